	.target	sm_90a

	.elftype	@"ET_EXEC"


//--------------------- .note.nv.tkinfo           --------------------------
	.section	.note.nv.tkinfo,"",@"SHT_NOTE"
	.sectionflags	@"SHF_NOTE_NV_TKINFO"
	.tkinfo
        /*0018*/ 	.word	0x00000002
        /*0030*/ 	.string	""
        /*0030*/ 	.string	"ptxas"
        /*0030*/ 	.string	"Cuda compilation tools, release 13.0, V13.0.88"
        /*0030*/ 	.string	"Build cuda_13.0.r13.0/compiler.36424714_0"
        /*0030*/ 	.string	"-arch sm_90a -m 64 "



//--------------------- .note.nv.cuinfo           --------------------------
	.section	.note.nv.cuinfo,"",@"SHT_NOTE"
	.sectionflags	@"SHF_NOTE_NV_CUINFO"
        /*0018*/ 	.short	0x0002
        /*001a*/ 	.short	0x005a
        /*001c*/ 	.short	0x0082
	.zero		2


//--------------------- .nv.info                  --------------------------
	.section	.nv.info,"",@"SHT_CUDA_INFO"
	.align	4


	//----- nvinfo : EIATTR_REGCOUNT
	.align		4
        /*0000*/ 	.byte	0x04, 0x2f
        /*0002*/ 	.short	(.L_29 - .L_28)
	.align		4
.L_28:
        /*0004*/ 	.word	index@(_Z25selective_scan_bwd_kernelI32Selective_Scan_bwd_kernel_traitsILi32ELi4ELb1ELb1ELb1ELb1ELb1EN3c108BFloat16ENS1_7complexIfEEEEv12SSMParamsBwd)
        /*0008*/ 	.word	0x000000b8


	//----- nvinfo : EIATTR_FRAME_SIZE
	.align		4
.L_29:
        /*000c*/ 	.byte	0x04, 0x11
        /*000e*/ 	.short	(.L_31 - .L_30)
	.align		4
.L_30:
        /*0010*/ 	.word	index@(_Z25selective_scan_bwd_kernelI32Selective_Scan_bwd_kernel_traitsILi32ELi4ELb1ELb1ELb1ELb1ELb1EN3c108BFloat16ENS1_7complexIfEEEEv12SSMParamsBwd)
        /*0014*/ 	.word	0x00000000


	//----- nvinfo : EIATTR_REGCOUNT
	.align		4
.L_31:
        /*0018*/ 	.byte	0x04, 0x2f
        /*001a*/ 	.short	(.L_33 - .L_32)
	.align		4
.L_32:
        /*001c*/ 	.word	index@(_Z25selective_scan_bwd_kernelI32Selective_Scan_bwd_kernel_traitsILi32ELi4ELb1ELb1ELb1ELb1ELb0EN3c108BFloat16ENS1_7complexIfEEEEv12SSMParamsBwd)
        /*0020*/ 	.word	0x000000b6


	//----- nvinfo : EIATTR_FRAME_SIZE
	.align		4
.L_33:
        /*0024*/ 	.byte	0x04, 0x11
        /*0026*/ 	.short	(.L_35 - .L_34)
	.align		4
.L_34:
        /*0028*/ 	.word	index@(_Z25selective_scan_bwd_kernelI32Selective_Scan_bwd_kernel_traitsILi32ELi4ELb1ELb1ELb1ELb1ELb0EN3c108BFloat16ENS1_7complexIfEEEEv12SSMParamsBwd)
        /*002c*/ 	.word	0x00000000


	//----- nvinfo : EIATTR_REGCOUNT
	.align		4
.L_35:
        /*0030*/ 	.byte	0x04, 0x2f
        /*0032*/ 	.short	(.L_37 - .L_36)
	.align		4
.L_36:
        /*0034*/ 	.word	index@(_Z25selective_scan_bwd_kernelI32Selective_Scan_bwd_kernel_traitsILi32ELi4ELb1ELb1ELb1ELb0ELb1EN3c108BFloat16ENS1_7complexIfEEEEv12SSMParamsBwd)
        /*0038*/ 	.word	0x000000bc


	//----- nvinfo : EIATTR_FRAME_SIZE
	.align		4
.L_37:
        /*003c*/ 	.byte	0x04, 0x11
        /*003e*/ 	.short	(.L_39 - .L_38)
	.align		4
.L_38:
        /*0040*/ 	.word	index@(_Z25selective_scan_bwd_kernelI32Selective_Scan_bwd_kernel_traitsILi32ELi4ELb1ELb1ELb1ELb0ELb1EN3c108BFloat16ENS1_7complexIfEEEEv12SSMParamsBwd)
        /*0044*/ 	.word	0x00000000


	//----- nvinfo : EIATTR_REGCOUNT
	.align		4
.L_39:
        /*0048*/ 	.byte	0x04, 0x2f
        /*004a*/ 	.short	(.L_41 - .L_40)
	.align		4
.L_40:
        /*004c*/ 	.word	index@(_Z25selective_scan_bwd_kernelI32Selective_Scan_bwd_kernel_traitsILi32ELi4ELb1ELb1ELb1ELb0ELb0EN3c108BFloat16ENS1_7complexIfEEEEv12SSMParamsBwd)
        /*0050*/ 	.word	0x000000b2


	//----- nvinfo : EIATTR_FRAME_SIZE
	.align		4
.L_41:
        /*0054*/ 	.byte	0x04, 0x11
        /*0056*/ 	.short	(.L_43 - .L_42)
	.align		4
.L_42:
        /*0058*/ 	.word	index@(_Z25selective_scan_bwd_kernelI32Selective_Scan_bwd_kernel_traitsILi32ELi4ELb1ELb1ELb1ELb0ELb0EN3c108BFloat16ENS1_7complexIfEEEEv12SSMParamsBwd)
        /*005c*/ 	.word	0x00000000


	//----- nvinfo : EIATTR_REGCOUNT
	.align		4
.L_43:
        /*0060*/ 	.byte	0x04, 0x2f
        /*0062*/ 	.short	(.L_45 - .L_44)
	.align		4
.L_44:
        /*0064*/ 	.word	index@(_Z25selective_scan_bwd_kernelI32Selective_Scan_bwd_kernel_traitsILi32ELi4ELb1ELb1ELb0ELb1ELb1EN3c108BFloat16ENS1_7complexIfEEEEv12SSMParamsBwd)
        /*0068*/ 	.word	0x000000a2


	//----- nvinfo : EIATTR_FRAME_SIZE
	.align		4
.L_45:
        /*006c*/ 	.byte	0x04, 0x11
        /*006e*/ 	.short	(.L_47 - .L_46)
	.align		4
.L_46:
        /*0070*/ 	.word	index@(_Z25selective_scan_bwd_kernelI32Selective_Scan_bwd_kernel_traitsILi32ELi4ELb1ELb1ELb0ELb1ELb1EN3c108BFloat16ENS1_7complexIfEEEEv12SSMParamsBwd)
        /*0074*/ 	.word	0x00000000


	//----- nvinfo : EIATTR_REGCOUNT
	.align		4
.L_47:
        /*0078*/ 	.byte	0x04, 0x2f
        /*007a*/ 	.short	(.L_49 - .L_48)
	.align		4
.L_48:
        /*007c*/ 	.word	index@(_Z25selective_scan_bwd_kernelI32Selective_Scan_bwd_kernel_traitsILi32ELi4ELb1ELb1ELb0ELb1ELb0EN3c108BFloat16ENS1_7complexIfEEEEv12SSMParamsBwd)
        /*0080*/ 	.word	0x0000009c


	//----- nvinfo : EIATTR_FRAME_SIZE
	.align		4
.L_49:
        /*0084*/ 	.byte	0x04, 0x11
        /*0086*/ 	.short	(.L_51 - .L_50)
	.align		4
.L_50:
        /*0088*/ 	.word	index@(_Z25selective_scan_bwd_kernelI32Selective_Scan_bwd_kernel_traitsILi32ELi4ELb1ELb1ELb0ELb1ELb0EN3c108BFloat16ENS1_7complexIfEEEEv12SSMParamsBwd)
        /*008c*/ 	.word	0x00000000


	//----- nvinfo : EIATTR_REGCOUNT
	.align		4
.L_51:
        /*0090*/ 	.byte	0x04, 0x2f
        /*0092*/ 	.short	(.L_53 - .L_52)
	.align		4
.L_52:
        /*0094*/ 	.word	index@(_Z25selective_scan_bwd_kernelI32Selective_Scan_bwd_kernel_traitsILi32ELi4ELb1ELb1ELb0ELb0ELb1EN3c108BFloat16ENS1_7complexIfEEEEv12SSMParamsBwd)
        /*0098*/ 	.word	0x000000a1


	//----- nvinfo : EIATTR_FRAME_SIZE
	.align		4
.L_53:
        /*009c*/ 	.byte	0x04, 0x11
        /*009e*/ 	.short	(.L_55 - .L_54)
	.align		4
.L_54:
        /*00a0*/ 	.word	index@(_Z25selective_scan_bwd_kernelI32Selective_Scan_bwd_kernel_traitsILi32ELi4ELb1ELb1ELb0ELb0ELb1EN3c108BFloat16ENS1_7complexIfEEEEv12SSMParamsBwd)
        /*00a4*/ 	.word	0x00000000


	//----- nvinfo : EIATTR_REGCOUNT
	.align		4
.L_55:
        /*00a8*/ 	.byte	0x04, 0x2f
        /*00aa*/ 	.short	(.L_57 - .L_56)
	.align		4
.L_56:
        /*00ac*/ 	.word	index@(_Z25selective_scan_bwd_kernelI32Selective_Scan_bwd_kernel_traitsILi32ELi4ELb1ELb1ELb0ELb0ELb0EN3c108BFloat16ENS1_7complexIfEEEEv12SSMParamsBwd)
        /*00b0*/ 	.word	0x0000009b


	//----- nvinfo : EIATTR_FRAME_SIZE
	.align		4
.L_57:
        /*00b4*/ 	.byte	0x04, 0x11
        /*00b6*/ 	.short	(.L_59 - .L_58)
	.align		4
.L_58:
        /*00b8*/ 	.word	index@(_Z25selective_scan_bwd_kernelI32Selective_Scan_bwd_kernel_traitsILi32ELi4ELb1ELb1ELb0ELb0ELb0EN3c108BFloat16ENS1_7complexIfEEEEv12SSMParamsBwd)
        /*00bc*/ 	.word	0x00000000


	//----- nvinfo : EIATTR_REGCOUNT
	.align		4
.L_59:
        /*00c0*/ 	.byte	0x04, 0x2f
        /*00c2*/ 	.short	(.L_61 - .L_60)
	.align		4
.L_60:
        /*00c4*/ 	.word	index@(_Z25selective_scan_bwd_kernelI32Selective_Scan_bwd_kernel_traitsILi32ELi4ELb1ELb0ELb1ELb1ELb1EN3c108BFloat16ENS1_7complexIfEEEEv12SSMParamsBwd)
        /*00c8*/ 	.word	0x00000095


	//----- nvinfo : EIATTR_FRAME_SIZE
	.align		4
.L_61:
        /*00cc*/ 	.byte	0x04, 0x11
        /*00ce*/ 	.short	(.L_63 - .L_62)
	.align		4
.L_62:
        /*00d0*/ 	.word	index@(_Z25selective_scan_bwd_kernelI32Selective_Scan_bwd_kernel_traitsILi32ELi4ELb1ELb0ELb1ELb1ELb1EN3c108BFloat16ENS1_7complexIfEEEEv12SSMParamsBwd)
        /*00d4*/ 	.word	0x00000000


	//----- nvinfo : EIATTR_REGCOUNT
	.align		4
.L_63:
        /*00d8*/ 	.byte	0x04, 0x2f
        /*00da*/ 	.short	(.L_65 - .L_64)
	.align		4
.L_64:
        /*00dc*/ 	.word	index@(_Z25selective_scan_bwd_kernelI32Selective_Scan_bwd_kernel_traitsILi32ELi4ELb1ELb0ELb1ELb1ELb0EN3c108BFloat16ENS1_7complexIfEEEEv12SSMParamsBwd)
        /*00e0*/ 	.word	0x00000095


	//----- nvinfo : EIATTR_FRAME_SIZE
	.align		4
.L_65:
        /*00e4*/ 	.byte	0x04, 0x11
        /*00e6*/ 	.short	(.L_67 - .L_66)
	.align		4
.L_66:
        /*00e8*/ 	.word	index@(_Z25selective_scan_bwd_kernelI32Selective_Scan_bwd_kernel_traitsILi32ELi4ELb1ELb0ELb1ELb1ELb0EN3c108BFloat16ENS1_7complexIfEEEEv12SSMParamsBwd)
        /*00ec*/ 	.word	0x00000000


	//----- nvinfo : EIATTR_REGCOUNT
	.align		4
.L_67:
        /*00f0*/ 	.byte	0x04, 0x2f
        /*00f2*/ 	.short	(.L_69 - .L_68)
	.align		4
.L_68:
        /*00f4*/ 	.word	index@(_Z25selective_scan_bwd_kernelI32Selective_Scan_bwd_kernel_traitsILi32ELi4ELb1ELb0ELb1ELb0ELb1EN3c108BFloat16ENS1_7complexIfEEEEv12SSMParamsBwd)
        /*00f8*/ 	.word	0x00000096


	//----- nvinfo : EIATTR_FRAME_SIZE
	.align		4
.L_69:
        /*00fc*/ 	.byte	0x04, 0x11
        /*00fe*/ 	.short	(.L_71 - .L_70)
	.align		4
.L_70:
        /*0100*/ 	.word	index@(_Z25selective_scan_bwd_kernelI32Selective_Scan_bwd_kernel_traitsILi32ELi4ELb1ELb0ELb1ELb0ELb1EN3c108BFloat16ENS1_7complexIfEEEEv12SSMParamsBwd)
        /*0104*/ 	.word	0x00000000


	//----- nvinfo : EIATTR_REGCOUNT
	.align		4
.L_71:
        /*0108*/ 	.byte	0x04, 0x2f
        /*010a*/ 	.short	(.L_73 - .L_72)
	.align		4
.L_72:
        /*010c*/ 	.word	index@(_Z25selective_scan_bwd_kernelI32Selective_Scan_bwd_kernel_traitsILi32ELi4ELb1ELb0ELb1ELb0ELb0EN3c108BFloat16ENS1_7complexIfEEEEv12SSMParamsBwd)
        /*0110*/ 	.word	0x00000098


	//----- nvinfo : EIATTR_FRAME_SIZE
	.align		4
.L_73:
        /*0114*/ 	.byte	0x04, 0x11
        /*0116*/ 	.short	(.L_75 - .L_74)
	.align		4
.L_74:
        /*0118*/ 	.word	index@(_Z25selective_scan_bwd_kernelI32Selective_Scan_bwd_kernel_traitsILi32ELi4ELb1ELb0ELb1ELb0ELb0EN3c108BFloat16ENS1_7complexIfEEEEv12SSMParamsBwd)
        /*011c*/ 	.word	0x00000000


	//----- nvinfo : EIATTR_REGCOUNT
	.align		4
.L_75:
        /*0120*/ 	.byte	0x04, 0x2f
        /*0122*/ 	.short	(.L_77 - .L_76)
	.align		4
.L_76:
        /*0124*/ 	.word	index@(_Z25selective_scan_bwd_kernelI32Selective_Scan_bwd_kernel_traitsILi32ELi4ELb1ELb0ELb0ELb1ELb1EN3c108BFloat16ENS1_7complexIfEEEEv12SSMParamsBwd)
        /*0128*/ 	.word	0x0000007c


	//----- nvinfo : EIATTR_FRAME_SIZE
	.align		4
.L_77:
        /*012c*/ 	.byte	0x04, 0x11
        /*012e*/ 	.short	(.L_79 - .L_78)
	.align		4
.L_78:
        /*0130*/ 	.word	index@(_Z25selective_scan_bwd_kernelI32Selective_Scan_bwd_kernel_traitsILi32ELi4ELb1ELb0ELb0ELb1ELb1EN3c108BFloat16ENS1_7complexIfEEEEv12SSMParamsBwd)
        /*0134*/ 	.word	0x00000000


	//----- nvinfo : EIATTR_REGCOUNT
	.align		4
.L_79:
        /*0138*/ 	.byte	0x04, 0x2f
        /*013a*/ 	.short	(.L_81 - .L_80)
	.align		4
.L_80:
        /*013c*/ 	.word	index@(_Z25selective_scan_bwd_kernelI32Selective_Scan_bwd_kernel_traitsILi32ELi4ELb1ELb0ELb0ELb1ELb0EN3c108BFloat16ENS1_7complexIfEEEEv12SSMParamsBwd)
        /*0140*/ 	.word	0x0000007d


	//----- nvinfo : EIATTR_FRAME_SIZE
	.align		4
.L_81:
        /*0144*/ 	.byte	0x04, 0x11
        /*0146*/ 	.short	(.L_83 - .L_82)
	.align		4
.L_82:
        /*0148*/ 	.word	index@(_Z25selective_scan_bwd_kernelI32Selective_Scan_bwd_kernel_traitsILi32ELi4ELb1ELb0ELb0ELb1ELb0EN3c108BFloat16ENS1_7complexIfEEEEv12SSMParamsBwd)
        /*014c*/ 	.word	0x00000000


	//----- nvinfo : EIATTR_REGCOUNT
	.align		4
.L_83:
        /*0150*/ 	.byte	0x04, 0x2f
        /*0152*/ 	.short	(.L_85 - .L_84)
	.align		4
.L_84:
        /*0154*/ 	.word	index@(_Z25selective_scan_bwd_kernelI32Selective_Scan_bwd_kernel_traitsILi32ELi4ELb1ELb0ELb0ELb0ELb1EN3c108BFloat16ENS1_7complexIfEEEEv12SSMParamsBwd)
        /*0158*/ 	.word	0x00000075


	//----- nvinfo : EIATTR_FRAME_SIZE
	.align		4
.L_85:
        /*015c*/ 	.byte	0x04, 0x11
        /*015e*/ 	.short	(.L_87 - .L_86)
	.align		4
.L_86:
        /*0160*/ 	.word	index@(_Z25selective_scan_bwd_kernelI32Selective_Scan_bwd_kernel_traitsILi32ELi4ELb1ELb0ELb0ELb0ELb1EN3c108BFloat16ENS1_7complexIfEEEEv12SSMParamsBwd)
        /*0164*/ 	.word	0x00000000


	//----- nvinfo : EIATTR_REGCOUNT
	.align		4
.L_87:
        /*0168*/ 	.byte	0x04, 0x2f
        /*016a*/ 	.short	(.L_89 - .L_88)
	.align		4
.L_88:
        /*016c*/ 	.word	index@(_Z25selective_scan_bwd_kernelI32Selective_Scan_bwd_kernel_traitsILi32ELi4ELb1ELb0ELb0ELb0ELb0EN3c108BFloat16ENS1_7complexIfEEEEv12SSMParamsBwd)
        /*0170*/ 	.word	0x00000073


	//----- nvinfo : EIATTR_FRAME_SIZE
	.align		4
.L_89:
        /*0174*/ 	.byte	0x04, 0x11
        /*0176*/ 	.short	(.L_91 - .L_90)
	.align		4
.L_90:
        /*0178*/ 	.word	index@(_Z25selective_scan_bwd_kernelI32Selective_Scan_bwd_kernel_traitsILi32ELi4ELb1ELb0ELb0ELb0ELb0EN3c108BFloat16ENS1_7complexIfEEEEv12SSMParamsBwd)
        /*017c*/ 	.word	0x00000000


	//----- nvinfo : EIATTR_REGCOUNT
	.align		4
.L_91:
        /*0180*/ 	.byte	0x04, 0x2f
        /*0182*/ 	.short	(.L_93 - .L_92)
	.align		4
.L_92:
        /*0184*/ 	.word	index@(_Z25selective_scan_bwd_kernelI32Selective_Scan_bwd_kernel_traitsILi32ELi4ELb0ELb1ELb1ELb1ELb1EN3c108BFloat16ENS1_7complexIfEEEEv12SSMParamsBwd)
        /*0188*/ 	.word	0x000000cc


	//----- nvinfo : EIATTR_FRAME_SIZE
	.align		4
.L_93:
        /*018c*/ 	.byte	0x04, 0x11
        /*018e*/ 	.short	(.L_95 - .L_94)
	.align		4
.L_94:
        /*0190*/ 	.word	index@(_Z25selective_scan_bwd_kernelI32Selective_Scan_bwd_kernel_traitsILi32ELi4ELb0ELb1ELb1ELb1ELb1EN3c108BFloat16ENS1_7complexIfEEEEv12SSMParamsBwd)
        /*0194*/ 	.word	0x00000000


	//----- nvinfo : EIATTR_REGCOUNT
	.align		4
.L_95:
        /*0198*/ 	.byte	0x04, 0x2f
        /*019a*/ 	.short	(.L_97 - .L_96)
	.align		4
.L_96:
        /*019c*/ 	.word	index@(_Z25selective_scan_bwd_kernelI32Selective_Scan_bwd_kernel_traitsILi32ELi4ELb0ELb1ELb1ELb1ELb0EN3c108BFloat16ENS1_7complexIfEEEEv12SSMParamsBwd)
        /*01a0*/ 	.word	0x000000c0


	//----- nvinfo : EIATTR_FRAME_SIZE
	.align		4
.L_97:
        /*01a4*/ 	.byte	0x04, 0x11
        /*01a6*/ 	.short	(.L_99 - .L_98)
	.align		4
.L_98:
        /*01a8*/ 	.word	index@(_Z25selective_scan_bwd_kernelI32Selective_Scan_bwd_kernel_traitsILi32ELi4ELb0ELb1ELb1ELb1ELb0EN3c108BFloat16ENS1_7complexIfEEEEv12SSMParamsBwd)
        /*01ac*/ 	.word	0x00000000


	//----- nvinfo : EIATTR_REGCOUNT
	.align		4
.L_99:
        /*01b0*/ 	.byte	0x04, 0x2f
        /*01b2*/ 	.short	(.L_101 - .L_100)
	.align		4
.L_100:
        /*01b4*/ 	.word	index@(_Z25selective_scan_bwd_kernelI32Selective_Scan_bwd_kernel_traitsILi32ELi4ELb0ELb1ELb1ELb0ELb1EN3c108BFloat16ENS1_7complexIfEEEEv12SSMParamsBwd)
        /*01b8*/ 	.word	0x000000c5


	//----- nvinfo : EIATTR_FRAME_SIZE
	.align		4
.L_101:
        /*01bc*/ 	.byte	0x04, 0x11
        /*01be*/ 	.short	(.L_103 - .L_102)
	.align		4
.L_102:
        /*01c0*/ 	.word	index@(_Z25selective_scan_bwd_kernelI32Selective_Scan_bwd_kernel_traitsILi32ELi4ELb0ELb1ELb1ELb0ELb1EN3c108BFloat16ENS1_7complexIfEEEEv12SSMParamsBwd)
        /*01c4*/ 	.word	0x00000000


	//----- nvinfo : EIATTR_REGCOUNT
	.align		4
.L_103:
        /*01c8*/ 	.byte	0x04, 0x2f
        /*01ca*/ 	.short	(.L_105 - .L_104)
	.align		4
.L_104:
        /*01cc*/ 	.word	index@(_Z25selective_scan_bwd_kernelI32Selective_Scan_bwd_kernel_traitsILi32ELi4ELb0ELb1ELb1ELb0ELb0EN3c108BFloat16ENS1_7complexIfEEEEv12SSMParamsBwd)
        /*01d0*/ 	.word	0x000000c0


	//----- nvinfo : EIATTR_FRAME_SIZE
	.align		4
.L_105:
        /*01d4*/ 	.byte	0x04, 0x11
        /*01d6*/ 	.short	(.L_107 - .L_106)
	.align		4
.L_106:
        /*01d8*/ 	.word	index@(_Z25selective_scan_bwd_kernelI32Selective_Scan_bwd_kernel_traitsILi32ELi4ELb0ELb1ELb1ELb0ELb0EN3c108BFloat16ENS1_7complexIfEEEEv12SSMParamsBwd)
        /*01dc*/ 	.word	0x00000000


	//----- nvinfo : EIATTR_REGCOUNT
	.align		4
.L_107:
        /*01e0*/ 	.byte	0x04, 0x2f
        /*01e2*/ 	.short	(.L_109 - .L_108)
	.align		4
.L_108:
        /*01e4*/ 	.word	index@(_Z25selective_scan_bwd_kernelI32Selective_Scan_bwd_kernel_traitsILi32ELi4ELb0ELb1ELb0ELb1ELb1EN3c108BFloat16ENS1_7complexIfEEEEv12SSMParamsBwd)
        /*01e8*/ 	.word	0x000000b3


	//----- nvinfo : EIATTR_FRAME_SIZE
	.align		4
.L_109:
        /*01ec*/ 	.byte	0x04, 0x11
        /*01ee*/ 	.short	(.L_111 - .L_110)
	.align		4
.L_110:
        /*01f0*/ 	.word	index@(_Z25selective_scan_bwd_kernelI32Selective_Scan_bwd_kernel_traitsILi32ELi4ELb0ELb1ELb0ELb1ELb1EN3c108BFloat16ENS1_7complexIfEEEEv12SSMParamsBwd)
        /*01f4*/ 	.word	0x00000000


	//----- nvinfo : EIATTR_REGCOUNT
	.align		4
.L_111:
        /*01f8*/ 	.byte	0x04, 0x2f
        /*01fa*/ 	.short	(.L_113 - .L_112)
	.align		4
.L_112:
        /*01fc*/ 	.word	index@(_Z25selective_scan_bwd_kernelI32Selective_Scan_bwd_kernel_traitsILi32ELi4ELb0ELb1ELb0ELb1ELb0EN3c108BFloat16ENS1_7complexIfEEEEv12SSMParamsBwd)
        /*0200*/ 	.word	0x000000a7


	//----- nvinfo : EIATTR_FRAME_SIZE
	.align		4
.L_113:
        /*0204*/ 	.byte	0x04, 0x11
        /*0206*/ 	.short	(.L_115 - .L_114)
	.align		4
.L_114:
        /*0208*/ 	.word	index@(_Z25selective_scan_bwd_kernelI32Selective_Scan_bwd_kernel_traitsILi32ELi4ELb0ELb1ELb0ELb1ELb0EN3c108BFloat16ENS1_7complexIfEEEEv12SSMParamsBwd)
        /*020c*/ 	.word	0x00000000


	//----- nvinfo : EIATTR_REGCOUNT
	.align		4
.L_115:
        /*0210*/ 	.byte	0x04, 0x2f
        /*0212*/ 	.short	(.L_117 - .L_116)
	.align		4
.L_116:
        /*0214*/ 	.word	index@(_Z25selective_scan_bwd_kernelI32Selective_Scan_bwd_kernel_traitsILi32ELi4ELb0ELb1ELb0ELb0ELb1EN3c108BFloat16ENS1_7complexIfEEEEv12SSMParamsBwd)
        /*0218*/ 	.word	0x000000b1


	//----- nvinfo : EIATTR_FRAME_SIZE
	.align		4
.L_117:
        /*021c*/ 	.byte	0x04, 0x11
        /*021e*/ 	.short	(.L_119 - .L_118)
	.align		4
.L_118:
        /*0220*/ 	.word	index@(_Z25selective_scan_bwd_kernelI32Selective_Scan_bwd_kernel_traitsILi32ELi4ELb0ELb1ELb0ELb0ELb1EN3c108BFloat16ENS1_7complexIfEEEEv12SSMParamsBwd)
        /*0224*/ 	.word	0x00000000


	//----- nvinfo : EIATTR_REGCOUNT
	.align		4
.L_119:
        /*0228*/ 	.byte	0x04, 0x2f
        /*022a*/ 	.short	(.L_121 - .L_120)
	.align		4
.L_120:
        /*022c*/ 	.word	index@(_Z25selective_scan_bwd_kernelI32Selective_Scan_bwd_kernel_traitsILi32ELi4ELb0ELb1ELb0ELb0ELb0EN3c108BFloat16ENS1_7complexIfEEEEv12SSMParamsBwd)
        /*0230*/ 	.word	0x000000a6


	//----- nvinfo : EIATTR_FRAME_SIZE
	.align		4
.L_121:
        /*0234*/ 	.byte	0x04, 0x11
        /*0236*/ 	.short	(.L_123 - .L_122)
	.align		4
.L_122:
        /*0238*/ 	.word	index@(_Z25selective_scan_bwd_kernelI32Selective_Scan_bwd_kernel_traitsILi32ELi4ELb0ELb1ELb0ELb0ELb0EN3c108BFloat16ENS1_7complexIfEEEEv12SSMParamsBwd)
        /*023c*/ 	.word	0x00000000


	//----- nvinfo : EIATTR_REGCOUNT
	.align		4
.L_123:
        /*0240*/ 	.byte	0x04, 0x2f
        /*0242*/ 	.short	(.L_125 - .L_124)
	.align		4
.L_124:
        /*0244*/ 	.word	index@(_Z25selective_scan_bwd_kernelI32Selective_Scan_bwd_kernel_traitsILi32ELi4ELb0ELb0ELb1ELb1ELb1EN3c108BFloat16ENS1_7complexIfEEEEv12SSMParamsBwd)
        /*0248*/ 	.word	0x000000b7


	//----- nvinfo : EIATTR_FRAME_SIZE
	.align		4
.L_125:
        /*024c*/ 	.byte	0x04, 0x11
        /*024e*/ 	.short	(.L_127 - .L_126)
	.align		4
.L_126:
        /*0250*/ 	.word	index@(_Z25selective_scan_bwd_kernelI32Selective_Scan_bwd_kernel_traitsILi32ELi4ELb0ELb0ELb1ELb1ELb1EN3c108BFloat16ENS1_7complexIfEEEEv12SSMParamsBwd)
        /*0254*/ 	.word	0x00000000


	//----- nvinfo : EIATTR_REGCOUNT
	.align		4
.L_127:
        /*0258*/ 	.byte	0x04, 0x2f
        /*025a*/ 	.short	(.L_129 - .L_128)
	.align		4
.L_128:
        /*025c*/ 	.word	index@(_Z25selective_scan_bwd_kernelI32Selective_Scan_bwd_kernel_traitsILi32ELi4ELb0ELb0ELb1ELb1ELb0EN3c108BFloat16ENS1_7complexIfEEEEv12SSMParamsBwd)
        /*0260*/ 	.word	0x000000a8


	//----- nvinfo : EIATTR_FRAME_SIZE
	.align		4
.L_129:
        /*0264*/ 	.byte	0x04, 0x11
        /*0266*/ 	.short	(.L_131 - .L_130)
	.align		4
.L_130:
        /*0268*/ 	.word	index@(_Z25selective_scan_bwd_kernelI32Selective_Scan_bwd_kernel_traitsILi32ELi4ELb0ELb0ELb1ELb1ELb0EN3c108BFloat16ENS1_7complexIfEEEEv12SSMParamsBwd)
        /*026c*/ 	.word	0x00000000


	//----- nvinfo : EIATTR_REGCOUNT
	.align		4
.L_131:
        /*0270*/ 	.byte	0x04, 0x2f
        /*0272*/ 	.short	(.L_133 - .L_132)
	.align		4
.L_132:
        /*0274*/ 	.word	index@(_Z25selective_scan_bwd_kernelI32Selective_Scan_bwd_kernel_traitsILi32ELi4ELb0ELb0ELb1ELb0ELb1EN3c108BFloat16ENS1_7complexIfEEEEv12SSMParamsBwd)
        /*0278*/ 	.word	0x000000af


	//----- nvinfo : EIATTR_FRAME_SIZE
	.align		4
.L_133:
        /*027c*/ 	.byte	0x04, 0x11
        /*027e*/ 	.short	(.L_135 - .L_134)
	.align		4
.L_134:
        /*0280*/ 	.word	index@(_Z25selective_scan_bwd_kernelI32Selective_Scan_bwd_kernel_traitsILi32ELi4ELb0ELb0ELb1ELb0ELb1EN3c108BFloat16ENS1_7complexIfEEEEv12SSMParamsBwd)
        /*0284*/ 	.word	0x00000000


	//----- nvinfo : EIATTR_REGCOUNT
	.align		4
.L_135:
        /*0288*/ 	.byte	0x04, 0x2f
        /*028a*/ 	.short	(.L_137 - .L_136)
	.align		4
.L_136:
        /*028c*/ 	.word	index@(_Z25selective_scan_bwd_kernelI32Selective_Scan_bwd_kernel_traitsILi32ELi4ELb0ELb0ELb1ELb0ELb0EN3c108BFloat16ENS1_7complexIfEEEEv12SSMParamsBwd)
        /*0290*/ 	.word	0x000000a4


	//----- nvinfo : EIATTR_FRAME_SIZE
	.align		4
.L_137:
        /*0294*/ 	.byte	0x04, 0x11
        /*0296*/ 	.short	(.L_139 - .L_138)
	.align		4
.L_138:
        /*0298*/ 	.word	index@(_Z25selective_scan_bwd_kernelI32Selective_Scan_bwd_kernel_traitsILi32ELi4ELb0ELb0ELb1ELb0ELb0EN3c108BFloat16ENS1_7complexIfEEEEv12SSMParamsBwd)
        /*029c*/ 	.word	0x00000000


	//----- nvinfo : EIATTR_REGCOUNT
	.align		4
.L_139:
        /*02a0*/ 	.byte	0x04, 0x2f
        /*02a2*/ 	.short	(.L_141 - .L_140)
	.align		4
.L_140:
        /*02a4*/ 	.word	index@(_Z25selective_scan_bwd_kernelI32Selective_Scan_bwd_kernel_traitsILi32ELi4ELb0ELb0ELb0ELb1ELb1EN3c108BFloat16ENS1_7complexIfEEEEv12SSMParamsBwd)
        /*02a8*/ 	.word	0x0000007f


	//----- nvinfo : EIATTR_FRAME_SIZE
	.align		4
.L_141:
        /*02ac*/ 	.byte	0x04, 0x11
        /*02ae*/ 	.short	(.L_143 - .L_142)
	.align		4
.L_142:
        /*02b0*/ 	.word	index@(_Z25selective_scan_bwd_kernelI32Selective_Scan_bwd_kernel_traitsILi32ELi4ELb0ELb0ELb0ELb1ELb1EN3c108BFloat16ENS1_7complexIfEEEEv12SSMParamsBwd)
        /*02b4*/ 	.word	0x00000000


	//----- nvinfo : EIATTR_REGCOUNT
	.align		4
.L_143:
        /*02b8*/ 	.byte	0x04, 0x2f
        /*02ba*/ 	.short	(.L_145 - .L_144)
	.align		4
.L_144:
        /*02bc*/ 	.word	index@(_Z25selective_scan_bwd_kernelI32Selective_Scan_bwd_kernel_traitsILi32ELi4ELb0ELb0ELb0ELb1ELb0EN3c108BFloat16ENS1_7complexIfEEEEv12SSMParamsBwd)
        /*02c0*/ 	.word	0x0000007f


	//----- nvinfo : EIATTR_FRAME_SIZE
	.align		4
.L_145:
        /*02c4*/ 	.byte	0x04, 0x11
        /*02c6*/ 	.short	(.L_147 - .L_146)
	.align		4
.L_146:
        /*02c8*/ 	.word	index@(_Z25selective_scan_bwd_kernelI32Selective_Scan_bwd_kernel_traitsILi32ELi4ELb0ELb0ELb0ELb1ELb0EN3c108BFloat16ENS1_7complexIfEEEEv12SSMParamsBwd)
        /*02cc*/ 	.word	0x00000000


	//----- nvinfo : EIATTR_REGCOUNT
	.align		4
.L_147:
        /*02d0*/ 	.byte	0x04, 0x2f
        /*02d2*/ 	.short	(.L_149 - .L_148)
	.align		4
.L_148:
        /*02d4*/ 	.word	index@(_Z25selective_scan_bwd_kernelI32Selective_Scan_bwd_kernel_traitsILi32ELi4ELb0ELb0ELb0ELb0ELb1EN3c108BFloat16ENS1_7complexIfEEEEv12SSMParamsBwd)
        /*02d8*/ 	.word	0x0000007c


	//----- nvinfo : EIATTR_FRAME_SIZE
	.align		4
.L_149:
        /*02dc*/ 	.byte	0x04, 0x11
        /*02de*/ 	.short	(.L_151 - .L_150)
	.align		4
.L_150:
        /*02e0*/ 	.word	index@(_Z25selective_scan_bwd_kernelI32Selective_Scan_bwd_kernel_traitsILi32ELi4ELb0ELb0ELb0ELb0ELb1EN3c108BFloat16ENS1_7complexIfEEEEv12SSMParamsBwd)
        /*02e4*/ 	.word	0x00000000


	//----- nvinfo : EIATTR_REGCOUNT
	.align		4
.L_151:
        /*02e8*/ 	.byte	0x04, 0x2f
        /*02ea*/ 	.short	(.L_153 - .L_152)
	.align		4
.L_152:
        /*02ec*/ 	.word	index@(_Z25selective_scan_bwd_kernelI32Selective_Scan_bwd_kernel_traitsILi32ELi4ELb0ELb0ELb0ELb0ELb0EN3c108BFloat16ENS1_7complexIfEEEEv12SSMParamsBwd)
        /*02f0*/ 	.word	0x0000007f


	//----- nvinfo : EIATTR_FRAME_SIZE
	.align		4
.L_153:
        /*02f4*/ 	.byte	0x04, 0x11
        /*02f6*/ 	.short	(.L_155 - .L_154)
	.align		4
.L_154:
        /*02f8*/ 	.word	index@(_Z25selective_scan_bwd_kernelI32Selective_Scan_bwd_kernel_traitsILi32ELi4ELb0ELb0ELb0ELb0ELb0EN3c108BFloat16ENS1_7complexIfEEEEv12SSMParamsBwd)
        /*02fc*/ 	.word	0x00000000


	//----- nvinfo : EIATTR_REGCOUNT
	.align		4
.L_155:
        /*0300*/ 	.byte	0x04, 0x2f
        /*0302*/ 	.short	(.L_157 - .L_156)
	.align		4
.L_156:
        /*0304*/ 	.word	index@(_Z25selective_scan_bwd_kernelI32Selective_Scan_bwd_kernel_traitsILi32ELi8ELb1ELb1ELb1ELb1ELb1EN3c108BFloat16ENS1_7complexIfEEEEv12SSMParamsBwd)
        /*0308*/ 	.word	0x000000ee


	//----- nvinfo : EIATTR_FRAME_SIZE
	.align		4
.L_157:
        /*030c*/ 	.byte	0x04, 0x11
        /*030e*/ 	.short	(.L_159 - .L_158)
	.align		4
.L_158:
        /*0310*/ 	.word	index@(_Z25selective_scan_bwd_kernelI32Selective_Scan_bwd_kernel_traitsILi32ELi8ELb1ELb1ELb1ELb1ELb1EN3c108BFloat16ENS1_7complexIfEEEEv12SSMParamsBwd)
        /*0314*/ 	.word	0x00000000


	//----- nvinfo : EIATTR_REGCOUNT
	.align		4
.L_159:
        /*0318*/ 	.byte	0x04, 0x2f
        /*031a*/ 	.short	(.L_161 - .L_160)
	.align		4
.L_160:
        /*031c*/ 	.word	index@(_Z25selective_scan_bwd_kernelI32Selective_Scan_bwd_kernel_traitsILi32ELi8ELb1ELb1ELb1ELb1ELb0EN3c108BFloat16ENS1_7complexIfEEEEv12SSMParamsBwd)
        /*0320*/ 	.word	0x000000ec


	//----- nvinfo : EIATTR_FRAME_SIZE
	.align		4
.L_161:
        /*0324*/ 	.byte	0x04, 0x11
        /*0326*/ 	.short	(.L_163 - .L_162)
	.align		4
.L_162:
        /*0328*/ 	.word	index@(_Z25selective_scan_bwd_kernelI32Selective_Scan_bwd_kernel_traitsILi32ELi8ELb1ELb1ELb1ELb1ELb0EN3c108BFloat16ENS1_7complexIfEEEEv12SSMParamsBwd)
        /*032c*/ 	.word	0x00000000


	//----- nvinfo : EIATTR_REGCOUNT
	.align		4
.L_163:
        /*0330*/ 	.byte	0x04, 0x2f
        /*0332*/ 	.short	(.L_165 - .L_164)
	.align		4
.L_164:
        /*0334*/ 	.word	index@(_Z25selective_scan_bwd_kernelI32Selective_Scan_bwd_kernel_traitsILi32ELi8ELb1ELb1ELb1ELb0ELb1EN3c108BFloat16ENS1_7complexIfEEEEv12SSMParamsBwd)
        /*0338*/ 	.word	0x000000e8


	//----- nvinfo : EIATTR_FRAME_SIZE
	.align		4
.L_165:
        /*033c*/ 	.byte	0x04, 0x11
        /*033e*/ 	.short	(.L_167 - .L_166)
	.align		4
.L_166:
        /*0340*/ 	.word	index@(_Z25selective_scan_bwd_kernelI32Selective_Scan_bwd_kernel_traitsILi32ELi8ELb1ELb1ELb1ELb0ELb1EN3c108BFloat16ENS1_7complexIfEEEEv12SSMParamsBwd)
        /*0344*/ 	.word	0x00000000


	//----- nvinfo : EIATTR_REGCOUNT
	.align		4
.L_167:
        /*0348*/ 	.byte	0x04, 0x2f
        /*034a*/ 	.short	(.L_169 - .L_168)
	.align		4
.L_168:
        /*034c*/ 	.word	index@(_Z25selective_scan_bwd_kernelI32Selective_Scan_bwd_kernel_traitsILi32ELi8ELb1ELb1ELb1ELb0ELb0EN3c108BFloat16ENS1_7complexIfEEEEv12SSMParamsBwd)
        /*0350*/ 	.word	0x000000ee


	//----- nvinfo : EIATTR_FRAME_SIZE
	.align		4
.L_169:
        /*0354*/ 	.byte	0x04, 0x11
        /*0356*/ 	.short	(.L_171 - .L_170)
	.align		4
.L_170:
        /*0358*/ 	.word	index@(_Z25selective_scan_bwd_kernelI32Selective_Scan_bwd_kernel_traitsILi32ELi8ELb1ELb1ELb1ELb0ELb0EN3c108BFloat16ENS1_7complexIfEEEEv12SSMParamsBwd)
        /*035c*/ 	.word	0x00000000


	//----- nvinfo : EIATTR_REGCOUNT
	.align		4
.L_171:
        /*0360*/ 	.byte	0x04, 0x2f
        /*0362*/ 	.short	(.L_173 - .L_172)
	.align		4
.L_172:
        /*0364*/ 	.word	index@(_Z25selective_scan_bwd_kernelI32Selective_Scan_bwd_kernel_traitsILi32ELi8ELb1ELb1ELb0ELb1ELb1EN3c108BFloat16ENS1_7complexIfEEEEv12SSMParamsBwd)
        /*0368*/ 	.word	0x000000c8


	//----- nvinfo : EIATTR_FRAME_SIZE
	.align		4
.L_173:
        /*036c*/ 	.byte	0x04, 0x11
        /*036e*/ 	.short	(.L_175 - .L_174)
	.align		4
.L_174:
        /*0370*/ 	.word	index@(_Z25selective_scan_bwd_kernelI32Selective_Scan_bwd_kernel_traitsILi32ELi8ELb1ELb1ELb0ELb1ELb1EN3c108BFloat16ENS1_7complexIfEEEEv12SSMParamsBwd)
        /*0374*/ 	.word	0x00000000


	//----- nvinfo : EIATTR_REGCOUNT
	.align		4
.L_175:
        /*0378*/ 	.byte	0x04, 0x2f
        /*037a*/ 	.short	(.L_177 - .L_176)
	.align		4
.L_176:
        /*037c*/ 	.word	index@(_Z25selective_scan_bwd_kernelI32Selective_Scan_bwd_kernel_traitsILi32ELi8ELb1ELb1ELb0ELb1ELb0EN3c108BFloat16ENS1_7complexIfEEEEv12SSMParamsBwd)
        /*0380*/ 	.word	0x000000ca


	//----- nvinfo : EIATTR_FRAME_SIZE
	.align		4
.L_177:
        /*0384*/ 	.byte	0x04, 0x11
        /*0386*/ 	.short	(.L_179 - .L_178)
	.align		4
.L_178:
        /*0388*/ 	.word	index@(_Z25selective_scan_bwd_kernelI32Selective_Scan_bwd_kernel_traitsILi32ELi8ELb1ELb1ELb0ELb1ELb0EN3c108BFloat16ENS1_7complexIfEEEEv12SSMParamsBwd)
        /*038c*/ 	.word	0x00000000


	//----- nvinfo : EIATTR_REGCOUNT
	.align		4
.L_179:
        /*0390*/ 	.byte	0x04, 0x2f
        /*0392*/ 	.short	(.L_181 - .L_180)
	.align		4
.L_180:
        /*0394*/ 	.word	index@(_Z25selective_scan_bwd_kernelI32Selective_Scan_bwd_kernel_traitsILi32ELi8ELb1ELb1ELb0ELb0ELb1EN3c108BFloat16ENS1_7complexIfEEEEv12SSMParamsBwd)
        /*0398*/ 	.word	0x000000b8


	//----- nvinfo : EIATTR_FRAME_SIZE
	.align		4
.L_181:
        /*039c*/ 	.byte	0x04, 0x11
        /*039e*/ 	.short	(.L_183 - .L_182)
	.align		4
.L_182:
        /*03a0*/ 	.word	index@(_Z25selective_scan_bwd_kernelI32Selective_Scan_bwd_kernel_traitsILi32ELi8ELb1ELb1ELb0ELb0ELb1EN3c108BFloat16ENS1_7complexIfEEEEv12SSMParamsBwd)
        /*03a4*/ 	.word	0x00000000


	//----- nvinfo : EIATTR_REGCOUNT
	.align		4
.L_183:
        /*03a8*/ 	.byte	0x04, 0x2f
        /*03aa*/ 	.short	(.L_185 - .L_184)
	.align		4
.L_184:
        /*03ac*/ 	.word	index@(_Z25selective_scan_bwd_kernelI32Selective_Scan_bwd_kernel_traitsILi32ELi8ELb1ELb1ELb0ELb0ELb0EN3c108BFloat16ENS1_7complexIfEEEEv12SSMParamsBwd)
        /*03b0*/ 	.word	0x000000b7


	//----- nvinfo : EIATTR_FRAME_SIZE
	.align		4
.L_185:
        /*03b4*/ 	.byte	0x04, 0x11
        /*03b6*/ 	.short	(.L_187 - .L_186)
	.align		4
.L_186:
        /*03b8*/ 	.word	index@(_Z25selective_scan_bwd_kernelI32Selective_Scan_bwd_kernel_traitsILi32ELi8ELb1ELb1ELb0ELb0ELb0EN3c108BFloat16ENS1_7complexIfEEEEv12SSMParamsBwd)
        /*03bc*/ 	.word	0x00000000


	//----- nvinfo : EIATTR_REGCOUNT
	.align		4
.L_187:
        /*03c0*/ 	.byte	0x04, 0x2f
        /*03c2*/ 	.short	(.L_189 - .L_188)
	.align		4
.L_188:
        /*03c4*/ 	.word	index@(_Z25selective_scan_bwd_kernelI32Selective_Scan_bwd_kernel_traitsILi32ELi8ELb1ELb0ELb1ELb1ELb1EN3c108BFloat16ENS1_7complexIfEEEEv12SSMParamsBwd)
        /*03c8*/ 	.word	0x000000b7


	//----- nvinfo : EIATTR_FRAME_SIZE
	.align		4
.L_189:
        /*03cc*/ 	.byte	0x04, 0x11
        /*03ce*/ 	.short	(.L_191 - .L_190)
	.align		4
.L_190:
        /*03d0*/ 	.word	index@(_Z25selective_scan_bwd_kernelI32Selective_Scan_bwd_kernel_traitsILi32ELi8ELb1ELb0ELb1ELb1ELb1EN3c108BFloat16ENS1_7complexIfEEEEv12SSMParamsBwd)
        /*03d4*/ 	.word	0x00000000


	//----- nvinfo : EIATTR_REGCOUNT
	.align		4
.L_191:
        /*03d8*/ 	.byte	0x04, 0x2f
        /*03da*/ 	.short	(.L_193 - .L_192)
	.align		4
.L_192:
        /*03dc*/ 	.word	index@(_Z25selective_scan_bwd_kernelI32Selective_Scan_bwd_kernel_traitsILi32ELi8ELb1ELb0ELb1ELb1ELb0EN3c108BFloat16ENS1_7complexIfEEEEv12SSMParamsBwd)
        /*03e0*/ 	.word	0x000000b8


	//----- nvinfo : EIATTR_FRAME_SIZE
	.align		4
.L_193:
        /*03e4*/ 	.byte	0x04, 0x11
        /*03e6*/ 	.short	(.L_195 - .L_194)
	.align		4
.L_194:
        /*03e8*/ 	.word	index@(_Z25selective_scan_bwd_kernelI32Selective_Scan_bwd_kernel_traitsILi32ELi8ELb1ELb0ELb1ELb1ELb0EN3c108BFloat16ENS1_7complexIfEEEEv12SSMParamsBwd)
        /*03ec*/ 	.word	0x00000000


	//----- nvinfo : EIATTR_REGCOUNT
	.align		4
.L_195:
        /*03f0*/ 	.byte	0x04, 0x2f
        /*03f2*/ 	.short	(.L_197 - .L_196)
	.align		4
.L_196:
        /*03f4*/ 	.word	index@(_Z25selective_scan_bwd_kernelI32Selective_Scan_bwd_kernel_traitsILi32ELi8ELb1ELb0ELb1ELb0ELb1EN3c108BFloat16ENS1_7complexIfEEEEv12SSMParamsBwd)
        /*03f8*/ 	.word	0x000000b7


	//----- nvinfo : EIATTR_FRAME_SIZE
	.align		4
.L_197:
        /*03fc*/ 	.byte	0x04, 0x11
        /*03fe*/ 	.short	(.L_199 - .L_198)
	.align		4
.L_198:
        /*0400*/ 	.word	index@(_Z25selective_scan_bwd_kernelI32Selective_Scan_bwd_kernel_traitsILi32ELi8ELb1ELb0ELb1ELb0ELb1EN3c108BFloat16ENS1_7complexIfEEEEv12SSMParamsBwd)
        /*0404*/ 	.word	0x00000000


	//----- nvinfo : EIATTR_REGCOUNT
	.align		4
.L_199:
        /*0408*/ 	.byte	0x04, 0x2f
        /*040a*/ 	.short	(.L_201 - .L_200)
	.align		4
.L_200:
        /*040c*/ 	.word	index@(_Z25selective_scan_bwd_kernelI32Selective_Scan_bwd_kernel_traitsILi32ELi8ELb1ELb0ELb1ELb0ELb0EN3c108BFloat16ENS1_7complexIfEEEEv12SSMParamsBwd)
        /*0410*/ 	.word	0x000000b8


	//----- nvinfo : EIATTR_FRAME_SIZE
	.align		4
.L_201:
        /*0414*/ 	.byte	0x04, 0x11
        /*0416*/ 	.short	(.L_203 - .L_202)
	.align		4
.L_202:
        /*0418*/ 	.word	index@(_Z25selective_scan_bwd_kernelI32Selective_Scan_bwd_kernel_traitsILi32ELi8ELb1ELb0ELb1ELb0ELb0EN3c108BFloat16ENS1_7complexIfEEEEv12SSMParamsBwd)
        /*041c*/ 	.word	0x00000000


	//----- nvinfo : EIATTR_REGCOUNT
	.align		4
.L_203:
        /*0420*/ 	.byte	0x04, 0x2f
        /*0422*/ 	.short	(.L_205 - .L_204)
	.align		4
.L_204:
        /*0424*/ 	.word	index@(_Z25selective_scan_bwd_kernelI32Selective_Scan_bwd_kernel_traitsILi32ELi8ELb1ELb0ELb0ELb1ELb1EN3c108BFloat16ENS1_7complexIfEEEEv12SSMParamsBwd)
        /*0428*/ 	.word	0x0000009e


	//----- nvinfo : EIATTR_FRAME_SIZE
	.align		4
.L_205:
        /*042c*/ 	.byte	0x04, 0x11
        /*042e*/ 	.short	(.L_207 - .L_206)
	.align		4
.L_206:
        /*0430*/ 	.word	index@(_Z25selective_scan_bwd_kernelI32Selective_Scan_bwd_kernel_traitsILi32ELi8ELb1ELb0ELb0ELb1ELb1EN3c108BFloat16ENS1_7complexIfEEEEv12SSMParamsBwd)
        /*0434*/ 	.word	0x00000000


	//----- nvinfo : EIATTR_REGCOUNT
	.align		4
.L_207:
        /*0438*/ 	.byte	0x04, 0x2f
        /*043a*/ 	.short	(.L_209 - .L_208)
	.align		4
.L_208:
        /*043c*/ 	.word	index@(_Z25selective_scan_bwd_kernelI32Selective_Scan_bwd_kernel_traitsILi32ELi8ELb1ELb0ELb0ELb1ELb0EN3c108BFloat16ENS1_7complexIfEEEEv12SSMParamsBwd)
        /*0440*/ 	.word	0x0000009c


	//----- nvinfo : EIATTR_FRAME_SIZE
	.align		4
.L_209:
        /*0444*/ 	.byte	0x04, 0x11
        /*0446*/ 	.short	(.L_211 - .L_210)
	.align		4
.L_210:
        /*0448*/ 	.word	index@(_Z25selective_scan_bwd_kernelI32Selective_Scan_bwd_kernel_traitsILi32ELi8ELb1ELb0ELb0ELb1ELb0EN3c108BFloat16ENS1_7complexIfEEEEv12SSMParamsBwd)
        /*044c*/ 	.word	0x00000000


	//----- nvinfo : EIATTR_REGCOUNT
	.align		4
.L_211:
        /*0450*/ 	.byte	0x04, 0x2f
        /*0452*/ 	.short	(.L_213 - .L_212)
	.align		4
.L_212:
        /*0454*/ 	.word	index@(_Z25selective_scan_bwd_kernelI32Selective_Scan_bwd_kernel_traitsILi32ELi8ELb1ELb0ELb0ELb0ELb1EN3c108BFloat16ENS1_7complexIfEEEEv12SSMParamsBwd)
        /*0458*/ 	.word	0x000000a0


	//----- nvinfo : EIATTR_FRAME_SIZE
	.align		4
.L_213:
        /*045c*/ 	.byte	0x04, 0x11
        /*045e*/ 	.short	(.L_215 - .L_214)
	.align		4
.L_214:
        /*0460*/ 	.word	index@(_Z25selective_scan_bwd_kernelI32Selective_Scan_bwd_kernel_traitsILi32ELi8ELb1ELb0ELb0ELb0ELb1EN3c108BFloat16ENS1_7complexIfEEEEv12SSMParamsBwd)
        /*0464*/ 	.word	0x00000000


	//----- nvinfo : EIATTR_REGCOUNT
	.align		4
.L_215:
        /*0468*/ 	.byte	0x04, 0x2f
        /*046a*/ 	.short	(.L_217 - .L_216)
	.align		4
.L_216:
        /*046c*/ 	.word	index@(_Z25selective_scan_bwd_kernelI32Selective_Scan_bwd_kernel_traitsILi32ELi8ELb1ELb0ELb0ELb0ELb0EN3c108BFloat16ENS1_7complexIfEEEEv12SSMParamsBwd)
        /*0470*/ 	.word	0x0000009d


	//----- nvinfo : EIATTR_FRAME_SIZE
	.align		4
.L_217:
        /*0474*/ 	.byte	0x04, 0x11
        /*0476*/ 	.short	(.L_219 - .L_218)
	.align		4
.L_218:
        /*0478*/ 	.word	index@(_Z25selective_scan_bwd_kernelI32Selective_Scan_bwd_kernel_traitsILi32ELi8ELb1ELb0ELb0ELb0ELb0EN3c108BFloat16ENS1_7complexIfEEEEv12SSMParamsBwd)
        /*047c*/ 	.word	0x00000000


	//----- nvinfo : EIATTR_REGCOUNT
	.align		4
.L_219:
        /*0480*/ 	.byte	0x04, 0x2f
        /*0482*/ 	.short	(.L_221 - .L_220)
	.align		4
.L_220:
        /*0484*/ 	.word	index@(_Z25selective_scan_bwd_kernelI32Selective_Scan_bwd_kernel_traitsILi32ELi8ELb0ELb1ELb1ELb1ELb1EN3c108BFloat16ENS1_7complexIfEEEEv12SSMParamsBwd)
        /*0488*/ 	.word	0x000000f7


	//----- nvinfo : EIATTR_FRAME_SIZE
	.align		4
.L_221:
        /*048c*/ 	.byte	0x04, 0x11
        /*048e*/ 	.short	(.L_223 - .L_222)
	.align		4
.L_222:
        /*0490*/ 	.word	index@(_Z25selective_scan_bwd_kernelI32Selective_Scan_bwd_kernel_traitsILi32ELi8ELb0ELb1ELb1ELb1ELb1EN3c108BFloat16ENS1_7complexIfEEEEv12SSMParamsBwd)
        /*0494*/ 	.word	0x00000000


	//----- nvinfo : EIATTR_REGCOUNT
	.align		4
.L_223:
        /*0498*/ 	.byte	0x04, 0x2f
        /*049a*/ 	.short	(.L_225 - .L_224)
	.align		4
.L_224:
        /*049c*/ 	.word	index@(_Z25selective_scan_bwd_kernelI32Selective_Scan_bwd_kernel_traitsILi32ELi8ELb0ELb1ELb1ELb1ELb0EN3c108BFloat16ENS1_7complexIfEEEEv12SSMParamsBwd)
        /*04a0*/ 	.word	0x000000f5


	//----- nvinfo : EIATTR_FRAME_SIZE
	.align		4
.L_225:
        /*04a4*/ 	.byte	0x04, 0x11
        /*04a6*/ 	.short	(.L_227 - .L_226)
	.align		4
.L_226:
        /*04a8*/ 	.word	index@(_Z25selective_scan_bwd_kernelI32Selective_Scan_bwd_kernel_traitsILi32ELi8ELb0ELb1ELb1ELb1ELb0EN3c108BFloat16ENS1_7complexIfEEEEv12SSMParamsBwd)
        /*04ac*/ 	.word	0x00000000


	//----- nvinfo : EIATTR_REGCOUNT
	.align		4
.L_227:
        /*04b0*/ 	.byte	0x04, 0x2f
        /*04b2*/ 	.short	(.L_229 - .L_228)
	.align		4
.L_228:
        /*04b4*/ 	.word	index@(_Z25selective_scan_bwd_kernelI32Selective_Scan_bwd_kernel_traitsILi32ELi8ELb0ELb1ELb1ELb0ELb1EN3c108BFloat16ENS1_7complexIfEEEEv12SSMParamsBwd)
        /*04b8*/ 	.word	0x000000f5


	//----- nvinfo : EIATTR_FRAME_SIZE
	.align		4
.L_229:
        /*04bc*/ 	.byte	0x04, 0x11
        /*04be*/ 	.short	(.L_231 - .L_230)
	.align		4
.L_230:
        /*04c0*/ 	.word	index@(_Z25selective_scan_bwd_kernelI32Selective_Scan_bwd_kernel_traitsILi32ELi8ELb0ELb1ELb1ELb0ELb1EN3c108BFloat16ENS1_7complexIfEEEEv12SSMParamsBwd)
        /*04c4*/ 	.word	0x00000000


	//----- nvinfo : EIATTR_REGCOUNT
	.align		4
.L_231:
        /*04c8*/ 	.byte	0x04, 0x2f
        /*04ca*/ 	.short	(.L_233 - .L_232)
	.align		4
.L_232:
        /*04cc*/ 	.word	index@(_Z25selective_scan_bwd_kernelI32Selective_Scan_bwd_kernel_traitsILi32ELi8ELb0ELb1ELb1ELb0ELb0EN3c108BFloat16ENS1_7complexIfEEEEv12SSMParamsBwd)
        /*04d0*/ 	.word	0x000000fb


	//----- nvinfo : EIATTR_FRAME_SIZE
	.align		4
.L_233:
        /*04d4*/ 	.byte	0x04, 0x11
        /*04d6*/ 	.short	(.L_235 - .L_234)
	.align		4
.L_234:
        /*04d8*/ 	.word	index@(_Z25selective_scan_bwd_kernelI32Selective_Scan_bwd_kernel_traitsILi32ELi8ELb0ELb1ELb1ELb0ELb0EN3c108BFloat16ENS1_7complexIfEEEEv12SSMParamsBwd)
        /*04dc*/ 	.word	0x00000000


	//----- nvinfo : EIATTR_REGCOUNT
	.align		4
.L_235:
        /*04e0*/ 	.byte	0x04, 0x2f
        /*04e2*/ 	.short	(.L_237 - .L_236)
	.align		4
.L_236:
        /*04e4*/ 	.word	index@(_Z25selective_scan_bwd_kernelI32Selective_Scan_bwd_kernel_traitsILi32ELi8ELb0ELb1ELb0ELb1ELb1EN3c108BFloat16ENS1_7complexIfEEEEv12SSMParamsBwd)
        /*04e8*/ 	.word	0x000000e2


	//----- nvinfo : EIATTR_FRAME_SIZE
	.align		4
.L_237:
        /*04ec*/ 	.byte	0x04, 0x11
        /*04ee*/ 	.short	(.L_239 - .L_238)
	.align		4
.L_238:
        /*04f0*/ 	.word	index@(_Z25selective_scan_bwd_kernelI32Selective_Scan_bwd_kernel_traitsILi32ELi8ELb0ELb1ELb0ELb1ELb1EN3c108BFloat16ENS1_7complexIfEEEEv12SSMParamsBwd)
        /*04f4*/ 	.word	0x00000000


	//----- nvinfo : EIATTR_REGCOUNT
	.align		4
.L_239:
        /*04f8*/ 	.byte	0x04, 0x2f
        /*04fa*/ 	.short	(.L_241 - .L_240)
	.align		4
.L_240:
        /*04fc*/ 	.word	index@(_Z25selective_scan_bwd_kernelI32Selective_Scan_bwd_kernel_traitsILi32ELi8ELb0ELb1ELb0ELb1ELb0EN3c108BFloat16ENS1_7complexIfEEEEv12SSMParamsBwd)
        /*0500*/ 	.word	0x000000cd


	//----- nvinfo : EIATTR_FRAME_SIZE
	.align		4
.L_241:
        /*0504*/ 	.byte	0x04, 0x11
        /*0506*/ 	.short	(.L_243 - .L_242)
	.align		4
.L_242:
        /*0508*/ 	.word	index@(_Z25selective_scan_bwd_kernelI32Selective_Scan_bwd_kernel_traitsILi32ELi8ELb0ELb1ELb0ELb1ELb0EN3c108BFloat16ENS1_7complexIfEEEEv12SSMParamsBwd)
        /*050c*/ 	.word	0x00000000


	//----- nvinfo : EIATTR_REGCOUNT
	.align		4
.L_243:
        /*0510*/ 	.byte	0x04, 0x2f
        /*0512*/ 	.short	(.L_245 - .L_244)
	.align		4
.L_244:
        /*0514*/ 	.word	index@(_Z25selective_scan_bwd_kernelI32Selective_Scan_bwd_kernel_traitsILi32ELi8ELb0ELb1ELb0ELb0ELb1EN3c108BFloat16ENS1_7complexIfEEEEv12SSMParamsBwd)
        /*0518*/ 	.word	0x000000e4


	//----- nvinfo : EIATTR_FRAME_SIZE
	.align		4
.L_245:
        /*051c*/ 	.byte	0x04, 0x11
        /*051e*/ 	.short	(.L_247 - .L_246)
	.align		4
.L_246:
        /*0520*/ 	.word	index@(_Z25selective_scan_bwd_kernelI32Selective_Scan_bwd_kernel_traitsILi32ELi8ELb0ELb1ELb0ELb0ELb1EN3c108BFloat16ENS1_7complexIfEEEEv12SSMParamsBwd)
        /*0524*/ 	.word	0x00000000


	//----- nvinfo : EIATTR_REGCOUNT
	.align		4
.L_247:
        /*0528*/ 	.byte	0x04, 0x2f
        /*052a*/ 	.short	(.L_249 - .L_248)
	.align		4
.L_248:
        /*052c*/ 	.word	index@(_Z25selective_scan_bwd_kernelI32Selective_Scan_bwd_kernel_traitsILi32ELi8ELb0ELb1ELb0ELb0ELb0EN3c108BFloat16ENS1_7complexIfEEEEv12SSMParamsBwd)
        /*0530*/ 	.word	0x000000de


	//----- nvinfo : EIATTR_FRAME_SIZE
	.align		4
.L_249:
        /*0534*/ 	.byte	0x04, 0x11
        /*0536*/ 	.short	(.L_251 - .L_250)
	.align		4
.L_250:
        /*0538*/ 	.word	index@(_Z25selective_scan_bwd_kernelI32Selective_Scan_bwd_kernel_traitsILi32ELi8ELb0ELb1ELb0ELb0ELb0EN3c108BFloat16ENS1_7complexIfEEEEv12SSMParamsBwd)
        /*053c*/ 	.word	0x00000000


	//----- nvinfo : EIATTR_REGCOUNT
	.align		4
.L_251:
        /*0540*/ 	.byte	0x04, 0x2f
        /*0542*/ 	.short	(.L_253 - .L_252)
	.align		4
.L_252:
        /*0544*/ 	.word	index@(_Z25selective_scan_bwd_kernelI32Selective_Scan_bwd_kernel_traitsILi32ELi8ELb0ELb0ELb1ELb1ELb1EN3c108BFloat16ENS1_7complexIfEEEEv12SSMParamsBwd)
        /*0548*/ 	.word	0x000000d4


	//----- nvinfo : EIATTR_FRAME_SIZE
	.align		4
.L_253:
        /*054c*/ 	.byte	0x04, 0x11
        /*054e*/ 	.short	(.L_255 - .L_254)
	.align		4
.L_254:
        /*0550*/ 	.word	index@(_Z25selective_scan_bwd_kernelI32Selective_Scan_bwd_kernel_traitsILi32ELi8ELb0ELb0ELb1ELb1ELb1EN3c108BFloat16ENS1_7complexIfEEEEv12SSMParamsBwd)
        /*0554*/ 	.word	0x00000000


	//----- nvinfo : EIATTR_REGCOUNT
	.align		4
.L_255:
        /*0558*/ 	.byte	0x04, 0x2f
        /*055a*/ 	.short	(.L_257 - .L_256)
	.align		4
.L_256:
        /*055c*/ 	.word	index@(_Z25selective_scan_bwd_kernelI32Selective_Scan_bwd_kernel_traitsILi32ELi8ELb0ELb0ELb1ELb1ELb0EN3c108BFloat16ENS1_7complexIfEEEEv12SSMParamsBwd)
        /*0560*/ 	.word	0x000000d1


	//----- nvinfo : EIATTR_FRAME_SIZE
	.align		4
.L_257:
        /*0564*/ 	.byte	0x04, 0x11
        /*0566*/ 	.short	(.L_259 - .L_258)
	.align		4
.L_258:
        /*0568*/ 	.word	index@(_Z25selective_scan_bwd_kernelI32Selective_Scan_bwd_kernel_traitsILi32ELi8ELb0ELb0ELb1ELb1ELb0EN3c108BFloat16ENS1_7complexIfEEEEv12SSMParamsBwd)
        /*056c*/ 	.word	0x00000000


	//----- nvinfo : EIATTR_REGCOUNT
	.align		4
.L_259:
        /*0570*/ 	.byte	0x04, 0x2f
        /*0572*/ 	.short	(.L_261 - .L_260)
	.align		4
.L_260:
        /*0574*/ 	.word	index@(_Z25selective_scan_bwd_kernelI32Selective_Scan_bwd_kernel_traitsILi32ELi8ELb0ELb0ELb1ELb0ELb1EN3c108BFloat16ENS1_7complexIfEEEEv12SSMParamsBwd)
        /*0578*/ 	.word	0x000000d4


	//----- nvinfo : EIATTR_FRAME_SIZE
	.align		4
.L_261:
        /*057c*/ 	.byte	0x04, 0x11
        /*057e*/ 	.short	(.L_263 - .L_262)
	.align		4
.L_262:
        /*0580*/ 	.word	index@(_Z25selective_scan_bwd_kernelI32Selective_Scan_bwd_kernel_traitsILi32ELi8ELb0ELb0ELb1ELb0ELb1EN3c108BFloat16ENS1_7complexIfEEEEv12SSMParamsBwd)
        /*0584*/ 	.word	0x00000000


	//----- nvinfo : EIATTR_REGCOUNT
	.align		4
.L_263:
        /*0588*/ 	.byte	0x04, 0x2f
        /*058a*/ 	.short	(.L_265 - .L_264)
	.align		4
.L_264:
        /*058c*/ 	.word	index@(_Z25selective_scan_bwd_kernelI32Selective_Scan_bwd_kernel_traitsILi32ELi8ELb0ELb0ELb1ELb0ELb0EN3c108BFloat16ENS1_7complexIfEEEEv12SSMParamsBwd)
        /*0590*/ 	.word	0x000000cb


	//----- nvinfo : EIATTR_FRAME_SIZE
	.align		4
.L_265:
        /*0594*/ 	.byte	0x04, 0x11
        /*0596*/ 	.short	(.L_267 - .L_266)
	.align		4
.L_266:
        /*0598*/ 	.word	index@(_Z25selective_scan_bwd_kernelI32Selective_Scan_bwd_kernel_traitsILi32ELi8ELb0ELb0ELb1ELb0ELb0EN3c108BFloat16ENS1_7complexIfEEEEv12SSMParamsBwd)
        /*059c*/ 	.word	0x00000000


	//----- nvinfo : EIATTR_REGCOUNT
	.align		4
.L_267:
        /*05a0*/ 	.byte	0x04, 0x2f
        /*05a2*/ 	.short	(.L_269 - .L_268)
	.align		4
.L_268:
        /*05a4*/ 	.word	index@(_Z25selective_scan_bwd_kernelI32Selective_Scan_bwd_kernel_traitsILi32ELi8ELb0ELb0ELb0ELb1ELb1EN3c108BFloat16ENS1_7complexIfEEEEv12SSMParamsBwd)
        /*05a8*/ 	.word	0x000000b5


	//----- nvinfo : EIATTR_FRAME_SIZE
	.align		4
.L_269:
        /*05ac*/ 	.byte	0x04, 0x11
        /*05ae*/ 	.short	(.L_271 - .L_270)
	.align		4
.L_270:
        /*05b0*/ 	.word	index@(_Z25selective_scan_bwd_kernelI32Selective_Scan_bwd_kernel_traitsILi32ELi8ELb0ELb0ELb0ELb1ELb1EN3c108BFloat16ENS1_7complexIfEEEEv12SSMParamsBwd)
        /*05b4*/ 	.word	0x00000000


	//----- nvinfo : EIATTR_REGCOUNT
	.align		4
.L_271:
        /*05b8*/ 	.byte	0x04, 0x2f
        /*05ba*/ 	.short	(.L_273 - .L_272)
	.align		4
.L_272:
        /*05bc*/ 	.word	index@(_Z25selective_scan_bwd_kernelI32Selective_Scan_bwd_kernel_traitsILi32ELi8ELb0ELb0ELb0ELb1ELb0EN3c108BFloat16ENS1_7complexIfEEEEv12SSMParamsBwd)
        /*05c0*/ 	.word	0x000000bd


	//----- nvinfo : EIATTR_FRAME_SIZE
	.align		4
.L_273:
        /*05c4*/ 	.byte	0x04, 0x11
        /*05c6*/ 	.short	(.L_275 - .L_274)
	.align		4
.L_274:
        /*05c8*/ 	.word	index@(_Z25selective_scan_bwd_kernelI32Selective_Scan_bwd_kernel_traitsILi32ELi8ELb0ELb0ELb0ELb1ELb0EN3c108BFloat16ENS1_7complexIfEEEEv12SSMParamsBwd)
        /*05cc*/ 	.word	0x00000000


	//----- nvinfo : EIATTR_REGCOUNT
	.align		4
.L_275:
        /*05d0*/ 	.byte	0x04, 0x2f
        /*05d2*/ 	.short	(.L_277 - .L_276)
	.align		4
.L_276:
        /*05d4*/ 	.word	index@(_Z25selective_scan_bwd_kernelI32Selective_Scan_bwd_kernel_traitsILi32ELi8ELb0ELb0ELb0ELb0ELb1EN3c108BFloat16ENS1_7complexIfEEEEv12SSMParamsBwd)
        /*05d8*/ 	.word	0x000000b5


	//----- nvinfo : EIATTR_FRAME_SIZE
	.align		4
.L_277:
        /*05dc*/ 	.byte	0x04, 0x11
        /*05de*/ 	.short	(.L_279 - .L_278)
	.align		4
.L_278:
        /*05e0*/ 	.word	index@(_Z25selective_scan_bwd_kernelI32Selective_Scan_bwd_kernel_traitsILi32ELi8ELb0ELb0ELb0ELb0ELb1EN3c108BFloat16ENS1_7complexIfEEEEv12SSMParamsBwd)
        /*05e4*/ 	.word	0x00000000


	//----- nvinfo : EIATTR_REGCOUNT
	.align		4
.L_279:
        /*05e8*/ 	.byte	0x04, 0x2f
        /*05ea*/ 	.short	(.L_281 - .L_280)
	.align		4
.L_280:
        /*05ec*/ 	.word	index@(_Z25selective_scan_bwd_kernelI32Selective_Scan_bwd_kernel_traitsILi32ELi8ELb0ELb0ELb0ELb0ELb0EN3c108BFloat16ENS1_7complexIfEEEEv12SSMParamsBwd)
        /*05f0*/ 	.word	0x000000b7


	//----- nvinfo : EIATTR_FRAME_SIZE
	.align		4
.L_281:
        /*05f4*/ 	.byte	0x04, 0x11
        /*05f6*/ 	.short	(.L_283 - .L_282)
	.align		4
.L_282:
        /*05f8*/ 	.word	index@(_Z25selective_scan_bwd_kernelI32Selective_Scan_bwd_kernel_traitsILi32ELi8ELb0ELb0ELb0ELb0ELb0EN3c108BFloat16ENS1_7complexIfEEEEv12SSMParamsBwd)
        /*05fc*/ 	.word	0x00000000


	//----- nvinfo : EIATTR_REGCOUNT
	.align		4
.L_283:
        /*0600*/ 	.byte	0x04, 0x2f
        /*0602*/ 	.short	(.L_285 - .L_284)
	.align		4
.L_284:
        /*0604*/ 	.word	index@(_Z25selective_scan_bwd_kernelI32Selective_Scan_bwd_kernel_traitsILi32ELi16ELb1ELb1ELb1ELb1ELb1EN3c108BFloat16ENS1_7complexIfEEEEv12SSMParamsBwd)
        /*0608*/ 	.word	0x000000fc


	//----- nvinfo : EIATTR_FRAME_SIZE
	.align		4
.L_285:
        /*060c*/ 	.byte	0x04, 0x11
        /*060e*/ 	.short	(.L_287 - .L_286)
	.align		4
.L_286:
        /*0610*/ 	.word	index@(_Z25selective_scan_bwd_kernelI32Selective_Scan_bwd_kernel_traitsILi32ELi16ELb1ELb1ELb1ELb1ELb1EN3c108BFloat16ENS1_7complexIfEEEEv12SSMParamsBwd)
        /*0614*/ 	.word	0x00000000


	//----- nvinfo : EIATTR_REGCOUNT
	.align		4
.L_287:
        /*0618*/ 	.byte	0x04, 0x2f
        /*061a*/ 	.short	(.L_289 - .L_288)
	.align		4
.L_288:
        /*061c*/ 	.word	index@(_Z25selective_scan_bwd_kernelI32Selective_Scan_bwd_kernel_traitsILi32ELi16ELb1ELb1ELb1ELb1ELb0EN3c108BFloat16ENS1_7complexIfEEEEv12SSMParamsBwd)
        /*0620*/ 	.word	0x000000fc


	//----- nvinfo : EIATTR_FRAME_SIZE
	.align		4
.L_289:
        /*0624*/ 	.byte	0x04, 0x11
        /*0626*/ 	.short	(.L_291 - .L_290)
	.align		4
.L_290:
        /*0628*/ 	.word	index@(_Z25selective_scan_bwd_kernelI32Selective_Scan_bwd_kernel_traitsILi32ELi16ELb1ELb1ELb1ELb1ELb0EN3c108BFloat16ENS1_7complexIfEEEEv12SSMParamsBwd)
        /*062c*/ 	.word	0x00000000


	//----- nvinfo : EIATTR_REGCOUNT
	.align		4
.L_291:
        /*0630*/ 	.byte	0x04, 0x2f
        /*0632*/ 	.short	(.L_293 - .L_292)
	.align		4
.L_292:
        /*0634*/ 	.word	index@(_Z25selective_scan_bwd_kernelI32Selective_Scan_bwd_kernel_traitsILi32ELi16ELb1ELb1ELb1ELb0ELb1EN3c108BFloat16ENS1_7complexIfEEEEv12SSMParamsBwd)
        /*0638*/ 	.word	0x000000fc


	//----- nvinfo : EIATTR_FRAME_SIZE
	.align		4
.L_293:
        /*063c*/ 	.byte	0x04, 0x11
        /*063e*/ 	.short	(.L_295 - .L_294)
	.align		4
.L_294:
        /*0640*/ 	.word	index@(_Z25selective_scan_bwd_kernelI32Selective_Scan_bwd_kernel_traitsILi32ELi16ELb1ELb1ELb1ELb0ELb1EN3c108BFloat16ENS1_7complexIfEEEEv12SSMParamsBwd)
        /*0644*/ 	.word	0x00000000


	//----- nvinfo : EIATTR_REGCOUNT
	.align		4
.L_295:
        /*0648*/ 	.byte	0x04, 0x2f
        /*064a*/ 	.short	(.L_297 - .L_296)
	.align		4
.L_296:
        /*064c*/ 	.word	index@(_Z25selective_scan_bwd_kernelI32Selective_Scan_bwd_kernel_traitsILi32ELi16ELb1ELb1ELb1ELb0ELb0EN3c108BFloat16ENS1_7complexIfEEEEv12SSMParamsBwd)
        /*0650*/ 	.word	0x000000fc


	//----- nvinfo : EIATTR_FRAME_SIZE
	.align		4
.L_297:
        /*0654*/ 	.byte	0x04, 0x11
        /*0656*/ 	.short	(.L_299 - .L_298)
	.align		4
.L_298:
        /*0658*/ 	.word	index@(_Z25selective_scan_bwd_kernelI32Selective_Scan_bwd_kernel_traitsILi32ELi16ELb1ELb1ELb1ELb0ELb0EN3c108BFloat16ENS1_7complexIfEEEEv12SSMParamsBwd)
        /*065c*/ 	.word	0x00000000


	//----- nvinfo : EIATTR_REGCOUNT
	.align		4
.L_299:
        /*0660*/ 	.byte	0x04, 0x2f
        /*0662*/ 	.short	(.L_301 - .L_300)
	.align		4
.L_300:
        /*0664*/ 	.word	index@(_Z25selective_scan_bwd_kernelI32Selective_Scan_bwd_kernel_traitsILi32ELi16ELb1ELb1ELb0ELb1ELb1EN3c108BFloat16ENS1_7complexIfEEEEv12SSMParamsBwd)
        /*0668*/ 	.word	0x000000fe


	//----- nvinfo : EIATTR_FRAME_SIZE
	.align		4
.L_301:
        /*066c*/ 	.byte	0x04, 0x11
        /*066e*/ 	.short	(.L_303 - .L_302)
	.align		4
.L_302:
        /*0670*/ 	.word	index@(_Z25selective_scan_bwd_kernelI32Selective_Scan_bwd_kernel_traitsILi32ELi16ELb1ELb1ELb0ELb1ELb1EN3c108BFloat16ENS1_7complexIfEEEEv12SSMParamsBwd)
        /*0674*/ 	.word	0x00000000


	//----- nvinfo : EIATTR_REGCOUNT
	.align		4
.L_303:
        /*0678*/ 	.byte	0x04, 0x2f
        /*067a*/ 	.short	(.L_305 - .L_304)
	.align		4
.L_304:
        /*067c*/ 	.word	index@(_Z25selective_scan_bwd_kernelI32Selective_Scan_bwd_kernel_traitsILi32ELi16ELb1ELb1ELb0ELb1ELb0EN3c108BFloat16ENS1_7complexIfEEEEv12SSMParamsBwd)
        /*0680*/ 	.word	0x000000fc


	//----- nvinfo : EIATTR_FRAME_SIZE
	.align		4
.L_305:
        /*0684*/ 	.byte	0x04, 0x11
        /*0686*/ 	.short	(.L_307 - .L_306)
	.align		4
.L_306:
        /*0688*/ 	.word	index@(_Z25selective_scan_bwd_kernelI32Selective_Scan_bwd_kernel_traitsILi32ELi16ELb1ELb1ELb0ELb1ELb0EN3c108BFloat16ENS1_7complexIfEEEEv12SSMParamsBwd)
        /*068c*/ 	.word	0x00000000


	//----- nvinfo : EIATTR_REGCOUNT
	.align		4
.L_307:
        /*0690*/ 	.byte	0x04, 0x2f
        /*0692*/ 	.short	(.L_309 - .L_308)
	.align		4
.L_308:
        /*0694*/ 	.word	index@(_Z25selective_scan_bwd_kernelI32Selective_Scan_bwd_kernel_traitsILi32ELi16ELb1ELb1ELb0ELb0ELb1EN3c108BFloat16ENS1_7complexIfEEEEv12SSMParamsBwd)
        /*0698*/ 	.word	0x000000fe


	//----- nvinfo : EIATTR_FRAME_SIZE
	.align		4
.L_309:
        /*069c*/ 	.byte	0x04, 0x11
        /*069e*/ 	.short	(.L_311 - .L_310)
	.align		4
.L_310:
        /*06a0*/ 	.word	index@(_Z25selective_scan_bwd_kernelI32Selective_Scan_bwd_kernel_traitsILi32ELi16ELb1ELb1ELb0ELb0ELb1EN3c108BFloat16ENS1_7complexIfEEEEv12SSMParamsBwd)
        /*06a4*/ 	.word	0x00000000


	//----- nvinfo : EIATTR_REGCOUNT
	.align		4
.L_311:
        /*06a8*/ 	.byte	0x04, 0x2f
        /*06aa*/ 	.short	(.L_313 - .L_312)
	.align		4
.L_312:
        /*06ac*/ 	.word	index@(_Z25selective_scan_bwd_kernelI32Selective_Scan_bwd_kernel_traitsILi32ELi16ELb1ELb1ELb0ELb0ELb0EN3c108BFloat16ENS1_7complexIfEEEEv12SSMParamsBwd)
        /*06b0*/ 	.word	0x000000fc


	//----- nvinfo : EIATTR_FRAME_SIZE
	.align		4
.L_313:
        /*06b4*/ 	.byte	0x04, 0x11
        /*06b6*/ 	.short	(.L_315 - .L_314)
	.align		4
.L_314:
        /*06b8*/ 	.word	index@(_Z25selective_scan_bwd_kernelI32Selective_Scan_bwd_kernel_traitsILi32ELi16ELb1ELb1ELb0ELb0ELb0EN3c108BFloat16ENS1_7complexIfEEEEv12SSMParamsBwd)
        /*06bc*/ 	.word	0x00000000


	//----- nvinfo : EIATTR_REGCOUNT
	.align		4
.L_315:
        /*06c0*/ 	.byte	0x04, 0x2f
        /*06c2*/ 	.short	(.L_317 - .L_316)
	.align		4
.L_316:
        /*06c4*/ 	.word	index@(_Z25selective_scan_bwd_kernelI32Selective_Scan_bwd_kernel_traitsILi32ELi16ELb1ELb0ELb1ELb1ELb1EN3c108BFloat16ENS1_7complexIfEEEEv12SSMParamsBwd)
        /*06c8*/ 	.word	0x000000f2


	//----- nvinfo : EIATTR_FRAME_SIZE
	.align		4
.L_317:
        /*06cc*/ 	.byte	0x04, 0x11
        /*06ce*/ 	.short	(.L_319 - .L_318)
	.align		4
.L_318:
        /*06d0*/ 	.word	index@(_Z25selective_scan_bwd_kernelI32Selective_Scan_bwd_kernel_traitsILi32ELi16ELb1ELb0ELb1ELb1ELb1EN3c108BFloat16ENS1_7complexIfEEEEv12SSMParamsBwd)
        /*06d4*/ 	.word	0x00000000


	//----- nvinfo : EIATTR_REGCOUNT
	.align		4
.L_319:
        /*06d8*/ 	.byte	0x04, 0x2f
        /*06da*/ 	.short	(.L_321 - .L_320)
	.align		4
.L_320:
        /*06dc*/ 	.word	index@(_Z25selective_scan_bwd_kernelI32Selective_Scan_bwd_kernel_traitsILi32ELi16ELb1ELb0ELb1ELb1ELb0EN3c108BFloat16ENS1_7complexIfEEEEv12SSMParamsBwd)
        /*06e0*/ 	.word	0x000000f2


	//----- nvinfo : EIATTR_FRAME_SIZE
	.align		4
.L_321:
        /*06e4*/ 	.byte	0x04, 0x11
        /*06e6*/ 	.short	(.L_323 - .L_322)
	.align		4
.L_322:
        /*06e8*/ 	.word	index@(_Z25selective_scan_bwd_kernelI32Selective_Scan_bwd_kernel_traitsILi32ELi16ELb1ELb0ELb1ELb1ELb0EN3c108BFloat16ENS1_7complexIfEEEEv12SSMParamsBwd)
        /*06ec*/ 	.word	0x00000000


	//----- nvinfo : EIATTR_REGCOUNT
	.align		4
.L_323:
        /*06f0*/ 	.byte	0x04, 0x2f
        /*06f2*/ 	.short	(.L_325 - .L_324)
	.align		4
.L_324:
        /*06f4*/ 	.word	index@(_Z25selective_scan_bwd_kernelI32Selective_Scan_bwd_kernel_traitsILi32ELi16ELb1ELb0ELb1ELb0ELb1EN3c108BFloat16ENS1_7complexIfEEEEv12SSMParamsBwd)
        /*06f8*/ 	.word	0x000000f4


	//----- nvinfo : EIATTR_FRAME_SIZE
	.align		4
.L_325:
        /*06fc*/ 	.byte	0x04, 0x11
        /*06fe*/ 	.short	(.L_327 - .L_326)
	.align		4
.L_326:
        /*0700*/ 	.word	index@(_Z25selective_scan_bwd_kernelI32Selective_Scan_bwd_kernel_traitsILi32ELi16ELb1ELb0ELb1ELb0ELb1EN3c108BFloat16ENS1_7complexIfEEEEv12SSMParamsBwd)
        /*0704*/ 	.word	0x00000000


	//----- nvinfo : EIATTR_REGCOUNT
	.align		4
.L_327:
        /*0708*/ 	.byte	0x04, 0x2f
        /*070a*/ 	.short	(.L_329 - .L_328)
	.align		4
.L_328:
        /*070c*/ 	.word	index@(_Z25selective_scan_bwd_kernelI32Selective_Scan_bwd_kernel_traitsILi32ELi16ELb1ELb0ELb1ELb0ELb0EN3c108BFloat16ENS1_7complexIfEEEEv12SSMParamsBwd)
        /*0710*/ 	.word	0x000000f2


	//----- nvinfo : EIATTR_FRAME_SIZE
	.align		4
.L_329:
        /*0714*/ 	.byte	0x04, 0x11
        /*0716*/ 	.short	(.L_331 - .L_330)
	.align		4
.L_330:
        /*0718*/ 	.word	index@(_Z25selective_scan_bwd_kernelI32Selective_Scan_bwd_kernel_traitsILi32ELi16ELb1ELb0ELb1ELb0ELb0EN3c108BFloat16ENS1_7complexIfEEEEv12SSMParamsBwd)
        /*071c*/ 	.word	0x00000000


	//----- nvinfo : EIATTR_REGCOUNT
	.align		4
.L_331:
        /*0720*/ 	.byte	0x04, 0x2f
        /*0722*/ 	.short	(.L_333 - .L_332)
	.align		4
.L_332:
        /*0724*/ 	.word	index@(_Z25selective_scan_bwd_kernelI32Selective_Scan_bwd_kernel_traitsILi32ELi16ELb1ELb0ELb0ELb1ELb1EN3c108BFloat16ENS1_7complexIfEEEEv12SSMParamsBwd)
        /*0728*/ 	.word	0x000000f3


	//----- nvinfo : EIATTR_FRAME_SIZE
	.align		4
.L_333:
        /*072c*/ 	.byte	0x04, 0x11
        /*072e*/ 	.short	(.L_335 - .L_334)
	.align		4
.L_334:
        /*0730*/ 	.word	index@(_Z25selective_scan_bwd_kernelI32Selective_Scan_bwd_kernel_traitsILi32ELi16ELb1ELb0ELb0ELb1ELb1EN3c108BFloat16ENS1_7complexIfEEEEv12SSMParamsBwd)
        /*0734*/ 	.word	0x00000000


	//----- nvinfo : EIATTR_REGCOUNT
	.align		4
.L_335:
        /*0738*/ 	.byte	0x04, 0x2f
        /*073a*/ 	.short	(.L_337 - .L_336)
	.align		4
.L_336:
        /*073c*/ 	.word	index@(_Z25selective_scan_bwd_kernelI32Selective_Scan_bwd_kernel_traitsILi32ELi16ELb1ELb0ELb0ELb1ELb0EN3c108BFloat16ENS1_7complexIfEEEEv12SSMParamsBwd)
        /*0740*/ 	.word	0x000000ed


	//----- nvinfo : EIATTR_FRAME_SIZE
	.align		4
.L_337:
        /*0744*/ 	.byte	0x04, 0x11
        /*0746*/ 	.short	(.L_339 - .L_338)
	.align		4
.L_338:
        /*0748*/ 	.word	index@(_Z25selective_scan_bwd_kernelI32Selective_Scan_bwd_kernel_traitsILi32ELi16ELb1ELb0ELb0ELb1ELb0EN3c108BFloat16ENS1_7complexIfEEEEv12SSMParamsBwd)
        /*074c*/ 	.word	0x00000000


	//----- nvinfo : EIATTR_REGCOUNT
	.align		4
.L_339:
        /*0750*/ 	.byte	0x04, 0x2f
        /*0752*/ 	.short	(.L_341 - .L_340)
	.align		4
.L_340:
        /*0754*/ 	.word	index@(_Z25selective_scan_bwd_kernelI32Selective_Scan_bwd_kernel_traitsILi32ELi16ELb1ELb0ELb0ELb0ELb1EN3c108BFloat16ENS1_7complexIfEEEEv12SSMParamsBwd)
        /*0758*/ 	.word	0x000000e9


	//----- nvinfo : EIATTR_FRAME_SIZE
	.align		4
.L_341:
        /*075c*/ 	.byte	0x04, 0x11
        /*075e*/ 	.short	(.L_343 - .L_342)
	.align		4
.L_342:
        /*0760*/ 	.word	index@(_Z25selective_scan_bwd_kernelI32Selective_Scan_bwd_kernel_traitsILi32ELi16ELb1ELb0ELb0ELb0ELb1EN3c108BFloat16ENS1_7complexIfEEEEv12SSMParamsBwd)
        /*0764*/ 	.word	0x00000000


	//----- nvinfo : EIATTR_REGCOUNT
	.align		4
.L_343:
        /*0768*/ 	.byte	0x04, 0x2f
        /*076a*/ 	.short	(.L_345 - .L_344)
	.align		4
.L_344:
        /*076c*/ 	.word	index@(_Z25selective_scan_bwd_kernelI32Selective_Scan_bwd_kernel_traitsILi32ELi16ELb1ELb0ELb0ELb0ELb0EN3c108BFloat16ENS1_7complexIfEEEEv12SSMParamsBwd)
        /*0770*/ 	.word	0x000000eb


	//----- nvinfo : EIATTR_FRAME_SIZE
	.align		4
.L_345:
        /*0774*/ 	.byte	0x04, 0x11
        /*0776*/ 	.short	(.L_347 - .L_346)
	.align		4
.L_346:
        /*0778*/ 	.word	index@(_Z25selective_scan_bwd_kernelI32Selective_Scan_bwd_kernel_traitsILi32ELi16ELb1ELb0ELb0ELb0ELb0EN3c108BFloat16ENS1_7complexIfEEEEv12SSMParamsBwd)
        /*077c*/ 	.word	0x00000000


	//----- nvinfo : EIATTR_REGCOUNT
	.align		4
.L_347:
        /*0780*/ 	.byte	0x04, 0x2f
        /*0782*/ 	.short	(.L_349 - .L_348)
	.align		4
.L_348:
        /*0784*/ 	.word	index@(_Z25selective_scan_bwd_kernelI32Selective_Scan_bwd_kernel_traitsILi32ELi16ELb0ELb1ELb1ELb1ELb1EN3c108BFloat16ENS1_7complexIfEEEEv12SSMParamsBwd)
        /*0788*/ 	.word	0x000000ff


	//----- nvinfo : EIATTR_FRAME_SIZE
	.align		4
.L_349:
        /*078c*/ 	.byte	0x04, 0x11
        /*078e*/ 	.short	(.L_351 - .L_350)
	.align		4
.L_350:
        /*0790*/ 	.word	index@(_Z25selective_scan_bwd_kernelI32Selective_Scan_bwd_kernel_traitsILi32ELi16ELb0ELb1ELb1ELb1ELb1EN3c108BFloat16ENS1_7complexIfEEEEv12SSMParamsBwd)
        /*0794*/ 	.word	0x00000018


	//----- nvinfo : EIATTR_REGCOUNT
	.align		4
.L_351:
        /*0798*/ 	.byte	0x04, 0x2f
        /*079a*/ 	.short	(.L_353 - .L_352)
	.align		4
.L_352:
        /*079c*/ 	.word	index@(_Z25selective_scan_bwd_kernelI32Selective_Scan_bwd_kernel_traitsILi32ELi16ELb0ELb1ELb1ELb1ELb0EN3c108BFloat16ENS1_7complexIfEEEEv12SSMParamsBwd)
        /*07a0*/ 	.word	0x000000ff


	//----- nvinfo : EIATTR_FRAME_SIZE
	.align		4
.L_353:
        /*07a4*/ 	.byte	0x04, 0x11
        /*07a6*/ 	.short	(.L_355 - .L_354)
	.align		4
.L_354:
        /*07a8*/ 	.word	index@(_Z25selective_scan_bwd_kernelI32Selective_Scan_bwd_kernel_traitsILi32ELi16ELb0ELb1ELb1ELb1ELb0EN3c108BFloat16ENS1_7complexIfEEEEv12SSMParamsBwd)
        /*07ac*/ 	.word	0x00000020


	//----- nvinfo : EIATTR_REGCOUNT
	.align		4
.L_355:
        /*07b0*/ 	.byte	0x04, 0x2f
        /*07b2*/ 	.short	(.L_357 - .L_356)
	.align		4
.L_356:
        /*07b4*/ 	.word	index@(_Z25selective_scan_bwd_kernelI32Selective_Scan_bwd_kernel_traitsILi32ELi16ELb0ELb1ELb1ELb0ELb1EN3c108BFloat16ENS1_7complexIfEEEEv12SSMParamsBwd)
        /*07b8*/ 	.word	0x000000ff


	//----- nvinfo : EIATTR_FRAME_SIZE
	.align		4
.L_357:
        /*07bc*/ 	.byte	0x04, 0x11
        /*07be*/ 	.short	(.L_359 - .L_358)
	.align		4
.L_358:
        /*07c0*/ 	.word	index@(_Z25selective_scan_bwd_kernelI32Selective_Scan_bwd_kernel_traitsILi32ELi16ELb0ELb1ELb1ELb0ELb1EN3c108BFloat16ENS1_7complexIfEEEEv12SSMParamsBwd)
        /*07c4*/ 	.word	0x00000018


	//----- nvinfo : EIATTR_REGCOUNT
	.align		4
.L_359:
        /*07c8*/ 	.byte	0x04, 0x2f
        /*07ca*/ 	.short	(.L_361 - .L_360)
	.align		4
.L_360:
        /*07cc*/ 	.word	index@(_Z25selective_scan_bwd_kernelI32Selective_Scan_bwd_kernel_traitsILi32ELi16ELb0ELb1ELb1ELb0ELb0EN3c108BFloat16ENS1_7complexIfEEEEv12SSMParamsBwd)
        /*07d0*/ 	.word	0x000000ff


	//----- nvinfo : EIATTR_FRAME_SIZE
	.align		4
.L_361:
        /*07d4*/ 	.byte	0x04, 0x11
        /*07d6*/ 	.short	(.L_363 - .L_362)
	.align		4
.L_362:
        /*07d8*/ 	.word	index@(_Z25selective_scan_bwd_kernelI32Selective_Scan_bwd_kernel_traitsILi32ELi16ELb0ELb1ELb1ELb0ELb0EN3c108BFloat16ENS1_7complexIfEEEEv12SSMParamsBwd)
        /*07dc*/ 	.word	0x00000020


	//----- nvinfo : EIATTR_REGCOUNT
	.align		4
.L_363:
        /*07e0*/ 	.byte	0x04, 0x2f
        /*07e2*/ 	.short	(.L_365 - .L_364)
	.align		4
.L_364:
        /*07e4*/ 	.word	index@(_Z25selective_scan_bwd_kernelI32Selective_Scan_bwd_kernel_traitsILi32ELi16ELb0ELb1ELb0ELb1ELb1EN3c108BFloat16ENS1_7complexIfEEEEv12SSMParamsBwd)
        /*07e8*/ 	.word	0x000000ff


	//----- nvinfo : EIATTR_FRAME_SIZE
	.align		4
.L_365:
        /*07ec*/ 	.byte	0x04, 0x11
        /*07ee*/ 	.short	(.L_367 - .L_366)
	.align		4
.L_366:
        /*07f0*/ 	.word	index@(_Z25selective_scan_bwd_kernelI32Selective_Scan_bwd_kernel_traitsILi32ELi16ELb0ELb1ELb0ELb1ELb1EN3c108BFloat16ENS1_7complexIfEEEEv12SSMParamsBwd)
        /*07f4*/ 	.word	0x00000018


	//----- nvinfo : EIATTR_REGCOUNT
	.align		4
.L_367:
        /*07f8*/ 	.byte	0x04, 0x2f
        /*07fa*/ 	.short	(.L_369 - .L_368)
	.align		4
.L_368:
        /*07fc*/ 	.word	index@(_Z25selective_scan_bwd_kernelI32Selective_Scan_bwd_kernel_traitsILi32ELi16ELb0ELb1ELb0ELb1ELb0EN3c108BFloat16ENS1_7complexIfEEEEv12SSMParamsBwd)
        /*0800*/ 	.word	0x000000ff


	//----- nvinfo : EIATTR_FRAME_SIZE
	.align		4
.L_369:
        /*0804*/ 	.byte	0x04, 0x11
        /*0806*/ 	.short	(.L_371 - .L_370)
	.align		4
.L_370:
        /*0808*/ 	.word	index@(_Z25selective_scan_bwd_kernelI32Selective_Scan_bwd_kernel_traitsILi32ELi16ELb0ELb1ELb0ELb1ELb0EN3c108BFloat16ENS1_7complexIfEEEEv12SSMParamsBwd)
        /*080c*/ 	.word	0x00000020


	//----- nvinfo : EIATTR_REGCOUNT
	.align		4
.L_371:
        /*0810*/ 	.byte	0x04, 0x2f
        /*0812*/ 	.short	(.L_373 - .L_372)
	.align		4
.L_372:
        /*0814*/ 	.word	index@(_Z25selective_scan_bwd_kernelI32Selective_Scan_bwd_kernel_traitsILi32ELi16ELb0ELb1ELb0ELb0ELb1EN3c108BFloat16ENS1_7complexIfEEEEv12SSMParamsBwd)
        /*0818*/ 	.word	0x000000ff


	//----- nvinfo : EIATTR_FRAME_SIZE
	.align		4
.L_373:
        /*081c*/ 	.byte	0x04, 0x11
        /*081e*/ 	.short	(.L_375 - .L_374)
	.align		4
.L_374:
        /*0820*/ 	.word	index@(_Z25selective_scan_bwd_kernelI32Selective_Scan_bwd_kernel_traitsILi32ELi16ELb0ELb1ELb0ELb0ELb1EN3c108BFloat16ENS1_7complexIfEEEEv12SSMParamsBwd)
        /*0824*/ 	.word	0x00000018


	//----- nvinfo : EIATTR_REGCOUNT
	.align		4
.L_375:
        /*0828*/ 	.byte	0x04, 0x2f
        /*082a*/ 	.short	(.L_377 - .L_376)
	.align		4
.L_376:
        /*082c*/ 	.word	index@(_Z25selective_scan_bwd_kernelI32Selective_Scan_bwd_kernel_traitsILi32ELi16ELb0ELb1ELb0ELb0ELb0EN3c108BFloat16ENS1_7complexIfEEEEv12SSMParamsBwd)
        /*0830*/ 	.word	0x000000ff


	//----- nvinfo : EIATTR_FRAME_SIZE
	.align		4
.L_377:
        /*0834*/ 	.byte	0x04, 0x11
        /*0836*/ 	.short	(.L_379 - .L_378)
	.align		4
.L_378:
        /*0838*/ 	.word	index@(_Z25selective_scan_bwd_kernelI32Selective_Scan_bwd_kernel_traitsILi32ELi16ELb0ELb1ELb0ELb0ELb0EN3c108BFloat16ENS1_7complexIfEEEEv12SSMParamsBwd)
        /*083c*/ 	.word	0x00000020


	//----- nvinfo : EIATTR_REGCOUNT
	.align		4
.L_379:
        /*0840*/ 	.byte	0x04, 0x2f
        /*0842*/ 	.short	(.L_381 - .L_380)
	.align		4
.L_380:
        /*0844*/ 	.word	index@(_Z25selective_scan_bwd_kernelI32Selective_Scan_bwd_kernel_traitsILi32ELi16ELb0ELb0ELb1ELb1ELb1EN3c108BFloat16ENS1_7complexIfEEEEv12SSMParamsBwd)
        /*0848*/ 	.word	0x000000ff


	//----- nvinfo : EIATTR_FRAME_SIZE
	.align		4
.L_381:
        /*084c*/ 	.byte	0x04, 0x11
        /*084e*/ 	.short	(.L_383 - .L_382)
	.align		4
.L_382:
        /*0850*/ 	.word	index@(_Z25selective_scan_bwd_kernelI32Selective_Scan_bwd_kernel_traitsILi32ELi16ELb0ELb0ELb1ELb1ELb1EN3c108BFloat16ENS1_7complexIfEEEEv12SSMParamsBwd)
        /*0854*/ 	.word	0x00000010


	//----- nvinfo : EIATTR_REGCOUNT
	.align		4
.L_383:
        /*0858*/ 	.byte	0x04, 0x2f
        /*085a*/ 	.short	(.L_385 - .L_384)
	.align		4
.L_384:
        /*085c*/ 	.word	index@(_Z25selective_scan_bwd_kernelI32Selective_Scan_bwd_kernel_traitsILi32ELi16ELb0ELb0ELb1ELb1ELb0EN3c108BFloat16ENS1_7complexIfEEEEv12SSMParamsBwd)
        /*0860*/ 	.word	0x000000ff


	//----- nvinfo : EIATTR_FRAME_SIZE
	.align		4
.L_385:
        /*0864*/ 	.byte	0x04, 0x11
        /*0866*/ 	.short	(.L_387 - .L_386)
	.align		4
.L_386:
        /*0868*/ 	.word	index@(_Z25selective_scan_bwd_kernelI32Selective_Scan_bwd_kernel_traitsILi32ELi16ELb0ELb0ELb1ELb1ELb0EN3c108BFloat16ENS1_7complexIfEEEEv12SSMParamsBwd)
        /*086c*/ 	.word	0x00000010


	//----- nvinfo : EIATTR_REGCOUNT
	.align		4
.L_387:
        /*0870*/ 	.byte	0x04, 0x2f
        /*0872*/ 	.short	(.L_389 - .L_388)
	.align		4
.L_388:
        /*0874*/ 	.word	index@(_Z25selective_scan_bwd_kernelI32Selective_Scan_bwd_kernel_traitsILi32ELi16ELb0ELb0ELb1ELb0ELb1EN3c108BFloat16ENS1_7complexIfEEEEv12SSMParamsBwd)
        /*0878*/ 	.word	0x000000ff


	//----- nvinfo : EIATTR_FRAME_SIZE
	.align		4
.L_389:
        /*087c*/ 	.byte	0x04, 0x11
        /*087e*/ 	.short	(.L_391 - .L_390)
	.align		4
.L_390:
        /*0880*/ 	.word	index@(_Z25selective_scan_bwd_kernelI32Selective_Scan_bwd_kernel_traitsILi32ELi16ELb0ELb0ELb1ELb0ELb1EN3c108BFloat16ENS1_7complexIfEEEEv12SSMParamsBwd)
        /*0884*/ 	.word	0x00000010


	//----- nvinfo : EIATTR_REGCOUNT
	.align		4
.L_391:
        /*0888*/ 	.byte	0x04, 0x2f
        /*088a*/ 	.short	(.L_393 - .L_392)
	.align		4
.L_392:
        /*088c*/ 	.word	index@(_Z25selective_scan_bwd_kernelI32Selective_Scan_bwd_kernel_traitsILi32ELi16ELb0ELb0ELb1ELb0ELb0EN3c108BFloat16ENS1_7complexIfEEEEv12SSMParamsBwd)
        /*0890*/ 	.word	0x000000ff


	//----- nvinfo : EIATTR_FRAME_SIZE
	.align		4
.L_393:
        /*0894*/ 	.byte	0x04, 0x11
        /*0896*/ 	.short	(.L_395 - .L_394)
	.align		4
.L_394:
        /*0898*/ 	.word	index@(_Z25selective_scan_bwd_kernelI32Selective_Scan_bwd_kernel_traitsILi32ELi16ELb0ELb0ELb1ELb0ELb0EN3c108BFloat16ENS1_7complexIfEEEEv12SSMParamsBwd)
        /*089c*/ 	.word	0x00000010


	//----- nvinfo : EIATTR_REGCOUNT
	.align		4
.L_395:
        /*08a0*/ 	.byte	0x04, 0x2f
        /*08a2*/ 	.short	(.L_397 - .L_396)
	.align		4
.L_396:
        /*08a4*/ 	.word	index@(_Z25selective_scan_bwd_kernelI32Selective_Scan_bwd_kernel_traitsILi32ELi16ELb0ELb0ELb0ELb1ELb1EN3c108BFloat16ENS1_7complexIfEEEEv12SSMParamsBwd)
        /*08a8*/ 	.word	0x000000e9


	//----- nvinfo : EIATTR_FRAME_SIZE
	.align		4
.L_397:
        /*08ac*/ 	.byte	0x04, 0x11
        /*08ae*/ 	.short	(.L_399 - .L_398)
	.align		4
.L_398:
        /*08b0*/ 	.word	index@(_Z25selective_scan_bwd_kernelI32Selective_Scan_bwd_kernel_traitsILi32ELi16ELb0ELb0ELb0ELb1ELb1EN3c108BFloat16ENS1_7complexIfEEEEv12SSMParamsBwd)
        /*08b4*/ 	.word	0x00000000


	//----- nvinfo : EIATTR_REGCOUNT
	.align		4
.L_399:
        /*08b8*/ 	.byte	0x04, 0x2f
        /*08ba*/ 	.short	(.L_401 - .L_400)
	.align		4
.L_400:
        /*08bc*/ 	.word	index@(_Z25selective_scan_bwd_kernelI32Selective_Scan_bwd_kernel_traitsILi32ELi16ELb0ELb0ELb0ELb1ELb0EN3c108BFloat16ENS1_7complexIfEEEEv12SSMParamsBwd)
        /*08c0*/ 	.word	0x000000e1


	//----- nvinfo : EIATTR_FRAME_SIZE
	.align		4
.L_401:
        /*08c4*/ 	.byte	0x04, 0x11
        /*08c6*/ 	.short	(.L_403 - .L_402)
	.align		4
.L_402:
        /*08c8*/ 	.word	index@(_Z25selective_scan_bwd_kernelI32Selective_Scan_bwd_kernel_traitsILi32ELi16ELb0ELb0ELb0ELb1ELb0EN3c108BFloat16ENS1_7complexIfEEEEv12SSMParamsBwd)
        /*08cc*/ 	.word	0x00000000


	//----- nvinfo : EIATTR_REGCOUNT
	.align		4
.L_403:
        /*08d0*/ 	.byte	0x04, 0x2f
        /*08d2*/ 	.short	(.L_405 - .L_404)
	.align		4
.L_404:
        /*08d4*/ 	.word	index@(_Z25selective_scan_bwd_kernelI32Selective_Scan_bwd_kernel_traitsILi32ELi16ELb0ELb0ELb0ELb0ELb1EN3c108BFloat16ENS1_7complexIfEEEEv12SSMParamsBwd)
        /*08d8*/ 	.word	0x000000e6


	//----- nvinfo : EIATTR_FRAME_SIZE
	.align		4
.L_405:
        /*08dc*/ 	.byte	0x04, 0x11
        /*08de*/ 	.short	(.L_407 - .L_406)
	.align		4
.L_406:
        /*08e0*/ 	.word	index@(_Z25selective_scan_bwd_kernelI32Selective_Scan_bwd_kernel_traitsILi32ELi16ELb0ELb0ELb0ELb0ELb1EN3c108BFloat16ENS1_7complexIfEEEEv12SSMParamsBwd)
        /*08e4*/ 	.word	0x00000000


	//----- nvinfo : EIATTR_REGCOUNT
	.align		4
.L_407:
        /*08e8*/ 	.byte	0x04, 0x2f
        /*08ea*/ 	.short	(.L_409 - .L_408)
	.align		4
.L_408:
        /*08ec*/ 	.word	index@(_Z25selective_scan_bwd_kernelI32Selective_Scan_bwd_kernel_traitsILi32ELi16ELb0ELb0ELb0ELb0ELb0EN3c108BFloat16ENS1_7complexIfEEEEv12SSMParamsBwd)
        /*08f0*/ 	.word	0x000000e8


	//----- nvinfo : EIATTR_FRAME_SIZE
	.align		4
.L_409:
        /*08f4*/ 	.byte	0x04, 0x11
        /*08f6*/ 	.short	(.L_411 - .L_410)
	.align		4
.L_410:
        /*08f8*/ 	.word	index@(_Z25selective_scan_bwd_kernelI32Selective_Scan_bwd_kernel_traitsILi32ELi16ELb0ELb0ELb0ELb0ELb0EN3c108BFloat16ENS1_7complexIfEEEEv12SSMParamsBwd)
        /*08fc*/ 	.word	0x00000000


	//----- nvinfo : EIATTR_REGCOUNT
	.align		4
.L_411:
        /*0900*/ 	.byte	0x04, 0x2f
        /*0902*/ 	.short	(.L_413 - .L_412)
	.align		4
.L_412:
        /*0904*/ 	.word	index@(_Z25selective_scan_bwd_kernelI32Selective_Scan_bwd_kernel_traitsILi64ELi16ELb1ELb1ELb1ELb1ELb1EN3c108BFloat16ENS1_7complexIfEEEEv12SSMParamsBwd)
        /*0908*/ 	.word	0x000000ff


	//----- nvinfo : EIATTR_FRAME_SIZE
	.align		4
.L_413:
        /*090c*/ 	.byte	0x04, 0x11
        /*090e*/ 	.short	(.L_415 - .L_414)
	.align		4
.L_414:
        /*0910*/ 	.word	index@(_Z25selective_scan_bwd_kernelI32Selective_Scan_bwd_kernel_traitsILi64ELi16ELb1ELb1ELb1ELb1ELb1EN3c108BFloat16ENS1_7complexIfEEEEv12SSMParamsBwd)
        /*0914*/ 	.word	0x00000000


	//----- nvinfo : EIATTR_REGCOUNT
	.align		4
.L_415:
        /*0918*/ 	.byte	0x04, 0x2f
        /*091a*/ 	.short	(.L_417 - .L_416)
	.align		4
.L_416:
        /*091c*/ 	.word	index@(_Z25selective_scan_bwd_kernelI32Selective_Scan_bwd_kernel_traitsILi64ELi16ELb1ELb1ELb1ELb1ELb0EN3c108BFloat16ENS1_7complexIfEEEEv12SSMParamsBwd)
        /*0920*/ 	.word	0x000000fd


	//----- nvinfo : EIATTR_FRAME_SIZE
	.align		4
.L_417:
        /*0924*/ 	.byte	0x04, 0x11
        /*0926*/ 	.short	(.L_419 - .L_418)
	.align		4
.L_418:
        /*0928*/ 	.word	index@(_Z25selective_scan_bwd_kernelI32Selective_Scan_bwd_kernel_traitsILi64ELi16ELb1ELb1ELb1ELb1ELb0EN3c108BFloat16ENS1_7complexIfEEEEv12SSMParamsBwd)
        /*092c*/ 	.word	0x00000000


	//----- nvinfo : EIATTR_REGCOUNT
	.align		4
.L_419:
        /*0930*/ 	.byte	0x04, 0x2f
        /*0932*/ 	.short	(.L_421 - .L_420)
	.align		4
.L_420:
        /*0934*/ 	.word	index@(_Z25selective_scan_bwd_kernelI32Selective_Scan_bwd_kernel_traitsILi64ELi16ELb1ELb1ELb1ELb0ELb1EN3c108BFloat16ENS1_7complexIfEEEEv12SSMParamsBwd)
        /*0938*/ 	.word	0x000000fd


	//----- nvinfo : EIATTR_FRAME_SIZE
	.align		4
.L_421:
        /*093c*/ 	.byte	0x04, 0x11
        /*093e*/ 	.short	(.L_423 - .L_422)
	.align		4
.L_422:
        /*0940*/ 	.word	index@(_Z25selective_scan_bwd_kernelI32Selective_Scan_bwd_kernel_traitsILi64ELi16ELb1ELb1ELb1ELb0ELb1EN3c108BFloat16ENS1_7complexIfEEEEv12SSMParamsBwd)
        /*0944*/ 	.word	0x00000000


	//----- nvinfo : EIATTR_REGCOUNT
	.align		4
.L_423:
        /*0948*/ 	.byte	0x04, 0x2f
        /*094a*/ 	.short	(.L_425 - .L_424)
	.align		4
.L_424:
        /*094c*/ 	.word	index@(_Z25selective_scan_bwd_kernelI32Selective_Scan_bwd_kernel_traitsILi64ELi16ELb1ELb1ELb1ELb0ELb0EN3c108BFloat16ENS1_7complexIfEEEEv12SSMParamsBwd)
        /*0950*/ 	.word	0x000000fc


	//----- nvinfo : EIATTR_FRAME_SIZE
	.align		4
.L_425:
        /*0954*/ 	.byte	0x04, 0x11
        /*0956*/ 	.short	(.L_427 - .L_426)
	.align		4
.L_426:
        /*0958*/ 	.word	index@(_Z25selective_scan_bwd_kernelI32Selective_Scan_bwd_kernel_traitsILi64ELi16ELb1ELb1ELb1ELb0ELb0EN3c108BFloat16ENS1_7complexIfEEEEv12SSMParamsBwd)
        /*095c*/ 	.word	0x00000000


	//----- nvinfo : EIATTR_REGCOUNT
	.align		4
.L_427:
        /*0960*/ 	.byte	0x04, 0x2f
        /*0962*/ 	.short	(.L_429 - .L_428)
	.align		4
.L_428:
        /*0964*/ 	.word	index@(_Z25selective_scan_bwd_kernelI32Selective_Scan_bwd_kernel_traitsILi64ELi16ELb1ELb1ELb0ELb1ELb1EN3c108BFloat16ENS1_7complexIfEEEEv12SSMParamsBwd)
        /*0968*/ 	.word	0x000000ff


	//----- nvinfo : EIATTR_FRAME_SIZE
	.align		4
.L_429:
        /*096c*/ 	.byte	0x04, 0x11
        /*096e*/ 	.short	(.L_431 - .L_430)
	.align		4
.L_430:
        /*0970*/ 	.word	index@(_Z25selective_scan_bwd_kernelI32Selective_Scan_bwd_kernel_traitsILi64ELi16ELb1ELb1ELb0ELb1ELb1EN3c108BFloat16ENS1_7complexIfEEEEv12SSMParamsBwd)
        /*0974*/ 	.word	0x00000000


	//----- nvinfo : EIATTR_REGCOUNT
	.align		4
.L_431:
        /*0978*/ 	.byte	0x04, 0x2f
        /*097a*/ 	.short	(.L_433 - .L_432)
	.align		4
.L_432:
        /*097c*/ 	.word	index@(_Z25selective_scan_bwd_kernelI32Selective_Scan_bwd_kernel_traitsILi64ELi16ELb1ELb1ELb0ELb1ELb0EN3c108BFloat16ENS1_7complexIfEEEEv12SSMParamsBwd)
        /*0980*/ 	.word	0x000000ff


	//----- nvinfo : EIATTR_FRAME_SIZE
	.align		4
.L_433:
        /*0984*/ 	.byte	0x04, 0x11
        /*0986*/ 	.short	(.L_435 - .L_434)
	.align		4
.L_434:
        /*0988*/ 	.word	index@(_Z25selective_scan_bwd_kernelI32Selective_Scan_bwd_kernel_traitsILi64ELi16ELb1ELb1ELb0ELb1ELb0EN3c108BFloat16ENS1_7complexIfEEEEv12SSMParamsBwd)
        /*098c*/ 	.word	0x00000000


	//----- nvinfo : EIATTR_REGCOUNT
	.align		4
.L_435:
        /*0990*/ 	.byte	0x04, 0x2f
        /*0992*/ 	.short	(.L_437 - .L_436)
	.align		4
.L_436:
        /*0994*/ 	.word	index@(_Z25selective_scan_bwd_kernelI32Selective_Scan_bwd_kernel_traitsILi64ELi16ELb1ELb1ELb0ELb0ELb1EN3c108BFloat16ENS1_7complexIfEEEEv12SSMParamsBwd)
        /*0998*/ 	.word	0x000000ff


	//----- nvinfo : EIATTR_FRAME_SIZE
	.align		4
.L_437:
        /*099c*/ 	.byte	0x04, 0x11
        /*099e*/ 	.short	(.L_439 - .L_438)
	.align		4
.L_438:
        /*09a0*/ 	.word	index@(_Z25selective_scan_bwd_kernelI32Selective_Scan_bwd_kernel_traitsILi64ELi16ELb1ELb1ELb0ELb0ELb1EN3c108BFloat16ENS1_7complexIfEEEEv12SSMParamsBwd)
        /*09a4*/ 	.word	0x00000000


	//----- nvinfo : EIATTR_REGCOUNT
	.align		4
.L_439:
        /*09a8*/ 	.byte	0x04, 0x2f
        /*09aa*/ 	.short	(.L_441 - .L_440)
	.align		4
.L_440:
        /*09ac*/ 	.word	index@(_Z25selective_scan_bwd_kernelI32Selective_Scan_bwd_kernel_traitsILi64ELi16ELb1ELb1ELb0ELb0ELb0EN3c108BFloat16ENS1_7complexIfEEEEv12SSMParamsBwd)
        /*09b0*/ 	.word	0x000000ff


	//----- nvinfo : EIATTR_FRAME_SIZE
	.align		4
.L_441:
        /*09b4*/ 	.byte	0x04, 0x11
        /*09b6*/ 	.short	(.L_443 - .L_442)
	.align		4
.L_442:
        /*09b8*/ 	.word	index@(_Z25selective_scan_bwd_kernelI32Selective_Scan_bwd_kernel_traitsILi64ELi16ELb1ELb1ELb0ELb0ELb0EN3c108BFloat16ENS1_7complexIfEEEEv12SSMParamsBwd)
        /*09bc*/ 	.word	0x00000000


	//----- nvinfo : EIATTR_REGCOUNT
	.align		4
.L_443:
        /*09c0*/ 	.byte	0x04, 0x2f
        /*09c2*/ 	.short	(.L_445 - .L_444)
	.align		4
.L_444:
        /*09c4*/ 	.word	index@(_Z25selective_scan_bwd_kernelI32Selective_Scan_bwd_kernel_traitsILi64ELi16ELb1ELb0ELb1ELb1ELb1EN3c108BFloat16ENS1_7complexIfEEEEv12SSMParamsBwd)
        /*09c8*/ 	.word	0x000000ff


	//----- nvinfo : EIATTR_FRAME_SIZE
	.align		4
.L_445:
        /*09cc*/ 	.byte	0x04, 0x11
        /*09ce*/ 	.short	(.L_447 - .L_446)
	.align		4
.L_446:
        /*09d0*/ 	.word	index@(_Z25selective_scan_bwd_kernelI32Selective_Scan_bwd_kernel_traitsILi64ELi16ELb1ELb0ELb1ELb1ELb1EN3c108BFloat16ENS1_7complexIfEEEEv12SSMParamsBwd)
        /*09d4*/ 	.word	0x00000020


	//----- nvinfo : EIATTR_REGCOUNT
	.align		4
.L_447:
        /*09d8*/ 	.byte	0x04, 0x2f
        /*09da*/ 	.short	(.L_449 - .L_448)
	.align		4
.L_448:
        /*09dc*/ 	.word	index@(_Z25selective_scan_bwd_kernelI32Selective_Scan_bwd_kernel_traitsILi64ELi16ELb1ELb0ELb1ELb1ELb0EN3c108BFloat16ENS1_7complexIfEEEEv12SSMParamsBwd)
        /*09e0*/ 	.word	0x000000ff


	//----- nvinfo : EIATTR_FRAME_SIZE
	.align		4
.L_449:
        /*09e4*/ 	.byte	0x04, 0x11
        /*09e6*/ 	.short	(.L_451 - .L_450)
	.align		4
.L_450:
        /*09e8*/ 	.word	index@(_Z25selective_scan_bwd_kernelI32Selective_Scan_bwd_kernel_traitsILi64ELi16ELb1ELb0ELb1ELb1ELb0EN3c108BFloat16ENS1_7complexIfEEEEv12SSMParamsBwd)
        /*09ec*/ 	.word	0x00000020


	//----- nvinfo : EIATTR_REGCOUNT
	.align		4
.L_451:
        /*09f0*/ 	.byte	0x04, 0x2f
        /*09f2*/ 	.short	(.L_453 - .L_452)
	.align		4
.L_452:
        /*09f4*/ 	.word	index@(_Z25selective_scan_bwd_kernelI32Selective_Scan_bwd_kernel_traitsILi64ELi16ELb1ELb0ELb1ELb0ELb1EN3c108BFloat16ENS1_7complexIfEEEEv12SSMParamsBwd)
        /*09f8*/ 	.word	0x000000ff


	//----- nvinfo : EIATTR_FRAME_SIZE
	.align		4
.L_453:
        /*09fc*/ 	.byte	0x04, 0x11
        /*09fe*/ 	.short	(.L_455 - .L_454)
	.align		4
.L_454:
        /*0a00*/ 	.word	index@(_Z25selective_scan_bwd_kernelI32Selective_Scan_bwd_kernel_traitsILi64ELi16ELb1ELb0ELb1ELb0ELb1EN3c108BFloat16ENS1_7complexIfEEEEv12SSMParamsBwd)
        /*0a04*/ 	.word	0x00000028


	//----- nvinfo : EIATTR_REGCOUNT
	.align		4
.L_455:
        /*0a08*/ 	.byte	0x04, 0x2f
        /*0a0a*/ 	.short	(.L_457 - .L_456)
	.align		4
.L_456:
        /*0a0c*/ 	.word	index@(_Z25selective_scan_bwd_kernelI32Selective_Scan_bwd_kernel_traitsILi64ELi16ELb1ELb0ELb1ELb0ELb0EN3c108BFloat16ENS1_7complexIfEEEEv12SSMParamsBwd)
        /*0a10*/ 	.word	0x000000ff


	//----- nvinfo : EIATTR_FRAME_SIZE
	.align		4
.L_457:
        /*0a14*/ 	.byte	0x04, 0x11
        /*0a16*/ 	.short	(.L_459 - .L_458)
	.align		4
.L_458:
        /*0a18*/ 	.word	index@(_Z25selective_scan_bwd_kernelI32Selective_Scan_bwd_kernel_traitsILi64ELi16ELb1ELb0ELb1ELb0ELb0EN3c108BFloat16ENS1_7complexIfEEEEv12SSMParamsBwd)
        /*0a1c*/ 	.word	0x00000018


	//----- nvinfo : EIATTR_REGCOUNT
	.align		4
.L_459:
        /*0a20*/ 	.byte	0x04, 0x2f
        /*0a22*/ 	.short	(.L_461 - .L_460)
	.align		4
.L_460:
        /*0a24*/ 	.word	index@(_Z25selective_scan_bwd_kernelI32Selective_Scan_bwd_kernel_traitsILi64ELi16ELb1ELb0ELb0ELb1ELb1EN3c108BFloat16ENS1_7complexIfEEEEv12SSMParamsBwd)
        /*0a28*/ 	.word	0x000000fc


	//----- nvinfo : EIATTR_FRAME_SIZE
	.align		4
.L_461:
        /*0a2c*/ 	.byte	0x04, 0x11
        /*0a2e*/ 	.short	(.L_463 - .L_462)
	.align		4
.L_462:
        /*0a30*/ 	.word	index@(_Z25selective_scan_bwd_kernelI32Selective_Scan_bwd_kernel_traitsILi64ELi16ELb1ELb0ELb0ELb1ELb1EN3c108BFloat16ENS1_7complexIfEEEEv12SSMParamsBwd)
        /*0a34*/ 	.word	0x00000000


	//----- nvinfo : EIATTR_REGCOUNT
	.align		4
.L_463:
        /*0a38*/ 	.byte	0x04, 0x2f
        /*0a3a*/ 	.short	(.L_465 - .L_464)
	.align		4
.L_464:
        /*0a3c*/ 	.word	index@(_Z25selective_scan_bwd_kernelI32Selective_Scan_bwd_kernel_traitsILi64ELi16ELb1ELb0ELb0ELb1ELb0EN3c108BFloat16ENS1_7complexIfEEEEv12SSMParamsBwd)
        /*0a40*/ 	.word	0x000000fb


	//----- nvinfo : EIATTR_FRAME_SIZE
	.align		4
.L_465:
        /*0a44*/ 	.byte	0x04, 0x11
        /*0a46*/ 	.short	(.L_467 - .L_466)
	.align		4
.L_466:
        /*0a48*/ 	.word	index@(_Z25selective_scan_bwd_kernelI32Selective_Scan_bwd_kernel_traitsILi64ELi16ELb1ELb0ELb0ELb1ELb0EN3c108BFloat16ENS1_7complexIfEEEEv12SSMParamsBwd)
        /*0a4c*/ 	.word	0x00000000


	//----- nvinfo : EIATTR_REGCOUNT
	.align		4
.L_467:
        /*0a50*/ 	.byte	0x04, 0x2f
        /*0a52*/ 	.short	(.L_469 - .L_468)
	.align		4
.L_468:
        /*0a54*/ 	.word	index@(_Z25selective_scan_bwd_kernelI32Selective_Scan_bwd_kernel_traitsILi64ELi16ELb1ELb0ELb0ELb0ELb1EN3c108BFloat16ENS1_7complexIfEEEEv12SSMParamsBwd)
        /*0a58*/ 	.word	0x000000fd


	//----- nvinfo : EIATTR_FRAME_SIZE
	.align		4
.L_469:
        /*0a5c*/ 	.byte	0x04, 0x11
        /*0a5e*/ 	.short	(.L_471 - .L_470)
	.align		4
.L_470:
        /*0a60*/ 	.word	index@(_Z25selective_scan_bwd_kernelI32Selective_Scan_bwd_kernel_traitsILi64ELi16ELb1ELb0ELb0ELb0ELb1EN3c108BFloat16ENS1_7complexIfEEEEv12SSMParamsBwd)
        /*0a64*/ 	.word	0x00000000


	//----- nvinfo : EIATTR_REGCOUNT
	.align		4
.L_471:
        /*0a68*/ 	.byte	0x04, 0x2f
        /*0a6a*/ 	.short	(.L_473 - .L_472)
	.align		4
.L_472:
        /*0a6c*/ 	.word	index@(_Z25selective_scan_bwd_kernelI32Selective_Scan_bwd_kernel_traitsILi64ELi16ELb1ELb0ELb0ELb0ELb0EN3c108BFloat16ENS1_7complexIfEEEEv12SSMParamsBwd)
        /*0a70*/ 	.word	0x000000fc


	//----- nvinfo : EIATTR_FRAME_SIZE
	.align		4
.L_473:
        /*0a74*/ 	.byte	0x04, 0x11
        /*0a76*/ 	.short	(.L_475 - .L_474)
	.align		4
.L_474:
        /*0a78*/ 	.word	index@(_Z25selective_scan_bwd_kernelI32Selective_Scan_bwd_kernel_traitsILi64ELi16ELb1ELb0ELb0ELb0ELb0EN3c108BFloat16ENS1_7complexIfEEEEv12SSMParamsBwd)
        /*0a7c*/ 	.word	0x00000000


	//----- nvinfo : EIATTR_REGCOUNT
	.align		4
.L_475:
        /*0a80*/ 	.byte	0x04, 0x2f
        /*0a82*/ 	.short	(.L_477 - .L_476)
	.align		4
.L_476:
        /*0a84*/ 	.word	index@(_Z25selective_scan_bwd_kernelI32Selective_Scan_bwd_kernel_traitsILi64ELi16ELb0ELb1ELb1ELb1ELb1EN3c108BFloat16ENS1_7complexIfEEEEv12SSMParamsBwd)
        /*0a88*/ 	.word	0x000000ff


	//----- nvinfo : EIATTR_FRAME_SIZE
	.align		4
.L_477:
        /*0a8c*/ 	.byte	0x04, 0x11
        /*0a8e*/ 	.short	(.L_479 - .L_478)
	.align		4
.L_478:
        /*0a90*/ 	.word	index@(_Z25selective_scan_bwd_kernelI32Selective_Scan_bwd_kernel_traitsILi64ELi16ELb0ELb1ELb1ELb1ELb1EN3c108BFloat16ENS1_7complexIfEEEEv12SSMParamsBwd)
        /*0a94*/ 	.word	0x00000060


	//----- nvinfo : EIATTR_REGCOUNT
	.align		4
.L_479:
        /*0a98*/ 	.byte	0x04, 0x2f
        /*0a9a*/ 	.short	(.L_481 - .L_480)
	.align		4
.L_480:
        /*0a9c*/ 	.word	index@(_Z25selective_scan_bwd_kernelI32Selective_Scan_bwd_kernel_traitsILi64ELi16ELb0ELb1ELb1ELb1ELb0EN3c108BFloat16ENS1_7complexIfEEEEv12SSMParamsBwd)
        /*0aa0*/ 	.word	0x000000ff


	//----- nvinfo : EIATTR_FRAME_SIZE
	.align		4
.L_481:
        /*0aa4*/ 	.byte	0x04, 0x11
        /*0aa6*/ 	.short	(.L_483 - .L_482)
	.align		4
.L_482:
        /*0aa8*/ 	.word	index@(_Z25selective_scan_bwd_kernelI32Selective_Scan_bwd_kernel_traitsILi64ELi16ELb0ELb1ELb1ELb1ELb0EN3c108BFloat16ENS1_7complexIfEEEEv12SSMParamsBwd)
        /*0aac*/ 	.word	0x00000058


	//----- nvinfo : EIATTR_REGCOUNT
	.align		4
.L_483:
        /*0ab0*/ 	.byte	0x04, 0x2f
        /*0ab2*/ 	.short	(.L_485 - .L_484)
	.align		4
.L_484:
        /*0ab4*/ 	.word	index@(_Z25selective_scan_bwd_kernelI32Selective_Scan_bwd_kernel_traitsILi64ELi16ELb0ELb1ELb1ELb0ELb1EN3c108BFloat16ENS1_7complexIfEEEEv12SSMParamsBwd)
        /*0ab8*/ 	.word	0x000000ff


	//----- nvinfo : EIATTR_FRAME_SIZE
	.align		4
.L_485:
        /*0abc*/ 	.byte	0x04, 0x11
        /*0abe*/ 	.short	(.L_487 - .L_486)
	.align		4
.L_486:
        /*0ac0*/ 	.word	index@(_Z25selective_scan_bwd_kernelI32Selective_Scan_bwd_kernel_traitsILi64ELi16ELb0ELb1ELb1ELb0ELb1EN3c108BFloat16ENS1_7complexIfEEEEv12SSMParamsBwd)
        /*0ac4*/ 	.word	0x00000060


	//----- nvinfo : EIATTR_REGCOUNT
	.align		4
.L_487:
        /*0ac8*/ 	.byte	0x04, 0x2f
        /*0aca*/ 	.short	(.L_489 - .L_488)
	.align		4
.L_488:
        /*0acc*/ 	.word	index@(_Z25selective_scan_bwd_kernelI32Selective_Scan_bwd_kernel_traitsILi64ELi16ELb0ELb1ELb1ELb0ELb0EN3c108BFloat16ENS1_7complexIfEEEEv12SSMParamsBwd)
        /*0ad0*/ 	.word	0x000000ff


	//----- nvinfo : EIATTR_FRAME_SIZE
	.align		4
.L_489:
        /*0ad4*/ 	.byte	0x04, 0x11
        /*0ad6*/ 	.short	(.L_491 - .L_490)
	.align		4
.L_490:
        /*0ad8*/ 	.word	index@(_Z25selective_scan_bwd_kernelI32Selective_Scan_bwd_kernel_traitsILi64ELi16ELb0ELb1ELb1ELb0ELb0EN3c108BFloat16ENS1_7complexIfEEEEv12SSMParamsBwd)
        /*0adc*/ 	.word	0x00000050


	//----- nvinfo : EIATTR_REGCOUNT
	.align		4
.L_491:
        /*0ae0*/ 	.byte	0x04, 0x2f
        /*0ae2*/ 	.short	(.L_493 - .L_492)
	.align		4
.L_492:
        /*0ae4*/ 	.word	index@(_Z25selective_scan_bwd_kernelI32Selective_Scan_bwd_kernel_traitsILi64ELi16ELb0ELb1ELb0ELb1ELb1EN3c108BFloat16ENS1_7complexIfEEEEv12SSMParamsBwd)
        /*0ae8*/ 	.word	0x000000ff


	//----- nvinfo : EIATTR_FRAME_SIZE
	.align		4
.L_493:
        /*0aec*/ 	.byte	0x04, 0x11
        /*0aee*/ 	.short	(.L_495 - .L_494)
	.align		4
.L_494:
        /*0af0*/ 	.word	index@(_Z25selective_scan_bwd_kernelI32Selective_Scan_bwd_kernel_traitsILi64ELi16ELb0ELb1ELb0ELb1ELb1EN3c108BFloat16ENS1_7complexIfEEEEv12SSMParamsBwd)
        /*0af4*/ 	.word	0x00000048


	//----- nvinfo : EIATTR_REGCOUNT
	.align		4
.L_495:
        /*0af8*/ 	.byte	0x04, 0x2f
        /*0afa*/ 	.short	(.L_497 - .L_496)
	.align		4
.L_496:
        /*0afc*/ 	.word	index@(_Z25selective_scan_bwd_kernelI32Selective_Scan_bwd_kernel_traitsILi64ELi16ELb0ELb1ELb0ELb1ELb0EN3c108BFloat16ENS1_7complexIfEEEEv12SSMParamsBwd)
        /*0b00*/ 	.word	0x000000ff


	//----- nvinfo : EIATTR_FRAME_SIZE
	.align		4
.L_497:
        /*0b04*/ 	.byte	0x04, 0x11
        /*0b06*/ 	.short	(.L_499 - .L_498)
	.align		4
.L_498:
        /*0b08*/ 	.word	index@(_Z25selective_scan_bwd_kernelI32Selective_Scan_bwd_kernel_traitsILi64ELi16ELb0ELb1ELb0ELb1ELb0EN3c108BFloat16ENS1_7complexIfEEEEv12SSMParamsBwd)
        /*0b0c*/ 	.word	0x00000048


	//----- nvinfo : EIATTR_REGCOUNT
	.align		4
.L_499:
        /*0b10*/ 	.byte	0x04, 0x2f
        /*0b12*/ 	.short	(.L_501 - .L_500)
	.align		4
.L_500:
        /*0b14*/ 	.word	index@(_Z25selective_scan_bwd_kernelI32Selective_Scan_bwd_kernel_traitsILi64ELi16ELb0ELb1ELb0ELb0ELb1EN3c108BFloat16ENS1_7complexIfEEEEv12SSMParamsBwd)
        /*0b18*/ 	.word	0x000000ff


	//----- nvinfo : EIATTR_FRAME_SIZE
	.align		4
.L_501:
        /*0b1c*/ 	.byte	0x04, 0x11
        /*0b1e*/ 	.short	(.L_503 - .L_502)
	.align		4
.L_502:
        /*0b20*/ 	.word	index@(_Z25selective_scan_bwd_kernelI32Selective_Scan_bwd_kernel_traitsILi64ELi16ELb0ELb1ELb0ELb0ELb1EN3c108BFloat16ENS1_7complexIfEEEEv12SSMParamsBwd)
        /*0b24*/ 	.word	0x00000048


	//----- nvinfo : EIATTR_REGCOUNT
	.align		4
.L_503:
        /*0b28*/ 	.byte	0x04, 0x2f
        /*0b2a*/ 	.short	(.L_505 - .L_504)
	.align		4
.L_504:
        /*0b2c*/ 	.word	index@(_Z25selective_scan_bwd_kernelI32Selective_Scan_bwd_kernel_traitsILi64ELi16ELb0ELb1ELb0ELb0ELb0EN3c108BFloat16ENS1_7complexIfEEEEv12SSMParamsBwd)
        /*0b30*/ 	.word	0x000000ff


	//----- nvinfo : EIATTR_FRAME_SIZE
	.align		4
.L_505:
        /*0b34*/ 	.byte	0x04, 0x11
        /*0b36*/ 	.short	(.L_507 - .L_506)
	.align		4
.L_506:
        /*0b38*/ 	.word	index@(_Z25selective_scan_bwd_kernelI32Selective_Scan_bwd_kernel_traitsILi64ELi16ELb0ELb1ELb0ELb0ELb0EN3c108BFloat16ENS1_7complexIfEEEEv12SSMParamsBwd)
        /*0b3c*/ 	.word	0x00000048


	//----- nvinfo : EIATTR_REGCOUNT
	.align		4
.L_507:
        /*0b40*/ 	.byte	0x04, 0x2f
        /*0b42*/ 	.short	(.L_509 - .L_508)
	.align		4
.L_508:
        /*0b44*/ 	.word	index@(_Z25selective_scan_bwd_kernelI32Selective_Scan_bwd_kernel_traitsILi64ELi16ELb0ELb0ELb1ELb1ELb1EN3c108BFloat16ENS1_7complexIfEEEEv12SSMParamsBwd)
        /*0b48*/ 	.word	0x000000ff


	//----- nvinfo : EIATTR_FRAME_SIZE
	.align		4
.L_509:
        /*0b4c*/ 	.byte	0x04, 0x11
        /*0b4e*/ 	.short	(.L_511 - .L_510)
	.align		4
.L_510:
        /*0b50*/ 	.word	index@(_Z25selective_scan_bwd_kernelI32Selective_Scan_bwd_kernel_traitsILi64ELi16ELb0ELb0ELb1ELb1ELb1EN3c108BFloat16ENS1_7complexIfEEEEv12SSMParamsBwd)
        /*0b54*/ 	.word	0x00000090


	//----- nvinfo : EIATTR_REGCOUNT
	.align		4
.L_511:
        /*0b58*/ 	.byte	0x04, 0x2f
        /*0b5a*/ 	.short	(.L_513 - .L_512)
	.align		4
.L_512:
        /*0b5c*/ 	.word	index@(_Z25selective_scan_bwd_kernelI32Selective_Scan_bwd_kernel_traitsILi64ELi16ELb0ELb0ELb1ELb1ELb0EN3c108BFloat16ENS1_7complexIfEEEEv12SSMParamsBwd)
        /*0b60*/ 	.word	0x000000ff


	//----- nvinfo : EIATTR_FRAME_SIZE
	.align		4
.L_513:
        /*0b64*/ 	.byte	0x04, 0x11
        /*0b66*/ 	.short	(.L_515 - .L_514)
	.align		4
.L_514:
        /*0b68*/ 	.word	index@(_Z25selective_scan_bwd_kernelI32Selective_Scan_bwd_kernel_traitsILi64ELi16ELb0ELb0ELb1ELb1ELb0EN3c108BFloat16ENS1_7complexIfEEEEv12SSMParamsBwd)
        /*0b6c*/ 	.word	0x00000088


	//----- nvinfo : EIATTR_REGCOUNT
	.align		4
.L_515:
        /*0b70*/ 	.byte	0x04, 0x2f
        /*0b72*/ 	.short	(.L_517 - .L_516)
	.align		4
.L_516:
        /*0b74*/ 	.word	index@(_Z25selective_scan_bwd_kernelI32Selective_Scan_bwd_kernel_traitsILi64ELi16ELb0ELb0ELb1ELb0ELb1EN3c108BFloat16ENS1_7complexIfEEEEv12SSMParamsBwd)
        /*0b78*/ 	.word	0x000000ff


	//----- nvinfo : EIATTR_FRAME_SIZE
	.align		4
.L_517:
        /*0b7c*/ 	.byte	0x04, 0x11
        /*0b7e*/ 	.short	(.L_519 - .L_518)
	.align		4
.L_518:
        /*0b80*/ 	.word	index@(_Z25selective_scan_bwd_kernelI32Selective_Scan_bwd_kernel_traitsILi64ELi16ELb0ELb0ELb1ELb0ELb1EN3c108BFloat16ENS1_7complexIfEEEEv12SSMParamsBwd)
        /*0b84*/ 	.word	0x00000090


	//----- nvinfo : EIATTR_REGCOUNT
	.align		4
.L_519:
        /*0b88*/ 	.byte	0x04, 0x2f
        /*0b8a*/ 	.short	(.L_521 - .L_520)
	.align		4
.L_520:
        /*0b8c*/ 	.word	index@(_Z25selective_scan_bwd_kernelI32Selective_Scan_bwd_kernel_traitsILi64ELi16ELb0ELb0ELb1ELb0ELb0EN3c108BFloat16ENS1_7complexIfEEEEv12SSMParamsBwd)
        /*0b90*/ 	.word	0x000000ff


	//----- nvinfo : EIATTR_FRAME_SIZE
	.align		4
.L_521:
        /*0b94*/ 	.byte	0x04, 0x11
        /*0b96*/ 	.short	(.L_523 - .L_522)
	.align		4
.L_522:
        /*0b98*/ 	.word	index@(_Z25selective_scan_bwd_kernelI32Selective_Scan_bwd_kernel_traitsILi64ELi16ELb0ELb0ELb1ELb0ELb0EN3c108BFloat16ENS1_7complexIfEEEEv12SSMParamsBwd)
        /*0b9c*/ 	.word	0x00000080


	//----- nvinfo : EIATTR_REGCOUNT
	.align		4
.L_523:
        /*0ba0*/ 	.byte	0x04, 0x2f
        /*0ba2*/ 	.short	(.L_525 - .L_524)
	.align		4
.L_524:
        /*0ba4*/ 	.word	index@(_Z25selective_scan_bwd_kernelI32Selective_Scan_bwd_kernel_traitsILi64ELi16ELb0ELb0ELb0ELb1ELb1EN3c108BFloat16ENS1_7complexIfEEEEv12SSMParamsBwd)
        /*0ba8*/ 	.word	0x000000ff


	//----- nvinfo : EIATTR_FRAME_SIZE
	.align		4
.L_525:
        /*0bac*/ 	.byte	0x04, 0x11
        /*0bae*/ 	.short	(.L_527 - .L_526)
	.align		4
.L_526:
        /*0bb0*/ 	.word	index@(_Z25selective_scan_bwd_kernelI32Selective_Scan_bwd_kernel_traitsILi64ELi16ELb0ELb0ELb0ELb1ELb1EN3c108BFloat16ENS1_7complexIfEEEEv12SSMParamsBwd)
        /*0bb4*/ 	.word	0x00000000


	//----- nvinfo : EIATTR_REGCOUNT
	.align		4
.L_527:
        /*0bb8*/ 	.byte	0x04, 0x2f
        /*0bba*/ 	.short	(.L_529 - .L_528)
	.align		4
.L_528:
        /*0bbc*/ 	.word	index@(_Z25selective_scan_bwd_kernelI32Selective_Scan_bwd_kernel_traitsILi64ELi16ELb0ELb0ELb0ELb1ELb0EN3c108BFloat16ENS1_7complexIfEEEEv12SSMParamsBwd)
        /*0bc0*/ 	.word	0x000000f4


	//----- nvinfo : EIATTR_FRAME_SIZE
	.align		4
.L_529:
        /*0bc4*/ 	.byte	0x04, 0x11
        /*0bc6*/ 	.short	(.L_531 - .L_530)
	.align		4
.L_530:
        /*0bc8*/ 	.word	index@(_Z25selective_scan_bwd_kernelI32Selective_Scan_bwd_kernel_traitsILi64ELi16ELb0ELb0ELb0ELb1ELb0EN3c108BFloat16ENS1_7complexIfEEEEv12SSMParamsBwd)
        /*0bcc*/ 	.word	0x00000000


	//----- nvinfo : EIATTR_REGCOUNT
	.align		4
.L_531:
        /*0bd0*/ 	.byte	0x04, 0x2f
        /*0bd2*/ 	.short	(.L_533 - .L_532)
	.align		4
.L_532:
        /*0bd4*/ 	.word	index@(_Z25selective_scan_bwd_kernelI32Selective_Scan_bwd_kernel_traitsILi64ELi16ELb0ELb0ELb0ELb0ELb1EN3c108BFloat16ENS1_7complexIfEEEEv12SSMParamsBwd)
        /*0bd8*/ 	.word	0x000000ff


	//----- nvinfo : EIATTR_FRAME_SIZE
	.align		4
.L_533:
        /*0bdc*/ 	.byte	0x04, 0x11
        /*0bde*/ 	.short	(.L_535 - .L_534)
	.align		4
.L_534:
        /*0be0*/ 	.word	index@(_Z25selective_scan_bwd_kernelI32Selective_Scan_bwd_kernel_traitsILi64ELi16ELb0ELb0ELb0ELb0ELb1EN3c108BFloat16ENS1_7complexIfEEEEv12SSMParamsBwd)
        /*0be4*/ 	.word	0x00000000


	//----- nvinfo : EIATTR_REGCOUNT
	.align		4
.L_535:
        /*0be8*/ 	.byte	0x04, 0x2f
        /*0bea*/ 	.short	(.L_537 - .L_536)
	.align		4
.L_536:
        /*0bec*/ 	.word	index@(_Z25selective_scan_bwd_kernelI32Selective_Scan_bwd_kernel_traitsILi64ELi16ELb0ELb0ELb0ELb0ELb0EN3c108BFloat16ENS1_7complexIfEEEEv12SSMParamsBwd)
        /*0bf0*/ 	.word	0x000000f3


	//----- nvinfo : EIATTR_FRAME_SIZE
	.align		4
.L_537:
        /*0bf4*/ 	.byte	0x04, 0x11
        /*0bf6*/ 	.short	(.L_539 - .L_538)
	.align		4
.L_538:
        /*0bf8*/ 	.word	index@(_Z25selective_scan_bwd_kernelI32Selective_Scan_bwd_kernel_traitsILi64ELi16ELb0ELb0ELb0ELb0ELb0EN3c108BFloat16ENS1_7complexIfEEEEv12SSMParamsBwd)
        /*0bfc*/ 	.word	0x00000000


	//----- nvinfo : EIATTR_REGCOUNT
	.align		4
.L_539:
        /*0c00*/ 	.byte	0x04, 0x2f
        /*0c02*/ 	.short	(.L_541 - .L_540)
	.align		4
.L_540:
        /*0c04*/ 	.word	index@(_Z25selective_scan_bwd_kernelI32Selective_Scan_bwd_kernel_traitsILi128ELi16ELb1ELb1ELb1ELb1ELb1EN3c108BFloat16ENS1_7complexIfEEEEv12SSMParamsBwd)
        /*0c08*/ 	.word	0x000000ff


	//----- nvinfo : EIATTR_FRAME_SIZE
	.align		4
.L_541:
        /*0c0c*/ 	.byte	0x04, 0x11
        /*0c0e*/ 	.short	(.L_543 - .L_542)
	.align		4
.L_542:
        /*0c10*/ 	.word	index@(_Z25selective_scan_bwd_kernelI32Selective_Scan_bwd_kernel_traitsILi128ELi16ELb1ELb1ELb1ELb1ELb1EN3c108BFloat16ENS1_7complexIfEEEEv12SSMParamsBwd)
        /*0c14*/ 	.word	0x00000010


	//----- nvinfo : EIATTR_REGCOUNT
	.align		4
.L_543:
        /*0c18*/ 	.byte	0x04, 0x2f
        /*0c1a*/ 	.short	(.L_545 - .L_544)
	.align		4
.L_544:
        /*0c1c*/ 	.word	index@(_Z25selective_scan_bwd_kernelI32Selective_Scan_bwd_kernel_traitsILi128ELi16ELb1ELb1ELb1ELb1ELb0EN3c108BFloat16ENS1_7complexIfEEEEv12SSMParamsBwd)
        /*0c20*/ 	.word	0x000000ff


	//----- nvinfo : EIATTR_FRAME_SIZE
	.align		4
.L_545:
        /*0c24*/ 	.byte	0x04, 0x11
        /*0c26*/ 	.short	(.L_547 - .L_546)
	.align		4
.L_546:
        /*0c28*/ 	.word	index@(_Z25selective_scan_bwd_kernelI32Selective_Scan_bwd_kernel_traitsILi128ELi16ELb1ELb1ELb1ELb1ELb0EN3c108BFloat16ENS1_7complexIfEEEEv12SSMParamsBwd)
        /*0c2c*/ 	.word	0x00000000


	//----- nvinfo : EIATTR_REGCOUNT
	.align		4
.L_547:
        /*0c30*/ 	.byte	0x04, 0x2f
        /*0c32*/ 	.short	(.L_549 - .L_548)
	.align		4
.L_548:
        /*0c34*/ 	.word	index@(_Z25selective_scan_bwd_kernelI32Selective_Scan_bwd_kernel_traitsILi128ELi16ELb1ELb1ELb1ELb0ELb1EN3c108BFloat16ENS1_7complexIfEEEEv12SSMParamsBwd)
        /*0c38*/ 	.word	0x000000ff


	//----- nvinfo : EIATTR_FRAME_SIZE
	.align		4
.L_549:
        /*0c3c*/ 	.byte	0x04, 0x11
        /*0c3e*/ 	.short	(.L_551 - .L_550)
	.align		4
.L_550:
        /*0c40*/ 	.word	index@(_Z25selective_scan_bwd_kernelI32Selective_Scan_bwd_kernel_traitsILi128ELi16ELb1ELb1ELb1ELb0ELb1EN3c108BFloat16ENS1_7complexIfEEEEv12SSMParamsBwd)
        /*0c44*/ 	.word	0x00000000


	//----- nvinfo : EIATTR_REGCOUNT
	.align		4
.L_551:
        /*0c48*/ 	.byte	0x04, 0x2f
        /*0c4a*/ 	.short	(.L_553 - .L_552)
	.align		4
.L_552:
        /*0c4c*/ 	.word	index@(_Z25selective_scan_bwd_kernelI32Selective_Scan_bwd_kernel_traitsILi128ELi16ELb1ELb1ELb1ELb0ELb0EN3c108BFloat16ENS1_7complexIfEEEEv12SSMParamsBwd)
        /*0c50*/ 	.word	0x000000ff


	//----- nvinfo : EIATTR_FRAME_SIZE
	.align		4
.L_553:
        /*0c54*/ 	.byte	0x04, 0x11
        /*0c56*/ 	.short	(.L_555 - .L_554)
	.align		4
.L_554:
        /*0c58*/ 	.word	index@(_Z25selective_scan_bwd_kernelI32Selective_Scan_bwd_kernel_traitsILi128ELi16ELb1ELb1ELb1ELb0ELb0EN3c108BFloat16ENS1_7complexIfEEEEv12SSMParamsBwd)
        /*0c5c*/ 	.word	0x00000000


	//----- nvinfo : EIATTR_REGCOUNT
	.align		4
.L_555:
        /*0c60*/ 	.byte	0x04, 0x2f
        /*0c62*/ 	.short	(.L_557 - .L_556)
	.align		4
.L_556:
        /*0c64*/ 	.word	index@(_Z25selective_scan_bwd_kernelI32Selective_Scan_bwd_kernel_traitsILi128ELi16ELb1ELb1ELb0ELb1ELb1EN3c108BFloat16ENS1_7complexIfEEEEv12SSMParamsBwd)
        /*0c68*/ 	.word	0x000000ff


	//----- nvinfo : EIATTR_FRAME_SIZE
	.align		4
.L_557:
        /*0c6c*/ 	.byte	0x04, 0x11
        /*0c6e*/ 	.short	(.L_559 - .L_558)
	.align		4
.L_558:
        /*0c70*/ 	.word	index@(_Z25selective_scan_bwd_kernelI32Selective_Scan_bwd_kernel_traitsILi128ELi16ELb1ELb1ELb0ELb1ELb1EN3c108BFloat16ENS1_7complexIfEEEEv12SSMParamsBwd)
        /*0c74*/ 	.word	0x00000010


	//----- nvinfo : EIATTR_REGCOUNT
	.align		4
.L_559:
        /*0c78*/ 	.byte	0x04, 0x2f
        /*0c7a*/ 	.short	(.L_561 - .L_560)
	.align		4
.L_560:
        /*0c7c*/ 	.word	index@(_Z25selective_scan_bwd_kernelI32Selective_Scan_bwd_kernel_traitsILi128ELi16ELb1ELb1ELb0ELb1ELb0EN3c108BFloat16ENS1_7complexIfEEEEv12SSMParamsBwd)
        /*0c80*/ 	.word	0x000000ff


	//----- nvinfo : EIATTR_FRAME_SIZE
	.align		4
.L_561:
        /*0c84*/ 	.byte	0x04, 0x11
        /*0c86*/ 	.short	(.L_563 - .L_562)
	.align		4
.L_562:
        /*0c88*/ 	.word	index@(_Z25selective_scan_bwd_kernelI32Selective_Scan_bwd_kernel_traitsILi128ELi16ELb1ELb1ELb0ELb1ELb0EN3c108BFloat16ENS1_7complexIfEEEEv12SSMParamsBwd)
        /*0c8c*/ 	.word	0x00000008


	//----- nvinfo : EIATTR_REGCOUNT
	.align		4
.L_563:
        /*0c90*/ 	.byte	0x04, 0x2f
        /*0c92*/ 	.short	(.L_565 - .L_564)
	.align		4
.L_564:
        /*0c94*/ 	.word	index@(_Z25selective_scan_bwd_kernelI32Selective_Scan_bwd_kernel_traitsILi128ELi16ELb1ELb1ELb0ELb0ELb1EN3c108BFloat16ENS1_7complexIfEEEEv12SSMParamsBwd)
        /*0c98*/ 	.word	0x000000ff


	//----- nvinfo : EIATTR_FRAME_SIZE
	.align		4
.L_565:
        /*0c9c*/ 	.byte	0x04, 0x11
        /*0c9e*/ 	.short	(.L_567 - .L_566)
	.align		4
.L_566:
        /*0ca0*/ 	.word	index@(_Z25selective_scan_bwd_kernelI32Selective_Scan_bwd_kernel_traitsILi128ELi16ELb1ELb1ELb0ELb0ELb1EN3c108BFloat16ENS1_7complexIfEEEEv12SSMParamsBwd)
        /*0ca4*/ 	.word	0x00000008


	//----- nvinfo : EIATTR_REGCOUNT
	.align		4
.L_567:
        /*0ca8*/ 	.byte	0x04, 0x2f
        /*0caa*/ 	.short	(.L_569 - .L_568)
	.align		4
.L_568:
        /*0cac*/ 	.word	index@(_Z25selective_scan_bwd_kernelI32Selective_Scan_bwd_kernel_traitsILi128ELi16ELb1ELb1ELb0ELb0ELb0EN3c108BFloat16ENS1_7complexIfEEEEv12SSMParamsBwd)
        /*0cb0*/ 	.word	0x000000ff


	//----- nvinfo : EIATTR_FRAME_SIZE
	.align		4
.L_569:
        /*0cb4*/ 	.byte	0x04, 0x11
        /*0cb6*/ 	.short	(.L_571 - .L_570)
	.align		4
.L_570:
        /*0cb8*/ 	.word	index@(_Z25selective_scan_bwd_kernelI32Selective_Scan_bwd_kernel_traitsILi128ELi16ELb1ELb1ELb0ELb0ELb0EN3c108BFloat16ENS1_7complexIfEEEEv12SSMParamsBwd)
        /*0cbc*/ 	.word	0x00000008


	//----- nvinfo : EIATTR_REGCOUNT
	.align		4
.L_571:
        /*0cc0*/ 	.byte	0x04, 0x2f
        /*0cc2*/ 	.short	(.L_573 - .L_572)
	.align		4
.L_572:
        /*0cc4*/ 	.word	index@(_Z25selective_scan_bwd_kernelI32Selective_Scan_bwd_kernel_traitsILi128ELi16ELb1ELb0ELb1ELb1ELb1EN3c108BFloat16ENS1_7complexIfEEEEv12SSMParamsBwd)
        /*0cc8*/ 	.word	0x000000ff


	//----- nvinfo : EIATTR_FRAME_SIZE
	.align		4
.L_573:
        /*0ccc*/ 	.byte	0x04, 0x11
        /*0cce*/ 	.short	(.L_575 - .L_574)
	.align		4
.L_574:
        /*0cd0*/ 	.word	index@(_Z25selective_scan_bwd_kernelI32Selective_Scan_bwd_kernel_traitsILi128ELi16ELb1ELb0ELb1ELb1ELb1EN3c108BFloat16ENS1_7complexIfEEEEv12SSMParamsBwd)
        /*0cd4*/ 	.word	0x00000038


	//----- nvinfo : EIATTR_REGCOUNT
	.align		4
.L_575:
        /*0cd8*/ 	.byte	0x04, 0x2f
        /*0cda*/ 	.short	(.L_577 - .L_576)
	.align		4
.L_576:
        /*0cdc*/ 	.word	index@(_Z25selective_scan_bwd_kernelI32Selective_Scan_bwd_kernel_traitsILi128ELi16ELb1ELb0ELb1ELb1ELb0EN3c108BFloat16ENS1_7complexIfEEEEv12SSMParamsBwd)
        /*0ce0*/ 	.word	0x000000ff


	//----- nvinfo : EIATTR_FRAME_SIZE
	.align		4
.L_577:
        /*0ce4*/ 	.byte	0x04, 0x11
        /*0ce6*/ 	.short	(.L_579 - .L_578)
	.align		4
.L_578:
        /*0ce8*/ 	.word	index@(_Z25selective_scan_bwd_kernelI32Selective_Scan_bwd_kernel_traitsILi128ELi16ELb1ELb0ELb1ELb1ELb0EN3c108BFloat16ENS1_7complexIfEEEEv12SSMParamsBwd)
        /*0cec*/ 	.word	0x00000038


	//----- nvinfo : EIATTR_REGCOUNT
	.align		4
.L_579:
        /*0cf0*/ 	.byte	0x04, 0x2f
        /*0cf2*/ 	.short	(.L_581 - .L_580)
	.align		4
.L_580:
        /*0cf4*/ 	.word	index@(_Z25selective_scan_bwd_kernelI32Selective_Scan_bwd_kernel_traitsILi128ELi16ELb1ELb0ELb1ELb0ELb1EN3c108BFloat16ENS1_7complexIfEEEEv12SSMParamsBwd)
        /*0cf8*/ 	.word	0x000000ff


	//----- nvinfo : EIATTR_FRAME_SIZE
	.align		4
.L_581:
        /*0cfc*/ 	.byte	0x04, 0x11
        /*0cfe*/ 	.short	(.L_583 - .L_582)
	.align		4
.L_582:
        /*0d00*/ 	.word	index@(_Z25selective_scan_bwd_kernelI32Selective_Scan_bwd_kernel_traitsILi128ELi16ELb1ELb0ELb1ELb0ELb1EN3c108BFloat16ENS1_7complexIfEEEEv12SSMParamsBwd)
        /*0d04*/ 	.word	0x00000040


	//----- nvinfo : EIATTR_REGCOUNT
	.align		4
.L_583:
        /*0d08*/ 	.byte	0x04, 0x2f
        /*0d0a*/ 	.short	(.L_585 - .L_584)
	.align		4
.L_584:
        /*0d0c*/ 	.word	index@(_Z25selective_scan_bwd_kernelI32Selective_Scan_bwd_kernel_traitsILi128ELi16ELb1ELb0ELb1ELb0ELb0EN3c108BFloat16ENS1_7complexIfEEEEv12SSMParamsBwd)
        /*0d10*/ 	.word	0x000000ff


	//----- nvinfo : EIATTR_FRAME_SIZE
	.align		4
.L_585:
        /*0d14*/ 	.byte	0x04, 0x11
        /*0d16*/ 	.short	(.L_587 - .L_586)
	.align		4
.L_586:
        /*0d18*/ 	.word	index@(_Z25selective_scan_bwd_kernelI32Selective_Scan_bwd_kernel_traitsILi128ELi16ELb1ELb0ELb1ELb0ELb0EN3c108BFloat16ENS1_7complexIfEEEEv12SSMParamsBwd)
        /*0d1c*/ 	.word	0x00000038


	//----- nvinfo : EIATTR_REGCOUNT
	.align		4
.L_587:
        /*0d20*/ 	.byte	0x04, 0x2f
        /*0d22*/ 	.short	(.L_589 - .L_588)
	.align		4
.L_588:
        /*0d24*/ 	.word	index@(_Z25selective_scan_bwd_kernelI32Selective_Scan_bwd_kernel_traitsILi128ELi16ELb1ELb0ELb0ELb1ELb1EN3c108BFloat16ENS1_7complexIfEEEEv12SSMParamsBwd)
        /*0d28*/ 	.word	0x000000f6


	//----- nvinfo : EIATTR_FRAME_SIZE
	.align		4
.L_589:
        /*0d2c*/ 	.byte	0x04, 0x11
        /*0d2e*/ 	.short	(.L_591 - .L_590)
	.align		4
.L_590:
        /*0d30*/ 	.word	index@(_Z25selective_scan_bwd_kernelI32Selective_Scan_bwd_kernel_traitsILi128ELi16ELb1ELb0ELb0ELb1ELb1EN3c108BFloat16ENS1_7complexIfEEEEv12SSMParamsBwd)
        /*0d34*/ 	.word	0x00000000


	//----- nvinfo : EIATTR_REGCOUNT
	.align		4
.L_591:
        /*0d38*/ 	.byte	0x04, 0x2f
        /*0d3a*/ 	.short	(.L_593 - .L_592)
	.align		4
.L_592:
        /*0d3c*/ 	.word	index@(_Z25selective_scan_bwd_kernelI32Selective_Scan_bwd_kernel_traitsILi128ELi16ELb1ELb0ELb0ELb1ELb0EN3c108BFloat16ENS1_7complexIfEEEEv12SSMParamsBwd)
        /*0d40*/ 	.word	0x000000fd


	//----- nvinfo : EIATTR_FRAME_SIZE
	.align		4
.L_593:
        /*0d44*/ 	.byte	0x04, 0x11
        /*0d46*/ 	.short	(.L_595 - .L_594)
	.align		4
.L_594:
        /*0d48*/ 	.word	index@(_Z25selective_scan_bwd_kernelI32Selective_Scan_bwd_kernel_traitsILi128ELi16ELb1ELb0ELb0ELb1ELb0EN3c108BFloat16ENS1_7complexIfEEEEv12SSMParamsBwd)
        /*0d4c*/ 	.word	0x00000000


	//----- nvinfo : EIATTR_REGCOUNT
	.align		4
.L_595:
        /*0d50*/ 	.byte	0x04, 0x2f
        /*0d52*/ 	.short	(.L_597 - .L_596)
	.align		4
.L_596:
        /*0d54*/ 	.word	index@(_Z25selective_scan_bwd_kernelI32Selective_Scan_bwd_kernel_traitsILi128ELi16ELb1ELb0ELb0ELb0ELb1EN3c108BFloat16ENS1_7complexIfEEEEv12SSMParamsBwd)
        /*0d58*/ 	.word	0x000000f6


	//----- nvinfo : EIATTR_FRAME_SIZE
	.align		4
.L_597:
        /*0d5c*/ 	.byte	0x04, 0x11
        /*0d5e*/ 	.short	(.L_599 - .L_598)
	.align		4
.L_598:
        /*0d60*/ 	.word	index@(_Z25selective_scan_bwd_kernelI32Selective_Scan_bwd_kernel_traitsILi128ELi16ELb1ELb0ELb0ELb0ELb1EN3c108BFloat16ENS1_7complexIfEEEEv12SSMParamsBwd)
        /*0d64*/ 	.word	0x00000000


	//----- nvinfo : EIATTR_REGCOUNT
	.align		4
.L_599:
        /*0d68*/ 	.byte	0x04, 0x2f
        /*0d6a*/ 	.short	(.L_601 - .L_600)
	.align		4
.L_600:
        /*0d6c*/ 	.word	index@(_Z25selective_scan_bwd_kernelI32Selective_Scan_bwd_kernel_traitsILi128ELi16ELb1ELb0ELb0ELb0ELb0EN3c108BFloat16ENS1_7complexIfEEEEv12SSMParamsBwd)
        /*0d70*/ 	.word	0x000000f6


	//----- nvinfo : EIATTR_FRAME_SIZE
	.align		4
.L_601:
        /*0d74*/ 	.byte	0x04, 0x11
        /*0d76*/ 	.short	(.L_603 - .L_602)
	.align		4
.L_602:
        /*0d78*/ 	.word	index@(_Z25selective_scan_bwd_kernelI32Selective_Scan_bwd_kernel_traitsILi128ELi16ELb1ELb0ELb0ELb0ELb0EN3c108BFloat16ENS1_7complexIfEEEEv12SSMParamsBwd)
        /*0d7c*/ 	.word	0x00000000


	//----- nvinfo : EIATTR_REGCOUNT
	.align		4
.L_603:
        /*0d80*/ 	.byte	0x04, 0x2f
        /*0d82*/ 	.short	(.L_605 - .L_604)
	.align		4
.L_604:
        /*0d84*/ 	.word	index@(_Z25selective_scan_bwd_kernelI32Selective_Scan_bwd_kernel_traitsILi128ELi16ELb0ELb1ELb1ELb1ELb1EN3c108BFloat16ENS1_7complexIfEEEEv12SSMParamsBwd)
        /*0d88*/ 	.word	0x000000ff


	//----- nvinfo : EIATTR_FRAME_SIZE
	.align		4
.L_605:
        /*0d8c*/ 	.byte	0x04, 0x11
        /*0d8e*/ 	.short	(.L_607 - .L_606)
	.align		4
.L_606:
        /*0d90*/ 	.word	index@(_Z25selective_scan_bwd_kernelI32Selective_Scan_bwd_kernel_traitsILi128ELi16ELb0ELb1ELb1ELb1ELb1EN3c108BFloat16ENS1_7complexIfEEEEv12SSMParamsBwd)
        /*0d94*/ 	.word	0x00000080


	//----- nvinfo : EIATTR_REGCOUNT
	.align		4
.L_607:
        /*0d98*/ 	.byte	0x04, 0x2f
        /*0d9a*/ 	.short	(.L_609 - .L_608)
	.align		4
.L_608:
        /*0d9c*/ 	.word	index@(_Z25selective_scan_bwd_kernelI32Selective_Scan_bwd_kernel_traitsILi128ELi16ELb0ELb1ELb1ELb1ELb0EN3c108BFloat16ENS1_7complexIfEEEEv12SSMParamsBwd)
        /*0da0*/ 	.word	0x000000ff


	//----- nvinfo : EIATTR_FRAME_SIZE
	.align		4
.L_609:
        /*0da4*/ 	.byte	0x04, 0x11
        /*0da6*/ 	.short	(.L_611 - .L_610)
	.align		4
.L_610:
        /*0da8*/ 	.word	index@(_Z25selective_scan_bwd_kernelI32Selective_Scan_bwd_kernel_traitsILi128ELi16ELb0ELb1ELb1ELb1ELb0EN3c108BFloat16ENS1_7complexIfEEEEv12SSMParamsBwd)
        /*0dac*/ 	.word	0x00000078


	//----- nvinfo : EIATTR_REGCOUNT
	.align		4
.L_611:
        /*0db0*/ 	.byte	0x04, 0x2f
        /*0db2*/ 	.short	(.L_613 - .L_612)
	.align		4
.L_612:
        /*0db4*/ 	.word	index@(_Z25selective_scan_bwd_kernelI32Selective_Scan_bwd_kernel_traitsILi128ELi16ELb0ELb1ELb1ELb0ELb1EN3c108BFloat16ENS1_7complexIfEEEEv12SSMParamsBwd)
        /*0db8*/ 	.word	0x000000ff


	//----- nvinfo : EIATTR_FRAME_SIZE
	.align		4
.L_613:
        /*0dbc*/ 	.byte	0x04, 0x11
        /*0dbe*/ 	.short	(.L_615 - .L_614)
	.align		4
.L_614:
        /*0dc0*/ 	.word	index@(_Z25selective_scan_bwd_kernelI32Selective_Scan_bwd_kernel_traitsILi128ELi16ELb0ELb1ELb1ELb0ELb1EN3c108BFloat16ENS1_7complexIfEEEEv12SSMParamsBwd)
        /*0dc4*/ 	.word	0x00000080


	//----- nvinfo : EIATTR_REGCOUNT
	.align		4
.L_615:
        /*0dc8*/ 	.byte	0x04, 0x2f
        /*0dca*/ 	.short	(.L_617 - .L_616)
	.align		4
.L_616:
        /*0dcc*/ 	.word	index@(_Z25selective_scan_bwd_kernelI32Selective_Scan_bwd_kernel_traitsILi128ELi16ELb0ELb1ELb1ELb0ELb0EN3c108BFloat16ENS1_7complexIfEEEEv12SSMParamsBwd)
        /*0dd0*/ 	.word	0x000000ff


	//----- nvinfo : EIATTR_FRAME_SIZE
	.align		4
.L_617:
        /*0dd4*/ 	.byte	0x04, 0x11
        /*0dd6*/ 	.short	(.L_619 - .L_618)
	.align		4
.L_618:
        /*0dd8*/ 	.word	index@(_Z25selective_scan_bwd_kernelI32Selective_Scan_bwd_kernel_traitsILi128ELi16ELb0ELb1ELb1ELb0ELb0EN3c108BFloat16ENS1_7complexIfEEEEv12SSMParamsBwd)
        /*0ddc*/ 	.word	0x00000070


	//----- nvinfo : EIATTR_REGCOUNT
	.align		4
.L_619:
        /*0de0*/ 	.byte	0x04, 0x2f
        /*0de2*/ 	.short	(.L_621 - .L_620)
	.align		4
.L_620:
        /*0de4*/ 	.word	index@(_Z25selective_scan_bwd_kernelI32Selective_Scan_bwd_kernel_traitsILi128ELi16ELb0ELb1ELb0ELb1ELb1EN3c108BFloat16ENS1_7complexIfEEEEv12SSMParamsBwd)
        /*0de8*/ 	.word	0x000000ff


	//----- nvinfo : EIATTR_FRAME_SIZE
	.align		4
.L_621:
        /*0dec*/ 	.byte	0x04, 0x11
        /*0dee*/ 	.short	(.L_623 - .L_622)
	.align		4
.L_622:
        /*0df0*/ 	.word	index@(_Z25selective_scan_bwd_kernelI32Selective_Scan_bwd_kernel_traitsILi128ELi16ELb0ELb1ELb0ELb1ELb1EN3c108BFloat16ENS1_7complexIfEEEEv12SSMParamsBwd)
        /*0df4*/ 	.word	0x00000068


	//----- nvinfo : EIATTR_REGCOUNT
	.align		4
.L_623:
        /*0df8*/ 	.byte	0x04, 0x2f
        /*0dfa*/ 	.short	(.L_625 - .L_624)
	.align		4
.L_624:
        /*0dfc*/ 	.word	index@(_Z25selective_scan_bwd_kernelI32Selective_Scan_bwd_kernel_traitsILi128ELi16ELb0ELb1ELb0ELb1ELb0EN3c108BFloat16ENS1_7complexIfEEEEv12SSMParamsBwd)
        /*0e00*/ 	.word	0x000000ff


	//----- nvinfo : EIATTR_FRAME_SIZE
	.align		4
.L_625:
        /*0e04*/ 	.byte	0x04, 0x11
        /*0e06*/ 	.short	(.L_627 - .L_626)
	.align		4
.L_626:
        /*0e08*/ 	.word	index@(_Z25selective_scan_bwd_kernelI32Selective_Scan_bwd_kernel_traitsILi128ELi16ELb0ELb1ELb0ELb1ELb0EN3c108BFloat16ENS1_7complexIfEEEEv12SSMParamsBwd)
        /*0e0c*/ 	.word	0x00000060


	//----- nvinfo : EIATTR_REGCOUNT
	.align		4
.L_627:
        /*0e10*/ 	.byte	0x04, 0x2f
        /*0e12*/ 	.short	(.L_629 - .L_628)
	.align		4
.L_628:
        /*0e14*/ 	.word	index@(_Z25selective_scan_bwd_kernelI32Selective_Scan_bwd_kernel_traitsILi128ELi16ELb0ELb1ELb0ELb0ELb1EN3c108BFloat16ENS1_7complexIfEEEEv12SSMParamsBwd)
        /*0e18*/ 	.word	0x000000ff


	//----- nvinfo : EIATTR_FRAME_SIZE
	.align		4
.L_629:
        /*0e1c*/ 	.byte	0x04, 0x11
        /*0e1e*/ 	.short	(.L_631 - .L_630)
	.align		4
.L_630:
        /*0e20*/ 	.word	index@(_Z25selective_scan_bwd_kernelI32Selective_Scan_bwd_kernel_traitsILi128ELi16ELb0ELb1ELb0ELb0ELb1EN3c108BFloat16ENS1_7complexIfEEEEv12SSMParamsBwd)
        /*0e24*/ 	.word	0x00000068


	//----- nvinfo : EIATTR_REGCOUNT
	.align		4
.L_631:
        /*0e28*/ 	.byte	0x04, 0x2f
        /*0e2a*/ 	.short	(.L_633 - .L_632)
	.align		4
.L_632:
        /*0e2c*/ 	.word	index@(_Z25selective_scan_bwd_kernelI32Selective_Scan_bwd_kernel_traitsILi128ELi16ELb0ELb1ELb0ELb0ELb0EN3c108BFloat16ENS1_7complexIfEEEEv12SSMParamsBwd)
        /*0e30*/ 	.word	0x000000ff


	//----- nvinfo : EIATTR_FRAME_SIZE
	.align		4
.L_633:
        /*0e34*/ 	.byte	0x04, 0x11
        /*0e36*/ 	.short	(.L_635 - .L_634)
	.align		4
.L_634:
        /*0e38*/ 	.word	index@(_Z25selective_scan_bwd_kernelI32Selective_Scan_bwd_kernel_traitsILi128ELi16ELb0ELb1ELb0ELb0ELb0EN3c108BFloat16ENS1_7complexIfEEEEv12SSMParamsBwd)
        /*0e3c*/ 	.word	0x00000068


	//----- nvinfo : EIATTR_REGCOUNT
	.align		4
.L_635:
        /*0e40*/ 	.byte	0x04, 0x2f
        /*0e42*/ 	.short	(.L_637 - .L_636)
	.align		4
.L_636:
        /*0e44*/ 	.word	index@(_Z25selective_scan_bwd_kernelI32Selective_Scan_bwd_kernel_traitsILi128ELi16ELb0ELb0ELb1ELb1ELb1EN3c108BFloat16ENS1_7complexIfEEEEv12SSMParamsBwd)
        /*0e48*/ 	.word	0x000000ff


	//----- nvinfo : EIATTR_FRAME_SIZE
	.align		4
.L_637:
        /*0e4c*/ 	.byte	0x04, 0x11
        /*0e4e*/ 	.short	(.L_639 - .L_638)
	.align		4
.L_638:
        /*0e50*/ 	.word	index@(_Z25selective_scan_bwd_kernelI32Selective_Scan_bwd_kernel_traitsILi128ELi16ELb0ELb0ELb1ELb1ELb1EN3c108BFloat16ENS1_7complexIfEEEEv12SSMParamsBwd)
        /*0e54*/ 	.word	0x000000b0


	//----- nvinfo : EIATTR_REGCOUNT
	.align		4
.L_639:
        /*0e58*/ 	.byte	0x04, 0x2f
        /*0e5a*/ 	.short	(.L_641 - .L_640)
	.align		4
.L_640:
        /*0e5c*/ 	.word	index@(_Z25selective_scan_bwd_kernelI32Selective_Scan_bwd_kernel_traitsILi128ELi16ELb0ELb0ELb1ELb1ELb0EN3c108BFloat16ENS1_7complexIfEEEEv12SSMParamsBwd)
        /*0e60*/ 	.word	0x000000ff


	//----- nvinfo : EIATTR_FRAME_SIZE
	.align		4
.L_641:
        /*0e64*/ 	.byte	0x04, 0x11
        /*0e66*/ 	.short	(.L_643 - .L_642)
	.align		4
.L_642:
        /*0e68*/ 	.word	index@(_Z25selective_scan_bwd_kernelI32Selective_Scan_bwd_kernel_traitsILi128ELi16ELb0ELb0ELb1ELb1ELb0EN3c108BFloat16ENS1_7complexIfEEEEv12SSMParamsBwd)
        /*0e6c*/ 	.word	0x000000a0


	//----- nvinfo : EIATTR_REGCOUNT
	.align		4
.L_643:
        /*0e70*/ 	.byte	0x04, 0x2f
        /*0e72*/ 	.short	(.L_645 - .L_644)
	.align		4
.L_644:
        /*0e74*/ 	.word	index@(_Z25selective_scan_bwd_kernelI32Selective_Scan_bwd_kernel_traitsILi128ELi16ELb0ELb0ELb1ELb0ELb1EN3c108BFloat16ENS1_7complexIfEEEEv12SSMParamsBwd)
        /*0e78*/ 	.word	0x000000ff


	//----- nvinfo : EIATTR_FRAME_SIZE
	.align		4
.L_645:
        /*0e7c*/ 	.byte	0x04, 0x11
        /*0e7e*/ 	.short	(.L_647 - .L_646)
	.align		4
.L_646:
        /*0e80*/ 	.word	index@(_Z25selective_scan_bwd_kernelI32Selective_Scan_bwd_kernel_traitsILi128ELi16ELb0ELb0ELb1ELb0ELb1EN3c108BFloat16ENS1_7complexIfEEEEv12SSMParamsBwd)
        /*0e84*/ 	.word	0x000000b0


	//----- nvinfo : EIATTR_REGCOUNT
	.align		4
.L_647:
        /*0e88*/ 	.byte	0x04, 0x2f
        /*0e8a*/ 	.short	(.L_649 - .L_648)
	.align		4
.L_648:
        /*0e8c*/ 	.word	index@(_Z25selective_scan_bwd_kernelI32Selective_Scan_bwd_kernel_traitsILi128ELi16ELb0ELb0ELb1ELb0ELb0EN3c108BFloat16ENS1_7complexIfEEEEv12SSMParamsBwd)
        /*0e90*/ 	.word	0x000000ff


	//----- nvinfo : EIATTR_FRAME_SIZE
	.align		4
.L_649:
        /*0e94*/ 	.byte	0x04, 0x11
        /*0e96*/ 	.short	(.L_651 - .L_650)
	.align		4
.L_650:
        /*0e98*/ 	.word	index@(_Z25selective_scan_bwd_kernelI32Selective_Scan_bwd_kernel_traitsILi128ELi16ELb0ELb0ELb1ELb0ELb0EN3c108BFloat16ENS1_7complexIfEEEEv12SSMParamsBwd)
        /*0e9c*/ 	.word	0x000000a0


	//----- nvinfo : EIATTR_REGCOUNT
	.align		4
.L_651:
        /*0ea0*/ 	.byte	0x04, 0x2f
        /*0ea2*/ 	.short	(.L_653 - .L_652)
	.align		4
.L_652:
        /*0ea4*/ 	.word	index@(_Z25selective_scan_bwd_kernelI32Selective_Scan_bwd_kernel_traitsILi128ELi16ELb0ELb0ELb0ELb1ELb1EN3c108BFloat16ENS1_7complexIfEEEEv12SSMParamsBwd)
        /*0ea8*/ 	.word	0x000000ff


	//----- nvinfo : EIATTR_FRAME_SIZE
	.align		4
.L_653:
        /*0eac*/ 	.byte	0x04, 0x11
        /*0eae*/ 	.short	(.L_655 - .L_654)
	.align		4
.L_654:
        /*0eb0*/ 	.word	index@(_Z25selective_scan_bwd_kernelI32Selective_Scan_bwd_kernel_traitsILi128ELi16ELb0ELb0ELb0ELb1ELb1EN3c108BFloat16ENS1_7complexIfEEEEv12SSMParamsBwd)
        /*0eb4*/ 	.word	0x00000008


	//----- nvinfo : EIATTR_REGCOUNT
	.align		4
.L_655:
        /*0eb8*/ 	.byte	0x04, 0x2f
        /*0eba*/ 	.short	(.L_657 - .L_656)
	.align		4
.L_656:
        /*0ebc*/ 	.word	index@(_Z25selective_scan_bwd_kernelI32Selective_Scan_bwd_kernel_traitsILi128ELi16ELb0ELb0ELb0ELb1ELb0EN3c108BFloat16ENS1_7complexIfEEEEv12SSMParamsBwd)
        /*0ec0*/ 	.word	0x000000fc


	//----- nvinfo : EIATTR_FRAME_SIZE
	.align		4
.L_657:
        /*0ec4*/ 	.byte	0x04, 0x11
        /*0ec6*/ 	.short	(.L_659 - .L_658)
	.align		4
.L_658:
        /*0ec8*/ 	.word	index@(_Z25selective_scan_bwd_kernelI32Selective_Scan_bwd_kernel_traitsILi128ELi16ELb0ELb0ELb0ELb1ELb0EN3c108BFloat16ENS1_7complexIfEEEEv12SSMParamsBwd)
        /*0ecc*/ 	.word	0x00000000


	//----- nvinfo : EIATTR_REGCOUNT
	.align		4
.L_659:
        /*0ed0*/ 	.byte	0x04, 0x2f
        /*0ed2*/ 	.short	(.L_661 - .L_660)
	.align		4
.L_660:
        /*0ed4*/ 	.word	index@(_Z25selective_scan_bwd_kernelI32Selective_Scan_bwd_kernel_traitsILi128ELi16ELb0ELb0ELb0ELb0ELb1EN3c108BFloat16ENS1_7complexIfEEEEv12SSMParamsBwd)
        /*0ed8*/ 	.word	0x000000ff


	//----- nvinfo : EIATTR_FRAME_SIZE
	.align		4
.L_661:
        /*0edc*/ 	.byte	0x04, 0x11
        /*0ede*/ 	.short	(.L_663 - .L_662)
	.align		4
.L_662:
        /*0ee0*/ 	.word	index@(_Z25selective_scan_bwd_kernelI32Selective_Scan_bwd_kernel_traitsILi128ELi16ELb0ELb0ELb0ELb0ELb1EN3c108BFloat16ENS1_7complexIfEEEEv12SSMParamsBwd)
        /*0ee4*/ 	.word	0x00000008


	//----- nvinfo : EIATTR_REGCOUNT
	.align		4
.L_663:
        /*0ee8*/ 	.byte	0x04, 0x2f
        /*0eea*/ 	.short	(.L_665 - .L_664)
	.align		4
.L_664:
        /*0eec*/ 	.word	index@(_Z25selective_scan_bwd_kernelI32Selective_Scan_bwd_kernel_traitsILi128ELi16ELb0ELb0ELb0ELb0ELb0EN3c108BFloat16ENS1_7complexIfEEEEv12SSMParamsBwd)
        /*0ef0*/ 	.word	0x000000fc


	//----- nvinfo : EIATTR_FRAME_SIZE
	.align		4
.L_665:
        /*0ef4*/ 	.byte	0x04, 0x11
        /*0ef6*/ 	.short	(.L_667 - .L_666)
	.align		4
.L_666:
        /*0ef8*/ 	.word	index@(_Z25selective_scan_bwd_kernelI32Selective_Scan_bwd_kernel_traitsILi128ELi16ELb0ELb0ELb0ELb0ELb0EN3c108BFloat16ENS1_7complexIfEEEEv12SSMParamsBwd)
        /*0efc*/ 	.word	0x00000000


	//----- nvinfo : EIATTR_MIN_STACK_SIZE
	.align		4
.L_667:
        /*0f00*/ 	.byte	0x04, 0x12
        /*0f02*/ 	.short	(.L_669 - .L_668)
	.align		4
.L_668:
        /*0f04*/ 	.word	index@(_Z25selective_scan_bwd_kernelI32Selective_Scan_bwd_kernel_traitsILi128ELi16ELb0ELb0ELb0ELb0ELb0EN3c108BFloat16ENS1_7complexIfEEEEv12SSMParamsBwd)
        /*0f08*/ 	.word	0x00000000


	//----- nvinfo : EIATTR_MIN_STACK_SIZE
	.align		4
.L_669:
        /*0f0c*/ 	.byte	0x04, 0x12
        /*0f0e*/ 	.short	(.L_671 - .L_670)
	.align		4
.L_670:
        /*0f10*/ 	.word	index@(_Z25selective_scan_bwd_kernelI32Selective_Scan_bwd_kernel_traitsILi128ELi16ELb0ELb0ELb0ELb0ELb1EN3c108BFloat16ENS1_7complexIfEEEEv12SSMParamsBwd)
        /*0f14*/ 	.word	0x00000008


	//----- nvinfo : EIATTR_MIN_STACK_SIZE
	.align		4
.L_671:
        /*0f18*/ 	.byte	0x04, 0x12
        /*0f1a*/ 	.short	(.L_673 - .L_672)
	.align		4
.L_672:
        /*0f1c*/ 	.word	index@(_Z25selective_scan_bwd_kernelI32Selective_Scan_bwd_kernel_traitsILi128ELi16ELb0ELb0ELb0ELb1ELb0EN3c108BFloat16ENS1_7complexIfEEEEv12SSMParamsBwd)
        /*0f20*/ 	.word	0x00000000


	//----- nvinfo : EIATTR_MIN_STACK_SIZE
	.align		4
.L_673:
        /*0f24*/ 	.byte	0x04, 0x12
        /*0f26*/ 	.short	(.L_675 - .L_674)
	.align		4
.L_674:
        /*0f28*/ 	.word	index@(_Z25selective_scan_bwd_kernelI32Selective_Scan_bwd_kernel_traitsILi128ELi16ELb0ELb0ELb0ELb1ELb1EN3c108BFloat16ENS1_7complexIfEEEEv12SSMParamsBwd)
        /*0f2c*/ 	.word	0x00000008


	//----- nvinfo : EIATTR_MIN_STACK_SIZE
	.align		4
.L_675:
        /*0f30*/ 	.byte	0x04, 0x12
        /*0f32*/ 	.short	(.L_677 - .L_676)
	.align		4
.L_676:
        /*0f34*/ 	.word	index@(_Z25selective_scan_bwd_kernelI32Selective_Scan_bwd_kernel_traitsILi128ELi16ELb0ELb0ELb1ELb0ELb0EN3c108BFloat16ENS1_7complexIfEEEEv12SSMParamsBwd)
        /*0f38*/ 	.word	0x000000a0


	//----- nvinfo : EIATTR_MIN_STACK_SIZE
	.align		4
.L_677:
        /*0f3c*/ 	.byte	0x04, 0x12
        /*0f3e*/ 	.short	(.L_679 - .L_678)
	.align		4
.L_678:
        /*0f40*/ 	.word	index@(_Z25selective_scan_bwd_kernelI32Selective_Scan_bwd_kernel_traitsILi128ELi16ELb0ELb0ELb1ELb0ELb1EN3c108BFloat16ENS1_7complexIfEEEEv12SSMParamsBwd)
        /*0f44*/ 	.word	0x000000b0


	//----- nvinfo : EIATTR_MIN_STACK_SIZE
	.align		4
.L_679:
        /*0f48*/ 	.byte	0x04, 0x12
        /*0f4a*/ 	.short	(.L_681 - .L_680)
	.align		4
.L_680:
        /*0f4c*/ 	.word	index@(_Z25selective_scan_bwd_kernelI32Selective_Scan_bwd_kernel_traitsILi128ELi16ELb0ELb0ELb1ELb1ELb0EN3c108BFloat16ENS1_7complexIfEEEEv12SSMParamsBwd)
        /*0f50*/ 	.word	0x000000a0


	//----- nvinfo : EIATTR_MIN_STACK_SIZE
	.align		4
.L_681:
        /*0f54*/ 	.byte	0x04, 0x12
        /*0f56*/ 	.short	(.L_683 - .L_682)
	.align		4
.L_682:
        /*0f58*/ 	.word	index@(_Z25selective_scan_bwd_kernelI32Selective_Scan_bwd_kernel_traitsILi128ELi16ELb0ELb0ELb1ELb1ELb1EN3c108BFloat16ENS1_7complexIfEEEEv12SSMParamsBwd)
        /*0f5c*/ 	.word	0x000000b0


	//----- nvinfo : EIATTR_MIN_STACK_SIZE
	.align		4
.L_683:
        /*0f60*/ 	.byte	0x04, 0x12
        /*0f62*/ 	.short	(.L_685 - .L_684)
	.align		4
.L_684:
        /*0f64*/ 	.word	index@(_Z25selective_scan_bwd_kernelI32Selective_Scan_bwd_kernel_traitsILi128ELi16ELb0ELb1ELb0ELb0ELb0EN3c108BFloat16ENS1_7complexIfEEEEv12SSMParamsBwd)
        /*0f68*/ 	.word	0x00000068


	//----- nvinfo : EIATTR_MIN_STACK_SIZE
	.align		4
.L_685:
        /*0f6c*/ 	.byte	0x04, 0x12
        /*0f6e*/ 	.short	(.L_687 - .L_686)
	.align		4
.L_686:
        /*0f70*/ 	.word	index@(_Z25selective_scan_bwd_kernelI32Selective_Scan_bwd_kernel_traitsILi128ELi16ELb0ELb1ELb0ELb0ELb1EN3c108BFloat16ENS1_7complexIfEEEEv12SSMParamsBwd)
        /*0f74*/ 	.word	0x00000068


	//----- nvinfo : EIATTR_MIN_STACK_SIZE
	.align		4
.L_687:
        /*0f78*/ 	.byte	0x04, 0x12
        /*0f7a*/ 	.short	(.L_689 - .L_688)
	.align		4
.L_688:
        /*0f7c*/ 	.word	index@(_Z25selective_scan_bwd_kernelI32Selective_Scan_bwd_kernel_traitsILi128ELi16ELb0ELb1ELb0ELb1ELb0EN3c108BFloat16ENS1_7complexIfEEEEv12SSMParamsBwd)
        /*0f80*/ 	.word	0x00000060


	//----- nvinfo : EIATTR_MIN_STACK_SIZE
	.align		4
.L_689:
        /*0f84*/ 	.byte	0x04, 0x12
        /*0f86*/ 	.short	(.L_691 - .L_690)
	.align		4
.L_690:
        /*0f88*/ 	.word	index@(_Z25selective_scan_bwd_kernelI32Selective_Scan_bwd_kernel_traitsILi128ELi16ELb0ELb1ELb0ELb1ELb1EN3c108BFloat16ENS1_7complexIfEEEEv12SSMParamsBwd)
        /*0f8c*/ 	.word	0x00000068


	//----- nvinfo : EIATTR_MIN_STACK_SIZE
	.align		4
.L_691:
        /*0f90*/ 	.byte	0x04, 0x12
        /*0f92*/ 	.short	(.L_693 - .L_692)
	.align		4
.L_692:
        /*0f94*/ 	.word	index@(_Z25selective_scan_bwd_kernelI32Selective_Scan_bwd_kernel_traitsILi128ELi16ELb0ELb1ELb1ELb0ELb0EN3c108BFloat16ENS1_7complexIfEEEEv12SSMParamsBwd)
        /*0f98*/ 	.word	0x00000070


	//----- nvinfo : EIATTR_MIN_STACK_SIZE
	.align		4
.L_693:
        /*0f9c*/ 	.byte	0x04, 0x12
        /*0f9e*/ 	.short	(.L_695 - .L_694)
	.align		4
.L_694:
        /*0fa0*/ 	.word	index@(_Z25selective_scan_bwd_kernelI32Selective_Scan_bwd_kernel_traitsILi128ELi16ELb0ELb1ELb1ELb0ELb1EN3c108BFloat16ENS1_7complexIfEEEEv12SSMParamsBwd)
        /*0fa4*/ 	.word	0x00000080


	//----- nvinfo : EIATTR_MIN_STACK_SIZE
	.align		4
.L_695:
        /*0fa8*/ 	.byte	0x04, 0x12
        /*0faa*/ 	.short	(.L_697 - .L_696)
	.align		4
.L_696:
        /*0fac*/ 	.word	index@(_Z25selective_scan_bwd_kernelI32Selective_Scan_bwd_kernel_traitsILi128ELi16ELb0ELb1ELb1ELb1ELb0EN3c108BFloat16ENS1_7complexIfEEEEv12SSMParamsBwd)
        /*0fb0*/ 	.word	0x00000078


	//----- nvinfo : EIATTR_MIN_STACK_SIZE
	.align		4
.L_697:
        /*0fb4*/ 	.byte	0x04, 0x12
        /*0fb6*/ 	.short	(.L_699 - .L_698)
	.align		4
.L_698:
        /*0fb8*/ 	.word	index@(_Z25selective_scan_bwd_kernelI32Selective_Scan_bwd_kernel_traitsILi128ELi16ELb0ELb1ELb1ELb1ELb1EN3c108BFloat16ENS1_7complexIfEEEEv12SSMParamsBwd)
        /*0fbc*/ 	.word	0x00000080


	//----- nvinfo : EIATTR_MIN_STACK_SIZE
	.align		4
.L_699:
        /*0fc0*/ 	.byte	0x04, 0x12
        /*0fc2*/ 	.short	(.L_701 - .L_700)
	.align		4
.L_700:
        /*0fc4*/ 	.word	index@(_Z25selective_scan_bwd_kernelI32Selective_Scan_bwd_kernel_traitsILi128ELi16ELb1ELb0ELb0ELb0ELb0EN3c108BFloat16ENS1_7complexIfEEEEv12SSMParamsBwd)
        /*0fc8*/ 	.word	0x00000000


	//----- nvinfo : EIATTR_MIN_STACK_SIZE
	.align		4
.L_701:
        /*0fcc*/ 	.byte	0x04, 0x12
        /*0fce*/ 	.short	(.L_703 - .L_702)
	.align		4
.L_702:
        /*0fd0*/ 	.word	index@(_Z25selective_scan_bwd_kernelI32Selective_Scan_bwd_kernel_traitsILi128ELi16ELb1ELb0ELb0ELb0ELb1EN3c108BFloat16ENS1_7complexIfEEEEv12SSMParamsBwd)
        /*0fd4*/ 	.word	0x00000000


	//----- nvinfo : EIATTR_MIN_STACK_SIZE
	.align		4
.L_703:
        /*0fd8*/ 	.byte	0x04, 0x12
        /*0fda*/ 	.short	(.L_705 - .L_704)
	.align		4
.L_704:
        /*0fdc*/ 	.word	index@(_Z25selective_scan_bwd_kernelI32Selective_Scan_bwd_kernel_traitsILi128ELi16ELb1ELb0ELb0ELb1ELb0EN3c108BFloat16ENS1_7complexIfEEEEv12SSMParamsBwd)
        /*0fe0*/ 	.word	0x00000000


	//----- nvinfo : EIATTR_MIN_STACK_SIZE
	.align		4
.L_705:
        /*0fe4*/ 	.byte	0x04, 0x12
        /*0fe6*/ 	.short	(.L_707 - .L_706)
	.align		4
.L_706:
        /*0fe8*/ 	.word	index@(_Z25selective_scan_bwd_kernelI32Selective_Scan_bwd_kernel_traitsILi128ELi16ELb1ELb0ELb0ELb1ELb1EN3c108BFloat16ENS1_7complexIfEEEEv12SSMParamsBwd)
        /*0fec*/ 	.word	0x00000000


	//----- nvinfo : EIATTR_MIN_STACK_SIZE
	.align		4
.L_707:
        /*0ff0*/ 	.byte	0x04, 0x12
        /*0ff2*/ 	.short	(.L_709 - .L_708)
	.align		4
.L_708:
        /*0ff4*/ 	.word	index@(_Z25selective_scan_bwd_kernelI32Selective_Scan_bwd_kernel_traitsILi128ELi16ELb1ELb0ELb1ELb0ELb0EN3c108BFloat16ENS1_7complexIfEEEEv12SSMParamsBwd)
        /*0ff8*/ 	.word	0x00000038


	//----- nvinfo : EIATTR_MIN_STACK_SIZE
	.align		4
.L_709:
        /*0ffc*/ 	.byte	0x04, 0x12
        /*0ffe*/ 	.short	(.L_711 - .L_710)
	.align		4
.L_710:
        /*1000*/ 	.word	index@(_Z25selective_scan_bwd_kernelI32Selective_Scan_bwd_kernel_traitsILi128ELi16ELb1ELb0ELb1ELb0ELb1EN3c108BFloat16ENS1_7complexIfEEEEv12SSMParamsBwd)
        /*1004*/ 	.word	0x00000040


	//----- nvinfo : EIATTR_MIN_STACK_SIZE
	.align		4
.L_711:
        /*1008*/ 	.byte	0x04, 0x12
        /*100a*/ 	.short	(.L_713 - .L_712)
	.align		4
.L_712:
        /*100c*/ 	.word	index@(_Z25selective_scan_bwd_kernelI32Selective_Scan_bwd_kernel_traitsILi128ELi16ELb1ELb0ELb1ELb1ELb0EN3c108BFloat16ENS1_7complexIfEEEEv12SSMParamsBwd)
        /*1010*/ 	.word	0x00000038


	//----- nvinfo : EIATTR_MIN_STACK_SIZE
	.align		4
.L_713:
        /*1014*/ 	.byte	0x04, 0x12
        /*1016*/ 	.short	(.L_715 - .L_714)
	.align		4
.L_714:
        /*1018*/ 	.word	index@(_Z25selective_scan_bwd_kernelI32Selective_Scan_bwd_kernel_traitsILi128ELi16ELb1ELb0ELb1ELb1ELb1EN3c108BFloat16ENS1_7complexIfEEEEv12SSMParamsBwd)
        /*101c*/ 	.word	0x00000038


	//----- nvinfo : EIATTR_MIN_STACK_SIZE
	.align		4
.L_715:
        /*1020*/ 	.byte	0x04, 0x12
        /*1022*/ 	.short	(.L_717 - .L_716)
	.align		4
.L_716:
        /*1024*/ 	.word	index@(_Z25selective_scan_bwd_kernelI32Selective_Scan_bwd_kernel_traitsILi128ELi16ELb1ELb1ELb0ELb0ELb0EN3c108BFloat16ENS1_7complexIfEEEEv12SSMParamsBwd)
        /*1028*/ 	.word	0x00000008


	//----- nvinfo : EIATTR_MIN_STACK_SIZE
	.align		4
.L_717:
        /*102c*/ 	.byte	0x04, 0x12
        /*102e*/ 	.short	(.L_719 - .L_718)
	.align		4
.L_718:
        /*1030*/ 	.word	index@(_Z25selective_scan_bwd_kernelI32Selective_Scan_bwd_kernel_traitsILi128ELi16ELb1ELb1ELb0ELb0ELb1EN3c108BFloat16ENS1_7complexIfEEEEv12SSMParamsBwd)
        /*1034*/ 	.word	0x00000008


	//----- nvinfo : EIATTR_MIN_STACK_SIZE
	.align		4
.L_719:
        /*1038*/ 	.byte	0x04, 0x12
        /*103a*/ 	.short	(.L_721 - .L_720)
	.align		4
.L_720:
        /*103c*/ 	.word	index@(_Z25selective_scan_bwd_kernelI32Selective_Scan_bwd_kernel_traitsILi128ELi16ELb1ELb1ELb0ELb1ELb0EN3c108BFloat16ENS1_7complexIfEEEEv12SSMParamsBwd)
        /*1040*/ 	.word	0x00000008


	//----- nvinfo : EIATTR_MIN_STACK_SIZE
	.align		4
.L_721:
        /*1044*/ 	.byte	0x04, 0x12
        /*1046*/ 	.short	(.L_723 - .L_722)
	.align		4
.L_722:
        /*1048*/ 	.word	index@(_Z25selective_scan_bwd_kernelI32Selective_Scan_bwd_kernel_traitsILi128ELi16ELb1ELb1ELb0ELb1ELb1EN3c108BFloat16ENS1_7complexIfEEEEv12SSMParamsBwd)
        /*104c*/ 	.word	0x00000010


	//----- nvinfo : EIATTR_MIN_STACK_SIZE
	.align		4
.L_723:
        /*1050*/ 	.byte	0x04, 0x12
        /*1052*/ 	.short	(.L_725 - .L_724)
	.align		4
.L_724:
        /*1054*/ 	.word	index@(_Z25selective_scan_bwd_kernelI32Selective_Scan_bwd_kernel_traitsILi128ELi16ELb1ELb1ELb1ELb0ELb0EN3c108BFloat16ENS1_7complexIfEEEEv12SSMParamsBwd)
        /*1058*/ 	.word	0x00000000


	//----- nvinfo : EIATTR_MIN_STACK_SIZE
	.align		4
.L_725:
        /*105c*/ 	.byte	0x04, 0x12
        /*105e*/ 	.short	(.L_727 - .L_726)
	.align		4
.L_726:
        /*1060*/ 	.word	index@(_Z25selective_scan_bwd_kernelI32Selective_Scan_bwd_kernel_traitsILi128ELi16ELb1ELb1ELb1ELb0ELb1EN3c108BFloat16ENS1_7complexIfEEEEv12SSMParamsBwd)
        /*1064*/ 	.word	0x00000000


	//----- nvinfo : EIATTR_MIN_STACK_SIZE
	.align		4
.L_727:
        /*1068*/ 	.byte	0x04, 0x12
        /*106a*/ 	.short	(.L_729 - .L_728)
	.align		4
.L_728:
        /*106c*/ 	.word	index@(_Z25selective_scan_bwd_kernelI32Selective_Scan_bwd_kernel_traitsILi128ELi16ELb1ELb1ELb1ELb1ELb0EN3c108BFloat16ENS1_7complexIfEEEEv12SSMParamsBwd)
        /*1070*/ 	.word	0x00000000


	//----- nvinfo : EIATTR_MIN_STACK_SIZE
	.align		4
.L_729:
        /*1074*/ 	.byte	0x04, 0x12
        /*1076*/ 	.short	(.L_731 - .L_730)
	.align		4
.L_730:
        /*1078*/ 	.word	index@(_Z25selective_scan_bwd_kernelI32Selective_Scan_bwd_kernel_traitsILi128ELi16ELb1ELb1ELb1ELb1ELb1EN3c108BFloat16ENS1_7complexIfEEEEv12SSMParamsBwd)
        /*107c*/ 	.word	0x00000010


	//----- nvinfo : EIATTR_MIN_STACK_SIZE
	.align		4
.L_731:
        /*1080*/ 	.byte	0x04, 0x12
        /*1082*/ 	.short	(.L_733 - .L_732)
	.align		4
.L_732:
        /*1084*/ 	.word	index@(_Z25selective_scan_bwd_kernelI32Selective_Scan_bwd_kernel_traitsILi64ELi16ELb0ELb0ELb0ELb0ELb0EN3c108BFloat16ENS1_7complexIfEEEEv12SSMParamsBwd)
        /*1088*/ 	.word	0x00000000


	//----- nvinfo : EIATTR_MIN_STACK_SIZE
	.align		4
.L_733:
        /*108c*/ 	.byte	0x04, 0x12
        /*108e*/ 	.short	(.L_735 - .L_734)
	.align		4
.L_734:
        /*1090*/ 	.word	index@(_Z25selective_scan_bwd_kernelI32Selective_Scan_bwd_kernel_traitsILi64ELi16ELb0ELb0ELb0ELb0ELb1EN3c108BFloat16ENS1_7complexIfEEEEv12SSMParamsBwd)
        /*1094*/ 	.word	0x00000000


	//----- nvinfo : EIATTR_MIN_STACK_SIZE
	.align		4
.L_735:
        /*1098*/ 	.byte	0x04, 0x12
        /*109a*/ 	.short	(.L_737 - .L_736)
	.align		4
.L_736:
        /*109c*/ 	.word	index@(_Z25selective_scan_bwd_kernelI32Selective_Scan_bwd_kernel_traitsILi64ELi16ELb0ELb0ELb0ELb1ELb0EN3c108BFloat16ENS1_7complexIfEEEEv12SSMParamsBwd)
        /*10a0*/ 	.word	0x00000000


	//----- nvinfo : EIATTR_MIN_STACK_SIZE
	.align		4
.L_737:
        /*10a4*/ 	.byte	0x04, 0x12
        /*10a6*/ 	.short	(.L_739 - .L_738)
	.align		4
.L_738:
        /*10a8*/ 	.word	index@(_Z25selective_scan_bwd_kernelI32Selective_Scan_bwd_kernel_traitsILi64ELi16ELb0ELb0ELb0ELb1ELb1EN3c108BFloat16ENS1_7complexIfEEEEv12SSMParamsBwd)
        /*10ac*/ 	.word	0x00000000


	//----- nvinfo : EIATTR_MIN_STACK_SIZE
	.align		4
.L_739:
        /*10b0*/ 	.byte	0x04, 0x12
        /*10b2*/ 	.short	(.L_741 - .L_740)
	.align		4
.L_740:
        /*10b4*/ 	.word	index@(_Z25selective_scan_bwd_kernelI32Selective_Scan_bwd_kernel_traitsILi64ELi16ELb0ELb0ELb1ELb0ELb0EN3c108BFloat16ENS1_7complexIfEEEEv12SSMParamsBwd)
        /*10b8*/ 	.word	0x00000080


	//----- nvinfo : EIATTR_MIN_STACK_SIZE
	.align		4
.L_741:
        /*10bc*/ 	.byte	0x04, 0x12
        /*10be*/ 	.short	(.L_743 - .L_742)
	.align		4
.L_742:
        /*10c0*/ 	.word	index@(_Z25selective_scan_bwd_kernelI32Selective_Scan_bwd_kernel_traitsILi64ELi16ELb0ELb0ELb1ELb0ELb1EN3c108BFloat16ENS1_7complexIfEEEEv12SSMParamsBwd)
        /*10c4*/ 	.word	0x00000090


	//----- nvinfo : EIATTR_MIN_STACK_SIZE
	.align		4
.L_743:
        /*10c8*/ 	.byte	0x04, 0x12
        /*10ca*/ 	.short	(.L_745 - .L_744)
	.align		4
.L_744:
        /*10cc*/ 	.word	index@(_Z25selective_scan_bwd_kernelI32Selective_Scan_bwd_kernel_traitsILi64ELi16ELb0ELb0ELb1ELb1ELb0EN3c108BFloat16ENS1_7complexIfEEEEv12SSMParamsBwd)
        /*10d0*/ 	.word	0x00000088


	//----- nvinfo : EIATTR_MIN_STACK_SIZE
	.align		4
.L_745:
        /*10d4*/ 	.byte	0x04, 0x12
        /*10d6*/ 	.short	(.L_747 - .L_746)
	.align		4
.L_746:
        /*10d8*/ 	.word	index@(_Z25selective_scan_bwd_kernelI32Selective_Scan_bwd_kernel_traitsILi64ELi16ELb0ELb0ELb1ELb1ELb1EN3c108BFloat16ENS1_7complexIfEEEEv12SSMParamsBwd)
        /*10dc*/ 	.word	0x00000090


	//----- nvinfo : EIATTR_MIN_STACK_SIZE
	.align		4
.L_747:
        /*10e0*/ 	.byte	0x04, 0x12
        /*10e2*/ 	.short	(.L_749 - .L_748)
	.align		4
.L_748:
        /*10e4*/ 	.word	index@(_Z25selective_scan_bwd_kernelI32Selective_Scan_bwd_kernel_traitsILi64ELi16ELb0ELb1ELb0ELb0ELb0EN3c108BFloat16ENS1_7complexIfEEEEv12SSMParamsBwd)
        /*10e8*/ 	.word	0x00000048


	//----- nvinfo : EIATTR_MIN_STACK_SIZE
	.align		4
.L_749:
        /*10ec*/ 	.byte	0x04, 0x12
        /*10ee*/ 	.short	(.L_751 - .L_750)
	.align		4
.L_750:
        /*10f0*/ 	.word	index@(_Z25selective_scan_bwd_kernelI32Selective_Scan_bwd_kernel_traitsILi64ELi16ELb0ELb1ELb0ELb0ELb1EN3c108BFloat16ENS1_7complexIfEEEEv12SSMParamsBwd)
        /*10f4*/ 	.word	0x00000048


	//----- nvinfo : EIATTR_MIN_STACK_SIZE
	.align		4
.L_751:
        /*10f8*/ 	.byte	0x04, 0x12
        /*10fa*/ 	.short	(.L_753 - .L_752)
	.align		4
.L_752:
        /*10fc*/ 	.word	index@(_Z25selective_scan_bwd_kernelI32Selective_Scan_bwd_kernel_traitsILi64ELi16ELb0ELb1ELb0ELb1ELb0EN3c108BFloat16ENS1_7complexIfEEEEv12SSMParamsBwd)
        /*1100*/ 	.word	0x00000048


	//----- nvinfo : EIATTR_MIN_STACK_SIZE
	.align		4
.L_753:
        /*1104*/ 	.byte	0x04, 0x12
        /*1106*/ 	.short	(.L_755 - .L_754)
	.align		4
.L_754:
        /*1108*/ 	.word	index@(_Z25selective_scan_bwd_kernelI32Selective_Scan_bwd_kernel_traitsILi64ELi16ELb0ELb1ELb0ELb1ELb1EN3c108BFloat16ENS1_7complexIfEEEEv12SSMParamsBwd)
        /*110c*/ 	.word	0x00000048


	//----- nvinfo : EIATTR_MIN_STACK_SIZE
	.align		4
.L_755:
        /*1110*/ 	.byte	0x04, 0x12
        /*1112*/ 	.short	(.L_757 - .L_756)
	.align		4
.L_756:
        /*1114*/ 	.word	index@(_Z25selective_scan_bwd_kernelI32Selective_Scan_bwd_kernel_traitsILi64ELi16ELb0ELb1ELb1ELb0ELb0EN3c108BFloat16ENS1_7complexIfEEEEv12SSMParamsBwd)
        /*1118*/ 	.word	0x00000050


	//----- nvinfo : EIATTR_MIN_STACK_SIZE
	.align		4
.L_757:
        /*111c*/ 	.byte	0x04, 0x12
        /*111e*/ 	.short	(.L_759 - .L_758)
	.align		4
.L_758:
        /*1120*/ 	.word	index@(_Z25selective_scan_bwd_kernelI32Selective_Scan_bwd_kernel_traitsILi64ELi16ELb0ELb1ELb1ELb0ELb1EN3c108BFloat16ENS1_7complexIfEEEEv12SSMParamsBwd)
        /*1124*/ 	.word	0x00000060


	//----- nvinfo : EIATTR_MIN_STACK_SIZE
	.align		4
.L_759:
        /*1128*/ 	.byte	0x04, 0x12
        /*112a*/ 	.short	(.L_761 - .L_760)
	.align		4
.L_760:
        /*112c*/ 	.word	index@(_Z25selective_scan_bwd_kernelI32Selective_Scan_bwd_kernel_traitsILi64ELi16ELb0ELb1ELb1ELb1ELb0EN3c108BFloat16ENS1_7complexIfEEEEv12SSMParamsBwd)
        /*1130*/ 	.word	0x00000058


	//----- nvinfo : EIATTR_MIN_STACK_SIZE
	.align		4
.L_761:
        /*1134*/ 	.byte	0x04, 0x12
        /*1136*/ 	.short	(.L_763 - .L_762)
	.align		4
.L_762:
        /*1138*/ 	.word	index@(_Z25selective_scan_bwd_kernelI32Selective_Scan_bwd_kernel_traitsILi64ELi16ELb0ELb1ELb1ELb1ELb1EN3c108BFloat16ENS1_7complexIfEEEEv12SSMParamsBwd)
        /*113c*/ 	.word	0x00000060


	//----- nvinfo : EIATTR_MIN_STACK_SIZE
	.align		4
.L_763:
        /*1140*/ 	.byte	0x04, 0x12
        /*1142*/ 	.short	(.L_765 - .L_764)
	.align		4
.L_764:
        /*1144*/ 	.word	index@(_Z25selective_scan_bwd_kernelI32Selective_Scan_bwd_kernel_traitsILi64ELi16ELb1ELb0ELb0ELb0ELb0EN3c108BFloat16ENS1_7complexIfEEEEv12SSMParamsBwd)
        /*1148*/ 	.word	0x00000000


	//----- nvinfo : EIATTR_MIN_STACK_SIZE
	.align		4
.L_765:
        /*114c*/ 	.byte	0x04, 0x12
        /*114e*/ 	.short	(.L_767 - .L_766)
	.align		4
.L_766:
        /*1150*/ 	.word	index@(_Z25selective_scan_bwd_kernelI32Selective_Scan_bwd_kernel_traitsILi64ELi16ELb1ELb0ELb0ELb0ELb1EN3c108BFloat16ENS1_7complexIfEEEEv12SSMParamsBwd)
        /*1154*/ 	.word	0x00000000


	//----- nvinfo : EIATTR_MIN_STACK_SIZE
	.align		4
.L_767:
        /*1158*/ 	.byte	0x04, 0x12
        /*115a*/ 	.short	(.L_769 - .L_768)
	.align		4
.L_768:
        /*115c*/ 	.word	index@(_Z25selective_scan_bwd_kernelI32Selective_Scan_bwd_kernel_traitsILi64ELi16ELb1ELb0ELb0ELb1ELb0EN3c108BFloat16ENS1_7complexIfEEEEv12SSMParamsBwd)
        /*1160*/ 	.word	0x00000000


	//----- nvinfo : EIATTR_MIN_STACK_SIZE
	.align		4
.L_769:
        /*1164*/ 	.byte	0x04, 0x12
        /*1166*/ 	.short	(.L_771 - .L_770)
	.align		4
.L_770:
        /*1168*/ 	.word	index@(_Z25selective_scan_bwd_kernelI32Selective_Scan_bwd_kernel_traitsILi64ELi16ELb1ELb0ELb0ELb1ELb1EN3c108BFloat16ENS1_7complexIfEEEEv12SSMParamsBwd)
        /*116c*/ 	.word	0x00000000


	//----- nvinfo : EIATTR_MIN_STACK_SIZE
	.align		4
.L_771:
        /*1170*/ 	.byte	0x04, 0x12
        /*1172*/ 	.short	(.L_773 - .L_772)
	.align		4
.L_772:
        /*1174*/ 	.word	index@(_Z25selective_scan_bwd_kernelI32Selective_Scan_bwd_kernel_traitsILi64ELi16ELb1ELb0ELb1ELb0ELb0EN3c108BFloat16ENS1_7complexIfEEEEv12SSMParamsBwd)
        /*1178*/ 	.word	0x00000018


	//----- nvinfo : EIATTR_MIN_STACK_SIZE
	.align		4
.L_773:
        /*117c*/ 	.byte	0x04, 0x12
        /*117e*/ 	.short	(.L_775 - .L_774)
	.align		4
.L_774:
        /*1180*/ 	.word	index@(_Z25selective_scan_bwd_kernelI32Selective_Scan_bwd_kernel_traitsILi64ELi16ELb1ELb0ELb1ELb0ELb1EN3c108BFloat16ENS1_7complexIfEEEEv12SSMParamsBwd)
        /*1184*/ 	.word	0x00000028


	//----- nvinfo : EIATTR_MIN_STACK_SIZE
	.align		4
.L_775:
        /*1188*/ 	.byte	0x04, 0x12
        /*118a*/ 	.short	(.L_777 - .L_776)
	.align		4
.L_776:
        /*118c*/ 	.word	index@(_Z25selective_scan_bwd_kernelI32Selective_Scan_bwd_kernel_traitsILi64ELi16ELb1ELb0ELb1ELb1ELb0EN3c108BFloat16ENS1_7complexIfEEEEv12SSMParamsBwd)
        /*1190*/ 	.word	0x00000020


	//----- nvinfo : EIATTR_MIN_STACK_SIZE
	.align		4
.L_777:
        /*1194*/ 	.byte	0x04, 0x12
        /*1196*/ 	.short	(.L_779 - .L_778)
	.align		4
.L_778:
        /*1198*/ 	.word	index@(_Z25selective_scan_bwd_kernelI32Selective_Scan_bwd_kernel_traitsILi64ELi16ELb1ELb0ELb1ELb1ELb1EN3c108BFloat16ENS1_7complexIfEEEEv12SSMParamsBwd)
        /*119c*/ 	.word	0x00000020


	//----- nvinfo : EIATTR_MIN_STACK_SIZE
	.align		4
.L_779:
        /*11a0*/ 	.byte	0x04, 0x12
        /*11a2*/ 	.short	(.L_781 - .L_780)
	.align		4
.L_780:
        /*11a4*/ 	.word	index@(_Z25selective_scan_bwd_kernelI32Selective_Scan_bwd_kernel_traitsILi64ELi16ELb1ELb1ELb0ELb0ELb0EN3c108BFloat16ENS1_7complexIfEEEEv12SSMParamsBwd)
        /*11a8*/ 	.word	0x00000000


	//----- nvinfo : EIATTR_MIN_STACK_SIZE
	.align		4
.L_781:
        /*11ac*/ 	.byte	0x04, 0x12
        /*11ae*/ 	.short	(.L_783 - .L_782)
	.align		4
.L_782:
        /*11b0*/ 	.word	index@(_Z25selective_scan_bwd_kernelI32Selective_Scan_bwd_kernel_traitsILi64ELi16ELb1ELb1ELb0ELb0ELb1EN3c108BFloat16ENS1_7complexIfEEEEv12SSMParamsBwd)
        /*11b4*/ 	.word	0x00000000


	//----- nvinfo : EIATTR_MIN_STACK_SIZE
	.align		4
.L_783:
        /*11b8*/ 	.byte	0x04, 0x12
        /*11ba*/ 	.short	(.L_785 - .L_784)
	.align		4
.L_784:
        /*11bc*/ 	.word	index@(_Z25selective_scan_bwd_kernelI32Selective_Scan_bwd_kernel_traitsILi64ELi16ELb1ELb1ELb0ELb1ELb0EN3c108BFloat16ENS1_7complexIfEEEEv12SSMParamsBwd)
        /*11c0*/ 	.word	0x00000000


	//----- nvinfo : EIATTR_MIN_STACK_SIZE
	.align		4
.L_785:
        /*11c4*/ 	.byte	0x04, 0x12
        /*11c6*/ 	.short	(.L_787 - .L_786)
	.align		4
.L_786:
        /*11c8*/ 	.word	index@(_Z25selective_scan_bwd_kernelI32Selective_Scan_bwd_kernel_traitsILi64ELi16ELb1ELb1ELb0ELb1ELb1EN3c108BFloat16ENS1_7complexIfEEEEv12SSMParamsBwd)
        /*11cc*/ 	.word	0x00000000


	//----- nvinfo : EIATTR_MIN_STACK_SIZE
	.align		4
.L_787:
        /*11d0*/ 	.byte	0x04, 0x12
        /*11d2*/ 	.short	(.L_789 - .L_788)
	.align		4
.L_788:
        /*11d4*/ 	.word	index@(_Z25selective_scan_bwd_kernelI32Selective_Scan_bwd_kernel_traitsILi64ELi16ELb1ELb1ELb1ELb0ELb0EN3c108BFloat16ENS1_7complexIfEEEEv12SSMParamsBwd)
        /*11d8*/ 	.word	0x00000000


	//----- nvinfo : EIATTR_MIN_STACK_SIZE
	.align		4
.L_789:
        /*11dc*/ 	.byte	0x04, 0x12
        /*11de*/ 	.short	(.L_791 - .L_790)
	.align		4
.L_790:
        /*11e0*/ 	.word	index@(_Z25selective_scan_bwd_kernelI32Selective_Scan_bwd_kernel_traitsILi64ELi16ELb1ELb1ELb1ELb0ELb1EN3c108BFloat16ENS1_7complexIfEEEEv12SSMParamsBwd)
        /*11e4*/ 	.word	0x00000000


	//----- nvinfo : EIATTR_MIN_STACK_SIZE
	.align		4
.L_791:
        /*11e8*/ 	.byte	0x04, 0x12
        /*11ea*/ 	.short	(.L_793 - .L_792)
	.align		4
.L_792:
        /*11ec*/ 	.word	index@(_Z25selective_scan_bwd_kernelI32Selective_Scan_bwd_kernel_traitsILi64ELi16ELb1ELb1ELb1ELb1ELb0EN3c108BFloat16ENS1_7complexIfEEEEv12SSMParamsBwd)
        /*11f0*/ 	.word	0x00000000


	//----- nvinfo : EIATTR_MIN_STACK_SIZE
	.align		4
.L_793:
        /*11f4*/ 	.byte	0x04, 0x12
        /*11f6*/ 	.short	(.L_795 - .L_794)
	.align		4
.L_794:
        /*11f8*/ 	.word	index@(_Z25selective_scan_bwd_kernelI32Selective_Scan_bwd_kernel_traitsILi64ELi16ELb1ELb1ELb1ELb1ELb1EN3c108BFloat16ENS1_7complexIfEEEEv12SSMParamsBwd)
        /*11fc*/ 	.word	0x00000000


	//----- nvinfo : EIATTR_MIN_STACK_SIZE
	.align		4
.L_795:
        /*1200*/ 	.byte	0x04, 0x12
        /*1202*/ 	.short	(.L_797 - .L_796)
	.align		4
.L_796:
        /*1204*/ 	.word	index@(_Z25selective_scan_bwd_kernelI32Selective_Scan_bwd_kernel_traitsILi32ELi16ELb0ELb0ELb0ELb0ELb0EN3c108BFloat16ENS1_7complexIfEEEEv12SSMParamsBwd)
        /*1208*/ 	.word	0x00000000


	//----- nvinfo : EIATTR_MIN_STACK_SIZE
	.align		4
.L_797:
        /*120c*/ 	.byte	0x04, 0x12
        /*120e*/ 	.short	(.L_799 - .L_798)
	.align		4
.L_798:
        /*1210*/ 	.word	index@(_Z25selective_scan_bwd_kernelI32Selective_Scan_bwd_kernel_traitsILi32ELi16ELb0ELb0ELb0ELb0ELb1EN3c108BFloat16ENS1_7complexIfEEEEv12SSMParamsBwd)
        /*1214*/ 	.word	0x00000000


	//----- nvinfo : EIATTR_MIN_STACK_SIZE
	.align		4
.L_799:
        /*1218*/ 	.byte	0x04, 0x12
        /*121a*/ 	.short	(.L_801 - .L_800)
	.align		4
.L_800:
        /*121c*/ 	.word	index@(_Z25selective_scan_bwd_kernelI32Selective_Scan_bwd_kernel_traitsILi32ELi16ELb0ELb0ELb0ELb1ELb0EN3c108BFloat16ENS1_7complexIfEEEEv12SSMParamsBwd)
        /*1220*/ 	.word	0x00000000


	//----- nvinfo : EIATTR_MIN_STACK_SIZE
	.align		4
.L_801:
        /*1224*/ 	.byte	0x04, 0x12
        /*1226*/ 	.short	(.L_803 - .L_802)
	.align		4
.L_802:
        /*1228*/ 	.word	index@(_Z25selective_scan_bwd_kernelI32Selective_Scan_bwd_kernel_traitsILi32ELi16ELb0ELb0ELb0ELb1ELb1EN3c108BFloat16ENS1_7complexIfEEEEv12SSMParamsBwd)
        /*122c*/ 	.word	0x00000000


	//----- nvinfo : EIATTR_MIN_STACK_SIZE
	.align		4
.L_803:
        /*1230*/ 	.byte	0x04, 0x12
        /*1232*/ 	.short	(.L_805 - .L_804)
	.align		4
.L_804:
        /*1234*/ 	.word	index@(_Z25selective_scan_bwd_kernelI32Selective_Scan_bwd_kernel_traitsILi32ELi16ELb0ELb0ELb1ELb0ELb0EN3c108BFloat16ENS1_7complexIfEEEEv12SSMParamsBwd)
        /*1238*/ 	.word	0x00000010


	//----- nvinfo : EIATTR_MIN_STACK_SIZE
	.align		4
.L_805:
        /*123c*/ 	.byte	0x04, 0x12
        /*123e*/ 	.short	(.L_807 - .L_806)
	.align		4
.L_806:
        /*1240*/ 	.word	index@(_Z25selective_scan_bwd_kernelI32Selective_Scan_bwd_kernel_traitsILi32ELi16ELb0ELb0ELb1ELb0ELb1EN3c108BFloat16ENS1_7complexIfEEEEv12SSMParamsBwd)
        /*1244*/ 	.word	0x00000010


	//----- nvinfo : EIATTR_MIN_STACK_SIZE
	.align		4
.L_807:
        /*1248*/ 	.byte	0x04, 0x12
        /*124a*/ 	.short	(.L_809 - .L_808)
	.align		4
.L_808:
        /*124c*/ 	.word	index@(_Z25selective_scan_bwd_kernelI32Selective_Scan_bwd_kernel_traitsILi32ELi16ELb0ELb0ELb1ELb1ELb0EN3c108BFloat16ENS1_7complexIfEEEEv12SSMParamsBwd)
        /*1250*/ 	.word	0x00000010


	//----- nvinfo : EIATTR_MIN_STACK_SIZE
	.align		4
.L_809:
        /*1254*/ 	.byte	0x04, 0x12
        /*1256*/ 	.short	(.L_811 - .L_810)
	.align		4
.L_810:
        /*1258*/ 	.word	index@(_Z25selective_scan_bwd_kernelI32Selective_Scan_bwd_kernel_traitsILi32ELi16ELb0ELb0ELb1ELb1ELb1EN3c108BFloat16ENS1_7complexIfEEEEv12SSMParamsBwd)
        /*125c*/ 	.word	0x00000010


	//----- nvinfo : EIATTR_MIN_STACK_SIZE
	.align		4
.L_811:
        /*1260*/ 	.byte	0x04, 0x12
        /*1262*/ 	.short	(.L_813 - .L_812)
	.align		4
.L_812:
        /*1264*/ 	.word	index@(_Z25selective_scan_bwd_kernelI32Selective_Scan_bwd_kernel_traitsILi32ELi16ELb0ELb1ELb0ELb0ELb0EN3c108BFloat16ENS1_7complexIfEEEEv12SSMParamsBwd)
        /*1268*/ 	.word	0x00000020


	//----- nvinfo : EIATTR_MIN_STACK_SIZE
	.align		4
.L_813:
        /*126c*/ 	.byte	0x04, 0x12
        /*126e*/ 	.short	(.L_815 - .L_814)
	.align		4
.L_814:
        /*1270*/ 	.word	index@(_Z25selective_scan_bwd_kernelI32Selective_Scan_bwd_kernel_traitsILi32ELi16ELb0ELb1ELb0ELb0ELb1EN3c108BFloat16ENS1_7complexIfEEEEv12SSMParamsBwd)
        /*1274*/ 	.word	0x00000018


	//----- nvinfo : EIATTR_MIN_STACK_SIZE
	.align		4
.L_815:
        /*1278*/ 	.byte	0x04, 0x12
        /*127a*/ 	.short	(.L_817 - .L_816)
	.align		4
.L_816:
        /*127c*/ 	.word	index@(_Z25selective_scan_bwd_kernelI32Selective_Scan_bwd_kernel_traitsILi32ELi16ELb0ELb1ELb0ELb1ELb0EN3c108BFloat16ENS1_7complexIfEEEEv12SSMParamsBwd)
        /*1280*/ 	.word	0x00000020


	//----- nvinfo : EIATTR_MIN_STACK_SIZE
	.align		4
.L_817:
        /*1284*/ 	.byte	0x04, 0x12
        /*1286*/ 	.short	(.L_819 - .L_818)
	.align		4
.L_818:
        /*1288*/ 	.word	index@(_Z25selective_scan_bwd_kernelI32Selective_Scan_bwd_kernel_traitsILi32ELi16ELb0ELb1ELb0ELb1ELb1EN3c108BFloat16ENS1_7complexIfEEEEv12SSMParamsBwd)
        /*128c*/ 	.word	0x00000018


	//----- nvinfo : EIATTR_MIN_STACK_SIZE
	.align		4
.L_819:
        /*1290*/ 	.byte	0x04, 0x12
        /*1292*/ 	.short	(.L_821 - .L_820)
	.align		4
.L_820:
        /*1294*/ 	.word	index@(_Z25selective_scan_bwd_kernelI32Selective_Scan_bwd_kernel_traitsILi32ELi16ELb0ELb1ELb1ELb0ELb0EN3c108BFloat16ENS1_7complexIfEEEEv12SSMParamsBwd)
        /*1298*/ 	.word	0x00000020


	//----- nvinfo : EIATTR_MIN_STACK_SIZE
	.align		4
.L_821:
        /*129c*/ 	.byte	0x04, 0x12
        /*129e*/ 	.short	(.L_823 - .L_822)
	.align		4
.L_822:
        /*12a0*/ 	.word	index@(_Z25selective_scan_bwd_kernelI32Selective_Scan_bwd_kernel_traitsILi32ELi16ELb0ELb1ELb1ELb0ELb1EN3c108BFloat16ENS1_7complexIfEEEEv12SSMParamsBwd)
        /*12a4*/ 	.word	0x00000018


	//----- nvinfo : EIATTR_MIN_STACK_SIZE
	.align		4
.L_823:
        /*12a8*/ 	.byte	0x04, 0x12
        /*12aa*/ 	.short	(.L_825 - .L_824)
	.align		4
.L_824:
        /*12ac*/ 	.word	index@(_Z25selective_scan_bwd_kernelI32Selective_Scan_bwd_kernel_traitsILi32ELi16ELb0ELb1ELb1ELb1ELb0EN3c108BFloat16ENS1_7complexIfEEEEv12SSMParamsBwd)
        /*12b0*/ 	.word	0x00000020


	//----- nvinfo : EIATTR_MIN_STACK_SIZE
	.align		4
.L_825:
        /*12b4*/ 	.byte	0x04, 0x12
        /*12b6*/ 	.short	(.L_827 - .L_826)
	.align		4
.L_826:
        /*12b8*/ 	.word	index@(_Z25selective_scan_bwd_kernelI32Selective_Scan_bwd_kernel_traitsILi32ELi16ELb0ELb1ELb1ELb1ELb1EN3c108BFloat16ENS1_7complexIfEEEEv12SSMParamsBwd)
        /*12bc*/ 	.word	0x00000018


	//----- nvinfo : EIATTR_MIN_STACK_SIZE
	.align		4
.L_827:
        /*12c0*/ 	.byte	0x04, 0x12
        /*12c2*/ 	.short	(.L_829 - .L_828)
	.align		4
.L_828:
        /*12c4*/ 	.word	index@(_Z25selective_scan_bwd_kernelI32Selective_Scan_bwd_kernel_traitsILi32ELi16ELb1ELb0ELb0ELb0ELb0EN3c108BFloat16ENS1_7complexIfEEEEv12SSMParamsBwd)
        /*12c8*/ 	.word	0x00000000


	//----- nvinfo : EIATTR_MIN_STACK_SIZE
	.align		4
.L_829:
        /*12cc*/ 	.byte	0x04, 0x12
        /*12ce*/ 	.short	(.L_831 - .L_830)
	.align		4
.L_830:
        /*12d0*/ 	.word	index@(_Z25selective_scan_bwd_kernelI32Selective_Scan_bwd_kernel_traitsILi32ELi16ELb1ELb0ELb0ELb0ELb1EN3c108BFloat16ENS1_7complexIfEEEEv12SSMParamsBwd)
        /*12d4*/ 	.word	0x00000000


	//----- nvinfo : EIATTR_MIN_STACK_SIZE
	.align		4
.L_831:
        /*12d8*/ 	.byte	0x04, 0x12
        /*12da*/ 	.short	(.L_833 - .L_832)
	.align		4
.L_832:
        /*12dc*/ 	.word	index@(_Z25selective_scan_bwd_kernelI32Selective_Scan_bwd_kernel_traitsILi32ELi16ELb1ELb0ELb0ELb1ELb0EN3c108BFloat16ENS1_7complexIfEEEEv12SSMParamsBwd)
        /*12e0*/ 	.word	0x00000000


	//----- nvinfo : EIATTR_MIN_STACK_SIZE
	.align		4
.L_833:
        /*12e4*/ 	.byte	0x04, 0x12
        /*12e6*/ 	.short	(.L_835 - .L_834)
	.align		4
.L_834:
        /*12e8*/ 	.word	index@(_Z25selective_scan_bwd_kernelI32Selective_Scan_bwd_kernel_traitsILi32ELi16ELb1ELb0ELb0ELb1ELb1EN3c108BFloat16ENS1_7complexIfEEEEv12SSMParamsBwd)
        /*12ec*/ 	.word	0x00000000


	//----- nvinfo : EIATTR_MIN_STACK_SIZE
	.align		4
.L_835:
        /*12f0*/ 	.byte	0x04, 0x12
        /*12f2*/ 	.short	(.L_837 - .L_836)
	.align		4
.L_836:
        /*12f4*/ 	.word	index@(_Z25selective_scan_bwd_kernelI32Selective_Scan_bwd_kernel_traitsILi32ELi16ELb1ELb0ELb1ELb0ELb0EN3c108BFloat16ENS1_7complexIfEEEEv12SSMParamsBwd)
        /*12f8*/ 	.word	0x00000000


	//----- nvinfo : EIATTR_MIN_STACK_SIZE
	.align		4
.L_837:
        /*12fc*/ 	.byte	0x04, 0x12
        /*12fe*/ 	.short	(.L_839 - .L_838)
	.align		4
.L_838:
        /*1300*/ 	.word	index@(_Z25selective_scan_bwd_kernelI32Selective_Scan_bwd_kernel_traitsILi32ELi16ELb1ELb0ELb1ELb0ELb1EN3c108BFloat16ENS1_7complexIfEEEEv12SSMParamsBwd)
        /*1304*/ 	.word	0x00000000


	//----- nvinfo : EIATTR_MIN_STACK_SIZE
	.align		4
.L_839:
        /*1308*/ 	.byte	0x04, 0x12
        /*130a*/ 	.short	(.L_841 - .L_840)
	.align		4
.L_840:
        /*130c*/ 	.word	index@(_Z25selective_scan_bwd_kernelI32Selective_Scan_bwd_kernel_traitsILi32ELi16ELb1ELb0ELb1ELb1ELb0EN3c108BFloat16ENS1_7complexIfEEEEv12SSMParamsBwd)
        /*1310*/ 	.word	0x00000000


	//----- nvinfo : EIATTR_MIN_STACK_SIZE
	.align		4
.L_841:
        /*1314*/ 	.byte	0x04, 0x12
        /*1316*/ 	.short	(.L_843 - .L_842)
	.align		4
.L_842:
        /*1318*/ 	.word	index@(_Z25selective_scan_bwd_kernelI32Selective_Scan_bwd_kernel_traitsILi32ELi16ELb1ELb0ELb1ELb1ELb1EN3c108BFloat16ENS1_7complexIfEEEEv12SSMParamsBwd)
        /*131c*/ 	.word	0x00000000


	//----- nvinfo : EIATTR_MIN_STACK_SIZE
	.align		4
.L_843:
        /*1320*/ 	.byte	0x04, 0x12
        /*1322*/ 	.short	(.L_845 - .L_844)
	.align		4
.L_844:
        /*1324*/ 	.word	index@(_Z25selective_scan_bwd_kernelI32Selective_Scan_bwd_kernel_traitsILi32ELi16ELb1ELb1ELb0ELb0ELb0EN3c108BFloat16ENS1_7complexIfEEEEv12SSMParamsBwd)
        /*1328*/ 	.word	0x00000000


	//----- nvinfo : EIATTR_MIN_STACK_SIZE
	.align		4
.L_845:
        /*132c*/ 	.byte	0x04, 0x12
        /*132e*/ 	.short	(.L_847 - .L_846)
	.align		4
.L_846:
        /*1330*/ 	.word	index@(_Z25selective_scan_bwd_kernelI32Selective_Scan_bwd_kernel_traitsILi32ELi16ELb1ELb1ELb0ELb0ELb1EN3c108BFloat16ENS1_7complexIfEEEEv12SSMParamsBwd)
        /*1334*/ 	.word	0x00000000


	//----- nvinfo : EIATTR_MIN_STACK_SIZE
	.align		4
.L_847:
        /*1338*/ 	.byte	0x04, 0x12
        /*133a*/ 	.short	(.L_849 - .L_848)
	.align		4
.L_848:
        /*133c*/ 	.word	index@(_Z25selective_scan_bwd_kernelI32Selective_Scan_bwd_kernel_traitsILi32ELi16ELb1ELb1ELb0ELb1ELb0EN3c108BFloat16ENS1_7complexIfEEEEv12SSMParamsBwd)
        /*1340*/ 	.word	0x00000000


	//----- nvinfo : EIATTR_MIN_STACK_SIZE
	.align		4
.L_849:
        /*1344*/ 	.byte	0x04, 0x12
        /*1346*/ 	.short	(.L_851 - .L_850)
	.align		4
.L_850:
        /*1348*/ 	.word	index@(_Z25selective_scan_bwd_kernelI32Selective_Scan_bwd_kernel_traitsILi32ELi16ELb1ELb1ELb0ELb1ELb1EN3c108BFloat16ENS1_7complexIfEEEEv12SSMParamsBwd)
        /*134c*/ 	.word	0x00000000


	//----- nvinfo : EIATTR_MIN_STACK_SIZE
	.align		4
.L_851:
        /*1350*/ 	.byte	0x04, 0x12
        /*1352*/ 	.short	(.L_853 - .L_852)
	.align		4
.L_852:
        /*1354*/ 	.word	index@(_Z25selective_scan_bwd_kernelI32Selective_Scan_bwd_kernel_traitsILi32ELi16ELb1ELb1ELb1ELb0ELb0EN3c108BFloat16ENS1_7complexIfEEEEv12SSMParamsBwd)
        /*1358*/ 	.word	0x00000000


	//----- nvinfo : EIATTR_MIN_STACK_SIZE
	.align		4
.L_853:
        /*135c*/ 	.byte	0x04, 0x12
        /*135e*/ 	.short	(.L_855 - .L_854)
	.align		4
.L_854:
        /*1360*/ 	.word	index@(_Z25selective_scan_bwd_kernelI32Selective_Scan_bwd_kernel_traitsILi32ELi16ELb1ELb1ELb1ELb0ELb1EN3c108BFloat16ENS1_7complexIfEEEEv12SSMParamsBwd)
        /*1364*/ 	.word	0x00000000


	//----- nvinfo : EIATTR_MIN_STACK_SIZE
	.align		4
.L_855:
        /*1368*/ 	.byte	0x04, 0x12
        /*136a*/ 	.short	(.L_857 - .L_856)
	.align		4
.L_856:
        /*136c*/ 	.word	index@(_Z25selective_scan_bwd_kernelI32Selective_Scan_bwd_kernel_traitsILi32ELi16ELb1ELb1ELb1ELb1ELb0EN3c108BFloat16ENS1_7complexIfEEEEv12SSMParamsBwd)
        /*1370*/ 	.word	0x00000000


	//----- nvinfo : EIATTR_MIN_STACK_SIZE
	.align		4
.L_857:
        /*1374*/ 	.byte	0x04, 0x12
        /*1376*/ 	.short	(.L_859 - .L_858)
	.align		4
.L_858:
        /*1378*/ 	.word	index@(_Z25selective_scan_bwd_kernelI32Selective_Scan_bwd_kernel_traitsILi32ELi16ELb1ELb1ELb1ELb1ELb1EN3c108BFloat16ENS1_7complexIfEEEEv12SSMParamsBwd)
        /*137c*/ 	.word	0x00000000


	//----- nvinfo : EIATTR_MIN_STACK_SIZE
	.align		4
.L_859:
        /*1380*/ 	.byte	0x04, 0x12
        /*1382*/ 	.short	(.L_861 - .L_860)
	.align		4
.L_860:
        /*1384*/ 	.word	index@(_Z25selective_scan_bwd_kernelI32Selective_Scan_bwd_kernel_traitsILi32ELi8ELb0ELb0ELb0ELb0ELb0EN3c108BFloat16ENS1_7complexIfEEEEv12SSMParamsBwd)
        /*1388*/ 	.word	0x00000000


	//----- nvinfo : EIATTR_MIN_STACK_SIZE
	.align		4
.L_861:
        /*138c*/ 	.byte	0x04, 0x12
        /*138e*/ 	.short	(.L_863 - .L_862)
	.align		4
.L_862:
        /*1390*/ 	.word	index@(_Z25selective_scan_bwd_kernelI32Selective_Scan_bwd_kernel_traitsILi32ELi8ELb0ELb0ELb0ELb0ELb1EN3c108BFloat16ENS1_7complexIfEEEEv12SSMParamsBwd)
        /*1394*/ 	.word	0x00000000


	//----- nvinfo : EIATTR_MIN_STACK_SIZE
	.align		4
.L_863:
        /*1398*/ 	.byte	0x04, 0x12
        /*139a*/ 	.short	(.L_865 - .L_864)
	.align		4
.L_864:
        /*139c*/ 	.word	index@(_Z25selective_scan_bwd_kernelI32Selective_Scan_bwd_kernel_traitsILi32ELi8ELb0ELb0ELb0ELb1ELb0EN3c108BFloat16ENS1_7complexIfEEEEv12SSMParamsBwd)
        /*13a0*/ 	.word	0x00000000


	//----- nvinfo : EIATTR_MIN_STACK_SIZE
	.align		4
.L_865:
        /*13a4*/ 	.byte	0x04, 0x12
        /*13a6*/ 	.short	(.L_867 - .L_866)
	.align		4
.L_866:
        /*13a8*/ 	.word	index@(_Z25selective_scan_bwd_kernelI32Selective_Scan_bwd_kernel_traitsILi32ELi8ELb0ELb0ELb0ELb1ELb1EN3c108BFloat16ENS1_7complexIfEEEEv12SSMParamsBwd)
        /*13ac*/ 	.word	0x00000000


	//----- nvinfo : EIATTR_MIN_STACK_SIZE
	.align		4
.L_867:
        /*13b0*/ 	.byte	0x04, 0x12
        /*13b2*/ 	.short	(.L_869 - .L_868)
	.align		4
.L_868:
        /*13b4*/ 	.word	index@(_Z25selective_scan_bwd_kernelI32Selective_Scan_bwd_kernel_traitsILi32ELi8ELb0ELb0ELb1ELb0ELb0EN3c108BFloat16ENS1_7complexIfEEEEv12SSMParamsBwd)
        /*13b8*/ 	.word	0x00000000


	//----- nvinfo : EIATTR_MIN_STACK_SIZE
	.align		4
.L_869:
        /*13bc*/ 	.byte	0x04, 0x12
        /*13be*/ 	.short	(.L_871 - .L_870)
	.align		4
.L_870:
        /*13c0*/ 	.word	index@(_Z25selective_scan_bwd_kernelI32Selective_Scan_bwd_kernel_traitsILi32ELi8ELb0ELb0ELb1ELb0ELb1EN3c108BFloat16ENS1_7complexIfEEEEv12SSMParamsBwd)
        /*13c4*/ 	.word	0x00000000


	//----- nvinfo : EIATTR_MIN_STACK_SIZE
	.align		4
.L_871:
        /*13c8*/ 	.byte	0x04, 0x12
        /*13ca*/ 	.short	(.L_873 - .L_872)
	.align		4
.L_872:
        /*13cc*/ 	.word	index@(_Z25selective_scan_bwd_kernelI32Selective_Scan_bwd_kernel_traitsILi32ELi8ELb0ELb0ELb1ELb1ELb0EN3c108BFloat16ENS1_7complexIfEEEEv12SSMParamsBwd)
        /*13d0*/ 	.word	0x00000000


	//----- nvinfo : EIATTR_MIN_STACK_SIZE
	.align		4
.L_873:
        /*13d4*/ 	.byte	0x04, 0x12
        /*13d6*/ 	.short	(.L_875 - .L_874)
	.align		4
.L_874:
        /*13d8*/ 	.word	index@(_Z25selective_scan_bwd_kernelI32Selective_Scan_bwd_kernel_traitsILi32ELi8ELb0ELb0ELb1ELb1ELb1EN3c108BFloat16ENS1_7complexIfEEEEv12SSMParamsBwd)
        /*13dc*/ 	.word	0x00000000


	//----- nvinfo : EIATTR_MIN_STACK_SIZE
	.align		4
.L_875:
        /*13e0*/ 	.byte	0x04, 0x12
        /*13e2*/ 	.short	(.L_877 - .L_876)
	.align		4
.L_876:
        /*13e4*/ 	.word	index@(_Z25selective_scan_bwd_kernelI32Selective_Scan_bwd_kernel_traitsILi32ELi8ELb0ELb1ELb0ELb0ELb0EN3c108BFloat16ENS1_7complexIfEEEEv12SSMParamsBwd)
        /*13e8*/ 	.word	0x00000000


	//----- nvinfo : EIATTR_MIN_STACK_SIZE
	.align		4
.L_877:
        /*13ec*/ 	.byte	0x04, 0x12
        /*13ee*/ 	.short	(.L_879 - .L_878)
	.align		4
.L_878:
        /*13f0*/ 	.word	index@(_Z25selective_scan_bwd_kernelI32Selective_Scan_bwd_kernel_traitsILi32ELi8ELb0ELb1ELb0ELb0ELb1EN3c108BFloat16ENS1_7complexIfEEEEv12SSMParamsBwd)
        /*13f4*/ 	.word	0x00000000


	//----- nvinfo : EIATTR_MIN_STACK_SIZE
	.align		4
.L_879:
        /*13f8*/ 	.byte	0x04, 0x12
        /*13fa*/ 	.short	(.L_881 - .L_880)
	.align		4
.L_880:
        /*13fc*/ 	.word	index@(_Z25selective_scan_bwd_kernelI32Selective_Scan_bwd_kernel_traitsILi32ELi8ELb0ELb1ELb0ELb1ELb0EN3c108BFloat16ENS1_7complexIfEEEEv12SSMParamsBwd)
        /*1400*/ 	.word	0x00000000


	//----- nvinfo : EIATTR_MIN_STACK_SIZE
	.align		4
.L_881:
        /*1404*/ 	.byte	0x04, 0x12
        /*1406*/ 	.short	(.L_883 - .L_882)
	.align		4
.L_882:
        /*1408*/ 	.word	index@(_Z25selective_scan_bwd_kernelI32Selective_Scan_bwd_kernel_traitsILi32ELi8ELb0ELb1ELb0ELb1ELb1EN3c108BFloat16ENS1_7complexIfEEEEv12SSMParamsBwd)
        /*140c*/ 	.word	0x00000000


	//----- nvinfo : EIATTR_MIN_STACK_SIZE
	.align		4
.L_883:
        /*1410*/ 	.byte	0x04, 0x12
        /*1412*/ 	.short	(.L_885 - .L_884)
	.align		4
.L_884:
        /*1414*/ 	.word	index@(_Z25selective_scan_bwd_kernelI32Selective_Scan_bwd_kernel_traitsILi32ELi8ELb0ELb1ELb1ELb0ELb0EN3c108BFloat16ENS1_7complexIfEEEEv12SSMParamsBwd)
        /*1418*/ 	.word	0x00000000


	//----- nvinfo : EIATTR_MIN_STACK_SIZE
	.align		4
.L_885:
        /*141c*/ 	.byte	0x04, 0x12
        /*141e*/ 	.short	(.L_887 - .L_886)
	.align		4
.L_886:
        /*1420*/ 	.word	index@(_Z25selective_scan_bwd_kernelI32Selective_Scan_bwd_kernel_traitsILi32ELi8ELb0ELb1ELb1ELb0ELb1EN3c108BFloat16ENS1_7complexIfEEEEv12SSMParamsBwd)
        /*1424*/ 	.word	0x00000000


	//----- nvinfo : EIATTR_MIN_STACK_SIZE
	.align		4
.L_887:
        /*1428*/ 	.byte	0x04, 0x12
        /*142a*/ 	.short	(.L_889 - .L_888)
	.align		4
.L_888:
        /*142c*/ 	.word	index@(_Z25selective_scan_bwd_kernelI32Selective_Scan_bwd_kernel_traitsILi32ELi8ELb0ELb1ELb1ELb1ELb0EN3c108BFloat16ENS1_7complexIfEEEEv12SSMParamsBwd)
        /*1430*/ 	.word	0x00000000


	//----- nvinfo : EIATTR_MIN_STACK_SIZE
	.align		4
.L_889:
        /*1434*/ 	.byte	0x04, 0x12
        /*1436*/ 	.short	(.L_891 - .L_890)
	.align		4
.L_890:
        /*1438*/ 	.word	index@(_Z25selective_scan_bwd_kernelI32Selective_Scan_bwd_kernel_traitsILi32ELi8ELb0ELb1ELb1ELb1ELb1EN3c108BFloat16ENS1_7complexIfEEEEv12SSMParamsBwd)
        /*143c*/ 	.word	0x00000000


	//----- nvinfo : EIATTR_MIN_STACK_SIZE
	.align		4
.L_891:
        /*1440*/ 	.byte	0x04, 0x12
        /*1442*/ 	.short	(.L_893 - .L_892)
	.align		4
.L_892:
        /*1444*/ 	.word	index@(_Z25selective_scan_bwd_kernelI32Selective_Scan_bwd_kernel_traitsILi32ELi8ELb1ELb0ELb0ELb0ELb0EN3c108BFloat16ENS1_7complexIfEEEEv12SSMParamsBwd)
        /*1448*/ 	.word	0x00000000


	//----- nvinfo : EIATTR_MIN_STACK_SIZE
	.align		4
.L_893:
        /*144c*/ 	.byte	0x04, 0x12
        /*144e*/ 	.short	(.L_895 - .L_894)
	.align		4
.L_894:
        /*1450*/ 	.word	index@(_Z25selective_scan_bwd_kernelI32Selective_Scan_bwd_kernel_traitsILi32ELi8ELb1ELb0ELb0ELb0ELb1EN3c108BFloat16ENS1_7complexIfEEEEv12SSMParamsBwd)
        /*1454*/ 	.word	0x00000000


	//----- nvinfo : EIATTR_MIN_STACK_SIZE
	.align		4
.L_895:
        /*1458*/ 	.byte	0x04, 0x12
        /*145a*/ 	.short	(.L_897 - .L_896)
	.align		4
.L_896:
        /*145c*/ 	.word	index@(_Z25selective_scan_bwd_kernelI32Selective_Scan_bwd_kernel_traitsILi32ELi8ELb1ELb0ELb0ELb1ELb0EN3c108BFloat16ENS1_7complexIfEEEEv12SSMParamsBwd)
        /*1460*/ 	.word	0x00000000


	//----- nvinfo : EIATTR_MIN_STACK_SIZE
	.align		4
.L_897:
        /*1464*/ 	.byte	0x04, 0x12
        /*1466*/ 	.short	(.L_899 - .L_898)
	.align		4
.L_898:
        /*1468*/ 	.word	index@(_Z25selective_scan_bwd_kernelI32Selective_Scan_bwd_kernel_traitsILi32ELi8ELb1ELb0ELb0ELb1ELb1EN3c108BFloat16ENS1_7complexIfEEEEv12SSMParamsBwd)
        /*146c*/ 	.word	0x00000000


	//----- nvinfo : EIATTR_MIN_STACK_SIZE
	.align		4
.L_899:
        /*1470*/ 	.byte	0x04, 0x12
        /*1472*/ 	.short	(.L_901 - .L_900)
	.align		4
.L_900:
        /*1474*/ 	.word	index@(_Z25selective_scan_bwd_kernelI32Selective_Scan_bwd_kernel_traitsILi32ELi8ELb1ELb0ELb1ELb0ELb0EN3c108BFloat16ENS1_7complexIfEEEEv12SSMParamsBwd)
        /*1478*/ 	.word	0x00000000


	//----- nvinfo : EIATTR_MIN_STACK_SIZE
	.align		4
.L_901:
        /*147c*/ 	.byte	0x04, 0x12
        /*147e*/ 	.short	(.L_903 - .L_902)
	.align		4
.L_902:
        /*1480*/ 	.word	index@(_Z25selective_scan_bwd_kernelI32Selective_Scan_bwd_kernel_traitsILi32ELi8ELb1ELb0ELb1ELb0ELb1EN3c108BFloat16ENS1_7complexIfEEEEv12SSMParamsBwd)
        /*1484*/ 	.word	0x00000000


	//----- nvinfo : EIATTR_MIN_STACK_SIZE
	.align		4
.L_903:
        /*1488*/ 	.byte	0x04, 0x12
        /*148a*/ 	.short	(.L_905 - .L_904)
	.align		4
.L_904:
        /*148c*/ 	.word	index@(_Z25selective_scan_bwd_kernelI32Selective_Scan_bwd_kernel_traitsILi32ELi8ELb1ELb0ELb1ELb1ELb0EN3c108BFloat16ENS1_7complexIfEEEEv12SSMParamsBwd)
        /*1490*/ 	.word	0x00000000


	//----- nvinfo : EIATTR_MIN_STACK_SIZE
	.align		4
.L_905:
        /*1494*/ 	.byte	0x04, 0x12
        /*1496*/ 	.short	(.L_907 - .L_906)
	.align		4
.L_906:
        /*1498*/ 	.word	index@(_Z25selective_scan_bwd_kernelI32Selective_Scan_bwd_kernel_traitsILi32ELi8ELb1ELb0ELb1ELb1ELb1EN3c108BFloat16ENS1_7complexIfEEEEv12SSMParamsBwd)
        /*149c*/ 	.word	0x00000000


	//----- nvinfo : EIATTR_MIN_STACK_SIZE
	.align		4
.L_907:
        /*14a0*/ 	.byte	0x04, 0x12
        /*14a2*/ 	.short	(.L_909 - .L_908)
	.align		4
.L_908:
        /*14a4*/ 	.word	index@(_Z25selective_scan_bwd_kernelI32Selective_Scan_bwd_kernel_traitsILi32ELi8ELb1ELb1ELb0ELb0ELb0EN3c108BFloat16ENS1_7complexIfEEEEv12SSMParamsBwd)
        /*14a8*/ 	.word	0x00000000


	//----- nvinfo : EIATTR_MIN_STACK_SIZE
	.align		4
.L_909:
        /*14ac*/ 	.byte	0x04, 0x12
        /*14ae*/ 	.short	(.L_911 - .L_910)
	.align		4
.L_910:
        /*14b0*/ 	.word	index@(_Z25selective_scan_bwd_kernelI32Selective_Scan_bwd_kernel_traitsILi32ELi8ELb1ELb1ELb0ELb0ELb1EN3c108BFloat16ENS1_7complexIfEEEEv12SSMParamsBwd)
        /*14b4*/ 	.word	0x00000000


	//----- nvinfo : EIATTR_MIN_STACK_SIZE
	.align		4
.L_911:
        /*14b8*/ 	.byte	0x04, 0x12
        /*14ba*/ 	.short	(.L_913 - .L_912)
	.align		4
.L_912:
        /*14bc*/ 	.word	index@(_Z25selective_scan_bwd_kernelI32Selective_Scan_bwd_kernel_traitsILi32ELi8ELb1ELb1ELb0ELb1ELb0EN3c108BFloat16ENS1_7complexIfEEEEv12SSMParamsBwd)
        /*14c0*/ 	.word	0x00000000


	//----- nvinfo : EIATTR_MIN_STACK_SIZE
	.align		4
.L_913:
        /*14c4*/ 	.byte	0x04, 0x12
        /*14c6*/ 	.short	(.L_915 - .L_914)
	.align		4
.L_914:
        /*14c8*/ 	.word	index@(_Z25selective_scan_bwd_kernelI32Selective_Scan_bwd_kernel_traitsILi32ELi8ELb1ELb1ELb0ELb1ELb1EN3c108BFloat16ENS1_7complexIfEEEEv12SSMParamsBwd)
        /*14cc*/ 	.word	0x00000000


	//----- nvinfo : EIATTR_MIN_STACK_SIZE
	.align		4
.L_915:
        /*14d0*/ 	.byte	0x04, 0x12
        /*14d2*/ 	.short	(.L_917 - .L_916)
	.align		4
.L_916:
        /*14d4*/ 	.word	index@(_Z25selective_scan_bwd_kernelI32Selective_Scan_bwd_kernel_traitsILi32ELi8ELb1ELb1ELb1ELb0ELb0EN3c108BFloat16ENS1_7complexIfEEEEv12SSMParamsBwd)
        /*14d8*/ 	.word	0x00000000


	//----- nvinfo : EIATTR_MIN_STACK_SIZE
	.align		4
.L_917:
        /*14dc*/ 	.byte	0x04, 0x12
        /*14de*/ 	.short	(.L_919 - .L_918)
	.align		4
.L_918:
        /*14e0*/ 	.word	index@(_Z25selective_scan_bwd_kernelI32Selective_Scan_bwd_kernel_traitsILi32ELi8ELb1ELb1ELb1ELb0ELb1EN3c108BFloat16ENS1_7complexIfEEEEv12SSMParamsBwd)
        /*14e4*/ 	.word	0x00000000


	//----- nvinfo : EIATTR_MIN_STACK_SIZE
	.align		4
.L_919:
        /*14e8*/ 	.byte	0x04, 0x12
        /*14ea*/ 	.short	(.L_921 - .L_920)
	.align		4
.L_920:
        /*14ec*/ 	.word	index@(_Z25selective_scan_bwd_kernelI32Selective_Scan_bwd_kernel_traitsILi32ELi8ELb1ELb1ELb1ELb1ELb0EN3c108BFloat16ENS1_7complexIfEEEEv12SSMParamsBwd)
        /*14f0*/ 	.word	0x00000000


	//----- nvinfo : EIATTR_MIN_STACK_SIZE
	.align		4
.L_921:
        /*14f4*/ 	.byte	0x04, 0x12
        /*14f6*/ 	.short	(.L_923 - .L_922)
	.align		4
.L_922:
        /*14f8*/ 	.word	index@(_Z25selective_scan_bwd_kernelI32Selective_Scan_bwd_kernel_traitsILi32ELi8ELb1ELb1ELb1ELb1ELb1EN3c108BFloat16ENS1_7complexIfEEEEv12SSMParamsBwd)
        /*14fc*/ 	.word	0x00000000


	//----- nvinfo : EIATTR_MIN_STACK_SIZE
	.align		4
.L_923:
        /*1500*/ 	.byte	0x04, 0x12
        /*1502*/ 	.short	(.L_925 - .L_924)
	.align		4
.L_924:
        /*1504*/ 	.word	index@(_Z25selective_scan_bwd_kernelI32Selective_Scan_bwd_kernel_traitsILi32ELi4ELb0ELb0ELb0ELb0ELb0EN3c108BFloat16ENS1_7complexIfEEEEv12SSMParamsBwd)
        /*1508*/ 	.word	0x00000000


	//----- nvinfo : EIATTR_MIN_STACK_SIZE
	.align		4
.L_925:
        /*150c*/ 	.byte	0x04, 0x12
        /*150e*/ 	.short	(.L_927 - .L_926)
	.align		4
.L_926:
        /*1510*/ 	.word	index@(_Z25selective_scan_bwd_kernelI32Selective_Scan_bwd_kernel_traitsILi32ELi4ELb0ELb0ELb0ELb0ELb1EN3c108BFloat16ENS1_7complexIfEEEEv12SSMParamsBwd)
        /*1514*/ 	.word	0x00000000


	//----- nvinfo : EIATTR_MIN_STACK_SIZE
	.align		4
.L_927:
        /*1518*/ 	.byte	0x04, 0x12
        /*151a*/ 	.short	(.L_929 - .L_928)
	.align		4
.L_928:
        /*151c*/ 	.word	index@(_Z25selective_scan_bwd_kernelI32Selective_Scan_bwd_kernel_traitsILi32ELi4ELb0ELb0ELb0ELb1ELb0EN3c108BFloat16ENS1_7complexIfEEEEv12SSMParamsBwd)
        /*1520*/ 	.word	0x00000000


	//----- nvinfo : EIATTR_MIN_STACK_SIZE
	.align		4
.L_929:
        /*1524*/ 	.byte	0x04, 0x12
        /*1526*/ 	.short	(.L_931 - .L_930)
	.align		4
.L_930:
        /*1528*/ 	.word	index@(_Z25selective_scan_bwd_kernelI32Selective_Scan_bwd_kernel_traitsILi32ELi4ELb0ELb0ELb0ELb1ELb1EN3c108BFloat16ENS1_7complexIfEEEEv12SSMParamsBwd)
        /*152c*/ 	.word	0x00000000


	//----- nvinfo : EIATTR_MIN_STACK_SIZE
	.align		4
.L_931:
        /*1530*/ 	.byte	0x04, 0x12
        /*1532*/ 	.short	(.L_933 - .L_932)
	.align		4
.L_932:
        /*1534*/ 	.word	index@(_Z25selective_scan_bwd_kernelI32Selective_Scan_bwd_kernel_traitsILi32ELi4ELb0ELb0ELb1ELb0ELb0EN3c108BFloat16ENS1_7complexIfEEEEv12SSMParamsBwd)
        /*1538*/ 	.word	0x00000000


	//----- nvinfo : EIATTR_MIN_STACK_SIZE
	.align		4
.L_933:
        /*153c*/ 	.byte	0x04, 0x12
        /*153e*/ 	.short	(.L_935 - .L_934)
	.align		4
.L_934:
        /*1540*/ 	.word	index@(_Z25selective_scan_bwd_kernelI32Selective_Scan_bwd_kernel_traitsILi32ELi4ELb0ELb0ELb1ELb0ELb1EN3c108BFloat16ENS1_7complexIfEEEEv12SSMParamsBwd)
        /*1544*/ 	.word	0x00000000


	//----- nvinfo : EIATTR_MIN_STACK_SIZE
	.align		4
.L_935:
        /*1548*/ 	.byte	0x04, 0x12
        /*154a*/ 	.short	(.L_937 - .L_936)
	.align		4
.L_936:
        /*154c*/ 	.word	index@(_Z25selective_scan_bwd_kernelI32Selective_Scan_bwd_kernel_traitsILi32ELi4ELb0ELb0ELb1ELb1ELb0EN3c108BFloat16ENS1_7complexIfEEEEv12SSMParamsBwd)
        /*1550*/ 	.word	0x00000000


	//----- nvinfo : EIATTR_MIN_STACK_SIZE
	.align		4
.L_937:
        /*1554*/ 	.byte	0x04, 0x12
        /*1556*/ 	.short	(.L_939 - .L_938)
	.align		4
.L_938:
        /*1558*/ 	.word	index@(_Z25selective_scan_bwd_kernelI32Selective_Scan_bwd_kernel_traitsILi32ELi4ELb0ELb0ELb1ELb1ELb1EN3c108BFloat16ENS1_7complexIfEEEEv12SSMParamsBwd)
        /*155c*/ 	.word	0x00000000


	//----- nvinfo : EIATTR_MIN_STACK_SIZE
	.align		4
.L_939:
        /*1560*/ 	.byte	0x04, 0x12
        /*1562*/ 	.short	(.L_941 - .L_940)
	.align		4
.L_940:
        /*1564*/ 	.word	index@(_Z25selective_scan_bwd_kernelI32Selective_Scan_bwd_kernel_traitsILi32ELi4ELb0ELb1ELb0ELb0ELb0EN3c108BFloat16ENS1_7complexIfEEEEv12SSMParamsBwd)
        /*1568*/ 	.word	0x00000000


	//----- nvinfo : EIATTR_MIN_STACK_SIZE
	.align		4
.L_941:
        /*156c*/ 	.byte	0x04, 0x12
        /*156e*/ 	.short	(.L_943 - .L_942)
	.align		4
.L_942:
        /*1570*/ 	.word	index@(_Z25selective_scan_bwd_kernelI32Selective_Scan_bwd_kernel_traitsILi32ELi4ELb0ELb1ELb0ELb0ELb1EN3c108BFloat16ENS1_7complexIfEEEEv12SSMParamsBwd)
        /*1574*/ 	.word	0x00000000


	//----- nvinfo : EIATTR_MIN_STACK_SIZE
	.align		4
.L_943:
        /*1578*/ 	.byte	0x04, 0x12
        /*157a*/ 	.short	(.L_945 - .L_944)
	.align		4
.L_944:
        /*157c*/ 	.word	index@(_Z25selective_scan_bwd_kernelI32Selective_Scan_bwd_kernel_traitsILi32ELi4ELb0ELb1ELb0ELb1ELb0EN3c108BFloat16ENS1_7complexIfEEEEv12SSMParamsBwd)
        /*1580*/ 	.word	0x00000000


	//----- nvinfo : EIATTR_MIN_STACK_SIZE
	.align		4
.L_945:
        /*1584*/ 	.byte	0x04, 0x12
        /*1586*/ 	.short	(.L_947 - .L_946)
	.align		4
.L_946:
        /*1588*/ 	.word	index@(_Z25selective_scan_bwd_kernelI32Selective_Scan_bwd_kernel_traitsILi32ELi4ELb0ELb1ELb0ELb1ELb1EN3c108BFloat16ENS1_7complexIfEEEEv12SSMParamsBwd)
        /*158c*/ 	.word	0x00000000


	//----- nvinfo : EIATTR_MIN_STACK_SIZE
	.align		4
.L_947:
        /*1590*/ 	.byte	0x04, 0x12
        /*1592*/ 	.short	(.L_949 - .L_948)
	.align		4
.L_948:
        /*1594*/ 	.word	index@(_Z25selective_scan_bwd_kernelI32Selective_Scan_bwd_kernel_traitsILi32ELi4ELb0ELb1ELb1ELb0ELb0EN3c108BFloat16ENS1_7complexIfEEEEv12SSMParamsBwd)
        /*1598*/ 	.word	0x00000000


	//----- nvinfo : EIATTR_MIN_STACK_SIZE
	.align		4
.L_949:
        /*159c*/ 	.byte	0x04, 0x12
        /*159e*/ 	.short	(.L_951 - .L_950)
	.align		4
.L_950:
        /*15a0*/ 	.word	index@(_Z25selective_scan_bwd_kernelI32Selective_Scan_bwd_kernel_traitsILi32ELi4ELb0ELb1ELb1ELb0ELb1EN3c108BFloat16ENS1_7complexIfEEEEv12SSMParamsBwd)
        /*15a4*/ 	.word	0x00000000


	//----- nvinfo : EIATTR_MIN_STACK_SIZE
	.align		4
.L_951:
        /*15a8*/ 	.byte	0x04, 0x12
        /*15aa*/ 	.short	(.L_953 - .L_952)
	.align		4
.L_952:
        /*15ac*/ 	.word	index@(_Z25selective_scan_bwd_kernelI32Selective_Scan_bwd_kernel_traitsILi32ELi4ELb0ELb1ELb1ELb1ELb0EN3c108BFloat16ENS1_7complexIfEEEEv12SSMParamsBwd)
        /*15b0*/ 	.word	0x00000000


	//----- nvinfo : EIATTR_MIN_STACK_SIZE
	.align		4
.L_953:
        /*15b4*/ 	.byte	0x04, 0x12
        /*15b6*/ 	.short	(.L_955 - .L_954)
	.align		4
.L_954:
        /*15b8*/ 	.word	index@(_Z25selective_scan_bwd_kernelI32Selective_Scan_bwd_kernel_traitsILi32ELi4ELb0ELb1ELb1ELb1ELb1EN3c108BFloat16ENS1_7complexIfEEEEv12SSMParamsBwd)
        /*15bc*/ 	.word	0x00000000


	//----- nvinfo : EIATTR_MIN_STACK_SIZE
	.align		4
.L_955:
        /*15c0*/ 	.byte	0x04, 0x12
        /*15c2*/ 	.short	(.L_957 - .L_956)
	.align		4
.L_956:
        /*15c4*/ 	.word	index@(_Z25selective_scan_bwd_kernelI32Selective_Scan_bwd_kernel_traitsILi32ELi4ELb1ELb0ELb0ELb0ELb0EN3c108BFloat16ENS1_7complexIfEEEEv12SSMParamsBwd)
        /*15c8*/ 	.word	0x00000000


	//----- nvinfo : EIATTR_MIN_STACK_SIZE
	.align		4
.L_957:
        /*15cc*/ 	.byte	0x04, 0x12
        /*15ce*/ 	.short	(.L_959 - .L_958)
	.align		4
.L_958:
        /*15d0*/ 	.word	index@(_Z25selective_scan_bwd_kernelI32Selective_Scan_bwd_kernel_traitsILi32ELi4ELb1ELb0ELb0ELb0ELb1EN3c108BFloat16ENS1_7complexIfEEEEv12SSMParamsBwd)
        /*15d4*/ 	.word	0x00000000


	//----- nvinfo : EIATTR_MIN_STACK_SIZE
	.align		4
.L_959:
        /*15d8*/ 	.byte	0x04, 0x12
        /*15da*/ 	.short	(.L_961 - .L_960)
	.align		4
.L_960:
        /*15dc*/ 	.word	index@(_Z25selective_scan_bwd_kernelI32Selective_Scan_bwd_kernel_traitsILi32ELi4ELb1ELb0ELb0ELb1ELb0EN3c108BFloat16ENS1_7complexIfEEEEv12SSMParamsBwd)
        /*15e0*/ 	.word	0x00000000


	//----- nvinfo : EIATTR_MIN_STACK_SIZE
	.align		4
.L_961:
        /*15e4*/ 	.byte	0x04, 0x12
        /*15e6*/ 	.short	(.L_963 - .L_962)
	.align		4
.L_962:
        /*15e8*/ 	.word	index@(_Z25selective_scan_bwd_kernelI32Selective_Scan_bwd_kernel_traitsILi32ELi4ELb1ELb0ELb0ELb1ELb1EN3c108BFloat16ENS1_7complexIfEEEEv12SSMParamsBwd)
        /*15ec*/ 	.word	0x00000000


	//----- nvinfo : EIATTR_MIN_STACK_SIZE
	.align		4
.L_963:
        /*15f0*/ 	.byte	0x04, 0x12
        /*15f2*/ 	.short	(.L_965 - .L_964)
	.align		4
.L_964:
        /*15f4*/ 	.word	index@(_Z25selective_scan_bwd_kernelI32Selective_Scan_bwd_kernel_traitsILi32ELi4ELb1ELb0ELb1ELb0ELb0EN3c108BFloat16ENS1_7complexIfEEEEv12SSMParamsBwd)
        /*15f8*/ 	.word	0x00000000


	//----- nvinfo : EIATTR_MIN_STACK_SIZE
	.align		4
.L_965:
        /*15fc*/ 	.byte	0x04, 0x12
        /*15fe*/ 	.short	(.L_967 - .L_966)
	.align		4
.L_966:
        /*1600*/ 	.word	index@(_Z25selective_scan_bwd_kernelI32Selective_Scan_bwd_kernel_traitsILi32ELi4ELb1ELb0ELb1ELb0ELb1EN3c108BFloat16ENS1_7complexIfEEEEv12SSMParamsBwd)
        /*1604*/ 	.word	0x00000000


	//----- nvinfo : EIATTR_MIN_STACK_SIZE
	.align		4
.L_967:
        /*1608*/ 	.byte	0x04, 0x12
        /*160a*/ 	.short	(.L_969 - .L_968)
	.align		4
.L_968:
        /*160c*/ 	.word	index@(_Z25selective_scan_bwd_kernelI32Selective_Scan_bwd_kernel_traitsILi32ELi4ELb1ELb0ELb1ELb1ELb0EN3c108BFloat16ENS1_7complexIfEEEEv12SSMParamsBwd)
        /*1610*/ 	.word	0x00000000


	//----- nvinfo : EIATTR_MIN_STACK_SIZE
	.align		4
.L_969:
        /*1614*/ 	.byte	0x04, 0x12
        /*1616*/ 	.short	(.L_971 - .L_970)
	.align		4
.L_970:
        /*1618*/ 	.word	index@(_Z25selective_scan_bwd_kernelI32Selective_Scan_bwd_kernel_traitsILi32ELi4ELb1ELb0ELb1ELb1ELb1EN3c108BFloat16ENS1_7complexIfEEEEv12SSMParamsBwd)
        /*161c*/ 	.word	0x00000000


	//----- nvinfo : EIATTR_MIN_STACK_SIZE
	.align		4
.L_971:
        /*1620*/ 	.byte	0x04, 0x12
        /*1622*/ 	.short	(.L_973 - .L_972)
	.align		4
.L_972:
        /*1624*/ 	.word	index@(_Z25selective_scan_bwd_kernelI32Selective_Scan_bwd_kernel_traitsILi32ELi4ELb1ELb1ELb0ELb0ELb0EN3c108BFloat16ENS1_7complexIfEEEEv12SSMParamsBwd)
        /*1628*/ 	.word	0x00000000


	//----- nvinfo : EIATTR_MIN_STACK_SIZE
	.align		4
.L_973:
        /*162c*/ 	.byte	0x04, 0x12
        /*162e*/ 	.short	(.L_975 - .L_974)
	.align		4
.L_974:
        /*1630*/ 	.word	index@(_Z25selective_scan_bwd_kernelI32Selective_Scan_bwd_kernel_traitsILi32ELi4ELb1ELb1ELb0ELb0ELb1EN3c108BFloat16ENS1_7complexIfEEEEv12SSMParamsBwd)
        /*1634*/ 	.word	0x00000000


	//----- nvinfo : EIATTR_MIN_STACK_SIZE
	.align		4
.L_975:
        /*1638*/ 	.byte	0x04, 0x12
        /*163a*/ 	.short	(.L_977 - .L_976)
	.align		4
.L_976:
        /*163c*/ 	.word	index@(_Z25selective_scan_bwd_kernelI32Selective_Scan_bwd_kernel_traitsILi32ELi4ELb1ELb1ELb0ELb1ELb0EN3c108BFloat16ENS1_7complexIfEEEEv12SSMParamsBwd)
        /*1640*/ 	.word	0x00000000


	//----- nvinfo : EIATTR_MIN_STACK_SIZE
	.align		4
.L_977:
        /*1644*/ 	.byte	0x04, 0x12
        /*1646*/ 	.short	(.L_979 - .L_978)
	.align		4
.L_978:
        /*1648*/ 	.word	index@(_Z25selective_scan_bwd_kernelI32Selective_Scan_bwd_kernel_traitsILi32ELi4ELb1ELb1ELb0ELb1ELb1EN3c108BFloat16ENS1_7complexIfEEEEv12SSMParamsBwd)
        /*164c*/ 	.word	0x00000000


	//----- nvinfo : EIATTR_MIN_STACK_SIZE
	.align		4
.L_979:
        /*1650*/ 	.byte	0x04, 0x12
        /*1652*/ 	.short	(.L_981 - .L_980)
	.align		4
.L_980:
        /*1654*/ 	.word	index@(_Z25selective_scan_bwd_kernelI32Selective_Scan_bwd_kernel_traitsILi32ELi4ELb1ELb1ELb1ELb0ELb0EN3c108BFloat16ENS1_7complexIfEEEEv12SSMParamsBwd)
        /*1658*/ 	.word	0x00000000


	//----- nvinfo : EIATTR_MIN_STACK_SIZE
	.align		4
.L_981:
        /*165c*/ 	.byte	0x04, 0x12
        /*165e*/ 	.short	(.L_983 - .L_982)
	.align		4
.L_982:
        /*1660*/ 	.word	index@(_Z25selective_scan_bwd_kernelI32Selective_Scan_bwd_kernel_traitsILi32ELi4ELb1ELb1ELb1ELb0ELb1EN3c108BFloat16ENS1_7complexIfEEEEv12SSMParamsBwd)
        /*1664*/ 	.word	0x00000000


	//----- nvinfo : EIATTR_MIN_STACK_SIZE
	.align		4
.L_983:
        /*1668*/ 	.byte	0x04, 0x12
        /*166a*/ 	.short	(.L_985 - .L_984)
	.align		4
.L_984:
        /*166c*/ 	.word	index@(_Z25selective_scan_bwd_kernelI32Selective_Scan_bwd_kernel_traitsILi32ELi4ELb1ELb1ELb1ELb1ELb0EN3c108BFloat16ENS1_7complexIfEEEEv12SSMParamsBwd)
        /*1670*/ 	.word	0x00000000


	//----- nvinfo : EIATTR_MIN_STACK_SIZE
	.align		4
.L_985:
        /*1674*/ 	.byte	0x04, 0x12
        /*1676*/ 	.short	(.L_987 - .L_986)
	.align		4
.L_986:
        /*1678*/ 	.word	index@(_Z25selective_scan_bwd_kernelI32Selective_Scan_bwd_kernel_traitsILi32ELi4ELb1ELb1ELb1ELb1ELb1EN3c108BFloat16ENS1_7complexIfEEEEv12SSMParamsBwd)
        /*167c*/ 	.word	0x00000000
.L_987:


//--------------------- .nv.compat                --------------------------
	.section	.nv.compat,"",@"SHT_CUDA_COMPAT_INFO"
	.align	4
        /*0000*/ 	.byte	0x02, 0x09, 0x01, 0x00, 0x02, 0x02, 0x01, 0x00, 0x02, 0x05, 0x05, 0x00, 0x03, 0x07, 0x01, 0x01
        /*0010*/ 	.byte	0x02, 0x03, 0x00, 0x00, 0x02, 0x06, 0x01, 0x00, 0x04, 0x0b, 0x08, 0x00, 0x00, 0x00, 0x00, 0x00
        /*0020*/ 	.byte	0x00, 0x00, 0x00, 0x00


//--------------------- .nv.info._Z25selective_scan_bwd_kernelI32Selective_Scan_bwd_kernel_traitsILi128ELi16ELb0ELb0ELb0ELb0ELb0EN3c108BFloat16ENS1_7complexIfEEEEv12SSMParamsBwd --------------------------
	.section	.nv.info._Z25selective_scan_bwd_kernelI32Selective_Scan_bwd_kernel_traitsILi128ELi16ELb0ELb0ELb0ELb0ELb0EN3c108BFloat16ENS1_7complexIfEEEEv12SSMParamsBwd,"",@"SHT_CUDA_INFO"
	.sectionflags	@""
	.align	4


	//----- nvinfo : EIATTR_CUDA_API_VERSION
	.align		4
        /*0000*/ 	.byte	0x04, 0x37
        /*0002*/ 	.short	(.L_989 - .L_988)
.L_988:
        /*0004*/ 	.word	0x00000082


	//----- nvinfo : EIATTR_KPARAM_INFO
	.align		4
.L_989:
        /*0008*/ 	.byte	0x04, 0x17
        /*000a*/ 	.short	(.L_991 - .L_990)
.L_990:
        /*000c*/ 	.word	0x00000000
        /*0010*/ 	.short	0x0000
        /*0012*/ 	.short	0x0000
        /*0014*/ 	.byte	0x00, 0xf0, 0xc1, 0x07


	//----- nvinfo : EIATTR_SPARSE_MMA_MASK
	.align		4
.L_991:
        /*0018*/ 	.byte	0x03, 0x50
        /*001a*/ 	.short	0x0000


	//----- nvinfo : EIATTR_MAXREG_COUNT
	.align		4
        /*001c*/ 	.byte	0x03, 0x1b
        /*001e*/ 	.short	0x00ff


	//----- nvinfo : EIATTR_NUM_BARRIERS
	.align		4
        /*0020*/ 	.byte	0x02, 0x4c
        /*0022*/ 	.byte	0x01
	.zero		1


	//----- nvinfo : EIATTR_MERCURY_ISA_VERSION
	.align		4
        /*0024*/ 	.byte	0x03, 0x5f
        /*0026*/ 	.short	0x0101


	//----- nvinfo : EIATTR_COOP_GROUP_MASK_REGIDS
	.align		4
        /*0028*/ 	.byte	0x04, 0x29
        /*002a*/ 	.short	(.L_993 - .L_992)


	//   ....[0]....
.L_992:
        /*002c*/ 	.word	0xffffffff


	//   ....[1]....
        /*0030*/ 	.word	0xffffffff


	//   ....[2]....
        /*0034*/ 	.word	0xffffffff


	//   ....[3]....
        /*0038*/ 	.word	0xffffffff


	//   ....[4]....
        /*003c*/ 	.word	0xffffffff


	//   ....[5]....
        /*0040*/ 	.word	0xffffffff


	//   ....[6]....
        /*0044*/ 	.word	0xffffffff


	//   ....[7]....
        /*0048*/ 	.word	0xffffffff


	//   ....[8]....
        /*004c*/ 	.word	0xffffffff


	//   ....[9]....
        /*0050*/ 	.word	0xffffffff


	//   ....[10]....
        /*0054*/ 	.word	0xffffffff


	//   ....[11]....
        /*0058*/ 	.word	0xffffffff


	//   ....[12]....
        /*005c*/ 	.word	0xffffffff


	//   ....[13]....
        /*0060*/ 	.word	0xffffffff


	//   ....[14]....
        /*0064*/ 	.word	0xffffffff


	//   ....[15]....
        /*0068*/ 	.word	0xffffffff


	//   ....[16]....
        /*006c*/ 	.word	0xffffffff


	//   ....[17]....
        /*0070*/ 	.word	0xffffffff


	//   ....[18]....
        /*0074*/ 	.word	0xffffffff


	//   ....[19]....
        /*0078*/ 	.word	0xffffffff


	//   ....[20]....
        /*007c*/ 	.word	0xffffffff


	//   ....[21]....
        /*0080*/ 	.word	0xffffffff


	//   ....[22]....
        /*0084*/ 	.word	0xffffffff


	//   ....[23]....
        /*0088*/ 	.word	0xffffffff


	//   ....[24]....
        /*008c*/ 	.word	0xffffffff


	//   ....[25]....
        /*0090*/ 	.word	0xffffffff


	//   ....[26]....
        /*0094*/ 	.word	0xffffffff


	//   ....[27]....
        /*0098*/ 	.word	0xffffffff


	//   ....[28]....
        /*009c*/ 	.word	0xffffffff


	//   ....[29]....
        /*00a0*/ 	.word	0xffffffff


	//   ....[30]....
        /*00a4*/ 	.word	0xffffffff


	//   ....[31]....
        /*00a8*/ 	.word	0xffffffff


	//   ....[32]....
        /*00ac*/ 	.word	0xffffffff


	//   ....[33]....
        /*00b0*/ 	.word	0xffffffff


	//   ....[34]....
        /*00b4*/ 	.word	0xffffffff


	//   ....[35]....
        /*00b8*/ 	.word	0xffffffff


	//   ....[36]....
        /*00bc*/ 	.word	0xffffffff


	//   ....[37]....
        /*00c0*/ 	.word	0xffffffff


	//   ....[38]....
        /*00c4*/ 	.word	0xffffffff


	//   ....[39]....
        /*00c8*/ 	.word	0xffffffff


	//   ....[40]....
        /*00cc*/ 	.word	0xffffffff


	//   ....[41]....
        /*00d0*/ 	.word	0xffffffff


	//   ....[42]....
        /*00d4*/ 	.word	0xffffffff


	//   ....[43]....
        /*00d8*/ 	.word	0xffffffff


	//   ....[44]....
        /*00dc*/ 	.word	0xffffffff


	//   ....[45]....
        /*00e0*/ 	.word	0xffffffff


	//   ....[46]....
        /*00e4*/ 	.word	0xffffffff


	//   ....[47]....
        /*00e8*/ 	.word	0xffffffff


	//   ....[48]....
        /*00ec*/ 	.word	0xffffffff


	//   ....[49]....
        /*00f0*/ 	.word	0xffffffff


	//   ....[50]....
        /*00f4*/ 	.word	0xffffffff


	//   ....[51]....
        /*00f8*/ 	.word	0xffffffff


	//   ....[52]....
        /*00fc*/ 	.word	0xffffffff


	//   ....[53]....
        /*0100*/ 	.word	0xffffffff


	//   ....[54]....
        /*0104*/ 	.word	0xffffffff


	//   ....[55]....
        /*0108*/ 	.word	0xffffffff


	//   ....[56]....
        /*010c*/ 	.word	0xffffffff


	//   ....[57]....
        /*0110*/ 	.word	0xffffffff


	//   ....[58]....
        /*0114*/ 	.word	0xffffffff


	//   ....[59]....
        /*0118*/ 	.word	0xffffffff


	//   ....[60]....
        /*011c*/ 	.word	0xffffffff


	//   ....[61]....
        /*0120*/ 	.word	0xffffffff


	//   ....[62]....
        /*0124*/ 	.word	0xffffffff


	//   ....[63]....
        /*0128*/ 	.word	0xffffffff


	//   ....[64]....
        /*012c*/ 	.word	0xffffffff


	//   ....[65]....
        /*0130*/ 	.word	0xffffffff


	//   ....[66]....
        /*0134*/ 	.word	0xffffffff


	//   ....[67]....
        /*0138*/ 	.word	0xffffffff


	//   ....[68]....
        /*013c*/ 	.word	0xffffffff


	//   ....[69]....
        /*0140*/ 	.word	0xffffffff


	//   ....[70]....
        /*0144*/ 	.word	0xffffffff


	//   ....[71]....
        /*0148*/ 	.word	0xffffffff


	//   ....[72]....
        /*014c*/ 	.word	0xffffffff


	//   ....[73]....
        /*0150*/ 	.word	0xffffffff


	//   ....[74]....
        /*0154*/ 	.word	0xffffffff


	//   ....[75]....
        /*0158*/ 	.word	0xffffffff


	//   ....[76]....
        /*015c*/ 	.word	0xffffffff


	//   ....[77]....
        /*0160*/ 	.word	0xffffffff


	//   ....[78]....
        /*0164*/ 	.word	0xffffffff


	//   ....[79]....
        /*0168*/ 	.word	0xffffffff


	//   ....[80]....
        /*016c*/ 	.word	0xffffffff


	//   ....[81]....
        /*0170*/ 	.word	0xffffffff


	//   ....[82]....
        /*0174*/ 	.word	0xffffffff


	//   ....[83]....
        /*0178*/ 	.word	0xffffffff


	//   ....[84]....
        /*017c*/ 	.word	0xffffffff


	//   ....[85]....
        /*0180*/ 	.word	0xffffffff


	//   ....[86]....
        /*0184*/ 	.word	0xffffffff


	//   ....[87]....
        /*0188*/ 	.word	0xffffffff


	//   ....[88]....
        /*018c*/ 	.word	0xffffffff


	//   ....[89]....
        /*0190*/ 	.word	0xffffffff


	//   ....[90]....
        /*0194*/ 	.word	0xffffffff


	//   ....[91]....
        /*0198*/ 	.word	0xffffffff


	//   ....[92]....
        /*019c*/ 	.word	0xffffffff


	//   ....[93]....
        /*01a0*/ 	.word	0xffffffff


	//   ....[94]....
        /*01a4*/ 	.word	0xffffffff


	//   ....[95]....
        /*01a8*/ 	.word	0x050000e7


	//   ....[96]....
        /*01ac*/ 	.word	0x050000e7


	//   ....[97]....
        /*01b0*/ 	.word	0x050000e7


	//   ....[98]....
        /*01b4*/ 	.word	0x050000e7


	//   ....[99]....
        /*01b8*/ 	.word	0x050000e7


	//   ....[100]....
        /*01bc*/ 	.word	0x050000e7


	//   ....[101]....
        /*01c0*/ 	.word	0x050000e7


	//   ....[102]....
        /*01c4*/ 	.word	0x050000e7


	//   ....[103]....
        /*01c8*/ 	.word	0x050000e7


	//   ....[104]....
        /*01cc*/ 	.word	0x050000e7


	//   ....[105]....
        /*01d0*/ 	.word	0x050000e7


	//   ....[106]....
        /*01d4*/ 	.word	0x050000e7


	//   ....[107]....
        /*01d8*/ 	.word	0x050000e7


	//   ....[108]....
        /*01dc*/ 	.word	0x050000e7


	//   ....[109]....
        /*01e0*/ 	.word	0x050000e7


	//   ....[110]....
        /*01e4*/ 	.word	0x050000e7


	//   ....[111]....
        /*01e8*/ 	.word	0x050000e7


	//   ....[112]....
        /*01ec*/ 	.word	0x050000e7


	//   ....[113]....
        /*01f0*/ 	.word	0x050000e7


	//   ....[114]....
        /*01f4*/ 	.word	0x050000e7


	//   ....[115]....
        /*01f8*/ 	.word	0x050000e7


	//   ....[116]....
        /*01fc*/ 	.word	0x050000e7


	//   ....[117]....
        /*0200*/ 	.word	0x050000e7


	//   ....[118]....
        /*0204*/ 	.word	0x050000e7


	//   ....[119]....
        /*0208*/ 	.word	0x050000e7


	//   ....[120]....
        /*020c*/ 	.word	0x050000e7


	//   ....[121]....
        /*0210*/ 	.word	0x050000e7


	//   ....[122]....
        /*0214*/ 	.word	0x050000e7


	//   ....[123]....
        /*0218*/ 	.word	0x050000e7


	//   ....[124]....
        /*021c*/ 	.word	0x050000e7


	//   ....[125]....
        /*0220*/ 	.word	0x050000e7


	//   ....[126]....
        /*0224*/ 	.word	0x050000e7


	//   ....[127]....
        /*0228*/ 	.word	0x050000e7


	//   ....[128]....
        /*022c*/ 	.word	0x050000e7


	//   ....[129]....
        /*0230*/ 	.word	0x050000e7


	//   ....[130]....
        /*0234*/ 	.word	0x050000e7


	//   ....[131]....
        /*0238*/ 	.word	0x050000e7


	//   ....[132]....
        /*023c*/ 	.word	0x050000e7


	//   ....[133]....
        /*0240*/ 	.word	0x050000e7


	//   ....[134]....
        /*0244*/ 	.word	0x050000e7


	//   ....[135]....
        /*0248*/ 	.word	0x050000e7


	//   ....[136]....
        /*024c*/ 	.word	0x050000e7


	//   ....[137]....
        /*0250*/ 	.word	0x050000e7


	//   ....[138]....
        /*0254*/ 	.word	0x050000e7


	//   ....[139]....
        /*0258*/ 	.word	0x050000e7


	//   ....[140]....
        /*025c*/ 	.word	0x050000e7


	//   ....[141]....
        /*0260*/ 	.word	0x050000e7


	//   ....[142]....
        /*0264*/ 	.word	0x050000e7


	//   ....[143]....
        /*0268*/ 	.word	0x050000e7


	//   ....[144]....
        /*026c*/ 	.word	0x050000e7


	//   ....[145]....
        /*0270*/ 	.word	0x050000e7


	//   ....[146]....
        /*0274*/ 	.word	0x050000e7


	//   ....[147]....
        /*0278*/ 	.word	0x050000e7


	//   ....[148]....
        /*027c*/ 	.word	0x050000e7


	//   ....[149]....
        /*0280*/ 	.word	0x050000e7


	//   ....[150]....
        /*0284*/ 	.word	0x050000e7


	//   ....[151]....
        /*0288*/ 	.word	0x050000e7


	//   ....[152]....
        /*028c*/ 	.word	0x050000e7


	//   ....[153]....
        /*0290*/ 	.word	0x050000e7


	//   ....[154]....
        /*0294*/ 	.word	0x050000e7


	//   ....[155]....
        /*0298*/ 	.word	0x050000e7


	//   ....[156]....
        /*029c*/ 	.word	0x050000e7


	//   ....[157]....
        /*02a0*/ 	.word	0x050000e7


	//   ....[158]....
        /*02a4*/ 	.word	0x050000e7


	//----- nvinfo : EIATTR_COOP_GROUP_INSTR_OFFSETS
	.align		4
.L_993:
        /*02a8*/ 	.byte	0x04, 0x28
        /*02aa*/ 	.short	(.L_995 - .L_994)


	//   ....[0]....
.L_994:
        /*02ac*/ 	.word	0x000010e0


	//   ....[1]....
        /*02b0*/ 	.word	0x00001700


	//   ....[2]....
        /*02b4*/ 	.word	0x00001b90


	//   ....[3]....
        /*02b8*/ 	.word	0x00004240


	//   ....[4]....
        /*02bc*/ 	.word	0x00004260


	//   ....[5]....
        /*02c0*/ 	.word	0x00004270


	//   ....[6]....
        /*02c4*/ 	.word	0x00004280


	//   ....[7]....
        /*02c8*/ 	.word	0x00004320


	//   ....[8]....
        /*02cc*/ 	.word	0x00004340


	//   ....[9]....
        /*02d0*/ 	.word	0x00004370


	//   ....[10]....
        /*02d4*/ 	.word	0x00004380


	//   ....[11]....
        /*02d8*/ 	.word	0x00004420


	//   ....[12]....
        /*02dc*/ 	.word	0x00004450


	//   ....[13]....
        /*02e0*/ 	.word	0x00004470


	//   ....[14]....
        /*02e4*/ 	.word	0x00004480


	//   ....[15]....
        /*02e8*/ 	.word	0x00004520


	//   ....[16]....
        /*02ec*/ 	.word	0x00004550


	//   ....[17]....
        /*02f0*/ 	.word	0x00004570


	//   ....[18]....
        /*02f4*/ 	.word	0x00004580


	//   ....[19]....
        /*02f8*/ 	.word	0x00004620


	//   ....[20]....
        /*02fc*/ 	.word	0x00004650


	//   ....[21]....
        /*0300*/ 	.word	0x00004660


	//   ....[22]....
        /*0304*/ 	.word	0x00004670


	//   ....[23]....
        /*0308*/ 	.word	0x000047e0


	//   ....[24]....
        /*030c*/ 	.word	0x000047f0


	//   ....[25]....
        /*0310*/ 	.word	0x00004800


	//   ....[26]....
        /*0314*/ 	.word	0x00004810


	//   ....[27]....
        /*0318*/ 	.word	0x00004820


	//   ....[28]....
        /*031c*/ 	.word	0x00004830


	//   ....[29]....
        /*0320*/ 	.word	0x00004840


	//   ....[30]....
        /*0324*/ 	.word	0x00004850


	//   ....[31]....
        /*0328*/ 	.word	0x00005de0


	//   ....[32]....
        /*032c*/ 	.word	0x00005e10


	//   ....[33]....
        /*0330*/ 	.word	0x00005e20


	//   ....[34]....
        /*0334*/ 	.word	0x00005e30


	//   ....[35]....
        /*0338*/ 	.word	0x00005f50


	//   ....[36]....
        /*033c*/ 	.word	0x00005f60


	//   ....[37]....
        /*0340*/ 	.word	0x00005f70


	//   ....[38]....
        /*0344*/ 	.word	0x00005f80


	//   ....[39]....
        /*0348*/ 	.word	0x000060a0


	//   ....[40]....
        /*034c*/ 	.word	0x000060b0


	//   ....[41]....
        /*0350*/ 	.word	0x000060c0


	//   ....[42]....
        /*0354*/ 	.word	0x000060d0


	//   ....[43]....
        /*0358*/ 	.word	0x000061f0


	//   ....[44]....
        /*035c*/ 	.word	0x00006200


	//   ....[45]....
        /*0360*/ 	.word	0x00006210


	//   ....[46]....
        /*0364*/ 	.word	0x00006220


	//   ....[47]....
        /*0368*/ 	.word	0x00006340


	//   ....[48]....
        /*036c*/ 	.word	0x00006350


	//   ....[49]....
        /*0370*/ 	.word	0x00006360


	//   ....[50]....
        /*0374*/ 	.word	0x00006370


	//   ....[51]....
        /*0378*/ 	.word	0x00006490


	//   ....[52]....
        /*037c*/ 	.word	0x000064a0


	//   ....[53]....
        /*0380*/ 	.word	0x000064b0


	//   ....[54]....
        /*0384*/ 	.word	0x000064c0


	//   ....[55]....
        /*0388*/ 	.word	0x000064d0


	//   ....[56]....
        /*038c*/ 	.word	0x000064e0


	//   ....[57]....
        /*0390*/ 	.word	0x000064f0


	//   ....[58]....
        /*0394*/ 	.word	0x00006530


	//   ....[59]....
        /*0398*/ 	.word	0x00006550


	//   ....[60]....
        /*039c*/ 	.word	0x00006560


	//   ....[61]....
        /*03a0*/ 	.word	0x00006570


	//   ....[62]....
        /*03a4*/ 	.word	0x00006580


	//   ....[63]....
        /*03a8*/ 	.word	0x00007c60


	//   ....[64]....
        /*03ac*/ 	.word	0x00007ca0


	//   ....[65]....
        /*03b0*/ 	.word	0x00007cf0


	//   ....[66]....
        /*03b4*/ 	.word	0x00007d30


	//   ....[67]....
        /*03b8*/ 	.word	0x00007e30


	//   ....[68]....
        /*03bc*/ 	.word	0x00007e70


	//   ....[69]....
        /*03c0*/ 	.word	0x00007ed0


	//   ....[70]....
        /*03c4*/ 	.word	0x00007f10


	//   ....[71]....
        /*03c8*/ 	.word	0x00008000


	//   ....[72]....
        /*03cc*/ 	.word	0x00008040


	//   ....[73]....
        /*03d0*/ 	.word	0x000080b0


	//   ....[74]....
        /*03d4*/ 	.word	0x000080f0


	//   ....[75]....
        /*03d8*/ 	.word	0x000081d0


	//   ....[76]....
        /*03dc*/ 	.word	0x00008210


	//   ....[77]....
        /*03e0*/ 	.word	0x00008280


	//   ....[78]....
        /*03e4*/ 	.word	0x000082c0


	//   ....[79]....
        /*03e8*/ 	.word	0x000083b0


	//   ....[80]....
        /*03ec*/ 	.word	0x000083f0


	//   ....[81]....
        /*03f0*/ 	.word	0x00008450


	//   ....[82]....
        /*03f4*/ 	.word	0x00008490


	//   ....[83]....
        /*03f8*/ 	.word	0x00008ce0


	//   ....[84]....
        /*03fc*/ 	.word	0x000099d0


	//   ....[85]....
        /*0400*/ 	.word	0x00009fb0


	//   ....[86]....
        /*0404*/ 	.word	0x00009ff0


	//   ....[87]....
        /*0408*/ 	.word	0x0000a050


	//   ....[88]....
        /*040c*/ 	.word	0x0000a0b0


	//   ....[89]....
        /*0410*/ 	.word	0x0000a0e0


	//   ....[90]....
        /*0414*/ 	.word	0x0000a260


	//   ....[91]....
        /*0418*/ 	.word	0x0000a2a0


	//   ....[92]....
        /*041c*/ 	.word	0x0000a310


	//   ....[93]....
        /*0420*/ 	.word	0x0000a360


	//   ....[94]....
        /*0424*/ 	.word	0x0000a380


	//   ....[95]....
        /*0428*/ 	.word	0x0000ac80


	//   ....[96]....
        /*042c*/ 	.word	0x0000acd0


	//   ....[97]....
        /*0430*/ 	.word	0x0000ad20


	//   ....[98]....
        /*0434*/ 	.word	0x0000ad70


	//   ....[99]....
        /*0438*/ 	.word	0x0000ae90


	//   ....[100]....
        /*043c*/ 	.word	0x0000aee0


	//   ....[101]....
        /*0440*/ 	.word	0x0000af30


	//   ....[102]....
        /*0444*/ 	.word	0x0000af80


	//   ....[103]....
        /*0448*/ 	.word	0x0000b0a0


	//   ....[104]....
        /*044c*/ 	.word	0x0000b0f0


	//   ....[105]....
        /*0450*/ 	.word	0x0000b140


	//   ....[106]....
        /*0454*/ 	.word	0x0000b190


	//   ....[107]....
        /*0458*/ 	.word	0x0000b2b0


	//   ....[108]....
        /*045c*/ 	.word	0x0000b300


	//   ....[109]....
        /*0460*/ 	.word	0x0000b350


	//   ....[110]....
        /*0464*/ 	.word	0x0000b3a0


	//   ....[111]....
        /*0468*/ 	.word	0x0000b4c0


	//   ....[112]....
        /*046c*/ 	.word	0x0000b510


	//   ....[113]....
        /*0470*/ 	.word	0x0000b560


	//   ....[114]....
        /*0474*/ 	.word	0x0000b5b0


	//   ....[115]....
        /*0478*/ 	.word	0x0000b640


	//   ....[116]....
        /*047c*/ 	.word	0x0000b6e0


	//   ....[117]....
        /*0480*/ 	.word	0x0000b780


	//   ....[118]....
        /*0484*/ 	.word	0x0000b820


	//   ....[119]....
        /*0488*/ 	.word	0x0000b8c0


	//   ....[120]....
        /*048c*/ 	.word	0x0000b970


	//   ....[121]....
        /*0490*/ 	.word	0x0000b9d0


	//   ....[122]....
        /*0494*/ 	.word	0x0000ba20


	//   ....[123]....
        /*0498*/ 	.word	0x0000ba50


	//   ....[124]....
        /*049c*/ 	.word	0x0000bab0


	//   ....[125]....
        /*04a0*/ 	.word	0x0000bb00


	//   ....[126]....
        /*04a4*/ 	.word	0x0000bb50


	//   ....[127]....
        /*04a8*/ 	.word	0x0000bc00


	//   ....[128]....
        /*04ac*/ 	.word	0x0000bc50


	//   ....[129]....
        /*04b0*/ 	.word	0x0000bca0


	//   ....[130]....
        /*04b4*/ 	.word	0x0000bcf0


	//   ....[131]....
        /*04b8*/ 	.word	0x0000bd80


	//   ....[132]....
        /*04bc*/ 	.word	0x0000be10


	//   ....[133]....
        /*04c0*/ 	.word	0x0000be60


	//   ....[134]....
        /*04c4*/ 	.word	0x0000beb0


	//   ....[135]....
        /*04c8*/ 	.word	0x0000bf40


	//   ....[136]....
        /*04cc*/ 	.word	0x0000bfd0


	//   ....[137]....
        /*04d0*/ 	.word	0x0000c020


	//   ....[138]....
        /*04d4*/ 	.word	0x0000c070


	//   ....[139]....
        /*04d8*/ 	.word	0x0000c100


	//   ....[140]....
        /*04dc*/ 	.word	0x0000c190


	//   ....[141]....
        /*04e0*/ 	.word	0x0000c1e0


	//   ....[142]....
        /*04e4*/ 	.word	0x0000c230


	//   ....[143]....
        /*04e8*/ 	.word	0x0000c2c0


	//   ....[144]....
        /*04ec*/ 	.word	0x0000c350


	//   ....[145]....
        /*04f0*/ 	.word	0x0000c3a0


	//   ....[146]....
        /*04f4*/ 	.word	0x0000c3f0


	//   ....[147]....
        /*04f8*/ 	.word	0x0000c480


	//   ....[148]....
        /*04fc*/ 	.word	0x0000c520


	//   ....[149]....
        /*0500*/ 	.word	0x0000c570


	//   ....[150]....
        /*0504*/ 	.word	0x0000c630


	//   ....[151]....
        /*0508*/ 	.word	0x0000c660


	//   ....[152]....
        /*050c*/ 	.word	0x0000c6d0


	//   ....[153]....
        /*0510*/ 	.word	0x0000c720


	//   ....[154]....
        /*0514*/ 	.word	0x0000c770


	//   ....[155]....
        /*0518*/ 	.word	0x0000c7a0


	//   ....[156]....
        /*051c*/ 	.word	0x0000c800


	//   ....[157]....
        /*0520*/ 	.word	0x0000c850


	//   ....[158]....
        /*0524*/ 	.word	0x0000c8a0


	//----- nvinfo : EIATTR_EXIT_INSTR_OFFSETS
	.align		4
.L_995:
        /*0528*/ 	.byte	0x04, 0x1c
        /*052a*/ 	.short	(.L_997 - .L_996)


	//   ....[0]....
.L_996:
        /*052c*/ 	.word	0x0000a4f0


	//   ....[1]....
        /*0530*/ 	.word	0x0000ac20


	//----- nvinfo : EIATTR_MAX_THREADS
	.align		4
.L_997:
        /*0534*/ 	.byte	0x04, 0x05
        /*0536*/ 	.short	(.L_999 - .L_998)
.L_998:
        /*0538*/ 	.word	0x00000080
        /*053c*/ 	.word	0x00000001
        /*0540*/ 	.word	0x00000001


	//----- nvinfo : EIATTR_CRS_STACK_SIZE
	.align		4
.L_999:
        /*0544*/ 	.byte	0x04, 0x1e
        /*0546*/ 	.short	(.L_1001 - .L_1000)
.L_1000:
        /*0548*/ 	.word	0x00000000


	//----- nvinfo : EIATTR_CBANK_PARAM_SIZE
	.align		4
.L_1001:
        /*054c*/ 	.byte	0x03, 0x19
        /*054e*/ 	.short	0x01f0


	//----- nvinfo : EIATTR_PARAM_CBANK
	.align		4
        /*0550*/ 	.byte	0x04, 0x0a
        /*0552*/ 	.short	(.L_1003 - .L_1002)
	.align		4
.L_1002:
        /*0554*/ 	.word	index@(.nv.constant0._Z25selective_scan_bwd_kernelI32Selective_Scan_bwd_kernel_traitsILi128ELi16ELb0ELb0ELb0ELb0ELb0EN3c108BFloat16ENS1_7complexIfEEEEv12SSMParamsBwd)
        /*0558*/ 	.short	0x0210
        /*055a*/ 	.short	0x01f0


	//----- nvinfo : EIATTR_SW_WAR
	.align		4
.L_1003:
        /*055c*/ 	.byte	0x04, 0x36
        /*055e*/ 	.short	(.L_1005 - .L_1004)
.L_1004:
        /*0560*/ 	.word	0x00000008
.L_1005:


//--------------------- .nv.info._Z25selective_scan_bwd_kernelI32Selective_Scan_bwd_kernel_traitsILi128ELi16ELb0ELb0ELb0ELb0ELb1EN3c108BFloat16ENS1_7complexIfEEEEv12SSMParamsBwd --------------------------
	.section	.nv.info._Z25selective_scan_bwd_kernelI32Selective_Scan_bwd_kernel_traitsILi128ELi16ELb0ELb0ELb0ELb0ELb1EN3c108BFloat16ENS1_7complexIfEEEEv12SSMParamsBwd,"",@"SHT_CUDA_INFO"
	.sectionflags	@""
	.align	4


	//----- nvinfo : EIATTR_CUDA_API_VERSION
	.align		4
        /*0000*/ 	.byte	0x04, 0x37
        /*0002*/ 	.short	(.L_1007 - .L_1006)
.L_1006:
        /*0004*/ 	.word	0x00000082


	//----- nvinfo : EIATTR_KPARAM_INFO
	.align		4
.L_1007:
        /*0008*/ 	.byte	0x04, 0x17
        /*000a*/ 	.short	(.L_1009 - .L_1008)
.L_1008:
        /*000c*/ 	.word	0x00000000
        /*0010*/ 	.short	0x0000
        /*0012*/ 	.short	0x0000
        /*0014*/ 	.byte	0x00, 0xf0, 0xc1, 0x07


	//----- nvinfo : EIATTR_SPARSE_MMA_MASK
	.align		4
.L_1009:
        /*0018*/ 	.byte	0x03, 0x50
        /*001a*/ 	.short	0x0000


	//----- nvinfo : EIATTR_MAXREG_COUNT
	.align		4
        /*001c*/ 	.byte	0x03, 0x1b
        /*001e*/ 	.short	0x00ff


	//----- nvinfo : EIATTR_NUM_BARRIERS
	.align		4
        /*0020*/ 	.byte	0x02, 0x4c
        /*0022*/ 	.byte	0x01
	.zero		1


	//----- nvinfo : EIATTR_ANNOTATIONS
	.align		4
        /*0024*/ 	.byte	0x04, 0x55
        /*0026*/ 	.short	(.L_1011 - .L_1010)


	//   ....[0]....
.L_1010:
        /*0028*/ 	.word	0x00000001
        /*002c*/ 	.byte	0xc0, 0x05, 0x00, 0x00, 0x01, 0x00, 0x00, 0x00, 0x80, 0xc9, 0x00, 0x00


	//----- nvinfo : EIATTR_MERCURY_ISA_VERSION
	.align		4
.L_1011:
        /*0038*/ 	.byte	0x03, 0x5f
        /*003a*/ 	.short	0x0101


	//----- nvinfo : EIATTR_COOP_GROUP_MASK_REGIDS
	.align		4
        /*003c*/ 	.byte	0x04, 0x29
        /*003e*/ 	.short	(.L_1013 - .L_1012)


	//   ....[0]....
.L_1012:
        /*0040*/ 	.word	0xffffffff


	//   ....[1]....
        /*0044*/ 	.word	0xffffffff


	//   ....[2]....
        /*0048*/ 	.word	0xffffffff


	//   ....[3]....
        /*004c*/ 	.word	0xffffffff


	//   ....[4]....
        /*0050*/ 	.word	0xffffffff


	//   ....[5]....
        /*0054*/ 	.word	0xffffffff


	//   ....[6]....
        /*0058*/ 	.word	0xffffffff


	//   ....[7]....
        /*005c*/ 	.word	0xffffffff


	//   ....[8]....
        /*0060*/ 	.word	0xffffffff


	//   ....[9]....
        /*0064*/ 	.word	0xffffffff


	//   ....[10]....
        /*0068*/ 	.word	0xffffffff


	//   ....[11]....
        /*006c*/ 	.word	0xffffffff


	//   ....[12]....
        /*0070*/ 	.word	0xffffffff


	//   ....[13]....
        /*0074*/ 	.word	0xffffffff


	//   ....[14]....
        /*0078*/ 	.word	0xffffffff


	//   ....[15]....
        /*007c*/ 	.word	0xffffffff


	//   ....[16]....
        /*0080*/ 	.word	0xffffffff


	//   ....[17]....
        /*0084*/ 	.word	0xffffffff


	//   ....[18]....
        /*0088*/ 	.word	0xffffffff


	//   ....[19]....
        /*008c*/ 	.word	0xffffffff


	//   ....[20]....
        /*0090*/ 	.word	0xffffffff


	//   ....[21]....
        /*0094*/ 	.word	0xffffffff


	//   ....[22]....
        /*0098*/ 	.word	0xffffffff


	//   ....[23]....
        /*009c*/ 	.word	0xffffffff


	//   ....[24]....
        /*00a0*/ 	.word	0xffffffff


	//   ....[25]....
        /*00a4*/ 	.word	0xffffffff


	//   ....[26]....
        /*00a8*/ 	.word	0xffffffff


	//   ....[27]....
        /*00ac*/ 	.word	0xffffffff


	//   ....[28]....
        /*00b0*/ 	.word	0xffffffff


	//   ....[29]....
        /*00b4*/ 	.word	0xffffffff


	//   ....[30]....
        /*00b8*/ 	.word	0xffffffff


	//   ....[31]....
        /*00bc*/ 	.word	0xffffffff


	//   ....[32]....
        /*00c0*/ 	.word	0xffffffff


	//   ....[33]....
        /*00c4*/ 	.word	0xffffffff


	//   ....[34]....
        /*00c8*/ 	.word	0xffffffff


	//   ....[35]....
        /*00cc*/ 	.word	0xffffffff


	//   ....[36]....
        /*00d0*/ 	.word	0xffffffff


	//   ....[37]....
        /*00d4*/ 	.word	0xffffffff


	//   ....[38]....
        /*00d8*/ 	.word	0xffffffff


	//   ....[39]....
        /*00dc*/ 	.word	0xffffffff


	//   ....[40]....
        /*00e0*/ 	.word	0xffffffff


	//   ....[41]....
        /*00e4*/ 	.word	0xffffffff


	//   ....[42]....
        /*00e8*/ 	.word	0xffffffff


	//   ....[43]....
        /*00ec*/ 	.word	0xffffffff


	//   ....[44]....
        /*00f0*/ 	.word	0xffffffff


	//   ....[45]....
        /*00f4*/ 	.word	0xffffffff


	//   ....[46]....
        /*00f8*/ 	.word	0xffffffff


	//   ....[47]....
        /*00fc*/ 	.word	0xffffffff


	//   ....[48]....
        /*0100*/ 	.word	0xffffffff


	//   ....[49]....
        /*0104*/ 	.word	0xffffffff


	//   ....[50]....
        /*0108*/ 	.word	0xffffffff


	//   ....[51]....
        /*010c*/ 	.word	0xffffffff


	//   ....[52]....
        /*0110*/ 	.word	0xffffffff


	//   ....[53]....
        /*0114*/ 	.word	0xffffffff


	//   ....[54]....
        /*0118*/ 	.word	0xffffffff


	//   ....[55]....
        /*011c*/ 	.word	0xffffffff


	//   ....[56]....
        /*0120*/ 	.word	0xffffffff


	//   ....[57]....
        /*0124*/ 	.word	0xffffffff


	//   ....[58]....
        /*0128*/ 	.word	0xffffffff


	//   ....[59]....
        /*012c*/ 	.word	0xffffffff


	//   ....[60]....
        /*0130*/ 	.word	0xffffffff


	//   ....[61]....
        /*0134*/ 	.word	0xffffffff


	//   ....[62]....
        /*0138*/ 	.word	0xffffffff


	//   ....[63]....
        /*013c*/ 	.word	0xffffffff


	//   ....[64]....
        /*0140*/ 	.word	0xffffffff


	//   ....[65]....
        /*0144*/ 	.word	0xffffffff


	//   ....[66]....
        /*0148*/ 	.word	0xffffffff


	//   ....[67]....
        /*014c*/ 	.word	0xffffffff


	//   ....[68]....
        /*0150*/ 	.word	0xffffffff


	//   ....[69]....
        /*0154*/ 	.word	0xffffffff


	//   ....[70]....
        /*0158*/ 	.word	0xffffffff


	//   ....[71]....
        /*015c*/ 	.word	0xffffffff


	//   ....[72]....
        /*0160*/ 	.word	0xffffffff


	//   ....[73]....
        /*0164*/ 	.word	0xffffffff


	//   ....[74]....
        /*0168*/ 	.word	0xffffffff


	//   ....[75]....
        /*016c*/ 	.word	0xffffffff


	//   ....[76]....
        /*0170*/ 	.word	0xffffffff


	//   ....[77]....
        /*0174*/ 	.word	0xffffffff


	//   ....[78]....
        /*0178*/ 	.word	0xffffffff


	//   ....[79]....
        /*017c*/ 	.word	0xffffffff


	//   ....[80]....
        /*0180*/ 	.word	0xffffffff


	//   ....[81]....
        /*0184*/ 	.word	0xffffffff


	//   ....[82]....
        /*0188*/ 	.word	0xffffffff


	//   ....[83]....
        /*018c*/ 	.word	0xffffffff


	//   ....[84]....
        /*0190*/ 	.word	0xffffffff


	//   ....[85]....
        /*0194*/ 	.word	0xffffffff


	//   ....[86]....
        /*0198*/ 	.word	0xffffffff


	//   ....[87]....
        /*019c*/ 	.word	0xffffffff


	//   ....[88]....
        /*01a0*/ 	.word	0xffffffff


	//   ....[89]....
        /*01a4*/ 	.word	0xffffffff


	//   ....[90]....
        /*01a8*/ 	.word	0xffffffff


	//   ....[91]....
        /*01ac*/ 	.word	0xffffffff


	//   ....[92]....
        /*01b0*/ 	.word	0xffffffff


	//   ....[93]....
        /*01b4*/ 	.word	0xffffffff


	//   ....[94]....
        /*01b8*/ 	.word	0xffffffff


	//   ....[95]....
        /*01bc*/ 	.word	0xffffffff


	//   ....[96]....
        /*01c0*/ 	.word	0xffffffff


	//   ....[97]....
        /*01c4*/ 	.word	0xffffffff


	//   ....[98]....
        /*01c8*/ 	.word	0xffffffff


	//   ....[99]....
        /*01cc*/ 	.word	0x0500004f


	//   ....[100]....
        /*01d0*/ 	.word	0x0500004f


	//   ....[101]....
        /*01d4*/ 	.word	0x0500004f


	//   ....[102]....
        /*01d8*/ 	.word	0x0500004f


	//   ....[103]....
        /*01dc*/ 	.word	0x0500004f


	//   ....[104]....
        /*01e0*/ 	.word	0x0500004f


	//   ....[105]....
        /*01e4*/ 	.word	0x0500004f


	//   ....[106]....
        /*01e8*/ 	.word	0x0500004f


	//   ....[107]....
        /*01ec*/ 	.word	0x0500004f


	//   ....[108]....
        /*01f0*/ 	.word	0x0500004f


	//   ....[109]....
        /*01f4*/ 	.word	0x0500004f


	//   ....[110]....
        /*01f8*/ 	.word	0x0500004f


	//   ....[111]....
        /*01fc*/ 	.word	0x0500004f


	//   ....[112]....
        /*0200*/ 	.word	0x0500004f


	//   ....[113]....
        /*0204*/ 	.word	0x0500004f


	//   ....[114]....
        /*0208*/ 	.word	0x0500004f


	//   ....[115]....
        /*020c*/ 	.word	0x0500004f


	//   ....[116]....
        /*0210*/ 	.word	0x0500004f


	//   ....[117]....
        /*0214*/ 	.word	0x0500004f


	//   ....[118]....
        /*0218*/ 	.word	0x0500004f


	//   ....[119]....
        /*021c*/ 	.word	0x0500004f


	//   ....[120]....
        /*0220*/ 	.word	0x0500004f


	//   ....[121]....
        /*0224*/ 	.word	0x0500004f


	//   ....[122]....
        /*0228*/ 	.word	0x0500004f


	//   ....[123]....
        /*022c*/ 	.word	0x0500004f


	//   ....[124]....
        /*0230*/ 	.word	0x0500004f


	//   ....[125]....
        /*0234*/ 	.word	0x0500004f


	//   ....[126]....
        /*0238*/ 	.word	0x0500004f


	//   ....[127]....
        /*023c*/ 	.word	0x0500004f


	//   ....[128]....
        /*0240*/ 	.word	0x0500004f


	//   ....[129]....
        /*0244*/ 	.word	0x0500004f


	//   ....[130]....
        /*0248*/ 	.word	0x0500004f


	//   ....[131]....
        /*024c*/ 	.word	0x0500004f


	//   ....[132]....
        /*0250*/ 	.word	0x0500004f


	//   ....[133]....
        /*0254*/ 	.word	0x0500004f


	//   ....[134]....
        /*0258*/ 	.word	0x0500004f


	//   ....[135]....
        /*025c*/ 	.word	0x0500004f


	//   ....[136]....
        /*0260*/ 	.word	0x0500004f


	//   ....[137]....
        /*0264*/ 	.word	0x0500004f


	//   ....[138]....
        /*0268*/ 	.word	0x0500004f


	//   ....[139]....
        /*026c*/ 	.word	0x0500004f


	//   ....[140]....
        /*0270*/ 	.word	0x0500004f


	//   ....[141]....
        /*0274*/ 	.word	0x0500004f


	//   ....[142]....
        /*0278*/ 	.word	0x0500004f


	//   ....[143]....
        /*027c*/ 	.word	0x0500004f


	//   ....[144]....
        /*0280*/ 	.word	0x0500004f


	//   ....[145]....
        /*0284*/ 	.word	0x0500004f


	//   ....[146]....
        /*0288*/ 	.word	0x0500004f


	//   ....[147]....
        /*028c*/ 	.word	0x0500004f


	//   ....[148]....
        /*0290*/ 	.word	0x0500004f


	//   ....[149]....
        /*0294*/ 	.word	0x0500004f


	//   ....[150]....
        /*0298*/ 	.word	0x0500004f


	//   ....[151]....
        /*029c*/ 	.word	0x0500004f


	//   ....[152]....
        /*02a0*/ 	.word	0x0500004f


	//   ....[153]....
        /*02a4*/ 	.word	0x0500004f


	//   ....[154]....
        /*02a8*/ 	.word	0x0500004f


	//   ....[155]....
        /*02ac*/ 	.word	0x0500004f


	//   ....[156]....
        /*02b0*/ 	.word	0x0500004f


	//   ....[157]....
        /*02b4*/ 	.word	0x0500004f


	//   ....[158]....
        /*02b8*/ 	.word	0x0500004f


	//   ....[159]....
        /*02bc*/ 	.word	0x0500004f


	//   ....[160]....
        /*02c0*/ 	.word	0x0500004f


	//   ....[161]....
        /*02c4*/ 	.word	0x0500004f


	//   ....[162]....
        /*02c8*/ 	.word	0x0500004f


	//----- nvinfo : EIATTR_COOP_GROUP_INSTR_OFFSETS
	.align		4
.L_1013:
        /*02cc*/ 	.byte	0x04, 0x28
        /*02ce*/ 	.short	(.L_1015 - .L_1014)


	//   ....[0]....
.L_1014:
        /*02d0*/ 	.word	0x00001150


	//   ....[1]....
        /*02d4*/ 	.word	0x00001700


	//   ....[2]....
        /*02d8*/ 	.word	0x00001da0


	//   ....[3]....
        /*02dc*/ 	.word	0x000023e0


	//   ....[4]....
        /*02e0*/ 	.word	0x00002ae0


	//   ....[5]....
        /*02e4*/ 	.word	0x00003770


	//   ....[6]....
        /*02e8*/ 	.word	0x00004430


	//   ....[7]....
        /*02ec*/ 	.word	0x00006bd0


	//   ....[8]....
        /*02f0*/ 	.word	0x00006bf0


	//   ....[9]....
        /*02f4*/ 	.word	0x00006c00


	//   ....[10]....
        /*02f8*/ 	.word	0x00006c10


	//   ....[11]....
        /*02fc*/ 	.word	0x00006cb0


	//   ....[12]....
        /*0300*/ 	.word	0x00006cd0


	//   ....[13]....
        /*0304*/ 	.word	0x00006d00


	//   ....[14]....
        /*0308*/ 	.word	0x00006d10


	//   ....[15]....
        /*030c*/ 	.word	0x00006dd0


	//   ....[16]....
        /*0310*/ 	.word	0x00006df0


	//   ....[17]....
        /*0314*/ 	.word	0x00006e00


	//   ....[18]....
        /*0318*/ 	.word	0x00006e10


	//   ....[19]....
        /*031c*/ 	.word	0x00006eb0


	//   ....[20]....
        /*0320*/ 	.word	0x00006ee0


	//   ....[21]....
        /*0324*/ 	.word	0x00006f00


	//   ....[22]....
        /*0328*/ 	.word	0x00006f10


	//   ....[23]....
        /*032c*/ 	.word	0x00006fb0


	//   ....[24]....
        /*0330*/ 	.word	0x00006fe0


	//   ....[25]....
        /*0334*/ 	.word	0x00006ff0


	//   ....[26]....
        /*0338*/ 	.word	0x00007000


	//   ....[27]....
        /*033c*/ 	.word	0x00007170


	//   ....[28]....
        /*0340*/ 	.word	0x00007180


	//   ....[29]....
        /*0344*/ 	.word	0x00007190


	//   ....[30]....
        /*0348*/ 	.word	0x000071a0


	//   ....[31]....
        /*034c*/ 	.word	0x000071b0


	//   ....[32]....
        /*0350*/ 	.word	0x000071c0


	//   ....[33]....
        /*0354*/ 	.word	0x000071d0


	//   ....[34]....
        /*0358*/ 	.word	0x000071e0


	//   ....[35]....
        /*035c*/ 	.word	0x00008750


	//   ....[36]....
        /*0360*/ 	.word	0x00008760


	//   ....[37]....
        /*0364*/ 	.word	0x00008770


	//   ....[38]....
        /*0368*/ 	.word	0x00008780


	//   ....[39]....
        /*036c*/ 	.word	0x000088a0


	//   ....[40]....
        /*0370*/ 	.word	0x000088b0


	//   ....[41]....
        /*0374*/ 	.word	0x000088c0


	//   ....[42]....
        /*0378*/ 	.word	0x000088d0


	//   ....[43]....
        /*037c*/ 	.word	0x000089f0


	//   ....[44]....
        /*0380*/ 	.word	0x00008a00


	//   ....[45]....
        /*0384*/ 	.word	0x00008a10


	//   ....[46]....
        /*0388*/ 	.word	0x00008a20


	//   ....[47]....
        /*038c*/ 	.word	0x00008b40


	//   ....[48]....
        /*0390*/ 	.word	0x00008b50


	//   ....[49]....
        /*0394*/ 	.word	0x00008b60


	//   ....[50]....
        /*0398*/ 	.word	0x00008b70


	//   ....[51]....
        /*039c*/ 	.word	0x00008c90


	//   ....[52]....
        /*03a0*/ 	.word	0x00008ca0


	//   ....[53]....
        /*03a4*/ 	.word	0x00008cb0


	//   ....[54]....
        /*03a8*/ 	.word	0x00008cc0


	//   ....[55]....
        /*03ac*/ 	.word	0x00008dd0


	//   ....[56]....
        /*03b0*/ 	.word	0x00008de0


	//   ....[57]....
        /*03b4*/ 	.word	0x00008df0


	//   ....[58]....
        /*03b8*/ 	.word	0x00008e00


	//   ....[59]....
        /*03bc*/ 	.word	0x00008e10


	//   ....[60]....
        /*03c0*/ 	.word	0x00008e20


	//   ....[61]....
        /*03c4*/ 	.word	0x00008e30


	//   ....[62]....
        /*03c8*/ 	.word	0x00008e70


	//   ....[63]....
        /*03cc*/ 	.word	0x00008eb0


	//   ....[64]....
        /*03d0*/ 	.word	0x00008ec0


	//   ....[65]....
        /*03d4*/ 	.word	0x00008ed0


	//   ....[66]....
        /*03d8*/ 	.word	0x00008ee0


	//   ....[67]....
        /*03dc*/ 	.word	0x0000a5f0


	//   ....[68]....
        /*03e0*/ 	.word	0x0000a630


	//   ....[69]....
        /*03e4*/ 	.word	0x0000a670


	//   ....[70]....
        /*03e8*/ 	.word	0x0000a6b0


	//   ....[71]....
        /*03ec*/ 	.word	0x0000a7c0


	//   ....[72]....
        /*03f0*/ 	.word	0x0000a800


	//   ....[73]....
        /*03f4*/ 	.word	0x0000a840


	//   ....[74]....
        /*03f8*/ 	.word	0x0000a880


	//   ....[75]....
        /*03fc*/ 	.word	0x0000a990


	//   ....[76]....
        /*0400*/ 	.word	0x0000a9d0


	//   ....[77]....
        /*0404*/ 	.word	0x0000aa10


	//   ....[78]....
        /*0408*/ 	.word	0x0000aa50


	//   ....[79]....
        /*040c*/ 	.word	0x0000ab60


	//   ....[80]....
        /*0410*/ 	.word	0x0000aba0


	//   ....[81]....
        /*0414*/ 	.word	0x0000abe0


	//   ....[82]....
        /*0418*/ 	.word	0x0000ac20


	//   ....[83]....
        /*041c*/ 	.word	0x0000adc0


	//   ....[84]....
        /*0420*/ 	.word	0x0000ae00


	//   ....[85]....
        /*0424*/ 	.word	0x0000ae40


	//   ....[86]....
        /*0428*/ 	.word	0x0000ae80


	//   ....[87]....
        /*042c*/ 	.word	0x0000b600


	//   ....[88]....
        /*0430*/ 	.word	0x0000c210


	//   ....[89]....
        /*0434*/ 	.word	0x0000c7f0


	//   ....[90]....
        /*0438*/ 	.word	0x0000c840


	//   ....[91]....
        /*043c*/ 	.word	0x0000c8b0


	//   ....[92]....
        /*0440*/ 	.word	0x0000c8f0


	//   ....[93]....
        /*0444*/ 	.word	0x0000c920


	//   ....[94]....
        /*0448*/ 	.word	0x0000ca90


	//   ....[95]....
        /*044c*/ 	.word	0x0000cad0


	//   ....[96]....
        /*0450*/ 	.word	0x0000cb40


	//   ....[97]....
        /*0454*/ 	.word	0x0000cb90


	//   ....[98]....
        /*0458*/ 	.word	0x0000cbb0


	//   ....[99]....
        /*045c*/ 	.word	0x0000d3f0


	//   ....[100]....
        /*0460*/ 	.word	0x0000d440


	//   ....[101]....
        /*0464*/ 	.word	0x0000d490


	//   ....[102]....
        /*0468*/ 	.word	0x0000d4e0


	//   ....[103]....
        /*046c*/ 	.word	0x0000d5f0


	//   ....[104]....
        /*0470*/ 	.word	0x0000d640


	//   ....[105]....
        /*0474*/ 	.word	0x0000d690


	//   ....[106]....
        /*0478*/ 	.word	0x0000d6e0


	//   ....[107]....
        /*047c*/ 	.word	0x0000d7f0


	//   ....[108]....
        /*0480*/ 	.word	0x0000d840


	//   ....[109]....
        /*0484*/ 	.word	0x0000d890


	//   ....[110]....
        /*0488*/ 	.word	0x0000d8e0


	//   ....[111]....
        /*048c*/ 	.word	0x0000d9f0


	//   ....[112]....
        /*0490*/ 	.word	0x0000da40


	//   ....[113]....
        /*0494*/ 	.word	0x0000da90


	//   ....[114]....
        /*0498*/ 	.word	0x0000dae0


	//   ....[115]....
        /*049c*/ 	.word	0x0000dbf0


	//   ....[116]....
        /*04a0*/ 	.word	0x0000dc40


	//   ....[117]....
        /*04a4*/ 	.word	0x0000dc90


	//   ....[118]....
        /*04a8*/ 	.word	0x0000dce0


	//   ....[119]....
        /*04ac*/ 	.word	0x0000dd80


	//   ....[120]....
        /*04b0*/ 	.word	0x0000de20


	//   ....[121]....
        /*04b4*/ 	.word	0x0000dec0


	//   ....[122]....
        /*04b8*/ 	.word	0x0000df60


	//   ....[123]....
        /*04bc*/ 	.word	0x0000e000


	//   ....[124]....
        /*04c0*/ 	.word	0x0000e0b0


	//   ....[125]....
        /*04c4*/ 	.word	0x0000e110


	//   ....[126]....
        /*04c8*/ 	.word	0x0000e160


	//   ....[127]....
        /*04cc*/ 	.word	0x0000e190


	//   ....[128]....
        /*04d0*/ 	.word	0x0000e1f0


	//   ....[129]....
        /*04d4*/ 	.word	0x0000e240


	//   ....[130]....
        /*04d8*/ 	.word	0x0000e290


	//   ....[131]....
        /*04dc*/ 	.word	0x0000e320


	//   ....[132]....
        /*04e0*/ 	.word	0x0000e370


	//   ....[133]....
        /*04e4*/ 	.word	0x0000e3c0


	//   ....[134]....
        /*04e8*/ 	.word	0x0000e410


	//   ....[135]....
        /*04ec*/ 	.word	0x0000e4a0


	//   ....[136]....
        /*04f0*/ 	.word	0x0000e530


	//   ....[137]....
        /*04f4*/ 	.word	0x0000e580


	//   ....[138]....
        /*04f8*/ 	.word	0x0000e5d0


	//   ....[139]....
        /*04fc*/ 	.word	0x0000e660


	//   ....[140]....
        /*0500*/ 	.word	0x0000e6f0


	//   ....[141]....
        /*0504*/ 	.word	0x0000e740


	//   ....[142]....
        /*0508*/ 	.word	0x0000e790


	//   ....[143]....
        /*050c*/ 	.word	0x0000e820


	//   ....[144]....
        /*0510*/ 	.word	0x0000e8b0


	//   ....[145]....
        /*0514*/ 	.word	0x0000e900


	//   ....[146]....
        /*0518*/ 	.word	0x0000e950


	//   ....[147]....
        /*051c*/ 	.word	0x0000e9e0


	//   ....[148]....
        /*0520*/ 	.word	0x0000ea70


	//   ....[149]....
        /*0524*/ 	.word	0x0000eac0


	//   ....[150]....
        /*0528*/ 	.word	0x0000eb10


	//   ....[151]....
        /*052c*/ 	.word	0x0000eba0


	//   ....[152]....
        /*0530*/ 	.word	0x0000ec50


	//   ....[153]....
        /*0534*/ 	.word	0x0000ecb0


	//   ....[154]....
        /*0538*/ 	.word	0x0000ed40


	//   ....[155]....
        /*053c*/ 	.word	0x0000ed90


	//   ....[156]....
        /*0540*/ 	.word	0x0000ede0


	//   ....[157]....
        /*0544*/ 	.word	0x0000ee30


	//   ....[158]....
        /*0548*/ 	.word	0x0000ee80


	//   ....[159]....
        /*054c*/ 	.word	0x0000eec0


	//   ....[160]....
        /*0550*/ 	.word	0x0000ef10


	//   ....[161]....
        /*0554*/ 	.word	0x0000ef60


	//   ....[162]....
        /*0558*/ 	.word	0x0000efb0


	//----- nvinfo : EIATTR_EXIT_INSTR_OFFSETS
	.align		4
.L_1015:
        /*055c*/ 	.byte	0x04, 0x1c
        /*055e*/ 	.short	(.L_1017 - .L_1016)


	//   ....[0]....
.L_1016:
        /*0560*/ 	.word	0x0000cd00


	//   ....[1]....
        /*0564*/ 	.word	0x0000d390


	//----- nvinfo : EIATTR_MAX_THREADS
	.align		4
.L_1017:
        /*0568*/ 	.byte	0x04, 0x05
        /*056a*/ 	.short	(.L_1019 - .L_1018)
.L_1018:
        /*056c*/ 	.word	0x00000080
        /*0570*/ 	.word	0x00000001
        /*0574*/ 	.word	0x00000001


	//----- nvinfo : EIATTR_CRS_STACK_SIZE
	.align		4
.L_1019:
        /*0578*/ 	.byte	0x04, 0x1e
        /*057a*/ 	.short	(.L_1021 - .L_1020)
.L_1020:
        /*057c*/ 	.word	0x00000000


	//----- nvinfo : EIATTR_CBANK_PARAM_SIZE
	.align		4
.L_1021:
        /*0580*/ 	.byte	0x03, 0x19
        /*0582*/ 	.short	0x01f0


	//----- nvinfo : EIATTR_PARAM_CBANK
	.align		4
        /*0584*/ 	.byte	0x04, 0x0a
        /*0586*/ 	.short	(.L_1023 - .L_1022)
	.align		4
.L_1022:
        /*0588*/ 	.word	index@(.nv.constant0._Z25selective_scan_bwd_kernelI32Selective_Scan_bwd_kernel_traitsILi128ELi16ELb0ELb0ELb0ELb0ELb1EN3c108BFloat16ENS1_7complexIfEEEEv12SSMParamsBwd)
        /*058c*/ 	.short	0x0210
        /*058e*/ 	.short	0x01f0


	//----- nvinfo : EIATTR_SW_WAR
	.align		4
.L_1023:
        /*0590*/ 	.byte	0x04, 0x36
        /*0592*/ 	.short	(.L_1025 - .L_1024)
.L_1024:
        /*0594*/ 	.word	0x00000008
.L_1025:


//--------------------- .nv.info._Z25selective_scan_bwd_kernelI32Selective_Scan_bwd_kernel_traitsILi128ELi16ELb0ELb0ELb0ELb1ELb0EN3c108BFloat16ENS1_7complexIfEEEEv12SSMParamsBwd --------------------------
	.section	.nv.info._Z25selective_scan_bwd_kernelI32Selective_Scan_bwd_kernel_traitsILi128ELi16ELb0ELb0ELb0ELb1ELb0EN3c108BFloat16ENS1_7complexIfEEEEv12SSMParamsBwd,"",@"SHT_CUDA_INFO"
	.sectionflags	@""
	.align	4


	//----- nvinfo : EIATTR_CUDA_API_VERSION
	.align		4
        /*0000*/ 	.byte	0x04, 0x37
        /*0002*/ 	.short	(.L_1027 - .L_1026)
.L_1026:
        /*0004*/ 	.word	0x00000082


	//----- nvinfo : EIATTR_KPARAM_INFO
	.align		4
.L_1027:
        /*0008*/ 	.byte	0x04, 0x17
        /*000a*/ 	.short	(.L_1029 - .L_1028)
.L_1028:
        /*000c*/ 	.word	0x00000000
        /*0010*/ 	.short	0x0000
        /*0012*/ 	.short	0x0000
        /*0014*/ 	.byte	0x00, 0xf0, 0xc1, 0x07


	//----- nvinfo : EIATTR_SPARSE_MMA_MASK
	.align		4
.L_1029:
        /*0018*/ 	.byte	0x03, 0x50
        /*001a*/ 	.short	0x0000


	//----- nvinfo : EIATTR_MAXREG_COUNT
	.align		4
        /*001c*/ 	.byte	0x03, 0x1b
        /*001e*/ 	.short	0x00ff


	//----- nvinfo : EIATTR_NUM_BARRIERS
	.align		4
        /*0020*/ 	.byte	0x02, 0x4c
        /*0022*/ 	.byte	0x01
	.zero		1


	//----- nvinfo : EIATTR_MERCURY_ISA_VERSION
	.align		4
        /*0024*/ 	.byte	0x03, 0x5f
        /*0026*/ 	.short	0x0101


	//----- nvinfo : EIATTR_COOP_GROUP_MASK_REGIDS
	.align		4
        /*0028*/ 	.byte	0x04, 0x29
        /*002a*/ 	.short	(.L_1031 - .L_1030)


	//   ....[0]....
.L_1030:
        /*002c*/ 	.word	0xffffffff


	//   ....[1]....
        /*0030*/ 	.word	0xffffffff


	//   ....[2]....
        /*0034*/ 	.word	0xffffffff


	//   ....[3]....
        /*0038*/ 	.word	0xffffffff


	//   ....[4]....
        /*003c*/ 	.word	0xffffffff


	//   ....[5]....
        /*0040*/ 	.word	0xffffffff


	//   ....[6]....
        /*0044*/ 	.word	0xffffffff


	//   ....[7]....
        /*0048*/ 	.word	0xffffffff


	//   ....[8]....
        /*004c*/ 	.word	0xffffffff


	//   ....[9]....
        /*0050*/ 	.word	0xffffffff


	//   ....[10]....
        /*0054*/ 	.word	0xffffffff


	//   ....[11]....
        /*0058*/ 	.word	0xffffffff


	//   ....[12]....
        /*005c*/ 	.word	0xffffffff


	//   ....[13]....
        /*0060*/ 	.word	0xffffffff


	//   ....[14]....
        /*0064*/ 	.word	0xffffffff


	//   ....[15]....
        /*0068*/ 	.word	0xffffffff


	//   ....[16]....
        /*006c*/ 	.word	0xffffffff


	//   ....[17]....
        /*0070*/ 	.word	0xffffffff


	//   ....[18]....
        /*0074*/ 	.word	0xffffffff


	//   ....[19]....
        /*0078*/ 	.word	0xffffffff


	//   ....[20]....
        /*007c*/ 	.word	0xffffffff


	//   ....[21]....
        /*0080*/ 	.word	0xffffffff


	//   ....[22]....
        /*0084*/ 	.word	0xffffffff


	//   ....[23]....
        /*0088*/ 	.word	0xffffffff


	//   ....[24]....
        /*008c*/ 	.word	0xffffffff


	//   ....[25]....
        /*0090*/ 	.word	0xffffffff


	//   ....[26]....
        /*0094*/ 	.word	0xffffffff


	//   ....[27]....
        /*0098*/ 	.word	0xffffffff


	//   ....[28]....
        /*009c*/ 	.word	0xffffffff


	//   ....[29]....
        /*00a0*/ 	.word	0xffffffff


	//   ....[30]....
        /*00a4*/ 	.word	0xffffffff


	//   ....[31]....
        /*00a8*/ 	.word	0xffffffff


	//   ....[32]....
        /*00ac*/ 	.word	0xffffffff


	//   ....[33]....
        /*00b0*/ 	.word	0xffffffff


	//   ....[34]....
        /*00b4*/ 	.word	0xffffffff


	//   ....[35]....
        /*00b8*/ 	.word	0xffffffff


	//   ....[36]....
        /*00bc*/ 	.word	0xffffffff


	//   ....[37]....
        /*00c0*/ 	.word	0xffffffff


	//   ....[38]....
        /*00c4*/ 	.word	0xffffffff


	//   ....[39]....
        /*00c8*/ 	.word	0xffffffff


	//   ....[40]....
        /*00cc*/ 	.word	0xffffffff


	//   ....[41]....
        /*00d0*/ 	.word	0xffffffff


	//   ....[42]....
        /*00d4*/ 	.word	0xffffffff


	//   ....[43]....
        /*00d8*/ 	.word	0xffffffff


	//   ....[44]....
        /*00dc*/ 	.word	0xffffffff


	//   ....[45]....
        /*00e0*/ 	.word	0xffffffff


	//   ....[46]....
        /*00e4*/ 	.word	0xffffffff


	//   ....[47]....
        /*00e8*/ 	.word	0xffffffff


	//   ....[48]....
        /*00ec*/ 	.word	0xffffffff


	//   ....[49]....
        /*00f0*/ 	.word	0xffffffff


	//   ....[50]....
        /*00f4*/ 	.word	0xffffffff


	//   ....[51]....
        /*00f8*/ 	.word	0xffffffff


	//   ....[52]....
        /*00fc*/ 	.word	0xffffffff


	//   ....[53]....
        /*0100*/ 	.word	0xffffffff


	//   ....[54]....
        /*0104*/ 	.word	0xffffffff


	//   ....[55]....
        /*0108*/ 	.word	0xffffffff


	//   ....[56]....
        /*010c*/ 	.word	0xffffffff


	//   ....[57]....
        /*0110*/ 	.word	0xffffffff


	//   ....[58]....
        /*0114*/ 	.word	0xffffffff


	//   ....[59]....
        /*0118*/ 	.word	0xffffffff


	//   ....[60]....
        /*011c*/ 	.word	0xffffffff


	//   ....[61]....
        /*0120*/ 	.word	0xffffffff


	//   ....[62]....
        /*0124*/ 	.word	0xffffffff


	//   ....[63]....
        /*0128*/ 	.word	0xffffffff


	//   ....[64]....
        /*012c*/ 	.word	0xffffffff


	//   ....[65]....
        /*0130*/ 	.word	0xffffffff


	//   ....[66]....
        /*0134*/ 	.word	0xffffffff


	//   ....[67]....
        /*0138*/ 	.word	0xffffffff


	//   ....[68]....
        /*013c*/ 	.word	0xffffffff


	//   ....[69]....
        /*0140*/ 	.word	0xffffffff


	//   ....[70]....
        /*0144*/ 	.word	0xffffffff


	//   ....[71]....
        /*0148*/ 	.word	0xffffffff


	//   ....[72]....
        /*014c*/ 	.word	0xffffffff


	//   ....[73]....
        /*0150*/ 	.word	0xffffffff


	//   ....[74]....
        /*0154*/ 	.word	0xffffffff


	//   ....[75]....
        /*0158*/ 	.word	0xffffffff


	//   ....[76]....
        /*015c*/ 	.word	0xffffffff


	//   ....[77]....
        /*0160*/ 	.word	0xffffffff


	//   ....[78]....
        /*0164*/ 	.word	0xffffffff


	//   ....[79]....
        /*0168*/ 	.word	0xffffffff


	//   ....[80]....
        /*016c*/ 	.word	0xffffffff


	//   ....[81]....
        /*0170*/ 	.word	0xffffffff


	//   ....[82]....
        /*0174*/ 	.word	0xffffffff


	//   ....[83]....
        /*0178*/ 	.word	0xffffffff


	//   ....[84]....
        /*017c*/ 	.word	0xffffffff


	//   ....[85]....
        /*0180*/ 	.word	0xffffffff


	//   ....[86]....
        /*0184*/ 	.word	0xffffffff


	//   ....[87]....
        /*0188*/ 	.word	0xffffffff


	//   ....[88]....
        /*018c*/ 	.word	0xffffffff


	//   ....[89]....
        /*0190*/ 	.word	0xffffffff


	//   ....[90]....
        /*0194*/ 	.word	0xffffffff


	//   ....[91]....
        /*0198*/ 	.word	0xffffffff


	//   ....[92]....
        /*019c*/ 	.word	0xffffffff


	//   ....[93]....
        /*01a0*/ 	.word	0xffffffff


	//   ....[94]....
        /*01a4*/ 	.word	0xffffffff


	//   ....[95]....
        /*01a8*/ 	.word	0xffffffff


	//   ....[96]....
        /*01ac*/ 	.word	0x050000e0


	//   ....[97]....
        /*01b0*/ 	.word	0x050000e0


	//   ....[98]....
        /*01b4*/ 	.word	0x050000e0


	//   ....[99]....
        /*01b8*/ 	.word	0x050000e0


	//   ....[100]....
        /*01bc*/ 	.word	0x050000e0


	//   ....[101]....
        /*01c0*/ 	.word	0x050000e0


	//   ....[102]....
        /*01c4*/ 	.word	0x050000e0


	//   ....[103]....
        /*01c8*/ 	.word	0x050000e0


	//   ....[104]....
        /*01cc*/ 	.word	0x050000e0


	//   ....[105]....
        /*01d0*/ 	.word	0x050000e0


	//   ....[106]....
        /*01d4*/ 	.word	0x050000e0


	//   ....[107]....
        /*01d8*/ 	.word	0x050000e0


	//   ....[108]....
        /*01dc*/ 	.word	0x050000e0


	//   ....[109]....
        /*01e0*/ 	.word	0x050000e0


	//   ....[110]....
        /*01e4*/ 	.word	0x050000e0


	//   ....[111]....
        /*01e8*/ 	.word	0x050000e0


	//   ....[112]....
        /*01ec*/ 	.word	0x050000e0


	//   ....[113]....
        /*01f0*/ 	.word	0x050000e0


	//   ....[114]....
        /*01f4*/ 	.word	0x050000e0


	//   ....[115]....
        /*01f8*/ 	.word	0x050000e0


	//   ....[116]....
        /*01fc*/ 	.word	0x050000e0


	//   ....[117]....
        /*0200*/ 	.word	0x050000e0


	//   ....[118]....
        /*0204*/ 	.word	0x050000e0


	//   ....[119]....
        /*0208*/ 	.word	0x050000e0


	//   ....[120]....
        /*020c*/ 	.word	0x050000e0


	//   ....[121]....
        /*0210*/ 	.word	0x050000e0


	//   ....[122]....
        /*0214*/ 	.word	0x050000e0


	//   ....[123]....
        /*0218*/ 	.word	0x050000e0


	//   ....[124]....
        /*021c*/ 	.word	0x050000e0


	//   ....[125]....
        /*0220*/ 	.word	0x050000e0


	//   ....[126]....
        /*0224*/ 	.word	0x050000e0


	//   ....[127]....
        /*0228*/ 	.word	0x050000e0


	//   ....[128]....
        /*022c*/ 	.word	0x050000e0


	//   ....[129]....
        /*0230*/ 	.word	0x050000e0


	//   ....[130]....
        /*0234*/ 	.word	0x050000e0


	//   ....[131]....
        /*0238*/ 	.word	0x050000e0


	//   ....[132]....
        /*023c*/ 	.word	0x050000e0


	//   ....[133]....
        /*0240*/ 	.word	0x050000e0


	//   ....[134]....
        /*0244*/ 	.word	0x050000e0


	//   ....[135]....
        /*0248*/ 	.word	0x050000e0


	//   ....[136]....
        /*024c*/ 	.word	0x050000e0


	//   ....[137]....
        /*0250*/ 	.word	0x050000e0


	//   ....[138]....
        /*0254*/ 	.word	0x050000e0


	//   ....[139]....
        /*0258*/ 	.word	0x050000e0


	//   ....[140]....
        /*025c*/ 	.word	0x050000e0


	//   ....[141]....
        /*0260*/ 	.word	0x050000e0


	//   ....[142]....
        /*0264*/ 	.word	0x050000e0


	//   ....[143]....
        /*0268*/ 	.word	0x050000e0


	//   ....[144]....
        /*026c*/ 	.word	0x050000e0


	//   ....[145]....
        /*0270*/ 	.word	0x050000e0


	//   ....[146]....
        /*0274*/ 	.word	0x050000e0


	//   ....[147]....
        /*0278*/ 	.word	0x050000e0


	//   ....[148]....
        /*027c*/ 	.word	0x050000e0


	//   ....[149]....
        /*0280*/ 	.word	0x050000e0


	//   ....[150]....
        /*0284*/ 	.word	0x050000e0


	//   ....[151]....
        /*0288*/ 	.word	0x050000e0


	//   ....[152]....
        /*028c*/ 	.word	0x050000e0


	//   ....[153]....
        /*0290*/ 	.word	0x050000e0


	//   ....[154]....
        /*0294*/ 	.word	0x050000e0


	//   ....[155]....
        /*0298*/ 	.word	0x050000e0


	//   ....[156]....
        /*029c*/ 	.word	0x050000e0


	//   ....[157]....
        /*02a0*/ 	.word	0x050000e0


	//   ....[158]....
        /*02a4*/ 	.word	0x050000e0


	//   ....[159]....
        /*02a8*/ 	.word	0x050000e0


	//----- nvinfo : EIATTR_COOP_GROUP_INSTR_OFFSETS
	.align		4
.L_1031:
        /*02ac*/ 	.byte	0x04, 0x28
        /*02ae*/ 	.short	(.L_1033 - .L_1032)


	//   ....[0]....
.L_1032:
        /*02b0*/ 	.word	0x00001160


	//   ....[1]....
        /*02b4*/ 	.word	0x00001780


	//   ....[2]....
        /*02b8*/ 	.word	0x00001d20


	//   ....[3]....
        /*02bc*/ 	.word	0x00006730


	//   ....[4]....
        /*02c0*/ 	.word	0x00006750


	//   ....[5]....
        /*02c4*/ 	.word	0x00006760


	//   ....[6]....
        /*02c8*/ 	.word	0x00006770


	//   ....[7]....
        /*02cc*/ 	.word	0x00006820


	//   ....[8]....
        /*02d0*/ 	.word	0x00006850


	//   ....[9]....
        /*02d4*/ 	.word	0x00006860


	//   ....[10]....
        /*02d8*/ 	.word	0x00006870


	//   ....[11]....
        /*02dc*/ 	.word	0x00006930


	//   ....[12]....
        /*02e0*/ 	.word	0x00006950


	//   ....[13]....
        /*02e4*/ 	.word	0x00006960


	//   ....[14]....
        /*02e8*/ 	.word	0x00006970


	//   ....[15]....
        /*02ec*/ 	.word	0x00006a10


	//   ....[16]....
        /*02f0*/ 	.word	0x00006a40


	//   ....[17]....
        /*02f4*/ 	.word	0x00006a60


	//   ....[18]....
        /*02f8*/ 	.word	0x00006a70


	//   ....[19]....
        /*02fc*/ 	.word	0x00006b10


	//   ....[20]....
        /*0300*/ 	.word	0x00006b40


	//   ....[21]....
        /*0304*/ 	.word	0x00006b50


	//   ....[22]....
        /*0308*/ 	.word	0x00006b60


	//   ....[23]....
        /*030c*/ 	.word	0x00006cd0


	//   ....[24]....
        /*0310*/ 	.word	0x00006ce0


	//   ....[25]....
        /*0314*/ 	.word	0x00006cf0


	//   ....[26]....
        /*0318*/ 	.word	0x00006d00


	//   ....[27]....
        /*031c*/ 	.word	0x00006d10


	//   ....[28]....
        /*0320*/ 	.word	0x00006d20


	//   ....[29]....
        /*0324*/ 	.word	0x00006d30


	//   ....[30]....
        /*0328*/ 	.word	0x00006d40


	//   ....[31]....
        /*032c*/ 	.word	0x000082d0


	//   ....[32]....
        /*0330*/ 	.word	0x00008300


	//   ....[33]....
        /*0334*/ 	.word	0x00008310


	//   ....[34]....
        /*0338*/ 	.word	0x00008320


	//   ....[35]....
        /*033c*/ 	.word	0x00008440


	//   ....[36]....
        /*0340*/ 	.word	0x00008450


	//   ....[37]....
        /*0344*/ 	.word	0x00008460


	//   ....[38]....
        /*0348*/ 	.word	0x00008470


	//   ....[39]....
        /*034c*/ 	.word	0x00008590


	//   ....[40]....
        /*0350*/ 	.word	0x000085a0


	//   ....[41]....
        /*0354*/ 	.word	0x000085b0


	//   ....[42]....
        /*0358*/ 	.word	0x000085c0


	//   ....[43]....
        /*035c*/ 	.word	0x000086e0


	//   ....[44]....
        /*0360*/ 	.word	0x000086f0


	//   ....[45]....
        /*0364*/ 	.word	0x00008700


	//   ....[46]....
        /*0368*/ 	.word	0x00008710


	//   ....[47]....
        /*036c*/ 	.word	0x00008830


	//   ....[48]....
        /*0370*/ 	.word	0x00008840


	//   ....[49]....
        /*0374*/ 	.word	0x00008850


	//   ....[50]....
        /*0378*/ 	.word	0x00008860


	//   ....[51]....
        /*037c*/ 	.word	0x00008980


	//   ....[52]....
        /*0380*/ 	.word	0x00008990


	//   ....[53]....
        /*0384*/ 	.word	0x000089a0


	//   ....[54]....
        /*0388*/ 	.word	0x000089b0


	//   ....[55]....
        /*038c*/ 	.word	0x000089c0


	//   ....[56]....
        /*0390*/ 	.word	0x000089d0


	//   ....[57]....
        /*0394*/ 	.word	0x000089e0


	//   ....[58]....
        /*0398*/ 	.word	0x00008a20


	//   ....[59]....
        /*039c*/ 	.word	0x00008a40


	//   ....[60]....
        /*03a0*/ 	.word	0x00008a50


	//   ....[61]....
        /*03a4*/ 	.word	0x00008a60


	//   ....[62]....
        /*03a8*/ 	.word	0x00008a70


	//   ....[63]....
        /*03ac*/ 	.word	0x0000a180


	//   ....[64]....
        /*03b0*/ 	.word	0x0000a1c0


	//   ....[65]....
        /*03b4*/ 	.word	0x0000a200


	//   ....[66]....
        /*03b8*/ 	.word	0x0000a240


	//   ....[67]....
        /*03bc*/ 	.word	0x0000a390


	//   ....[68]....
        /*03c0*/ 	.word	0x0000a3d0


	//   ....[69]....
        /*03c4*/ 	.word	0x0000a410


	//   ....[70]....
        /*03c8*/ 	.word	0x0000a450


	//   ....[71]....
        /*03cc*/ 	.word	0x0000a560


	//   ....[72]....
        /*03d0*/ 	.word	0x0000a5a0


	//   ....[73]....
        /*03d4*/ 	.word	0x0000a5f0


	//   ....[74]....
        /*03d8*/ 	.word	0x0000a630


	//   ....[75]....
        /*03dc*/ 	.word	0x0000a730


	//   ....[76]....
        /*03e0*/ 	.word	0x0000a770


	//   ....[77]....
        /*03e4*/ 	.word	0x0000a7d0


	//   ....[78]....
        /*03e8*/ 	.word	0x0000a810


	//   ....[79]....
        /*03ec*/ 	.word	0x0000a900


	//   ....[80]....
        /*03f0*/ 	.word	0x0000a940


	//   ....[81]....
        /*03f4*/ 	.word	0x0000a9a0


	//   ....[82]....
        /*03f8*/ 	.word	0x0000a9e0


	//   ....[83]....
        /*03fc*/ 	.word	0x0000b4e0


	//   ....[84]....
        /*0400*/ 	.word	0x0000c070


	//   ....[85]....
        /*0404*/ 	.word	0x0000cc40


	//   ....[86]....
        /*0408*/ 	.word	0x0000d250


	//   ....[87]....
        /*040c*/ 	.word	0x0000d290


	//   ....[88]....
        /*0410*/ 	.word	0x0000d2f0


	//   ....[89]....
        /*0414*/ 	.word	0x0000d350


	//   ....[90]....
        /*0418*/ 	.word	0x0000d380


	//   ....[91]....
        /*041c*/ 	.word	0x0000d500


	//   ....[92]....
        /*0420*/ 	.word	0x0000d540


	//   ....[93]....
        /*0424*/ 	.word	0x0000d5b0


	//   ....[94]....
        /*0428*/ 	.word	0x0000d600


	//   ....[95]....
        /*042c*/ 	.word	0x0000d620


	//   ....[96]....
        /*0430*/ 	.word	0x0000df20


	//   ....[97]....
        /*0434*/ 	.word	0x0000df70


	//   ....[98]....
        /*0438*/ 	.word	0x0000dfc0


	//   ....[99]....
        /*043c*/ 	.word	0x0000e010


	//   ....[100]....
        /*0440*/ 	.word	0x0000e120


	//   ....[101]....
        /*0444*/ 	.word	0x0000e170


	//   ....[102]....
        /*0448*/ 	.word	0x0000e1c0


	//   ....[103]....
        /*044c*/ 	.word	0x0000e210


	//   ....[104]....
        /*0450*/ 	.word	0x0000e320


	//   ....[105]....
        /*0454*/ 	.word	0x0000e370


	//   ....[106]....
        /*0458*/ 	.word	0x0000e3c0


	//   ....[107]....
        /*045c*/ 	.word	0x0000e410


	//   ....[108]....
        /*0460*/ 	.word	0x0000e520


	//   ....[109]....
        /*0464*/ 	.word	0x0000e570


	//   ....[110]....
        /*0468*/ 	.word	0x0000e5c0


	//   ....[111]....
        /*046c*/ 	.word	0x0000e610


	//   ....[112]....
        /*0470*/ 	.word	0x0000e720


	//   ....[113]....
        /*0474*/ 	.word	0x0000e770


	//   ....[114]....
        /*0478*/ 	.word	0x0000e7c0


	//   ....[115]....
        /*047c*/ 	.word	0x0000e810


	//   ....[116]....
        /*0480*/ 	.word	0x0000e8b0


	//   ....[117]....
        /*0484*/ 	.word	0x0000e950


	//   ....[118]....
        /*0488*/ 	.word	0x0000e9f0


	//   ....[119]....
        /*048c*/ 	.word	0x0000ea90


	//   ....[120]....
        /*0490*/ 	.word	0x0000eb30


	//   ....[121]....
        /*0494*/ 	.word	0x0000ebe0


	//   ....[122]....
        /*0498*/ 	.word	0x0000ec40


	//   ....[123]....
        /*049c*/ 	.word	0x0000ec90


	//   ....[124]....
        /*04a0*/ 	.word	0x0000ecc0


	//   ....[125]....
        /*04a4*/ 	.word	0x0000ed20


	//   ....[126]....
        /*04a8*/ 	.word	0x0000ed70


	//   ....[127]....
        /*04ac*/ 	.word	0x0000edc0


	//   ....[128]....
        /*04b0*/ 	.word	0x0000ee70


	//   ....[129]....
        /*04b4*/ 	.word	0x0000eec0


	//   ....[130]....
        /*04b8*/ 	.word	0x0000ef10


	//   ....[131]....
        /*04bc*/ 	.word	0x0000ef60


	//   ....[132]....
        /*04c0*/ 	.word	0x0000eff0


	//   ....[133]....
        /*04c4*/ 	.word	0x0000f080


	//   ....[134]....
        /*04c8*/ 	.word	0x0000f0d0


	//   ....[135]....
        /*04cc*/ 	.word	0x0000f120


	//   ....[136]....
        /*04d0*/ 	.word	0x0000f1b0


	//   ....[137]....
        /*04d4*/ 	.word	0x0000f240


	//   ....[138]....
        /*04d8*/ 	.word	0x0000f290


	//   ....[139]....
        /*04dc*/ 	.word	0x0000f2e0


	//   ....[140]....
        /*04e0*/ 	.word	0x0000f370


	//   ....[141]....
        /*04e4*/ 	.word	0x0000f400


	//   ....[142]....
        /*04e8*/ 	.word	0x0000f450


	//   ....[143]....
        /*04ec*/ 	.word	0x0000f4a0


	//   ....[144]....
        /*04f0*/ 	.word	0x0000f530


	//   ....[145]....
        /*04f4*/ 	.word	0x0000f5c0


	//   ....[146]....
        /*04f8*/ 	.word	0x0000f610


	//   ....[147]....
        /*04fc*/ 	.word	0x0000f660


	//   ....[148]....
        /*0500*/ 	.word	0x0000f6f0


	//   ....[149]....
        /*0504*/ 	.word	0x0000f790


	//   ....[150]....
        /*0508*/ 	.word	0x0000f7e0


	//   ....[151]....
        /*050c*/ 	.word	0x0000f8a0


	//   ....[152]....
        /*0510*/ 	.word	0x0000f8d0


	//   ....[153]....
        /*0514*/ 	.word	0x0000f940


	//   ....[154]....
        /*0518*/ 	.word	0x0000f990


	//   ....[155]....
        /*051c*/ 	.word	0x0000f9e0


	//   ....[156]....
        /*0520*/ 	.word	0x0000fa10


	//   ....[157]....
        /*0524*/ 	.word	0x0000fa70


	//   ....[158]....
        /*0528*/ 	.word	0x0000fac0


	//   ....[159]....
        /*052c*/ 	.word	0x0000fb10


	//----- nvinfo : EIATTR_EXIT_INSTR_OFFSETS
	.align		4
.L_1033:
        /*0530*/ 	.byte	0x04, 0x1c
        /*0532*/ 	.short	(.L_1035 - .L_1034)


	//   ....[0]....
.L_1034:
        /*0534*/ 	.word	0x0000d790


	//   ....[1]....
        /*0538*/ 	.word	0x0000dec0


	//----- nvinfo : EIATTR_MAX_THREADS
	.align		4
.L_1035:
        /*053c*/ 	.byte	0x04, 0x05
        /*053e*/ 	.short	(.L_1037 - .L_1036)
.L_1036:
        /*0540*/ 	.word	0x00000080
        /*0544*/ 	.word	0x00000001
        /*0548*/ 	.word	0x00000001


	//----- nvinfo : EIATTR_CRS_STACK_SIZE
	.align		4
.L_1037:
        /*054c*/ 	.byte	0x04, 0x1e
        /*054e*/ 	.short	(.L_1039 - .L_1038)
.L_1038:
        /*0550*/ 	.word	0x00000000


	//----- nvinfo : EIATTR_CBANK_PARAM_SIZE
	.align		4
.L_1039:
        /*0554*/ 	.byte	0x03, 0x19
        /*0556*/ 	.short	0x01f0


	//----- nvinfo : EIATTR_PARAM_CBANK
	.align		4
        /*0558*/ 	.byte	0x04, 0x0a
        /*055a*/ 	.short	(.L_1041 - .L_1040)
	.align		4
.L_1040:
        /*055c*/ 	.word	index@(.nv.constant0._Z25selective_scan_bwd_kernelI32Selective_Scan_bwd_kernel_traitsILi128ELi16ELb0ELb0ELb0ELb1ELb0EN3c108BFloat16ENS1_7complexIfEEEEv12SSMParamsBwd)
        /*0560*/ 	.short	0x0210
        /*0562*/ 	.short	0x01f0


	//----- nvinfo : EIATTR_SW_WAR
	.align		4
.L_1041:
        /*0564*/ 	.byte	0x04, 0x36
        /*0566*/ 	.short	(.L_1043 - .L_1042)
.L_1042:
        /*0568*/ 	.word	0x00000008
.L_1043:


//--------------------- .nv.info._Z25selective_scan_bwd_kernelI32Selective_Scan_bwd_kernel_traitsILi128ELi16ELb0ELb0ELb0ELb1ELb1EN3c108BFloat16ENS1_7complexIfEEEEv12SSMParamsBwd --------------------------
	.section	.nv.info._Z25selective_scan_bwd_kernelI32Selective_Scan_bwd_kernel_traitsILi128ELi16ELb0ELb0ELb0ELb1ELb1EN3c108BFloat16ENS1_7complexIfEEEEv12SSMParamsBwd,"",@"SHT_CUDA_INFO"
	.sectionflags	@""
	.align	4


	//----- nvinfo : EIATTR_CUDA_API_VERSION
	.align		4
        /*0000*/ 	.byte	0x04, 0x37
        /*0002*/ 	.short	(.L_1045 - .L_1044)
.L_1044:
        /*0004*/ 	.word	0x00000082


	//----- nvinfo : EIATTR_KPARAM_INFO
	.align		4
.L_1045:
        /*0008*/ 	.byte	0x04, 0x17
        /*000a*/ 	.short	(.L_1047 - .L_1046)
.L_1046:
        /*000c*/ 	.word	0x00000000
        /*0010*/ 	.short	0x0000
        /*0012*/ 	.short	0x0000
        /*0014*/ 	.byte	0x00, 0xf0, 0xc1, 0x07


	//----- nvinfo : EIATTR_SPARSE_MMA_MASK
	.align		4
.L_1047:
        /*0018*/ 	.byte	0x03, 0x50
        /*001a*/ 	.short	0x0000


	//----- nvinfo : EIATTR_MAXREG_COUNT
	.align		4
        /*001c*/ 	.byte	0x03, 0x1b
        /*001e*/ 	.short	0x00ff


	//----- nvinfo : EIATTR_NUM_BARRIERS
	.align		4
        /*0020*/ 	.byte	0x02, 0x4c
        /*0022*/ 	.byte	0x01
	.zero		1


	//----- nvinfo : EIATTR_ANNOTATIONS
	.align		4
        /*0024*/ 	.byte	0x04, 0x55
        /*0026*/ 	.short	(.L_1049 - .L_1048)


	//   ....[0]....
.L_1048:
        /*0028*/ 	.word	0x00000001
        /*002c*/ 	.byte	0xd0, 0x05, 0x00, 0x00, 0x01, 0x00, 0x00, 0x00, 0xb0, 0xfa, 0x00, 0x00


	//----- nvinfo : EIATTR_MERCURY_ISA_VERSION
	.align		4
.L_1049:
        /*0038*/ 	.byte	0x03, 0x5f
        /*003a*/ 	.short	0x0101


	//----- nvinfo : EIATTR_COOP_GROUP_MASK_REGIDS
	.align		4
        /*003c*/ 	.byte	0x04, 0x29
        /*003e*/ 	.short	(.L_1051 - .L_1050)


	//   ....[0]....
.L_1050:
        /*0040*/ 	.word	0xffffffff


	//   ....[1]....
        /*0044*/ 	.word	0xffffffff


	//   ....[2]....
        /*0048*/ 	.word	0xffffffff


	//   ....[3]....
        /*004c*/ 	.word	0xffffffff


	//   ....[4]....
        /*0050*/ 	.word	0xffffffff


	//   ....[5]....
        /*0054*/ 	.word	0xffffffff


	//   ....[6]....
        /*0058*/ 	.word	0xffffffff


	//   ....[7]....
        /*005c*/ 	.word	0xffffffff


	//   ....[8]....
        /*0060*/ 	.word	0xffffffff


	//   ....[9]....
        /*0064*/ 	.word	0xffffffff


	//   ....[10]....
        /*0068*/ 	.word	0xffffffff


	//   ....[11]....
        /*006c*/ 	.word	0xffffffff


	//   ....[12]....
        /*0070*/ 	.word	0xffffffff


	//   ....[13]....
        /*0074*/ 	.word	0xffffffff


	//   ....[14]....
        /*0078*/ 	.word	0xffffffff


	//   ....[15]....
        /*007c*/ 	.word	0xffffffff


	//   ....[16]....
        /*0080*/ 	.word	0xffffffff


	//   ....[17]....
        /*0084*/ 	.word	0xffffffff


	//   ....[18]....
        /*0088*/ 	.word	0xffffffff


	//   ....[19]....
        /*008c*/ 	.word	0xffffffff


	//   ....[20]....
        /*0090*/ 	.word	0xffffffff


	//   ....[21]....
        /*0094*/ 	.word	0xffffffff


	//   ....[22]....
        /*0098*/ 	.word	0xffffffff


	//   ....[23]....
        /*009c*/ 	.word	0xffffffff


	//   ....[24]....
        /*00a0*/ 	.word	0xffffffff


	//   ....[25]....
        /*00a4*/ 	.word	0xffffffff


	//   ....[26]....
        /*00a8*/ 	.word	0xffffffff


	//   ....[27]....
        /*00ac*/ 	.word	0xffffffff


	//   ....[28]....
        /*00b0*/ 	.word	0xffffffff


	//   ....[29]....
        /*00b4*/ 	.word	0xffffffff


	//   ....[30]....
        /*00b8*/ 	.word	0xffffffff


	//   ....[31]....
        /*00bc*/ 	.word	0xffffffff


	//   ....[32]....
        /*00c0*/ 	.word	0xffffffff


	//   ....[33]....
        /*00c4*/ 	.word	0xffffffff


	//   ....[34]....
        /*00c8*/ 	.word	0xffffffff


	//   ....[35]....
        /*00cc*/ 	.word	0xffffffff


	//   ....[36]....
        /*00d0*/ 	.word	0xffffffff


	//   ....[37]....
        /*00d4*/ 	.word	0xffffffff


	//   ....[38]....
        /*00d8*/ 	.word	0xffffffff


	//   ....[39]....
        /*00dc*/ 	.word	0xffffffff


	//   ....[40]....
        /*00e0*/ 	.word	0xffffffff


	//   ....[41]....
        /*00e4*/ 	.word	0xffffffff


	//   ....[42]....
        /*00e8*/ 	.word	0xffffffff


	//   ....[43]....
        /*00ec*/ 	.word	0xffffffff


	//   ....[44]....
        /*00f0*/ 	.word	0xffffffff


	//   ....[45]....
        /*00f4*/ 	.word	0xffffffff


	//   ....[46]....
        /*00f8*/ 	.word	0xffffffff


	//   ....[47]....
        /*00fc*/ 	.word	0xffffffff


	//   ....[48]....
        /*0100*/ 	.word	0xffffffff


	//   ....[49]....
        /*0104*/ 	.word	0xffffffff


	//   ....[50]....
        /*0108*/ 	.word	0xffffffff


	//   ....[51]....
        /*010c*/ 	.word	0xffffffff


	//   ....[52]....
        /*0110*/ 	.word	0xffffffff


	//   ....[53]....
        /*0114*/ 	.word	0xffffffff


	//   ....[54]....
        /*0118*/ 	.word	0xffffffff


	//   ....[55]....
        /*011c*/ 	.word	0xffffffff


	//   ....[56]....
        /*0120*/ 	.word	0xffffffff


	//   ....[57]....
        /*0124*/ 	.word	0xffffffff


	//   ....[58]....
        /*0128*/ 	.word	0xffffffff


	//   ....[59]....
        /*012c*/ 	.word	0xffffffff


	//   ....[60]....
        /*0130*/ 	.word	0xffffffff


	//   ....[61]....
        /*0134*/ 	.word	0xffffffff


	//   ....[62]....
        /*0138*/ 	.word	0xffffffff


	//   ....[63]....
        /*013c*/ 	.word	0xffffffff


	//   ....[64]....
        /*0140*/ 	.word	0xffffffff


	//   ....[65]....
        /*0144*/ 	.word	0xffffffff


	//   ....[66]....
        /*0148*/ 	.word	0xffffffff


	//   ....[67]....
        /*014c*/ 	.word	0xffffffff


	//   ....[68]....
        /*0150*/ 	.word	0xffffffff


	//   ....[69]....
        /*0154*/ 	.word	0xffffffff


	//   ....[70]....
        /*0158*/ 	.word	0xffffffff


	//   ....[71]....
        /*015c*/ 	.word	0xffffffff


	//   ....[72]....
        /*0160*/ 	.word	0xffffffff


	//   ....[73]....
        /*0164*/ 	.word	0xffffffff


	//   ....[74]....
        /*0168*/ 	.word	0xffffffff


	//   ....[75]....
        /*016c*/ 	.word	0xffffffff


	//   ....[76]....
        /*0170*/ 	.word	0xffffffff


	//   ....[77]....
        /*0174*/ 	.word	0xffffffff


	//   ....[78]....
        /*0178*/ 	.word	0xffffffff


	//   ....[79]....
        /*017c*/ 	.word	0xffffffff


	//   ....[80]....
        /*0180*/ 	.word	0xffffffff


	//   ....[81]....
        /*0184*/ 	.word	0xffffffff


	//   ....[82]....
        /*0188*/ 	.word	0xffffffff


	//   ....[83]....
        /*018c*/ 	.word	0xffffffff


	//   ....[84]....
        /*0190*/ 	.word	0xffffffff


	//   ....[85]....
        /*0194*/ 	.word	0xffffffff


	//   ....[86]....
        /*0198*/ 	.word	0xffffffff


	//   ....[87]....
        /*019c*/ 	.word	0xffffffff


	//   ....[88]....
        /*01a0*/ 	.word	0xffffffff


	//   ....[89]....
        /*01a4*/ 	.word	0xffffffff


	//   ....[90]....
        /*01a8*/ 	.word	0xffffffff


	//   ....[91]....
        /*01ac*/ 	.word	0xffffffff


	//   ....[92]....
        /*01b0*/ 	.word	0xffffffff


	//   ....[93]....
        /*01b4*/ 	.word	0xffffffff


	//   ....[94]....
        /*01b8*/ 	.word	0xffffffff


	//   ....[95]....
        /*01bc*/ 	.word	0xffffffff


	//   ....[96]....
        /*01c0*/ 	.word	0xffffffff


	//   ....[97]....
        /*01c4*/ 	.word	0xffffffff


	//   ....[98]....
        /*01c8*/ 	.word	0xffffffff


	//   ....[99]....
        /*01cc*/ 	.word	0xffffffff


	//   ....[100]....
        /*01d0*/ 	.word	0x0500004f


	//   ....[101]....
        /*01d4*/ 	.word	0x0500004f


	//   ....[102]....
        /*01d8*/ 	.word	0x0500004f


	//   ....[103]....
        /*01dc*/ 	.word	0x0500004f


	//   ....[104]....
        /*01e0*/ 	.word	0x0500004f


	//   ....[105]....
        /*01e4*/ 	.word	0x0500004f


	//   ....[106]....
        /*01e8*/ 	.word	0x0500004f


	//   ....[107]....
        /*01ec*/ 	.word	0x0500004f


	//   ....[108]....
        /*01f0*/ 	.word	0x0500004f


	//   ....[109]....
        /*01f4*/ 	.word	0x0500004f


	//   ....[110]....
        /*01f8*/ 	.word	0x0500004f


	//   ....[111]....
        /*01fc*/ 	.word	0x0500004f


	//   ....[112]....
        /*0200*/ 	.word	0x0500004f


	//   ....[113]....
        /*0204*/ 	.word	0x0500004f


	//   ....[114]....
        /*0208*/ 	.word	0x0500004f


	//   ....[115]....
        /*020c*/ 	.word	0x0500004f


	//   ....[116]....
        /*0210*/ 	.word	0x0500004f


	//   ....[117]....
        /*0214*/ 	.word	0x0500004f


	//   ....[118]....
        /*0218*/ 	.word	0x0500004f


	//   ....[119]....
        /*021c*/ 	.word	0x0500004f


	//   ....[120]....
        /*0220*/ 	.word	0x0500004f


	//   ....[121]....
        /*0224*/ 	.word	0x0500004f


	//   ....[122]....
        /*0228*/ 	.word	0x0500004f


	//   ....[123]....
        /*022c*/ 	.word	0x0500004f


	//   ....[124]....
        /*0230*/ 	.word	0x0500004f


	//   ....[125]....
        /*0234*/ 	.word	0x0500004f


	//   ....[126]....
        /*0238*/ 	.word	0x0500004f


	//   ....[127]....
        /*023c*/ 	.word	0x0500004f


	//   ....[128]....
        /*0240*/ 	.word	0x0500004f


	//   ....[129]....
        /*0244*/ 	.word	0x0500004f


	//   ....[130]....
        /*0248*/ 	.word	0x0500004f


	//   ....[131]....
        /*024c*/ 	.word	0x0500004f


	//   ....[132]....
        /*0250*/ 	.word	0x0500004f


	//   ....[133]....
        /*0254*/ 	.word	0x0500004f


	//   ....[134]....
        /*0258*/ 	.word	0x0500004f


	//   ....[135]....
        /*025c*/ 	.word	0x0500004f


	//   ....[136]....
        /*0260*/ 	.word	0x0500004f


	//   ....[137]....
        /*0264*/ 	.word	0x0500004f


	//   ....[138]....
        /*0268*/ 	.word	0x0500004f


	//   ....[139]....
        /*026c*/ 	.word	0x0500004f


	//   ....[140]....
        /*0270*/ 	.word	0x0500004f


	//   ....[141]....
        /*0274*/ 	.word	0x0500004f


	//   ....[142]....
        /*0278*/ 	.word	0x0500004f


	//   ....[143]....
        /*027c*/ 	.word	0x0500004f


	//   ....[144]....
        /*0280*/ 	.word	0x0500004f


	//   ....[145]....
        /*0284*/ 	.word	0x0500004f


	//   ....[146]....
        /*0288*/ 	.word	0x0500004f


	//   ....[147]....
        /*028c*/ 	.word	0x0500004f


	//   ....[148]....
        /*0290*/ 	.word	0x0500004f


	//   ....[149]....
        /*0294*/ 	.word	0x0500004f


	//   ....[150]....
        /*0298*/ 	.word	0x0500004f


	//   ....[151]....
        /*029c*/ 	.word	0x0500004f


	//   ....[152]....
        /*02a0*/ 	.word	0x0500004f


	//   ....[153]....
        /*02a4*/ 	.word	0x0500004f


	//   ....[154]....
        /*02a8*/ 	.word	0x0500004f


	//   ....[155]....
        /*02ac*/ 	.word	0x0500004f


	//   ....[156]....
        /*02b0*/ 	.word	0x0500004f


	//   ....[157]....
        /*02b4*/ 	.word	0x0500004f


	//   ....[158]....
        /*02b8*/ 	.word	0x0500004f


	//   ....[159]....
        /*02bc*/ 	.word	0x0500004f


	//   ....[160]....
        /*02c0*/ 	.word	0x0500004f


	//   ....[161]....
        /*02c4*/ 	.word	0x0500004f


	//   ....[162]....
        /*02c8*/ 	.word	0x0500004f


	//   ....[163]....
        /*02cc*/ 	.word	0x0500004f


	//----- nvinfo : EIATTR_COOP_GROUP_INSTR_OFFSETS
	.align		4
.L_1051:
        /*02d0*/ 	.byte	0x04, 0x28
        /*02d2*/ 	.short	(.L_1053 - .L_1052)


	//   ....[0]....
.L_1052:
        /*02d4*/ 	.word	0x00001100


	//   ....[1]....
        /*02d8*/ 	.word	0x000016d0


	//   ....[2]....
        /*02dc*/ 	.word	0x00001c40


	//   ....[3]....
        /*02e0*/ 	.word	0x00004900


	//   ....[4]....
        /*02e4*/ 	.word	0x00005020


	//   ....[5]....
        /*02e8*/ 	.word	0x00005c60


	//   ....[6]....
        /*02ec*/ 	.word	0x00006740


	//   ....[7]....
        /*02f0*/ 	.word	0x00008f50


	//   ....[8]....
        /*02f4*/ 	.word	0x00008f70


	//   ....[9]....
        /*02f8*/ 	.word	0x00008f80


	//   ....[10]....
        /*02fc*/ 	.word	0x00008f90


	//   ....[11]....
        /*0300*/ 	.word	0x00009030


	//   ....[12]....
        /*0304*/ 	.word	0x00009050


	//   ....[13]....
        /*0308*/ 	.word	0x00009080


	//   ....[14]....
        /*030c*/ 	.word	0x00009090


	//   ....[15]....
        /*0310*/ 	.word	0x00009150


	//   ....[16]....
        /*0314*/ 	.word	0x00009170


	//   ....[17]....
        /*0318*/ 	.word	0x00009180


	//   ....[18]....
        /*031c*/ 	.word	0x00009190


	//   ....[19]....
        /*0320*/ 	.word	0x00009230


	//   ....[20]....
        /*0324*/ 	.word	0x00009260


	//   ....[21]....
        /*0328*/ 	.word	0x00009280


	//   ....[22]....
        /*032c*/ 	.word	0x00009290


	//   ....[23]....
        /*0330*/ 	.word	0x00009330


	//   ....[24]....
        /*0334*/ 	.word	0x00009360


	//   ....[25]....
        /*0338*/ 	.word	0x00009370


	//   ....[26]....
        /*033c*/ 	.word	0x00009380


	//   ....[27]....
        /*0340*/ 	.word	0x000094f0


	//   ....[28]....
        /*0344*/ 	.word	0x00009500


	//   ....[29]....
        /*0348*/ 	.word	0x00009510


	//   ....[30]....
        /*034c*/ 	.word	0x00009520


	//   ....[31]....
        /*0350*/ 	.word	0x00009530


	//   ....[32]....
        /*0354*/ 	.word	0x00009540


	//   ....[33]....
        /*0358*/ 	.word	0x00009550


	//   ....[34]....
        /*035c*/ 	.word	0x00009560


	//   ....[35]....
        /*0360*/ 	.word	0x0000aad0


	//   ....[36]....
        /*0364*/ 	.word	0x0000aae0


	//   ....[37]....
        /*0368*/ 	.word	0x0000aaf0


	//   ....[38]....
        /*036c*/ 	.word	0x0000ab00


	//   ....[39]....
        /*0370*/ 	.word	0x0000ac20


	//   ....[40]....
        /*0374*/ 	.word	0x0000ac30


	//   ....[41]....
        /*0378*/ 	.word	0x0000ac40


	//   ....[42]....
        /*037c*/ 	.word	0x0000ac50


	//   ....[43]....
        /*0380*/ 	.word	0x0000ad70


	//   ....[44]....
        /*0384*/ 	.word	0x0000ad80


	//   ....[45]....
        /*0388*/ 	.word	0x0000ad90


	//   ....[46]....
        /*038c*/ 	.word	0x0000ada0


	//   ....[47]....
        /*0390*/ 	.word	0x0000aec0


	//   ....[48]....
        /*0394*/ 	.word	0x0000aed0


	//   ....[49]....
        /*0398*/ 	.word	0x0000aee0


	//   ....[50]....
        /*039c*/ 	.word	0x0000aef0


	//   ....[51]....
        /*03a0*/ 	.word	0x0000b010


	//   ....[52]....
        /*03a4*/ 	.word	0x0000b020


	//   ....[53]....
        /*03a8*/ 	.word	0x0000b030


	//   ....[54]....
        /*03ac*/ 	.word	0x0000b040


	//   ....[55]....
        /*03b0*/ 	.word	0x0000b150


	//   ....[56]....
        /*03b4*/ 	.word	0x0000b160


	//   ....[57]....
        /*03b8*/ 	.word	0x0000b170


	//   ....[58]....
        /*03bc*/ 	.word	0x0000b180


	//   ....[59]....
        /*03c0*/ 	.word	0x0000b190


	//   ....[60]....
        /*03c4*/ 	.word	0x0000b1a0


	//   ....[61]....
        /*03c8*/ 	.word	0x0000b1b0


	//   ....[62]....
        /*03cc*/ 	.word	0x0000b1e0


	//   ....[63]....
        /*03d0*/ 	.word	0x0000b210


	//   ....[64]....
        /*03d4*/ 	.word	0x0000b220


	//   ....[65]....
        /*03d8*/ 	.word	0x0000b230


	//   ....[66]....
        /*03dc*/ 	.word	0x0000b240


	//   ....[67]....
        /*03e0*/ 	.word	0x0000c970


	//   ....[68]....
        /*03e4*/ 	.word	0x0000c9b0


	//   ....[69]....
        /*03e8*/ 	.word	0x0000c9f0


	//   ....[70]....
        /*03ec*/ 	.word	0x0000ca30


	//   ....[71]....
        /*03f0*/ 	.word	0x0000cb40


	//   ....[72]....
        /*03f4*/ 	.word	0x0000cb80


	//   ....[73]....
        /*03f8*/ 	.word	0x0000cbc0


	//   ....[74]....
        /*03fc*/ 	.word	0x0000cc00


	//   ....[75]....
        /*0400*/ 	.word	0x0000cd10


	//   ....[76]....
        /*0404*/ 	.word	0x0000cd90


	//   ....[77]....
        /*0408*/ 	.word	0x0000cdd0


	//   ....[78]....
        /*040c*/ 	.word	0x0000ce10


	//   ....[79]....
        /*0410*/ 	.word	0x0000cf30


	//   ....[80]....
        /*0414*/ 	.word	0x0000cf70


	//   ....[81]....
        /*0418*/ 	.word	0x0000cfb0


	//   ....[82]....
        /*041c*/ 	.word	0x0000cff0


	//   ....[83]....
        /*0420*/ 	.word	0x0000d110


	//   ....[84]....
        /*0424*/ 	.word	0x0000d150


	//   ....[85]....
        /*0428*/ 	.word	0x0000d190


	//   ....[86]....
        /*042c*/ 	.word	0x0000d1d0


	//   ....[87]....
        /*0430*/ 	.word	0x0000dcb0


	//   ....[88]....
        /*0434*/ 	.word	0x0000e810


	//   ....[89]....
        /*0438*/ 	.word	0x0000f340


	//   ....[90]....
        /*043c*/ 	.word	0x0000f920


	//   ....[91]....
        /*0440*/ 	.word	0x0000f960


	//   ....[92]....
        /*0444*/ 	.word	0x0000f9c0


	//   ....[93]....
        /*0448*/ 	.word	0x0000fa20


	//   ....[94]....
        /*044c*/ 	.word	0x0000fa50


	//   ....[95]....
        /*0450*/ 	.word	0x0000fbc0


	//   ....[96]....
        /*0454*/ 	.word	0x0000fc00


	//   ....[97]....
        /*0458*/ 	.word	0x0000fc60


	//   ....[98]....
        /*045c*/ 	.word	0x0000fcc0


	//   ....[99]....
        /*0460*/ 	.word	0x0000fce0


	//   ....[100]....
        /*0464*/ 	.word	0x00010520


	//   ....[101]....
        /*0468*/ 	.word	0x00010570


	//   ....[102]....
        /*046c*/ 	.word	0x000105c0


	//   ....[103]....
        /*0470*/ 	.word	0x00010610


	//   ....[104]....
        /*0474*/ 	.word	0x00010720


	//   ....[105]....
        /*0478*/ 	.word	0x00010770


	//   ....[106]....
        /*047c*/ 	.word	0x000107c0


	//   ....[107]....
        /*0480*/ 	.word	0x00010810


	//   ....[108]....
        /*0484*/ 	.word	0x00010920


	//   ....[109]....
        /*0488*/ 	.word	0x00010970


	//   ....[110]....
        /*048c*/ 	.word	0x000109c0


	//   ....[111]....
        /*0490*/ 	.word	0x00010a10


	//   ....[112]....
        /*0494*/ 	.word	0x00010b20


	//   ....[113]....
        /*0498*/ 	.word	0x00010b70


	//   ....[114]....
        /*049c*/ 	.word	0x00010bc0


	//   ....[115]....
        /*04a0*/ 	.word	0x00010c10


	//   ....[116]....
        /*04a4*/ 	.word	0x00010d20


	//   ....[117]....
        /*04a8*/ 	.word	0x00010d70


	//   ....[118]....
        /*04ac*/ 	.word	0x00010dc0


	//   ....[119]....
        /*04b0*/ 	.word	0x00010e10


	//   ....[120]....
        /*04b4*/ 	.word	0x00010eb0


	//   ....[121]....
        /*04b8*/ 	.word	0x00010f50


	//   ....[122]....
        /*04bc*/ 	.word	0x00010ff0


	//   ....[123]....
        /*04c0*/ 	.word	0x00011090


	//   ....[124]....
        /*04c4*/ 	.word	0x00011130


	//   ....[125]....
        /*04c8*/ 	.word	0x000111e0


	//   ....[126]....
        /*04cc*/ 	.word	0x00011240


	//   ....[127]....
        /*04d0*/ 	.word	0x00011290


	//   ....[128]....
        /*04d4*/ 	.word	0x000112c0


	//   ....[129]....
        /*04d8*/ 	.word	0x00011320


	//   ....[130]....
        /*04dc*/ 	.word	0x00011370


	//   ....[131]....
        /*04e0*/ 	.word	0x000113c0


	//   ....[132]....
        /*04e4*/ 	.word	0x00011450


	//   ....[133]....
        /*04e8*/ 	.word	0x000114a0


	//   ....[134]....
        /*04ec*/ 	.word	0x000114f0


	//   ....[135]....
        /*04f0*/ 	.word	0x00011540


	//   ....[136]....
        /*04f4*/ 	.word	0x000115d0


	//   ....[137]....
        /*04f8*/ 	.word	0x00011660


	//   ....[138]....
        /*04fc*/ 	.word	0x000116b0


	//   ....[139]....
        /*0500*/ 	.word	0x00011700


	//   ....[140]....
        /*0504*/ 	.word	0x00011790


	//   ....[141]....
        /*0508*/ 	.word	0x00011820


	//   ....[142]....
        /*050c*/ 	.word	0x00011870


	//   ....[143]....
        /*0510*/ 	.word	0x000118c0


	//   ....[144]....
        /*0514*/ 	.word	0x00011950


	//   ....[145]....
        /*0518*/ 	.word	0x000119e0


	//   ....[146]....
        /*051c*/ 	.word	0x00011a30


	//   ....[147]....
        /*0520*/ 	.word	0x00011a80


	//   ....[148]....
        /*0524*/ 	.word	0x00011b10


	//   ....[149]....
        /*0528*/ 	.word	0x00011ba0


	//   ....[150]....
        /*052c*/ 	.word	0x00011bf0


	//   ....[151]....
        /*0530*/ 	.word	0x00011c40


	//   ....[152]....
        /*0534*/ 	.word	0x00011cd0


	//   ....[153]....
        /*0538*/ 	.word	0x00011d80


	//   ....[154]....
        /*053c*/ 	.word	0x00011dd0


	//   ....[155]....
        /*0540*/ 	.word	0x00011e60


	//   ....[156]....
        /*0544*/ 	.word	0x00011ec0


	//   ....[157]....
        /*0548*/ 	.word	0x00011f10


	//   ....[158]....
        /*054c*/ 	.word	0x00011f60


	//   ....[159]....
        /*0550*/ 	.word	0x00011fb0


	//   ....[160]....
        /*0554*/ 	.word	0x00011fe0


	//   ....[161]....
        /*0558*/ 	.word	0x00012030


	//   ....[162]....
        /*055c*/ 	.word	0x00012080


	//   ....[163]....
        /*0560*/ 	.word	0x000120f0


	//----- nvinfo : EIATTR_EXIT_INSTR_OFFSETS
	.align		4
.L_1053:
        /*0564*/ 	.byte	0x04, 0x1c
        /*0566*/ 	.short	(.L_1055 - .L_1054)


	//   ....[0]....
.L_1054:
        /*0568*/ 	.word	0x0000fe30


	//   ....[1]....
        /*056c*/ 	.word	0x000104c0


	//----- nvinfo : EIATTR_MAX_THREADS
	.align		4
.L_1055:
        /*0570*/ 	.byte	0x04, 0x05
        /*0572*/ 	.short	(.L_1057 - .L_1056)
.L_1056:
        /*0574*/ 	.word	0x00000080
        /*0578*/ 	.word	0x00000001
        /*057c*/ 	.word	0x00000001


	//----- nvinfo : EIATTR_CRS_STACK_SIZE
	.align		4
.L_1057:
        /*0580*/ 	.byte	0x04, 0x1e
        /*0582*/ 	.short	(.L_1059 - .L_1058)
.L_1058:
        /*0584*/ 	.word	0x00000000


	//----- nvinfo : EIATTR_CBANK_PARAM_SIZE
	.align		4
.L_1059:
        /*0588*/ 	.byte	0x03, 0x19
        /*058a*/ 	.short	0x01f0


	//----- nvinfo : EIATTR_PARAM_CBANK
	.align		4
        /*058c*/ 	.byte	0x04, 0x0a
        /*058e*/ 	.short	(.L_1061 - .L_1060)
	.align		4
.L_1060:
        /*0590*/ 	.word	index@(.nv.constant0._Z25selective_scan_bwd_kernelI32Selective_Scan_bwd_kernel_traitsILi128ELi16ELb0ELb0ELb0ELb1ELb1EN3c108BFloat16ENS1_7complexIfEEEEv12SSMParamsBwd)
        /*0594*/ 	.short	0x0210
        /*0596*/ 	.short	0x01f0


	//----- nvinfo : EIATTR_SW_WAR
	.align		4
.L_1061:
        /*0598*/ 	.byte	0x04, 0x36
        /*059a*/ 	.short	(.L_1063 - .L_1062)
.L_1062:
        /*059c*/ 	.word	0x00000008
.L_1063:


//--------------------- .nv.info._Z25selective_scan_bwd_kernelI32Selective_Scan_bwd_kernel_traitsILi128ELi16ELb0ELb0ELb1ELb0ELb0EN3c108BFloat16ENS1_7complexIfEEEEv12SSMParamsBwd --------------------------
	.section	.nv.info._Z25selective_scan_bwd_kernelI32Selective_Scan_bwd_kernel_traitsILi128ELi16ELb0ELb0ELb1ELb0ELb0EN3c108BFloat16ENS1_7complexIfEEEEv12SSMParamsBwd,"",@"SHT_CUDA_INFO"
	.sectionflags	@""
	.align	4


	//----- nvinfo : EIATTR_CUDA_API_VERSION
	.align		4
        /*0000*/ 	.byte	0x04, 0x37
        /*0002*/ 	.short	(.L_1065 - .L_1064)
.L_1064:
        /*0004*/ 	.word	0x00000082


	//----- nvinfo : EIATTR_KPARAM_INFO
	.align		4
.L_1065:
        /*0008*/ 	.byte	0x04, 0x17
        /*000a*/ 	.short	(.L_1067 - .L_1066)
.L_1066:
        /*000c*/ 	.word	0x00000000
        /*0010*/ 	.short	0x0000
        /*0012*/ 	.short	0x0000
        /*0014*/ 	.byte	0x00, 0xf0, 0xc1, 0x07


	//----- nvinfo : EIATTR_SPARSE_MMA_MASK
	.align		4
.L_1067:
        /*0018*/ 	.byte	0x03, 0x50
        /*001a*/ 	.short	0x0000


	//----- nvinfo : EIATTR_MAXREG_COUNT
	.align		4
        /*001c*/ 	.byte	0x03, 0x1b
        /*001e*/ 	.short	0x00ff


	//----- nvinfo : EIATTR_NUM_BARRIERS
	.align		4
        /*0020*/ 	.byte	0x02, 0x4c
        /*0022*/ 	.byte	0x01
	.zero		1


	//----- nvinfo : EIATTR_ANNOTATIONS
	.align		4
        /*0024*/ 	.byte	0x04, 0x55
        /*0026*/ 	.short	(.L_1069 - .L_1068)


	//   ....[0]....
.L_1068:
        /*0028*/ 	.word	0x00000001
        /*002c*/ 	.byte	0xa0, 0x02, 0x00, 0x00, 0x01, 0x00, 0x00, 0x00, 0xd0, 0x02, 0x00, 0x00, 0x01, 0x00, 0x00, 0x00
        /* <DEDUP_REMOVED lines=40> */
        /*02bc*/ 	.byte	0x50, 0xe3, 0x00, 0x00, 0x01, 0x00, 0x00, 0x00, 0x00, 0xe6, 0x00, 0x00


	//----- nvinfo : EIATTR_MERCURY_ISA_VERSION
	.align		4
.L_1069:
        /*02c8*/ 	.byte	0x03, 0x5f
        /*02ca*/ 	.short	0x0101


	//----- nvinfo : EIATTR_COOP_GROUP_MASK_REGIDS
	.align		4
        /*02cc*/ 	.byte	0x04, 0x29
        /*02ce*/ 	.short	(.L_1071 - .L_1070)


	//   ....[0]....
.L_1070:
        /*02d0*/ 	.word	0xffffffff


	//   ....[1]....
        /*02d4*/ 	.word	0xffffffff


	//   ....[2]....
        /*02d8*/ 	.word	0xffffffff


	//   ....[3]....
        /*02dc*/ 	.word	0xffffffff


	//   ....[4]....
        /*02e0*/ 	.word	0xffffffff


	//   ....[5]....
        /*02e4*/ 	.word	0xffffffff


	//   ....[6]....
        /*02e8*/ 	.word	0xffffffff


	//   ....[7]....
        /*02ec*/ 	.word	0xffffffff


	//   ....[8]....
        /*02f0*/ 	.word	0xffffffff


	//   ....[9]....
        /*02f4*/ 	.word	0xffffffff


	//   ....[10]....
        /*02f8*/ 	.word	0xffffffff


	//   ....[11]....
        /*02fc*/ 	.word	0xffffffff


	//   ....[12]....
        /*0300*/ 	.word	0xffffffff


	//   ....[13]....
        /*0304*/ 	.word	0xffffffff


	//   ....[14]....
        /*0308*/ 	.word	0xffffffff


	//   ....[15]....
        /*030c*/ 	.word	0xffffffff


	//   ....[16]....
        /*0310*/ 	.word	0xffffffff


	//   ....[17]....
        /*0314*/ 	.word	0xffffffff


	//   ....[18]....
        /*0318*/ 	.word	0xffffffff


	//   ....[19]....
        /*031c*/ 	.word	0xffffffff


	//   ....[20]....
        /*0320*/ 	.word	0xffffffff


	//   ....[21]....
        /*0324*/ 	.word	0xffffffff


	//   ....[22]....
        /*0328*/ 	.word	0xffffffff


	//   ....[23]....
        /*032c*/ 	.word	0xffffffff


	//   ....[24]....
        /*0330*/ 	.word	0xffffffff


	//   ....[25]....
        /*0334*/ 	.word	0xffffffff


	//   ....[26]....
        /*0338*/ 	.word	0xffffffff


	//   ....[27]....
        /*033c*/ 	.word	0xffffffff


	//   ....[28]....
        /*0340*/ 	.word	0xffffffff


	//   ....[29]....
        /*0344*/ 	.word	0xffffffff


	//   ....[30]....
        /*0348*/ 	.word	0xffffffff


	//   ....[31]....
        /*034c*/ 	.word	0xffffffff


	//   ....[32]....
        /*0350*/ 	.word	0xffffffff


	//   ....[33]....
        /*0354*/ 	.word	0xffffffff


	//   ....[34]....
        /*0358*/ 	.word	0xffffffff


	//   ....[35]....
        /*035c*/ 	.word	0xffffffff


	//   ....[36]....
        /*0360*/ 	.word	0xffffffff


	//   ....[37]....
        /*0364*/ 	.word	0xffffffff


	//   ....[38]....
        /*0368*/ 	.word	0xffffffff


	//   ....[39]....
        /*036c*/ 	.word	0xffffffff


	//   ....[40]....
        /*0370*/ 	.word	0xffffffff


	//   ....[41]....
        /*0374*/ 	.word	0xffffffff


	//   ....[42]....
        /*0378*/ 	.word	0xffffffff


	//   ....[43]....
        /*037c*/ 	.word	0xffffffff


	//   ....[44]....
        /*0380*/ 	.word	0xffffffff


	//   ....[45]....
        /*0384*/ 	.word	0xffffffff


	//   ....[46]....
        /*0388*/ 	.word	0xffffffff


	//   ....[47]....
        /*038c*/ 	.word	0xffffffff


	//   ....[48]....
        /*0390*/ 	.word	0xffffffff


	//   ....[49]....
        /*0394*/ 	.word	0xffffffff


	//   ....[50]....
        /*0398*/ 	.word	0xffffffff


	//   ....[51]....
        /*039c*/ 	.word	0xffffffff


	//   ....[52]....
        /*03a0*/ 	.word	0xffffffff


	//   ....[53]....
        /*03a4*/ 	.word	0xffffffff


	//   ....[54]....
        /*03a8*/ 	.word	0xffffffff


	//   ....[55]....
        /*03ac*/ 	.word	0xffffffff


	//   ....[56]....
        /*03b0*/ 	.word	0xffffffff


	//   ....[57]....
        /*03b4*/ 	.word	0xffffffff


	//   ....[58]....
        /*03b8*/ 	.word	0xffffffff


	//   ....[59]....
        /*03bc*/ 	.word	0xffffffff


	//   ....[60]....
        /*03c0*/ 	.word	0xffffffff


	//   ....[61]....
        /*03c4*/ 	.word	0xffffffff


	//   ....[62]....
        /*03c8*/ 	.word	0xffffffff


	//   ....[63]....
        /*03cc*/ 	.word	0xffffffff


	//   ....[64]....
        /*03d0*/ 	.word	0xffffffff


	//   ....[65]....
        /*03d4*/ 	.word	0xffffffff


	//   ....[66]....
        /*03d8*/ 	.word	0xffffffff


	//   ....[67]....
        /*03dc*/ 	.word	0xffffffff


	//   ....[68]....
        /*03e0*/ 	.word	0xffffffff


	//   ....[69]....
        /*03e4*/ 	.word	0xffffffff


	//   ....[70]....
        /*03e8*/ 	.word	0xffffffff


	//   ....[71]....
        /*03ec*/ 	.word	0xffffffff


	//   ....[72]....
        /*03f0*/ 	.word	0xffffffff


	//   ....[73]....
        /*03f4*/ 	.word	0xffffffff


	//   ....[74]....
        /*03f8*/ 	.word	0xffffffff


	//   ....[75]....
        /*03fc*/ 	.word	0xffffffff


	//   ....[76]....
        /*0400*/ 	.word	0xffffffff


	//   ....[77]....
        /*0404*/ 	.word	0xffffffff


	//   ....[78]....
        /*0408*/ 	.word	0xffffffff


	//   ....[79]....
        /*040c*/ 	.word	0xffffffff


	//   ....[80]....
        /*0410*/ 	.word	0xffffffff


	//   ....[81]....
        /*0414*/ 	.word	0xffffffff


	//   ....[82]....
        /*0418*/ 	.word	0xffffffff


	//   ....[83]....
        /*041c*/ 	.word	0xffffffff


	//   ....[84]....
        /*0420*/ 	.word	0xffffffff


	//   ....[85]....
        /*0424*/ 	.word	0xffffffff


	//   ....[86]....
        /*0428*/ 	.word	0xffffffff


	//   ....[87]....
        /*042c*/ 	.word	0xffffffff


	//   ....[88]....
        /*0430*/ 	.word	0xffffffff


	//   ....[89]....
        /*0434*/ 	.word	0xffffffff


	//   ....[90]....
        /*0438*/ 	.word	0xffffffff


	//   ....[91]....
        /*043c*/ 	.word	0xffffffff


	//   ....[92]....
        /*0440*/ 	.word	0xffffffff


	//   ....[93]....
        /*0444*/ 	.word	0xffffffff


	//   ....[94]....
        /*0448*/ 	.word	0xffffffff


	//   ....[95]....
        /*044c*/ 	.word	0xffffffff


	//   ....[96]....
        /*0450*/ 	.word	0x0500004f


	//   ....[97]....
        /*0454*/ 	.word	0x0500004f


	//   ....[98]....
        /*0458*/ 	.word	0x0500004f


	//   ....[99]....
        /*045c*/ 	.word	0x0500004f


	//   ....[100]....
        /*0460*/ 	.word	0x0500004f


	//   ....[101]....
        /*0464*/ 	.word	0x0500004f


	//   ....[102]....
        /*0468*/ 	.word	0x0500004f


	//   ....[103]....
        /*046c*/ 	.word	0x0500004f


	//   ....[104]....
        /*0470*/ 	.word	0x0500004f


	//   ....[105]....
        /*0474*/ 	.word	0x0500004f


	//   ....[106]....
        /*0478*/ 	.word	0x0500004f


	//   ....[107]....
        /*047c*/ 	.word	0x0500004f


	//   ....[108]....
        /*0480*/ 	.word	0x0500004f


	//   ....[109]....
        /*0484*/ 	.word	0x0500004f


	//   ....[110]....
        /*0488*/ 	.word	0x0500004f


	//   ....[111]....
        /*048c*/ 	.word	0x0500004f


	//   ....[112]....
        /*0490*/ 	.word	0x0500004f


	//   ....[113]....
        /*0494*/ 	.word	0x0500004f


	//   ....[114]....
        /*0498*/ 	.word	0x0500004f


	//   ....[115]....
        /*049c*/ 	.word	0x0500004f


	//   ....[116]....
        /*04a0*/ 	.word	0x0500004f


	//   ....[117]....
        /*04a4*/ 	.word	0x0500004f


	//   ....[118]....
        /*04a8*/ 	.word	0x0500004f


	//   ....[119]....
        /*04ac*/ 	.word	0x0500004f


	//   ....[120]....
        /*04b0*/ 	.word	0x0500004f


	//   ....[121]....
        /*04b4*/ 	.word	0x0500004f


	//   ....[122]....
        /*04b8*/ 	.word	0x0500004f


	//   ....[123]....
        /*04bc*/ 	.word	0x0500004f


	//   ....[124]....
        /*04c0*/ 	.word	0x0500004f


	//   ....[125]....
        /*04c4*/ 	.word	0x0500004f


	//   ....[126]....
        /*04c8*/ 	.word	0x0500004f


	//   ....[127]....
        /*04cc*/ 	.word	0x0500004f


	//   ....[128]....
        /*04d0*/ 	.word	0x0500004f


	//   ....[129]....
        /*04d4*/ 	.word	0x0500004f


	//   ....[130]....
        /*04d8*/ 	.word	0x0500004f


	//   ....[131]....
        /*04dc*/ 	.word	0x0500004f


	//   ....[132]....
        /*04e0*/ 	.word	0x0500004f


	//   ....[133]....
        /*04e4*/ 	.word	0x0500004f


	//   ....[134]....
        /*04e8*/ 	.word	0x0500004f


	//   ....[135]....
        /*04ec*/ 	.word	0x0500004f


	//   ....[136]....
        /*04f0*/ 	.word	0x0500004f


	//   ....[137]....
        /*04f4*/ 	.word	0x0500004f


	//   ....[138]....
        /*04f8*/ 	.word	0x0500004f


	//   ....[139]....
        /*04fc*/ 	.word	0x0500004f


	//   ....[140]....
        /*0500*/ 	.word	0x0500004f


	//   ....[141]....
        /*0504*/ 	.word	0x0500004f


	//   ....[142]....
        /*0508*/ 	.word	0x0500004f


	//   ....[143]....
        /*050c*/ 	.word	0x0500004f


	//   ....[144]....
        /*0510*/ 	.word	0x0500004f


	//   ....[145]....
        /*0514*/ 	.word	0x0500004f


	//   ....[146]....
        /*0518*/ 	.word	0x0500004f


	//   ....[147]....
        /*051c*/ 	.word	0x0500004f


	//   ....[148]....
        /*0520*/ 	.word	0x0500004f


	//   ....[149]....
        /*0524*/ 	.word	0x0500004f


	//   ....[150]....
        /*0528*/ 	.word	0x0500004f


	//   ....[151]....
        /*052c*/ 	.word	0x0500004f


	//   ....[152]....
        /*0530*/ 	.word	0x0500004f


	//   ....[153]....
        /*0534*/ 	.word	0x0500004f


	//   ....[154]....
        /*0538*/ 	.word	0x0500004f


	//   ....[155]....
        /*053c*/ 	.word	0x0500004f


	//   ....[156]....
        /*0540*/ 	.word	0x0500004f


	//   ....[157]....
        /*0544*/ 	.word	0x0500004f


	//   ....[158]....
        /*0548*/ 	.word	0x0500004f


	//   ....[159]....
        /*054c*/ 	.word	0x0500004f


	//----- nvinfo : EIATTR_COOP_GROUP_INSTR_OFFSETS
	.align		4
.L_1071:
        /*0550*/ 	.byte	0x04, 0x28
        /*0552*/ 	.short	(.L_1073 - .L_1072)


	//   ....[0]....
.L_1072:
        /*0554*/ 	.word	0x000013e0


	//   ....[1]....
        /*0558*/ 	.word	0x00001b60


	//   ....[2]....
        /*055c*/ 	.word	0x00002030


	//   ....[3]....
        /*0560*/ 	.word	0x00004110


	//   ....[4]....
        /*0564*/ 	.word	0x000061f0


	//   ....[5]....
        /*0568*/ 	.word	0x00006210


	//   ....[6]....
        /*056c*/ 	.word	0x00006220


	//   ....[7]....
        /*0570*/ 	.word	0x00006230


	//   ....[8]....
        /*0574*/ 	.word	0x000062d0


	//   ....[9]....
        /*0578*/ 	.word	0x00006300


	//   ....[10]....
        /*057c*/ 	.word	0x00006320


	//   ....[11]....
        /*0580*/ 	.word	0x00006330


	//   ....[12]....
        /*0584*/ 	.word	0x000063d0


	//   ....[13]....
        /*0588*/ 	.word	0x000063f0


	//   ....[14]....
        /*058c*/ 	.word	0x00006420


	//   ....[15]....
        /*0590*/ 	.word	0x00006430


	//   ....[16]....
        /*0594*/ 	.word	0x000064d0


	//   ....[17]....
        /*0598*/ 	.word	0x000064f0


	//   ....[18]....
        /*059c*/ 	.word	0x00006520


	//   ....[19]....
        /*05a0*/ 	.word	0x00006530


	//   ....[20]....
        /*05a4*/ 	.word	0x000065d0


	//   ....[21]....
        /*05a8*/ 	.word	0x00006600


	//   ....[22]....
        /*05ac*/ 	.word	0x00006610


	//   ....[23]....
        /*05b0*/ 	.word	0x00006620


	//   ....[24]....
        /*05b4*/ 	.word	0x00006790


	//   ....[25]....
        /*05b8*/ 	.word	0x000067a0


	//   ....[26]....
        /*05bc*/ 	.word	0x000067b0


	//   ....[27]....
        /*05c0*/ 	.word	0x000067c0


	//   ....[28]....
        /*05c4*/ 	.word	0x000067d0


	//   ....[29]....
        /*05c8*/ 	.word	0x000067e0


	//   ....[30]....
        /*05cc*/ 	.word	0x000067f0


	//   ....[31]....
        /*05d0*/ 	.word	0x00006800


	//   ....[32]....
        /*05d4*/ 	.word	0x00007d70


	//   ....[33]....
        /*05d8*/ 	.word	0x00007d80


	//   ....[34]....
        /*05dc*/ 	.word	0x00007d90


	//   ....[35]....
        /*05e0*/ 	.word	0x00007da0


	//   ....[36]....
        /*05e4*/ 	.word	0x00007ec0


	//   ....[37]....
        /*05e8*/ 	.word	0x00007ed0


	//   ....[38]....
        /*05ec*/ 	.word	0x00007ee0


	//   ....[39]....
        /*05f0*/ 	.word	0x00007ef0


	//   ....[40]....
        /*05f4*/ 	.word	0x00008010


	//   ....[41]....
        /*05f8*/ 	.word	0x00008020


	//   ....[42]....
        /*05fc*/ 	.word	0x00008030


	//   ....[43]....
        /*0600*/ 	.word	0x00008040


	//   ....[44]....
        /*0604*/ 	.word	0x00008160


	//   ....[45]....
        /*0608*/ 	.word	0x00008170


	//   ....[46]....
        /*060c*/ 	.word	0x00008180


	//   ....[47]....
        /*0610*/ 	.word	0x00008190


	//   ....[48]....
        /*0614*/ 	.word	0x000082b0


	//   ....[49]....
        /*0618*/ 	.word	0x000082c0


	//   ....[50]....
        /*061c*/ 	.word	0x000082d0


	//   ....[51]....
        /*0620*/ 	.word	0x000082e0


	//   ....[52]....
        /*0624*/ 	.word	0x00008400


	//   ....[53]....
        /*0628*/ 	.word	0x00008410


	//   ....[54]....
        /*062c*/ 	.word	0x00008420


	//   ....[55]....
        /*0630*/ 	.word	0x00008430


	//   ....[56]....
        /*0634*/ 	.word	0x00008440


	//   ....[57]....
        /*0638*/ 	.word	0x00008450


	//   ....[58]....
        /*063c*/ 	.word	0x00008460


	//   ....[59]....
        /*0640*/ 	.word	0x00008490


	//   ....[60]....
        /*0644*/ 	.word	0x000084c0


	//   ....[61]....
        /*0648*/ 	.word	0x000084d0


	//   ....[62]....
        /*064c*/ 	.word	0x000084e0


	//   ....[63]....
        /*0650*/ 	.word	0x000084f0


	//   ....[64]....
        /*0654*/ 	.word	0x0000c150


	//   ....[65]....
        /*0658*/ 	.word	0x0000c190


	//   ....[66]....
        /*065c*/ 	.word	0x0000c1d0


	//   ....[67]....
        /*0660*/ 	.word	0x0000c210


	//   ....[68]....
        /*0664*/ 	.word	0x0000c320


	//   ....[69]....
        /*0668*/ 	.word	0x0000c360


	//   ....[70]....
        /*066c*/ 	.word	0x0000c3a0


	//   ....[71]....
        /*0670*/ 	.word	0x0000c3e0


	//   ....[72]....
        /*0674*/ 	.word	0x0000c4f0


	//   ....[73]....
        /*0678*/ 	.word	0x0000c530


	//   ....[74]....
        /*067c*/ 	.word	0x0000c570


	//   ....[75]....
        /*0680*/ 	.word	0x0000c5b0


	//   ....[76]....
        /*0684*/ 	.word	0x0000c6c0


	//   ....[77]....
        /*0688*/ 	.word	0x0000c700


	//   ....[78]....
        /*068c*/ 	.word	0x0000c740


	//   ....[79]....
        /*0690*/ 	.word	0x0000c780


	//   ....[80]....
        /*0694*/ 	.word	0x0000c880


	//   ....[81]....
        /*0698*/ 	.word	0x0000c8a0


	//   ....[82]....
        /*069c*/ 	.word	0x0000c8c0


	//   ....[83]....
        /*06a0*/ 	.word	0x0000c8e0


	//   ....[84]....
        /*06a4*/ 	.word	0x0000cfd0


	//   ....[85]....
        /*06a8*/ 	.word	0x0000dd10


	//   ....[86]....
        /*06ac*/ 	.word	0x0000e3d0


	//   ....[87]....
        /*06b0*/ 	.word	0x0000e3f0


	//   ....[88]....
        /*06b4*/ 	.word	0x0000e420


	//   ....[89]....
        /*06b8*/ 	.word	0x0000e470


	//   ....[90]....
        /*06bc*/ 	.word	0x0000e490


	//   ....[91]....
        /*06c0*/ 	.word	0x0000e680


	//   ....[92]....
        /*06c4*/ 	.word	0x0000e6a0


	//   ....[93]....
        /*06c8*/ 	.word	0x0000e6d0


	//   ....[94]....
        /*06cc*/ 	.word	0x0000e720


	//   ....[95]....
        /*06d0*/ 	.word	0x0000e740


	//   ....[96]....
        /*06d4*/ 	.word	0x0000ec60


	//   ....[97]....
        /*06d8*/ 	.word	0x0000ecb0


	//   ....[98]....
        /*06dc*/ 	.word	0x0000ed00


	//   ....[99]....
        /*06e0*/ 	.word	0x0000ed50


	//   ....[100]....
        /*06e4*/ 	.word	0x0000ee80


	//   ....[101]....
        /*06e8*/ 	.word	0x0000eed0


	//   ....[102]....
        /*06ec*/ 	.word	0x0000ef20


	//   ....[103]....
        /*06f0*/ 	.word	0x0000ef70


	//   ....[104]....
        /*06f4*/ 	.word	0x0000f0a0


	//   ....[105]....
        /*06f8*/ 	.word	0x0000f0f0


	//   ....[106]....
        /*06fc*/ 	.word	0x0000f140


	//   ....[107]....
        /*0700*/ 	.word	0x0000f190


	//   ....[108]....
        /*0704*/ 	.word	0x0000f2c0


	//   ....[109]....
        /*0708*/ 	.word	0x0000f310


	//   ....[110]....
        /*070c*/ 	.word	0x0000f360


	//   ....[111]....
        /*0710*/ 	.word	0x0000f3b0


	//   ....[112]....
        /*0714*/ 	.word	0x0000f4e0


	//   ....[113]....
        /*0718*/ 	.word	0x0000f530


	//   ....[114]....
        /*071c*/ 	.word	0x0000f580


	//   ....[115]....
        /*0720*/ 	.word	0x0000f5d0


	//   ....[116]....
        /*0724*/ 	.word	0x0000f670


	//   ....[117]....
        /*0728*/ 	.word	0x0000f710


	//   ....[118]....
        /*072c*/ 	.word	0x0000f7b0


	//   ....[119]....
        /*0730*/ 	.word	0x0000f850


	//   ....[120]....
        /*0734*/ 	.word	0x0000f8f0


	//   ....[121]....
        /*0738*/ 	.word	0x0000f980


	//   ....[122]....
        /*073c*/ 	.word	0x0000f9d0


	//   ....[123]....
        /*0740*/ 	.word	0x0000fa20


	//   ....[124]....
        /*0744*/ 	.word	0x0000fa90


	//   ....[125]....
        /*0748*/ 	.word	0x0000fae0


	//   ....[126]....
        /*074c*/ 	.word	0x0000fb30


	//   ....[127]....
        /*0750*/ 	.word	0x0000fb80


	//   ....[128]....
        /*0754*/ 	.word	0x0000fc10


	//   ....[129]....
        /*0758*/ 	.word	0x0000fc60


	//   ....[130]....
        /*075c*/ 	.word	0x0000fcb0


	//   ....[131]....
        /*0760*/ 	.word	0x0000fd00


	//   ....[132]....
        /*0764*/ 	.word	0x0000fda0


	//   ....[133]....
        /*0768*/ 	.word	0x0000fe30


	//   ....[134]....
        /*076c*/ 	.word	0x0000fe80


	//   ....[135]....
        /*0770*/ 	.word	0x0000fed0


	//   ....[136]....
        /*0774*/ 	.word	0x0000ff70


	//   ....[137]....
        /*0778*/ 	.word	0x00010000


	//   ....[138]....
        /*077c*/ 	.word	0x00010050


	//   ....[139]....
        /*0780*/ 	.word	0x000100a0


	//   ....[140]....
        /*0784*/ 	.word	0x00010140


	//   ....[141]....
        /*0788*/ 	.word	0x000101d0


	//   ....[142]....
        /*078c*/ 	.word	0x00010220


	//   ....[143]....
        /*0790*/ 	.word	0x00010270


	//   ....[144]....
        /*0794*/ 	.word	0x00010310


	//   ....[145]....
        /*0798*/ 	.word	0x000103a0


	//   ....[146]....
        /*079c*/ 	.word	0x000103f0


	//   ....[147]....
        /*07a0*/ 	.word	0x00010440


	//   ....[148]....
        /*07a4*/ 	.word	0x000104e0


	//   ....[149]....
        /*07a8*/ 	.word	0x00010590


	//   ....[150]....
        /*07ac*/ 	.word	0x000105e0


	//   ....[151]....
        /*07b0*/ 	.word	0x00010670


	//   ....[152]....
        /*07b4*/ 	.word	0x000106d0


	//   ....[153]....
        /*07b8*/ 	.word	0x00010720


	//   ....[154]....
        /*07bc*/ 	.word	0x00010770


	//   ....[155]....
        /*07c0*/ 	.word	0x000107c0


	//   ....[156]....
        /*07c4*/ 	.word	0x000107f0


	//   ....[157]....
        /*07c8*/ 	.word	0x00010850


	//   ....[158]....
        /*07cc*/ 	.word	0x000108c0


	//   ....[159]....
        /*07d0*/ 	.word	0x00010910


	//----- nvinfo : EIATTR_EXIT_INSTR_OFFSETS
	.align		4
.L_1073:
        /*07d4*/ 	.byte	0x04, 0x1c
        /*07d6*/ 	.short	(.L_1075 - .L_1074)


	//   ....[0]....
.L_1074:
        /*07d8*/ 	.word	0x0000e8b0


	//   ....[1]....
        /*07dc*/ 	.word	0x0000ec00


	//----- nvinfo : EIATTR_MAX_THREADS
	.align		4
.L_1075:
        /*07e0*/ 	.byte	0x04, 0x05
        /*07e2*/ 	.short	(.L_1077 - .L_1076)
.L_1076:
        /*07e4*/ 	.word	0x00000080
        /*07e8*/ 	.word	0x00000001
        /*07ec*/ 	.word	0x00000001


	//----- nvinfo : EIATTR_CRS_STACK_SIZE
	.align		4
.L_1077:
        /*07f0*/ 	.byte	0x04, 0x1e
        /*07f2*/ 	.short	(.L_1079 - .L_1078)
.L_1078:
        /*07f4*/ 	.word	0x00000000


	//----- nvinfo : EIATTR_CBANK_PARAM_SIZE
	.align		4
.L_1079:
        /*07f8*/ 	.byte	0x03, 0x19
        /*07fa*/ 	.short	0x01f0


	//----- nvinfo : EIATTR_PARAM_CBANK
	.align		4
        /*07fc*/ 	.byte	0x04, 0x0a
        /*07fe*/ 	.short	(.L_1081 - .L_1080)
	.align		4
.L_1080:
        /*0800*/ 	.word	index@(.nv.constant0._Z25selective_scan_bwd_kernelI32Selective_Scan_bwd_kernel_traitsILi128ELi16ELb0ELb0ELb1ELb0ELb0EN3c108BFloat16ENS1_7complexIfEEEEv12SSMParamsBwd)
        /*0804*/ 	.short	0x0210
        /*0806*/ 	.short	0x01f0


	//----- nvinfo : EIATTR_SW_WAR
	.align		4
.L_1081:
        /*0808*/ 	.byte	0x04, 0x36
        /*080a*/ 	.short	(.L_1083 - .L_1082)
.L_1082:
        /*080c*/ 	.word	0x00000008
.L_1083:


//--------------------- .nv.info._Z25selective_scan_bwd_kernelI32Selective_Scan_bwd_kernel_traitsILi128ELi16ELb0ELb0ELb1ELb0ELb1EN3c108BFloat16ENS1_7complexIfEEEEv12SSMParamsBwd --------------------------
	.section	.nv.info._Z25selective_scan_bwd_kernelI32Selective_Scan_bwd_kernel_traitsILi128ELi16ELb0ELb0ELb1ELb0ELb1EN3c108BFloat16ENS1_7complexIfEEEEv12SSMParamsBwd,"",@"SHT_CUDA_INFO"
	.sectionflags	@""
	.align	4


	//----- nvinfo : EIATTR_CUDA_API_VERSION
	.align		4
        /*0000*/ 	.byte	0x04, 0x37
        /*0002*/ 	.short	(.L_1085 - .L_1084)
.L_1084:
        /*0004*/ 	.word	0x00000082


	//----- nvinfo : EIATTR_KPARAM_INFO
	.align		4
.L_1085:
        /*0008*/ 	.byte	0x04, 0x17
        /*000a*/ 	.short	(.L_1087 - .L_1086)
.L_1086:
        /*000c*/ 	.word	0x00000000
        /*0010*/ 	.short	0x0000
        /*0012*/ 	.short	0x0000
        /*0014*/ 	.byte	0x00, 0xf0, 0xc1, 0x07


	//----- nvinfo : EIATTR_SPARSE_MMA_MASK
	.align		4
.L_1087:
        /*0018*/ 	.byte	0x03, 0x50
        /*001a*/ 	.short	0x0000


	//----- nvinfo : EIATTR_MAXREG_COUNT
	.align		4
        /*001c*/ 	.byte	0x03, 0x1b
        /*001e*/ 	.short	0x00ff


	//----- nvinfo : EIATTR_NUM_BARRIERS
	.align		4
        /*0020*/ 	.byte	0x02, 0x4c
        /*0022*/ 	.byte	0x01
	.zero		1


	//----- nvinfo : EIATTR_ANNOTATIONS
	.align		4
        /*0024*/ 	.byte	0x04, 0x55
        /*0026*/ 	.short	(.L_1089 - .L_1088)


	//   ....[0]....
.L_1088:
        /* <DEDUP_REMOVED lines=47> */


	//----- nvinfo : EIATTR_MERCURY_ISA_VERSION
	.align		4
.L_1089:
        /*0308*/ 	.byte	0x03, 0x5f
        /*030a*/ 	.short	0x0101


	//----- nvinfo : EIATTR_COOP_GROUP_MASK_REGIDS
	.align		4
        /*030c*/ 	.byte	0x04, 0x29
        /*030e*/ 	.short	(.L_1091 - .L_1090)


	//   ....[0]....
.L_1090:
        /*0310*/ 	.word	0xffffffff


	//   ....[1]....
        /*0314*/ 	.word	0xffffffff


	//   ....[2]....
        /*0318*/ 	.word	0xffffffff


	//   ....[3]....
        /*031c*/ 	.word	0xffffffff


	//   ....[4]....
        /*0320*/ 	.word	0xffffffff


	//   ....[5]....
        /*0324*/ 	.word	0xffffffff


	//   ....[6]....
        /*0328*/ 	.word	0xffffffff


	//   ....[7]....
        /*032c*/ 	.word	0xffffffff


	//   ....[8]....
        /*0330*/ 	.word	0xffffffff


	//   ....[9]....
        /*0334*/ 	.word	0xffffffff


	//   ....[10]....
        /*0338*/ 	.word	0xffffffff


	//   ....[11]....
        /*033c*/ 	.word	0xffffffff


	//   ....[12]....
        /*0340*/ 	.word	0xffffffff


	//   ....[13]....
        /*0344*/ 	.word	0xffffffff


	//   ....[14]....
        /*0348*/ 	.word	0xffffffff


	//   ....[15]....
        /*034c*/ 	.word	0xffffffff


	//   ....[16]....
        /*0350*/ 	.word	0xffffffff


	//   ....[17]....
        /*0354*/ 	.word	0xffffffff


	//   ....[18]....
        /*0358*/ 	.word	0xffffffff


	//   ....[19]....
        /*035c*/ 	.word	0xffffffff


	//   ....[20]....
        /*0360*/ 	.word	0xffffffff


	//   ....[21]....
        /*0364*/ 	.word	0xffffffff


	//   ....[22]....
        /*0368*/ 	.word	0xffffffff


	//   ....[23]....
        /*036c*/ 	.word	0xffffffff


	//   ....[24]....
        /*0370*/ 	.word	0xffffffff


	//   ....[25]....
        /*0374*/ 	.word	0xffffffff


	//   ....[26]....
        /*0378*/ 	.word	0xffffffff


	//   ....[27]....
        /*037c*/ 	.word	0xffffffff


	//   ....[28]....
        /*0380*/ 	.word	0xffffffff


	//   ....[29]....
        /*0384*/ 	.word	0xffffffff


	//   ....[30]....
        /*0388*/ 	.word	0xffffffff


	//   ....[31]....
        /*038c*/ 	.word	0xffffffff


	//   ....[32]....
        /*0390*/ 	.word	0xffffffff


	//   ....[33]....
        /*0394*/ 	.word	0xffffffff


	//   ....[34]....
        /*0398*/ 	.word	0xffffffff


	//   ....[35]....
        /*039c*/ 	.word	0xffffffff


	//   ....[36]....
        /*03a0*/ 	.word	0xffffffff


	//   ....[37]....
        /*03a4*/ 	.word	0xffffffff


	//   ....[38]....
        /*03a8*/ 	.word	0xffffffff


	//   ....[39]....
        /*03ac*/ 	.word	0xffffffff


	//   ....[40]....
        /*03b0*/ 	.word	0xffffffff


	//   ....[41]....
        /*03b4*/ 	.word	0xffffffff


	//   ....[42]....
        /*03b8*/ 	.word	0xffffffff


	//   ....[43]....
        /*03bc*/ 	.word	0xffffffff


	//   ....[44]....
        /*03c0*/ 	.word	0xffffffff


	//   ....[45]....
        /*03c4*/ 	.word	0xffffffff


	//   ....[46]....
        /*03c8*/ 	.word	0xffffffff


	//   ....[47]....
        /*03cc*/ 	.word	0xffffffff


	//   ....[48]....
        /*03d0*/ 	.word	0xffffffff


	//   ....[49]....
        /*03d4*/ 	.word	0xffffffff


	//   ....[50]....
        /*03d8*/ 	.word	0xffffffff


	//   ....[51]....
        /*03dc*/ 	.word	0xffffffff


	//   ....[52]....
        /*03e0*/ 	.word	0xffffffff


	//   ....[53]....
        /*03e4*/ 	.word	0xffffffff


	//   ....[54]....
        /*03e8*/ 	.word	0xffffffff


	//   ....[55]....
        /*03ec*/ 	.word	0xffffffff


	//   ....[56]....
        /*03f0*/ 	.word	0xffffffff


	//   ....[57]....
        /*03f4*/ 	.word	0xffffffff


	//   ....[58]....
        /*03f8*/ 	.word	0xffffffff


	//   ....[59]....
        /*03fc*/ 	.word	0xffffffff


	//   ....[60]....
        /*0400*/ 	.word	0xffffffff


	//   ....[61]....
        /*0404*/ 	.word	0xffffffff


	//   ....[62]....
        /*0408*/ 	.word	0xffffffff


	//   ....[63]....
        /*040c*/ 	.word	0xffffffff


	//   ....[64]....
        /*0410*/ 	.word	0xffffffff


	//   ....[65]....
        /*0414*/ 	.word	0xffffffff


	//   ....[66]....
        /*0418*/ 	.word	0xffffffff


	//   ....[67]....
        /*041c*/ 	.word	0xffffffff


	//   ....[68]....
        /*0420*/ 	.word	0xffffffff


	//   ....[69]....
        /*0424*/ 	.word	0xffffffff


	//   ....[70]....
        /*0428*/ 	.word	0xffffffff


	//   ....[71]....
        /*042c*/ 	.word	0xffffffff


	//   ....[72]....
        /*0430*/ 	.word	0xffffffff


	//   ....[73]....
        /*0434*/ 	.word	0xffffffff


	//   ....[74]....
        /*0438*/ 	.word	0xffffffff


	//   ....[75]....
        /*043c*/ 	.word	0xffffffff


	//   ....[76]....
        /*0440*/ 	.word	0xffffffff


	//   ....[77]....
        /*0444*/ 	.word	0xffffffff


	//   ....[78]....
        /*0448*/ 	.word	0xffffffff


	//   ....[79]....
        /*044c*/ 	.word	0xffffffff


	//   ....[80]....
        /*0450*/ 	.word	0xffffffff


	//   ....[81]....
        /*0454*/ 	.word	0xffffffff


	//   ....[82]....
        /*0458*/ 	.word	0xffffffff


	//   ....[83]....
        /*045c*/ 	.word	0xffffffff


	//   ....[84]....
        /*0460*/ 	.word	0xffffffff


	//   ....[85]....
        /*0464*/ 	.word	0xffffffff


	//   ....[86]....
        /*0468*/ 	.word	0xffffffff


	//   ....[87]....
        /*046c*/ 	.word	0xffffffff


	//   ....[88]....
        /*0470*/ 	.word	0xffffffff


	//   ....[89]....
        /*0474*/ 	.word	0xffffffff


	//   ....[90]....
        /*0478*/ 	.word	0xffffffff


	//   ....[91]....
        /*047c*/ 	.word	0xffffffff


	//   ....[92]....
        /*0480*/ 	.word	0xffffffff


	//   ....[93]....
        /*0484*/ 	.word	0xffffffff


	//   ....[94]....
        /*0488*/ 	.word	0xffffffff


	//   ....[95]....
        /*048c*/ 	.word	0xffffffff


	//   ....[96]....
        /*0490*/ 	.word	0xffffffff


	//   ....[97]....
        /*0494*/ 	.word	0xffffffff


	//   ....[98]....
        /*0498*/ 	.word	0xffffffff


	//   ....[99]....
        /*049c*/ 	.word	0xffffffff


	//   ....[100]....
        /*04a0*/ 	.word	0x0500004f


	//   ....[101]....
        /*04a4*/ 	.word	0x0500004f


	//   ....[102]....
        /*04a8*/ 	.word	0x0500004f


	//   ....[103]....
        /*04ac*/ 	.word	0x0500004f


	//   ....[104]....
        /*04b0*/ 	.word	0x0500004f


	//   ....[105]....
        /*04b4*/ 	.word	0x0500004f


	//   ....[106]....
        /*04b8*/ 	.word	0x0500004f


	//   ....[107]....
        /*04bc*/ 	.word	0x0500004f


	//   ....[108]....
        /*04c0*/ 	.word	0x0500004f


	//   ....[109]....
        /*04c4*/ 	.word	0x0500004f


	//   ....[110]....
        /*04c8*/ 	.word	0x0500004f


	//   ....[111]....
        /*04cc*/ 	.word	0x0500004f


	//   ....[112]....
        /*04d0*/ 	.word	0x0500004f


	//   ....[113]....
        /*04d4*/ 	.word	0x0500004f


	//   ....[114]....
        /*04d8*/ 	.word	0x0500004f


	//   ....[115]....
        /*04dc*/ 	.word	0x0500004f


	//   ....[116]....
        /*04e0*/ 	.word	0x0500004f


	//   ....[117]....
        /*04e4*/ 	.word	0x0500004f


	//   ....[118]....
        /*04e8*/ 	.word	0x0500004f


	//   ....[119]....
        /*04ec*/ 	.word	0x0500004f


	//   ....[120]....
        /*04f0*/ 	.word	0x0500004f


	//   ....[121]....
        /*04f4*/ 	.word	0x0500004f


	//   ....[122]....
        /*04f8*/ 	.word	0x0500004f


	//   ....[123]....
        /*04fc*/ 	.word	0x0500004f


	//   ....[124]....
        /*0500*/ 	.word	0x0500004f


	//   ....[125]....
        /*0504*/ 	.word	0x0500004f


	//   ....[126]....
        /*0508*/ 	.word	0x0500004f


	//   ....[127]....
        /*050c*/ 	.word	0x0500004f


	//   ....[128]....
        /*0510*/ 	.word	0x0500004f


	//   ....[129]....
        /*0514*/ 	.word	0x0500004f


	//   ....[130]....
        /*0518*/ 	.word	0x0500004f


	//   ....[131]....
        /*051c*/ 	.word	0x0500004f


	//   ....[132]....
        /*0520*/ 	.word	0x0500004f


	//   ....[133]....
        /*0524*/ 	.word	0x0500004f


	//   ....[134]....
        /*0528*/ 	.word	0x0500004f


	//   ....[135]....
        /*052c*/ 	.word	0x0500004f


	//   ....[136]....
        /*0530*/ 	.word	0x0500004f


	//   ....[137]....
        /*0534*/ 	.word	0x0500004f


	//   ....[138]....
        /*0538*/ 	.word	0x0500004f


	//   ....[139]....
        /*053c*/ 	.word	0x0500004f


	//   ....[140]....
        /*0540*/ 	.word	0x0500004f


	//   ....[141]....
        /*0544*/ 	.word	0x0500004f


	//   ....[142]....
        /*0548*/ 	.word	0x0500004f


	//   ....[143]....
        /*054c*/ 	.word	0x0500004f


	//   ....[144]....
        /*0550*/ 	.word	0x0500004f


	//   ....[145]....
        /*0554*/ 	.word	0x0500004f


	//   ....[146]....
        /*0558*/ 	.word	0x0500004f


	//   ....[147]....
        /*055c*/ 	.word	0x0500004f


	//   ....[148]....
        /*0560*/ 	.word	0x0500004f


	//   ....[149]....
        /*0564*/ 	.word	0x0500004f


	//   ....[150]....
        /*0568*/ 	.word	0x0500004f


	//   ....[151]....
        /*056c*/ 	.word	0x0500004f


	//   ....[152]....
        /*0570*/ 	.word	0x0500004f


	//   ....[153]....
        /*0574*/ 	.word	0x0500004f


	//   ....[154]....
        /*0578*/ 	.word	0x0500004f


	//   ....[155]....
        /*057c*/ 	.word	0x0500004f


	//   ....[156]....
        /*0580*/ 	.word	0x0500004f


	//   ....[157]....
        /*0584*/ 	.word	0x0500004f


	//   ....[158]....
        /*0588*/ 	.word	0x0500004f


	//   ....[159]....
        /*058c*/ 	.word	0x0500004f


	//   ....[160]....
        /*0590*/ 	.word	0x0500004f


	//   ....[161]....
        /*0594*/ 	.word	0x0500004f


	//   ....[162]....
        /*0598*/ 	.word	0x0500004f


	//   ....[163]....
        /*059c*/ 	.word	0x0500004f


	//----- nvinfo : EIATTR_COOP_GROUP_INSTR_OFFSETS
	.align		4
.L_1091:
        /*05a0*/ 	.byte	0x04, 0x28
        /*05a2*/ 	.short	(.L_1093 - .L_1092)


	//   ....[0]....
.L_1092:
        /*05a4*/ 	.word	0x000014a0


	//   ....[1]....
        /*05a8*/ 	.word	0x00001a20


	//   ....[2]....
        /*05ac*/ 	.word	0x00002350


	//   ....[3]....
        /*05b0*/ 	.word	0x000027e0


	//   ....[4]....
        /*05b4*/ 	.word	0x00002f40


	//   ....[5]....
        /*05b8*/ 	.word	0x00003b70


	//   ....[6]....
        /*05bc*/ 	.word	0x00004b20


	//   ....[7]....
        /*05c0*/ 	.word	0x00006e50


	//   ....[8]....
        /*05c4*/ 	.word	0x00008e20


	//   ....[9]....
        /*05c8*/ 	.word	0x00008e40


	//   ....[10]....
        /*05cc*/ 	.word	0x00008e50


	//   ....[11]....
        /*05d0*/ 	.word	0x00008e60


	//   ....[12]....
        /*05d4*/ 	.word	0x00008f00


	//   ....[13]....
        /*05d8*/ 	.word	0x00008f30


	//   ....[14]....
        /*05dc*/ 	.word	0x00008f50


	//   ....[15]....
        /*05e0*/ 	.word	0x00008f60


	//   ....[16]....
        /*05e4*/ 	.word	0x00009000


	//   ....[17]....
        /*05e8*/ 	.word	0x00009020


	//   ....[18]....
        /*05ec*/ 	.word	0x00009050


	//   ....[19]....
        /*05f0*/ 	.word	0x00009060


	//   ....[20]....
        /*05f4*/ 	.word	0x00009100


	//   ....[21]....
        /*05f8*/ 	.word	0x00009120


	//   ....[22]....
        /*05fc*/ 	.word	0x00009150


	//   ....[23]....
        /*0600*/ 	.word	0x00009160


	//   ....[24]....
        /*0604*/ 	.word	0x00009200


	//   ....[25]....
        /*0608*/ 	.word	0x00009230


	//   ....[26]....
        /*060c*/ 	.word	0x00009240


	//   ....[27]....
        /*0610*/ 	.word	0x00009250


	//   ....[28]....
        /*0614*/ 	.word	0x000093c0


	//   ....[29]....
        /*0618*/ 	.word	0x000093d0


	//   ....[30]....
        /*061c*/ 	.word	0x000093e0


	//   ....[31]....
        /*0620*/ 	.word	0x000093f0


	//   ....[32]....
        /*0624*/ 	.word	0x00009400


	//   ....[33]....
        /*0628*/ 	.word	0x00009410


	//   ....[34]....
        /*062c*/ 	.word	0x00009420


	//   ....[35]....
        /*0630*/ 	.word	0x00009430


	//   ....[36]....
        /*0634*/ 	.word	0x0000a9a0


	//   ....[37]....
        /*0638*/ 	.word	0x0000a9b0


	//   ....[38]....
        /*063c*/ 	.word	0x0000a9c0


	//   ....[39]....
        /*0640*/ 	.word	0x0000a9d0


	//   ....[40]....
        /*0644*/ 	.word	0x0000aaf0


	//   ....[41]....
        /*0648*/ 	.word	0x0000ab00


	//   ....[42]....
        /*064c*/ 	.word	0x0000ab10


	//   ....[43]....
        /*0650*/ 	.word	0x0000ab20


	//   ....[44]....
        /*0654*/ 	.word	0x0000ac40


	//   ....[45]....
        /*0658*/ 	.word	0x0000ac50


	//   ....[46]....
        /*065c*/ 	.word	0x0000ac60


	//   ....[47]....
        /*0660*/ 	.word	0x0000ac70


	//   ....[48]....
        /*0664*/ 	.word	0x0000ad90


	//   ....[49]....
        /*0668*/ 	.word	0x0000ada0


	//   ....[50]....
        /*066c*/ 	.word	0x0000adb0


	//   ....[51]....
        /*0670*/ 	.word	0x0000adc0


	//   ....[52]....
        /*0674*/ 	.word	0x0000aee0


	//   ....[53]....
        /*0678*/ 	.word	0x0000aef0


	//   ....[54]....
        /*067c*/ 	.word	0x0000af00


	//   ....[55]....
        /*0680*/ 	.word	0x0000af10


	//   ....[56]....
        /*0684*/ 	.word	0x0000b030


	//   ....[57]....
        /*0688*/ 	.word	0x0000b040


	//   ....[58]....
        /*068c*/ 	.word	0x0000b050


	//   ....[59]....
        /*0690*/ 	.word	0x0000b060


	//   ....[60]....
        /*0694*/ 	.word	0x0000b070


	//   ....[61]....
        /*0698*/ 	.word	0x0000b080


	//   ....[62]....
        /*069c*/ 	.word	0x0000b090


	//   ....[63]....
        /*06a0*/ 	.word	0x0000b0c0


	//   ....[64]....
        /*06a4*/ 	.word	0x0000b0f0


	//   ....[65]....
        /*06a8*/ 	.word	0x0000b100


	//   ....[66]....
        /*06ac*/ 	.word	0x0000b110


	//   ....[67]....
        /*06b0*/ 	.word	0x0000b120


	//   ....[68]....
        /*06b4*/ 	.word	0x0000ed10


	//   ....[69]....
        /*06b8*/ 	.word	0x0000ed50


	//   ....[70]....
        /*06bc*/ 	.word	0x0000ed90


	//   ....[71]....
        /*06c0*/ 	.word	0x0000edd0


	//   ....[72]....
        /*06c4*/ 	.word	0x0000eee0


	//   ....[73]....
        /*06c8*/ 	.word	0x0000ef20


	//   ....[74]....
        /*06cc*/ 	.word	0x0000ef60


	//   ....[75]....
        /*06d0*/ 	.word	0x0000efa0


	//   ....[76]....
        /*06d4*/ 	.word	0x0000f0b0


	//   ....[77]....
        /*06d8*/ 	.word	0x0000f0f0


	//   ....[78]....
        /*06dc*/ 	.word	0x0000f130


	//   ....[79]....
        /*06e0*/ 	.word	0x0000f170


	//   ....[80]....
        /*06e4*/ 	.word	0x0000f280


	//   ....[81]....
        /*06e8*/ 	.word	0x0000f2c0


	//   ....[82]....
        /*06ec*/ 	.word	0x0000f300


	//   ....[83]....
        /*06f0*/ 	.word	0x0000f340


	//   ....[84]....
        /*06f4*/ 	.word	0x0000f450


	//   ....[85]....
        /*06f8*/ 	.word	0x0000f480


	//   ....[86]....
        /*06fc*/ 	.word	0x0000f4a0


	//   ....[87]....
        /*0700*/ 	.word	0x0000f4c0


	//   ....[88]....
        /*0704*/ 	.word	0x0000fbf0


	//   ....[89]....
        /*0708*/ 	.word	0x000108f0


	//   ....[90]....
        /*070c*/ 	.word	0x00010fb0


	//   ....[91]....
        /*0710*/ 	.word	0x00010fd0


	//   ....[92]....
        /*0714*/ 	.word	0x00011000


	//   ....[93]....
        /*0718*/ 	.word	0x00011050


	//   ....[94]....
        /*071c*/ 	.word	0x00011070


	//   ....[95]....
        /*0720*/ 	.word	0x00011260


	//   ....[96]....
        /*0724*/ 	.word	0x00011280


	//   ....[97]....
        /*0728*/ 	.word	0x000112b0


	//   ....[98]....
        /*072c*/ 	.word	0x00011300


	//   ....[99]....
        /*0730*/ 	.word	0x00011320


	//   ....[100]....
        /*0734*/ 	.word	0x00011840


	//   ....[101]....
        /*0738*/ 	.word	0x00011890


	//   ....[102]....
        /*073c*/ 	.word	0x000118e0


	//   ....[103]....
        /*0740*/ 	.word	0x00011930


	//   ....[104]....
        /*0744*/ 	.word	0x00011a60


	//   ....[105]....
        /*0748*/ 	.word	0x00011ab0


	//   ....[106]....
        /*074c*/ 	.word	0x00011b00


	//   ....[107]....
        /*0750*/ 	.word	0x00011b50


	//   ....[108]....
        /*0754*/ 	.word	0x00011c80


	//   ....[109]....
        /*0758*/ 	.word	0x00011cd0


	//   ....[110]....
        /*075c*/ 	.word	0x00011d20


	//   ....[111]....
        /*0760*/ 	.word	0x00011d70


	//   ....[112]....
        /*0764*/ 	.word	0x00011ea0


	//   ....[113]....
        /*0768*/ 	.word	0x00011ef0


	//   ....[114]....
        /*076c*/ 	.word	0x00011f40


	//   ....[115]....
        /*0770*/ 	.word	0x00011f90


	//   ....[116]....
        /*0774*/ 	.word	0x000120c0


	//   ....[117]....
        /*0778*/ 	.word	0x00012110


	//   ....[118]....
        /*077c*/ 	.word	0x00012160


	//   ....[119]....
        /*0780*/ 	.word	0x000121b0


	//   ....[120]....
        /*0784*/ 	.word	0x00012250


	//   ....[121]....
        /*0788*/ 	.word	0x000122f0


	//   ....[122]....
        /*078c*/ 	.word	0x00012390


	//   ....[123]....
        /*0790*/ 	.word	0x00012430


	//   ....[124]....
        /*0794*/ 	.word	0x000124d0


	//   ....[125]....
        /*0798*/ 	.word	0x00012560


	//   ....[126]....
        /*079c*/ 	.word	0x000125b0


	//   ....[127]....
        /*07a0*/ 	.word	0x00012600


	//   ....[128]....
        /*07a4*/ 	.word	0x00012670


	//   ....[129]....
        /*07a8*/ 	.word	0x000126c0


	//   ....[130]....
        /*07ac*/ 	.word	0x00012710


	//   ....[131]....
        /*07b0*/ 	.word	0x00012760


	//   ....[132]....
        /*07b4*/ 	.word	0x000127f0


	//   ....[133]....
        /*07b8*/ 	.word	0x00012840


	//   ....[134]....
        /*07bc*/ 	.word	0x00012890


	//   ....[135]....
        /*07c0*/ 	.word	0x000128e0


	//   ....[136]....
        /*07c4*/ 	.word	0x00012980


	//   ....[137]....
        /*07c8*/ 	.word	0x00012a10


	//   ....[138]....
        /*07cc*/ 	.word	0x00012a60


	//   ....[139]....
        /*07d0*/ 	.word	0x00012ab0


	//   ....[140]....
        /*07d4*/ 	.word	0x00012b50


	//   ....[141]....
        /*07d8*/ 	.word	0x00012be0


	//   ....[142]....
        /*07dc*/ 	.word	0x00012c30


	//   ....[143]....
        /*07e0*/ 	.word	0x00012c80


	//   ....[144]....
        /*07e4*/ 	.word	0x00012d20


	//   ....[145]....
        /*07e8*/ 	.word	0x00012db0


	//   ....[146]....
        /*07ec*/ 	.word	0x00012e00


	//   ....[147]....
        /*07f0*/ 	.word	0x00012e50


	//   ....[148]....
        /*07f4*/ 	.word	0x00012ef0


	//   ....[149]....
        /*07f8*/ 	.word	0x00012f80


	//   ....[150]....
        /*07fc*/ 	.word	0x00012fd0


	//   ....[151]....
        /*0800*/ 	.word	0x00013020


	//   ....[152]....
        /*0804*/ 	.word	0x000130c0


	//   ....[153]....
        /*0808*/ 	.word	0x00013170


	//   ....[154]....
        /*080c*/ 	.word	0x000131c0


	//   ....[155]....
        /*0810*/ 	.word	0x00013250


	//   ....[156]....
        /*0814*/ 	.word	0x000132b0


	//   ....[157]....
        /*0818*/ 	.word	0x00013300


	//   ....[158]....
        /*081c*/ 	.word	0x00013350


	//   ....[159]....
        /*0820*/ 	.word	0x000133a0


	//   ....[160]....
        /*0824*/ 	.word	0x000133d0


	//   ....[161]....
        /*0828*/ 	.word	0x00013430


	//   ....[162]....
        /*082c*/ 	.word	0x000134a0


	//   ....[163]....
        /*0830*/ 	.word	0x000134f0


	//----- nvinfo : EIATTR_EXIT_INSTR_OFFSETS
	.align		4
.L_1093:
        /*0834*/ 	.byte	0x04, 0x1c
        /*0836*/ 	.short	(.L_1095 - .L_1094)


	//   ....[0]....
.L_1094:
        /*0838*/ 	.word	0x00011490


	//   ....[1]....
        /*083c*/ 	.word	0x000117e0


	//----- nvinfo : EIATTR_MAX_THREADS
	.align		4
.L_1095:
        /*0840*/ 	.byte	0x04, 0x05
        /*0842*/ 	.short	(.L_1097 - .L_1096)
.L_1096:
        /*0844*/ 	.word	0x00000080
        /*0848*/ 	.word	0x00000001
        /*084c*/ 	.word	0x00000001


	//----- nvinfo : EIATTR_CRS_STACK_SIZE
	.align		4
.L_1097:
        /*0850*/ 	.byte	0x04, 0x1e
        /*0852*/ 	.short	(.L_1099 - .L_1098)
.L_1098:
        /*0854*/ 	.word	0x00000000


	//----- nvinfo : EIATTR_CBANK_PARAM_SIZE
	.align		4
.L_1099:
        /*0858*/ 	.byte	0x03, 0x19
        /*085a*/ 	.short	0x01f0


	//----- nvinfo : EIATTR_PARAM_CBANK
	.align		4
        /*085c*/ 	.byte	0x04, 0x0a
        /*085e*/ 	.short	(.L_1101 - .L_1100)
	.align		4
.L_1100:
        /*0860*/ 	.word	index@(.nv.constant0._Z25selective_scan_bwd_kernelI32Selective_Scan_bwd_kernel_traitsILi128ELi16ELb0ELb0ELb1ELb0ELb1EN3c108BFloat16ENS1_7complexIfEEEEv12SSMParamsBwd)
        /*0864*/ 	.short	0x0210
        /*0866*/ 	.short	0x01f0


	//----- nvinfo : EIATTR_SW_WAR
	.align		4
.L_1101:
        /*0868*/ 	.byte	0x04, 0x36
        /*086a*/ 	.short	(.L_1103 - .L_1102)
.L_1102:
        /*086c*/ 	.word	0x00000008
.L_1103:


//--------------------- .nv.info._Z25selective_scan_bwd_kernelI32Selective_Scan_bwd_kernel_traitsILi128ELi16ELb0ELb0ELb1ELb1ELb0EN3c108BFloat16ENS1_7complexIfEEEEv12SSMParamsBwd --------------------------
	.section	.nv.info._Z25selective_scan_bwd_kernelI32Selective_Scan_bwd_kernel_traitsILi128ELi16ELb0ELb0ELb1ELb1ELb0EN3c108BFloat16ENS1_7complexIfEEEEv12SSMParamsBwd,"",@"SHT_CUDA_INFO"
	.sectionflags	@""
	.align	4


	//----- nvinfo : EIATTR_CUDA_API_VERSION
	.align		4
        /*0000*/ 	.byte	0x04, 0x37
        /*0002*/ 	.short	(.L_1105 - .L_1104)
.L_1104:
        /*0004*/ 	.word	0x00000082


	//----- nvinfo : EIATTR_KPARAM_INFO
	.align		4
.L_1105:
        /*0008*/ 	.byte	0x04, 0x17
        /*000a*/ 	.short	(.L_1107 - .L_1106)
.L_1106:
        /*000c*/ 	.word	0x00000000
        /*0010*/ 	.short	0x0000
        /*0012*/ 	.short	0x0000
        /*0014*/ 	.byte	0x00, 0xf0, 0xc1, 0x07


	//----- nvinfo : EIATTR_SPARSE_MMA_MASK
	.align		4
.L_1107:
        /*0018*/ 	.byte	0x03, 0x50
        /*001a*/ 	.short	0x0000


	//----- nvinfo : EIATTR_MAXREG_COUNT
	.align		4
        /*001c*/ 	.byte	0x03, 0x1b
        /*001e*/ 	.short	0x00ff


	//----- nvinfo : EIATTR_NUM_BARRIERS
	.align		4
        /*0020*/ 	.byte	0x02, 0x4c
        /*0022*/ 	.byte	0x01
	.zero		1


	//----- nvinfo : EIATTR_ANNOTATIONS
	.align		4
        /*0024*/ 	.byte	0x04, 0x55
        /*0026*/ 	.short	(.L_1109 - .L_1108)


	//   ....[0]....
.L_1108:
        /* <DEDUP_REMOVED lines=44> */


	//----- nvinfo : EIATTR_MERCURY_ISA_VERSION
	.align		4
.L_1109:
        /*02d8*/ 	.byte	0x03, 0x5f
        /*02da*/ 	.short	0x0101


	//----- nvinfo : EIATTR_COOP_GROUP_MASK_REGIDS
	.align		4
        /*02dc*/ 	.byte	0x04, 0x29
        /*02de*/ 	.short	(.L_1111 - .L_1110)


	//   ....[0]....
.L_1110:
        /*02e0*/ 	.word	0xffffffff


	//   ....[1]....
        /*02e4*/ 	.word	0xffffffff


	//   ....[2]....
        /*02e8*/ 	.word	0xffffffff


	//   ....[3]....
        /*02ec*/ 	.word	0xffffffff


	//   ....[4]....
        /*02f0*/ 	.word	0xffffffff


	//   ....[5]....
        /*02f4*/ 	.word	0xffffffff


	//   ....[6]....
        /*02f8*/ 	.word	0xffffffff


	//   ....[7]....
        /*02fc*/ 	.word	0xffffffff


	//   ....[8]....
        /*0300*/ 	.word	0xffffffff


	//   ....[9]....
        /*0304*/ 	.word	0xffffffff


	//   ....[10]....
        /*0308*/ 	.word	0xffffffff


	//   ....[11]....
        /*030c*/ 	.word	0xffffffff


	//   ....[12]....
        /*0310*/ 	.word	0xffffffff


	//   ....[13]....
        /*0314*/ 	.word	0xffffffff


	//   ....[14]....
        /*0318*/ 	.word	0xffffffff


	//   ....[15]....
        /*031c*/ 	.word	0xffffffff


	//   ....[16]....
        /*0320*/ 	.word	0xffffffff


	//   ....[17]....
        /*0324*/ 	.word	0xffffffff


	//   ....[18]....
        /*0328*/ 	.word	0xffffffff


	//   ....[19]....
        /*032c*/ 	.word	0xffffffff


	//   ....[20]....
        /*0330*/ 	.word	0xffffffff


	//   ....[21]....
        /*0334*/ 	.word	0xffffffff


	//   ....[22]....
        /*0338*/ 	.word	0xffffffff


	//   ....[23]....
        /*033c*/ 	.word	0xffffffff


	//   ....[24]....
        /*0340*/ 	.word	0xffffffff


	//   ....[25]....
        /*0344*/ 	.word	0xffffffff


	//   ....[26]....
        /*0348*/ 	.word	0xffffffff


	//   ....[27]....
        /*034c*/ 	.word	0xffffffff


	//   ....[28]....
        /*0350*/ 	.word	0xffffffff


	//   ....[29]....
        /*0354*/ 	.word	0xffffffff


	//   ....[30]....
        /*0358*/ 	.word	0xffffffff


	//   ....[31]....
        /*035c*/ 	.word	0xffffffff


	//   ....[32]....
        /*0360*/ 	.word	0xffffffff


	//   ....[33]....
        /*0364*/ 	.word	0xffffffff


	//   ....[34]....
        /*0368*/ 	.word	0xffffffff


	//   ....[35]....
        /*036c*/ 	.word	0xffffffff


	//   ....[36]....
        /*0370*/ 	.word	0xffffffff


	//   ....[37]....
        /*0374*/ 	.word	0xffffffff


	//   ....[38]....
        /*0378*/ 	.word	0xffffffff


	//   ....[39]....
        /*037c*/ 	.word	0xffffffff


	//   ....[40]....
        /*0380*/ 	.word	0xffffffff


	//   ....[41]....
        /*0384*/ 	.word	0xffffffff


	//   ....[42]....
        /*0388*/ 	.word	0xffffffff


	//   ....[43]....
        /*038c*/ 	.word	0xffffffff


	//   ....[44]....
        /*0390*/ 	.word	0xffffffff


	//   ....[45]....
        /*0394*/ 	.word	0xffffffff


	//   ....[46]....
        /*0398*/ 	.word	0xffffffff


	//   ....[47]....
        /*039c*/ 	.word	0xffffffff


	//   ....[48]....
        /*03a0*/ 	.word	0xffffffff


	//   ....[49]....
        /*03a4*/ 	.word	0xffffffff


	//   ....[50]....
        /*03a8*/ 	.word	0xffffffff


	//   ....[51]....
        /*03ac*/ 	.word	0xffffffff


	//   ....[52]....
        /*03b0*/ 	.word	0xffffffff


	//   ....[53]....
        /*03b4*/ 	.word	0xffffffff


	//   ....[54]....
        /*03b8*/ 	.word	0xffffffff


	//   ....[55]....
        /*03bc*/ 	.word	0xffffffff


	//   ....[56]....
        /*03c0*/ 	.word	0xffffffff


	//   ....[57]....
        /*03c4*/ 	.word	0xffffffff


	//   ....[58]....
        /*03c8*/ 	.word	0xffffffff


	//   ....[59]....
        /*03cc*/ 	.word	0xffffffff


	//   ....[60]....
        /*03d0*/ 	.word	0xffffffff


	//   ....[61]....
        /*03d4*/ 	.word	0xffffffff


	//   ....[62]....
        /*03d8*/ 	.word	0xffffffff


	//   ....[63]....
        /*03dc*/ 	.word	0xffffffff


	//   ....[64]....
        /*03e0*/ 	.word	0xffffffff


	//   ....[65]....
        /*03e4*/ 	.word	0xffffffff


	//   ....[66]....
        /*03e8*/ 	.word	0xffffffff


	//   ....[67]....
        /*03ec*/ 	.word	0xffffffff


	//   ....[68]....
        /*03f0*/ 	.word	0xffffffff


	//   ....[69]....
        /*03f4*/ 	.word	0xffffffff


	//   ....[70]....
        /*03f8*/ 	.word	0xffffffff


	//   ....[71]....
        /*03fc*/ 	.word	0xffffffff


	//   ....[72]....
        /*0400*/ 	.word	0xffffffff


	//   ....[73]....
        /*0404*/ 	.word	0xffffffff


	//   ....[74]....
        /*0408*/ 	.word	0xffffffff


	//   ....[75]....
        /*040c*/ 	.word	0xffffffff


	//   ....[76]....
        /*0410*/ 	.word	0xffffffff


	//   ....[77]....
        /*0414*/ 	.word	0xffffffff


	//   ....[78]....
        /*0418*/ 	.word	0xffffffff


	//   ....[79]....
        /*041c*/ 	.word	0xffffffff


	//   ....[80]....
        /*0420*/ 	.word	0xffffffff


	//   ....[81]....
        /*0424*/ 	.word	0xffffffff


	//   ....[82]....
        /*0428*/ 	.word	0xffffffff


	//   ....[83]....
        /*042c*/ 	.word	0xffffffff


	//   ....[84]....
        /*0430*/ 	.word	0xffffffff


	//   ....[85]....
        /*0434*/ 	.word	0xffffffff


	//   ....[86]....
        /*0438*/ 	.word	0xffffffff


	//   ....[87]....
        /*043c*/ 	.word	0xffffffff


	//   ....[88]....
        /*0440*/ 	.word	0xffffffff


	//   ....[89]....
        /*0444*/ 	.word	0xffffffff


	//   ....[90]....
        /*0448*/ 	.word	0xffffffff


	//   ....[91]....
        /*044c*/ 	.word	0xffffffff


	//   ....[92]....
        /*0450*/ 	.word	0xffffffff


	//   ....[93]....
        /*0454*/ 	.word	0xffffffff


	//   ....[94]....
        /*0458*/ 	.word	0xffffffff


	//   ....[95]....
        /*045c*/ 	.word	0xffffffff


	//   ....[96]....
        /*0460*/ 	.word	0xffffffff


	//   ....[97]....
        /*0464*/ 	.word	0x0500004f


	//   ....[98]....
        /*0468*/ 	.word	0x0500004f


	//   ....[99]....
        /*046c*/ 	.word	0x0500004f


	//   ....[100]....
        /*0470*/ 	.word	0x0500004f


	//   ....[101]....
        /*0474*/ 	.word	0x0500004f


	//   ....[102]....
        /*0478*/ 	.word	0x0500004f


	//   ....[103]....
        /*047c*/ 	.word	0x0500004f


	//   ....[104]....
        /*0480*/ 	.word	0x0500004f


	//   ....[105]....
        /*0484*/ 	.word	0x0500004f


	//   ....[106]....
        /*0488*/ 	.word	0x0500004f


	//   ....[107]....
        /*048c*/ 	.word	0x0500004f


	//   ....[108]....
        /*0490*/ 	.word	0x0500004f


	//   ....[109]....
        /*0494*/ 	.word	0x0500004f


	//   ....[110]....
        /*0498*/ 	.word	0x0500004f


	//   ....[111]....
        /*049c*/ 	.word	0x0500004f


	//   ....[112]....
        /*04a0*/ 	.word	0x0500004f


	//   ....[113]....
        /*04a4*/ 	.word	0x0500004f


	//   ....[114]....
        /*04a8*/ 	.word	0x0500004f


	//   ....[115]....
        /*04ac*/ 	.word	0x0500004f


	//   ....[116]....
        /*04b0*/ 	.word	0x0500004f


	//   ....[117]....
        /*04b4*/ 	.word	0x0500004f


	//   ....[118]....
        /*04b8*/ 	.word	0x0500004f


	//   ....[119]....
        /*04bc*/ 	.word	0x0500004f


	//   ....[120]....
        /*04c0*/ 	.word	0x0500004f


	//   ....[121]....
        /*04c4*/ 	.word	0x0500004f


	//   ....[122]....
        /*04c8*/ 	.word	0x0500004f


	//   ....[123]....
        /*04cc*/ 	.word	0x0500004f


	//   ....[124]....
        /*04d0*/ 	.word	0x0500004f


	//   ....[125]....
        /*04d4*/ 	.word	0x0500004f


	//   ....[126]....
        /*04d8*/ 	.word	0x0500004f


	//   ....[127]....
        /*04dc*/ 	.word	0x0500004f


	//   ....[128]....
        /*04e0*/ 	.word	0x0500004f


	//   ....[129]....
        /*04e4*/ 	.word	0x0500004f


	//   ....[130]....
        /*04e8*/ 	.word	0x0500004f


	//   ....[131]....
        /*04ec*/ 	.word	0x0500004f


	//   ....[132]....
        /*04f0*/ 	.word	0x0500004f


	//   ....[133]....
        /*04f4*/ 	.word	0x0500004f


	//   ....[134]....
        /*04f8*/ 	.word	0x0500004f


	//   ....[135]....
        /*04fc*/ 	.word	0x0500004f


	//   ....[136]....
        /*0500*/ 	.word	0x0500004f


	//   ....[137]....
        /*0504*/ 	.word	0x0500004f


	//   ....[138]....
        /*0508*/ 	.word	0x0500004f


	//   ....[139]....
        /*050c*/ 	.word	0x0500004f


	//   ....[140]....
        /*0510*/ 	.word	0x0500004f


	//   ....[141]....
        /*0514*/ 	.word	0x0500004f


	//   ....[142]....
        /*0518*/ 	.word	0x0500004f


	//   ....[143]....
        /*051c*/ 	.word	0x0500004f


	//   ....[144]....
        /*0520*/ 	.word	0x0500004f


	//   ....[145]....
        /*0524*/ 	.word	0x0500004f


	//   ....[146]....
        /*0528*/ 	.word	0x0500004f


	//   ....[147]....
        /*052c*/ 	.word	0x0500004f


	//   ....[148]....
        /*0530*/ 	.word	0x0500004f


	//   ....[149]....
        /*0534*/ 	.word	0x0500004f


	//   ....[150]....
        /*0538*/ 	.word	0x0500004f


	//   ....[151]....
        /*053c*/ 	.word	0x0500004f


	//   ....[152]....
        /*0540*/ 	.word	0x0500004f


	//   ....[153]....
        /*0544*/ 	.word	0x0500004f


	//   ....[154]....
        /*0548*/ 	.word	0x0500004f


	//   ....[155]....
        /*054c*/ 	.word	0x0500004f


	//   ....[156]....
        /*0550*/ 	.word	0x0500004f


	//   ....[157]....
        /*0554*/ 	.word	0x0500004f


	//   ....[158]....
        /*0558*/ 	.word	0x0500004f


	//   ....[159]....
        /*055c*/ 	.word	0x0500004f


	//   ....[160]....
        /*0560*/ 	.word	0x0500004f


	//----- nvinfo : EIATTR_COOP_GROUP_INSTR_OFFSETS
	.align		4
.L_1111:
        /*0564*/ 	.byte	0x04, 0x28
        /*0566*/ 	.short	(.L_1113 - .L_1112)


	//   ....[0]....
.L_1112:
        /*0568*/ 	.word	0x000013f0


	//   ....[1]....
        /*056c*/ 	.word	0x000019a0


	//   ....[2]....
        /*0570*/ 	.word	0x00001f40


	//   ....[3]....
        /*0574*/ 	.word	0x000065f0


	//   ....[4]....
        /*0578*/ 	.word	0x00008590


	//   ....[5]....
        /*057c*/ 	.word	0x000085b0


	//   ....[6]....
        /*0580*/ 	.word	0x000085c0


	//   ....[7]....
        /*0584*/ 	.word	0x000085d0


	//   ....[8]....
        /*0588*/ 	.word	0x00008670


	//   ....[9]....
        /*058c*/ 	.word	0x000086a0


	//   ....[10]....
        /*0590*/ 	.word	0x000086c0


	//   ....[11]....
        /*0594*/ 	.word	0x000086d0


	//   ....[12]....
        /*0598*/ 	.word	0x00008770


	//   ....[13]....
        /*059c*/ 	.word	0x00008790


	//   ....[14]....
        /*05a0*/ 	.word	0x000087c0


	//   ....[15]....
        /*05a4*/ 	.word	0x000087d0


	//   ....[16]....
        /*05a8*/ 	.word	0x00008870


	//   ....[17]....
        /*05ac*/ 	.word	0x00008890


	//   ....[18]....
        /*05b0*/ 	.word	0x000088c0


	//   ....[19]....
        /*05b4*/ 	.word	0x000088d0


	//   ....[20]....
        /*05b8*/ 	.word	0x00008970


	//   ....[21]....
        /*05bc*/ 	.word	0x000089a0


	//   ....[22]....
        /*05c0*/ 	.word	0x000089b0


	//   ....[23]....
        /*05c4*/ 	.word	0x000089c0


	//   ....[24]....
        /*05c8*/ 	.word	0x00008b30


	//   ....[25]....
        /*05cc*/ 	.word	0x00008b40


	//   ....[26]....
        /*05d0*/ 	.word	0x00008b50


	//   ....[27]....
        /*05d4*/ 	.word	0x00008b60


	//   ....[28]....
        /*05d8*/ 	.word	0x00008b70


	//   ....[29]....
        /*05dc*/ 	.word	0x00008b80


	//   ....[30]....
        /*05e0*/ 	.word	0x00008b90


	//   ....[31]....
        /*05e4*/ 	.word	0x00008ba0


	//   ....[32]....
        /*05e8*/ 	.word	0x0000a110


	//   ....[33]....
        /*05ec*/ 	.word	0x0000a120


	//   ....[34]....
        /*05f0*/ 	.word	0x0000a130


	//   ....[35]....
        /*05f4*/ 	.word	0x0000a140


	//   ....[36]....
        /*05f8*/ 	.word	0x0000a260


	//   ....[37]....
        /*05fc*/ 	.word	0x0000a270


	//   ....[38]....
        /*0600*/ 	.word	0x0000a280


	//   ....[39]....
        /*0604*/ 	.word	0x0000a290


	//   ....[40]....
        /*0608*/ 	.word	0x0000a3b0


	//   ....[41]....
        /*060c*/ 	.word	0x0000a3c0


	//   ....[42]....
        /*0610*/ 	.word	0x0000a3d0


	//   ....[43]....
        /*0614*/ 	.word	0x0000a3e0


	//   ....[44]....
        /*0618*/ 	.word	0x0000a500


	//   ....[45]....
        /*061c*/ 	.word	0x0000a510


	//   ....[46]....
        /*0620*/ 	.word	0x0000a520


	//   ....[47]....
        /*0624*/ 	.word	0x0000a530


	//   ....[48]....
        /*0628*/ 	.word	0x0000a650


	//   ....[49]....
        /*062c*/ 	.word	0x0000a660


	//   ....[50]....
        /*0630*/ 	.word	0x0000a670


	//   ....[51]....
        /*0634*/ 	.word	0x0000a680


	//   ....[52]....
        /*0638*/ 	.word	0x0000a7a0


	//   ....[53]....
        /*063c*/ 	.word	0x0000a7b0


	//   ....[54]....
        /*0640*/ 	.word	0x0000a7c0


	//   ....[55]....
        /*0644*/ 	.word	0x0000a7d0


	//   ....[56]....
        /*0648*/ 	.word	0x0000a7e0


	//   ....[57]....
        /*064c*/ 	.word	0x0000a7f0


	//   ....[58]....
        /*0650*/ 	.word	0x0000a800


	//   ....[59]....
        /*0654*/ 	.word	0x0000a830


	//   ....[60]....
        /*0658*/ 	.word	0x0000a860


	//   ....[61]....
        /*065c*/ 	.word	0x0000a870


	//   ....[62]....
        /*0660*/ 	.word	0x0000a880


	//   ....[63]....
        /*0664*/ 	.word	0x0000a890


	//   ....[64]....
        /*0668*/ 	.word	0x0000e4d0


	//   ....[65]....
        /*066c*/ 	.word	0x0000e510


	//   ....[66]....
        /*0670*/ 	.word	0x0000e550


	//   ....[67]....
        /*0674*/ 	.word	0x0000e590


	//   ....[68]....
        /*0678*/ 	.word	0x0000e6a0


	//   ....[69]....
        /*067c*/ 	.word	0x0000e6e0


	//   ....[70]....
        /*0680*/ 	.word	0x0000e720


	//   ....[71]....
        /*0684*/ 	.word	0x0000e760


	//   ....[72]....
        /*0688*/ 	.word	0x0000e870


	//   ....[73]....
        /*068c*/ 	.word	0x0000e8b0


	//   ....[74]....
        /*0690*/ 	.word	0x0000e8f0


	//   ....[75]....
        /*0694*/ 	.word	0x0000e930


	//   ....[76]....
        /*0698*/ 	.word	0x0000ea40


	//   ....[77]....
        /*069c*/ 	.word	0x0000ea80


	//   ....[78]....
        /*06a0*/ 	.word	0x0000eac0


	//   ....[79]....
        /*06a4*/ 	.word	0x0000eb00


	//   ....[80]....
        /*06a8*/ 	.word	0x0000ec10


	//   ....[81]....
        /*06ac*/ 	.word	0x0000ec30


	//   ....[82]....
        /*06b0*/ 	.word	0x0000ec50


	//   ....[83]....
        /*06b4*/ 	.word	0x0000ec70


	//   ....[84]....
        /*06b8*/ 	.word	0x0000f690


	//   ....[85]....
        /*06bc*/ 	.word	0x00010150


	//   ....[86]....
        /*06c0*/ 	.word	0x00010e00


	//   ....[87]....
        /*06c4*/ 	.word	0x000114e0


	//   ....[88]....
        /*06c8*/ 	.word	0x00011500


	//   ....[89]....
        /*06cc*/ 	.word	0x00011530


	//   ....[90]....
        /*06d0*/ 	.word	0x00011580


	//   ....[91]....
        /*06d4*/ 	.word	0x000115a0


	//   ....[92]....
        /*06d8*/ 	.word	0x00011790


	//   ....[93]....
        /*06dc*/ 	.word	0x000117b0


	//   ....[94]....
        /*06e0*/ 	.word	0x000117e0


	//   ....[95]....
        /*06e4*/ 	.word	0x00011830


	//   ....[96]....
        /*06e8*/ 	.word	0x00011850


	//   ....[97]....
        /*06ec*/ 	.word	0x00011d70


	//   ....[98]....
        /*06f0*/ 	.word	0x00011dc0


	//   ....[99]....
        /*06f4*/ 	.word	0x00011e10


	//   ....[100]....
        /*06f8*/ 	.word	0x00011e60


	//   ....[101]....
        /*06fc*/ 	.word	0x00011f90


	//   ....[102]....
        /*0700*/ 	.word	0x00011fe0


	//   ....[103]....
        /*0704*/ 	.word	0x00012030


	//   ....[104]....
        /*0708*/ 	.word	0x00012080


	//   ....[105]....
        /*070c*/ 	.word	0x000121b0


	//   ....[106]....
        /*0710*/ 	.word	0x00012200


	//   ....[107]....
        /*0714*/ 	.word	0x00012250


	//   ....[108]....
        /*0718*/ 	.word	0x000122a0


	//   ....[109]....
        /*071c*/ 	.word	0x000123d0


	//   ....[110]....
        /*0720*/ 	.word	0x00012420


	//   ....[111]....
        /*0724*/ 	.word	0x00012470


	//   ....[112]....
        /*0728*/ 	.word	0x000124c0


	//   ....[113]....
        /*072c*/ 	.word	0x000125f0


	//   ....[114]....
        /*0730*/ 	.word	0x00012640


	//   ....[115]....
        /*0734*/ 	.word	0x00012690


	//   ....[116]....
        /*0738*/ 	.word	0x000126e0


	//   ....[117]....
        /*073c*/ 	.word	0x00012780


	//   ....[118]....
        /*0740*/ 	.word	0x00012820


	//   ....[119]....
        /*0744*/ 	.word	0x000128c0


	//   ....[120]....
        /*0748*/ 	.word	0x00012960


	//   ....[121]....
        /*074c*/ 	.word	0x00012a00


	//   ....[122]....
        /*0750*/ 	.word	0x00012a90


	//   ....[123]....
        /*0754*/ 	.word	0x00012ae0


	//   ....[124]....
        /*0758*/ 	.word	0x00012b30


	//   ....[125]....
        /*075c*/ 	.word	0x00012ba0


	//   ....[126]....
        /*0760*/ 	.word	0x00012bf0


	//   ....[127]....
        /*0764*/ 	.word	0x00012c40


	//   ....[128]....
        /*0768*/ 	.word	0x00012c90


	//   ....[129]....
        /*076c*/ 	.word	0x00012d20


	//   ....[130]....
        /*0770*/ 	.word	0x00012d70


	//   ....[131]....
        /*0774*/ 	.word	0x00012dc0


	//   ....[132]....
        /*0778*/ 	.word	0x00012e10


	//   ....[133]....
        /*077c*/ 	.word	0x00012eb0


	//   ....[134]....
        /*0780*/ 	.word	0x00012f40


	//   ....[135]....
        /*0784*/ 	.word	0x00012f90


	//   ....[136]....
        /*0788*/ 	.word	0x00012fe0


	//   ....[137]....
        /*078c*/ 	.word	0x00013080


	//   ....[138]....
        /*0790*/ 	.word	0x00013110


	//   ....[139]....
        /*0794*/ 	.word	0x00013160


	//   ....[140]....
        /*0798*/ 	.word	0x000131b0


	//   ....[141]....
        /*079c*/ 	.word	0x00013250


	//   ....[142]....
        /*07a0*/ 	.word	0x000132e0


	//   ....[143]....
        /*07a4*/ 	.word	0x00013330


	//   ....[144]....
        /*07a8*/ 	.word	0x00013380


	//   ....[145]....
        /*07ac*/ 	.word	0x00013420


	//   ....[146]....
        /*07b0*/ 	.word	0x000134b0


	//   ....[147]....
        /*07b4*/ 	.word	0x00013500


	//   ....[148]....
        /*07b8*/ 	.word	0x00013550


	//   ....[149]....
        /*07bc*/ 	.word	0x000135f0


	//   ....[150]....
        /*07c0*/ 	.word	0x000136a0


	//   ....[151]....
        /*07c4*/ 	.word	0x000136f0


	//   ....[152]....
        /*07c8*/ 	.word	0x00013780


	//   ....[153]....
        /*07cc*/ 	.word	0x000137e0


	//   ....[154]....
        /*07d0*/ 	.word	0x00013830


	//   ....[155]....
        /*07d4*/ 	.word	0x00013880


	//   ....[156]....
        /*07d8*/ 	.word	0x000138d0


	//   ....[157]....
        /*07dc*/ 	.word	0x00013900


	//   ....[158]....
        /*07e0*/ 	.word	0x00013960


	//   ....[159]....
        /*07e4*/ 	.word	0x000139d0


	//   ....[160]....
        /*07e8*/ 	.word	0x00013a20


	//----- nvinfo : EIATTR_EXIT_INSTR_OFFSETS
	.align		4
.L_1113:
        /*07ec*/ 	.byte	0x04, 0x1c
        /*07ee*/ 	.short	(.L_1115 - .L_1114)


	//   ....[0]....
.L_1114:
        /*07f0*/ 	.word	0x000119c0


	//   ....[1]....
        /*07f4*/ 	.word	0x00011d10


	//----- nvinfo : EIATTR_MAX_THREADS
	.align		4
.L_1115:
        /*07f8*/ 	.byte	0x04, 0x05
        /*07fa*/ 	.short	(.L_1117 - .L_1116)
.L_1116:
        /*07fc*/ 	.word	0x00000080
        /*0800*/ 	.word	0x00000001
        /*0804*/ 	.word	0x00000001


	//----- nvinfo : EIATTR_CRS_STACK_SIZE
	.align		4
.L_1117:
        /*0808*/ 	.byte	0x04, 0x1e
        /*080a*/ 	.short	(.L_1119 - .L_1118)
.L_1118:
        /*080c*/ 	.word	0x00000000


	//----- nvinfo : EIATTR_CBANK_PARAM_SIZE
	.align		4
.L_1119:
        /*0810*/ 	.byte	0x03, 0x19
        /*0812*/ 	.short	0x01f0


	//----- nvinfo : EIATTR_PARAM_CBANK
	.align		4
        /*0814*/ 	.byte	0x04, 0x0a
        /*0816*/ 	.short	(.L_1121 - .L_1120)
	.align		4
.L_1120:
        /*0818*/ 	.word	index@(.nv.constant0._Z25selective_scan_bwd_kernelI32Selective_Scan_bwd_kernel_traitsILi128ELi16ELb0ELb0ELb1ELb1ELb0EN3c108BFloat16ENS1_7complexIfEEEEv12SSMParamsBwd)
        /*081c*/ 	.short	0x0210
        /*081e*/ 	.short	0x01f0


	//----- nvinfo : EIATTR_SW_WAR
	.align		4
.L_1121:
        /*0820*/ 	.byte	0x04, 0x36
        /*0822*/ 	.short	(.L_1123 - .L_1122)
.L_1122:
        /*0824*/ 	.word	0x00000008
.L_1123:


//--------------------- .nv.info._Z25selective_scan_bwd_kernelI32Selective_Scan_bwd_kernel_traitsILi128ELi16ELb0ELb0ELb1ELb1ELb1EN3c108BFloat16ENS1_7complexIfEEEEv12SSMParamsBwd --------------------------
	.section	.nv.info._Z25selective_scan_bwd_kernelI32Selective_Scan_bwd_kernel_traitsILi128ELi16ELb0ELb0ELb1ELb1ELb1EN3c108BFloat16ENS1_7complexIfEEEEv12SSMParamsBwd,"",@"SHT_CUDA_INFO"
	.sectionflags	@""
	.align	4


	//----- nvinfo : EIATTR_CUDA_API_VERSION
	.align		4
        /*0000*/ 	.byte	0x04, 0x37
        /*0002*/ 	.short	(.L_1125 - .L_1124)
.L_1124:
        /*0004*/ 	.word	0x00000082


	//----- nvinfo : EIATTR_KPARAM_INFO
	.align		4
.L_1125:
        /*0008*/ 	.byte	0x04, 0x17
        /*000a*/ 	.short	(.L_1127 - .L_1126)
.L_1126:
        /*000c*/ 	.word	0x00000000
        /*0010*/ 	.short	0x0000
        /*0012*/ 	.short	0x0000
        /*0014*/ 	.byte	0x00, 0xf0, 0xc1, 0x07


	//----- nvinfo : EIATTR_SPARSE_MMA_MASK
	.align		4
.L_1127:
        /*0018*/ 	.byte	0x03, 0x50
        /*001a*/ 	.short	0x0000


	//----- nvinfo : EIATTR_MAXREG_COUNT
	.align		4
        /*001c*/ 	.byte	0x03, 0x1b
        /*001e*/ 	.short	0x00ff


	//----- nvinfo : EIATTR_NUM_BARRIERS
	.align		4
        /*0020*/ 	.byte	0x02, 0x4c
        /*0022*/ 	.byte	0x01
	.zero		1


	//----- nvinfo : EIATTR_ANNOTATIONS
	.align		4
        /*0024*/ 	.byte	0x04, 0x55
        /*0026*/ 	.short	(.L_1129 - .L_1128)


	//   ....[0]....
.L_1128:
        /* <DEDUP_REMOVED lines=48> */


	//----- nvinfo : EIATTR_MERCURY_ISA_VERSION
	.align		4
.L_1129:
        /*0318*/ 	.byte	0x03, 0x5f
        /*031a*/ 	.short	0x0101


	//----- nvinfo : EIATTR_COOP_GROUP_MASK_REGIDS
	.align		4
        /*031c*/ 	.byte	0x04, 0x29
        /*031e*/ 	.short	(.L_1131 - .L_1130)


	//   ....[0]....
.L_1130:
        /*0320*/ 	.word	0xffffffff


	//   ....[1]....
        /*0324*/ 	.word	0xffffffff


	//   ....[2]....
        /*0328*/ 	.word	0xffffffff


	//   ....[3]....
        /*032c*/ 	.word	0xffffffff


	//   ....[4]....
        /*0330*/ 	.word	0xffffffff


	//   ....[5]....
        /*0334*/ 	.word	0xffffffff


	//   ....[6]....
        /*0338*/ 	.word	0xffffffff


	//   ....[7]....
        /*033c*/ 	.word	0xffffffff


	//   ....[8]....
        /*0340*/ 	.word	0xffffffff


	//   ....[9]....
        /*0344*/ 	.word	0xffffffff


	//   ....[10]....
        /*0348*/ 	.word	0xffffffff


	//   ....[11]....
        /*034c*/ 	.word	0xffffffff


	//   ....[12]....
        /*0350*/ 	.word	0xffffffff


	//   ....[13]....
        /*0354*/ 	.word	0xffffffff


	//   ....[14]....
        /*0358*/ 	.word	0xffffffff


	//   ....[15]....
        /*035c*/ 	.word	0xffffffff


	//   ....[16]....
        /*0360*/ 	.word	0xffffffff


	//   ....[17]....
        /*0364*/ 	.word	0xffffffff


	//   ....[18]....
        /*0368*/ 	.word	0xffffffff


	//   ....[19]....
        /*036c*/ 	.word	0xffffffff


	//   ....[20]....
        /*0370*/ 	.word	0xffffffff


	//   ....[21]....
        /*0374*/ 	.word	0xffffffff


	//   ....[22]....
        /*0378*/ 	.word	0xffffffff


	//   ....[23]....
        /*037c*/ 	.word	0xffffffff


	//   ....[24]....
        /*0380*/ 	.word	0xffffffff


	//   ....[25]....
        /*0384*/ 	.word	0xffffffff


	//   ....[26]....
        /*0388*/ 	.word	0xffffffff


	//   ....[27]....
        /*038c*/ 	.word	0xffffffff


	//   ....[28]....
        /*0390*/ 	.word	0xffffffff


	//   ....[29]....
        /*0394*/ 	.word	0xffffffff


	//   ....[30]....
        /*0398*/ 	.word	0xffffffff


	//   ....[31]....
        /*039c*/ 	.word	0xffffffff


	//   ....[32]....
        /*03a0*/ 	.word	0xffffffff


	//   ....[33]....
        /*03a4*/ 	.word	0xffffffff


	//   ....[34]....
        /*03a8*/ 	.word	0xffffffff


	//   ....[35]....
        /*03ac*/ 	.word	0xffffffff


	//   ....[36]....
        /*03b0*/ 	.word	0xffffffff


	//   ....[37]....
        /*03b4*/ 	.word	0xffffffff


	//   ....[38]....
        /*03b8*/ 	.word	0xffffffff


	//   ....[39]....
        /*03bc*/ 	.word	0xffffffff


	//   ....[40]....
        /*03c0*/ 	.word	0xffffffff


	//   ....[41]....
        /*03c4*/ 	.word	0xffffffff


	//   ....[42]....
        /*03c8*/ 	.word	0xffffffff


	//   ....[43]....
        /*03cc*/ 	.word	0xffffffff


	//   ....[44]....
        /*03d0*/ 	.word	0xffffffff


	//   ....[45]....
        /*03d4*/ 	.word	0xffffffff


	//   ....[46]....
        /*03d8*/ 	.word	0xffffffff


	//   ....[47]....
        /*03dc*/ 	.word	0xffffffff


	//   ....[48]....
        /*03e0*/ 	.word	0xffffffff


	//   ....[49]....
        /*03e4*/ 	.word	0xffffffff


	//   ....[50]....
        /*03e8*/ 	.word	0xffffffff


	//   ....[51]....
        /*03ec*/ 	.word	0xffffffff


	//   ....[52]....
        /*03f0*/ 	.word	0xffffffff


	//   ....[53]....
        /*03f4*/ 	.word	0xffffffff


	//   ....[54]....
        /*03f8*/ 	.word	0xffffffff


	//   ....[55]....
        /*03fc*/ 	.word	0xffffffff


	//   ....[56]....
        /*0400*/ 	.word	0xffffffff


	//   ....[57]....
        /*0404*/ 	.word	0xffffffff


	//   ....[58]....
        /*0408*/ 	.word	0xffffffff


	//   ....[59]....
        /*040c*/ 	.word	0xffffffff


	//   ....[60]....
        /*0410*/ 	.word	0xffffffff


	//   ....[61]....
        /*0414*/ 	.word	0xffffffff


	//   ....[62]....
        /*0418*/ 	.word	0xffffffff


	//   ....[63]....
        /*041c*/ 	.word	0xffffffff


	//   ....[64]....
        /*0420*/ 	.word	0xffffffff


	//   ....[65]....
        /*0424*/ 	.word	0xffffffff


	//   ....[66]....
        /*0428*/ 	.word	0xffffffff


	//   ....[67]....
        /*042c*/ 	.word	0xffffffff


	//   ....[68]....
        /*0430*/ 	.word	0xffffffff


	//   ....[69]....
        /*0434*/ 	.word	0xffffffff


	//   ....[70]....
        /*0438*/ 	.word	0xffffffff


	//   ....[71]....
        /*043c*/ 	.word	0xffffffff


	//   ....[72]....
        /*0440*/ 	.word	0xffffffff


	//   ....[73]....
        /*0444*/ 	.word	0xffffffff


	//   ....[74]....
        /*0448*/ 	.word	0xffffffff


	//   ....[75]....
        /*044c*/ 	.word	0xffffffff


	//   ....[76]....
        /*0450*/ 	.word	0xffffffff


	//   ....[77]....
        /*0454*/ 	.word	0xffffffff


	//   ....[78]....
        /*0458*/ 	.word	0xffffffff


	//   ....[79]....
        /*045c*/ 	.word	0xffffffff


	//   ....[80]....
        /*0460*/ 	.word	0xffffffff


	//   ....[81]....
        /*0464*/ 	.word	0xffffffff


	//   ....[82]....
        /*0468*/ 	.word	0xffffffff


	//   ....[83]....
        /*046c*/ 	.word	0xffffffff


	//   ....[84]....
        /*0470*/ 	.word	0xffffffff


	//   ....[85]....
        /*0474*/ 	.word	0xffffffff


	//   ....[86]....
        /*0478*/ 	.word	0xffffffff


	//   ....[87]....
        /*047c*/ 	.word	0xffffffff


	//   ....[88]....
        /*0480*/ 	.word	0xffffffff


	//   ....[89]....
        /*0484*/ 	.word	0xffffffff


	//   ....[90]....
        /*0488*/ 	.word	0xffffffff


	//   ....[91]....
        /*048c*/ 	.word	0xffffffff


	//   ....[92]....
        /*0490*/ 	.word	0xffffffff


	//   ....[93]....
        /*0494*/ 	.word	0xffffffff


	//   ....[94]....
        /*0498*/ 	.word	0xffffffff


	//   ....[95]....
        /*049c*/ 	.word	0xffffffff


	//   ....[96]....
        /*04a0*/ 	.word	0xffffffff


	//   ....[97]....
        /*04a4*/ 	.word	0xffffffff


	//   ....[98]....
        /*04a8*/ 	.word	0xffffffff


	//   ....[99]....
        /*04ac*/ 	.word	0xffffffff


	//   ....[100]....
        /*04b0*/ 	.word	0xffffffff


	//   ....[101]....
        /*04b4*/ 	.word	0x0500004f


	//   ....[102]....
        /*04b8*/ 	.word	0x0500004f


	//   ....[103]....
        /*04bc*/ 	.word	0x0500004f


	//   ....[104]....
        /*04c0*/ 	.word	0x0500004f


	//   ....[105]....
        /*04c4*/ 	.word	0x0500004f


	//   ....[106]....
        /*04c8*/ 	.word	0x0500004f


	//   ....[107]....
        /*04cc*/ 	.word	0x0500004f


	//   ....[108]....
        /*04d0*/ 	.word	0x0500004f


	//   ....[109]....
        /*04d4*/ 	.word	0x0500004f


	//   ....[110]....
        /*04d8*/ 	.word	0x0500004f


	//   ....[111]....
        /*04dc*/ 	.word	0x0500004f


	//   ....[112]....
        /*04e0*/ 	.word	0x0500004f


	//   ....[113]....
        /*04e4*/ 	.word	0x0500004f


	//   ....[114]....
        /*04e8*/ 	.word	0x0500004f


	//   ....[115]....
        /*04ec*/ 	.word	0x0500004f


	//   ....[116]....
        /*04f0*/ 	.word	0x0500004f


	//   ....[117]....
        /*04f4*/ 	.word	0x0500004f


	//   ....[118]....
        /*04f8*/ 	.word	0x0500004f


	//   ....[119]....
        /*04fc*/ 	.word	0x0500004f


	//   ....[120]....
        /*0500*/ 	.word	0x0500004f


	//   ....[121]....
        /*0504*/ 	.word	0x0500004f


	//   ....[122]....
        /*0508*/ 	.word	0x0500004f


	//   ....[123]....
        /*050c*/ 	.word	0x0500004f


	//   ....[124]....
        /*0510*/ 	.word	0x0500004f


	//   ....[125]....
        /*0514*/ 	.word	0x0500004f


	//   ....[126]....
        /*0518*/ 	.word	0x0500004f


	//   ....[127]....
        /*051c*/ 	.word	0x0500004f


	//   ....[128]....
        /*0520*/ 	.word	0x0500004f


	//   ....[129]....
        /*0524*/ 	.word	0x0500004f


	//   ....[130]....
        /*0528*/ 	.word	0x0500004f


	//   ....[131]....
        /*052c*/ 	.word	0x0500004f


	//   ....[132]....
        /*0530*/ 	.word	0x0500004f


	//   ....[133]....
        /*0534*/ 	.word	0x0500004f


	//   ....[134]....
        /*0538*/ 	.word	0x0500004f


	//   ....[135]....
        /*053c*/ 	.word	0x0500004f


	//   ....[136]....
        /*0540*/ 	.word	0x0500004f


	//   ....[137]....
        /*0544*/ 	.word	0x0500004f


	//   ....[138]....
        /*0548*/ 	.word	0x0500004f


	//   ....[139]....
        /*054c*/ 	.word	0x0500004f


	//   ....[140]....
        /*0550*/ 	.word	0x0500004f


	//   ....[141]....
        /*0554*/ 	.word	0x0500004f


	//   ....[142]....
        /*0558*/ 	.word	0x0500004f


	//   ....[143]....
        /*055c*/ 	.word	0x0500004f


	//   ....[144]....
        /*0560*/ 	.word	0x0500004f


	//   ....[145]....
        /*0564*/ 	.word	0x0500004f


	//   ....[146]....
        /*0568*/ 	.word	0x0500004f


	//   ....[147]....
        /*056c*/ 	.word	0x0500004f


	//   ....[148]....
        /*0570*/ 	.word	0x0500004f


	//   ....[149]....
        /*0574*/ 	.word	0x0500004f


	//   ....[150]....
        /*0578*/ 	.word	0x0500004f


	//   ....[151]....
        /*057c*/ 	.word	0x0500004f


	//   ....[152]....
        /*0580*/ 	.word	0x0500004f


	//   ....[153]....
        /*0584*/ 	.word	0x0500004f


	//   ....[154]....
        /*0588*/ 	.word	0x0500004f


	//   ....[155]....
        /*058c*/ 	.word	0x0500004f


	//   ....[156]....
        /*0590*/ 	.word	0x0500004f


	//   ....[157]....
        /*0594*/ 	.word	0x0500004f


	//   ....[158]....
        /*0598*/ 	.word	0x0500004f


	//   ....[159]....
        /*059c*/ 	.word	0x0500004f


	//   ....[160]....
        /*05a0*/ 	.word	0x0500004f


	//   ....[161]....
        /*05a4*/ 	.word	0x0500004f


	//   ....[162]....
        /*05a8*/ 	.word	0x0500004f


	//   ....[163]....
        /*05ac*/ 	.word	0x0500004f


	//   ....[164]....
        /*05b0*/ 	.word	0x0500004f


	//----- nvinfo : EIATTR_COOP_GROUP_INSTR_OFFSETS
	.align		4
.L_1131:
        /*05b4*/ 	.byte	0x04, 0x28
        /*05b6*/ 	.short	(.L_1133 - .L_1132)


	//   ....[0]....
.L_1132:
        /*05b8*/ 	.word	0x00001410


	//   ....[1]....
        /*05bc*/ 	.word	0x000019d0


	//   ....[2]....
        /*05c0*/ 	.word	0x00002100


	//   ....[3]....
        /*05c4*/ 	.word	0x00004f40


	//   ....[4]....
        /*05c8*/ 	.word	0x00005640


	//   ....[5]....
        /*05cc*/ 	.word	0x00006220


	//   ....[6]....
        /*05d0*/ 	.word	0x00006e10


	//   ....[7]....
        /*05d4*/ 	.word	0x00009180


	//   ....[8]....
        /*05d8*/ 	.word	0x0000b180


	//   ....[9]....
        /*05dc*/ 	.word	0x0000b1a0


	//   ....[10]....
        /*05e0*/ 	.word	0x0000b1b0


	//   ....[11]....
        /*05e4*/ 	.word	0x0000b1c0


	//   ....[12]....
        /*05e8*/ 	.word	0x0000b260


	//   ....[13]....
        /*05ec*/ 	.word	0x0000b290


	//   ....[14]....
        /*05f0*/ 	.word	0x0000b2b0


	//   ....[15]....
        /*05f4*/ 	.word	0x0000b2c0


	//   ....[16]....
        /*05f8*/ 	.word	0x0000b360


	//   ....[17]....
        /*05fc*/ 	.word	0x0000b380


	//   ....[18]....
        /*0600*/ 	.word	0x0000b3b0


	//   ....[19]....
        /*0604*/ 	.word	0x0000b3c0


	//   ....[20]....
        /*0608*/ 	.word	0x0000b460


	//   ....[21]....
        /*060c*/ 	.word	0x0000b480


	//   ....[22]....
        /*0610*/ 	.word	0x0000b4b0


	//   ....[23]....
        /*0614*/ 	.word	0x0000b4c0


	//   ....[24]....
        /*0618*/ 	.word	0x0000b560


	//   ....[25]....
        /*061c*/ 	.word	0x0000b590


	//   ....[26]....
        /*0620*/ 	.word	0x0000b5a0


	//   ....[27]....
        /*0624*/ 	.word	0x0000b5b0


	//   ....[28]....
        /*0628*/ 	.word	0x0000b720


	//   ....[29]....
        /*062c*/ 	.word	0x0000b730


	//   ....[30]....
        /*0630*/ 	.word	0x0000b740


	//   ....[31]....
        /*0634*/ 	.word	0x0000b750


	//   ....[32]....
        /*0638*/ 	.word	0x0000b760


	//   ....[33]....
        /*063c*/ 	.word	0x0000b770


	//   ....[34]....
        /*0640*/ 	.word	0x0000b780


	//   ....[35]....
        /*0644*/ 	.word	0x0000b790


	//   ....[36]....
        /*0648*/ 	.word	0x0000cd00


	//   ....[37]....
        /*064c*/ 	.word	0x0000cd10


	//   ....[38]....
        /*0650*/ 	.word	0x0000cd20


	//   ....[39]....
        /*0654*/ 	.word	0x0000cd30


	//   ....[40]....
        /*0658*/ 	.word	0x0000ce50


	//   ....[41]....
        /*065c*/ 	.word	0x0000ce60


	//   ....[42]....
        /*0660*/ 	.word	0x0000ce70


	//   ....[43]....
        /*0664*/ 	.word	0x0000ce80


	//   ....[44]....
        /*0668*/ 	.word	0x0000cfa0


	//   ....[45]....
        /*066c*/ 	.word	0x0000cfb0


	//   ....[46]....
        /*0670*/ 	.word	0x0000cfc0


	//   ....[47]....
        /*0674*/ 	.word	0x0000cfd0


	//   ....[48]....
        /*0678*/ 	.word	0x0000d0f0


	//   ....[49]....
        /*067c*/ 	.word	0x0000d100


	//   ....[50]....
        /*0680*/ 	.word	0x0000d110


	//   ....[51]....
        /*0684*/ 	.word	0x0000d120


	//   ....[52]....
        /*0688*/ 	.word	0x0000d240


	//   ....[53]....
        /*068c*/ 	.word	0x0000d250


	//   ....[54]....
        /*0690*/ 	.word	0x0000d260


	//   ....[55]....
        /*0694*/ 	.word	0x0000d270


	//   ....[56]....
        /*0698*/ 	.word	0x0000d390


	//   ....[57]....
        /*069c*/ 	.word	0x0000d3a0


	//   ....[58]....
        /*06a0*/ 	.word	0x0000d3b0


	//   ....[59]....
        /*06a4*/ 	.word	0x0000d3c0


	//   ....[60]....
        /*06a8*/ 	.word	0x0000d3d0


	//   ....[61]....
        /*06ac*/ 	.word	0x0000d3e0


	//   ....[62]....
        /*06b0*/ 	.word	0x0000d3f0


	//   ....[63]....
        /*06b4*/ 	.word	0x0000d420


	//   ....[64]....
        /*06b8*/ 	.word	0x0000d450


	//   ....[65]....
        /*06bc*/ 	.word	0x0000d460


	//   ....[66]....
        /*06c0*/ 	.word	0x0000d470


	//   ....[67]....
        /*06c4*/ 	.word	0x0000d480


	//   ....[68]....
        /*06c8*/ 	.word	0x00011060


	//   ....[69]....
        /*06cc*/ 	.word	0x000110a0


	//   ....[70]....
        /*06d0*/ 	.word	0x000110e0


	//   ....[71]....
        /*06d4*/ 	.word	0x00011120


	//   ....[72]....
        /*06d8*/ 	.word	0x00011230


	//   ....[73]....
        /*06dc*/ 	.word	0x00011270


	//   ....[74]....
        /*06e0*/ 	.word	0x000112b0


	//   ....[75]....
        /*06e4*/ 	.word	0x000112f0


	//   ....[76]....
        /*06e8*/ 	.word	0x00011400


	//   ....[77]....
        /*06ec*/ 	.word	0x00011440


	//   ....[78]....
        /*06f0*/ 	.word	0x00011480


	//   ....[79]....
        /*06f4*/ 	.word	0x000114c0


	//   ....[80]....
        /*06f8*/ 	.word	0x000115d0


	//   ....[81]....
        /*06fc*/ 	.word	0x00011610


	//   ....[82]....
        /*0700*/ 	.word	0x00011650


	//   ....[83]....
        /*0704*/ 	.word	0x00011690


	//   ....[84]....
        /*0708*/ 	.word	0x000117a0


	//   ....[85]....
        /*070c*/ 	.word	0x000117d0


	//   ....[86]....
        /*0710*/ 	.word	0x000117f0


	//   ....[87]....
        /*0714*/ 	.word	0x00011810


	//   ....[88]....
        /*0718*/ 	.word	0x00012240


	//   ....[89]....
        /*071c*/ 	.word	0x00012ce0


	//   ....[90]....
        /*0720*/ 	.word	0x000139a0


	//   ....[91]....
        /*0724*/ 	.word	0x00014070


	//   ....[92]....
        /*0728*/ 	.word	0x00014090


	//   ....[93]....
        /*072c*/ 	.word	0x000140c0


	//   ....[94]....
        /*0730*/ 	.word	0x00014110


	//   ....[95]....
        /*0734*/ 	.word	0x00014130


	//   ....[96]....
        /*0738*/ 	.word	0x00014320


	//   ....[97]....
        /*073c*/ 	.word	0x00014340


	//   ....[98]....
        /*0740*/ 	.word	0x00014370


	//   ....[99]....
        /*0744*/ 	.word	0x000143c0


	//   ....[100]....
        /*0748*/ 	.word	0x000143e0


	//   ....[101]....
        /*074c*/ 	.word	0x00014900


	//   ....[102]....
        /*0750*/ 	.word	0x00014950


	//   ....[103]....
        /*0754*/ 	.word	0x000149a0


	//   ....[104]....
        /*0758*/ 	.word	0x000149f0


	//   ....[105]....
        /*075c*/ 	.word	0x00014b20


	//   ....[106]....
        /*0760*/ 	.word	0x00014b70


	//   ....[107]....
        /*0764*/ 	.word	0x00014bc0


	//   ....[108]....
        /*0768*/ 	.word	0x00014c10


	//   ....[109]....
        /*076c*/ 	.word	0x00014d40


	//   ....[110]....
        /*0770*/ 	.word	0x00014d90


	//   ....[111]....
        /*0774*/ 	.word	0x00014de0


	//   ....[112]....
        /*0778*/ 	.word	0x00014e30


	//   ....[113]....
        /*077c*/ 	.word	0x00014f60


	//   ....[114]....
        /*0780*/ 	.word	0x00014fb0


	//   ....[115]....
        /*0784*/ 	.word	0x00015000


	//   ....[116]....
        /*0788*/ 	.word	0x00015050


	//   ....[117]....
        /*078c*/ 	.word	0x00015180


	//   ....[118]....
        /*0790*/ 	.word	0x000151d0


	//   ....[119]....
        /*0794*/ 	.word	0x00015220


	//   ....[120]....
        /*0798*/ 	.word	0x00015270


	//   ....[121]....
        /*079c*/ 	.word	0x00015310


	//   ....[122]....
        /*07a0*/ 	.word	0x000153b0


	//   ....[123]....
        /*07a4*/ 	.word	0x00015450


	//   ....[124]....
        /*07a8*/ 	.word	0x000154f0


	//   ....[125]....
        /*07ac*/ 	.word	0x00015590


	//   ....[126]....
        /*07b0*/ 	.word	0x00015620


	//   ....[127]....
        /*07b4*/ 	.word	0x00015670


	//   ....[128]....
        /*07b8*/ 	.word	0x000156c0


	//   ....[129]....
        /*07bc*/ 	.word	0x00015730


	//   ....[130]....
        /*07c0*/ 	.word	0x00015780


	//   ....[131]....
        /*07c4*/ 	.word	0x000157d0


	//   ....[132]....
        /*07c8*/ 	.word	0x00015820


	//   ....[133]....
        /*07cc*/ 	.word	0x000158b0


	//   ....[134]....
        /*07d0*/ 	.word	0x00015900


	//   ....[135]....
        /*07d4*/ 	.word	0x00015950


	//   ....[136]....
        /*07d8*/ 	.word	0x000159a0


	//   ....[137]....
        /*07dc*/ 	.word	0x00015a40


	//   ....[138]....
        /*07e0*/ 	.word	0x00015ad0


	//   ....[139]....
        /*07e4*/ 	.word	0x00015b20


	//   ....[140]....
        /*07e8*/ 	.word	0x00015b70


	//   ....[141]....
        /*07ec*/ 	.word	0x00015c10


	//   ....[142]....
        /*07f0*/ 	.word	0x00015ca0


	//   ....[143]....
        /*07f4*/ 	.word	0x00015cf0


	//   ....[144]....
        /*07f8*/ 	.word	0x00015d40


	//   ....[145]....
        /*07fc*/ 	.word	0x00015de0


	//   ....[146]....
        /*0800*/ 	.word	0x00015e70


	//   ....[147]....
        /*0804*/ 	.word	0x00015ec0


	//   ....[148]....
        /*0808*/ 	.word	0x00015f10


	//   ....[149]....
        /*080c*/ 	.word	0x00015fb0


	//   ....[150]....
        /*0810*/ 	.word	0x00016040


	//   ....[151]....
        /*0814*/ 	.word	0x00016090


	//   ....[152]....
        /*0818*/ 	.word	0x000160e0


	//   ....[153]....
        /*081c*/ 	.word	0x00016180


	//   ....[154]....
        /*0820*/ 	.word	0x00016230


	//   ....[155]....
        /*0824*/ 	.word	0x00016280


	//   ....[156]....
        /*0828*/ 	.word	0x00016310


	//   ....[157]....
        /*082c*/ 	.word	0x00016370


	//   ....[158]....
        /*0830*/ 	.word	0x000163c0


	//   ....[159]....
        /*0834*/ 	.word	0x00016410


	//   ....[160]....
        /*0838*/ 	.word	0x00016460


	//   ....[161]....
        /*083c*/ 	.word	0x00016490


	//   ....[162]....
        /*0840*/ 	.word	0x000164f0


	//   ....[163]....
        /*0844*/ 	.word	0x00016560


	//   ....[164]....
        /*0848*/ 	.word	0x000165b0


	//----- nvinfo : EIATTR_EXIT_INSTR_OFFSETS
	.align		4
.L_1133:
        /*084c*/ 	.byte	0x04, 0x1c
        /*084e*/ 	.short	(.L_1135 - .L_1134)


	//   ....[0]....
.L_1134:
        /*0850*/ 	.word	0x00014550


	//   ....[1]....
        /*0854*/ 	.word	0x000148a0


	//----- nvinfo : EIATTR_MAX_THREADS
	.align		4
.L_1135:
        /*0858*/ 	.byte	0x04, 0x05
        /*085a*/ 	.short	(.L_1137 - .L_1136)
.L_1136:
        /*085c*/ 	.word	0x00000080
        /*0860*/ 	.word	0x00000001
        /*0864*/ 	.word	0x00000001


	//----- nvinfo : EIATTR_CRS_STACK_SIZE
	.align		4
.L_1137:
        /*0868*/ 	.byte	0x04, 0x1e
        /*086a*/ 	.short	(.L_1139 - .L_1138)
.L_1138:
        /*086c*/ 	.word	0x00000000


	//----- nvinfo : EIATTR_CBANK_PARAM_SIZE
	.align		4
.L_1139:
        /*0870*/ 	.byte	0x03, 0x19
        /*0872*/ 	.short	0x01f0


	//----- nvinfo : EIATTR_PARAM_CBANK
	.align		4
        /*0874*/ 	.byte	0x04, 0x0a
        /*0876*/ 	.short	(.L_1141 - .L_1140)
	.align		4
.L_1140:
        /*0878*/ 	.word	index@(.nv.constant0._Z25selective_scan_bwd_kernelI32Selective_Scan_bwd_kernel_traitsILi128ELi16ELb0ELb0ELb1ELb1ELb1EN3c108BFloat16ENS1_7complexIfEEEEv12SSMParamsBwd)
        /*087c*/ 	.short	0x0210
        /*087e*/ 	.short	0x01f0


	//----- nvinfo : EIATTR_SW_WAR
	.align		4
.L_1141:
        /*0880*/ 	.byte	0x04, 0x36
        /*0882*/ 	.short	(.L_1143 - .L_1142)
.L_1142:
        /*0884*/ 	.word	0x00000008
.L_1143:


//--------------------- .nv.info._Z25selective_scan_bwd_kernelI32Selective_Scan_bwd_kernel_traitsILi128ELi16ELb0ELb1ELb0ELb0ELb0EN3c108BFloat16ENS1_7complexIfEEEEv12SSMParamsBwd --------------------------
	.section	.nv.info._Z25selective_scan_bwd_kernelI32Selective_Scan_bwd_kernel_traitsILi128ELi16ELb0ELb1ELb0ELb0ELb0EN3c108BFloat16ENS1_7complexIfEEEEv12SSMParamsBwd,"",@"SHT_CUDA_INFO"
	.sectionflags	@""
	.align	4


	//----- nvinfo : EIATTR_CUDA_API_VERSION
	.align		4
        /*0000*/ 	.byte	0x04, 0x37
        /*0002*/ 	.short	(.L_1145 - .L_1144)
.L_1144:
        /*0004*/ 	.word	0x00000082


	//----- nvinfo : EIATTR_KPARAM_INFO
	.align		4
.L_1145:
        /*0008*/ 	.byte	0x04, 0x17
        /*000a*/ 	.short	(.L_1147 - .L_1146)
.L_1146:
        /*000c*/ 	.word	0x00000000
        /*0010*/ 	.short	0x0000
        /*0012*/ 	.short	0x0000
        /*0014*/ 	.byte	0x00, 0xf0, 0xc1, 0x07


	//----- nvinfo : EIATTR_SPARSE_MMA_MASK
	.align		4
.L_1147:
        /*0018*/ 	.byte	0x03, 0x50
        /*001a*/ 	.short	0x0000


	//----- nvinfo : EIATTR_MAXREG_COUNT
	.align		4
        /*001c*/ 	.byte	0x03, 0x1b
        /*001e*/ 	.short	0x00ff


	//----- nvinfo : EIATTR_NUM_BARRIERS
	.align		4
        /*0020*/ 	.byte	0x02, 0x4c
        /*0022*/ 	.byte	0x01
	.zero		1


	//----- nvinfo : EIATTR_ANNOTATIONS
	.align		4
        /*0024*/ 	.byte	0x04, 0x55
        /*0026*/ 	.short	(.L_1149 - .L_1148)


	//   ....[0]....
.L_1148:
        /* <DEDUP_REMOVED lines=29> */


	//----- nvinfo : EIATTR_MERCURY_ISA_VERSION
	.align		4
.L_1149:
        /*01e8*/ 	.byte	0x03, 0x5f
        /*01ea*/ 	.short	0x0101


	//----- nvinfo : EIATTR_COOP_GROUP_MASK_REGIDS
	.align		4
        /*01ec*/ 	.byte	0x04, 0x29
        /*01ee*/ 	.short	(.L_1151 - .L_1150)


	//   ....[0]....
.L_1150:
        /*01f0*/ 	.word	0xffffffff


	//   ....[1]....
        /*01f4*/ 	.word	0xffffffff


	//   ....[2]....
        /*01f8*/ 	.word	0xffffffff


	//   ....[3]....
        /*01fc*/ 	.word	0xffffffff


	//   ....[4]....
        /*0200*/ 	.word	0xffffffff


	//   ....[5]....
        /*0204*/ 	.word	0xffffffff


	//   ....[6]....
        /*0208*/ 	.word	0xffffffff


	//   ....[7]....
        /*020c*/ 	.word	0xffffffff


	//   ....[8]....
        /*0210*/ 	.word	0xffffffff


	//   ....[9]....
        /*0214*/ 	.word	0xffffffff


	//   ....[10]....
        /*0218*/ 	.word	0xffffffff


	//   ....[11]....
        /*021c*/ 	.word	0xffffffff


	//   ....[12]....
        /*0220*/ 	.word	0xffffffff


	//   ....[13]....
        /*0224*/ 	.word	0xffffffff


	//   ....[14]....
        /*0228*/ 	.word	0xffffffff


	//   ....[15]....
        /*022c*/ 	.word	0xffffffff


	//   ....[16]....
        /*0230*/ 	.word	0xffffffff


	//   ....[17]....
        /*0234*/ 	.word	0xffffffff


	//   ....[18]....
        /*0238*/ 	.word	0xffffffff


	//   ....[19]....
        /*023c*/ 	.word	0xffffffff


	//   ....[20]....
        /*0240*/ 	.word	0xffffffff


	//   ....[21]....
        /*0244*/ 	.word	0xffffffff


	//   ....[22]....
        /*0248*/ 	.word	0xffffffff


	//   ....[23]....
        /*024c*/ 	.word	0xffffffff


	//   ....[24]....
        /*0250*/ 	.word	0xffffffff


	//   ....[25]....
        /*0254*/ 	.word	0xffffffff


	//   ....[26]....
        /*0258*/ 	.word	0xffffffff


	//   ....[27]....
        /*025c*/ 	.word	0xffffffff


	//   ....[28]....
        /*0260*/ 	.word	0xffffffff


	//   ....[29]....
        /*0264*/ 	.word	0xffffffff


	//   ....[30]....
        /*0268*/ 	.word	0xffffffff


	//   ....[31]....
        /*026c*/ 	.word	0xffffffff


	//   ....[32]....
        /*0270*/ 	.word	0xffffffff


	//   ....[33]....
        /*0274*/ 	.word	0xffffffff


	//   ....[34]....
        /*0278*/ 	.word	0xffffffff


	//   ....[35]....
        /*027c*/ 	.word	0xffffffff


	//   ....[36]....
        /*0280*/ 	.word	0xffffffff


	//   ....[37]....
        /*0284*/ 	.word	0xffffffff


	//   ....[38]....
        /*0288*/ 	.word	0xffffffff


	//   ....[39]....
        /*028c*/ 	.word	0xffffffff


	//   ....[40]....
        /*0290*/ 	.word	0xffffffff


	//   ....[41]....
        /*0294*/ 	.word	0xffffffff


	//   ....[42]....
        /*0298*/ 	.word	0xffffffff


	//   ....[43]....
        /*029c*/ 	.word	0xffffffff


	//   ....[44]....
        /*02a0*/ 	.word	0xffffffff


	//   ....[45]....
        /*02a4*/ 	.word	0xffffffff


	//   ....[46]....
        /*02a8*/ 	.word	0xffffffff


	//   ....[47]....
        /*02ac*/ 	.word	0xffffffff


	//   ....[48]....
        /*02b0*/ 	.word	0xffffffff


	//   ....[49]....
        /*02b4*/ 	.word	0xffffffff


	//   ....[50]....
        /*02b8*/ 	.word	0xffffffff


	//   ....[51]....
        /*02bc*/ 	.word	0xffffffff


	//   ....[52]....
        /*02c0*/ 	.word	0xffffffff


	//   ....[53]....
        /*02c4*/ 	.word	0xffffffff


	//   ....[54]....
        /*02c8*/ 	.word	0xffffffff


	//   ....[55]....
        /*02cc*/ 	.word	0xffffffff


	//   ....[56]....
        /*02d0*/ 	.word	0xffffffff


	//   ....[57]....
        /*02d4*/ 	.word	0xffffffff


	//   ....[58]....
        /*02d8*/ 	.word	0xffffffff


	//   ....[59]....
        /*02dc*/ 	.word	0xffffffff


	//   ....[60]....
        /*02e0*/ 	.word	0xffffffff


	//   ....[61]....
        /*02e4*/ 	.word	0xffffffff


	//   ....[62]....
        /*02e8*/ 	.word	0xffffffff


	//   ....[63]....
        /*02ec*/ 	.word	0xffffffff


	//   ....[64]....
        /*02f0*/ 	.word	0xffffffff


	//   ....[65]....
        /*02f4*/ 	.word	0xffffffff


	//   ....[66]....
        /*02f8*/ 	.word	0xffffffff


	//   ....[67]....
        /*02fc*/ 	.word	0xffffffff


	//   ....[68]....
        /*0300*/ 	.word	0xffffffff


	//   ....[69]....
        /*0304*/ 	.word	0xffffffff


	//   ....[70]....
        /*0308*/ 	.word	0xffffffff


	//   ....[71]....
        /*030c*/ 	.word	0xffffffff


	//   ....[72]....
        /*0310*/ 	.word	0xffffffff


	//   ....[73]....
        /*0314*/ 	.word	0xffffffff


	//   ....[74]....
        /*0318*/ 	.word	0xffffffff


	//   ....[75]....
        /*031c*/ 	.word	0xffffffff


	//   ....[76]....
        /*0320*/ 	.word	0xffffffff


	//   ....[77]....
        /*0324*/ 	.word	0xffffffff


	//   ....[78]....
        /*0328*/ 	.word	0xffffffff


	//   ....[79]....
        /*032c*/ 	.word	0xffffffff


	//   ....[80]....
        /*0330*/ 	.word	0xffffffff


	//   ....[81]....
        /*0334*/ 	.word	0xffffffff


	//   ....[82]....
        /*0338*/ 	.word	0xffffffff


	//   ....[83]....
        /*033c*/ 	.word	0xffffffff


	//   ....[84]....
        /*0340*/ 	.word	0xffffffff


	//   ....[85]....
        /*0344*/ 	.word	0xffffffff


	//   ....[86]....
        /*0348*/ 	.word	0xffffffff


	//   ....[87]....
        /*034c*/ 	.word	0xffffffff


	//   ....[88]....
        /*0350*/ 	.word	0xffffffff


	//   ....[89]....
        /*0354*/ 	.word	0xffffffff


	//   ....[90]....
        /*0358*/ 	.word	0xffffffff


	//   ....[91]....
        /*035c*/ 	.word	0xffffffff


	//   ....[92]....
        /*0360*/ 	.word	0xffffffff


	//   ....[93]....
        /*0364*/ 	.word	0xffffffff


	//   ....[94]....
        /*0368*/ 	.word	0xffffffff


	//   ....[95]....
        /*036c*/ 	.word	0xffffffff


	//   ....[96]....
        /*0370*/ 	.word	0x0500004f


	//   ....[97]....
        /*0374*/ 	.word	0x0500004f


	//   ....[98]....
        /*0378*/ 	.word	0x0500004f


	//   ....[99]....
        /*037c*/ 	.word	0x0500004f


	//   ....[100]....
        /*0380*/ 	.word	0x0500004f


	//   ....[101]....
        /*0384*/ 	.word	0x0500004f


	//   ....[102]....
        /*0388*/ 	.word	0x0500004f


	//   ....[103]....
        /*038c*/ 	.word	0x0500004f


	//   ....[104]....
        /*0390*/ 	.word	0x0500004f


	//   ....[105]....
        /*0394*/ 	.word	0x0500004f


	//   ....[106]....
        /*0398*/ 	.word	0x0500004f


	//   ....[107]....
        /*039c*/ 	.word	0x0500004f


	//   ....[108]....
        /*03a0*/ 	.word	0x0500004f


	//   ....[109]....
        /*03a4*/ 	.word	0x0500004f


	//   ....[110]....
        /*03a8*/ 	.word	0x0500004f


	//   ....[111]....
        /*03ac*/ 	.word	0x0500004f


	//   ....[112]....
        /*03b0*/ 	.word	0x0500004f


	//   ....[113]....
        /*03b4*/ 	.word	0x0500004f


	//   ....[114]....
        /*03b8*/ 	.word	0x0500004f


	//   ....[115]....
        /*03bc*/ 	.word	0x0500004f


	//   ....[116]....
        /*03c0*/ 	.word	0x0500004f


	//   ....[117]....
        /*03c4*/ 	.word	0x0500004f


	//   ....[118]....
        /*03c8*/ 	.word	0x0500004f


	//   ....[119]....
        /*03cc*/ 	.word	0x0500004f


	//   ....[120]....
        /*03d0*/ 	.word	0x0500004f


	//   ....[121]....
        /*03d4*/ 	.word	0x0500004f


	//   ....[122]....
        /*03d8*/ 	.word	0x0500004f


	//   ....[123]....
        /*03dc*/ 	.word	0x0500004f


	//   ....[124]....
        /*03e0*/ 	.word	0x0500004f


	//   ....[125]....
        /*03e4*/ 	.word	0x0500004f


	//   ....[126]....
        /*03e8*/ 	.word	0x0500004f


	//   ....[127]....
        /*03ec*/ 	.word	0x0500004f


	//   ....[128]....
        /*03f0*/ 	.word	0x0500004f


	//   ....[129]....
        /*03f4*/ 	.word	0x0500004f


	//   ....[130]....
        /*03f8*/ 	.word	0x0500004f


	//   ....[131]....
        /*03fc*/ 	.word	0x0500004f


	//   ....[132]....
        /*0400*/ 	.word	0x0500004f


	//   ....[133]....
        /*0404*/ 	.word	0x0500004f


	//   ....[134]....
        /*0408*/ 	.word	0x0500004f


	//   ....[135]....
        /*040c*/ 	.word	0x0500004f


	//   ....[136]....
        /*0410*/ 	.word	0x0500004f


	//   ....[137]....
        /*0414*/ 	.word	0x0500004f


	//   ....[138]....
        /*0418*/ 	.word	0x0500004f


	//   ....[139]....
        /*041c*/ 	.word	0x0500004f


	//   ....[140]....
        /*0420*/ 	.word	0x0500004f


	//   ....[141]....
        /*0424*/ 	.word	0x0500004f


	//   ....[142]....
        /*0428*/ 	.word	0x0500004f


	//   ....[143]....
        /*042c*/ 	.word	0x0500004f


	//   ....[144]....
        /*0430*/ 	.word	0x0500004f


	//   ....[145]....
        /*0434*/ 	.word	0x0500004f


	//   ....[146]....
        /*0438*/ 	.word	0x0500004f


	//   ....[147]....
        /*043c*/ 	.word	0x0500004f


	//   ....[148]....
        /*0440*/ 	.word	0x0500004f


	//   ....[149]....
        /*0444*/ 	.word	0x0500004f


	//   ....[150]....
        /*0448*/ 	.word	0x0500004f


	//   ....[151]....
        /*044c*/ 	.word	0x0500004f


	//   ....[152]....
        /*0450*/ 	.word	0x0500004f


	//   ....[153]....
        /*0454*/ 	.word	0x0500004f


	//   ....[154]....
        /*0458*/ 	.word	0x0500004f


	//   ....[155]....
        /*045c*/ 	.word	0x0500004f


	//   ....[156]....
        /*0460*/ 	.word	0x0500004f


	//   ....[157]....
        /*0464*/ 	.word	0x0500004f


	//   ....[158]....
        /*0468*/ 	.word	0x0500004f


	//   ....[159]....
        /*046c*/ 	.word	0x0500004f


	//----- nvinfo : EIATTR_COOP_GROUP_INSTR_OFFSETS
	.align		4
.L_1151:
        /*0470*/ 	.byte	0x04, 0x28
        /*0472*/ 	.short	(.L_1153 - .L_1152)


	//   ....[0]....
.L_1152:
        /*0474*/ 	.word	0x000013f0


	//   ....[1]....
        /*0478*/ 	.word	0x00001b50


	//   ....[2]....
        /*047c*/ 	.word	0x00001fc0


	//   ....[3]....
        /*0480*/ 	.word	0x000041b0


	//   ....[4]....
        /*0484*/ 	.word	0x00005ef0


	//   ....[5]....
        /*0488*/ 	.word	0x00005f10


	//   ....[6]....
        /*048c*/ 	.word	0x00005f20


	//   ....[7]....
        /*0490*/ 	.word	0x00005f30


	//   ....[8]....
        /*0494*/ 	.word	0x00005fd0


	//   ....[9]....
        /*0498*/ 	.word	0x00006000


	//   ....[10]....
        /*049c*/ 	.word	0x00006020


	//   ....[11]....
        /*04a0*/ 	.word	0x00006030


	//   ....[12]....
        /*04a4*/ 	.word	0x000060d0


	//   ....[13]....
        /*04a8*/ 	.word	0x000060f0


	//   ....[14]....
        /*04ac*/ 	.word	0x00006120


	//   ....[15]....
        /*04b0*/ 	.word	0x00006130


	//   ....[16]....
        /*04b4*/ 	.word	0x000061d0


	//   ....[17]....
        /*04b8*/ 	.word	0x000061f0


	//   ....[18]....
        /*04bc*/ 	.word	0x00006220


	//   ....[19]....
        /*04c0*/ 	.word	0x00006230


	//   ....[20]....
        /*04c4*/ 	.word	0x000062d0


	//   ....[21]....
        /*04c8*/ 	.word	0x00006300


	//   ....[22]....
        /*04cc*/ 	.word	0x00006310


	//   ....[23]....
        /*04d0*/ 	.word	0x00006320


	//   ....[24]....
        /*04d4*/ 	.word	0x00006490


	//   ....[25]....
        /*04d8*/ 	.word	0x000064a0


	//   ....[26]....
        /*04dc*/ 	.word	0x000064b0


	//   ....[27]....
        /*04e0*/ 	.word	0x000064c0


	//   ....[28]....
        /*04e4*/ 	.word	0x000064d0


	//   ....[29]....
        /*04e8*/ 	.word	0x000064e0


	//   ....[30]....
        /*04ec*/ 	.word	0x000064f0


	//   ....[31]....
        /*04f0*/ 	.word	0x00006500


	//   ....[32]....
        /*04f4*/ 	.word	0x00007a80


	//   ....[33]....
        /*04f8*/ 	.word	0x00007a90


	//   ....[34]....
        /*04fc*/ 	.word	0x00007aa0


	//   ....[35]....
        /*0500*/ 	.word	0x00007ab0


	//   ....[36]....
        /*0504*/ 	.word	0x00007bd0


	//   ....[37]....
        /*0508*/ 	.word	0x00007be0


	//   ....[38]....
        /*050c*/ 	.word	0x00007bf0


	//   ....[39]....
        /*0510*/ 	.word	0x00007c00


	//   ....[40]....
        /*0514*/ 	.word	0x00007d20


	//   ....[41]....
        /*0518*/ 	.word	0x00007d30


	//   ....[42]....
        /*051c*/ 	.word	0x00007d40


	//   ....[43]....
        /*0520*/ 	.word	0x00007d50


	//   ....[44]....
        /*0524*/ 	.word	0x00007e70


	//   ....[45]....
        /*0528*/ 	.word	0x00007e80


	//   ....[46]....
        /*052c*/ 	.word	0x00007e90


	//   ....[47]....
        /*0530*/ 	.word	0x00007ea0


	//   ....[48]....
        /*0534*/ 	.word	0x00007fc0


	//   ....[49]....
        /*0538*/ 	.word	0x00007fd0


	//   ....[50]....
        /*053c*/ 	.word	0x00007fe0


	//   ....[51]....
        /*0540*/ 	.word	0x00007ff0


	//   ....[52]....
        /*0544*/ 	.word	0x00008110


	//   ....[53]....
        /*0548*/ 	.word	0x00008120


	//   ....[54]....
        /*054c*/ 	.word	0x00008130


	//   ....[55]....
        /*0550*/ 	.word	0x00008140


	//   ....[56]....
        /*0554*/ 	.word	0x00008150


	//   ....[57]....
        /*0558*/ 	.word	0x00008160


	//   ....[58]....
        /*055c*/ 	.word	0x00008170


	//   ....[59]....
        /*0560*/ 	.word	0x000081a0


	//   ....[60]....
        /*0564*/ 	.word	0x000081d0


	//   ....[61]....
        /*0568*/ 	.word	0x000081e0


	//   ....[62]....
        /*056c*/ 	.word	0x000081f0


	//   ....[63]....
        /*0570*/ 	.word	0x00008200


	//   ....[64]....
        /*0574*/ 	.word	0x0000b9e0


	//   ....[65]....
        /*0578*/ 	.word	0x0000ba20


	//   ....[66]....
        /*057c*/ 	.word	0x0000ba60


	//   ....[67]....
        /*0580*/ 	.word	0x0000baa0


	//   ....[68]....
        /*0584*/ 	.word	0x0000bbb0


	//   ....[69]....
        /*0588*/ 	.word	0x0000bbf0


	//   ....[70]....
        /*058c*/ 	.word	0x0000bc30


	//   ....[71]....
        /*0590*/ 	.word	0x0000bc70


	//   ....[72]....
        /*0594*/ 	.word	0x0000bd80


	//   ....[73]....
        /*0598*/ 	.word	0x0000be00


	//   ....[74]....
        /*059c*/ 	.word	0x0000be40


	//   ....[75]....
        /*05a0*/ 	.word	0x0000be80


	//   ....[76]....
        /*05a4*/ 	.word	0x0000bf50


	//   ....[77]....
        /*05a8*/ 	.word	0x0000bfd0


	//   ....[78]....
        /*05ac*/ 	.word	0x0000c010


	//   ....[79]....
        /*05b0*/ 	.word	0x0000c050


	//   ....[80]....
        /*05b4*/ 	.word	0x0000c130


	//   ....[81]....
        /*05b8*/ 	.word	0x0000c160


	//   ....[82]....
        /*05bc*/ 	.word	0x0000c180


	//   ....[83]....
        /*05c0*/ 	.word	0x0000c1a0


	//   ....[84]....
        /*05c4*/ 	.word	0x0000c8c0


	//   ....[85]....
        /*05c8*/ 	.word	0x0000d5f0


	//   ....[86]....
        /*05cc*/ 	.word	0x0000dc90


	//   ....[87]....
        /*05d0*/ 	.word	0x0000dcb0


	//   ....[88]....
        /*05d4*/ 	.word	0x0000dce0


	//   ....[89]....
        /*05d8*/ 	.word	0x0000dd30


	//   ....[90]....
        /*05dc*/ 	.word	0x0000dd50


	//   ....[91]....
        /*05e0*/ 	.word	0x0000df40


	//   ....[92]....
        /*05e4*/ 	.word	0x0000df60


	//   ....[93]....
        /*05e8*/ 	.word	0x0000df90


	//   ....[94]....
        /*05ec*/ 	.word	0x0000dfe0


	//   ....[95]....
        /*05f0*/ 	.word	0x0000e000


	//   ....[96]....
        /*05f4*/ 	.word	0x0000e520


	//   ....[97]....
        /*05f8*/ 	.word	0x0000e570


	//   ....[98]....
        /*05fc*/ 	.word	0x0000e5c0


	//   ....[99]....
        /*0600*/ 	.word	0x0000e610


	//   ....[100]....
        /*0604*/ 	.word	0x0000e740


	//   ....[101]....
        /*0608*/ 	.word	0x0000e790


	//   ....[102]....
        /*060c*/ 	.word	0x0000e7e0


	//   ....[103]....
        /*0610*/ 	.word	0x0000e830


	//   ....[104]....
        /*0614*/ 	.word	0x0000e960


	//   ....[105]....
        /*0618*/ 	.word	0x0000e9b0


	//   ....[106]....
        /*061c*/ 	.word	0x0000ea00


	//   ....[107]....
        /*0620*/ 	.word	0x0000ea50


	//   ....[108]....
        /*0624*/ 	.word	0x0000eb80


	//   ....[109]....
        /*0628*/ 	.word	0x0000ebd0


	//   ....[110]....
        /*062c*/ 	.word	0x0000ec20


	//   ....[111]....
        /*0630*/ 	.word	0x0000ec70


	//   ....[112]....
        /*0634*/ 	.word	0x0000eda0


	//   ....[113]....
        /*0638*/ 	.word	0x0000edf0


	//   ....[114]....
        /*063c*/ 	.word	0x0000ee40


	//   ....[115]....
        /*0640*/ 	.word	0x0000ee90


	//   ....[116]....
        /*0644*/ 	.word	0x0000ef30


	//   ....[117]....
        /*0648*/ 	.word	0x0000efd0


	//   ....[118]....
        /*064c*/ 	.word	0x0000f070


	//   ....[119]....
        /*0650*/ 	.word	0x0000f110


	//   ....[120]....
        /*0654*/ 	.word	0x0000f1b0


	//   ....[121]....
        /*0658*/ 	.word	0x0000f240


	//   ....[122]....
        /*065c*/ 	.word	0x0000f290


	//   ....[123]....
        /*0660*/ 	.word	0x0000f2e0


	//   ....[124]....
        /*0664*/ 	.word	0x0000f350


	//   ....[125]....
        /*0668*/ 	.word	0x0000f3a0


	//   ....[126]....
        /*066c*/ 	.word	0x0000f3f0


	//   ....[127]....
        /*0670*/ 	.word	0x0000f440


	//   ....[128]....
        /*0674*/ 	.word	0x0000f4d0


	//   ....[129]....
        /*0678*/ 	.word	0x0000f520


	//   ....[130]....
        /*067c*/ 	.word	0x0000f570


	//   ....[131]....
        /*0680*/ 	.word	0x0000f5c0


	//   ....[132]....
        /*0684*/ 	.word	0x0000f660


	//   ....[133]....
        /*0688*/ 	.word	0x0000f6f0


	//   ....[134]....
        /*068c*/ 	.word	0x0000f740


	//   ....[135]....
        /*0690*/ 	.word	0x0000f790


	//   ....[136]....
        /*0694*/ 	.word	0x0000f830


	//   ....[137]....
        /*0698*/ 	.word	0x0000f8c0


	//   ....[138]....
        /*069c*/ 	.word	0x0000f910


	//   ....[139]....
        /*06a0*/ 	.word	0x0000f960


	//   ....[140]....
        /*06a4*/ 	.word	0x0000fa00


	//   ....[141]....
        /*06a8*/ 	.word	0x0000fa90


	//   ....[142]....
        /*06ac*/ 	.word	0x0000fae0


	//   ....[143]....
        /*06b0*/ 	.word	0x0000fb30


	//   ....[144]....
        /*06b4*/ 	.word	0x0000fbd0


	//   ....[145]....
        /*06b8*/ 	.word	0x0000fc60


	//   ....[146]....
        /*06bc*/ 	.word	0x0000fcb0


	//   ....[147]....
        /*06c0*/ 	.word	0x0000fd00


	//   ....[148]....
        /*06c4*/ 	.word	0x0000fda0


	//   ....[149]....
        /*06c8*/ 	.word	0x0000fe50


	//   ....[150]....
        /*06cc*/ 	.word	0x0000feb0


	//   ....[151]....
        /*06d0*/ 	.word	0x0000ff40


	//   ....[152]....
        /*06d4*/ 	.word	0x0000ff90


	//   ....[153]....
        /*06d8*/ 	.word	0x0000ffe0


	//   ....[154]....
        /*06dc*/ 	.word	0x00010030


	//   ....[155]....
        /*06e0*/ 	.word	0x00010080


	//   ....[156]....
        /*06e4*/ 	.word	0x000100c0


	//   ....[157]....
        /*06e8*/ 	.word	0x00010110


	//   ....[158]....
        /*06ec*/ 	.word	0x00010180


	//   ....[159]....
        /*06f0*/ 	.word	0x000101d0


	//----- nvinfo : EIATTR_EXIT_INSTR_OFFSETS
	.align		4
.L_1153:
        /*06f4*/ 	.byte	0x04, 0x1c
        /*06f6*/ 	.short	(.L_1155 - .L_1154)


	//   ....[0]....
.L_1154:
        /*06f8*/ 	.word	0x0000e170


	//   ....[1]....
        /*06fc*/ 	.word	0x0000e4c0


	//----- nvinfo : EIATTR_MAX_THREADS
	.align		4
.L_1155:
        /*0700*/ 	.byte	0x04, 0x05
        /*0702*/ 	.short	(.L_1157 - .L_1156)
.L_1156:
        /*0704*/ 	.word	0x00000080
        /*0708*/ 	.word	0x00000001
        /*070c*/ 	.word	0x00000001


	//----- nvinfo : EIATTR_CRS_STACK_SIZE
	.align		4
.L_1157:
        /*0710*/ 	.byte	0x04, 0x1e
        /*0712*/ 	.short	(.L_1159 - .L_1158)
.L_1158:
        /*0714*/ 	.word	0x00000000


	//----- nvinfo : EIATTR_CBANK_PARAM_SIZE
	.align		4
.L_1159:
        /*0718*/ 	.byte	0x03, 0x19
        /*071a*/ 	.short	0x01f0


	//----- nvinfo : EIATTR_PARAM_CBANK
	.align		4
        /*071c*/ 	.byte	0x04, 0x0a
        /*071e*/ 	.short	(.L_1161 - .L_1160)
	.align		4
.L_1160:
        /*0720*/ 	.word	index@(.nv.constant0._Z25selective_scan_bwd_kernelI32Selective_Scan_bwd_kernel_traitsILi128ELi16ELb0ELb1ELb0ELb0ELb0EN3c108BFloat16ENS1_7complexIfEEEEv12SSMParamsBwd)
        /*0724*/ 	.short	0x0210
        /*0726*/ 	.short	0x01f0


	//----- nvinfo : EIATTR_SW_WAR
	.align		4
.L_1161:
        /*0728*/ 	.byte	0x04, 0x36
        /*072a*/ 	.short	(.L_1163 - .L_1162)
.L_1162:
        /*072c*/ 	.word	0x00000008
.L_1163:


//--------------------- .nv.info._Z25selective_scan_bwd_kernelI32Selective_Scan_bwd_kernel_traitsILi128ELi16ELb0ELb1ELb0ELb0ELb1EN3c108BFloat16ENS1_7complexIfEEEEv12SSMParamsBwd --------------------------
	.section	.nv.info._Z25selective_scan_bwd_kernelI32Selective_Scan_bwd_kernel_traitsILi128ELi16ELb0ELb1ELb0ELb0ELb1EN3c108BFloat16ENS1_7complexIfEEEEv12SSMParamsBwd,"",@"SHT_CUDA_INFO"
	.sectionflags	@""
	.align	4


	//----- nvinfo : EIATTR_CUDA_API_VERSION
	.align		4
        /*0000*/ 	.byte	0x04, 0x37
        /*0002*/ 	.short	(.L_1165 - .L_1164)
.L_1164:
        /*0004*/ 	.word	0x00000082


	//----- nvinfo : EIATTR_KPARAM_INFO
	.align		4
.L_1165:
        /*0008*/ 	.byte	0x04, 0x17
        /*000a*/ 	.short	(.L_1167 - .L_1166)
.L_1166:
        /*000c*/ 	.word	0x00000000
        /*0010*/ 	.short	0x0000
        /*0012*/ 	.short	0x0000
        /*0014*/ 	.byte	0x00, 0xf0, 0xc1, 0x07


	//----- nvinfo : EIATTR_SPARSE_MMA_MASK
	.align		4
.L_1167:
        /*0018*/ 	.byte	0x03, 0x50
        /*001a*/ 	.short	0x0000


	//----- nvinfo : EIATTR_MAXREG_COUNT
	.align		4
        /*001c*/ 	.byte	0x03, 0x1b
        /*001e*/ 	.short	0x00ff


	//----- nvinfo : EIATTR_NUM_BARRIERS
	.align		4
        /*0020*/ 	.byte	0x02, 0x4c
        /*0022*/ 	.byte	0x01
	.zero		1


	//----- nvinfo : EIATTR_ANNOTATIONS
	.align		4
        /*0024*/ 	.byte	0x04, 0x55
        /*0026*/ 	.short	(.L_1169 - .L_1168)


	//   ....[0]....
.L_1168:
        /* <DEDUP_REMOVED lines=30> */


	//----- nvinfo : EIATTR_MERCURY_ISA_VERSION
	.align		4
.L_1169:
        /*01f8*/ 	.byte	0x03, 0x5f
        /*01fa*/ 	.short	0x0101


	//----- nvinfo : EIATTR_COOP_GROUP_MASK_REGIDS
	.align		4
        /*01fc*/ 	.byte	0x04, 0x29
        /*01fe*/ 	.short	(.L_1171 - .L_1170)


	//   ....[0]....
.L_1170:
        /*0200*/ 	.word	0xffffffff


	//   ....[1]....
        /*0204*/ 	.word	0xffffffff


	//   ....[2]....
        /*0208*/ 	.word	0xffffffff


	//   ....[3]....
        /*020c*/ 	.word	0xffffffff


	//   ....[4]....
        /*0210*/ 	.word	0xffffffff


	//   ....[5]....
        /*0214*/ 	.word	0xffffffff


	//   ....[6]....
        /*0218*/ 	.word	0xffffffff


	//   ....[7]....
        /*021c*/ 	.word	0xffffffff


	//   ....[8]....
        /*0220*/ 	.word	0xffffffff


	//   ....[9]....
        /*0224*/ 	.word	0xffffffff


	//   ....[10]....
        /*0228*/ 	.word	0xffffffff


	//   ....[11]....
        /*022c*/ 	.word	0xffffffff


	//   ....[12]....
        /*0230*/ 	.word	0xffffffff


	//   ....[13]....
        /*0234*/ 	.word	0xffffffff


	//   ....[14]....
        /*0238*/ 	.word	0xffffffff


	//   ....[15]....
        /*023c*/ 	.word	0xffffffff


	//   ....[16]....
        /*0240*/ 	.word	0xffffffff


	//   ....[17]....
        /*0244*/ 	.word	0xffffffff


	//   ....[18]....
        /*0248*/ 	.word	0xffffffff


	//   ....[19]....
        /*024c*/ 	.word	0xffffffff


	//   ....[20]....
        /*0250*/ 	.word	0xffffffff


	//   ....[21]....
        /*0254*/ 	.word	0xffffffff


	//   ....[22]....
        /*0258*/ 	.word	0xffffffff


	//   ....[23]....
        /*025c*/ 	.word	0xffffffff


	//   ....[24]....
        /*0260*/ 	.word	0xffffffff


	//   ....[25]....
        /*0264*/ 	.word	0xffffffff


	//   ....[26]....
        /*0268*/ 	.word	0xffffffff


	//   ....[27]....
        /*026c*/ 	.word	0xffffffff


	//   ....[28]....
        /*0270*/ 	.word	0xffffffff


	//   ....[29]....
        /*0274*/ 	.word	0xffffffff


	//   ....[30]....
        /*0278*/ 	.word	0xffffffff


	//   ....[31]....
        /*027c*/ 	.word	0xffffffff


	//   ....[32]....
        /*0280*/ 	.word	0xffffffff


	//   ....[33]....
        /*0284*/ 	.word	0xffffffff


	//   ....[34]....
        /*0288*/ 	.word	0xffffffff


	//   ....[35]....
        /*028c*/ 	.word	0xffffffff


	//   ....[36]....
        /*0290*/ 	.word	0xffffffff


	//   ....[37]....
        /*0294*/ 	.word	0xffffffff


	//   ....[38]....
        /*0298*/ 	.word	0xffffffff


	//   ....[39]....
        /*029c*/ 	.word	0xffffffff


	//   ....[40]....
        /*02a0*/ 	.word	0xffffffff


	//   ....[41]....
        /*02a4*/ 	.word	0xffffffff


	//   ....[42]....
        /*02a8*/ 	.word	0xffffffff


	//   ....[43]....
        /*02ac*/ 	.word	0xffffffff


	//   ....[44]....
        /*02b0*/ 	.word	0xffffffff


	//   ....[45]....
        /*02b4*/ 	.word	0xffffffff


	//   ....[46]....
        /*02b8*/ 	.word	0xffffffff


	//   ....[47]....
        /*02bc*/ 	.word	0xffffffff


	//   ....[48]....
        /*02c0*/ 	.word	0xffffffff


	//   ....[49]....
        /*02c4*/ 	.word	0xffffffff


	//   ....[50]....
        /*02c8*/ 	.word	0xffffffff


	//   ....[51]....
        /*02cc*/ 	.word	0xffffffff


	//   ....[52]....
        /*02d0*/ 	.word	0xffffffff


	//   ....[53]....
        /*02d4*/ 	.word	0xffffffff


	//   ....[54]....
        /*02d8*/ 	.word	0xffffffff


	//   ....[55]....
        /*02dc*/ 	.word	0xffffffff


	//   ....[56]....
        /*02e0*/ 	.word	0xffffffff


	//   ....[57]....
        /*02e4*/ 	.word	0xffffffff


	//   ....[58]....
        /*02e8*/ 	.word	0xffffffff


	//   ....[59]....
        /*02ec*/ 	.word	0xffffffff


	//   ....[60]....
        /*02f0*/ 	.word	0xffffffff


	//   ....[61]....
        /*02f4*/ 	.word	0xffffffff


	//   ....[62]....
        /*02f8*/ 	.word	0xffffffff


	//   ....[63]....
        /*02fc*/ 	.word	0xffffffff


	//   ....[64]....
        /*0300*/ 	.word	0xffffffff


	//   ....[65]....
        /*0304*/ 	.word	0xffffffff


	//   ....[66]....
        /*0308*/ 	.word	0xffffffff


	//   ....[67]....
        /*030c*/ 	.word	0xffffffff


	//   ....[68]....
        /*0310*/ 	.word	0xffffffff


	//   ....[69]....
        /*0314*/ 	.word	0xffffffff


	//   ....[70]....
        /*0318*/ 	.word	0xffffffff


	//   ....[71]....
        /*031c*/ 	.word	0xffffffff


	//   ....[72]....
        /*0320*/ 	.word	0xffffffff


	//   ....[73]....
        /*0324*/ 	.word	0xffffffff


	//   ....[74]....
        /*0328*/ 	.word	0xffffffff


	//   ....[75]....
        /*032c*/ 	.word	0xffffffff


	//   ....[76]....
        /*0330*/ 	.word	0xffffffff


	//   ....[77]....
        /*0334*/ 	.word	0xffffffff


	//   ....[78]....
        /*0338*/ 	.word	0xffffffff


	//   ....[79]....
        /*033c*/ 	.word	0xffffffff


	//   ....[80]....
        /*0340*/ 	.word	0xffffffff


	//   ....[81]....
        /*0344*/ 	.word	0xffffffff


	//   ....[82]....
        /*0348*/ 	.word	0xffffffff


	//   ....[83]....
        /*034c*/ 	.word	0xffffffff


	//   ....[84]....
        /*0350*/ 	.word	0xffffffff


	//   ....[85]....
        /*0354*/ 	.word	0xffffffff


	//   ....[86]....
        /*0358*/ 	.word	0xffffffff


	//   ....[87]....
        /*035c*/ 	.word	0xffffffff


	//   ....[88]....
        /*0360*/ 	.word	0xffffffff


	//   ....[89]....
        /*0364*/ 	.word	0xffffffff


	//   ....[90]....
        /*0368*/ 	.word	0xffffffff


	//   ....[91]....
        /*036c*/ 	.word	0xffffffff


	//   ....[92]....
        /*0370*/ 	.word	0xffffffff


	//   ....[93]....
        /*0374*/ 	.word	0xffffffff


	//   ....[94]....
        /*0378*/ 	.word	0xffffffff


	//   ....[95]....
        /*037c*/ 	.word	0xffffffff


	//   ....[96]....
        /*0380*/ 	.word	0xffffffff


	//   ....[97]....
        /*0384*/ 	.word	0xffffffff


	//   ....[98]....
        /*0388*/ 	.word	0xffffffff


	//   ....[99]....
        /*038c*/ 	.word	0xffffffff


	//   ....[100]....
        /*0390*/ 	.word	0x0500004f


	//   ....[101]....
        /*0394*/ 	.word	0x0500004f


	//   ....[102]....
        /*0398*/ 	.word	0x0500004f


	//   ....[103]....
        /*039c*/ 	.word	0x0500004f


	//   ....[104]....
        /*03a0*/ 	.word	0x0500004f


	//   ....[105]....
        /*03a4*/ 	.word	0x0500004f


	//   ....[106]....
        /*03a8*/ 	.word	0x0500004f


	//   ....[107]....
        /*03ac*/ 	.word	0x0500004f


	//   ....[108]....
        /*03b0*/ 	.word	0x0500004f


	//   ....[109]....
        /*03b4*/ 	.word	0x0500004f


	//   ....[110]....
        /*03b8*/ 	.word	0x0500004f


	//   ....[111]....
        /*03bc*/ 	.word	0x0500004f


	//   ....[112]....
        /*03c0*/ 	.word	0x0500004f


	//   ....[113]....
        /*03c4*/ 	.word	0x0500004f


	//   ....[114]....
        /*03c8*/ 	.word	0x0500004f


	//   ....[115]....
        /*03cc*/ 	.word	0x0500004f


	//   ....[116]....
        /*03d0*/ 	.word	0x0500004f


	//   ....[117]....
        /*03d4*/ 	.word	0x0500004f


	//   ....[118]....
        /*03d8*/ 	.word	0x0500004f


	//   ....[119]....
        /*03dc*/ 	.word	0x0500004f


	//   ....[120]....
        /*03e0*/ 	.word	0x0500004f


	//   ....[121]....
        /*03e4*/ 	.word	0x0500004f


	//   ....[122]....
        /*03e8*/ 	.word	0x0500004f


	//   ....[123]....
        /*03ec*/ 	.word	0x0500004f


	//   ....[124]....
        /*03f0*/ 	.word	0x0500004f


	//   ....[125]....
        /*03f4*/ 	.word	0x0500004f


	//   ....[126]....
        /*03f8*/ 	.word	0x0500004f


	//   ....[127]....
        /*03fc*/ 	.word	0x0500004f


	//   ....[128]....
        /*0400*/ 	.word	0x0500004f


	//   ....[129]....
        /*0404*/ 	.word	0x0500004f


	//   ....[130]....
        /*0408*/ 	.word	0x0500004f


	//   ....[131]....
        /*040c*/ 	.word	0x0500004f


	//   ....[132]....
        /*0410*/ 	.word	0x0500004f


	//   ....[133]....
        /*0414*/ 	.word	0x0500004f


	//   ....[134]....
        /*0418*/ 	.word	0x0500004f


	//   ....[135]....
        /*041c*/ 	.word	0x0500004f


	//   ....[136]....
        /*0420*/ 	.word	0x0500004f


	//   ....[137]....
        /*0424*/ 	.word	0x0500004f


	//   ....[138]....
        /*0428*/ 	.word	0x0500004f


	//   ....[139]....
        /*042c*/ 	.word	0x0500004f


	//   ....[140]....
        /*0430*/ 	.word	0x0500004f


	//   ....[141]....
        /*0434*/ 	.word	0x0500004f


	//   ....[142]....
        /*0438*/ 	.word	0x0500004f


	//   ....[143]....
        /*043c*/ 	.word	0x0500004f


	//   ....[144]....
        /*0440*/ 	.word	0x0500004f


	//   ....[145]....
        /*0444*/ 	.word	0x0500004f


	//   ....[146]....
        /*0448*/ 	.word	0x0500004f


	//   ....[147]....
        /*044c*/ 	.word	0x0500004f


	//   ....[148]....
        /*0450*/ 	.word	0x0500004f


	//   ....[149]....
        /*0454*/ 	.word	0x0500004f


	//   ....[150]....
        /*0458*/ 	.word	0x0500004f


	//   ....[151]....
        /*045c*/ 	.word	0x0500004f


	//   ....[152]....
        /*0460*/ 	.word	0x0500004f


	//   ....[153]....
        /*0464*/ 	.word	0x0500004f


	//   ....[154]....
        /*0468*/ 	.word	0x0500004f


	//   ....[155]....
        /*046c*/ 	.word	0x0500004f


	//   ....[156]....
        /*0470*/ 	.word	0x0500004f


	//   ....[157]....
        /*0474*/ 	.word	0x0500004f


	//   ....[158]....
        /*0478*/ 	.word	0x0500004f


	//   ....[159]....
        /*047c*/ 	.word	0x0500004f


	//   ....[160]....
        /*0480*/ 	.word	0x0500004f


	//   ....[161]....
        /*0484*/ 	.word	0x0500004f


	//   ....[162]....
        /*0488*/ 	.word	0x0500004f


	//   ....[163]....
        /*048c*/ 	.word	0x0500004f


	//----- nvinfo : EIATTR_COOP_GROUP_INSTR_OFFSETS
	.align		4
.L_1171:
        /*0490*/ 	.byte	0x04, 0x28
        /*0492*/ 	.short	(.L_1173 - .L_1172)


	//   ....[0]....
.L_1172:
        /*0494*/ 	.word	0x00001400


	//   ....[1]....
        /*0498*/ 	.word	0x000019f0


	//   ....[2]....
        /*049c*/ 	.word	0x00002300


	//   ....[3]....
        /*04a0*/ 	.word	0x000027e0


	//   ....[4]....
        /*04a4*/ 	.word	0x00002f80


	//   ....[5]....
        /*04a8*/ 	.word	0x00003b60


	//   ....[6]....
        /*04ac*/ 	.word	0x00004a20


	//   ....[7]....
        /*04b0*/ 	.word	0x00006d10


	//   ....[8]....
        /*04b4*/ 	.word	0x00008ad0


	//   ....[9]....
        /*04b8*/ 	.word	0x00008af0


	//   ....[10]....
        /*04bc*/ 	.word	0x00008b00


	//   ....[11]....
        /*04c0*/ 	.word	0x00008b10


	//   ....[12]....
        /*04c4*/ 	.word	0x00008bb0


	//   ....[13]....
        /*04c8*/ 	.word	0x00008be0


	//   ....[14]....
        /*04cc*/ 	.word	0x00008c00


	//   ....[15]....
        /*04d0*/ 	.word	0x00008c10


	//   ....[16]....
        /*04d4*/ 	.word	0x00008cb0


	//   ....[17]....
        /*04d8*/ 	.word	0x00008cd0


	//   ....[18]....
        /*04dc*/ 	.word	0x00008d00


	//   ....[19]....
        /*04e0*/ 	.word	0x00008d10


	//   ....[20]....
        /*04e4*/ 	.word	0x00008db0


	//   ....[21]....
        /*04e8*/ 	.word	0x00008dd0


	//   ....[22]....
        /*04ec*/ 	.word	0x00008e00


	//   ....[23]....
        /*04f0*/ 	.word	0x00008e10


	//   ....[24]....
        /*04f4*/ 	.word	0x00008eb0


	//   ....[25]....
        /*04f8*/ 	.word	0x00008ee0


	//   ....[26]....
        /*04fc*/ 	.word	0x00008ef0


	//   ....[27]....
        /*0500*/ 	.word	0x00008f00


	//   ....[28]....
        /*0504*/ 	.word	0x00009070


	//   ....[29]....
        /*0508*/ 	.word	0x00009080


	//   ....[30]....
        /*050c*/ 	.word	0x00009090


	//   ....[31]....
        /*0510*/ 	.word	0x000090a0


	//   ....[32]....
        /*0514*/ 	.word	0x000090b0


	//   ....[33]....
        /*0518*/ 	.word	0x000090c0


	//   ....[34]....
        /*051c*/ 	.word	0x000090d0


	//   ....[35]....
        /*0520*/ 	.word	0x000090e0


	//   ....[36]....
        /*0524*/ 	.word	0x0000a660


	//   ....[37]....
        /*0528*/ 	.word	0x0000a670


	//   ....[38]....
        /*052c*/ 	.word	0x0000a680


	//   ....[39]....
        /*0530*/ 	.word	0x0000a690


	//   ....[40]....
        /*0534*/ 	.word	0x0000a7b0


	//   ....[41]....
        /*0538*/ 	.word	0x0000a7c0


	//   ....[42]....
        /*053c*/ 	.word	0x0000a7d0


	//   ....[43]....
        /*0540*/ 	.word	0x0000a7e0


	//   ....[44]....
        /*0544*/ 	.word	0x0000a900


	//   ....[45]....
        /*0548*/ 	.word	0x0000a910


	//   ....[46]....
        /*054c*/ 	.word	0x0000a920


	//   ....[47]....
        /*0550*/ 	.word	0x0000a930


	//   ....[48]....
        /*0554*/ 	.word	0x0000aa50


	//   ....[49]....
        /*0558*/ 	.word	0x0000aa60


	//   ....[50]....
        /*055c*/ 	.word	0x0000aa70


	//   ....[51]....
        /*0560*/ 	.word	0x0000aa80


	//   ....[52]....
        /*0564*/ 	.word	0x0000aba0


	//   ....[53]....
        /*0568*/ 	.word	0x0000abb0


	//   ....[54]....
        /*056c*/ 	.word	0x0000abc0


	//   ....[55]....
        /*0570*/ 	.word	0x0000abd0


	//   ....[56]....
        /*0574*/ 	.word	0x0000acf0


	//   ....[57]....
        /*0578*/ 	.word	0x0000ad00


	//   ....[58]....
        /*057c*/ 	.word	0x0000ad10


	//   ....[59]....
        /*0580*/ 	.word	0x0000ad20


	//   ....[60]....
        /*0584*/ 	.word	0x0000ad30


	//   ....[61]....
        /*0588*/ 	.word	0x0000ad40


	//   ....[62]....
        /*058c*/ 	.word	0x0000ad50


	//   ....[63]....
        /*0590*/ 	.word	0x0000ad80


	//   ....[64]....
        /*0594*/ 	.word	0x0000adb0


	//   ....[65]....
        /*0598*/ 	.word	0x0000adc0


	//   ....[66]....
        /*059c*/ 	.word	0x0000add0


	//   ....[67]....
        /*05a0*/ 	.word	0x0000ade0


	//   ....[68]....
        /*05a4*/ 	.word	0x0000e5a0


	//   ....[69]....
        /*05a8*/ 	.word	0x0000e5e0


	//   ....[70]....
        /*05ac*/ 	.word	0x0000e620


	//   ....[71]....
        /*05b0*/ 	.word	0x0000e660


	//   ....[72]....
        /*05b4*/ 	.word	0x0000e770


	//   ....[73]....
        /*05b8*/ 	.word	0x0000e7f0


	//   ....[74]....
        /*05bc*/ 	.word	0x0000e830


	//   ....[75]....
        /*05c0*/ 	.word	0x0000e870


	//   ....[76]....
        /*05c4*/ 	.word	0x0000e940


	//   ....[77]....
        /*05c8*/ 	.word	0x0000e9c0


	//   ....[78]....
        /*05cc*/ 	.word	0x0000ea10


	//   ....[79]....
        /*05d0*/ 	.word	0x0000ea50


	//   ....[80]....
        /*05d4*/ 	.word	0x0000eb20


	//   ....[81]....
        /*05d8*/ 	.word	0x0000eba0


	//   ....[82]....
        /*05dc*/ 	.word	0x0000ebe0


	//   ....[83]....
        /*05e0*/ 	.word	0x0000ec20


	//   ....[84]....
        /*05e4*/ 	.word	0x0000ecf0


	//   ....[85]....
        /*05e8*/ 	.word	0x0000ed20


	//   ....[86]....
        /*05ec*/ 	.word	0x0000ed40


	//   ....[87]....
        /*05f0*/ 	.word	0x0000ed60


	//   ....[88]....
        /*05f4*/ 	.word	0x0000f4a0


	//   ....[89]....
        /*05f8*/ 	.word	0x000101a0


	//   ....[90]....
        /*05fc*/ 	.word	0x00010860


	//   ....[91]....
        /*0600*/ 	.word	0x00010880


	//   ....[92]....
        /*0604*/ 	.word	0x000108b0


	//   ....[93]....
        /*0608*/ 	.word	0x00010900


	//   ....[94]....
        /*060c*/ 	.word	0x00010920


	//   ....[95]....
        /*0610*/ 	.word	0x00010b10


	//   ....[96]....
        /*0614*/ 	.word	0x00010b30


	//   ....[97]....
        /*0618*/ 	.word	0x00010b60


	//   ....[98]....
        /*061c*/ 	.word	0x00010bb0


	//   ....[99]....
        /*0620*/ 	.word	0x00010bd0


	//   ....[100]....
        /*0624*/ 	.word	0x000110f0


	//   ....[101]....
        /*0628*/ 	.word	0x00011140


	//   ....[102]....
        /*062c*/ 	.word	0x00011190


	//   ....[103]....
        /*0630*/ 	.word	0x000111e0


	//   ....[104]....
        /*0634*/ 	.word	0x00011310


	//   ....[105]....
        /*0638*/ 	.word	0x00011360


	//   ....[106]....
        /*063c*/ 	.word	0x000113b0


	//   ....[107]....
        /*0640*/ 	.word	0x00011400


	//   ....[108]....
        /*0644*/ 	.word	0x00011530


	//   ....[109]....
        /*0648*/ 	.word	0x00011580


	//   ....[110]....
        /*064c*/ 	.word	0x000115d0


	//   ....[111]....
        /*0650*/ 	.word	0x00011620


	//   ....[112]....
        /*0654*/ 	.word	0x00011750


	//   ....[113]....
        /*0658*/ 	.word	0x000117a0


	//   ....[114]....
        /*065c*/ 	.word	0x000117f0


	//   ....[115]....
        /*0660*/ 	.word	0x00011840


	//   ....[116]....
        /*0664*/ 	.word	0x00011970


	//   ....[117]....
        /*0668*/ 	.word	0x000119c0


	//   ....[118]....
        /*066c*/ 	.word	0x00011a10


	//   ....[119]....
        /*0670*/ 	.word	0x00011a60


	//   ....[120]....
        /*0674*/ 	.word	0x00011b00


	//   ....[121]....
        /*0678*/ 	.word	0x00011ba0


	//   ....[122]....
        /*067c*/ 	.word	0x00011c40


	//   ....[123]....
        /*0680*/ 	.word	0x00011ce0


	//   ....[124]....
        /*0684*/ 	.word	0x00011d80


	//   ....[125]....
        /*0688*/ 	.word	0x00011e10


	//   ....[126]....
        /*068c*/ 	.word	0x00011e60


	//   ....[127]....
        /*0690*/ 	.word	0x00011eb0


	//   ....[128]....
        /*0694*/ 	.word	0x00011f20


	//   ....[129]....
        /*0698*/ 	.word	0x00011f70


	//   ....[130]....
        /*069c*/ 	.word	0x00011fc0


	//   ....[131]....
        /*06a0*/ 	.word	0x00012010


	//   ....[132]....
        /*06a4*/ 	.word	0x000120a0


	//   ....[133]....
        /*06a8*/ 	.word	0x000120f0


	//   ....[134]....
        /*06ac*/ 	.word	0x00012140


	//   ....[135]....
        /*06b0*/ 	.word	0x00012190


	//   ....[136]....
        /*06b4*/ 	.word	0x00012230


	//   ....[137]....
        /*06b8*/ 	.word	0x000122c0


	//   ....[138]....
        /*06bc*/ 	.word	0x00012310


	//   ....[139]....
        /*06c0*/ 	.word	0x00012360


	//   ....[140]....
        /*06c4*/ 	.word	0x00012400


	//   ....[141]....
        /*06c8*/ 	.word	0x00012490


	//   ....[142]....
        /*06cc*/ 	.word	0x000124e0


	//   ....[143]....
        /*06d0*/ 	.word	0x00012530


	//   ....[144]....
        /*06d4*/ 	.word	0x000125d0


	//   ....[145]....
        /*06d8*/ 	.word	0x00012660


	//   ....[146]....
        /*06dc*/ 	.word	0x000126b0


	//   ....[147]....
        /*06e0*/ 	.word	0x00012700


	//   ....[148]....
        /*06e4*/ 	.word	0x000127a0


	//   ....[149]....
        /*06e8*/ 	.word	0x00012830


	//   ....[150]....
        /*06ec*/ 	.word	0x00012880


	//   ....[151]....
        /*06f0*/ 	.word	0x000128d0


	//   ....[152]....
        /*06f4*/ 	.word	0x00012970


	//   ....[153]....
        /*06f8*/ 	.word	0x00012a20


	//   ....[154]....
        /*06fc*/ 	.word	0x00012a80


	//   ....[155]....
        /*0700*/ 	.word	0x00012b10


	//   ....[156]....
        /*0704*/ 	.word	0x00012b60


	//   ....[157]....
        /*0708*/ 	.word	0x00012bb0


	//   ....[158]....
        /*070c*/ 	.word	0x00012c00


	//   ....[159]....
        /*0710*/ 	.word	0x00012c50


	//   ....[160]....
        /*0714*/ 	.word	0x00012c90


	//   ....[161]....
        /*0718*/ 	.word	0x00012ce0


	//   ....[162]....
        /*071c*/ 	.word	0x00012d50


	//   ....[163]....
        /*0720*/ 	.word	0x00012da0


	//----- nvinfo : EIATTR_EXIT_INSTR_OFFSETS
	.align		4
.L_1173:
        /*0724*/ 	.byte	0x04, 0x1c
        /*0726*/ 	.short	(.L_1175 - .L_1174)


	//   ....[0]....
.L_1174:
        /*0728*/ 	.word	0x00010d40


	//   ....[1]....
        /*072c*/ 	.word	0x00011090


	//----- nvinfo : EIATTR_MAX_THREADS
	.align		4
.L_1175:
        /*0730*/ 	.byte	0x04, 0x05
        /*0732*/ 	.short	(.L_1177 - .L_1176)
.L_1176:
        /*0734*/ 	.word	0x00000080
        /*0738*/ 	.word	0x00000001
        /*073c*/ 	.word	0x00000001


	//----- nvinfo : EIATTR_CRS_STACK_SIZE
	.align		4
.L_1177:
        /*0740*/ 	.byte	0x04, 0x1e
        /*0742*/ 	.short	(.L_1179 - .L_1178)
.L_1178:
        /*0744*/ 	.word	0x00000000


	//----- nvinfo : EIATTR_CBANK_PARAM_SIZE
	.align		4
.L_1179:
        /*0748*/ 	.byte	0x03, 0x19
        /*074a*/ 	.short	0x01f0


	//----- nvinfo : EIATTR_PARAM_CBANK
	.align		4
        /*074c*/ 	.byte	0x04, 0x0a
        /*074e*/ 	.short	(.L_1181 - .L_1180)
	.align		4
.L_1180:
        /*0750*/ 	.word	index@(.nv.constant0._Z25selective_scan_bwd_kernelI32Selective_Scan_bwd_kernel_traitsILi128ELi16ELb0ELb1ELb0ELb0ELb1EN3c108BFloat16ENS1_7complexIfEEEEv12SSMParamsBwd)
        /*0754*/ 	.short	0x0210
        /*0756*/ 	.short	0x01f0


	//----- nvinfo : EIATTR_SW_WAR
	.align		4
.L_1181:
        /*0758*/ 	.byte	0x04, 0x36
        /*075a*/ 	.short	(.L_1183 - .L_1182)
.L_1182:
        /*075c*/ 	.word	0x00000008
.L_1183:


//--------------------- .nv.info._Z25selective_scan_bwd_kernelI32Selective_Scan_bwd_kernel_traitsILi128ELi16ELb0ELb1ELb0ELb1ELb0EN3c108BFloat16ENS1_7complexIfEEEEv12SSMParamsBwd --------------------------
	.section	.nv.info._Z25selective_scan_bwd_kernelI32Selective_Scan_bwd_kernel_traitsILi128ELi16ELb0ELb1ELb0ELb1ELb0EN3c108BFloat16ENS1_7complexIfEEEEv12SSMParamsBwd,"",@"SHT_CUDA_INFO"
	.sectionflags	@""
	.align	4


	//----- nvinfo : EIATTR_CUDA_API_VERSION
	.align		4
        /*0000*/ 	.byte	0x04, 0x37
        /*0002*/ 	.short	(.L_1185 - .L_1184)
.L_1184:
        /*0004*/ 	.word	0x00000082


	//----- nvinfo : EIATTR_KPARAM_INFO
	.align		4
.L_1185:
        /*0008*/ 	.byte	0x04, 0x17
        /*000a*/ 	.short	(.L_1187 - .L_1186)
.L_1186:
        /*000c*/ 	.word	0x00000000
        /*0010*/ 	.short	0x0000
        /*0012*/ 	.short	0x0000
        /*0014*/ 	.byte	0x00, 0xf0, 0xc1, 0x07


	//----- nvinfo : EIATTR_SPARSE_MMA_MASK
	.align		4
.L_1187:
        /*0018*/ 	.byte	0x03, 0x50
        /*001a*/ 	.short	0x0000


	//----- nvinfo : EIATTR_MAXREG_COUNT
	.align		4
        /*001c*/ 	.byte	0x03, 0x1b
        /*001e*/ 	.short	0x00ff


	//----- nvinfo : EIATTR_NUM_BARRIERS
	.align		4
        /*0020*/ 	.byte	0x02, 0x4c
        /*0022*/ 	.byte	0x01
	.zero		1


	//----- nvinfo : EIATTR_ANNOTATIONS
	.align		4
        /*0024*/ 	.byte	0x04, 0x55
        /*0026*/ 	.short	(.L_1189 - .L_1188)


	//   ....[0]....
.L_1188:
        /* <DEDUP_REMOVED lines=28> */


	//----- nvinfo : EIATTR_MERCURY_ISA_VERSION
	.align		4
.L_1189:
        /*01d8*/ 	.byte	0x03, 0x5f
        /*01da*/ 	.short	0x0101


	//----- nvinfo : EIATTR_COOP_GROUP_MASK_REGIDS
	.align		4
        /*01dc*/ 	.byte	0x04, 0x29
        /*01de*/ 	.short	(.L_1191 - .L_1190)


	//   ....[0]....
.L_1190:
        /*01e0*/ 	.word	0xffffffff


	//   ....[1]....
        /*01e4*/ 	.word	0xffffffff


	//   ....[2]....
        /*01e8*/ 	.word	0xffffffff


	//   ....[3]....
        /*01ec*/ 	.word	0xffffffff


	//   ....[4]....
        /*01f0*/ 	.word	0xffffffff


	//   ....[5]....
        /*01f4*/ 	.word	0xffffffff


	//   ....[6]....
        /*01f8*/ 	.word	0xffffffff


	//   ....[7]....
        /*01fc*/ 	.word	0xffffffff


	//   ....[8]....
        /*0200*/ 	.word	0xffffffff


	//   ....[9]....
        /*0204*/ 	.word	0xffffffff


	//   ....[10]....
        /*0208*/ 	.word	0xffffffff


	//   ....[11]....
        /*020c*/ 	.word	0xffffffff


	//   ....[12]....
        /*0210*/ 	.word	0xffffffff


	//   ....[13]....
        /*0214*/ 	.word	0xffffffff


	//   ....[14]....
        /*0218*/ 	.word	0xffffffff


	//   ....[15]....
        /*021c*/ 	.word	0xffffffff


	//   ....[16]....
        /*0220*/ 	.word	0xffffffff


	//   ....[17]....
        /*0224*/ 	.word	0xffffffff


	//   ....[18]....
        /*0228*/ 	.word	0xffffffff


	//   ....[19]....
        /*022c*/ 	.word	0xffffffff


	//   ....[20]....
        /*0230*/ 	.word	0xffffffff


	//   ....[21]....
        /*0234*/ 	.word	0xffffffff


	//   ....[22]....
        /*0238*/ 	.word	0xffffffff


	//   ....[23]....
        /*023c*/ 	.word	0xffffffff


	//   ....[24]....
        /*0240*/ 	.word	0xffffffff


	//   ....[25]....
        /*0244*/ 	.word	0xffffffff


	//   ....[26]....
        /*0248*/ 	.word	0xffffffff


	//   ....[27]....
        /*024c*/ 	.word	0xffffffff


	//   ....[28]....
        /*0250*/ 	.word	0xffffffff


	//   ....[29]....
        /*0254*/ 	.word	0xffffffff


	//   ....[30]....
        /*0258*/ 	.word	0xffffffff


	//   ....[31]....
        /*025c*/ 	.word	0xffffffff


	//   ....[32]....
        /*0260*/ 	.word	0xffffffff


	//   ....[33]....
        /*0264*/ 	.word	0xffffffff


	//   ....[34]....
        /*0268*/ 	.word	0xffffffff


	//   ....[35]....
        /*026c*/ 	.word	0xffffffff


	//   ....[36]....
        /*0270*/ 	.word	0xffffffff


	//   ....[37]....
        /*0274*/ 	.word	0xffffffff


	//   ....[38]....
        /*0278*/ 	.word	0xffffffff


	//   ....[39]....
        /*027c*/ 	.word	0xffffffff


	//   ....[40]....
        /*0280*/ 	.word	0xffffffff


	//   ....[41]....
        /*0284*/ 	.word	0xffffffff


	//   ....[42]....
        /*0288*/ 	.word	0xffffffff


	//   ....[43]....
        /*028c*/ 	.word	0xffffffff


	//   ....[44]....
        /*0290*/ 	.word	0xffffffff


	//   ....[45]....
        /*0294*/ 	.word	0xffffffff


	//   ....[46]....
        /*0298*/ 	.word	0xffffffff


	//   ....[47]....
        /*029c*/ 	.word	0xffffffff


	//   ....[48]....
        /*02a0*/ 	.word	0xffffffff


	//   ....[49]....
        /*02a4*/ 	.word	0xffffffff


	//   ....[50]....
        /*02a8*/ 	.word	0xffffffff


	//   ....[51]....
        /*02ac*/ 	.word	0xffffffff


	//   ....[52]....
        /*02b0*/ 	.word	0xffffffff


	//   ....[53]....
        /*02b4*/ 	.word	0xffffffff


	//   ....[54]....
        /*02b8*/ 	.word	0xffffffff


	//   ....[55]....
        /*02bc*/ 	.word	0xffffffff


	//   ....[56]....
        /*02c0*/ 	.word	0xffffffff


	//   ....[57]....
        /*02c4*/ 	.word	0xffffffff


	//   ....[58]....
        /*02c8*/ 	.word	0xffffffff


	//   ....[59]....
        /*02cc*/ 	.word	0xffffffff


	//   ....[60]....
        /*02d0*/ 	.word	0xffffffff


	//   ....[61]....
        /*02d4*/ 	.word	0xffffffff


	//   ....[62]....
        /*02d8*/ 	.word	0xffffffff


	//   ....[63]....
        /*02dc*/ 	.word	0xffffffff


	//   ....[64]....
        /*02e0*/ 	.word	0xffffffff


	//   ....[65]....
        /*02e4*/ 	.word	0xffffffff


	//   ....[66]....
        /*02e8*/ 	.word	0xffffffff


	//   ....[67]....
        /*02ec*/ 	.word	0xffffffff


	//   ....[68]....
        /*02f0*/ 	.word	0xffffffff


	//   ....[69]....
        /*02f4*/ 	.word	0xffffffff


	//   ....[70]....
        /*02f8*/ 	.word	0xffffffff


	//   ....[71]....
        /*02fc*/ 	.word	0xffffffff


	//   ....[72]....
        /*0300*/ 	.word	0xffffffff


	//   ....[73]....
        /*0304*/ 	.word	0xffffffff


	//   ....[74]....
        /*0308*/ 	.word	0xffffffff


	//   ....[75]....
        /*030c*/ 	.word	0xffffffff


	//   ....[76]....
        /*0310*/ 	.word	0xffffffff


	//   ....[77]....
        /*0314*/ 	.word	0xffffffff


	//   ....[78]....
        /*0318*/ 	.word	0xffffffff


	//   ....[79]....
        /*031c*/ 	.word	0xffffffff


	//   ....[80]....
        /*0320*/ 	.word	0xffffffff


	//   ....[81]....
        /*0324*/ 	.word	0xffffffff


	//   ....[82]....
        /*0328*/ 	.word	0xffffffff


	//   ....[83]....
        /*032c*/ 	.word	0xffffffff


	//   ....[84]....
        /*0330*/ 	.word	0xffffffff


	//   ....[85]....
        /*0334*/ 	.word	0xffffffff


	//   ....[86]....
        /*0338*/ 	.word	0xffffffff


	//   ....[87]....
        /*033c*/ 	.word	0xffffffff


	//   ....[88]....
        /*0340*/ 	.word	0xffffffff


	//   ....[89]....
        /*0344*/ 	.word	0xffffffff


	//   ....[90]....
        /*0348*/ 	.word	0xffffffff


	//   ....[91]....
        /*034c*/ 	.word	0xffffffff


	//   ....[92]....
        /*0350*/ 	.word	0xffffffff


	//   ....[93]....
        /*0354*/ 	.word	0xffffffff


	//   ....[94]....
        /*0358*/ 	.word	0xffffffff


	//   ....[95]....
        /*035c*/ 	.word	0xffffffff


	//   ....[96]....
        /*0360*/ 	.word	0xffffffff


	//   ....[97]....
        /*0364*/ 	.word	0x0500004f


	//   ....[98]....
        /*0368*/ 	.word	0x0500004f


	//   ....[99]....
        /*036c*/ 	.word	0x0500004f


	//   ....[100]....
        /*0370*/ 	.word	0x0500004f


	//   ....[101]....
        /*0374*/ 	.word	0x0500004f


	//   ....[102]....
        /*0378*/ 	.word	0x0500004f


	//   ....[103]....
        /*037c*/ 	.word	0x0500004f


	//   ....[104]....
        /*0380*/ 	.word	0x0500004f


	//   ....[105]....
        /*0384*/ 	.word	0x0500004f


	//   ....[106]....
        /*0388*/ 	.word	0x0500004f


	//   ....[107]....
        /*038c*/ 	.word	0x0500004f


	//   ....[108]....
        /*0390*/ 	.word	0x0500004f


	//   ....[109]....
        /*0394*/ 	.word	0x0500004f


	//   ....[110]....
        /*0398*/ 	.word	0x0500004f


	//   ....[111]....
        /*039c*/ 	.word	0x0500004f


	//   ....[112]....
        /*03a0*/ 	.word	0x0500004f


	//   ....[113]....
        /*03a4*/ 	.word	0x0500004f


	//   ....[114]....
        /*03a8*/ 	.word	0x0500004f


	//   ....[115]....
        /*03ac*/ 	.word	0x0500004f


	//   ....[116]....
        /*03b0*/ 	.word	0x0500004f


	//   ....[117]....
        /*03b4*/ 	.word	0x0500004f


	//   ....[118]....
        /*03b8*/ 	.word	0x0500004f


	//   ....[119]....
        /*03bc*/ 	.word	0x0500004f


	//   ....[120]....
        /*03c0*/ 	.word	0x0500004f


	//   ....[121]....
        /*03c4*/ 	.word	0x0500004f


	//   ....[122]....
        /*03c8*/ 	.word	0x0500004f


	//   ....[123]....
        /*03cc*/ 	.word	0x0500004f


	//   ....[124]....
        /*03d0*/ 	.word	0x0500004f


	//   ....[125]....
        /*03d4*/ 	.word	0x0500004f


	//   ....[126]....
        /*03d8*/ 	.word	0x0500004f


	//   ....[127]....
        /*03dc*/ 	.word	0x0500004f


	//   ....[128]....
        /*03e0*/ 	.word	0x0500004f


	//   ....[129]....
        /*03e4*/ 	.word	0x0500004f


	//   ....[130]....
        /*03e8*/ 	.word	0x0500004f


	//   ....[131]....
        /*03ec*/ 	.word	0x0500004f


	//   ....[132]....
        /*03f0*/ 	.word	0x0500004f


	//   ....[133]....
        /*03f4*/ 	.word	0x0500004f


	//   ....[134]....
        /*03f8*/ 	.word	0x0500004f


	//   ....[135]....
        /*03fc*/ 	.word	0x0500004f


	//   ....[136]....
        /*0400*/ 	.word	0x0500004f


	//   ....[137]....
        /*0404*/ 	.word	0x0500004f


	//   ....[138]....
        /*0408*/ 	.word	0x0500004f


	//   ....[139]....
        /*040c*/ 	.word	0x0500004f


	//   ....[140]....
        /*0410*/ 	.word	0x0500004f


	//   ....[141]....
        /*0414*/ 	.word	0x0500004f


	//   ....[142]....
        /*0418*/ 	.word	0x0500004f


	//   ....[143]....
        /*041c*/ 	.word	0x0500004f


	//   ....[144]....
        /*0420*/ 	.word	0x0500004f


	//   ....[145]....
        /*0424*/ 	.word	0x0500004f


	//   ....[146]....
        /*0428*/ 	.word	0x0500004f


	//   ....[147]....
        /*042c*/ 	.word	0x0500004f


	//   ....[148]....
        /*0430*/ 	.word	0x0500004f


	//   ....[149]....
        /*0434*/ 	.word	0x0500004f


	//   ....[150]....
        /*0438*/ 	.word	0x0500004f


	//   ....[151]....
        /*043c*/ 	.word	0x0500004f


	//   ....[152]....
        /*0440*/ 	.word	0x0500004f


	//   ....[153]....
        /*0444*/ 	.word	0x0500004f


	//   ....[154]....
        /*0448*/ 	.word	0x0500004f


	//   ....[155]....
        /*044c*/ 	.word	0x0500004f


	//   ....[156]....
        /*0450*/ 	.word	0x0500004f


	//   ....[157]....
        /*0454*/ 	.word	0x0500004f


	//   ....[158]....
        /*0458*/ 	.word	0x0500004f


	//   ....[159]....
        /*045c*/ 	.word	0x0500004f


	//   ....[160]....
        /*0460*/ 	.word	0x0500004f


	//----- nvinfo : EIATTR_COOP_GROUP_INSTR_OFFSETS
	.align		4
.L_1191:
        /*0464*/ 	.byte	0x04, 0x28
        /*0466*/ 	.short	(.L_1193 - .L_1192)


	//   ....[0]....
.L_1192:
        /*0468*/ 	.word	0x00001400


	//   ....[1]....
        /*046c*/ 	.word	0x00001960


	//   ....[2]....
        /*0470*/ 	.word	0x00002030


	//   ....[3]....
        /*0474*/ 	.word	0x00006500


	//   ....[4]....
        /*0478*/ 	.word	0x00008250


	//   ....[5]....
        /*047c*/ 	.word	0x00008270


	//   ....[6]....
        /*0480*/ 	.word	0x00008280


	//   ....[7]....
        /*0484*/ 	.word	0x00008290


	//   ....[8]....
        /*0488*/ 	.word	0x00008330


	//   ....[9]....
        /*048c*/ 	.word	0x00008360


	//   ....[10]....
        /*0490*/ 	.word	0x00008380


	//   ....[11]....
        /*0494*/ 	.word	0x00008390


	//   ....[12]....
        /*0498*/ 	.word	0x00008430


	//   ....[13]....
        /*049c*/ 	.word	0x00008450


	//   ....[14]....
        /*04a0*/ 	.word	0x00008480


	//   ....[15]....
        /*04a4*/ 	.word	0x00008490


	//   ....[16]....
        /*04a8*/ 	.word	0x00008530


	//   ....[17]....
        /*04ac*/ 	.word	0x00008550


	//   ....[18]....
        /*04b0*/ 	.word	0x00008580


	//   ....[19]....
        /*04b4*/ 	.word	0x00008590


	//   ....[20]....
        /*04b8*/ 	.word	0x00008630


	//   ....[21]....
        /*04bc*/ 	.word	0x00008660


	//   ....[22]....
        /*04c0*/ 	.word	0x00008670


	//   ....[23]....
        /*04c4*/ 	.word	0x00008680


	//   ....[24]....
        /*04c8*/ 	.word	0x000087f0


	//   ....[25]....
        /*04cc*/ 	.word	0x00008800


	//   ....[26]....
        /*04d0*/ 	.word	0x00008810


	//   ....[27]....
        /*04d4*/ 	.word	0x00008820


	//   ....[28]....
        /*04d8*/ 	.word	0x00008830


	//   ....[29]....
        /*04dc*/ 	.word	0x00008840


	//   ....[30]....
        /*04e0*/ 	.word	0x00008850


	//   ....[31]....
        /*04e4*/ 	.word	0x00008860


	//   ....[32]....
        /*04e8*/ 	.word	0x00009de0


	//   ....[33]....
        /*04ec*/ 	.word	0x00009df0


	//   ....[34]....
        /*04f0*/ 	.word	0x00009e00


	//   ....[35]....
        /*04f4*/ 	.word	0x00009e10


	//   ....[36]....
        /*04f8*/ 	.word	0x00009f30


	//   ....[37]....
        /*04fc*/ 	.word	0x00009f40


	//   ....[38]....
        /*0500*/ 	.word	0x00009f50


	//   ....[39]....
        /*0504*/ 	.word	0x00009f60


	//   ....[40]....
        /*0508*/ 	.word	0x0000a080


	//   ....[41]....
        /*050c*/ 	.word	0x0000a090


	//   ....[42]....
        /*0510*/ 	.word	0x0000a0a0


	//   ....[43]....
        /*0514*/ 	.word	0x0000a0b0


	//   ....[44]....
        /*0518*/ 	.word	0x0000a1d0


	//   ....[45]....
        /*051c*/ 	.word	0x0000a1e0


	//   ....[46]....
        /*0520*/ 	.word	0x0000a1f0


	//   ....[47]....
        /*0524*/ 	.word	0x0000a200


	//   ....[48]....
        /*0528*/ 	.word	0x0000a320


	//   ....[49]....
        /*052c*/ 	.word	0x0000a330


	//   ....[50]....
        /*0530*/ 	.word	0x0000a340


	//   ....[51]....
        /*0534*/ 	.word	0x0000a350


	//   ....[52]....
        /*0538*/ 	.word	0x0000a470


	//   ....[53]....
        /*053c*/ 	.word	0x0000a480


	//   ....[54]....
        /*0540*/ 	.word	0x0000a490


	//   ....[55]....
        /*0544*/ 	.word	0x0000a4a0


	//   ....[56]....
        /*0548*/ 	.word	0x0000a4b0


	//   ....[57]....
        /*054c*/ 	.word	0x0000a4c0


	//   ....[58]....
        /*0550*/ 	.word	0x0000a4d0


	//   ....[59]....
        /*0554*/ 	.word	0x0000a500


	//   ....[60]....
        /*0558*/ 	.word	0x0000a530


	//   ....[61]....
        /*055c*/ 	.word	0x0000a540


	//   ....[62]....
        /*0560*/ 	.word	0x0000a550


	//   ....[63]....
        /*0564*/ 	.word	0x0000a560


	//   ....[64]....
        /*0568*/ 	.word	0x0000dd60


	//   ....[65]....
        /*056c*/ 	.word	0x0000dda0


	//   ....[66]....
        /*0570*/ 	.word	0x0000dde0


	//   ....[67]....
        /*0574*/ 	.word	0x0000de20


	//   ....[68]....
        /*0578*/ 	.word	0x0000df30


	//   ....[69]....
        /*057c*/ 	.word	0x0000dfb0


	//   ....[70]....
        /*0580*/ 	.word	0x0000dff0


	//   ....[71]....
        /*0584*/ 	.word	0x0000e030


	//   ....[72]....
        /*0588*/ 	.word	0x0000e100


	//   ....[73]....
        /*058c*/ 	.word	0x0000e180


	//   ....[74]....
        /*0590*/ 	.word	0x0000e1d0


	//   ....[75]....
        /*0594*/ 	.word	0x0000e210


	//   ....[76]....
        /*0598*/ 	.word	0x0000e2e0


	//   ....[77]....
        /*059c*/ 	.word	0x0000e360


	//   ....[78]....
        /*05a0*/ 	.word	0x0000e3a0


	//   ....[79]....
        /*05a4*/ 	.word	0x0000e3e0


	//   ....[80]....
        /*05a8*/ 	.word	0x0000e4a0


	//   ....[81]....
        /*05ac*/ 	.word	0x0000e4d0


	//   ....[82]....
        /*05b0*/ 	.word	0x0000e4f0


	//   ....[83]....
        /*05b4*/ 	.word	0x0000e510


	//   ....[84]....
        /*05b8*/ 	.word	0x0000ef30


	//   ....[85]....
        /*05bc*/ 	.word	0x0000f9e0


	//   ....[86]....
        /*05c0*/ 	.word	0x000106a0


	//   ....[87]....
        /*05c4*/ 	.word	0x00010d80


	//   ....[88]....
        /*05c8*/ 	.word	0x00010da0


	//   ....[89]....
        /*05cc*/ 	.word	0x00010dd0


	//   ....[90]....
        /*05d0*/ 	.word	0x00010e20


	//   ....[91]....
        /*05d4*/ 	.word	0x00010e40


	//   ....[92]....
        /*05d8*/ 	.word	0x00011030


	//   ....[93]....
        /*05dc*/ 	.word	0x00011050


	//   ....[94]....
        /*05e0*/ 	.word	0x00011080


	//   ....[95]....
        /*05e4*/ 	.word	0x000110d0


	//   ....[96]....
        /*05e8*/ 	.word	0x000110f0


	//   ....[97]....
        /*05ec*/ 	.word	0x00011610


	//   ....[98]....
        /*05f0*/ 	.word	0x00011660


	//   ....[99]....
        /*05f4*/ 	.word	0x000116b0


	//   ....[100]....
        /*05f8*/ 	.word	0x00011700


	//   ....[101]....
        /*05fc*/ 	.word	0x00011830


	//   ....[102]....
        /*0600*/ 	.word	0x00011880


	//   ....[103]....
        /*0604*/ 	.word	0x000118d0


	//   ....[104]....
        /*0608*/ 	.word	0x00011920


	//   ....[105]....
        /*060c*/ 	.word	0x00011a50


	//   ....[106]....
        /*0610*/ 	.word	0x00011aa0


	//   ....[107]....
        /*0614*/ 	.word	0x00011af0


	//   ....[108]....
        /*0618*/ 	.word	0x00011b40


	//   ....[109]....
        /*061c*/ 	.word	0x00011c70


	//   ....[110]....
        /*0620*/ 	.word	0x00011cc0


	//   ....[111]....
        /*0624*/ 	.word	0x00011d10


	//   ....[112]....
        /*0628*/ 	.word	0x00011d60


	//   ....[113]....
        /*062c*/ 	.word	0x00011e90


	//   ....[114]....
        /*0630*/ 	.word	0x00011ee0


	//   ....[115]....
        /*0634*/ 	.word	0x00011f30


	//   ....[116]....
        /*0638*/ 	.word	0x00011f80


	//   ....[117]....
        /*063c*/ 	.word	0x00012020


	//   ....[118]....
        /*0640*/ 	.word	0x000120c0


	//   ....[119]....
        /*0644*/ 	.word	0x00012160


	//   ....[120]....
        /*0648*/ 	.word	0x00012200


	//   ....[121]....
        /*064c*/ 	.word	0x000122a0


	//   ....[122]....
        /*0650*/ 	.word	0x00012330


	//   ....[123]....
        /*0654*/ 	.word	0x00012380


	//   ....[124]....
        /*0658*/ 	.word	0x000123d0


	//   ....[125]....
        /*065c*/ 	.word	0x00012440


	//   ....[126]....
        /*0660*/ 	.word	0x00012490


	//   ....[127]....
        /*0664*/ 	.word	0x000124e0


	//   ....[128]....
        /*0668*/ 	.word	0x00012530


	//   ....[129]....
        /*066c*/ 	.word	0x000125c0


	//   ....[130]....
        /*0670*/ 	.word	0x00012610


	//   ....[131]....
        /*0674*/ 	.word	0x00012660


	//   ....[132]....
        /*0678*/ 	.word	0x000126b0


	//   ....[133]....
        /*067c*/ 	.word	0x00012750


	//   ....[134]....
        /*0680*/ 	.word	0x000127e0


	//   ....[135]....
        /*0684*/ 	.word	0x00012830


	//   ....[136]....
        /*0688*/ 	.word	0x00012880


	//   ....[137]....
        /*068c*/ 	.word	0x00012920


	//   ....[138]....
        /*0690*/ 	.word	0x000129b0


	//   ....[139]....
        /*0694*/ 	.word	0x00012a00


	//   ....[140]....
        /*0698*/ 	.word	0x00012a50


	//   ....[141]....
        /*069c*/ 	.word	0x00012af0


	//   ....[142]....
        /*06a0*/ 	.word	0x00012b80


	//   ....[143]....
        /*06a4*/ 	.word	0x00012bd0


	//   ....[144]....
        /*06a8*/ 	.word	0x00012c20


	//   ....[145]....
        /*06ac*/ 	.word	0x00012cc0


	//   ....[146]....
        /*06b0*/ 	.word	0x00012d50


	//   ....[147]....
        /*06b4*/ 	.word	0x00012da0


	//   ....[148]....
        /*06b8*/ 	.word	0x00012df0


	//   ....[149]....
        /*06bc*/ 	.word	0x00012e90


	//   ....[150]....
        /*06c0*/ 	.word	0x00012f40


	//   ....[151]....
        /*06c4*/ 	.word	0x00012fa0


	//   ....[152]....
        /*06c8*/ 	.word	0x00013030


	//   ....[153]....
        /*06cc*/ 	.word	0x00013080


	//   ....[154]....
        /*06d0*/ 	.word	0x000130d0


	//   ....[155]....
        /*06d4*/ 	.word	0x00013120


	//   ....[156]....
        /*06d8*/ 	.word	0x00013170


	//   ....[157]....
        /*06dc*/ 	.word	0x000131b0


	//   ....[158]....
        /*06e0*/ 	.word	0x00013200


	//   ....[159]....
        /*06e4*/ 	.word	0x00013270


	//   ....[160]....
        /*06e8*/ 	.word	0x000132c0


	//----- nvinfo : EIATTR_EXIT_INSTR_OFFSETS
	.align		4
.L_1193:
        /*06ec*/ 	.byte	0x04, 0x1c
        /*06ee*/ 	.short	(.L_1195 - .L_1194)


	//   ....[0]....
.L_1194:
        /*06f0*/ 	.word	0x00011260


	//   ....[1]....
        /*06f4*/ 	.word	0x000115b0


	//----- nvinfo : EIATTR_MAX_THREADS
	.align		4
.L_1195:
        /*06f8*/ 	.byte	0x04, 0x05
        /*06fa*/ 	.short	(.L_1197 - .L_1196)
.L_1196:
        /*06fc*/ 	.word	0x00000080
        /*0700*/ 	.word	0x00000001
        /*0704*/ 	.word	0x00000001


	//----- nvinfo : EIATTR_CRS_STACK_SIZE
	.align		4
.L_1197:
        /*0708*/ 	.byte	0x04, 0x1e
        /*070a*/ 	.short	(.L_1199 - .L_1198)
.L_1198:
        /*070c*/ 	.word	0x00000000


	//----- nvinfo : EIATTR_CBANK_PARAM_SIZE
	.align		4
.L_1199:
        /*0710*/ 	.byte	0x03, 0x19
        /*0712*/ 	.short	0x01f0


	//----- nvinfo : EIATTR_PARAM_CBANK
	.align		4
        /*0714*/ 	.byte	0x04, 0x0a
        /*0716*/ 	.short	(.L_1201 - .L_1200)
	.align		4
.L_1200:
        /*0718*/ 	.word	index@(.nv.constant0._Z25selective_scan_bwd_kernelI32Selective_Scan_bwd_kernel_traitsILi128ELi16ELb0ELb1ELb0ELb1ELb0EN3c108BFloat16ENS1_7complexIfEEEEv12SSMParamsBwd)
        /*071c*/ 	.short	0x0210
        /*071e*/ 	.short	0x01f0


	//----- nvinfo : EIATTR_SW_WAR
	.align		4
.L_1201:
        /*0720*/ 	.byte	0x04, 0x36
        /*0722*/ 	.short	(.L_1203 - .L_1202)
.L_1202:
        /*0724*/ 	.word	0x00000008
.L_1203:


//--------------------- .nv.info._Z25selective_scan_bwd_kernelI32Selective_Scan_bwd_kernel_traitsILi128ELi16ELb0ELb1ELb0ELb1ELb1EN3c108BFloat16ENS1_7complexIfEEEEv12SSMParamsBwd --------------------------
	.section	.nv.info._Z25selective_scan_bwd_kernelI32Selective_Scan_bwd_kernel_traitsILi128ELi16ELb0ELb1ELb0ELb1ELb1EN3c108BFloat16ENS1_7complexIfEEEEv12SSMParamsBwd,"",@"SHT_CUDA_INFO"
	.sectionflags	@""
	.align	4


	//----- nvinfo : EIATTR_CUDA_API_VERSION
	.align		4
        /*0000*/ 	.byte	0x04, 0x37
        /*0002*/ 	.short	(.L_1205 - .L_1204)
.L_1204:
        /*0004*/ 	.word	0x00000082


	//----- nvinfo : EIATTR_KPARAM_INFO
	.align		4
.L_1205:
        /*0008*/ 	.byte	0x04, 0x17
        /*000a*/ 	.short	(.L_1207 - .L_1206)
.L_1206:
        /*000c*/ 	.word	0x00000000
        /*0010*/ 	.short	0x0000
        /*0012*/ 	.short	0x0000
        /*0014*/ 	.byte	0x00, 0xf0, 0xc1, 0x07


	//----- nvinfo : EIATTR_SPARSE_MMA_MASK
	.align		4
.L_1207:
        /*0018*/ 	.byte	0x03, 0x50
        /*001a*/ 	.short	0x0000


	//----- nvinfo : EIATTR_MAXREG_COUNT
	.align		4
        /*001c*/ 	.byte	0x03, 0x1b
        /*001e*/ 	.short	0x00ff


	//----- nvinfo : EIATTR_NUM_BARRIERS
	.align		4
        /*0020*/ 	.byte	0x02, 0x4c
        /*0022*/ 	.byte	0x01
	.zero		1


	//----- nvinfo : EIATTR_ANNOTATIONS
	.align		4
        /*0024*/ 	.byte	0x04, 0x55
        /*0026*/ 	.short	(.L_1209 - .L_1208)


	//   ....[0]....
.L_1208:
        /* <DEDUP_REMOVED lines=29> */


	//----- nvinfo : EIATTR_MERCURY_ISA_VERSION
	.align		4
.L_1209:
        /*01e8*/ 	.byte	0x03, 0x5f
        /*01ea*/ 	.short	0x0101


	//----- nvinfo : EIATTR_COOP_GROUP_MASK_REGIDS
	.align		4
        /*01ec*/ 	.byte	0x04, 0x29
        /*01ee*/ 	.short	(.L_1211 - .L_1210)


	//   ....[0]....
.L_1210:
        /*01f0*/ 	.word	0xffffffff


	//   ....[1]....
        /*01f4*/ 	.word	0xffffffff


	//   ....[2]....
        /*01f8*/ 	.word	0xffffffff


	//   ....[3]....
        /*01fc*/ 	.word	0xffffffff


	//   ....[4]....
        /*0200*/ 	.word	0xffffffff


	//   ....[5]....
        /*0204*/ 	.word	0xffffffff


	//   ....[6]....
        /*0208*/ 	.word	0xffffffff


	//   ....[7]....
        /*020c*/ 	.word	0xffffffff


	//   ....[8]....
        /*0210*/ 	.word	0xffffffff


	//   ....[9]....
        /*0214*/ 	.word	0xffffffff


	//   ....[10]....
        /*0218*/ 	.word	0xffffffff


	//   ....[11]....
        /*021c*/ 	.word	0xffffffff


	//   ....[12]....
        /*0220*/ 	.word	0xffffffff


	//   ....[13]....
        /*0224*/ 	.word	0xffffffff


	//   ....[14]....
        /*0228*/ 	.word	0xffffffff


	//   ....[15]....
        /*022c*/ 	.word	0xffffffff


	//   ....[16]....
        /*0230*/ 	.word	0xffffffff


	//   ....[17]....
        /*0234*/ 	.word	0xffffffff


	//   ....[18]....
        /*0238*/ 	.word	0xffffffff


	//   ....[19]....
        /*023c*/ 	.word	0xffffffff


	//   ....[20]....
        /*0240*/ 	.word	0xffffffff


	//   ....[21]....
        /*0244*/ 	.word	0xffffffff


	//   ....[22]....
        /*0248*/ 	.word	0xffffffff


	//   ....[23]....
        /*024c*/ 	.word	0xffffffff


	//   ....[24]....
        /*0250*/ 	.word	0xffffffff


	//   ....[25]....
        /*0254*/ 	.word	0xffffffff


	//   ....[26]....
        /*0258*/ 	.word	0xffffffff


	//   ....[27]....
        /*025c*/ 	.word	0xffffffff


	//   ....[28]....
        /*0260*/ 	.word	0xffffffff


	//   ....[29]....
        /*0264*/ 	.word	0xffffffff


	//   ....[30]....
        /*0268*/ 	.word	0xffffffff


	//   ....[31]....
        /*026c*/ 	.word	0xffffffff


	//   ....[32]....
        /*0270*/ 	.word	0xffffffff


	//   ....[33]....
        /*0274*/ 	.word	0xffffffff


	//   ....[34]....
        /*0278*/ 	.word	0xffffffff


	//   ....[35]....
        /*027c*/ 	.word	0xffffffff


	//   ....[36]....
        /*0280*/ 	.word	0xffffffff


	//   ....[37]....
        /*0284*/ 	.word	0xffffffff


	//   ....[38]....
        /*0288*/ 	.word	0xffffffff


	//   ....[39]....
        /*028c*/ 	.word	0xffffffff


	//   ....[40]....
        /*0290*/ 	.word	0xffffffff


	//   ....[41]....
        /*0294*/ 	.word	0xffffffff


	//   ....[42]....
        /*0298*/ 	.word	0xffffffff


	//   ....[43]....
        /*029c*/ 	.word	0xffffffff


	//   ....[44]....
        /*02a0*/ 	.word	0xffffffff


	//   ....[45]....
        /*02a4*/ 	.word	0xffffffff


	//   ....[46]....
        /*02a8*/ 	.word	0xffffffff


	//   ....[47]....
        /*02ac*/ 	.word	0xffffffff


	//   ....[48]....
        /*02b0*/ 	.word	0xffffffff


	//   ....[49]....
        /*02b4*/ 	.word	0xffffffff


	//   ....[50]....
        /*02b8*/ 	.word	0xffffffff


	//   ....[51]....
        /*02bc*/ 	.word	0xffffffff


	//   ....[52]....
        /*02c0*/ 	.word	0xffffffff


	//   ....[53]....
        /*02c4*/ 	.word	0xffffffff


	//   ....[54]....
        /*02c8*/ 	.word	0xffffffff


	//   ....[55]....
        /*02cc*/ 	.word	0xffffffff


	//   ....[56]....
        /*02d0*/ 	.word	0xffffffff


	//   ....[57]....
        /*02d4*/ 	.word	0xffffffff


	//   ....[58]....
        /*02d8*/ 	.word	0xffffffff


	//   ....[59]....
        /*02dc*/ 	.word	0xffffffff


	//   ....[60]....
        /*02e0*/ 	.word	0xffffffff


	//   ....[61]....
        /*02e4*/ 	.word	0xffffffff


	//   ....[62]....
        /*02e8*/ 	.word	0xffffffff


	//   ....[63]....
        /*02ec*/ 	.word	0xffffffff


	//   ....[64]....
        /*02f0*/ 	.word	0xffffffff


	//   ....[65]....
        /*02f4*/ 	.word	0xffffffff


	//   ....[66]....
        /*02f8*/ 	.word	0xffffffff


	//   ....[67]....
        /*02fc*/ 	.word	0xffffffff


	//   ....[68]....
        /*0300*/ 	.word	0xffffffff


	//   ....[69]....
        /*0304*/ 	.word	0xffffffff


	//   ....[70]....
        /*0308*/ 	.word	0xffffffff


	//   ....[71]....
        /*030c*/ 	.word	0xffffffff


	//   ....[72]....
        /*0310*/ 	.word	0xffffffff


	//   ....[73]....
        /*0314*/ 	.word	0xffffffff


	//   ....[74]....
        /*0318*/ 	.word	0xffffffff


	//   ....[75]....
        /*031c*/ 	.word	0xffffffff


	//   ....[76]....
        /*0320*/ 	.word	0xffffffff


	//   ....[77]....
        /*0324*/ 	.word	0xffffffff


	//   ....[78]....
        /*0328*/ 	.word	0xffffffff


	//   ....[79]....
        /*032c*/ 	.word	0xffffffff


	//   ....[80]....
        /*0330*/ 	.word	0xffffffff


	//   ....[81]....
        /*0334*/ 	.word	0xffffffff


	//   ....[82]....
        /*0338*/ 	.word	0xffffffff


	//   ....[83]....
        /*033c*/ 	.word	0xffffffff


	//   ....[84]....
        /*0340*/ 	.word	0xffffffff


	//   ....[85]....
        /*0344*/ 	.word	0xffffffff


	//   ....[86]....
        /*0348*/ 	.word	0xffffffff


	//   ....[87]....
        /*034c*/ 	.word	0xffffffff


	//   ....[88]....
        /*0350*/ 	.word	0xffffffff


	//   ....[89]....
        /*0354*/ 	.word	0xffffffff


	//   ....[90]....
        /*0358*/ 	.word	0xffffffff


	//   ....[91]....
        /*035c*/ 	.word	0xffffffff


	//   ....[92]....
        /*0360*/ 	.word	0xffffffff


	//   ....[93]....
        /*0364*/ 	.word	0xffffffff


	//   ....[94]....
        /*0368*/ 	.word	0xffffffff


	//   ....[95]....
        /*036c*/ 	.word	0xffffffff


	//   ....[96]....
        /*0370*/ 	.word	0xffffffff


	//   ....[97]....
        /*0374*/ 	.word	0xffffffff


	//   ....[98]....
        /*0378*/ 	.word	0xffffffff


	//   ....[99]....
        /*037c*/ 	.word	0xffffffff


	//   ....[100]....
        /*0380*/ 	.word	0xffffffff


	//   ....[101]....
        /*0384*/ 	.word	0x0500004f


	//   ....[102]....
        /*0388*/ 	.word	0x0500004f


	//   ....[103]....
        /*038c*/ 	.word	0x0500004f


	//   ....[104]....
        /*0390*/ 	.word	0x0500004f


	//   ....[105]....
        /*0394*/ 	.word	0x0500004f


	//   ....[106]....
        /*0398*/ 	.word	0x0500004f


	//   ....[107]....
        /*039c*/ 	.word	0x0500004f


	//   ....[108]....
        /*03a0*/ 	.word	0x0500004f


	//   ....[109]....
        /*03a4*/ 	.word	0x0500004f


	//   ....[110]....
        /*03a8*/ 	.word	0x0500004f


	//   ....[111]....
        /*03ac*/ 	.word	0x0500004f


	//   ....[112]....
        /*03b0*/ 	.word	0x0500004f


	//   ....[113]....
        /*03b4*/ 	.word	0x0500004f


	//   ....[114]....
        /*03b8*/ 	.word	0x0500004f


	//   ....[115]....
        /*03bc*/ 	.word	0x0500004f


	//   ....[116]....
        /*03c0*/ 	.word	0x0500004f


	//   ....[117]....
        /*03c4*/ 	.word	0x0500004f


	//   ....[118]....
        /*03c8*/ 	.word	0x0500004f


	//   ....[119]....
        /*03cc*/ 	.word	0x0500004f


	//   ....[120]....
        /*03d0*/ 	.word	0x0500004f


	//   ....[121]....
        /*03d4*/ 	.word	0x0500004f


	//   ....[122]....
        /*03d8*/ 	.word	0x0500004f


	//   ....[123]....
        /*03dc*/ 	.word	0x0500004f


	//   ....[124]....
        /*03e0*/ 	.word	0x0500004f


	//   ....[125]....
        /*03e4*/ 	.word	0x0500004f


	//   ....[126]....
        /*03e8*/ 	.word	0x0500004f


	//   ....[127]....
        /*03ec*/ 	.word	0x0500004f


	//   ....[128]....
        /*03f0*/ 	.word	0x0500004f


	//   ....[129]....
        /*03f4*/ 	.word	0x0500004f


	//   ....[130]....
        /*03f8*/ 	.word	0x0500004f


	//   ....[131]....
        /*03fc*/ 	.word	0x0500004f


	//   ....[132]....
        /*0400*/ 	.word	0x0500004f


	//   ....[133]....
        /*0404*/ 	.word	0x0500004f


	//   ....[134]....
        /*0408*/ 	.word	0x0500004f


	//   ....[135]....
        /*040c*/ 	.word	0x0500004f


	//   ....[136]....
        /*0410*/ 	.word	0x0500004f


	//   ....[137]....
        /*0414*/ 	.word	0x0500004f


	//   ....[138]....
        /*0418*/ 	.word	0x0500004f


	//   ....[139]....
        /*041c*/ 	.word	0x0500004f


	//   ....[140]....
        /*0420*/ 	.word	0x0500004f


	//   ....[141]....
        /*0424*/ 	.word	0x0500004f


	//   ....[142]....
        /*0428*/ 	.word	0x0500004f


	//   ....[143]....
        /*042c*/ 	.word	0x0500004f


	//   ....[144]....
        /*0430*/ 	.word	0x0500004f


	//   ....[145]....
        /*0434*/ 	.word	0x0500004f


	//   ....[146]....
        /*0438*/ 	.word	0x0500004f


	//   ....[147]....
        /*043c*/ 	.word	0x0500004f


	//   ....[148]....
        /*0440*/ 	.word	0x0500004f


	//   ....[149]....
        /*0444*/ 	.word	0x0500004f


	//   ....[150]....
        /*0448*/ 	.word	0x0500004f


	//   ....[151]....
        /*044c*/ 	.word	0x0500004f


	//   ....[152]....
        /*0450*/ 	.word	0x0500004f


	//   ....[153]....
        /*0454*/ 	.word	0x0500004f


	//   ....[154]....
        /*0458*/ 	.word	0x0500004f


	//   ....[155]....
        /*045c*/ 	.word	0x0500004f


	//   ....[156]....
        /*0460*/ 	.word	0x0500004f


	//   ....[157]....
        /*0464*/ 	.word	0x0500004f


	//   ....[158]....
        /*0468*/ 	.word	0x0500004f


	//   ....[159]....
        /*046c*/ 	.word	0x0500004f


	//   ....[160]....
        /*0470*/ 	.word	0x0500004f


	//   ....[161]....
        /*0474*/ 	.word	0x0500004f


	//   ....[162]....
        /*0478*/ 	.word	0x0500004f


	//   ....[163]....
        /*047c*/ 	.word	0x0500004f


	//   ....[164]....
        /*0480*/ 	.word	0x0500004f


	//----- nvinfo : EIATTR_COOP_GROUP_INSTR_OFFSETS
	.align		4
.L_1211:
        /*0484*/ 	.byte	0x04, 0x28
        /*0486*/ 	.short	(.L_1213 - .L_1212)


	//   ....[0]....
.L_1212:
        /*0488*/ 	.word	0x00001400


	//   ....[1]....
        /*048c*/ 	.word	0x000019c0


	//   ....[2]....
        /*0490*/ 	.word	0x00002070


	//   ....[3]....
        /*0494*/ 	.word	0x00004eb0


	//   ....[4]....
        /*0498*/ 	.word	0x000055a0


	//   ....[5]....
        /*049c*/ 	.word	0x00006190


	//   ....[6]....
        /*04a0*/ 	.word	0x00006ce0


	//   ....[7]....
        /*04a4*/ 	.word	0x00009070


	//   ....[8]....
        /*04a8*/ 	.word	0x0000ae00


	//   ....[9]....
        /*04ac*/ 	.word	0x0000ae20


	//   ....[10]....
        /*04b0*/ 	.word	0x0000ae30


	//   ....[11]....
        /*04b4*/ 	.word	0x0000ae40


	//   ....[12]....
        /*04b8*/ 	.word	0x0000aee0


	//   ....[13]....
        /*04bc*/ 	.word	0x0000af10


	//   ....[14]....
        /*04c0*/ 	.word	0x0000af30


	//   ....[15]....
        /*04c4*/ 	.word	0x0000af40


	//   ....[16]....
        /*04c8*/ 	.word	0x0000afe0


	//   ....[17]....
        /*04cc*/ 	.word	0x0000b000


	//   ....[18]....
        /*04d0*/ 	.word	0x0000b030


	//   ....[19]....
        /*04d4*/ 	.word	0x0000b040


	//   ....[20]....
        /*04d8*/ 	.word	0x0000b0e0


	//   ....[21]....
        /*04dc*/ 	.word	0x0000b100


	//   ....[22]....
        /*04e0*/ 	.word	0x0000b130


	//   ....[23]....
        /*04e4*/ 	.word	0x0000b140


	//   ....[24]....
        /*04e8*/ 	.word	0x0000b1e0


	//   ....[25]....
        /*04ec*/ 	.word	0x0000b210


	//   ....[26]....
        /*04f0*/ 	.word	0x0000b220


	//   ....[27]....
        /*04f4*/ 	.word	0x0000b230


	//   ....[28]....
        /*04f8*/ 	.word	0x0000b3a0


	//   ....[29]....
        /*04fc*/ 	.word	0x0000b3b0


	//   ....[30]....
        /*0500*/ 	.word	0x0000b3c0


	//   ....[31]....
        /*0504*/ 	.word	0x0000b3d0


	//   ....[32]....
        /*0508*/ 	.word	0x0000b3e0


	//   ....[33]....
        /*050c*/ 	.word	0x0000b3f0


	//   ....[34]....
        /*0510*/ 	.word	0x0000b400


	//   ....[35]....
        /*0514*/ 	.word	0x0000b410


	//   ....[36]....
        /*0518*/ 	.word	0x0000c990


	//   ....[37]....
        /*051c*/ 	.word	0x0000c9a0


	//   ....[38]....
        /*0520*/ 	.word	0x0000c9b0


	//   ....[39]....
        /*0524*/ 	.word	0x0000c9c0


	//   ....[40]....
        /*0528*/ 	.word	0x0000cae0


	//   ....[41]....
        /*052c*/ 	.word	0x0000caf0


	//   ....[42]....
        /*0530*/ 	.word	0x0000cb00


	//   ....[43]....
        /*0534*/ 	.word	0x0000cb10


	//   ....[44]....
        /*0538*/ 	.word	0x0000cc30


	//   ....[45]....
        /*053c*/ 	.word	0x0000cc40


	//   ....[46]....
        /*0540*/ 	.word	0x0000cc50


	//   ....[47]....
        /*0544*/ 	.word	0x0000cc60


	//   ....[48]....
        /*0548*/ 	.word	0x0000cd80


	//   ....[49]....
        /*054c*/ 	.word	0x0000cd90


	//   ....[50]....
        /*0550*/ 	.word	0x0000cda0


	//   ....[51]....
        /*0554*/ 	.word	0x0000cdb0


	//   ....[52]....
        /*0558*/ 	.word	0x0000ced0


	//   ....[53]....
        /*055c*/ 	.word	0x0000cee0


	//   ....[54]....
        /*0560*/ 	.word	0x0000cef0


	//   ....[55]....
        /*0564*/ 	.word	0x0000cf00


	//   ....[56]....
        /*0568*/ 	.word	0x0000d020


	//   ....[57]....
        /*056c*/ 	.word	0x0000d030


	//   ....[58]....
        /*0570*/ 	.word	0x0000d040


	//   ....[59]....
        /*0574*/ 	.word	0x0000d050


	//   ....[60]....
        /*0578*/ 	.word	0x0000d060


	//   ....[61]....
        /*057c*/ 	.word	0x0000d070


	//   ....[62]....
        /*0580*/ 	.word	0x0000d080


	//   ....[63]....
        /*0584*/ 	.word	0x0000d0b0


	//   ....[64]....
        /*0588*/ 	.word	0x0000d0e0


	//   ....[65]....
        /*058c*/ 	.word	0x0000d0f0


	//   ....[66]....
        /*0590*/ 	.word	0x0000d100


	//   ....[67]....
        /*0594*/ 	.word	0x0000d110


	//   ....[68]....
        /*0598*/ 	.word	0x000108e0


	//   ....[69]....
        /*059c*/ 	.word	0x00010920


	//   ....[70]....
        /*05a0*/ 	.word	0x00010960


	//   ....[71]....
        /*05a4*/ 	.word	0x000109a0


	//   ....[72]....
        /*05a8*/ 	.word	0x00010ab0


	//   ....[73]....
        /*05ac*/ 	.word	0x00010af0


	//   ....[74]....
        /*05b0*/ 	.word	0x00010b30


	//   ....[75]....
        /*05b4*/ 	.word	0x00010b70


	//   ....[76]....
        /*05b8*/ 	.word	0x00010c80


	//   ....[77]....
        /*05bc*/ 	.word	0x00010cc0


	//   ....[78]....
        /*05c0*/ 	.word	0x00010d00


	//   ....[79]....
        /*05c4*/ 	.word	0x00010d40


	//   ....[80]....
        /*05c8*/ 	.word	0x00010e50


	//   ....[81]....
        /*05cc*/ 	.word	0x00010e90


	//   ....[82]....
        /*05d0*/ 	.word	0x00010ed0


	//   ....[83]....
        /*05d4*/ 	.word	0x00010f10


	//   ....[84]....
        /*05d8*/ 	.word	0x00011020


	//   ....[85]....
        /*05dc*/ 	.word	0x00011060


	//   ....[86]....
        /*05e0*/ 	.word	0x00011080


	//   ....[87]....
        /*05e4*/ 	.word	0x000110a0


	//   ....[88]....
        /*05e8*/ 	.word	0x00011ad0


	//   ....[89]....
        /*05ec*/ 	.word	0x00012580


	//   ....[90]....
        /*05f0*/ 	.word	0x00013240


	//   ....[91]....
        /*05f4*/ 	.word	0x00013910


	//   ....[92]....
        /*05f8*/ 	.word	0x00013930


	//   ....[93]....
        /*05fc*/ 	.word	0x00013960


	//   ....[94]....
        /*0600*/ 	.word	0x000139b0


	//   ....[95]....
        /*0604*/ 	.word	0x000139d0


	//   ....[96]....
        /*0608*/ 	.word	0x00013bc0


	//   ....[97]....
        /*060c*/ 	.word	0x00013be0


	//   ....[98]....
        /*0610*/ 	.word	0x00013c10


	//   ....[99]....
        /*0614*/ 	.word	0x00013c60


	//   ....[100]....
        /*0618*/ 	.word	0x00013c80


	//   ....[101]....
        /*061c*/ 	.word	0x000141a0


	//   ....[102]....
        /*0620*/ 	.word	0x000141f0


	//   ....[103]....
        /*0624*/ 	.word	0x00014240


	//   ....[104]....
        /*0628*/ 	.word	0x00014290


	//   ....[105]....
        /*062c*/ 	.word	0x000143c0


	//   ....[106]....
        /*0630*/ 	.word	0x00014410


	//   ....[107]....
        /*0634*/ 	.word	0x00014460


	//   ....[108]....
        /*0638*/ 	.word	0x000144b0


	//   ....[109]....
        /*063c*/ 	.word	0x000145e0


	//   ....[110]....
        /*0640*/ 	.word	0x00014630


	//   ....[111]....
        /*0644*/ 	.word	0x00014680


	//   ....[112]....
        /*0648*/ 	.word	0x000146d0


	//   ....[113]....
        /*064c*/ 	.word	0x00014800


	//   ....[114]....
        /*0650*/ 	.word	0x00014850


	//   ....[115]....
        /*0654*/ 	.word	0x000148a0


	//   ....[116]....
        /*0658*/ 	.word	0x000148f0


	//   ....[117]....
        /*065c*/ 	.word	0x00014a20


	//   ....[118]....
        /*0660*/ 	.word	0x00014a70


	//   ....[119]....
        /*0664*/ 	.word	0x00014ac0


	//   ....[120]....
        /*0668*/ 	.word	0x00014b10


	//   ....[121]....
        /*066c*/ 	.word	0x00014bb0


	//   ....[122]....
        /*0670*/ 	.word	0x00014c50


	//   ....[123]....
        /*0674*/ 	.word	0x00014cf0


	//   ....[124]....
        /*0678*/ 	.word	0x00014d90


	//   ....[125]....
        /*067c*/ 	.word	0x00014e30


	//   ....[126]....
        /*0680*/ 	.word	0x00014ec0


	//   ....[127]....
        /*0684*/ 	.word	0x00014f10


	//   ....[128]....
        /*0688*/ 	.word	0x00014f60


	//   ....[129]....
        /*068c*/ 	.word	0x00014fd0


	//   ....[130]....
        /*0690*/ 	.word	0x00015020


	//   ....[131]....
        /*0694*/ 	.word	0x00015070


	//   ....[132]....
        /*0698*/ 	.word	0x000150c0


	//   ....[133]....
        /*069c*/ 	.word	0x00015150


	//   ....[134]....
        /*06a0*/ 	.word	0x000151a0


	//   ....[135]....
        /*06a4*/ 	.word	0x000151f0


	//   ....[136]....
        /*06a8*/ 	.word	0x00015240


	//   ....[137]....
        /*06ac*/ 	.word	0x000152e0


	//   ....[138]....
        /*06b0*/ 	.word	0x00015370


	//   ....[139]....
        /*06b4*/ 	.word	0x000153c0


	//   ....[140]....
        /*06b8*/ 	.word	0x00015410


	//   ....[141]....
        /*06bc*/ 	.word	0x000154b0


	//   ....[142]....
        /*06c0*/ 	.word	0x00015540


	//   ....[143]....
        /*06c4*/ 	.word	0x00015590


	//   ....[144]....
        /*06c8*/ 	.word	0x000155e0


	//   ....[145]....
        /*06cc*/ 	.word	0x00015680


	//   ....[146]....
        /*06d0*/ 	.word	0x00015710


	//   ....[147]....
        /*06d4*/ 	.word	0x00015760


	//   ....[148]....
        /*06d8*/ 	.word	0x000157b0


	//   ....[149]....
        /*06dc*/ 	.word	0x00015850


	//   ....[150]....
        /*06e0*/ 	.word	0x000158e0


	//   ....[151]....
        /*06e4*/ 	.word	0x00015930


	//   ....[152]....
        /*06e8*/ 	.word	0x00015980


	//   ....[153]....
        /*06ec*/ 	.word	0x00015a20


	//   ....[154]....
        /*06f0*/ 	.word	0x00015ad0


	//   ....[155]....
        /*06f4*/ 	.word	0x00015b30


	//   ....[156]....
        /*06f8*/ 	.word	0x00015bc0


	//   ....[157]....
        /*06fc*/ 	.word	0x00015c10


	//   ....[158]....
        /*0700*/ 	.word	0x00015c60


	//   ....[159]....
        /*0704*/ 	.word	0x00015cb0


	//   ....[160]....
        /*0708*/ 	.word	0x00015d00


	//   ....[161]....
        /*070c*/ 	.word	0x00015d40


	//   ....[162]....
        /*0710*/ 	.word	0x00015d90


	//   ....[163]....
        /*0714*/ 	.word	0x00015e00


	//   ....[164]....
        /*0718*/ 	.word	0x00015e50


	//----- nvinfo : EIATTR_EXIT_INSTR_OFFSETS
	.align		4
.L_1213:
        /*071c*/ 	.byte	0x04, 0x1c
        /*071e*/ 	.short	(.L_1215 - .L_1214)


	//   ....[0]....
.L_1214:
        /*0720*/ 	.word	0x00013df0


	//   ....[1]....
        /*0724*/ 	.word	0x00014140


	//----- nvinfo : EIATTR_MAX_THREADS
	.align		4
.L_1215:
        /*0728*/ 	.byte	0x04, 0x05
        /*072a*/ 	.short	(.L_1217 - .L_1216)
.L_1216:
        /*072c*/ 	.word	0x00000080
        /*0730*/ 	.word	0x00000001
        /*0734*/ 	.word	0x00000001


	//----- nvinfo : EIATTR_CRS_STACK_SIZE
	.align		4
.L_1217:
        /*0738*/ 	.byte	0x04, 0x1e
        /*073a*/ 	.short	(.L_1219 - .L_1218)
.L_1218:
        /*073c*/ 	.word	0x00000000


	//----- nvinfo : EIATTR_CBANK_PARAM_SIZE
	.align		4
.L_1219:
        /*0740*/ 	.byte	0x03, 0x19
        /*0742*/ 	.short	0x01f0


	//----- nvinfo : EIATTR_PARAM_CBANK
	.align		4
        /*0744*/ 	.byte	0x04, 0x0a
        /*0746*/ 	.short	(.L_1221 - .L_1220)
	.align		4
.L_1220:
        /*0748*/ 	.word	index@(.nv.constant0._Z25selective_scan_bwd_kernelI32Selective_Scan_bwd_kernel_traitsILi128ELi16ELb0ELb1ELb0ELb1ELb1EN3c108BFloat16ENS1_7complexIfEEEEv12SSMParamsBwd)
        /*074c*/ 	.short	0x0210
        /*074e*/ 	.short	0x01f0


	//----- nvinfo : EIATTR_SW_WAR
	.align		4
.L_1221:
        /*0750*/ 	.byte	0x04, 0x36
        /*0752*/ 	.short	(.L_1223 - .L_1222)
.L_1222:
        /*0754*/ 	.word	0x00000008
.L_1223:


//--------------------- .nv.info._Z25selective_scan_bwd_kernelI32Selective_Scan_bwd_kernel_traitsILi128ELi16ELb0ELb1ELb1ELb0ELb0EN3c108BFloat16ENS1_7complexIfEEEEv12SSMParamsBwd --------------------------
	.section	.nv.info._Z25selective_scan_bwd_kernelI32Selective_Scan_bwd_kernel_traitsILi128ELi16ELb0ELb1ELb1ELb0ELb0EN3c108BFloat16ENS1_7complexIfEEEEv12SSMParamsBwd,"",@"SHT_CUDA_INFO"
	.sectionflags	@""
	.align	4


	//----- nvinfo : EIATTR_CUDA_API_VERSION
	.align		4
        /*0000*/ 	.byte	0x04, 0x37
        /*0002*/ 	.short	(.L_1225 - .L_1224)
.L_1224:
        /*0004*/ 	.word	0x00000082


	//----- nvinfo : EIATTR_KPARAM_INFO
	.align		4
.L_1225:
        /*0008*/ 	.byte	0x04, 0x17
        /*000a*/ 	.short	(.L_1227 - .L_1226)
.L_1226:
        /*000c*/ 	.word	0x00000000
        /*0010*/ 	.short	0x0000
        /*0012*/ 	.short	0x0000
        /*0014*/ 	.byte	0x00, 0xf0, 0xc1, 0x07


	//----- nvinfo : EIATTR_SPARSE_MMA_MASK
	.align		4
.L_1227:
        /*0018*/ 	.byte	0x03, 0x50
        /*001a*/ 	.short	0x0000


	//----- nvinfo : EIATTR_MAXREG_COUNT
	.align		4
        /*001c*/ 	.byte	0x03, 0x1b
        /*001e*/ 	.short	0x00ff


	//----- nvinfo : EIATTR_NUM_BARRIERS
	.align		4
        /*0020*/ 	.byte	0x02, 0x4c
        /*0022*/ 	.byte	0x01
	.zero		1


	//----- nvinfo : EIATTR_ANNOTATIONS
	.align		4
        /*0024*/ 	.byte	0x04, 0x55
        /*0026*/ 	.short	(.L_1229 - .L_1228)


	//   ....[0]....
.L_1228:
        /* <DEDUP_REMOVED lines=32> */


	//----- nvinfo : EIATTR_MERCURY_ISA_VERSION
	.align		4
.L_1229:
        /*0218*/ 	.byte	0x03, 0x5f
        /*021a*/ 	.short	0x0101


	//----- nvinfo : EIATTR_COOP_GROUP_MASK_REGIDS
	.align		4
        /*021c*/ 	.byte	0x04, 0x29
        /*021e*/ 	.short	(.L_1231 - .L_1230)


	//   ....[0]....
.L_1230:
        /*0220*/ 	.word	0xffffffff


	//   ....[1]....
        /*0224*/ 	.word	0xffffffff


	//   ....[2]....
        /*0228*/ 	.word	0xffffffff


	//   ....[3]....
        /*022c*/ 	.word	0xffffffff


	//   ....[4]....
        /*0230*/ 	.word	0xffffffff


	//   ....[5]....
        /*0234*/ 	.word	0xffffffff


	//   ....[6]....
        /*0238*/ 	.word	0xffffffff


	//   ....[7]....
        /*023c*/ 	.word	0xffffffff


	//   ....[8]....
        /*0240*/ 	.word	0xffffffff


	//   ....[9]....
        /*0244*/ 	.word	0xffffffff


	//   ....[10]....
        /*0248*/ 	.word	0xffffffff


	//   ....[11]....
        /*024c*/ 	.word	0xffffffff


	//   ....[12]....
        /*0250*/ 	.word	0xffffffff


	//   ....[13]....
        /*0254*/ 	.word	0xffffffff


	//   ....[14]....
        /*0258*/ 	.word	0xffffffff


	//   ....[15]....
        /*025c*/ 	.word	0xffffffff


	//   ....[16]....
        /*0260*/ 	.word	0xffffffff


	//   ....[17]....
        /*0264*/ 	.word	0xffffffff


	//   ....[18]....
        /*0268*/ 	.word	0xffffffff


	//   ....[19]....
        /*026c*/ 	.word	0xffffffff


	//   ....[20]....
        /*0270*/ 	.word	0xffffffff


	//   ....[21]....
        /*0274*/ 	.word	0xffffffff


	//   ....[22]....
        /*0278*/ 	.word	0xffffffff


	//   ....[23]....
        /*027c*/ 	.word	0xffffffff


	//   ....[24]....
        /*0280*/ 	.word	0xffffffff


	//   ....[25]....
        /*0284*/ 	.word	0xffffffff


	//   ....[26]....
        /*0288*/ 	.word	0xffffffff


	//   ....[27]....
        /*028c*/ 	.word	0xffffffff


	//   ....[28]....
        /*0290*/ 	.word	0xffffffff


	//   ....[29]....
        /*0294*/ 	.word	0xffffffff


	//   ....[30]....
        /*0298*/ 	.word	0xffffffff


	//   ....[31]....
        /*029c*/ 	.word	0xffffffff


	//   ....[32]....
        /*02a0*/ 	.word	0xffffffff


	//   ....[33]....
        /*02a4*/ 	.word	0xffffffff


	//   ....[34]....
        /*02a8*/ 	.word	0xffffffff


	//   ....[35]....
        /*02ac*/ 	.word	0xffffffff


	//   ....[36]....
        /*02b0*/ 	.word	0xffffffff


	//   ....[37]....
        /*02b4*/ 	.word	0xffffffff


	//   ....[38]....
        /*02b8*/ 	.word	0xffffffff


	//   ....[39]....
        /*02bc*/ 	.word	0xffffffff


	//   ....[40]....
        /*02c0*/ 	.word	0xffffffff


	//   ....[41]....
        /*02c4*/ 	.word	0xffffffff


	//   ....[42]....
        /*02c8*/ 	.word	0xffffffff


	//   ....[43]....
        /*02cc*/ 	.word	0xffffffff


	//   ....[44]....
        /*02d0*/ 	.word	0xffffffff


	//   ....[45]....
        /*02d4*/ 	.word	0xffffffff


	//   ....[46]....
        /*02d8*/ 	.word	0xffffffff


	//   ....[47]....
        /*02dc*/ 	.word	0xffffffff


	//   ....[48]....
        /*02e0*/ 	.word	0xffffffff


	//   ....[49]....
        /*02e4*/ 	.word	0xffffffff


	//   ....[50]....
        /*02e8*/ 	.word	0xffffffff


	//   ....[51]....
        /*02ec*/ 	.word	0xffffffff


	//   ....[52]....
        /*02f0*/ 	.word	0xffffffff


	//   ....[53]....
        /*02f4*/ 	.word	0xffffffff


	//   ....[54]....
        /*02f8*/ 	.word	0xffffffff


	//   ....[55]....
        /*02fc*/ 	.word	0xffffffff


	//   ....[56]....
        /*0300*/ 	.word	0xffffffff


	//   ....[57]....
        /*0304*/ 	.word	0xffffffff


	//   ....[58]....
        /*0308*/ 	.word	0xffffffff


	//   ....[59]....
        /*030c*/ 	.word	0xffffffff


	//   ....[60]....
        /*0310*/ 	.word	0xffffffff


	//   ....[61]....
        /*0314*/ 	.word	0xffffffff


	//   ....[62]....
        /*0318*/ 	.word	0xffffffff


	//   ....[63]....
        /*031c*/ 	.word	0xffffffff


	//   ....[64]....
        /*0320*/ 	.word	0xffffffff


	//   ....[65]....
        /*0324*/ 	.word	0xffffffff


	//   ....[66]....
        /*0328*/ 	.word	0xffffffff


	//   ....[67]....
        /*032c*/ 	.word	0xffffffff


	//   ....[68]....
        /*0330*/ 	.word	0xffffffff


	//   ....[69]....
        /*0334*/ 	.word	0xffffffff


	//   ....[70]....
        /*0338*/ 	.word	0xffffffff


	//   ....[71]....
        /*033c*/ 	.word	0xffffffff


	//   ....[72]....
        /*0340*/ 	.word	0xffffffff


	//   ....[73]....
        /*0344*/ 	.word	0xffffffff


	//   ....[74]....
        /*0348*/ 	.word	0xffffffff


	//   ....[75]....
        /*034c*/ 	.word	0xffffffff


	//   ....[76]....
        /*0350*/ 	.word	0xffffffff


	//   ....[77]....
        /*0354*/ 	.word	0xffffffff


	//   ....[78]....
        /*0358*/ 	.word	0xffffffff


	//   ....[79]....
        /*035c*/ 	.word	0xffffffff


	//   ....[80]....
        /*0360*/ 	.word	0xffffffff


	//   ....[81]....
        /*0364*/ 	.word	0xffffffff


	//   ....[82]....
        /*0368*/ 	.word	0xffffffff


	//   ....[83]....
        /*036c*/ 	.word	0xffffffff


	//   ....[84]....
        /*0370*/ 	.word	0xffffffff


	//   ....[85]....
        /*0374*/ 	.word	0xffffffff


	//   ....[86]....
        /*0378*/ 	.word	0xffffffff


	//   ....[87]....
        /*037c*/ 	.word	0x0500004f


	//   ....[88]....
        /*0380*/ 	.word	0x0500004f


	//   ....[89]....
        /*0384*/ 	.word	0x0500004f


	//   ....[90]....
        /*0388*/ 	.word	0x0500004f


	//   ....[91]....
        /*038c*/ 	.word	0x0500004f


	//   ....[92]....
        /*0390*/ 	.word	0x0500004f


	//   ....[93]....
        /*0394*/ 	.word	0x0500004f


	//   ....[94]....
        /*0398*/ 	.word	0x0500004f


	//   ....[95]....
        /*039c*/ 	.word	0x0500004f


	//   ....[96]....
        /*03a0*/ 	.word	0x0500004f


	//   ....[97]....
        /*03a4*/ 	.word	0x0500004f


	//   ....[98]....
        /*03a8*/ 	.word	0x0500004f


	//   ....[99]....
        /*03ac*/ 	.word	0x0500004f


	//   ....[100]....
        /*03b0*/ 	.word	0x0500004f


	//   ....[101]....
        /*03b4*/ 	.word	0x0500004f


	//   ....[102]....
        /*03b8*/ 	.word	0x0500004f


	//   ....[103]....
        /*03bc*/ 	.word	0x0500004f


	//   ....[104]....
        /*03c0*/ 	.word	0x0500004f


	//   ....[105]....
        /*03c4*/ 	.word	0x0500004f


	//   ....[106]....
        /*03c8*/ 	.word	0x0500004f


	//   ....[107]....
        /*03cc*/ 	.word	0x0500004f


	//   ....[108]....
        /*03d0*/ 	.word	0x0500004f


	//   ....[109]....
        /*03d4*/ 	.word	0x0500004f


	//   ....[110]....
        /*03d8*/ 	.word	0x0500004f


	//   ....[111]....
        /*03dc*/ 	.word	0x0500004f


	//   ....[112]....
        /*03e0*/ 	.word	0x0500004f


	//   ....[113]....
        /*03e4*/ 	.word	0x0500004f


	//   ....[114]....
        /*03e8*/ 	.word	0x0500004f


	//   ....[115]....
        /*03ec*/ 	.word	0x0500004f


	//   ....[116]....
        /*03f0*/ 	.word	0x0500004f


	//   ....[117]....
        /*03f4*/ 	.word	0x0500004f


	//   ....[118]....
        /*03f8*/ 	.word	0x0500004f


	//   ....[119]....
        /*03fc*/ 	.word	0x0500004f


	//   ....[120]....
        /*0400*/ 	.word	0x0500004f


	//   ....[121]....
        /*0404*/ 	.word	0x0500004f


	//   ....[122]....
        /*0408*/ 	.word	0x0500004f


	//   ....[123]....
        /*040c*/ 	.word	0x0500004f


	//   ....[124]....
        /*0410*/ 	.word	0x0500004f


	//   ....[125]....
        /*0414*/ 	.word	0x0500004f


	//   ....[126]....
        /*0418*/ 	.word	0x0500004f


	//   ....[127]....
        /*041c*/ 	.word	0x0500004f


	//   ....[128]....
        /*0420*/ 	.word	0x0500004f


	//   ....[129]....
        /*0424*/ 	.word	0x0500004f


	//   ....[130]....
        /*0428*/ 	.word	0x0500004f


	//   ....[131]....
        /*042c*/ 	.word	0x0500004f


	//   ....[132]....
        /*0430*/ 	.word	0x0500004f


	//   ....[133]....
        /*0434*/ 	.word	0x0500004f


	//   ....[134]....
        /*0438*/ 	.word	0x0500004f


	//   ....[135]....
        /*043c*/ 	.word	0x0500004f


	//   ....[136]....
        /*0440*/ 	.word	0x0500004f


	//   ....[137]....
        /*0444*/ 	.word	0x0500004f


	//   ....[138]....
        /*0448*/ 	.word	0x0500004f


	//   ....[139]....
        /*044c*/ 	.word	0x0500004f


	//   ....[140]....
        /*0450*/ 	.word	0x0500004f


	//   ....[141]....
        /*0454*/ 	.word	0x0500004f


	//   ....[142]....
        /*0458*/ 	.word	0x0500004f


	//   ....[143]....
        /*045c*/ 	.word	0x0500004f


	//   ....[144]....
        /*0460*/ 	.word	0x0500004f


	//   ....[145]....
        /*0464*/ 	.word	0x0500004f


	//   ....[146]....
        /*0468*/ 	.word	0x0500004f


	//   ....[147]....
        /*046c*/ 	.word	0x0500004f


	//   ....[148]....
        /*0470*/ 	.word	0x0500004f


	//   ....[149]....
        /*0474*/ 	.word	0x0500004f


	//   ....[150]....
        /*0478*/ 	.word	0x0500004f


	//----- nvinfo : EIATTR_COOP_GROUP_INSTR_OFFSETS
	.align		4
.L_1231:
        /*047c*/ 	.byte	0x04, 0x28
        /*047e*/ 	.short	(.L_1233 - .L_1232)


	//   ....[0]....
.L_1232:
        /*0480*/ 	.word	0x00001510


	//   ....[1]....
        /*0484*/ 	.word	0x00001c60


	//   ....[2]....
        /*0488*/ 	.word	0x00002160


	//   ....[3]....
        /*048c*/ 	.word	0x00003ee0


	//   ....[4]....
        /*0490*/ 	.word	0x00006120


	//   ....[5]....
        /*0494*/ 	.word	0x00006cb0


	//   ....[6]....
        /*0498*/ 	.word	0x00006cd0


	//   ....[7]....
        /*049c*/ 	.word	0x00006ce0


	//   ....[8]....
        /*04a0*/ 	.word	0x00006cf0


	//   ....[9]....
        /*04a4*/ 	.word	0x00006d90


	//   ....[10]....
        /*04a8*/ 	.word	0x00006dc0


	//   ....[11]....
        /*04ac*/ 	.word	0x00006de0


	//   ....[12]....
        /*04b0*/ 	.word	0x00006df0


	//   ....[13]....
        /*04b4*/ 	.word	0x00006e90


	//   ....[14]....
        /*04b8*/ 	.word	0x00006eb0


	//   ....[15]....
        /*04bc*/ 	.word	0x00006ee0


	//   ....[16]....
        /*04c0*/ 	.word	0x00006ef0


	//   ....[17]....
        /*04c4*/ 	.word	0x00006f90


	//   ....[18]....
        /*04c8*/ 	.word	0x00006fb0


	//   ....[19]....
        /*04cc*/ 	.word	0x00006fe0


	//   ....[20]....
        /*04d0*/ 	.word	0x00006ff0


	//   ....[21]....
        /*04d4*/ 	.word	0x00007090


	//   ....[22]....
        /*04d8*/ 	.word	0x000070c0


	//   ....[23]....
        /*04dc*/ 	.word	0x000070d0


	//   ....[24]....
        /*04e0*/ 	.word	0x000070e0


	//   ....[25]....
        /*04e4*/ 	.word	0x00007250


	//   ....[26]....
        /*04e8*/ 	.word	0x00007260


	//   ....[27]....
        /*04ec*/ 	.word	0x00007270


	//   ....[28]....
        /*04f0*/ 	.word	0x00007280


	//   ....[29]....
        /*04f4*/ 	.word	0x00007290


	//   ....[30]....
        /*04f8*/ 	.word	0x000072a0


	//   ....[31]....
        /*04fc*/ 	.word	0x000072b0


	//   ....[32]....
        /*0500*/ 	.word	0x000072c0


	//   ....[33]....
        /*0504*/ 	.word	0x00008830


	//   ....[34]....
        /*0508*/ 	.word	0x00008840


	//   ....[35]....
        /*050c*/ 	.word	0x00008850


	//   ....[36]....
        /*0510*/ 	.word	0x00008860


	//   ....[37]....
        /*0514*/ 	.word	0x00008980


	//   ....[38]....
        /*0518*/ 	.word	0x00008990


	//   ....[39]....
        /*051c*/ 	.word	0x000089a0


	//   ....[40]....
        /*0520*/ 	.word	0x000089b0


	//   ....[41]....
        /*0524*/ 	.word	0x00008ad0


	//   ....[42]....
        /*0528*/ 	.word	0x00008ae0


	//   ....[43]....
        /*052c*/ 	.word	0x00008af0


	//   ....[44]....
        /*0530*/ 	.word	0x00008b00


	//   ....[45]....
        /*0534*/ 	.word	0x00008c20


	//   ....[46]....
        /*0538*/ 	.word	0x00008c30


	//   ....[47]....
        /*053c*/ 	.word	0x00008c40


	//   ....[48]....
        /*0540*/ 	.word	0x00008c50


	//   ....[49]....
        /*0544*/ 	.word	0x00008d70


	//   ....[50]....
        /*0548*/ 	.word	0x00008d80


	//   ....[51]....
        /*054c*/ 	.word	0x00008d90


	//   ....[52]....
        /*0550*/ 	.word	0x00008da0


	//   ....[53]....
        /*0554*/ 	.word	0x00008ec0


	//   ....[54]....
        /*0558*/ 	.word	0x00008ed0


	//   ....[55]....
        /*055c*/ 	.word	0x00008ee0


	//   ....[56]....
        /*0560*/ 	.word	0x00008ef0


	//   ....[57]....
        /*0564*/ 	.word	0x00008f00


	//   ....[58]....
        /*0568*/ 	.word	0x00008f10


	//   ....[59]....
        /*056c*/ 	.word	0x00008f20


	//   ....[60]....
        /*0570*/ 	.word	0x00008f50


	//   ....[61]....
        /*0574*/ 	.word	0x00008f80


	//   ....[62]....
        /*0578*/ 	.word	0x00008f90


	//   ....[63]....
        /*057c*/ 	.word	0x00008fa0


	//   ....[64]....
        /*0580*/ 	.word	0x00008fb0


	//   ....[65]....
        /*0584*/ 	.word	0x0000d2f0


	//   ....[66]....
        /*0588*/ 	.word	0x0000d330


	//   ....[67]....
        /*058c*/ 	.word	0x0000d4c0


	//   ....[68]....
        /*0590*/ 	.word	0x0000d500


	//   ....[69]....
        /*0594*/ 	.word	0x0000d580


	//   ....[70]....
        /*0598*/ 	.word	0x0000d5a0


	//   ....[71]....
        /*059c*/ 	.word	0x0000d5d0


	//   ....[72]....
        /*05a0*/ 	.word	0x0000d5f0


	//   ....[73]....
        /*05a4*/ 	.word	0x0000d620


	//   ....[74]....
        /*05a8*/ 	.word	0x0000d640


	//   ....[75]....
        /*05ac*/ 	.word	0x0000dc20


	//   ....[76]....
        /*05b0*/ 	.word	0x0000e9b0


	//   ....[77]....
        /*05b4*/ 	.word	0x0000f090


	//   ....[78]....
        /*05b8*/ 	.word	0x0000f0b0


	//   ....[79]....
        /*05bc*/ 	.word	0x0000f0e0


	//   ....[80]....
        /*05c0*/ 	.word	0x0000f130


	//   ....[81]....
        /*05c4*/ 	.word	0x0000f150


	//   ....[82]....
        /*05c8*/ 	.word	0x0000f340


	//   ....[83]....
        /*05cc*/ 	.word	0x0000f360


	//   ....[84]....
        /*05d0*/ 	.word	0x0000f390


	//   ....[85]....
        /*05d4*/ 	.word	0x0000f3e0


	//   ....[86]....
        /*05d8*/ 	.word	0x0000f400


	//   ....[87]....
        /*05dc*/ 	.word	0x0000f7c0


	//   ....[88]....
        /*05e0*/ 	.word	0x0000f810


	//   ....[89]....
        /*05e4*/ 	.word	0x0000f860


	//   ....[90]....
        /*05e8*/ 	.word	0x0000f8b0


	//   ....[91]....
        /*05ec*/ 	.word	0x0000f9e0


	//   ....[92]....
        /*05f0*/ 	.word	0x0000fa30


	//   ....[93]....
        /*05f4*/ 	.word	0x0000fa80


	//   ....[94]....
        /*05f8*/ 	.word	0x0000fad0


	//   ....[95]....
        /*05fc*/ 	.word	0x0000fc00


	//   ....[96]....
        /*0600*/ 	.word	0x0000fc50


	//   ....[97]....
        /*0604*/ 	.word	0x0000fca0


	//   ....[98]....
        /*0608*/ 	.word	0x0000fcf0


	//   ....[99]....
        /*060c*/ 	.word	0x0000fe20


	//   ....[100]....
        /*0610*/ 	.word	0x0000fe70


	//   ....[101]....
        /*0614*/ 	.word	0x0000fec0


	//   ....[102]....
        /*0618*/ 	.word	0x0000ff10


	//   ....[103]....
        /*061c*/ 	.word	0x00010040


	//   ....[104]....
        /*0620*/ 	.word	0x00010090


	//   ....[105]....
        /*0624*/ 	.word	0x000100e0


	//   ....[106]....
        /*0628*/ 	.word	0x00010130


	//   ....[107]....
        /*062c*/ 	.word	0x000101d0


	//   ....[108]....
        /*0630*/ 	.word	0x00010270


	//   ....[109]....
        /*0634*/ 	.word	0x00010310


	//   ....[110]....
        /*0638*/ 	.word	0x000103b0


	//   ....[111]....
        /*063c*/ 	.word	0x00010450


	//   ....[112]....
        /*0640*/ 	.word	0x000104e0


	//   ....[113]....
        /*0644*/ 	.word	0x00010530


	//   ....[114]....
        /*0648*/ 	.word	0x00010580


	//   ....[115]....
        /*064c*/ 	.word	0x000105f0


	//   ....[116]....
        /*0650*/ 	.word	0x00010640


	//   ....[117]....
        /*0654*/ 	.word	0x00010690


	//   ....[118]....
        /*0658*/ 	.word	0x000106e0


	//   ....[119]....
        /*065c*/ 	.word	0x00010770


	//   ....[120]....
        /*0660*/ 	.word	0x000107c0


	//   ....[121]....
        /*0664*/ 	.word	0x00010810


	//   ....[122]....
        /*0668*/ 	.word	0x00010860


	//   ....[123]....
        /*066c*/ 	.word	0x00010900


	//   ....[124]....
        /*0670*/ 	.word	0x00010990


	//   ....[125]....
        /*0674*/ 	.word	0x000109e0


	//   ....[126]....
        /*0678*/ 	.word	0x00010a30


	//   ....[127]....
        /*067c*/ 	.word	0x00010ad0


	//   ....[128]....
        /*0680*/ 	.word	0x00010b60


	//   ....[129]....
        /*0684*/ 	.word	0x00010bb0


	//   ....[130]....
        /*0688*/ 	.word	0x00010c00


	//   ....[131]....
        /*068c*/ 	.word	0x00010ca0


	//   ....[132]....
        /*0690*/ 	.word	0x00010d30


	//   ....[133]....
        /*0694*/ 	.word	0x00010d80


	//   ....[134]....
        /*0698*/ 	.word	0x00010dd0


	//   ....[135]....
        /*069c*/ 	.word	0x00010e70


	//   ....[136]....
        /*06a0*/ 	.word	0x00010f00


	//   ....[137]....
        /*06a4*/ 	.word	0x00010f50


	//   ....[138]....
        /*06a8*/ 	.word	0x00010fa0


	//   ....[139]....
        /*06ac*/ 	.word	0x00011040


	//   ....[140]....
        /*06b0*/ 	.word	0x000110f0


	//   ....[141]....
        /*06b4*/ 	.word	0x00011150


	//   ....[142]....
        /*06b8*/ 	.word	0x000111e0


	//   ....[143]....
        /*06bc*/ 	.word	0x00011230


	//   ....[144]....
        /*06c0*/ 	.word	0x00011280


	//   ....[145]....
        /*06c4*/ 	.word	0x000112d0


	//   ....[146]....
        /*06c8*/ 	.word	0x00011320


	//   ....[147]....
        /*06cc*/ 	.word	0x00011360


	//   ....[148]....
        /*06d0*/ 	.word	0x000113b0


	//   ....[149]....
        /*06d4*/ 	.word	0x00011420


	//   ....[150]....
        /*06d8*/ 	.word	0x00011470


	//----- nvinfo : EIATTR_EXIT_INSTR_OFFSETS
	.align		4
.L_1233:
        /*06dc*/ 	.byte	0x04, 0x1c
        /*06de*/ 	.short	(.L_1235 - .L_1234)


	//   ....[0]....
.L_1234:
        /*06e0*/ 	.word	0x0000f570


	//   ....[1]....
        /*06e4*/ 	.word	0x0000f760


	//----- nvinfo : EIATTR_MAX_THREADS
	.align		4
.L_1235:
        /*06e8*/ 	.byte	0x04, 0x05
        /*06ea*/ 	.short	(.L_1237 - .L_1236)
.L_1236:
        /*06ec*/ 	.word	0x00000080
        /*06f0*/ 	.word	0x00000001
        /*06f4*/ 	.word	0x00000001


	//----- nvinfo : EIATTR_CRS_STACK_SIZE
	.align		4
.L_1237:
        /*06f8*/ 	.byte	0x04, 0x1e
        /*06fa*/ 	.short	(.L_1239 - .L_1238)
.L_1238:
        /*06fc*/ 	.word	0x00000000


	//----- nvinfo : EIATTR_CBANK_PARAM_SIZE
	.align		4
.L_1239:
        /*0700*/ 	.byte	0x03, 0x19
        /*0702*/ 	.short	0x01f0


	//----- nvinfo : EIATTR_PARAM_CBANK
	.align		4
        /*0704*/ 	.byte	0x04, 0x0a
        /*0706*/ 	.short	(.L_1241 - .L_1240)
	.align		4
.L_1240:
        /*0708*/ 	.word	index@(.nv.constant0._Z25selective_scan_bwd_kernelI32Selective_Scan_bwd_kernel_traitsILi128ELi16ELb0ELb1ELb1ELb0ELb0EN3c108BFloat16ENS1_7complexIfEEEEv12SSMParamsBwd)
        /*070c*/ 	.short	0x0210
        /*070e*/ 	.short	0x01f0


	//----- nvinfo : EIATTR_SW_WAR
	.align		4
.L_1241:
        /*0710*/ 	.byte	0x04, 0x36
        /*0712*/ 	.short	(.L_1243 - .L_1242)
.L_1242:
        /*0714*/ 	.word	0x00000008
.L_1243:


//--------------------- .nv.info._Z25selective_scan_bwd_kernelI32Selective_Scan_bwd_kernel_traitsILi128ELi16ELb0ELb1ELb1ELb0ELb1EN3c108BFloat16ENS1_7complexIfEEEEv12SSMParamsBwd --------------------------
	.section	.nv.info._Z25selective_scan_bwd_kernelI32Selective_Scan_bwd_kernel_traitsILi128ELi16ELb0ELb1ELb1ELb0ELb1EN3c108BFloat16ENS1_7complexIfEEEEv12SSMParamsBwd,"",@"SHT_CUDA_INFO"
	.sectionflags	@""
	.align	4


	//----- nvinfo : EIATTR_CUDA_API_VERSION
	.align		4
        /*0000*/ 	.byte	0x04, 0x37
        /*0002*/ 	.short	(.L_1245 - .L_1244)
.L_1244:
        /*0004*/ 	.word	0x00000082


	//----- nvinfo : EIATTR_KPARAM_INFO
	.align		4
.L_1245:
        /*0008*/ 	.byte	0x04, 0x17
        /*000a*/ 	.short	(.L_1247 - .L_1246)
.L_1246:
        /*000c*/ 	.word	0x00000000
        /*0010*/ 	.short	0x0000
        /*0012*/ 	.short	0x0000
        /*0014*/ 	.byte	0x00, 0xf0, 0xc1, 0x07


	//----- nvinfo : EIATTR_SPARSE_MMA_MASK
	.align		4
.L_1247:
        /*0018*/ 	.byte	0x03, 0x50
        /*001a*/ 	.short	0x0000


	//----- nvinfo : EIATTR_MAXREG_COUNT
	.align		4
        /*001c*/ 	.byte	0x03, 0x1b
        /*001e*/ 	.short	0x00ff


	//----- nvinfo : EIATTR_NUM_BARRIERS
	.align		4
        /*0020*/ 	.byte	0x02, 0x4c
        /*0022*/ 	.byte	0x01
	.zero		1


	//----- nvinfo : EIATTR_ANNOTATIONS
	.align		4
        /*0024*/ 	.byte	0x04, 0x55
        /*0026*/ 	.short	(.L_1249 - .L_1248)


	//   ....[0]....
.L_1248:
        /* <DEDUP_REMOVED lines=35> */


	//----- nvinfo : EIATTR_MERCURY_ISA_VERSION
	.align		4
.L_1249:
        /*0248*/ 	.byte	0x03, 0x5f
        /*024a*/ 	.short	0x0101


	//----- nvinfo : EIATTR_COOP_GROUP_MASK_REGIDS
	.align		4
        /*024c*/ 	.byte	0x04, 0x29
        /*024e*/ 	.short	(.L_1251 - .L_1250)


	//   ....[0]....
.L_1250:
        /*0250*/ 	.word	0xffffffff


	//   ....[1]....
        /*0254*/ 	.word	0xffffffff


	//   ....[2]....
        /*0258*/ 	.word	0xffffffff


	//   ....[3]....
        /*025c*/ 	.word	0xffffffff


	//   ....[4]....
        /*0260*/ 	.word	0xffffffff


	//   ....[5]....
        /*0264*/ 	.word	0xffffffff


	//   ....[6]....
        /*0268*/ 	.word	0xffffffff


	//   ....[7]....
        /*026c*/ 	.word	0xffffffff


	//   ....[8]....
        /*0270*/ 	.word	0xffffffff


	//   ....[9]....
        /*0274*/ 	.word	0xffffffff


	//   ....[10]....
        /*0278*/ 	.word	0xffffffff


	//   ....[11]....
        /*027c*/ 	.word	0xffffffff


	//   ....[12]....
        /*0280*/ 	.word	0xffffffff


	//   ....[13]....
        /*0284*/ 	.word	0xffffffff


	//   ....[14]....
        /*0288*/ 	.word	0xffffffff


	//   ....[15]....
        /*028c*/ 	.word	0xffffffff


	//   ....[16]....
        /*0290*/ 	.word	0xffffffff


	//   ....[17]....
        /*0294*/ 	.word	0xffffffff


	//   ....[18]....
        /*0298*/ 	.word	0xffffffff


	//   ....[19]....
        /*029c*/ 	.word	0xffffffff


	//   ....[20]....
        /*02a0*/ 	.word	0xffffffff


	//   ....[21]....
        /*02a4*/ 	.word	0xffffffff


	//   ....[22]....
        /*02a8*/ 	.word	0xffffffff


	//   ....[23]....
        /*02ac*/ 	.word	0xffffffff


	//   ....[24]....
        /*02b0*/ 	.word	0xffffffff


	//   ....[25]....
        /*02b4*/ 	.word	0xffffffff


	//   ....[26]....
        /*02b8*/ 	.word	0xffffffff


	//   ....[27]....
        /*02bc*/ 	.word	0xffffffff


	//   ....[28]....
        /*02c0*/ 	.word	0xffffffff


	//   ....[29]....
        /*02c4*/ 	.word	0xffffffff


	//   ....[30]....
        /*02c8*/ 	.word	0xffffffff


	//   ....[31]....
        /*02cc*/ 	.word	0xffffffff


	//   ....[32]....
        /*02d0*/ 	.word	0xffffffff


	//   ....[33]....
        /*02d4*/ 	.word	0xffffffff


	//   ....[34]....
        /*02d8*/ 	.word	0xffffffff


	//   ....[35]....
        /*02dc*/ 	.word	0xffffffff


	//   ....[36]....
        /*02e0*/ 	.word	0xffffffff


	//   ....[37]....
        /*02e4*/ 	.word	0xffffffff


	//   ....[38]....
        /*02e8*/ 	.word	0xffffffff


	//   ....[39]....
        /*02ec*/ 	.word	0xffffffff


	//   ....[40]....
        /*02f0*/ 	.word	0xffffffff


	//   ....[41]....
        /*02f4*/ 	.word	0xffffffff


	//   ....[42]....
        /*02f8*/ 	.word	0xffffffff


	//   ....[43]....
        /*02fc*/ 	.word	0xffffffff


	//   ....[44]....
        /*0300*/ 	.word	0xffffffff


	//   ....[45]....
        /*0304*/ 	.word	0xffffffff


	//   ....[46]....
        /*0308*/ 	.word	0xffffffff


	//   ....[47]....
        /*030c*/ 	.word	0xffffffff


	//   ....[48]....
        /*0310*/ 	.word	0xffffffff


	//   ....[49]....
        /*0314*/ 	.word	0xffffffff


	//   ....[50]....
        /*0318*/ 	.word	0xffffffff


	//   ....[51]....
        /*031c*/ 	.word	0xffffffff


	//   ....[52]....
        /*0320*/ 	.word	0xffffffff


	//   ....[53]....
        /*0324*/ 	.word	0xffffffff


	//   ....[54]....
        /*0328*/ 	.word	0xffffffff


	//   ....[55]....
        /*032c*/ 	.word	0xffffffff


	//   ....[56]....
        /*0330*/ 	.word	0xffffffff


	//   ....[57]....
        /*0334*/ 	.word	0xffffffff


	//   ....[58]....
        /*0338*/ 	.word	0xffffffff


	//   ....[59]....
        /*033c*/ 	.word	0xffffffff


	//   ....[60]....
        /*0340*/ 	.word	0xffffffff


	//   ....[61]....
        /*0344*/ 	.word	0xffffffff


	//   ....[62]....
        /*0348*/ 	.word	0xffffffff


	//   ....[63]....
        /*034c*/ 	.word	0xffffffff


	//   ....[64]....
        /*0350*/ 	.word	0xffffffff


	//   ....[65]....
        /*0354*/ 	.word	0xffffffff


	//   ....[66]....
        /*0358*/ 	.word	0xffffffff


	//   ....[67]....
        /*035c*/ 	.word	0xffffffff


	//   ....[68]....
        /*0360*/ 	.word	0xffffffff


	//   ....[69]....
        /*0364*/ 	.word	0xffffffff


	//   ....[70]....
        /*0368*/ 	.word	0xffffffff


	//   ....[71]....
        /*036c*/ 	.word	0xffffffff


	//   ....[72]....
        /*0370*/ 	.word	0xffffffff


	//   ....[73]....
        /*0374*/ 	.word	0xffffffff


	//   ....[74]....
        /*0378*/ 	.word	0xffffffff


	//   ....[75]....
        /*037c*/ 	.word	0xffffffff


	//   ....[76]....
        /*0380*/ 	.word	0xffffffff


	//   ....[77]....
        /*0384*/ 	.word	0xffffffff


	//   ....[78]....
        /*0388*/ 	.word	0xffffffff


	//   ....[79]....
        /*038c*/ 	.word	0xffffffff


	//   ....[80]....
        /*0390*/ 	.word	0xffffffff


	//   ....[81]....
        /*0394*/ 	.word	0xffffffff


	//   ....[82]....
        /*0398*/ 	.word	0xffffffff


	//   ....[83]....
        /*039c*/ 	.word	0xffffffff


	//   ....[84]....
        /*03a0*/ 	.word	0xffffffff


	//   ....[85]....
        /*03a4*/ 	.word	0xffffffff


	//   ....[86]....
        /*03a8*/ 	.word	0xffffffff


	//   ....[87]....
        /*03ac*/ 	.word	0xffffffff


	//   ....[88]....
        /*03b0*/ 	.word	0xffffffff


	//   ....[89]....
        /*03b4*/ 	.word	0xffffffff


	//   ....[90]....
        /*03b8*/ 	.word	0xffffffff


	//   ....[91]....
        /*03bc*/ 	.word	0x0500004f


	//   ....[92]....
        /*03c0*/ 	.word	0x0500004f


	//   ....[93]....
        /*03c4*/ 	.word	0x0500004f


	//   ....[94]....
        /*03c8*/ 	.word	0x0500004f


	//   ....[95]....
        /*03cc*/ 	.word	0x0500004f


	//   ....[96]....
        /*03d0*/ 	.word	0x0500004f


	//   ....[97]....
        /*03d4*/ 	.word	0x0500004f


	//   ....[98]....
        /*03d8*/ 	.word	0x0500004f


	//   ....[99]....
        /*03dc*/ 	.word	0x0500004f


	//   ....[100]....
        /*03e0*/ 	.word	0x0500004f


	//   ....[101]....
        /*03e4*/ 	.word	0x0500004f


	//   ....[102]....
        /*03e8*/ 	.word	0x0500004f


	//   ....[103]....
        /*03ec*/ 	.word	0x0500004f


	//   ....[104]....
        /*03f0*/ 	.word	0x0500004f


	//   ....[105]....
        /*03f4*/ 	.word	0x0500004f


	//   ....[106]....
        /*03f8*/ 	.word	0x0500004f


	//   ....[107]....
        /*03fc*/ 	.word	0x0500004f


	//   ....[108]....
        /*0400*/ 	.word	0x0500004f


	//   ....[109]....
        /*0404*/ 	.word	0x0500004f


	//   ....[110]....
        /*0408*/ 	.word	0x0500004f


	//   ....[111]....
        /*040c*/ 	.word	0x0500004f


	//   ....[112]....
        /*0410*/ 	.word	0x0500004f


	//   ....[113]....
        /*0414*/ 	.word	0x0500004f


	//   ....[114]....
        /*0418*/ 	.word	0x0500004f


	//   ....[115]....
        /*041c*/ 	.word	0x0500004f


	//   ....[116]....
        /*0420*/ 	.word	0x0500004f


	//   ....[117]....
        /*0424*/ 	.word	0x0500004f


	//   ....[118]....
        /*0428*/ 	.word	0x0500004f


	//   ....[119]....
        /*042c*/ 	.word	0x0500004f


	//   ....[120]....
        /*0430*/ 	.word	0x0500004f


	//   ....[121]....
        /*0434*/ 	.word	0x0500004f


	//   ....[122]....
        /*0438*/ 	.word	0x0500004f


	//   ....[123]....
        /*043c*/ 	.word	0x0500004f


	//   ....[124]....
        /*0440*/ 	.word	0x0500004f


	//   ....[125]....
        /*0444*/ 	.word	0x0500004f


	//   ....[126]....
        /*0448*/ 	.word	0x0500004f


	//   ....[127]....
        /*044c*/ 	.word	0x0500004f


	//   ....[128]....
        /*0450*/ 	.word	0x0500004f


	//   ....[129]....
        /*0454*/ 	.word	0x0500004f


	//   ....[130]....
        /*0458*/ 	.word	0x0500004f


	//   ....[131]....
        /*045c*/ 	.word	0x0500004f


	//   ....[132]....
        /*0460*/ 	.word	0x0500004f


	//   ....[133]....
        /*0464*/ 	.word	0x0500004f


	//   ....[134]....
        /*0468*/ 	.word	0x0500004f


	//   ....[135]....
        /*046c*/ 	.word	0x0500004f


	//   ....[136]....
        /*0470*/ 	.word	0x0500004f


	//   ....[137]....
        /*0474*/ 	.word	0x0500004f


	//   ....[138]....
        /*0478*/ 	.word	0x0500004f


	//   ....[139]....
        /*047c*/ 	.word	0x0500004f


	//   ....[140]....
        /*0480*/ 	.word	0x0500004f


	//   ....[141]....
        /*0484*/ 	.word	0x0500004f


	//   ....[142]....
        /*0488*/ 	.word	0x0500004f


	//   ....[143]....
        /*048c*/ 	.word	0x0500004f


	//   ....[144]....
        /*0490*/ 	.word	0x0500004f


	//   ....[145]....
        /*0494*/ 	.word	0x0500004f


	//   ....[146]....
        /*0498*/ 	.word	0x0500004f


	//   ....[147]....
        /*049c*/ 	.word	0x0500004f


	//   ....[148]....
        /*04a0*/ 	.word	0x0500004f


	//   ....[149]....
        /*04a4*/ 	.word	0x0500004f


	//   ....[150]....
        /*04a8*/ 	.word	0x0500004f


	//   ....[151]....
        /*04ac*/ 	.word	0x0500004f


	//   ....[152]....
        /*04b0*/ 	.word	0x0500004f


	//   ....[153]....
        /*04b4*/ 	.word	0x0500004f


	//   ....[154]....
        /*04b8*/ 	.word	0x0500004f


	//----- nvinfo : EIATTR_COOP_GROUP_INSTR_OFFSETS
	.align		4
.L_1251:
        /*04bc*/ 	.byte	0x04, 0x28
        /*04be*/ 	.short	(.L_1253 - .L_1252)


	//   ....[0]....
.L_1252:
        /*04c0*/ 	.word	0x00001600


	//   ....[1]....
        /*04c4*/ 	.word	0x00001b80


	//   ....[2]....
        /*04c8*/ 	.word	0x000024b0


	//   ....[3]....
        /*04cc*/ 	.word	0x00002940


	//   ....[4]....
        /*04d0*/ 	.word	0x000030b0


	//   ....[5]....
        /*04d4*/ 	.word	0x00003cd0


	//   ....[6]....
        /*04d8*/ 	.word	0x00004bc0


	//   ....[7]....
        /*04dc*/ 	.word	0x00006b40


	//   ....[8]....
        /*04e0*/ 	.word	0x00008b00


	//   ....[9]....
        /*04e4*/ 	.word	0x000098a0


	//   ....[10]....
        /*04e8*/ 	.word	0x000098c0


	//   ....[11]....
        /*04ec*/ 	.word	0x000098d0


	//   ....[12]....
        /*04f0*/ 	.word	0x000098e0


	//   ....[13]....
        /*04f4*/ 	.word	0x00009980


	//   ....[14]....
        /*04f8*/ 	.word	0x000099b0


	//   ....[15]....
        /*04fc*/ 	.word	0x000099d0


	//   ....[16]....
        /*0500*/ 	.word	0x000099e0


	//   ....[17]....
        /*0504*/ 	.word	0x00009a80


	//   ....[18]....
        /*0508*/ 	.word	0x00009aa0


	//   ....[19]....
        /*050c*/ 	.word	0x00009ad0


	//   ....[20]....
        /*0510*/ 	.word	0x00009ae0


	//   ....[21]....
        /*0514*/ 	.word	0x00009b80


	//   ....[22]....
        /*0518*/ 	.word	0x00009ba0


	//   ....[23]....
        /*051c*/ 	.word	0x00009bd0


	//   ....[24]....
        /*0520*/ 	.word	0x00009be0


	//   ....[25]....
        /*0524*/ 	.word	0x00009c80


	//   ....[26]....
        /*0528*/ 	.word	0x00009cb0


	//   ....[27]....
        /*052c*/ 	.word	0x00009cc0


	//   ....[28]....
        /*0530*/ 	.word	0x00009cd0


	//   ....[29]....
        /*0534*/ 	.word	0x00009e40


	//   ....[30]....
        /*0538*/ 	.word	0x00009e50


	//   ....[31]....
        /*053c*/ 	.word	0x00009e60


	//   ....[32]....
        /*0540*/ 	.word	0x00009e70


	//   ....[33]....
        /*0544*/ 	.word	0x00009e80


	//   ....[34]....
        /*0548*/ 	.word	0x00009e90


	//   ....[35]....
        /*054c*/ 	.word	0x00009ea0


	//   ....[36]....
        /*0550*/ 	.word	0x00009eb0


	//   ....[37]....
        /*0554*/ 	.word	0x0000b430


	//   ....[38]....
        /*0558*/ 	.word	0x0000b440


	//   ....[39]....
        /*055c*/ 	.word	0x0000b450


	//   ....[40]....
        /*0560*/ 	.word	0x0000b460


	//   ....[41]....
        /*0564*/ 	.word	0x0000b580


	//   ....[42]....
        /*0568*/ 	.word	0x0000b590


	//   ....[43]....
        /*056c*/ 	.word	0x0000b5a0


	//   ....[44]....
        /*0570*/ 	.word	0x0000b5b0


	//   ....[45]....
        /*0574*/ 	.word	0x0000b6d0


	//   ....[46]....
        /*0578*/ 	.word	0x0000b6e0


	//   ....[47]....
        /*057c*/ 	.word	0x0000b6f0


	//   ....[48]....
        /*0580*/ 	.word	0x0000b700


	//   ....[49]....
        /*0584*/ 	.word	0x0000b820


	//   ....[50]....
        /*0588*/ 	.word	0x0000b830


	//   ....[51]....
        /*058c*/ 	.word	0x0000b840


	//   ....[52]....
        /*0590*/ 	.word	0x0000b850


	//   ....[53]....
        /*0594*/ 	.word	0x0000b970


	//   ....[54]....
        /*0598*/ 	.word	0x0000b980


	//   ....[55]....
        /*059c*/ 	.word	0x0000b990


	//   ....[56]....
        /*05a0*/ 	.word	0x0000b9a0


	//   ....[57]....
        /*05a4*/ 	.word	0x0000bac0


	//   ....[58]....
        /*05a8*/ 	.word	0x0000bad0


	//   ....[59]....
        /*05ac*/ 	.word	0x0000bae0


	//   ....[60]....
        /*05b0*/ 	.word	0x0000baf0


	//   ....[61]....
        /*05b4*/ 	.word	0x0000bb00


	//   ....[62]....
        /*05b8*/ 	.word	0x0000bb10


	//   ....[63]....
        /*05bc*/ 	.word	0x0000bb20


	//   ....[64]....
        /*05c0*/ 	.word	0x0000bb50


	//   ....[65]....
        /*05c4*/ 	.word	0x0000bb80


	//   ....[66]....
        /*05c8*/ 	.word	0x0000bb90


	//   ....[67]....
        /*05cc*/ 	.word	0x0000bba0


	//   ....[68]....
        /*05d0*/ 	.word	0x0000bbb0


	//   ....[69]....
        /*05d4*/ 	.word	0x0000feb0


	//   ....[70]....
        /*05d8*/ 	.word	0x0000fef0


	//   ....[71]....
        /*05dc*/ 	.word	0x00010080


	//   ....[72]....
        /*05e0*/ 	.word	0x000100c0


	//   ....[73]....
        /*05e4*/ 	.word	0x00010170


	//   ....[74]....
        /*05e8*/ 	.word	0x00010190


	//   ....[75]....
        /*05ec*/ 	.word	0x000101c0


	//   ....[76]....
        /*05f0*/ 	.word	0x000101e0


	//   ....[77]....
        /*05f4*/ 	.word	0x00010210


	//   ....[78]....
        /*05f8*/ 	.word	0x00010230


	//   ....[79]....
        /*05fc*/ 	.word	0x000108a0


	//   ....[80]....
        /*0600*/ 	.word	0x000115c0


	//   ....[81]....
        /*0604*/ 	.word	0x00011c80


	//   ....[82]....
        /*0608*/ 	.word	0x00011ca0


	//   ....[83]....
        /*060c*/ 	.word	0x00011cd0


	//   ....[84]....
        /*0610*/ 	.word	0x00011d20


	//   ....[85]....
        /*0614*/ 	.word	0x00011d40


	//   ....[86]....
        /*0618*/ 	.word	0x00011f30


	//   ....[87]....
        /*061c*/ 	.word	0x00011f50


	//   ....[88]....
        /*0620*/ 	.word	0x00011f80


	//   ....[89]....
        /*0624*/ 	.word	0x00011fd0


	//   ....[90]....
        /*0628*/ 	.word	0x00011ff0


	//   ....[91]....
        /*062c*/ 	.word	0x000123b0


	//   ....[92]....
        /*0630*/ 	.word	0x00012400


	//   ....[93]....
        /*0634*/ 	.word	0x00012450


	//   ....[94]....
        /*0638*/ 	.word	0x000124a0


	//   ....[95]....
        /*063c*/ 	.word	0x000125d0


	//   ....[96]....
        /*0640*/ 	.word	0x00012620


	//   ....[97]....
        /*0644*/ 	.word	0x00012670


	//   ....[98]....
        /*0648*/ 	.word	0x000126c0


	//   ....[99]....
        /*064c*/ 	.word	0x000127f0


	//   ....[100]....
        /*0650*/ 	.word	0x00012840


	//   ....[101]....
        /*0654*/ 	.word	0x00012890


	//   ....[102]....
        /*0658*/ 	.word	0x000128e0


	//   ....[103]....
        /*065c*/ 	.word	0x00012a10


	//   ....[104]....
        /*0660*/ 	.word	0x00012a60


	//   ....[105]....
        /*0664*/ 	.word	0x00012ab0


	//   ....[106]....
        /*0668*/ 	.word	0x00012b00


	//   ....[107]....
        /*066c*/ 	.word	0x00012c30


	//   ....[108]....
        /*0670*/ 	.word	0x00012c80


	//   ....[109]....
        /*0674*/ 	.word	0x00012cd0


	//   ....[110]....
        /*0678*/ 	.word	0x00012d20


	//   ....[111]....
        /*067c*/ 	.word	0x00012dc0


	//   ....[112]....
        /*0680*/ 	.word	0x00012e60


	//   ....[113]....
        /*0684*/ 	.word	0x00012f00


	//   ....[114]....
        /*0688*/ 	.word	0x00012fa0


	//   ....[115]....
        /*068c*/ 	.word	0x00013040


	//   ....[116]....
        /*0690*/ 	.word	0x000130d0


	//   ....[117]....
        /*0694*/ 	.word	0x00013120


	//   ....[118]....
        /*0698*/ 	.word	0x00013170


	//   ....[119]....
        /*069c*/ 	.word	0x000131e0


	//   ....[120]....
        /*06a0*/ 	.word	0x00013230


	//   ....[121]....
        /*06a4*/ 	.word	0x00013280


	//   ....[122]....
        /*06a8*/ 	.word	0x000132d0


	//   ....[123]....
        /*06ac*/ 	.word	0x00013360


	//   ....[124]....
        /*06b0*/ 	.word	0x000133b0


	//   ....[125]....
        /*06b4*/ 	.word	0x00013400


	//   ....[126]....
        /*06b8*/ 	.word	0x00013450


	//   ....[127]....
        /*06bc*/ 	.word	0x000134f0


	//   ....[128]....
        /*06c0*/ 	.word	0x00013580


	//   ....[129]....
        /*06c4*/ 	.word	0x000135d0


	//   ....[130]....
        /*06c8*/ 	.word	0x00013620


	//   ....[131]....
        /*06cc*/ 	.word	0x000136c0


	//   ....[132]....
        /*06d0*/ 	.word	0x00013750


	//   ....[133]....
        /*06d4*/ 	.word	0x000137a0


	//   ....[134]....
        /*06d8*/ 	.word	0x000137f0


	//   ....[135]....
        /*06dc*/ 	.word	0x00013890


	//   ....[136]....
        /*06e0*/ 	.word	0x00013920


	//   ....[137]....
        /*06e4*/ 	.word	0x00013970


	//   ....[138]....
        /*06e8*/ 	.word	0x000139c0


	//   ....[139]....
        /*06ec*/ 	.word	0x00013a60


	//   ....[140]....
        /*06f0*/ 	.word	0x00013af0


	//   ....[141]....
        /*06f4*/ 	.word	0x00013b40


	//   ....[142]....
        /*06f8*/ 	.word	0x00013b90


	//   ....[143]....
        /*06fc*/ 	.word	0x00013c30


	//   ....[144]....
        /*0700*/ 	.word	0x00013ce0


	//   ....[145]....
        /*0704*/ 	.word	0x00013d40


	//   ....[146]....
        /*0708*/ 	.word	0x00013dd0


	//   ....[147]....
        /*070c*/ 	.word	0x00013e20


	//   ....[148]....
        /*0710*/ 	.word	0x00013e70


	//   ....[149]....
        /*0714*/ 	.word	0x00013ec0


	//   ....[150]....
        /*0718*/ 	.word	0x00013f10


	//   ....[151]....
        /*071c*/ 	.word	0x00013f50


	//   ....[152]....
        /*0720*/ 	.word	0x00013fa0


	//   ....[153]....
        /*0724*/ 	.word	0x00014010


	//   ....[154]....
        /*0728*/ 	.word	0x00014060


	//----- nvinfo : EIATTR_EXIT_INSTR_OFFSETS
	.align		4
.L_1253:
        /*072c*/ 	.byte	0x04, 0x1c
        /*072e*/ 	.short	(.L_1255 - .L_1254)


	//   ....[0]....
.L_1254:
        /*0730*/ 	.word	0x00012160


	//   ....[1]....
        /*0734*/ 	.word	0x00012350


	//----- nvinfo : EIATTR_MAX_THREADS
	.align		4
.L_1255:
        /*0738*/ 	.byte	0x04, 0x05
        /*073a*/ 	.short	(.L_1257 - .L_1256)
.L_1256:
        /*073c*/ 	.word	0x00000080
        /*0740*/ 	.word	0x00000001
        /*0744*/ 	.word	0x00000001


	//----- nvinfo : EIATTR_CRS_STACK_SIZE
	.align		4
.L_1257:
        /*0748*/ 	.byte	0x04, 0x1e
        /*074a*/ 	.short	(.L_1259 - .L_1258)
.L_1258:
        /*074c*/ 	.word	0x00000000


	//----- nvinfo : EIATTR_CBANK_PARAM_SIZE
	.align		4
.L_1259:
        /*0750*/ 	.byte	0x03, 0x19
        /*0752*/ 	.short	0x01f0


	//----- nvinfo : EIATTR_PARAM_CBANK
	.align		4
        /*0754*/ 	.byte	0x04, 0x0a
        /*0756*/ 	.short	(.L_1261 - .L_1260)
	.align		4
.L_1260:
        /*0758*/ 	.word	index@(.nv.constant0._Z25selective_scan_bwd_kernelI32Selective_Scan_bwd_kernel_traitsILi128ELi16ELb0ELb1ELb1ELb0ELb1EN3c108BFloat16ENS1_7complexIfEEEEv12SSMParamsBwd)
        /*075c*/ 	.short	0x0210
        /*075e*/ 	.short	0x01f0


	//----- nvinfo : EIATTR_SW_WAR
	.align		4
.L_1261:
        /*0760*/ 	.byte	0x04, 0x36
        /*0762*/ 	.short	(.L_1263 - .L_1262)
.L_1262:
        /*0764*/ 	.word	0x00000008
.L_1263:


//--------------------- .nv.info._Z25selective_scan_bwd_kernelI32Selective_Scan_bwd_kernel_traitsILi128ELi16ELb0ELb1ELb1ELb1ELb0EN3c108BFloat16ENS1_7complexIfEEEEv12SSMParamsBwd --------------------------
	.section	.nv.info._Z25selective_scan_bwd_kernelI32Selective_Scan_bwd_kernel_traitsILi128ELi16ELb0ELb1ELb1ELb1ELb0EN3c108BFloat16ENS1_7complexIfEEEEv12SSMParamsBwd,"",@"SHT_CUDA_INFO"
	.sectionflags	@""
	.align	4


	//----- nvinfo : EIATTR_CUDA_API_VERSION
	.align		4
        /*0000*/ 	.byte	0x04, 0x37
        /*0002*/ 	.short	(.L_1265 - .L_1264)
.L_1264:
        /*0004*/ 	.word	0x00000082


	//----- nvinfo : EIATTR_KPARAM_INFO
	.align		4
.L_1265:
        /*0008*/ 	.byte	0x04, 0x17
        /*000a*/ 	.short	(.L_1267 - .L_1266)
.L_1266:
        /*000c*/ 	.word	0x00000000
        /*0010*/ 	.short	0x0000
        /*0012*/ 	.short	0x0000
        /*0014*/ 	.byte	0x00, 0xf0, 0xc1, 0x07


	//----- nvinfo : EIATTR_SPARSE_MMA_MASK
	.align		4
.L_1267:
        /*0018*/ 	.byte	0x03, 0x50
        /*001a*/ 	.short	0x0000


	//----- nvinfo : EIATTR_MAXREG_COUNT
	.align		4
        /*001c*/ 	.byte	0x03, 0x1b
        /*001e*/ 	.short	0x00ff


	//----- nvinfo : EIATTR_NUM_BARRIERS
	.align		4
        /*0020*/ 	.byte	0x02, 0x4c
        /*0022*/ 	.byte	0x01
	.zero		1


	//----- nvinfo : EIATTR_ANNOTATIONS
	.align		4
        /*0024*/ 	.byte	0x04, 0x55
        /*0026*/ 	.short	(.L_1269 - .L_1268)


	//   ....[0]....
.L_1268:
        /* <DEDUP_REMOVED lines=33> */


	//----- nvinfo : EIATTR_MERCURY_ISA_VERSION
	.align		4
.L_1269:
        /*0228*/ 	.byte	0x03, 0x5f
        /*022a*/ 	.short	0x0101


	//----- nvinfo : EIATTR_COOP_GROUP_MASK_REGIDS
	.align		4
        /*022c*/ 	.byte	0x04, 0x29
        /*022e*/ 	.short	(.L_1271 - .L_1270)


	//   ....[0]....
.L_1270:
        /*0230*/ 	.word	0xffffffff


	//   ....[1]....
        /*0234*/ 	.word	0xffffffff


	//   ....[2]....
        /*0238*/ 	.word	0xffffffff


	//   ....[3]....
        /*023c*/ 	.word	0xffffffff


	//   ....[4]....
        /*0240*/ 	.word	0xffffffff


	//   ....[5]....
        /*0244*/ 	.word	0xffffffff


	//   ....[6]....
        /*0248*/ 	.word	0xffffffff


	//   ....[7]....
        /*024c*/ 	.word	0xffffffff


	//   ....[8]....
        /*0250*/ 	.word	0xffffffff


	//   ....[9]....
        /*0254*/ 	.word	0xffffffff


	//   ....[10]....
        /*0258*/ 	.word	0xffffffff


	//   ....[11]....
        /*025c*/ 	.word	0xffffffff


	//   ....[12]....
        /*0260*/ 	.word	0xffffffff


	//   ....[13]....
        /*0264*/ 	.word	0xffffffff


	//   ....[14]....
        /*0268*/ 	.word	0xffffffff


	//   ....[15]....
        /*026c*/ 	.word	0xffffffff


	//   ....[16]....
        /*0270*/ 	.word	0xffffffff


	//   ....[17]....
        /*0274*/ 	.word	0xffffffff


	//   ....[18]....
        /*0278*/ 	.word	0xffffffff


	//   ....[19]....
        /*027c*/ 	.word	0xffffffff


	//   ....[20]....
        /*0280*/ 	.word	0xffffffff


	//   ....[21]....
        /*0284*/ 	.word	0xffffffff


	//   ....[22]....
        /*0288*/ 	.word	0xffffffff


	//   ....[23]....
        /*028c*/ 	.word	0xffffffff


	//   ....[24]....
        /*0290*/ 	.word	0xffffffff


	//   ....[25]....
        /*0294*/ 	.word	0xffffffff


	//   ....[26]....
        /*0298*/ 	.word	0xffffffff


	//   ....[27]....
        /*029c*/ 	.word	0xffffffff


	//   ....[28]....
        /*02a0*/ 	.word	0xffffffff


	//   ....[29]....
        /*02a4*/ 	.word	0xffffffff


	//   ....[30]....
        /*02a8*/ 	.word	0xffffffff


	//   ....[31]....
        /*02ac*/ 	.word	0xffffffff


	//   ....[32]....
        /*02b0*/ 	.word	0xffffffff


	//   ....[33]....
        /*02b4*/ 	.word	0xffffffff


	//   ....[34]....
        /*02b8*/ 	.word	0xffffffff


	//   ....[35]....
        /*02bc*/ 	.word	0xffffffff


	//   ....[36]....
        /*02c0*/ 	.word	0xffffffff


	//   ....[37]....
        /*02c4*/ 	.word	0xffffffff


	//   ....[38]....
        /*02c8*/ 	.word	0xffffffff


	//   ....[39]....
        /*02cc*/ 	.word	0xffffffff


	//   ....[40]....
        /*02d0*/ 	.word	0xffffffff


	//   ....[41]....
        /*02d4*/ 	.word	0xffffffff


	//   ....[42]....
        /*02d8*/ 	.word	0xffffffff


	//   ....[43]....
        /*02dc*/ 	.word	0xffffffff


	//   ....[44]....
        /*02e0*/ 	.word	0xffffffff


	//   ....[45]....
        /*02e4*/ 	.word	0xffffffff


	//   ....[46]....
        /*02e8*/ 	.word	0xffffffff


	//   ....[47]....
        /*02ec*/ 	.word	0xffffffff


	//   ....[48]....
        /*02f0*/ 	.word	0xffffffff


	//   ....[49]....
        /*02f4*/ 	.word	0xffffffff


	//   ....[50]....
        /*02f8*/ 	.word	0xffffffff


	//   ....[51]....
        /*02fc*/ 	.word	0xffffffff


	//   ....[52]....
        /*0300*/ 	.word	0xffffffff


	//   ....[53]....
        /*0304*/ 	.word	0xffffffff


	//   ....[54]....
        /*0308*/ 	.word	0xffffffff


	//   ....[55]....
        /*030c*/ 	.word	0xffffffff


	//   ....[56]....
        /*0310*/ 	.word	0xffffffff


	//   ....[57]....
        /*0314*/ 	.word	0xffffffff


	//   ....[58]....
        /*0318*/ 	.word	0xffffffff


	//   ....[59]....
        /*031c*/ 	.word	0xffffffff


	//   ....[60]....
        /*0320*/ 	.word	0xffffffff


	//   ....[61]....
        /*0324*/ 	.word	0xffffffff


	//   ....[62]....
        /*0328*/ 	.word	0xffffffff


	//   ....[63]....
        /*032c*/ 	.word	0xffffffff


	//   ....[64]....
        /*0330*/ 	.word	0xffffffff


	//   ....[65]....
        /*0334*/ 	.word	0xffffffff


	//   ....[66]....
        /*0338*/ 	.word	0xffffffff


	//   ....[67]....
        /*033c*/ 	.word	0xffffffff


	//   ....[68]....
        /*0340*/ 	.word	0xffffffff


	//   ....[69]....
        /*0344*/ 	.word	0xffffffff


	//   ....[70]....
        /*0348*/ 	.word	0xffffffff


	//   ....[71]....
        /*034c*/ 	.word	0xffffffff


	//   ....[72]....
        /*0350*/ 	.word	0xffffffff


	//   ....[73]....
        /*0354*/ 	.word	0xffffffff


	//   ....[74]....
        /*0358*/ 	.word	0xffffffff


	//   ....[75]....
        /*035c*/ 	.word	0xffffffff


	//   ....[76]....
        /*0360*/ 	.word	0xffffffff


	//   ....[77]....
        /*0364*/ 	.word	0xffffffff


	//   ....[78]....
        /*0368*/ 	.word	0xffffffff


	//   ....[79]....
        /*036c*/ 	.word	0xffffffff


	//   ....[80]....
        /*0370*/ 	.word	0xffffffff


	//   ....[81]....
        /*0374*/ 	.word	0xffffffff


	//   ....[82]....
        /*0378*/ 	.word	0xffffffff


	//   ....[83]....
        /*037c*/ 	.word	0xffffffff


	//   ....[84]....
        /*0380*/ 	.word	0xffffffff


	//   ....[85]....
        /*0384*/ 	.word	0xffffffff


	//   ....[86]....
        /*0388*/ 	.word	0xffffffff


	//   ....[87]....
        /*038c*/ 	.word	0xffffffff


	//   ....[88]....
        /*0390*/ 	.word	0x0500004f


	//   ....[89]....
        /*0394*/ 	.word	0x0500004f


	//   ....[90]....
        /*0398*/ 	.word	0x0500004f


	//   ....[91]....
        /*039c*/ 	.word	0x0500004f


	//   ....[92]....
        /*03a0*/ 	.word	0x0500004f


	//   ....[93]....
        /*03a4*/ 	.word	0x0500004f


	//   ....[94]....
        /*03a8*/ 	.word	0x0500004f


	//   ....[95]....
        /*03ac*/ 	.word	0x0500004f


	//   ....[96]....
        /*03b0*/ 	.word	0x0500004f


	//   ....[97]....
        /*03b4*/ 	.word	0x0500004f


	//   ....[98]....
        /*03b8*/ 	.word	0x0500004f


	//   ....[99]....
        /*03bc*/ 	.word	0x0500004f


	//   ....[100]....
        /*03c0*/ 	.word	0x0500004f


	//   ....[101]....
        /*03c4*/ 	.word	0x0500004f


	//   ....[102]....
        /*03c8*/ 	.word	0x0500004f


	//   ....[103]....
        /*03cc*/ 	.word	0x0500004f


	//   ....[104]....
        /*03d0*/ 	.word	0x0500004f


	//   ....[105]....
        /*03d4*/ 	.word	0x0500004f


	//   ....[106]....
        /*03d8*/ 	.word	0x0500004f


	//   ....[107]....
        /*03dc*/ 	.word	0x0500004f


	//   ....[108]....
        /*03e0*/ 	.word	0x0500004f


	//   ....[109]....
        /*03e4*/ 	.word	0x0500004f


	//   ....[110]....
        /*03e8*/ 	.word	0x0500004f


	//   ....[111]....
        /*03ec*/ 	.word	0x0500004f


	//   ....[112]....
        /*03f0*/ 	.word	0x0500004f


	//   ....[113]....
        /*03f4*/ 	.word	0x0500004f


	//   ....[114]....
        /*03f8*/ 	.word	0x0500004f


	//   ....[115]....
        /*03fc*/ 	.word	0x0500004f


	//   ....[116]....
        /*0400*/ 	.word	0x0500004f


	//   ....[117]....
        /*0404*/ 	.word	0x0500004f


	//   ....[118]....
        /*0408*/ 	.word	0x0500004f


	//   ....[119]....
        /*040c*/ 	.word	0x0500004f


	//   ....[120]....
        /*0410*/ 	.word	0x0500004f


	//   ....[121]....
        /*0414*/ 	.word	0x0500004f


	//   ....[122]....
        /*0418*/ 	.word	0x0500004f


	//   ....[123]....
        /*041c*/ 	.word	0x0500004f


	//   ....[124]....
        /*0420*/ 	.word	0x0500004f


	//   ....[125]....
        /*0424*/ 	.word	0x0500004f


	//   ....[126]....
        /*0428*/ 	.word	0x0500004f


	//   ....[127]....
        /*042c*/ 	.word	0x0500004f


	//   ....[128]....
        /*0430*/ 	.word	0x0500004f


	//   ....[129]....
        /*0434*/ 	.word	0x0500004f


	//   ....[130]....
        /*0438*/ 	.word	0x0500004f


	//   ....[131]....
        /*043c*/ 	.word	0x0500004f


	//   ....[132]....
        /*0440*/ 	.word	0x0500004f


	//   ....[133]....
        /*0444*/ 	.word	0x0500004f


	//   ....[134]....
        /*0448*/ 	.word	0x0500004f


	//   ....[135]....
        /*044c*/ 	.word	0x0500004f


	//   ....[136]....
        /*0450*/ 	.word	0x0500004f


	//   ....[137]....
        /*0454*/ 	.word	0x0500004f


	//   ....[138]....
        /*0458*/ 	.word	0x0500004f


	//   ....[139]....
        /*045c*/ 	.word	0x0500004f


	//   ....[140]....
        /*0460*/ 	.word	0x0500004f


	//   ....[141]....
        /*0464*/ 	.word	0x0500004f


	//   ....[142]....
        /*0468*/ 	.word	0x0500004f


	//   ....[143]....
        /*046c*/ 	.word	0x0500004f


	//   ....[144]....
        /*0470*/ 	.word	0x0500004f


	//   ....[145]....
        /*0474*/ 	.word	0x0500004f


	//   ....[146]....
        /*0478*/ 	.word	0x0500004f


	//   ....[147]....
        /*047c*/ 	.word	0x0500004f


	//   ....[148]....
        /*0480*/ 	.word	0x0500004f


	//   ....[149]....
        /*0484*/ 	.word	0x0500004f


	//   ....[150]....
        /*0488*/ 	.word	0x0500004f


	//   ....[151]....
        /*048c*/ 	.word	0x0500004f


	//----- nvinfo : EIATTR_COOP_GROUP_INSTR_OFFSETS
	.align		4
.L_1271:
        /*0490*/ 	.byte	0x04, 0x28
        /*0492*/ 	.short	(.L_1273 - .L_1272)


	//   ....[0]....
.L_1272:
        /*0494*/ 	.word	0x00001530


	//   ....[1]....
        /*0498*/ 	.word	0x00001aa0


	//   ....[2]....
        /*049c*/ 	.word	0x000020e0


	//   ....[3]....
        /*04a0*/ 	.word	0x00006280


	//   ....[4]....
        /*04a4*/ 	.word	0x00008120


	//   ....[5]....
        /*04a8*/ 	.word	0x00009050


	//   ....[6]....
        /*04ac*/ 	.word	0x00009070


	//   ....[7]....
        /*04b0*/ 	.word	0x00009080


	//   ....[8]....
        /*04b4*/ 	.word	0x00009090


	//   ....[9]....
        /*04b8*/ 	.word	0x00009130


	//   ....[10]....
        /*04bc*/ 	.word	0x00009160


	//   ....[11]....
        /*04c0*/ 	.word	0x00009180


	//   ....[12]....
        /*04c4*/ 	.word	0x00009190


	//   ....[13]....
        /*04c8*/ 	.word	0x00009230


	//   ....[14]....
        /*04cc*/ 	.word	0x00009250


	//   ....[15]....
        /*04d0*/ 	.word	0x00009280


	//   ....[16]....
        /*04d4*/ 	.word	0x00009290


	//   ....[17]....
        /*04d8*/ 	.word	0x00009330


	//   ....[18]....
        /*04dc*/ 	.word	0x00009350


	//   ....[19]....
        /*04e0*/ 	.word	0x00009380


	//   ....[20]....
        /*04e4*/ 	.word	0x00009390


	//   ....[21]....
        /*04e8*/ 	.word	0x00009430


	//   ....[22]....
        /*04ec*/ 	.word	0x00009460


	//   ....[23]....
        /*04f0*/ 	.word	0x00009470


	//   ....[24]....
        /*04f4*/ 	.word	0x00009480


	//   ....[25]....
        /*04f8*/ 	.word	0x000095f0


	//   ....[26]....
        /*04fc*/ 	.word	0x00009600


	//   ....[27]....
        /*0500*/ 	.word	0x00009610


	//   ....[28]....
        /*0504*/ 	.word	0x00009620


	//   ....[29]....
        /*0508*/ 	.word	0x00009630


	//   ....[30]....
        /*050c*/ 	.word	0x00009640


	//   ....[31]....
        /*0510*/ 	.word	0x00009650


	//   ....[32]....
        /*0514*/ 	.word	0x00009660


	//   ....[33]....
        /*0518*/ 	.word	0x0000abd0


	//   ....[34]....
        /*051c*/ 	.word	0x0000abe0


	//   ....[35]....
        /*0520*/ 	.word	0x0000abf0


	//   ....[36]....
        /*0524*/ 	.word	0x0000ac00


	//   ....[37]....
        /*0528*/ 	.word	0x0000ad20


	//   ....[38]....
        /*052c*/ 	.word	0x0000ad30


	//   ....[39]....
        /*0530*/ 	.word	0x0000ad40


	//   ....[40]....
        /*0534*/ 	.word	0x0000ad50


	//   ....[41]....
        /*0538*/ 	.word	0x0000ae70


	//   ....[42]....
        /*053c*/ 	.word	0x0000ae80


	//   ....[43]....
        /*0540*/ 	.word	0x0000ae90


	//   ....[44]....
        /*0544*/ 	.word	0x0000aea0


	//   ....[45]....
        /*0548*/ 	.word	0x0000afc0


	//   ....[46]....
        /*054c*/ 	.word	0x0000afd0


	//   ....[47]....
        /*0550*/ 	.word	0x0000afe0


	//   ....[48]....
        /*0554*/ 	.word	0x0000aff0


	//   ....[49]....
        /*0558*/ 	.word	0x0000b110


	//   ....[50]....
        /*055c*/ 	.word	0x0000b120


	//   ....[51]....
        /*0560*/ 	.word	0x0000b130


	//   ....[52]....
        /*0564*/ 	.word	0x0000b140


	//   ....[53]....
        /*0568*/ 	.word	0x0000b260


	//   ....[54]....
        /*056c*/ 	.word	0x0000b270


	//   ....[55]....
        /*0570*/ 	.word	0x0000b280


	//   ....[56]....
        /*0574*/ 	.word	0x0000b290


	//   ....[57]....
        /*0578*/ 	.word	0x0000b2a0


	//   ....[58]....
        /*057c*/ 	.word	0x0000b2b0


	//   ....[59]....
        /*0580*/ 	.word	0x0000b2c0


	//   ....[60]....
        /*0584*/ 	.word	0x0000b2f0


	//   ....[61]....
        /*0588*/ 	.word	0x0000b320


	//   ....[62]....
        /*058c*/ 	.word	0x0000b330


	//   ....[63]....
        /*0590*/ 	.word	0x0000b340


	//   ....[64]....
        /*0594*/ 	.word	0x0000b350


	//   ....[65]....
        /*0598*/ 	.word	0x0000f680


	//   ....[66]....
        /*059c*/ 	.word	0x0000f6c0


	//   ....[67]....
        /*05a0*/ 	.word	0x0000f850


	//   ....[68]....
        /*05a4*/ 	.word	0x0000f890


	//   ....[69]....
        /*05a8*/ 	.word	0x0000f910


	//   ....[70]....
        /*05ac*/ 	.word	0x0000f930


	//   ....[71]....
        /*05b0*/ 	.word	0x0000f960


	//   ....[72]....
        /*05b4*/ 	.word	0x0000f980


	//   ....[73]....
        /*05b8*/ 	.word	0x0000f9b0


	//   ....[74]....
        /*05bc*/ 	.word	0x0000f9d0


	//   ....[75]....
        /*05c0*/ 	.word	0x00010330


	//   ....[76]....
        /*05c4*/ 	.word	0x00010dd0


	//   ....[77]....
        /*05c8*/ 	.word	0x00011aa0


	//   ....[78]....
        /*05cc*/ 	.word	0x000121a0


	//   ....[79]....
        /*05d0*/ 	.word	0x000121c0


	//   ....[80]....
        /*05d4*/ 	.word	0x000121f0


	//   ....[81]....
        /*05d8*/ 	.word	0x00012240


	//   ....[82]....
        /*05dc*/ 	.word	0x00012260


	//   ....[83]....
        /*05e0*/ 	.word	0x00012450


	//   ....[84]....
        /*05e4*/ 	.word	0x00012470


	//   ....[85]....
        /*05e8*/ 	.word	0x000124a0


	//   ....[86]....
        /*05ec*/ 	.word	0x000124f0


	//   ....[87]....
        /*05f0*/ 	.word	0x00012510


	//   ....[88]....
        /*05f4*/ 	.word	0x000128d0


	//   ....[89]....
        /*05f8*/ 	.word	0x00012920


	//   ....[90]....
        /*05fc*/ 	.word	0x00012970


	//   ....[91]....
        /*0600*/ 	.word	0x000129c0


	//   ....[92]....
        /*0604*/ 	.word	0x00012af0


	//   ....[93]....
        /*0608*/ 	.word	0x00012b40


	//   ....[94]....
        /*060c*/ 	.word	0x00012b90


	//   ....[95]....
        /*0610*/ 	.word	0x00012be0


	//   ....[96]....
        /*0614*/ 	.word	0x00012d10


	//   ....[97]....
        /*0618*/ 	.word	0x00012d60


	//   ....[98]....
        /*061c*/ 	.word	0x00012db0


	//   ....[99]....
        /*0620*/ 	.word	0x00012e00


	//   ....[100]....
        /*0624*/ 	.word	0x00012f30


	//   ....[101]....
        /*0628*/ 	.word	0x00012f80


	//   ....[102]....
        /*062c*/ 	.word	0x00012fd0


	//   ....[103]....
        /*0630*/ 	.word	0x00013020


	//   ....[104]....
        /*0634*/ 	.word	0x00013150


	//   ....[105]....
        /*0638*/ 	.word	0x000131a0


	//   ....[106]....
        /*063c*/ 	.word	0x000131f0


	//   ....[107]....
        /*0640*/ 	.word	0x00013240


	//   ....[108]....
        /*0644*/ 	.word	0x000132e0


	//   ....[109]....
        /*0648*/ 	.word	0x00013380


	//   ....[110]....
        /*064c*/ 	.word	0x00013420


	//   ....[111]....
        /*0650*/ 	.word	0x000134c0


	//   ....[112]....
        /*0654*/ 	.word	0x00013560


	//   ....[113]....
        /*0658*/ 	.word	0x000135f0


	//   ....[114]....
        /*065c*/ 	.word	0x00013640


	//   ....[115]....
        /*0660*/ 	.word	0x00013690


	//   ....[116]....
        /*0664*/ 	.word	0x00013700


	//   ....[117]....
        /*0668*/ 	.word	0x00013750


	//   ....[118]....
        /*066c*/ 	.word	0x000137a0


	//   ....[119]....
        /*0670*/ 	.word	0x000137f0


	//   ....[120]....
        /*0674*/ 	.word	0x00013880


	//   ....[121]....
        /*0678*/ 	.word	0x000138d0


	//   ....[122]....
        /*067c*/ 	.word	0x00013920


	//   ....[123]....
        /*0680*/ 	.word	0x00013970


	//   ....[124]....
        /*0684*/ 	.word	0x00013a10


	//   ....[125]....
        /*0688*/ 	.word	0x00013aa0


	//   ....[126]....
        /*068c*/ 	.word	0x00013af0


	//   ....[127]....
        /*0690*/ 	.word	0x00013b40


	//   ....[128]....
        /*0694*/ 	.word	0x00013be0


	//   ....[129]....
        /*0698*/ 	.word	0x00013c70


	//   ....[130]....
        /*069c*/ 	.word	0x00013cc0


	//   ....[131]....
        /*06a0*/ 	.word	0x00013d10


	//   ....[132]....
        /*06a4*/ 	.word	0x00013db0


	//   ....[133]....
        /*06a8*/ 	.word	0x00013e40


	//   ....[134]....
        /*06ac*/ 	.word	0x00013e90


	//   ....[135]....
        /*06b0*/ 	.word	0x00013ee0


	//   ....[136]....
        /*06b4*/ 	.word	0x00013f80


	//   ....[137]....
        /*06b8*/ 	.word	0x00014010


	//   ....[138]....
        /*06bc*/ 	.word	0x00014060


	//   ....[139]....
        /*06c0*/ 	.word	0x000140b0


	//   ....[140]....
        /*06c4*/ 	.word	0x00014150


	//   ....[141]....
        /*06c8*/ 	.word	0x00014200


	//   ....[142]....
        /*06cc*/ 	.word	0x00014260


	//   ....[143]....
        /*06d0*/ 	.word	0x000142f0


	//   ....[144]....
        /*06d4*/ 	.word	0x00014340


	//   ....[145]....
        /*06d8*/ 	.word	0x00014390


	//   ....[146]....
        /*06dc*/ 	.word	0x000143e0


	//   ....[147]....
        /*06e0*/ 	.word	0x00014430


	//   ....[148]....
        /*06e4*/ 	.word	0x00014470


	//   ....[149]....
        /*06e8*/ 	.word	0x000144c0


	//   ....[150]....
        /*06ec*/ 	.word	0x00014530


	//   ....[151]....
        /*06f0*/ 	.word	0x00014580


	//----- nvinfo : EIATTR_EXIT_INSTR_OFFSETS
	.align		4
.L_1273:
        /*06f4*/ 	.byte	0x04, 0x1c
        /*06f6*/ 	.short	(.L_1275 - .L_1274)


	//   ....[0]....
.L_1274:
        /*06f8*/ 	.word	0x00012680


	//   ....[1]....
        /*06fc*/ 	.word	0x00012870


	//----- nvinfo : EIATTR_MAX_THREADS
	.align		4
.L_1275:
        /*0700*/ 	.byte	0x04, 0x05
        /*0702*/ 	.short	(.L_1277 - .L_1276)
.L_1276:
        /*0704*/ 	.word	0x00000080
        /*0708*/ 	.word	0x00000001
        /*070c*/ 	.word	0x00000001


	//----- nvinfo : EIATTR_CRS_STACK_SIZE
	.align		4
.L_1277:
        /*0710*/ 	.byte	0x04, 0x1e
        /*0712*/ 	.short	(.L_1279 - .L_1278)
.L_1278:
        /*0714*/ 	.word	0x00000000


	//----- nvinfo : EIATTR_CBANK_PARAM_SIZE
	.align		4
.L_1279:
        /*0718*/ 	.byte	0x03, 0x19
        /*071a*/ 	.short	0x01f0


	//----- nvinfo : EIATTR_PARAM_CBANK
	.align		4
        /*071c*/ 	.byte	0x04, 0x0a
        /*071e*/ 	.short	(.L_1281 - .L_1280)
	.align		4
.L_1280:
        /*0720*/ 	.word	index@(.nv.constant0._Z25selective_scan_bwd_kernelI32Selective_Scan_bwd_kernel_traitsILi128ELi16ELb0ELb1ELb1ELb1ELb0EN3c108BFloat16ENS1_7complexIfEEEEv12SSMParamsBwd)
        /*0724*/ 	.short	0x0210
        /*0726*/ 	.short	0x01f0


	//----- nvinfo : EIATTR_SW_WAR
	.align		4
.L_1281:
        /*0728*/ 	.byte	0x04, 0x36
        /*072a*/ 	.short	(.L_1283 - .L_1282)
.L_1282:
        /*072c*/ 	.word	0x00000008
.L_1283:


//--------------------- .nv.info._Z25selective_scan_bwd_kernelI32Selective_Scan_bwd_kernel_traitsILi128ELi16ELb0ELb1ELb1ELb1ELb1EN3c108BFloat16ENS1_7complexIfEEEEv12SSMParamsBwd --------------------------
	.section	.nv.info._Z25selective_scan_bwd_kernelI32Selective_Scan_bwd_kernel_traitsILi128ELi16ELb0ELb1ELb1ELb1ELb1EN3c108BFloat16ENS1_7complexIfEEEEv12SSMParamsBwd,"",@"SHT_CUDA_INFO"
	.sectionflags	@""
	.align	4


	//----- nvinfo : EIATTR_CUDA_API_VERSION
	.align		4
        /*0000*/ 	.byte	0x04, 0x37
        /*0002*/ 	.short	(.L_1285 - .L_1284)
.L_1284:
        /*0004*/ 	.word	0x00000082


	//----- nvinfo : EIATTR_KPARAM_INFO
	.align		4
.L_1285:
        /*0008*/ 	.byte	0x04, 0x17
        /*000a*/ 	.short	(.L_1287 - .L_1286)
.L_1286:
        /*000c*/ 	.word	0x00000000
        /*0010*/ 	.short	0x0000
        /*0012*/ 	.short	0x0000
        /*0014*/ 	.byte	0x00, 0xf0, 0xc1, 0x07


	//----- nvinfo : EIATTR_SPARSE_MMA_MASK
	.align		4
.L_1287:
        /*0018*/ 	.byte	0x03, 0x50
        /*001a*/ 	.short	0x0000


	//----- nvinfo : EIATTR_MAXREG_COUNT
	.align		4
        /*001c*/ 	.byte	0x03, 0x1b
        /*001e*/ 	.short	0x00ff


	//----- nvinfo : EIATTR_NUM_BARRIERS
	.align		4
        /*0020*/ 	.byte	0x02, 0x4c
        /*0022*/ 	.byte	0x01
	.zero		1


	//----- nvinfo : EIATTR_ANNOTATIONS
	.align		4
        /*0024*/ 	.byte	0x04, 0x55
        /*0026*/ 	.short	(.L_1289 - .L_1288)


	//   ....[0]....
.L_1288:
        /* <DEDUP_REMOVED lines=35> */


	//----- nvinfo : EIATTR_MERCURY_ISA_VERSION
	.align		4
.L_1289:
        /*0248*/ 	.byte	0x03, 0x5f
        /*024a*/ 	.short	0x0101


	//----- nvinfo : EIATTR_COOP_GROUP_MASK_REGIDS
	.align		4
        /*024c*/ 	.byte	0x04, 0x29
        /*024e*/ 	.short	(.L_1291 - .L_1290)


	//   ....[0]....
.L_1290:
        /*0250*/ 	.word	0xffffffff


	//   ....[1]....
        /*0254*/ 	.word	0xffffffff


	//   ....[2]....
        /*0258*/ 	.word	0xffffffff


	//   ....[3]....
        /*025c*/ 	.word	0xffffffff


	//   ....[4]....
        /*0260*/ 	.word	0xffffffff


	//   ....[5]....
        /*0264*/ 	.word	0xffffffff


	//   ....[6]....
        /*0268*/ 	.word	0xffffffff


	//   ....[7]....
        /*026c*/ 	.word	0xffffffff


	//   ....[8]....
        /*0270*/ 	.word	0xffffffff


	//   ....[9]....
        /*0274*/ 	.word	0xffffffff


	//   ....[10]....
        /*0278*/ 	.word	0xffffffff


	//   ....[11]....
        /*027c*/ 	.word	0xffffffff


	//   ....[12]....
        /*0280*/ 	.word	0xffffffff


	//   ....[13]....
        /*0284*/ 	.word	0xffffffff


	//   ....[14]....
        /*0288*/ 	.word	0xffffffff


	//   ....[15]....
        /*028c*/ 	.word	0xffffffff


	//   ....[16]....
        /*0290*/ 	.word	0xffffffff


	//   ....[17]....
        /*0294*/ 	.word	0xffffffff


	//   ....[18]....
        /*0298*/ 	.word	0xffffffff


	//   ....[19]....
        /*029c*/ 	.word	0xffffffff


	//   ....[20]....
        /*02a0*/ 	.word	0xffffffff


	//   ....[21]....
        /*02a4*/ 	.word	0xffffffff


	//   ....[22]....
        /*02a8*/ 	.word	0xffffffff


	//   ....[23]....
        /*02ac*/ 	.word	0xffffffff


	//   ....[24]....
        /*02b0*/ 	.word	0xffffffff


	//   ....[25]....
        /*02b4*/ 	.word	0xffffffff


	//   ....[26]....
        /*02b8*/ 	.word	0xffffffff


	//   ....[27]....
        /*02bc*/ 	.word	0xffffffff


	//   ....[28]....
        /*02c0*/ 	.word	0xffffffff


	//   ....[29]....
        /*02c4*/ 	.word	0xffffffff


	//   ....[30]....
        /*02c8*/ 	.word	0xffffffff


	//   ....[31]....
        /*02cc*/ 	.word	0xffffffff


	//   ....[32]....
        /*02d0*/ 	.word	0xffffffff


	//   ....[33]....
        /*02d4*/ 	.word	0xffffffff


	//   ....[34]....
        /*02d8*/ 	.word	0xffffffff


	//   ....[35]....
        /*02dc*/ 	.word	0xffffffff


	//   ....[36]....
        /*02e0*/ 	.word	0xffffffff


	//   ....[37]....
        /*02e4*/ 	.word	0xffffffff


	//   ....[38]....
        /*02e8*/ 	.word	0xffffffff


	//   ....[39]....
        /*02ec*/ 	.word	0xffffffff


	//   ....[40]....
        /*02f0*/ 	.word	0xffffffff


	//   ....[41]....
        /*02f4*/ 	.word	0xffffffff


	//   ....[42]....
        /*02f8*/ 	.word	0xffffffff


	//   ....[43]....
        /*02fc*/ 	.word	0xffffffff


	//   ....[44]....
        /*0300*/ 	.word	0xffffffff


	//   ....[45]....
        /*0304*/ 	.word	0xffffffff


	//   ....[46]....
        /*0308*/ 	.word	0xffffffff


	//   ....[47]....
        /*030c*/ 	.word	0xffffffff


	//   ....[48]....
        /*0310*/ 	.word	0xffffffff


	//   ....[49]....
        /*0314*/ 	.word	0xffffffff


	//   ....[50]....
        /*0318*/ 	.word	0xffffffff


	//   ....[51]....
        /*031c*/ 	.word	0xffffffff


	//   ....[52]....
        /*0320*/ 	.word	0xffffffff


	//   ....[53]....
        /*0324*/ 	.word	0xffffffff


	//   ....[54]....
        /*0328*/ 	.word	0xffffffff


	//   ....[55]....
        /*032c*/ 	.word	0xffffffff


	//   ....[56]....
        /*0330*/ 	.word	0xffffffff


	//   ....[57]....
        /*0334*/ 	.word	0xffffffff


	//   ....[58]....
        /*0338*/ 	.word	0xffffffff


	//   ....[59]....
        /*033c*/ 	.word	0xffffffff


	//   ....[60]....
        /*0340*/ 	.word	0xffffffff


	//   ....[61]....
        /*0344*/ 	.word	0xffffffff


	//   ....[62]....
        /*0348*/ 	.word	0xffffffff


	//   ....[63]....
        /*034c*/ 	.word	0xffffffff


	//   ....[64]....
        /*0350*/ 	.word	0xffffffff


	//   ....[65]....
        /*0354*/ 	.word	0xffffffff


	//   ....[66]....
        /*0358*/ 	.word	0xffffffff


	//   ....[67]....
        /*035c*/ 	.word	0xffffffff


	//   ....[68]....
        /*0360*/ 	.word	0xffffffff


	//   ....[69]....
        /*0364*/ 	.word	0xffffffff


	//   ....[70]....
        /*0368*/ 	.word	0xffffffff


	//   ....[71]....
        /*036c*/ 	.word	0xffffffff


	//   ....[72]....
        /*0370*/ 	.word	0xffffffff


	//   ....[73]....
        /*0374*/ 	.word	0xffffffff


	//   ....[74]....
        /*0378*/ 	.word	0xffffffff


	//   ....[75]....
        /*037c*/ 	.word	0xffffffff


	//   ....[76]....
        /*0380*/ 	.word	0xffffffff


	//   ....[77]....
        /*0384*/ 	.word	0xffffffff


	//   ....[78]....
        /*0388*/ 	.word	0xffffffff


	//   ....[79]....
        /*038c*/ 	.word	0xffffffff


	//   ....[80]....
        /*0390*/ 	.word	0xffffffff


	//   ....[81]....
        /*0394*/ 	.word	0xffffffff


	//   ....[82]....
        /*0398*/ 	.word	0xffffffff


	//   ....[83]....
        /*039c*/ 	.word	0xffffffff


	//   ....[84]....
        /*03a0*/ 	.word	0xffffffff


	//   ....[85]....
        /*03a4*/ 	.word	0xffffffff


	//   ....[86]....
        /*03a8*/ 	.word	0xffffffff


	//   ....[87]....
        /*03ac*/ 	.word	0xffffffff


	//   ....[88]....
        /*03b0*/ 	.word	0xffffffff


	//   ....[89]....
        /*03b4*/ 	.word	0xffffffff


	//   ....[90]....
        /*03b8*/ 	.word	0xffffffff


	//   ....[91]....
        /*03bc*/ 	.word	0xffffffff


	//   ....[92]....
        /*03c0*/ 	.word	0x0500004f


	//   ....[93]....
        /*03c4*/ 	.word	0x0500004f


	//   ....[94]....
        /*03c8*/ 	.word	0x0500004f


	//   ....[95]....
        /*03cc*/ 	.word	0x0500004f


	//   ....[96]....
        /*03d0*/ 	.word	0x0500004f


	//   ....[97]....
        /*03d4*/ 	.word	0x0500004f


	//   ....[98]....
        /*03d8*/ 	.word	0x0500004f


	//   ....[99]....
        /*03dc*/ 	.word	0x0500004f


	//   ....[100]....
        /*03e0*/ 	.word	0x0500004f


	//   ....[101]....
        /*03e4*/ 	.word	0x0500004f


	//   ....[102]....
        /*03e8*/ 	.word	0x0500004f


	//   ....[103]....
        /*03ec*/ 	.word	0x0500004f


	//   ....[104]....
        /*03f0*/ 	.word	0x0500004f


	//   ....[105]....
        /*03f4*/ 	.word	0x0500004f


	//   ....[106]....
        /*03f8*/ 	.word	0x0500004f


	//   ....[107]....
        /*03fc*/ 	.word	0x0500004f


	//   ....[108]....
        /*0400*/ 	.word	0x0500004f


	//   ....[109]....
        /*0404*/ 	.word	0x0500004f


	//   ....[110]....
        /*0408*/ 	.word	0x0500004f


	//   ....[111]....
        /*040c*/ 	.word	0x0500004f


	//   ....[112]....
        /*0410*/ 	.word	0x0500004f


	//   ....[113]....
        /*0414*/ 	.word	0x0500004f


	//   ....[114]....
        /*0418*/ 	.word	0x0500004f


	//   ....[115]....
        /*041c*/ 	.word	0x0500004f


	//   ....[116]....
        /*0420*/ 	.word	0x0500004f


	//   ....[117]....
        /*0424*/ 	.word	0x0500004f


	//   ....[118]....
        /*0428*/ 	.word	0x0500004f


	//   ....[119]....
        /*042c*/ 	.word	0x0500004f


	//   ....[120]....
        /*0430*/ 	.word	0x0500004f


	//   ....[121]....
        /*0434*/ 	.word	0x0500004f


	//   ....[122]....
        /*0438*/ 	.word	0x0500004f


	//   ....[123]....
        /*043c*/ 	.word	0x0500004f


	//   ....[124]....
        /*0440*/ 	.word	0x0500004f


	//   ....[125]....
        /*0444*/ 	.word	0x0500004f


	//   ....[126]....
        /*0448*/ 	.word	0x0500004f


	//   ....[127]....
        /*044c*/ 	.word	0x0500004f


	//   ....[128]....
        /*0450*/ 	.word	0x0500004f


	//   ....[129]....
        /*0454*/ 	.word	0x0500004f


	//   ....[130]....
        /*0458*/ 	.word	0x0500004f


	//   ....[131]....
        /*045c*/ 	.word	0x0500004f


	//   ....[132]....
        /*0460*/ 	.word	0x0500004f


	//   ....[133]....
        /*0464*/ 	.word	0x0500004f


	//   ....[134]....
        /*0468*/ 	.word	0x0500004f


	//   ....[135]....
        /*046c*/ 	.word	0x0500004f


	//   ....[136]....
        /*0470*/ 	.word	0x0500004f


	//   ....[137]....
        /*0474*/ 	.word	0x0500004f


	//   ....[138]....
        /*0478*/ 	.word	0x0500004f


	//   ....[139]....
        /*047c*/ 	.word	0x0500004f


	//   ....[140]....
        /*0480*/ 	.word	0x0500004f


	//   ....[141]....
        /*0484*/ 	.word	0x0500004f


	//   ....[142]....
        /*0488*/ 	.word	0x0500004f


	//   ....[143]....
        /*048c*/ 	.word	0x0500004f


	//   ....[144]....
        /*0490*/ 	.word	0x0500004f


	//   ....[145]....
        /*0494*/ 	.word	0x0500004f


	//   ....[146]....
        /*0498*/ 	.word	0x0500004f


	//   ....[147]....
        /*049c*/ 	.word	0x0500004f


	//   ....[148]....
        /*04a0*/ 	.word	0x0500004f


	//   ....[149]....
        /*04a4*/ 	.word	0x0500004f


	//   ....[150]....
        /*04a8*/ 	.word	0x0500004f


	//   ....[151]....
        /*04ac*/ 	.word	0x0500004f


	//   ....[152]....
        /*04b0*/ 	.word	0x0500004f


	//   ....[153]....
        /*04b4*/ 	.word	0x0500004f


	//   ....[154]....
        /*04b8*/ 	.word	0x0500004f


	//   ....[155]....
        /*04bc*/ 	.word	0x0500004f


	//----- nvinfo : EIATTR_COOP_GROUP_INSTR_OFFSETS
	.align		4
.L_1291:
        /*04c0*/ 	.byte	0x04, 0x28
        /*04c2*/ 	.short	(.L_1293 - .L_1292)


	//   ....[0]....
.L_1292:
        /*04c4*/ 	.word	0x00001570


	//   ....[1]....
        /*04c8*/ 	.word	0x00001b30


	//   ....[2]....
        /*04cc*/ 	.word	0x00002240


	//   ....[3]....
        /*04d0*/ 	.word	0x00005000


	//   ....[4]....
        /*04d4*/ 	.word	0x00005750


	//   ....[5]....
        /*04d8*/ 	.word	0x00006360


	//   ....[6]....
        /*04dc*/ 	.word	0x00006ea0


	//   ....[7]....
        /*04e0*/ 	.word	0x00008e90


	//   ....[8]....
        /*04e4*/ 	.word	0x0000ae50


	//   ....[9]....
        /*04e8*/ 	.word	0x0000bbf0


	//   ....[10]....
        /*04ec*/ 	.word	0x0000bc10


	//   ....[11]....
        /*04f0*/ 	.word	0x0000bc20


	//   ....[12]....
        /*04f4*/ 	.word	0x0000bc30


	//   ....[13]....
        /*04f8*/ 	.word	0x0000bcd0


	//   ....[14]....
        /*04fc*/ 	.word	0x0000bd00


	//   ....[15]....
        /*0500*/ 	.word	0x0000bd20


	//   ....[16]....
        /*0504*/ 	.word	0x0000bd30


	//   ....[17]....
        /*0508*/ 	.word	0x0000bdd0


	//   ....[18]....
        /*050c*/ 	.word	0x0000bdf0


	//   ....[19]....
        /*0510*/ 	.word	0x0000be20


	//   ....[20]....
        /*0514*/ 	.word	0x0000be30


	//   ....[21]....
        /*0518*/ 	.word	0x0000bed0


	//   ....[22]....
        /*051c*/ 	.word	0x0000bef0


	//   ....[23]....
        /*0520*/ 	.word	0x0000bf20


	//   ....[24]....
        /*0524*/ 	.word	0x0000bf30


	//   ....[25]....
        /*0528*/ 	.word	0x0000bfd0


	//   ....[26]....
        /*052c*/ 	.word	0x0000c000


	//   ....[27]....
        /*0530*/ 	.word	0x0000c010


	//   ....[28]....
        /*0534*/ 	.word	0x0000c020


	//   ....[29]....
        /*0538*/ 	.word	0x0000c190


	//   ....[30]....
        /*053c*/ 	.word	0x0000c1a0


	//   ....[31]....
        /*0540*/ 	.word	0x0000c1b0


	//   ....[32]....
        /*0544*/ 	.word	0x0000c1c0


	//   ....[33]....
        /*0548*/ 	.word	0x0000c1d0


	//   ....[34]....
        /*054c*/ 	.word	0x0000c1e0


	//   ....[35]....
        /*0550*/ 	.word	0x0000c1f0


	//   ....[36]....
        /*0554*/ 	.word	0x0000c200


	//   ....[37]....
        /*0558*/ 	.word	0x0000d780


	//   ....[38]....
        /*055c*/ 	.word	0x0000d790


	//   ....[39]....
        /*0560*/ 	.word	0x0000d7a0


	//   ....[40]....
        /*0564*/ 	.word	0x0000d7b0


	//   ....[41]....
        /*0568*/ 	.word	0x0000d8d0


	//   ....[42]....
        /*056c*/ 	.word	0x0000d8e0


	//   ....[43]....
        /*0570*/ 	.word	0x0000d8f0


	//   ....[44]....
        /*0574*/ 	.word	0x0000d900


	//   ....[45]....
        /*0578*/ 	.word	0x0000da20


	//   ....[46]....
        /*057c*/ 	.word	0x0000da30


	//   ....[47]....
        /*0580*/ 	.word	0x0000da40


	//   ....[48]....
        /*0584*/ 	.word	0x0000da50


	//   ....[49]....
        /*0588*/ 	.word	0x0000db70


	//   ....[50]....
        /*058c*/ 	.word	0x0000db80


	//   ....[51]....
        /*0590*/ 	.word	0x0000db90


	//   ....[52]....
        /*0594*/ 	.word	0x0000dba0


	//   ....[53]....
        /*0598*/ 	.word	0x0000dcc0


	//   ....[54]....
        /*059c*/ 	.word	0x0000dcd0


	//   ....[55]....
        /*05a0*/ 	.word	0x0000dce0


	//   ....[56]....
        /*05a4*/ 	.word	0x0000dcf0


	//   ....[57]....
        /*05a8*/ 	.word	0x0000de10


	//   ....[58]....
        /*05ac*/ 	.word	0x0000de20


	//   ....[59]....
        /*05b0*/ 	.word	0x0000de30


	//   ....[60]....
        /*05b4*/ 	.word	0x0000de40


	//   ....[61]....
        /*05b8*/ 	.word	0x0000de50


	//   ....[62]....
        /*05bc*/ 	.word	0x0000de60


	//   ....[63]....
        /*05c0*/ 	.word	0x0000de70


	//   ....[64]....
        /*05c4*/ 	.word	0x0000dea0


	//   ....[65]....
        /*05c8*/ 	.word	0x0000ded0


	//   ....[66]....
        /*05cc*/ 	.word	0x0000dee0


	//   ....[67]....
        /*05d0*/ 	.word	0x0000def0


	//   ....[68]....
        /*05d4*/ 	.word	0x0000df00


	//   ....[69]....
        /*05d8*/ 	.word	0x00012200


	//   ....[70]....
        /*05dc*/ 	.word	0x00012240


	//   ....[71]....
        /*05e0*/ 	.word	0x000123d0


	//   ....[72]....
        /*05e4*/ 	.word	0x00012410


	//   ....[73]....
        /*05e8*/ 	.word	0x000124c0


	//   ....[74]....
        /*05ec*/ 	.word	0x000124e0


	//   ....[75]....
        /*05f0*/ 	.word	0x00012510


	//   ....[76]....
        /*05f4*/ 	.word	0x00012530


	//   ....[77]....
        /*05f8*/ 	.word	0x00012560


	//   ....[78]....
        /*05fc*/ 	.word	0x00012580


	//   ....[79]....
        /*0600*/ 	.word	0x00012ef0


	//   ....[80]....
        /*0604*/ 	.word	0x00013980


	//   ....[81]....
        /*0608*/ 	.word	0x00014660


	//   ....[82]....
        /*060c*/ 	.word	0x00014d40


	//   ....[83]....
        /*0610*/ 	.word	0x00014d60


	//   ....[84]....
        /*0614*/ 	.word	0x00014d90


	//   ....[85]....
        /*0618*/ 	.word	0x00014de0


	//   ....[86]....
        /*061c*/ 	.word	0x00014e00


	//   ....[87]....
        /*0620*/ 	.word	0x00014ff0


	//   ....[88]....
        /*0624*/ 	.word	0x00015010


	//   ....[89]....
        /*0628*/ 	.word	0x00015040


	//   ....[90]....
        /*062c*/ 	.word	0x00015090


	//   ....[91]....
        /*0630*/ 	.word	0x000150b0


	//   ....[92]....
        /*0634*/ 	.word	0x00015470


	//   ....[93]....
        /*0638*/ 	.word	0x000154c0


	//   ....[94]....
        /*063c*/ 	.word	0x00015510


	//   ....[95]....
        /*0640*/ 	.word	0x00015560


	//   ....[96]....
        /*0644*/ 	.word	0x00015690


	//   ....[97]....
        /*0648*/ 	.word	0x000156e0


	//   ....[98]....
        /*064c*/ 	.word	0x00015730


	//   ....[99]....
        /*0650*/ 	.word	0x00015780


	//   ....[100]....
        /*0654*/ 	.word	0x000158b0


	//   ....[101]....
        /*0658*/ 	.word	0x00015900


	//   ....[102]....
        /*065c*/ 	.word	0x00015950


	//   ....[103]....
        /*0660*/ 	.word	0x000159a0


	//   ....[104]....
        /*0664*/ 	.word	0x00015ad0


	//   ....[105]....
        /*0668*/ 	.word	0x00015b20


	//   ....[106]....
        /*066c*/ 	.word	0x00015b70


	//   ....[107]....
        /*0670*/ 	.word	0x00015bc0


	//   ....[108]....
        /*0674*/ 	.word	0x00015cf0


	//   ....[109]....
        /*0678*/ 	.word	0x00015d40


	//   ....[110]....
        /*067c*/ 	.word	0x00015d90


	//   ....[111]....
        /*0680*/ 	.word	0x00015de0


	//   ....[112]....
        /*0684*/ 	.word	0x00015e80


	//   ....[113]....
        /*0688*/ 	.word	0x00015f20


	//   ....[114]....
        /*068c*/ 	.word	0x00015fc0


	//   ....[115]....
        /*0690*/ 	.word	0x00016060


	//   ....[116]....
        /*0694*/ 	.word	0x00016100


	//   ....[117]....
        /*0698*/ 	.word	0x00016190


	//   ....[118]....
        /*069c*/ 	.word	0x000161e0


	//   ....[119]....
        /*06a0*/ 	.word	0x00016230


	//   ....[120]....
        /*06a4*/ 	.word	0x000162a0


	//   ....[121]....
        /*06a8*/ 	.word	0x000162f0


	//   ....[122]....
        /*06ac*/ 	.word	0x00016340


	//   ....[123]....
        /*06b0*/ 	.word	0x00016390


	//   ....[124]....
        /*06b4*/ 	.word	0x00016420


	//   ....[125]....
        /*06b8*/ 	.word	0x00016470


	//   ....[126]....
        /*06bc*/ 	.word	0x000164c0


	//   ....[127]....
        /*06c0*/ 	.word	0x00016510


	//   ....[128]....
        /*06c4*/ 	.word	0x000165b0


	//   ....[129]....
        /*06c8*/ 	.word	0x00016640


	//   ....[130]....
        /*06cc*/ 	.word	0x00016690


	//   ....[131]....
        /*06d0*/ 	.word	0x000166e0


	//   ....[132]....
        /*06d4*/ 	.word	0x00016780


	//   ....[133]....
        /*06d8*/ 	.word	0x00016810


	//   ....[134]....
        /*06dc*/ 	.word	0x00016860


	//   ....[135]....
        /*06e0*/ 	.word	0x000168b0


	//   ....[136]....
        /*06e4*/ 	.word	0x00016950


	//   ....[137]....
        /*06e8*/ 	.word	0x000169e0


	//   ....[138]....
        /*06ec*/ 	.word	0x00016a30


	//   ....[139]....
        /*06f0*/ 	.word	0x00016a80


	//   ....[140]....
        /*06f4*/ 	.word	0x00016b20


	//   ....[141]....
        /*06f8*/ 	.word	0x00016bb0


	//   ....[142]....
        /*06fc*/ 	.word	0x00016c00


	//   ....[143]....
        /*0700*/ 	.word	0x00016c50


	//   ....[144]....
        /*0704*/ 	.word	0x00016cf0


	//   ....[145]....
        /*0708*/ 	.word	0x00016da0


	//   ....[146]....
        /*070c*/ 	.word	0x00016e00


	//   ....[147]....
        /*0710*/ 	.word	0x00016e90


	//   ....[148]....
        /*0714*/ 	.word	0x00016ee0


	//   ....[149]....
        /*0718*/ 	.word	0x00016f30


	//   ....[150]....
        /*071c*/ 	.word	0x00016f80


	//   ....[151]....
        /*0720*/ 	.word	0x00016fd0


	//   ....[152]....
        /*0724*/ 	.word	0x00017010


	//   ....[153]....
        /*0728*/ 	.word	0x00017060


	//   ....[154]....
        /*072c*/ 	.word	0x000170d0


	//   ....[155]....
        /*0730*/ 	.word	0x00017120


	//----- nvinfo : EIATTR_EXIT_INSTR_OFFSETS
	.align		4
.L_1293:
        /*0734*/ 	.byte	0x04, 0x1c
        /*0736*/ 	.short	(.L_1295 - .L_1294)


	//   ....[0]....
.L_1294:
        /*0738*/ 	.word	0x00015220


	//   ....[1]....
        /*073c*/ 	.word	0x00015410


	//----- nvinfo : EIATTR_MAX_THREADS
	.align		4
.L_1295:
        /*0740*/ 	.byte	0x04, 0x05
        /*0742*/ 	.short	(.L_1297 - .L_1296)
.L_1296:
        /*0744*/ 	.word	0x00000080
        /*0748*/ 	.word	0x00000001
        /*074c*/ 	.word	0x00000001


	//----- nvinfo : EIATTR_CRS_STACK_SIZE
	.align		4
.L_1297:
        /*0750*/ 	.byte	0x04, 0x1e
        /*0752*/ 	.short	(.L_1299 - .L_1298)
.L_1298:
        /*0754*/ 	.word	0x00000000


	//----- nvinfo : EIATTR_CBANK_PARAM_SIZE
	.align		4
.L_1299:
        /*0758*/ 	.byte	0x03, 0x19
        /*075a*/ 	.short	0x01f0


	//----- nvinfo : EIATTR_PARAM_CBANK
	.align		4
        /*075c*/ 	.byte	0x04, 0x0a
        /*075e*/ 	.short	(.L_1301 - .L_1300)
	.align		4
.L_1300:
        /*0760*/ 	.word	index@(.nv.constant0._Z25selective_scan_bwd_kernelI32Selective_Scan_bwd_kernel_traitsILi128ELi16ELb0ELb1ELb1ELb1ELb1EN3c108BFloat16ENS1_7complexIfEEEEv12SSMParamsBwd)
        /*0764*/ 	.short	0x0210
        /*0766*/ 	.short	0x01f0


	//----- nvinfo : EIATTR_SW_WAR
	.align		4
.L_1301:
        /*0768*/ 	.byte	0x04, 0x36
        /*076a*/ 	.short	(.L_1303 - .L_1302)
.L_1302:
        /*076c*/ 	.word	0x00000008
.L_1303:


//--------------------- .nv.info._Z25selective_scan_bwd_kernelI32Selective_Scan_bwd_kernel_traitsILi128ELi16ELb1ELb0ELb0ELb0ELb0EN3c108BFloat16ENS1_7complexIfEEEEv12SSMParamsBwd --------------------------
	.section	.nv.info._Z25selective_scan_bwd_kernelI32Selective_Scan_bwd_kernel_traitsILi128ELi16ELb1ELb0ELb0ELb0ELb0EN3c108BFloat16ENS1_7complexIfEEEEv12SSMParamsBwd,"",@"SHT_CUDA_INFO"
	.sectionflags	@""
	.align	4


	//----- nvinfo : EIATTR_CUDA_API_VERSION
	.align		4
        /*0000*/ 	.byte	0x04, 0x37
        /*0002*/ 	.short	(.L_1305 - .L_1304)
.L_1304:
        /*0004*/ 	.word	0x00000082


	//----- nvinfo : EIATTR_KPARAM_INFO
	.align		4
.L_1305:
        /*0008*/ 	.byte	0x04, 0x17
        /*000a*/ 	.short	(.L_1307 - .L_1306)
.L_1306:
        /*000c*/ 	.word	0x00000000
        /*0010*/ 	.short	0x0000
        /*0012*/ 	.short	0x0000
        /*0014*/ 	.byte	0x00, 0xf0, 0xc1, 0x07


	//----- nvinfo : EIATTR_SPARSE_MMA_MASK
	.align		4
.L_1307:
        /*0018*/ 	.byte	0x03, 0x50
        /*001a*/ 	.short	0x0000


	//----- nvinfo : EIATTR_MAXREG_COUNT
	.align		4
        /*001c*/ 	.byte	0x03, 0x1b
        /*001e*/ 	.short	0x00ff


	//----- nvinfo : EIATTR_NUM_BARRIERS
	.align		4
        /*0020*/ 	.byte	0x02, 0x4c
        /*0022*/ 	.byte	0x01
	.zero		1


	//----- nvinfo : EIATTR_MERCURY_ISA_VERSION
	.align		4
        /*0024*/ 	.byte	0x03, 0x5f
        /*0026*/ 	.short	0x0101


	//----- nvinfo : EIATTR_COOP_GROUP_MASK_REGIDS
	.align		4
        /*0028*/ 	.byte	0x04, 0x29
        /*002a*/ 	.short	(.L_1309 - .L_1308)


	//   ....[0]....
.L_1308:
        /*002c*/ 	.word	0xffffffff


	//   ....[1]....
        /*0030*/ 	.word	0xffffffff


	//   ....[2]....
        /*0034*/ 	.word	0xffffffff


	//   ....[3]....
        /*0038*/ 	.word	0xffffffff


	//   ....[4]....
        /*003c*/ 	.word	0xffffffff


	//   ....[5]....
        /*0040*/ 	.word	0xffffffff


	//   ....[6]....
        /*0044*/ 	.word	0xffffffff


	//   ....[7]....
        /*0048*/ 	.word	0xffffffff


	//   ....[8]....
        /*004c*/ 	.word	0xffffffff


	//   ....[9]....
        /*0050*/ 	.word	0xffffffff


	//   ....[10]....
        /*0054*/ 	.word	0xffffffff


	//   ....[11]....
        /*0058*/ 	.word	0xffffffff


	//   ....[12]....
        /*005c*/ 	.word	0xffffffff


	//   ....[13]....
        /*0060*/ 	.word	0xffffffff


	//   ....[14]....
        /*0064*/ 	.word	0xffffffff


	//   ....[15]....
        /*0068*/ 	.word	0xffffffff


	//   ....[16]....
        /*006c*/ 	.word	0xffffffff


	//   ....[17]....
        /*0070*/ 	.word	0xffffffff


	//   ....[18]....
        /*0074*/ 	.word	0xffffffff


	//   ....[19]....
        /*0078*/ 	.word	0xffffffff


	//   ....[20]....
        /*007c*/ 	.word	0xffffffff


	//   ....[21]....
        /*0080*/ 	.word	0xffffffff


	//   ....[22]....
        /*0084*/ 	.word	0xffffffff


	//   ....[23]....
        /*0088*/ 	.word	0xffffffff


	//   ....[24]....
        /*008c*/ 	.word	0xffffffff


	//   ....[25]....
        /*0090*/ 	.word	0xffffffff


	//   ....[26]....
        /*0094*/ 	.word	0xffffffff


	//   ....[27]....
        /*0098*/ 	.word	0xffffffff


	//   ....[28]....
        /*009c*/ 	.word	0xffffffff


	//   ....[29]....
        /*00a0*/ 	.word	0xffffffff


	//   ....[30]....
        /*00a4*/ 	.word	0xffffffff


	//   ....[31]....
        /*00a8*/ 	.word	0xffffffff


	//   ....[32]....
        /*00ac*/ 	.word	0xffffffff


	//   ....[33]....
        /*00b0*/ 	.word	0xffffffff


	//   ....[34]....
        /*00b4*/ 	.word	0xffffffff


	//   ....[35]....
        /*00b8*/ 	.word	0xffffffff


	//   ....[36]....
        /*00bc*/ 	.word	0xffffffff


	//   ....[37]....
        /*00c0*/ 	.word	0xffffffff


	//   ....[38]....
        /*00c4*/ 	.word	0xffffffff


	//   ....[39]....
        /*00c8*/ 	.word	0xffffffff


	//   ....[40]....
        /*00cc*/ 	.word	0xffffffff


	//   ....[41]....
        /*00d0*/ 	.word	0xffffffff


	//   ....[42]....
        /*00d4*/ 	.word	0xffffffff


	//   ....[43]....
        /*00d8*/ 	.word	0xffffffff


	//   ....[44]....
        /*00dc*/ 	.word	0xffffffff


	//   ....[45]....
        /*00e0*/ 	.word	0xffffffff


	//   ....[46]....
        /*00e4*/ 	.word	0xffffffff


	//   ....[47]....
        /*00e8*/ 	.word	0xffffffff


	//   ....[48]....
        /*00ec*/ 	.word	0xffffffff


	//   ....[49]....
        /*00f0*/ 	.word	0xffffffff


	//   ....[50]....
        /*00f4*/ 	.word	0xffffffff


	//   ....[51]....
        /*00f8*/ 	.word	0xffffffff


	//   ....[52]....
        /*00fc*/ 	.word	0xffffffff


	//   ....[53]....
        /*0100*/ 	.word	0xffffffff


	//   ....[54]....
        /*0104*/ 	.word	0xffffffff


	//   ....[55]....
        /*0108*/ 	.word	0xffffffff


	//   ....[56]....
        /*010c*/ 	.word	0xffffffff


	//   ....[57]....
        /*0110*/ 	.word	0xffffffff


	//   ....[58]....
        /*0114*/ 	.word	0xffffffff


	//   ....[59]....
        /*0118*/ 	.word	0xffffffff


	//   ....[60]....
        /*011c*/ 	.word	0xffffffff


	//   ....[61]....
        /*0120*/ 	.word	0xffffffff


	//   ....[62]....
        /*0124*/ 	.word	0xffffffff


	//   ....[63]....
        /*0128*/ 	.word	0xffffffff


	//   ....[64]....
        /*012c*/ 	.word	0xffffffff


	//   ....[65]....
        /*0130*/ 	.word	0xffffffff


	//   ....[66]....
        /*0134*/ 	.word	0xffffffff


	//   ....[67]....
        /*0138*/ 	.word	0xffffffff


	//   ....[68]....
        /*013c*/ 	.word	0xffffffff


	//   ....[69]....
        /*0140*/ 	.word	0xffffffff


	//   ....[70]....
        /*0144*/ 	.word	0xffffffff


	//   ....[71]....
        /*0148*/ 	.word	0xffffffff


	//   ....[72]....
        /*014c*/ 	.word	0xffffffff


	//   ....[73]....
        /*0150*/ 	.word	0xffffffff


	//   ....[74]....
        /*0154*/ 	.word	0xffffffff


	//   ....[75]....
        /*0158*/ 	.word	0xffffffff


	//   ....[76]....
        /*015c*/ 	.word	0xffffffff


	//   ....[77]....
        /*0160*/ 	.word	0xffffffff


	//   ....[78]....
        /*0164*/ 	.word	0xffffffff


	//   ....[79]....
        /*0168*/ 	.word	0xffffffff


	//   ....[80]....
        /*016c*/ 	.word	0xffffffff


	//   ....[81]....
        /*0170*/ 	.word	0xffffffff


	//   ....[82]....
        /*0174*/ 	.word	0xffffffff


	//   ....[83]....
        /*0178*/ 	.word	0xffffffff


	//   ....[84]....
        /*017c*/ 	.word	0xffffffff


	//   ....[85]....
        /*0180*/ 	.word	0xffffffff


	//   ....[86]....
        /*0184*/ 	.word	0xffffffff


	//   ....[87]....
        /*0188*/ 	.word	0xffffffff


	//   ....[88]....
        /*018c*/ 	.word	0xffffffff


	//   ....[89]....
        /*0190*/ 	.word	0xffffffff


	//   ....[90]....
        /*0194*/ 	.word	0xffffffff


	//   ....[91]....
        /*0198*/ 	.word	0xffffffff


	//   ....[92]....
        /*019c*/ 	.word	0xffffffff


	//   ....[93]....
        /*01a0*/ 	.word	0xffffffff


	//   ....[94]....
        /*01a4*/ 	.word	0xffffffff


	//   ....[95]....
        /*01a8*/ 	.word	0x050000de


	//   ....[96]....
        /*01ac*/ 	.word	0x050000de


	//   ....[97]....
        /*01b0*/ 	.word	0x050000de


	//   ....[98]....
        /*01b4*/ 	.word	0x050000de


	//   ....[99]....
        /*01b8*/ 	.word	0x050000de


	//   ....[100]....
        /*01bc*/ 	.word	0x050000de


	//   ....[101]....
        /*01c0*/ 	.word	0x050000de


	//   ....[102]....
        /*01c4*/ 	.word	0x050000de


	//   ....[103]....
        /*01c8*/ 	.word	0x050000de


	//   ....[104]....
        /*01cc*/ 	.word	0x050000de


	//   ....[105]....
        /*01d0*/ 	.word	0x050000de


	//   ....[106]....
        /*01d4*/ 	.word	0x050000de


	//   ....[107]....
        /*01d8*/ 	.word	0x050000de


	//   ....[108]....
        /*01dc*/ 	.word	0x050000de


	//   ....[109]....
        /*01e0*/ 	.word	0x050000de


	//   ....[110]....
        /*01e4*/ 	.word	0x050000de


	//   ....[111]....
        /*01e8*/ 	.word	0x050000de


	//   ....[112]....
        /*01ec*/ 	.word	0x050000de


	//   ....[113]....
        /*01f0*/ 	.word	0x050000de


	//   ....[114]....
        /*01f4*/ 	.word	0x050000de


	//   ....[115]....
        /*01f8*/ 	.word	0x050000de


	//   ....[116]....
        /*01fc*/ 	.word	0x050000de


	//   ....[117]....
        /*0200*/ 	.word	0x050000de


	//   ....[118]....
        /*0204*/ 	.word	0x050000de


	//   ....[119]....
        /*0208*/ 	.word	0x050000de


	//   ....[120]....
        /*020c*/ 	.word	0x050000de


	//   ....[121]....
        /*0210*/ 	.word	0x050000de


	//   ....[122]....
        /*0214*/ 	.word	0x050000de


	//   ....[123]....
        /*0218*/ 	.word	0x050000de


	//   ....[124]....
        /*021c*/ 	.word	0x050000de


	//   ....[125]....
        /*0220*/ 	.word	0x050000de


	//   ....[126]....
        /*0224*/ 	.word	0x050000de


	//   ....[127]....
        /*0228*/ 	.word	0x050000de


	//   ....[128]....
        /*022c*/ 	.word	0x050000de


	//   ....[129]....
        /*0230*/ 	.word	0x050000de


	//   ....[130]....
        /*0234*/ 	.word	0x050000de


	//   ....[131]....
        /*0238*/ 	.word	0x050000de


	//   ....[132]....
        /*023c*/ 	.word	0x050000de


	//   ....[133]....
        /*0240*/ 	.word	0x050000de


	//   ....[134]....
        /*0244*/ 	.word	0x050000de


	//   ....[135]....
        /*0248*/ 	.word	0x050000de


	//   ....[136]....
        /*024c*/ 	.word	0x050000de


	//   ....[137]....
        /*0250*/ 	.word	0x050000de


	//   ....[138]....
        /*0254*/ 	.word	0x050000de


	//   ....[139]....
        /*0258*/ 	.word	0x050000de


	//   ....[140]....
        /*025c*/ 	.word	0x050000de


	//   ....[141]....
        /*0260*/ 	.word	0x050000de


	//   ....[142]....
        /*0264*/ 	.word	0x050000de


	//   ....[143]....
        /*0268*/ 	.word	0x050000de


	//   ....[144]....
        /*026c*/ 	.word	0x050000de


	//   ....[145]....
        /*0270*/ 	.word	0x050000de


	//   ....[146]....
        /*0274*/ 	.word	0x050000de


	//   ....[147]....
        /*0278*/ 	.word	0x050000de


	//   ....[148]....
        /*027c*/ 	.word	0x050000de


	//   ....[149]....
        /*0280*/ 	.word	0x050000de


	//   ....[150]....
        /*0284*/ 	.word	0x050000de


	//   ....[151]....
        /*0288*/ 	.word	0x050000de


	//   ....[152]....
        /*028c*/ 	.word	0x050000de


	//   ....[153]....
        /*0290*/ 	.word	0x050000de


	//   ....[154]....
        /*0294*/ 	.word	0x050000de


	//   ....[155]....
        /*0298*/ 	.word	0x050000de


	//   ....[156]....
        /*029c*/ 	.word	0x050000de


	//   ....[157]....
        /*02a0*/ 	.word	0x050000de


	//   ....[158]....
        /*02a4*/ 	.word	0x050000de


	//----- nvinfo : EIATTR_COOP_GROUP_INSTR_OFFSETS
	.align		4
.L_1309:
        /*02a8*/ 	.byte	0x04, 0x28
        /*02aa*/ 	.short	(.L_1311 - .L_1310)


	//   ....[0]....
.L_1310:
        /*02ac*/ 	.word	0x00000870


	//   ....[1]....
        /*02b0*/ 	.word	0x00000920


	//   ....[2]....
        /*02b4*/ 	.word	0x00000af0


	//   ....[3]....
        /*02b8*/ 	.word	0x00003220


	//   ....[4]....
        /*02bc*/ 	.word	0x00003240


	//   ....[5]....
        /*02c0*/ 	.word	0x00003250


	//   ....[6]....
        /*02c4*/ 	.word	0x00003260


	//   ....[7]....
        /*02c8*/ 	.word	0x00003300


	//   ....[8]....
        /*02cc*/ 	.word	0x00003320


	//   ....[9]....
        /*02d0*/ 	.word	0x00003350


	//   ....[10]....
        /*02d4*/ 	.word	0x00003360


	//   ....[11]....
        /*02d8*/ 	.word	0x00003400


	//   ....[12]....
        /*02dc*/ 	.word	0x00003430


	//   ....[13]....
        /*02e0*/ 	.word	0x00003450


	//   ....[14]....
        /*02e4*/ 	.word	0x00003460


	//   ....[15]....
        /*02e8*/ 	.word	0x00003500


	//   ....[16]....
        /*02ec*/ 	.word	0x00003530


	//   ....[17]....
        /*02f0*/ 	.word	0x00003550


	//   ....[18]....
        /*02f4*/ 	.word	0x00003560


	//   ....[19]....
        /*02f8*/ 	.word	0x00003600


	//   ....[20]....
        /*02fc*/ 	.word	0x00003630


	//   ....[21]....
        /*0300*/ 	.word	0x00003640


	//   ....[22]....
        /*0304*/ 	.word	0x00003650


	//   ....[23]....
        /*0308*/ 	.word	0x000037c0


	//   ....[24]....
        /*030c*/ 	.word	0x000037d0


	//   ....[25]....
        /*0310*/ 	.word	0x000037e0


	//   ....[26]....
        /*0314*/ 	.word	0x000037f0


	//   ....[27]....
        /*0318*/ 	.word	0x00003800


	//   ....[28]....
        /*031c*/ 	.word	0x00003810


	//   ....[29]....
        /*0320*/ 	.word	0x00003820


	//   ....[30]....
        /*0324*/ 	.word	0x00003830


	//   ....[31]....
        /*0328*/ 	.word	0x00004db0


	//   ....[32]....
        /*032c*/ 	.word	0x00004de0


	//   ....[33]....
        /*0330*/ 	.word	0x00004df0


	//   ....[34]....
        /*0334*/ 	.word	0x00004e00


	//   ....[35]....
        /*0338*/ 	.word	0x00004f20


	//   ....[36]....
        /*033c*/ 	.word	0x00004f30


	//   ....[37]....
        /*0340*/ 	.word	0x00004f40


	//   ....[38]....
        /*0344*/ 	.word	0x00004f50


	//   ....[39]....
        /*0348*/ 	.word	0x00005070


	//   ....[40]....
        /*034c*/ 	.word	0x00005080


	//   ....[41]....
        /*0350*/ 	.word	0x00005090


	//   ....[42]....
        /*0354*/ 	.word	0x000050a0


	//   ....[43]....
        /*0358*/ 	.word	0x000051c0


	//   ....[44]....
        /*035c*/ 	.word	0x000051d0


	//   ....[45]....
        /*0360*/ 	.word	0x000051e0


	//   ....[46]....
        /*0364*/ 	.word	0x000051f0


	//   ....[47]....
        /*0368*/ 	.word	0x00005310


	//   ....[48]....
        /*036c*/ 	.word	0x00005320


	//   ....[49]....
        /*0370*/ 	.word	0x00005330


	//   ....[50]....
        /*0374*/ 	.word	0x00005340


	//   ....[51]....
        /*0378*/ 	.word	0x00005460


	//   ....[52]....
        /*037c*/ 	.word	0x00005470


	//   ....[53]....
        /*0380*/ 	.word	0x00005480


	//   ....[54]....
        /*0384*/ 	.word	0x00005490


	//   ....[55]....
        /*0388*/ 	.word	0x000054a0


	//   ....[56]....
        /*038c*/ 	.word	0x000054b0


	//   ....[57]....
        /*0390*/ 	.word	0x000054c0


	//   ....[58]....
        /*0394*/ 	.word	0x00005500


	//   ....[59]....
        /*0398*/ 	.word	0x00005540


	//   ....[60]....
        /*039c*/ 	.word	0x00005550


	//   ....[61]....
        /*03a0*/ 	.word	0x00005560


	//   ....[62]....
        /*03a4*/ 	.word	0x00005570


	//   ....[63]....
        /*03a8*/ 	.word	0x00006be0


	//   ....[64]....
        /*03ac*/ 	.word	0x00006c20


	//   ....[65]....
        /*03b0*/ 	.word	0x00006c60


	//   ....[66]....
        /*03b4*/ 	.word	0x00006ca0


	//   ....[67]....
        /*03b8*/ 	.word	0x00006db0


	//   ....[68]....
        /*03bc*/ 	.word	0x00006df0


	//   ....[69]....
        /*03c0*/ 	.word	0x00006e30


	//   ....[70]....
        /*03c4*/ 	.word	0x00006e70


	//   ....[71]....
        /*03c8*/ 	.word	0x00006f80


	//   ....[72]....
        /*03cc*/ 	.word	0x00006fc0


	//   ....[73]....
        /*03d0*/ 	.word	0x00007000


	//   ....[74]....
        /*03d4*/ 	.word	0x00007040


	//   ....[75]....
        /*03d8*/ 	.word	0x00007150


	//   ....[76]....
        /*03dc*/ 	.word	0x000071a0


	//   ....[77]....
        /*03e0*/ 	.word	0x000071e0


	//   ....[78]....
        /*03e4*/ 	.word	0x00007220


	//   ....[79]....
        /*03e8*/ 	.word	0x00007370


	//   ....[80]....
        /*03ec*/ 	.word	0x000073b0


	//   ....[81]....
        /*03f0*/ 	.word	0x000073f0


	//   ....[82]....
        /*03f4*/ 	.word	0x00007430


	//   ....[83]....
        /*03f8*/ 	.word	0x00007aa0


	//   ....[84]....
        /*03fc*/ 	.word	0x00007e60


	//   ....[85]....
        /*0400*/ 	.word	0x00007f00


	//   ....[86]....
        /*0404*/ 	.word	0x00007f40


	//   ....[87]....
        /*0408*/ 	.word	0x00007fa0


	//   ....[88]....
        /*040c*/ 	.word	0x00008000


	//   ....[89]....
        /*0410*/ 	.word	0x00008030


	//   ....[90]....
        /*0414*/ 	.word	0x000081b0


	//   ....[91]....
        /*0418*/ 	.word	0x000081f0


	//   ....[92]....
        /*041c*/ 	.word	0x00008260


	//   ....[93]....
        /*0420*/ 	.word	0x000082b0


	//   ....[94]....
        /*0424*/ 	.word	0x000082d0


	//   ....[95]....
        /*0428*/ 	.word	0x00008bd0


	//   ....[96]....
        /*042c*/ 	.word	0x00008c20


	//   ....[97]....
        /*0430*/ 	.word	0x00008c70


	//   ....[98]....
        /*0434*/ 	.word	0x00008cc0


	//   ....[99]....
        /*0438*/ 	.word	0x00008de0


	//   ....[100]....
        /*043c*/ 	.word	0x00008e30


	//   ....[101]....
        /*0440*/ 	.word	0x00008e80


	//   ....[102]....
        /*0444*/ 	.word	0x00008ed0


	//   ....[103]....
        /*0448*/ 	.word	0x00008ff0


	//   ....[104]....
        /*044c*/ 	.word	0x00009040


	//   ....[105]....
        /*0450*/ 	.word	0x00009090


	//   ....[106]....
        /*0454*/ 	.word	0x000090e0


	//   ....[107]....
        /*0458*/ 	.word	0x00009200


	//   ....[108]....
        /*045c*/ 	.word	0x00009250


	//   ....[109]....
        /*0460*/ 	.word	0x000092a0


	//   ....[110]....
        /*0464*/ 	.word	0x000092f0


	//   ....[111]....
        /*0468*/ 	.word	0x00009410


	//   ....[112]....
        /*046c*/ 	.word	0x00009460


	//   ....[113]....
        /*0470*/ 	.word	0x000094b0


	//   ....[114]....
        /*0474*/ 	.word	0x00009500


	//   ....[115]....
        /*0478*/ 	.word	0x00009590


	//   ....[116]....
        /*047c*/ 	.word	0x00009630


	//   ....[117]....
        /*0480*/ 	.word	0x000096d0


	//   ....[118]....
        /*0484*/ 	.word	0x00009770


	//   ....[119]....
        /*0488*/ 	.word	0x00009810


	//   ....[120]....
        /*048c*/ 	.word	0x000098c0


	//   ....[121]....
        /*0490*/ 	.word	0x00009920


	//   ....[122]....
        /*0494*/ 	.word	0x00009970


	//   ....[123]....
        /*0498*/ 	.word	0x000099a0


	//   ....[124]....
        /*049c*/ 	.word	0x00009a00


	//   ....[125]....
        /*04a0*/ 	.word	0x00009a50


	//   ....[126]....
        /*04a4*/ 	.word	0x00009aa0


	//   ....[127]....
        /*04a8*/ 	.word	0x00009b50


	//   ....[128]....
        /*04ac*/ 	.word	0x00009ba0


	//   ....[129]....
        /*04b0*/ 	.word	0x00009bf0


	//   ....[130]....
        /*04b4*/ 	.word	0x00009c40


	//   ....[131]....
        /*04b8*/ 	.word	0x00009cd0


	//   ....[132]....
        /*04bc*/ 	.word	0x00009d60


	//   ....[133]....
        /*04c0*/ 	.word	0x00009db0


	//   ....[134]....
        /*04c4*/ 	.word	0x00009e00


	//   ....[135]....
        /*04c8*/ 	.word	0x00009e90


	//   ....[136]....
        /*04cc*/ 	.word	0x00009f20


	//   ....[137]....
        /*04d0*/ 	.word	0x00009f70


	//   ....[138]....
        /*04d4*/ 	.word	0x00009fc0


	//   ....[139]....
        /*04d8*/ 	.word	0x0000a050


	//   ....[140]....
        /*04dc*/ 	.word	0x0000a0e0


	//   ....[141]....
        /*04e0*/ 	.word	0x0000a130


	//   ....[142]....
        /*04e4*/ 	.word	0x0000a180


	//   ....[143]....
        /*04e8*/ 	.word	0x0000a210


	//   ....[144]....
        /*04ec*/ 	.word	0x0000a2a0


	//   ....[145]....
        /*04f0*/ 	.word	0x0000a2f0


	//   ....[146]....
        /*04f4*/ 	.word	0x0000a340


	//   ....[147]....
        /*04f8*/ 	.word	0x0000a3d0


	//   ....[148]....
        /*04fc*/ 	.word	0x0000a480


	//   ....[149]....
        /*0500*/ 	.word	0x0000a4d0


	//   ....[150]....
        /*0504*/ 	.word	0x0000a570


	//   ....[151]....
        /*0508*/ 	.word	0x0000a5a0


	//   ....[152]....
        /*050c*/ 	.word	0x0000a610


	//   ....[153]....
        /*0510*/ 	.word	0x0000a660


	//   ....[154]....
        /*0514*/ 	.word	0x0000a6b0


	//   ....[155]....
        /*0518*/ 	.word	0x0000a6e0


	//   ....[156]....
        /*051c*/ 	.word	0x0000a730


	//   ....[157]....
        /*0520*/ 	.word	0x0000a780


	//   ....[158]....
        /*0524*/ 	.word	0x0000a7d0


	//----- nvinfo : EIATTR_EXIT_INSTR_OFFSETS
	.align		4
.L_1311:
        /*0528*/ 	.byte	0x04, 0x1c
        /*052a*/ 	.short	(.L_1313 - .L_1312)


	//   ....[0]....
.L_1312:
        /*052c*/ 	.word	0x00008440


	//   ....[1]....
        /*0530*/ 	.word	0x00008b70


	//----- nvinfo : EIATTR_MAX_THREADS
	.align		4
.L_1313:
        /*0534*/ 	.byte	0x04, 0x05
        /*0536*/ 	.short	(.L_1315 - .L_1314)
.L_1314:
        /*0538*/ 	.word	0x00000080
        /*053c*/ 	.word	0x00000001
        /*0540*/ 	.word	0x00000001


	//----- nvinfo : EIATTR_CRS_STACK_SIZE
	.align		4
.L_1315:
        /*0544*/ 	.byte	0x04, 0x1e
        /*0546*/ 	.short	(.L_1317 - .L_1316)
.L_1316:
        /*0548*/ 	.word	0x00000000


	//----- nvinfo : EIATTR_CBANK_PARAM_SIZE
	.align		4
.L_1317:
        /*054c*/ 	.byte	0x03, 0x19
        /*054e*/ 	.short	0x01f0


	//----- nvinfo : EIATTR_PARAM_CBANK
	.align		4
        /*0550*/ 	.byte	0x04, 0x0a
        /*0552*/ 	.short	(.L_1319 - .L_1318)
	.align		4
.L_1318:
        /*0554*/ 	.word	index@(.nv.constant0._Z25selective_scan_bwd_kernelI32Selective_Scan_bwd_kernel_traitsILi128ELi16ELb1ELb0ELb0ELb0ELb0EN3c108BFloat16ENS1_7complexIfEEEEv12SSMParamsBwd)
        /*0558*/ 	.short	0x0210
        /*055a*/ 	.short	0x01f0


	//----- nvinfo : EIATTR_SW_WAR
	.align		4
.L_1319:
        /*055c*/ 	.byte	0x04, 0x36
        /*055e*/ 	.short	(.L_1321 - .L_1320)
.L_1320:
        /*0560*/ 	.word	0x00000008
.L_1321:


//--------------------- .nv.info._Z25selective_scan_bwd_kernelI32Selective_Scan_bwd_kernel_traitsILi128ELi16ELb1ELb0ELb0ELb0ELb1EN3c108BFloat16ENS1_7complexIfEEEEv12SSMParamsBwd --------------------------
	.section	.nv.info._Z25selective_scan_bwd_kernelI32Selective_Scan_bwd_kernel_traitsILi128ELi16ELb1ELb0ELb0ELb0ELb1EN3c108BFloat16ENS1_7complexIfEEEEv12SSMParamsBwd,"",@"SHT_CUDA_INFO"
	.sectionflags	@""
	.align	4


	//----- nvinfo : EIATTR_CUDA_API_VERSION
	.align		4
        /*0000*/ 	.byte	0x04, 0x37
        /*0002*/ 	.short	(.L_1323 - .L_1322)
.L_1322:
        /*0004*/ 	.word	0x00000082


	//----- nvinfo : EIATTR_KPARAM_INFO
	.align		4
.L_1323:
        /*0008*/ 	.byte	0x04, 0x17
        /*000a*/ 	.short	(.L_1325 - .L_1324)
.L_1324:
        /*000c*/ 	.word	0x00000000
        /*0010*/ 	.short	0x0000
        /*0012*/ 	.short	0x0000
        /*0014*/ 	.byte	0x00, 0xf0, 0xc1, 0x07


	//----- nvinfo : EIATTR_SPARSE_MMA_MASK
	.align		4
.L_1325:
        /*0018*/ 	.byte	0x03, 0x50
        /*001a*/ 	.short	0x0000


	//----- nvinfo : EIATTR_MAXREG_COUNT
	.align		4
        /*001c*/ 	.byte	0x03, 0x1b
        /*001e*/ 	.short	0x00ff


	//----- nvinfo : EIATTR_NUM_BARRIERS
	.align		4
        /*0020*/ 	.byte	0x02, 0x4c
        /*0022*/ 	.byte	0x01
	.zero		1


	//----- nvinfo : EIATTR_MERCURY_ISA_VERSION
	.align		4
        /*0024*/ 	.byte	0x03, 0x5f
        /*0026*/ 	.short	0x0101


	//----- nvinfo : EIATTR_COOP_GROUP_MASK_REGIDS
	.align		4
        /*0028*/ 	.byte	0x04, 0x29
        /*002a*/ 	.short	(.L_1327 - .L_1326)


	//   ....[0]....
.L_1326:
        /*002c*/ 	.word	0xffffffff


	//   ....[1]....
        /*0030*/ 	.word	0xffffffff


	//   ....[2]....
        /*0034*/ 	.word	0xffffffff


	//   ....[3]....
        /*0038*/ 	.word	0xffffffff


	//   ....[4]....
        /*003c*/ 	.word	0xffffffff


	//   ....[5]....
        /*0040*/ 	.word	0xffffffff


	//   ....[6]....
        /*0044*/ 	.word	0xffffffff


	//   ....[7]....
        /*0048*/ 	.word	0xffffffff


	//   ....[8]....
        /*004c*/ 	.word	0xffffffff


	//   ....[9]....
        /*0050*/ 	.word	0xffffffff


	//   ....[10]....
        /*0054*/ 	.word	0xffffffff


	//   ....[11]....
        /*0058*/ 	.word	0xffffffff


	//   ....[12]....
        /*005c*/ 	.word	0xffffffff


	//   ....[13]....
        /*0060*/ 	.word	0xffffffff


	//   ....[14]....
        /*0064*/ 	.word	0xffffffff


	//   ....[15]....
        /*0068*/ 	.word	0xffffffff


	//   ....[16]....
        /*006c*/ 	.word	0xffffffff


	//   ....[17]....
        /*0070*/ 	.word	0xffffffff


	//   ....[18]....
        /*0074*/ 	.word	0xffffffff


	//   ....[19]....
        /*0078*/ 	.word	0xffffffff


	//   ....[20]....
        /*007c*/ 	.word	0xffffffff


	//   ....[21]....
        /*0080*/ 	.word	0xffffffff


	//   ....[22]....
        /*0084*/ 	.word	0xffffffff


	//   ....[23]....
        /*0088*/ 	.word	0xffffffff


	//   ....[24]....
        /*008c*/ 	.word	0xffffffff


	//   ....[25]....
        /*0090*/ 	.word	0xffffffff


	//   ....[26]....
        /*0094*/ 	.word	0xffffffff


	//   ....[27]....
        /*0098*/ 	.word	0xffffffff


	//   ....[28]....
        /*009c*/ 	.word	0xffffffff


	//   ....[29]....
        /*00a0*/ 	.word	0xffffffff


	//   ....[30]....
        /*00a4*/ 	.word	0xffffffff


	//   ....[31]....
        /*00a8*/ 	.word	0xffffffff


	//   ....[32]....
        /*00ac*/ 	.word	0xffffffff


	//   ....[33]....
        /*00b0*/ 	.word	0xffffffff


	//   ....[34]....
        /*00b4*/ 	.word	0xffffffff


	//   ....[35]....
        /*00b8*/ 	.word	0xffffffff


	//   ....[36]....
        /*00bc*/ 	.word	0xffffffff


	//   ....[37]....
        /*00c0*/ 	.word	0xffffffff


	//   ....[38]....
        /*00c4*/ 	.word	0xffffffff


	//   ....[39]....
        /*00c8*/ 	.word	0xffffffff


	//   ....[40]....
        /*00cc*/ 	.word	0xffffffff


	//   ....[41]....
        /*00d0*/ 	.word	0xffffffff


	//   ....[42]....
        /*00d4*/ 	.word	0xffffffff


	//   ....[43]....
        /*00d8*/ 	.word	0xffffffff


	//   ....[44]....
        /*00dc*/ 	.word	0xffffffff


	//   ....[45]....
        /*00e0*/ 	.word	0xffffffff


	//   ....[46]....
        /*00e4*/ 	.word	0xffffffff


	//   ....[47]....
        /*00e8*/ 	.word	0xffffffff


	//   ....[48]....
        /*00ec*/ 	.word	0xffffffff


	//   ....[49]....
        /*00f0*/ 	.word	0xffffffff


	//   ....[50]....
        /*00f4*/ 	.word	0xffffffff


	//   ....[51]....
        /*00f8*/ 	.word	0xffffffff


	//   ....[52]....
        /*00fc*/ 	.word	0xffffffff


	//   ....[53]....
        /*0100*/ 	.word	0xffffffff


	//   ....[54]....
        /*0104*/ 	.word	0xffffffff


	//   ....[55]....
        /*0108*/ 	.word	0xffffffff


	//   ....[56]....
        /*010c*/ 	.word	0xffffffff


	//   ....[57]....
        /*0110*/ 	.word	0xffffffff


	//   ....[58]....
        /*0114*/ 	.word	0xffffffff


	//   ....[59]....
        /*0118*/ 	.word	0xffffffff


	//   ....[60]....
        /*011c*/ 	.word	0xffffffff


	//   ....[61]....
        /*0120*/ 	.word	0xffffffff


	//   ....[62]....
        /*0124*/ 	.word	0xffffffff


	//   ....[63]....
        /*0128*/ 	.word	0xffffffff


	//   ....[64]....
        /*012c*/ 	.word	0xffffffff


	//   ....[65]....
        /*0130*/ 	.word	0xffffffff


	//   ....[66]....
        /*0134*/ 	.word	0xffffffff


	//   ....[67]....
        /*0138*/ 	.word	0xffffffff


	//   ....[68]....
        /*013c*/ 	.word	0xffffffff


	//   ....[69]....
        /*0140*/ 	.word	0xffffffff


	//   ....[70]....
        /*0144*/ 	.word	0xffffffff


	//   ....[71]....
        /*0148*/ 	.word	0xffffffff


	//   ....[72]....
        /*014c*/ 	.word	0xffffffff


	//   ....[73]....
        /*0150*/ 	.word	0xffffffff


	//   ....[74]....
        /*0154*/ 	.word	0xffffffff


	//   ....[75]....
        /*0158*/ 	.word	0xffffffff


	//   ....[76]....
        /*015c*/ 	.word	0xffffffff


	//   ....[77]....
        /*0160*/ 	.word	0xffffffff


	//   ....[78]....
        /*0164*/ 	.word	0xffffffff


	//   ....[79]....
        /*0168*/ 	.word	0xffffffff


	//   ....[80]....
        /*016c*/ 	.word	0xffffffff


	//   ....[81]....
        /*0170*/ 	.word	0xffffffff


	//   ....[82]....
        /*0174*/ 	.word	0xffffffff


	//   ....[83]....
        /*0178*/ 	.word	0xffffffff


	//   ....[84]....
        /*017c*/ 	.word	0xffffffff


	//   ....[85]....
        /*0180*/ 	.word	0xffffffff


	//   ....[86]....
        /*0184*/ 	.word	0xffffffff


	//   ....[87]....
        /*0188*/ 	.word	0xffffffff


	//   ....[88]....
        /*018c*/ 	.word	0xffffffff


	//   ....[89]....
        /*0190*/ 	.word	0xffffffff


	//   ....[90]....
        /*0194*/ 	.word	0xffffffff


	//   ....[91]....
        /*0198*/ 	.word	0xffffffff


	//   ....[92]....
        /*019c*/ 	.word	0xffffffff


	//   ....[93]....
        /*01a0*/ 	.word	0xffffffff


	//   ....[94]....
        /*01a4*/ 	.word	0xffffffff


	//   ....[95]....
        /*01a8*/ 	.word	0xffffffff


	//   ....[96]....
        /*01ac*/ 	.word	0xffffffff


	//   ....[97]....
        /*01b0*/ 	.word	0xffffffff


	//   ....[98]....
        /*01b4*/ 	.word	0xffffffff


	//   ....[99]....
        /*01b8*/ 	.word	0x050000e1


	//   ....[100]....
        /*01bc*/ 	.word	0x050000e1


	//   ....[101]....
        /*01c0*/ 	.word	0x050000e1


	//   ....[102]....
        /*01c4*/ 	.word	0x050000e1


	//   ....[103]....
        /*01c8*/ 	.word	0x050000e1


	//   ....[104]....
        /*01cc*/ 	.word	0x050000e1


	//   ....[105]....
        /*01d0*/ 	.word	0x050000e1


	//   ....[106]....
        /*01d4*/ 	.word	0x050000e1


	//   ....[107]....
        /*01d8*/ 	.word	0x050000e1


	//   ....[108]....
        /*01dc*/ 	.word	0x050000e1


	//   ....[109]....
        /*01e0*/ 	.word	0x050000e1


	//   ....[110]....
        /*01e4*/ 	.word	0x050000e1


	//   ....[111]....
        /*01e8*/ 	.word	0x050000e1


	//   ....[112]....
        /*01ec*/ 	.word	0x050000e1


	//   ....[113]....
        /*01f0*/ 	.word	0x050000e1


	//   ....[114]....
        /*01f4*/ 	.word	0x050000e1


	//   ....[115]....
        /*01f8*/ 	.word	0x050000e1


	//   ....[116]....
        /*01fc*/ 	.word	0x050000e1


	//   ....[117]....
        /*0200*/ 	.word	0x050000e1


	//   ....[118]....
        /*0204*/ 	.word	0x050000e1


	//   ....[119]....
        /*0208*/ 	.word	0x050000e1


	//   ....[120]....
        /*020c*/ 	.word	0x050000e1


	//   ....[121]....
        /*0210*/ 	.word	0x050000e1


	//   ....[122]....
        /*0214*/ 	.word	0x050000e1


	//   ....[123]....
        /*0218*/ 	.word	0x050000e1


	//   ....[124]....
        /*021c*/ 	.word	0x050000e1


	//   ....[125]....
        /*0220*/ 	.word	0x050000e1


	//   ....[126]....
        /*0224*/ 	.word	0x050000e1


	//   ....[127]....
        /*0228*/ 	.word	0x050000e1


	//   ....[128]....
        /*022c*/ 	.word	0x050000e1


	//   ....[129]....
        /*0230*/ 	.word	0x050000e1


	//   ....[130]....
        /*0234*/ 	.word	0x050000e1


	//   ....[131]....
        /*0238*/ 	.word	0x050000e1


	//   ....[132]....
        /*023c*/ 	.word	0x050000e1


	//   ....[133]....
        /*0240*/ 	.word	0x050000e1


	//   ....[134]....
        /*0244*/ 	.word	0x050000e1


	//   ....[135]....
        /*0248*/ 	.word	0x050000e1


	//   ....[136]....
        /*024c*/ 	.word	0x050000e1


	//   ....[137]....
        /*0250*/ 	.word	0x050000e1


	//   ....[138]....
        /*0254*/ 	.word	0x050000e1


	//   ....[139]....
        /*0258*/ 	.word	0x050000e1


	//   ....[140]....
        /*025c*/ 	.word	0x050000e1


	//   ....[141]....
        /*0260*/ 	.word	0x050000e1


	//   ....[142]....
        /*0264*/ 	.word	0x050000e1


	//   ....[143]....
        /*0268*/ 	.word	0x050000e1


	//   ....[144]....
        /*026c*/ 	.word	0x050000e1


	//   ....[145]....
        /*0270*/ 	.word	0x050000e1


	//   ....[146]....
        /*0274*/ 	.word	0x050000e1


	//   ....[147]....
        /*0278*/ 	.word	0x050000e1


	//   ....[148]....
        /*027c*/ 	.word	0x050000e1


	//   ....[149]....
        /*0280*/ 	.word	0x050000e1


	//   ....[150]....
        /*0284*/ 	.word	0x050000e1


	//   ....[151]....
        /*0288*/ 	.word	0x050000e1


	//   ....[152]....
        /*028c*/ 	.word	0x050000e1


	//   ....[153]....
        /*0290*/ 	.word	0x050000e1


	//   ....[154]....
        /*0294*/ 	.word	0x050000e1


	//   ....[155]....
        /*0298*/ 	.word	0x050000e1


	//   ....[156]....
        /*029c*/ 	.word	0x050000e1


	//   ....[157]....
        /*02a0*/ 	.word	0x050000e1


	//   ....[158]....
        /*02a4*/ 	.word	0x050000e1


	//   ....[159]....
        /*02a8*/ 	.word	0x050000e1


	//   ....[160]....
        /*02ac*/ 	.word	0x050000e1


	//   ....[161]....
        /*02b0*/ 	.word	0x050000e1


	//   ....[162]....
        /*02b4*/ 	.word	0x050000e1


	//----- nvinfo : EIATTR_COOP_GROUP_INSTR_OFFSETS
	.align		4
.L_1327:
        /*02b8*/ 	.byte	0x04, 0x28
        /*02ba*/ 	.short	(.L_1329 - .L_1328)


	//   ....[0]....
.L_1328:
        /*02bc*/ 	.word	0x000008b0


	//   ....[1]....
        /*02c0*/ 	.word	0x00000960


	//   ....[2]....
        /*02c4*/ 	.word	0x00000af0


	//   ....[3]....
        /*02c8*/ 	.word	0x00000c90


	//   ....[4]....
        /*02cc*/ 	.word	0x00001780


	//   ....[5]....
        /*02d0*/ 	.word	0x000020a0


	//   ....[6]....
        /*02d4*/ 	.word	0x00002480


	//   ....[7]....
        /*02d8*/ 	.word	0x00004810


	//   ....[8]....
        /*02dc*/ 	.word	0x00004830


	//   ....[9]....
        /*02e0*/ 	.word	0x00004840


	//   ....[10]....
        /*02e4*/ 	.word	0x00004850


	//   ....[11]....
        /*02e8*/ 	.word	0x000048f0


	//   ....[12]....
        /*02ec*/ 	.word	0x00004910


	//   ....[13]....
        /*02f0*/ 	.word	0x00004940


	//   ....[14]....
        /*02f4*/ 	.word	0x00004950


	//   ....[15]....
        /*02f8*/ 	.word	0x000049f0


	//   ....[16]....
        /*02fc*/ 	.word	0x00004a20


	//   ....[17]....
        /*0300*/ 	.word	0x00004a40


	//   ....[18]....
        /*0304*/ 	.word	0x00004a50


	//   ....[19]....
        /*0308*/ 	.word	0x00004af0


	//   ....[20]....
        /*030c*/ 	.word	0x00004b20


	//   ....[21]....
        /*0310*/ 	.word	0x00004b40


	//   ....[22]....
        /*0314*/ 	.word	0x00004b50


	//   ....[23]....
        /*0318*/ 	.word	0x00004bf0


	//   ....[24]....
        /*031c*/ 	.word	0x00004c20


	//   ....[25]....
        /*0320*/ 	.word	0x00004c30


	//   ....[26]....
        /*0324*/ 	.word	0x00004c40


	//   ....[27]....
        /*0328*/ 	.word	0x00004db0


	//   ....[28]....
        /*032c*/ 	.word	0x00004dc0


	//   ....[29]....
        /*0330*/ 	.word	0x00004dd0


	//   ....[30]....
        /*0334*/ 	.word	0x00004de0


	//   ....[31]....
        /*0338*/ 	.word	0x00004df0


	//   ....[32]....
        /*033c*/ 	.word	0x00004e00


	//   ....[33]....
        /*0340*/ 	.word	0x00004e10


	//   ....[34]....
        /*0344*/ 	.word	0x00004e20


	//   ....[35]....
        /*0348*/ 	.word	0x000063a0


	//   ....[36]....
        /*034c*/ 	.word	0x000063d0


	//   ....[37]....
        /*0350*/ 	.word	0x000063e0


	//   ....[38]....
        /*0354*/ 	.word	0x000063f0


	//   ....[39]....
        /*0358*/ 	.word	0x00006510


	//   ....[40]....
        /*035c*/ 	.word	0x00006520


	//   ....[41]....
        /*0360*/ 	.word	0x00006530


	//   ....[42]....
        /*0364*/ 	.word	0x00006540


	//   ....[43]....
        /*0368*/ 	.word	0x00006660


	//   ....[44]....
        /*036c*/ 	.word	0x00006670


	//   ....[45]....
        /*0370*/ 	.word	0x00006680


	//   ....[46]....
        /*0374*/ 	.word	0x00006690


	//   ....[47]....
        /*0378*/ 	.word	0x000067b0


	//   ....[48]....
        /*037c*/ 	.word	0x000067c0


	//   ....[49]....
        /*0380*/ 	.word	0x000067d0


	//   ....[50]....
        /*0384*/ 	.word	0x000067e0


	//   ....[51]....
        /*0388*/ 	.word	0x00006900


	//   ....[52]....
        /*038c*/ 	.word	0x00006910


	//   ....[53]....
        /*0390*/ 	.word	0x00006920


	//   ....[54]....
        /*0394*/ 	.word	0x00006930


	//   ....[55]....
        /*0398*/ 	.word	0x00006a50


	//   ....[56]....
        /*039c*/ 	.word	0x00006a60


	//   ....[57]....
        /*03a0*/ 	.word	0x00006a70


	//   ....[58]....
        /*03a4*/ 	.word	0x00006a80


	//   ....[59]....
        /*03a8*/ 	.word	0x00006a90


	//   ....[60]....
        /*03ac*/ 	.word	0x00006aa0


	//   ....[61]....
        /*03b0*/ 	.word	0x00006ab0


	//   ....[62]....
        /*03b4*/ 	.word	0x00006af0


	//   ....[63]....
        /*03b8*/ 	.word	0x00006b10


	//   ....[64]....
        /*03bc*/ 	.word	0x00006b20


	//   ....[65]....
        /*03c0*/ 	.word	0x00006b30


	//   ....[66]....
        /*03c4*/ 	.word	0x00006b40


	//   ....[67]....
        /*03c8*/ 	.word	0x000080f0


	//   ....[68]....
        /*03cc*/ 	.word	0x00008130


	//   ....[69]....
        /*03d0*/ 	.word	0x000081b0


	//   ....[70]....
        /*03d4*/ 	.word	0x000081f0


	//   ....[71]....
        /*03d8*/ 	.word	0x00008300


	//   ....[72]....
        /*03dc*/ 	.word	0x00008350


	//   ....[73]....
        /*03e0*/ 	.word	0x00008390


	//   ....[74]....
        /*03e4*/ 	.word	0x000083d0


	//   ....[75]....
        /*03e8*/ 	.word	0x000084e0


	//   ....[76]....
        /*03ec*/ 	.word	0x00008520


	//   ....[77]....
        /*03f0*/ 	.word	0x00008560


	//   ....[78]....
        /*03f4*/ 	.word	0x000085a0


	//   ....[79]....
        /*03f8*/ 	.word	0x000086b0


	//   ....[80]....
        /*03fc*/ 	.word	0x000086f0


	//   ....[81]....
        /*0400*/ 	.word	0x00008730


	//   ....[82]....
        /*0404*/ 	.word	0x00008770


	//   ....[83]....
        /*0408*/ 	.word	0x00008880


	//   ....[84]....
        /*040c*/ 	.word	0x00008900


	//   ....[85]....
        /*0410*/ 	.word	0x00008940


	//   ....[86]....
        /*0414*/ 	.word	0x00008980


	//   ....[87]....
        /*0418*/ 	.word	0x00009090


	//   ....[88]....
        /*041c*/ 	.word	0x00009440


	//   ....[89]....
        /*0420*/ 	.word	0x000094f0


	//   ....[90]....
        /*0424*/ 	.word	0x00009530


	//   ....[91]....
        /*0428*/ 	.word	0x00009590


	//   ....[92]....
        /*042c*/ 	.word	0x000095f0


	//   ....[93]....
        /*0430*/ 	.word	0x00009620


	//   ....[94]....
        /*0434*/ 	.word	0x000097a0


	//   ....[95]....
        /*0438*/ 	.word	0x000097e0


	//   ....[96]....
        /*043c*/ 	.word	0x00009850


	//   ....[97]....
        /*0440*/ 	.word	0x000098a0


	//   ....[98]....
        /*0444*/ 	.word	0x000098c0


	//   ....[99]....
        /*0448*/ 	.word	0x0000a1c0


	//   ....[100]....
        /*044c*/ 	.word	0x0000a210


	//   ....[101]....
        /*0450*/ 	.word	0x0000a260


	//   ....[102]....
        /*0454*/ 	.word	0x0000a2b0


	//   ....[103]....
        /*0458*/ 	.word	0x0000a3d0


	//   ....[104]....
        /*045c*/ 	.word	0x0000a420


	//   ....[105]....
        /*0460*/ 	.word	0x0000a470


	//   ....[106]....
        /*0464*/ 	.word	0x0000a4c0


	//   ....[107]....
        /*0468*/ 	.word	0x0000a5e0


	//   ....[108]....
        /*046c*/ 	.word	0x0000a630


	//   ....[109]....
        /*0470*/ 	.word	0x0000a680


	//   ....[110]....
        /*0474*/ 	.word	0x0000a6d0


	//   ....[111]....
        /*0478*/ 	.word	0x0000a7f0


	//   ....[112]....
        /*047c*/ 	.word	0x0000a840


	//   ....[113]....
        /*0480*/ 	.word	0x0000a890


	//   ....[114]....
        /*0484*/ 	.word	0x0000a8e0


	//   ....[115]....
        /*0488*/ 	.word	0x0000aa00


	//   ....[116]....
        /*048c*/ 	.word	0x0000aa50


	//   ....[117]....
        /*0490*/ 	.word	0x0000aaa0


	//   ....[118]....
        /*0494*/ 	.word	0x0000aaf0


	//   ....[119]....
        /*0498*/ 	.word	0x0000ab80


	//   ....[120]....
        /*049c*/ 	.word	0x0000ac20


	//   ....[121]....
        /*04a0*/ 	.word	0x0000acc0


	//   ....[122]....
        /*04a4*/ 	.word	0x0000ad60


	//   ....[123]....
        /*04a8*/ 	.word	0x0000ae00


	//   ....[124]....
        /*04ac*/ 	.word	0x0000aeb0


	//   ....[125]....
        /*04b0*/ 	.word	0x0000af10


	//   ....[126]....
        /*04b4*/ 	.word	0x0000af60


	//   ....[127]....
        /*04b8*/ 	.word	0x0000af90


	//   ....[128]....
        /*04bc*/ 	.word	0x0000aff0


	//   ....[129]....
        /*04c0*/ 	.word	0x0000b040


	//   ....[130]....
        /*04c4*/ 	.word	0x0000b090


	//   ....[131]....
        /*04c8*/ 	.word	0x0000b140


	//   ....[132]....
        /*04cc*/ 	.word	0x0000b190


	//   ....[133]....
        /*04d0*/ 	.word	0x0000b1e0


	//   ....[134]....
        /*04d4*/ 	.word	0x0000b230


	//   ....[135]....
        /*04d8*/ 	.word	0x0000b2d0


	//   ....[136]....
        /*04dc*/ 	.word	0x0000b360


	//   ....[137]....
        /*04e0*/ 	.word	0x0000b3b0


	//   ....[138]....
        /*04e4*/ 	.word	0x0000b400


	//   ....[139]....
        /*04e8*/ 	.word	0x0000b4a0


	//   ....[140]....
        /*04ec*/ 	.word	0x0000b530


	//   ....[141]....
        /*04f0*/ 	.word	0x0000b580


	//   ....[142]....
        /*04f4*/ 	.word	0x0000b5d0


	//   ....[143]....
        /*04f8*/ 	.word	0x0000b670


	//   ....[144]....
        /*04fc*/ 	.word	0x0000b700


	//   ....[145]....
        /*0500*/ 	.word	0x0000b750


	//   ....[146]....
        /*0504*/ 	.word	0x0000b7a0


	//   ....[147]....
        /*0508*/ 	.word	0x0000b840


	//   ....[148]....
        /*050c*/ 	.word	0x0000b8d0


	//   ....[149]....
        /*0510*/ 	.word	0x0000b920


	//   ....[150]....
        /*0514*/ 	.word	0x0000b970


	//   ....[151]....
        /*0518*/ 	.word	0x0000ba10


	//   ....[152]....
        /*051c*/ 	.word	0x0000bab0


	//   ....[153]....
        /*0520*/ 	.word	0x0000bb00


	//   ....[154]....
        /*0524*/ 	.word	0x0000bbc0


	//   ....[155]....
        /*0528*/ 	.word	0x0000bbf0


	//   ....[156]....
        /*052c*/ 	.word	0x0000bc60


	//   ....[157]....
        /*0530*/ 	.word	0x0000bcb0


	//   ....[158]....
        /*0534*/ 	.word	0x0000bd00


	//   ....[159]....
        /*0538*/ 	.word	0x0000bd30


	//   ....[160]....
        /*053c*/ 	.word	0x0000bd80


	//   ....[161]....
        /*0540*/ 	.word	0x0000bdd0


	//   ....[162]....
        /*0544*/ 	.word	0x0000be20


	//----- nvinfo : EIATTR_EXIT_INSTR_OFFSETS
	.align		4
.L_1329:
        /*0548*/ 	.byte	0x04, 0x1c
        /*054a*/ 	.short	(.L_1331 - .L_1330)


	//   ....[0]....
.L_1330:
        /*054c*/ 	.word	0x00009a30


	//   ....[1]....
        /*0550*/ 	.word	0x0000a160


	//----- nvinfo : EIATTR_MAX_THREADS
	.align		4
.L_1331:
        /*0554*/ 	.byte	0x04, 0x05
        /*0556*/ 	.short	(.L_1333 - .L_1332)
.L_1332:
        /*0558*/ 	.word	0x00000080
        /*055c*/ 	.word	0x00000001
        /*0560*/ 	.word	0x00000001


	//----- nvinfo : EIATTR_CRS_STACK_SIZE
	.align		4
.L_1333:
        /*0564*/ 	.byte	0x04, 0x1e
        /*0566*/ 	.short	(.L_1335 - .L_1334)
.L_1334:
        /*0568*/ 	.word	0x00000000


	//----- nvinfo : EIATTR_CBANK_PARAM_SIZE
	.align		4
.L_1335:
        /*056c*/ 	.byte	0x03, 0x19
        /*056e*/ 	.short	0x01f0


	//----- nvinfo : EIATTR_PARAM_CBANK
	.align		4
        /*0570*/ 	.byte	0x04, 0x0a
        /*0572*/ 	.short	(.L_1337 - .L_1336)
	.align		4
.L_1336:
        /*0574*/ 	.word	index@(.nv.constant0._Z25selective_scan_bwd_kernelI32Selective_Scan_bwd_kernel_traitsILi128ELi16ELb1ELb0ELb0ELb0ELb1EN3c108BFloat16ENS1_7complexIfEEEEv12SSMParamsBwd)
        /*0578*/ 	.short	0x0210
        /*057a*/ 	.short	0x01f0


	//----- nvinfo : EIATTR_SW_WAR
	.align		4
.L_1337:
        /*057c*/ 	.byte	0x04, 0x36
        /*057e*/ 	.short	(.L_1339 - .L_1338)
.L_1338:
        /*0580*/ 	.word	0x00000008
.L_1339:


//--------------------- .nv.info._Z25selective_scan_bwd_kernelI32Selective_Scan_bwd_kernel_traitsILi128ELi16ELb1ELb0ELb0ELb1ELb0EN3c108BFloat16ENS1_7complexIfEEEEv12SSMParamsBwd --------------------------
	.section	.nv.info._Z25selective_scan_bwd_kernelI32Selective_Scan_bwd_kernel_traitsILi128ELi16ELb1ELb0ELb0ELb1ELb0EN3c108BFloat16ENS1_7complexIfEEEEv12SSMParamsBwd,"",@"SHT_CUDA_INFO"
	.sectionflags	@""
	.align	4


	//----- nvinfo : EIATTR_CUDA_API_VERSION
	.align		4
        /*0000*/ 	.byte	0x04, 0x37
        /*0002*/ 	.short	(.L_1341 - .L_1340)
.L_1340:
        /*0004*/ 	.word	0x00000082


	//----- nvinfo : EIATTR_KPARAM_INFO
	.align		4
.L_1341:
        /*0008*/ 	.byte	0x04, 0x17
        /*000a*/ 	.short	(.L_1343 - .L_1342)
.L_1342:
        /*000c*/ 	.word	0x00000000
        /*0010*/ 	.short	0x0000
        /*0012*/ 	.short	0x0000
        /*0014*/ 	.byte	0x00, 0xf0, 0xc1, 0x07


	//----- nvinfo : EIATTR_SPARSE_MMA_MASK
	.align		4
.L_1343:
        /*0018*/ 	.byte	0x03, 0x50
        /*001a*/ 	.short	0x0000


	//----- nvinfo : EIATTR_MAXREG_COUNT
	.align		4
        /*001c*/ 	.byte	0x03, 0x1b
        /*001e*/ 	.short	0x00ff


	//----- nvinfo : EIATTR_NUM_BARRIERS
	.align		4
        /*0020*/ 	.byte	0x02, 0x4c
        /*0022*/ 	.byte	0x01
	.zero		1


	//----- nvinfo : EIATTR_MERCURY_ISA_VERSION
	.align		4
        /*0024*/ 	.byte	0x03, 0x5f
        /*0026*/ 	.short	0x0101


	//----- nvinfo : EIATTR_COOP_GROUP_MASK_REGIDS
	.align		4
        /*0028*/ 	.byte	0x04, 0x29
        /*002a*/ 	.short	(.L_1345 - .L_1344)


	//   ....[0]....
.L_1344:
        /*002c*/ 	.word	0xffffffff


	//   ....[1]....
        /*0030*/ 	.word	0xffffffff


	//   ....[2]....
        /*0034*/ 	.word	0xffffffff


	//   ....[3]....
        /*0038*/ 	.word	0xffffffff


	//   ....[4]....
        /*003c*/ 	.word	0xffffffff


	//   ....[5]....
        /*0040*/ 	.word	0xffffffff


	//   ....[6]....
        /*0044*/ 	.word	0xffffffff


	//   ....[7]....
        /*0048*/ 	.word	0xffffffff


	//   ....[8]....
        /*004c*/ 	.word	0xffffffff


	//   ....[9]....
        /*0050*/ 	.word	0xffffffff


	//   ....[10]....
        /*0054*/ 	.word	0xffffffff


	//   ....[11]....
        /*0058*/ 	.word	0xffffffff


	//   ....[12]....
        /*005c*/ 	.word	0xffffffff


	//   ....[13]....
        /*0060*/ 	.word	0xffffffff


	//   ....[14]....
        /*0064*/ 	.word	0xffffffff


	//   ....[15]....
        /*0068*/ 	.word	0xffffffff


	//   ....[16]....
        /*006c*/ 	.word	0xffffffff


	//   ....[17]....
        /*0070*/ 	.word	0xffffffff


	//   ....[18]....
        /*0074*/ 	.word	0xffffffff


	//   ....[19]....
        /*0078*/ 	.word	0xffffffff


	//   ....[20]....
        /*007c*/ 	.word	0xffffffff


	//   ....[21]....
        /*0080*/ 	.word	0xffffffff


	//   ....[22]....
        /*0084*/ 	.word	0xffffffff


	//   ....[23]....
        /*0088*/ 	.word	0xffffffff


	//   ....[24]....
        /*008c*/ 	.word	0xffffffff


	//   ....[25]....
        /*0090*/ 	.word	0xffffffff


	//   ....[26]....
        /*0094*/ 	.word	0xffffffff


	//   ....[27]....
        /*0098*/ 	.word	0xffffffff


	//   ....[28]....
        /*009c*/ 	.word	0xffffffff


	//   ....[29]....
        /*00a0*/ 	.word	0xffffffff


	//   ....[30]....
        /*00a4*/ 	.word	0xffffffff


	//   ....[31]....
        /*00a8*/ 	.word	0xffffffff


	//   ....[32]....
        /*00ac*/ 	.word	0xffffffff


	//   ....[33]....
        /*00b0*/ 	.word	0xffffffff


	//   ....[34]....
        /*00b4*/ 	.word	0xffffffff


	//   ....[35]....
        /*00b8*/ 	.word	0xffffffff


	//   ....[36]....
        /*00bc*/ 	.word	0xffffffff


	//   ....[37]....
        /*00c0*/ 	.word	0xffffffff


	//   ....[38]....
        /*00c4*/ 	.word	0xffffffff


	//   ....[39]....
        /*00c8*/ 	.word	0xffffffff


	//   ....[40]....
        /*00cc*/ 	.word	0xffffffff


	//   ....[41]....
        /*00d0*/ 	.word	0xffffffff


	//   ....[42]....
        /*00d4*/ 	.word	0xffffffff


	//   ....[43]....
        /*00d8*/ 	.word	0xffffffff


	//   ....[44]....
        /*00dc*/ 	.word	0xffffffff


	//   ....[45]....
        /*00e0*/ 	.word	0xffffffff


	//   ....[46]....
        /*00e4*/ 	.word	0xffffffff


	//   ....[47]....
        /*00e8*/ 	.word	0xffffffff


	//   ....[48]....
        /*00ec*/ 	.word	0xffffffff


	//   ....[49]....
        /*00f0*/ 	.word	0xffffffff


	//   ....[50]....
        /*00f4*/ 	.word	0xffffffff


	//   ....[51]....
        /*00f8*/ 	.word	0xffffffff


	//   ....[52]....
        /*00fc*/ 	.word	0xffffffff


	//   ....[53]....
        /*0100*/ 	.word	0xffffffff


	//   ....[54]....
        /*0104*/ 	.word	0xffffffff


	//   ....[55]....
        /*0108*/ 	.word	0xffffffff


	//   ....[56]....
        /*010c*/ 	.word	0xffffffff


	//   ....[57]....
        /*0110*/ 	.word	0xffffffff


	//   ....[58]....
        /*0114*/ 	.word	0xffffffff


	//   ....[59]....
        /*0118*/ 	.word	0xffffffff


	//   ....[60]....
        /*011c*/ 	.word	0xffffffff


	//   ....[61]....
        /*0120*/ 	.word	0xffffffff


	//   ....[62]....
        /*0124*/ 	.word	0xffffffff


	//   ....[63]....
        /*0128*/ 	.word	0xffffffff


	//   ....[64]....
        /*012c*/ 	.word	0xffffffff


	//   ....[65]....
        /*0130*/ 	.word	0xffffffff


	//   ....[66]....
        /*0134*/ 	.word	0xffffffff


	//   ....[67]....
        /*0138*/ 	.word	0xffffffff


	//   ....[68]....
        /*013c*/ 	.word	0xffffffff


	//   ....[69]....
        /*0140*/ 	.word	0xffffffff


	//   ....[70]....
        /*0144*/ 	.word	0xffffffff


	//   ....[71]....
        /*0148*/ 	.word	0xffffffff


	//   ....[72]....
        /*014c*/ 	.word	0xffffffff


	//   ....[73]....
        /*0150*/ 	.word	0xffffffff


	//   ....[74]....
        /*0154*/ 	.word	0xffffffff


	//   ....[75]....
        /*0158*/ 	.word	0xffffffff


	//   ....[76]....
        /*015c*/ 	.word	0xffffffff


	//   ....[77]....
        /*0160*/ 	.word	0xffffffff


	//   ....[78]....
        /*0164*/ 	.word	0xffffffff


	//   ....[79]....
        /*0168*/ 	.word	0xffffffff


	//   ....[80]....
        /*016c*/ 	.word	0xffffffff


	//   ....[81]....
        /*0170*/ 	.word	0xffffffff


	//   ....[82]....
        /*0174*/ 	.word	0xffffffff


	//   ....[83]....
        /*0178*/ 	.word	0xffffffff


	//   ....[84]....
        /*017c*/ 	.word	0xffffffff


	//   ....[85]....
        /*0180*/ 	.word	0xffffffff


	//   ....[86]....
        /*0184*/ 	.word	0xffffffff


	//   ....[87]....
        /*0188*/ 	.word	0xffffffff


	//   ....[88]....
        /*018c*/ 	.word	0xffffffff


	//   ....[89]....
        /*0190*/ 	.word	0xffffffff


	//   ....[90]....
        /*0194*/ 	.word	0xffffffff


	//   ....[91]....
        /*0198*/ 	.word	0xffffffff


	//   ....[92]....
        /*019c*/ 	.word	0xffffffff


	//   ....[93]....
        /*01a0*/ 	.word	0xffffffff


	//   ....[94]....
        /*01a4*/ 	.word	0xffffffff


	//   ....[95]....
        /*01a8*/ 	.word	0xffffffff


	//   ....[96]....
        /*01ac*/ 	.word	0x05000053


	//   ....[97]....
        /*01b0*/ 	.word	0x05000053


	//   ....[98]....
        /*01b4*/ 	.word	0x05000053


	//   ....[99]....
        /*01b8*/ 	.word	0x05000053


	//   ....[100]....
        /*01bc*/ 	.word	0x05000053


	//   ....[101]....
        /*01c0*/ 	.word	0x05000053


	//   ....[102]....
        /*01c4*/ 	.word	0x05000053


	//   ....[103]....
        /*01c8*/ 	.word	0x05000053


	//   ....[104]....
        /*01cc*/ 	.word	0x05000053


	//   ....[105]....
        /*01d0*/ 	.word	0x05000053


	//   ....[106]....
        /*01d4*/ 	.word	0x05000053


	//   ....[107]....
        /*01d8*/ 	.word	0x05000053


	//   ....[108]....
        /*01dc*/ 	.word	0x05000053


	//   ....[109]....
        /*01e0*/ 	.word	0x05000053


	//   ....[110]....
        /*01e4*/ 	.word	0x05000053


	//   ....[111]....
        /*01e8*/ 	.word	0x05000053


	//   ....[112]....
        /*01ec*/ 	.word	0x05000053


	//   ....[113]....
        /*01f0*/ 	.word	0x05000053


	//   ....[114]....
        /*01f4*/ 	.word	0x05000053


	//   ....[115]....
        /*01f8*/ 	.word	0x05000053


	//   ....[116]....
        /*01fc*/ 	.word	0x05000053


	//   ....[117]....
        /*0200*/ 	.word	0x05000053


	//   ....[118]....
        /*0204*/ 	.word	0x05000053


	//   ....[119]....
        /*0208*/ 	.word	0x05000053


	//   ....[120]....
        /*020c*/ 	.word	0x05000053


	//   ....[121]....
        /*0210*/ 	.word	0x05000053


	//   ....[122]....
        /*0214*/ 	.word	0x05000053


	//   ....[123]....
        /*0218*/ 	.word	0x05000053


	//   ....[124]....
        /*021c*/ 	.word	0x05000053


	//   ....[125]....
        /*0220*/ 	.word	0x05000053


	//   ....[126]....
        /*0224*/ 	.word	0x05000053


	//   ....[127]....
        /*0228*/ 	.word	0x05000053


	//   ....[128]....
        /*022c*/ 	.word	0x05000053


	//   ....[129]....
        /*0230*/ 	.word	0x05000053


	//   ....[130]....
        /*0234*/ 	.word	0x05000053


	//   ....[131]....
        /*0238*/ 	.word	0x05000053


	//   ....[132]....
        /*023c*/ 	.word	0x05000053


	//   ....[133]....
        /*0240*/ 	.word	0x05000053


	//   ....[134]....
        /*0244*/ 	.word	0x05000053


	//   ....[135]....
        /*0248*/ 	.word	0x05000053


	//   ....[136]....
        /*024c*/ 	.word	0x05000053


	//   ....[137]....
        /*0250*/ 	.word	0x05000053


	//   ....[138]....
        /*0254*/ 	.word	0x05000053


	//   ....[139]....
        /*0258*/ 	.word	0x05000053


	//   ....[140]....
        /*025c*/ 	.word	0x05000053


	//   ....[141]....
        /*0260*/ 	.word	0x05000053


	//   ....[142]....
        /*0264*/ 	.word	0x05000053


	//   ....[143]....
        /*0268*/ 	.word	0x05000053


	//   ....[144]....
        /*026c*/ 	.word	0x05000053


	//   ....[145]....
        /*0270*/ 	.word	0x05000053


	//   ....[146]....
        /*0274*/ 	.word	0x05000053


	//   ....[147]....
        /*0278*/ 	.word	0x05000053


	//   ....[148]....
        /*027c*/ 	.word	0x05000053


	//   ....[149]....
        /*0280*/ 	.word	0x05000053


	//   ....[150]....
        /*0284*/ 	.word	0x05000053


	//   ....[151]....
        /*0288*/ 	.word	0x05000053


	//   ....[152]....
        /*028c*/ 	.word	0x05000053


	//   ....[153]....
        /*0290*/ 	.word	0x05000053


	//   ....[154]....
        /*0294*/ 	.word	0x05000053


	//   ....[155]....
        /*0298*/ 	.word	0x05000053


	//   ....[156]....
        /*029c*/ 	.word	0x05000053


	//   ....[157]....
        /*02a0*/ 	.word	0x05000053


	//   ....[158]....
        /*02a4*/ 	.word	0x05000053


	//   ....[159]....
        /*02a8*/ 	.word	0x05000053


	//----- nvinfo : EIATTR_COOP_GROUP_INSTR_OFFSETS
	.align		4
.L_1345:
        /*02ac*/ 	.byte	0x04, 0x28
        /*02ae*/ 	.short	(.L_1347 - .L_1346)


	//   ....[0]....
.L_1346:
        /*02b0*/ 	.word	0x00000850


	//   ....[1]....
        /*02b4*/ 	.word	0x00000900


	//   ....[2]....
        /*02b8*/ 	.word	0x00000b80


	//   ....[3]....
        /*02bc*/ 	.word	0x000053f0


	//   ....[4]....
        /*02c0*/ 	.word	0x00005410


	//   ....[5]....
        /*02c4*/ 	.word	0x00005420


	//   ....[6]....
        /*02c8*/ 	.word	0x00005430


	//   ....[7]....
        /*02cc*/ 	.word	0x000054d0


	//   ....[8]....
        /*02d0*/ 	.word	0x00005500


	//   ....[9]....
        /*02d4*/ 	.word	0x00005520


	//   ....[10]....
        /*02d8*/ 	.word	0x00005530


	//   ....[11]....
        /*02dc*/ 	.word	0x000055f0


	//   ....[12]....
        /*02e0*/ 	.word	0x00005610


	//   ....[13]....
        /*02e4*/ 	.word	0x00005620


	//   ....[14]....
        /*02e8*/ 	.word	0x00005630


	//   ....[15]....
        /*02ec*/ 	.word	0x000056d0


	//   ....[16]....
        /*02f0*/ 	.word	0x00005700


	//   ....[17]....
        /*02f4*/ 	.word	0x00005720


	//   ....[18]....
        /*02f8*/ 	.word	0x00005730


	//   ....[19]....
        /*02fc*/ 	.word	0x000057d0


	//   ....[20]....
        /*0300*/ 	.word	0x00005800


	//   ....[21]....
        /*0304*/ 	.word	0x00005810


	//   ....[22]....
        /*0308*/ 	.word	0x00005820


	//   ....[23]....
        /*030c*/ 	.word	0x00005990


	//   ....[24]....
        /*0310*/ 	.word	0x000059a0


	//   ....[25]....
        /*0314*/ 	.word	0x000059b0


	//   ....[26]....
        /*0318*/ 	.word	0x000059c0


	//   ....[27]....
        /*031c*/ 	.word	0x000059d0


	//   ....[28]....
        /*0320*/ 	.word	0x000059e0


	//   ....[29]....
        /*0324*/ 	.word	0x000059f0


	//   ....[30]....
        /*0328*/ 	.word	0x00005a00


	//   ....[31]....
        /*032c*/ 	.word	0x00006f60


	//   ....[32]....
        /*0330*/ 	.word	0x00006f70


	//   ....[33]....
        /*0334*/ 	.word	0x00006f80


	//   ....[34]....
        /*0338*/ 	.word	0x00006f90


	//   ....[35]....
        /*033c*/ 	.word	0x000070b0


	//   ....[36]....
        /*0340*/ 	.word	0x000070c0


	//   ....[37]....
        /*0344*/ 	.word	0x000070d0


	//   ....[38]....
        /*0348*/ 	.word	0x000070e0


	//   ....[39]....
        /*034c*/ 	.word	0x00007200


	//   ....[40]....
        /*0350*/ 	.word	0x00007210


	//   ....[41]....
        /*0354*/ 	.word	0x00007220


	//   ....[42]....
        /*0358*/ 	.word	0x00007230


	//   ....[43]....
        /*035c*/ 	.word	0x00007350


	//   ....[44]....
        /*0360*/ 	.word	0x00007360


	//   ....[45]....
        /*0364*/ 	.word	0x00007370


	//   ....[46]....
        /*0368*/ 	.word	0x00007380


	//   ....[47]....
        /*036c*/ 	.word	0x000074a0


	//   ....[48]....
        /*0370*/ 	.word	0x000074b0


	//   ....[49]....
        /*0374*/ 	.word	0x000074c0


	//   ....[50]....
        /*0378*/ 	.word	0x000074d0


	//   ....[51]....
        /*037c*/ 	.word	0x000075f0


	//   ....[52]....
        /*0380*/ 	.word	0x00007600


	//   ....[53]....
        /*0384*/ 	.word	0x00007610


	//   ....[54]....
        /*0388*/ 	.word	0x00007620


	//   ....[55]....
        /*038c*/ 	.word	0x00007630


	//   ....[56]....
        /*0390*/ 	.word	0x00007640


	//   ....[57]....
        /*0394*/ 	.word	0x00007650


	//   ....[58]....
        /*0398*/ 	.word	0x00007690


	//   ....[59]....
        /*039c*/ 	.word	0x000076d0


	//   ....[60]....
        /*03a0*/ 	.word	0x000076e0


	//   ....[61]....
        /*03a4*/ 	.word	0x000076f0


	//   ....[62]....
        /*03a8*/ 	.word	0x00007700


	//   ....[63]....
        /*03ac*/ 	.word	0x00008ce0


	//   ....[64]....
        /*03b0*/ 	.word	0x00008d20


	//   ....[65]....
        /*03b4*/ 	.word	0x00008d60


	//   ....[66]....
        /*03b8*/ 	.word	0x00008da0


	//   ....[67]....
        /*03bc*/ 	.word	0x00008ec0


	//   ....[68]....
        /*03c0*/ 	.word	0x00008f00


	//   ....[69]....
        /*03c4*/ 	.word	0x00008f40


	//   ....[70]....
        /*03c8*/ 	.word	0x00008f80


	//   ....[71]....
        /*03cc*/ 	.word	0x00009090


	//   ....[72]....
        /*03d0*/ 	.word	0x000090d0


	//   ....[73]....
        /*03d4*/ 	.word	0x00009110


	//   ....[74]....
        /*03d8*/ 	.word	0x00009150


	//   ....[75]....
        /*03dc*/ 	.word	0x00009260


	//   ....[76]....
        /*03e0*/ 	.word	0x000092b0


	//   ....[77]....
        /*03e4*/ 	.word	0x000092f0


	//   ....[78]....
        /*03e8*/ 	.word	0x00009330


	//   ....[79]....
        /*03ec*/ 	.word	0x00009440


	//   ....[80]....
        /*03f0*/ 	.word	0x00009490


	//   ....[81]....
        /*03f4*/ 	.word	0x000094d0


	//   ....[82]....
        /*03f8*/ 	.word	0x00009510


	//   ....[83]....
        /*03fc*/ 	.word	0x00009bb0


	//   ....[84]....
        /*0400*/ 	.word	0x0000a500


	//   ....[85]....
        /*0404*/ 	.word	0x0000a810


	//   ....[86]....
        /*0408*/ 	.word	0x0000a980


	//   ....[87]....
        /*040c*/ 	.word	0x0000a9c0


	//   ....[88]....
        /*0410*/ 	.word	0x0000aa20


	//   ....[89]....
        /*0414*/ 	.word	0x0000aa80


	//   ....[90]....
        /*0418*/ 	.word	0x0000aab0


	//   ....[91]....
        /*041c*/ 	.word	0x0000ac10


	//   ....[92]....
        /*0420*/ 	.word	0x0000ac50


	//   ....[93]....
        /*0424*/ 	.word	0x0000acb0


	//   ....[94]....
        /*0428*/ 	.word	0x0000ad10


	//   ....[95]....
        /*042c*/ 	.word	0x0000ad30


	//   ....[96]....
        /*0430*/ 	.word	0x0000b570


	//   ....[97]....
        /*0434*/ 	.word	0x0000b5c0


	//   ....[98]....
        /*0438*/ 	.word	0x0000b610


	//   ....[99]....
        /*043c*/ 	.word	0x0000b660


	//   ....[100]....
        /*0440*/ 	.word	0x0000b770


	//   ....[101]....
        /*0444*/ 	.word	0x0000b7c0


	//   ....[102]....
        /*0448*/ 	.word	0x0000b810


	//   ....[103]....
        /*044c*/ 	.word	0x0000b860


	//   ....[104]....
        /*0450*/ 	.word	0x0000b970


	//   ....[105]....
        /*0454*/ 	.word	0x0000b9c0


	//   ....[106]....
        /*0458*/ 	.word	0x0000ba10


	//   ....[107]....
        /*045c*/ 	.word	0x0000ba60


	//   ....[108]....
        /*0460*/ 	.word	0x0000bb70


	//   ....[109]....
        /*0464*/ 	.word	0x0000bbc0


	//   ....[110]....
        /*0468*/ 	.word	0x0000bc10


	//   ....[111]....
        /*046c*/ 	.word	0x0000bc60


	//   ....[112]....
        /*0470*/ 	.word	0x0000bd70


	//   ....[113]....
        /*0474*/ 	.word	0x0000bdc0


	//   ....[114]....
        /*0478*/ 	.word	0x0000be10


	//   ....[115]....
        /*047c*/ 	.word	0x0000be60


	//   ....[116]....
        /*0480*/ 	.word	0x0000bef0


	//   ....[117]....
        /*0484*/ 	.word	0x0000bf90


	//   ....[118]....
        /*0488*/ 	.word	0x0000c030


	//   ....[119]....
        /*048c*/ 	.word	0x0000c0d0


	//   ....[120]....
        /*0490*/ 	.word	0x0000c170


	//   ....[121]....
        /*0494*/ 	.word	0x0000c220


	//   ....[122]....
        /*0498*/ 	.word	0x0000c280


	//   ....[123]....
        /*049c*/ 	.word	0x0000c2d0


	//   ....[124]....
        /*04a0*/ 	.word	0x0000c300


	//   ....[125]....
        /*04a4*/ 	.word	0x0000c360


	//   ....[126]....
        /*04a8*/ 	.word	0x0000c3b0


	//   ....[127]....
        /*04ac*/ 	.word	0x0000c400


	//   ....[128]....
        /*04b0*/ 	.word	0x0000c490


	//   ....[129]....
        /*04b4*/ 	.word	0x0000c4e0


	//   ....[130]....
        /*04b8*/ 	.word	0x0000c530


	//   ....[131]....
        /*04bc*/ 	.word	0x0000c580


	//   ....[132]....
        /*04c0*/ 	.word	0x0000c610


	//   ....[133]....
        /*04c4*/ 	.word	0x0000c6a0


	//   ....[134]....
        /*04c8*/ 	.word	0x0000c6f0


	//   ....[135]....
        /*04cc*/ 	.word	0x0000c740


	//   ....[136]....
        /*04d0*/ 	.word	0x0000c7d0


	//   ....[137]....
        /*04d4*/ 	.word	0x0000c860


	//   ....[138]....
        /*04d8*/ 	.word	0x0000c8b0


	//   ....[139]....
        /*04dc*/ 	.word	0x0000c900


	//   ....[140]....
        /*04e0*/ 	.word	0x0000c990


	//   ....[141]....
        /*04e4*/ 	.word	0x0000ca20


	//   ....[142]....
        /*04e8*/ 	.word	0x0000ca70


	//   ....[143]....
        /*04ec*/ 	.word	0x0000cac0


	//   ....[144]....
        /*04f0*/ 	.word	0x0000cb50


	//   ....[145]....
        /*04f4*/ 	.word	0x0000cbe0


	//   ....[146]....
        /*04f8*/ 	.word	0x0000cc30


	//   ....[147]....
        /*04fc*/ 	.word	0x0000cc80


	//   ....[148]....
        /*0500*/ 	.word	0x0000cd10


	//   ....[149]....
        /*0504*/ 	.word	0x0000cdc0


	//   ....[150]....
        /*0508*/ 	.word	0x0000ce20


	//   ....[151]....
        /*050c*/ 	.word	0x0000ceb0


	//   ....[152]....
        /*0510*/ 	.word	0x0000cf00


	//   ....[153]....
        /*0514*/ 	.word	0x0000cf50


	//   ....[154]....
        /*0518*/ 	.word	0x0000cfa0


	//   ....[155]....
        /*051c*/ 	.word	0x0000cff0


	//   ....[156]....
        /*0520*/ 	.word	0x0000d040


	//   ....[157]....
        /*0524*/ 	.word	0x0000d090


	//   ....[158]....
        /*0528*/ 	.word	0x0000d0e0


	//   ....[159]....
        /*052c*/ 	.word	0x0000d130


	//----- nvinfo : EIATTR_EXIT_INSTR_OFFSETS
	.align		4
.L_1347:
        /*0530*/ 	.byte	0x04, 0x1c
        /*0532*/ 	.short	(.L_1349 - .L_1348)


	//   ....[0]....
.L_1348:
        /*0534*/ 	.word	0x0000ae80


	//   ....[1]....
        /*0538*/ 	.word	0x0000b510


	//----- nvinfo : EIATTR_MAX_THREADS
	.align		4
.L_1349:
        /*053c*/ 	.byte	0x04, 0x05
        /*053e*/ 	.short	(.L_1351 - .L_1350)
.L_1350:
        /*0540*/ 	.word	0x00000080
        /*0544*/ 	.word	0x00000001
        /*0548*/ 	.word	0x00000001


	//----- nvinfo : EIATTR_CRS_STACK_SIZE
	.align		4
.L_1351:
        /*054c*/ 	.byte	0x04, 0x1e
        /*054e*/ 	.short	(.L_1353 - .L_1352)
.L_1352:
        /*0550*/ 	.word	0x00000000


	//----- nvinfo : EIATTR_CBANK_PARAM_SIZE
	.align		4
.L_1353:
        /*0554*/ 	.byte	0x03, 0x19
        /*0556*/ 	.short	0x01f0


	//----- nvinfo : EIATTR_PARAM_CBANK
	.align		4
        /*0558*/ 	.byte	0x04, 0x0a
        /*055a*/ 	.short	(.L_1355 - .L_1354)
	.align		4
.L_1354:
        /*055c*/ 	.word	index@(.nv.constant0._Z25selective_scan_bwd_kernelI32Selective_Scan_bwd_kernel_traitsILi128ELi16ELb1ELb0ELb0ELb1ELb0EN3c108BFloat16ENS1_7complexIfEEEEv12SSMParamsBwd)
        /*0560*/ 	.short	0x0210
        /*0562*/ 	.short	0x01f0


	//----- nvinfo : EIATTR_SW_WAR
	.align		4
.L_1355:
        /*0564*/ 	.byte	0x04, 0x36
        /*0566*/ 	.short	(.L_1357 - .L_1356)
.L_1356:
        /*0568*/ 	.word	0x00000008
.L_1357:


//--------------------- .nv.info._Z25selective_scan_bwd_kernelI32Selective_Scan_bwd_kernel_traitsILi128ELi16ELb1ELb0ELb0ELb1ELb1EN3c108BFloat16ENS1_7complexIfEEEEv12SSMParamsBwd --------------------------
	.section	.nv.info._Z25selective_scan_bwd_kernelI32Selective_Scan_bwd_kernel_traitsILi128ELi16ELb1ELb0ELb0ELb1ELb1EN3c108BFloat16ENS1_7complexIfEEEEv12SSMParamsBwd,"",@"SHT_CUDA_INFO"
	.sectionflags	@""
	.align	4


	//----- nvinfo : EIATTR_CUDA_API_VERSION
	.align		4
        /*0000*/ 	.byte	0x04, 0x37
        /*0002*/ 	.short	(.L_1359 - .L_1358)
.L_1358:
        /*0004*/ 	.word	0x00000082


	//----- nvinfo : EIATTR_KPARAM_INFO
	.align		4
.L_1359:
        /*0008*/ 	.byte	0x04, 0x17
        /*000a*/ 	.short	(.L_1361 - .L_1360)
.L_1360:
        /*000c*/ 	.word	0x00000000
        /*0010*/ 	.short	0x0000
        /*0012*/ 	.short	0x0000
        /*0014*/ 	.byte	0x00, 0xf0, 0xc1, 0x07


	//----- nvinfo : EIATTR_SPARSE_MMA_MASK
	.align		4
.L_1361:
        /*0018*/ 	.byte	0x03, 0x50
        /*001a*/ 	.short	0x0000


	//----- nvinfo : EIATTR_MAXREG_COUNT
	.align		4
        /*001c*/ 	.byte	0x03, 0x1b
        /*001e*/ 	.short	0x00ff


	//----- nvinfo : EIATTR_NUM_BARRIERS
	.align		4
        /*0020*/ 	.byte	0x02, 0x4c
        /*0022*/ 	.byte	0x01
	.zero		1


	//----- nvinfo : EIATTR_MERCURY_ISA_VERSION
	.align		4
        /*0024*/ 	.byte	0x03, 0x5f
        /*0026*/ 	.short	0x0101


	//----- nvinfo : EIATTR_COOP_GROUP_MASK_REGIDS
	.align		4
        /*0028*/ 	.byte	0x04, 0x29
        /*002a*/ 	.short	(.L_1363 - .L_1362)


	//   ....[0]....
.L_1362:
        /*002c*/ 	.word	0xffffffff


	//   ....[1]....
        /*0030*/ 	.word	0xffffffff


	//   ....[2]....
        /*0034*/ 	.word	0xffffffff


	//   ....[3]....
        /*0038*/ 	.word	0xffffffff


	//   ....[4]....
        /*003c*/ 	.word	0xffffffff


	//   ....[5]....
        /*0040*/ 	.word	0xffffffff


	//   ....[6]....
        /*0044*/ 	.word	0xffffffff


	//   ....[7]....
        /*0048*/ 	.word	0xffffffff


	//   ....[8]....
        /*004c*/ 	.word	0xffffffff


	//   ....[9]....
        /*0050*/ 	.word	0xffffffff


	//   ....[10]....
        /*0054*/ 	.word	0xffffffff


	//   ....[11]....
        /*0058*/ 	.word	0xffffffff


	//   ....[12]....
        /*005c*/ 	.word	0xffffffff


	//   ....[13]....
        /*0060*/ 	.word	0xffffffff


	//   ....[14]....
        /*0064*/ 	.word	0xffffffff


	//   ....[15]....
        /*0068*/ 	.word	0xffffffff


	//   ....[16]....
        /*006c*/ 	.word	0xffffffff


	//   ....[17]....
        /*0070*/ 	.word	0xffffffff


	//   ....[18]....
        /*0074*/ 	.word	0xffffffff


	//   ....[19]....
        /*0078*/ 	.word	0xffffffff


	//   ....[20]....
        /*007c*/ 	.word	0xffffffff


	//   ....[21]....
        /*0080*/ 	.word	0xffffffff


	//   ....[22]....
        /*0084*/ 	.word	0xffffffff


	//   ....[23]....
        /*0088*/ 	.word	0xffffffff


	//   ....[24]....
        /*008c*/ 	.word	0xffffffff


	//   ....[25]....
        /*0090*/ 	.word	0xffffffff


	//   ....[26]....
        /*0094*/ 	.word	0xffffffff


	//   ....[27]....
        /*0098*/ 	.word	0xffffffff


	//   ....[28]....
        /*009c*/ 	.word	0xffffffff


	//   ....[29]....
        /*00a0*/ 	.word	0xffffffff


	//   ....[30]....
        /*00a4*/ 	.word	0xffffffff


	//   ....[31]....
        /*00a8*/ 	.word	0xffffffff


	//   ....[32]....
        /*00ac*/ 	.word	0xffffffff


	//   ....[33]....
        /*00b0*/ 	.word	0xffffffff


	//   ....[34]....
        /*00b4*/ 	.word	0xffffffff


	//   ....[35]....
        /*00b8*/ 	.word	0xffffffff


	//   ....[36]....
        /*00bc*/ 	.word	0xffffffff


	//   ....[37]....
        /*00c0*/ 	.word	0xffffffff


	//   ....[38]....
        /*00c4*/ 	.word	0xffffffff


	//   ....[39]....
        /*00c8*/ 	.word	0xffffffff


	//   ....[40]....
        /*00cc*/ 	.word	0xffffffff


	//   ....[41]....
        /*00d0*/ 	.word	0xffffffff


	//   ....[42]....
        /*00d4*/ 	.word	0xffffffff


	//   ....[43]....
        /*00d8*/ 	.word	0xffffffff


	//   ....[44]....
        /*00dc*/ 	.word	0xffffffff


	//   ....[45]....
        /*00e0*/ 	.word	0xffffffff


	//   ....[46]....
        /*00e4*/ 	.word	0xffffffff


	//   ....[47]....
        /*00e8*/ 	.word	0xffffffff


	//   ....[48]....
        /*00ec*/ 	.word	0xffffffff


	//   ....[49]....
        /*00f0*/ 	.word	0xffffffff


	//   ....[50]....
        /*00f4*/ 	.word	0xffffffff


	//   ....[51]....
        /*00f8*/ 	.word	0xffffffff


	//   ....[52]....
        /*00fc*/ 	.word	0xffffffff


	//   ....[53]....
        /*0100*/ 	.word	0xffffffff


	//   ....[54]....
        /*0104*/ 	.word	0xffffffff


	//   ....[55]....
        /*0108*/ 	.word	0xffffffff


	//   ....[56]....
        /*010c*/ 	.word	0xffffffff


	//   ....[57]....
        /*0110*/ 	.word	0xffffffff


	//   ....[58]....
        /*0114*/ 	.word	0xffffffff


	//   ....[59]....
        /*0118*/ 	.word	0xffffffff


	//   ....[60]....
        /*011c*/ 	.word	0xffffffff


	//   ....[61]....
        /*0120*/ 	.word	0xffffffff


	//   ....[62]....
        /*0124*/ 	.word	0xffffffff


	//   ....[63]....
        /*0128*/ 	.word	0xffffffff


	//   ....[64]....
        /*012c*/ 	.word	0xffffffff


	//   ....[65]....
        /*0130*/ 	.word	0xffffffff


	//   ....[66]....
        /*0134*/ 	.word	0xffffffff


	//   ....[67]....
        /*0138*/ 	.word	0xffffffff


	//   ....[68]....
        /*013c*/ 	.word	0xffffffff


	//   ....[69]....
        /*0140*/ 	.word	0xffffffff


	//   ....[70]....
        /*0144*/ 	.word	0xffffffff


	//   ....[71]....
        /*0148*/ 	.word	0xffffffff


	//   ....[72]....
        /*014c*/ 	.word	0xffffffff


	//   ....[73]....
        /*0150*/ 	.word	0xffffffff


	//   ....[74]....
        /*0154*/ 	.word	0xffffffff


	//   ....[75]....
        /*0158*/ 	.word	0xffffffff


	//   ....[76]....
        /*015c*/ 	.word	0xffffffff


	//   ....[77]....
        /*0160*/ 	.word	0xffffffff


	//   ....[78]....
        /*0164*/ 	.word	0xffffffff


	//   ....[79]....
        /*0168*/ 	.word	0xffffffff


	//   ....[80]....
        /*016c*/ 	.word	0xffffffff


	//   ....[81]....
        /*0170*/ 	.word	0xffffffff


	//   ....[82]....
        /*0174*/ 	.word	0xffffffff


	//   ....[83]....
        /*0178*/ 	.word	0xffffffff


	//   ....[84]....
        /*017c*/ 	.word	0xffffffff


	//   ....[85]....
        /*0180*/ 	.word	0xffffffff


	//   ....[86]....
        /*0184*/ 	.word	0xffffffff


	//   ....[87]....
        /*0188*/ 	.word	0xffffffff


	//   ....[88]....
        /*018c*/ 	.word	0xffffffff


	//   ....[89]....
        /*0190*/ 	.word	0xffffffff


	//   ....[90]....
        /*0194*/ 	.word	0xffffffff


	//   ....[91]....
        /*0198*/ 	.word	0xffffffff


	//   ....[92]....
        /*019c*/ 	.word	0xffffffff


	//   ....[93]....
        /*01a0*/ 	.word	0xffffffff


	//   ....[94]....
        /*01a4*/ 	.word	0xffffffff


	//   ....[95]....
        /*01a8*/ 	.word	0xffffffff


	//   ....[96]....
        /*01ac*/ 	.word	0xffffffff


	//   ....[97]....
        /*01b0*/ 	.word	0xffffffff


	//   ....[98]....
        /*01b4*/ 	.word	0xffffffff


	//   ....[99]....
        /*01b8*/ 	.word	0xffffffff


	//   ....[100]....
        /*01bc*/ 	.word	0x050000e1


	//   ....[101]....
        /*01c0*/ 	.word	0x050000e1


	//   ....[102]....
        /*01c4*/ 	.word	0x050000e1


	//   ....[103]....
        /*01c8*/ 	.word	0x050000e1


	//   ....[104]....
        /*01cc*/ 	.word	0x050000e1


	//   ....[105]....
        /*01d0*/ 	.word	0x050000e1


	//   ....[106]....
        /*01d4*/ 	.word	0x050000e1


	//   ....[107]....
        /*01d8*/ 	.word	0x050000e1


	//   ....[108]....
        /*01dc*/ 	.word	0x050000e1


	//   ....[109]....
        /*01e0*/ 	.word	0x050000e1


	//   ....[110]....
        /*01e4*/ 	.word	0x050000e1


	//   ....[111]....
        /*01e8*/ 	.word	0x050000e1


	//   ....[112]....
        /*01ec*/ 	.word	0x050000e1


	//   ....[113]....
        /*01f0*/ 	.word	0x050000e1


	//   ....[114]....
        /*01f4*/ 	.word	0x050000e1


	//   ....[115]....
        /*01f8*/ 	.word	0x050000e1


	//   ....[116]....
        /*01fc*/ 	.word	0x050000e1


	//   ....[117]....
        /*0200*/ 	.word	0x050000e1


	//   ....[118]....
        /*0204*/ 	.word	0x050000e1


	//   ....[119]....
        /*0208*/ 	.word	0x050000e1


	//   ....[120]....
        /*020c*/ 	.word	0x050000e1


	//   ....[121]....
        /*0210*/ 	.word	0x050000e1


	//   ....[122]....
        /*0214*/ 	.word	0x050000e1


	//   ....[123]....
        /*0218*/ 	.word	0x050000e1


	//   ....[124]....
        /*021c*/ 	.word	0x050000e1


	//   ....[125]....
        /*0220*/ 	.word	0x050000e1


	//   ....[126]....
        /*0224*/ 	.word	0x050000e1


	//   ....[127]....
        /*0228*/ 	.word	0x050000e1


	//   ....[128]....
        /*022c*/ 	.word	0x050000e1


	//   ....[129]....
        /*0230*/ 	.word	0x050000e1


	//   ....[130]....
        /*0234*/ 	.word	0x050000e1


	//   ....[131]....
        /*0238*/ 	.word	0x050000e1


	//   ....[132]....
        /*023c*/ 	.word	0x050000e1


	//   ....[133]....
        /*0240*/ 	.word	0x050000e1


	//   ....[134]....
        /*0244*/ 	.word	0x050000e1


	//   ....[135]....
        /*0248*/ 	.word	0x050000e1


	//   ....[136]....
        /*024c*/ 	.word	0x050000e1


	//   ....[137]....
        /*0250*/ 	.word	0x050000e1


	//   ....[138]....
        /*0254*/ 	.word	0x050000e1


	//   ....[139]....
        /*0258*/ 	.word	0x050000e1


	//   ....[140]....
        /*025c*/ 	.word	0x050000e1


	//   ....[141]....
        /*0260*/ 	.word	0x050000e1


	//   ....[142]....
        /*0264*/ 	.word	0x050000e1


	//   ....[143]....
        /*0268*/ 	.word	0x050000e1


	//   ....[144]....
        /*026c*/ 	.word	0x050000e1


	//   ....[145]....
        /*0270*/ 	.word	0x050000e1


	//   ....[146]....
        /*0274*/ 	.word	0x050000e1


	//   ....[147]....
        /*0278*/ 	.word	0x050000e1


	//   ....[148]....
        /*027c*/ 	.word	0x050000e1


	//   ....[149]....
        /*0280*/ 	.word	0x050000e1


	//   ....[150]....
        /*0284*/ 	.word	0x050000e1


	//   ....[151]....
        /*0288*/ 	.word	0x050000e1


	//   ....[152]....
        /*028c*/ 	.word	0x050000e1


	//   ....[153]....
        /*0290*/ 	.word	0x050000e1


	//   ....[154]....
        /*0294*/ 	.word	0x050000e1


	//   ....[155]....
        /*0298*/ 	.word	0x050000e1


	//   ....[156]....
        /*029c*/ 	.word	0x050000e1


	//   ....[157]....
        /*02a0*/ 	.word	0x050000e1


	//   ....[158]....
        /*02a4*/ 	.word	0x050000e1


	//   ....[159]....
        /*02a8*/ 	.word	0x050000e1


	//   ....[160]....
        /*02ac*/ 	.word	0x050000e1


	//   ....[161]....
        /*02b0*/ 	.word	0x050000e1


	//   ....[162]....
        /*02b4*/ 	.word	0x050000e1


	//   ....[163]....
        /*02b8*/ 	.word	0x050000e1


	//----- nvinfo : EIATTR_COOP_GROUP_INSTR_OFFSETS
	.align		4
.L_1363:
        /*02bc*/ 	.byte	0x04, 0x28
        /*02be*/ 	.short	(.L_1365 - .L_1364)


	//   ....[0]....
.L_1364:
        /*02c0*/ 	.word	0x000008a0


	//   ....[1]....
        /*02c4*/ 	.word	0x00000950


	//   ....[2]....
        /*02c8*/ 	.word	0x00000b70


	//   ....[3]....
        /*02cc*/ 	.word	0x00003230


	//   ....[4]....
        /*02d0*/ 	.word	0x00003be0


	//   ....[5]....
        /*02d4*/ 	.word	0x000045c0


	//   ....[6]....
        /*02d8*/ 	.word	0x00004920


	//   ....[7]....
        /*02dc*/ 	.word	0x00006b40


	//   ....[8]....
        /*02e0*/ 	.word	0x00006b60


	//   ....[9]....
        /*02e4*/ 	.word	0x00006b70


	//   ....[10]....
        /*02e8*/ 	.word	0x00006b80


	//   ....[11]....
        /*02ec*/ 	.word	0x00006c20


	//   ....[12]....
        /*02f0*/ 	.word	0x00006c40


	//   ....[13]....
        /*02f4*/ 	.word	0x00006c70


	//   ....[14]....
        /*02f8*/ 	.word	0x00006c80


	//   ....[15]....
        /*02fc*/ 	.word	0x00006d20


	//   ....[16]....
        /*0300*/ 	.word	0x00006d50


	//   ....[17]....
        /*0304*/ 	.word	0x00006d70


	//   ....[18]....
        /*0308*/ 	.word	0x00006d80


	//   ....[19]....
        /*030c*/ 	.word	0x00006e20


	//   ....[20]....
        /*0310*/ 	.word	0x00006e50


	//   ....[21]....
        /*0314*/ 	.word	0x00006e70


	//   ....[22]....
        /*0318*/ 	.word	0x00006e80


	//   ....[23]....
        /*031c*/ 	.word	0x00006f20


	//   ....[24]....
        /*0320*/ 	.word	0x00006f50


	//   ....[25]....
        /*0324*/ 	.word	0x00006f60


	//   ....[26]....
        /*0328*/ 	.word	0x00006f70


	//   ....[27]....
        /*032c*/ 	.word	0x000070e0


	//   ....[28]....
        /*0330*/ 	.word	0x000070f0


	//   ....[29]....
        /*0334*/ 	.word	0x00007100


	//   ....[30]....
        /*0338*/ 	.word	0x00007110


	//   ....[31]....
        /*033c*/ 	.word	0x00007120


	//   ....[32]....
        /*0340*/ 	.word	0x00007130


	//   ....[33]....
        /*0344*/ 	.word	0x00007140


	//   ....[34]....
        /*0348*/ 	.word	0x00007150


	//   ....[35]....
        /*034c*/ 	.word	0x000086d0


	//   ....[36]....
        /*0350*/ 	.word	0x00008700


	//   ....[37]....
        /*0354*/ 	.word	0x00008710


	//   ....[38]....
        /*0358*/ 	.word	0x00008720


	//   ....[39]....
        /*035c*/ 	.word	0x00008840


	//   ....[40]....
        /*0360*/ 	.word	0x00008850


	//   ....[41]....
        /*0364*/ 	.word	0x00008860


	//   ....[42]....
        /*0368*/ 	.word	0x00008870


	//   ....[43]....
        /*036c*/ 	.word	0x00008990


	//   ....[44]....
        /*0370*/ 	.word	0x000089a0


	//   ....[45]....
        /*0374*/ 	.word	0x000089b0


	//   ....[46]....
        /*0378*/ 	.word	0x000089c0


	//   ....[47]....
        /*037c*/ 	.word	0x00008ae0


	//   ....[48]....
        /*0380*/ 	.word	0x00008af0


	//   ....[49]....
        /*0384*/ 	.word	0x00008b00


	//   ....[50]....
        /*0388*/ 	.word	0x00008b10


	//   ....[51]....
        /*038c*/ 	.word	0x00008c30


	//   ....[52]....
        /*0390*/ 	.word	0x00008c40


	//   ....[53]....
        /*0394*/ 	.word	0x00008c50


	//   ....[54]....
        /*0398*/ 	.word	0x00008c60


	//   ....[55]....
        /*039c*/ 	.word	0x00008d80


	//   ....[56]....
        /*03a0*/ 	.word	0x00008d90


	//   ....[57]....
        /*03a4*/ 	.word	0x00008da0


	//   ....[58]....
        /*03a8*/ 	.word	0x00008db0


	//   ....[59]....
        /*03ac*/ 	.word	0x00008dc0


	//   ....[60]....
        /*03b0*/ 	.word	0x00008dd0


	//   ....[61]....
        /*03b4*/ 	.word	0x00008de0


	//   ....[62]....
        /*03b8*/ 	.word	0x00008e20


	//   ....[63]....
        /*03bc*/ 	.word	0x00008e40


	//   ....[64]....
        /*03c0*/ 	.word	0x00008e50


	//   ....[65]....
        /*03c4*/ 	.word	0x00008e60


	//   ....[66]....
        /*03c8*/ 	.word	0x00008e70


	//   ....[67]....
        /*03cc*/ 	.word	0x0000a430


	//   ....[68]....
        /*03d0*/ 	.word	0x0000a4b0


	//   ....[69]....
        /*03d4*/ 	.word	0x0000a4f0


	//   ....[70]....
        /*03d8*/ 	.word	0x0000a530


	//   ....[71]....
        /*03dc*/ 	.word	0x0000a600


	//   ....[72]....
        /*03e0*/ 	.word	0x0000a680


	//   ....[73]....
        /*03e4*/ 	.word	0x0000a6c0


	//   ....[74]....
        /*03e8*/ 	.word	0x0000a700


	//   ....[75]....
        /*03ec*/ 	.word	0x0000a7f0


	//   ....[76]....
        /*03f0*/ 	.word	0x0000a890


	//   ....[77]....
        /*03f4*/ 	.word	0x0000a8d0


	//   ....[78]....
        /*03f8*/ 	.word	0x0000a910


	//   ....[79]....
        /*03fc*/ 	.word	0x0000a9c0


	//   ....[80]....
        /*0400*/ 	.word	0x0000aa60


	//   ....[81]....
        /*0404*/ 	.word	0x0000aaa0


	//   ....[82]....
        /*0408*/ 	.word	0x0000aae0


	//   ....[83]....
        /*040c*/ 	.word	0x0000ac40


	//   ....[84]....
        /*0410*/ 	.word	0x0000ac80


	//   ....[85]....
        /*0414*/ 	.word	0x0000acc0


	//   ....[86]....
        /*0418*/ 	.word	0x0000ad00


	//   ....[87]....
        /*041c*/ 	.word	0x0000b450


	//   ....[88]....
        /*0420*/ 	.word	0x0000bbb0


	//   ....[89]....
        /*0424*/ 	.word	0x0000c020


	//   ....[90]....
        /*0428*/ 	.word	0x0000c170


	//   ....[91]....
        /*042c*/ 	.word	0x0000c1b0


	//   ....[92]....
        /*0430*/ 	.word	0x0000c210


	//   ....[93]....
        /*0434*/ 	.word	0x0000c270


	//   ....[94]....
        /*0438*/ 	.word	0x0000c2a0


	//   ....[95]....
        /*043c*/ 	.word	0x0000c420


	//   ....[96]....
        /*0440*/ 	.word	0x0000c460


	//   ....[97]....
        /*0444*/ 	.word	0x0000c4d0


	//   ....[98]....
        /*0448*/ 	.word	0x0000c520


	//   ....[99]....
        /*044c*/ 	.word	0x0000c540


	//   ....[100]....
        /*0450*/ 	.word	0x0000ce40


	//   ....[101]....
        /*0454*/ 	.word	0x0000ce90


	//   ....[102]....
        /*0458*/ 	.word	0x0000cee0


	//   ....[103]....
        /*045c*/ 	.word	0x0000cf30


	//   ....[104]....
        /*0460*/ 	.word	0x0000d050


	//   ....[105]....
        /*0464*/ 	.word	0x0000d0a0


	//   ....[106]....
        /*0468*/ 	.word	0x0000d0f0


	//   ....[107]....
        /*046c*/ 	.word	0x0000d140


	//   ....[108]....
        /*0470*/ 	.word	0x0000d260


	//   ....[109]....
        /*0474*/ 	.word	0x0000d2b0


	//   ....[110]....
        /*0478*/ 	.word	0x0000d300


	//   ....[111]....
        /*047c*/ 	.word	0x0000d350


	//   ....[112]....
        /*0480*/ 	.word	0x0000d470


	//   ....[113]....
        /*0484*/ 	.word	0x0000d4c0


	//   ....[114]....
        /*0488*/ 	.word	0x0000d510


	//   ....[115]....
        /*048c*/ 	.word	0x0000d560


	//   ....[116]....
        /*0490*/ 	.word	0x0000d680


	//   ....[117]....
        /*0494*/ 	.word	0x0000d6d0


	//   ....[118]....
        /*0498*/ 	.word	0x0000d720


	//   ....[119]....
        /*049c*/ 	.word	0x0000d770


	//   ....[120]....
        /*04a0*/ 	.word	0x0000d800


	//   ....[121]....
        /*04a4*/ 	.word	0x0000d8a0


	//   ....[122]....
        /*04a8*/ 	.word	0x0000d940


	//   ....[123]....
        /*04ac*/ 	.word	0x0000d9e0


	//   ....[124]....
        /*04b0*/ 	.word	0x0000da80


	//   ....[125]....
        /*04b4*/ 	.word	0x0000db30


	//   ....[126]....
        /*04b8*/ 	.word	0x0000db90


	//   ....[127]....
        /*04bc*/ 	.word	0x0000dbe0


	//   ....[128]....
        /*04c0*/ 	.word	0x0000dc10


	//   ....[129]....
        /*04c4*/ 	.word	0x0000dc70


	//   ....[130]....
        /*04c8*/ 	.word	0x0000dcc0


	//   ....[131]....
        /*04cc*/ 	.word	0x0000dd10


	//   ....[132]....
        /*04d0*/ 	.word	0x0000ddc0


	//   ....[133]....
        /*04d4*/ 	.word	0x0000de10


	//   ....[134]....
        /*04d8*/ 	.word	0x0000de60


	//   ....[135]....
        /*04dc*/ 	.word	0x0000deb0


	//   ....[136]....
        /*04e0*/ 	.word	0x0000df50


	//   ....[137]....
        /*04e4*/ 	.word	0x0000dfe0


	//   ....[138]....
        /*04e8*/ 	.word	0x0000e030


	//   ....[139]....
        /*04ec*/ 	.word	0x0000e080


	//   ....[140]....
        /*04f0*/ 	.word	0x0000e120


	//   ....[141]....
        /*04f4*/ 	.word	0x0000e1b0


	//   ....[142]....
        /*04f8*/ 	.word	0x0000e200


	//   ....[143]....
        /*04fc*/ 	.word	0x0000e250


	//   ....[144]....
        /*0500*/ 	.word	0x0000e2f0


	//   ....[145]....
        /*0504*/ 	.word	0x0000e380


	//   ....[146]....
        /*0508*/ 	.word	0x0000e3d0


	//   ....[147]....
        /*050c*/ 	.word	0x0000e420


	//   ....[148]....
        /*0510*/ 	.word	0x0000e4c0


	//   ....[149]....
        /*0514*/ 	.word	0x0000e550


	//   ....[150]....
        /*0518*/ 	.word	0x0000e5a0


	//   ....[151]....
        /*051c*/ 	.word	0x0000e5f0


	//   ....[152]....
        /*0520*/ 	.word	0x0000e690


	//   ....[153]....
        /*0524*/ 	.word	0x0000e730


	//   ....[154]....
        /*0528*/ 	.word	0x0000e780


	//   ....[155]....
        /*052c*/ 	.word	0x0000e840


	//   ....[156]....
        /*0530*/ 	.word	0x0000e870


	//   ....[157]....
        /*0534*/ 	.word	0x0000e8e0


	//   ....[158]....
        /*0538*/ 	.word	0x0000e930


	//   ....[159]....
        /*053c*/ 	.word	0x0000e980


	//   ....[160]....
        /*0540*/ 	.word	0x0000e9b0


	//   ....[161]....
        /*0544*/ 	.word	0x0000ea00


	//   ....[162]....
        /*0548*/ 	.word	0x0000ea50


	//   ....[163]....
        /*054c*/ 	.word	0x0000eaa0


	//----- nvinfo : EIATTR_EXIT_INSTR_OFFSETS
	.align		4
.L_1365:
        /*0550*/ 	.byte	0x04, 0x1c
        /*0552*/ 	.short	(.L_1367 - .L_1366)


	//   ....[0]....
.L_1366:
        /*0554*/ 	.word	0x0000c6b0


	//   ....[1]....
        /*0558*/ 	.word	0x0000cde0


	//----- nvinfo : EIATTR_MAX_THREADS
	.align		4
.L_1367:
        /*055c*/ 	.byte	0x04, 0x05
        /*055e*/ 	.short	(.L_1369 - .L_1368)
.L_1368:
        /*0560*/ 	.word	0x00000080
        /*0564*/ 	.word	0x00000001
        /*0568*/ 	.word	0x00000001


	//----- nvinfo : EIATTR_CRS_STACK_SIZE
	.align		4
.L_1369:
        /*056c*/ 	.byte	0x04, 0x1e
        /*056e*/ 	.short	(.L_1371 - .L_1370)
.L_1370:
        /*0570*/ 	.word	0x00000000


	//----- nvinfo : EIATTR_CBANK_PARAM_SIZE
	.align		4
.L_1371:
        /*0574*/ 	.byte	0x03, 0x19
        /*0576*/ 	.short	0x01f0


	//----- nvinfo : EIATTR_PARAM_CBANK
	.align		4
        /*0578*/ 	.byte	0x04, 0x0a
        /*057a*/ 	.short	(.L_1373 - .L_1372)
	.align		4
.L_1372:
        /*057c*/ 	.word	index@(.nv.constant0._Z25selective_scan_bwd_kernelI32Selective_Scan_bwd_kernel_traitsILi128ELi16ELb1ELb0ELb0ELb1ELb1EN3c108BFloat16ENS1_7complexIfEEEEv12SSMParamsBwd)
        /*0580*/ 	.short	0x0210
        /*0582*/ 	.short	0x01f0


	//----- nvinfo : EIATTR_SW_WAR
	.align		4
.L_1373:
        /*0584*/ 	.byte	0x04, 0x36
        /*0586*/ 	.short	(.L_1375 - .L_1374)
.L_1374:
        /*0588*/ 	.word	0x00000008
.L_1375:


//--------------------- .nv.info._Z25selective_scan_bwd_kernelI32Selective_Scan_bwd_kernel_traitsILi128ELi16ELb1ELb0ELb1ELb0ELb0EN3c108BFloat16ENS1_7complexIfEEEEv12SSMParamsBwd --------------------------
	.section	.nv.info._Z25selective_scan_bwd_kernelI32Selective_Scan_bwd_kernel_traitsILi128ELi16ELb1ELb0ELb1ELb0ELb0EN3c108BFloat16ENS1_7complexIfEEEEv12SSMParamsBwd,"",@"SHT_CUDA_INFO"
	.sectionflags	@""
	.align	4


	//----- nvinfo : EIATTR_CUDA_API_VERSION
	.align		4
        /*0000*/ 	.byte	0x04, 0x37
        /*0002*/ 	.short	(.L_1377 - .L_1376)
.L_1376:
        /*0004*/ 	.word	0x00000082


	//----- nvinfo : EIATTR_KPARAM_INFO
	.align		4
.L_1377:
        /*0008*/ 	.byte	0x04, 0x17
        /*000a*/ 	.short	(.L_1379 - .L_1378)
.L_1378:
        /*000c*/ 	.word	0x00000000
        /*0010*/ 	.short	0x0000
        /*0012*/ 	.short	0x0000
        /*0014*/ 	.byte	0x00, 0xf0, 0xc1, 0x07


	//----- nvinfo : EIATTR_SPARSE_MMA_MASK
	.align		4
.L_1379:
        /*0018*/ 	.byte	0x03, 0x50
        /*001a*/ 	.short	0x0000


	//----- nvinfo : EIATTR_MAXREG_COUNT
	.align		4
        /*001c*/ 	.byte	0x03, 0x1b
        /*001e*/ 	.short	0x00ff


	//----- nvinfo : EIATTR_NUM_BARRIERS
	.align		4
        /*0020*/ 	.byte	0x02, 0x4c
        /*0022*/ 	.byte	0x01
	.zero		1


	//----- nvinfo : EIATTR_ANNOTATIONS
	.align		4
        /*0024*/ 	.byte	0x04, 0x55
        /*0026*/ 	.short	(.L_1381 - .L_1380)


	//   ....[0]....
.L_1380:
        /* <DEDUP_REMOVED lines=19> */


	//----- nvinfo : EIATTR_MERCURY_ISA_VERSION
	.align		4
.L_1381:
        /*0148*/ 	.byte	0x03, 0x5f
        /*014a*/ 	.short	0x0101


	//----- nvinfo : EIATTR_COOP_GROUP_MASK_REGIDS
	.align		4
        /*014c*/ 	.byte	0x04, 0x29
        /*014e*/ 	.short	(.L_1383 - .L_1382)


	//   ....[0]....
.L_1382:
        /*0150*/ 	.word	0xffffffff


	//   ....[1]....
        /*0154*/ 	.word	0xffffffff


	//   ....[2]....
        /*0158*/ 	.word	0xffffffff


	//   ....[3]....
        /*015c*/ 	.word	0xffffffff


	//   ....[4]....
        /*0160*/ 	.word	0xffffffff


	//   ....[5]....
        /*0164*/ 	.word	0xffffffff


	//   ....[6]....
        /*0168*/ 	.word	0xffffffff


	//   ....[7]....
        /*016c*/ 	.word	0xffffffff


	//   ....[8]....
        /*0170*/ 	.word	0xffffffff


	//   ....[9]....
        /*0174*/ 	.word	0xffffffff


	//   ....[10]....
        /*0178*/ 	.word	0xffffffff


	//   ....[11]....
        /*017c*/ 	.word	0xffffffff


	//   ....[12]....
        /*0180*/ 	.word	0xffffffff


	//   ....[13]....
        /*0184*/ 	.word	0xffffffff


	//   ....[14]....
        /*0188*/ 	.word	0xffffffff


	//   ....[15]....
        /*018c*/ 	.word	0xffffffff


	//   ....[16]....
        /*0190*/ 	.word	0xffffffff


	//   ....[17]....
        /*0194*/ 	.word	0xffffffff


	//   ....[18]....
        /*0198*/ 	.word	0xffffffff


	//   ....[19]....
        /*019c*/ 	.word	0xffffffff


	//   ....[20]....
        /*01a0*/ 	.word	0xffffffff


	//   ....[21]....
        /*01a4*/ 	.word	0xffffffff


	//   ....[22]....
        /*01a8*/ 	.word	0xffffffff


	//   ....[23]....
        /*01ac*/ 	.word	0xffffffff


	//   ....[24]....
        /*01b0*/ 	.word	0xffffffff


	//   ....[25]....
        /*01b4*/ 	.word	0xffffffff


	//   ....[26]....
        /*01b8*/ 	.word	0xffffffff


	//   ....[27]....
        /*01bc*/ 	.word	0xffffffff


	//   ....[28]....
        /*01c0*/ 	.word	0xffffffff


	//   ....[29]....
        /*01c4*/ 	.word	0xffffffff


	//   ....[30]....
        /*01c8*/ 	.word	0xffffffff


	//   ....[31]....
        /*01cc*/ 	.word	0xffffffff


	//   ....[32]....
        /*01d0*/ 	.word	0xffffffff


	//   ....[33]....
        /*01d4*/ 	.word	0xffffffff


	//   ....[34]....
        /*01d8*/ 	.word	0xffffffff


	//   ....[35]....
        /*01dc*/ 	.word	0xffffffff


	//   ....[36]....
        /*01e0*/ 	.word	0xffffffff


	//   ....[37]....
        /*01e4*/ 	.word	0xffffffff


	//   ....[38]....
        /*01e8*/ 	.word	0xffffffff


	//   ....[39]....
        /*01ec*/ 	.word	0xffffffff


	//   ....[40]....
        /*01f0*/ 	.word	0xffffffff


	//   ....[41]....
        /*01f4*/ 	.word	0xffffffff


	//   ....[42]....
        /*01f8*/ 	.word	0xffffffff


	//   ....[43]....
        /*01fc*/ 	.word	0xffffffff


	//   ....[44]....
        /*0200*/ 	.word	0xffffffff


	//   ....[45]....
        /*0204*/ 	.word	0xffffffff


	//   ....[46]....
        /*0208*/ 	.word	0xffffffff


	//   ....[47]....
        /*020c*/ 	.word	0xffffffff


	//   ....[48]....
        /*0210*/ 	.word	0xffffffff


	//   ....[49]....
        /*0214*/ 	.word	0xffffffff


	//   ....[50]....
        /*0218*/ 	.word	0xffffffff


	//   ....[51]....
        /*021c*/ 	.word	0xffffffff


	//   ....[52]....
        /*0220*/ 	.word	0xffffffff


	//   ....[53]....
        /*0224*/ 	.word	0xffffffff


	//   ....[54]....
        /*0228*/ 	.word	0xffffffff


	//   ....[55]....
        /*022c*/ 	.word	0xffffffff


	//   ....[56]....
        /*0230*/ 	.word	0xffffffff


	//   ....[57]....
        /*0234*/ 	.word	0xffffffff


	//   ....[58]....
        /*0238*/ 	.word	0xffffffff


	//   ....[59]....
        /*023c*/ 	.word	0xffffffff


	//   ....[60]....
        /*0240*/ 	.word	0xffffffff


	//   ....[61]....
        /*0244*/ 	.word	0xffffffff


	//   ....[62]....
        /*0248*/ 	.word	0xffffffff


	//   ....[63]....
        /*024c*/ 	.word	0xffffffff


	//   ....[64]....
        /*0250*/ 	.word	0xffffffff


	//   ....[65]....
        /*0254*/ 	.word	0xffffffff


	//   ....[66]....
        /*0258*/ 	.word	0xffffffff


	//   ....[67]....
        /*025c*/ 	.word	0xffffffff


	//   ....[68]....
        /*0260*/ 	.word	0xffffffff


	//   ....[69]....
        /*0264*/ 	.word	0xffffffff


	//   ....[70]....
        /*0268*/ 	.word	0xffffffff


	//   ....[71]....
        /*026c*/ 	.word	0xffffffff


	//   ....[72]....
        /*0270*/ 	.word	0xffffffff


	//   ....[73]....
        /*0274*/ 	.word	0xffffffff


	//   ....[74]....
        /*0278*/ 	.word	0xffffffff


	//   ....[75]....
        /*027c*/ 	.word	0xffffffff


	//   ....[76]....
        /*0280*/ 	.word	0xffffffff


	//   ....[77]....
        /*0284*/ 	.word	0xffffffff


	//   ....[78]....
        /*0288*/ 	.word	0xffffffff


	//   ....[79]....
        /*028c*/ 	.word	0xffffffff


	//   ....[80]....
        /*0290*/ 	.word	0xffffffff


	//   ....[81]....
        /*0294*/ 	.word	0xffffffff


	//   ....[82]....
        /*0298*/ 	.word	0xffffffff


	//   ....[83]....
        /*029c*/ 	.word	0xffffffff


	//   ....[84]....
        /*02a0*/ 	.word	0xffffffff


	//   ....[85]....
        /*02a4*/ 	.word	0xffffffff


	//   ....[86]....
        /*02a8*/ 	.word	0xffffffff


	//   ....[87]....
        /*02ac*/ 	.word	0xffffffff


	//   ....[88]....
        /*02b0*/ 	.word	0xffffffff


	//   ....[89]....
        /*02b4*/ 	.word	0xffffffff


	//   ....[90]....
        /*02b8*/ 	.word	0xffffffff


	//   ....[91]....
        /*02bc*/ 	.word	0xffffffff


	//   ....[92]....
        /*02c0*/ 	.word	0xffffffff


	//   ....[93]....
        /*02c4*/ 	.word	0xffffffff


	//   ....[94]....
        /*02c8*/ 	.word	0xffffffff


	//   ....[95]....
        /*02cc*/ 	.word	0xffffffff


	//   ....[96]....
        /*02d0*/ 	.word	0x05000053


	//   ....[97]....
        /*02d4*/ 	.word	0x05000053


	//   ....[98]....
        /*02d8*/ 	.word	0x05000053


	//   ....[99]....
        /*02dc*/ 	.word	0x05000053


	//   ....[100]....
        /*02e0*/ 	.word	0x05000053


	//   ....[101]....
        /*02e4*/ 	.word	0x05000053


	//   ....[102]....
        /*02e8*/ 	.word	0x05000053


	//   ....[103]....
        /*02ec*/ 	.word	0x05000053


	//   ....[104]....
        /*02f0*/ 	.word	0x05000053


	//   ....[105]....
        /*02f4*/ 	.word	0x05000053


	//   ....[106]....
        /*02f8*/ 	.word	0x05000053


	//   ....[107]....
        /*02fc*/ 	.word	0x05000053


	//   ....[108]....
        /*0300*/ 	.word	0x05000053


	//   ....[109]....
        /*0304*/ 	.word	0x05000053


	//   ....[110]....
        /*0308*/ 	.word	0x05000053


	//   ....[111]....
        /*030c*/ 	.word	0x05000053


	//   ....[112]....
        /*0310*/ 	.word	0x05000053


	//   ....[113]....
        /*0314*/ 	.word	0x05000053


	//   ....[114]....
        /*0318*/ 	.word	0x05000053


	//   ....[115]....
        /*031c*/ 	.word	0x05000053


	//   ....[116]....
        /*0320*/ 	.word	0x05000053


	//   ....[117]....
        /*0324*/ 	.word	0x05000053


	//   ....[118]....
        /*0328*/ 	.word	0x05000053


	//   ....[119]....
        /*032c*/ 	.word	0x05000053


	//   ....[120]....
        /*0330*/ 	.word	0x05000053


	//   ....[121]....
        /*0334*/ 	.word	0x05000053


	//   ....[122]....
        /*0338*/ 	.word	0x05000053


	//   ....[123]....
        /*033c*/ 	.word	0x05000053


	//   ....[124]....
        /*0340*/ 	.word	0x05000053


	//   ....[125]....
        /*0344*/ 	.word	0x05000053


	//   ....[126]....
        /*0348*/ 	.word	0x05000053


	//   ....[127]....
        /*034c*/ 	.word	0x05000053


	//   ....[128]....
        /*0350*/ 	.word	0x05000053


	//   ....[129]....
        /*0354*/ 	.word	0x05000053


	//   ....[130]....
        /*0358*/ 	.word	0x05000053


	//   ....[131]....
        /*035c*/ 	.word	0x05000053


	//   ....[132]....
        /*0360*/ 	.word	0x05000053


	//   ....[133]....
        /*0364*/ 	.word	0x05000053


	//   ....[134]....
        /*0368*/ 	.word	0x05000053


	//   ....[135]....
        /*036c*/ 	.word	0x05000053


	//   ....[136]....
        /*0370*/ 	.word	0x05000053


	//   ....[137]....
        /*0374*/ 	.word	0x05000053


	//   ....[138]....
        /*0378*/ 	.word	0x05000053


	//   ....[139]....
        /*037c*/ 	.word	0x05000053


	//   ....[140]....
        /*0380*/ 	.word	0x05000053


	//   ....[141]....
        /*0384*/ 	.word	0x05000053


	//   ....[142]....
        /*0388*/ 	.word	0x05000053


	//   ....[143]....
        /*038c*/ 	.word	0x05000053


	//   ....[144]....
        /*0390*/ 	.word	0x05000053


	//   ....[145]....
        /*0394*/ 	.word	0x05000053


	//   ....[146]....
        /*0398*/ 	.word	0x05000053


	//   ....[147]....
        /*039c*/ 	.word	0x05000053


	//   ....[148]....
        /*03a0*/ 	.word	0x05000053


	//   ....[149]....
        /*03a4*/ 	.word	0x05000053


	//   ....[150]....
        /*03a8*/ 	.word	0x05000053


	//   ....[151]....
        /*03ac*/ 	.word	0x05000053


	//   ....[152]....
        /*03b0*/ 	.word	0x05000053


	//   ....[153]....
        /*03b4*/ 	.word	0x05000053


	//   ....[154]....
        /*03b8*/ 	.word	0x05000053


	//   ....[155]....
        /*03bc*/ 	.word	0x05000053


	//   ....[156]....
        /*03c0*/ 	.word	0x05000053


	//   ....[157]....
        /*03c4*/ 	.word	0x05000053


	//   ....[158]....
        /*03c8*/ 	.word	0x05000053


	//   ....[159]....
        /*03cc*/ 	.word	0x05000053


	//----- nvinfo : EIATTR_COOP_GROUP_INSTR_OFFSETS
	.align		4
.L_1383:
        /*03d0*/ 	.byte	0x04, 0x28
        /*03d2*/ 	.short	(.L_1385 - .L_1384)


	//   ....[0]....
.L_1384:
        /*03d4*/ 	.word	0x00000bc0


	//   ....[1]....
        /*03d8*/ 	.word	0x00000c70


	//   ....[2]....
        /*03dc*/ 	.word	0x00000e50


	//   ....[3]....
        /*03e0*/ 	.word	0x00002560


	//   ....[4]....
        /*03e4*/ 	.word	0x00003f30


	//   ....[5]....
        /*03e8*/ 	.word	0x00003f50


	//   ....[6]....
        /*03ec*/ 	.word	0x00003f60


	//   ....[7]....
        /*03f0*/ 	.word	0x00003f70


	//   ....[8]....
        /*03f4*/ 	.word	0x00004010


	//   ....[9]....
        /*03f8*/ 	.word	0x00004030


	//   ....[10]....
        /*03fc*/ 	.word	0x00004060


	//   ....[11]....
        /*0400*/ 	.word	0x00004070


	//   ....[12]....
        /*0404*/ 	.word	0x00004110


	//   ....[13]....
        /*0408*/ 	.word	0x00004140


	//   ....[14]....
        /*040c*/ 	.word	0x00004160


	//   ....[15]....
        /*0410*/ 	.word	0x00004170


	//   ....[16]....
        /*0414*/ 	.word	0x00004210


	//   ....[17]....
        /*0418*/ 	.word	0x00004240


	//   ....[18]....
        /*041c*/ 	.word	0x00004260


	//   ....[19]....
        /*0420*/ 	.word	0x00004270


	//   ....[20]....
        /*0424*/ 	.word	0x00004320


	//   ....[21]....
        /*0428*/ 	.word	0x00004340


	//   ....[22]....
        /*042c*/ 	.word	0x00004350


	//   ....[23]....
        /*0430*/ 	.word	0x00004360


	//   ....[24]....
        /*0434*/ 	.word	0x000044d0


	//   ....[25]....
        /*0438*/ 	.word	0x000044e0


	//   ....[26]....
        /*043c*/ 	.word	0x000044f0


	//   ....[27]....
        /*0440*/ 	.word	0x00004500


	//   ....[28]....
        /*0444*/ 	.word	0x00004510


	//   ....[29]....
        /*0448*/ 	.word	0x00004520


	//   ....[30]....
        /*044c*/ 	.word	0x00004530


	//   ....[31]....
        /*0450*/ 	.word	0x00004540


	//   ....[32]....
        /*0454*/ 	.word	0x00005aa0


	//   ....[33]....
        /*0458*/ 	.word	0x00005ab0


	//   ....[34]....
        /*045c*/ 	.word	0x00005ac0


	//   ....[35]....
        /*0460*/ 	.word	0x00005ad0


	//   ....[36]....
        /*0464*/ 	.word	0x00005bf0


	//   ....[37]....
        /*0468*/ 	.word	0x00005c00


	//   ....[38]....
        /*046c*/ 	.word	0x00005c10


	//   ....[39]....
        /*0470*/ 	.word	0x00005c20


	//   ....[40]....
        /*0474*/ 	.word	0x00005d40


	//   ....[41]....
        /*0478*/ 	.word	0x00005d50


	//   ....[42]....
        /*047c*/ 	.word	0x00005d60


	//   ....[43]....
        /*0480*/ 	.word	0x00005d70


	//   ....[44]....
        /*0484*/ 	.word	0x00005e90


	//   ....[45]....
        /*0488*/ 	.word	0x00005ea0


	//   ....[46]....
        /*048c*/ 	.word	0x00005eb0


	//   ....[47]....
        /*0490*/ 	.word	0x00005ec0


	//   ....[48]....
        /*0494*/ 	.word	0x00005fe0


	//   ....[49]....
        /*0498*/ 	.word	0x00005ff0


	//   ....[50]....
        /*049c*/ 	.word	0x00006000


	//   ....[51]....
        /*04a0*/ 	.word	0x00006010


	//   ....[52]....
        /*04a4*/ 	.word	0x00006130


	//   ....[53]....
        /*04a8*/ 	.word	0x00006140


	//   ....[54]....
        /*04ac*/ 	.word	0x00006150


	//   ....[55]....
        /*04b0*/ 	.word	0x00006160


	//   ....[56]....
        /*04b4*/ 	.word	0x00006170


	//   ....[57]....
        /*04b8*/ 	.word	0x00006180


	//   ....[58]....
        /*04bc*/ 	.word	0x00006190


	//   ....[59]....
        /*04c0*/ 	.word	0x000061c0


	//   ....[60]....
        /*04c4*/ 	.word	0x000061f0


	//   ....[61]....
        /*04c8*/ 	.word	0x00006200


	//   ....[62]....
        /*04cc*/ 	.word	0x00006210


	//   ....[63]....
        /*04d0*/ 	.word	0x00006220


	//   ....[64]....
        /*04d4*/ 	.word	0x00009f30


	//   ....[65]....
        /*04d8*/ 	.word	0x00009f70


	//   ....[66]....
        /*04dc*/ 	.word	0x00009fb0


	//   ....[67]....
        /*04e0*/ 	.word	0x00009ff0


	//   ....[68]....
        /*04e4*/ 	.word	0x0000a210


	//   ....[69]....
        /*04e8*/ 	.word	0x0000a250


	//   ....[70]....
        /*04ec*/ 	.word	0x0000a290


	//   ....[71]....
        /*04f0*/ 	.word	0x0000a2d0


	//   ....[72]....
        /*04f4*/ 	.word	0x0000a3e0


	//   ....[73]....
        /*04f8*/ 	.word	0x0000a420


	//   ....[74]....
        /*04fc*/ 	.word	0x0000a460


	//   ....[75]....
        /*0500*/ 	.word	0x0000a4a0


	//   ....[76]....
        /*0504*/ 	.word	0x0000a5a0


	//   ....[77]....
        /*0508*/ 	.word	0x0000a5c0


	//   ....[78]....
        /*050c*/ 	.word	0x0000a5e0


	//   ....[79]....
        /*0510*/ 	.word	0x0000a600


	//   ....[80]....
        /*0514*/ 	.word	0x0000a630


	//   ....[81]....
        /*0518*/ 	.word	0x0000a650


	//   ....[82]....
        /*051c*/ 	.word	0x0000a670


	//   ....[83]....
        /*0520*/ 	.word	0x0000a690


	//   ....[84]....
        /*0524*/ 	.word	0x0000ad10


	//   ....[85]....
        /*0528*/ 	.word	0x0000ae70


	//   ....[86]....
        /*052c*/ 	.word	0x0000b100


	//   ....[87]....
        /*0530*/ 	.word	0x0000b120


	//   ....[88]....
        /*0534*/ 	.word	0x0000b150


	//   ....[89]....
        /*0538*/ 	.word	0x0000b1a0


	//   ....[90]....
        /*053c*/ 	.word	0x0000b1c0


	//   ....[91]....
        /*0540*/ 	.word	0x0000b3b0


	//   ....[92]....
        /*0544*/ 	.word	0x0000b3d0


	//   ....[93]....
        /*0548*/ 	.word	0x0000b400


	//   ....[94]....
        /*054c*/ 	.word	0x0000b450


	//   ....[95]....
        /*0550*/ 	.word	0x0000b470


	//   ....[96]....
        /*0554*/ 	.word	0x0000b980


	//   ....[97]....
        /*0558*/ 	.word	0x0000b9d0


	//   ....[98]....
        /*055c*/ 	.word	0x0000ba20


	//   ....[99]....
        /*0560*/ 	.word	0x0000ba70


	//   ....[100]....
        /*0564*/ 	.word	0x0000bb90


	//   ....[101]....
        /*0568*/ 	.word	0x0000bbe0


	//   ....[102]....
        /*056c*/ 	.word	0x0000bc30


	//   ....[103]....
        /*0570*/ 	.word	0x0000bc80


	//   ....[104]....
        /*0574*/ 	.word	0x0000bdb0


	//   ....[105]....
        /*0578*/ 	.word	0x0000be00


	//   ....[106]....
        /*057c*/ 	.word	0x0000be50


	//   ....[107]....
        /*0580*/ 	.word	0x0000bea0


	//   ....[108]....
        /*0584*/ 	.word	0x0000bfc0


	//   ....[109]....
        /*0588*/ 	.word	0x0000c010


	//   ....[110]....
        /*058c*/ 	.word	0x0000c060


	//   ....[111]....
        /*0590*/ 	.word	0x0000c0b0


	//   ....[112]....
        /*0594*/ 	.word	0x0000c1d0


	//   ....[113]....
        /*0598*/ 	.word	0x0000c220


	//   ....[114]....
        /*059c*/ 	.word	0x0000c270


	//   ....[115]....
        /*05a0*/ 	.word	0x0000c2c0


	//   ....[116]....
        /*05a4*/ 	.word	0x0000c350


	//   ....[117]....
        /*05a8*/ 	.word	0x0000c3f0


	//   ....[118]....
        /*05ac*/ 	.word	0x0000c490


	//   ....[119]....
        /*05b0*/ 	.word	0x0000c530


	//   ....[120]....
        /*05b4*/ 	.word	0x0000c5d0


	//   ....[121]....
        /*05b8*/ 	.word	0x0000c680


	//   ....[122]....
        /*05bc*/ 	.word	0x0000c6d0


	//   ....[123]....
        /*05c0*/ 	.word	0x0000c720


	//   ....[124]....
        /*05c4*/ 	.word	0x0000c770


	//   ....[125]....
        /*05c8*/ 	.word	0x0000c7c0


	//   ....[126]....
        /*05cc*/ 	.word	0x0000c810


	//   ....[127]....
        /*05d0*/ 	.word	0x0000c860


	//   ....[128]....
        /*05d4*/ 	.word	0x0000c8f0


	//   ....[129]....
        /*05d8*/ 	.word	0x0000c940


	//   ....[130]....
        /*05dc*/ 	.word	0x0000c990


	//   ....[131]....
        /*05e0*/ 	.word	0x0000c9e0


	//   ....[132]....
        /*05e4*/ 	.word	0x0000ca80


	//   ....[133]....
        /*05e8*/ 	.word	0x0000cb10


	//   ....[134]....
        /*05ec*/ 	.word	0x0000cb60


	//   ....[135]....
        /*05f0*/ 	.word	0x0000cbb0


	//   ....[136]....
        /*05f4*/ 	.word	0x0000cc50


	//   ....[137]....
        /*05f8*/ 	.word	0x0000cce0


	//   ....[138]....
        /*05fc*/ 	.word	0x0000cd30


	//   ....[139]....
        /*0600*/ 	.word	0x0000cd80


	//   ....[140]....
        /*0604*/ 	.word	0x0000ce20


	//   ....[141]....
        /*0608*/ 	.word	0x0000ceb0


	//   ....[142]....
        /*060c*/ 	.word	0x0000cf00


	//   ....[143]....
        /*0610*/ 	.word	0x0000cf50


	//   ....[144]....
        /*0614*/ 	.word	0x0000cff0


	//   ....[145]....
        /*0618*/ 	.word	0x0000d080


	//   ....[146]....
        /*061c*/ 	.word	0x0000d0d0


	//   ....[147]....
        /*0620*/ 	.word	0x0000d120


	//   ....[148]....
        /*0624*/ 	.word	0x0000d1c0


	//   ....[149]....
        /*0628*/ 	.word	0x0000d270


	//   ....[150]....
        /*062c*/ 	.word	0x0000d2c0


	//   ....[151]....
        /*0630*/ 	.word	0x0000d350


	//   ....[152]....
        /*0634*/ 	.word	0x0000d3b0


	//   ....[153]....
        /*0638*/ 	.word	0x0000d400


	//   ....[154]....
        /*063c*/ 	.word	0x0000d450


	//   ....[155]....
        /*0640*/ 	.word	0x0000d4a0


	//   ....[156]....
        /*0644*/ 	.word	0x0000d4d0


	//   ....[157]....
        /*0648*/ 	.word	0x0000d530


	//   ....[158]....
        /*064c*/ 	.word	0x0000d5a0


	//   ....[159]....
        /*0650*/ 	.word	0x0000d5f0


	//----- nvinfo : EIATTR_EXIT_INSTR_OFFSETS
	.align		4
.L_1385:
        /*0654*/ 	.byte	0x04, 0x1c
        /*0656*/ 	.short	(.L_1387 - .L_1386)


	//   ....[0]....
.L_1386:
        /*0658*/ 	.word	0x0000b5e0


	//   ....[1]....
        /*065c*/ 	.word	0x0000b920


	//----- nvinfo : EIATTR_MAX_THREADS
	.align		4
.L_1387:
        /*0660*/ 	.byte	0x04, 0x05
        /*0662*/ 	.short	(.L_1389 - .L_1388)
.L_1388:
        /*0664*/ 	.word	0x00000080
        /*0668*/ 	.word	0x00000001
        /*066c*/ 	.word	0x00000001


	//----- nvinfo : EIATTR_CRS_STACK_SIZE
	.align		4
.L_1389:
        /*0670*/ 	.byte	0x04, 0x1e
        /*0672*/ 	.short	(.L_1391 - .L_1390)
.L_1390:
        /*0674*/ 	.word	0x00000000


	//----- nvinfo : EIATTR_CBANK_PARAM_SIZE
	.align		4
.L_1391:
        /*0678*/ 	.byte	0x03, 0x19
        /*067a*/ 	.short	0x01f0


	//----- nvinfo : EIATTR_PARAM_CBANK
	.align		4
        /*067c*/ 	.byte	0x04, 0x0a
        /*067e*/ 	.short	(.L_1393 - .L_1392)
	.align		4
.L_1392:
        /*0680*/ 	.word	index@(.nv.constant0._Z25selective_scan_bwd_kernelI32Selective_Scan_bwd_kernel_traitsILi128ELi16ELb1ELb0ELb1ELb0ELb0EN3c108BFloat16ENS1_7complexIfEEEEv12SSMParamsBwd)
        /*0684*/ 	.short	0x0210
        /*0686*/ 	.short	0x01f0


	//----- nvinfo : EIATTR_SW_WAR
	.align		4
.L_1393:
        /*0688*/ 	.byte	0x04, 0x36
        /*068a*/ 	.short	(.L_1395 - .L_1394)
.L_1394:
        /*068c*/ 	.word	0x00000008
.L_1395:


//--------------------- .nv.info._Z25selective_scan_bwd_kernelI32Selective_Scan_bwd_kernel_traitsILi128ELi16ELb1ELb0ELb1ELb0ELb1EN3c108BFloat16ENS1_7complexIfEEEEv12SSMParamsBwd --------------------------
	.section	.nv.info._Z25selective_scan_bwd_kernelI32Selective_Scan_bwd_kernel_traitsILi128ELi16ELb1ELb0ELb1ELb0ELb1EN3c108BFloat16ENS1_7complexIfEEEEv12SSMParamsBwd,"",@"SHT_CUDA_INFO"
	.sectionflags	@""
	.align	4


	//----- nvinfo : EIATTR_CUDA_API_VERSION
	.align		4
        /*0000*/ 	.byte	0x04, 0x37
        /*0002*/ 	.short	(.L_1397 - .L_1396)
.L_1396:
        /*0004*/ 	.word	0x00000082


	//----- nvinfo : EIATTR_KPARAM_INFO
	.align		4
.L_1397:
        /*0008*/ 	.byte	0x04, 0x17
        /*000a*/ 	.short	(.L_1399 - .L_1398)
.L_1398:
        /*000c*/ 	.word	0x00000000
        /*0010*/ 	.short	0x0000
        /*0012*/ 	.short	0x0000
        /*0014*/ 	.byte	0x00, 0xf0, 0xc1, 0x07


	//----- nvinfo : EIATTR_SPARSE_MMA_MASK
	.align		4
.L_1399:
        /*0018*/ 	.byte	0x03, 0x50
        /*001a*/ 	.short	0x0000


	//----- nvinfo : EIATTR_MAXREG_COUNT
	.align		4
        /*001c*/ 	.byte	0x03, 0x1b
        /*001e*/ 	.short	0x00ff


	//----- nvinfo : EIATTR_NUM_BARRIERS
	.align		4
        /*0020*/ 	.byte	0x02, 0x4c
        /*0022*/ 	.byte	0x01
	.zero		1


	//----- nvinfo : EIATTR_ANNOTATIONS
	.align		4
        /*0024*/ 	.byte	0x04, 0x55
        /*0026*/ 	.short	(.L_1401 - .L_1400)


	//   ....[0]....
.L_1400:
        /* <DEDUP_REMOVED lines=19> */


	//----- nvinfo : EIATTR_MERCURY_ISA_VERSION
	.align		4
.L_1401:
        /*0148*/ 	.byte	0x03, 0x5f
        /*014a*/ 	.short	0x0101


	//----- nvinfo : EIATTR_COOP_GROUP_MASK_REGIDS
	.align		4
        /*014c*/ 	.byte	0x04, 0x29
        /*014e*/ 	.short	(.L_1403 - .L_1402)


	//   ....[0]....
.L_1402:
        /*0150*/ 	.word	0xffffffff


	//   ....[1]....
        /*0154*/ 	.word	0xffffffff


	//   ....[2]....
        /*0158*/ 	.word	0xffffffff


	//   ....[3]....
        /*015c*/ 	.word	0xffffffff


	//   ....[4]....
        /*0160*/ 	.word	0xffffffff


	//   ....[5]....
        /*0164*/ 	.word	0xffffffff


	//   ....[6]....
        /*0168*/ 	.word	0xffffffff


	//   ....[7]....
        /*016c*/ 	.word	0xffffffff


	//   ....[8]....
        /*0170*/ 	.word	0xffffffff


	//   ....[9]....
        /*0174*/ 	.word	0xffffffff


	//   ....[10]....
        /*0178*/ 	.word	0xffffffff


	//   ....[11]....
        /*017c*/ 	.word	0xffffffff


	//   ....[12]....
        /*0180*/ 	.word	0xffffffff


	//   ....[13]....
        /*0184*/ 	.word	0xffffffff


	//   ....[14]....
        /*0188*/ 	.word	0xffffffff


	//   ....[15]....
        /*018c*/ 	.word	0xffffffff


	//   ....[16]....
        /*0190*/ 	.word	0xffffffff


	//   ....[17]....
        /*0194*/ 	.word	0xffffffff


	//   ....[18]....
        /*0198*/ 	.word	0xffffffff


	//   ....[19]....
        /*019c*/ 	.word	0xffffffff


	//   ....[20]....
        /*01a0*/ 	.word	0xffffffff


	//   ....[21]....
        /*01a4*/ 	.word	0xffffffff


	//   ....[22]....
        /*01a8*/ 	.word	0xffffffff


	//   ....[23]....
        /*01ac*/ 	.word	0xffffffff


	//   ....[24]....
        /*01b0*/ 	.word	0xffffffff


	//   ....[25]....
        /*01b4*/ 	.word	0xffffffff


	//   ....[26]....
        /*01b8*/ 	.word	0xffffffff


	//   ....[27]....
        /*01bc*/ 	.word	0xffffffff


	//   ....[28]....
        /*01c0*/ 	.word	0xffffffff


	//   ....[29]....
        /*01c4*/ 	.word	0xffffffff


	//   ....[30]....
        /*01c8*/ 	.word	0xffffffff


	//   ....[31]....
        /*01cc*/ 	.word	0xffffffff


	//   ....[32]....
        /*01d0*/ 	.word	0xffffffff


	//   ....[33]....
        /*01d4*/ 	.word	0xffffffff


	//   ....[34]....
        /*01d8*/ 	.word	0xffffffff


	//   ....[35]....
        /*01dc*/ 	.word	0xffffffff


	//   ....[36]....
        /*01e0*/ 	.word	0xffffffff


	//   ....[37]....
        /*01e4*/ 	.word	0xffffffff


	//   ....[38]....
        /*01e8*/ 	.word	0xffffffff


	//   ....[39]....
        /*01ec*/ 	.word	0xffffffff


	//   ....[40]....
        /*01f0*/ 	.word	0xffffffff


	//   ....[41]....
        /*01f4*/ 	.word	0xffffffff


	//   ....[42]....
        /*01f8*/ 	.word	0xffffffff


	//   ....[43]....
        /*01fc*/ 	.word	0xffffffff


	//   ....[44]....
        /*0200*/ 	.word	0xffffffff


	//   ....[45]....
        /*0204*/ 	.word	0xffffffff


	//   ....[46]....
        /*0208*/ 	.word	0xffffffff


	//   ....[47]....
        /*020c*/ 	.word	0xffffffff


	//   ....[48]....
        /*0210*/ 	.word	0xffffffff


	//   ....[49]....
        /*0214*/ 	.word	0xffffffff


	//   ....[50]....
        /*0218*/ 	.word	0xffffffff


	//   ....[51]....
        /*021c*/ 	.word	0xffffffff


	//   ....[52]....
        /*0220*/ 	.word	0xffffffff


	//   ....[53]....
        /*0224*/ 	.word	0xffffffff


	//   ....[54]....
        /*0228*/ 	.word	0xffffffff


	//   ....[55]....
        /*022c*/ 	.word	0xffffffff


	//   ....[56]....
        /*0230*/ 	.word	0xffffffff


	//   ....[57]....
        /*0234*/ 	.word	0xffffffff


	//   ....[58]....
        /*0238*/ 	.word	0xffffffff


	//   ....[59]....
        /*023c*/ 	.word	0xffffffff


	//   ....[60]....
        /*0240*/ 	.word	0xffffffff


	//   ....[61]....
        /*0244*/ 	.word	0xffffffff


	//   ....[62]....
        /*0248*/ 	.word	0xffffffff


	//   ....[63]....
        /*024c*/ 	.word	0xffffffff


	//   ....[64]....
        /*0250*/ 	.word	0xffffffff


	//   ....[65]....
        /*0254*/ 	.word	0xffffffff


	//   ....[66]....
        /*0258*/ 	.word	0xffffffff


	//   ....[67]....
        /*025c*/ 	.word	0xffffffff


	//   ....[68]....
        /*0260*/ 	.word	0xffffffff


	//   ....[69]....
        /*0264*/ 	.word	0xffffffff


	//   ....[70]....
        /*0268*/ 	.word	0xffffffff


	//   ....[71]....
        /*026c*/ 	.word	0xffffffff


	//   ....[72]....
        /*0270*/ 	.word	0xffffffff


	//   ....[73]....
        /*0274*/ 	.word	0xffffffff


	//   ....[74]....
        /*0278*/ 	.word	0xffffffff


	//   ....[75]....
        /*027c*/ 	.word	0xffffffff


	//   ....[76]....
        /*0280*/ 	.word	0xffffffff


	//   ....[77]....
        /*0284*/ 	.word	0xffffffff


	//   ....[78]....
        /*0288*/ 	.word	0xffffffff


	//   ....[79]....
        /*028c*/ 	.word	0xffffffff


	//   ....[80]....
        /*0290*/ 	.word	0xffffffff


	//   ....[81]....
        /*0294*/ 	.word	0xffffffff


	//   ....[82]....
        /*0298*/ 	.word	0xffffffff


	//   ....[83]....
        /*029c*/ 	.word	0xffffffff


	//   ....[84]....
        /*02a0*/ 	.word	0xffffffff


	//   ....[85]....
        /*02a4*/ 	.word	0xffffffff


	//   ....[86]....
        /*02a8*/ 	.word	0xffffffff


	//   ....[87]....
        /*02ac*/ 	.word	0xffffffff


	//   ....[88]....
        /*02b0*/ 	.word	0xffffffff


	//   ....[89]....
        /*02b4*/ 	.word	0xffffffff


	//   ....[90]....
        /*02b8*/ 	.word	0xffffffff


	//   ....[91]....
        /*02bc*/ 	.word	0xffffffff


	//   ....[92]....
        /*02c0*/ 	.word	0xffffffff


	//   ....[93]....
        /*02c4*/ 	.word	0xffffffff


	//   ....[94]....
        /*02c8*/ 	.word	0xffffffff


	//   ....[95]....
        /*02cc*/ 	.word	0xffffffff


	//   ....[96]....
        /*02d0*/ 	.word	0xffffffff


	//   ....[97]....
        /*02d4*/ 	.word	0xffffffff


	//   ....[98]....
        /*02d8*/ 	.word	0xffffffff


	//   ....[99]....
        /*02dc*/ 	.word	0xffffffff


	//   ....[100]....
        /*02e0*/ 	.word	0x05000053


	//   ....[101]....
        /*02e4*/ 	.word	0x05000053


	//   ....[102]....
        /*02e8*/ 	.word	0x05000053


	//   ....[103]....
        /*02ec*/ 	.word	0x05000053


	//   ....[104]....
        /*02f0*/ 	.word	0x05000053


	//   ....[105]....
        /*02f4*/ 	.word	0x05000053


	//   ....[106]....
        /*02f8*/ 	.word	0x05000053


	//   ....[107]....
        /*02fc*/ 	.word	0x05000053


	//   ....[108]....
        /*0300*/ 	.word	0x05000053


	//   ....[109]....
        /*0304*/ 	.word	0x05000053


	//   ....[110]....
        /*0308*/ 	.word	0x05000053


	//   ....[111]....
        /*030c*/ 	.word	0x05000053


	//   ....[112]....
        /*0310*/ 	.word	0x05000053


	//   ....[113]....
        /*0314*/ 	.word	0x05000053


	//   ....[114]....
        /*0318*/ 	.word	0x05000053


	//   ....[115]....
        /*031c*/ 	.word	0x05000053


	//   ....[116]....
        /*0320*/ 	.word	0x05000053


	//   ....[117]....
        /*0324*/ 	.word	0x05000053


	//   ....[118]....
        /*0328*/ 	.word	0x05000053


	//   ....[119]....
        /*032c*/ 	.word	0x05000053


	//   ....[120]....
        /*0330*/ 	.word	0x05000053


	//   ....[121]....
        /*0334*/ 	.word	0x05000053


	//   ....[122]....
        /*0338*/ 	.word	0x05000053


	//   ....[123]....
        /*033c*/ 	.word	0x05000053


	//   ....[124]....
        /*0340*/ 	.word	0x05000053


	//   ....[125]....
        /*0344*/ 	.word	0x05000053


	//   ....[126]....
        /*0348*/ 	.word	0x05000053


	//   ....[127]....
        /*034c*/ 	.word	0x05000053


	//   ....[128]....
        /*0350*/ 	.word	0x05000053


	//   ....[129]....
        /*0354*/ 	.word	0x05000053


	//   ....[130]....
        /*0358*/ 	.word	0x05000053


	//   ....[131]....
        /*035c*/ 	.word	0x05000053


	//   ....[132]....
        /*0360*/ 	.word	0x05000053


	//   ....[133]....
        /*0364*/ 	.word	0x05000053


	//   ....[134]....
        /*0368*/ 	.word	0x05000053


	//   ....[135]....
        /*036c*/ 	.word	0x05000053


	//   ....[136]....
        /*0370*/ 	.word	0x05000053


	//   ....[137]....
        /*0374*/ 	.word	0x05000053


	//   ....[138]....
        /*0378*/ 	.word	0x05000053


	//   ....[139]....
        /*037c*/ 	.word	0x05000053


	//   ....[140]....
        /*0380*/ 	.word	0x05000053


	//   ....[141]....
        /*0384*/ 	.word	0x05000053


	//   ....[142]....
        /*0388*/ 	.word	0x05000053


	//   ....[143]....
        /*038c*/ 	.word	0x05000053


	//   ....[144]....
        /*0390*/ 	.word	0x05000053


	//   ....[145]....
        /*0394*/ 	.word	0x05000053


	//   ....[146]....
        /*0398*/ 	.word	0x05000053


	//   ....[147]....
        /*039c*/ 	.word	0x05000053


	//   ....[148]....
        /*03a0*/ 	.word	0x05000053


	//   ....[149]....
        /*03a4*/ 	.word	0x05000053


	//   ....[150]....
        /*03a8*/ 	.word	0x05000053


	//   ....[151]....
        /*03ac*/ 	.word	0x05000053


	//   ....[152]....
        /*03b0*/ 	.word	0x05000053


	//   ....[153]....
        /*03b4*/ 	.word	0x05000053


	//   ....[154]....
        /*03b8*/ 	.word	0x05000053


	//   ....[155]....
        /*03bc*/ 	.word	0x05000053


	//   ....[156]....
        /*03c0*/ 	.word	0x05000053


	//   ....[157]....
        /*03c4*/ 	.word	0x05000053


	//   ....[158]....
        /*03c8*/ 	.word	0x05000053


	//   ....[159]....
        /*03cc*/ 	.word	0x05000053


	//   ....[160]....
        /*03d0*/ 	.word	0x05000053


	//   ....[161]....
        /*03d4*/ 	.word	0x05000053


	//   ....[162]....
        /*03d8*/ 	.word	0x05000053


	//   ....[163]....
        /*03dc*/ 	.word	0x05000053


	//----- nvinfo : EIATTR_COOP_GROUP_INSTR_OFFSETS
	.align		4
.L_1403:
        /*03e0*/ 	.byte	0x04, 0x28
        /*03e2*/ 	.short	(.L_1405 - .L_1404)


	//   ....[0]....
.L_1404:
        /*03e4*/ 	.word	0x00000c60


	//   ....[1]....
        /*03e8*/ 	.word	0x00000cf0


	//   ....[2]....
        /*03ec*/ 	.word	0x00000e90


	//   ....[3]....
        /*03f0*/ 	.word	0x00001010


	//   ....[4]....
        /*03f4*/ 	.word	0x00001b30


	//   ....[5]....
        /*03f8*/ 	.word	0x000024f0


	//   ....[6]....
        /*03fc*/ 	.word	0x000028c0


	//   ....[7]....
        /*0400*/ 	.word	0x00003a10


	//   ....[8]....
        /*0404*/ 	.word	0x00005580


	//   ....[9]....
        /*0408*/ 	.word	0x000055a0


	//   ....[10]....
        /*040c*/ 	.word	0x000055b0


	//   ....[11]....
        /*0410*/ 	.word	0x000055c0


	//   ....[12]....
        /*0414*/ 	.word	0x00005670


	//   ....[13]....
        /*0418*/ 	.word	0x000056a0


	//   ....[14]....
        /*041c*/ 	.word	0x000056b0


	//   ....[15]....
        /*0420*/ 	.word	0x000056c0


	//   ....[16]....
        /*0424*/ 	.word	0x00005780


	//   ....[17]....
        /*0428*/ 	.word	0x000057a0


	//   ....[18]....
        /*042c*/ 	.word	0x000057b0


	//   ....[19]....
        /*0430*/ 	.word	0x000057c0


	//   ....[20]....
        /*0434*/ 	.word	0x00005880


	//   ....[21]....
        /*0438*/ 	.word	0x000058a0


	//   ....[22]....
        /*043c*/ 	.word	0x000058b0


	//   ....[23]....
        /*0440*/ 	.word	0x000058c0


	//   ....[24]....
        /*0444*/ 	.word	0x00005980


	//   ....[25]....
        /*0448*/ 	.word	0x00005990


	//   ....[26]....
        /*044c*/ 	.word	0x000059a0


	//   ....[27]....
        /*0450*/ 	.word	0x000059b0


	//   ....[28]....
        /*0454*/ 	.word	0x00005b20


	//   ....[29]....
        /*0458*/ 	.word	0x00005b30


	//   ....[30]....
        /*045c*/ 	.word	0x00005b40


	//   ....[31]....
        /*0460*/ 	.word	0x00005b50


	//   ....[32]....
        /*0464*/ 	.word	0x00005b60


	//   ....[33]....
        /*0468*/ 	.word	0x00005b70


	//   ....[34]....
        /*046c*/ 	.word	0x00005b80


	//   ....[35]....
        /*0470*/ 	.word	0x00005b90


	//   ....[36]....
        /*0474*/ 	.word	0x000070f0


	//   ....[37]....
        /*0478*/ 	.word	0x00007100


	//   ....[38]....
        /*047c*/ 	.word	0x00007110


	//   ....[39]....
        /*0480*/ 	.word	0x00007120


	//   ....[40]....
        /*0484*/ 	.word	0x00007240


	//   ....[41]....
        /*0488*/ 	.word	0x00007250


	//   ....[42]....
        /*048c*/ 	.word	0x00007260


	//   ....[43]....
        /*0490*/ 	.word	0x00007270


	//   ....[44]....
        /*0494*/ 	.word	0x00007390


	//   ....[45]....
        /*0498*/ 	.word	0x000073a0


	//   ....[46]....
        /*049c*/ 	.word	0x000073b0


	//   ....[47]....
        /*04a0*/ 	.word	0x000073c0


	//   ....[48]....
        /*04a4*/ 	.word	0x000074e0


	//   ....[49]....
        /*04a8*/ 	.word	0x000074f0


	//   ....[50]....
        /*04ac*/ 	.word	0x00007500


	//   ....[51]....
        /*04b0*/ 	.word	0x00007510


	//   ....[52]....
        /*04b4*/ 	.word	0x00007630


	//   ....[53]....
        /*04b8*/ 	.word	0x00007640


	//   ....[54]....
        /*04bc*/ 	.word	0x00007650


	//   ....[55]....
        /*04c0*/ 	.word	0x00007660


	//   ....[56]....
        /*04c4*/ 	.word	0x00007780


	//   ....[57]....
        /*04c8*/ 	.word	0x00007790


	//   ....[58]....
        /*04cc*/ 	.word	0x000077a0


	//   ....[59]....
        /*04d0*/ 	.word	0x000077b0


	//   ....[60]....
        /*04d4*/ 	.word	0x000077c0


	//   ....[61]....
        /*04d8*/ 	.word	0x000077d0


	//   ....[62]....
        /*04dc*/ 	.word	0x000077e0


	//   ....[63]....
        /*04e0*/ 	.word	0x00007810


	//   ....[64]....
        /*04e4*/ 	.word	0x00007840


	//   ....[65]....
        /*04e8*/ 	.word	0x00007850


	//   ....[66]....
        /*04ec*/ 	.word	0x00007860


	//   ....[67]....
        /*04f0*/ 	.word	0x00007870


	//   ....[68]....
        /*04f4*/ 	.word	0x0000b560


	//   ....[69]....
        /*04f8*/ 	.word	0x0000b5a0


	//   ....[70]....
        /*04fc*/ 	.word	0x0000b5e0


	//   ....[71]....
        /*0500*/ 	.word	0x0000b620


	//   ....[72]....
        /*0504*/ 	.word	0x0000b840


	//   ....[73]....
        /*0508*/ 	.word	0x0000b880


	//   ....[74]....
        /*050c*/ 	.word	0x0000b8c0


	//   ....[75]....
        /*0510*/ 	.word	0x0000b900


	//   ....[76]....
        /*0514*/ 	.word	0x0000ba10


	//   ....[77]....
        /*0518*/ 	.word	0x0000ba50


	//   ....[78]....
        /*051c*/ 	.word	0x0000ba90


	//   ....[79]....
        /*0520*/ 	.word	0x0000bad0


	//   ....[80]....
        /*0524*/ 	.word	0x0000bbe0


	//   ....[81]....
        /*0528*/ 	.word	0x0000bc00


	//   ....[82]....
        /*052c*/ 	.word	0x0000bc20


	//   ....[83]....
        /*0530*/ 	.word	0x0000bc40


	//   ....[84]....
        /*0534*/ 	.word	0x0000bc70


	//   ....[85]....
        /*0538*/ 	.word	0x0000bc90


	//   ....[86]....
        /*053c*/ 	.word	0x0000bcb0


	//   ....[87]....
        /*0540*/ 	.word	0x0000bcd0


	//   ....[88]....
        /*0544*/ 	.word	0x0000c310


	//   ....[89]....
        /*0548*/ 	.word	0x0000c5a0


	//   ....[90]....
        /*054c*/ 	.word	0x0000c6c0


	//   ....[91]....
        /*0550*/ 	.word	0x0000c6e0


	//   ....[92]....
        /*0554*/ 	.word	0x0000c710


	//   ....[93]....
        /*0558*/ 	.word	0x0000c760


	//   ....[94]....
        /*055c*/ 	.word	0x0000c780


	//   ....[95]....
        /*0560*/ 	.word	0x0000c9a0


	//   ....[96]....
        /*0564*/ 	.word	0x0000c9c0


	//   ....[97]....
        /*0568*/ 	.word	0x0000c9f0


	//   ....[98]....
        /*056c*/ 	.word	0x0000ca40


	//   ....[99]....
        /*0570*/ 	.word	0x0000ca60


	//   ....[100]....
        /*0574*/ 	.word	0x0000cf70


	//   ....[101]....
        /*0578*/ 	.word	0x0000cfc0


	//   ....[102]....
        /*057c*/ 	.word	0x0000d010


	//   ....[103]....
        /*0580*/ 	.word	0x0000d060


	//   ....[104]....
        /*0584*/ 	.word	0x0000d170


	//   ....[105]....
        /*0588*/ 	.word	0x0000d1c0


	//   ....[106]....
        /*058c*/ 	.word	0x0000d210


	//   ....[107]....
        /*0590*/ 	.word	0x0000d260


	//   ....[108]....
        /*0594*/ 	.word	0x0000d380


	//   ....[109]....
        /*0598*/ 	.word	0x0000d3d0


	//   ....[110]....
        /*059c*/ 	.word	0x0000d420


	//   ....[111]....
        /*05a0*/ 	.word	0x0000d470


	//   ....[112]....
        /*05a4*/ 	.word	0x0000d580


	//   ....[113]....
        /*05a8*/ 	.word	0x0000d5d0


	//   ....[114]....
        /*05ac*/ 	.word	0x0000d620


	//   ....[115]....
        /*05b0*/ 	.word	0x0000d670


	//   ....[116]....
        /*05b4*/ 	.word	0x0000d790


	//   ....[117]....
        /*05b8*/ 	.word	0x0000d7e0


	//   ....[118]....
        /*05bc*/ 	.word	0x0000d830


	//   ....[119]....
        /*05c0*/ 	.word	0x0000d880


	//   ....[120]....
        /*05c4*/ 	.word	0x0000d910


	//   ....[121]....
        /*05c8*/ 	.word	0x0000d9b0


	//   ....[122]....
        /*05cc*/ 	.word	0x0000da50


	//   ....[123]....
        /*05d0*/ 	.word	0x0000daf0


	//   ....[124]....
        /*05d4*/ 	.word	0x0000db90


	//   ....[125]....
        /*05d8*/ 	.word	0x0000dc40


	//   ....[126]....
        /*05dc*/ 	.word	0x0000dc90


	//   ....[127]....
        /*05e0*/ 	.word	0x0000dce0


	//   ....[128]....
        /*05e4*/ 	.word	0x0000dd30


	//   ....[129]....
        /*05e8*/ 	.word	0x0000dd80


	//   ....[130]....
        /*05ec*/ 	.word	0x0000ddd0


	//   ....[131]....
        /*05f0*/ 	.word	0x0000de20


	//   ....[132]....
        /*05f4*/ 	.word	0x0000deb0


	//   ....[133]....
        /*05f8*/ 	.word	0x0000df00


	//   ....[134]....
        /*05fc*/ 	.word	0x0000df50


	//   ....[135]....
        /*0600*/ 	.word	0x0000dfa0


	//   ....[136]....
        /*0604*/ 	.word	0x0000e040


	//   ....[137]....
        /*0608*/ 	.word	0x0000e0d0


	//   ....[138]....
        /*060c*/ 	.word	0x0000e120


	//   ....[139]....
        /*0610*/ 	.word	0x0000e170


	//   ....[140]....
        /*0614*/ 	.word	0x0000e210


	//   ....[141]....
        /*0618*/ 	.word	0x0000e2a0


	//   ....[142]....
        /*061c*/ 	.word	0x0000e2f0


	//   ....[143]....
        /*0620*/ 	.word	0x0000e340


	//   ....[144]....
        /*0624*/ 	.word	0x0000e3e0


	//   ....[145]....
        /*0628*/ 	.word	0x0000e470


	//   ....[146]....
        /*062c*/ 	.word	0x0000e4c0


	//   ....[147]....
        /*0630*/ 	.word	0x0000e510


	//   ....[148]....
        /*0634*/ 	.word	0x0000e5b0


	//   ....[149]....
        /*0638*/ 	.word	0x0000e640


	//   ....[150]....
        /*063c*/ 	.word	0x0000e690


	//   ....[151]....
        /*0640*/ 	.word	0x0000e6e0


	//   ....[152]....
        /*0644*/ 	.word	0x0000e780


	//   ....[153]....
        /*0648*/ 	.word	0x0000e830


	//   ....[154]....
        /*064c*/ 	.word	0x0000e880


	//   ....[155]....
        /*0650*/ 	.word	0x0000e910


	//   ....[156]....
        /*0654*/ 	.word	0x0000e970


	//   ....[157]....
        /*0658*/ 	.word	0x0000e9c0


	//   ....[158]....
        /*065c*/ 	.word	0x0000ea10


	//   ....[159]....
        /*0660*/ 	.word	0x0000ea60


	//   ....[160]....
        /*0664*/ 	.word	0x0000ea90


	//   ....[161]....
        /*0668*/ 	.word	0x0000eaf0


	//   ....[162]....
        /*066c*/ 	.word	0x0000eb60


	//   ....[163]....
        /*0670*/ 	.word	0x0000ebb0


	//----- nvinfo : EIATTR_EXIT_INSTR_OFFSETS
	.align		4
.L_1405:
        /*0674*/ 	.byte	0x04, 0x1c
        /*0676*/ 	.short	(.L_1407 - .L_1406)


	//   ....[0]....
.L_1406:
        /*0678*/ 	.word	0x0000cbd0


	//   ....[1]....
        /*067c*/ 	.word	0x0000cf10


	//----- nvinfo : EIATTR_MAX_THREADS
	.align		4
.L_1407:
        /*0680*/ 	.byte	0x04, 0x05
        /*0682*/ 	.short	(.L_1409 - .L_1408)
.L_1408:
        /*0684*/ 	.word	0x00000080
        /*0688*/ 	.word	0x00000001
        /*068c*/ 	.word	0x00000001


	//----- nvinfo : EIATTR_CRS_STACK_SIZE
	.align		4
.L_1409:
        /*0690*/ 	.byte	0x04, 0x1e
        /*0692*/ 	.short	(.L_1411 - .L_1410)
.L_1410:
        /*0694*/ 	.word	0x00000000


	//----- nvinfo : EIATTR_CBANK_PARAM_SIZE
	.align		4
.L_1411:
        /*0698*/ 	.byte	0x03, 0x19
        /*069a*/ 	.short	0x01f0


	//----- nvinfo : EIATTR_PARAM_CBANK
	.align		4
        /*069c*/ 	.byte	0x04, 0x0a
        /*069e*/ 	.short	(.L_1413 - .L_1412)
	.align		4
.L_1412:
        /*06a0*/ 	.word	index@(.nv.constant0._Z25selective_scan_bwd_kernelI32Selective_Scan_bwd_kernel_traitsILi128ELi16ELb1ELb0ELb1ELb0ELb1EN3c108BFloat16ENS1_7complexIfEEEEv12SSMParamsBwd)
        /*06a4*/ 	.short	0x0210
        /*06a6*/ 	.short	0x01f0


	//----- nvinfo : EIATTR_SW_WAR
	.align		4
.L_1413:
        /*06a8*/ 	.byte	0x04, 0x36
        /*06aa*/ 	.short	(.L_1415 - .L_1414)
.L_1414:
        /*06ac*/ 	.word	0x00000008
.L_1415:


//--------------------- .nv.info._Z25selective_scan_bwd_kernelI32Selective_Scan_bwd_kernel_traitsILi128ELi16ELb1ELb0ELb1ELb1ELb0EN3c108BFloat16ENS1_7complexIfEEEEv12SSMParamsBwd --------------------------
	.section	.nv.info._Z25selective_scan_bwd_kernelI32Selective_Scan_bwd_kernel_traitsILi128ELi16ELb1ELb0ELb1ELb1ELb0EN3c108BFloat16ENS1_7complexIfEEEEv12SSMParamsBwd,"",@"SHT_CUDA_INFO"
	.sectionflags	@""
	.align	4


	//----- nvinfo : EIATTR_CUDA_API_VERSION
	.align		4
        /*0000*/ 	.byte	0x04, 0x37
        /*0002*/ 	.short	(.L_1417 - .L_1416)
.L_1416:
        /*0004*/ 	.word	0x00000082


	//----- nvinfo : EIATTR_KPARAM_INFO
	.align		4
.L_1417:
        /*0008*/ 	.byte	0x04, 0x17
        /*000a*/ 	.short	(.L_1419 - .L_1418)
.L_1418:
        /*000c*/ 	.word	0x00000000
        /*0010*/ 	.short	0x0000
        /*0012*/ 	.short	0x0000
        /*0014*/ 	.byte	0x00, 0xf0, 0xc1, 0x07


	//----- nvinfo : EIATTR_SPARSE_MMA_MASK
	.align		4
.L_1419:
        /*0018*/ 	.byte	0x03, 0x50
        /*001a*/ 	.short	0x0000


	//----- nvinfo : EIATTR_MAXREG_COUNT
	.align		4
        /*001c*/ 	.byte	0x03, 0x1b
        /*001e*/ 	.short	0x00ff


	//----- nvinfo : EIATTR_NUM_BARRIERS
	.align		4
        /*0020*/ 	.byte	0x02, 0x4c
        /*0022*/ 	.byte	0x01
	.zero		1


	//----- nvinfo : EIATTR_ANNOTATIONS
	.align		4
        /*0024*/ 	.byte	0x04, 0x55
        /*0026*/ 	.short	(.L_1421 - .L_1420)


	//   ....[0]....
.L_1420:
        /* <DEDUP_REMOVED lines=20> */


	//----- nvinfo : EIATTR_MERCURY_ISA_VERSION
	.align		4
.L_1421:
        /*0158*/ 	.byte	0x03, 0x5f
        /*015a*/ 	.short	0x0101


	//----- nvinfo : EIATTR_COOP_GROUP_MASK_REGIDS
	.align		4
        /*015c*/ 	.byte	0x04, 0x29
        /*015e*/ 	.short	(.L_1423 - .L_1422)


	//   ....[0]....
.L_1422:
        /*0160*/ 	.word	0xffffffff


	//   ....[1]....
        /*0164*/ 	.word	0xffffffff


	//   ....[2]....
        /*0168*/ 	.word	0xffffffff


	//   ....[3]....
        /*016c*/ 	.word	0xffffffff


	//   ....[4]....
        /*0170*/ 	.word	0xffffffff


	//   ....[5]....
        /*0174*/ 	.word	0xffffffff


	//   ....[6]....
        /*0178*/ 	.word	0xffffffff


	//   ....[7]....
        /*017c*/ 	.word	0xffffffff


	//   ....[8]....
        /*0180*/ 	.word	0xffffffff


	//   ....[9]....
        /*0184*/ 	.word	0xffffffff


	//   ....[10]....
        /*0188*/ 	.word	0xffffffff


	//   ....[11]....
        /*018c*/ 	.word	0xffffffff


	//   ....[12]....
        /*0190*/ 	.word	0xffffffff


	//   ....[13]....
        /*0194*/ 	.word	0xffffffff


	//   ....[14]....
        /*0198*/ 	.word	0xffffffff


	//   ....[15]....
        /*019c*/ 	.word	0xffffffff


	//   ....[16]....
        /*01a0*/ 	.word	0xffffffff


	//   ....[17]....
        /*01a4*/ 	.word	0xffffffff


	//   ....[18]....
        /*01a8*/ 	.word	0xffffffff


	//   ....[19]....
        /*01ac*/ 	.word	0xffffffff


	//   ....[20]....
        /*01b0*/ 	.word	0xffffffff


	//   ....[21]....
        /*01b4*/ 	.word	0xffffffff


	//   ....[22]....
        /*01b8*/ 	.word	0xffffffff


	//   ....[23]....
        /*01bc*/ 	.word	0xffffffff


	//   ....[24]....
        /*01c0*/ 	.word	0xffffffff


	//   ....[25]....
        /*01c4*/ 	.word	0xffffffff


	//   ....[26]....
        /*01c8*/ 	.word	0xffffffff


	//   ....[27]....
        /*01cc*/ 	.word	0xffffffff


	//   ....[28]....
        /*01d0*/ 	.word	0xffffffff


	//   ....[29]....
        /*01d4*/ 	.word	0xffffffff


	//   ....[30]....
        /*01d8*/ 	.word	0xffffffff


	//   ....[31]....
        /*01dc*/ 	.word	0xffffffff


	//   ....[32]....
        /*01e0*/ 	.word	0xffffffff


	//   ....[33]....
        /*01e4*/ 	.word	0xffffffff


	//   ....[34]....
        /*01e8*/ 	.word	0xffffffff


	//   ....[35]....
        /*01ec*/ 	.word	0xffffffff


	//   ....[36]....
        /*01f0*/ 	.word	0xffffffff


	//   ....[37]....
        /*01f4*/ 	.word	0xffffffff


	//   ....[38]....
        /*01f8*/ 	.word	0xffffffff


	//   ....[39]....
        /*01fc*/ 	.word	0xffffffff


	//   ....[40]....
        /*0200*/ 	.word	0xffffffff


	//   ....[41]....
        /*0204*/ 	.word	0xffffffff


	//   ....[42]....
        /*0208*/ 	.word	0xffffffff


	//   ....[43]....
        /*020c*/ 	.word	0xffffffff


	//   ....[44]....
        /*0210*/ 	.word	0xffffffff


	//   ....[45]....
        /*0214*/ 	.word	0xffffffff


	//   ....[46]....
        /*0218*/ 	.word	0xffffffff


	//   ....[47]....
        /*021c*/ 	.word	0xffffffff


	//   ....[48]....
        /*0220*/ 	.word	0xffffffff


	//   ....[49]....
        /*0224*/ 	.word	0xffffffff


	//   ....[50]....
        /*0228*/ 	.word	0xffffffff


	//   ....[51]....
        /*022c*/ 	.word	0xffffffff


	//   ....[52]....
        /*0230*/ 	.word	0xffffffff


	//   ....[53]....
        /*0234*/ 	.word	0xffffffff


	//   ....[54]....
        /*0238*/ 	.word	0xffffffff


	//   ....[55]....
        /*023c*/ 	.word	0xffffffff


	//   ....[56]....
        /*0240*/ 	.word	0xffffffff


	//   ....[57]....
        /*0244*/ 	.word	0xffffffff


	//   ....[58]....
        /*0248*/ 	.word	0xffffffff


	//   ....[59]....
        /*024c*/ 	.word	0xffffffff


	//   ....[60]....
        /*0250*/ 	.word	0xffffffff


	//   ....[61]....
        /*0254*/ 	.word	0xffffffff


	//   ....[62]....
        /*0258*/ 	.word	0xffffffff


	//   ....[63]....
        /*025c*/ 	.word	0xffffffff


	//   ....[64]....
        /*0260*/ 	.word	0xffffffff


	//   ....[65]....
        /*0264*/ 	.word	0xffffffff


	//   ....[66]....
        /*0268*/ 	.word	0xffffffff


	//   ....[67]....
        /*026c*/ 	.word	0xffffffff


	//   ....[68]....
        /*0270*/ 	.word	0xffffffff


	//   ....[69]....
        /*0274*/ 	.word	0xffffffff


	//   ....[70]....
        /*0278*/ 	.word	0xffffffff


	//   ....[71]....
        /*027c*/ 	.word	0xffffffff


	//   ....[72]....
        /*0280*/ 	.word	0xffffffff


	//   ....[73]....
        /*0284*/ 	.word	0xffffffff


	//   ....[74]....
        /*0288*/ 	.word	0xffffffff


	//   ....[75]....
        /*028c*/ 	.word	0xffffffff


	//   ....[76]....
        /*0290*/ 	.word	0xffffffff


	//   ....[77]....
        /*0294*/ 	.word	0xffffffff


	//   ....[78]....
        /*0298*/ 	.word	0xffffffff


	//   ....[79]....
        /*029c*/ 	.word	0xffffffff


	//   ....[80]....
        /*02a0*/ 	.word	0xffffffff


	//   ....[81]....
        /*02a4*/ 	.word	0xffffffff


	//   ....[82]....
        /*02a8*/ 	.word	0xffffffff


	//   ....[83]....
        /*02ac*/ 	.word	0xffffffff


	//   ....[84]....
        /*02b0*/ 	.word	0xffffffff


	//   ....[85]....
        /*02b4*/ 	.word	0xffffffff


	//   ....[86]....
        /*02b8*/ 	.word	0xffffffff


	//   ....[87]....
        /*02bc*/ 	.word	0xffffffff


	//   ....[88]....
        /*02c0*/ 	.word	0xffffffff


	//   ....[89]....
        /*02c4*/ 	.word	0xffffffff


	//   ....[90]....
        /*02c8*/ 	.word	0xffffffff


	//   ....[91]....
        /*02cc*/ 	.word	0xffffffff


	//   ....[92]....
        /*02d0*/ 	.word	0xffffffff


	//   ....[93]....
        /*02d4*/ 	.word	0xffffffff


	//   ....[94]....
        /*02d8*/ 	.word	0xffffffff


	//   ....[95]....
        /*02dc*/ 	.word	0xffffffff


	//   ....[96]....
        /*02e0*/ 	.word	0xffffffff


	//   ....[97]....
        /*02e4*/ 	.word	0x05000053


	//   ....[98]....
        /*02e8*/ 	.word	0x05000053


	//   ....[99]....
        /*02ec*/ 	.word	0x05000053


	//   ....[100]....
        /*02f0*/ 	.word	0x05000053


	//   ....[101]....
        /*02f4*/ 	.word	0x05000053


	//   ....[102]....
        /*02f8*/ 	.word	0x05000053


	//   ....[103]....
        /*02fc*/ 	.word	0x05000053


	//   ....[104]....
        /*0300*/ 	.word	0x05000053


	//   ....[105]....
        /*0304*/ 	.word	0x05000053


	//   ....[106]....
        /*0308*/ 	.word	0x05000053


	//   ....[107]....
        /*030c*/ 	.word	0x05000053


	//   ....[108]....
        /*0310*/ 	.word	0x05000053


	//   ....[109]....
        /*0314*/ 	.word	0x05000053


	//   ....[110]....
        /*0318*/ 	.word	0x05000053


	//   ....[111]....
        /*031c*/ 	.word	0x05000053


	//   ....[112]....
        /*0320*/ 	.word	0x05000053


	//   ....[113]....
        /*0324*/ 	.word	0x05000053


	//   ....[114]....
        /*0328*/ 	.word	0x05000053


	//   ....[115]....
        /*032c*/ 	.word	0x05000053


	//   ....[116]....
        /*0330*/ 	.word	0x05000053


	//   ....[117]....
        /*0334*/ 	.word	0x05000053


	//   ....[118]....
        /*0338*/ 	.word	0x05000053


	//   ....[119]....
        /*033c*/ 	.word	0x05000053


	//   ....[120]....
        /*0340*/ 	.word	0x05000053


	//   ....[121]....
        /*0344*/ 	.word	0x05000053


	//   ....[122]....
        /*0348*/ 	.word	0x05000053


	//   ....[123]....
        /*034c*/ 	.word	0x05000053


	//   ....[124]....
        /*0350*/ 	.word	0x05000053


	//   ....[125]....
        /*0354*/ 	.word	0x05000053


	//   ....[126]....
        /*0358*/ 	.word	0x05000053


	//   ....[127]....
        /*035c*/ 	.word	0x05000053


	//   ....[128]....
        /*0360*/ 	.word	0x05000053


	//   ....[129]....
        /*0364*/ 	.word	0x05000053


	//   ....[130]....
        /*0368*/ 	.word	0x05000053


	//   ....[131]....
        /*036c*/ 	.word	0x05000053


	//   ....[132]....
        /*0370*/ 	.word	0x05000053


	//   ....[133]....
        /*0374*/ 	.word	0x05000053


	//   ....[134]....
        /*0378*/ 	.word	0x05000053


	//   ....[135]....
        /*037c*/ 	.word	0x05000053


	//   ....[136]....
        /*0380*/ 	.word	0x05000053


	//   ....[137]....
        /*0384*/ 	.word	0x05000053


	//   ....[138]....
        /*0388*/ 	.word	0x05000053


	//   ....[139]....
        /*038c*/ 	.word	0x05000053


	//   ....[140]....
        /*0390*/ 	.word	0x05000053


	//   ....[141]....
        /*0394*/ 	.word	0x05000053


	//   ....[142]....
        /*0398*/ 	.word	0x05000053


	//   ....[143]....
        /*039c*/ 	.word	0x05000053


	//   ....[144]....
        /*03a0*/ 	.word	0x05000053


	//   ....[145]....
        /*03a4*/ 	.word	0x05000053


	//   ....[146]....
        /*03a8*/ 	.word	0x05000053


	//   ....[147]....
        /*03ac*/ 	.word	0x05000053


	//   ....[148]....
        /*03b0*/ 	.word	0x05000053


	//   ....[149]....
        /*03b4*/ 	.word	0x05000053


	//   ....[150]....
        /*03b8*/ 	.word	0x05000053


	//   ....[151]....
        /*03bc*/ 	.word	0x05000053


	//   ....[152]....
        /*03c0*/ 	.word	0x05000053


	//   ....[153]....
        /*03c4*/ 	.word	0x05000053


	//   ....[154]....
        /*03c8*/ 	.word	0x05000053


	//   ....[155]....
        /*03cc*/ 	.word	0x05000053


	//   ....[156]....
        /*03d0*/ 	.word	0x05000053


	//   ....[157]....
        /*03d4*/ 	.word	0x05000053


	//   ....[158]....
        /*03d8*/ 	.word	0x05000053


	//   ....[159]....
        /*03dc*/ 	.word	0x05000053


	//   ....[160]....
        /*03e0*/ 	.word	0x05000053


	//----- nvinfo : EIATTR_COOP_GROUP_INSTR_OFFSETS
	.align		4
.L_1423:
        /*03e4*/ 	.byte	0x04, 0x28
        /*03e6*/ 	.short	(.L_1425 - .L_1424)


	//   ....[0]....
.L_1424:
        /*03e8*/ 	.word	0x00000c00


	//   ....[1]....
        /*03ec*/ 	.word	0x00000c90


	//   ....[2]....
        /*03f0*/ 	.word	0x00000f00


	//   ....[3]....
        /*03f4*/ 	.word	0x00004610


	//   ....[4]....
        /*03f8*/ 	.word	0x000061e0


	//   ....[5]....
        /*03fc*/ 	.word	0x00006200


	//   ....[6]....
        /*0400*/ 	.word	0x00006210


	//   ....[7]....
        /*0404*/ 	.word	0x00006220


	//   ....[8]....
        /*0408*/ 	.word	0x000062c0


	//   ....[9]....
        /*040c*/ 	.word	0x000062e0


	//   ....[10]....
        /*0410*/ 	.word	0x00006310


	//   ....[11]....
        /*0414*/ 	.word	0x00006320


	//   ....[12]....
        /*0418*/ 	.word	0x000063c0


	//   ....[13]....
        /*041c*/ 	.word	0x000063f0


	//   ....[14]....
        /*0420*/ 	.word	0x00006410


	//   ....[15]....
        /*0424*/ 	.word	0x00006420


	//   ....[16]....
        /*0428*/ 	.word	0x000064c0


	//   ....[17]....
        /*042c*/ 	.word	0x000064f0


	//   ....[18]....
        /*0430*/ 	.word	0x00006510


	//   ....[19]....
        /*0434*/ 	.word	0x00006520


	//   ....[20]....
        /*0438*/ 	.word	0x000065d0


	//   ....[21]....
        /*043c*/ 	.word	0x000065f0


	//   ....[22]....
        /*0440*/ 	.word	0x00006600


	//   ....[23]....
        /*0444*/ 	.word	0x00006610


	//   ....[24]....
        /*0448*/ 	.word	0x00006780


	//   ....[25]....
        /*044c*/ 	.word	0x00006790


	//   ....[26]....
        /*0450*/ 	.word	0x000067a0


	//   ....[27]....
        /*0454*/ 	.word	0x000067b0


	//   ....[28]....
        /*0458*/ 	.word	0x000067c0


	//   ....[29]....
        /*045c*/ 	.word	0x000067d0


	//   ....[30]....
        /*0460*/ 	.word	0x000067e0


	//   ....[31]....
        /*0464*/ 	.word	0x000067f0


	//   ....[32]....
        /*0468*/ 	.word	0x00007d50


	//   ....[33]....
        /*046c*/ 	.word	0x00007d60


	//   ....[34]....
        /*0470*/ 	.word	0x00007d70


	//   ....[35]....
        /*0474*/ 	.word	0x00007d80


	//   ....[36]....
        /*0478*/ 	.word	0x00007ea0


	//   ....[37]....
        /*047c*/ 	.word	0x00007eb0


	//   ....[38]....
        /*0480*/ 	.word	0x00007ec0


	//   ....[39]....
        /*0484*/ 	.word	0x00007ed0


	//   ....[40]....
        /*0488*/ 	.word	0x00007ff0


	//   ....[41]....
        /*048c*/ 	.word	0x00008000


	//   ....[42]....
        /*0490*/ 	.word	0x00008010


	//   ....[43]....
        /*0494*/ 	.word	0x00008020


	//   ....[44]....
        /*0498*/ 	.word	0x00008140


	//   ....[45]....
        /*049c*/ 	.word	0x00008150


	//   ....[46]....
        /*04a0*/ 	.word	0x00008160


	//   ....[47]....
        /*04a4*/ 	.word	0x00008170


	//   ....[48]....
        /*04a8*/ 	.word	0x00008290


	//   ....[49]....
        /*04ac*/ 	.word	0x000082a0


	//   ....[50]....
        /*04b0*/ 	.word	0x000082b0


	//   ....[51]....
        /*04b4*/ 	.word	0x000082c0


	//   ....[52]....
        /*04b8*/ 	.word	0x000083e0


	//   ....[53]....
        /*04bc*/ 	.word	0x000083f0


	//   ....[54]....
        /*04c0*/ 	.word	0x00008400


	//   ....[55]....
        /*04c4*/ 	.word	0x00008410


	//   ....[56]....
        /*04c8*/ 	.word	0x00008420


	//   ....[57]....
        /*04cc*/ 	.word	0x00008430


	//   ....[58]....
        /*04d0*/ 	.word	0x00008440


	//   ....[59]....
        /*04d4*/ 	.word	0x00008470


	//   ....[60]....
        /*04d8*/ 	.word	0x000084a0


	//   ....[61]....
        /*04dc*/ 	.word	0x000084b0


	//   ....[62]....
        /*04e0*/ 	.word	0x000084c0


	//   ....[63]....
        /*04e4*/ 	.word	0x000084d0


	//   ....[64]....
        /*04e8*/ 	.word	0x0000c1e0


	//   ....[65]....
        /*04ec*/ 	.word	0x0000c220


	//   ....[66]....
        /*04f0*/ 	.word	0x0000c260


	//   ....[67]....
        /*04f4*/ 	.word	0x0000c2a0


	//   ....[68]....
        /*04f8*/ 	.word	0x0000c4c0


	//   ....[69]....
        /*04fc*/ 	.word	0x0000c500


	//   ....[70]....
        /*0500*/ 	.word	0x0000c540


	//   ....[71]....
        /*0504*/ 	.word	0x0000c580


	//   ....[72]....
        /*0508*/ 	.word	0x0000c690


	//   ....[73]....
        /*050c*/ 	.word	0x0000c6d0


	//   ....[74]....
        /*0510*/ 	.word	0x0000c710


	//   ....[75]....
        /*0514*/ 	.word	0x0000c750


	//   ....[76]....
        /*0518*/ 	.word	0x0000c850


	//   ....[77]....
        /*051c*/ 	.word	0x0000c870


	//   ....[78]....
        /*0520*/ 	.word	0x0000c890


	//   ....[79]....
        /*0524*/ 	.word	0x0000c8b0


	//   ....[80]....
        /*0528*/ 	.word	0x0000c8e0


	//   ....[81]....
        /*052c*/ 	.word	0x0000c900


	//   ....[82]....
        /*0530*/ 	.word	0x0000c920


	//   ....[83]....
        /*0534*/ 	.word	0x0000c940


	//   ....[84]....
        /*0538*/ 	.word	0x0000cd80


	//   ....[85]....
        /*053c*/ 	.word	0x0000d510


	//   ....[86]....
        /*0540*/ 	.word	0x0000db20


	//   ....[87]....
        /*0544*/ 	.word	0x0000dce0


	//   ....[88]....
        /*0548*/ 	.word	0x0000dd00


	//   ....[89]....
        /*054c*/ 	.word	0x0000dd30


	//   ....[90]....
        /*0550*/ 	.word	0x0000dd80


	//   ....[91]....
        /*0554*/ 	.word	0x0000dda0


	//   ....[92]....
        /*0558*/ 	.word	0x0000df90


	//   ....[93]....
        /*055c*/ 	.word	0x0000dfb0


	//   ....[94]....
        /*0560*/ 	.word	0x0000dfe0


	//   ....[95]....
        /*0564*/ 	.word	0x0000e030


	//   ....[96]....
        /*0568*/ 	.word	0x0000e050


	//   ....[97]....
        /*056c*/ 	.word	0x0000e560


	//   ....[98]....
        /*0570*/ 	.word	0x0000e5b0


	//   ....[99]....
        /*0574*/ 	.word	0x0000e600


	//   ....[100]....
        /*0578*/ 	.word	0x0000e650


	//   ....[101]....
        /*057c*/ 	.word	0x0000e770


	//   ....[102]....
        /*0580*/ 	.word	0x0000e7c0


	//   ....[103]....
        /*0584*/ 	.word	0x0000e810


	//   ....[104]....
        /*0588*/ 	.word	0x0000e860


	//   ....[105]....
        /*058c*/ 	.word	0x0000e990


	//   ....[106]....
        /*0590*/ 	.word	0x0000e9e0


	//   ....[107]....
        /*0594*/ 	.word	0x0000ea30


	//   ....[108]....
        /*0598*/ 	.word	0x0000ea80


	//   ....[109]....
        /*059c*/ 	.word	0x0000eba0


	//   ....[110]....
        /*05a0*/ 	.word	0x0000ebf0


	//   ....[111]....
        /*05a4*/ 	.word	0x0000ec40


	//   ....[112]....
        /*05a8*/ 	.word	0x0000ec90


	//   ....[113]....
        /*05ac*/ 	.word	0x0000edb0


	//   ....[114]....
        /*05b0*/ 	.word	0x0000ee00


	//   ....[115]....
        /*05b4*/ 	.word	0x0000ee50


	//   ....[116]....
        /*05b8*/ 	.word	0x0000eea0


	//   ....[117]....
        /*05bc*/ 	.word	0x0000ef30


	//   ....[118]....
        /*05c0*/ 	.word	0x0000efd0


	//   ....[119]....
        /*05c4*/ 	.word	0x0000f070


	//   ....[120]....
        /*05c8*/ 	.word	0x0000f110


	//   ....[121]....
        /*05cc*/ 	.word	0x0000f1b0


	//   ....[122]....
        /*05d0*/ 	.word	0x0000f260


	//   ....[123]....
        /*05d4*/ 	.word	0x0000f2b0


	//   ....[124]....
        /*05d8*/ 	.word	0x0000f300


	//   ....[125]....
        /*05dc*/ 	.word	0x0000f350


	//   ....[126]....
        /*05e0*/ 	.word	0x0000f3a0


	//   ....[127]....
        /*05e4*/ 	.word	0x0000f3f0


	//   ....[128]....
        /*05e8*/ 	.word	0x0000f440


	//   ....[129]....
        /*05ec*/ 	.word	0x0000f4d0


	//   ....[130]....
        /*05f0*/ 	.word	0x0000f520


	//   ....[131]....
        /*05f4*/ 	.word	0x0000f570


	//   ....[132]....
        /*05f8*/ 	.word	0x0000f5c0


	//   ....[133]....
        /*05fc*/ 	.word	0x0000f660


	//   ....[134]....
        /*0600*/ 	.word	0x0000f6f0


	//   ....[135]....
        /*0604*/ 	.word	0x0000f740


	//   ....[136]....
        /*0608*/ 	.word	0x0000f790


	//   ....[137]....
        /*060c*/ 	.word	0x0000f830


	//   ....[138]....
        /*0610*/ 	.word	0x0000f8c0


	//   ....[139]....
        /*0614*/ 	.word	0x0000f910


	//   ....[140]....
        /*0618*/ 	.word	0x0000f960


	//   ....[141]....
        /*061c*/ 	.word	0x0000fa00


	//   ....[142]....
        /*0620*/ 	.word	0x0000fa90


	//   ....[143]....
        /*0624*/ 	.word	0x0000fae0


	//   ....[144]....
        /*0628*/ 	.word	0x0000fb30


	//   ....[145]....
        /*062c*/ 	.word	0x0000fbd0


	//   ....[146]....
        /*0630*/ 	.word	0x0000fc60


	//   ....[147]....
        /*0634*/ 	.word	0x0000fcb0


	//   ....[148]....
        /*0638*/ 	.word	0x0000fd00


	//   ....[149]....
        /*063c*/ 	.word	0x0000fda0


	//   ....[150]....
        /*0640*/ 	.word	0x0000fe50


	//   ....[151]....
        /*0644*/ 	.word	0x0000fea0


	//   ....[152]....
        /*0648*/ 	.word	0x0000ff30


	//   ....[153]....
        /*064c*/ 	.word	0x0000ff90


	//   ....[154]....
        /*0650*/ 	.word	0x0000ffe0


	//   ....[155]....
        /*0654*/ 	.word	0x00010030


	//   ....[156]....
        /*0658*/ 	.word	0x00010080


	//   ....[157]....
        /*065c*/ 	.word	0x000100b0


	//   ....[158]....
        /*0660*/ 	.word	0x00010110


	//   ....[159]....
        /*0664*/ 	.word	0x00010180


	//   ....[160]....
        /*0668*/ 	.word	0x000101d0


	//----- nvinfo : EIATTR_EXIT_INSTR_OFFSETS
	.align		4
.L_1425:
        /*066c*/ 	.byte	0x04, 0x1c
        /*066e*/ 	.short	(.L_1427 - .L_1426)


	//   ....[0]....
.L_1426:
        /*0670*/ 	.word	0x0000e1c0


	//   ....[1]....
        /*0674*/ 	.word	0x0000e500


	//----- nvinfo : EIATTR_MAX_THREADS
	.align		4
.L_1427:
        /*0678*/ 	.byte	0x04, 0x05
        /*067a*/ 	.short	(.L_1429 - .L_1428)
.L_1428:
        /*067c*/ 	.word	0x00000080
        /*0680*/ 	.word	0x00000001
        /*0684*/ 	.word	0x00000001


	//----- nvinfo : EIATTR_CRS_STACK_SIZE
	.align		4
.L_1429:
        /*0688*/ 	.byte	0x04, 0x1e
        /*068a*/ 	.short	(.L_1431 - .L_1430)
.L_1430:
        /*068c*/ 	.word	0x00000000


	//----- nvinfo : EIATTR_CBANK_PARAM_SIZE
	.align		4
.L_1431:
        /*0690*/ 	.byte	0x03, 0x19
        /*0692*/ 	.short	0x01f0


	//----- nvinfo : EIATTR_PARAM_CBANK
	.align		4
        /*0694*/ 	.byte	0x04, 0x0a
        /*0696*/ 	.short	(.L_1433 - .L_1432)
	.align		4
.L_1432:
        /*0698*/ 	.word	index@(.nv.constant0._Z25selective_scan_bwd_kernelI32Selective_Scan_bwd_kernel_traitsILi128ELi16ELb1ELb0ELb1ELb1ELb0EN3c108BFloat16ENS1_7complexIfEEEEv12SSMParamsBwd)
        /*069c*/ 	.short	0x0210
        /*069e*/ 	.short	0x01f0


	//----- nvinfo : EIATTR_SW_WAR
	.align		4
.L_1433:
        /*06a0*/ 	.byte	0x04, 0x36
        /*06a2*/ 	.short	(.L_1435 - .L_1434)
.L_1434:
        /*06a4*/ 	.word	0x00000008
.L_1435:


//--------------------- .nv.info._Z25selective_scan_bwd_kernelI32Selective_Scan_bwd_kernel_traitsILi128ELi16ELb1ELb0ELb1ELb1ELb1EN3c108BFloat16ENS1_7complexIfEEEEv12SSMParamsBwd --------------------------
	.section	.nv.info._Z25selective_scan_bwd_kernelI32Selective_Scan_bwd_kernel_traitsILi128ELi16ELb1ELb0ELb1ELb1ELb1EN3c108BFloat16ENS1_7complexIfEEEEv12SSMParamsBwd,"",@"SHT_CUDA_INFO"
	.sectionflags	@""
	.align	4


	//----- nvinfo : EIATTR_CUDA_API_VERSION
	.align		4
        /*0000*/ 	.byte	0x04, 0x37
        /*0002*/ 	.short	(.L_1437 - .L_1436)
.L_1436:
        /*0004*/ 	.word	0x00000082


	//----- nvinfo : EIATTR_KPARAM_INFO
	.align		4
.L_1437:
        /*0008*/ 	.byte	0x04, 0x17
        /*000a*/ 	.short	(.L_1439 - .L_1438)
.L_1438:
        /*000c*/ 	.word	0x00000000
        /*0010*/ 	.short	0x0000
        /*0012*/ 	.short	0x0000
        /*0014*/ 	.byte	0x00, 0xf0, 0xc1, 0x07


	//----- nvinfo : EIATTR_SPARSE_MMA_MASK
	.align		4
.L_1439:
        /*0018*/ 	.byte	0x03, 0x50
        /*001a*/ 	.short	0x0000


	//----- nvinfo : EIATTR_MAXREG_COUNT
	.align		4
        /*001c*/ 	.byte	0x03, 0x1b
        /*001e*/ 	.short	0x00ff


	//----- nvinfo : EIATTR_NUM_BARRIERS
	.align		4
        /*0020*/ 	.byte	0x02, 0x4c
        /*0022*/ 	.byte	0x01
	.zero		1


	//----- nvinfo : EIATTR_ANNOTATIONS
	.align		4
        /*0024*/ 	.byte	0x04, 0x55
        /*0026*/ 	.short	(.L_1441 - .L_1440)


	//   ....[0]....
.L_1440:
        /* <DEDUP_REMOVED lines=18> */


	//----- nvinfo : EIATTR_MERCURY_ISA_VERSION
	.align		4
.L_1441:
        /*0138*/ 	.byte	0x03, 0x5f
        /*013a*/ 	.short	0x0101


	//----- nvinfo : EIATTR_COOP_GROUP_MASK_REGIDS
	.align		4
        /*013c*/ 	.byte	0x04, 0x29
        /*013e*/ 	.short	(.L_1443 - .L_1442)


	//   ....[0]....
.L_1442:
        /*0140*/ 	.word	0xffffffff


	//   ....[1]....
        /*0144*/ 	.word	0xffffffff


	//   ....[2]....
        /*0148*/ 	.word	0xffffffff


	//   ....[3]....
        /*014c*/ 	.word	0xffffffff


	//   ....[4]....
        /*0150*/ 	.word	0xffffffff


	//   ....[5]....
        /*0154*/ 	.word	0xffffffff


	//   ....[6]....
        /*0158*/ 	.word	0xffffffff


	//   ....[7]....
        /*015c*/ 	.word	0xffffffff


	//   ....[8]....
        /*0160*/ 	.word	0xffffffff


	//   ....[9]....
        /*0164*/ 	.word	0xffffffff


	//   ....[10]....
        /*0168*/ 	.word	0xffffffff


	//   ....[11]....
        /*016c*/ 	.word	0xffffffff


	//   ....[12]....
        /*0170*/ 	.word	0xffffffff


	//   ....[13]....
        /*0174*/ 	.word	0xffffffff


	//   ....[14]....
        /*0178*/ 	.word	0xffffffff


	//   ....[15]....
        /*017c*/ 	.word	0xffffffff


	//   ....[16]....
        /*0180*/ 	.word	0xffffffff


	//   ....[17]....
        /*0184*/ 	.word	0xffffffff


	//   ....[18]....
        /*0188*/ 	.word	0xffffffff


	//   ....[19]....
        /*018c*/ 	.word	0xffffffff


	//   ....[20]....
        /*0190*/ 	.word	0xffffffff


	//   ....[21]....
        /*0194*/ 	.word	0xffffffff


	//   ....[22]....
        /*0198*/ 	.word	0xffffffff


	//   ....[23]....
        /*019c*/ 	.word	0xffffffff


	//   ....[24]....
        /*01a0*/ 	.word	0xffffffff


	//   ....[25]....
        /*01a4*/ 	.word	0xffffffff


	//   ....[26]....
        /*01a8*/ 	.word	0xffffffff


	//   ....[27]....
        /*01ac*/ 	.word	0xffffffff


	//   ....[28]....
        /*01b0*/ 	.word	0xffffffff


	//   ....[29]....
        /*01b4*/ 	.word	0xffffffff


	//   ....[30]....
        /*01b8*/ 	.word	0xffffffff


	//   ....[31]....
        /*01bc*/ 	.word	0xffffffff


	//   ....[32]....
        /*01c0*/ 	.word	0xffffffff


	//   ....[33]....
        /*01c4*/ 	.word	0xffffffff


	//   ....[34]....
        /*01c8*/ 	.word	0xffffffff


	//   ....[35]....
        /*01cc*/ 	.word	0xffffffff


	//   ....[36]....
        /*01d0*/ 	.word	0xffffffff


	//   ....[37]....
        /*01d4*/ 	.word	0xffffffff


	//   ....[38]....
        /*01d8*/ 	.word	0xffffffff


	//   ....[39]....
        /*01dc*/ 	.word	0xffffffff


	//   ....[40]....
        /*01e0*/ 	.word	0xffffffff


	//   ....[41]....
        /*01e4*/ 	.word	0xffffffff


	//   ....[42]....
        /*01e8*/ 	.word	0xffffffff


	//   ....[43]....
        /*01ec*/ 	.word	0xffffffff


	//   ....[44]....
        /*01f0*/ 	.word	0xffffffff


	//   ....[45]....
        /*01f4*/ 	.word	0xffffffff


	//   ....[46]....
        /*01f8*/ 	.word	0xffffffff


	//   ....[47]....
        /*01fc*/ 	.word	0xffffffff


	//   ....[48]....
        /*0200*/ 	.word	0xffffffff


	//   ....[49]....
        /*0204*/ 	.word	0xffffffff


	//   ....[50]....
        /*0208*/ 	.word	0xffffffff


	//   ....[51]....
        /*020c*/ 	.word	0xffffffff


	//   ....[52]....
        /*0210*/ 	.word	0xffffffff


	//   ....[53]....
        /*0214*/ 	.word	0xffffffff


	//   ....[54]....
        /*0218*/ 	.word	0xffffffff


	//   ....[55]....
        /*021c*/ 	.word	0xffffffff


	//   ....[56]....
        /*0220*/ 	.word	0xffffffff


	//   ....[57]....
        /*0224*/ 	.word	0xffffffff


	//   ....[58]....
        /*0228*/ 	.word	0xffffffff


	//   ....[59]....
        /*022c*/ 	.word	0xffffffff


	//   ....[60]....
        /*0230*/ 	.word	0xffffffff


	//   ....[61]....
        /*0234*/ 	.word	0xffffffff


	//   ....[62]....
        /*0238*/ 	.word	0xffffffff


	//   ....[63]....
        /*023c*/ 	.word	0xffffffff


	//   ....[64]....
        /*0240*/ 	.word	0xffffffff


	//   ....[65]....
        /*0244*/ 	.word	0xffffffff


	//   ....[66]....
        /*0248*/ 	.word	0xffffffff


	//   ....[67]....
        /*024c*/ 	.word	0xffffffff


	//   ....[68]....
        /*0250*/ 	.word	0xffffffff


	//   ....[69]....
        /*0254*/ 	.word	0xffffffff


	//   ....[70]....
        /*0258*/ 	.word	0xffffffff


	//   ....[71]....
        /*025c*/ 	.word	0xffffffff


	//   ....[72]....
        /*0260*/ 	.word	0xffffffff


	//   ....[73]....
        /*0264*/ 	.word	0xffffffff


	//   ....[74]....
        /*0268*/ 	.word	0xffffffff


	//   ....[75]....
        /*026c*/ 	.word	0xffffffff


	//   ....[76]....
        /*0270*/ 	.word	0xffffffff


	//   ....[77]....
        /*0274*/ 	.word	0xffffffff


	//   ....[78]....
        /*0278*/ 	.word	0xffffffff


	//   ....[79]....
        /*027c*/ 	.word	0xffffffff


	//   ....[80]....
        /*0280*/ 	.word	0xffffffff


	//   ....[81]....
        /*0284*/ 	.word	0xffffffff


	//   ....[82]....
        /*0288*/ 	.word	0xffffffff


	//   ....[83]....
        /*028c*/ 	.word	0xffffffff


	//   ....[84]....
        /*0290*/ 	.word	0xffffffff


	//   ....[85]....
        /*0294*/ 	.word	0xffffffff


	//   ....[86]....
        /*0298*/ 	.word	0xffffffff


	//   ....[87]....
        /*029c*/ 	.word	0xffffffff


	//   ....[88]....
        /*02a0*/ 	.word	0xffffffff


	//   ....[89]....
        /*02a4*/ 	.word	0xffffffff


	//   ....[90]....
        /*02a8*/ 	.word	0xffffffff


	//   ....[91]....
        /*02ac*/ 	.word	0xffffffff


	//   ....[92]....
        /*02b0*/ 	.word	0xffffffff


	//   ....[93]....
        /*02b4*/ 	.word	0xffffffff


	//   ....[94]....
        /*02b8*/ 	.word	0xffffffff


	//   ....[95]....
        /*02bc*/ 	.word	0xffffffff


	//   ....[96]....
        /*02c0*/ 	.word	0xffffffff


	//   ....[97]....
        /*02c4*/ 	.word	0xffffffff


	//   ....[98]....
        /*02c8*/ 	.word	0xffffffff


	//   ....[99]....
        /*02cc*/ 	.word	0xffffffff


	//   ....[100]....
        /*02d0*/ 	.word	0xffffffff


	//   ....[101]....
        /*02d4*/ 	.word	0x05000053


	//   ....[102]....
        /*02d8*/ 	.word	0x05000053


	//   ....[103]....
        /*02dc*/ 	.word	0x05000053


	//   ....[104]....
        /*02e0*/ 	.word	0x05000053


	//   ....[105]....
        /*02e4*/ 	.word	0x05000053


	//   ....[106]....
        /*02e8*/ 	.word	0x05000053


	//   ....[107]....
        /*02ec*/ 	.word	0x05000053


	//   ....[108]....
        /*02f0*/ 	.word	0x05000053


	//   ....[109]....
        /*02f4*/ 	.word	0x05000053


	//   ....[110]....
        /*02f8*/ 	.word	0x05000053


	//   ....[111]....
        /*02fc*/ 	.word	0x05000053


	//   ....[112]....
        /*0300*/ 	.word	0x05000053


	//   ....[113]....
        /*0304*/ 	.word	0x05000053


	//   ....[114]....
        /*0308*/ 	.word	0x05000053


	//   ....[115]....
        /*030c*/ 	.word	0x05000053


	//   ....[116]....
        /*0310*/ 	.word	0x05000053


	//   ....[117]....
        /*0314*/ 	.word	0x05000053


	//   ....[118]....
        /*0318*/ 	.word	0x05000053


	//   ....[119]....
        /*031c*/ 	.word	0x05000053


	//   ....[120]....
        /*0320*/ 	.word	0x05000053


	//   ....[121]....
        /*0324*/ 	.word	0x05000053


	//   ....[122]....
        /*0328*/ 	.word	0x05000053


	//   ....[123]....
        /*032c*/ 	.word	0x05000053


	//   ....[124]....
        /*0330*/ 	.word	0x05000053


	//   ....[125]....
        /*0334*/ 	.word	0x05000053


	//   ....[126]....
        /*0338*/ 	.word	0x05000053


	//   ....[127]....
        /*033c*/ 	.word	0x05000053


	//   ....[128]....
        /*0340*/ 	.word	0x05000053


	//   ....[129]....
        /*0344*/ 	.word	0x05000053


	//   ....[130]....
        /*0348*/ 	.word	0x05000053


	//   ....[131]....
        /*034c*/ 	.word	0x05000053


	//   ....[132]....
        /*0350*/ 	.word	0x05000053


	//   ....[133]....
        /*0354*/ 	.word	0x05000053


	//   ....[134]....
        /*0358*/ 	.word	0x05000053


	//   ....[135]....
        /*035c*/ 	.word	0x05000053


	//   ....[136]....
        /*0360*/ 	.word	0x05000053


	//   ....[137]....
        /*0364*/ 	.word	0x05000053


	//   ....[138]....
        /*0368*/ 	.word	0x05000053


	//   ....[139]....
        /*036c*/ 	.word	0x05000053


	//   ....[140]....
        /*0370*/ 	.word	0x05000053


	//   ....[141]....
        /*0374*/ 	.word	0x05000053


	//   ....[142]....
        /*0378*/ 	.word	0x05000053


	//   ....[143]....
        /*037c*/ 	.word	0x05000053


	//   ....[144]....
        /*0380*/ 	.word	0x05000053


	//   ....[145]....
        /*0384*/ 	.word	0x05000053


	//   ....[146]....
        /*0388*/ 	.word	0x05000053


	//   ....[147]....
        /*038c*/ 	.word	0x05000053


	//   ....[148]....
        /*0390*/ 	.word	0x05000053


	//   ....[149]....
        /*0394*/ 	.word	0x05000053


	//   ....[150]....
        /*0398*/ 	.word	0x05000053


	//   ....[151]....
        /*039c*/ 	.word	0x05000053


	//   ....[152]....
        /*03a0*/ 	.word	0x05000053


	//   ....[153]....
        /*03a4*/ 	.word	0x05000053


	//   ....[154]....
        /*03a8*/ 	.word	0x05000053


	//   ....[155]....
        /*03ac*/ 	.word	0x05000053


	//   ....[156]....
        /*03b0*/ 	.word	0x05000053


	//   ....[157]....
        /*03b4*/ 	.word	0x05000053


	//   ....[158]....
        /*03b8*/ 	.word	0x05000053


	//   ....[159]....
        /*03bc*/ 	.word	0x05000053


	//   ....[160]....
        /*03c0*/ 	.word	0x05000053


	//   ....[161]....
        /*03c4*/ 	.word	0x05000053


	//   ....[162]....
        /*03c8*/ 	.word	0x05000053


	//   ....[163]....
        /*03cc*/ 	.word	0x05000053


	//   ....[164]....
        /*03d0*/ 	.word	0x05000053


	//----- nvinfo : EIATTR_COOP_GROUP_INSTR_OFFSETS
	.align		4
.L_1443:
        /*03d4*/ 	.byte	0x04, 0x28
        /*03d6*/ 	.short	(.L_1445 - .L_1444)


	//   ....[0]....
.L_1444:
        /*03d8*/ 	.word	0x00000bf0


	//   ....[1]....
        /*03dc*/ 	.word	0x00000c90


	//   ....[2]....
        /*03e0*/ 	.word	0x00000ec0


	//   ....[3]....
        /*03e4*/ 	.word	0x00003570


	//   ....[4]....
        /*03e8*/ 	.word	0x00003ed0


	//   ....[5]....
        /*03ec*/ 	.word	0x00004930


	//   ....[6]....
        /*03f0*/ 	.word	0x00004d10


	//   ....[7]....
        /*03f4*/ 	.word	0x00005ea0


	//   ....[8]....
        /*03f8*/ 	.word	0x00007840


	//   ....[9]....
        /*03fc*/ 	.word	0x00007860


	//   ....[10]....
        /*0400*/ 	.word	0x00007870


	//   ....[11]....
        /*0404*/ 	.word	0x00007880


	//   ....[12]....
        /*0408*/ 	.word	0x00007920


	//   ....[13]....
        /*040c*/ 	.word	0x00007940


	//   ....[14]....
        /*0410*/ 	.word	0x00007970


	//   ....[15]....
        /*0414*/ 	.word	0x00007980


	//   ....[16]....
        /*0418*/ 	.word	0x00007a20


	//   ....[17]....
        /*041c*/ 	.word	0x00007a50


	//   ....[18]....
        /*0420*/ 	.word	0x00007a70


	//   ....[19]....
        /*0424*/ 	.word	0x00007a80


	//   ....[20]....
        /*0428*/ 	.word	0x00007b20


	//   ....[21]....
        /*042c*/ 	.word	0x00007b50


	//   ....[22]....
        /*0430*/ 	.word	0x00007b70


	//   ....[23]....
        /*0434*/ 	.word	0x00007b80


	//   ....[24]....
        /*0438*/ 	.word	0x00007c30


	//   ....[25]....
        /*043c*/ 	.word	0x00007c50


	//   ....[26]....
        /*0440*/ 	.word	0x00007c60


	//   ....[27]....
        /*0444*/ 	.word	0x00007c70


	//   ....[28]....
        /*0448*/ 	.word	0x00007de0


	//   ....[29]....
        /*044c*/ 	.word	0x00007df0


	//   ....[30]....
        /*0450*/ 	.word	0x00007e00


	//   ....[31]....
        /*0454*/ 	.word	0x00007e10


	//   ....[32]....
        /*0458*/ 	.word	0x00007e20


	//   ....[33]....
        /*045c*/ 	.word	0x00007e30


	//   ....[34]....
        /*0460*/ 	.word	0x00007e40


	//   ....[35]....
        /*0464*/ 	.word	0x00007e50


	//   ....[36]....
        /*0468*/ 	.word	0x000093b0


	//   ....[37]....
        /*046c*/ 	.word	0x000093c0


	//   ....[38]....
        /*0470*/ 	.word	0x000093d0


	//   ....[39]....
        /*0474*/ 	.word	0x000093e0


	//   ....[40]....
        /*0478*/ 	.word	0x00009500


	//   ....[41]....
        /*047c*/ 	.word	0x00009510


	//   ....[42]....
        /*0480*/ 	.word	0x00009520


	//   ....[43]....
        /*0484*/ 	.word	0x00009530


	//   ....[44]....
        /*0488*/ 	.word	0x00009650


	//   ....[45]....
        /*048c*/ 	.word	0x00009660


	//   ....[46]....
        /*0490*/ 	.word	0x00009670


	//   ....[47]....
        /*0494*/ 	.word	0x00009680


	//   ....[48]....
        /*0498*/ 	.word	0x000097a0


	//   ....[49]....
        /*049c*/ 	.word	0x000097b0


	//   ....[50]....
        /*04a0*/ 	.word	0x000097c0


	//   ....[51]....
        /*04a4*/ 	.word	0x000097d0


	//   ....[52]....
        /*04a8*/ 	.word	0x000098f0


	//   ....[53]....
        /*04ac*/ 	.word	0x00009900


	//   ....[54]....
        /*04b0*/ 	.word	0x00009910


	//   ....[55]....
        /*04b4*/ 	.word	0x00009920


	//   ....[56]....
        /*04b8*/ 	.word	0x00009a40


	//   ....[57]....
        /*04bc*/ 	.word	0x00009a50


	//   ....[58]....
        /*04c0*/ 	.word	0x00009a60


	//   ....[59]....
        /*04c4*/ 	.word	0x00009a70


	//   ....[60]....
        /*04c8*/ 	.word	0x00009a80


	//   ....[61]....
        /*04cc*/ 	.word	0x00009a90


	//   ....[62]....
        /*04d0*/ 	.word	0x00009aa0


	//   ....[63]....
        /*04d4*/ 	.word	0x00009ad0


	//   ....[64]....
        /*04d8*/ 	.word	0x00009b00


	//   ....[65]....
        /*04dc*/ 	.word	0x00009b10


	//   ....[66]....
        /*04e0*/ 	.word	0x00009b20


	//   ....[67]....
        /*04e4*/ 	.word	0x00009b30


	//   ....[68]....
        /*04e8*/ 	.word	0x0000d850


	//   ....[69]....
        /*04ec*/ 	.word	0x0000d890


	//   ....[70]....
        /*04f0*/ 	.word	0x0000d8d0


	//   ....[71]....
        /*04f4*/ 	.word	0x0000d910


	//   ....[72]....
        /*04f8*/ 	.word	0x0000db30


	//   ....[73]....
        /*04fc*/ 	.word	0x0000db70


	//   ....[74]....
        /*0500*/ 	.word	0x0000dbb0


	//   ....[75]....
        /*0504*/ 	.word	0x0000dbf0


	//   ....[76]....
        /*0508*/ 	.word	0x0000dd00


	//   ....[77]....
        /*050c*/ 	.word	0x0000dd40


	//   ....[78]....
        /*0510*/ 	.word	0x0000dd80


	//   ....[79]....
        /*0514*/ 	.word	0x0000ddc0


	//   ....[80]....
        /*0518*/ 	.word	0x0000ded0


	//   ....[81]....
        /*051c*/ 	.word	0x0000df00


	//   ....[82]....
        /*0520*/ 	.word	0x0000df20


	//   ....[83]....
        /*0524*/ 	.word	0x0000df40


	//   ....[84]....
        /*0528*/ 	.word	0x0000df70


	//   ....[85]....
        /*052c*/ 	.word	0x0000df90


	//   ....[86]....
        /*0530*/ 	.word	0x0000dfb0


	//   ....[87]....
        /*0534*/ 	.word	0x0000dfd0


	//   ....[88]....
        /*0538*/ 	.word	0x0000e490


	//   ....[89]....
        /*053c*/ 	.word	0x0000ec30


	//   ....[90]....
        /*0540*/ 	.word	0x0000ef90


	//   ....[91]....
        /*0544*/ 	.word	0x0000f2c0


	//   ....[92]....
        /*0548*/ 	.word	0x0000f2e0


	//   ....[93]....
        /*054c*/ 	.word	0x0000f310


	//   ....[94]....
        /*0550*/ 	.word	0x0000f360


	//   ....[95]....
        /*0554*/ 	.word	0x0000f380


	//   ....[96]....
        /*0558*/ 	.word	0x0000f570


	//   ....[97]....
        /*055c*/ 	.word	0x0000f590


	//   ....[98]....
        /*0560*/ 	.word	0x0000f5c0


	//   ....[99]....
        /*0564*/ 	.word	0x0000f610


	//   ....[100]....
        /*0568*/ 	.word	0x0000f630


	//   ....[101]....
        /*056c*/ 	.word	0x0000fb40


	//   ....[102]....
        /*0570*/ 	.word	0x0000fb90


	//   ....[103]....
        /*0574*/ 	.word	0x0000fbe0


	//   ....[104]....
        /*0578*/ 	.word	0x0000fc30


	//   ....[105]....
        /*057c*/ 	.word	0x0000fd50


	//   ....[106]....
        /*0580*/ 	.word	0x0000fda0


	//   ....[107]....
        /*0584*/ 	.word	0x0000fdf0


	//   ....[108]....
        /*0588*/ 	.word	0x0000fe40


	//   ....[109]....
        /*058c*/ 	.word	0x0000ff70


	//   ....[110]....
        /*0590*/ 	.word	0x0000ffc0


	//   ....[111]....
        /*0594*/ 	.word	0x00010010


	//   ....[112]....
        /*0598*/ 	.word	0x00010060


	//   ....[113]....
        /*059c*/ 	.word	0x00010180


	//   ....[114]....
        /*05a0*/ 	.word	0x000101d0


	//   ....[115]....
        /*05a4*/ 	.word	0x00010220


	//   ....[116]....
        /*05a8*/ 	.word	0x00010270


	//   ....[117]....
        /*05ac*/ 	.word	0x00010390


	//   ....[118]....
        /*05b0*/ 	.word	0x000103e0


	//   ....[119]....
        /*05b4*/ 	.word	0x00010430


	//   ....[120]....
        /*05b8*/ 	.word	0x00010480


	//   ....[121]....
        /*05bc*/ 	.word	0x00010510


	//   ....[122]....
        /*05c0*/ 	.word	0x000105b0


	//   ....[123]....
        /*05c4*/ 	.word	0x00010650


	//   ....[124]....
        /*05c8*/ 	.word	0x000106f0


	//   ....[125]....
        /*05cc*/ 	.word	0x00010790


	//   ....[126]....
        /*05d0*/ 	.word	0x00010840


	//   ....[127]....
        /*05d4*/ 	.word	0x00010890


	//   ....[128]....
        /*05d8*/ 	.word	0x000108e0


	//   ....[129]....
        /*05dc*/ 	.word	0x00010930


	//   ....[130]....
        /*05e0*/ 	.word	0x00010980


	//   ....[131]....
        /*05e4*/ 	.word	0x000109d0


	//   ....[132]....
        /*05e8*/ 	.word	0x00010a20


	//   ....[133]....
        /*05ec*/ 	.word	0x00010ab0


	//   ....[134]....
        /*05f0*/ 	.word	0x00010b00


	//   ....[135]....
        /*05f4*/ 	.word	0x00010b50


	//   ....[136]....
        /*05f8*/ 	.word	0x00010ba0


	//   ....[137]....
        /*05fc*/ 	.word	0x00010c40


	//   ....[138]....
        /*0600*/ 	.word	0x00010cd0


	//   ....[139]....
        /*0604*/ 	.word	0x00010d20


	//   ....[140]....
        /*0608*/ 	.word	0x00010d70


	//   ....[141]....
        /*060c*/ 	.word	0x00010e10


	//   ....[142]....
        /*0610*/ 	.word	0x00010ea0


	//   ....[143]....
        /*0614*/ 	.word	0x00010ef0


	//   ....[144]....
        /*0618*/ 	.word	0x00010f40


	//   ....[145]....
        /*061c*/ 	.word	0x00010fe0


	//   ....[146]....
        /*0620*/ 	.word	0x00011070


	//   ....[147]....
        /*0624*/ 	.word	0x000110c0


	//   ....[148]....
        /*0628*/ 	.word	0x00011110


	//   ....[149]....
        /*062c*/ 	.word	0x000111b0


	//   ....[150]....
        /*0630*/ 	.word	0x00011240


	//   ....[151]....
        /*0634*/ 	.word	0x00011290


	//   ....[152]....
        /*0638*/ 	.word	0x000112e0


	//   ....[153]....
        /*063c*/ 	.word	0x00011380


	//   ....[154]....
        /*0640*/ 	.word	0x00011430


	//   ....[155]....
        /*0644*/ 	.word	0x00011480


	//   ....[156]....
        /*0648*/ 	.word	0x00011510


	//   ....[157]....
        /*064c*/ 	.word	0x00011570


	//   ....[158]....
        /*0650*/ 	.word	0x000115c0


	//   ....[159]....
        /*0654*/ 	.word	0x00011610


	//   ....[160]....
        /*0658*/ 	.word	0x00011660


	//   ....[161]....
        /*065c*/ 	.word	0x00011690


	//   ....[162]....
        /*0660*/ 	.word	0x000116f0


	//   ....[163]....
        /*0664*/ 	.word	0x00011760


	//   ....[164]....
        /*0668*/ 	.word	0x000117b0


	//----- nvinfo : EIATTR_EXIT_INSTR_OFFSETS
	.align		4
.L_1445:
        /*066c*/ 	.byte	0x04, 0x1c
        /*066e*/ 	.short	(.L_1447 - .L_1446)


	//   ....[0]....
.L_1446:
        /*0670*/ 	.word	0x0000f7a0


	//   ....[1]....
        /*0674*/ 	.word	0x0000fae0


	//----- nvinfo : EIATTR_MAX_THREADS
	.align		4
.L_1447:
        /*0678*/ 	.byte	0x04, 0x05
        /*067a*/ 	.short	(.L_1449 - .L_1448)
.L_1448:
        /*067c*/ 	.word	0x00000080
        /*0680*/ 	.word	0x00000001
        /*0684*/ 	.word	0x00000001


	//----- nvinfo : EIATTR_CRS_STACK_SIZE
	.align		4
.L_1449:
        /*0688*/ 	.byte	0x04, 0x1e
        /*068a*/ 	.short	(.L_1451 - .L_1450)
.L_1450:
        /*068c*/ 	.word	0x00000000


	//----- nvinfo : EIATTR_CBANK_PARAM_SIZE
	.align		4
.L_1451:
        /*0690*/ 	.byte	0x03, 0x19
        /*0692*/ 	.short	0x01f0


	//----- nvinfo : EIATTR_PARAM_CBANK
	.align		4
        /*0694*/ 	.byte	0x04, 0x0a
        /*0696*/ 	.short	(.L_1453 - .L_1452)
	.align		4
.L_1452:
        /*0698*/ 	.word	index@(.nv.constant0._Z25selective_scan_bwd_kernelI32Selective_Scan_bwd_kernel_traitsILi128ELi16ELb1ELb0ELb1ELb1ELb1EN3c108BFloat16ENS1_7complexIfEEEEv12SSMParamsBwd)
        /*069c*/ 	.short	0x0210
        /*069e*/ 	.short	0x01f0


	//----- nvinfo : EIATTR_SW_WAR
	.align		4
.L_1453:
        /*06a0*/ 	.byte	0x04, 0x36
        /*06a2*/ 	.short	(.L_1455 - .L_1454)
.L_1454:
        /*06a4*/ 	.word	0x00000008
.L_1455:


//--------------------- .nv.info._Z25selective_scan_bwd_kernelI32Selective_Scan_bwd_kernel_traitsILi128ELi16ELb1ELb1ELb0ELb0ELb0EN3c108BFloat16ENS1_7complexIfEEEEv12SSMParamsBwd --------------------------
	.section	.nv.info._Z25selective_scan_bwd_kernelI32Selective_Scan_bwd_kernel_traitsILi128ELi16ELb1ELb1ELb0ELb0ELb0EN3c108BFloat16ENS1_7complexIfEEEEv12SSMParamsBwd,"",@"SHT_CUDA_INFO"
	.sectionflags	@""
	.align	4


	//----- nvinfo : EIATTR_CUDA_API_VERSION
	.align		4
        /*0000*/ 	.byte	0x04, 0x37
        /*0002*/ 	.short	(.L_1457 - .L_1456)
.L_1456:
        /*0004*/ 	.word	0x00000082


	//----- nvinfo : EIATTR_KPARAM_INFO
	.align		4
.L_1457:
        /*0008*/ 	.byte	0x04, 0x17
        /*000a*/ 	.short	(.L_1459 - .L_1458)
.L_1458:
        /*000c*/ 	.word	0x00000000
        /*0010*/ 	.short	0x0000
        /*0012*/ 	.short	0x0000
        /*0014*/ 	.byte	0x00, 0xf0, 0xc1, 0x07


	//----- nvinfo : EIATTR_SPARSE_MMA_MASK
	.align		4
.L_1459:
        /*0018*/ 	.byte	0x03, 0x50
        /*001a*/ 	.short	0x0000


	//----- nvinfo : EIATTR_MAXREG_COUNT
	.align		4
        /*001c*/ 	.byte	0x03, 0x1b
        /*001e*/ 	.short	0x00ff


	//----- nvinfo : EIATTR_NUM_BARRIERS
	.align		4
        /*0020*/ 	.byte	0x02, 0x4c
        /*0022*/ 	.byte	0x01
	.zero		1


	//----- nvinfo : EIATTR_ANNOTATIONS
	.align		4
        /*0024*/ 	.byte	0x04, 0x55
        /*0026*/ 	.short	(.L_1461 - .L_1460)


	//   ....[0]....
.L_1460:
        /*0028*/ 	.word	0x00000001
        /*002c*/ 	.byte	0x60, 0x02, 0x00, 0x00, 0x01, 0x00, 0x00, 0x00, 0x90, 0x02, 0x00, 0x00, 0x01, 0x00, 0x00, 0x00
        /*003c*/ 	.byte	0xc0, 0x09, 0x00, 0x00, 0x01, 0x00, 0x00, 0x00, 0xe0, 0x09, 0x00, 0x00, 0x01, 0x00, 0x00, 0x00
        /*004c*/ 	.byte	0xb0, 0x0a, 0x00, 0x00, 0x01, 0x00, 0x00, 0x00, 0xb0, 0x13, 0x00, 0x00, 0x01, 0x00, 0x00, 0x00
        /*005c*/ 	.byte	0xc0, 0xa2, 0x00, 0x00, 0x01, 0x00, 0x00, 0x00, 0x20, 0xa9, 0x00, 0x00, 0x01, 0x00, 0x00, 0x00
        /*006c*/ 	.byte	0x80, 0xa9, 0x00, 0x00, 0x01, 0x00, 0x00, 0x00, 0x30, 0xac, 0x00, 0x00


	//----- nvinfo : EIATTR_MERCURY_ISA_VERSION
	.align		4
.L_1461:
        /*0078*/ 	.byte	0x03, 0x5f
        /*007a*/ 	.short	0x0101


	//----- nvinfo : EIATTR_COOP_GROUP_MASK_REGIDS
	.align		4
        /*007c*/ 	.byte	0x04, 0x29
        /*007e*/ 	.short	(.L_1463 - .L_1462)


	//   ....[0]....
.L_1462:
        /*0080*/ 	.word	0xffffffff


	//   ....[1]....
        /*0084*/ 	.word	0xffffffff


	//   ....[2]....
        /*0088*/ 	.word	0xffffffff


	//   ....[3]....
        /*008c*/ 	.word	0xffffffff


	//   ....[4]....
        /*0090*/ 	.word	0xffffffff


	//   ....[5]....
        /*0094*/ 	.word	0xffffffff


	//   ....[6]....
        /*0098*/ 	.word	0xffffffff


	//   ....[7]....
        /*009c*/ 	.word	0xffffffff


	//   ....[8]....
        /*00a0*/ 	.word	0xffffffff


	//   ....[9]....
        /*00a4*/ 	.word	0xffffffff


	//   ....[10]....
        /*00a8*/ 	.word	0xffffffff


	//   ....[11]....
        /*00ac*/ 	.word	0xffffffff


	//   ....[12]....
        /*00b0*/ 	.word	0xffffffff


	//   ....[13]....
        /*00b4*/ 	.word	0xffffffff


	//   ....[14]....
        /*00b8*/ 	.word	0xffffffff


	//   ....[15]....
        /*00bc*/ 	.word	0xffffffff


	//   ....[16]....
        /*00c0*/ 	.word	0xffffffff


	//   ....[17]....
        /*00c4*/ 	.word	0xffffffff


	//   ....[18]....
        /*00c8*/ 	.word	0xffffffff


	//   ....[19]....
        /*00cc*/ 	.word	0xffffffff


	//   ....[20]....
        /*00d0*/ 	.word	0xffffffff


	//   ....[21]....
        /*00d4*/ 	.word	0xffffffff


	//   ....[22]....
        /*00d8*/ 	.word	0xffffffff


	//   ....[23]....
        /*00dc*/ 	.word	0xffffffff


	//   ....[24]....
        /*00e0*/ 	.word	0xffffffff


	//   ....[25]....
        /*00e4*/ 	.word	0xffffffff


	//   ....[26]....
        /*00e8*/ 	.word	0xffffffff


	//   ....[27]....
        /*00ec*/ 	.word	0xffffffff


	//   ....[28]....
        /*00f0*/ 	.word	0xffffffff


	//   ....[29]....
        /*00f4*/ 	.word	0xffffffff


	//   ....[30]....
        /*00f8*/ 	.word	0xffffffff


	//   ....[31]....
        /*00fc*/ 	.word	0xffffffff


	//   ....[32]....
        /*0100*/ 	.word	0xffffffff


	//   ....[33]....
        /*0104*/ 	.word	0xffffffff


	//   ....[34]....
        /*0108*/ 	.word	0xffffffff


	//   ....[35]....
        /*010c*/ 	.word	0xffffffff


	//   ....[36]....
        /*0110*/ 	.word	0xffffffff


	//   ....[37]....
        /*0114*/ 	.word	0xffffffff


	//   ....[38]....
        /*0118*/ 	.word	0xffffffff


	//   ....[39]....
        /*011c*/ 	.word	0xffffffff


	//   ....[40]....
        /*0120*/ 	.word	0xffffffff


	//   ....[41]....
        /*0124*/ 	.word	0xffffffff


	//   ....[42]....
        /*0128*/ 	.word	0xffffffff


	//   ....[43]....
        /*012c*/ 	.word	0xffffffff


	//   ....[44]....
        /*0130*/ 	.word	0xffffffff


	//   ....[45]....
        /*0134*/ 	.word	0xffffffff


	//   ....[46]....
        /*0138*/ 	.word	0xffffffff


	//   ....[47]....
        /*013c*/ 	.word	0xffffffff


	//   ....[48]....
        /*0140*/ 	.word	0xffffffff


	//   ....[49]....
        /*0144*/ 	.word	0xffffffff


	//   ....[50]....
        /*0148*/ 	.word	0xffffffff


	//   ....[51]....
        /*014c*/ 	.word	0xffffffff


	//   ....[52]....
        /*0150*/ 	.word	0xffffffff


	//   ....[53]....
        /*0154*/ 	.word	0xffffffff


	//   ....[54]....
        /*0158*/ 	.word	0xffffffff


	//   ....[55]....
        /*015c*/ 	.word	0xffffffff


	//   ....[56]....
        /*0160*/ 	.word	0xffffffff


	//   ....[57]....
        /*0164*/ 	.word	0xffffffff


	//   ....[58]....
        /*0168*/ 	.word	0xffffffff


	//   ....[59]....
        /*016c*/ 	.word	0xffffffff


	//   ....[60]....
        /*0170*/ 	.word	0xffffffff


	//   ....[61]....
        /*0174*/ 	.word	0xffffffff


	//   ....[62]....
        /*0178*/ 	.word	0xffffffff


	//   ....[63]....
        /*017c*/ 	.word	0xffffffff


	//   ....[64]....
        /*0180*/ 	.word	0xffffffff


	//   ....[65]....
        /*0184*/ 	.word	0xffffffff


	//   ....[66]....
        /*0188*/ 	.word	0xffffffff


	//   ....[67]....
        /*018c*/ 	.word	0xffffffff


	//   ....[68]....
        /*0190*/ 	.word	0xffffffff


	//   ....[69]....
        /*0194*/ 	.word	0xffffffff


	//   ....[70]....
        /*0198*/ 	.word	0xffffffff


	//   ....[71]....
        /*019c*/ 	.word	0xffffffff


	//   ....[72]....
        /*01a0*/ 	.word	0xffffffff


	//   ....[73]....
        /*01a4*/ 	.word	0xffffffff


	//   ....[74]....
        /*01a8*/ 	.word	0xffffffff


	//   ....[75]....
        /*01ac*/ 	.word	0xffffffff


	//   ....[76]....
        /*01b0*/ 	.word	0xffffffff


	//   ....[77]....
        /*01b4*/ 	.word	0xffffffff


	//   ....[78]....
        /*01b8*/ 	.word	0xffffffff


	//   ....[79]....
        /*01bc*/ 	.word	0xffffffff


	//   ....[80]....
        /*01c0*/ 	.word	0xffffffff


	//   ....[81]....
        /*01c4*/ 	.word	0xffffffff


	//   ....[82]....
        /*01c8*/ 	.word	0xffffffff


	//   ....[83]....
        /*01cc*/ 	.word	0xffffffff


	//   ....[84]....
        /*01d0*/ 	.word	0xffffffff


	//   ....[85]....
        /*01d4*/ 	.word	0xffffffff


	//   ....[86]....
        /*01d8*/ 	.word	0xffffffff


	//   ....[87]....
        /*01dc*/ 	.word	0xffffffff


	//   ....[88]....
        /*01e0*/ 	.word	0xffffffff


	//   ....[89]....
        /*01e4*/ 	.word	0xffffffff


	//   ....[90]....
        /*01e8*/ 	.word	0xffffffff


	//   ....[91]....
        /*01ec*/ 	.word	0xffffffff


	//   ....[92]....
        /*01f0*/ 	.word	0xffffffff


	//   ....[93]....
        /*01f4*/ 	.word	0xffffffff


	//   ....[94]....
        /*01f8*/ 	.word	0xffffffff


	//   ....[95]....
        /*01fc*/ 	.word	0xffffffff


	//   ....[96]....
        /*0200*/ 	.word	0x05000053


	//   ....[97]....
        /*0204*/ 	.word	0x05000053


	//   ....[98]....
        /*0208*/ 	.word	0x05000053


	//   ....[99]....
        /*020c*/ 	.word	0x05000053


	//   ....[100]....
        /*0210*/ 	.word	0x05000053


	//   ....[101]....
        /*0214*/ 	.word	0x05000053


	//   ....[102]....
        /*0218*/ 	.word	0x05000053


	//   ....[103]....
        /*021c*/ 	.word	0x05000053


	//   ....[104]....
        /*0220*/ 	.word	0x05000053


	//   ....[105]....
        /*0224*/ 	.word	0x05000053


	//   ....[106]....
        /*0228*/ 	.word	0x05000053


	//   ....[107]....
        /*022c*/ 	.word	0x05000053


	//   ....[108]....
        /*0230*/ 	.word	0x05000053


	//   ....[109]....
        /*0234*/ 	.word	0x05000053


	//   ....[110]....
        /*0238*/ 	.word	0x05000053


	//   ....[111]....
        /*023c*/ 	.word	0x05000053


	//   ....[112]....
        /*0240*/ 	.word	0x05000053


	//   ....[113]....
        /*0244*/ 	.word	0x05000053


	//   ....[114]....
        /*0248*/ 	.word	0x05000053


	//   ....[115]....
        /*024c*/ 	.word	0x05000053


	//   ....[116]....
        /*0250*/ 	.word	0x05000053


	//   ....[117]....
        /*0254*/ 	.word	0x05000053


	//   ....[118]....
        /*0258*/ 	.word	0x05000053


	//   ....[119]....
        /*025c*/ 	.word	0x05000053


	//   ....[120]....
        /*0260*/ 	.word	0x05000053


	//   ....[121]....
        /*0264*/ 	.word	0x05000053


	//   ....[122]....
        /*0268*/ 	.word	0x05000053


	//   ....[123]....
        /*026c*/ 	.word	0x05000053


	//   ....[124]....
        /*0270*/ 	.word	0x05000053


	//   ....[125]....
        /*0274*/ 	.word	0x05000053


	//   ....[126]....
        /*0278*/ 	.word	0x05000053


	//   ....[127]....
        /*027c*/ 	.word	0x05000053


	//   ....[128]....
        /*0280*/ 	.word	0x05000053


	//   ....[129]....
        /*0284*/ 	.word	0x05000053


	//   ....[130]....
        /*0288*/ 	.word	0x05000053


	//   ....[131]....
        /*028c*/ 	.word	0x05000053


	//   ....[132]....
        /*0290*/ 	.word	0x05000053


	//   ....[133]....
        /*0294*/ 	.word	0x05000053


	//   ....[134]....
        /*0298*/ 	.word	0x05000053


	//   ....[135]....
        /*029c*/ 	.word	0x05000053


	//   ....[136]....
        /*02a0*/ 	.word	0x05000053


	//   ....[137]....
        /*02a4*/ 	.word	0x05000053


	//   ....[138]....
        /*02a8*/ 	.word	0x05000053


	//   ....[139]....
        /*02ac*/ 	.word	0x05000053


	//   ....[140]....
        /*02b0*/ 	.word	0x05000053


	//   ....[141]....
        /*02b4*/ 	.word	0x05000053


	//   ....[142]....
        /*02b8*/ 	.word	0x05000053


	//   ....[143]....
        /*02bc*/ 	.word	0x05000053


	//   ....[144]....
        /*02c0*/ 	.word	0x05000053


	//   ....[145]....
        /*02c4*/ 	.word	0x05000053


	//   ....[146]....
        /*02c8*/ 	.word	0x05000053


	//   ....[147]....
        /*02cc*/ 	.word	0x05000053


	//   ....[148]....
        /*02d0*/ 	.word	0x05000053


	//   ....[149]....
        /*02d4*/ 	.word	0x05000053


	//   ....[150]....
        /*02d8*/ 	.word	0x05000053


	//   ....[151]....
        /*02dc*/ 	.word	0x05000053


	//   ....[152]....
        /*02e0*/ 	.word	0x05000053


	//   ....[153]....
        /*02e4*/ 	.word	0x05000053


	//   ....[154]....
        /*02e8*/ 	.word	0x05000053


	//   ....[155]....
        /*02ec*/ 	.word	0x05000053


	//   ....[156]....
        /*02f0*/ 	.word	0x05000053


	//   ....[157]....
        /*02f4*/ 	.word	0x05000053


	//   ....[158]....
        /*02f8*/ 	.word	0x05000053


	//   ....[159]....
        /*02fc*/ 	.word	0x05000053


	//----- nvinfo : EIATTR_COOP_GROUP_INSTR_OFFSETS
	.align		4
.L_1463:
        /*0300*/ 	.byte	0x04, 0x28
        /*0302*/ 	.short	(.L_1465 - .L_1464)


	//   ....[0]....
.L_1464:
        /*0304*/ 	.word	0x00000ba0


	//   ....[1]....
        /*0308*/ 	.word	0x00000c50


	//   ....[2]....
        /*030c*/ 	.word	0x00000e90


	//   ....[3]....
        /*0310*/ 	.word	0x00002100


	//   ....[4]....
        /*0314*/ 	.word	0x00003cd0


	//   ....[5]....
        /*0318*/ 	.word	0x00003cf0


	//   ....[6]....
        /*031c*/ 	.word	0x00003d00


	//   ....[7]....
        /*0320*/ 	.word	0x00003d10


	//   ....[8]....
        /*0324*/ 	.word	0x00003db0


	//   ....[9]....
        /*0328*/ 	.word	0x00003df0


	//   ....[10]....
        /*032c*/ 	.word	0x00003e00


	//   ....[11]....
        /*0330*/ 	.word	0x00003e10


	//   ....[12]....
        /*0334*/ 	.word	0x00003ec0


	//   ....[13]....
        /*0338*/ 	.word	0x00003ee0


	//   ....[14]....
        /*033c*/ 	.word	0x00003f00


	//   ....[15]....
        /*0340*/ 	.word	0x00003f10


	//   ....[16]....
        /*0344*/ 	.word	0x00003fb0


	//   ....[17]....
        /*0348*/ 	.word	0x00003fe0


	//   ....[18]....
        /*034c*/ 	.word	0x00004000


	//   ....[19]....
        /*0350*/ 	.word	0x00004010


	//   ....[20]....
        /*0354*/ 	.word	0x000040b0


	//   ....[21]....
        /*0358*/ 	.word	0x000040e0


	//   ....[22]....
        /*035c*/ 	.word	0x000040f0


	//   ....[23]....
        /*0360*/ 	.word	0x00004100


	//   ....[24]....
        /*0364*/ 	.word	0x00004270


	//   ....[25]....
        /*0368*/ 	.word	0x00004280


	//   ....[26]....
        /*036c*/ 	.word	0x00004290


	//   ....[27]....
        /*0370*/ 	.word	0x000042a0


	//   ....[28]....
        /*0374*/ 	.word	0x000042b0


	//   ....[29]....
        /*0378*/ 	.word	0x000042c0


	//   ....[30]....
        /*037c*/ 	.word	0x000042d0


	//   ....[31]....
        /*0380*/ 	.word	0x000042e0


	//   ....[32]....
        /*0384*/ 	.word	0x00005850


	//   ....[33]....
        /*0388*/ 	.word	0x00005860


	//   ....[34]....
        /*038c*/ 	.word	0x00005870


	//   ....[35]....
        /*0390*/ 	.word	0x00005880


	//   ....[36]....
        /*0394*/ 	.word	0x000059a0


	//   ....[37]....
        /*0398*/ 	.word	0x000059b0


	//   ....[38]....
        /*039c*/ 	.word	0x000059c0


	//   ....[39]....
        /*03a0*/ 	.word	0x000059d0


	//   ....[40]....
        /*03a4*/ 	.word	0x00005af0


	//   ....[41]....
        /*03a8*/ 	.word	0x00005b00


	//   ....[42]....
        /*03ac*/ 	.word	0x00005b10


	//   ....[43]....
        /*03b0*/ 	.word	0x00005b20


	//   ....[44]....
        /*03b4*/ 	.word	0x00005c40


	//   ....[45]....
        /*03b8*/ 	.word	0x00005c50


	//   ....[46]....
        /*03bc*/ 	.word	0x00005c60


	//   ....[47]....
        /*03c0*/ 	.word	0x00005c70


	//   ....[48]....
        /*03c4*/ 	.word	0x00005d90


	//   ....[49]....
        /*03c8*/ 	.word	0x00005da0


	//   ....[50]....
        /*03cc*/ 	.word	0x00005db0


	//   ....[51]....
        /*03d0*/ 	.word	0x00005dc0


	//   ....[52]....
        /*03d4*/ 	.word	0x00005ee0


	//   ....[53]....
        /*03d8*/ 	.word	0x00005ef0


	//   ....[54]....
        /*03dc*/ 	.word	0x00005f00


	//   ....[55]....
        /*03e0*/ 	.word	0x00005f10


	//   ....[56]....
        /*03e4*/ 	.word	0x00005f20


	//   ....[57]....
        /*03e8*/ 	.word	0x00005f30


	//   ....[58]....
        /*03ec*/ 	.word	0x00005f40


	//   ....[59]....
        /*03f0*/ 	.word	0x00005f80


	//   ....[60]....
        /*03f4*/ 	.word	0x00005fc0


	//   ....[61]....
        /*03f8*/ 	.word	0x00005fd0


	//   ....[62]....
        /*03fc*/ 	.word	0x00005fe0


	//   ....[63]....
        /*0400*/ 	.word	0x00005ff0


	//   ....[64]....
        /*0404*/ 	.word	0x00009720


	//   ....[65]....
        /*0408*/ 	.word	0x00009760


	//   ....[66]....
        /*040c*/ 	.word	0x000097a0


	//   ....[67]....
        /*0410*/ 	.word	0x000097e0


	//   ....[68]....
        /*0414*/ 	.word	0x000098f0


	//   ....[69]....
        /*0418*/ 	.word	0x00009970


	//   ....[70]....
        /*041c*/ 	.word	0x000099b0


	//   ....[71]....
        /*0420*/ 	.word	0x000099f0


	//   ....[72]....
        /*0424*/ 	.word	0x00009ac0


	//   ....[73]....
        /*0428*/ 	.word	0x00009b40


	//   ....[74]....
        /*042c*/ 	.word	0x00009b80


	//   ....[75]....
        /*0430*/ 	.word	0x00009bc0


	//   ....[76]....
        /*0434*/ 	.word	0x00009cb0


	//   ....[77]....
        /*0438*/ 	.word	0x00009d10


	//   ....[78]....
        /*043c*/ 	.word	0x00009d50


	//   ....[79]....
        /*0440*/ 	.word	0x00009d90


	//   ....[80]....
        /*0444*/ 	.word	0x00009e80


	//   ....[81]....
        /*0448*/ 	.word	0x00009ee0


	//   ....[82]....
        /*044c*/ 	.word	0x00009f20


	//   ....[83]....
        /*0450*/ 	.word	0x00009f60


	//   ....[84]....
        /*0454*/ 	.word	0x0000a550


	//   ....[85]....
        /*0458*/ 	.word	0x0000a800


	//   ....[86]....
        /*045c*/ 	.word	0x0000aa00


	//   ....[87]....
        /*0460*/ 	.word	0x0000aa20


	//   ....[88]....
        /*0464*/ 	.word	0x0000aa50


	//   ....[89]....
        /*0468*/ 	.word	0x0000aaa0


	//   ....[90]....
        /*046c*/ 	.word	0x0000aac0


	//   ....[91]....
        /*0470*/ 	.word	0x0000acb0


	//   ....[92]....
        /*0474*/ 	.word	0x0000acd0


	//   ....[93]....
        /*0478*/ 	.word	0x0000ad00


	//   ....[94]....
        /*047c*/ 	.word	0x0000ad50


	//   ....[95]....
        /*0480*/ 	.word	0x0000ad70


	//   ....[96]....
        /*0484*/ 	.word	0x0000b290


	//   ....[97]....
        /*0488*/ 	.word	0x0000b2e0


	//   ....[98]....
        /*048c*/ 	.word	0x0000b330


	//   ....[99]....
        /*0490*/ 	.word	0x0000b380


	//   ....[100]....
        /*0494*/ 	.word	0x0000b490


	//   ....[101]....
        /*0498*/ 	.word	0x0000b4e0


	//   ....[102]....
        /*049c*/ 	.word	0x0000b530


	//   ....[103]....
        /*04a0*/ 	.word	0x0000b580


	//   ....[104]....
        /*04a4*/ 	.word	0x0000b690


	//   ....[105]....
        /*04a8*/ 	.word	0x0000b6e0


	//   ....[106]....
        /*04ac*/ 	.word	0x0000b730


	//   ....[107]....
        /*04b0*/ 	.word	0x0000b780


	//   ....[108]....
        /*04b4*/ 	.word	0x0000b890


	//   ....[109]....
        /*04b8*/ 	.word	0x0000b8e0


	//   ....[110]....
        /*04bc*/ 	.word	0x0000b930


	//   ....[111]....
        /*04c0*/ 	.word	0x0000b980


	//   ....[112]....
        /*04c4*/ 	.word	0x0000baa0


	//   ....[113]....
        /*04c8*/ 	.word	0x0000baf0


	//   ....[114]....
        /*04cc*/ 	.word	0x0000bb40


	//   ....[115]....
        /*04d0*/ 	.word	0x0000bb90


	//   ....[116]....
        /*04d4*/ 	.word	0x0000bc20


	//   ....[117]....
        /*04d8*/ 	.word	0x0000bcc0


	//   ....[118]....
        /*04dc*/ 	.word	0x0000bd60


	//   ....[119]....
        /*04e0*/ 	.word	0x0000be00


	//   ....[120]....
        /*04e4*/ 	.word	0x0000bea0


	//   ....[121]....
        /*04e8*/ 	.word	0x0000bf40


	//   ....[122]....
        /*04ec*/ 	.word	0x0000bfa0


	//   ....[123]....
        /*04f0*/ 	.word	0x0000bff0


	//   ....[124]....
        /*04f4*/ 	.word	0x0000c040


	//   ....[125]....
        /*04f8*/ 	.word	0x0000c090


	//   ....[126]....
        /*04fc*/ 	.word	0x0000c0e0


	//   ....[127]....
        /*0500*/ 	.word	0x0000c130


	//   ....[128]....
        /*0504*/ 	.word	0x0000c1c0


	//   ....[129]....
        /*0508*/ 	.word	0x0000c210


	//   ....[130]....
        /*050c*/ 	.word	0x0000c260


	//   ....[131]....
        /*0510*/ 	.word	0x0000c2b0


	//   ....[132]....
        /*0514*/ 	.word	0x0000c340


	//   ....[133]....
        /*0518*/ 	.word	0x0000c3d0


	//   ....[134]....
        /*051c*/ 	.word	0x0000c420


	//   ....[135]....
        /*0520*/ 	.word	0x0000c470


	//   ....[136]....
        /*0524*/ 	.word	0x0000c500


	//   ....[137]....
        /*0528*/ 	.word	0x0000c590


	//   ....[138]....
        /*052c*/ 	.word	0x0000c5e0


	//   ....[139]....
        /*0530*/ 	.word	0x0000c630


	//   ....[140]....
        /*0534*/ 	.word	0x0000c6c0


	//   ....[141]....
        /*0538*/ 	.word	0x0000c750


	//   ....[142]....
        /*053c*/ 	.word	0x0000c7a0


	//   ....[143]....
        /*0540*/ 	.word	0x0000c7f0


	//   ....[144]....
        /*0544*/ 	.word	0x0000c880


	//   ....[145]....
        /*0548*/ 	.word	0x0000c910


	//   ....[146]....
        /*054c*/ 	.word	0x0000c960


	//   ....[147]....
        /*0550*/ 	.word	0x0000c9b0


	//   ....[148]....
        /*0554*/ 	.word	0x0000ca40


	//   ....[149]....
        /*0558*/ 	.word	0x0000caf0


	//   ....[150]....
        /*055c*/ 	.word	0x0000cb90


	//   ....[151]....
        /*0560*/ 	.word	0x0000cbe0


	//   ....[152]....
        /*0564*/ 	.word	0x0000cc30


	//   ....[153]....
        /*0568*/ 	.word	0x0000cc80


	//   ....[154]....
        /*056c*/ 	.word	0x0000ccd0


	//   ....[155]....
        /*0570*/ 	.word	0x0000cd20


	//   ....[156]....
        /*0574*/ 	.word	0x0000cd60


	//   ....[157]....
        /*0578*/ 	.word	0x0000cdb0


	//   ....[158]....
        /*057c*/ 	.word	0x0000ce00


	//   ....[159]....
        /*0580*/ 	.word	0x0000ce50


	//----- nvinfo : EIATTR_EXIT_INSTR_OFFSETS
	.align		4
.L_1465:
        /*0584*/ 	.byte	0x04, 0x1c
        /*0586*/ 	.short	(.L_1467 - .L_1466)


	//   ....[0]....
.L_1466:
        /*0588*/ 	.word	0x0000aee0


	//   ....[1]....
        /*058c*/ 	.word	0x0000b230


	//----- nvinfo : EIATTR_MAX_THREADS
	.align		4
.L_1467:
        /*0590*/ 	.byte	0x04, 0x05
        /*0592*/ 	.short	(.L_1469 - .L_1468)
.L_1468:
        /*0594*/ 	.word	0x00000080
        /*0598*/ 	.word	0x00000001
        /*059c*/ 	.word	0x00000001


	//----- nvinfo : EIATTR_CRS_STACK_SIZE
	.align		4
.L_1469:
        /*05a0*/ 	.byte	0x04, 0x1e
        /*05a2*/ 	.short	(.L_1471 - .L_1470)
.L_1470:
        /*05a4*/ 	.word	0x00000000


	//----- nvinfo : EIATTR_CBANK_PARAM_SIZE
	.align		4
.L_1471:
        /*05a8*/ 	.byte	0x03, 0x19
        /*05aa*/ 	.short	0x01f0


	//----- nvinfo : EIATTR_PARAM_CBANK
	.align		4
        /*05ac*/ 	.byte	0x04, 0x0a
        /*05ae*/ 	.short	(.L_1473 - .L_1472)
	.align		4
.L_1472:
        /*05b0*/ 	.word	index@(.nv.constant0._Z25selective_scan_bwd_kernelI32Selective_Scan_bwd_kernel_traitsILi128ELi16ELb1ELb1ELb0ELb0ELb0EN3c108BFloat16ENS1_7complexIfEEEEv12SSMParamsBwd)
        /*05b4*/ 	.short	0x0210
        /*05b6*/ 	.short	0x01f0


	//----- nvinfo : EIATTR_SW_WAR
	.align		4
.L_1473:
        /*05b8*/ 	.byte	0x04, 0x36
        /*05ba*/ 	.short	(.L_1475 - .L_1474)
.L_1474:
        /*05bc*/ 	.word	0x00000008
.L_1475:


//--------------------- .nv.info._Z25selective_scan_bwd_kernelI32Selective_Scan_bwd_kernel_traitsILi128ELi16ELb1ELb1ELb0ELb0ELb1EN3c108BFloat16ENS1_7complexIfEEEEv12SSMParamsBwd --------------------------
	.section	.nv.info._Z25selective_scan_bwd_kernelI32Selective_Scan_bwd_kernel_traitsILi128ELi16ELb1ELb1ELb0ELb0ELb1EN3c108BFloat16ENS1_7complexIfEEEEv12SSMParamsBwd,"",@"SHT_CUDA_INFO"
	.sectionflags	@""
	.align	4


	//----- nvinfo : EIATTR_CUDA_API_VERSION
	.align		4
        /*0000*/ 	.byte	0x04, 0x37
        /*0002*/ 	.short	(.L_1477 - .L_1476)
.L_1476:
        /*0004*/ 	.word	0x00000082


	//----- nvinfo : EIATTR_KPARAM_INFO
	.align		4
.L_1477:
        /*0008*/ 	.byte	0x04, 0x17
        /*000a*/ 	.short	(.L_1479 - .L_1478)
.L_1478:
        /*000c*/ 	.word	0x00000000
        /*0010*/ 	.short	0x0000
        /*0012*/ 	.short	0x0000
        /*0014*/ 	.byte	0x00, 0xf0, 0xc1, 0x07


	//----- nvinfo : EIATTR_SPARSE_MMA_MASK
	.align		4
.L_1479:
        /*0018*/ 	.byte	0x03, 0x50
        /*001a*/ 	.short	0x0000


	//----- nvinfo : EIATTR_MAXREG_COUNT
	.align		4
        /*001c*/ 	.byte	0x03, 0x1b
        /*001e*/ 	.short	0x00ff


	//----- nvinfo : EIATTR_NUM_BARRIERS
	.align		4
        /*0020*/ 	.byte	0x02, 0x4c
        /*0022*/ 	.byte	0x01
	.zero		1


	//----- nvinfo : EIATTR_ANNOTATIONS
	.align		4
        /*0024*/ 	.byte	0x04, 0x55
        /*0026*/ 	.short	(.L_1481 - .L_1480)


	//   ....[0]....
.L_1480:
        /*0028*/ 	.word	0x00000001
        /*002c*/ 	.byte	0x60, 0x02, 0x00, 0x00, 0x01, 0x00, 0x00, 0x00, 0x90, 0x02, 0x00, 0x00, 0x01, 0x00, 0x00, 0x00
        /*003c*/ 	.byte	0xc0, 0x09, 0x00, 0x00, 0x01, 0x00, 0x00, 0x00, 0xf0, 0x09, 0x00, 0x00, 0x01, 0x00, 0x00, 0x00
        /*004c*/ 	.byte	0xc0, 0x0a, 0x00, 0x00, 0x01, 0x00, 0x00, 0x00, 0x90, 0x25, 0x00, 0x00, 0x01, 0x00, 0x00, 0x00
        /*005c*/ 	.byte	0x10, 0xb9, 0x00, 0x00, 0x01, 0x00, 0x00, 0x00, 0x10, 0xbf, 0x00, 0x00, 0x01, 0x00, 0x00, 0x00
        /*006c*/ 	.byte	0x70, 0xbf, 0x00, 0x00, 0x01, 0x00, 0x00, 0x00, 0x20, 0xc2, 0x00, 0x00


	//----- nvinfo : EIATTR_MERCURY_ISA_VERSION
	.align		4
.L_1481:
        /*0078*/ 	.byte	0x03, 0x5f
        /*007a*/ 	.short	0x0101


	//----- nvinfo : EIATTR_COOP_GROUP_MASK_REGIDS
	.align		4
        /*007c*/ 	.byte	0x04, 0x29
        /*007e*/ 	.short	(.L_1483 - .L_1482)


	//   ....[0]....
.L_1482:
        /*0080*/ 	.word	0xffffffff


	//   ....[1]....
        /*0084*/ 	.word	0xffffffff


	//   ....[2]....
        /*0088*/ 	.word	0xffffffff


	//   ....[3]....
        /*008c*/ 	.word	0xffffffff


	//   ....[4]....
        /*0090*/ 	.word	0xffffffff


	//   ....[5]....
        /*0094*/ 	.word	0xffffffff


	//   ....[6]....
        /*0098*/ 	.word	0xffffffff


	//   ....[7]....
        /*009c*/ 	.word	0xffffffff


	//   ....[8]....
        /*00a0*/ 	.word	0xffffffff


	//   ....[9]....
        /*00a4*/ 	.word	0xffffffff


	//   ....[10]....
        /*00a8*/ 	.word	0xffffffff


	//   ....[11]....
        /*00ac*/ 	.word	0xffffffff


	//   ....[12]....
        /*00b0*/ 	.word	0xffffffff


	//   ....[13]....
        /*00b4*/ 	.word	0xffffffff


	//   ....[14]....
        /*00b8*/ 	.word	0xffffffff


	//   ....[15]....
        /*00bc*/ 	.word	0xffffffff


	//   ....[16]....
        /*00c0*/ 	.word	0xffffffff


	//   ....[17]....
        /*00c4*/ 	.word	0xffffffff


	//   ....[18]....
        /*00c8*/ 	.word	0xffffffff


	//   ....[19]....
        /*00cc*/ 	.word	0xffffffff


	//   ....[20]....
        /*00d0*/ 	.word	0xffffffff


	//   ....[21]....
        /*00d4*/ 	.word	0xffffffff


	//   ....[22]....
        /*00d8*/ 	.word	0xffffffff


	//   ....[23]....
        /*00dc*/ 	.word	0xffffffff


	//   ....[24]....
        /*00e0*/ 	.word	0xffffffff


	//   ....[25]....
        /*00e4*/ 	.word	0xffffffff


	//   ....[26]....
        /*00e8*/ 	.word	0xffffffff


	//   ....[27]....
        /*00ec*/ 	.word	0xffffffff


	//   ....[28]....
        /*00f0*/ 	.word	0xffffffff


	//   ....[29]....
        /*00f4*/ 	.word	0xffffffff


	//   ....[30]....
        /*00f8*/ 	.word	0xffffffff


	//   ....[31]....
        /*00fc*/ 	.word	0xffffffff


	//   ....[32]....
        /*0100*/ 	.word	0xffffffff


	//   ....[33]....
        /*0104*/ 	.word	0xffffffff


	//   ....[34]....
        /*0108*/ 	.word	0xffffffff


	//   ....[35]....
        /*010c*/ 	.word	0xffffffff


	//   ....[36]....
        /*0110*/ 	.word	0xffffffff


	//   ....[37]....
        /*0114*/ 	.word	0xffffffff


	//   ....[38]....
        /*0118*/ 	.word	0xffffffff


	//   ....[39]....
        /*011c*/ 	.word	0xffffffff


	//   ....[40]....
        /*0120*/ 	.word	0xffffffff


	//   ....[41]....
        /*0124*/ 	.word	0xffffffff


	//   ....[42]....
        /*0128*/ 	.word	0xffffffff


	//   ....[43]....
        /*012c*/ 	.word	0xffffffff


	//   ....[44]....
        /*0130*/ 	.word	0xffffffff


	//   ....[45]....
        /*0134*/ 	.word	0xffffffff


	//   ....[46]....
        /*0138*/ 	.word	0xffffffff


	//   ....[47]....
        /*013c*/ 	.word	0xffffffff


	//   ....[48]....
        /*0140*/ 	.word	0xffffffff


	//   ....[49]....
        /*0144*/ 	.word	0xffffffff


	//   ....[50]....
        /*0148*/ 	.word	0xffffffff


	//   ....[51]....
        /*014c*/ 	.word	0xffffffff


	//   ....[52]....
        /*0150*/ 	.word	0xffffffff


	//   ....[53]....
        /*0154*/ 	.word	0xffffffff


	//   ....[54]....
        /*0158*/ 	.word	0xffffffff


	//   ....[55]....
        /*015c*/ 	.word	0xffffffff


	//   ....[56]....
        /*0160*/ 	.word	0xffffffff


	//   ....[57]....
        /*0164*/ 	.word	0xffffffff


	//   ....[58]....
        /*0168*/ 	.word	0xffffffff


	//   ....[59]....
        /*016c*/ 	.word	0xffffffff


	//   ....[60]....
        /*0170*/ 	.word	0xffffffff


	//   ....[61]....
        /*0174*/ 	.word	0xffffffff


	//   ....[62]....
        /*0178*/ 	.word	0xffffffff


	//   ....[63]....
        /*017c*/ 	.word	0xffffffff


	//   ....[64]....
        /*0180*/ 	.word	0xffffffff


	//   ....[65]....
        /*0184*/ 	.word	0xffffffff


	//   ....[66]....
        /*0188*/ 	.word	0xffffffff


	//   ....[67]....
        /*018c*/ 	.word	0xffffffff


	//   ....[68]....
        /*0190*/ 	.word	0xffffffff


	//   ....[69]....
        /*0194*/ 	.word	0xffffffff


	//   ....[70]....
        /*0198*/ 	.word	0xffffffff


	//   ....[71]....
        /*019c*/ 	.word	0xffffffff


	//   ....[72]....
        /*01a0*/ 	.word	0xffffffff


	//   ....[73]....
        /*01a4*/ 	.word	0xffffffff


	//   ....[74]....
        /*01a8*/ 	.word	0xffffffff


	//   ....[75]....
        /*01ac*/ 	.word	0xffffffff


	//   ....[76]....
        /*01b0*/ 	.word	0xffffffff


	//   ....[77]....
        /*01b4*/ 	.word	0xffffffff


	//   ....[78]....
        /*01b8*/ 	.word	0xffffffff


	//   ....[79]....
        /*01bc*/ 	.word	0xffffffff


	//   ....[80]....
        /*01c0*/ 	.word	0xffffffff


	//   ....[81]....
        /*01c4*/ 	.word	0xffffffff


	//   ....[82]....
        /*01c8*/ 	.word	0xffffffff


	//   ....[83]....
        /*01cc*/ 	.word	0xffffffff


	//   ....[84]....
        /*01d0*/ 	.word	0xffffffff


	//   ....[85]....
        /*01d4*/ 	.word	0xffffffff


	//   ....[86]....
        /*01d8*/ 	.word	0xffffffff


	//   ....[87]....
        /*01dc*/ 	.word	0xffffffff


	//   ....[88]....
        /*01e0*/ 	.word	0xffffffff


	//   ....[89]....
        /*01e4*/ 	.word	0xffffffff


	//   ....[90]....
        /*01e8*/ 	.word	0xffffffff


	//   ....[91]....
        /*01ec*/ 	.word	0xffffffff


	//   ....[92]....
        /*01f0*/ 	.word	0xffffffff


	//   ....[93]....
        /*01f4*/ 	.word	0xffffffff


	//   ....[94]....
        /*01f8*/ 	.word	0xffffffff


	//   ....[95]....
        /*01fc*/ 	.word	0xffffffff


	//   ....[96]....
        /*0200*/ 	.word	0xffffffff


	//   ....[97]....
        /*0204*/ 	.word	0xffffffff


	//   ....[98]....
        /*0208*/ 	.word	0xffffffff


	//   ....[99]....
        /*020c*/ 	.word	0xffffffff


	//   ....[100]....
        /*0210*/ 	.word	0x05000053


	//   ....[101]....
        /*0214*/ 	.word	0x05000053


	//   ....[102]....
        /*0218*/ 	.word	0x05000053


	//   ....[103]....
        /*021c*/ 	.word	0x05000053


	//   ....[104]....
        /*0220*/ 	.word	0x05000053


	//   ....[105]....
        /*0224*/ 	.word	0x05000053


	//   ....[106]....
        /*0228*/ 	.word	0x05000053


	//   ....[107]....
        /*022c*/ 	.word	0x05000053


	//   ....[108]....
        /*0230*/ 	.word	0x05000053


	//   ....[109]....
        /*0234*/ 	.word	0x05000053


	//   ....[110]....
        /*0238*/ 	.word	0x05000053


	//   ....[111]....
        /*023c*/ 	.word	0x05000053


	//   ....[112]....
        /*0240*/ 	.word	0x05000053


	//   ....[113]....
        /*0244*/ 	.word	0x05000053


	//   ....[114]....
        /*0248*/ 	.word	0x05000053


	//   ....[115]....
        /*024c*/ 	.word	0x05000053


	//   ....[116]....
        /*0250*/ 	.word	0x05000053


	//   ....[117]....
        /*0254*/ 	.word	0x05000053


	//   ....[118]....
        /*0258*/ 	.word	0x05000053


	//   ....[119]....
        /*025c*/ 	.word	0x05000053


	//   ....[120]....
        /*0260*/ 	.word	0x05000053


	//   ....[121]....
        /*0264*/ 	.word	0x05000053


	//   ....[122]....
        /*0268*/ 	.word	0x05000053


	//   ....[123]....
        /*026c*/ 	.word	0x05000053


	//   ....[124]....
        /*0270*/ 	.word	0x05000053


	//   ....[125]....
        /*0274*/ 	.word	0x05000053


	//   ....[126]....
        /*0278*/ 	.word	0x05000053


	//   ....[127]....
        /*027c*/ 	.word	0x05000053


	//   ....[128]....
        /*0280*/ 	.word	0x05000053


	//   ....[129]....
        /*0284*/ 	.word	0x05000053


	//   ....[130]....
        /*0288*/ 	.word	0x05000053


	//   ....[131]....
        /*028c*/ 	.word	0x05000053


	//   ....[132]....
        /*0290*/ 	.word	0x05000053


	//   ....[133]....
        /*0294*/ 	.word	0x05000053


	//   ....[134]....
        /*0298*/ 	.word	0x05000053


	//   ....[135]....
        /*029c*/ 	.word	0x05000053


	//   ....[136]....
        /*02a0*/ 	.word	0x05000053


	//   ....[137]....
        /*02a4*/ 	.word	0x05000053


	//   ....[138]....
        /*02a8*/ 	.word	0x05000053


	//   ....[139]....
        /*02ac*/ 	.word	0x05000053


	//   ....[140]....
        /*02b0*/ 	.word	0x05000053


	//   ....[141]....
        /*02b4*/ 	.word	0x05000053


	//   ....[142]....
        /*02b8*/ 	.word	0x05000053


	//   ....[143]....
        /*02bc*/ 	.word	0x05000053


	//   ....[144]....
        /*02c0*/ 	.word	0x05000053


	//   ....[145]....
        /*02c4*/ 	.word	0x05000053


	//   ....[146]....
        /*02c8*/ 	.word	0x05000053


	//   ....[147]....
        /*02cc*/ 	.word	0x05000053


	//   ....[148]....
        /*02d0*/ 	.word	0x05000053


	//   ....[149]....
        /*02d4*/ 	.word	0x05000053


	//   ....[150]....
        /*02d8*/ 	.word	0x05000053


	//   ....[151]....
        /*02dc*/ 	.word	0x05000053


	//   ....[152]....
        /*02e0*/ 	.word	0x05000053


	//   ....[153]....
        /*02e4*/ 	.word	0x05000053


	//   ....[154]....
        /*02e8*/ 	.word	0x05000053


	//   ....[155]....
        /*02ec*/ 	.word	0x05000053


	//   ....[156]....
        /*02f0*/ 	.word	0x05000053


	//   ....[157]....
        /*02f4*/ 	.word	0x05000053


	//   ....[158]....
        /*02f8*/ 	.word	0x05000053


	//   ....[159]....
        /*02fc*/ 	.word	0x05000053


	//   ....[160]....
        /*0300*/ 	.word	0x05000053


	//   ....[161]....
        /*0304*/ 	.word	0x05000053


	//   ....[162]....
        /*0308*/ 	.word	0x05000053


	//   ....[163]....
        /*030c*/ 	.word	0x05000053


	//----- nvinfo : EIATTR_COOP_GROUP_INSTR_OFFSETS
	.align		4
.L_1483:
        /*0310*/ 	.byte	0x04, 0x28
        /*0312*/ 	.short	(.L_1485 - .L_1484)


	//   ....[0]....
.L_1484:
        /*0314*/ 	.word	0x00000c00


	//   ....[1]....
        /*0318*/ 	.word	0x00000cb0


	//   ....[2]....
        /*031c*/ 	.word	0x00000e70


	//   ....[3]....
        /*0320*/ 	.word	0x00001030


	//   ....[4]....
        /*0324*/ 	.word	0x00001b20


	//   ....[5]....
        /*0328*/ 	.word	0x00002480


	//   ....[6]....
        /*032c*/ 	.word	0x00002810


	//   ....[7]....
        /*0330*/ 	.word	0x00003730


	//   ....[8]....
        /*0334*/ 	.word	0x00005310


	//   ....[9]....
        /*0338*/ 	.word	0x00005330


	//   ....[10]....
        /*033c*/ 	.word	0x00005340


	//   ....[11]....
        /*0340*/ 	.word	0x00005350


	//   ....[12]....
        /*0344*/ 	.word	0x00005410


	//   ....[13]....
        /*0348*/ 	.word	0x00005430


	//   ....[14]....
        /*034c*/ 	.word	0x00005440


	//   ....[15]....
        /*0350*/ 	.word	0x00005450


	//   ....[16]....
        /*0354*/ 	.word	0x00005500


	//   ....[17]....
        /*0358*/ 	.word	0x00005530


	//   ....[18]....
        /*035c*/ 	.word	0x00005540


	//   ....[19]....
        /*0360*/ 	.word	0x00005550


	//   ....[20]....
        /*0364*/ 	.word	0x000055f0


	//   ....[21]....
        /*0368*/ 	.word	0x00005620


	//   ....[22]....
        /*036c*/ 	.word	0x00005640


	//   ....[23]....
        /*0370*/ 	.word	0x00005650


	//   ....[24]....
        /*0374*/ 	.word	0x000056f0


	//   ....[25]....
        /*0378*/ 	.word	0x00005720


	//   ....[26]....
        /*037c*/ 	.word	0x00005730


	//   ....[27]....
        /*0380*/ 	.word	0x00005740


	//   ....[28]....
        /*0384*/ 	.word	0x000058b0


	//   ....[29]....
        /*0388*/ 	.word	0x000058c0


	//   ....[30]....
        /*038c*/ 	.word	0x000058d0


	//   ....[31]....
        /*0390*/ 	.word	0x000058e0


	//   ....[32]....
        /*0394*/ 	.word	0x000058f0


	//   ....[33]....
        /*0398*/ 	.word	0x00005900


	//   ....[34]....
        /*039c*/ 	.word	0x00005910


	//   ....[35]....
        /*03a0*/ 	.word	0x00005920


	//   ....[36]....
        /*03a4*/ 	.word	0x00006e90


	//   ....[37]....
        /*03a8*/ 	.word	0x00006eb0


	//   ....[38]....
        /*03ac*/ 	.word	0x00006ec0


	//   ....[39]....
        /*03b0*/ 	.word	0x00006ed0


	//   ....[40]....
        /*03b4*/ 	.word	0x00006ff0


	//   ....[41]....
        /*03b8*/ 	.word	0x00007000


	//   ....[42]....
        /*03bc*/ 	.word	0x00007010


	//   ....[43]....
        /*03c0*/ 	.word	0x00007020


	//   ....[44]....
        /*03c4*/ 	.word	0x00007140


	//   ....[45]....
        /*03c8*/ 	.word	0x00007150


	//   ....[46]....
        /*03cc*/ 	.word	0x00007160


	//   ....[47]....
        /*03d0*/ 	.word	0x00007170


	//   ....[48]....
        /*03d4*/ 	.word	0x00007290


	//   ....[49]....
        /*03d8*/ 	.word	0x000072a0


	//   ....[50]....
        /*03dc*/ 	.word	0x000072b0


	//   ....[51]....
        /*03e0*/ 	.word	0x000072c0


	//   ....[52]....
        /*03e4*/ 	.word	0x000073e0


	//   ....[53]....
        /*03e8*/ 	.word	0x000073f0


	//   ....[54]....
        /*03ec*/ 	.word	0x00007400


	//   ....[55]....
        /*03f0*/ 	.word	0x00007410


	//   ....[56]....
        /*03f4*/ 	.word	0x00007530


	//   ....[57]....
        /*03f8*/ 	.word	0x00007540


	//   ....[58]....
        /*03fc*/ 	.word	0x00007550


	//   ....[59]....
        /*0400*/ 	.word	0x00007560


	//   ....[60]....
        /*0404*/ 	.word	0x00007570


	//   ....[61]....
        /*0408*/ 	.word	0x00007580


	//   ....[62]....
        /*040c*/ 	.word	0x000075b0


	//   ....[63]....
        /*0410*/ 	.word	0x000075f0


	//   ....[64]....
        /*0414*/ 	.word	0x00007600


	//   ....[65]....
        /*0418*/ 	.word	0x00007610


	//   ....[66]....
        /*041c*/ 	.word	0x00007620


	//   ....[67]....
        /*0420*/ 	.word	0x00007630


	//   ....[68]....
        /*0424*/ 	.word	0x0000adb0


	//   ....[69]....
        /*0428*/ 	.word	0x0000adf0


	//   ....[70]....
        /*042c*/ 	.word	0x0000ae30


	//   ....[71]....
        /*0430*/ 	.word	0x0000ae70


	//   ....[72]....
        /*0434*/ 	.word	0x0000b090


	//   ....[73]....
        /*0438*/ 	.word	0x0000b0d0


	//   ....[74]....
        /*043c*/ 	.word	0x0000b110


	//   ....[75]....
        /*0440*/ 	.word	0x0000b150


	//   ....[76]....
        /*0444*/ 	.word	0x0000b260


	//   ....[77]....
        /*0448*/ 	.word	0x0000b2a0


	//   ....[78]....
        /*044c*/ 	.word	0x0000b2e0


	//   ....[79]....
        /*0450*/ 	.word	0x0000b320


	//   ....[80]....
        /*0454*/ 	.word	0x0000b430


	//   ....[81]....
        /*0458*/ 	.word	0x0000b470


	//   ....[82]....
        /*045c*/ 	.word	0x0000b4b0


	//   ....[83]....
        /*0460*/ 	.word	0x0000b4f0


	//   ....[84]....
        /*0464*/ 	.word	0x0000b5d0


	//   ....[85]....
        /*0468*/ 	.word	0x0000b5f0


	//   ....[86]....
        /*046c*/ 	.word	0x0000b610


	//   ....[87]....
        /*0470*/ 	.word	0x0000b630


	//   ....[88]....
        /*0474*/ 	.word	0x0000bb40


	//   ....[89]....
        /*0478*/ 	.word	0x0000be00


	//   ....[90]....
        /*047c*/ 	.word	0x0000bff0


	//   ....[91]....
        /*0480*/ 	.word	0x0000c010


	//   ....[92]....
        /*0484*/ 	.word	0x0000c040


	//   ....[93]....
        /*0488*/ 	.word	0x0000c090


	//   ....[94]....
        /*048c*/ 	.word	0x0000c0b0


	//   ....[95]....
        /*0490*/ 	.word	0x0000c2a0


	//   ....[96]....
        /*0494*/ 	.word	0x0000c2c0


	//   ....[97]....
        /*0498*/ 	.word	0x0000c2f0


	//   ....[98]....
        /*049c*/ 	.word	0x0000c340


	//   ....[99]....
        /*04a0*/ 	.word	0x0000c360


	//   ....[100]....
        /*04a4*/ 	.word	0x0000c880


	//   ....[101]....
        /*04a8*/ 	.word	0x0000c8d0


	//   ....[102]....
        /*04ac*/ 	.word	0x0000c920


	//   ....[103]....
        /*04b0*/ 	.word	0x0000c970


	//   ....[104]....
        /*04b4*/ 	.word	0x0000ca80


	//   ....[105]....
        /*04b8*/ 	.word	0x0000cad0


	//   ....[106]....
        /*04bc*/ 	.word	0x0000cb20


	//   ....[107]....
        /*04c0*/ 	.word	0x0000cb70


	//   ....[108]....
        /*04c4*/ 	.word	0x0000cc80


	//   ....[109]....
        /*04c8*/ 	.word	0x0000ccd0


	//   ....[110]....
        /*04cc*/ 	.word	0x0000cd20


	//   ....[111]....
        /*04d0*/ 	.word	0x0000cd70


	//   ....[112]....
        /*04d4*/ 	.word	0x0000ce80


	//   ....[113]....
        /*04d8*/ 	.word	0x0000ced0


	//   ....[114]....
        /*04dc*/ 	.word	0x0000cf20


	//   ....[115]....
        /*04e0*/ 	.word	0x0000cf70


	//   ....[116]....
        /*04e4*/ 	.word	0x0000d090


	//   ....[117]....
        /*04e8*/ 	.word	0x0000d0e0


	//   ....[118]....
        /*04ec*/ 	.word	0x0000d130


	//   ....[119]....
        /*04f0*/ 	.word	0x0000d180


	//   ....[120]....
        /*04f4*/ 	.word	0x0000d210


	//   ....[121]....
        /*04f8*/ 	.word	0x0000d2b0


	//   ....[122]....
        /*04fc*/ 	.word	0x0000d350


	//   ....[123]....
        /*0500*/ 	.word	0x0000d3f0


	//   ....[124]....
        /*0504*/ 	.word	0x0000d490


	//   ....[125]....
        /*0508*/ 	.word	0x0000d540


	//   ....[126]....
        /*050c*/ 	.word	0x0000d590


	//   ....[127]....
        /*0510*/ 	.word	0x0000d5e0


	//   ....[128]....
        /*0514*/ 	.word	0x0000d630


	//   ....[129]....
        /*0518*/ 	.word	0x0000d680


	//   ....[130]....
        /*051c*/ 	.word	0x0000d6d0


	//   ....[131]....
        /*0520*/ 	.word	0x0000d720


	//   ....[132]....
        /*0524*/ 	.word	0x0000d7c0


	//   ....[133]....
        /*0528*/ 	.word	0x0000d810


	//   ....[134]....
        /*052c*/ 	.word	0x0000d860


	//   ....[135]....
        /*0530*/ 	.word	0x0000d8b0


	//   ....[136]....
        /*0534*/ 	.word	0x0000d940


	//   ....[137]....
        /*0538*/ 	.word	0x0000d9d0


	//   ....[138]....
        /*053c*/ 	.word	0x0000da20


	//   ....[139]....
        /*0540*/ 	.word	0x0000da70


	//   ....[140]....
        /*0544*/ 	.word	0x0000db00


	//   ....[141]....
        /*0548*/ 	.word	0x0000db90


	//   ....[142]....
        /*054c*/ 	.word	0x0000dbe0


	//   ....[143]....
        /*0550*/ 	.word	0x0000dc30


	//   ....[144]....
        /*0554*/ 	.word	0x0000dcc0


	//   ....[145]....
        /*0558*/ 	.word	0x0000dd50


	//   ....[146]....
        /*055c*/ 	.word	0x0000dda0


	//   ....[147]....
        /*0560*/ 	.word	0x0000ddf0


	//   ....[148]....
        /*0564*/ 	.word	0x0000de80


	//   ....[149]....
        /*0568*/ 	.word	0x0000df10


	//   ....[150]....
        /*056c*/ 	.word	0x0000df60


	//   ....[151]....
        /*0570*/ 	.word	0x0000dfb0


	//   ....[152]....
        /*0574*/ 	.word	0x0000e040


	//   ....[153]....
        /*0578*/ 	.word	0x0000e0f0


	//   ....[154]....
        /*057c*/ 	.word	0x0000e190


	//   ....[155]....
        /*0580*/ 	.word	0x0000e1e0


	//   ....[156]....
        /*0584*/ 	.word	0x0000e230


	//   ....[157]....
        /*0588*/ 	.word	0x0000e280


	//   ....[158]....
        /*058c*/ 	.word	0x0000e2d0


	//   ....[159]....
        /*0590*/ 	.word	0x0000e320


	//   ....[160]....
        /*0594*/ 	.word	0x0000e360


	//   ....[161]....
        /*0598*/ 	.word	0x0000e3b0


	//   ....[162]....
        /*059c*/ 	.word	0x0000e410


	//   ....[163]....
        /*05a0*/ 	.word	0x0000e460


	//----- nvinfo : EIATTR_EXIT_INSTR_OFFSETS
	.align		4
.L_1485:
        /*05a4*/ 	.byte	0x04, 0x1c
        /*05a6*/ 	.short	(.L_1487 - .L_1486)


	//   ....[0]....
.L_1486:
        /*05a8*/ 	.word	0x0000c4d0


	//   ....[1]....
        /*05ac*/ 	.word	0x0000c820


	//----- nvinfo : EIATTR_MAX_THREADS
	.align		4
.L_1487:
        /*05b0*/ 	.byte	0x04, 0x05
        /*05b2*/ 	.short	(.L_1489 - .L_1488)
.L_1488:
        /*05b4*/ 	.word	0x00000080
        /*05b8*/ 	.word	0x00000001
        /*05bc*/ 	.word	0x00000001


	//----- nvinfo : EIATTR_CRS_STACK_SIZE
	.align		4
.L_1489:
        /*05c0*/ 	.byte	0x04, 0x1e
        /*05c2*/ 	.short	(.L_1491 - .L_1490)
.L_1490:
        /*05c4*/ 	.word	0x00000000


	//----- nvinfo : EIATTR_CBANK_PARAM_SIZE
	.align		4
.L_1491:
        /*05c8*/ 	.byte	0x03, 0x19
        /*05ca*/ 	.short	0x01f0


	//----- nvinfo : EIATTR_PARAM_CBANK
	.align		4
        /*05cc*/ 	.byte	0x04, 0x0a
        /*05ce*/ 	.short	(.L_1493 - .L_1492)
	.align		4
.L_1492:
        /*05d0*/ 	.word	index@(.nv.constant0._Z25selective_scan_bwd_kernelI32Selective_Scan_bwd_kernel_traitsILi128ELi16ELb1ELb1ELb0ELb0ELb1EN3c108BFloat16ENS1_7complexIfEEEEv12SSMParamsBwd)
        /*05d4*/ 	.short	0x0210
        /*05d6*/ 	.short	0x01f0


	//----- nvinfo : EIATTR_SW_WAR
	.align		4
.L_1493:
        /*05d8*/ 	.byte	0x04, 0x36
        /*05da*/ 	.short	(.L_1495 - .L_1494)
.L_1494:
        /*05dc*/ 	.word	0x00000008
.L_1495:


//--------------------- .nv.info._Z25selective_scan_bwd_kernelI32Selective_Scan_bwd_kernel_traitsILi128ELi16ELb1ELb1ELb0ELb1ELb0EN3c108BFloat16ENS1_7complexIfEEEEv12SSMParamsBwd --------------------------
	.section	.nv.info._Z25selective_scan_bwd_kernelI32Selective_Scan_bwd_kernel_traitsILi128ELi16ELb1ELb1ELb0ELb1ELb0EN3c108BFloat16ENS1_7complexIfEEEEv12SSMParamsBwd,"",@"SHT_CUDA_INFO"
	.sectionflags	@""
	.align	4


	//----- nvinfo : EIATTR_CUDA_API_VERSION
	.align		4
        /*0000*/ 	.byte	0x04, 0x37
        /*0002*/ 	.short	(.L_1497 - .L_1496)
.L_1496:
        /*0004*/ 	.word	0x00000082


	//----- nvinfo : EIATTR_KPARAM_INFO
	.align		4
.L_1497:
        /*0008*/ 	.byte	0x04, 0x17
        /*000a*/ 	.short	(.L_1499 - .L_1498)
.L_1498:
        /*000c*/ 	.word	0x00000000
        /*0010*/ 	.short	0x0000
        /*0012*/ 	.short	0x0000
        /*0014*/ 	.byte	0x00, 0xf0, 0xc1, 0x07


	//----- nvinfo : EIATTR_SPARSE_MMA_MASK
	.align		4
.L_1499:
        /*0018*/ 	.byte	0x03, 0x50
        /*001a*/ 	.short	0x0000


	//----- nvinfo : EIATTR_MAXREG_COUNT
	.align		4
        /*001c*/ 	.byte	0x03, 0x1b
        /*001e*/ 	.short	0x00ff


	//----- nvinfo : EIATTR_NUM_BARRIERS
	.align		4
        /*0020*/ 	.byte	0x02, 0x4c
        /*0022*/ 	.byte	0x01
	.zero		1


	//----- nvinfo : EIATTR_ANNOTATIONS
	.align		4
        /*0024*/ 	.byte	0x04, 0x55
        /*0026*/ 	.short	(.L_1501 - .L_1500)


	//   ....[0]....
.L_1500:
        /*0028*/ 	.word	0x00000001
        /*002c*/ 	.byte	0x60, 0x02, 0x00, 0x00, 0x01, 0x00, 0x00, 0x00, 0x90, 0x02, 0x00, 0x00, 0x01, 0x00, 0x00, 0x00
        /*003c*/ 	.byte	0xc0, 0x09, 0x00, 0x00, 0x01, 0x00, 0x00, 0x00, 0xd0, 0x09, 0x00, 0x00, 0x01, 0x00, 0x00, 0x00
        /*004c*/ 	.byte	0xd0, 0x0a, 0x00, 0x00, 0x01, 0x00, 0x00, 0x00, 0xe0, 0x22, 0x00, 0x00, 0x01, 0x00, 0x00, 0x00
        /*005c*/ 	.byte	0x60, 0xcb, 0x00, 0x00, 0x01, 0x00, 0x00, 0x00, 0x50, 0xd4, 0x00, 0x00, 0x01, 0x00, 0x00, 0x00
        /*006c*/ 	.byte	0x60, 0xd5, 0x00, 0x00, 0x01, 0x00, 0x00, 0x00, 0x10, 0xd8, 0x00, 0x00


	//----- nvinfo : EIATTR_MERCURY_ISA_VERSION
	.align		4
.L_1501:
        /*0078*/ 	.byte	0x03, 0x5f
        /*007a*/ 	.short	0x0101


	//----- nvinfo : EIATTR_COOP_GROUP_MASK_REGIDS
	.align		4
        /*007c*/ 	.byte	0x04, 0x29
        /*007e*/ 	.short	(.L_1503 - .L_1502)


	//   ....[0]....
.L_1502:
        /*0080*/ 	.word	0xffffffff


	//   ....[1]....
        /*0084*/ 	.word	0xffffffff


	//   ....[2]....
        /*0088*/ 	.word	0xffffffff


	//   ....[3]....
        /*008c*/ 	.word	0xffffffff


	//   ....[4]....
        /*0090*/ 	.word	0xffffffff


	//   ....[5]....
        /*0094*/ 	.word	0xffffffff


	//   ....[6]....
        /*0098*/ 	.word	0xffffffff


	//   ....[7]....
        /*009c*/ 	.word	0xffffffff


	//   ....[8]....
        /*00a0*/ 	.word	0xffffffff


	//   ....[9]....
        /*00a4*/ 	.word	0xffffffff


	//   ....[10]....
        /*00a8*/ 	.word	0xffffffff


	//   ....[11]....
        /*00ac*/ 	.word	0xffffffff


	//   ....[12]....
        /*00b0*/ 	.word	0xffffffff


	//   ....[13]....
        /*00b4*/ 	.word	0xffffffff


	//   ....[14]....
        /*00b8*/ 	.word	0xffffffff


	//   ....[15]....
        /*00bc*/ 	.word	0xffffffff


	//   ....[16]....
        /*00c0*/ 	.word	0xffffffff


	//   ....[17]....
        /*00c4*/ 	.word	0xffffffff


	//   ....[18]....
        /*00c8*/ 	.word	0xffffffff


	//   ....[19]....
        /*00cc*/ 	.word	0xffffffff


	//   ....[20]....
        /*00d0*/ 	.word	0xffffffff


	//   ....[21]....
        /*00d4*/ 	.word	0xffffffff


	//   ....[22]....
        /*00d8*/ 	.word	0xffffffff


	//   ....[23]....
        /*00dc*/ 	.word	0xffffffff


	//   ....[24]....
        /*00e0*/ 	.word	0xffffffff


	//   ....[25]....
        /*00e4*/ 	.word	0xffffffff


	//   ....[26]....
        /*00e8*/ 	.word	0xffffffff


	//   ....[27]....
        /*00ec*/ 	.word	0xffffffff


	//   ....[28]....
        /*00f0*/ 	.word	0xffffffff


	//   ....[29]....
        /*00f4*/ 	.word	0xffffffff


	//   ....[30]....
        /*00f8*/ 	.word	0xffffffff


	//   ....[31]....
        /*00fc*/ 	.word	0xffffffff


	//   ....[32]....
        /*0100*/ 	.word	0xffffffff


	//   ....[33]....
        /*0104*/ 	.word	0xffffffff


	//   ....[34]....
        /*0108*/ 	.word	0xffffffff


	//   ....[35]....
        /*010c*/ 	.word	0xffffffff


	//   ....[36]....
        /*0110*/ 	.word	0xffffffff


	//   ....[37]....
        /*0114*/ 	.word	0xffffffff


	//   ....[38]....
        /*0118*/ 	.word	0xffffffff


	//   ....[39]....
        /*011c*/ 	.word	0xffffffff


	//   ....[40]....
        /*0120*/ 	.word	0xffffffff


	//   ....[41]....
        /*0124*/ 	.word	0xffffffff


	//   ....[42]....
        /*0128*/ 	.word	0xffffffff


	//   ....[43]....
        /*012c*/ 	.word	0xffffffff


	//   ....[44]....
        /*0130*/ 	.word	0xffffffff


	//   ....[45]....
        /*0134*/ 	.word	0xffffffff


	//   ....[46]....
        /*0138*/ 	.word	0xffffffff


	//   ....[47]....
        /*013c*/ 	.word	0xffffffff


	//   ....[48]....
        /*0140*/ 	.word	0xffffffff


	//   ....[49]....
        /*0144*/ 	.word	0xffffffff


	//   ....[50]....
        /*0148*/ 	.word	0xffffffff


	//   ....[51]....
        /*014c*/ 	.word	0xffffffff


	//   ....[52]....
        /*0150*/ 	.word	0xffffffff


	//   ....[53]....
        /*0154*/ 	.word	0xffffffff


	//   ....[54]....
        /*0158*/ 	.word	0xffffffff


	//   ....[55]....
        /*015c*/ 	.word	0xffffffff


	//   ....[56]....
        /*0160*/ 	.word	0xffffffff


	//   ....[57]....
        /*0164*/ 	.word	0xffffffff


	//   ....[58]....
        /*0168*/ 	.word	0xffffffff


	//   ....[59]....
        /*016c*/ 	.word	0xffffffff


	//   ....[60]....
        /*0170*/ 	.word	0xffffffff


	//   ....[61]....
        /*0174*/ 	.word	0xffffffff


	//   ....[62]....
        /*0178*/ 	.word	0xffffffff


	//   ....[63]....
        /*017c*/ 	.word	0xffffffff


	//   ....[64]....
        /*0180*/ 	.word	0xffffffff


	//   ....[65]....
        /*0184*/ 	.word	0xffffffff


	//   ....[66]....
        /*0188*/ 	.word	0xffffffff


	//   ....[67]....
        /*018c*/ 	.word	0xffffffff


	//   ....[68]....
        /*0190*/ 	.word	0xffffffff


	//   ....[69]....
        /*0194*/ 	.word	0xffffffff


	//   ....[70]....
        /*0198*/ 	.word	0xffffffff


	//   ....[71]....
        /*019c*/ 	.word	0xffffffff


	//   ....[72]....
        /*01a0*/ 	.word	0xffffffff


	//   ....[73]....
        /*01a4*/ 	.word	0xffffffff


	//   ....[74]....
        /*01a8*/ 	.word	0xffffffff


	//   ....[75]....
        /*01ac*/ 	.word	0xffffffff


	//   ....[76]....
        /*01b0*/ 	.word	0xffffffff


	//   ....[77]....
        /*01b4*/ 	.word	0xffffffff


	//   ....[78]....
        /*01b8*/ 	.word	0xffffffff


	//   ....[79]....
        /*01bc*/ 	.word	0xffffffff


	//   ....[80]....
        /*01c0*/ 	.word	0xffffffff


	//   ....[81]....
        /*01c4*/ 	.word	0xffffffff


	//   ....[82]....
        /*01c8*/ 	.word	0xffffffff


	//   ....[83]....
        /*01cc*/ 	.word	0xffffffff


	//   ....[84]....
        /*01d0*/ 	.word	0xffffffff


	//   ....[85]....
        /*01d4*/ 	.word	0xffffffff


	//   ....[86]....
        /*01d8*/ 	.word	0xffffffff


	//   ....[87]....
        /*01dc*/ 	.word	0xffffffff


	//   ....[88]....
        /*01e0*/ 	.word	0xffffffff


	//   ....[89]....
        /*01e4*/ 	.word	0xffffffff


	//   ....[90]....
        /*01e8*/ 	.word	0xffffffff


	//   ....[91]....
        /*01ec*/ 	.word	0xffffffff


	//   ....[92]....
        /*01f0*/ 	.word	0xffffffff


	//   ....[93]....
        /*01f4*/ 	.word	0xffffffff


	//   ....[94]....
        /*01f8*/ 	.word	0xffffffff


	//   ....[95]....
        /*01fc*/ 	.word	0xffffffff


	//   ....[96]....
        /*0200*/ 	.word	0xffffffff


	//   ....[97]....
        /*0204*/ 	.word	0x05000053


	//   ....[98]....
        /*0208*/ 	.word	0x05000053


	//   ....[99]....
        /*020c*/ 	.word	0x05000053


	//   ....[100]....
        /*0210*/ 	.word	0x05000053


	//   ....[101]....
        /*0214*/ 	.word	0x05000053


	//   ....[102]....
        /*0218*/ 	.word	0x05000053


	//   ....[103]....
        /*021c*/ 	.word	0x05000053


	//   ....[104]....
        /*0220*/ 	.word	0x05000053


	//   ....[105]....
        /*0224*/ 	.word	0x05000053


	//   ....[106]....
        /*0228*/ 	.word	0x05000053


	//   ....[107]....
        /*022c*/ 	.word	0x05000053


	//   ....[108]....
        /*0230*/ 	.word	0x05000053


	//   ....[109]....
        /*0234*/ 	.word	0x05000053


	//   ....[110]....
        /*0238*/ 	.word	0x05000053


	//   ....[111]....
        /*023c*/ 	.word	0x05000053


	//   ....[112]....
        /*0240*/ 	.word	0x05000053


	//   ....[113]....
        /*0244*/ 	.word	0x05000053


	//   ....[114]....
        /*0248*/ 	.word	0x05000053


	//   ....[115]....
        /*024c*/ 	.word	0x05000053


	//   ....[116]....
        /*0250*/ 	.word	0x05000053


	//   ....[117]....
        /*0254*/ 	.word	0x05000053


	//   ....[118]....
        /*0258*/ 	.word	0x05000053


	//   ....[119]....
        /*025c*/ 	.word	0x05000053


	//   ....[120]....
        /*0260*/ 	.word	0x05000053


	//   ....[121]....
        /*0264*/ 	.word	0x05000053


	//   ....[122]....
        /*0268*/ 	.word	0x05000053


	//   ....[123]....
        /*026c*/ 	.word	0x05000053


	//   ....[124]....
        /*0270*/ 	.word	0x05000053


	//   ....[125]....
        /*0274*/ 	.word	0x05000053


	//   ....[126]....
        /*0278*/ 	.word	0x05000053


	//   ....[127]....
        /*027c*/ 	.word	0x05000053


	//   ....[128]....
        /*0280*/ 	.word	0x05000053


	//   ....[129]....
        /*0284*/ 	.word	0x05000053


	//   ....[130]....
        /*0288*/ 	.word	0x05000053


	//   ....[131]....
        /*028c*/ 	.word	0x05000053


	//   ....[132]....
        /*0290*/ 	.word	0x05000053


	//   ....[133]....
        /*0294*/ 	.word	0x05000053


	//   ....[134]....
        /*0298*/ 	.word	0x05000053


	//   ....[135]....
        /*029c*/ 	.word	0x05000053


	//   ....[136]....
        /*02a0*/ 	.word	0x05000053


	//   ....[137]....
        /*02a4*/ 	.word	0x05000053


	//   ....[138]....
        /*02a8*/ 	.word	0x05000053


	//   ....[139]....
        /*02ac*/ 	.word	0x05000053


	//   ....[140]....
        /*02b0*/ 	.word	0x05000053


	//   ....[141]....
        /*02b4*/ 	.word	0x05000053


	//   ....[142]....
        /*02b8*/ 	.word	0x05000053


	//   ....[143]....
        /*02bc*/ 	.word	0x05000053


	//   ....[144]....
        /*02c0*/ 	.word	0x05000053


	//   ....[145]....
        /*02c4*/ 	.word	0x05000053


	//   ....[146]....
        /*02c8*/ 	.word	0x05000053


	//   ....[147]....
        /*02cc*/ 	.word	0x05000053


	//   ....[148]....
        /*02d0*/ 	.word	0x05000053


	//   ....[149]....
        /*02d4*/ 	.word	0x05000053


	//   ....[150]....
        /*02d8*/ 	.word	0x05000053


	//   ....[151]....
        /*02dc*/ 	.word	0x05000053


	//   ....[152]....
        /*02e0*/ 	.word	0x05000053


	//   ....[153]....
        /*02e4*/ 	.word	0x05000053


	//   ....[154]....
        /*02e8*/ 	.word	0x05000053


	//   ....[155]....
        /*02ec*/ 	.word	0x05000053


	//   ....[156]....
        /*02f0*/ 	.word	0x05000053


	//   ....[157]....
        /*02f4*/ 	.word	0x05000053


	//   ....[158]....
        /*02f8*/ 	.word	0x05000053


	//   ....[159]....
        /*02fc*/ 	.word	0x05000053


	//   ....[160]....
        /*0300*/ 	.word	0x05000053


	//----- nvinfo : EIATTR_COOP_GROUP_INSTR_OFFSETS
	.align		4
.L_1503:
        /*0304*/ 	.byte	0x04, 0x28
        /*0306*/ 	.short	(.L_1505 - .L_1504)


	//   ....[0]....
.L_1504:
        /*0308*/ 	.word	0x00000b80


	//   ....[1]....
        /*030c*/ 	.word	0x00000c30


	//   ....[2]....
        /*0310*/ 	.word	0x00000ec0


	//   ....[3]....
        /*0314*/ 	.word	0x000044c0


	//   ....[4]....
        /*0318*/ 	.word	0x00005f60


	//   ....[5]....
        /*031c*/ 	.word	0x00005f80


	//   ....[6]....
        /*0320*/ 	.word	0x00005f90


	//   ....[7]....
        /*0324*/ 	.word	0x00005fa0


	//   ....[8]....
        /*0328*/ 	.word	0x00006060


	//   ....[9]....
        /*032c*/ 	.word	0x00006080


	//   ....[10]....
        /*0330*/ 	.word	0x00006090


	//   ....[11]....
        /*0334*/ 	.word	0x000060a0


	//   ....[12]....
        /*0338*/ 	.word	0x00006150


	//   ....[13]....
        /*033c*/ 	.word	0x00006180


	//   ....[14]....
        /*0340*/ 	.word	0x00006190


	//   ....[15]....
        /*0344*/ 	.word	0x000061a0


	//   ....[16]....
        /*0348*/ 	.word	0x00006240


	//   ....[17]....
        /*034c*/ 	.word	0x00006270


	//   ....[18]....
        /*0350*/ 	.word	0x00006290


	//   ....[19]....
        /*0354*/ 	.word	0x000062a0


	//   ....[20]....
        /*0358*/ 	.word	0x00006340


	//   ....[21]....
        /*035c*/ 	.word	0x00006370


	//   ....[22]....
        /*0360*/ 	.word	0x00006380


	//   ....[23]....
        /*0364*/ 	.word	0x00006390


	//   ....[24]....
        /*0368*/ 	.word	0x00006500


	//   ....[25]....
        /*036c*/ 	.word	0x00006510


	//   ....[26]....
        /*0370*/ 	.word	0x00006520


	//   ....[27]....
        /*0374*/ 	.word	0x00006530


	//   ....[28]....
        /*0378*/ 	.word	0x00006540


	//   ....[29]....
        /*037c*/ 	.word	0x00006550


	//   ....[30]....
        /*0380*/ 	.word	0x00006560


	//   ....[31]....
        /*0384*/ 	.word	0x00006570


	//   ....[32]....
        /*0388*/ 	.word	0x00007ae0


	//   ....[33]....
        /*038c*/ 	.word	0x00007b00


	//   ....[34]....
        /*0390*/ 	.word	0x00007b10


	//   ....[35]....
        /*0394*/ 	.word	0x00007b20


	//   ....[36]....
        /*0398*/ 	.word	0x00007c40


	//   ....[37]....
        /*039c*/ 	.word	0x00007c50


	//   ....[38]....
        /*03a0*/ 	.word	0x00007c60


	//   ....[39]....
        /*03a4*/ 	.word	0x00007c70


	//   ....[40]....
        /*03a8*/ 	.word	0x00007d90


	//   ....[41]....
        /*03ac*/ 	.word	0x00007da0


	//   ....[42]....
        /*03b0*/ 	.word	0x00007db0


	//   ....[43]....
        /*03b4*/ 	.word	0x00007dc0


	//   ....[44]....
        /*03b8*/ 	.word	0x00007ee0


	//   ....[45]....
        /*03bc*/ 	.word	0x00007ef0


	//   ....[46]....
        /*03c0*/ 	.word	0x00007f00


	//   ....[47]....
        /*03c4*/ 	.word	0x00007f10


	//   ....[48]....
        /*03c8*/ 	.word	0x00008030


	//   ....[49]....
        /*03cc*/ 	.word	0x00008040


	//   ....[50]....
        /*03d0*/ 	.word	0x00008050


	//   ....[51]....
        /*03d4*/ 	.word	0x00008060


	//   ....[52]....
        /*03d8*/ 	.word	0x00008180


	//   ....[53]....
        /*03dc*/ 	.word	0x00008190


	//   ....[54]....
        /*03e0*/ 	.word	0x000081a0


	//   ....[55]....
        /*03e4*/ 	.word	0x000081b0


	//   ....[56]....
        /*03e8*/ 	.word	0x000081c0


	//   ....[57]....
        /*03ec*/ 	.word	0x000081d0


	//   ....[58]....
        /*03f0*/ 	.word	0x00008200


	//   ....[59]....
        /*03f4*/ 	.word	0x00008240


	//   ....[60]....
        /*03f8*/ 	.word	0x00008250


	//   ....[61]....
        /*03fc*/ 	.word	0x00008260


	//   ....[62]....
        /*0400*/ 	.word	0x00008270


	//   ....[63]....
        /*0404*/ 	.word	0x00008280


	//   ....[64]....
        /*0408*/ 	.word	0x0000ba10


	//   ....[65]....
        /*040c*/ 	.word	0x0000ba50


	//   ....[66]....
        /*0410*/ 	.word	0x0000ba90


	//   ....[67]....
        /*0414*/ 	.word	0x0000bad0


	//   ....[68]....
        /*0418*/ 	.word	0x0000bcf0


	//   ....[69]....
        /*041c*/ 	.word	0x0000bd30


	//   ....[70]....
        /*0420*/ 	.word	0x0000bd70


	//   ....[71]....
        /*0424*/ 	.word	0x0000bdb0


	//   ....[72]....
        /*0428*/ 	.word	0x0000bec0


	//   ....[73]....
        /*042c*/ 	.word	0x0000bf00


	//   ....[74]....
        /*0430*/ 	.word	0x0000bf40


	//   ....[75]....
        /*0434*/ 	.word	0x0000bf80


	//   ....[76]....
        /*0438*/ 	.word	0x0000c090


	//   ....[77]....
        /*043c*/ 	.word	0x0000c0d0


	//   ....[78]....
        /*0440*/ 	.word	0x0000c110


	//   ....[79]....
        /*0444*/ 	.word	0x0000c150


	//   ....[80]....
        /*0448*/ 	.word	0x0000c230


	//   ....[81]....
        /*044c*/ 	.word	0x0000c250


	//   ....[82]....
        /*0450*/ 	.word	0x0000c270


	//   ....[83]....
        /*0454*/ 	.word	0x0000c290


	//   ....[84]....
        /*0458*/ 	.word	0x0000c660


	//   ....[85]....
        /*045c*/ 	.word	0x0000ce80


	//   ....[86]....
        /*0460*/ 	.word	0x0000d340


	//   ....[87]....
        /*0464*/ 	.word	0x0000d5e0


	//   ....[88]....
        /*0468*/ 	.word	0x0000d600


	//   ....[89]....
        /*046c*/ 	.word	0x0000d630


	//   ....[90]....
        /*0470*/ 	.word	0x0000d680


	//   ....[91]....
        /*0474*/ 	.word	0x0000d6a0


	//   ....[92]....
        /*0478*/ 	.word	0x0000d890


	//   ....[93]....
        /*047c*/ 	.word	0x0000d8b0


	//   ....[94]....
        /*0480*/ 	.word	0x0000d8e0


	//   ....[95]....
        /*0484*/ 	.word	0x0000d930


	//   ....[96]....
        /*0488*/ 	.word	0x0000d950


	//   ....[97]....
        /*048c*/ 	.word	0x0000de70


	//   ....[98]....
        /*0490*/ 	.word	0x0000dec0


	//   ....[99]....
        /*0494*/ 	.word	0x0000df10


	//   ....[100]....
        /*0498*/ 	.word	0x0000df60


	//   ....[101]....
        /*049c*/ 	.word	0x0000e070


	//   ....[102]....
        /*04a0*/ 	.word	0x0000e0c0


	//   ....[103]....
        /*04a4*/ 	.word	0x0000e110


	//   ....[104]....
        /*04a8*/ 	.word	0x0000e160


	//   ....[105]....
        /*04ac*/ 	.word	0x0000e270


	//   ....[106]....
        /*04b0*/ 	.word	0x0000e2c0


	//   ....[107]....
        /*04b4*/ 	.word	0x0000e310


	//   ....[108]....
        /*04b8*/ 	.word	0x0000e360


	//   ....[109]....
        /*04bc*/ 	.word	0x0000e470


	//   ....[110]....
        /*04c0*/ 	.word	0x0000e4c0


	//   ....[111]....
        /*04c4*/ 	.word	0x0000e510


	//   ....[112]....
        /*04c8*/ 	.word	0x0000e560


	//   ....[113]....
        /*04cc*/ 	.word	0x0000e680


	//   ....[114]....
        /*04d0*/ 	.word	0x0000e6d0


	//   ....[115]....
        /*04d4*/ 	.word	0x0000e720


	//   ....[116]....
        /*04d8*/ 	.word	0x0000e770


	//   ....[117]....
        /*04dc*/ 	.word	0x0000e800


	//   ....[118]....
        /*04e0*/ 	.word	0x0000e8a0


	//   ....[119]....
        /*04e4*/ 	.word	0x0000e940


	//   ....[120]....
        /*04e8*/ 	.word	0x0000e9e0


	//   ....[121]....
        /*04ec*/ 	.word	0x0000ea80


	//   ....[122]....
        /*04f0*/ 	.word	0x0000eb30


	//   ....[123]....
        /*04f4*/ 	.word	0x0000eb80


	//   ....[124]....
        /*04f8*/ 	.word	0x0000ebd0


	//   ....[125]....
        /*04fc*/ 	.word	0x0000ec20


	//   ....[126]....
        /*0500*/ 	.word	0x0000ec70


	//   ....[127]....
        /*0504*/ 	.word	0x0000ecc0


	//   ....[128]....
        /*0508*/ 	.word	0x0000ed10


	//   ....[129]....
        /*050c*/ 	.word	0x0000edb0


	//   ....[130]....
        /*0510*/ 	.word	0x0000ee00


	//   ....[131]....
        /*0514*/ 	.word	0x0000ee50


	//   ....[132]....
        /*0518*/ 	.word	0x0000eea0


	//   ....[133]....
        /*051c*/ 	.word	0x0000ef30


	//   ....[134]....
        /*0520*/ 	.word	0x0000efc0


	//   ....[135]....
        /*0524*/ 	.word	0x0000f010


	//   ....[136]....
        /*0528*/ 	.word	0x0000f060


	//   ....[137]....
        /*052c*/ 	.word	0x0000f0f0


	//   ....[138]....
        /*0530*/ 	.word	0x0000f180


	//   ....[139]....
        /*0534*/ 	.word	0x0000f1d0


	//   ....[140]....
        /*0538*/ 	.word	0x0000f220


	//   ....[141]....
        /*053c*/ 	.word	0x0000f2b0


	//   ....[142]....
        /*0540*/ 	.word	0x0000f340


	//   ....[143]....
        /*0544*/ 	.word	0x0000f390


	//   ....[144]....
        /*0548*/ 	.word	0x0000f3e0


	//   ....[145]....
        /*054c*/ 	.word	0x0000f470


	//   ....[146]....
        /*0550*/ 	.word	0x0000f500


	//   ....[147]....
        /*0554*/ 	.word	0x0000f550


	//   ....[148]....
        /*0558*/ 	.word	0x0000f5a0


	//   ....[149]....
        /*055c*/ 	.word	0x0000f630


	//   ....[150]....
        /*0560*/ 	.word	0x0000f6e0


	//   ....[151]....
        /*0564*/ 	.word	0x0000f780


	//   ....[152]....
        /*0568*/ 	.word	0x0000f7d0


	//   ....[153]....
        /*056c*/ 	.word	0x0000f820


	//   ....[154]....
        /*0570*/ 	.word	0x0000f870


	//   ....[155]....
        /*0574*/ 	.word	0x0000f8c0


	//   ....[156]....
        /*0578*/ 	.word	0x0000f910


	//   ....[157]....
        /*057c*/ 	.word	0x0000f950


	//   ....[158]....
        /*0580*/ 	.word	0x0000f9a0


	//   ....[159]....
        /*0584*/ 	.word	0x0000fa00


	//   ....[160]....
        /*0588*/ 	.word	0x0000fa50


	//----- nvinfo : EIATTR_EXIT_INSTR_OFFSETS
	.align		4
.L_1505:
        /*058c*/ 	.byte	0x04, 0x1c
        /*058e*/ 	.short	(.L_1507 - .L_1506)


	//   ....[0]....
.L_1506:
        /*0590*/ 	.word	0x0000dac0


	//   ....[1]....
        /*0594*/ 	.word	0x0000de10


	//----- nvinfo : EIATTR_MAX_THREADS
	.align		4
.L_1507:
        /*0598*/ 	.byte	0x04, 0x05
        /*059a*/ 	.short	(.L_1509 - .L_1508)
.L_1508:
        /*059c*/ 	.word	0x00000080
        /*05a0*/ 	.word	0x00000001
        /*05a4*/ 	.word	0x00000001


	//----- nvinfo : EIATTR_CRS_STACK_SIZE
	.align		4
.L_1509:
        /*05a8*/ 	.byte	0x04, 0x1e
        /*05aa*/ 	.short	(.L_1511 - .L_1510)
.L_1510:
        /*05ac*/ 	.word	0x00000000


	//----- nvinfo : EIATTR_CBANK_PARAM_SIZE
	.align		4
.L_1511:
        /*05b0*/ 	.byte	0x03, 0x19
        /*05b2*/ 	.short	0x01f0


	//----- nvinfo : EIATTR_PARAM_CBANK
	.align		4
        /*05b4*/ 	.byte	0x04, 0x0a
        /*05b6*/ 	.short	(.L_1513 - .L_1512)
	.align		4
.L_1512:
        /*05b8*/ 	.word	index@(.nv.constant0._Z25selective_scan_bwd_kernelI32Selective_Scan_bwd_kernel_traitsILi128ELi16ELb1ELb1ELb0ELb1ELb0EN3c108BFloat16ENS1_7complexIfEEEEv12SSMParamsBwd)
        /*05bc*/ 	.short	0x0210
        /*05be*/ 	.short	0x01f0


	//----- nvinfo : EIATTR_SW_WAR
	.align		4
.L_1513:
        /*05c0*/ 	.byte	0x04, 0x36
        /*05c2*/ 	.short	(.L_1515 - .L_1514)
.L_1514:
        /*05c4*/ 	.word	0x00000008
.L_1515:


//--------------------- .nv.info._Z25selective_scan_bwd_kernelI32Selective_Scan_bwd_kernel_traitsILi128ELi16ELb1ELb1ELb0ELb1ELb1EN3c108BFloat16ENS1_7complexIfEEEEv12SSMParamsBwd --------------------------
	.section	.nv.info._Z25selective_scan_bwd_kernelI32Selective_Scan_bwd_kernel_traitsILi128ELi16ELb1ELb1ELb0ELb1ELb1EN3c108BFloat16ENS1_7complexIfEEEEv12SSMParamsBwd,"",@"SHT_CUDA_INFO"
	.sectionflags	@""
	.align	4


	//----- nvinfo : EIATTR_CUDA_API_VERSION
	.align		4
        /*0000*/ 	.byte	0x04, 0x37
        /*0002*/ 	.short	(.L_1517 - .L_1516)
.L_1516:
        /*0004*/ 	.word	0x00000082


	//----- nvinfo : EIATTR_KPARAM_INFO
	.align		4
.L_1517:
        /*0008*/ 	.byte	0x04, 0x17
        /*000a*/ 	.short	(.L_1519 - .L_1518)
.L_1518:
        /*000c*/ 	.word	0x00000000
        /*0010*/ 	.short	0x0000
        /*0012*/ 	.short	0x0000
        /*0014*/ 	.byte	0x00, 0xf0, 0xc1, 0x07


	//----- nvinfo : EIATTR_SPARSE_MMA_MASK
	.align		4
.L_1519:
        /*0018*/ 	.byte	0x03, 0x50
        /*001a*/ 	.short	0x0000


	//----- nvinfo : EIATTR_MAXREG_COUNT
	.align		4
        /*001c*/ 	.byte	0x03, 0x1b
        /*001e*/ 	.short	0x00ff


	//----- nvinfo : EIATTR_NUM_BARRIERS
	.align		4
        /*0020*/ 	.byte	0x02, 0x4c
        /*0022*/ 	.byte	0x01
	.zero		1


	//----- nvinfo : EIATTR_ANNOTATIONS
	.align		4
        /*0024*/ 	.byte	0x04, 0x55
        /*0026*/ 	.short	(.L_1521 - .L_1520)


	//   ....[0]....
.L_1520:
        /*0028*/ 	.word	0x00000001
        /*002c*/ 	.byte	0xb0, 0x02, 0x00, 0x00, 0x01, 0x00, 0x00, 0x00, 0xe0, 0x02, 0x00, 0x00, 0x01, 0x00, 0x00, 0x00
        /*003c*/ 	.byte	0xc0, 0x09, 0x00, 0x00, 0x01, 0x00, 0x00, 0x00, 0x00, 0x0a, 0x00, 0x00, 0x01, 0x00, 0x00, 0x00
        /*004c*/ 	.byte	0x10, 0x33, 0x00, 0x00, 0x01, 0x00, 0x00, 0x00, 0x70, 0x48, 0x00, 0x00, 0x01, 0x00, 0x00, 0x00
        /*005c*/ 	.byte	0xf0, 0x4d, 0x00, 0x00, 0x01, 0x00, 0x00, 0x00, 0x30, 0xdc, 0x00, 0x00, 0x01, 0x00, 0x00, 0x00
        /*006c*/ 	.byte	0x70, 0xdc, 0x00, 0x00, 0x01, 0x00, 0x00, 0x00, 0x20, 0xeb, 0x00, 0x00, 0x01, 0x00, 0x00, 0x00
        /*007c*/ 	.byte	0xa0, 0xeb, 0x00, 0x00, 0x01, 0x00, 0x00, 0x00, 0x50, 0xee, 0x00, 0x00


	//----- nvinfo : EIATTR_MERCURY_ISA_VERSION
	.align		4
.L_1521:
        /*0088*/ 	.byte	0x03, 0x5f
        /*008a*/ 	.short	0x0101


	//----- nvinfo : EIATTR_COOP_GROUP_MASK_REGIDS
	.align		4
        /*008c*/ 	.byte	0x04, 0x29
        /*008e*/ 	.short	(.L_1523 - .L_1522)


	//   ....[0]....
.L_1522:
        /*0090*/ 	.word	0xffffffff


	//   ....[1]....
        /*0094*/ 	.word	0xffffffff


	//   ....[2]....
        /*0098*/ 	.word	0xffffffff


	//   ....[3]....
        /*009c*/ 	.word	0xffffffff


	//   ....[4]....
        /*00a0*/ 	.word	0xffffffff


	//   ....[5]....
        /*00a4*/ 	.word	0xffffffff


	//   ....[6]....
        /*00a8*/ 	.word	0xffffffff


	//   ....[7]....
        /*00ac*/ 	.word	0xffffffff


	//   ....[8]....
        /*00b0*/ 	.word	0xffffffff


	//   ....[9]....
        /*00b4*/ 	.word	0xffffffff


	//   ....[10]....
        /*00b8*/ 	.word	0xffffffff


	//   ....[11]....
        /*00bc*/ 	.word	0xffffffff


	//   ....[12]....
        /*00c0*/ 	.word	0xffffffff


	//   ....[13]....
        /*00c4*/ 	.word	0xffffffff


	//   ....[14]....
        /*00c8*/ 	.word	0xffffffff


	//   ....[15]....
        /*00cc*/ 	.word	0xffffffff


	//   ....[16]....
        /*00d0*/ 	.word	0xffffffff


	//   ....[17]....
        /*00d4*/ 	.word	0xffffffff


	//   ....[18]....
        /*00d8*/ 	.word	0xffffffff


	//   ....[19]....
        /*00dc*/ 	.word	0xffffffff


	//   ....[20]....
        /*00e0*/ 	.word	0xffffffff


	//   ....[21]....
        /*00e4*/ 	.word	0xffffffff


	//   ....[22]....
        /*00e8*/ 	.word	0xffffffff


	//   ....[23]....
        /*00ec*/ 	.word	0xffffffff


	//   ....[24]....
        /*00f0*/ 	.word	0xffffffff


	//   ....[25]....
        /*00f4*/ 	.word	0xffffffff


	//   ....[26]....
        /*00f8*/ 	.word	0xffffffff


	//   ....[27]....
        /*00fc*/ 	.word	0xffffffff


	//   ....[28]....
        /*0100*/ 	.word	0xffffffff


	//   ....[29]....
        /*0104*/ 	.word	0xffffffff


	//   ....[30]....
        /*0108*/ 	.word	0xffffffff


	//   ....[31]....
        /*010c*/ 	.word	0xffffffff


	//   ....[32]....
        /*0110*/ 	.word	0xffffffff


	//   ....[33]....
        /*0114*/ 	.word	0xffffffff


	//   ....[34]....
        /*0118*/ 	.word	0xffffffff


	//   ....[35]....
        /*011c*/ 	.word	0xffffffff


	//   ....[36]....
        /*0120*/ 	.word	0xffffffff


	//   ....[37]....
        /*0124*/ 	.word	0xffffffff


	//   ....[38]....
        /*0128*/ 	.word	0xffffffff


	//   ....[39]....
        /*012c*/ 	.word	0xffffffff


	//   ....[40]....
        /*0130*/ 	.word	0xffffffff


	//   ....[41]....
        /*0134*/ 	.word	0xffffffff


	//   ....[42]....
        /*0138*/ 	.word	0xffffffff


	//   ....[43]....
        /*013c*/ 	.word	0xffffffff


	//   ....[44]....
        /*0140*/ 	.word	0xffffffff


	//   ....[45]....
        /*0144*/ 	.word	0xffffffff


	//   ....[46]....
        /*0148*/ 	.word	0xffffffff


	//   ....[47]....
        /*014c*/ 	.word	0xffffffff


	//   ....[48]....
        /*0150*/ 	.word	0xffffffff


	//   ....[49]....
        /*0154*/ 	.word	0xffffffff


	//   ....[50]....
        /*0158*/ 	.word	0xffffffff


	//   ....[51]....
        /*015c*/ 	.word	0xffffffff


	//   ....[52]....
        /*0160*/ 	.word	0xffffffff


	//   ....[53]....
        /*0164*/ 	.word	0xffffffff


	//   ....[54]....
        /*0168*/ 	.word	0xffffffff


	//   ....[55]....
        /*016c*/ 	.word	0xffffffff


	//   ....[56]....
        /*0170*/ 	.word	0xffffffff


	//   ....[57]....
        /*0174*/ 	.word	0xffffffff


	//   ....[58]....
        /*0178*/ 	.word	0xffffffff


	//   ....[59]....
        /*017c*/ 	.word	0xffffffff


	//   ....[60]....
        /*0180*/ 	.word	0xffffffff


	//   ....[61]....
        /*0184*/ 	.word	0xffffffff


	//   ....[62]....
        /*0188*/ 	.word	0xffffffff


	//   ....[63]....
        /*018c*/ 	.word	0xffffffff


	//   ....[64]....
        /*0190*/ 	.word	0xffffffff


	//   ....[65]....
        /*0194*/ 	.word	0xffffffff


	//   ....[66]....
        /*0198*/ 	.word	0xffffffff


	//   ....[67]....
        /*019c*/ 	.word	0xffffffff


	//   ....[68]....
        /*01a0*/ 	.word	0xffffffff


	//   ....[69]....
        /*01a4*/ 	.word	0xffffffff


	//   ....[70]....
        /*01a8*/ 	.word	0xffffffff


	//   ....[71]....
        /*01ac*/ 	.word	0xffffffff


	//   ....[72]....
        /*01b0*/ 	.word	0xffffffff


	//   ....[73]....
        /*01b4*/ 	.word	0xffffffff


	//   ....[74]....
        /*01b8*/ 	.word	0xffffffff


	//   ....[75]....
        /*01bc*/ 	.word	0xffffffff


	//   ....[76]....
        /*01c0*/ 	.word	0xffffffff


	//   ....[77]....
        /*01c4*/ 	.word	0xffffffff


	//   ....[78]....
        /*01c8*/ 	.word	0xffffffff


	//   ....[79]....
        /*01cc*/ 	.word	0xffffffff


	//   ....[80]....
        /*01d0*/ 	.word	0xffffffff


	//   ....[81]....
        /*01d4*/ 	.word	0xffffffff


	//   ....[82]....
        /*01d8*/ 	.word	0xffffffff


	//   ....[83]....
        /*01dc*/ 	.word	0xffffffff


	//   ....[84]....
        /*01e0*/ 	.word	0xffffffff


	//   ....[85]....
        /*01e4*/ 	.word	0xffffffff


	//   ....[86]....
        /*01e8*/ 	.word	0xffffffff


	//   ....[87]....
        /*01ec*/ 	.word	0xffffffff


	//   ....[88]....
        /*01f0*/ 	.word	0xffffffff


	//   ....[89]....
        /*01f4*/ 	.word	0xffffffff


	//   ....[90]....
        /*01f8*/ 	.word	0xffffffff


	//   ....[91]....
        /*01fc*/ 	.word	0xffffffff


	//   ....[92]....
        /*0200*/ 	.word	0xffffffff


	//   ....[93]....
        /*0204*/ 	.word	0xffffffff


	//   ....[94]....
        /*0208*/ 	.word	0xffffffff


	//   ....[95]....
        /*020c*/ 	.word	0xffffffff


	//   ....[96]....
        /*0210*/ 	.word	0xffffffff


	//   ....[97]....
        /*0214*/ 	.word	0xffffffff


	//   ....[98]....
        /*0218*/ 	.word	0xffffffff


	//   ....[99]....
        /*021c*/ 	.word	0xffffffff


	//   ....[100]....
        /*0220*/ 	.word	0xffffffff


	//   ....[101]....
        /*0224*/ 	.word	0x05000053


	//   ....[102]....
        /*0228*/ 	.word	0x05000053


	//   ....[103]....
        /*022c*/ 	.word	0x05000053


	//   ....[104]....
        /*0230*/ 	.word	0x05000053


	//   ....[105]....
        /*0234*/ 	.word	0x05000053


	//   ....[106]....
        /*0238*/ 	.word	0x05000053


	//   ....[107]....
        /*023c*/ 	.word	0x05000053


	//   ....[108]....
        /*0240*/ 	.word	0x05000053


	//   ....[109]....
        /*0244*/ 	.word	0x05000053


	//   ....[110]....
        /*0248*/ 	.word	0x05000053


	//   ....[111]....
        /*024c*/ 	.word	0x05000053


	//   ....[112]....
        /*0250*/ 	.word	0x05000053


	//   ....[113]....
        /*0254*/ 	.word	0x05000053


	//   ....[114]....
        /*0258*/ 	.word	0x05000053


	//   ....[115]....
        /*025c*/ 	.word	0x05000053


	//   ....[116]....
        /*0260*/ 	.word	0x05000053


	//   ....[117]....
        /*0264*/ 	.word	0x05000053


	//   ....[118]....
        /*0268*/ 	.word	0x05000053


	//   ....[119]....
        /*026c*/ 	.word	0x05000053


	//   ....[120]....
        /*0270*/ 	.word	0x05000053


	//   ....[121]....
        /*0274*/ 	.word	0x05000053


	//   ....[122]....
        /*0278*/ 	.word	0x05000053


	//   ....[123]....
        /*027c*/ 	.word	0x05000053


	//   ....[124]....
        /*0280*/ 	.word	0x05000053


	//   ....[125]....
        /*0284*/ 	.word	0x05000053


	//   ....[126]....
        /*0288*/ 	.word	0x05000053


	//   ....[127]....
        /*028c*/ 	.word	0x05000053


	//   ....[128]....
        /*0290*/ 	.word	0x05000053


	//   ....[129]....
        /*0294*/ 	.word	0x05000053


	//   ....[130]....
        /*0298*/ 	.word	0x05000053


	//   ....[131]....
        /*029c*/ 	.word	0x05000053


	//   ....[132]....
        /*02a0*/ 	.word	0x05000053


	//   ....[133]....
        /*02a4*/ 	.word	0x05000053


	//   ....[134]....
        /*02a8*/ 	.word	0x05000053


	//   ....[135]....
        /*02ac*/ 	.word	0x05000053


	//   ....[136]....
        /*02b0*/ 	.word	0x05000053


	//   ....[137]....
        /*02b4*/ 	.word	0x05000053


	//   ....[138]....
        /*02b8*/ 	.word	0x05000053


	//   ....[139]....
        /*02bc*/ 	.word	0x05000053


	//   ....[140]....
        /*02c0*/ 	.word	0x05000053


	//   ....[141]....
        /*02c4*/ 	.word	0x05000053


	//   ....[142]....
        /*02c8*/ 	.word	0x05000053


	//   ....[143]....
        /*02cc*/ 	.word	0x05000053


	//   ....[144]....
        /*02d0*/ 	.word	0x05000053


	//   ....[145]....
        /*02d4*/ 	.word	0x05000053


	//   ....[146]....
        /*02d8*/ 	.word	0x05000053


	//   ....[147]....
        /*02dc*/ 	.word	0x05000053


	//   ....[148]....
        /*02e0*/ 	.word	0x05000053


	//   ....[149]....
        /*02e4*/ 	.word	0x05000053


	//   ....[150]....
        /*02e8*/ 	.word	0x05000053


	//   ....[151]....
        /*02ec*/ 	.word	0x05000053


	//   ....[152]....
        /*02f0*/ 	.word	0x05000053


	//   ....[153]....
        /*02f4*/ 	.word	0x05000053


	//   ....[154]....
        /*02f8*/ 	.word	0x05000053


	//   ....[155]....
        /*02fc*/ 	.word	0x05000053


	//   ....[156]....
        /*0300*/ 	.word	0x05000053


	//   ....[157]....
        /*0304*/ 	.word	0x05000053


	//   ....[158]....
        /*0308*/ 	.word	0x05000053


	//   ....[159]....
        /*030c*/ 	.word	0x05000053


	//   ....[160]....
        /*0310*/ 	.word	0x05000053


	//   ....[161]....
        /*0314*/ 	.word	0x05000053


	//   ....[162]....
        /*0318*/ 	.word	0x05000053


	//   ....[163]....
        /*031c*/ 	.word	0x05000053


	//   ....[164]....
        /*0320*/ 	.word	0x05000053


	//----- nvinfo : EIATTR_COOP_GROUP_INSTR_OFFSETS
	.align		4
.L_1523:
        /*0324*/ 	.byte	0x04, 0x28
        /*0326*/ 	.short	(.L_1525 - .L_1524)


	//   ....[0]....
.L_1524:
        /*0328*/ 	.word	0x00000bc0


	//   ....[1]....
        /*032c*/ 	.word	0x00000c60


	//   ....[2]....
        /*0330*/ 	.word	0x00000e90


	//   ....[3]....
        /*0334*/ 	.word	0x00003580


	//   ....[4]....
        /*0338*/ 	.word	0x00003f60


	//   ....[5]....
        /*033c*/ 	.word	0x00004930


	//   ....[6]....
        /*0340*/ 	.word	0x00004c80


	//   ....[7]....
        /*0344*/ 	.word	0x000059d0


	//   ....[8]....
        /*0348*/ 	.word	0x00007630


	//   ....[9]....
        /*034c*/ 	.word	0x00007650


	//   ....[10]....
        /*0350*/ 	.word	0x00007660


	//   ....[11]....
        /*0354*/ 	.word	0x00007670


	//   ....[12]....
        /*0358*/ 	.word	0x00007710


	//   ....[13]....
        /*035c*/ 	.word	0x00007730


	//   ....[14]....
        /*0360*/ 	.word	0x00007760


	//   ....[15]....
        /*0364*/ 	.word	0x00007770


	//   ....[16]....
        /*0368*/ 	.word	0x00007810


	//   ....[17]....
        /*036c*/ 	.word	0x00007840


	//   ....[18]....
        /*0370*/ 	.word	0x00007860


	//   ....[19]....
        /*0374*/ 	.word	0x00007870


	//   ....[20]....
        /*0378*/ 	.word	0x00007920


	//   ....[21]....
        /*037c*/ 	.word	0x00007950


	//   ....[22]....
        /*0380*/ 	.word	0x00007960


	//   ....[23]....
        /*0384*/ 	.word	0x00007970


	//   ....[24]....
        /*0388*/ 	.word	0x00007a30


	//   ....[25]....
        /*038c*/ 	.word	0x00007a40


	//   ....[26]....
        /*0390*/ 	.word	0x00007a50


	//   ....[27]....
        /*0394*/ 	.word	0x00007a60


	//   ....[28]....
        /*0398*/ 	.word	0x00007bd0


	//   ....[29]....
        /*039c*/ 	.word	0x00007be0


	//   ....[30]....
        /*03a0*/ 	.word	0x00007bf0


	//   ....[31]....
        /*03a4*/ 	.word	0x00007c00


	//   ....[32]....
        /*03a8*/ 	.word	0x00007c10


	//   ....[33]....
        /*03ac*/ 	.word	0x00007c20


	//   ....[34]....
        /*03b0*/ 	.word	0x00007c30


	//   ....[35]....
        /*03b4*/ 	.word	0x00007c40


	//   ....[36]....
        /*03b8*/ 	.word	0x000091b0


	//   ....[37]....
        /*03bc*/ 	.word	0x000091c0


	//   ....[38]....
        /*03c0*/ 	.word	0x000091d0


	//   ....[39]....
        /*03c4*/ 	.word	0x000091e0


	//   ....[40]....
        /*03c8*/ 	.word	0x00009300


	//   ....[41]....
        /*03cc*/ 	.word	0x00009310


	//   ....[42]....
        /*03d0*/ 	.word	0x00009320


	//   ....[43]....
        /*03d4*/ 	.word	0x00009330


	//   ....[44]....
        /*03d8*/ 	.word	0x00009450


	//   ....[45]....
        /*03dc*/ 	.word	0x00009460


	//   ....[46]....
        /*03e0*/ 	.word	0x00009470


	//   ....[47]....
        /*03e4*/ 	.word	0x00009480


	//   ....[48]....
        /*03e8*/ 	.word	0x000095a0


	//   ....[49]....
        /*03ec*/ 	.word	0x000095b0


	//   ....[50]....
        /*03f0*/ 	.word	0x000095c0


	//   ....[51]....
        /*03f4*/ 	.word	0x000095d0


	//   ....[52]....
        /*03f8*/ 	.word	0x000096f0


	//   ....[53]....
        /*03fc*/ 	.word	0x00009700


	//   ....[54]....
        /*0400*/ 	.word	0x00009710


	//   ....[55]....
        /*0404*/ 	.word	0x00009720


	//   ....[56]....
        /*0408*/ 	.word	0x00009840


	//   ....[57]....
        /*040c*/ 	.word	0x00009850


	//   ....[58]....
        /*0410*/ 	.word	0x00009860


	//   ....[59]....
        /*0414*/ 	.word	0x00009870


	//   ....[60]....
        /*0418*/ 	.word	0x00009880


	//   ....[61]....
        /*041c*/ 	.word	0x00009890


	//   ....[62]....
        /*0420*/ 	.word	0x000098a0


	//   ....[63]....
        /*0424*/ 	.word	0x000098e0


	//   ....[64]....
        /*0428*/ 	.word	0x00009910


	//   ....[65]....
        /*042c*/ 	.word	0x00009920


	//   ....[66]....
        /*0430*/ 	.word	0x00009930


	//   ....[67]....
        /*0434*/ 	.word	0x00009940


	//   ....[68]....
        /*0438*/ 	.word	0x0000d0b0


	//   ....[69]....
        /*043c*/ 	.word	0x0000d0f0


	//   ....[70]....
        /*0440*/ 	.word	0x0000d130


	//   ....[71]....
        /*0444*/ 	.word	0x0000d170


	//   ....[72]....
        /*0448*/ 	.word	0x0000d390


	//   ....[73]....
        /*044c*/ 	.word	0x0000d3d0


	//   ....[74]....
        /*0450*/ 	.word	0x0000d410


	//   ....[75]....
        /*0454*/ 	.word	0x0000d450


	//   ....[76]....
        /*0458*/ 	.word	0x0000d560


	//   ....[77]....
        /*045c*/ 	.word	0x0000d5a0


	//   ....[78]....
        /*0460*/ 	.word	0x0000d5e0


	//   ....[79]....
        /*0464*/ 	.word	0x0000d620


	//   ....[80]....
        /*0468*/ 	.word	0x0000d730


	//   ....[81]....
        /*046c*/ 	.word	0x0000d770


	//   ....[82]....
        /*0470*/ 	.word	0x0000d7b0


	//   ....[83]....
        /*0474*/ 	.word	0x0000d7f0


	//   ....[84]....
        /*0478*/ 	.word	0x0000d8d0


	//   ....[85]....
        /*047c*/ 	.word	0x0000d8f0


	//   ....[86]....
        /*0480*/ 	.word	0x0000d910


	//   ....[87]....
        /*0484*/ 	.word	0x0000d930


	//   ....[88]....
        /*0488*/ 	.word	0x0000de80


	//   ....[89]....
        /*048c*/ 	.word	0x0000e630


	//   ....[90]....
        /*0490*/ 	.word	0x0000ea60


	//   ....[91]....
        /*0494*/ 	.word	0x0000ec20


	//   ....[92]....
        /*0498*/ 	.word	0x0000ec40


	//   ....[93]....
        /*049c*/ 	.word	0x0000ec70


	//   ....[94]....
        /*04a0*/ 	.word	0x0000ecc0


	//   ....[95]....
        /*04a4*/ 	.word	0x0000ece0


	//   ....[96]....
        /*04a8*/ 	.word	0x0000eed0


	//   ....[97]....
        /*04ac*/ 	.word	0x0000eef0


	//   ....[98]....
        /*04b0*/ 	.word	0x0000ef20


	//   ....[99]....
        /*04b4*/ 	.word	0x0000ef70


	//   ....[100]....
        /*04b8*/ 	.word	0x0000ef90


	//   ....[101]....
        /*04bc*/ 	.word	0x0000f4b0


	//   ....[102]....
        /*04c0*/ 	.word	0x0000f500


	//   ....[103]....
        /*04c4*/ 	.word	0x0000f550


	//   ....[104]....
        /*04c8*/ 	.word	0x0000f5a0


	//   ....[105]....
        /*04cc*/ 	.word	0x0000f6c0


	//   ....[106]....
        /*04d0*/ 	.word	0x0000f710


	//   ....[107]....
        /*04d4*/ 	.word	0x0000f760


	//   ....[108]....
        /*04d8*/ 	.word	0x0000f7b0


	//   ....[109]....
        /*04dc*/ 	.word	0x0000f8c0


	//   ....[110]....
        /*04e0*/ 	.word	0x0000f910


	//   ....[111]....
        /*04e4*/ 	.word	0x0000f960


	//   ....[112]....
        /*04e8*/ 	.word	0x0000f9b0


	//   ....[113]....
        /*04ec*/ 	.word	0x0000fac0


	//   ....[114]....
        /*04f0*/ 	.word	0x0000fb10


	//   ....[115]....
        /*04f4*/ 	.word	0x0000fb60


	//   ....[116]....
        /*04f8*/ 	.word	0x0000fbb0


	//   ....[117]....
        /*04fc*/ 	.word	0x0000fcc0


	//   ....[118]....
        /*0500*/ 	.word	0x0000fd10


	//   ....[119]....
        /*0504*/ 	.word	0x0000fd60


	//   ....[120]....
        /*0508*/ 	.word	0x0000fdb0


	//   ....[121]....
        /*050c*/ 	.word	0x0000fe40


	//   ....[122]....
        /*0510*/ 	.word	0x0000fee0


	//   ....[123]....
        /*0514*/ 	.word	0x0000ff80


	//   ....[124]....
        /*0518*/ 	.word	0x00010020


	//   ....[125]....
        /*051c*/ 	.word	0x000100c0


	//   ....[126]....
        /*0520*/ 	.word	0x00010170


	//   ....[127]....
        /*0524*/ 	.word	0x000101c0


	//   ....[128]....
        /*0528*/ 	.word	0x00010210


	//   ....[129]....
        /*052c*/ 	.word	0x00010260


	//   ....[130]....
        /*0530*/ 	.word	0x000102b0


	//   ....[131]....
        /*0534*/ 	.word	0x00010300


	//   ....[132]....
        /*0538*/ 	.word	0x00010350


	//   ....[133]....
        /*053c*/ 	.word	0x000103e0


	//   ....[134]....
        /*0540*/ 	.word	0x00010430


	//   ....[135]....
        /*0544*/ 	.word	0x00010480


	//   ....[136]....
        /*0548*/ 	.word	0x000104d0


	//   ....[137]....
        /*054c*/ 	.word	0x00010560


	//   ....[138]....
        /*0550*/ 	.word	0x000105f0


	//   ....[139]....
        /*0554*/ 	.word	0x00010640


	//   ....[140]....
        /*0558*/ 	.word	0x00010690


	//   ....[141]....
        /*055c*/ 	.word	0x00010720


	//   ....[142]....
        /*0560*/ 	.word	0x000107b0


	//   ....[143]....
        /*0564*/ 	.word	0x00010800


	//   ....[144]....
        /*0568*/ 	.word	0x00010850


	//   ....[145]....
        /*056c*/ 	.word	0x000108e0


	//   ....[146]....
        /*0570*/ 	.word	0x00010970


	//   ....[147]....
        /*0574*/ 	.word	0x000109c0


	//   ....[148]....
        /*0578*/ 	.word	0x00010a10


	//   ....[149]....
        /*057c*/ 	.word	0x00010aa0


	//   ....[150]....
        /*0580*/ 	.word	0x00010b30


	//   ....[151]....
        /*0584*/ 	.word	0x00010b80


	//   ....[152]....
        /*0588*/ 	.word	0x00010bd0


	//   ....[153]....
        /*058c*/ 	.word	0x00010c60


	//   ....[154]....
        /*0590*/ 	.word	0x00010d10


	//   ....[155]....
        /*0594*/ 	.word	0x00010da0


	//   ....[156]....
        /*0598*/ 	.word	0x00010e00


	//   ....[157]....
        /*059c*/ 	.word	0x00010e50


	//   ....[158]....
        /*05a0*/ 	.word	0x00010ea0


	//   ....[159]....
        /*05a4*/ 	.word	0x00010ef0


	//   ....[160]....
        /*05a8*/ 	.word	0x00010f40


	//   ....[161]....
        /*05ac*/ 	.word	0x00010f80


	//   ....[162]....
        /*05b0*/ 	.word	0x00010fd0


	//   ....[163]....
        /*05b4*/ 	.word	0x00011030


	//   ....[164]....
        /*05b8*/ 	.word	0x00011080


	//----- nvinfo : EIATTR_EXIT_INSTR_OFFSETS
	.align		4
.L_1525:
        /*05bc*/ 	.byte	0x04, 0x1c
        /*05be*/ 	.short	(.L_1527 - .L_1526)


	//   ....[0]....
.L_1526:
        /*05c0*/ 	.word	0x0000f100


	//   ....[1]....
        /*05c4*/ 	.word	0x0000f450


	//----- nvinfo : EIATTR_MAX_THREADS
	.align		4
.L_1527:
        /*05c8*/ 	.byte	0x04, 0x05
        /*05ca*/ 	.short	(.L_1529 - .L_1528)
.L_1528:
        /*05cc*/ 	.word	0x00000080
        /*05d0*/ 	.word	0x00000001
        /*05d4*/ 	.word	0x00000001


	//----- nvinfo : EIATTR_CRS_STACK_SIZE
	.align		4
.L_1529:
        /*05d8*/ 	.byte	0x04, 0x1e
        /*05da*/ 	.short	(.L_1531 - .L_1530)
.L_1530:
        /*05dc*/ 	.word	0x00000000


	//----- nvinfo : EIATTR_CBANK_PARAM_SIZE
	.align		4
.L_1531:
        /*05e0*/ 	.byte	0x03, 0x19
        /*05e2*/ 	.short	0x01f0


	//----- nvinfo : EIATTR_PARAM_CBANK
	.align		4
        /*05e4*/ 	.byte	0x04, 0x0a
        /*05e6*/ 	.short	(.L_1533 - .L_1532)
	.align		4
.L_1532:
        /*05e8*/ 	.word	index@(.nv.constant0._Z25selective_scan_bwd_kernelI32Selective_Scan_bwd_kernel_traitsILi128ELi16ELb1ELb1ELb0ELb1ELb1EN3c108BFloat16ENS1_7complexIfEEEEv12SSMParamsBwd)
        /*05ec*/ 	.short	0x0210
        /*05ee*/ 	.short	0x01f0


	//----- nvinfo : EIATTR_SW_WAR
	.align		4
.L_1533:
        /*05f0*/ 	.byte	0x04, 0x36
        /*05f2*/ 	.short	(.L_1535 - .L_1534)
.L_1534:
        /*05f4*/ 	.word	0x00000008
.L_1535:


//--------------------- .nv.info._Z25selective_scan_bwd_kernelI32Selective_Scan_bwd_kernel_traitsILi128ELi16ELb1ELb1ELb1ELb0ELb0EN3c108BFloat16ENS1_7complexIfEEEEv12SSMParamsBwd --------------------------
	.section	.nv.info._Z25selective_scan_bwd_kernelI32Selective_Scan_bwd_kernel_traitsILi128ELi16ELb1ELb1ELb1ELb0ELb0EN3c108BFloat16ENS1_7complexIfEEEEv12SSMParamsBwd,"",@"SHT_CUDA_INFO"
	.sectionflags	@""
	.align	4


	//----- nvinfo : EIATTR_CUDA_API_VERSION
	.align		4
        /*0000*/ 	.byte	0x04, 0x37
        /*0002*/ 	.short	(.L_1537 - .L_1536)
.L_1536:
        /*0004*/ 	.word	0x00000082


	//----- nvinfo : EIATTR_KPARAM_INFO
	.align		4
.L_1537:
        /*0008*/ 	.byte	0x04, 0x17
        /*000a*/ 	.short	(.L_1539 - .L_1538)
.L_1538:
        /*000c*/ 	.word	0x00000000
        /*0010*/ 	.short	0x0000
        /*0012*/ 	.short	0x0000
        /*0014*/ 	.byte	0x00, 0xf0, 0xc1, 0x07


	//----- nvinfo : EIATTR_SPARSE_MMA_MASK
	.align		4
.L_1539:
        /*0018*/ 	.byte	0x03, 0x50
        /*001a*/ 	.short	0x0000


	//----- nvinfo : EIATTR_MAXREG_COUNT
	.align		4
        /*001c*/ 	.byte	0x03, 0x1b
        /*001e*/ 	.short	0x00ff


	//----- nvinfo : EIATTR_NUM_BARRIERS
	.align		4
        /*0020*/ 	.byte	0x02, 0x4c
        /*0022*/ 	.byte	0x01
	.zero		1


	//----- nvinfo : EIATTR_MERCURY_ISA_VERSION
	.align		4
        /*0024*/ 	.byte	0x03, 0x5f
        /*0026*/ 	.short	0x0101


	//----- nvinfo : EIATTR_COOP_GROUP_MASK_REGIDS
	.align		4
        /*0028*/ 	.byte	0x04, 0x29
        /*002a*/ 	.short	(.L_1541 - .L_1540)


	//   ....[0]....
.L_1540:
        /*002c*/ 	.word	0xffffffff


	//   ....[1]....
        /*0030*/ 	.word	0xffffffff


	//   ....[2]....
        /*0034*/ 	.word	0xffffffff


	//   ....[3]....
        /*0038*/ 	.word	0xffffffff


	//   ....[4]....
        /*003c*/ 	.word	0xffffffff


	//   ....[5]....
        /*0040*/ 	.word	0xffffffff


	//   ....[6]....
        /*0044*/ 	.word	0xffffffff


	//   ....[7]....
        /*0048*/ 	.word	0xffffffff


	//   ....[8]....
        /*004c*/ 	.word	0xffffffff


	//   ....[9]....
        /*0050*/ 	.word	0xffffffff


	//   ....[10]....
        /*0054*/ 	.word	0xffffffff


	//   ....[11]....
        /*0058*/ 	.word	0xffffffff


	//   ....[12]....
        /*005c*/ 	.word	0xffffffff


	//   ....[13]....
        /*0060*/ 	.word	0xffffffff


	//   ....[14]....
        /*0064*/ 	.word	0xffffffff


	//   ....[15]....
        /*0068*/ 	.word	0xffffffff


	//   ....[16]....
        /*006c*/ 	.word	0xffffffff


	//   ....[17]....
        /*0070*/ 	.word	0xffffffff


	//   ....[18]....
        /*0074*/ 	.word	0xffffffff


	//   ....[19]....
        /*0078*/ 	.word	0xffffffff


	//   ....[20]....
        /*007c*/ 	.word	0xffffffff


	//   ....[21]....
        /*0080*/ 	.word	0xffffffff


	//   ....[22]....
        /*0084*/ 	.word	0xffffffff


	//   ....[23]....
        /*0088*/ 	.word	0xffffffff


	//   ....[24]....
        /*008c*/ 	.word	0xffffffff


	//   ....[25]....
        /*0090*/ 	.word	0xffffffff


	//   ....[26]....
        /*0094*/ 	.word	0xffffffff


	//   ....[27]....
        /*0098*/ 	.word	0xffffffff


	//   ....[28]....
        /*009c*/ 	.word	0xffffffff


	//   ....[29]....
        /*00a0*/ 	.word	0xffffffff


	//   ....[30]....
        /*00a4*/ 	.word	0xffffffff


	//   ....[31]....
        /*00a8*/ 	.word	0xffffffff


	//   ....[32]....
        /*00ac*/ 	.word	0xffffffff


	//   ....[33]....
        /*00b0*/ 	.word	0xffffffff


	//   ....[34]....
        /*00b4*/ 	.word	0xffffffff


	//   ....[35]....
        /*00b8*/ 	.word	0xffffffff


	//   ....[36]....
        /*00bc*/ 	.word	0xffffffff


	//   ....[37]....
        /*00c0*/ 	.word	0xffffffff


	//   ....[38]....
        /*00c4*/ 	.word	0xffffffff


	//   ....[39]....
        /*00c8*/ 	.word	0xffffffff


	//   ....[40]....
        /*00cc*/ 	.word	0xffffffff


	//   ....[41]....
        /*00d0*/ 	.word	0xffffffff


	//   ....[42]....
        /*00d4*/ 	.word	0xffffffff


	//   ....[43]....
        /*00d8*/ 	.word	0xffffffff


	//   ....[44]....
        /*00dc*/ 	.word	0xffffffff


	//   ....[45]....
        /*00e0*/ 	.word	0xffffffff


	//   ....[46]....
        /*00e4*/ 	.word	0xffffffff


	//   ....[47]....
        /*00e8*/ 	.word	0xffffffff


	//   ....[48]....
        /*00ec*/ 	.word	0xffffffff


	//   ....[49]....
        /*00f0*/ 	.word	0xffffffff


	//   ....[50]....
        /*00f4*/ 	.word	0xffffffff


	//   ....[51]....
        /*00f8*/ 	.word	0xffffffff


	//   ....[52]....
        /*00fc*/ 	.word	0xffffffff


	//   ....[53]....
        /*0100*/ 	.word	0xffffffff


	//   ....[54]....
        /*0104*/ 	.word	0xffffffff


	//   ....[55]....
        /*0108*/ 	.word	0xffffffff


	//   ....[56]....
        /*010c*/ 	.word	0xffffffff


	//   ....[57]....
        /*0110*/ 	.word	0xffffffff


	//   ....[58]....
        /*0114*/ 	.word	0xffffffff


	//   ....[59]....
        /*0118*/ 	.word	0xffffffff


	//   ....[60]....
        /*011c*/ 	.word	0xffffffff


	//   ....[61]....
        /*0120*/ 	.word	0xffffffff


	//   ....[62]....
        /*0124*/ 	.word	0xffffffff


	//   ....[63]....
        /*0128*/ 	.word	0xffffffff


	//   ....[64]....
        /*012c*/ 	.word	0xffffffff


	//   ....[65]....
        /*0130*/ 	.word	0xffffffff


	//   ....[66]....
        /*0134*/ 	.word	0xffffffff


	//   ....[67]....
        /*0138*/ 	.word	0xffffffff


	//   ....[68]....
        /*013c*/ 	.word	0xffffffff


	//   ....[69]....
        /*0140*/ 	.word	0xffffffff


	//   ....[70]....
        /*0144*/ 	.word	0xffffffff


	//   ....[71]....
        /*0148*/ 	.word	0xffffffff


	//   ....[72]....
        /*014c*/ 	.word	0xffffffff


	//   ....[73]....
        /*0150*/ 	.word	0xffffffff


	//   ....[74]....
        /*0154*/ 	.word	0xffffffff


	//   ....[75]....
        /*0158*/ 	.word	0xffffffff


	//   ....[76]....
        /*015c*/ 	.word	0xffffffff


	//   ....[77]....
        /*0160*/ 	.word	0xffffffff


	//   ....[78]....
        /*0164*/ 	.word	0xffffffff


	//   ....[79]....
        /*0168*/ 	.word	0xffffffff


	//   ....[80]....
        /*016c*/ 	.word	0xffffffff


	//   ....[81]....
        /*0170*/ 	.word	0xffffffff


	//   ....[82]....
        /*0174*/ 	.word	0xffffffff


	//   ....[83]....
        /*0178*/ 	.word	0xffffffff


	//   ....[84]....
        /*017c*/ 	.word	0xffffffff


	//   ....[85]....
        /*0180*/ 	.word	0xffffffff


	//   ....[86]....
        /*0184*/ 	.word	0xffffffff


	//   ....[87]....
        /*0188*/ 	.word	0x050000f1


	//   ....[88]....
        /*018c*/ 	.word	0x050000f1


	//   ....[89]....
        /*0190*/ 	.word	0x050000f1


	//   ....[90]....
        /*0194*/ 	.word	0x050000f1


	//   ....[91]....
        /*0198*/ 	.word	0x050000f1


	//   ....[92]....
        /*019c*/ 	.word	0x050000f1


	//   ....[93]....
        /*01a0*/ 	.word	0x050000f1


	//   ....[94]....
        /*01a4*/ 	.word	0x050000f1


	//   ....[95]....
        /*01a8*/ 	.word	0x050000f1


	//   ....[96]....
        /*01ac*/ 	.word	0x050000f1


	//   ....[97]....
        /*01b0*/ 	.word	0x050000f1


	//   ....[98]....
        /*01b4*/ 	.word	0x050000f1


	//   ....[99]....
        /*01b8*/ 	.word	0x050000f1


	//   ....[100]....
        /*01bc*/ 	.word	0x050000f1


	//   ....[101]....
        /*01c0*/ 	.word	0x050000f1


	//   ....[102]....
        /*01c4*/ 	.word	0x050000f1


	//   ....[103]....
        /*01c8*/ 	.word	0x050000f1


	//   ....[104]....
        /*01cc*/ 	.word	0x050000f1


	//   ....[105]....
        /*01d0*/ 	.word	0x050000f1


	//   ....[106]....
        /*01d4*/ 	.word	0x050000f1


	//   ....[107]....
        /*01d8*/ 	.word	0x050000f1


	//   ....[108]....
        /*01dc*/ 	.word	0x050000f1


	//   ....[109]....
        /*01e0*/ 	.word	0x050000f1


	//   ....[110]....
        /*01e4*/ 	.word	0x050000f1


	//   ....[111]....
        /*01e8*/ 	.word	0x050000f1


	//   ....[112]....
        /*01ec*/ 	.word	0x050000f1


	//   ....[113]....
        /*01f0*/ 	.word	0x050000f1


	//   ....[114]....
        /*01f4*/ 	.word	0x050000f1


	//   ....[115]....
        /*01f8*/ 	.word	0x050000f1


	//   ....[116]....
        /*01fc*/ 	.word	0x050000f1


	//   ....[117]....
        /*0200*/ 	.word	0x050000f1


	//   ....[118]....
        /*0204*/ 	.word	0x050000f1


	//   ....[119]....
        /*0208*/ 	.word	0x050000f1


	//   ....[120]....
        /*020c*/ 	.word	0x050000f1


	//   ....[121]....
        /*0210*/ 	.word	0x050000f1


	//   ....[122]....
        /*0214*/ 	.word	0x050000f1


	//   ....[123]....
        /*0218*/ 	.word	0x050000f1


	//   ....[124]....
        /*021c*/ 	.word	0x050000f1


	//   ....[125]....
        /*0220*/ 	.word	0x050000f1


	//   ....[126]....
        /*0224*/ 	.word	0x050000f1


	//   ....[127]....
        /*0228*/ 	.word	0x050000f1


	//   ....[128]....
        /*022c*/ 	.word	0x050000f1


	//   ....[129]....
        /*0230*/ 	.word	0x050000f1


	//   ....[130]....
        /*0234*/ 	.word	0x050000f1


	//   ....[131]....
        /*0238*/ 	.word	0x050000f1


	//   ....[132]....
        /*023c*/ 	.word	0x050000f1


	//   ....[133]....
        /*0240*/ 	.word	0x050000f1


	//   ....[134]....
        /*0244*/ 	.word	0x050000f1


	//   ....[135]....
        /*0248*/ 	.word	0x050000f1


	//   ....[136]....
        /*024c*/ 	.word	0x050000f1


	//   ....[137]....
        /*0250*/ 	.word	0x050000f1


	//   ....[138]....
        /*0254*/ 	.word	0x050000f1


	//   ....[139]....
        /*0258*/ 	.word	0x050000f1


	//   ....[140]....
        /*025c*/ 	.word	0x050000f1


	//   ....[141]....
        /*0260*/ 	.word	0x050000f1


	//   ....[142]....
        /*0264*/ 	.word	0x050000f1


	//   ....[143]....
        /*0268*/ 	.word	0x050000f1


	//   ....[144]....
        /*026c*/ 	.word	0x050000f1


	//   ....[145]....
        /*0270*/ 	.word	0x050000f1


	//   ....[146]....
        /*0274*/ 	.word	0x050000f1


	//   ....[147]....
        /*0278*/ 	.word	0x050000f1


	//   ....[148]....
        /*027c*/ 	.word	0x050000f1


	//   ....[149]....
        /*0280*/ 	.word	0x050000f1


	//   ....[150]....
        /*0284*/ 	.word	0x050000f1


	//----- nvinfo : EIATTR_COOP_GROUP_INSTR_OFFSETS
	.align		4
.L_1541:
        /*0288*/ 	.byte	0x04, 0x28
        /*028a*/ 	.short	(.L_1543 - .L_1542)


	//   ....[0]....
.L_1542:
        /*028c*/ 	.word	0x00000ca0


	//   ....[1]....
        /*0290*/ 	.word	0x00000d50


	//   ....[2]....
        /*0294*/ 	.word	0x00000f40


	//   ....[3]....
        /*0298*/ 	.word	0x00001c20


	//   ....[4]....
        /*029c*/ 	.word	0x000026f0


	//   ....[5]....
        /*02a0*/ 	.word	0x000041e0


	//   ....[6]....
        /*02a4*/ 	.word	0x00004200


	//   ....[7]....
        /*02a8*/ 	.word	0x00004210


	//   ....[8]....
        /*02ac*/ 	.word	0x00004220


	//   ....[9]....
        /*02b0*/ 	.word	0x000042b0


	//   ....[10]....
        /*02b4*/ 	.word	0x000042e0


	//   ....[11]....
        /*02b8*/ 	.word	0x00004300


	//   ....[12]....
        /*02bc*/ 	.word	0x00004320


	//   ....[13]....
        /*02c0*/ 	.word	0x000043c0


	//   ....[14]....
        /*02c4*/ 	.word	0x000043f0


	//   ....[15]....
        /*02c8*/ 	.word	0x00004410


	//   ....[16]....
        /*02cc*/ 	.word	0x00004420


	//   ....[17]....
        /*02d0*/ 	.word	0x000044e0


	//   ....[18]....
        /*02d4*/ 	.word	0x00004500


	//   ....[19]....
        /*02d8*/ 	.word	0x00004510


	//   ....[20]....
        /*02dc*/ 	.word	0x00004520


	//   ....[21]....
        /*02e0*/ 	.word	0x000045d0


	//   ....[22]....
        /*02e4*/ 	.word	0x000045f0


	//   ....[23]....
        /*02e8*/ 	.word	0x00004600


	//   ....[24]....
        /*02ec*/ 	.word	0x00004610


	//   ....[25]....
        /*02f0*/ 	.word	0x00004780


	//   ....[26]....
        /*02f4*/ 	.word	0x00004790


	//   ....[27]....
        /*02f8*/ 	.word	0x000047a0


	//   ....[28]....
        /*02fc*/ 	.word	0x000047b0


	//   ....[29]....
        /*0300*/ 	.word	0x000047c0


	//   ....[30]....
        /*0304*/ 	.word	0x000047d0


	//   ....[31]....
        /*0308*/ 	.word	0x000047e0


	//   ....[32]....
        /*030c*/ 	.word	0x000047f0


	//   ....[33]....
        /*0310*/ 	.word	0x00005d70


	//   ....[34]....
        /*0314*/ 	.word	0x00005d90


	//   ....[35]....
        /*0318*/ 	.word	0x00005da0


	//   ....[36]....
        /*031c*/ 	.word	0x00005db0


	//   ....[37]....
        /*0320*/ 	.word	0x00005ed0


	//   ....[38]....
        /*0324*/ 	.word	0x00005ee0


	//   ....[39]....
        /*0328*/ 	.word	0x00005ef0


	//   ....[40]....
        /*032c*/ 	.word	0x00005f00


	//   ....[41]....
        /*0330*/ 	.word	0x00006020


	//   ....[42]....
        /*0334*/ 	.word	0x00006030


	//   ....[43]....
        /*0338*/ 	.word	0x00006040


	//   ....[44]....
        /*033c*/ 	.word	0x00006050


	//   ....[45]....
        /*0340*/ 	.word	0x00006170


	//   ....[46]....
        /*0344*/ 	.word	0x00006180


	//   ....[47]....
        /*0348*/ 	.word	0x00006190


	//   ....[48]....
        /*034c*/ 	.word	0x000061a0


	//   ....[49]....
        /*0350*/ 	.word	0x000062c0


	//   ....[50]....
        /*0354*/ 	.word	0x000062d0


	//   ....[51]....
        /*0358*/ 	.word	0x000062e0


	//   ....[52]....
        /*035c*/ 	.word	0x000062f0


	//   ....[53]....
        /*0360*/ 	.word	0x00006410


	//   ....[54]....
        /*0364*/ 	.word	0x00006420


	//   ....[55]....
        /*0368*/ 	.word	0x00006430


	//   ....[56]....
        /*036c*/ 	.word	0x00006440


	//   ....[57]....
        /*0370*/ 	.word	0x00006450


	//   ....[58]....
        /*0374*/ 	.word	0x00006460


	//   ....[59]....
        /*0378*/ 	.word	0x00006470


	//   ....[60]....
        /*037c*/ 	.word	0x000064b0


	//   ....[61]....
        /*0380*/ 	.word	0x000064e0


	//   ....[62]....
        /*0384*/ 	.word	0x000064f0


	//   ....[63]....
        /*0388*/ 	.word	0x00006500


	//   ....[64]....
        /*038c*/ 	.word	0x00006510


	//   ....[65]....
        /*0390*/ 	.word	0x0000a7b0


	//   ....[66]....
        /*0394*/ 	.word	0x0000a7f0


	//   ....[67]....
        /*0398*/ 	.word	0x0000a980


	//   ....[68]....
        /*039c*/ 	.word	0x0000a9c0


	//   ....[69]....
        /*03a0*/ 	.word	0x0000aac0


	//   ....[70]....
        /*03a4*/ 	.word	0x0000aae0


	//   ....[71]....
        /*03a8*/ 	.word	0x0000ab10


	//   ....[72]....
        /*03ac*/ 	.word	0x0000ab30


	//   ....[73]....
        /*03b0*/ 	.word	0x0000ab60


	//   ....[74]....
        /*03b4*/ 	.word	0x0000ab90


	//   ....[75]....
        /*03b8*/ 	.word	0x0000b070


	//   ....[76]....
        /*03bc*/ 	.word	0x0000b4c0


	//   ....[77]....
        /*03c0*/ 	.word	0x0000b560


	//   ....[78]....
        /*03c4*/ 	.word	0x0000b5a0


	//   ....[79]....
        /*03c8*/ 	.word	0x0000b600


	//   ....[80]....
        /*03cc*/ 	.word	0x0000b660


	//   ....[81]....
        /*03d0*/ 	.word	0x0000b690


	//   ....[82]....
        /*03d4*/ 	.word	0x0000b830


	//   ....[83]....
        /*03d8*/ 	.word	0x0000b870


	//   ....[84]....
        /*03dc*/ 	.word	0x0000b8d0


	//   ....[85]....
        /*03e0*/ 	.word	0x0000b930


	//   ....[86]....
        /*03e4*/ 	.word	0x0000b950


	//   ....[87]....
        /*03e8*/ 	.word	0x0000bd10


	//   ....[88]....
        /*03ec*/ 	.word	0x0000bd60


	//   ....[89]....
        /*03f0*/ 	.word	0x0000bdb0


	//   ....[90]....
        /*03f4*/ 	.word	0x0000be00


	//   ....[91]....
        /*03f8*/ 	.word	0x0000bf20


	//   ....[92]....
        /*03fc*/ 	.word	0x0000bf70


	//   ....[93]....
        /*0400*/ 	.word	0x0000bfc0


	//   ....[94]....
        /*0404*/ 	.word	0x0000c010


	//   ....[95]....
        /*0408*/ 	.word	0x0000c130


	//   ....[96]....
        /*040c*/ 	.word	0x0000c180


	//   ....[97]....
        /*0410*/ 	.word	0x0000c1d0


	//   ....[98]....
        /*0414*/ 	.word	0x0000c220


	//   ....[99]....
        /*0418*/ 	.word	0x0000c340


	//   ....[100]....
        /*041c*/ 	.word	0x0000c390


	//   ....[101]....
        /*0420*/ 	.word	0x0000c3e0


	//   ....[102]....
        /*0424*/ 	.word	0x0000c430


	//   ....[103]....
        /*0428*/ 	.word	0x0000c550


	//   ....[104]....
        /*042c*/ 	.word	0x0000c5a0


	//   ....[105]....
        /*0430*/ 	.word	0x0000c5f0


	//   ....[106]....
        /*0434*/ 	.word	0x0000c640


	//   ....[107]....
        /*0438*/ 	.word	0x0000c6d0


	//   ....[108]....
        /*043c*/ 	.word	0x0000c770


	//   ....[109]....
        /*0440*/ 	.word	0x0000c810


	//   ....[110]....
        /*0444*/ 	.word	0x0000c8b0


	//   ....[111]....
        /*0448*/ 	.word	0x0000c950


	//   ....[112]....
        /*044c*/ 	.word	0x0000ca00


	//   ....[113]....
        /*0450*/ 	.word	0x0000ca50


	//   ....[114]....
        /*0454*/ 	.word	0x0000caa0


	//   ....[115]....
        /*0458*/ 	.word	0x0000caf0


	//   ....[116]....
        /*045c*/ 	.word	0x0000cb40


	//   ....[117]....
        /*0460*/ 	.word	0x0000cb90


	//   ....[118]....
        /*0464*/ 	.word	0x0000cbe0


	//   ....[119]....
        /*0468*/ 	.word	0x0000cc80


	//   ....[120]....
        /*046c*/ 	.word	0x0000ccd0


	//   ....[121]....
        /*0470*/ 	.word	0x0000cd20


	//   ....[122]....
        /*0474*/ 	.word	0x0000cd70


	//   ....[123]....
        /*0478*/ 	.word	0x0000ce00


	//   ....[124]....
        /*047c*/ 	.word	0x0000ce90


	//   ....[125]....
        /*0480*/ 	.word	0x0000cee0


	//   ....[126]....
        /*0484*/ 	.word	0x0000cf30


	//   ....[127]....
        /*0488*/ 	.word	0x0000cfc0


	//   ....[128]....
        /*048c*/ 	.word	0x0000d050


	//   ....[129]....
        /*0490*/ 	.word	0x0000d0a0


	//   ....[130]....
        /*0494*/ 	.word	0x0000d0f0


	//   ....[131]....
        /*0498*/ 	.word	0x0000d180


	//   ....[132]....
        /*049c*/ 	.word	0x0000d210


	//   ....[133]....
        /*04a0*/ 	.word	0x0000d260


	//   ....[134]....
        /*04a4*/ 	.word	0x0000d2b0


	//   ....[135]....
        /*04a8*/ 	.word	0x0000d340


	//   ....[136]....
        /*04ac*/ 	.word	0x0000d3d0


	//   ....[137]....
        /*04b0*/ 	.word	0x0000d420


	//   ....[138]....
        /*04b4*/ 	.word	0x0000d470


	//   ....[139]....
        /*04b8*/ 	.word	0x0000d500


	//   ....[140]....
        /*04bc*/ 	.word	0x0000d5b0


	//   ....[141]....
        /*04c0*/ 	.word	0x0000d600


	//   ....[142]....
        /*04c4*/ 	.word	0x0000d6a0


	//   ....[143]....
        /*04c8*/ 	.word	0x0000d6f0


	//   ....[144]....
        /*04cc*/ 	.word	0x0000d750


	//   ....[145]....
        /*04d0*/ 	.word	0x0000d7a0


	//   ....[146]....
        /*04d4*/ 	.word	0x0000d7f0


	//   ....[147]....
        /*04d8*/ 	.word	0x0000d830


	//   ....[148]....
        /*04dc*/ 	.word	0x0000d880


	//   ....[149]....
        /*04e0*/ 	.word	0x0000d8d0


	//   ....[150]....
        /*04e4*/ 	.word	0x0000d920


	//----- nvinfo : EIATTR_EXIT_INSTR_OFFSETS
	.align		4
.L_1543:
        /*04e8*/ 	.byte	0x04, 0x1c
        /*04ea*/ 	.short	(.L_1545 - .L_1544)


	//   ....[0]....
.L_1544:
        /*04ec*/ 	.word	0x0000bac0


	//   ....[1]....
        /*04f0*/ 	.word	0x0000bcb0


	//----- nvinfo : EIATTR_MAX_THREADS
	.align		4
.L_1545:
        /*04f4*/ 	.byte	0x04, 0x05
        /*04f6*/ 	.short	(.L_1547 - .L_1546)
.L_1546:
        /*04f8*/ 	.word	0x00000080
        /*04fc*/ 	.word	0x00000001
        /*0500*/ 	.word	0x00000001


	//----- nvinfo : EIATTR_CRS_STACK_SIZE
	.align		4
.L_1547:
        /*0504*/ 	.byte	0x04, 0x1e
        /*0506*/ 	.short	(.L_1549 - .L_1548)
.L_1548:
        /*0508*/ 	.word	0x00000000


	//----- nvinfo : EIATTR_CBANK_PARAM_SIZE
	.align		4
.L_1549:
        /*050c*/ 	.byte	0x03, 0x19
        /*050e*/ 	.short	0x01f0


	//----- nvinfo : EIATTR_PARAM_CBANK
	.align		4
        /*0510*/ 	.byte	0x04, 0x0a
        /*0512*/ 	.short	(.L_1551 - .L_1550)
	.align		4
.L_1550:
        /*0514*/ 	.word	index@(.nv.constant0._Z25selective_scan_bwd_kernelI32Selective_Scan_bwd_kernel_traitsILi128ELi16ELb1ELb1ELb1ELb0ELb0EN3c108BFloat16ENS1_7complexIfEEEEv12SSMParamsBwd)
        /*0518*/ 	.short	0x0210
        /*051a*/ 	.short	0x01f0


	//----- nvinfo : EIATTR_SW_WAR
	.align		4
.L_1551:
        /*051c*/ 	.byte	0x04, 0x36
        /*051e*/ 	.short	(.L_1553 - .L_1552)
.L_1552:
        /*0520*/ 	.word	0x00000008
.L_1553:


//--------------------- .nv.info._Z25selective_scan_bwd_kernelI32Selective_Scan_bwd_kernel_traitsILi128ELi16ELb1ELb1ELb1ELb0ELb1EN3c108BFloat16ENS1_7complexIfEEEEv12SSMParamsBwd --------------------------
	.section	.nv.info._Z25selective_scan_bwd_kernelI32Selective_Scan_bwd_kernel_traitsILi128ELi16ELb1ELb1ELb1ELb0ELb1EN3c108BFloat16ENS1_7complexIfEEEEv12SSMParamsBwd,"",@"SHT_CUDA_INFO"
	.sectionflags	@""
	.align	4


	//----- nvinfo : EIATTR_CUDA_API_VERSION
	.align		4
        /*0000*/ 	.byte	0x04, 0x37
        /*0002*/ 	.short	(.L_1555 - .L_1554)
.L_1554:
        /*0004*/ 	.word	0x00000082


	//----- nvinfo : EIATTR_KPARAM_INFO
	.align		4
.L_1555:
        /*0008*/ 	.byte	0x04, 0x17
        /*000a*/ 	.short	(.L_1557 - .L_1556)
.L_1556:
        /*000c*/ 	.word	0x00000000
        /*0010*/ 	.short	0x0000
        /*0012*/ 	.short	0x0000
        /*0014*/ 	.byte	0x00, 0xf0, 0xc1, 0x07


	//----- nvinfo : EIATTR_SPARSE_MMA_MASK
	.align		4
.L_1557:
        /*0018*/ 	.byte	0x03, 0x50
        /*001a*/ 	.short	0x0000


	//----- nvinfo : EIATTR_MAXREG_COUNT
	.align		4
        /*001c*/ 	.byte	0x03, 0x1b
        /*001e*/ 	.short	0x00ff


	//----- nvinfo : EIATTR_NUM_BARRIERS
	.align		4
        /*0020*/ 	.byte	0x02, 0x4c
        /*0022*/ 	.byte	0x01
	.zero		1


	//----- nvinfo : EIATTR_MERCURY_ISA_VERSION
	.align		4
        /*0024*/ 	.byte	0x03, 0x5f
        /*0026*/ 	.short	0x0101


	//----- nvinfo : EIATTR_COOP_GROUP_MASK_REGIDS
	.align		4
        /*0028*/ 	.byte	0x04, 0x29
        /*002a*/ 	.short	(.L_1559 - .L_1558)


	//   ....[0]....
.L_1558:
        /*002c*/ 	.word	0xffffffff


	//   ....[1]....
        /*0030*/ 	.word	0xffffffff


	//   ....[2]....
        /*0034*/ 	.word	0xffffffff


	//   ....[3]....
        /*0038*/ 	.word	0xffffffff


	//   ....[4]....
        /*003c*/ 	.word	0xffffffff


	//   ....[5]....
        /*0040*/ 	.word	0xffffffff


	//   ....[6]....
        /*0044*/ 	.word	0xffffffff


	//   ....[7]....
        /*0048*/ 	.word	0xffffffff


	//   ....[8]....
        /*004c*/ 	.word	0xffffffff


	//   ....[9]....
        /*0050*/ 	.word	0xffffffff


	//   ....[10]....
        /*0054*/ 	.word	0xffffffff


	//   ....[11]....
        /*0058*/ 	.word	0xffffffff


	//   ....[12]....
        /*005c*/ 	.word	0xffffffff


	//   ....[13]....
        /*0060*/ 	.word	0xffffffff


	//   ....[14]....
        /*0064*/ 	.word	0xffffffff


	//   ....[15]....
        /*0068*/ 	.word	0xffffffff


	//   ....[16]....
        /*006c*/ 	.word	0xffffffff


	//   ....[17]....
        /*0070*/ 	.word	0xffffffff


	//   ....[18]....
        /*0074*/ 	.word	0xffffffff


	//   ....[19]....
        /*0078*/ 	.word	0xffffffff


	//   ....[20]....
        /*007c*/ 	.word	0xffffffff


	//   ....[21]....
        /*0080*/ 	.word	0xffffffff


	//   ....[22]....
        /*0084*/ 	.word	0xffffffff


	//   ....[23]....
        /*0088*/ 	.word	0xffffffff


	//   ....[24]....
        /*008c*/ 	.word	0xffffffff


	//   ....[25]....
        /*0090*/ 	.word	0xffffffff


	//   ....[26]....
        /*0094*/ 	.word	0xffffffff


	//   ....[27]....
        /*0098*/ 	.word	0xffffffff


	//   ....[28]....
        /*009c*/ 	.word	0xffffffff


	//   ....[29]....
        /*00a0*/ 	.word	0xffffffff


	//   ....[30]....
        /*00a4*/ 	.word	0xffffffff


	//   ....[31]....
        /*00a8*/ 	.word	0xffffffff


	//   ....[32]....
        /*00ac*/ 	.word	0xffffffff


	//   ....[33]....
        /*00b0*/ 	.word	0xffffffff


	//   ....[34]....
        /*00b4*/ 	.word	0xffffffff


	//   ....[35]....
        /*00b8*/ 	.word	0xffffffff


	//   ....[36]....
        /*00bc*/ 	.word	0xffffffff


	//   ....[37]....
        /*00c0*/ 	.word	0xffffffff


	//   ....[38]....
        /*00c4*/ 	.word	0xffffffff


	//   ....[39]....
        /*00c8*/ 	.word	0xffffffff


	//   ....[40]....
        /*00cc*/ 	.word	0xffffffff


	//   ....[41]....
        /*00d0*/ 	.word	0xffffffff


	//   ....[42]....
        /*00d4*/ 	.word	0xffffffff


	//   ....[43]....
        /*00d8*/ 	.word	0xffffffff


	//   ....[44]....
        /*00dc*/ 	.word	0xffffffff


	//   ....[45]....
        /*00e0*/ 	.word	0xffffffff


	//   ....[46]....
        /*00e4*/ 	.word	0xffffffff


	//   ....[47]....
        /*00e8*/ 	.word	0xffffffff


	//   ....[48]....
        /*00ec*/ 	.word	0xffffffff


	//   ....[49]....
        /*00f0*/ 	.word	0xffffffff


	//   ....[50]....
        /*00f4*/ 	.word	0xffffffff


	//   ....[51]....
        /*00f8*/ 	.word	0xffffffff


	//   ....[52]....
        /*00fc*/ 	.word	0xffffffff


	//   ....[53]....
        /*0100*/ 	.word	0xffffffff


	//   ....[54]....
        /*0104*/ 	.word	0xffffffff


	//   ....[55]....
        /*0108*/ 	.word	0xffffffff


	//   ....[56]....
        /*010c*/ 	.word	0xffffffff


	//   ....[57]....
        /*0110*/ 	.word	0xffffffff


	//   ....[58]....
        /*0114*/ 	.word	0xffffffff


	//   ....[59]....
        /*0118*/ 	.word	0xffffffff


	//   ....[60]....
        /*011c*/ 	.word	0xffffffff


	//   ....[61]....
        /*0120*/ 	.word	0xffffffff


	//   ....[62]....
        /*0124*/ 	.word	0xffffffff


	//   ....[63]....
        /*0128*/ 	.word	0xffffffff


	//   ....[64]....
        /*012c*/ 	.word	0xffffffff


	//   ....[65]....
        /*0130*/ 	.word	0xffffffff


	//   ....[66]....
        /*0134*/ 	.word	0xffffffff


	//   ....[67]....
        /*0138*/ 	.word	0xffffffff


	//   ....[68]....
        /*013c*/ 	.word	0xffffffff


	//   ....[69]....
        /*0140*/ 	.word	0xffffffff


	//   ....[70]....
        /*0144*/ 	.word	0xffffffff


	//   ....[71]....
        /*0148*/ 	.word	0xffffffff


	//   ....[72]....
        /*014c*/ 	.word	0xffffffff


	//   ....[73]....
        /*0150*/ 	.word	0xffffffff


	//   ....[74]....
        /*0154*/ 	.word	0xffffffff


	//   ....[75]....
        /*0158*/ 	.word	0xffffffff


	//   ....[76]....
        /*015c*/ 	.word	0xffffffff


	//   ....[77]....
        /*0160*/ 	.word	0xffffffff


	//   ....[78]....
        /*0164*/ 	.word	0xffffffff


	//   ....[79]....
        /*0168*/ 	.word	0xffffffff


	//   ....[80]....
        /*016c*/ 	.word	0xffffffff


	//   ....[81]....
        /*0170*/ 	.word	0xffffffff


	//   ....[82]....
        /*0174*/ 	.word	0xffffffff


	//   ....[83]....
        /*0178*/ 	.word	0xffffffff


	//   ....[84]....
        /*017c*/ 	.word	0xffffffff


	//   ....[85]....
        /*0180*/ 	.word	0xffffffff


	//   ....[86]....
        /*0184*/ 	.word	0xffffffff


	//   ....[87]....
        /*0188*/ 	.word	0xffffffff


	//   ....[88]....
        /*018c*/ 	.word	0xffffffff


	//   ....[89]....
        /*0190*/ 	.word	0xffffffff


	//   ....[90]....
        /*0194*/ 	.word	0xffffffff


	//   ....[91]....
        /*0198*/ 	.word	0x050000f2


	//   ....[92]....
        /*019c*/ 	.word	0x050000f2


	//   ....[93]....
        /*01a0*/ 	.word	0x050000f2


	//   ....[94]....
        /*01a4*/ 	.word	0x050000f2


	//   ....[95]....
        /*01a8*/ 	.word	0x050000f2


	//   ....[96]....
        /*01ac*/ 	.word	0x050000f2


	//   ....[97]....
        /*01b0*/ 	.word	0x050000f2


	//   ....[98]....
        /*01b4*/ 	.word	0x050000f2


	//   ....[99]....
        /*01b8*/ 	.word	0x050000f2


	//   ....[100]....
        /*01bc*/ 	.word	0x050000f2


	//   ....[101]....
        /*01c0*/ 	.word	0x050000f2


	//   ....[102]....
        /*01c4*/ 	.word	0x050000f2


	//   ....[103]....
        /*01c8*/ 	.word	0x050000f2


	//   ....[104]....
        /*01cc*/ 	.word	0x050000f2


	//   ....[105]....
        /*01d0*/ 	.word	0x050000f2


	//   ....[106]....
        /*01d4*/ 	.word	0x050000f2


	//   ....[107]....
        /*01d8*/ 	.word	0x050000f2


	//   ....[108]....
        /*01dc*/ 	.word	0x050000f2


	//   ....[109]....
        /*01e0*/ 	.word	0x050000f2


	//   ....[110]....
        /*01e4*/ 	.word	0x050000f2


	//   ....[111]....
        /*01e8*/ 	.word	0x050000f2


	//   ....[112]....
        /*01ec*/ 	.word	0x050000f2


	//   ....[113]....
        /*01f0*/ 	.word	0x050000f2


	//   ....[114]....
        /*01f4*/ 	.word	0x050000f2


	//   ....[115]....
        /*01f8*/ 	.word	0x050000f2


	//   ....[116]....
        /*01fc*/ 	.word	0x050000f2


	//   ....[117]....
        /*0200*/ 	.word	0x050000f2


	//   ....[118]....
        /*0204*/ 	.word	0x050000f2


	//   ....[119]....
        /*0208*/ 	.word	0x050000f2


	//   ....[120]....
        /*020c*/ 	.word	0x050000f2


	//   ....[121]....
        /*0210*/ 	.word	0x050000f2


	//   ....[122]....
        /*0214*/ 	.word	0x050000f2


	//   ....[123]....
        /*0218*/ 	.word	0x050000f2


	//   ....[124]....
        /*021c*/ 	.word	0x050000f2


	//   ....[125]....
        /*0220*/ 	.word	0x050000f2


	//   ....[126]....
        /*0224*/ 	.word	0x050000f2


	//   ....[127]....
        /*0228*/ 	.word	0x050000f2


	//   ....[128]....
        /*022c*/ 	.word	0x050000f2


	//   ....[129]....
        /*0230*/ 	.word	0x050000f2


	//   ....[130]....
        /*0234*/ 	.word	0x050000f2


	//   ....[131]....
        /*0238*/ 	.word	0x050000f2


	//   ....[132]....
        /*023c*/ 	.word	0x050000f2


	//   ....[133]....
        /*0240*/ 	.word	0x050000f2


	//   ....[134]....
        /*0244*/ 	.word	0x050000f2


	//   ....[135]....
        /*0248*/ 	.word	0x050000f2


	//   ....[136]....
        /*024c*/ 	.word	0x050000f2


	//   ....[137]....
        /*0250*/ 	.word	0x050000f2


	//   ....[138]....
        /*0254*/ 	.word	0x050000f2


	//   ....[139]....
        /*0258*/ 	.word	0x050000f2


	//   ....[140]....
        /*025c*/ 	.word	0x050000f2


	//   ....[141]....
        /*0260*/ 	.word	0x050000f2


	//   ....[142]....
        /*0264*/ 	.word	0x050000f2


	//   ....[143]....
        /*0268*/ 	.word	0x050000f2


	//   ....[144]....
        /*026c*/ 	.word	0x050000f2


	//   ....[145]....
        /*0270*/ 	.word	0x050000f2


	//   ....[146]....
        /*0274*/ 	.word	0x050000f2


	//   ....[147]....
        /*0278*/ 	.word	0x050000f2


	//   ....[148]....
        /*027c*/ 	.word	0x050000f2


	//   ....[149]....
        /*0280*/ 	.word	0x050000f2


	//   ....[150]....
        /*0284*/ 	.word	0x050000f2


	//   ....[151]....
        /*0288*/ 	.word	0x050000f2


	//   ....[152]....
        /*028c*/ 	.word	0x050000f2


	//   ....[153]....
        /*0290*/ 	.word	0x050000f2


	//   ....[154]....
        /*0294*/ 	.word	0x050000f2


	//----- nvinfo : EIATTR_COOP_GROUP_INSTR_OFFSETS
	.align		4
.L_1559:
        /*0298*/ 	.byte	0x04, 0x28
        /*029a*/ 	.short	(.L_1561 - .L_1560)


	//   ....[0]....
.L_1560:
        /*029c*/ 	.word	0x00000cf0


	//   ....[1]....
        /*02a0*/ 	.word	0x00000da0


	//   ....[2]....
        /*02a4*/ 	.word	0x00000f60


	//   ....[3]....
        /*02a8*/ 	.word	0x00001110


	//   ....[4]....
        /*02ac*/ 	.word	0x00001c10


	//   ....[5]....
        /*02b0*/ 	.word	0x00002570


	//   ....[6]....
        /*02b4*/ 	.word	0x000028f0


	//   ....[7]....
        /*02b8*/ 	.word	0x000032c0


	//   ....[8]....
        /*02bc*/ 	.word	0x00003e10


	//   ....[9]....
        /*02c0*/ 	.word	0x00005810


	//   ....[10]....
        /*02c4*/ 	.word	0x00005830


	//   ....[11]....
        /*02c8*/ 	.word	0x00005840


	//   ....[12]....
        /*02cc*/ 	.word	0x00005850


	//   ....[13]....
        /*02d0*/ 	.word	0x00005900


	//   ....[14]....
        /*02d4*/ 	.word	0x00005930


	//   ....[15]....
        /*02d8*/ 	.word	0x00005940


	//   ....[16]....
        /*02dc*/ 	.word	0x00005950


	//   ....[17]....
        /*02e0*/ 	.word	0x000059f0


	//   ....[18]....
        /*02e4*/ 	.word	0x00005a20


	//   ....[19]....
        /*02e8*/ 	.word	0x00005a40


	//   ....[20]....
        /*02ec*/ 	.word	0x00005a50


	//   ....[21]....
        /*02f0*/ 	.word	0x00005b10


	//   ....[22]....
        /*02f4*/ 	.word	0x00005b30


	//   ....[23]....
        /*02f8*/ 	.word	0x00005b40


	//   ....[24]....
        /*02fc*/ 	.word	0x00005b50


	//   ....[25]....
        /*0300*/ 	.word	0x00005c00


	//   ....[26]....
        /*0304*/ 	.word	0x00005c20


	//   ....[27]....
        /*0308*/ 	.word	0x00005c30


	//   ....[28]....
        /*030c*/ 	.word	0x00005c40


	//   ....[29]....
        /*0310*/ 	.word	0x00005db0


	//   ....[30]....
        /*0314*/ 	.word	0x00005dc0


	//   ....[31]....
        /*0318*/ 	.word	0x00005dd0


	//   ....[32]....
        /*031c*/ 	.word	0x00005de0


	//   ....[33]....
        /*0320*/ 	.word	0x00005df0


	//   ....[34]....
        /*0324*/ 	.word	0x00005e00


	//   ....[35]....
        /*0328*/ 	.word	0x00005e10


	//   ....[36]....
        /*032c*/ 	.word	0x00005e20


	//   ....[37]....
        /*0330*/ 	.word	0x00007390


	//   ....[38]....
        /*0334*/ 	.word	0x000073a0


	//   ....[39]....
        /*0338*/ 	.word	0x000073b0


	//   ....[40]....
        /*033c*/ 	.word	0x000073c0


	//   ....[41]....
        /*0340*/ 	.word	0x000074e0


	//   ....[42]....
        /*0344*/ 	.word	0x000074f0


	//   ....[43]....
        /*0348*/ 	.word	0x00007500


	//   ....[44]....
        /*034c*/ 	.word	0x00007510


	//   ....[45]....
        /*0350*/ 	.word	0x00007630


	//   ....[46]....
        /*0354*/ 	.word	0x00007640


	//   ....[47]....
        /*0358*/ 	.word	0x00007650


	//   ....[48]....
        /*035c*/ 	.word	0x00007660


	//   ....[49]....
        /*0360*/ 	.word	0x00007780


	//   ....[50]....
        /*0364*/ 	.word	0x00007790


	//   ....[51]....
        /*0368*/ 	.word	0x000077a0


	//   ....[52]....
        /*036c*/ 	.word	0x000077b0


	//   ....[53]....
        /*0370*/ 	.word	0x000078d0


	//   ....[54]....
        /*0374*/ 	.word	0x000078e0


	//   ....[55]....
        /*0378*/ 	.word	0x000078f0


	//   ....[56]....
        /*037c*/ 	.word	0x00007900


	//   ....[57]....
        /*0380*/ 	.word	0x00007a20


	//   ....[58]....
        /*0384*/ 	.word	0x00007a30


	//   ....[59]....
        /*0388*/ 	.word	0x00007a40


	//   ....[60]....
        /*038c*/ 	.word	0x00007a50


	//   ....[61]....
        /*0390*/ 	.word	0x00007a60


	//   ....[62]....
        /*0394*/ 	.word	0x00007a70


	//   ....[63]....
        /*0398*/ 	.word	0x00007a80


	//   ....[64]....
        /*039c*/ 	.word	0x00007ab0


	//   ....[65]....
        /*03a0*/ 	.word	0x00007ae0


	//   ....[66]....
        /*03a4*/ 	.word	0x00007af0


	//   ....[67]....
        /*03a8*/ 	.word	0x00007b00


	//   ....[68]....
        /*03ac*/ 	.word	0x00007b10


	//   ....[69]....
        /*03b0*/ 	.word	0x0000bd90


	//   ....[70]....
        /*03b4*/ 	.word	0x0000bdd0


	//   ....[71]....
        /*03b8*/ 	.word	0x0000bf60


	//   ....[72]....
        /*03bc*/ 	.word	0x0000bfa0


	//   ....[73]....
        /*03c0*/ 	.word	0x0000c0f0


	//   ....[74]....
        /*03c4*/ 	.word	0x0000c110


	//   ....[75]....
        /*03c8*/ 	.word	0x0000c140


	//   ....[76]....
        /*03cc*/ 	.word	0x0000c160


	//   ....[77]....
        /*03d0*/ 	.word	0x0000c190


	//   ....[78]....
        /*03d4*/ 	.word	0x0000c1c0


	//   ....[79]....
        /*03d8*/ 	.word	0x0000c650


	//   ....[80]....
        /*03dc*/ 	.word	0x0000ca40


	//   ....[81]....
        /*03e0*/ 	.word	0x0000cae0


	//   ....[82]....
        /*03e4*/ 	.word	0x0000cb20


	//   ....[83]....
        /*03e8*/ 	.word	0x0000cb80


	//   ....[84]....
        /*03ec*/ 	.word	0x0000cbe0


	//   ....[85]....
        /*03f0*/ 	.word	0x0000cc10


	//   ....[86]....
        /*03f4*/ 	.word	0x0000cdb0


	//   ....[87]....
        /*03f8*/ 	.word	0x0000cdf0


	//   ....[88]....
        /*03fc*/ 	.word	0x0000ce60


	//   ....[89]....
        /*0400*/ 	.word	0x0000ceb0


	//   ....[90]....
        /*0404*/ 	.word	0x0000ced0


	//   ....[91]....
        /*0408*/ 	.word	0x0000d290


	//   ....[92]....
        /*040c*/ 	.word	0x0000d2e0


	//   ....[93]....
        /*0410*/ 	.word	0x0000d330


	//   ....[94]....
        /*0414*/ 	.word	0x0000d380


	//   ....[95]....
        /*0418*/ 	.word	0x0000d490


	//   ....[96]....
        /*041c*/ 	.word	0x0000d4e0


	//   ....[97]....
        /*0420*/ 	.word	0x0000d530


	//   ....[98]....
        /*0424*/ 	.word	0x0000d580


	//   ....[99]....
        /*0428*/ 	.word	0x0000d690


	//   ....[100]....
        /*042c*/ 	.word	0x0000d6e0


	//   ....[101]....
        /*0430*/ 	.word	0x0000d730


	//   ....[102]....
        /*0434*/ 	.word	0x0000d780


	//   ....[103]....
        /*0438*/ 	.word	0x0000d890


	//   ....[104]....
        /*043c*/ 	.word	0x0000d8e0


	//   ....[105]....
        /*0440*/ 	.word	0x0000d930


	//   ....[106]....
        /*0444*/ 	.word	0x0000d980


	//   ....[107]....
        /*0448*/ 	.word	0x0000da90


	//   ....[108]....
        /*044c*/ 	.word	0x0000dae0


	//   ....[109]....
        /*0450*/ 	.word	0x0000db30


	//   ....[110]....
        /*0454*/ 	.word	0x0000db80


	//   ....[111]....
        /*0458*/ 	.word	0x0000dc10


	//   ....[112]....
        /*045c*/ 	.word	0x0000dcb0


	//   ....[113]....
        /*0460*/ 	.word	0x0000dd50


	//   ....[114]....
        /*0464*/ 	.word	0x0000ddf0


	//   ....[115]....
        /*0468*/ 	.word	0x0000de90


	//   ....[116]....
        /*046c*/ 	.word	0x0000df40


	//   ....[117]....
        /*0470*/ 	.word	0x0000dfa0


	//   ....[118]....
        /*0474*/ 	.word	0x0000dff0


	//   ....[119]....
        /*0478*/ 	.word	0x0000e020


	//   ....[120]....
        /*047c*/ 	.word	0x0000e080


	//   ....[121]....
        /*0480*/ 	.word	0x0000e0d0


	//   ....[122]....
        /*0484*/ 	.word	0x0000e120


	//   ....[123]....
        /*0488*/ 	.word	0x0000e1b0


	//   ....[124]....
        /*048c*/ 	.word	0x0000e200


	//   ....[125]....
        /*0490*/ 	.word	0x0000e250


	//   ....[126]....
        /*0494*/ 	.word	0x0000e2a0


	//   ....[127]....
        /*0498*/ 	.word	0x0000e330


	//   ....[128]....
        /*049c*/ 	.word	0x0000e3c0


	//   ....[129]....
        /*04a0*/ 	.word	0x0000e410


	//   ....[130]....
        /*04a4*/ 	.word	0x0000e460


	//   ....[131]....
        /*04a8*/ 	.word	0x0000e4f0


	//   ....[132]....
        /*04ac*/ 	.word	0x0000e580


	//   ....[133]....
        /*04b0*/ 	.word	0x0000e5d0


	//   ....[134]....
        /*04b4*/ 	.word	0x0000e620


	//   ....[135]....
        /*04b8*/ 	.word	0x0000e6b0


	//   ....[136]....
        /*04bc*/ 	.word	0x0000e740


	//   ....[137]....
        /*04c0*/ 	.word	0x0000e790


	//   ....[138]....
        /*04c4*/ 	.word	0x0000e7e0


	//   ....[139]....
        /*04c8*/ 	.word	0x0000e870


	//   ....[140]....
        /*04cc*/ 	.word	0x0000e900


	//   ....[141]....
        /*04d0*/ 	.word	0x0000e950


	//   ....[142]....
        /*04d4*/ 	.word	0x0000e9a0


	//   ....[143]....
        /*04d8*/ 	.word	0x0000ea30


	//   ....[144]....
        /*04dc*/ 	.word	0x0000ead0


	//   ....[145]....
        /*04e0*/ 	.word	0x0000eb20


	//   ....[146]....
        /*04e4*/ 	.word	0x0000ebc0


	//   ....[147]....
        /*04e8*/ 	.word	0x0000ec20


	//   ....[148]....
        /*04ec*/ 	.word	0x0000ec70


	//   ....[149]....
        /*04f0*/ 	.word	0x0000ecc0


	//   ....[150]....
        /*04f4*/ 	.word	0x0000ed10


	//   ....[151]....
        /*04f8*/ 	.word	0x0000ed40


	//   ....[152]....
        /*04fc*/ 	.word	0x0000eda0


	//   ....[153]....
        /*0500*/ 	.word	0x0000ee00


	//   ....[154]....
        /*0504*/ 	.word	0x0000ee60


	//----- nvinfo : EIATTR_EXIT_INSTR_OFFSETS
	.align		4
.L_1561:
        /*0508*/ 	.byte	0x04, 0x1c
        /*050a*/ 	.short	(.L_1563 - .L_1562)


	//   ....[0]....
.L_1562:
        /*050c*/ 	.word	0x0000d040


	//   ....[1]....
        /*0510*/ 	.word	0x0000d230


	//----- nvinfo : EIATTR_MAX_THREADS
	.align		4
.L_1563:
        /*0514*/ 	.byte	0x04, 0x05
        /*0516*/ 	.short	(.L_1565 - .L_1564)
.L_1564:
        /*0518*/ 	.word	0x00000080
        /*051c*/ 	.word	0x00000001
        /*0520*/ 	.word	0x00000001


	//----- nvinfo : EIATTR_CRS_STACK_SIZE
	.align		4
.L_1565:
        /*0524*/ 	.byte	0x04, 0x1e
        /*0526*/ 	.short	(.L_1567 - .L_1566)
.L_1566:
        /*0528*/ 	.word	0x00000000


	//----- nvinfo : EIATTR_CBANK_PARAM_SIZE
	.align		4
.L_1567:
        /*052c*/ 	.byte	0x03, 0x19
        /*052e*/ 	.short	0x01f0


	//----- nvinfo : EIATTR_PARAM_CBANK
	.align		4
        /*0530*/ 	.byte	0x04, 0x0a
        /*0532*/ 	.short	(.L_1569 - .L_1568)
	.align		4
.L_1568:
        /*0534*/ 	.word	index@(.nv.constant0._Z25selective_scan_bwd_kernelI32Selective_Scan_bwd_kernel_traitsILi128ELi16ELb1ELb1ELb1ELb0ELb1EN3c108BFloat16ENS1_7complexIfEEEEv12SSMParamsBwd)
        /*0538*/ 	.short	0x0210
        /*053a*/ 	.short	0x01f0


	//----- nvinfo : EIATTR_SW_WAR
	.align		4
.L_1569:
        /*053c*/ 	.byte	0x04, 0x36
        /*053e*/ 	.short	(.L_1571 - .L_1570)
.L_1570:
        /*0540*/ 	.word	0x00000008
.L_1571:


//--------------------- .nv.info._Z25selective_scan_bwd_kernelI32Selective_Scan_bwd_kernel_traitsILi128ELi16ELb1ELb1ELb1ELb1ELb0EN3c108BFloat16ENS1_7complexIfEEEEv12SSMParamsBwd --------------------------
	.section	.nv.info._Z25selective_scan_bwd_kernelI32Selective_Scan_bwd_kernel_traitsILi128ELi16ELb1ELb1ELb1ELb1ELb0EN3c108BFloat16ENS1_7complexIfEEEEv12SSMParamsBwd,"",@"SHT_CUDA_INFO"
	.sectionflags	@""
	.align	4


	//----- nvinfo : EIATTR_CUDA_API_VERSION
	.align		4
        /*0000*/ 	.byte	0x04, 0x37
        /*0002*/ 	.short	(.L_1573 - .L_1572)
.L_1572:
        /*0004*/ 	.word	0x00000082


	//----- nvinfo : EIATTR_KPARAM_INFO
	.align		4
.L_1573:
        /*0008*/ 	.byte	0x04, 0x17
        /*000a*/ 	.short	(.L_1575 - .L_1574)
.L_1574:
        /*000c*/ 	.word	0x00000000
        /*0010*/ 	.short	0x0000
        /*0012*/ 	.short	0x0000
        /*0014*/ 	.byte	0x00, 0xf0, 0xc1, 0x07


	//----- nvinfo : EIATTR_SPARSE_MMA_MASK
	.align		4
.L_1575:
        /*0018*/ 	.byte	0x03, 0x50
        /*001a*/ 	.short	0x0000


	//----- nvinfo : EIATTR_MAXREG_COUNT
	.align		4
        /*001c*/ 	.byte	0x03, 0x1b
        /*001e*/ 	.short	0x00ff


	//----- nvinfo : EIATTR_NUM_BARRIERS
	.align		4
        /*0020*/ 	.byte	0x02, 0x4c
        /*0022*/ 	.byte	0x01
	.zero		1


	//----- nvinfo : EIATTR_MERCURY_ISA_VERSION
	.align		4
        /*0024*/ 	.byte	0x03, 0x5f
        /*0026*/ 	.short	0x0101


	//----- nvinfo : EIATTR_COOP_GROUP_MASK_REGIDS
	.align		4
        /*0028*/ 	.byte	0x04, 0x29
        /*002a*/ 	.short	(.L_1577 - .L_1576)


	//   ....[0]....
.L_1576:
        /*002c*/ 	.word	0xffffffff


	//   ....[1]....
        /*0030*/ 	.word	0xffffffff


	//   ....[2]....
        /*0034*/ 	.word	0xffffffff


	//   ....[3]....
        /*0038*/ 	.word	0xffffffff


	//   ....[4]....
        /*003c*/ 	.word	0xffffffff


	//   ....[5]....
        /*0040*/ 	.word	0xffffffff


	//   ....[6]....
        /*0044*/ 	.word	0xffffffff


	//   ....[7]....
        /*0048*/ 	.word	0xffffffff


	//   ....[8]....
        /*004c*/ 	.word	0xffffffff


	//   ....[9]....
        /*0050*/ 	.word	0xffffffff


	//   ....[10]....
        /*0054*/ 	.word	0xffffffff


	//   ....[11]....
        /*0058*/ 	.word	0xffffffff


	//   ....[12]....
        /*005c*/ 	.word	0xffffffff


	//   ....[13]....
        /*0060*/ 	.word	0xffffffff


	//   ....[14]....
        /*0064*/ 	.word	0xffffffff


	//   ....[15]....
        /*0068*/ 	.word	0xffffffff


	//   ....[16]....
        /*006c*/ 	.word	0xffffffff


	//   ....[17]....
        /*0070*/ 	.word	0xffffffff


	//   ....[18]....
        /*0074*/ 	.word	0xffffffff


	//   ....[19]....
        /*0078*/ 	.word	0xffffffff


	//   ....[20]....
        /*007c*/ 	.word	0xffffffff


	//   ....[21]....
        /*0080*/ 	.word	0xffffffff


	//   ....[22]....
        /*0084*/ 	.word	0xffffffff


	//   ....[23]....
        /*0088*/ 	.word	0xffffffff


	//   ....[24]....
        /*008c*/ 	.word	0xffffffff


	//   ....[25]....
        /*0090*/ 	.word	0xffffffff


	//   ....[26]....
        /*0094*/ 	.word	0xffffffff


	//   ....[27]....
        /*0098*/ 	.word	0xffffffff


	//   ....[28]....
        /*009c*/ 	.word	0xffffffff


	//   ....[29]....
        /*00a0*/ 	.word	0xffffffff


	//   ....[30]....
        /*00a4*/ 	.word	0xffffffff


	//   ....[31]....
        /*00a8*/ 	.word	0xffffffff


	//   ....[32]....
        /*00ac*/ 	.word	0xffffffff


	//   ....[33]....
        /*00b0*/ 	.word	0xffffffff


	//   ....[34]....
        /*00b4*/ 	.word	0xffffffff


	//   ....[35]....
        /*00b8*/ 	.word	0xffffffff


	//   ....[36]....
        /*00bc*/ 	.word	0xffffffff


	//   ....[37]....
        /*00c0*/ 	.word	0xffffffff


	//   ....[38]....
        /*00c4*/ 	.word	0xffffffff


	//   ....[39]....
        /*00c8*/ 	.word	0xffffffff


	//   ....[40]....
        /*00cc*/ 	.word	0xffffffff


	//   ....[41]....
        /*00d0*/ 	.word	0xffffffff


	//   ....[42]....
        /*00d4*/ 	.word	0xffffffff


	//   ....[43]....
        /*00d8*/ 	.word	0xffffffff


	//   ....[44]....
        /*00dc*/ 	.word	0xffffffff


	//   ....[45]....
        /*00e0*/ 	.word	0xffffffff


	//   ....[46]....
        /*00e4*/ 	.word	0xffffffff


	//   ....[47]....
        /*00e8*/ 	.word	0xffffffff


	//   ....[48]....
        /*00ec*/ 	.word	0xffffffff


	//   ....[49]....
        /*00f0*/ 	.word	0xffffffff


	//   ....[50]....
        /*00f4*/ 	.word	0xffffffff


	//   ....[51]....
        /*00f8*/ 	.word	0xffffffff


	//   ....[52]....
        /*00fc*/ 	.word	0xffffffff


	//   ....[53]....
        /*0100*/ 	.word	0xffffffff


	//   ....[54]....
        /*0104*/ 	.word	0xffffffff


	//   ....[55]....
        /*0108*/ 	.word	0xffffffff


	//   ....[56]....
        /*010c*/ 	.word	0xffffffff


	//   ....[57]....
        /*0110*/ 	.word	0xffffffff


	//   ....[58]....
        /*0114*/ 	.word	0xffffffff


	//   ....[59]....
        /*0118*/ 	.word	0xffffffff


	//   ....[60]....
        /*011c*/ 	.word	0xffffffff


	//   ....[61]....
        /*0120*/ 	.word	0xffffffff


	//   ....[62]....
        /*0124*/ 	.word	0xffffffff


	//   ....[63]....
        /*0128*/ 	.word	0xffffffff


	//   ....[64]....
        /*012c*/ 	.word	0xffffffff


	//   ....[65]....
        /*0130*/ 	.word	0xffffffff


	//   ....[66]....
        /*0134*/ 	.word	0xffffffff


	//   ....[67]....
        /*0138*/ 	.word	0xffffffff


	//   ....[68]....
        /*013c*/ 	.word	0xffffffff


	//   ....[69]....
        /*0140*/ 	.word	0xffffffff


	//   ....[70]....
        /*0144*/ 	.word	0xffffffff


	//   ....[71]....
        /*0148*/ 	.word	0xffffffff


	//   ....[72]....
        /*014c*/ 	.word	0xffffffff


	//   ....[73]....
        /*0150*/ 	.word	0xffffffff


	//   ....[74]....
        /*0154*/ 	.word	0xffffffff


	//   ....[75]....
        /*0158*/ 	.word	0xffffffff


	//   ....[76]....
        /*015c*/ 	.word	0xffffffff


	//   ....[77]....
        /*0160*/ 	.word	0xffffffff


	//   ....[78]....
        /*0164*/ 	.word	0xffffffff


	//   ....[79]....
        /*0168*/ 	.word	0xffffffff


	//   ....[80]....
        /*016c*/ 	.word	0xffffffff


	//   ....[81]....
        /*0170*/ 	.word	0xffffffff


	//   ....[82]....
        /*0174*/ 	.word	0xffffffff


	//   ....[83]....
        /*0178*/ 	.word	0xffffffff


	//   ....[84]....
        /*017c*/ 	.word	0xffffffff


	//   ....[85]....
        /*0180*/ 	.word	0xffffffff


	//   ....[86]....
        /*0184*/ 	.word	0xffffffff


	//   ....[87]....
        /*0188*/ 	.word	0xffffffff


	//   ....[88]....
        /*018c*/ 	.word	0x050000f2


	//   ....[89]....
        /*0190*/ 	.word	0x050000f2


	//   ....[90]....
        /*0194*/ 	.word	0x050000f2


	//   ....[91]....
        /*0198*/ 	.word	0x050000f2


	//   ....[92]....
        /*019c*/ 	.word	0x050000f2


	//   ....[93]....
        /*01a0*/ 	.word	0x050000f2


	//   ....[94]....
        /*01a4*/ 	.word	0x050000f2


	//   ....[95]....
        /*01a8*/ 	.word	0x050000f2


	//   ....[96]....
        /*01ac*/ 	.word	0x050000f2


	//   ....[97]....
        /*01b0*/ 	.word	0x050000f2


	//   ....[98]....
        /*01b4*/ 	.word	0x050000f2


	//   ....[99]....
        /*01b8*/ 	.word	0x050000f2


	//   ....[100]....
        /*01bc*/ 	.word	0x050000f2


	//   ....[101]....
        /*01c0*/ 	.word	0x050000f2


	//   ....[102]....
        /*01c4*/ 	.word	0x050000f2


	//   ....[103]....
        /*01c8*/ 	.word	0x050000f2


	//   ....[104]....
        /*01cc*/ 	.word	0x050000f2


	//   ....[105]....
        /*01d0*/ 	.word	0x050000f2


	//   ....[106]....
        /*01d4*/ 	.word	0x050000f2


	//   ....[107]....
        /*01d8*/ 	.word	0x050000f2


	//   ....[108]....
        /*01dc*/ 	.word	0x050000f2


	//   ....[109]....
        /*01e0*/ 	.word	0x050000f2


	//   ....[110]....
        /*01e4*/ 	.word	0x050000f2


	//   ....[111]....
        /*01e8*/ 	.word	0x050000f2


	//   ....[112]....
        /*01ec*/ 	.word	0x050000f2


	//   ....[113]....
        /*01f0*/ 	.word	0x050000f2


	//   ....[114]....
        /*01f4*/ 	.word	0x050000f2


	//   ....[115]....
        /*01f8*/ 	.word	0x050000f2


	//   ....[116]....
        /*01fc*/ 	.word	0x050000f2


	//   ....[117]....
        /*0200*/ 	.word	0x050000f2


	//   ....[118]....
        /*0204*/ 	.word	0x050000f2


	//   ....[119]....
        /*0208*/ 	.word	0x050000f2


	//   ....[120]....
        /*020c*/ 	.word	0x050000f2


	//   ....[121]....
        /*0210*/ 	.word	0x050000f2


	//   ....[122]....
        /*0214*/ 	.word	0x050000f2


	//   ....[123]....
        /*0218*/ 	.word	0x050000f2


	//   ....[124]....
        /*021c*/ 	.word	0x050000f2


	//   ....[125]....
        /*0220*/ 	.word	0x050000f2


	//   ....[126]....
        /*0224*/ 	.word	0x050000f2


	//   ....[127]....
        /*0228*/ 	.word	0x050000f2


	//   ....[128]....
        /*022c*/ 	.word	0x050000f2


	//   ....[129]....
        /*0230*/ 	.word	0x050000f2


	//   ....[130]....
        /*0234*/ 	.word	0x050000f2


	//   ....[131]....
        /*0238*/ 	.word	0x050000f2


	//   ....[132]....
        /*023c*/ 	.word	0x050000f2


	//   ....[133]....
        /*0240*/ 	.word	0x050000f2


	//   ....[134]....
        /*0244*/ 	.word	0x050000f2


	//   ....[135]....
        /*0248*/ 	.word	0x050000f2


	//   ....[136]....
        /*024c*/ 	.word	0x050000f2


	//   ....[137]....
        /*0250*/ 	.word	0x050000f2


	//   ....[138]....
        /*0254*/ 	.word	0x050000f2


	//   ....[139]....
        /*0258*/ 	.word	0x050000f2


	//   ....[140]....
        /*025c*/ 	.word	0x050000f2


	//   ....[141]....
        /*0260*/ 	.word	0x050000f2


	//   ....[142]....
        /*0264*/ 	.word	0x050000f2


	//   ....[143]....
        /*0268*/ 	.word	0x050000f2


	//   ....[144]....
        /*026c*/ 	.word	0x050000f2


	//   ....[145]....
        /*0270*/ 	.word	0x050000f2


	//   ....[146]....
        /*0274*/ 	.word	0x050000f2


	//   ....[147]....
        /*0278*/ 	.word	0x050000f2


	//   ....[148]....
        /*027c*/ 	.word	0x050000f2


	//   ....[149]....
        /*0280*/ 	.word	0x050000f2


	//   ....[150]....
        /*0284*/ 	.word	0x050000f2


	//   ....[151]....
        /*0288*/ 	.word	0x050000f2


	//----- nvinfo : EIATTR_COOP_GROUP_INSTR_OFFSETS
	.align		4
.L_1577:
        /*028c*/ 	.byte	0x04, 0x28
        /*028e*/ 	.short	(.L_1579 - .L_1578)


	//   ....[0]....
.L_1578:
        /*0290*/ 	.word	0x00000ca0


	//   ....[1]....
        /*0294*/ 	.word	0x00000d50


	//   ....[2]....
        /*0298*/ 	.word	0x00000fa0


	//   ....[3]....
        /*029c*/ 	.word	0x00003f60


	//   ....[4]....
        /*02a0*/ 	.word	0x00004aa0


	//   ....[5]....
        /*02a4*/ 	.word	0x00006470


	//   ....[6]....
        /*02a8*/ 	.word	0x00006490


	//   ....[7]....
        /*02ac*/ 	.word	0x000064a0


	//   ....[8]....
        /*02b0*/ 	.word	0x000064b0


	//   ....[9]....
        /*02b4*/ 	.word	0x00006550


	//   ....[10]....
        /*02b8*/ 	.word	0x00006580


	//   ....[11]....
        /*02bc*/ 	.word	0x000065a0


	//   ....[12]....
        /*02c0*/ 	.word	0x000065b0


	//   ....[13]....
        /*02c4*/ 	.word	0x00006650


	//   ....[14]....
        /*02c8*/ 	.word	0x00006680


	//   ....[15]....
        /*02cc*/ 	.word	0x000066a0


	//   ....[16]....
        /*02d0*/ 	.word	0x000066b0


	//   ....[17]....
        /*02d4*/ 	.word	0x00006770


	//   ....[18]....
        /*02d8*/ 	.word	0x00006790


	//   ....[19]....
        /*02dc*/ 	.word	0x000067a0


	//   ....[20]....
        /*02e0*/ 	.word	0x000067b0


	//   ....[21]....
        /*02e4*/ 	.word	0x00006860


	//   ....[22]....
        /*02e8*/ 	.word	0x00006880


	//   ....[23]....
        /*02ec*/ 	.word	0x00006890


	//   ....[24]....
        /*02f0*/ 	.word	0x000068a0


	//   ....[25]....
        /*02f4*/ 	.word	0x00006a10


	//   ....[26]....
        /*02f8*/ 	.word	0x00006a20


	//   ....[27]....
        /*02fc*/ 	.word	0x00006a30


	//   ....[28]....
        /*0300*/ 	.word	0x00006a40


	//   ....[29]....
        /*0304*/ 	.word	0x00006a50


	//   ....[30]....
        /*0308*/ 	.word	0x00006a60


	//   ....[31]....
        /*030c*/ 	.word	0x00006a70


	//   ....[32]....
        /*0310*/ 	.word	0x00006a80


	//   ....[33]....
        /*0314*/ 	.word	0x00007ff0


	//   ....[34]....
        /*0318*/ 	.word	0x00008010


	//   ....[35]....
        /*031c*/ 	.word	0x00008020


	//   ....[36]....
        /*0320*/ 	.word	0x00008030


	//   ....[37]....
        /*0324*/ 	.word	0x00008150


	//   ....[38]....
        /*0328*/ 	.word	0x00008160


	//   ....[39]....
        /*032c*/ 	.word	0x00008170


	//   ....[40]....
        /*0330*/ 	.word	0x00008180


	//   ....[41]....
        /*0334*/ 	.word	0x000082a0


	//   ....[42]....
        /*0338*/ 	.word	0x000082b0


	//   ....[43]....
        /*033c*/ 	.word	0x000082c0


	//   ....[44]....
        /*0340*/ 	.word	0x000082d0


	//   ....[45]....
        /*0344*/ 	.word	0x000083f0


	//   ....[46]....
        /*0348*/ 	.word	0x00008400


	//   ....[47]....
        /*034c*/ 	.word	0x00008410


	//   ....[48]....
        /*0350*/ 	.word	0x00008420


	//   ....[49]....
        /*0354*/ 	.word	0x00008540


	//   ....[50]....
        /*0358*/ 	.word	0x00008550


	//   ....[51]....
        /*035c*/ 	.word	0x00008560


	//   ....[52]....
        /*0360*/ 	.word	0x00008570


	//   ....[53]....
        /*0364*/ 	.word	0x00008690


	//   ....[54]....
        /*0368*/ 	.word	0x000086a0


	//   ....[55]....
        /*036c*/ 	.word	0x000086b0


	//   ....[56]....
        /*0370*/ 	.word	0x000086c0


	//   ....[57]....
        /*0374*/ 	.word	0x000086d0


	//   ....[58]....
        /*0378*/ 	.word	0x000086e0


	//   ....[59]....
        /*037c*/ 	.word	0x000086f0


	//   ....[60]....
        /*0380*/ 	.word	0x00008720


	//   ....[61]....
        /*0384*/ 	.word	0x00008750


	//   ....[62]....
        /*0388*/ 	.word	0x00008760


	//   ....[63]....
        /*038c*/ 	.word	0x00008770


	//   ....[64]....
        /*0390*/ 	.word	0x00008780


	//   ....[65]....
        /*0394*/ 	.word	0x0000ca10


	//   ....[66]....
        /*0398*/ 	.word	0x0000ca50


	//   ....[67]....
        /*039c*/ 	.word	0x0000cbe0


	//   ....[68]....
        /*03a0*/ 	.word	0x0000cc20


	//   ....[69]....
        /*03a4*/ 	.word	0x0000cd70


	//   ....[70]....
        /*03a8*/ 	.word	0x0000cd90


	//   ....[71]....
        /*03ac*/ 	.word	0x0000cdc0


	//   ....[72]....
        /*03b0*/ 	.word	0x0000cde0


	//   ....[73]....
        /*03b4*/ 	.word	0x0000ce10


	//   ....[74]....
        /*03b8*/ 	.word	0x0000ce40


	//   ....[75]....
        /*03bc*/ 	.word	0x0000d390


	//   ....[76]....
        /*03c0*/ 	.word	0x0000db30


	//   ....[77]....
        /*03c4*/ 	.word	0x0000dfb0


	//   ....[78]....
        /*03c8*/ 	.word	0x0000e0e0


	//   ....[79]....
        /*03cc*/ 	.word	0x0000e120


	//   ....[80]....
        /*03d0*/ 	.word	0x0000e180


	//   ....[81]....
        /*03d4*/ 	.word	0x0000e1e0


	//   ....[82]....
        /*03d8*/ 	.word	0x0000e210


	//   ....[83]....
        /*03dc*/ 	.word	0x0000e3b0


	//   ....[84]....
        /*03e0*/ 	.word	0x0000e3f0


	//   ....[85]....
        /*03e4*/ 	.word	0x0000e460


	//   ....[86]....
        /*03e8*/ 	.word	0x0000e4b0


	//   ....[87]....
        /*03ec*/ 	.word	0x0000e4d0


	//   ....[88]....
        /*03f0*/ 	.word	0x0000e890


	//   ....[89]....
        /*03f4*/ 	.word	0x0000e8e0


	//   ....[90]....
        /*03f8*/ 	.word	0x0000e930


	//   ....[91]....
        /*03fc*/ 	.word	0x0000e980


	//   ....[92]....
        /*0400*/ 	.word	0x0000ea90


	//   ....[93]....
        /*0404*/ 	.word	0x0000eae0


	//   ....[94]....
        /*0408*/ 	.word	0x0000eb30


	//   ....[95]....
        /*040c*/ 	.word	0x0000eb80


	//   ....[96]....
        /*0410*/ 	.word	0x0000eca0


	//   ....[97]....
        /*0414*/ 	.word	0x0000ecf0


	//   ....[98]....
        /*0418*/ 	.word	0x0000ed40


	//   ....[99]....
        /*041c*/ 	.word	0x0000ed90


	//   ....[100]....
        /*0420*/ 	.word	0x0000eea0


	//   ....[101]....
        /*0424*/ 	.word	0x0000eef0


	//   ....[102]....
        /*0428*/ 	.word	0x0000ef40


	//   ....[103]....
        /*042c*/ 	.word	0x0000ef90


	//   ....[104]....
        /*0430*/ 	.word	0x0000f0a0


	//   ....[105]....
        /*0434*/ 	.word	0x0000f0f0


	//   ....[106]....
        /*0438*/ 	.word	0x0000f140


	//   ....[107]....
        /*043c*/ 	.word	0x0000f190


	//   ....[108]....
        /*0440*/ 	.word	0x0000f220


	//   ....[109]....
        /*0444*/ 	.word	0x0000f2c0


	//   ....[110]....
        /*0448*/ 	.word	0x0000f360


	//   ....[111]....
        /*044c*/ 	.word	0x0000f400


	//   ....[112]....
        /*0450*/ 	.word	0x0000f4a0


	//   ....[113]....
        /*0454*/ 	.word	0x0000f550


	//   ....[114]....
        /*0458*/ 	.word	0x0000f5b0


	//   ....[115]....
        /*045c*/ 	.word	0x0000f600


	//   ....[116]....
        /*0460*/ 	.word	0x0000f630


	//   ....[117]....
        /*0464*/ 	.word	0x0000f690


	//   ....[118]....
        /*0468*/ 	.word	0x0000f6e0


	//   ....[119]....
        /*046c*/ 	.word	0x0000f730


	//   ....[120]....
        /*0470*/ 	.word	0x0000f7c0


	//   ....[121]....
        /*0474*/ 	.word	0x0000f810


	//   ....[122]....
        /*0478*/ 	.word	0x0000f860


	//   ....[123]....
        /*047c*/ 	.word	0x0000f8b0


	//   ....[124]....
        /*0480*/ 	.word	0x0000f940


	//   ....[125]....
        /*0484*/ 	.word	0x0000f9d0


	//   ....[126]....
        /*0488*/ 	.word	0x0000fa20


	//   ....[127]....
        /*048c*/ 	.word	0x0000fa70


	//   ....[128]....
        /*0490*/ 	.word	0x0000fb00


	//   ....[129]....
        /*0494*/ 	.word	0x0000fb90


	//   ....[130]....
        /*0498*/ 	.word	0x0000fbe0


	//   ....[131]....
        /*049c*/ 	.word	0x0000fc30


	//   ....[132]....
        /*04a0*/ 	.word	0x0000fcc0


	//   ....[133]....
        /*04a4*/ 	.word	0x0000fd50


	//   ....[134]....
        /*04a8*/ 	.word	0x0000fda0


	//   ....[135]....
        /*04ac*/ 	.word	0x0000fdf0


	//   ....[136]....
        /*04b0*/ 	.word	0x0000fe80


	//   ....[137]....
        /*04b4*/ 	.word	0x0000ff10


	//   ....[138]....
        /*04b8*/ 	.word	0x0000ff60


	//   ....[139]....
        /*04bc*/ 	.word	0x0000ffb0


	//   ....[140]....
        /*04c0*/ 	.word	0x00010040


	//   ....[141]....
        /*04c4*/ 	.word	0x000100e0


	//   ....[142]....
        /*04c8*/ 	.word	0x00010170


	//   ....[143]....
        /*04cc*/ 	.word	0x000101d0


	//   ....[144]....
        /*04d0*/ 	.word	0x00010230


	//   ....[145]....
        /*04d4*/ 	.word	0x00010280


	//   ....[146]....
        /*04d8*/ 	.word	0x000102f0


	//   ....[147]....
        /*04dc*/ 	.word	0x00010340


	//   ....[148]....
        /*04e0*/ 	.word	0x00010390


	//   ....[149]....
        /*04e4*/ 	.word	0x000103e0


	//   ....[150]....
        /*04e8*/ 	.word	0x00010430


	//   ....[151]....
        /*04ec*/ 	.word	0x00010480


	//----- nvinfo : EIATTR_EXIT_INSTR_OFFSETS
	.align		4
.L_1579:
        /*04f0*/ 	.byte	0x04, 0x1c
        /*04f2*/ 	.short	(.L_1581 - .L_1580)


	//   ....[0]....
.L_1580:
        /*04f4*/ 	.word	0x0000e640


	//   ....[1]....
        /*04f8*/ 	.word	0x0000e830


	//----- nvinfo : EIATTR_MAX_THREADS
	.align		4
.L_1581:
        /*04fc*/ 	.byte	0x04, 0x05
        /*04fe*/ 	.short	(.L_1583 - .L_1582)
.L_1582:
        /*0500*/ 	.word	0x00000080
        /*0504*/ 	.word	0x00000001
        /*0508*/ 	.word	0x00000001


	//----- nvinfo : EIATTR_CRS_STACK_SIZE
	.align		4
.L_1583:
        /*050c*/ 	.byte	0x04, 0x1e
        /*050e*/ 	.short	(.L_1585 - .L_1584)
.L_1584:
        /*0510*/ 	.word	0x00000000


	//----- nvinfo : EIATTR_CBANK_PARAM_SIZE
	.align		4
.L_1585:
        /*0514*/ 	.byte	0x03, 0x19
        /*0516*/ 	.short	0x01f0


	//----- nvinfo : EIATTR_PARAM_CBANK
	.align		4
        /*0518*/ 	.byte	0x04, 0x0a
        /*051a*/ 	.short	(.L_1587 - .L_1586)
	.align		4
.L_1586:
        /*051c*/ 	.word	index@(.nv.constant0._Z25selective_scan_bwd_kernelI32Selective_Scan_bwd_kernel_traitsILi128ELi16ELb1ELb1ELb1ELb1ELb0EN3c108BFloat16ENS1_7complexIfEEEEv12SSMParamsBwd)
        /*0520*/ 	.short	0x0210
        /*0522*/ 	.short	0x01f0


	//----- nvinfo : EIATTR_SW_WAR
	.align		4
.L_1587:
        /*0524*/ 	.byte	0x04, 0x36
        /*0526*/ 	.short	(.L_1589 - .L_1588)
.L_1588:
        /*0528*/ 	.word	0x00000008
.L_1589:


//--------------------- .nv.info._Z25selective_scan_bwd_kernelI32Selective_Scan_bwd_kernel_traitsILi128ELi16ELb1ELb1ELb1ELb1ELb1EN3c108BFloat16ENS1_7complexIfEEEEv12SSMParamsBwd --------------------------
	.section	.nv.info._Z25selective_scan_bwd_kernelI32Selective_Scan_bwd_kernel_traitsILi128ELi16ELb1ELb1ELb1ELb1ELb1EN3c108BFloat16ENS1_7complexIfEEEEv12SSMParamsBwd,"",@"SHT_CUDA_INFO"
	.sectionflags	@""
	.align	4


	//----- nvinfo : EIATTR_CUDA_API_VERSION
	.align		4
        /*0000*/ 	.byte	0x04, 0x37
        /*0002*/ 	.short	(.L_1591 - .L_1590)
.L_1590:
        /*0004*/ 	.word	0x00000082


	//----- nvinfo : EIATTR_KPARAM_INFO
	.align		4
.L_1591:
        /*0008*/ 	.byte	0x04, 0x17
        /*000a*/ 	.short	(.L_1593 - .L_1592)
.L_1592:
        /*000c*/ 	.word	0x00000000
        /*0010*/ 	.short	0x0000
        /*0012*/ 	.short	0x0000
        /*0014*/ 	.byte	0x00, 0xf0, 0xc1, 0x07


	//----- nvinfo : EIATTR_SPARSE_MMA_MASK
	.align		4
.L_1593:
        /*0018*/ 	.byte	0x03, 0x50
        /*001a*/ 	.short	0x0000


	//----- nvinfo : EIATTR_MAXREG_COUNT
	.align		4
        /*001c*/ 	.byte	0x03, 0x1b
        /*001e*/ 	.short	0x00ff


	//----- nvinfo : EIATTR_NUM_BARRIERS
	.align		4
        /*0020*/ 	.byte	0x02, 0x4c
        /*0022*/ 	.byte	0x01
	.zero		1


	//----- nvinfo : EIATTR_ANNOTATIONS
	.align		4
        /*0024*/ 	.byte	0x04, 0x55
        /*0026*/ 	.short	(.L_1595 - .L_1594)


	//   ....[0]....
.L_1594:
        /*0028*/ 	.word	0x00000001
        /*002c*/ 	.byte	0xc0, 0x0a, 0x00, 0x00, 0x01, 0x00, 0x00, 0x00, 0xe0, 0x0a, 0x00, 0x00, 0x01, 0x00, 0x00, 0x00
        /*003c*/ 	.byte	0x20, 0xf9, 0x00, 0x00, 0x01, 0x00, 0x00, 0x00, 0xf0, 0xfb, 0x00, 0x00


	//----- nvinfo : EIATTR_MERCURY_ISA_VERSION
	.align		4
.L_1595:
        /*0048*/ 	.byte	0x03, 0x5f
        /*004a*/ 	.short	0x0101


	//----- nvinfo : EIATTR_COOP_GROUP_MASK_REGIDS
	.align		4
        /*004c*/ 	.byte	0x04, 0x29
        /*004e*/ 	.short	(.L_1597 - .L_1596)


	//   ....[0]....
.L_1596:
        /*0050*/ 	.word	0xffffffff


	//   ....[1]....
        /*0054*/ 	.word	0xffffffff


	//   ....[2]....
        /*0058*/ 	.word	0xffffffff


	//   ....[3]....
        /*005c*/ 	.word	0xffffffff


	//   ....[4]....
        /*0060*/ 	.word	0xffffffff


	//   ....[5]....
        /*0064*/ 	.word	0xffffffff


	//   ....[6]....
        /*0068*/ 	.word	0xffffffff


	//   ....[7]....
        /*006c*/ 	.word	0xffffffff


	//   ....[8]....
        /*0070*/ 	.word	0xffffffff


	//   ....[9]....
        /*0074*/ 	.word	0xffffffff


	//   ....[10]....
        /*0078*/ 	.word	0xffffffff


	//   ....[11]....
        /*007c*/ 	.word	0xffffffff


	//   ....[12]....
        /*0080*/ 	.word	0xffffffff


	//   ....[13]....
        /*0084*/ 	.word	0xffffffff


	//   ....[14]....
        /*0088*/ 	.word	0xffffffff


	//   ....[15]....
        /*008c*/ 	.word	0xffffffff


	//   ....[16]....
        /*0090*/ 	.word	0xffffffff


	//   ....[17]....
        /*0094*/ 	.word	0xffffffff


	//   ....[18]....
        /*0098*/ 	.word	0xffffffff


	//   ....[19]....
        /*009c*/ 	.word	0xffffffff


	//   ....[20]....
        /*00a0*/ 	.word	0xffffffff


	//   ....[21]....
        /*00a4*/ 	.word	0xffffffff


	//   ....[22]....
        /*00a8*/ 	.word	0xffffffff


	//   ....[23]....
        /*00ac*/ 	.word	0xffffffff


	//   ....[24]....
        /*00b0*/ 	.word	0xffffffff


	//   ....[25]....
        /*00b4*/ 	.word	0xffffffff


	//   ....[26]....
        /*00b8*/ 	.word	0xffffffff


	//   ....[27]....
        /*00bc*/ 	.word	0xffffffff


	//   ....[28]....
        /*00c0*/ 	.word	0xffffffff


	//   ....[29]....
        /*00c4*/ 	.word	0xffffffff


	//   ....[30]....
        /*00c8*/ 	.word	0xffffffff


	//   ....[31]....
        /*00cc*/ 	.word	0xffffffff


	//   ....[32]....
        /*00d0*/ 	.word	0xffffffff


	//   ....[33]....
        /*00d4*/ 	.word	0xffffffff


	//   ....[34]....
        /*00d8*/ 	.word	0xffffffff


	//   ....[35]....
        /*00dc*/ 	.word	0xffffffff


	//   ....[36]....
        /*00e0*/ 	.word	0xffffffff


	//   ....[37]....
        /*00e4*/ 	.word	0xffffffff


	//   ....[38]....
        /*00e8*/ 	.word	0xffffffff


	//   ....[39]....
        /*00ec*/ 	.word	0xffffffff


	//   ....[40]....
        /*00f0*/ 	.word	0xffffffff


	//   ....[41]....
        /*00f4*/ 	.word	0xffffffff


	//   ....[42]....
        /*00f8*/ 	.word	0xffffffff


	//   ....[43]....
        /*00fc*/ 	.word	0xffffffff


	//   ....[44]....
        /*0100*/ 	.word	0xffffffff


	//   ....[45]....
        /*0104*/ 	.word	0xffffffff


	//   ....[46]....
        /*0108*/ 	.word	0xffffffff


	//   ....[47]....
        /*010c*/ 	.word	0xffffffff


	//   ....[48]....
        /*0110*/ 	.word	0xffffffff


	//   ....[49]....
        /*0114*/ 	.word	0xffffffff


	//   ....[50]....
        /*0118*/ 	.word	0xffffffff


	//   ....[51]....
        /*011c*/ 	.word	0xffffffff


	//   ....[52]....
        /*0120*/ 	.word	0xffffffff


	//   ....[53]....
        /*0124*/ 	.word	0xffffffff


	//   ....[54]....
        /*0128*/ 	.word	0xffffffff


	//   ....[55]....
        /*012c*/ 	.word	0xffffffff


	//   ....[56]....
        /*0130*/ 	.word	0xffffffff


	//   ....[57]....
        /*0134*/ 	.word	0xffffffff


	//   ....[58]....
        /*0138*/ 	.word	0xffffffff


	//   ....[59]....
        /*013c*/ 	.word	0xffffffff


	//   ....[60]....
        /*0140*/ 	.word	0xffffffff


	//   ....[61]....
        /*0144*/ 	.word	0xffffffff


	//   ....[62]....
        /*0148*/ 	.word	0xffffffff


	//   ....[63]....
        /*014c*/ 	.word	0xffffffff


	//   ....[64]....
        /*0150*/ 	.word	0xffffffff


	//   ....[65]....
        /*0154*/ 	.word	0xffffffff


	//   ....[66]....
        /*0158*/ 	.word	0xffffffff


	//   ....[67]....
        /*015c*/ 	.word	0xffffffff


	//   ....[68]....
        /*0160*/ 	.word	0xffffffff


	//   ....[69]....
        /*0164*/ 	.word	0xffffffff


	//   ....[70]....
        /*0168*/ 	.word	0xffffffff


	//   ....[71]....
        /*016c*/ 	.word	0xffffffff


	//   ....[72]....
        /*0170*/ 	.word	0xffffffff


	//   ....[73]....
        /*0174*/ 	.word	0xffffffff


	//   ....[74]....
        /*0178*/ 	.word	0xffffffff


	//   ....[75]....
        /*017c*/ 	.word	0xffffffff


	//   ....[76]....
        /*0180*/ 	.word	0xffffffff


	//   ....[77]....
        /*0184*/ 	.word	0xffffffff


	//   ....[78]....
        /*0188*/ 	.word	0xffffffff


	//   ....[79]....
        /*018c*/ 	.word	0xffffffff


	//   ....[80]....
        /*0190*/ 	.word	0xffffffff


	//   ....[81]....
        /*0194*/ 	.word	0xffffffff


	//   ....[82]....
        /*0198*/ 	.word	0xffffffff


	//   ....[83]....
        /*019c*/ 	.word	0xffffffff


	//   ....[84]....
        /*01a0*/ 	.word	0xffffffff


	//   ....[85]....
        /*01a4*/ 	.word	0xffffffff


	//   ....[86]....
        /*01a8*/ 	.word	0xffffffff


	//   ....[87]....
        /*01ac*/ 	.word	0xffffffff


	//   ....[88]....
        /*01b0*/ 	.word	0xffffffff


	//   ....[89]....
        /*01b4*/ 	.word	0xffffffff


	//   ....[90]....
        /*01b8*/ 	.word	0xffffffff


	//   ....[91]....
        /*01bc*/ 	.word	0xffffffff


	//   ....[92]....
        /*01c0*/ 	.word	0x050000e1


	//   ....[93]....
        /*01c4*/ 	.word	0x050000e1


	//   ....[94]....
        /*01c8*/ 	.word	0x050000e1


	//   ....[95]....
        /*01cc*/ 	.word	0x050000e1


	//   ....[96]....
        /*01d0*/ 	.word	0x050000e1


	//   ....[97]....
        /*01d4*/ 	.word	0x050000e1


	//   ....[98]....
        /*01d8*/ 	.word	0x050000e1


	//   ....[99]....
        /*01dc*/ 	.word	0x050000e1


	//   ....[100]....
        /*01e0*/ 	.word	0x050000e1


	//   ....[101]....
        /*01e4*/ 	.word	0x050000e1


	//   ....[102]....
        /*01e8*/ 	.word	0x050000e1


	//   ....[103]....
        /*01ec*/ 	.word	0x050000e1


	//   ....[104]....
        /*01f0*/ 	.word	0x050000e1


	//   ....[105]....
        /*01f4*/ 	.word	0x050000e1


	//   ....[106]....
        /*01f8*/ 	.word	0x050000e1


	//   ....[107]....
        /*01fc*/ 	.word	0x050000e1


	//   ....[108]....
        /*0200*/ 	.word	0x050000e1


	//   ....[109]....
        /*0204*/ 	.word	0x050000e1


	//   ....[110]....
        /*0208*/ 	.word	0x050000e1


	//   ....[111]....
        /*020c*/ 	.word	0x050000e1


	//   ....[112]....
        /*0210*/ 	.word	0x050000e1


	//   ....[113]....
        /*0214*/ 	.word	0x050000e1


	//   ....[114]....
        /*0218*/ 	.word	0x050000e1


	//   ....[115]....
        /*021c*/ 	.word	0x050000e1


	//   ....[116]....
        /*0220*/ 	.word	0x050000e1


	//   ....[117]....
        /*0224*/ 	.word	0x050000e1


	//   ....[118]....
        /*0228*/ 	.word	0x050000e1


	//   ....[119]....
        /*022c*/ 	.word	0x050000e1


	//   ....[120]....
        /*0230*/ 	.word	0x050000e1


	//   ....[121]....
        /*0234*/ 	.word	0x050000e1


	//   ....[122]....
        /*0238*/ 	.word	0x050000e1


	//   ....[123]....
        /*023c*/ 	.word	0x050000e1


	//   ....[124]....
        /*0240*/ 	.word	0x050000e1


	//   ....[125]....
        /*0244*/ 	.word	0x050000e1


	//   ....[126]....
        /*0248*/ 	.word	0x050000e1


	//   ....[127]....
        /*024c*/ 	.word	0x050000e1


	//   ....[128]....
        /*0250*/ 	.word	0x050000e1


	//   ....[129]....
        /*0254*/ 	.word	0x050000e1


	//   ....[130]....
        /*0258*/ 	.word	0x050000e1


	//   ....[131]....
        /*025c*/ 	.word	0x050000e1


	//   ....[132]....
        /*0260*/ 	.word	0x050000e1


	//   ....[133]....
        /*0264*/ 	.word	0x050000e1


	//   ....[134]....
        /*0268*/ 	.word	0x050000e1


	//   ....[135]....
        /*026c*/ 	.word	0x050000e1


	//   ....[136]....
        /*0270*/ 	.word	0x050000e1


	//   ....[137]....
        /*0274*/ 	.word	0x050000e1


	//   ....[138]....
        /*0278*/ 	.word	0x050000e1


	//   ....[139]....
        /*027c*/ 	.word	0x050000e1


	//   ....[140]....
        /*0280*/ 	.word	0x050000e1


	//   ....[141]....
        /*0284*/ 	.word	0x050000e1


	//   ....[142]....
        /*0288*/ 	.word	0x050000e1


	//   ....[143]....
        /*028c*/ 	.word	0x050000e1


	//   ....[144]....
        /*0290*/ 	.word	0x050000e1


	//   ....[145]....
        /*0294*/ 	.word	0x050000e1


	//   ....[146]....
        /*0298*/ 	.word	0x050000e1


	//   ....[147]....
        /*029c*/ 	.word	0x050000e1


	//   ....[148]....
        /*02a0*/ 	.word	0x050000e1


	//   ....[149]....
        /*02a4*/ 	.word	0x050000e1


	//   ....[150]....
        /*02a8*/ 	.word	0x050000e1


	//   ....[151]....
        /*02ac*/ 	.word	0x050000e1


	//   ....[152]....
        /*02b0*/ 	.word	0x050000e1


	//   ....[153]....
        /*02b4*/ 	.word	0x050000e1


	//   ....[154]....
        /*02b8*/ 	.word	0x050000e1


	//   ....[155]....
        /*02bc*/ 	.word	0x050000e1


	//----- nvinfo : EIATTR_COOP_GROUP_INSTR_OFFSETS
	.align		4
.L_1597:
        /*02c0*/ 	.byte	0x04, 0x28
        /*02c2*/ 	.short	(.L_1599 - .L_1598)


	//   ....[0]....
.L_1598:
        /*02c4*/ 	.word	0x00000d30


	//   ....[1]....
        /*02c8*/ 	.word	0x00000de0


	//   ....[2]....
        /*02cc*/ 	.word	0x00001010


	//   ....[3]....
        /*02d0*/ 	.word	0x000036c0


	//   ....[4]....
        /*02d4*/ 	.word	0x00004050


	//   ....[5]....
        /*02d8*/ 	.word	0x00004a70


	//   ....[6]....
        /*02dc*/ 	.word	0x00004de0


	//   ....[7]....
        /*02e0*/ 	.word	0x00005610


	//   ....[8]....
        /*02e4*/ 	.word	0x000061a0


	//   ....[9]....
        /*02e8*/ 	.word	0x00007b90


	//   ....[10]....
        /*02ec*/ 	.word	0x00007bb0


	//   ....[11]....
        /*02f0*/ 	.word	0x00007bc0


	//   ....[12]....
        /*02f4*/ 	.word	0x00007bd0


	//   ....[13]....
        /*02f8*/ 	.word	0x00007c70


	//   ....[14]....
        /*02fc*/ 	.word	0x00007ca0


	//   ....[15]....
        /*0300*/ 	.word	0x00007cc0


	//   ....[16]....
        /*0304*/ 	.word	0x00007cd0


	//   ....[17]....
        /*0308*/ 	.word	0x00007d70


	//   ....[18]....
        /*030c*/ 	.word	0x00007d90


	//   ....[19]....
        /*0310*/ 	.word	0x00007dc0


	//   ....[20]....
        /*0314*/ 	.word	0x00007dd0


	//   ....[21]....
        /*0318*/ 	.word	0x00007e90


	//   ....[22]....
        /*031c*/ 	.word	0x00007eb0


	//   ....[23]....
        /*0320*/ 	.word	0x00007ec0


	//   ....[24]....
        /*0324*/ 	.word	0x00007ed0


	//   ....[25]....
        /*0328*/ 	.word	0x00007f80


	//   ....[26]....
        /*032c*/ 	.word	0x00007fa0


	//   ....[27]....
        /*0330*/ 	.word	0x00007fb0


	//   ....[28]....
        /*0334*/ 	.word	0x00007fc0


	//   ....[29]....
        /*0338*/ 	.word	0x00008130


	//   ....[30]....
        /*033c*/ 	.word	0x00008140


	//   ....[31]....
        /*0340*/ 	.word	0x00008150


	//   ....[32]....
        /*0344*/ 	.word	0x00008160


	//   ....[33]....
        /*0348*/ 	.word	0x00008170


	//   ....[34]....
        /*034c*/ 	.word	0x00008180


	//   ....[35]....
        /*0350*/ 	.word	0x00008190


	//   ....[36]....
        /*0354*/ 	.word	0x000081a0


	//   ....[37]....
        /*0358*/ 	.word	0x00009710


	//   ....[38]....
        /*035c*/ 	.word	0x00009720


	//   ....[39]....
        /*0360*/ 	.word	0x00009730


	//   ....[40]....
        /*0364*/ 	.word	0x00009740


	//   ....[41]....
        /*0368*/ 	.word	0x00009860


	//   ....[42]....
        /*036c*/ 	.word	0x00009870


	//   ....[43]....
        /*0370*/ 	.word	0x00009880


	//   ....[44]....
        /*0374*/ 	.word	0x00009890


	//   ....[45]....
        /*0378*/ 	.word	0x000099b0


	//   ....[46]....
        /*037c*/ 	.word	0x000099c0


	//   ....[47]....
        /*0380*/ 	.word	0x000099d0


	//   ....[48]....
        /*0384*/ 	.word	0x000099e0


	//   ....[49]....
        /*0388*/ 	.word	0x00009b00


	//   ....[50]....
        /*038c*/ 	.word	0x00009b10


	//   ....[51]....
        /*0390*/ 	.word	0x00009b20


	//   ....[52]....
        /*0394*/ 	.word	0x00009b30


	//   ....[53]....
        /*0398*/ 	.word	0x00009c50


	//   ....[54]....
        /*039c*/ 	.word	0x00009c60


	//   ....[55]....
        /*03a0*/ 	.word	0x00009c70


	//   ....[56]....
        /*03a4*/ 	.word	0x00009c80


	//   ....[57]....
        /*03a8*/ 	.word	0x00009da0


	//   ....[58]....
        /*03ac*/ 	.word	0x00009db0


	//   ....[59]....
        /*03b0*/ 	.word	0x00009dc0


	//   ....[60]....
        /*03b4*/ 	.word	0x00009dd0


	//   ....[61]....
        /*03b8*/ 	.word	0x00009de0


	//   ....[62]....
        /*03bc*/ 	.word	0x00009df0


	//   ....[63]....
        /*03c0*/ 	.word	0x00009e00


	//   ....[64]....
        /*03c4*/ 	.word	0x00009e30


	//   ....[65]....
        /*03c8*/ 	.word	0x00009e60


	//   ....[66]....
        /*03cc*/ 	.word	0x00009e70


	//   ....[67]....
        /*03d0*/ 	.word	0x00009e80


	//   ....[68]....
        /*03d4*/ 	.word	0x00009e90


	//   ....[69]....
        /*03d8*/ 	.word	0x0000e130


	//   ....[70]....
        /*03dc*/ 	.word	0x0000e170


	//   ....[71]....
        /*03e0*/ 	.word	0x0000e300


	//   ....[72]....
        /*03e4*/ 	.word	0x0000e340


	//   ....[73]....
        /*03e8*/ 	.word	0x0000e3e0


	//   ....[74]....
        /*03ec*/ 	.word	0x0000e400


	//   ....[75]....
        /*03f0*/ 	.word	0x0000e430


	//   ....[76]....
        /*03f4*/ 	.word	0x0000e450


	//   ....[77]....
        /*03f8*/ 	.word	0x0000e490


	//   ....[78]....
        /*03fc*/ 	.word	0x0000e4d0


	//   ....[79]....
        /*0400*/ 	.word	0x0000ea80


	//   ....[80]....
        /*0404*/ 	.word	0x0000f200


	//   ....[81]....
        /*0408*/ 	.word	0x0000f6a0


	//   ....[82]....
        /*040c*/ 	.word	0x0000f790


	//   ....[83]....
        /*0410*/ 	.word	0x0000f7d0


	//   ....[84]....
        /*0414*/ 	.word	0x0000f830


	//   ....[85]....
        /*0418*/ 	.word	0x0000f890


	//   ....[86]....
        /*041c*/ 	.word	0x0000f8c0


	//   ....[87]....
        /*0420*/ 	.word	0x0000fa70


	//   ....[88]....
        /*0424*/ 	.word	0x0000fab0


	//   ....[89]....
        /*0428*/ 	.word	0x0000fb20


	//   ....[90]....
        /*042c*/ 	.word	0x0000fb70


	//   ....[91]....
        /*0430*/ 	.word	0x0000fb90


	//   ....[92]....
        /*0434*/ 	.word	0x0000ff80


	//   ....[93]....
        /*0438*/ 	.word	0x0000ffd0


	//   ....[94]....
        /*043c*/ 	.word	0x00010020


	//   ....[95]....
        /*0440*/ 	.word	0x00010070


	//   ....[96]....
        /*0444*/ 	.word	0x00010180


	//   ....[97]....
        /*0448*/ 	.word	0x000101d0


	//   ....[98]....
        /*044c*/ 	.word	0x00010220


	//   ....[99]....
        /*0450*/ 	.word	0x00010270


	//   ....[100]....
        /*0454*/ 	.word	0x00010380


	//   ....[101]....
        /*0458*/ 	.word	0x000103d0


	//   ....[102]....
        /*045c*/ 	.word	0x00010420


	//   ....[103]....
        /*0460*/ 	.word	0x00010470


	//   ....[104]....
        /*0464*/ 	.word	0x00010580


	//   ....[105]....
        /*0468*/ 	.word	0x000105d0


	//   ....[106]....
        /*046c*/ 	.word	0x00010620


	//   ....[107]....
        /*0470*/ 	.word	0x00010670


	//   ....[108]....
        /*0474*/ 	.word	0x00010780


	//   ....[109]....
        /*0478*/ 	.word	0x000107d0


	//   ....[110]....
        /*047c*/ 	.word	0x00010820


	//   ....[111]....
        /*0480*/ 	.word	0x00010870


	//   ....[112]....
        /*0484*/ 	.word	0x00010900


	//   ....[113]....
        /*0488*/ 	.word	0x000109a0


	//   ....[114]....
        /*048c*/ 	.word	0x00010a40


	//   ....[115]....
        /*0490*/ 	.word	0x00010ae0


	//   ....[116]....
        /*0494*/ 	.word	0x00010b80


	//   ....[117]....
        /*0498*/ 	.word	0x00010c30


	//   ....[118]....
        /*049c*/ 	.word	0x00010c80


	//   ....[119]....
        /*04a0*/ 	.word	0x00010cd0


	//   ....[120]....
        /*04a4*/ 	.word	0x00010d20


	//   ....[121]....
        /*04a8*/ 	.word	0x00010d70


	//   ....[122]....
        /*04ac*/ 	.word	0x00010dc0


	//   ....[123]....
        /*04b0*/ 	.word	0x00010e10


	//   ....[124]....
        /*04b4*/ 	.word	0x00010ea0


	//   ....[125]....
        /*04b8*/ 	.word	0x00010ef0


	//   ....[126]....
        /*04bc*/ 	.word	0x00010f40


	//   ....[127]....
        /*04c0*/ 	.word	0x00010f90


	//   ....[128]....
        /*04c4*/ 	.word	0x00011020


	//   ....[129]....
        /*04c8*/ 	.word	0x000110b0


	//   ....[130]....
        /*04cc*/ 	.word	0x00011100


	//   ....[131]....
        /*04d0*/ 	.word	0x00011150


	//   ....[132]....
        /*04d4*/ 	.word	0x000111e0


	//   ....[133]....
        /*04d8*/ 	.word	0x00011270


	//   ....[134]....
        /*04dc*/ 	.word	0x000112c0


	//   ....[135]....
        /*04e0*/ 	.word	0x00011310


	//   ....[136]....
        /*04e4*/ 	.word	0x000113a0


	//   ....[137]....
        /*04e8*/ 	.word	0x00011430


	//   ....[138]....
        /*04ec*/ 	.word	0x00011480


	//   ....[139]....
        /*04f0*/ 	.word	0x000114d0


	//   ....[140]....
        /*04f4*/ 	.word	0x00011560


	//   ....[141]....
        /*04f8*/ 	.word	0x000115f0


	//   ....[142]....
        /*04fc*/ 	.word	0x00011640


	//   ....[143]....
        /*0500*/ 	.word	0x00011690


	//   ....[144]....
        /*0504*/ 	.word	0x00011720


	//   ....[145]....
        /*0508*/ 	.word	0x000117c0


	//   ....[146]....
        /*050c*/ 	.word	0x00011820


	//   ....[147]....
        /*0510*/ 	.word	0x000118c0


	//   ....[148]....
        /*0514*/ 	.word	0x000118f0


	//   ....[149]....
        /*0518*/ 	.word	0x00011960


	//   ....[150]....
        /*051c*/ 	.word	0x000119b0


	//   ....[151]....
        /*0520*/ 	.word	0x00011a00


	//   ....[152]....
        /*0524*/ 	.word	0x00011a30


	//   ....[153]....
        /*0528*/ 	.word	0x00011a90


	//   ....[154]....
        /*052c*/ 	.word	0x00011af0


	//   ....[155]....
        /*0530*/ 	.word	0x00011b50


	//----- nvinfo : EIATTR_EXIT_INSTR_OFFSETS
	.align		4
.L_1599:
        /*0534*/ 	.byte	0x04, 0x1c
        /*0536*/ 	.short	(.L_1601 - .L_1600)


	//   ....[0]....
.L_1600:
        /*0538*/ 	.word	0x0000fd30


	//   ....[1]....
        /*053c*/ 	.word	0x0000ff20


	//----- nvinfo : EIATTR_MAX_THREADS
	.align		4
.L_1601:
        /*0540*/ 	.byte	0x04, 0x05
        /*0542*/ 	.short	(.L_1603 - .L_1602)
.L_1602:
        /*0544*/ 	.word	0x00000080
        /*0548*/ 	.word	0x00000001
        /*054c*/ 	.word	0x00000001


	//----- nvinfo : EIATTR_CRS_STACK_SIZE
	.align		4
.L_1603:
        /*0550*/ 	.byte	0x04, 0x1e
        /*0552*/ 	.short	(.L_1605 - .L_1604)
.L_1604:
        /*0554*/ 	.word	0x00000000


	//----- nvinfo : EIATTR_CBANK_PARAM_SIZE
	.align		4
.L_1605:
        /*0558*/ 	.byte	0x03, 0x19
        /*055a*/ 	.short	0x01f0


	//----- nvinfo : EIATTR_PARAM_CBANK
	.align		4
        /*055c*/ 	.byte	0x04, 0x0a
        /*055e*/ 	.short	(.L_1607 - .L_1606)
	.align		4
.L_1606:
        /*0560*/ 	.word	index@(.nv.constant0._Z25selective_scan_bwd_kernelI32Selective_Scan_bwd_kernel_traitsILi128ELi16ELb1ELb1ELb1ELb1ELb1EN3c108BFloat16ENS1_7complexIfEEEEv12SSMParamsBwd)
        /*0564*/ 	.short	0x0210
        /*0566*/ 	.short	0x01f0


	//----- nvinfo : EIATTR_SW_WAR
	.align		4
.L_1607:
        /*0568*/ 	.byte	0x04, 0x36
        /*056a*/ 	.short	(.L_1609 - .L_1608)
.L_1608:
        /*056c*/ 	.word	0x00000008
.L_1609:


//--------------------- .nv.info._Z25selective_scan_bwd_kernelI32Selective_Scan_bwd_kernel_traitsILi64ELi16ELb0ELb0ELb0ELb0ELb0EN3c108BFloat16ENS1_7complexIfEEEEv12SSMParamsBwd --------------------------
	.section	.nv.info._Z25selective_scan_bwd_kernelI32Selective_Scan_bwd_kernel_traitsILi64ELi16ELb0ELb0ELb0ELb0ELb0EN3c108BFloat16ENS1_7complexIfEEEEv12SSMParamsBwd,"",@"SHT_CUDA_INFO"
	.sectionflags	@""
	.align	4


	//----- nvinfo : EIATTR_CUDA_API_VERSION
	.align		4
        /*0000*/ 	.byte	0x04, 0x37
        /*0002*/ 	.short	(.L_1611 - .L_1610)
.L_1610:
        /*0004*/ 	.word	0x00000082


	//----- nvinfo : EIATTR_KPARAM_INFO
	.align		4
.L_1611:
        /*0008*/ 	.byte	0x04, 0x17
        /*000a*/ 	.short	(.L_1613 - .L_1612)
.L_1612:
        /*000c*/ 	.word	0x00000000
        /*0010*/ 	.short	0x0000
        /*0012*/ 	.short	0x0000
        /*0014*/ 	.byte	0x00, 0xf0, 0xc1, 0x07


	//----- nvinfo : EIATTR_SPARSE_MMA_MASK
	.align		4
.L_1613:
        /*0018*/ 	.byte	0x03, 0x50
        /*001a*/ 	.short	0x0000


	//----- nvinfo : EIATTR_MAXREG_COUNT
	.align		4
        /*001c*/ 	.byte	0x03, 0x1b
        /*001e*/ 	.short	0x00ff


	//----- nvinfo : EIATTR_NUM_BARRIERS
	.align		4
        /*0020*/ 	.byte	0x02, 0x4c
        /*0022*/ 	.byte	0x01
	.zero		1


	//----- nvinfo : EIATTR_MERCURY_ISA_VERSION
	.align		4
        /*0024*/ 	.byte	0x03, 0x5f
        /*0026*/ 	.short	0x0101


	//----- nvinfo : EIATTR_COOP_GROUP_MASK_REGIDS
	.align		4
        /*0028*/ 	.byte	0x04, 0x29
        /*002a*/ 	.short	(.L_1615 - .L_1614)


	//   ....[0]....
.L_1614:
        /*002c*/ 	.word	0xffffffff


	//   ....[1]....
        /*0030*/ 	.word	0xffffffff


	//   ....[2]....
        /*0034*/ 	.word	0xffffffff


	//   ....[3]....
        /*0038*/ 	.word	0xffffffff


	//   ....[4]....
        /*003c*/ 	.word	0xffffffff


	//   ....[5]....
        /*0040*/ 	.word	0xffffffff


	//   ....[6]....
        /*0044*/ 	.word	0xffffffff


	//   ....[7]....
        /*0048*/ 	.word	0xffffffff


	//   ....[8]....
        /*004c*/ 	.word	0xffffffff


	//   ....[9]....
        /*0050*/ 	.word	0xffffffff


	//   ....[10]....
        /*0054*/ 	.word	0xffffffff


	//   ....[11]....
        /*0058*/ 	.word	0xffffffff


	//   ....[12]....
        /*005c*/ 	.word	0xffffffff


	//   ....[13]....
        /*0060*/ 	.word	0xffffffff


	//   ....[14]....
        /*0064*/ 	.word	0xffffffff


	//   ....[15]....
        /*0068*/ 	.word	0xffffffff


	//   ....[16]....
        /*006c*/ 	.word	0xffffffff


	//   ....[17]....
        /*0070*/ 	.word	0xffffffff


	//   ....[18]....
        /*0074*/ 	.word	0xffffffff


	//   ....[19]....
        /*0078*/ 	.word	0xffffffff


	//   ....[20]....
        /*007c*/ 	.word	0xffffffff


	//   ....[21]....
        /*0080*/ 	.word	0xffffffff


	//   ....[22]....
        /*0084*/ 	.word	0xffffffff


	//   ....[23]....
        /*0088*/ 	.word	0xffffffff


	//   ....[24]....
        /*008c*/ 	.word	0xffffffff


	//   ....[25]....
        /*0090*/ 	.word	0xffffffff


	//   ....[26]....
        /*0094*/ 	.word	0xffffffff


	//   ....[27]....
        /*0098*/ 	.word	0xffffffff


	//   ....[28]....
        /*009c*/ 	.word	0xffffffff


	//   ....[29]....
        /*00a0*/ 	.word	0xffffffff


	//   ....[30]....
        /*00a4*/ 	.word	0xffffffff


	//   ....[31]....
        /*00a8*/ 	.word	0xffffffff


	//   ....[32]....
        /*00ac*/ 	.word	0xffffffff


	//   ....[33]....
        /*00b0*/ 	.word	0xffffffff


	//   ....[34]....
        /*00b4*/ 	.word	0xffffffff


	//   ....[35]....
        /*00b8*/ 	.word	0xffffffff


	//   ....[36]....
        /*00bc*/ 	.word	0xffffffff


	//   ....[37]....
        /*00c0*/ 	.word	0xffffffff


	//   ....[38]....
        /*00c4*/ 	.word	0xffffffff


	//   ....[39]....
        /*00c8*/ 	.word	0xffffffff


	//   ....[40]....
        /*00cc*/ 	.word	0xffffffff


	//   ....[41]....
        /*00d0*/ 	.word	0xffffffff


	//   ....[42]....
        /*00d4*/ 	.word	0xffffffff


	//   ....[43]....
        /*00d8*/ 	.word	0xffffffff


	//   ....[44]....
        /*00dc*/ 	.word	0xffffffff


	//   ....[45]....
        /*00e0*/ 	.word	0xffffffff


	//   ....[46]....
        /*00e4*/ 	.word	0xffffffff


	//   ....[47]....
        /*00e8*/ 	.word	0xffffffff


	//   ....[48]....
        /*00ec*/ 	.word	0xffffffff


	//   ....[49]....
        /*00f0*/ 	.word	0xffffffff


	//   ....[50]....
        /*00f4*/ 	.word	0xffffffff


	//   ....[51]....
        /*00f8*/ 	.word	0xffffffff


	//   ....[52]....
        /*00fc*/ 	.word	0xffffffff


	//   ....[53]....
        /*0100*/ 	.word	0xffffffff


	//   ....[54]....
        /*0104*/ 	.word	0xffffffff


	//   ....[55]....
        /*0108*/ 	.word	0xffffffff


	//   ....[56]....
        /*010c*/ 	.word	0xffffffff


	//   ....[57]....
        /*0110*/ 	.word	0xffffffff


	//   ....[58]....
        /*0114*/ 	.word	0xffffffff


	//   ....[59]....
        /*0118*/ 	.word	0xffffffff


	//   ....[60]....
        /*011c*/ 	.word	0xffffffff


	//   ....[61]....
        /*0120*/ 	.word	0xffffffff


	//   ....[62]....
        /*0124*/ 	.word	0xffffffff


	//   ....[63]....
        /*0128*/ 	.word	0xffffffff


	//   ....[64]....
        /*012c*/ 	.word	0xffffffff


	//   ....[65]....
        /*0130*/ 	.word	0xffffffff


	//   ....[66]....
        /*0134*/ 	.word	0xffffffff


	//   ....[67]....
        /*0138*/ 	.word	0xffffffff


	//   ....[68]....
        /*013c*/ 	.word	0xffffffff


	//   ....[69]....
        /*0140*/ 	.word	0xffffffff


	//   ....[70]....
        /*0144*/ 	.word	0xffffffff


	//   ....[71]....
        /*0148*/ 	.word	0xffffffff


	//   ....[72]....
        /*014c*/ 	.word	0xffffffff


	//   ....[73]....
        /*0150*/ 	.word	0xffffffff


	//   ....[74]....
        /*0154*/ 	.word	0xffffffff


	//   ....[75]....
        /*0158*/ 	.word	0xffffffff


	//   ....[76]....
        /*015c*/ 	.word	0xffffffff


	//   ....[77]....
        /*0160*/ 	.word	0xffffffff


	//   ....[78]....
        /*0164*/ 	.word	0xffffffff


	//   ....[79]....
        /*0168*/ 	.word	0xffffffff


	//   ....[80]....
        /*016c*/ 	.word	0xffffffff


	//   ....[81]....
        /*0170*/ 	.word	0xffffffff


	//   ....[82]....
        /*0174*/ 	.word	0xffffffff


	//   ....[83]....
        /*0178*/ 	.word	0xffffffff


	//   ....[84]....
        /*017c*/ 	.word	0xffffffff


	//   ....[85]....
        /*0180*/ 	.word	0xffffffff


	//   ....[86]....
        /*0184*/ 	.word	0xffffffff


	//   ....[87]....
        /*0188*/ 	.word	0xffffffff


	//   ....[88]....
        /*018c*/ 	.word	0xffffffff


	//   ....[89]....
        /*0190*/ 	.word	0xffffffff


	//   ....[90]....
        /*0194*/ 	.word	0xffffffff


	//   ....[91]....
        /*0198*/ 	.word	0xffffffff


	//   ....[92]....
        /*019c*/ 	.word	0xffffffff


	//   ....[93]....
        /*01a0*/ 	.word	0xffffffff


	//   ....[94]....
        /*01a4*/ 	.word	0xffffffff


	//   ....[95]....
        /*01a8*/ 	.word	0x05000002


	//   ....[96]....
        /*01ac*/ 	.word	0x05000002


	//   ....[97]....
        /*01b0*/ 	.word	0x05000002


	//   ....[98]....
        /*01b4*/ 	.word	0x05000002


	//   ....[99]....
        /*01b8*/ 	.word	0x05000002


	//   ....[100]....
        /*01bc*/ 	.word	0x05000002


	//   ....[101]....
        /*01c0*/ 	.word	0x05000002


	//   ....[102]....
        /*01c4*/ 	.word	0x05000002


	//   ....[103]....
        /*01c8*/ 	.word	0x05000002


	//   ....[104]....
        /*01cc*/ 	.word	0x05000002


	//   ....[105]....
        /*01d0*/ 	.word	0x05000002


	//   ....[106]....
        /*01d4*/ 	.word	0x05000002


	//   ....[107]....
        /*01d8*/ 	.word	0x05000002


	//   ....[108]....
        /*01dc*/ 	.word	0x05000002


	//   ....[109]....
        /*01e0*/ 	.word	0x05000002


	//   ....[110]....
        /*01e4*/ 	.word	0x05000002


	//   ....[111]....
        /*01e8*/ 	.word	0x05000002


	//   ....[112]....
        /*01ec*/ 	.word	0x05000002


	//   ....[113]....
        /*01f0*/ 	.word	0x05000002


	//   ....[114]....
        /*01f4*/ 	.word	0x05000002


	//   ....[115]....
        /*01f8*/ 	.word	0x05000002


	//   ....[116]....
        /*01fc*/ 	.word	0x05000002


	//   ....[117]....
        /*0200*/ 	.word	0x05000002


	//   ....[118]....
        /*0204*/ 	.word	0x05000002


	//   ....[119]....
        /*0208*/ 	.word	0x05000002


	//   ....[120]....
        /*020c*/ 	.word	0x05000002


	//   ....[121]....
        /*0210*/ 	.word	0x05000002


	//   ....[122]....
        /*0214*/ 	.word	0x05000002


	//   ....[123]....
        /*0218*/ 	.word	0x05000002


	//   ....[124]....
        /*021c*/ 	.word	0x05000002


	//   ....[125]....
        /*0220*/ 	.word	0x05000002


	//   ....[126]....
        /*0224*/ 	.word	0x05000002


	//   ....[127]....
        /*0228*/ 	.word	0x05000002


	//   ....[128]....
        /*022c*/ 	.word	0x05000002


	//   ....[129]....
        /*0230*/ 	.word	0x05000002


	//   ....[130]....
        /*0234*/ 	.word	0x05000002


	//   ....[131]....
        /*0238*/ 	.word	0x05000002


	//   ....[132]....
        /*023c*/ 	.word	0x05000002


	//   ....[133]....
        /*0240*/ 	.word	0x05000002


	//   ....[134]....
        /*0244*/ 	.word	0x05000002


	//   ....[135]....
        /*0248*/ 	.word	0x05000002


	//   ....[136]....
        /*024c*/ 	.word	0x05000002


	//   ....[137]....
        /*0250*/ 	.word	0x05000002


	//   ....[138]....
        /*0254*/ 	.word	0x05000002


	//   ....[139]....
        /*0258*/ 	.word	0x05000002


	//   ....[140]....
        /*025c*/ 	.word	0x05000002


	//   ....[141]....
        /*0260*/ 	.word	0x05000002


	//   ....[142]....
        /*0264*/ 	.word	0x05000002


	//   ....[143]....
        /*0268*/ 	.word	0x05000002


	//   ....[144]....
        /*026c*/ 	.word	0x05000002


	//   ....[145]....
        /*0270*/ 	.word	0x05000002


	//   ....[146]....
        /*0274*/ 	.word	0x05000002


	//   ....[147]....
        /*0278*/ 	.word	0x05000002


	//   ....[148]....
        /*027c*/ 	.word	0x05000002


	//   ....[149]....
        /*0280*/ 	.word	0x05000002


	//   ....[150]....
        /*0284*/ 	.word	0x05000002


	//   ....[151]....
        /*0288*/ 	.word	0x05000002


	//   ....[152]....
        /*028c*/ 	.word	0x05000002


	//   ....[153]....
        /*0290*/ 	.word	0x05000002


	//   ....[154]....
        /*0294*/ 	.word	0x05000002


	//   ....[155]....
        /*0298*/ 	.word	0x05000002


	//   ....[156]....
        /*029c*/ 	.word	0x05000002


	//   ....[157]....
        /*02a0*/ 	.word	0x05000002


	//   ....[158]....
        /*02a4*/ 	.word	0x05000002


	//----- nvinfo : EIATTR_COOP_GROUP_INSTR_OFFSETS
	.align		4
.L_1615:
        /*02a8*/ 	.byte	0x04, 0x28
        /*02aa*/ 	.short	(.L_1617 - .L_1616)


	//   ....[0]....
.L_1616:
        /*02ac*/ 	.word	0x000010e0


	//   ....[1]....
        /*02b0*/ 	.word	0x000016f0


	//   ....[2]....
        /*02b4*/ 	.word	0x00001b70


	//   ....[3]....
        /*02b8*/ 	.word	0x000040e0


	//   ....[4]....
        /*02bc*/ 	.word	0x00004100


	//   ....[5]....
        /*02c0*/ 	.word	0x00004110


	//   ....[6]....
        /*02c4*/ 	.word	0x00004120


	//   ....[7]....
        /*02c8*/ 	.word	0x000041c0


	//   ....[8]....
        /*02cc*/ 	.word	0x000041f0


	//   ....[9]....
        /*02d0*/ 	.word	0x00004210


	//   ....[10]....
        /*02d4*/ 	.word	0x00004220


	//   ....[11]....
        /*02d8*/ 	.word	0x000042e0


	//   ....[12]....
        /*02dc*/ 	.word	0x00004300


	//   ....[13]....
        /*02e0*/ 	.word	0x00004310


	//   ....[14]....
        /*02e4*/ 	.word	0x00004320


	//   ....[15]....
        /*02e8*/ 	.word	0x000043c0


	//   ....[16]....
        /*02ec*/ 	.word	0x000043f0


	//   ....[17]....
        /*02f0*/ 	.word	0x00004410


	//   ....[18]....
        /*02f4*/ 	.word	0x00004420


	//   ....[19]....
        /*02f8*/ 	.word	0x000044c0


	//   ....[20]....
        /*02fc*/ 	.word	0x000044f0


	//   ....[21]....
        /*0300*/ 	.word	0x00004500


	//   ....[22]....
        /*0304*/ 	.word	0x00004510


	//   ....[23]....
        /*0308*/ 	.word	0x00004680


	//   ....[24]....
        /*030c*/ 	.word	0x00004690


	//   ....[25]....
        /*0310*/ 	.word	0x000046a0


	//   ....[26]....
        /*0314*/ 	.word	0x000046b0


	//   ....[27]....
        /*0318*/ 	.word	0x000046c0


	//   ....[28]....
        /*031c*/ 	.word	0x000046d0


	//   ....[29]....
        /*0320*/ 	.word	0x000046e0


	//   ....[30]....
        /*0324*/ 	.word	0x000046f0


	//   ....[31]....
        /*0328*/ 	.word	0x000059b0


	//   ....[32]....
        /*032c*/ 	.word	0x000059d0


	//   ....[33]....
        /*0330*/ 	.word	0x000059e0


	//   ....[34]....
        /*0334*/ 	.word	0x000059f0


	//   ....[35]....
        /*0338*/ 	.word	0x00005b10


	//   ....[36]....
        /*033c*/ 	.word	0x00005b20


	//   ....[37]....
        /*0340*/ 	.word	0x00005b30


	//   ....[38]....
        /*0344*/ 	.word	0x00005b40


	//   ....[39]....
        /*0348*/ 	.word	0x00005c60


	//   ....[40]....
        /*034c*/ 	.word	0x00005c70


	//   ....[41]....
        /*0350*/ 	.word	0x00005c80


	//   ....[42]....
        /*0354*/ 	.word	0x00005c90


	//   ....[43]....
        /*0358*/ 	.word	0x00005db0


	//   ....[44]....
        /*035c*/ 	.word	0x00005dc0


	//   ....[45]....
        /*0360*/ 	.word	0x00005dd0


	//   ....[46]....
        /*0364*/ 	.word	0x00005de0


	//   ....[47]....
        /*0368*/ 	.word	0x00005f00


	//   ....[48]....
        /*036c*/ 	.word	0x00005f10


	//   ....[49]....
        /*0370*/ 	.word	0x00005f20


	//   ....[50]....
        /*0374*/ 	.word	0x00005f30


	//   ....[51]....
        /*0378*/ 	.word	0x00006050


	//   ....[52]....
        /*037c*/ 	.word	0x00006060


	//   ....[53]....
        /*0380*/ 	.word	0x00006070


	//   ....[54]....
        /*0384*/ 	.word	0x00006080


	//   ....[55]....
        /*0388*/ 	.word	0x00006090


	//   ....[56]....
        /*038c*/ 	.word	0x000060a0


	//   ....[57]....
        /*0390*/ 	.word	0x000060b0


	//   ....[58]....
        /*0394*/ 	.word	0x000060e0


	//   ....[59]....
        /*0398*/ 	.word	0x00006110


	//   ....[60]....
        /*039c*/ 	.word	0x00006120


	//   ....[61]....
        /*03a0*/ 	.word	0x00006130


	//   ....[62]....
        /*03a4*/ 	.word	0x00006140


	//   ....[63]....
        /*03a8*/ 	.word	0x00007650


	//   ....[64]....
        /*03ac*/ 	.word	0x00007690


	//   ....[65]....
        /*03b0*/ 	.word	0x00007710


	//   ....[66]....
        /*03b4*/ 	.word	0x00007750


	//   ....[67]....
        /*03b8*/ 	.word	0x00007830


	//   ....[68]....
        /*03bc*/ 	.word	0x00007870


	//   ....[69]....
        /*03c0*/ 	.word	0x000078e0


	//   ....[70]....
        /*03c4*/ 	.word	0x00007920


	//   ....[71]....
        /*03c8*/ 	.word	0x00007a20


	//   ....[72]....
        /*03cc*/ 	.word	0x00007ab0


	//   ....[73]....
        /*03d0*/ 	.word	0x00007af0


	//   ....[74]....
        /*03d4*/ 	.word	0x00007b30


	//   ....[75]....
        /*03d8*/ 	.word	0x00007bf0


	//   ....[76]....
        /*03dc*/ 	.word	0x00007c80


	//   ....[77]....
        /*03e0*/ 	.word	0x00007cc0


	//   ....[78]....
        /*03e4*/ 	.word	0x00007d00


	//   ....[79]....
        /*03e8*/ 	.word	0x00007df0


	//   ....[80]....
        /*03ec*/ 	.word	0x00007e50


	//   ....[81]....
        /*03f0*/ 	.word	0x00007e90


	//   ....[82]....
        /*03f4*/ 	.word	0x00007ed0


	//   ....[83]....
        /*03f8*/ 	.word	0x00008690


	//   ....[84]....
        /*03fc*/ 	.word	0x00009380


	//   ....[85]....
        /*0400*/ 	.word	0x00009960


	//   ....[86]....
        /*0404*/ 	.word	0x000099a0


	//   ....[87]....
        /*0408*/ 	.word	0x00009a00


	//   ....[88]....
        /*040c*/ 	.word	0x00009a60


	//   ....[89]....
        /*0410*/ 	.word	0x00009a90


	//   ....[90]....
        /*0414*/ 	.word	0x00009be0


	//   ....[91]....
        /*0418*/ 	.word	0x00009c20


	//   ....[92]....
        /*041c*/ 	.word	0x00009c90


	//   ....[93]....
        /*0420*/ 	.word	0x00009ce0


	//   ....[94]....
        /*0424*/ 	.word	0x00009d00


	//   ....[95]....
        /*0428*/ 	.word	0x0000a5d0


	//   ....[96]....
        /*042c*/ 	.word	0x0000a620


	//   ....[97]....
        /*0430*/ 	.word	0x0000a680


	//   ....[98]....
        /*0434*/ 	.word	0x0000a6e0


	//   ....[99]....
        /*0438*/ 	.word	0x0000a7d0


	//   ....[100]....
        /*043c*/ 	.word	0x0000a820


	//   ....[101]....
        /*0440*/ 	.word	0x0000a880


	//   ....[102]....
        /*0444*/ 	.word	0x0000a8e0


	//   ....[103]....
        /*0448*/ 	.word	0x0000a9d0


	//   ....[104]....
        /*044c*/ 	.word	0x0000aa20


	//   ....[105]....
        /*0450*/ 	.word	0x0000aa80


	//   ....[106]....
        /*0454*/ 	.word	0x0000aae0


	//   ....[107]....
        /*0458*/ 	.word	0x0000abd0


	//   ....[108]....
        /*045c*/ 	.word	0x0000ac20


	//   ....[109]....
        /*0460*/ 	.word	0x0000ac80


	//   ....[110]....
        /*0464*/ 	.word	0x0000ace0


	//   ....[111]....
        /*0468*/ 	.word	0x0000add0


	//   ....[112]....
        /*046c*/ 	.word	0x0000ae20


	//   ....[113]....
        /*0470*/ 	.word	0x0000ae70


	//   ....[114]....
        /*0474*/ 	.word	0x0000aec0


	//   ....[115]....
        /*0478*/ 	.word	0x0000af60


	//   ....[116]....
        /*047c*/ 	.word	0x0000b000


	//   ....[117]....
        /*0480*/ 	.word	0x0000b0a0


	//   ....[118]....
        /*0484*/ 	.word	0x0000b140


	//   ....[119]....
        /*0488*/ 	.word	0x0000b1e0


	//   ....[120]....
        /*048c*/ 	.word	0x0000b290


	//   ....[121]....
        /*0490*/ 	.word	0x0000b2f0


	//   ....[122]....
        /*0494*/ 	.word	0x0000b340


	//   ....[123]....
        /*0498*/ 	.word	0x0000b370


	//   ....[124]....
        /*049c*/ 	.word	0x0000b3d0


	//   ....[125]....
        /*04a0*/ 	.word	0x0000b420


	//   ....[126]....
        /*04a4*/ 	.word	0x0000b470


	//   ....[127]....
        /*04a8*/ 	.word	0x0000b510


	//   ....[128]....
        /*04ac*/ 	.word	0x0000b560


	//   ....[129]....
        /*04b0*/ 	.word	0x0000b5b0


	//   ....[130]....
        /*04b4*/ 	.word	0x0000b600


	//   ....[131]....
        /*04b8*/ 	.word	0x0000b6a0


	//   ....[132]....
        /*04bc*/ 	.word	0x0000b730


	//   ....[133]....
        /*04c0*/ 	.word	0x0000b780


	//   ....[134]....
        /*04c4*/ 	.word	0x0000b7d0


	//   ....[135]....
        /*04c8*/ 	.word	0x0000b870


	//   ....[136]....
        /*04cc*/ 	.word	0x0000b900


	//   ....[137]....
        /*04d0*/ 	.word	0x0000b950


	//   ....[138]....
        /*04d4*/ 	.word	0x0000b9a0


	//   ....[139]....
        /*04d8*/ 	.word	0x0000ba40


	//   ....[140]....
        /*04dc*/ 	.word	0x0000bad0


	//   ....[141]....
        /*04e0*/ 	.word	0x0000bb20


	//   ....[142]....
        /*04e4*/ 	.word	0x0000bb70


	//   ....[143]....
        /*04e8*/ 	.word	0x0000bc10


	//   ....[144]....
        /*04ec*/ 	.word	0x0000bca0


	//   ....[145]....
        /*04f0*/ 	.word	0x0000bcf0


	//   ....[146]....
        /*04f4*/ 	.word	0x0000bd40


	//   ....[147]....
        /*04f8*/ 	.word	0x0000bde0


	//   ....[148]....
        /*04fc*/ 	.word	0x0000be90


	//   ....[149]....
        /*0500*/ 	.word	0x0000bf40


	//   ....[150]....
        /*0504*/ 	.word	0x0000bfa0


	//   ....[151]....
        /*0508*/ 	.word	0x0000bfd0


	//   ....[152]....
        /*050c*/ 	.word	0x0000c040


	//   ....[153]....
        /*0510*/ 	.word	0x0000c090


	//   ....[154]....
        /*0514*/ 	.word	0x0000c0e0


	//   ....[155]....
        /*0518*/ 	.word	0x0000c110


	//   ....[156]....
        /*051c*/ 	.word	0x0000c160


	//   ....[157]....
        /*0520*/ 	.word	0x0000c1b0


	//   ....[158]....
        /*0524*/ 	.word	0x0000c200


	//----- nvinfo : EIATTR_EXIT_INSTR_OFFSETS
	.align		4
.L_1617:
        /*0528*/ 	.byte	0x04, 0x1c
        /*052a*/ 	.short	(.L_1619 - .L_1618)


	//   ....[0]....
.L_1618:
        /*052c*/ 	.word	0x00009e40


	//   ....[1]....
        /*0530*/ 	.word	0x0000a570


	//----- nvinfo : EIATTR_MAX_THREADS
	.align		4
.L_1619:
        /*0534*/ 	.byte	0x04, 0x05
        /*0536*/ 	.short	(.L_1621 - .L_1620)
.L_1620:
        /*0538*/ 	.word	0x00000040
        /*053c*/ 	.word	0x00000001
        /*0540*/ 	.word	0x00000001


	//----- nvinfo : EIATTR_CRS_STACK_SIZE
	.align		4
.L_1621:
        /*0544*/ 	.byte	0x04, 0x1e
        /*0546*/ 	.short	(.L_1623 - .L_1622)
.L_1622:
        /*0548*/ 	.word	0x00000000


	//----- nvinfo : EIATTR_CBANK_PARAM_SIZE
	.align		4
.L_1623:
        /*054c*/ 	.byte	0x03, 0x19
        /*054e*/ 	.short	0x01f0


	//----- nvinfo : EIATTR_PARAM_CBANK
	.align		4
        /*0550*/ 	.byte	0x04, 0x0a
        /*0552*/ 	.short	(.L_1625 - .L_1624)
	.align		4
.L_1624:
        /*0554*/ 	.word	index@(.nv.constant0._Z25selective_scan_bwd_kernelI32Selective_Scan_bwd_kernel_traitsILi64ELi16ELb0ELb0ELb0ELb0ELb0EN3c108BFloat16ENS1_7complexIfEEEEv12SSMParamsBwd)
        /*0558*/ 	.short	0x0210
        /*055a*/ 	.short	0x01f0


	//----- nvinfo : EIATTR_SW_WAR
	.align		4
.L_1625:
        /*055c*/ 	.byte	0x04, 0x36
        /*055e*/ 	.short	(.L_1627 - .L_1626)
.L_1626:
        /*0560*/ 	.word	0x00000008
.L_1627:


//--------------------- .nv.info._Z25selective_scan_bwd_kernelI32Selective_Scan_bwd_kernel_traitsILi64ELi16ELb0ELb0ELb0ELb0ELb1EN3c108BFloat16ENS1_7complexIfEEEEv12SSMParamsBwd --------------------------
	.section	.nv.info._Z25selective_scan_bwd_kernelI32Selective_Scan_bwd_kernel_traitsILi64ELi16ELb0ELb0ELb0ELb0ELb1EN3c108BFloat16ENS1_7complexIfEEEEv12SSMParamsBwd,"",@"SHT_CUDA_INFO"
	.sectionflags	@""
	.align	4


	//----- nvinfo : EIATTR_CUDA_API_VERSION
	.align		4
        /*0000*/ 	.byte	0x04, 0x37
        /*0002*/ 	.short	(.L_1629 - .L_1628)
.L_1628:
        /*0004*/ 	.word	0x00000082


	//----- nvinfo : EIATTR_KPARAM_INFO
	.align		4
.L_1629:
        /*0008*/ 	.byte	0x04, 0x17
        /*000a*/ 	.short	(.L_1631 - .L_1630)
.L_1630:
        /*000c*/ 	.word	0x00000000
        /*0010*/ 	.short	0x0000
        /*0012*/ 	.short	0x0000
        /*0014*/ 	.byte	0x00, 0xf0, 0xc1, 0x07


	//----- nvinfo : EIATTR_SPARSE_MMA_MASK
	.align		4
.L_1631:
        /*0018*/ 	.byte	0x03, 0x50
        /*001a*/ 	.short	0x0000


	//----- nvinfo : EIATTR_MAXREG_COUNT
	.align		4
        /*001c*/ 	.byte	0x03, 0x1b
        /*001e*/ 	.short	0x00ff


	//----- nvinfo : EIATTR_NUM_BARRIERS
	.align		4
        /*0020*/ 	.byte	0x02, 0x4c
        /*0022*/ 	.byte	0x01
	.zero		1


	//----- nvinfo : EIATTR_MERCURY_ISA_VERSION
	.align		4
        /*0024*/ 	.byte	0x03, 0x5f
        /*0026*/ 	.short	0x0101


	//----- nvinfo : EIATTR_COOP_GROUP_MASK_REGIDS
	.align		4
        /*0028*/ 	.byte	0x04, 0x29
        /*002a*/ 	.short	(.L_1633 - .L_1632)


	//   ....[0]....
.L_1632:
        /*002c*/ 	.word	0xffffffff


	//   ....[1]....
        /*0030*/ 	.word	0xffffffff


	//   ....[2]....
        /*0034*/ 	.word	0xffffffff


	//   ....[3]....
        /*0038*/ 	.word	0xffffffff


	//   ....[4]....
        /*003c*/ 	.word	0xffffffff


	//   ....[5]....
        /*0040*/ 	.word	0xffffffff


	//   ....[6]....
        /*0044*/ 	.word	0xffffffff


	//   ....[7]....
        /*0048*/ 	.word	0xffffffff


	//   ....[8]....
        /*004c*/ 	.word	0xffffffff


	//   ....[9]....
        /*0050*/ 	.word	0xffffffff


	//   ....[10]....
        /*0054*/ 	.word	0xffffffff


	//   ....[11]....
        /*0058*/ 	.word	0xffffffff


	//   ....[12]....
        /*005c*/ 	.word	0xffffffff


	//   ....[13]....
        /*0060*/ 	.word	0xffffffff


	//   ....[14]....
        /*0064*/ 	.word	0xffffffff


	//   ....[15]....
        /*0068*/ 	.word	0xffffffff


	//   ....[16]....
        /*006c*/ 	.word	0xffffffff


	//   ....[17]....
        /*0070*/ 	.word	0xffffffff


	//   ....[18]....
        /*0074*/ 	.word	0xffffffff


	//   ....[19]....
        /*0078*/ 	.word	0xffffffff


	//   ....[20]....
        /*007c*/ 	.word	0xffffffff


	//   ....[21]....
        /*0080*/ 	.word	0xffffffff


	//   ....[22]....
        /*0084*/ 	.word	0xffffffff


	//   ....[23]....
        /*0088*/ 	.word	0xffffffff


	//   ....[24]....
        /*008c*/ 	.word	0xffffffff


	//   ....[25]....
        /*0090*/ 	.word	0xffffffff


	//   ....[26]....
        /*0094*/ 	.word	0xffffffff


	//   ....[27]....
        /*0098*/ 	.word	0xffffffff


	//   ....[28]....
        /*009c*/ 	.word	0xffffffff


	//   ....[29]....
        /*00a0*/ 	.word	0xffffffff


	//   ....[30]....
        /*00a4*/ 	.word	0xffffffff


	//   ....[31]....
        /*00a8*/ 	.word	0xffffffff


	//   ....[32]....
        /*00ac*/ 	.word	0xffffffff


	//   ....[33]....
        /*00b0*/ 	.word	0xffffffff


	//   ....[34]....
        /*00b4*/ 	.word	0xffffffff


	//   ....[35]....
        /*00b8*/ 	.word	0xffffffff


	//   ....[36]....
        /*00bc*/ 	.word	0xffffffff


	//   ....[37]....
        /*00c0*/ 	.word	0xffffffff


	//   ....[38]....
        /*00c4*/ 	.word	0xffffffff


	//   ....[39]....
        /*00c8*/ 	.word	0xffffffff


	//   ....[40]....
        /*00cc*/ 	.word	0xffffffff


	//   ....[41]....
        /*00d0*/ 	.word	0xffffffff


	//   ....[42]....
        /*00d4*/ 	.word	0xffffffff


	//   ....[43]....
        /*00d8*/ 	.word	0xffffffff


	//   ....[44]....
        /*00dc*/ 	.word	0xffffffff


	//   ....[45]....
        /*00e0*/ 	.word	0xffffffff


	//   ....[46]....
        /*00e4*/ 	.word	0xffffffff


	//   ....[47]....
        /*00e8*/ 	.word	0xffffffff


	//   ....[48]....
        /*00ec*/ 	.word	0xffffffff


	//   ....[49]....
        /*00f0*/ 	.word	0xffffffff


	//   ....[50]....
        /*00f4*/ 	.word	0xffffffff


	//   ....[51]....
        /*00f8*/ 	.word	0xffffffff


	//   ....[52]....
        /*00fc*/ 	.word	0xffffffff


	//   ....[53]....
        /*0100*/ 	.word	0xffffffff


	//   ....[54]....
        /*0104*/ 	.word	0xffffffff


	//   ....[55]....
        /*0108*/ 	.word	0xffffffff


	//   ....[56]....
        /*010c*/ 	.word	0xffffffff


	//   ....[57]....
        /*0110*/ 	.word	0xffffffff


	//   ....[58]....
        /*0114*/ 	.word	0xffffffff


	//   ....[59]....
        /*0118*/ 	.word	0xffffffff


	//   ....[60]....
        /*011c*/ 	.word	0xffffffff


	//   ....[61]....
        /*0120*/ 	.word	0xffffffff


	//   ....[62]....
        /*0124*/ 	.word	0xffffffff


	//   ....[63]....
        /*0128*/ 	.word	0xffffffff


	//   ....[64]....
        /*012c*/ 	.word	0xffffffff


	//   ....[65]....
        /*0130*/ 	.word	0xffffffff


	//   ....[66]....
        /*0134*/ 	.word	0xffffffff


	//   ....[67]....
        /*0138*/ 	.word	0xffffffff


	//   ....[68]....
        /*013c*/ 	.word	0xffffffff


	//   ....[69]....
        /*0140*/ 	.word	0xffffffff


	//   ....[70]....
        /*0144*/ 	.word	0xffffffff


	//   ....[71]....
        /*0148*/ 	.word	0xffffffff


	//   ....[72]....
        /*014c*/ 	.word	0xffffffff


	//   ....[73]....
        /*0150*/ 	.word	0xffffffff


	//   ....[74]....
        /*0154*/ 	.word	0xffffffff


	//   ....[75]....
        /*0158*/ 	.word	0xffffffff


	//   ....[76]....
        /*015c*/ 	.word	0xffffffff


	//   ....[77]....
        /*0160*/ 	.word	0xffffffff


	//   ....[78]....
        /*0164*/ 	.word	0xffffffff


	//   ....[79]....
        /*0168*/ 	.word	0xffffffff


	//   ....[80]....
        /*016c*/ 	.word	0xffffffff


	//   ....[81]....
        /*0170*/ 	.word	0xffffffff


	//   ....[82]....
        /*0174*/ 	.word	0xffffffff


	//   ....[83]....
        /*0178*/ 	.word	0xffffffff


	//   ....[84]....
        /*017c*/ 	.word	0xffffffff


	//   ....[85]....
        /*0180*/ 	.word	0xffffffff


	//   ....[86]....
        /*0184*/ 	.word	0xffffffff


	//   ....[87]....
        /*0188*/ 	.word	0xffffffff


	//   ....[88]....
        /*018c*/ 	.word	0xffffffff


	//   ....[89]....
        /*0190*/ 	.word	0xffffffff


	//   ....[90]....
        /*0194*/ 	.word	0xffffffff


	//   ....[91]....
        /*0198*/ 	.word	0xffffffff


	//   ....[92]....
        /*019c*/ 	.word	0xffffffff


	//   ....[93]....
        /*01a0*/ 	.word	0xffffffff


	//   ....[94]....
        /*01a4*/ 	.word	0xffffffff


	//   ....[95]....
        /*01a8*/ 	.word	0xffffffff


	//   ....[96]....
        /*01ac*/ 	.word	0xffffffff


	//   ....[97]....
        /*01b0*/ 	.word	0xffffffff


	//   ....[98]....
        /*01b4*/ 	.word	0xffffffff


	//   ....[99]....
        /*01b8*/ 	.word	0x0500000f


	//   ....[100]....
        /*01bc*/ 	.word	0x0500000f


	//   ....[101]....
        /*01c0*/ 	.word	0x0500000f


	//   ....[102]....
        /*01c4*/ 	.word	0x0500000f


	//   ....[103]....
        /*01c8*/ 	.word	0x0500000f


	//   ....[104]....
        /*01cc*/ 	.word	0x0500000f


	//   ....[105]....
        /*01d0*/ 	.word	0x0500000f


	//   ....[106]....
        /*01d4*/ 	.word	0x0500000f


	//   ....[107]....
        /*01d8*/ 	.word	0x0500000f


	//   ....[108]....
        /*01dc*/ 	.word	0x0500000f


	//   ....[109]....
        /*01e0*/ 	.word	0x0500000f


	//   ....[110]....
        /*01e4*/ 	.word	0x0500000f


	//   ....[111]....
        /*01e8*/ 	.word	0x0500000f


	//   ....[112]....
        /*01ec*/ 	.word	0x0500000f


	//   ....[113]....
        /*01f0*/ 	.word	0x0500000f


	//   ....[114]....
        /*01f4*/ 	.word	0x0500000f


	//   ....[115]....
        /*01f8*/ 	.word	0x0500000f


	//   ....[116]....
        /*01fc*/ 	.word	0x0500000f


	//   ....[117]....
        /*0200*/ 	.word	0x0500000f


	//   ....[118]....
        /*0204*/ 	.word	0x0500000f


	//   ....[119]....
        /*0208*/ 	.word	0x0500000f


	//   ....[120]....
        /*020c*/ 	.word	0x0500000f


	//   ....[121]....
        /*0210*/ 	.word	0x0500000f


	//   ....[122]....
        /*0214*/ 	.word	0x0500000f


	//   ....[123]....
        /*0218*/ 	.word	0x0500000f


	//   ....[124]....
        /*021c*/ 	.word	0x0500000f


	//   ....[125]....
        /*0220*/ 	.word	0x0500000f


	//   ....[126]....
        /*0224*/ 	.word	0x0500000f


	//   ....[127]....
        /*0228*/ 	.word	0x0500000f


	//   ....[128]....
        /*022c*/ 	.word	0x0500000f


	//   ....[129]....
        /*0230*/ 	.word	0x0500000f


	//   ....[130]....
        /*0234*/ 	.word	0x0500000f


	//   ....[131]....
        /*0238*/ 	.word	0x0500000f


	//   ....[132]....
        /*023c*/ 	.word	0x0500000f


	//   ....[133]....
        /*0240*/ 	.word	0x0500000f


	//   ....[134]....
        /*0244*/ 	.word	0x0500000f


	//   ....[135]....
        /*0248*/ 	.word	0x0500000f


	//   ....[136]....
        /*024c*/ 	.word	0x0500000f


	//   ....[137]....
        /*0250*/ 	.word	0x0500000f


	//   ....[138]....
        /*0254*/ 	.word	0x0500000f


	//   ....[139]....
        /*0258*/ 	.word	0x0500000f


	//   ....[140]....
        /*025c*/ 	.word	0x0500000f


	//   ....[141]....
        /*0260*/ 	.word	0x0500000f


	//   ....[142]....
        /*0264*/ 	.word	0x0500000f


	//   ....[143]....
        /*0268*/ 	.word	0x0500000f


	//   ....[144]....
        /*026c*/ 	.word	0x0500000f


	//   ....[145]....
        /*0270*/ 	.word	0x0500000f


	//   ....[146]....
        /*0274*/ 	.word	0x0500000f


	//   ....[147]....
        /*0278*/ 	.word	0x0500000f


	//   ....[148]....
        /*027c*/ 	.word	0x0500000f


	//   ....[149]....
        /*0280*/ 	.word	0x0500000f


	//   ....[150]....
        /*0284*/ 	.word	0x0500000f


	//   ....[151]....
        /*0288*/ 	.word	0x0500000f


	//   ....[152]....
        /*028c*/ 	.word	0x0500000f


	//   ....[153]....
        /*0290*/ 	.word	0x0500000f


	//   ....[154]....
        /*0294*/ 	.word	0x0500000f


	//   ....[155]....
        /*0298*/ 	.word	0x0500000f


	//   ....[156]....
        /*029c*/ 	.word	0x0500000f


	//   ....[157]....
        /*02a0*/ 	.word	0x0500000f


	//   ....[158]....
        /*02a4*/ 	.word	0x0500000f


	//   ....[159]....
        /*02a8*/ 	.word	0x0500000f


	//   ....[160]....
        /*02ac*/ 	.word	0x0500000f


	//   ....[161]....
        /*02b0*/ 	.word	0x0500000f


	//   ....[162]....
        /*02b4*/ 	.word	0x0500000f


	//----- nvinfo : EIATTR_COOP_GROUP_INSTR_OFFSETS
	.align		4
.L_1633:
        /*02b8*/ 	.byte	0x04, 0x28
        /*02ba*/ 	.short	(.L_1635 - .L_1634)


	//   ....[0]....
.L_1634:
        /*02bc*/ 	.word	0x00001130


	//   ....[1]....
        /*02c0*/ 	.word	0x000016d0


	//   ....[2]....
        /*02c4*/ 	.word	0x00001da0


	//   ....[3]....
        /*02c8*/ 	.word	0x000023b0


	//   ....[4]....
        /*02cc*/ 	.word	0x00002b40


	//   ....[5]....
        /*02d0*/ 	.word	0x00003740


	//   ....[6]....
        /*02d4*/ 	.word	0x00004410


	//   ....[7]....
        /*02d8*/ 	.word	0x00006a40


	//   ....[8]....
        /*02dc*/ 	.word	0x00006a60


	//   ....[9]....
        /*02e0*/ 	.word	0x00006a70


	//   ....[10]....
        /*02e4*/ 	.word	0x00006a80


	//   ....[11]....
        /*02e8*/ 	.word	0x00006b20


	//   ....[12]....
        /*02ec*/ 	.word	0x00006b50


	//   ....[13]....
        /*02f0*/ 	.word	0x00006b70


	//   ....[14]....
        /*02f4*/ 	.word	0x00006b80


	//   ....[15]....
        /*02f8*/ 	.word	0x00006c20


	//   ....[16]....
        /*02fc*/ 	.word	0x00006c50


	//   ....[17]....
        /*0300*/ 	.word	0x00006c70


	//   ....[18]....
        /*0304*/ 	.word	0x00006c80


	//   ....[19]....
        /*0308*/ 	.word	0x00006d20


	//   ....[20]....
        /*030c*/ 	.word	0x00006d50


	//   ....[21]....
        /*0310*/ 	.word	0x00006d70


	//   ....[22]....
        /*0314*/ 	.word	0x00006d80


	//   ....[23]....
        /*0318*/ 	.word	0x00006e20


	//   ....[24]....
        /*031c*/ 	.word	0x00006e50


	//   ....[25]....
        /*0320*/ 	.word	0x00006e60


	//   ....[26]....
        /*0324*/ 	.word	0x00006e70


	//   ....[27]....
        /*0328*/ 	.word	0x00006fe0


	//   ....[28]....
        /*032c*/ 	.word	0x00006ff0


	//   ....[29]....
        /*0330*/ 	.word	0x00007000


	//   ....[30]....
        /*0334*/ 	.word	0x00007010


	//   ....[31]....
        /*0338*/ 	.word	0x00007020


	//   ....[32]....
        /*033c*/ 	.word	0x00007030


	//   ....[33]....
        /*0340*/ 	.word	0x00007040


	//   ....[34]....
        /*0344*/ 	.word	0x00007050


	//   ....[35]....
        /*0348*/ 	.word	0x000082e0


	//   ....[36]....
        /*034c*/ 	.word	0x000082f0


	//   ....[37]....
        /*0350*/ 	.word	0x00008300


	//   ....[38]....
        /*0354*/ 	.word	0x00008310


	//   ....[39]....
        /*0358*/ 	.word	0x00008430


	//   ....[40]....
        /*035c*/ 	.word	0x00008440


	//   ....[41]....
        /*0360*/ 	.word	0x00008450


	//   ....[42]....
        /*0364*/ 	.word	0x00008460


	//   ....[43]....
        /*0368*/ 	.word	0x00008580


	//   ....[44]....
        /*036c*/ 	.word	0x00008590


	//   ....[45]....
        /*0370*/ 	.word	0x000085a0


	//   ....[46]....
        /*0374*/ 	.word	0x000085b0


	//   ....[47]....
        /*0378*/ 	.word	0x000086d0


	//   ....[48]....
        /*037c*/ 	.word	0x000086e0


	//   ....[49]....
        /*0380*/ 	.word	0x000086f0


	//   ....[50]....
        /*0384*/ 	.word	0x00008700


	//   ....[51]....
        /*0388*/ 	.word	0x00008820


	//   ....[52]....
        /*038c*/ 	.word	0x00008830


	//   ....[53]....
        /*0390*/ 	.word	0x00008840


	//   ....[54]....
        /*0394*/ 	.word	0x00008850


	//   ....[55]....
        /*0398*/ 	.word	0x00008960


	//   ....[56]....
        /*039c*/ 	.word	0x00008970


	//   ....[57]....
        /*03a0*/ 	.word	0x00008980


	//   ....[58]....
        /*03a4*/ 	.word	0x00008990


	//   ....[59]....
        /*03a8*/ 	.word	0x000089a0


	//   ....[60]....
        /*03ac*/ 	.word	0x000089b0


	//   ....[61]....
        /*03b0*/ 	.word	0x000089c0


	//   ....[62]....
        /*03b4*/ 	.word	0x00008a00


	//   ....[63]....
        /*03b8*/ 	.word	0x00008a40


	//   ....[64]....
        /*03bc*/ 	.word	0x00008a50


	//   ....[65]....
        /*03c0*/ 	.word	0x00008a60


	//   ....[66]....
        /*03c4*/ 	.word	0x00008a70


	//   ....[67]....
        /*03c8*/ 	.word	0x00009ef0


	//   ....[68]....
        /*03cc*/ 	.word	0x00009fd0


	//   ....[69]....
        /*03d0*/ 	.word	0x0000a010


	//   ....[70]....
        /*03d4*/ 	.word	0x0000a050


	//   ....[71]....
        /*03d8*/ 	.word	0x0000a170


	//   ....[72]....
        /*03dc*/ 	.word	0x0000a1b0


	//   ....[73]....
        /*03e0*/ 	.word	0x0000a1f0


	//   ....[74]....
        /*03e4*/ 	.word	0x0000a230


	//   ....[75]....
        /*03e8*/ 	.word	0x0000a340


	//   ....[76]....
        /*03ec*/ 	.word	0x0000a380


	//   ....[77]....
        /*03f0*/ 	.word	0x0000a3d0


	//   ....[78]....
        /*03f4*/ 	.word	0x0000a410


	//   ....[79]....
        /*03f8*/ 	.word	0x0000a520


	//   ....[80]....
        /*03fc*/ 	.word	0x0000a560


	//   ....[81]....
        /*0400*/ 	.word	0x0000a5b0


	//   ....[82]....
        /*0404*/ 	.word	0x0000a5f0


	//   ....[83]....
        /*0408*/ 	.word	0x0000a700


	//   ....[84]....
        /*040c*/ 	.word	0x0000a740


	//   ....[85]....
        /*0410*/ 	.word	0x0000a790


	//   ....[86]....
        /*0414*/ 	.word	0x0000a7d0


	//   ....[87]....
        /*0418*/ 	.word	0x0000af50


	//   ....[88]....
        /*041c*/ 	.word	0x0000bb70


	//   ....[89]....
        /*0420*/ 	.word	0x0000c150


	//   ....[90]....
        /*0424*/ 	.word	0x0000c1a0


	//   ....[91]....
        /*0428*/ 	.word	0x0000c210


	//   ....[92]....
        /*042c*/ 	.word	0x0000c250


	//   ....[93]....
        /*0430*/ 	.word	0x0000c280


	//   ....[94]....
        /*0434*/ 	.word	0x0000c3b0


	//   ....[95]....
        /*0438*/ 	.word	0x0000c3f0


	//   ....[96]....
        /*043c*/ 	.word	0x0000c460


	//   ....[97]....
        /*0440*/ 	.word	0x0000c4b0


	//   ....[98]....
        /*0444*/ 	.word	0x0000c4d0


	//   ....[99]....
        /*0448*/ 	.word	0x0000cce0


	//   ....[100]....
        /*044c*/ 	.word	0x0000cd30


	//   ....[101]....
        /*0450*/ 	.word	0x0000cd80


	//   ....[102]....
        /*0454*/ 	.word	0x0000cdd0


	//   ....[103]....
        /*0458*/ 	.word	0x0000cee0


	//   ....[104]....
        /*045c*/ 	.word	0x0000cf30


	//   ....[105]....
        /*0460*/ 	.word	0x0000cf80


	//   ....[106]....
        /*0464*/ 	.word	0x0000cfd0


	//   ....[107]....
        /*0468*/ 	.word	0x0000d0e0


	//   ....[108]....
        /*046c*/ 	.word	0x0000d130


	//   ....[109]....
        /*0470*/ 	.word	0x0000d180


	//   ....[110]....
        /*0474*/ 	.word	0x0000d1d0


	//   ....[111]....
        /*0478*/ 	.word	0x0000d2e0


	//   ....[112]....
        /*047c*/ 	.word	0x0000d330


	//   ....[113]....
        /*0480*/ 	.word	0x0000d380


	//   ....[114]....
        /*0484*/ 	.word	0x0000d3d0


	//   ....[115]....
        /*0488*/ 	.word	0x0000d4e0


	//   ....[116]....
        /*048c*/ 	.word	0x0000d530


	//   ....[117]....
        /*0490*/ 	.word	0x0000d580


	//   ....[118]....
        /*0494*/ 	.word	0x0000d5d0


	//   ....[119]....
        /*0498*/ 	.word	0x0000d670


	//   ....[120]....
        /*049c*/ 	.word	0x0000d710


	//   ....[121]....
        /*04a0*/ 	.word	0x0000d7b0


	//   ....[122]....
        /*04a4*/ 	.word	0x0000d850


	//   ....[123]....
        /*04a8*/ 	.word	0x0000d8f0


	//   ....[124]....
        /*04ac*/ 	.word	0x0000d9a0


	//   ....[125]....
        /*04b0*/ 	.word	0x0000da00


	//   ....[126]....
        /*04b4*/ 	.word	0x0000da50


	//   ....[127]....
        /*04b8*/ 	.word	0x0000da80


	//   ....[128]....
        /*04bc*/ 	.word	0x0000dae0


	//   ....[129]....
        /*04c0*/ 	.word	0x0000db30


	//   ....[130]....
        /*04c4*/ 	.word	0x0000db80


	//   ....[131]....
        /*04c8*/ 	.word	0x0000dc10


	//   ....[132]....
        /*04cc*/ 	.word	0x0000dc60


	//   ....[133]....
        /*04d0*/ 	.word	0x0000dcb0


	//   ....[134]....
        /*04d4*/ 	.word	0x0000dd00


	//   ....[135]....
        /*04d8*/ 	.word	0x0000dd90


	//   ....[136]....
        /*04dc*/ 	.word	0x0000de20


	//   ....[137]....
        /*04e0*/ 	.word	0x0000de70


	//   ....[138]....
        /*04e4*/ 	.word	0x0000dec0


	//   ....[139]....
        /*04e8*/ 	.word	0x0000df50


	//   ....[140]....
        /*04ec*/ 	.word	0x0000dfe0


	//   ....[141]....
        /*04f0*/ 	.word	0x0000e030


	//   ....[142]....
        /*04f4*/ 	.word	0x0000e080


	//   ....[143]....
        /*04f8*/ 	.word	0x0000e110


	//   ....[144]....
        /*04fc*/ 	.word	0x0000e1a0


	//   ....[145]....
        /*0500*/ 	.word	0x0000e1f0


	//   ....[146]....
        /*0504*/ 	.word	0x0000e240


	//   ....[147]....
        /*0508*/ 	.word	0x0000e2d0


	//   ....[148]....
        /*050c*/ 	.word	0x0000e360


	//   ....[149]....
        /*0510*/ 	.word	0x0000e3b0


	//   ....[150]....
        /*0514*/ 	.word	0x0000e400


	//   ....[151]....
        /*0518*/ 	.word	0x0000e490


	//   ....[152]....
        /*051c*/ 	.word	0x0000e540


	//   ....[153]....
        /*0520*/ 	.word	0x0000e5a0


	//   ....[154]....
        /*0524*/ 	.word	0x0000e630


	//   ....[155]....
        /*0528*/ 	.word	0x0000e660


	//   ....[156]....
        /*052c*/ 	.word	0x0000e6d0


	//   ....[157]....
        /*0530*/ 	.word	0x0000e720


	//   ....[158]....
        /*0534*/ 	.word	0x0000e770


	//   ....[159]....
        /*0538*/ 	.word	0x0000e7a0


	//   ....[160]....
        /*053c*/ 	.word	0x0000e7f0


	//   ....[161]....
        /*0540*/ 	.word	0x0000e840


	//   ....[162]....
        /*0544*/ 	.word	0x0000e890


	//----- nvinfo : EIATTR_EXIT_INSTR_OFFSETS
	.align		4
.L_1635:
        /*0548*/ 	.byte	0x04, 0x1c
        /*054a*/ 	.short	(.L_1637 - .L_1636)


	//   ....[0]....
.L_1636:
        /*054c*/ 	.word	0x0000c5f0


	//   ....[1]....
        /*0550*/ 	.word	0x0000cc80


	//----- nvinfo : EIATTR_MAX_THREADS
	.align		4
.L_1637:
        /*0554*/ 	.byte	0x04, 0x05
        /*0556*/ 	.short	(.L_1639 - .L_1638)
.L_1638:
        /*0558*/ 	.word	0x00000040
        /*055c*/ 	.word	0x00000001
        /*0560*/ 	.word	0x00000001


	//----- nvinfo : EIATTR_CRS_STACK_SIZE
	.align		4
.L_1639:
        /*0564*/ 	.byte	0x04, 0x1e
        /*0566*/ 	.short	(.L_1641 - .L_1640)
.L_1640:
        /*0568*/ 	.word	0x00000000


	//----- nvinfo : EIATTR_CBANK_PARAM_SIZE
	.align		4
.L_1641:
        /*056c*/ 	.byte	0x03, 0x19
        /*056e*/ 	.short	0x01f0


	//----- nvinfo : EIATTR_PARAM_CBANK
	.align		4
        /*0570*/ 	.byte	0x04, 0x0a
        /*0572*/ 	.short	(.L_1643 - .L_1642)
	.align		4
.L_1642:
        /*0574*/ 	.word	index@(.nv.constant0._Z25selective_scan_bwd_kernelI32Selective_Scan_bwd_kernel_traitsILi64ELi16ELb0ELb0ELb0ELb0ELb1EN3c108BFloat16ENS1_7complexIfEEEEv12SSMParamsBwd)
        /*0578*/ 	.short	0x0210
        /*057a*/ 	.short	0x01f0


	//----- nvinfo : EIATTR_SW_WAR
	.align		4
.L_1643:
        /*057c*/ 	.byte	0x04, 0x36
        /*057e*/ 	.short	(.L_1645 - .L_1644)
.L_1644:
        /*0580*/ 	.word	0x00000008
.L_1645:


//--------------------- .nv.info._Z25selective_scan_bwd_kernelI32Selective_Scan_bwd_kernel_traitsILi64ELi16ELb0ELb0ELb0ELb1ELb0EN3c108BFloat16ENS1_7complexIfEEEEv12SSMParamsBwd --------------------------
	.section	.nv.info._Z25selective_scan_bwd_kernelI32Selective_Scan_bwd_kernel_traitsILi64ELi16ELb0ELb0ELb0ELb1ELb0EN3c108BFloat16ENS1_7complexIfEEEEv12SSMParamsBwd,"",@"SHT_CUDA_INFO"
	.sectionflags	@""
	.align	4


	//----- nvinfo : EIATTR_CUDA_API_VERSION
	.align		4
        /*0000*/ 	.byte	0x04, 0x37
        /*0002*/ 	.short	(.L_1647 - .L_1646)
.L_1646:
        /*0004*/ 	.word	0x00000082


	//----- nvinfo : EIATTR_KPARAM_INFO
	.align		4
.L_1647:
        /*0008*/ 	.byte	0x04, 0x17
        /*000a*/ 	.short	(.L_1649 - .L_1648)
.L_1648:
        /*000c*/ 	.word	0x00000000
        /*0010*/ 	.short	0x0000
        /*0012*/ 	.short	0x0000
        /*0014*/ 	.byte	0x00, 0xf0, 0xc1, 0x07


	//----- nvinfo : EIATTR_SPARSE_MMA_MASK
	.align		4
.L_1649:
        /*0018*/ 	.byte	0x03, 0x50
        /*001a*/ 	.short	0x0000


	//----- nvinfo : EIATTR_MAXREG_COUNT
	.align		4
        /*001c*/ 	.byte	0x03, 0x1b
        /*001e*/ 	.short	0x00ff


	//----- nvinfo : EIATTR_NUM_BARRIERS
	.align		4
        /*0020*/ 	.byte	0x02, 0x4c
        /*0022*/ 	.byte	0x01
	.zero		1


	//----- nvinfo : EIATTR_MERCURY_ISA_VERSION
	.align		4
        /*0024*/ 	.byte	0x03, 0x5f
        /*0026*/ 	.short	0x0101


	//----- nvinfo : EIATTR_COOP_GROUP_MASK_REGIDS
	.align		4
        /*0028*/ 	.byte	0x04, 0x29
        /*002a*/ 	.short	(.L_1651 - .L_1650)


	//   ....[0]....
.L_1650:
        /*002c*/ 	.word	0xffffffff


	//   ....[1]....
        /*0030*/ 	.word	0xffffffff


	//   ....[2]....
        /*0034*/ 	.word	0xffffffff


	//   ....[3]....
        /*0038*/ 	.word	0xffffffff


	//   ....[4]....
        /*003c*/ 	.word	0xffffffff


	//   ....[5]....
        /*0040*/ 	.word	0xffffffff


	//   ....[6]....
        /*0044*/ 	.word	0xffffffff


	//   ....[7]....
        /*0048*/ 	.word	0xffffffff


	//   ....[8]....
        /*004c*/ 	.word	0xffffffff


	//   ....[9]....
        /*0050*/ 	.word	0xffffffff


	//   ....[10]....
        /*0054*/ 	.word	0xffffffff


	//   ....[11]....
        /*0058*/ 	.word	0xffffffff


	//   ....[12]....
        /*005c*/ 	.word	0xffffffff


	//   ....[13]....
        /*0060*/ 	.word	0xffffffff


	//   ....[14]....
        /*0064*/ 	.word	0xffffffff


	//   ....[15]....
        /*0068*/ 	.word	0xffffffff


	//   ....[16]....
        /*006c*/ 	.word	0xffffffff


	//   ....[17]....
        /*0070*/ 	.word	0xffffffff


	//   ....[18]....
        /*0074*/ 	.word	0xffffffff


	//   ....[19]....
        /*0078*/ 	.word	0xffffffff


	//   ....[20]....
        /*007c*/ 	.word	0xffffffff


	//   ....[21]....
        /*0080*/ 	.word	0xffffffff


	//   ....[22]....
        /*0084*/ 	.word	0xffffffff


	//   ....[23]....
        /*0088*/ 	.word	0xffffffff


	//   ....[24]....
        /*008c*/ 	.word	0xffffffff


	//   ....[25]....
        /*0090*/ 	.word	0xffffffff


	//   ....[26]....
        /*0094*/ 	.word	0xffffffff


	//   ....[27]....
        /*0098*/ 	.word	0xffffffff


	//   ....[28]....
        /*009c*/ 	.word	0xffffffff


	//   ....[29]....
        /*00a0*/ 	.word	0xffffffff


	//   ....[30]....
        /*00a4*/ 	.word	0xffffffff


	//   ....[31]....
        /*00a8*/ 	.word	0xffffffff


	//   ....[32]....
        /*00ac*/ 	.word	0xffffffff


	//   ....[33]....
        /*00b0*/ 	.word	0xffffffff


	//   ....[34]....
        /*00b4*/ 	.word	0xffffffff


	//   ....[35]....
        /*00b8*/ 	.word	0xffffffff


	//   ....[36]....
        /*00bc*/ 	.word	0xffffffff


	//   ....[37]....
        /*00c0*/ 	.word	0xffffffff


	//   ....[38]....
        /*00c4*/ 	.word	0xffffffff


	//   ....[39]....
        /*00c8*/ 	.word	0xffffffff


	//   ....[40]....
        /*00cc*/ 	.word	0xffffffff


	//   ....[41]....
        /*00d0*/ 	.word	0xffffffff


	//   ....[42]....
        /*00d4*/ 	.word	0xffffffff


	//   ....[43]....
        /*00d8*/ 	.word	0xffffffff


	//   ....[44]....
        /*00dc*/ 	.word	0xffffffff


	//   ....[45]....
        /*00e0*/ 	.word	0xffffffff


	//   ....[46]....
        /*00e4*/ 	.word	0xffffffff


	//   ....[47]....
        /*00e8*/ 	.word	0xffffffff


	//   ....[48]....
        /*00ec*/ 	.word	0xffffffff


	//   ....[49]....
        /*00f0*/ 	.word	0xffffffff


	//   ....[50]....
        /*00f4*/ 	.word	0xffffffff


	//   ....[51]....
        /*00f8*/ 	.word	0xffffffff


	//   ....[52]....
        /*00fc*/ 	.word	0xffffffff


	//   ....[53]....
        /*0100*/ 	.word	0xffffffff


	//   ....[54]....
        /*0104*/ 	.word	0xffffffff


	//   ....[55]....
        /*0108*/ 	.word	0xffffffff


	//   ....[56]....
        /*010c*/ 	.word	0xffffffff


	//   ....[57]....
        /*0110*/ 	.word	0xffffffff


	//   ....[58]....
        /*0114*/ 	.word	0xffffffff


	//   ....[59]....
        /*0118*/ 	.word	0xffffffff


	//   ....[60]....
        /*011c*/ 	.word	0xffffffff


	//   ....[61]....
        /*0120*/ 	.word	0xffffffff


	//   ....[62]....
        /*0124*/ 	.word	0xffffffff


	//   ....[63]....
        /*0128*/ 	.word	0xffffffff


	//   ....[64]....
        /*012c*/ 	.word	0xffffffff


	//   ....[65]....
        /*0130*/ 	.word	0xffffffff


	//   ....[66]....
        /*0134*/ 	.word	0xffffffff


	//   ....[67]....
        /*0138*/ 	.word	0xffffffff


	//   ....[68]....
        /*013c*/ 	.word	0xffffffff


	//   ....[69]....
        /*0140*/ 	.word	0xffffffff


	//   ....[70]....
        /*0144*/ 	.word	0xffffffff


	//   ....[71]....
        /*0148*/ 	.word	0xffffffff


	//   ....[72]....
        /*014c*/ 	.word	0xffffffff


	//   ....[73]....
        /*0150*/ 	.word	0xffffffff


	//   ....[74]....
        /*0154*/ 	.word	0xffffffff


	//   ....[75]....
        /*0158*/ 	.word	0xffffffff


	//   ....[76]....
        /*015c*/ 	.word	0xffffffff


	//   ....[77]....
        /*0160*/ 	.word	0xffffffff


	//   ....[78]....
        /*0164*/ 	.word	0xffffffff


	//   ....[79]....
        /*0168*/ 	.word	0xffffffff


	//   ....[80]....
        /*016c*/ 	.word	0xffffffff


	//   ....[81]....
        /*0170*/ 	.word	0xffffffff


	//   ....[82]....
        /*0174*/ 	.word	0xffffffff


	//   ....[83]....
        /*0178*/ 	.word	0xffffffff


	//   ....[84]....
        /*017c*/ 	.word	0xffffffff


	//   ....[85]....
        /*0180*/ 	.word	0xffffffff


	//   ....[86]....
        /*0184*/ 	.word	0xffffffff


	//   ....[87]....
        /*0188*/ 	.word	0xffffffff


	//   ....[88]....
        /*018c*/ 	.word	0xffffffff


	//   ....[89]....
        /*0190*/ 	.word	0xffffffff


	//   ....[90]....
        /*0194*/ 	.word	0xffffffff


	//   ....[91]....
        /*0198*/ 	.word	0xffffffff


	//   ....[92]....
        /*019c*/ 	.word	0xffffffff


	//   ....[93]....
        /*01a0*/ 	.word	0xffffffff


	//   ....[94]....
        /*01a4*/ 	.word	0xffffffff


	//   ....[95]....
        /*01a8*/ 	.word	0xffffffff


	//   ....[96]....
        /*01ac*/ 	.word	0x05000002


	//   ....[97]....
        /*01b0*/ 	.word	0x05000002


	//   ....[98]....
        /*01b4*/ 	.word	0x05000002


	//   ....[99]....
        /*01b8*/ 	.word	0x05000002


	//   ....[100]....
        /*01bc*/ 	.word	0x05000002


	//   ....[101]....
        /*01c0*/ 	.word	0x05000002


	//   ....[102]....
        /*01c4*/ 	.word	0x05000002


	//   ....[103]....
        /*01c8*/ 	.word	0x05000002


	//   ....[104]....
        /*01cc*/ 	.word	0x05000002


	//   ....[105]....
        /*01d0*/ 	.word	0x05000002


	//   ....[106]....
        /*01d4*/ 	.word	0x05000002


	//   ....[107]....
        /*01d8*/ 	.word	0x05000002


	//   ....[108]....
        /*01dc*/ 	.word	0x05000002


	//   ....[109]....
        /*01e0*/ 	.word	0x05000002


	//   ....[110]....
        /*01e4*/ 	.word	0x05000002


	//   ....[111]....
        /*01e8*/ 	.word	0x05000002


	//   ....[112]....
        /*01ec*/ 	.word	0x05000002


	//   ....[113]....
        /*01f0*/ 	.word	0x05000002


	//   ....[114]....
        /*01f4*/ 	.word	0x05000002


	//   ....[115]....
        /*01f8*/ 	.word	0x05000002


	//   ....[116]....
        /*01fc*/ 	.word	0x05000002


	//   ....[117]....
        /*0200*/ 	.word	0x05000002


	//   ....[118]....
        /*0204*/ 	.word	0x05000002


	//   ....[119]....
        /*0208*/ 	.word	0x05000002


	//   ....[120]....
        /*020c*/ 	.word	0x05000002


	//   ....[121]....
        /*0210*/ 	.word	0x05000002


	//   ....[122]....
        /*0214*/ 	.word	0x05000002


	//   ....[123]....
        /*0218*/ 	.word	0x05000002


	//   ....[124]....
        /*021c*/ 	.word	0x05000002


	//   ....[125]....
        /*0220*/ 	.word	0x05000002


	//   ....[126]....
        /*0224*/ 	.word	0x05000002


	//   ....[127]....
        /*0228*/ 	.word	0x05000002


	//   ....[128]....
        /*022c*/ 	.word	0x05000002


	//   ....[129]....
        /*0230*/ 	.word	0x05000002


	//   ....[130]....
        /*0234*/ 	.word	0x05000002


	//   ....[131]....
        /*0238*/ 	.word	0x05000002


	//   ....[132]....
        /*023c*/ 	.word	0x05000002


	//   ....[133]....
        /*0240*/ 	.word	0x05000002


	//   ....[134]....
        /*0244*/ 	.word	0x05000002


	//   ....[135]....
        /*0248*/ 	.word	0x05000002


	//   ....[136]....
        /*024c*/ 	.word	0x05000002


	//   ....[137]....
        /*0250*/ 	.word	0x05000002


	//   ....[138]....
        /*0254*/ 	.word	0x05000002


	//   ....[139]....
        /*0258*/ 	.word	0x05000002


	//   ....[140]....
        /*025c*/ 	.word	0x05000002


	//   ....[141]....
        /*0260*/ 	.word	0x05000002


	//   ....[142]....
        /*0264*/ 	.word	0x05000002


	//   ....[143]....
        /*0268*/ 	.word	0x05000002


	//   ....[144]....
        /*026c*/ 	.word	0x05000002


	//   ....[145]....
        /*0270*/ 	.word	0x05000002


	//   ....[146]....
        /*0274*/ 	.word	0x05000002


	//   ....[147]....
        /*0278*/ 	.word	0x05000002


	//   ....[148]....
        /*027c*/ 	.word	0x05000002


	//   ....[149]....
        /*0280*/ 	.word	0x05000002


	//   ....[150]....
        /*0284*/ 	.word	0x05000002


	//   ....[151]....
        /*0288*/ 	.word	0x05000002


	//   ....[152]....
        /*028c*/ 	.word	0x05000002


	//   ....[153]....
        /*0290*/ 	.word	0x05000002


	//   ....[154]....
        /*0294*/ 	.word	0x05000002


	//   ....[155]....
        /*0298*/ 	.word	0x05000002


	//   ....[156]....
        /*029c*/ 	.word	0x05000002


	//   ....[157]....
        /*02a0*/ 	.word	0x05000002


	//   ....[158]....
        /*02a4*/ 	.word	0x05000002


	//   ....[159]....
        /*02a8*/ 	.word	0x05000002


	//----- nvinfo : EIATTR_COOP_GROUP_INSTR_OFFSETS
	.align		4
.L_1651:
        /*02ac*/ 	.byte	0x04, 0x28
        /*02ae*/ 	.short	(.L_1653 - .L_1652)


	//   ....[0]....
.L_1652:
        /*02b0*/ 	.word	0x00001160


	//   ....[1]....
        /*02b4*/ 	.word	0x000017b0


	//   ....[2]....
        /*02b8*/ 	.word	0x00001dc0


	//   ....[3]....
        /*02bc*/ 	.word	0x000065c0


	//   ....[4]....
        /*02c0*/ 	.word	0x000065e0


	//   ....[5]....
        /*02c4*/ 	.word	0x000065f0


	//   ....[6]....
        /*02c8*/ 	.word	0x00006600


	//   ....[7]....
        /*02cc*/ 	.word	0x000066a0


	//   ....[8]....
        /*02d0*/ 	.word	0x000066d0


	//   ....[9]....
        /*02d4*/ 	.word	0x000066f0


	//   ....[10]....
        /*02d8*/ 	.word	0x00006700


	//   ....[11]....
        /*02dc*/ 	.word	0x000067a0


	//   ....[12]....
        /*02e0*/ 	.word	0x000067d0


	//   ....[13]....
        /*02e4*/ 	.word	0x000067f0


	//   ....[14]....
        /*02e8*/ 	.word	0x00006800


	//   ....[15]....
        /*02ec*/ 	.word	0x000068a0


	//   ....[16]....
        /*02f0*/ 	.word	0x000068d0


	//   ....[17]....
        /*02f4*/ 	.word	0x000068f0


	//   ....[18]....
        /*02f8*/ 	.word	0x00006900


	//   ....[19]....
        /*02fc*/ 	.word	0x000069a0


	//   ....[20]....
        /*0300*/ 	.word	0x000069d0


	//   ....[21]....
        /*0304*/ 	.word	0x000069e0


	//   ....[22]....
        /*0308*/ 	.word	0x000069f0


	//   ....[23]....
        /*030c*/ 	.word	0x00006b60


	//   ....[24]....
        /*0310*/ 	.word	0x00006b70


	//   ....[25]....
        /*0314*/ 	.word	0x00006b80


	//   ....[26]....
        /*0318*/ 	.word	0x00006b90


	//   ....[27]....
        /*031c*/ 	.word	0x00006ba0


	//   ....[28]....
        /*0320*/ 	.word	0x00006bb0


	//   ....[29]....
        /*0324*/ 	.word	0x00006bc0


	//   ....[30]....
        /*0328*/ 	.word	0x00006bd0


	//   ....[31]....
        /*032c*/ 	.word	0x00007e60


	//   ....[32]....
        /*0330*/ 	.word	0x00007e80


	//   ....[33]....
        /*0334*/ 	.word	0x00007e90


	//   ....[34]....
        /*0338*/ 	.word	0x00007ea0


	//   ....[35]....
        /*033c*/ 	.word	0x00007fc0


	//   ....[36]....
        /*0340*/ 	.word	0x00007fd0


	//   ....[37]....
        /*0344*/ 	.word	0x00007fe0


	//   ....[38]....
        /*0348*/ 	.word	0x00007ff0


	//   ....[39]....
        /*034c*/ 	.word	0x00008110


	//   ....[40]....
        /*0350*/ 	.word	0x00008120


	//   ....[41]....
        /*0354*/ 	.word	0x00008130


	//   ....[42]....
        /*0358*/ 	.word	0x00008140


	//   ....[43]....
        /*035c*/ 	.word	0x00008260


	//   ....[44]....
        /*0360*/ 	.word	0x00008270


	//   ....[45]....
        /*0364*/ 	.word	0x00008280


	//   ....[46]....
        /*0368*/ 	.word	0x00008290


	//   ....[47]....
        /*036c*/ 	.word	0x000083b0


	//   ....[48]....
        /*0370*/ 	.word	0x000083c0


	//   ....[49]....
        /*0374*/ 	.word	0x000083d0


	//   ....[50]....
        /*0378*/ 	.word	0x000083e0


	//   ....[51]....
        /*037c*/ 	.word	0x00008500


	//   ....[52]....
        /*0380*/ 	.word	0x00008510


	//   ....[53]....
        /*0384*/ 	.word	0x00008520


	//   ....[54]....
        /*0388*/ 	.word	0x00008530


	//   ....[55]....
        /*038c*/ 	.word	0x00008540


	//   ....[56]....
        /*0390*/ 	.word	0x00008550


	//   ....[57]....
        /*0394*/ 	.word	0x00008560


	//   ....[58]....
        /*0398*/ 	.word	0x000085a0


	//   ....[59]....
        /*039c*/ 	.word	0x000085e0


	//   ....[60]....
        /*03a0*/ 	.word	0x000085f0


	//   ....[61]....
        /*03a4*/ 	.word	0x00008600


	//   ....[62]....
        /*03a8*/ 	.word	0x00008610


	//   ....[63]....
        /*03ac*/ 	.word	0x00009ba0


	//   ....[64]....
        /*03b0*/ 	.word	0x00009be0


	//   ....[65]....
        /*03b4*/ 	.word	0x00009c20


	//   ....[66]....
        /*03b8*/ 	.word	0x00009c60


	//   ....[67]....
        /*03bc*/ 	.word	0x00009d70


	//   ....[68]....
        /*03c0*/ 	.word	0x00009db0


	//   ....[69]....
        /*03c4*/ 	.word	0x00009df0


	//   ....[70]....
        /*03c8*/ 	.word	0x00009e30


	//   ....[71]....
        /*03cc*/ 	.word	0x00009f40


	//   ....[72]....
        /*03d0*/ 	.word	0x00009f80


	//   ....[73]....
        /*03d4*/ 	.word	0x00009fc0


	//   ....[74]....
        /*03d8*/ 	.word	0x0000a000


	//   ....[75]....
        /*03dc*/ 	.word	0x0000a150


	//   ....[76]....
        /*03e0*/ 	.word	0x0000a190


	//   ....[77]....
        /*03e4*/ 	.word	0x0000a1d0


	//   ....[78]....
        /*03e8*/ 	.word	0x0000a210


	//   ....[79]....
        /*03ec*/ 	.word	0x0000a320


	//   ....[80]....
        /*03f0*/ 	.word	0x0000a360


	//   ....[81]....
        /*03f4*/ 	.word	0x0000a3a0


	//   ....[82]....
        /*03f8*/ 	.word	0x0000a3e0


	//   ....[83]....
        /*03fc*/ 	.word	0x0000ae80


	//   ....[84]....
        /*0400*/ 	.word	0x0000b960


	//   ....[85]....
        /*0404*/ 	.word	0x0000c5b0


	//   ....[86]....
        /*0408*/ 	.word	0x0000cbc0


	//   ....[87]....
        /*040c*/ 	.word	0x0000cc00


	//   ....[88]....
        /*0410*/ 	.word	0x0000cc60


	//   ....[89]....
        /*0414*/ 	.word	0x0000ccc0


	//   ....[90]....
        /*0418*/ 	.word	0x0000ccf0


	//   ....[91]....
        /*041c*/ 	.word	0x0000ce40


	//   ....[92]....
        /*0420*/ 	.word	0x0000ce80


	//   ....[93]....
        /*0424*/ 	.word	0x0000cef0


	//   ....[94]....
        /*0428*/ 	.word	0x0000cf40


	//   ....[95]....
        /*042c*/ 	.word	0x0000cf60


	//   ....[96]....
        /*0430*/ 	.word	0x0000d830


	//   ....[97]....
        /*0434*/ 	.word	0x0000d880


	//   ....[98]....
        /*0438*/ 	.word	0x0000d8d0


	//   ....[99]....
        /*043c*/ 	.word	0x0000d920


	//   ....[100]....
        /*0440*/ 	.word	0x0000da40


	//   ....[101]....
        /*0444*/ 	.word	0x0000da90


	//   ....[102]....
        /*0448*/ 	.word	0x0000dae0


	//   ....[103]....
        /*044c*/ 	.word	0x0000db30


	//   ....[104]....
        /*0450*/ 	.word	0x0000dc50


	//   ....[105]....
        /*0454*/ 	.word	0x0000dca0


	//   ....[106]....
        /*0458*/ 	.word	0x0000dcf0


	//   ....[107]....
        /*045c*/ 	.word	0x0000dd40


	//   ....[108]....
        /*0460*/ 	.word	0x0000de60


	//   ....[109]....
        /*0464*/ 	.word	0x0000deb0


	//   ....[110]....
        /*0468*/ 	.word	0x0000df00


	//   ....[111]....
        /*046c*/ 	.word	0x0000df50


	//   ....[112]....
        /*0470*/ 	.word	0x0000e070


	//   ....[113]....
        /*0474*/ 	.word	0x0000e0c0


	//   ....[114]....
        /*0478*/ 	.word	0x0000e110


	//   ....[115]....
        /*047c*/ 	.word	0x0000e160


	//   ....[116]....
        /*0480*/ 	.word	0x0000e1f0


	//   ....[117]....
        /*0484*/ 	.word	0x0000e290


	//   ....[118]....
        /*0488*/ 	.word	0x0000e330


	//   ....[119]....
        /*048c*/ 	.word	0x0000e3d0


	//   ....[120]....
        /*0490*/ 	.word	0x0000e470


	//   ....[121]....
        /*0494*/ 	.word	0x0000e520


	//   ....[122]....
        /*0498*/ 	.word	0x0000e580


	//   ....[123]....
        /*049c*/ 	.word	0x0000e5d0


	//   ....[124]....
        /*04a0*/ 	.word	0x0000e600


	//   ....[125]....
        /*04a4*/ 	.word	0x0000e660


	//   ....[126]....
        /*04a8*/ 	.word	0x0000e6b0


	//   ....[127]....
        /*04ac*/ 	.word	0x0000e700


	//   ....[128]....
        /*04b0*/ 	.word	0x0000e7a0


	//   ....[129]....
        /*04b4*/ 	.word	0x0000e7f0


	//   ....[130]....
        /*04b8*/ 	.word	0x0000e840


	//   ....[131]....
        /*04bc*/ 	.word	0x0000e890


	//   ....[132]....
        /*04c0*/ 	.word	0x0000e930


	//   ....[133]....
        /*04c4*/ 	.word	0x0000e9c0


	//   ....[134]....
        /*04c8*/ 	.word	0x0000ea10


	//   ....[135]....
        /*04cc*/ 	.word	0x0000ea60


	//   ....[136]....
        /*04d0*/ 	.word	0x0000eb00


	//   ....[137]....
        /*04d4*/ 	.word	0x0000eb90


	//   ....[138]....
        /*04d8*/ 	.word	0x0000ebe0


	//   ....[139]....
        /*04dc*/ 	.word	0x0000ec30


	//   ....[140]....
        /*04e0*/ 	.word	0x0000ecd0


	//   ....[141]....
        /*04e4*/ 	.word	0x0000ed60


	//   ....[142]....
        /*04e8*/ 	.word	0x0000edb0


	//   ....[143]....
        /*04ec*/ 	.word	0x0000ee00


	//   ....[144]....
        /*04f0*/ 	.word	0x0000eea0


	//   ....[145]....
        /*04f4*/ 	.word	0x0000ef30


	//   ....[146]....
        /*04f8*/ 	.word	0x0000ef80


	//   ....[147]....
        /*04fc*/ 	.word	0x0000efd0


	//   ....[148]....
        /*0500*/ 	.word	0x0000f070


	//   ....[149]....
        /*0504*/ 	.word	0x0000f120


	//   ....[150]....
        /*0508*/ 	.word	0x0000f1b0


	//   ....[151]....
        /*050c*/ 	.word	0x0000f210


	//   ....[152]....
        /*0510*/ 	.word	0x0000f240


	//   ....[153]....
        /*0514*/ 	.word	0x0000f2b0


	//   ....[154]....
        /*0518*/ 	.word	0x0000f300


	//   ....[155]....
        /*051c*/ 	.word	0x0000f350


	//   ....[156]....
        /*0520*/ 	.word	0x0000f380


	//   ....[157]....
        /*0524*/ 	.word	0x0000f3f0


	//   ....[158]....
        /*0528*/ 	.word	0x0000f440


	//   ....[159]....
        /*052c*/ 	.word	0x0000f490


	//----- nvinfo : EIATTR_EXIT_INSTR_OFFSETS
	.align		4
.L_1653:
        /*0530*/ 	.byte	0x04, 0x1c
        /*0532*/ 	.short	(.L_1655 - .L_1654)


	//   ....[0]....
.L_1654:
        /*0534*/ 	.word	0x0000d0a0


	//   ....[1]....
        /*0538*/ 	.word	0x0000d7d0


	//----- nvinfo : EIATTR_MAX_THREADS
	.align		4
.L_1655:
        /*053c*/ 	.byte	0x04, 0x05
        /*053e*/ 	.short	(.L_1657 - .L_1656)
.L_1656:
        /*0540*/ 	.word	0x00000040
        /*0544*/ 	.word	0x00000001
        /*0548*/ 	.word	0x00000001


	//----- nvinfo : EIATTR_CRS_STACK_SIZE
	.align		4
.L_1657:
        /*054c*/ 	.byte	0x04, 0x1e
        /*054e*/ 	.short	(.L_1659 - .L_1658)
.L_1658:
        /*0550*/ 	.word	0x00000000


	//----- nvinfo : EIATTR_CBANK_PARAM_SIZE
	.align		4
.L_1659:
        /*0554*/ 	.byte	0x03, 0x19
        /*0556*/ 	.short	0x01f0


	//----- nvinfo : EIATTR_PARAM_CBANK
	.align		4
        /*0558*/ 	.byte	0x04, 0x0a
        /*055a*/ 	.short	(.L_1661 - .L_1660)
	.align		4
.L_1660:
        /*055c*/ 	.word	index@(.nv.constant0._Z25selective_scan_bwd_kernelI32Selective_Scan_bwd_kernel_traitsILi64ELi16ELb0ELb0ELb0ELb1ELb0EN3c108BFloat16ENS1_7complexIfEEEEv12SSMParamsBwd)
        /*0560*/ 	.short	0x0210
        /*0562*/ 	.short	0x01f0


	//----- nvinfo : EIATTR_SW_WAR
	.align		4
.L_1661:
        /*0564*/ 	.byte	0x04, 0x36
        /*0566*/ 	.short	(.L_1663 - .L_1662)
.L_1662:
        /*0568*/ 	.word	0x00000008
.L_1663:


//--------------------- .nv.info._Z25selective_scan_bwd_kernelI32Selective_Scan_bwd_kernel_traitsILi64ELi16ELb0ELb0ELb0ELb1ELb1EN3c108BFloat16ENS1_7complexIfEEEEv12SSMParamsBwd --------------------------
	.section	.nv.info._Z25selective_scan_bwd_kernelI32Selective_Scan_bwd_kernel_traitsILi64ELi16ELb0ELb0ELb0ELb1ELb1EN3c108BFloat16ENS1_7complexIfEEEEv12SSMParamsBwd,"",@"SHT_CUDA_INFO"
	.sectionflags	@""
	.align	4


	//----- nvinfo : EIATTR_CUDA_API_VERSION
	.align		4
        /*0000*/ 	.byte	0x04, 0x37
        /*0002*/ 	.short	(.L_1665 - .L_1664)
.L_1664:
        /*0004*/ 	.word	0x00000082


	//----- nvinfo : EIATTR_KPARAM_INFO
	.align		4
.L_1665:
        /*0008*/ 	.byte	0x04, 0x17
        /*000a*/ 	.short	(.L_1667 - .L_1666)
.L_1666:
        /*000c*/ 	.word	0x00000000
        /*0010*/ 	.short	0x0000
        /*0012*/ 	.short	0x0000
        /*0014*/ 	.byte	0x00, 0xf0, 0xc1, 0x07


	//----- nvinfo : EIATTR_SPARSE_MMA_MASK
	.align		4
.L_1667:
        /*0018*/ 	.byte	0x03, 0x50
        /*001a*/ 	.short	0x0000


	//----- nvinfo : EIATTR_MAXREG_COUNT
	.align		4
        /*001c*/ 	.byte	0x03, 0x1b
        /*001e*/ 	.short	0x00ff


	//----- nvinfo : EIATTR_NUM_BARRIERS
	.align		4
        /*0020*/ 	.byte	0x02, 0x4c
        /*0022*/ 	.byte	0x01
	.zero		1


	//----- nvinfo : EIATTR_MERCURY_ISA_VERSION
	.align		4
        /*0024*/ 	.byte	0x03, 0x5f
        /*0026*/ 	.short	0x0101


	//----- nvinfo : EIATTR_COOP_GROUP_MASK_REGIDS
	.align		4
        /*0028*/ 	.byte	0x04, 0x29
        /*002a*/ 	.short	(.L_1669 - .L_1668)


	//   ....[0]....
.L_1668:
        /*002c*/ 	.word	0xffffffff


	//   ....[1]....
        /*0030*/ 	.word	0xffffffff


	//   ....[2]....
        /*0034*/ 	.word	0xffffffff


	//   ....[3]....
        /*0038*/ 	.word	0xffffffff


	//   ....[4]....
        /*003c*/ 	.word	0xffffffff


	//   ....[5]....
        /*0040*/ 	.word	0xffffffff


	//   ....[6]....
        /*0044*/ 	.word	0xffffffff


	//   ....[7]....
        /*0048*/ 	.word	0xffffffff


	//   ....[8]....
        /*004c*/ 	.word	0xffffffff


	//   ....[9]....
        /*0050*/ 	.word	0xffffffff


	//   ....[10]....
        /*0054*/ 	.word	0xffffffff


	//   ....[11]....
        /*0058*/ 	.word	0xffffffff


	//   ....[12]....
        /*005c*/ 	.word	0xffffffff


	//   ....[13]....
        /*0060*/ 	.word	0xffffffff


	//   ....[14]....
        /*0064*/ 	.word	0xffffffff


	//   ....[15]....
        /*0068*/ 	.word	0xffffffff


	//   ....[16]....
        /*006c*/ 	.word	0xffffffff


	//   ....[17]....
        /*0070*/ 	.word	0xffffffff


	//   ....[18]....
        /*0074*/ 	.word	0xffffffff


	//   ....[19]....
        /*0078*/ 	.word	0xffffffff


	//   ....[20]....
        /*007c*/ 	.word	0xffffffff


	//   ....[21]....
        /*0080*/ 	.word	0xffffffff


	//   ....[22]....
        /*0084*/ 	.word	0xffffffff


	//   ....[23]....
        /*0088*/ 	.word	0xffffffff


	//   ....[24]....
        /*008c*/ 	.word	0xffffffff


	//   ....[25]....
        /*0090*/ 	.word	0xffffffff


	//   ....[26]....
        /*0094*/ 	.word	0xffffffff


	//   ....[27]....
        /*0098*/ 	.word	0xffffffff


	//   ....[28]....
        /*009c*/ 	.word	0xffffffff


	//   ....[29]....
        /*00a0*/ 	.word	0xffffffff


	//   ....[30]....
        /*00a4*/ 	.word	0xffffffff


	//   ....[31]....
        /*00a8*/ 	.word	0xffffffff


	//   ....[32]....
        /*00ac*/ 	.word	0xffffffff


	//   ....[33]....
        /*00b0*/ 	.word	0xffffffff


	//   ....[34]....
        /*00b4*/ 	.word	0xffffffff


	//   ....[35]....
        /*00b8*/ 	.word	0xffffffff


	//   ....[36]....
        /*00bc*/ 	.word	0xffffffff


	//   ....[37]....
        /*00c0*/ 	.word	0xffffffff


	//   ....[38]....
        /*00c4*/ 	.word	0xffffffff


	//   ....[39]....
        /*00c8*/ 	.word	0xffffffff


	//   ....[40]....
        /*00cc*/ 	.word	0xffffffff


	//   ....[41]....
        /*00d0*/ 	.word	0xffffffff


	//   ....[42]....
        /*00d4*/ 	.word	0xffffffff


	//   ....[43]....
        /*00d8*/ 	.word	0xffffffff


	//   ....[44]....
        /*00dc*/ 	.word	0xffffffff


	//   ....[45]....
        /*00e0*/ 	.word	0xffffffff


	//   ....[46]....
        /*00e4*/ 	.word	0xffffffff


	//   ....[47]....
        /*00e8*/ 	.word	0xffffffff


	//   ....[48]....
        /*00ec*/ 	.word	0xffffffff


	//   ....[49]....
        /*00f0*/ 	.word	0xffffffff


	//   ....[50]....
        /*00f4*/ 	.word	0xffffffff


	//   ....[51]....
        /*00f8*/ 	.word	0xffffffff


	//   ....[52]....
        /*00fc*/ 	.word	0xffffffff


	//   ....[53]....
        /*0100*/ 	.word	0xffffffff


	//   ....[54]....
        /*0104*/ 	.word	0xffffffff


	//   ....[55]....
        /*0108*/ 	.word	0xffffffff


	//   ....[56]....
        /*010c*/ 	.word	0xffffffff


	//   ....[57]....
        /*0110*/ 	.word	0xffffffff


	//   ....[58]....
        /*0114*/ 	.word	0xffffffff


	//   ....[59]....
        /*0118*/ 	.word	0xffffffff


	//   ....[60]....
        /*011c*/ 	.word	0xffffffff


	//   ....[61]....
        /*0120*/ 	.word	0xffffffff


	//   ....[62]....
        /*0124*/ 	.word	0xffffffff


	//   ....[63]....
        /*0128*/ 	.word	0xffffffff


	//   ....[64]....
        /*012c*/ 	.word	0xffffffff


	//   ....[65]....
        /*0130*/ 	.word	0xffffffff


	//   ....[66]....
        /*0134*/ 	.word	0xffffffff


	//   ....[67]....
        /*0138*/ 	.word	0xffffffff


	//   ....[68]....
        /*013c*/ 	.word	0xffffffff


	//   ....[69]....
        /*0140*/ 	.word	0xffffffff


	//   ....[70]....
        /*0144*/ 	.word	0xffffffff


	//   ....[71]....
        /*0148*/ 	.word	0xffffffff


	//   ....[72]....
        /*014c*/ 	.word	0xffffffff


	//   ....[73]....
        /*0150*/ 	.word	0xffffffff


	//   ....[74]....
        /*0154*/ 	.word	0xffffffff


	//   ....[75]....
        /*0158*/ 	.word	0xffffffff


	//   ....[76]....
        /*015c*/ 	.word	0xffffffff


	//   ....[77]....
        /*0160*/ 	.word	0xffffffff


	//   ....[78]....
        /*0164*/ 	.word	0xffffffff


	//   ....[79]....
        /*0168*/ 	.word	0xffffffff


	//   ....[80]....
        /*016c*/ 	.word	0xffffffff


	//   ....[81]....
        /*0170*/ 	.word	0xffffffff


	//   ....[82]....
        /*0174*/ 	.word	0xffffffff


	//   ....[83]....
        /*0178*/ 	.word	0xffffffff


	//   ....[84]....
        /*017c*/ 	.word	0xffffffff


	//   ....[85]....
        /*0180*/ 	.word	0xffffffff


	//   ....[86]....
        /*0184*/ 	.word	0xffffffff


	//   ....[87]....
        /*0188*/ 	.word	0xffffffff


	//   ....[88]....
        /*018c*/ 	.word	0xffffffff


	//   ....[89]....
        /*0190*/ 	.word	0xffffffff


	//   ....[90]....
        /*0194*/ 	.word	0xffffffff


	//   ....[91]....
        /*0198*/ 	.word	0xffffffff


	//   ....[92]....
        /*019c*/ 	.word	0xffffffff


	//   ....[93]....
        /*01a0*/ 	.word	0xffffffff


	//   ....[94]....
        /*01a4*/ 	.word	0xffffffff


	//   ....[95]....
        /*01a8*/ 	.word	0xffffffff


	//   ....[96]....
        /*01ac*/ 	.word	0xffffffff


	//   ....[97]....
        /*01b0*/ 	.word	0xffffffff


	//   ....[98]....
        /*01b4*/ 	.word	0xffffffff


	//   ....[99]....
        /*01b8*/ 	.word	0xffffffff


	//   ....[100]....
        /*01bc*/ 	.word	0x0500000f


	//   ....[101]....
        /*01c0*/ 	.word	0x0500000f


	//   ....[102]....
        /*01c4*/ 	.word	0x0500000f


	//   ....[103]....
        /*01c8*/ 	.word	0x0500000f


	//   ....[104]....
        /*01cc*/ 	.word	0x0500000f


	//   ....[105]....
        /*01d0*/ 	.word	0x0500000f


	//   ....[106]....
        /*01d4*/ 	.word	0x0500000f


	//   ....[107]....
        /*01d8*/ 	.word	0x0500000f


	//   ....[108]....
        /*01dc*/ 	.word	0x0500000f


	//   ....[109]....
        /*01e0*/ 	.word	0x0500000f


	//   ....[110]....
        /*01e4*/ 	.word	0x0500000f


	//   ....[111]....
        /*01e8*/ 	.word	0x0500000f


	//   ....[112]....
        /*01ec*/ 	.word	0x0500000f


	//   ....[113]....
        /*01f0*/ 	.word	0x0500000f


	//   ....[114]....
        /*01f4*/ 	.word	0x0500000f


	//   ....[115]....
        /*01f8*/ 	.word	0x0500000f


	//   ....[116]....
        /*01fc*/ 	.word	0x0500000f


	//   ....[117]....
        /*0200*/ 	.word	0x0500000f


	//   ....[118]....
        /*0204*/ 	.word	0x0500000f


	//   ....[119]....
        /*0208*/ 	.word	0x0500000f


	//   ....[120]....
        /*020c*/ 	.word	0x0500000f


	//   ....[121]....
        /*0210*/ 	.word	0x0500000f


	//   ....[122]....
        /*0214*/ 	.word	0x0500000f


	//   ....[123]....
        /*0218*/ 	.word	0x0500000f


	//   ....[124]....
        /*021c*/ 	.word	0x0500000f


	//   ....[125]....
        /*0220*/ 	.word	0x0500000f


	//   ....[126]....
        /*0224*/ 	.word	0x0500000f


	//   ....[127]....
        /*0228*/ 	.word	0x0500000f


	//   ....[128]....
        /*022c*/ 	.word	0x0500000f


	//   ....[129]....
        /*0230*/ 	.word	0x0500000f


	//   ....[130]....
        /*0234*/ 	.word	0x0500000f


	//   ....[131]....
        /*0238*/ 	.word	0x0500000f


	//   ....[132]....
        /*023c*/ 	.word	0x0500000f


	//   ....[133]....
        /*0240*/ 	.word	0x0500000f


	//   ....[134]....
        /*0244*/ 	.word	0x0500000f


	//   ....[135]....
        /*0248*/ 	.word	0x0500000f


	//   ....[136]....
        /*024c*/ 	.word	0x0500000f


	//   ....[137]....
        /*0250*/ 	.word	0x0500000f


	//   ....[138]....
        /*0254*/ 	.word	0x0500000f


	//   ....[139]....
        /*0258*/ 	.word	0x0500000f


	//   ....[140]....
        /*025c*/ 	.word	0x0500000f


	//   ....[141]....
        /*0260*/ 	.word	0x0500000f


	//   ....[142]....
        /*0264*/ 	.word	0x0500000f


	//   ....[143]....
        /*0268*/ 	.word	0x0500000f


	//   ....[144]....
        /*026c*/ 	.word	0x0500000f


	//   ....[145]....
        /*0270*/ 	.word	0x0500000f


	//   ....[146]....
        /*0274*/ 	.word	0x0500000f


	//   ....[147]....
        /*0278*/ 	.word	0x0500000f


	//   ....[148]....
        /*027c*/ 	.word	0x0500000f


	//   ....[149]....
        /*0280*/ 	.word	0x0500000f


	//   ....[150]....
        /*0284*/ 	.word	0x0500000f


	//   ....[151]....
        /*0288*/ 	.word	0x0500000f


	//   ....[152]....
        /*028c*/ 	.word	0x0500000f


	//   ....[153]....
        /*0290*/ 	.word	0x0500000f


	//   ....[154]....
        /*0294*/ 	.word	0x0500000f


	//   ....[155]....
        /*0298*/ 	.word	0x0500000f


	//   ....[156]....
        /*029c*/ 	.word	0x0500000f


	//   ....[157]....
        /*02a0*/ 	.word	0x0500000f


	//   ....[158]....
        /*02a4*/ 	.word	0x0500000f


	//   ....[159]....
        /*02a8*/ 	.word	0x0500000f


	//   ....[160]....
        /*02ac*/ 	.word	0x0500000f


	//   ....[161]....
        /*02b0*/ 	.word	0x0500000f


	//   ....[162]....
        /*02b4*/ 	.word	0x0500000f


	//   ....[163]....
        /*02b8*/ 	.word	0x0500000f


	//----- nvinfo : EIATTR_COOP_GROUP_INSTR_OFFSETS
	.align		4
.L_1669:
        /*02bc*/ 	.byte	0x04, 0x28
        /*02be*/ 	.short	(.L_1671 - .L_1670)


	//   ....[0]....
.L_1670:
        /*02c0*/ 	.word	0x000010b0


	//   ....[1]....
        /*02c4*/ 	.word	0x00001680


	//   ....[2]....
        /*02c8*/ 	.word	0x00001bf0


	//   ....[3]....
        /*02cc*/ 	.word	0x000048b0


	//   ....[4]....
        /*02d0*/ 	.word	0x00004fe0


	//   ....[5]....
        /*02d4*/ 	.word	0x00005c00


	//   ....[6]....
        /*02d8*/ 	.word	0x00006710


	//   ....[7]....
        /*02dc*/ 	.word	0x00008d80


	//   ....[8]....
        /*02e0*/ 	.word	0x00008da0


	//   ....[9]....
        /*02e4*/ 	.word	0x00008db0


	//   ....[10]....
        /*02e8*/ 	.word	0x00008dc0


	//   ....[11]....
        /*02ec*/ 	.word	0x00008e60


	//   ....[12]....
        /*02f0*/ 	.word	0x00008e90


	//   ....[13]....
        /*02f4*/ 	.word	0x00008eb0


	//   ....[14]....
        /*02f8*/ 	.word	0x00008ec0


	//   ....[15]....
        /*02fc*/ 	.word	0x00008f60


	//   ....[16]....
        /*0300*/ 	.word	0x00008f90


	//   ....[17]....
        /*0304*/ 	.word	0x00008fb0


	//   ....[18]....
        /*0308*/ 	.word	0x00008fc0


	//   ....[19]....
        /*030c*/ 	.word	0x00009060


	//   ....[20]....
        /*0310*/ 	.word	0x00009090


	//   ....[21]....
        /*0314*/ 	.word	0x000090b0


	//   ....[22]....
        /*0318*/ 	.word	0x000090c0


	//   ....[23]....
        /*031c*/ 	.word	0x00009160


	//   ....[24]....
        /*0320*/ 	.word	0x00009190


	//   ....[25]....
        /*0324*/ 	.word	0x000091a0


	//   ....[26]....
        /*0328*/ 	.word	0x000091b0


	//   ....[27]....
        /*032c*/ 	.word	0x00009320


	//   ....[28]....
        /*0330*/ 	.word	0x00009330


	//   ....[29]....
        /*0334*/ 	.word	0x00009340


	//   ....[30]....
        /*0338*/ 	.word	0x00009350


	//   ....[31]....
        /*033c*/ 	.word	0x00009360


	//   ....[32]....
        /*0340*/ 	.word	0x00009370


	//   ....[33]....
        /*0344*/ 	.word	0x00009380


	//   ....[34]....
        /*0348*/ 	.word	0x00009390


	//   ....[35]....
        /*034c*/ 	.word	0x0000a620


	//   ....[36]....
        /*0350*/ 	.word	0x0000a630


	//   ....[37]....
        /*0354*/ 	.word	0x0000a640


	//   ....[38]....
        /*0358*/ 	.word	0x0000a650


	//   ....[39]....
        /*035c*/ 	.word	0x0000a770


	//   ....[40]....
        /*0360*/ 	.word	0x0000a780


	//   ....[41]....
        /*0364*/ 	.word	0x0000a790


	//   ....[42]....
        /*0368*/ 	.word	0x0000a7a0


	//   ....[43]....
        /*036c*/ 	.word	0x0000a8c0


	//   ....[44]....
        /*0370*/ 	.word	0x0000a8d0


	//   ....[45]....
        /*0374*/ 	.word	0x0000a8e0


	//   ....[46]....
        /*0378*/ 	.word	0x0000a8f0


	//   ....[47]....
        /*037c*/ 	.word	0x0000aa10


	//   ....[48]....
        /*0380*/ 	.word	0x0000aa20


	//   ....[49]....
        /*0384*/ 	.word	0x0000aa30


	//   ....[50]....
        /*0388*/ 	.word	0x0000aa40


	//   ....[51]....
        /*038c*/ 	.word	0x0000ab60


	//   ....[52]....
        /*0390*/ 	.word	0x0000ab70


	//   ....[53]....
        /*0394*/ 	.word	0x0000ab80


	//   ....[54]....
        /*0398*/ 	.word	0x0000ab90


	//   ....[55]....
        /*039c*/ 	.word	0x0000aca0


	//   ....[56]....
        /*03a0*/ 	.word	0x0000acb0


	//   ....[57]....
        /*03a4*/ 	.word	0x0000acc0


	//   ....[58]....
        /*03a8*/ 	.word	0x0000acd0


	//   ....[59]....
        /*03ac*/ 	.word	0x0000ace0


	//   ....[60]....
        /*03b0*/ 	.word	0x0000acf0


	//   ....[61]....
        /*03b4*/ 	.word	0x0000ad00


	//   ....[62]....
        /*03b8*/ 	.word	0x0000ad40


	//   ....[63]....
        /*03bc*/ 	.word	0x0000ad80


	//   ....[64]....
        /*03c0*/ 	.word	0x0000ad90


	//   ....[65]....
        /*03c4*/ 	.word	0x0000ada0


	//   ....[66]....
        /*03c8*/ 	.word	0x0000adb0


	//   ....[67]....
        /*03cc*/ 	.word	0x0000c310


	//   ....[68]....
        /*03d0*/ 	.word	0x0000c350


	//   ....[69]....
        /*03d4*/ 	.word	0x0000c390


	//   ....[70]....
        /*03d8*/ 	.word	0x0000c3d0


	//   ....[71]....
        /*03dc*/ 	.word	0x0000c520


	//   ....[72]....
        /*03e0*/ 	.word	0x0000c560


	//   ....[73]....
        /*03e4*/ 	.word	0x0000c5a0


	//   ....[74]....
        /*03e8*/ 	.word	0x0000c5e0


	//   ....[75]....
        /*03ec*/ 	.word	0x0000c6f0


	//   ....[76]....
        /*03f0*/ 	.word	0x0000c730


	//   ....[77]....
        /*03f4*/ 	.word	0x0000c770


	//   ....[78]....
        /*03f8*/ 	.word	0x0000c7b0


	//   ....[79]....
        /*03fc*/ 	.word	0x0000c8d0


	//   ....[80]....
        /*0400*/ 	.word	0x0000c910


	//   ....[81]....
        /*0404*/ 	.word	0x0000c950


	//   ....[82]....
        /*0408*/ 	.word	0x0000c990


	//   ....[83]....
        /*040c*/ 	.word	0x0000cab0


	//   ....[84]....
        /*0410*/ 	.word	0x0000caf0


	//   ....[85]....
        /*0414*/ 	.word	0x0000cb30


	//   ....[86]....
        /*0418*/ 	.word	0x0000cb70


	//   ....[87]....
        /*041c*/ 	.word	0x0000d5a0


	//   ....[88]....
        /*0420*/ 	.word	0x0000e120


	//   ....[89]....
        /*0424*/ 	.word	0x0000ec30


	//   ....[90]....
        /*0428*/ 	.word	0x0000f210


	//   ....[91]....
        /*042c*/ 	.word	0x0000f260


	//   ....[92]....
        /*0430*/ 	.word	0x0000f2d0


	//   ....[93]....
        /*0434*/ 	.word	0x0000f310


	//   ....[94]....
        /*0438*/ 	.word	0x0000f340


	//   ....[95]....
        /*043c*/ 	.word	0x0000f470


	//   ....[96]....
        /*0440*/ 	.word	0x0000f4b0


	//   ....[97]....
        /*0444*/ 	.word	0x0000f520


	//   ....[98]....
        /*0448*/ 	.word	0x0000f570


	//   ....[99]....
        /*044c*/ 	.word	0x0000f590


	//   ....[100]....
        /*0450*/ 	.word	0x0000fda0


	//   ....[101]....
        /*0454*/ 	.word	0x0000fdf0


	//   ....[102]....
        /*0458*/ 	.word	0x0000fe40


	//   ....[103]....
        /*045c*/ 	.word	0x0000fe90


	//   ....[104]....
        /*0460*/ 	.word	0x0000ffa0


	//   ....[105]....
        /*0464*/ 	.word	0x0000fff0


	//   ....[106]....
        /*0468*/ 	.word	0x00010040


	//   ....[107]....
        /*046c*/ 	.word	0x00010090


	//   ....[108]....
        /*0470*/ 	.word	0x000101a0


	//   ....[109]....
        /*0474*/ 	.word	0x000101f0


	//   ....[110]....
        /*0478*/ 	.word	0x00010240


	//   ....[111]....
        /*047c*/ 	.word	0x00010290


	//   ....[112]....
        /*0480*/ 	.word	0x000103a0


	//   ....[113]....
        /*0484*/ 	.word	0x000103f0


	//   ....[114]....
        /*0488*/ 	.word	0x00010440


	//   ....[115]....
        /*048c*/ 	.word	0x00010490


	//   ....[116]....
        /*0490*/ 	.word	0x000105a0


	//   ....[117]....
        /*0494*/ 	.word	0x000105f0


	//   ....[118]....
        /*0498*/ 	.word	0x00010640


	//   ....[119]....
        /*049c*/ 	.word	0x00010690


	//   ....[120]....
        /*04a0*/ 	.word	0x00010730


	//   ....[121]....
        /*04a4*/ 	.word	0x000107d0


	//   ....[122]....
        /*04a8*/ 	.word	0x00010870


	//   ....[123]....
        /*04ac*/ 	.word	0x00010910


	//   ....[124]....
        /*04b0*/ 	.word	0x000109b0


	//   ....[125]....
        /*04b4*/ 	.word	0x00010a60


	//   ....[126]....
        /*04b8*/ 	.word	0x00010ac0


	//   ....[127]....
        /*04bc*/ 	.word	0x00010b10


	//   ....[128]....
        /*04c0*/ 	.word	0x00010b40


	//   ....[129]....
        /*04c4*/ 	.word	0x00010ba0


	//   ....[130]....
        /*04c8*/ 	.word	0x00010bf0


	//   ....[131]....
        /*04cc*/ 	.word	0x00010c40


	//   ....[132]....
        /*04d0*/ 	.word	0x00010cd0


	//   ....[133]....
        /*04d4*/ 	.word	0x00010d20


	//   ....[134]....
        /*04d8*/ 	.word	0x00010d70


	//   ....[135]....
        /*04dc*/ 	.word	0x00010dc0


	//   ....[136]....
        /*04e0*/ 	.word	0x00010e50


	//   ....[137]....
        /*04e4*/ 	.word	0x00010ee0


	//   ....[138]....
        /*04e8*/ 	.word	0x00010f30


	//   ....[139]....
        /*04ec*/ 	.word	0x00010f80


	//   ....[140]....
        /*04f0*/ 	.word	0x00011010


	//   ....[141]....
        /*04f4*/ 	.word	0x000110a0


	//   ....[142]....
        /*04f8*/ 	.word	0x000110f0


	//   ....[143]....
        /*04fc*/ 	.word	0x00011140


	//   ....[144]....
        /*0500*/ 	.word	0x000111d0


	//   ....[145]....
        /*0504*/ 	.word	0x00011260


	//   ....[146]....
        /*0508*/ 	.word	0x000112b0


	//   ....[147]....
        /*050c*/ 	.word	0x00011300


	//   ....[148]....
        /*0510*/ 	.word	0x00011390


	//   ....[149]....
        /*0514*/ 	.word	0x00011420


	//   ....[150]....
        /*0518*/ 	.word	0x00011470


	//   ....[151]....
        /*051c*/ 	.word	0x000114c0


	//   ....[152]....
        /*0520*/ 	.word	0x00011550


	//   ....[153]....
        /*0524*/ 	.word	0x00011600


	//   ....[154]....
        /*0528*/ 	.word	0x00011660


	//   ....[155]....
        /*052c*/ 	.word	0x000116f0


	//   ....[156]....
        /*0530*/ 	.word	0x00011720


	//   ....[157]....
        /*0534*/ 	.word	0x00011790


	//   ....[158]....
        /*0538*/ 	.word	0x000117e0


	//   ....[159]....
        /*053c*/ 	.word	0x00011830


	//   ....[160]....
        /*0540*/ 	.word	0x00011860


	//   ....[161]....
        /*0544*/ 	.word	0x000118b0


	//   ....[162]....
        /*0548*/ 	.word	0x00011900


	//   ....[163]....
        /*054c*/ 	.word	0x00011950


	//----- nvinfo : EIATTR_EXIT_INSTR_OFFSETS
	.align		4
.L_1671:
        /*0550*/ 	.byte	0x04, 0x1c
        /*0552*/ 	.short	(.L_1673 - .L_1672)


	//   ....[0]....
.L_1672:
        /*0554*/ 	.word	0x0000f6b0


	//   ....[1]....
        /*0558*/ 	.word	0x0000fd40


	//----- nvinfo : EIATTR_MAX_THREADS
	.align		4
.L_1673:
        /*055c*/ 	.byte	0x04, 0x05
        /*055e*/ 	.short	(.L_1675 - .L_1674)
.L_1674:
        /*0560*/ 	.word	0x00000040
        /*0564*/ 	.word	0x00000001
        /*0568*/ 	.word	0x00000001


	//----- nvinfo : EIATTR_CRS_STACK_SIZE
	.align		4
.L_1675:
        /*056c*/ 	.byte	0x04, 0x1e
        /*056e*/ 	.short	(.L_1677 - .L_1676)
.L_1676:
        /*0570*/ 	.word	0x00000000


	//----- nvinfo : EIATTR_CBANK_PARAM_SIZE
	.align		4
.L_1677:
        /*0574*/ 	.byte	0x03, 0x19
        /*0576*/ 	.short	0x01f0


	//----- nvinfo : EIATTR_PARAM_CBANK
	.align		4
        /*0578*/ 	.byte	0x04, 0x0a
        /*057a*/ 	.short	(.L_1679 - .L_1678)
	.align		4
.L_1678:
        /*057c*/ 	.word	index@(.nv.constant0._Z25selective_scan_bwd_kernelI32Selective_Scan_bwd_kernel_traitsILi64ELi16ELb0ELb0ELb0ELb1ELb1EN3c108BFloat16ENS1_7complexIfEEEEv12SSMParamsBwd)
        /*0580*/ 	.short	0x0210
        /*0582*/ 	.short	0x01f0


	//----- nvinfo : EIATTR_SW_WAR
	.align		4
.L_1679:
        /*0584*/ 	.byte	0x04, 0x36
        /*0586*/ 	.short	(.L_1681 - .L_1680)
.L_1680:
        /*0588*/ 	.word	0x00000008
.L_1681:


//--------------------- .nv.info._Z25selective_scan_bwd_kernelI32Selective_Scan_bwd_kernel_traitsILi64ELi16ELb0ELb0ELb1ELb0ELb0EN3c108BFloat16ENS1_7complexIfEEEEv12SSMParamsBwd --------------------------
	.section	.nv.info._Z25selective_scan_bwd_kernelI32Selective_Scan_bwd_kernel_traitsILi64ELi16ELb0ELb0ELb1ELb0ELb0EN3c108BFloat16ENS1_7complexIfEEEEv12SSMParamsBwd,"",@"SHT_CUDA_INFO"
	.sectionflags	@""
	.align	4


	//----- nvinfo : EIATTR_CUDA_API_VERSION
	.align		4
        /*0000*/ 	.byte	0x04, 0x37
        /*0002*/ 	.short	(.L_1683 - .L_1682)
.L_1682:
        /*0004*/ 	.word	0x00000082


	//----- nvinfo : EIATTR_KPARAM_INFO
	.align		4
.L_1683:
        /*0008*/ 	.byte	0x04, 0x17
        /*000a*/ 	.short	(.L_1685 - .L_1684)
.L_1684:
        /*000c*/ 	.word	0x00000000
        /*0010*/ 	.short	0x0000
        /*0012*/ 	.short	0x0000
        /*0014*/ 	.byte	0x00, 0xf0, 0xc1, 0x07


	//----- nvinfo : EIATTR_SPARSE_MMA_MASK
	.align		4
.L_1685:
        /*0018*/ 	.byte	0x03, 0x50
        /*001a*/ 	.short	0x0000


	//----- nvinfo : EIATTR_MAXREG_COUNT
	.align		4
        /*001c*/ 	.byte	0x03, 0x1b
        /*001e*/ 	.short	0x00ff


	//----- nvinfo : EIATTR_NUM_BARRIERS
	.align		4
        /*0020*/ 	.byte	0x02, 0x4c
        /*0022*/ 	.byte	0x01
	.zero		1


	//----- nvinfo : EIATTR_ANNOTATIONS
	.align		4
        /*0024*/ 	.byte	0x04, 0x55
        /*0026*/ 	.short	(.L_1687 - .L_1686)


	//   ....[0]....
.L_1686:
        /* <DEDUP_REMOVED lines=36> */


	//----- nvinfo : EIATTR_MERCURY_ISA_VERSION
	.align		4
.L_1687:
        /*0258*/ 	.byte	0x03, 0x5f
        /*025a*/ 	.short	0x0101


	//----- nvinfo : EIATTR_COOP_GROUP_MASK_REGIDS
	.align		4
        /*025c*/ 	.byte	0x04, 0x29
        /*025e*/ 	.short	(.L_1689 - .L_1688)


	//   ....[0]....
.L_1688:
        /*0260*/ 	.word	0xffffffff


	//   ....[1]....
        /*0264*/ 	.word	0xffffffff


	//   ....[2]....
        /*0268*/ 	.word	0xffffffff


	//   ....[3]....
        /*026c*/ 	.word	0xffffffff


	//   ....[4]....
        /*0270*/ 	.word	0xffffffff


	//   ....[5]....
        /*0274*/ 	.word	0xffffffff


	//   ....[6]....
        /*0278*/ 	.word	0xffffffff


	//   ....[7]....
        /*027c*/ 	.word	0xffffffff


	//   ....[8]....
        /*0280*/ 	.word	0xffffffff


	//   ....[9]....
        /*0284*/ 	.word	0xffffffff


	//   ....[10]....
        /*0288*/ 	.word	0xffffffff


	//   ....[11]....
        /*028c*/ 	.word	0xffffffff


	//   ....[12]....
        /*0290*/ 	.word	0xffffffff


	//   ....[13]....
        /*0294*/ 	.word	0xffffffff


	//   ....[14]....
        /*0298*/ 	.word	0xffffffff


	//   ....[15]....
        /*029c*/ 	.word	0xffffffff


	//   ....[16]....
        /*02a0*/ 	.word	0xffffffff


	//   ....[17]....
        /*02a4*/ 	.word	0xffffffff


	//   ....[18]....
        /*02a8*/ 	.word	0xffffffff


	//   ....[19]....
        /*02ac*/ 	.word	0xffffffff


	//   ....[20]....
        /*02b0*/ 	.word	0xffffffff


	//   ....[21]....
        /*02b4*/ 	.word	0xffffffff


	//   ....[22]....
        /*02b8*/ 	.word	0xffffffff


	//   ....[23]....
        /*02bc*/ 	.word	0xffffffff


	//   ....[24]....
        /*02c0*/ 	.word	0xffffffff


	//   ....[25]....
        /*02c4*/ 	.word	0xffffffff


	//   ....[26]....
        /*02c8*/ 	.word	0xffffffff


	//   ....[27]....
        /*02cc*/ 	.word	0xffffffff


	//   ....[28]....
        /*02d0*/ 	.word	0xffffffff


	//   ....[29]....
        /*02d4*/ 	.word	0xffffffff


	//   ....[30]....
        /*02d8*/ 	.word	0xffffffff


	//   ....[31]....
        /*02dc*/ 	.word	0xffffffff


	//   ....[32]....
        /*02e0*/ 	.word	0xffffffff


	//   ....[33]....
        /*02e4*/ 	.word	0xffffffff


	//   ....[34]....
        /*02e8*/ 	.word	0xffffffff


	//   ....[35]....
        /*02ec*/ 	.word	0xffffffff


	//   ....[36]....
        /*02f0*/ 	.word	0xffffffff


	//   ....[37]....
        /*02f4*/ 	.word	0xffffffff


	//   ....[38]....
        /*02f8*/ 	.word	0xffffffff


	//   ....[39]....
        /*02fc*/ 	.word	0xffffffff


	//   ....[40]....
        /*0300*/ 	.word	0xffffffff


	//   ....[41]....
        /*0304*/ 	.word	0xffffffff


	//   ....[42]....
        /*0308*/ 	.word	0xffffffff


	//   ....[43]....
        /*030c*/ 	.word	0xffffffff


	//   ....[44]....
        /*0310*/ 	.word	0xffffffff


	//   ....[45]....
        /*0314*/ 	.word	0xffffffff


	//   ....[46]....
        /*0318*/ 	.word	0xffffffff


	//   ....[47]....
        /*031c*/ 	.word	0xffffffff


	//   ....[48]....
        /*0320*/ 	.word	0xffffffff


	//   ....[49]....
        /*0324*/ 	.word	0xffffffff


	//   ....[50]....
        /*0328*/ 	.word	0xffffffff


	//   ....[51]....
        /*032c*/ 	.word	0xffffffff


	//   ....[52]....
        /*0330*/ 	.word	0xffffffff


	//   ....[53]....
        /*0334*/ 	.word	0xffffffff


	//   ....[54]....
        /*0338*/ 	.word	0xffffffff


	//   ....[55]....
        /*033c*/ 	.word	0xffffffff


	//   ....[56]....
        /*0340*/ 	.word	0xffffffff


	//   ....[57]....
        /*0344*/ 	.word	0xffffffff


	//   ....[58]....
        /*0348*/ 	.word	0xffffffff


	//   ....[59]....
        /*034c*/ 	.word	0xffffffff


	//   ....[60]....
        /*0350*/ 	.word	0xffffffff


	//   ....[61]....
        /*0354*/ 	.word	0xffffffff


	//   ....[62]....
        /*0358*/ 	.word	0xffffffff


	//   ....[63]....
        /*035c*/ 	.word	0xffffffff


	//   ....[64]....
        /*0360*/ 	.word	0xffffffff


	//   ....[65]....
        /*0364*/ 	.word	0xffffffff


	//   ....[66]....
        /*0368*/ 	.word	0xffffffff


	//   ....[67]....
        /*036c*/ 	.word	0xffffffff


	//   ....[68]....
        /*0370*/ 	.word	0xffffffff


	//   ....[69]....
        /*0374*/ 	.word	0xffffffff


	//   ....[70]....
        /*0378*/ 	.word	0xffffffff


	//   ....[71]....
        /*037c*/ 	.word	0xffffffff


	//   ....[72]....
        /*0380*/ 	.word	0xffffffff


	//   ....[73]....
        /*0384*/ 	.word	0xffffffff


	//   ....[74]....
        /*0388*/ 	.word	0xffffffff


	//   ....[75]....
        /*038c*/ 	.word	0xffffffff


	//   ....[76]....
        /*0390*/ 	.word	0xffffffff


	//   ....[77]....
        /*0394*/ 	.word	0xffffffff


	//   ....[78]....
        /*0398*/ 	.word	0xffffffff


	//   ....[79]....
        /*039c*/ 	.word	0xffffffff


	//   ....[80]....
        /*03a0*/ 	.word	0xffffffff


	//   ....[81]....
        /*03a4*/ 	.word	0xffffffff


	//   ....[82]....
        /*03a8*/ 	.word	0xffffffff


	//   ....[83]....
        /*03ac*/ 	.word	0xffffffff


	//   ....[84]....
        /*03b0*/ 	.word	0xffffffff


	//   ....[85]....
        /*03b4*/ 	.word	0xffffffff


	//   ....[86]....
        /*03b8*/ 	.word	0xffffffff


	//   ....[87]....
        /*03bc*/ 	.word	0xffffffff


	//   ....[88]....
        /*03c0*/ 	.word	0xffffffff


	//   ....[89]....
        /*03c4*/ 	.word	0xffffffff


	//   ....[90]....
        /*03c8*/ 	.word	0xffffffff


	//   ....[91]....
        /*03cc*/ 	.word	0xffffffff


	//   ....[92]....
        /*03d0*/ 	.word	0xffffffff


	//   ....[93]....
        /*03d4*/ 	.word	0xffffffff


	//   ....[94]....
        /*03d8*/ 	.word	0xffffffff


	//   ....[95]....
        /*03dc*/ 	.word	0xffffffff


	//   ....[96]....
        /*03e0*/ 	.word	0x05000047


	//   ....[97]....
        /*03e4*/ 	.word	0x05000047


	//   ....[98]....
        /*03e8*/ 	.word	0x05000047


	//   ....[99]....
        /*03ec*/ 	.word	0x05000047


	//   ....[100]....
        /*03f0*/ 	.word	0x05000047


	//   ....[101]....
        /*03f4*/ 	.word	0x05000047


	//   ....[102]....
        /*03f8*/ 	.word	0x05000047


	//   ....[103]....
        /*03fc*/ 	.word	0x05000047


	//   ....[104]....
        /*0400*/ 	.word	0x05000047


	//   ....[105]....
        /*0404*/ 	.word	0x05000047


	//   ....[106]....
        /*0408*/ 	.word	0x05000047


	//   ....[107]....
        /*040c*/ 	.word	0x05000047


	//   ....[108]....
        /*0410*/ 	.word	0x05000047


	//   ....[109]....
        /*0414*/ 	.word	0x05000047


	//   ....[110]....
        /*0418*/ 	.word	0x05000047


	//   ....[111]....
        /*041c*/ 	.word	0x05000047


	//   ....[112]....
        /*0420*/ 	.word	0x05000047


	//   ....[113]....
        /*0424*/ 	.word	0x05000047


	//   ....[114]....
        /*0428*/ 	.word	0x05000047


	//   ....[115]....
        /*042c*/ 	.word	0x05000047


	//   ....[116]....
        /*0430*/ 	.word	0x05000047


	//   ....[117]....
        /*0434*/ 	.word	0x05000047


	//   ....[118]....
        /*0438*/ 	.word	0x05000047


	//   ....[119]....
        /*043c*/ 	.word	0x05000047


	//   ....[120]....
        /*0440*/ 	.word	0x05000047


	//   ....[121]....
        /*0444*/ 	.word	0x05000047


	//   ....[122]....
        /*0448*/ 	.word	0x05000047


	//   ....[123]....
        /*044c*/ 	.word	0x05000047


	//   ....[124]....
        /*0450*/ 	.word	0x05000047


	//   ....[125]....
        /*0454*/ 	.word	0x05000047


	//   ....[126]....
        /*0458*/ 	.word	0x05000047


	//   ....[127]....
        /*045c*/ 	.word	0x05000047


	//   ....[128]....
        /*0460*/ 	.word	0x05000047


	//   ....[129]....
        /*0464*/ 	.word	0x05000047


	//   ....[130]....
        /*0468*/ 	.word	0x05000047


	//   ....[131]....
        /*046c*/ 	.word	0x05000047


	//   ....[132]....
        /*0470*/ 	.word	0x05000047


	//   ....[133]....
        /*0474*/ 	.word	0x05000047


	//   ....[134]....
        /*0478*/ 	.word	0x05000047


	//   ....[135]....
        /*047c*/ 	.word	0x05000047


	//   ....[136]....
        /*0480*/ 	.word	0x05000047


	//   ....[137]....
        /*0484*/ 	.word	0x05000047


	//   ....[138]....
        /*0488*/ 	.word	0x05000047


	//   ....[139]....
        /*048c*/ 	.word	0x05000047


	//   ....[140]....
        /*0490*/ 	.word	0x05000047


	//   ....[141]....
        /*0494*/ 	.word	0x05000047


	//   ....[142]....
        /*0498*/ 	.word	0x05000047


	//   ....[143]....
        /*049c*/ 	.word	0x05000047


	//   ....[144]....
        /*04a0*/ 	.word	0x05000047


	//   ....[145]....
        /*04a4*/ 	.word	0x05000047


	//   ....[146]....
        /*04a8*/ 	.word	0x05000047


	//   ....[147]....
        /*04ac*/ 	.word	0x05000047


	//   ....[148]....
        /*04b0*/ 	.word	0x05000047


	//   ....[149]....
        /*04b4*/ 	.word	0x05000047


	//   ....[150]....
        /*04b8*/ 	.word	0x05000047


	//   ....[151]....
        /*04bc*/ 	.word	0x05000047


	//   ....[152]....
        /*04c0*/ 	.word	0x05000047


	//   ....[153]....
        /*04c4*/ 	.word	0x05000047


	//   ....[154]....
        /*04c8*/ 	.word	0x05000047


	//   ....[155]....
        /*04cc*/ 	.word	0x05000047


	//   ....[156]....
        /*04d0*/ 	.word	0x05000047


	//   ....[157]....
        /*04d4*/ 	.word	0x05000047


	//   ....[158]....
        /*04d8*/ 	.word	0x05000047


	//   ....[159]....
        /*04dc*/ 	.word	0x05000047


	//----- nvinfo : EIATTR_COOP_GROUP_INSTR_OFFSETS
	.align		4
.L_1689:
        /*04e0*/ 	.byte	0x04, 0x28
        /*04e2*/ 	.short	(.L_1691 - .L_1690)


	//   ....[0]....
.L_1690:
        /*04e4*/ 	.word	0x000013f0


	//   ....[1]....
        /*04e8*/ 	.word	0x00001b50


	//   ....[2]....
        /*04ec*/ 	.word	0x00002060


	//   ....[3]....
        /*04f0*/ 	.word	0x00004210


	//   ....[4]....
        /*04f4*/ 	.word	0x00005ff0


	//   ....[5]....
        /*04f8*/ 	.word	0x00006010


	//   ....[6]....
        /*04fc*/ 	.word	0x00006020


	//   ....[7]....
        /*0500*/ 	.word	0x00006030


	//   ....[8]....
        /*0504*/ 	.word	0x000060d0


	//   ....[9]....
        /*0508*/ 	.word	0x00006100


	//   ....[10]....
        /*050c*/ 	.word	0x00006120


	//   ....[11]....
        /*0510*/ 	.word	0x00006130


	//   ....[12]....
        /*0514*/ 	.word	0x000061d0


	//   ....[13]....
        /*0518*/ 	.word	0x000061f0


	//   ....[14]....
        /*051c*/ 	.word	0x00006220


	//   ....[15]....
        /*0520*/ 	.word	0x00006230


	//   ....[16]....
        /*0524*/ 	.word	0x000062e0


	//   ....[17]....
        /*0528*/ 	.word	0x00006300


	//   ....[18]....
        /*052c*/ 	.word	0x00006320


	//   ....[19]....
        /*0530*/ 	.word	0x00006330


	//   ....[20]....
        /*0534*/ 	.word	0x000063d0


	//   ....[21]....
        /*0538*/ 	.word	0x00006400


	//   ....[22]....
        /*053c*/ 	.word	0x00006410


	//   ....[23]....
        /*0540*/ 	.word	0x00006420


	//   ....[24]....
        /*0544*/ 	.word	0x00006590


	//   ....[25]....
        /*0548*/ 	.word	0x000065a0


	//   ....[26]....
        /*054c*/ 	.word	0x000065b0


	//   ....[27]....
        /*0550*/ 	.word	0x000065c0


	//   ....[28]....
        /*0554*/ 	.word	0x000065d0


	//   ....[29]....
        /*0558*/ 	.word	0x000065e0


	//   ....[30]....
        /*055c*/ 	.word	0x000065f0


	//   ....[31]....
        /*0560*/ 	.word	0x00006600


	//   ....[32]....
        /*0564*/ 	.word	0x000078a0


	//   ....[33]....
        /*0568*/ 	.word	0x000078c0


	//   ....[34]....
        /*056c*/ 	.word	0x000078d0


	//   ....[35]....
        /*0570*/ 	.word	0x000078e0


	//   ....[36]....
        /*0574*/ 	.word	0x00007a00


	//   ....[37]....
        /*0578*/ 	.word	0x00007a10


	//   ....[38]....
        /*057c*/ 	.word	0x00007a20


	//   ....[39]....
        /*0580*/ 	.word	0x00007a30


	//   ....[40]....
        /*0584*/ 	.word	0x00007b50


	//   ....[41]....
        /*0588*/ 	.word	0x00007b60


	//   ....[42]....
        /*058c*/ 	.word	0x00007b70


	//   ....[43]....
        /*0590*/ 	.word	0x00007b80


	//   ....[44]....
        /*0594*/ 	.word	0x00007ca0


	//   ....[45]....
        /*0598*/ 	.word	0x00007cb0


	//   ....[46]....
        /*059c*/ 	.word	0x00007cc0


	//   ....[47]....
        /*05a0*/ 	.word	0x00007cd0


	//   ....[48]....
        /*05a4*/ 	.word	0x00007df0


	//   ....[49]....
        /*05a8*/ 	.word	0x00007e00


	//   ....[50]....
        /*05ac*/ 	.word	0x00007e10


	//   ....[51]....
        /*05b0*/ 	.word	0x00007e20


	//   ....[52]....
        /*05b4*/ 	.word	0x00007f40


	//   ....[53]....
        /*05b8*/ 	.word	0x00007f50


	//   ....[54]....
        /*05bc*/ 	.word	0x00007f60


	//   ....[55]....
        /*05c0*/ 	.word	0x00007f70


	//   ....[56]....
        /*05c4*/ 	.word	0x00007f80


	//   ....[57]....
        /*05c8*/ 	.word	0x00007f90


	//   ....[58]....
        /*05cc*/ 	.word	0x00007fa0


	//   ....[59]....
        /*05d0*/ 	.word	0x00007fd0


	//   ....[60]....
        /*05d4*/ 	.word	0x00008000


	//   ....[61]....
        /*05d8*/ 	.word	0x00008010


	//   ....[62]....
        /*05dc*/ 	.word	0x00008020


	//   ....[63]....
        /*05e0*/ 	.word	0x00008030


	//   ....[64]....
        /*05e4*/ 	.word	0x0000ba80


	//   ....[65]....
        /*05e8*/ 	.word	0x0000bac0


	//   ....[66]....
        /*05ec*/ 	.word	0x0000bb00


	//   ....[67]....
        /*05f0*/ 	.word	0x0000bb40


	//   ....[68]....
        /*05f4*/ 	.word	0x0000bc50


	//   ....[69]....
        /*05f8*/ 	.word	0x0000bc90


	//   ....[70]....
        /*05fc*/ 	.word	0x0000bcd0


	//   ....[71]....
        /*0600*/ 	.word	0x0000bd10


	//   ....[72]....
        /*0604*/ 	.word	0x0000be20


	//   ....[73]....
        /*0608*/ 	.word	0x0000be60


	//   ....[74]....
        /*060c*/ 	.word	0x0000bea0


	//   ....[75]....
        /*0610*/ 	.word	0x0000bee0


	//   ....[76]....
        /*0614*/ 	.word	0x0000bff0


	//   ....[77]....
        /*0618*/ 	.word	0x0000c030


	//   ....[78]....
        /*061c*/ 	.word	0x0000c070


	//   ....[79]....
        /*0620*/ 	.word	0x0000c0b0


	//   ....[80]....
        /*0624*/ 	.word	0x0000c1c0


	//   ....[81]....
        /*0628*/ 	.word	0x0000c1e0


	//   ....[82]....
        /*062c*/ 	.word	0x0000c200


	//   ....[83]....
        /*0630*/ 	.word	0x0000c220


	//   ....[84]....
        /*0634*/ 	.word	0x0000c880


	//   ....[85]....
        /*0638*/ 	.word	0x0000d5a0


	//   ....[86]....
        /*063c*/ 	.word	0x0000dc60


	//   ....[87]....
        /*0640*/ 	.word	0x0000dc80


	//   ....[88]....
        /*0644*/ 	.word	0x0000dcb0


	//   ....[89]....
        /*0648*/ 	.word	0x0000dcf0


	//   ....[90]....
        /*064c*/ 	.word	0x0000dd20


	//   ....[91]....
        /*0650*/ 	.word	0x0000ded0


	//   ....[92]....
        /*0654*/ 	.word	0x0000def0


	//   ....[93]....
        /*0658*/ 	.word	0x0000df20


	//   ....[94]....
        /*065c*/ 	.word	0x0000df70


	//   ....[95]....
        /*0660*/ 	.word	0x0000dfa0


	//   ....[96]....
        /*0664*/ 	.word	0x0000e490


	//   ....[97]....
        /*0668*/ 	.word	0x0000e4e0


	//   ....[98]....
        /*066c*/ 	.word	0x0000e530


	//   ....[99]....
        /*0670*/ 	.word	0x0000e580


	//   ....[100]....
        /*0674*/ 	.word	0x0000e6b0


	//   ....[101]....
        /*0678*/ 	.word	0x0000e700


	//   ....[102]....
        /*067c*/ 	.word	0x0000e750


	//   ....[103]....
        /*0680*/ 	.word	0x0000e7a0


	//   ....[104]....
        /*0684*/ 	.word	0x0000e8d0


	//   ....[105]....
        /*0688*/ 	.word	0x0000e920


	//   ....[106]....
        /*068c*/ 	.word	0x0000e970


	//   ....[107]....
        /*0690*/ 	.word	0x0000e9c0


	//   ....[108]....
        /*0694*/ 	.word	0x0000eaf0


	//   ....[109]....
        /*0698*/ 	.word	0x0000eb40


	//   ....[110]....
        /*069c*/ 	.word	0x0000eb90


	//   ....[111]....
        /*06a0*/ 	.word	0x0000ebe0


	//   ....[112]....
        /*06a4*/ 	.word	0x0000ed10


	//   ....[113]....
        /*06a8*/ 	.word	0x0000ed60


	//   ....[114]....
        /*06ac*/ 	.word	0x0000edb0


	//   ....[115]....
        /*06b0*/ 	.word	0x0000ee00


	//   ....[116]....
        /*06b4*/ 	.word	0x0000eea0


	//   ....[117]....
        /*06b8*/ 	.word	0x0000ef40


	//   ....[118]....
        /*06bc*/ 	.word	0x0000efe0


	//   ....[119]....
        /*06c0*/ 	.word	0x0000f080


	//   ....[120]....
        /*06c4*/ 	.word	0x0000f120


	//   ....[121]....
        /*06c8*/ 	.word	0x0000f1b0


	//   ....[122]....
        /*06cc*/ 	.word	0x0000f200


	//   ....[123]....
        /*06d0*/ 	.word	0x0000f250


	//   ....[124]....
        /*06d4*/ 	.word	0x0000f2c0


	//   ....[125]....
        /*06d8*/ 	.word	0x0000f310


	//   ....[126]....
        /*06dc*/ 	.word	0x0000f360


	//   ....[127]....
        /*06e0*/ 	.word	0x0000f3b0


	//   ....[128]....
        /*06e4*/ 	.word	0x0000f450


	//   ....[129]....
        /*06e8*/ 	.word	0x0000f4a0


	//   ....[130]....
        /*06ec*/ 	.word	0x0000f4f0


	//   ....[131]....
        /*06f0*/ 	.word	0x0000f540


	//   ....[132]....
        /*06f4*/ 	.word	0x0000f5e0


	//   ....[133]....
        /*06f8*/ 	.word	0x0000f670


	//   ....[134]....
        /*06fc*/ 	.word	0x0000f6c0


	//   ....[135]....
        /*0700*/ 	.word	0x0000f710


	//   ....[136]....
        /*0704*/ 	.word	0x0000f7b0


	//   ....[137]....
        /*0708*/ 	.word	0x0000f840


	//   ....[138]....
        /*070c*/ 	.word	0x0000f890


	//   ....[139]....
        /*0710*/ 	.word	0x0000f8e0


	//   ....[140]....
        /*0714*/ 	.word	0x0000f980


	//   ....[141]....
        /*0718*/ 	.word	0x0000fa10


	//   ....[142]....
        /*071c*/ 	.word	0x0000fa60


	//   ....[143]....
        /*0720*/ 	.word	0x0000fab0


	//   ....[144]....
        /*0724*/ 	.word	0x0000fb50


	//   ....[145]....
        /*0728*/ 	.word	0x0000fbe0


	//   ....[146]....
        /*072c*/ 	.word	0x0000fc30


	//   ....[147]....
        /*0730*/ 	.word	0x0000fc80


	//   ....[148]....
        /*0734*/ 	.word	0x0000fd20


	//   ....[149]....
        /*0738*/ 	.word	0x0000fdd0


	//   ....[150]....
        /*073c*/ 	.word	0x0000fe20


	//   ....[151]....
        /*0740*/ 	.word	0x0000feb0


	//   ....[152]....
        /*0744*/ 	.word	0x0000ff10


	//   ....[153]....
        /*0748*/ 	.word	0x0000ff60


	//   ....[154]....
        /*074c*/ 	.word	0x0000ffb0


	//   ....[155]....
        /*0750*/ 	.word	0x00010000


	//   ....[156]....
        /*0754*/ 	.word	0x00010030


	//   ....[157]....
        /*0758*/ 	.word	0x00010090


	//   ....[158]....
        /*075c*/ 	.word	0x00010100


	//   ....[159]....
        /*0760*/ 	.word	0x00010150


	//----- nvinfo : EIATTR_EXIT_INSTR_OFFSETS
	.align		4
.L_1691:
        /*0764*/ 	.byte	0x04, 0x1c
        /*0766*/ 	.short	(.L_1693 - .L_1692)


	//   ....[0]....
.L_1692:
        /*0768*/ 	.word	0x0000e0e0


	//   ....[1]....
        /*076c*/ 	.word	0x0000e430


	//----- nvinfo : EIATTR_MAX_THREADS
	.align		4
.L_1693:
        /*0770*/ 	.byte	0x04, 0x05
        /*0772*/ 	.short	(.L_1695 - .L_1694)
.L_1694:
        /*0774*/ 	.word	0x00000040
        /*0778*/ 	.word	0x00000001
        /*077c*/ 	.word	0x00000001


	//----- nvinfo : EIATTR_CRS_STACK_SIZE
	.align		4
.L_1695:
        /*0780*/ 	.byte	0x04, 0x1e
        /*0782*/ 	.short	(.L_1697 - .L_1696)
.L_1696:
        /*0784*/ 	.word	0x00000000


	//----- nvinfo : EIATTR_CBANK_PARAM_SIZE
	.align		4
.L_1697:
        /*0788*/ 	.byte	0x03, 0x19
        /*078a*/ 	.short	0x01f0


	//----- nvinfo : EIATTR_PARAM_CBANK
	.align		4
        /*078c*/ 	.byte	0x04, 0x0a
        /*078e*/ 	.short	(.L_1699 - .L_1698)
	.align		4
.L_1698:
        /*0790*/ 	.word	index@(.nv.constant0._Z25selective_scan_bwd_kernelI32Selective_Scan_bwd_kernel_traitsILi64ELi16ELb0ELb0ELb1ELb0ELb0EN3c108BFloat16ENS1_7complexIfEEEEv12SSMParamsBwd)
        /*0794*/ 	.short	0x0210
        /*0796*/ 	.short	0x01f0


	//----- nvinfo : EIATTR_SW_WAR
	.align		4
.L_1699:
        /*0798*/ 	.byte	0x04, 0x36
        /*079a*/ 	.short	(.L_1701 - .L_1700)
.L_1700:
        /*079c*/ 	.word	0x00000008
.L_1701:


//--------------------- .nv.info._Z25selective_scan_bwd_kernelI32Selective_Scan_bwd_kernel_traitsILi64ELi16ELb0ELb0ELb1ELb0ELb1EN3c108BFloat16ENS1_7complexIfEEEEv12SSMParamsBwd --------------------------
	.section	.nv.info._Z25selective_scan_bwd_kernelI32Selective_Scan_bwd_kernel_traitsILi64ELi16ELb0ELb0ELb1ELb0ELb1EN3c108BFloat16ENS1_7complexIfEEEEv12SSMParamsBwd,"",@"SHT_CUDA_INFO"
	.sectionflags	@""
	.align	4


	//----- nvinfo : EIATTR_CUDA_API_VERSION
	.align		4
        /*0000*/ 	.byte	0x04, 0x37
        /*0002*/ 	.short	(.L_1703 - .L_1702)
.L_1702:
        /*0004*/ 	.word	0x00000082


	//----- nvinfo : EIATTR_KPARAM_INFO
	.align		4
.L_1703:
        /*0008*/ 	.byte	0x04, 0x17
        /*000a*/ 	.short	(.L_1705 - .L_1704)
.L_1704:
        /*000c*/ 	.word	0x00000000
        /*0010*/ 	.short	0x0000
        /*0012*/ 	.short	0x0000
        /*0014*/ 	.byte	0x00, 0xf0, 0xc1, 0x07


	//----- nvinfo : EIATTR_SPARSE_MMA_MASK
	.align		4
.L_1705:
        /*0018*/ 	.byte	0x03, 0x50
        /*001a*/ 	.short	0x0000


	//----- nvinfo : EIATTR_MAXREG_COUNT
	.align		4
        /*001c*/ 	.byte	0x03, 0x1b
        /*001e*/ 	.short	0x00ff


	//----- nvinfo : EIATTR_NUM_BARRIERS
	.align		4
        /*0020*/ 	.byte	0x02, 0x4c
        /*0022*/ 	.byte	0x01
	.zero		1


	//----- nvinfo : EIATTR_ANNOTATIONS
	.align		4
        /*0024*/ 	.byte	0x04, 0x55
        /*0026*/ 	.short	(.L_1707 - .L_1706)


	//   ....[0]....
.L_1706:
        /* <DEDUP_REMOVED lines=39> */


	//----- nvinfo : EIATTR_MERCURY_ISA_VERSION
	.align		4
.L_1707:
        /*0288*/ 	.byte	0x03, 0x5f
        /*028a*/ 	.short	0x0101


	//----- nvinfo : EIATTR_COOP_GROUP_MASK_REGIDS
	.align		4
        /*028c*/ 	.byte	0x04, 0x29
        /*028e*/ 	.short	(.L_1709 - .L_1708)


	//   ....[0]....
.L_1708:
        /*0290*/ 	.word	0xffffffff


	//   ....[1]....
        /*0294*/ 	.word	0xffffffff


	//   ....[2]....
        /*0298*/ 	.word	0xffffffff


	//   ....[3]....
        /*029c*/ 	.word	0xffffffff


	//   ....[4]....
        /*02a0*/ 	.word	0xffffffff


	//   ....[5]....
        /*02a4*/ 	.word	0xffffffff


	//   ....[6]....
        /*02a8*/ 	.word	0xffffffff


	//   ....[7]....
        /*02ac*/ 	.word	0xffffffff


	//   ....[8]....
        /*02b0*/ 	.word	0xffffffff


	//   ....[9]....
        /*02b4*/ 	.word	0xffffffff


	//   ....[10]....
        /*02b8*/ 	.word	0xffffffff


	//   ....[11]....
        /*02bc*/ 	.word	0xffffffff


	//   ....[12]....
        /*02c0*/ 	.word	0xffffffff


	//   ....[13]....
        /*02c4*/ 	.word	0xffffffff


	//   ....[14]....
        /*02c8*/ 	.word	0xffffffff


	//   ....[15]....
        /*02cc*/ 	.word	0xffffffff


	//   ....[16]....
        /*02d0*/ 	.word	0xffffffff


	//   ....[17]....
        /*02d4*/ 	.word	0xffffffff


	//   ....[18]....
        /*02d8*/ 	.word	0xffffffff


	//   ....[19]....
        /*02dc*/ 	.word	0xffffffff


	//   ....[20]....
        /*02e0*/ 	.word	0xffffffff


	//   ....[21]....
        /*02e4*/ 	.word	0xffffffff


	//   ....[22]....
        /*02e8*/ 	.word	0xffffffff


	//   ....[23]....
        /*02ec*/ 	.word	0xffffffff


	//   ....[24]....
        /*02f0*/ 	.word	0xffffffff


	//   ....[25]....
        /*02f4*/ 	.word	0xffffffff


	//   ....[26]....
        /*02f8*/ 	.word	0xffffffff


	//   ....[27]....
        /*02fc*/ 	.word	0xffffffff


	//   ....[28]....
        /*0300*/ 	.word	0xffffffff


	//   ....[29]....
        /*0304*/ 	.word	0xffffffff


	//   ....[30]....
        /*0308*/ 	.word	0xffffffff


	//   ....[31]....
        /*030c*/ 	.word	0xffffffff


	//   ....[32]....
        /*0310*/ 	.word	0xffffffff


	//   ....[33]....
        /*0314*/ 	.word	0xffffffff


	//   ....[34]....
        /*0318*/ 	.word	0xffffffff


	//   ....[35]....
        /*031c*/ 	.word	0xffffffff


	//   ....[36]....
        /*0320*/ 	.word	0xffffffff


	//   ....[37]....
        /*0324*/ 	.word	0xffffffff


	//   ....[38]....
        /*0328*/ 	.word	0xffffffff


	//   ....[39]....
        /*032c*/ 	.word	0xffffffff


	//   ....[40]....
        /*0330*/ 	.word	0xffffffff


	//   ....[41]....
        /*0334*/ 	.word	0xffffffff


	//   ....[42]....
        /*0338*/ 	.word	0xffffffff


	//   ....[43]....
        /*033c*/ 	.word	0xffffffff


	//   ....[44]....
        /*0340*/ 	.word	0xffffffff


	//   ....[45]....
        /*0344*/ 	.word	0xffffffff


	//   ....[46]....
        /*0348*/ 	.word	0xffffffff


	//   ....[47]....
        /*034c*/ 	.word	0xffffffff


	//   ....[48]....
        /*0350*/ 	.word	0xffffffff


	//   ....[49]....
        /*0354*/ 	.word	0xffffffff


	//   ....[50]....
        /*0358*/ 	.word	0xffffffff


	//   ....[51]....
        /*035c*/ 	.word	0xffffffff


	//   ....[52]....
        /*0360*/ 	.word	0xffffffff


	//   ....[53]....
        /*0364*/ 	.word	0xffffffff


	//   ....[54]....
        /*0368*/ 	.word	0xffffffff


	//   ....[55]....
        /*036c*/ 	.word	0xffffffff


	//   ....[56]....
        /*0370*/ 	.word	0xffffffff


	//   ....[57]....
        /*0374*/ 	.word	0xffffffff


	//   ....[58]....
        /*0378*/ 	.word	0xffffffff


	//   ....[59]....
        /*037c*/ 	.word	0xffffffff


	//   ....[60]....
        /*0380*/ 	.word	0xffffffff


	//   ....[61]....
        /*0384*/ 	.word	0xffffffff


	//   ....[62]....
        /*0388*/ 	.word	0xffffffff


	//   ....[63]....
        /*038c*/ 	.word	0xffffffff


	//   ....[64]....
        /*0390*/ 	.word	0xffffffff


	//   ....[65]....
        /*0394*/ 	.word	0xffffffff


	//   ....[66]....
        /*0398*/ 	.word	0xffffffff


	//   ....[67]....
        /*039c*/ 	.word	0xffffffff


	//   ....[68]....
        /*03a0*/ 	.word	0xffffffff


	//   ....[69]....
        /*03a4*/ 	.word	0xffffffff


	//   ....[70]....
        /*03a8*/ 	.word	0xffffffff


	//   ....[71]....
        /*03ac*/ 	.word	0xffffffff


	//   ....[72]....
        /*03b0*/ 	.word	0xffffffff


	//   ....[73]....
        /*03b4*/ 	.word	0xffffffff


	//   ....[74]....
        /*03b8*/ 	.word	0xffffffff


	//   ....[75]....
        /*03bc*/ 	.word	0xffffffff


	//   ....[76]....
        /*03c0*/ 	.word	0xffffffff


	//   ....[77]....
        /*03c4*/ 	.word	0xffffffff


	//   ....[78]....
        /*03c8*/ 	.word	0xffffffff


	//   ....[79]....
        /*03cc*/ 	.word	0xffffffff


	//   ....[80]....
        /*03d0*/ 	.word	0xffffffff


	//   ....[81]....
        /*03d4*/ 	.word	0xffffffff


	//   ....[82]....
        /*03d8*/ 	.word	0xffffffff


	//   ....[83]....
        /*03dc*/ 	.word	0xffffffff


	//   ....[84]....
        /*03e0*/ 	.word	0xffffffff


	//   ....[85]....
        /*03e4*/ 	.word	0xffffffff


	//   ....[86]....
        /*03e8*/ 	.word	0xffffffff


	//   ....[87]....
        /*03ec*/ 	.word	0xffffffff


	//   ....[88]....
        /*03f0*/ 	.word	0xffffffff


	//   ....[89]....
        /*03f4*/ 	.word	0xffffffff


	//   ....[90]....
        /*03f8*/ 	.word	0xffffffff


	//   ....[91]....
        /*03fc*/ 	.word	0xffffffff


	//   ....[92]....
        /*0400*/ 	.word	0xffffffff


	//   ....[93]....
        /*0404*/ 	.word	0xffffffff


	//   ....[94]....
        /*0408*/ 	.word	0xffffffff


	//   ....[95]....
        /*040c*/ 	.word	0xffffffff


	//   ....[96]....
        /*0410*/ 	.word	0xffffffff


	//   ....[97]....
        /*0414*/ 	.word	0xffffffff


	//   ....[98]....
        /*0418*/ 	.word	0xffffffff


	//   ....[99]....
        /*041c*/ 	.word	0xffffffff


	//   ....[100]....
        /*0420*/ 	.word	0x05000047


	//   ....[101]....
        /*0424*/ 	.word	0x05000047


	//   ....[102]....
        /*0428*/ 	.word	0x05000047


	//   ....[103]....
        /*042c*/ 	.word	0x05000047


	//   ....[104]....
        /*0430*/ 	.word	0x05000047


	//   ....[105]....
        /*0434*/ 	.word	0x05000047


	//   ....[106]....
        /*0438*/ 	.word	0x05000047


	//   ....[107]....
        /*043c*/ 	.word	0x05000047


	//   ....[108]....
        /*0440*/ 	.word	0x05000047


	//   ....[109]....
        /*0444*/ 	.word	0x05000047


	//   ....[110]....
        /*0448*/ 	.word	0x05000047


	//   ....[111]....
        /*044c*/ 	.word	0x05000047


	//   ....[112]....
        /*0450*/ 	.word	0x05000047


	//   ....[113]....
        /*0454*/ 	.word	0x05000047


	//   ....[114]....
        /*0458*/ 	.word	0x05000047


	//   ....[115]....
        /*045c*/ 	.word	0x05000047


	//   ....[116]....
        /*0460*/ 	.word	0x05000047


	//   ....[117]....
        /*0464*/ 	.word	0x05000047


	//   ....[118]....
        /*0468*/ 	.word	0x05000047


	//   ....[119]....
        /*046c*/ 	.word	0x05000047


	//   ....[120]....
        /*0470*/ 	.word	0x05000047


	//   ....[121]....
        /*0474*/ 	.word	0x05000047


	//   ....[122]....
        /*0478*/ 	.word	0x05000047


	//   ....[123]....
        /*047c*/ 	.word	0x05000047


	//   ....[124]....
        /*0480*/ 	.word	0x05000047


	//   ....[125]....
        /*0484*/ 	.word	0x05000047


	//   ....[126]....
        /*0488*/ 	.word	0x05000047


	//   ....[127]....
        /*048c*/ 	.word	0x05000047


	//   ....[128]....
        /*0490*/ 	.word	0x05000047


	//   ....[129]....
        /*0494*/ 	.word	0x05000047


	//   ....[130]....
        /*0498*/ 	.word	0x05000047


	//   ....[131]....
        /*049c*/ 	.word	0x05000047


	//   ....[132]....
        /*04a0*/ 	.word	0x05000047


	//   ....[133]....
        /*04a4*/ 	.word	0x05000047


	//   ....[134]....
        /*04a8*/ 	.word	0x05000047


	//   ....[135]....
        /*04ac*/ 	.word	0x05000047


	//   ....[136]....
        /*04b0*/ 	.word	0x05000047


	//   ....[137]....
        /*04b4*/ 	.word	0x05000047


	//   ....[138]....
        /*04b8*/ 	.word	0x05000047


	//   ....[139]....
        /*04bc*/ 	.word	0x05000047


	//   ....[140]....
        /*04c0*/ 	.word	0x05000047


	//   ....[141]....
        /*04c4*/ 	.word	0x05000047


	//   ....[142]....
        /*04c8*/ 	.word	0x05000047


	//   ....[143]....
        /*04cc*/ 	.word	0x05000047


	//   ....[144]....
        /*04d0*/ 	.word	0x05000047


	//   ....[145]....
        /*04d4*/ 	.word	0x05000047


	//   ....[146]....
        /*04d8*/ 	.word	0x05000047


	//   ....[147]....
        /*04dc*/ 	.word	0x05000047


	//   ....[148]....
        /*04e0*/ 	.word	0x05000047


	//   ....[149]....
        /*04e4*/ 	.word	0x05000047


	//   ....[150]....
        /*04e8*/ 	.word	0x05000047


	//   ....[151]....
        /*04ec*/ 	.word	0x05000047


	//   ....[152]....
        /*04f0*/ 	.word	0x05000047


	//   ....[153]....
        /*04f4*/ 	.word	0x05000047


	//   ....[154]....
        /*04f8*/ 	.word	0x05000047


	//   ....[155]....
        /*04fc*/ 	.word	0x05000047


	//   ....[156]....
        /*0500*/ 	.word	0x05000047


	//   ....[157]....
        /*0504*/ 	.word	0x05000047


	//   ....[158]....
        /*0508*/ 	.word	0x05000047


	//   ....[159]....
        /*050c*/ 	.word	0x05000047


	//   ....[160]....
        /*0510*/ 	.word	0x05000047


	//   ....[161]....
        /*0514*/ 	.word	0x05000047


	//   ....[162]....
        /*0518*/ 	.word	0x05000047


	//   ....[163]....
        /*051c*/ 	.word	0x05000047


	//----- nvinfo : EIATTR_COOP_GROUP_INSTR_OFFSETS
	.align		4
.L_1709:
        /*0520*/ 	.byte	0x04, 0x28
        /*0522*/ 	.short	(.L_1711 - .L_1710)


	//   ....[0]....
.L_1710:
        /*0524*/ 	.word	0x000014a0


	//   ....[1]....
        /*0528*/ 	.word	0x00001a20


	//   ....[2]....
        /*052c*/ 	.word	0x00002360


	//   ....[3]....
        /*0530*/ 	.word	0x000027e0


	//   ....[4]....
        /*0534*/ 	.word	0x00002f90


	//   ....[5]....
        /*0538*/ 	.word	0x00003b70


	//   ....[6]....
        /*053c*/ 	.word	0x00004ab0


	//   ....[7]....
        /*0540*/ 	.word	0x00006d20


	//   ....[8]....
        /*0544*/ 	.word	0x00008bc0


	//   ....[9]....
        /*0548*/ 	.word	0x00008be0


	//   ....[10]....
        /*054c*/ 	.word	0x00008bf0


	//   ....[11]....
        /*0550*/ 	.word	0x00008c00


	//   ....[12]....
        /*0554*/ 	.word	0x00008ca0


	//   ....[13]....
        /*0558*/ 	.word	0x00008cd0


	//   ....[14]....
        /*055c*/ 	.word	0x00008cf0


	//   ....[15]....
        /*0560*/ 	.word	0x00008d00


	//   ....[16]....
        /*0564*/ 	.word	0x00008da0


	//   ....[17]....
        /*0568*/ 	.word	0x00008dc0


	//   ....[18]....
        /*056c*/ 	.word	0x00008df0


	//   ....[19]....
        /*0570*/ 	.word	0x00008e00


	//   ....[20]....
        /*0574*/ 	.word	0x00008eb0


	//   ....[21]....
        /*0578*/ 	.word	0x00008ed0


	//   ....[22]....
        /*057c*/ 	.word	0x00008ef0


	//   ....[23]....
        /*0580*/ 	.word	0x00008f00


	//   ....[24]....
        /*0584*/ 	.word	0x00008fa0


	//   ....[25]....
        /*0588*/ 	.word	0x00008fd0


	//   ....[26]....
        /*058c*/ 	.word	0x00008fe0


	//   ....[27]....
        /*0590*/ 	.word	0x00008ff0


	//   ....[28]....
        /*0594*/ 	.word	0x00009160


	//   ....[29]....
        /*0598*/ 	.word	0x00009170


	//   ....[30]....
        /*059c*/ 	.word	0x00009180


	//   ....[31]....
        /*05a0*/ 	.word	0x00009190


	//   ....[32]....
        /*05a4*/ 	.word	0x000091a0


	//   ....[33]....
        /*05a8*/ 	.word	0x000091b0


	//   ....[34]....
        /*05ac*/ 	.word	0x000091c0


	//   ....[35]....
        /*05b0*/ 	.word	0x000091d0


	//   ....[36]....
        /*05b4*/ 	.word	0x0000a480


	//   ....[37]....
        /*05b8*/ 	.word	0x0000a4a0


	//   ....[38]....
        /*05bc*/ 	.word	0x0000a4b0


	//   ....[39]....
        /*05c0*/ 	.word	0x0000a4c0


	//   ....[40]....
        /*05c4*/ 	.word	0x0000a5e0


	//   ....[41]....
        /*05c8*/ 	.word	0x0000a5f0


	//   ....[42]....
        /*05cc*/ 	.word	0x0000a600


	//   ....[43]....
        /*05d0*/ 	.word	0x0000a610


	//   ....[44]....
        /*05d4*/ 	.word	0x0000a730


	//   ....[45]....
        /*05d8*/ 	.word	0x0000a740


	//   ....[46]....
        /*05dc*/ 	.word	0x0000a750


	//   ....[47]....
        /*05e0*/ 	.word	0x0000a760


	//   ....[48]....
        /*05e4*/ 	.word	0x0000a880


	//   ....[49]....
        /*05e8*/ 	.word	0x0000a890


	//   ....[50]....
        /*05ec*/ 	.word	0x0000a8a0


	//   ....[51]....
        /*05f0*/ 	.word	0x0000a8b0


	//   ....[52]....
        /*05f4*/ 	.word	0x0000a9d0


	//   ....[53]....
        /*05f8*/ 	.word	0x0000a9e0


	//   ....[54]....
        /*05fc*/ 	.word	0x0000a9f0


	//   ....[55]....
        /*0600*/ 	.word	0x0000aa00


	//   ....[56]....
        /*0604*/ 	.word	0x0000ab20


	//   ....[57]....
        /*0608*/ 	.word	0x0000ab30


	//   ....[58]....
        /*060c*/ 	.word	0x0000ab40


	//   ....[59]....
        /*0610*/ 	.word	0x0000ab50


	//   ....[60]....
        /*0614*/ 	.word	0x0000ab60


	//   ....[61]....
        /*0618*/ 	.word	0x0000ab70


	//   ....[62]....
        /*061c*/ 	.word	0x0000ab80


	//   ....[63]....
        /*0620*/ 	.word	0x0000abb0


	//   ....[64]....
        /*0624*/ 	.word	0x0000abe0


	//   ....[65]....
        /*0628*/ 	.word	0x0000abf0


	//   ....[66]....
        /*062c*/ 	.word	0x0000ac00


	//   ....[67]....
        /*0630*/ 	.word	0x0000ac10


	//   ....[68]....
        /*0634*/ 	.word	0x0000e610


	//   ....[69]....
        /*0638*/ 	.word	0x0000e650


	//   ....[70]....
        /*063c*/ 	.word	0x0000e690


	//   ....[71]....
        /*0640*/ 	.word	0x0000e6d0


	//   ....[72]....
        /*0644*/ 	.word	0x0000e7e0


	//   ....[73]....
        /*0648*/ 	.word	0x0000e820


	//   ....[74]....
        /*064c*/ 	.word	0x0000e860


	//   ....[75]....
        /*0650*/ 	.word	0x0000e8a0


	//   ....[76]....
        /*0654*/ 	.word	0x0000e9b0


	//   ....[77]....
        /*0658*/ 	.word	0x0000e9f0


	//   ....[78]....
        /*065c*/ 	.word	0x0000ea30


	//   ....[79]....
        /*0660*/ 	.word	0x0000ea70


	//   ....[80]....
        /*0664*/ 	.word	0x0000eb80


	//   ....[81]....
        /*0668*/ 	.word	0x0000ebc0


	//   ....[82]....
        /*066c*/ 	.word	0x0000ec00


	//   ....[83]....
        /*0670*/ 	.word	0x0000ec40


	//   ....[84]....
        /*0674*/ 	.word	0x0000ed50


	//   ....[85]....
        /*0678*/ 	.word	0x0000ed80


	//   ....[86]....
        /*067c*/ 	.word	0x0000eda0


	//   ....[87]....
        /*0680*/ 	.word	0x0000edc0


	//   ....[88]....
        /*0684*/ 	.word	0x0000f440


	//   ....[89]....
        /*0688*/ 	.word	0x00010160


	//   ....[90]....
        /*068c*/ 	.word	0x00010820


	//   ....[91]....
        /*0690*/ 	.word	0x00010840


	//   ....[92]....
        /*0694*/ 	.word	0x00010870


	//   ....[93]....
        /*0698*/ 	.word	0x000108b0


	//   ....[94]....
        /*069c*/ 	.word	0x000108e0


	//   ....[95]....
        /*06a0*/ 	.word	0x00010a90


	//   ....[96]....
        /*06a4*/ 	.word	0x00010ab0


	//   ....[97]....
        /*06a8*/ 	.word	0x00010ae0


	//   ....[98]....
        /*06ac*/ 	.word	0x00010b30


	//   ....[99]....
        /*06b0*/ 	.word	0x00010b60


	//   ....[100]....
        /*06b4*/ 	.word	0x00011050


	//   ....[101]....
        /*06b8*/ 	.word	0x000110a0


	//   ....[102]....
        /*06bc*/ 	.word	0x000110f0


	//   ....[103]....
        /*06c0*/ 	.word	0x00011140


	//   ....[104]....
        /*06c4*/ 	.word	0x00011270


	//   ....[105]....
        /*06c8*/ 	.word	0x000112c0


	//   ....[106]....
        /*06cc*/ 	.word	0x00011310


	//   ....[107]....
        /*06d0*/ 	.word	0x00011360


	//   ....[108]....
        /*06d4*/ 	.word	0x00011490


	//   ....[109]....
        /*06d8*/ 	.word	0x000114e0


	//   ....[110]....
        /*06dc*/ 	.word	0x00011530


	//   ....[111]....
        /*06e0*/ 	.word	0x00011580


	//   ....[112]....
        /*06e4*/ 	.word	0x000116b0


	//   ....[113]....
        /*06e8*/ 	.word	0x00011700


	//   ....[114]....
        /*06ec*/ 	.word	0x00011750


	//   ....[115]....
        /*06f0*/ 	.word	0x000117a0


	//   ....[116]....
        /*06f4*/ 	.word	0x000118d0


	//   ....[117]....
        /*06f8*/ 	.word	0x00011920


	//   ....[118]....
        /*06fc*/ 	.word	0x00011970


	//   ....[119]....
        /*0700*/ 	.word	0x000119c0


	//   ....[120]....
        /*0704*/ 	.word	0x00011a60


	//   ....[121]....
        /*0708*/ 	.word	0x00011b00


	//   ....[122]....
        /*070c*/ 	.word	0x00011ba0


	//   ....[123]....
        /*0710*/ 	.word	0x00011c40


	//   ....[124]....
        /*0714*/ 	.word	0x00011ce0


	//   ....[125]....
        /*0718*/ 	.word	0x00011d70


	//   ....[126]....
        /*071c*/ 	.word	0x00011dc0


	//   ....[127]....
        /*0720*/ 	.word	0x00011e10


	//   ....[128]....
        /*0724*/ 	.word	0x00011e80


	//   ....[129]....
        /*0728*/ 	.word	0x00011ed0


	//   ....[130]....
        /*072c*/ 	.word	0x00011f20


	//   ....[131]....
        /*0730*/ 	.word	0x00011f70


	//   ....[132]....
        /*0734*/ 	.word	0x00012010


	//   ....[133]....
        /*0738*/ 	.word	0x00012060


	//   ....[134]....
        /*073c*/ 	.word	0x000120b0


	//   ....[135]....
        /*0740*/ 	.word	0x00012100


	//   ....[136]....
        /*0744*/ 	.word	0x000121a0


	//   ....[137]....
        /*0748*/ 	.word	0x00012230


	//   ....[138]....
        /*074c*/ 	.word	0x00012280


	//   ....[139]....
        /*0750*/ 	.word	0x000122d0


	//   ....[140]....
        /*0754*/ 	.word	0x00012370


	//   ....[141]....
        /*0758*/ 	.word	0x00012400


	//   ....[142]....
        /*075c*/ 	.word	0x00012450


	//   ....[143]....
        /*0760*/ 	.word	0x000124a0


	//   ....[144]....
        /*0764*/ 	.word	0x00012540


	//   ....[145]....
        /*0768*/ 	.word	0x000125d0


	//   ....[146]....
        /*076c*/ 	.word	0x00012620


	//   ....[147]....
        /*0770*/ 	.word	0x00012670


	//   ....[148]....
        /*0774*/ 	.word	0x00012710


	//   ....[149]....
        /*0778*/ 	.word	0x000127a0


	//   ....[150]....
        /*077c*/ 	.word	0x000127f0


	//   ....[151]....
        /*0780*/ 	.word	0x00012840


	//   ....[152]....
        /*0784*/ 	.word	0x000128e0


	//   ....[153]....
        /*0788*/ 	.word	0x00012990


	//   ....[154]....
        /*078c*/ 	.word	0x000129e0


	//   ....[155]....
        /*0790*/ 	.word	0x00012a70


	//   ....[156]....
        /*0794*/ 	.word	0x00012ad0


	//   ....[157]....
        /*0798*/ 	.word	0x00012b20


	//   ....[158]....
        /*079c*/ 	.word	0x00012b70


	//   ....[159]....
        /*07a0*/ 	.word	0x00012bc0


	//   ....[160]....
        /*07a4*/ 	.word	0x00012bf0


	//   ....[161]....
        /*07a8*/ 	.word	0x00012c50


	//   ....[162]....
        /*07ac*/ 	.word	0x00012cc0


	//   ....[163]....
        /*07b0*/ 	.word	0x00012d10


	//----- nvinfo : EIATTR_EXIT_INSTR_OFFSETS
	.align		4
.L_1711:
        /*07b4*/ 	.byte	0x04, 0x1c
        /*07b6*/ 	.short	(.L_1713 - .L_1712)


	//   ....[0]....
.L_1712:
        /*07b8*/ 	.word	0x00010ca0


	//   ....[1]....
        /*07bc*/ 	.word	0x00010ff0


	//----- nvinfo : EIATTR_MAX_THREADS
	.align		4
.L_1713:
        /*07c0*/ 	.byte	0x04, 0x05
        /*07c2*/ 	.short	(.L_1715 - .L_1714)
.L_1714:
        /*07c4*/ 	.word	0x00000040
        /*07c8*/ 	.word	0x00000001
        /*07cc*/ 	.word	0x00000001


	//----- nvinfo : EIATTR_CRS_STACK_SIZE
	.align		4
.L_1715:
        /*07d0*/ 	.byte	0x04, 0x1e
        /*07d2*/ 	.short	(.L_1717 - .L_1716)
.L_1716:
        /*07d4*/ 	.word	0x00000000


	//----- nvinfo : EIATTR_CBANK_PARAM_SIZE
	.align		4
.L_1717:
        /*07d8*/ 	.byte	0x03, 0x19
        /*07da*/ 	.short	0x01f0


	//----- nvinfo : EIATTR_PARAM_CBANK
	.align		4
        /*07dc*/ 	.byte	0x04, 0x0a
        /*07de*/ 	.short	(.L_1719 - .L_1718)
	.align		4
.L_1718:
        /*07e0*/ 	.word	index@(.nv.constant0._Z25selective_scan_bwd_kernelI32Selective_Scan_bwd_kernel_traitsILi64ELi16ELb0ELb0ELb1ELb0ELb1EN3c108BFloat16ENS1_7complexIfEEEEv12SSMParamsBwd)
        /*07e4*/ 	.short	0x0210
        /*07e6*/ 	.short	0x01f0


	//----- nvinfo : EIATTR_SW_WAR
	.align		4
.L_1719:
        /*07e8*/ 	.byte	0x04, 0x36
        /*07ea*/ 	.short	(.L_1721 - .L_1720)
.L_1720:
        /*07ec*/ 	.word	0x00000008
.L_1721:


//--------------------- .nv.info._Z25selective_scan_bwd_kernelI32Selective_Scan_bwd_kernel_traitsILi64ELi16ELb0ELb0ELb1ELb1ELb0EN3c108BFloat16ENS1_7complexIfEEEEv12SSMParamsBwd --------------------------
	.section	.nv.info._Z25selective_scan_bwd_kernelI32Selective_Scan_bwd_kernel_traitsILi64ELi16ELb0ELb0ELb1ELb1ELb0EN3c108BFloat16ENS1_7complexIfEEEEv12SSMParamsBwd,"",@"SHT_CUDA_INFO"
	.sectionflags	@""
	.align	4


	//----- nvinfo : EIATTR_CUDA_API_VERSION
	.align		4
        /*0000*/ 	.byte	0x04, 0x37
        /*0002*/ 	.short	(.L_1723 - .L_1722)
.L_1722:
        /*0004*/ 	.word	0x00000082


	//----- nvinfo : EIATTR_KPARAM_INFO
	.align		4
.L_1723:
        /*0008*/ 	.byte	0x04, 0x17
        /*000a*/ 	.short	(.L_1725 - .L_1724)
.L_1724:
        /*000c*/ 	.word	0x00000000
        /*0010*/ 	.short	0x0000
        /*0012*/ 	.short	0x0000
        /*0014*/ 	.byte	0x00, 0xf0, 0xc1, 0x07


	//----- nvinfo : EIATTR_SPARSE_MMA_MASK
	.align		4
.L_1725:
        /*0018*/ 	.byte	0x03, 0x50
        /*001a*/ 	.short	0x0000


	//----- nvinfo : EIATTR_MAXREG_COUNT
	.align		4
        /*001c*/ 	.byte	0x03, 0x1b
        /*001e*/ 	.short	0x00ff


	//----- nvinfo : EIATTR_NUM_BARRIERS
	.align		4
        /*0020*/ 	.byte	0x02, 0x4c
        /*0022*/ 	.byte	0x01
	.zero		1


	//----- nvinfo : EIATTR_ANNOTATIONS
	.align		4
        /*0024*/ 	.byte	0x04, 0x55
        /*0026*/ 	.short	(.L_1727 - .L_1726)


	//   ....[0]....
.L_1726:
        /* <DEDUP_REMOVED lines=37> */


	//----- nvinfo : EIATTR_MERCURY_ISA_VERSION
	.align		4
.L_1727:
        /*0268*/ 	.byte	0x03, 0x5f
        /*026a*/ 	.short	0x0101


	//----- nvinfo : EIATTR_COOP_GROUP_MASK_REGIDS
	.align		4
        /*026c*/ 	.byte	0x04, 0x29
        /*026e*/ 	.short	(.L_1729 - .L_1728)


	//   ....[0]....
.L_1728:
        /*0270*/ 	.word	0xffffffff


	//   ....[1]....
        /*0274*/ 	.word	0xffffffff


	//   ....[2]....
        /*0278*/ 	.word	0xffffffff


	//   ....[3]....
        /*027c*/ 	.word	0xffffffff


	//   ....[4]....
        /*0280*/ 	.word	0xffffffff


	//   ....[5]....
        /*0284*/ 	.word	0xffffffff


	//   ....[6]....
        /*0288*/ 	.word	0xffffffff


	//   ....[7]....
        /*028c*/ 	.word	0xffffffff


	//   ....[8]....
        /*0290*/ 	.word	0xffffffff


	//   ....[9]....
        /*0294*/ 	.word	0xffffffff


	//   ....[10]....
        /*0298*/ 	.word	0xffffffff


	//   ....[11]....
        /*029c*/ 	.word	0xffffffff


	//   ....[12]....
        /*02a0*/ 	.word	0xffffffff


	//   ....[13]....
        /*02a4*/ 	.word	0xffffffff


	//   ....[14]....
        /*02a8*/ 	.word	0xffffffff


	//   ....[15]....
        /*02ac*/ 	.word	0xffffffff


	//   ....[16]....
        /*02b0*/ 	.word	0xffffffff


	//   ....[17]....
        /*02b4*/ 	.word	0xffffffff


	//   ....[18]....
        /*02b8*/ 	.word	0xffffffff


	//   ....[19]....
        /*02bc*/ 	.word	0xffffffff


	//   ....[20]....
        /*02c0*/ 	.word	0xffffffff


	//   ....[21]....
        /*02c4*/ 	.word	0xffffffff


	//   ....[22]....
        /*02c8*/ 	.word	0xffffffff


	//   ....[23]....
        /*02cc*/ 	.word	0xffffffff


	//   ....[24]....
        /*02d0*/ 	.word	0xffffffff


	//   ....[25]....
        /*02d4*/ 	.word	0xffffffff


	//   ....[26]....
        /*02d8*/ 	.word	0xffffffff


	//   ....[27]....
        /*02dc*/ 	.word	0xffffffff


	//   ....[28]....
        /*02e0*/ 	.word	0xffffffff


	//   ....[29]....
        /*02e4*/ 	.word	0xffffffff


	//   ....[30]....
        /*02e8*/ 	.word	0xffffffff


	//   ....[31]....
        /*02ec*/ 	.word	0xffffffff


	//   ....[32]....
        /*02f0*/ 	.word	0xffffffff


	//   ....[33]....
        /*02f4*/ 	.word	0xffffffff


	//   ....[34]....
        /*02f8*/ 	.word	0xffffffff


	//   ....[35]....
        /*02fc*/ 	.word	0xffffffff


	//   ....[36]....
        /*0300*/ 	.word	0xffffffff


	//   ....[37]....
        /*0304*/ 	.word	0xffffffff


	//   ....[38]....
        /*0308*/ 	.word	0xffffffff


	//   ....[39]....
        /*030c*/ 	.word	0xffffffff


	//   ....[40]....
        /*0310*/ 	.word	0xffffffff


	//   ....[41]....
        /*0314*/ 	.word	0xffffffff


	//   ....[42]....
        /*0318*/ 	.word	0xffffffff


	//   ....[43]....
        /*031c*/ 	.word	0xffffffff


	//   ....[44]....
        /*0320*/ 	.word	0xffffffff


	//   ....[45]....
        /*0324*/ 	.word	0xffffffff


	//   ....[46]....
        /*0328*/ 	.word	0xffffffff


	//   ....[47]....
        /*032c*/ 	.word	0xffffffff


	//   ....[48]....
        /*0330*/ 	.word	0xffffffff


	//   ....[49]....
        /*0334*/ 	.word	0xffffffff


	//   ....[50]....
        /*0338*/ 	.word	0xffffffff


	//   ....[51]....
        /*033c*/ 	.word	0xffffffff


	//   ....[52]....
        /*0340*/ 	.word	0xffffffff


	//   ....[53]....
        /*0344*/ 	.word	0xffffffff


	//   ....[54]....
        /*0348*/ 	.word	0xffffffff


	//   ....[55]....
        /*034c*/ 	.word	0xffffffff


	//   ....[56]....
        /*0350*/ 	.word	0xffffffff


	//   ....[57]....
        /*0354*/ 	.word	0xffffffff


	//   ....[58]....
        /*0358*/ 	.word	0xffffffff


	//   ....[59]....
        /*035c*/ 	.word	0xffffffff


	//   ....[60]....
        /*0360*/ 	.word	0xffffffff


	//   ....[61]....
        /*0364*/ 	.word	0xffffffff


	//   ....[62]....
        /*0368*/ 	.word	0xffffffff


	//   ....[63]....
        /*036c*/ 	.word	0xffffffff


	//   ....[64]....
        /*0370*/ 	.word	0xffffffff


	//   ....[65]....
        /*0374*/ 	.word	0xffffffff


	//   ....[66]....
        /*0378*/ 	.word	0xffffffff


	//   ....[67]....
        /*037c*/ 	.word	0xffffffff


	//   ....[68]....
        /*0380*/ 	.word	0xffffffff


	//   ....[69]....
        /*0384*/ 	.word	0xffffffff


	//   ....[70]....
        /*0388*/ 	.word	0xffffffff


	//   ....[71]....
        /*038c*/ 	.word	0xffffffff


	//   ....[72]....
        /*0390*/ 	.word	0xffffffff


	//   ....[73]....
        /*0394*/ 	.word	0xffffffff


	//   ....[74]....
        /*0398*/ 	.word	0xffffffff


	//   ....[75]....
        /*039c*/ 	.word	0xffffffff


	//   ....[76]....
        /*03a0*/ 	.word	0xffffffff


	//   ....[77]....
        /*03a4*/ 	.word	0xffffffff


	//   ....[78]....
        /*03a8*/ 	.word	0xffffffff


	//   ....[79]....
        /*03ac*/ 	.word	0xffffffff


	//   ....[80]....
        /*03b0*/ 	.word	0xffffffff


	//   ....[81]....
        /*03b4*/ 	.word	0xffffffff


	//   ....[82]....
        /*03b8*/ 	.word	0xffffffff


	//   ....[83]....
        /*03bc*/ 	.word	0xffffffff


	//   ....[84]....
        /*03c0*/ 	.word	0xffffffff


	//   ....[85]....
        /*03c4*/ 	.word	0xffffffff


	//   ....[86]....
        /*03c8*/ 	.word	0xffffffff


	//   ....[87]....
        /*03cc*/ 	.word	0xffffffff


	//   ....[88]....
        /*03d0*/ 	.word	0xffffffff


	//   ....[89]....
        /*03d4*/ 	.word	0xffffffff


	//   ....[90]....
        /*03d8*/ 	.word	0xffffffff


	//   ....[91]....
        /*03dc*/ 	.word	0xffffffff


	//   ....[92]....
        /*03e0*/ 	.word	0xffffffff


	//   ....[93]....
        /*03e4*/ 	.word	0xffffffff


	//   ....[94]....
        /*03e8*/ 	.word	0xffffffff


	//   ....[95]....
        /*03ec*/ 	.word	0xffffffff


	//   ....[96]....
        /*03f0*/ 	.word	0xffffffff


	//   ....[97]....
        /*03f4*/ 	.word	0x05000047


	//   ....[98]....
        /*03f8*/ 	.word	0x05000047


	//   ....[99]....
        /*03fc*/ 	.word	0x05000047


	//   ....[100]....
        /*0400*/ 	.word	0x05000047


	//   ....[101]....
        /*0404*/ 	.word	0x05000047


	//   ....[102]....
        /*0408*/ 	.word	0x05000047


	//   ....[103]....
        /*040c*/ 	.word	0x05000047


	//   ....[104]....
        /*0410*/ 	.word	0x05000047


	//   ....[105]....
        /*0414*/ 	.word	0x05000047


	//   ....[106]....
        /*0418*/ 	.word	0x05000047


	//   ....[107]....
        /*041c*/ 	.word	0x05000047


	//   ....[108]....
        /*0420*/ 	.word	0x05000047


	//   ....[109]....
        /*0424*/ 	.word	0x05000047


	//   ....[110]....
        /*0428*/ 	.word	0x05000047


	//   ....[111]....
        /*042c*/ 	.word	0x05000047


	//   ....[112]....
        /*0430*/ 	.word	0x05000047


	//   ....[113]....
        /*0434*/ 	.word	0x05000047


	//   ....[114]....
        /*0438*/ 	.word	0x05000047


	//   ....[115]....
        /*043c*/ 	.word	0x05000047


	//   ....[116]....
        /*0440*/ 	.word	0x05000047


	//   ....[117]....
        /*0444*/ 	.word	0x05000047


	//   ....[118]....
        /*0448*/ 	.word	0x05000047


	//   ....[119]....
        /*044c*/ 	.word	0x05000047


	//   ....[120]....
        /*0450*/ 	.word	0x05000047


	//   ....[121]....
        /*0454*/ 	.word	0x05000047


	//   ....[122]....
        /*0458*/ 	.word	0x05000047


	//   ....[123]....
        /*045c*/ 	.word	0x05000047


	//   ....[124]....
        /*0460*/ 	.word	0x05000047


	//   ....[125]....
        /*0464*/ 	.word	0x05000047


	//   ....[126]....
        /*0468*/ 	.word	0x05000047


	//   ....[127]....
        /*046c*/ 	.word	0x05000047


	//   ....[128]....
        /*0470*/ 	.word	0x05000047


	//   ....[129]....
        /*0474*/ 	.word	0x05000047


	//   ....[130]....
        /*0478*/ 	.word	0x05000047


	//   ....[131]....
        /*047c*/ 	.word	0x05000047


	//   ....[132]....
        /*0480*/ 	.word	0x05000047


	//   ....[133]....
        /*0484*/ 	.word	0x05000047


	//   ....[134]....
        /*0488*/ 	.word	0x05000047


	//   ....[135]....
        /*048c*/ 	.word	0x05000047


	//   ....[136]....
        /*0490*/ 	.word	0x05000047


	//   ....[137]....
        /*0494*/ 	.word	0x05000047


	//   ....[138]....
        /*0498*/ 	.word	0x05000047


	//   ....[139]....
        /*049c*/ 	.word	0x05000047


	//   ....[140]....
        /*04a0*/ 	.word	0x05000047


	//   ....[141]....
        /*04a4*/ 	.word	0x05000047


	//   ....[142]....
        /*04a8*/ 	.word	0x05000047


	//   ....[143]....
        /*04ac*/ 	.word	0x05000047


	//   ....[144]....
        /*04b0*/ 	.word	0x05000047


	//   ....[145]....
        /*04b4*/ 	.word	0x05000047


	//   ....[146]....
        /*04b8*/ 	.word	0x05000047


	//   ....[147]....
        /*04bc*/ 	.word	0x05000047


	//   ....[148]....
        /*04c0*/ 	.word	0x05000047


	//   ....[149]....
        /*04c4*/ 	.word	0x05000047


	//   ....[150]....
        /*04c8*/ 	.word	0x05000047


	//   ....[151]....
        /*04cc*/ 	.word	0x05000047


	//   ....[152]....
        /*04d0*/ 	.word	0x05000047


	//   ....[153]....
        /*04d4*/ 	.word	0x05000047


	//   ....[154]....
        /*04d8*/ 	.word	0x05000047


	//   ....[155]....
        /*04dc*/ 	.word	0x05000047


	//   ....[156]....
        /*04e0*/ 	.word	0x05000047


	//   ....[157]....
        /*04e4*/ 	.word	0x05000047


	//   ....[158]....
        /*04e8*/ 	.word	0x05000047


	//   ....[159]....
        /*04ec*/ 	.word	0x05000047


	//   ....[160]....
        /*04f0*/ 	.word	0x05000047


	//----- nvinfo : EIATTR_COOP_GROUP_INSTR_OFFSETS
	.align		4
.L_1729:
        /*04f4*/ 	.byte	0x04, 0x28
        /*04f6*/ 	.short	(.L_1731 - .L_1730)


	//   ....[0]....
.L_1730:
        /*04f8*/ 	.word	0x00001420


	//   ....[1]....
        /*04fc*/ 	.word	0x000019b0


	//   ....[2]....
        /*0500*/ 	.word	0x00002040


	//   ....[3]....
        /*0504*/ 	.word	0x00006420


	//   ....[4]....
        /*0508*/ 	.word	0x00008390


	//   ....[5]....
        /*050c*/ 	.word	0x000083b0


	//   ....[6]....
        /*0510*/ 	.word	0x000083c0


	//   ....[7]....
        /*0514*/ 	.word	0x000083d0


	//   ....[8]....
        /*0518*/ 	.word	0x00008470


	//   ....[9]....
        /*051c*/ 	.word	0x000084a0


	//   ....[10]....
        /*0520*/ 	.word	0x000084c0


	//   ....[11]....
        /*0524*/ 	.word	0x000084d0


	//   ....[12]....
        /*0528*/ 	.word	0x00008570


	//   ....[13]....
        /*052c*/ 	.word	0x00008590


	//   ....[14]....
        /*0530*/ 	.word	0x000085c0


	//   ....[15]....
        /*0534*/ 	.word	0x000085d0


	//   ....[16]....
        /*0538*/ 	.word	0x00008680


	//   ....[17]....
        /*053c*/ 	.word	0x000086a0


	//   ....[18]....
        /*0540*/ 	.word	0x000086c0


	//   ....[19]....
        /*0544*/ 	.word	0x000086d0


	//   ....[20]....
        /*0548*/ 	.word	0x00008770


	//   ....[21]....
        /*054c*/ 	.word	0x000087a0


	//   ....[22]....
        /*0550*/ 	.word	0x000087b0


	//   ....[23]....
        /*0554*/ 	.word	0x000087c0


	//   ....[24]....
        /*0558*/ 	.word	0x00008930


	//   ....[25]....
        /*055c*/ 	.word	0x00008940


	//   ....[26]....
        /*0560*/ 	.word	0x00008950


	//   ....[27]....
        /*0564*/ 	.word	0x00008960


	//   ....[28]....
        /*0568*/ 	.word	0x00008970


	//   ....[29]....
        /*056c*/ 	.word	0x00008980


	//   ....[30]....
        /*0570*/ 	.word	0x00008990


	//   ....[31]....
        /*0574*/ 	.word	0x000089a0


	//   ....[32]....
        /*0578*/ 	.word	0x00009c40


	//   ....[33]....
        /*057c*/ 	.word	0x00009c60


	//   ....[34]....
        /*0580*/ 	.word	0x00009c70


	//   ....[35]....
        /*0584*/ 	.word	0x00009c80


	//   ....[36]....
        /*0588*/ 	.word	0x00009da0


	//   ....[37]....
        /*058c*/ 	.word	0x00009db0


	//   ....[38]....
        /*0590*/ 	.word	0x00009dc0


	//   ....[39]....
        /*0594*/ 	.word	0x00009dd0


	//   ....[40]....
        /*0598*/ 	.word	0x00009ef0


	//   ....[41]....
        /*059c*/ 	.word	0x00009f00


	//   ....[42]....
        /*05a0*/ 	.word	0x00009f10


	//   ....[43]....
        /*05a4*/ 	.word	0x00009f20


	//   ....[44]....
        /*05a8*/ 	.word	0x0000a040


	//   ....[45]....
        /*05ac*/ 	.word	0x0000a050


	//   ....[46]....
        /*05b0*/ 	.word	0x0000a060


	//   ....[47]....
        /*05b4*/ 	.word	0x0000a070


	//   ....[48]....
        /*05b8*/ 	.word	0x0000a190


	//   ....[49]....
        /*05bc*/ 	.word	0x0000a1a0


	//   ....[50]....
        /*05c0*/ 	.word	0x0000a1b0


	//   ....[51]....
        /*05c4*/ 	.word	0x0000a1c0


	//   ....[52]....
        /*05c8*/ 	.word	0x0000a2e0


	//   ....[53]....
        /*05cc*/ 	.word	0x0000a2f0


	//   ....[54]....
        /*05d0*/ 	.word	0x0000a300


	//   ....[55]....
        /*05d4*/ 	.word	0x0000a310


	//   ....[56]....
        /*05d8*/ 	.word	0x0000a320


	//   ....[57]....
        /*05dc*/ 	.word	0x0000a330


	//   ....[58]....
        /*05e0*/ 	.word	0x0000a340


	//   ....[59]....
        /*05e4*/ 	.word	0x0000a370


	//   ....[60]....
        /*05e8*/ 	.word	0x0000a3a0


	//   ....[61]....
        /*05ec*/ 	.word	0x0000a3b0


	//   ....[62]....
        /*05f0*/ 	.word	0x0000a3c0


	//   ....[63]....
        /*05f4*/ 	.word	0x0000a3d0


	//   ....[64]....
        /*05f8*/ 	.word	0x0000de10


	//   ....[65]....
        /*05fc*/ 	.word	0x0000de50


	//   ....[66]....
        /*0600*/ 	.word	0x0000de90


	//   ....[67]....
        /*0604*/ 	.word	0x0000ded0


	//   ....[68]....
        /*0608*/ 	.word	0x0000dfe0


	//   ....[69]....
        /*060c*/ 	.word	0x0000e020


	//   ....[70]....
        /*0610*/ 	.word	0x0000e060


	//   ....[71]....
        /*0614*/ 	.word	0x0000e0a0


	//   ....[72]....
        /*0618*/ 	.word	0x0000e1b0


	//   ....[73]....
        /*061c*/ 	.word	0x0000e1f0


	//   ....[74]....
        /*0620*/ 	.word	0x0000e230


	//   ....[75]....
        /*0624*/ 	.word	0x0000e270


	//   ....[76]....
        /*0628*/ 	.word	0x0000e380


	//   ....[77]....
        /*062c*/ 	.word	0x0000e3c0


	//   ....[78]....
        /*0630*/ 	.word	0x0000e400


	//   ....[79]....
        /*0634*/ 	.word	0x0000e440


	//   ....[80]....
        /*0638*/ 	.word	0x0000e550


	//   ....[81]....
        /*063c*/ 	.word	0x0000e570


	//   ....[82]....
        /*0640*/ 	.word	0x0000e590


	//   ....[83]....
        /*0644*/ 	.word	0x0000e5b0


	//   ....[84]....
        /*0648*/ 	.word	0x0000ef20


	//   ....[85]....
        /*064c*/ 	.word	0x0000fa90


	//   ....[86]....
        /*0650*/ 	.word	0x000106c0


	//   ....[87]....
        /*0654*/ 	.word	0x00010d70


	//   ....[88]....
        /*0658*/ 	.word	0x00010d90


	//   ....[89]....
        /*065c*/ 	.word	0x00010dc0


	//   ....[90]....
        /*0660*/ 	.word	0x00010e00


	//   ....[91]....
        /*0664*/ 	.word	0x00010e30


	//   ....[92]....
        /*0668*/ 	.word	0x00010fe0


	//   ....[93]....
        /*066c*/ 	.word	0x00011000


	//   ....[94]....
        /*0670*/ 	.word	0x00011030


	//   ....[95]....
        /*0674*/ 	.word	0x00011080


	//   ....[96]....
        /*0678*/ 	.word	0x000110b0


	//   ....[97]....
        /*067c*/ 	.word	0x000115a0


	//   ....[98]....
        /*0680*/ 	.word	0x000115f0


	//   ....[99]....
        /*0684*/ 	.word	0x00011640


	//   ....[100]....
        /*0688*/ 	.word	0x00011690


	//   ....[101]....
        /*068c*/ 	.word	0x000117c0


	//   ....[102]....
        /*0690*/ 	.word	0x00011810


	//   ....[103]....
        /*0694*/ 	.word	0x00011860


	//   ....[104]....
        /*0698*/ 	.word	0x000118b0


	//   ....[105]....
        /*069c*/ 	.word	0x000119e0


	//   ....[106]....
        /*06a0*/ 	.word	0x00011a30


	//   ....[107]....
        /*06a4*/ 	.word	0x00011a80


	//   ....[108]....
        /*06a8*/ 	.word	0x00011ad0


	//   ....[109]....
        /*06ac*/ 	.word	0x00011c00


	//   ....[110]....
        /*06b0*/ 	.word	0x00011c50


	//   ....[111]....
        /*06b4*/ 	.word	0x00011ca0


	//   ....[112]....
        /*06b8*/ 	.word	0x00011cf0


	//   ....[113]....
        /*06bc*/ 	.word	0x00011e20


	//   ....[114]....
        /*06c0*/ 	.word	0x00011e70


	//   ....[115]....
        /*06c4*/ 	.word	0x00011ec0


	//   ....[116]....
        /*06c8*/ 	.word	0x00011f10


	//   ....[117]....
        /*06cc*/ 	.word	0x00011fb0


	//   ....[118]....
        /*06d0*/ 	.word	0x00012050


	//   ....[119]....
        /*06d4*/ 	.word	0x000120f0


	//   ....[120]....
        /*06d8*/ 	.word	0x00012190


	//   ....[121]....
        /*06dc*/ 	.word	0x00012230


	//   ....[122]....
        /*06e0*/ 	.word	0x000122c0


	//   ....[123]....
        /*06e4*/ 	.word	0x00012310


	//   ....[124]....
        /*06e8*/ 	.word	0x00012360


	//   ....[125]....
        /*06ec*/ 	.word	0x000123d0


	//   ....[126]....
        /*06f0*/ 	.word	0x00012420


	//   ....[127]....
        /*06f4*/ 	.word	0x00012470


	//   ....[128]....
        /*06f8*/ 	.word	0x000124c0


	//   ....[129]....
        /*06fc*/ 	.word	0x00012560


	//   ....[130]....
        /*0700*/ 	.word	0x000125b0


	//   ....[131]....
        /*0704*/ 	.word	0x00012600


	//   ....[132]....
        /*0708*/ 	.word	0x00012650


	//   ....[133]....
        /*070c*/ 	.word	0x000126f0


	//   ....[134]....
        /*0710*/ 	.word	0x00012780


	//   ....[135]....
        /*0714*/ 	.word	0x000127d0


	//   ....[136]....
        /*0718*/ 	.word	0x00012820


	//   ....[137]....
        /*071c*/ 	.word	0x000128c0


	//   ....[138]....
        /*0720*/ 	.word	0x00012950


	//   ....[139]....
        /*0724*/ 	.word	0x000129a0


	//   ....[140]....
        /*0728*/ 	.word	0x000129f0


	//   ....[141]....
        /*072c*/ 	.word	0x00012a90


	//   ....[142]....
        /*0730*/ 	.word	0x00012b20


	//   ....[143]....
        /*0734*/ 	.word	0x00012b70


	//   ....[144]....
        /*0738*/ 	.word	0x00012bc0


	//   ....[145]....
        /*073c*/ 	.word	0x00012c60


	//   ....[146]....
        /*0740*/ 	.word	0x00012cf0


	//   ....[147]....
        /*0744*/ 	.word	0x00012d40


	//   ....[148]....
        /*0748*/ 	.word	0x00012d90


	//   ....[149]....
        /*074c*/ 	.word	0x00012e30


	//   ....[150]....
        /*0750*/ 	.word	0x00012ee0


	//   ....[151]....
        /*0754*/ 	.word	0x00012f30


	//   ....[152]....
        /*0758*/ 	.word	0x00012fc0


	//   ....[153]....
        /*075c*/ 	.word	0x00013020


	//   ....[154]....
        /*0760*/ 	.word	0x00013070


	//   ....[155]....
        /*0764*/ 	.word	0x000130c0


	//   ....[156]....
        /*0768*/ 	.word	0x00013110


	//   ....[157]....
        /*076c*/ 	.word	0x00013140


	//   ....[158]....
        /*0770*/ 	.word	0x000131a0


	//   ....[159]....
        /*0774*/ 	.word	0x00013210


	//   ....[160]....
        /*0778*/ 	.word	0x00013260


	//----- nvinfo : EIATTR_EXIT_INSTR_OFFSETS
	.align		4
.L_1731:
        /*077c*/ 	.byte	0x04, 0x1c
        /*077e*/ 	.short	(.L_1733 - .L_1732)


	//   ....[0]....
.L_1732:
        /*0780*/ 	.word	0x000111f0


	//   ....[1]....
        /*0784*/ 	.word	0x00011540


	//----- nvinfo : EIATTR_MAX_THREADS
	.align		4
.L_1733:
        /*0788*/ 	.byte	0x04, 0x05
        /*078a*/ 	.short	(.L_1735 - .L_1734)
.L_1734:
        /*078c*/ 	.word	0x00000040
        /*0790*/ 	.word	0x00000001
        /*0794*/ 	.word	0x00000001


	//----- nvinfo : EIATTR_CRS_STACK_SIZE
	.align		4
.L_1735:
        /*0798*/ 	.byte	0x04, 0x1e
        /*079a*/ 	.short	(.L_1737 - .L_1736)
.L_1736:
        /*079c*/ 	.word	0x00000000


	//----- nvinfo : EIATTR_CBANK_PARAM_SIZE
	.align		4
.L_1737:
        /*07a0*/ 	.byte	0x03, 0x19
        /*07a2*/ 	.short	0x01f0


	//----- nvinfo : EIATTR_PARAM_CBANK
	.align		4
        /*07a4*/ 	.byte	0x04, 0x0a
        /*07a6*/ 	.short	(.L_1739 - .L_1738)
	.align		4
.L_1738:
        /*07a8*/ 	.word	index@(.nv.constant0._Z25selective_scan_bwd_kernelI32Selective_Scan_bwd_kernel_traitsILi64ELi16ELb0ELb0ELb1ELb1ELb0EN3c108BFloat16ENS1_7complexIfEEEEv12SSMParamsBwd)
        /*07ac*/ 	.short	0x0210
        /*07ae*/ 	.short	0x01f0


	//----- nvinfo : EIATTR_SW_WAR
	.align		4
.L_1739:
        /*07b0*/ 	.byte	0x04, 0x36
        /*07b2*/ 	.short	(.L_1741 - .L_1740)
.L_1740:
        /*07b4*/ 	.word	0x00000008
.L_1741:


//--------------------- .nv.info._Z25selective_scan_bwd_kernelI32Selective_Scan_bwd_kernel_traitsILi64ELi16ELb0ELb0ELb1ELb1ELb1EN3c108BFloat16ENS1_7complexIfEEEEv12SSMParamsBwd --------------------------
	.section	.nv.info._Z25selective_scan_bwd_kernelI32Selective_Scan_bwd_kernel_traitsILi64ELi16ELb0ELb0ELb1ELb1ELb1EN3c108BFloat16ENS1_7complexIfEEEEv12SSMParamsBwd,"",@"SHT_CUDA_INFO"
	.sectionflags	@""
	.align	4


	//----- nvinfo : EIATTR_CUDA_API_VERSION
	.align		4
        /*0000*/ 	.byte	0x04, 0x37
        /*0002*/ 	.short	(.L_1743 - .L_1742)
.L_1742:
        /*0004*/ 	.word	0x00000082


	//----- nvinfo : EIATTR_KPARAM_INFO
	.align		4
.L_1743:
        /*0008*/ 	.byte	0x04, 0x17
        /*000a*/ 	.short	(.L_1745 - .L_1744)
.L_1744:
        /*000c*/ 	.word	0x00000000
        /*0010*/ 	.short	0x0000
        /*0012*/ 	.short	0x0000
        /*0014*/ 	.byte	0x00, 0xf0, 0xc1, 0x07


	//----- nvinfo : EIATTR_SPARSE_MMA_MASK
	.align		4
.L_1745:
        /*0018*/ 	.byte	0x03, 0x50
        /*001a*/ 	.short	0x0000


	//----- nvinfo : EIATTR_MAXREG_COUNT
	.align		4
        /*001c*/ 	.byte	0x03, 0x1b
        /*001e*/ 	.short	0x00ff


	//----- nvinfo : EIATTR_NUM_BARRIERS
	.align		4
        /*0020*/ 	.byte	0x02, 0x4c
        /*0022*/ 	.byte	0x01
	.zero		1


	//----- nvinfo : EIATTR_ANNOTATIONS
	.align		4
        /*0024*/ 	.byte	0x04, 0x55
        /*0026*/ 	.short	(.L_1747 - .L_1746)


	//   ....[0]....
.L_1746:
        /* <DEDUP_REMOVED lines=40> */


	//----- nvinfo : EIATTR_MERCURY_ISA_VERSION
	.align		4
.L_1747:
        /*0298*/ 	.byte	0x03, 0x5f
        /*029a*/ 	.short	0x0101


	//----- nvinfo : EIATTR_COOP_GROUP_MASK_REGIDS
	.align		4
        /*029c*/ 	.byte	0x04, 0x29
        /*029e*/ 	.short	(.L_1749 - .L_1748)


	//   ....[0]....
.L_1748:
        /*02a0*/ 	.word	0xffffffff


	//   ....[1]....
        /*02a4*/ 	.word	0xffffffff


	//   ....[2]....
        /*02a8*/ 	.word	0xffffffff


	//   ....[3]....
        /*02ac*/ 	.word	0xffffffff


	//   ....[4]....
        /*02b0*/ 	.word	0xffffffff


	//   ....[5]....
        /*02b4*/ 	.word	0xffffffff


	//   ....[6]....
        /*02b8*/ 	.word	0xffffffff


	//   ....[7]....
        /*02bc*/ 	.word	0xffffffff


	//   ....[8]....
        /*02c0*/ 	.word	0xffffffff


	//   ....[9]....
        /*02c4*/ 	.word	0xffffffff


	//   ....[10]....
        /*02c8*/ 	.word	0xffffffff


	//   ....[11]....
        /*02cc*/ 	.word	0xffffffff


	//   ....[12]....
        /*02d0*/ 	.word	0xffffffff


	//   ....[13]....
        /*02d4*/ 	.word	0xffffffff


	//   ....[14]....
        /*02d8*/ 	.word	0xffffffff


	//   ....[15]....
        /*02dc*/ 	.word	0xffffffff


	//   ....[16]....
        /*02e0*/ 	.word	0xffffffff


	//   ....[17]....
        /*02e4*/ 	.word	0xffffffff


	//   ....[18]....
        /*02e8*/ 	.word	0xffffffff


	//   ....[19]....
        /*02ec*/ 	.word	0xffffffff


	//   ....[20]....
        /*02f0*/ 	.word	0xffffffff


	//   ....[21]....
        /*02f4*/ 	.word	0xffffffff


	//   ....[22]....
        /*02f8*/ 	.word	0xffffffff


	//   ....[23]....
        /*02fc*/ 	.word	0xffffffff


	//   ....[24]....
        /*0300*/ 	.word	0xffffffff


	//   ....[25]....
        /*0304*/ 	.word	0xffffffff


	//   ....[26]....
        /*0308*/ 	.word	0xffffffff


	//   ....[27]....
        /*030c*/ 	.word	0xffffffff


	//   ....[28]....
        /*0310*/ 	.word	0xffffffff


	//   ....[29]....
        /*0314*/ 	.word	0xffffffff


	//   ....[30]....
        /*0318*/ 	.word	0xffffffff


	//   ....[31]....
        /*031c*/ 	.word	0xffffffff


	//   ....[32]....
        /*0320*/ 	.word	0xffffffff


	//   ....[33]....
        /*0324*/ 	.word	0xffffffff


	//   ....[34]....
        /*0328*/ 	.word	0xffffffff


	//   ....[35]....
        /*032c*/ 	.word	0xffffffff


	//   ....[36]....
        /*0330*/ 	.word	0xffffffff


	//   ....[37]....
        /*0334*/ 	.word	0xffffffff


	//   ....[38]....
        /*0338*/ 	.word	0xffffffff


	//   ....[39]....
        /*033c*/ 	.word	0xffffffff


	//   ....[40]....
        /*0340*/ 	.word	0xffffffff


	//   ....[41]....
        /*0344*/ 	.word	0xffffffff


	//   ....[42]....
        /*0348*/ 	.word	0xffffffff


	//   ....[43]....
        /*034c*/ 	.word	0xffffffff


	//   ....[44]....
        /*0350*/ 	.word	0xffffffff


	//   ....[45]....
        /*0354*/ 	.word	0xffffffff


	//   ....[46]....
        /*0358*/ 	.word	0xffffffff


	//   ....[47]....
        /*035c*/ 	.word	0xffffffff


	//   ....[48]....
        /*0360*/ 	.word	0xffffffff


	//   ....[49]....
        /*0364*/ 	.word	0xffffffff


	//   ....[50]....
        /*0368*/ 	.word	0xffffffff


	//   ....[51]....
        /*036c*/ 	.word	0xffffffff


	//   ....[52]....
        /*0370*/ 	.word	0xffffffff


	//   ....[53]....
        /*0374*/ 	.word	0xffffffff


	//   ....[54]....
        /*0378*/ 	.word	0xffffffff


	//   ....[55]....
        /*037c*/ 	.word	0xffffffff


	//   ....[56]....
        /*0380*/ 	.word	0xffffffff


	//   ....[57]....
        /*0384*/ 	.word	0xffffffff


	//   ....[58]....
        /*0388*/ 	.word	0xffffffff


	//   ....[59]....
        /*038c*/ 	.word	0xffffffff


	//   ....[60]....
        /*0390*/ 	.word	0xffffffff


	//   ....[61]....
        /*0394*/ 	.word	0xffffffff


	//   ....[62]....
        /*0398*/ 	.word	0xffffffff


	//   ....[63]....
        /*039c*/ 	.word	0xffffffff


	//   ....[64]....
        /*03a0*/ 	.word	0xffffffff


	//   ....[65]....
        /*03a4*/ 	.word	0xffffffff


	//   ....[66]....
        /*03a8*/ 	.word	0xffffffff


	//   ....[67]....
        /*03ac*/ 	.word	0xffffffff


	//   ....[68]....
        /*03b0*/ 	.word	0xffffffff


	//   ....[69]....
        /*03b4*/ 	.word	0xffffffff


	//   ....[70]....
        /*03b8*/ 	.word	0xffffffff


	//   ....[71]....
        /*03bc*/ 	.word	0xffffffff


	//   ....[72]....
        /*03c0*/ 	.word	0xffffffff


	//   ....[73]....
        /*03c4*/ 	.word	0xffffffff


	//   ....[74]....
        /*03c8*/ 	.word	0xffffffff


	//   ....[75]....
        /*03cc*/ 	.word	0xffffffff


	//   ....[76]....
        /*03d0*/ 	.word	0xffffffff


	//   ....[77]....
        /*03d4*/ 	.word	0xffffffff


	//   ....[78]....
        /*03d8*/ 	.word	0xffffffff


	//   ....[79]....
        /*03dc*/ 	.word	0xffffffff


	//   ....[80]....
        /*03e0*/ 	.word	0xffffffff


	//   ....[81]....
        /*03e4*/ 	.word	0xffffffff


	//   ....[82]....
        /*03e8*/ 	.word	0xffffffff


	//   ....[83]....
        /*03ec*/ 	.word	0xffffffff


	//   ....[84]....
        /*03f0*/ 	.word	0xffffffff


	//   ....[85]....
        /*03f4*/ 	.word	0xffffffff


	//   ....[86]....
        /*03f8*/ 	.word	0xffffffff


	//   ....[87]....
        /*03fc*/ 	.word	0xffffffff


	//   ....[88]....
        /*0400*/ 	.word	0xffffffff


	//   ....[89]....
        /*0404*/ 	.word	0xffffffff


	//   ....[90]....
        /*0408*/ 	.word	0xffffffff


	//   ....[91]....
        /*040c*/ 	.word	0xffffffff


	//   ....[92]....
        /*0410*/ 	.word	0xffffffff


	//   ....[93]....
        /*0414*/ 	.word	0xffffffff


	//   ....[94]....
        /*0418*/ 	.word	0xffffffff


	//   ....[95]....
        /*041c*/ 	.word	0xffffffff


	//   ....[96]....
        /*0420*/ 	.word	0xffffffff


	//   ....[97]....
        /*0424*/ 	.word	0xffffffff


	//   ....[98]....
        /*0428*/ 	.word	0xffffffff


	//   ....[99]....
        /*042c*/ 	.word	0xffffffff


	//   ....[100]....
        /*0430*/ 	.word	0xffffffff


	//   ....[101]....
        /*0434*/ 	.word	0x05000047


	//   ....[102]....
        /*0438*/ 	.word	0x05000047


	//   ....[103]....
        /*043c*/ 	.word	0x05000047


	//   ....[104]....
        /*0440*/ 	.word	0x05000047


	//   ....[105]....
        /*0444*/ 	.word	0x05000047


	//   ....[106]....
        /*0448*/ 	.word	0x05000047


	//   ....[107]....
        /*044c*/ 	.word	0x05000047


	//   ....[108]....
        /*0450*/ 	.word	0x05000047


	//   ....[109]....
        /*0454*/ 	.word	0x05000047


	//   ....[110]....
        /*0458*/ 	.word	0x05000047


	//   ....[111]....
        /*045c*/ 	.word	0x05000047


	//   ....[112]....
        /*0460*/ 	.word	0x05000047


	//   ....[113]....
        /*0464*/ 	.word	0x05000047


	//   ....[114]....
        /*0468*/ 	.word	0x05000047


	//   ....[115]....
        /*046c*/ 	.word	0x05000047


	//   ....[116]....
        /*0470*/ 	.word	0x05000047


	//   ....[117]....
        /*0474*/ 	.word	0x05000047


	//   ....[118]....
        /*0478*/ 	.word	0x05000047


	//   ....[119]....
        /*047c*/ 	.word	0x05000047


	//   ....[120]....
        /*0480*/ 	.word	0x05000047


	//   ....[121]....
        /*0484*/ 	.word	0x05000047


	//   ....[122]....
        /*0488*/ 	.word	0x05000047


	//   ....[123]....
        /*048c*/ 	.word	0x05000047


	//   ....[124]....
        /*0490*/ 	.word	0x05000047


	//   ....[125]....
        /*0494*/ 	.word	0x05000047


	//   ....[126]....
        /*0498*/ 	.word	0x05000047


	//   ....[127]....
        /*049c*/ 	.word	0x05000047


	//   ....[128]....
        /*04a0*/ 	.word	0x05000047


	//   ....[129]....
        /*04a4*/ 	.word	0x05000047


	//   ....[130]....
        /*04a8*/ 	.word	0x05000047


	//   ....[131]....
        /*04ac*/ 	.word	0x05000047


	//   ....[132]....
        /*04b0*/ 	.word	0x05000047


	//   ....[133]....
        /*04b4*/ 	.word	0x05000047


	//   ....[134]....
        /*04b8*/ 	.word	0x05000047


	//   ....[135]....
        /*04bc*/ 	.word	0x05000047


	//   ....[136]....
        /*04c0*/ 	.word	0x05000047


	//   ....[137]....
        /*04c4*/ 	.word	0x05000047


	//   ....[138]....
        /*04c8*/ 	.word	0x05000047


	//   ....[139]....
        /*04cc*/ 	.word	0x05000047


	//   ....[140]....
        /*04d0*/ 	.word	0x05000047


	//   ....[141]....
        /*04d4*/ 	.word	0x05000047


	//   ....[142]....
        /*04d8*/ 	.word	0x05000047


	//   ....[143]....
        /*04dc*/ 	.word	0x05000047


	//   ....[144]....
        /*04e0*/ 	.word	0x05000047


	//   ....[145]....
        /*04e4*/ 	.word	0x05000047


	//   ....[146]....
        /*04e8*/ 	.word	0x05000047


	//   ....[147]....
        /*04ec*/ 	.word	0x05000047


	//   ....[148]....
        /*04f0*/ 	.word	0x05000047


	//   ....[149]....
        /*04f4*/ 	.word	0x05000047


	//   ....[150]....
        /*04f8*/ 	.word	0x05000047


	//   ....[151]....
        /*04fc*/ 	.word	0x05000047


	//   ....[152]....
        /*0500*/ 	.word	0x05000047


	//   ....[153]....
        /*0504*/ 	.word	0x05000047


	//   ....[154]....
        /*0508*/ 	.word	0x05000047


	//   ....[155]....
        /*050c*/ 	.word	0x05000047


	//   ....[156]....
        /*0510*/ 	.word	0x05000047


	//   ....[157]....
        /*0514*/ 	.word	0x05000047


	//   ....[158]....
        /*0518*/ 	.word	0x05000047


	//   ....[159]....
        /*051c*/ 	.word	0x05000047


	//   ....[160]....
        /*0520*/ 	.word	0x05000047


	//   ....[161]....
        /*0524*/ 	.word	0x05000047


	//   ....[162]....
        /*0528*/ 	.word	0x05000047


	//   ....[163]....
        /*052c*/ 	.word	0x05000047


	//   ....[164]....
        /*0530*/ 	.word	0x05000047


	//----- nvinfo : EIATTR_COOP_GROUP_INSTR_OFFSETS
	.align		4
.L_1749:
        /*0534*/ 	.byte	0x04, 0x28
        /*0536*/ 	.short	(.L_1751 - .L_1750)


	//   ....[0]....
.L_1750:
        /*0538*/ 	.word	0x00001410


	//   ....[1]....
        /*053c*/ 	.word	0x000019d0


	//   ....[2]....
        /*0540*/ 	.word	0x00002100


	//   ....[3]....
        /*0544*/ 	.word	0x00004f30


	//   ....[4]....
        /*0548*/ 	.word	0x00005600


	//   ....[5]....
        /*054c*/ 	.word	0x00006220


	//   ....[6]....
        /*0550*/ 	.word	0x00006d90


	//   ....[7]....
        /*0554*/ 	.word	0x00009210


	//   ....[8]....
        /*0558*/ 	.word	0x0000af10


	//   ....[9]....
        /*055c*/ 	.word	0x0000af30


	//   ....[10]....
        /*0560*/ 	.word	0x0000af40


	//   ....[11]....
        /*0564*/ 	.word	0x0000af50


	//   ....[12]....
        /*0568*/ 	.word	0x0000aff0


	//   ....[13]....
        /*056c*/ 	.word	0x0000b020


	//   ....[14]....
        /*0570*/ 	.word	0x0000b040


	//   ....[15]....
        /*0574*/ 	.word	0x0000b050


	//   ....[16]....
        /*0578*/ 	.word	0x0000b0f0


	//   ....[17]....
        /*057c*/ 	.word	0x0000b110


	//   ....[18]....
        /*0580*/ 	.word	0x0000b140


	//   ....[19]....
        /*0584*/ 	.word	0x0000b150


	//   ....[20]....
        /*0588*/ 	.word	0x0000b200


	//   ....[21]....
        /*058c*/ 	.word	0x0000b220


	//   ....[22]....
        /*0590*/ 	.word	0x0000b240


	//   ....[23]....
        /*0594*/ 	.word	0x0000b250


	//   ....[24]....
        /*0598*/ 	.word	0x0000b2f0


	//   ....[25]....
        /*059c*/ 	.word	0x0000b320


	//   ....[26]....
        /*05a0*/ 	.word	0x0000b330


	//   ....[27]....
        /*05a4*/ 	.word	0x0000b340


	//   ....[28]....
        /*05a8*/ 	.word	0x0000b4b0


	//   ....[29]....
        /*05ac*/ 	.word	0x0000b4c0


	//   ....[30]....
        /*05b0*/ 	.word	0x0000b4d0


	//   ....[31]....
        /*05b4*/ 	.word	0x0000b4e0


	//   ....[32]....
        /*05b8*/ 	.word	0x0000b4f0


	//   ....[33]....
        /*05bc*/ 	.word	0x0000b500


	//   ....[34]....
        /*05c0*/ 	.word	0x0000b510


	//   ....[35]....
        /*05c4*/ 	.word	0x0000b520


	//   ....[36]....
        /*05c8*/ 	.word	0x0000c7d0


	//   ....[37]....
        /*05cc*/ 	.word	0x0000c7f0


	//   ....[38]....
        /*05d0*/ 	.word	0x0000c800


	//   ....[39]....
        /*05d4*/ 	.word	0x0000c810


	//   ....[40]....
        /*05d8*/ 	.word	0x0000c930


	//   ....[41]....
        /*05dc*/ 	.word	0x0000c940


	//   ....[42]....
        /*05e0*/ 	.word	0x0000c950


	//   ....[43]....
        /*05e4*/ 	.word	0x0000c960


	//   ....[44]....
        /*05e8*/ 	.word	0x0000ca80


	//   ....[45]....
        /*05ec*/ 	.word	0x0000ca90


	//   ....[46]....
        /*05f0*/ 	.word	0x0000caa0


	//   ....[47]....
        /*05f4*/ 	.word	0x0000cab0


	//   ....[48]....
        /*05f8*/ 	.word	0x0000cbd0


	//   ....[49]....
        /*05fc*/ 	.word	0x0000cbe0


	//   ....[50]....
        /*0600*/ 	.word	0x0000cbf0


	//   ....[51]....
        /*0604*/ 	.word	0x0000cc00


	//   ....[52]....
        /*0608*/ 	.word	0x0000cd20


	//   ....[53]....
        /*060c*/ 	.word	0x0000cd30


	//   ....[54]....
        /*0610*/ 	.word	0x0000cd40


	//   ....[55]....
        /*0614*/ 	.word	0x0000cd50


	//   ....[56]....
        /*0618*/ 	.word	0x0000ce70


	//   ....[57]....
        /*061c*/ 	.word	0x0000ce80


	//   ....[58]....
        /*0620*/ 	.word	0x0000ce90


	//   ....[59]....
        /*0624*/ 	.word	0x0000cea0


	//   ....[60]....
        /*0628*/ 	.word	0x0000ceb0


	//   ....[61]....
        /*062c*/ 	.word	0x0000cec0


	//   ....[62]....
        /*0630*/ 	.word	0x0000ced0


	//   ....[63]....
        /*0634*/ 	.word	0x0000cf00


	//   ....[64]....
        /*0638*/ 	.word	0x0000cf30


	//   ....[65]....
        /*063c*/ 	.word	0x0000cf40


	//   ....[66]....
        /*0640*/ 	.word	0x0000cf50


	//   ....[67]....
        /*0644*/ 	.word	0x0000cf60


	//   ....[68]....
        /*0648*/ 	.word	0x00010950


	//   ....[69]....
        /*064c*/ 	.word	0x00010990


	//   ....[70]....
        /*0650*/ 	.word	0x000109d0


	//   ....[71]....
        /*0654*/ 	.word	0x00010a10


	//   ....[72]....
        /*0658*/ 	.word	0x00010b20


	//   ....[73]....
        /*065c*/ 	.word	0x00010b60


	//   ....[74]....
        /*0660*/ 	.word	0x00010ba0


	//   ....[75]....
        /*0664*/ 	.word	0x00010be0


	//   ....[76]....
        /*0668*/ 	.word	0x00010cf0


	//   ....[77]....
        /*066c*/ 	.word	0x00010d30


	//   ....[78]....
        /*0670*/ 	.word	0x00010d70


	//   ....[79]....
        /*0674*/ 	.word	0x00010db0


	//   ....[80]....
        /*0678*/ 	.word	0x00010ec0


	//   ....[81]....
        /*067c*/ 	.word	0x00010f00


	//   ....[82]....
        /*0680*/ 	.word	0x00010f40


	//   ....[83]....
        /*0684*/ 	.word	0x00010f80


	//   ....[84]....
        /*0688*/ 	.word	0x00011090


	//   ....[85]....
        /*068c*/ 	.word	0x000110c0


	//   ....[86]....
        /*0690*/ 	.word	0x000110e0


	//   ....[87]....
        /*0694*/ 	.word	0x00011100


	//   ....[88]....
        /*0698*/ 	.word	0x00011a80


	//   ....[89]....
        /*069c*/ 	.word	0x00012570


	//   ....[90]....
        /*06a0*/ 	.word	0x00013210


	//   ....[91]....
        /*06a4*/ 	.word	0x000138e0


	//   ....[92]....
        /*06a8*/ 	.word	0x00013900


	//   ....[93]....
        /*06ac*/ 	.word	0x00013930


	//   ....[94]....
        /*06b0*/ 	.word	0x00013970


	//   ....[95]....
        /*06b4*/ 	.word	0x000139a0


	//   ....[96]....
        /*06b8*/ 	.word	0x00013b50


	//   ....[97]....
        /*06bc*/ 	.word	0x00013b70


	//   ....[98]....
        /*06c0*/ 	.word	0x00013ba0


	//   ....[99]....
        /*06c4*/ 	.word	0x00013bf0


	//   ....[100]....
        /*06c8*/ 	.word	0x00013c20


	//   ....[101]....
        /*06cc*/ 	.word	0x00014110


	//   ....[102]....
        /*06d0*/ 	.word	0x00014160


	//   ....[103]....
        /*06d4*/ 	.word	0x000141b0


	//   ....[104]....
        /*06d8*/ 	.word	0x00014200


	//   ....[105]....
        /*06dc*/ 	.word	0x00014330


	//   ....[106]....
        /*06e0*/ 	.word	0x00014380


	//   ....[107]....
        /*06e4*/ 	.word	0x000143d0


	//   ....[108]....
        /*06e8*/ 	.word	0x00014420


	//   ....[109]....
        /*06ec*/ 	.word	0x00014550


	//   ....[110]....
        /*06f0*/ 	.word	0x000145a0


	//   ....[111]....
        /*06f4*/ 	.word	0x000145f0


	//   ....[112]....
        /*06f8*/ 	.word	0x00014640


	//   ....[113]....
        /*06fc*/ 	.word	0x00014770


	//   ....[114]....
        /*0700*/ 	.word	0x000147c0


	//   ....[115]....
        /*0704*/ 	.word	0x00014810


	//   ....[116]....
        /*0708*/ 	.word	0x00014860


	//   ....[117]....
        /*070c*/ 	.word	0x00014990


	//   ....[118]....
        /*0710*/ 	.word	0x000149e0


	//   ....[119]....
        /*0714*/ 	.word	0x00014a30


	//   ....[120]....
        /*0718*/ 	.word	0x00014a80


	//   ....[121]....
        /*071c*/ 	.word	0x00014b20


	//   ....[122]....
        /*0720*/ 	.word	0x00014bc0


	//   ....[123]....
        /*0724*/ 	.word	0x00014c60


	//   ....[124]....
        /*0728*/ 	.word	0x00014d00


	//   ....[125]....
        /*072c*/ 	.word	0x00014da0


	//   ....[126]....
        /*0730*/ 	.word	0x00014e30


	//   ....[127]....
        /*0734*/ 	.word	0x00014e80


	//   ....[128]....
        /*0738*/ 	.word	0x00014ed0


	//   ....[129]....
        /*073c*/ 	.word	0x00014f40


	//   ....[130]....
        /*0740*/ 	.word	0x00014f90


	//   ....[131]....
        /*0744*/ 	.word	0x00014fe0


	//   ....[132]....
        /*0748*/ 	.word	0x00015030


	//   ....[133]....
        /*074c*/ 	.word	0x000150d0


	//   ....[134]....
        /*0750*/ 	.word	0x00015120


	//   ....[135]....
        /*0754*/ 	.word	0x00015170


	//   ....[136]....
        /*0758*/ 	.word	0x000151c0


	//   ....[137]....
        /*075c*/ 	.word	0x00015260


	//   ....[138]....
        /*0760*/ 	.word	0x000152f0


	//   ....[139]....
        /*0764*/ 	.word	0x00015340


	//   ....[140]....
        /*0768*/ 	.word	0x00015390


	//   ....[141]....
        /*076c*/ 	.word	0x00015430


	//   ....[142]....
        /*0770*/ 	.word	0x000154c0


	//   ....[143]....
        /*0774*/ 	.word	0x00015510


	//   ....[144]....
        /*0778*/ 	.word	0x00015560


	//   ....[145]....
        /*077c*/ 	.word	0x00015600


	//   ....[146]....
        /*0780*/ 	.word	0x00015690


	//   ....[147]....
        /*0784*/ 	.word	0x000156e0


	//   ....[148]....
        /*0788*/ 	.word	0x00015730


	//   ....[149]....
        /*078c*/ 	.word	0x000157d0


	//   ....[150]....
        /*0790*/ 	.word	0x00015860


	//   ....[151]....
        /*0794*/ 	.word	0x000158b0


	//   ....[152]....
        /*0798*/ 	.word	0x00015900


	//   ....[153]....
        /*079c*/ 	.word	0x000159a0


	//   ....[154]....
        /*07a0*/ 	.word	0x00015a50


	//   ....[155]....
        /*07a4*/ 	.word	0x00015aa0


	//   ....[156]....
        /*07a8*/ 	.word	0x00015b30


	//   ....[157]....
        /*07ac*/ 	.word	0x00015b90


	//   ....[158]....
        /*07b0*/ 	.word	0x00015be0


	//   ....[159]....
        /*07b4*/ 	.word	0x00015c30


	//   ....[160]....
        /*07b8*/ 	.word	0x00015c80


	//   ....[161]....
        /*07bc*/ 	.word	0x00015cb0


	//   ....[162]....
        /*07c0*/ 	.word	0x00015d10


	//   ....[163]....
        /*07c4*/ 	.word	0x00015d80


	//   ....[164]....
        /*07c8*/ 	.word	0x00015dd0


	//----- nvinfo : EIATTR_EXIT_INSTR_OFFSETS
	.align		4
.L_1751:
        /*07cc*/ 	.byte	0x04, 0x1c
        /*07ce*/ 	.short	(.L_1753 - .L_1752)


	//   ....[0]....
.L_1752:
        /*07d0*/ 	.word	0x00013d60


	//   ....[1]....
        /*07d4*/ 	.word	0x000140b0


	//----- nvinfo : EIATTR_MAX_THREADS
	.align		4
.L_1753:
        /*07d8*/ 	.byte	0x04, 0x05
        /*07da*/ 	.short	(.L_1755 - .L_1754)
.L_1754:
        /*07dc*/ 	.word	0x00000040
        /*07e0*/ 	.word	0x00000001
        /*07e4*/ 	.word	0x00000001


	//----- nvinfo : EIATTR_CRS_STACK_SIZE
	.align		4
.L_1755:
        /*07e8*/ 	.byte	0x04, 0x1e
        /*07ea*/ 	.short	(.L_1757 - .L_1756)
.L_1756:
        /*07ec*/ 	.word	0x00000000


	//----- nvinfo : EIATTR_CBANK_PARAM_SIZE
	.align		4
.L_1757:
        /*07f0*/ 	.byte	0x03, 0x19
        /*07f2*/ 	.short	0x01f0


	//----- nvinfo : EIATTR_PARAM_CBANK
	.align		4
        /*07f4*/ 	.byte	0x04, 0x0a
        /*07f6*/ 	.short	(.L_1759 - .L_1758)
	.align		4
.L_1758:
        /*07f8*/ 	.word	index@(.nv.constant0._Z25selective_scan_bwd_kernelI32Selective_Scan_bwd_kernel_traitsILi64ELi16ELb0ELb0ELb1ELb1ELb1EN3c108BFloat16ENS1_7complexIfEEEEv12SSMParamsBwd)
        /*07fc*/ 	.short	0x0210
        /*07fe*/ 	.short	0x01f0


	//----- nvinfo : EIATTR_SW_WAR
	.align		4
.L_1759:
        /*0800*/ 	.byte	0x04, 0x36
        /*0802*/ 	.short	(.L_1761 - .L_1760)
.L_1760:
        /*0804*/ 	.word	0x00000008
.L_1761:


//--------------------- .nv.info._Z25selective_scan_bwd_kernelI32Selective_Scan_bwd_kernel_traitsILi64ELi16ELb0ELb1ELb0ELb0ELb0EN3c108BFloat16ENS1_7complexIfEEEEv12SSMParamsBwd --------------------------
	.section	.nv.info._Z25selective_scan_bwd_kernelI32Selective_Scan_bwd_kernel_traitsILi64ELi16ELb0ELb1ELb0ELb0ELb0EN3c108BFloat16ENS1_7complexIfEEEEv12SSMParamsBwd,"",@"SHT_CUDA_INFO"
	.sectionflags	@""
	.align	4


	//----- nvinfo : EIATTR_CUDA_API_VERSION
	.align		4
        /*0000*/ 	.byte	0x04, 0x37
        /*0002*/ 	.short	(.L_1763 - .L_1762)
.L_1762:
        /*0004*/ 	.word	0x00000082


	//----- nvinfo : EIATTR_KPARAM_INFO
	.align		4
.L_1763:
        /*0008*/ 	.byte	0x04, 0x17
        /*000a*/ 	.short	(.L_1765 - .L_1764)
.L_1764:
        /*000c*/ 	.word	0x00000000
        /*0010*/ 	.short	0x0000
        /*0012*/ 	.short	0x0000
        /*0014*/ 	.byte	0x00, 0xf0, 0xc1, 0x07


	//----- nvinfo : EIATTR_SPARSE_MMA_MASK
	.align		4
.L_1765:
        /*0018*/ 	.byte	0x03, 0x50
        /*001a*/ 	.short	0x0000


	//----- nvinfo : EIATTR_MAXREG_COUNT
	.align		4
        /*001c*/ 	.byte	0x03, 0x1b
        /*001e*/ 	.short	0x00ff


	//----- nvinfo : EIATTR_NUM_BARRIERS
	.align		4
        /*0020*/ 	.byte	0x02, 0x4c
        /*0022*/ 	.byte	0x01
	.zero		1


	//----- nvinfo : EIATTR_ANNOTATIONS
	.align		4
        /*0024*/ 	.byte	0x04, 0x55
        /*0026*/ 	.short	(.L_1767 - .L_1766)


	//   ....[0]....
.L_1766:
        /* <DEDUP_REMOVED lines=21> */


	//----- nvinfo : EIATTR_MERCURY_ISA_VERSION
	.align		4
.L_1767:
        /*0168*/ 	.byte	0x03, 0x5f
        /*016a*/ 	.short	0x0101


	//----- nvinfo : EIATTR_COOP_GROUP_MASK_REGIDS
	.align		4
        /*016c*/ 	.byte	0x04, 0x29
        /*016e*/ 	.short	(.L_1769 - .L_1768)


	//   ....[0]....
.L_1768:
        /*0170*/ 	.word	0xffffffff


	//   ....[1]....
        /*0174*/ 	.word	0xffffffff


	//   ....[2]....
        /*0178*/ 	.word	0xffffffff


	//   ....[3]....
        /*017c*/ 	.word	0xffffffff


	//   ....[4]....
        /*0180*/ 	.word	0xffffffff


	//   ....[5]....
        /*0184*/ 	.word	0xffffffff


	//   ....[6]....
        /*0188*/ 	.word	0xffffffff


	//   ....[7]....
        /*018c*/ 	.word	0xffffffff


	//   ....[8]....
        /*0190*/ 	.word	0xffffffff


	//   ....[9]....
        /*0194*/ 	.word	0xffffffff


	//   ....[10]....
        /*0198*/ 	.word	0xffffffff


	//   ....[11]....
        /*019c*/ 	.word	0xffffffff


	//   ....[12]....
        /*01a0*/ 	.word	0xffffffff


	//   ....[13]....
        /*01a4*/ 	.word	0xffffffff


	//   ....[14]....
        /*01a8*/ 	.word	0xffffffff


	//   ....[15]....
        /*01ac*/ 	.word	0xffffffff


	//   ....[16]....
        /*01b0*/ 	.word	0xffffffff


	//   ....[17]....
        /*01b4*/ 	.word	0xffffffff


	//   ....[18]....
        /*01b8*/ 	.word	0xffffffff


	//   ....[19]....
        /*01bc*/ 	.word	0xffffffff


	//   ....[20]....
        /*01c0*/ 	.word	0xffffffff


	//   ....[21]....
        /*01c4*/ 	.word	0xffffffff


	//   ....[22]....
        /*01c8*/ 	.word	0xffffffff


	//   ....[23]....
        /*01cc*/ 	.word	0xffffffff


	//   ....[24]....
        /*01d0*/ 	.word	0xffffffff


	//   ....[25]....
        /*01d4*/ 	.word	0xffffffff


	//   ....[26]....
        /*01d8*/ 	.word	0xffffffff


	//   ....[27]....
        /*01dc*/ 	.word	0xffffffff


	//   ....[28]....
        /*01e0*/ 	.word	0xffffffff


	//   ....[29]....
        /*01e4*/ 	.word	0xffffffff


	//   ....[30]....
        /*01e8*/ 	.word	0xffffffff


	//   ....[31]....
        /*01ec*/ 	.word	0xffffffff


	//   ....[32]....
        /*01f0*/ 	.word	0xffffffff


	//   ....[33]....
        /*01f4*/ 	.word	0xffffffff


	//   ....[34]....
        /*01f8*/ 	.word	0xffffffff


	//   ....[35]....
        /*01fc*/ 	.word	0xffffffff


	//   ....[36]....
        /*0200*/ 	.word	0xffffffff


	//   ....[37]....
        /*0204*/ 	.word	0xffffffff


	//   ....[38]....
        /*0208*/ 	.word	0xffffffff


	//   ....[39]....
        /*020c*/ 	.word	0xffffffff


	//   ....[40]....
        /*0210*/ 	.word	0xffffffff


	//   ....[41]....
        /*0214*/ 	.word	0xffffffff


	//   ....[42]....
        /*0218*/ 	.word	0xffffffff


	//   ....[43]....
        /*021c*/ 	.word	0xffffffff


	//   ....[44]....
        /*0220*/ 	.word	0xffffffff


	//   ....[45]....
        /*0224*/ 	.word	0xffffffff


	//   ....[46]....
        /*0228*/ 	.word	0xffffffff


	//   ....[47]....
        /*022c*/ 	.word	0xffffffff


	//   ....[48]....
        /*0230*/ 	.word	0xffffffff


	//   ....[49]....
        /*0234*/ 	.word	0xffffffff


	//   ....[50]....
        /*0238*/ 	.word	0xffffffff


	//   ....[51]....
        /*023c*/ 	.word	0xffffffff


	//   ....[52]....
        /*0240*/ 	.word	0xffffffff


	//   ....[53]....
        /*0244*/ 	.word	0xffffffff


	//   ....[54]....
        /*0248*/ 	.word	0xffffffff


	//   ....[55]....
        /*024c*/ 	.word	0xffffffff


	//   ....[56]....
        /*0250*/ 	.word	0xffffffff


	//   ....[57]....
        /*0254*/ 	.word	0xffffffff


	//   ....[58]....
        /*0258*/ 	.word	0xffffffff


	//   ....[59]....
        /*025c*/ 	.word	0xffffffff


	//   ....[60]....
        /*0260*/ 	.word	0xffffffff


	//   ....[61]....
        /*0264*/ 	.word	0xffffffff


	//   ....[62]....
        /*0268*/ 	.word	0xffffffff


	//   ....[63]....
        /*026c*/ 	.word	0xffffffff


	//   ....[64]....
        /*0270*/ 	.word	0xffffffff


	//   ....[65]....
        /*0274*/ 	.word	0xffffffff


	//   ....[66]....
        /*0278*/ 	.word	0xffffffff


	//   ....[67]....
        /*027c*/ 	.word	0xffffffff


	//   ....[68]....
        /*0280*/ 	.word	0xffffffff


	//   ....[69]....
        /*0284*/ 	.word	0xffffffff


	//   ....[70]....
        /*0288*/ 	.word	0xffffffff


	//   ....[71]....
        /*028c*/ 	.word	0xffffffff


	//   ....[72]....
        /*0290*/ 	.word	0xffffffff


	//   ....[73]....
        /*0294*/ 	.word	0xffffffff


	//   ....[74]....
        /*0298*/ 	.word	0xffffffff


	//   ....[75]....
        /*029c*/ 	.word	0xffffffff


	//   ....[76]....
        /*02a0*/ 	.word	0xffffffff


	//   ....[77]....
        /*02a4*/ 	.word	0xffffffff


	//   ....[78]....
        /*02a8*/ 	.word	0xffffffff


	//   ....[79]....
        /*02ac*/ 	.word	0xffffffff


	//   ....[80]....
        /*02b0*/ 	.word	0xffffffff


	//   ....[81]....
        /*02b4*/ 	.word	0xffffffff


	//   ....[82]....
        /*02b8*/ 	.word	0xffffffff


	//   ....[83]....
        /*02bc*/ 	.word	0xffffffff


	//   ....[84]....
        /*02c0*/ 	.word	0xffffffff


	//   ....[85]....
        /*02c4*/ 	.word	0xffffffff


	//   ....[86]....
        /*02c8*/ 	.word	0xffffffff


	//   ....[87]....
        /*02cc*/ 	.word	0xffffffff


	//   ....[88]....
        /*02d0*/ 	.word	0xffffffff


	//   ....[89]....
        /*02d4*/ 	.word	0xffffffff


	//   ....[90]....
        /*02d8*/ 	.word	0xffffffff


	//   ....[91]....
        /*02dc*/ 	.word	0xffffffff


	//   ....[92]....
        /*02e0*/ 	.word	0xffffffff


	//   ....[93]....
        /*02e4*/ 	.word	0xffffffff


	//   ....[94]....
        /*02e8*/ 	.word	0xffffffff


	//   ....[95]....
        /*02ec*/ 	.word	0xffffffff


	//   ....[96]....
        /*02f0*/ 	.word	0x05000047


	//   ....[97]....
        /*02f4*/ 	.word	0x05000047


	//   ....[98]....
        /*02f8*/ 	.word	0x05000047


	//   ....[99]....
        /*02fc*/ 	.word	0x05000047


	//   ....[100]....
        /*0300*/ 	.word	0x05000047


	//   ....[101]....
        /*0304*/ 	.word	0x05000047


	//   ....[102]....
        /*0308*/ 	.word	0x05000047


	//   ....[103]....
        /*030c*/ 	.word	0x05000047


	//   ....[104]....
        /*0310*/ 	.word	0x05000047


	//   ....[105]....
        /*0314*/ 	.word	0x05000047


	//   ....[106]....
        /*0318*/ 	.word	0x05000047


	//   ....[107]....
        /*031c*/ 	.word	0x05000047


	//   ....[108]....
        /*0320*/ 	.word	0x05000047


	//   ....[109]....
        /*0324*/ 	.word	0x05000047


	//   ....[110]....
        /*0328*/ 	.word	0x05000047


	//   ....[111]....
        /*032c*/ 	.word	0x05000047


	//   ....[112]....
        /*0330*/ 	.word	0x05000047


	//   ....[113]....
        /*0334*/ 	.word	0x05000047


	//   ....[114]....
        /*0338*/ 	.word	0x05000047


	//   ....[115]....
        /*033c*/ 	.word	0x05000047


	//   ....[116]....
        /*0340*/ 	.word	0x05000047


	//   ....[117]....
        /*0344*/ 	.word	0x05000047


	//   ....[118]....
        /*0348*/ 	.word	0x05000047


	//   ....[119]....
        /*034c*/ 	.word	0x05000047


	//   ....[120]....
        /*0350*/ 	.word	0x05000047


	//   ....[121]....
        /*0354*/ 	.word	0x05000047


	//   ....[122]....
        /*0358*/ 	.word	0x05000047


	//   ....[123]....
        /*035c*/ 	.word	0x05000047


	//   ....[124]....
        /*0360*/ 	.word	0x05000047


	//   ....[125]....
        /*0364*/ 	.word	0x05000047


	//   ....[126]....
        /*0368*/ 	.word	0x05000047


	//   ....[127]....
        /*036c*/ 	.word	0x05000047


	//   ....[128]....
        /*0370*/ 	.word	0x05000047


	//   ....[129]....
        /*0374*/ 	.word	0x05000047


	//   ....[130]....
        /*0378*/ 	.word	0x05000047


	//   ....[131]....
        /*037c*/ 	.word	0x05000047


	//   ....[132]....
        /*0380*/ 	.word	0x05000047


	//   ....[133]....
        /*0384*/ 	.word	0x05000047


	//   ....[134]....
        /*0388*/ 	.word	0x05000047


	//   ....[135]....
        /*038c*/ 	.word	0x05000047


	//   ....[136]....
        /*0390*/ 	.word	0x05000047


	//   ....[137]....
        /*0394*/ 	.word	0x05000047


	//   ....[138]....
        /*0398*/ 	.word	0x05000047


	//   ....[139]....
        /*039c*/ 	.word	0x05000047


	//   ....[140]....
        /*03a0*/ 	.word	0x05000047


	//   ....[141]....
        /*03a4*/ 	.word	0x05000047


	//   ....[142]....
        /*03a8*/ 	.word	0x05000047


	//   ....[143]....
        /*03ac*/ 	.word	0x05000047


	//   ....[144]....
        /*03b0*/ 	.word	0x05000047


	//   ....[145]....
        /*03b4*/ 	.word	0x05000047


	//   ....[146]....
        /*03b8*/ 	.word	0x05000047


	//   ....[147]....
        /*03bc*/ 	.word	0x05000047


	//   ....[148]....
        /*03c0*/ 	.word	0x05000047


	//   ....[149]....
        /*03c4*/ 	.word	0x05000047


	//   ....[150]....
        /*03c8*/ 	.word	0x05000047


	//   ....[151]....
        /*03cc*/ 	.word	0x05000047


	//   ....[152]....
        /*03d0*/ 	.word	0x05000047


	//   ....[153]....
        /*03d4*/ 	.word	0x05000047


	//   ....[154]....
        /*03d8*/ 	.word	0x05000047


	//   ....[155]....
        /*03dc*/ 	.word	0x05000047


	//   ....[156]....
        /*03e0*/ 	.word	0x05000047


	//   ....[157]....
        /*03e4*/ 	.word	0x05000047


	//   ....[158]....
        /*03e8*/ 	.word	0x05000047


	//   ....[159]....
        /*03ec*/ 	.word	0x05000047


	//----- nvinfo : EIATTR_COOP_GROUP_INSTR_OFFSETS
	.align		4
.L_1769:
        /*03f0*/ 	.byte	0x04, 0x28
        /*03f2*/ 	.short	(.L_1771 - .L_1770)


	//   ....[0]....
.L_1770:
        /*03f4*/ 	.word	0x000013f0


	//   ....[1]....
        /*03f8*/ 	.word	0x00001af0


	//   ....[2]....
        /*03fc*/ 	.word	0x00001f40


	//   ....[3]....
        /*0400*/ 	.word	0x00004230


	//   ....[4]....
        /*0404*/ 	.word	0x00005cf0


	//   ....[5]....
        /*0408*/ 	.word	0x00005d10


	//   ....[6]....
        /*040c*/ 	.word	0x00005d20


	//   ....[7]....
        /*0410*/ 	.word	0x00005d30


	//   ....[8]....
        /*0414*/ 	.word	0x00005dd0


	//   ....[9]....
        /*0418*/ 	.word	0x00005e00


	//   ....[10]....
        /*041c*/ 	.word	0x00005e20


	//   ....[11]....
        /*0420*/ 	.word	0x00005e30


	//   ....[12]....
        /*0424*/ 	.word	0x00005ed0


	//   ....[13]....
        /*0428*/ 	.word	0x00005ef0


	//   ....[14]....
        /*042c*/ 	.word	0x00005f20


	//   ....[15]....
        /*0430*/ 	.word	0x00005f30


	//   ....[16]....
        /*0434*/ 	.word	0x00005fe0


	//   ....[17]....
        /*0438*/ 	.word	0x00006000


	//   ....[18]....
        /*043c*/ 	.word	0x00006020


	//   ....[19]....
        /*0440*/ 	.word	0x00006030


	//   ....[20]....
        /*0444*/ 	.word	0x000060d0


	//   ....[21]....
        /*0448*/ 	.word	0x00006100


	//   ....[22]....
        /*044c*/ 	.word	0x00006110


	//   ....[23]....
        /*0450*/ 	.word	0x00006120


	//   ....[24]....
        /*0454*/ 	.word	0x00006290


	//   ....[25]....
        /*0458*/ 	.word	0x000062a0


	//   ....[26]....
        /*045c*/ 	.word	0x000062b0


	//   ....[27]....
        /*0460*/ 	.word	0x000062c0


	//   ....[28]....
        /*0464*/ 	.word	0x000062d0


	//   ....[29]....
        /*0468*/ 	.word	0x000062e0


	//   ....[30]....
        /*046c*/ 	.word	0x000062f0


	//   ....[31]....
        /*0470*/ 	.word	0x00006300


	//   ....[32]....
        /*0474*/ 	.word	0x000075b0


	//   ....[33]....
        /*0478*/ 	.word	0x000075d0


	//   ....[34]....
        /*047c*/ 	.word	0x000075e0


	//   ....[35]....
        /*0480*/ 	.word	0x000075f0


	//   ....[36]....
        /*0484*/ 	.word	0x00007710


	//   ....[37]....
        /*0488*/ 	.word	0x00007720


	//   ....[38]....
        /*048c*/ 	.word	0x00007730


	//   ....[39]....
        /*0490*/ 	.word	0x00007740


	//   ....[40]....
        /*0494*/ 	.word	0x00007860


	//   ....[41]....
        /*0498*/ 	.word	0x00007870


	//   ....[42]....
        /*049c*/ 	.word	0x00007880


	//   ....[43]....
        /*04a0*/ 	.word	0x00007890


	//   ....[44]....
        /*04a4*/ 	.word	0x000079b0


	//   ....[45]....
        /*04a8*/ 	.word	0x000079c0


	//   ....[46]....
        /*04ac*/ 	.word	0x000079d0


	//   ....[47]....
        /*04b0*/ 	.word	0x000079e0


	//   ....[48]....
        /*04b4*/ 	.word	0x00007b00


	//   ....[49]....
        /*04b8*/ 	.word	0x00007b10


	//   ....[50]....
        /*04bc*/ 	.word	0x00007b20


	//   ....[51]....
        /*04c0*/ 	.word	0x00007b30


	//   ....[52]....
        /*04c4*/ 	.word	0x00007c50


	//   ....[53]....
        /*04c8*/ 	.word	0x00007c60


	//   ....[54]....
        /*04cc*/ 	.word	0x00007c70


	//   ....[55]....
        /*04d0*/ 	.word	0x00007c80


	//   ....[56]....
        /*04d4*/ 	.word	0x00007c90


	//   ....[57]....
        /*04d8*/ 	.word	0x00007ca0


	//   ....[58]....
        /*04dc*/ 	.word	0x00007cb0


	//   ....[59]....
        /*04e0*/ 	.word	0x00007ce0


	//   ....[60]....
        /*04e4*/ 	.word	0x00007d10


	//   ....[61]....
        /*04e8*/ 	.word	0x00007d20


	//   ....[62]....
        /*04ec*/ 	.word	0x00007d30


	//   ....[63]....
        /*04f0*/ 	.word	0x00007d40


	//   ....[64]....
        /*04f4*/ 	.word	0x0000b310


	//   ....[65]....
        /*04f8*/ 	.word	0x0000b350


	//   ....[66]....
        /*04fc*/ 	.word	0x0000b390


	//   ....[67]....
        /*0500*/ 	.word	0x0000b3d0


	//   ....[68]....
        /*0504*/ 	.word	0x0000b4e0


	//   ....[69]....
        /*0508*/ 	.word	0x0000b520


	//   ....[70]....
        /*050c*/ 	.word	0x0000b560


	//   ....[71]....
        /*0510*/ 	.word	0x0000b5a0


	//   ....[72]....
        /*0514*/ 	.word	0x0000b6b0


	//   ....[73]....
        /*0518*/ 	.word	0x0000b6f0


	//   ....[74]....
        /*051c*/ 	.word	0x0000b730


	//   ....[75]....
        /*0520*/ 	.word	0x0000b770


	//   ....[76]....
        /*0524*/ 	.word	0x0000b880


	//   ....[77]....
        /*0528*/ 	.word	0x0000b8c0


	//   ....[78]....
        /*052c*/ 	.word	0x0000b900


	//   ....[79]....
        /*0530*/ 	.word	0x0000b940


	//   ....[80]....
        /*0534*/ 	.word	0x0000ba50


	//   ....[81]....
        /*0538*/ 	.word	0x0000bac0


	//   ....[82]....
        /*053c*/ 	.word	0x0000bae0


	//   ....[83]....
        /*0540*/ 	.word	0x0000baf0


	//   ....[84]....
        /*0544*/ 	.word	0x0000c150


	//   ....[85]....
        /*0548*/ 	.word	0x0000ce60


	//   ....[86]....
        /*054c*/ 	.word	0x0000d520


	//   ....[87]....
        /*0550*/ 	.word	0x0000d540


	//   ....[88]....
        /*0554*/ 	.word	0x0000d570


	//   ....[89]....
        /*0558*/ 	.word	0x0000d5b0


	//   ....[90]....
        /*055c*/ 	.word	0x0000d5e0


	//   ....[91]....
        /*0560*/ 	.word	0x0000d790


	//   ....[92]....
        /*0564*/ 	.word	0x0000d7b0


	//   ....[93]....
        /*0568*/ 	.word	0x0000d7e0


	//   ....[94]....
        /*056c*/ 	.word	0x0000d830


	//   ....[95]....
        /*0570*/ 	.word	0x0000d860


	//   ....[96]....
        /*0574*/ 	.word	0x0000dd50


	//   ....[97]....
        /*0578*/ 	.word	0x0000dda0


	//   ....[98]....
        /*057c*/ 	.word	0x0000ddf0


	//   ....[99]....
        /*0580*/ 	.word	0x0000de40


	//   ....[100]....
        /*0584*/ 	.word	0x0000df70


	//   ....[101]....
        /*0588*/ 	.word	0x0000dfc0


	//   ....[102]....
        /*058c*/ 	.word	0x0000e010


	//   ....[103]....
        /*0590*/ 	.word	0x0000e060


	//   ....[104]....
        /*0594*/ 	.word	0x0000e190


	//   ....[105]....
        /*0598*/ 	.word	0x0000e1e0


	//   ....[106]....
        /*059c*/ 	.word	0x0000e230


	//   ....[107]....
        /*05a0*/ 	.word	0x0000e280


	//   ....[108]....
        /*05a4*/ 	.word	0x0000e3b0


	//   ....[109]....
        /*05a8*/ 	.word	0x0000e400


	//   ....[110]....
        /*05ac*/ 	.word	0x0000e450


	//   ....[111]....
        /*05b0*/ 	.word	0x0000e4a0


	//   ....[112]....
        /*05b4*/ 	.word	0x0000e5d0


	//   ....[113]....
        /*05b8*/ 	.word	0x0000e620


	//   ....[114]....
        /*05bc*/ 	.word	0x0000e670


	//   ....[115]....
        /*05c0*/ 	.word	0x0000e6c0


	//   ....[116]....
        /*05c4*/ 	.word	0x0000e760


	//   ....[117]....
        /*05c8*/ 	.word	0x0000e800


	//   ....[118]....
        /*05cc*/ 	.word	0x0000e8a0


	//   ....[119]....
        /*05d0*/ 	.word	0x0000e940


	//   ....[120]....
        /*05d4*/ 	.word	0x0000e9e0


	//   ....[121]....
        /*05d8*/ 	.word	0x0000ea70


	//   ....[122]....
        /*05dc*/ 	.word	0x0000eac0


	//   ....[123]....
        /*05e0*/ 	.word	0x0000eb10


	//   ....[124]....
        /*05e4*/ 	.word	0x0000eb80


	//   ....[125]....
        /*05e8*/ 	.word	0x0000ebd0


	//   ....[126]....
        /*05ec*/ 	.word	0x0000ec20


	//   ....[127]....
        /*05f0*/ 	.word	0x0000ec70


	//   ....[128]....
        /*05f4*/ 	.word	0x0000ed10


	//   ....[129]....
        /*05f8*/ 	.word	0x0000ed60


	//   ....[130]....
        /*05fc*/ 	.word	0x0000edb0


	//   ....[131]....
        /*0600*/ 	.word	0x0000ee00


	//   ....[132]....
        /*0604*/ 	.word	0x0000eea0


	//   ....[133]....
        /*0608*/ 	.word	0x0000ef30


	//   ....[134]....
        /*060c*/ 	.word	0x0000ef80


	//   ....[135]....
        /*0610*/ 	.word	0x0000efd0


	//   ....[136]....
        /*0614*/ 	.word	0x0000f070


	//   ....[137]....
        /*0618*/ 	.word	0x0000f100


	//   ....[138]....
        /*061c*/ 	.word	0x0000f150


	//   ....[139]....
        /*0620*/ 	.word	0x0000f1a0


	//   ....[140]....
        /*0624*/ 	.word	0x0000f240


	//   ....[141]....
        /*0628*/ 	.word	0x0000f2d0


	//   ....[142]....
        /*062c*/ 	.word	0x0000f320


	//   ....[143]....
        /*0630*/ 	.word	0x0000f370


	//   ....[144]....
        /*0634*/ 	.word	0x0000f410


	//   ....[145]....
        /*0638*/ 	.word	0x0000f4a0


	//   ....[146]....
        /*063c*/ 	.word	0x0000f4f0


	//   ....[147]....
        /*0640*/ 	.word	0x0000f540


	//   ....[148]....
        /*0644*/ 	.word	0x0000f5e0


	//   ....[149]....
        /*0648*/ 	.word	0x0000f690


	//   ....[150]....
        /*064c*/ 	.word	0x0000f6f0


	//   ....[151]....
        /*0650*/ 	.word	0x0000f780


	//   ....[152]....
        /*0654*/ 	.word	0x0000f7d0


	//   ....[153]....
        /*0658*/ 	.word	0x0000f820


	//   ....[154]....
        /*065c*/ 	.word	0x0000f870


	//   ....[155]....
        /*0660*/ 	.word	0x0000f8c0


	//   ....[156]....
        /*0664*/ 	.word	0x0000f900


	//   ....[157]....
        /*0668*/ 	.word	0x0000f950


	//   ....[158]....
        /*066c*/ 	.word	0x0000f9c0


	//   ....[159]....
        /*0670*/ 	.word	0x0000fa10


	//----- nvinfo : EIATTR_EXIT_INSTR_OFFSETS
	.align		4
.L_1771:
        /*0674*/ 	.byte	0x04, 0x1c
        /*0676*/ 	.short	(.L_1773 - .L_1772)


	//   ....[0]....
.L_1772:
        /*0678*/ 	.word	0x0000d9a0


	//   ....[1]....
        /*067c*/ 	.word	0x0000dcf0


	//----- nvinfo : EIATTR_MAX_THREADS
	.align		4
.L_1773:
        /*0680*/ 	.byte	0x04, 0x05
        /*0682*/ 	.short	(.L_1775 - .L_1774)
.L_1774:
        /*0684*/ 	.word	0x00000040
        /*0688*/ 	.word	0x00000001
        /*068c*/ 	.word	0x00000001


	//----- nvinfo : EIATTR_CRS_STACK_SIZE
	.align		4
.L_1775:
        /*0690*/ 	.byte	0x04, 0x1e
        /*0692*/ 	.short	(.L_1777 - .L_1776)
.L_1776:
        /*0694*/ 	.word	0x00000000


	//----- nvinfo : EIATTR_CBANK_PARAM_SIZE
	.align		4
.L_1777:
        /*0698*/ 	.byte	0x03, 0x19
        /*069a*/ 	.short	0x01f0


	//----- nvinfo : EIATTR_PARAM_CBANK
	.align		4
        /*069c*/ 	.byte	0x04, 0x0a
        /*069e*/ 	.short	(.L_1779 - .L_1778)
	.align		4
.L_1778:
        /*06a0*/ 	.word	index@(.nv.constant0._Z25selective_scan_bwd_kernelI32Selective_Scan_bwd_kernel_traitsILi64ELi16ELb0ELb1ELb0ELb0ELb0EN3c108BFloat16ENS1_7complexIfEEEEv12SSMParamsBwd)
        /*06a4*/ 	.short	0x0210
        /*06a6*/ 	.short	0x01f0


	//----- nvinfo : EIATTR_SW_WAR
	.align		4
.L_1779:
        /*06a8*/ 	.byte	0x04, 0x36
        /*06aa*/ 	.short	(.L_1781 - .L_1780)
.L_1780:
        /*06ac*/ 	.word	0x00000008
.L_1781:


//--------------------- .nv.info._Z25selective_scan_bwd_kernelI32Selective_Scan_bwd_kernel_traitsILi64ELi16ELb0ELb1ELb0ELb0ELb1EN3c108BFloat16ENS1_7complexIfEEEEv12SSMParamsBwd --------------------------
	.section	.nv.info._Z25selective_scan_bwd_kernelI32Selective_Scan_bwd_kernel_traitsILi64ELi16ELb0ELb1ELb0ELb0ELb1EN3c108BFloat16ENS1_7complexIfEEEEv12SSMParamsBwd,"",@"SHT_CUDA_INFO"
	.sectionflags	@""
	.align	4


	//----- nvinfo : EIATTR_CUDA_API_VERSION
	.align		4
        /*0000*/ 	.byte	0x04, 0x37
        /*0002*/ 	.short	(.L_1783 - .L_1782)
.L_1782:
        /*0004*/ 	.word	0x00000082


	//----- nvinfo : EIATTR_KPARAM_INFO
	.align		4
.L_1783:
        /*0008*/ 	.byte	0x04, 0x17
        /*000a*/ 	.short	(.L_1785 - .L_1784)
.L_1784:
        /*000c*/ 	.word	0x00000000
        /*0010*/ 	.short	0x0000
        /*0012*/ 	.short	0x0000
        /*0014*/ 	.byte	0x00, 0xf0, 0xc1, 0x07


	//----- nvinfo : EIATTR_SPARSE_MMA_MASK
	.align		4
.L_1785:
        /*0018*/ 	.byte	0x03, 0x50
        /*001a*/ 	.short	0x0000


	//----- nvinfo : EIATTR_MAXREG_COUNT
	.align		4
        /*001c*/ 	.byte	0x03, 0x1b
        /*001e*/ 	.short	0x00ff


	//----- nvinfo : EIATTR_NUM_BARRIERS
	.align		4
        /*0020*/ 	.byte	0x02, 0x4c
        /*0022*/ 	.byte	0x01
	.zero		1


	//----- nvinfo : EIATTR_ANNOTATIONS
	.align		4
        /*0024*/ 	.byte	0x04, 0x55
        /*0026*/ 	.short	(.L_1787 - .L_1786)


	//   ....[0]....
.L_1786:
        /* <DEDUP_REMOVED lines=22> */


	//----- nvinfo : EIATTR_MERCURY_ISA_VERSION
	.align		4
.L_1787:
        /*0178*/ 	.byte	0x03, 0x5f
        /*017a*/ 	.short	0x0101


	//----- nvinfo : EIATTR_COOP_GROUP_MASK_REGIDS
	.align		4
        /*017c*/ 	.byte	0x04, 0x29
        /*017e*/ 	.short	(.L_1789 - .L_1788)


	//   ....[0]....
.L_1788:
        /*0180*/ 	.word	0xffffffff


	//   ....[1]....
        /*0184*/ 	.word	0xffffffff


	//   ....[2]....
        /*0188*/ 	.word	0xffffffff


	//   ....[3]....
        /*018c*/ 	.word	0xffffffff


	//   ....[4]....
        /*0190*/ 	.word	0xffffffff


	//   ....[5]....
        /*0194*/ 	.word	0xffffffff


	//   ....[6]....
        /*0198*/ 	.word	0xffffffff


	//   ....[7]....
        /*019c*/ 	.word	0xffffffff


	//   ....[8]....
        /*01a0*/ 	.word	0xffffffff


	//   ....[9]....
        /*01a4*/ 	.word	0xffffffff


	//   ....[10]....
        /*01a8*/ 	.word	0xffffffff


	//   ....[11]....
        /*01ac*/ 	.word	0xffffffff


	//   ....[12]....
        /*01b0*/ 	.word	0xffffffff


	//   ....[13]....
        /*01b4*/ 	.word	0xffffffff


	//   ....[14]....
        /*01b8*/ 	.word	0xffffffff


	//   ....[15]....
        /*01bc*/ 	.word	0xffffffff


	//   ....[16]....
        /*01c0*/ 	.word	0xffffffff


	//   ....[17]....
        /*01c4*/ 	.word	0xffffffff


	//   ....[18]....
        /*01c8*/ 	.word	0xffffffff


	//   ....[19]....
        /*01cc*/ 	.word	0xffffffff


	//   ....[20]....
        /*01d0*/ 	.word	0xffffffff


	//   ....[21]....
        /*01d4*/ 	.word	0xffffffff


	//   ....[22]....
        /*01d8*/ 	.word	0xffffffff


	//   ....[23]....
        /*01dc*/ 	.word	0xffffffff


	//   ....[24]....
        /*01e0*/ 	.word	0xffffffff


	//   ....[25]....
        /*01e4*/ 	.word	0xffffffff


	//   ....[26]....
        /*01e8*/ 	.word	0xffffffff


	//   ....[27]....
        /*01ec*/ 	.word	0xffffffff


	//   ....[28]....
        /*01f0*/ 	.word	0xffffffff


	//   ....[29]....
        /*01f4*/ 	.word	0xffffffff


	//   ....[30]....
        /*01f8*/ 	.word	0xffffffff


	//   ....[31]....
        /*01fc*/ 	.word	0xffffffff


	//   ....[32]....
        /*0200*/ 	.word	0xffffffff


	//   ....[33]....
        /*0204*/ 	.word	0xffffffff


	//   ....[34]....
        /*0208*/ 	.word	0xffffffff


	//   ....[35]....
        /*020c*/ 	.word	0xffffffff


	//   ....[36]....
        /*0210*/ 	.word	0xffffffff


	//   ....[37]....
        /*0214*/ 	.word	0xffffffff


	//   ....[38]....
        /*0218*/ 	.word	0xffffffff


	//   ....[39]....
        /*021c*/ 	.word	0xffffffff


	//   ....[40]....
        /*0220*/ 	.word	0xffffffff


	//   ....[41]....
        /*0224*/ 	.word	0xffffffff


	//   ....[42]....
        /*0228*/ 	.word	0xffffffff


	//   ....[43]....
        /*022c*/ 	.word	0xffffffff


	//   ....[44]....
        /*0230*/ 	.word	0xffffffff


	//   ....[45]....
        /*0234*/ 	.word	0xffffffff


	//   ....[46]....
        /*0238*/ 	.word	0xffffffff


	//   ....[47]....
        /*023c*/ 	.word	0xffffffff


	//   ....[48]....
        /*0240*/ 	.word	0xffffffff


	//   ....[49]....
        /*0244*/ 	.word	0xffffffff


	//   ....[50]....
        /*0248*/ 	.word	0xffffffff


	//   ....[51]....
        /*024c*/ 	.word	0xffffffff


	//   ....[52]....
        /*0250*/ 	.word	0xffffffff


	//   ....[53]....
        /*0254*/ 	.word	0xffffffff


	//   ....[54]....
        /*0258*/ 	.word	0xffffffff


	//   ....[55]....
        /*025c*/ 	.word	0xffffffff


	//   ....[56]....
        /*0260*/ 	.word	0xffffffff


	//   ....[57]....
        /*0264*/ 	.word	0xffffffff


	//   ....[58]....
        /*0268*/ 	.word	0xffffffff


	//   ....[59]....
        /*026c*/ 	.word	0xffffffff


	//   ....[60]....
        /*0270*/ 	.word	0xffffffff


	//   ....[61]....
        /*0274*/ 	.word	0xffffffff


	//   ....[62]....
        /*0278*/ 	.word	0xffffffff


	//   ....[63]....
        /*027c*/ 	.word	0xffffffff


	//   ....[64]....
        /*0280*/ 	.word	0xffffffff


	//   ....[65]....
        /*0284*/ 	.word	0xffffffff


	//   ....[66]....
        /*0288*/ 	.word	0xffffffff


	//   ....[67]....
        /*028c*/ 	.word	0xffffffff


	//   ....[68]....
        /*0290*/ 	.word	0xffffffff


	//   ....[69]....
        /*0294*/ 	.word	0xffffffff


	//   ....[70]....
        /*0298*/ 	.word	0xffffffff


	//   ....[71]....
        /*029c*/ 	.word	0xffffffff


	//   ....[72]....
        /*02a0*/ 	.word	0xffffffff


	//   ....[73]....
        /*02a4*/ 	.word	0xffffffff


	//   ....[74]....
        /*02a8*/ 	.word	0xffffffff


	//   ....[75]....
        /*02ac*/ 	.word	0xffffffff


	//   ....[76]....
        /*02b0*/ 	.word	0xffffffff


	//   ....[77]....
        /*02b4*/ 	.word	0xffffffff


	//   ....[78]....
        /*02b8*/ 	.word	0xffffffff


	//   ....[79]....
        /*02bc*/ 	.word	0xffffffff


	//   ....[80]....
        /*02c0*/ 	.word	0xffffffff


	//   ....[81]....
        /*02c4*/ 	.word	0xffffffff


	//   ....[82]....
        /*02c8*/ 	.word	0xffffffff


	//   ....[83]....
        /*02cc*/ 	.word	0xffffffff


	//   ....[84]....
        /*02d0*/ 	.word	0xffffffff


	//   ....[85]....
        /*02d4*/ 	.word	0xffffffff


	//   ....[86]....
        /*02d8*/ 	.word	0xffffffff


	//   ....[87]....
        /*02dc*/ 	.word	0xffffffff


	//   ....[88]....
        /*02e0*/ 	.word	0xffffffff


	//   ....[89]....
        /*02e4*/ 	.word	0xffffffff


	//   ....[90]....
        /*02e8*/ 	.word	0xffffffff


	//   ....[91]....
        /*02ec*/ 	.word	0xffffffff


	//   ....[92]....
        /*02f0*/ 	.word	0xffffffff


	//   ....[93]....
        /*02f4*/ 	.word	0xffffffff


	//   ....[94]....
        /*02f8*/ 	.word	0xffffffff


	//   ....[95]....
        /*02fc*/ 	.word	0xffffffff


	//   ....[96]....
        /*0300*/ 	.word	0xffffffff


	//   ....[97]....
        /*0304*/ 	.word	0xffffffff


	//   ....[98]....
        /*0308*/ 	.word	0xffffffff


	//   ....[99]....
        /*030c*/ 	.word	0xffffffff


	//   ....[100]....
        /*0310*/ 	.word	0x05000047


	//   ....[101]....
        /*0314*/ 	.word	0x05000047


	//   ....[102]....
        /*0318*/ 	.word	0x05000047


	//   ....[103]....
        /*031c*/ 	.word	0x05000047


	//   ....[104]....
        /*0320*/ 	.word	0x05000047


	//   ....[105]....
        /*0324*/ 	.word	0x05000047


	//   ....[106]....
        /*0328*/ 	.word	0x05000047


	//   ....[107]....
        /*032c*/ 	.word	0x05000047


	//   ....[108]....
        /*0330*/ 	.word	0x05000047


	//   ....[109]....
        /*0334*/ 	.word	0x05000047


	//   ....[110]....
        /*0338*/ 	.word	0x05000047


	//   ....[111]....
        /*033c*/ 	.word	0x05000047


	//   ....[112]....
        /*0340*/ 	.word	0x05000047


	//   ....[113]....
        /*0344*/ 	.word	0x05000047


	//   ....[114]....
        /*0348*/ 	.word	0x05000047


	//   ....[115]....
        /*034c*/ 	.word	0x05000047


	//   ....[116]....
        /*0350*/ 	.word	0x05000047


	//   ....[117]....
        /*0354*/ 	.word	0x05000047


	//   ....[118]....
        /*0358*/ 	.word	0x05000047


	//   ....[119]....
        /*035c*/ 	.word	0x05000047


	//   ....[120]....
        /*0360*/ 	.word	0x05000047


	//   ....[121]....
        /*0364*/ 	.word	0x05000047


	//   ....[122]....
        /*0368*/ 	.word	0x05000047


	//   ....[123]....
        /*036c*/ 	.word	0x05000047


	//   ....[124]....
        /*0370*/ 	.word	0x05000047


	//   ....[125]....
        /*0374*/ 	.word	0x05000047


	//   ....[126]....
        /*0378*/ 	.word	0x05000047


	//   ....[127]....
        /*037c*/ 	.word	0x05000047


	//   ....[128]....
        /*0380*/ 	.word	0x05000047


	//   ....[129]....
        /*0384*/ 	.word	0x05000047


	//   ....[130]....
        /*0388*/ 	.word	0x05000047


	//   ....[131]....
        /*038c*/ 	.word	0x05000047


	//   ....[132]....
        /*0390*/ 	.word	0x05000047


	//   ....[133]....
        /*0394*/ 	.word	0x05000047


	//   ....[134]....
        /*0398*/ 	.word	0x05000047


	//   ....[135]....
        /*039c*/ 	.word	0x05000047


	//   ....[136]....
        /*03a0*/ 	.word	0x05000047


	//   ....[137]....
        /*03a4*/ 	.word	0x05000047


	//   ....[138]....
        /*03a8*/ 	.word	0x05000047


	//   ....[139]....
        /*03ac*/ 	.word	0x05000047


	//   ....[140]....
        /*03b0*/ 	.word	0x05000047


	//   ....[141]....
        /*03b4*/ 	.word	0x05000047


	//   ....[142]....
        /*03b8*/ 	.word	0x05000047


	//   ....[143]....
        /*03bc*/ 	.word	0x05000047


	//   ....[144]....
        /*03c0*/ 	.word	0x05000047


	//   ....[145]....
        /*03c4*/ 	.word	0x05000047


	//   ....[146]....
        /*03c8*/ 	.word	0x05000047


	//   ....[147]....
        /*03cc*/ 	.word	0x05000047


	//   ....[148]....
        /*03d0*/ 	.word	0x05000047


	//   ....[149]....
        /*03d4*/ 	.word	0x05000047


	//   ....[150]....
        /*03d8*/ 	.word	0x05000047


	//   ....[151]....
        /*03dc*/ 	.word	0x05000047


	//   ....[152]....
        /*03e0*/ 	.word	0x05000047


	//   ....[153]....
        /*03e4*/ 	.word	0x05000047


	//   ....[154]....
        /*03e8*/ 	.word	0x05000047


	//   ....[155]....
        /*03ec*/ 	.word	0x05000047


	//   ....[156]....
        /*03f0*/ 	.word	0x05000047


	//   ....[157]....
        /*03f4*/ 	.word	0x05000047


	//   ....[158]....
        /*03f8*/ 	.word	0x05000047


	//   ....[159]....
        /*03fc*/ 	.word	0x05000047


	//   ....[160]....
        /*0400*/ 	.word	0x05000047


	//   ....[161]....
        /*0404*/ 	.word	0x05000047


	//   ....[162]....
        /*0408*/ 	.word	0x05000047


	//   ....[163]....
        /*040c*/ 	.word	0x05000047


	//----- nvinfo : EIATTR_COOP_GROUP_INSTR_OFFSETS
	.align		4
.L_1789:
        /*0410*/ 	.byte	0x04, 0x28
        /*0412*/ 	.short	(.L_1791 - .L_1790)


	//   ....[0]....
.L_1790:
        /*0414*/ 	.word	0x000013f0


	//   ....[1]....
        /*0418*/ 	.word	0x000019e0


	//   ....[2]....
        /*041c*/ 	.word	0x00002340


	//   ....[3]....
        /*0420*/ 	.word	0x000027c0


	//   ....[4]....
        /*0424*/ 	.word	0x00002f60


	//   ....[5]....
        /*0428*/ 	.word	0x00003b50


	//   ....[6]....
        /*042c*/ 	.word	0x00004990


	//   ....[7]....
        /*0430*/ 	.word	0x00006cb0


	//   ....[8]....
        /*0434*/ 	.word	0x00008860


	//   ....[9]....
        /*0438*/ 	.word	0x00008880


	//   ....[10]....
        /*043c*/ 	.word	0x00008890


	//   ....[11]....
        /*0440*/ 	.word	0x000088a0


	//   ....[12]....
        /*0444*/ 	.word	0x00008940


	//   ....[13]....
        /*0448*/ 	.word	0x00008970


	//   ....[14]....
        /*044c*/ 	.word	0x00008990


	//   ....[15]....
        /*0450*/ 	.word	0x000089a0


	//   ....[16]....
        /*0454*/ 	.word	0x00008a40


	//   ....[17]....
        /*0458*/ 	.word	0x00008a60


	//   ....[18]....
        /*045c*/ 	.word	0x00008a90


	//   ....[19]....
        /*0460*/ 	.word	0x00008aa0


	//   ....[20]....
        /*0464*/ 	.word	0x00008b50


	//   ....[21]....
        /*0468*/ 	.word	0x00008b70


	//   ....[22]....
        /*046c*/ 	.word	0x00008b90


	//   ....[23]....
        /*0470*/ 	.word	0x00008ba0


	//   ....[24]....
        /*0474*/ 	.word	0x00008c40


	//   ....[25]....
        /*0478*/ 	.word	0x00008c70


	//   ....[26]....
        /*047c*/ 	.word	0x00008c80


	//   ....[27]....
        /*0480*/ 	.word	0x00008c90


	//   ....[28]....
        /*0484*/ 	.word	0x00008e00


	//   ....[29]....
        /*0488*/ 	.word	0x00008e10


	//   ....[30]....
        /*048c*/ 	.word	0x00008e20


	//   ....[31]....
        /*0490*/ 	.word	0x00008e30


	//   ....[32]....
        /*0494*/ 	.word	0x00008e40


	//   ....[33]....
        /*0498*/ 	.word	0x00008e50


	//   ....[34]....
        /*049c*/ 	.word	0x00008e60


	//   ....[35]....
        /*04a0*/ 	.word	0x00008e70


	//   ....[36]....
        /*04a4*/ 	.word	0x0000a130


	//   ....[37]....
        /*04a8*/ 	.word	0x0000a150


	//   ....[38]....
        /*04ac*/ 	.word	0x0000a160


	//   ....[39]....
        /*04b0*/ 	.word	0x0000a170


	//   ....[40]....
        /*04b4*/ 	.word	0x0000a290


	//   ....[41]....
        /*04b8*/ 	.word	0x0000a2a0


	//   ....[42]....
        /*04bc*/ 	.word	0x0000a2b0


	//   ....[43]....
        /*04c0*/ 	.word	0x0000a2c0


	//   ....[44]....
        /*04c4*/ 	.word	0x0000a3e0


	//   ....[45]....
        /*04c8*/ 	.word	0x0000a3f0


	//   ....[46]....
        /*04cc*/ 	.word	0x0000a400


	//   ....[47]....
        /*04d0*/ 	.word	0x0000a410


	//   ....[48]....
        /*04d4*/ 	.word	0x0000a530


	//   ....[49]....
        /*04d8*/ 	.word	0x0000a540


	//   ....[50]....
        /*04dc*/ 	.word	0x0000a550


	//   ....[51]....
        /*04e0*/ 	.word	0x0000a560


	//   ....[52]....
        /*04e4*/ 	.word	0x0000a680


	//   ....[53]....
        /*04e8*/ 	.word	0x0000a690


	//   ....[54]....
        /*04ec*/ 	.word	0x0000a6a0


	//   ....[55]....
        /*04f0*/ 	.word	0x0000a6b0


	//   ....[56]....
        /*04f4*/ 	.word	0x0000a7d0


	//   ....[57]....
        /*04f8*/ 	.word	0x0000a7e0


	//   ....[58]....
        /*04fc*/ 	.word	0x0000a7f0


	//   ....[59]....
        /*0500*/ 	.word	0x0000a800


	//   ....[60]....
        /*0504*/ 	.word	0x0000a810


	//   ....[61]....
        /*0508*/ 	.word	0x0000a820


	//   ....[62]....
        /*050c*/ 	.word	0x0000a830


	//   ....[63]....
        /*0510*/ 	.word	0x0000a860


	//   ....[64]....
        /*0514*/ 	.word	0x0000a890


	//   ....[65]....
        /*0518*/ 	.word	0x0000a8a0


	//   ....[66]....
        /*051c*/ 	.word	0x0000a8b0


	//   ....[67]....
        /*0520*/ 	.word	0x0000a8c0


	//   ....[68]....
        /*0524*/ 	.word	0x0000de50


	//   ....[69]....
        /*0528*/ 	.word	0x0000de90


	//   ....[70]....
        /*052c*/ 	.word	0x0000ded0


	//   ....[71]....
        /*0530*/ 	.word	0x0000df10


	//   ....[72]....
        /*0534*/ 	.word	0x0000e020


	//   ....[73]....
        /*0538*/ 	.word	0x0000e0a0


	//   ....[74]....
        /*053c*/ 	.word	0x0000e0e0


	//   ....[75]....
        /*0540*/ 	.word	0x0000e120


	//   ....[76]....
        /*0544*/ 	.word	0x0000e1f0


	//   ....[77]....
        /*0548*/ 	.word	0x0000e270


	//   ....[78]....
        /*054c*/ 	.word	0x0000e2c0


	//   ....[79]....
        /*0550*/ 	.word	0x0000e300


	//   ....[80]....
        /*0554*/ 	.word	0x0000e3d0


	//   ....[81]....
        /*0558*/ 	.word	0x0000e450


	//   ....[82]....
        /*055c*/ 	.word	0x0000e490


	//   ....[83]....
        /*0560*/ 	.word	0x0000e4d0


	//   ....[84]....
        /*0564*/ 	.word	0x0000e5c0


	//   ....[85]....
        /*0568*/ 	.word	0x0000e600


	//   ....[86]....
        /*056c*/ 	.word	0x0000e620


	//   ....[87]....
        /*0570*/ 	.word	0x0000e640


	//   ....[88]....
        /*0574*/ 	.word	0x0000ece0


	//   ....[89]....
        /*0578*/ 	.word	0x0000f9e0


	//   ....[90]....
        /*057c*/ 	.word	0x000100a0


	//   ....[91]....
        /*0580*/ 	.word	0x000100c0


	//   ....[92]....
        /*0584*/ 	.word	0x000100f0


	//   ....[93]....
        /*0588*/ 	.word	0x00010130


	//   ....[94]....
        /*058c*/ 	.word	0x00010160


	//   ....[95]....
        /*0590*/ 	.word	0x00010310


	//   ....[96]....
        /*0594*/ 	.word	0x00010330


	//   ....[97]....
        /*0598*/ 	.word	0x00010360


	//   ....[98]....
        /*059c*/ 	.word	0x000103b0


	//   ....[99]....
        /*05a0*/ 	.word	0x000103e0


	//   ....[100]....
        /*05a4*/ 	.word	0x000108d0


	//   ....[101]....
        /*05a8*/ 	.word	0x00010920


	//   ....[102]....
        /*05ac*/ 	.word	0x00010970


	//   ....[103]....
        /*05b0*/ 	.word	0x000109c0


	//   ....[104]....
        /*05b4*/ 	.word	0x00010af0


	//   ....[105]....
        /*05b8*/ 	.word	0x00010b40


	//   ....[106]....
        /*05bc*/ 	.word	0x00010b90


	//   ....[107]....
        /*05c0*/ 	.word	0x00010be0


	//   ....[108]....
        /*05c4*/ 	.word	0x00010d10


	//   ....[109]....
        /*05c8*/ 	.word	0x00010d60


	//   ....[110]....
        /*05cc*/ 	.word	0x00010db0


	//   ....[111]....
        /*05d0*/ 	.word	0x00010e00


	//   ....[112]....
        /*05d4*/ 	.word	0x00010f30


	//   ....[113]....
        /*05d8*/ 	.word	0x00010f80


	//   ....[114]....
        /*05dc*/ 	.word	0x00010fd0


	//   ....[115]....
        /*05e0*/ 	.word	0x00011020


	//   ....[116]....
        /*05e4*/ 	.word	0x00011150


	//   ....[117]....
        /*05e8*/ 	.word	0x000111a0


	//   ....[118]....
        /*05ec*/ 	.word	0x000111f0


	//   ....[119]....
        /*05f0*/ 	.word	0x00011240


	//   ....[120]....
        /*05f4*/ 	.word	0x000112e0


	//   ....[121]....
        /*05f8*/ 	.word	0x00011380


	//   ....[122]....
        /*05fc*/ 	.word	0x00011420


	//   ....[123]....
        /*0600*/ 	.word	0x000114c0


	//   ....[124]....
        /*0604*/ 	.word	0x00011560


	//   ....[125]....
        /*0608*/ 	.word	0x000115f0


	//   ....[126]....
        /*060c*/ 	.word	0x00011640


	//   ....[127]....
        /*0610*/ 	.word	0x00011690


	//   ....[128]....
        /*0614*/ 	.word	0x00011700


	//   ....[129]....
        /*0618*/ 	.word	0x00011750


	//   ....[130]....
        /*061c*/ 	.word	0x000117a0


	//   ....[131]....
        /*0620*/ 	.word	0x000117f0


	//   ....[132]....
        /*0624*/ 	.word	0x00011890


	//   ....[133]....
        /*0628*/ 	.word	0x000118e0


	//   ....[134]....
        /*062c*/ 	.word	0x00011930


	//   ....[135]....
        /*0630*/ 	.word	0x00011980


	//   ....[136]....
        /*0634*/ 	.word	0x00011a20


	//   ....[137]....
        /*0638*/ 	.word	0x00011ab0


	//   ....[138]....
        /*063c*/ 	.word	0x00011b00


	//   ....[139]....
        /*0640*/ 	.word	0x00011b50


	//   ....[140]....
        /*0644*/ 	.word	0x00011bf0


	//   ....[141]....
        /*0648*/ 	.word	0x00011c80


	//   ....[142]....
        /*064c*/ 	.word	0x00011cd0


	//   ....[143]....
        /*0650*/ 	.word	0x00011d20


	//   ....[144]....
        /*0654*/ 	.word	0x00011dc0


	//   ....[145]....
        /*0658*/ 	.word	0x00011e50


	//   ....[146]....
        /*065c*/ 	.word	0x00011ea0


	//   ....[147]....
        /*0660*/ 	.word	0x00011ef0


	//   ....[148]....
        /*0664*/ 	.word	0x00011f90


	//   ....[149]....
        /*0668*/ 	.word	0x00012020


	//   ....[150]....
        /*066c*/ 	.word	0x00012070


	//   ....[151]....
        /*0670*/ 	.word	0x000120c0


	//   ....[152]....
        /*0674*/ 	.word	0x00012160


	//   ....[153]....
        /*0678*/ 	.word	0x00012210


	//   ....[154]....
        /*067c*/ 	.word	0x00012270


	//   ....[155]....
        /*0680*/ 	.word	0x00012300


	//   ....[156]....
        /*0684*/ 	.word	0x00012350


	//   ....[157]....
        /*0688*/ 	.word	0x000123a0


	//   ....[158]....
        /*068c*/ 	.word	0x000123f0


	//   ....[159]....
        /*0690*/ 	.word	0x00012440


	//   ....[160]....
        /*0694*/ 	.word	0x00012480


	//   ....[161]....
        /*0698*/ 	.word	0x000124d0


	//   ....[162]....
        /*069c*/ 	.word	0x00012540


	//   ....[163]....
        /*06a0*/ 	.word	0x00012590


	//----- nvinfo : EIATTR_EXIT_INSTR_OFFSETS
	.align		4
.L_1791:
        /*06a4*/ 	.byte	0x04, 0x1c
        /*06a6*/ 	.short	(.L_1793 - .L_1792)


	//   ....[0]....
.L_1792:
        /*06a8*/ 	.word	0x00010520


	//   ....[1]....
        /*06ac*/ 	.word	0x00010870


	//----- nvinfo : EIATTR_MAX_THREADS
	.align		4
.L_1793:
        /*06b0*/ 	.byte	0x04, 0x05
        /*06b2*/ 	.short	(.L_1795 - .L_1794)
.L_1794:
        /*06b4*/ 	.word	0x00000040
        /*06b8*/ 	.word	0x00000001
        /*06bc*/ 	.word	0x00000001


	//----- nvinfo : EIATTR_CRS_STACK_SIZE
	.align		4
.L_1795:
        /*06c0*/ 	.byte	0x04, 0x1e
        /*06c2*/ 	.short	(.L_1797 - .L_1796)
.L_1796:
        /*06c4*/ 	.word	0x00000000


	//----- nvinfo : EIATTR_CBANK_PARAM_SIZE
	.align		4
.L_1797:
        /*06c8*/ 	.byte	0x03, 0x19
        /*06ca*/ 	.short	0x01f0


	//----- nvinfo : EIATTR_PARAM_CBANK
	.align		4
        /*06cc*/ 	.byte	0x04, 0x0a
        /*06ce*/ 	.short	(.L_1799 - .L_1798)
	.align		4
.L_1798:
        /*06d0*/ 	.word	index@(.nv.constant0._Z25selective_scan_bwd_kernelI32Selective_Scan_bwd_kernel_traitsILi64ELi16ELb0ELb1ELb0ELb0ELb1EN3c108BFloat16ENS1_7complexIfEEEEv12SSMParamsBwd)
        /*06d4*/ 	.short	0x0210
        /*06d6*/ 	.short	0x01f0


	//----- nvinfo : EIATTR_SW_WAR
	.align		4
.L_1799:
        /*06d8*/ 	.byte	0x04, 0x36
        /*06da*/ 	.short	(.L_1801 - .L_1800)
.L_1800:
        /*06dc*/ 	.word	0x00000008
.L_1801:


//--------------------- .nv.info._Z25selective_scan_bwd_kernelI32Selective_Scan_bwd_kernel_traitsILi64ELi16ELb0ELb1ELb0ELb1ELb0EN3c108BFloat16ENS1_7complexIfEEEEv12SSMParamsBwd --------------------------
	.section	.nv.info._Z25selective_scan_bwd_kernelI32Selective_Scan_bwd_kernel_traitsILi64ELi16ELb0ELb1ELb0ELb1ELb0EN3c108BFloat16ENS1_7complexIfEEEEv12SSMParamsBwd,"",@"SHT_CUDA_INFO"
	.sectionflags	@""
	.align	4


	//----- nvinfo : EIATTR_CUDA_API_VERSION
	.align		4
        /*0000*/ 	.byte	0x04, 0x37
        /*0002*/ 	.short	(.L_1803 - .L_1802)
.L_1802:
        /*0004*/ 	.word	0x00000082


	//----- nvinfo : EIATTR_KPARAM_INFO
	.align		4
.L_1803:
        /*0008*/ 	.byte	0x04, 0x17
        /*000a*/ 	.short	(.L_1805 - .L_1804)
.L_1804:
        /*000c*/ 	.word	0x00000000
        /*0010*/ 	.short	0x0000
        /*0012*/ 	.short	0x0000
        /*0014*/ 	.byte	0x00, 0xf0, 0xc1, 0x07


	//----- nvinfo : EIATTR_SPARSE_MMA_MASK
	.align		4
.L_1805:
        /*0018*/ 	.byte	0x03, 0x50
        /*001a*/ 	.short	0x0000


	//----- nvinfo : EIATTR_MAXREG_COUNT
	.align		4
        /*001c*/ 	.byte	0x03, 0x1b
        /*001e*/ 	.short	0x00ff


	//----- nvinfo : EIATTR_NUM_BARRIERS
	.align		4
        /*0020*/ 	.byte	0x02, 0x4c
        /*0022*/ 	.byte	0x01
	.zero		1


	//----- nvinfo : EIATTR_ANNOTATIONS
	.align		4
        /*0024*/ 	.byte	0x04, 0x55
        /*0026*/ 	.short	(.L_1807 - .L_1806)


	//   ....[0]....
.L_1806:
        /* <DEDUP_REMOVED lines=22> */


	//----- nvinfo : EIATTR_MERCURY_ISA_VERSION
	.align		4
.L_1807:
        /*0178*/ 	.byte	0x03, 0x5f
        /*017a*/ 	.short	0x0101


	//----- nvinfo : EIATTR_COOP_GROUP_MASK_REGIDS
	.align		4
        /*017c*/ 	.byte	0x04, 0x29
        /*017e*/ 	.short	(.L_1809 - .L_1808)


	//   ....[0]....
.L_1808:
        /*0180*/ 	.word	0xffffffff


	//   ....[1]....
        /*0184*/ 	.word	0xffffffff


	//   ....[2]....
        /*0188*/ 	.word	0xffffffff


	//   ....[3]....
        /*018c*/ 	.word	0xffffffff


	//   ....[4]....
        /*0190*/ 	.word	0xffffffff


	//   ....[5]....
        /*0194*/ 	.word	0xffffffff


	//   ....[6]....
        /*0198*/ 	.word	0xffffffff


	//   ....[7]....
        /*019c*/ 	.word	0xffffffff


	//   ....[8]....
        /*01a0*/ 	.word	0xffffffff


	//   ....[9]....
        /*01a4*/ 	.word	0xffffffff


	//   ....[10]....
        /*01a8*/ 	.word	0xffffffff


	//   ....[11]....
        /*01ac*/ 	.word	0xffffffff


	//   ....[12]....
        /*01b0*/ 	.word	0xffffffff


	//   ....[13]....
        /*01b4*/ 	.word	0xffffffff


	//   ....[14]....
        /*01b8*/ 	.word	0xffffffff


	//   ....[15]....
        /*01bc*/ 	.word	0xffffffff


	//   ....[16]....
        /*01c0*/ 	.word	0xffffffff


	//   ....[17]....
        /*01c4*/ 	.word	0xffffffff


	//   ....[18]....
        /*01c8*/ 	.word	0xffffffff


	//   ....[19]....
        /*01cc*/ 	.word	0xffffffff


	//   ....[20]....
        /*01d0*/ 	.word	0xffffffff


	//   ....[21]....
        /*01d4*/ 	.word	0xffffffff


	//   ....[22]....
        /*01d8*/ 	.word	0xffffffff


	//   ....[23]....
        /*01dc*/ 	.word	0xffffffff


	//   ....[24]....
        /*01e0*/ 	.word	0xffffffff


	//   ....[25]....
        /*01e4*/ 	.word	0xffffffff


	//   ....[26]....
        /*01e8*/ 	.word	0xffffffff


	//   ....[27]....
        /*01ec*/ 	.word	0xffffffff


	//   ....[28]....
        /*01f0*/ 	.word	0xffffffff


	//   ....[29]....
        /*01f4*/ 	.word	0xffffffff


	//   ....[30]....
        /*01f8*/ 	.word	0xffffffff


	//   ....[31]....
        /*01fc*/ 	.word	0xffffffff


	//   ....[32]....
        /*0200*/ 	.word	0xffffffff


	//   ....[33]....
        /*0204*/ 	.word	0xffffffff


	//   ....[34]....
        /*0208*/ 	.word	0xffffffff


	//   ....[35]....
        /*020c*/ 	.word	0xffffffff


	//   ....[36]....
        /*0210*/ 	.word	0xffffffff


	//   ....[37]....
        /*0214*/ 	.word	0xffffffff


	//   ....[38]....
        /*0218*/ 	.word	0xffffffff


	//   ....[39]....
        /*021c*/ 	.word	0xffffffff


	//   ....[40]....
        /*0220*/ 	.word	0xffffffff


	//   ....[41]....
        /*0224*/ 	.word	0xffffffff


	//   ....[42]....
        /*0228*/ 	.word	0xffffffff


	//   ....[43]....
        /*022c*/ 	.word	0xffffffff


	//   ....[44]....
        /*0230*/ 	.word	0xffffffff


	//   ....[45]....
        /*0234*/ 	.word	0xffffffff


	//   ....[46]....
        /*0238*/ 	.word	0xffffffff


	//   ....[47]....
        /*023c*/ 	.word	0xffffffff


	//   ....[48]....
        /*0240*/ 	.word	0xffffffff


	//   ....[49]....
        /*0244*/ 	.word	0xffffffff


	//   ....[50]....
        /*0248*/ 	.word	0xffffffff


	//   ....[51]....
        /*024c*/ 	.word	0xffffffff


	//   ....[52]....
        /*0250*/ 	.word	0xffffffff


	//   ....[53]....
        /*0254*/ 	.word	0xffffffff


	//   ....[54]....
        /*0258*/ 	.word	0xffffffff


	//   ....[55]....
        /*025c*/ 	.word	0xffffffff


	//   ....[56]....
        /*0260*/ 	.word	0xffffffff


	//   ....[57]....
        /*0264*/ 	.word	0xffffffff


	//   ....[58]....
        /*0268*/ 	.word	0xffffffff


	//   ....[59]....
        /*026c*/ 	.word	0xffffffff


	//   ....[60]....
        /*0270*/ 	.word	0xffffffff


	//   ....[61]....
        /*0274*/ 	.word	0xffffffff


	//   ....[62]....
        /*0278*/ 	.word	0xffffffff


	//   ....[63]....
        /*027c*/ 	.word	0xffffffff


	//   ....[64]....
        /*0280*/ 	.word	0xffffffff


	//   ....[65]....
        /*0284*/ 	.word	0xffffffff


	//   ....[66]....
        /*0288*/ 	.word	0xffffffff


	//   ....[67]....
        /*028c*/ 	.word	0xffffffff


	//   ....[68]....
        /*0290*/ 	.word	0xffffffff


	//   ....[69]....
        /*0294*/ 	.word	0xffffffff


	//   ....[70]....
        /*0298*/ 	.word	0xffffffff


	//   ....[71]....
        /*029c*/ 	.word	0xffffffff


	//   ....[72]....
        /*02a0*/ 	.word	0xffffffff


	//   ....[73]....
        /*02a4*/ 	.word	0xffffffff


	//   ....[74]....
        /*02a8*/ 	.word	0xffffffff


	//   ....[75]....
        /*02ac*/ 	.word	0xffffffff


	//   ....[76]....
        /*02b0*/ 	.word	0xffffffff


	//   ....[77]....
        /*02b4*/ 	.word	0xffffffff


	//   ....[78]....
        /*02b8*/ 	.word	0xffffffff


	//   ....[79]....
        /*02bc*/ 	.word	0xffffffff


	//   ....[80]....
        /*02c0*/ 	.word	0xffffffff


	//   ....[81]....
        /*02c4*/ 	.word	0xffffffff


	//   ....[82]....
        /*02c8*/ 	.word	0xffffffff


	//   ....[83]....
        /*02cc*/ 	.word	0xffffffff


	//   ....[84]....
        /*02d0*/ 	.word	0xffffffff


	//   ....[85]....
        /*02d4*/ 	.word	0xffffffff


	//   ....[86]....
        /*02d8*/ 	.word	0xffffffff


	//   ....[87]....
        /*02dc*/ 	.word	0xffffffff


	//   ....[88]....
        /*02e0*/ 	.word	0xffffffff


	//   ....[89]....
        /*02e4*/ 	.word	0xffffffff


	//   ....[90]....
        /*02e8*/ 	.word	0xffffffff


	//   ....[91]....
        /*02ec*/ 	.word	0xffffffff


	//   ....[92]....
        /*02f0*/ 	.word	0xffffffff


	//   ....[93]....
        /*02f4*/ 	.word	0xffffffff


	//   ....[94]....
        /*02f8*/ 	.word	0xffffffff


	//   ....[95]....
        /*02fc*/ 	.word	0xffffffff


	//   ....[96]....
        /*0300*/ 	.word	0xffffffff


	//   ....[97]....
        /*0304*/ 	.word	0x05000047


	//   ....[98]....
        /*0308*/ 	.word	0x05000047


	//   ....[99]....
        /*030c*/ 	.word	0x05000047


	//   ....[100]....
        /*0310*/ 	.word	0x05000047


	//   ....[101]....
        /*0314*/ 	.word	0x05000047


	//   ....[102]....
        /*0318*/ 	.word	0x05000047


	//   ....[103]....
        /*031c*/ 	.word	0x05000047


	//   ....[104]....
        /*0320*/ 	.word	0x05000047


	//   ....[105]....
        /*0324*/ 	.word	0x05000047


	//   ....[106]....
        /*0328*/ 	.word	0x05000047


	//   ....[107]....
        /*032c*/ 	.word	0x05000047


	//   ....[108]....
        /*0330*/ 	.word	0x05000047


	//   ....[109]....
        /*0334*/ 	.word	0x05000047


	//   ....[110]....
        /*0338*/ 	.word	0x05000047


	//   ....[111]....
        /*033c*/ 	.word	0x05000047


	//   ....[112]....
        /*0340*/ 	.word	0x05000047


	//   ....[113]....
        /*0344*/ 	.word	0x05000047


	//   ....[114]....
        /*0348*/ 	.word	0x05000047


	//   ....[115]....
        /*034c*/ 	.word	0x05000047


	//   ....[116]....
        /*0350*/ 	.word	0x05000047


	//   ....[117]....
        /*0354*/ 	.word	0x05000047


	//   ....[118]....
        /*0358*/ 	.word	0x05000047


	//   ....[119]....
        /*035c*/ 	.word	0x05000047


	//   ....[120]....
        /*0360*/ 	.word	0x05000047


	//   ....[121]....
        /*0364*/ 	.word	0x05000047


	//   ....[122]....
        /*0368*/ 	.word	0x05000047


	//   ....[123]....
        /*036c*/ 	.word	0x05000047


	//   ....[124]....
        /*0370*/ 	.word	0x05000047


	//   ....[125]....
        /*0374*/ 	.word	0x05000047


	//   ....[126]....
        /*0378*/ 	.word	0x05000047


	//   ....[127]....
        /*037c*/ 	.word	0x05000047


	//   ....[128]....
        /*0380*/ 	.word	0x05000047


	//   ....[129]....
        /*0384*/ 	.word	0x05000047


	//   ....[130]....
        /*0388*/ 	.word	0x05000047


	//   ....[131]....
        /*038c*/ 	.word	0x05000047


	//   ....[132]....
        /*0390*/ 	.word	0x05000047


	//   ....[133]....
        /*0394*/ 	.word	0x05000047


	//   ....[134]....
        /*0398*/ 	.word	0x05000047


	//   ....[135]....
        /*039c*/ 	.word	0x05000047


	//   ....[136]....
        /*03a0*/ 	.word	0x05000047


	//   ....[137]....
        /*03a4*/ 	.word	0x05000047


	//   ....[138]....
        /*03a8*/ 	.word	0x05000047


	//   ....[139]....
        /*03ac*/ 	.word	0x05000047


	//   ....[140]....
        /*03b0*/ 	.word	0x05000047


	//   ....[141]....
        /*03b4*/ 	.word	0x05000047


	//   ....[142]....
        /*03b8*/ 	.word	0x05000047


	//   ....[143]....
        /*03bc*/ 	.word	0x05000047


	//   ....[144]....
        /*03c0*/ 	.word	0x05000047


	//   ....[145]....
        /*03c4*/ 	.word	0x05000047


	//   ....[146]....
        /*03c8*/ 	.word	0x05000047


	//   ....[147]....
        /*03cc*/ 	.word	0x05000047


	//   ....[148]....
        /*03d0*/ 	.word	0x05000047


	//   ....[149]....
        /*03d4*/ 	.word	0x05000047


	//   ....[150]....
        /*03d8*/ 	.word	0x05000047


	//   ....[151]....
        /*03dc*/ 	.word	0x05000047


	//   ....[152]....
        /*03e0*/ 	.word	0x05000047


	//   ....[153]....
        /*03e4*/ 	.word	0x05000047


	//   ....[154]....
        /*03e8*/ 	.word	0x05000047


	//   ....[155]....
        /*03ec*/ 	.word	0x05000047


	//   ....[156]....
        /*03f0*/ 	.word	0x05000047


	//   ....[157]....
        /*03f4*/ 	.word	0x05000047


	//   ....[158]....
        /*03f8*/ 	.word	0x05000047


	//   ....[159]....
        /*03fc*/ 	.word	0x05000047


	//   ....[160]....
        /*0400*/ 	.word	0x05000047


	//----- nvinfo : EIATTR_COOP_GROUP_INSTR_OFFSETS
	.align		4
.L_1809:
        /*0404*/ 	.byte	0x04, 0x28
        /*0406*/ 	.short	(.L_1811 - .L_1810)


	//   ....[0]....
.L_1810:
        /*0408*/ 	.word	0x00001410


	//   ....[1]....
        /*040c*/ 	.word	0x00001960


	//   ....[2]....
        /*0410*/ 	.word	0x00002000


	//   ....[3]....
        /*0414*/ 	.word	0x000065f0


	//   ....[4]....
        /*0418*/ 	.word	0x00008070


	//   ....[5]....
        /*041c*/ 	.word	0x00008090


	//   ....[6]....
        /*0420*/ 	.word	0x000080a0


	//   ....[7]....
        /*0424*/ 	.word	0x000080b0


	//   ....[8]....
        /*0428*/ 	.word	0x00008150


	//   ....[9]....
        /*042c*/ 	.word	0x00008180


	//   ....[10]....
        /*0430*/ 	.word	0x000081a0


	//   ....[11]....
        /*0434*/ 	.word	0x000081b0


	//   ....[12]....
        /*0438*/ 	.word	0x00008250


	//   ....[13]....
        /*043c*/ 	.word	0x00008270


	//   ....[14]....
        /*0440*/ 	.word	0x000082a0


	//   ....[15]....
        /*0444*/ 	.word	0x000082b0


	//   ....[16]....
        /*0448*/ 	.word	0x00008360


	//   ....[17]....
        /*044c*/ 	.word	0x00008380


	//   ....[18]....
        /*0450*/ 	.word	0x000083a0


	//   ....[19]....
        /*0454*/ 	.word	0x000083b0


	//   ....[20]....
        /*0458*/ 	.word	0x00008450


	//   ....[21]....
        /*045c*/ 	.word	0x00008480


	//   ....[22]....
        /*0460*/ 	.word	0x00008490


	//   ....[23]....
        /*0464*/ 	.word	0x000084a0


	//   ....[24]....
        /*0468*/ 	.word	0x00008610


	//   ....[25]....
        /*046c*/ 	.word	0x00008620


	//   ....[26]....
        /*0470*/ 	.word	0x00008630


	//   ....[27]....
        /*0474*/ 	.word	0x00008640


	//   ....[28]....
        /*0478*/ 	.word	0x00008650


	//   ....[29]....
        /*047c*/ 	.word	0x00008660


	//   ....[30]....
        /*0480*/ 	.word	0x00008670


	//   ....[31]....
        /*0484*/ 	.word	0x00008680


	//   ....[32]....
        /*0488*/ 	.word	0x00009930


	//   ....[33]....
        /*048c*/ 	.word	0x00009950


	//   ....[34]....
        /*0490*/ 	.word	0x00009960


	//   ....[35]....
        /*0494*/ 	.word	0x00009970


	//   ....[36]....
        /*0498*/ 	.word	0x00009a90


	//   ....[37]....
        /*049c*/ 	.word	0x00009aa0


	//   ....[38]....
        /*04a0*/ 	.word	0x00009ab0


	//   ....[39]....
        /*04a4*/ 	.word	0x00009ac0


	//   ....[40]....
        /*04a8*/ 	.word	0x00009be0


	//   ....[41]....
        /*04ac*/ 	.word	0x00009bf0


	//   ....[42]....
        /*04b0*/ 	.word	0x00009c00


	//   ....[43]....
        /*04b4*/ 	.word	0x00009c10


	//   ....[44]....
        /*04b8*/ 	.word	0x00009d30


	//   ....[45]....
        /*04bc*/ 	.word	0x00009d40


	//   ....[46]....
        /*04c0*/ 	.word	0x00009d50


	//   ....[47]....
        /*04c4*/ 	.word	0x00009d60


	//   ....[48]....
        /*04c8*/ 	.word	0x00009e80


	//   ....[49]....
        /*04cc*/ 	.word	0x00009e90


	//   ....[50]....
        /*04d0*/ 	.word	0x00009ea0


	//   ....[51]....
        /*04d4*/ 	.word	0x00009eb0


	//   ....[52]....
        /*04d8*/ 	.word	0x00009fd0


	//   ....[53]....
        /*04dc*/ 	.word	0x00009fe0


	//   ....[54]....
        /*04e0*/ 	.word	0x00009ff0


	//   ....[55]....
        /*04e4*/ 	.word	0x0000a000


	//   ....[56]....
        /*04e8*/ 	.word	0x0000a010


	//   ....[57]....
        /*04ec*/ 	.word	0x0000a020


	//   ....[58]....
        /*04f0*/ 	.word	0x0000a030


	//   ....[59]....
        /*04f4*/ 	.word	0x0000a060


	//   ....[60]....
        /*04f8*/ 	.word	0x0000a090


	//   ....[61]....
        /*04fc*/ 	.word	0x0000a0a0


	//   ....[62]....
        /*0500*/ 	.word	0x0000a0b0


	//   ....[63]....
        /*0504*/ 	.word	0x0000a0c0


	//   ....[64]....
        /*0508*/ 	.word	0x0000d680


	//   ....[65]....
        /*050c*/ 	.word	0x0000d6c0


	//   ....[66]....
        /*0510*/ 	.word	0x0000d700


	//   ....[67]....
        /*0514*/ 	.word	0x0000d740


	//   ....[68]....
        /*0518*/ 	.word	0x0000d850


	//   ....[69]....
        /*051c*/ 	.word	0x0000d890


	//   ....[70]....
        /*0520*/ 	.word	0x0000d8d0


	//   ....[71]....
        /*0524*/ 	.word	0x0000d910


	//   ....[72]....
        /*0528*/ 	.word	0x0000da20


	//   ....[73]....
        /*052c*/ 	.word	0x0000da60


	//   ....[74]....
        /*0530*/ 	.word	0x0000daa0


	//   ....[75]....
        /*0534*/ 	.word	0x0000dae0


	//   ....[76]....
        /*0538*/ 	.word	0x0000dbf0


	//   ....[77]....
        /*053c*/ 	.word	0x0000dc30


	//   ....[78]....
        /*0540*/ 	.word	0x0000dc70


	//   ....[79]....
        /*0544*/ 	.word	0x0000dcb0


	//   ....[80]....
        /*0548*/ 	.word	0x0000ddc0


	//   ....[81]....
        /*054c*/ 	.word	0x0000de00


	//   ....[82]....
        /*0550*/ 	.word	0x0000de40


	//   ....[83]....
        /*0554*/ 	.word	0x0000de60


	//   ....[84]....
        /*0558*/ 	.word	0x0000e7d0


	//   ....[85]....
        /*055c*/ 	.word	0x0000f330


	//   ....[86]....
        /*0560*/ 	.word	0x0000ff60


	//   ....[87]....
        /*0564*/ 	.word	0x00010640


	//   ....[88]....
        /*0568*/ 	.word	0x00010660


	//   ....[89]....
        /*056c*/ 	.word	0x00010690


	//   ....[90]....
        /*0570*/ 	.word	0x000106d0


	//   ....[91]....
        /*0574*/ 	.word	0x00010700


	//   ....[92]....
        /*0578*/ 	.word	0x000108b0


	//   ....[93]....
        /*057c*/ 	.word	0x000108d0


	//   ....[94]....
        /*0580*/ 	.word	0x00010900


	//   ....[95]....
        /*0584*/ 	.word	0x00010950


	//   ....[96]....
        /*0588*/ 	.word	0x00010980


	//   ....[97]....
        /*058c*/ 	.word	0x00010e70


	//   ....[98]....
        /*0590*/ 	.word	0x00010ec0


	//   ....[99]....
        /*0594*/ 	.word	0x00010f10


	//   ....[100]....
        /*0598*/ 	.word	0x00010f60


	//   ....[101]....
        /*059c*/ 	.word	0x00011090


	//   ....[102]....
        /*05a0*/ 	.word	0x000110e0


	//   ....[103]....
        /*05a4*/ 	.word	0x00011130


	//   ....[104]....
        /*05a8*/ 	.word	0x00011180


	//   ....[105]....
        /*05ac*/ 	.word	0x000112b0


	//   ....[106]....
        /*05b0*/ 	.word	0x00011300


	//   ....[107]....
        /*05b4*/ 	.word	0x00011350


	//   ....[108]....
        /*05b8*/ 	.word	0x000113a0


	//   ....[109]....
        /*05bc*/ 	.word	0x000114d0


	//   ....[110]....
        /*05c0*/ 	.word	0x00011520


	//   ....[111]....
        /*05c4*/ 	.word	0x00011570


	//   ....[112]....
        /*05c8*/ 	.word	0x000115c0


	//   ....[113]....
        /*05cc*/ 	.word	0x000116f0


	//   ....[114]....
        /*05d0*/ 	.word	0x00011740


	//   ....[115]....
        /*05d4*/ 	.word	0x00011790


	//   ....[116]....
        /*05d8*/ 	.word	0x000117e0


	//   ....[117]....
        /*05dc*/ 	.word	0x00011880


	//   ....[118]....
        /*05e0*/ 	.word	0x00011920


	//   ....[119]....
        /*05e4*/ 	.word	0x000119c0


	//   ....[120]....
        /*05e8*/ 	.word	0x00011a60


	//   ....[121]....
        /*05ec*/ 	.word	0x00011b00


	//   ....[122]....
        /*05f0*/ 	.word	0x00011b90


	//   ....[123]....
        /*05f4*/ 	.word	0x00011be0


	//   ....[124]....
        /*05f8*/ 	.word	0x00011c30


	//   ....[125]....
        /*05fc*/ 	.word	0x00011ca0


	//   ....[126]....
        /*0600*/ 	.word	0x00011cf0


	//   ....[127]....
        /*0604*/ 	.word	0x00011d40


	//   ....[128]....
        /*0608*/ 	.word	0x00011d90


	//   ....[129]....
        /*060c*/ 	.word	0x00011e30


	//   ....[130]....
        /*0610*/ 	.word	0x00011e80


	//   ....[131]....
        /*0614*/ 	.word	0x00011ed0


	//   ....[132]....
        /*0618*/ 	.word	0x00011f20


	//   ....[133]....
        /*061c*/ 	.word	0x00011fc0


	//   ....[134]....
        /*0620*/ 	.word	0x00012050


	//   ....[135]....
        /*0624*/ 	.word	0x000120a0


	//   ....[136]....
        /*0628*/ 	.word	0x000120f0


	//   ....[137]....
        /*062c*/ 	.word	0x00012190


	//   ....[138]....
        /*0630*/ 	.word	0x00012220


	//   ....[139]....
        /*0634*/ 	.word	0x00012270


	//   ....[140]....
        /*0638*/ 	.word	0x000122c0


	//   ....[141]....
        /*063c*/ 	.word	0x00012360


	//   ....[142]....
        /*0640*/ 	.word	0x000123f0


	//   ....[143]....
        /*0644*/ 	.word	0x00012440


	//   ....[144]....
        /*0648*/ 	.word	0x00012490


	//   ....[145]....
        /*064c*/ 	.word	0x00012530


	//   ....[146]....
        /*0650*/ 	.word	0x000125c0


	//   ....[147]....
        /*0654*/ 	.word	0x00012610


	//   ....[148]....
        /*0658*/ 	.word	0x00012660


	//   ....[149]....
        /*065c*/ 	.word	0x00012700


	//   ....[150]....
        /*0660*/ 	.word	0x000127b0


	//   ....[151]....
        /*0664*/ 	.word	0x00012810


	//   ....[152]....
        /*0668*/ 	.word	0x000128a0


	//   ....[153]....
        /*066c*/ 	.word	0x000128f0


	//   ....[154]....
        /*0670*/ 	.word	0x00012940


	//   ....[155]....
        /*0674*/ 	.word	0x00012990


	//   ....[156]....
        /*0678*/ 	.word	0x000129e0


	//   ....[157]....
        /*067c*/ 	.word	0x00012a20


	//   ....[158]....
        /*0680*/ 	.word	0x00012a70


	//   ....[159]....
        /*0684*/ 	.word	0x00012ae0


	//   ....[160]....
        /*0688*/ 	.word	0x00012b30


	//----- nvinfo : EIATTR_EXIT_INSTR_OFFSETS
	.align		4
.L_1811:
        /*068c*/ 	.byte	0x04, 0x1c
        /*068e*/ 	.short	(.L_1813 - .L_1812)


	//   ....[0]....
.L_1812:
        /*0690*/ 	.word	0x00010ac0


	//   ....[1]....
        /*0694*/ 	.word	0x00010e10


	//----- nvinfo : EIATTR_MAX_THREADS
	.align		4
.L_1813:
        /*0698*/ 	.byte	0x04, 0x05
        /*069a*/ 	.short	(.L_1815 - .L_1814)
.L_1814:
        /*069c*/ 	.word	0x00000040
        /*06a0*/ 	.word	0x00000001
        /*06a4*/ 	.word	0x00000001


	//----- nvinfo : EIATTR_CRS_STACK_SIZE
	.align		4
.L_1815:
        /*06a8*/ 	.byte	0x04, 0x1e
        /*06aa*/ 	.short	(.L_1817 - .L_1816)
.L_1816:
        /*06ac*/ 	.word	0x00000000


	//----- nvinfo : EIATTR_CBANK_PARAM_SIZE
	.align		4
.L_1817:
        /*06b0*/ 	.byte	0x03, 0x19
        /*06b2*/ 	.short	0x01f0


	//----- nvinfo : EIATTR_PARAM_CBANK
	.align		4
        /*06b4*/ 	.byte	0x04, 0x0a
        /*06b6*/ 	.short	(.L_1819 - .L_1818)
	.align		4
.L_1818:
        /*06b8*/ 	.word	index@(.nv.constant0._Z25selective_scan_bwd_kernelI32Selective_Scan_bwd_kernel_traitsILi64ELi16ELb0ELb1ELb0ELb1ELb0EN3c108BFloat16ENS1_7complexIfEEEEv12SSMParamsBwd)
        /*06bc*/ 	.short	0x0210
        /*06be*/ 	.short	0x01f0


	//----- nvinfo : EIATTR_SW_WAR
	.align		4
.L_1819:
        /*06c0*/ 	.byte	0x04, 0x36
        /*06c2*/ 	.short	(.L_1821 - .L_1820)
.L_1820:
        /*06c4*/ 	.word	0x00000008
.L_1821:


//--------------------- .nv.info._Z25selective_scan_bwd_kernelI32Selective_Scan_bwd_kernel_traitsILi64ELi16ELb0ELb1ELb0ELb1ELb1EN3c108BFloat16ENS1_7complexIfEEEEv12SSMParamsBwd --------------------------
	.section	.nv.info._Z25selective_scan_bwd_kernelI32Selective_Scan_bwd_kernel_traitsILi64ELi16ELb0ELb1ELb0ELb1ELb1EN3c108BFloat16ENS1_7complexIfEEEEv12SSMParamsBwd,"",@"SHT_CUDA_INFO"
	.sectionflags	@""
	.align	4


	//----- nvinfo : EIATTR_CUDA_API_VERSION
	.align		4
        /*0000*/ 	.byte	0x04, 0x37
        /*0002*/ 	.short	(.L_1823 - .L_1822)
.L_1822:
        /*0004*/ 	.word	0x00000082


	//----- nvinfo : EIATTR_KPARAM_INFO
	.align		4
.L_1823:
        /*0008*/ 	.byte	0x04, 0x17
        /*000a*/ 	.short	(.L_1825 - .L_1824)
.L_1824:
        /*000c*/ 	.word	0x00000000
        /*0010*/ 	.short	0x0000
        /*0012*/ 	.short	0x0000
        /*0014*/ 	.byte	0x00, 0xf0, 0xc1, 0x07


	//----- nvinfo : EIATTR_SPARSE_MMA_MASK
	.align		4
.L_1825:
        /*0018*/ 	.byte	0x03, 0x50
        /*001a*/ 	.short	0x0000


	//----- nvinfo : EIATTR_MAXREG_COUNT
	.align		4
        /*001c*/ 	.byte	0x03, 0x1b
        /*001e*/ 	.short	0x00ff


	//----- nvinfo : EIATTR_NUM_BARRIERS
	.align		4
        /*0020*/ 	.byte	0x02, 0x4c
        /*0022*/ 	.byte	0x01
	.zero		1


	//----- nvinfo : EIATTR_ANNOTATIONS
	.align		4
        /*0024*/ 	.byte	0x04, 0x55
        /*0026*/ 	.short	(.L_1827 - .L_1826)


	//   ....[0]....
.L_1826:
        /* <DEDUP_REMOVED lines=22> */


	//----- nvinfo : EIATTR_MERCURY_ISA_VERSION
	.align		4
.L_1827:
        /*0178*/ 	.byte	0x03, 0x5f
        /*017a*/ 	.short	0x0101


	//----- nvinfo : EIATTR_COOP_GROUP_MASK_REGIDS
	.align		4
        /*017c*/ 	.byte	0x04, 0x29
        /*017e*/ 	.short	(.L_1829 - .L_1828)


	//   ....[0]....
.L_1828:
        /*0180*/ 	.word	0xffffffff


	//   ....[1]....
        /*0184*/ 	.word	0xffffffff


	//   ....[2]....
        /*0188*/ 	.word	0xffffffff


	//   ....[3]....
        /*018c*/ 	.word	0xffffffff


	//   ....[4]....
        /*0190*/ 	.word	0xffffffff


	//   ....[5]....
        /*0194*/ 	.word	0xffffffff


	//   ....[6]....
        /*0198*/ 	.word	0xffffffff


	//   ....[7]....
        /*019c*/ 	.word	0xffffffff


	//   ....[8]....
        /*01a0*/ 	.word	0xffffffff


	//   ....[9]....
        /*01a4*/ 	.word	0xffffffff


	//   ....[10]....
        /*01a8*/ 	.word	0xffffffff


	//   ....[11]....
        /*01ac*/ 	.word	0xffffffff


	//   ....[12]....
        /*01b0*/ 	.word	0xffffffff


	//   ....[13]....
        /*01b4*/ 	.word	0xffffffff


	//   ....[14]....
        /*01b8*/ 	.word	0xffffffff


	//   ....[15]....
        /*01bc*/ 	.word	0xffffffff


	//   ....[16]....
        /*01c0*/ 	.word	0xffffffff


	//   ....[17]....
        /*01c4*/ 	.word	0xffffffff


	//   ....[18]....
        /*01c8*/ 	.word	0xffffffff


	//   ....[19]....
        /*01cc*/ 	.word	0xffffffff


	//   ....[20]....
        /*01d0*/ 	.word	0xffffffff


	//   ....[21]....
        /*01d4*/ 	.word	0xffffffff


	//   ....[22]....
        /*01d8*/ 	.word	0xffffffff


	//   ....[23]....
        /*01dc*/ 	.word	0xffffffff


	//   ....[24]....
        /*01e0*/ 	.word	0xffffffff


	//   ....[25]....
        /*01e4*/ 	.word	0xffffffff


	//   ....[26]....
        /*01e8*/ 	.word	0xffffffff


	//   ....[27]....
        /*01ec*/ 	.word	0xffffffff


	//   ....[28]....
        /*01f0*/ 	.word	0xffffffff


	//   ....[29]....
        /*01f4*/ 	.word	0xffffffff


	//   ....[30]....
        /*01f8*/ 	.word	0xffffffff


	//   ....[31]....
        /*01fc*/ 	.word	0xffffffff


	//   ....[32]....
        /*0200*/ 	.word	0xffffffff


	//   ....[33]....
        /*0204*/ 	.word	0xffffffff


	//   ....[34]....
        /*0208*/ 	.word	0xffffffff


	//   ....[35]....
        /*020c*/ 	.word	0xffffffff


	//   ....[36]....
        /*0210*/ 	.word	0xffffffff


	//   ....[37]....
        /*0214*/ 	.word	0xffffffff


	//   ....[38]....
        /*0218*/ 	.word	0xffffffff


	//   ....[39]....
        /*021c*/ 	.word	0xffffffff


	//   ....[40]....
        /*0220*/ 	.word	0xffffffff


	//   ....[41]....
        /*0224*/ 	.word	0xffffffff


	//   ....[42]....
        /*0228*/ 	.word	0xffffffff


	//   ....[43]....
        /*022c*/ 	.word	0xffffffff


	//   ....[44]....
        /*0230*/ 	.word	0xffffffff


	//   ....[45]....
        /*0234*/ 	.word	0xffffffff


	//   ....[46]....
        /*0238*/ 	.word	0xffffffff


	//   ....[47]....
        /*023c*/ 	.word	0xffffffff


	//   ....[48]....
        /*0240*/ 	.word	0xffffffff


	//   ....[49]....
        /*0244*/ 	.word	0xffffffff


	//   ....[50]....
        /*0248*/ 	.word	0xffffffff


	//   ....[51]....
        /*024c*/ 	.word	0xffffffff


	//   ....[52]....
        /*0250*/ 	.word	0xffffffff


	//   ....[53]....
        /*0254*/ 	.word	0xffffffff


	//   ....[54]....
        /*0258*/ 	.word	0xffffffff


	//   ....[55]....
        /*025c*/ 	.word	0xffffffff


	//   ....[56]....
        /*0260*/ 	.word	0xffffffff


	//   ....[57]....
        /*0264*/ 	.word	0xffffffff


	//   ....[58]....
        /*0268*/ 	.word	0xffffffff


	//   ....[59]....
        /*026c*/ 	.word	0xffffffff


	//   ....[60]....
        /*0270*/ 	.word	0xffffffff


	//   ....[61]....
        /*0274*/ 	.word	0xffffffff


	//   ....[62]....
        /*0278*/ 	.word	0xffffffff


	//   ....[63]....
        /*027c*/ 	.word	0xffffffff


	//   ....[64]....
        /*0280*/ 	.word	0xffffffff


	//   ....[65]....
        /*0284*/ 	.word	0xffffffff


	//   ....[66]....
        /*0288*/ 	.word	0xffffffff


	//   ....[67]....
        /*028c*/ 	.word	0xffffffff


	//   ....[68]....
        /*0290*/ 	.word	0xffffffff


	//   ....[69]....
        /*0294*/ 	.word	0xffffffff


	//   ....[70]....
        /*0298*/ 	.word	0xffffffff


	//   ....[71]....
        /*029c*/ 	.word	0xffffffff


	//   ....[72]....
        /*02a0*/ 	.word	0xffffffff


	//   ....[73]....
        /*02a4*/ 	.word	0xffffffff


	//   ....[74]....
        /*02a8*/ 	.word	0xffffffff


	//   ....[75]....
        /*02ac*/ 	.word	0xffffffff


	//   ....[76]....
        /*02b0*/ 	.word	0xffffffff


	//   ....[77]....
        /*02b4*/ 	.word	0xffffffff


	//   ....[78]....
        /*02b8*/ 	.word	0xffffffff


	//   ....[79]....
        /*02bc*/ 	.word	0xffffffff


	//   ....[80]....
        /*02c0*/ 	.word	0xffffffff


	//   ....[81]....
        /*02c4*/ 	.word	0xffffffff


	//   ....[82]....
        /*02c8*/ 	.word	0xffffffff


	//   ....[83]....
        /*02cc*/ 	.word	0xffffffff


	//   ....[84]....
        /*02d0*/ 	.word	0xffffffff


	//   ....[85]....
        /*02d4*/ 	.word	0xffffffff


	//   ....[86]....
        /*02d8*/ 	.word	0xffffffff


	//   ....[87]....
        /*02dc*/ 	.word	0xffffffff


	//   ....[88]....
        /*02e0*/ 	.word	0xffffffff


	//   ....[89]....
        /*02e4*/ 	.word	0xffffffff


	//   ....[90]....
        /*02e8*/ 	.word	0xffffffff


	//   ....[91]....
        /*02ec*/ 	.word	0xffffffff


	//   ....[92]....
        /*02f0*/ 	.word	0xffffffff


	//   ....[93]....
        /*02f4*/ 	.word	0xffffffff


	//   ....[94]....
        /*02f8*/ 	.word	0xffffffff


	//   ....[95]....
        /*02fc*/ 	.word	0xffffffff


	//   ....[96]....
        /*0300*/ 	.word	0xffffffff


	//   ....[97]....
        /*0304*/ 	.word	0xffffffff


	//   ....[98]....
        /*0308*/ 	.word	0xffffffff


	//   ....[99]....
        /*030c*/ 	.word	0xffffffff


	//   ....[100]....
        /*0310*/ 	.word	0xffffffff


	//   ....[101]....
        /*0314*/ 	.word	0x05000047


	//   ....[102]....
        /*0318*/ 	.word	0x05000047


	//   ....[103]....
        /*031c*/ 	.word	0x05000047


	//   ....[104]....
        /*0320*/ 	.word	0x05000047


	//   ....[105]....
        /*0324*/ 	.word	0x05000047


	//   ....[106]....
        /*0328*/ 	.word	0x05000047


	//   ....[107]....
        /*032c*/ 	.word	0x05000047


	//   ....[108]....
        /*0330*/ 	.word	0x05000047


	//   ....[109]....
        /*0334*/ 	.word	0x05000047


	//   ....[110]....
        /*0338*/ 	.word	0x05000047


	//   ....[111]....
        /*033c*/ 	.word	0x05000047


	//   ....[112]....
        /*0340*/ 	.word	0x05000047


	//   ....[113]....
        /*0344*/ 	.word	0x05000047


	//   ....[114]....
        /*0348*/ 	.word	0x05000047


	//   ....[115]....
        /*034c*/ 	.word	0x05000047


	//   ....[116]....
        /*0350*/ 	.word	0x05000047


	//   ....[117]....
        /*0354*/ 	.word	0x05000047


	//   ....[118]....
        /*0358*/ 	.word	0x05000047


	//   ....[119]....
        /*035c*/ 	.word	0x05000047


	//   ....[120]....
        /*0360*/ 	.word	0x05000047


	//   ....[121]....
        /*0364*/ 	.word	0x05000047


	//   ....[122]....
        /*0368*/ 	.word	0x05000047


	//   ....[123]....
        /*036c*/ 	.word	0x05000047


	//   ....[124]....
        /*0370*/ 	.word	0x05000047


	//   ....[125]....
        /*0374*/ 	.word	0x05000047


	//   ....[126]....
        /*0378*/ 	.word	0x05000047


	//   ....[127]....
        /*037c*/ 	.word	0x05000047


	//   ....[128]....
        /*0380*/ 	.word	0x05000047


	//   ....[129]....
        /*0384*/ 	.word	0x05000047


	//   ....[130]....
        /*0388*/ 	.word	0x05000047


	//   ....[131]....
        /*038c*/ 	.word	0x05000047


	//   ....[132]....
        /*0390*/ 	.word	0x05000047


	//   ....[133]....
        /*0394*/ 	.word	0x05000047


	//   ....[134]....
        /*0398*/ 	.word	0x05000047


	//   ....[135]....
        /*039c*/ 	.word	0x05000047


	//   ....[136]....
        /*03a0*/ 	.word	0x05000047


	//   ....[137]....
        /*03a4*/ 	.word	0x05000047


	//   ....[138]....
        /*03a8*/ 	.word	0x05000047


	//   ....[139]....
        /*03ac*/ 	.word	0x05000047


	//   ....[140]....
        /*03b0*/ 	.word	0x05000047


	//   ....[141]....
        /*03b4*/ 	.word	0x05000047


	//   ....[142]....
        /*03b8*/ 	.word	0x05000047


	//   ....[143]....
        /*03bc*/ 	.word	0x05000047


	//   ....[144]....
        /*03c0*/ 	.word	0x05000047


	//   ....[145]....
        /*03c4*/ 	.word	0x05000047


	//   ....[146]....
        /*03c8*/ 	.word	0x05000047


	//   ....[147]....
        /*03cc*/ 	.word	0x05000047


	//   ....[148]....
        /*03d0*/ 	.word	0x05000047


	//   ....[149]....
        /*03d4*/ 	.word	0x05000047


	//   ....[150]....
        /*03d8*/ 	.word	0x05000047


	//   ....[151]....
        /*03dc*/ 	.word	0x05000047


	//   ....[152]....
        /*03e0*/ 	.word	0x05000047


	//   ....[153]....
        /*03e4*/ 	.word	0x05000047


	//   ....[154]....
        /*03e8*/ 	.word	0x05000047


	//   ....[155]....
        /*03ec*/ 	.word	0x05000047


	//   ....[156]....
        /*03f0*/ 	.word	0x05000047


	//   ....[157]....
        /*03f4*/ 	.word	0x05000047


	//   ....[158]....
        /*03f8*/ 	.word	0x05000047


	//   ....[159]....
        /*03fc*/ 	.word	0x05000047


	//   ....[160]....
        /*0400*/ 	.word	0x05000047


	//   ....[161]....
        /*0404*/ 	.word	0x05000047


	//   ....[162]....
        /*0408*/ 	.word	0x05000047


	//   ....[163]....
        /*040c*/ 	.word	0x05000047


	//   ....[164]....
        /*0410*/ 	.word	0x05000047


	//----- nvinfo : EIATTR_COOP_GROUP_INSTR_OFFSETS
	.align		4
.L_1829:
        /*0414*/ 	.byte	0x04, 0x28
        /*0416*/ 	.short	(.L_1831 - .L_1830)


	//   ....[0]....
.L_1830:
        /*0418*/ 	.word	0x00001400


	//   ....[1]....
        /*041c*/ 	.word	0x000019c0


	//   ....[2]....
        /*0420*/ 	.word	0x00002010


	//   ....[3]....
        /*0424*/ 	.word	0x00004e40


	//   ....[4]....
        /*0428*/ 	.word	0x00005550


	//   ....[5]....
        /*042c*/ 	.word	0x00006130


	//   ....[6]....
        /*0430*/ 	.word	0x00006c70


	//   ....[7]....
        /*0434*/ 	.word	0x00009010


	//   ....[8]....
        /*0438*/ 	.word	0x0000aba0


	//   ....[9]....
        /*043c*/ 	.word	0x0000abc0


	//   ....[10]....
        /*0440*/ 	.word	0x0000abd0


	//   ....[11]....
        /*0444*/ 	.word	0x0000abe0


	//   ....[12]....
        /*0448*/ 	.word	0x0000ac80


	//   ....[13]....
        /*044c*/ 	.word	0x0000acb0


	//   ....[14]....
        /*0450*/ 	.word	0x0000acd0


	//   ....[15]....
        /*0454*/ 	.word	0x0000ace0


	//   ....[16]....
        /*0458*/ 	.word	0x0000ad80


	//   ....[17]....
        /*045c*/ 	.word	0x0000ada0


	//   ....[18]....
        /*0460*/ 	.word	0x0000add0


	//   ....[19]....
        /*0464*/ 	.word	0x0000ade0


	//   ....[20]....
        /*0468*/ 	.word	0x0000ae90


	//   ....[21]....
        /*046c*/ 	.word	0x0000aeb0


	//   ....[22]....
        /*0470*/ 	.word	0x0000aed0


	//   ....[23]....
        /*0474*/ 	.word	0x0000aee0


	//   ....[24]....
        /*0478*/ 	.word	0x0000af80


	//   ....[25]....
        /*047c*/ 	.word	0x0000afb0


	//   ....[26]....
        /*0480*/ 	.word	0x0000afc0


	//   ....[27]....
        /*0484*/ 	.word	0x0000afd0


	//   ....[28]....
        /*0488*/ 	.word	0x0000b140


	//   ....[29]....
        /*048c*/ 	.word	0x0000b150


	//   ....[30]....
        /*0490*/ 	.word	0x0000b160


	//   ....[31]....
        /*0494*/ 	.word	0x0000b170


	//   ....[32]....
        /*0498*/ 	.word	0x0000b180


	//   ....[33]....
        /*049c*/ 	.word	0x0000b190


	//   ....[34]....
        /*04a0*/ 	.word	0x0000b1a0


	//   ....[35]....
        /*04a4*/ 	.word	0x0000b1b0


	//   ....[36]....
        /*04a8*/ 	.word	0x0000c470


	//   ....[37]....
        /*04ac*/ 	.word	0x0000c490


	//   ....[38]....
        /*04b0*/ 	.word	0x0000c4a0


	//   ....[39]....
        /*04b4*/ 	.word	0x0000c4b0


	//   ....[40]....
        /*04b8*/ 	.word	0x0000c5d0


	//   ....[41]....
        /*04bc*/ 	.word	0x0000c5e0


	//   ....[42]....
        /*04c0*/ 	.word	0x0000c5f0


	//   ....[43]....
        /*04c4*/ 	.word	0x0000c600


	//   ....[44]....
        /*04c8*/ 	.word	0x0000c720


	//   ....[45]....
        /*04cc*/ 	.word	0x0000c730


	//   ....[46]....
        /*04d0*/ 	.word	0x0000c740


	//   ....[47]....
        /*04d4*/ 	.word	0x0000c750


	//   ....[48]....
        /*04d8*/ 	.word	0x0000c870


	//   ....[49]....
        /*04dc*/ 	.word	0x0000c880


	//   ....[50]....
        /*04e0*/ 	.word	0x0000c890


	//   ....[51]....
        /*04e4*/ 	.word	0x0000c8a0


	//   ....[52]....
        /*04e8*/ 	.word	0x0000c9c0


	//   ....[53]....
        /*04ec*/ 	.word	0x0000c9d0


	//   ....[54]....
        /*04f0*/ 	.word	0x0000c9e0


	//   ....[55]....
        /*04f4*/ 	.word	0x0000c9f0


	//   ....[56]....
        /*04f8*/ 	.word	0x0000cb10


	//   ....[57]....
        /*04fc*/ 	.word	0x0000cb20


	//   ....[58]....
        /*0500*/ 	.word	0x0000cb30


	//   ....[59]....
        /*0504*/ 	.word	0x0000cb40


	//   ....[60]....
        /*0508*/ 	.word	0x0000cb50


	//   ....[61]....
        /*050c*/ 	.word	0x0000cb60


	//   ....[62]....
        /*0510*/ 	.word	0x0000cb70


	//   ....[63]....
        /*0514*/ 	.word	0x0000cba0


	//   ....[64]....
        /*0518*/ 	.word	0x0000cbd0


	//   ....[65]....
        /*051c*/ 	.word	0x0000cbe0


	//   ....[66]....
        /*0520*/ 	.word	0x0000cbf0


	//   ....[67]....
        /*0524*/ 	.word	0x0000cc00


	//   ....[68]....
        /*0528*/ 	.word	0x000101a0


	//   ....[69]....
        /*052c*/ 	.word	0x000101e0


	//   ....[70]....
        /*0530*/ 	.word	0x00010220


	//   ....[71]....
        /*0534*/ 	.word	0x00010260


	//   ....[72]....
        /*0538*/ 	.word	0x00010370


	//   ....[73]....
        /*053c*/ 	.word	0x000103b0


	//   ....[74]....
        /*0540*/ 	.word	0x000103f0


	//   ....[75]....
        /*0544*/ 	.word	0x00010430


	//   ....[76]....
        /*0548*/ 	.word	0x00010540


	//   ....[77]....
        /*054c*/ 	.word	0x00010580


	//   ....[78]....
        /*0550*/ 	.word	0x000105c0


	//   ....[79]....
        /*0554*/ 	.word	0x00010600


	//   ....[80]....
        /*0558*/ 	.word	0x00010710


	//   ....[81]....
        /*055c*/ 	.word	0x00010750


	//   ....[82]....
        /*0560*/ 	.word	0x00010790


	//   ....[83]....
        /*0564*/ 	.word	0x000107d0


	//   ....[84]....
        /*0568*/ 	.word	0x000108e0


	//   ....[85]....
        /*056c*/ 	.word	0x00010920


	//   ....[86]....
        /*0570*/ 	.word	0x00010960


	//   ....[87]....
        /*0574*/ 	.word	0x00010990


	//   ....[88]....
        /*0578*/ 	.word	0x00011310


	//   ....[89]....
        /*057c*/ 	.word	0x00011e70


	//   ....[90]....
        /*0580*/ 	.word	0x00012aa0


	//   ....[91]....
        /*0584*/ 	.word	0x00013170


	//   ....[92]....
        /*0588*/ 	.word	0x00013190


	//   ....[93]....
        /*058c*/ 	.word	0x000131c0


	//   ....[94]....
        /*0590*/ 	.word	0x00013200


	//   ....[95]....
        /*0594*/ 	.word	0x00013230


	//   ....[96]....
        /*0598*/ 	.word	0x000133e0


	//   ....[97]....
        /*059c*/ 	.word	0x00013400


	//   ....[98]....
        /*05a0*/ 	.word	0x00013430


	//   ....[99]....
        /*05a4*/ 	.word	0x00013480


	//   ....[100]....
        /*05a8*/ 	.word	0x000134b0


	//   ....[101]....
        /*05ac*/ 	.word	0x000139a0


	//   ....[102]....
        /*05b0*/ 	.word	0x000139f0


	//   ....[103]....
        /*05b4*/ 	.word	0x00013a40


	//   ....[104]....
        /*05b8*/ 	.word	0x00013a90


	//   ....[105]....
        /*05bc*/ 	.word	0x00013bc0


	//   ....[106]....
        /*05c0*/ 	.word	0x00013c10


	//   ....[107]....
        /*05c4*/ 	.word	0x00013c60


	//   ....[108]....
        /*05c8*/ 	.word	0x00013cb0


	//   ....[109]....
        /*05cc*/ 	.word	0x00013de0


	//   ....[110]....
        /*05d0*/ 	.word	0x00013e30


	//   ....[111]....
        /*05d4*/ 	.word	0x00013e80


	//   ....[112]....
        /*05d8*/ 	.word	0x00013ed0


	//   ....[113]....
        /*05dc*/ 	.word	0x00014000


	//   ....[114]....
        /*05e0*/ 	.word	0x00014050


	//   ....[115]....
        /*05e4*/ 	.word	0x000140a0


	//   ....[116]....
        /*05e8*/ 	.word	0x000140f0


	//   ....[117]....
        /*05ec*/ 	.word	0x00014220


	//   ....[118]....
        /*05f0*/ 	.word	0x00014270


	//   ....[119]....
        /*05f4*/ 	.word	0x000142c0


	//   ....[120]....
        /*05f8*/ 	.word	0x00014310


	//   ....[121]....
        /*05fc*/ 	.word	0x000143b0


	//   ....[122]....
        /*0600*/ 	.word	0x00014450


	//   ....[123]....
        /*0604*/ 	.word	0x000144f0


	//   ....[124]....
        /*0608*/ 	.word	0x00014590


	//   ....[125]....
        /*060c*/ 	.word	0x00014630


	//   ....[126]....
        /*0610*/ 	.word	0x000146c0


	//   ....[127]....
        /*0614*/ 	.word	0x00014710


	//   ....[128]....
        /*0618*/ 	.word	0x00014760


	//   ....[129]....
        /*061c*/ 	.word	0x000147d0


	//   ....[130]....
        /*0620*/ 	.word	0x00014820


	//   ....[131]....
        /*0624*/ 	.word	0x00014870


	//   ....[132]....
        /*0628*/ 	.word	0x000148c0


	//   ....[133]....
        /*062c*/ 	.word	0x00014960


	//   ....[134]....
        /*0630*/ 	.word	0x000149b0


	//   ....[135]....
        /*0634*/ 	.word	0x00014a00


	//   ....[136]....
        /*0638*/ 	.word	0x00014a50


	//   ....[137]....
        /*063c*/ 	.word	0x00014af0


	//   ....[138]....
        /*0640*/ 	.word	0x00014b80


	//   ....[139]....
        /*0644*/ 	.word	0x00014bd0


	//   ....[140]....
        /*0648*/ 	.word	0x00014c20


	//   ....[141]....
        /*064c*/ 	.word	0x00014cc0


	//   ....[142]....
        /*0650*/ 	.word	0x00014d50


	//   ....[143]....
        /*0654*/ 	.word	0x00014da0


	//   ....[144]....
        /*0658*/ 	.word	0x00014df0


	//   ....[145]....
        /*065c*/ 	.word	0x00014e90


	//   ....[146]....
        /*0660*/ 	.word	0x00014f20


	//   ....[147]....
        /*0664*/ 	.word	0x00014f70


	//   ....[148]....
        /*0668*/ 	.word	0x00014fc0


	//   ....[149]....
        /*066c*/ 	.word	0x00015060


	//   ....[150]....
        /*0670*/ 	.word	0x000150f0


	//   ....[151]....
        /*0674*/ 	.word	0x00015140


	//   ....[152]....
        /*0678*/ 	.word	0x00015190


	//   ....[153]....
        /*067c*/ 	.word	0x00015230


	//   ....[154]....
        /*0680*/ 	.word	0x000152e0


	//   ....[155]....
        /*0684*/ 	.word	0x00015340


	//   ....[156]....
        /*0688*/ 	.word	0x000153d0


	//   ....[157]....
        /*068c*/ 	.word	0x00015420


	//   ....[158]....
        /*0690*/ 	.word	0x00015470


	//   ....[159]....
        /*0694*/ 	.word	0x000154c0


	//   ....[160]....
        /*0698*/ 	.word	0x00015510


	//   ....[161]....
        /*069c*/ 	.word	0x00015550


	//   ....[162]....
        /*06a0*/ 	.word	0x000155a0


	//   ....[163]....
        /*06a4*/ 	.word	0x00015610


	//   ....[164]....
        /*06a8*/ 	.word	0x00015660


	//----- nvinfo : EIATTR_EXIT_INSTR_OFFSETS
	.align		4
.L_1831:
        /*06ac*/ 	.byte	0x04, 0x1c
        /*06ae*/ 	.short	(.L_1833 - .L_1832)


	//   ....[0]....
.L_1832:
        /*06b0*/ 	.word	0x000135f0


	//   ....[1]....
        /*06b4*/ 	.word	0x00013940


	//----- nvinfo : EIATTR_MAX_THREADS
	.align		4
.L_1833:
        /*06b8*/ 	.byte	0x04, 0x05
        /*06ba*/ 	.short	(.L_1835 - .L_1834)
.L_1834:
        /*06bc*/ 	.word	0x00000040
        /*06c0*/ 	.word	0x00000001
        /*06c4*/ 	.word	0x00000001


	//----- nvinfo : EIATTR_CRS_STACK_SIZE
	.align		4
.L_1835:
        /*06c8*/ 	.byte	0x04, 0x1e
        /*06ca*/ 	.short	(.L_1837 - .L_1836)
.L_1836:
        /*06cc*/ 	.word	0x00000000


	//----- nvinfo : EIATTR_CBANK_PARAM_SIZE
	.align		4
.L_1837:
        /*06d0*/ 	.byte	0x03, 0x19
        /*06d2*/ 	.short	0x01f0


	//----- nvinfo : EIATTR_PARAM_CBANK
	.align		4
        /*06d4*/ 	.byte	0x04, 0x0a
        /*06d6*/ 	.short	(.L_1839 - .L_1838)
	.align		4
.L_1838:
        /*06d8*/ 	.word	index@(.nv.constant0._Z25selective_scan_bwd_kernelI32Selective_Scan_bwd_kernel_traitsILi64ELi16ELb0ELb1ELb0ELb1ELb1EN3c108BFloat16ENS1_7complexIfEEEEv12SSMParamsBwd)
        /*06dc*/ 	.short	0x0210
        /*06de*/ 	.short	0x01f0


	//----- nvinfo : EIATTR_SW_WAR
	.align		4
.L_1839:
        /*06e0*/ 	.byte	0x04, 0x36
        /*06e2*/ 	.short	(.L_1841 - .L_1840)
.L_1840:
        /*06e4*/ 	.word	0x00000008
.L_1841:


//--------------------- .nv.info._Z25selective_scan_bwd_kernelI32Selective_Scan_bwd_kernel_traitsILi64ELi16ELb0ELb1ELb1ELb0ELb0EN3c108BFloat16ENS1_7complexIfEEEEv12SSMParamsBwd --------------------------
	.section	.nv.info._Z25selective_scan_bwd_kernelI32Selective_Scan_bwd_kernel_traitsILi64ELi16ELb0ELb1ELb1ELb0ELb0EN3c108BFloat16ENS1_7complexIfEEEEv12SSMParamsBwd,"",@"SHT_CUDA_INFO"
	.sectionflags	@""
	.align	4


	//----- nvinfo : EIATTR_CUDA_API_VERSION
	.align		4
        /*0000*/ 	.byte	0x04, 0x37
        /*0002*/ 	.short	(.L_1843 - .L_1842)
.L_1842:
        /*0004*/ 	.word	0x00000082


	//----- nvinfo : EIATTR_KPARAM_INFO
	.align		4
.L_1843:
        /*0008*/ 	.byte	0x04, 0x17
        /*000a*/ 	.short	(.L_1845 - .L_1844)
.L_1844:
        /*000c*/ 	.word	0x00000000
        /*0010*/ 	.short	0x0000
        /*0012*/ 	.short	0x0000
        /*0014*/ 	.byte	0x00, 0xf0, 0xc1, 0x07


	//----- nvinfo : EIATTR_SPARSE_MMA_MASK
	.align		4
.L_1845:
        /*0018*/ 	.byte	0x03, 0x50
        /*001a*/ 	.short	0x0000


	//----- nvinfo : EIATTR_MAXREG_COUNT
	.align		4
        /*001c*/ 	.byte	0x03, 0x1b
        /*001e*/ 	.short	0x00ff


	//----- nvinfo : EIATTR_NUM_BARRIERS
	.align		4
        /*0020*/ 	.byte	0x02, 0x4c
        /*0022*/ 	.byte	0x01
	.zero		1


	//----- nvinfo : EIATTR_ANNOTATIONS
	.align		4
        /*0024*/ 	.byte	0x04, 0x55
        /*0026*/ 	.short	(.L_1847 - .L_1846)


	//   ....[0]....
.L_1846:
        /* <DEDUP_REMOVED lines=24> */


	//----- nvinfo : EIATTR_MERCURY_ISA_VERSION
	.align		4
.L_1847:
        /*0198*/ 	.byte	0x03, 0x5f
        /*019a*/ 	.short	0x0101


	//----- nvinfo : EIATTR_COOP_GROUP_MASK_REGIDS
	.align		4
        /*019c*/ 	.byte	0x04, 0x29
        /*019e*/ 	.short	(.L_1849 - .L_1848)


	//   ....[0]....
.L_1848:
        /*01a0*/ 	.word	0xffffffff


	//   ....[1]....
        /*01a4*/ 	.word	0xffffffff


	//   ....[2]....
        /*01a8*/ 	.word	0xffffffff


	//   ....[3]....
        /*01ac*/ 	.word	0xffffffff


	//   ....[4]....
        /*01b0*/ 	.word	0xffffffff


	//   ....[5]....
        /*01b4*/ 	.word	0xffffffff


	//   ....[6]....
        /*01b8*/ 	.word	0xffffffff


	//   ....[7]....
        /*01bc*/ 	.word	0xffffffff


	//   ....[8]....
        /*01c0*/ 	.word	0xffffffff


	//   ....[9]....
        /*01c4*/ 	.word	0xffffffff


	//   ....[10]....
        /*01c8*/ 	.word	0xffffffff


	//   ....[11]....
        /*01cc*/ 	.word	0xffffffff


	//   ....[12]....
        /*01d0*/ 	.word	0xffffffff


	//   ....[13]....
        /*01d4*/ 	.word	0xffffffff


	//   ....[14]....
        /*01d8*/ 	.word	0xffffffff


	//   ....[15]....
        /*01dc*/ 	.word	0xffffffff


	//   ....[16]....
        /*01e0*/ 	.word	0xffffffff


	//   ....[17]....
        /*01e4*/ 	.word	0xffffffff


	//   ....[18]....
        /*01e8*/ 	.word	0xffffffff


	//   ....[19]....
        /*01ec*/ 	.word	0xffffffff


	//   ....[20]....
        /*01f0*/ 	.word	0xffffffff


	//   ....[21]....
        /*01f4*/ 	.word	0xffffffff


	//   ....[22]....
        /*01f8*/ 	.word	0xffffffff


	//   ....[23]....
        /*01fc*/ 	.word	0xffffffff


	//   ....[24]....
        /*0200*/ 	.word	0xffffffff


	//   ....[25]....
        /*0204*/ 	.word	0xffffffff


	//   ....[26]....
        /*0208*/ 	.word	0xffffffff


	//   ....[27]....
        /*020c*/ 	.word	0xffffffff


	//   ....[28]....
        /*0210*/ 	.word	0xffffffff


	//   ....[29]....
        /*0214*/ 	.word	0xffffffff


	//   ....[30]....
        /*0218*/ 	.word	0xffffffff


	//   ....[31]....
        /*021c*/ 	.word	0xffffffff


	//   ....[32]....
        /*0220*/ 	.word	0xffffffff


	//   ....[33]....
        /*0224*/ 	.word	0xffffffff


	//   ....[34]....
        /*0228*/ 	.word	0xffffffff


	//   ....[35]....
        /*022c*/ 	.word	0xffffffff


	//   ....[36]....
        /*0230*/ 	.word	0xffffffff


	//   ....[37]....
        /*0234*/ 	.word	0xffffffff


	//   ....[38]....
        /*0238*/ 	.word	0xffffffff


	//   ....[39]....
        /*023c*/ 	.word	0xffffffff


	//   ....[40]....
        /*0240*/ 	.word	0xffffffff


	//   ....[41]....
        /*0244*/ 	.word	0xffffffff


	//   ....[42]....
        /*0248*/ 	.word	0xffffffff


	//   ....[43]....
        /*024c*/ 	.word	0xffffffff


	//   ....[44]....
        /*0250*/ 	.word	0xffffffff


	//   ....[45]....
        /*0254*/ 	.word	0xffffffff


	//   ....[46]....
        /*0258*/ 	.word	0xffffffff


	//   ....[47]....
        /*025c*/ 	.word	0xffffffff


	//   ....[48]....
        /*0260*/ 	.word	0xffffffff


	//   ....[49]....
        /*0264*/ 	.word	0xffffffff


	//   ....[50]....
        /*0268*/ 	.word	0xffffffff


	//   ....[51]....
        /*026c*/ 	.word	0xffffffff


	//   ....[52]....
        /*0270*/ 	.word	0xffffffff


	//   ....[53]....
        /*0274*/ 	.word	0xffffffff


	//   ....[54]....
        /*0278*/ 	.word	0xffffffff


	//   ....[55]....
        /*027c*/ 	.word	0xffffffff


	//   ....[56]....
        /*0280*/ 	.word	0xffffffff


	//   ....[57]....
        /*0284*/ 	.word	0xffffffff


	//   ....[58]....
        /*0288*/ 	.word	0xffffffff


	//   ....[59]....
        /*028c*/ 	.word	0xffffffff


	//   ....[60]....
        /*0290*/ 	.word	0xffffffff


	//   ....[61]....
        /*0294*/ 	.word	0xffffffff


	//   ....[62]....
        /*0298*/ 	.word	0xffffffff


	//   ....[63]....
        /*029c*/ 	.word	0xffffffff


	//   ....[64]....
        /*02a0*/ 	.word	0xffffffff


	//   ....[65]....
        /*02a4*/ 	.word	0xffffffff


	//   ....[66]....
        /*02a8*/ 	.word	0xffffffff


	//   ....[67]....
        /*02ac*/ 	.word	0xffffffff


	//   ....[68]....
        /*02b0*/ 	.word	0xffffffff


	//   ....[69]....
        /*02b4*/ 	.word	0xffffffff


	//   ....[70]....
        /*02b8*/ 	.word	0xffffffff


	//   ....[71]....
        /*02bc*/ 	.word	0xffffffff


	//   ....[72]....
        /*02c0*/ 	.word	0xffffffff


	//   ....[73]....
        /*02c4*/ 	.word	0xffffffff


	//   ....[74]....
        /*02c8*/ 	.word	0xffffffff


	//   ....[75]....
        /*02cc*/ 	.word	0xffffffff


	//   ....[76]....
        /*02d0*/ 	.word	0xffffffff


	//   ....[77]....
        /*02d4*/ 	.word	0xffffffff


	//   ....[78]....
        /*02d8*/ 	.word	0xffffffff


	//   ....[79]....
        /*02dc*/ 	.word	0xffffffff


	//   ....[80]....
        /*02e0*/ 	.word	0xffffffff


	//   ....[81]....
        /*02e4*/ 	.word	0xffffffff


	//   ....[82]....
        /*02e8*/ 	.word	0xffffffff


	//   ....[83]....
        /*02ec*/ 	.word	0xffffffff


	//   ....[84]....
        /*02f0*/ 	.word	0xffffffff


	//   ....[85]....
        /*02f4*/ 	.word	0xffffffff


	//   ....[86]....
        /*02f8*/ 	.word	0xffffffff


	//   ....[87]....
        /*02fc*/ 	.word	0x05000047


	//   ....[88]....
        /*0300*/ 	.word	0x05000047


	//   ....[89]....
        /*0304*/ 	.word	0x05000047


	//   ....[90]....
        /*0308*/ 	.word	0x05000047


	//   ....[91]....
        /*030c*/ 	.word	0x05000047


	//   ....[92]....
        /*0310*/ 	.word	0x05000047


	//   ....[93]....
        /*0314*/ 	.word	0x05000047


	//   ....[94]....
        /*0318*/ 	.word	0x05000047


	//   ....[95]....
        /*031c*/ 	.word	0x05000047


	//   ....[96]....
        /*0320*/ 	.word	0x05000047


	//   ....[97]....
        /*0324*/ 	.word	0x05000047


	//   ....[98]....
        /*0328*/ 	.word	0x05000047


	//   ....[99]....
        /*032c*/ 	.word	0x05000047


	//   ....[100]....
        /*0330*/ 	.word	0x05000047


	//   ....[101]....
        /*0334*/ 	.word	0x05000047


	//   ....[102]....
        /*0338*/ 	.word	0x05000047


	//   ....[103]....
        /*033c*/ 	.word	0x05000047


	//   ....[104]....
        /*0340*/ 	.word	0x05000047


	//   ....[105]....
        /*0344*/ 	.word	0x05000047


	//   ....[106]....
        /*0348*/ 	.word	0x05000047


	//   ....[107]....
        /*034c*/ 	.word	0x05000047


	//   ....[108]....
        /*0350*/ 	.word	0x05000047


	//   ....[109]....
        /*0354*/ 	.word	0x05000047


	//   ....[110]....
        /*0358*/ 	.word	0x05000047


	//   ....[111]....
        /*035c*/ 	.word	0x05000047


	//   ....[112]....
        /*0360*/ 	.word	0x05000047


	//   ....[113]....
        /*0364*/ 	.word	0x05000047


	//   ....[114]....
        /*0368*/ 	.word	0x05000047


	//   ....[115]....
        /*036c*/ 	.word	0x05000047


	//   ....[116]....
        /*0370*/ 	.word	0x05000047


	//   ....[117]....
        /*0374*/ 	.word	0x05000047


	//   ....[118]....
        /*0378*/ 	.word	0x05000047


	//   ....[119]....
        /*037c*/ 	.word	0x05000047


	//   ....[120]....
        /*0380*/ 	.word	0x05000047


	//   ....[121]....
        /*0384*/ 	.word	0x05000047


	//   ....[122]....
        /*0388*/ 	.word	0x05000047


	//   ....[123]....
        /*038c*/ 	.word	0x05000047


	//   ....[124]....
        /*0390*/ 	.word	0x05000047


	//   ....[125]....
        /*0394*/ 	.word	0x05000047


	//   ....[126]....
        /*0398*/ 	.word	0x05000047


	//   ....[127]....
        /*039c*/ 	.word	0x05000047


	//   ....[128]....
        /*03a0*/ 	.word	0x05000047


	//   ....[129]....
        /*03a4*/ 	.word	0x05000047


	//   ....[130]....
        /*03a8*/ 	.word	0x05000047


	//   ....[131]....
        /*03ac*/ 	.word	0x05000047


	//   ....[132]....
        /*03b0*/ 	.word	0x05000047


	//   ....[133]....
        /*03b4*/ 	.word	0x05000047


	//   ....[134]....
        /*03b8*/ 	.word	0x05000047


	//   ....[135]....
        /*03bc*/ 	.word	0x05000047


	//   ....[136]....
        /*03c0*/ 	.word	0x05000047


	//   ....[137]....
        /*03c4*/ 	.word	0x05000047


	//   ....[138]....
        /*03c8*/ 	.word	0x05000047


	//   ....[139]....
        /*03cc*/ 	.word	0x05000047


	//   ....[140]....
        /*03d0*/ 	.word	0x05000047


	//   ....[141]....
        /*03d4*/ 	.word	0x05000047


	//   ....[142]....
        /*03d8*/ 	.word	0x05000047


	//   ....[143]....
        /*03dc*/ 	.word	0x05000047


	//   ....[144]....
        /*03e0*/ 	.word	0x05000047


	//   ....[145]....
        /*03e4*/ 	.word	0x05000047


	//   ....[146]....
        /*03e8*/ 	.word	0x05000047


	//   ....[147]....
        /*03ec*/ 	.word	0x05000047


	//   ....[148]....
        /*03f0*/ 	.word	0x05000047


	//   ....[149]....
        /*03f4*/ 	.word	0x05000047


	//   ....[150]....
        /*03f8*/ 	.word	0x05000047


	//----- nvinfo : EIATTR_COOP_GROUP_INSTR_OFFSETS
	.align		4
.L_1849:
        /*03fc*/ 	.byte	0x04, 0x28
        /*03fe*/ 	.short	(.L_1851 - .L_1850)


	//   ....[0]....
.L_1850:
        /*0400*/ 	.word	0x00001510


	//   ....[1]....
        /*0404*/ 	.word	0x00001c30


	//   ....[2]....
        /*0408*/ 	.word	0x000020d0


	//   ....[3]....
        /*040c*/ 	.word	0x00003dd0


	//   ....[4]....
        /*0410*/ 	.word	0x00006010


	//   ....[5]....
        /*0414*/ 	.word	0x00006a30


	//   ....[6]....
        /*0418*/ 	.word	0x00006a50


	//   ....[7]....
        /*041c*/ 	.word	0x00006a60


	//   ....[8]....
        /*0420*/ 	.word	0x00006a70


	//   ....[9]....
        /*0424*/ 	.word	0x00006b10


	//   ....[10]....
        /*0428*/ 	.word	0x00006b40


	//   ....[11]....
        /*042c*/ 	.word	0x00006b60


	//   ....[12]....
        /*0430*/ 	.word	0x00006b70


	//   ....[13]....
        /*0434*/ 	.word	0x00006c10


	//   ....[14]....
        /*0438*/ 	.word	0x00006c30


	//   ....[15]....
        /*043c*/ 	.word	0x00006c60


	//   ....[16]....
        /*0440*/ 	.word	0x00006c70


	//   ....[17]....
        /*0444*/ 	.word	0x00006d20


	//   ....[18]....
        /*0448*/ 	.word	0x00006d40


	//   ....[19]....
        /*044c*/ 	.word	0x00006d60


	//   ....[20]....
        /*0450*/ 	.word	0x00006d70


	//   ....[21]....
        /*0454*/ 	.word	0x00006e10


	//   ....[22]....
        /*0458*/ 	.word	0x00006e40


	//   ....[23]....
        /*045c*/ 	.word	0x00006e50


	//   ....[24]....
        /*0460*/ 	.word	0x00006e60


	//   ....[25]....
        /*0464*/ 	.word	0x00006fd0


	//   ....[26]....
        /*0468*/ 	.word	0x00006fe0


	//   ....[27]....
        /*046c*/ 	.word	0x00006ff0


	//   ....[28]....
        /*0470*/ 	.word	0x00007000


	//   ....[29]....
        /*0474*/ 	.word	0x00007010


	//   ....[30]....
        /*0478*/ 	.word	0x00007020


	//   ....[31]....
        /*047c*/ 	.word	0x00007030


	//   ....[32]....
        /*0480*/ 	.word	0x00007040


	//   ....[33]....
        /*0484*/ 	.word	0x000082f0


	//   ....[34]....
        /*0488*/ 	.word	0x00008310


	//   ....[35]....
        /*048c*/ 	.word	0x00008320


	//   ....[36]....
        /*0490*/ 	.word	0x00008330


	//   ....[37]....
        /*0494*/ 	.word	0x00008450


	//   ....[38]....
        /*0498*/ 	.word	0x00008460


	//   ....[39]....
        /*049c*/ 	.word	0x00008470


	//   ....[40]....
        /*04a0*/ 	.word	0x00008480


	//   ....[41]....
        /*04a4*/ 	.word	0x000085a0


	//   ....[42]....
        /*04a8*/ 	.word	0x000085b0


	//   ....[43]....
        /*04ac*/ 	.word	0x000085c0


	//   ....[44]....
        /*04b0*/ 	.word	0x000085d0


	//   ....[45]....
        /*04b4*/ 	.word	0x000086f0


	//   ....[46]....
        /*04b8*/ 	.word	0x00008700


	//   ....[47]....
        /*04bc*/ 	.word	0x00008710


	//   ....[48]....
        /*04c0*/ 	.word	0x00008720


	//   ....[49]....
        /*04c4*/ 	.word	0x00008840


	//   ....[50]....
        /*04c8*/ 	.word	0x00008850


	//   ....[51]....
        /*04cc*/ 	.word	0x00008860


	//   ....[52]....
        /*04d0*/ 	.word	0x00008870


	//   ....[53]....
        /*04d4*/ 	.word	0x00008990


	//   ....[54]....
        /*04d8*/ 	.word	0x000089a0


	//   ....[55]....
        /*04dc*/ 	.word	0x000089b0


	//   ....[56]....
        /*04e0*/ 	.word	0x000089c0


	//   ....[57]....
        /*04e4*/ 	.word	0x000089d0


	//   ....[58]....
        /*04e8*/ 	.word	0x000089e0


	//   ....[59]....
        /*04ec*/ 	.word	0x000089f0


	//   ....[60]....
        /*04f0*/ 	.word	0x00008a20


	//   ....[61]....
        /*04f4*/ 	.word	0x00008a50


	//   ....[62]....
        /*04f8*/ 	.word	0x00008a60


	//   ....[63]....
        /*04fc*/ 	.word	0x00008a70


	//   ....[64]....
        /*0500*/ 	.word	0x00008a80


	//   ....[65]....
        /*0504*/ 	.word	0x0000cbb0


	//   ....[66]....
        /*0508*/ 	.word	0x0000cbf0


	//   ....[67]....
        /*050c*/ 	.word	0x0000cd80


	//   ....[68]....
        /*0510*/ 	.word	0x0000cdc0


	//   ....[69]....
        /*0514*/ 	.word	0x0000ce60


	//   ....[70]....
        /*0518*/ 	.word	0x0000ce80


	//   ....[71]....
        /*051c*/ 	.word	0x0000ceb0


	//   ....[72]....
        /*0520*/ 	.word	0x0000ced0


	//   ....[73]....
        /*0524*/ 	.word	0x0000cf00


	//   ....[74]....
        /*0528*/ 	.word	0x0000cf20


	//   ....[75]....
        /*052c*/ 	.word	0x0000d4b0


	//   ....[76]....
        /*0530*/ 	.word	0x0000e260


	//   ....[77]....
        /*0534*/ 	.word	0x0000e920


	//   ....[78]....
        /*0538*/ 	.word	0x0000e940


	//   ....[79]....
        /*053c*/ 	.word	0x0000e970


	//   ....[80]....
        /*0540*/ 	.word	0x0000e9b0


	//   ....[81]....
        /*0544*/ 	.word	0x0000e9e0


	//   ....[82]....
        /*0548*/ 	.word	0x0000eb90


	//   ....[83]....
        /*054c*/ 	.word	0x0000ebb0


	//   ....[84]....
        /*0550*/ 	.word	0x0000ebe0


	//   ....[85]....
        /*0554*/ 	.word	0x0000ec30


	//   ....[86]....
        /*0558*/ 	.word	0x0000ec60


	//   ....[87]....
        /*055c*/ 	.word	0x0000eff0


	//   ....[88]....
        /*0560*/ 	.word	0x0000f040


	//   ....[89]....
        /*0564*/ 	.word	0x0000f090


	//   ....[90]....
        /*0568*/ 	.word	0x0000f0e0


	//   ....[91]....
        /*056c*/ 	.word	0x0000f210


	//   ....[92]....
        /*0570*/ 	.word	0x0000f260


	//   ....[93]....
        /*0574*/ 	.word	0x0000f2b0


	//   ....[94]....
        /*0578*/ 	.word	0x0000f300


	//   ....[95]....
        /*057c*/ 	.word	0x0000f430


	//   ....[96]....
        /*0580*/ 	.word	0x0000f480


	//   ....[97]....
        /*0584*/ 	.word	0x0000f4d0


	//   ....[98]....
        /*0588*/ 	.word	0x0000f520


	//   ....[99]....
        /*058c*/ 	.word	0x0000f650


	//   ....[100]....
        /*0590*/ 	.word	0x0000f6a0


	//   ....[101]....
        /*0594*/ 	.word	0x0000f6f0


	//   ....[102]....
        /*0598*/ 	.word	0x0000f740


	//   ....[103]....
        /*059c*/ 	.word	0x0000f870


	//   ....[104]....
        /*05a0*/ 	.word	0x0000f8c0


	//   ....[105]....
        /*05a4*/ 	.word	0x0000f910


	//   ....[106]....
        /*05a8*/ 	.word	0x0000f960


	//   ....[107]....
        /*05ac*/ 	.word	0x0000fa00


	//   ....[108]....
        /*05b0*/ 	.word	0x0000faa0


	//   ....[109]....
        /*05b4*/ 	.word	0x0000fb40


	//   ....[110]....
        /*05b8*/ 	.word	0x0000fbe0


	//   ....[111]....
        /*05bc*/ 	.word	0x0000fc80


	//   ....[112]....
        /*05c0*/ 	.word	0x0000fd10


	//   ....[113]....
        /*05c4*/ 	.word	0x0000fd60


	//   ....[114]....
        /*05c8*/ 	.word	0x0000fdb0


	//   ....[115]....
        /*05cc*/ 	.word	0x0000fe20


	//   ....[116]....
        /*05d0*/ 	.word	0x0000fe70


	//   ....[117]....
        /*05d4*/ 	.word	0x0000fec0


	//   ....[118]....
        /*05d8*/ 	.word	0x0000ff10


	//   ....[119]....
        /*05dc*/ 	.word	0x0000ffb0


	//   ....[120]....
        /*05e0*/ 	.word	0x00010000


	//   ....[121]....
        /*05e4*/ 	.word	0x00010050


	//   ....[122]....
        /*05e8*/ 	.word	0x000100a0


	//   ....[123]....
        /*05ec*/ 	.word	0x00010140


	//   ....[124]....
        /*05f0*/ 	.word	0x000101d0


	//   ....[125]....
        /*05f4*/ 	.word	0x00010220


	//   ....[126]....
        /*05f8*/ 	.word	0x00010270


	//   ....[127]....
        /*05fc*/ 	.word	0x00010310


	//   ....[128]....
        /*0600*/ 	.word	0x000103a0


	//   ....[129]....
        /*0604*/ 	.word	0x000103f0


	//   ....[130]....
        /*0608*/ 	.word	0x00010440


	//   ....[131]....
        /*060c*/ 	.word	0x000104e0


	//   ....[132]....
        /*0610*/ 	.word	0x00010570


	//   ....[133]....
        /*0614*/ 	.word	0x000105c0


	//   ....[134]....
        /*0618*/ 	.word	0x00010610


	//   ....[135]....
        /*061c*/ 	.word	0x000106b0


	//   ....[136]....
        /*0620*/ 	.word	0x00010740


	//   ....[137]....
        /*0624*/ 	.word	0x00010790


	//   ....[138]....
        /*0628*/ 	.word	0x000107e0


	//   ....[139]....
        /*062c*/ 	.word	0x00010880


	//   ....[140]....
        /*0630*/ 	.word	0x00010930


	//   ....[141]....
        /*0634*/ 	.word	0x00010990


	//   ....[142]....
        /*0638*/ 	.word	0x00010a20


	//   ....[143]....
        /*063c*/ 	.word	0x00010a70


	//   ....[144]....
        /*0640*/ 	.word	0x00010ac0


	//   ....[145]....
        /*0644*/ 	.word	0x00010b10


	//   ....[146]....
        /*0648*/ 	.word	0x00010b60


	//   ....[147]....
        /*064c*/ 	.word	0x00010ba0


	//   ....[148]....
        /*0650*/ 	.word	0x00010bf0


	//   ....[149]....
        /*0654*/ 	.word	0x00010c60


	//   ....[150]....
        /*0658*/ 	.word	0x00010cb0


	//----- nvinfo : EIATTR_EXIT_INSTR_OFFSETS
	.align		4
.L_1851:
        /*065c*/ 	.byte	0x04, 0x1c
        /*065e*/ 	.short	(.L_1853 - .L_1852)


	//   ....[0]....
.L_1852:
        /*0660*/ 	.word	0x0000eda0


	//   ....[1]....
        /*0664*/ 	.word	0x0000ef90


	//----- nvinfo : EIATTR_MAX_THREADS
	.align		4
.L_1853:
        /*0668*/ 	.byte	0x04, 0x05
        /*066a*/ 	.short	(.L_1855 - .L_1854)
.L_1854:
        /*066c*/ 	.word	0x00000040
        /*0670*/ 	.word	0x00000001
        /*0674*/ 	.word	0x00000001


	//----- nvinfo : EIATTR_CRS_STACK_SIZE
	.align		4
.L_1855:
        /*0678*/ 	.byte	0x04, 0x1e
        /*067a*/ 	.short	(.L_1857 - .L_1856)
.L_1856:
        /*067c*/ 	.word	0x00000000


	//----- nvinfo : EIATTR_CBANK_PARAM_SIZE
	.align		4
.L_1857:
        /*0680*/ 	.byte	0x03, 0x19
        /*0682*/ 	.short	0x01f0


	//----- nvinfo : EIATTR_PARAM_CBANK
	.align		4
        /*0684*/ 	.byte	0x04, 0x0a
        /*0686*/ 	.short	(.L_1859 - .L_1858)
	.align		4
.L_1858:
        /*0688*/ 	.word	index@(.nv.constant0._Z25selective_scan_bwd_kernelI32Selective_Scan_bwd_kernel_traitsILi64ELi16ELb0ELb1ELb1ELb0ELb0EN3c108BFloat16ENS1_7complexIfEEEEv12SSMParamsBwd)
        /*068c*/ 	.short	0x0210
        /*068e*/ 	.short	0x01f0


	//----- nvinfo : EIATTR_SW_WAR
	.align		4
.L_1859:
        /*0690*/ 	.byte	0x04, 0x36
        /*0692*/ 	.short	(.L_1861 - .L_1860)
.L_1860:
        /*0694*/ 	.word	0x00000008
.L_1861:


//--------------------- .nv.info._Z25selective_scan_bwd_kernelI32Selective_Scan_bwd_kernel_traitsILi64ELi16ELb0ELb1ELb1ELb0ELb1EN3c108BFloat16ENS1_7complexIfEEEEv12SSMParamsBwd --------------------------
	.section	.nv.info._Z25selective_scan_bwd_kernelI32Selective_Scan_bwd_kernel_traitsILi64ELi16ELb0ELb1ELb1ELb0ELb1EN3c108BFloat16ENS1_7complexIfEEEEv12SSMParamsBwd,"",@"SHT_CUDA_INFO"
	.sectionflags	@""
	.align	4


	//----- nvinfo : EIATTR_CUDA_API_VERSION
	.align		4
        /*0000*/ 	.byte	0x04, 0x37
        /*0002*/ 	.short	(.L_1863 - .L_1862)
.L_1862:
        /*0004*/ 	.word	0x00000082


	//----- nvinfo : EIATTR_KPARAM_INFO
	.align		4
.L_1863:
        /*0008*/ 	.byte	0x04, 0x17
        /*000a*/ 	.short	(.L_1865 - .L_1864)
.L_1864:
        /*000c*/ 	.word	0x00000000
        /*0010*/ 	.short	0x0000
        /*0012*/ 	.short	0x0000
        /*0014*/ 	.byte	0x00, 0xf0, 0xc1, 0x07


	//----- nvinfo : EIATTR_SPARSE_MMA_MASK
	.align		4
.L_1865:
        /*0018*/ 	.byte	0x03, 0x50
        /*001a*/ 	.short	0x0000


	//----- nvinfo : EIATTR_MAXREG_COUNT
	.align		4
        /*001c*/ 	.byte	0x03, 0x1b
        /*001e*/ 	.short	0x00ff


	//----- nvinfo : EIATTR_NUM_BARRIERS
	.align		4
        /*0020*/ 	.byte	0x02, 0x4c
        /*0022*/ 	.byte	0x01
	.zero		1


	//----- nvinfo : EIATTR_ANNOTATIONS
	.align		4
        /*0024*/ 	.byte	0x04, 0x55
        /*0026*/ 	.short	(.L_1867 - .L_1866)


	//   ....[0]....
.L_1866:
        /* <DEDUP_REMOVED lines=27> */


	//----- nvinfo : EIATTR_MERCURY_ISA_VERSION
	.align		4
.L_1867:
        /*01c8*/ 	.byte	0x03, 0x5f
        /*01ca*/ 	.short	0x0101


	//----- nvinfo : EIATTR_COOP_GROUP_MASK_REGIDS
	.align		4
        /*01cc*/ 	.byte	0x04, 0x29
        /*01ce*/ 	.short	(.L_1869 - .L_1868)


	//   ....[0]....
.L_1868:
        /*01d0*/ 	.word	0xffffffff


	//   ....[1]....
        /*01d4*/ 	.word	0xffffffff


	//   ....[2]....
        /*01d8*/ 	.word	0xffffffff


	//   ....[3]....
        /*01dc*/ 	.word	0xffffffff


	//   ....[4]....
        /*01e0*/ 	.word	0xffffffff


	//   ....[5]....
        /*01e4*/ 	.word	0xffffffff


	//   ....[6]....
        /*01e8*/ 	.word	0xffffffff


	//   ....[7]....
        /*01ec*/ 	.word	0xffffffff


	//   ....[8]....
        /*01f0*/ 	.word	0xffffffff


	//   ....[9]....
        /*01f4*/ 	.word	0xffffffff


	//   ....[10]....
        /*01f8*/ 	.word	0xffffffff


	//   ....[11]....
        /*01fc*/ 	.word	0xffffffff


	//   ....[12]....
        /*0200*/ 	.word	0xffffffff


	//   ....[13]....
        /*0204*/ 	.word	0xffffffff


	//   ....[14]....
        /*0208*/ 	.word	0xffffffff


	//   ....[15]....
        /*020c*/ 	.word	0xffffffff


	//   ....[16]....
        /*0210*/ 	.word	0xffffffff


	//   ....[17]....
        /*0214*/ 	.word	0xffffffff


	//   ....[18]....
        /*0218*/ 	.word	0xffffffff


	//   ....[19]....
        /*021c*/ 	.word	0xffffffff


	//   ....[20]....
        /*0220*/ 	.word	0xffffffff


	//   ....[21]....
        /*0224*/ 	.word	0xffffffff


	//   ....[22]....
        /*0228*/ 	.word	0xffffffff


	//   ....[23]....
        /*022c*/ 	.word	0xffffffff


	//   ....[24]....
        /*0230*/ 	.word	0xffffffff


	//   ....[25]....
        /*0234*/ 	.word	0xffffffff


	//   ....[26]....
        /*0238*/ 	.word	0xffffffff


	//   ....[27]....
        /*023c*/ 	.word	0xffffffff


	//   ....[28]....
        /*0240*/ 	.word	0xffffffff


	//   ....[29]....
        /*0244*/ 	.word	0xffffffff


	//   ....[30]....
        /*0248*/ 	.word	0xffffffff


	//   ....[31]....
        /*024c*/ 	.word	0xffffffff


	//   ....[32]....
        /*0250*/ 	.word	0xffffffff


	//   ....[33]....
        /*0254*/ 	.word	0xffffffff


	//   ....[34]....
        /*0258*/ 	.word	0xffffffff


	//   ....[35]....
        /*025c*/ 	.word	0xffffffff


	//   ....[36]....
        /*0260*/ 	.word	0xffffffff


	//   ....[37]....
        /*0264*/ 	.word	0xffffffff


	//   ....[38]....
        /*0268*/ 	.word	0xffffffff


	//   ....[39]....
        /*026c*/ 	.word	0xffffffff


	//   ....[40]....
        /*0270*/ 	.word	0xffffffff


	//   ....[41]....
        /*0274*/ 	.word	0xffffffff


	//   ....[42]....
        /*0278*/ 	.word	0xffffffff


	//   ....[43]....
        /*027c*/ 	.word	0xffffffff


	//   ....[44]....
        /*0280*/ 	.word	0xffffffff


	//   ....[45]....
        /*0284*/ 	.word	0xffffffff


	//   ....[46]....
        /*0288*/ 	.word	0xffffffff


	//   ....[47]....
        /*028c*/ 	.word	0xffffffff


	//   ....[48]....
        /*0290*/ 	.word	0xffffffff


	//   ....[49]....
        /*0294*/ 	.word	0xffffffff


	//   ....[50]....
        /*0298*/ 	.word	0xffffffff


	//   ....[51]....
        /*029c*/ 	.word	0xffffffff


	//   ....[52]....
        /*02a0*/ 	.word	0xffffffff


	//   ....[53]....
        /*02a4*/ 	.word	0xffffffff


	//   ....[54]....
        /*02a8*/ 	.word	0xffffffff


	//   ....[55]....
        /*02ac*/ 	.word	0xffffffff


	//   ....[56]....
        /*02b0*/ 	.word	0xffffffff


	//   ....[57]....
        /*02b4*/ 	.word	0xffffffff


	//   ....[58]....
        /*02b8*/ 	.word	0xffffffff


	//   ....[59]....
        /*02bc*/ 	.word	0xffffffff


	//   ....[60]....
        /*02c0*/ 	.word	0xffffffff


	//   ....[61]....
        /*02c4*/ 	.word	0xffffffff


	//   ....[62]....
        /*02c8*/ 	.word	0xffffffff


	//   ....[63]....
        /*02cc*/ 	.word	0xffffffff


	//   ....[64]....
        /*02d0*/ 	.word	0xffffffff


	//   ....[65]....
        /*02d4*/ 	.word	0xffffffff


	//   ....[66]....
        /*02d8*/ 	.word	0xffffffff


	//   ....[67]....
        /*02dc*/ 	.word	0xffffffff


	//   ....[68]....
        /*02e0*/ 	.word	0xffffffff


	//   ....[69]....
        /*02e4*/ 	.word	0xffffffff


	//   ....[70]....
        /*02e8*/ 	.word	0xffffffff


	//   ....[71]....
        /*02ec*/ 	.word	0xffffffff


	//   ....[72]....
        /*02f0*/ 	.word	0xffffffff


	//   ....[73]....
        /*02f4*/ 	.word	0xffffffff


	//   ....[74]....
        /*02f8*/ 	.word	0xffffffff


	//   ....[75]....
        /*02fc*/ 	.word	0xffffffff


	//   ....[76]....
        /*0300*/ 	.word	0xffffffff


	//   ....[77]....
        /*0304*/ 	.word	0xffffffff


	//   ....[78]....
        /*0308*/ 	.word	0xffffffff


	//   ....[79]....
        /*030c*/ 	.word	0xffffffff


	//   ....[80]....
        /*0310*/ 	.word	0xffffffff


	//   ....[81]....
        /*0314*/ 	.word	0xffffffff


	//   ....[82]....
        /*0318*/ 	.word	0xffffffff


	//   ....[83]....
        /*031c*/ 	.word	0xffffffff


	//   ....[84]....
        /*0320*/ 	.word	0xffffffff


	//   ....[85]....
        /*0324*/ 	.word	0xffffffff


	//   ....[86]....
        /*0328*/ 	.word	0xffffffff


	//   ....[87]....
        /*032c*/ 	.word	0xffffffff


	//   ....[88]....
        /*0330*/ 	.word	0xffffffff


	//   ....[89]....
        /*0334*/ 	.word	0xffffffff


	//   ....[90]....
        /*0338*/ 	.word	0xffffffff


	//   ....[91]....
        /*033c*/ 	.word	0x05000047


	//   ....[92]....
        /*0340*/ 	.word	0x05000047


	//   ....[93]....
        /*0344*/ 	.word	0x05000047


	//   ....[94]....
        /*0348*/ 	.word	0x05000047


	//   ....[95]....
        /*034c*/ 	.word	0x05000047


	//   ....[96]....
        /*0350*/ 	.word	0x05000047


	//   ....[97]....
        /*0354*/ 	.word	0x05000047


	//   ....[98]....
        /*0358*/ 	.word	0x05000047


	//   ....[99]....
        /*035c*/ 	.word	0x05000047


	//   ....[100]....
        /*0360*/ 	.word	0x05000047


	//   ....[101]....
        /*0364*/ 	.word	0x05000047


	//   ....[102]....
        /*0368*/ 	.word	0x05000047


	//   ....[103]....
        /*036c*/ 	.word	0x05000047


	//   ....[104]....
        /*0370*/ 	.word	0x05000047


	//   ....[105]....
        /*0374*/ 	.word	0x05000047


	//   ....[106]....
        /*0378*/ 	.word	0x05000047


	//   ....[107]....
        /*037c*/ 	.word	0x05000047


	//   ....[108]....
        /*0380*/ 	.word	0x05000047


	//   ....[109]....
        /*0384*/ 	.word	0x05000047


	//   ....[110]....
        /*0388*/ 	.word	0x05000047


	//   ....[111]....
        /*038c*/ 	.word	0x05000047


	//   ....[112]....
        /*0390*/ 	.word	0x05000047


	//   ....[113]....
        /*0394*/ 	.word	0x05000047


	//   ....[114]....
        /*0398*/ 	.word	0x05000047


	//   ....[115]....
        /*039c*/ 	.word	0x05000047


	//   ....[116]....
        /*03a0*/ 	.word	0x05000047


	//   ....[117]....
        /*03a4*/ 	.word	0x05000047


	//   ....[118]....
        /*03a8*/ 	.word	0x05000047


	//   ....[119]....
        /*03ac*/ 	.word	0x05000047


	//   ....[120]....
        /*03b0*/ 	.word	0x05000047


	//   ....[121]....
        /*03b4*/ 	.word	0x05000047


	//   ....[122]....
        /*03b8*/ 	.word	0x05000047


	//   ....[123]....
        /*03bc*/ 	.word	0x05000047


	//   ....[124]....
        /*03c0*/ 	.word	0x05000047


	//   ....[125]....
        /*03c4*/ 	.word	0x05000047


	//   ....[126]....
        /*03c8*/ 	.word	0x05000047


	//   ....[127]....
        /*03cc*/ 	.word	0x05000047


	//   ....[128]....
        /*03d0*/ 	.word	0x05000047


	//   ....[129]....
        /*03d4*/ 	.word	0x05000047


	//   ....[130]....
        /*03d8*/ 	.word	0x05000047


	//   ....[131]....
        /*03dc*/ 	.word	0x05000047


	//   ....[132]....
        /*03e0*/ 	.word	0x05000047


	//   ....[133]....
        /*03e4*/ 	.word	0x05000047


	//   ....[134]....
        /*03e8*/ 	.word	0x05000047


	//   ....[135]....
        /*03ec*/ 	.word	0x05000047


	//   ....[136]....
        /*03f0*/ 	.word	0x05000047


	//   ....[137]....
        /*03f4*/ 	.word	0x05000047


	//   ....[138]....
        /*03f8*/ 	.word	0x05000047


	//   ....[139]....
        /*03fc*/ 	.word	0x05000047


	//   ....[140]....
        /*0400*/ 	.word	0x05000047


	//   ....[141]....
        /*0404*/ 	.word	0x05000047


	//   ....[142]....
        /*0408*/ 	.word	0x05000047


	//   ....[143]....
        /*040c*/ 	.word	0x05000047


	//   ....[144]....
        /*0410*/ 	.word	0x05000047


	//   ....[145]....
        /*0414*/ 	.word	0x05000047


	//   ....[146]....
        /*0418*/ 	.word	0x05000047


	//   ....[147]....
        /*041c*/ 	.word	0x05000047


	//   ....[148]....
        /*0420*/ 	.word	0x05000047


	//   ....[149]....
        /*0424*/ 	.word	0x05000047


	//   ....[150]....
        /*0428*/ 	.word	0x05000047


	//   ....[151]....
        /*042c*/ 	.word	0x05000047


	//   ....[152]....
        /*0430*/ 	.word	0x05000047


	//   ....[153]....
        /*0434*/ 	.word	0x05000047


	//   ....[154]....
        /*0438*/ 	.word	0x05000047


	//----- nvinfo : EIATTR_COOP_GROUP_INSTR_OFFSETS
	.align		4
.L_1869:
        /*043c*/ 	.byte	0x04, 0x28
        /*043e*/ 	.short	(.L_1871 - .L_1870)


	//   ....[0]....
.L_1870:
        /*0440*/ 	.word	0x00001600


	//   ....[1]....
        /*0444*/ 	.word	0x00001b80


	//   ....[2]....
        /*0448*/ 	.word	0x000024b0


	//   ....[3]....
        /*044c*/ 	.word	0x00002940


	//   ....[4]....
        /*0450*/ 	.word	0x000030b0


	//   ....[5]....
        /*0454*/ 	.word	0x00003cd0


	//   ....[6]....
        /*0458*/ 	.word	0x00004b40


	//   ....[7]....
        /*045c*/ 	.word	0x00006ae0


	//   ....[8]....
        /*0460*/ 	.word	0x00008c00


	//   ....[9]....
        /*0464*/ 	.word	0x00009630


	//   ....[10]....
        /*0468*/ 	.word	0x00009650


	//   ....[11]....
        /*046c*/ 	.word	0x00009660


	//   ....[12]....
        /*0470*/ 	.word	0x00009670


	//   ....[13]....
        /*0474*/ 	.word	0x00009710


	//   ....[14]....
        /*0478*/ 	.word	0x00009740


	//   ....[15]....
        /*047c*/ 	.word	0x00009760


	//   ....[16]....
        /*0480*/ 	.word	0x00009770


	//   ....[17]....
        /*0484*/ 	.word	0x00009810


	//   ....[18]....
        /*0488*/ 	.word	0x00009830


	//   ....[19]....
        /*048c*/ 	.word	0x00009860


	//   ....[20]....
        /*0490*/ 	.word	0x00009870


	//   ....[21]....
        /*0494*/ 	.word	0x00009920


	//   ....[22]....
        /*0498*/ 	.word	0x00009940


	//   ....[23]....
        /*049c*/ 	.word	0x00009960


	//   ....[24]....
        /*04a0*/ 	.word	0x00009970


	//   ....[25]....
        /*04a4*/ 	.word	0x00009a10


	//   ....[26]....
        /*04a8*/ 	.word	0x00009a40


	//   ....[27]....
        /*04ac*/ 	.word	0x00009a50


	//   ....[28]....
        /*04b0*/ 	.word	0x00009a60


	//   ....[29]....
        /*04b4*/ 	.word	0x00009bd0


	//   ....[30]....
        /*04b8*/ 	.word	0x00009be0


	//   ....[31]....
        /*04bc*/ 	.word	0x00009bf0


	//   ....[32]....
        /*04c0*/ 	.word	0x00009c00


	//   ....[33]....
        /*04c4*/ 	.word	0x00009c10


	//   ....[34]....
        /*04c8*/ 	.word	0x00009c20


	//   ....[35]....
        /*04cc*/ 	.word	0x00009c30


	//   ....[36]....
        /*04d0*/ 	.word	0x00009c40


	//   ....[37]....
        /*04d4*/ 	.word	0x0000af00


	//   ....[38]....
        /*04d8*/ 	.word	0x0000af20


	//   ....[39]....
        /*04dc*/ 	.word	0x0000af30


	//   ....[40]....
        /*04e0*/ 	.word	0x0000af40


	//   ....[41]....
        /*04e4*/ 	.word	0x0000b060


	//   ....[42]....
        /*04e8*/ 	.word	0x0000b070


	//   ....[43]....
        /*04ec*/ 	.word	0x0000b080


	//   ....[44]....
        /*04f0*/ 	.word	0x0000b090


	//   ....[45]....
        /*04f4*/ 	.word	0x0000b1b0


	//   ....[46]....
        /*04f8*/ 	.word	0x0000b1c0


	//   ....[47]....
        /*04fc*/ 	.word	0x0000b1d0


	//   ....[48]....
        /*0500*/ 	.word	0x0000b1e0


	//   ....[49]....
        /*0504*/ 	.word	0x0000b300


	//   ....[50]....
        /*0508*/ 	.word	0x0000b310


	//   ....[51]....
        /*050c*/ 	.word	0x0000b320


	//   ....[52]....
        /*0510*/ 	.word	0x0000b330


	//   ....[53]....
        /*0514*/ 	.word	0x0000b450


	//   ....[54]....
        /*0518*/ 	.word	0x0000b460


	//   ....[55]....
        /*051c*/ 	.word	0x0000b470


	//   ....[56]....
        /*0520*/ 	.word	0x0000b480


	//   ....[57]....
        /*0524*/ 	.word	0x0000b5a0


	//   ....[58]....
        /*0528*/ 	.word	0x0000b5b0


	//   ....[59]....
        /*052c*/ 	.word	0x0000b5c0


	//   ....[60]....
        /*0530*/ 	.word	0x0000b5d0


	//   ....[61]....
        /*0534*/ 	.word	0x0000b5e0


	//   ....[62]....
        /*0538*/ 	.word	0x0000b5f0


	//   ....[63]....
        /*053c*/ 	.word	0x0000b600


	//   ....[64]....
        /*0540*/ 	.word	0x0000b630


	//   ....[65]....
        /*0544*/ 	.word	0x0000b660


	//   ....[66]....
        /*0548*/ 	.word	0x0000b670


	//   ....[67]....
        /*054c*/ 	.word	0x0000b680


	//   ....[68]....
        /*0550*/ 	.word	0x0000b690


	//   ....[69]....
        /*0554*/ 	.word	0x0000f770


	//   ....[70]....
        /*0558*/ 	.word	0x0000f7b0


	//   ....[71]....
        /*055c*/ 	.word	0x0000f940


	//   ....[72]....
        /*0560*/ 	.word	0x0000f980


	//   ....[73]....
        /*0564*/ 	.word	0x0000fa60


	//   ....[74]....
        /*0568*/ 	.word	0x0000fa80


	//   ....[75]....
        /*056c*/ 	.word	0x0000fab0


	//   ....[76]....
        /*0570*/ 	.word	0x0000fad0


	//   ....[77]....
        /*0574*/ 	.word	0x0000fb00


	//   ....[78]....
        /*0578*/ 	.word	0x0000fb20


	//   ....[79]....
        /*057c*/ 	.word	0x00010140


	//   ....[80]....
        /*0580*/ 	.word	0x00010e60


	//   ....[81]....
        /*0584*/ 	.word	0x00011520


	//   ....[82]....
        /*0588*/ 	.word	0x00011540


	//   ....[83]....
        /*058c*/ 	.word	0x00011570


	//   ....[84]....
        /*0590*/ 	.word	0x000115b0


	//   ....[85]....
        /*0594*/ 	.word	0x000115e0


	//   ....[86]....
        /*0598*/ 	.word	0x00011790


	//   ....[87]....
        /*059c*/ 	.word	0x000117b0


	//   ....[88]....
        /*05a0*/ 	.word	0x000117e0


	//   ....[89]....
        /*05a4*/ 	.word	0x00011830


	//   ....[90]....
        /*05a8*/ 	.word	0x00011860


	//   ....[91]....
        /*05ac*/ 	.word	0x00011bf0


	//   ....[92]....
        /*05b0*/ 	.word	0x00011c40


	//   ....[93]....
        /*05b4*/ 	.word	0x00011c90


	//   ....[94]....
        /*05b8*/ 	.word	0x00011ce0


	//   ....[95]....
        /*05bc*/ 	.word	0x00011e10


	//   ....[96]....
        /*05c0*/ 	.word	0x00011e60


	//   ....[97]....
        /*05c4*/ 	.word	0x00011eb0


	//   ....[98]....
        /*05c8*/ 	.word	0x00011f00


	//   ....[99]....
        /*05cc*/ 	.word	0x00012030


	//   ....[100]....
        /*05d0*/ 	.word	0x00012080


	//   ....[101]....
        /*05d4*/ 	.word	0x000120d0


	//   ....[102]....
        /*05d8*/ 	.word	0x00012120


	//   ....[103]....
        /*05dc*/ 	.word	0x00012250


	//   ....[104]....
        /*05e0*/ 	.word	0x000122a0


	//   ....[105]....
        /*05e4*/ 	.word	0x000122f0


	//   ....[106]....
        /*05e8*/ 	.word	0x00012340


	//   ....[107]....
        /*05ec*/ 	.word	0x00012470


	//   ....[108]....
        /*05f0*/ 	.word	0x000124c0


	//   ....[109]....
        /*05f4*/ 	.word	0x00012510


	//   ....[110]....
        /*05f8*/ 	.word	0x00012560


	//   ....[111]....
        /*05fc*/ 	.word	0x00012600


	//   ....[112]....
        /*0600*/ 	.word	0x000126a0


	//   ....[113]....
        /*0604*/ 	.word	0x00012740


	//   ....[114]....
        /*0608*/ 	.word	0x000127e0


	//   ....[115]....
        /*060c*/ 	.word	0x00012880


	//   ....[116]....
        /*0610*/ 	.word	0x00012910


	//   ....[117]....
        /*0614*/ 	.word	0x00012960


	//   ....[118]....
        /*0618*/ 	.word	0x000129b0


	//   ....[119]....
        /*061c*/ 	.word	0x00012a20


	//   ....[120]....
        /*0620*/ 	.word	0x00012a70


	//   ....[121]....
        /*0624*/ 	.word	0x00012ac0


	//   ....[122]....
        /*0628*/ 	.word	0x00012b10


	//   ....[123]....
        /*062c*/ 	.word	0x00012bb0


	//   ....[124]....
        /*0630*/ 	.word	0x00012c00


	//   ....[125]....
        /*0634*/ 	.word	0x00012c50


	//   ....[126]....
        /*0638*/ 	.word	0x00012ca0


	//   ....[127]....
        /*063c*/ 	.word	0x00012d40


	//   ....[128]....
        /*0640*/ 	.word	0x00012dd0


	//   ....[129]....
        /*0644*/ 	.word	0x00012e20


	//   ....[130]....
        /*0648*/ 	.word	0x00012e70


	//   ....[131]....
        /*064c*/ 	.word	0x00012f10


	//   ....[132]....
        /*0650*/ 	.word	0x00012fa0


	//   ....[133]....
        /*0654*/ 	.word	0x00012ff0


	//   ....[134]....
        /*0658*/ 	.word	0x00013040


	//   ....[135]....
        /*065c*/ 	.word	0x000130e0


	//   ....[136]....
        /*0660*/ 	.word	0x00013170


	//   ....[137]....
        /*0664*/ 	.word	0x000131c0


	//   ....[138]....
        /*0668*/ 	.word	0x00013210


	//   ....[139]....
        /*066c*/ 	.word	0x000132b0


	//   ....[140]....
        /*0670*/ 	.word	0x00013340


	//   ....[141]....
        /*0674*/ 	.word	0x00013390


	//   ....[142]....
        /*0678*/ 	.word	0x000133e0


	//   ....[143]....
        /*067c*/ 	.word	0x00013480


	//   ....[144]....
        /*0680*/ 	.word	0x00013530


	//   ....[145]....
        /*0684*/ 	.word	0x00013590


	//   ....[146]....
        /*0688*/ 	.word	0x00013620


	//   ....[147]....
        /*068c*/ 	.word	0x00013670


	//   ....[148]....
        /*0690*/ 	.word	0x000136c0


	//   ....[149]....
        /*0694*/ 	.word	0x00013710


	//   ....[150]....
        /*0698*/ 	.word	0x00013760


	//   ....[151]....
        /*069c*/ 	.word	0x000137a0


	//   ....[152]....
        /*06a0*/ 	.word	0x000137f0


	//   ....[153]....
        /*06a4*/ 	.word	0x00013860


	//   ....[154]....
        /*06a8*/ 	.word	0x000138b0


	//----- nvinfo : EIATTR_EXIT_INSTR_OFFSETS
	.align		4
.L_1871:
        /*06ac*/ 	.byte	0x04, 0x1c
        /*06ae*/ 	.short	(.L_1873 - .L_1872)


	//   ....[0]....
.L_1872:
        /*06b0*/ 	.word	0x000119a0


	//   ....[1]....
        /*06b4*/ 	.word	0x00011b90


	//----- nvinfo : EIATTR_MAX_THREADS
	.align		4
.L_1873:
        /*06b8*/ 	.byte	0x04, 0x05
        /*06ba*/ 	.short	(.L_1875 - .L_1874)
.L_1874:
        /*06bc*/ 	.word	0x00000040
        /*06c0*/ 	.word	0x00000001
        /*06c4*/ 	.word	0x00000001


	//----- nvinfo : EIATTR_CRS_STACK_SIZE
	.align		4
.L_1875:
        /*06c8*/ 	.byte	0x04, 0x1e
        /*06ca*/ 	.short	(.L_1877 - .L_1876)
.L_1876:
        /*06cc*/ 	.word	0x00000000


	//----- nvinfo : EIATTR_CBANK_PARAM_SIZE
	.align		4
.L_1877:
        /*06d0*/ 	.byte	0x03, 0x19
        /*06d2*/ 	.short	0x01f0


	//----- nvinfo : EIATTR_PARAM_CBANK
	.align		4
        /*06d4*/ 	.byte	0x04, 0x0a
        /*06d6*/ 	.short	(.L_1879 - .L_1878)
	.align		4
.L_1878:
        /*06d8*/ 	.word	index@(.nv.constant0._Z25selective_scan_bwd_kernelI32Selective_Scan_bwd_kernel_traitsILi64ELi16ELb0ELb1ELb1ELb0ELb1EN3c108BFloat16ENS1_7complexIfEEEEv12SSMParamsBwd)
        /*06dc*/ 	.short	0x0210
        /*06de*/ 	.short	0x01f0


	//----- nvinfo : EIATTR_SW_WAR
	.align		4
.L_1879:
        /*06e0*/ 	.byte	0x04, 0x36
        /*06e2*/ 	.short	(.L_1881 - .L_1880)
.L_1880:
        /*06e4*/ 	.word	0x00000008
.L_1881:


//--------------------- .nv.info._Z25selective_scan_bwd_kernelI32Selective_Scan_bwd_kernel_traitsILi64ELi16ELb0ELb1ELb1ELb1ELb0EN3c108BFloat16ENS1_7complexIfEEEEv12SSMParamsBwd --------------------------
	.section	.nv.info._Z25selective_scan_bwd_kernelI32Selective_Scan_bwd_kernel_traitsILi64ELi16ELb0ELb1ELb1ELb1ELb0EN3c108BFloat16ENS1_7complexIfEEEEv12SSMParamsBwd,"",@"SHT_CUDA_INFO"
	.sectionflags	@""
	.align	4


	//----- nvinfo : EIATTR_CUDA_API_VERSION
	.align		4
        /*0000*/ 	.byte	0x04, 0x37
        /*0002*/ 	.short	(.L_1883 - .L_1882)
.L_1882:
        /*0004*/ 	.word	0x00000082


	//----- nvinfo : EIATTR_KPARAM_INFO
	.align		4
.L_1883:
        /*0008*/ 	.byte	0x04, 0x17
        /*000a*/ 	.short	(.L_1885 - .L_1884)
.L_1884:
        /*000c*/ 	.word	0x00000000
        /*0010*/ 	.short	0x0000
        /*0012*/ 	.short	0x0000
        /*0014*/ 	.byte	0x00, 0xf0, 0xc1, 0x07


	//----- nvinfo : EIATTR_SPARSE_MMA_MASK
	.align		4
.L_1885:
        /*0018*/ 	.byte	0x03, 0x50
        /*001a*/ 	.short	0x0000


	//----- nvinfo : EIATTR_MAXREG_COUNT
	.align		4
        /*001c*/ 	.byte	0x03, 0x1b
        /*001e*/ 	.short	0x00ff


	//----- nvinfo : EIATTR_NUM_BARRIERS
	.align		4
        /*0020*/ 	.byte	0x02, 0x4c
        /*0022*/ 	.byte	0x01
	.zero		1


	//----- nvinfo : EIATTR_ANNOTATIONS
	.align		4
        /*0024*/ 	.byte	0x04, 0x55
        /*0026*/ 	.short	(.L_1887 - .L_1886)


	//   ....[0]....
.L_1886:
        /* <DEDUP_REMOVED lines=25> */


	//----- nvinfo : EIATTR_MERCURY_ISA_VERSION
	.align		4
.L_1887:
        /*01a8*/ 	.byte	0x03, 0x5f
        /*01aa*/ 	.short	0x0101


	//----- nvinfo : EIATTR_COOP_GROUP_MASK_REGIDS
	.align		4
        /*01ac*/ 	.byte	0x04, 0x29
        /*01ae*/ 	.short	(.L_1889 - .L_1888)


	//   ....[0]....
.L_1888:
        /*01b0*/ 	.word	0xffffffff


	//   ....[1]....
        /*01b4*/ 	.word	0xffffffff


	//   ....[2]....
        /*01b8*/ 	.word	0xffffffff


	//   ....[3]....
        /*01bc*/ 	.word	0xffffffff


	//   ....[4]....
        /*01c0*/ 	.word	0xffffffff


	//   ....[5]....
        /*01c4*/ 	.word	0xffffffff


	//   ....[6]....
        /*01c8*/ 	.word	0xffffffff


	//   ....[7]....
        /*01cc*/ 	.word	0xffffffff


	//   ....[8]....
        /*01d0*/ 	.word	0xffffffff


	//   ....[9]....
        /*01d4*/ 	.word	0xffffffff


	//   ....[10]....
        /*01d8*/ 	.word	0xffffffff


	//   ....[11]....
        /*01dc*/ 	.word	0xffffffff


	//   ....[12]....
        /*01e0*/ 	.word	0xffffffff


	//   ....[13]....
        /*01e4*/ 	.word	0xffffffff


	//   ....[14]....
        /*01e8*/ 	.word	0xffffffff


	//   ....[15]....
        /*01ec*/ 	.word	0xffffffff


	//   ....[16]....
        /*01f0*/ 	.word	0xffffffff


	//   ....[17]....
        /*01f4*/ 	.word	0xffffffff


	//   ....[18]....
        /*01f8*/ 	.word	0xffffffff


	//   ....[19]....
        /*01fc*/ 	.word	0xffffffff


	//   ....[20]....
        /*0200*/ 	.word	0xffffffff


	//   ....[21]....
        /*0204*/ 	.word	0xffffffff


	//   ....[22]....
        /*0208*/ 	.word	0xffffffff


	//   ....[23]....
        /*020c*/ 	.word	0xffffffff


	//   ....[24]....
        /*0210*/ 	.word	0xffffffff


	//   ....[25]....
        /*0214*/ 	.word	0xffffffff


	//   ....[26]....
        /*0218*/ 	.word	0xffffffff


	//   ....[27]....
        /*021c*/ 	.word	0xffffffff


	//   ....[28]....
        /*0220*/ 	.word	0xffffffff


	//   ....[29]....
        /*0224*/ 	.word	0xffffffff


	//   ....[30]....
        /*0228*/ 	.word	0xffffffff


	//   ....[31]....
        /*022c*/ 	.word	0xffffffff


	//   ....[32]....
        /*0230*/ 	.word	0xffffffff


	//   ....[33]....
        /*0234*/ 	.word	0xffffffff


	//   ....[34]....
        /*0238*/ 	.word	0xffffffff


	//   ....[35]....
        /*023c*/ 	.word	0xffffffff


	//   ....[36]....
        /*0240*/ 	.word	0xffffffff


	//   ....[37]....
        /*0244*/ 	.word	0xffffffff


	//   ....[38]....
        /*0248*/ 	.word	0xffffffff


	//   ....[39]....
        /*024c*/ 	.word	0xffffffff


	//   ....[40]....
        /*0250*/ 	.word	0xffffffff


	//   ....[41]....
        /*0254*/ 	.word	0xffffffff


	//   ....[42]....
        /*0258*/ 	.word	0xffffffff


	//   ....[43]....
        /*025c*/ 	.word	0xffffffff


	//   ....[44]....
        /*0260*/ 	.word	0xffffffff


	//   ....[45]....
        /*0264*/ 	.word	0xffffffff


	//   ....[46]....
        /*0268*/ 	.word	0xffffffff


	//   ....[47]....
        /*026c*/ 	.word	0xffffffff


	//   ....[48]....
        /*0270*/ 	.word	0xffffffff


	//   ....[49]....
        /*0274*/ 	.word	0xffffffff


	//   ....[50]....
        /*0278*/ 	.word	0xffffffff


	//   ....[51]....
        /*027c*/ 	.word	0xffffffff


	//   ....[52]....
        /*0280*/ 	.word	0xffffffff


	//   ....[53]....
        /*0284*/ 	.word	0xffffffff


	//   ....[54]....
        /*0288*/ 	.word	0xffffffff


	//   ....[55]....
        /*028c*/ 	.word	0xffffffff


	//   ....[56]....
        /*0290*/ 	.word	0xffffffff


	//   ....[57]....
        /*0294*/ 	.word	0xffffffff


	//   ....[58]....
        /*0298*/ 	.word	0xffffffff


	//   ....[59]....
        /*029c*/ 	.word	0xffffffff


	//   ....[60]....
        /*02a0*/ 	.word	0xffffffff


	//   ....[61]....
        /*02a4*/ 	.word	0xffffffff


	//   ....[62]....
        /*02a8*/ 	.word	0xffffffff


	//   ....[63]....
        /*02ac*/ 	.word	0xffffffff


	//   ....[64]....
        /*02b0*/ 	.word	0xffffffff


	//   ....[65]....
        /*02b4*/ 	.word	0xffffffff


	//   ....[66]....
        /*02b8*/ 	.word	0xffffffff


	//   ....[67]....
        /*02bc*/ 	.word	0xffffffff


	//   ....[68]....
        /*02c0*/ 	.word	0xffffffff


	//   ....[69]....
        /*02c4*/ 	.word	0xffffffff


	//   ....[70]....
        /*02c8*/ 	.word	0xffffffff


	//   ....[71]....
        /*02cc*/ 	.word	0xffffffff


	//   ....[72]....
        /*02d0*/ 	.word	0xffffffff


	//   ....[73]....
        /*02d4*/ 	.word	0xffffffff


	//   ....[74]....
        /*02d8*/ 	.word	0xffffffff


	//   ....[75]....
        /*02dc*/ 	.word	0xffffffff


	//   ....[76]....
        /*02e0*/ 	.word	0xffffffff


	//   ....[77]....
        /*02e4*/ 	.word	0xffffffff


	//   ....[78]....
        /*02e8*/ 	.word	0xffffffff


	//   ....[79]....
        /*02ec*/ 	.word	0xffffffff


	//   ....[80]....
        /*02f0*/ 	.word	0xffffffff


	//   ....[81]....
        /*02f4*/ 	.word	0xffffffff


	//   ....[82]....
        /*02f8*/ 	.word	0xffffffff


	//   ....[83]....
        /*02fc*/ 	.word	0xffffffff


	//   ....[84]....
        /*0300*/ 	.word	0xffffffff


	//   ....[85]....
        /*0304*/ 	.word	0xffffffff


	//   ....[86]....
        /*0308*/ 	.word	0xffffffff


	//   ....[87]....
        /*030c*/ 	.word	0xffffffff


	//   ....[88]....
        /*0310*/ 	.word	0x05000047


	//   ....[89]....
        /*0314*/ 	.word	0x05000047


	//   ....[90]....
        /*0318*/ 	.word	0x05000047


	//   ....[91]....
        /*031c*/ 	.word	0x05000047


	//   ....[92]....
        /*0320*/ 	.word	0x05000047


	//   ....[93]....
        /*0324*/ 	.word	0x05000047


	//   ....[94]....
        /*0328*/ 	.word	0x05000047


	//   ....[95]....
        /*032c*/ 	.word	0x05000047


	//   ....[96]....
        /*0330*/ 	.word	0x05000047


	//   ....[97]....
        /*0334*/ 	.word	0x05000047


	//   ....[98]....
        /*0338*/ 	.word	0x05000047


	//   ....[99]....
        /*033c*/ 	.word	0x05000047


	//   ....[100]....
        /*0340*/ 	.word	0x05000047


	//   ....[101]....
        /*0344*/ 	.word	0x05000047


	//   ....[102]....
        /*0348*/ 	.word	0x05000047


	//   ....[103]....
        /*034c*/ 	.word	0x05000047


	//   ....[104]....
        /*0350*/ 	.word	0x05000047


	//   ....[105]....
        /*0354*/ 	.word	0x05000047


	//   ....[106]....
        /*0358*/ 	.word	0x05000047


	//   ....[107]....
        /*035c*/ 	.word	0x05000047


	//   ....[108]....
        /*0360*/ 	.word	0x05000047


	//   ....[109]....
        /*0364*/ 	.word	0x05000047


	//   ....[110]....
        /*0368*/ 	.word	0x05000047


	//   ....[111]....
        /*036c*/ 	.word	0x05000047


	//   ....[112]....
        /*0370*/ 	.word	0x05000047


	//   ....[113]....
        /*0374*/ 	.word	0x05000047


	//   ....[114]....
        /*0378*/ 	.word	0x05000047


	//   ....[115]....
        /*037c*/ 	.word	0x05000047


	//   ....[116]....
        /*0380*/ 	.word	0x05000047


	//   ....[117]....
        /*0384*/ 	.word	0x05000047


	//   ....[118]....
        /*0388*/ 	.word	0x05000047


	//   ....[119]....
        /*038c*/ 	.word	0x05000047


	//   ....[120]....
        /*0390*/ 	.word	0x05000047


	//   ....[121]....
        /*0394*/ 	.word	0x05000047


	//   ....[122]....
        /*0398*/ 	.word	0x05000047


	//   ....[123]....
        /*039c*/ 	.word	0x05000047


	//   ....[124]....
        /*03a0*/ 	.word	0x05000047


	//   ....[125]....
        /*03a4*/ 	.word	0x05000047


	//   ....[126]....
        /*03a8*/ 	.word	0x05000047


	//   ....[127]....
        /*03ac*/ 	.word	0x05000047


	//   ....[128]....
        /*03b0*/ 	.word	0x05000047


	//   ....[129]....
        /*03b4*/ 	.word	0x05000047


	//   ....[130]....
        /*03b8*/ 	.word	0x05000047


	//   ....[131]....
        /*03bc*/ 	.word	0x05000047


	//   ....[132]....
        /*03c0*/ 	.word	0x05000047


	//   ....[133]....
        /*03c4*/ 	.word	0x05000047


	//   ....[134]....
        /*03c8*/ 	.word	0x05000047


	//   ....[135]....
        /*03cc*/ 	.word	0x05000047


	//   ....[136]....
        /*03d0*/ 	.word	0x05000047


	//   ....[137]....
        /*03d4*/ 	.word	0x05000047


	//   ....[138]....
        /*03d8*/ 	.word	0x05000047


	//   ....[139]....
        /*03dc*/ 	.word	0x05000047


	//   ....[140]....
        /*03e0*/ 	.word	0x05000047


	//   ....[141]....
        /*03e4*/ 	.word	0x05000047


	//   ....[142]....
        /*03e8*/ 	.word	0x05000047


	//   ....[143]....
        /*03ec*/ 	.word	0x05000047


	//   ....[144]....
        /*03f0*/ 	.word	0x05000047


	//   ....[145]....
        /*03f4*/ 	.word	0x05000047


	//   ....[146]....
        /*03f8*/ 	.word	0x05000047


	//   ....[147]....
        /*03fc*/ 	.word	0x05000047


	//   ....[148]....
        /*0400*/ 	.word	0x05000047


	//   ....[149]....
        /*0404*/ 	.word	0x05000047


	//   ....[150]....
        /*0408*/ 	.word	0x05000047


	//   ....[151]....
        /*040c*/ 	.word	0x05000047


	//----- nvinfo : EIATTR_COOP_GROUP_INSTR_OFFSETS
	.align		4
.L_1889:
        /*0410*/ 	.byte	0x04, 0x28
        /*0412*/ 	.short	(.L_1891 - .L_1890)


	//   ....[0]....
.L_1890:
        /*0414*/ 	.word	0x00001530


	//   ....[1]....
        /*0418*/ 	.word	0x00001aa0


	//   ....[2]....
        /*041c*/ 	.word	0x00002160


	//   ....[3]....
        /*0420*/ 	.word	0x00006180


	//   ....[4]....
        /*0424*/ 	.word	0x000083b0


	//   ....[5]....
        /*0428*/ 	.word	0x00008dd0


	//   ....[6]....
        /*042c*/ 	.word	0x00008df0


	//   ....[7]....
        /*0430*/ 	.word	0x00008e00


	//   ....[8]....
        /*0434*/ 	.word	0x00008e10


	//   ....[9]....
        /*0438*/ 	.word	0x00008eb0


	//   ....[10]....
        /*043c*/ 	.word	0x00008ee0


	//   ....[11]....
        /*0440*/ 	.word	0x00008f00


	//   ....[12]....
        /*0444*/ 	.word	0x00008f10


	//   ....[13]....
        /*0448*/ 	.word	0x00008fb0


	//   ....[14]....
        /*044c*/ 	.word	0x00008fd0


	//   ....[15]....
        /*0450*/ 	.word	0x00009000


	//   ....[16]....
        /*0454*/ 	.word	0x00009010


	//   ....[17]....
        /*0458*/ 	.word	0x000090c0


	//   ....[18]....
        /*045c*/ 	.word	0x000090e0


	//   ....[19]....
        /*0460*/ 	.word	0x00009100


	//   ....[20]....
        /*0464*/ 	.word	0x00009110


	//   ....[21]....
        /*0468*/ 	.word	0x000091b0


	//   ....[22]....
        /*046c*/ 	.word	0x000091e0


	//   ....[23]....
        /*0470*/ 	.word	0x000091f0


	//   ....[24]....
        /*0474*/ 	.word	0x00009200


	//   ....[25]....
        /*0478*/ 	.word	0x00009370


	//   ....[26]....
        /*047c*/ 	.word	0x00009380


	//   ....[27]....
        /*0480*/ 	.word	0x00009390


	//   ....[28]....
        /*0484*/ 	.word	0x000093a0


	//   ....[29]....
        /*0488*/ 	.word	0x000093b0


	//   ....[30]....
        /*048c*/ 	.word	0x000093c0


	//   ....[31]....
        /*0490*/ 	.word	0x000093d0


	//   ....[32]....
        /*0494*/ 	.word	0x000093e0


	//   ....[33]....
        /*0498*/ 	.word	0x0000a690


	//   ....[34]....
        /*049c*/ 	.word	0x0000a6b0


	//   ....[35]....
        /*04a0*/ 	.word	0x0000a6c0


	//   ....[36]....
        /*04a4*/ 	.word	0x0000a6d0


	//   ....[37]....
        /*04a8*/ 	.word	0x0000a7f0


	//   ....[38]....
        /*04ac*/ 	.word	0x0000a800


	//   ....[39]....
        /*04b0*/ 	.word	0x0000a810


	//   ....[40]....
        /*04b4*/ 	.word	0x0000a820


	//   ....[41]....
        /*04b8*/ 	.word	0x0000a940


	//   ....[42]....
        /*04bc*/ 	.word	0x0000a950


	//   ....[43]....
        /*04c0*/ 	.word	0x0000a960


	//   ....[44]....
        /*04c4*/ 	.word	0x0000a970


	//   ....[45]....
        /*04c8*/ 	.word	0x0000aa90


	//   ....[46]....
        /*04cc*/ 	.word	0x0000aaa0


	//   ....[47]....
        /*04d0*/ 	.word	0x0000aab0


	//   ....[48]....
        /*04d4*/ 	.word	0x0000aac0


	//   ....[49]....
        /*04d8*/ 	.word	0x0000abe0


	//   ....[50]....
        /*04dc*/ 	.word	0x0000abf0


	//   ....[51]....
        /*04e0*/ 	.word	0x0000ac00


	//   ....[52]....
        /*04e4*/ 	.word	0x0000ac10


	//   ....[53]....
        /*04e8*/ 	.word	0x0000ad30


	//   ....[54]....
        /*04ec*/ 	.word	0x0000ad40


	//   ....[55]....
        /*04f0*/ 	.word	0x0000ad50


	//   ....[56]....
        /*04f4*/ 	.word	0x0000ad60


	//   ....[57]....
        /*04f8*/ 	.word	0x0000ad70


	//   ....[58]....
        /*04fc*/ 	.word	0x0000ad80


	//   ....[59]....
        /*0500*/ 	.word	0x0000ad90


	//   ....[60]....
        /*0504*/ 	.word	0x0000adc0


	//   ....[61]....
        /*0508*/ 	.word	0x0000adf0


	//   ....[62]....
        /*050c*/ 	.word	0x0000ae00


	//   ....[63]....
        /*0510*/ 	.word	0x0000ae10


	//   ....[64]....
        /*0514*/ 	.word	0x0000ae20


	//   ....[65]....
        /*0518*/ 	.word	0x0000ef40


	//   ....[66]....
        /*051c*/ 	.word	0x0000ef80


	//   ....[67]....
        /*0520*/ 	.word	0x0000f110


	//   ....[68]....
        /*0524*/ 	.word	0x0000f150


	//   ....[69]....
        /*0528*/ 	.word	0x0000f1f0


	//   ....[70]....
        /*052c*/ 	.word	0x0000f210


	//   ....[71]....
        /*0530*/ 	.word	0x0000f240


	//   ....[72]....
        /*0534*/ 	.word	0x0000f260


	//   ....[73]....
        /*0538*/ 	.word	0x0000f290


	//   ....[74]....
        /*053c*/ 	.word	0x0000f2b0


	//   ....[75]....
        /*0540*/ 	.word	0x0000fbc0


	//   ....[76]....
        /*0544*/ 	.word	0x00010660


	//   ....[77]....
        /*0548*/ 	.word	0x00011330


	//   ....[78]....
        /*054c*/ 	.word	0x00011a30


	//   ....[79]....
        /*0550*/ 	.word	0x00011a50


	//   ....[80]....
        /*0554*/ 	.word	0x00011a80


	//   ....[81]....
        /*0558*/ 	.word	0x00011ac0


	//   ....[82]....
        /*055c*/ 	.word	0x00011af0


	//   ....[83]....
        /*0560*/ 	.word	0x00011ca0


	//   ....[84]....
        /*0564*/ 	.word	0x00011cc0


	//   ....[85]....
        /*0568*/ 	.word	0x00011cf0


	//   ....[86]....
        /*056c*/ 	.word	0x00011d40


	//   ....[87]....
        /*0570*/ 	.word	0x00011d70


	//   ....[88]....
        /*0574*/ 	.word	0x00012100


	//   ....[89]....
        /*0578*/ 	.word	0x00012150


	//   ....[90]....
        /*057c*/ 	.word	0x000121a0


	//   ....[91]....
        /*0580*/ 	.word	0x000121f0


	//   ....[92]....
        /*0584*/ 	.word	0x00012320


	//   ....[93]....
        /*0588*/ 	.word	0x00012370


	//   ....[94]....
        /*058c*/ 	.word	0x000123c0


	//   ....[95]....
        /*0590*/ 	.word	0x00012410


	//   ....[96]....
        /*0594*/ 	.word	0x00012540


	//   ....[97]....
        /*0598*/ 	.word	0x00012590


	//   ....[98]....
        /*059c*/ 	.word	0x000125e0


	//   ....[99]....
        /*05a0*/ 	.word	0x00012630


	//   ....[100]....
        /*05a4*/ 	.word	0x00012760


	//   ....[101]....
        /*05a8*/ 	.word	0x000127b0


	//   ....[102]....
        /*05ac*/ 	.word	0x00012800


	//   ....[103]....
        /*05b0*/ 	.word	0x00012850


	//   ....[104]....
        /*05b4*/ 	.word	0x00012980


	//   ....[105]....
        /*05b8*/ 	.word	0x000129d0


	//   ....[106]....
        /*05bc*/ 	.word	0x00012a20


	//   ....[107]....
        /*05c0*/ 	.word	0x00012a70


	//   ....[108]....
        /*05c4*/ 	.word	0x00012b10


	//   ....[109]....
        /*05c8*/ 	.word	0x00012bb0


	//   ....[110]....
        /*05cc*/ 	.word	0x00012c50


	//   ....[111]....
        /*05d0*/ 	.word	0x00012cf0


	//   ....[112]....
        /*05d4*/ 	.word	0x00012d90


	//   ....[113]....
        /*05d8*/ 	.word	0x00012e20


	//   ....[114]....
        /*05dc*/ 	.word	0x00012e70


	//   ....[115]....
        /*05e0*/ 	.word	0x00012ec0


	//   ....[116]....
        /*05e4*/ 	.word	0x00012f30


	//   ....[117]....
        /*05e8*/ 	.word	0x00012f80


	//   ....[118]....
        /*05ec*/ 	.word	0x00012fd0


	//   ....[119]....
        /*05f0*/ 	.word	0x00013020


	//   ....[120]....
        /*05f4*/ 	.word	0x000130c0


	//   ....[121]....
        /*05f8*/ 	.word	0x00013110


	//   ....[122]....
        /*05fc*/ 	.word	0x00013160


	//   ....[123]....
        /*0600*/ 	.word	0x000131b0


	//   ....[124]....
        /*0604*/ 	.word	0x00013250


	//   ....[125]....
        /*0608*/ 	.word	0x000132e0


	//   ....[126]....
        /*060c*/ 	.word	0x00013330


	//   ....[127]....
        /*0610*/ 	.word	0x00013380


	//   ....[128]....
        /*0614*/ 	.word	0x00013420


	//   ....[129]....
        /*0618*/ 	.word	0x000134b0


	//   ....[130]....
        /*061c*/ 	.word	0x00013500


	//   ....[131]....
        /*0620*/ 	.word	0x00013550


	//   ....[132]....
        /*0624*/ 	.word	0x000135f0


	//   ....[133]....
        /*0628*/ 	.word	0x00013680


	//   ....[134]....
        /*062c*/ 	.word	0x000136d0


	//   ....[135]....
        /*0630*/ 	.word	0x00013720


	//   ....[136]....
        /*0634*/ 	.word	0x000137c0


	//   ....[137]....
        /*0638*/ 	.word	0x00013850


	//   ....[138]....
        /*063c*/ 	.word	0x000138a0


	//   ....[139]....
        /*0640*/ 	.word	0x000138f0


	//   ....[140]....
        /*0644*/ 	.word	0x00013990


	//   ....[141]....
        /*0648*/ 	.word	0x00013a40


	//   ....[142]....
        /*064c*/ 	.word	0x00013aa0


	//   ....[143]....
        /*0650*/ 	.word	0x00013b30


	//   ....[144]....
        /*0654*/ 	.word	0x00013b80


	//   ....[145]....
        /*0658*/ 	.word	0x00013bd0


	//   ....[146]....
        /*065c*/ 	.word	0x00013c20


	//   ....[147]....
        /*0660*/ 	.word	0x00013c70


	//   ....[148]....
        /*0664*/ 	.word	0x00013cb0


	//   ....[149]....
        /*0668*/ 	.word	0x00013d00


	//   ....[150]....
        /*066c*/ 	.word	0x00013d70


	//   ....[151]....
        /*0670*/ 	.word	0x00013dc0


	//----- nvinfo : EIATTR_EXIT_INSTR_OFFSETS
	.align		4
.L_1891:
        /*0674*/ 	.byte	0x04, 0x1c
        /*0676*/ 	.short	(.L_1893 - .L_1892)


	//   ....[0]....
.L_1892:
        /*0678*/ 	.word	0x00011eb0


	//   ....[1]....
        /*067c*/ 	.word	0x000120a0


	//----- nvinfo : EIATTR_MAX_THREADS
	.align		4
.L_1893:
        /*0680*/ 	.byte	0x04, 0x05
        /*0682*/ 	.short	(.L_1895 - .L_1894)
.L_1894:
        /*0684*/ 	.word	0x00000040
        /*0688*/ 	.word	0x00000001
        /*068c*/ 	.word	0x00000001


	//----- nvinfo : EIATTR_CRS_STACK_SIZE
	.align		4
.L_1895:
        /*0690*/ 	.byte	0x04, 0x1e
        /*0692*/ 	.short	(.L_1897 - .L_1896)
.L_1896:
        /*0694*/ 	.word	0x00000000


	//----- nvinfo : EIATTR_CBANK_PARAM_SIZE
	.align		4
.L_1897:
        /*0698*/ 	.byte	0x03, 0x19
        /*069a*/ 	.short	0x01f0


	//----- nvinfo : EIATTR_PARAM_CBANK
	.align		4
        /*069c*/ 	.byte	0x04, 0x0a
        /*069e*/ 	.short	(.L_1899 - .L_1898)
	.align		4
.L_1898:
        /*06a0*/ 	.word	index@(.nv.constant0._Z25selective_scan_bwd_kernelI32Selective_Scan_bwd_kernel_traitsILi64ELi16ELb0ELb1ELb1ELb1ELb0EN3c108BFloat16ENS1_7complexIfEEEEv12SSMParamsBwd)
        /*06a4*/ 	.short	0x0210
        /*06a6*/ 	.short	0x01f0


	//----- nvinfo : EIATTR_SW_WAR
	.align		4
.L_1899:
        /*06a8*/ 	.byte	0x04, 0x36
        /*06aa*/ 	.short	(.L_1901 - .L_1900)
.L_1900:
        /*06ac*/ 	.word	0x00000008
.L_1901:


//--------------------- .nv.info._Z25selective_scan_bwd_kernelI32Selective_Scan_bwd_kernel_traitsILi64ELi16ELb0ELb1ELb1ELb1ELb1EN3c108BFloat16ENS1_7complexIfEEEEv12SSMParamsBwd --------------------------
	.section	.nv.info._Z25selective_scan_bwd_kernelI32Selective_Scan_bwd_kernel_traitsILi64ELi16ELb0ELb1ELb1ELb1ELb1EN3c108BFloat16ENS1_7complexIfEEEEv12SSMParamsBwd,"",@"SHT_CUDA_INFO"
	.sectionflags	@""
	.align	4


	//----- nvinfo : EIATTR_CUDA_API_VERSION
	.align		4
        /*0000*/ 	.byte	0x04, 0x37
        /*0002*/ 	.short	(.L_1903 - .L_1902)
.L_1902:
        /*0004*/ 	.word	0x00000082


	//----- nvinfo : EIATTR_KPARAM_INFO
	.align		4
.L_1903:
        /*0008*/ 	.byte	0x04, 0x17
        /*000a*/ 	.short	(.L_1905 - .L_1904)
.L_1904:
        /*000c*/ 	.word	0x00000000
        /*0010*/ 	.short	0x0000
        /*0012*/ 	.short	0x0000
        /*0014*/ 	.byte	0x00, 0xf0, 0xc1, 0x07


	//----- nvinfo : EIATTR_SPARSE_MMA_MASK
	.align		4
.L_1905:
        /*0018*/ 	.byte	0x03, 0x50
        /*001a*/ 	.short	0x0000


	//----- nvinfo : EIATTR_MAXREG_COUNT
	.align		4
        /*001c*/ 	.byte	0x03, 0x1b
        /*001e*/ 	.short	0x00ff


	//----- nvinfo : EIATTR_NUM_BARRIERS
	.align		4
        /*0020*/ 	.byte	0x02, 0x4c
        /*0022*/ 	.byte	0x01
	.zero		1


	//----- nvinfo : EIATTR_ANNOTATIONS
	.align		4
        /*0024*/ 	.byte	0x04, 0x55
        /*0026*/ 	.short	(.L_1907 - .L_1906)


	//   ....[0]....
.L_1906:
        /* <DEDUP_REMOVED lines=27> */


	//----- nvinfo : EIATTR_MERCURY_ISA_VERSION
	.align		4
.L_1907:
        /*01c8*/ 	.byte	0x03, 0x5f
        /*01ca*/ 	.short	0x0101


	//----- nvinfo : EIATTR_COOP_GROUP_MASK_REGIDS
	.align		4
        /*01cc*/ 	.byte	0x04, 0x29
        /*01ce*/ 	.short	(.L_1909 - .L_1908)


	//   ....[0]....
.L_1908:
        /*01d0*/ 	.word	0xffffffff


	//   ....[1]....
        /*01d4*/ 	.word	0xffffffff


	//   ....[2]....
        /*01d8*/ 	.word	0xffffffff


	//   ....[3]....
        /*01dc*/ 	.word	0xffffffff


	//   ....[4]....
        /*01e0*/ 	.word	0xffffffff


	//   ....[5]....
        /*01e4*/ 	.word	0xffffffff


	//   ....[6]....
        /*01e8*/ 	.word	0xffffffff


	//   ....[7]....
        /*01ec*/ 	.word	0xffffffff


	//   ....[8]....
        /*01f0*/ 	.word	0xffffffff


	//   ....[9]....
        /*01f4*/ 	.word	0xffffffff


	//   ....[10]....
        /*01f8*/ 	.word	0xffffffff


	//   ....[11]....
        /*01fc*/ 	.word	0xffffffff


	//   ....[12]....
        /*0200*/ 	.word	0xffffffff


	//   ....[13]....
        /*0204*/ 	.word	0xffffffff


	//   ....[14]....
        /*0208*/ 	.word	0xffffffff


	//   ....[15]....
        /*020c*/ 	.word	0xffffffff


	//   ....[16]....
        /*0210*/ 	.word	0xffffffff


	//   ....[17]....
        /*0214*/ 	.word	0xffffffff


	//   ....[18]....
        /*0218*/ 	.word	0xffffffff


	//   ....[19]....
        /*021c*/ 	.word	0xffffffff


	//   ....[20]....
        /*0220*/ 	.word	0xffffffff


	//   ....[21]....
        /*0224*/ 	.word	0xffffffff


	//   ....[22]....
        /*0228*/ 	.word	0xffffffff


	//   ....[23]....
        /*022c*/ 	.word	0xffffffff


	//   ....[24]....
        /*0230*/ 	.word	0xffffffff


	//   ....[25]....
        /*0234*/ 	.word	0xffffffff


	//   ....[26]....
        /*0238*/ 	.word	0xffffffff


	//   ....[27]....
        /*023c*/ 	.word	0xffffffff


	//   ....[28]....
        /*0240*/ 	.word	0xffffffff


	//   ....[29]....
        /*0244*/ 	.word	0xffffffff


	//   ....[30]....
        /*0248*/ 	.word	0xffffffff


	//   ....[31]....
        /*024c*/ 	.word	0xffffffff


	//   ....[32]....
        /*0250*/ 	.word	0xffffffff


	//   ....[33]....
        /*0254*/ 	.word	0xffffffff


	//   ....[34]....
        /*0258*/ 	.word	0xffffffff


	//   ....[35]....
        /*025c*/ 	.word	0xffffffff


	//   ....[36]....
        /*0260*/ 	.word	0xffffffff


	//   ....[37]....
        /*0264*/ 	.word	0xffffffff


	//   ....[38]....
        /*0268*/ 	.word	0xffffffff


	//   ....[39]....
        /*026c*/ 	.word	0xffffffff


	//   ....[40]....
        /*0270*/ 	.word	0xffffffff


	//   ....[41]....
        /*0274*/ 	.word	0xffffffff


	//   ....[42]....
        /*0278*/ 	.word	0xffffffff


	//   ....[43]....
        /*027c*/ 	.word	0xffffffff


	//   ....[44]....
        /*0280*/ 	.word	0xffffffff


	//   ....[45]....
        /*0284*/ 	.word	0xffffffff


	//   ....[46]....
        /*0288*/ 	.word	0xffffffff


	//   ....[47]....
        /*028c*/ 	.word	0xffffffff


	//   ....[48]....
        /*0290*/ 	.word	0xffffffff


	//   ....[49]....
        /*0294*/ 	.word	0xffffffff


	//   ....[50]....
        /*0298*/ 	.word	0xffffffff


	//   ....[51]....
        /*029c*/ 	.word	0xffffffff


	//   ....[52]....
        /*02a0*/ 	.word	0xffffffff


	//   ....[53]....
        /*02a4*/ 	.word	0xffffffff


	//   ....[54]....
        /*02a8*/ 	.word	0xffffffff


	//   ....[55]....
        /*02ac*/ 	.word	0xffffffff


	//   ....[56]....
        /*02b0*/ 	.word	0xffffffff


	//   ....[57]....
        /*02b4*/ 	.word	0xffffffff


	//   ....[58]....
        /*02b8*/ 	.word	0xffffffff


	//   ....[59]....
        /*02bc*/ 	.word	0xffffffff


	//   ....[60]....
        /*02c0*/ 	.word	0xffffffff


	//   ....[61]....
        /*02c4*/ 	.word	0xffffffff


	//   ....[62]....
        /*02c8*/ 	.word	0xffffffff


	//   ....[63]....
        /*02cc*/ 	.word	0xffffffff


	//   ....[64]....
        /*02d0*/ 	.word	0xffffffff


	//   ....[65]....
        /*02d4*/ 	.word	0xffffffff


	//   ....[66]....
        /*02d8*/ 	.word	0xffffffff


	//   ....[67]....
        /*02dc*/ 	.word	0xffffffff


	//   ....[68]....
        /*02e0*/ 	.word	0xffffffff


	//   ....[69]....
        /*02e4*/ 	.word	0xffffffff


	//   ....[70]....
        /*02e8*/ 	.word	0xffffffff


	//   ....[71]....
        /*02ec*/ 	.word	0xffffffff


	//   ....[72]....
        /*02f0*/ 	.word	0xffffffff


	//   ....[73]....
        /*02f4*/ 	.word	0xffffffff


	//   ....[74]....
        /*02f8*/ 	.word	0xffffffff


	//   ....[75]....
        /*02fc*/ 	.word	0xffffffff


	//   ....[76]....
        /*0300*/ 	.word	0xffffffff


	//   ....[77]....
        /*0304*/ 	.word	0xffffffff


	//   ....[78]....
        /*0308*/ 	.word	0xffffffff


	//   ....[79]....
        /*030c*/ 	.word	0xffffffff


	//   ....[80]....
        /*0310*/ 	.word	0xffffffff


	//   ....[81]....
        /*0314*/ 	.word	0xffffffff


	//   ....[82]....
        /*0318*/ 	.word	0xffffffff


	//   ....[83]....
        /*031c*/ 	.word	0xffffffff


	//   ....[84]....
        /*0320*/ 	.word	0xffffffff


	//   ....[85]....
        /*0324*/ 	.word	0xffffffff


	//   ....[86]....
        /*0328*/ 	.word	0xffffffff


	//   ....[87]....
        /*032c*/ 	.word	0xffffffff


	//   ....[88]....
        /*0330*/ 	.word	0xffffffff


	//   ....[89]....
        /*0334*/ 	.word	0xffffffff


	//   ....[90]....
        /*0338*/ 	.word	0xffffffff


	//   ....[91]....
        /*033c*/ 	.word	0xffffffff


	//   ....[92]....
        /*0340*/ 	.word	0x05000047


	//   ....[93]....
        /*0344*/ 	.word	0x05000047


	//   ....[94]....
        /*0348*/ 	.word	0x05000047


	//   ....[95]....
        /*034c*/ 	.word	0x05000047


	//   ....[96]....
        /*0350*/ 	.word	0x05000047


	//   ....[97]....
        /*0354*/ 	.word	0x05000047


	//   ....[98]....
        /*0358*/ 	.word	0x05000047


	//   ....[99]....
        /*035c*/ 	.word	0x05000047


	//   ....[100]....
        /*0360*/ 	.word	0x05000047


	//   ....[101]....
        /*0364*/ 	.word	0x05000047


	//   ....[102]....
        /*0368*/ 	.word	0x05000047


	//   ....[103]....
        /*036c*/ 	.word	0x05000047


	//   ....[104]....
        /*0370*/ 	.word	0x05000047


	//   ....[105]....
        /*0374*/ 	.word	0x05000047


	//   ....[106]....
        /*0378*/ 	.word	0x05000047


	//   ....[107]....
        /*037c*/ 	.word	0x05000047


	//   ....[108]....
        /*0380*/ 	.word	0x05000047


	//   ....[109]....
        /*0384*/ 	.word	0x05000047


	//   ....[110]....
        /*0388*/ 	.word	0x05000047


	//   ....[111]....
        /*038c*/ 	.word	0x05000047


	//   ....[112]....
        /*0390*/ 	.word	0x05000047


	//   ....[113]....
        /*0394*/ 	.word	0x05000047


	//   ....[114]....
        /*0398*/ 	.word	0x05000047


	//   ....[115]....
        /*039c*/ 	.word	0x05000047


	//   ....[116]....
        /*03a0*/ 	.word	0x05000047


	//   ....[117]....
        /*03a4*/ 	.word	0x05000047


	//   ....[118]....
        /*03a8*/ 	.word	0x05000047


	//   ....[119]....
        /*03ac*/ 	.word	0x05000047


	//   ....[120]....
        /*03b0*/ 	.word	0x05000047


	//   ....[121]....
        /*03b4*/ 	.word	0x05000047


	//   ....[122]....
        /*03b8*/ 	.word	0x05000047


	//   ....[123]....
        /*03bc*/ 	.word	0x05000047


	//   ....[124]....
        /*03c0*/ 	.word	0x05000047


	//   ....[125]....
        /*03c4*/ 	.word	0x05000047


	//   ....[126]....
        /*03c8*/ 	.word	0x05000047


	//   ....[127]....
        /*03cc*/ 	.word	0x05000047


	//   ....[128]....
        /*03d0*/ 	.word	0x05000047


	//   ....[129]....
        /*03d4*/ 	.word	0x05000047


	//   ....[130]....
        /*03d8*/ 	.word	0x05000047


	//   ....[131]....
        /*03dc*/ 	.word	0x05000047


	//   ....[132]....
        /*03e0*/ 	.word	0x05000047


	//   ....[133]....
        /*03e4*/ 	.word	0x05000047


	//   ....[134]....
        /*03e8*/ 	.word	0x05000047


	//   ....[135]....
        /*03ec*/ 	.word	0x05000047


	//   ....[136]....
        /*03f0*/ 	.word	0x05000047


	//   ....[137]....
        /*03f4*/ 	.word	0x05000047


	//   ....[138]....
        /*03f8*/ 	.word	0x05000047


	//   ....[139]....
        /*03fc*/ 	.word	0x05000047


	//   ....[140]....
        /*0400*/ 	.word	0x05000047


	//   ....[141]....
        /*0404*/ 	.word	0x05000047


	//   ....[142]....
        /*0408*/ 	.word	0x05000047


	//   ....[143]....
        /*040c*/ 	.word	0x05000047


	//   ....[144]....
        /*0410*/ 	.word	0x05000047


	//   ....[145]....
        /*0414*/ 	.word	0x05000047


	//   ....[146]....
        /*0418*/ 	.word	0x05000047


	//   ....[147]....
        /*041c*/ 	.word	0x05000047


	//   ....[148]....
        /*0420*/ 	.word	0x05000047


	//   ....[149]....
        /*0424*/ 	.word	0x05000047


	//   ....[150]....
        /*0428*/ 	.word	0x05000047


	//   ....[151]....
        /*042c*/ 	.word	0x05000047


	//   ....[152]....
        /*0430*/ 	.word	0x05000047


	//   ....[153]....
        /*0434*/ 	.word	0x05000047


	//   ....[154]....
        /*0438*/ 	.word	0x05000047


	//   ....[155]....
        /*043c*/ 	.word	0x05000047


	//----- nvinfo : EIATTR_COOP_GROUP_INSTR_OFFSETS
	.align		4
.L_1909:
        /*0440*/ 	.byte	0x04, 0x28
        /*0442*/ 	.short	(.L_1911 - .L_1910)


	//   ....[0]....
.L_1910:
        /*0444*/ 	.word	0x00001570


	//   ....[1]....
        /*0448*/ 	.word	0x00001b30


	//   ....[2]....
        /*044c*/ 	.word	0x000021c0


	//   ....[3]....
        /*0450*/ 	.word	0x00004f80


	//   ....[4]....
        /*0454*/ 	.word	0x000056d0


	//   ....[5]....
        /*0458*/ 	.word	0x000062e0


	//   ....[6]....
        /*045c*/ 	.word	0x00006e20


	//   ....[7]....
        /*0460*/ 	.word	0x00008e30


	//   ....[8]....
        /*0464*/ 	.word	0x0000af50


	//   ....[9]....
        /*0468*/ 	.word	0x0000b980


	//   ....[10]....
        /*046c*/ 	.word	0x0000b9a0


	//   ....[11]....
        /*0470*/ 	.word	0x0000b9b0


	//   ....[12]....
        /*0474*/ 	.word	0x0000b9c0


	//   ....[13]....
        /*0478*/ 	.word	0x0000ba60


	//   ....[14]....
        /*047c*/ 	.word	0x0000ba90


	//   ....[15]....
        /*0480*/ 	.word	0x0000bab0


	//   ....[16]....
        /*0484*/ 	.word	0x0000bac0


	//   ....[17]....
        /*0488*/ 	.word	0x0000bb60


	//   ....[18]....
        /*048c*/ 	.word	0x0000bb80


	//   ....[19]....
        /*0490*/ 	.word	0x0000bbb0


	//   ....[20]....
        /*0494*/ 	.word	0x0000bbc0


	//   ....[21]....
        /*0498*/ 	.word	0x0000bc70


	//   ....[22]....
        /*049c*/ 	.word	0x0000bc90


	//   ....[23]....
        /*04a0*/ 	.word	0x0000bcb0


	//   ....[24]....
        /*04a4*/ 	.word	0x0000bcc0


	//   ....[25]....
        /*04a8*/ 	.word	0x0000bd60


	//   ....[26]....
        /*04ac*/ 	.word	0x0000bd90


	//   ....[27]....
        /*04b0*/ 	.word	0x0000bda0


	//   ....[28]....
        /*04b4*/ 	.word	0x0000bdb0


	//   ....[29]....
        /*04b8*/ 	.word	0x0000bf20


	//   ....[30]....
        /*04bc*/ 	.word	0x0000bf30


	//   ....[31]....
        /*04c0*/ 	.word	0x0000bf40


	//   ....[32]....
        /*04c4*/ 	.word	0x0000bf50


	//   ....[33]....
        /*04c8*/ 	.word	0x0000bf60


	//   ....[34]....
        /*04cc*/ 	.word	0x0000bf70


	//   ....[35]....
        /*04d0*/ 	.word	0x0000bf80


	//   ....[36]....
        /*04d4*/ 	.word	0x0000bf90


	//   ....[37]....
        /*04d8*/ 	.word	0x0000d250


	//   ....[38]....
        /*04dc*/ 	.word	0x0000d270


	//   ....[39]....
        /*04e0*/ 	.word	0x0000d280


	//   ....[40]....
        /*04e4*/ 	.word	0x0000d290


	//   ....[41]....
        /*04e8*/ 	.word	0x0000d3b0


	//   ....[42]....
        /*04ec*/ 	.word	0x0000d3c0


	//   ....[43]....
        /*04f0*/ 	.word	0x0000d3d0


	//   ....[44]....
        /*04f4*/ 	.word	0x0000d3e0


	//   ....[45]....
        /*04f8*/ 	.word	0x0000d500


	//   ....[46]....
        /*04fc*/ 	.word	0x0000d510


	//   ....[47]....
        /*0500*/ 	.word	0x0000d520


	//   ....[48]....
        /*0504*/ 	.word	0x0000d530


	//   ....[49]....
        /*0508*/ 	.word	0x0000d650


	//   ....[50]....
        /*050c*/ 	.word	0x0000d660


	//   ....[51]....
        /*0510*/ 	.word	0x0000d670


	//   ....[52]....
        /*0514*/ 	.word	0x0000d680


	//   ....[53]....
        /*0518*/ 	.word	0x0000d7a0


	//   ....[54]....
        /*051c*/ 	.word	0x0000d7b0


	//   ....[55]....
        /*0520*/ 	.word	0x0000d7c0


	//   ....[56]....
        /*0524*/ 	.word	0x0000d7d0


	//   ....[57]....
        /*0528*/ 	.word	0x0000d8f0


	//   ....[58]....
        /*052c*/ 	.word	0x0000d900


	//   ....[59]....
        /*0530*/ 	.word	0x0000d910


	//   ....[60]....
        /*0534*/ 	.word	0x0000d920


	//   ....[61]....
        /*0538*/ 	.word	0x0000d930


	//   ....[62]....
        /*053c*/ 	.word	0x0000d940


	//   ....[63]....
        /*0540*/ 	.word	0x0000d950


	//   ....[64]....
        /*0544*/ 	.word	0x0000d980


	//   ....[65]....
        /*0548*/ 	.word	0x0000d9b0


	//   ....[66]....
        /*054c*/ 	.word	0x0000d9c0


	//   ....[67]....
        /*0550*/ 	.word	0x0000d9d0


	//   ....[68]....
        /*0554*/ 	.word	0x0000d9e0


	//   ....[69]....
        /*0558*/ 	.word	0x00011ac0


	//   ....[70]....
        /*055c*/ 	.word	0x00011b00


	//   ....[71]....
        /*0560*/ 	.word	0x00011c90


	//   ....[72]....
        /*0564*/ 	.word	0x00011cd0


	//   ....[73]....
        /*0568*/ 	.word	0x00011db0


	//   ....[74]....
        /*056c*/ 	.word	0x00011dd0


	//   ....[75]....
        /*0570*/ 	.word	0x00011e00


	//   ....[76]....
        /*0574*/ 	.word	0x00011e20


	//   ....[77]....
        /*0578*/ 	.word	0x00011e50


	//   ....[78]....
        /*057c*/ 	.word	0x00011e70


	//   ....[79]....
        /*0580*/ 	.word	0x00012780


	//   ....[80]....
        /*0584*/ 	.word	0x00013230


	//   ....[81]....
        /*0588*/ 	.word	0x00013ef0


	//   ....[82]....
        /*058c*/ 	.word	0x000145e0


	//   ....[83]....
        /*0590*/ 	.word	0x00014600


	//   ....[84]....
        /*0594*/ 	.word	0x00014630


	//   ....[85]....
        /*0598*/ 	.word	0x00014670


	//   ....[86]....
        /*059c*/ 	.word	0x000146a0


	//   ....[87]....
        /*05a0*/ 	.word	0x00014850


	//   ....[88]....
        /*05a4*/ 	.word	0x00014870


	//   ....[89]....
        /*05a8*/ 	.word	0x000148a0


	//   ....[90]....
        /*05ac*/ 	.word	0x000148f0


	//   ....[91]....
        /*05b0*/ 	.word	0x00014920


	//   ....[92]....
        /*05b4*/ 	.word	0x00014cb0


	//   ....[93]....
        /*05b8*/ 	.word	0x00014d00


	//   ....[94]....
        /*05bc*/ 	.word	0x00014d50


	//   ....[95]....
        /*05c0*/ 	.word	0x00014da0


	//   ....[96]....
        /*05c4*/ 	.word	0x00014ed0


	//   ....[97]....
        /*05c8*/ 	.word	0x00014f20


	//   ....[98]....
        /*05cc*/ 	.word	0x00014f70


	//   ....[99]....
        /*05d0*/ 	.word	0x00014fc0


	//   ....[100]....
        /*05d4*/ 	.word	0x000150f0


	//   ....[101]....
        /*05d8*/ 	.word	0x00015140


	//   ....[102]....
        /*05dc*/ 	.word	0x00015190


	//   ....[103]....
        /*05e0*/ 	.word	0x000151e0


	//   ....[104]....
        /*05e4*/ 	.word	0x00015310


	//   ....[105]....
        /*05e8*/ 	.word	0x00015360


	//   ....[106]....
        /*05ec*/ 	.word	0x000153b0


	//   ....[107]....
        /*05f0*/ 	.word	0x00015400


	//   ....[108]....
        /*05f4*/ 	.word	0x00015530


	//   ....[109]....
        /*05f8*/ 	.word	0x00015580


	//   ....[110]....
        /*05fc*/ 	.word	0x000155d0


	//   ....[111]....
        /*0600*/ 	.word	0x00015620


	//   ....[112]....
        /*0604*/ 	.word	0x000156c0


	//   ....[113]....
        /*0608*/ 	.word	0x00015760


	//   ....[114]....
        /*060c*/ 	.word	0x00015800


	//   ....[115]....
        /*0610*/ 	.word	0x000158a0


	//   ....[116]....
        /*0614*/ 	.word	0x00015940


	//   ....[117]....
        /*0618*/ 	.word	0x000159d0


	//   ....[118]....
        /*061c*/ 	.word	0x00015a20


	//   ....[119]....
        /*0620*/ 	.word	0x00015a70


	//   ....[120]....
        /*0624*/ 	.word	0x00015ae0


	//   ....[121]....
        /*0628*/ 	.word	0x00015b30


	//   ....[122]....
        /*062c*/ 	.word	0x00015b80


	//   ....[123]....
        /*0630*/ 	.word	0x00015bd0


	//   ....[124]....
        /*0634*/ 	.word	0x00015c70


	//   ....[125]....
        /*0638*/ 	.word	0x00015cc0


	//   ....[126]....
        /*063c*/ 	.word	0x00015d10


	//   ....[127]....
        /*0640*/ 	.word	0x00015d60


	//   ....[128]....
        /*0644*/ 	.word	0x00015e00


	//   ....[129]....
        /*0648*/ 	.word	0x00015e90


	//   ....[130]....
        /*064c*/ 	.word	0x00015ee0


	//   ....[131]....
        /*0650*/ 	.word	0x00015f30


	//   ....[132]....
        /*0654*/ 	.word	0x00015fd0


	//   ....[133]....
        /*0658*/ 	.word	0x00016060


	//   ....[134]....
        /*065c*/ 	.word	0x000160b0


	//   ....[135]....
        /*0660*/ 	.word	0x00016100


	//   ....[136]....
        /*0664*/ 	.word	0x000161a0


	//   ....[137]....
        /*0668*/ 	.word	0x00016230


	//   ....[138]....
        /*066c*/ 	.word	0x00016280


	//   ....[139]....
        /*0670*/ 	.word	0x000162d0


	//   ....[140]....
        /*0674*/ 	.word	0x00016370


	//   ....[141]....
        /*0678*/ 	.word	0x00016400


	//   ....[142]....
        /*067c*/ 	.word	0x00016450


	//   ....[143]....
        /*0680*/ 	.word	0x000164a0


	//   ....[144]....
        /*0684*/ 	.word	0x00016540


	//   ....[145]....
        /*0688*/ 	.word	0x000165f0


	//   ....[146]....
        /*068c*/ 	.word	0x00016650


	//   ....[147]....
        /*0690*/ 	.word	0x000166e0


	//   ....[148]....
        /*0694*/ 	.word	0x00016730


	//   ....[149]....
        /*0698*/ 	.word	0x00016780


	//   ....[150]....
        /*069c*/ 	.word	0x000167d0


	//   ....[151]....
        /*06a0*/ 	.word	0x00016820


	//   ....[152]....
        /*06a4*/ 	.word	0x00016860


	//   ....[153]....
        /*06a8*/ 	.word	0x000168b0


	//   ....[154]....
        /*06ac*/ 	.word	0x00016920


	//   ....[155]....
        /*06b0*/ 	.word	0x00016970


	//----- nvinfo : EIATTR_EXIT_INSTR_OFFSETS
	.align		4
.L_1911:
        /*06b4*/ 	.byte	0x04, 0x1c
        /*06b6*/ 	.short	(.L_1913 - .L_1912)


	//   ....[0]....
.L_1912:
        /*06b8*/ 	.word	0x00014a60


	//   ....[1]....
        /*06bc*/ 	.word	0x00014c50


	//----- nvinfo : EIATTR_MAX_THREADS
	.align		4
.L_1913:
        /*06c0*/ 	.byte	0x04, 0x05
        /*06c2*/ 	.short	(.L_1915 - .L_1914)
.L_1914:
        /*06c4*/ 	.word	0x00000040
        /*06c8*/ 	.word	0x00000001
        /*06cc*/ 	.word	0x00000001


	//----- nvinfo : EIATTR_CRS_STACK_SIZE
	.align		4
.L_1915:
        /*06d0*/ 	.byte	0x04, 0x1e
        /*06d2*/ 	.short	(.L_1917 - .L_1916)
.L_1916:
        /*06d4*/ 	.word	0x00000000


	//----- nvinfo : EIATTR_CBANK_PARAM_SIZE
	.align		4
.L_1917:
        /*06d8*/ 	.byte	0x03, 0x19
        /*06da*/ 	.short	0x01f0


	//----- nvinfo : EIATTR_PARAM_CBANK
	.align		4
        /*06dc*/ 	.byte	0x04, 0x0a
        /*06de*/ 	.short	(.L_1919 - .L_1918)
	.align		4
.L_1918:
        /*06e0*/ 	.word	index@(.nv.constant0._Z25selective_scan_bwd_kernelI32Selective_Scan_bwd_kernel_traitsILi64ELi16ELb0ELb1ELb1ELb1ELb1EN3c108BFloat16ENS1_7complexIfEEEEv12SSMParamsBwd)
        /*06e4*/ 	.short	0x0210
        /*06e6*/ 	.short	0x01f0


	//----- nvinfo : EIATTR_SW_WAR
	.align		4
.L_1919:
        /*06e8*/ 	.byte	0x04, 0x36
        /*06ea*/ 	.short	(.L_1921 - .L_1920)
.L_1920:
        /*06ec*/ 	.word	0x00000008
.L_1921:


//--------------------- .nv.info._Z25selective_scan_bwd_kernelI32Selective_Scan_bwd_kernel_traitsILi64ELi16ELb1ELb0ELb0ELb0ELb0EN3c108BFloat16ENS1_7complexIfEEEEv12SSMParamsBwd --------------------------
	.section	.nv.info._Z25selective_scan_bwd_kernelI32Selective_Scan_bwd_kernel_traitsILi64ELi16ELb1ELb0ELb0ELb0ELb0EN3c108BFloat16ENS1_7complexIfEEEEv12SSMParamsBwd,"",@"SHT_CUDA_INFO"
	.sectionflags	@""
	.align	4


	//----- nvinfo : EIATTR_CUDA_API_VERSION
	.align		4
        /*0000*/ 	.byte	0x04, 0x37
        /*0002*/ 	.short	(.L_1923 - .L_1922)
.L_1922:
        /*0004*/ 	.word	0x00000082


	//----- nvinfo : EIATTR_KPARAM_INFO
	.align		4
.L_1923:
        /*0008*/ 	.byte	0x04, 0x17
        /*000a*/ 	.short	(.L_1925 - .L_1924)
.L_1924:
        /*000c*/ 	.word	0x00000000
        /*0010*/ 	.short	0x0000
        /*0012*/ 	.short	0x0000
        /*0014*/ 	.byte	0x00, 0xf0, 0xc1, 0x07


	//----- nvinfo : EIATTR_SPARSE_MMA_MASK
	.align		4
.L_1925:
        /*0018*/ 	.byte	0x03, 0x50
        /*001a*/ 	.short	0x0000


	//----- nvinfo : EIATTR_MAXREG_COUNT
	.align		4
        /*001c*/ 	.byte	0x03, 0x1b
        /*001e*/ 	.short	0x00ff


	//----- nvinfo : EIATTR_NUM_BARRIERS
	.align		4
        /*0020*/ 	.byte	0x02, 0x4c
        /*0022*/ 	.byte	0x01
	.zero		1


	//----- nvinfo : EIATTR_MERCURY_ISA_VERSION
	.align		4
        /*0024*/ 	.byte	0x03, 0x5f
        /*0026*/ 	.short	0x0101


	//----- nvinfo : EIATTR_COOP_GROUP_MASK_REGIDS
	.align		4
        /*0028*/ 	.byte	0x04, 0x29
        /*002a*/ 	.short	(.L_1927 - .L_1926)


	//   ....[0]....
.L_1926:
        /*002c*/ 	.word	0xffffffff


	//   ....[1]....
        /*0030*/ 	.word	0xffffffff


	//   ....[2]....
        /*0034*/ 	.word	0xffffffff


	//   ....[3]....
        /*0038*/ 	.word	0xffffffff


	//   ....[4]....
        /*003c*/ 	.word	0xffffffff


	//   ....[5]....
        /*0040*/ 	.word	0xffffffff


	//   ....[6]....
        /*0044*/ 	.word	0xffffffff


	//   ....[7]....
        /*0048*/ 	.word	0xffffffff


	//   ....[8]....
        /*004c*/ 	.word	0xffffffff


	//   ....[9]....
        /*0050*/ 	.word	0xffffffff


	//   ....[10]....
        /*0054*/ 	.word	0xffffffff


	//   ....[11]....
        /*0058*/ 	.word	0xffffffff


	//   ....[12]....
        /*005c*/ 	.word	0xffffffff


	//   ....[13]....
        /*0060*/ 	.word	0xffffffff


	//   ....[14]....
        /*0064*/ 	.word	0xffffffff


	//   ....[15]....
        /*0068*/ 	.word	0xffffffff


	//   ....[16]....
        /*006c*/ 	.word	0xffffffff


	//   ....[17]....
        /*0070*/ 	.word	0xffffffff


	//   ....[18]....
        /*0074*/ 	.word	0xffffffff


	//   ....[19]....
        /*0078*/ 	.word	0xffffffff


	//   ....[20]....
        /*007c*/ 	.word	0xffffffff


	//   ....[21]....
        /*0080*/ 	.word	0xffffffff


	//   ....[22]....
        /*0084*/ 	.word	0xffffffff


	//   ....[23]....
        /*0088*/ 	.word	0xffffffff


	//   ....[24]....
        /*008c*/ 	.word	0xffffffff


	//   ....[25]....
        /*0090*/ 	.word	0xffffffff


	//   ....[26]....
        /*0094*/ 	.word	0xffffffff


	//   ....[27]....
        /*0098*/ 	.word	0xffffffff


	//   ....[28]....
        /*009c*/ 	.word	0xffffffff


	//   ....[29]....
        /*00a0*/ 	.word	0xffffffff


	//   ....[30]....
        /*00a4*/ 	.word	0xffffffff


	//   ....[31]....
        /*00a8*/ 	.word	0xffffffff


	//   ....[32]....
        /*00ac*/ 	.word	0xffffffff


	//   ....[33]....
        /*00b0*/ 	.word	0xffffffff


	//   ....[34]....
        /*00b4*/ 	.word	0xffffffff


	//   ....[35]....
        /*00b8*/ 	.word	0xffffffff


	//   ....[36]....
        /*00bc*/ 	.word	0xffffffff


	//   ....[37]....
        /*00c0*/ 	.word	0xffffffff


	//   ....[38]....
        /*00c4*/ 	.word	0xffffffff


	//   ....[39]....
        /*00c8*/ 	.word	0xffffffff


	//   ....[40]....
        /*00cc*/ 	.word	0xffffffff


	//   ....[41]....
        /*00d0*/ 	.word	0xffffffff


	//   ....[42]....
        /*00d4*/ 	.word	0xffffffff


	//   ....[43]....
        /*00d8*/ 	.word	0xffffffff


	//   ....[44]....
        /*00dc*/ 	.word	0xffffffff


	//   ....[45]....
        /*00e0*/ 	.word	0xffffffff


	//   ....[46]....
        /*00e4*/ 	.word	0xffffffff


	//   ....[47]....
        /*00e8*/ 	.word	0xffffffff


	//   ....[48]....
        /*00ec*/ 	.word	0xffffffff


	//   ....[49]....
        /*00f0*/ 	.word	0xffffffff


	//   ....[50]....
        /*00f4*/ 	.word	0xffffffff


	//   ....[51]....
        /*00f8*/ 	.word	0xffffffff


	//   ....[52]....
        /*00fc*/ 	.word	0xffffffff


	//   ....[53]....
        /*0100*/ 	.word	0xffffffff


	//   ....[54]....
        /*0104*/ 	.word	0xffffffff


	//   ....[55]....
        /*0108*/ 	.word	0xffffffff


	//   ....[56]....
        /*010c*/ 	.word	0xffffffff


	//   ....[57]....
        /*0110*/ 	.word	0xffffffff


	//   ....[58]....
        /*0114*/ 	.word	0xffffffff


	//   ....[59]....
        /*0118*/ 	.word	0xffffffff


	//   ....[60]....
        /*011c*/ 	.word	0xffffffff


	//   ....[61]....
        /*0120*/ 	.word	0xffffffff


	//   ....[62]....
        /*0124*/ 	.word	0xffffffff


	//   ....[63]....
        /*0128*/ 	.word	0xffffffff


	//   ....[64]....
        /*012c*/ 	.word	0xffffffff


	//   ....[65]....
        /*0130*/ 	.word	0xffffffff


	//   ....[66]....
        /*0134*/ 	.word	0xffffffff


	//   ....[67]....
        /*0138*/ 	.word	0xffffffff


	//   ....[68]....
        /*013c*/ 	.word	0xffffffff


	//   ....[69]....
        /*0140*/ 	.word	0xffffffff


	//   ....[70]....
        /*0144*/ 	.word	0xffffffff


	//   ....[71]....
        /*0148*/ 	.word	0xffffffff


	//   ....[72]....
        /*014c*/ 	.word	0xffffffff


	//   ....[73]....
        /*0150*/ 	.word	0xffffffff


	//   ....[74]....
        /*0154*/ 	.word	0xffffffff


	//   ....[75]....
        /*0158*/ 	.word	0xffffffff


	//   ....[76]....
        /*015c*/ 	.word	0xffffffff


	//   ....[77]....
        /*0160*/ 	.word	0xffffffff


	//   ....[78]....
        /*0164*/ 	.word	0xffffffff


	//   ....[79]....
        /*0168*/ 	.word	0xffffffff


	//   ....[80]....
        /*016c*/ 	.word	0xffffffff


	//   ....[81]....
        /*0170*/ 	.word	0xffffffff


	//   ....[82]....
        /*0174*/ 	.word	0xffffffff


	//   ....[83]....
        /*0178*/ 	.word	0xffffffff


	//   ....[84]....
        /*017c*/ 	.word	0xffffffff


	//   ....[85]....
        /*0180*/ 	.word	0xffffffff


	//   ....[86]....
        /*0184*/ 	.word	0xffffffff


	//   ....[87]....
        /*0188*/ 	.word	0xffffffff


	//   ....[88]....
        /*018c*/ 	.word	0xffffffff


	//   ....[89]....
        /*0190*/ 	.word	0xffffffff


	//   ....[90]....
        /*0194*/ 	.word	0xffffffff


	//   ....[91]....
        /*0198*/ 	.word	0xffffffff


	//   ....[92]....
        /*019c*/ 	.word	0xffffffff


	//   ....[93]....
        /*01a0*/ 	.word	0xffffffff


	//   ....[94]....
        /*01a4*/ 	.word	0xffffffff


	//   ....[95]....
        /*01a8*/ 	.word	0x05000014


	//   ....[96]....
        /*01ac*/ 	.word	0x05000014


	//   ....[97]....
        /*01b0*/ 	.word	0x05000014


	//   ....[98]....
        /*01b4*/ 	.word	0x05000014


	//   ....[99]....
        /*01b8*/ 	.word	0x05000014


	//   ....[100]....
        /*01bc*/ 	.word	0x05000014


	//   ....[101]....
        /*01c0*/ 	.word	0x05000014


	//   ....[102]....
        /*01c4*/ 	.word	0x05000014


	//   ....[103]....
        /*01c8*/ 	.word	0x05000014


	//   ....[104]....
        /*01cc*/ 	.word	0x05000014


	//   ....[105]....
        /*01d0*/ 	.word	0x05000014


	//   ....[106]....
        /*01d4*/ 	.word	0x05000014


	//   ....[107]....
        /*01d8*/ 	.word	0x05000014


	//   ....[108]....
        /*01dc*/ 	.word	0x05000014


	//   ....[109]....
        /*01e0*/ 	.word	0x05000014


	//   ....[110]....
        /*01e4*/ 	.word	0x05000014


	//   ....[111]....
        /*01e8*/ 	.word	0x05000014


	//   ....[112]....
        /*01ec*/ 	.word	0x05000014


	//   ....[113]....
        /*01f0*/ 	.word	0x05000014


	//   ....[114]....
        /*01f4*/ 	.word	0x05000014


	//   ....[115]....
        /*01f8*/ 	.word	0x05000014


	//   ....[116]....
        /*01fc*/ 	.word	0x05000014


	//   ....[117]....
        /*0200*/ 	.word	0x05000014


	//   ....[118]....
        /*0204*/ 	.word	0x05000014


	//   ....[119]....
        /*0208*/ 	.word	0x05000014


	//   ....[120]....
        /*020c*/ 	.word	0x05000014


	//   ....[121]....
        /*0210*/ 	.word	0x05000014


	//   ....[122]....
        /*0214*/ 	.word	0x05000014


	//   ....[123]....
        /*0218*/ 	.word	0x05000014


	//   ....[124]....
        /*021c*/ 	.word	0x05000014


	//   ....[125]....
        /*0220*/ 	.word	0x05000014


	//   ....[126]....
        /*0224*/ 	.word	0x05000014


	//   ....[127]....
        /*0228*/ 	.word	0x05000014


	//   ....[128]....
        /*022c*/ 	.word	0x05000014


	//   ....[129]....
        /*0230*/ 	.word	0x05000014


	//   ....[130]....
        /*0234*/ 	.word	0x05000014


	//   ....[131]....
        /*0238*/ 	.word	0x05000014


	//   ....[132]....
        /*023c*/ 	.word	0x05000014


	//   ....[133]....
        /*0240*/ 	.word	0x05000014


	//   ....[134]....
        /*0244*/ 	.word	0x05000014


	//   ....[135]....
        /*0248*/ 	.word	0x05000014


	//   ....[136]....
        /*024c*/ 	.word	0x05000014


	//   ....[137]....
        /*0250*/ 	.word	0x05000014


	//   ....[138]....
        /*0254*/ 	.word	0x05000014


	//   ....[139]....
        /*0258*/ 	.word	0x05000014


	//   ....[140]....
        /*025c*/ 	.word	0x05000014


	//   ....[141]....
        /*0260*/ 	.word	0x05000014


	//   ....[142]....
        /*0264*/ 	.word	0x05000014


	//   ....[143]....
        /*0268*/ 	.word	0x05000014


	//   ....[144]....
        /*026c*/ 	.word	0x05000014


	//   ....[145]....
        /*0270*/ 	.word	0x05000014


	//   ....[146]....
        /*0274*/ 	.word	0x05000014


	//   ....[147]....
        /*0278*/ 	.word	0x05000014


	//   ....[148]....
        /*027c*/ 	.word	0x05000014


	//   ....[149]....
        /*0280*/ 	.word	0x05000014


	//   ....[150]....
        /*0284*/ 	.word	0x05000014


	//   ....[151]....
        /*0288*/ 	.word	0x05000014


	//   ....[152]....
        /*028c*/ 	.word	0x05000014


	//   ....[153]....
        /*0290*/ 	.word	0x05000014


	//   ....[154]....
        /*0294*/ 	.word	0x05000014


	//   ....[155]....
        /*0298*/ 	.word	0x05000014


	//   ....[156]....
        /*029c*/ 	.word	0x05000014


	//   ....[157]....
        /*02a0*/ 	.word	0x05000014


	//   ....[158]....
        /*02a4*/ 	.word	0x05000014


	//----- nvinfo : EIATTR_COOP_GROUP_INSTR_OFFSETS
	.align		4
.L_1927:
        /*02a8*/ 	.byte	0x04, 0x28
        /*02aa*/ 	.short	(.L_1929 - .L_1928)


	//   ....[0]....
.L_1928:
        /*02ac*/ 	.word	0x00000840


	//   ....[1]....
        /*02b0*/ 	.word	0x000008f0


	//   ....[2]....
        /*02b4*/ 	.word	0x00000ac0


	//   ....[3]....
        /*02b8*/ 	.word	0x00002fe0


	//   ....[4]....
        /*02bc*/ 	.word	0x00003000


	//   ....[5]....
        /*02c0*/ 	.word	0x00003010


	//   ....[6]....
        /*02c4*/ 	.word	0x00003020


	//   ....[7]....
        /*02c8*/ 	.word	0x000030c0


	//   ....[8]....
        /*02cc*/ 	.word	0x000030f0


	//   ....[9]....
        /*02d0*/ 	.word	0x00003110


	//   ....[10]....
        /*02d4*/ 	.word	0x00003120


	//   ....[11]....
        /*02d8*/ 	.word	0x000031c0


	//   ....[12]....
        /*02dc*/ 	.word	0x000031f0


	//   ....[13]....
        /*02e0*/ 	.word	0x00003210


	//   ....[14]....
        /*02e4*/ 	.word	0x00003220


	//   ....[15]....
        /*02e8*/ 	.word	0x000032c0


	//   ....[16]....
        /*02ec*/ 	.word	0x000032f0


	//   ....[17]....
        /*02f0*/ 	.word	0x00003310


	//   ....[18]....
        /*02f4*/ 	.word	0x00003320


	//   ....[19]....
        /*02f8*/ 	.word	0x000033c0


	//   ....[20]....
        /*02fc*/ 	.word	0x000033f0


	//   ....[21]....
        /*0300*/ 	.word	0x00003400


	//   ....[22]....
        /*0304*/ 	.word	0x00003410


	//   ....[23]....
        /*0308*/ 	.word	0x00003580


	//   ....[24]....
        /*030c*/ 	.word	0x00003590


	//   ....[25]....
        /*0310*/ 	.word	0x000035a0


	//   ....[26]....
        /*0314*/ 	.word	0x000035b0


	//   ....[27]....
        /*0318*/ 	.word	0x000035c0


	//   ....[28]....
        /*031c*/ 	.word	0x000035d0


	//   ....[29]....
        /*0320*/ 	.word	0x000035e0


	//   ....[30]....
        /*0324*/ 	.word	0x000035f0


	//   ....[31]....
        /*0328*/ 	.word	0x00004890


	//   ....[32]....
        /*032c*/ 	.word	0x000048a0


	//   ....[33]....
        /*0330*/ 	.word	0x000048b0


	//   ....[34]....
        /*0334*/ 	.word	0x000048c0


	//   ....[35]....
        /*0338*/ 	.word	0x000049e0


	//   ....[36]....
        /*033c*/ 	.word	0x000049f0


	//   ....[37]....
        /*0340*/ 	.word	0x00004a00


	//   ....[38]....
        /*0344*/ 	.word	0x00004a10


	//   ....[39]....
        /*0348*/ 	.word	0x00004b30


	//   ....[40]....
        /*034c*/ 	.word	0x00004b40


	//   ....[41]....
        /*0350*/ 	.word	0x00004b50


	//   ....[42]....
        /*0354*/ 	.word	0x00004b60


	//   ....[43]....
        /*0358*/ 	.word	0x00004c80


	//   ....[44]....
        /*035c*/ 	.word	0x00004c90


	//   ....[45]....
        /*0360*/ 	.word	0x00004ca0


	//   ....[46]....
        /*0364*/ 	.word	0x00004cb0


	//   ....[47]....
        /*0368*/ 	.word	0x00004dd0


	//   ....[48]....
        /*036c*/ 	.word	0x00004de0


	//   ....[49]....
        /*0370*/ 	.word	0x00004df0


	//   ....[50]....
        /*0374*/ 	.word	0x00004e00


	//   ....[51]....
        /*0378*/ 	.word	0x00004f20


	//   ....[52]....
        /*037c*/ 	.word	0x00004f30


	//   ....[53]....
        /*0380*/ 	.word	0x00004f40


	//   ....[54]....
        /*0384*/ 	.word	0x00004f50


	//   ....[55]....
        /*0388*/ 	.word	0x00004f60


	//   ....[56]....
        /*038c*/ 	.word	0x00004f70


	//   ....[57]....
        /*0390*/ 	.word	0x00004f80


	//   ....[58]....
        /*0394*/ 	.word	0x00004fc0


	//   ....[59]....
        /*0398*/ 	.word	0x00005000


	//   ....[60]....
        /*039c*/ 	.word	0x00005010


	//   ....[61]....
        /*03a0*/ 	.word	0x00005020


	//   ....[62]....
        /*03a4*/ 	.word	0x00005030


	//   ....[63]....
        /*03a8*/ 	.word	0x000064c0


	//   ....[64]....
        /*03ac*/ 	.word	0x00006530


	//   ....[65]....
        /*03b0*/ 	.word	0x00006570


	//   ....[66]....
        /*03b4*/ 	.word	0x000065b0


	//   ....[67]....
        /*03b8*/ 	.word	0x00006690


	//   ....[68]....
        /*03bc*/ 	.word	0x00006700


	//   ....[69]....
        /*03c0*/ 	.word	0x00006740


	//   ....[70]....
        /*03c4*/ 	.word	0x00006780


	//   ....[71]....
        /*03c8*/ 	.word	0x00006870


	//   ....[72]....
        /*03cc*/ 	.word	0x000068d0


	//   ....[73]....
        /*03d0*/ 	.word	0x00006910


	//   ....[74]....
        /*03d4*/ 	.word	0x00006950


	//   ....[75]....
        /*03d8*/ 	.word	0x00006aa0


	//   ....[76]....
        /*03dc*/ 	.word	0x00006ae0


	//   ....[77]....
        /*03e0*/ 	.word	0x00006b20


	//   ....[78]....
        /*03e4*/ 	.word	0x00006b60


	//   ....[79]....
        /*03e8*/ 	.word	0x00006c70


	//   ....[80]....
        /*03ec*/ 	.word	0x00006cb0


	//   ....[81]....
        /*03f0*/ 	.word	0x00006cf0


	//   ....[82]....
        /*03f4*/ 	.word	0x00006d30


	//   ....[83]....
        /*03f8*/ 	.word	0x00007300


	//   ....[84]....
        /*03fc*/ 	.word	0x00007610


	//   ....[85]....
        /*0400*/ 	.word	0x00007730


	//   ....[86]....
        /*0404*/ 	.word	0x00007770


	//   ....[87]....
        /*0408*/ 	.word	0x000077d0


	//   ....[88]....
        /*040c*/ 	.word	0x00007830


	//   ....[89]....
        /*0410*/ 	.word	0x00007860


	//   ....[90]....
        /*0414*/ 	.word	0x00007990


	//   ....[91]....
        /*0418*/ 	.word	0x000079d0


	//   ....[92]....
        /*041c*/ 	.word	0x00007a40


	//   ....[93]....
        /*0420*/ 	.word	0x00007a90


	//   ....[94]....
        /*0424*/ 	.word	0x00007ab0


	//   ....[95]....
        /*0428*/ 	.word	0x000082c0


	//   ....[96]....
        /*042c*/ 	.word	0x00008310


	//   ....[97]....
        /*0430*/ 	.word	0x00008360


	//   ....[98]....
        /*0434*/ 	.word	0x000083b0


	//   ....[99]....
        /*0438*/ 	.word	0x000084c0


	//   ....[100]....
        /*043c*/ 	.word	0x00008510


	//   ....[101]....
        /*0440*/ 	.word	0x00008560


	//   ....[102]....
        /*0444*/ 	.word	0x000085b0


	//   ....[103]....
        /*0448*/ 	.word	0x000086c0


	//   ....[104]....
        /*044c*/ 	.word	0x00008710


	//   ....[105]....
        /*0450*/ 	.word	0x00008760


	//   ....[106]....
        /*0454*/ 	.word	0x000087b0


	//   ....[107]....
        /*0458*/ 	.word	0x000088c0


	//   ....[108]....
        /*045c*/ 	.word	0x00008910


	//   ....[109]....
        /*0460*/ 	.word	0x00008960


	//   ....[110]....
        /*0464*/ 	.word	0x000089b0


	//   ....[111]....
        /*0468*/ 	.word	0x00008ac0


	//   ....[112]....
        /*046c*/ 	.word	0x00008b10


	//   ....[113]....
        /*0470*/ 	.word	0x00008b60


	//   ....[114]....
        /*0474*/ 	.word	0x00008bb0


	//   ....[115]....
        /*0478*/ 	.word	0x00008c50


	//   ....[116]....
        /*047c*/ 	.word	0x00008cf0


	//   ....[117]....
        /*0480*/ 	.word	0x00008d90


	//   ....[118]....
        /*0484*/ 	.word	0x00008e30


	//   ....[119]....
        /*0488*/ 	.word	0x00008ed0


	//   ....[120]....
        /*048c*/ 	.word	0x00008f80


	//   ....[121]....
        /*0490*/ 	.word	0x00008fe0


	//   ....[122]....
        /*0494*/ 	.word	0x00009030


	//   ....[123]....
        /*0498*/ 	.word	0x00009060


	//   ....[124]....
        /*049c*/ 	.word	0x000090c0


	//   ....[125]....
        /*04a0*/ 	.word	0x00009110


	//   ....[126]....
        /*04a4*/ 	.word	0x00009160


	//   ....[127]....
        /*04a8*/ 	.word	0x000091f0


	//   ....[128]....
        /*04ac*/ 	.word	0x00009240


	//   ....[129]....
        /*04b0*/ 	.word	0x00009290


	//   ....[130]....
        /*04b4*/ 	.word	0x000092e0


	//   ....[131]....
        /*04b8*/ 	.word	0x00009370


	//   ....[132]....
        /*04bc*/ 	.word	0x00009400


	//   ....[133]....
        /*04c0*/ 	.word	0x00009450


	//   ....[134]....
        /*04c4*/ 	.word	0x000094a0


	//   ....[135]....
        /*04c8*/ 	.word	0x00009530


	//   ....[136]....
        /*04cc*/ 	.word	0x000095c0


	//   ....[137]....
        /*04d0*/ 	.word	0x00009610


	//   ....[138]....
        /*04d4*/ 	.word	0x00009660


	//   ....[139]....
        /*04d8*/ 	.word	0x000096f0


	//   ....[140]....
        /*04dc*/ 	.word	0x00009780


	//   ....[141]....
        /*04e0*/ 	.word	0x000097d0


	//   ....[142]....
        /*04e4*/ 	.word	0x00009820


	//   ....[143]....
        /*04e8*/ 	.word	0x000098b0


	//   ....[144]....
        /*04ec*/ 	.word	0x00009940


	//   ....[145]....
        /*04f0*/ 	.word	0x00009990


	//   ....[146]....
        /*04f4*/ 	.word	0x000099e0


	//   ....[147]....
        /*04f8*/ 	.word	0x00009a70


	//   ....[148]....
        /*04fc*/ 	.word	0x00009b20


	//   ....[149]....
        /*0500*/ 	.word	0x00009b80


	//   ....[150]....
        /*0504*/ 	.word	0x00009c10


	//   ....[151]....
        /*0508*/ 	.word	0x00009c40


	//   ....[152]....
        /*050c*/ 	.word	0x00009cb0


	//   ....[153]....
        /*0510*/ 	.word	0x00009d00


	//   ....[154]....
        /*0514*/ 	.word	0x00009d50


	//   ....[155]....
        /*0518*/ 	.word	0x00009d80


	//   ....[156]....
        /*051c*/ 	.word	0x00009dd0


	//   ....[157]....
        /*0520*/ 	.word	0x00009e20


	//   ....[158]....
        /*0524*/ 	.word	0x00009e70


	//----- nvinfo : EIATTR_EXIT_INSTR_OFFSETS
	.align		4
.L_1929:
        /*0528*/ 	.byte	0x04, 0x1c
        /*052a*/ 	.short	(.L_1931 - .L_1930)


	//   ....[0]....
.L_1930:
        /*052c*/ 	.word	0x00007bd0


	//   ....[1]....
        /*0530*/ 	.word	0x00008260


	//----- nvinfo : EIATTR_MAX_THREADS
	.align		4
.L_1931:
        /*0534*/ 	.byte	0x04, 0x05
        /*0536*/ 	.short	(.L_1933 - .L_1932)
.L_1932:
        /*0538*/ 	.word	0x00000040
        /*053c*/ 	.word	0x00000001
        /*0540*/ 	.word	0x00000001


	//----- nvinfo : EIATTR_CRS_STACK_SIZE
	.align		4
.L_1933:
        /*0544*/ 	.byte	0x04, 0x1e
        /*0546*/ 	.short	(.L_1935 - .L_1934)
.L_1934:
        /*0548*/ 	.word	0x00000000


	//----- nvinfo : EIATTR_CBANK_PARAM_SIZE
	.align		4
.L_1935:
        /*054c*/ 	.byte	0x03, 0x19
        /*054e*/ 	.short	0x01f0


	//----- nvinfo : EIATTR_PARAM_CBANK
	.align		4
        /*0550*/ 	.byte	0x04, 0x0a
        /*0552*/ 	.short	(.L_1937 - .L_1936)
	.align		4
.L_1936:
        /*0554*/ 	.word	index@(.nv.constant0._Z25selective_scan_bwd_kernelI32Selective_Scan_bwd_kernel_traitsILi64ELi16ELb1ELb0ELb0ELb0ELb0EN3c108BFloat16ENS1_7complexIfEEEEv12SSMParamsBwd)
        /*0558*/ 	.short	0x0210
        /*055a*/ 	.short	0x01f0


	//----- nvinfo : EIATTR_SW_WAR
	.align		4
.L_1937:
        /*055c*/ 	.byte	0x04, 0x36
        /*055e*/ 	.short	(.L_1939 - .L_1938)
.L_1938:
        /*0560*/ 	.word	0x00000008
.L_1939:


//--------------------- .nv.info._Z25selective_scan_bwd_kernelI32Selective_Scan_bwd_kernel_traitsILi64ELi16ELb1ELb0ELb0ELb0ELb1EN3c108BFloat16ENS1_7complexIfEEEEv12SSMParamsBwd --------------------------
	.section	.nv.info._Z25selective_scan_bwd_kernelI32Selective_Scan_bwd_kernel_traitsILi64ELi16ELb1ELb0ELb0ELb0ELb1EN3c108BFloat16ENS1_7complexIfEEEEv12SSMParamsBwd,"",@"SHT_CUDA_INFO"
	.sectionflags	@""
	.align	4


	//----- nvinfo : EIATTR_CUDA_API_VERSION
	.align		4
        /*0000*/ 	.byte	0x04, 0x37
        /*0002*/ 	.short	(.L_1941 - .L_1940)
.L_1940:
        /*0004*/ 	.word	0x00000082


	//----- nvinfo : EIATTR_KPARAM_INFO
	.align		4
.L_1941:
        /*0008*/ 	.byte	0x04, 0x17
        /*000a*/ 	.short	(.L_1943 - .L_1942)
.L_1942:
        /*000c*/ 	.word	0x00000000
        /*0010*/ 	.short	0x0000
        /*0012*/ 	.short	0x0000
        /*0014*/ 	.byte	0x00, 0xf0, 0xc1, 0x07


	//----- nvinfo : EIATTR_SPARSE_MMA_MASK
	.align		4
.L_1943:
        /*0018*/ 	.byte	0x03, 0x50
        /*001a*/ 	.short	0x0000


	//----- nvinfo : EIATTR_MAXREG_COUNT
	.align		4
        /*001c*/ 	.byte	0x03, 0x1b
        /*001e*/ 	.short	0x00ff


	//----- nvinfo : EIATTR_NUM_BARRIERS
	.align		4
        /*0020*/ 	.byte	0x02, 0x4c
        /*0022*/ 	.byte	0x01
	.zero		1


	//----- nvinfo : EIATTR_MERCURY_ISA_VERSION
	.align		4
        /*0024*/ 	.byte	0x03, 0x5f
        /*0026*/ 	.short	0x0101


	//----- nvinfo : EIATTR_COOP_GROUP_MASK_REGIDS
	.align		4
        /*0028*/ 	.byte	0x04, 0x29
        /*002a*/ 	.short	(.L_1945 - .L_1944)


	//   ....[0]....
.L_1944:
        /*002c*/ 	.word	0xffffffff


	//   ....[1]....
        /*0030*/ 	.word	0xffffffff


	//   ....[2]....
        /*0034*/ 	.word	0xffffffff


	//   ....[3]....
        /*0038*/ 	.word	0xffffffff


	//   ....[4]....
        /*003c*/ 	.word	0xffffffff


	//   ....[5]....
        /*0040*/ 	.word	0xffffffff


	//   ....[6]....
        /*0044*/ 	.word	0xffffffff


	//   ....[7]....
        /*0048*/ 	.word	0xffffffff


	//   ....[8]....
        /*004c*/ 	.word	0xffffffff


	//   ....[9]....
        /*0050*/ 	.word	0xffffffff


	//   ....[10]....
        /*0054*/ 	.word	0xffffffff


	//   ....[11]....
        /*0058*/ 	.word	0xffffffff


	//   ....[12]....
        /*005c*/ 	.word	0xffffffff


	//   ....[13]....
        /*0060*/ 	.word	0xffffffff


	//   ....[14]....
        /*0064*/ 	.word	0xffffffff


	//   ....[15]....
        /*0068*/ 	.word	0xffffffff


	//   ....[16]....
        /*006c*/ 	.word	0xffffffff


	//   ....[17]....
        /*0070*/ 	.word	0xffffffff


	//   ....[18]....
        /*0074*/ 	.word	0xffffffff


	//   ....[19]....
        /*0078*/ 	.word	0xffffffff


	//   ....[20]....
        /*007c*/ 	.word	0xffffffff


	//   ....[21]....
        /*0080*/ 	.word	0xffffffff


	//   ....[22]....
        /*0084*/ 	.word	0xffffffff


	//   ....[23]....
        /*0088*/ 	.word	0xffffffff


	//   ....[24]....
        /*008c*/ 	.word	0xffffffff


	//   ....[25]....
        /*0090*/ 	.word	0xffffffff


	//   ....[26]....
        /*0094*/ 	.word	0xffffffff


	//   ....[27]....
        /*0098*/ 	.word	0xffffffff


	//   ....[28]....
        /*009c*/ 	.word	0xffffffff


	//   ....[29]....
        /*00a0*/ 	.word	0xffffffff


	//   ....[30]....
        /*00a4*/ 	.word	0xffffffff


	//   ....[31]....
        /*00a8*/ 	.word	0xffffffff


	//   ....[32]....
        /*00ac*/ 	.word	0xffffffff


	//   ....[33]....
        /*00b0*/ 	.word	0xffffffff


	//   ....[34]....
        /*00b4*/ 	.word	0xffffffff


	//   ....[35]....
        /*00b8*/ 	.word	0xffffffff


	//   ....[36]....
        /*00bc*/ 	.word	0xffffffff


	//   ....[37]....
        /*00c0*/ 	.word	0xffffffff


	//   ....[38]....
        /*00c4*/ 	.word	0xffffffff


	//   ....[39]....
        /*00c8*/ 	.word	0xffffffff


	//   ....[40]....
        /*00cc*/ 	.word	0xffffffff


	//   ....[41]....
        /*00d0*/ 	.word	0xffffffff


	//   ....[42]....
        /*00d4*/ 	.word	0xffffffff


	//   ....[43]....
        /*00d8*/ 	.word	0xffffffff


	//   ....[44]....
        /*00dc*/ 	.word	0xffffffff


	//   ....[45]....
        /*00e0*/ 	.word	0xffffffff


	//   ....[46]....
        /*00e4*/ 	.word	0xffffffff


	//   ....[47]....
        /*00e8*/ 	.word	0xffffffff


	//   ....[48]....
        /*00ec*/ 	.word	0xffffffff


	//   ....[49]....
        /*00f0*/ 	.word	0xffffffff


	//   ....[50]....
        /*00f4*/ 	.word	0xffffffff


	//   ....[51]....
        /*00f8*/ 	.word	0xffffffff


	//   ....[52]....
        /*00fc*/ 	.word	0xffffffff


	//   ....[53]....
        /*0100*/ 	.word	0xffffffff


	//   ....[54]....
        /*0104*/ 	.word	0xffffffff


	//   ....[55]....
        /*0108*/ 	.word	0xffffffff


	//   ....[56]....
        /*010c*/ 	.word	0xffffffff


	//   ....[57]....
        /*0110*/ 	.word	0xffffffff


	//   ....[58]....
        /*0114*/ 	.word	0xffffffff


	//   ....[59]....
        /*0118*/ 	.word	0xffffffff


	//   ....[60]....
        /*011c*/ 	.word	0xffffffff


	//   ....[61]....
        /*0120*/ 	.word	0xffffffff


	//   ....[62]....
        /*0124*/ 	.word	0xffffffff


	//   ....[63]....
        /*0128*/ 	.word	0xffffffff


	//   ....[64]....
        /*012c*/ 	.word	0xffffffff


	//   ....[65]....
        /*0130*/ 	.word	0xffffffff


	//   ....[66]....
        /*0134*/ 	.word	0xffffffff


	//   ....[67]....
        /*0138*/ 	.word	0xffffffff


	//   ....[68]....
        /*013c*/ 	.word	0xffffffff


	//   ....[69]....
        /*0140*/ 	.word	0xffffffff


	//   ....[70]....
        /*0144*/ 	.word	0xffffffff


	//   ....[71]....
        /*0148*/ 	.word	0xffffffff


	//   ....[72]....
        /*014c*/ 	.word	0xffffffff


	//   ....[73]....
        /*0150*/ 	.word	0xffffffff


	//   ....[74]....
        /*0154*/ 	.word	0xffffffff


	//   ....[75]....
        /*0158*/ 	.word	0xffffffff


	//   ....[76]....
        /*015c*/ 	.word	0xffffffff


	//   ....[77]....
        /*0160*/ 	.word	0xffffffff


	//   ....[78]....
        /*0164*/ 	.word	0xffffffff


	//   ....[79]....
        /*0168*/ 	.word	0xffffffff


	//   ....[80]....
        /*016c*/ 	.word	0xffffffff


	//   ....[81]....
        /*0170*/ 	.word	0xffffffff


	//   ....[82]....
        /*0174*/ 	.word	0xffffffff


	//   ....[83]....
        /*0178*/ 	.word	0xffffffff


	//   ....[84]....
        /*017c*/ 	.word	0xffffffff


	//   ....[85]....
        /*0180*/ 	.word	0xffffffff


	//   ....[86]....
        /*0184*/ 	.word	0xffffffff


	//   ....[87]....
        /*0188*/ 	.word	0xffffffff


	//   ....[88]....
        /*018c*/ 	.word	0xffffffff


	//   ....[89]....
        /*0190*/ 	.word	0xffffffff


	//   ....[90]....
        /*0194*/ 	.word	0xffffffff


	//   ....[91]....
        /*0198*/ 	.word	0xffffffff


	//   ....[92]....
        /*019c*/ 	.word	0xffffffff


	//   ....[93]....
        /*01a0*/ 	.word	0xffffffff


	//   ....[94]....
        /*01a4*/ 	.word	0xffffffff


	//   ....[95]....
        /*01a8*/ 	.word	0xffffffff


	//   ....[96]....
        /*01ac*/ 	.word	0xffffffff


	//   ....[97]....
        /*01b0*/ 	.word	0xffffffff


	//   ....[98]....
        /*01b4*/ 	.word	0xffffffff


	//   ....[99]....
        /*01b8*/ 	.word	0x05000014


	//   ....[100]....
        /*01bc*/ 	.word	0x05000014


	//   ....[101]....
        /*01c0*/ 	.word	0x05000014


	//   ....[102]....
        /*01c4*/ 	.word	0x05000014


	//   ....[103]....
        /*01c8*/ 	.word	0x05000014


	//   ....[104]....
        /*01cc*/ 	.word	0x05000014


	//   ....[105]....
        /*01d0*/ 	.word	0x05000014


	//   ....[106]....
        /*01d4*/ 	.word	0x05000014


	//   ....[107]....
        /*01d8*/ 	.word	0x05000014


	//   ....[108]....
        /*01dc*/ 	.word	0x05000014


	//   ....[109]....
        /*01e0*/ 	.word	0x05000014


	//   ....[110]....
        /*01e4*/ 	.word	0x05000014


	//   ....[111]....
        /*01e8*/ 	.word	0x05000014


	//   ....[112]....
        /*01ec*/ 	.word	0x05000014


	//   ....[113]....
        /*01f0*/ 	.word	0x05000014


	//   ....[114]....
        /*01f4*/ 	.word	0x05000014


	//   ....[115]....
        /*01f8*/ 	.word	0x05000014


	//   ....[116]....
        /*01fc*/ 	.word	0x05000014


	//   ....[117]....
        /*0200*/ 	.word	0x05000014


	//   ....[118]....
        /*0204*/ 	.word	0x05000014


	//   ....[119]....
        /*0208*/ 	.word	0x05000014


	//   ....[120]....
        /*020c*/ 	.word	0x05000014


	//   ....[121]....
        /*0210*/ 	.word	0x05000014


	//   ....[122]....
        /*0214*/ 	.word	0x05000014


	//   ....[123]....
        /*0218*/ 	.word	0x05000014


	//   ....[124]....
        /*021c*/ 	.word	0x05000014


	//   ....[125]....
        /*0220*/ 	.word	0x05000014


	//   ....[126]....
        /*0224*/ 	.word	0x05000014


	//   ....[127]....
        /*0228*/ 	.word	0x05000014


	//   ....[128]....
        /*022c*/ 	.word	0x05000014


	//   ....[129]....
        /*0230*/ 	.word	0x05000014


	//   ....[130]....
        /*0234*/ 	.word	0x05000014


	//   ....[131]....
        /*0238*/ 	.word	0x05000014


	//   ....[132]....
        /*023c*/ 	.word	0x05000014


	//   ....[133]....
        /*0240*/ 	.word	0x05000014


	//   ....[134]....
        /*0244*/ 	.word	0x05000014


	//   ....[135]....
        /*0248*/ 	.word	0x05000014


	//   ....[136]....
        /*024c*/ 	.word	0x05000014


	//   ....[137]....
        /*0250*/ 	.word	0x05000014


	//   ....[138]....
        /*0254*/ 	.word	0x05000014


	//   ....[139]....
        /*0258*/ 	.word	0x05000014


	//   ....[140]....
        /*025c*/ 	.word	0x05000014


	//   ....[141]....
        /*0260*/ 	.word	0x05000014


	//   ....[142]....
        /*0264*/ 	.word	0x05000014


	//   ....[143]....
        /*0268*/ 	.word	0x05000014


	//   ....[144]....
        /*026c*/ 	.word	0x05000014


	//   ....[145]....
        /*0270*/ 	.word	0x05000014


	//   ....[146]....
        /*0274*/ 	.word	0x05000014


	//   ....[147]....
        /*0278*/ 	.word	0x05000014


	//   ....[148]....
        /*027c*/ 	.word	0x05000014


	//   ....[149]....
        /*0280*/ 	.word	0x05000014


	//   ....[150]....
        /*0284*/ 	.word	0x05000014


	//   ....[151]....
        /*0288*/ 	.word	0x05000014


	//   ....[152]....
        /*028c*/ 	.word	0x05000014


	//   ....[153]....
        /*0290*/ 	.word	0x05000014


	//   ....[154]....
        /*0294*/ 	.word	0x05000014


	//   ....[155]....
        /*0298*/ 	.word	0x05000014


	//   ....[156]....
        /*029c*/ 	.word	0x05000014


	//   ....[157]....
        /*02a0*/ 	.word	0x05000014


	//   ....[158]....
        /*02a4*/ 	.word	0x05000014


	//   ....[159]....
        /*02a8*/ 	.word	0x05000014


	//   ....[160]....
        /*02ac*/ 	.word	0x05000014


	//   ....[161]....
        /*02b0*/ 	.word	0x05000014


	//   ....[162]....
        /*02b4*/ 	.word	0x05000014


	//----- nvinfo : EIATTR_COOP_GROUP_INSTR_OFFSETS
	.align		4
.L_1945:
        /*02b8*/ 	.byte	0x04, 0x28
        /*02ba*/ 	.short	(.L_1947 - .L_1946)


	//   ....[0]....
.L_1946:
        /*02bc*/ 	.word	0x00000850


	//   ....[1]....
        /*02c0*/ 	.word	0x00000910


	//   ....[2]....
        /*02c4*/ 	.word	0x00000a80


	//   ....[3]....
        /*02c8*/ 	.word	0x00000bf0


	//   ....[4]....
        /*02cc*/ 	.word	0x00001560


	//   ....[5]....
        /*02d0*/ 	.word	0x00001fd0


	//   ....[6]....
        /*02d4*/ 	.word	0x000023a0


	//   ....[7]....
        /*02d8*/ 	.word	0x00004530


	//   ....[8]....
        /*02dc*/ 	.word	0x00004550


	//   ....[9]....
        /*02e0*/ 	.word	0x00004560


	//   ....[10]....
        /*02e4*/ 	.word	0x00004570


	//   ....[11]....
        /*02e8*/ 	.word	0x00004610


	//   ....[12]....
        /*02ec*/ 	.word	0x00004640


	//   ....[13]....
        /*02f0*/ 	.word	0x00004660


	//   ....[14]....
        /*02f4*/ 	.word	0x00004670


	//   ....[15]....
        /*02f8*/ 	.word	0x00004710


	//   ....[16]....
        /*02fc*/ 	.word	0x00004740


	//   ....[17]....
        /*0300*/ 	.word	0x00004760


	//   ....[18]....
        /*0304*/ 	.word	0x00004770


	//   ....[19]....
        /*0308*/ 	.word	0x00004810


	//   ....[20]....
        /*030c*/ 	.word	0x00004840


	//   ....[21]....
        /*0310*/ 	.word	0x00004860


	//   ....[22]....
        /*0314*/ 	.word	0x00004870


	//   ....[23]....
        /*0318*/ 	.word	0x00004910


	//   ....[24]....
        /*031c*/ 	.word	0x00004940


	//   ....[25]....
        /*0320*/ 	.word	0x00004950


	//   ....[26]....
        /*0324*/ 	.word	0x00004960


	//   ....[27]....
        /*0328*/ 	.word	0x00004ad0


	//   ....[28]....
        /*032c*/ 	.word	0x00004ae0


	//   ....[29]....
        /*0330*/ 	.word	0x00004af0


	//   ....[30]....
        /*0334*/ 	.word	0x00004b00


	//   ....[31]....
        /*0338*/ 	.word	0x00004b10


	//   ....[32]....
        /*033c*/ 	.word	0x00004b20


	//   ....[33]....
        /*0340*/ 	.word	0x00004b30


	//   ....[34]....
        /*0344*/ 	.word	0x00004b40


	//   ....[35]....
        /*0348*/ 	.word	0x00005de0


	//   ....[36]....
        /*034c*/ 	.word	0x00005df0


	//   ....[37]....
        /*0350*/ 	.word	0x00005e00


	//   ....[38]....
        /*0354*/ 	.word	0x00005e10


	//   ....[39]....
        /*0358*/ 	.word	0x00005f30


	//   ....[40]....
        /*035c*/ 	.word	0x00005f40


	//   ....[41]....
        /*0360*/ 	.word	0x00005f50


	//   ....[42]....
        /*0364*/ 	.word	0x00005f60


	//   ....[43]....
        /*0368*/ 	.word	0x00006080


	//   ....[44]....
        /*036c*/ 	.word	0x00006090


	//   ....[45]....
        /*0370*/ 	.word	0x000060a0


	//   ....[46]....
        /*0374*/ 	.word	0x000060b0


	//   ....[47]....
        /*0378*/ 	.word	0x000061d0


	//   ....[48]....
        /*037c*/ 	.word	0x000061e0


	//   ....[49]....
        /*0380*/ 	.word	0x000061f0


	//   ....[50]....
        /*0384*/ 	.word	0x00006200


	//   ....[51]....
        /*0388*/ 	.word	0x00006320


	//   ....[52]....
        /*038c*/ 	.word	0x00006330


	//   ....[53]....
        /*0390*/ 	.word	0x00006340


	//   ....[54]....
        /*0394*/ 	.word	0x00006350


	//   ....[55]....
        /*0398*/ 	.word	0x00006470


	//   ....[56]....
        /*039c*/ 	.word	0x00006480


	//   ....[57]....
        /*03a0*/ 	.word	0x00006490


	//   ....[58]....
        /*03a4*/ 	.word	0x000064a0


	//   ....[59]....
        /*03a8*/ 	.word	0x000064b0


	//   ....[60]....
        /*03ac*/ 	.word	0x000064c0


	//   ....[61]....
        /*03b0*/ 	.word	0x000064d0


	//   ....[62]....
        /*03b4*/ 	.word	0x00006510


	//   ....[63]....
        /*03b8*/ 	.word	0x00006540


	//   ....[64]....
        /*03bc*/ 	.word	0x00006550


	//   ....[65]....
        /*03c0*/ 	.word	0x00006560


	//   ....[66]....
        /*03c4*/ 	.word	0x00006570


	//   ....[67]....
        /*03c8*/ 	.word	0x00007a20


	//   ....[68]....
        /*03cc*/ 	.word	0x00007a60


	//   ....[69]....
        /*03d0*/ 	.word	0x00007aa0


	//   ....[70]....
        /*03d4*/ 	.word	0x00007ae0


	//   ....[71]....
        /*03d8*/ 	.word	0x00007bf0


	//   ....[72]....
        /*03dc*/ 	.word	0x00007c30


	//   ....[73]....
        /*03e0*/ 	.word	0x00007c70


	//   ....[74]....
        /*03e4*/ 	.word	0x00007cb0


	//   ....[75]....
        /*03e8*/ 	.word	0x00007e00


	//   ....[76]....
        /*03ec*/ 	.word	0x00007e40


	//   ....[77]....
        /*03f0*/ 	.word	0x00007e80


	//   ....[78]....
        /*03f4*/ 	.word	0x00007ec0


	//   ....[79]....
        /*03f8*/ 	.word	0x00008010


	//   ....[80]....
        /*03fc*/ 	.word	0x00008050


	//   ....[81]....
        /*0400*/ 	.word	0x00008090


	//   ....[82]....
        /*0404*/ 	.word	0x000080d0


	//   ....[83]....
        /*0408*/ 	.word	0x000081f0


	//   ....[84]....
        /*040c*/ 	.word	0x00008230


	//   ....[85]....
        /*0410*/ 	.word	0x00008270


	//   ....[86]....
        /*0414*/ 	.word	0x000082b0


	//   ....[87]....
        /*0418*/ 	.word	0x00008850


	//   ....[88]....
        /*041c*/ 	.word	0x00008b60


	//   ....[89]....
        /*0420*/ 	.word	0x00008c70


	//   ....[90]....
        /*0424*/ 	.word	0x00008cc0


	//   ....[91]....
        /*0428*/ 	.word	0x00008d30


	//   ....[92]....
        /*042c*/ 	.word	0x00008d70


	//   ....[93]....
        /*0430*/ 	.word	0x00008da0


	//   ....[94]....
        /*0434*/ 	.word	0x00008ed0


	//   ....[95]....
        /*0438*/ 	.word	0x00008f10


	//   ....[96]....
        /*043c*/ 	.word	0x00008f80


	//   ....[97]....
        /*0440*/ 	.word	0x00008fd0


	//   ....[98]....
        /*0444*/ 	.word	0x00008ff0


	//   ....[99]....
        /*0448*/ 	.word	0x00009800


	//   ....[100]....
        /*044c*/ 	.word	0x00009850


	//   ....[101]....
        /*0450*/ 	.word	0x000098a0


	//   ....[102]....
        /*0454*/ 	.word	0x000098f0


	//   ....[103]....
        /*0458*/ 	.word	0x00009a00


	//   ....[104]....
        /*045c*/ 	.word	0x00009a50


	//   ....[105]....
        /*0460*/ 	.word	0x00009aa0


	//   ....[106]....
        /*0464*/ 	.word	0x00009af0


	//   ....[107]....
        /*0468*/ 	.word	0x00009c00


	//   ....[108]....
        /*046c*/ 	.word	0x00009c50


	//   ....[109]....
        /*0470*/ 	.word	0x00009ca0


	//   ....[110]....
        /*0474*/ 	.word	0x00009cf0


	//   ....[111]....
        /*0478*/ 	.word	0x00009e00


	//   ....[112]....
        /*047c*/ 	.word	0x00009e50


	//   ....[113]....
        /*0480*/ 	.word	0x00009ea0


	//   ....[114]....
        /*0484*/ 	.word	0x00009ef0


	//   ....[115]....
        /*0488*/ 	.word	0x0000a000


	//   ....[116]....
        /*048c*/ 	.word	0x0000a050


	//   ....[117]....
        /*0490*/ 	.word	0x0000a0a0


	//   ....[118]....
        /*0494*/ 	.word	0x0000a0f0


	//   ....[119]....
        /*0498*/ 	.word	0x0000a190


	//   ....[120]....
        /*049c*/ 	.word	0x0000a230


	//   ....[121]....
        /*04a0*/ 	.word	0x0000a2d0


	//   ....[122]....
        /*04a4*/ 	.word	0x0000a370


	//   ....[123]....
        /*04a8*/ 	.word	0x0000a410


	//   ....[124]....
        /*04ac*/ 	.word	0x0000a4c0


	//   ....[125]....
        /*04b0*/ 	.word	0x0000a520


	//   ....[126]....
        /*04b4*/ 	.word	0x0000a570


	//   ....[127]....
        /*04b8*/ 	.word	0x0000a5a0


	//   ....[128]....
        /*04bc*/ 	.word	0x0000a600


	//   ....[129]....
        /*04c0*/ 	.word	0x0000a650


	//   ....[130]....
        /*04c4*/ 	.word	0x0000a6a0


	//   ....[131]....
        /*04c8*/ 	.word	0x0000a730


	//   ....[132]....
        /*04cc*/ 	.word	0x0000a780


	//   ....[133]....
        /*04d0*/ 	.word	0x0000a7d0


	//   ....[134]....
        /*04d4*/ 	.word	0x0000a820


	//   ....[135]....
        /*04d8*/ 	.word	0x0000a8b0


	//   ....[136]....
        /*04dc*/ 	.word	0x0000a940


	//   ....[137]....
        /*04e0*/ 	.word	0x0000a990


	//   ....[138]....
        /*04e4*/ 	.word	0x0000a9e0


	//   ....[139]....
        /*04e8*/ 	.word	0x0000aa70


	//   ....[140]....
        /*04ec*/ 	.word	0x0000ab00


	//   ....[141]....
        /*04f0*/ 	.word	0x0000ab50


	//   ....[142]....
        /*04f4*/ 	.word	0x0000aba0


	//   ....[143]....
        /*04f8*/ 	.word	0x0000ac30


	//   ....[144]....
        /*04fc*/ 	.word	0x0000acc0


	//   ....[145]....
        /*0500*/ 	.word	0x0000ad10


	//   ....[146]....
        /*0504*/ 	.word	0x0000ad60


	//   ....[147]....
        /*0508*/ 	.word	0x0000adf0


	//   ....[148]....
        /*050c*/ 	.word	0x0000ae80


	//   ....[149]....
        /*0510*/ 	.word	0x0000aed0


	//   ....[150]....
        /*0514*/ 	.word	0x0000af20


	//   ....[151]....
        /*0518*/ 	.word	0x0000afb0


	//   ....[152]....
        /*051c*/ 	.word	0x0000b060


	//   ....[153]....
        /*0520*/ 	.word	0x0000b110


	//   ....[154]....
        /*0524*/ 	.word	0x0000b160


	//   ....[155]....
        /*0528*/ 	.word	0x0000b190


	//   ....[156]....
        /*052c*/ 	.word	0x0000b200


	//   ....[157]....
        /*0530*/ 	.word	0x0000b250


	//   ....[158]....
        /*0534*/ 	.word	0x0000b2a0


	//   ....[159]....
        /*0538*/ 	.word	0x0000b2d0


	//   ....[160]....
        /*053c*/ 	.word	0x0000b320


	//   ....[161]....
        /*0540*/ 	.word	0x0000b370


	//   ....[162]....
        /*0544*/ 	.word	0x0000b3c0


	//----- nvinfo : EIATTR_EXIT_INSTR_OFFSETS
	.align		4
.L_1947:
        /*0548*/ 	.byte	0x04, 0x1c
        /*054a*/ 	.short	(.L_1949 - .L_1948)


	//   ....[0]....
.L_1948:
        /*054c*/ 	.word	0x00009110


	//   ....[1]....
        /*0550*/ 	.word	0x000097a0


	//----- nvinfo : EIATTR_MAX_THREADS
	.align		4
.L_1949:
        /*0554*/ 	.byte	0x04, 0x05
        /*0556*/ 	.short	(.L_1951 - .L_1950)
.L_1950:
        /*0558*/ 	.word	0x00000040
        /*055c*/ 	.word	0x00000001
        /*0560*/ 	.word	0x00000001


	//----- nvinfo : EIATTR_CRS_STACK_SIZE
	.align		4
.L_1951:
        /*0564*/ 	.byte	0x04, 0x1e
        /*0566*/ 	.short	(.L_1953 - .L_1952)
.L_1952:
        /*0568*/ 	.word	0x00000000


	//----- nvinfo : EIATTR_CBANK_PARAM_SIZE
	.align		4
.L_1953:
        /*056c*/ 	.byte	0x03, 0x19
        /*056e*/ 	.short	0x01f0


	//----- nvinfo : EIATTR_PARAM_CBANK
	.align		4
        /*0570*/ 	.byte	0x04, 0x0a
        /*0572*/ 	.short	(.L_1955 - .L_1954)
	.align		4
.L_1954:
        /*0574*/ 	.word	index@(.nv.constant0._Z25selective_scan_bwd_kernelI32Selective_Scan_bwd_kernel_traitsILi64ELi16ELb1ELb0ELb0ELb0ELb1EN3c108BFloat16ENS1_7complexIfEEEEv12SSMParamsBwd)
        /*0578*/ 	.short	0x0210
        /*057a*/ 	.short	0x01f0


	//----- nvinfo : EIATTR_SW_WAR
	.align		4
.L_1955:
        /*057c*/ 	.byte	0x04, 0x36
        /*057e*/ 	.short	(.L_1957 - .L_1956)
.L_1956:
        /*0580*/ 	.word	0x00000008
.L_1957:


//--------------------- .nv.info._Z25selective_scan_bwd_kernelI32Selective_Scan_bwd_kernel_traitsILi64ELi16ELb1ELb0ELb0ELb1ELb0EN3c108BFloat16ENS1_7complexIfEEEEv12SSMParamsBwd --------------------------
	.section	.nv.info._Z25selective_scan_bwd_kernelI32Selective_Scan_bwd_kernel_traitsILi64ELi16ELb1ELb0ELb0ELb1ELb0EN3c108BFloat16ENS1_7complexIfEEEEv12SSMParamsBwd,"",@"SHT_CUDA_INFO"
	.sectionflags	@""
	.align	4


	//----- nvinfo : EIATTR_CUDA_API_VERSION
	.align		4
        /*0000*/ 	.byte	0x04, 0x37
        /*0002*/ 	.short	(.L_1959 - .L_1958)
.L_1958:
        /*0004*/ 	.word	0x00000082


	//----- nvinfo : EIATTR_KPARAM_INFO
	.align		4
.L_1959:
        /*0008*/ 	.byte	0x04, 0x17
        /*000a*/ 	.short	(.L_1961 - .L_1960)
.L_1960:
        /*000c*/ 	.word	0x00000000
        /*0010*/ 	.short	0x0000
        /*0012*/ 	.short	0x0000
        /*0014*/ 	.byte	0x00, 0xf0, 0xc1, 0x07


	//----- nvinfo : EIATTR_SPARSE_MMA_MASK
	.align		4
.L_1961:
        /*0018*/ 	.byte	0x03, 0x50
        /*001a*/ 	.short	0x0000


	//----- nvinfo : EIATTR_MAXREG_COUNT
	.align		4
        /*001c*/ 	.byte	0x03, 0x1b
        /*001e*/ 	.short	0x00ff


	//----- nvinfo : EIATTR_NUM_BARRIERS
	.align		4
        /*0020*/ 	.byte	0x02, 0x4c
        /*0022*/ 	.byte	0x01
	.zero		1


	//----- nvinfo : EIATTR_MERCURY_ISA_VERSION
	.align		4
        /*0024*/ 	.byte	0x03, 0x5f
        /*0026*/ 	.short	0x0101


	//----- nvinfo : EIATTR_COOP_GROUP_MASK_REGIDS
	.align		4
        /*0028*/ 	.byte	0x04, 0x29
        /*002a*/ 	.short	(.L_1963 - .L_1962)


	//   ....[0]....
.L_1962:
        /*002c*/ 	.word	0xffffffff


	//   ....[1]....
        /*0030*/ 	.word	0xffffffff


	//   ....[2]....
        /*0034*/ 	.word	0xffffffff


	//   ....[3]....
        /*0038*/ 	.word	0xffffffff


	//   ....[4]....
        /*003c*/ 	.word	0xffffffff


	//   ....[5]....
        /*0040*/ 	.word	0xffffffff


	//   ....[6]....
        /*0044*/ 	.word	0xffffffff


	//   ....[7]....
        /*0048*/ 	.word	0xffffffff


	//   ....[8]....
        /*004c*/ 	.word	0xffffffff


	//   ....[9]....
        /*0050*/ 	.word	0xffffffff


	//   ....[10]....
        /*0054*/ 	.word	0xffffffff


	//   ....[11]....
        /*0058*/ 	.word	0xffffffff


	//   ....[12]....
        /*005c*/ 	.word	0xffffffff


	//   ....[13]....
        /*0060*/ 	.word	0xffffffff


	//   ....[14]....
        /*0064*/ 	.word	0xffffffff


	//   ....[15]....
        /*0068*/ 	.word	0xffffffff


	//   ....[16]....
        /*006c*/ 	.word	0xffffffff


	//   ....[17]....
        /*0070*/ 	.word	0xffffffff


	//   ....[18]....
        /*0074*/ 	.word	0xffffffff


	//   ....[19]....
        /*0078*/ 	.word	0xffffffff


	//   ....[20]....
        /*007c*/ 	.word	0xffffffff


	//   ....[21]....
        /*0080*/ 	.word	0xffffffff


	//   ....[22]....
        /*0084*/ 	.word	0xffffffff


	//   ....[23]....
        /*0088*/ 	.word	0xffffffff


	//   ....[24]....
        /*008c*/ 	.word	0xffffffff


	//   ....[25]....
        /*0090*/ 	.word	0xffffffff


	//   ....[26]....
        /*0094*/ 	.word	0xffffffff


	//   ....[27]....
        /*0098*/ 	.word	0xffffffff


	//   ....[28]....
        /*009c*/ 	.word	0xffffffff


	//   ....[29]....
        /*00a0*/ 	.word	0xffffffff


	//   ....[30]....
        /*00a4*/ 	.word	0xffffffff


	//   ....[31]....
        /*00a8*/ 	.word	0xffffffff


	//   ....[32]....
        /*00ac*/ 	.word	0xffffffff


	//   ....[33]....
        /*00b0*/ 	.word	0xffffffff


	//   ....[34]....
        /*00b4*/ 	.word	0xffffffff


	//   ....[35]....
        /*00b8*/ 	.word	0xffffffff


	//   ....[36]....
        /*00bc*/ 	.word	0xffffffff


	//   ....[37]....
        /*00c0*/ 	.word	0xffffffff


	//   ....[38]....
        /*00c4*/ 	.word	0xffffffff


	//   ....[39]....
        /*00c8*/ 	.word	0xffffffff


	//   ....[40]....
        /*00cc*/ 	.word	0xffffffff


	//   ....[41]....
        /*00d0*/ 	.word	0xffffffff


	//   ....[42]....
        /*00d4*/ 	.word	0xffffffff


	//   ....[43]....
        /*00d8*/ 	.word	0xffffffff


	//   ....[44]....
        /*00dc*/ 	.word	0xffffffff


	//   ....[45]....
        /*00e0*/ 	.word	0xffffffff


	//   ....[46]....
        /*00e4*/ 	.word	0xffffffff


	//   ....[47]....
        /*00e8*/ 	.word	0xffffffff


	//   ....[48]....
        /*00ec*/ 	.word	0xffffffff


	//   ....[49]....
        /*00f0*/ 	.word	0xffffffff


	//   ....[50]....
        /*00f4*/ 	.word	0xffffffff


	//   ....[51]....
        /*00f8*/ 	.word	0xffffffff


	//   ....[52]....
        /*00fc*/ 	.word	0xffffffff


	//   ....[53]....
        /*0100*/ 	.word	0xffffffff


	//   ....[54]....
        /*0104*/ 	.word	0xffffffff


	//   ....[55]....
        /*0108*/ 	.word	0xffffffff


	//   ....[56]....
        /*010c*/ 	.word	0xffffffff


	//   ....[57]....
        /*0110*/ 	.word	0xffffffff


	//   ....[58]....
        /*0114*/ 	.word	0xffffffff


	//   ....[59]....
        /*0118*/ 	.word	0xffffffff


	//   ....[60]....
        /*011c*/ 	.word	0xffffffff


	//   ....[61]....
        /*0120*/ 	.word	0xffffffff


	//   ....[62]....
        /*0124*/ 	.word	0xffffffff


	//   ....[63]....
        /*0128*/ 	.word	0xffffffff


	//   ....[64]....
        /*012c*/ 	.word	0xffffffff


	//   ....[65]....
        /*0130*/ 	.word	0xffffffff


	//   ....[66]....
        /*0134*/ 	.word	0xffffffff


	//   ....[67]....
        /*0138*/ 	.word	0xffffffff


	//   ....[68]....
        /*013c*/ 	.word	0xffffffff


	//   ....[69]....
        /*0140*/ 	.word	0xffffffff


	//   ....[70]....
        /*0144*/ 	.word	0xffffffff


	//   ....[71]....
        /*0148*/ 	.word	0xffffffff


	//   ....[72]....
        /*014c*/ 	.word	0xffffffff


	//   ....[73]....
        /*0150*/ 	.word	0xffffffff


	//   ....[74]....
        /*0154*/ 	.word	0xffffffff


	//   ....[75]....
        /*0158*/ 	.word	0xffffffff


	//   ....[76]....
        /*015c*/ 	.word	0xffffffff


	//   ....[77]....
        /*0160*/ 	.word	0xffffffff


	//   ....[78]....
        /*0164*/ 	.word	0xffffffff


	//   ....[79]....
        /*0168*/ 	.word	0xffffffff


	//   ....[80]....
        /*016c*/ 	.word	0xffffffff


	//   ....[81]....
        /*0170*/ 	.word	0xffffffff


	//   ....[82]....
        /*0174*/ 	.word	0xffffffff


	//   ....[83]....
        /*0178*/ 	.word	0xffffffff


	//   ....[84]....
        /*017c*/ 	.word	0xffffffff


	//   ....[85]....
        /*0180*/ 	.word	0xffffffff


	//   ....[86]....
        /*0184*/ 	.word	0xffffffff


	//   ....[87]....
        /*0188*/ 	.word	0xffffffff


	//   ....[88]....
        /*018c*/ 	.word	0xffffffff


	//   ....[89]....
        /*0190*/ 	.word	0xffffffff


	//   ....[90]....
        /*0194*/ 	.word	0xffffffff


	//   ....[91]....
        /*0198*/ 	.word	0xffffffff


	//   ....[92]....
        /*019c*/ 	.word	0xffffffff


	//   ....[93]....
        /*01a0*/ 	.word	0xffffffff


	//   ....[94]....
        /*01a4*/ 	.word	0xffffffff


	//   ....[95]....
        /*01a8*/ 	.word	0xffffffff


	//   ....[96]....
        /*01ac*/ 	.word	0x05000017


	//   ....[97]....
        /*01b0*/ 	.word	0x05000017


	//   ....[98]....
        /*01b4*/ 	.word	0x05000017


	//   ....[99]....
        /*01b8*/ 	.word	0x05000017


	//   ....[100]....
        /*01bc*/ 	.word	0x05000017


	//   ....[101]....
        /*01c0*/ 	.word	0x05000017


	//   ....[102]....
        /*01c4*/ 	.word	0x05000017


	//   ....[103]....
        /*01c8*/ 	.word	0x05000017


	//   ....[104]....
        /*01cc*/ 	.word	0x05000017


	//   ....[105]....
        /*01d0*/ 	.word	0x05000017


	//   ....[106]....
        /*01d4*/ 	.word	0x05000017


	//   ....[107]....
        /*01d8*/ 	.word	0x05000017


	//   ....[108]....
        /*01dc*/ 	.word	0x05000017


	//   ....[109]....
        /*01e0*/ 	.word	0x05000017


	//   ....[110]....
        /*01e4*/ 	.word	0x05000017


	//   ....[111]....
        /*01e8*/ 	.word	0x05000017


	//   ....[112]....
        /*01ec*/ 	.word	0x05000017


	//   ....[113]....
        /*01f0*/ 	.word	0x05000017


	//   ....[114]....
        /*01f4*/ 	.word	0x05000017


	//   ....[115]....
        /*01f8*/ 	.word	0x05000017


	//   ....[116]....
        /*01fc*/ 	.word	0x05000017


	//   ....[117]....
        /*0200*/ 	.word	0x05000017


	//   ....[118]....
        /*0204*/ 	.word	0x05000017


	//   ....[119]....
        /*0208*/ 	.word	0x05000017


	//   ....[120]....
        /*020c*/ 	.word	0x05000017


	//   ....[121]....
        /*0210*/ 	.word	0x05000017


	//   ....[122]....
        /*0214*/ 	.word	0x05000017


	//   ....[123]....
        /*0218*/ 	.word	0x05000017


	//   ....[124]....
        /*021c*/ 	.word	0x05000017


	//   ....[125]....
        /*0220*/ 	.word	0x05000017


	//   ....[126]....
        /*0224*/ 	.word	0x05000017


	//   ....[127]....
        /*0228*/ 	.word	0x05000017


	//   ....[128]....
        /*022c*/ 	.word	0x05000017


	//   ....[129]....
        /*0230*/ 	.word	0x05000017


	//   ....[130]....
        /*0234*/ 	.word	0x05000017


	//   ....[131]....
        /*0238*/ 	.word	0x05000017


	//   ....[132]....
        /*023c*/ 	.word	0x05000017


	//   ....[133]....
        /*0240*/ 	.word	0x05000017


	//   ....[134]....
        /*0244*/ 	.word	0x05000017


	//   ....[135]....
        /*0248*/ 	.word	0x05000017


	//   ....[136]....
        /*024c*/ 	.word	0x05000017


	//   ....[137]....
        /*0250*/ 	.word	0x05000017


	//   ....[138]....
        /*0254*/ 	.word	0x05000017


	//   ....[139]....
        /*0258*/ 	.word	0x05000017


	//   ....[140]....
        /*025c*/ 	.word	0x05000017


	//   ....[141]....
        /*0260*/ 	.word	0x05000017


	//   ....[142]....
        /*0264*/ 	.word	0x05000017


	//   ....[143]....
        /*0268*/ 	.word	0x05000017


	//   ....[144]....
        /*026c*/ 	.word	0x05000017


	//   ....[145]....
        /*0270*/ 	.word	0x05000017


	//   ....[146]....
        /*0274*/ 	.word	0x05000017


	//   ....[147]....
        /*0278*/ 	.word	0x05000017


	//   ....[148]....
        /*027c*/ 	.word	0x05000017


	//   ....[149]....
        /*0280*/ 	.word	0x05000017


	//   ....[150]....
        /*0284*/ 	.word	0x05000017


	//   ....[151]....
        /*0288*/ 	.word	0x05000017


	//   ....[152]....
        /*028c*/ 	.word	0x05000017


	//   ....[153]....
        /*0290*/ 	.word	0x05000017


	//   ....[154]....
        /*0294*/ 	.word	0x05000017


	//   ....[155]....
        /*0298*/ 	.word	0x05000017


	//   ....[156]....
        /*029c*/ 	.word	0x05000017


	//   ....[157]....
        /*02a0*/ 	.word	0x05000017


	//   ....[158]....
        /*02a4*/ 	.word	0x05000017


	//   ....[159]....
        /*02a8*/ 	.word	0x05000017


	//----- nvinfo : EIATTR_COOP_GROUP_INSTR_OFFSETS
	.align		4
.L_1963:
        /*02ac*/ 	.byte	0x04, 0x28
        /*02ae*/ 	.short	(.L_1965 - .L_1964)


	//   ....[0]....
.L_1964:
        /*02b0*/ 	.word	0x00000850


	//   ....[1]....
        /*02b4*/ 	.word	0x00000900


	//   ....[2]....
        /*02b8*/ 	.word	0x00000b90


	//   ....[3]....
        /*02bc*/ 	.word	0x00005280


	//   ....[4]....
        /*02c0*/ 	.word	0x000052a0


	//   ....[5]....
        /*02c4*/ 	.word	0x000052b0


	//   ....[6]....
        /*02c8*/ 	.word	0x000052c0


	//   ....[7]....
        /*02cc*/ 	.word	0x00005360


	//   ....[8]....
        /*02d0*/ 	.word	0x00005390


	//   ....[9]....
        /*02d4*/ 	.word	0x000053b0


	//   ....[10]....
        /*02d8*/ 	.word	0x000053c0


	//   ....[11]....
        /*02dc*/ 	.word	0x00005460


	//   ....[12]....
        /*02e0*/ 	.word	0x00005490


	//   ....[13]....
        /*02e4*/ 	.word	0x000054b0


	//   ....[14]....
        /*02e8*/ 	.word	0x000054c0


	//   ....[15]....
        /*02ec*/ 	.word	0x00005560


	//   ....[16]....
        /*02f0*/ 	.word	0x00005590


	//   ....[17]....
        /*02f4*/ 	.word	0x000055b0


	//   ....[18]....
        /*02f8*/ 	.word	0x000055c0


	//   ....[19]....
        /*02fc*/ 	.word	0x00005660


	//   ....[20]....
        /*0300*/ 	.word	0x00005690


	//   ....[21]....
        /*0304*/ 	.word	0x000056a0


	//   ....[22]....
        /*0308*/ 	.word	0x000056b0


	//   ....[23]....
        /*030c*/ 	.word	0x00005820


	//   ....[24]....
        /*0310*/ 	.word	0x00005830


	//   ....[25]....
        /*0314*/ 	.word	0x00005840


	//   ....[26]....
        /*0318*/ 	.word	0x00005850


	//   ....[27]....
        /*031c*/ 	.word	0x00005860


	//   ....[28]....
        /*0320*/ 	.word	0x00005870


	//   ....[29]....
        /*0324*/ 	.word	0x00005880


	//   ....[30]....
        /*0328*/ 	.word	0x00005890


	//   ....[31]....
        /*032c*/ 	.word	0x00006b00


	//   ....[32]....
        /*0330*/ 	.word	0x00006b10


	//   ....[33]....
        /*0334*/ 	.word	0x00006b20


	//   ....[34]....
        /*0338*/ 	.word	0x00006b30


	//   ....[35]....
        /*033c*/ 	.word	0x00006c50


	//   ....[36]....
        /*0340*/ 	.word	0x00006c60


	//   ....[37]....
        /*0344*/ 	.word	0x00006c70


	//   ....[38]....
        /*0348*/ 	.word	0x00006c80


	//   ....[39]....
        /*034c*/ 	.word	0x00006da0


	//   ....[40]....
        /*0350*/ 	.word	0x00006db0


	//   ....[41]....
        /*0354*/ 	.word	0x00006dc0


	//   ....[42]....
        /*0358*/ 	.word	0x00006dd0


	//   ....[43]....
        /*035c*/ 	.word	0x00006ef0


	//   ....[44]....
        /*0360*/ 	.word	0x00006f00


	//   ....[45]....
        /*0364*/ 	.word	0x00006f10


	//   ....[46]....
        /*0368*/ 	.word	0x00006f20


	//   ....[47]....
        /*036c*/ 	.word	0x00007040


	//   ....[48]....
        /*0370*/ 	.word	0x00007050


	//   ....[49]....
        /*0374*/ 	.word	0x00007060


	//   ....[50]....
        /*0378*/ 	.word	0x00007070


	//   ....[51]....
        /*037c*/ 	.word	0x00007190


	//   ....[52]....
        /*0380*/ 	.word	0x000071a0


	//   ....[53]....
        /*0384*/ 	.word	0x000071b0


	//   ....[54]....
        /*0388*/ 	.word	0x000071c0


	//   ....[55]....
        /*038c*/ 	.word	0x000071d0


	//   ....[56]....
        /*0390*/ 	.word	0x000071e0


	//   ....[57]....
        /*0394*/ 	.word	0x000071f0


	//   ....[58]....
        /*0398*/ 	.word	0x00007230


	//   ....[59]....
        /*039c*/ 	.word	0x00007260


	//   ....[60]....
        /*03a0*/ 	.word	0x00007270


	//   ....[61]....
        /*03a4*/ 	.word	0x00007280


	//   ....[62]....
        /*03a8*/ 	.word	0x00007290


	//   ....[63]....
        /*03ac*/ 	.word	0x000086f0


	//   ....[64]....
        /*03b0*/ 	.word	0x000087a0


	//   ....[65]....
        /*03b4*/ 	.word	0x000087e0


	//   ....[66]....
        /*03b8*/ 	.word	0x00008820


	//   ....[67]....
        /*03bc*/ 	.word	0x000088c0


	//   ....[68]....
        /*03c0*/ 	.word	0x000089b0


	//   ....[69]....
        /*03c4*/ 	.word	0x000089f0


	//   ....[70]....
        /*03c8*/ 	.word	0x00008a30


	//   ....[71]....
        /*03cc*/ 	.word	0x00008ae0


	//   ....[72]....
        /*03d0*/ 	.word	0x00008b80


	//   ....[73]....
        /*03d4*/ 	.word	0x00008bc0


	//   ....[74]....
        /*03d8*/ 	.word	0x00008c00


	//   ....[75]....
        /*03dc*/ 	.word	0x00008cf0


	//   ....[76]....
        /*03e0*/ 	.word	0x00008d50


	//   ....[77]....
        /*03e4*/ 	.word	0x00008d90


	//   ....[78]....
        /*03e8*/ 	.word	0x00008dd0


	//   ....[79]....
        /*03ec*/ 	.word	0x00008f20


	//   ....[80]....
        /*03f0*/ 	.word	0x00008f60


	//   ....[81]....
        /*03f4*/ 	.word	0x00008fa0


	//   ....[82]....
        /*03f8*/ 	.word	0x00008fe0


	//   ....[83]....
        /*03fc*/ 	.word	0x00009580


	//   ....[84]....
        /*0400*/ 	.word	0x00009e70


	//   ....[85]....
        /*0404*/ 	.word	0x0000a1e0


	//   ....[86]....
        /*0408*/ 	.word	0x0000a340


	//   ....[87]....
        /*040c*/ 	.word	0x0000a380


	//   ....[88]....
        /*0410*/ 	.word	0x0000a3e0


	//   ....[89]....
        /*0414*/ 	.word	0x0000a440


	//   ....[90]....
        /*0418*/ 	.word	0x0000a470


	//   ....[91]....
        /*041c*/ 	.word	0x0000a5a0


	//   ....[92]....
        /*0420*/ 	.word	0x0000a5e0


	//   ....[93]....
        /*0424*/ 	.word	0x0000a650


	//   ....[94]....
        /*0428*/ 	.word	0x0000a6a0


	//   ....[95]....
        /*042c*/ 	.word	0x0000a6c0


	//   ....[96]....
        /*0430*/ 	.word	0x0000aed0


	//   ....[97]....
        /*0434*/ 	.word	0x0000af20


	//   ....[98]....
        /*0438*/ 	.word	0x0000af70


	//   ....[99]....
        /*043c*/ 	.word	0x0000afc0


	//   ....[100]....
        /*0440*/ 	.word	0x0000b0d0


	//   ....[101]....
        /*0444*/ 	.word	0x0000b120


	//   ....[102]....
        /*0448*/ 	.word	0x0000b170


	//   ....[103]....
        /*044c*/ 	.word	0x0000b1c0


	//   ....[104]....
        /*0450*/ 	.word	0x0000b2d0


	//   ....[105]....
        /*0454*/ 	.word	0x0000b320


	//   ....[106]....
        /*0458*/ 	.word	0x0000b370


	//   ....[107]....
        /*045c*/ 	.word	0x0000b3c0


	//   ....[108]....
        /*0460*/ 	.word	0x0000b4d0


	//   ....[109]....
        /*0464*/ 	.word	0x0000b520


	//   ....[110]....
        /*0468*/ 	.word	0x0000b570


	//   ....[111]....
        /*046c*/ 	.word	0x0000b5c0


	//   ....[112]....
        /*0470*/ 	.word	0x0000b6d0


	//   ....[113]....
        /*0474*/ 	.word	0x0000b720


	//   ....[114]....
        /*0478*/ 	.word	0x0000b770


	//   ....[115]....
        /*047c*/ 	.word	0x0000b7c0


	//   ....[116]....
        /*0480*/ 	.word	0x0000b860


	//   ....[117]....
        /*0484*/ 	.word	0x0000b900


	//   ....[118]....
        /*0488*/ 	.word	0x0000b9a0


	//   ....[119]....
        /*048c*/ 	.word	0x0000ba40


	//   ....[120]....
        /*0490*/ 	.word	0x0000bae0


	//   ....[121]....
        /*0494*/ 	.word	0x0000bb90


	//   ....[122]....
        /*0498*/ 	.word	0x0000bbf0


	//   ....[123]....
        /*049c*/ 	.word	0x0000bc40


	//   ....[124]....
        /*04a0*/ 	.word	0x0000bc70


	//   ....[125]....
        /*04a4*/ 	.word	0x0000bcd0


	//   ....[126]....
        /*04a8*/ 	.word	0x0000bd20


	//   ....[127]....
        /*04ac*/ 	.word	0x0000bd70


	//   ....[128]....
        /*04b0*/ 	.word	0x0000be00


	//   ....[129]....
        /*04b4*/ 	.word	0x0000be50


	//   ....[130]....
        /*04b8*/ 	.word	0x0000bea0


	//   ....[131]....
        /*04bc*/ 	.word	0x0000bef0


	//   ....[132]....
        /*04c0*/ 	.word	0x0000bf80


	//   ....[133]....
        /*04c4*/ 	.word	0x0000c010


	//   ....[134]....
        /*04c8*/ 	.word	0x0000c060


	//   ....[135]....
        /*04cc*/ 	.word	0x0000c0b0


	//   ....[136]....
        /*04d0*/ 	.word	0x0000c140


	//   ....[137]....
        /*04d4*/ 	.word	0x0000c1d0


	//   ....[138]....
        /*04d8*/ 	.word	0x0000c220


	//   ....[139]....
        /*04dc*/ 	.word	0x0000c270


	//   ....[140]....
        /*04e0*/ 	.word	0x0000c300


	//   ....[141]....
        /*04e4*/ 	.word	0x0000c390


	//   ....[142]....
        /*04e8*/ 	.word	0x0000c3e0


	//   ....[143]....
        /*04ec*/ 	.word	0x0000c430


	//   ....[144]....
        /*04f0*/ 	.word	0x0000c4c0


	//   ....[145]....
        /*04f4*/ 	.word	0x0000c550


	//   ....[146]....
        /*04f8*/ 	.word	0x0000c5a0


	//   ....[147]....
        /*04fc*/ 	.word	0x0000c5f0


	//   ....[148]....
        /*0500*/ 	.word	0x0000c680


	//   ....[149]....
        /*0504*/ 	.word	0x0000c730


	//   ....[150]....
        /*0508*/ 	.word	0x0000c790


	//   ....[151]....
        /*050c*/ 	.word	0x0000c820


	//   ....[152]....
        /*0510*/ 	.word	0x0000c850


	//   ....[153]....
        /*0514*/ 	.word	0x0000c8c0


	//   ....[154]....
        /*0518*/ 	.word	0x0000c920


	//   ....[155]....
        /*051c*/ 	.word	0x0000c970


	//   ....[156]....
        /*0520*/ 	.word	0x0000c9a0


	//   ....[157]....
        /*0524*/ 	.word	0x0000c9f0


	//   ....[158]....
        /*0528*/ 	.word	0x0000ca40


	//   ....[159]....
        /*052c*/ 	.word	0x0000ca90


	//----- nvinfo : EIATTR_EXIT_INSTR_OFFSETS
	.align		4
.L_1965:
        /*0530*/ 	.byte	0x04, 0x1c
        /*0532*/ 	.short	(.L_1967 - .L_1966)


	//   ....[0]....
.L_1966:
        /*0534*/ 	.word	0x0000a7e0


	//   ....[1]....
        /*0538*/ 	.word	0x0000ae70


	//----- nvinfo : EIATTR_MAX_THREADS
	.align		4
.L_1967:
        /*053c*/ 	.byte	0x04, 0x05
        /*053e*/ 	.short	(.L_1969 - .L_1968)
.L_1968:
        /*0540*/ 	.word	0x00000040
        /*0544*/ 	.word	0x00000001
        /*0548*/ 	.word	0x00000001


	//----- nvinfo : EIATTR_CRS_STACK_SIZE
	.align		4
.L_1969:
        /*054c*/ 	.byte	0x04, 0x1e
        /*054e*/ 	.short	(.L_1971 - .L_1970)
.L_1970:
        /*0550*/ 	.word	0x00000000


	//----- nvinfo : EIATTR_CBANK_PARAM_SIZE
	.align		4
.L_1971:
        /*0554*/ 	.byte	0x03, 0x19
        /*0556*/ 	.short	0x01f0


	//----- nvinfo : EIATTR_PARAM_CBANK
	.align		4
        /*0558*/ 	.byte	0x04, 0x0a
        /*055a*/ 	.short	(.L_1973 - .L_1972)
	.align		4
.L_1972:
        /*055c*/ 	.word	index@(.nv.constant0._Z25selective_scan_bwd_kernelI32Selective_Scan_bwd_kernel_traitsILi64ELi16ELb1ELb0ELb0ELb1ELb0EN3c108BFloat16ENS1_7complexIfEEEEv12SSMParamsBwd)
        /*0560*/ 	.short	0x0210
        /*0562*/ 	.short	0x01f0


	//----- nvinfo : EIATTR_SW_WAR
	.align		4
.L_1973:
        /*0564*/ 	.byte	0x04, 0x36
        /*0566*/ 	.short	(.L_1975 - .L_1974)
.L_1974:
        /*0568*/ 	.word	0x00000008
.L_1975:


//--------------------- .nv.info._Z25selective_scan_bwd_kernelI32Selective_Scan_bwd_kernel_traitsILi64ELi16ELb1ELb0ELb0ELb1ELb1EN3c108BFloat16ENS1_7complexIfEEEEv12SSMParamsBwd --------------------------
	.section	.nv.info._Z25selective_scan_bwd_kernelI32Selective_Scan_bwd_kernel_traitsILi64ELi16ELb1ELb0ELb0ELb1ELb1EN3c108BFloat16ENS1_7complexIfEEEEv12SSMParamsBwd,"",@"SHT_CUDA_INFO"
	.sectionflags	@""
	.align	4


	//----- nvinfo : EIATTR_CUDA_API_VERSION
	.align		4
        /*0000*/ 	.byte	0x04, 0x37
        /*0002*/ 	.short	(.L_1977 - .L_1976)
.L_1976:
        /*0004*/ 	.word	0x00000082


	//----- nvinfo : EIATTR_KPARAM_INFO
	.align		4
.L_1977:
        /*0008*/ 	.byte	0x04, 0x17
        /*000a*/ 	.short	(.L_1979 - .L_1978)
.L_1978:
        /*000c*/ 	.word	0x00000000
        /*0010*/ 	.short	0x0000
        /*0012*/ 	.short	0x0000
        /*0014*/ 	.byte	0x00, 0xf0, 0xc1, 0x07


	//----- nvinfo : EIATTR_SPARSE_MMA_MASK
	.align		4
.L_1979:
        /*0018*/ 	.byte	0x03, 0x50
        /*001a*/ 	.short	0x0000


	//----- nvinfo : EIATTR_MAXREG_COUNT
	.align		4
        /*001c*/ 	.byte	0x03, 0x1b
        /*001e*/ 	.short	0x00ff


	//----- nvinfo : EIATTR_NUM_BARRIERS
	.align		4
        /*0020*/ 	.byte	0x02, 0x4c
        /*0022*/ 	.byte	0x01
	.zero		1


	//----- nvinfo : EIATTR_MERCURY_ISA_VERSION
	.align		4
        /*0024*/ 	.byte	0x03, 0x5f
        /*0026*/ 	.short	0x0101


	//----- nvinfo : EIATTR_COOP_GROUP_MASK_REGIDS
	.align		4
        /*0028*/ 	.byte	0x04, 0x29
        /*002a*/ 	.short	(.L_1981 - .L_1980)


	//   ....[0]....
.L_1980:
        /*002c*/ 	.word	0xffffffff


	//   ....[1]....
        /*0030*/ 	.word	0xffffffff


	//   ....[2]....
        /*0034*/ 	.word	0xffffffff


	//   ....[3]....
        /*0038*/ 	.word	0xffffffff


	//   ....[4]....
        /*003c*/ 	.word	0xffffffff


	//   ....[5]....
        /*0040*/ 	.word	0xffffffff


	//   ....[6]....
        /*0044*/ 	.word	0xffffffff


	//   ....[7]....
        /*0048*/ 	.word	0xffffffff


	//   ....[8]....
        /*004c*/ 	.word	0xffffffff


	//   ....[9]....
        /*0050*/ 	.word	0xffffffff


	//   ....[10]....
        /*0054*/ 	.word	0xffffffff


	//   ....[11]....
        /*0058*/ 	.word	0xffffffff


	//   ....[12]....
        /*005c*/ 	.word	0xffffffff


	//   ....[13]....
        /*0060*/ 	.word	0xffffffff


	//   ....[14]....
        /*0064*/ 	.word	0xffffffff


	//   ....[15]....
        /*0068*/ 	.word	0xffffffff


	//   ....[16]....
        /*006c*/ 	.word	0xffffffff


	//   ....[17]....
        /*0070*/ 	.word	0xffffffff


	//   ....[18]....
        /*0074*/ 	.word	0xffffffff


	//   ....[19]....
        /*0078*/ 	.word	0xffffffff


	//   ....[20]....
        /*007c*/ 	.word	0xffffffff


	//   ....[21]....
        /*0080*/ 	.word	0xffffffff


	//   ....[22]....
        /*0084*/ 	.word	0xffffffff


	//   ....[23]....
        /*0088*/ 	.word	0xffffffff


	//   ....[24]....
        /*008c*/ 	.word	0xffffffff


	//   ....[25]....
        /*0090*/ 	.word	0xffffffff


	//   ....[26]....
        /*0094*/ 	.word	0xffffffff


	//   ....[27]....
        /*0098*/ 	.word	0xffffffff


	//   ....[28]....
        /*009c*/ 	.word	0xffffffff


	//   ....[29]....
        /*00a0*/ 	.word	0xffffffff


	//   ....[30]....
        /*00a4*/ 	.word	0xffffffff


	//   ....[31]....
        /*00a8*/ 	.word	0xffffffff


	//   ....[32]....
        /*00ac*/ 	.word	0xffffffff


	//   ....[33]....
        /*00b0*/ 	.word	0xffffffff


	//   ....[34]....
        /*00b4*/ 	.word	0xffffffff


	//   ....[35]....
        /*00b8*/ 	.word	0xffffffff


	//   ....[36]....
        /*00bc*/ 	.word	0xffffffff


	//   ....[37]....
        /*00c0*/ 	.word	0xffffffff


	//   ....[38]....
        /*00c4*/ 	.word	0xffffffff


	//   ....[39]....
        /*00c8*/ 	.word	0xffffffff


	//   ....[40]....
        /*00cc*/ 	.word	0xffffffff


	//   ....[41]....
        /*00d0*/ 	.word	0xffffffff


	//   ....[42]....
        /*00d4*/ 	.word	0xffffffff


	//   ....[43]....
        /*00d8*/ 	.word	0xffffffff


	//   ....[44]....
        /*00dc*/ 	.word	0xffffffff


	//   ....[45]....
        /*00e0*/ 	.word	0xffffffff


	//   ....[46]....
        /*00e4*/ 	.word	0xffffffff


	//   ....[47]....
        /*00e8*/ 	.word	0xffffffff


	//   ....[48]....
        /*00ec*/ 	.word	0xffffffff


	//   ....[49]....
        /*00f0*/ 	.word	0xffffffff


	//   ....[50]....
        /*00f4*/ 	.word	0xffffffff


	//   ....[51]....
        /*00f8*/ 	.word	0xffffffff


	//   ....[52]....
        /*00fc*/ 	.word	0xffffffff


	//   ....[53]....
        /*0100*/ 	.word	0xffffffff


	//   ....[54]....
        /*0104*/ 	.word	0xffffffff


	//   ....[55]....
        /*0108*/ 	.word	0xffffffff


	//   ....[56]....
        /*010c*/ 	.word	0xffffffff


	//   ....[57]....
        /*0110*/ 	.word	0xffffffff


	//   ....[58]....
        /*0114*/ 	.word	0xffffffff


	//   ....[59]....
        /*0118*/ 	.word	0xffffffff


	//   ....[60]....
        /*011c*/ 	.word	0xffffffff


	//   ....[61]....
        /*0120*/ 	.word	0xffffffff


	//   ....[62]....
        /*0124*/ 	.word	0xffffffff


	//   ....[63]....
        /*0128*/ 	.word	0xffffffff


	//   ....[64]....
        /*012c*/ 	.word	0xffffffff


	//   ....[65]....
        /*0130*/ 	.word	0xffffffff


	//   ....[66]....
        /*0134*/ 	.word	0xffffffff


	//   ....[67]....
        /*0138*/ 	.word	0xffffffff


	//   ....[68]....
        /*013c*/ 	.word	0xffffffff


	//   ....[69]....
        /*0140*/ 	.word	0xffffffff


	//   ....[70]....
        /*0144*/ 	.word	0xffffffff


	//   ....[71]....
        /*0148*/ 	.word	0xffffffff


	//   ....[72]....
        /*014c*/ 	.word	0xffffffff


	//   ....[73]....
        /*0150*/ 	.word	0xffffffff


	//   ....[74]....
        /*0154*/ 	.word	0xffffffff


	//   ....[75]....
        /*0158*/ 	.word	0xffffffff


	//   ....[76]....
        /*015c*/ 	.word	0xffffffff


	//   ....[77]....
        /*0160*/ 	.word	0xffffffff


	//   ....[78]....
        /*0164*/ 	.word	0xffffffff


	//   ....[79]....
        /*0168*/ 	.word	0xffffffff


	//   ....[80]....
        /*016c*/ 	.word	0xffffffff


	//   ....[81]....
        /*0170*/ 	.word	0xffffffff


	//   ....[82]....
        /*0174*/ 	.word	0xffffffff


	//   ....[83]....
        /*0178*/ 	.word	0xffffffff


	//   ....[84]....
        /*017c*/ 	.word	0xffffffff


	//   ....[85]....
        /*0180*/ 	.word	0xffffffff


	//   ....[86]....
        /*0184*/ 	.word	0xffffffff


	//   ....[87]....
        /*0188*/ 	.word	0xffffffff


	//   ....[88]....
        /*018c*/ 	.word	0xffffffff


	//   ....[89]....
        /*0190*/ 	.word	0xffffffff


	//   ....[90]....
        /*0194*/ 	.word	0xffffffff


	//   ....[91]....
        /*0198*/ 	.word	0xffffffff


	//   ....[92]....
        /*019c*/ 	.word	0xffffffff


	//   ....[93]....
        /*01a0*/ 	.word	0xffffffff


	//   ....[94]....
        /*01a4*/ 	.word	0xffffffff


	//   ....[95]....
        /*01a8*/ 	.word	0xffffffff


	//   ....[96]....
        /*01ac*/ 	.word	0xffffffff


	//   ....[97]....
        /*01b0*/ 	.word	0xffffffff


	//   ....[98]....
        /*01b4*/ 	.word	0xffffffff


	//   ....[99]....
        /*01b8*/ 	.word	0xffffffff


	//   ....[100]....
        /*01bc*/ 	.word	0x05000014


	//   ....[101]....
        /*01c0*/ 	.word	0x05000014


	//   ....[102]....
        /*01c4*/ 	.word	0x05000014


	//   ....[103]....
        /*01c8*/ 	.word	0x05000014


	//   ....[104]....
        /*01cc*/ 	.word	0x05000014


	//   ....[105]....
        /*01d0*/ 	.word	0x05000014


	//   ....[106]....
        /*01d4*/ 	.word	0x05000014


	//   ....[107]....
        /*01d8*/ 	.word	0x05000014


	//   ....[108]....
        /*01dc*/ 	.word	0x05000014


	//   ....[109]....
        /*01e0*/ 	.word	0x05000014


	//   ....[110]....
        /*01e4*/ 	.word	0x05000014


	//   ....[111]....
        /*01e8*/ 	.word	0x05000014


	//   ....[112]....
        /*01ec*/ 	.word	0x05000014


	//   ....[113]....
        /*01f0*/ 	.word	0x05000014


	//   ....[114]....
        /*01f4*/ 	.word	0x05000014


	//   ....[115]....
        /*01f8*/ 	.word	0x05000014


	//   ....[116]....
        /*01fc*/ 	.word	0x05000014


	//   ....[117]....
        /*0200*/ 	.word	0x05000014


	//   ....[118]....
        /*0204*/ 	.word	0x05000014


	//   ....[119]....
        /*0208*/ 	.word	0x05000014


	//   ....[120]....
        /*020c*/ 	.word	0x05000014


	//   ....[121]....
        /*0210*/ 	.word	0x05000014


	//   ....[122]....
        /*0214*/ 	.word	0x05000014


	//   ....[123]....
        /*0218*/ 	.word	0x05000014


	//   ....[124]....
        /*021c*/ 	.word	0x05000014


	//   ....[125]....
        /*0220*/ 	.word	0x05000014


	//   ....[126]....
        /*0224*/ 	.word	0x05000014


	//   ....[127]....
        /*0228*/ 	.word	0x05000014


	//   ....[128]....
        /*022c*/ 	.word	0x05000014


	//   ....[129]....
        /*0230*/ 	.word	0x05000014


	//   ....[130]....
        /*0234*/ 	.word	0x05000014


	//   ....[131]....
        /*0238*/ 	.word	0x05000014


	//   ....[132]....
        /*023c*/ 	.word	0x05000014


	//   ....[133]....
        /*0240*/ 	.word	0x05000014


	//   ....[134]....
        /*0244*/ 	.word	0x05000014


	//   ....[135]....
        /*0248*/ 	.word	0x05000014


	//   ....[136]....
        /*024c*/ 	.word	0x05000014


	//   ....[137]....
        /*0250*/ 	.word	0x05000014


	//   ....[138]....
        /*0254*/ 	.word	0x05000014


	//   ....[139]....
        /*0258*/ 	.word	0x05000014


	//   ....[140]....
        /*025c*/ 	.word	0x05000014


	//   ....[141]....
        /*0260*/ 	.word	0x05000014


	//   ....[142]....
        /*0264*/ 	.word	0x05000014


	//   ....[143]....
        /*0268*/ 	.word	0x05000014


	//   ....[144]....
        /*026c*/ 	.word	0x05000014


	//   ....[145]....
        /*0270*/ 	.word	0x05000014


	//   ....[146]....
        /*0274*/ 	.word	0x05000014


	//   ....[147]....
        /*0278*/ 	.word	0x05000014


	//   ....[148]....
        /*027c*/ 	.word	0x05000014


	//   ....[149]....
        /*0280*/ 	.word	0x05000014


	//   ....[150]....
        /*0284*/ 	.word	0x05000014


	//   ....[151]....
        /*0288*/ 	.word	0x05000014


	//   ....[152]....
        /*028c*/ 	.word	0x05000014


	//   ....[153]....
        /*0290*/ 	.word	0x05000014


	//   ....[154]....
        /*0294*/ 	.word	0x05000014


	//   ....[155]....
        /*0298*/ 	.word	0x05000014


	//   ....[156]....
        /*029c*/ 	.word	0x05000014


	//   ....[157]....
        /*02a0*/ 	.word	0x05000014


	//   ....[158]....
        /*02a4*/ 	.word	0x05000014


	//   ....[159]....
        /*02a8*/ 	.word	0x05000014


	//   ....[160]....
        /*02ac*/ 	.word	0x05000014


	//   ....[161]....
        /*02b0*/ 	.word	0x05000014


	//   ....[162]....
        /*02b4*/ 	.word	0x05000014


	//   ....[163]....
        /*02b8*/ 	.word	0x05000014


	//----- nvinfo : EIATTR_COOP_GROUP_INSTR_OFFSETS
	.align		4
.L_1981:
        /*02bc*/ 	.byte	0x04, 0x28
        /*02be*/ 	.short	(.L_1983 - .L_1982)


	//   ....[0]....
.L_1982:
        /*02c0*/ 	.word	0x00000840


	//   ....[1]....
        /*02c4*/ 	.word	0x00000900


	//   ....[2]....
        /*02c8*/ 	.word	0x00000b20


	//   ....[3]....
        /*02cc*/ 	.word	0x00003180


	//   ....[4]....
        /*02d0*/ 	.word	0x00003a70


	//   ....[5]....
        /*02d4*/ 	.word	0x000044d0


	//   ....[6]....
        /*02d8*/ 	.word	0x00004840


	//   ....[7]....
        /*02dc*/ 	.word	0x00006860


	//   ....[8]....
        /*02e0*/ 	.word	0x00006880


	//   ....[9]....
        /*02e4*/ 	.word	0x00006890


	//   ....[10]....
        /*02e8*/ 	.word	0x000068a0


	//   ....[11]....
        /*02ec*/ 	.word	0x00006940


	//   ....[12]....
        /*02f0*/ 	.word	0x00006970


	//   ....[13]....
        /*02f4*/ 	.word	0x00006990


	//   ....[14]....
        /*02f8*/ 	.word	0x000069a0


	//   ....[15]....
        /*02fc*/ 	.word	0x00006a40


	//   ....[16]....
        /*0300*/ 	.word	0x00006a70


	//   ....[17]....
        /*0304*/ 	.word	0x00006a90


	//   ....[18]....
        /*0308*/ 	.word	0x00006aa0


	//   ....[19]....
        /*030c*/ 	.word	0x00006b40


	//   ....[20]....
        /*0310*/ 	.word	0x00006b70


	//   ....[21]....
        /*0314*/ 	.word	0x00006b90


	//   ....[22]....
        /*0318*/ 	.word	0x00006ba0


	//   ....[23]....
        /*031c*/ 	.word	0x00006c40


	//   ....[24]....
        /*0320*/ 	.word	0x00006c70


	//   ....[25]....
        /*0324*/ 	.word	0x00006c80


	//   ....[26]....
        /*0328*/ 	.word	0x00006c90


	//   ....[27]....
        /*032c*/ 	.word	0x00006e00


	//   ....[28]....
        /*0330*/ 	.word	0x00006e10


	//   ....[29]....
        /*0334*/ 	.word	0x00006e20


	//   ....[30]....
        /*0338*/ 	.word	0x00006e30


	//   ....[31]....
        /*033c*/ 	.word	0x00006e40


	//   ....[32]....
        /*0340*/ 	.word	0x00006e50


	//   ....[33]....
        /*0344*/ 	.word	0x00006e60


	//   ....[34]....
        /*0348*/ 	.word	0x00006e70


	//   ....[35]....
        /*034c*/ 	.word	0x000080e0


	//   ....[36]....
        /*0350*/ 	.word	0x000080f0


	//   ....[37]....
        /*0354*/ 	.word	0x00008100


	//   ....[38]....
        /*0358*/ 	.word	0x00008110


	//   ....[39]....
        /*035c*/ 	.word	0x00008230


	//   ....[40]....
        /*0360*/ 	.word	0x00008240


	//   ....[41]....
        /*0364*/ 	.word	0x00008250


	//   ....[42]....
        /*0368*/ 	.word	0x00008260


	//   ....[43]....
        /*036c*/ 	.word	0x00008380


	//   ....[44]....
        /*0370*/ 	.word	0x00008390


	//   ....[45]....
        /*0374*/ 	.word	0x000083a0


	//   ....[46]....
        /*0378*/ 	.word	0x000083b0


	//   ....[47]....
        /*037c*/ 	.word	0x000084d0


	//   ....[48]....
        /*0380*/ 	.word	0x000084e0


	//   ....[49]....
        /*0384*/ 	.word	0x000084f0


	//   ....[50]....
        /*0388*/ 	.word	0x00008500


	//   ....[51]....
        /*038c*/ 	.word	0x00008620


	//   ....[52]....
        /*0390*/ 	.word	0x00008630


	//   ....[53]....
        /*0394*/ 	.word	0x00008640


	//   ....[54]....
        /*0398*/ 	.word	0x00008650


	//   ....[55]....
        /*039c*/ 	.word	0x00008770


	//   ....[56]....
        /*03a0*/ 	.word	0x00008780


	//   ....[57]....
        /*03a4*/ 	.word	0x00008790


	//   ....[58]....
        /*03a8*/ 	.word	0x000087a0


	//   ....[59]....
        /*03ac*/ 	.word	0x000087b0


	//   ....[60]....
        /*03b0*/ 	.word	0x000087c0


	//   ....[61]....
        /*03b4*/ 	.word	0x000087d0


	//   ....[62]....
        /*03b8*/ 	.word	0x00008800


	//   ....[63]....
        /*03bc*/ 	.word	0x00008830


	//   ....[64]....
        /*03c0*/ 	.word	0x00008840


	//   ....[65]....
        /*03c4*/ 	.word	0x00008850


	//   ....[66]....
        /*03c8*/ 	.word	0x00008860


	//   ....[67]....
        /*03cc*/ 	.word	0x00009d40


	//   ....[68]....
        /*03d0*/ 	.word	0x00009d80


	//   ....[69]....
        /*03d4*/ 	.word	0x00009dc0


	//   ....[70]....
        /*03d8*/ 	.word	0x00009e00


	//   ....[71]....
        /*03dc*/ 	.word	0x00009f20


	//   ....[72]....
        /*03e0*/ 	.word	0x00009f60


	//   ....[73]....
        /*03e4*/ 	.word	0x00009fa0


	//   ....[74]....
        /*03e8*/ 	.word	0x00009fe0


	//   ....[75]....
        /*03ec*/ 	.word	0x0000a130


	//   ....[76]....
        /*03f0*/ 	.word	0x0000a170


	//   ....[77]....
        /*03f4*/ 	.word	0x0000a1b0


	//   ....[78]....
        /*03f8*/ 	.word	0x0000a1f0


	//   ....[79]....
        /*03fc*/ 	.word	0x0000a310


	//   ....[80]....
        /*0400*/ 	.word	0x0000a350


	//   ....[81]....
        /*0404*/ 	.word	0x0000a390


	//   ....[82]....
        /*0408*/ 	.word	0x0000a3d0


	//   ....[83]....
        /*040c*/ 	.word	0x0000a4f0


	//   ....[84]....
        /*0410*/ 	.word	0x0000a530


	//   ....[85]....
        /*0414*/ 	.word	0x0000a570


	//   ....[86]....
        /*0418*/ 	.word	0x0000a5b0


	//   ....[87]....
        /*041c*/ 	.word	0x0000ab40


	//   ....[88]....
        /*0420*/ 	.word	0x0000b450


	//   ....[89]....
        /*0424*/ 	.word	0x0000b7a0


	//   ....[90]....
        /*0428*/ 	.word	0x0000b900


	//   ....[91]....
        /*042c*/ 	.word	0x0000b950


	//   ....[92]....
        /*0430*/ 	.word	0x0000b9c0


	//   ....[93]....
        /*0434*/ 	.word	0x0000ba00


	//   ....[94]....
        /*0438*/ 	.word	0x0000ba30


	//   ....[95]....
        /*043c*/ 	.word	0x0000bb60


	//   ....[96]....
        /*0440*/ 	.word	0x0000bba0


	//   ....[97]....
        /*0444*/ 	.word	0x0000bc10


	//   ....[98]....
        /*0448*/ 	.word	0x0000bc60


	//   ....[99]....
        /*044c*/ 	.word	0x0000bc80


	//   ....[100]....
        /*0450*/ 	.word	0x0000c490


	//   ....[101]....
        /*0454*/ 	.word	0x0000c4e0


	//   ....[102]....
        /*0458*/ 	.word	0x0000c530


	//   ....[103]....
        /*045c*/ 	.word	0x0000c580


	//   ....[104]....
        /*0460*/ 	.word	0x0000c690


	//   ....[105]....
        /*0464*/ 	.word	0x0000c6e0


	//   ....[106]....
        /*0468*/ 	.word	0x0000c730


	//   ....[107]....
        /*046c*/ 	.word	0x0000c780


	//   ....[108]....
        /*0470*/ 	.word	0x0000c890


	//   ....[109]....
        /*0474*/ 	.word	0x0000c8e0


	//   ....[110]....
        /*0478*/ 	.word	0x0000c930


	//   ....[111]....
        /*047c*/ 	.word	0x0000c980


	//   ....[112]....
        /*0480*/ 	.word	0x0000ca90


	//   ....[113]....
        /*0484*/ 	.word	0x0000cae0


	//   ....[114]....
        /*0488*/ 	.word	0x0000cb30


	//   ....[115]....
        /*048c*/ 	.word	0x0000cb80


	//   ....[116]....
        /*0490*/ 	.word	0x0000cc90


	//   ....[117]....
        /*0494*/ 	.word	0x0000cce0


	//   ....[118]....
        /*0498*/ 	.word	0x0000cd30


	//   ....[119]....
        /*049c*/ 	.word	0x0000cd80


	//   ....[120]....
        /*04a0*/ 	.word	0x0000ce20


	//   ....[121]....
        /*04a4*/ 	.word	0x0000cec0


	//   ....[122]....
        /*04a8*/ 	.word	0x0000cf60


	//   ....[123]....
        /*04ac*/ 	.word	0x0000d000


	//   ....[124]....
        /*04b0*/ 	.word	0x0000d0a0


	//   ....[125]....
        /*04b4*/ 	.word	0x0000d150


	//   ....[126]....
        /*04b8*/ 	.word	0x0000d1b0


	//   ....[127]....
        /*04bc*/ 	.word	0x0000d200


	//   ....[128]....
        /*04c0*/ 	.word	0x0000d230


	//   ....[129]....
        /*04c4*/ 	.word	0x0000d290


	//   ....[130]....
        /*04c8*/ 	.word	0x0000d2e0


	//   ....[131]....
        /*04cc*/ 	.word	0x0000d330


	//   ....[132]....
        /*04d0*/ 	.word	0x0000d3c0


	//   ....[133]....
        /*04d4*/ 	.word	0x0000d410


	//   ....[134]....
        /*04d8*/ 	.word	0x0000d460


	//   ....[135]....
        /*04dc*/ 	.word	0x0000d4b0


	//   ....[136]....
        /*04e0*/ 	.word	0x0000d540


	//   ....[137]....
        /*04e4*/ 	.word	0x0000d5d0


	//   ....[138]....
        /*04e8*/ 	.word	0x0000d620


	//   ....[139]....
        /*04ec*/ 	.word	0x0000d670


	//   ....[140]....
        /*04f0*/ 	.word	0x0000d700


	//   ....[141]....
        /*04f4*/ 	.word	0x0000d790


	//   ....[142]....
        /*04f8*/ 	.word	0x0000d7e0


	//   ....[143]....
        /*04fc*/ 	.word	0x0000d830


	//   ....[144]....
        /*0500*/ 	.word	0x0000d8c0


	//   ....[145]....
        /*0504*/ 	.word	0x0000d950


	//   ....[146]....
        /*0508*/ 	.word	0x0000d9a0


	//   ....[147]....
        /*050c*/ 	.word	0x0000d9f0


	//   ....[148]....
        /*0510*/ 	.word	0x0000da80


	//   ....[149]....
        /*0514*/ 	.word	0x0000db10


	//   ....[150]....
        /*0518*/ 	.word	0x0000db60


	//   ....[151]....
        /*051c*/ 	.word	0x0000dbb0


	//   ....[152]....
        /*0520*/ 	.word	0x0000dc40


	//   ....[153]....
        /*0524*/ 	.word	0x0000dcf0


	//   ....[154]....
        /*0528*/ 	.word	0x0000dd50


	//   ....[155]....
        /*052c*/ 	.word	0x0000de00


	//   ....[156]....
        /*0530*/ 	.word	0x0000de30


	//   ....[157]....
        /*0534*/ 	.word	0x0000dea0


	//   ....[158]....
        /*0538*/ 	.word	0x0000def0


	//   ....[159]....
        /*053c*/ 	.word	0x0000df40


	//   ....[160]....
        /*0540*/ 	.word	0x0000df70


	//   ....[161]....
        /*0544*/ 	.word	0x0000dfc0


	//   ....[162]....
        /*0548*/ 	.word	0x0000e010


	//   ....[163]....
        /*054c*/ 	.word	0x0000e060


	//----- nvinfo : EIATTR_EXIT_INSTR_OFFSETS
	.align		4
.L_1983:
        /*0550*/ 	.byte	0x04, 0x1c
        /*0552*/ 	.short	(.L_1985 - .L_1984)


	//   ....[0]....
.L_1984:
        /*0554*/ 	.word	0x0000bda0


	//   ....[1]....
        /*0558*/ 	.word	0x0000c430


	//----- nvinfo : EIATTR_MAX_THREADS
	.align		4
.L_1985:
        /*055c*/ 	.byte	0x04, 0x05
        /*055e*/ 	.short	(.L_1987 - .L_1986)
.L_1986:
        /*0560*/ 	.word	0x00000040
        /*0564*/ 	.word	0x00000001
        /*0568*/ 	.word	0x00000001


	//----- nvinfo : EIATTR_CRS_STACK_SIZE
	.align		4
.L_1987:
        /*056c*/ 	.byte	0x04, 0x1e
        /*056e*/ 	.short	(.L_1989 - .L_1988)
.L_1988:
        /*0570*/ 	.word	0x00000000


	//----- nvinfo : EIATTR_CBANK_PARAM_SIZE
	.align		4
.L_1989:
        /*0574*/ 	.byte	0x03, 0x19
        /*0576*/ 	.short	0x01f0


	//----- nvinfo : EIATTR_PARAM_CBANK
	.align		4
        /*0578*/ 	.byte	0x04, 0x0a
        /*057a*/ 	.short	(.L_1991 - .L_1990)
	.align		4
.L_1990:
        /*057c*/ 	.word	index@(.nv.constant0._Z25selective_scan_bwd_kernelI32Selective_Scan_bwd_kernel_traitsILi64ELi16ELb1ELb0ELb0ELb1ELb1EN3c108BFloat16ENS1_7complexIfEEEEv12SSMParamsBwd)
        /*0580*/ 	.short	0x0210
        /*0582*/ 	.short	0x01f0


	//----- nvinfo : EIATTR_SW_WAR
	.align		4
.L_1991:
        /*0584*/ 	.byte	0x04, 0x36
        /*0586*/ 	.short	(.L_1993 - .L_1992)
.L_1992:
        /*0588*/ 	.word	0x00000008
.L_1993:


//--------------------- .nv.info._Z25selective_scan_bwd_kernelI32Selective_Scan_bwd_kernel_traitsILi64ELi16ELb1ELb0ELb1ELb0ELb0EN3c108BFloat16ENS1_7complexIfEEEEv12SSMParamsBwd --------------------------
	.section	.nv.info._Z25selective_scan_bwd_kernelI32Selective_Scan_bwd_kernel_traitsILi64ELi16ELb1ELb0ELb1ELb0ELb0EN3c108BFloat16ENS1_7complexIfEEEEv12SSMParamsBwd,"",@"SHT_CUDA_INFO"
	.sectionflags	@""
	.align	4


	//----- nvinfo : EIATTR_CUDA_API_VERSION
	.align		4
        /*0000*/ 	.byte	0x04, 0x37
        /*0002*/ 	.short	(.L_1995 - .L_1994)
.L_1994:
        /*0004*/ 	.word	0x00000082


	//----- nvinfo : EIATTR_KPARAM_INFO
	.align		4
.L_1995:
        /*0008*/ 	.byte	0x04, 0x17
        /*000a*/ 	.short	(.L_1997 - .L_1996)
.L_1996:
        /*000c*/ 	.word	0x00000000
        /*0010*/ 	.short	0x0000
        /*0012*/ 	.short	0x0000
        /*0014*/ 	.byte	0x00, 0xf0, 0xc1, 0x07


	//----- nvinfo : EIATTR_SPARSE_MMA_MASK
	.align		4
.L_1997:
        /*0018*/ 	.byte	0x03, 0x50
        /*001a*/ 	.short	0x0000


	//----- nvinfo : EIATTR_MAXREG_COUNT
	.align		4
        /*001c*/ 	.byte	0x03, 0x1b
        /*001e*/ 	.short	0x00ff


	//----- nvinfo : EIATTR_NUM_BARRIERS
	.align		4
        /*0020*/ 	.byte	0x02, 0x4c
        /*0022*/ 	.byte	0x01
	.zero		1


	//----- nvinfo : EIATTR_ANNOTATIONS
	.align		4
        /*0024*/ 	.byte	0x04, 0x55
        /*0026*/ 	.short	(.L_1999 - .L_1998)


	//   ....[0]....
.L_1998:
        /* <DEDUP_REMOVED lines=10> */


	//----- nvinfo : EIATTR_MERCURY_ISA_VERSION
	.align		4
.L_1999:
        /*00b8*/ 	.byte	0x03, 0x5f
        /*00ba*/ 	.short	0x0101


	//----- nvinfo : EIATTR_COOP_GROUP_MASK_REGIDS
	.align		4
        /*00bc*/ 	.byte	0x04, 0x29
        /*00be*/ 	.short	(.L_2001 - .L_2000)


	//   ....[0]....
.L_2000:
        /*00c0*/ 	.word	0xffffffff


	//   ....[1]....
        /*00c4*/ 	.word	0xffffffff


	//   ....[2]....
        /*00c8*/ 	.word	0xffffffff


	//   ....[3]....
        /*00cc*/ 	.word	0xffffffff


	//   ....[4]....
        /*00d0*/ 	.word	0xffffffff


	//   ....[5]....
        /*00d4*/ 	.word	0xffffffff


	//   ....[6]....
        /*00d8*/ 	.word	0xffffffff


	//   ....[7]....
        /*00dc*/ 	.word	0xffffffff


	//   ....[8]....
        /*00e0*/ 	.word	0xffffffff


	//   ....[9]....
        /*00e4*/ 	.word	0xffffffff


	//   ....[10]....
        /*00e8*/ 	.word	0xffffffff


	//   ....[11]....
        /*00ec*/ 	.word	0xffffffff


	//   ....[12]....
        /*00f0*/ 	.word	0xffffffff


	//   ....[13]....
        /*00f4*/ 	.word	0xffffffff


	//   ....[14]....
        /*00f8*/ 	.word	0xffffffff


	//   ....[15]....
        /*00fc*/ 	.word	0xffffffff


	//   ....[16]....
        /*0100*/ 	.word	0xffffffff


	//   ....[17]....
        /*0104*/ 	.word	0xffffffff


	//   ....[18]....
        /*0108*/ 	.word	0xffffffff


	//   ....[19]....
        /*010c*/ 	.word	0xffffffff


	//   ....[20]....
        /*0110*/ 	.word	0xffffffff


	//   ....[21]....
        /*0114*/ 	.word	0xffffffff


	//   ....[22]....
        /*0118*/ 	.word	0xffffffff


	//   ....[23]....
        /*011c*/ 	.word	0xffffffff


	//   ....[24]....
        /*0120*/ 	.word	0xffffffff


	//   ....[25]....
        /*0124*/ 	.word	0xffffffff


	//   ....[26]....
        /*0128*/ 	.word	0xffffffff


	//   ....[27]....
        /*012c*/ 	.word	0xffffffff


	//   ....[28]....
        /*0130*/ 	.word	0xffffffff


	//   ....[29]....
        /*0134*/ 	.word	0xffffffff


	//   ....[30]....
        /*0138*/ 	.word	0xffffffff


	//   ....[31]....
        /*013c*/ 	.word	0xffffffff


	//   ....[32]....
        /*0140*/ 	.word	0xffffffff


	//   ....[33]....
        /*0144*/ 	.word	0xffffffff


	//   ....[34]....
        /*0148*/ 	.word	0xffffffff


	//   ....[35]....
        /*014c*/ 	.word	0xffffffff


	//   ....[36]....
        /*0150*/ 	.word	0xffffffff


	//   ....[37]....
        /*0154*/ 	.word	0xffffffff


	//   ....[38]....
        /*0158*/ 	.word	0xffffffff


	//   ....[39]....
        /*015c*/ 	.word	0xffffffff


	//   ....[40]....
        /*0160*/ 	.word	0xffffffff


	//   ....[41]....
        /*0164*/ 	.word	0xffffffff


	//   ....[42]....
        /*0168*/ 	.word	0xffffffff


	//   ....[43]....
        /*016c*/ 	.word	0xffffffff


	//   ....[44]....
        /*0170*/ 	.word	0xffffffff


	//   ....[45]....
        /*0174*/ 	.word	0xffffffff


	//   ....[46]....
        /*0178*/ 	.word	0xffffffff


	//   ....[47]....
        /*017c*/ 	.word	0xffffffff


	//   ....[48]....
        /*0180*/ 	.word	0xffffffff


	//   ....[49]....
        /*0184*/ 	.word	0xffffffff


	//   ....[50]....
        /*0188*/ 	.word	0xffffffff


	//   ....[51]....
        /*018c*/ 	.word	0xffffffff


	//   ....[52]....
        /*0190*/ 	.word	0xffffffff


	//   ....[53]....
        /*0194*/ 	.word	0xffffffff


	//   ....[54]....
        /*0198*/ 	.word	0xffffffff


	//   ....[55]....
        /*019c*/ 	.word	0xffffffff


	//   ....[56]....
        /*01a0*/ 	.word	0xffffffff


	//   ....[57]....
        /*01a4*/ 	.word	0xffffffff


	//   ....[58]....
        /*01a8*/ 	.word	0xffffffff


	//   ....[59]....
        /*01ac*/ 	.word	0xffffffff


	//   ....[60]....
        /*01b0*/ 	.word	0xffffffff


	//   ....[61]....
        /*01b4*/ 	.word	0xffffffff


	//   ....[62]....
        /*01b8*/ 	.word	0xffffffff


	//   ....[63]....
        /*01bc*/ 	.word	0xffffffff


	//   ....[64]....
        /*01c0*/ 	.word	0xffffffff


	//   ....[65]....
        /*01c4*/ 	.word	0xffffffff


	//   ....[66]....
        /*01c8*/ 	.word	0xffffffff


	//   ....[67]....
        /*01cc*/ 	.word	0xffffffff


	//   ....[68]....
        /*01d0*/ 	.word	0xffffffff


	//   ....[69]....
        /*01d4*/ 	.word	0xffffffff


	//   ....[70]....
        /*01d8*/ 	.word	0xffffffff


	//   ....[71]....
        /*01dc*/ 	.word	0xffffffff


	//   ....[72]....
        /*01e0*/ 	.word	0xffffffff


	//   ....[73]....
        /*01e4*/ 	.word	0xffffffff


	//   ....[74]....
        /*01e8*/ 	.word	0xffffffff


	//   ....[75]....
        /*01ec*/ 	.word	0xffffffff


	//   ....[76]....
        /*01f0*/ 	.word	0xffffffff


	//   ....[77]....
        /*01f4*/ 	.word	0xffffffff


	//   ....[78]....
        /*01f8*/ 	.word	0xffffffff


	//   ....[79]....
        /*01fc*/ 	.word	0xffffffff


	//   ....[80]....
        /*0200*/ 	.word	0xffffffff


	//   ....[81]....
        /*0204*/ 	.word	0xffffffff


	//   ....[82]....
        /*0208*/ 	.word	0xffffffff


	//   ....[83]....
        /*020c*/ 	.word	0xffffffff


	//   ....[84]....
        /*0210*/ 	.word	0xffffffff


	//   ....[85]....
        /*0214*/ 	.word	0xffffffff


	//   ....[86]....
        /*0218*/ 	.word	0xffffffff


	//   ....[87]....
        /*021c*/ 	.word	0xffffffff


	//   ....[88]....
        /*0220*/ 	.word	0xffffffff


	//   ....[89]....
        /*0224*/ 	.word	0xffffffff


	//   ....[90]....
        /*0228*/ 	.word	0xffffffff


	//   ....[91]....
        /*022c*/ 	.word	0xffffffff


	//   ....[92]....
        /*0230*/ 	.word	0xffffffff


	//   ....[93]....
        /*0234*/ 	.word	0xffffffff


	//   ....[94]....
        /*0238*/ 	.word	0xffffffff


	//   ....[95]....
        /*023c*/ 	.word	0xffffffff


	//   ....[96]....
        /*0240*/ 	.word	0x0500004f


	//   ....[97]....
        /*0244*/ 	.word	0x0500004f


	//   ....[98]....
        /*0248*/ 	.word	0x0500004f


	//   ....[99]....
        /*024c*/ 	.word	0x0500004f


	//   ....[100]....
        /*0250*/ 	.word	0x0500004f


	//   ....[101]....
        /*0254*/ 	.word	0x0500004f


	//   ....[102]....
        /*0258*/ 	.word	0x0500004f


	//   ....[103]....
        /*025c*/ 	.word	0x0500004f


	//   ....[104]....
        /*0260*/ 	.word	0x0500004f


	//   ....[105]....
        /*0264*/ 	.word	0x0500004f


	//   ....[106]....
        /*0268*/ 	.word	0x0500004f


	//   ....[107]....
        /*026c*/ 	.word	0x0500004f


	//   ....[108]....
        /*0270*/ 	.word	0x0500004f


	//   ....[109]....
        /*0274*/ 	.word	0x0500004f


	//   ....[110]....
        /*0278*/ 	.word	0x0500004f


	//   ....[111]....
        /*027c*/ 	.word	0x0500004f


	//   ....[112]....
        /*0280*/ 	.word	0x0500004f


	//   ....[113]....
        /*0284*/ 	.word	0x0500004f


	//   ....[114]....
        /*0288*/ 	.word	0x0500004f


	//   ....[115]....
        /*028c*/ 	.word	0x0500004f


	//   ....[116]....
        /*0290*/ 	.word	0x0500004f


	//   ....[117]....
        /*0294*/ 	.word	0x0500004f


	//   ....[118]....
        /*0298*/ 	.word	0x0500004f


	//   ....[119]....
        /*029c*/ 	.word	0x0500004f


	//   ....[120]....
        /*02a0*/ 	.word	0x0500004f


	//   ....[121]....
        /*02a4*/ 	.word	0x0500004f


	//   ....[122]....
        /*02a8*/ 	.word	0x0500004f


	//   ....[123]....
        /*02ac*/ 	.word	0x0500004f


	//   ....[124]....
        /*02b0*/ 	.word	0x0500004f


	//   ....[125]....
        /*02b4*/ 	.word	0x0500004f


	//   ....[126]....
        /*02b8*/ 	.word	0x0500004f


	//   ....[127]....
        /*02bc*/ 	.word	0x0500004f


	//   ....[128]....
        /*02c0*/ 	.word	0x0500004f


	//   ....[129]....
        /*02c4*/ 	.word	0x0500004f


	//   ....[130]....
        /*02c8*/ 	.word	0x0500004f


	//   ....[131]....
        /*02cc*/ 	.word	0x0500004f


	//   ....[132]....
        /*02d0*/ 	.word	0x0500004f


	//   ....[133]....
        /*02d4*/ 	.word	0x0500004f


	//   ....[134]....
        /*02d8*/ 	.word	0x0500004f


	//   ....[135]....
        /*02dc*/ 	.word	0x0500004f


	//   ....[136]....
        /*02e0*/ 	.word	0x0500004f


	//   ....[137]....
        /*02e4*/ 	.word	0x0500004f


	//   ....[138]....
        /*02e8*/ 	.word	0x0500004f


	//   ....[139]....
        /*02ec*/ 	.word	0x0500004f


	//   ....[140]....
        /*02f0*/ 	.word	0x0500004f


	//   ....[141]....
        /*02f4*/ 	.word	0x0500004f


	//   ....[142]....
        /*02f8*/ 	.word	0x0500004f


	//   ....[143]....
        /*02fc*/ 	.word	0x0500004f


	//   ....[144]....
        /*0300*/ 	.word	0x0500004f


	//   ....[145]....
        /*0304*/ 	.word	0x0500004f


	//   ....[146]....
        /*0308*/ 	.word	0x0500004f


	//   ....[147]....
        /*030c*/ 	.word	0x0500004f


	//   ....[148]....
        /*0310*/ 	.word	0x0500004f


	//   ....[149]....
        /*0314*/ 	.word	0x0500004f


	//   ....[150]....
        /*0318*/ 	.word	0x0500004f


	//   ....[151]....
        /*031c*/ 	.word	0x0500004f


	//   ....[152]....
        /*0320*/ 	.word	0x0500004f


	//   ....[153]....
        /*0324*/ 	.word	0x0500004f


	//   ....[154]....
        /*0328*/ 	.word	0x0500004f


	//   ....[155]....
        /*032c*/ 	.word	0x0500004f


	//   ....[156]....
        /*0330*/ 	.word	0x0500004f


	//   ....[157]....
        /*0334*/ 	.word	0x0500004f


	//   ....[158]....
        /*0338*/ 	.word	0x0500004f


	//   ....[159]....
        /*033c*/ 	.word	0x0500004f


	//----- nvinfo : EIATTR_COOP_GROUP_INSTR_OFFSETS
	.align		4
.L_2001:
        /*0340*/ 	.byte	0x04, 0x28
        /*0342*/ 	.short	(.L_2003 - .L_2002)


	//   ....[0]....
.L_2002:
        /*0344*/ 	.word	0x00000bc0


	//   ....[1]....
        /*0348*/ 	.word	0x00000c70


	//   ....[2]....
        /*034c*/ 	.word	0x00000e60


	//   ....[3]....
        /*0350*/ 	.word	0x00002570


	//   ....[4]....
        /*0354*/ 	.word	0x00003ce0


	//   ....[5]....
        /*0358*/ 	.word	0x00003d00


	//   ....[6]....
        /*035c*/ 	.word	0x00003d10


	//   ....[7]....
        /*0360*/ 	.word	0x00003d20


	//   ....[8]....
        /*0364*/ 	.word	0x00003dd0


	//   ....[9]....
        /*0368*/ 	.word	0x00003e00


	//   ....[10]....
        /*036c*/ 	.word	0x00003e10


	//   ....[11]....
        /*0370*/ 	.word	0x00003e20


	//   ....[12]....
        /*0374*/ 	.word	0x00003ec0


	//   ....[13]....
        /*0378*/ 	.word	0x00003ef0


	//   ....[14]....
        /*037c*/ 	.word	0x00003f10


	//   ....[15]....
        /*0380*/ 	.word	0x00003f20


	//   ....[16]....
        /*0384*/ 	.word	0x00003fe0


	//   ....[17]....
        /*0388*/ 	.word	0x00004000


	//   ....[18]....
        /*038c*/ 	.word	0x00004010


	//   ....[19]....
        /*0390*/ 	.word	0x00004020


	//   ....[20]....
        /*0394*/ 	.word	0x000040d0


	//   ....[21]....
        /*0398*/ 	.word	0x000040f0


	//   ....[22]....
        /*039c*/ 	.word	0x00004100


	//   ....[23]....
        /*03a0*/ 	.word	0x00004110


	//   ....[24]....
        /*03a4*/ 	.word	0x00004280


	//   ....[25]....
        /*03a8*/ 	.word	0x00004290


	//   ....[26]....
        /*03ac*/ 	.word	0x000042a0


	//   ....[27]....
        /*03b0*/ 	.word	0x000042b0


	//   ....[28]....
        /*03b4*/ 	.word	0x000042c0


	//   ....[29]....
        /*03b8*/ 	.word	0x000042d0


	//   ....[30]....
        /*03bc*/ 	.word	0x000042e0


	//   ....[31]....
        /*03c0*/ 	.word	0x000042f0


	//   ....[32]....
        /*03c4*/ 	.word	0x00005590


	//   ....[33]....
        /*03c8*/ 	.word	0x000055a0


	//   ....[34]....
        /*03cc*/ 	.word	0x000055b0


	//   ....[35]....
        /*03d0*/ 	.word	0x000055c0


	//   ....[36]....
        /*03d4*/ 	.word	0x000056e0


	//   ....[37]....
        /*03d8*/ 	.word	0x000056f0


	//   ....[38]....
        /*03dc*/ 	.word	0x00005700


	//   ....[39]....
        /*03e0*/ 	.word	0x00005710


	//   ....[40]....
        /*03e4*/ 	.word	0x00005830


	//   ....[41]....
        /*03e8*/ 	.word	0x00005840


	//   ....[42]....
        /*03ec*/ 	.word	0x00005850


	//   ....[43]....
        /*03f0*/ 	.word	0x00005860


	//   ....[44]....
        /*03f4*/ 	.word	0x00005980


	//   ....[45]....
        /*03f8*/ 	.word	0x00005990


	//   ....[46]....
        /*03fc*/ 	.word	0x000059a0


	//   ....[47]....
        /*0400*/ 	.word	0x000059b0


	//   ....[48]....
        /*0404*/ 	.word	0x00005ad0


	//   ....[49]....
        /*0408*/ 	.word	0x00005ae0


	//   ....[50]....
        /*040c*/ 	.word	0x00005af0


	//   ....[51]....
        /*0410*/ 	.word	0x00005b00


	//   ....[52]....
        /*0414*/ 	.word	0x00005c20


	//   ....[53]....
        /*0418*/ 	.word	0x00005c30


	//   ....[54]....
        /*041c*/ 	.word	0x00005c40


	//   ....[55]....
        /*0420*/ 	.word	0x00005c50


	//   ....[56]....
        /*0424*/ 	.word	0x00005c60


	//   ....[57]....
        /*0428*/ 	.word	0x00005c70


	//   ....[58]....
        /*042c*/ 	.word	0x00005c80


	//   ....[59]....
        /*0430*/ 	.word	0x00005cb0


	//   ....[60]....
        /*0434*/ 	.word	0x00005ce0


	//   ....[61]....
        /*0438*/ 	.word	0x00005cf0


	//   ....[62]....
        /*043c*/ 	.word	0x00005d00


	//   ....[63]....
        /*0440*/ 	.word	0x00005d10


	//   ....[64]....
        /*0444*/ 	.word	0x00009800


	//   ....[65]....
        /*0448*/ 	.word	0x00009840


	//   ....[66]....
        /*044c*/ 	.word	0x00009880


	//   ....[67]....
        /*0450*/ 	.word	0x000098c0


	//   ....[68]....
        /*0454*/ 	.word	0x00009ae0


	//   ....[69]....
        /*0458*/ 	.word	0x00009b20


	//   ....[70]....
        /*045c*/ 	.word	0x00009b60


	//   ....[71]....
        /*0460*/ 	.word	0x00009ba0


	//   ....[72]....
        /*0464*/ 	.word	0x00009cb0


	//   ....[73]....
        /*0468*/ 	.word	0x00009cf0


	//   ....[74]....
        /*046c*/ 	.word	0x00009d30


	//   ....[75]....
        /*0470*/ 	.word	0x00009d70


	//   ....[76]....
        /*0474*/ 	.word	0x00009e80


	//   ....[77]....
        /*0478*/ 	.word	0x00009eb0


	//   ....[78]....
        /*047c*/ 	.word	0x00009ed0


	//   ....[79]....
        /*0480*/ 	.word	0x00009ef0


	//   ....[80]....
        /*0484*/ 	.word	0x00009f20


	//   ....[81]....
        /*0488*/ 	.word	0x00009f40


	//   ....[82]....
        /*048c*/ 	.word	0x00009f60


	//   ....[83]....
        /*0490*/ 	.word	0x00009f80


	//   ....[84]....
        /*0494*/ 	.word	0x0000a550


	//   ....[85]....
        /*0498*/ 	.word	0x0000a6b0


	//   ....[86]....
        /*049c*/ 	.word	0x0000a8f0


	//   ....[87]....
        /*04a0*/ 	.word	0x0000a910


	//   ....[88]....
        /*04a4*/ 	.word	0x0000a940


	//   ....[89]....
        /*04a8*/ 	.word	0x0000a980


	//   ....[90]....
        /*04ac*/ 	.word	0x0000a9b0


	//   ....[91]....
        /*04b0*/ 	.word	0x0000ab60


	//   ....[92]....
        /*04b4*/ 	.word	0x0000ab80


	//   ....[93]....
        /*04b8*/ 	.word	0x0000abb0


	//   ....[94]....
        /*04bc*/ 	.word	0x0000ac00


	//   ....[95]....
        /*04c0*/ 	.word	0x0000ac30


	//   ....[96]....
        /*04c4*/ 	.word	0x0000b110


	//   ....[97]....
        /*04c8*/ 	.word	0x0000b160


	//   ....[98]....
        /*04cc*/ 	.word	0x0000b1b0


	//   ....[99]....
        /*04d0*/ 	.word	0x0000b200


	//   ....[100]....
        /*04d4*/ 	.word	0x0000b310


	//   ....[101]....
        /*04d8*/ 	.word	0x0000b360


	//   ....[102]....
        /*04dc*/ 	.word	0x0000b3b0


	//   ....[103]....
        /*04e0*/ 	.word	0x0000b400


	//   ....[104]....
        /*04e4*/ 	.word	0x0000b510


	//   ....[105]....
        /*04e8*/ 	.word	0x0000b560


	//   ....[106]....
        /*04ec*/ 	.word	0x0000b5b0


	//   ....[107]....
        /*04f0*/ 	.word	0x0000b600


	//   ....[108]....
        /*04f4*/ 	.word	0x0000b710


	//   ....[109]....
        /*04f8*/ 	.word	0x0000b760


	//   ....[110]....
        /*04fc*/ 	.word	0x0000b7b0


	//   ....[111]....
        /*0500*/ 	.word	0x0000b800


	//   ....[112]....
        /*0504*/ 	.word	0x0000b910


	//   ....[113]....
        /*0508*/ 	.word	0x0000b960


	//   ....[114]....
        /*050c*/ 	.word	0x0000b9b0


	//   ....[115]....
        /*0510*/ 	.word	0x0000ba00


	//   ....[116]....
        /*0514*/ 	.word	0x0000ba90


	//   ....[117]....
        /*0518*/ 	.word	0x0000bb30


	//   ....[118]....
        /*051c*/ 	.word	0x0000bbd0


	//   ....[119]....
        /*0520*/ 	.word	0x0000bc70


	//   ....[120]....
        /*0524*/ 	.word	0x0000bd10


	//   ....[121]....
        /*0528*/ 	.word	0x0000bdb0


	//   ....[122]....
        /*052c*/ 	.word	0x0000be10


	//   ....[123]....
        /*0530*/ 	.word	0x0000be60


	//   ....[124]....
        /*0534*/ 	.word	0x0000beb0


	//   ....[125]....
        /*0538*/ 	.word	0x0000bf00


	//   ....[126]....
        /*053c*/ 	.word	0x0000bf50


	//   ....[127]....
        /*0540*/ 	.word	0x0000bfa0


	//   ....[128]....
        /*0544*/ 	.word	0x0000c030


	//   ....[129]....
        /*0548*/ 	.word	0x0000c080


	//   ....[130]....
        /*054c*/ 	.word	0x0000c0d0


	//   ....[131]....
        /*0550*/ 	.word	0x0000c120


	//   ....[132]....
        /*0554*/ 	.word	0x0000c1c0


	//   ....[133]....
        /*0558*/ 	.word	0x0000c250


	//   ....[134]....
        /*055c*/ 	.word	0x0000c2a0


	//   ....[135]....
        /*0560*/ 	.word	0x0000c2f0


	//   ....[136]....
        /*0564*/ 	.word	0x0000c380


	//   ....[137]....
        /*0568*/ 	.word	0x0000c410


	//   ....[138]....
        /*056c*/ 	.word	0x0000c460


	//   ....[139]....
        /*0570*/ 	.word	0x0000c4b0


	//   ....[140]....
        /*0574*/ 	.word	0x0000c540


	//   ....[141]....
        /*0578*/ 	.word	0x0000c5d0


	//   ....[142]....
        /*057c*/ 	.word	0x0000c620


	//   ....[143]....
        /*0580*/ 	.word	0x0000c670


	//   ....[144]....
        /*0584*/ 	.word	0x0000c700


	//   ....[145]....
        /*0588*/ 	.word	0x0000c790


	//   ....[146]....
        /*058c*/ 	.word	0x0000c7e0


	//   ....[147]....
        /*0590*/ 	.word	0x0000c830


	//   ....[148]....
        /*0594*/ 	.word	0x0000c8c0


	//   ....[149]....
        /*0598*/ 	.word	0x0000c970


	//   ....[150]....
        /*059c*/ 	.word	0x0000ca00


	//   ....[151]....
        /*05a0*/ 	.word	0x0000ca60


	//   ....[152]....
        /*05a4*/ 	.word	0x0000cab0


	//   ....[153]....
        /*05a8*/ 	.word	0x0000cb00


	//   ....[154]....
        /*05ac*/ 	.word	0x0000cb50


	//   ....[155]....
        /*05b0*/ 	.word	0x0000cba0


	//   ....[156]....
        /*05b4*/ 	.word	0x0000cbe0


	//   ....[157]....
        /*05b8*/ 	.word	0x0000cc30


	//   ....[158]....
        /*05bc*/ 	.word	0x0000cca0


	//   ....[159]....
        /*05c0*/ 	.word	0x0000ccf0


	//----- nvinfo : EIATTR_EXIT_INSTR_OFFSETS
	.align		4
.L_2003:
        /*05c4*/ 	.byte	0x04, 0x1c
        /*05c6*/ 	.short	(.L_2005 - .L_2004)


	//   ....[0]....
.L_2004:
        /*05c8*/ 	.word	0x0000ad70


	//   ....[1]....
        /*05cc*/ 	.word	0x0000b0b0


	//----- nvinfo : EIATTR_MAX_THREADS
	.align		4
.L_2005:
        /*05d0*/ 	.byte	0x04, 0x05
        /*05d2*/ 	.short	(.L_2007 - .L_2006)
.L_2006:
        /*05d4*/ 	.word	0x00000040
        /*05d8*/ 	.word	0x00000001
        /*05dc*/ 	.word	0x00000001


	//----- nvinfo : EIATTR_CRS_STACK_SIZE
	.align		4
.L_2007:
        /*05e0*/ 	.byte	0x04, 0x1e
        /*05e2*/ 	.short	(.L_2009 - .L_2008)
.L_2008:
        /*05e4*/ 	.word	0x00000000


	//----- nvinfo : EIATTR_CBANK_PARAM_SIZE
	.align		4
.L_2009:
        /*05e8*/ 	.byte	0x03, 0x19
        /*05ea*/ 	.short	0x01f0


	//----- nvinfo : EIATTR_PARAM_CBANK
	.align		4
        /*05ec*/ 	.byte	0x04, 0x0a
        /*05ee*/ 	.short	(.L_2011 - .L_2010)
	.align		4
.L_2010:
        /*05f0*/ 	.word	index@(.nv.constant0._Z25selective_scan_bwd_kernelI32Selective_Scan_bwd_kernel_traitsILi64ELi16ELb1ELb0ELb1ELb0ELb0EN3c108BFloat16ENS1_7complexIfEEEEv12SSMParamsBwd)
        /*05f4*/ 	.short	0x0210
        /*05f6*/ 	.short	0x01f0


	//----- nvinfo : EIATTR_SW_WAR
	.align		4
.L_2011:
        /*05f8*/ 	.byte	0x04, 0x36
        /*05fa*/ 	.short	(.L_2013 - .L_2012)
.L_2012:
        /*05fc*/ 	.word	0x00000008
.L_2013:


//--------------------- .nv.info._Z25selective_scan_bwd_kernelI32Selective_Scan_bwd_kernel_traitsILi64ELi16ELb1ELb0ELb1ELb0ELb1EN3c108BFloat16ENS1_7complexIfEEEEv12SSMParamsBwd --------------------------
	.section	.nv.info._Z25selective_scan_bwd_kernelI32Selective_Scan_bwd_kernel_traitsILi64ELi16ELb1ELb0ELb1ELb0ELb1EN3c108BFloat16ENS1_7complexIfEEEEv12SSMParamsBwd,"",@"SHT_CUDA_INFO"
	.sectionflags	@""
	.align	4


	//----- nvinfo : EIATTR_CUDA_API_VERSION
	.align		4
        /*0000*/ 	.byte	0x04, 0x37
        /*0002*/ 	.short	(.L_2015 - .L_2014)
.L_2014:
        /*0004*/ 	.word	0x00000082


	//----- nvinfo : EIATTR_KPARAM_INFO
	.align		4
.L_2015:
        /*0008*/ 	.byte	0x04, 0x17
        /*000a*/ 	.short	(.L_2017 - .L_2016)
.L_2016:
        /*000c*/ 	.word	0x00000000
        /*0010*/ 	.short	0x0000
        /*0012*/ 	.short	0x0000
        /*0014*/ 	.byte	0x00, 0xf0, 0xc1, 0x07


	//----- nvinfo : EIATTR_SPARSE_MMA_MASK
	.align		4
.L_2017:
        /*0018*/ 	.byte	0x03, 0x50
        /*001a*/ 	.short	0x0000


	//----- nvinfo : EIATTR_MAXREG_COUNT
	.align		4
        /*001c*/ 	.byte	0x03, 0x1b
        /*001e*/ 	.short	0x00ff


	//----- nvinfo : EIATTR_NUM_BARRIERS
	.align		4
        /*0020*/ 	.byte	0x02, 0x4c
        /*0022*/ 	.byte	0x01
	.zero		1


	//----- nvinfo : EIATTR_ANNOTATIONS
	.align		4
        /*0024*/ 	.byte	0x04, 0x55
        /*0026*/ 	.short	(.L_2019 - .L_2018)


	//   ....[0]....
.L_2018:
        /* <DEDUP_REMOVED lines=12> */


	//----- nvinfo : EIATTR_MERCURY_ISA_VERSION
	.align		4
.L_2019:
        /*00d8*/ 	.byte	0x03, 0x5f
        /*00da*/ 	.short	0x0101


	//----- nvinfo : EIATTR_COOP_GROUP_MASK_REGIDS
	.align		4
        /*00dc*/ 	.byte	0x04, 0x29
        /*00de*/ 	.short	(.L_2021 - .L_2020)


	//   ....[0]....
.L_2020:
        /*00e0*/ 	.word	0xffffffff


	//   ....[1]....
        /*00e4*/ 	.word	0xffffffff


	//   ....[2]....
        /*00e8*/ 	.word	0xffffffff


	//   ....[3]....
        /*00ec*/ 	.word	0xffffffff


	//   ....[4]....
        /*00f0*/ 	.word	0xffffffff


	//   ....[5]....
        /*00f4*/ 	.word	0xffffffff


	//   ....[6]....
        /*00f8*/ 	.word	0xffffffff


	//   ....[7]....
        /*00fc*/ 	.word	0xffffffff


	//   ....[8]....
        /*0100*/ 	.word	0xffffffff


	//   ....[9]....
        /*0104*/ 	.word	0xffffffff


	//   ....[10]....
        /*0108*/ 	.word	0xffffffff


	//   ....[11]....
        /*010c*/ 	.word	0xffffffff


	//   ....[12]....
        /*0110*/ 	.word	0xffffffff


	//   ....[13]....
        /*0114*/ 	.word	0xffffffff


	//   ....[14]....
        /*0118*/ 	.word	0xffffffff


	//   ....[15]....
        /*011c*/ 	.word	0xffffffff


	//   ....[16]....
        /*0120*/ 	.word	0xffffffff


	//   ....[17]....
        /*0124*/ 	.word	0xffffffff


	//   ....[18]....
        /*0128*/ 	.word	0xffffffff


	//   ....[19]....
        /*012c*/ 	.word	0xffffffff


	//   ....[20]....
        /*0130*/ 	.word	0xffffffff


	//   ....[21]....
        /*0134*/ 	.word	0xffffffff


	//   ....[22]....
        /*0138*/ 	.word	0xffffffff


	//   ....[23]....
        /*013c*/ 	.word	0xffffffff


	//   ....[24]....
        /*0140*/ 	.word	0xffffffff


	//   ....[25]....
        /*0144*/ 	.word	0xffffffff


	//   ....[26]....
        /*0148*/ 	.word	0xffffffff


	//   ....[27]....
        /*014c*/ 	.word	0xffffffff


	//   ....[28]....
        /*0150*/ 	.word	0xffffffff


	//   ....[29]....
        /*0154*/ 	.word	0xffffffff


	//   ....[30]....
        /*0158*/ 	.word	0xffffffff


	//   ....[31]....
        /*015c*/ 	.word	0xffffffff


	//   ....[32]....
        /*0160*/ 	.word	0xffffffff


	//   ....[33]....
        /*0164*/ 	.word	0xffffffff


	//   ....[34]....
        /*0168*/ 	.word	0xffffffff


	//   ....[35]....
        /*016c*/ 	.word	0xffffffff


	//   ....[36]....
        /*0170*/ 	.word	0xffffffff


	//   ....[37]....
        /*0174*/ 	.word	0xffffffff


	//   ....[38]....
        /*0178*/ 	.word	0xffffffff


	//   ....[39]....
        /*017c*/ 	.word	0xffffffff


	//   ....[40]....
        /*0180*/ 	.word	0xffffffff


	//   ....[41]....
        /*0184*/ 	.word	0xffffffff


	//   ....[42]....
        /*0188*/ 	.word	0xffffffff


	//   ....[43]....
        /*018c*/ 	.word	0xffffffff


	//   ....[44]....
        /*0190*/ 	.word	0xffffffff


	//   ....[45]....
        /*0194*/ 	.word	0xffffffff


	//   ....[46]....
        /*0198*/ 	.word	0xffffffff


	//   ....[47]....
        /*019c*/ 	.word	0xffffffff


	//   ....[48]....
        /*01a0*/ 	.word	0xffffffff


	//   ....[49]....
        /*01a4*/ 	.word	0xffffffff


	//   ....[50]....
        /*01a8*/ 	.word	0xffffffff


	//   ....[51]....
        /*01ac*/ 	.word	0xffffffff


	//   ....[52]....
        /*01b0*/ 	.word	0xffffffff


	//   ....[53]....
        /*01b4*/ 	.word	0xffffffff


	//   ....[54]....
        /*01b8*/ 	.word	0xffffffff


	//   ....[55]....
        /*01bc*/ 	.word	0xffffffff


	//   ....[56]....
        /*01c0*/ 	.word	0xffffffff


	//   ....[57]....
        /*01c4*/ 	.word	0xffffffff


	//   ....[58]....
        /*01c8*/ 	.word	0xffffffff


	//   ....[59]....
        /*01cc*/ 	.word	0xffffffff


	//   ....[60]....
        /*01d0*/ 	.word	0xffffffff


	//   ....[61]....
        /*01d4*/ 	.word	0xffffffff


	//   ....[62]....
        /*01d8*/ 	.word	0xffffffff


	//   ....[63]....
        /*01dc*/ 	.word	0xffffffff


	//   ....[64]....
        /*01e0*/ 	.word	0xffffffff


	//   ....[65]....
        /*01e4*/ 	.word	0xffffffff


	//   ....[66]....
        /*01e8*/ 	.word	0xffffffff


	//   ....[67]....
        /*01ec*/ 	.word	0xffffffff


	//   ....[68]....
        /*01f0*/ 	.word	0xffffffff


	//   ....[69]....
        /*01f4*/ 	.word	0xffffffff


	//   ....[70]....
        /*01f8*/ 	.word	0xffffffff


	//   ....[71]....
        /*01fc*/ 	.word	0xffffffff


	//   ....[72]....
        /*0200*/ 	.word	0xffffffff


	//   ....[73]....
        /*0204*/ 	.word	0xffffffff


	//   ....[74]....
        /*0208*/ 	.word	0xffffffff


	//   ....[75]....
        /*020c*/ 	.word	0xffffffff


	//   ....[76]....
        /*0210*/ 	.word	0xffffffff


	//   ....[77]....
        /*0214*/ 	.word	0xffffffff


	//   ....[78]....
        /*0218*/ 	.word	0xffffffff


	//   ....[79]....
        /*021c*/ 	.word	0xffffffff


	//   ....[80]....
        /*0220*/ 	.word	0xffffffff


	//   ....[81]....
        /*0224*/ 	.word	0xffffffff


	//   ....[82]....
        /*0228*/ 	.word	0xffffffff


	//   ....[83]....
        /*022c*/ 	.word	0xffffffff


	//   ....[84]....
        /*0230*/ 	.word	0xffffffff


	//   ....[85]....
        /*0234*/ 	.word	0xffffffff


	//   ....[86]....
        /*0238*/ 	.word	0xffffffff


	//   ....[87]....
        /*023c*/ 	.word	0xffffffff


	//   ....[88]....
        /*0240*/ 	.word	0xffffffff


	//   ....[89]....
        /*0244*/ 	.word	0xffffffff


	//   ....[90]....
        /*0248*/ 	.word	0xffffffff


	//   ....[91]....
        /*024c*/ 	.word	0xffffffff


	//   ....[92]....
        /*0250*/ 	.word	0xffffffff


	//   ....[93]....
        /*0254*/ 	.word	0xffffffff


	//   ....[94]....
        /*0258*/ 	.word	0xffffffff


	//   ....[95]....
        /*025c*/ 	.word	0xffffffff


	//   ....[96]....
        /*0260*/ 	.word	0xffffffff


	//   ....[97]....
        /*0264*/ 	.word	0xffffffff


	//   ....[98]....
        /*0268*/ 	.word	0xffffffff


	//   ....[99]....
        /*026c*/ 	.word	0xffffffff


	//   ....[100]....
        /*0270*/ 	.word	0x0500004f


	//   ....[101]....
        /*0274*/ 	.word	0x0500004f


	//   ....[102]....
        /*0278*/ 	.word	0x0500004f


	//   ....[103]....
        /*027c*/ 	.word	0x0500004f


	//   ....[104]....
        /*0280*/ 	.word	0x0500004f


	//   ....[105]....
        /*0284*/ 	.word	0x0500004f


	//   ....[106]....
        /*0288*/ 	.word	0x0500004f


	//   ....[107]....
        /*028c*/ 	.word	0x0500004f


	//   ....[108]....
        /*0290*/ 	.word	0x0500004f


	//   ....[109]....
        /*0294*/ 	.word	0x0500004f


	//   ....[110]....
        /*0298*/ 	.word	0x0500004f


	//   ....[111]....
        /*029c*/ 	.word	0x0500004f


	//   ....[112]....
        /*02a0*/ 	.word	0x0500004f


	//   ....[113]....
        /*02a4*/ 	.word	0x0500004f


	//   ....[114]....
        /*02a8*/ 	.word	0x0500004f


	//   ....[115]....
        /*02ac*/ 	.word	0x0500004f


	//   ....[116]....
        /*02b0*/ 	.word	0x0500004f


	//   ....[117]....
        /*02b4*/ 	.word	0x0500004f


	//   ....[118]....
        /*02b8*/ 	.word	0x0500004f


	//   ....[119]....
        /*02bc*/ 	.word	0x0500004f


	//   ....[120]....
        /*02c0*/ 	.word	0x0500004f


	//   ....[121]....
        /*02c4*/ 	.word	0x0500004f


	//   ....[122]....
        /*02c8*/ 	.word	0x0500004f


	//   ....[123]....
        /*02cc*/ 	.word	0x0500004f


	//   ....[124]....
        /*02d0*/ 	.word	0x0500004f


	//   ....[125]....
        /*02d4*/ 	.word	0x0500004f


	//   ....[126]....
        /*02d8*/ 	.word	0x0500004f


	//   ....[127]....
        /*02dc*/ 	.word	0x0500004f


	//   ....[128]....
        /*02e0*/ 	.word	0x0500004f


	//   ....[129]....
        /*02e4*/ 	.word	0x0500004f


	//   ....[130]....
        /*02e8*/ 	.word	0x0500004f


	//   ....[131]....
        /*02ec*/ 	.word	0x0500004f


	//   ....[132]....
        /*02f0*/ 	.word	0x0500004f


	//   ....[133]....
        /*02f4*/ 	.word	0x0500004f


	//   ....[134]....
        /*02f8*/ 	.word	0x0500004f


	//   ....[135]....
        /*02fc*/ 	.word	0x0500004f


	//   ....[136]....
        /*0300*/ 	.word	0x0500004f


	//   ....[137]....
        /*0304*/ 	.word	0x0500004f


	//   ....[138]....
        /*0308*/ 	.word	0x0500004f


	//   ....[139]....
        /*030c*/ 	.word	0x0500004f


	//   ....[140]....
        /*0310*/ 	.word	0x0500004f


	//   ....[141]....
        /*0314*/ 	.word	0x0500004f


	//   ....[142]....
        /*0318*/ 	.word	0x0500004f


	//   ....[143]....
        /*031c*/ 	.word	0x0500004f


	//   ....[144]....
        /*0320*/ 	.word	0x0500004f


	//   ....[145]....
        /*0324*/ 	.word	0x0500004f


	//   ....[146]....
        /*0328*/ 	.word	0x0500004f


	//   ....[147]....
        /*032c*/ 	.word	0x0500004f


	//   ....[148]....
        /*0330*/ 	.word	0x0500004f


	//   ....[149]....
        /*0334*/ 	.word	0x0500004f


	//   ....[150]....
        /*0338*/ 	.word	0x0500004f


	//   ....[151]....
        /*033c*/ 	.word	0x0500004f


	//   ....[152]....
        /*0340*/ 	.word	0x0500004f


	//   ....[153]....
        /*0344*/ 	.word	0x0500004f


	//   ....[154]....
        /*0348*/ 	.word	0x0500004f


	//   ....[155]....
        /*034c*/ 	.word	0x0500004f


	//   ....[156]....
        /*0350*/ 	.word	0x0500004f


	//   ....[157]....
        /*0354*/ 	.word	0x0500004f


	//   ....[158]....
        /*0358*/ 	.word	0x0500004f


	//   ....[159]....
        /*035c*/ 	.word	0x0500004f


	//   ....[160]....
        /*0360*/ 	.word	0x0500004f


	//   ....[161]....
        /*0364*/ 	.word	0x0500004f


	//   ....[162]....
        /*0368*/ 	.word	0x0500004f


	//   ....[163]....
        /*036c*/ 	.word	0x0500004f


	//----- nvinfo : EIATTR_COOP_GROUP_INSTR_OFFSETS
	.align		4
.L_2021:
        /*0370*/ 	.byte	0x04, 0x28
        /*0372*/ 	.short	(.L_2023 - .L_2022)


	//   ....[0]....
.L_2022:
        /*0374*/ 	.word	0x00000c20


	//   ....[1]....
        /*0378*/ 	.word	0x00000cd0


	//   ....[2]....
        /*037c*/ 	.word	0x00000e80


	//   ....[3]....
        /*0380*/ 	.word	0x00001010


	//   ....[4]....
        /*0384*/ 	.word	0x00001b50


	//   ....[5]....
        /*0388*/ 	.word	0x00002470


	//   ....[6]....
        /*038c*/ 	.word	0x00002870


	//   ....[7]....
        /*0390*/ 	.word	0x00003c00


	//   ....[8]....
        /*0394*/ 	.word	0x00005360


	//   ....[9]....
        /*0398*/ 	.word	0x00005380


	//   ....[10]....
        /*039c*/ 	.word	0x00005390


	//   ....[11]....
        /*03a0*/ 	.word	0x000053a0


	//   ....[12]....
        /*03a4*/ 	.word	0x00005440


	//   ....[13]....
        /*03a8*/ 	.word	0x00005460


	//   ....[14]....
        /*03ac*/ 	.word	0x00005490


	//   ....[15]....
        /*03b0*/ 	.word	0x000054a0


	//   ....[16]....
        /*03b4*/ 	.word	0x00005540


	//   ....[17]....
        /*03b8*/ 	.word	0x00005570


	//   ....[18]....
        /*03bc*/ 	.word	0x00005590


	//   ....[19]....
        /*03c0*/ 	.word	0x000055a0


	//   ....[20]....
        /*03c4*/ 	.word	0x00005640


	//   ....[21]....
        /*03c8*/ 	.word	0x00005670


	//   ....[22]....
        /*03cc*/ 	.word	0x00005690


	//   ....[23]....
        /*03d0*/ 	.word	0x000056a0


	//   ....[24]....
        /*03d4*/ 	.word	0x00005750


	//   ....[25]....
        /*03d8*/ 	.word	0x00005770


	//   ....[26]....
        /*03dc*/ 	.word	0x00005780


	//   ....[27]....
        /*03e0*/ 	.word	0x00005790


	//   ....[28]....
        /*03e4*/ 	.word	0x00005900


	//   ....[29]....
        /*03e8*/ 	.word	0x00005910


	//   ....[30]....
        /*03ec*/ 	.word	0x00005920


	//   ....[31]....
        /*03f0*/ 	.word	0x00005930


	//   ....[32]....
        /*03f4*/ 	.word	0x00005940


	//   ....[33]....
        /*03f8*/ 	.word	0x00005950


	//   ....[34]....
        /*03fc*/ 	.word	0x00005960


	//   ....[35]....
        /*0400*/ 	.word	0x00005970


	//   ....[36]....
        /*0404*/ 	.word	0x00006c10


	//   ....[37]....
        /*0408*/ 	.word	0x00006c30


	//   ....[38]....
        /*040c*/ 	.word	0x00006c40


	//   ....[39]....
        /*0410*/ 	.word	0x00006c50


	//   ....[40]....
        /*0414*/ 	.word	0x00006d70


	//   ....[41]....
        /*0418*/ 	.word	0x00006d80


	//   ....[42]....
        /*041c*/ 	.word	0x00006d90


	//   ....[43]....
        /*0420*/ 	.word	0x00006da0


	//   ....[44]....
        /*0424*/ 	.word	0x00006ec0


	//   ....[45]....
        /*0428*/ 	.word	0x00006ed0


	//   ....[46]....
        /*042c*/ 	.word	0x00006ee0


	//   ....[47]....
        /*0430*/ 	.word	0x00006ef0


	//   ....[48]....
        /*0434*/ 	.word	0x00007010


	//   ....[49]....
        /*0438*/ 	.word	0x00007020


	//   ....[50]....
        /*043c*/ 	.word	0x00007030


	//   ....[51]....
        /*0440*/ 	.word	0x00007040


	//   ....[52]....
        /*0444*/ 	.word	0x00007160


	//   ....[53]....
        /*0448*/ 	.word	0x00007170


	//   ....[54]....
        /*044c*/ 	.word	0x00007180


	//   ....[55]....
        /*0450*/ 	.word	0x00007190


	//   ....[56]....
        /*0454*/ 	.word	0x000072b0


	//   ....[57]....
        /*0458*/ 	.word	0x000072c0


	//   ....[58]....
        /*045c*/ 	.word	0x000072d0


	//   ....[59]....
        /*0460*/ 	.word	0x000072e0


	//   ....[60]....
        /*0464*/ 	.word	0x000072f0


	//   ....[61]....
        /*0468*/ 	.word	0x00007300


	//   ....[62]....
        /*046c*/ 	.word	0x00007310


	//   ....[63]....
        /*0470*/ 	.word	0x00007340


	//   ....[64]....
        /*0474*/ 	.word	0x00007370


	//   ....[65]....
        /*0478*/ 	.word	0x00007380


	//   ....[66]....
        /*047c*/ 	.word	0x00007390


	//   ....[67]....
        /*0480*/ 	.word	0x000073a0


	//   ....[68]....
        /*0484*/ 	.word	0x0000ae70


	//   ....[69]....
        /*0488*/ 	.word	0x0000aeb0


	//   ....[70]....
        /*048c*/ 	.word	0x0000aef0


	//   ....[71]....
        /*0490*/ 	.word	0x0000af30


	//   ....[72]....
        /*0494*/ 	.word	0x0000b150


	//   ....[73]....
        /*0498*/ 	.word	0x0000b190


	//   ....[74]....
        /*049c*/ 	.word	0x0000b1d0


	//   ....[75]....
        /*04a0*/ 	.word	0x0000b210


	//   ....[76]....
        /*04a4*/ 	.word	0x0000b320


	//   ....[77]....
        /*04a8*/ 	.word	0x0000b360


	//   ....[78]....
        /*04ac*/ 	.word	0x0000b3a0


	//   ....[79]....
        /*04b0*/ 	.word	0x0000b3e0


	//   ....[80]....
        /*04b4*/ 	.word	0x0000b4f0


	//   ....[81]....
        /*04b8*/ 	.word	0x0000b520


	//   ....[82]....
        /*04bc*/ 	.word	0x0000b540


	//   ....[83]....
        /*04c0*/ 	.word	0x0000b560


	//   ....[84]....
        /*04c4*/ 	.word	0x0000b590


	//   ....[85]....
        /*04c8*/ 	.word	0x0000b5b0


	//   ....[86]....
        /*04cc*/ 	.word	0x0000b5d0


	//   ....[87]....
        /*04d0*/ 	.word	0x0000b5f0


	//   ....[88]....
        /*04d4*/ 	.word	0x0000bbc0


	//   ....[89]....
        /*04d8*/ 	.word	0x0000bde0


	//   ....[90]....
        /*04dc*/ 	.word	0x0000bf00


	//   ....[91]....
        /*04e0*/ 	.word	0x0000bf20


	//   ....[92]....
        /*04e4*/ 	.word	0x0000bf50


	//   ....[93]....
        /*04e8*/ 	.word	0x0000bf90


	//   ....[94]....
        /*04ec*/ 	.word	0x0000bfc0


	//   ....[95]....
        /*04f0*/ 	.word	0x0000c1a0


	//   ....[96]....
        /*04f4*/ 	.word	0x0000c1c0


	//   ....[97]....
        /*04f8*/ 	.word	0x0000c1f0


	//   ....[98]....
        /*04fc*/ 	.word	0x0000c240


	//   ....[99]....
        /*0500*/ 	.word	0x0000c270


	//   ....[100]....
        /*0504*/ 	.word	0x0000c750


	//   ....[101]....
        /*0508*/ 	.word	0x0000c7a0


	//   ....[102]....
        /*050c*/ 	.word	0x0000c7f0


	//   ....[103]....
        /*0510*/ 	.word	0x0000c840


	//   ....[104]....
        /*0514*/ 	.word	0x0000c950


	//   ....[105]....
        /*0518*/ 	.word	0x0000c9a0


	//   ....[106]....
        /*051c*/ 	.word	0x0000c9f0


	//   ....[107]....
        /*0520*/ 	.word	0x0000ca40


	//   ....[108]....
        /*0524*/ 	.word	0x0000cb60


	//   ....[109]....
        /*0528*/ 	.word	0x0000cbb0


	//   ....[110]....
        /*052c*/ 	.word	0x0000cc00


	//   ....[111]....
        /*0530*/ 	.word	0x0000cc50


	//   ....[112]....
        /*0534*/ 	.word	0x0000cd60


	//   ....[113]....
        /*0538*/ 	.word	0x0000cdb0


	//   ....[114]....
        /*053c*/ 	.word	0x0000ce00


	//   ....[115]....
        /*0540*/ 	.word	0x0000ce50


	//   ....[116]....
        /*0544*/ 	.word	0x0000cf60


	//   ....[117]....
        /*0548*/ 	.word	0x0000cfb0


	//   ....[118]....
        /*054c*/ 	.word	0x0000d000


	//   ....[119]....
        /*0550*/ 	.word	0x0000d050


	//   ....[120]....
        /*0554*/ 	.word	0x0000d0e0


	//   ....[121]....
        /*0558*/ 	.word	0x0000d180


	//   ....[122]....
        /*055c*/ 	.word	0x0000d220


	//   ....[123]....
        /*0560*/ 	.word	0x0000d2c0


	//   ....[124]....
        /*0564*/ 	.word	0x0000d360


	//   ....[125]....
        /*0568*/ 	.word	0x0000d400


	//   ....[126]....
        /*056c*/ 	.word	0x0000d460


	//   ....[127]....
        /*0570*/ 	.word	0x0000d4b0


	//   ....[128]....
        /*0574*/ 	.word	0x0000d500


	//   ....[129]....
        /*0578*/ 	.word	0x0000d550


	//   ....[130]....
        /*057c*/ 	.word	0x0000d5a0


	//   ....[131]....
        /*0580*/ 	.word	0x0000d5f0


	//   ....[132]....
        /*0584*/ 	.word	0x0000d690


	//   ....[133]....
        /*0588*/ 	.word	0x0000d6e0


	//   ....[134]....
        /*058c*/ 	.word	0x0000d730


	//   ....[135]....
        /*0590*/ 	.word	0x0000d780


	//   ....[136]....
        /*0594*/ 	.word	0x0000d820


	//   ....[137]....
        /*0598*/ 	.word	0x0000d8b0


	//   ....[138]....
        /*059c*/ 	.word	0x0000d900


	//   ....[139]....
        /*05a0*/ 	.word	0x0000d950


	//   ....[140]....
        /*05a4*/ 	.word	0x0000d9e0


	//   ....[141]....
        /*05a8*/ 	.word	0x0000da70


	//   ....[142]....
        /*05ac*/ 	.word	0x0000dac0


	//   ....[143]....
        /*05b0*/ 	.word	0x0000db10


	//   ....[144]....
        /*05b4*/ 	.word	0x0000dba0


	//   ....[145]....
        /*05b8*/ 	.word	0x0000dc30


	//   ....[146]....
        /*05bc*/ 	.word	0x0000dc80


	//   ....[147]....
        /*05c0*/ 	.word	0x0000dcd0


	//   ....[148]....
        /*05c4*/ 	.word	0x0000dd60


	//   ....[149]....
        /*05c8*/ 	.word	0x0000ddf0


	//   ....[150]....
        /*05cc*/ 	.word	0x0000de40


	//   ....[151]....
        /*05d0*/ 	.word	0x0000de90


	//   ....[152]....
        /*05d4*/ 	.word	0x0000df20


	//   ....[153]....
        /*05d8*/ 	.word	0x0000dfd0


	//   ....[154]....
        /*05dc*/ 	.word	0x0000e060


	//   ....[155]....
        /*05e0*/ 	.word	0x0000e0c0


	//   ....[156]....
        /*05e4*/ 	.word	0x0000e110


	//   ....[157]....
        /*05e8*/ 	.word	0x0000e160


	//   ....[158]....
        /*05ec*/ 	.word	0x0000e1b0


	//   ....[159]....
        /*05f0*/ 	.word	0x0000e200


	//   ....[160]....
        /*05f4*/ 	.word	0x0000e240


	//   ....[161]....
        /*05f8*/ 	.word	0x0000e290


	//   ....[162]....
        /*05fc*/ 	.word	0x0000e300


	//   ....[163]....
        /*0600*/ 	.word	0x0000e350


	//----- nvinfo : EIATTR_EXIT_INSTR_OFFSETS
	.align		4
.L_2023:
        /*0604*/ 	.byte	0x04, 0x1c
        /*0606*/ 	.short	(.L_2025 - .L_2024)


	//   ....[0]....
.L_2024:
        /*0608*/ 	.word	0x0000c3b0


	//   ....[1]....
        /*060c*/ 	.word	0x0000c6f0


	//----- nvinfo : EIATTR_MAX_THREADS
	.align		4
.L_2025:
        /*0610*/ 	.byte	0x04, 0x05
        /*0612*/ 	.short	(.L_2027 - .L_2026)
.L_2026:
        /*0614*/ 	.word	0x00000040
        /*0618*/ 	.word	0x00000001
        /*061c*/ 	.word	0x00000001


	//----- nvinfo : EIATTR_CRS_STACK_SIZE
	.align		4
.L_2027:
        /*0620*/ 	.byte	0x04, 0x1e
        /*0622*/ 	.short	(.L_2029 - .L_2028)
.L_2028:
        /*0624*/ 	.word	0x00000000


	//----- nvinfo : EIATTR_CBANK_PARAM_SIZE
	.align		4
.L_2029:
        /*0628*/ 	.byte	0x03, 0x19
        /*062a*/ 	.short	0x01f0


	//----- nvinfo : EIATTR_PARAM_CBANK
	.align		4
        /*062c*/ 	.byte	0x04, 0x0a
        /*062e*/ 	.short	(.L_2031 - .L_2030)
	.align		4
.L_2030:
        /*0630*/ 	.word	index@(.nv.constant0._Z25selective_scan_bwd_kernelI32Selective_Scan_bwd_kernel_traitsILi64ELi16ELb1ELb0ELb1ELb0ELb1EN3c108BFloat16ENS1_7complexIfEEEEv12SSMParamsBwd)
        /*0634*/ 	.short	0x0210
        /*0636*/ 	.short	0x01f0


	//----- nvinfo : EIATTR_SW_WAR
	.align		4
.L_2031:
        /*0638*/ 	.byte	0x04, 0x36
        /*063a*/ 	.short	(.L_2033 - .L_2032)
.L_2032:
        /*063c*/ 	.word	0x00000008
.L_2033:


//--------------------- .nv.info._Z25selective_scan_bwd_kernelI32Selective_Scan_bwd_kernel_traitsILi64ELi16ELb1ELb0ELb1ELb1ELb0EN3c108BFloat16ENS1_7complexIfEEEEv12SSMParamsBwd --------------------------
	.section	.nv.info._Z25selective_scan_bwd_kernelI32Selective_Scan_bwd_kernel_traitsILi64ELi16ELb1ELb0ELb1ELb1ELb0EN3c108BFloat16ENS1_7complexIfEEEEv12SSMParamsBwd,"",@"SHT_CUDA_INFO"
	.sectionflags	@""
	.align	4


	//----- nvinfo : EIATTR_CUDA_API_VERSION
	.align		4
        /*0000*/ 	.byte	0x04, 0x37
        /*0002*/ 	.short	(.L_2035 - .L_2034)
.L_2034:
        /*0004*/ 	.word	0x00000082


	//----- nvinfo : EIATTR_KPARAM_INFO
	.align		4
.L_2035:
        /*0008*/ 	.byte	0x04, 0x17
        /*000a*/ 	.short	(.L_2037 - .L_2036)
.L_2036:
        /*000c*/ 	.word	0x00000000
        /*0010*/ 	.short	0x0000
        /*0012*/ 	.short	0x0000
        /*0014*/ 	.byte	0x00, 0xf0, 0xc1, 0x07


	//----- nvinfo : EIATTR_SPARSE_MMA_MASK
	.align		4
.L_2037:
        /*0018*/ 	.byte	0x03, 0x50
        /*001a*/ 	.short	0x0000


	//----- nvinfo : EIATTR_MAXREG_COUNT
	.align		4
        /*001c*/ 	.byte	0x03, 0x1b
        /*001e*/ 	.short	0x00ff


	//----- nvinfo : EIATTR_NUM_BARRIERS
	.align		4
        /*0020*/ 	.byte	0x02, 0x4c
        /*0022*/ 	.byte	0x01
	.zero		1


	//----- nvinfo : EIATTR_ANNOTATIONS
	.align		4
        /*0024*/ 	.byte	0x04, 0x55
        /*0026*/ 	.short	(.L_2039 - .L_2038)


	//   ....[0]....
.L_2038:
        /* <DEDUP_REMOVED lines=11> */


	//----- nvinfo : EIATTR_MERCURY_ISA_VERSION
	.align		4
.L_2039:
        /*00c8*/ 	.byte	0x03, 0x5f
        /*00ca*/ 	.short	0x0101


	//----- nvinfo : EIATTR_COOP_GROUP_MASK_REGIDS
	.align		4
        /*00cc*/ 	.byte	0x04, 0x29
        /*00ce*/ 	.short	(.L_2041 - .L_2040)


	//   ....[0]....
.L_2040:
        /*00d0*/ 	.word	0xffffffff


	//   ....[1]....
        /*00d4*/ 	.word	0xffffffff


	//   ....[2]....
        /*00d8*/ 	.word	0xffffffff


	//   ....[3]....
        /*00dc*/ 	.word	0xffffffff


	//   ....[4]....
        /*00e0*/ 	.word	0xffffffff


	//   ....[5]....
        /*00e4*/ 	.word	0xffffffff


	//   ....[6]....
        /*00e8*/ 	.word	0xffffffff


	//   ....[7]....
        /*00ec*/ 	.word	0xffffffff


	//   ....[8]....
        /*00f0*/ 	.word	0xffffffff


	//   ....[9]....
        /*00f4*/ 	.word	0xffffffff


	//   ....[10]....
        /*00f8*/ 	.word	0xffffffff


	//   ....[11]....
        /*00fc*/ 	.word	0xffffffff


	//   ....[12]....
        /*0100*/ 	.word	0xffffffff


	//   ....[13]....
        /*0104*/ 	.word	0xffffffff


	//   ....[14]....
        /*0108*/ 	.word	0xffffffff


	//   ....[15]....
        /*010c*/ 	.word	0xffffffff


	//   ....[16]....
        /*0110*/ 	.word	0xffffffff


	//   ....[17]....
        /*0114*/ 	.word	0xffffffff


	//   ....[18]....
        /*0118*/ 	.word	0xffffffff


	//   ....[19]....
        /*011c*/ 	.word	0xffffffff


	//   ....[20]....
        /*0120*/ 	.word	0xffffffff


	//   ....[21]....
        /*0124*/ 	.word	0xffffffff


	//   ....[22]....
        /*0128*/ 	.word	0xffffffff


	//   ....[23]....
        /*012c*/ 	.word	0xffffffff


	//   ....[24]....
        /*0130*/ 	.word	0xffffffff


	//   ....[25]....
        /*0134*/ 	.word	0xffffffff


	//   ....[26]....
        /*0138*/ 	.word	0xffffffff


	//   ....[27]....
        /*013c*/ 	.word	0xffffffff


	//   ....[28]....
        /*0140*/ 	.word	0xffffffff


	//   ....[29]....
        /*0144*/ 	.word	0xffffffff


	//   ....[30]....
        /*0148*/ 	.word	0xffffffff


	//   ....[31]....
        /*014c*/ 	.word	0xffffffff


	//   ....[32]....
        /*0150*/ 	.word	0xffffffff


	//   ....[33]....
        /*0154*/ 	.word	0xffffffff


	//   ....[34]....
        /*0158*/ 	.word	0xffffffff


	//   ....[35]....
        /*015c*/ 	.word	0xffffffff


	//   ....[36]....
        /*0160*/ 	.word	0xffffffff


	//   ....[37]....
        /*0164*/ 	.word	0xffffffff


	//   ....[38]....
        /*0168*/ 	.word	0xffffffff


	//   ....[39]....
        /*016c*/ 	.word	0xffffffff


	//   ....[40]....
        /*0170*/ 	.word	0xffffffff


	//   ....[41]....
        /*0174*/ 	.word	0xffffffff


	//   ....[42]....
        /*0178*/ 	.word	0xffffffff


	//   ....[43]....
        /*017c*/ 	.word	0xffffffff


	//   ....[44]....
        /*0180*/ 	.word	0xffffffff


	//   ....[45]....
        /*0184*/ 	.word	0xffffffff


	//   ....[46]....
        /*0188*/ 	.word	0xffffffff


	//   ....[47]....
        /*018c*/ 	.word	0xffffffff


	//   ....[48]....
        /*0190*/ 	.word	0xffffffff


	//   ....[49]....
        /*0194*/ 	.word	0xffffffff


	//   ....[50]....
        /*0198*/ 	.word	0xffffffff


	//   ....[51]....
        /*019c*/ 	.word	0xffffffff


	//   ....[52]....
        /*01a0*/ 	.word	0xffffffff


	//   ....[53]....
        /*01a4*/ 	.word	0xffffffff


	//   ....[54]....
        /*01a8*/ 	.word	0xffffffff


	//   ....[55]....
        /*01ac*/ 	.word	0xffffffff


	//   ....[56]....
        /*01b0*/ 	.word	0xffffffff


	//   ....[57]....
        /*01b4*/ 	.word	0xffffffff


	//   ....[58]....
        /*01b8*/ 	.word	0xffffffff


	//   ....[59]....
        /*01bc*/ 	.word	0xffffffff


	//   ....[60]....
        /*01c0*/ 	.word	0xffffffff


	//   ....[61]....
        /*01c4*/ 	.word	0xffffffff


	//   ....[62]....
        /*01c8*/ 	.word	0xffffffff


	//   ....[63]....
        /*01cc*/ 	.word	0xffffffff


	//   ....[64]....
        /*01d0*/ 	.word	0xffffffff


	//   ....[65]....
        /*01d4*/ 	.word	0xffffffff


	//   ....[66]....
        /*01d8*/ 	.word	0xffffffff


	//   ....[67]....
        /*01dc*/ 	.word	0xffffffff


	//   ....[68]....
        /*01e0*/ 	.word	0xffffffff


	//   ....[69]....
        /*01e4*/ 	.word	0xffffffff


	//   ....[70]....
        /*01e8*/ 	.word	0xffffffff


	//   ....[71]....
        /*01ec*/ 	.word	0xffffffff


	//   ....[72]....
        /*01f0*/ 	.word	0xffffffff


	//   ....[73]....
        /*01f4*/ 	.word	0xffffffff


	//   ....[74]....
        /*01f8*/ 	.word	0xffffffff


	//   ....[75]....
        /*01fc*/ 	.word	0xffffffff


	//   ....[76]....
        /*0200*/ 	.word	0xffffffff


	//   ....[77]....
        /*0204*/ 	.word	0xffffffff


	//   ....[78]....
        /*0208*/ 	.word	0xffffffff


	//   ....[79]....
        /*020c*/ 	.word	0xffffffff


	//   ....[80]....
        /*0210*/ 	.word	0xffffffff


	//   ....[81]....
        /*0214*/ 	.word	0xffffffff


	//   ....[82]....
        /*0218*/ 	.word	0xffffffff


	//   ....[83]....
        /*021c*/ 	.word	0xffffffff


	//   ....[84]....
        /*0220*/ 	.word	0xffffffff


	//   ....[85]....
        /*0224*/ 	.word	0xffffffff


	//   ....[86]....
        /*0228*/ 	.word	0xffffffff


	//   ....[87]....
        /*022c*/ 	.word	0xffffffff


	//   ....[88]....
        /*0230*/ 	.word	0xffffffff


	//   ....[89]....
        /*0234*/ 	.word	0xffffffff


	//   ....[90]....
        /*0238*/ 	.word	0xffffffff


	//   ....[91]....
        /*023c*/ 	.word	0xffffffff


	//   ....[92]....
        /*0240*/ 	.word	0xffffffff


	//   ....[93]....
        /*0244*/ 	.word	0xffffffff


	//   ....[94]....
        /*0248*/ 	.word	0xffffffff


	//   ....[95]....
        /*024c*/ 	.word	0xffffffff


	//   ....[96]....
        /*0250*/ 	.word	0xffffffff


	//   ....[97]....
        /*0254*/ 	.word	0x0500004f


	//   ....[98]....
        /*0258*/ 	.word	0x0500004f


	//   ....[99]....
        /*025c*/ 	.word	0x0500004f


	//   ....[100]....
        /*0260*/ 	.word	0x0500004f


	//   ....[101]....
        /*0264*/ 	.word	0x0500004f


	//   ....[102]....
        /*0268*/ 	.word	0x0500004f


	//   ....[103]....
        /*026c*/ 	.word	0x0500004f


	//   ....[104]....
        /*0270*/ 	.word	0x0500004f


	//   ....[105]....
        /*0274*/ 	.word	0x0500004f


	//   ....[106]....
        /*0278*/ 	.word	0x0500004f


	//   ....[107]....
        /*027c*/ 	.word	0x0500004f


	//   ....[108]....
        /*0280*/ 	.word	0x0500004f


	//   ....[109]....
        /*0284*/ 	.word	0x0500004f


	//   ....[110]....
        /*0288*/ 	.word	0x0500004f


	//   ....[111]....
        /*028c*/ 	.word	0x0500004f


	//   ....[112]....
        /*0290*/ 	.word	0x0500004f


	//   ....[113]....
        /*0294*/ 	.word	0x0500004f


	//   ....[114]....
        /*0298*/ 	.word	0x0500004f


	//   ....[115]....
        /*029c*/ 	.word	0x0500004f


	//   ....[116]....
        /*02a0*/ 	.word	0x0500004f


	//   ....[117]....
        /*02a4*/ 	.word	0x0500004f


	//   ....[118]....
        /*02a8*/ 	.word	0x0500004f


	//   ....[119]....
        /*02ac*/ 	.word	0x0500004f


	//   ....[120]....
        /*02b0*/ 	.word	0x0500004f


	//   ....[121]....
        /*02b4*/ 	.word	0x0500004f


	//   ....[122]....
        /*02b8*/ 	.word	0x0500004f


	//   ....[123]....
        /*02bc*/ 	.word	0x0500004f


	//   ....[124]....
        /*02c0*/ 	.word	0x0500004f


	//   ....[125]....
        /*02c4*/ 	.word	0x0500004f


	//   ....[126]....
        /*02c8*/ 	.word	0x0500004f


	//   ....[127]....
        /*02cc*/ 	.word	0x0500004f


	//   ....[128]....
        /*02d0*/ 	.word	0x0500004f


	//   ....[129]....
        /*02d4*/ 	.word	0x0500004f


	//   ....[130]....
        /*02d8*/ 	.word	0x0500004f


	//   ....[131]....
        /*02dc*/ 	.word	0x0500004f


	//   ....[132]....
        /*02e0*/ 	.word	0x0500004f


	//   ....[133]....
        /*02e4*/ 	.word	0x0500004f


	//   ....[134]....
        /*02e8*/ 	.word	0x0500004f


	//   ....[135]....
        /*02ec*/ 	.word	0x0500004f


	//   ....[136]....
        /*02f0*/ 	.word	0x0500004f


	//   ....[137]....
        /*02f4*/ 	.word	0x0500004f


	//   ....[138]....
        /*02f8*/ 	.word	0x0500004f


	//   ....[139]....
        /*02fc*/ 	.word	0x0500004f


	//   ....[140]....
        /*0300*/ 	.word	0x0500004f


	//   ....[141]....
        /*0304*/ 	.word	0x0500004f


	//   ....[142]....
        /*0308*/ 	.word	0x0500004f


	//   ....[143]....
        /*030c*/ 	.word	0x0500004f


	//   ....[144]....
        /*0310*/ 	.word	0x0500004f


	//   ....[145]....
        /*0314*/ 	.word	0x0500004f


	//   ....[146]....
        /*0318*/ 	.word	0x0500004f


	//   ....[147]....
        /*031c*/ 	.word	0x0500004f


	//   ....[148]....
        /*0320*/ 	.word	0x0500004f


	//   ....[149]....
        /*0324*/ 	.word	0x0500004f


	//   ....[150]....
        /*0328*/ 	.word	0x0500004f


	//   ....[151]....
        /*032c*/ 	.word	0x0500004f


	//   ....[152]....
        /*0330*/ 	.word	0x0500004f


	//   ....[153]....
        /*0334*/ 	.word	0x0500004f


	//   ....[154]....
        /*0338*/ 	.word	0x0500004f


	//   ....[155]....
        /*033c*/ 	.word	0x0500004f


	//   ....[156]....
        /*0340*/ 	.word	0x0500004f


	//   ....[157]....
        /*0344*/ 	.word	0x0500004f


	//   ....[158]....
        /*0348*/ 	.word	0x0500004f


	//   ....[159]....
        /*034c*/ 	.word	0x0500004f


	//   ....[160]....
        /*0350*/ 	.word	0x0500004f


	//----- nvinfo : EIATTR_COOP_GROUP_INSTR_OFFSETS
	.align		4
.L_2041:
        /*0354*/ 	.byte	0x04, 0x28
        /*0356*/ 	.short	(.L_2043 - .L_2042)


	//   ....[0]....
.L_2042:
        /*0358*/ 	.word	0x00000c00


	//   ....[1]....
        /*035c*/ 	.word	0x00000c90


	//   ....[2]....
        /*0360*/ 	.word	0x00000ef0


	//   ....[3]....
        /*0364*/ 	.word	0x00004850


	//   ....[4]....
        /*0368*/ 	.word	0x00005fc0


	//   ....[5]....
        /*036c*/ 	.word	0x00005fe0


	//   ....[6]....
        /*0370*/ 	.word	0x00005ff0


	//   ....[7]....
        /*0374*/ 	.word	0x00006000


	//   ....[8]....
        /*0378*/ 	.word	0x000060a0


	//   ....[9]....
        /*037c*/ 	.word	0x000060c0


	//   ....[10]....
        /*0380*/ 	.word	0x000060f0


	//   ....[11]....
        /*0384*/ 	.word	0x00006100


	//   ....[12]....
        /*0388*/ 	.word	0x000061a0


	//   ....[13]....
        /*038c*/ 	.word	0x000061d0


	//   ....[14]....
        /*0390*/ 	.word	0x000061f0


	//   ....[15]....
        /*0394*/ 	.word	0x00006200


	//   ....[16]....
        /*0398*/ 	.word	0x000062a0


	//   ....[17]....
        /*039c*/ 	.word	0x000062d0


	//   ....[18]....
        /*03a0*/ 	.word	0x000062f0


	//   ....[19]....
        /*03a4*/ 	.word	0x00006300


	//   ....[20]....
        /*03a8*/ 	.word	0x000063b0


	//   ....[21]....
        /*03ac*/ 	.word	0x000063d0


	//   ....[22]....
        /*03b0*/ 	.word	0x000063e0


	//   ....[23]....
        /*03b4*/ 	.word	0x000063f0


	//   ....[24]....
        /*03b8*/ 	.word	0x00006560


	//   ....[25]....
        /*03bc*/ 	.word	0x00006570


	//   ....[26]....
        /*03c0*/ 	.word	0x00006580


	//   ....[27]....
        /*03c4*/ 	.word	0x00006590


	//   ....[28]....
        /*03c8*/ 	.word	0x000065a0


	//   ....[29]....
        /*03cc*/ 	.word	0x000065b0


	//   ....[30]....
        /*03d0*/ 	.word	0x000065c0


	//   ....[31]....
        /*03d4*/ 	.word	0x000065d0


	//   ....[32]....
        /*03d8*/ 	.word	0x00007870


	//   ....[33]....
        /*03dc*/ 	.word	0x00007890


	//   ....[34]....
        /*03e0*/ 	.word	0x000078a0


	//   ....[35]....
        /*03e4*/ 	.word	0x000078b0


	//   ....[36]....
        /*03e8*/ 	.word	0x000079d0


	//   ....[37]....
        /*03ec*/ 	.word	0x000079e0


	//   ....[38]....
        /*03f0*/ 	.word	0x000079f0


	//   ....[39]....
        /*03f4*/ 	.word	0x00007a00


	//   ....[40]....
        /*03f8*/ 	.word	0x00007b20


	//   ....[41]....
        /*03fc*/ 	.word	0x00007b30


	//   ....[42]....
        /*0400*/ 	.word	0x00007b40


	//   ....[43]....
        /*0404*/ 	.word	0x00007b50


	//   ....[44]....
        /*0408*/ 	.word	0x00007c70


	//   ....[45]....
        /*040c*/ 	.word	0x00007c80


	//   ....[46]....
        /*0410*/ 	.word	0x00007c90


	//   ....[47]....
        /*0414*/ 	.word	0x00007ca0


	//   ....[48]....
        /*0418*/ 	.word	0x00007dc0


	//   ....[49]....
        /*041c*/ 	.word	0x00007dd0


	//   ....[50]....
        /*0420*/ 	.word	0x00007de0


	//   ....[51]....
        /*0424*/ 	.word	0x00007df0


	//   ....[52]....
        /*0428*/ 	.word	0x00007f10


	//   ....[53]....
        /*042c*/ 	.word	0x00007f20


	//   ....[54]....
        /*0430*/ 	.word	0x00007f30


	//   ....[55]....
        /*0434*/ 	.word	0x00007f40


	//   ....[56]....
        /*0438*/ 	.word	0x00007f50


	//   ....[57]....
        /*043c*/ 	.word	0x00007f60


	//   ....[58]....
        /*0440*/ 	.word	0x00007f70


	//   ....[59]....
        /*0444*/ 	.word	0x00007fa0


	//   ....[60]....
        /*0448*/ 	.word	0x00007fd0


	//   ....[61]....
        /*044c*/ 	.word	0x00007fe0


	//   ....[62]....
        /*0450*/ 	.word	0x00007ff0


	//   ....[63]....
        /*0454*/ 	.word	0x00008000


	//   ....[64]....
        /*0458*/ 	.word	0x0000baf0


	//   ....[65]....
        /*045c*/ 	.word	0x0000bb30


	//   ....[66]....
        /*0460*/ 	.word	0x0000bb70


	//   ....[67]....
        /*0464*/ 	.word	0x0000bbb0


	//   ....[68]....
        /*0468*/ 	.word	0x0000bdd0


	//   ....[69]....
        /*046c*/ 	.word	0x0000be10


	//   ....[70]....
        /*0470*/ 	.word	0x0000be50


	//   ....[71]....
        /*0474*/ 	.word	0x0000be90


	//   ....[72]....
        /*0478*/ 	.word	0x0000bfa0


	//   ....[73]....
        /*047c*/ 	.word	0x0000bfe0


	//   ....[74]....
        /*0480*/ 	.word	0x0000c020


	//   ....[75]....
        /*0484*/ 	.word	0x0000c060


	//   ....[76]....
        /*0488*/ 	.word	0x0000c170


	//   ....[77]....
        /*048c*/ 	.word	0x0000c1a0


	//   ....[78]....
        /*0490*/ 	.word	0x0000c1c0


	//   ....[79]....
        /*0494*/ 	.word	0x0000c1e0


	//   ....[80]....
        /*0498*/ 	.word	0x0000c210


	//   ....[81]....
        /*049c*/ 	.word	0x0000c230


	//   ....[82]....
        /*04a0*/ 	.word	0x0000c250


	//   ....[83]....
        /*04a4*/ 	.word	0x0000c270


	//   ....[84]....
        /*04a8*/ 	.word	0x0000c590


	//   ....[85]....
        /*04ac*/ 	.word	0x0000ce50


	//   ....[86]....
        /*04b0*/ 	.word	0x0000d270


	//   ....[87]....
        /*04b4*/ 	.word	0x0000d510


	//   ....[88]....
        /*04b8*/ 	.word	0x0000d530


	//   ....[89]....
        /*04bc*/ 	.word	0x0000d560


	//   ....[90]....
        /*04c0*/ 	.word	0x0000d5a0


	//   ....[91]....
        /*04c4*/ 	.word	0x0000d5d0


	//   ....[92]....
        /*04c8*/ 	.word	0x0000d780


	//   ....[93]....
        /*04cc*/ 	.word	0x0000d7a0


	//   ....[94]....
        /*04d0*/ 	.word	0x0000d7d0


	//   ....[95]....
        /*04d4*/ 	.word	0x0000d820


	//   ....[96]....
        /*04d8*/ 	.word	0x0000d850


	//   ....[97]....
        /*04dc*/ 	.word	0x0000dd30


	//   ....[98]....
        /*04e0*/ 	.word	0x0000dd80


	//   ....[99]....
        /*04e4*/ 	.word	0x0000ddd0


	//   ....[100]....
        /*04e8*/ 	.word	0x0000de20


	//   ....[101]....
        /*04ec*/ 	.word	0x0000df30


	//   ....[102]....
        /*04f0*/ 	.word	0x0000df80


	//   ....[103]....
        /*04f4*/ 	.word	0x0000dfd0


	//   ....[104]....
        /*04f8*/ 	.word	0x0000e020


	//   ....[105]....
        /*04fc*/ 	.word	0x0000e140


	//   ....[106]....
        /*0500*/ 	.word	0x0000e190


	//   ....[107]....
        /*0504*/ 	.word	0x0000e1e0


	//   ....[108]....
        /*0508*/ 	.word	0x0000e230


	//   ....[109]....
        /*050c*/ 	.word	0x0000e340


	//   ....[110]....
        /*0510*/ 	.word	0x0000e390


	//   ....[111]....
        /*0514*/ 	.word	0x0000e3e0


	//   ....[112]....
        /*0518*/ 	.word	0x0000e430


	//   ....[113]....
        /*051c*/ 	.word	0x0000e540


	//   ....[114]....
        /*0520*/ 	.word	0x0000e590


	//   ....[115]....
        /*0524*/ 	.word	0x0000e5e0


	//   ....[116]....
        /*0528*/ 	.word	0x0000e630


	//   ....[117]....
        /*052c*/ 	.word	0x0000e6c0


	//   ....[118]....
        /*0530*/ 	.word	0x0000e760


	//   ....[119]....
        /*0534*/ 	.word	0x0000e800


	//   ....[120]....
        /*0538*/ 	.word	0x0000e8a0


	//   ....[121]....
        /*053c*/ 	.word	0x0000e940


	//   ....[122]....
        /*0540*/ 	.word	0x0000e9e0


	//   ....[123]....
        /*0544*/ 	.word	0x0000ea40


	//   ....[124]....
        /*0548*/ 	.word	0x0000ea90


	//   ....[125]....
        /*054c*/ 	.word	0x0000eae0


	//   ....[126]....
        /*0550*/ 	.word	0x0000eb30


	//   ....[127]....
        /*0554*/ 	.word	0x0000eb80


	//   ....[128]....
        /*0558*/ 	.word	0x0000ebd0


	//   ....[129]....
        /*055c*/ 	.word	0x0000ec70


	//   ....[130]....
        /*0560*/ 	.word	0x0000ecc0


	//   ....[131]....
        /*0564*/ 	.word	0x0000ed10


	//   ....[132]....
        /*0568*/ 	.word	0x0000ed60


	//   ....[133]....
        /*056c*/ 	.word	0x0000ee00


	//   ....[134]....
        /*0570*/ 	.word	0x0000ee90


	//   ....[135]....
        /*0574*/ 	.word	0x0000eee0


	//   ....[136]....
        /*0578*/ 	.word	0x0000ef30


	//   ....[137]....
        /*057c*/ 	.word	0x0000efc0


	//   ....[138]....
        /*0580*/ 	.word	0x0000f050


	//   ....[139]....
        /*0584*/ 	.word	0x0000f0a0


	//   ....[140]....
        /*0588*/ 	.word	0x0000f0f0


	//   ....[141]....
        /*058c*/ 	.word	0x0000f180


	//   ....[142]....
        /*0590*/ 	.word	0x0000f210


	//   ....[143]....
        /*0594*/ 	.word	0x0000f260


	//   ....[144]....
        /*0598*/ 	.word	0x0000f2b0


	//   ....[145]....
        /*059c*/ 	.word	0x0000f340


	//   ....[146]....
        /*05a0*/ 	.word	0x0000f3d0


	//   ....[147]....
        /*05a4*/ 	.word	0x0000f420


	//   ....[148]....
        /*05a8*/ 	.word	0x0000f470


	//   ....[149]....
        /*05ac*/ 	.word	0x0000f500


	//   ....[150]....
        /*05b0*/ 	.word	0x0000f5b0


	//   ....[151]....
        /*05b4*/ 	.word	0x0000f640


	//   ....[152]....
        /*05b8*/ 	.word	0x0000f6a0


	//   ....[153]....
        /*05bc*/ 	.word	0x0000f6f0


	//   ....[154]....
        /*05c0*/ 	.word	0x0000f740


	//   ....[155]....
        /*05c4*/ 	.word	0x0000f790


	//   ....[156]....
        /*05c8*/ 	.word	0x0000f7e0


	//   ....[157]....
        /*05cc*/ 	.word	0x0000f820


	//   ....[158]....
        /*05d0*/ 	.word	0x0000f870


	//   ....[159]....
        /*05d4*/ 	.word	0x0000f8e0


	//   ....[160]....
        /*05d8*/ 	.word	0x0000f930


	//----- nvinfo : EIATTR_EXIT_INSTR_OFFSETS
	.align		4
.L_2043:
        /*05dc*/ 	.byte	0x04, 0x1c
        /*05de*/ 	.short	(.L_2045 - .L_2044)


	//   ....[0]....
.L_2044:
        /*05e0*/ 	.word	0x0000d990


	//   ....[1]....
        /*05e4*/ 	.word	0x0000dcd0


	//----- nvinfo : EIATTR_MAX_THREADS
	.align		4
.L_2045:
        /*05e8*/ 	.byte	0x04, 0x05
        /*05ea*/ 	.short	(.L_2047 - .L_2046)
.L_2046:
        /*05ec*/ 	.word	0x00000040
        /*05f0*/ 	.word	0x00000001
        /*05f4*/ 	.word	0x00000001


	//----- nvinfo : EIATTR_CRS_STACK_SIZE
	.align		4
.L_2047:
        /*05f8*/ 	.byte	0x04, 0x1e
        /*05fa*/ 	.short	(.L_2049 - .L_2048)
.L_2048:
        /*05fc*/ 	.word	0x00000000


	//----- nvinfo : EIATTR_CBANK_PARAM_SIZE
	.align		4
.L_2049:
        /*0600*/ 	.byte	0x03, 0x19
        /*0602*/ 	.short	0x01f0


	//----- nvinfo : EIATTR_PARAM_CBANK
	.align		4
        /*0604*/ 	.byte	0x04, 0x0a
        /*0606*/ 	.short	(.L_2051 - .L_2050)
	.align		4
.L_2050:
        /*0608*/ 	.word	index@(.nv.constant0._Z25selective_scan_bwd_kernelI32Selective_Scan_bwd_kernel_traitsILi64ELi16ELb1ELb0ELb1ELb1ELb0EN3c108BFloat16ENS1_7complexIfEEEEv12SSMParamsBwd)
        /*060c*/ 	.short	0x0210
        /*060e*/ 	.short	0x01f0


	//----- nvinfo : EIATTR_SW_WAR
	.align		4
.L_2051:
        /*0610*/ 	.byte	0x04, 0x36
        /*0612*/ 	.short	(.L_2053 - .L_2052)
.L_2052:
        /*0614*/ 	.word	0x00000008
.L_2053:


//--------------------- .nv.info._Z25selective_scan_bwd_kernelI32Selective_Scan_bwd_kernel_traitsILi64ELi16ELb1ELb0ELb1ELb1ELb1EN3c108BFloat16ENS1_7complexIfEEEEv12SSMParamsBwd --------------------------
	.section	.nv.info._Z25selective_scan_bwd_kernelI32Selective_Scan_bwd_kernel_traitsILi64ELi16ELb1ELb0ELb1ELb1ELb1EN3c108BFloat16ENS1_7complexIfEEEEv12SSMParamsBwd,"",@"SHT_CUDA_INFO"
	.sectionflags	@""
	.align	4


	//----- nvinfo : EIATTR_CUDA_API_VERSION
	.align		4
        /*0000*/ 	.byte	0x04, 0x37
        /*0002*/ 	.short	(.L_2055 - .L_2054)
.L_2054:
        /*0004*/ 	.word	0x00000082


	//----- nvinfo : EIATTR_KPARAM_INFO
	.align		4
.L_2055:
        /*0008*/ 	.byte	0x04, 0x17
        /*000a*/ 	.short	(.L_2057 - .L_2056)
.L_2056:
        /*000c*/ 	.word	0x00000000
        /*0010*/ 	.short	0x0000
        /*0012*/ 	.short	0x0000
        /*0014*/ 	.byte	0x00, 0xf0, 0xc1, 0x07


	//----- nvinfo : EIATTR_SPARSE_MMA_MASK
	.align		4
.L_2057:
        /*0018*/ 	.byte	0x03, 0x50
        /*001a*/ 	.short	0x0000


	//----- nvinfo : EIATTR_MAXREG_COUNT
	.align		4
        /*001c*/ 	.byte	0x03, 0x1b
        /*001e*/ 	.short	0x00ff


	//----- nvinfo : EIATTR_NUM_BARRIERS
	.align		4
        /*0020*/ 	.byte	0x02, 0x4c
        /*0022*/ 	.byte	0x01
	.zero		1


	//----- nvinfo : EIATTR_ANNOTATIONS
	.align		4
        /*0024*/ 	.byte	0x04, 0x55
        /*0026*/ 	.short	(.L_2059 - .L_2058)


	//   ....[0]....
.L_2058:
        /* <DEDUP_REMOVED lines=12> */


	//----- nvinfo : EIATTR_MERCURY_ISA_VERSION
	.align		4
.L_2059:
        /*00d8*/ 	.byte	0x03, 0x5f
        /*00da*/ 	.short	0x0101


	//----- nvinfo : EIATTR_COOP_GROUP_MASK_REGIDS
	.align		4
        /*00dc*/ 	.byte	0x04, 0x29
        /*00de*/ 	.short	(.L_2061 - .L_2060)


	//   ....[0]....
.L_2060:
        /*00e0*/ 	.word	0xffffffff


	//   ....[1]....
        /*00e4*/ 	.word	0xffffffff


	//   ....[2]....
        /*00e8*/ 	.word	0xffffffff


	//   ....[3]....
        /*00ec*/ 	.word	0xffffffff


	//   ....[4]....
        /*00f0*/ 	.word	0xffffffff


	//   ....[5]....
        /*00f4*/ 	.word	0xffffffff


	//   ....[6]....
        /*00f8*/ 	.word	0xffffffff


	//   ....[7]....
        /*00fc*/ 	.word	0xffffffff


	//   ....[8]....
        /*0100*/ 	.word	0xffffffff


	//   ....[9]....
        /*0104*/ 	.word	0xffffffff


	//   ....[10]....
        /*0108*/ 	.word	0xffffffff


	//   ....[11]....
        /*010c*/ 	.word	0xffffffff


	//   ....[12]....
        /*0110*/ 	.word	0xffffffff


	//   ....[13]....
        /*0114*/ 	.word	0xffffffff


	//   ....[14]....
        /*0118*/ 	.word	0xffffffff


	//   ....[15]....
        /*011c*/ 	.word	0xffffffff


	//   ....[16]....
        /*0120*/ 	.word	0xffffffff


	//   ....[17]....
        /*0124*/ 	.word	0xffffffff


	//   ....[18]....
        /*0128*/ 	.word	0xffffffff


	//   ....[19]....
        /*012c*/ 	.word	0xffffffff


	//   ....[20]....
        /*0130*/ 	.word	0xffffffff


	//   ....[21]....
        /*0134*/ 	.word	0xffffffff


	//   ....[22]....
        /*0138*/ 	.word	0xffffffff


	//   ....[23]....
        /*013c*/ 	.word	0xffffffff


	//   ....[24]....
        /*0140*/ 	.word	0xffffffff


	//   ....[25]....
        /*0144*/ 	.word	0xffffffff


	//   ....[26]....
        /*0148*/ 	.word	0xffffffff


	//   ....[27]....
        /*014c*/ 	.word	0xffffffff


	//   ....[28]....
        /*0150*/ 	.word	0xffffffff


	//   ....[29]....
        /*0154*/ 	.word	0xffffffff


	//   ....[30]....
        /*0158*/ 	.word	0xffffffff


	//   ....[31]....
        /*015c*/ 	.word	0xffffffff


	//   ....[32]....
        /*0160*/ 	.word	0xffffffff


	//   ....[33]....
        /*0164*/ 	.word	0xffffffff


	//   ....[34]....
        /*0168*/ 	.word	0xffffffff


	//   ....[35]....
        /*016c*/ 	.word	0xffffffff


	//   ....[36]....
        /*0170*/ 	.word	0xffffffff


	//   ....[37]....
        /*0174*/ 	.word	0xffffffff


	//   ....[38]....
        /*0178*/ 	.word	0xffffffff


	//   ....[39]....
        /*017c*/ 	.word	0xffffffff


	//   ....[40]....
        /*0180*/ 	.word	0xffffffff


	//   ....[41]....
        /*0184*/ 	.word	0xffffffff


	//   ....[42]....
        /*0188*/ 	.word	0xffffffff


	//   ....[43]....
        /*018c*/ 	.word	0xffffffff


	//   ....[44]....
        /*0190*/ 	.word	0xffffffff


	//   ....[45]....
        /*0194*/ 	.word	0xffffffff


	//   ....[46]....
        /*0198*/ 	.word	0xffffffff


	//   ....[47]....
        /*019c*/ 	.word	0xffffffff


	//   ....[48]....
        /*01a0*/ 	.word	0xffffffff


	//   ....[49]....
        /*01a4*/ 	.word	0xffffffff


	//   ....[50]....
        /*01a8*/ 	.word	0xffffffff


	//   ....[51]....
        /*01ac*/ 	.word	0xffffffff


	//   ....[52]....
        /*01b0*/ 	.word	0xffffffff


	//   ....[53]....
        /*01b4*/ 	.word	0xffffffff


	//   ....[54]....
        /*01b8*/ 	.word	0xffffffff


	//   ....[55]....
        /*01bc*/ 	.word	0xffffffff


	//   ....[56]....
        /*01c0*/ 	.word	0xffffffff


	//   ....[57]....
        /*01c4*/ 	.word	0xffffffff


	//   ....[58]....
        /*01c8*/ 	.word	0xffffffff


	//   ....[59]....
        /*01cc*/ 	.word	0xffffffff


	//   ....[60]....
        /*01d0*/ 	.word	0xffffffff


	//   ....[61]....
        /*01d4*/ 	.word	0xffffffff


	//   ....[62]....
        /*01d8*/ 	.word	0xffffffff


	//   ....[63]....
        /*01dc*/ 	.word	0xffffffff


	//   ....[64]....
        /*01e0*/ 	.word	0xffffffff


	//   ....[65]....
        /*01e4*/ 	.word	0xffffffff


	//   ....[66]....
        /*01e8*/ 	.word	0xffffffff


	//   ....[67]....
        /*01ec*/ 	.word	0xffffffff


	//   ....[68]....
        /*01f0*/ 	.word	0xffffffff


	//   ....[69]....
        /*01f4*/ 	.word	0xffffffff


	//   ....[70]....
        /*01f8*/ 	.word	0xffffffff


	//   ....[71]....
        /*01fc*/ 	.word	0xffffffff


	//   ....[72]....
        /*0200*/ 	.word	0xffffffff


	//   ....[73]....
        /*0204*/ 	.word	0xffffffff


	//   ....[74]....
        /*0208*/ 	.word	0xffffffff


	//   ....[75]....
        /*020c*/ 	.word	0xffffffff


	//   ....[76]....
        /*0210*/ 	.word	0xffffffff


	//   ....[77]....
        /*0214*/ 	.word	0xffffffff


	//   ....[78]....
        /*0218*/ 	.word	0xffffffff


	//   ....[79]....
        /*021c*/ 	.word	0xffffffff


	//   ....[80]....
        /*0220*/ 	.word	0xffffffff


	//   ....[81]....
        /*0224*/ 	.word	0xffffffff


	//   ....[82]....
        /*0228*/ 	.word	0xffffffff


	//   ....[83]....
        /*022c*/ 	.word	0xffffffff


	//   ....[84]....
        /*0230*/ 	.word	0xffffffff


	//   ....[85]....
        /*0234*/ 	.word	0xffffffff


	//   ....[86]....
        /*0238*/ 	.word	0xffffffff


	//   ....[87]....
        /*023c*/ 	.word	0xffffffff


	//   ....[88]....
        /*0240*/ 	.word	0xffffffff


	//   ....[89]....
        /*0244*/ 	.word	0xffffffff


	//   ....[90]....
        /*0248*/ 	.word	0xffffffff


	//   ....[91]....
        /*024c*/ 	.word	0xffffffff


	//   ....[92]....
        /*0250*/ 	.word	0xffffffff


	//   ....[93]....
        /*0254*/ 	.word	0xffffffff


	//   ....[94]....
        /*0258*/ 	.word	0xffffffff


	//   ....[95]....
        /*025c*/ 	.word	0xffffffff


	//   ....[96]....
        /*0260*/ 	.word	0xffffffff


	//   ....[97]....
        /*0264*/ 	.word	0xffffffff


	//   ....[98]....
        /*0268*/ 	.word	0xffffffff


	//   ....[99]....
        /*026c*/ 	.word	0xffffffff


	//   ....[100]....
        /*0270*/ 	.word	0xffffffff


	//   ....[101]....
        /*0274*/ 	.word	0x0500004f


	//   ....[102]....
        /*0278*/ 	.word	0x0500004f


	//   ....[103]....
        /*027c*/ 	.word	0x0500004f


	//   ....[104]....
        /*0280*/ 	.word	0x0500004f


	//   ....[105]....
        /*0284*/ 	.word	0x0500004f


	//   ....[106]....
        /*0288*/ 	.word	0x0500004f


	//   ....[107]....
        /*028c*/ 	.word	0x0500004f


	//   ....[108]....
        /*0290*/ 	.word	0x0500004f


	//   ....[109]....
        /*0294*/ 	.word	0x0500004f


	//   ....[110]....
        /*0298*/ 	.word	0x0500004f


	//   ....[111]....
        /*029c*/ 	.word	0x0500004f


	//   ....[112]....
        /*02a0*/ 	.word	0x0500004f


	//   ....[113]....
        /*02a4*/ 	.word	0x0500004f


	//   ....[114]....
        /*02a8*/ 	.word	0x0500004f


	//   ....[115]....
        /*02ac*/ 	.word	0x0500004f


	//   ....[116]....
        /*02b0*/ 	.word	0x0500004f


	//   ....[117]....
        /*02b4*/ 	.word	0x0500004f


	//   ....[118]....
        /*02b8*/ 	.word	0x0500004f


	//   ....[119]....
        /*02bc*/ 	.word	0x0500004f


	//   ....[120]....
        /*02c0*/ 	.word	0x0500004f


	//   ....[121]....
        /*02c4*/ 	.word	0x0500004f


	//   ....[122]....
        /*02c8*/ 	.word	0x0500004f


	//   ....[123]....
        /*02cc*/ 	.word	0x0500004f


	//   ....[124]....
        /*02d0*/ 	.word	0x0500004f


	//   ....[125]....
        /*02d4*/ 	.word	0x0500004f


	//   ....[126]....
        /*02d8*/ 	.word	0x0500004f


	//   ....[127]....
        /*02dc*/ 	.word	0x0500004f


	//   ....[128]....
        /*02e0*/ 	.word	0x0500004f


	//   ....[129]....
        /*02e4*/ 	.word	0x0500004f


	//   ....[130]....
        /*02e8*/ 	.word	0x0500004f


	//   ....[131]....
        /*02ec*/ 	.word	0x0500004f


	//   ....[132]....
        /*02f0*/ 	.word	0x0500004f


	//   ....[133]....
        /*02f4*/ 	.word	0x0500004f


	//   ....[134]....
        /*02f8*/ 	.word	0x0500004f


	//   ....[135]....
        /*02fc*/ 	.word	0x0500004f


	//   ....[136]....
        /*0300*/ 	.word	0x0500004f


	//   ....[137]....
        /*0304*/ 	.word	0x0500004f


	//   ....[138]....
        /*0308*/ 	.word	0x0500004f


	//   ....[139]....
        /*030c*/ 	.word	0x0500004f


	//   ....[140]....
        /*0310*/ 	.word	0x0500004f


	//   ....[141]....
        /*0314*/ 	.word	0x0500004f


	//   ....[142]....
        /*0318*/ 	.word	0x0500004f


	//   ....[143]....
        /*031c*/ 	.word	0x0500004f


	//   ....[144]....
        /*0320*/ 	.word	0x0500004f


	//   ....[145]....
        /*0324*/ 	.word	0x0500004f


	//   ....[146]....
        /*0328*/ 	.word	0x0500004f


	//   ....[147]....
        /*032c*/ 	.word	0x0500004f


	//   ....[148]....
        /*0330*/ 	.word	0x0500004f


	//   ....[149]....
        /*0334*/ 	.word	0x0500004f


	//   ....[150]....
        /*0338*/ 	.word	0x0500004f


	//   ....[151]....
        /*033c*/ 	.word	0x0500004f


	//   ....[152]....
        /*0340*/ 	.word	0x0500004f


	//   ....[153]....
        /*0344*/ 	.word	0x0500004f


	//   ....[154]....
        /*0348*/ 	.word	0x0500004f


	//   ....[155]....
        /*034c*/ 	.word	0x0500004f


	//   ....[156]....
        /*0350*/ 	.word	0x0500004f


	//   ....[157]....
        /*0354*/ 	.word	0x0500004f


	//   ....[158]....
        /*0358*/ 	.word	0x0500004f


	//   ....[159]....
        /*035c*/ 	.word	0x0500004f


	//   ....[160]....
        /*0360*/ 	.word	0x0500004f


	//   ....[161]....
        /*0364*/ 	.word	0x0500004f


	//   ....[162]....
        /*0368*/ 	.word	0x0500004f


	//   ....[163]....
        /*036c*/ 	.word	0x0500004f


	//   ....[164]....
        /*0370*/ 	.word	0x0500004f


	//----- nvinfo : EIATTR_COOP_GROUP_INSTR_OFFSETS
	.align		4
.L_2061:
        /*0374*/ 	.byte	0x04, 0x28
        /*0376*/ 	.short	(.L_2063 - .L_2062)


	//   ....[0]....
.L_2062:
        /*0378*/ 	.word	0x00000bf0


	//   ....[1]....
        /*037c*/ 	.word	0x00000c80


	//   ....[2]....
        /*0380*/ 	.word	0x00000eb0


	//   ....[3]....
        /*0384*/ 	.word	0x00003560


	//   ....[4]....
        /*0388*/ 	.word	0x00003f40


	//   ....[5]....
        /*038c*/ 	.word	0x000049a0


	//   ....[6]....
        /*0390*/ 	.word	0x00004cb0


	//   ....[7]....
        /*0394*/ 	.word	0x00005e70


	//   ....[8]....
        /*0398*/ 	.word	0x00007620


	//   ....[9]....
        /*039c*/ 	.word	0x00007640


	//   ....[10]....
        /*03a0*/ 	.word	0x00007650


	//   ....[11]....
        /*03a4*/ 	.word	0x00007660


	//   ....[12]....
        /*03a8*/ 	.word	0x00007700


	//   ....[13]....
        /*03ac*/ 	.word	0x00007720


	//   ....[14]....
        /*03b0*/ 	.word	0x00007750


	//   ....[15]....
        /*03b4*/ 	.word	0x00007760


	//   ....[16]....
        /*03b8*/ 	.word	0x00007800


	//   ....[17]....
        /*03bc*/ 	.word	0x00007830


	//   ....[18]....
        /*03c0*/ 	.word	0x00007850


	//   ....[19]....
        /*03c4*/ 	.word	0x00007860


	//   ....[20]....
        /*03c8*/ 	.word	0x00007900


	//   ....[21]....
        /*03cc*/ 	.word	0x00007930


	//   ....[22]....
        /*03d0*/ 	.word	0x00007950


	//   ....[23]....
        /*03d4*/ 	.word	0x00007960


	//   ....[24]....
        /*03d8*/ 	.word	0x00007a10


	//   ....[25]....
        /*03dc*/ 	.word	0x00007a30


	//   ....[26]....
        /*03e0*/ 	.word	0x00007a40


	//   ....[27]....
        /*03e4*/ 	.word	0x00007a50


	//   ....[28]....
        /*03e8*/ 	.word	0x00007bc0


	//   ....[29]....
        /*03ec*/ 	.word	0x00007bd0


	//   ....[30]....
        /*03f0*/ 	.word	0x00007be0


	//   ....[31]....
        /*03f4*/ 	.word	0x00007bf0


	//   ....[32]....
        /*03f8*/ 	.word	0x00007c00


	//   ....[33]....
        /*03fc*/ 	.word	0x00007c10


	//   ....[34]....
        /*0400*/ 	.word	0x00007c20


	//   ....[35]....
        /*0404*/ 	.word	0x00007c30


	//   ....[36]....
        /*0408*/ 	.word	0x00008ed0


	//   ....[37]....
        /*040c*/ 	.word	0x00008ef0


	//   ....[38]....
        /*0410*/ 	.word	0x00008f00


	//   ....[39]....
        /*0414*/ 	.word	0x00008f10


	//   ....[40]....
        /*0418*/ 	.word	0x00009030


	//   ....[41]....
        /*041c*/ 	.word	0x00009040


	//   ....[42]....
        /*0420*/ 	.word	0x00009050


	//   ....[43]....
        /*0424*/ 	.word	0x00009060


	//   ....[44]....
        /*0428*/ 	.word	0x00009180


	//   ....[45]....
        /*042c*/ 	.word	0x00009190


	//   ....[46]....
        /*0430*/ 	.word	0x000091a0


	//   ....[47]....
        /*0434*/ 	.word	0x000091b0


	//   ....[48]....
        /*0438*/ 	.word	0x000092d0


	//   ....[49]....
        /*043c*/ 	.word	0x000092e0


	//   ....[50]....
        /*0440*/ 	.word	0x000092f0


	//   ....[51]....
        /*0444*/ 	.word	0x00009300


	//   ....[52]....
        /*0448*/ 	.word	0x00009420


	//   ....[53]....
        /*044c*/ 	.word	0x00009430


	//   ....[54]....
        /*0450*/ 	.word	0x00009440


	//   ....[55]....
        /*0454*/ 	.word	0x00009450


	//   ....[56]....
        /*0458*/ 	.word	0x00009570


	//   ....[57]....
        /*045c*/ 	.word	0x00009580


	//   ....[58]....
        /*0460*/ 	.word	0x00009590


	//   ....[59]....
        /*0464*/ 	.word	0x000095a0


	//   ....[60]....
        /*0468*/ 	.word	0x000095b0


	//   ....[61]....
        /*046c*/ 	.word	0x000095c0


	//   ....[62]....
        /*0470*/ 	.word	0x000095d0


	//   ....[63]....
        /*0474*/ 	.word	0x00009600


	//   ....[64]....
        /*0478*/ 	.word	0x00009630


	//   ....[65]....
        /*047c*/ 	.word	0x00009640


	//   ....[66]....
        /*0480*/ 	.word	0x00009650


	//   ....[67]....
        /*0484*/ 	.word	0x00009660


	//   ....[68]....
        /*0488*/ 	.word	0x0000d170


	//   ....[69]....
        /*048c*/ 	.word	0x0000d1b0


	//   ....[70]....
        /*0490*/ 	.word	0x0000d1f0


	//   ....[71]....
        /*0494*/ 	.word	0x0000d230


	//   ....[72]....
        /*0498*/ 	.word	0x0000d450


	//   ....[73]....
        /*049c*/ 	.word	0x0000d490


	//   ....[74]....
        /*04a0*/ 	.word	0x0000d4d0


	//   ....[75]....
        /*04a4*/ 	.word	0x0000d510


	//   ....[76]....
        /*04a8*/ 	.word	0x0000d620


	//   ....[77]....
        /*04ac*/ 	.word	0x0000d660


	//   ....[78]....
        /*04b0*/ 	.word	0x0000d6a0


	//   ....[79]....
        /*04b4*/ 	.word	0x0000d6e0


	//   ....[80]....
        /*04b8*/ 	.word	0x0000d7f0


	//   ....[81]....
        /*04bc*/ 	.word	0x0000d820


	//   ....[82]....
        /*04c0*/ 	.word	0x0000d840


	//   ....[83]....
        /*04c4*/ 	.word	0x0000d860


	//   ....[84]....
        /*04c8*/ 	.word	0x0000d890


	//   ....[85]....
        /*04cc*/ 	.word	0x0000d8b0


	//   ....[86]....
        /*04d0*/ 	.word	0x0000d8d0


	//   ....[87]....
        /*04d4*/ 	.word	0x0000d8f0


	//   ....[88]....
        /*04d8*/ 	.word	0x0000dcc0


	//   ....[89]....
        /*04dc*/ 	.word	0x0000e460


	//   ....[90]....
        /*04e0*/ 	.word	0x0000e7d0


	//   ....[91]....
        /*04e4*/ 	.word	0x0000eb30


	//   ....[92]....
        /*04e8*/ 	.word	0x0000eb50


	//   ....[93]....
        /*04ec*/ 	.word	0x0000eb80


	//   ....[94]....
        /*04f0*/ 	.word	0x0000ebc0


	//   ....[95]....
        /*04f4*/ 	.word	0x0000ebf0


	//   ....[96]....
        /*04f8*/ 	.word	0x0000eda0


	//   ....[97]....
        /*04fc*/ 	.word	0x0000edc0


	//   ....[98]....
        /*0500*/ 	.word	0x0000edf0


	//   ....[99]....
        /*0504*/ 	.word	0x0000ee40


	//   ....[100]....
        /*0508*/ 	.word	0x0000ee70


	//   ....[101]....
        /*050c*/ 	.word	0x0000f350


	//   ....[102]....
        /*0510*/ 	.word	0x0000f3a0


	//   ....[103]....
        /*0514*/ 	.word	0x0000f3f0


	//   ....[104]....
        /*0518*/ 	.word	0x0000f440


	//   ....[105]....
        /*051c*/ 	.word	0x0000f550


	//   ....[106]....
        /*0520*/ 	.word	0x0000f5a0


	//   ....[107]....
        /*0524*/ 	.word	0x0000f5f0


	//   ....[108]....
        /*0528*/ 	.word	0x0000f640


	//   ....[109]....
        /*052c*/ 	.word	0x0000f760


	//   ....[110]....
        /*0530*/ 	.word	0x0000f7b0


	//   ....[111]....
        /*0534*/ 	.word	0x0000f800


	//   ....[112]....
        /*0538*/ 	.word	0x0000f850


	//   ....[113]....
        /*053c*/ 	.word	0x0000f960


	//   ....[114]....
        /*0540*/ 	.word	0x0000f9b0


	//   ....[115]....
        /*0544*/ 	.word	0x0000fa00


	//   ....[116]....
        /*0548*/ 	.word	0x0000fa50


	//   ....[117]....
        /*054c*/ 	.word	0x0000fb60


	//   ....[118]....
        /*0550*/ 	.word	0x0000fbb0


	//   ....[119]....
        /*0554*/ 	.word	0x0000fc00


	//   ....[120]....
        /*0558*/ 	.word	0x0000fc50


	//   ....[121]....
        /*055c*/ 	.word	0x0000fce0


	//   ....[122]....
        /*0560*/ 	.word	0x0000fd80


	//   ....[123]....
        /*0564*/ 	.word	0x0000fe20


	//   ....[124]....
        /*0568*/ 	.word	0x0000fec0


	//   ....[125]....
        /*056c*/ 	.word	0x0000ff60


	//   ....[126]....
        /*0570*/ 	.word	0x00010000


	//   ....[127]....
        /*0574*/ 	.word	0x00010060


	//   ....[128]....
        /*0578*/ 	.word	0x000100b0


	//   ....[129]....
        /*057c*/ 	.word	0x00010100


	//   ....[130]....
        /*0580*/ 	.word	0x00010150


	//   ....[131]....
        /*0584*/ 	.word	0x000101a0


	//   ....[132]....
        /*0588*/ 	.word	0x000101f0


	//   ....[133]....
        /*058c*/ 	.word	0x00010290


	//   ....[134]....
        /*0590*/ 	.word	0x000102e0


	//   ....[135]....
        /*0594*/ 	.word	0x00010330


	//   ....[136]....
        /*0598*/ 	.word	0x00010380


	//   ....[137]....
        /*059c*/ 	.word	0x00010420


	//   ....[138]....
        /*05a0*/ 	.word	0x000104b0


	//   ....[139]....
        /*05a4*/ 	.word	0x00010500


	//   ....[140]....
        /*05a8*/ 	.word	0x00010550


	//   ....[141]....
        /*05ac*/ 	.word	0x000105e0


	//   ....[142]....
        /*05b0*/ 	.word	0x00010670


	//   ....[143]....
        /*05b4*/ 	.word	0x000106c0


	//   ....[144]....
        /*05b8*/ 	.word	0x00010710


	//   ....[145]....
        /*05bc*/ 	.word	0x000107a0


	//   ....[146]....
        /*05c0*/ 	.word	0x00010830


	//   ....[147]....
        /*05c4*/ 	.word	0x00010880


	//   ....[148]....
        /*05c8*/ 	.word	0x000108d0


	//   ....[149]....
        /*05cc*/ 	.word	0x00010960


	//   ....[150]....
        /*05d0*/ 	.word	0x000109f0


	//   ....[151]....
        /*05d4*/ 	.word	0x00010a40


	//   ....[152]....
        /*05d8*/ 	.word	0x00010a90


	//   ....[153]....
        /*05dc*/ 	.word	0x00010b20


	//   ....[154]....
        /*05e0*/ 	.word	0x00010bd0


	//   ....[155]....
        /*05e4*/ 	.word	0x00010c60


	//   ....[156]....
        /*05e8*/ 	.word	0x00010cc0


	//   ....[157]....
        /*05ec*/ 	.word	0x00010d10


	//   ....[158]....
        /*05f0*/ 	.word	0x00010d60


	//   ....[159]....
        /*05f4*/ 	.word	0x00010db0


	//   ....[160]....
        /*05f8*/ 	.word	0x00010e00


	//   ....[161]....
        /*05fc*/ 	.word	0x00010e40


	//   ....[162]....
        /*0600*/ 	.word	0x00010e90


	//   ....[163]....
        /*0604*/ 	.word	0x00010f00


	//   ....[164]....
        /*0608*/ 	.word	0x00010f50


	//----- nvinfo : EIATTR_EXIT_INSTR_OFFSETS
	.align		4
.L_2063:
        /*060c*/ 	.byte	0x04, 0x1c
        /*060e*/ 	.short	(.L_2065 - .L_2064)


	//   ....[0]....
.L_2064:
        /*0610*/ 	.word	0x0000efb0


	//   ....[1]....
        /*0614*/ 	.word	0x0000f2f0


	//----- nvinfo : EIATTR_MAX_THREADS
	.align		4
.L_2065:
        /*0618*/ 	.byte	0x04, 0x05
        /*061a*/ 	.short	(.L_2067 - .L_2066)
.L_2066:
        /*061c*/ 	.word	0x00000040
        /*0620*/ 	.word	0x00000001
        /*0624*/ 	.word	0x00000001


	//----- nvinfo : EIATTR_CRS_STACK_SIZE
	.align		4
.L_2067:
        /*0628*/ 	.byte	0x04, 0x1e
        /*062a*/ 	.short	(.L_2069 - .L_2068)
.L_2068:
        /*062c*/ 	.word	0x00000000


	//----- nvinfo : EIATTR_CBANK_PARAM_SIZE
	.align		4
.L_2069:
        /*0630*/ 	.byte	0x03, 0x19
        /*0632*/ 	.short	0x01f0


	//----- nvinfo : EIATTR_PARAM_CBANK
	.align		4
        /*0634*/ 	.byte	0x04, 0x0a
        /*0636*/ 	.short	(.L_2071 - .L_2070)
	.align		4
.L_2070:
        /*0638*/ 	.word	index@(.nv.constant0._Z25selective_scan_bwd_kernelI32Selective_Scan_bwd_kernel_traitsILi64ELi16ELb1ELb0ELb1ELb1ELb1EN3c108BFloat16ENS1_7complexIfEEEEv12SSMParamsBwd)
        /*063c*/ 	.short	0x0210
        /*063e*/ 	.short	0x01f0


	//----- nvinfo : EIATTR_SW_WAR
	.align		4
.L_2071:
        /*0640*/ 	.byte	0x04, 0x36
        /*0642*/ 	.short	(.L_2073 - .L_2072)
.L_2072:
        /*0644*/ 	.word	0x00000008
.L_2073:


//--------------------- .nv.info._Z25selective_scan_bwd_kernelI32Selective_Scan_bwd_kernel_traitsILi64ELi16ELb1ELb1ELb0ELb0ELb0EN3c108BFloat16ENS1_7complexIfEEEEv12SSMParamsBwd --------------------------
	.section	.nv.info._Z25selective_scan_bwd_kernelI32Selective_Scan_bwd_kernel_traitsILi64ELi16ELb1ELb1ELb0ELb0ELb0EN3c108BFloat16ENS1_7complexIfEEEEv12SSMParamsBwd,"",@"SHT_CUDA_INFO"
	.sectionflags	@""
	.align	4


	//----- nvinfo : EIATTR_CUDA_API_VERSION
	.align		4
        /*0000*/ 	.byte	0x04, 0x37
        /*0002*/ 	.short	(.L_2075 - .L_2074)
.L_2074:
        /*0004*/ 	.word	0x00000082


	//----- nvinfo : EIATTR_KPARAM_INFO
	.align		4
.L_2075:
        /*0008*/ 	.byte	0x04, 0x17
        /*000a*/ 	.short	(.L_2077 - .L_2076)
.L_2076:
        /*000c*/ 	.word	0x00000000
        /*0010*/ 	.short	0x0000
        /*0012*/ 	.short	0x0000
        /*0014*/ 	.byte	0x00, 0xf0, 0xc1, 0x07


	//----- nvinfo : EIATTR_SPARSE_MMA_MASK
	.align		4
.L_2077:
        /*0018*/ 	.byte	0x03, 0x50
        /*001a*/ 	.short	0x0000


	//----- nvinfo : EIATTR_MAXREG_COUNT
	.align		4
        /*001c*/ 	.byte	0x03, 0x1b
        /*001e*/ 	.short	0x00ff


	//----- nvinfo : EIATTR_NUM_BARRIERS
	.align		4
        /*0020*/ 	.byte	0x02, 0x4c
        /*0022*/ 	.byte	0x01
	.zero		1


	//----- nvinfo : EIATTR_MERCURY_ISA_VERSION
	.align		4
        /*0024*/ 	.byte	0x03, 0x5f
        /*0026*/ 	.short	0x0101


	//----- nvinfo : EIATTR_COOP_GROUP_MASK_REGIDS
	.align		4
        /*0028*/ 	.byte	0x04, 0x29
        /*002a*/ 	.short	(.L_2079 - .L_2078)


	//   ....[0]....
.L_2078:
        /*002c*/ 	.word	0xffffffff


	//   ....[1]....
        /*0030*/ 	.word	0xffffffff


	//   ....[2]....
        /*0034*/ 	.word	0xffffffff


	//   ....[3]....
        /*0038*/ 	.word	0xffffffff


	//   ....[4]....
        /*003c*/ 	.word	0xffffffff


	//   ....[5]....
        /*0040*/ 	.word	0xffffffff


	//   ....[6]....
        /*0044*/ 	.word	0xffffffff


	//   ....[7]....
        /*0048*/ 	.word	0xffffffff


	//   ....[8]....
        /*004c*/ 	.word	0xffffffff


	//   ....[9]....
        /*0050*/ 	.word	0xffffffff


	//   ....[10]....
        /*0054*/ 	.word	0xffffffff


	//   ....[11]....
        /*0058*/ 	.word	0xffffffff


	//   ....[12]....
        /*005c*/ 	.word	0xffffffff


	//   ....[13]....
        /*0060*/ 	.word	0xffffffff


	//   ....[14]....
        /*0064*/ 	.word	0xffffffff


	//   ....[15]....
        /*0068*/ 	.word	0xffffffff


	//   ....[16]....
        /*006c*/ 	.word	0xffffffff


	//   ....[17]....
        /*0070*/ 	.word	0xffffffff


	//   ....[18]....
        /*0074*/ 	.word	0xffffffff


	//   ....[19]....
        /*0078*/ 	.word	0xffffffff


	//   ....[20]....
        /*007c*/ 	.word	0xffffffff


	//   ....[21]....
        /*0080*/ 	.word	0xffffffff


	//   ....[22]....
        /*0084*/ 	.word	0xffffffff


	//   ....[23]....
        /*0088*/ 	.word	0xffffffff


	//   ....[24]....
        /*008c*/ 	.word	0xffffffff


	//   ....[25]....
        /*0090*/ 	.word	0xffffffff


	//   ....[26]....
        /*0094*/ 	.word	0xffffffff


	//   ....[27]....
        /*0098*/ 	.word	0xffffffff


	//   ....[28]....
        /*009c*/ 	.word	0xffffffff


	//   ....[29]....
        /*00a0*/ 	.word	0xffffffff


	//   ....[30]....
        /*00a4*/ 	.word	0xffffffff


	//   ....[31]....
        /*00a8*/ 	.word	0xffffffff


	//   ....[32]....
        /*00ac*/ 	.word	0xffffffff


	//   ....[33]....
        /*00b0*/ 	.word	0xffffffff


	//   ....[34]....
        /*00b4*/ 	.word	0xffffffff


	//   ....[35]....
        /*00b8*/ 	.word	0xffffffff


	//   ....[36]....
        /*00bc*/ 	.word	0xffffffff


	//   ....[37]....
        /*00c0*/ 	.word	0xffffffff


	//   ....[38]....
        /*00c4*/ 	.word	0xffffffff


	//   ....[39]....
        /*00c8*/ 	.word	0xffffffff


	//   ....[40]....
        /*00cc*/ 	.word	0xffffffff


	//   ....[41]....
        /*00d0*/ 	.word	0xffffffff


	//   ....[42]....
        /*00d4*/ 	.word	0xffffffff


	//   ....[43]....
        /*00d8*/ 	.word	0xffffffff


	//   ....[44]....
        /*00dc*/ 	.word	0xffffffff


	//   ....[45]....
        /*00e0*/ 	.word	0xffffffff


	//   ....[46]....
        /*00e4*/ 	.word	0xffffffff


	//   ....[47]....
        /*00e8*/ 	.word	0xffffffff


	//   ....[48]....
        /*00ec*/ 	.word	0xffffffff


	//   ....[49]....
        /*00f0*/ 	.word	0xffffffff


	//   ....[50]....
        /*00f4*/ 	.word	0xffffffff


	//   ....[51]....
        /*00f8*/ 	.word	0xffffffff


	//   ....[52]....
        /*00fc*/ 	.word	0xffffffff


	//   ....[53]....
        /*0100*/ 	.word	0xffffffff


	//   ....[54]....
        /*0104*/ 	.word	0xffffffff


	//   ....[55]....
        /*0108*/ 	.word	0xffffffff


	//   ....[56]....
        /*010c*/ 	.word	0xffffffff


	//   ....[57]....
        /*0110*/ 	.word	0xffffffff


	//   ....[58]....
        /*0114*/ 	.word	0xffffffff


	//   ....[59]....
        /*0118*/ 	.word	0xffffffff


	//   ....[60]....
        /*011c*/ 	.word	0xffffffff


	//   ....[61]....
        /*0120*/ 	.word	0xffffffff


	//   ....[62]....
        /*0124*/ 	.word	0xffffffff


	//   ....[63]....
        /*0128*/ 	.word	0xffffffff


	//   ....[64]....
        /*012c*/ 	.word	0xffffffff


	//   ....[65]....
        /*0130*/ 	.word	0xffffffff


	//   ....[66]....
        /*0134*/ 	.word	0xffffffff


	//   ....[67]....
        /*0138*/ 	.word	0xffffffff


	//   ....[68]....
        /*013c*/ 	.word	0xffffffff


	//   ....[69]....
        /*0140*/ 	.word	0xffffffff


	//   ....[70]....
        /*0144*/ 	.word	0xffffffff


	//   ....[71]....
        /*0148*/ 	.word	0xffffffff


	//   ....[72]....
        /*014c*/ 	.word	0xffffffff


	//   ....[73]....
        /*0150*/ 	.word	0xffffffff


	//   ....[74]....
        /*0154*/ 	.word	0xffffffff


	//   ....[75]....
        /*0158*/ 	.word	0xffffffff


	//   ....[76]....
        /*015c*/ 	.word	0xffffffff


	//   ....[77]....
        /*0160*/ 	.word	0xffffffff


	//   ....[78]....
        /*0164*/ 	.word	0xffffffff


	//   ....[79]....
        /*0168*/ 	.word	0xffffffff


	//   ....[80]....
        /*016c*/ 	.word	0xffffffff


	//   ....[81]....
        /*0170*/ 	.word	0xffffffff


	//   ....[82]....
        /*0174*/ 	.word	0xffffffff


	//   ....[83]....
        /*0178*/ 	.word	0xffffffff


	//   ....[84]....
        /*017c*/ 	.word	0xffffffff


	//   ....[85]....
        /*0180*/ 	.word	0xffffffff


	//   ....[86]....
        /*0184*/ 	.word	0xffffffff


	//   ....[87]....
        /*0188*/ 	.word	0xffffffff


	//   ....[88]....
        /*018c*/ 	.word	0xffffffff


	//   ....[89]....
        /*0190*/ 	.word	0xffffffff


	//   ....[90]....
        /*0194*/ 	.word	0xffffffff


	//   ....[91]....
        /*0198*/ 	.word	0xffffffff


	//   ....[92]....
        /*019c*/ 	.word	0xffffffff


	//   ....[93]....
        /*01a0*/ 	.word	0xffffffff


	//   ....[94]....
        /*01a4*/ 	.word	0xffffffff


	//   ....[95]....
        /*01a8*/ 	.word	0xffffffff


	//   ....[96]....
        /*01ac*/ 	.word	0x05000017


	//   ....[97]....
        /*01b0*/ 	.word	0x05000017


	//   ....[98]....
        /*01b4*/ 	.word	0x05000017


	//   ....[99]....
        /*01b8*/ 	.word	0x05000017


	//   ....[100]....
        /*01bc*/ 	.word	0x05000017


	//   ....[101]....
        /*01c0*/ 	.word	0x05000017


	//   ....[102]....
        /*01c4*/ 	.word	0x05000017


	//   ....[103]....
        /*01c8*/ 	.word	0x05000017


	//   ....[104]....
        /*01cc*/ 	.word	0x05000017


	//   ....[105]....
        /*01d0*/ 	.word	0x05000017


	//   ....[106]....
        /*01d4*/ 	.word	0x05000017


	//   ....[107]....
        /*01d8*/ 	.word	0x05000017


	//   ....[108]....
        /*01dc*/ 	.word	0x05000017


	//   ....[109]....
        /*01e0*/ 	.word	0x05000017


	//   ....[110]....
        /*01e4*/ 	.word	0x05000017


	//   ....[111]....
        /*01e8*/ 	.word	0x05000017


	//   ....[112]....
        /*01ec*/ 	.word	0x05000017


	//   ....[113]....
        /*01f0*/ 	.word	0x05000017


	//   ....[114]....
        /*01f4*/ 	.word	0x05000017


	//   ....[115]....
        /*01f8*/ 	.word	0x05000017


	//   ....[116]....
        /*01fc*/ 	.word	0x05000017


	//   ....[117]....
        /*0200*/ 	.word	0x05000017


	//   ....[118]....
        /*0204*/ 	.word	0x05000017


	//   ....[119]....
        /*0208*/ 	.word	0x05000017


	//   ....[120]....
        /*020c*/ 	.word	0x05000017


	//   ....[121]....
        /*0210*/ 	.word	0x05000017


	//   ....[122]....
        /*0214*/ 	.word	0x05000017


	//   ....[123]....
        /*0218*/ 	.word	0x05000017


	//   ....[124]....
        /*021c*/ 	.word	0x05000017


	//   ....[125]....
        /*0220*/ 	.word	0x05000017


	//   ....[126]....
        /*0224*/ 	.word	0x05000017


	//   ....[127]....
        /*0228*/ 	.word	0x05000017


	//   ....[128]....
        /*022c*/ 	.word	0x05000017


	//   ....[129]....
        /*0230*/ 	.word	0x05000017


	//   ....[130]....
        /*0234*/ 	.word	0x05000017


	//   ....[131]....
        /*0238*/ 	.word	0x05000017


	//   ....[132]....
        /*023c*/ 	.word	0x05000017


	//   ....[133]....
        /*0240*/ 	.word	0x05000017


	//   ....[134]....
        /*0244*/ 	.word	0x05000017


	//   ....[135]....
        /*0248*/ 	.word	0x05000017


	//   ....[136]....
        /*024c*/ 	.word	0x05000017


	//   ....[137]....
        /*0250*/ 	.word	0x05000017


	//   ....[138]....
        /*0254*/ 	.word	0x05000017


	//   ....[139]....
        /*0258*/ 	.word	0x05000017


	//   ....[140]....
        /*025c*/ 	.word	0x05000017


	//   ....[141]....
        /*0260*/ 	.word	0x05000017


	//   ....[142]....
        /*0264*/ 	.word	0x05000017


	//   ....[143]....
        /*0268*/ 	.word	0x05000017


	//   ....[144]....
        /*026c*/ 	.word	0x05000017


	//   ....[145]....
        /*0270*/ 	.word	0x05000017


	//   ....[146]....
        /*0274*/ 	.word	0x05000017


	//   ....[147]....
        /*0278*/ 	.word	0x05000017


	//   ....[148]....
        /*027c*/ 	.word	0x05000017


	//   ....[149]....
        /*0280*/ 	.word	0x05000017


	//   ....[150]....
        /*0284*/ 	.word	0x05000017


	//   ....[151]....
        /*0288*/ 	.word	0x05000017


	//   ....[152]....
        /*028c*/ 	.word	0x05000017


	//   ....[153]....
        /*0290*/ 	.word	0x05000017


	//   ....[154]....
        /*0294*/ 	.word	0x05000017


	//   ....[155]....
        /*0298*/ 	.word	0x05000017


	//   ....[156]....
        /*029c*/ 	.word	0x05000017


	//   ....[157]....
        /*02a0*/ 	.word	0x05000017


	//   ....[158]....
        /*02a4*/ 	.word	0x05000017


	//   ....[159]....
        /*02a8*/ 	.word	0x05000017


	//----- nvinfo : EIATTR_COOP_GROUP_INSTR_OFFSETS
	.align		4
.L_2079:
        /*02ac*/ 	.byte	0x04, 0x28
        /*02ae*/ 	.short	(.L_2081 - .L_2080)


	//   ....[0]....
.L_2080:
        /*02b0*/ 	.word	0x00000b80


	//   ....[1]....
        /*02b4*/ 	.word	0x00000c30


	//   ....[2]....
        /*02b8*/ 	.word	0x00000e70


	//   ....[3]....
        /*02bc*/ 	.word	0x000021e0


	//   ....[4]....
        /*02c0*/ 	.word	0x00003b20


	//   ....[5]....
        /*02c4*/ 	.word	0x00003b40


	//   ....[6]....
        /*02c8*/ 	.word	0x00003b50


	//   ....[7]....
        /*02cc*/ 	.word	0x00003b60


	//   ....[8]....
        /*02d0*/ 	.word	0x00003c00


	//   ....[9]....
        /*02d4*/ 	.word	0x00003c20


	//   ....[10]....
        /*02d8*/ 	.word	0x00003c50


	//   ....[11]....
        /*02dc*/ 	.word	0x00003c60


	//   ....[12]....
        /*02e0*/ 	.word	0x00003d00


	//   ....[13]....
        /*02e4*/ 	.word	0x00003d30


	//   ....[14]....
        /*02e8*/ 	.word	0x00003d50


	//   ....[15]....
        /*02ec*/ 	.word	0x00003d60


	//   ....[16]....
        /*02f0*/ 	.word	0x00003e00


	//   ....[17]....
        /*02f4*/ 	.word	0x00003e30


	//   ....[18]....
        /*02f8*/ 	.word	0x00003e50


	//   ....[19]....
        /*02fc*/ 	.word	0x00003e60


	//   ....[20]....
        /*0300*/ 	.word	0x00003f10


	//   ....[21]....
        /*0304*/ 	.word	0x00003f30


	//   ....[22]....
        /*0308*/ 	.word	0x00003f40


	//   ....[23]....
        /*030c*/ 	.word	0x00003f50


	//   ....[24]....
        /*0310*/ 	.word	0x000040c0


	//   ....[25]....
        /*0314*/ 	.word	0x000040d0


	//   ....[26]....
        /*0318*/ 	.word	0x000040e0


	//   ....[27]....
        /*031c*/ 	.word	0x000040f0


	//   ....[28]....
        /*0320*/ 	.word	0x00004100


	//   ....[29]....
        /*0324*/ 	.word	0x00004110


	//   ....[30]....
        /*0328*/ 	.word	0x00004120


	//   ....[31]....
        /*032c*/ 	.word	0x00004130


	//   ....[32]....
        /*0330*/ 	.word	0x000053e0


	//   ....[33]....
        /*0334*/ 	.word	0x000053f0


	//   ....[34]....
        /*0338*/ 	.word	0x00005400


	//   ....[35]....
        /*033c*/ 	.word	0x00005410


	//   ....[36]....
        /*0340*/ 	.word	0x00005530


	//   ....[37]....
        /*0344*/ 	.word	0x00005540


	//   ....[38]....
        /*0348*/ 	.word	0x00005550


	//   ....[39]....
        /*034c*/ 	.word	0x00005560


	//   ....[40]....
        /*0350*/ 	.word	0x00005680


	//   ....[41]....
        /*0354*/ 	.word	0x00005690


	//   ....[42]....
        /*0358*/ 	.word	0x000056a0


	//   ....[43]....
        /*035c*/ 	.word	0x000056b0


	//   ....[44]....
        /*0360*/ 	.word	0x000057d0


	//   ....[45]....
        /*0364*/ 	.word	0x000057e0


	//   ....[46]....
        /*0368*/ 	.word	0x000057f0


	//   ....[47]....
        /*036c*/ 	.word	0x00005800


	//   ....[48]....
        /*0370*/ 	.word	0x00005920


	//   ....[49]....
        /*0374*/ 	.word	0x00005930


	//   ....[50]....
        /*0378*/ 	.word	0x00005940


	//   ....[51]....
        /*037c*/ 	.word	0x00005950


	//   ....[52]....
        /*0380*/ 	.word	0x00005a70


	//   ....[53]....
        /*0384*/ 	.word	0x00005a80


	//   ....[54]....
        /*0388*/ 	.word	0x00005a90


	//   ....[55]....
        /*038c*/ 	.word	0x00005aa0


	//   ....[56]....
        /*0390*/ 	.word	0x00005ab0


	//   ....[57]....
        /*0394*/ 	.word	0x00005ac0


	//   ....[58]....
        /*0398*/ 	.word	0x00005ad0


	//   ....[59]....
        /*039c*/ 	.word	0x00005b10


	//   ....[60]....
        /*03a0*/ 	.word	0x00005b40


	//   ....[61]....
        /*03a4*/ 	.word	0x00005b50


	//   ....[62]....
        /*03a8*/ 	.word	0x00005b60


	//   ....[63]....
        /*03ac*/ 	.word	0x00005b70


	//   ....[64]....
        /*03b0*/ 	.word	0x000090e0


	//   ....[65]....
        /*03b4*/ 	.word	0x00009120


	//   ....[66]....
        /*03b8*/ 	.word	0x00009160


	//   ....[67]....
        /*03bc*/ 	.word	0x000091a0


	//   ....[68]....
        /*03c0*/ 	.word	0x000092b0


	//   ....[69]....
        /*03c4*/ 	.word	0x000092f0


	//   ....[70]....
        /*03c8*/ 	.word	0x00009330


	//   ....[71]....
        /*03cc*/ 	.word	0x00009370


	//   ....[72]....
        /*03d0*/ 	.word	0x00009480


	//   ....[73]....
        /*03d4*/ 	.word	0x000094c0


	//   ....[74]....
        /*03d8*/ 	.word	0x00009500


	//   ....[75]....
        /*03dc*/ 	.word	0x00009540


	//   ....[76]....
        /*03e0*/ 	.word	0x00009650


	//   ....[77]....
        /*03e4*/ 	.word	0x000096d0


	//   ....[78]....
        /*03e8*/ 	.word	0x00009710


	//   ....[79]....
        /*03ec*/ 	.word	0x00009750


	//   ....[80]....
        /*03f0*/ 	.word	0x00009820


	//   ....[81]....
        /*03f4*/ 	.word	0x000098a0


	//   ....[82]....
        /*03f8*/ 	.word	0x000098e0


	//   ....[83]....
        /*03fc*/ 	.word	0x00009920


	//   ....[84]....
        /*0400*/ 	.word	0x00009da0


	//   ....[85]....
        /*0404*/ 	.word	0x0000a1d0


	//   ....[86]....
        /*0408*/ 	.word	0x0000a270


	//   ....[87]....
        /*040c*/ 	.word	0x0000a2b0


	//   ....[88]....
        /*0410*/ 	.word	0x0000a310


	//   ....[89]....
        /*0414*/ 	.word	0x0000a370


	//   ....[90]....
        /*0418*/ 	.word	0x0000a3a0


	//   ....[91]....
        /*041c*/ 	.word	0x0000a4f0


	//   ....[92]....
        /*0420*/ 	.word	0x0000a530


	//   ....[93]....
        /*0424*/ 	.word	0x0000a5a0


	//   ....[94]....
        /*0428*/ 	.word	0x0000a5f0


	//   ....[95]....
        /*042c*/ 	.word	0x0000a610


	//   ....[96]....
        /*0430*/ 	.word	0x0000ab00


	//   ....[97]....
        /*0434*/ 	.word	0x0000ab50


	//   ....[98]....
        /*0438*/ 	.word	0x0000aba0


	//   ....[99]....
        /*043c*/ 	.word	0x0000abf0


	//   ....[100]....
        /*0440*/ 	.word	0x0000ad00


	//   ....[101]....
        /*0444*/ 	.word	0x0000ad50


	//   ....[102]....
        /*0448*/ 	.word	0x0000ada0


	//   ....[103]....
        /*044c*/ 	.word	0x0000adf0


	//   ....[104]....
        /*0450*/ 	.word	0x0000af10


	//   ....[105]....
        /*0454*/ 	.word	0x0000af60


	//   ....[106]....
        /*0458*/ 	.word	0x0000afb0


	//   ....[107]....
        /*045c*/ 	.word	0x0000b000


	//   ....[108]....
        /*0460*/ 	.word	0x0000b110


	//   ....[109]....
        /*0464*/ 	.word	0x0000b160


	//   ....[110]....
        /*0468*/ 	.word	0x0000b1b0


	//   ....[111]....
        /*046c*/ 	.word	0x0000b200


	//   ....[112]....
        /*0470*/ 	.word	0x0000b310


	//   ....[113]....
        /*0474*/ 	.word	0x0000b360


	//   ....[114]....
        /*0478*/ 	.word	0x0000b3b0


	//   ....[115]....
        /*047c*/ 	.word	0x0000b400


	//   ....[116]....
        /*0480*/ 	.word	0x0000b490


	//   ....[117]....
        /*0484*/ 	.word	0x0000b530


	//   ....[118]....
        /*0488*/ 	.word	0x0000b5d0


	//   ....[119]....
        /*048c*/ 	.word	0x0000b670


	//   ....[120]....
        /*0490*/ 	.word	0x0000b710


	//   ....[121]....
        /*0494*/ 	.word	0x0000b7b0


	//   ....[122]....
        /*0498*/ 	.word	0x0000b810


	//   ....[123]....
        /*049c*/ 	.word	0x0000b860


	//   ....[124]....
        /*04a0*/ 	.word	0x0000b8b0


	//   ....[125]....
        /*04a4*/ 	.word	0x0000b900


	//   ....[126]....
        /*04a8*/ 	.word	0x0000b950


	//   ....[127]....
        /*04ac*/ 	.word	0x0000b9a0


	//   ....[128]....
        /*04b0*/ 	.word	0x0000ba30


	//   ....[129]....
        /*04b4*/ 	.word	0x0000ba80


	//   ....[130]....
        /*04b8*/ 	.word	0x0000bad0


	//   ....[131]....
        /*04bc*/ 	.word	0x0000bb20


	//   ....[132]....
        /*04c0*/ 	.word	0x0000bbb0


	//   ....[133]....
        /*04c4*/ 	.word	0x0000bc40


	//   ....[134]....
        /*04c8*/ 	.word	0x0000bc90


	//   ....[135]....
        /*04cc*/ 	.word	0x0000bce0


	//   ....[136]....
        /*04d0*/ 	.word	0x0000bd70


	//   ....[137]....
        /*04d4*/ 	.word	0x0000be00


	//   ....[138]....
        /*04d8*/ 	.word	0x0000be50


	//   ....[139]....
        /*04dc*/ 	.word	0x0000bea0


	//   ....[140]....
        /*04e0*/ 	.word	0x0000bf30


	//   ....[141]....
        /*04e4*/ 	.word	0x0000bfc0


	//   ....[142]....
        /*04e8*/ 	.word	0x0000c010


	//   ....[143]....
        /*04ec*/ 	.word	0x0000c060


	//   ....[144]....
        /*04f0*/ 	.word	0x0000c0f0


	//   ....[145]....
        /*04f4*/ 	.word	0x0000c180


	//   ....[146]....
        /*04f8*/ 	.word	0x0000c1d0


	//   ....[147]....
        /*04fc*/ 	.word	0x0000c220


	//   ....[148]....
        /*0500*/ 	.word	0x0000c2b0


	//   ....[149]....
        /*0504*/ 	.word	0x0000c360


	//   ....[150]....
        /*0508*/ 	.word	0x0000c400


	//   ....[151]....
        /*050c*/ 	.word	0x0000c450


	//   ....[152]....
        /*0510*/ 	.word	0x0000c4a0


	//   ....[153]....
        /*0514*/ 	.word	0x0000c4f0


	//   ....[154]....
        /*0518*/ 	.word	0x0000c550


	//   ....[155]....
        /*051c*/ 	.word	0x0000c5a0


	//   ....[156]....
        /*0520*/ 	.word	0x0000c5e0


	//   ....[157]....
        /*0524*/ 	.word	0x0000c630


	//   ....[158]....
        /*0528*/ 	.word	0x0000c680


	//   ....[159]....
        /*052c*/ 	.word	0x0000c6d0


	//----- nvinfo : EIATTR_EXIT_INSTR_OFFSETS
	.align		4
.L_2081:
        /*0530*/ 	.byte	0x04, 0x1c
        /*0532*/ 	.short	(.L_2083 - .L_2082)


	//   ....[0]....
.L_2082:
        /*0534*/ 	.word	0x0000a750


	//   ....[1]....
        /*0538*/ 	.word	0x0000aaa0


	//----- nvinfo : EIATTR_MAX_THREADS
	.align		4
.L_2083:
        /*053c*/ 	.byte	0x04, 0x05
        /*053e*/ 	.short	(.L_2085 - .L_2084)
.L_2084:
        /*0540*/ 	.word	0x00000040
        /*0544*/ 	.word	0x00000001
        /*0548*/ 	.word	0x00000001


	//----- nvinfo : EIATTR_CRS_STACK_SIZE
	.align		4
.L_2085:
        /*054c*/ 	.byte	0x04, 0x1e
        /*054e*/ 	.short	(.L_2087 - .L_2086)
.L_2086:
        /*0550*/ 	.word	0x00000000


	//----- nvinfo : EIATTR_CBANK_PARAM_SIZE
	.align		4
.L_2087:
        /*0554*/ 	.byte	0x03, 0x19
        /*0556*/ 	.short	0x01f0


	//----- nvinfo : EIATTR_PARAM_CBANK
	.align		4
        /*0558*/ 	.byte	0x04, 0x0a
        /*055a*/ 	.short	(.L_2089 - .L_2088)
	.align		4
.L_2088:
        /*055c*/ 	.word	index@(.nv.constant0._Z25selective_scan_bwd_kernelI32Selective_Scan_bwd_kernel_traitsILi64ELi16ELb1ELb1ELb0ELb0ELb0EN3c108BFloat16ENS1_7complexIfEEEEv12SSMParamsBwd)
        /*0560*/ 	.short	0x0210
        /*0562*/ 	.short	0x01f0


	//----- nvinfo : EIATTR_SW_WAR
	.align		4
.L_2089:
        /*0564*/ 	.byte	0x04, 0x36
        /*0566*/ 	.short	(.L_2091 - .L_2090)
.L_2090:
        /*0568*/ 	.word	0x00000008
.L_2091:


//--------------------- .nv.info._Z25selective_scan_bwd_kernelI32Selective_Scan_bwd_kernel_traitsILi64ELi16ELb1ELb1ELb0ELb0ELb1EN3c108BFloat16ENS1_7complexIfEEEEv12SSMParamsBwd --------------------------
	.section	.nv.info._Z25selective_scan_bwd_kernelI32Selective_Scan_bwd_kernel_traitsILi64ELi16ELb1ELb1ELb0ELb0ELb1EN3c108BFloat16ENS1_7complexIfEEEEv12SSMParamsBwd,"",@"SHT_CUDA_INFO"
	.sectionflags	@""
	.align	4


	//----- nvinfo : EIATTR_CUDA_API_VERSION
	.align		4
        /*0000*/ 	.byte	0x04, 0x37
        /*0002*/ 	.short	(.L_2093 - .L_2092)
.L_2092:
        /*0004*/ 	.word	0x00000082


	//----- nvinfo : EIATTR_KPARAM_INFO
	.align		4
.L_2093:
        /*0008*/ 	.byte	0x04, 0x17
        /*000a*/ 	.short	(.L_2095 - .L_2094)
.L_2094:
        /*000c*/ 	.word	0x00000000
        /*0010*/ 	.short	0x0000
        /*0012*/ 	.short	0x0000
        /*0014*/ 	.byte	0x00, 0xf0, 0xc1, 0x07


	//----- nvinfo : EIATTR_SPARSE_MMA_MASK
	.align		4
.L_2095:
        /*0018*/ 	.byte	0x03, 0x50
        /*001a*/ 	.short	0x0000


	//----- nvinfo : EIATTR_MAXREG_COUNT
	.align		4
        /*001c*/ 	.byte	0x03, 0x1b
        /*001e*/ 	.short	0x00ff


	//----- nvinfo : EIATTR_NUM_BARRIERS
	.align		4
        /*0020*/ 	.byte	0x02, 0x4c
        /*0022*/ 	.byte	0x01
	.zero		1


	//----- nvinfo : EIATTR_MERCURY_ISA_VERSION
	.align		4
        /*0024*/ 	.byte	0x03, 0x5f
        /*0026*/ 	.short	0x0101


	//----- nvinfo : EIATTR_COOP_GROUP_MASK_REGIDS
	.align		4
        /*0028*/ 	.byte	0x04, 0x29
        /*002a*/ 	.short	(.L_2097 - .L_2096)


	//   ....[0]....
.L_2096:
        /*002c*/ 	.word	0xffffffff


	//   ....[1]....
        /*0030*/ 	.word	0xffffffff


	//   ....[2]....
        /*0034*/ 	.word	0xffffffff


	//   ....[3]....
        /*0038*/ 	.word	0xffffffff


	//   ....[4]....
        /*003c*/ 	.word	0xffffffff


	//   ....[5]....
        /*0040*/ 	.word	0xffffffff


	//   ....[6]....
        /*0044*/ 	.word	0xffffffff


	//   ....[7]....
        /*0048*/ 	.word	0xffffffff


	//   ....[8]....
        /*004c*/ 	.word	0xffffffff


	//   ....[9]....
        /*0050*/ 	.word	0xffffffff


	//   ....[10]....
        /*0054*/ 	.word	0xffffffff


	//   ....[11]....
        /*0058*/ 	.word	0xffffffff


	//   ....[12]....
        /*005c*/ 	.word	0xffffffff


	//   ....[13]....
        /*0060*/ 	.word	0xffffffff


	//   ....[14]....
        /*0064*/ 	.word	0xffffffff


	//   ....[15]....
        /*0068*/ 	.word	0xffffffff


	//   ....[16]....
        /*006c*/ 	.word	0xffffffff


	//   ....[17]....
        /*0070*/ 	.word	0xffffffff


	//   ....[18]....
        /*0074*/ 	.word	0xffffffff


	//   ....[19]....
        /*0078*/ 	.word	0xffffffff


	//   ....[20]....
        /*007c*/ 	.word	0xffffffff


	//   ....[21]....
        /*0080*/ 	.word	0xffffffff


	//   ....[22]....
        /*0084*/ 	.word	0xffffffff


	//   ....[23]....
        /*0088*/ 	.word	0xffffffff


	//   ....[24]....
        /*008c*/ 	.word	0xffffffff


	//   ....[25]....
        /*0090*/ 	.word	0xffffffff


	//   ....[26]....
        /*0094*/ 	.word	0xffffffff


	//   ....[27]....
        /*0098*/ 	.word	0xffffffff


	//   ....[28]....
        /*009c*/ 	.word	0xffffffff


	//   ....[29]....
        /*00a0*/ 	.word	0xffffffff


	//   ....[30]....
        /*00a4*/ 	.word	0xffffffff


	//   ....[31]....
        /*00a8*/ 	.word	0xffffffff


	//   ....[32]....
        /*00ac*/ 	.word	0xffffffff


	//   ....[33]....
        /*00b0*/ 	.word	0xffffffff


	//   ....[34]....
        /*00b4*/ 	.word	0xffffffff


	//   ....[35]....
        /*00b8*/ 	.word	0xffffffff


	//   ....[36]....
        /*00bc*/ 	.word	0xffffffff


	//   ....[37]....
        /*00c0*/ 	.word	0xffffffff


	//   ....[38]....
        /*00c4*/ 	.word	0xffffffff


	//   ....[39]....
        /*00c8*/ 	.word	0xffffffff


	//   ....[40]....
        /*00cc*/ 	.word	0xffffffff


	//   ....[41]....
        /*00d0*/ 	.word	0xffffffff


	//   ....[42]....
        /*00d4*/ 	.word	0xffffffff


	//   ....[43]....
        /*00d8*/ 	.word	0xffffffff


	//   ....[44]....
        /*00dc*/ 	.word	0xffffffff


	//   ....[45]....
        /*00e0*/ 	.word	0xffffffff


	//   ....[46]....
        /*00e4*/ 	.word	0xffffffff


	//   ....[47]....
        /*00e8*/ 	.word	0xffffffff


	//   ....[48]....
        /*00ec*/ 	.word	0xffffffff


	//   ....[49]....
        /*00f0*/ 	.word	0xffffffff


	//   ....[50]....
        /*00f4*/ 	.word	0xffffffff


	//   ....[51]....
        /*00f8*/ 	.word	0xffffffff


	//   ....[52]....
        /*00fc*/ 	.word	0xffffffff


	//   ....[53]....
        /*0100*/ 	.word	0xffffffff


	//   ....[54]....
        /*0104*/ 	.word	0xffffffff


	//   ....[55]....
        /*0108*/ 	.word	0xffffffff


	//   ....[56]....
        /*010c*/ 	.word	0xffffffff


	//   ....[57]....
        /*0110*/ 	.word	0xffffffff


	//   ....[58]....
        /*0114*/ 	.word	0xffffffff


	//   ....[59]....
        /*0118*/ 	.word	0xffffffff


	//   ....[60]....
        /*011c*/ 	.word	0xffffffff


	//   ....[61]....
        /*0120*/ 	.word	0xffffffff


	//   ....[62]....
        /*0124*/ 	.word	0xffffffff


	//   ....[63]....
        /*0128*/ 	.word	0xffffffff


	//   ....[64]....
        /*012c*/ 	.word	0xffffffff


	//   ....[65]....
        /*0130*/ 	.word	0xffffffff


	//   ....[66]....
        /*0134*/ 	.word	0xffffffff


	//   ....[67]....
        /*0138*/ 	.word	0xffffffff


	//   ....[68]....
        /*013c*/ 	.word	0xffffffff


	//   ....[69]....
        /*0140*/ 	.word	0xffffffff


	//   ....[70]....
        /*0144*/ 	.word	0xffffffff


	//   ....[71]....
        /*0148*/ 	.word	0xffffffff


	//   ....[72]....
        /*014c*/ 	.word	0xffffffff


	//   ....[73]....
        /*0150*/ 	.word	0xffffffff


	//   ....[74]....
        /*0154*/ 	.word	0xffffffff


	//   ....[75]....
        /*0158*/ 	.word	0xffffffff


	//   ....[76]....
        /*015c*/ 	.word	0xffffffff


	//   ....[77]....
        /*0160*/ 	.word	0xffffffff


	//   ....[78]....
        /*0164*/ 	.word	0xffffffff


	//   ....[79]....
        /*0168*/ 	.word	0xffffffff


	//   ....[80]....
        /*016c*/ 	.word	0xffffffff


	//   ....[81]....
        /*0170*/ 	.word	0xffffffff


	//   ....[82]....
        /*0174*/ 	.word	0xffffffff


	//   ....[83]....
        /*0178*/ 	.word	0xffffffff


	//   ....[84]....
        /*017c*/ 	.word	0xffffffff


	//   ....[85]....
        /*0180*/ 	.word	0xffffffff


	//   ....[86]....
        /*0184*/ 	.word	0xffffffff


	//   ....[87]....
        /*0188*/ 	.word	0xffffffff


	//   ....[88]....
        /*018c*/ 	.word	0xffffffff


	//   ....[89]....
        /*0190*/ 	.word	0xffffffff


	//   ....[90]....
        /*0194*/ 	.word	0xffffffff


	//   ....[91]....
        /*0198*/ 	.word	0xffffffff


	//   ....[92]....
        /*019c*/ 	.word	0xffffffff


	//   ....[93]....
        /*01a0*/ 	.word	0xffffffff


	//   ....[94]....
        /*01a4*/ 	.word	0xffffffff


	//   ....[95]....
        /*01a8*/ 	.word	0xffffffff


	//   ....[96]....
        /*01ac*/ 	.word	0xffffffff


	//   ....[97]....
        /*01b0*/ 	.word	0xffffffff


	//   ....[98]....
        /*01b4*/ 	.word	0xffffffff


	//   ....[99]....
        /*01b8*/ 	.word	0xffffffff


	//   ....[100]....
        /*01bc*/ 	.word	0x05000017


	//   ....[101]....
        /*01c0*/ 	.word	0x05000017


	//   ....[102]....
        /*01c4*/ 	.word	0x05000017


	//   ....[103]....
        /*01c8*/ 	.word	0x05000017


	//   ....[104]....
        /*01cc*/ 	.word	0x05000017


	//   ....[105]....
        /*01d0*/ 	.word	0x05000017


	//   ....[106]....
        /*01d4*/ 	.word	0x05000017


	//   ....[107]....
        /*01d8*/ 	.word	0x05000017


	//   ....[108]....
        /*01dc*/ 	.word	0x05000017


	//   ....[109]....
        /*01e0*/ 	.word	0x05000017


	//   ....[110]....
        /*01e4*/ 	.word	0x05000017


	//   ....[111]....
        /*01e8*/ 	.word	0x05000017


	//   ....[112]....
        /*01ec*/ 	.word	0x05000017


	//   ....[113]....
        /*01f0*/ 	.word	0x05000017


	//   ....[114]....
        /*01f4*/ 	.word	0x05000017


	//   ....[115]....
        /*01f8*/ 	.word	0x05000017


	//   ....[116]....
        /*01fc*/ 	.word	0x05000017


	//   ....[117]....
        /*0200*/ 	.word	0x05000017


	//   ....[118]....
        /*0204*/ 	.word	0x05000017


	//   ....[119]....
        /*0208*/ 	.word	0x05000017


	//   ....[120]....
        /*020c*/ 	.word	0x05000017


	//   ....[121]....
        /*0210*/ 	.word	0x05000017


	//   ....[122]....
        /*0214*/ 	.word	0x05000017


	//   ....[123]....
        /*0218*/ 	.word	0x05000017


	//   ....[124]....
        /*021c*/ 	.word	0x05000017


	//   ....[125]....
        /*0220*/ 	.word	0x05000017


	//   ....[126]....
        /*0224*/ 	.word	0x05000017


	//   ....[127]....
        /*0228*/ 	.word	0x05000017


	//   ....[128]....
        /*022c*/ 	.word	0x05000017


	//   ....[129]....
        /*0230*/ 	.word	0x05000017


	//   ....[130]....
        /*0234*/ 	.word	0x05000017


	//   ....[131]....
        /*0238*/ 	.word	0x05000017


	//   ....[132]....
        /*023c*/ 	.word	0x05000017


	//   ....[133]....
        /*0240*/ 	.word	0x05000017


	//   ....[134]....
        /*0244*/ 	.word	0x05000017


	//   ....[135]....
        /*0248*/ 	.word	0x05000017


	//   ....[136]....
        /*024c*/ 	.word	0x05000017


	//   ....[137]....
        /*0250*/ 	.word	0x05000017


	//   ....[138]....
        /*0254*/ 	.word	0x05000017


	//   ....[139]....
        /*0258*/ 	.word	0x05000017


	//   ....[140]....
        /*025c*/ 	.word	0x05000017


	//   ....[141]....
        /*0260*/ 	.word	0x05000017


	//   ....[142]....
        /*0264*/ 	.word	0x05000017


	//   ....[143]....
        /*0268*/ 	.word	0x05000017


	//   ....[144]....
        /*026c*/ 	.word	0x05000017


	//   ....[145]....
        /*0270*/ 	.word	0x05000017


	//   ....[146]....
        /*0274*/ 	.word	0x05000017


	//   ....[147]....
        /*0278*/ 	.word	0x05000017


	//   ....[148]....
        /*027c*/ 	.word	0x05000017


	//   ....[149]....
        /*0280*/ 	.word	0x05000017


	//   ....[150]....
        /*0284*/ 	.word	0x05000017


	//   ....[151]....
        /*0288*/ 	.word	0x05000017


	//   ....[152]....
        /*028c*/ 	.word	0x05000017


	//   ....[153]....
        /*0290*/ 	.word	0x05000017


	//   ....[154]....
        /*0294*/ 	.word	0x05000017


	//   ....[155]....
        /*0298*/ 	.word	0x05000017


	//   ....[156]....
        /*029c*/ 	.word	0x05000017


	//   ....[157]....
        /*02a0*/ 	.word	0x05000017


	//   ....[158]....
        /*02a4*/ 	.word	0x05000017


	//   ....[159]....
        /*02a8*/ 	.word	0x05000017


	//   ....[160]....
        /*02ac*/ 	.word	0x05000017


	//   ....[161]....
        /*02b0*/ 	.word	0x05000017


	//   ....[162]....
        /*02b4*/ 	.word	0x05000017


	//   ....[163]....
        /*02b8*/ 	.word	0x05000017


	//----- nvinfo : EIATTR_COOP_GROUP_INSTR_OFFSETS
	.align		4
.L_2097:
        /*02bc*/ 	.byte	0x04, 0x28
        /*02be*/ 	.short	(.L_2099 - .L_2098)


	//   ....[0]....
.L_2098:
        /*02c0*/ 	.word	0x00000bb0


	//   ....[1]....
        /*02c4*/ 	.word	0x00000c60


	//   ....[2]....
        /*02c8*/ 	.word	0x00000e10


	//   ....[3]....
        /*02cc*/ 	.word	0x00000f90


	//   ....[4]....
        /*02d0*/ 	.word	0x00001ac0


	//   ....[5]....
        /*02d4*/ 	.word	0x000023c0


	//   ....[6]....
        /*02d8*/ 	.word	0x000027a0


	//   ....[7]....
        /*02dc*/ 	.word	0x000037d0


	//   ....[8]....
        /*02e0*/ 	.word	0x00005130


	//   ....[9]....
        /*02e4*/ 	.word	0x00005150


	//   ....[10]....
        /*02e8*/ 	.word	0x00005160


	//   ....[11]....
        /*02ec*/ 	.word	0x00005170


	//   ....[12]....
        /*02f0*/ 	.word	0x00005210


	//   ....[13]....
        /*02f4*/ 	.word	0x00005230


	//   ....[14]....
        /*02f8*/ 	.word	0x00005260


	//   ....[15]....
        /*02fc*/ 	.word	0x00005270


	//   ....[16]....
        /*0300*/ 	.word	0x00005310


	//   ....[17]....
        /*0304*/ 	.word	0x00005340


	//   ....[18]....
        /*0308*/ 	.word	0x00005360


	//   ....[19]....
        /*030c*/ 	.word	0x00005370


	//   ....[20]....
        /*0310*/ 	.word	0x00005410


	//   ....[21]....
        /*0314*/ 	.word	0x00005440


	//   ....[22]....
        /*0318*/ 	.word	0x00005460


	//   ....[23]....
        /*031c*/ 	.word	0x00005470


	//   ....[24]....
        /*0320*/ 	.word	0x00005520


	//   ....[25]....
        /*0324*/ 	.word	0x00005540


	//   ....[26]....
        /*0328*/ 	.word	0x00005550


	//   ....[27]....
        /*032c*/ 	.word	0x00005560


	//   ....[28]....
        /*0330*/ 	.word	0x000056d0


	//   ....[29]....
        /*0334*/ 	.word	0x000056e0


	//   ....[30]....
        /*0338*/ 	.word	0x000056f0


	//   ....[31]....
        /*033c*/ 	.word	0x00005700


	//   ....[32]....
        /*0340*/ 	.word	0x00005710


	//   ....[33]....
        /*0344*/ 	.word	0x00005720


	//   ....[34]....
        /*0348*/ 	.word	0x00005730


	//   ....[35]....
        /*034c*/ 	.word	0x00005740


	//   ....[36]....
        /*0350*/ 	.word	0x000069f0


	//   ....[37]....
        /*0354*/ 	.word	0x00006a00


	//   ....[38]....
        /*0358*/ 	.word	0x00006a10


	//   ....[39]....
        /*035c*/ 	.word	0x00006a20


	//   ....[40]....
        /*0360*/ 	.word	0x00006b40


	//   ....[41]....
        /*0364*/ 	.word	0x00006b50


	//   ....[42]....
        /*0368*/ 	.word	0x00006b60


	//   ....[43]....
        /*036c*/ 	.word	0x00006b70


	//   ....[44]....
        /*0370*/ 	.word	0x00006c90


	//   ....[45]....
        /*0374*/ 	.word	0x00006ca0


	//   ....[46]....
        /*0378*/ 	.word	0x00006cb0


	//   ....[47]....
        /*037c*/ 	.word	0x00006cc0


	//   ....[48]....
        /*0380*/ 	.word	0x00006de0


	//   ....[49]....
        /*0384*/ 	.word	0x00006df0


	//   ....[50]....
        /*0388*/ 	.word	0x00006e00


	//   ....[51]....
        /*038c*/ 	.word	0x00006e10


	//   ....[52]....
        /*0390*/ 	.word	0x00006f30


	//   ....[53]....
        /*0394*/ 	.word	0x00006f40


	//   ....[54]....
        /*0398*/ 	.word	0x00006f50


	//   ....[55]....
        /*039c*/ 	.word	0x00006f60


	//   ....[56]....
        /*03a0*/ 	.word	0x00007080


	//   ....[57]....
        /*03a4*/ 	.word	0x00007090


	//   ....[58]....
        /*03a8*/ 	.word	0x000070a0


	//   ....[59]....
        /*03ac*/ 	.word	0x000070b0


	//   ....[60]....
        /*03b0*/ 	.word	0x000070c0


	//   ....[61]....
        /*03b4*/ 	.word	0x000070d0


	//   ....[62]....
        /*03b8*/ 	.word	0x000070e0


	//   ....[63]....
        /*03bc*/ 	.word	0x00007120


	//   ....[64]....
        /*03c0*/ 	.word	0x00007150


	//   ....[65]....
        /*03c4*/ 	.word	0x00007160


	//   ....[66]....
        /*03c8*/ 	.word	0x00007170


	//   ....[67]....
        /*03cc*/ 	.word	0x00007180


	//   ....[68]....
        /*03d0*/ 	.word	0x0000a6e0


	//   ....[69]....
        /*03d4*/ 	.word	0x0000a720


	//   ....[70]....
        /*03d8*/ 	.word	0x0000a760


	//   ....[71]....
        /*03dc*/ 	.word	0x0000a7a0


	//   ....[72]....
        /*03e0*/ 	.word	0x0000a8b0


	//   ....[73]....
        /*03e4*/ 	.word	0x0000a8f0


	//   ....[74]....
        /*03e8*/ 	.word	0x0000a930


	//   ....[75]....
        /*03ec*/ 	.word	0x0000a970


	//   ....[76]....
        /*03f0*/ 	.word	0x0000aa80


	//   ....[77]....
        /*03f4*/ 	.word	0x0000aac0


	//   ....[78]....
        /*03f8*/ 	.word	0x0000ab00


	//   ....[79]....
        /*03fc*/ 	.word	0x0000ab40


	//   ....[80]....
        /*0400*/ 	.word	0x0000ac50


	//   ....[81]....
        /*0404*/ 	.word	0x0000acd0


	//   ....[82]....
        /*0408*/ 	.word	0x0000ad10


	//   ....[83]....
        /*040c*/ 	.word	0x0000ad50


	//   ....[84]....
        /*0410*/ 	.word	0x0000ae20


	//   ....[85]....
        /*0414*/ 	.word	0x0000aea0


	//   ....[86]....
        /*0418*/ 	.word	0x0000aee0


	//   ....[87]....
        /*041c*/ 	.word	0x0000af20


	//   ....[88]....
        /*0420*/ 	.word	0x0000b3a0


	//   ....[89]....
        /*0424*/ 	.word	0x0000b760


	//   ....[90]....
        /*0428*/ 	.word	0x0000b800


	//   ....[91]....
        /*042c*/ 	.word	0x0000b840


	//   ....[92]....
        /*0430*/ 	.word	0x0000b8a0


	//   ....[93]....
        /*0434*/ 	.word	0x0000b900


	//   ....[94]....
        /*0438*/ 	.word	0x0000b930


	//   ....[95]....
        /*043c*/ 	.word	0x0000ba80


	//   ....[96]....
        /*0440*/ 	.word	0x0000bac0


	//   ....[97]....
        /*0444*/ 	.word	0x0000bb20


	//   ....[98]....
        /*0448*/ 	.word	0x0000bb70


	//   ....[99]....
        /*044c*/ 	.word	0x0000bba0


	//   ....[100]....
        /*0450*/ 	.word	0x0000c080


	//   ....[101]....
        /*0454*/ 	.word	0x0000c0d0


	//   ....[102]....
        /*0458*/ 	.word	0x0000c120


	//   ....[103]....
        /*045c*/ 	.word	0x0000c170


	//   ....[104]....
        /*0460*/ 	.word	0x0000c280


	//   ....[105]....
        /*0464*/ 	.word	0x0000c2d0


	//   ....[106]....
        /*0468*/ 	.word	0x0000c320


	//   ....[107]....
        /*046c*/ 	.word	0x0000c370


	//   ....[108]....
        /*0470*/ 	.word	0x0000c490


	//   ....[109]....
        /*0474*/ 	.word	0x0000c4e0


	//   ....[110]....
        /*0478*/ 	.word	0x0000c530


	//   ....[111]....
        /*047c*/ 	.word	0x0000c580


	//   ....[112]....
        /*0480*/ 	.word	0x0000c690


	//   ....[113]....
        /*0484*/ 	.word	0x0000c6e0


	//   ....[114]....
        /*0488*/ 	.word	0x0000c730


	//   ....[115]....
        /*048c*/ 	.word	0x0000c780


	//   ....[116]....
        /*0490*/ 	.word	0x0000c890


	//   ....[117]....
        /*0494*/ 	.word	0x0000c8e0


	//   ....[118]....
        /*0498*/ 	.word	0x0000c930


	//   ....[119]....
        /*049c*/ 	.word	0x0000c980


	//   ....[120]....
        /*04a0*/ 	.word	0x0000ca10


	//   ....[121]....
        /*04a4*/ 	.word	0x0000cab0


	//   ....[122]....
        /*04a8*/ 	.word	0x0000cb50


	//   ....[123]....
        /*04ac*/ 	.word	0x0000cbf0


	//   ....[124]....
        /*04b0*/ 	.word	0x0000cc90


	//   ....[125]....
        /*04b4*/ 	.word	0x0000cd30


	//   ....[126]....
        /*04b8*/ 	.word	0x0000cd90


	//   ....[127]....
        /*04bc*/ 	.word	0x0000cde0


	//   ....[128]....
        /*04c0*/ 	.word	0x0000ce30


	//   ....[129]....
        /*04c4*/ 	.word	0x0000ce80


	//   ....[130]....
        /*04c8*/ 	.word	0x0000ced0


	//   ....[131]....
        /*04cc*/ 	.word	0x0000cf20


	//   ....[132]....
        /*04d0*/ 	.word	0x0000cfb0


	//   ....[133]....
        /*04d4*/ 	.word	0x0000d000


	//   ....[134]....
        /*04d8*/ 	.word	0x0000d050


	//   ....[135]....
        /*04dc*/ 	.word	0x0000d0a0


	//   ....[136]....
        /*04e0*/ 	.word	0x0000d130


	//   ....[137]....
        /*04e4*/ 	.word	0x0000d1c0


	//   ....[138]....
        /*04e8*/ 	.word	0x0000d210


	//   ....[139]....
        /*04ec*/ 	.word	0x0000d260


	//   ....[140]....
        /*04f0*/ 	.word	0x0000d2f0


	//   ....[141]....
        /*04f4*/ 	.word	0x0000d380


	//   ....[142]....
        /*04f8*/ 	.word	0x0000d3d0


	//   ....[143]....
        /*04fc*/ 	.word	0x0000d420


	//   ....[144]....
        /*0500*/ 	.word	0x0000d4b0


	//   ....[145]....
        /*0504*/ 	.word	0x0000d540


	//   ....[146]....
        /*0508*/ 	.word	0x0000d590


	//   ....[147]....
        /*050c*/ 	.word	0x0000d5e0


	//   ....[148]....
        /*0510*/ 	.word	0x0000d670


	//   ....[149]....
        /*0514*/ 	.word	0x0000d700


	//   ....[150]....
        /*0518*/ 	.word	0x0000d750


	//   ....[151]....
        /*051c*/ 	.word	0x0000d7a0


	//   ....[152]....
        /*0520*/ 	.word	0x0000d830


	//   ....[153]....
        /*0524*/ 	.word	0x0000d8e0


	//   ....[154]....
        /*0528*/ 	.word	0x0000d980


	//   ....[155]....
        /*052c*/ 	.word	0x0000d9d0


	//   ....[156]....
        /*0530*/ 	.word	0x0000da20


	//   ....[157]....
        /*0534*/ 	.word	0x0000da70


	//   ....[158]....
        /*0538*/ 	.word	0x0000dad0


	//   ....[159]....
        /*053c*/ 	.word	0x0000db20


	//   ....[160]....
        /*0540*/ 	.word	0x0000db60


	//   ....[161]....
        /*0544*/ 	.word	0x0000dbb0


	//   ....[162]....
        /*0548*/ 	.word	0x0000dc00


	//   ....[163]....
        /*054c*/ 	.word	0x0000dc50


	//----- nvinfo : EIATTR_EXIT_INSTR_OFFSETS
	.align		4
.L_2099:
        /*0550*/ 	.byte	0x04, 0x1c
        /*0552*/ 	.short	(.L_2101 - .L_2100)


	//   ....[0]....
.L_2100:
        /*0554*/ 	.word	0x0000bce0


	//   ....[1]....
        /*0558*/ 	.word	0x0000c020


	//----- nvinfo : EIATTR_MAX_THREADS
	.align		4
.L_2101:
        /*055c*/ 	.byte	0x04, 0x05
        /*055e*/ 	.short	(.L_2103 - .L_2102)
.L_2102:
        /*0560*/ 	.word	0x00000040
        /*0564*/ 	.word	0x00000001
        /*0568*/ 	.word	0x00000001


	//----- nvinfo : EIATTR_CRS_STACK_SIZE
	.align		4
.L_2103:
        /*056c*/ 	.byte	0x04, 0x1e
        /*056e*/ 	.short	(.L_2105 - .L_2104)
.L_2104:
        /*0570*/ 	.word	0x00000000


	//----- nvinfo : EIATTR_CBANK_PARAM_SIZE
	.align		4
.L_2105:
        /*0574*/ 	.byte	0x03, 0x19
        /*0576*/ 	.short	0x01f0


	//----- nvinfo : EIATTR_PARAM_CBANK
	.align		4
        /*0578*/ 	.byte	0x04, 0x0a
        /*057a*/ 	.short	(.L_2107 - .L_2106)
	.align		4
.L_2106:
        /*057c*/ 	.word	index@(.nv.constant0._Z25selective_scan_bwd_kernelI32Selective_Scan_bwd_kernel_traitsILi64ELi16ELb1ELb1ELb0ELb0ELb1EN3c108BFloat16ENS1_7complexIfEEEEv12SSMParamsBwd)
        /*0580*/ 	.short	0x0210
        /*0582*/ 	.short	0x01f0


	//----- nvinfo : EIATTR_SW_WAR
	.align		4
.L_2107:
        /*0584*/ 	.byte	0x04, 0x36
        /*0586*/ 	.short	(.L_2109 - .L_2108)
.L_2108:
        /*0588*/ 	.word	0x00000008
.L_2109:


//--------------------- .nv.info._Z25selective_scan_bwd_kernelI32Selective_Scan_bwd_kernel_traitsILi64ELi16ELb1ELb1ELb0ELb1ELb0EN3c108BFloat16ENS1_7complexIfEEEEv12SSMParamsBwd --------------------------
	.section	.nv.info._Z25selective_scan_bwd_kernelI32Selective_Scan_bwd_kernel_traitsILi64ELi16ELb1ELb1ELb0ELb1ELb0EN3c108BFloat16ENS1_7complexIfEEEEv12SSMParamsBwd,"",@"SHT_CUDA_INFO"
	.sectionflags	@""
	.align	4


	//----- nvinfo : EIATTR_CUDA_API_VERSION
	.align		4
        /*0000*/ 	.byte	0x04, 0x37
        /*0002*/ 	.short	(.L_2111 - .L_2110)
.L_2110:
        /*0004*/ 	.word	0x00000082


	//----- nvinfo : EIATTR_KPARAM_INFO
	.align		4
.L_2111:
        /*0008*/ 	.byte	0x04, 0x17
        /*000a*/ 	.short	(.L_2113 - .L_2112)
.L_2112:
        /*000c*/ 	.word	0x00000000
        /*0010*/ 	.short	0x0000
        /*0012*/ 	.short	0x0000
        /*0014*/ 	.byte	0x00, 0xf0, 0xc1, 0x07


	//----- nvinfo : EIATTR_SPARSE_MMA_MASK
	.align		4
.L_2113:
        /*0018*/ 	.byte	0x03, 0x50
        /*001a*/ 	.short	0x0000


	//----- nvinfo : EIATTR_MAXREG_COUNT
	.align		4
        /*001c*/ 	.byte	0x03, 0x1b
        /*001e*/ 	.short	0x00ff


	//----- nvinfo : EIATTR_NUM_BARRIERS
	.align		4
        /*0020*/ 	.byte	0x02, 0x4c
        /*0022*/ 	.byte	0x01
	.zero		1


	//----- nvinfo : EIATTR_MERCURY_ISA_VERSION
	.align		4
        /*0024*/ 	.byte	0x03, 0x5f
        /*0026*/ 	.short	0x0101


	//----- nvinfo : EIATTR_COOP_GROUP_MASK_REGIDS
	.align		4
        /*0028*/ 	.byte	0x04, 0x29
        /*002a*/ 	.short	(.L_2115 - .L_2114)


	//   ....[0]....
.L_2114:
        /*002c*/ 	.word	0xffffffff


	//   ....[1]....
        /*0030*/ 	.word	0xffffffff


	//   ....[2]....
        /*0034*/ 	.word	0xffffffff


	//   ....[3]....
        /*0038*/ 	.word	0xffffffff


	//   ....[4]....
        /*003c*/ 	.word	0xffffffff


	//   ....[5]....
        /*0040*/ 	.word	0xffffffff


	//   ....[6]....
        /*0044*/ 	.word	0xffffffff


	//   ....[7]....
        /*0048*/ 	.word	0xffffffff


	//   ....[8]....
        /*004c*/ 	.word	0xffffffff


	//   ....[9]....
        /*0050*/ 	.word	0xffffffff


	//   ....[10]....
        /*0054*/ 	.word	0xffffffff


	//   ....[11]....
        /*0058*/ 	.word	0xffffffff


	//   ....[12]....
        /*005c*/ 	.word	0xffffffff


	//   ....[13]....
        /*0060*/ 	.word	0xffffffff


	//   ....[14]....
        /*0064*/ 	.word	0xffffffff


	//   ....[15]....
        /*0068*/ 	.word	0xffffffff


	//   ....[16]....
        /*006c*/ 	.word	0xffffffff


	//   ....[17]....
        /*0070*/ 	.word	0xffffffff


	//   ....[18]....
        /*0074*/ 	.word	0xffffffff


	//   ....[19]....
        /*0078*/ 	.word	0xffffffff


	//   ....[20]....
        /*007c*/ 	.word	0xffffffff


	//   ....[21]....
        /*0080*/ 	.word	0xffffffff


	//   ....[22]....
        /*0084*/ 	.word	0xffffffff


	//   ....[23]....
        /*0088*/ 	.word	0xffffffff


	//   ....[24]....
        /*008c*/ 	.word	0xffffffff


	//   ....[25]....
        /*0090*/ 	.word	0xffffffff


	//   ....[26]....
        /*0094*/ 	.word	0xffffffff


	//   ....[27]....
        /*0098*/ 	.word	0xffffffff


	//   ....[28]....
        /*009c*/ 	.word	0xffffffff


	//   ....[29]....
        /*00a0*/ 	.word	0xffffffff


	//   ....[30]....
        /*00a4*/ 	.word	0xffffffff


	//   ....[31]....
        /*00a8*/ 	.word	0xffffffff


	//   ....[32]....
        /*00ac*/ 	.word	0xffffffff


	//   ....[33]....
        /*00b0*/ 	.word	0xffffffff


	//   ....[34]....
        /*00b4*/ 	.word	0xffffffff


	//   ....[35]....
        /*00b8*/ 	.word	0xffffffff


	//   ....[36]....
        /*00bc*/ 	.word	0xffffffff


	//   ....[37]....
        /*00c0*/ 	.word	0xffffffff


	//   ....[38]....
        /*00c4*/ 	.word	0xffffffff


	//   ....[39]....
        /*00c8*/ 	.word	0xffffffff


	//   ....[40]....
        /*00cc*/ 	.word	0xffffffff


	//   ....[41]....
        /*00d0*/ 	.word	0xffffffff


	//   ....[42]....
        /*00d4*/ 	.word	0xffffffff


	//   ....[43]....
        /*00d8*/ 	.word	0xffffffff


	//   ....[44]....
        /*00dc*/ 	.word	0xffffffff


	//   ....[45]....
        /*00e0*/ 	.word	0xffffffff


	//   ....[46]....
        /*00e4*/ 	.word	0xffffffff


	//   ....[47]....
        /*00e8*/ 	.word	0xffffffff


	//   ....[48]....
        /*00ec*/ 	.word	0xffffffff


	//   ....[49]....
        /*00f0*/ 	.word	0xffffffff


	//   ....[50]....
        /*00f4*/ 	.word	0xffffffff


	//   ....[51]....
        /*00f8*/ 	.word	0xffffffff


	//   ....[52]....
        /*00fc*/ 	.word	0xffffffff


	//   ....[53]....
        /*0100*/ 	.word	0xffffffff


	//   ....[54]....
        /*0104*/ 	.word	0xffffffff


	//   ....[55]....
        /*0108*/ 	.word	0xffffffff


	//   ....[56]....
        /*010c*/ 	.word	0xffffffff


	//   ....[57]....
        /*0110*/ 	.word	0xffffffff


	//   ....[58]....
        /*0114*/ 	.word	0xffffffff


	//   ....[59]....
        /*0118*/ 	.word	0xffffffff


	//   ....[60]....
        /*011c*/ 	.word	0xffffffff


	//   ....[61]....
        /*0120*/ 	.word	0xffffffff


	//   ....[62]....
        /*0124*/ 	.word	0xffffffff


	//   ....[63]....
        /*0128*/ 	.word	0xffffffff


	//   ....[64]....
        /*012c*/ 	.word	0xffffffff


	//   ....[65]....
        /*0130*/ 	.word	0xffffffff


	//   ....[66]....
        /*0134*/ 	.word	0xffffffff


	//   ....[67]....
        /*0138*/ 	.word	0xffffffff


	//   ....[68]....
        /*013c*/ 	.word	0xffffffff


	//   ....[69]....
        /*0140*/ 	.word	0xffffffff


	//   ....[70]....
        /*0144*/ 	.word	0xffffffff


	//   ....[71]....
        /*0148*/ 	.word	0xffffffff


	//   ....[72]....
        /*014c*/ 	.word	0xffffffff


	//   ....[73]....
        /*0150*/ 	.word	0xffffffff


	//   ....[74]....
        /*0154*/ 	.word	0xffffffff


	//   ....[75]....
        /*0158*/ 	.word	0xffffffff


	//   ....[76]....
        /*015c*/ 	.word	0xffffffff


	//   ....[77]....
        /*0160*/ 	.word	0xffffffff


	//   ....[78]....
        /*0164*/ 	.word	0xffffffff


	//   ....[79]....
        /*0168*/ 	.word	0xffffffff


	//   ....[80]....
        /*016c*/ 	.word	0xffffffff


	//   ....[81]....
        /*0170*/ 	.word	0xffffffff


	//   ....[82]....
        /*0174*/ 	.word	0xffffffff


	//   ....[83]....
        /*0178*/ 	.word	0xffffffff


	//   ....[84]....
        /*017c*/ 	.word	0xffffffff


	//   ....[85]....
        /*0180*/ 	.word	0xffffffff


	//   ....[86]....
        /*0184*/ 	.word	0xffffffff


	//   ....[87]....
        /*0188*/ 	.word	0xffffffff


	//   ....[88]....
        /*018c*/ 	.word	0xffffffff


	//   ....[89]....
        /*0190*/ 	.word	0xffffffff


	//   ....[90]....
        /*0194*/ 	.word	0xffffffff


	//   ....[91]....
        /*0198*/ 	.word	0xffffffff


	//   ....[92]....
        /*019c*/ 	.word	0xffffffff


	//   ....[93]....
        /*01a0*/ 	.word	0xffffffff


	//   ....[94]....
        /*01a4*/ 	.word	0xffffffff


	//   ....[95]....
        /*01a8*/ 	.word	0xffffffff


	//   ....[96]....
        /*01ac*/ 	.word	0xffffffff


	//   ....[97]....
        /*01b0*/ 	.word	0x0500004b


	//   ....[98]....
        /*01b4*/ 	.word	0x0500004b


	//   ....[99]....
        /*01b8*/ 	.word	0x0500004b


	//   ....[100]....
        /*01bc*/ 	.word	0x0500004b


	//   ....[101]....
        /*01c0*/ 	.word	0x0500004b


	//   ....[102]....
        /*01c4*/ 	.word	0x0500004b


	//   ....[103]....
        /*01c8*/ 	.word	0x0500004b


	//   ....[104]....
        /*01cc*/ 	.word	0x0500004b


	//   ....[105]....
        /*01d0*/ 	.word	0x0500004b


	//   ....[106]....
        /*01d4*/ 	.word	0x0500004b


	//   ....[107]....
        /*01d8*/ 	.word	0x0500004b


	//   ....[108]....
        /*01dc*/ 	.word	0x0500004b


	//   ....[109]....
        /*01e0*/ 	.word	0x0500004b


	//   ....[110]....
        /*01e4*/ 	.word	0x0500004b


	//   ....[111]....
        /*01e8*/ 	.word	0x0500004b


	//   ....[112]....
        /*01ec*/ 	.word	0x0500004b


	//   ....[113]....
        /*01f0*/ 	.word	0x0500004b


	//   ....[114]....
        /*01f4*/ 	.word	0x0500004b


	//   ....[115]....
        /*01f8*/ 	.word	0x0500004b


	//   ....[116]....
        /*01fc*/ 	.word	0x0500004b


	//   ....[117]....
        /*0200*/ 	.word	0x0500004b


	//   ....[118]....
        /*0204*/ 	.word	0x0500004b


	//   ....[119]....
        /*0208*/ 	.word	0x0500004b


	//   ....[120]....
        /*020c*/ 	.word	0x0500004b


	//   ....[121]....
        /*0210*/ 	.word	0x0500004b


	//   ....[122]....
        /*0214*/ 	.word	0x0500004b


	//   ....[123]....
        /*0218*/ 	.word	0x0500004b


	//   ....[124]....
        /*021c*/ 	.word	0x0500004b


	//   ....[125]....
        /*0220*/ 	.word	0x0500004b


	//   ....[126]....
        /*0224*/ 	.word	0x0500004b


	//   ....[127]....
        /*0228*/ 	.word	0x0500004b


	//   ....[128]....
        /*022c*/ 	.word	0x0500004b


	//   ....[129]....
        /*0230*/ 	.word	0x0500004b


	//   ....[130]....
        /*0234*/ 	.word	0x0500004b


	//   ....[131]....
        /*0238*/ 	.word	0x0500004b


	//   ....[132]....
        /*023c*/ 	.word	0x0500004b


	//   ....[133]....
        /*0240*/ 	.word	0x0500004b


	//   ....[134]....
        /*0244*/ 	.word	0x0500004b


	//   ....[135]....
        /*0248*/ 	.word	0x0500004b


	//   ....[136]....
        /*024c*/ 	.word	0x0500004b


	//   ....[137]....
        /*0250*/ 	.word	0x0500004b


	//   ....[138]....
        /*0254*/ 	.word	0x0500004b


	//   ....[139]....
        /*0258*/ 	.word	0x0500004b


	//   ....[140]....
        /*025c*/ 	.word	0x0500004b


	//   ....[141]....
        /*0260*/ 	.word	0x0500004b


	//   ....[142]....
        /*0264*/ 	.word	0x0500004b


	//   ....[143]....
        /*0268*/ 	.word	0x0500004b


	//   ....[144]....
        /*026c*/ 	.word	0x0500004b


	//   ....[145]....
        /*0270*/ 	.word	0x0500004b


	//   ....[146]....
        /*0274*/ 	.word	0x0500004b


	//   ....[147]....
        /*0278*/ 	.word	0x0500004b


	//   ....[148]....
        /*027c*/ 	.word	0x0500004b


	//   ....[149]....
        /*0280*/ 	.word	0x0500004b


	//   ....[150]....
        /*0284*/ 	.word	0x0500004b


	//   ....[151]....
        /*0288*/ 	.word	0x0500004b


	//   ....[152]....
        /*028c*/ 	.word	0x0500004b


	//   ....[153]....
        /*0290*/ 	.word	0x0500004b


	//   ....[154]....
        /*0294*/ 	.word	0x0500004b


	//   ....[155]....
        /*0298*/ 	.word	0x0500004b


	//   ....[156]....
        /*029c*/ 	.word	0x0500004b


	//   ....[157]....
        /*02a0*/ 	.word	0x0500004b


	//   ....[158]....
        /*02a4*/ 	.word	0x0500004b


	//   ....[159]....
        /*02a8*/ 	.word	0x0500004b


	//   ....[160]....
        /*02ac*/ 	.word	0x0500004b


	//----- nvinfo : EIATTR_COOP_GROUP_INSTR_OFFSETS
	.align		4
.L_2115:
        /*02b0*/ 	.byte	0x04, 0x28
        /*02b2*/ 	.short	(.L_2117 - .L_2116)


	//   ....[0]....
.L_2116:
        /*02b4*/ 	.word	0x00000b60


	//   ....[1]....
        /*02b8*/ 	.word	0x00000c10


	//   ....[2]....
        /*02bc*/ 	.word	0x00000ea0


	//   ....[3]....
        /*02c0*/ 	.word	0x000042d0


	//   ....[4]....
        /*02c4*/ 	.word	0x00005d90


	//   ....[5]....
        /*02c8*/ 	.word	0x00005db0


	//   ....[6]....
        /*02cc*/ 	.word	0x00005dc0


	//   ....[7]....
        /*02d0*/ 	.word	0x00005dd0


	//   ....[8]....
        /*02d4*/ 	.word	0x00005e70


	//   ....[9]....
        /*02d8*/ 	.word	0x00005e90


	//   ....[10]....
        /*02dc*/ 	.word	0x00005ec0


	//   ....[11]....
        /*02e0*/ 	.word	0x00005ed0


	//   ....[12]....
        /*02e4*/ 	.word	0x00005f70


	//   ....[13]....
        /*02e8*/ 	.word	0x00005fa0


	//   ....[14]....
        /*02ec*/ 	.word	0x00005fc0


	//   ....[15]....
        /*02f0*/ 	.word	0x00005fd0


	//   ....[16]....
        /*02f4*/ 	.word	0x00006090


	//   ....[17]....
        /*02f8*/ 	.word	0x000060b0


	//   ....[18]....
        /*02fc*/ 	.word	0x000060c0


	//   ....[19]....
        /*0300*/ 	.word	0x000060d0


	//   ....[20]....
        /*0304*/ 	.word	0x00006180


	//   ....[21]....
        /*0308*/ 	.word	0x000061a0


	//   ....[22]....
        /*030c*/ 	.word	0x000061b0


	//   ....[23]....
        /*0310*/ 	.word	0x000061c0


	//   ....[24]....
        /*0314*/ 	.word	0x00006330


	//   ....[25]....
        /*0318*/ 	.word	0x00006340


	//   ....[26]....
        /*031c*/ 	.word	0x00006350


	//   ....[27]....
        /*0320*/ 	.word	0x00006360


	//   ....[28]....
        /*0324*/ 	.word	0x00006370


	//   ....[29]....
        /*0328*/ 	.word	0x00006380


	//   ....[30]....
        /*032c*/ 	.word	0x00006390


	//   ....[31]....
        /*0330*/ 	.word	0x000063a0


	//   ....[32]....
        /*0334*/ 	.word	0x00007650


	//   ....[33]....
        /*0338*/ 	.word	0x00007660


	//   ....[34]....
        /*033c*/ 	.word	0x00007670


	//   ....[35]....
        /*0340*/ 	.word	0x00007680


	//   ....[36]....
        /*0344*/ 	.word	0x000077a0


	//   ....[37]....
        /*0348*/ 	.word	0x000077b0


	//   ....[38]....
        /*034c*/ 	.word	0x000077c0


	//   ....[39]....
        /*0350*/ 	.word	0x000077d0


	//   ....[40]....
        /*0354*/ 	.word	0x000078f0


	//   ....[41]....
        /*0358*/ 	.word	0x00007900


	//   ....[42]....
        /*035c*/ 	.word	0x00007910


	//   ....[43]....
        /*0360*/ 	.word	0x00007920


	//   ....[44]....
        /*0364*/ 	.word	0x00007a40


	//   ....[45]....
        /*0368*/ 	.word	0x00007a50


	//   ....[46]....
        /*036c*/ 	.word	0x00007a60


	//   ....[47]....
        /*0370*/ 	.word	0x00007a70


	//   ....[48]....
        /*0374*/ 	.word	0x00007b90


	//   ....[49]....
        /*0378*/ 	.word	0x00007ba0


	//   ....[50]....
        /*037c*/ 	.word	0x00007bb0


	//   ....[51]....
        /*0380*/ 	.word	0x00007bc0


	//   ....[52]....
        /*0384*/ 	.word	0x00007ce0


	//   ....[53]....
        /*0388*/ 	.word	0x00007cf0


	//   ....[54]....
        /*038c*/ 	.word	0x00007d00


	//   ....[55]....
        /*0390*/ 	.word	0x00007d10


	//   ....[56]....
        /*0394*/ 	.word	0x00007d20


	//   ....[57]....
        /*0398*/ 	.word	0x00007d30


	//   ....[58]....
        /*039c*/ 	.word	0x00007d40


	//   ....[59]....
        /*03a0*/ 	.word	0x00007d80


	//   ....[60]....
        /*03a4*/ 	.word	0x00007db0


	//   ....[61]....
        /*03a8*/ 	.word	0x00007dc0


	//   ....[62]....
        /*03ac*/ 	.word	0x00007dd0


	//   ....[63]....
        /*03b0*/ 	.word	0x00007de0


	//   ....[64]....
        /*03b4*/ 	.word	0x0000b340


	//   ....[65]....
        /*03b8*/ 	.word	0x0000b380


	//   ....[66]....
        /*03bc*/ 	.word	0x0000b3c0


	//   ....[67]....
        /*03c0*/ 	.word	0x0000b400


	//   ....[68]....
        /*03c4*/ 	.word	0x0000b510


	//   ....[69]....
        /*03c8*/ 	.word	0x0000b590


	//   ....[70]....
        /*03cc*/ 	.word	0x0000b5d0


	//   ....[71]....
        /*03d0*/ 	.word	0x0000b610


	//   ....[72]....
        /*03d4*/ 	.word	0x0000b6e0


	//   ....[73]....
        /*03d8*/ 	.word	0x0000b760


	//   ....[74]....
        /*03dc*/ 	.word	0x0000b7a0


	//   ....[75]....
        /*03e0*/ 	.word	0x0000b7e0


	//   ....[76]....
        /*03e4*/ 	.word	0x0000b8d0


	//   ....[77]....
        /*03e8*/ 	.word	0x0000b930


	//   ....[78]....
        /*03ec*/ 	.word	0x0000b980


	//   ....[79]....
        /*03f0*/ 	.word	0x0000b9c0


	//   ....[80]....
        /*03f4*/ 	.word	0x0000baa0


	//   ....[81]....
        /*03f8*/ 	.word	0x0000bb10


	//   ....[82]....
        /*03fc*/ 	.word	0x0000bb50


	//   ....[83]....
        /*0400*/ 	.word	0x0000bb90


	//   ....[84]....
        /*0404*/ 	.word	0x0000c090


	//   ....[85]....
        /*0408*/ 	.word	0x0000c830


	//   ....[86]....
        /*040c*/ 	.word	0x0000ccc0


	//   ....[87]....
        /*0410*/ 	.word	0x0000cde0


	//   ....[88]....
        /*0414*/ 	.word	0x0000ce30


	//   ....[89]....
        /*0418*/ 	.word	0x0000cea0


	//   ....[90]....
        /*041c*/ 	.word	0x0000cee0


	//   ....[91]....
        /*0420*/ 	.word	0x0000cf10


	//   ....[92]....
        /*0424*/ 	.word	0x0000d060


	//   ....[93]....
        /*0428*/ 	.word	0x0000d0a0


	//   ....[94]....
        /*042c*/ 	.word	0x0000d110


	//   ....[95]....
        /*0430*/ 	.word	0x0000d160


	//   ....[96]....
        /*0434*/ 	.word	0x0000d180


	//   ....[97]....
        /*0438*/ 	.word	0x0000d670


	//   ....[98]....
        /*043c*/ 	.word	0x0000d6c0


	//   ....[99]....
        /*0440*/ 	.word	0x0000d710


	//   ....[100]....
        /*0444*/ 	.word	0x0000d760


	//   ....[101]....
        /*0448*/ 	.word	0x0000d870


	//   ....[102]....
        /*044c*/ 	.word	0x0000d8c0


	//   ....[103]....
        /*0450*/ 	.word	0x0000d910


	//   ....[104]....
        /*0454*/ 	.word	0x0000d960


	//   ....[105]....
        /*0458*/ 	.word	0x0000da80


	//   ....[106]....
        /*045c*/ 	.word	0x0000dad0


	//   ....[107]....
        /*0460*/ 	.word	0x0000db20


	//   ....[108]....
        /*0464*/ 	.word	0x0000db70


	//   ....[109]....
        /*0468*/ 	.word	0x0000dc80


	//   ....[110]....
        /*046c*/ 	.word	0x0000dcd0


	//   ....[111]....
        /*0470*/ 	.word	0x0000dd20


	//   ....[112]....
        /*0474*/ 	.word	0x0000dd70


	//   ....[113]....
        /*0478*/ 	.word	0x0000de80


	//   ....[114]....
        /*047c*/ 	.word	0x0000ded0


	//   ....[115]....
        /*0480*/ 	.word	0x0000df20


	//   ....[116]....
        /*0484*/ 	.word	0x0000df70


	//   ....[117]....
        /*0488*/ 	.word	0x0000e000


	//   ....[118]....
        /*048c*/ 	.word	0x0000e0a0


	//   ....[119]....
        /*0490*/ 	.word	0x0000e140


	//   ....[120]....
        /*0494*/ 	.word	0x0000e1e0


	//   ....[121]....
        /*0498*/ 	.word	0x0000e280


	//   ....[122]....
        /*049c*/ 	.word	0x0000e330


	//   ....[123]....
        /*04a0*/ 	.word	0x0000e380


	//   ....[124]....
        /*04a4*/ 	.word	0x0000e3d0


	//   ....[125]....
        /*04a8*/ 	.word	0x0000e420


	//   ....[126]....
        /*04ac*/ 	.word	0x0000e470


	//   ....[127]....
        /*04b0*/ 	.word	0x0000e4c0


	//   ....[128]....
        /*04b4*/ 	.word	0x0000e510


	//   ....[129]....
        /*04b8*/ 	.word	0x0000e5a0


	//   ....[130]....
        /*04bc*/ 	.word	0x0000e5f0


	//   ....[131]....
        /*04c0*/ 	.word	0x0000e640


	//   ....[132]....
        /*04c4*/ 	.word	0x0000e690


	//   ....[133]....
        /*04c8*/ 	.word	0x0000e720


	//   ....[134]....
        /*04cc*/ 	.word	0x0000e7b0


	//   ....[135]....
        /*04d0*/ 	.word	0x0000e800


	//   ....[136]....
        /*04d4*/ 	.word	0x0000e850


	//   ....[137]....
        /*04d8*/ 	.word	0x0000e8e0


	//   ....[138]....
        /*04dc*/ 	.word	0x0000e970


	//   ....[139]....
        /*04e0*/ 	.word	0x0000e9c0


	//   ....[140]....
        /*04e4*/ 	.word	0x0000ea10


	//   ....[141]....
        /*04e8*/ 	.word	0x0000eaa0


	//   ....[142]....
        /*04ec*/ 	.word	0x0000eb30


	//   ....[143]....
        /*04f0*/ 	.word	0x0000eb80


	//   ....[144]....
        /*04f4*/ 	.word	0x0000ebd0


	//   ....[145]....
        /*04f8*/ 	.word	0x0000ec60


	//   ....[146]....
        /*04fc*/ 	.word	0x0000ecf0


	//   ....[147]....
        /*0500*/ 	.word	0x0000ed40


	//   ....[148]....
        /*0504*/ 	.word	0x0000ed90


	//   ....[149]....
        /*0508*/ 	.word	0x0000ee20


	//   ....[150]....
        /*050c*/ 	.word	0x0000eed0


	//   ....[151]....
        /*0510*/ 	.word	0x0000ef30


	//   ....[152]....
        /*0514*/ 	.word	0x0000efc0


	//   ....[153]....
        /*0518*/ 	.word	0x0000eff0


	//   ....[154]....
        /*051c*/ 	.word	0x0000f070


	//   ....[155]....
        /*0520*/ 	.word	0x0000f0c0


	//   ....[156]....
        /*0524*/ 	.word	0x0000f110


	//   ....[157]....
        /*0528*/ 	.word	0x0000f140


	//   ....[158]....
        /*052c*/ 	.word	0x0000f190


	//   ....[159]....
        /*0530*/ 	.word	0x0000f1e0


	//   ....[160]....
        /*0534*/ 	.word	0x0000f230


	//----- nvinfo : EIATTR_EXIT_INSTR_OFFSETS
	.align		4
.L_2117:
        /*0538*/ 	.byte	0x04, 0x1c
        /*053a*/ 	.short	(.L_2119 - .L_2118)


	//   ....[0]....
.L_2118:
        /*053c*/ 	.word	0x0000d2c0


	//   ....[1]....
        /*0540*/ 	.word	0x0000d610


	//----- nvinfo : EIATTR_MAX_THREADS
	.align		4
.L_2119:
        /*0544*/ 	.byte	0x04, 0x05
        /*0546*/ 	.short	(.L_2121 - .L_2120)
.L_2120:
        /*0548*/ 	.word	0x00000040
        /*054c*/ 	.word	0x00000001
        /*0550*/ 	.word	0x00000001


	//----- nvinfo : EIATTR_CRS_STACK_SIZE
	.align		4
.L_2121:
        /*0554*/ 	.byte	0x04, 0x1e
        /*0556*/ 	.short	(.L_2123 - .L_2122)
.L_2122:
        /*0558*/ 	.word	0x00000000


	//----- nvinfo : EIATTR_CBANK_PARAM_SIZE
	.align		4
.L_2123:
        /*055c*/ 	.byte	0x03, 0x19
        /*055e*/ 	.short	0x01f0


	//----- nvinfo : EIATTR_PARAM_CBANK
	.align		4
        /*0560*/ 	.byte	0x04, 0x0a
        /*0562*/ 	.short	(.L_2125 - .L_2124)
	.align		4
.L_2124:
        /*0564*/ 	.word	index@(.nv.constant0._Z25selective_scan_bwd_kernelI32Selective_Scan_bwd_kernel_traitsILi64ELi16ELb1ELb1ELb0ELb1ELb0EN3c108BFloat16ENS1_7complexIfEEEEv12SSMParamsBwd)
        /*0568*/ 	.short	0x0210
        /*056a*/ 	.short	0x01f0


	//----- nvinfo : EIATTR_SW_WAR
	.align		4
.L_2125:
        /*056c*/ 	.byte	0x04, 0x36
        /*056e*/ 	.short	(.L_2127 - .L_2126)
.L_2126:
        /*0570*/ 	.word	0x00000008
.L_2127:


//--------------------- .nv.info._Z25selective_scan_bwd_kernelI32Selective_Scan_bwd_kernel_traitsILi64ELi16ELb1ELb1ELb0ELb1ELb1EN3c108BFloat16ENS1_7complexIfEEEEv12SSMParamsBwd --------------------------
	.section	.nv.info._Z25selective_scan_bwd_kernelI32Selective_Scan_bwd_kernel_traitsILi64ELi16ELb1ELb1ELb0ELb1ELb1EN3c108BFloat16ENS1_7complexIfEEEEv12SSMParamsBwd,"",@"SHT_CUDA_INFO"
	.sectionflags	@""
	.align	4


	//----- nvinfo : EIATTR_CUDA_API_VERSION
	.align		4
        /*0000*/ 	.byte	0x04, 0x37
        /*0002*/ 	.short	(.L_2129 - .L_2128)
.L_2128:
        /*0004*/ 	.word	0x00000082


	//----- nvinfo : EIATTR_KPARAM_INFO
	.align		4
.L_2129:
        /*0008*/ 	.byte	0x04, 0x17
        /*000a*/ 	.short	(.L_2131 - .L_2130)
.L_2130:
        /*000c*/ 	.word	0x00000000
        /*0010*/ 	.short	0x0000
        /*0012*/ 	.short	0x0000
        /*0014*/ 	.byte	0x00, 0xf0, 0xc1, 0x07


	//----- nvinfo : EIATTR_SPARSE_MMA_MASK
	.align		4
.L_2131:
        /*0018*/ 	.byte	0x03, 0x50
        /*001a*/ 	.short	0x0000


	//----- nvinfo : EIATTR_MAXREG_COUNT
	.align		4
        /*001c*/ 	.byte	0x03, 0x1b
        /*001e*/ 	.short	0x00ff


	//----- nvinfo : EIATTR_NUM_BARRIERS
	.align		4
        /*0020*/ 	.byte	0x02, 0x4c
        /*0022*/ 	.byte	0x01
	.zero		1


	//----- nvinfo : EIATTR_MERCURY_ISA_VERSION
	.align		4
        /*0024*/ 	.byte	0x03, 0x5f
        /*0026*/ 	.short	0x0101


	//----- nvinfo : EIATTR_COOP_GROUP_MASK_REGIDS
	.align		4
        /*0028*/ 	.byte	0x04, 0x29
        /*002a*/ 	.short	(.L_2133 - .L_2132)


	//   ....[0]....
.L_2132:
        /*002c*/ 	.word	0xffffffff


	//   ....[1]....
        /*0030*/ 	.word	0xffffffff


	//   ....[2]....
        /*0034*/ 	.word	0xffffffff


	//   ....[3]....
        /*0038*/ 	.word	0xffffffff


	//   ....[4]....
        /*003c*/ 	.word	0xffffffff


	//   ....[5]....
        /*0040*/ 	.word	0xffffffff


	//   ....[6]....
        /*0044*/ 	.word	0xffffffff


	//   ....[7]....
        /*0048*/ 	.word	0xffffffff


	//   ....[8]....
        /*004c*/ 	.word	0xffffffff


	//   ....[9]....
        /*0050*/ 	.word	0xffffffff


	//   ....[10]....
        /*0054*/ 	.word	0xffffffff


	//   ....[11]....
        /*0058*/ 	.word	0xffffffff


	//   ....[12]....
        /*005c*/ 	.word	0xffffffff


	//   ....[13]....
        /*0060*/ 	.word	0xffffffff


	//   ....[14]....
        /*0064*/ 	.word	0xffffffff


	//   ....[15]....
        /*0068*/ 	.word	0xffffffff


	//   ....[16]....
        /*006c*/ 	.word	0xffffffff


	//   ....[17]....
        /*0070*/ 	.word	0xffffffff


	//   ....[18]....
        /*0074*/ 	.word	0xffffffff


	//   ....[19]....
        /*0078*/ 	.word	0xffffffff


	//   ....[20]....
        /*007c*/ 	.word	0xffffffff


	//   ....[21]....
        /*0080*/ 	.word	0xffffffff


	//   ....[22]....
        /*0084*/ 	.word	0xffffffff


	//   ....[23]....
        /*0088*/ 	.word	0xffffffff


	//   ....[24]....
        /*008c*/ 	.word	0xffffffff


	//   ....[25]....
        /*0090*/ 	.word	0xffffffff


	//   ....[26]....
        /*0094*/ 	.word	0xffffffff


	//   ....[27]....
        /*0098*/ 	.word	0xffffffff


	//   ....[28]....
        /*009c*/ 	.word	0xffffffff


	//   ....[29]....
        /*00a0*/ 	.word	0xffffffff


	//   ....[30]....
        /*00a4*/ 	.word	0xffffffff


	//   ....[31]....
        /*00a8*/ 	.word	0xffffffff


	//   ....[32]....
        /*00ac*/ 	.word	0xffffffff


	//   ....[33]....
        /*00b0*/ 	.word	0xffffffff


	//   ....[34]....
        /*00b4*/ 	.word	0xffffffff


	//   ....[35]....
        /*00b8*/ 	.word	0xffffffff


	//   ....[36]....
        /*00bc*/ 	.word	0xffffffff


	//   ....[37]....
        /*00c0*/ 	.word	0xffffffff


	//   ....[38]....
        /*00c4*/ 	.word	0xffffffff


	//   ....[39]....
        /*00c8*/ 	.word	0xffffffff


	//   ....[40]....
        /*00cc*/ 	.word	0xffffffff


	//   ....[41]....
        /*00d0*/ 	.word	0xffffffff


	//   ....[42]....
        /*00d4*/ 	.word	0xffffffff


	//   ....[43]....
        /*00d8*/ 	.word	0xffffffff


	//   ....[44]....
        /*00dc*/ 	.word	0xffffffff


	//   ....[45]....
        /*00e0*/ 	.word	0xffffffff


	//   ....[46]....
        /*00e4*/ 	.word	0xffffffff


	//   ....[47]....
        /*00e8*/ 	.word	0xffffffff


	//   ....[48]....
        /*00ec*/ 	.word	0xffffffff


	//   ....[49]....
        /*00f0*/ 	.word	0xffffffff


	//   ....[50]....
        /*00f4*/ 	.word	0xffffffff


	//   ....[51]....
        /*00f8*/ 	.word	0xffffffff


	//   ....[52]....
        /*00fc*/ 	.word	0xffffffff


	//   ....[53]....
        /*0100*/ 	.word	0xffffffff


	//   ....[54]....
        /*0104*/ 	.word	0xffffffff


	//   ....[55]....
        /*0108*/ 	.word	0xffffffff


	//   ....[56]....
        /*010c*/ 	.word	0xffffffff


	//   ....[57]....
        /*0110*/ 	.word	0xffffffff


	//   ....[58]....
        /*0114*/ 	.word	0xffffffff


	//   ....[59]....
        /*0118*/ 	.word	0xffffffff


	//   ....[60]....
        /*011c*/ 	.word	0xffffffff


	//   ....[61]....
        /*0120*/ 	.word	0xffffffff


	//   ....[62]....
        /*0124*/ 	.word	0xffffffff


	//   ....[63]....
        /*0128*/ 	.word	0xffffffff


	//   ....[64]....
        /*012c*/ 	.word	0xffffffff


	//   ....[65]....
        /*0130*/ 	.word	0xffffffff


	//   ....[66]....
        /*0134*/ 	.word	0xffffffff


	//   ....[67]....
        /*0138*/ 	.word	0xffffffff


	//   ....[68]....
        /*013c*/ 	.word	0xffffffff


	//   ....[69]....
        /*0140*/ 	.word	0xffffffff


	//   ....[70]....
        /*0144*/ 	.word	0xffffffff


	//   ....[71]....
        /*0148*/ 	.word	0xffffffff


	//   ....[72]....
        /*014c*/ 	.word	0xffffffff


	//   ....[73]....
        /*0150*/ 	.word	0xffffffff


	//   ....[74]....
        /*0154*/ 	.word	0xffffffff


	//   ....[75]....
        /*0158*/ 	.word	0xffffffff


	//   ....[76]....
        /*015c*/ 	.word	0xffffffff


	//   ....[77]....
        /*0160*/ 	.word	0xffffffff


	//   ....[78]....
        /*0164*/ 	.word	0xffffffff


	//   ....[79]....
        /*0168*/ 	.word	0xffffffff


	//   ....[80]....
        /*016c*/ 	.word	0xffffffff


	//   ....[81]....
        /*0170*/ 	.word	0xffffffff


	//   ....[82]....
        /*0174*/ 	.word	0xffffffff


	//   ....[83]....
        /*0178*/ 	.word	0xffffffff


	//   ....[84]....
        /*017c*/ 	.word	0xffffffff


	//   ....[85]....
        /*0180*/ 	.word	0xffffffff


	//   ....[86]....
        /*0184*/ 	.word	0xffffffff


	//   ....[87]....
        /*0188*/ 	.word	0xffffffff


	//   ....[88]....
        /*018c*/ 	.word	0xffffffff


	//   ....[89]....
        /*0190*/ 	.word	0xffffffff


	//   ....[90]....
        /*0194*/ 	.word	0xffffffff


	//   ....[91]....
        /*0198*/ 	.word	0xffffffff


	//   ....[92]....
        /*019c*/ 	.word	0xffffffff


	//   ....[93]....
        /*01a0*/ 	.word	0xffffffff


	//   ....[94]....
        /*01a4*/ 	.word	0xffffffff


	//   ....[95]....
        /*01a8*/ 	.word	0xffffffff


	//   ....[96]....
        /*01ac*/ 	.word	0xffffffff


	//   ....[97]....
        /*01b0*/ 	.word	0xffffffff


	//   ....[98]....
        /*01b4*/ 	.word	0xffffffff


	//   ....[99]....
        /*01b8*/ 	.word	0xffffffff


	//   ....[100]....
        /*01bc*/ 	.word	0xffffffff


	//   ....[101]....
        /*01c0*/ 	.word	0x0500004b


	//   ....[102]....
        /*01c4*/ 	.word	0x0500004b


	//   ....[103]....
        /*01c8*/ 	.word	0x0500004b


	//   ....[104]....
        /*01cc*/ 	.word	0x0500004b


	//   ....[105]....
        /*01d0*/ 	.word	0x0500004b


	//   ....[106]....
        /*01d4*/ 	.word	0x0500004b


	//   ....[107]....
        /*01d8*/ 	.word	0x0500004b


	//   ....[108]....
        /*01dc*/ 	.word	0x0500004b


	//   ....[109]....
        /*01e0*/ 	.word	0x0500004b


	//   ....[110]....
        /*01e4*/ 	.word	0x0500004b


	//   ....[111]....
        /*01e8*/ 	.word	0x0500004b


	//   ....[112]....
        /*01ec*/ 	.word	0x0500004b


	//   ....[113]....
        /*01f0*/ 	.word	0x0500004b


	//   ....[114]....
        /*01f4*/ 	.word	0x0500004b


	//   ....[115]....
        /*01f8*/ 	.word	0x0500004b


	//   ....[116]....
        /*01fc*/ 	.word	0x0500004b


	//   ....[117]....
        /*0200*/ 	.word	0x0500004b


	//   ....[118]....
        /*0204*/ 	.word	0x0500004b


	//   ....[119]....
        /*0208*/ 	.word	0x0500004b


	//   ....[120]....
        /*020c*/ 	.word	0x0500004b


	//   ....[121]....
        /*0210*/ 	.word	0x0500004b


	//   ....[122]....
        /*0214*/ 	.word	0x0500004b


	//   ....[123]....
        /*0218*/ 	.word	0x0500004b


	//   ....[124]....
        /*021c*/ 	.word	0x0500004b


	//   ....[125]....
        /*0220*/ 	.word	0x0500004b


	//   ....[126]....
        /*0224*/ 	.word	0x0500004b


	//   ....[127]....
        /*0228*/ 	.word	0x0500004b


	//   ....[128]....
        /*022c*/ 	.word	0x0500004b


	//   ....[129]....
        /*0230*/ 	.word	0x0500004b


	//   ....[130]....
        /*0234*/ 	.word	0x0500004b


	//   ....[131]....
        /*0238*/ 	.word	0x0500004b


	//   ....[132]....
        /*023c*/ 	.word	0x0500004b


	//   ....[133]....
        /*0240*/ 	.word	0x0500004b


	//   ....[134]....
        /*0244*/ 	.word	0x0500004b


	//   ....[135]....
        /*0248*/ 	.word	0x0500004b


	//   ....[136]....
        /*024c*/ 	.word	0x0500004b


	//   ....[137]....
        /*0250*/ 	.word	0x0500004b


	//   ....[138]....
        /*0254*/ 	.word	0x0500004b


	//   ....[139]....
        /*0258*/ 	.word	0x0500004b


	//   ....[140]....
        /*025c*/ 	.word	0x0500004b


	//   ....[141]....
        /*0260*/ 	.word	0x0500004b


	//   ....[142]....
        /*0264*/ 	.word	0x0500004b


	//   ....[143]....
        /*0268*/ 	.word	0x0500004b


	//   ....[144]....
        /*026c*/ 	.word	0x0500004b


	//   ....[145]....
        /*0270*/ 	.word	0x0500004b


	//   ....[146]....
        /*0274*/ 	.word	0x0500004b


	//   ....[147]....
        /*0278*/ 	.word	0x0500004b


	//   ....[148]....
        /*027c*/ 	.word	0x0500004b


	//   ....[149]....
        /*0280*/ 	.word	0x0500004b


	//   ....[150]....
        /*0284*/ 	.word	0x0500004b


	//   ....[151]....
        /*0288*/ 	.word	0x0500004b


	//   ....[152]....
        /*028c*/ 	.word	0x0500004b


	//   ....[153]....
        /*0290*/ 	.word	0x0500004b


	//   ....[154]....
        /*0294*/ 	.word	0x0500004b


	//   ....[155]....
        /*0298*/ 	.word	0x0500004b


	//   ....[156]....
        /*029c*/ 	.word	0x0500004b


	//   ....[157]....
        /*02a0*/ 	.word	0x0500004b


	//   ....[158]....
        /*02a4*/ 	.word	0x0500004b


	//   ....[159]....
        /*02a8*/ 	.word	0x0500004b


	//   ....[160]....
        /*02ac*/ 	.word	0x0500004b


	//   ....[161]....
        /*02b0*/ 	.word	0x0500004b


	//   ....[162]....
        /*02b4*/ 	.word	0x0500004b


	//   ....[163]....
        /*02b8*/ 	.word	0x0500004b


	//   ....[164]....
        /*02bc*/ 	.word	0x0500004b


	//----- nvinfo : EIATTR_COOP_GROUP_INSTR_OFFSETS
	.align		4
.L_2133:
        /*02c0*/ 	.byte	0x04, 0x28
        /*02c2*/ 	.short	(.L_2135 - .L_2134)


	//   ....[0]....
.L_2134:
        /*02c4*/ 	.word	0x00000bc0


	//   ....[1]....
        /*02c8*/ 	.word	0x00000c70


	//   ....[2]....
        /*02cc*/ 	.word	0x00000ea0


	//   ....[3]....
        /*02d0*/ 	.word	0x00003580


	//   ....[4]....
        /*02d4*/ 	.word	0x00003f20


	//   ....[5]....
        /*02d8*/ 	.word	0x00004920


	//   ....[6]....
        /*02dc*/ 	.word	0x00004c70


	//   ....[7]....
        /*02e0*/ 	.word	0x00005ba0


	//   ....[8]....
        /*02e4*/ 	.word	0x000074a0


	//   ....[9]....
        /*02e8*/ 	.word	0x000074c0


	//   ....[10]....
        /*02ec*/ 	.word	0x000074d0


	//   ....[11]....
        /*02f0*/ 	.word	0x000074e0


	//   ....[12]....
        /*02f4*/ 	.word	0x00007580


	//   ....[13]....
        /*02f8*/ 	.word	0x000075a0


	//   ....[14]....
        /*02fc*/ 	.word	0x000075d0


	//   ....[15]....
        /*0300*/ 	.word	0x000075e0


	//   ....[16]....
        /*0304*/ 	.word	0x00007680


	//   ....[17]....
        /*0308*/ 	.word	0x000076b0


	//   ....[18]....
        /*030c*/ 	.word	0x000076d0


	//   ....[19]....
        /*0310*/ 	.word	0x000076e0


	//   ....[20]....
        /*0314*/ 	.word	0x00007790


	//   ....[21]....
        /*0318*/ 	.word	0x000077c0


	//   ....[22]....
        /*031c*/ 	.word	0x000077d0


	//   ....[23]....
        /*0320*/ 	.word	0x000077e0


	//   ....[24]....
        /*0324*/ 	.word	0x00007890


	//   ....[25]....
        /*0328*/ 	.word	0x000078b0


	//   ....[26]....
        /*032c*/ 	.word	0x000078c0


	//   ....[27]....
        /*0330*/ 	.word	0x000078d0


	//   ....[28]....
        /*0334*/ 	.word	0x00007a40


	//   ....[29]....
        /*0338*/ 	.word	0x00007a50


	//   ....[30]....
        /*033c*/ 	.word	0x00007a60


	//   ....[31]....
        /*0340*/ 	.word	0x00007a70


	//   ....[32]....
        /*0344*/ 	.word	0x00007a80


	//   ....[33]....
        /*0348*/ 	.word	0x00007a90


	//   ....[34]....
        /*034c*/ 	.word	0x00007aa0


	//   ....[35]....
        /*0350*/ 	.word	0x00007ab0


	//   ....[36]....
        /*0354*/ 	.word	0x00008d60


	//   ....[37]....
        /*0358*/ 	.word	0x00008d70


	//   ....[38]....
        /*035c*/ 	.word	0x00008d80


	//   ....[39]....
        /*0360*/ 	.word	0x00008d90


	//   ....[40]....
        /*0364*/ 	.word	0x00008eb0


	//   ....[41]....
        /*0368*/ 	.word	0x00008ec0


	//   ....[42]....
        /*036c*/ 	.word	0x00008ed0


	//   ....[43]....
        /*0370*/ 	.word	0x00008ee0


	//   ....[44]....
        /*0374*/ 	.word	0x00009000


	//   ....[45]....
        /*0378*/ 	.word	0x00009010


	//   ....[46]....
        /*037c*/ 	.word	0x00009020


	//   ....[47]....
        /*0380*/ 	.word	0x00009030


	//   ....[48]....
        /*0384*/ 	.word	0x00009150


	//   ....[49]....
        /*0388*/ 	.word	0x00009160


	//   ....[50]....
        /*038c*/ 	.word	0x00009170


	//   ....[51]....
        /*0390*/ 	.word	0x00009180


	//   ....[52]....
        /*0394*/ 	.word	0x000092a0


	//   ....[53]....
        /*0398*/ 	.word	0x000092b0


	//   ....[54]....
        /*039c*/ 	.word	0x000092c0


	//   ....[55]....
        /*03a0*/ 	.word	0x000092d0


	//   ....[56]....
        /*03a4*/ 	.word	0x000093f0


	//   ....[57]....
        /*03a8*/ 	.word	0x00009400


	//   ....[58]....
        /*03ac*/ 	.word	0x00009410


	//   ....[59]....
        /*03b0*/ 	.word	0x00009420


	//   ....[60]....
        /*03b4*/ 	.word	0x00009430


	//   ....[61]....
        /*03b8*/ 	.word	0x00009440


	//   ....[62]....
        /*03bc*/ 	.word	0x00009450


	//   ....[63]....
        /*03c0*/ 	.word	0x00009490


	//   ....[64]....
        /*03c4*/ 	.word	0x000094c0


	//   ....[65]....
        /*03c8*/ 	.word	0x000094d0


	//   ....[66]....
        /*03cc*/ 	.word	0x000094e0


	//   ....[67]....
        /*03d0*/ 	.word	0x000094f0


	//   ....[68]....
        /*03d4*/ 	.word	0x0000ca40


	//   ....[69]....
        /*03d8*/ 	.word	0x0000ca80


	//   ....[70]....
        /*03dc*/ 	.word	0x0000cac0


	//   ....[71]....
        /*03e0*/ 	.word	0x0000cb00


	//   ....[72]....
        /*03e4*/ 	.word	0x0000cc10


	//   ....[73]....
        /*03e8*/ 	.word	0x0000cc90


	//   ....[74]....
        /*03ec*/ 	.word	0x0000ccd0


	//   ....[75]....
        /*03f0*/ 	.word	0x0000cd10


	//   ....[76]....
        /*03f4*/ 	.word	0x0000cde0


	//   ....[77]....
        /*03f8*/ 	.word	0x0000ce60


	//   ....[78]....
        /*03fc*/ 	.word	0x0000cea0


	//   ....[79]....
        /*0400*/ 	.word	0x0000cee0


	//   ....[80]....
        /*0404*/ 	.word	0x0000cfd0


	//   ....[81]....
        /*0408*/ 	.word	0x0000d030


	//   ....[82]....
        /*040c*/ 	.word	0x0000d080


	//   ....[83]....
        /*0410*/ 	.word	0x0000d0c0


	//   ....[84]....
        /*0414*/ 	.word	0x0000d1a0


	//   ....[85]....
        /*0418*/ 	.word	0x0000d210


	//   ....[86]....
        /*041c*/ 	.word	0x0000d250


	//   ....[87]....
        /*0420*/ 	.word	0x0000d290


	//   ....[88]....
        /*0424*/ 	.word	0x0000d750


	//   ....[89]....
        /*0428*/ 	.word	0x0000df00


	//   ....[90]....
        /*042c*/ 	.word	0x0000e3a0


	//   ....[91]....
        /*0430*/ 	.word	0x0000e490


	//   ....[92]....
        /*0434*/ 	.word	0x0000e4d0


	//   ....[93]....
        /*0438*/ 	.word	0x0000e530


	//   ....[94]....
        /*043c*/ 	.word	0x0000e590


	//   ....[95]....
        /*0440*/ 	.word	0x0000e5c0


	//   ....[96]....
        /*0444*/ 	.word	0x0000e730


	//   ....[97]....
        /*0448*/ 	.word	0x0000e770


	//   ....[98]....
        /*044c*/ 	.word	0x0000e7e0


	//   ....[99]....
        /*0450*/ 	.word	0x0000e830


	//   ....[100]....
        /*0454*/ 	.word	0x0000e850


	//   ....[101]....
        /*0458*/ 	.word	0x0000ed40


	//   ....[102]....
        /*045c*/ 	.word	0x0000ed90


	//   ....[103]....
        /*0460*/ 	.word	0x0000ede0


	//   ....[104]....
        /*0464*/ 	.word	0x0000ee30


	//   ....[105]....
        /*0468*/ 	.word	0x0000ef50


	//   ....[106]....
        /*046c*/ 	.word	0x0000efa0


	//   ....[107]....
        /*0470*/ 	.word	0x0000eff0


	//   ....[108]....
        /*0474*/ 	.word	0x0000f040


	//   ....[109]....
        /*0478*/ 	.word	0x0000f160


	//   ....[110]....
        /*047c*/ 	.word	0x0000f1b0


	//   ....[111]....
        /*0480*/ 	.word	0x0000f200


	//   ....[112]....
        /*0484*/ 	.word	0x0000f250


	//   ....[113]....
        /*0488*/ 	.word	0x0000f370


	//   ....[114]....
        /*048c*/ 	.word	0x0000f3c0


	//   ....[115]....
        /*0490*/ 	.word	0x0000f410


	//   ....[116]....
        /*0494*/ 	.word	0x0000f460


	//   ....[117]....
        /*0498*/ 	.word	0x0000f570


	//   ....[118]....
        /*049c*/ 	.word	0x0000f5c0


	//   ....[119]....
        /*04a0*/ 	.word	0x0000f610


	//   ....[120]....
        /*04a4*/ 	.word	0x0000f660


	//   ....[121]....
        /*04a8*/ 	.word	0x0000f6f0


	//   ....[122]....
        /*04ac*/ 	.word	0x0000f790


	//   ....[123]....
        /*04b0*/ 	.word	0x0000f830


	//   ....[124]....
        /*04b4*/ 	.word	0x0000f8d0


	//   ....[125]....
        /*04b8*/ 	.word	0x0000f970


	//   ....[126]....
        /*04bc*/ 	.word	0x0000fa20


	//   ....[127]....
        /*04c0*/ 	.word	0x0000fa70


	//   ....[128]....
        /*04c4*/ 	.word	0x0000fac0


	//   ....[129]....
        /*04c8*/ 	.word	0x0000fb10


	//   ....[130]....
        /*04cc*/ 	.word	0x0000fb60


	//   ....[131]....
        /*04d0*/ 	.word	0x0000fbb0


	//   ....[132]....
        /*04d4*/ 	.word	0x0000fc00


	//   ....[133]....
        /*04d8*/ 	.word	0x0000fc90


	//   ....[134]....
        /*04dc*/ 	.word	0x0000fce0


	//   ....[135]....
        /*04e0*/ 	.word	0x0000fd30


	//   ....[136]....
        /*04e4*/ 	.word	0x0000fd80


	//   ....[137]....
        /*04e8*/ 	.word	0x0000fe10


	//   ....[138]....
        /*04ec*/ 	.word	0x0000fea0


	//   ....[139]....
        /*04f0*/ 	.word	0x0000fef0


	//   ....[140]....
        /*04f4*/ 	.word	0x0000ff40


	//   ....[141]....
        /*04f8*/ 	.word	0x0000ffd0


	//   ....[142]....
        /*04fc*/ 	.word	0x00010060


	//   ....[143]....
        /*0500*/ 	.word	0x000100b0


	//   ....[144]....
        /*0504*/ 	.word	0x00010100


	//   ....[145]....
        /*0508*/ 	.word	0x00010190


	//   ....[146]....
        /*050c*/ 	.word	0x00010220


	//   ....[147]....
        /*0510*/ 	.word	0x00010270


	//   ....[148]....
        /*0514*/ 	.word	0x000102c0


	//   ....[149]....
        /*0518*/ 	.word	0x00010350


	//   ....[150]....
        /*051c*/ 	.word	0x000103e0


	//   ....[151]....
        /*0520*/ 	.word	0x00010430


	//   ....[152]....
        /*0524*/ 	.word	0x00010480


	//   ....[153]....
        /*0528*/ 	.word	0x00010510


	//   ....[154]....
        /*052c*/ 	.word	0x000105c0


	//   ....[155]....
        /*0530*/ 	.word	0x00010610


	//   ....[156]....
        /*0534*/ 	.word	0x000106a0


	//   ....[157]....
        /*0538*/ 	.word	0x00010700


	//   ....[158]....
        /*053c*/ 	.word	0x00010750


	//   ....[159]....
        /*0540*/ 	.word	0x000107b0


	//   ....[160]....
        /*0544*/ 	.word	0x00010800


	//   ....[161]....
        /*0548*/ 	.word	0x00010830


	//   ....[162]....
        /*054c*/ 	.word	0x00010880


	//   ....[163]....
        /*0550*/ 	.word	0x000108d0


	//   ....[164]....
        /*0554*/ 	.word	0x00010920


	//----- nvinfo : EIATTR_EXIT_INSTR_OFFSETS
	.align		4
.L_2135:
        /*0558*/ 	.byte	0x04, 0x1c
        /*055a*/ 	.short	(.L_2137 - .L_2136)


	//   ....[0]....
.L_2136:
        /*055c*/ 	.word	0x0000e990


	//   ....[1]....
        /*0560*/ 	.word	0x0000ece0


	//----- nvinfo : EIATTR_MAX_THREADS
	.align		4
.L_2137:
        /*0564*/ 	.byte	0x04, 0x05
        /*0566*/ 	.short	(.L_2139 - .L_2138)
.L_2138:
        /*0568*/ 	.word	0x00000040
        /*056c*/ 	.word	0x00000001
        /*0570*/ 	.word	0x00000001


	//----- nvinfo : EIATTR_CRS_STACK_SIZE
	.align		4
.L_2139:
        /*0574*/ 	.byte	0x04, 0x1e
        /*0576*/ 	.short	(.L_2141 - .L_2140)
.L_2140:
        /*0578*/ 	.word	0x00000000


	//----- nvinfo : EIATTR_CBANK_PARAM_SIZE
	.align		4
.L_2141:
        /*057c*/ 	.byte	0x03, 0x19
        /*057e*/ 	.short	0x01f0


	//----- nvinfo : EIATTR_PARAM_CBANK
	.align		4
        /*0580*/ 	.byte	0x04, 0x0a
        /*0582*/ 	.short	(.L_2143 - .L_2142)
	.align		4
.L_2142:
        /*0584*/ 	.word	index@(.nv.constant0._Z25selective_scan_bwd_kernelI32Selective_Scan_bwd_kernel_traitsILi64ELi16ELb1ELb1ELb0ELb1ELb1EN3c108BFloat16ENS1_7complexIfEEEEv12SSMParamsBwd)
        /*0588*/ 	.short	0x0210
        /*058a*/ 	.short	0x01f0


	//----- nvinfo : EIATTR_SW_WAR
	.align		4
.L_2143:
        /*058c*/ 	.byte	0x04, 0x36
        /*058e*/ 	.short	(.L_2145 - .L_2144)
.L_2144:
        /*0590*/ 	.word	0x00000008
.L_2145:


//--------------------- .nv.info._Z25selective_scan_bwd_kernelI32Selective_Scan_bwd_kernel_traitsILi64ELi16ELb1ELb1ELb1ELb0ELb0EN3c108BFloat16ENS1_7complexIfEEEEv12SSMParamsBwd --------------------------
	.section	.nv.info._Z25selective_scan_bwd_kernelI32Selective_Scan_bwd_kernel_traitsILi64ELi16ELb1ELb1ELb1ELb0ELb0EN3c108BFloat16ENS1_7complexIfEEEEv12SSMParamsBwd,"",@"SHT_CUDA_INFO"
	.sectionflags	@""
	.align	4


	//----- nvinfo : EIATTR_CUDA_API_VERSION
	.align		4
        /*0000*/ 	.byte	0x04, 0x37
        /*0002*/ 	.short	(.L_2147 - .L_2146)
.L_2146:
        /*0004*/ 	.word	0x00000082


	//----- nvinfo : EIATTR_KPARAM_INFO
	.align		4
.L_2147:
        /*0008*/ 	.byte	0x04, 0x17
        /*000a*/ 	.short	(.L_2149 - .L_2148)
.L_2148:
        /*000c*/ 	.word	0x00000000
        /*0010*/ 	.short	0x0000
        /*0012*/ 	.short	0x0000
        /*0014*/ 	.byte	0x00, 0xf0, 0xc1, 0x07


	//----- nvinfo : EIATTR_SPARSE_MMA_MASK
	.align		4
.L_2149:
        /*0018*/ 	.byte	0x03, 0x50
        /*001a*/ 	.short	0x0000


	//----- nvinfo : EIATTR_MAXREG_COUNT
	.align		4
        /*001c*/ 	.byte	0x03, 0x1b
        /*001e*/ 	.short	0x00ff


	//----- nvinfo : EIATTR_NUM_BARRIERS
	.align		4
        /*0020*/ 	.byte	0x02, 0x4c
        /*0022*/ 	.byte	0x01
	.zero		1


	//----- nvinfo : EIATTR_MERCURY_ISA_VERSION
	.align		4
        /*0024*/ 	.byte	0x03, 0x5f
        /*0026*/ 	.short	0x0101


	//----- nvinfo : EIATTR_COOP_GROUP_MASK_REGIDS
	.align		4
        /*0028*/ 	.byte	0x04, 0x29
        /*002a*/ 	.short	(.L_2151 - .L_2150)


	//   ....[0]....
.L_2150:
        /*002c*/ 	.word	0xffffffff


	//   ....[1]....
        /*0030*/ 	.word	0xffffffff


	//   ....[2]....
        /*0034*/ 	.word	0xffffffff


	//   ....[3]....
        /*0038*/ 	.word	0xffffffff


	//   ....[4]....
        /*003c*/ 	.word	0xffffffff


	//   ....[5]....
        /*0040*/ 	.word	0xffffffff


	//   ....[6]....
        /*0044*/ 	.word	0xffffffff


	//   ....[7]....
        /*0048*/ 	.word	0xffffffff


	//   ....[8]....
        /*004c*/ 	.word	0xffffffff


	//   ....[9]....
        /*0050*/ 	.word	0xffffffff


	//   ....[10]....
        /*0054*/ 	.word	0xffffffff


	//   ....[11]....
        /*0058*/ 	.word	0xffffffff


	//   ....[12]....
        /*005c*/ 	.word	0xffffffff


	//   ....[13]....
        /*0060*/ 	.word	0xffffffff


	//   ....[14]....
        /*0064*/ 	.word	0xffffffff


	//   ....[15]....
        /*0068*/ 	.word	0xffffffff


	//   ....[16]....
        /*006c*/ 	.word	0xffffffff


	//   ....[17]....
        /*0070*/ 	.word	0xffffffff


	//   ....[18]....
        /*0074*/ 	.word	0xffffffff


	//   ....[19]....
        /*0078*/ 	.word	0xffffffff


	//   ....[20]....
        /*007c*/ 	.word	0xffffffff


	//   ....[21]....
        /*0080*/ 	.word	0xffffffff


	//   ....[22]....
        /*0084*/ 	.word	0xffffffff


	//   ....[23]....
        /*0088*/ 	.word	0xffffffff


	//   ....[24]....
        /*008c*/ 	.word	0xffffffff


	//   ....[25]....
        /*0090*/ 	.word	0xffffffff


	//   ....[26]....
        /*0094*/ 	.word	0xffffffff


	//   ....[27]....
        /*0098*/ 	.word	0xffffffff


	//   ....[28]....
        /*009c*/ 	.word	0xffffffff


	//   ....[29]....
        /*00a0*/ 	.word	0xffffffff


	//   ....[30]....
        /*00a4*/ 	.word	0xffffffff


	//   ....[31]....
        /*00a8*/ 	.word	0xffffffff


	//   ....[32]....
        /*00ac*/ 	.word	0xffffffff


	//   ....[33]....
        /*00b0*/ 	.word	0xffffffff


	//   ....[34]....
        /*00b4*/ 	.word	0xffffffff


	//   ....[35]....
        /*00b8*/ 	.word	0xffffffff


	//   ....[36]....
        /*00bc*/ 	.word	0xffffffff


	//   ....[37]....
        /*00c0*/ 	.word	0xffffffff


	//   ....[38]....
        /*00c4*/ 	.word	0xffffffff


	//   ....[39]....
        /*00c8*/ 	.word	0xffffffff


	//   ....[40]....
        /*00cc*/ 	.word	0xffffffff


	//   ....[41]....
        /*00d0*/ 	.word	0xffffffff


	//   ....[42]....
        /*00d4*/ 	.word	0xffffffff


	//   ....[43]....
        /*00d8*/ 	.word	0xffffffff


	//   ....[44]....
        /*00dc*/ 	.word	0xffffffff


	//   ....[45]....
        /*00e0*/ 	.word	0xffffffff


	//   ....[46]....
        /*00e4*/ 	.word	0xffffffff


	//   ....[47]....
        /*00e8*/ 	.word	0xffffffff


	//   ....[48]....
        /*00ec*/ 	.word	0xffffffff


	//   ....[49]....
        /*00f0*/ 	.word	0xffffffff


	//   ....[50]....
        /*00f4*/ 	.word	0xffffffff


	//   ....[51]....
        /*00f8*/ 	.word	0xffffffff


	//   ....[52]....
        /*00fc*/ 	.word	0xffffffff


	//   ....[53]....
        /*0100*/ 	.word	0xffffffff


	//   ....[54]....
        /*0104*/ 	.word	0xffffffff


	//   ....[55]....
        /*0108*/ 	.word	0xffffffff


	//   ....[56]....
        /*010c*/ 	.word	0xffffffff


	//   ....[57]....
        /*0110*/ 	.word	0xffffffff


	//   ....[58]....
        /*0114*/ 	.word	0xffffffff


	//   ....[59]....
        /*0118*/ 	.word	0xffffffff


	//   ....[60]....
        /*011c*/ 	.word	0xffffffff


	//   ....[61]....
        /*0120*/ 	.word	0xffffffff


	//   ....[62]....
        /*0124*/ 	.word	0xffffffff


	//   ....[63]....
        /*0128*/ 	.word	0xffffffff


	//   ....[64]....
        /*012c*/ 	.word	0xffffffff


	//   ....[65]....
        /*0130*/ 	.word	0xffffffff


	//   ....[66]....
        /*0134*/ 	.word	0xffffffff


	//   ....[67]....
        /*0138*/ 	.word	0xffffffff


	//   ....[68]....
        /*013c*/ 	.word	0xffffffff


	//   ....[69]....
        /*0140*/ 	.word	0xffffffff


	//   ....[70]....
        /*0144*/ 	.word	0xffffffff


	//   ....[71]....
        /*0148*/ 	.word	0xffffffff


	//   ....[72]....
        /*014c*/ 	.word	0xffffffff


	//   ....[73]....
        /*0150*/ 	.word	0xffffffff


	//   ....[74]....
        /*0154*/ 	.word	0xffffffff


	//   ....[75]....
        /*0158*/ 	.word	0xffffffff


	//   ....[76]....
        /*015c*/ 	.word	0xffffffff


	//   ....[77]....
        /*0160*/ 	.word	0xffffffff


	//   ....[78]....
        /*0164*/ 	.word	0xffffffff


	//   ....[79]....
        /*0168*/ 	.word	0xffffffff


	//   ....[80]....
        /*016c*/ 	.word	0xffffffff


	//   ....[81]....
        /*0170*/ 	.word	0xffffffff


	//   ....[82]....
        /*0174*/ 	.word	0xffffffff


	//   ....[83]....
        /*0178*/ 	.word	0xffffffff


	//   ....[84]....
        /*017c*/ 	.word	0xffffffff


	//   ....[85]....
        /*0180*/ 	.word	0xffffffff


	//   ....[86]....
        /*0184*/ 	.word	0xffffffff


	//   ....[87]....
        /*0188*/ 	.word	0x0500004b


	//   ....[88]....
        /*018c*/ 	.word	0x0500004b


	//   ....[89]....
        /*0190*/ 	.word	0x0500004b


	//   ....[90]....
        /*0194*/ 	.word	0x0500004b


	//   ....[91]....
        /*0198*/ 	.word	0x0500004b


	//   ....[92]....
        /*019c*/ 	.word	0x0500004b


	//   ....[93]....
        /*01a0*/ 	.word	0x0500004b


	//   ....[94]....
        /*01a4*/ 	.word	0x0500004b


	//   ....[95]....
        /*01a8*/ 	.word	0x0500004b


	//   ....[96]....
        /*01ac*/ 	.word	0x0500004b


	//   ....[97]....
        /*01b0*/ 	.word	0x0500004b


	//   ....[98]....
        /*01b4*/ 	.word	0x0500004b


	//   ....[99]....
        /*01b8*/ 	.word	0x0500004b


	//   ....[100]....
        /*01bc*/ 	.word	0x0500004b


	//   ....[101]....
        /*01c0*/ 	.word	0x0500004b


	//   ....[102]....
        /*01c4*/ 	.word	0x0500004b


	//   ....[103]....
        /*01c8*/ 	.word	0x0500004b


	//   ....[104]....
        /*01cc*/ 	.word	0x0500004b


	//   ....[105]....
        /*01d0*/ 	.word	0x0500004b


	//   ....[106]....
        /*01d4*/ 	.word	0x0500004b


	//   ....[107]....
        /*01d8*/ 	.word	0x0500004b


	//   ....[108]....
        /*01dc*/ 	.word	0x0500004b


	//   ....[109]....
        /*01e0*/ 	.word	0x0500004b


	//   ....[110]....
        /*01e4*/ 	.word	0x0500004b


	//   ....[111]....
        /*01e8*/ 	.word	0x0500004b


	//   ....[112]....
        /*01ec*/ 	.word	0x0500004b


	//   ....[113]....
        /*01f0*/ 	.word	0x0500004b


	//   ....[114]....
        /*01f4*/ 	.word	0x0500004b


	//   ....[115]....
        /*01f8*/ 	.word	0x0500004b


	//   ....[116]....
        /*01fc*/ 	.word	0x0500004b


	//   ....[117]....
        /*0200*/ 	.word	0x0500004b


	//   ....[118]....
        /*0204*/ 	.word	0x0500004b


	//   ....[119]....
        /*0208*/ 	.word	0x0500004b


	//   ....[120]....
        /*020c*/ 	.word	0x0500004b


	//   ....[121]....
        /*0210*/ 	.word	0x0500004b


	//   ....[122]....
        /*0214*/ 	.word	0x0500004b


	//   ....[123]....
        /*0218*/ 	.word	0x0500004b


	//   ....[124]....
        /*021c*/ 	.word	0x0500004b


	//   ....[125]....
        /*0220*/ 	.word	0x0500004b


	//   ....[126]....
        /*0224*/ 	.word	0x0500004b


	//   ....[127]....
        /*0228*/ 	.word	0x0500004b


	//   ....[128]....
        /*022c*/ 	.word	0x0500004b


	//   ....[129]....
        /*0230*/ 	.word	0x0500004b


	//   ....[130]....
        /*0234*/ 	.word	0x0500004b


	//   ....[131]....
        /*0238*/ 	.word	0x0500004b


	//   ....[132]....
        /*023c*/ 	.word	0x0500004b


	//   ....[133]....
        /*0240*/ 	.word	0x0500004b


	//   ....[134]....
        /*0244*/ 	.word	0x0500004b


	//   ....[135]....
        /*0248*/ 	.word	0x0500004b


	//   ....[136]....
        /*024c*/ 	.word	0x0500004b


	//   ....[137]....
        /*0250*/ 	.word	0x0500004b


	//   ....[138]....
        /*0254*/ 	.word	0x0500004b


	//   ....[139]....
        /*0258*/ 	.word	0x0500004b


	//   ....[140]....
        /*025c*/ 	.word	0x0500004b


	//   ....[141]....
        /*0260*/ 	.word	0x0500004b


	//   ....[142]....
        /*0264*/ 	.word	0x0500004b


	//   ....[143]....
        /*0268*/ 	.word	0x0500004b


	//   ....[144]....
        /*026c*/ 	.word	0x0500004b


	//   ....[145]....
        /*0270*/ 	.word	0x0500004b


	//   ....[146]....
        /*0274*/ 	.word	0x0500004b


	//   ....[147]....
        /*0278*/ 	.word	0x0500004b


	//   ....[148]....
        /*027c*/ 	.word	0x0500004b


	//   ....[149]....
        /*0280*/ 	.word	0x0500004b


	//   ....[150]....
        /*0284*/ 	.word	0x0500004b


	//----- nvinfo : EIATTR_COOP_GROUP_INSTR_OFFSETS
	.align		4
.L_2151:
        /*0288*/ 	.byte	0x04, 0x28
        /*028a*/ 	.short	(.L_2153 - .L_2152)


	//   ....[0]....
.L_2152:
        /*028c*/ 	.word	0x00000ca0


	//   ....[1]....
        /*0290*/ 	.word	0x00000d50


	//   ....[2]....
        /*0294*/ 	.word	0x00000f40


	//   ....[3]....
        /*0298*/ 	.word	0x00001c50


	//   ....[4]....
        /*029c*/ 	.word	0x000027d0


	//   ....[5]....
        /*02a0*/ 	.word	0x00004070


	//   ....[6]....
        /*02a4*/ 	.word	0x00004090


	//   ....[7]....
        /*02a8*/ 	.word	0x000040a0


	//   ....[8]....
        /*02ac*/ 	.word	0x000040b0


	//   ....[9]....
        /*02b0*/ 	.word	0x00004150


	//   ....[10]....
        /*02b4*/ 	.word	0x00004180


	//   ....[11]....
        /*02b8*/ 	.word	0x000041a0


	//   ....[12]....
        /*02bc*/ 	.word	0x000041b0


	//   ....[13]....
        /*02c0*/ 	.word	0x00004250


	//   ....[14]....
        /*02c4*/ 	.word	0x00004280


	//   ....[15]....
        /*02c8*/ 	.word	0x000042a0


	//   ....[16]....
        /*02cc*/ 	.word	0x000042b0


	//   ....[17]....
        /*02d0*/ 	.word	0x00004350


	//   ....[18]....
        /*02d4*/ 	.word	0x00004380


	//   ....[19]....
        /*02d8*/ 	.word	0x000043a0


	//   ....[20]....
        /*02dc*/ 	.word	0x000043b0


	//   ....[21]....
        /*02e0*/ 	.word	0x00004470


	//   ....[22]....
        /*02e4*/ 	.word	0x00004480


	//   ....[23]....
        /*02e8*/ 	.word	0x00004490


	//   ....[24]....
        /*02ec*/ 	.word	0x000044a0


	//   ....[25]....
        /*02f0*/ 	.word	0x00004610


	//   ....[26]....
        /*02f4*/ 	.word	0x00004620


	//   ....[27]....
        /*02f8*/ 	.word	0x00004630


	//   ....[28]....
        /*02fc*/ 	.word	0x00004640


	//   ....[29]....
        /*0300*/ 	.word	0x00004650


	//   ....[30]....
        /*0304*/ 	.word	0x00004660


	//   ....[31]....
        /*0308*/ 	.word	0x00004670


	//   ....[32]....
        /*030c*/ 	.word	0x00004680


	//   ....[33]....
        /*0310*/ 	.word	0x00005930


	//   ....[34]....
        /*0314*/ 	.word	0x00005940


	//   ....[35]....
        /*0318*/ 	.word	0x00005950


	//   ....[36]....
        /*031c*/ 	.word	0x00005960


	//   ....[37]....
        /*0320*/ 	.word	0x00005a80


	//   ....[38]....
        /*0324*/ 	.word	0x00005a90


	//   ....[39]....
        /*0328*/ 	.word	0x00005aa0


	//   ....[40]....
        /*032c*/ 	.word	0x00005ab0


	//   ....[41]....
        /*0330*/ 	.word	0x00005bd0


	//   ....[42]....
        /*0334*/ 	.word	0x00005be0


	//   ....[43]....
        /*0338*/ 	.word	0x00005bf0


	//   ....[44]....
        /*033c*/ 	.word	0x00005c00


	//   ....[45]....
        /*0340*/ 	.word	0x00005d20


	//   ....[46]....
        /*0344*/ 	.word	0x00005d30


	//   ....[47]....
        /*0348*/ 	.word	0x00005d40


	//   ....[48]....
        /*034c*/ 	.word	0x00005d50


	//   ....[49]....
        /*0350*/ 	.word	0x00005e70


	//   ....[50]....
        /*0354*/ 	.word	0x00005e80


	//   ....[51]....
        /*0358*/ 	.word	0x00005e90


	//   ....[52]....
        /*035c*/ 	.word	0x00005ea0


	//   ....[53]....
        /*0360*/ 	.word	0x00005fc0


	//   ....[54]....
        /*0364*/ 	.word	0x00005fd0


	//   ....[55]....
        /*0368*/ 	.word	0x00005fe0


	//   ....[56]....
        /*036c*/ 	.word	0x00005ff0


	//   ....[57]....
        /*0370*/ 	.word	0x00006000


	//   ....[58]....
        /*0374*/ 	.word	0x00006010


	//   ....[59]....
        /*0378*/ 	.word	0x00006020


	//   ....[60]....
        /*037c*/ 	.word	0x00006060


	//   ....[61]....
        /*0380*/ 	.word	0x00006090


	//   ....[62]....
        /*0384*/ 	.word	0x000060a0


	//   ....[63]....
        /*0388*/ 	.word	0x000060b0


	//   ....[64]....
        /*038c*/ 	.word	0x000060c0


	//   ....[65]....
        /*0390*/ 	.word	0x0000a170


	//   ....[66]....
        /*0394*/ 	.word	0x0000a1b0


	//   ....[67]....
        /*0398*/ 	.word	0x0000a340


	//   ....[68]....
        /*039c*/ 	.word	0x0000a380


	//   ....[69]....
        /*03a0*/ 	.word	0x0000a510


	//   ....[70]....
        /*03a4*/ 	.word	0x0000a550


	//   ....[71]....
        /*03a8*/ 	.word	0x0000a580


	//   ....[72]....
        /*03ac*/ 	.word	0x0000a5a0


	//   ....[73]....
        /*03b0*/ 	.word	0x0000a5d0


	//   ....[74]....
        /*03b4*/ 	.word	0x0000a5f0


	//   ....[75]....
        /*03b8*/ 	.word	0x0000a9f0


	//   ....[76]....
        /*03bc*/ 	.word	0x0000ae40


	//   ....[77]....
        /*03c0*/ 	.word	0x0000aee0


	//   ....[78]....
        /*03c4*/ 	.word	0x0000af20


	//   ....[79]....
        /*03c8*/ 	.word	0x0000af80


	//   ....[80]....
        /*03cc*/ 	.word	0x0000afe0


	//   ....[81]....
        /*03d0*/ 	.word	0x0000b010


	//   ....[82]....
        /*03d4*/ 	.word	0x0000b180


	//   ....[83]....
        /*03d8*/ 	.word	0x0000b1c0


	//   ....[84]....
        /*03dc*/ 	.word	0x0000b220


	//   ....[85]....
        /*03e0*/ 	.word	0x0000b270


	//   ....[86]....
        /*03e4*/ 	.word	0x0000b2a0


	//   ....[87]....
        /*03e8*/ 	.word	0x0000b630


	//   ....[88]....
        /*03ec*/ 	.word	0x0000b680


	//   ....[89]....
        /*03f0*/ 	.word	0x0000b6d0


	//   ....[90]....
        /*03f4*/ 	.word	0x0000b720


	//   ....[91]....
        /*03f8*/ 	.word	0x0000b830


	//   ....[92]....
        /*03fc*/ 	.word	0x0000b880


	//   ....[93]....
        /*0400*/ 	.word	0x0000b8d0


	//   ....[94]....
        /*0404*/ 	.word	0x0000b920


	//   ....[95]....
        /*0408*/ 	.word	0x0000ba40


	//   ....[96]....
        /*040c*/ 	.word	0x0000ba90


	//   ....[97]....
        /*0410*/ 	.word	0x0000bae0


	//   ....[98]....
        /*0414*/ 	.word	0x0000bb30


	//   ....[99]....
        /*0418*/ 	.word	0x0000bc50


	//   ....[100]....
        /*041c*/ 	.word	0x0000bca0


	//   ....[101]....
        /*0420*/ 	.word	0x0000bcf0


	//   ....[102]....
        /*0424*/ 	.word	0x0000bd40


	//   ....[103]....
        /*0428*/ 	.word	0x0000be50


	//   ....[104]....
        /*042c*/ 	.word	0x0000bea0


	//   ....[105]....
        /*0430*/ 	.word	0x0000bef0


	//   ....[106]....
        /*0434*/ 	.word	0x0000bf40


	//   ....[107]....
        /*0438*/ 	.word	0x0000bfd0


	//   ....[108]....
        /*043c*/ 	.word	0x0000c070


	//   ....[109]....
        /*0440*/ 	.word	0x0000c110


	//   ....[110]....
        /*0444*/ 	.word	0x0000c1b0


	//   ....[111]....
        /*0448*/ 	.word	0x0000c250


	//   ....[112]....
        /*044c*/ 	.word	0x0000c2f0


	//   ....[113]....
        /*0450*/ 	.word	0x0000c350


	//   ....[114]....
        /*0454*/ 	.word	0x0000c3a0


	//   ....[115]....
        /*0458*/ 	.word	0x0000c3f0


	//   ....[116]....
        /*045c*/ 	.word	0x0000c440


	//   ....[117]....
        /*0460*/ 	.word	0x0000c490


	//   ....[118]....
        /*0464*/ 	.word	0x0000c4e0


	//   ....[119]....
        /*0468*/ 	.word	0x0000c570


	//   ....[120]....
        /*046c*/ 	.word	0x0000c5c0


	//   ....[121]....
        /*0470*/ 	.word	0x0000c610


	//   ....[122]....
        /*0474*/ 	.word	0x0000c660


	//   ....[123]....
        /*0478*/ 	.word	0x0000c6f0


	//   ....[124]....
        /*047c*/ 	.word	0x0000c780


	//   ....[125]....
        /*0480*/ 	.word	0x0000c7d0


	//   ....[126]....
        /*0484*/ 	.word	0x0000c820


	//   ....[127]....
        /*0488*/ 	.word	0x0000c8b0


	//   ....[128]....
        /*048c*/ 	.word	0x0000c940


	//   ....[129]....
        /*0490*/ 	.word	0x0000c990


	//   ....[130]....
        /*0494*/ 	.word	0x0000c9e0


	//   ....[131]....
        /*0498*/ 	.word	0x0000ca70


	//   ....[132]....
        /*049c*/ 	.word	0x0000cb00


	//   ....[133]....
        /*04a0*/ 	.word	0x0000cb50


	//   ....[134]....
        /*04a4*/ 	.word	0x0000cba0


	//   ....[135]....
        /*04a8*/ 	.word	0x0000cc30


	//   ....[136]....
        /*04ac*/ 	.word	0x0000ccc0


	//   ....[137]....
        /*04b0*/ 	.word	0x0000cd10


	//   ....[138]....
        /*04b4*/ 	.word	0x0000cd60


	//   ....[139]....
        /*04b8*/ 	.word	0x0000cdf0


	//   ....[140]....
        /*04bc*/ 	.word	0x0000cea0


	//   ....[141]....
        /*04c0*/ 	.word	0x0000cf50


	//   ....[142]....
        /*04c4*/ 	.word	0x0000cfa0


	//   ....[143]....
        /*04c8*/ 	.word	0x0000cff0


	//   ....[144]....
        /*04cc*/ 	.word	0x0000d040


	//   ....[145]....
        /*04d0*/ 	.word	0x0000d090


	//   ....[146]....
        /*04d4*/ 	.word	0x0000d0e0


	//   ....[147]....
        /*04d8*/ 	.word	0x0000d120


	//   ....[148]....
        /*04dc*/ 	.word	0x0000d170


	//   ....[149]....
        /*04e0*/ 	.word	0x0000d1c0


	//   ....[150]....
        /*04e4*/ 	.word	0x0000d210


	//----- nvinfo : EIATTR_EXIT_INSTR_OFFSETS
	.align		4
.L_2153:
        /*04e8*/ 	.byte	0x04, 0x1c
        /*04ea*/ 	.short	(.L_2155 - .L_2154)


	//   ....[0]....
.L_2154:
        /*04ec*/ 	.word	0x0000b3e0


	//   ....[1]....
        /*04f0*/ 	.word	0x0000b5d0


	//----- nvinfo : EIATTR_MAX_THREADS
	.align		4
.L_2155:
        /*04f4*/ 	.byte	0x04, 0x05
        /*04f6*/ 	.short	(.L_2157 - .L_2156)
.L_2156:
        /*04f8*/ 	.word	0x00000040
        /*04fc*/ 	.word	0x00000001
        /*0500*/ 	.word	0x00000001


	//----- nvinfo : EIATTR_CRS_STACK_SIZE
	.align		4
.L_2157:
        /*0504*/ 	.byte	0x04, 0x1e
        /*0506*/ 	.short	(.L_2159 - .L_2158)
.L_2158:
        /*0508*/ 	.word	0x00000000


	//----- nvinfo : EIATTR_CBANK_PARAM_SIZE
	.align		4
.L_2159:
        /*050c*/ 	.byte	0x03, 0x19
        /*050e*/ 	.short	0x01f0


	//----- nvinfo : EIATTR_PARAM_CBANK
	.align		4
        /*0510*/ 	.byte	0x04, 0x0a
        /*0512*/ 	.short	(.L_2161 - .L_2160)
	.align		4
.L_2160:
        /*0514*/ 	.word	index@(.nv.constant0._Z25selective_scan_bwd_kernelI32Selective_Scan_bwd_kernel_traitsILi64ELi16ELb1ELb1ELb1ELb0ELb0EN3c108BFloat16ENS1_7complexIfEEEEv12SSMParamsBwd)
        /*0518*/ 	.short	0x0210
        /*051a*/ 	.short	0x01f0


	//----- nvinfo : EIATTR_SW_WAR
	.align		4
.L_2161:
        /*051c*/ 	.byte	0x04, 0x36
        /*051e*/ 	.short	(.L_2163 - .L_2162)
.L_2162:
        /*0520*/ 	.word	0x00000008
.L_2163:


//--------------------- .nv.info._Z25selective_scan_bwd_kernelI32Selective_Scan_bwd_kernel_traitsILi64ELi16ELb1ELb1ELb1ELb0ELb1EN3c108BFloat16ENS1_7complexIfEEEEv12SSMParamsBwd --------------------------
	.section	.nv.info._Z25selective_scan_bwd_kernelI32Selective_Scan_bwd_kernel_traitsILi64ELi16ELb1ELb1ELb1ELb0ELb1EN3c108BFloat16ENS1_7complexIfEEEEv12SSMParamsBwd,"",@"SHT_CUDA_INFO"
	.sectionflags	@""
	.align	4


	//----- nvinfo : EIATTR_CUDA_API_VERSION
	.align		4
        /*0000*/ 	.byte	0x04, 0x37
        /*0002*/ 	.short	(.L_2165 - .L_2164)
.L_2164:
        /*0004*/ 	.word	0x00000082


	//----- nvinfo : EIATTR_KPARAM_INFO
	.align		4
.L_2165:
        /*0008*/ 	.byte	0x04, 0x17
        /*000a*/ 	.short	(.L_2167 - .L_2166)
.L_2166:
        /*000c*/ 	.word	0x00000000
        /*0010*/ 	.short	0x0000
        /*0012*/ 	.short	0x0000
        /*0014*/ 	.byte	0x00, 0xf0, 0xc1, 0x07


	//----- nvinfo : EIATTR_SPARSE_MMA_MASK
	.align		4
.L_2167:
        /*0018*/ 	.byte	0x03, 0x50
        /*001a*/ 	.short	0x0000


	//----- nvinfo : EIATTR_MAXREG_COUNT
	.align		4
        /*001c*/ 	.byte	0x03, 0x1b
        /*001e*/ 	.short	0x00ff


	//----- nvinfo : EIATTR_NUM_BARRIERS
	.align		4
        /*0020*/ 	.byte	0x02, 0x4c
        /*0022*/ 	.byte	0x01
	.zero		1


	//----- nvinfo : EIATTR_MERCURY_ISA_VERSION
	.align		4
        /*0024*/ 	.byte	0x03, 0x5f
        /*0026*/ 	.short	0x0101


	//----- nvinfo : EIATTR_COOP_GROUP_MASK_REGIDS
	.align		4
        /*0028*/ 	.byte	0x04, 0x29
        /*002a*/ 	.short	(.L_2169 - .L_2168)


	//   ....[0]....
.L_2168:
        /*002c*/ 	.word	0xffffffff


	//   ....[1]....
        /*0030*/ 	.word	0xffffffff


	//   ....[2]....
        /*0034*/ 	.word	0xffffffff


	//   ....[3]....
        /*0038*/ 	.word	0xffffffff


	//   ....[4]....
        /*003c*/ 	.word	0xffffffff


	//   ....[5]....
        /*0040*/ 	.word	0xffffffff


	//   ....[6]....
        /*0044*/ 	.word	0xffffffff


	//   ....[7]....
        /*0048*/ 	.word	0xffffffff


	//   ....[8]....
        /*004c*/ 	.word	0xffffffff


	//   ....[9]....
        /*0050*/ 	.word	0xffffffff


	//   ....[10]....
        /*0054*/ 	.word	0xffffffff


	//   ....[11]....
        /*0058*/ 	.word	0xffffffff


	//   ....[12]....
        /*005c*/ 	.word	0xffffffff


	//   ....[13]....
        /*0060*/ 	.word	0xffffffff


	//   ....[14]....
        /*0064*/ 	.word	0xffffffff


	//   ....[15]....
        /*0068*/ 	.word	0xffffffff


	//   ....[16]....
        /*006c*/ 	.word	0xffffffff


	//   ....[17]....
        /*0070*/ 	.word	0xffffffff


	//   ....[18]....
        /*0074*/ 	.word	0xffffffff


	//   ....[19]....
        /*0078*/ 	.word	0xffffffff


	//   ....[20]....
        /*007c*/ 	.word	0xffffffff


	//   ....[21]....
        /*0080*/ 	.word	0xffffffff


	//   ....[22]....
        /*0084*/ 	.word	0xffffffff


	//   ....[23]....
        /*0088*/ 	.word	0xffffffff


	//   ....[24]....
        /*008c*/ 	.word	0xffffffff


	//   ....[25]....
        /*0090*/ 	.word	0xffffffff


	//   ....[26]....
        /*0094*/ 	.word	0xffffffff


	//   ....[27]....
        /*0098*/ 	.word	0xffffffff


	//   ....[28]....
        /*009c*/ 	.word	0xffffffff


	//   ....[29]....
        /*00a0*/ 	.word	0xffffffff


	//   ....[30]....
        /*00a4*/ 	.word	0xffffffff


	//   ....[31]....
        /*00a8*/ 	.word	0xffffffff


	//   ....[32]....
        /*00ac*/ 	.word	0xffffffff


	//   ....[33]....
        /*00b0*/ 	.word	0xffffffff


	//   ....[34]....
        /*00b4*/ 	.word	0xffffffff


	//   ....[35]....
        /*00b8*/ 	.word	0xffffffff


	//   ....[36]....
        /*00bc*/ 	.word	0xffffffff


	//   ....[37]....
        /*00c0*/ 	.word	0xffffffff


	//   ....[38]....
        /*00c4*/ 	.word	0xffffffff


	//   ....[39]....
        /*00c8*/ 	.word	0xffffffff


	//   ....[40]....
        /*00cc*/ 	.word	0xffffffff


	//   ....[41]....
        /*00d0*/ 	.word	0xffffffff


	//   ....[42]....
        /*00d4*/ 	.word	0xffffffff


	//   ....[43]....
        /*00d8*/ 	.word	0xffffffff


	//   ....[44]....
        /*00dc*/ 	.word	0xffffffff


	//   ....[45]....
        /*00e0*/ 	.word	0xffffffff


	//   ....[46]....
        /*00e4*/ 	.word	0xffffffff


	//   ....[47]....
        /*00e8*/ 	.word	0xffffffff


	//   ....[48]....
        /*00ec*/ 	.word	0xffffffff


	//   ....[49]....
        /*00f0*/ 	.word	0xffffffff


	//   ....[50]....
        /*00f4*/ 	.word	0xffffffff


	//   ....[51]....
        /*00f8*/ 	.word	0xffffffff


	//   ....[52]....
        /*00fc*/ 	.word	0xffffffff


	//   ....[53]....
        /*0100*/ 	.word	0xffffffff


	//   ....[54]....
        /*0104*/ 	.word	0xffffffff


	//   ....[55]....
        /*0108*/ 	.word	0xffffffff


	//   ....[56]....
        /*010c*/ 	.word	0xffffffff


	//   ....[57]....
        /*0110*/ 	.word	0xffffffff


	//   ....[58]....
        /*0114*/ 	.word	0xffffffff


	//   ....[59]....
        /*0118*/ 	.word	0xffffffff


	//   ....[60]....
        /*011c*/ 	.word	0xffffffff


	//   ....[61]....
        /*0120*/ 	.word	0xffffffff


	//   ....[62]....
        /*0124*/ 	.word	0xffffffff


	//   ....[63]....
        /*0128*/ 	.word	0xffffffff


	//   ....[64]....
        /*012c*/ 	.word	0xffffffff


	//   ....[65]....
        /*0130*/ 	.word	0xffffffff


	//   ....[66]....
        /*0134*/ 	.word	0xffffffff


	//   ....[67]....
        /*0138*/ 	.word	0xffffffff


	//   ....[68]....
        /*013c*/ 	.word	0xffffffff


	//   ....[69]....
        /*0140*/ 	.word	0xffffffff


	//   ....[70]....
        /*0144*/ 	.word	0xffffffff


	//   ....[71]....
        /*0148*/ 	.word	0xffffffff


	//   ....[72]....
        /*014c*/ 	.word	0xffffffff


	//   ....[73]....
        /*0150*/ 	.word	0xffffffff


	//   ....[74]....
        /*0154*/ 	.word	0xffffffff


	//   ....[75]....
        /*0158*/ 	.word	0xffffffff


	//   ....[76]....
        /*015c*/ 	.word	0xffffffff


	//   ....[77]....
        /*0160*/ 	.word	0xffffffff


	//   ....[78]....
        /*0164*/ 	.word	0xffffffff


	//   ....[79]....
        /*0168*/ 	.word	0xffffffff


	//   ....[80]....
        /*016c*/ 	.word	0xffffffff


	//   ....[81]....
        /*0170*/ 	.word	0xffffffff


	//   ....[82]....
        /*0174*/ 	.word	0xffffffff


	//   ....[83]....
        /*0178*/ 	.word	0xffffffff


	//   ....[84]....
        /*017c*/ 	.word	0xffffffff


	//   ....[85]....
        /*0180*/ 	.word	0xffffffff


	//   ....[86]....
        /*0184*/ 	.word	0xffffffff


	//   ....[87]....
        /*0188*/ 	.word	0xffffffff


	//   ....[88]....
        /*018c*/ 	.word	0xffffffff


	//   ....[89]....
        /*0190*/ 	.word	0xffffffff


	//   ....[90]....
        /*0194*/ 	.word	0xffffffff


	//   ....[91]....
        /*0198*/ 	.word	0x05000047


	//   ....[92]....
        /*019c*/ 	.word	0x05000047


	//   ....[93]....
        /*01a0*/ 	.word	0x05000047


	//   ....[94]....
        /*01a4*/ 	.word	0x05000047


	//   ....[95]....
        /*01a8*/ 	.word	0x05000047


	//   ....[96]....
        /*01ac*/ 	.word	0x05000047


	//   ....[97]....
        /*01b0*/ 	.word	0x05000047


	//   ....[98]....
        /*01b4*/ 	.word	0x05000047


	//   ....[99]....
        /*01b8*/ 	.word	0x05000047


	//   ....[100]....
        /*01bc*/ 	.word	0x05000047


	//   ....[101]....
        /*01c0*/ 	.word	0x05000047


	//   ....[102]....
        /*01c4*/ 	.word	0x05000047


	//   ....[103]....
        /*01c8*/ 	.word	0x05000047


	//   ....[104]....
        /*01cc*/ 	.word	0x05000047


	//   ....[105]....
        /*01d0*/ 	.word	0x05000047


	//   ....[106]....
        /*01d4*/ 	.word	0x05000047


	//   ....[107]....
        /*01d8*/ 	.word	0x05000047


	//   ....[108]....
        /*01dc*/ 	.word	0x05000047


	//   ....[109]....
        /*01e0*/ 	.word	0x05000047


	//   ....[110]....
        /*01e4*/ 	.word	0x05000047


	//   ....[111]....
        /*01e8*/ 	.word	0x05000047


	//   ....[112]....
        /*01ec*/ 	.word	0x05000047


	//   ....[113]....
        /*01f0*/ 	.word	0x05000047


	//   ....[114]....
        /*01f4*/ 	.word	0x05000047


	//   ....[115]....
        /*01f8*/ 	.word	0x05000047


	//   ....[116]....
        /*01fc*/ 	.word	0x05000047


	//   ....[117]....
        /*0200*/ 	.word	0x05000047


	//   ....[118]....
        /*0204*/ 	.word	0x05000047


	//   ....[119]....
        /*0208*/ 	.word	0x05000047


	//   ....[120]....
        /*020c*/ 	.word	0x05000047


	//   ....[121]....
        /*0210*/ 	.word	0x05000047


	//   ....[122]....
        /*0214*/ 	.word	0x05000047


	//   ....[123]....
        /*0218*/ 	.word	0x05000047


	//   ....[124]....
        /*021c*/ 	.word	0x05000047


	//   ....[125]....
        /*0220*/ 	.word	0x05000047


	//   ....[126]....
        /*0224*/ 	.word	0x05000047


	//   ....[127]....
        /*0228*/ 	.word	0x05000047


	//   ....[128]....
        /*022c*/ 	.word	0x05000047


	//   ....[129]....
        /*0230*/ 	.word	0x05000047


	//   ....[130]....
        /*0234*/ 	.word	0x05000047


	//   ....[131]....
        /*0238*/ 	.word	0x05000047


	//   ....[132]....
        /*023c*/ 	.word	0x05000047


	//   ....[133]....
        /*0240*/ 	.word	0x05000047


	//   ....[134]....
        /*0244*/ 	.word	0x05000047


	//   ....[135]....
        /*0248*/ 	.word	0x05000047


	//   ....[136]....
        /*024c*/ 	.word	0x05000047


	//   ....[137]....
        /*0250*/ 	.word	0x05000047


	//   ....[138]....
        /*0254*/ 	.word	0x05000047


	//   ....[139]....
        /*0258*/ 	.word	0x05000047


	//   ....[140]....
        /*025c*/ 	.word	0x05000047


	//   ....[141]....
        /*0260*/ 	.word	0x05000047


	//   ....[142]....
        /*0264*/ 	.word	0x05000047


	//   ....[143]....
        /*0268*/ 	.word	0x05000047


	//   ....[144]....
        /*026c*/ 	.word	0x05000047


	//   ....[145]....
        /*0270*/ 	.word	0x05000047


	//   ....[146]....
        /*0274*/ 	.word	0x05000047


	//   ....[147]....
        /*0278*/ 	.word	0x05000047


	//   ....[148]....
        /*027c*/ 	.word	0x05000047


	//   ....[149]....
        /*0280*/ 	.word	0x05000047


	//   ....[150]....
        /*0284*/ 	.word	0x05000047


	//   ....[151]....
        /*0288*/ 	.word	0x05000047


	//   ....[152]....
        /*028c*/ 	.word	0x05000047


	//   ....[153]....
        /*0290*/ 	.word	0x05000047


	//   ....[154]....
        /*0294*/ 	.word	0x05000047


	//----- nvinfo : EIATTR_COOP_GROUP_INSTR_OFFSETS
	.align		4
.L_2169:
        /*0298*/ 	.byte	0x04, 0x28
        /*029a*/ 	.short	(.L_2171 - .L_2170)


	//   ....[0]....
.L_2170:
        /*029c*/ 	.word	0x00000d10


	//   ....[1]....
        /*02a0*/ 	.word	0x00000dc0


	//   ....[2]....
        /*02a4*/ 	.word	0x00000f80


	//   ....[3]....
        /*02a8*/ 	.word	0x00001130


	//   ....[4]....
        /*02ac*/ 	.word	0x00001c20


	//   ....[5]....
        /*02b0*/ 	.word	0x00002590


	//   ....[6]....
        /*02b4*/ 	.word	0x00002910


	//   ....[7]....
        /*02b8*/ 	.word	0x00003290


	//   ....[8]....
        /*02bc*/ 	.word	0x00003e00


	//   ....[9]....
        /*02c0*/ 	.word	0x000056a0


	//   ....[10]....
        /*02c4*/ 	.word	0x000056c0


	//   ....[11]....
        /*02c8*/ 	.word	0x000056d0


	//   ....[12]....
        /*02cc*/ 	.word	0x000056e0


	//   ....[13]....
        /*02d0*/ 	.word	0x00005780


	//   ....[14]....
        /*02d4*/ 	.word	0x000057a0


	//   ....[15]....
        /*02d8*/ 	.word	0x000057d0


	//   ....[16]....
        /*02dc*/ 	.word	0x000057e0


	//   ....[17]....
        /*02e0*/ 	.word	0x00005880


	//   ....[18]....
        /*02e4*/ 	.word	0x000058b0


	//   ....[19]....
        /*02e8*/ 	.word	0x000058d0


	//   ....[20]....
        /*02ec*/ 	.word	0x000058e0


	//   ....[21]....
        /*02f0*/ 	.word	0x00005980


	//   ....[22]....
        /*02f4*/ 	.word	0x000059b0


	//   ....[23]....
        /*02f8*/ 	.word	0x000059d0


	//   ....[24]....
        /*02fc*/ 	.word	0x000059e0


	//   ....[25]....
        /*0300*/ 	.word	0x00005a90


	//   ....[26]....
        /*0304*/ 	.word	0x00005ab0


	//   ....[27]....
        /*0308*/ 	.word	0x00005ac0


	//   ....[28]....
        /*030c*/ 	.word	0x00005ad0


	//   ....[29]....
        /*0310*/ 	.word	0x00005c40


	//   ....[30]....
        /*0314*/ 	.word	0x00005c50


	//   ....[31]....
        /*0318*/ 	.word	0x00005c60


	//   ....[32]....
        /*031c*/ 	.word	0x00005c70


	//   ....[33]....
        /*0320*/ 	.word	0x00005c80


	//   ....[34]....
        /*0324*/ 	.word	0x00005c90


	//   ....[35]....
        /*0328*/ 	.word	0x00005ca0


	//   ....[36]....
        /*032c*/ 	.word	0x00005cb0


	//   ....[37]....
        /*0330*/ 	.word	0x00006f60


	//   ....[38]....
        /*0334*/ 	.word	0x00006f70


	//   ....[39]....
        /*0338*/ 	.word	0x00006f80


	//   ....[40]....
        /*033c*/ 	.word	0x00006f90


	//   ....[41]....
        /*0340*/ 	.word	0x000070b0


	//   ....[42]....
        /*0344*/ 	.word	0x000070c0


	//   ....[43]....
        /*0348*/ 	.word	0x000070d0


	//   ....[44]....
        /*034c*/ 	.word	0x000070e0


	//   ....[45]....
        /*0350*/ 	.word	0x00007200


	//   ....[46]....
        /*0354*/ 	.word	0x00007210


	//   ....[47]....
        /*0358*/ 	.word	0x00007220


	//   ....[48]....
        /*035c*/ 	.word	0x00007230


	//   ....[49]....
        /*0360*/ 	.word	0x00007350


	//   ....[50]....
        /*0364*/ 	.word	0x00007360


	//   ....[51]....
        /*0368*/ 	.word	0x00007370


	//   ....[52]....
        /*036c*/ 	.word	0x00007380


	//   ....[53]....
        /*0370*/ 	.word	0x000074a0


	//   ....[54]....
        /*0374*/ 	.word	0x000074b0


	//   ....[55]....
        /*0378*/ 	.word	0x000074c0


	//   ....[56]....
        /*037c*/ 	.word	0x000074d0


	//   ....[57]....
        /*0380*/ 	.word	0x000075f0


	//   ....[58]....
        /*0384*/ 	.word	0x00007600


	//   ....[59]....
        /*0388*/ 	.word	0x00007610


	//   ....[60]....
        /*038c*/ 	.word	0x00007620


	//   ....[61]....
        /*0390*/ 	.word	0x00007630


	//   ....[62]....
        /*0394*/ 	.word	0x00007640


	//   ....[63]....
        /*0398*/ 	.word	0x00007650


	//   ....[64]....
        /*039c*/ 	.word	0x00007690


	//   ....[65]....
        /*03a0*/ 	.word	0x000076c0


	//   ....[66]....
        /*03a4*/ 	.word	0x000076d0


	//   ....[67]....
        /*03a8*/ 	.word	0x000076e0


	//   ....[68]....
        /*03ac*/ 	.word	0x000076f0


	//   ....[69]....
        /*03b0*/ 	.word	0x0000b7a0


	//   ....[70]....
        /*03b4*/ 	.word	0x0000b7e0


	//   ....[71]....
        /*03b8*/ 	.word	0x0000b970


	//   ....[72]....
        /*03bc*/ 	.word	0x0000b9b0


	//   ....[73]....
        /*03c0*/ 	.word	0x0000bb40


	//   ....[74]....
        /*03c4*/ 	.word	0x0000bb80


	//   ....[75]....
        /*03c8*/ 	.word	0x0000bbb0


	//   ....[76]....
        /*03cc*/ 	.word	0x0000bbd0


	//   ....[77]....
        /*03d0*/ 	.word	0x0000bc00


	//   ....[78]....
        /*03d4*/ 	.word	0x0000bc20


	//   ....[79]....
        /*03d8*/ 	.word	0x0000c020


	//   ....[80]....
        /*03dc*/ 	.word	0x0000c410


	//   ....[81]....
        /*03e0*/ 	.word	0x0000c4b0


	//   ....[82]....
        /*03e4*/ 	.word	0x0000c4f0


	//   ....[83]....
        /*03e8*/ 	.word	0x0000c550


	//   ....[84]....
        /*03ec*/ 	.word	0x0000c5b0


	//   ....[85]....
        /*03f0*/ 	.word	0x0000c5e0


	//   ....[86]....
        /*03f4*/ 	.word	0x0000c750


	//   ....[87]....
        /*03f8*/ 	.word	0x0000c790


	//   ....[88]....
        /*03fc*/ 	.word	0x0000c800


	//   ....[89]....
        /*0400*/ 	.word	0x0000c850


	//   ....[90]....
        /*0404*/ 	.word	0x0000c870


	//   ....[91]....
        /*0408*/ 	.word	0x0000cc00


	//   ....[92]....
        /*040c*/ 	.word	0x0000cc50


	//   ....[93]....
        /*0410*/ 	.word	0x0000cca0


	//   ....[94]....
        /*0414*/ 	.word	0x0000ccf0


	//   ....[95]....
        /*0418*/ 	.word	0x0000ce00


	//   ....[96]....
        /*041c*/ 	.word	0x0000ce50


	//   ....[97]....
        /*0420*/ 	.word	0x0000cea0


	//   ....[98]....
        /*0424*/ 	.word	0x0000cef0


	//   ....[99]....
        /*0428*/ 	.word	0x0000d010


	//   ....[100]....
        /*042c*/ 	.word	0x0000d060


	//   ....[101]....
        /*0430*/ 	.word	0x0000d0b0


	//   ....[102]....
        /*0434*/ 	.word	0x0000d100


	//   ....[103]....
        /*0438*/ 	.word	0x0000d210


	//   ....[104]....
        /*043c*/ 	.word	0x0000d260


	//   ....[105]....
        /*0440*/ 	.word	0x0000d2b0


	//   ....[106]....
        /*0444*/ 	.word	0x0000d300


	//   ....[107]....
        /*0448*/ 	.word	0x0000d410


	//   ....[108]....
        /*044c*/ 	.word	0x0000d460


	//   ....[109]....
        /*0450*/ 	.word	0x0000d4b0


	//   ....[110]....
        /*0454*/ 	.word	0x0000d500


	//   ....[111]....
        /*0458*/ 	.word	0x0000d590


	//   ....[112]....
        /*045c*/ 	.word	0x0000d630


	//   ....[113]....
        /*0460*/ 	.word	0x0000d6d0


	//   ....[114]....
        /*0464*/ 	.word	0x0000d770


	//   ....[115]....
        /*0468*/ 	.word	0x0000d810


	//   ....[116]....
        /*046c*/ 	.word	0x0000d8b0


	//   ....[117]....
        /*0470*/ 	.word	0x0000d910


	//   ....[118]....
        /*0474*/ 	.word	0x0000d960


	//   ....[119]....
        /*0478*/ 	.word	0x0000d9b0


	//   ....[120]....
        /*047c*/ 	.word	0x0000da00


	//   ....[121]....
        /*0480*/ 	.word	0x0000da50


	//   ....[122]....
        /*0484*/ 	.word	0x0000daa0


	//   ....[123]....
        /*0488*/ 	.word	0x0000db30


	//   ....[124]....
        /*048c*/ 	.word	0x0000db80


	//   ....[125]....
        /*0490*/ 	.word	0x0000dbd0


	//   ....[126]....
        /*0494*/ 	.word	0x0000dc20


	//   ....[127]....
        /*0498*/ 	.word	0x0000dcb0


	//   ....[128]....
        /*049c*/ 	.word	0x0000dd40


	//   ....[129]....
        /*04a0*/ 	.word	0x0000dd90


	//   ....[130]....
        /*04a4*/ 	.word	0x0000dde0


	//   ....[131]....
        /*04a8*/ 	.word	0x0000de70


	//   ....[132]....
        /*04ac*/ 	.word	0x0000df00


	//   ....[133]....
        /*04b0*/ 	.word	0x0000df50


	//   ....[134]....
        /*04b4*/ 	.word	0x0000dfa0


	//   ....[135]....
        /*04b8*/ 	.word	0x0000e030


	//   ....[136]....
        /*04bc*/ 	.word	0x0000e0c0


	//   ....[137]....
        /*04c0*/ 	.word	0x0000e110


	//   ....[138]....
        /*04c4*/ 	.word	0x0000e160


	//   ....[139]....
        /*04c8*/ 	.word	0x0000e1f0


	//   ....[140]....
        /*04cc*/ 	.word	0x0000e280


	//   ....[141]....
        /*04d0*/ 	.word	0x0000e2d0


	//   ....[142]....
        /*04d4*/ 	.word	0x0000e320


	//   ....[143]....
        /*04d8*/ 	.word	0x0000e3b0


	//   ....[144]....
        /*04dc*/ 	.word	0x0000e460


	//   ....[145]....
        /*04e0*/ 	.word	0x0000e500


	//   ....[146]....
        /*04e4*/ 	.word	0x0000e550


	//   ....[147]....
        /*04e8*/ 	.word	0x0000e5a0


	//   ....[148]....
        /*04ec*/ 	.word	0x0000e600


	//   ....[149]....
        /*04f0*/ 	.word	0x0000e650


	//   ....[150]....
        /*04f4*/ 	.word	0x0000e6a0


	//   ....[151]....
        /*04f8*/ 	.word	0x0000e6e0


	//   ....[152]....
        /*04fc*/ 	.word	0x0000e730


	//   ....[153]....
        /*0500*/ 	.word	0x0000e780


	//   ....[154]....
        /*0504*/ 	.word	0x0000e7d0


	//----- nvinfo : EIATTR_EXIT_INSTR_OFFSETS
	.align		4
.L_2171:
        /*0508*/ 	.byte	0x04, 0x1c
        /*050a*/ 	.short	(.L_2173 - .L_2172)


	//   ....[0]....
.L_2172:
        /*050c*/ 	.word	0x0000c9b0


	//   ....[1]....
        /*0510*/ 	.word	0x0000cba0


	//----- nvinfo : EIATTR_MAX_THREADS
	.align		4
.L_2173:
        /*0514*/ 	.byte	0x04, 0x05
        /*0516*/ 	.short	(.L_2175 - .L_2174)
.L_2174:
        /*0518*/ 	.word	0x00000040
        /*051c*/ 	.word	0x00000001
        /*0520*/ 	.word	0x00000001


	//----- nvinfo : EIATTR_CRS_STACK_SIZE
	.align		4
.L_2175:
        /*0524*/ 	.byte	0x04, 0x1e
        /*0526*/ 	.short	(.L_2177 - .L_2176)
.L_2176:
        /*0528*/ 	.word	0x00000000


	//----- nvinfo : EIATTR_CBANK_PARAM_SIZE
	.align		4
.L_2177:
        /*052c*/ 	.byte	0x03, 0x19
        /*052e*/ 	.short	0x01f0


	//----- nvinfo : EIATTR_PARAM_CBANK
	.align		4
        /*0530*/ 	.byte	0x04, 0x0a
        /*0532*/ 	.short	(.L_2179 - .L_2178)
	.align		4
.L_2178:
        /*0534*/ 	.word	index@(.nv.constant0._Z25selective_scan_bwd_kernelI32Selective_Scan_bwd_kernel_traitsILi64ELi16ELb1ELb1ELb1ELb0ELb1EN3c108BFloat16ENS1_7complexIfEEEEv12SSMParamsBwd)
        /*0538*/ 	.short	0x0210
        /*053a*/ 	.short	0x01f0


	//----- nvinfo : EIATTR_SW_WAR
	.align		4
.L_2179:
        /*053c*/ 	.byte	0x04, 0x36
        /*053e*/ 	.short	(.L_2181 - .L_2180)
.L_2180:
        /*0540*/ 	.word	0x00000008
.L_2181:


//--------------------- .nv.info._Z25selective_scan_bwd_kernelI32Selective_Scan_bwd_kernel_traitsILi64ELi16ELb1ELb1ELb1ELb1ELb0EN3c108BFloat16ENS1_7complexIfEEEEv12SSMParamsBwd --------------------------
	.section	.nv.info._Z25selective_scan_bwd_kernelI32Selective_Scan_bwd_kernel_traitsILi64ELi16ELb1ELb1ELb1ELb1ELb0EN3c108BFloat16ENS1_7complexIfEEEEv12SSMParamsBwd,"",@"SHT_CUDA_INFO"
	.sectionflags	@""
	.align	4


	//----- nvinfo : EIATTR_CUDA_API_VERSION
	.align		4
        /*0000*/ 	.byte	0x04, 0x37
        /*0002*/ 	.short	(.L_2183 - .L_2182)
.L_2182:
        /*0004*/ 	.word	0x00000082


	//----- nvinfo : EIATTR_KPARAM_INFO
	.align		4
.L_2183:
        /*0008*/ 	.byte	0x04, 0x17
        /*000a*/ 	.short	(.L_2185 - .L_2184)
.L_2184:
        /*000c*/ 	.word	0x00000000
        /*0010*/ 	.short	0x0000
        /*0012*/ 	.short	0x0000
        /*0014*/ 	.byte	0x00, 0xf0, 0xc1, 0x07


	//----- nvinfo : EIATTR_SPARSE_MMA_MASK
	.align		4
.L_2185:
        /*0018*/ 	.byte	0x03, 0x50
        /*001a*/ 	.short	0x0000


	//----- nvinfo : EIATTR_MAXREG_COUNT
	.align		4
        /*001c*/ 	.byte	0x03, 0x1b
        /*001e*/ 	.short	0x00ff


	//----- nvinfo : EIATTR_NUM_BARRIERS
	.align		4
        /*0020*/ 	.byte	0x02, 0x4c
        /*0022*/ 	.byte	0x01
	.zero		1


	//----- nvinfo : EIATTR_MERCURY_ISA_VERSION
	.align		4
        /*0024*/ 	.byte	0x03, 0x5f
        /*0026*/ 	.short	0x0101


	//----- nvinfo : EIATTR_COOP_GROUP_MASK_REGIDS
	.align		4
        /*0028*/ 	.byte	0x04, 0x29
        /*002a*/ 	.short	(.L_2187 - .L_2186)


	//   ....[0]....
.L_2186:
        /*002c*/ 	.word	0xffffffff


	//   ....[1]....
        /*0030*/ 	.word	0xffffffff


	//   ....[2]....
        /*0034*/ 	.word	0xffffffff


	//   ....[3]....
        /*0038*/ 	.word	0xffffffff


	//   ....[4]....
        /*003c*/ 	.word	0xffffffff


	//   ....[5]....
        /*0040*/ 	.word	0xffffffff


	//   ....[6]....
        /*0044*/ 	.word	0xffffffff


	//   ....[7]....
        /*0048*/ 	.word	0xffffffff


	//   ....[8]....
        /*004c*/ 	.word	0xffffffff


	//   ....[9]....
        /*0050*/ 	.word	0xffffffff


	//   ....[10]....
        /*0054*/ 	.word	0xffffffff


	//   ....[11]....
        /*0058*/ 	.word	0xffffffff


	//   ....[12]....
        /*005c*/ 	.word	0xffffffff


	//   ....[13]....
        /*0060*/ 	.word	0xffffffff


	//   ....[14]....
        /*0064*/ 	.word	0xffffffff


	//   ....[15]....
        /*0068*/ 	.word	0xffffffff


	//   ....[16]....
        /*006c*/ 	.word	0xffffffff


	//   ....[17]....
        /*0070*/ 	.word	0xffffffff


	//   ....[18]....
        /*0074*/ 	.word	0xffffffff


	//   ....[19]....
        /*0078*/ 	.word	0xffffffff


	//   ....[20]....
        /*007c*/ 	.word	0xffffffff


	//   ....[21]....
        /*0080*/ 	.word	0xffffffff


	//   ....[22]....
        /*0084*/ 	.word	0xffffffff


	//   ....[23]....
        /*0088*/ 	.word	0xffffffff


	//   ....[24]....
        /*008c*/ 	.word	0xffffffff


	//   ....[25]....
        /*0090*/ 	.word	0xffffffff


	//   ....[26]....
        /*0094*/ 	.word	0xffffffff


	//   ....[27]....
        /*0098*/ 	.word	0xffffffff


	//   ....[28]....
        /*009c*/ 	.word	0xffffffff


	//   ....[29]....
        /*00a0*/ 	.word	0xffffffff


	//   ....[30]....
        /*00a4*/ 	.word	0xffffffff


	//   ....[31]....
        /*00a8*/ 	.word	0xffffffff


	//   ....[32]....
        /*00ac*/ 	.word	0xffffffff


	//   ....[33]....
        /*00b0*/ 	.word	0xffffffff


	//   ....[34]....
        /*00b4*/ 	.word	0xffffffff


	//   ....[35]....
        /*00b8*/ 	.word	0xffffffff


	//   ....[36]....
        /*00bc*/ 	.word	0xffffffff


	//   ....[37]....
        /*00c0*/ 	.word	0xffffffff


	//   ....[38]....
        /*00c4*/ 	.word	0xffffffff


	//   ....[39]....
        /*00c8*/ 	.word	0xffffffff


	//   ....[40]....
        /*00cc*/ 	.word	0xffffffff


	//   ....[41]....
        /*00d0*/ 	.word	0xffffffff


	//   ....[42]....
        /*00d4*/ 	.word	0xffffffff


	//   ....[43]....
        /*00d8*/ 	.word	0xffffffff


	//   ....[44]....
        /*00dc*/ 	.word	0xffffffff


	//   ....[45]....
        /*00e0*/ 	.word	0xffffffff


	//   ....[46]....
        /*00e4*/ 	.word	0xffffffff


	//   ....[47]....
        /*00e8*/ 	.word	0xffffffff


	//   ....[48]....
        /*00ec*/ 	.word	0xffffffff


	//   ....[49]....
        /*00f0*/ 	.word	0xffffffff


	//   ....[50]....
        /*00f4*/ 	.word	0xffffffff


	//   ....[51]....
        /*00f8*/ 	.word	0xffffffff


	//   ....[52]....
        /*00fc*/ 	.word	0xffffffff


	//   ....[53]....
        /*0100*/ 	.word	0xffffffff


	//   ....[54]....
        /*0104*/ 	.word	0xffffffff


	//   ....[55]....
        /*0108*/ 	.word	0xffffffff


	//   ....[56]....
        /*010c*/ 	.word	0xffffffff


	//   ....[57]....
        /*0110*/ 	.word	0xffffffff


	//   ....[58]....
        /*0114*/ 	.word	0xffffffff


	//   ....[59]....
        /*0118*/ 	.word	0xffffffff


	//   ....[60]....
        /*011c*/ 	.word	0xffffffff


	//   ....[61]....
        /*0120*/ 	.word	0xffffffff


	//   ....[62]....
        /*0124*/ 	.word	0xffffffff


	//   ....[63]....
        /*0128*/ 	.word	0xffffffff


	//   ....[64]....
        /*012c*/ 	.word	0xffffffff


	//   ....[65]....
        /*0130*/ 	.word	0xffffffff


	//   ....[66]....
        /*0134*/ 	.word	0xffffffff


	//   ....[67]....
        /*0138*/ 	.word	0xffffffff


	//   ....[68]....
        /*013c*/ 	.word	0xffffffff


	//   ....[69]....
        /*0140*/ 	.word	0xffffffff


	//   ....[70]....
        /*0144*/ 	.word	0xffffffff


	//   ....[71]....
        /*0148*/ 	.word	0xffffffff


	//   ....[72]....
        /*014c*/ 	.word	0xffffffff


	//   ....[73]....
        /*0150*/ 	.word	0xffffffff


	//   ....[74]....
        /*0154*/ 	.word	0xffffffff


	//   ....[75]....
        /*0158*/ 	.word	0xffffffff


	//   ....[76]....
        /*015c*/ 	.word	0xffffffff


	//   ....[77]....
        /*0160*/ 	.word	0xffffffff


	//   ....[78]....
        /*0164*/ 	.word	0xffffffff


	//   ....[79]....
        /*0168*/ 	.word	0xffffffff


	//   ....[80]....
        /*016c*/ 	.word	0xffffffff


	//   ....[81]....
        /*0170*/ 	.word	0xffffffff


	//   ....[82]....
        /*0174*/ 	.word	0xffffffff


	//   ....[83]....
        /*0178*/ 	.word	0xffffffff


	//   ....[84]....
        /*017c*/ 	.word	0xffffffff


	//   ....[85]....
        /*0180*/ 	.word	0xffffffff


	//   ....[86]....
        /*0184*/ 	.word	0xffffffff


	//   ....[87]....
        /*0188*/ 	.word	0xffffffff


	//   ....[88]....
        /*018c*/ 	.word	0x0500004b


	//   ....[89]....
        /*0190*/ 	.word	0x0500004b


	//   ....[90]....
        /*0194*/ 	.word	0x0500004b


	//   ....[91]....
        /*0198*/ 	.word	0x0500004b


	//   ....[92]....
        /*019c*/ 	.word	0x0500004b


	//   ....[93]....
        /*01a0*/ 	.word	0x0500004b


	//   ....[94]....
        /*01a4*/ 	.word	0x0500004b


	//   ....[95]....
        /*01a8*/ 	.word	0x0500004b


	//   ....[96]....
        /*01ac*/ 	.word	0x0500004b


	//   ....[97]....
        /*01b0*/ 	.word	0x0500004b


	//   ....[98]....
        /*01b4*/ 	.word	0x0500004b


	//   ....[99]....
        /*01b8*/ 	.word	0x0500004b


	//   ....[100]....
        /*01bc*/ 	.word	0x0500004b


	//   ....[101]....
        /*01c0*/ 	.word	0x0500004b


	//   ....[102]....
        /*01c4*/ 	.word	0x0500004b


	//   ....[103]....
        /*01c8*/ 	.word	0x0500004b


	//   ....[104]....
        /*01cc*/ 	.word	0x0500004b


	//   ....[105]....
        /*01d0*/ 	.word	0x0500004b


	//   ....[106]....
        /*01d4*/ 	.word	0x0500004b


	//   ....[107]....
        /*01d8*/ 	.word	0x0500004b


	//   ....[108]....
        /*01dc*/ 	.word	0x0500004b


	//   ....[109]....
        /*01e0*/ 	.word	0x0500004b


	//   ....[110]....
        /*01e4*/ 	.word	0x0500004b


	//   ....[111]....
        /*01e8*/ 	.word	0x0500004b


	//   ....[112]....
        /*01ec*/ 	.word	0x0500004b


	//   ....[113]....
        /*01f0*/ 	.word	0x0500004b


	//   ....[114]....
        /*01f4*/ 	.word	0x0500004b


	//   ....[115]....
        /*01f8*/ 	.word	0x0500004b


	//   ....[116]....
        /*01fc*/ 	.word	0x0500004b


	//   ....[117]....
        /*0200*/ 	.word	0x0500004b


	//   ....[118]....
        /*0204*/ 	.word	0x0500004b


	//   ....[119]....
        /*0208*/ 	.word	0x0500004b


	//   ....[120]....
        /*020c*/ 	.word	0x0500004b


	//   ....[121]....
        /*0210*/ 	.word	0x0500004b


	//   ....[122]....
        /*0214*/ 	.word	0x0500004b


	//   ....[123]....
        /*0218*/ 	.word	0x0500004b


	//   ....[124]....
        /*021c*/ 	.word	0x0500004b


	//   ....[125]....
        /*0220*/ 	.word	0x0500004b


	//   ....[126]....
        /*0224*/ 	.word	0x0500004b


	//   ....[127]....
        /*0228*/ 	.word	0x0500004b


	//   ....[128]....
        /*022c*/ 	.word	0x0500004b


	//   ....[129]....
        /*0230*/ 	.word	0x0500004b


	//   ....[130]....
        /*0234*/ 	.word	0x0500004b


	//   ....[131]....
        /*0238*/ 	.word	0x0500004b


	//   ....[132]....
        /*023c*/ 	.word	0x0500004b


	//   ....[133]....
        /*0240*/ 	.word	0x0500004b


	//   ....[134]....
        /*0244*/ 	.word	0x0500004b


	//   ....[135]....
        /*0248*/ 	.word	0x0500004b


	//   ....[136]....
        /*024c*/ 	.word	0x0500004b


	//   ....[137]....
        /*0250*/ 	.word	0x0500004b


	//   ....[138]....
        /*0254*/ 	.word	0x0500004b


	//   ....[139]....
        /*0258*/ 	.word	0x0500004b


	//   ....[140]....
        /*025c*/ 	.word	0x0500004b


	//   ....[141]....
        /*0260*/ 	.word	0x0500004b


	//   ....[142]....
        /*0264*/ 	.word	0x0500004b


	//   ....[143]....
        /*0268*/ 	.word	0x0500004b


	//   ....[144]....
        /*026c*/ 	.word	0x0500004b


	//   ....[145]....
        /*0270*/ 	.word	0x0500004b


	//   ....[146]....
        /*0274*/ 	.word	0x0500004b


	//   ....[147]....
        /*0278*/ 	.word	0x0500004b


	//   ....[148]....
        /*027c*/ 	.word	0x0500004b


	//   ....[149]....
        /*0280*/ 	.word	0x0500004b


	//   ....[150]....
        /*0284*/ 	.word	0x0500004b


	//   ....[151]....
        /*0288*/ 	.word	0x0500004b


	//----- nvinfo : EIATTR_COOP_GROUP_INSTR_OFFSETS
	.align		4
.L_2187:
        /*028c*/ 	.byte	0x04, 0x28
        /*028e*/ 	.short	(.L_2189 - .L_2188)


	//   ....[0]....
.L_2188:
        /*0290*/ 	.word	0x00000ca0


	//   ....[1]....
        /*0294*/ 	.word	0x00000d50


	//   ....[2]....
        /*0298*/ 	.word	0x00000fa0


	//   ....[3]....
        /*029c*/ 	.word	0x00003ed0


	//   ....[4]....
        /*02a0*/ 	.word	0x00004ac0


	//   ....[5]....
        /*02a4*/ 	.word	0x00006300


	//   ....[6]....
        /*02a8*/ 	.word	0x00006320


	//   ....[7]....
        /*02ac*/ 	.word	0x00006330


	//   ....[8]....
        /*02b0*/ 	.word	0x00006340


	//   ....[9]....
        /*02b4*/ 	.word	0x000063e0


	//   ....[10]....
        /*02b8*/ 	.word	0x00006400


	//   ....[11]....
        /*02bc*/ 	.word	0x00006430


	//   ....[12]....
        /*02c0*/ 	.word	0x00006440


	//   ....[13]....
        /*02c4*/ 	.word	0x000064e0


	//   ....[14]....
        /*02c8*/ 	.word	0x00006510


	//   ....[15]....
        /*02cc*/ 	.word	0x00006530


	//   ....[16]....
        /*02d0*/ 	.word	0x00006540


	//   ....[17]....
        /*02d4*/ 	.word	0x000065e0


	//   ....[18]....
        /*02d8*/ 	.word	0x00006610


	//   ....[19]....
        /*02dc*/ 	.word	0x00006630


	//   ....[20]....
        /*02e0*/ 	.word	0x00006640


	//   ....[21]....
        /*02e4*/ 	.word	0x000066f0


	//   ....[22]....
        /*02e8*/ 	.word	0x00006710


	//   ....[23]....
        /*02ec*/ 	.word	0x00006720


	//   ....[24]....
        /*02f0*/ 	.word	0x00006730


	//   ....[25]....
        /*02f4*/ 	.word	0x000068a0


	//   ....[26]....
        /*02f8*/ 	.word	0x000068b0


	//   ....[27]....
        /*02fc*/ 	.word	0x000068c0


	//   ....[28]....
        /*0300*/ 	.word	0x000068d0


	//   ....[29]....
        /*0304*/ 	.word	0x000068e0


	//   ....[30]....
        /*0308*/ 	.word	0x000068f0


	//   ....[31]....
        /*030c*/ 	.word	0x00006900


	//   ....[32]....
        /*0310*/ 	.word	0x00006910


	//   ....[33]....
        /*0314*/ 	.word	0x00007bc0


	//   ....[34]....
        /*0318*/ 	.word	0x00007bd0


	//   ....[35]....
        /*031c*/ 	.word	0x00007be0


	//   ....[36]....
        /*0320*/ 	.word	0x00007bf0


	//   ....[37]....
        /*0324*/ 	.word	0x00007d10


	//   ....[38]....
        /*0328*/ 	.word	0x00007d20


	//   ....[39]....
        /*032c*/ 	.word	0x00007d30


	//   ....[40]....
        /*0330*/ 	.word	0x00007d40


	//   ....[41]....
        /*0334*/ 	.word	0x00007e60


	//   ....[42]....
        /*0338*/ 	.word	0x00007e70


	//   ....[43]....
        /*033c*/ 	.word	0x00007e80


	//   ....[44]....
        /*0340*/ 	.word	0x00007e90


	//   ....[45]....
        /*0344*/ 	.word	0x00007fb0


	//   ....[46]....
        /*0348*/ 	.word	0x00007fc0


	//   ....[47]....
        /*034c*/ 	.word	0x00007fd0


	//   ....[48]....
        /*0350*/ 	.word	0x00007fe0


	//   ....[49]....
        /*0354*/ 	.word	0x00008100


	//   ....[50]....
        /*0358*/ 	.word	0x00008110


	//   ....[51]....
        /*035c*/ 	.word	0x00008120


	//   ....[52]....
        /*0360*/ 	.word	0x00008130


	//   ....[53]....
        /*0364*/ 	.word	0x00008250


	//   ....[54]....
        /*0368*/ 	.word	0x00008260


	//   ....[55]....
        /*036c*/ 	.word	0x00008270


	//   ....[56]....
        /*0370*/ 	.word	0x00008280


	//   ....[57]....
        /*0374*/ 	.word	0x00008290


	//   ....[58]....
        /*0378*/ 	.word	0x000082a0


	//   ....[59]....
        /*037c*/ 	.word	0x000082b0


	//   ....[60]....
        /*0380*/ 	.word	0x000082f0


	//   ....[61]....
        /*0384*/ 	.word	0x00008320


	//   ....[62]....
        /*0388*/ 	.word	0x00008330


	//   ....[63]....
        /*038c*/ 	.word	0x00008340


	//   ....[64]....
        /*0390*/ 	.word	0x00008350


	//   ....[65]....
        /*0394*/ 	.word	0x0000c410


	//   ....[66]....
        /*0398*/ 	.word	0x0000c450


	//   ....[67]....
        /*039c*/ 	.word	0x0000c5e0


	//   ....[68]....
        /*03a0*/ 	.word	0x0000c620


	//   ....[69]....
        /*03a4*/ 	.word	0x0000c750


	//   ....[70]....
        /*03a8*/ 	.word	0x0000c770


	//   ....[71]....
        /*03ac*/ 	.word	0x0000c7a0


	//   ....[72]....
        /*03b0*/ 	.word	0x0000c7e0


	//   ....[73]....
        /*03b4*/ 	.word	0x0000c8b0


	//   ....[74]....
        /*03b8*/ 	.word	0x0000c8d0


	//   ....[75]....
        /*03bc*/ 	.word	0x0000cd40


	//   ....[76]....
        /*03c0*/ 	.word	0x0000d4e0


	//   ....[77]....
        /*03c4*/ 	.word	0x0000d960


	//   ....[78]....
        /*03c8*/ 	.word	0x0000da90


	//   ....[79]....
        /*03cc*/ 	.word	0x0000dae0


	//   ....[80]....
        /*03d0*/ 	.word	0x0000db50


	//   ....[81]....
        /*03d4*/ 	.word	0x0000db90


	//   ....[82]....
        /*03d8*/ 	.word	0x0000dbc0


	//   ....[83]....
        /*03dc*/ 	.word	0x0000dd30


	//   ....[84]....
        /*03e0*/ 	.word	0x0000dd70


	//   ....[85]....
        /*03e4*/ 	.word	0x0000dde0


	//   ....[86]....
        /*03e8*/ 	.word	0x0000de30


	//   ....[87]....
        /*03ec*/ 	.word	0x0000de50


	//   ....[88]....
        /*03f0*/ 	.word	0x0000e1e0


	//   ....[89]....
        /*03f4*/ 	.word	0x0000e230


	//   ....[90]....
        /*03f8*/ 	.word	0x0000e280


	//   ....[91]....
        /*03fc*/ 	.word	0x0000e2d0


	//   ....[92]....
        /*0400*/ 	.word	0x0000e3e0


	//   ....[93]....
        /*0404*/ 	.word	0x0000e430


	//   ....[94]....
        /*0408*/ 	.word	0x0000e480


	//   ....[95]....
        /*040c*/ 	.word	0x0000e4d0


	//   ....[96]....
        /*0410*/ 	.word	0x0000e5f0


	//   ....[97]....
        /*0414*/ 	.word	0x0000e640


	//   ....[98]....
        /*0418*/ 	.word	0x0000e690


	//   ....[99]....
        /*041c*/ 	.word	0x0000e6e0


	//   ....[100]....
        /*0420*/ 	.word	0x0000e7f0


	//   ....[101]....
        /*0424*/ 	.word	0x0000e840


	//   ....[102]....
        /*0428*/ 	.word	0x0000e890


	//   ....[103]....
        /*042c*/ 	.word	0x0000e8e0


	//   ....[104]....
        /*0430*/ 	.word	0x0000e9f0


	//   ....[105]....
        /*0434*/ 	.word	0x0000ea40


	//   ....[106]....
        /*0438*/ 	.word	0x0000ea90


	//   ....[107]....
        /*043c*/ 	.word	0x0000eae0


	//   ....[108]....
        /*0440*/ 	.word	0x0000eb70


	//   ....[109]....
        /*0444*/ 	.word	0x0000ec10


	//   ....[110]....
        /*0448*/ 	.word	0x0000ecb0


	//   ....[111]....
        /*044c*/ 	.word	0x0000ed50


	//   ....[112]....
        /*0450*/ 	.word	0x0000edf0


	//   ....[113]....
        /*0454*/ 	.word	0x0000ee90


	//   ....[114]....
        /*0458*/ 	.word	0x0000eef0


	//   ....[115]....
        /*045c*/ 	.word	0x0000ef40


	//   ....[116]....
        /*0460*/ 	.word	0x0000ef90


	//   ....[117]....
        /*0464*/ 	.word	0x0000efe0


	//   ....[118]....
        /*0468*/ 	.word	0x0000f030


	//   ....[119]....
        /*046c*/ 	.word	0x0000f080


	//   ....[120]....
        /*0470*/ 	.word	0x0000f110


	//   ....[121]....
        /*0474*/ 	.word	0x0000f160


	//   ....[122]....
        /*0478*/ 	.word	0x0000f1b0


	//   ....[123]....
        /*047c*/ 	.word	0x0000f200


	//   ....[124]....
        /*0480*/ 	.word	0x0000f290


	//   ....[125]....
        /*0484*/ 	.word	0x0000f320


	//   ....[126]....
        /*0488*/ 	.word	0x0000f370


	//   ....[127]....
        /*048c*/ 	.word	0x0000f3c0


	//   ....[128]....
        /*0490*/ 	.word	0x0000f450


	//   ....[129]....
        /*0494*/ 	.word	0x0000f4e0


	//   ....[130]....
        /*0498*/ 	.word	0x0000f530


	//   ....[131]....
        /*049c*/ 	.word	0x0000f580


	//   ....[132]....
        /*04a0*/ 	.word	0x0000f610


	//   ....[133]....
        /*04a4*/ 	.word	0x0000f6a0


	//   ....[134]....
        /*04a8*/ 	.word	0x0000f6f0


	//   ....[135]....
        /*04ac*/ 	.word	0x0000f740


	//   ....[136]....
        /*04b0*/ 	.word	0x0000f7d0


	//   ....[137]....
        /*04b4*/ 	.word	0x0000f860


	//   ....[138]....
        /*04b8*/ 	.word	0x0000f8b0


	//   ....[139]....
        /*04bc*/ 	.word	0x0000f900


	//   ....[140]....
        /*04c0*/ 	.word	0x0000f990


	//   ....[141]....
        /*04c4*/ 	.word	0x0000fa40


	//   ....[142]....
        /*04c8*/ 	.word	0x0000faa0


	//   ....[143]....
        /*04cc*/ 	.word	0x0000fb30


	//   ....[144]....
        /*04d0*/ 	.word	0x0000fb80


	//   ....[145]....
        /*04d4*/ 	.word	0x0000fbe0


	//   ....[146]....
        /*04d8*/ 	.word	0x0000fc30


	//   ....[147]....
        /*04dc*/ 	.word	0x0000fc80


	//   ....[148]....
        /*04e0*/ 	.word	0x0000fcc0


	//   ....[149]....
        /*04e4*/ 	.word	0x0000fd10


	//   ....[150]....
        /*04e8*/ 	.word	0x0000fd60


	//   ....[151]....
        /*04ec*/ 	.word	0x0000fdb0


	//----- nvinfo : EIATTR_EXIT_INSTR_OFFSETS
	.align		4
.L_2189:
        /*04f0*/ 	.byte	0x04, 0x1c
        /*04f2*/ 	.short	(.L_2191 - .L_2190)


	//   ....[0]....
.L_2190:
        /*04f4*/ 	.word	0x0000df90


	//   ....[1]....
        /*04f8*/ 	.word	0x0000e180


	//----- nvinfo : EIATTR_MAX_THREADS
	.align		4
.L_2191:
        /*04fc*/ 	.byte	0x04, 0x05
        /*04fe*/ 	.short	(.L_2193 - .L_2192)
.L_2192:
        /*0500*/ 	.word	0x00000040
        /*0504*/ 	.word	0x00000001
        /*0508*/ 	.word	0x00000001


	//----- nvinfo : EIATTR_CRS_STACK_SIZE
	.align		4
.L_2193:
        /*050c*/ 	.byte	0x04, 0x1e
        /*050e*/ 	.short	(.L_2195 - .L_2194)
.L_2194:
        /*0510*/ 	.word	0x00000000


	//----- nvinfo : EIATTR_CBANK_PARAM_SIZE
	.align		4
.L_2195:
        /*0514*/ 	.byte	0x03, 0x19
        /*0516*/ 	.short	0x01f0


	//----- nvinfo : EIATTR_PARAM_CBANK
	.align		4
        /*0518*/ 	.byte	0x04, 0x0a
        /*051a*/ 	.short	(.L_2197 - .L_2196)
	.align		4
.L_2196:
        /*051c*/ 	.word	index@(.nv.constant0._Z25selective_scan_bwd_kernelI32Selective_Scan_bwd_kernel_traitsILi64ELi16ELb1ELb1ELb1ELb1ELb0EN3c108BFloat16ENS1_7complexIfEEEEv12SSMParamsBwd)
        /*0520*/ 	.short	0x0210
        /*0522*/ 	.short	0x01f0


	//----- nvinfo : EIATTR_SW_WAR
	.align		4
.L_2197:
        /*0524*/ 	.byte	0x04, 0x36
        /*0526*/ 	.short	(.L_2199 - .L_2198)
.L_2198:
        /*0528*/ 	.word	0x00000008
.L_2199:


//--------------------- .nv.info._Z25selective_scan_bwd_kernelI32Selective_Scan_bwd_kernel_traitsILi64ELi16ELb1ELb1ELb1ELb1ELb1EN3c108BFloat16ENS1_7complexIfEEEEv12SSMParamsBwd --------------------------
	.section	.nv.info._Z25selective_scan_bwd_kernelI32Selective_Scan_bwd_kernel_traitsILi64ELi16ELb1ELb1ELb1ELb1ELb1EN3c108BFloat16ENS1_7complexIfEEEEv12SSMParamsBwd,"",@"SHT_CUDA_INFO"
	.sectionflags	@""
	.align	4


	//----- nvinfo : EIATTR_CUDA_API_VERSION
	.align		4
        /*0000*/ 	.byte	0x04, 0x37
        /*0002*/ 	.short	(.L_2201 - .L_2200)
.L_2200:
        /*0004*/ 	.word	0x00000082


	//----- nvinfo : EIATTR_KPARAM_INFO
	.align		4
.L_2201:
        /*0008*/ 	.byte	0x04, 0x17
        /*000a*/ 	.short	(.L_2203 - .L_2202)
.L_2202:
        /*000c*/ 	.word	0x00000000
        /*0010*/ 	.short	0x0000
        /*0012*/ 	.short	0x0000
        /*0014*/ 	.byte	0x00, 0xf0, 0xc1, 0x07


	//----- nvinfo : EIATTR_SPARSE_MMA_MASK
	.align		4
.L_2203:
        /*0018*/ 	.byte	0x03, 0x50
        /*001a*/ 	.short	0x0000


	//----- nvinfo : EIATTR_MAXREG_COUNT
	.align		4
        /*001c*/ 	.byte	0x03, 0x1b
        /*001e*/ 	.short	0x00ff


	//----- nvinfo : EIATTR_NUM_BARRIERS
	.align		4
        /*0020*/ 	.byte	0x02, 0x4c
        /*0022*/ 	.byte	0x01
	.zero		1


	//----- nvinfo : EIATTR_MERCURY_ISA_VERSION
	.align		4
        /*0024*/ 	.byte	0x03, 0x5f
        /*0026*/ 	.short	0x0101


	//----- nvinfo : EIATTR_COOP_GROUP_MASK_REGIDS
	.align		4
        /*0028*/ 	.byte	0x04, 0x29
        /*002a*/ 	.short	(.L_2205 - .L_2204)


	//   ....[0]....
.L_2204:
        /*002c*/ 	.word	0xffffffff


	//   ....[1]....
        /*0030*/ 	.word	0xffffffff


	//   ....[2]....
        /*0034*/ 	.word	0xffffffff


	//   ....[3]....
        /*0038*/ 	.word	0xffffffff


	//   ....[4]....
        /*003c*/ 	.word	0xffffffff


	//   ....[5]....
        /*0040*/ 	.word	0xffffffff


	//   ....[6]....
        /*0044*/ 	.word	0xffffffff


	//   ....[7]....
        /*0048*/ 	.word	0xffffffff


	//   ....[8]....
        /*004c*/ 	.word	0xffffffff


	//   ....[9]....
        /*0050*/ 	.word	0xffffffff


	//   ....[10]....
        /*0054*/ 	.word	0xffffffff


	//   ....[11]....
        /*0058*/ 	.word	0xffffffff


	//   ....[12]....
        /*005c*/ 	.word	0xffffffff


	//   ....[13]....
        /*0060*/ 	.word	0xffffffff


	//   ....[14]....
        /*0064*/ 	.word	0xffffffff


	//   ....[15]....
        /*0068*/ 	.word	0xffffffff


	//   ....[16]....
        /*006c*/ 	.word	0xffffffff


	//   ....[17]....
        /*0070*/ 	.word	0xffffffff


	//   ....[18]....
        /*0074*/ 	.word	0xffffffff


	//   ....[19]....
        /*0078*/ 	.word	0xffffffff


	//   ....[20]....
        /*007c*/ 	.word	0xffffffff


	//   ....[21]....
        /*0080*/ 	.word	0xffffffff


	//   ....[22]....
        /*0084*/ 	.word	0xffffffff


	//   ....[23]....
        /*0088*/ 	.word	0xffffffff


	//   ....[24]....
        /*008c*/ 	.word	0xffffffff


	//   ....[25]....
        /*0090*/ 	.word	0xffffffff


	//   ....[26]....
        /*0094*/ 	.word	0xffffffff


	//   ....[27]....
        /*0098*/ 	.word	0xffffffff


	//   ....[28]....
        /*009c*/ 	.word	0xffffffff


	//   ....[29]....
        /*00a0*/ 	.word	0xffffffff


	//   ....[30]....
        /*00a4*/ 	.word	0xffffffff


	//   ....[31]....
        /*00a8*/ 	.word	0xffffffff


	//   ....[32]....
        /*00ac*/ 	.word	0xffffffff


	//   ....[33]....
        /*00b0*/ 	.word	0xffffffff


	//   ....[34]....
        /*00b4*/ 	.word	0xffffffff


	//   ....[35]....
        /*00b8*/ 	.word	0xffffffff


	//   ....[36]....
        /*00bc*/ 	.word	0xffffffff


	//   ....[37]....
        /*00c0*/ 	.word	0xffffffff


	//   ....[38]....
        /*00c4*/ 	.word	0xffffffff


	//   ....[39]....
        /*00c8*/ 	.word	0xffffffff


	//   ....[40]....
        /*00cc*/ 	.word	0xffffffff


	//   ....[41]....
        /*00d0*/ 	.word	0xffffffff


	//   ....[42]....
        /*00d4*/ 	.word	0xffffffff


	//   ....[43]....
        /*00d8*/ 	.word	0xffffffff


	//   ....[44]....
        /*00dc*/ 	.word	0xffffffff


	//   ....[45]....
        /*00e0*/ 	.word	0xffffffff


	//   ....[46]....
        /*00e4*/ 	.word	0xffffffff


	//   ....[47]....
        /*00e8*/ 	.word	0xffffffff


	//   ....[48]....
        /*00ec*/ 	.word	0xffffffff


	//   ....[49]....
        /*00f0*/ 	.word	0xffffffff


	//   ....[50]....
        /*00f4*/ 	.word	0xffffffff


	//   ....[51]....
        /*00f8*/ 	.word	0xffffffff


	//   ....[52]....
        /*00fc*/ 	.word	0xffffffff


	//   ....[53]....
        /*0100*/ 	.word	0xffffffff


	//   ....[54]....
        /*0104*/ 	.word	0xffffffff


	//   ....[55]....
        /*0108*/ 	.word	0xffffffff


	//   ....[56]....
        /*010c*/ 	.word	0xffffffff


	//   ....[57]....
        /*0110*/ 	.word	0xffffffff


	//   ....[58]....
        /*0114*/ 	.word	0xffffffff


	//   ....[59]....
        /*0118*/ 	.word	0xffffffff


	//   ....[60]....
        /*011c*/ 	.word	0xffffffff


	//   ....[61]....
        /*0120*/ 	.word	0xffffffff


	//   ....[62]....
        /*0124*/ 	.word	0xffffffff


	//   ....[63]....
        /*0128*/ 	.word	0xffffffff


	//   ....[64]....
        /*012c*/ 	.word	0xffffffff


	//   ....[65]....
        /*0130*/ 	.word	0xffffffff


	//   ....[66]....
        /*0134*/ 	.word	0xffffffff


	//   ....[67]....
        /*0138*/ 	.word	0xffffffff


	//   ....[68]....
        /*013c*/ 	.word	0xffffffff


	//   ....[69]....
        /*0140*/ 	.word	0xffffffff


	//   ....[70]....
        /*0144*/ 	.word	0xffffffff


	//   ....[71]....
        /*0148*/ 	.word	0xffffffff


	//   ....[72]....
        /*014c*/ 	.word	0xffffffff


	//   ....[73]....
        /*0150*/ 	.word	0xffffffff


	//   ....[74]....
        /*0154*/ 	.word	0xffffffff


	//   ....[75]....
        /*0158*/ 	.word	0xffffffff


	//   ....[76]....
        /*015c*/ 	.word	0xffffffff


	//   ....[77]....
        /*0160*/ 	.word	0xffffffff


	//   ....[78]....
        /*0164*/ 	.word	0xffffffff


	//   ....[79]....
        /*0168*/ 	.word	0xffffffff


	//   ....[80]....
        /*016c*/ 	.word	0xffffffff


	//   ....[81]....
        /*0170*/ 	.word	0xffffffff


	//   ....[82]....
        /*0174*/ 	.word	0xffffffff


	//   ....[83]....
        /*0178*/ 	.word	0xffffffff


	//   ....[84]....
        /*017c*/ 	.word	0xffffffff


	//   ....[85]....
        /*0180*/ 	.word	0xffffffff


	//   ....[86]....
        /*0184*/ 	.word	0xffffffff


	//   ....[87]....
        /*0188*/ 	.word	0xffffffff


	//   ....[88]....
        /*018c*/ 	.word	0xffffffff


	//   ....[89]....
        /*0190*/ 	.word	0xffffffff


	//   ....[90]....
        /*0194*/ 	.word	0xffffffff


	//   ....[91]....
        /*0198*/ 	.word	0xffffffff


	//   ....[92]....
        /*019c*/ 	.word	0x05000047


	//   ....[93]....
        /*01a0*/ 	.word	0x05000047


	//   ....[94]....
        /*01a4*/ 	.word	0x05000047


	//   ....[95]....
        /*01a8*/ 	.word	0x05000047


	//   ....[96]....
        /*01ac*/ 	.word	0x05000047


	//   ....[97]....
        /*01b0*/ 	.word	0x05000047


	//   ....[98]....
        /*01b4*/ 	.word	0x05000047


	//   ....[99]....
        /*01b8*/ 	.word	0x05000047


	//   ....[100]....
        /*01bc*/ 	.word	0x05000047


	//   ....[101]....
        /*01c0*/ 	.word	0x05000047


	//   ....[102]....
        /*01c4*/ 	.word	0x05000047


	//   ....[103]....
        /*01c8*/ 	.word	0x05000047


	//   ....[104]....
        /*01cc*/ 	.word	0x05000047


	//   ....[105]....
        /*01d0*/ 	.word	0x05000047


	//   ....[106]....
        /*01d4*/ 	.word	0x05000047


	//   ....[107]....
        /*01d8*/ 	.word	0x05000047


	//   ....[108]....
        /*01dc*/ 	.word	0x05000047


	//   ....[109]....
        /*01e0*/ 	.word	0x05000047


	//   ....[110]....
        /*01e4*/ 	.word	0x05000047


	//   ....[111]....
        /*01e8*/ 	.word	0x05000047


	//   ....[112]....
        /*01ec*/ 	.word	0x05000047


	//   ....[113]....
        /*01f0*/ 	.word	0x05000047


	//   ....[114]....
        /*01f4*/ 	.word	0x05000047


	//   ....[115]....
        /*01f8*/ 	.word	0x05000047


	//   ....[116]....
        /*01fc*/ 	.word	0x05000047


	//   ....[117]....
        /*0200*/ 	.word	0x05000047


	//   ....[118]....
        /*0204*/ 	.word	0x05000047


	//   ....[119]....
        /*0208*/ 	.word	0x05000047


	//   ....[120]....
        /*020c*/ 	.word	0x05000047


	//   ....[121]....
        /*0210*/ 	.word	0x05000047


	//   ....[122]....
        /*0214*/ 	.word	0x05000047


	//   ....[123]....
        /*0218*/ 	.word	0x05000047


	//   ....[124]....
        /*021c*/ 	.word	0x05000047


	//   ....[125]....
        /*0220*/ 	.word	0x05000047


	//   ....[126]....
        /*0224*/ 	.word	0x05000047


	//   ....[127]....
        /*0228*/ 	.word	0x05000047


	//   ....[128]....
        /*022c*/ 	.word	0x05000047


	//   ....[129]....
        /*0230*/ 	.word	0x05000047


	//   ....[130]....
        /*0234*/ 	.word	0x05000047


	//   ....[131]....
        /*0238*/ 	.word	0x05000047


	//   ....[132]....
        /*023c*/ 	.word	0x05000047


	//   ....[133]....
        /*0240*/ 	.word	0x05000047


	//   ....[134]....
        /*0244*/ 	.word	0x05000047


	//   ....[135]....
        /*0248*/ 	.word	0x05000047


	//   ....[136]....
        /*024c*/ 	.word	0x05000047


	//   ....[137]....
        /*0250*/ 	.word	0x05000047


	//   ....[138]....
        /*0254*/ 	.word	0x05000047


	//   ....[139]....
        /*0258*/ 	.word	0x05000047


	//   ....[140]....
        /*025c*/ 	.word	0x05000047


	//   ....[141]....
        /*0260*/ 	.word	0x05000047


	//   ....[142]....
        /*0264*/ 	.word	0x05000047


	//   ....[143]....
        /*0268*/ 	.word	0x05000047


	//   ....[144]....
        /*026c*/ 	.word	0x05000047


	//   ....[145]....
        /*0270*/ 	.word	0x05000047


	//   ....[146]....
        /*0274*/ 	.word	0x05000047


	//   ....[147]....
        /*0278*/ 	.word	0x05000047


	//   ....[148]....
        /*027c*/ 	.word	0x05000047


	//   ....[149]....
        /*0280*/ 	.word	0x05000047


	//   ....[150]....
        /*0284*/ 	.word	0x05000047


	//   ....[151]....
        /*0288*/ 	.word	0x05000047


	//   ....[152]....
        /*028c*/ 	.word	0x05000047


	//   ....[153]....
        /*0290*/ 	.word	0x05000047


	//   ....[154]....
        /*0294*/ 	.word	0x05000047


	//   ....[155]....
        /*0298*/ 	.word	0x05000047


	//----- nvinfo : EIATTR_COOP_GROUP_INSTR_OFFSETS
	.align		4
.L_2205:
        /*029c*/ 	.byte	0x04, 0x28
        /*029e*/ 	.short	(.L_2207 - .L_2206)


	//   ....[0]....
.L_2206:
        /*02a0*/ 	.word	0x00000d20


	//   ....[1]....
        /*02a4*/ 	.word	0x00000dd0


	//   ....[2]....
        /*02a8*/ 	.word	0x00001000


	//   ....[3]....
        /*02ac*/ 	.word	0x000036b0


	//   ....[4]....
        /*02b0*/ 	.word	0x00004020


	//   ....[5]....
        /*02b4*/ 	.word	0x00004a70


	//   ....[6]....
        /*02b8*/ 	.word	0x00004dd0


	//   ....[7]....
        /*02bc*/ 	.word	0x000055c0


	//   ....[8]....
        /*02c0*/ 	.word	0x000061b0


	//   ....[9]....
        /*02c4*/ 	.word	0x000079f0


	//   ....[10]....
        /*02c8*/ 	.word	0x00007a10


	//   ....[11]....
        /*02cc*/ 	.word	0x00007a20


	//   ....[12]....
        /*02d0*/ 	.word	0x00007a30


	//   ....[13]....
        /*02d4*/ 	.word	0x00007ae0


	//   ....[14]....
        /*02d8*/ 	.word	0x00007b10


	//   ....[15]....
        /*02dc*/ 	.word	0x00007b20


	//   ....[16]....
        /*02e0*/ 	.word	0x00007b30


	//   ....[17]....
        /*02e4*/ 	.word	0x00007bd0


	//   ....[18]....
        /*02e8*/ 	.word	0x00007c00


	//   ....[19]....
        /*02ec*/ 	.word	0x00007c20


	//   ....[20]....
        /*02f0*/ 	.word	0x00007c30


	//   ....[21]....
        /*02f4*/ 	.word	0x00007cf0


	//   ....[22]....
        /*02f8*/ 	.word	0x00007d10


	//   ....[23]....
        /*02fc*/ 	.word	0x00007d20


	//   ....[24]....
        /*0300*/ 	.word	0x00007d30


	//   ....[25]....
        /*0304*/ 	.word	0x00007de0


	//   ....[26]....
        /*0308*/ 	.word	0x00007e00


	//   ....[27]....
        /*030c*/ 	.word	0x00007e10


	//   ....[28]....
        /*0310*/ 	.word	0x00007e20


	//   ....[29]....
        /*0314*/ 	.word	0x00007f90


	//   ....[30]....
        /*0318*/ 	.word	0x00007fa0


	//   ....[31]....
        /*031c*/ 	.word	0x00007fb0


	//   ....[32]....
        /*0320*/ 	.word	0x00007fc0


	//   ....[33]....
        /*0324*/ 	.word	0x00007fd0


	//   ....[34]....
        /*0328*/ 	.word	0x00007fe0


	//   ....[35]....
        /*032c*/ 	.word	0x00007ff0


	//   ....[36]....
        /*0330*/ 	.word	0x00008000


	//   ....[37]....
        /*0334*/ 	.word	0x000092b0


	//   ....[38]....
        /*0338*/ 	.word	0x000092c0


	//   ....[39]....
        /*033c*/ 	.word	0x000092d0


	//   ....[40]....
        /*0340*/ 	.word	0x000092e0


	//   ....[41]....
        /*0344*/ 	.word	0x00009400


	//   ....[42]....
        /*0348*/ 	.word	0x00009410


	//   ....[43]....
        /*034c*/ 	.word	0x00009420


	//   ....[44]....
        /*0350*/ 	.word	0x00009430


	//   ....[45]....
        /*0354*/ 	.word	0x00009550


	//   ....[46]....
        /*0358*/ 	.word	0x00009560


	//   ....[47]....
        /*035c*/ 	.word	0x00009570


	//   ....[48]....
        /*0360*/ 	.word	0x00009580


	//   ....[49]....
        /*0364*/ 	.word	0x000096a0


	//   ....[50]....
        /*0368*/ 	.word	0x000096b0


	//   ....[51]....
        /*036c*/ 	.word	0x000096c0


	//   ....[52]....
        /*0370*/ 	.word	0x000096d0


	//   ....[53]....
        /*0374*/ 	.word	0x000097f0


	//   ....[54]....
        /*0378*/ 	.word	0x00009800


	//   ....[55]....
        /*037c*/ 	.word	0x00009810


	//   ....[56]....
        /*0380*/ 	.word	0x00009820


	//   ....[57]....
        /*0384*/ 	.word	0x00009940


	//   ....[58]....
        /*0388*/ 	.word	0x00009950


	//   ....[59]....
        /*038c*/ 	.word	0x00009960


	//   ....[60]....
        /*0390*/ 	.word	0x00009970


	//   ....[61]....
        /*0394*/ 	.word	0x00009980


	//   ....[62]....
        /*0398*/ 	.word	0x00009990


	//   ....[63]....
        /*039c*/ 	.word	0x000099a0


	//   ....[64]....
        /*03a0*/ 	.word	0x000099e0


	//   ....[65]....
        /*03a4*/ 	.word	0x00009a10


	//   ....[66]....
        /*03a8*/ 	.word	0x00009a20


	//   ....[67]....
        /*03ac*/ 	.word	0x00009a30


	//   ....[68]....
        /*03b0*/ 	.word	0x00009a40


	//   ....[69]....
        /*03b4*/ 	.word	0x0000db20


	//   ....[70]....
        /*03b8*/ 	.word	0x0000db60


	//   ....[71]....
        /*03bc*/ 	.word	0x0000dcf0


	//   ....[72]....
        /*03c0*/ 	.word	0x0000dd30


	//   ....[73]....
        /*03c4*/ 	.word	0x0000de80


	//   ....[74]....
        /*03c8*/ 	.word	0x0000dea0


	//   ....[75]....
        /*03cc*/ 	.word	0x0000ded0


	//   ....[76]....
        /*03d0*/ 	.word	0x0000def0


	//   ....[77]....
        /*03d4*/ 	.word	0x0000df30


	//   ....[78]....
        /*03d8*/ 	.word	0x0000df60


	//   ....[79]....
        /*03dc*/ 	.word	0x0000e410


	//   ....[80]....
        /*03e0*/ 	.word	0x0000ebe0


	//   ....[81]....
        /*03e4*/ 	.word	0x0000f050


	//   ....[82]....
        /*03e8*/ 	.word	0x0000f140


	//   ....[83]....
        /*03ec*/ 	.word	0x0000f190


	//   ....[84]....
        /*03f0*/ 	.word	0x0000f200


	//   ....[85]....
        /*03f4*/ 	.word	0x0000f240


	//   ....[86]....
        /*03f8*/ 	.word	0x0000f270


	//   ....[87]....
        /*03fc*/ 	.word	0x0000f3e0


	//   ....[88]....
        /*0400*/ 	.word	0x0000f420


	//   ....[89]....
        /*0404*/ 	.word	0x0000f490


	//   ....[90]....
        /*0408*/ 	.word	0x0000f4e0


	//   ....[91]....
        /*040c*/ 	.word	0x0000f500


	//   ....[92]....
        /*0410*/ 	.word	0x0000f8b0


	//   ....[93]....
        /*0414*/ 	.word	0x0000f900


	//   ....[94]....
        /*0418*/ 	.word	0x0000f950


	//   ....[95]....
        /*041c*/ 	.word	0x0000f9a0


	//   ....[96]....
        /*0420*/ 	.word	0x0000fab0


	//   ....[97]....
        /*0424*/ 	.word	0x0000fb00


	//   ....[98]....
        /*0428*/ 	.word	0x0000fb50


	//   ....[99]....
        /*042c*/ 	.word	0x0000fba0


	//   ....[100]....
        /*0430*/ 	.word	0x0000fcb0


	//   ....[101]....
        /*0434*/ 	.word	0x0000fd00


	//   ....[102]....
        /*0438*/ 	.word	0x0000fd50


	//   ....[103]....
        /*043c*/ 	.word	0x0000fda0


	//   ....[104]....
        /*0440*/ 	.word	0x0000feb0


	//   ....[105]....
        /*0444*/ 	.word	0x0000ff00


	//   ....[106]....
        /*0448*/ 	.word	0x0000ff50


	//   ....[107]....
        /*044c*/ 	.word	0x0000ffa0


	//   ....[108]....
        /*0450*/ 	.word	0x000100b0


	//   ....[109]....
        /*0454*/ 	.word	0x00010100


	//   ....[110]....
        /*0458*/ 	.word	0x00010150


	//   ....[111]....
        /*045c*/ 	.word	0x000101a0


	//   ....[112]....
        /*0460*/ 	.word	0x00010230


	//   ....[113]....
        /*0464*/ 	.word	0x000102d0


	//   ....[114]....
        /*0468*/ 	.word	0x00010370


	//   ....[115]....
        /*046c*/ 	.word	0x00010410


	//   ....[116]....
        /*0470*/ 	.word	0x000104b0


	//   ....[117]....
        /*0474*/ 	.word	0x00010550


	//   ....[118]....
        /*0478*/ 	.word	0x000105b0


	//   ....[119]....
        /*047c*/ 	.word	0x00010600


	//   ....[120]....
        /*0480*/ 	.word	0x00010650


	//   ....[121]....
        /*0484*/ 	.word	0x000106a0


	//   ....[122]....
        /*0488*/ 	.word	0x000106f0


	//   ....[123]....
        /*048c*/ 	.word	0x00010740


	//   ....[124]....
        /*0490*/ 	.word	0x000107d0


	//   ....[125]....
        /*0494*/ 	.word	0x00010820


	//   ....[126]....
        /*0498*/ 	.word	0x00010870


	//   ....[127]....
        /*049c*/ 	.word	0x000108c0


	//   ....[128]....
        /*04a0*/ 	.word	0x00010950


	//   ....[129]....
        /*04a4*/ 	.word	0x000109e0


	//   ....[130]....
        /*04a8*/ 	.word	0x00010a30


	//   ....[131]....
        /*04ac*/ 	.word	0x00010a80


	//   ....[132]....
        /*04b0*/ 	.word	0x00010b10


	//   ....[133]....
        /*04b4*/ 	.word	0x00010ba0


	//   ....[134]....
        /*04b8*/ 	.word	0x00010bf0


	//   ....[135]....
        /*04bc*/ 	.word	0x00010c40


	//   ....[136]....
        /*04c0*/ 	.word	0x00010cd0


	//   ....[137]....
        /*04c4*/ 	.word	0x00010d60


	//   ....[138]....
        /*04c8*/ 	.word	0x00010db0


	//   ....[139]....
        /*04cc*/ 	.word	0x00010e00


	//   ....[140]....
        /*04d0*/ 	.word	0x00010e90


	//   ....[141]....
        /*04d4*/ 	.word	0x00010f20


	//   ....[142]....
        /*04d8*/ 	.word	0x00010f70


	//   ....[143]....
        /*04dc*/ 	.word	0x00010fc0


	//   ....[144]....
        /*04e0*/ 	.word	0x00011050


	//   ....[145]....
        /*04e4*/ 	.word	0x00011100


	//   ....[146]....
        /*04e8*/ 	.word	0x00011160


	//   ....[147]....
        /*04ec*/ 	.word	0x000111f0


	//   ....[148]....
        /*04f0*/ 	.word	0x00011240


	//   ....[149]....
        /*04f4*/ 	.word	0x000112a0


	//   ....[150]....
        /*04f8*/ 	.word	0x000112f0


	//   ....[151]....
        /*04fc*/ 	.word	0x00011340


	//   ....[152]....
        /*0500*/ 	.word	0x00011380


	//   ....[153]....
        /*0504*/ 	.word	0x000113d0


	//   ....[154]....
        /*0508*/ 	.word	0x00011420


	//   ....[155]....
        /*050c*/ 	.word	0x00011470


	//----- nvinfo : EIATTR_EXIT_INSTR_OFFSETS
	.align		4
.L_2207:
        /*0510*/ 	.byte	0x04, 0x1c
        /*0512*/ 	.short	(.L_2209 - .L_2208)


	//   ....[0]....
.L_2208:
        /*0514*/ 	.word	0x0000f660


	//   ....[1]....
        /*0518*/ 	.word	0x0000f850


	//----- nvinfo : EIATTR_MAX_THREADS
	.align		4
.L_2209:
        /*051c*/ 	.byte	0x04, 0x05
        /*051e*/ 	.short	(.L_2211 - .L_2210)
.L_2210:
        /*0520*/ 	.word	0x00000040
        /*0524*/ 	.word	0x00000001
        /*0528*/ 	.word	0x00000001


	//----- nvinfo : EIATTR_CRS_STACK_SIZE
	.align		4
.L_2211:
        /*052c*/ 	.byte	0x04, 0x1e
        /*052e*/ 	.short	(.L_2213 - .L_2212)
.L_2212:
        /*0530*/ 	.word	0x00000000


	//----- nvinfo : EIATTR_CBANK_PARAM_SIZE
	.align		4
.L_2213:
        /*0534*/ 	.byte	0x03, 0x19
        /*0536*/ 	.short	0x01f0


	//----- nvinfo : EIATTR_PARAM_CBANK
	.align		4
        /*0538*/ 	.byte	0x04, 0x0a
        /*053a*/ 	.short	(.L_2215 - .L_2214)
	.align		4
.L_2214:
        /*053c*/ 	.word	index@(.nv.constant0._Z25selective_scan_bwd_kernelI32Selective_Scan_bwd_kernel_traitsILi64ELi16ELb1ELb1ELb1ELb1ELb1EN3c108BFloat16ENS1_7complexIfEEEEv12SSMParamsBwd)
        /*0540*/ 	.short	0x0210
        /*0542*/ 	.short	0x01f0


	//----- nvinfo : EIATTR_SW_WAR
	.align		4
.L_2215:
        /*0544*/ 	.byte	0x04, 0x36
        /*0546*/ 	.short	(.L_2217 - .L_2216)
.L_2216:
        /*0548*/ 	.word	0x00000008
.L_2217:


//--------------------- .nv.info._Z25selective_scan_bwd_kernelI32Selective_Scan_bwd_kernel_traitsILi32ELi16ELb0ELb0ELb0ELb0ELb0EN3c108BFloat16ENS1_7complexIfEEEEv12SSMParamsBwd --------------------------
	.section	.nv.info._Z25selective_scan_bwd_kernelI32Selective_Scan_bwd_kernel_traitsILi32ELi16ELb0ELb0ELb0ELb0ELb0EN3c108BFloat16ENS1_7complexIfEEEEv12SSMParamsBwd,"",@"SHT_CUDA_INFO"
	.sectionflags	@""
	.align	4


	//----- nvinfo : EIATTR_CUDA_API_VERSION
	.align		4
        /*0000*/ 	.byte	0x04, 0x37
        /*0002*/ 	.short	(.L_2219 - .L_2218)
.L_2218:
        /*0004*/ 	.word	0x00000082


	//----- nvinfo : EIATTR_KPARAM_INFO
	.align		4
.L_2219:
        /*0008*/ 	.byte	0x04, 0x17
        /*000a*/ 	.short	(.L_2221 - .L_2220)
.L_2220:
        /*000c*/ 	.word	0x00000000
        /*0010*/ 	.short	0x0000
        /*0012*/ 	.short	0x0000
        /*0014*/ 	.byte	0x00, 0xf0, 0xc1, 0x07


	//----- nvinfo : EIATTR_SPARSE_MMA_MASK
	.align		4
.L_2221:
        /*0018*/ 	.byte	0x03, 0x50
        /*001a*/ 	.short	0x0000


	//----- nvinfo : EIATTR_MAXREG_COUNT
	.align		4
        /*001c*/ 	.byte	0x03, 0x1b
        /*001e*/ 	.short	0x00ff


	//----- nvinfo : EIATTR_NUM_BARRIERS
	.align		4
        /*0020*/ 	.byte	0x02, 0x4c
        /*0022*/ 	.byte	0x01
	.zero		1


	//----- nvinfo : EIATTR_MERCURY_ISA_VERSION
	.align		4
        /*0024*/ 	.byte	0x03, 0x5f
        /*0026*/ 	.short	0x0101


	//----- nvinfo : EIATTR_COOP_GROUP_MASK_REGIDS
	.align		4
        /*0028*/ 	.byte	0x04, 0x29
        /*002a*/ 	.short	(.L_2223 - .L_2222)


	//   ....[0]....
.L_2222:
        /*002c*/ 	.word	0xffffffff


	//   ....[1]....
        /*0030*/ 	.word	0xffffffff


	//   ....[2]....
        /*0034*/ 	.word	0xffffffff


	//   ....[3]....
        /*0038*/ 	.word	0xffffffff


	//   ....[4]....
        /*003c*/ 	.word	0xffffffff


	//   ....[5]....
        /*0040*/ 	.word	0xffffffff


	//   ....[6]....
        /*0044*/ 	.word	0xffffffff


	//   ....[7]....
        /*0048*/ 	.word	0xffffffff


	//   ....[8]....
        /*004c*/ 	.word	0xffffffff


	//   ....[9]....
        /*0050*/ 	.word	0xffffffff


	//   ....[10]....
        /*0054*/ 	.word	0xffffffff


	//   ....[11]....
        /*0058*/ 	.word	0xffffffff


	//   ....[12]....
        /*005c*/ 	.word	0xffffffff


	//   ....[13]....
        /*0060*/ 	.word	0xffffffff


	//   ....[14]....
        /*0064*/ 	.word	0xffffffff


	//   ....[15]....
        /*0068*/ 	.word	0xffffffff


	//   ....[16]....
        /*006c*/ 	.word	0xffffffff


	//   ....[17]....
        /*0070*/ 	.word	0xffffffff


	//   ....[18]....
        /*0074*/ 	.word	0xffffffff


	//   ....[19]....
        /*0078*/ 	.word	0xffffffff


	//   ....[20]....
        /*007c*/ 	.word	0xffffffff


	//   ....[21]....
        /*0080*/ 	.word	0xffffffff


	//   ....[22]....
        /*0084*/ 	.word	0xffffffff


	//   ....[23]....
        /*0088*/ 	.word	0xffffffff


	//   ....[24]....
        /*008c*/ 	.word	0xffffffff


	//   ....[25]....
        /*0090*/ 	.word	0xffffffff


	//   ....[26]....
        /*0094*/ 	.word	0xffffffff


	//   ....[27]....
        /*0098*/ 	.word	0xffffffff


	//   ....[28]....
        /*009c*/ 	.word	0xffffffff


	//   ....[29]....
        /*00a0*/ 	.word	0xffffffff


	//   ....[30]....
        /*00a4*/ 	.word	0xffffffff


	//   ....[31]....
        /*00a8*/ 	.word	0xffffffff


	//   ....[32]....
        /*00ac*/ 	.word	0xffffffff


	//   ....[33]....
        /*00b0*/ 	.word	0xffffffff


	//   ....[34]....
        /*00b4*/ 	.word	0xffffffff


	//   ....[35]....
        /*00b8*/ 	.word	0xffffffff


	//   ....[36]....
        /*00bc*/ 	.word	0xffffffff


	//   ....[37]....
        /*00c0*/ 	.word	0xffffffff


	//   ....[38]....
        /*00c4*/ 	.word	0xffffffff


	//   ....[39]....
        /*00c8*/ 	.word	0xffffffff


	//   ....[40]....
        /*00cc*/ 	.word	0xffffffff


	//   ....[41]....
        /*00d0*/ 	.word	0xffffffff


	//   ....[42]....
        /*00d4*/ 	.word	0xffffffff


	//   ....[43]....
        /*00d8*/ 	.word	0xffffffff


	//   ....[44]....
        /*00dc*/ 	.word	0xffffffff


	//   ....[45]....
        /*00e0*/ 	.word	0xffffffff


	//   ....[46]....
        /*00e4*/ 	.word	0xffffffff


	//   ....[47]....
        /*00e8*/ 	.word	0xffffffff


	//   ....[48]....
        /*00ec*/ 	.word	0xffffffff


	//   ....[49]....
        /*00f0*/ 	.word	0xffffffff


	//   ....[50]....
        /*00f4*/ 	.word	0xffffffff


	//   ....[51]....
        /*00f8*/ 	.word	0xffffffff


	//   ....[52]....
        /*00fc*/ 	.word	0xffffffff


	//   ....[53]....
        /*0100*/ 	.word	0xffffffff


	//   ....[54]....
        /*0104*/ 	.word	0xffffffff


	//   ....[55]....
        /*0108*/ 	.word	0xffffffff


	//   ....[56]....
        /*010c*/ 	.word	0xffffffff


	//   ....[57]....
        /*0110*/ 	.word	0xffffffff


	//   ....[58]....
        /*0114*/ 	.word	0xffffffff


	//   ....[59]....
        /*0118*/ 	.word	0xffffffff


	//   ....[60]....
        /*011c*/ 	.word	0xffffffff


	//   ....[61]....
        /*0120*/ 	.word	0xffffffff


	//   ....[62]....
        /*0124*/ 	.word	0xffffffff


	//   ....[63]....
        /*0128*/ 	.word	0xffffffff


	//   ....[64]....
        /*012c*/ 	.word	0xffffffff


	//   ....[65]....
        /*0130*/ 	.word	0xffffffff


	//   ....[66]....
        /*0134*/ 	.word	0xffffffff


	//   ....[67]....
        /*0138*/ 	.word	0xffffffff


	//   ....[68]....
        /*013c*/ 	.word	0xffffffff


	//   ....[69]....
        /*0140*/ 	.word	0xffffffff


	//   ....[70]....
        /*0144*/ 	.word	0xffffffff


	//   ....[71]....
        /*0148*/ 	.word	0xffffffff


	//   ....[72]....
        /*014c*/ 	.word	0xffffffff


	//   ....[73]....
        /*0150*/ 	.word	0xffffffff


	//   ....[74]....
        /*0154*/ 	.word	0xffffffff


	//   ....[75]....
        /*0158*/ 	.word	0xffffffff


	//   ....[76]....
        /*015c*/ 	.word	0xffffffff


	//   ....[77]....
        /*0160*/ 	.word	0xffffffff


	//   ....[78]....
        /*0164*/ 	.word	0xffffffff


	//   ....[79]....
        /*0168*/ 	.word	0xffffffff


	//   ....[80]....
        /*016c*/ 	.word	0xffffffff


	//   ....[81]....
        /*0170*/ 	.word	0xffffffff


	//   ....[82]....
        /*0174*/ 	.word	0xffffffff


	//   ....[83]....
        /*0178*/ 	.word	0xffffffff


	//   ....[84]....
        /*017c*/ 	.word	0xffffffff


	//   ....[85]....
        /*0180*/ 	.word	0xffffffff


	//   ....[86]....
        /*0184*/ 	.word	0xffffffff


	//   ....[87]....
        /*0188*/ 	.word	0xffffffff


	//   ....[88]....
        /*018c*/ 	.word	0xffffffff


	//   ....[89]....
        /*0190*/ 	.word	0xffffffff


	//   ....[90]....
        /*0194*/ 	.word	0xffffffff


	//----- nvinfo : EIATTR_COOP_GROUP_INSTR_OFFSETS
	.align		4
.L_2223:
        /*0198*/ 	.byte	0x04, 0x28
        /*019a*/ 	.short	(.L_2225 - .L_2224)


	//   ....[0]....
.L_2224:
        /*019c*/ 	.word	0x000010a0


	//   ....[1]....
        /*01a0*/ 	.word	0x00001690


	//   ....[2]....
        /*01a4*/ 	.word	0x00001c70


	//   ....[3]....
        /*01a8*/ 	.word	0x00003ca0


	//   ....[4]....
        /*01ac*/ 	.word	0x00003ce0


	//   ....[5]....
        /*01b0*/ 	.word	0x00003d20


	//   ....[6]....
        /*01b4*/ 	.word	0x00003d60


	//   ....[7]....
        /*01b8*/ 	.word	0x00003f00


	//   ....[8]....
        /*01bc*/ 	.word	0x00003f80


	//   ....[9]....
        /*01c0*/ 	.word	0x00003fc0


	//   ....[10]....
        /*01c4*/ 	.word	0x00004000


	//   ....[11]....
        /*01c8*/ 	.word	0x000041c0


	//   ....[12]....
        /*01cc*/ 	.word	0x00004200


	//   ....[13]....
        /*01d0*/ 	.word	0x00004240


	//   ....[14]....
        /*01d4*/ 	.word	0x00004280


	//   ....[15]....
        /*01d8*/ 	.word	0x00004460


	//   ....[16]....
        /*01dc*/ 	.word	0x000044a0


	//   ....[17]....
        /*01e0*/ 	.word	0x000044e0


	//   ....[18]....
        /*01e4*/ 	.word	0x00004520


	//   ....[19]....
        /*01e8*/ 	.word	0x00004730


	//   ....[20]....
        /*01ec*/ 	.word	0x00004770


	//   ....[21]....
        /*01f0*/ 	.word	0x000047b0


	//   ....[22]....
        /*01f4*/ 	.word	0x000047f0


	//   ....[23]....
        /*01f8*/ 	.word	0x00004910


	//   ....[24]....
        /*01fc*/ 	.word	0x00004970


	//   ....[25]....
        /*0200*/ 	.word	0x000049b0


	//   ....[26]....
        /*0204*/ 	.word	0x00004a00


	//   ....[27]....
        /*0208*/ 	.word	0x00004a40


	//   ....[28]....
        /*020c*/ 	.word	0x00004a80


	//   ....[29]....
        /*0210*/ 	.word	0x00004d10


	//   ....[30]....
        /*0214*/ 	.word	0x00004d40


	//   ....[31]....
        /*0218*/ 	.word	0x00004d50


	//   ....[32]....
        /*021c*/ 	.word	0x00004d60


	//   ....[33]....
        /*0220*/ 	.word	0x00004e70


	//   ....[34]....
        /*0224*/ 	.word	0x00004eb0


	//   ....[35]....
        /*0228*/ 	.word	0x00004ee0


	//   ....[36]....
        /*022c*/ 	.word	0x00004ef0


	//   ....[37]....
        /*0230*/ 	.word	0x00005000


	//   ....[38]....
        /*0234*/ 	.word	0x00005040


	//   ....[39]....
        /*0238*/ 	.word	0x00005070


	//   ....[40]....
        /*023c*/ 	.word	0x00005080


	//   ....[41]....
        /*0240*/ 	.word	0x00005190


	//   ....[42]....
        /*0244*/ 	.word	0x000051d0


	//   ....[43]....
        /*0248*/ 	.word	0x00005210


	//   ....[44]....
        /*024c*/ 	.word	0x00005220


	//   ....[45]....
        /*0250*/ 	.word	0x00005320


	//   ....[46]....
        /*0254*/ 	.word	0x00005350


	//   ....[47]....
        /*0258*/ 	.word	0x00005360


	//   ....[48]....
        /*025c*/ 	.word	0x00005370


	//   ....[49]....
        /*0260*/ 	.word	0x00005470


	//   ....[50]....
        /*0264*/ 	.word	0x000054b0


	//   ....[51]....
        /*0268*/ 	.word	0x000054f0


	//   ....[52]....
        /*026c*/ 	.word	0x00005530


	//   ....[53]....
        /*0270*/ 	.word	0x00005570


	//   ....[54]....
        /*0274*/ 	.word	0x000055b0


	//   ....[55]....
        /*0278*/ 	.word	0x000055f0


	//   ....[56]....
        /*027c*/ 	.word	0x00005630


	//   ....[57]....
        /*0280*/ 	.word	0x00005660


	//   ....[58]....
        /*0284*/ 	.word	0x000056c0


	//   ....[59]....
        /*0288*/ 	.word	0x00006dd0


	//   ....[60]....
        /*028c*/ 	.word	0x00006e10


	//   ....[61]....
        /*0290*/ 	.word	0x00006e50


	//   ....[62]....
        /*0294*/ 	.word	0x00006e90


	//   ....[63]....
        /*0298*/ 	.word	0x00006fa0


	//   ....[64]....
        /*029c*/ 	.word	0x00006fe0


	//   ....[65]....
        /*02a0*/ 	.word	0x00007020


	//   ....[66]....
        /*02a4*/ 	.word	0x00007060


	//   ....[67]....
        /*02a8*/ 	.word	0x00007170


	//   ....[68]....
        /*02ac*/ 	.word	0x000071b0


	//   ....[69]....
        /*02b0*/ 	.word	0x000071f0


	//   ....[70]....
        /*02b4*/ 	.word	0x00007230


	//   ....[71]....
        /*02b8*/ 	.word	0x00007340


	//   ....[72]....
        /*02bc*/ 	.word	0x00007380


	//   ....[73]....
        /*02c0*/ 	.word	0x000073c0


	//   ....[74]....
        /*02c4*/ 	.word	0x00007400


	//   ....[75]....
        /*02c8*/ 	.word	0x00007510


	//   ....[76]....
        /*02cc*/ 	.word	0x00007560


	//   ....[77]....
        /*02d0*/ 	.word	0x000075a0


	//   ....[78]....
        /*02d4*/ 	.word	0x000075e0


	//   ....[79]....
        /*02d8*/ 	.word	0x00007d70


	//   ....[80]....
        /*02dc*/ 	.word	0x00008750


	//   ....[81]....
        /*02e0*/ 	.word	0x00008d30


	//   ....[82]....
        /*02e4*/ 	.word	0x00008d80


	//   ....[83]....
        /*02e8*/ 	.word	0x00008dd0


	//   ....[84]....
        /*02ec*/ 	.word	0x00008e00


	//   ....[85]....
        /*02f0*/ 	.word	0x00008e20


	//   ....[86]....
        /*02f4*/ 	.word	0x00008f20


	//   ....[87]....
        /*02f8*/ 	.word	0x00008f60


	//   ....[88]....
        /*02fc*/ 	.word	0x00008fb0


	//   ....[89]....
        /*0300*/ 	.word	0x00008fe0


	//   ....[90]....
        /*0304*/ 	.word	0x00009000


	//----- nvinfo : EIATTR_EXIT_INSTR_OFFSETS
	.align		4
.L_2225:
        /*0308*/ 	.byte	0x04, 0x1c
        /*030a*/ 	.short	(.L_2227 - .L_2226)


	//   ....[0]....
.L_2226:
        /*030c*/ 	.word	0x000090f0


	//   ....[1]....
        /*0310*/ 	.word	0x00009830


	//----- nvinfo : EIATTR_MAX_THREADS
	.align		4
.L_2227:
        /*0314*/ 	.byte	0x04, 0x05
        /*0316*/ 	.short	(.L_2229 - .L_2228)
.L_2228:
        /*0318*/ 	.word	0x00000020
        /*031c*/ 	.word	0x00000001
        /*0320*/ 	.word	0x00000001


	//----- nvinfo : EIATTR_CRS_STACK_SIZE
	.align		4
.L_2229:
        /*0324*/ 	.byte	0x04, 0x1e
        /*0326*/ 	.short	(.L_2231 - .L_2230)
.L_2230:
        /*0328*/ 	.word	0x00000000


	//----- nvinfo : EIATTR_CBANK_PARAM_SIZE
	.align		4
.L_2231:
        /*032c*/ 	.byte	0x03, 0x19
        /*032e*/ 	.short	0x01f0


	//----- nvinfo : EIATTR_PARAM_CBANK
	.align		4
        /*0330*/ 	.byte	0x04, 0x0a
        /*0332*/ 	.short	(.L_2233 - .L_2232)
	.align		4
.L_2232:
        /*0334*/ 	.word	index@(.nv.constant0._Z25selective_scan_bwd_kernelI32Selective_Scan_bwd_kernel_traitsILi32ELi16ELb0ELb0ELb0ELb0ELb0EN3c108BFloat16ENS1_7complexIfEEEEv12SSMParamsBwd)
        /*0338*/ 	.short	0x0210
        /*033a*/ 	.short	0x01f0


	//----- nvinfo : EIATTR_SW_WAR
	.align		4
.L_2233:
        /*033c*/ 	.byte	0x04, 0x36
        /*033e*/ 	.short	(.L_2235 - .L_2234)
.L_2234:
        /*0340*/ 	.word	0x00000008
.L_2235:


//--------------------- .nv.info._Z25selective_scan_bwd_kernelI32Selective_Scan_bwd_kernel_traitsILi32ELi16ELb0ELb0ELb0ELb0ELb1EN3c108BFloat16ENS1_7complexIfEEEEv12SSMParamsBwd --------------------------
	.section	.nv.info._Z25selective_scan_bwd_kernelI32Selective_Scan_bwd_kernel_traitsILi32ELi16ELb0ELb0ELb0ELb0ELb1EN3c108BFloat16ENS1_7complexIfEEEEv12SSMParamsBwd,"",@"SHT_CUDA_INFO"
	.sectionflags	@""
	.align	4


	//----- nvinfo : EIATTR_CUDA_API_VERSION
	.align		4
        /*0000*/ 	.byte	0x04, 0x37
        /*0002*/ 	.short	(.L_2237 - .L_2236)
.L_2236:
        /*0004*/ 	.word	0x00000082


	//----- nvinfo : EIATTR_KPARAM_INFO
	.align		4
.L_2237:
        /*0008*/ 	.byte	0x04, 0x17
        /*000a*/ 	.short	(.L_2239 - .L_2238)
.L_2238:
        /*000c*/ 	.word	0x00000000
        /*0010*/ 	.short	0x0000
        /*0012*/ 	.short	0x0000
        /*0014*/ 	.byte	0x00, 0xf0, 0xc1, 0x07


	//----- nvinfo : EIATTR_SPARSE_MMA_MASK
	.align		4
.L_2239:
        /*0018*/ 	.byte	0x03, 0x50
        /*001a*/ 	.short	0x0000


	//----- nvinfo : EIATTR_MAXREG_COUNT
	.align		4
        /*001c*/ 	.byte	0x03, 0x1b
        /*001e*/ 	.short	0x00ff


	//----- nvinfo : EIATTR_NUM_BARRIERS
	.align		4
        /*0020*/ 	.byte	0x02, 0x4c
        /*0022*/ 	.byte	0x01
	.zero		1


	//----- nvinfo : EIATTR_MERCURY_ISA_VERSION
	.align		4
        /*0024*/ 	.byte	0x03, 0x5f
        /*0026*/ 	.short	0x0101


	//----- nvinfo : EIATTR_COOP_GROUP_MASK_REGIDS
	.align		4
        /*0028*/ 	.byte	0x04, 0x29
        /*002a*/ 	.short	(.L_2241 - .L_2240)


	//   ....[0]....
.L_2240:
        /*002c*/ 	.word	0xffffffff


	//   ....[1]....
        /*0030*/ 	.word	0xffffffff


	//   ....[2]....
        /*0034*/ 	.word	0xffffffff


	//   ....[3]....
        /*0038*/ 	.word	0xffffffff


	//   ....[4]....
        /*003c*/ 	.word	0xffffffff


	//   ....[5]....
        /*0040*/ 	.word	0xffffffff


	//   ....[6]....
        /*0044*/ 	.word	0xffffffff


	//   ....[7]....
        /*0048*/ 	.word	0xffffffff


	//   ....[8]....
        /*004c*/ 	.word	0xffffffff


	//   ....[9]....
        /*0050*/ 	.word	0xffffffff


	//   ....[10]....
        /*0054*/ 	.word	0xffffffff


	//   ....[11]....
        /*0058*/ 	.word	0xffffffff


	//   ....[12]....
        /*005c*/ 	.word	0xffffffff


	//   ....[13]....
        /*0060*/ 	.word	0xffffffff


	//   ....[14]....
        /*0064*/ 	.word	0xffffffff


	//   ....[15]....
        /*0068*/ 	.word	0xffffffff


	//   ....[16]....
        /*006c*/ 	.word	0xffffffff


	//   ....[17]....
        /*0070*/ 	.word	0xffffffff


	//   ....[18]....
        /*0074*/ 	.word	0xffffffff


	//   ....[19]....
        /*0078*/ 	.word	0xffffffff


	//   ....[20]....
        /*007c*/ 	.word	0xffffffff


	//   ....[21]....
        /*0080*/ 	.word	0xffffffff


	//   ....[22]....
        /*0084*/ 	.word	0xffffffff


	//   ....[23]....
        /*0088*/ 	.word	0xffffffff


	//   ....[24]....
        /*008c*/ 	.word	0xffffffff


	//   ....[25]....
        /*0090*/ 	.word	0xffffffff


	//   ....[26]....
        /*0094*/ 	.word	0xffffffff


	//   ....[27]....
        /*0098*/ 	.word	0xffffffff


	//   ....[28]....
        /*009c*/ 	.word	0xffffffff


	//   ....[29]....
        /*00a0*/ 	.word	0xffffffff


	//   ....[30]....
        /*00a4*/ 	.word	0xffffffff


	//   ....[31]....
        /*00a8*/ 	.word	0xffffffff


	//   ....[32]....
        /*00ac*/ 	.word	0xffffffff


	//   ....[33]....
        /*00b0*/ 	.word	0xffffffff


	//   ....[34]....
        /*00b4*/ 	.word	0xffffffff


	//   ....[35]....
        /*00b8*/ 	.word	0xffffffff


	//   ....[36]....
        /*00bc*/ 	.word	0xffffffff


	//   ....[37]....
        /*00c0*/ 	.word	0xffffffff


	//   ....[38]....
        /*00c4*/ 	.word	0xffffffff


	//   ....[39]....
        /*00c8*/ 	.word	0xffffffff


	//   ....[40]....
        /*00cc*/ 	.word	0xffffffff


	//   ....[41]....
        /*00d0*/ 	.word	0xffffffff


	//   ....[42]....
        /*00d4*/ 	.word	0xffffffff


	//   ....[43]....
        /*00d8*/ 	.word	0xffffffff


	//   ....[44]....
        /*00dc*/ 	.word	0xffffffff


	//   ....[45]....
        /*00e0*/ 	.word	0xffffffff


	//   ....[46]....
        /*00e4*/ 	.word	0xffffffff


	//   ....[47]....
        /*00e8*/ 	.word	0xffffffff


	//   ....[48]....
        /*00ec*/ 	.word	0xffffffff


	//   ....[49]....
        /*00f0*/ 	.word	0xffffffff


	//   ....[50]....
        /*00f4*/ 	.word	0xffffffff


	//   ....[51]....
        /*00f8*/ 	.word	0xffffffff


	//   ....[52]....
        /*00fc*/ 	.word	0xffffffff


	//   ....[53]....
        /*0100*/ 	.word	0xffffffff


	//   ....[54]....
        /*0104*/ 	.word	0xffffffff


	//   ....[55]....
        /*0108*/ 	.word	0xffffffff


	//   ....[56]....
        /*010c*/ 	.word	0xffffffff


	//   ....[57]....
        /*0110*/ 	.word	0xffffffff


	//   ....[58]....
        /*0114*/ 	.word	0xffffffff


	//   ....[59]....
        /*0118*/ 	.word	0xffffffff


	//   ....[60]....
        /*011c*/ 	.word	0xffffffff


	//   ....[61]....
        /*0120*/ 	.word	0xffffffff


	//   ....[62]....
        /*0124*/ 	.word	0xffffffff


	//   ....[63]....
        /*0128*/ 	.word	0xffffffff


	//   ....[64]....
        /*012c*/ 	.word	0xffffffff


	//   ....[65]....
        /*0130*/ 	.word	0xffffffff


	//   ....[66]....
        /*0134*/ 	.word	0xffffffff


	//   ....[67]....
        /*0138*/ 	.word	0xffffffff


	//   ....[68]....
        /*013c*/ 	.word	0xffffffff


	//   ....[69]....
        /*0140*/ 	.word	0xffffffff


	//   ....[70]....
        /*0144*/ 	.word	0xffffffff


	//   ....[71]....
        /*0148*/ 	.word	0xffffffff


	//   ....[72]....
        /*014c*/ 	.word	0xffffffff


	//   ....[73]....
        /*0150*/ 	.word	0xffffffff


	//   ....[74]....
        /*0154*/ 	.word	0xffffffff


	//   ....[75]....
        /*0158*/ 	.word	0xffffffff


	//   ....[76]....
        /*015c*/ 	.word	0xffffffff


	//   ....[77]....
        /*0160*/ 	.word	0xffffffff


	//   ....[78]....
        /*0164*/ 	.word	0xffffffff


	//   ....[79]....
        /*0168*/ 	.word	0xffffffff


	//   ....[80]....
        /*016c*/ 	.word	0xffffffff


	//   ....[81]....
        /*0170*/ 	.word	0xffffffff


	//   ....[82]....
        /*0174*/ 	.word	0xffffffff


	//   ....[83]....
        /*0178*/ 	.word	0xffffffff


	//   ....[84]....
        /*017c*/ 	.word	0xffffffff


	//   ....[85]....
        /*0180*/ 	.word	0xffffffff


	//   ....[86]....
        /*0184*/ 	.word	0xffffffff


	//   ....[87]....
        /*0188*/ 	.word	0xffffffff


	//   ....[88]....
        /*018c*/ 	.word	0xffffffff


	//   ....[89]....
        /*0190*/ 	.word	0xffffffff


	//   ....[90]....
        /*0194*/ 	.word	0xffffffff


	//   ....[91]....
        /*0198*/ 	.word	0xffffffff


	//   ....[92]....
        /*019c*/ 	.word	0xffffffff


	//   ....[93]....
        /*01a0*/ 	.word	0xffffffff


	//   ....[94]....
        /*01a4*/ 	.word	0xffffffff


	//----- nvinfo : EIATTR_COOP_GROUP_INSTR_OFFSETS
	.align		4
.L_2241:
        /*01a8*/ 	.byte	0x04, 0x28
        /*01aa*/ 	.short	(.L_2243 - .L_2242)


	//   ....[0]....
.L_2242:
        /*01ac*/ 	.word	0x000011e0


	//   ....[1]....
        /*01b0*/ 	.word	0x000016a0


	//   ....[2]....
        /*01b4*/ 	.word	0x00001e20


	//   ....[3]....
        /*01b8*/ 	.word	0x000023c0


	//   ....[4]....
        /*01bc*/ 	.word	0x00002b30


	//   ....[5]....
        /*01c0*/ 	.word	0x00003710


	//   ....[6]....
        /*01c4*/ 	.word	0x000043d0


	//   ....[7]....
        /*01c8*/ 	.word	0x000066f0


	//   ....[8]....
        /*01cc*/ 	.word	0x00006730


	//   ....[9]....
        /*01d0*/ 	.word	0x00006770


	//   ....[10]....
        /*01d4*/ 	.word	0x000067b0


	//   ....[11]....
        /*01d8*/ 	.word	0x000069d0


	//   ....[12]....
        /*01dc*/ 	.word	0x00006a10


	//   ....[13]....
        /*01e0*/ 	.word	0x00006a50


	//   ....[14]....
        /*01e4*/ 	.word	0x00006a90


	//   ....[15]....
        /*01e8*/ 	.word	0x00006b80


	//   ....[16]....
        /*01ec*/ 	.word	0x00006c80


	//   ....[17]....
        /*01f0*/ 	.word	0x00006cc0


	//   ....[18]....
        /*01f4*/ 	.word	0x00006d00


	//   ....[19]....
        /*01f8*/ 	.word	0x00006d40


	//   ....[20]....
        /*01fc*/ 	.word	0x00006ee0


	//   ....[21]....
        /*0200*/ 	.word	0x00006f20


	//   ....[22]....
        /*0204*/ 	.word	0x00006f60


	//   ....[23]....
        /*0208*/ 	.word	0x00006fa0


	//   ....[24]....
        /*020c*/ 	.word	0x000071b0


	//   ....[25]....
        /*0210*/ 	.word	0x000071f0


	//   ....[26]....
        /*0214*/ 	.word	0x00007230


	//   ....[27]....
        /*0218*/ 	.word	0x00007270


	//   ....[28]....
        /*021c*/ 	.word	0x00007460


	//   ....[29]....
        /*0220*/ 	.word	0x000074a0


	//   ....[30]....
        /*0224*/ 	.word	0x000074e0


	//   ....[31]....
        /*0228*/ 	.word	0x00007520


	//   ....[32]....
        /*022c*/ 	.word	0x00007560


	//   ....[33]....
        /*0230*/ 	.word	0x00007680


	//   ....[34]....
        /*0234*/ 	.word	0x000076c0


	//   ....[35]....
        /*0238*/ 	.word	0x00007720


	//   ....[36]....
        /*023c*/ 	.word	0x00007740


	//   ....[37]....
        /*0240*/ 	.word	0x00007850


	//   ....[38]....
        /*0244*/ 	.word	0x00007890


	//   ....[39]....
        /*0248*/ 	.word	0x000078c0


	//   ....[40]....
        /*024c*/ 	.word	0x000078d0


	//   ....[41]....
        /*0250*/ 	.word	0x000079e0


	//   ....[42]....
        /*0254*/ 	.word	0x00007a20


	//   ....[43]....
        /*0258*/ 	.word	0x00007a60


	//   ....[44]....
        /*025c*/ 	.word	0x00007a80


	//   ....[45]....
        /*0260*/ 	.word	0x00007b70


	//   ....[46]....
        /*0264*/ 	.word	0x00007ba0


	//   ....[47]....
        /*0268*/ 	.word	0x00007bb0


	//   ....[48]....
        /*026c*/ 	.word	0x00007bc0


	//   ....[49]....
        /*0270*/ 	.word	0x00007ca0


	//   ....[50]....
        /*0274*/ 	.word	0x00007cd0


	//   ....[51]....
        /*0278*/ 	.word	0x00007ce0


	//   ....[52]....
        /*027c*/ 	.word	0x00007cf0


	//   ....[53]....
        /*0280*/ 	.word	0x00007df0


	//   ....[54]....
        /*0284*/ 	.word	0x00007e30


	//   ....[55]....
        /*0288*/ 	.word	0x00007e70


	//   ....[56]....
        /*028c*/ 	.word	0x00007eb0


	//   ....[57]....
        /*0290*/ 	.word	0x00007ef0


	//   ....[58]....
        /*0294*/ 	.word	0x00007f30


	//   ....[59]....
        /*0298*/ 	.word	0x00007f60


	//   ....[60]....
        /*029c*/ 	.word	0x00007fa0


	//   ....[61]....
        /*02a0*/ 	.word	0x00007fe0


	//   ....[62]....
        /*02a4*/ 	.word	0x00008020


	//   ....[63]....
        /*02a8*/ 	.word	0x00009780


	//   ....[64]....
        /*02ac*/ 	.word	0x000097e0


	//   ....[65]....
        /*02b0*/ 	.word	0x00009820


	//   ....[66]....
        /*02b4*/ 	.word	0x00009860


	//   ....[67]....
        /*02b8*/ 	.word	0x00009980


	//   ....[68]....
        /*02bc*/ 	.word	0x000099c0


	//   ....[69]....
        /*02c0*/ 	.word	0x00009a00


	//   ....[70]....
        /*02c4*/ 	.word	0x00009a40


	//   ....[71]....
        /*02c8*/ 	.word	0x00009b50


	//   ....[72]....
        /*02cc*/ 	.word	0x00009b90


	//   ....[73]....
        /*02d0*/ 	.word	0x00009bd0


	//   ....[74]....
        /*02d4*/ 	.word	0x00009c10


	//   ....[75]....
        /*02d8*/ 	.word	0x00009d60


	//   ....[76]....
        /*02dc*/ 	.word	0x00009da0


	//   ....[77]....
        /*02e0*/ 	.word	0x00009de0


	//   ....[78]....
        /*02e4*/ 	.word	0x00009e20


	//   ....[79]....
        /*02e8*/ 	.word	0x00009f40


	//   ....[80]....
        /*02ec*/ 	.word	0x00009f80


	//   ....[81]....
        /*02f0*/ 	.word	0x00009fc0


	//   ....[82]....
        /*02f4*/ 	.word	0x0000a000


	//   ....[83]....
        /*02f8*/ 	.word	0x0000a780


	//   ....[84]....
        /*02fc*/ 	.word	0x0000b0a0


	//   ....[85]....
        /*0300*/ 	.word	0x0000b6a0


	//   ....[86]....
        /*0304*/ 	.word	0x0000b6f0


	//   ....[87]....
        /*0308*/ 	.word	0x0000b740


	//   ....[88]....
        /*030c*/ 	.word	0x0000b770


	//   ....[89]....
        /*0310*/ 	.word	0x0000b790


	//   ....[90]....
        /*0314*/ 	.word	0x0000b870


	//   ....[91]....
        /*0318*/ 	.word	0x0000b8b0


	//   ....[92]....
        /*031c*/ 	.word	0x0000b900


	//   ....[93]....
        /*0320*/ 	.word	0x0000b930


	//   ....[94]....
        /*0324*/ 	.word	0x0000b950


	//----- nvinfo : EIATTR_EXIT_INSTR_OFFSETS
	.align		4
.L_2243:
        /*0328*/ 	.byte	0x04, 0x1c
        /*032a*/ 	.short	(.L_2245 - .L_2244)


	//   ....[0]....
.L_2244:
        /*032c*/ 	.word	0x0000ba20


	//   ....[1]....
        /*0330*/ 	.word	0x0000c0c0


	//----- nvinfo : EIATTR_MAX_THREADS
	.align		4
.L_2245:
        /*0334*/ 	.byte	0x04, 0x05
        /*0336*/ 	.short	(.L_2247 - .L_2246)
.L_2246:
        /*0338*/ 	.word	0x00000020
        /*033c*/ 	.word	0x00000001
        /*0340*/ 	.word	0x00000001


	//----- nvinfo : EIATTR_CRS_STACK_SIZE
	.align		4
.L_2247:
        /*0344*/ 	.byte	0x04, 0x1e
        /*0346*/ 	.short	(.L_2249 - .L_2248)
.L_2248:
        /*0348*/ 	.word	0x00000000


	//----- nvinfo : EIATTR_CBANK_PARAM_SIZE
	.align		4
.L_2249:
        /*034c*/ 	.byte	0x03, 0x19
        /*034e*/ 	.short	0x01f0


	//----- nvinfo : EIATTR_PARAM_CBANK
	.align		4
        /*0350*/ 	.byte	0x04, 0x0a
        /*0352*/ 	.short	(.L_2251 - .L_2250)
	.align		4
.L_2250:
        /*0354*/ 	.word	index@(.nv.constant0._Z25selective_scan_bwd_kernelI32Selective_Scan_bwd_kernel_traitsILi32ELi16ELb0ELb0ELb0ELb0ELb1EN3c108BFloat16ENS1_7complexIfEEEEv12SSMParamsBwd)
        /*0358*/ 	.short	0x0210
        /*035a*/ 	.short	0x01f0


	//----- nvinfo : EIATTR_SW_WAR
	.align		4
.L_2251:
        /*035c*/ 	.byte	0x04, 0x36
        /*035e*/ 	.short	(.L_2253 - .L_2252)
.L_2252:
        /*0360*/ 	.word	0x00000008
.L_2253:


//--------------------- .nv.info._Z25selective_scan_bwd_kernelI32Selective_Scan_bwd_kernel_traitsILi32ELi16ELb0ELb0ELb0ELb1ELb0EN3c108BFloat16ENS1_7complexIfEEEEv12SSMParamsBwd --------------------------
	.section	.nv.info._Z25selective_scan_bwd_kernelI32Selective_Scan_bwd_kernel_traitsILi32ELi16ELb0ELb0ELb0ELb1ELb0EN3c108BFloat16ENS1_7complexIfEEEEv12SSMParamsBwd,"",@"SHT_CUDA_INFO"
	.sectionflags	@""
	.align	4


	//----- nvinfo : EIATTR_CUDA_API_VERSION
	.align		4
        /*0000*/ 	.byte	0x04, 0x37
        /*0002*/ 	.short	(.L_2255 - .L_2254)
.L_2254:
        /*0004*/ 	.word	0x00000082


	//----- nvinfo : EIATTR_KPARAM_INFO
	.align		4
.L_2255:
        /*0008*/ 	.byte	0x04, 0x17
        /*000a*/ 	.short	(.L_2257 - .L_2256)
.L_2256:
        /*000c*/ 	.word	0x00000000
        /*0010*/ 	.short	0x0000
        /*0012*/ 	.short	0x0000
        /*0014*/ 	.byte	0x00, 0xf0, 0xc1, 0x07


	//----- nvinfo : EIATTR_SPARSE_MMA_MASK
	.align		4
.L_2257:
        /*0018*/ 	.byte	0x03, 0x50
        /*001a*/ 	.short	0x0000


	//----- nvinfo : EIATTR_MAXREG_COUNT
	.align		4
        /*001c*/ 	.byte	0x03, 0x1b
        /*001e*/ 	.short	0x00ff


	//----- nvinfo : EIATTR_NUM_BARRIERS
	.align		4
        /*0020*/ 	.byte	0x02, 0x4c
        /*0022*/ 	.byte	0x01
	.zero		1


	//----- nvinfo : EIATTR_MERCURY_ISA_VERSION
	.align		4
        /*0024*/ 	.byte	0x03, 0x5f
        /*0026*/ 	.short	0x0101


	//----- nvinfo : EIATTR_COOP_GROUP_MASK_REGIDS
	.align		4
        /*0028*/ 	.byte	0x04, 0x29
        /*002a*/ 	.short	(.L_2259 - .L_2258)


	//   ....[0]....
.L_2258:
        /*002c*/ 	.word	0xffffffff


	//   ....[1]....
        /*0030*/ 	.word	0xffffffff


	//   ....[2]....
        /*0034*/ 	.word	0xffffffff


	//   ....[3]....
        /*0038*/ 	.word	0xffffffff


	//   ....[4]....
        /*003c*/ 	.word	0xffffffff


	//   ....[5]....
        /*0040*/ 	.word	0xffffffff


	//   ....[6]....
        /*0044*/ 	.word	0xffffffff


	//   ....[7]....
        /*0048*/ 	.word	0xffffffff


	//   ....[8]....
        /*004c*/ 	.word	0xffffffff


	//   ....[9]....
        /*0050*/ 	.word	0xffffffff


	//   ....[10]....
        /*0054*/ 	.word	0xffffffff


	//   ....[11]....
        /*0058*/ 	.word	0xffffffff


	//   ....[12]....
        /*005c*/ 	.word	0xffffffff


	//   ....[13]....
        /*0060*/ 	.word	0xffffffff


	//   ....[14]....
        /*0064*/ 	.word	0xffffffff


	//   ....[15]....
        /*0068*/ 	.word	0xffffffff


	//   ....[16]....
        /*006c*/ 	.word	0xffffffff


	//   ....[17]....
        /*0070*/ 	.word	0xffffffff


	//   ....[18]....
        /*0074*/ 	.word	0xffffffff


	//   ....[19]....
        /*0078*/ 	.word	0xffffffff


	//   ....[20]....
        /*007c*/ 	.word	0xffffffff


	//   ....[21]....
        /*0080*/ 	.word	0xffffffff


	//   ....[22]....
        /*0084*/ 	.word	0xffffffff


	//   ....[23]....
        /*0088*/ 	.word	0xffffffff


	//   ....[24]....
        /*008c*/ 	.word	0xffffffff


	//   ....[25]....
        /*0090*/ 	.word	0xffffffff


	//   ....[26]....
        /*0094*/ 	.word	0xffffffff


	//   ....[27]....
        /*0098*/ 	.word	0xffffffff


	//   ....[28]....
        /*009c*/ 	.word	0xffffffff


	//   ....[29]....
        /*00a0*/ 	.word	0xffffffff


	//   ....[30]....
        /*00a4*/ 	.word	0xffffffff


	//   ....[31]....
        /*00a8*/ 	.word	0xffffffff


	//   ....[32]....
        /*00ac*/ 	.word	0xffffffff


	//   ....[33]....
        /*00b0*/ 	.word	0xffffffff


	//   ....[34]....
        /*00b4*/ 	.word	0xffffffff


	//   ....[35]....
        /*00b8*/ 	.word	0xffffffff


	//   ....[36]....
        /*00bc*/ 	.word	0xffffffff


	//   ....[37]....
        /*00c0*/ 	.word	0xffffffff


	//   ....[38]....
        /*00c4*/ 	.word	0xffffffff


	//   ....[39]....
        /*00c8*/ 	.word	0xffffffff


	//   ....[40]....
        /*00cc*/ 	.word	0xffffffff


	//   ....[41]....
        /*00d0*/ 	.word	0xffffffff


	//   ....[42]....
        /*00d4*/ 	.word	0xffffffff


	//   ....[43]....
        /*00d8*/ 	.word	0xffffffff


	//   ....[44]....
        /*00dc*/ 	.word	0xffffffff


	//   ....[45]....
        /*00e0*/ 	.word	0xffffffff


	//   ....[46]....
        /*00e4*/ 	.word	0xffffffff


	//   ....[47]....
        /*00e8*/ 	.word	0xffffffff


	//   ....[48]....
        /*00ec*/ 	.word	0xffffffff


	//   ....[49]....
        /*00f0*/ 	.word	0xffffffff


	//   ....[50]....
        /*00f4*/ 	.word	0xffffffff


	//   ....[51]....
        /*00f8*/ 	.word	0xffffffff


	//   ....[52]....
        /*00fc*/ 	.word	0xffffffff


	//   ....[53]....
        /*0100*/ 	.word	0xffffffff


	//   ....[54]....
        /*0104*/ 	.word	0xffffffff


	//   ....[55]....
        /*0108*/ 	.word	0xffffffff


	//   ....[56]....
        /*010c*/ 	.word	0xffffffff


	//   ....[57]....
        /*0110*/ 	.word	0xffffffff


	//   ....[58]....
        /*0114*/ 	.word	0xffffffff


	//   ....[59]....
        /*0118*/ 	.word	0xffffffff


	//   ....[60]....
        /*011c*/ 	.word	0xffffffff


	//   ....[61]....
        /*0120*/ 	.word	0xffffffff


	//   ....[62]....
        /*0124*/ 	.word	0xffffffff


	//   ....[63]....
        /*0128*/ 	.word	0xffffffff


	//   ....[64]....
        /*012c*/ 	.word	0xffffffff


	//   ....[65]....
        /*0130*/ 	.word	0xffffffff


	//   ....[66]....
        /*0134*/ 	.word	0xffffffff


	//   ....[67]....
        /*0138*/ 	.word	0xffffffff


	//   ....[68]....
        /*013c*/ 	.word	0xffffffff


	//   ....[69]....
        /*0140*/ 	.word	0xffffffff


	//   ....[70]....
        /*0144*/ 	.word	0xffffffff


	//   ....[71]....
        /*0148*/ 	.word	0xffffffff


	//   ....[72]....
        /*014c*/ 	.word	0xffffffff


	//   ....[73]....
        /*0150*/ 	.word	0xffffffff


	//   ....[74]....
        /*0154*/ 	.word	0xffffffff


	//   ....[75]....
        /*0158*/ 	.word	0xffffffff


	//   ....[76]....
        /*015c*/ 	.word	0xffffffff


	//   ....[77]....
        /*0160*/ 	.word	0xffffffff


	//   ....[78]....
        /*0164*/ 	.word	0xffffffff


	//   ....[79]....
        /*0168*/ 	.word	0xffffffff


	//   ....[80]....
        /*016c*/ 	.word	0xffffffff


	//   ....[81]....
        /*0170*/ 	.word	0xffffffff


	//   ....[82]....
        /*0174*/ 	.word	0xffffffff


	//   ....[83]....
        /*0178*/ 	.word	0xffffffff


	//   ....[84]....
        /*017c*/ 	.word	0xffffffff


	//   ....[85]....
        /*0180*/ 	.word	0xffffffff


	//   ....[86]....
        /*0184*/ 	.word	0xffffffff


	//   ....[87]....
        /*0188*/ 	.word	0xffffffff


	//   ....[88]....
        /*018c*/ 	.word	0xffffffff


	//   ....[89]....
        /*0190*/ 	.word	0xffffffff


	//   ....[90]....
        /*0194*/ 	.word	0xffffffff


	//   ....[91]....
        /*0198*/ 	.word	0xffffffff


	//----- nvinfo : EIATTR_COOP_GROUP_INSTR_OFFSETS
	.align		4
.L_2259:
        /*019c*/ 	.byte	0x04, 0x28
        /*019e*/ 	.short	(.L_2261 - .L_2260)


	//   ....[0]....
.L_2260:
        /*01a0*/ 	.word	0x00001120


	//   ....[1]....
        /*01a4*/ 	.word	0x000017b0


	//   ....[2]....
        /*01a8*/ 	.word	0x00001de0


	//   ....[3]....
        /*01ac*/ 	.word	0x00006220


	//   ....[4]....
        /*01b0*/ 	.word	0x00006260


	//   ....[5]....
        /*01b4*/ 	.word	0x000062a0


	//   ....[6]....
        /*01b8*/ 	.word	0x000062e0


	//   ....[7]....
        /*01bc*/ 	.word	0x000064e0


	//   ....[8]....
        /*01c0*/ 	.word	0x00006520


	//   ....[9]....
        /*01c4*/ 	.word	0x00006560


	//   ....[10]....
        /*01c8*/ 	.word	0x000065a0


	//   ....[11]....
        /*01cc*/ 	.word	0x00006720


	//   ....[12]....
        /*01d0*/ 	.word	0x00006760


	//   ....[13]....
        /*01d4*/ 	.word	0x000067a0


	//   ....[14]....
        /*01d8*/ 	.word	0x000067e0


	//   ....[15]....
        /*01dc*/ 	.word	0x000069e0


	//   ....[16]....
        /*01e0*/ 	.word	0x00006a20


	//   ....[17]....
        /*01e4*/ 	.word	0x00006a60


	//   ....[18]....
        /*01e8*/ 	.word	0x00006aa0


	//   ....[19]....
        /*01ec*/ 	.word	0x00006c90


	//   ....[20]....
        /*01f0*/ 	.word	0x00006cd0


	//   ....[21]....
        /*01f4*/ 	.word	0x00006d10


	//   ....[22]....
        /*01f8*/ 	.word	0x00006d50


	//   ....[23]....
        /*01fc*/ 	.word	0x00006eb0


	//   ....[24]....
        /*0200*/ 	.word	0x00006ef0


	//   ....[25]....
        /*0204*/ 	.word	0x00006f30


	//   ....[26]....
        /*0208*/ 	.word	0x00006f70


	//   ....[27]....
        /*020c*/ 	.word	0x00006fb0


	//   ....[28]....
        /*0210*/ 	.word	0x00006ff0


	//   ....[29]....
        /*0214*/ 	.word	0x00007290


	//   ....[30]....
        /*0218*/ 	.word	0x000072c0


	//   ....[31]....
        /*021c*/ 	.word	0x000072d0


	//   ....[32]....
        /*0220*/ 	.word	0x000072e0


	//   ....[33]....
        /*0224*/ 	.word	0x000073f0


	//   ....[34]....
        /*0228*/ 	.word	0x00007430


	//   ....[35]....
        /*022c*/ 	.word	0x00007460


	//   ....[36]....
        /*0230*/ 	.word	0x00007470


	//   ....[37]....
        /*0234*/ 	.word	0x00007580


	//   ....[38]....
        /*0238*/ 	.word	0x000075c0


	//   ....[39]....
        /*023c*/ 	.word	0x000075f0


	//   ....[40]....
        /*0240*/ 	.word	0x00007600


	//   ....[41]....
        /*0244*/ 	.word	0x00007710


	//   ....[42]....
        /*0248*/ 	.word	0x00007750


	//   ....[43]....
        /*024c*/ 	.word	0x00007790


	//   ....[44]....
        /*0250*/ 	.word	0x000077a0


	//   ....[45]....
        /*0254*/ 	.word	0x00007890


	//   ....[46]....
        /*0258*/ 	.word	0x000078d0


	//   ....[47]....
        /*025c*/ 	.word	0x000078e0


	//   ....[48]....
        /*0260*/ 	.word	0x000078f0


	//   ....[49]....
        /*0264*/ 	.word	0x000079f0


	//   ....[50]....
        /*0268*/ 	.word	0x00007a30


	//   ....[51]....
        /*026c*/ 	.word	0x00007a70


	//   ....[52]....
        /*0270*/ 	.word	0x00007ab0


	//   ....[53]....
        /*0274*/ 	.word	0x00007af0


	//   ....[54]....
        /*0278*/ 	.word	0x00007b30


	//   ....[55]....
        /*027c*/ 	.word	0x00007b70


	//   ....[56]....
        /*0280*/ 	.word	0x00007bb0


	//   ....[57]....
        /*0284*/ 	.word	0x00007bf0


	//   ....[58]....
        /*0288*/ 	.word	0x00007c50


	//   ....[59]....
        /*028c*/ 	.word	0x00009380


	//   ....[60]....
        /*0290*/ 	.word	0x000093c0


	//   ....[61]....
        /*0294*/ 	.word	0x00009400


	//   ....[62]....
        /*0298*/ 	.word	0x00009440


	//   ....[63]....
        /*029c*/ 	.word	0x00009590


	//   ....[64]....
        /*02a0*/ 	.word	0x000095d0


	//   ....[65]....
        /*02a4*/ 	.word	0x00009610


	//   ....[66]....
        /*02a8*/ 	.word	0x00009650


	//   ....[67]....
        /*02ac*/ 	.word	0x00009760


	//   ....[68]....
        /*02b0*/ 	.word	0x000097a0


	//   ....[69]....
        /*02b4*/ 	.word	0x000097e0


	//   ....[70]....
        /*02b8*/ 	.word	0x00009820


	//   ....[71]....
        /*02bc*/ 	.word	0x00009930


	//   ....[72]....
        /*02c0*/ 	.word	0x00009970


	//   ....[73]....
        /*02c4*/ 	.word	0x000099b0


	//   ....[74]....
        /*02c8*/ 	.word	0x000099f0


	//   ....[75]....
        /*02cc*/ 	.word	0x00009b00


	//   ....[76]....
        /*02d0*/ 	.word	0x00009b40


	//   ....[77]....
        /*02d4*/ 	.word	0x00009b80


	//   ....[78]....
        /*02d8*/ 	.word	0x00009bc0


	//   ....[79]....
        /*02dc*/ 	.word	0x0000a600


	//   ....[80]....
        /*02e0*/ 	.word	0x0000adf0


	//   ....[81]....
        /*02e4*/ 	.word	0x0000ba50


	//   ....[82]....
        /*02e8*/ 	.word	0x0000c050


	//   ....[83]....
        /*02ec*/ 	.word	0x0000c0a0


	//   ....[84]....
        /*02f0*/ 	.word	0x0000c0f0


	//   ....[85]....
        /*02f4*/ 	.word	0x0000c120


	//   ....[86]....
        /*02f8*/ 	.word	0x0000c140


	//   ....[87]....
        /*02fc*/ 	.word	0x0000c240


	//   ....[88]....
        /*0300*/ 	.word	0x0000c280


	//   ....[89]....
        /*0304*/ 	.word	0x0000c2d0


	//   ....[90]....
        /*0308*/ 	.word	0x0000c300


	//   ....[91]....
        /*030c*/ 	.word	0x0000c320


	//----- nvinfo : EIATTR_EXIT_INSTR_OFFSETS
	.align		4
.L_2261:
        /*0310*/ 	.byte	0x04, 0x1c
        /*0312*/ 	.short	(.L_2263 - .L_2262)


	//   ....[0]....
.L_2262:
        /*0314*/ 	.word	0x0000c410


	//   ....[1]....
        /*0318*/ 	.word	0x0000cb50


	//----- nvinfo : EIATTR_MAX_THREADS
	.align		4
.L_2263:
        /*031c*/ 	.byte	0x04, 0x05
        /*031e*/ 	.short	(.L_2265 - .L_2264)
.L_2264:
        /*0320*/ 	.word	0x00000020
        /*0324*/ 	.word	0x00000001
        /*0328*/ 	.word	0x00000001


	//----- nvinfo : EIATTR_CRS_STACK_SIZE
	.align		4
.L_2265:
        /*032c*/ 	.byte	0x04, 0x1e
        /*032e*/ 	.short	(.L_2267 - .L_2266)
.L_2266:
        /*0330*/ 	.word	0x00000000


	//----- nvinfo : EIATTR_CBANK_PARAM_SIZE
	.align		4
.L_2267:
        /*0334*/ 	.byte	0x03, 0x19
        /*0336*/ 	.short	0x01f0


	//----- nvinfo : EIATTR_PARAM_CBANK
	.align		4
        /*0338*/ 	.byte	0x04, 0x0a
        /*033a*/ 	.short	(.L_2269 - .L_2268)
	.align		4
.L_2268:
        /*033c*/ 	.word	index@(.nv.constant0._Z25selective_scan_bwd_kernelI32Selective_Scan_bwd_kernel_traitsILi32ELi16ELb0ELb0ELb0ELb1ELb0EN3c108BFloat16ENS1_7complexIfEEEEv12SSMParamsBwd)
        /*0340*/ 	.short	0x0210
        /*0342*/ 	.short	0x01f0


	//----- nvinfo : EIATTR_SW_WAR
	.align		4
.L_2269:
        /*0344*/ 	.byte	0x04, 0x36
        /*0346*/ 	.short	(.L_2271 - .L_2270)
.L_2270:
        /*0348*/ 	.word	0x00000008
.L_2271:


//--------------------- .nv.info._Z25selective_scan_bwd_kernelI32Selective_Scan_bwd_kernel_traitsILi32ELi16ELb0ELb0ELb0ELb1ELb1EN3c108BFloat16ENS1_7complexIfEEEEv12SSMParamsBwd --------------------------
	.section	.nv.info._Z25selective_scan_bwd_kernelI32Selective_Scan_bwd_kernel_traitsILi32ELi16ELb0ELb0ELb0ELb1ELb1EN3c108BFloat16ENS1_7complexIfEEEEv12SSMParamsBwd,"",@"SHT_CUDA_INFO"
	.sectionflags	@""
	.align	4


	//----- nvinfo : EIATTR_CUDA_API_VERSION
	.align		4
        /*0000*/ 	.byte	0x04, 0x37
        /*0002*/ 	.short	(.L_2273 - .L_2272)
.L_2272:
        /*0004*/ 	.word	0x00000082


	//----- nvinfo : EIATTR_KPARAM_INFO
	.align		4
.L_2273:
        /*0008*/ 	.byte	0x04, 0x17
        /*000a*/ 	.short	(.L_2275 - .L_2274)
.L_2274:
        /*000c*/ 	.word	0x00000000
        /*0010*/ 	.short	0x0000
        /*0012*/ 	.short	0x0000
        /*0014*/ 	.byte	0x00, 0xf0, 0xc1, 0x07


	//----- nvinfo : EIATTR_SPARSE_MMA_MASK
	.align		4
.L_2275:
        /*0018*/ 	.byte	0x03, 0x50
        /*001a*/ 	.short	0x0000


	//----- nvinfo : EIATTR_MAXREG_COUNT
	.align		4
        /*001c*/ 	.byte	0x03, 0x1b
        /*001e*/ 	.short	0x00ff


	//----- nvinfo : EIATTR_NUM_BARRIERS
	.align		4
        /*0020*/ 	.byte	0x02, 0x4c
        /*0022*/ 	.byte	0x01
	.zero		1


	//----- nvinfo : EIATTR_MERCURY_ISA_VERSION
	.align		4
        /*0024*/ 	.byte	0x03, 0x5f
        /*0026*/ 	.short	0x0101


	//----- nvinfo : EIATTR_COOP_GROUP_MASK_REGIDS
	.align		4
        /*0028*/ 	.byte	0x04, 0x29
        /*002a*/ 	.short	(.L_2277 - .L_2276)


	//   ....[0]....
.L_2276:
        /*002c*/ 	.word	0xffffffff


	//   ....[1]....
        /*0030*/ 	.word	0xffffffff


	//   ....[2]....
        /*0034*/ 	.word	0xffffffff


	//   ....[3]....
        /*0038*/ 	.word	0xffffffff


	//   ....[4]....
        /*003c*/ 	.word	0xffffffff


	//   ....[5]....
        /*0040*/ 	.word	0xffffffff


	//   ....[6]....
        /*0044*/ 	.word	0xffffffff


	//   ....[7]....
        /*0048*/ 	.word	0xffffffff


	//   ....[8]....
        /*004c*/ 	.word	0xffffffff


	//   ....[9]....
        /*0050*/ 	.word	0xffffffff


	//   ....[10]....
        /*0054*/ 	.word	0xffffffff


	//   ....[11]....
        /*0058*/ 	.word	0xffffffff


	//   ....[12]....
        /*005c*/ 	.word	0xffffffff


	//   ....[13]....
        /*0060*/ 	.word	0xffffffff


	//   ....[14]....
        /*0064*/ 	.word	0xffffffff


	//   ....[15]....
        /*0068*/ 	.word	0xffffffff


	//   ....[16]....
        /*006c*/ 	.word	0xffffffff


	//   ....[17]....
        /*0070*/ 	.word	0xffffffff


	//   ....[18]....
        /*0074*/ 	.word	0xffffffff


	//   ....[19]....
        /*0078*/ 	.word	0xffffffff


	//   ....[20]....
        /*007c*/ 	.word	0xffffffff


	//   ....[21]....
        /*0080*/ 	.word	0xffffffff


	//   ....[22]....
        /*0084*/ 	.word	0xffffffff


	//   ....[23]....
        /*0088*/ 	.word	0xffffffff


	//   ....[24]....
        /*008c*/ 	.word	0xffffffff


	//   ....[25]....
        /*0090*/ 	.word	0xffffffff


	//   ....[26]....
        /*0094*/ 	.word	0xffffffff


	//   ....[27]....
        /*0098*/ 	.word	0xffffffff


	//   ....[28]....
        /*009c*/ 	.word	0xffffffff


	//   ....[29]....
        /*00a0*/ 	.word	0xffffffff


	//   ....[30]....
        /*00a4*/ 	.word	0xffffffff


	//   ....[31]....
        /*00a8*/ 	.word	0xffffffff


	//   ....[32]....
        /*00ac*/ 	.word	0xffffffff


	//   ....[33]....
        /*00b0*/ 	.word	0xffffffff


	//   ....[34]....
        /*00b4*/ 	.word	0xffffffff


	//   ....[35]....
        /*00b8*/ 	.word	0xffffffff


	//   ....[36]....
        /*00bc*/ 	.word	0xffffffff


	//   ....[37]....
        /*00c0*/ 	.word	0xffffffff


	//   ....[38]....
        /*00c4*/ 	.word	0xffffffff


	//   ....[39]....
        /*00c8*/ 	.word	0xffffffff


	//   ....[40]....
        /*00cc*/ 	.word	0xffffffff


	//   ....[41]....
        /*00d0*/ 	.word	0xffffffff


	//   ....[42]....
        /*00d4*/ 	.word	0xffffffff


	//   ....[43]....
        /*00d8*/ 	.word	0xffffffff


	//   ....[44]....
        /*00dc*/ 	.word	0xffffffff


	//   ....[45]....
        /*00e0*/ 	.word	0xffffffff


	//   ....[46]....
        /*00e4*/ 	.word	0xffffffff


	//   ....[47]....
        /*00e8*/ 	.word	0xffffffff


	//   ....[48]....
        /*00ec*/ 	.word	0xffffffff


	//   ....[49]....
        /*00f0*/ 	.word	0xffffffff


	//   ....[50]....
        /*00f4*/ 	.word	0xffffffff


	//   ....[51]....
        /*00f8*/ 	.word	0xffffffff


	//   ....[52]....
        /*00fc*/ 	.word	0xffffffff


	//   ....[53]....
        /*0100*/ 	.word	0xffffffff


	//   ....[54]....
        /*0104*/ 	.word	0xffffffff


	//   ....[55]....
        /*0108*/ 	.word	0xffffffff


	//   ....[56]....
        /*010c*/ 	.word	0xffffffff


	//   ....[57]....
        /*0110*/ 	.word	0xffffffff


	//   ....[58]....
        /*0114*/ 	.word	0xffffffff


	//   ....[59]....
        /*0118*/ 	.word	0xffffffff


	//   ....[60]....
        /*011c*/ 	.word	0xffffffff


	//   ....[61]....
        /*0120*/ 	.word	0xffffffff


	//   ....[62]....
        /*0124*/ 	.word	0xffffffff


	//   ....[63]....
        /*0128*/ 	.word	0xffffffff


	//   ....[64]....
        /*012c*/ 	.word	0xffffffff


	//   ....[65]....
        /*0130*/ 	.word	0xffffffff


	//   ....[66]....
        /*0134*/ 	.word	0xffffffff


	//   ....[67]....
        /*0138*/ 	.word	0xffffffff


	//   ....[68]....
        /*013c*/ 	.word	0xffffffff


	//   ....[69]....
        /*0140*/ 	.word	0xffffffff


	//   ....[70]....
        /*0144*/ 	.word	0xffffffff


	//   ....[71]....
        /*0148*/ 	.word	0xffffffff


	//   ....[72]....
        /*014c*/ 	.word	0xffffffff


	//   ....[73]....
        /*0150*/ 	.word	0xffffffff


	//   ....[74]....
        /*0154*/ 	.word	0xffffffff


	//   ....[75]....
        /*0158*/ 	.word	0xffffffff


	//   ....[76]....
        /*015c*/ 	.word	0xffffffff


	//   ....[77]....
        /*0160*/ 	.word	0xffffffff


	//   ....[78]....
        /*0164*/ 	.word	0xffffffff


	//   ....[79]....
        /*0168*/ 	.word	0xffffffff


	//   ....[80]....
        /*016c*/ 	.word	0xffffffff


	//   ....[81]....
        /*0170*/ 	.word	0xffffffff


	//   ....[82]....
        /*0174*/ 	.word	0xffffffff


	//   ....[83]....
        /*0178*/ 	.word	0xffffffff


	//   ....[84]....
        /*017c*/ 	.word	0xffffffff


	//   ....[85]....
        /*0180*/ 	.word	0xffffffff


	//   ....[86]....
        /*0184*/ 	.word	0xffffffff


	//   ....[87]....
        /*0188*/ 	.word	0xffffffff


	//   ....[88]....
        /*018c*/ 	.word	0xffffffff


	//   ....[89]....
        /*0190*/ 	.word	0xffffffff


	//   ....[90]....
        /*0194*/ 	.word	0xffffffff


	//   ....[91]....
        /*0198*/ 	.word	0xffffffff


	//   ....[92]....
        /*019c*/ 	.word	0xffffffff


	//   ....[93]....
        /*01a0*/ 	.word	0xffffffff


	//   ....[94]....
        /*01a4*/ 	.word	0xffffffff


	//   ....[95]....
        /*01a8*/ 	.word	0xffffffff


	//----- nvinfo : EIATTR_COOP_GROUP_INSTR_OFFSETS
	.align		4
.L_2277:
        /*01ac*/ 	.byte	0x04, 0x28
        /*01ae*/ 	.short	(.L_2279 - .L_2278)


	//   ....[0]....
.L_2278:
        /*01b0*/ 	.word	0x00001070


	//   ....[1]....
        /*01b4*/ 	.word	0x00001620


	//   ....[2]....
        /*01b8*/ 	.word	0x00001be0


	//   ....[3]....
        /*01bc*/ 	.word	0x000048c0


	//   ....[4]....
        /*01c0*/ 	.word	0x00005020


	//   ....[5]....
        /*01c4*/ 	.word	0x00005be0


	//   ....[6]....
        /*01c8*/ 	.word	0x000066c0


	//   ....[7]....
        /*01cc*/ 	.word	0x00008a10


	//   ....[8]....
        /*01d0*/ 	.word	0x00008a50


	//   ....[9]....
        /*01d4*/ 	.word	0x00008a90


	//   ....[10]....
        /*01d8*/ 	.word	0x00008ad0


	//   ....[11]....
        /*01dc*/ 	.word	0x00008cf0


	//   ....[12]....
        /*01e0*/ 	.word	0x00008d30


	//   ....[13]....
        /*01e4*/ 	.word	0x00008d70


	//   ....[14]....
        /*01e8*/ 	.word	0x00008db0


	//   ....[15]....
        /*01ec*/ 	.word	0x00008ed0


	//   ....[16]....
        /*01f0*/ 	.word	0x00008fa0


	//   ....[17]....
        /*01f4*/ 	.word	0x00008fe0


	//   ....[18]....
        /*01f8*/ 	.word	0x00009020


	//   ....[19]....
        /*01fc*/ 	.word	0x00009060


	//   ....[20]....
        /*0200*/ 	.word	0x00009110


	//   ....[21]....
        /*0204*/ 	.word	0x00009220


	//   ....[22]....
        /*0208*/ 	.word	0x00009260


	//   ....[23]....
        /*020c*/ 	.word	0x000092a0


	//   ....[24]....
        /*0210*/ 	.word	0x000092e0


	//   ....[25]....
        /*0214*/ 	.word	0x000094c0


	//   ....[26]....
        /*0218*/ 	.word	0x00009510


	//   ....[27]....
        /*021c*/ 	.word	0x00009550


	//   ....[28]....
        /*0220*/ 	.word	0x00009590


	//   ....[29]....
        /*0224*/ 	.word	0x00009790


	//   ....[30]....
        /*0228*/ 	.word	0x000097d0


	//   ....[31]....
        /*022c*/ 	.word	0x00009810


	//   ....[32]....
        /*0230*/ 	.word	0x00009850


	//   ....[33]....
        /*0234*/ 	.word	0x00009a00


	//   ....[34]....
        /*0238*/ 	.word	0x00009a30


	//   ....[35]....
        /*023c*/ 	.word	0x00009a50


	//   ....[36]....
        /*0240*/ 	.word	0x00009a60


	//   ....[37]....
        /*0244*/ 	.word	0x00009b70


	//   ....[38]....
        /*0248*/ 	.word	0x00009bb0


	//   ....[39]....
        /*024c*/ 	.word	0x00009be0


	//   ....[40]....
        /*0250*/ 	.word	0x00009bf0


	//   ....[41]....
        /*0254*/ 	.word	0x00009d00


	//   ....[42]....
        /*0258*/ 	.word	0x00009d40


	//   ....[43]....
        /*025c*/ 	.word	0x00009d80


	//   ....[44]....
        /*0260*/ 	.word	0x00009da0


	//   ....[45]....
        /*0264*/ 	.word	0x00009e90


	//   ....[46]....
        /*0268*/ 	.word	0x00009ec0


	//   ....[47]....
        /*026c*/ 	.word	0x00009ed0


	//   ....[48]....
        /*0270*/ 	.word	0x00009ee0


	//   ....[49]....
        /*0274*/ 	.word	0x00009fc0


	//   ....[50]....
        /*0278*/ 	.word	0x00009ff0


	//   ....[51]....
        /*027c*/ 	.word	0x0000a000


	//   ....[52]....
        /*0280*/ 	.word	0x0000a010


	//   ....[53]....
        /*0284*/ 	.word	0x0000a110


	//   ....[54]....
        /*0288*/ 	.word	0x0000a150


	//   ....[55]....
        /*028c*/ 	.word	0x0000a190


	//   ....[56]....
        /*0290*/ 	.word	0x0000a1d0


	//   ....[57]....
        /*0294*/ 	.word	0x0000a200


	//   ....[58]....
        /*0298*/ 	.word	0x0000a240


	//   ....[59]....
        /*029c*/ 	.word	0x0000a280


	//   ....[60]....
        /*02a0*/ 	.word	0x0000a2c0


	//   ....[61]....
        /*02a4*/ 	.word	0x0000a300


	//   ....[62]....
        /*02a8*/ 	.word	0x0000a360


	//   ....[63]....
        /*02ac*/ 	.word	0x0000bb00


	//   ....[64]....
        /*02b0*/ 	.word	0x0000bb40


	//   ....[65]....
        /*02b4*/ 	.word	0x0000bb80


	//   ....[66]....
        /*02b8*/ 	.word	0x0000bbc0


	//   ....[67]....
        /*02bc*/ 	.word	0x0000bcd0


	//   ....[68]....
        /*02c0*/ 	.word	0x0000bd10


	//   ....[69]....
        /*02c4*/ 	.word	0x0000bd50


	//   ....[70]....
        /*02c8*/ 	.word	0x0000bd90


	//   ....[71]....
        /*02cc*/ 	.word	0x0000bea0


	//   ....[72]....
        /*02d0*/ 	.word	0x0000bee0


	//   ....[73]....
        /*02d4*/ 	.word	0x0000bf20


	//   ....[74]....
        /*02d8*/ 	.word	0x0000bf60


	//   ....[75]....
        /*02dc*/ 	.word	0x0000c070


	//   ....[76]....
        /*02e0*/ 	.word	0x0000c0b0


	//   ....[77]....
        /*02e4*/ 	.word	0x0000c0f0


	//   ....[78]....
        /*02e8*/ 	.word	0x0000c130


	//   ....[79]....
        /*02ec*/ 	.word	0x0000c240


	//   ....[80]....
        /*02f0*/ 	.word	0x0000c280


	//   ....[81]....
        /*02f4*/ 	.word	0x0000c2c0


	//   ....[82]....
        /*02f8*/ 	.word	0x0000c300


	//   ....[83]....
        /*02fc*/ 	.word	0x0000cdb0


	//   ....[84]....
        /*0300*/ 	.word	0x0000d570


	//   ....[85]....
        /*0304*/ 	.word	0x0000e120


	//   ....[86]....
        /*0308*/ 	.word	0x0000e700


	//   ....[87]....
        /*030c*/ 	.word	0x0000e750


	//   ....[88]....
        /*0310*/ 	.word	0x0000e7a0


	//   ....[89]....
        /*0314*/ 	.word	0x0000e7d0


	//   ....[90]....
        /*0318*/ 	.word	0x0000e7f0


	//   ....[91]....
        /*031c*/ 	.word	0x0000e8d0


	//   ....[92]....
        /*0320*/ 	.word	0x0000e910


	//   ....[93]....
        /*0324*/ 	.word	0x0000e960


	//   ....[94]....
        /*0328*/ 	.word	0x0000e990


	//   ....[95]....
        /*032c*/ 	.word	0x0000e9b0


	//----- nvinfo : EIATTR_EXIT_INSTR_OFFSETS
	.align		4
.L_2279:
        /*0330*/ 	.byte	0x04, 0x1c
        /*0332*/ 	.short	(.L_2281 - .L_2280)


	//   ....[0]....
.L_2280:
        /*0334*/ 	.word	0x0000ea80


	//   ....[1]....
        /*0338*/ 	.word	0x0000f120


	//----- nvinfo : EIATTR_MAX_THREADS
	.align		4
.L_2281:
        /*033c*/ 	.byte	0x04, 0x05
        /*033e*/ 	.short	(.L_2283 - .L_2282)
.L_2282:
        /*0340*/ 	.word	0x00000020
        /*0344*/ 	.word	0x00000001
        /*0348*/ 	.word	0x00000001


	//----- nvinfo : EIATTR_CRS_STACK_SIZE
	.align		4
.L_2283:
        /*034c*/ 	.byte	0x04, 0x1e
        /*034e*/ 	.short	(.L_2285 - .L_2284)
.L_2284:
        /*0350*/ 	.word	0x00000000


	//----- nvinfo : EIATTR_CBANK_PARAM_SIZE
	.align		4
.L_2285:
        /*0354*/ 	.byte	0x03, 0x19
        /*0356*/ 	.short	0x01f0


	//----- nvinfo : EIATTR_PARAM_CBANK
	.align		4
        /*0358*/ 	.byte	0x04, 0x0a
        /*035a*/ 	.short	(.L_2287 - .L_2286)
	.align		4
.L_2286:
        /*035c*/ 	.word	index@(.nv.constant0._Z25selective_scan_bwd_kernelI32Selective_Scan_bwd_kernel_traitsILi32ELi16ELb0ELb0ELb0ELb1ELb1EN3c108BFloat16ENS1_7complexIfEEEEv12SSMParamsBwd)
        /*0360*/ 	.short	0x0210
        /*0362*/ 	.short	0x01f0


	//----- nvinfo : EIATTR_SW_WAR
	.align		4
.L_2287:
        /*0364*/ 	.byte	0x04, 0x36
        /*0366*/ 	.short	(.L_2289 - .L_2288)
.L_2288:
        /*0368*/ 	.word	0x00000008
.L_2289:


//--------------------- .nv.info._Z25selective_scan_bwd_kernelI32Selective_Scan_bwd_kernel_traitsILi32ELi16ELb0ELb0ELb1ELb0ELb0EN3c108BFloat16ENS1_7complexIfEEEEv12SSMParamsBwd --------------------------
	.section	.nv.info._Z25selective_scan_bwd_kernelI32Selective_Scan_bwd_kernel_traitsILi32ELi16ELb0ELb0ELb1ELb0ELb0EN3c108BFloat16ENS1_7complexIfEEEEv12SSMParamsBwd,"",@"SHT_CUDA_INFO"
	.sectionflags	@""
	.align	4


	//----- nvinfo : EIATTR_CUDA_API_VERSION
	.align		4
        /*0000*/ 	.byte	0x04, 0x37
        /*0002*/ 	.short	(.L_2291 - .L_2290)
.L_2290:
        /*0004*/ 	.word	0x00000082


	//----- nvinfo : EIATTR_KPARAM_INFO
	.align		4
.L_2291:
        /*0008*/ 	.byte	0x04, 0x17
        /*000a*/ 	.short	(.L_2293 - .L_2292)
.L_2292:
        /*000c*/ 	.word	0x00000000
        /*0010*/ 	.short	0x0000
        /*0012*/ 	.short	0x0000
        /*0014*/ 	.byte	0x00, 0xf0, 0xc1, 0x07


	//----- nvinfo : EIATTR_SPARSE_MMA_MASK
	.align		4
.L_2293:
        /*0018*/ 	.byte	0x03, 0x50
        /*001a*/ 	.short	0x0000


	//----- nvinfo : EIATTR_MAXREG_COUNT
	.align		4
        /*001c*/ 	.byte	0x03, 0x1b
        /*001e*/ 	.short	0x00ff


	//----- nvinfo : EIATTR_NUM_BARRIERS
	.align		4
        /*0020*/ 	.byte	0x02, 0x4c
        /*0022*/ 	.byte	0x01
	.zero		1


	//----- nvinfo : EIATTR_ANNOTATIONS
	.align		4
        /*0024*/ 	.byte	0x04, 0x55
        /*0026*/ 	.short	(.L_2295 - .L_2294)


	//   ....[0]....
.L_2294:
        /*0028*/ 	.word	0x00000001
        /*002c*/ 	.byte	0x70, 0x02, 0x00, 0x00, 0x01, 0x00, 0x00, 0x00, 0xa0, 0x02, 0x00, 0x00, 0x01, 0x00, 0x00, 0x00
        /*003c*/ 	.byte	0x80, 0x09, 0x00, 0x00, 0x01, 0x00, 0x00, 0x00, 0xc0, 0x09, 0x00, 0x00, 0x01, 0x00, 0x00, 0x00
        /*004c*/ 	.byte	0x00, 0x0a, 0x00, 0x00, 0x01, 0x00, 0x00, 0x00, 0x90, 0x1c, 0x00, 0x00, 0x01, 0x00, 0x00, 0x00
        /*005c*/ 	.byte	0x30, 0x22, 0x00, 0x00, 0x01, 0x00, 0x00, 0x00, 0x60, 0x24, 0x00, 0x00, 0x01, 0x00, 0x00, 0x00
        /*006c*/ 	.byte	0x40, 0x27, 0x00, 0x00, 0x01, 0x00, 0x00, 0x00, 0x90, 0x27, 0x00, 0x00, 0x01, 0x00, 0x00, 0x00
        /*007c*/ 	.byte	0x30, 0xbb, 0x00, 0x00, 0x01, 0x00, 0x00, 0x00, 0xf0, 0xc3, 0x00, 0x00, 0x01, 0x00, 0x00, 0x00
        /*008c*/ 	.byte	0xd0, 0xc8, 0x00, 0x00, 0x01, 0x00, 0x00, 0x00, 0xc0, 0xca, 0x00, 0x00


	//----- nvinfo : EIATTR_MERCURY_ISA_VERSION
	.align		4
.L_2295:
        /*0098*/ 	.byte	0x03, 0x5f
        /*009a*/ 	.short	0x0101


	//----- nvinfo : EIATTR_INT_WARP_WIDE_INSTR_OFFSETS
	.align		4
        /*009c*/ 	.byte	0x04, 0x31
        /*009e*/ 	.short	(.L_2297 - .L_2296)


	//   ....[0]....
.L_2296:
        /*00a0*/ 	.word	0x000062e0


	//   ....[1]....
        /*00a4*/ 	.word	0x00007750


	//----- nvinfo : EIATTR_COOP_GROUP_MASK_REGIDS
	.align		4
.L_2297:
        /*00a8*/ 	.byte	0x04, 0x29
        /*00aa*/ 	.short	(.L_2299 - .L_2298)


	//   ....[0]....
.L_2298:
        /*00ac*/ 	.word	0xffffffff


	//   ....[1]....
        /*00b0*/ 	.word	0xffffffff


	//   ....[2]....
        /*00b4*/ 	.word	0xffffffff


	//   ....[3]....
        /*00b8*/ 	.word	0xffffffff


	//   ....[4]....
        /*00bc*/ 	.word	0xffffffff


	//   ....[5]....
        /*00c0*/ 	.word	0xffffffff


	//   ....[6]....
        /*00c4*/ 	.word	0xffffffff


	//   ....[7]....
        /*00c8*/ 	.word	0xffffffff


	//   ....[8]....
        /*00cc*/ 	.word	0xffffffff


	//   ....[9]....
        /*00d0*/ 	.word	0xffffffff


	//   ....[10]....
        /*00d4*/ 	.word	0xffffffff


	//   ....[11]....
        /*00d8*/ 	.word	0xffffffff


	//   ....[12]....
        /*00dc*/ 	.word	0xffffffff


	//   ....[13]....
        /*00e0*/ 	.word	0xffffffff


	//   ....[14]....
        /*00e4*/ 	.word	0xffffffff


	//   ....[15]....
        /*00e8*/ 	.word	0xffffffff


	//   ....[16]....
        /*00ec*/ 	.word	0xffffffff


	//   ....[17]....
        /*00f0*/ 	.word	0xffffffff


	//   ....[18]....
        /*00f4*/ 	.word	0xffffffff


	//   ....[19]....
        /*00f8*/ 	.word	0xffffffff


	//   ....[20]....
        /*00fc*/ 	.word	0xffffffff


	//   ....[21]....
        /*0100*/ 	.word	0xffffffff


	//   ....[22]....
        /*0104*/ 	.word	0xffffffff


	//   ....[23]....
        /*0108*/ 	.word	0xffffffff


	//   ....[24]....
        /*010c*/ 	.word	0xffffffff


	//   ....[25]....
        /*0110*/ 	.word	0xffffffff


	//   ....[26]....
        /*0114*/ 	.word	0xffffffff


	//   ....[27]....
        /*0118*/ 	.word	0xffffffff


	//   ....[28]....
        /*011c*/ 	.word	0xffffffff


	//   ....[29]....
        /*0120*/ 	.word	0xffffffff


	//   ....[30]....
        /*0124*/ 	.word	0xffffffff


	//   ....[31]....
        /*0128*/ 	.word	0xffffffff


	//   ....[32]....
        /*012c*/ 	.word	0xffffffff


	//   ....[33]....
        /*0130*/ 	.word	0xffffffff


	//   ....[34]....
        /*0134*/ 	.word	0xffffffff


	//   ....[35]....
        /*0138*/ 	.word	0xffffffff


	//   ....[36]....
        /*013c*/ 	.word	0xffffffff


	//   ....[37]....
        /*0140*/ 	.word	0xffffffff


	//   ....[38]....
        /*0144*/ 	.word	0xffffffff


	//   ....[39]....
        /*0148*/ 	.word	0xffffffff


	//   ....[40]....
        /*014c*/ 	.word	0xffffffff


	//   ....[41]....
        /*0150*/ 	.word	0xffffffff


	//   ....[42]....
        /*0154*/ 	.word	0xffffffff


	//   ....[43]....
        /*0158*/ 	.word	0xffffffff


	//   ....[44]....
        /*015c*/ 	.word	0xffffffff


	//   ....[45]....
        /*0160*/ 	.word	0xffffffff


	//   ....[46]....
        /*0164*/ 	.word	0xffffffff


	//   ....[47]....
        /*0168*/ 	.word	0xffffffff


	//   ....[48]....
        /*016c*/ 	.word	0xffffffff


	//   ....[49]....
        /*0170*/ 	.word	0xffffffff


	//   ....[50]....
        /*0174*/ 	.word	0xffffffff


	//   ....[51]....
        /*0178*/ 	.word	0xffffffff


	//   ....[52]....
        /*017c*/ 	.word	0xffffffff


	//   ....[53]....
        /*0180*/ 	.word	0xffffffff


	//   ....[54]....
        /*0184*/ 	.word	0xffffffff


	//   ....[55]....
        /*0188*/ 	.word	0xffffffff


	//   ....[56]....
        /*018c*/ 	.word	0xffffffff


	//   ....[57]....
        /*0190*/ 	.word	0xffffffff


	//   ....[58]....
        /*0194*/ 	.word	0xffffffff


	//   ....[59]....
        /*0198*/ 	.word	0xffffffff


	//   ....[60]....
        /*019c*/ 	.word	0xffffffff


	//   ....[61]....
        /*01a0*/ 	.word	0xffffffff


	//   ....[62]....
        /*01a4*/ 	.word	0xffffffff


	//   ....[63]....
        /*01a8*/ 	.word	0xffffffff


	//   ....[64]....
        /*01ac*/ 	.word	0xffffffff


	//   ....[65]....
        /*01b0*/ 	.word	0xffffffff


	//   ....[66]....
        /*01b4*/ 	.word	0xffffffff


	//   ....[67]....
        /*01b8*/ 	.word	0xffffffff


	//   ....[68]....
        /*01bc*/ 	.word	0xffffffff


	//   ....[69]....
        /*01c0*/ 	.word	0xffffffff


	//   ....[70]....
        /*01c4*/ 	.word	0xffffffff


	//   ....[71]....
        /*01c8*/ 	.word	0xffffffff


	//   ....[72]....
        /*01cc*/ 	.word	0xffffffff


	//   ....[73]....
        /*01d0*/ 	.word	0xffffffff


	//   ....[74]....
        /*01d4*/ 	.word	0xffffffff


	//   ....[75]....
        /*01d8*/ 	.word	0xffffffff


	//   ....[76]....
        /*01dc*/ 	.word	0xffffffff


	//   ....[77]....
        /*01e0*/ 	.word	0xffffffff


	//   ....[78]....
        /*01e4*/ 	.word	0xffffffff


	//   ....[79]....
        /*01e8*/ 	.word	0xffffffff


	//   ....[80]....
        /*01ec*/ 	.word	0xffffffff


	//   ....[81]....
        /*01f0*/ 	.word	0xffffffff


	//   ....[82]....
        /*01f4*/ 	.word	0xffffffff


	//   ....[83]....
        /*01f8*/ 	.word	0xffffffff


	//   ....[84]....
        /*01fc*/ 	.word	0xffffffff


	//   ....[85]....
        /*0200*/ 	.word	0xffffffff


	//   ....[86]....
        /*0204*/ 	.word	0xffffffff


	//   ....[87]....
        /*0208*/ 	.word	0xffffffff


	//   ....[88]....
        /*020c*/ 	.word	0xffffffff


	//   ....[89]....
        /*0210*/ 	.word	0xffffffff


	//   ....[90]....
        /*0214*/ 	.word	0xffffffff


	//   ....[91]....
        /*0218*/ 	.word	0xffffffff


	//----- nvinfo : EIATTR_COOP_GROUP_INSTR_OFFSETS
	.align		4
.L_2299:
        /*021c*/ 	.byte	0x04, 0x28
        /*021e*/ 	.short	(.L_2301 - .L_2300)


	//   ....[0]....
.L_2300:
        /*0220*/ 	.word	0x00001380


	//   ....[1]....
        /*0224*/ 	.word	0x00001980


	//   ....[2]....
        /*0228*/ 	.word	0x00001e40


	//   ....[3]....
        /*022c*/ 	.word	0x00003e70


	//   ....[4]....
        /*0230*/ 	.word	0x000055f0


	//   ....[5]....
        /*0234*/ 	.word	0x00005640


	//   ....[6]....
        /*0238*/ 	.word	0x00005680


	//   ....[7]....
        /*023c*/ 	.word	0x000056c0


	//   ....[8]....
        /*0240*/ 	.word	0x000058d0


	//   ....[9]....
        /*0244*/ 	.word	0x00005910


	//   ....[10]....
        /*0248*/ 	.word	0x00005950


	//   ....[11]....
        /*024c*/ 	.word	0x00005990


	//   ....[12]....
        /*0250*/ 	.word	0x00005b90


	//   ....[13]....
        /*0254*/ 	.word	0x00005bd0


	//   ....[14]....
        /*0258*/ 	.word	0x00005c10


	//   ....[15]....
        /*025c*/ 	.word	0x00005c50


	//   ....[16]....
        /*0260*/ 	.word	0x00005d40


	//   ....[17]....
        /*0264*/ 	.word	0x00005e40


	//   ....[18]....
        /*0268*/ 	.word	0x00005e80


	//   ....[19]....
        /*026c*/ 	.word	0x00005ec0


	//   ....[20]....
        /*0270*/ 	.word	0x00005f00


	//   ....[21]....
        /*0274*/ 	.word	0x00006030


	//   ....[22]....
        /*0278*/ 	.word	0x00006100


	//   ....[23]....
        /*027c*/ 	.word	0x00006140


	//   ....[24]....
        /*0280*/ 	.word	0x00006180


	//   ....[25]....
        /*0284*/ 	.word	0x000061c0


	//   ....[26]....
        /*0288*/ 	.word	0x000063c0


	//   ....[27]....
        /*028c*/ 	.word	0x00006410


	//   ....[28]....
        /*0290*/ 	.word	0x00006450


	//   ....[29]....
        /*0294*/ 	.word	0x00006490


	//   ....[30]....
        /*0298*/ 	.word	0x00006ed0


	//   ....[31]....
        /*029c*/ 	.word	0x00006f40


	//   ....[32]....
        /*02a0*/ 	.word	0x00006f50


	//   ....[33]....
        /*02a4*/ 	.word	0x00006f60


	//   ....[34]....
        /*02a8*/ 	.word	0x00007040


	//   ....[35]....
        /*02ac*/ 	.word	0x00007060


	//   ....[36]....
        /*02b0*/ 	.word	0x00007070


	//   ....[37]....
        /*02b4*/ 	.word	0x00007080


	//   ....[38]....
        /*02b8*/ 	.word	0x00007160


	//   ....[39]....
        /*02bc*/ 	.word	0x00007180


	//   ....[40]....
        /*02c0*/ 	.word	0x00007190


	//   ....[41]....
        /*02c4*/ 	.word	0x000071a0


	//   ....[42]....
        /*02c8*/ 	.word	0x00007280


	//   ....[43]....
        /*02cc*/ 	.word	0x000072a0


	//   ....[44]....
        /*02d0*/ 	.word	0x000072b0


	//   ....[45]....
        /*02d4*/ 	.word	0x000072c0


	//   ....[46]....
        /*02d8*/ 	.word	0x000073a0


	//   ....[47]....
        /*02dc*/ 	.word	0x000073c0


	//   ....[48]....
        /*02e0*/ 	.word	0x000073d0


	//   ....[49]....
        /*02e4*/ 	.word	0x000073e0


	//   ....[50]....
        /*02e8*/ 	.word	0x000074e0


	//   ....[51]....
        /*02ec*/ 	.word	0x00007530


	//   ....[52]....
        /*02f0*/ 	.word	0x000075c0


	//   ....[53]....
        /*02f4*/ 	.word	0x00007600


	//   ....[54]....
        /*02f8*/ 	.word	0x00007640


	//   ....[55]....
        /*02fc*/ 	.word	0x00007680


	//   ....[56]....
        /*0300*/ 	.word	0x000076c0


	//   ....[57]....
        /*0304*/ 	.word	0x00007860


	//   ....[58]....
        /*0308*/ 	.word	0x000078e0


	//   ....[59]....
        /*030c*/ 	.word	0x00007ca0


	//   ....[60]....
        /*0310*/ 	.word	0x0000ac20


	//   ....[61]....
        /*0314*/ 	.word	0x0000ac60


	//   ....[62]....
        /*0318*/ 	.word	0x0000aca0


	//   ....[63]....
        /*031c*/ 	.word	0x0000ace0


	//   ....[64]....
        /*0320*/ 	.word	0x0000adf0


	//   ....[65]....
        /*0324*/ 	.word	0x0000ae30


	//   ....[66]....
        /*0328*/ 	.word	0x0000ae70


	//   ....[67]....
        /*032c*/ 	.word	0x0000aeb0


	//   ....[68]....
        /*0330*/ 	.word	0x0000afc0


	//   ....[69]....
        /*0334*/ 	.word	0x0000b000


	//   ....[70]....
        /*0338*/ 	.word	0x0000b040


	//   ....[71]....
        /*033c*/ 	.word	0x0000b080


	//   ....[72]....
        /*0340*/ 	.word	0x0000b190


	//   ....[73]....
        /*0344*/ 	.word	0x0000b1d0


	//   ....[74]....
        /*0348*/ 	.word	0x0000b210


	//   ....[75]....
        /*034c*/ 	.word	0x0000b250


	//   ....[76]....
        /*0350*/ 	.word	0x0000b360


	//   ....[77]....
        /*0354*/ 	.word	0x0000b3a0


	//   ....[78]....
        /*0358*/ 	.word	0x0000b3d0


	//   ....[79]....
        /*035c*/ 	.word	0x0000b3f0


	//   ....[80]....
        /*0360*/ 	.word	0x0000b880


	//   ....[81]....
        /*0364*/ 	.word	0x0000c280


	//   ....[82]....
        /*0368*/ 	.word	0x0000c930


	//   ....[83]....
        /*036c*/ 	.word	0x0000c950


	//   ....[84]....
        /*0370*/ 	.word	0x0000c980


	//   ....[85]....
        /*0374*/ 	.word	0x0000c9b0


	//   ....[86]....
        /*0378*/ 	.word	0x0000c9d0


	//   ....[87]....
        /*037c*/ 	.word	0x0000cb20


	//   ....[88]....
        /*0380*/ 	.word	0x0000cb40


	//   ....[89]....
        /*0384*/ 	.word	0x0000cb70


	//   ....[90]....
        /*0388*/ 	.word	0x0000cba0


	//   ....[91]....
        /*038c*/ 	.word	0x0000cbc0


	//----- nvinfo : EIATTR_EXIT_INSTR_OFFSETS
	.align		4
.L_2301:
        /*0390*/ 	.byte	0x04, 0x1c
        /*0392*/ 	.short	(.L_2303 - .L_2302)


	//   ....[0]....
.L_2302:
        /*0394*/ 	.word	0x0000ccb0


	//   ....[1]....
        /*0398*/ 	.word	0x0000d000


	//----- nvinfo : EIATTR_MAX_THREADS
	.align		4
.L_2303:
        /*039c*/ 	.byte	0x04, 0x05
        /*039e*/ 	.short	(.L_2305 - .L_2304)
.L_2304:
        /*03a0*/ 	.word	0x00000020
        /*03a4*/ 	.word	0x00000001
        /*03a8*/ 	.word	0x00000001


	//----- nvinfo : EIATTR_CRS_STACK_SIZE
	.align		4
.L_2305:
        /*03ac*/ 	.byte	0x04, 0x1e
        /*03ae*/ 	.short	(.L_2307 - .L_2306)
.L_2306:
        /*03b0*/ 	.word	0x00000000


	//----- nvinfo : EIATTR_CBANK_PARAM_SIZE
	.align		4
.L_2307:
        /*03b4*/ 	.byte	0x03, 0x19
        /*03b6*/ 	.short	0x01f0


	//----- nvinfo : EIATTR_PARAM_CBANK
	.align		4
        /*03b8*/ 	.byte	0x04, 0x0a
        /*03ba*/ 	.short	(.L_2309 - .L_2308)
	.align		4
.L_2308:
        /*03bc*/ 	.word	index@(.nv.constant0._Z25selective_scan_bwd_kernelI32Selective_Scan_bwd_kernel_traitsILi32ELi16ELb0ELb0ELb1ELb0ELb0EN3c108BFloat16ENS1_7complexIfEEEEv12SSMParamsBwd)
        /*03c0*/ 	.short	0x0210
        /*03c2*/ 	.short	0x01f0


	//----- nvinfo : EIATTR_SW_WAR
	.align		4
.L_2309:
        /*03c4*/ 	.byte	0x04, 0x36
        /*03c6*/ 	.short	(.L_2311 - .L_2310)
.L_2310:
        /*03c8*/ 	.word	0x00000008
.L_2311:


//--------------------- .nv.info._Z25selective_scan_bwd_kernelI32Selective_Scan_bwd_kernel_traitsILi32ELi16ELb0ELb0ELb1ELb0ELb1EN3c108BFloat16ENS1_7complexIfEEEEv12SSMParamsBwd --------------------------
	.section	.nv.info._Z25selective_scan_bwd_kernelI32Selective_Scan_bwd_kernel_traitsILi32ELi16ELb0ELb0ELb1ELb0ELb1EN3c108BFloat16ENS1_7complexIfEEEEv12SSMParamsBwd,"",@"SHT_CUDA_INFO"
	.sectionflags	@""
	.align	4


	//----- nvinfo : EIATTR_CUDA_API_VERSION
	.align		4
        /*0000*/ 	.byte	0x04, 0x37
        /*0002*/ 	.short	(.L_2313 - .L_2312)
.L_2312:
        /*0004*/ 	.word	0x00000082


	//----- nvinfo : EIATTR_KPARAM_INFO
	.align		4
.L_2313:
        /*0008*/ 	.byte	0x04, 0x17
        /*000a*/ 	.short	(.L_2315 - .L_2314)
.L_2314:
        /*000c*/ 	.word	0x00000000
        /*0010*/ 	.short	0x0000
        /*0012*/ 	.short	0x0000
        /*0014*/ 	.byte	0x00, 0xf0, 0xc1, 0x07


	//----- nvinfo : EIATTR_SPARSE_MMA_MASK
	.align		4
.L_2315:
        /*0018*/ 	.byte	0x03, 0x50
        /*001a*/ 	.short	0x0000


	//----- nvinfo : EIATTR_MAXREG_COUNT
	.align		4
        /*001c*/ 	.byte	0x03, 0x1b
        /*001e*/ 	.short	0x00ff


	//----- nvinfo : EIATTR_NUM_BARRIERS
	.align		4
        /*0020*/ 	.byte	0x02, 0x4c
        /*0022*/ 	.byte	0x01
	.zero		1


	//----- nvinfo : EIATTR_ANNOTATIONS
	.align		4
        /*0024*/ 	.byte	0x04, 0x55
        /*0026*/ 	.short	(.L_2317 - .L_2316)


	//   ....[0]....
.L_2316:
        /* <DEDUP_REMOVED lines=8> */


	//----- nvinfo : EIATTR_MERCURY_ISA_VERSION
	.align		4
.L_2317:
        /*0098*/ 	.byte	0x03, 0x5f
        /*009a*/ 	.short	0x0101


	//----- nvinfo : EIATTR_INT_WARP_WIDE_INSTR_OFFSETS
	.align		4
        /*009c*/ 	.byte	0x04, 0x31
        /*009e*/ 	.short	(.L_2319 - .L_2318)


	//   ....[0]....
.L_2318:
        /*00a0*/ 	.word	0x00008bc0


	//   ....[1]....
        /*00a4*/ 	.word	0x0000abd0


	//----- nvinfo : EIATTR_COOP_GROUP_MASK_REGIDS
	.align		4
.L_2319:
        /*00a8*/ 	.byte	0x04, 0x29
        /*00aa*/ 	.short	(.L_2321 - .L_2320)


	//   ....[0]....
.L_2320:
        /*00ac*/ 	.word	0xffffffff


	//   ....[1]....
        /*00b0*/ 	.word	0xffffffff


	//   ....[2]....
        /*00b4*/ 	.word	0xffffffff


	//   ....[3]....
        /*00b8*/ 	.word	0xffffffff


	//   ....[4]....
        /*00bc*/ 	.word	0xffffffff


	//   ....[5]....
        /*00c0*/ 	.word	0xffffffff


	//   ....[6]....
        /*00c4*/ 	.word	0xffffffff


	//   ....[7]....
        /*00c8*/ 	.word	0xffffffff


	//   ....[8]....
        /*00cc*/ 	.word	0xffffffff


	//   ....[9]....
        /*00d0*/ 	.word	0xffffffff


	//   ....[10]....
        /*00d4*/ 	.word	0xffffffff


	//   ....[11]....
        /*00d8*/ 	.word	0xffffffff


	//   ....[12]....
        /*00dc*/ 	.word	0xffffffff


	//   ....[13]....
        /*00e0*/ 	.word	0xffffffff


	//   ....[14]....
        /*00e4*/ 	.word	0xffffffff


	//   ....[15]....
        /*00e8*/ 	.word	0xffffffff


	//   ....[16]....
        /*00ec*/ 	.word	0xffffffff


	//   ....[17]....
        /*00f0*/ 	.word	0xffffffff


	//   ....[18]....
        /*00f4*/ 	.word	0xffffffff


	//   ....[19]....
        /*00f8*/ 	.word	0xffffffff


	//   ....[20]....
        /*00fc*/ 	.word	0xffffffff


	//   ....[21]....
        /*0100*/ 	.word	0xffffffff


	//   ....[22]....
        /*0104*/ 	.word	0xffffffff


	//   ....[23]....
        /*0108*/ 	.word	0xffffffff


	//   ....[24]....
        /*010c*/ 	.word	0xffffffff


	//   ....[25]....
        /*0110*/ 	.word	0xffffffff


	//   ....[26]....
        /*0114*/ 	.word	0xffffffff


	//   ....[27]....
        /*0118*/ 	.word	0xffffffff


	//   ....[28]....
        /*011c*/ 	.word	0xffffffff


	//   ....[29]....
        /*0120*/ 	.word	0xffffffff


	//   ....[30]....
        /*0124*/ 	.word	0xffffffff


	//   ....[31]....
        /*0128*/ 	.word	0xffffffff


	//   ....[32]....
        /*012c*/ 	.word	0xffffffff


	//   ....[33]....
        /*0130*/ 	.word	0xffffffff


	//   ....[34]....
        /*0134*/ 	.word	0xffffffff


	//   ....[35]....
        /*0138*/ 	.word	0xffffffff


	//   ....[36]....
        /*013c*/ 	.word	0xffffffff


	//   ....[37]....
        /*0140*/ 	.word	0xffffffff


	//   ....[38]....
        /*0144*/ 	.word	0xffffffff


	//   ....[39]....
        /*0148*/ 	.word	0xffffffff


	//   ....[40]....
        /*014c*/ 	.word	0xffffffff


	//   ....[41]....
        /*0150*/ 	.word	0xffffffff


	//   ....[42]....
        /*0154*/ 	.word	0xffffffff


	//   ....[43]....
        /*0158*/ 	.word	0xffffffff


	//   ....[44]....
        /*015c*/ 	.word	0xffffffff


	//   ....[45]....
        /*0160*/ 	.word	0xffffffff


	//   ....[46]....
        /*0164*/ 	.word	0xffffffff


	//   ....[47]....
        /*0168*/ 	.word	0xffffffff


	//   ....[48]....
        /*016c*/ 	.word	0xffffffff


	//   ....[49]....
        /*0170*/ 	.word	0xffffffff


	//   ....[50]....
        /*0174*/ 	.word	0xffffffff


	//   ....[51]....
        /*0178*/ 	.word	0xffffffff


	//   ....[52]....
        /*017c*/ 	.word	0xffffffff


	//   ....[53]....
        /*0180*/ 	.word	0xffffffff


	//   ....[54]....
        /*0184*/ 	.word	0xffffffff


	//   ....[55]....
        /*0188*/ 	.word	0xffffffff


	//   ....[56]....
        /*018c*/ 	.word	0xffffffff


	//   ....[57]....
        /*0190*/ 	.word	0xffffffff


	//   ....[58]....
        /*0194*/ 	.word	0xffffffff


	//   ....[59]....
        /*0198*/ 	.word	0xffffffff


	//   ....[60]....
        /*019c*/ 	.word	0xffffffff


	//   ....[61]....
        /*01a0*/ 	.word	0xffffffff


	//   ....[62]....
        /*01a4*/ 	.word	0xffffffff


	//   ....[63]....
        /*01a8*/ 	.word	0xffffffff


	//   ....[64]....
        /*01ac*/ 	.word	0xffffffff


	//   ....[65]....
        /*01b0*/ 	.word	0xffffffff


	//   ....[66]....
        /*01b4*/ 	.word	0xffffffff


	//   ....[67]....
        /*01b8*/ 	.word	0xffffffff


	//   ....[68]....
        /*01bc*/ 	.word	0xffffffff


	//   ....[69]....
        /*01c0*/ 	.word	0xffffffff


	//   ....[70]....
        /*01c4*/ 	.word	0xffffffff


	//   ....[71]....
        /*01c8*/ 	.word	0xffffffff


	//   ....[72]....
        /*01cc*/ 	.word	0xffffffff


	//   ....[73]....
        /*01d0*/ 	.word	0xffffffff


	//   ....[74]....
        /*01d4*/ 	.word	0xffffffff


	//   ....[75]....
        /*01d8*/ 	.word	0xffffffff


	//   ....[76]....
        /*01dc*/ 	.word	0xffffffff


	//   ....[77]....
        /*01e0*/ 	.word	0xffffffff


	//   ....[78]....
        /*01e4*/ 	.word	0xffffffff


	//   ....[79]....
        /*01e8*/ 	.word	0xffffffff


	//   ....[80]....
        /*01ec*/ 	.word	0xffffffff


	//   ....[81]....
        /*01f0*/ 	.word	0xffffffff


	//   ....[82]....
        /*01f4*/ 	.word	0xffffffff


	//   ....[83]....
        /*01f8*/ 	.word	0xffffffff


	//   ....[84]....
        /*01fc*/ 	.word	0xffffffff


	//   ....[85]....
        /*0200*/ 	.word	0xffffffff


	//   ....[86]....
        /*0204*/ 	.word	0xffffffff


	//   ....[87]....
        /*0208*/ 	.word	0xffffffff


	//   ....[88]....
        /*020c*/ 	.word	0xffffffff


	//   ....[89]....
        /*0210*/ 	.word	0xffffffff


	//   ....[90]....
        /*0214*/ 	.word	0xffffffff


	//   ....[91]....
        /*0218*/ 	.word	0xffffffff


	//   ....[92]....
        /*021c*/ 	.word	0xffffffff


	//   ....[93]....
        /*0220*/ 	.word	0xffffffff


	//   ....[94]....
        /*0224*/ 	.word	0xffffffff


	//   ....[95]....
        /*0228*/ 	.word	0xffffffff


	//----- nvinfo : EIATTR_COOP_GROUP_INSTR_OFFSETS
	.align		4
.L_2321:
        /*022c*/ 	.byte	0x04, 0x28
        /*022e*/ 	.short	(.L_2323 - .L_2322)


	//   ....[0]....
.L_2322:
        /*0230*/ 	.word	0x00001540


	//   ....[1]....
        /*0234*/ 	.word	0x000019a0


	//   ....[2]....
        /*0238*/ 	.word	0x00002300


	//   ....[3]....
        /*023c*/ 	.word	0x00002780


	//   ....[4]....
        /*0240*/ 	.word	0x00002f30


	//   ....[5]....
        /*0244*/ 	.word	0x00003ac0


	//   ....[6]....
        /*0248*/ 	.word	0x00004810


	//   ....[7]....
        /*024c*/ 	.word	0x00006af0


	//   ....[8]....
        /*0250*/ 	.word	0x00008180


	//   ....[9]....
        /*0254*/ 	.word	0x000081c0


	//   ....[10]....
        /*0258*/ 	.word	0x00008200


	//   ....[11]....
        /*025c*/ 	.word	0x00008240


	//   ....[12]....
        /*0260*/ 	.word	0x00008460


	//   ....[13]....
        /*0264*/ 	.word	0x000084a0


	//   ....[14]....
        /*0268*/ 	.word	0x000084e0


	//   ....[15]....
        /*026c*/ 	.word	0x00008520


	//   ....[16]....
        /*0270*/ 	.word	0x00008610


	//   ....[17]....
        /*0274*/ 	.word	0x00008650


	//   ....[18]....
        /*0278*/ 	.word	0x00008720


	//   ....[19]....
        /*027c*/ 	.word	0x00008760


	//   ....[20]....
        /*0280*/ 	.word	0x000087a0


	//   ....[21]....
        /*0284*/ 	.word	0x000087e0


	//   ....[22]....
        /*0288*/ 	.word	0x000089e0


	//   ....[23]....
        /*028c*/ 	.word	0x00008a20


	//   ....[24]....
        /*0290*/ 	.word	0x00008a60


	//   ....[25]....
        /*0294*/ 	.word	0x00008aa0


	//   ....[26]....
        /*0298*/ 	.word	0x00008cb0


	//   ....[27]....
        /*029c*/ 	.word	0x00008cf0


	//   ....[28]....
        /*02a0*/ 	.word	0x00008d30


	//   ....[29]....
        /*02a4*/ 	.word	0x00008d70


	//   ....[30]....
        /*02a8*/ 	.word	0x00008f70


	//   ....[31]....
        /*02ac*/ 	.word	0x00008fe0


	//   ....[32]....
        /*02b0*/ 	.word	0x00009020


	//   ....[33]....
        /*02b4*/ 	.word	0x00009060


	//   ....[34]....
        /*02b8*/ 	.word	0x00009a60


	//   ....[35]....
        /*02bc*/ 	.word	0x00009a90


	//   ....[36]....
        /*02c0*/ 	.word	0x00009aa0


	//   ....[37]....
        /*02c4*/ 	.word	0x00009ab0


	//   ....[38]....
        /*02c8*/ 	.word	0x00009b90


	//   ....[39]....
        /*02cc*/ 	.word	0x00009bb0


	//   ....[40]....
        /*02d0*/ 	.word	0x00009bc0


	//   ....[41]....
        /*02d4*/ 	.word	0x00009bd0


	//   ....[42]....
        /*02d8*/ 	.word	0x00009cb0


	//   ....[43]....
        /*02dc*/ 	.word	0x00009cd0


	//   ....[44]....
        /*02e0*/ 	.word	0x00009ce0


	//   ....[45]....
        /*02e4*/ 	.word	0x00009cf0


	//   ....[46]....
        /*02e8*/ 	.word	0x00009dd0


	//   ....[47]....
        /*02ec*/ 	.word	0x00009df0


	//   ....[48]....
        /*02f0*/ 	.word	0x00009e00


	//   ....[49]....
        /*02f4*/ 	.word	0x00009e10


	//   ....[50]....
        /*02f8*/ 	.word	0x00009ef0


	//   ....[51]....
        /*02fc*/ 	.word	0x00009f10


	//   ....[52]....
        /*0300*/ 	.word	0x00009f20


	//   ....[53]....
        /*0304*/ 	.word	0x00009f30


	//   ....[54]....
        /*0308*/ 	.word	0x0000a010


	//   ....[55]....
        /*030c*/ 	.word	0x0000a050


	//   ....[56]....
        /*0310*/ 	.word	0x0000a250


	//   ....[57]....
        /*0314*/ 	.word	0x0000a290


	//   ....[58]....
        /*0318*/ 	.word	0x0000a2d0


	//   ....[59]....
        /*031c*/ 	.word	0x0000a310


	//   ....[60]....
        /*0320*/ 	.word	0x0000a350


	//   ....[61]....
        /*0324*/ 	.word	0x0000a390


	//   ....[62]....
        /*0328*/ 	.word	0x0000a680


	//   ....[63]....
        /*032c*/ 	.word	0x0000a6e0


	//   ....[64]....
        /*0330*/ 	.word	0x0000d7b0


	//   ....[65]....
        /*0334*/ 	.word	0x0000d7f0


	//   ....[66]....
        /*0338*/ 	.word	0x0000d830


	//   ....[67]....
        /*033c*/ 	.word	0x0000d870


	//   ....[68]....
        /*0340*/ 	.word	0x0000d980


	//   ....[69]....
        /*0344*/ 	.word	0x0000d9c0


	//   ....[70]....
        /*0348*/ 	.word	0x0000da00


	//   ....[71]....
        /*034c*/ 	.word	0x0000da40


	//   ....[72]....
        /*0350*/ 	.word	0x0000db50


	//   ....[73]....
        /*0354*/ 	.word	0x0000db90


	//   ....[74]....
        /*0358*/ 	.word	0x0000dbd0


	//   ....[75]....
        /*035c*/ 	.word	0x0000dc10


	//   ....[76]....
        /*0360*/ 	.word	0x0000dd20


	//   ....[77]....
        /*0364*/ 	.word	0x0000dd60


	//   ....[78]....
        /*0368*/ 	.word	0x0000dda0


	//   ....[79]....
        /*036c*/ 	.word	0x0000dde0


	//   ....[80]....
        /*0370*/ 	.word	0x0000def0


	//   ....[81]....
        /*0374*/ 	.word	0x0000df30


	//   ....[82]....
        /*0378*/ 	.word	0x0000df70


	//   ....[83]....
        /*037c*/ 	.word	0x0000df90


	//   ....[84]....
        /*0380*/ 	.word	0x0000e440


	//   ....[85]....
        /*0384*/ 	.word	0x0000ee30


	//   ....[86]....
        /*0388*/ 	.word	0x0000f500


	//   ....[87]....
        /*038c*/ 	.word	0x0000f520


	//   ....[88]....
        /*0390*/ 	.word	0x0000f550


	//   ....[89]....
        /*0394*/ 	.word	0x0000f580


	//   ....[90]....
        /*0398*/ 	.word	0x0000f5a0


	//   ....[91]....
        /*039c*/ 	.word	0x0000f6f0


	//   ....[92]....
        /*03a0*/ 	.word	0x0000f710


	//   ....[93]....
        /*03a4*/ 	.word	0x0000f740


	//   ....[94]....
        /*03a8*/ 	.word	0x0000f770


	//   ....[95]....
        /*03ac*/ 	.word	0x0000f790


	//----- nvinfo : EIATTR_EXIT_INSTR_OFFSETS
	.align		4
.L_2323:
        /*03b0*/ 	.byte	0x04, 0x1c
        /*03b2*/ 	.short	(.L_2325 - .L_2324)


	//   ....[0]....
.L_2324:
        /*03b4*/ 	.word	0x0000f880


	//   ....[1]....
        /*03b8*/ 	.word	0x0000fbd0


	//----- nvinfo : EIATTR_MAX_THREADS
	.align		4
.L_2325:
        /*03bc*/ 	.byte	0x04, 0x05
        /*03be*/ 	.short	(.L_2327 - .L_2326)
.L_2326:
        /*03c0*/ 	.word	0x00000020
        /*03c4*/ 	.word	0x00000001
        /*03c8*/ 	.word	0x00000001


	//----- nvinfo : EIATTR_CRS_STACK_SIZE
	.align		4
.L_2327:
        /*03cc*/ 	.byte	0x04, 0x1e
        /*03ce*/ 	.short	(.L_2329 - .L_2328)
.L_2328:
        /*03d0*/ 	.word	0x00000000


	//----- nvinfo : EIATTR_CBANK_PARAM_SIZE
	.align		4
.L_2329:
        /*03d4*/ 	.byte	0x03, 0x19
        /*03d6*/ 	.short	0x01f0


	//----- nvinfo : EIATTR_PARAM_CBANK
	.align		4
        /*03d8*/ 	.byte	0x04, 0x0a
        /*03da*/ 	.short	(.L_2331 - .L_2330)
	.align		4
.L_2330:
        /*03dc*/ 	.word	index@(.nv.constant0._Z25selective_scan_bwd_kernelI32Selective_Scan_bwd_kernel_traitsILi32ELi16ELb0ELb0ELb1ELb0ELb1EN3c108BFloat16ENS1_7complexIfEEEEv12SSMParamsBwd)
        /*03e0*/ 	.short	0x0210
        /*03e2*/ 	.short	0x01f0


	//----- nvinfo : EIATTR_SW_WAR
	.align		4
.L_2331:
        /*03e4*/ 	.byte	0x04, 0x36
        /*03e6*/ 	.short	(.L_2333 - .L_2332)
.L_2332:
        /*03e8*/ 	.word	0x00000008
.L_2333:


//--------------------- .nv.info._Z25selective_scan_bwd_kernelI32Selective_Scan_bwd_kernel_traitsILi32ELi16ELb0ELb0ELb1ELb1ELb0EN3c108BFloat16ENS1_7complexIfEEEEv12SSMParamsBwd --------------------------
	.section	.nv.info._Z25selective_scan_bwd_kernelI32Selective_Scan_bwd_kernel_traitsILi32ELi16ELb0ELb0ELb1ELb1ELb0EN3c108BFloat16ENS1_7complexIfEEEEv12SSMParamsBwd,"",@"SHT_CUDA_INFO"
	.sectionflags	@""
	.align	4


	//----- nvinfo : EIATTR_CUDA_API_VERSION
	.align		4
        /*0000*/ 	.byte	0x04, 0x37
        /*0002*/ 	.short	(.L_2335 - .L_2334)
.L_2334:
        /*0004*/ 	.word	0x00000082


	//----- nvinfo : EIATTR_KPARAM_INFO
	.align		4
.L_2335:
        /*0008*/ 	.byte	0x04, 0x17
        /*000a*/ 	.short	(.L_2337 - .L_2336)
.L_2336:
        /*000c*/ 	.word	0x00000000
        /*0010*/ 	.short	0x0000
        /*0012*/ 	.short	0x0000
        /*0014*/ 	.byte	0x00, 0xf0, 0xc1, 0x07


	//----- nvinfo : EIATTR_SPARSE_MMA_MASK
	.align		4
.L_2337:
        /*0018*/ 	.byte	0x03, 0x50
        /*001a*/ 	.short	0x0000


	//----- nvinfo : EIATTR_MAXREG_COUNT
	.align		4
        /*001c*/ 	.byte	0x03, 0x1b
        /*001e*/ 	.short	0x00ff


	//----- nvinfo : EIATTR_NUM_BARRIERS
	.align		4
        /*0020*/ 	.byte	0x02, 0x4c
        /*0022*/ 	.byte	0x01
	.zero		1


	//----- nvinfo : EIATTR_ANNOTATIONS
	.align		4
        /*0024*/ 	.byte	0x04, 0x55
        /*0026*/ 	.short	(.L_2339 - .L_2338)


	//   ....[0]....
.L_2338:
        /* <DEDUP_REMOVED lines=8> */


	//----- nvinfo : EIATTR_MERCURY_ISA_VERSION
	.align		4
.L_2339:
        /*0098*/ 	.byte	0x03, 0x5f
        /*009a*/ 	.short	0x0101


	//----- nvinfo : EIATTR_INT_WARP_WIDE_INSTR_OFFSETS
	.align		4
        /*009c*/ 	.byte	0x04, 0x31
        /*009e*/ 	.short	(.L_2341 - .L_2340)


	//   ....[0]....
.L_2340:
        /*00a0*/ 	.word	0x00008660


	//   ....[1]....
        /*00a4*/ 	.word	0x00009a20


	//----- nvinfo : EIATTR_COOP_GROUP_MASK_REGIDS
	.align		4
.L_2341:
        /*00a8*/ 	.byte	0x04, 0x29
        /*00aa*/ 	.short	(.L_2343 - .L_2342)


	//   ....[0]....
.L_2342:
        /*00ac*/ 	.word	0xffffffff


	//   ....[1]....
        /*00b0*/ 	.word	0xffffffff


	//   ....[2]....
        /*00b4*/ 	.word	0xffffffff


	//   ....[3]....
        /*00b8*/ 	.word	0xffffffff


	//   ....[4]....
        /*00bc*/ 	.word	0xffffffff


	//   ....[5]....
        /*00c0*/ 	.word	0xffffffff


	//   ....[6]....
        /*00c4*/ 	.word	0xffffffff


	//   ....[7]....
        /*00c8*/ 	.word	0xffffffff


	//   ....[8]....
        /*00cc*/ 	.word	0xffffffff


	//   ....[9]....
        /*00d0*/ 	.word	0xffffffff


	//   ....[10]....
        /*00d4*/ 	.word	0xffffffff


	//   ....[11]....
        /*00d8*/ 	.word	0xffffffff


	//   ....[12]....
        /*00dc*/ 	.word	0xffffffff


	//   ....[13]....
        /*00e0*/ 	.word	0xffffffff


	//   ....[14]....
        /*00e4*/ 	.word	0xffffffff


	//   ....[15]....
        /*00e8*/ 	.word	0xffffffff


	//   ....[16]....
        /*00ec*/ 	.word	0xffffffff


	//   ....[17]....
        /*00f0*/ 	.word	0xffffffff


	//   ....[18]....
        /*00f4*/ 	.word	0xffffffff


	//   ....[19]....
        /*00f8*/ 	.word	0xffffffff


	//   ....[20]....
        /*00fc*/ 	.word	0xffffffff


	//   ....[21]....
        /*0100*/ 	.word	0xffffffff


	//   ....[22]....
        /*0104*/ 	.word	0xffffffff


	//   ....[23]....
        /*0108*/ 	.word	0xffffffff


	//   ....[24]....
        /*010c*/ 	.word	0xffffffff


	//   ....[25]....
        /*0110*/ 	.word	0xffffffff


	//   ....[26]....
        /*0114*/ 	.word	0xffffffff


	//   ....[27]....
        /*0118*/ 	.word	0xffffffff


	//   ....[28]....
        /*011c*/ 	.word	0xffffffff


	//   ....[29]....
        /*0120*/ 	.word	0xffffffff


	//   ....[30]....
        /*0124*/ 	.word	0xffffffff


	//   ....[31]....
        /*0128*/ 	.word	0xffffffff


	//   ....[32]....
        /*012c*/ 	.word	0xffffffff


	//   ....[33]....
        /*0130*/ 	.word	0xffffffff


	//   ....[34]....
        /*0134*/ 	.word	0xffffffff


	//   ....[35]....
        /*0138*/ 	.word	0xffffffff


	//   ....[36]....
        /*013c*/ 	.word	0xffffffff


	//   ....[37]....
        /*0140*/ 	.word	0xffffffff


	//   ....[38]....
        /*0144*/ 	.word	0xffffffff


	//   ....[39]....
        /*0148*/ 	.word	0xffffffff


	//   ....[40]....
        /*014c*/ 	.word	0xffffffff


	//   ....[41]....
        /*0150*/ 	.word	0xffffffff


	//   ....[42]....
        /*0154*/ 	.word	0xffffffff


	//   ....[43]....
        /*0158*/ 	.word	0xffffffff


	//   ....[44]....
        /*015c*/ 	.word	0xffffffff


	//   ....[45]....
        /*0160*/ 	.word	0xffffffff


	//   ....[46]....
        /*0164*/ 	.word	0xffffffff


	//   ....[47]....
        /*0168*/ 	.word	0xffffffff


	//   ....[48]....
        /*016c*/ 	.word	0xffffffff


	//   ....[49]....
        /*0170*/ 	.word	0xffffffff


	//   ....[50]....
        /*0174*/ 	.word	0xffffffff


	//   ....[51]....
        /*0178*/ 	.word	0xffffffff


	//   ....[52]....
        /*017c*/ 	.word	0xffffffff


	//   ....[53]....
        /*0180*/ 	.word	0xffffffff


	//   ....[54]....
        /*0184*/ 	.word	0xffffffff


	//   ....[55]....
        /*0188*/ 	.word	0xffffffff


	//   ....[56]....
        /*018c*/ 	.word	0xffffffff


	//   ....[57]....
        /*0190*/ 	.word	0xffffffff


	//   ....[58]....
        /*0194*/ 	.word	0xffffffff


	//   ....[59]....
        /*0198*/ 	.word	0xffffffff


	//   ....[60]....
        /*019c*/ 	.word	0xffffffff


	//   ....[61]....
        /*01a0*/ 	.word	0xffffffff


	//   ....[62]....
        /*01a4*/ 	.word	0xffffffff


	//   ....[63]....
        /*01a8*/ 	.word	0xffffffff


	//   ....[64]....
        /*01ac*/ 	.word	0xffffffff


	//   ....[65]....
        /*01b0*/ 	.word	0xffffffff


	//   ....[66]....
        /*01b4*/ 	.word	0xffffffff


	//   ....[67]....
        /*01b8*/ 	.word	0xffffffff


	//   ....[68]....
        /*01bc*/ 	.word	0xffffffff


	//   ....[69]....
        /*01c0*/ 	.word	0xffffffff


	//   ....[70]....
        /*01c4*/ 	.word	0xffffffff


	//   ....[71]....
        /*01c8*/ 	.word	0xffffffff


	//   ....[72]....
        /*01cc*/ 	.word	0xffffffff


	//   ....[73]....
        /*01d0*/ 	.word	0xffffffff


	//   ....[74]....
        /*01d4*/ 	.word	0xffffffff


	//   ....[75]....
        /*01d8*/ 	.word	0xffffffff


	//   ....[76]....
        /*01dc*/ 	.word	0xffffffff


	//   ....[77]....
        /*01e0*/ 	.word	0xffffffff


	//   ....[78]....
        /*01e4*/ 	.word	0xffffffff


	//   ....[79]....
        /*01e8*/ 	.word	0xffffffff


	//   ....[80]....
        /*01ec*/ 	.word	0xffffffff


	//   ....[81]....
        /*01f0*/ 	.word	0xffffffff


	//   ....[82]....
        /*01f4*/ 	.word	0xffffffff


	//   ....[83]....
        /*01f8*/ 	.word	0xffffffff


	//   ....[84]....
        /*01fc*/ 	.word	0xffffffff


	//   ....[85]....
        /*0200*/ 	.word	0xffffffff


	//   ....[86]....
        /*0204*/ 	.word	0xffffffff


	//   ....[87]....
        /*0208*/ 	.word	0xffffffff


	//   ....[88]....
        /*020c*/ 	.word	0xffffffff


	//   ....[89]....
        /*0210*/ 	.word	0xffffffff


	//   ....[90]....
        /*0214*/ 	.word	0xffffffff


	//   ....[91]....
        /*0218*/ 	.word	0xffffffff


	//   ....[92]....
        /*021c*/ 	.word	0xffffffff


	//----- nvinfo : EIATTR_COOP_GROUP_INSTR_OFFSETS
	.align		4
.L_2343:
        /*0220*/ 	.byte	0x04, 0x28
        /*0222*/ 	.short	(.L_2345 - .L_2344)


	//   ....[0]....
.L_2344:
        /*0224*/ 	.word	0x00001380


	//   ....[1]....
        /*0228*/ 	.word	0x00001920


	//   ....[2]....
        /*022c*/ 	.word	0x00001ee0


	//   ....[3]....
        /*0230*/ 	.word	0x00006200


	//   ....[4]....
        /*0234*/ 	.word	0x00007960


	//   ....[5]....
        /*0238*/ 	.word	0x000079a0


	//   ....[6]....
        /*023c*/ 	.word	0x000079e0


	//   ....[7]....
        /*0240*/ 	.word	0x00007a20


	//   ....[8]....
        /*0244*/ 	.word	0x00007c40


	//   ....[9]....
        /*0248*/ 	.word	0x00007c80


	//   ....[10]....
        /*024c*/ 	.word	0x00007cc0


	//   ....[11]....
        /*0250*/ 	.word	0x00007d00


	//   ....[12]....
        /*0254*/ 	.word	0x00007f00


	//   ....[13]....
        /*0258*/ 	.word	0x00007f40


	//   ....[14]....
        /*025c*/ 	.word	0x00007f80


	//   ....[15]....
        /*0260*/ 	.word	0x00007fc0


	//   ....[16]....
        /*0264*/ 	.word	0x000081b0


	//   ....[17]....
        /*0268*/ 	.word	0x000081f0


	//   ....[18]....
        /*026c*/ 	.word	0x00008230


	//   ....[19]....
        /*0270*/ 	.word	0x00008270


	//   ....[20]....
        /*0274*/ 	.word	0x000083a0


	//   ....[21]....
        /*0278*/ 	.word	0x00008470


	//   ....[22]....
        /*027c*/ 	.word	0x000084b0


	//   ....[23]....
        /*0280*/ 	.word	0x000084f0


	//   ....[24]....
        /*0284*/ 	.word	0x00008530


	//   ....[25]....
        /*0288*/ 	.word	0x00008610


	//   ....[26]....
        /*028c*/ 	.word	0x00008730


	//   ....[27]....
        /*0290*/ 	.word	0x00008780


	//   ....[28]....
        /*0294*/ 	.word	0x000087c0


	//   ....[29]....
        /*0298*/ 	.word	0x00008800


	//   ....[30]....
        /*029c*/ 	.word	0x00009270


	//   ....[31]....
        /*02a0*/ 	.word	0x000092c0


	//   ....[32]....
        /*02a4*/ 	.word	0x000092d0


	//   ....[33]....
        /*02a8*/ 	.word	0x000092e0


	//   ....[34]....
        /*02ac*/ 	.word	0x000093c0


	//   ....[35]....
        /*02b0*/ 	.word	0x000093e0


	//   ....[36]....
        /*02b4*/ 	.word	0x000093f0


	//   ....[37]....
        /*02b8*/ 	.word	0x00009400


	//   ....[38]....
        /*02bc*/ 	.word	0x000094e0


	//   ....[39]....
        /*02c0*/ 	.word	0x00009500


	//   ....[40]....
        /*02c4*/ 	.word	0x00009510


	//   ....[41]....
        /*02c8*/ 	.word	0x00009520


	//   ....[42]....
        /*02cc*/ 	.word	0x00009600


	//   ....[43]....
        /*02d0*/ 	.word	0x00009620


	//   ....[44]....
        /*02d4*/ 	.word	0x00009630


	//   ....[45]....
        /*02d8*/ 	.word	0x00009640


	//   ....[46]....
        /*02dc*/ 	.word	0x00009720


	//   ....[47]....
        /*02e0*/ 	.word	0x00009740


	//   ....[48]....
        /*02e4*/ 	.word	0x00009750


	//   ....[49]....
        /*02e8*/ 	.word	0x00009760


	//   ....[50]....
        /*02ec*/ 	.word	0x00009860


	//   ....[51]....
        /*02f0*/ 	.word	0x000098b0


	//   ....[52]....
        /*02f4*/ 	.word	0x00009940


	//   ....[53]....
        /*02f8*/ 	.word	0x00009980


	//   ....[54]....
        /*02fc*/ 	.word	0x000099c0


	//   ....[55]....
        /*0300*/ 	.word	0x00009a00


	//   ....[56]....
        /*0304*/ 	.word	0x00009a40


	//   ....[57]....
        /*0308*/ 	.word	0x00009ad0


	//   ....[58]....
        /*030c*/ 	.word	0x00009be0


	//   ....[59]....
        /*0310*/ 	.word	0x00009c40


	//   ....[60]....
        /*0314*/ 	.word	0x0000cf90


	//   ....[61]....
        /*0318*/ 	.word	0x0000cfd0


	//   ....[62]....
        /*031c*/ 	.word	0x0000d010


	//   ....[63]....
        /*0320*/ 	.word	0x0000d050


	//   ....[64]....
        /*0324*/ 	.word	0x0000d160


	//   ....[65]....
        /*0328*/ 	.word	0x0000d1a0


	//   ....[66]....
        /*032c*/ 	.word	0x0000d1e0


	//   ....[67]....
        /*0330*/ 	.word	0x0000d220


	//   ....[68]....
        /*0334*/ 	.word	0x0000d330


	//   ....[69]....
        /*0338*/ 	.word	0x0000d370


	//   ....[70]....
        /*033c*/ 	.word	0x0000d3b0


	//   ....[71]....
        /*0340*/ 	.word	0x0000d3f0


	//   ....[72]....
        /*0344*/ 	.word	0x0000d500


	//   ....[73]....
        /*0348*/ 	.word	0x0000d540


	//   ....[74]....
        /*034c*/ 	.word	0x0000d580


	//   ....[75]....
        /*0350*/ 	.word	0x0000d5c0


	//   ....[76]....
        /*0354*/ 	.word	0x0000d6d0


	//   ....[77]....
        /*0358*/ 	.word	0x0000d710


	//   ....[78]....
        /*035c*/ 	.word	0x0000d740


	//   ....[79]....
        /*0360*/ 	.word	0x0000d760


	//   ....[80]....
        /*0364*/ 	.word	0x0000df80


	//   ....[81]....
        /*0368*/ 	.word	0x0000e6f0


	//   ....[82]....
        /*036c*/ 	.word	0x0000f350


	//   ....[83]....
        /*0370*/ 	.word	0x0000fa20


	//   ....[84]....
        /*0374*/ 	.word	0x0000fa40


	//   ....[85]....
        /*0378*/ 	.word	0x0000fa70


	//   ....[86]....
        /*037c*/ 	.word	0x0000faa0


	//   ....[87]....
        /*0380*/ 	.word	0x0000fac0


	//   ....[88]....
        /*0384*/ 	.word	0x0000fc10


	//   ....[89]....
        /*0388*/ 	.word	0x0000fc30


	//   ....[90]....
        /*038c*/ 	.word	0x0000fc60


	//   ....[91]....
        /*0390*/ 	.word	0x0000fc90


	//   ....[92]....
        /*0394*/ 	.word	0x0000fcb0


	//----- nvinfo : EIATTR_EXIT_INSTR_OFFSETS
	.align		4
.L_2345:
        /*0398*/ 	.byte	0x04, 0x1c
        /*039a*/ 	.short	(.L_2347 - .L_2346)


	//   ....[0]....
.L_2346:
        /*039c*/ 	.word	0x0000fda0


	//   ....[1]....
        /*03a0*/ 	.word	0x000100f0


	//----- nvinfo : EIATTR_MAX_THREADS
	.align		4
.L_2347:
        /*03a4*/ 	.byte	0x04, 0x05
        /*03a6*/ 	.short	(.L_2349 - .L_2348)
.L_2348:
        /*03a8*/ 	.word	0x00000020
        /*03ac*/ 	.word	0x00000001
        /*03b0*/ 	.word	0x00000001


	//----- nvinfo : EIATTR_CRS_STACK_SIZE
	.align		4
.L_2349:
        /*03b4*/ 	.byte	0x04, 0x1e
        /*03b6*/ 	.short	(.L_2351 - .L_2350)
.L_2350:
        /*03b8*/ 	.word	0x00000000


	//----- nvinfo : EIATTR_CBANK_PARAM_SIZE
	.align		4
.L_2351:
        /*03bc*/ 	.byte	0x03, 0x19
        /*03be*/ 	.short	0x01f0


	//----- nvinfo : EIATTR_PARAM_CBANK
	.align		4
        /*03c0*/ 	.byte	0x04, 0x0a
        /*03c2*/ 	.short	(.L_2353 - .L_2352)
	.align		4
.L_2352:
        /*03c4*/ 	.word	index@(.nv.constant0._Z25selective_scan_bwd_kernelI32Selective_Scan_bwd_kernel_traitsILi32ELi16ELb0ELb0ELb1ELb1ELb0EN3c108BFloat16ENS1_7complexIfEEEEv12SSMParamsBwd)
        /*03c8*/ 	.short	0x0210
        /*03ca*/ 	.short	0x01f0


	//----- nvinfo : EIATTR_SW_WAR
	.align		4
.L_2353:
        /*03cc*/ 	.byte	0x04, 0x36
        /*03ce*/ 	.short	(.L_2355 - .L_2354)
.L_2354:
        /*03d0*/ 	.word	0x00000008
.L_2355:


//--------------------- .nv.info._Z25selective_scan_bwd_kernelI32Selective_Scan_bwd_kernel_traitsILi32ELi16ELb0ELb0ELb1ELb1ELb1EN3c108BFloat16ENS1_7complexIfEEEEv12SSMParamsBwd --------------------------
	.section	.nv.info._Z25selective_scan_bwd_kernelI32Selective_Scan_bwd_kernel_traitsILi32ELi16ELb0ELb0ELb1ELb1ELb1EN3c108BFloat16ENS1_7complexIfEEEEv12SSMParamsBwd,"",@"SHT_CUDA_INFO"
	.sectionflags	@""
	.align	4


	//----- nvinfo : EIATTR_CUDA_API_VERSION
	.align		4
        /*0000*/ 	.byte	0x04, 0x37
        /*0002*/ 	.short	(.L_2357 - .L_2356)
.L_2356:
        /*0004*/ 	.word	0x00000082


	//----- nvinfo : EIATTR_KPARAM_INFO
	.align		4
.L_2357:
        /*0008*/ 	.byte	0x04, 0x17
        /*000a*/ 	.short	(.L_2359 - .L_2358)
.L_2358:
        /*000c*/ 	.word	0x00000000
        /*0010*/ 	.short	0x0000
        /*0012*/ 	.short	0x0000
        /*0014*/ 	.byte	0x00, 0xf0, 0xc1, 0x07


	//----- nvinfo : EIATTR_SPARSE_MMA_MASK
	.align		4
.L_2359:
        /*0018*/ 	.byte	0x03, 0x50
        /*001a*/ 	.short	0x0000


	//----- nvinfo : EIATTR_MAXREG_COUNT
	.align		4
        /*001c*/ 	.byte	0x03, 0x1b
        /*001e*/ 	.short	0x00ff


	//----- nvinfo : EIATTR_NUM_BARRIERS
	.align		4
        /*0020*/ 	.byte	0x02, 0x4c
        /*0022*/ 	.byte	0x01
	.zero		1


	//----- nvinfo : EIATTR_ANNOTATIONS
	.align		4
        /*0024*/ 	.byte	0x04, 0x55
        /*0026*/ 	.short	(.L_2361 - .L_2360)


	//   ....[0]....
.L_2360:
        /* <DEDUP_REMOVED lines=8> */


	//----- nvinfo : EIATTR_MERCURY_ISA_VERSION
	.align		4
.L_2361:
        /*0098*/ 	.byte	0x03, 0x5f
        /*009a*/ 	.short	0x0101


	//----- nvinfo : EIATTR_INT_WARP_WIDE_INSTR_OFFSETS
	.align		4
        /*009c*/ 	.byte	0x04, 0x31
        /*009e*/ 	.short	(.L_2363 - .L_2362)


	//   ....[0]....
.L_2362:
        /*00a0*/ 	.word	0x0000af40


	//   ....[1]....
        /*00a4*/ 	.word	0x0000cdb0


	//----- nvinfo : EIATTR_COOP_GROUP_MASK_REGIDS
	.align		4
.L_2363:
        /*00a8*/ 	.byte	0x04, 0x29
        /*00aa*/ 	.short	(.L_2365 - .L_2364)


	//   ....[0]....
.L_2364:
        /*00ac*/ 	.word	0xffffffff


	//   ....[1]....
        /*00b0*/ 	.word	0xffffffff


	//   ....[2]....
        /*00b4*/ 	.word	0xffffffff


	//   ....[3]....
        /*00b8*/ 	.word	0xffffffff


	//   ....[4]....
        /*00bc*/ 	.word	0xffffffff


	//   ....[5]....
        /*00c0*/ 	.word	0xffffffff


	//   ....[6]....
        /*00c4*/ 	.word	0xffffffff


	//   ....[7]....
        /*00c8*/ 	.word	0xffffffff


	//   ....[8]....
        /*00cc*/ 	.word	0xffffffff


	//   ....[9]....
        /*00d0*/ 	.word	0xffffffff


	//   ....[10]....
        /*00d4*/ 	.word	0xffffffff


	//   ....[11]....
        /*00d8*/ 	.word	0xffffffff


	//   ....[12]....
        /*00dc*/ 	.word	0xffffffff


	//   ....[13]....
        /*00e0*/ 	.word	0xffffffff


	//   ....[14]....
        /*00e4*/ 	.word	0xffffffff


	//   ....[15]....
        /*00e8*/ 	.word	0xffffffff


	//   ....[16]....
        /*00ec*/ 	.word	0xffffffff


	//   ....[17]....
        /*00f0*/ 	.word	0xffffffff


	//   ....[18]....
        /*00f4*/ 	.word	0xffffffff


	//   ....[19]....
        /*00f8*/ 	.word	0xffffffff


	//   ....[20]....
        /*00fc*/ 	.word	0xffffffff


	//   ....[21]....
        /*0100*/ 	.word	0xffffffff


	//   ....[22]....
        /*0104*/ 	.word	0xffffffff


	//   ....[23]....
        /*0108*/ 	.word	0xffffffff


	//   ....[24]....
        /*010c*/ 	.word	0xffffffff


	//   ....[25]....
        /*0110*/ 	.word	0xffffffff


	//   ....[26]....
        /*0114*/ 	.word	0xffffffff


	//   ....[27]....
        /*0118*/ 	.word	0xffffffff


	//   ....[28]....
        /*011c*/ 	.word	0xffffffff


	//   ....[29]....
        /*0120*/ 	.word	0xffffffff


	//   ....[30]....
        /*0124*/ 	.word	0xffffffff


	//   ....[31]....
        /*0128*/ 	.word	0xffffffff


	//   ....[32]....
        /*012c*/ 	.word	0xffffffff


	//   ....[33]....
        /*0130*/ 	.word	0xffffffff


	//   ....[34]....
        /*0134*/ 	.word	0xffffffff


	//   ....[35]....
        /*0138*/ 	.word	0xffffffff


	//   ....[36]....
        /*013c*/ 	.word	0xffffffff


	//   ....[37]....
        /*0140*/ 	.word	0xffffffff


	//   ....[38]....
        /*0144*/ 	.word	0xffffffff


	//   ....[39]....
        /*0148*/ 	.word	0xffffffff


	//   ....[40]....
        /*014c*/ 	.word	0xffffffff


	//   ....[41]....
        /*0150*/ 	.word	0xffffffff


	//   ....[42]....
        /*0154*/ 	.word	0xffffffff


	//   ....[43]....
        /*0158*/ 	.word	0xffffffff


	//   ....[44]....
        /*015c*/ 	.word	0xffffffff


	//   ....[45]....
        /*0160*/ 	.word	0xffffffff


	//   ....[46]....
        /*0164*/ 	.word	0xffffffff


	//   ....[47]....
        /*0168*/ 	.word	0xffffffff


	//   ....[48]....
        /*016c*/ 	.word	0xffffffff


	//   ....[49]....
        /*0170*/ 	.word	0xffffffff


	//   ....[50]....
        /*0174*/ 	.word	0xffffffff


	//   ....[51]....
        /*0178*/ 	.word	0xffffffff


	//   ....[52]....
        /*017c*/ 	.word	0xffffffff


	//   ....[53]....
        /*0180*/ 	.word	0xffffffff


	//   ....[54]....
        /*0184*/ 	.word	0xffffffff


	//   ....[55]....
        /*0188*/ 	.word	0xffffffff


	//   ....[56]....
        /*018c*/ 	.word	0xffffffff


	//   ....[57]....
        /*0190*/ 	.word	0xffffffff


	//   ....[58]....
        /*0194*/ 	.word	0xffffffff


	//   ....[59]....
        /*0198*/ 	.word	0xffffffff


	//   ....[60]....
        /*019c*/ 	.word	0xffffffff


	//   ....[61]....
        /*01a0*/ 	.word	0xffffffff


	//   ....[62]....
        /*01a4*/ 	.word	0xffffffff


	//   ....[63]....
        /*01a8*/ 	.word	0xffffffff


	//   ....[64]....
        /*01ac*/ 	.word	0xffffffff


	//   ....[65]....
        /*01b0*/ 	.word	0xffffffff


	//   ....[66]....
        /*01b4*/ 	.word	0xffffffff


	//   ....[67]....
        /*01b8*/ 	.word	0xffffffff


	//   ....[68]....
        /*01bc*/ 	.word	0xffffffff


	//   ....[69]....
        /*01c0*/ 	.word	0xffffffff


	//   ....[70]....
        /*01c4*/ 	.word	0xffffffff


	//   ....[71]....
        /*01c8*/ 	.word	0xffffffff


	//   ....[72]....
        /*01cc*/ 	.word	0xffffffff


	//   ....[73]....
        /*01d0*/ 	.word	0xffffffff


	//   ....[74]....
        /*01d4*/ 	.word	0xffffffff


	//   ....[75]....
        /*01d8*/ 	.word	0xffffffff


	//   ....[76]....
        /*01dc*/ 	.word	0xffffffff


	//   ....[77]....
        /*01e0*/ 	.word	0xffffffff


	//   ....[78]....
        /*01e4*/ 	.word	0xffffffff


	//   ....[79]....
        /*01e8*/ 	.word	0xffffffff


	//   ....[80]....
        /*01ec*/ 	.word	0xffffffff


	//   ....[81]....
        /*01f0*/ 	.word	0xffffffff


	//   ....[82]....
        /*01f4*/ 	.word	0xffffffff


	//   ....[83]....
        /*01f8*/ 	.word	0xffffffff


	//   ....[84]....
        /*01fc*/ 	.word	0xffffffff


	//   ....[85]....
        /*0200*/ 	.word	0xffffffff


	//   ....[86]....
        /*0204*/ 	.word	0xffffffff


	//   ....[87]....
        /*0208*/ 	.word	0xffffffff


	//   ....[88]....
        /*020c*/ 	.word	0xffffffff


	//   ....[89]....
        /*0210*/ 	.word	0xffffffff


	//   ....[90]....
        /*0214*/ 	.word	0xffffffff


	//   ....[91]....
        /*0218*/ 	.word	0xffffffff


	//   ....[92]....
        /*021c*/ 	.word	0xffffffff


	//   ....[93]....
        /*0220*/ 	.word	0xffffffff


	//   ....[94]....
        /*0224*/ 	.word	0xffffffff


	//   ....[95]....
        /*0228*/ 	.word	0xffffffff


	//   ....[96]....
        /*022c*/ 	.word	0xffffffff


	//----- nvinfo : EIATTR_COOP_GROUP_INSTR_OFFSETS
	.align		4
.L_2365:
        /*0230*/ 	.byte	0x04, 0x28
        /*0232*/ 	.short	(.L_2367 - .L_2366)


	//   ....[0]....
.L_2366:
        /*0234*/ 	.word	0x00001450


	//   ....[1]....
        /*0238*/ 	.word	0x00001950


	//   ....[2]....
        /*023c*/ 	.word	0x00001ec0


	//   ....[3]....
        /*0240*/ 	.word	0x00004c90


	//   ....[4]....
        /*0244*/ 	.word	0x000053a0


	//   ....[5]....
        /*0248*/ 	.word	0x00005fa0


	//   ....[6]....
        /*024c*/ 	.word	0x00006ae0


	//   ....[7]....
        /*0250*/ 	.word	0x00008c60


	//   ....[8]....
        /*0254*/ 	.word	0x0000a480


	//   ....[9]....
        /*0258*/ 	.word	0x0000a4c0


	//   ....[10]....
        /*025c*/ 	.word	0x0000a500


	//   ....[11]....
        /*0260*/ 	.word	0x0000a540


	//   ....[12]....
        /*0264*/ 	.word	0x0000a760


	//   ....[13]....
        /*0268*/ 	.word	0x0000a7a0


	//   ....[14]....
        /*026c*/ 	.word	0x0000a7e0


	//   ....[15]....
        /*0270*/ 	.word	0x0000a820


	//   ....[16]....
        /*0274*/ 	.word	0x0000aa30


	//   ....[17]....
        /*0278*/ 	.word	0x0000aa70


	//   ....[18]....
        /*027c*/ 	.word	0x0000aab0


	//   ....[19]....
        /*0280*/ 	.word	0x0000aaf0


	//   ....[20]....
        /*0284*/ 	.word	0x0000ac60


	//   ....[21]....
        /*0288*/ 	.word	0x0000ad10


	//   ....[22]....
        /*028c*/ 	.word	0x0000ad50


	//   ....[23]....
        /*0290*/ 	.word	0x0000ad90


	//   ....[24]....
        /*0294*/ 	.word	0x0000add0


	//   ....[25]....
        /*0298*/ 	.word	0x0000aef0


	//   ....[26]....
        /*029c*/ 	.word	0x0000afe0


	//   ....[27]....
        /*02a0*/ 	.word	0x0000b020


	//   ....[28]....
        /*02a4*/ 	.word	0x0000b060


	//   ....[29]....
        /*02a8*/ 	.word	0x0000b0a0


	//   ....[30]....
        /*02ac*/ 	.word	0x0000b2b0


	//   ....[31]....
        /*02b0*/ 	.word	0x0000b2f0


	//   ....[32]....
        /*02b4*/ 	.word	0x0000b330


	//   ....[33]....
        /*02b8*/ 	.word	0x0000b370


	//   ....[34]....
        /*02bc*/ 	.word	0x0000bdc0


	//   ....[35]....
        /*02c0*/ 	.word	0x0000be00


	//   ....[36]....
        /*02c4*/ 	.word	0x0000be10


	//   ....[37]....
        /*02c8*/ 	.word	0x0000be20


	//   ....[38]....
        /*02cc*/ 	.word	0x0000bf00


	//   ....[39]....
        /*02d0*/ 	.word	0x0000bf20


	//   ....[40]....
        /*02d4*/ 	.word	0x0000bf30


	//   ....[41]....
        /*02d8*/ 	.word	0x0000bf40


	//   ....[42]....
        /*02dc*/ 	.word	0x0000c020


	//   ....[43]....
        /*02e0*/ 	.word	0x0000c040


	//   ....[44]....
        /*02e4*/ 	.word	0x0000c050


	//   ....[45]....
        /*02e8*/ 	.word	0x0000c060


	//   ....[46]....
        /*02ec*/ 	.word	0x0000c140


	//   ....[47]....
        /*02f0*/ 	.word	0x0000c160


	//   ....[48]....
        /*02f4*/ 	.word	0x0000c170


	//   ....[49]....
        /*02f8*/ 	.word	0x0000c180


	//   ....[50]....
        /*02fc*/ 	.word	0x0000c260


	//   ....[51]....
        /*0300*/ 	.word	0x0000c280


	//   ....[52]....
        /*0304*/ 	.word	0x0000c290


	//   ....[53]....
        /*0308*/ 	.word	0x0000c2a0


	//   ....[54]....
        /*030c*/ 	.word	0x0000c3b0


	//   ....[55]....
        /*0310*/ 	.word	0x0000c410


	//   ....[56]....
        /*0314*/ 	.word	0x0000c490


	//   ....[57]....
        /*0318*/ 	.word	0x0000c4d0


	//   ....[58]....
        /*031c*/ 	.word	0x0000c510


	//   ....[59]....
        /*0320*/ 	.word	0x0000c550


	//   ....[60]....
        /*0324*/ 	.word	0x0000c590


	//   ....[61]....
        /*0328*/ 	.word	0x0000c630


	//   ....[62]....
        /*032c*/ 	.word	0x0000c700


	//   ....[63]....
        /*0330*/ 	.word	0x0000ca20


	//   ....[64]....
        /*0334*/ 	.word	0x0000fae0


	//   ....[65]....
        /*0338*/ 	.word	0x0000fb20


	//   ....[66]....
        /*033c*/ 	.word	0x0000fb60


	//   ....[67]....
        /*0340*/ 	.word	0x0000fba0


	//   ....[68]....
        /*0344*/ 	.word	0x0000fcb0


	//   ....[69]....
        /*0348*/ 	.word	0x0000fcf0


	//   ....[70]....
        /*034c*/ 	.word	0x0000fd30


	//   ....[71]....
        /*0350*/ 	.word	0x0000fd70


	//   ....[72]....
        /*0354*/ 	.word	0x0000fe80


	//   ....[73]....
        /*0358*/ 	.word	0x0000fec0


	//   ....[74]....
        /*035c*/ 	.word	0x0000ff00


	//   ....[75]....
        /*0360*/ 	.word	0x0000ff40


	//   ....[76]....
        /*0364*/ 	.word	0x00010050


	//   ....[77]....
        /*0368*/ 	.word	0x00010090


	//   ....[78]....
        /*036c*/ 	.word	0x000100d0


	//   ....[79]....
        /*0370*/ 	.word	0x00010110


	//   ....[80]....
        /*0374*/ 	.word	0x00010220


	//   ....[81]....
        /*0378*/ 	.word	0x00010260


	//   ....[82]....
        /*037c*/ 	.word	0x000102a0


	//   ....[83]....
        /*0380*/ 	.word	0x000102c0


	//   ....[84]....
        /*0384*/ 	.word	0x00010ab0


	//   ....[85]....
        /*0388*/ 	.word	0x00011260


	//   ....[86]....
        /*038c*/ 	.word	0x00011ec0


	//   ....[87]....
        /*0390*/ 	.word	0x00012590


	//   ....[88]....
        /*0394*/ 	.word	0x000125b0


	//   ....[89]....
        /*0398*/ 	.word	0x000125e0


	//   ....[90]....
        /*039c*/ 	.word	0x00012610


	//   ....[91]....
        /*03a0*/ 	.word	0x00012630


	//   ....[92]....
        /*03a4*/ 	.word	0x00012780


	//   ....[93]....
        /*03a8*/ 	.word	0x000127a0


	//   ....[94]....
        /*03ac*/ 	.word	0x000127d0


	//   ....[95]....
        /*03b0*/ 	.word	0x00012800


	//   ....[96]....
        /*03b4*/ 	.word	0x00012820


	//----- nvinfo : EIATTR_EXIT_INSTR_OFFSETS
	.align		4
.L_2367:
        /*03b8*/ 	.byte	0x04, 0x1c
        /*03ba*/ 	.short	(.L_2369 - .L_2368)


	//   ....[0]....
.L_2368:
        /*03bc*/ 	.word	0x00012910


	//   ....[1]....
        /*03c0*/ 	.word	0x00012c60


	//----- nvinfo : EIATTR_MAX_THREADS
	.align		4
.L_2369:
        /*03c4*/ 	.byte	0x04, 0x05
        /*03c6*/ 	.short	(.L_2371 - .L_2370)
.L_2370:
        /*03c8*/ 	.word	0x00000020
        /*03cc*/ 	.word	0x00000001
        /*03d0*/ 	.word	0x00000001


	//----- nvinfo : EIATTR_CRS_STACK_SIZE
	.align		4
.L_2371:
        /*03d4*/ 	.byte	0x04, 0x1e
        /*03d6*/ 	.short	(.L_2373 - .L_2372)
.L_2372:
        /*03d8*/ 	.word	0x00000000


	//----- nvinfo : EIATTR_CBANK_PARAM_SIZE
	.align		4
.L_2373:
        /*03dc*/ 	.byte	0x03, 0x19
        /*03de*/ 	.short	0x01f0


	//----- nvinfo : EIATTR_PARAM_CBANK
	.align		4
        /*03e0*/ 	.byte	0x04, 0x0a
        /*03e2*/ 	.short	(.L_2375 - .L_2374)
	.align		4
.L_2374:
        /*03e4*/ 	.word	index@(.nv.constant0._Z25selective_scan_bwd_kernelI32Selective_Scan_bwd_kernel_traitsILi32ELi16ELb0ELb0ELb1ELb1ELb1EN3c108BFloat16ENS1_7complexIfEEEEv12SSMParamsBwd)
        /*03e8*/ 	.short	0x0210
        /*03ea*/ 	.short	0x01f0


	//----- nvinfo : EIATTR_SW_WAR
	.align		4
.L_2375:
        /*03ec*/ 	.byte	0x04, 0x36
        /*03ee*/ 	.short	(.L_2377 - .L_2376)
.L_2376:
        /*03f0*/ 	.word	0x00000008
.L_2377:


//--------------------- .nv.info._Z25selective_scan_bwd_kernelI32Selective_Scan_bwd_kernel_traitsILi32ELi16ELb0ELb1ELb0ELb0ELb0EN3c108BFloat16ENS1_7complexIfEEEEv12SSMParamsBwd --------------------------
	.section	.nv.info._Z25selective_scan_bwd_kernelI32Selective_Scan_bwd_kernel_traitsILi32ELi16ELb0ELb1ELb0ELb0ELb0EN3c108BFloat16ENS1_7complexIfEEEEv12SSMParamsBwd,"",@"SHT_CUDA_INFO"
	.sectionflags	@""
	.align	4


	//----- nvinfo : EIATTR_CUDA_API_VERSION
	.align		4
        /*0000*/ 	.byte	0x04, 0x37
        /*0002*/ 	.short	(.L_2379 - .L_2378)
.L_2378:
        /*0004*/ 	.word	0x00000082


	//----- nvinfo : EIATTR_KPARAM_INFO
	.align		4
.L_2379:
        /*0008*/ 	.byte	0x04, 0x17
        /*000a*/ 	.short	(.L_2381 - .L_2380)
.L_2380:
        /*000c*/ 	.word	0x00000000
        /*0010*/ 	.short	0x0000
        /*0012*/ 	.short	0x0000
        /*0014*/ 	.byte	0x00, 0xf0, 0xc1, 0x07


	//----- nvinfo : EIATTR_SPARSE_MMA_MASK
	.align		4
.L_2381:
        /*0018*/ 	.byte	0x03, 0x50
        /*001a*/ 	.short	0x0000


	//----- nvinfo : EIATTR_MAXREG_COUNT
	.align		4
        /*001c*/ 	.byte	0x03, 0x1b
        /*001e*/ 	.short	0x00ff


	//----- nvinfo : EIATTR_NUM_BARRIERS
	.align		4
        /*0020*/ 	.byte	0x02, 0x4c
        /*0022*/ 	.byte	0x01
	.zero		1


	//----- nvinfo : EIATTR_ANNOTATIONS
	.align		4
        /*0024*/ 	.byte	0x04, 0x55
        /*0026*/ 	.short	(.L_2383 - .L_2382)


	//   ....[0]....
.L_2382:
        /* <DEDUP_REMOVED lines=11> */


	//----- nvinfo : EIATTR_MERCURY_ISA_VERSION
	.align		4
.L_2383:
        /*00c8*/ 	.byte	0x03, 0x5f
        /*00ca*/ 	.short	0x0101


	//----- nvinfo : EIATTR_COOP_GROUP_MASK_REGIDS
	.align		4
        /*00cc*/ 	.byte	0x04, 0x29
        /*00ce*/ 	.short	(.L_2385 - .L_2384)


	//   ....[0]....
.L_2384:
        /*00d0*/ 	.word	0xffffffff


	//   ....[1]....
        /*00d4*/ 	.word	0xffffffff


	//   ....[2]....
        /*00d8*/ 	.word	0xffffffff


	//   ....[3]....
        /*00dc*/ 	.word	0xffffffff


	//   ....[4]....
        /*00e0*/ 	.word	0xffffffff


	//   ....[5]....
        /*00e4*/ 	.word	0xffffffff


	//   ....[6]....
        /*00e8*/ 	.word	0xffffffff


	//   ....[7]....
        /*00ec*/ 	.word	0xffffffff


	//   ....[8]....
        /*00f0*/ 	.word	0xffffffff


	//   ....[9]....
        /*00f4*/ 	.word	0xffffffff


	//   ....[10]....
        /*00f8*/ 	.word	0xffffffff


	//   ....[11]....
        /*00fc*/ 	.word	0xffffffff


	//   ....[12]....
        /*0100*/ 	.word	0xffffffff


	//   ....[13]....
        /*0104*/ 	.word	0xffffffff


	//   ....[14]....
        /*0108*/ 	.word	0xffffffff


	//   ....[15]....
        /*010c*/ 	.word	0xffffffff


	//   ....[16]....
        /*0110*/ 	.word	0xffffffff


	//   ....[17]....
        /*0114*/ 	.word	0xffffffff


	//   ....[18]....
        /*0118*/ 	.word	0xffffffff


	//   ....[19]....
        /*011c*/ 	.word	0xffffffff


	//   ....[20]....
        /*0120*/ 	.word	0xffffffff


	//   ....[21]....
        /*0124*/ 	.word	0xffffffff


	//   ....[22]....
        /*0128*/ 	.word	0xffffffff


	//   ....[23]....
        /*012c*/ 	.word	0xffffffff


	//   ....[24]....
        /*0130*/ 	.word	0xffffffff


	//   ....[25]....
        /*0134*/ 	.word	0xffffffff


	//   ....[26]....
        /*0138*/ 	.word	0xffffffff


	//   ....[27]....
        /*013c*/ 	.word	0xffffffff


	//   ....[28]....
        /*0140*/ 	.word	0xffffffff


	//   ....[29]....
        /*0144*/ 	.word	0xffffffff


	//   ....[30]....
        /*0148*/ 	.word	0xffffffff


	//   ....[31]....
        /*014c*/ 	.word	0xffffffff


	//   ....[32]....
        /*0150*/ 	.word	0xffffffff


	//   ....[33]....
        /*0154*/ 	.word	0xffffffff


	//   ....[34]....
        /*0158*/ 	.word	0xffffffff


	//   ....[35]....
        /*015c*/ 	.word	0xffffffff


	//   ....[36]....
        /*0160*/ 	.word	0xffffffff


	//   ....[37]....
        /*0164*/ 	.word	0xffffffff


	//   ....[38]....
        /*0168*/ 	.word	0xffffffff


	//   ....[39]....
        /*016c*/ 	.word	0xffffffff


	//   ....[40]....
        /*0170*/ 	.word	0xffffffff


	//   ....[41]....
        /*0174*/ 	.word	0xffffffff


	//   ....[42]....
        /*0178*/ 	.word	0xffffffff


	//   ....[43]....
        /*017c*/ 	.word	0xffffffff


	//   ....[44]....
        /*0180*/ 	.word	0xffffffff


	//   ....[45]....
        /*0184*/ 	.word	0xffffffff


	//   ....[46]....
        /*0188*/ 	.word	0xffffffff


	//   ....[47]....
        /*018c*/ 	.word	0xffffffff


	//   ....[48]....
        /*0190*/ 	.word	0xffffffff


	//   ....[49]....
        /*0194*/ 	.word	0xffffffff


	//   ....[50]....
        /*0198*/ 	.word	0xffffffff


	//   ....[51]....
        /*019c*/ 	.word	0xffffffff


	//   ....[52]....
        /*01a0*/ 	.word	0xffffffff


	//   ....[53]....
        /*01a4*/ 	.word	0xffffffff


	//   ....[54]....
        /*01a8*/ 	.word	0xffffffff


	//   ....[55]....
        /*01ac*/ 	.word	0xffffffff


	//   ....[56]....
        /*01b0*/ 	.word	0xffffffff


	//   ....[57]....
        /*01b4*/ 	.word	0xffffffff


	//   ....[58]....
        /*01b8*/ 	.word	0xffffffff


	//   ....[59]....
        /*01bc*/ 	.word	0xffffffff


	//   ....[60]....
        /*01c0*/ 	.word	0xffffffff


	//   ....[61]....
        /*01c4*/ 	.word	0xffffffff


	//   ....[62]....
        /*01c8*/ 	.word	0xffffffff


	//   ....[63]....
        /*01cc*/ 	.word	0xffffffff


	//   ....[64]....
        /*01d0*/ 	.word	0xffffffff


	//   ....[65]....
        /*01d4*/ 	.word	0xffffffff


	//   ....[66]....
        /*01d8*/ 	.word	0xffffffff


	//   ....[67]....
        /*01dc*/ 	.word	0xffffffff


	//   ....[68]....
        /*01e0*/ 	.word	0xffffffff


	//   ....[69]....
        /*01e4*/ 	.word	0xffffffff


	//   ....[70]....
        /*01e8*/ 	.word	0xffffffff


	//   ....[71]....
        /*01ec*/ 	.word	0xffffffff


	//   ....[72]....
        /*01f0*/ 	.word	0xffffffff


	//   ....[73]....
        /*01f4*/ 	.word	0xffffffff


	//   ....[74]....
        /*01f8*/ 	.word	0xffffffff


	//   ....[75]....
        /*01fc*/ 	.word	0xffffffff


	//   ....[76]....
        /*0200*/ 	.word	0xffffffff


	//   ....[77]....
        /*0204*/ 	.word	0xffffffff


	//   ....[78]....
        /*0208*/ 	.word	0xffffffff


	//   ....[79]....
        /*020c*/ 	.word	0xffffffff


	//   ....[80]....
        /*0210*/ 	.word	0xffffffff


	//   ....[81]....
        /*0214*/ 	.word	0xffffffff


	//   ....[82]....
        /*0218*/ 	.word	0xffffffff


	//   ....[83]....
        /*021c*/ 	.word	0xffffffff


	//   ....[84]....
        /*0220*/ 	.word	0xffffffff


	//   ....[85]....
        /*0224*/ 	.word	0xffffffff


	//   ....[86]....
        /*0228*/ 	.word	0xffffffff


	//   ....[87]....
        /*022c*/ 	.word	0xffffffff


	//   ....[88]....
        /*0230*/ 	.word	0xffffffff


	//   ....[89]....
        /*0234*/ 	.word	0xffffffff


	//   ....[90]....
        /*0238*/ 	.word	0xffffffff


	//   ....[91]....
        /*023c*/ 	.word	0xffffffff


	//----- nvinfo : EIATTR_COOP_GROUP_INSTR_OFFSETS
	.align		4
.L_2385:
        /*0240*/ 	.byte	0x04, 0x28
        /*0242*/ 	.short	(.L_2387 - .L_2386)


	//   ....[0]....
.L_2386:
        /*0244*/ 	.word	0x00001380


	//   ....[1]....
        /*0248*/ 	.word	0x00001980


	//   ....[2]....
        /*024c*/ 	.word	0x00001e40


	//   ....[3]....
        /*0250*/ 	.word	0x00003cc0


	//   ....[4]....
        /*0254*/ 	.word	0x000053c0


	//   ....[5]....
        /*0258*/ 	.word	0x00005400


	//   ....[6]....
        /*025c*/ 	.word	0x00005440


	//   ....[7]....
        /*0260*/ 	.word	0x00005480


	//   ....[8]....
        /*0264*/ 	.word	0x000054c0


	//   ....[9]....
        /*0268*/ 	.word	0x00005500


	//   ....[10]....
        /*026c*/ 	.word	0x000055b0


	//   ....[11]....
        /*0270*/ 	.word	0x000055e0


	//   ....[12]....
        /*0274*/ 	.word	0x00005600


	//   ....[13]....
        /*0278*/ 	.word	0x00005610


	//   ....[14]....
        /*027c*/ 	.word	0x000056d0


	//   ....[15]....
        /*0280*/ 	.word	0x00005700


	//   ....[16]....
        /*0284*/ 	.word	0x00005710


	//   ....[17]....
        /*0288*/ 	.word	0x00005720


	//   ....[18]....
        /*028c*/ 	.word	0x00005800


	//   ....[19]....
        /*0290*/ 	.word	0x00005840


	//   ....[20]....
        /*0294*/ 	.word	0x00005880


	//   ....[21]....
        /*0298*/ 	.word	0x000058b0


	//   ....[22]....
        /*029c*/ 	.word	0x000059c0


	//   ....[23]....
        /*02a0*/ 	.word	0x00005a00


	//   ....[24]....
        /*02a4*/ 	.word	0x00005a40


	//   ....[25]....
        /*02a8*/ 	.word	0x00005a80


	//   ....[26]....
        /*02ac*/ 	.word	0x00005be0


	//   ....[27]....
        /*02b0*/ 	.word	0x00005c20


	//   ....[28]....
        /*02b4*/ 	.word	0x00005c50


	//   ....[29]....
        /*02b8*/ 	.word	0x00005c90


	//   ....[30]....
        /*02bc*/ 	.word	0x00006230


	//   ....[31]....
        /*02c0*/ 	.word	0x00006af0


	//   ....[32]....
        /*02c4*/ 	.word	0x00006b40


	//   ....[33]....
        /*02c8*/ 	.word	0x00006b60


	//   ....[34]....
        /*02cc*/ 	.word	0x00006c80


	//   ....[35]....
        /*02d0*/ 	.word	0x00006ca0


	//   ....[36]....
        /*02d4*/ 	.word	0x00006cc0


	//   ....[37]....
        /*02d8*/ 	.word	0x00006cd0


	//   ....[38]....
        /*02dc*/ 	.word	0x00006dc0


	//   ....[39]....
        /*02e0*/ 	.word	0x00006df0


	//   ....[40]....
        /*02e4*/ 	.word	0x00006e00


	//   ....[41]....
        /*02e8*/ 	.word	0x00006e10


	//   ....[42]....
        /*02ec*/ 	.word	0x00006f00


	//   ....[43]....
        /*02f0*/ 	.word	0x00006f30


	//   ....[44]....
        /*02f4*/ 	.word	0x00006f40


	//   ....[45]....
        /*02f8*/ 	.word	0x00006f50


	//   ....[46]....
        /*02fc*/ 	.word	0x00007040


	//   ....[47]....
        /*0300*/ 	.word	0x00007070


	//   ....[48]....
        /*0304*/ 	.word	0x00007080


	//   ....[49]....
        /*0308*/ 	.word	0x00007090


	//   ....[50]....
        /*030c*/ 	.word	0x00007170


	//   ....[51]....
        /*0310*/ 	.word	0x000071b0


	//   ....[52]....
        /*0314*/ 	.word	0x000071e0


	//   ....[53]....
        /*0318*/ 	.word	0x00007280


	//   ....[54]....
        /*031c*/ 	.word	0x00007290


	//   ....[55]....
        /*0320*/ 	.word	0x000072a0


	//   ....[56]....
        /*0324*/ 	.word	0x000072b0


	//   ....[57]....
        /*0328*/ 	.word	0x000072c0


	//   ....[58]....
        /*032c*/ 	.word	0x000072e0


	//   ....[59]....
        /*0330*/ 	.word	0x000072f0


	//   ....[60]....
        /*0334*/ 	.word	0x0000a570


	//   ....[61]....
        /*0338*/ 	.word	0x0000a5b0


	//   ....[62]....
        /*033c*/ 	.word	0x0000a5f0


	//   ....[63]....
        /*0340*/ 	.word	0x0000a630


	//   ....[64]....
        /*0344*/ 	.word	0x0000a740


	//   ....[65]....
        /*0348*/ 	.word	0x0000a780


	//   ....[66]....
        /*034c*/ 	.word	0x0000a7c0


	//   ....[67]....
        /*0350*/ 	.word	0x0000a800


	//   ....[68]....
        /*0354*/ 	.word	0x0000a910


	//   ....[69]....
        /*0358*/ 	.word	0x0000a950


	//   ....[70]....
        /*035c*/ 	.word	0x0000a990


	//   ....[71]....
        /*0360*/ 	.word	0x0000a9d0


	//   ....[72]....
        /*0364*/ 	.word	0x0000aae0


	//   ....[73]....
        /*0368*/ 	.word	0x0000ab20


	//   ....[74]....
        /*036c*/ 	.word	0x0000ab60


	//   ....[75]....
        /*0370*/ 	.word	0x0000aba0


	//   ....[76]....
        /*0374*/ 	.word	0x0000acb0


	//   ....[77]....
        /*0378*/ 	.word	0x0000ad30


	//   ....[78]....
        /*037c*/ 	.word	0x0000ad70


	//   ....[79]....
        /*0380*/ 	.word	0x0000adb0


	//   ....[80]....
        /*0384*/ 	.word	0x0000b250


	//   ....[81]....
        /*0388*/ 	.word	0x0000bc50


	//   ....[82]....
        /*038c*/ 	.word	0x0000c300


	//   ....[83]....
        /*0390*/ 	.word	0x0000c320


	//   ....[84]....
        /*0394*/ 	.word	0x0000c350


	//   ....[85]....
        /*0398*/ 	.word	0x0000c380


	//   ....[86]....
        /*039c*/ 	.word	0x0000c3a0


	//   ....[87]....
        /*03a0*/ 	.word	0x0000c4f0


	//   ....[88]....
        /*03a4*/ 	.word	0x0000c510


	//   ....[89]....
        /*03a8*/ 	.word	0x0000c540


	//   ....[90]....
        /*03ac*/ 	.word	0x0000c570


	//   ....[91]....
        /*03b0*/ 	.word	0x0000c590


	//----- nvinfo : EIATTR_EXIT_INSTR_OFFSETS
	.align		4
.L_2387:
        /*03b4*/ 	.byte	0x04, 0x1c
        /*03b6*/ 	.short	(.L_2389 - .L_2388)


	//   ....[0]....
.L_2388:
        /*03b8*/ 	.word	0x0000c680


	//   ....[1]....
        /*03bc*/ 	.word	0x0000c9d0


	//----- nvinfo : EIATTR_MAX_THREADS
	.align		4
.L_2389:
        /*03c0*/ 	.byte	0x04, 0x05
        /*03c2*/ 	.short	(.L_2391 - .L_2390)
.L_2390:
        /*03c4*/ 	.word	0x00000020
        /*03c8*/ 	.word	0x00000001
        /*03cc*/ 	.word	0x00000001


	//----- nvinfo : EIATTR_CRS_STACK_SIZE
	.align		4
.L_2391:
        /*03d0*/ 	.byte	0x04, 0x1e
        /*03d2*/ 	.short	(.L_2393 - .L_2392)
.L_2392:
        /*03d4*/ 	.word	0x00000000


	//----- nvinfo : EIATTR_CBANK_PARAM_SIZE
	.align		4
.L_2393:
        /*03d8*/ 	.byte	0x03, 0x19
        /*03da*/ 	.short	0x01f0


	//----- nvinfo : EIATTR_PARAM_CBANK
	.align		4
        /*03dc*/ 	.byte	0x04, 0x0a
        /*03de*/ 	.short	(.L_2395 - .L_2394)
	.align		4
.L_2394:
        /*03e0*/ 	.word	index@(.nv.constant0._Z25selective_scan_bwd_kernelI32Selective_Scan_bwd_kernel_traitsILi32ELi16ELb0ELb1ELb0ELb0ELb0EN3c108BFloat16ENS1_7complexIfEEEEv12SSMParamsBwd)
        /*03e4*/ 	.short	0x0210
        /*03e6*/ 	.short	0x01f0


	//----- nvinfo : EIATTR_SW_WAR
	.align		4
.L_2395:
        /*03e8*/ 	.byte	0x04, 0x36
        /*03ea*/ 	.short	(.L_2397 - .L_2396)
.L_2396:
        /*03ec*/ 	.word	0x00000008
.L_2397:


//--------------------- .nv.info._Z25selective_scan_bwd_kernelI32Selective_Scan_bwd_kernel_traitsILi32ELi16ELb0ELb1ELb0ELb0ELb1EN3c108BFloat16ENS1_7complexIfEEEEv12SSMParamsBwd --------------------------
	.section	.nv.info._Z25selective_scan_bwd_kernelI32Selective_Scan_bwd_kernel_traitsILi32ELi16ELb0ELb1ELb0ELb0ELb1EN3c108BFloat16ENS1_7complexIfEEEEv12SSMParamsBwd,"",@"SHT_CUDA_INFO"
	.sectionflags	@""
	.align	4


	//----- nvinfo : EIATTR_CUDA_API_VERSION
	.align		4
        /*0000*/ 	.byte	0x04, 0x37
        /*0002*/ 	.short	(.L_2399 - .L_2398)
.L_2398:
        /*0004*/ 	.word	0x00000082


	//----- nvinfo : EIATTR_KPARAM_INFO
	.align		4
.L_2399:
        /*0008*/ 	.byte	0x04, 0x17
        /*000a*/ 	.short	(.L_2401 - .L_2400)
.L_2400:
        /*000c*/ 	.word	0x00000000
        /*0010*/ 	.short	0x0000
        /*0012*/ 	.short	0x0000
        /*0014*/ 	.byte	0x00, 0xf0, 0xc1, 0x07


	//----- nvinfo : EIATTR_SPARSE_MMA_MASK
	.align		4
.L_2401:
        /*0018*/ 	.byte	0x03, 0x50
        /*001a*/ 	.short	0x0000


	//----- nvinfo : EIATTR_MAXREG_COUNT
	.align		4
        /*001c*/ 	.byte	0x03, 0x1b
        /*001e*/ 	.short	0x00ff


	//----- nvinfo : EIATTR_NUM_BARRIERS
	.align		4
        /*0020*/ 	.byte	0x02, 0x4c
        /*0022*/ 	.byte	0x01
	.zero		1


	//----- nvinfo : EIATTR_ANNOTATIONS
	.align		4
        /*0024*/ 	.byte	0x04, 0x55
        /*0026*/ 	.short	(.L_2403 - .L_2402)


	//   ....[0]....
.L_2402:
        /* <DEDUP_REMOVED lines=9> */


	//----- nvinfo : EIATTR_MERCURY_ISA_VERSION
	.align		4
.L_2403:
        /*00a8*/ 	.byte	0x03, 0x5f
        /*00aa*/ 	.short	0x0101


	//----- nvinfo : EIATTR_COOP_GROUP_MASK_REGIDS
	.align		4
        /*00ac*/ 	.byte	0x04, 0x29
        /*00ae*/ 	.short	(.L_2405 - .L_2404)


	//   ....[0]....
.L_2404:
        /*00b0*/ 	.word	0xffffffff


	//   ....[1]....
        /*00b4*/ 	.word	0xffffffff


	//   ....[2]....
        /*00b8*/ 	.word	0xffffffff


	//   ....[3]....
        /*00bc*/ 	.word	0xffffffff


	//   ....[4]....
        /*00c0*/ 	.word	0xffffffff


	//   ....[5]....
        /*00c4*/ 	.word	0xffffffff


	//   ....[6]....
        /*00c8*/ 	.word	0xffffffff


	//   ....[7]....
        /*00cc*/ 	.word	0xffffffff


	//   ....[8]....
        /*00d0*/ 	.word	0xffffffff


	//   ....[9]....
        /*00d4*/ 	.word	0xffffffff


	//   ....[10]....
        /*00d8*/ 	.word	0xffffffff


	//   ....[11]....
        /*00dc*/ 	.word	0xffffffff


	//   ....[12]....
        /*00e0*/ 	.word	0xffffffff


	//   ....[13]....
        /*00e4*/ 	.word	0xffffffff


	//   ....[14]....
        /*00e8*/ 	.word	0xffffffff


	//   ....[15]....
        /*00ec*/ 	.word	0xffffffff


	//   ....[16]....
        /*00f0*/ 	.word	0xffffffff


	//   ....[17]....
        /*00f4*/ 	.word	0xffffffff


	//   ....[18]....
        /*00f8*/ 	.word	0xffffffff


	//   ....[19]....
        /*00fc*/ 	.word	0xffffffff


	//   ....[20]....
        /*0100*/ 	.word	0xffffffff


	//   ....[21]....
        /*0104*/ 	.word	0xffffffff


	//   ....[22]....
        /*0108*/ 	.word	0xffffffff


	//   ....[23]....
        /*010c*/ 	.word	0xffffffff


	//   ....[24]....
        /*0110*/ 	.word	0xffffffff


	//   ....[25]....
        /*0114*/ 	.word	0xffffffff


	//   ....[26]....
        /*0118*/ 	.word	0xffffffff


	//   ....[27]....
        /*011c*/ 	.word	0xffffffff


	//   ....[28]....
        /*0120*/ 	.word	0xffffffff


	//   ....[29]....
        /*0124*/ 	.word	0xffffffff


	//   ....[30]....
        /*0128*/ 	.word	0xffffffff


	//   ....[31]....
        /*012c*/ 	.word	0xffffffff


	//   ....[32]....
        /*0130*/ 	.word	0xffffffff


	//   ....[33]....
        /*0134*/ 	.word	0xffffffff


	//   ....[34]....
        /*0138*/ 	.word	0xffffffff


	//   ....[35]....
        /*013c*/ 	.word	0xffffffff


	//   ....[36]....
        /*0140*/ 	.word	0xffffffff


	//   ....[37]....
        /*0144*/ 	.word	0xffffffff


	//   ....[38]....
        /*0148*/ 	.word	0xffffffff


	//   ....[39]....
        /*014c*/ 	.word	0xffffffff


	//   ....[40]....
        /*0150*/ 	.word	0xffffffff


	//   ....[41]....
        /*0154*/ 	.word	0xffffffff


	//   ....[42]....
        /*0158*/ 	.word	0xffffffff


	//   ....[43]....
        /*015c*/ 	.word	0xffffffff


	//   ....[44]....
        /*0160*/ 	.word	0xffffffff


	//   ....[45]....
        /*0164*/ 	.word	0xffffffff


	//   ....[46]....
        /*0168*/ 	.word	0xffffffff


	//   ....[47]....
        /*016c*/ 	.word	0xffffffff


	//   ....[48]....
        /*0170*/ 	.word	0xffffffff


	//   ....[49]....
        /*0174*/ 	.word	0xffffffff


	//   ....[50]....
        /*0178*/ 	.word	0xffffffff


	//   ....[51]....
        /*017c*/ 	.word	0xffffffff


	//   ....[52]....
        /*0180*/ 	.word	0xffffffff


	//   ....[53]....
        /*0184*/ 	.word	0xffffffff


	//   ....[54]....
        /*0188*/ 	.word	0xffffffff


	//   ....[55]....
        /*018c*/ 	.word	0xffffffff


	//   ....[56]....
        /*0190*/ 	.word	0xffffffff


	//   ....[57]....
        /*0194*/ 	.word	0xffffffff


	//   ....[58]....
        /*0198*/ 	.word	0xffffffff


	//   ....[59]....
        /*019c*/ 	.word	0xffffffff


	//   ....[60]....
        /*01a0*/ 	.word	0xffffffff


	//   ....[61]....
        /*01a4*/ 	.word	0xffffffff


	//   ....[62]....
        /*01a8*/ 	.word	0xffffffff


	//   ....[63]....
        /*01ac*/ 	.word	0xffffffff


	//   ....[64]....
        /*01b0*/ 	.word	0xffffffff


	//   ....[65]....
        /*01b4*/ 	.word	0xffffffff


	//   ....[66]....
        /*01b8*/ 	.word	0xffffffff


	//   ....[67]....
        /*01bc*/ 	.word	0xffffffff


	//   ....[68]....
        /*01c0*/ 	.word	0xffffffff


	//   ....[69]....
        /*01c4*/ 	.word	0xffffffff


	//   ....[70]....
        /*01c8*/ 	.word	0xffffffff


	//   ....[71]....
        /*01cc*/ 	.word	0xffffffff


	//   ....[72]....
        /*01d0*/ 	.word	0xffffffff


	//   ....[73]....
        /*01d4*/ 	.word	0xffffffff


	//   ....[74]....
        /*01d8*/ 	.word	0xffffffff


	//   ....[75]....
        /*01dc*/ 	.word	0xffffffff


	//   ....[76]....
        /*01e0*/ 	.word	0xffffffff


	//   ....[77]....
        /*01e4*/ 	.word	0xffffffff


	//   ....[78]....
        /*01e8*/ 	.word	0xffffffff


	//   ....[79]....
        /*01ec*/ 	.word	0xffffffff


	//   ....[80]....
        /*01f0*/ 	.word	0xffffffff


	//   ....[81]....
        /*01f4*/ 	.word	0xffffffff


	//   ....[82]....
        /*01f8*/ 	.word	0xffffffff


	//   ....[83]....
        /*01fc*/ 	.word	0xffffffff


	//   ....[84]....
        /*0200*/ 	.word	0xffffffff


	//   ....[85]....
        /*0204*/ 	.word	0xffffffff


	//   ....[86]....
        /*0208*/ 	.word	0xffffffff


	//   ....[87]....
        /*020c*/ 	.word	0xffffffff


	//   ....[88]....
        /*0210*/ 	.word	0xffffffff


	//   ....[89]....
        /*0214*/ 	.word	0xffffffff


	//   ....[90]....
        /*0218*/ 	.word	0xffffffff


	//   ....[91]....
        /*021c*/ 	.word	0xffffffff


	//   ....[92]....
        /*0220*/ 	.word	0xffffffff


	//   ....[93]....
        /*0224*/ 	.word	0xffffffff


	//   ....[94]....
        /*0228*/ 	.word	0xffffffff


	//   ....[95]....
        /*022c*/ 	.word	0xffffffff


	//----- nvinfo : EIATTR_COOP_GROUP_INSTR_OFFSETS
	.align		4
.L_2405:
        /*0230*/ 	.byte	0x04, 0x28
        /*0232*/ 	.short	(.L_2407 - .L_2406)


	//   ....[0]....
.L_2406:
        /*0234*/ 	.word	0x000013a0


	//   ....[1]....
        /*0238*/ 	.word	0x00001990


	//   ....[2]....
        /*023c*/ 	.word	0x000022e0


	//   ....[3]....
        /*0240*/ 	.word	0x00002760


	//   ....[4]....
        /*0244*/ 	.word	0x00002ec0


	//   ....[5]....
        /*0248*/ 	.word	0x00003ac0


	//   ....[6]....
        /*024c*/ 	.word	0x00004810


	//   ....[7]....
        /*0250*/ 	.word	0x00006820


	//   ....[8]....
        /*0254*/ 	.word	0x00007f10


	//   ....[9]....
        /*0258*/ 	.word	0x00007f50


	//   ....[10]....
        /*025c*/ 	.word	0x00007f90


	//   ....[11]....
        /*0260*/ 	.word	0x00007fd0


	//   ....[12]....
        /*0264*/ 	.word	0x00008010


	//   ....[13]....
        /*0268*/ 	.word	0x00008050


	//   ....[14]....
        /*026c*/ 	.word	0x00008100


	//   ....[15]....
        /*0270*/ 	.word	0x00008130


	//   ....[16]....
        /*0274*/ 	.word	0x00008150


	//   ....[17]....
        /*0278*/ 	.word	0x00008160


	//   ....[18]....
        /*027c*/ 	.word	0x00008210


	//   ....[19]....
        /*0280*/ 	.word	0x00008240


	//   ....[20]....
        /*0284*/ 	.word	0x00008250


	//   ....[21]....
        /*0288*/ 	.word	0x00008260


	//   ....[22]....
        /*028c*/ 	.word	0x00008330


	//   ....[23]....
        /*0290*/ 	.word	0x00008370


	//   ....[24]....
        /*0294*/ 	.word	0x000083a0


	//   ....[25]....
        /*0298*/ 	.word	0x000083d0


	//   ....[26]....
        /*029c*/ 	.word	0x000084f0


	//   ....[27]....
        /*02a0*/ 	.word	0x00008530


	//   ....[28]....
        /*02a4*/ 	.word	0x00008570


	//   ....[29]....
        /*02a8*/ 	.word	0x000085b0


	//   ....[30]....
        /*02ac*/ 	.word	0x00008710


	//   ....[31]....
        /*02b0*/ 	.word	0x00008750


	//   ....[32]....
        /*02b4*/ 	.word	0x00008790


	//   ....[33]....
        /*02b8*/ 	.word	0x000087d0


	//   ....[34]....
        /*02bc*/ 	.word	0x00009650


	//   ....[35]....
        /*02c0*/ 	.word	0x00009680


	//   ....[36]....
        /*02c4*/ 	.word	0x000096a0


	//   ....[37]....
        /*02c8*/ 	.word	0x000096b0


	//   ....[38]....
        /*02cc*/ 	.word	0x000097d0


	//   ....[39]....
        /*02d0*/ 	.word	0x000097f0


	//   ....[40]....
        /*02d4*/ 	.word	0x00009810


	//   ....[41]....
        /*02d8*/ 	.word	0x00009820


	//   ....[42]....
        /*02dc*/ 	.word	0x00009920


	//   ....[43]....
        /*02e0*/ 	.word	0x00009930


	//   ....[44]....
        /*02e4*/ 	.word	0x00009940


	//   ....[45]....
        /*02e8*/ 	.word	0x00009970


	//   ....[46]....
        /*02ec*/ 	.word	0x00009a70


	//   ....[47]....
        /*02f0*/ 	.word	0x00009a80


	//   ....[48]....
        /*02f4*/ 	.word	0x00009a90


	//   ....[49]....
        /*02f8*/ 	.word	0x00009ac0


	//   ....[50]....
        /*02fc*/ 	.word	0x00009bc0


	//   ....[51]....
        /*0300*/ 	.word	0x00009bd0


	//   ....[52]....
        /*0304*/ 	.word	0x00009be0


	//   ....[53]....
        /*0308*/ 	.word	0x00009c10


	//   ....[54]....
        /*030c*/ 	.word	0x00009cf0


	//   ....[55]....
        /*0310*/ 	.word	0x00009d30


	//   ....[56]....
        /*0314*/ 	.word	0x00009d60


	//   ....[57]....
        /*0318*/ 	.word	0x00009df0


	//   ....[58]....
        /*031c*/ 	.word	0x00009e00


	//   ....[59]....
        /*0320*/ 	.word	0x00009e20


	//   ....[60]....
        /*0324*/ 	.word	0x00009e30


	//   ....[61]....
        /*0328*/ 	.word	0x00009e40


	//   ....[62]....
        /*032c*/ 	.word	0x00009e60


	//   ....[63]....
        /*0330*/ 	.word	0x00009e70


	//   ....[64]....
        /*0334*/ 	.word	0x0000d110


	//   ....[65]....
        /*0338*/ 	.word	0x0000d150


	//   ....[66]....
        /*033c*/ 	.word	0x0000d190


	//   ....[67]....
        /*0340*/ 	.word	0x0000d1d0


	//   ....[68]....
        /*0344*/ 	.word	0x0000d2e0


	//   ....[69]....
        /*0348*/ 	.word	0x0000d320


	//   ....[70]....
        /*034c*/ 	.word	0x0000d360


	//   ....[71]....
        /*0350*/ 	.word	0x0000d3a0


	//   ....[72]....
        /*0354*/ 	.word	0x0000d4b0


	//   ....[73]....
        /*0358*/ 	.word	0x0000d530


	//   ....[74]....
        /*035c*/ 	.word	0x0000d570


	//   ....[75]....
        /*0360*/ 	.word	0x0000d5b0


	//   ....[76]....
        /*0364*/ 	.word	0x0000d680


	//   ....[77]....
        /*0368*/ 	.word	0x0000d700


	//   ....[78]....
        /*036c*/ 	.word	0x0000d750


	//   ....[79]....
        /*0370*/ 	.word	0x0000d790


	//   ....[80]....
        /*0374*/ 	.word	0x0000d860


	//   ....[81]....
        /*0378*/ 	.word	0x0000d8e0


	//   ....[82]....
        /*037c*/ 	.word	0x0000d920


	//   ....[83]....
        /*0380*/ 	.word	0x0000d960


	//   ....[84]....
        /*0384*/ 	.word	0x0000de30


	//   ....[85]....
        /*0388*/ 	.word	0x0000e820


	//   ....[86]....
        /*038c*/ 	.word	0x0000eef0


	//   ....[87]....
        /*0390*/ 	.word	0x0000ef10


	//   ....[88]....
        /*0394*/ 	.word	0x0000ef40


	//   ....[89]....
        /*0398*/ 	.word	0x0000ef70


	//   ....[90]....
        /*039c*/ 	.word	0x0000ef90


	//   ....[91]....
        /*03a0*/ 	.word	0x0000f0e0


	//   ....[92]....
        /*03a4*/ 	.word	0x0000f100


	//   ....[93]....
        /*03a8*/ 	.word	0x0000f130


	//   ....[94]....
        /*03ac*/ 	.word	0x0000f160


	//   ....[95]....
        /*03b0*/ 	.word	0x0000f180


	//----- nvinfo : EIATTR_EXIT_INSTR_OFFSETS
	.align		4
.L_2407:
        /*03b4*/ 	.byte	0x04, 0x1c
        /*03b6*/ 	.short	(.L_2409 - .L_2408)


	//   ....[0]....
.L_2408:
        /*03b8*/ 	.word	0x0000f270


	//   ....[1]....
        /*03bc*/ 	.word	0x0000f5c0


	//----- nvinfo : EIATTR_MAX_THREADS
	.align		4
.L_2409:
        /*03c0*/ 	.byte	0x04, 0x05
        /*03c2*/ 	.short	(.L_2411 - .L_2410)
.L_2410:
        /*03c4*/ 	.word	0x00000020
        /*03c8*/ 	.word	0x00000001
        /*03cc*/ 	.word	0x00000001


	//----- nvinfo : EIATTR_CRS_STACK_SIZE
	.align		4
.L_2411:
        /*03d0*/ 	.byte	0x04, 0x1e
        /*03d2*/ 	.short	(.L_2413 - .L_2412)
.L_2412:
        /*03d4*/ 	.word	0x00000000


	//----- nvinfo : EIATTR_CBANK_PARAM_SIZE
	.align		4
.L_2413:
        /*03d8*/ 	.byte	0x03, 0x19
        /*03da*/ 	.short	0x01f0


	//----- nvinfo : EIATTR_PARAM_CBANK
	.align		4
        /*03dc*/ 	.byte	0x04, 0x0a
        /*03de*/ 	.short	(.L_2415 - .L_2414)
	.align		4
.L_2414:
        /*03e0*/ 	.word	index@(.nv.constant0._Z25selective_scan_bwd_kernelI32Selective_Scan_bwd_kernel_traitsILi32ELi16ELb0ELb1ELb0ELb0ELb1EN3c108BFloat16ENS1_7complexIfEEEEv12SSMParamsBwd)
        /*03e4*/ 	.short	0x0210
        /*03e6*/ 	.short	0x01f0


	//----- nvinfo : EIATTR_SW_WAR
	.align		4
.L_2415:
        /*03e8*/ 	.byte	0x04, 0x36
        /*03ea*/ 	.short	(.L_2417 - .L_2416)
.L_2416:
        /*03ec*/ 	.word	0x00000008
.L_2417:


//--------------------- .nv.info._Z25selective_scan_bwd_kernelI32Selective_Scan_bwd_kernel_traitsILi32ELi16ELb0ELb1ELb0ELb1ELb0EN3c108BFloat16ENS1_7complexIfEEEEv12SSMParamsBwd --------------------------
	.section	.nv.info._Z25selective_scan_bwd_kernelI32Selective_Scan_bwd_kernel_traitsILi32ELi16ELb0ELb1ELb0ELb1ELb0EN3c108BFloat16ENS1_7complexIfEEEEv12SSMParamsBwd,"",@"SHT_CUDA_INFO"
	.sectionflags	@""
	.align	4


	//----- nvinfo : EIATTR_CUDA_API_VERSION
	.align		4
        /*0000*/ 	.byte	0x04, 0x37
        /*0002*/ 	.short	(.L_2419 - .L_2418)
.L_2418:
        /*0004*/ 	.word	0x00000082


	//----- nvinfo : EIATTR_KPARAM_INFO
	.align		4
.L_2419:
        /*0008*/ 	.byte	0x04, 0x17
        /*000a*/ 	.short	(.L_2421 - .L_2420)
.L_2420:
        /*000c*/ 	.word	0x00000000
        /*0010*/ 	.short	0x0000
        /*0012*/ 	.short	0x0000
        /*0014*/ 	.byte	0x00, 0xf0, 0xc1, 0x07


	//----- nvinfo : EIATTR_SPARSE_MMA_MASK
	.align		4
.L_2421:
        /*0018*/ 	.byte	0x03, 0x50
        /*001a*/ 	.short	0x0000


	//----- nvinfo : EIATTR_MAXREG_COUNT
	.align		4
        /*001c*/ 	.byte	0x03, 0x1b
        /*001e*/ 	.short	0x00ff


	//----- nvinfo : EIATTR_NUM_BARRIERS
	.align		4
        /*0020*/ 	.byte	0x02, 0x4c
        /*0022*/ 	.byte	0x01
	.zero		1


	//----- nvinfo : EIATTR_ANNOTATIONS
	.align		4
        /*0024*/ 	.byte	0x04, 0x55
        /*0026*/ 	.short	(.L_2423 - .L_2422)


	//   ....[0]....
.L_2422:
        /* <DEDUP_REMOVED lines=11> */


	//----- nvinfo : EIATTR_MERCURY_ISA_VERSION
	.align		4
.L_2423:
        /*00c8*/ 	.byte	0x03, 0x5f
        /*00ca*/ 	.short	0x0101


	//----- nvinfo : EIATTR_COOP_GROUP_MASK_REGIDS
	.align		4
        /*00cc*/ 	.byte	0x04, 0x29
        /*00ce*/ 	.short	(.L_2425 - .L_2424)


	//   ....[0]....
.L_2424:
        /*00d0*/ 	.word	0xffffffff


	//   ....[1]....
        /*00d4*/ 	.word	0xffffffff


	//   ....[2]....
        /*00d8*/ 	.word	0xffffffff


	//   ....[3]....
        /*00dc*/ 	.word	0xffffffff


	//   ....[4]....
        /*00e0*/ 	.word	0xffffffff


	//   ....[5]....
        /*00e4*/ 	.word	0xffffffff


	//   ....[6]....
        /*00e8*/ 	.word	0xffffffff


	//   ....[7]....
        /*00ec*/ 	.word	0xffffffff


	//   ....[8]....
        /*00f0*/ 	.word	0xffffffff


	//   ....[9]....
        /*00f4*/ 	.word	0xffffffff


	//   ....[10]....
        /*00f8*/ 	.word	0xffffffff


	//   ....[11]....
        /*00fc*/ 	.word	0xffffffff


	//   ....[12]....
        /*0100*/ 	.word	0xffffffff


	//   ....[13]....
        /*0104*/ 	.word	0xffffffff


	//   ....[14]....
        /*0108*/ 	.word	0xffffffff


	//   ....[15]....
        /*010c*/ 	.word	0xffffffff


	//   ....[16]....
        /*0110*/ 	.word	0xffffffff


	//   ....[17]....
        /*0114*/ 	.word	0xffffffff


	//   ....[18]....
        /*0118*/ 	.word	0xffffffff


	//   ....[19]....
        /*011c*/ 	.word	0xffffffff


	//   ....[20]....
        /*0120*/ 	.word	0xffffffff


	//   ....[21]....
        /*0124*/ 	.word	0xffffffff


	//   ....[22]....
        /*0128*/ 	.word	0xffffffff


	//   ....[23]....
        /*012c*/ 	.word	0xffffffff


	//   ....[24]....
        /*0130*/ 	.word	0xffffffff


	//   ....[25]....
        /*0134*/ 	.word	0xffffffff


	//   ....[26]....
        /*0138*/ 	.word	0xffffffff


	//   ....[27]....
        /*013c*/ 	.word	0xffffffff


	//   ....[28]....
        /*0140*/ 	.word	0xffffffff


	//   ....[29]....
        /*0144*/ 	.word	0xffffffff


	//   ....[30]....
        /*0148*/ 	.word	0xffffffff


	//   ....[31]....
        /*014c*/ 	.word	0xffffffff


	//   ....[32]....
        /*0150*/ 	.word	0xffffffff


	//   ....[33]....
        /*0154*/ 	.word	0xffffffff


	//   ....[34]....
        /*0158*/ 	.word	0xffffffff


	//   ....[35]....
        /*015c*/ 	.word	0xffffffff


	//   ....[36]....
        /*0160*/ 	.word	0xffffffff


	//   ....[37]....
        /*0164*/ 	.word	0xffffffff


	//   ....[38]....
        /*0168*/ 	.word	0xffffffff


	//   ....[39]....
        /*016c*/ 	.word	0xffffffff


	//   ....[40]....
        /*0170*/ 	.word	0xffffffff


	//   ....[41]....
        /*0174*/ 	.word	0xffffffff


	//   ....[42]....
        /*0178*/ 	.word	0xffffffff


	//   ....[43]....
        /*017c*/ 	.word	0xffffffff


	//   ....[44]....
        /*0180*/ 	.word	0xffffffff


	//   ....[45]....
        /*0184*/ 	.word	0xffffffff


	//   ....[46]....
        /*0188*/ 	.word	0xffffffff


	//   ....[47]....
        /*018c*/ 	.word	0xffffffff


	//   ....[48]....
        /*0190*/ 	.word	0xffffffff


	//   ....[49]....
        /*0194*/ 	.word	0xffffffff


	//   ....[50]....
        /*0198*/ 	.word	0xffffffff


	//   ....[51]....
        /*019c*/ 	.word	0xffffffff


	//   ....[52]....
        /*01a0*/ 	.word	0xffffffff


	//   ....[53]....
        /*01a4*/ 	.word	0xffffffff


	//   ....[54]....
        /*01a8*/ 	.word	0xffffffff


	//   ....[55]....
        /*01ac*/ 	.word	0xffffffff


	//   ....[56]....
        /*01b0*/ 	.word	0xffffffff


	//   ....[57]....
        /*01b4*/ 	.word	0xffffffff


	//   ....[58]....
        /*01b8*/ 	.word	0xffffffff


	//   ....[59]....
        /*01bc*/ 	.word	0xffffffff


	//   ....[60]....
        /*01c0*/ 	.word	0xffffffff


	//   ....[61]....
        /*01c4*/ 	.word	0xffffffff


	//   ....[62]....
        /*01c8*/ 	.word	0xffffffff


	//   ....[63]....
        /*01cc*/ 	.word	0xffffffff


	//   ....[64]....
        /*01d0*/ 	.word	0xffffffff


	//   ....[65]....
        /*01d4*/ 	.word	0xffffffff


	//   ....[66]....
        /*01d8*/ 	.word	0xffffffff


	//   ....[67]....
        /*01dc*/ 	.word	0xffffffff


	//   ....[68]....
        /*01e0*/ 	.word	0xffffffff


	//   ....[69]....
        /*01e4*/ 	.word	0xffffffff


	//   ....[70]....
        /*01e8*/ 	.word	0xffffffff


	//   ....[71]....
        /*01ec*/ 	.word	0xffffffff


	//   ....[72]....
        /*01f0*/ 	.word	0xffffffff


	//   ....[73]....
        /*01f4*/ 	.word	0xffffffff


	//   ....[74]....
        /*01f8*/ 	.word	0xffffffff


	//   ....[75]....
        /*01fc*/ 	.word	0xffffffff


	//   ....[76]....
        /*0200*/ 	.word	0xffffffff


	//   ....[77]....
        /*0204*/ 	.word	0xffffffff


	//   ....[78]....
        /*0208*/ 	.word	0xffffffff


	//   ....[79]....
        /*020c*/ 	.word	0xffffffff


	//   ....[80]....
        /*0210*/ 	.word	0xffffffff


	//   ....[81]....
        /*0214*/ 	.word	0xffffffff


	//   ....[82]....
        /*0218*/ 	.word	0xffffffff


	//   ....[83]....
        /*021c*/ 	.word	0xffffffff


	//   ....[84]....
        /*0220*/ 	.word	0xffffffff


	//   ....[85]....
        /*0224*/ 	.word	0xffffffff


	//   ....[86]....
        /*0228*/ 	.word	0xffffffff


	//   ....[87]....
        /*022c*/ 	.word	0xffffffff


	//   ....[88]....
        /*0230*/ 	.word	0xffffffff


	//   ....[89]....
        /*0234*/ 	.word	0xffffffff


	//   ....[90]....
        /*0238*/ 	.word	0xffffffff


	//   ....[91]....
        /*023c*/ 	.word	0xffffffff


	//   ....[92]....
        /*0240*/ 	.word	0xffffffff


	//----- nvinfo : EIATTR_COOP_GROUP_INSTR_OFFSETS
	.align		4
.L_2425:
        /*0244*/ 	.byte	0x04, 0x28
        /*0246*/ 	.short	(.L_2427 - .L_2426)


	//   ....[0]....
.L_2426:
        /*0248*/ 	.word	0x00001380


	//   ....[1]....
        /*024c*/ 	.word	0x00001900


	//   ....[2]....
        /*0250*/ 	.word	0x00001f10


	//   ....[3]....
        /*0254*/ 	.word	0x00006040


	//   ....[4]....
        /*0258*/ 	.word	0x00007750


	//   ....[5]....
        /*025c*/ 	.word	0x00007790


	//   ....[6]....
        /*0260*/ 	.word	0x000077d0


	//   ....[7]....
        /*0264*/ 	.word	0x00007810


	//   ....[8]....
        /*0268*/ 	.word	0x00007850


	//   ....[9]....
        /*026c*/ 	.word	0x00007890


	//   ....[10]....
        /*0270*/ 	.word	0x00007940


	//   ....[11]....
        /*0274*/ 	.word	0x00007970


	//   ....[12]....
        /*0278*/ 	.word	0x00007990


	//   ....[13]....
        /*027c*/ 	.word	0x000079a0


	//   ....[14]....
        /*0280*/ 	.word	0x00007a60


	//   ....[15]....
        /*0284*/ 	.word	0x00007a90


	//   ....[16]....
        /*0288*/ 	.word	0x00007aa0


	//   ....[17]....
        /*028c*/ 	.word	0x00007ab0


	//   ....[18]....
        /*0290*/ 	.word	0x00007b90


	//   ....[19]....
        /*0294*/ 	.word	0x00007bd0


	//   ....[20]....
        /*0298*/ 	.word	0x00007c10


	//   ....[21]....
        /*029c*/ 	.word	0x00007c40


	//   ....[22]....
        /*02a0*/ 	.word	0x00007d50


	//   ....[23]....
        /*02a4*/ 	.word	0x00007d90


	//   ....[24]....
        /*02a8*/ 	.word	0x00007dd0


	//   ....[25]....
        /*02ac*/ 	.word	0x00007e10


	//   ....[26]....
        /*02b0*/ 	.word	0x00007f70


	//   ....[27]....
        /*02b4*/ 	.word	0x00007fb0


	//   ....[28]....
        /*02b8*/ 	.word	0x00007fe0


	//   ....[29]....
        /*02bc*/ 	.word	0x00008020


	//   ....[30]....
        /*02c0*/ 	.word	0x000085c0


	//   ....[31]....
        /*02c4*/ 	.word	0x00008e80


	//   ....[32]....
        /*02c8*/ 	.word	0x00008ed0


	//   ....[33]....
        /*02cc*/ 	.word	0x00008ef0


	//   ....[34]....
        /*02d0*/ 	.word	0x00009010


	//   ....[35]....
        /*02d4*/ 	.word	0x00009030


	//   ....[36]....
        /*02d8*/ 	.word	0x00009050


	//   ....[37]....
        /*02dc*/ 	.word	0x00009060


	//   ....[38]....
        /*02e0*/ 	.word	0x00009150


	//   ....[39]....
        /*02e4*/ 	.word	0x00009180


	//   ....[40]....
        /*02e8*/ 	.word	0x00009190


	//   ....[41]....
        /*02ec*/ 	.word	0x000091a0


	//   ....[42]....
        /*02f0*/ 	.word	0x00009290


	//   ....[43]....
        /*02f4*/ 	.word	0x000092c0


	//   ....[44]....
        /*02f8*/ 	.word	0x000092d0


	//   ....[45]....
        /*02fc*/ 	.word	0x000092e0


	//   ....[46]....
        /*0300*/ 	.word	0x000093d0


	//   ....[47]....
        /*0304*/ 	.word	0x00009400


	//   ....[48]....
        /*0308*/ 	.word	0x00009410


	//   ....[49]....
        /*030c*/ 	.word	0x00009420


	//   ....[50]....
        /*0310*/ 	.word	0x00009500


	//   ....[51]....
        /*0314*/ 	.word	0x00009540


	//   ....[52]....
        /*0318*/ 	.word	0x00009570


	//   ....[53]....
        /*031c*/ 	.word	0x00009610


	//   ....[54]....
        /*0320*/ 	.word	0x00009620


	//   ....[55]....
        /*0324*/ 	.word	0x00009630


	//   ....[56]....
        /*0328*/ 	.word	0x00009640


	//   ....[57]....
        /*032c*/ 	.word	0x00009650


	//   ....[58]....
        /*0330*/ 	.word	0x00009670


	//   ....[59]....
        /*0334*/ 	.word	0x00009680


	//   ....[60]....
        /*0338*/ 	.word	0x0000c900


	//   ....[61]....
        /*033c*/ 	.word	0x0000c940


	//   ....[62]....
        /*0340*/ 	.word	0x0000c980


	//   ....[63]....
        /*0344*/ 	.word	0x0000c9c0


	//   ....[64]....
        /*0348*/ 	.word	0x0000cad0


	//   ....[65]....
        /*034c*/ 	.word	0x0000cb10


	//   ....[66]....
        /*0350*/ 	.word	0x0000cb50


	//   ....[67]....
        /*0354*/ 	.word	0x0000cb90


	//   ....[68]....
        /*0358*/ 	.word	0x0000cca0


	//   ....[69]....
        /*035c*/ 	.word	0x0000cce0


	//   ....[70]....
        /*0360*/ 	.word	0x0000cd20


	//   ....[71]....
        /*0364*/ 	.word	0x0000cd60


	//   ....[72]....
        /*0368*/ 	.word	0x0000ce70


	//   ....[73]....
        /*036c*/ 	.word	0x0000ceb0


	//   ....[74]....
        /*0370*/ 	.word	0x0000cef0


	//   ....[75]....
        /*0374*/ 	.word	0x0000cf30


	//   ....[76]....
        /*0378*/ 	.word	0x0000d040


	//   ....[77]....
        /*037c*/ 	.word	0x0000d0c0


	//   ....[78]....
        /*0380*/ 	.word	0x0000d100


	//   ....[79]....
        /*0384*/ 	.word	0x0000d140


	//   ....[80]....
        /*0388*/ 	.word	0x0000d920


	//   ....[81]....
        /*038c*/ 	.word	0x0000e0d0


	//   ....[82]....
        /*0390*/ 	.word	0x0000ed40


	//   ....[83]....
        /*0394*/ 	.word	0x0000f3f0


	//   ....[84]....
        /*0398*/ 	.word	0x0000f410


	//   ....[85]....
        /*039c*/ 	.word	0x0000f440


	//   ....[86]....
        /*03a0*/ 	.word	0x0000f470


	//   ....[87]....
        /*03a4*/ 	.word	0x0000f490


	//   ....[88]....
        /*03a8*/ 	.word	0x0000f5e0


	//   ....[89]....
        /*03ac*/ 	.word	0x0000f600


	//   ....[90]....
        /*03b0*/ 	.word	0x0000f630


	//   ....[91]....
        /*03b4*/ 	.word	0x0000f660


	//   ....[92]....
        /*03b8*/ 	.word	0x0000f680


	//----- nvinfo : EIATTR_EXIT_INSTR_OFFSETS
	.align		4
.L_2427:
        /*03bc*/ 	.byte	0x04, 0x1c
        /*03be*/ 	.short	(.L_2429 - .L_2428)


	//   ....[0]....
.L_2428:
        /*03c0*/ 	.word	0x0000f770


	//   ....[1]....
        /*03c4*/ 	.word	0x0000fac0


	//----- nvinfo : EIATTR_MAX_THREADS
	.align		4
.L_2429:
        /*03c8*/ 	.byte	0x04, 0x05
        /*03ca*/ 	.short	(.L_2431 - .L_2430)
.L_2430:
        /*03cc*/ 	.word	0x00000020
        /*03d0*/ 	.word	0x00000001
        /*03d4*/ 	.word	0x00000001


	//----- nvinfo : EIATTR_CRS_STACK_SIZE
	.align		4
.L_2431:
        /*03d8*/ 	.byte	0x04, 0x1e
        /*03da*/ 	.short	(.L_2433 - .L_2432)
.L_2432:
        /*03dc*/ 	.word	0x00000000


	//----- nvinfo : EIATTR_CBANK_PARAM_SIZE
	.align		4
.L_2433:
        /*03e0*/ 	.byte	0x03, 0x19
        /*03e2*/ 	.short	0x01f0


	//----- nvinfo : EIATTR_PARAM_CBANK
	.align		4
        /*03e4*/ 	.byte	0x04, 0x0a
        /*03e6*/ 	.short	(.L_2435 - .L_2434)
	.align		4
.L_2434:
        /*03e8*/ 	.word	index@(.nv.constant0._Z25selective_scan_bwd_kernelI32Selective_Scan_bwd_kernel_traitsILi32ELi16ELb0ELb1ELb0ELb1ELb0EN3c108BFloat16ENS1_7complexIfEEEEv12SSMParamsBwd)
        /*03ec*/ 	.short	0x0210
        /*03ee*/ 	.short	0x01f0


	//----- nvinfo : EIATTR_SW_WAR
	.align		4
.L_2435:
        /*03f0*/ 	.byte	0x04, 0x36
        /*03f2*/ 	.short	(.L_2437 - .L_2436)
.L_2436:
        /*03f4*/ 	.word	0x00000008
.L_2437:


//--------------------- .nv.info._Z25selective_scan_bwd_kernelI32Selective_Scan_bwd_kernel_traitsILi32ELi16ELb0ELb1ELb0ELb1ELb1EN3c108BFloat16ENS1_7complexIfEEEEv12SSMParamsBwd --------------------------
	.section	.nv.info._Z25selective_scan_bwd_kernelI32Selective_Scan_bwd_kernel_traitsILi32ELi16ELb0ELb1ELb0ELb1ELb1EN3c108BFloat16ENS1_7complexIfEEEEv12SSMParamsBwd,"",@"SHT_CUDA_INFO"
	.sectionflags	@""
	.align	4


	//----- nvinfo : EIATTR_CUDA_API_VERSION
	.align		4
        /*0000*/ 	.byte	0x04, 0x37
        /*0002*/ 	.short	(.L_2439 - .L_2438)
.L_2438:
        /*0004*/ 	.word	0x00000082


	//----- nvinfo : EIATTR_KPARAM_INFO
	.align		4
.L_2439:
        /*0008*/ 	.byte	0x04, 0x17
        /*000a*/ 	.short	(.L_2441 - .L_2440)
.L_2440:
        /*000c*/ 	.word	0x00000000
        /*0010*/ 	.short	0x0000
        /*0012*/ 	.short	0x0000
        /*0014*/ 	.byte	0x00, 0xf0, 0xc1, 0x07


	//----- nvinfo : EIATTR_SPARSE_MMA_MASK
	.align		4
.L_2441:
        /*0018*/ 	.byte	0x03, 0x50
        /*001a*/ 	.short	0x0000


	//----- nvinfo : EIATTR_MAXREG_COUNT
	.align		4
        /*001c*/ 	.byte	0x03, 0x1b
        /*001e*/ 	.short	0x00ff


	//----- nvinfo : EIATTR_NUM_BARRIERS
	.align		4
        /*0020*/ 	.byte	0x02, 0x4c
        /*0022*/ 	.byte	0x01
	.zero		1


	//----- nvinfo : EIATTR_ANNOTATIONS
	.align		4
        /*0024*/ 	.byte	0x04, 0x55
        /*0026*/ 	.short	(.L_2443 - .L_2442)


	//   ....[0]....
.L_2442:
        /* <DEDUP_REMOVED lines=9> */


	//----- nvinfo : EIATTR_MERCURY_ISA_VERSION
	.align		4
.L_2443:
        /*00a8*/ 	.byte	0x03, 0x5f
        /*00aa*/ 	.short	0x0101


	//----- nvinfo : EIATTR_COOP_GROUP_MASK_REGIDS
	.align		4
        /*00ac*/ 	.byte	0x04, 0x29
        /*00ae*/ 	.short	(.L_2445 - .L_2444)


	//   ....[0]....
.L_2444:
        /*00b0*/ 	.word	0xffffffff


	//   ....[1]....
        /*00b4*/ 	.word	0xffffffff


	//   ....[2]....
        /*00b8*/ 	.word	0xffffffff


	//   ....[3]....
        /*00bc*/ 	.word	0xffffffff


	//   ....[4]....
        /*00c0*/ 	.word	0xffffffff


	//   ....[5]....
        /*00c4*/ 	.word	0xffffffff


	//   ....[6]....
        /*00c8*/ 	.word	0xffffffff


	//   ....[7]....
        /*00cc*/ 	.word	0xffffffff


	//   ....[8]....
        /*00d0*/ 	.word	0xffffffff


	//   ....[9]....
        /*00d4*/ 	.word	0xffffffff


	//   ....[10]....
        /*00d8*/ 	.word	0xffffffff


	//   ....[11]....
        /*00dc*/ 	.word	0xffffffff


	//   ....[12]....
        /*00e0*/ 	.word	0xffffffff


	//   ....[13]....
        /*00e4*/ 	.word	0xffffffff


	//   ....[14]....
        /*00e8*/ 	.word	0xffffffff


	//   ....[15]....
        /*00ec*/ 	.word	0xffffffff


	//   ....[16]....
        /*00f0*/ 	.word	0xffffffff


	//   ....[17]....
        /*00f4*/ 	.word	0xffffffff


	//   ....[18]....
        /*00f8*/ 	.word	0xffffffff


	//   ....[19]....
        /*00fc*/ 	.word	0xffffffff


	//   ....[20]....
        /*0100*/ 	.word	0xffffffff


	//   ....[21]....
        /*0104*/ 	.word	0xffffffff


	//   ....[22]....
        /*0108*/ 	.word	0xffffffff


	//   ....[23]....
        /*010c*/ 	.word	0xffffffff


	//   ....[24]....
        /*0110*/ 	.word	0xffffffff


	//   ....[25]....
        /*0114*/ 	.word	0xffffffff


	//   ....[26]....
        /*0118*/ 	.word	0xffffffff


	//   ....[27]....
        /*011c*/ 	.word	0xffffffff


	//   ....[28]....
        /*0120*/ 	.word	0xffffffff


	//   ....[29]....
        /*0124*/ 	.word	0xffffffff


	//   ....[30]....
        /*0128*/ 	.word	0xffffffff


	//   ....[31]....
        /*012c*/ 	.word	0xffffffff


	//   ....[32]....
        /*0130*/ 	.word	0xffffffff


	//   ....[33]....
        /*0134*/ 	.word	0xffffffff


	//   ....[34]....
        /*0138*/ 	.word	0xffffffff


	//   ....[35]....
        /*013c*/ 	.word	0xffffffff


	//   ....[36]....
        /*0140*/ 	.word	0xffffffff


	//   ....[37]....
        /*0144*/ 	.word	0xffffffff


	//   ....[38]....
        /*0148*/ 	.word	0xffffffff


	//   ....[39]....
        /*014c*/ 	.word	0xffffffff


	//   ....[40]....
        /*0150*/ 	.word	0xffffffff


	//   ....[41]....
        /*0154*/ 	.word	0xffffffff


	//   ....[42]....
        /*0158*/ 	.word	0xffffffff


	//   ....[43]....
        /*015c*/ 	.word	0xffffffff


	//   ....[44]....
        /*0160*/ 	.word	0xffffffff


	//   ....[45]....
        /*0164*/ 	.word	0xffffffff


	//   ....[46]....
        /*0168*/ 	.word	0xffffffff


	//   ....[47]....
        /*016c*/ 	.word	0xffffffff


	//   ....[48]....
        /*0170*/ 	.word	0xffffffff


	//   ....[49]....
        /*0174*/ 	.word	0xffffffff


	//   ....[50]....
        /*0178*/ 	.word	0xffffffff


	//   ....[51]....
        /*017c*/ 	.word	0xffffffff


	//   ....[52]....
        /*0180*/ 	.word	0xffffffff


	//   ....[53]....
        /*0184*/ 	.word	0xffffffff


	//   ....[54]....
        /*0188*/ 	.word	0xffffffff


	//   ....[55]....
        /*018c*/ 	.word	0xffffffff


	//   ....[56]....
        /*0190*/ 	.word	0xffffffff


	//   ....[57]....
        /*0194*/ 	.word	0xffffffff


	//   ....[58]....
        /*0198*/ 	.word	0xffffffff


	//   ....[59]....
        /*019c*/ 	.word	0xffffffff


	//   ....[60]....
        /*01a0*/ 	.word	0xffffffff


	//   ....[61]....
        /*01a4*/ 	.word	0xffffffff


	//   ....[62]....
        /*01a8*/ 	.word	0xffffffff


	//   ....[63]....
        /*01ac*/ 	.word	0xffffffff


	//   ....[64]....
        /*01b0*/ 	.word	0xffffffff


	//   ....[65]....
        /*01b4*/ 	.word	0xffffffff


	//   ....[66]....
        /*01b8*/ 	.word	0xffffffff


	//   ....[67]....
        /*01bc*/ 	.word	0xffffffff


	//   ....[68]....
        /*01c0*/ 	.word	0xffffffff


	//   ....[69]....
        /*01c4*/ 	.word	0xffffffff


	//   ....[70]....
        /*01c8*/ 	.word	0xffffffff


	//   ....[71]....
        /*01cc*/ 	.word	0xffffffff


	//   ....[72]....
        /*01d0*/ 	.word	0xffffffff


	//   ....[73]....
        /*01d4*/ 	.word	0xffffffff


	//   ....[74]....
        /*01d8*/ 	.word	0xffffffff


	//   ....[75]....
        /*01dc*/ 	.word	0xffffffff


	//   ....[76]....
        /*01e0*/ 	.word	0xffffffff


	//   ....[77]....
        /*01e4*/ 	.word	0xffffffff


	//   ....[78]....
        /*01e8*/ 	.word	0xffffffff


	//   ....[79]....
        /*01ec*/ 	.word	0xffffffff


	//   ....[80]....
        /*01f0*/ 	.word	0xffffffff


	//   ....[81]....
        /*01f4*/ 	.word	0xffffffff


	//   ....[82]....
        /*01f8*/ 	.word	0xffffffff


	//   ....[83]....
        /*01fc*/ 	.word	0xffffffff


	//   ....[84]....
        /*0200*/ 	.word	0xffffffff


	//   ....[85]....
        /*0204*/ 	.word	0xffffffff


	//   ....[86]....
        /*0208*/ 	.word	0xffffffff


	//   ....[87]....
        /*020c*/ 	.word	0xffffffff


	//   ....[88]....
        /*0210*/ 	.word	0xffffffff


	//   ....[89]....
        /*0214*/ 	.word	0xffffffff


	//   ....[90]....
        /*0218*/ 	.word	0xffffffff


	//   ....[91]....
        /*021c*/ 	.word	0xffffffff


	//   ....[92]....
        /*0220*/ 	.word	0xffffffff


	//   ....[93]....
        /*0224*/ 	.word	0xffffffff


	//   ....[94]....
        /*0228*/ 	.word	0xffffffff


	//   ....[95]....
        /*022c*/ 	.word	0xffffffff


	//   ....[96]....
        /*0230*/ 	.word	0xffffffff


	//----- nvinfo : EIATTR_COOP_GROUP_INSTR_OFFSETS
	.align		4
.L_2445:
        /*0234*/ 	.byte	0x04, 0x28
        /*0236*/ 	.short	(.L_2447 - .L_2446)


	//   ....[0]....
.L_2446:
        /*0238*/ 	.word	0x00001390


	//   ....[1]....
        /*023c*/ 	.word	0x00001950


	//   ....[2]....
        /*0240*/ 	.word	0x00001ed0


	//   ....[3]....
        /*0244*/ 	.word	0x00004c80


	//   ....[4]....
        /*0248*/ 	.word	0x00005410


	//   ....[5]....
        /*024c*/ 	.word	0x00005fc0


	//   ....[6]....
        /*0250*/ 	.word	0x00006af0


	//   ....[7]....
        /*0254*/ 	.word	0x00008b80


	//   ....[8]....
        /*0258*/ 	.word	0x0000a270


	//   ....[9]....
        /*025c*/ 	.word	0x0000a2b0


	//   ....[10]....
        /*0260*/ 	.word	0x0000a2f0


	//   ....[11]....
        /*0264*/ 	.word	0x0000a330


	//   ....[12]....
        /*0268*/ 	.word	0x0000a370


	//   ....[13]....
        /*026c*/ 	.word	0x0000a3b0


	//   ....[14]....
        /*0270*/ 	.word	0x0000a460


	//   ....[15]....
        /*0274*/ 	.word	0x0000a490


	//   ....[16]....
        /*0278*/ 	.word	0x0000a4b0


	//   ....[17]....
        /*027c*/ 	.word	0x0000a4c0


	//   ....[18]....
        /*0280*/ 	.word	0x0000a570


	//   ....[19]....
        /*0284*/ 	.word	0x0000a5a0


	//   ....[20]....
        /*0288*/ 	.word	0x0000a5b0


	//   ....[21]....
        /*028c*/ 	.word	0x0000a5c0


	//   ....[22]....
        /*0290*/ 	.word	0x0000a690


	//   ....[23]....
        /*0294*/ 	.word	0x0000a6d0


	//   ....[24]....
        /*0298*/ 	.word	0x0000a700


	//   ....[25]....
        /*029c*/ 	.word	0x0000a730


	//   ....[26]....
        /*02a0*/ 	.word	0x0000a850


	//   ....[27]....
        /*02a4*/ 	.word	0x0000a890


	//   ....[28]....
        /*02a8*/ 	.word	0x0000a8d0


	//   ....[29]....
        /*02ac*/ 	.word	0x0000a910


	//   ....[30]....
        /*02b0*/ 	.word	0x0000aa70


	//   ....[31]....
        /*02b4*/ 	.word	0x0000aab0


	//   ....[32]....
        /*02b8*/ 	.word	0x0000aaf0


	//   ....[33]....
        /*02bc*/ 	.word	0x0000ab30


	//   ....[34]....
        /*02c0*/ 	.word	0x0000b9b0


	//   ....[35]....
        /*02c4*/ 	.word	0x0000b9e0


	//   ....[36]....
        /*02c8*/ 	.word	0x0000ba00


	//   ....[37]....
        /*02cc*/ 	.word	0x0000ba10


	//   ....[38]....
        /*02d0*/ 	.word	0x0000bb30


	//   ....[39]....
        /*02d4*/ 	.word	0x0000bb50


	//   ....[40]....
        /*02d8*/ 	.word	0x0000bb70


	//   ....[41]....
        /*02dc*/ 	.word	0x0000bb80


	//   ....[42]....
        /*02e0*/ 	.word	0x0000bc80


	//   ....[43]....
        /*02e4*/ 	.word	0x0000bc90


	//   ....[44]....
        /*02e8*/ 	.word	0x0000bca0


	//   ....[45]....
        /*02ec*/ 	.word	0x0000bcd0


	//   ....[46]....
        /*02f0*/ 	.word	0x0000bdd0


	//   ....[47]....
        /*02f4*/ 	.word	0x0000bde0


	//   ....[48]....
        /*02f8*/ 	.word	0x0000bdf0


	//   ....[49]....
        /*02fc*/ 	.word	0x0000be20


	//   ....[50]....
        /*0300*/ 	.word	0x0000bf20


	//   ....[51]....
        /*0304*/ 	.word	0x0000bf30


	//   ....[52]....
        /*0308*/ 	.word	0x0000bf40


	//   ....[53]....
        /*030c*/ 	.word	0x0000bf70


	//   ....[54]....
        /*0310*/ 	.word	0x0000c050


	//   ....[55]....
        /*0314*/ 	.word	0x0000c090


	//   ....[56]....
        /*0318*/ 	.word	0x0000c0c0


	//   ....[57]....
        /*031c*/ 	.word	0x0000c150


	//   ....[58]....
        /*0320*/ 	.word	0x0000c160


	//   ....[59]....
        /*0324*/ 	.word	0x0000c180


	//   ....[60]....
        /*0328*/ 	.word	0x0000c190


	//   ....[61]....
        /*032c*/ 	.word	0x0000c1a0


	//   ....[62]....
        /*0330*/ 	.word	0x0000c1c0


	//   ....[63]....
        /*0334*/ 	.word	0x0000c1d0


	//   ....[64]....
        /*0338*/ 	.word	0x0000f470


	//   ....[65]....
        /*033c*/ 	.word	0x0000f4b0


	//   ....[66]....
        /*0340*/ 	.word	0x0000f4f0


	//   ....[67]....
        /*0344*/ 	.word	0x0000f530


	//   ....[68]....
        /*0348*/ 	.word	0x0000f640


	//   ....[69]....
        /*034c*/ 	.word	0x0000f680


	//   ....[70]....
        /*0350*/ 	.word	0x0000f6c0


	//   ....[71]....
        /*0354*/ 	.word	0x0000f700


	//   ....[72]....
        /*0358*/ 	.word	0x0000f810


	//   ....[73]....
        /*035c*/ 	.word	0x0000f890


	//   ....[74]....
        /*0360*/ 	.word	0x0000f8d0


	//   ....[75]....
        /*0364*/ 	.word	0x0000f910


	//   ....[76]....
        /*0368*/ 	.word	0x0000f9e0


	//   ....[77]....
        /*036c*/ 	.word	0x0000fa60


	//   ....[78]....
        /*0370*/ 	.word	0x0000fab0


	//   ....[79]....
        /*0374*/ 	.word	0x0000faf0


	//   ....[80]....
        /*0378*/ 	.word	0x0000fbc0


	//   ....[81]....
        /*037c*/ 	.word	0x0000fc40


	//   ....[82]....
        /*0380*/ 	.word	0x0000fc80


	//   ....[83]....
        /*0384*/ 	.word	0x0000fcc0


	//   ....[84]....
        /*0388*/ 	.word	0x000104d0


	//   ....[85]....
        /*038c*/ 	.word	0x00010c80


	//   ....[86]....
        /*0390*/ 	.word	0x000118d0


	//   ....[87]....
        /*0394*/ 	.word	0x00011fb0


	//   ....[88]....
        /*0398*/ 	.word	0x00011fd0


	//   ....[89]....
        /*039c*/ 	.word	0x00012000


	//   ....[90]....
        /*03a0*/ 	.word	0x00012030


	//   ....[91]....
        /*03a4*/ 	.word	0x00012050


	//   ....[92]....
        /*03a8*/ 	.word	0x000121a0


	//   ....[93]....
        /*03ac*/ 	.word	0x000121c0


	//   ....[94]....
        /*03b0*/ 	.word	0x000121f0


	//   ....[95]....
        /*03b4*/ 	.word	0x00012220


	//   ....[96]....
        /*03b8*/ 	.word	0x00012240


	//----- nvinfo : EIATTR_EXIT_INSTR_OFFSETS
	.align		4
.L_2447:
        /*03bc*/ 	.byte	0x04, 0x1c
        /*03be*/ 	.short	(.L_2449 - .L_2448)


	//   ....[0]....
.L_2448:
        /*03c0*/ 	.word	0x00012330


	//   ....[1]....
        /*03c4*/ 	.word	0x00012680


	//----- nvinfo : EIATTR_MAX_THREADS
	.align		4
.L_2449:
        /*03c8*/ 	.byte	0x04, 0x05
        /*03ca*/ 	.short	(.L_2451 - .L_2450)
.L_2450:
        /*03cc*/ 	.word	0x00000020
        /*03d0*/ 	.word	0x00000001
        /*03d4*/ 	.word	0x00000001


	//----- nvinfo : EIATTR_CRS_STACK_SIZE
	.align		4
.L_2451:
        /*03d8*/ 	.byte	0x04, 0x1e
        /*03da*/ 	.short	(.L_2453 - .L_2452)
.L_2452:
        /*03dc*/ 	.word	0x00000000


	//----- nvinfo : EIATTR_CBANK_PARAM_SIZE
	.align		4
.L_2453:
        /*03e0*/ 	.byte	0x03, 0x19
        /*03e2*/ 	.short	0x01f0


	//----- nvinfo : EIATTR_PARAM_CBANK
	.align		4
        /*03e4*/ 	.byte	0x04, 0x0a
        /*03e6*/ 	.short	(.L_2455 - .L_2454)
	.align		4
.L_2454:
        /*03e8*/ 	.word	index@(.nv.constant0._Z25selective_scan_bwd_kernelI32Selective_Scan_bwd_kernel_traitsILi32ELi16ELb0ELb1ELb0ELb1ELb1EN3c108BFloat16ENS1_7complexIfEEEEv12SSMParamsBwd)
        /*03ec*/ 	.short	0x0210
        /*03ee*/ 	.short	0x01f0


	//----- nvinfo : EIATTR_SW_WAR
	.align		4
.L_2455:
        /*03f0*/ 	.byte	0x04, 0x36
        /*03f2*/ 	.short	(.L_2457 - .L_2456)
.L_2456:
        /*03f4*/ 	.word	0x00000008
.L_2457:


//--------------------- .nv.info._Z25selective_scan_bwd_kernelI32Selective_Scan_bwd_kernel_traitsILi32ELi16ELb0ELb1ELb1ELb0ELb0EN3c108BFloat16ENS1_7complexIfEEEEv12SSMParamsBwd --------------------------
	.section	.nv.info._Z25selective_scan_bwd_kernelI32Selective_Scan_bwd_kernel_traitsILi32ELi16ELb0ELb1ELb1ELb0ELb0EN3c108BFloat16ENS1_7complexIfEEEEv12SSMParamsBwd,"",@"SHT_CUDA_INFO"
	.sectionflags	@""
	.align	4


	//----- nvinfo : EIATTR_CUDA_API_VERSION
	.align		4
        /*0000*/ 	.byte	0x04, 0x37
        /*0002*/ 	.short	(.L_2459 - .L_2458)
.L_2458:
        /*0004*/ 	.word	0x00000082


	//----- nvinfo : EIATTR_KPARAM_INFO
	.align		4
.L_2459:
        /*0008*/ 	.byte	0x04, 0x17
        /*000a*/ 	.short	(.L_2461 - .L_2460)
.L_2460:
        /*000c*/ 	.word	0x00000000
        /*0010*/ 	.short	0x0000
        /*0012*/ 	.short	0x0000
        /*0014*/ 	.byte	0x00, 0xf0, 0xc1, 0x07


	//----- nvinfo : EIATTR_SPARSE_MMA_MASK
	.align		4
.L_2461:
        /*0018*/ 	.byte	0x03, 0x50
        /*001a*/ 	.short	0x0000


	//----- nvinfo : EIATTR_MAXREG_COUNT
	.align		4
        /*001c*/ 	.byte	0x03, 0x1b
        /*001e*/ 	.short	0x00ff


	//----- nvinfo : EIATTR_NUM_BARRIERS
	.align		4
        /*0020*/ 	.byte	0x02, 0x4c
        /*0022*/ 	.byte	0x01
	.zero		1


	//----- nvinfo : EIATTR_ANNOTATIONS
	.align		4
        /*0024*/ 	.byte	0x04, 0x55
        /*0026*/ 	.short	(.L_2463 - .L_2462)


	//   ....[0]....
.L_2462:
        /* <DEDUP_REMOVED lines=11> */


	//----- nvinfo : EIATTR_MERCURY_ISA_VERSION
	.align		4
.L_2463:
        /*00c8*/ 	.byte	0x03, 0x5f
        /*00ca*/ 	.short	0x0101


	//----- nvinfo : EIATTR_COOP_GROUP_MASK_REGIDS
	.align		4
        /*00cc*/ 	.byte	0x04, 0x29
        /*00ce*/ 	.short	(.L_2465 - .L_2464)


	//   ....[0]....
.L_2464:
        /*00d0*/ 	.word	0xffffffff


	//   ....[1]....
        /*00d4*/ 	.word	0xffffffff


	//   ....[2]....
        /*00d8*/ 	.word	0xffffffff


	//   ....[3]....
        /*00dc*/ 	.word	0xffffffff


	//   ....[4]....
        /*00e0*/ 	.word	0xffffffff


	//   ....[5]....
        /*00e4*/ 	.word	0xffffffff


	//   ....[6]....
        /*00e8*/ 	.word	0xffffffff


	//   ....[7]....
        /*00ec*/ 	.word	0xffffffff


	//   ....[8]....
        /*00f0*/ 	.word	0xffffffff


	//   ....[9]....
        /*00f4*/ 	.word	0xffffffff


	//   ....[10]....
        /*00f8*/ 	.word	0xffffffff


	//   ....[11]....
        /*00fc*/ 	.word	0xffffffff


	//   ....[12]....
        /*0100*/ 	.word	0xffffffff


	//   ....[13]....
        /*0104*/ 	.word	0xffffffff


	//   ....[14]....
        /*0108*/ 	.word	0xffffffff


	//   ....[15]....
        /*010c*/ 	.word	0xffffffff


	//   ....[16]....
        /*0110*/ 	.word	0xffffffff


	//   ....[17]....
        /*0114*/ 	.word	0xffffffff


	//   ....[18]....
        /*0118*/ 	.word	0xffffffff


	//   ....[19]....
        /*011c*/ 	.word	0xffffffff


	//   ....[20]....
        /*0120*/ 	.word	0xffffffff


	//   ....[21]....
        /*0124*/ 	.word	0xffffffff


	//   ....[22]....
        /*0128*/ 	.word	0xffffffff


	//   ....[23]....
        /*012c*/ 	.word	0xffffffff


	//   ....[24]....
        /*0130*/ 	.word	0xffffffff


	//   ....[25]....
        /*0134*/ 	.word	0xffffffff


	//   ....[26]....
        /*0138*/ 	.word	0xffffffff


	//   ....[27]....
        /*013c*/ 	.word	0xffffffff


	//   ....[28]....
        /*0140*/ 	.word	0xffffffff


	//   ....[29]....
        /*0144*/ 	.word	0xffffffff


	//   ....[30]....
        /*0148*/ 	.word	0xffffffff


	//   ....[31]....
        /*014c*/ 	.word	0xffffffff


	//   ....[32]....
        /*0150*/ 	.word	0xffffffff


	//   ....[33]....
        /*0154*/ 	.word	0xffffffff


	//   ....[34]....
        /*0158*/ 	.word	0xffffffff


	//   ....[35]....
        /*015c*/ 	.word	0xffffffff


	//   ....[36]....
        /*0160*/ 	.word	0xffffffff


	//   ....[37]....
        /*0164*/ 	.word	0xffffffff


	//   ....[38]....
        /*0168*/ 	.word	0xffffffff


	//   ....[39]....
        /*016c*/ 	.word	0xffffffff


	//   ....[40]....
        /*0170*/ 	.word	0xffffffff


	//   ....[41]....
        /*0174*/ 	.word	0xffffffff


	//   ....[42]....
        /*0178*/ 	.word	0xffffffff


	//   ....[43]....
        /*017c*/ 	.word	0xffffffff


	//   ....[44]....
        /*0180*/ 	.word	0xffffffff


	//   ....[45]....
        /*0184*/ 	.word	0xffffffff


	//   ....[46]....
        /*0188*/ 	.word	0xffffffff


	//   ....[47]....
        /*018c*/ 	.word	0xffffffff


	//   ....[48]....
        /*0190*/ 	.word	0xffffffff


	//   ....[49]....
        /*0194*/ 	.word	0xffffffff


	//   ....[50]....
        /*0198*/ 	.word	0xffffffff


	//   ....[51]....
        /*019c*/ 	.word	0xffffffff


	//   ....[52]....
        /*01a0*/ 	.word	0xffffffff


	//   ....[53]....
        /*01a4*/ 	.word	0xffffffff


	//   ....[54]....
        /*01a8*/ 	.word	0xffffffff


	//   ....[55]....
        /*01ac*/ 	.word	0xffffffff


	//   ....[56]....
        /*01b0*/ 	.word	0xffffffff


	//   ....[57]....
        /*01b4*/ 	.word	0xffffffff


	//   ....[58]....
        /*01b8*/ 	.word	0xffffffff


	//   ....[59]....
        /*01bc*/ 	.word	0xffffffff


	//   ....[60]....
        /*01c0*/ 	.word	0xffffffff


	//   ....[61]....
        /*01c4*/ 	.word	0xffffffff


	//   ....[62]....
        /*01c8*/ 	.word	0xffffffff


	//   ....[63]....
        /*01cc*/ 	.word	0xffffffff


	//   ....[64]....
        /*01d0*/ 	.word	0xffffffff


	//   ....[65]....
        /*01d4*/ 	.word	0xffffffff


	//   ....[66]....
        /*01d8*/ 	.word	0xffffffff


	//   ....[67]....
        /*01dc*/ 	.word	0xffffffff


	//   ....[68]....
        /*01e0*/ 	.word	0xffffffff


	//   ....[69]....
        /*01e4*/ 	.word	0xffffffff


	//   ....[70]....
        /*01e8*/ 	.word	0xffffffff


	//   ....[71]....
        /*01ec*/ 	.word	0xffffffff


	//   ....[72]....
        /*01f0*/ 	.word	0xffffffff


	//   ....[73]....
        /*01f4*/ 	.word	0xffffffff


	//   ....[74]....
        /*01f8*/ 	.word	0xffffffff


	//   ....[75]....
        /*01fc*/ 	.word	0xffffffff


	//   ....[76]....
        /*0200*/ 	.word	0xffffffff


	//   ....[77]....
        /*0204*/ 	.word	0xffffffff


	//   ....[78]....
        /*0208*/ 	.word	0xffffffff


	//   ....[79]....
        /*020c*/ 	.word	0xffffffff


	//   ....[80]....
        /*0210*/ 	.word	0xffffffff


	//   ....[81]....
        /*0214*/ 	.word	0xffffffff


	//   ....[82]....
        /*0218*/ 	.word	0xffffffff


	//----- nvinfo : EIATTR_COOP_GROUP_INSTR_OFFSETS
	.align		4
.L_2465:
        /*021c*/ 	.byte	0x04, 0x28
        /*021e*/ 	.short	(.L_2467 - .L_2466)


	//   ....[0]....
.L_2466:
        /*0220*/ 	.word	0x000014b0


	//   ....[1]....
        /*0224*/ 	.word	0x00001ab0


	//   ....[2]....
        /*0228*/ 	.word	0x00001fb0


	//   ....[3]....
        /*022c*/ 	.word	0x00003b50


	//   ....[4]....
        /*0230*/ 	.word	0x00005cc0


	//   ....[5]....
        /*0234*/ 	.word	0x00006080


	//   ....[6]....
        /*0238*/ 	.word	0x000060b0


	//   ....[7]....
        /*023c*/ 	.word	0x00006180


	//   ....[8]....
        /*0240*/ 	.word	0x000061b0


	//   ....[9]....
        /*0244*/ 	.word	0x000061d0


	//   ....[10]....
        /*0248*/ 	.word	0x00006230


	//   ....[11]....
        /*024c*/ 	.word	0x00006280


	//   ....[12]....
        /*0250*/ 	.word	0x000062b0


	//   ....[13]....
        /*0254*/ 	.word	0x000062d0


	//   ....[14]....
        /*0258*/ 	.word	0x00006310


	//   ....[15]....
        /*025c*/ 	.word	0x00006350


	//   ....[16]....
        /*0260*/ 	.word	0x00006360


	//   ....[17]....
        /*0264*/ 	.word	0x00006400


	//   ....[18]....
        /*0268*/ 	.word	0x00006440


	//   ....[19]....
        /*026c*/ 	.word	0x00006450


	//   ....[20]....
        /*0270*/ 	.word	0x00006490


	//   ....[21]....
        /*0274*/ 	.word	0x000064e0


	//   ....[22]....
        /*0278*/ 	.word	0x00006530


	//   ....[23]....
        /*027c*/ 	.word	0x00006550


	//   ....[24]....
        /*0280*/ 	.word	0x00006570


	//   ....[25]....
        /*0284*/ 	.word	0x000066f0


	//   ....[26]....
        /*0288*/ 	.word	0x00006730


	//   ....[27]....
        /*028c*/ 	.word	0x00006760


	//   ....[28]....
        /*0290*/ 	.word	0x00006790


	//   ....[29]....
        /*0294*/ 	.word	0x00006990


	//   ....[30]....
        /*0298*/ 	.word	0x000069a0


	//   ....[31]....
        /*029c*/ 	.word	0x00007240


	//   ....[32]....
        /*02a0*/ 	.word	0x00007af0


	//   ....[33]....
        /*02a4*/ 	.word	0x00007b40


	//   ....[34]....
        /*02a8*/ 	.word	0x00007b60


	//   ....[35]....
        /*02ac*/ 	.word	0x00007c80


	//   ....[36]....
        /*02b0*/ 	.word	0x00007ca0


	//   ....[37]....
        /*02b4*/ 	.word	0x00007cc0


	//   ....[38]....
        /*02b8*/ 	.word	0x00007cd0


	//   ....[39]....
        /*02bc*/ 	.word	0x00007dc0


	//   ....[40]....
        /*02c0*/ 	.word	0x00007df0


	//   ....[41]....
        /*02c4*/ 	.word	0x00007e00


	//   ....[42]....
        /*02c8*/ 	.word	0x00007e10


	//   ....[43]....
        /*02cc*/ 	.word	0x00007f00


	//   ....[44]....
        /*02d0*/ 	.word	0x00007f30


	//   ....[45]....
        /*02d4*/ 	.word	0x00007f40


	//   ....[46]....
        /*02d8*/ 	.word	0x00007f50


	//   ....[47]....
        /*02dc*/ 	.word	0x00008040


	//   ....[48]....
        /*02e0*/ 	.word	0x00008070


	//   ....[49]....
        /*02e4*/ 	.word	0x00008080


	//   ....[50]....
        /*02e8*/ 	.word	0x00008090


	//   ....[51]....
        /*02ec*/ 	.word	0x00008170


	//   ....[52]....
        /*02f0*/ 	.word	0x000081b0


	//   ....[53]....
        /*02f4*/ 	.word	0x000081c0


	//   ....[54]....
        /*02f8*/ 	.word	0x00008250


	//   ....[55]....
        /*02fc*/ 	.word	0x00008260


	//   ....[56]....
        /*0300*/ 	.word	0x00008270


	//   ....[57]....
        /*0304*/ 	.word	0x00008280


	//   ....[58]....
        /*0308*/ 	.word	0x00008290


	//   ....[59]....
        /*030c*/ 	.word	0x000082b0


	//   ....[60]....
        /*0310*/ 	.word	0x000082c0


	//   ....[61]....
        /*0314*/ 	.word	0x0000c120


	//   ....[62]....
        /*0318*/ 	.word	0x0000c160


	//   ....[63]....
        /*031c*/ 	.word	0x0000c2f0


	//   ....[64]....
        /*0320*/ 	.word	0x0000c330


	//   ....[65]....
        /*0324*/ 	.word	0x0000c410


	//   ....[66]....
        /*0328*/ 	.word	0x0000c430


	//   ....[67]....
        /*032c*/ 	.word	0x0000c460


	//   ....[68]....
        /*0330*/ 	.word	0x0000c480


	//   ....[69]....
        /*0334*/ 	.word	0x0000c4c0


	//   ....[70]....
        /*0338*/ 	.word	0x0000c500


	//   ....[71]....
        /*033c*/ 	.word	0x0000c980


	//   ....[72]....
        /*0340*/ 	.word	0x0000d360


	//   ....[73]....
        /*0344*/ 	.word	0x0000da50


	//   ....[74]....
        /*0348*/ 	.word	0x0000da70


	//   ....[75]....
        /*034c*/ 	.word	0x0000daa0


	//   ....[76]....
        /*0350*/ 	.word	0x0000dad0


	//   ....[77]....
        /*0354*/ 	.word	0x0000daf0


	//   ....[78]....
        /*0358*/ 	.word	0x0000dc40


	//   ....[79]....
        /*035c*/ 	.word	0x0000dc60


	//   ....[80]....
        /*0360*/ 	.word	0x0000dc90


	//   ....[81]....
        /*0364*/ 	.word	0x0000dcc0


	//   ....[82]....
        /*0368*/ 	.word	0x0000dce0


	//----- nvinfo : EIATTR_EXIT_INSTR_OFFSETS
	.align		4
.L_2467:
        /*036c*/ 	.byte	0x04, 0x1c
        /*036e*/ 	.short	(.L_2469 - .L_2468)


	//   ....[0]....
.L_2468:
        /*0370*/ 	.word	0x0000ddd0


	//   ....[1]....
        /*0374*/ 	.word	0x0000dfc0


	//----- nvinfo : EIATTR_MAX_THREADS
	.align		4
.L_2469:
        /*0378*/ 	.byte	0x04, 0x05
        /*037a*/ 	.short	(.L_2471 - .L_2470)
.L_2470:
        /*037c*/ 	.word	0x00000020
        /*0380*/ 	.word	0x00000001
        /*0384*/ 	.word	0x00000001


	//----- nvinfo : EIATTR_CRS_STACK_SIZE
	.align		4
.L_2471:
        /*0388*/ 	.byte	0x04, 0x1e
        /*038a*/ 	.short	(.L_2473 - .L_2472)
.L_2472:
        /*038c*/ 	.word	0x00000000


	//----- nvinfo : EIATTR_CBANK_PARAM_SIZE
	.align		4
.L_2473:
        /*0390*/ 	.byte	0x03, 0x19
        /*0392*/ 	.short	0x01f0


	//----- nvinfo : EIATTR_PARAM_CBANK
	.align		4
        /*0394*/ 	.byte	0x04, 0x0a
        /*0396*/ 	.short	(.L_2475 - .L_2474)
	.align		4
.L_2474:
        /*0398*/ 	.word	index@(.nv.constant0._Z25selective_scan_bwd_kernelI32Selective_Scan_bwd_kernel_traitsILi32ELi16ELb0ELb1ELb1ELb0ELb0EN3c108BFloat16ENS1_7complexIfEEEEv12SSMParamsBwd)
        /*039c*/ 	.short	0x0210
        /*039e*/ 	.short	0x01f0


	//----- nvinfo : EIATTR_SW_WAR
	.align		4
.L_2475:
        /*03a0*/ 	.byte	0x04, 0x36
        /*03a2*/ 	.short	(.L_2477 - .L_2476)
.L_2476:
        /*03a4*/ 	.word	0x00000008
.L_2477:


//--------------------- .nv.info._Z25selective_scan_bwd_kernelI32Selective_Scan_bwd_kernel_traitsILi32ELi16ELb0ELb1ELb1ELb0ELb1EN3c108BFloat16ENS1_7complexIfEEEEv12SSMParamsBwd --------------------------
	.section	.nv.info._Z25selective_scan_bwd_kernelI32Selective_Scan_bwd_kernel_traitsILi32ELi16ELb0ELb1ELb1ELb0ELb1EN3c108BFloat16ENS1_7complexIfEEEEv12SSMParamsBwd,"",@"SHT_CUDA_INFO"
	.sectionflags	@""
	.align	4


	//----- nvinfo : EIATTR_CUDA_API_VERSION
	.align		4
        /*0000*/ 	.byte	0x04, 0x37
        /*0002*/ 	.short	(.L_2479 - .L_2478)
.L_2478:
        /*0004*/ 	.word	0x00000082


	//----- nvinfo : EIATTR_KPARAM_INFO
	.align		4
.L_2479:
        /*0008*/ 	.byte	0x04, 0x17
        /*000a*/ 	.short	(.L_2481 - .L_2480)
.L_2480:
        /*000c*/ 	.word	0x00000000
        /*0010*/ 	.short	0x0000
        /*0012*/ 	.short	0x0000
        /*0014*/ 	.byte	0x00, 0xf0, 0xc1, 0x07


	//----- nvinfo : EIATTR_SPARSE_MMA_MASK
	.align		4
.L_2481:
        /*0018*/ 	.byte	0x03, 0x50
        /*001a*/ 	.short	0x0000


	//----- nvinfo : EIATTR_MAXREG_COUNT
	.align		4
        /*001c*/ 	.byte	0x03, 0x1b
        /*001e*/ 	.short	0x00ff


	//----- nvinfo : EIATTR_NUM_BARRIERS
	.align		4
        /*0020*/ 	.byte	0x02, 0x4c
        /*0022*/ 	.byte	0x01
	.zero		1


	//----- nvinfo : EIATTR_ANNOTATIONS
	.align		4
        /*0024*/ 	.byte	0x04, 0x55
        /*0026*/ 	.short	(.L_2483 - .L_2482)


	//   ....[0]....
.L_2482:
        /* <DEDUP_REMOVED lines=9> */


	//----- nvinfo : EIATTR_MERCURY_ISA_VERSION
	.align		4
.L_2483:
        /*00a8*/ 	.byte	0x03, 0x5f
        /*00aa*/ 	.short	0x0101


	//----- nvinfo : EIATTR_COOP_GROUP_MASK_REGIDS
	.align		4
        /*00ac*/ 	.byte	0x04, 0x29
        /*00ae*/ 	.short	(.L_2485 - .L_2484)


	//   ....[0]....
.L_2484:
        /*00b0*/ 	.word	0xffffffff


	//   ....[1]....
        /*00b4*/ 	.word	0xffffffff


	//   ....[2]....
        /*00b8*/ 	.word	0xffffffff


	//   ....[3]....
        /*00bc*/ 	.word	0xffffffff


	//   ....[4]....
        /*00c0*/ 	.word	0xffffffff


	//   ....[5]....
        /*00c4*/ 	.word	0xffffffff


	//   ....[6]....
        /*00c8*/ 	.word	0xffffffff


	//   ....[7]....
        /*00cc*/ 	.word	0xffffffff


	//   ....[8]....
        /*00d0*/ 	.word	0xffffffff


	//   ....[9]....
        /*00d4*/ 	.word	0xffffffff


	//   ....[10]....
        /*00d8*/ 	.word	0xffffffff


	//   ....[11]....
        /*00dc*/ 	.word	0xffffffff


	//   ....[12]....
        /*00e0*/ 	.word	0xffffffff


	//   ....[13]....
        /*00e4*/ 	.word	0xffffffff


	//   ....[14]....
        /*00e8*/ 	.word	0xffffffff


	//   ....[15]....
        /*00ec*/ 	.word	0xffffffff


	//   ....[16]....
        /*00f0*/ 	.word	0xffffffff


	//   ....[17]....
        /*00f4*/ 	.word	0xffffffff


	//   ....[18]....
        /*00f8*/ 	.word	0xffffffff


	//   ....[19]....
        /*00fc*/ 	.word	0xffffffff


	//   ....[20]....
        /*0100*/ 	.word	0xffffffff


	//   ....[21]....
        /*0104*/ 	.word	0xffffffff


	//   ....[22]....
        /*0108*/ 	.word	0xffffffff


	//   ....[23]....
        /*010c*/ 	.word	0xffffffff


	//   ....[24]....
        /*0110*/ 	.word	0xffffffff


	//   ....[25]....
        /*0114*/ 	.word	0xffffffff


	//   ....[26]....
        /*0118*/ 	.word	0xffffffff


	//   ....[27]....
        /*011c*/ 	.word	0xffffffff


	//   ....[28]....
        /*0120*/ 	.word	0xffffffff


	//   ....[29]....
        /*0124*/ 	.word	0xffffffff


	//   ....[30]....
        /*0128*/ 	.word	0xffffffff


	//   ....[31]....
        /*012c*/ 	.word	0xffffffff


	//   ....[32]....
        /*0130*/ 	.word	0xffffffff


	//   ....[33]....
        /*0134*/ 	.word	0xffffffff


	//   ....[34]....
        /*0138*/ 	.word	0xffffffff


	//   ....[35]....
        /*013c*/ 	.word	0xffffffff


	//   ....[36]....
        /*0140*/ 	.word	0xffffffff


	//   ....[37]....
        /*0144*/ 	.word	0xffffffff


	//   ....[38]....
        /*0148*/ 	.word	0xffffffff


	//   ....[39]....
        /*014c*/ 	.word	0xffffffff


	//   ....[40]....
        /*0150*/ 	.word	0xffffffff


	//   ....[41]....
        /*0154*/ 	.word	0xffffffff


	//   ....[42]....
        /*0158*/ 	.word	0xffffffff


	//   ....[43]....
        /*015c*/ 	.word	0xffffffff


	//   ....[44]....
        /*0160*/ 	.word	0xffffffff


	//   ....[45]....
        /*0164*/ 	.word	0xffffffff


	//   ....[46]....
        /*0168*/ 	.word	0xffffffff


	//   ....[47]....
        /*016c*/ 	.word	0xffffffff


	//   ....[48]....
        /*0170*/ 	.word	0xffffffff


	//   ....[49]....
        /*0174*/ 	.word	0xffffffff


	//   ....[50]....
        /*0178*/ 	.word	0xffffffff


	//   ....[51]....
        /*017c*/ 	.word	0xffffffff


	//   ....[52]....
        /*0180*/ 	.word	0xffffffff


	//   ....[53]....
        /*0184*/ 	.word	0xffffffff


	//   ....[54]....
        /*0188*/ 	.word	0xffffffff


	//   ....[55]....
        /*018c*/ 	.word	0xffffffff


	//   ....[56]....
        /*0190*/ 	.word	0xffffffff


	//   ....[57]....
        /*0194*/ 	.word	0xffffffff


	//   ....[58]....
        /*0198*/ 	.word	0xffffffff


	//   ....[59]....
        /*019c*/ 	.word	0xffffffff


	//   ....[60]....
        /*01a0*/ 	.word	0xffffffff


	//   ....[61]....
        /*01a4*/ 	.word	0xffffffff


	//   ....[62]....
        /*01a8*/ 	.word	0xffffffff


	//   ....[63]....
        /*01ac*/ 	.word	0xffffffff


	//   ....[64]....
        /*01b0*/ 	.word	0xffffffff


	//   ....[65]....
        /*01b4*/ 	.word	0xffffffff


	//   ....[66]....
        /*01b8*/ 	.word	0xffffffff


	//   ....[67]....
        /*01bc*/ 	.word	0xffffffff


	//   ....[68]....
        /*01c0*/ 	.word	0xffffffff


	//   ....[69]....
        /*01c4*/ 	.word	0xffffffff


	//   ....[70]....
        /*01c8*/ 	.word	0xffffffff


	//   ....[71]....
        /*01cc*/ 	.word	0xffffffff


	//   ....[72]....
        /*01d0*/ 	.word	0xffffffff


	//   ....[73]....
        /*01d4*/ 	.word	0xffffffff


	//   ....[74]....
        /*01d8*/ 	.word	0xffffffff


	//   ....[75]....
        /*01dc*/ 	.word	0xffffffff


	//   ....[76]....
        /*01e0*/ 	.word	0xffffffff


	//   ....[77]....
        /*01e4*/ 	.word	0xffffffff


	//   ....[78]....
        /*01e8*/ 	.word	0xffffffff


	//   ....[79]....
        /*01ec*/ 	.word	0xffffffff


	//   ....[80]....
        /*01f0*/ 	.word	0xffffffff


	//   ....[81]....
        /*01f4*/ 	.word	0xffffffff


	//   ....[82]....
        /*01f8*/ 	.word	0xffffffff


	//   ....[83]....
        /*01fc*/ 	.word	0xffffffff


	//   ....[84]....
        /*0200*/ 	.word	0xffffffff


	//   ....[85]....
        /*0204*/ 	.word	0xffffffff


	//   ....[86]....
        /*0208*/ 	.word	0xffffffff


	//----- nvinfo : EIATTR_COOP_GROUP_INSTR_OFFSETS
	.align		4
.L_2485:
        /*020c*/ 	.byte	0x04, 0x28
        /*020e*/ 	.short	(.L_2487 - .L_2486)


	//   ....[0]....
.L_2486:
        /*0210*/ 	.word	0x00001570


	//   ....[1]....
        /*0214*/ 	.word	0x00001aa0


	//   ....[2]....
        /*0218*/ 	.word	0x000023e0


	//   ....[3]....
        /*021c*/ 	.word	0x00002860


	//   ....[4]....
        /*0220*/ 	.word	0x00002ff0


	//   ....[5]....
        /*0224*/ 	.word	0x00003bc0


	//   ....[6]....
        /*0228*/ 	.word	0x00004910


	//   ....[7]....
        /*022c*/ 	.word	0x000066f0


	//   ....[8]....
        /*0230*/ 	.word	0x000087f0


	//   ....[9]....
        /*0234*/ 	.word	0x00008bb0


	//   ....[10]....
        /*0238*/ 	.word	0x00008be0


	//   ....[11]....
        /*023c*/ 	.word	0x00008ca0


	//   ....[12]....
        /*0240*/ 	.word	0x00008cd0


	//   ....[13]....
        /*0244*/ 	.word	0x00008cf0


	//   ....[14]....
        /*0248*/ 	.word	0x00008d50


	//   ....[15]....
        /*024c*/ 	.word	0x00008da0


	//   ....[16]....
        /*0250*/ 	.word	0x00008dd0


	//   ....[17]....
        /*0254*/ 	.word	0x00008df0


	//   ....[18]....
        /*0258*/ 	.word	0x00008e30


	//   ....[19]....
        /*025c*/ 	.word	0x00008e70


	//   ....[20]....
        /*0260*/ 	.word	0x00008e80


	//   ....[21]....
        /*0264*/ 	.word	0x00008f20


	//   ....[22]....
        /*0268*/ 	.word	0x00008f60


	//   ....[23]....
        /*026c*/ 	.word	0x00008f70


	//   ....[24]....
        /*0270*/ 	.word	0x00008fb0


	//   ....[25]....
        /*0274*/ 	.word	0x00009000


	//   ....[26]....
        /*0278*/ 	.word	0x00009050


	//   ....[27]....
        /*027c*/ 	.word	0x00009070


	//   ....[28]....
        /*0280*/ 	.word	0x00009090


	//   ....[29]....
        /*0284*/ 	.word	0x00009210


	//   ....[30]....
        /*0288*/ 	.word	0x00009250


	//   ....[31]....
        /*028c*/ 	.word	0x00009290


	//   ....[32]....
        /*0290*/ 	.word	0x000092c0


	//   ....[33]....
        /*0294*/ 	.word	0x000093b0


	//   ....[34]....
        /*0298*/ 	.word	0x000093c0


	//   ....[35]....
        /*029c*/ 	.word	0x0000a5e0


	//   ....[36]....
        /*02a0*/ 	.word	0x0000a650


	//   ....[37]....
        /*02a4*/ 	.word	0x0000a670


	//   ....[38]....
        /*02a8*/ 	.word	0x0000a680


	//   ....[39]....
        /*02ac*/ 	.word	0x0000a7a0


	//   ....[40]....
        /*02b0*/ 	.word	0x0000a7c0


	//   ....[41]....
        /*02b4*/ 	.word	0x0000a7e0


	//   ....[42]....
        /*02b8*/ 	.word	0x0000a7f0


	//   ....[43]....
        /*02bc*/ 	.word	0x0000a8f0


	//   ....[44]....
        /*02c0*/ 	.word	0x0000a900


	//   ....[45]....
        /*02c4*/ 	.word	0x0000a910


	//   ....[46]....
        /*02c8*/ 	.word	0x0000a940


	//   ....[47]....
        /*02cc*/ 	.word	0x0000aa40


	//   ....[48]....
        /*02d0*/ 	.word	0x0000aa50


	//   ....[49]....
        /*02d4*/ 	.word	0x0000aa60


	//   ....[50]....
        /*02d8*/ 	.word	0x0000aa90


	//   ....[51]....
        /*02dc*/ 	.word	0x0000ab90


	//   ....[52]....
        /*02e0*/ 	.word	0x0000aba0


	//   ....[53]....
        /*02e4*/ 	.word	0x0000abb0


	//   ....[54]....
        /*02e8*/ 	.word	0x0000abe0


	//   ....[55]....
        /*02ec*/ 	.word	0x0000acc0


	//   ....[56]....
        /*02f0*/ 	.word	0x0000ad00


	//   ....[57]....
        /*02f4*/ 	.word	0x0000ad10


	//   ....[58]....
        /*02f8*/ 	.word	0x0000ada0


	//   ....[59]....
        /*02fc*/ 	.word	0x0000adb0


	//   ....[60]....
        /*0300*/ 	.word	0x0000adc0


	//   ....[61]....
        /*0304*/ 	.word	0x0000add0


	//   ....[62]....
        /*0308*/ 	.word	0x0000adf0


	//   ....[63]....
        /*030c*/ 	.word	0x0000ae10


	//   ....[64]....
        /*0310*/ 	.word	0x0000ae20


	//   ....[65]....
        /*0314*/ 	.word	0x0000ec90


	//   ....[66]....
        /*0318*/ 	.word	0x0000ecd0


	//   ....[67]....
        /*031c*/ 	.word	0x0000ee60


	//   ....[68]....
        /*0320*/ 	.word	0x0000eea0


	//   ....[69]....
        /*0324*/ 	.word	0x0000eff0


	//   ....[70]....
        /*0328*/ 	.word	0x0000f010


	//   ....[71]....
        /*032c*/ 	.word	0x0000f040


	//   ....[72]....
        /*0330*/ 	.word	0x0000f060


	//   ....[73]....
        /*0334*/ 	.word	0x0000f090


	//   ....[74]....
        /*0338*/ 	.word	0x0000f0b0


	//   ....[75]....
        /*033c*/ 	.word	0x0000f520


	//   ....[76]....
        /*0340*/ 	.word	0x0000ff40


	//   ....[77]....
        /*0344*/ 	.word	0x00010600


	//   ....[78]....
        /*0348*/ 	.word	0x00010620


	//   ....[79]....
        /*034c*/ 	.word	0x00010650


	//   ....[80]....
        /*0350*/ 	.word	0x00010680


	//   ....[81]....
        /*0354*/ 	.word	0x000106a0


	//   ....[82]....
        /*0358*/ 	.word	0x000107f0


	//   ....[83]....
        /*035c*/ 	.word	0x00010810


	//   ....[84]....
        /*0360*/ 	.word	0x00010840


	//   ....[85]....
        /*0364*/ 	.word	0x00010870


	//   ....[86]....
        /*0368*/ 	.word	0x00010890


	//----- nvinfo : EIATTR_EXIT_INSTR_OFFSETS
	.align		4
.L_2487:
        /*036c*/ 	.byte	0x04, 0x1c
        /*036e*/ 	.short	(.L_2489 - .L_2488)


	//   ....[0]....
.L_2488:
        /*0370*/ 	.word	0x00010980


	//   ....[1]....
        /*0374*/ 	.word	0x00010b70


	//----- nvinfo : EIATTR_MAX_THREADS
	.align		4
.L_2489:
        /*0378*/ 	.byte	0x04, 0x05
        /*037a*/ 	.short	(.L_2491 - .L_2490)
.L_2490:
        /*037c*/ 	.word	0x00000020
        /*0380*/ 	.word	0x00000001
        /*0384*/ 	.word	0x00000001


	//----- nvinfo : EIATTR_CRS_STACK_SIZE
	.align		4
.L_2491:
        /*0388*/ 	.byte	0x04, 0x1e
        /*038a*/ 	.short	(.L_2493 - .L_2492)
.L_2492:
        /*038c*/ 	.word	0x00000000


	//----- nvinfo : EIATTR_CBANK_PARAM_SIZE
	.align		4
.L_2493:
        /*0390*/ 	.byte	0x03, 0x19
        /*0392*/ 	.short	0x01f0


	//----- nvinfo : EIATTR_PARAM_CBANK
	.align		4
        /*0394*/ 	.byte	0x04, 0x0a
        /*0396*/ 	.short	(.L_2495 - .L_2494)
	.align		4
.L_2494:
        /*0398*/ 	.word	index@(.nv.constant0._Z25selective_scan_bwd_kernelI32Selective_Scan_bwd_kernel_traitsILi32ELi16ELb0ELb1ELb1ELb0ELb1EN3c108BFloat16ENS1_7complexIfEEEEv12SSMParamsBwd)
        /*039c*/ 	.short	0x0210
        /*039e*/ 	.short	0x01f0


	//----- nvinfo : EIATTR_SW_WAR
	.align		4
.L_2495:
        /*03a0*/ 	.byte	0x04, 0x36
        /*03a2*/ 	.short	(.L_2497 - .L_2496)
.L_2496:
        /*03a4*/ 	.word	0x00000008
.L_2497:


//--------------------- .nv.info._Z25selective_scan_bwd_kernelI32Selective_Scan_bwd_kernel_traitsILi32ELi16ELb0ELb1ELb1ELb1ELb0EN3c108BFloat16ENS1_7complexIfEEEEv12SSMParamsBwd --------------------------
	.section	.nv.info._Z25selective_scan_bwd_kernelI32Selective_Scan_bwd_kernel_traitsILi32ELi16ELb0ELb1ELb1ELb1ELb0EN3c108BFloat16ENS1_7complexIfEEEEv12SSMParamsBwd,"",@"SHT_CUDA_INFO"
	.sectionflags	@""
	.align	4


	//----- nvinfo : EIATTR_CUDA_API_VERSION
	.align		4
        /*0000*/ 	.byte	0x04, 0x37
        /*0002*/ 	.short	(.L_2499 - .L_2498)
.L_2498:
        /*0004*/ 	.word	0x00000082


	//----- nvinfo : EIATTR_KPARAM_INFO
	.align		4
.L_2499:
        /*0008*/ 	.byte	0x04, 0x17
        /*000a*/ 	.short	(.L_2501 - .L_2500)
.L_2500:
        /*000c*/ 	.word	0x00000000
        /*0010*/ 	.short	0x0000
        /*0012*/ 	.short	0x0000
        /*0014*/ 	.byte	0x00, 0xf0, 0xc1, 0x07


	//----- nvinfo : EIATTR_SPARSE_MMA_MASK
	.align		4
.L_2501:
        /*0018*/ 	.byte	0x03, 0x50
        /*001a*/ 	.short	0x0000


	//----- nvinfo : EIATTR_MAXREG_COUNT
	.align		4
        /*001c*/ 	.byte	0x03, 0x1b
        /*001e*/ 	.short	0x00ff


	//----- nvinfo : EIATTR_NUM_BARRIERS
	.align		4
        /*0020*/ 	.byte	0x02, 0x4c
        /*0022*/ 	.byte	0x01
	.zero		1


	//----- nvinfo : EIATTR_ANNOTATIONS
	.align		4
        /*0024*/ 	.byte	0x04, 0x55
        /*0026*/ 	.short	(.L_2503 - .L_2502)


	//   ....[0]....
.L_2502:
        /* <DEDUP_REMOVED lines=11> */


	//----- nvinfo : EIATTR_MERCURY_ISA_VERSION
	.align		4
.L_2503:
        /*00c8*/ 	.byte	0x03, 0x5f
        /*00ca*/ 	.short	0x0101


	//----- nvinfo : EIATTR_COOP_GROUP_MASK_REGIDS
	.align		4
        /*00cc*/ 	.byte	0x04, 0x29
        /*00ce*/ 	.short	(.L_2505 - .L_2504)


	//   ....[0]....
.L_2504:
        /*00d0*/ 	.word	0xffffffff


	//   ....[1]....
        /*00d4*/ 	.word	0xffffffff


	//   ....[2]....
        /*00d8*/ 	.word	0xffffffff


	//   ....[3]....
        /*00dc*/ 	.word	0xffffffff


	//   ....[4]....
        /*00e0*/ 	.word	0xffffffff


	//   ....[5]....
        /*00e4*/ 	.word	0xffffffff


	//   ....[6]....
        /*00e8*/ 	.word	0xffffffff


	//   ....[7]....
        /*00ec*/ 	.word	0xffffffff


	//   ....[8]....
        /*00f0*/ 	.word	0xffffffff


	//   ....[9]....
        /*00f4*/ 	.word	0xffffffff


	//   ....[10]....
        /*00f8*/ 	.word	0xffffffff


	//   ....[11]....
        /*00fc*/ 	.word	0xffffffff


	//   ....[12]....
        /*0100*/ 	.word	0xffffffff


	//   ....[13]....
        /*0104*/ 	.word	0xffffffff


	//   ....[14]....
        /*0108*/ 	.word	0xffffffff


	//   ....[15]....
        /*010c*/ 	.word	0xffffffff


	//   ....[16]....
        /*0110*/ 	.word	0xffffffff


	//   ....[17]....
        /*0114*/ 	.word	0xffffffff


	//   ....[18]....
        /*0118*/ 	.word	0xffffffff


	//   ....[19]....
        /*011c*/ 	.word	0xffffffff


	//   ....[20]....
        /*0120*/ 	.word	0xffffffff


	//   ....[21]....
        /*0124*/ 	.word	0xffffffff


	//   ....[22]....
        /*0128*/ 	.word	0xffffffff


	//   ....[23]....
        /*012c*/ 	.word	0xffffffff


	//   ....[24]....
        /*0130*/ 	.word	0xffffffff


	//   ....[25]....
        /*0134*/ 	.word	0xffffffff


	//   ....[26]....
        /*0138*/ 	.word	0xffffffff


	//   ....[27]....
        /*013c*/ 	.word	0xffffffff


	//   ....[28]....
        /*0140*/ 	.word	0xffffffff


	//   ....[29]....
        /*0144*/ 	.word	0xffffffff


	//   ....[30]....
        /*0148*/ 	.word	0xffffffff


	//   ....[31]....
        /*014c*/ 	.word	0xffffffff


	//   ....[32]....
        /*0150*/ 	.word	0xffffffff


	//   ....[33]....
        /*0154*/ 	.word	0xffffffff


	//   ....[34]....
        /*0158*/ 	.word	0xffffffff


	//   ....[35]....
        /*015c*/ 	.word	0xffffffff


	//   ....[36]....
        /*0160*/ 	.word	0xffffffff


	//   ....[37]....
        /*0164*/ 	.word	0xffffffff


	//   ....[38]....
        /*0168*/ 	.word	0xffffffff


	//   ....[39]....
        /*016c*/ 	.word	0xffffffff


	//   ....[40]....
        /*0170*/ 	.word	0xffffffff


	//   ....[41]....
        /*0174*/ 	.word	0xffffffff


	//   ....[42]....
        /*0178*/ 	.word	0xffffffff


	//   ....[43]....
        /*017c*/ 	.word	0xffffffff


	//   ....[44]....
        /*0180*/ 	.word	0xffffffff


	//   ....[45]....
        /*0184*/ 	.word	0xffffffff


	//   ....[46]....
        /*0188*/ 	.word	0xffffffff


	//   ....[47]....
        /*018c*/ 	.word	0xffffffff


	//   ....[48]....
        /*0190*/ 	.word	0xffffffff


	//   ....[49]....
        /*0194*/ 	.word	0xffffffff


	//   ....[50]....
        /*0198*/ 	.word	0xffffffff


	//   ....[51]....
        /*019c*/ 	.word	0xffffffff


	//   ....[52]....
        /*01a0*/ 	.word	0xffffffff


	//   ....[53]....
        /*01a4*/ 	.word	0xffffffff


	//   ....[54]....
        /*01a8*/ 	.word	0xffffffff


	//   ....[55]....
        /*01ac*/ 	.word	0xffffffff


	//   ....[56]....
        /*01b0*/ 	.word	0xffffffff


	//   ....[57]....
        /*01b4*/ 	.word	0xffffffff


	//   ....[58]....
        /*01b8*/ 	.word	0xffffffff


	//   ....[59]....
        /*01bc*/ 	.word	0xffffffff


	//   ....[60]....
        /*01c0*/ 	.word	0xffffffff


	//   ....[61]....
        /*01c4*/ 	.word	0xffffffff


	//   ....[62]....
        /*01c8*/ 	.word	0xffffffff


	//   ....[63]....
        /*01cc*/ 	.word	0xffffffff


	//   ....[64]....
        /*01d0*/ 	.word	0xffffffff


	//   ....[65]....
        /*01d4*/ 	.word	0xffffffff


	//   ....[66]....
        /*01d8*/ 	.word	0xffffffff


	//   ....[67]....
        /*01dc*/ 	.word	0xffffffff


	//   ....[68]....
        /*01e0*/ 	.word	0xffffffff


	//   ....[69]....
        /*01e4*/ 	.word	0xffffffff


	//   ....[70]....
        /*01e8*/ 	.word	0xffffffff


	//   ....[71]....
        /*01ec*/ 	.word	0xffffffff


	//   ....[72]....
        /*01f0*/ 	.word	0xffffffff


	//   ....[73]....
        /*01f4*/ 	.word	0xffffffff


	//   ....[74]....
        /*01f8*/ 	.word	0xffffffff


	//   ....[75]....
        /*01fc*/ 	.word	0xffffffff


	//   ....[76]....
        /*0200*/ 	.word	0xffffffff


	//   ....[77]....
        /*0204*/ 	.word	0xffffffff


	//   ....[78]....
        /*0208*/ 	.word	0xffffffff


	//   ....[79]....
        /*020c*/ 	.word	0xffffffff


	//   ....[80]....
        /*0210*/ 	.word	0xffffffff


	//   ....[81]....
        /*0214*/ 	.word	0xffffffff


	//   ....[82]....
        /*0218*/ 	.word	0xffffffff


	//   ....[83]....
        /*021c*/ 	.word	0xffffffff


	//----- nvinfo : EIATTR_COOP_GROUP_INSTR_OFFSETS
	.align		4
.L_2505:
        /*0220*/ 	.byte	0x04, 0x28
        /*0222*/ 	.short	(.L_2507 - .L_2506)


	//   ....[0]....
.L_2506:
        /*0224*/ 	.word	0x000014b0


	//   ....[1]....
        /*0228*/ 	.word	0x000019f0


	//   ....[2]....
        /*022c*/ 	.word	0x00002070


	//   ....[3]....
        /*0230*/ 	.word	0x00006000


	//   ....[4]....
        /*0234*/ 	.word	0x00008090


	//   ....[5]....
        /*0238*/ 	.word	0x00008410


	//   ....[6]....
        /*023c*/ 	.word	0x00008440


	//   ....[7]....
        /*0240*/ 	.word	0x00008510


	//   ....[8]....
        /*0244*/ 	.word	0x00008540


	//   ....[9]....
        /*0248*/ 	.word	0x00008560


	//   ....[10]....
        /*024c*/ 	.word	0x000085c0


	//   ....[11]....
        /*0250*/ 	.word	0x00008610


	//   ....[12]....
        /*0254*/ 	.word	0x00008640


	//   ....[13]....
        /*0258*/ 	.word	0x00008660


	//   ....[14]....
        /*025c*/ 	.word	0x000086a0


	//   ....[15]....
        /*0260*/ 	.word	0x000086e0


	//   ....[16]....
        /*0264*/ 	.word	0x000086f0


	//   ....[17]....
        /*0268*/ 	.word	0x00008790


	//   ....[18]....
        /*026c*/ 	.word	0x000087d0


	//   ....[19]....
        /*0270*/ 	.word	0x000087e0


	//   ....[20]....
        /*0274*/ 	.word	0x00008820


	//   ....[21]....
        /*0278*/ 	.word	0x00008870


	//   ....[22]....
        /*027c*/ 	.word	0x000088c0


	//   ....[23]....
        /*0280*/ 	.word	0x000088e0


	//   ....[24]....
        /*0284*/ 	.word	0x00008900


	//   ....[25]....
        /*0288*/ 	.word	0x00008a80


	//   ....[26]....
        /*028c*/ 	.word	0x00008ac0


	//   ....[27]....
        /*0290*/ 	.word	0x00008af0


	//   ....[28]....
        /*0294*/ 	.word	0x00008b20


	//   ....[29]....
        /*0298*/ 	.word	0x00008d20


	//   ....[30]....
        /*029c*/ 	.word	0x00008d30


	//   ....[31]....
        /*02a0*/ 	.word	0x000095d0


	//   ....[32]....
        /*02a4*/ 	.word	0x00009e80


	//   ....[33]....
        /*02a8*/ 	.word	0x00009ed0


	//   ....[34]....
        /*02ac*/ 	.word	0x00009ef0


	//   ....[35]....
        /*02b0*/ 	.word	0x0000a010


	//   ....[36]....
        /*02b4*/ 	.word	0x0000a030


	//   ....[37]....
        /*02b8*/ 	.word	0x0000a050


	//   ....[38]....
        /*02bc*/ 	.word	0x0000a060


	//   ....[39]....
        /*02c0*/ 	.word	0x0000a150


	//   ....[40]....
        /*02c4*/ 	.word	0x0000a180


	//   ....[41]....
        /*02c8*/ 	.word	0x0000a190


	//   ....[42]....
        /*02cc*/ 	.word	0x0000a1a0


	//   ....[43]....
        /*02d0*/ 	.word	0x0000a290


	//   ....[44]....
        /*02d4*/ 	.word	0x0000a2c0


	//   ....[45]....
        /*02d8*/ 	.word	0x0000a2d0


	//   ....[46]....
        /*02dc*/ 	.word	0x0000a2e0


	//   ....[47]....
        /*02e0*/ 	.word	0x0000a3d0


	//   ....[48]....
        /*02e4*/ 	.word	0x0000a400


	//   ....[49]....
        /*02e8*/ 	.word	0x0000a410


	//   ....[50]....
        /*02ec*/ 	.word	0x0000a420


	//   ....[51]....
        /*02f0*/ 	.word	0x0000a500


	//   ....[52]....
        /*02f4*/ 	.word	0x0000a540


	//   ....[53]....
        /*02f8*/ 	.word	0x0000a550


	//   ....[54]....
        /*02fc*/ 	.word	0x0000a5e0


	//   ....[55]....
        /*0300*/ 	.word	0x0000a5f0


	//   ....[56]....
        /*0304*/ 	.word	0x0000a600


	//   ....[57]....
        /*0308*/ 	.word	0x0000a610


	//   ....[58]....
        /*030c*/ 	.word	0x0000a620


	//   ....[59]....
        /*0310*/ 	.word	0x0000a640


	//   ....[60]....
        /*0314*/ 	.word	0x0000a650


	//   ....[61]....
        /*0318*/ 	.word	0x0000e4b0


	//   ....[62]....
        /*031c*/ 	.word	0x0000e4f0


	//   ....[63]....
        /*0320*/ 	.word	0x0000e680


	//   ....[64]....
        /*0324*/ 	.word	0x0000e6c0


	//   ....[65]....
        /*0328*/ 	.word	0x0000e7a0


	//   ....[66]....
        /*032c*/ 	.word	0x0000e7c0


	//   ....[67]....
        /*0330*/ 	.word	0x0000e7f0


	//   ....[68]....
        /*0334*/ 	.word	0x0000e810


	//   ....[69]....
        /*0338*/ 	.word	0x0000e850


	//   ....[70]....
        /*033c*/ 	.word	0x0000e890


	//   ....[71]....
        /*0340*/ 	.word	0x0000f040


	//   ....[72]....
        /*0344*/ 	.word	0x0000f810


	//   ....[73]....
        /*0348*/ 	.word	0x00010480


	//   ....[74]....
        /*034c*/ 	.word	0x00010b50


	//   ....[75]....
        /*0350*/ 	.word	0x00010b70


	//   ....[76]....
        /*0354*/ 	.word	0x00010ba0


	//   ....[77]....
        /*0358*/ 	.word	0x00010bd0


	//   ....[78]....
        /*035c*/ 	.word	0x00010bf0


	//   ....[79]....
        /*0360*/ 	.word	0x00010d40


	//   ....[80]....
        /*0364*/ 	.word	0x00010d60


	//   ....[81]....
        /*0368*/ 	.word	0x00010d90


	//   ....[82]....
        /*036c*/ 	.word	0x00010dc0


	//   ....[83]....
        /*0370*/ 	.word	0x00010de0


	//----- nvinfo : EIATTR_EXIT_INSTR_OFFSETS
	.align		4
.L_2507:
        /*0374*/ 	.byte	0x04, 0x1c
        /*0376*/ 	.short	(.L_2509 - .L_2508)


	//   ....[0]....
.L_2508:
        /*0378*/ 	.word	0x00010ed0


	//   ....[1]....
        /*037c*/ 	.word	0x000110c0


	//----- nvinfo : EIATTR_MAX_THREADS
	.align		4
.L_2509:
        /*0380*/ 	.byte	0x04, 0x05
        /*0382*/ 	.short	(.L_2511 - .L_2510)
.L_2510:
        /*0384*/ 	.word	0x00000020
        /*0388*/ 	.word	0x00000001
        /*038c*/ 	.word	0x00000001


	//----- nvinfo : EIATTR_CRS_STACK_SIZE
	.align		4
.L_2511:
        /*0390*/ 	.byte	0x04, 0x1e
        /*0392*/ 	.short	(.L_2513 - .L_2512)
.L_2512:
        /*0394*/ 	.word	0x00000000


	//----- nvinfo : EIATTR_CBANK_PARAM_SIZE
	.align		4
.L_2513:
        /*0398*/ 	.byte	0x03, 0x19
        /*039a*/ 	.short	0x01f0


	//----- nvinfo : EIATTR_PARAM_CBANK
	.align		4
        /*039c*/ 	.byte	0x04, 0x0a
        /*039e*/ 	.short	(.L_2515 - .L_2514)
	.align		4
.L_2514:
        /*03a0*/ 	.word	index@(.nv.constant0._Z25selective_scan_bwd_kernelI32Selective_Scan_bwd_kernel_traitsILi32ELi16ELb0ELb1ELb1ELb1ELb0EN3c108BFloat16ENS1_7complexIfEEEEv12SSMParamsBwd)
        /*03a4*/ 	.short	0x0210
        /*03a6*/ 	.short	0x01f0


	//----- nvinfo : EIATTR_SW_WAR
	.align		4
.L_2515:
        /*03a8*/ 	.byte	0x04, 0x36
        /*03aa*/ 	.short	(.L_2517 - .L_2516)
.L_2516:
        /*03ac*/ 	.word	0x00000008
.L_2517:


//--------------------- .nv.info._Z25selective_scan_bwd_kernelI32Selective_Scan_bwd_kernel_traitsILi32ELi16ELb0ELb1ELb1ELb1ELb1EN3c108BFloat16ENS1_7complexIfEEEEv12SSMParamsBwd --------------------------
	.section	.nv.info._Z25selective_scan_bwd_kernelI32Selective_Scan_bwd_kernel_traitsILi32ELi16ELb0ELb1ELb1ELb1ELb1EN3c108BFloat16ENS1_7complexIfEEEEv12SSMParamsBwd,"",@"SHT_CUDA_INFO"
	.sectionflags	@""
	.align	4


	//----- nvinfo : EIATTR_CUDA_API_VERSION
	.align		4
        /*0000*/ 	.byte	0x04, 0x37
        /*0002*/ 	.short	(.L_2519 - .L_2518)
.L_2518:
        /*0004*/ 	.word	0x00000082


	//----- nvinfo : EIATTR_KPARAM_INFO
	.align		4
.L_2519:
        /*0008*/ 	.byte	0x04, 0x17
        /*000a*/ 	.short	(.L_2521 - .L_2520)
.L_2520:
        /*000c*/ 	.word	0x00000000
        /*0010*/ 	.short	0x0000
        /*0012*/ 	.short	0x0000
        /*0014*/ 	.byte	0x00, 0xf0, 0xc1, 0x07


	//----- nvinfo : EIATTR_SPARSE_MMA_MASK
	.align		4
.L_2521:
        /*0018*/ 	.byte	0x03, 0x50
        /*001a*/ 	.short	0x0000


	//----- nvinfo : EIATTR_MAXREG_COUNT
	.align		4
        /*001c*/ 	.byte	0x03, 0x1b
        /*001e*/ 	.short	0x00ff


	//----- nvinfo : EIATTR_NUM_BARRIERS
	.align		4
        /*0020*/ 	.byte	0x02, 0x4c
        /*0022*/ 	.byte	0x01
	.zero		1


	//----- nvinfo : EIATTR_ANNOTATIONS
	.align		4
        /*0024*/ 	.byte	0x04, 0x55
        /*0026*/ 	.short	(.L_2523 - .L_2522)


	//   ....[0]....
.L_2522:
        /* <DEDUP_REMOVED lines=9> */


	//----- nvinfo : EIATTR_MERCURY_ISA_VERSION
	.align		4
.L_2523:
        /*00a8*/ 	.byte	0x03, 0x5f
        /*00aa*/ 	.short	0x0101


	//----- nvinfo : EIATTR_COOP_GROUP_MASK_REGIDS
	.align		4
        /*00ac*/ 	.byte	0x04, 0x29
        /*00ae*/ 	.short	(.L_2525 - .L_2524)


	//   ....[0]....
.L_2524:
        /*00b0*/ 	.word	0xffffffff


	//   ....[1]....
        /*00b4*/ 	.word	0xffffffff


	//   ....[2]....
        /*00b8*/ 	.word	0xffffffff


	//   ....[3]....
        /*00bc*/ 	.word	0xffffffff


	//   ....[4]....
        /*00c0*/ 	.word	0xffffffff


	//   ....[5]....
        /*00c4*/ 	.word	0xffffffff


	//   ....[6]....
        /*00c8*/ 	.word	0xffffffff


	//   ....[7]....
        /*00cc*/ 	.word	0xffffffff


	//   ....[8]....
        /*00d0*/ 	.word	0xffffffff


	//   ....[9]....
        /*00d4*/ 	.word	0xffffffff


	//   ....[10]....
        /*00d8*/ 	.word	0xffffffff


	//   ....[11]....
        /*00dc*/ 	.word	0xffffffff


	//   ....[12]....
        /*00e0*/ 	.word	0xffffffff


	//   ....[13]....
        /*00e4*/ 	.word	0xffffffff


	//   ....[14]....
        /*00e8*/ 	.word	0xffffffff


	//   ....[15]....
        /*00ec*/ 	.word	0xffffffff


	//   ....[16]....
        /*00f0*/ 	.word	0xffffffff


	//   ....[17]....
        /*00f4*/ 	.word	0xffffffff


	//   ....[18]....
        /*00f8*/ 	.word	0xffffffff


	//   ....[19]....
        /*00fc*/ 	.word	0xffffffff


	//   ....[20]....
        /*0100*/ 	.word	0xffffffff


	//   ....[21]....
        /*0104*/ 	.word	0xffffffff


	//   ....[22]....
        /*0108*/ 	.word	0xffffffff


	//   ....[23]....
        /*010c*/ 	.word	0xffffffff


	//   ....[24]....
        /*0110*/ 	.word	0xffffffff


	//   ....[25]....
        /*0114*/ 	.word	0xffffffff


	//   ....[26]....
        /*0118*/ 	.word	0xffffffff


	//   ....[27]....
        /*011c*/ 	.word	0xffffffff


	//   ....[28]....
        /*0120*/ 	.word	0xffffffff


	//   ....[29]....
        /*0124*/ 	.word	0xffffffff


	//   ....[30]....
        /*0128*/ 	.word	0xffffffff


	//   ....[31]....
        /*012c*/ 	.word	0xffffffff


	//   ....[32]....
        /*0130*/ 	.word	0xffffffff


	//   ....[33]....
        /*0134*/ 	.word	0xffffffff


	//   ....[34]....
        /*0138*/ 	.word	0xffffffff


	//   ....[35]....
        /*013c*/ 	.word	0xffffffff


	//   ....[36]....
        /*0140*/ 	.word	0xffffffff


	//   ....[37]....
        /*0144*/ 	.word	0xffffffff


	//   ....[38]....
        /*0148*/ 	.word	0xffffffff


	//   ....[39]....
        /*014c*/ 	.word	0xffffffff


	//   ....[40]....
        /*0150*/ 	.word	0xffffffff


	//   ....[41]....
        /*0154*/ 	.word	0xffffffff


	//   ....[42]....
        /*0158*/ 	.word	0xffffffff


	//   ....[43]....
        /*015c*/ 	.word	0xffffffff


	//   ....[44]....
        /*0160*/ 	.word	0xffffffff


	//   ....[45]....
        /*0164*/ 	.word	0xffffffff


	//   ....[46]....
        /*0168*/ 	.word	0xffffffff


	//   ....[47]....
        /*016c*/ 	.word	0xffffffff


	//   ....[48]....
        /*0170*/ 	.word	0xffffffff


	//   ....[49]....
        /*0174*/ 	.word	0xffffffff


	//   ....[50]....
        /*0178*/ 	.word	0xffffffff


	//   ....[51]....
        /*017c*/ 	.word	0xffffffff


	//   ....[52]....
        /*0180*/ 	.word	0xffffffff


	//   ....[53]....
        /*0184*/ 	.word	0xffffffff


	//   ....[54]....
        /*0188*/ 	.word	0xffffffff


	//   ....[55]....
        /*018c*/ 	.word	0xffffffff


	//   ....[56]....
        /*0190*/ 	.word	0xffffffff


	//   ....[57]....
        /*0194*/ 	.word	0xffffffff


	//   ....[58]....
        /*0198*/ 	.word	0xffffffff


	//   ....[59]....
        /*019c*/ 	.word	0xffffffff


	//   ....[60]....
        /*01a0*/ 	.word	0xffffffff


	//   ....[61]....
        /*01a4*/ 	.word	0xffffffff


	//   ....[62]....
        /*01a8*/ 	.word	0xffffffff


	//   ....[63]....
        /*01ac*/ 	.word	0xffffffff


	//   ....[64]....
        /*01b0*/ 	.word	0xffffffff


	//   ....[65]....
        /*01b4*/ 	.word	0xffffffff


	//   ....[66]....
        /*01b8*/ 	.word	0xffffffff


	//   ....[67]....
        /*01bc*/ 	.word	0xffffffff


	//   ....[68]....
        /*01c0*/ 	.word	0xffffffff


	//   ....[69]....
        /*01c4*/ 	.word	0xffffffff


	//   ....[70]....
        /*01c8*/ 	.word	0xffffffff


	//   ....[71]....
        /*01cc*/ 	.word	0xffffffff


	//   ....[72]....
        /*01d0*/ 	.word	0xffffffff


	//   ....[73]....
        /*01d4*/ 	.word	0xffffffff


	//   ....[74]....
        /*01d8*/ 	.word	0xffffffff


	//   ....[75]....
        /*01dc*/ 	.word	0xffffffff


	//   ....[76]....
        /*01e0*/ 	.word	0xffffffff


	//   ....[77]....
        /*01e4*/ 	.word	0xffffffff


	//   ....[78]....
        /*01e8*/ 	.word	0xffffffff


	//   ....[79]....
        /*01ec*/ 	.word	0xffffffff


	//   ....[80]....
        /*01f0*/ 	.word	0xffffffff


	//   ....[81]....
        /*01f4*/ 	.word	0xffffffff


	//   ....[82]....
        /*01f8*/ 	.word	0xffffffff


	//   ....[83]....
        /*01fc*/ 	.word	0xffffffff


	//   ....[84]....
        /*0200*/ 	.word	0xffffffff


	//   ....[85]....
        /*0204*/ 	.word	0xffffffff


	//   ....[86]....
        /*0208*/ 	.word	0xffffffff


	//   ....[87]....
        /*020c*/ 	.word	0xffffffff


	//----- nvinfo : EIATTR_COOP_GROUP_INSTR_OFFSETS
	.align		4
.L_2525:
        /*0210*/ 	.byte	0x04, 0x28
        /*0212*/ 	.short	(.L_2527 - .L_2526)


	//   ....[0]....
.L_2526:
        /*0214*/ 	.word	0x00001490


	//   ....[1]....
        /*0218*/ 	.word	0x00001a50


	//   ....[2]....
        /*021c*/ 	.word	0x00001fd0


	//   ....[3]....
        /*0220*/ 	.word	0x00004d90


	//   ....[4]....
        /*0224*/ 	.word	0x000054f0


	//   ....[5]....
        /*0228*/ 	.word	0x000060c0


	//   ....[6]....
        /*022c*/ 	.word	0x00006c10


	//   ....[7]....
        /*0230*/ 	.word	0x00008a70


	//   ....[8]....
        /*0234*/ 	.word	0x0000ab70


	//   ....[9]....
        /*0238*/ 	.word	0x0000af30


	//   ....[10]....
        /*023c*/ 	.word	0x0000af60


	//   ....[11]....
        /*0240*/ 	.word	0x0000b020


	//   ....[12]....
        /*0244*/ 	.word	0x0000b050


	//   ....[13]....
        /*0248*/ 	.word	0x0000b070


	//   ....[14]....
        /*024c*/ 	.word	0x0000b0d0


	//   ....[15]....
        /*0250*/ 	.word	0x0000b120


	//   ....[16]....
        /*0254*/ 	.word	0x0000b150


	//   ....[17]....
        /*0258*/ 	.word	0x0000b170


	//   ....[18]....
        /*025c*/ 	.word	0x0000b1b0


	//   ....[19]....
        /*0260*/ 	.word	0x0000b1f0


	//   ....[20]....
        /*0264*/ 	.word	0x0000b200


	//   ....[21]....
        /*0268*/ 	.word	0x0000b2a0


	//   ....[22]....
        /*026c*/ 	.word	0x0000b2e0


	//   ....[23]....
        /*0270*/ 	.word	0x0000b2f0


	//   ....[24]....
        /*0274*/ 	.word	0x0000b330


	//   ....[25]....
        /*0278*/ 	.word	0x0000b380


	//   ....[26]....
        /*027c*/ 	.word	0x0000b3d0


	//   ....[27]....
        /*0280*/ 	.word	0x0000b3f0


	//   ....[28]....
        /*0284*/ 	.word	0x0000b410


	//   ....[29]....
        /*0288*/ 	.word	0x0000b590


	//   ....[30]....
        /*028c*/ 	.word	0x0000b5d0


	//   ....[31]....
        /*0290*/ 	.word	0x0000b610


	//   ....[32]....
        /*0294*/ 	.word	0x0000b640


	//   ....[33]....
        /*0298*/ 	.word	0x0000b730


	//   ....[34]....
        /*029c*/ 	.word	0x0000b740


	//   ....[35]....
        /*02a0*/ 	.word	0x0000c960


	//   ....[36]....
        /*02a4*/ 	.word	0x0000c9d0


	//   ....[37]....
        /*02a8*/ 	.word	0x0000c9f0


	//   ....[38]....
        /*02ac*/ 	.word	0x0000ca00


	//   ....[39]....
        /*02b0*/ 	.word	0x0000cb20


	//   ....[40]....
        /*02b4*/ 	.word	0x0000cb40


	//   ....[41]....
        /*02b8*/ 	.word	0x0000cb60


	//   ....[42]....
        /*02bc*/ 	.word	0x0000cb70


	//   ....[43]....
        /*02c0*/ 	.word	0x0000cc70


	//   ....[44]....
        /*02c4*/ 	.word	0x0000cc80


	//   ....[45]....
        /*02c8*/ 	.word	0x0000cc90


	//   ....[46]....
        /*02cc*/ 	.word	0x0000ccc0


	//   ....[47]....
        /*02d0*/ 	.word	0x0000cdc0


	//   ....[48]....
        /*02d4*/ 	.word	0x0000cdd0


	//   ....[49]....
        /*02d8*/ 	.word	0x0000cde0


	//   ....[50]....
        /*02dc*/ 	.word	0x0000ce10


	//   ....[51]....
        /*02e0*/ 	.word	0x0000cf10


	//   ....[52]....
        /*02e4*/ 	.word	0x0000cf20


	//   ....[53]....
        /*02e8*/ 	.word	0x0000cf30


	//   ....[54]....
        /*02ec*/ 	.word	0x0000cf60


	//   ....[55]....
        /*02f0*/ 	.word	0x0000d040


	//   ....[56]....
        /*02f4*/ 	.word	0x0000d080


	//   ....[57]....
        /*02f8*/ 	.word	0x0000d090


	//   ....[58]....
        /*02fc*/ 	.word	0x0000d120


	//   ....[59]....
        /*0300*/ 	.word	0x0000d130


	//   ....[60]....
        /*0304*/ 	.word	0x0000d140


	//   ....[61]....
        /*0308*/ 	.word	0x0000d150


	//   ....[62]....
        /*030c*/ 	.word	0x0000d170


	//   ....[63]....
        /*0310*/ 	.word	0x0000d190


	//   ....[64]....
        /*0314*/ 	.word	0x0000d1a0


	//   ....[65]....
        /*0318*/ 	.word	0x00011010


	//   ....[66]....
        /*031c*/ 	.word	0x00011050


	//   ....[67]....
        /*0320*/ 	.word	0x000111e0


	//   ....[68]....
        /*0324*/ 	.word	0x00011220


	//   ....[69]....
        /*0328*/ 	.word	0x00011370


	//   ....[70]....
        /*032c*/ 	.word	0x00011390


	//   ....[71]....
        /*0330*/ 	.word	0x000113c0


	//   ....[72]....
        /*0334*/ 	.word	0x000113e0


	//   ....[73]....
        /*0338*/ 	.word	0x00011410


	//   ....[74]....
        /*033c*/ 	.word	0x00011430


	//   ....[75]....
        /*0340*/ 	.word	0x00011be0


	//   ....[76]....
        /*0344*/ 	.word	0x00012380


	//   ....[77]....
        /*0348*/ 	.word	0x00012ff0


	//   ....[78]....
        /*034c*/ 	.word	0x000136e0


	//   ....[79]....
        /*0350*/ 	.word	0x00013700


	//   ....[80]....
        /*0354*/ 	.word	0x00013730


	//   ....[81]....
        /*0358*/ 	.word	0x00013760


	//   ....[82]....
        /*035c*/ 	.word	0x00013780


	//   ....[83]....
        /*0360*/ 	.word	0x000138d0


	//   ....[84]....
        /*0364*/ 	.word	0x000138f0


	//   ....[85]....
        /*0368*/ 	.word	0x00013920


	//   ....[86]....
        /*036c*/ 	.word	0x00013950


	//   ....[87]....
        /*0370*/ 	.word	0x00013970


	//----- nvinfo : EIATTR_EXIT_INSTR_OFFSETS
	.align		4
.L_2527:
        /*0374*/ 	.byte	0x04, 0x1c
        /*0376*/ 	.short	(.L_2529 - .L_2528)


	//   ....[0]....
.L_2528:
        /*0378*/ 	.word	0x00013a60


	//   ....[1]....
        /*037c*/ 	.word	0x00013c50


	//----- nvinfo : EIATTR_MAX_THREADS
	.align		4
.L_2529:
        /*0380*/ 	.byte	0x04, 0x05
        /*0382*/ 	.short	(.L_2531 - .L_2530)
.L_2530:
        /*0384*/ 	.word	0x00000020
        /*0388*/ 	.word	0x00000001
        /*038c*/ 	.word	0x00000001


	//----- nvinfo : EIATTR_CRS_STACK_SIZE
	.align		4
.L_2531:
        /*0390*/ 	.byte	0x04, 0x1e
        /*0392*/ 	.short	(.L_2533 - .L_2532)
.L_2532:
        /*0394*/ 	.word	0x00000000


	//----- nvinfo : EIATTR_CBANK_PARAM_SIZE
	.align		4
.L_2533:
        /*0398*/ 	.byte	0x03, 0x19
        /*039a*/ 	.short	0x01f0


	//----- nvinfo : EIATTR_PARAM_CBANK
	.align		4
        /*039c*/ 	.byte	0x04, 0x0a
        /*039e*/ 	.short	(.L_2535 - .L_2534)
	.align		4
.L_2534:
        /*03a0*/ 	.word	index@(.nv.constant0._Z25selective_scan_bwd_kernelI32Selective_Scan_bwd_kernel_traitsILi32ELi16ELb0ELb1ELb1ELb1ELb1EN3c108BFloat16ENS1_7complexIfEEEEv12SSMParamsBwd)
        /*03a4*/ 	.short	0x0210
        /*03a6*/ 	.short	0x01f0


	//----- nvinfo : EIATTR_SW_WAR
	.align		4
.L_2535:
        /*03a8*/ 	.byte	0x04, 0x36
        /*03aa*/ 	.short	(.L_2537 - .L_2536)
.L_2536:
        /*03ac*/ 	.word	0x00000008
.L_2537:


//--------------------- .nv.info._Z25selective_scan_bwd_kernelI32Selective_Scan_bwd_kernel_traitsILi32ELi16ELb1ELb0ELb0ELb0ELb0EN3c108BFloat16ENS1_7complexIfEEEEv12SSMParamsBwd --------------------------
	.section	.nv.info._Z25selective_scan_bwd_kernelI32Selective_Scan_bwd_kernel_traitsILi32ELi16ELb1ELb0ELb0ELb0ELb0EN3c108BFloat16ENS1_7complexIfEEEEv12SSMParamsBwd,"",@"SHT_CUDA_INFO"
	.sectionflags	@""
	.align	4


	//----- nvinfo : EIATTR_CUDA_API_VERSION
	.align		4
        /*0000*/ 	.byte	0x04, 0x37
        /*0002*/ 	.short	(.L_2539 - .L_2538)
.L_2538:
        /*0004*/ 	.word	0x00000082


	//----- nvinfo : EIATTR_KPARAM_INFO
	.align		4
.L_2539:
        /*0008*/ 	.byte	0x04, 0x17
        /*000a*/ 	.short	(.L_2541 - .L_2540)
.L_2540:
        /*000c*/ 	.word	0x00000000
        /*0010*/ 	.short	0x0000
        /*0012*/ 	.short	0x0000
        /*0014*/ 	.byte	0x00, 0xf0, 0xc1, 0x07


	//----- nvinfo : EIATTR_SPARSE_MMA_MASK
	.align		4
.L_2541:
        /*0018*/ 	.byte	0x03, 0x50
        /*001a*/ 	.short	0x0000


	//----- nvinfo : EIATTR_MAXREG_COUNT
	.align		4
        /*001c*/ 	.byte	0x03, 0x1b
        /*001e*/ 	.short	0x00ff


	//----- nvinfo : EIATTR_NUM_BARRIERS
	.align		4
        /*0020*/ 	.byte	0x02, 0x4c
        /*0022*/ 	.byte	0x01
	.zero		1


	//----- nvinfo : EIATTR_MERCURY_ISA_VERSION
	.align		4
        /*0024*/ 	.byte	0x03, 0x5f
        /*0026*/ 	.short	0x0101


	//----- nvinfo : EIATTR_COOP_GROUP_MASK_REGIDS
	.align		4
        /*0028*/ 	.byte	0x04, 0x29
        /*002a*/ 	.short	(.L_2543 - .L_2542)


	//   ....[0]....
.L_2542:
        /*002c*/ 	.word	0xffffffff


	//   ....[1]....
        /*0030*/ 	.word	0xffffffff


	//   ....[2]....
        /*0034*/ 	.word	0xffffffff


	//   ....[3]....
        /*0038*/ 	.word	0xffffffff


	//   ....[4]....
        /*003c*/ 	.word	0xffffffff


	//   ....[5]....
        /*0040*/ 	.word	0xffffffff


	//   ....[6]....
        /*0044*/ 	.word	0xffffffff


	//   ....[7]....
        /*0048*/ 	.word	0xffffffff


	//   ....[8]....
        /*004c*/ 	.word	0xffffffff


	//   ....[9]....
        /*0050*/ 	.word	0xffffffff


	//   ....[10]....
        /*0054*/ 	.word	0xffffffff


	//   ....[11]....
        /*0058*/ 	.word	0xffffffff


	//   ....[12]....
        /*005c*/ 	.word	0xffffffff


	//   ....[13]....
        /*0060*/ 	.word	0xffffffff


	//   ....[14]....
        /*0064*/ 	.word	0xffffffff


	//   ....[15]....
        /*0068*/ 	.word	0xffffffff


	//   ....[16]....
        /*006c*/ 	.word	0xffffffff


	//   ....[17]....
        /*0070*/ 	.word	0xffffffff


	//   ....[18]....
        /*0074*/ 	.word	0xffffffff


	//   ....[19]....
        /*0078*/ 	.word	0xffffffff


	//   ....[20]....
        /*007c*/ 	.word	0xffffffff


	//   ....[21]....
        /*0080*/ 	.word	0xffffffff


	//   ....[22]....
        /*0084*/ 	.word	0xffffffff


	//   ....[23]....
        /*0088*/ 	.word	0xffffffff


	//   ....[24]....
        /*008c*/ 	.word	0xffffffff


	//   ....[25]....
        /*0090*/ 	.word	0xffffffff


	//   ....[26]....
        /*0094*/ 	.word	0xffffffff


	//   ....[27]....
        /*0098*/ 	.word	0xffffffff


	//   ....[28]....
        /*009c*/ 	.word	0xffffffff


	//   ....[29]....
        /*00a0*/ 	.word	0xffffffff


	//   ....[30]....
        /*00a4*/ 	.word	0xffffffff


	//   ....[31]....
        /*00a8*/ 	.word	0xffffffff


	//   ....[32]....
        /*00ac*/ 	.word	0xffffffff


	//   ....[33]....
        /*00b0*/ 	.word	0xffffffff


	//   ....[34]....
        /*00b4*/ 	.word	0xffffffff


	//   ....[35]....
        /*00b8*/ 	.word	0xffffffff


	//   ....[36]....
        /*00bc*/ 	.word	0xffffffff


	//   ....[37]....
        /*00c0*/ 	.word	0xffffffff


	//   ....[38]....
        /*00c4*/ 	.word	0xffffffff


	//   ....[39]....
        /*00c8*/ 	.word	0xffffffff


	//   ....[40]....
        /*00cc*/ 	.word	0xffffffff


	//   ....[41]....
        /*00d0*/ 	.word	0xffffffff


	//   ....[42]....
        /*00d4*/ 	.word	0xffffffff


	//   ....[43]....
        /*00d8*/ 	.word	0xffffffff


	//   ....[44]....
        /*00dc*/ 	.word	0xffffffff


	//   ....[45]....
        /*00e0*/ 	.word	0xffffffff


	//   ....[46]....
        /*00e4*/ 	.word	0xffffffff


	//   ....[47]....
        /*00e8*/ 	.word	0xffffffff


	//   ....[48]....
        /*00ec*/ 	.word	0xffffffff


	//   ....[49]....
        /*00f0*/ 	.word	0xffffffff


	//   ....[50]....
        /*00f4*/ 	.word	0xffffffff


	//   ....[51]....
        /*00f8*/ 	.word	0xffffffff


	//   ....[52]....
        /*00fc*/ 	.word	0xffffffff


	//   ....[53]....
        /*0100*/ 	.word	0xffffffff


	//   ....[54]....
        /*0104*/ 	.word	0xffffffff


	//   ....[55]....
        /*0108*/ 	.word	0xffffffff


	//   ....[56]....
        /*010c*/ 	.word	0xffffffff


	//   ....[57]....
        /*0110*/ 	.word	0xffffffff


	//   ....[58]....
        /*0114*/ 	.word	0xffffffff


	//   ....[59]....
        /*0118*/ 	.word	0xffffffff


	//   ....[60]....
        /*011c*/ 	.word	0xffffffff


	//   ....[61]....
        /*0120*/ 	.word	0xffffffff


	//   ....[62]....
        /*0124*/ 	.word	0xffffffff


	//   ....[63]....
        /*0128*/ 	.word	0xffffffff


	//   ....[64]....
        /*012c*/ 	.word	0xffffffff


	//   ....[65]....
        /*0130*/ 	.word	0xffffffff


	//   ....[66]....
        /*0134*/ 	.word	0xffffffff


	//   ....[67]....
        /*0138*/ 	.word	0xffffffff


	//   ....[68]....
        /*013c*/ 	.word	0xffffffff


	//   ....[69]....
        /*0140*/ 	.word	0xffffffff


	//   ....[70]....
        /*0144*/ 	.word	0xffffffff


	//   ....[71]....
        /*0148*/ 	.word	0xffffffff


	//   ....[72]....
        /*014c*/ 	.word	0xffffffff


	//   ....[73]....
        /*0150*/ 	.word	0xffffffff


	//   ....[74]....
        /*0154*/ 	.word	0xffffffff


	//   ....[75]....
        /*0158*/ 	.word	0xffffffff


	//   ....[76]....
        /*015c*/ 	.word	0xffffffff


	//   ....[77]....
        /*0160*/ 	.word	0xffffffff


	//   ....[78]....
        /*0164*/ 	.word	0xffffffff


	//   ....[79]....
        /*0168*/ 	.word	0xffffffff


	//   ....[80]....
        /*016c*/ 	.word	0xffffffff


	//   ....[81]....
        /*0170*/ 	.word	0xffffffff


	//   ....[82]....
        /*0174*/ 	.word	0xffffffff


	//   ....[83]....
        /*0178*/ 	.word	0xffffffff


	//   ....[84]....
        /*017c*/ 	.word	0xffffffff


	//   ....[85]....
        /*0180*/ 	.word	0xffffffff


	//   ....[86]....
        /*0184*/ 	.word	0xffffffff


	//   ....[87]....
        /*0188*/ 	.word	0xffffffff


	//   ....[88]....
        /*018c*/ 	.word	0xffffffff


	//   ....[89]....
        /*0190*/ 	.word	0xffffffff


	//   ....[90]....
        /*0194*/ 	.word	0xffffffff


	//----- nvinfo : EIATTR_COOP_GROUP_INSTR_OFFSETS
	.align		4
.L_2543:
        /*0198*/ 	.byte	0x04, 0x28
        /*019a*/ 	.short	(.L_2545 - .L_2544)


	//   ....[0]....
.L_2544:
        /*019c*/ 	.word	0x000007c0


	//   ....[1]....
        /*01a0*/ 	.word	0x00000870


	//   ....[2]....
        /*01a4*/ 	.word	0x00000b10


	//   ....[3]....
        /*01a8*/ 	.word	0x00002bc0


	//   ....[4]....
        /*01ac*/ 	.word	0x00002c00


	//   ....[5]....
        /*01b0*/ 	.word	0x00002c40


	//   ....[6]....
        /*01b4*/ 	.word	0x00002c80


	//   ....[7]....
        /*01b8*/ 	.word	0x00002e70


	//   ....[8]....
        /*01bc*/ 	.word	0x00002eb0


	//   ....[9]....
        /*01c0*/ 	.word	0x00002ef0


	//   ....[10]....
        /*01c4*/ 	.word	0x00002f30


	//   ....[11]....
        /*01c8*/ 	.word	0x00003120


	//   ....[12]....
        /*01cc*/ 	.word	0x00003160


	//   ....[13]....
        /*01d0*/ 	.word	0x000031a0


	//   ....[14]....
        /*01d4*/ 	.word	0x000031e0


	//   ....[15]....
        /*01d8*/ 	.word	0x00003370


	//   ....[16]....
        /*01dc*/ 	.word	0x000033b0


	//   ....[17]....
        /*01e0*/ 	.word	0x000033f0


	//   ....[18]....
        /*01e4*/ 	.word	0x00003430


	//   ....[19]....
        /*01e8*/ 	.word	0x00003640


	//   ....[20]....
        /*01ec*/ 	.word	0x00003680


	//   ....[21]....
        /*01f0*/ 	.word	0x000036c0


	//   ....[22]....
        /*01f4*/ 	.word	0x00003700


	//   ....[23]....
        /*01f8*/ 	.word	0x000038b0


	//   ....[24]....
        /*01fc*/ 	.word	0x000038f0


	//   ....[25]....
        /*0200*/ 	.word	0x00003930


	//   ....[26]....
        /*0204*/ 	.word	0x00003970


	//   ....[27]....
        /*0208*/ 	.word	0x000039b0


	//   ....[28]....
        /*020c*/ 	.word	0x000039f0


	//   ....[29]....
        /*0210*/ 	.word	0x00003c20


	//   ....[30]....
        /*0214*/ 	.word	0x00003c50


	//   ....[31]....
        /*0218*/ 	.word	0x00003c70


	//   ....[32]....
        /*021c*/ 	.word	0x00003c80


	//   ....[33]....
        /*0220*/ 	.word	0x00003d90


	//   ....[34]....
        /*0224*/ 	.word	0x00003dd0


	//   ....[35]....
        /*0228*/ 	.word	0x00003e00


	//   ....[36]....
        /*022c*/ 	.word	0x00003e10


	//   ....[37]....
        /*0230*/ 	.word	0x00003f20


	//   ....[38]....
        /*0234*/ 	.word	0x00003f60


	//   ....[39]....
        /*0238*/ 	.word	0x00003f90


	//   ....[40]....
        /*023c*/ 	.word	0x00003fa0


	//   ....[41]....
        /*0240*/ 	.word	0x000040b0


	//   ....[42]....
        /*0244*/ 	.word	0x000040f0


	//   ....[43]....
        /*0248*/ 	.word	0x00004130


	//   ....[44]....
        /*024c*/ 	.word	0x00004140


	//   ....[45]....
        /*0250*/ 	.word	0x00004240


	//   ....[46]....
        /*0254*/ 	.word	0x00004270


	//   ....[47]....
        /*0258*/ 	.word	0x00004280


	//   ....[48]....
        /*025c*/ 	.word	0x00004290


	//   ....[49]....
        /*0260*/ 	.word	0x00004390


	//   ....[50]....
        /*0264*/ 	.word	0x000043d0


	//   ....[51]....
        /*0268*/ 	.word	0x00004410


	//   ....[52]....
        /*026c*/ 	.word	0x00004450


	//   ....[53]....
        /*0270*/ 	.word	0x00004490


	//   ....[54]....
        /*0274*/ 	.word	0x000044d0


	//   ....[55]....
        /*0278*/ 	.word	0x00004510


	//   ....[56]....
        /*027c*/ 	.word	0x00004550


	//   ....[57]....
        /*0280*/ 	.word	0x00004590


	//   ....[58]....
        /*0284*/ 	.word	0x000045f0


	//   ....[59]....
        /*0288*/ 	.word	0x00005cc0


	//   ....[60]....
        /*028c*/ 	.word	0x00005d20


	//   ....[61]....
        /*0290*/ 	.word	0x00005d60


	//   ....[62]....
        /*0294*/ 	.word	0x00005da0


	//   ....[63]....
        /*0298*/ 	.word	0x00005e90


	//   ....[64]....
        /*029c*/ 	.word	0x00005ef0


	//   ....[65]....
        /*02a0*/ 	.word	0x00005f30


	//   ....[66]....
        /*02a4*/ 	.word	0x00005f70


	//   ....[67]....
        /*02a8*/ 	.word	0x00006060


	//   ....[68]....
        /*02ac*/ 	.word	0x000060c0


	//   ....[69]....
        /*02b0*/ 	.word	0x00006100


	//   ....[70]....
        /*02b4*/ 	.word	0x00006140


	//   ....[71]....
        /*02b8*/ 	.word	0x00006230


	//   ....[72]....
        /*02bc*/ 	.word	0x000062a0


	//   ....[73]....
        /*02c0*/ 	.word	0x000062e0


	//   ....[74]....
        /*02c4*/ 	.word	0x00006320


	//   ....[75]....
        /*02c8*/ 	.word	0x00006410


	//   ....[76]....
        /*02cc*/ 	.word	0x00006480


	//   ....[77]....
        /*02d0*/ 	.word	0x000064c0


	//   ....[78]....
        /*02d4*/ 	.word	0x00006500


	//   ....[79]....
        /*02d8*/ 	.word	0x00006ad0


	//   ....[80]....
        /*02dc*/ 	.word	0x00006e20


	//   ....[81]....
        /*02e0*/ 	.word	0x00006ef0


	//   ....[82]....
        /*02e4*/ 	.word	0x00006f40


	//   ....[83]....
        /*02e8*/ 	.word	0x00006f90


	//   ....[84]....
        /*02ec*/ 	.word	0x00006fc0


	//   ....[85]....
        /*02f0*/ 	.word	0x00006fe0


	//   ....[86]....
        /*02f4*/ 	.word	0x000070c0


	//   ....[87]....
        /*02f8*/ 	.word	0x00007100


	//   ....[88]....
        /*02fc*/ 	.word	0x00007150


	//   ....[89]....
        /*0300*/ 	.word	0x00007180


	//   ....[90]....
        /*0304*/ 	.word	0x000071a0


	//----- nvinfo : EIATTR_EXIT_INSTR_OFFSETS
	.align		4
.L_2545:
        /*0308*/ 	.byte	0x04, 0x1c
        /*030a*/ 	.short	(.L_2547 - .L_2546)


	//   ....[0]....
.L_2546:
        /*030c*/ 	.word	0x00007270


	//   ....[1]....
        /*0310*/ 	.word	0x00007900


	//----- nvinfo : EIATTR_MAX_THREADS
	.align		4
.L_2547:
        /*0314*/ 	.byte	0x04, 0x05
        /*0316*/ 	.short	(.L_2549 - .L_2548)
.L_2548:
        /*0318*/ 	.word	0x00000020
        /*031c*/ 	.word	0x00000001
        /*0320*/ 	.word	0x00000001


	//----- nvinfo : EIATTR_CRS_STACK_SIZE
	.align		4
.L_2549:
        /*0324*/ 	.byte	0x04, 0x1e
        /*0326*/ 	.short	(.L_2551 - .L_2550)
.L_2550:
        /*0328*/ 	.word	0x00000000


	//----- nvinfo : EIATTR_CBANK_PARAM_SIZE
	.align		4
.L_2551:
        /*032c*/ 	.byte	0x03, 0x19
        /*032e*/ 	.short	0x01f0


	//----- nvinfo : EIATTR_PARAM_CBANK
	.align		4
        /*0330*/ 	.byte	0x04, 0x0a
        /*0332*/ 	.short	(.L_2553 - .L_2552)
	.align		4
.L_2552:
        /*0334*/ 	.word	index@(.nv.constant0._Z25selective_scan_bwd_kernelI32Selective_Scan_bwd_kernel_traitsILi32ELi16ELb1ELb0ELb0ELb0ELb0EN3c108BFloat16ENS1_7complexIfEEEEv12SSMParamsBwd)
        /*0338*/ 	.short	0x0210
        /*033a*/ 	.short	0x01f0


	//----- nvinfo : EIATTR_SW_WAR
	.align		4
.L_2553:
        /*033c*/ 	.byte	0x04, 0x36
        /*033e*/ 	.short	(.L_2555 - .L_2554)
.L_2554:
        /*0340*/ 	.word	0x00000008
.L_2555:


//--------------------- .nv.info._Z25selective_scan_bwd_kernelI32Selective_Scan_bwd_kernel_traitsILi32ELi16ELb1ELb0ELb0ELb0ELb1EN3c108BFloat16ENS1_7complexIfEEEEv12SSMParamsBwd --------------------------
	.section	.nv.info._Z25selective_scan_bwd_kernelI32Selective_Scan_bwd_kernel_traitsILi32ELi16ELb1ELb0ELb0ELb0ELb1EN3c108BFloat16ENS1_7complexIfEEEEv12SSMParamsBwd,"",@"SHT_CUDA_INFO"
	.sectionflags	@""
	.align	4


	//----- nvinfo : EIATTR_CUDA_API_VERSION
	.align		4
        /*0000*/ 	.byte	0x04, 0x37
        /*0002*/ 	.short	(.L_2557 - .L_2556)
.L_2556:
        /*0004*/ 	.word	0x00000082


	//----- nvinfo : EIATTR_KPARAM_INFO
	.align		4
.L_2557:
        /*0008*/ 	.byte	0x04, 0x17
        /*000a*/ 	.short	(.L_2559 - .L_2558)
.L_2558:
        /*000c*/ 	.word	0x00000000
        /*0010*/ 	.short	0x0000
        /*0012*/ 	.short	0x0000
        /*0014*/ 	.byte	0x00, 0xf0, 0xc1, 0x07


	//----- nvinfo : EIATTR_SPARSE_MMA_MASK
	.align		4
.L_2559:
        /*0018*/ 	.byte	0x03, 0x50
        /*001a*/ 	.short	0x0000


	//----- nvinfo : EIATTR_MAXREG_COUNT
	.align		4
        /*001c*/ 	.byte	0x03, 0x1b
        /*001e*/ 	.short	0x00ff


	//----- nvinfo : EIATTR_NUM_BARRIERS
	.align		4
        /*0020*/ 	.byte	0x02, 0x4c
        /*0022*/ 	.byte	0x01
	.zero		1


	//----- nvinfo : EIATTR_MERCURY_ISA_VERSION
	.align		4
        /*0024*/ 	.byte	0x03, 0x5f
        /*0026*/ 	.short	0x0101


	//----- nvinfo : EIATTR_COOP_GROUP_MASK_REGIDS
	.align		4
        /*0028*/ 	.byte	0x04, 0x29
        /*002a*/ 	.short	(.L_2561 - .L_2560)


	//   ....[0]....
.L_2560:
        /*002c*/ 	.word	0xffffffff


	//   ....[1]....
        /*0030*/ 	.word	0xffffffff


	//   ....[2]....
        /*0034*/ 	.word	0xffffffff


	//   ....[3]....
        /*0038*/ 	.word	0xffffffff


	//   ....[4]....
        /*003c*/ 	.word	0xffffffff


	//   ....[5]....
        /*0040*/ 	.word	0xffffffff


	//   ....[6]....
        /*0044*/ 	.word	0xffffffff


	//   ....[7]....
        /*0048*/ 	.word	0xffffffff


	//   ....[8]....
        /*004c*/ 	.word	0xffffffff


	//   ....[9]....
        /*0050*/ 	.word	0xffffffff


	//   ....[10]....
        /*0054*/ 	.word	0xffffffff


	//   ....[11]....
        /*0058*/ 	.word	0xffffffff


	//   ....[12]....
        /*005c*/ 	.word	0xffffffff


	//   ....[13]....
        /*0060*/ 	.word	0xffffffff


	//   ....[14]....
        /*0064*/ 	.word	0xffffffff


	//   ....[15]....
        /*0068*/ 	.word	0xffffffff


	//   ....[16]....
        /*006c*/ 	.word	0xffffffff


	//   ....[17]....
        /*0070*/ 	.word	0xffffffff


	//   ....[18]....
        /*0074*/ 	.word	0xffffffff


	//   ....[19]....
        /*0078*/ 	.word	0xffffffff


	//   ....[20]....
        /*007c*/ 	.word	0xffffffff


	//   ....[21]....
        /*0080*/ 	.word	0xffffffff


	//   ....[22]....
        /*0084*/ 	.word	0xffffffff


	//   ....[23]....
        /*0088*/ 	.word	0xffffffff


	//   ....[24]....
        /*008c*/ 	.word	0xffffffff


	//   ....[25]....
        /*0090*/ 	.word	0xffffffff


	//   ....[26]....
        /*0094*/ 	.word	0xffffffff


	//   ....[27]....
        /*0098*/ 	.word	0xffffffff


	//   ....[28]....
        /*009c*/ 	.word	0xffffffff


	//   ....[29]....
        /*00a0*/ 	.word	0xffffffff


	//   ....[30]....
        /*00a4*/ 	.word	0xffffffff


	//   ....[31]....
        /*00a8*/ 	.word	0xffffffff


	//   ....[32]....
        /*00ac*/ 	.word	0xffffffff


	//   ....[33]....
        /*00b0*/ 	.word	0xffffffff


	//   ....[34]....
        /*00b4*/ 	.word	0xffffffff


	//   ....[35]....
        /*00b8*/ 	.word	0xffffffff


	//   ....[36]....
        /*00bc*/ 	.word	0xffffffff


	//   ....[37]....
        /*00c0*/ 	.word	0xffffffff


	//   ....[38]....
        /*00c4*/ 	.word	0xffffffff


	//   ....[39]....
        /*00c8*/ 	.word	0xffffffff


	//   ....[40]....
        /*00cc*/ 	.word	0xffffffff


	//   ....[41]....
        /*00d0*/ 	.word	0xffffffff


	//   ....[42]....
        /*00d4*/ 	.word	0xffffffff


	//   ....[43]....
        /*00d8*/ 	.word	0xffffffff


	//   ....[44]....
        /*00dc*/ 	.word	0xffffffff


	//   ....[45]....
        /*00e0*/ 	.word	0xffffffff


	//   ....[46]....
        /*00e4*/ 	.word	0xffffffff


	//   ....[47]....
        /*00e8*/ 	.word	0xffffffff


	//   ....[48]....
        /*00ec*/ 	.word	0xffffffff


	//   ....[49]....
        /*00f0*/ 	.word	0xffffffff


	//   ....[50]....
        /*00f4*/ 	.word	0xffffffff


	//   ....[51]....
        /*00f8*/ 	.word	0xffffffff


	//   ....[52]....
        /*00fc*/ 	.word	0xffffffff


	//   ....[53]....
        /*0100*/ 	.word	0xffffffff


	//   ....[54]....
        /*0104*/ 	.word	0xffffffff


	//   ....[55]....
        /*0108*/ 	.word	0xffffffff


	//   ....[56]....
        /*010c*/ 	.word	0xffffffff


	//   ....[57]....
        /*0110*/ 	.word	0xffffffff


	//   ....[58]....
        /*0114*/ 	.word	0xffffffff


	//   ....[59]....
        /*0118*/ 	.word	0xffffffff


	//   ....[60]....
        /*011c*/ 	.word	0xffffffff


	//   ....[61]....
        /*0120*/ 	.word	0xffffffff


	//   ....[62]....
        /*0124*/ 	.word	0xffffffff


	//   ....[63]....
        /*0128*/ 	.word	0xffffffff


	//   ....[64]....
        /*012c*/ 	.word	0xffffffff


	//   ....[65]....
        /*0130*/ 	.word	0xffffffff


	//   ....[66]....
        /*0134*/ 	.word	0xffffffff


	//   ....[67]....
        /*0138*/ 	.word	0xffffffff


	//   ....[68]....
        /*013c*/ 	.word	0xffffffff


	//   ....[69]....
        /*0140*/ 	.word	0xffffffff


	//   ....[70]....
        /*0144*/ 	.word	0xffffffff


	//   ....[71]....
        /*0148*/ 	.word	0xffffffff


	//   ....[72]....
        /*014c*/ 	.word	0xffffffff


	//   ....[73]....
        /*0150*/ 	.word	0xffffffff


	//   ....[74]....
        /*0154*/ 	.word	0xffffffff


	//   ....[75]....
        /*0158*/ 	.word	0xffffffff


	//   ....[76]....
        /*015c*/ 	.word	0xffffffff


	//   ....[77]....
        /*0160*/ 	.word	0xffffffff


	//   ....[78]....
        /*0164*/ 	.word	0xffffffff


	//   ....[79]....
        /*0168*/ 	.word	0xffffffff


	//   ....[80]....
        /*016c*/ 	.word	0xffffffff


	//   ....[81]....
        /*0170*/ 	.word	0xffffffff


	//   ....[82]....
        /*0174*/ 	.word	0xffffffff


	//   ....[83]....
        /*0178*/ 	.word	0xffffffff


	//   ....[84]....
        /*017c*/ 	.word	0xffffffff


	//   ....[85]....
        /*0180*/ 	.word	0xffffffff


	//   ....[86]....
        /*0184*/ 	.word	0xffffffff


	//   ....[87]....
        /*0188*/ 	.word	0xffffffff


	//   ....[88]....
        /*018c*/ 	.word	0xffffffff


	//   ....[89]....
        /*0190*/ 	.word	0xffffffff


	//   ....[90]....
        /*0194*/ 	.word	0xffffffff


	//   ....[91]....
        /*0198*/ 	.word	0xffffffff


	//   ....[92]....
        /*019c*/ 	.word	0xffffffff


	//   ....[93]....
        /*01a0*/ 	.word	0xffffffff


	//   ....[94]....
        /*01a4*/ 	.word	0xffffffff


	//----- nvinfo : EIATTR_COOP_GROUP_INSTR_OFFSETS
	.align		4
.L_2561:
        /*01a8*/ 	.byte	0x04, 0x28
        /*01aa*/ 	.short	(.L_2563 - .L_2562)


	//   ....[0]....
.L_2562:
        /*01ac*/ 	.word	0x00000810


	//   ....[1]....
        /*01b0*/ 	.word	0x00000890


	//   ....[2]....
        /*01b4*/ 	.word	0x00000a10


	//   ....[3]....
        /*01b8*/ 	.word	0x00000b60


	//   ....[4]....
        /*01bc*/ 	.word	0x00001270


	//   ....[5]....
        /*01c0*/ 	.word	0x00001cc0


	//   ....[6]....
        /*01c4*/ 	.word	0x00002090


	//   ....[7]....
        /*01c8*/ 	.word	0x000041a0


	//   ....[8]....
        /*01cc*/ 	.word	0x000041e0


	//   ....[9]....
        /*01d0*/ 	.word	0x00004220


	//   ....[10]....
        /*01d4*/ 	.word	0x00004260


	//   ....[11]....
        /*01d8*/ 	.word	0x00004470


	//   ....[12]....
        /*01dc*/ 	.word	0x000044b0


	//   ....[13]....
        /*01e0*/ 	.word	0x000044f0


	//   ....[14]....
        /*01e4*/ 	.word	0x00004530


	//   ....[15]....
        /*01e8*/ 	.word	0x000046b0


	//   ....[16]....
        /*01ec*/ 	.word	0x000046f0


	//   ....[17]....
        /*01f0*/ 	.word	0x00004730


	//   ....[18]....
        /*01f4*/ 	.word	0x00004770


	//   ....[19]....
        /*01f8*/ 	.word	0x00004930


	//   ....[20]....
        /*01fc*/ 	.word	0x00004970


	//   ....[21]....
        /*0200*/ 	.word	0x000049b0


	//   ....[22]....
        /*0204*/ 	.word	0x000049f0


	//   ....[23]....
        /*0208*/ 	.word	0x00004be0


	//   ....[24]....
        /*020c*/ 	.word	0x00004c20


	//   ....[25]....
        /*0210*/ 	.word	0x00004c60


	//   ....[26]....
        /*0214*/ 	.word	0x00004ca0


	//   ....[27]....
        /*0218*/ 	.word	0x00004e90


	//   ....[28]....
        /*021c*/ 	.word	0x00004ed0


	//   ....[29]....
        /*0220*/ 	.word	0x00004f10


	//   ....[30]....
        /*0224*/ 	.word	0x00004f50


	//   ....[31]....
        /*0228*/ 	.word	0x00004f90


	//   ....[32]....
        /*022c*/ 	.word	0x00004fd0


	//   ....[33]....
        /*0230*/ 	.word	0x000051b0


	//   ....[34]....
        /*0234*/ 	.word	0x000051f0


	//   ....[35]....
        /*0238*/ 	.word	0x00005220


	//   ....[36]....
        /*023c*/ 	.word	0x00005240


	//   ....[37]....
        /*0240*/ 	.word	0x00005350


	//   ....[38]....
        /*0244*/ 	.word	0x00005390


	//   ....[39]....
        /*0248*/ 	.word	0x000053c0


	//   ....[40]....
        /*024c*/ 	.word	0x000053d0


	//   ....[41]....
        /*0250*/ 	.word	0x000054e0


	//   ....[42]....
        /*0254*/ 	.word	0x00005520


	//   ....[43]....
        /*0258*/ 	.word	0x00005550


	//   ....[44]....
        /*025c*/ 	.word	0x00005560


	//   ....[45]....
        /*0260*/ 	.word	0x00005670


	//   ....[46]....
        /*0264*/ 	.word	0x000056b0


	//   ....[47]....
        /*0268*/ 	.word	0x000056f0


	//   ....[48]....
        /*026c*/ 	.word	0x00005700


	//   ....[49]....
        /*0270*/ 	.word	0x000057f0


	//   ....[50]....
        /*0274*/ 	.word	0x00005830


	//   ....[51]....
        /*0278*/ 	.word	0x00005840


	//   ....[52]....
        /*027c*/ 	.word	0x00005850


	//   ....[53]....
        /*0280*/ 	.word	0x00005950


	//   ....[54]....
        /*0284*/ 	.word	0x00005990


	//   ....[55]....
        /*0288*/ 	.word	0x000059d0


	//   ....[56]....
        /*028c*/ 	.word	0x00005a10


	//   ....[57]....
        /*0290*/ 	.word	0x00005a50


	//   ....[58]....
        /*0294*/ 	.word	0x00005a90


	//   ....[59]....
        /*0298*/ 	.word	0x00005ad0


	//   ....[60]....
        /*029c*/ 	.word	0x00005b10


	//   ....[61]....
        /*02a0*/ 	.word	0x00005b50


	//   ....[62]....
        /*02a4*/ 	.word	0x00005b90


	//   ....[63]....
        /*02a8*/ 	.word	0x000072e0


	//   ....[64]....
        /*02ac*/ 	.word	0x00007320


	//   ....[65]....
        /*02b0*/ 	.word	0x00007360


	//   ....[66]....
        /*02b4*/ 	.word	0x000073a0


	//   ....[67]....
        /*02b8*/ 	.word	0x000074b0


	//   ....[68]....
        /*02bc*/ 	.word	0x000074f0


	//   ....[69]....
        /*02c0*/ 	.word	0x00007530


	//   ....[70]....
        /*02c4*/ 	.word	0x00007570


	//   ....[71]....
        /*02c8*/ 	.word	0x000076c0


	//   ....[72]....
        /*02cc*/ 	.word	0x00007700


	//   ....[73]....
        /*02d0*/ 	.word	0x00007740


	//   ....[74]....
        /*02d4*/ 	.word	0x00007780


	//   ....[75]....
        /*02d8*/ 	.word	0x00007890


	//   ....[76]....
        /*02dc*/ 	.word	0x000078d0


	//   ....[77]....
        /*02e0*/ 	.word	0x000078f0


	//   ....[78]....
        /*02e4*/ 	.word	0x00007920


	//   ....[79]....
        /*02e8*/ 	.word	0x00007a50


	//   ....[80]....
        /*02ec*/ 	.word	0x00007a90


	//   ....[81]....
        /*02f0*/ 	.word	0x00007ad0


	//   ....[82]....
        /*02f4*/ 	.word	0x00007b10


	//   ....[83]....
        /*02f8*/ 	.word	0x000080d0


	//   ....[84]....
        /*02fc*/ 	.word	0x000083c0


	//   ....[85]....
        /*0300*/ 	.word	0x000084c0


	//   ....[86]....
        /*0304*/ 	.word	0x00008510


	//   ....[87]....
        /*0308*/ 	.word	0x00008560


	//   ....[88]....
        /*030c*/ 	.word	0x00008590


	//   ....[89]....
        /*0310*/ 	.word	0x000085b0


	//   ....[90]....
        /*0314*/ 	.word	0x00008690


	//   ....[91]....
        /*0318*/ 	.word	0x000086d0


	//   ....[92]....
        /*031c*/ 	.word	0x00008720


	//   ....[93]....
        /*0320*/ 	.word	0x00008750


	//   ....[94]....
        /*0324*/ 	.word	0x00008770


	//----- nvinfo : EIATTR_EXIT_INSTR_OFFSETS
	.align		4
.L_2563:
        /*0328*/ 	.byte	0x04, 0x1c
        /*032a*/ 	.short	(.L_2565 - .L_2564)


	//   ....[0]....
.L_2564:
        /*032c*/ 	.word	0x00008840


	//   ....[1]....
        /*0330*/ 	.word	0x00008ed0


	//----- nvinfo : EIATTR_MAX_THREADS
	.align		4
.L_2565:
        /*0334*/ 	.byte	0x04, 0x05
        /*0336*/ 	.short	(.L_2567 - .L_2566)
.L_2566:
        /*0338*/ 	.word	0x00000020
        /*033c*/ 	.word	0x00000001
        /*0340*/ 	.word	0x00000001


	//----- nvinfo : EIATTR_CRS_STACK_SIZE
	.align		4
.L_2567:
        /*0344*/ 	.byte	0x04, 0x1e
        /*0346*/ 	.short	(.L_2569 - .L_2568)
.L_2568:
        /*0348*/ 	.word	0x00000000


	//----- nvinfo : EIATTR_CBANK_PARAM_SIZE
	.align		4
.L_2569:
        /*034c*/ 	.byte	0x03, 0x19
        /*034e*/ 	.short	0x01f0


	//----- nvinfo : EIATTR_PARAM_CBANK
	.align		4
        /*0350*/ 	.byte	0x04, 0x0a
        /*0352*/ 	.short	(.L_2571 - .L_2570)
	.align		4
.L_2570:
        /*0354*/ 	.word	index@(.nv.constant0._Z25selective_scan_bwd_kernelI32Selective_Scan_bwd_kernel_traitsILi32ELi16ELb1ELb0ELb0ELb0ELb1EN3c108BFloat16ENS1_7complexIfEEEEv12SSMParamsBwd)
        /*0358*/ 	.short	0x0210
        /*035a*/ 	.short	0x01f0


	//----- nvinfo : EIATTR_SW_WAR
	.align		4
.L_2571:
        /*035c*/ 	.byte	0x04, 0x36
        /*035e*/ 	.short	(.L_2573 - .L_2572)
.L_2572:
        /*0360*/ 	.word	0x00000008
.L_2573:


//--------------------- .nv.info._Z25selective_scan_bwd_kernelI32Selective_Scan_bwd_kernel_traitsILi32ELi16ELb1ELb0ELb0ELb1ELb0EN3c108BFloat16ENS1_7complexIfEEEEv12SSMParamsBwd --------------------------
	.section	.nv.info._Z25selective_scan_bwd_kernelI32Selective_Scan_bwd_kernel_traitsILi32ELi16ELb1ELb0ELb0ELb1ELb0EN3c108BFloat16ENS1_7complexIfEEEEv12SSMParamsBwd,"",@"SHT_CUDA_INFO"
	.sectionflags	@""
	.align	4


	//----- nvinfo : EIATTR_CUDA_API_VERSION
	.align		4
        /*0000*/ 	.byte	0x04, 0x37
        /*0002*/ 	.short	(.L_2575 - .L_2574)
.L_2574:
        /*0004*/ 	.word	0x00000082


	//----- nvinfo : EIATTR_KPARAM_INFO
	.align		4
.L_2575:
        /*0008*/ 	.byte	0x04, 0x17
        /*000a*/ 	.short	(.L_2577 - .L_2576)
.L_2576:
        /*000c*/ 	.word	0x00000000
        /*0010*/ 	.short	0x0000
        /*0012*/ 	.short	0x0000
        /*0014*/ 	.byte	0x00, 0xf0, 0xc1, 0x07


	//----- nvinfo : EIATTR_SPARSE_MMA_MASK
	.align		4
.L_2577:
        /*0018*/ 	.byte	0x03, 0x50
        /*001a*/ 	.short	0x0000


	//----- nvinfo : EIATTR_MAXREG_COUNT
	.align		4
        /*001c*/ 	.byte	0x03, 0x1b
        /*001e*/ 	.short	0x00ff


	//----- nvinfo : EIATTR_NUM_BARRIERS
	.align		4
        /*0020*/ 	.byte	0x02, 0x4c
        /*0022*/ 	.byte	0x01
	.zero		1


	//----- nvinfo : EIATTR_MERCURY_ISA_VERSION
	.align		4
        /*0024*/ 	.byte	0x03, 0x5f
        /*0026*/ 	.short	0x0101


	//----- nvinfo : EIATTR_COOP_GROUP_MASK_REGIDS
	.align		4
        /*0028*/ 	.byte	0x04, 0x29
        /*002a*/ 	.short	(.L_2579 - .L_2578)


	//   ....[0]....
.L_2578:
        /*002c*/ 	.word	0xffffffff


	//   ....[1]....
        /*0030*/ 	.word	0xffffffff


	//   ....[2]....
        /*0034*/ 	.word	0xffffffff


	//   ....[3]....
        /*0038*/ 	.word	0xffffffff


	//   ....[4]....
        /*003c*/ 	.word	0xffffffff


	//   ....[5]....
        /*0040*/ 	.word	0xffffffff


	//   ....[6]....
        /*0044*/ 	.word	0xffffffff


	//   ....[7]....
        /*0048*/ 	.word	0xffffffff


	//   ....[8]....
        /*004c*/ 	.word	0xffffffff


	//   ....[9]....
        /*0050*/ 	.word	0xffffffff


	//   ....[10]....
        /*0054*/ 	.word	0xffffffff


	//   ....[11]....
        /*0058*/ 	.word	0xffffffff


	//   ....[12]....
        /*005c*/ 	.word	0xffffffff


	//   ....[13]....
        /*0060*/ 	.word	0xffffffff


	//   ....[14]....
        /*0064*/ 	.word	0xffffffff


	//   ....[15]....
        /*0068*/ 	.word	0xffffffff


	//   ....[16]....
        /*006c*/ 	.word	0xffffffff


	//   ....[17]....
        /*0070*/ 	.word	0xffffffff


	//   ....[18]....
        /*0074*/ 	.word	0xffffffff


	//   ....[19]....
        /*0078*/ 	.word	0xffffffff


	//   ....[20]....
        /*007c*/ 	.word	0xffffffff


	//   ....[21]....
        /*0080*/ 	.word	0xffffffff


	//   ....[22]....
        /*0084*/ 	.word	0xffffffff


	//   ....[23]....
        /*0088*/ 	.word	0xffffffff


	//   ....[24]....
        /*008c*/ 	.word	0xffffffff


	//   ....[25]....
        /*0090*/ 	.word	0xffffffff


	//   ....[26]....
        /*0094*/ 	.word	0xffffffff


	//   ....[27]....
        /*0098*/ 	.word	0xffffffff


	//   ....[28]....
        /*009c*/ 	.word	0xffffffff


	//   ....[29]....
        /*00a0*/ 	.word	0xffffffff


	//   ....[30]....
        /*00a4*/ 	.word	0xffffffff


	//   ....[31]....
        /*00a8*/ 	.word	0xffffffff


	//   ....[32]....
        /*00ac*/ 	.word	0xffffffff


	//   ....[33]....
        /*00b0*/ 	.word	0xffffffff


	//   ....[34]....
        /*00b4*/ 	.word	0xffffffff


	//   ....[35]....
        /*00b8*/ 	.word	0xffffffff


	//   ....[36]....
        /*00bc*/ 	.word	0xffffffff


	//   ....[37]....
        /*00c0*/ 	.word	0xffffffff


	//   ....[38]....
        /*00c4*/ 	.word	0xffffffff


	//   ....[39]....
        /*00c8*/ 	.word	0xffffffff


	//   ....[40]....
        /*00cc*/ 	.word	0xffffffff


	//   ....[41]....
        /*00d0*/ 	.word	0xffffffff


	//   ....[42]....
        /*00d4*/ 	.word	0xffffffff


	//   ....[43]....
        /*00d8*/ 	.word	0xffffffff


	//   ....[44]....
        /*00dc*/ 	.word	0xffffffff


	//   ....[45]....
        /*00e0*/ 	.word	0xffffffff


	//   ....[46]....
        /*00e4*/ 	.word	0xffffffff


	//   ....[47]....
        /*00e8*/ 	.word	0xffffffff


	//   ....[48]....
        /*00ec*/ 	.word	0xffffffff


	//   ....[49]....
        /*00f0*/ 	.word	0xffffffff


	//   ....[50]....
        /*00f4*/ 	.word	0xffffffff


	//   ....[51]....
        /*00f8*/ 	.word	0xffffffff


	//   ....[52]....
        /*00fc*/ 	.word	0xffffffff


	//   ....[53]....
        /*0100*/ 	.word	0xffffffff


	//   ....[54]....
        /*0104*/ 	.word	0xffffffff


	//   ....[55]....
        /*0108*/ 	.word	0xffffffff


	//   ....[56]....
        /*010c*/ 	.word	0xffffffff


	//   ....[57]....
        /*0110*/ 	.word	0xffffffff


	//   ....[58]....
        /*0114*/ 	.word	0xffffffff


	//   ....[59]....
        /*0118*/ 	.word	0xffffffff


	//   ....[60]....
        /*011c*/ 	.word	0xffffffff


	//   ....[61]....
        /*0120*/ 	.word	0xffffffff


	//   ....[62]....
        /*0124*/ 	.word	0xffffffff


	//   ....[63]....
        /*0128*/ 	.word	0xffffffff


	//   ....[64]....
        /*012c*/ 	.word	0xffffffff


	//   ....[65]....
        /*0130*/ 	.word	0xffffffff


	//   ....[66]....
        /*0134*/ 	.word	0xffffffff


	//   ....[67]....
        /*0138*/ 	.word	0xffffffff


	//   ....[68]....
        /*013c*/ 	.word	0xffffffff


	//   ....[69]....
        /*0140*/ 	.word	0xffffffff


	//   ....[70]....
        /*0144*/ 	.word	0xffffffff


	//   ....[71]....
        /*0148*/ 	.word	0xffffffff


	//   ....[72]....
        /*014c*/ 	.word	0xffffffff


	//   ....[73]....
        /*0150*/ 	.word	0xffffffff


	//   ....[74]....
        /*0154*/ 	.word	0xffffffff


	//   ....[75]....
        /*0158*/ 	.word	0xffffffff


	//   ....[76]....
        /*015c*/ 	.word	0xffffffff


	//   ....[77]....
        /*0160*/ 	.word	0xffffffff


	//   ....[78]....
        /*0164*/ 	.word	0xffffffff


	//   ....[79]....
        /*0168*/ 	.word	0xffffffff


	//   ....[80]....
        /*016c*/ 	.word	0xffffffff


	//   ....[81]....
        /*0170*/ 	.word	0xffffffff


	//   ....[82]....
        /*0174*/ 	.word	0xffffffff


	//   ....[83]....
        /*0178*/ 	.word	0xffffffff


	//   ....[84]....
        /*017c*/ 	.word	0xffffffff


	//   ....[85]....
        /*0180*/ 	.word	0xffffffff


	//   ....[86]....
        /*0184*/ 	.word	0xffffffff


	//   ....[87]....
        /*0188*/ 	.word	0xffffffff


	//   ....[88]....
        /*018c*/ 	.word	0xffffffff


	//   ....[89]....
        /*0190*/ 	.word	0xffffffff


	//   ....[90]....
        /*0194*/ 	.word	0xffffffff


	//   ....[91]....
        /*0198*/ 	.word	0xffffffff


	//----- nvinfo : EIATTR_COOP_GROUP_INSTR_OFFSETS
	.align		4
.L_2579:
        /*019c*/ 	.byte	0x04, 0x28
        /*019e*/ 	.short	(.L_2581 - .L_2580)


	//   ....[0]....
.L_2580:
        /*01a0*/ 	.word	0x00000780


	//   ....[1]....
        /*01a4*/ 	.word	0x00000830


	//   ....[2]....
        /*01a8*/ 	.word	0x00000b60


	//   ....[3]....
        /*01ac*/ 	.word	0x00004e40


	//   ....[4]....
        /*01b0*/ 	.word	0x00004e80


	//   ....[5]....
        /*01b4*/ 	.word	0x00004ec0


	//   ....[6]....
        /*01b8*/ 	.word	0x00004f00


	//   ....[7]....
        /*01bc*/ 	.word	0x00005110


	//   ....[8]....
        /*01c0*/ 	.word	0x00005150


	//   ....[9]....
        /*01c4*/ 	.word	0x00005190


	//   ....[10]....
        /*01c8*/ 	.word	0x000051d0


	//   ....[11]....
        /*01cc*/ 	.word	0x000053b0


	//   ....[12]....
        /*01d0*/ 	.word	0x000053f0


	//   ....[13]....
        /*01d4*/ 	.word	0x00005430


	//   ....[14]....
        /*01d8*/ 	.word	0x00005470


	//   ....[15]....
        /*01dc*/ 	.word	0x00005630


	//   ....[16]....
        /*01e0*/ 	.word	0x00005670


	//   ....[17]....
        /*01e4*/ 	.word	0x000056b0


	//   ....[18]....
        /*01e8*/ 	.word	0x000056f0


	//   ....[19]....
        /*01ec*/ 	.word	0x000058a0


	//   ....[20]....
        /*01f0*/ 	.word	0x000058e0


	//   ....[21]....
        /*01f4*/ 	.word	0x00005920


	//   ....[22]....
        /*01f8*/ 	.word	0x00005960


	//   ....[23]....
        /*01fc*/ 	.word	0x00005b10


	//   ....[24]....
        /*0200*/ 	.word	0x00005b50


	//   ....[25]....
        /*0204*/ 	.word	0x00005b90


	//   ....[26]....
        /*0208*/ 	.word	0x00005bd0


	//   ....[27]....
        /*020c*/ 	.word	0x00005c10


	//   ....[28]....
        /*0210*/ 	.word	0x00005c50


	//   ....[29]....
        /*0214*/ 	.word	0x00005e80


	//   ....[30]....
        /*0218*/ 	.word	0x00005eb0


	//   ....[31]....
        /*021c*/ 	.word	0x00005ee0


	//   ....[32]....
        /*0220*/ 	.word	0x00005f00


	//   ....[33]....
        /*0224*/ 	.word	0x00006010


	//   ....[34]....
        /*0228*/ 	.word	0x00006050


	//   ....[35]....
        /*022c*/ 	.word	0x00006080


	//   ....[36]....
        /*0230*/ 	.word	0x00006090


	//   ....[37]....
        /*0234*/ 	.word	0x000061a0


	//   ....[38]....
        /*0238*/ 	.word	0x000061e0


	//   ....[39]....
        /*023c*/ 	.word	0x00006210


	//   ....[40]....
        /*0240*/ 	.word	0x00006220


	//   ....[41]....
        /*0244*/ 	.word	0x00006330


	//   ....[42]....
        /*0248*/ 	.word	0x00006370


	//   ....[43]....
        /*024c*/ 	.word	0x000063b0


	//   ....[44]....
        /*0250*/ 	.word	0x000063c0


	//   ....[45]....
        /*0254*/ 	.word	0x000064c0


	//   ....[46]....
        /*0258*/ 	.word	0x000064f0


	//   ....[47]....
        /*025c*/ 	.word	0x00006500


	//   ....[48]....
        /*0260*/ 	.word	0x00006510


	//   ....[49]....
        /*0264*/ 	.word	0x00006610


	//   ....[50]....
        /*0268*/ 	.word	0x00006650


	//   ....[51]....
        /*026c*/ 	.word	0x00006690


	//   ....[52]....
        /*0270*/ 	.word	0x000066d0


	//   ....[53]....
        /*0274*/ 	.word	0x00006710


	//   ....[54]....
        /*0278*/ 	.word	0x00006750


	//   ....[55]....
        /*027c*/ 	.word	0x00006790


	//   ....[56]....
        /*0280*/ 	.word	0x000067e0


	//   ....[57]....
        /*0284*/ 	.word	0x00006810


	//   ....[58]....
        /*0288*/ 	.word	0x00006850


	//   ....[59]....
        /*028c*/ 	.word	0x00007fa0


	//   ....[60]....
        /*0290*/ 	.word	0x00007fe0


	//   ....[61]....
        /*0294*/ 	.word	0x00008020


	//   ....[62]....
        /*0298*/ 	.word	0x00008060


	//   ....[63]....
        /*029c*/ 	.word	0x000081c0


	//   ....[64]....
        /*02a0*/ 	.word	0x00008200


	//   ....[65]....
        /*02a4*/ 	.word	0x00008240


	//   ....[66]....
        /*02a8*/ 	.word	0x00008280


	//   ....[67]....
        /*02ac*/ 	.word	0x00008390


	//   ....[68]....
        /*02b0*/ 	.word	0x000083d0


	//   ....[69]....
        /*02b4*/ 	.word	0x00008410


	//   ....[70]....
        /*02b8*/ 	.word	0x00008450


	//   ....[71]....
        /*02bc*/ 	.word	0x000085b0


	//   ....[72]....
        /*02c0*/ 	.word	0x000085f0


	//   ....[73]....
        /*02c4*/ 	.word	0x00008630


	//   ....[74]....
        /*02c8*/ 	.word	0x00008670


	//   ....[75]....
        /*02cc*/ 	.word	0x00008780


	//   ....[76]....
        /*02d0*/ 	.word	0x000087c0


	//   ....[77]....
        /*02d4*/ 	.word	0x00008800


	//   ....[78]....
        /*02d8*/ 	.word	0x00008840


	//   ....[79]....
        /*02dc*/ 	.word	0x00008d10


	//   ....[80]....
        /*02e0*/ 	.word	0x00009580


	//   ....[81]....
        /*02e4*/ 	.word	0x000099e0


	//   ....[82]....
        /*02e8*/ 	.word	0x00009af0


	//   ....[83]....
        /*02ec*/ 	.word	0x00009b40


	//   ....[84]....
        /*02f0*/ 	.word	0x00009b90


	//   ....[85]....
        /*02f4*/ 	.word	0x00009bc0


	//   ....[86]....
        /*02f8*/ 	.word	0x00009be0


	//   ....[87]....
        /*02fc*/ 	.word	0x00009cc0


	//   ....[88]....
        /*0300*/ 	.word	0x00009d00


	//   ....[89]....
        /*0304*/ 	.word	0x00009d50


	//   ....[90]....
        /*0308*/ 	.word	0x00009d80


	//   ....[91]....
        /*030c*/ 	.word	0x00009da0


	//----- nvinfo : EIATTR_EXIT_INSTR_OFFSETS
	.align		4
.L_2581:
        /*0310*/ 	.byte	0x04, 0x1c
        /*0312*/ 	.short	(.L_2583 - .L_2582)


	//   ....[0]....
.L_2582:
        /*0314*/ 	.word	0x00009e70


	//   ....[1]....
        /*0318*/ 	.word	0x0000a500


	//----- nvinfo : EIATTR_MAX_THREADS
	.align		4
.L_2583:
        /*031c*/ 	.byte	0x04, 0x05
        /*031e*/ 	.short	(.L_2585 - .L_2584)
.L_2584:
        /*0320*/ 	.word	0x00000020
        /*0324*/ 	.word	0x00000001
        /*0328*/ 	.word	0x00000001


	//----- nvinfo : EIATTR_CRS_STACK_SIZE
	.align		4
.L_2585:
        /*032c*/ 	.byte	0x04, 0x1e
        /*032e*/ 	.short	(.L_2587 - .L_2586)
.L_2586:
        /*0330*/ 	.word	0x00000000


	//----- nvinfo : EIATTR_CBANK_PARAM_SIZE
	.align		4
.L_2587:
        /*0334*/ 	.byte	0x03, 0x19
        /*0336*/ 	.short	0x01f0


	//----- nvinfo : EIATTR_PARAM_CBANK
	.align		4
        /*0338*/ 	.byte	0x04, 0x0a
        /*033a*/ 	.short	(.L_2589 - .L_2588)
	.align		4
.L_2588:
        /*033c*/ 	.word	index@(.nv.constant0._Z25selective_scan_bwd_kernelI32Selective_Scan_bwd_kernel_traitsILi32ELi16ELb1ELb0ELb0ELb1ELb0EN3c108BFloat16ENS1_7complexIfEEEEv12SSMParamsBwd)
        /*0340*/ 	.short	0x0210
        /*0342*/ 	.short	0x01f0


	//----- nvinfo : EIATTR_SW_WAR
	.align		4
.L_2589:
        /*0344*/ 	.byte	0x04, 0x36
        /*0346*/ 	.short	(.L_2591 - .L_2590)
.L_2590:
        /*0348*/ 	.word	0x00000008
.L_2591:


//--------------------- .nv.info._Z25selective_scan_bwd_kernelI32Selective_Scan_bwd_kernel_traitsILi32ELi16ELb1ELb0ELb0ELb1ELb1EN3c108BFloat16ENS1_7complexIfEEEEv12SSMParamsBwd --------------------------
	.section	.nv.info._Z25selective_scan_bwd_kernelI32Selective_Scan_bwd_kernel_traitsILi32ELi16ELb1ELb0ELb0ELb1ELb1EN3c108BFloat16ENS1_7complexIfEEEEv12SSMParamsBwd,"",@"SHT_CUDA_INFO"
	.sectionflags	@""
	.align	4


	//----- nvinfo : EIATTR_CUDA_API_VERSION
	.align		4
        /*0000*/ 	.byte	0x04, 0x37
        /*0002*/ 	.short	(.L_2593 - .L_2592)
.L_2592:
        /*0004*/ 	.word	0x00000082


	//----- nvinfo : EIATTR_KPARAM_INFO
	.align		4
.L_2593:
        /*0008*/ 	.byte	0x04, 0x17
        /*000a*/ 	.short	(.L_2595 - .L_2594)
.L_2594:
        /*000c*/ 	.word	0x00000000
        /*0010*/ 	.short	0x0000
        /*0012*/ 	.short	0x0000
        /*0014*/ 	.byte	0x00, 0xf0, 0xc1, 0x07


	//----- nvinfo : EIATTR_SPARSE_MMA_MASK
	.align		4
.L_2595:
        /*0018*/ 	.byte	0x03, 0x50
        /*001a*/ 	.short	0x0000


	//----- nvinfo : EIATTR_MAXREG_COUNT
	.align		4
        /*001c*/ 	.byte	0x03, 0x1b
        /*001e*/ 	.short	0x00ff


	//----- nvinfo : EIATTR_NUM_BARRIERS
	.align		4
        /*0020*/ 	.byte	0x02, 0x4c
        /*0022*/ 	.byte	0x01
	.zero		1


	//----- nvinfo : EIATTR_MERCURY_ISA_VERSION
	.align		4
        /*0024*/ 	.byte	0x03, 0x5f
        /*0026*/ 	.short	0x0101


	//----- nvinfo : EIATTR_COOP_GROUP_MASK_REGIDS
	.align		4
        /*0028*/ 	.byte	0x04, 0x29
        /*002a*/ 	.short	(.L_2597 - .L_2596)


	//   ....[0]....
.L_2596:
        /*002c*/ 	.word	0xffffffff


	//   ....[1]....
        /*0030*/ 	.word	0xffffffff


	//   ....[2]....
        /*0034*/ 	.word	0xffffffff


	//   ....[3]....
        /*0038*/ 	.word	0xffffffff


	//   ....[4]....
        /*003c*/ 	.word	0xffffffff


	//   ....[5]....
        /*0040*/ 	.word	0xffffffff


	//   ....[6]....
        /*0044*/ 	.word	0xffffffff


	//   ....[7]....
        /*0048*/ 	.word	0xffffffff


	//   ....[8]....
        /*004c*/ 	.word	0xffffffff


	//   ....[9]....
        /*0050*/ 	.word	0xffffffff


	//   ....[10]....
        /*0054*/ 	.word	0xffffffff


	//   ....[11]....
        /*0058*/ 	.word	0xffffffff


	//   ....[12]....
        /*005c*/ 	.word	0xffffffff


	//   ....[13]....
        /*0060*/ 	.word	0xffffffff


	//   ....[14]....
        /*0064*/ 	.word	0xffffffff


	//   ....[15]....
        /*0068*/ 	.word	0xffffffff


	//   ....[16]....
        /*006c*/ 	.word	0xffffffff


	//   ....[17]....
        /*0070*/ 	.word	0xffffffff


	//   ....[18]....
        /*0074*/ 	.word	0xffffffff


	//   ....[19]....
        /*0078*/ 	.word	0xffffffff


	//   ....[20]....
        /*007c*/ 	.word	0xffffffff


	//   ....[21]....
        /*0080*/ 	.word	0xffffffff


	//   ....[22]....
        /*0084*/ 	.word	0xffffffff


	//   ....[23]....
        /*0088*/ 	.word	0xffffffff


	//   ....[24]....
        /*008c*/ 	.word	0xffffffff


	//   ....[25]....
        /*0090*/ 	.word	0xffffffff


	//   ....[26]....
        /*0094*/ 	.word	0xffffffff


	//   ....[27]....
        /*0098*/ 	.word	0xffffffff


	//   ....[28]....
        /*009c*/ 	.word	0xffffffff


	//   ....[29]....
        /*00a0*/ 	.word	0xffffffff


	//   ....[30]....
        /*00a4*/ 	.word	0xffffffff


	//   ....[31]....
        /*00a8*/ 	.word	0xffffffff


	//   ....[32]....
        /*00ac*/ 	.word	0xffffffff


	//   ....[33]....
        /*00b0*/ 	.word	0xffffffff


	//   ....[34]....
        /*00b4*/ 	.word	0xffffffff


	//   ....[35]....
        /*00b8*/ 	.word	0xffffffff


	//   ....[36]....
        /*00bc*/ 	.word	0xffffffff


	//   ....[37]....
        /*00c0*/ 	.word	0xffffffff


	//   ....[38]....
        /*00c4*/ 	.word	0xffffffff


	//   ....[39]....
        /*00c8*/ 	.word	0xffffffff


	//   ....[40]....
        /*00cc*/ 	.word	0xffffffff


	//   ....[41]....
        /*00d0*/ 	.word	0xffffffff


	//   ....[42]....
        /*00d4*/ 	.word	0xffffffff


	//   ....[43]....
        /*00d8*/ 	.word	0xffffffff


	//   ....[44]....
        /*00dc*/ 	.word	0xffffffff


	//   ....[45]....
        /*00e0*/ 	.word	0xffffffff


	//   ....[46]....
        /*00e4*/ 	.word	0xffffffff


	//   ....[47]....
        /*00e8*/ 	.word	0xffffffff


	//   ....[48]....
        /*00ec*/ 	.word	0xffffffff


	//   ....[49]....
        /*00f0*/ 	.word	0xffffffff


	//   ....[50]....
        /*00f4*/ 	.word	0xffffffff


	//   ....[51]....
        /*00f8*/ 	.word	0xffffffff


	//   ....[52]....
        /*00fc*/ 	.word	0xffffffff


	//   ....[53]....
        /*0100*/ 	.word	0xffffffff


	//   ....[54]....
        /*0104*/ 	.word	0xffffffff


	//   ....[55]....
        /*0108*/ 	.word	0xffffffff


	//   ....[56]....
        /*010c*/ 	.word	0xffffffff


	//   ....[57]....
        /*0110*/ 	.word	0xffffffff


	//   ....[58]....
        /*0114*/ 	.word	0xffffffff


	//   ....[59]....
        /*0118*/ 	.word	0xffffffff


	//   ....[60]....
        /*011c*/ 	.word	0xffffffff


	//   ....[61]....
        /*0120*/ 	.word	0xffffffff


	//   ....[62]....
        /*0124*/ 	.word	0xffffffff


	//   ....[63]....
        /*0128*/ 	.word	0xffffffff


	//   ....[64]....
        /*012c*/ 	.word	0xffffffff


	//   ....[65]....
        /*0130*/ 	.word	0xffffffff


	//   ....[66]....
        /*0134*/ 	.word	0xffffffff


	//   ....[67]....
        /*0138*/ 	.word	0xffffffff


	//   ....[68]....
        /*013c*/ 	.word	0xffffffff


	//   ....[69]....
        /*0140*/ 	.word	0xffffffff


	//   ....[70]....
        /*0144*/ 	.word	0xffffffff


	//   ....[71]....
        /*0148*/ 	.word	0xffffffff


	//   ....[72]....
        /*014c*/ 	.word	0xffffffff


	//   ....[73]....
        /*0150*/ 	.word	0xffffffff


	//   ....[74]....
        /*0154*/ 	.word	0xffffffff


	//   ....[75]....
        /*0158*/ 	.word	0xffffffff


	//   ....[76]....
        /*015c*/ 	.word	0xffffffff


	//   ....[77]....
        /*0160*/ 	.word	0xffffffff


	//   ....[78]....
        /*0164*/ 	.word	0xffffffff


	//   ....[79]....
        /*0168*/ 	.word	0xffffffff


	//   ....[80]....
        /*016c*/ 	.word	0xffffffff


	//   ....[81]....
        /*0170*/ 	.word	0xffffffff


	//   ....[82]....
        /*0174*/ 	.word	0xffffffff


	//   ....[83]....
        /*0178*/ 	.word	0xffffffff


	//   ....[84]....
        /*017c*/ 	.word	0xffffffff


	//   ....[85]....
        /*0180*/ 	.word	0xffffffff


	//   ....[86]....
        /*0184*/ 	.word	0xffffffff


	//   ....[87]....
        /*0188*/ 	.word	0xffffffff


	//   ....[88]....
        /*018c*/ 	.word	0xffffffff


	//   ....[89]....
        /*0190*/ 	.word	0xffffffff


	//   ....[90]....
        /*0194*/ 	.word	0xffffffff


	//   ....[91]....
        /*0198*/ 	.word	0xffffffff


	//   ....[92]....
        /*019c*/ 	.word	0xffffffff


	//   ....[93]....
        /*01a0*/ 	.word	0xffffffff


	//   ....[94]....
        /*01a4*/ 	.word	0xffffffff


	//   ....[95]....
        /*01a8*/ 	.word	0xffffffff


	//----- nvinfo : EIATTR_COOP_GROUP_INSTR_OFFSETS
	.align		4
.L_2597:
        /*01ac*/ 	.byte	0x04, 0x28
        /*01ae*/ 	.short	(.L_2599 - .L_2598)


	//   ....[0]....
.L_2598:
        /*01b0*/ 	.word	0x00000790


	//   ....[1]....
        /*01b4*/ 	.word	0x00000850


	//   ....[2]....
        /*01b8*/ 	.word	0x00000a70


	//   ....[3]....
        /*01bc*/ 	.word	0x000030d0


	//   ....[4]....
        /*01c0*/ 	.word	0x00003840


	//   ....[5]....
        /*01c4*/ 	.word	0x000041c0


	//   ....[6]....
        /*01c8*/ 	.word	0x000044f0


	//   ....[7]....
        /*01cc*/ 	.word	0x000063b0


	//   ....[8]....
        /*01d0*/ 	.word	0x000063f0


	//   ....[9]....
        /*01d4*/ 	.word	0x00006430


	//   ....[10]....
        /*01d8*/ 	.word	0x00006470


	//   ....[11]....
        /*01dc*/ 	.word	0x00006660


	//   ....[12]....
        /*01e0*/ 	.word	0x000066a0


	//   ....[13]....
        /*01e4*/ 	.word	0x000066e0


	//   ....[14]....
        /*01e8*/ 	.word	0x00006720


	//   ....[15]....
        /*01ec*/ 	.word	0x000068e0


	//   ....[16]....
        /*01f0*/ 	.word	0x00006920


	//   ....[17]....
        /*01f4*/ 	.word	0x00006960


	//   ....[18]....
        /*01f8*/ 	.word	0x000069a0


	//   ....[19]....
        /*01fc*/ 	.word	0x00006b30


	//   ....[20]....
        /*0200*/ 	.word	0x00006b70


	//   ....[21]....
        /*0204*/ 	.word	0x00006bb0


	//   ....[22]....
        /*0208*/ 	.word	0x00006bf0


	//   ....[23]....
        /*020c*/ 	.word	0x00006e00


	//   ....[24]....
        /*0210*/ 	.word	0x00006e40


	//   ....[25]....
        /*0214*/ 	.word	0x00006e80


	//   ....[26]....
        /*0218*/ 	.word	0x00006ec0


	//   ....[27]....
        /*021c*/ 	.word	0x000070a0


	//   ....[28]....
        /*0220*/ 	.word	0x000070e0


	//   ....[29]....
        /*0224*/ 	.word	0x00007120


	//   ....[30]....
        /*0228*/ 	.word	0x00007160


	//   ....[31]....
        /*022c*/ 	.word	0x000071a0


	//   ....[32]....
        /*0230*/ 	.word	0x000071e0


	//   ....[33]....
        /*0234*/ 	.word	0x00007400


	//   ....[34]....
        /*0238*/ 	.word	0x00007430


	//   ....[35]....
        /*023c*/ 	.word	0x00007460


	//   ....[36]....
        /*0240*/ 	.word	0x00007470


	//   ....[37]....
        /*0244*/ 	.word	0x00007580


	//   ....[38]....
        /*0248*/ 	.word	0x000075c0


	//   ....[39]....
        /*024c*/ 	.word	0x000075f0


	//   ....[40]....
        /*0250*/ 	.word	0x00007600


	//   ....[41]....
        /*0254*/ 	.word	0x00007710


	//   ....[42]....
        /*0258*/ 	.word	0x00007750


	//   ....[43]....
        /*025c*/ 	.word	0x00007780


	//   ....[44]....
        /*0260*/ 	.word	0x00007790


	//   ....[45]....
        /*0264*/ 	.word	0x000078a0


	//   ....[46]....
        /*0268*/ 	.word	0x000078e0


	//   ....[47]....
        /*026c*/ 	.word	0x00007920


	//   ....[48]....
        /*0270*/ 	.word	0x00007930


	//   ....[49]....
        /*0274*/ 	.word	0x00007a20


	//   ....[50]....
        /*0278*/ 	.word	0x00007a60


	//   ....[51]....
        /*027c*/ 	.word	0x00007a70


	//   ....[52]....
        /*0280*/ 	.word	0x00007a80


	//   ....[53]....
        /*0284*/ 	.word	0x00007b80


	//   ....[54]....
        /*0288*/ 	.word	0x00007bc0


	//   ....[55]....
        /*028c*/ 	.word	0x00007c00


	//   ....[56]....
        /*0290*/ 	.word	0x00007c40


	//   ....[57]....
        /*0294*/ 	.word	0x00007c80


	//   ....[58]....
        /*0298*/ 	.word	0x00007cc0


	//   ....[59]....
        /*029c*/ 	.word	0x00007d00


	//   ....[60]....
        /*02a0*/ 	.word	0x00007d50


	//   ....[61]....
        /*02a4*/ 	.word	0x00007d90


	//   ....[62]....
        /*02a8*/ 	.word	0x00008260


	//   ....[63]....
        /*02ac*/ 	.word	0x000094f0


	//   ....[64]....
        /*02b0*/ 	.word	0x00009530


	//   ....[65]....
        /*02b4*/ 	.word	0x00009570


	//   ....[66]....
        /*02b8*/ 	.word	0x000095b0


	//   ....[67]....
        /*02bc*/ 	.word	0x000096c0


	//   ....[68]....
        /*02c0*/ 	.word	0x00009700


	//   ....[69]....
        /*02c4*/ 	.word	0x00009740


	//   ....[70]....
        /*02c8*/ 	.word	0x00009780


	//   ....[71]....
        /*02cc*/ 	.word	0x00009890


	//   ....[72]....
        /*02d0*/ 	.word	0x000098d0


	//   ....[73]....
        /*02d4*/ 	.word	0x00009910


	//   ....[74]....
        /*02d8*/ 	.word	0x00009950


	//   ....[75]....
        /*02dc*/ 	.word	0x00009a60


	//   ....[76]....
        /*02e0*/ 	.word	0x00009aa0


	//   ....[77]....
        /*02e4*/ 	.word	0x00009ae0


	//   ....[78]....
        /*02e8*/ 	.word	0x00009b20


	//   ....[79]....
        /*02ec*/ 	.word	0x00009c30


	//   ....[80]....
        /*02f0*/ 	.word	0x00009c70


	//   ....[81]....
        /*02f4*/ 	.word	0x00009cb0


	//   ....[82]....
        /*02f8*/ 	.word	0x00009cf0


	//   ....[83]....
        /*02fc*/ 	.word	0x0000a2b0


	//   ....[84]....
        /*0300*/ 	.word	0x0000aad0


	//   ....[85]....
        /*0304*/ 	.word	0x0000af20


	//   ....[86]....
        /*0308*/ 	.word	0x0000b060


	//   ....[87]....
        /*030c*/ 	.word	0x0000b0b0


	//   ....[88]....
        /*0310*/ 	.word	0x0000b100


	//   ....[89]....
        /*0314*/ 	.word	0x0000b130


	//   ....[90]....
        /*0318*/ 	.word	0x0000b150


	//   ....[91]....
        /*031c*/ 	.word	0x0000b230


	//   ....[92]....
        /*0320*/ 	.word	0x0000b270


	//   ....[93]....
        /*0324*/ 	.word	0x0000b2c0


	//   ....[94]....
        /*0328*/ 	.word	0x0000b2f0


	//   ....[95]....
        /*032c*/ 	.word	0x0000b310


	//----- nvinfo : EIATTR_EXIT_INSTR_OFFSETS
	.align		4
.L_2599:
        /*0330*/ 	.byte	0x04, 0x1c
        /*0332*/ 	.short	(.L_2601 - .L_2600)


	//   ....[0]....
.L_2600:
        /*0334*/ 	.word	0x0000b3e0


	//   ....[1]....
        /*0338*/ 	.word	0x0000ba70


	//----- nvinfo : EIATTR_MAX_THREADS
	.align		4
.L_2601:
        /*033c*/ 	.byte	0x04, 0x05
        /*033e*/ 	.short	(.L_2603 - .L_2602)
.L_2602:
        /*0340*/ 	.word	0x00000020
        /*0344*/ 	.word	0x00000001
        /*0348*/ 	.word	0x00000001


	//----- nvinfo : EIATTR_CRS_STACK_SIZE
	.align		4
.L_2603:
        /*034c*/ 	.byte	0x04, 0x1e
        /*034e*/ 	.short	(.L_2605 - .L_2604)
.L_2604:
        /*0350*/ 	.word	0x00000000


	//----- nvinfo : EIATTR_CBANK_PARAM_SIZE
	.align		4
.L_2605:
        /*0354*/ 	.byte	0x03, 0x19
        /*0356*/ 	.short	0x01f0


	//----- nvinfo : EIATTR_PARAM_CBANK
	.align		4
        /*0358*/ 	.byte	0x04, 0x0a
        /*035a*/ 	.short	(.L_2607 - .L_2606)
	.align		4
.L_2606:
        /*035c*/ 	.word	index@(.nv.constant0._Z25selective_scan_bwd_kernelI32Selective_Scan_bwd_kernel_traitsILi32ELi16ELb1ELb0ELb0ELb1ELb1EN3c108BFloat16ENS1_7complexIfEEEEv12SSMParamsBwd)
        /*0360*/ 	.short	0x0210
        /*0362*/ 	.short	0x01f0


	//----- nvinfo : EIATTR_SW_WAR
	.align		4
.L_2607:
        /*0364*/ 	.byte	0x04, 0x36
        /*0366*/ 	.short	(.L_2609 - .L_2608)
.L_2608:
        /*0368*/ 	.word	0x00000008
.L_2609:


//--------------------- .nv.info._Z25selective_scan_bwd_kernelI32Selective_Scan_bwd_kernel_traitsILi32ELi16ELb1ELb0ELb1ELb0ELb0EN3c108BFloat16ENS1_7complexIfEEEEv12SSMParamsBwd --------------------------
	.section	.nv.info._Z25selective_scan_bwd_kernelI32Selective_Scan_bwd_kernel_traitsILi32ELi16ELb1ELb0ELb1ELb0ELb0EN3c108BFloat16ENS1_7complexIfEEEEv12SSMParamsBwd,"",@"SHT_CUDA_INFO"
	.sectionflags	@""
	.align	4


	//----- nvinfo : EIATTR_CUDA_API_VERSION
	.align		4
        /*0000*/ 	.byte	0x04, 0x37
        /*0002*/ 	.short	(.L_2611 - .L_2610)
.L_2610:
        /*0004*/ 	.word	0x00000082


	//----- nvinfo : EIATTR_KPARAM_INFO
	.align		4
.L_2611:
        /*0008*/ 	.byte	0x04, 0x17
        /*000a*/ 	.short	(.L_2613 - .L_2612)
.L_2612:
        /*000c*/ 	.word	0x00000000
        /*0010*/ 	.short	0x0000
        /*0012*/ 	.short	0x0000
        /*0014*/ 	.byte	0x00, 0xf0, 0xc1, 0x07


	//----- nvinfo : EIATTR_SPARSE_MMA_MASK
	.align		4
.L_2613:
        /*0018*/ 	.byte	0x03, 0x50
        /*001a*/ 	.short	0x0000


	//----- nvinfo : EIATTR_MAXREG_COUNT
	.align		4
        /*001c*/ 	.byte	0x03, 0x1b
        /*001e*/ 	.short	0x00ff


	//----- nvinfo : EIATTR_NUM_BARRIERS
	.align		4
        /*0020*/ 	.byte	0x02, 0x4c
        /*0022*/ 	.byte	0x01
	.zero		1


	//----- nvinfo : EIATTR_MERCURY_ISA_VERSION
	.align		4
        /*0024*/ 	.byte	0x03, 0x5f
        /*0026*/ 	.short	0x0101


	//----- nvinfo : EIATTR_INT_WARP_WIDE_INSTR_OFFSETS
	.align		4
        /*0028*/ 	.byte	0x04, 0x31
        /*002a*/ 	.short	(.L_2615 - .L_2614)


	//   ....[0]....
.L_2614:
        /*002c*/ 	.word	0x00003510


	//   ....[1]....
        /*0030*/ 	.word	0x00006610


	//----- nvinfo : EIATTR_COOP_GROUP_MASK_REGIDS
	.align		4
.L_2615:
        /*0034*/ 	.byte	0x04, 0x29
        /*0036*/ 	.short	(.L_2617 - .L_2616)


	//   ....[0]....
.L_2616:
        /*0038*/ 	.word	0xffffffff


	//   ....[1]....
        /*003c*/ 	.word	0xffffffff


	//   ....[2]....
        /*0040*/ 	.word	0xffffffff


	//   ....[3]....
        /*0044*/ 	.word	0xffffffff


	//   ....[4]....
        /*0048*/ 	.word	0xffffffff


	//   ....[5]....
        /*004c*/ 	.word	0xffffffff


	//   ....[6]....
        /*0050*/ 	.word	0xffffffff


	//   ....[7]....
        /*0054*/ 	.word	0xffffffff


	//   ....[8]....
        /*0058*/ 	.word	0xffffffff


	//   ....[9]....
        /*005c*/ 	.word	0xffffffff


	//   ....[10]....
        /*0060*/ 	.word	0xffffffff


	//   ....[11]....
        /*0064*/ 	.word	0xffffffff


	//   ....[12]....
        /*0068*/ 	.word	0xffffffff


	//   ....[13]....
        /*006c*/ 	.word	0xffffffff


	//   ....[14]....
        /*0070*/ 	.word	0xffffffff


	//   ....[15]....
        /*0074*/ 	.word	0xffffffff


	//   ....[16]....
        /*0078*/ 	.word	0xffffffff


	//   ....[17]....
        /*007c*/ 	.word	0xffffffff


	//   ....[18]....
        /*0080*/ 	.word	0xffffffff


	//   ....[19]....
        /*0084*/ 	.word	0xffffffff


	//   ....[20]....
        /*0088*/ 	.word	0xffffffff


	//   ....[21]....
        /*008c*/ 	.word	0xffffffff


	//   ....[22]....
        /*0090*/ 	.word	0xffffffff


	//   ....[23]....
        /*0094*/ 	.word	0xffffffff


	//   ....[24]....
        /*0098*/ 	.word	0xffffffff


	//   ....[25]....
        /*009c*/ 	.word	0xffffffff


	//   ....[26]....
        /*00a0*/ 	.word	0xffffffff


	//   ....[27]....
        /*00a4*/ 	.word	0xffffffff


	//   ....[28]....
        /*00a8*/ 	.word	0xffffffff


	//   ....[29]....
        /*00ac*/ 	.word	0xffffffff


	//   ....[30]....
        /*00b0*/ 	.word	0xffffffff


	//   ....[31]....
        /*00b4*/ 	.word	0xffffffff


	//   ....[32]....
        /*00b8*/ 	.word	0xffffffff


	//   ....[33]....
        /*00bc*/ 	.word	0xffffffff


	//   ....[34]....
        /*00c0*/ 	.word	0xffffffff


	//   ....[35]....
        /*00c4*/ 	.word	0xffffffff


	//   ....[36]....
        /*00c8*/ 	.word	0xffffffff


	//   ....[37]....
        /*00cc*/ 	.word	0xffffffff


	//   ....[38]....
        /*00d0*/ 	.word	0xffffffff


	//   ....[39]....
        /*00d4*/ 	.word	0xffffffff


	//   ....[40]....
        /*00d8*/ 	.word	0xffffffff


	//   ....[41]....
        /*00dc*/ 	.word	0xffffffff


	//   ....[42]....
        /*00e0*/ 	.word	0xffffffff


	//   ....[43]....
        /*00e4*/ 	.word	0xffffffff


	//   ....[44]....
        /*00e8*/ 	.word	0xffffffff


	//   ....[45]....
        /*00ec*/ 	.word	0xffffffff


	//   ....[46]....
        /*00f0*/ 	.word	0xffffffff


	//   ....[47]....
        /*00f4*/ 	.word	0xffffffff


	//   ....[48]....
        /*00f8*/ 	.word	0xffffffff


	//   ....[49]....
        /*00fc*/ 	.word	0xffffffff


	//   ....[50]....
        /*0100*/ 	.word	0xffffffff


	//   ....[51]....
        /*0104*/ 	.word	0xffffffff


	//   ....[52]....
        /*0108*/ 	.word	0xffffffff


	//   ....[53]....
        /*010c*/ 	.word	0xffffffff


	//   ....[54]....
        /*0110*/ 	.word	0xffffffff


	//   ....[55]....
        /*0114*/ 	.word	0xffffffff


	//   ....[56]....
        /*0118*/ 	.word	0xffffffff


	//   ....[57]....
        /*011c*/ 	.word	0xffffffff


	//   ....[58]....
        /*0120*/ 	.word	0xffffffff


	//   ....[59]....
        /*0124*/ 	.word	0xffffffff


	//   ....[60]....
        /*0128*/ 	.word	0xffffffff


	//   ....[61]....
        /*012c*/ 	.word	0xffffffff


	//   ....[62]....
        /*0130*/ 	.word	0xffffffff


	//   ....[63]....
        /*0134*/ 	.word	0xffffffff


	//   ....[64]....
        /*0138*/ 	.word	0xffffffff


	//   ....[65]....
        /*013c*/ 	.word	0xffffffff


	//   ....[66]....
        /*0140*/ 	.word	0xffffffff


	//   ....[67]....
        /*0144*/ 	.word	0xffffffff


	//   ....[68]....
        /*0148*/ 	.word	0xffffffff


	//   ....[69]....
        /*014c*/ 	.word	0xffffffff


	//   ....[70]....
        /*0150*/ 	.word	0xffffffff


	//   ....[71]....
        /*0154*/ 	.word	0xffffffff


	//   ....[72]....
        /*0158*/ 	.word	0xffffffff


	//   ....[73]....
        /*015c*/ 	.word	0xffffffff


	//   ....[74]....
        /*0160*/ 	.word	0xffffffff


	//   ....[75]....
        /*0164*/ 	.word	0xffffffff


	//   ....[76]....
        /*0168*/ 	.word	0xffffffff


	//   ....[77]....
        /*016c*/ 	.word	0xffffffff


	//   ....[78]....
        /*0170*/ 	.word	0xffffffff


	//   ....[79]....
        /*0174*/ 	.word	0xffffffff


	//   ....[80]....
        /*0178*/ 	.word	0xffffffff


	//   ....[81]....
        /*017c*/ 	.word	0xffffffff


	//   ....[82]....
        /*0180*/ 	.word	0xffffffff


	//   ....[83]....
        /*0184*/ 	.word	0xffffffff


	//   ....[84]....
        /*0188*/ 	.word	0xffffffff


	//   ....[85]....
        /*018c*/ 	.word	0xffffffff


	//   ....[86]....
        /*0190*/ 	.word	0xffffffff


	//   ....[87]....
        /*0194*/ 	.word	0xffffffff


	//   ....[88]....
        /*0198*/ 	.word	0xffffffff


	//   ....[89]....
        /*019c*/ 	.word	0xffffffff


	//   ....[90]....
        /*01a0*/ 	.word	0xffffffff


	//   ....[91]....
        /*01a4*/ 	.word	0xffffffff


	//----- nvinfo : EIATTR_COOP_GROUP_INSTR_OFFSETS
	.align		4
.L_2617:
        /*01a8*/ 	.byte	0x04, 0x28
        /*01aa*/ 	.short	(.L_2619 - .L_2618)


	//   ....[0]....
.L_2618:
        /*01ac*/ 	.word	0x00000b30


	//   ....[1]....
        /*01b0*/ 	.word	0x00000bc0


	//   ....[2]....
        /*01b4*/ 	.word	0x00000db0


	//   ....[3]....
        /*01b8*/ 	.word	0x00001e00


	//   ....[4]....
        /*01bc*/ 	.word	0x00002f70


	//   ....[5]....
        /*01c0*/ 	.word	0x00002fb0


	//   ....[6]....
        /*01c4*/ 	.word	0x00002ff0


	//   ....[7]....
        /*01c8*/ 	.word	0x00003030


	//   ....[8]....
        /*01cc*/ 	.word	0x00003070


	//   ....[9]....
        /*01d0*/ 	.word	0x000030b0


	//   ....[10]....
        /*01d4*/ 	.word	0x000031c0


	//   ....[11]....
        /*01d8*/ 	.word	0x00003200


	//   ....[12]....
        /*01dc*/ 	.word	0x00003230


	//   ....[13]....
        /*01e0*/ 	.word	0x00003260


	//   ....[14]....
        /*01e4*/ 	.word	0x000033b0


	//   ....[15]....
        /*01e8*/ 	.word	0x000033f0


	//   ....[16]....
        /*01ec*/ 	.word	0x00003420


	//   ....[17]....
        /*01f0*/ 	.word	0x00003450


	//   ....[18]....
        /*01f4*/ 	.word	0x000035e0


	//   ....[19]....
        /*01f8*/ 	.word	0x00003620


	//   ....[20]....
        /*01fc*/ 	.word	0x00003650


	//   ....[21]....
        /*0200*/ 	.word	0x00003680


	//   ....[22]....
        /*0204*/ 	.word	0x00003740


	//   ....[23]....
        /*0208*/ 	.word	0x00003770


	//   ....[24]....
        /*020c*/ 	.word	0x00003780


	//   ....[25]....
        /*0210*/ 	.word	0x00003790


	//   ....[26]....
        /*0214*/ 	.word	0x00003840


	//   ....[27]....
        /*0218*/ 	.word	0x00003870


	//   ....[28]....
        /*021c*/ 	.word	0x00003880


	//   ....[29]....
        /*0220*/ 	.word	0x00003890


	//   ....[30]....
        /*0224*/ 	.word	0x000055a0


	//   ....[31]....
        /*0228*/ 	.word	0x000055e0


	//   ....[32]....
        /*022c*/ 	.word	0x000055f0


	//   ....[33]....
        /*0230*/ 	.word	0x00005600


	//   ....[34]....
        /*0234*/ 	.word	0x000056e0


	//   ....[35]....
        /*0238*/ 	.word	0x00005700


	//   ....[36]....
        /*023c*/ 	.word	0x00005710


	//   ....[37]....
        /*0240*/ 	.word	0x00005720


	//   ....[38]....
        /*0244*/ 	.word	0x00005800


	//   ....[39]....
        /*0248*/ 	.word	0x00005820


	//   ....[40]....
        /*024c*/ 	.word	0x00005830


	//   ....[41]....
        /*0250*/ 	.word	0x00005840


	//   ....[42]....
        /*0254*/ 	.word	0x00005920


	//   ....[43]....
        /*0258*/ 	.word	0x00005940


	//   ....[44]....
        /*025c*/ 	.word	0x00005950


	//   ....[45]....
        /*0260*/ 	.word	0x00005960


	//   ....[46]....
        /*0264*/ 	.word	0x00005a40


	//   ....[47]....
        /*0268*/ 	.word	0x00005a60


	//   ....[48]....
        /*026c*/ 	.word	0x00005a70


	//   ....[49]....
        /*0270*/ 	.word	0x00005a80


	//   ....[50]....
        /*0274*/ 	.word	0x00005b60


	//   ....[51]....
        /*0278*/ 	.word	0x00005ba0


	//   ....[52]....
        /*027c*/ 	.word	0x00005be0


	//   ....[53]....
        /*0280*/ 	.word	0x00005c20


	//   ....[54]....
        /*0284*/ 	.word	0x00005c60


	//   ....[55]....
        /*0288*/ 	.word	0x00005ca0


	//   ....[56]....
        /*028c*/ 	.word	0x00005ce0


	//   ....[57]....
        /*0290*/ 	.word	0x00005d30


	//   ....[58]....
        /*0294*/ 	.word	0x00005d80


	//   ....[59]....
        /*0298*/ 	.word	0x00005dd0


	//   ....[60]....
        /*029c*/ 	.word	0x00008e30


	//   ....[61]....
        /*02a0*/ 	.word	0x00008e70


	//   ....[62]....
        /*02a4*/ 	.word	0x00008eb0


	//   ....[63]....
        /*02a8*/ 	.word	0x00008ef0


	//   ....[64]....
        /*02ac*/ 	.word	0x00009000


	//   ....[65]....
        /*02b0*/ 	.word	0x00009040


	//   ....[66]....
        /*02b4*/ 	.word	0x00009080


	//   ....[67]....
        /*02b8*/ 	.word	0x000090c0


	//   ....[68]....
        /*02bc*/ 	.word	0x00009210


	//   ....[69]....
        /*02c0*/ 	.word	0x00009250


	//   ....[70]....
        /*02c4*/ 	.word	0x00009290


	//   ....[71]....
        /*02c8*/ 	.word	0x000092d0


	//   ....[72]....
        /*02cc*/ 	.word	0x000093e0


	//   ....[73]....
        /*02d0*/ 	.word	0x00009420


	//   ....[74]....
        /*02d4*/ 	.word	0x00009460


	//   ....[75]....
        /*02d8*/ 	.word	0x000094a0


	//   ....[76]....
        /*02dc*/ 	.word	0x000095b0


	//   ....[77]....
        /*02e0*/ 	.word	0x000095d0


	//   ....[78]....
        /*02e4*/ 	.word	0x000095f0


	//   ....[79]....
        /*02e8*/ 	.word	0x00009610


	//   ....[80]....
        /*02ec*/ 	.word	0x00009980


	//   ....[81]....
        /*02f0*/ 	.word	0x00009d60


	//   ....[82]....
        /*02f4*/ 	.word	0x00009e00


	//   ....[83]....
        /*02f8*/ 	.word	0x00009e50


	//   ....[84]....
        /*02fc*/ 	.word	0x00009ea0


	//   ....[85]....
        /*0300*/ 	.word	0x00009ed0


	//   ....[86]....
        /*0304*/ 	.word	0x00009ef0


	//   ....[87]....
        /*0308*/ 	.word	0x00009ff0


	//   ....[88]....
        /*030c*/ 	.word	0x0000a030


	//   ....[89]....
        /*0310*/ 	.word	0x0000a080


	//   ....[90]....
        /*0314*/ 	.word	0x0000a0b0


	//   ....[91]....
        /*0318*/ 	.word	0x0000a0d0


	//----- nvinfo : EIATTR_EXIT_INSTR_OFFSETS
	.align		4
.L_2619:
        /*031c*/ 	.byte	0x04, 0x1c
        /*031e*/ 	.short	(.L_2621 - .L_2620)


	//   ....[0]....
.L_2620:
        /*0320*/ 	.word	0x0000a1c0


	//   ....[1]....
        /*0324*/ 	.word	0x0000a500


	//----- nvinfo : EIATTR_MAX_THREADS
	.align		4
.L_2621:
        /*0328*/ 	.byte	0x04, 0x05
        /*032a*/ 	.short	(.L_2623 - .L_2622)
.L_2622:
        /*032c*/ 	.word	0x00000020
        /*0330*/ 	.word	0x00000001
        /*0334*/ 	.word	0x00000001


	//----- nvinfo : EIATTR_CRS_STACK_SIZE
	.align		4
.L_2623:
        /*0338*/ 	.byte	0x04, 0x1e
        /*033a*/ 	.short	(.L_2625 - .L_2624)
.L_2624:
        /*033c*/ 	.word	0x00000000


	//----- nvinfo : EIATTR_CBANK_PARAM_SIZE
	.align		4
.L_2625:
        /*0340*/ 	.byte	0x03, 0x19
        /*0342*/ 	.short	0x01f0


	//----- nvinfo : EIATTR_PARAM_CBANK
	.align		4
        /*0344*/ 	.byte	0x04, 0x0a
        /*0346*/ 	.short	(.L_2627 - .L_2626)
	.align		4
.L_2626:
        /*0348*/ 	.word	index@(.nv.constant0._Z25selective_scan_bwd_kernelI32Selective_Scan_bwd_kernel_traitsILi32ELi16ELb1ELb0ELb1ELb0ELb0EN3c108BFloat16ENS1_7complexIfEEEEv12SSMParamsBwd)
        /*034c*/ 	.short	0x0210
        /*034e*/ 	.short	0x01f0


	//----- nvinfo : EIATTR_SW_WAR
	.align		4
.L_2627:
        /*0350*/ 	.byte	0x04, 0x36
        /*0352*/ 	.short	(.L_2629 - .L_2628)
.L_2628:
        /*0354*/ 	.word	0x00000008
.L_2629:


//--------------------- .nv.info._Z25selective_scan_bwd_kernelI32Selective_Scan_bwd_kernel_traitsILi32ELi16ELb1ELb0ELb1ELb0ELb1EN3c108BFloat16ENS1_7complexIfEEEEv12SSMParamsBwd --------------------------
	.section	.nv.info._Z25selective_scan_bwd_kernelI32Selective_Scan_bwd_kernel_traitsILi32ELi16ELb1ELb0ELb1ELb0ELb1EN3c108BFloat16ENS1_7complexIfEEEEv12SSMParamsBwd,"",@"SHT_CUDA_INFO"
	.sectionflags	@""
	.align	4


	//----- nvinfo : EIATTR_CUDA_API_VERSION
	.align		4
        /*0000*/ 	.byte	0x04, 0x37
        /*0002*/ 	.short	(.L_2631 - .L_2630)
.L_2630:
        /*0004*/ 	.word	0x00000082


	//----- nvinfo : EIATTR_KPARAM_INFO
	.align		4
.L_2631:
        /*0008*/ 	.byte	0x04, 0x17
        /*000a*/ 	.short	(.L_2633 - .L_2632)
.L_2632:
        /*000c*/ 	.word	0x00000000
        /*0010*/ 	.short	0x0000
        /*0012*/ 	.short	0x0000
        /*0014*/ 	.byte	0x00, 0xf0, 0xc1, 0x07


	//----- nvinfo : EIATTR_SPARSE_MMA_MASK
	.align		4
.L_2633:
        /*0018*/ 	.byte	0x03, 0x50
        /*001a*/ 	.short	0x0000


	//----- nvinfo : EIATTR_MAXREG_COUNT
	.align		4
        /*001c*/ 	.byte	0x03, 0x1b
        /*001e*/ 	.short	0x00ff


	//----- nvinfo : EIATTR_NUM_BARRIERS
	.align		4
        /*0020*/ 	.byte	0x02, 0x4c
        /*0022*/ 	.byte	0x01
	.zero		1


	//----- nvinfo : EIATTR_MERCURY_ISA_VERSION
	.align		4
        /*0024*/ 	.byte	0x03, 0x5f
        /*0026*/ 	.short	0x0101


	//----- nvinfo : EIATTR_INT_WARP_WIDE_INSTR_OFFSETS
	.align		4
        /*0028*/ 	.byte	0x04, 0x31
        /*002a*/ 	.short	(.L_2635 - .L_2634)


	//   ....[0]....
.L_2634:
        /*002c*/ 	.word	0x00005790


	//   ....[1]....
        /*0030*/ 	.word	0x00007d70


	//----- nvinfo : EIATTR_COOP_GROUP_MASK_REGIDS
	.align		4
.L_2635:
        /*0034*/ 	.byte	0x04, 0x29
        /*0036*/ 	.short	(.L_2637 - .L_2636)


	//   ....[0]....
.L_2636:
        /*0038*/ 	.word	0xffffffff


	//   ....[1]....
        /*003c*/ 	.word	0xffffffff


	//   ....[2]....
        /*0040*/ 	.word	0xffffffff


	//   ....[3]....
        /*0044*/ 	.word	0xffffffff


	//   ....[4]....
        /*0048*/ 	.word	0xffffffff


	//   ....[5]....
        /*004c*/ 	.word	0xffffffff


	//   ....[6]....
        /*0050*/ 	.word	0xffffffff


	//   ....[7]....
        /*0054*/ 	.word	0xffffffff


	//   ....[8]....
        /*0058*/ 	.word	0xffffffff


	//   ....[9]....
        /*005c*/ 	.word	0xffffffff


	//   ....[10]....
        /*0060*/ 	.word	0xffffffff


	//   ....[11]....
        /*0064*/ 	.word	0xffffffff


	//   ....[12]....
        /*0068*/ 	.word	0xffffffff


	//   ....[13]....
        /*006c*/ 	.word	0xffffffff


	//   ....[14]....
        /*0070*/ 	.word	0xffffffff


	//   ....[15]....
        /*0074*/ 	.word	0xffffffff


	//   ....[16]....
        /*0078*/ 	.word	0xffffffff


	//   ....[17]....
        /*007c*/ 	.word	0xffffffff


	//   ....[18]....
        /*0080*/ 	.word	0xffffffff


	//   ....[19]....
        /*0084*/ 	.word	0xffffffff


	//   ....[20]....
        /*0088*/ 	.word	0xffffffff


	//   ....[21]....
        /*008c*/ 	.word	0xffffffff


	//   ....[22]....
        /*0090*/ 	.word	0xffffffff


	//   ....[23]....
        /*0094*/ 	.word	0xffffffff


	//   ....[24]....
        /*0098*/ 	.word	0xffffffff


	//   ....[25]....
        /*009c*/ 	.word	0xffffffff


	//   ....[26]....
        /*00a0*/ 	.word	0xffffffff


	//   ....[27]....
        /*00a4*/ 	.word	0xffffffff


	//   ....[28]....
        /*00a8*/ 	.word	0xffffffff


	//   ....[29]....
        /*00ac*/ 	.word	0xffffffff


	//   ....[30]....
        /*00b0*/ 	.word	0xffffffff


	//   ....[31]....
        /*00b4*/ 	.word	0xffffffff


	//   ....[32]....
        /*00b8*/ 	.word	0xffffffff


	//   ....[33]....
        /*00bc*/ 	.word	0xffffffff


	//   ....[34]....
        /*00c0*/ 	.word	0xffffffff


	//   ....[35]....
        /*00c4*/ 	.word	0xffffffff


	//   ....[36]....
        /*00c8*/ 	.word	0xffffffff


	//   ....[37]....
        /*00cc*/ 	.word	0xffffffff


	//   ....[38]....
        /*00d0*/ 	.word	0xffffffff


	//   ....[39]....
        /*00d4*/ 	.word	0xffffffff


	//   ....[40]....
        /*00d8*/ 	.word	0xffffffff


	//   ....[41]....
        /*00dc*/ 	.word	0xffffffff


	//   ....[42]....
        /*00e0*/ 	.word	0xffffffff


	//   ....[43]....
        /*00e4*/ 	.word	0xffffffff


	//   ....[44]....
        /*00e8*/ 	.word	0xffffffff


	//   ....[45]....
        /*00ec*/ 	.word	0xffffffff


	//   ....[46]....
        /*00f0*/ 	.word	0xffffffff


	//   ....[47]....
        /*00f4*/ 	.word	0xffffffff


	//   ....[48]....
        /*00f8*/ 	.word	0xffffffff


	//   ....[49]....
        /*00fc*/ 	.word	0xffffffff


	//   ....[50]....
        /*0100*/ 	.word	0xffffffff


	//   ....[51]....
        /*0104*/ 	.word	0xffffffff


	//   ....[52]....
        /*0108*/ 	.word	0xffffffff


	//   ....[53]....
        /*010c*/ 	.word	0xffffffff


	//   ....[54]....
        /*0110*/ 	.word	0xffffffff


	//   ....[55]....
        /*0114*/ 	.word	0xffffffff


	//   ....[56]....
        /*0118*/ 	.word	0xffffffff


	//   ....[57]....
        /*011c*/ 	.word	0xffffffff


	//   ....[58]....
        /*0120*/ 	.word	0xffffffff


	//   ....[59]....
        /*0124*/ 	.word	0xffffffff


	//   ....[60]....
        /*0128*/ 	.word	0xffffffff


	//   ....[61]....
        /*012c*/ 	.word	0xffffffff


	//   ....[62]....
        /*0130*/ 	.word	0xffffffff


	//   ....[63]....
        /*0134*/ 	.word	0xffffffff


	//   ....[64]....
        /*0138*/ 	.word	0xffffffff


	//   ....[65]....
        /*013c*/ 	.word	0xffffffff


	//   ....[66]....
        /*0140*/ 	.word	0xffffffff


	//   ....[67]....
        /*0144*/ 	.word	0xffffffff


	//   ....[68]....
        /*0148*/ 	.word	0xffffffff


	//   ....[69]....
        /*014c*/ 	.word	0xffffffff


	//   ....[70]....
        /*0150*/ 	.word	0xffffffff


	//   ....[71]....
        /*0154*/ 	.word	0xffffffff


	//   ....[72]....
        /*0158*/ 	.word	0xffffffff


	//   ....[73]....
        /*015c*/ 	.word	0xffffffff


	//   ....[74]....
        /*0160*/ 	.word	0xffffffff


	//   ....[75]....
        /*0164*/ 	.word	0xffffffff


	//   ....[76]....
        /*0168*/ 	.word	0xffffffff


	//   ....[77]....
        /*016c*/ 	.word	0xffffffff


	//   ....[78]....
        /*0170*/ 	.word	0xffffffff


	//   ....[79]....
        /*0174*/ 	.word	0xffffffff


	//   ....[80]....
        /*0178*/ 	.word	0xffffffff


	//   ....[81]....
        /*017c*/ 	.word	0xffffffff


	//   ....[82]....
        /*0180*/ 	.word	0xffffffff


	//   ....[83]....
        /*0184*/ 	.word	0xffffffff


	//   ....[84]....
        /*0188*/ 	.word	0xffffffff


	//   ....[85]....
        /*018c*/ 	.word	0xffffffff


	//   ....[86]....
        /*0190*/ 	.word	0xffffffff


	//   ....[87]....
        /*0194*/ 	.word	0xffffffff


	//   ....[88]....
        /*0198*/ 	.word	0xffffffff


	//   ....[89]....
        /*019c*/ 	.word	0xffffffff


	//   ....[90]....
        /*01a0*/ 	.word	0xffffffff


	//   ....[91]....
        /*01a4*/ 	.word	0xffffffff


	//   ....[92]....
        /*01a8*/ 	.word	0xffffffff


	//   ....[93]....
        /*01ac*/ 	.word	0xffffffff


	//   ....[94]....
        /*01b0*/ 	.word	0xffffffff


	//   ....[95]....
        /*01b4*/ 	.word	0xffffffff


	//----- nvinfo : EIATTR_COOP_GROUP_INSTR_OFFSETS
	.align		4
.L_2637:
        /*01b8*/ 	.byte	0x04, 0x28
        /*01ba*/ 	.short	(.L_2639 - .L_2638)


	//   ....[0]....
.L_2638:
        /*01bc*/ 	.word	0x00000b80


	//   ....[1]....
        /*01c0*/ 	.word	0x00000c30


	//   ....[2]....
        /*01c4*/ 	.word	0x00000de0


	//   ....[3]....
        /*01c8*/ 	.word	0x00000f80


	//   ....[4]....
        /*01cc*/ 	.word	0x00001a40


	//   ....[5]....
        /*01d0*/ 	.word	0x000023b0


	//   ....[6]....
        /*01d4*/ 	.word	0x00002750


	//   ....[7]....
        /*01d8*/ 	.word	0x00003440


	//   ....[8]....
        /*01dc*/ 	.word	0x000045c0


	//   ....[9]....
        /*01e0*/ 	.word	0x00004600


	//   ....[10]....
        /*01e4*/ 	.word	0x00004640


	//   ....[11]....
        /*01e8*/ 	.word	0x00004680


	//   ....[12]....
        /*01ec*/ 	.word	0x000046c0


	//   ....[13]....
        /*01f0*/ 	.word	0x00004700


	//   ....[14]....
        /*01f4*/ 	.word	0x00004860


	//   ....[15]....
        /*01f8*/ 	.word	0x000048a0


	//   ....[16]....
        /*01fc*/ 	.word	0x000048e0


	//   ....[17]....
        /*0200*/ 	.word	0x00004920


	//   ....[18]....
        /*0204*/ 	.word	0x00004aa0


	//   ....[19]....
        /*0208*/ 	.word	0x00004ad0


	//   ....[20]....
        /*020c*/ 	.word	0x00004b00


	//   ....[21]....
        /*0210*/ 	.word	0x00004b30


	//   ....[22]....
        /*0214*/ 	.word	0x00004cd0


	//   ....[23]....
        /*0218*/ 	.word	0x00004d00


	//   ....[24]....
        /*021c*/ 	.word	0x00004d30


	//   ....[25]....
        /*0220*/ 	.word	0x00004d60


	//   ....[26]....
        /*0224*/ 	.word	0x00004e40


	//   ....[27]....
        /*0228*/ 	.word	0x00004e60


	//   ....[28]....
        /*022c*/ 	.word	0x00004e70


	//   ....[29]....
        /*0230*/ 	.word	0x00004e80


	//   ....[30]....
        /*0234*/ 	.word	0x00004f40


	//   ....[31]....
        /*0238*/ 	.word	0x00004f80


	//   ....[32]....
        /*023c*/ 	.word	0x00004f90


	//   ....[33]....
        /*0240*/ 	.word	0x00004fa0


	//   ....[34]....
        /*0244*/ 	.word	0x000060c0


	//   ....[35]....
        /*0248*/ 	.word	0x00006c10


	//   ....[36]....
        /*024c*/ 	.word	0x00006c50


	//   ....[37]....
        /*0250*/ 	.word	0x00006c60


	//   ....[38]....
        /*0254*/ 	.word	0x00006d40


	//   ....[39]....
        /*0258*/ 	.word	0x00006d60


	//   ....[40]....
        /*025c*/ 	.word	0x00006d70


	//   ....[41]....
        /*0260*/ 	.word	0x00006d80


	//   ....[42]....
        /*0264*/ 	.word	0x00006e60


	//   ....[43]....
        /*0268*/ 	.word	0x00006e80


	//   ....[44]....
        /*026c*/ 	.word	0x00006e90


	//   ....[45]....
        /*0270*/ 	.word	0x00006ea0


	//   ....[46]....
        /*0274*/ 	.word	0x00006f80


	//   ....[47]....
        /*0278*/ 	.word	0x00006fa0


	//   ....[48]....
        /*027c*/ 	.word	0x00006fb0


	//   ....[49]....
        /*0280*/ 	.word	0x00006fc0


	//   ....[50]....
        /*0284*/ 	.word	0x000070a0


	//   ....[51]....
        /*0288*/ 	.word	0x000070c0


	//   ....[52]....
        /*028c*/ 	.word	0x000070d0


	//   ....[53]....
        /*0290*/ 	.word	0x000070e0


	//   ....[54]....
        /*0294*/ 	.word	0x000071c0


	//   ....[55]....
        /*0298*/ 	.word	0x00007200


	//   ....[56]....
        /*029c*/ 	.word	0x00007240


	//   ....[57]....
        /*02a0*/ 	.word	0x00007280


	//   ....[58]....
        /*02a4*/ 	.word	0x000072c0


	//   ....[59]....
        /*02a8*/ 	.word	0x00007300


	//   ....[60]....
        /*02ac*/ 	.word	0x00007340


	//   ....[61]....
        /*02b0*/ 	.word	0x000073d0


	//   ....[62]....
        /*02b4*/ 	.word	0x00007470


	//   ....[63]....
        /*02b8*/ 	.word	0x000075e0


	//   ....[64]....
        /*02bc*/ 	.word	0x0000a480


	//   ....[65]....
        /*02c0*/ 	.word	0x0000a4c0


	//   ....[66]....
        /*02c4*/ 	.word	0x0000a500


	//   ....[67]....
        /*02c8*/ 	.word	0x0000a540


	//   ....[68]....
        /*02cc*/ 	.word	0x0000a650


	//   ....[69]....
        /*02d0*/ 	.word	0x0000a690


	//   ....[70]....
        /*02d4*/ 	.word	0x0000a6d0


	//   ....[71]....
        /*02d8*/ 	.word	0x0000a710


	//   ....[72]....
        /*02dc*/ 	.word	0x0000a860


	//   ....[73]....
        /*02e0*/ 	.word	0x0000a8a0


	//   ....[74]....
        /*02e4*/ 	.word	0x0000a8e0


	//   ....[75]....
        /*02e8*/ 	.word	0x0000a920


	//   ....[76]....
        /*02ec*/ 	.word	0x0000aa30


	//   ....[77]....
        /*02f0*/ 	.word	0x0000aa70


	//   ....[78]....
        /*02f4*/ 	.word	0x0000aab0


	//   ....[79]....
        /*02f8*/ 	.word	0x0000aaf0


	//   ....[80]....
        /*02fc*/ 	.word	0x0000ac10


	//   ....[81]....
        /*0300*/ 	.word	0x0000ac30


	//   ....[82]....
        /*0304*/ 	.word	0x0000ac50


	//   ....[83]....
        /*0308*/ 	.word	0x0000ac60


	//   ....[84]....
        /*030c*/ 	.word	0x0000afd0


	//   ....[85]....
        /*0310*/ 	.word	0x0000b390


	//   ....[86]....
        /*0314*/ 	.word	0x0000b430


	//   ....[87]....
        /*0318*/ 	.word	0x0000b480


	//   ....[88]....
        /*031c*/ 	.word	0x0000b4d0


	//   ....[89]....
        /*0320*/ 	.word	0x0000b500


	//   ....[90]....
        /*0324*/ 	.word	0x0000b520


	//   ....[91]....
        /*0328*/ 	.word	0x0000b640


	//   ....[92]....
        /*032c*/ 	.word	0x0000b680


	//   ....[93]....
        /*0330*/ 	.word	0x0000b6d0


	//   ....[94]....
        /*0334*/ 	.word	0x0000b700


	//   ....[95]....
        /*0338*/ 	.word	0x0000b720


	//----- nvinfo : EIATTR_EXIT_INSTR_OFFSETS
	.align		4
.L_2639:
        /*033c*/ 	.byte	0x04, 0x1c
        /*033e*/ 	.short	(.L_2641 - .L_2640)


	//   ....[0]....
.L_2640:
        /*0340*/ 	.word	0x0000b810


	//   ....[1]....
        /*0344*/ 	.word	0x0000bb50


	//----- nvinfo : EIATTR_MAX_THREADS
	.align		4
.L_2641:
        /*0348*/ 	.byte	0x04, 0x05
        /*034a*/ 	.short	(.L_2643 - .L_2642)
.L_2642:
        /*034c*/ 	.word	0x00000020
        /*0350*/ 	.word	0x00000001
        /*0354*/ 	.word	0x00000001


	//----- nvinfo : EIATTR_CRS_STACK_SIZE
	.align		4
.L_2643:
        /*0358*/ 	.byte	0x04, 0x1e
        /*035a*/ 	.short	(.L_2645 - .L_2644)
.L_2644:
        /*035c*/ 	.word	0x00000000


	//----- nvinfo : EIATTR_CBANK_PARAM_SIZE
	.align		4
.L_2645:
        /*0360*/ 	.byte	0x03, 0x19
        /*0362*/ 	.short	0x01f0


	//----- nvinfo : EIATTR_PARAM_CBANK
	.align		4
        /*0364*/ 	.byte	0x04, 0x0a
        /*0366*/ 	.short	(.L_2647 - .L_2646)
	.align		4
.L_2646:
        /*0368*/ 	.word	index@(.nv.constant0._Z25selective_scan_bwd_kernelI32Selective_Scan_bwd_kernel_traitsILi32ELi16ELb1ELb0ELb1ELb0ELb1EN3c108BFloat16ENS1_7complexIfEEEEv12SSMParamsBwd)
        /*036c*/ 	.short	0x0210
        /*036e*/ 	.short	0x01f0


	//----- nvinfo : EIATTR_SW_WAR
	.align		4
.L_2647:
        /*0370*/ 	.byte	0x04, 0x36
        /*0372*/ 	.short	(.L_2649 - .L_2648)
.L_2648:
        /*0374*/ 	.word	0x00000008
.L_2649:


//--------------------- .nv.info._Z25selective_scan_bwd_kernelI32Selective_Scan_bwd_kernel_traitsILi32ELi16ELb1ELb0ELb1ELb1ELb0EN3c108BFloat16ENS1_7complexIfEEEEv12SSMParamsBwd --------------------------
	.section	.nv.info._Z25selective_scan_bwd_kernelI32Selective_Scan_bwd_kernel_traitsILi32ELi16ELb1ELb0ELb1ELb1ELb0EN3c108BFloat16ENS1_7complexIfEEEEv12SSMParamsBwd,"",@"SHT_CUDA_INFO"
	.sectionflags	@""
	.align	4


	//----- nvinfo : EIATTR_CUDA_API_VERSION
	.align		4
        /*0000*/ 	.byte	0x04, 0x37
        /*0002*/ 	.short	(.L_2651 - .L_2650)
.L_2650:
        /*0004*/ 	.word	0x00000082


	//----- nvinfo : EIATTR_KPARAM_INFO
	.align		4
.L_2651:
        /*0008*/ 	.byte	0x04, 0x17
        /*000a*/ 	.short	(.L_2653 - .L_2652)
.L_2652:
        /*000c*/ 	.word	0x00000000
        /*0010*/ 	.short	0x0000
        /*0012*/ 	.short	0x0000
        /*0014*/ 	.byte	0x00, 0xf0, 0xc1, 0x07


	//----- nvinfo : EIATTR_SPARSE_MMA_MASK
	.align		4
.L_2653:
        /*0018*/ 	.byte	0x03, 0x50
        /*001a*/ 	.short	0x0000


	//----- nvinfo : EIATTR_MAXREG_COUNT
	.align		4
        /*001c*/ 	.byte	0x03, 0x1b
        /*001e*/ 	.short	0x00ff


	//----- nvinfo : EIATTR_NUM_BARRIERS
	.align		4
        /*0020*/ 	.byte	0x02, 0x4c
        /*0022*/ 	.byte	0x01
	.zero		1


	//----- nvinfo : EIATTR_MERCURY_ISA_VERSION
	.align		4
        /*0024*/ 	.byte	0x03, 0x5f
        /*0026*/ 	.short	0x0101


	//----- nvinfo : EIATTR_INT_WARP_WIDE_INSTR_OFFSETS
	.align		4
        /*0028*/ 	.byte	0x04, 0x31
        /*002a*/ 	.short	(.L_2655 - .L_2654)


	//   ....[0]....
.L_2654:
        /*002c*/ 	.word	0x000063e0


	//   ....[1]....
        /*0030*/ 	.word	0x000080b0


	//----- nvinfo : EIATTR_COOP_GROUP_MASK_REGIDS
	.align		4
.L_2655:
        /*0034*/ 	.byte	0x04, 0x29
        /*0036*/ 	.short	(.L_2657 - .L_2656)


	//   ....[0]....
.L_2656:
        /*0038*/ 	.word	0xffffffff


	//   ....[1]....
        /*003c*/ 	.word	0xffffffff


	//   ....[2]....
        /*0040*/ 	.word	0xffffffff


	//   ....[3]....
        /*0044*/ 	.word	0xffffffff


	//   ....[4]....
        /*0048*/ 	.word	0xffffffff


	//   ....[5]....
        /*004c*/ 	.word	0xffffffff


	//   ....[6]....
        /*0050*/ 	.word	0xffffffff


	//   ....[7]....
        /*0054*/ 	.word	0xffffffff


	//   ....[8]....
        /*0058*/ 	.word	0xffffffff


	//   ....[9]....
        /*005c*/ 	.word	0xffffffff


	//   ....[10]....
        /*0060*/ 	.word	0xffffffff


	//   ....[11]....
        /*0064*/ 	.word	0xffffffff


	//   ....[12]....
        /*0068*/ 	.word	0xffffffff


	//   ....[13]....
        /*006c*/ 	.word	0xffffffff


	//   ....[14]....
        /*0070*/ 	.word	0xffffffff


	//   ....[15]....
        /*0074*/ 	.word	0xffffffff


	//   ....[16]....
        /*0078*/ 	.word	0xffffffff


	//   ....[17]....
        /*007c*/ 	.word	0xffffffff


	//   ....[18]....
        /*0080*/ 	.word	0xffffffff


	//   ....[19]....
        /*0084*/ 	.word	0xffffffff


	//   ....[20]....
        /*0088*/ 	.word	0xffffffff


	//   ....[21]....
        /*008c*/ 	.word	0xffffffff


	//   ....[22]....
        /*0090*/ 	.word	0xffffffff


	//   ....[23]....
        /*0094*/ 	.word	0xffffffff


	//   ....[24]....
        /*0098*/ 	.word	0xffffffff


	//   ....[25]....
        /*009c*/ 	.word	0xffffffff


	//   ....[26]....
        /*00a0*/ 	.word	0xffffffff


	//   ....[27]....
        /*00a4*/ 	.word	0xffffffff


	//   ....[28]....
        /*00a8*/ 	.word	0xffffffff


	//   ....[29]....
        /*00ac*/ 	.word	0xffffffff


	//   ....[30]....
        /*00b0*/ 	.word	0xffffffff


	//   ....[31]....
        /*00b4*/ 	.word	0xffffffff


	//   ....[32]....
        /*00b8*/ 	.word	0xffffffff


	//   ....[33]....
        /*00bc*/ 	.word	0xffffffff


	//   ....[34]....
        /*00c0*/ 	.word	0xffffffff


	//   ....[35]....
        /*00c4*/ 	.word	0xffffffff


	//   ....[36]....
        /*00c8*/ 	.word	0xffffffff


	//   ....[37]....
        /*00cc*/ 	.word	0xffffffff


	//   ....[38]....
        /*00d0*/ 	.word	0xffffffff


	//   ....[39]....
        /*00d4*/ 	.word	0xffffffff


	//   ....[40]....
        /*00d8*/ 	.word	0xffffffff


	//   ....[41]....
        /*00dc*/ 	.word	0xffffffff


	//   ....[42]....
        /*00e0*/ 	.word	0xffffffff


	//   ....[43]....
        /*00e4*/ 	.word	0xffffffff


	//   ....[44]....
        /*00e8*/ 	.word	0xffffffff


	//   ....[45]....
        /*00ec*/ 	.word	0xffffffff


	//   ....[46]....
        /*00f0*/ 	.word	0xffffffff


	//   ....[47]....
        /*00f4*/ 	.word	0xffffffff


	//   ....[48]....
        /*00f8*/ 	.word	0xffffffff


	//   ....[49]....
        /*00fc*/ 	.word	0xffffffff


	//   ....[50]....
        /*0100*/ 	.word	0xffffffff


	//   ....[51]....
        /*0104*/ 	.word	0xffffffff


	//   ....[52]....
        /*0108*/ 	.word	0xffffffff


	//   ....[53]....
        /*010c*/ 	.word	0xffffffff


	//   ....[54]....
        /*0110*/ 	.word	0xffffffff


	//   ....[55]....
        /*0114*/ 	.word	0xffffffff


	//   ....[56]....
        /*0118*/ 	.word	0xffffffff


	//   ....[57]....
        /*011c*/ 	.word	0xffffffff


	//   ....[58]....
        /*0120*/ 	.word	0xffffffff


	//   ....[59]....
        /*0124*/ 	.word	0xffffffff


	//   ....[60]....
        /*0128*/ 	.word	0xffffffff


	//   ....[61]....
        /*012c*/ 	.word	0xffffffff


	//   ....[62]....
        /*0130*/ 	.word	0xffffffff


	//   ....[63]....
        /*0134*/ 	.word	0xffffffff


	//   ....[64]....
        /*0138*/ 	.word	0xffffffff


	//   ....[65]....
        /*013c*/ 	.word	0xffffffff


	//   ....[66]....
        /*0140*/ 	.word	0xffffffff


	//   ....[67]....
        /*0144*/ 	.word	0xffffffff


	//   ....[68]....
        /*0148*/ 	.word	0xffffffff


	//   ....[69]....
        /*014c*/ 	.word	0xffffffff


	//   ....[70]....
        /*0150*/ 	.word	0xffffffff


	//   ....[71]....
        /*0154*/ 	.word	0xffffffff


	//   ....[72]....
        /*0158*/ 	.word	0xffffffff


	//   ....[73]....
        /*015c*/ 	.word	0xffffffff


	//   ....[74]....
        /*0160*/ 	.word	0xffffffff


	//   ....[75]....
        /*0164*/ 	.word	0xffffffff


	//   ....[76]....
        /*0168*/ 	.word	0xffffffff


	//   ....[77]....
        /*016c*/ 	.word	0xffffffff


	//   ....[78]....
        /*0170*/ 	.word	0xffffffff


	//   ....[79]....
        /*0174*/ 	.word	0xffffffff


	//   ....[80]....
        /*0178*/ 	.word	0xffffffff


	//   ....[81]....
        /*017c*/ 	.word	0xffffffff


	//   ....[82]....
        /*0180*/ 	.word	0xffffffff


	//   ....[83]....
        /*0184*/ 	.word	0xffffffff


	//   ....[84]....
        /*0188*/ 	.word	0xffffffff


	//   ....[85]....
        /*018c*/ 	.word	0xffffffff


	//   ....[86]....
        /*0190*/ 	.word	0xffffffff


	//   ....[87]....
        /*0194*/ 	.word	0xffffffff


	//   ....[88]....
        /*0198*/ 	.word	0xffffffff


	//   ....[89]....
        /*019c*/ 	.word	0xffffffff


	//   ....[90]....
        /*01a0*/ 	.word	0xffffffff


	//   ....[91]....
        /*01a4*/ 	.word	0xffffffff


	//   ....[92]....
        /*01a8*/ 	.word	0xffffffff


	//----- nvinfo : EIATTR_COOP_GROUP_INSTR_OFFSETS
	.align		4
.L_2657:
        /*01ac*/ 	.byte	0x04, 0x28
        /*01ae*/ 	.short	(.L_2659 - .L_2658)


	//   ....[0]....
.L_2658:
        /*01b0*/ 	.word	0x00000b20


	//   ....[1]....
        /*01b4*/ 	.word	0x00000bd0


	//   ....[2]....
        /*01b8*/ 	.word	0x00000e20


	//   ....[3]....
        /*01bc*/ 	.word	0x000040d0


	//   ....[4]....
        /*01c0*/ 	.word	0x00005240


	//   ....[5]....
        /*01c4*/ 	.word	0x00005280


	//   ....[6]....
        /*01c8*/ 	.word	0x000052c0


	//   ....[7]....
        /*01cc*/ 	.word	0x00005300


	//   ....[8]....
        /*01d0*/ 	.word	0x00005340


	//   ....[9]....
        /*01d4*/ 	.word	0x00005370


	//   ....[10]....
        /*01d8*/ 	.word	0x000054c0


	//   ....[11]....
        /*01dc*/ 	.word	0x00005500


	//   ....[12]....
        /*01e0*/ 	.word	0x00005540


	//   ....[13]....
        /*01e4*/ 	.word	0x00005570


	//   ....[14]....
        /*01e8*/ 	.word	0x000056f0


	//   ....[15]....
        /*01ec*/ 	.word	0x00005730


	//   ....[16]....
        /*01f0*/ 	.word	0x00005760


	//   ....[17]....
        /*01f4*/ 	.word	0x00005790


	//   ....[18]....
        /*01f8*/ 	.word	0x000058f0


	//   ....[19]....
        /*01fc*/ 	.word	0x00005920


	//   ....[20]....
        /*0200*/ 	.word	0x00005940


	//   ....[21]....
        /*0204*/ 	.word	0x00005950


	//   ....[22]....
        /*0208*/ 	.word	0x00005a10


	//   ....[23]....
        /*020c*/ 	.word	0x00005a30


	//   ....[24]....
        /*0210*/ 	.word	0x00005a40


	//   ....[25]....
        /*0214*/ 	.word	0x00005a50


	//   ....[26]....
        /*0218*/ 	.word	0x00005b00


	//   ....[27]....
        /*021c*/ 	.word	0x00005b30


	//   ....[28]....
        /*0220*/ 	.word	0x00005b40


	//   ....[29]....
        /*0224*/ 	.word	0x00005b50


	//   ....[30]....
        /*0228*/ 	.word	0x00007880


	//   ....[31]....
        /*022c*/ 	.word	0x000078b0


	//   ....[32]....
        /*0230*/ 	.word	0x000078c0


	//   ....[33]....
        /*0234*/ 	.word	0x000078d0


	//   ....[34]....
        /*0238*/ 	.word	0x000079b0


	//   ....[35]....
        /*023c*/ 	.word	0x000079d0


	//   ....[36]....
        /*0240*/ 	.word	0x000079e0


	//   ....[37]....
        /*0244*/ 	.word	0x000079f0


	//   ....[38]....
        /*0248*/ 	.word	0x00007ad0


	//   ....[39]....
        /*024c*/ 	.word	0x00007af0


	//   ....[40]....
        /*0250*/ 	.word	0x00007b00


	//   ....[41]....
        /*0254*/ 	.word	0x00007b10


	//   ....[42]....
        /*0258*/ 	.word	0x00007bf0


	//   ....[43]....
        /*025c*/ 	.word	0x00007c10


	//   ....[44]....
        /*0260*/ 	.word	0x00007c20


	//   ....[45]....
        /*0264*/ 	.word	0x00007c30


	//   ....[46]....
        /*0268*/ 	.word	0x00007d10


	//   ....[47]....
        /*026c*/ 	.word	0x00007d30


	//   ....[48]....
        /*0270*/ 	.word	0x00007d40


	//   ....[49]....
        /*0274*/ 	.word	0x00007d50


	//   ....[50]....
        /*0278*/ 	.word	0x00007e30


	//   ....[51]....
        /*027c*/ 	.word	0x00007e70


	//   ....[52]....
        /*0280*/ 	.word	0x00007eb0


	//   ....[53]....
        /*0284*/ 	.word	0x00007ef0


	//   ....[54]....
        /*0288*/ 	.word	0x00007f30


	//   ....[55]....
        /*028c*/ 	.word	0x00007f70


	//   ....[56]....
        /*0290*/ 	.word	0x00007fb0


	//   ....[57]....
        /*0294*/ 	.word	0x00008010


	//   ....[58]....
        /*0298*/ 	.word	0x00008050


	//   ....[59]....
        /*029c*/ 	.word	0x000080a0


	//   ....[60]....
        /*02a0*/ 	.word	0x0000b100


	//   ....[61]....
        /*02a4*/ 	.word	0x0000b140


	//   ....[62]....
        /*02a8*/ 	.word	0x0000b180


	//   ....[63]....
        /*02ac*/ 	.word	0x0000b1c0


	//   ....[64]....
        /*02b0*/ 	.word	0x0000b2d0


	//   ....[65]....
        /*02b4*/ 	.word	0x0000b310


	//   ....[66]....
        /*02b8*/ 	.word	0x0000b350


	//   ....[67]....
        /*02bc*/ 	.word	0x0000b390


	//   ....[68]....
        /*02c0*/ 	.word	0x0000b4a0


	//   ....[69]....
        /*02c4*/ 	.word	0x0000b4e0


	//   ....[70]....
        /*02c8*/ 	.word	0x0000b520


	//   ....[71]....
        /*02cc*/ 	.word	0x0000b560


	//   ....[72]....
        /*02d0*/ 	.word	0x0000b670


	//   ....[73]....
        /*02d4*/ 	.word	0x0000b6f0


	//   ....[74]....
        /*02d8*/ 	.word	0x0000b730


	//   ....[75]....
        /*02dc*/ 	.word	0x0000b770


	//   ....[76]....
        /*02e0*/ 	.word	0x0000b840


	//   ....[77]....
        /*02e4*/ 	.word	0x0000b8a0


	//   ....[78]....
        /*02e8*/ 	.word	0x0000b8c0


	//   ....[79]....
        /*02ec*/ 	.word	0x0000b8e0


	//   ....[80]....
        /*02f0*/ 	.word	0x0000bcd0


	//   ....[81]....
        /*02f4*/ 	.word	0x0000c4c0


	//   ....[82]....
        /*02f8*/ 	.word	0x0000c8b0


	//   ....[83]....
        /*02fc*/ 	.word	0x0000c9f0


	//   ....[84]....
        /*0300*/ 	.word	0x0000ca40


	//   ....[85]....
        /*0304*/ 	.word	0x0000ca90


	//   ....[86]....
        /*0308*/ 	.word	0x0000cac0


	//   ....[87]....
        /*030c*/ 	.word	0x0000cae0


	//   ....[88]....
        /*0310*/ 	.word	0x0000cbe0


	//   ....[89]....
        /*0314*/ 	.word	0x0000cc20


	//   ....[90]....
        /*0318*/ 	.word	0x0000cc70


	//   ....[91]....
        /*031c*/ 	.word	0x0000cca0


	//   ....[92]....
        /*0320*/ 	.word	0x0000ccc0


	//----- nvinfo : EIATTR_EXIT_INSTR_OFFSETS
	.align		4
.L_2659:
        /*0324*/ 	.byte	0x04, 0x1c
        /*0326*/ 	.short	(.L_2661 - .L_2660)


	//   ....[0]....
.L_2660:
        /*0328*/ 	.word	0x0000cdb0


	//   ....[1]....
        /*032c*/ 	.word	0x0000d0f0


	//----- nvinfo : EIATTR_MAX_THREADS
	.align		4
.L_2661:
        /*0330*/ 	.byte	0x04, 0x05
        /*0332*/ 	.short	(.L_2663 - .L_2662)
.L_2662:
        /*0334*/ 	.word	0x00000020
        /*0338*/ 	.word	0x00000001
        /*033c*/ 	.word	0x00000001


	//----- nvinfo : EIATTR_CRS_STACK_SIZE
	.align		4
.L_2663:
        /*0340*/ 	.byte	0x04, 0x1e
        /*0342*/ 	.short	(.L_2665 - .L_2664)
.L_2664:
        /*0344*/ 	.word	0x00000000


	//----- nvinfo : EIATTR_CBANK_PARAM_SIZE
	.align		4
.L_2665:
        /*0348*/ 	.byte	0x03, 0x19
        /*034a*/ 	.short	0x01f0


	//----- nvinfo : EIATTR_PARAM_CBANK
	.align		4
        /*034c*/ 	.byte	0x04, 0x0a
        /*034e*/ 	.short	(.L_2667 - .L_2666)
	.align		4
.L_2666:
        /*0350*/ 	.word	index@(.nv.constant0._Z25selective_scan_bwd_kernelI32Selective_Scan_bwd_kernel_traitsILi32ELi16ELb1ELb0ELb1ELb1ELb0EN3c108BFloat16ENS1_7complexIfEEEEv12SSMParamsBwd)
        /*0354*/ 	.short	0x0210
        /*0356*/ 	.short	0x01f0


	//----- nvinfo : EIATTR_SW_WAR
	.align		4
.L_2667:
        /*0358*/ 	.byte	0x04, 0x36
        /*035a*/ 	.short	(.L_2669 - .L_2668)
.L_2668:
        /*035c*/ 	.word	0x00000008
.L_2669:


//--------------------- .nv.info._Z25selective_scan_bwd_kernelI32Selective_Scan_bwd_kernel_traitsILi32ELi16ELb1ELb0ELb1ELb1ELb1EN3c108BFloat16ENS1_7complexIfEEEEv12SSMParamsBwd --------------------------
	.section	.nv.info._Z25selective_scan_bwd_kernelI32Selective_Scan_bwd_kernel_traitsILi32ELi16ELb1ELb0ELb1ELb1ELb1EN3c108BFloat16ENS1_7complexIfEEEEv12SSMParamsBwd,"",@"SHT_CUDA_INFO"
	.sectionflags	@""
	.align	4


	//----- nvinfo : EIATTR_CUDA_API_VERSION
	.align		4
        /*0000*/ 	.byte	0x04, 0x37
        /*0002*/ 	.short	(.L_2671 - .L_2670)
.L_2670:
        /*0004*/ 	.word	0x00000082


	//----- nvinfo : EIATTR_KPARAM_INFO
	.align		4
.L_2671:
        /*0008*/ 	.byte	0x04, 0x17
        /*000a*/ 	.short	(.L_2673 - .L_2672)
.L_2672:
        /*000c*/ 	.word	0x00000000
        /*0010*/ 	.short	0x0000
        /*0012*/ 	.short	0x0000
        /*0014*/ 	.byte	0x00, 0xf0, 0xc1, 0x07


	//----- nvinfo : EIATTR_SPARSE_MMA_MASK
	.align		4
.L_2673:
        /*0018*/ 	.byte	0x03, 0x50
        /*001a*/ 	.short	0x0000


	//----- nvinfo : EIATTR_MAXREG_COUNT
	.align		4
        /*001c*/ 	.byte	0x03, 0x1b
        /*001e*/ 	.short	0x00ff


	//----- nvinfo : EIATTR_NUM_BARRIERS
	.align		4
        /*0020*/ 	.byte	0x02, 0x4c
        /*0022*/ 	.byte	0x01
	.zero		1


	//----- nvinfo : EIATTR_MERCURY_ISA_VERSION
	.align		4
        /*0024*/ 	.byte	0x03, 0x5f
        /*0026*/ 	.short	0x0101


	//----- nvinfo : EIATTR_INT_WARP_WIDE_INSTR_OFFSETS
	.align		4
        /*0028*/ 	.byte	0x04, 0x31
        /*002a*/ 	.short	(.L_2675 - .L_2674)


	//   ....[0]....
.L_2674:
        /*002c*/ 	.word	0x00006dc0


	//   ....[1]....
        /*0030*/ 	.word	0x00009710


	//----- nvinfo : EIATTR_COOP_GROUP_MASK_REGIDS
	.align		4
.L_2675:
        /*0034*/ 	.byte	0x04, 0x29
        /*0036*/ 	.short	(.L_2677 - .L_2676)


	//   ....[0]....
.L_2676:
        /*0038*/ 	.word	0xffffffff


	//   ....[1]....
        /*003c*/ 	.word	0xffffffff


	//   ....[2]....
        /*0040*/ 	.word	0xffffffff


	//   ....[3]....
        /*0044*/ 	.word	0xffffffff


	//   ....[4]....
        /*0048*/ 	.word	0xffffffff


	//   ....[5]....
        /*004c*/ 	.word	0xffffffff


	//   ....[6]....
        /*0050*/ 	.word	0xffffffff


	//   ....[7]....
        /*0054*/ 	.word	0xffffffff


	//   ....[8]....
        /*0058*/ 	.word	0xffffffff


	//   ....[9]....
        /*005c*/ 	.word	0xffffffff


	//   ....[10]....
        /*0060*/ 	.word	0xffffffff


	//   ....[11]....
        /*0064*/ 	.word	0xffffffff


	//   ....[12]....
        /*0068*/ 	.word	0xffffffff


	//   ....[13]....
        /*006c*/ 	.word	0xffffffff


	//   ....[14]....
        /*0070*/ 	.word	0xffffffff


	//   ....[15]....
        /*0074*/ 	.word	0xffffffff


	//   ....[16]....
        /*0078*/ 	.word	0xffffffff


	//   ....[17]....
        /*007c*/ 	.word	0xffffffff


	//   ....[18]....
        /*0080*/ 	.word	0xffffffff


	//   ....[19]....
        /*0084*/ 	.word	0xffffffff


	//   ....[20]....
        /*0088*/ 	.word	0xffffffff


	//   ....[21]....
        /*008c*/ 	.word	0xffffffff


	//   ....[22]....
        /*0090*/ 	.word	0xffffffff


	//   ....[23]....
        /*0094*/ 	.word	0xffffffff


	//   ....[24]....
        /*0098*/ 	.word	0xffffffff


	//   ....[25]....
        /*009c*/ 	.word	0xffffffff


	//   ....[26]....
        /*00a0*/ 	.word	0xffffffff


	//   ....[27]....
        /*00a4*/ 	.word	0xffffffff


	//   ....[28]....
        /*00a8*/ 	.word	0xffffffff


	//   ....[29]....
        /*00ac*/ 	.word	0xffffffff


	//   ....[30]....
        /*00b0*/ 	.word	0xffffffff


	//   ....[31]....
        /*00b4*/ 	.word	0xffffffff


	//   ....[32]....
        /*00b8*/ 	.word	0xffffffff


	//   ....[33]....
        /*00bc*/ 	.word	0xffffffff


	//   ....[34]....
        /*00c0*/ 	.word	0xffffffff


	//   ....[35]....
        /*00c4*/ 	.word	0xffffffff


	//   ....[36]....
        /*00c8*/ 	.word	0xffffffff


	//   ....[37]....
        /*00cc*/ 	.word	0xffffffff


	//   ....[38]....
        /*00d0*/ 	.word	0xffffffff


	//   ....[39]....
        /*00d4*/ 	.word	0xffffffff


	//   ....[40]....
        /*00d8*/ 	.word	0xffffffff


	//   ....[41]....
        /*00dc*/ 	.word	0xffffffff


	//   ....[42]....
        /*00e0*/ 	.word	0xffffffff


	//   ....[43]....
        /*00e4*/ 	.word	0xffffffff


	//   ....[44]....
        /*00e8*/ 	.word	0xffffffff


	//   ....[45]....
        /*00ec*/ 	.word	0xffffffff


	//   ....[46]....
        /*00f0*/ 	.word	0xffffffff


	//   ....[47]....
        /*00f4*/ 	.word	0xffffffff


	//   ....[48]....
        /*00f8*/ 	.word	0xffffffff


	//   ....[49]....
        /*00fc*/ 	.word	0xffffffff


	//   ....[50]....
        /*0100*/ 	.word	0xffffffff


	//   ....[51]....
        /*0104*/ 	.word	0xffffffff


	//   ....[52]....
        /*0108*/ 	.word	0xffffffff


	//   ....[53]....
        /*010c*/ 	.word	0xffffffff


	//   ....[54]....
        /*0110*/ 	.word	0xffffffff


	//   ....[55]....
        /*0114*/ 	.word	0xffffffff


	//   ....[56]....
        /*0118*/ 	.word	0xffffffff


	//   ....[57]....
        /*011c*/ 	.word	0xffffffff


	//   ....[58]....
        /*0120*/ 	.word	0xffffffff


	//   ....[59]....
        /*0124*/ 	.word	0xffffffff


	//   ....[60]....
        /*0128*/ 	.word	0xffffffff


	//   ....[61]....
        /*012c*/ 	.word	0xffffffff


	//   ....[62]....
        /*0130*/ 	.word	0xffffffff


	//   ....[63]....
        /*0134*/ 	.word	0xffffffff


	//   ....[64]....
        /*0138*/ 	.word	0xffffffff


	//   ....[65]....
        /*013c*/ 	.word	0xffffffff


	//   ....[66]....
        /*0140*/ 	.word	0xffffffff


	//   ....[67]....
        /*0144*/ 	.word	0xffffffff


	//   ....[68]....
        /*0148*/ 	.word	0xffffffff


	//   ....[69]....
        /*014c*/ 	.word	0xffffffff


	//   ....[70]....
        /*0150*/ 	.word	0xffffffff


	//   ....[71]....
        /*0154*/ 	.word	0xffffffff


	//   ....[72]....
        /*0158*/ 	.word	0xffffffff


	//   ....[73]....
        /*015c*/ 	.word	0xffffffff


	//   ....[74]....
        /*0160*/ 	.word	0xffffffff


	//   ....[75]....
        /*0164*/ 	.word	0xffffffff


	//   ....[76]....
        /*0168*/ 	.word	0xffffffff


	//   ....[77]....
        /*016c*/ 	.word	0xffffffff


	//   ....[78]....
        /*0170*/ 	.word	0xffffffff


	//   ....[79]....
        /*0174*/ 	.word	0xffffffff


	//   ....[80]....
        /*0178*/ 	.word	0xffffffff


	//   ....[81]....
        /*017c*/ 	.word	0xffffffff


	//   ....[82]....
        /*0180*/ 	.word	0xffffffff


	//   ....[83]....
        /*0184*/ 	.word	0xffffffff


	//   ....[84]....
        /*0188*/ 	.word	0xffffffff


	//   ....[85]....
        /*018c*/ 	.word	0xffffffff


	//   ....[86]....
        /*0190*/ 	.word	0xffffffff


	//   ....[87]....
        /*0194*/ 	.word	0xffffffff


	//   ....[88]....
        /*0198*/ 	.word	0xffffffff


	//   ....[89]....
        /*019c*/ 	.word	0xffffffff


	//   ....[90]....
        /*01a0*/ 	.word	0xffffffff


	//   ....[91]....
        /*01a4*/ 	.word	0xffffffff


	//   ....[92]....
        /*01a8*/ 	.word	0xffffffff


	//   ....[93]....
        /*01ac*/ 	.word	0xffffffff


	//   ....[94]....
        /*01b0*/ 	.word	0xffffffff


	//   ....[95]....
        /*01b4*/ 	.word	0xffffffff


	//   ....[96]....
        /*01b8*/ 	.word	0xffffffff


	//----- nvinfo : EIATTR_COOP_GROUP_INSTR_OFFSETS
	.align		4
.L_2677:
        /*01bc*/ 	.byte	0x04, 0x28
        /*01be*/ 	.short	(.L_2679 - .L_2678)


	//   ....[0]....
.L_2678:
        /*01c0*/ 	.word	0x00000af0


	//   ....[1]....
        /*01c4*/ 	.word	0x00000ba0


	//   ....[2]....
        /*01c8*/ 	.word	0x00000dd0


	//   ....[3]....
        /*01cc*/ 	.word	0x00003470


	//   ....[4]....
        /*01d0*/ 	.word	0x00003de0


	//   ....[5]....
        /*01d4*/ 	.word	0x00004810


	//   ....[6]....
        /*01d8*/ 	.word	0x00004b60


	//   ....[7]....
        /*01dc*/ 	.word	0x000056c0


	//   ....[8]....
        /*01e0*/ 	.word	0x00006850


	//   ....[9]....
        /*01e4*/ 	.word	0x00006890


	//   ....[10]....
        /*01e8*/ 	.word	0x000068d0


	//   ....[11]....
        /*01ec*/ 	.word	0x00006910


	//   ....[12]....
        /*01f0*/ 	.word	0x00006940


	//   ....[13]....
        /*01f4*/ 	.word	0x00006970


	//   ....[14]....
        /*01f8*/ 	.word	0x00006ac0


	//   ....[15]....
        /*01fc*/ 	.word	0x00006af0


	//   ....[16]....
        /*0200*/ 	.word	0x00006b20


	//   ....[17]....
        /*0204*/ 	.word	0x00006b50


	//   ....[18]....
        /*0208*/ 	.word	0x00006cf0


	//   ....[19]....
        /*020c*/ 	.word	0x00006d30


	//   ....[20]....
        /*0210*/ 	.word	0x00006d60


	//   ....[21]....
        /*0214*/ 	.word	0x00006d90


	//   ....[22]....
        /*0218*/ 	.word	0x00006ef0


	//   ....[23]....
        /*021c*/ 	.word	0x00006f10


	//   ....[24]....
        /*0220*/ 	.word	0x00006f20


	//   ....[25]....
        /*0224*/ 	.word	0x00006f30


	//   ....[26]....
        /*0228*/ 	.word	0x00006ff0


	//   ....[27]....
        /*022c*/ 	.word	0x00007010


	//   ....[28]....
        /*0230*/ 	.word	0x00007020


	//   ....[29]....
        /*0234*/ 	.word	0x00007030


	//   ....[30]....
        /*0238*/ 	.word	0x000070e0


	//   ....[31]....
        /*023c*/ 	.word	0x00007130


	//   ....[32]....
        /*0240*/ 	.word	0x00007150


	//   ....[33]....
        /*0244*/ 	.word	0x00007170


	//   ....[34]....
        /*0248*/ 	.word	0x00008e80


	//   ....[35]....
        /*024c*/ 	.word	0x00008ec0


	//   ....[36]....
        /*0250*/ 	.word	0x00008ed0


	//   ....[37]....
        /*0254*/ 	.word	0x00008ee0


	//   ....[38]....
        /*0258*/ 	.word	0x00008fc0


	//   ....[39]....
        /*025c*/ 	.word	0x00008fe0


	//   ....[40]....
        /*0260*/ 	.word	0x00008ff0


	//   ....[41]....
        /*0264*/ 	.word	0x00009000


	//   ....[42]....
        /*0268*/ 	.word	0x000090e0


	//   ....[43]....
        /*026c*/ 	.word	0x00009100


	//   ....[44]....
        /*0270*/ 	.word	0x00009110


	//   ....[45]....
        /*0274*/ 	.word	0x00009120


	//   ....[46]....
        /*0278*/ 	.word	0x00009200


	//   ....[47]....
        /*027c*/ 	.word	0x00009220


	//   ....[48]....
        /*0280*/ 	.word	0x00009230


	//   ....[49]....
        /*0284*/ 	.word	0x00009240


	//   ....[50]....
        /*0288*/ 	.word	0x00009320


	//   ....[51]....
        /*028c*/ 	.word	0x00009340


	//   ....[52]....
        /*0290*/ 	.word	0x00009350


	//   ....[53]....
        /*0294*/ 	.word	0x00009360


	//   ....[54]....
        /*0298*/ 	.word	0x00009440


	//   ....[55]....
        /*029c*/ 	.word	0x00009480


	//   ....[56]....
        /*02a0*/ 	.word	0x000094c0


	//   ....[57]....
        /*02a4*/ 	.word	0x00009500


	//   ....[58]....
        /*02a8*/ 	.word	0x00009540


	//   ....[59]....
        /*02ac*/ 	.word	0x00009580


	//   ....[60]....
        /*02b0*/ 	.word	0x000095c0


	//   ....[61]....
        /*02b4*/ 	.word	0x00009630


	//   ....[62]....
        /*02b8*/ 	.word	0x00009670


	//   ....[63]....
        /*02bc*/ 	.word	0x000096c0


	//   ....[64]....
        /*02c0*/ 	.word	0x0000c720


	//   ....[65]....
        /*02c4*/ 	.word	0x0000c760


	//   ....[66]....
        /*02c8*/ 	.word	0x0000c7a0


	//   ....[67]....
        /*02cc*/ 	.word	0x0000c7e0


	//   ....[68]....
        /*02d0*/ 	.word	0x0000c8f0


	//   ....[69]....
        /*02d4*/ 	.word	0x0000c930


	//   ....[70]....
        /*02d8*/ 	.word	0x0000c970


	//   ....[71]....
        /*02dc*/ 	.word	0x0000c9b0


	//   ....[72]....
        /*02e0*/ 	.word	0x0000cb00


	//   ....[73]....
        /*02e4*/ 	.word	0x0000cb40


	//   ....[74]....
        /*02e8*/ 	.word	0x0000cb80


	//   ....[75]....
        /*02ec*/ 	.word	0x0000cbc0


	//   ....[76]....
        /*02f0*/ 	.word	0x0000cd10


	//   ....[77]....
        /*02f4*/ 	.word	0x0000cd50


	//   ....[78]....
        /*02f8*/ 	.word	0x0000cd90


	//   ....[79]....
        /*02fc*/ 	.word	0x0000cdd0


	//   ....[80]....
        /*0300*/ 	.word	0x0000cea0


	//   ....[81]....
        /*0304*/ 	.word	0x0000cec0


	//   ....[82]....
        /*0308*/ 	.word	0x0000cee0


	//   ....[83]....
        /*030c*/ 	.word	0x0000cf00


	//   ....[84]....
        /*0310*/ 	.word	0x0000d2f0


	//   ....[85]....
        /*0314*/ 	.word	0x0000dae0


	//   ....[86]....
        /*0318*/ 	.word	0x0000dec0


	//   ....[87]....
        /*031c*/ 	.word	0x0000e020


	//   ....[88]....
        /*0320*/ 	.word	0x0000e070


	//   ....[89]....
        /*0324*/ 	.word	0x0000e0c0


	//   ....[90]....
        /*0328*/ 	.word	0x0000e0f0


	//   ....[91]....
        /*032c*/ 	.word	0x0000e110


	//   ....[92]....
        /*0330*/ 	.word	0x0000e210


	//   ....[93]....
        /*0334*/ 	.word	0x0000e250


	//   ....[94]....
        /*0338*/ 	.word	0x0000e2a0


	//   ....[95]....
        /*033c*/ 	.word	0x0000e2d0


	//   ....[96]....
        /*0340*/ 	.word	0x0000e2f0


	//----- nvinfo : EIATTR_EXIT_INSTR_OFFSETS
	.align		4
.L_2679:
        /*0344*/ 	.byte	0x04, 0x1c
        /*0346*/ 	.short	(.L_2681 - .L_2680)


	//   ....[0]....
.L_2680:
        /*0348*/ 	.word	0x0000e3e0


	//   ....[1]....
        /*034c*/ 	.word	0x0000e720


	//----- nvinfo : EIATTR_MAX_THREADS
	.align		4
.L_2681:
        /*0350*/ 	.byte	0x04, 0x05
        /*0352*/ 	.short	(.L_2683 - .L_2682)
.L_2682:
        /*0354*/ 	.word	0x00000020
        /*0358*/ 	.word	0x00000001
        /*035c*/ 	.word	0x00000001


	//----- nvinfo : EIATTR_CRS_STACK_SIZE
	.align		4
.L_2683:
        /*0360*/ 	.byte	0x04, 0x1e
        /*0362*/ 	.short	(.L_2685 - .L_2684)
.L_2684:
        /*0364*/ 	.word	0x00000000


	//----- nvinfo : EIATTR_CBANK_PARAM_SIZE
	.align		4
.L_2685:
        /*0368*/ 	.byte	0x03, 0x19
        /*036a*/ 	.short	0x01f0


	//----- nvinfo : EIATTR_PARAM_CBANK
	.align		4
        /*036c*/ 	.byte	0x04, 0x0a
        /*036e*/ 	.short	(.L_2687 - .L_2686)
	.align		4
.L_2686:
        /*0370*/ 	.word	index@(.nv.constant0._Z25selective_scan_bwd_kernelI32Selective_Scan_bwd_kernel_traitsILi32ELi16ELb1ELb0ELb1ELb1ELb1EN3c108BFloat16ENS1_7complexIfEEEEv12SSMParamsBwd)
        /*0374*/ 	.short	0x0210
        /*0376*/ 	.short	0x01f0


	//----- nvinfo : EIATTR_SW_WAR
	.align		4
.L_2687:
        /*0378*/ 	.byte	0x04, 0x36
        /*037a*/ 	.short	(.L_2689 - .L_2688)
.L_2688:
        /*037c*/ 	.word	0x00000008
.L_2689:


//--------------------- .nv.info._Z25selective_scan_bwd_kernelI32Selective_Scan_bwd_kernel_traitsILi32ELi16ELb1ELb1ELb0ELb0ELb0EN3c108BFloat16ENS1_7complexIfEEEEv12SSMParamsBwd --------------------------
	.section	.nv.info._Z25selective_scan_bwd_kernelI32Selective_Scan_bwd_kernel_traitsILi32ELi16ELb1ELb1ELb0ELb0ELb0EN3c108BFloat16ENS1_7complexIfEEEEv12SSMParamsBwd,"",@"SHT_CUDA_INFO"
	.sectionflags	@""
	.align	4


	//----- nvinfo : EIATTR_CUDA_API_VERSION
	.align		4
        /*0000*/ 	.byte	0x04, 0x37
        /*0002*/ 	.short	(.L_2691 - .L_2690)
.L_2690:
        /*0004*/ 	.word	0x00000082


	//----- nvinfo : EIATTR_KPARAM_INFO
	.align		4
.L_2691:
        /*0008*/ 	.byte	0x04, 0x17
        /*000a*/ 	.short	(.L_2693 - .L_2692)
.L_2692:
        /*000c*/ 	.word	0x00000000
        /*0010*/ 	.short	0x0000
        /*0012*/ 	.short	0x0000
        /*0014*/ 	.byte	0x00, 0xf0, 0xc1, 0x07


	//----- nvinfo : EIATTR_SPARSE_MMA_MASK
	.align		4
.L_2693:
        /*0018*/ 	.byte	0x03, 0x50
        /*001a*/ 	.short	0x0000


	//----- nvinfo : EIATTR_MAXREG_COUNT
	.align		4
        /*001c*/ 	.byte	0x03, 0x1b
        /*001e*/ 	.short	0x00ff


	//----- nvinfo : EIATTR_NUM_BARRIERS
	.align		4
        /*0020*/ 	.byte	0x02, 0x4c
        /*0022*/ 	.byte	0x01
	.zero		1


	//----- nvinfo : EIATTR_MERCURY_ISA_VERSION
	.align		4
        /*0024*/ 	.byte	0x03, 0x5f
        /*0026*/ 	.short	0x0101


	//----- nvinfo : EIATTR_COOP_GROUP_MASK_REGIDS
	.align		4
        /*0028*/ 	.byte	0x04, 0x29
        /*002a*/ 	.short	(.L_2695 - .L_2694)


	//   ....[0]....
.L_2694:
        /*002c*/ 	.word	0xffffffff


	//   ....[1]....
        /*0030*/ 	.word	0xffffffff


	//   ....[2]....
        /*0034*/ 	.word	0xffffffff


	//   ....[3]....
        /*0038*/ 	.word	0xffffffff


	//   ....[4]....
        /*003c*/ 	.word	0xffffffff


	//   ....[5]....
        /*0040*/ 	.word	0xffffffff


	//   ....[6]....
        /*0044*/ 	.word	0xffffffff


	//   ....[7]....
        /*0048*/ 	.word	0xffffffff


	//   ....[8]....
        /*004c*/ 	.word	0xffffffff


	//   ....[9]....
        /*0050*/ 	.word	0xffffffff


	//   ....[10]....
        /*0054*/ 	.word	0xffffffff


	//   ....[11]....
        /*0058*/ 	.word	0xffffffff


	//   ....[12]....
        /*005c*/ 	.word	0xffffffff


	//   ....[13]....
        /*0060*/ 	.word	0xffffffff


	//   ....[14]....
        /*0064*/ 	.word	0xffffffff


	//   ....[15]....
        /*0068*/ 	.word	0xffffffff


	//   ....[16]....
        /*006c*/ 	.word	0xffffffff


	//   ....[17]....
        /*0070*/ 	.word	0xffffffff


	//   ....[18]....
        /*0074*/ 	.word	0xffffffff


	//   ....[19]....
        /*0078*/ 	.word	0xffffffff


	//   ....[20]....
        /*007c*/ 	.word	0xffffffff


	//   ....[21]....
        /*0080*/ 	.word	0xffffffff


	//   ....[22]....
        /*0084*/ 	.word	0xffffffff


	//   ....[23]....
        /*0088*/ 	.word	0xffffffff


	//   ....[24]....
        /*008c*/ 	.word	0xffffffff


	//   ....[25]....
        /*0090*/ 	.word	0xffffffff


	//   ....[26]....
        /*0094*/ 	.word	0xffffffff


	//   ....[27]....
        /*0098*/ 	.word	0xffffffff


	//   ....[28]....
        /*009c*/ 	.word	0xffffffff


	//   ....[29]....
        /*00a0*/ 	.word	0xffffffff


	//   ....[30]....
        /*00a4*/ 	.word	0xffffffff


	//   ....[31]....
        /*00a8*/ 	.word	0xffffffff


	//   ....[32]....
        /*00ac*/ 	.word	0xffffffff


	//   ....[33]....
        /*00b0*/ 	.word	0xffffffff


	//   ....[34]....
        /*00b4*/ 	.word	0xffffffff


	//   ....[35]....
        /*00b8*/ 	.word	0xffffffff


	//   ....[36]....
        /*00bc*/ 	.word	0xffffffff


	//   ....[37]....
        /*00c0*/ 	.word	0xffffffff


	//   ....[38]....
        /*00c4*/ 	.word	0xffffffff


	//   ....[39]....
        /*00c8*/ 	.word	0xffffffff


	//   ....[40]....
        /*00cc*/ 	.word	0xffffffff


	//   ....[41]....
        /*00d0*/ 	.word	0xffffffff


	//   ....[42]....
        /*00d4*/ 	.word	0xffffffff


	//   ....[43]....
        /*00d8*/ 	.word	0xffffffff


	//   ....[44]....
        /*00dc*/ 	.word	0xffffffff


	//   ....[45]....
        /*00e0*/ 	.word	0xffffffff


	//   ....[46]....
        /*00e4*/ 	.word	0xffffffff


	//   ....[47]....
        /*00e8*/ 	.word	0xffffffff


	//   ....[48]....
        /*00ec*/ 	.word	0xffffffff


	//   ....[49]....
        /*00f0*/ 	.word	0xffffffff


	//   ....[50]....
        /*00f4*/ 	.word	0xffffffff


	//   ....[51]....
        /*00f8*/ 	.word	0xffffffff


	//   ....[52]....
        /*00fc*/ 	.word	0xffffffff


	//   ....[53]....
        /*0100*/ 	.word	0xffffffff


	//   ....[54]....
        /*0104*/ 	.word	0xffffffff


	//   ....[55]....
        /*0108*/ 	.word	0xffffffff


	//   ....[56]....
        /*010c*/ 	.word	0xffffffff


	//   ....[57]....
        /*0110*/ 	.word	0xffffffff


	//   ....[58]....
        /*0114*/ 	.word	0xffffffff


	//   ....[59]....
        /*0118*/ 	.word	0xffffffff


	//   ....[60]....
        /*011c*/ 	.word	0xffffffff


	//   ....[61]....
        /*0120*/ 	.word	0xffffffff


	//   ....[62]....
        /*0124*/ 	.word	0xffffffff


	//   ....[63]....
        /*0128*/ 	.word	0xffffffff


	//   ....[64]....
        /*012c*/ 	.word	0xffffffff


	//   ....[65]....
        /*0130*/ 	.word	0xffffffff


	//   ....[66]....
        /*0134*/ 	.word	0xffffffff


	//   ....[67]....
        /*0138*/ 	.word	0xffffffff


	//   ....[68]....
        /*013c*/ 	.word	0xffffffff


	//   ....[69]....
        /*0140*/ 	.word	0xffffffff


	//   ....[70]....
        /*0144*/ 	.word	0xffffffff


	//   ....[71]....
        /*0148*/ 	.word	0xffffffff


	//   ....[72]....
        /*014c*/ 	.word	0xffffffff


	//   ....[73]....
        /*0150*/ 	.word	0xffffffff


	//   ....[74]....
        /*0154*/ 	.word	0xffffffff


	//   ....[75]....
        /*0158*/ 	.word	0xffffffff


	//   ....[76]....
        /*015c*/ 	.word	0xffffffff


	//   ....[77]....
        /*0160*/ 	.word	0xffffffff


	//   ....[78]....
        /*0164*/ 	.word	0xffffffff


	//   ....[79]....
        /*0168*/ 	.word	0xffffffff


	//   ....[80]....
        /*016c*/ 	.word	0xffffffff


	//   ....[81]....
        /*0170*/ 	.word	0xffffffff


	//   ....[82]....
        /*0174*/ 	.word	0xffffffff


	//   ....[83]....
        /*0178*/ 	.word	0xffffffff


	//   ....[84]....
        /*017c*/ 	.word	0xffffffff


	//   ....[85]....
        /*0180*/ 	.word	0xffffffff


	//   ....[86]....
        /*0184*/ 	.word	0xffffffff


	//   ....[87]....
        /*0188*/ 	.word	0xffffffff


	//   ....[88]....
        /*018c*/ 	.word	0xffffffff


	//   ....[89]....
        /*0190*/ 	.word	0xffffffff


	//   ....[90]....
        /*0194*/ 	.word	0xffffffff


	//   ....[91]....
        /*0198*/ 	.word	0xffffffff


	//----- nvinfo : EIATTR_COOP_GROUP_INSTR_OFFSETS
	.align		4
.L_2695:
        /*019c*/ 	.byte	0x04, 0x28
        /*019e*/ 	.short	(.L_2697 - .L_2696)


	//   ....[0]....
.L_2696:
        /*01a0*/ 	.word	0x00000b70


	//   ....[1]....
        /*01a4*/ 	.word	0x00000c00


	//   ....[2]....
        /*01a8*/ 	.word	0x00000df0


	//   ....[3]....
        /*01ac*/ 	.word	0x00001fb0


	//   ....[4]....
        /*01b0*/ 	.word	0x000036f0


	//   ....[5]....
        /*01b4*/ 	.word	0x00003730


	//   ....[6]....
        /*01b8*/ 	.word	0x00003770


	//   ....[7]....
        /*01bc*/ 	.word	0x000037b0


	//   ....[8]....
        /*01c0*/ 	.word	0x00003910


	//   ....[9]....
        /*01c4*/ 	.word	0x000039b0


	//   ....[10]....
        /*01c8*/ 	.word	0x000039f0


	//   ....[11]....
        /*01cc*/ 	.word	0x00003a30


	//   ....[12]....
        /*01d0*/ 	.word	0x00003a60


	//   ....[13]....
        /*01d4*/ 	.word	0x00003a90


	//   ....[14]....
        /*01d8*/ 	.word	0x00003bd0


	//   ....[15]....
        /*01dc*/ 	.word	0x00003c10


	//   ....[16]....
        /*01e0*/ 	.word	0x00003c50


	//   ....[17]....
        /*01e4*/ 	.word	0x00003c90


	//   ....[18]....
        /*01e8*/ 	.word	0x00003e50


	//   ....[19]....
        /*01ec*/ 	.word	0x00003e90


	//   ....[20]....
        /*01f0*/ 	.word	0x00003ed0


	//   ....[21]....
        /*01f4*/ 	.word	0x00003f10


	//   ....[22]....
        /*01f8*/ 	.word	0x000040f0


	//   ....[23]....
        /*01fc*/ 	.word	0x00004130


	//   ....[24]....
        /*0200*/ 	.word	0x00004170


	//   ....[25]....
        /*0204*/ 	.word	0x000041b0


	//   ....[26]....
        /*0208*/ 	.word	0x00004670


	//   ....[27]....
        /*020c*/ 	.word	0x000046b0


	//   ....[28]....
        /*0210*/ 	.word	0x000046c0


	//   ....[29]....
        /*0214*/ 	.word	0x000046d0


	//   ....[30]....
        /*0218*/ 	.word	0x000046e0


	//   ....[31]....
        /*021c*/ 	.word	0x000046f0


	//   ....[32]....
        /*0220*/ 	.word	0x00004700


	//   ....[33]....
        /*0224*/ 	.word	0x00004710


	//   ....[34]....
        /*0228*/ 	.word	0x00004830


	//   ....[35]....
        /*022c*/ 	.word	0x00004870


	//   ....[36]....
        /*0230*/ 	.word	0x00004880


	//   ....[37]....
        /*0234*/ 	.word	0x00004890


	//   ....[38]....
        /*0238*/ 	.word	0x00004990


	//   ....[39]....
        /*023c*/ 	.word	0x000049b0


	//   ....[40]....
        /*0240*/ 	.word	0x000049c0


	//   ....[41]....
        /*0244*/ 	.word	0x000049d0


	//   ....[42]....
        /*0248*/ 	.word	0x00004ac0


	//   ....[43]....
        /*024c*/ 	.word	0x00004ae0


	//   ....[44]....
        /*0250*/ 	.word	0x00004af0


	//   ....[45]....
        /*0254*/ 	.word	0x00004b00


	//   ....[46]....
        /*0258*/ 	.word	0x00004bf0


	//   ....[47]....
        /*025c*/ 	.word	0x00004c10


	//   ....[48]....
        /*0260*/ 	.word	0x00004c20


	//   ....[49]....
        /*0264*/ 	.word	0x00004c30


	//   ....[50]....
        /*0268*/ 	.word	0x00004d30


	//   ....[51]....
        /*026c*/ 	.word	0x00004d80


	//   ....[52]....
        /*0270*/ 	.word	0x00004dc0


	//   ....[53]....
        /*0274*/ 	.word	0x00004e00


	//   ....[54]....
        /*0278*/ 	.word	0x00004e30


	//   ....[55]....
        /*027c*/ 	.word	0x00004e60


	//   ....[56]....
        /*0280*/ 	.word	0x00004e80


	//   ....[57]....
        /*0284*/ 	.word	0x00004e90


	//   ....[58]....
        /*0288*/ 	.word	0x00005840


	//   ....[59]....
        /*028c*/ 	.word	0x00005880


	//   ....[60]....
        /*0290*/ 	.word	0x000086d0


	//   ....[61]....
        /*0294*/ 	.word	0x00008710


	//   ....[62]....
        /*0298*/ 	.word	0x00008750


	//   ....[63]....
        /*029c*/ 	.word	0x00008790


	//   ....[64]....
        /*02a0*/ 	.word	0x000088a0


	//   ....[65]....
        /*02a4*/ 	.word	0x00008920


	//   ....[66]....
        /*02a8*/ 	.word	0x00008960


	//   ....[67]....
        /*02ac*/ 	.word	0x000089a0


	//   ....[68]....
        /*02b0*/ 	.word	0x00008a70


	//   ....[69]....
        /*02b4*/ 	.word	0x00008af0


	//   ....[70]....
        /*02b8*/ 	.word	0x00008b30


	//   ....[71]....
        /*02bc*/ 	.word	0x00008b70


	//   ....[72]....
        /*02c0*/ 	.word	0x00008c60


	//   ....[73]....
        /*02c4*/ 	.word	0x00008cc0


	//   ....[74]....
        /*02c8*/ 	.word	0x00008d00


	//   ....[75]....
        /*02cc*/ 	.word	0x00008d40


	//   ....[76]....
        /*02d0*/ 	.word	0x00008e30


	//   ....[77]....
        /*02d4*/ 	.word	0x00008e90


	//   ....[78]....
        /*02d8*/ 	.word	0x00008ed0


	//   ....[79]....
        /*02dc*/ 	.word	0x00008f10


	//   ....[80]....
        /*02e0*/ 	.word	0x00009360


	//   ....[81]....
        /*02e4*/ 	.word	0x00009760


	//   ....[82]....
        /*02e8*/ 	.word	0x00009800


	//   ....[83]....
        /*02ec*/ 	.word	0x00009850


	//   ....[84]....
        /*02f0*/ 	.word	0x000098a0


	//   ....[85]....
        /*02f4*/ 	.word	0x000098d0


	//   ....[86]....
        /*02f8*/ 	.word	0x000098f0


	//   ....[87]....
        /*02fc*/ 	.word	0x00009a10


	//   ....[88]....
        /*0300*/ 	.word	0x00009a50


	//   ....[89]....
        /*0304*/ 	.word	0x00009aa0


	//   ....[90]....
        /*0308*/ 	.word	0x00009ad0


	//   ....[91]....
        /*030c*/ 	.word	0x00009af0


	//----- nvinfo : EIATTR_EXIT_INSTR_OFFSETS
	.align		4
.L_2697:
        /*0310*/ 	.byte	0x04, 0x1c
        /*0312*/ 	.short	(.L_2699 - .L_2698)


	//   ....[0]....
.L_2698:
        /*0314*/ 	.word	0x00009be0


	//   ....[1]....
        /*0318*/ 	.word	0x00009f30


	//----- nvinfo : EIATTR_MAX_THREADS
	.align		4
.L_2699:
        /*031c*/ 	.byte	0x04, 0x05
        /*031e*/ 	.short	(.L_2701 - .L_2700)
.L_2700:
        /*0320*/ 	.word	0x00000020
        /*0324*/ 	.word	0x00000001
        /*0328*/ 	.word	0x00000001


	//----- nvinfo : EIATTR_CRS_STACK_SIZE
	.align		4
.L_2701:
        /*032c*/ 	.byte	0x04, 0x1e
        /*032e*/ 	.short	(.L_2703 - .L_2702)
.L_2702:
        /*0330*/ 	.word	0x00000000


	//----- nvinfo : EIATTR_CBANK_PARAM_SIZE
	.align		4
.L_2703:
        /*0334*/ 	.byte	0x03, 0x19
        /*0336*/ 	.short	0x01f0


	//----- nvinfo : EIATTR_PARAM_CBANK
	.align		4
        /*0338*/ 	.byte	0x04, 0x0a
        /*033a*/ 	.short	(.L_2705 - .L_2704)
	.align		4
.L_2704:
        /*033c*/ 	.word	index@(.nv.constant0._Z25selective_scan_bwd_kernelI32Selective_Scan_bwd_kernel_traitsILi32ELi16ELb1ELb1ELb0ELb0ELb0EN3c108BFloat16ENS1_7complexIfEEEEv12SSMParamsBwd)
        /*0340*/ 	.short	0x0210
        /*0342*/ 	.short	0x01f0


	//----- nvinfo : EIATTR_SW_WAR
	.align		4
.L_2705:
        /*0344*/ 	.byte	0x04, 0x36
        /*0346*/ 	.short	(.L_2707 - .L_2706)
.L_2706:
        /*0348*/ 	.word	0x00000008
.L_2707:


//--------------------- .nv.info._Z25selective_scan_bwd_kernelI32Selective_Scan_bwd_kernel_traitsILi32ELi16ELb1ELb1ELb0ELb0ELb1EN3c108BFloat16ENS1_7complexIfEEEEv12SSMParamsBwd --------------------------
	.section	.nv.info._Z25selective_scan_bwd_kernelI32Selective_Scan_bwd_kernel_traitsILi32ELi16ELb1ELb1ELb0ELb0ELb1EN3c108BFloat16ENS1_7complexIfEEEEv12SSMParamsBwd,"",@"SHT_CUDA_INFO"
	.sectionflags	@""
	.align	4


	//----- nvinfo : EIATTR_CUDA_API_VERSION
	.align		4
        /*0000*/ 	.byte	0x04, 0x37
        /*0002*/ 	.short	(.L_2709 - .L_2708)
.L_2708:
        /*0004*/ 	.word	0x00000082


	//----- nvinfo : EIATTR_KPARAM_INFO
	.align		4
.L_2709:
        /*0008*/ 	.byte	0x04, 0x17
        /*000a*/ 	.short	(.L_2711 - .L_2710)
.L_2710:
        /*000c*/ 	.word	0x00000000
        /*0010*/ 	.short	0x0000
        /*0012*/ 	.short	0x0000
        /*0014*/ 	.byte	0x00, 0xf0, 0xc1, 0x07


	//----- nvinfo : EIATTR_SPARSE_MMA_MASK
	.align		4
.L_2711:
        /*0018*/ 	.byte	0x03, 0x50
        /*001a*/ 	.short	0x0000


	//----- nvinfo : EIATTR_MAXREG_COUNT
	.align		4
        /*001c*/ 	.byte	0x03, 0x1b
        /*001e*/ 	.short	0x00ff


	//----- nvinfo : EIATTR_NUM_BARRIERS
	.align		4
        /*0020*/ 	.byte	0x02, 0x4c
        /*0022*/ 	.byte	0x01
	.zero		1


	//----- nvinfo : EIATTR_MERCURY_ISA_VERSION
	.align		4
        /*0024*/ 	.byte	0x03, 0x5f
        /*0026*/ 	.short	0x0101


	//----- nvinfo : EIATTR_COOP_GROUP_MASK_REGIDS
	.align		4
        /*0028*/ 	.byte	0x04, 0x29
        /*002a*/ 	.short	(.L_2713 - .L_2712)


	//   ....[0]....
.L_2712:
        /*002c*/ 	.word	0xffffffff


	//   ....[1]....
        /*0030*/ 	.word	0xffffffff


	//   ....[2]....
        /*0034*/ 	.word	0xffffffff


	//   ....[3]....
        /*0038*/ 	.word	0xffffffff


	//   ....[4]....
        /*003c*/ 	.word	0xffffffff


	//   ....[5]....
        /*0040*/ 	.word	0xffffffff


	//   ....[6]....
        /*0044*/ 	.word	0xffffffff


	//   ....[7]....
        /*0048*/ 	.word	0xffffffff


	//   ....[8]....
        /*004c*/ 	.word	0xffffffff


	//   ....[9]....
        /*0050*/ 	.word	0xffffffff


	//   ....[10]....
        /*0054*/ 	.word	0xffffffff


	//   ....[11]....
        /*0058*/ 	.word	0xffffffff


	//   ....[12]....
        /*005c*/ 	.word	0xffffffff


	//   ....[13]....
        /*0060*/ 	.word	0xffffffff


	//   ....[14]....
        /*0064*/ 	.word	0xffffffff


	//   ....[15]....
        /*0068*/ 	.word	0xffffffff


	//   ....[16]....
        /*006c*/ 	.word	0xffffffff


	//   ....[17]....
        /*0070*/ 	.word	0xffffffff


	//   ....[18]....
        /*0074*/ 	.word	0xffffffff


	//   ....[19]....
        /*0078*/ 	.word	0xffffffff


	//   ....[20]....
        /*007c*/ 	.word	0xffffffff


	//   ....[21]....
        /*0080*/ 	.word	0xffffffff


	//   ....[22]....
        /*0084*/ 	.word	0xffffffff


	//   ....[23]....
        /*0088*/ 	.word	0xffffffff


	//   ....[24]....
        /*008c*/ 	.word	0xffffffff


	//   ....[25]....
        /*0090*/ 	.word	0xffffffff


	//   ....[26]....
        /*0094*/ 	.word	0xffffffff


	//   ....[27]....
        /*0098*/ 	.word	0xffffffff


	//   ....[28]....
        /*009c*/ 	.word	0xffffffff


	//   ....[29]....
        /*00a0*/ 	.word	0xffffffff


	//   ....[30]....
        /*00a4*/ 	.word	0xffffffff


	//   ....[31]....
        /*00a8*/ 	.word	0xffffffff


	//   ....[32]....
        /*00ac*/ 	.word	0xffffffff


	//   ....[33]....
        /*00b0*/ 	.word	0xffffffff


	//   ....[34]....
        /*00b4*/ 	.word	0xffffffff


	//   ....[35]....
        /*00b8*/ 	.word	0xffffffff


	//   ....[36]....
        /*00bc*/ 	.word	0xffffffff


	//   ....[37]....
        /*00c0*/ 	.word	0xffffffff


	//   ....[38]....
        /*00c4*/ 	.word	0xffffffff


	//   ....[39]....
        /*00c8*/ 	.word	0xffffffff


	//   ....[40]....
        /*00cc*/ 	.word	0xffffffff


	//   ....[41]....
        /*00d0*/ 	.word	0xffffffff


	//   ....[42]....
        /*00d4*/ 	.word	0xffffffff


	//   ....[43]....
        /*00d8*/ 	.word	0xffffffff


	//   ....[44]....
        /*00dc*/ 	.word	0xffffffff


	//   ....[45]....
        /*00e0*/ 	.word	0xffffffff


	//   ....[46]....
        /*00e4*/ 	.word	0xffffffff


	//   ....[47]....
        /*00e8*/ 	.word	0xffffffff


	//   ....[48]....
        /*00ec*/ 	.word	0xffffffff


	//   ....[49]....
        /*00f0*/ 	.word	0xffffffff


	//   ....[50]....
        /*00f4*/ 	.word	0xffffffff


	//   ....[51]....
        /*00f8*/ 	.word	0xffffffff


	//   ....[52]....
        /*00fc*/ 	.word	0xffffffff


	//   ....[53]....
        /*0100*/ 	.word	0xffffffff


	//   ....[54]....
        /*0104*/ 	.word	0xffffffff


	//   ....[55]....
        /*0108*/ 	.word	0xffffffff


	//   ....[56]....
        /*010c*/ 	.word	0xffffffff


	//   ....[57]....
        /*0110*/ 	.word	0xffffffff


	//   ....[58]....
        /*0114*/ 	.word	0xffffffff


	//   ....[59]....
        /*0118*/ 	.word	0xffffffff


	//   ....[60]....
        /*011c*/ 	.word	0xffffffff


	//   ....[61]....
        /*0120*/ 	.word	0xffffffff


	//   ....[62]....
        /*0124*/ 	.word	0xffffffff


	//   ....[63]....
        /*0128*/ 	.word	0xffffffff


	//   ....[64]....
        /*012c*/ 	.word	0xffffffff


	//   ....[65]....
        /*0130*/ 	.word	0xffffffff


	//   ....[66]....
        /*0134*/ 	.word	0xffffffff


	//   ....[67]....
        /*0138*/ 	.word	0xffffffff


	//   ....[68]....
        /*013c*/ 	.word	0xffffffff


	//   ....[69]....
        /*0140*/ 	.word	0xffffffff


	//   ....[70]....
        /*0144*/ 	.word	0xffffffff


	//   ....[71]....
        /*0148*/ 	.word	0xffffffff


	//   ....[72]....
        /*014c*/ 	.word	0xffffffff


	//   ....[73]....
        /*0150*/ 	.word	0xffffffff


	//   ....[74]....
        /*0154*/ 	.word	0xffffffff


	//   ....[75]....
        /*0158*/ 	.word	0xffffffff


	//   ....[76]....
        /*015c*/ 	.word	0xffffffff


	//   ....[77]....
        /*0160*/ 	.word	0xffffffff


	//   ....[78]....
        /*0164*/ 	.word	0xffffffff


	//   ....[79]....
        /*0168*/ 	.word	0xffffffff


	//   ....[80]....
        /*016c*/ 	.word	0xffffffff


	//   ....[81]....
        /*0170*/ 	.word	0xffffffff


	//   ....[82]....
        /*0174*/ 	.word	0xffffffff


	//   ....[83]....
        /*0178*/ 	.word	0xffffffff


	//   ....[84]....
        /*017c*/ 	.word	0xffffffff


	//   ....[85]....
        /*0180*/ 	.word	0xffffffff


	//   ....[86]....
        /*0184*/ 	.word	0xffffffff


	//   ....[87]....
        /*0188*/ 	.word	0xffffffff


	//   ....[88]....
        /*018c*/ 	.word	0xffffffff


	//   ....[89]....
        /*0190*/ 	.word	0xffffffff


	//   ....[90]....
        /*0194*/ 	.word	0xffffffff


	//   ....[91]....
        /*0198*/ 	.word	0xffffffff


	//   ....[92]....
        /*019c*/ 	.word	0xffffffff


	//   ....[93]....
        /*01a0*/ 	.word	0xffffffff


	//   ....[94]....
        /*01a4*/ 	.word	0xffffffff


	//   ....[95]....
        /*01a8*/ 	.word	0xffffffff


	//----- nvinfo : EIATTR_COOP_GROUP_INSTR_OFFSETS
	.align		4
.L_2713:
        /*01ac*/ 	.byte	0x04, 0x28
        /*01ae*/ 	.short	(.L_2715 - .L_2714)


	//   ....[0]....
.L_2714:
        /*01b0*/ 	.word	0x00000b60


	//   ....[1]....
        /*01b4*/ 	.word	0x00000c10


	//   ....[2]....
        /*01b8*/ 	.word	0x00000de0


	//   ....[3]....
        /*01bc*/ 	.word	0x00000f90


	//   ....[4]....
        /*01c0*/ 	.word	0x000019f0


	//   ....[5]....
        /*01c4*/ 	.word	0x00002390


	//   ....[6]....
        /*01c8*/ 	.word	0x00002740


	//   ....[7]....
        /*01cc*/ 	.word	0x00003570


	//   ....[8]....
        /*01d0*/ 	.word	0x00004cc0


	//   ....[9]....
        /*01d4*/ 	.word	0x00004d00


	//   ....[10]....
        /*01d8*/ 	.word	0x00004d40


	//   ....[11]....
        /*01dc*/ 	.word	0x00004d80


	//   ....[12]....
        /*01e0*/ 	.word	0x00004ef0


	//   ....[13]....
        /*01e4*/ 	.word	0x00004f80


	//   ....[14]....
        /*01e8*/ 	.word	0x00004fc0


	//   ....[15]....
        /*01ec*/ 	.word	0x00005000


	//   ....[16]....
        /*01f0*/ 	.word	0x00005040


	//   ....[17]....
        /*01f4*/ 	.word	0x00005070


	//   ....[18]....
        /*01f8*/ 	.word	0x000051a0


	//   ....[19]....
        /*01fc*/ 	.word	0x000051e0


	//   ....[20]....
        /*0200*/ 	.word	0x00005220


	//   ....[21]....
        /*0204*/ 	.word	0x00005260


	//   ....[22]....
        /*0208*/ 	.word	0x00005430


	//   ....[23]....
        /*020c*/ 	.word	0x00005470


	//   ....[24]....
        /*0210*/ 	.word	0x000054b0


	//   ....[25]....
        /*0214*/ 	.word	0x000054f0


	//   ....[26]....
        /*0218*/ 	.word	0x000056e0


	//   ....[27]....
        /*021c*/ 	.word	0x00005720


	//   ....[28]....
        /*0220*/ 	.word	0x00005760


	//   ....[29]....
        /*0224*/ 	.word	0x000057a0


	//   ....[30]....
        /*0228*/ 	.word	0x00005b20


	//   ....[31]....
        /*022c*/ 	.word	0x00005c40


	//   ....[32]....
        /*0230*/ 	.word	0x00005c80


	//   ....[33]....
        /*0234*/ 	.word	0x00005cb0


	//   ....[34]....
        /*0238*/ 	.word	0x00005cc0


	//   ....[35]....
        /*023c*/ 	.word	0x00005cd0


	//   ....[36]....
        /*0240*/ 	.word	0x00005ce0


	//   ....[37]....
        /*0244*/ 	.word	0x00005cf0


	//   ....[38]....
        /*0248*/ 	.word	0x00005e10


	//   ....[39]....
        /*024c*/ 	.word	0x00005e50


	//   ....[40]....
        /*0250*/ 	.word	0x00005e60


	//   ....[41]....
        /*0254*/ 	.word	0x00005e70


	//   ....[42]....
        /*0258*/ 	.word	0x00005f70


	//   ....[43]....
        /*025c*/ 	.word	0x00005f90


	//   ....[44]....
        /*0260*/ 	.word	0x00005fa0


	//   ....[45]....
        /*0264*/ 	.word	0x00005fb0


	//   ....[46]....
        /*0268*/ 	.word	0x000060a0


	//   ....[47]....
        /*026c*/ 	.word	0x000060c0


	//   ....[48]....
        /*0270*/ 	.word	0x000060d0


	//   ....[49]....
        /*0274*/ 	.word	0x000060e0


	//   ....[50]....
        /*0278*/ 	.word	0x000061d0


	//   ....[51]....
        /*027c*/ 	.word	0x000061f0


	//   ....[52]....
        /*0280*/ 	.word	0x00006200


	//   ....[53]....
        /*0284*/ 	.word	0x00006210


	//   ....[54]....
        /*0288*/ 	.word	0x00006310


	//   ....[55]....
        /*028c*/ 	.word	0x00006350


	//   ....[56]....
        /*0290*/ 	.word	0x000063a0


	//   ....[57]....
        /*0294*/ 	.word	0x000063e0


	//   ....[58]....
        /*0298*/ 	.word	0x00006410


	//   ....[59]....
        /*029c*/ 	.word	0x00006420


	//   ....[60]....
        /*02a0*/ 	.word	0x00006440


	//   ....[61]....
        /*02a4*/ 	.word	0x00006540


	//   ....[62]....
        /*02a8*/ 	.word	0x00006e50


	//   ....[63]....
        /*02ac*/ 	.word	0x00006e80


	//   ....[64]....
        /*02b0*/ 	.word	0x00009cb0


	//   ....[65]....
        /*02b4*/ 	.word	0x00009cf0


	//   ....[66]....
        /*02b8*/ 	.word	0x00009d30


	//   ....[67]....
        /*02bc*/ 	.word	0x00009d70


	//   ....[68]....
        /*02c0*/ 	.word	0x00009e80


	//   ....[69]....
        /*02c4*/ 	.word	0x00009ec0


	//   ....[70]....
        /*02c8*/ 	.word	0x00009f00


	//   ....[71]....
        /*02cc*/ 	.word	0x00009f40


	//   ....[72]....
        /*02d0*/ 	.word	0x0000a090


	//   ....[73]....
        /*02d4*/ 	.word	0x0000a0d0


	//   ....[74]....
        /*02d8*/ 	.word	0x0000a110


	//   ....[75]....
        /*02dc*/ 	.word	0x0000a150


	//   ....[76]....
        /*02e0*/ 	.word	0x0000a260


	//   ....[77]....
        /*02e4*/ 	.word	0x0000a2a0


	//   ....[78]....
        /*02e8*/ 	.word	0x0000a2e0


	//   ....[79]....
        /*02ec*/ 	.word	0x0000a320


	//   ....[80]....
        /*02f0*/ 	.word	0x0000a430


	//   ....[81]....
        /*02f4*/ 	.word	0x0000a470


	//   ....[82]....
        /*02f8*/ 	.word	0x0000a4b0


	//   ....[83]....
        /*02fc*/ 	.word	0x0000a4f0


	//   ....[84]....
        /*0300*/ 	.word	0x0000a940


	//   ....[85]....
        /*0304*/ 	.word	0x0000ad20


	//   ....[86]....
        /*0308*/ 	.word	0x0000adc0


	//   ....[87]....
        /*030c*/ 	.word	0x0000ae10


	//   ....[88]....
        /*0310*/ 	.word	0x0000ae60


	//   ....[89]....
        /*0314*/ 	.word	0x0000ae90


	//   ....[90]....
        /*0318*/ 	.word	0x0000aeb0


	//   ....[91]....
        /*031c*/ 	.word	0x0000afb0


	//   ....[92]....
        /*0320*/ 	.word	0x0000aff0


	//   ....[93]....
        /*0324*/ 	.word	0x0000b040


	//   ....[94]....
        /*0328*/ 	.word	0x0000b070


	//   ....[95]....
        /*032c*/ 	.word	0x0000b090


	//----- nvinfo : EIATTR_EXIT_INSTR_OFFSETS
	.align		4
.L_2715:
        /*0330*/ 	.byte	0x04, 0x1c
        /*0332*/ 	.short	(.L_2717 - .L_2716)


	//   ....[0]....
.L_2716:
        /*0334*/ 	.word	0x0000b180


	//   ....[1]....
        /*0338*/ 	.word	0x0000b4d0


	//----- nvinfo : EIATTR_MAX_THREADS
	.align		4
.L_2717:
        /*033c*/ 	.byte	0x04, 0x05
        /*033e*/ 	.short	(.L_2719 - .L_2718)
.L_2718:
        /*0340*/ 	.word	0x00000020
        /*0344*/ 	.word	0x00000001
        /*0348*/ 	.word	0x00000001


	//----- nvinfo : EIATTR_CRS_STACK_SIZE
	.align		4
.L_2719:
        /*034c*/ 	.byte	0x04, 0x1e
        /*034e*/ 	.short	(.L_2721 - .L_2720)
.L_2720:
        /*0350*/ 	.word	0x00000000


	//----- nvinfo : EIATTR_CBANK_PARAM_SIZE
	.align		4
.L_2721:
        /*0354*/ 	.byte	0x03, 0x19
        /*0356*/ 	.short	0x01f0


	//----- nvinfo : EIATTR_PARAM_CBANK
	.align		4
        /*0358*/ 	.byte	0x04, 0x0a
        /*035a*/ 	.short	(.L_2723 - .L_2722)
	.align		4
.L_2722:
        /*035c*/ 	.word	index@(.nv.constant0._Z25selective_scan_bwd_kernelI32Selective_Scan_bwd_kernel_traitsILi32ELi16ELb1ELb1ELb0ELb0ELb1EN3c108BFloat16ENS1_7complexIfEEEEv12SSMParamsBwd)
        /*0360*/ 	.short	0x0210
        /*0362*/ 	.short	0x01f0


	//----- nvinfo : EIATTR_SW_WAR
	.align		4
.L_2723:
        /*0364*/ 	.byte	0x04, 0x36
        /*0366*/ 	.short	(.L_2725 - .L_2724)
.L_2724:
        /*0368*/ 	.word	0x00000008
.L_2725:


//--------------------- .nv.info._Z25selective_scan_bwd_kernelI32Selective_Scan_bwd_kernel_traitsILi32ELi16ELb1ELb1ELb0ELb1ELb0EN3c108BFloat16ENS1_7complexIfEEEEv12SSMParamsBwd --------------------------
	.section	.nv.info._Z25selective_scan_bwd_kernelI32Selective_Scan_bwd_kernel_traitsILi32ELi16ELb1ELb1ELb0ELb1ELb0EN3c108BFloat16ENS1_7complexIfEEEEv12SSMParamsBwd,"",@"SHT_CUDA_INFO"
	.sectionflags	@""
	.align	4


	//----- nvinfo : EIATTR_CUDA_API_VERSION
	.align		4
        /*0000*/ 	.byte	0x04, 0x37
        /*0002*/ 	.short	(.L_2727 - .L_2726)
.L_2726:
        /*0004*/ 	.word	0x00000082


	//----- nvinfo : EIATTR_KPARAM_INFO
	.align		4
.L_2727:
        /*0008*/ 	.byte	0x04, 0x17
        /*000a*/ 	.short	(.L_2729 - .L_2728)
.L_2728:
        /*000c*/ 	.word	0x00000000
        /*0010*/ 	.short	0x0000
        /*0012*/ 	.short	0x0000
        /*0014*/ 	.byte	0x00, 0xf0, 0xc1, 0x07


	//----- nvinfo : EIATTR_SPARSE_MMA_MASK
	.align		4
.L_2729:
        /*0018*/ 	.byte	0x03, 0x50
        /*001a*/ 	.short	0x0000


	//----- nvinfo : EIATTR_MAXREG_COUNT
	.align		4
        /*001c*/ 	.byte	0x03, 0x1b
        /*001e*/ 	.short	0x00ff


	//----- nvinfo : EIATTR_NUM_BARRIERS
	.align		4
        /*0020*/ 	.byte	0x02, 0x4c
        /*0022*/ 	.byte	0x01
	.zero		1


	//----- nvinfo : EIATTR_MERCURY_ISA_VERSION
	.align		4
        /*0024*/ 	.byte	0x03, 0x5f
        /*0026*/ 	.short	0x0101


	//----- nvinfo : EIATTR_COOP_GROUP_MASK_REGIDS
	.align		4
        /*0028*/ 	.byte	0x04, 0x29
        /*002a*/ 	.short	(.L_2731 - .L_2730)


	//   ....[0]....
.L_2730:
        /*002c*/ 	.word	0xffffffff


	//   ....[1]....
        /*0030*/ 	.word	0xffffffff


	//   ....[2]....
        /*0034*/ 	.word	0xffffffff


	//   ....[3]....
        /*0038*/ 	.word	0xffffffff


	//   ....[4]....
        /*003c*/ 	.word	0xffffffff


	//   ....[5]....
        /*0040*/ 	.word	0xffffffff


	//   ....[6]....
        /*0044*/ 	.word	0xffffffff


	//   ....[7]....
        /*0048*/ 	.word	0xffffffff


	//   ....[8]....
        /*004c*/ 	.word	0xffffffff


	//   ....[9]....
        /*0050*/ 	.word	0xffffffff


	//   ....[10]....
        /*0054*/ 	.word	0xffffffff


	//   ....[11]....
        /*0058*/ 	.word	0xffffffff


	//   ....[12]....
        /*005c*/ 	.word	0xffffffff


	//   ....[13]....
        /*0060*/ 	.word	0xffffffff


	//   ....[14]....
        /*0064*/ 	.word	0xffffffff


	//   ....[15]....
        /*0068*/ 	.word	0xffffffff


	//   ....[16]....
        /*006c*/ 	.word	0xffffffff


	//   ....[17]....
        /*0070*/ 	.word	0xffffffff


	//   ....[18]....
        /*0074*/ 	.word	0xffffffff


	//   ....[19]....
        /*0078*/ 	.word	0xffffffff


	//   ....[20]....
        /*007c*/ 	.word	0xffffffff


	//   ....[21]....
        /*0080*/ 	.word	0xffffffff


	//   ....[22]....
        /*0084*/ 	.word	0xffffffff


	//   ....[23]....
        /*0088*/ 	.word	0xffffffff


	//   ....[24]....
        /*008c*/ 	.word	0xffffffff


	//   ....[25]....
        /*0090*/ 	.word	0xffffffff


	//   ....[26]....
        /*0094*/ 	.word	0xffffffff


	//   ....[27]....
        /*0098*/ 	.word	0xffffffff


	//   ....[28]....
        /*009c*/ 	.word	0xffffffff


	//   ....[29]....
        /*00a0*/ 	.word	0xffffffff


	//   ....[30]....
        /*00a4*/ 	.word	0xffffffff


	//   ....[31]....
        /*00a8*/ 	.word	0xffffffff


	//   ....[32]....
        /*00ac*/ 	.word	0xffffffff


	//   ....[33]....
        /*00b0*/ 	.word	0xffffffff


	//   ....[34]....
        /*00b4*/ 	.word	0xffffffff


	//   ....[35]....
        /*00b8*/ 	.word	0xffffffff


	//   ....[36]....
        /*00bc*/ 	.word	0xffffffff


	//   ....[37]....
        /*00c0*/ 	.word	0xffffffff


	//   ....[38]....
        /*00c4*/ 	.word	0xffffffff


	//   ....[39]....
        /*00c8*/ 	.word	0xffffffff


	//   ....[40]....
        /*00cc*/ 	.word	0xffffffff


	//   ....[41]....
        /*00d0*/ 	.word	0xffffffff


	//   ....[42]....
        /*00d4*/ 	.word	0xffffffff


	//   ....[43]....
        /*00d8*/ 	.word	0xffffffff


	//   ....[44]....
        /*00dc*/ 	.word	0xffffffff


	//   ....[45]....
        /*00e0*/ 	.word	0xffffffff


	//   ....[46]....
        /*00e4*/ 	.word	0xffffffff


	//   ....[47]....
        /*00e8*/ 	.word	0xffffffff


	//   ....[48]....
        /*00ec*/ 	.word	0xffffffff


	//   ....[49]....
        /*00f0*/ 	.word	0xffffffff


	//   ....[50]....
        /*00f4*/ 	.word	0xffffffff


	//   ....[51]....
        /*00f8*/ 	.word	0xffffffff


	//   ....[52]....
        /*00fc*/ 	.word	0xffffffff


	//   ....[53]....
        /*0100*/ 	.word	0xffffffff


	//   ....[54]....
        /*0104*/ 	.word	0xffffffff


	//   ....[55]....
        /*0108*/ 	.word	0xffffffff


	//   ....[56]....
        /*010c*/ 	.word	0xffffffff


	//   ....[57]....
        /*0110*/ 	.word	0xffffffff


	//   ....[58]....
        /*0114*/ 	.word	0xffffffff


	//   ....[59]....
        /*0118*/ 	.word	0xffffffff


	//   ....[60]....
        /*011c*/ 	.word	0xffffffff


	//   ....[61]....
        /*0120*/ 	.word	0xffffffff


	//   ....[62]....
        /*0124*/ 	.word	0xffffffff


	//   ....[63]....
        /*0128*/ 	.word	0xffffffff


	//   ....[64]....
        /*012c*/ 	.word	0xffffffff


	//   ....[65]....
        /*0130*/ 	.word	0xffffffff


	//   ....[66]....
        /*0134*/ 	.word	0xffffffff


	//   ....[67]....
        /*0138*/ 	.word	0xffffffff


	//   ....[68]....
        /*013c*/ 	.word	0xffffffff


	//   ....[69]....
        /*0140*/ 	.word	0xffffffff


	//   ....[70]....
        /*0144*/ 	.word	0xffffffff


	//   ....[71]....
        /*0148*/ 	.word	0xffffffff


	//   ....[72]....
        /*014c*/ 	.word	0xffffffff


	//   ....[73]....
        /*0150*/ 	.word	0xffffffff


	//   ....[74]....
        /*0154*/ 	.word	0xffffffff


	//   ....[75]....
        /*0158*/ 	.word	0xffffffff


	//   ....[76]....
        /*015c*/ 	.word	0xffffffff


	//   ....[77]....
        /*0160*/ 	.word	0xffffffff


	//   ....[78]....
        /*0164*/ 	.word	0xffffffff


	//   ....[79]....
        /*0168*/ 	.word	0xffffffff


	//   ....[80]....
        /*016c*/ 	.word	0xffffffff


	//   ....[81]....
        /*0170*/ 	.word	0xffffffff


	//   ....[82]....
        /*0174*/ 	.word	0xffffffff


	//   ....[83]....
        /*0178*/ 	.word	0xffffffff


	//   ....[84]....
        /*017c*/ 	.word	0xffffffff


	//   ....[85]....
        /*0180*/ 	.word	0xffffffff


	//   ....[86]....
        /*0184*/ 	.word	0xffffffff


	//   ....[87]....
        /*0188*/ 	.word	0xffffffff


	//   ....[88]....
        /*018c*/ 	.word	0xffffffff


	//   ....[89]....
        /*0190*/ 	.word	0xffffffff


	//   ....[90]....
        /*0194*/ 	.word	0xffffffff


	//   ....[91]....
        /*0198*/ 	.word	0xffffffff


	//   ....[92]....
        /*019c*/ 	.word	0xffffffff


	//----- nvinfo : EIATTR_COOP_GROUP_INSTR_OFFSETS
	.align		4
.L_2731:
        /*01a0*/ 	.byte	0x04, 0x28
        /*01a2*/ 	.short	(.L_2733 - .L_2732)


	//   ....[0]....
.L_2732:
        /*01a4*/ 	.word	0x00000b40


	//   ....[1]....
        /*01a8*/ 	.word	0x00000bf0


	//   ....[2]....
        /*01ac*/ 	.word	0x00000e50


	//   ....[3]....
        /*01b0*/ 	.word	0x00004220


	//   ....[4]....
        /*01b4*/ 	.word	0x00005960


	//   ....[5]....
        /*01b8*/ 	.word	0x000059a0


	//   ....[6]....
        /*01bc*/ 	.word	0x000059e0


	//   ....[7]....
        /*01c0*/ 	.word	0x00005a20


	//   ....[8]....
        /*01c4*/ 	.word	0x00005b80


	//   ....[9]....
        /*01c8*/ 	.word	0x00005c20


	//   ....[10]....
        /*01cc*/ 	.word	0x00005c60


	//   ....[11]....
        /*01d0*/ 	.word	0x00005ca0


	//   ....[12]....
        /*01d4*/ 	.word	0x00005cd0


	//   ....[13]....
        /*01d8*/ 	.word	0x00005d00


	//   ....[14]....
        /*01dc*/ 	.word	0x00005e40


	//   ....[15]....
        /*01e0*/ 	.word	0x00005e80


	//   ....[16]....
        /*01e4*/ 	.word	0x00005ec0


	//   ....[17]....
        /*01e8*/ 	.word	0x00005f00


	//   ....[18]....
        /*01ec*/ 	.word	0x000060c0


	//   ....[19]....
        /*01f0*/ 	.word	0x00006100


	//   ....[20]....
        /*01f4*/ 	.word	0x00006140


	//   ....[21]....
        /*01f8*/ 	.word	0x00006180


	//   ....[22]....
        /*01fc*/ 	.word	0x00006360


	//   ....[23]....
        /*0200*/ 	.word	0x000063a0


	//   ....[24]....
        /*0204*/ 	.word	0x000063e0


	//   ....[25]....
        /*0208*/ 	.word	0x00006420


	//   ....[26]....
        /*020c*/ 	.word	0x000068e0


	//   ....[27]....
        /*0210*/ 	.word	0x00006920


	//   ....[28]....
        /*0214*/ 	.word	0x00006930


	//   ....[29]....
        /*0218*/ 	.word	0x00006940


	//   ....[30]....
        /*021c*/ 	.word	0x00006950


	//   ....[31]....
        /*0220*/ 	.word	0x00006960


	//   ....[32]....
        /*0224*/ 	.word	0x00006970


	//   ....[33]....
        /*0228*/ 	.word	0x00006980


	//   ....[34]....
        /*022c*/ 	.word	0x00006aa0


	//   ....[35]....
        /*0230*/ 	.word	0x00006ae0


	//   ....[36]....
        /*0234*/ 	.word	0x00006af0


	//   ....[37]....
        /*0238*/ 	.word	0x00006b00


	//   ....[38]....
        /*023c*/ 	.word	0x00006c00


	//   ....[39]....
        /*0240*/ 	.word	0x00006c20


	//   ....[40]....
        /*0244*/ 	.word	0x00006c30


	//   ....[41]....
        /*0248*/ 	.word	0x00006c40


	//   ....[42]....
        /*024c*/ 	.word	0x00006d30


	//   ....[43]....
        /*0250*/ 	.word	0x00006d50


	//   ....[44]....
        /*0254*/ 	.word	0x00006d60


	//   ....[45]....
        /*0258*/ 	.word	0x00006d70


	//   ....[46]....
        /*025c*/ 	.word	0x00006e60


	//   ....[47]....
        /*0260*/ 	.word	0x00006e80


	//   ....[48]....
        /*0264*/ 	.word	0x00006e90


	//   ....[49]....
        /*0268*/ 	.word	0x00006ea0


	//   ....[50]....
        /*026c*/ 	.word	0x00006fa0


	//   ....[51]....
        /*0270*/ 	.word	0x00006ff0


	//   ....[52]....
        /*0274*/ 	.word	0x00007030


	//   ....[53]....
        /*0278*/ 	.word	0x00007070


	//   ....[54]....
        /*027c*/ 	.word	0x000070a0


	//   ....[55]....
        /*0280*/ 	.word	0x000070d0


	//   ....[56]....
        /*0284*/ 	.word	0x000070f0


	//   ....[57]....
        /*0288*/ 	.word	0x00007100


	//   ....[58]....
        /*028c*/ 	.word	0x00007ab0


	//   ....[59]....
        /*0290*/ 	.word	0x00007af0


	//   ....[60]....
        /*0294*/ 	.word	0x0000a940


	//   ....[61]....
        /*0298*/ 	.word	0x0000a980


	//   ....[62]....
        /*029c*/ 	.word	0x0000a9c0


	//   ....[63]....
        /*02a0*/ 	.word	0x0000aa00


	//   ....[64]....
        /*02a4*/ 	.word	0x0000ab10


	//   ....[65]....
        /*02a8*/ 	.word	0x0000ab90


	//   ....[66]....
        /*02ac*/ 	.word	0x0000abd0


	//   ....[67]....
        /*02b0*/ 	.word	0x0000ac10


	//   ....[68]....
        /*02b4*/ 	.word	0x0000ace0


	//   ....[69]....
        /*02b8*/ 	.word	0x0000ad60


	//   ....[70]....
        /*02bc*/ 	.word	0x0000ada0


	//   ....[71]....
        /*02c0*/ 	.word	0x0000ade0


	//   ....[72]....
        /*02c4*/ 	.word	0x0000aed0


	//   ....[73]....
        /*02c8*/ 	.word	0x0000af30


	//   ....[74]....
        /*02cc*/ 	.word	0x0000af70


	//   ....[75]....
        /*02d0*/ 	.word	0x0000afb0


	//   ....[76]....
        /*02d4*/ 	.word	0x0000b0a0


	//   ....[77]....
        /*02d8*/ 	.word	0x0000b100


	//   ....[78]....
        /*02dc*/ 	.word	0x0000b140


	//   ....[79]....
        /*02e0*/ 	.word	0x0000b180


	//   ....[80]....
        /*02e4*/ 	.word	0x0000b640


	//   ....[81]....
        /*02e8*/ 	.word	0x0000bdf0


	//   ....[82]....
        /*02ec*/ 	.word	0x0000c2a0


	//   ....[83]....
        /*02f0*/ 	.word	0x0000c390


	//   ....[84]....
        /*02f4*/ 	.word	0x0000c3e0


	//   ....[85]....
        /*02f8*/ 	.word	0x0000c430


	//   ....[86]....
        /*02fc*/ 	.word	0x0000c460


	//   ....[87]....
        /*0300*/ 	.word	0x0000c480


	//   ....[88]....
        /*0304*/ 	.word	0x0000c5a0


	//   ....[89]....
        /*0308*/ 	.word	0x0000c5e0


	//   ....[90]....
        /*030c*/ 	.word	0x0000c630


	//   ....[91]....
        /*0310*/ 	.word	0x0000c660


	//   ....[92]....
        /*0314*/ 	.word	0x0000c680


	//----- nvinfo : EIATTR_EXIT_INSTR_OFFSETS
	.align		4
.L_2733:
        /*0318*/ 	.byte	0x04, 0x1c
        /*031a*/ 	.short	(.L_2735 - .L_2734)


	//   ....[0]....
.L_2734:
        /*031c*/ 	.word	0x0000c770


	//   ....[1]....
        /*0320*/ 	.word	0x0000cac0


	//----- nvinfo : EIATTR_MAX_THREADS
	.align		4
.L_2735:
        /*0324*/ 	.byte	0x04, 0x05
        /*0326*/ 	.short	(.L_2737 - .L_2736)
.L_2736:
        /*0328*/ 	.word	0x00000020
        /*032c*/ 	.word	0x00000001
        /*0330*/ 	.word	0x00000001


	//----- nvinfo : EIATTR_CRS_STACK_SIZE
	.align		4
.L_2737:
        /*0334*/ 	.byte	0x04, 0x1e
        /*0336*/ 	.short	(.L_2739 - .L_2738)
.L_2738:
        /*0338*/ 	.word	0x00000000


	//----- nvinfo : EIATTR_CBANK_PARAM_SIZE
	.align		4
.L_2739:
        /*033c*/ 	.byte	0x03, 0x19
        /*033e*/ 	.short	0x01f0


	//----- nvinfo : EIATTR_PARAM_CBANK
	.align		4
        /*0340*/ 	.byte	0x04, 0x0a
        /*0342*/ 	.short	(.L_2741 - .L_2740)
	.align		4
.L_2740:
        /*0344*/ 	.word	index@(.nv.constant0._Z25selective_scan_bwd_kernelI32Selective_Scan_bwd_kernel_traitsILi32ELi16ELb1ELb1ELb0ELb1ELb0EN3c108BFloat16ENS1_7complexIfEEEEv12SSMParamsBwd)
        /*0348*/ 	.short	0x0210
        /*034a*/ 	.short	0x01f0


	//----- nvinfo : EIATTR_SW_WAR
	.align		4
.L_2741:
        /*034c*/ 	.byte	0x04, 0x36
        /*034e*/ 	.short	(.L_2743 - .L_2742)
.L_2742:
        /*0350*/ 	.word	0x00000008
.L_2743:


//--------------------- .nv.info._Z25selective_scan_bwd_kernelI32Selective_Scan_bwd_kernel_traitsILi32ELi16ELb1ELb1ELb0ELb1ELb1EN3c108BFloat16ENS1_7complexIfEEEEv12SSMParamsBwd --------------------------
	.section	.nv.info._Z25selective_scan_bwd_kernelI32Selective_Scan_bwd_kernel_traitsILi32ELi16ELb1ELb1ELb0ELb1ELb1EN3c108BFloat16ENS1_7complexIfEEEEv12SSMParamsBwd,"",@"SHT_CUDA_INFO"
	.sectionflags	@""
	.align	4


	//----- nvinfo : EIATTR_CUDA_API_VERSION
	.align		4
        /*0000*/ 	.byte	0x04, 0x37
        /*0002*/ 	.short	(.L_2745 - .L_2744)
.L_2744:
        /*0004*/ 	.word	0x00000082


	//----- nvinfo : EIATTR_KPARAM_INFO
	.align		4
.L_2745:
        /*0008*/ 	.byte	0x04, 0x17
        /*000a*/ 	.short	(.L_2747 - .L_2746)
.L_2746:
        /*000c*/ 	.word	0x00000000
        /*0010*/ 	.short	0x0000
        /*0012*/ 	.short	0x0000
        /*0014*/ 	.byte	0x00, 0xf0, 0xc1, 0x07


	//----- nvinfo : EIATTR_SPARSE_MMA_MASK
	.align		4
.L_2747:
        /*0018*/ 	.byte	0x03, 0x50
        /*001a*/ 	.short	0x0000


	//----- nvinfo : EIATTR_MAXREG_COUNT
	.align		4
        /*001c*/ 	.byte	0x03, 0x1b
        /*001e*/ 	.short	0x00ff


	//----- nvinfo : EIATTR_NUM_BARRIERS
	.align		4
        /*0020*/ 	.byte	0x02, 0x4c
        /*0022*/ 	.byte	0x01
	.zero		1


	//----- nvinfo : EIATTR_MERCURY_ISA_VERSION
	.align		4
        /*0024*/ 	.byte	0x03, 0x5f
        /*0026*/ 	.short	0x0101


	//----- nvinfo : EIATTR_COOP_GROUP_MASK_REGIDS
	.align		4
        /*0028*/ 	.byte	0x04, 0x29
        /*002a*/ 	.short	(.L_2749 - .L_2748)


	//   ....[0]....
.L_2748:
        /*002c*/ 	.word	0xffffffff


	//   ....[1]....
        /*0030*/ 	.word	0xffffffff


	//   ....[2]....
        /*0034*/ 	.word	0xffffffff


	//   ....[3]....
        /*0038*/ 	.word	0xffffffff


	//   ....[4]....
        /*003c*/ 	.word	0xffffffff


	//   ....[5]....
        /*0040*/ 	.word	0xffffffff


	//   ....[6]....
        /*0044*/ 	.word	0xffffffff


	//   ....[7]....
        /*0048*/ 	.word	0xffffffff


	//   ....[8]....
        /*004c*/ 	.word	0xffffffff


	//   ....[9]....
        /*0050*/ 	.word	0xffffffff


	//   ....[10]....
        /*0054*/ 	.word	0xffffffff


	//   ....[11]....
        /*0058*/ 	.word	0xffffffff


	//   ....[12]....
        /*005c*/ 	.word	0xffffffff


	//   ....[13]....
        /*0060*/ 	.word	0xffffffff


	//   ....[14]....
        /*0064*/ 	.word	0xffffffff


	//   ....[15]....
        /*0068*/ 	.word	0xffffffff


	//   ....[16]....
        /*006c*/ 	.word	0xffffffff


	//   ....[17]....
        /*0070*/ 	.word	0xffffffff


	//   ....[18]....
        /*0074*/ 	.word	0xffffffff


	//   ....[19]....
        /*0078*/ 	.word	0xffffffff


	//   ....[20]....
        /*007c*/ 	.word	0xffffffff


	//   ....[21]....
        /*0080*/ 	.word	0xffffffff


	//   ....[22]....
        /*0084*/ 	.word	0xffffffff


	//   ....[23]....
        /*0088*/ 	.word	0xffffffff


	//   ....[24]....
        /*008c*/ 	.word	0xffffffff


	//   ....[25]....
        /*0090*/ 	.word	0xffffffff


	//   ....[26]....
        /*0094*/ 	.word	0xffffffff


	//   ....[27]....
        /*0098*/ 	.word	0xffffffff


	//   ....[28]....
        /*009c*/ 	.word	0xffffffff


	//   ....[29]....
        /*00a0*/ 	.word	0xffffffff


	//   ....[30]....
        /*00a4*/ 	.word	0xffffffff


	//   ....[31]....
        /*00a8*/ 	.word	0xffffffff


	//   ....[32]....
        /*00ac*/ 	.word	0xffffffff


	//   ....[33]....
        /*00b0*/ 	.word	0xffffffff


	//   ....[34]....
        /*00b4*/ 	.word	0xffffffff


	//   ....[35]....
        /*00b8*/ 	.word	0xffffffff


	//   ....[36]....
        /*00bc*/ 	.word	0xffffffff


	//   ....[37]....
        /*00c0*/ 	.word	0xffffffff


	//   ....[38]....
        /*00c4*/ 	.word	0xffffffff


	//   ....[39]....
        /*00c8*/ 	.word	0xffffffff


	//   ....[40]....
        /*00cc*/ 	.word	0xffffffff


	//   ....[41]....
        /*00d0*/ 	.word	0xffffffff


	//   ....[42]....
        /*00d4*/ 	.word	0xffffffff


	//   ....[43]....
        /*00d8*/ 	.word	0xffffffff


	//   ....[44]....
        /*00dc*/ 	.word	0xffffffff


	//   ....[45]....
        /*00e0*/ 	.word	0xffffffff


	//   ....[46]....
        /*00e4*/ 	.word	0xffffffff


	//   ....[47]....
        /*00e8*/ 	.word	0xffffffff


	//   ....[48]....
        /*00ec*/ 	.word	0xffffffff


	//   ....[49]....
        /*00f0*/ 	.word	0xffffffff


	//   ....[50]....
        /*00f4*/ 	.word	0xffffffff


	//   ....[51]....
        /*00f8*/ 	.word	0xffffffff


	//   ....[52]....
        /*00fc*/ 	.word	0xffffffff


	//   ....[53]....
        /*0100*/ 	.word	0xffffffff


	//   ....[54]....
        /*0104*/ 	.word	0xffffffff


	//   ....[55]....
        /*0108*/ 	.word	0xffffffff


	//   ....[56]....
        /*010c*/ 	.word	0xffffffff


	//   ....[57]....
        /*0110*/ 	.word	0xffffffff


	//   ....[58]....
        /*0114*/ 	.word	0xffffffff


	//   ....[59]....
        /*0118*/ 	.word	0xffffffff


	//   ....[60]....
        /*011c*/ 	.word	0xffffffff


	//   ....[61]....
        /*0120*/ 	.word	0xffffffff


	//   ....[62]....
        /*0124*/ 	.word	0xffffffff


	//   ....[63]....
        /*0128*/ 	.word	0xffffffff


	//   ....[64]....
        /*012c*/ 	.word	0xffffffff


	//   ....[65]....
        /*0130*/ 	.word	0xffffffff


	//   ....[66]....
        /*0134*/ 	.word	0xffffffff


	//   ....[67]....
        /*0138*/ 	.word	0xffffffff


	//   ....[68]....
        /*013c*/ 	.word	0xffffffff


	//   ....[69]....
        /*0140*/ 	.word	0xffffffff


	//   ....[70]....
        /*0144*/ 	.word	0xffffffff


	//   ....[71]....
        /*0148*/ 	.word	0xffffffff


	//   ....[72]....
        /*014c*/ 	.word	0xffffffff


	//   ....[73]....
        /*0150*/ 	.word	0xffffffff


	//   ....[74]....
        /*0154*/ 	.word	0xffffffff


	//   ....[75]....
        /*0158*/ 	.word	0xffffffff


	//   ....[76]....
        /*015c*/ 	.word	0xffffffff


	//   ....[77]....
        /*0160*/ 	.word	0xffffffff


	//   ....[78]....
        /*0164*/ 	.word	0xffffffff


	//   ....[79]....
        /*0168*/ 	.word	0xffffffff


	//   ....[80]....
        /*016c*/ 	.word	0xffffffff


	//   ....[81]....
        /*0170*/ 	.word	0xffffffff


	//   ....[82]....
        /*0174*/ 	.word	0xffffffff


	//   ....[83]....
        /*0178*/ 	.word	0xffffffff


	//   ....[84]....
        /*017c*/ 	.word	0xffffffff


	//   ....[85]....
        /*0180*/ 	.word	0xffffffff


	//   ....[86]....
        /*0184*/ 	.word	0xffffffff


	//   ....[87]....
        /*0188*/ 	.word	0xffffffff


	//   ....[88]....
        /*018c*/ 	.word	0xffffffff


	//   ....[89]....
        /*0190*/ 	.word	0xffffffff


	//   ....[90]....
        /*0194*/ 	.word	0xffffffff


	//   ....[91]....
        /*0198*/ 	.word	0xffffffff


	//   ....[92]....
        /*019c*/ 	.word	0xffffffff


	//   ....[93]....
        /*01a0*/ 	.word	0xffffffff


	//   ....[94]....
        /*01a4*/ 	.word	0xffffffff


	//   ....[95]....
        /*01a8*/ 	.word	0xffffffff


	//   ....[96]....
        /*01ac*/ 	.word	0xffffffff


	//----- nvinfo : EIATTR_COOP_GROUP_INSTR_OFFSETS
	.align		4
.L_2749:
        /*01b0*/ 	.byte	0x04, 0x28
        /*01b2*/ 	.short	(.L_2751 - .L_2750)


	//   ....[0]....
.L_2750:
        /*01b4*/ 	.word	0x00000b50


	//   ....[1]....
        /*01b8*/ 	.word	0x00000c00


	//   ....[2]....
        /*01bc*/ 	.word	0x00000e30


	//   ....[3]....
        /*01c0*/ 	.word	0x000034e0


	//   ....[4]....
        /*01c4*/ 	.word	0x00003e90


	//   ....[5]....
        /*01c8*/ 	.word	0x00004880


	//   ....[6]....
        /*01cc*/ 	.word	0x00004be0


	//   ....[7]....
        /*01d0*/ 	.word	0x00005820


	//   ....[8]....
        /*01d4*/ 	.word	0x00006fe0


	//   ....[9]....
        /*01d8*/ 	.word	0x00007020


	//   ....[10]....
        /*01dc*/ 	.word	0x00007060


	//   ....[11]....
        /*01e0*/ 	.word	0x000070a0


	//   ....[12]....
        /*01e4*/ 	.word	0x00007210


	//   ....[13]....
        /*01e8*/ 	.word	0x000072a0


	//   ....[14]....
        /*01ec*/ 	.word	0x000072e0


	//   ....[15]....
        /*01f0*/ 	.word	0x00007320


	//   ....[16]....
        /*01f4*/ 	.word	0x00007360


	//   ....[17]....
        /*01f8*/ 	.word	0x00007390


	//   ....[18]....
        /*01fc*/ 	.word	0x000074c0


	//   ....[19]....
        /*0200*/ 	.word	0x00007500


	//   ....[20]....
        /*0204*/ 	.word	0x00007540


	//   ....[21]....
        /*0208*/ 	.word	0x00007580


	//   ....[22]....
        /*020c*/ 	.word	0x00007750


	//   ....[23]....
        /*0210*/ 	.word	0x00007790


	//   ....[24]....
        /*0214*/ 	.word	0x000077d0


	//   ....[25]....
        /*0218*/ 	.word	0x00007810


	//   ....[26]....
        /*021c*/ 	.word	0x00007a00


	//   ....[27]....
        /*0220*/ 	.word	0x00007a40


	//   ....[28]....
        /*0224*/ 	.word	0x00007a80


	//   ....[29]....
        /*0228*/ 	.word	0x00007ac0


	//   ....[30]....
        /*022c*/ 	.word	0x00007e40


	//   ....[31]....
        /*0230*/ 	.word	0x00007f60


	//   ....[32]....
        /*0234*/ 	.word	0x00007fa0


	//   ....[33]....
        /*0238*/ 	.word	0x00007fd0


	//   ....[34]....
        /*023c*/ 	.word	0x00007fe0


	//   ....[35]....
        /*0240*/ 	.word	0x00007ff0


	//   ....[36]....
        /*0244*/ 	.word	0x00008000


	//   ....[37]....
        /*0248*/ 	.word	0x00008010


	//   ....[38]....
        /*024c*/ 	.word	0x00008130


	//   ....[39]....
        /*0250*/ 	.word	0x00008170


	//   ....[40]....
        /*0254*/ 	.word	0x00008180


	//   ....[41]....
        /*0258*/ 	.word	0x00008190


	//   ....[42]....
        /*025c*/ 	.word	0x00008290


	//   ....[43]....
        /*0260*/ 	.word	0x000082b0


	//   ....[44]....
        /*0264*/ 	.word	0x000082c0


	//   ....[45]....
        /*0268*/ 	.word	0x000082d0


	//   ....[46]....
        /*026c*/ 	.word	0x000083c0


	//   ....[47]....
        /*0270*/ 	.word	0x000083e0


	//   ....[48]....
        /*0274*/ 	.word	0x000083f0


	//   ....[49]....
        /*0278*/ 	.word	0x00008400


	//   ....[50]....
        /*027c*/ 	.word	0x000084f0


	//   ....[51]....
        /*0280*/ 	.word	0x00008510


	//   ....[52]....
        /*0284*/ 	.word	0x00008520


	//   ....[53]....
        /*0288*/ 	.word	0x00008530


	//   ....[54]....
        /*028c*/ 	.word	0x00008630


	//   ....[55]....
        /*0290*/ 	.word	0x00008670


	//   ....[56]....
        /*0294*/ 	.word	0x000086c0


	//   ....[57]....
        /*0298*/ 	.word	0x00008700


	//   ....[58]....
        /*029c*/ 	.word	0x00008730


	//   ....[59]....
        /*02a0*/ 	.word	0x00008740


	//   ....[60]....
        /*02a4*/ 	.word	0x00008760


	//   ....[61]....
        /*02a8*/ 	.word	0x00008860


	//   ....[62]....
        /*02ac*/ 	.word	0x00009170


	//   ....[63]....
        /*02b0*/ 	.word	0x000091a0


	//   ....[64]....
        /*02b4*/ 	.word	0x0000bfe0


	//   ....[65]....
        /*02b8*/ 	.word	0x0000c020


	//   ....[66]....
        /*02bc*/ 	.word	0x0000c060


	//   ....[67]....
        /*02c0*/ 	.word	0x0000c0a0


	//   ....[68]....
        /*02c4*/ 	.word	0x0000c1b0


	//   ....[69]....
        /*02c8*/ 	.word	0x0000c1f0


	//   ....[70]....
        /*02cc*/ 	.word	0x0000c230


	//   ....[71]....
        /*02d0*/ 	.word	0x0000c270


	//   ....[72]....
        /*02d4*/ 	.word	0x0000c3c0


	//   ....[73]....
        /*02d8*/ 	.word	0x0000c400


	//   ....[74]....
        /*02dc*/ 	.word	0x0000c440


	//   ....[75]....
        /*02e0*/ 	.word	0x0000c480


	//   ....[76]....
        /*02e4*/ 	.word	0x0000c590


	//   ....[77]....
        /*02e8*/ 	.word	0x0000c5d0


	//   ....[78]....
        /*02ec*/ 	.word	0x0000c610


	//   ....[79]....
        /*02f0*/ 	.word	0x0000c650


	//   ....[80]....
        /*02f4*/ 	.word	0x0000c760


	//   ....[81]....
        /*02f8*/ 	.word	0x0000c7a0


	//   ....[82]....
        /*02fc*/ 	.word	0x0000c7e0


	//   ....[83]....
        /*0300*/ 	.word	0x0000c820


	//   ....[84]....
        /*0304*/ 	.word	0x0000cd30


	//   ....[85]....
        /*0308*/ 	.word	0x0000d4b0


	//   ....[86]....
        /*030c*/ 	.word	0x0000d950


	//   ....[87]....
        /*0310*/ 	.word	0x0000da40


	//   ....[88]....
        /*0314*/ 	.word	0x0000da90


	//   ....[89]....
        /*0318*/ 	.word	0x0000dae0


	//   ....[90]....
        /*031c*/ 	.word	0x0000db10


	//   ....[91]....
        /*0320*/ 	.word	0x0000db30


	//   ....[92]....
        /*0324*/ 	.word	0x0000dc30


	//   ....[93]....
        /*0328*/ 	.word	0x0000dc70


	//   ....[94]....
        /*032c*/ 	.word	0x0000dcc0


	//   ....[95]....
        /*0330*/ 	.word	0x0000dcf0


	//   ....[96]....
        /*0334*/ 	.word	0x0000dd10


	//----- nvinfo : EIATTR_EXIT_INSTR_OFFSETS
	.align		4
.L_2751:
        /*0338*/ 	.byte	0x04, 0x1c
        /*033a*/ 	.short	(.L_2753 - .L_2752)


	//   ....[0]....
.L_2752:
        /*033c*/ 	.word	0x0000de00


	//   ....[1]....
        /*0340*/ 	.word	0x0000e150


	//----- nvinfo : EIATTR_MAX_THREADS
	.align		4
.L_2753:
        /*0344*/ 	.byte	0x04, 0x05
        /*0346*/ 	.short	(.L_2755 - .L_2754)
.L_2754:
        /*0348*/ 	.word	0x00000020
        /*034c*/ 	.word	0x00000001
        /*0350*/ 	.word	0x00000001


	//----- nvinfo : EIATTR_CRS_STACK_SIZE
	.align		4
.L_2755:
        /*0354*/ 	.byte	0x04, 0x1e
        /*0356*/ 	.short	(.L_2757 - .L_2756)
.L_2756:
        /*0358*/ 	.word	0x00000000


	//----- nvinfo : EIATTR_CBANK_PARAM_SIZE
	.align		4
.L_2757:
        /*035c*/ 	.byte	0x03, 0x19
        /*035e*/ 	.short	0x01f0


	//----- nvinfo : EIATTR_PARAM_CBANK
	.align		4
        /*0360*/ 	.byte	0x04, 0x0a
        /*0362*/ 	.short	(.L_2759 - .L_2758)
	.align		4
.L_2758:
        /*0364*/ 	.word	index@(.nv.constant0._Z25selective_scan_bwd_kernelI32Selective_Scan_bwd_kernel_traitsILi32ELi16ELb1ELb1ELb0ELb1ELb1EN3c108BFloat16ENS1_7complexIfEEEEv12SSMParamsBwd)
        /*0368*/ 	.short	0x0210
        /*036a*/ 	.short	0x01f0


	//----- nvinfo : EIATTR_SW_WAR
	.align		4
.L_2759:
        /*036c*/ 	.byte	0x04, 0x36
        /*036e*/ 	.short	(.L_2761 - .L_2760)
.L_2760:
        /*0370*/ 	.word	0x00000008
.L_2761:


//--------------------- .nv.info._Z25selective_scan_bwd_kernelI32Selective_Scan_bwd_kernel_traitsILi32ELi16ELb1ELb1ELb1ELb0ELb0EN3c108BFloat16ENS1_7complexIfEEEEv12SSMParamsBwd --------------------------
	.section	.nv.info._Z25selective_scan_bwd_kernelI32Selective_Scan_bwd_kernel_traitsILi32ELi16ELb1ELb1ELb1ELb0ELb0EN3c108BFloat16ENS1_7complexIfEEEEv12SSMParamsBwd,"",@"SHT_CUDA_INFO"
	.sectionflags	@""
	.align	4


	//----- nvinfo : EIATTR_CUDA_API_VERSION
	.align		4
        /*0000*/ 	.byte	0x04, 0x37
        /*0002*/ 	.short	(.L_2763 - .L_2762)
.L_2762:
        /*0004*/ 	.word	0x00000082


	//----- nvinfo : EIATTR_KPARAM_INFO
	.align		4
.L_2763:
        /*0008*/ 	.byte	0x04, 0x17
        /*000a*/ 	.short	(.L_2765 - .L_2764)
.L_2764:
        /*000c*/ 	.word	0x00000000
        /*0010*/ 	.short	0x0000
        /*0012*/ 	.short	0x0000
        /*0014*/ 	.byte	0x00, 0xf0, 0xc1, 0x07


	//----- nvinfo : EIATTR_SPARSE_MMA_MASK
	.align		4
.L_2765:
        /*0018*/ 	.byte	0x03, 0x50
        /*001a*/ 	.short	0x0000


	//----- nvinfo : EIATTR_MAXREG_COUNT
	.align		4
        /*001c*/ 	.byte	0x03, 0x1b
        /*001e*/ 	.short	0x00ff


	//----- nvinfo : EIATTR_NUM_BARRIERS
	.align		4
        /*0020*/ 	.byte	0x02, 0x4c
        /*0022*/ 	.byte	0x01
	.zero		1


	//----- nvinfo : EIATTR_MERCURY_ISA_VERSION
	.align		4
        /*0024*/ 	.byte	0x03, 0x5f
        /*0026*/ 	.short	0x0101


	//----- nvinfo : EIATTR_COOP_GROUP_MASK_REGIDS
	.align		4
        /*0028*/ 	.byte	0x04, 0x29
        /*002a*/ 	.short	(.L_2767 - .L_2766)


	//   ....[0]....
.L_2766:
        /*002c*/ 	.word	0xffffffff


	//   ....[1]....
        /*0030*/ 	.word	0xffffffff


	//   ....[2]....
        /*0034*/ 	.word	0xffffffff


	//   ....[3]....
        /*0038*/ 	.word	0xffffffff


	//   ....[4]....
        /*003c*/ 	.word	0xffffffff


	//   ....[5]....
        /*0040*/ 	.word	0xffffffff


	//   ....[6]....
        /*0044*/ 	.word	0xffffffff


	//   ....[7]....
        /*0048*/ 	.word	0xffffffff


	//   ....[8]....
        /*004c*/ 	.word	0xffffffff


	//   ....[9]....
        /*0050*/ 	.word	0xffffffff


	//   ....[10]....
        /*0054*/ 	.word	0xffffffff


	//   ....[11]....
        /*0058*/ 	.word	0xffffffff


	//   ....[12]....
        /*005c*/ 	.word	0xffffffff


	//   ....[13]....
        /*0060*/ 	.word	0xffffffff


	//   ....[14]....
        /*0064*/ 	.word	0xffffffff


	//   ....[15]....
        /*0068*/ 	.word	0xffffffff


	//   ....[16]....
        /*006c*/ 	.word	0xffffffff


	//   ....[17]....
        /*0070*/ 	.word	0xffffffff


	//   ....[18]....
        /*0074*/ 	.word	0xffffffff


	//   ....[19]....
        /*0078*/ 	.word	0xffffffff


	//   ....[20]....
        /*007c*/ 	.word	0xffffffff


	//   ....[21]....
        /*0080*/ 	.word	0xffffffff


	//   ....[22]....
        /*0084*/ 	.word	0xffffffff


	//   ....[23]....
        /*0088*/ 	.word	0xffffffff


	//   ....[24]....
        /*008c*/ 	.word	0xffffffff


	//   ....[25]....
        /*0090*/ 	.word	0xffffffff


	//   ....[26]....
        /*0094*/ 	.word	0xffffffff


	//   ....[27]....
        /*0098*/ 	.word	0xffffffff


	//   ....[28]....
        /*009c*/ 	.word	0xffffffff


	//   ....[29]....
        /*00a0*/ 	.word	0xffffffff


	//   ....[30]....
        /*00a4*/ 	.word	0xffffffff


	//   ....[31]....
        /*00a8*/ 	.word	0xffffffff


	//   ....[32]....
        /*00ac*/ 	.word	0xffffffff


	//   ....[33]....
        /*00b0*/ 	.word	0xffffffff


	//   ....[34]....
        /*00b4*/ 	.word	0xffffffff


	//   ....[35]....
        /*00b8*/ 	.word	0xffffffff


	//   ....[36]....
        /*00bc*/ 	.word	0xffffffff


	//   ....[37]....
        /*00c0*/ 	.word	0xffffffff


	//   ....[38]....
        /*00c4*/ 	.word	0xffffffff


	//   ....[39]....
        /*00c8*/ 	.word	0xffffffff


	//   ....[40]....
        /*00cc*/ 	.word	0xffffffff


	//   ....[41]....
        /*00d0*/ 	.word	0xffffffff


	//   ....[42]....
        /*00d4*/ 	.word	0xffffffff


	//   ....[43]....
        /*00d8*/ 	.word	0xffffffff


	//   ....[44]....
        /*00dc*/ 	.word	0xffffffff


	//   ....[45]....
        /*00e0*/ 	.word	0xffffffff


	//   ....[46]....
        /*00e4*/ 	.word	0xffffffff


	//   ....[47]....
        /*00e8*/ 	.word	0xffffffff


	//   ....[48]....
        /*00ec*/ 	.word	0xffffffff


	//   ....[49]....
        /*00f0*/ 	.word	0xffffffff


	//   ....[50]....
        /*00f4*/ 	.word	0xffffffff


	//   ....[51]....
        /*00f8*/ 	.word	0xffffffff


	//   ....[52]....
        /*00fc*/ 	.word	0xffffffff


	//   ....[53]....
        /*0100*/ 	.word	0xffffffff


	//   ....[54]....
        /*0104*/ 	.word	0xffffffff


	//   ....[55]....
        /*0108*/ 	.word	0xffffffff


	//   ....[56]....
        /*010c*/ 	.word	0xffffffff


	//   ....[57]....
        /*0110*/ 	.word	0xffffffff


	//   ....[58]....
        /*0114*/ 	.word	0xffffffff


	//   ....[59]....
        /*0118*/ 	.word	0xffffffff


	//   ....[60]....
        /*011c*/ 	.word	0xffffffff


	//   ....[61]....
        /*0120*/ 	.word	0xffffffff


	//   ....[62]....
        /*0124*/ 	.word	0xffffffff


	//   ....[63]....
        /*0128*/ 	.word	0xffffffff


	//   ....[64]....
        /*012c*/ 	.word	0xffffffff


	//   ....[65]....
        /*0130*/ 	.word	0xffffffff


	//   ....[66]....
        /*0134*/ 	.word	0xffffffff


	//   ....[67]....
        /*0138*/ 	.word	0xffffffff


	//   ....[68]....
        /*013c*/ 	.word	0xffffffff


	//   ....[69]....
        /*0140*/ 	.word	0xffffffff


	//   ....[70]....
        /*0144*/ 	.word	0xffffffff


	//   ....[71]....
        /*0148*/ 	.word	0xffffffff


	//   ....[72]....
        /*014c*/ 	.word	0xffffffff


	//   ....[73]....
        /*0150*/ 	.word	0xffffffff


	//   ....[74]....
        /*0154*/ 	.word	0xffffffff


	//   ....[75]....
        /*0158*/ 	.word	0xffffffff


	//   ....[76]....
        /*015c*/ 	.word	0xffffffff


	//   ....[77]....
        /*0160*/ 	.word	0xffffffff


	//   ....[78]....
        /*0164*/ 	.word	0xffffffff


	//   ....[79]....
        /*0168*/ 	.word	0xffffffff


	//   ....[80]....
        /*016c*/ 	.word	0xffffffff


	//   ....[81]....
        /*0170*/ 	.word	0xffffffff


	//   ....[82]....
        /*0174*/ 	.word	0xffffffff


	//----- nvinfo : EIATTR_COOP_GROUP_INSTR_OFFSETS
	.align		4
.L_2767:
        /*0178*/ 	.byte	0x04, 0x28
        /*017a*/ 	.short	(.L_2769 - .L_2768)


	//   ....[0]....
.L_2768:
        /*017c*/ 	.word	0x00000c80


	//   ....[1]....
        /*0180*/ 	.word	0x00000d10


	//   ....[2]....
        /*0184*/ 	.word	0x00000f00


	//   ....[3]....
        /*0188*/ 	.word	0x00001d90


	//   ....[4]....
        /*018c*/ 	.word	0x00003510


	//   ....[5]....
        /*0190*/ 	.word	0x000036d0


	//   ....[6]....
        /*0194*/ 	.word	0x00003710


	//   ....[7]....
        /*0198*/ 	.word	0x00003750


	//   ....[8]....
        /*019c*/ 	.word	0x00003780


	//   ....[9]....
        /*01a0*/ 	.word	0x000038b0


	//   ....[10]....
        /*01a4*/ 	.word	0x00003950


	//   ....[11]....
        /*01a8*/ 	.word	0x00003990


	//   ....[12]....
        /*01ac*/ 	.word	0x000039d0


	//   ....[13]....
        /*01b0*/ 	.word	0x00003bf0


	//   ....[14]....
        /*01b4*/ 	.word	0x00003c30


	//   ....[15]....
        /*01b8*/ 	.word	0x00003cb0


	//   ....[16]....
        /*01bc*/ 	.word	0x00003cc0


	//   ....[17]....
        /*01c0*/ 	.word	0x00003e10


	//   ....[18]....
        /*01c4*/ 	.word	0x00003e50


	//   ....[19]....
        /*01c8*/ 	.word	0x00003e80


	//   ....[20]....
        /*01cc*/ 	.word	0x00003ec0


	//   ....[21]....
        /*01d0*/ 	.word	0x00004080


	//   ....[22]....
        /*01d4*/ 	.word	0x000040b0


	//   ....[23]....
        /*01d8*/ 	.word	0x000040e0


	//   ....[24]....
        /*01dc*/ 	.word	0x00004110


	//   ....[25]....
        /*01e0*/ 	.word	0x00004b20


	//   ....[26]....
        /*01e4*/ 	.word	0x00004b50


	//   ....[27]....
        /*01e8*/ 	.word	0x00004b60


	//   ....[28]....
        /*01ec*/ 	.word	0x00004b70


	//   ....[29]....
        /*01f0*/ 	.word	0x00004b80


	//   ....[30]....
        /*01f4*/ 	.word	0x00004b90


	//   ....[31]....
        /*01f8*/ 	.word	0x00004ba0


	//   ....[32]....
        /*01fc*/ 	.word	0x00004bb0


	//   ....[33]....
        /*0200*/ 	.word	0x00004bc0


	//   ....[34]....
        /*0204*/ 	.word	0x00004bd0


	//   ....[35]....
        /*0208*/ 	.word	0x00004ce0


	//   ....[36]....
        /*020c*/ 	.word	0x00004d20


	//   ....[37]....
        /*0210*/ 	.word	0x00004d40


	//   ....[38]....
        /*0214*/ 	.word	0x00004d50


	//   ....[39]....
        /*0218*/ 	.word	0x00004e50


	//   ....[40]....
        /*021c*/ 	.word	0x00004e70


	//   ....[41]....
        /*0220*/ 	.word	0x00004e80


	//   ....[42]....
        /*0224*/ 	.word	0x00004e90


	//   ....[43]....
        /*0228*/ 	.word	0x00004f80


	//   ....[44]....
        /*022c*/ 	.word	0x00004fa0


	//   ....[45]....
        /*0230*/ 	.word	0x00004fb0


	//   ....[46]....
        /*0234*/ 	.word	0x00004fc0


	//   ....[47]....
        /*0238*/ 	.word	0x000050b0


	//   ....[48]....
        /*023c*/ 	.word	0x000050d0


	//   ....[49]....
        /*0240*/ 	.word	0x000050e0


	//   ....[50]....
        /*0244*/ 	.word	0x000050f0


	//   ....[51]....
        /*0248*/ 	.word	0x000051f0


	//   ....[52]....
        /*024c*/ 	.word	0x00005230


	//   ....[53]....
        /*0250*/ 	.word	0x00005270


	//   ....[54]....
        /*0254*/ 	.word	0x000052b0


	//   ....[55]....
        /*0258*/ 	.word	0x000052e0


	//   ....[56]....
        /*025c*/ 	.word	0x00005320


	//   ....[57]....
        /*0260*/ 	.word	0x00005350


	//   ....[58]....
        /*0264*/ 	.word	0x00005370


	//   ....[59]....
        /*0268*/ 	.word	0x00005380


	//   ....[60]....
        /*026c*/ 	.word	0x000053b0


	//   ....[61]....
        /*0270*/ 	.word	0x000096e0


	//   ....[62]....
        /*0274*/ 	.word	0x00009720


	//   ....[63]....
        /*0278*/ 	.word	0x000098b0


	//   ....[64]....
        /*027c*/ 	.word	0x000098f0


	//   ....[65]....
        /*0280*/ 	.word	0x00009a80


	//   ....[66]....
        /*0284*/ 	.word	0x00009ac0


	//   ....[67]....
        /*0288*/ 	.word	0x00009b70


	//   ....[68]....
        /*028c*/ 	.word	0x00009b90


	//   ....[69]....
        /*0290*/ 	.word	0x00009bc0


	//   ....[70]....
        /*0294*/ 	.word	0x00009be0


	//   ....[71]....
        /*0298*/ 	.word	0x00009f00


	//   ....[72]....
        /*029c*/ 	.word	0x0000a320


	//   ....[73]....
        /*02a0*/ 	.word	0x0000a3c0


	//   ....[74]....
        /*02a4*/ 	.word	0x0000a410


	//   ....[75]....
        /*02a8*/ 	.word	0x0000a460


	//   ....[76]....
        /*02ac*/ 	.word	0x0000a490


	//   ....[77]....
        /*02b0*/ 	.word	0x0000a4b0


	//   ....[78]....
        /*02b4*/ 	.word	0x0000a5d0


	//   ....[79]....
        /*02b8*/ 	.word	0x0000a610


	//   ....[80]....
        /*02bc*/ 	.word	0x0000a660


	//   ....[81]....
        /*02c0*/ 	.word	0x0000a690


	//   ....[82]....
        /*02c4*/ 	.word	0x0000a6b0


	//----- nvinfo : EIATTR_EXIT_INSTR_OFFSETS
	.align		4
.L_2769:
        /*02c8*/ 	.byte	0x04, 0x1c
        /*02ca*/ 	.short	(.L_2771 - .L_2770)


	//   ....[0]....
.L_2770:
        /*02cc*/ 	.word	0x0000a7a0


	//   ....[1]....
        /*02d0*/ 	.word	0x0000a990


	//----- nvinfo : EIATTR_MAX_THREADS
	.align		4
.L_2771:
        /*02d4*/ 	.byte	0x04, 0x05
        /*02d6*/ 	.short	(.L_2773 - .L_2772)
.L_2772:
        /*02d8*/ 	.word	0x00000020
        /*02dc*/ 	.word	0x00000001
        /*02e0*/ 	.word	0x00000001


	//----- nvinfo : EIATTR_CRS_STACK_SIZE
	.align		4
.L_2773:
        /*02e4*/ 	.byte	0x04, 0x1e
        /*02e6*/ 	.short	(.L_2775 - .L_2774)
.L_2774:
        /*02e8*/ 	.word	0x00000000


	//----- nvinfo : EIATTR_CBANK_PARAM_SIZE
	.align		4
.L_2775:
        /*02ec*/ 	.byte	0x03, 0x19
        /*02ee*/ 	.short	0x01f0


	//----- nvinfo : EIATTR_PARAM_CBANK
	.align		4
        /*02f0*/ 	.byte	0x04, 0x0a
        /*02f2*/ 	.short	(.L_2777 - .L_2776)
	.align		4
.L_2776:
        /*02f4*/ 	.word	index@(.nv.constant0._Z25selective_scan_bwd_kernelI32Selective_Scan_bwd_kernel_traitsILi32ELi16ELb1ELb1ELb1ELb0ELb0EN3c108BFloat16ENS1_7complexIfEEEEv12SSMParamsBwd)
        /*02f8*/ 	.short	0x0210
        /*02fa*/ 	.short	0x01f0


	//----- nvinfo : EIATTR_SW_WAR
	.align		4
.L_2777:
        /*02fc*/ 	.byte	0x04, 0x36
        /*02fe*/ 	.short	(.L_2779 - .L_2778)
.L_2778:
        /*0300*/ 	.word	0x00000008
.L_2779:


//--------------------- .nv.info._Z25selective_scan_bwd_kernelI32Selective_Scan_bwd_kernel_traitsILi32ELi16ELb1ELb1ELb1ELb0ELb1EN3c108BFloat16ENS1_7complexIfEEEEv12SSMParamsBwd --------------------------
	.section	.nv.info._Z25selective_scan_bwd_kernelI32Selective_Scan_bwd_kernel_traitsILi32ELi16ELb1ELb1ELb1ELb0ELb1EN3c108BFloat16ENS1_7complexIfEEEEv12SSMParamsBwd,"",@"SHT_CUDA_INFO"
	.sectionflags	@""
	.align	4


	//----- nvinfo : EIATTR_CUDA_API_VERSION
	.align		4
        /*0000*/ 	.byte	0x04, 0x37
        /*0002*/ 	.short	(.L_2781 - .L_2780)
.L_2780:
        /*0004*/ 	.word	0x00000082


	//----- nvinfo : EIATTR_KPARAM_INFO
	.align		4
.L_2781:
        /*0008*/ 	.byte	0x04, 0x17
        /*000a*/ 	.short	(.L_2783 - .L_2782)
.L_2782:
        /*000c*/ 	.word	0x00000000
        /*0010*/ 	.short	0x0000
        /*0012*/ 	.short	0x0000
        /*0014*/ 	.byte	0x00, 0xf0, 0xc1, 0x07


	//----- nvinfo : EIATTR_SPARSE_MMA_MASK
	.align		4
.L_2783:
        /*0018*/ 	.byte	0x03, 0x50
        /*001a*/ 	.short	0x0000


	//----- nvinfo : EIATTR_MAXREG_COUNT
	.align		4
        /*001c*/ 	.byte	0x03, 0x1b
        /*001e*/ 	.short	0x00ff


	//----- nvinfo : EIATTR_NUM_BARRIERS
	.align		4
        /*0020*/ 	.byte	0x02, 0x4c
        /*0022*/ 	.byte	0x01
	.zero		1


	//----- nvinfo : EIATTR_MERCURY_ISA_VERSION
	.align		4
        /*0024*/ 	.byte	0x03, 0x5f
        /*0026*/ 	.short	0x0101


	//----- nvinfo : EIATTR_COOP_GROUP_MASK_REGIDS
	.align		4
        /*0028*/ 	.byte	0x04, 0x29
        /*002a*/ 	.short	(.L_2785 - .L_2784)


	//   ....[0]....
.L_2784:
        /*002c*/ 	.word	0xffffffff


	//   ....[1]....
        /*0030*/ 	.word	0xffffffff


	//   ....[2]....
        /*0034*/ 	.word	0xffffffff


	//   ....[3]....
        /*0038*/ 	.word	0xffffffff


	//   ....[4]....
        /*003c*/ 	.word	0xffffffff


	//   ....[5]....
        /*0040*/ 	.word	0xffffffff


	//   ....[6]....
        /*0044*/ 	.word	0xffffffff


	//   ....[7]....
        /*0048*/ 	.word	0xffffffff


	//   ....[8]....
        /*004c*/ 	.word	0xffffffff


	//   ....[9]....
        /*0050*/ 	.word	0xffffffff


	//   ....[10]....
        /*0054*/ 	.word	0xffffffff


	//   ....[11]....
        /*0058*/ 	.word	0xffffffff


	//   ....[12]....
        /*005c*/ 	.word	0xffffffff


	//   ....[13]....
        /*0060*/ 	.word	0xffffffff


	//   ....[14]....
        /*0064*/ 	.word	0xffffffff


	//   ....[15]....
        /*0068*/ 	.word	0xffffffff


	//   ....[16]....
        /*006c*/ 	.word	0xffffffff


	//   ....[17]....
        /*0070*/ 	.word	0xffffffff


	//   ....[18]....
        /*0074*/ 	.word	0xffffffff


	//   ....[19]....
        /*0078*/ 	.word	0xffffffff


	//   ....[20]....
        /*007c*/ 	.word	0xffffffff


	//   ....[21]....
        /*0080*/ 	.word	0xffffffff


	//   ....[22]....
        /*0084*/ 	.word	0xffffffff


	//   ....[23]....
        /*0088*/ 	.word	0xffffffff


	//   ....[24]....
        /*008c*/ 	.word	0xffffffff


	//   ....[25]....
        /*0090*/ 	.word	0xffffffff


	//   ....[26]....
        /*0094*/ 	.word	0xffffffff


	//   ....[27]....
        /*0098*/ 	.word	0xffffffff


	//   ....[28]....
        /*009c*/ 	.word	0xffffffff


	//   ....[29]....
        /*00a0*/ 	.word	0xffffffff


	//   ....[30]....
        /*00a4*/ 	.word	0xffffffff


	//   ....[31]....
        /*00a8*/ 	.word	0xffffffff


	//   ....[32]....
        /*00ac*/ 	.word	0xffffffff


	//   ....[33]....
        /*00b0*/ 	.word	0xffffffff


	//   ....[34]....
        /*00b4*/ 	.word	0xffffffff


	//   ....[35]....
        /*00b8*/ 	.word	0xffffffff


	//   ....[36]....
        /*00bc*/ 	.word	0xffffffff


	//   ....[37]....
        /*00c0*/ 	.word	0xffffffff


	//   ....[38]....
        /*00c4*/ 	.word	0xffffffff


	//   ....[39]....
        /*00c8*/ 	.word	0xffffffff


	//   ....[40]....
        /*00cc*/ 	.word	0xffffffff


	//   ....[41]....
        /*00d0*/ 	.word	0xffffffff


	//   ....[42]....
        /*00d4*/ 	.word	0xffffffff


	//   ....[43]....
        /*00d8*/ 	.word	0xffffffff


	//   ....[44]....
        /*00dc*/ 	.word	0xffffffff


	//   ....[45]....
        /*00e0*/ 	.word	0xffffffff


	//   ....[46]....
        /*00e4*/ 	.word	0xffffffff


	//   ....[47]....
        /*00e8*/ 	.word	0xffffffff


	//   ....[48]....
        /*00ec*/ 	.word	0xffffffff


	//   ....[49]....
        /*00f0*/ 	.word	0xffffffff


	//   ....[50]....
        /*00f4*/ 	.word	0xffffffff


	//   ....[51]....
        /*00f8*/ 	.word	0xffffffff


	//   ....[52]....
        /*00fc*/ 	.word	0xffffffff


	//   ....[53]....
        /*0100*/ 	.word	0xffffffff


	//   ....[54]....
        /*0104*/ 	.word	0xffffffff


	//   ....[55]....
        /*0108*/ 	.word	0xffffffff


	//   ....[56]....
        /*010c*/ 	.word	0xffffffff


	//   ....[57]....
        /*0110*/ 	.word	0xffffffff


	//   ....[58]....
        /*0114*/ 	.word	0xffffffff


	//   ....[59]....
        /*0118*/ 	.word	0xffffffff


	//   ....[60]....
        /*011c*/ 	.word	0xffffffff


	//   ....[61]....
        /*0120*/ 	.word	0xffffffff


	//   ....[62]....
        /*0124*/ 	.word	0xffffffff


	//   ....[63]....
        /*0128*/ 	.word	0xffffffff


	//   ....[64]....
        /*012c*/ 	.word	0xffffffff


	//   ....[65]....
        /*0130*/ 	.word	0xffffffff


	//   ....[66]....
        /*0134*/ 	.word	0xffffffff


	//   ....[67]....
        /*0138*/ 	.word	0xffffffff


	//   ....[68]....
        /*013c*/ 	.word	0xffffffff


	//   ....[69]....
        /*0140*/ 	.word	0xffffffff


	//   ....[70]....
        /*0144*/ 	.word	0xffffffff


	//   ....[71]....
        /*0148*/ 	.word	0xffffffff


	//   ....[72]....
        /*014c*/ 	.word	0xffffffff


	//   ....[73]....
        /*0150*/ 	.word	0xffffffff


	//   ....[74]....
        /*0154*/ 	.word	0xffffffff


	//   ....[75]....
        /*0158*/ 	.word	0xffffffff


	//   ....[76]....
        /*015c*/ 	.word	0xffffffff


	//   ....[77]....
        /*0160*/ 	.word	0xffffffff


	//   ....[78]....
        /*0164*/ 	.word	0xffffffff


	//   ....[79]....
        /*0168*/ 	.word	0xffffffff


	//   ....[80]....
        /*016c*/ 	.word	0xffffffff


	//   ....[81]....
        /*0170*/ 	.word	0xffffffff


	//   ....[82]....
        /*0174*/ 	.word	0xffffffff


	//   ....[83]....
        /*0178*/ 	.word	0xffffffff


	//   ....[84]....
        /*017c*/ 	.word	0xffffffff


	//   ....[85]....
        /*0180*/ 	.word	0xffffffff


	//   ....[86]....
        /*0184*/ 	.word	0xffffffff


	//----- nvinfo : EIATTR_COOP_GROUP_INSTR_OFFSETS
	.align		4
.L_2785:
        /*0188*/ 	.byte	0x04, 0x28
        /*018a*/ 	.short	(.L_2787 - .L_2786)


	//   ....[0]....
.L_2786:
        /*018c*/ 	.word	0x00000ca0


	//   ....[1]....
        /*0190*/ 	.word	0x00000d30


	//   ....[2]....
        /*0194*/ 	.word	0x00000ef0


	//   ....[3]....
        /*0198*/ 	.word	0x00001070


	//   ....[4]....
        /*019c*/ 	.word	0x00001b60


	//   ....[5]....
        /*01a0*/ 	.word	0x00002490


	//   ....[6]....
        /*01a4*/ 	.word	0x00002880


	//   ....[7]....
        /*01a8*/ 	.word	0x00003380


	//   ....[8]....
        /*01ac*/ 	.word	0x00004b00


	//   ....[9]....
        /*01b0*/ 	.word	0x00004ce0


	//   ....[10]....
        /*01b4*/ 	.word	0x00004d20


	//   ....[11]....
        /*01b8*/ 	.word	0x00004d60


	//   ....[12]....
        /*01bc*/ 	.word	0x00004d90


	//   ....[13]....
        /*01c0*/ 	.word	0x00004ec0


	//   ....[14]....
        /*01c4*/ 	.word	0x00004f60


	//   ....[15]....
        /*01c8*/ 	.word	0x00004fa0


	//   ....[16]....
        /*01cc*/ 	.word	0x00004fe0


	//   ....[17]....
        /*01d0*/ 	.word	0x00005200


	//   ....[18]....
        /*01d4*/ 	.word	0x00005240


	//   ....[19]....
        /*01d8*/ 	.word	0x000052c0


	//   ....[20]....
        /*01dc*/ 	.word	0x000052d0


	//   ....[21]....
        /*01e0*/ 	.word	0x00005420


	//   ....[22]....
        /*01e4*/ 	.word	0x00005460


	//   ....[23]....
        /*01e8*/ 	.word	0x00005490


	//   ....[24]....
        /*01ec*/ 	.word	0x000054d0


	//   ....[25]....
        /*01f0*/ 	.word	0x00005690


	//   ....[26]....
        /*01f4*/ 	.word	0x000056c0


	//   ....[27]....
        /*01f8*/ 	.word	0x000056f0


	//   ....[28]....
        /*01fc*/ 	.word	0x00005720


	//   ....[29]....
        /*0200*/ 	.word	0x00006130


	//   ....[30]....
        /*0204*/ 	.word	0x00006160


	//   ....[31]....
        /*0208*/ 	.word	0x00006170


	//   ....[32]....
        /*020c*/ 	.word	0x00006180


	//   ....[33]....
        /*0210*/ 	.word	0x00006190


	//   ....[34]....
        /*0214*/ 	.word	0x000061a0


	//   ....[35]....
        /*0218*/ 	.word	0x000061b0


	//   ....[36]....
        /*021c*/ 	.word	0x000061c0


	//   ....[37]....
        /*0220*/ 	.word	0x000061d0


	//   ....[38]....
        /*0224*/ 	.word	0x000061e0


	//   ....[39]....
        /*0228*/ 	.word	0x000062f0


	//   ....[40]....
        /*022c*/ 	.word	0x00006330


	//   ....[41]....
        /*0230*/ 	.word	0x00006350


	//   ....[42]....
        /*0234*/ 	.word	0x00006360


	//   ....[43]....
        /*0238*/ 	.word	0x00006460


	//   ....[44]....
        /*023c*/ 	.word	0x00006480


	//   ....[45]....
        /*0240*/ 	.word	0x00006490


	//   ....[46]....
        /*0244*/ 	.word	0x000064a0


	//   ....[47]....
        /*0248*/ 	.word	0x00006590


	//   ....[48]....
        /*024c*/ 	.word	0x000065b0


	//   ....[49]....
        /*0250*/ 	.word	0x000065c0


	//   ....[50]....
        /*0254*/ 	.word	0x000065d0


	//   ....[51]....
        /*0258*/ 	.word	0x000066c0


	//   ....[52]....
        /*025c*/ 	.word	0x000066e0


	//   ....[53]....
        /*0260*/ 	.word	0x000066f0


	//   ....[54]....
        /*0264*/ 	.word	0x00006700


	//   ....[55]....
        /*0268*/ 	.word	0x00006800


	//   ....[56]....
        /*026c*/ 	.word	0x00006840


	//   ....[57]....
        /*0270*/ 	.word	0x00006880


	//   ....[58]....
        /*0274*/ 	.word	0x000068c0


	//   ....[59]....
        /*0278*/ 	.word	0x000068f0


	//   ....[60]....
        /*027c*/ 	.word	0x00006930


	//   ....[61]....
        /*0280*/ 	.word	0x00006960


	//   ....[62]....
        /*0284*/ 	.word	0x00006980


	//   ....[63]....
        /*0288*/ 	.word	0x00006990


	//   ....[64]....
        /*028c*/ 	.word	0x000069c0


	//   ....[65]....
        /*0290*/ 	.word	0x0000acf0


	//   ....[66]....
        /*0294*/ 	.word	0x0000ad30


	//   ....[67]....
        /*0298*/ 	.word	0x0000aec0


	//   ....[68]....
        /*029c*/ 	.word	0x0000af00


	//   ....[69]....
        /*02a0*/ 	.word	0x0000b090


	//   ....[70]....
        /*02a4*/ 	.word	0x0000b0d0


	//   ....[71]....
        /*02a8*/ 	.word	0x0000b180


	//   ....[72]....
        /*02ac*/ 	.word	0x0000b1a0


	//   ....[73]....
        /*02b0*/ 	.word	0x0000b1d0


	//   ....[74]....
        /*02b4*/ 	.word	0x0000b1f0


	//   ....[75]....
        /*02b8*/ 	.word	0x0000b510


	//   ....[76]....
        /*02bc*/ 	.word	0x0000b910


	//   ....[77]....
        /*02c0*/ 	.word	0x0000b9b0


	//   ....[78]....
        /*02c4*/ 	.word	0x0000ba00


	//   ....[79]....
        /*02c8*/ 	.word	0x0000ba50


	//   ....[80]....
        /*02cc*/ 	.word	0x0000ba80


	//   ....[81]....
        /*02d0*/ 	.word	0x0000baa0


	//   ....[82]....
        /*02d4*/ 	.word	0x0000bbc0


	//   ....[83]....
        /*02d8*/ 	.word	0x0000bc00


	//   ....[84]....
        /*02dc*/ 	.word	0x0000bc50


	//   ....[85]....
        /*02e0*/ 	.word	0x0000bc80


	//   ....[86]....
        /*02e4*/ 	.word	0x0000bca0


	//----- nvinfo : EIATTR_EXIT_INSTR_OFFSETS
	.align		4
.L_2787:
        /*02e8*/ 	.byte	0x04, 0x1c
        /*02ea*/ 	.short	(.L_2789 - .L_2788)


	//   ....[0]....
.L_2788:
        /*02ec*/ 	.word	0x0000bd90


	//   ....[1]....
        /*02f0*/ 	.word	0x0000bf80


	//----- nvinfo : EIATTR_MAX_THREADS
	.align		4
.L_2789:
        /*02f4*/ 	.byte	0x04, 0x05
        /*02f6*/ 	.short	(.L_2791 - .L_2790)
.L_2790:
        /*02f8*/ 	.word	0x00000020
        /*02fc*/ 	.word	0x00000001
        /*0300*/ 	.word	0x00000001


	//----- nvinfo : EIATTR_CRS_STACK_SIZE
	.align		4
.L_2791:
        /*0304*/ 	.byte	0x04, 0x1e
        /*0306*/ 	.short	(.L_2793 - .L_2792)
.L_2792:
        /*0308*/ 	.word	0x00000000


	//----- nvinfo : EIATTR_CBANK_PARAM_SIZE
	.align		4
.L_2793:
        /*030c*/ 	.byte	0x03, 0x19
        /*030e*/ 	.short	0x01f0


	//----- nvinfo : EIATTR_PARAM_CBANK
	.align		4
        /*0310*/ 	.byte	0x04, 0x0a
        /*0312*/ 	.short	(.L_2795 - .L_2794)
	.align		4
.L_2794:
        /*0314*/ 	.word	index@(.nv.constant0._Z25selective_scan_bwd_kernelI32Selective_Scan_bwd_kernel_traitsILi32ELi16ELb1ELb1ELb1ELb0ELb1EN3c108BFloat16ENS1_7complexIfEEEEv12SSMParamsBwd)
        /*0318*/ 	.short	0x0210
        /*031a*/ 	.short	0x01f0


	//----- nvinfo : EIATTR_SW_WAR
	.align		4
.L_2795:
        /*031c*/ 	.byte	0x04, 0x36
        /*031e*/ 	.short	(.L_2797 - .L_2796)
.L_2796:
        /*0320*/ 	.word	0x00000008
.L_2797:


//--------------------- .nv.info._Z25selective_scan_bwd_kernelI32Selective_Scan_bwd_kernel_traitsILi32ELi16ELb1ELb1ELb1ELb1ELb0EN3c108BFloat16ENS1_7complexIfEEEEv12SSMParamsBwd --------------------------
	.section	.nv.info._Z25selective_scan_bwd_kernelI32Selective_Scan_bwd_kernel_traitsILi32ELi16ELb1ELb1ELb1ELb1ELb0EN3c108BFloat16ENS1_7complexIfEEEEv12SSMParamsBwd,"",@"SHT_CUDA_INFO"
	.sectionflags	@""
	.align	4


	//----- nvinfo : EIATTR_CUDA_API_VERSION
	.align		4
        /*0000*/ 	.byte	0x04, 0x37
        /*0002*/ 	.short	(.L_2799 - .L_2798)
.L_2798:
        /*0004*/ 	.word	0x00000082


	//----- nvinfo : EIATTR_KPARAM_INFO
	.align		4
.L_2799:
        /*0008*/ 	.byte	0x04, 0x17
        /*000a*/ 	.short	(.L_2801 - .L_2800)
.L_2800:
        /*000c*/ 	.word	0x00000000
        /*0010*/ 	.short	0x0000
        /*0012*/ 	.short	0x0000
        /*0014*/ 	.byte	0x00, 0xf0, 0xc1, 0x07


	//----- nvinfo : EIATTR_SPARSE_MMA_MASK
	.align		4
.L_2801:
        /*0018*/ 	.byte	0x03, 0x50
        /*001a*/ 	.short	0x0000


	//----- nvinfo : EIATTR_MAXREG_COUNT
	.align		4
        /*001c*/ 	.byte	0x03, 0x1b
        /*001e*/ 	.short	0x00ff


	//----- nvinfo : EIATTR_NUM_BARRIERS
	.align		4
        /*0020*/ 	.byte	0x02, 0x4c
        /*0022*/ 	.byte	0x01
	.zero		1


	//----- nvinfo : EIATTR_MERCURY_ISA_VERSION
	.align		4
        /*0024*/ 	.byte	0x03, 0x5f
        /*0026*/ 	.short	0x0101


	//----- nvinfo : EIATTR_COOP_GROUP_MASK_REGIDS
	.align		4
        /*0028*/ 	.byte	0x04, 0x29
        /*002a*/ 	.short	(.L_2803 - .L_2802)


	//   ....[0]....
.L_2802:
        /*002c*/ 	.word	0xffffffff


	//   ....[1]....
        /*0030*/ 	.word	0xffffffff


	//   ....[2]....
        /*0034*/ 	.word	0xffffffff


	//   ....[3]....
        /*0038*/ 	.word	0xffffffff


	//   ....[4]....
        /*003c*/ 	.word	0xffffffff


	//   ....[5]....
        /*0040*/ 	.word	0xffffffff


	//   ....[6]....
        /*0044*/ 	.word	0xffffffff


	//   ....[7]....
        /*0048*/ 	.word	0xffffffff


	//   ....[8]....
        /*004c*/ 	.word	0xffffffff


	//   ....[9]....
        /*0050*/ 	.word	0xffffffff


	//   ....[10]....
        /*0054*/ 	.word	0xffffffff


	//   ....[11]....
        /*0058*/ 	.word	0xffffffff


	//   ....[12]....
        /*005c*/ 	.word	0xffffffff


	//   ....[13]....
        /*0060*/ 	.word	0xffffffff


	//   ....[14]....
        /*0064*/ 	.word	0xffffffff


	//   ....[15]....
        /*0068*/ 	.word	0xffffffff


	//   ....[16]....
        /*006c*/ 	.word	0xffffffff


	//   ....[17]....
        /*0070*/ 	.word	0xffffffff


	//   ....[18]....
        /*0074*/ 	.word	0xffffffff


	//   ....[19]....
        /*0078*/ 	.word	0xffffffff


	//   ....[20]....
        /*007c*/ 	.word	0xffffffff


	//   ....[21]....
        /*0080*/ 	.word	0xffffffff


	//   ....[22]....
        /*0084*/ 	.word	0xffffffff


	//   ....[23]....
        /*0088*/ 	.word	0xffffffff


	//   ....[24]....
        /*008c*/ 	.word	0xffffffff


	//   ....[25]....
        /*0090*/ 	.word	0xffffffff


	//   ....[26]....
        /*0094*/ 	.word	0xffffffff


	//   ....[27]....
        /*0098*/ 	.word	0xffffffff


	//   ....[28]....
        /*009c*/ 	.word	0xffffffff


	//   ....[29]....
        /*00a0*/ 	.word	0xffffffff


	//   ....[30]....
        /*00a4*/ 	.word	0xffffffff


	//   ....[31]....
        /*00a8*/ 	.word	0xffffffff


	//   ....[32]....
        /*00ac*/ 	.word	0xffffffff


	//   ....[33]....
        /*00b0*/ 	.word	0xffffffff


	//   ....[34]....
        /*00b4*/ 	.word	0xffffffff


	//   ....[35]....
        /*00b8*/ 	.word	0xffffffff


	//   ....[36]....
        /*00bc*/ 	.word	0xffffffff


	//   ....[37]....
        /*00c0*/ 	.word	0xffffffff


	//   ....[38]....
        /*00c4*/ 	.word	0xffffffff


	//   ....[39]....
        /*00c8*/ 	.word	0xffffffff


	//   ....[40]....
        /*00cc*/ 	.word	0xffffffff


	//   ....[41]....
        /*00d0*/ 	.word	0xffffffff


	//   ....[42]....
        /*00d4*/ 	.word	0xffffffff


	//   ....[43]....
        /*00d8*/ 	.word	0xffffffff


	//   ....[44]....
        /*00dc*/ 	.word	0xffffffff


	//   ....[45]....
        /*00e0*/ 	.word	0xffffffff


	//   ....[46]....
        /*00e4*/ 	.word	0xffffffff


	//   ....[47]....
        /*00e8*/ 	.word	0xffffffff


	//   ....[48]....
        /*00ec*/ 	.word	0xffffffff


	//   ....[49]....
        /*00f0*/ 	.word	0xffffffff


	//   ....[50]....
        /*00f4*/ 	.word	0xffffffff


	//   ....[51]....
        /*00f8*/ 	.word	0xffffffff


	//   ....[52]....
        /*00fc*/ 	.word	0xffffffff


	//   ....[53]....
        /*0100*/ 	.word	0xffffffff


	//   ....[54]....
        /*0104*/ 	.word	0xffffffff


	//   ....[55]....
        /*0108*/ 	.word	0xffffffff


	//   ....[56]....
        /*010c*/ 	.word	0xffffffff


	//   ....[57]....
        /*0110*/ 	.word	0xffffffff


	//   ....[58]....
        /*0114*/ 	.word	0xffffffff


	//   ....[59]....
        /*0118*/ 	.word	0xffffffff


	//   ....[60]....
        /*011c*/ 	.word	0xffffffff


	//   ....[61]....
        /*0120*/ 	.word	0xffffffff


	//   ....[62]....
        /*0124*/ 	.word	0xffffffff


	//   ....[63]....
        /*0128*/ 	.word	0xffffffff


	//   ....[64]....
        /*012c*/ 	.word	0xffffffff


	//   ....[65]....
        /*0130*/ 	.word	0xffffffff


	//   ....[66]....
        /*0134*/ 	.word	0xffffffff


	//   ....[67]....
        /*0138*/ 	.word	0xffffffff


	//   ....[68]....
        /*013c*/ 	.word	0xffffffff


	//   ....[69]....
        /*0140*/ 	.word	0xffffffff


	//   ....[70]....
        /*0144*/ 	.word	0xffffffff


	//   ....[71]....
        /*0148*/ 	.word	0xffffffff


	//   ....[72]....
        /*014c*/ 	.word	0xffffffff


	//   ....[73]....
        /*0150*/ 	.word	0xffffffff


	//   ....[74]....
        /*0154*/ 	.word	0xffffffff


	//   ....[75]....
        /*0158*/ 	.word	0xffffffff


	//   ....[76]....
        /*015c*/ 	.word	0xffffffff


	//   ....[77]....
        /*0160*/ 	.word	0xffffffff


	//   ....[78]....
        /*0164*/ 	.word	0xffffffff


	//   ....[79]....
        /*0168*/ 	.word	0xffffffff


	//   ....[80]....
        /*016c*/ 	.word	0xffffffff


	//   ....[81]....
        /*0170*/ 	.word	0xffffffff


	//   ....[82]....
        /*0174*/ 	.word	0xffffffff


	//   ....[83]....
        /*0178*/ 	.word	0xffffffff


	//----- nvinfo : EIATTR_COOP_GROUP_INSTR_OFFSETS
	.align		4
.L_2803:
        /*017c*/ 	.byte	0x04, 0x28
        /*017e*/ 	.short	(.L_2805 - .L_2804)


	//   ....[0]....
.L_2804:
        /*0180*/ 	.word	0x00000c60


	//   ....[1]....
        /*0184*/ 	.word	0x00000d10


	//   ....[2]....
        /*0188*/ 	.word	0x00000fc0


	//   ....[3]....
        /*018c*/ 	.word	0x00004020


	//   ....[4]....
        /*0190*/ 	.word	0x000057a0


	//   ....[5]....
        /*0194*/ 	.word	0x00005960


	//   ....[6]....
        /*0198*/ 	.word	0x000059a0


	//   ....[7]....
        /*019c*/ 	.word	0x000059d0


	//   ....[8]....
        /*01a0*/ 	.word	0x00005a00


	//   ....[9]....
        /*01a4*/ 	.word	0x00005b40


	//   ....[10]....
        /*01a8*/ 	.word	0x00005ba0


	//   ....[11]....
        /*01ac*/ 	.word	0x00005c00


	//   ....[12]....
        /*01b0*/ 	.word	0x00005c40


	//   ....[13]....
        /*01b4*/ 	.word	0x00005e20


	//   ....[14]....
        /*01b8*/ 	.word	0x00005e80


	//   ....[15]....
        /*01bc*/ 	.word	0x00005ec0


	//   ....[16]....
        /*01c0*/ 	.word	0x00005f40


	//   ....[17]....
        /*01c4*/ 	.word	0x000060a0


	//   ....[18]....
        /*01c8*/ 	.word	0x000060e0


	//   ....[19]....
        /*01cc*/ 	.word	0x00006110


	//   ....[20]....
        /*01d0*/ 	.word	0x00006150


	//   ....[21]....
        /*01d4*/ 	.word	0x00006310


	//   ....[22]....
        /*01d8*/ 	.word	0x00006340


	//   ....[23]....
        /*01dc*/ 	.word	0x00006360


	//   ....[24]....
        /*01e0*/ 	.word	0x00006390


	//   ....[25]....
        /*01e4*/ 	.word	0x00006dc0


	//   ....[26]....
        /*01e8*/ 	.word	0x00006de0


	//   ....[27]....
        /*01ec*/ 	.word	0x00006df0


	//   ....[28]....
        /*01f0*/ 	.word	0x00006e00


	//   ....[29]....
        /*01f4*/ 	.word	0x00006e10


	//   ....[30]....
        /*01f8*/ 	.word	0x00006e20


	//   ....[31]....
        /*01fc*/ 	.word	0x00006e30


	//   ....[32]....
        /*0200*/ 	.word	0x00006e40


	//   ....[33]....
        /*0204*/ 	.word	0x00006e50


	//   ....[34]....
        /*0208*/ 	.word	0x00006e60


	//   ....[35]....
        /*020c*/ 	.word	0x00006f80


	//   ....[36]....
        /*0210*/ 	.word	0x00006fc0


	//   ....[37]....
        /*0214*/ 	.word	0x00006fd0


	//   ....[38]....
        /*0218*/ 	.word	0x00006fe0


	//   ....[39]....
        /*021c*/ 	.word	0x000070e0


	//   ....[40]....
        /*0220*/ 	.word	0x00007100


	//   ....[41]....
        /*0224*/ 	.word	0x00007110


	//   ....[42]....
        /*0228*/ 	.word	0x00007120


	//   ....[43]....
        /*022c*/ 	.word	0x00007210


	//   ....[44]....
        /*0230*/ 	.word	0x00007230


	//   ....[45]....
        /*0234*/ 	.word	0x00007240


	//   ....[46]....
        /*0238*/ 	.word	0x00007250


	//   ....[47]....
        /*023c*/ 	.word	0x00007340


	//   ....[48]....
        /*0240*/ 	.word	0x00007360


	//   ....[49]....
        /*0244*/ 	.word	0x00007370


	//   ....[50]....
        /*0248*/ 	.word	0x00007380


	//   ....[51]....
        /*024c*/ 	.word	0x00007480


	//   ....[52]....
        /*0250*/ 	.word	0x000074c0


	//   ....[53]....
        /*0254*/ 	.word	0x00007500


	//   ....[54]....
        /*0258*/ 	.word	0x00007530


	//   ....[55]....
        /*025c*/ 	.word	0x00007560


	//   ....[56]....
        /*0260*/ 	.word	0x000075a0


	//   ....[57]....
        /*0264*/ 	.word	0x000075d0


	//   ....[58]....
        /*0268*/ 	.word	0x000075f0


	//   ....[59]....
        /*026c*/ 	.word	0x00007600


	//   ....[60]....
        /*0270*/ 	.word	0x00007630


	//   ....[61]....
        /*0274*/ 	.word	0x0000b970


	//   ....[62]....
        /*0278*/ 	.word	0x0000b9b0


	//   ....[63]....
        /*027c*/ 	.word	0x0000bb40


	//   ....[64]....
        /*0280*/ 	.word	0x0000bb80


	//   ....[65]....
        /*0284*/ 	.word	0x0000bd10


	//   ....[66]....
        /*0288*/ 	.word	0x0000bd50


	//   ....[67]....
        /*028c*/ 	.word	0x0000bdb0


	//   ....[68]....
        /*0290*/ 	.word	0x0000bdd0


	//   ....[69]....
        /*0294*/ 	.word	0x0000be00


	//   ....[70]....
        /*0298*/ 	.word	0x0000be20


	//   ....[71]....
        /*029c*/ 	.word	0x0000c220


	//   ....[72]....
        /*02a0*/ 	.word	0x0000c9d0


	//   ....[73]....
        /*02a4*/ 	.word	0x0000ce00


	//   ....[74]....
        /*02a8*/ 	.word	0x0000cf70


	//   ....[75]....
        /*02ac*/ 	.word	0x0000cfc0


	//   ....[76]....
        /*02b0*/ 	.word	0x0000d010


	//   ....[77]....
        /*02b4*/ 	.word	0x0000d040


	//   ....[78]....
        /*02b8*/ 	.word	0x0000d060


	//   ....[79]....
        /*02bc*/ 	.word	0x0000d180


	//   ....[80]....
        /*02c0*/ 	.word	0x0000d1c0


	//   ....[81]....
        /*02c4*/ 	.word	0x0000d210


	//   ....[82]....
        /*02c8*/ 	.word	0x0000d240


	//   ....[83]....
        /*02cc*/ 	.word	0x0000d260


	//----- nvinfo : EIATTR_EXIT_INSTR_OFFSETS
	.align		4
.L_2805:
        /*02d0*/ 	.byte	0x04, 0x1c
        /*02d2*/ 	.short	(.L_2807 - .L_2806)


	//   ....[0]....
.L_2806:
        /*02d4*/ 	.word	0x0000d350


	//   ....[1]....
        /*02d8*/ 	.word	0x0000d540


	//----- nvinfo : EIATTR_MAX_THREADS
	.align		4
.L_2807:
        /*02dc*/ 	.byte	0x04, 0x05
        /*02de*/ 	.short	(.L_2809 - .L_2808)
.L_2808:
        /*02e0*/ 	.word	0x00000020
        /*02e4*/ 	.word	0x00000001
        /*02e8*/ 	.word	0x00000001


	//----- nvinfo : EIATTR_CRS_STACK_SIZE
	.align		4
.L_2809:
        /*02ec*/ 	.byte	0x04, 0x1e
        /*02ee*/ 	.short	(.L_2811 - .L_2810)
.L_2810:
        /*02f0*/ 	.word	0x00000000


	//----- nvinfo : EIATTR_CBANK_PARAM_SIZE
	.align		4
.L_2811:
        /*02f4*/ 	.byte	0x03, 0x19
        /*02f6*/ 	.short	0x01f0


	//----- nvinfo : EIATTR_PARAM_CBANK
	.align		4
        /*02f8*/ 	.byte	0x04, 0x0a
        /*02fa*/ 	.short	(.L_2813 - .L_2812)
	.align		4
.L_2812:
        /*02fc*/ 	.word	index@(.nv.constant0._Z25selective_scan_bwd_kernelI32Selective_Scan_bwd_kernel_traitsILi32ELi16ELb1ELb1ELb1ELb1ELb0EN3c108BFloat16ENS1_7complexIfEEEEv12SSMParamsBwd)
        /*0300*/ 	.short	0x0210
        /*0302*/ 	.short	0x01f0


	//----- nvinfo : EIATTR_SW_WAR
	.align		4
.L_2813:
        /*0304*/ 	.byte	0x04, 0x36
        /*0306*/ 	.short	(.L_2815 - .L_2814)
.L_2814:
        /*0308*/ 	.word	0x00000008
.L_2815:


//--------------------- .nv.info._Z25selective_scan_bwd_kernelI32Selective_Scan_bwd_kernel_traitsILi32ELi16ELb1ELb1ELb1ELb1ELb1EN3c108BFloat16ENS1_7complexIfEEEEv12SSMParamsBwd --------------------------
	.section	.nv.info._Z25selective_scan_bwd_kernelI32Selective_Scan_bwd_kernel_traitsILi32ELi16ELb1ELb1ELb1ELb1ELb1EN3c108BFloat16ENS1_7complexIfEEEEv12SSMParamsBwd,"",@"SHT_CUDA_INFO"
	.sectionflags	@""
	.align	4


	//----- nvinfo : EIATTR_CUDA_API_VERSION
	.align		4
        /*0000*/ 	.byte	0x04, 0x37
        /*0002*/ 	.short	(.L_2817 - .L_2816)
.L_2816:
        /*0004*/ 	.word	0x00000082


	//----- nvinfo : EIATTR_KPARAM_INFO
	.align		4
.L_2817:
        /*0008*/ 	.byte	0x04, 0x17
        /*000a*/ 	.short	(.L_2819 - .L_2818)
.L_2818:
        /*000c*/ 	.word	0x00000000
        /*0010*/ 	.short	0x0000
        /*0012*/ 	.short	0x0000
        /*0014*/ 	.byte	0x00, 0xf0, 0xc1, 0x07


	//----- nvinfo : EIATTR_SPARSE_MMA_MASK
	.align		4
.L_2819:
        /*0018*/ 	.byte	0x03, 0x50
        /*001a*/ 	.short	0x0000


	//----- nvinfo : EIATTR_MAXREG_COUNT
	.align		4
        /*001c*/ 	.byte	0x03, 0x1b
        /*001e*/ 	.short	0x00ff


	//----- nvinfo : EIATTR_NUM_BARRIERS
	.align		4
        /*0020*/ 	.byte	0x02, 0x4c
        /*0022*/ 	.byte	0x01
	.zero		1


	//----- nvinfo : EIATTR_MERCURY_ISA_VERSION
	.align		4
        /*0024*/ 	.byte	0x03, 0x5f
        /*0026*/ 	.short	0x0101


	//----- nvinfo : EIATTR_COOP_GROUP_MASK_REGIDS
	.align		4
        /*0028*/ 	.byte	0x04, 0x29
        /*002a*/ 	.short	(.L_2821 - .L_2820)


	//   ....[0]....
.L_2820:
        /*002c*/ 	.word	0xffffffff


	//   ....[1]....
        /*0030*/ 	.word	0xffffffff


	//   ....[2]....
        /*0034*/ 	.word	0xffffffff


	//   ....[3]....
        /*0038*/ 	.word	0xffffffff


	//   ....[4]....
        /*003c*/ 	.word	0xffffffff


	//   ....[5]....
        /*0040*/ 	.word	0xffffffff


	//   ....[6]....
        /*0044*/ 	.word	0xffffffff


	//   ....[7]....
        /*0048*/ 	.word	0xffffffff


	//   ....[8]....
        /*004c*/ 	.word	0xffffffff


	//   ....[9]....
        /*0050*/ 	.word	0xffffffff


	//   ....[10]....
        /*0054*/ 	.word	0xffffffff


	//   ....[11]....
        /*0058*/ 	.word	0xffffffff


	//   ....[12]....
        /*005c*/ 	.word	0xffffffff


	//   ....[13]....
        /*0060*/ 	.word	0xffffffff


	//   ....[14]....
        /*0064*/ 	.word	0xffffffff


	//   ....[15]....
        /*0068*/ 	.word	0xffffffff


	//   ....[16]....
        /*006c*/ 	.word	0xffffffff


	//   ....[17]....
        /*0070*/ 	.word	0xffffffff


	//   ....[18]....
        /*0074*/ 	.word	0xffffffff


	//   ....[19]....
        /*0078*/ 	.word	0xffffffff


	//   ....[20]....
        /*007c*/ 	.word	0xffffffff


	//   ....[21]....
        /*0080*/ 	.word	0xffffffff


	//   ....[22]....
        /*0084*/ 	.word	0xffffffff


	//   ....[23]....
        /*0088*/ 	.word	0xffffffff


	//   ....[24]....
        /*008c*/ 	.word	0xffffffff


	//   ....[25]....
        /*0090*/ 	.word	0xffffffff


	//   ....[26]....
        /*0094*/ 	.word	0xffffffff


	//   ....[27]....
        /*0098*/ 	.word	0xffffffff


	//   ....[28]....
        /*009c*/ 	.word	0xffffffff


	//   ....[29]....
        /*00a0*/ 	.word	0xffffffff


	//   ....[30]....
        /*00a4*/ 	.word	0xffffffff


	//   ....[31]....
        /*00a8*/ 	.word	0xffffffff


	//   ....[32]....
        /*00ac*/ 	.word	0xffffffff


	//   ....[33]....
        /*00b0*/ 	.word	0xffffffff


	//   ....[34]....
        /*00b4*/ 	.word	0xffffffff


	//   ....[35]....
        /*00b8*/ 	.word	0xffffffff


	//   ....[36]....
        /*00bc*/ 	.word	0xffffffff


	//   ....[37]....
        /*00c0*/ 	.word	0xffffffff


	//   ....[38]....
        /*00c4*/ 	.word	0xffffffff


	//   ....[39]....
        /*00c8*/ 	.word	0xffffffff


	//   ....[40]....
        /*00cc*/ 	.word	0xffffffff


	//   ....[41]....
        /*00d0*/ 	.word	0xffffffff


	//   ....[42]....
        /*00d4*/ 	.word	0xffffffff


	//   ....[43]....
        /*00d8*/ 	.word	0xffffffff


	//   ....[44]....
        /*00dc*/ 	.word	0xffffffff


	//   ....[45]....
        /*00e0*/ 	.word	0xffffffff


	//   ....[46]....
        /*00e4*/ 	.word	0xffffffff


	//   ....[47]....
        /*00e8*/ 	.word	0xffffffff


	//   ....[48]....
        /*00ec*/ 	.word	0xffffffff


	//   ....[49]....
        /*00f0*/ 	.word	0xffffffff


	//   ....[50]....
        /*00f4*/ 	.word	0xffffffff


	//   ....[51]....
        /*00f8*/ 	.word	0xffffffff


	//   ....[52]....
        /*00fc*/ 	.word	0xffffffff


	//   ....[53]....
        /*0100*/ 	.word	0xffffffff


	//   ....[54]....
        /*0104*/ 	.word	0xffffffff


	//   ....[55]....
        /*0108*/ 	.word	0xffffffff


	//   ....[56]....
        /*010c*/ 	.word	0xffffffff


	//   ....[57]....
        /*0110*/ 	.word	0xffffffff


	//   ....[58]....
        /*0114*/ 	.word	0xffffffff


	//   ....[59]....
        /*0118*/ 	.word	0xffffffff


	//   ....[60]....
        /*011c*/ 	.word	0xffffffff


	//   ....[61]....
        /*0120*/ 	.word	0xffffffff


	//   ....[62]....
        /*0124*/ 	.word	0xffffffff


	//   ....[63]....
        /*0128*/ 	.word	0xffffffff


	//   ....[64]....
        /*012c*/ 	.word	0xffffffff


	//   ....[65]....
        /*0130*/ 	.word	0xffffffff


	//   ....[66]....
        /*0134*/ 	.word	0xffffffff


	//   ....[67]....
        /*0138*/ 	.word	0xffffffff


	//   ....[68]....
        /*013c*/ 	.word	0xffffffff


	//   ....[69]....
        /*0140*/ 	.word	0xffffffff


	//   ....[70]....
        /*0144*/ 	.word	0xffffffff


	//   ....[71]....
        /*0148*/ 	.word	0xffffffff


	//   ....[72]....
        /*014c*/ 	.word	0xffffffff


	//   ....[73]....
        /*0150*/ 	.word	0xffffffff


	//   ....[74]....
        /*0154*/ 	.word	0xffffffff


	//   ....[75]....
        /*0158*/ 	.word	0xffffffff


	//   ....[76]....
        /*015c*/ 	.word	0xffffffff


	//   ....[77]....
        /*0160*/ 	.word	0xffffffff


	//   ....[78]....
        /*0164*/ 	.word	0xffffffff


	//   ....[79]....
        /*0168*/ 	.word	0xffffffff


	//   ....[80]....
        /*016c*/ 	.word	0xffffffff


	//   ....[81]....
        /*0170*/ 	.word	0xffffffff


	//   ....[82]....
        /*0174*/ 	.word	0xffffffff


	//   ....[83]....
        /*0178*/ 	.word	0xffffffff


	//   ....[84]....
        /*017c*/ 	.word	0xffffffff


	//   ....[85]....
        /*0180*/ 	.word	0xffffffff


	//   ....[86]....
        /*0184*/ 	.word	0xffffffff


	//   ....[87]....
        /*0188*/ 	.word	0xffffffff


	//----- nvinfo : EIATTR_COOP_GROUP_INSTR_OFFSETS
	.align		4
.L_2821:
        /*018c*/ 	.byte	0x04, 0x28
        /*018e*/ 	.short	(.L_2823 - .L_2822)


	//   ....[0]....
.L_2822:
        /*0190*/ 	.word	0x00000c80


	//   ....[1]....
        /*0194*/ 	.word	0x00000d30


	//   ....[2]....
        /*0198*/ 	.word	0x00000f60


	//   ....[3]....
        /*019c*/ 	.word	0x00003610


	//   ....[4]....
        /*01a0*/ 	.word	0x00003f80


	//   ....[5]....
        /*01a4*/ 	.word	0x000049d0


	//   ....[6]....
        /*01a8*/ 	.word	0x00004d10


	//   ....[7]....
        /*01ac*/ 	.word	0x00005690


	//   ....[8]....
        /*01b0*/ 	.word	0x00006e20


	//   ....[9]....
        /*01b4*/ 	.word	0x00007020


	//   ....[10]....
        /*01b8*/ 	.word	0x00007050


	//   ....[11]....
        /*01bc*/ 	.word	0x00007080


	//   ....[12]....
        /*01c0*/ 	.word	0x000070a0


	//   ....[13]....
        /*01c4*/ 	.word	0x00007200


	//   ....[14]....
        /*01c8*/ 	.word	0x00007260


	//   ....[15]....
        /*01cc*/ 	.word	0x000072a0


	//   ....[16]....
        /*01d0*/ 	.word	0x000072e0


	//   ....[17]....
        /*01d4*/ 	.word	0x000074e0


	//   ....[18]....
        /*01d8*/ 	.word	0x00007540


	//   ....[19]....
        /*01dc*/ 	.word	0x000075c0


	//   ....[20]....
        /*01e0*/ 	.word	0x000075f0


	//   ....[21]....
        /*01e4*/ 	.word	0x00007750


	//   ....[22]....
        /*01e8*/ 	.word	0x00007780


	//   ....[23]....
        /*01ec*/ 	.word	0x000077c0


	//   ....[24]....
        /*01f0*/ 	.word	0x00007800


	//   ....[25]....
        /*01f4*/ 	.word	0x00007960


	//   ....[26]....
        /*01f8*/ 	.word	0x000079a0


	//   ....[27]....
        /*01fc*/ 	.word	0x00007a30


	//   ....[28]....
        /*0200*/ 	.word	0x00007a70


	//   ....[29]....
        /*0204*/ 	.word	0x00008450


	//   ....[30]....
        /*0208*/ 	.word	0x00008480


	//   ....[31]....
        /*020c*/ 	.word	0x00008490


	//   ....[32]....
        /*0210*/ 	.word	0x000084a0


	//   ....[33]....
        /*0214*/ 	.word	0x000084b0


	//   ....[34]....
        /*0218*/ 	.word	0x000084c0


	//   ....[35]....
        /*021c*/ 	.word	0x000084d0


	//   ....[36]....
        /*0220*/ 	.word	0x000084e0


	//   ....[37]....
        /*0224*/ 	.word	0x000084f0


	//   ....[38]....
        /*0228*/ 	.word	0x00008500


	//   ....[39]....
        /*022c*/ 	.word	0x00008610


	//   ....[40]....
        /*0230*/ 	.word	0x00008650


	//   ....[41]....
        /*0234*/ 	.word	0x00008670


	//   ....[42]....
        /*0238*/ 	.word	0x00008680


	//   ....[43]....
        /*023c*/ 	.word	0x00008780


	//   ....[44]....
        /*0240*/ 	.word	0x000087a0


	//   ....[45]....
        /*0244*/ 	.word	0x000087b0


	//   ....[46]....
        /*0248*/ 	.word	0x000087c0


	//   ....[47]....
        /*024c*/ 	.word	0x000088b0


	//   ....[48]....
        /*0250*/ 	.word	0x000088d0


	//   ....[49]....
        /*0254*/ 	.word	0x000088e0


	//   ....[50]....
        /*0258*/ 	.word	0x000088f0


	//   ....[51]....
        /*025c*/ 	.word	0x000089e0


	//   ....[52]....
        /*0260*/ 	.word	0x00008a00


	//   ....[53]....
        /*0264*/ 	.word	0x00008a10


	//   ....[54]....
        /*0268*/ 	.word	0x00008a20


	//   ....[55]....
        /*026c*/ 	.word	0x00008b20


	//   ....[56]....
        /*0270*/ 	.word	0x00008b60


	//   ....[57]....
        /*0274*/ 	.word	0x00008ba0


	//   ....[58]....
        /*0278*/ 	.word	0x00008bd0


	//   ....[59]....
        /*027c*/ 	.word	0x00008c00


	//   ....[60]....
        /*0280*/ 	.word	0x00008c40


	//   ....[61]....
        /*0284*/ 	.word	0x00008c80


	//   ....[62]....
        /*0288*/ 	.word	0x00008cb0


	//   ....[63]....
        /*028c*/ 	.word	0x00008cd0


	//   ....[64]....
        /*0290*/ 	.word	0x00008d00


	//   ....[65]....
        /*0294*/ 	.word	0x0000d020


	//   ....[66]....
        /*0298*/ 	.word	0x0000d060


	//   ....[67]....
        /*029c*/ 	.word	0x0000d1f0


	//   ....[68]....
        /*02a0*/ 	.word	0x0000d230


	//   ....[69]....
        /*02a4*/ 	.word	0x0000d3c0


	//   ....[70]....
        /*02a8*/ 	.word	0x0000d400


	//   ....[71]....
        /*02ac*/ 	.word	0x0000d4b0


	//   ....[72]....
        /*02b0*/ 	.word	0x0000d4d0


	//   ....[73]....
        /*02b4*/ 	.word	0x0000d500


	//   ....[74]....
        /*02b8*/ 	.word	0x0000d520


	//   ....[75]....
        /*02bc*/ 	.word	0x0000d8f0


	//   ....[76]....
        /*02c0*/ 	.word	0x0000e0f0


	//   ....[77]....
        /*02c4*/ 	.word	0x0000e4f0


	//   ....[78]....
        /*02c8*/ 	.word	0x0000e630


	//   ....[79]....
        /*02cc*/ 	.word	0x0000e680


	//   ....[80]....
        /*02d0*/ 	.word	0x0000e6d0


	//   ....[81]....
        /*02d4*/ 	.word	0x0000e700


	//   ....[82]....
        /*02d8*/ 	.word	0x0000e720


	//   ....[83]....
        /*02dc*/ 	.word	0x0000e840


	//   ....[84]....
        /*02e0*/ 	.word	0x0000e880


	//   ....[85]....
        /*02e4*/ 	.word	0x0000e8d0


	//   ....[86]....
        /*02e8*/ 	.word	0x0000e900


	//   ....[87]....
        /*02ec*/ 	.word	0x0000e920


	//----- nvinfo : EIATTR_EXIT_INSTR_OFFSETS
	.align		4
.L_2823:
        /*02f0*/ 	.byte	0x04, 0x1c
        /*02f2*/ 	.short	(.L_2825 - .L_2824)


	//   ....[0]....
.L_2824:
        /*02f4*/ 	.word	0x0000ea10


	//   ....[1]....
        /*02f8*/ 	.word	0x0000ec00


	//----- nvinfo : EIATTR_MAX_THREADS
	.align		4
.L_2825:
        /*02fc*/ 	.byte	0x04, 0x05
        /*02fe*/ 	.short	(.L_2827 - .L_2826)
.L_2826:
        /*0300*/ 	.word	0x00000020
        /*0304*/ 	.word	0x00000001
        /*0308*/ 	.word	0x00000001


	//----- nvinfo : EIATTR_CRS_STACK_SIZE
	.align		4
.L_2827:
        /*030c*/ 	.byte	0x04, 0x1e
        /*030e*/ 	.short	(.L_2829 - .L_2828)
.L_2828:
        /*0310*/ 	.word	0x00000000


	//----- nvinfo : EIATTR_CBANK_PARAM_SIZE
	.align		4
.L_2829:
        /*0314*/ 	.byte	0x03, 0x19
        /*0316*/ 	.short	0x01f0


	//----- nvinfo : EIATTR_PARAM_CBANK
	.align		4
        /*0318*/ 	.byte	0x04, 0x0a
        /*031a*/ 	.short	(.L_2831 - .L_2830)
	.align		4
.L_2830:
        /*031c*/ 	.word	index@(.nv.constant0._Z25selective_scan_bwd_kernelI32Selective_Scan_bwd_kernel_traitsILi32ELi16ELb1ELb1ELb1ELb1ELb1EN3c108BFloat16ENS1_7complexIfEEEEv12SSMParamsBwd)
        /*0320*/ 	.short	0x0210
        /*0322*/ 	.short	0x01f0


	//----- nvinfo : EIATTR_SW_WAR
	.align		4
.L_2831:
        /*0324*/ 	.byte	0x04, 0x36
        /*0326*/ 	.short	(.L_2833 - .L_2832)
.L_2832:
        /*0328*/ 	.word	0x00000008
.L_2833:


//--------------------- .nv.info._Z25selective_scan_bwd_kernelI32Selective_Scan_bwd_kernel_traitsILi32ELi8ELb0ELb0ELb0ELb0ELb0EN3c108BFloat16ENS1_7complexIfEEEEv12SSMParamsBwd --------------------------
	.section	.nv.info._Z25selective_scan_bwd_kernelI32Selective_Scan_bwd_kernel_traitsILi32ELi8ELb0ELb0ELb0ELb0ELb0EN3c108BFloat16ENS1_7complexIfEEEEv12SSMParamsBwd,"",@"SHT_CUDA_INFO"
	.sectionflags	@""
	.align	4


	//----- nvinfo : EIATTR_CUDA_API_VERSION
	.align		4
        /*0000*/ 	.byte	0x04, 0x37
        /*0002*/ 	.short	(.L_2835 - .L_2834)
.L_2834:
        /*0004*/ 	.word	0x00000082


	//----- nvinfo : EIATTR_KPARAM_INFO
	.align		4
.L_2835:
        /*0008*/ 	.byte	0x04, 0x17
        /*000a*/ 	.short	(.L_2837 - .L_2836)
.L_2836:
        /*000c*/ 	.word	0x00000000
        /*0010*/ 	.short	0x0000
        /*0012*/ 	.short	0x0000
        /*0014*/ 	.byte	0x00, 0xf0, 0xc1, 0x07


	//----- nvinfo : EIATTR_SPARSE_MMA_MASK
	.align		4
.L_2837:
        /*0018*/ 	.byte	0x03, 0x50
        /*001a*/ 	.short	0x0000


	//----- nvinfo : EIATTR_MAXREG_COUNT
	.align		4
        /*001c*/ 	.byte	0x03, 0x1b
        /*001e*/ 	.short	0x00ff


	//----- nvinfo : EIATTR_NUM_BARRIERS
	.align		4
        /*0020*/ 	.byte	0x02, 0x4c
        /*0022*/ 	.byte	0x01
	.zero		1


	//----- nvinfo : EIATTR_MERCURY_ISA_VERSION
	.align		4
        /*0024*/ 	.byte	0x03, 0x5f
        /*0026*/ 	.short	0x0101


	//----- nvinfo : EIATTR_COOP_GROUP_MASK_REGIDS
	.align		4
        /*0028*/ 	.byte	0x04, 0x29
        /*002a*/ 	.short	(.L_2839 - .L_2838)


	//   ....[0]....
.L_2838:
        /*002c*/ 	.word	0xffffffff


	//   ....[1]....
        /*0030*/ 	.word	0xffffffff


	//   ....[2]....
        /*0034*/ 	.word	0xffffffff


	//   ....[3]....
        /*0038*/ 	.word	0xffffffff


	//   ....[4]....
        /*003c*/ 	.word	0xffffffff


	//   ....[5]....
        /*0040*/ 	.word	0xffffffff


	//   ....[6]....
        /*0044*/ 	.word	0xffffffff


	//   ....[7]....
        /*0048*/ 	.word	0xffffffff


	//   ....[8]....
        /*004c*/ 	.word	0xffffffff


	//   ....[9]....
        /*0050*/ 	.word	0xffffffff


	//   ....[10]....
        /*0054*/ 	.word	0xffffffff


	//   ....[11]....
        /*0058*/ 	.word	0xffffffff


	//   ....[12]....
        /*005c*/ 	.word	0xffffffff


	//   ....[13]....
        /*0060*/ 	.word	0xffffffff


	//   ....[14]....
        /*0064*/ 	.word	0xffffffff


	//   ....[15]....
        /*0068*/ 	.word	0xffffffff


	//   ....[16]....
        /*006c*/ 	.word	0xffffffff


	//   ....[17]....
        /*0070*/ 	.word	0xffffffff


	//   ....[18]....
        /*0074*/ 	.word	0xffffffff


	//   ....[19]....
        /*0078*/ 	.word	0xffffffff


	//   ....[20]....
        /*007c*/ 	.word	0xffffffff


	//   ....[21]....
        /*0080*/ 	.word	0xffffffff


	//   ....[22]....
        /*0084*/ 	.word	0xffffffff


	//   ....[23]....
        /*0088*/ 	.word	0xffffffff


	//   ....[24]....
        /*008c*/ 	.word	0xffffffff


	//   ....[25]....
        /*0090*/ 	.word	0xffffffff


	//   ....[26]....
        /*0094*/ 	.word	0xffffffff


	//   ....[27]....
        /*0098*/ 	.word	0xffffffff


	//   ....[28]....
        /*009c*/ 	.word	0xffffffff


	//   ....[29]....
        /*00a0*/ 	.word	0xffffffff


	//   ....[30]....
        /*00a4*/ 	.word	0xffffffff


	//   ....[31]....
        /*00a8*/ 	.word	0xffffffff


	//   ....[32]....
        /*00ac*/ 	.word	0xffffffff


	//   ....[33]....
        /*00b0*/ 	.word	0xffffffff


	//   ....[34]....
        /*00b4*/ 	.word	0xffffffff


	//   ....[35]....
        /*00b8*/ 	.word	0xffffffff


	//   ....[36]....
        /*00bc*/ 	.word	0xffffffff


	//   ....[37]....
        /*00c0*/ 	.word	0xffffffff


	//   ....[38]....
        /*00c4*/ 	.word	0xffffffff


	//   ....[39]....
        /*00c8*/ 	.word	0xffffffff


	//   ....[40]....
        /*00cc*/ 	.word	0xffffffff


	//   ....[41]....
        /*00d0*/ 	.word	0xffffffff


	//   ....[42]....
        /*00d4*/ 	.word	0xffffffff


	//   ....[43]....
        /*00d8*/ 	.word	0xffffffff


	//   ....[44]....
        /*00dc*/ 	.word	0xffffffff


	//   ....[45]....
        /*00e0*/ 	.word	0xffffffff


	//   ....[46]....
        /*00e4*/ 	.word	0xffffffff


	//   ....[47]....
        /*00e8*/ 	.word	0xffffffff


	//   ....[48]....
        /*00ec*/ 	.word	0xffffffff


	//   ....[49]....
        /*00f0*/ 	.word	0xffffffff


	//   ....[50]....
        /*00f4*/ 	.word	0xffffffff


	//   ....[51]....
        /*00f8*/ 	.word	0xffffffff


	//   ....[52]....
        /*00fc*/ 	.word	0xffffffff


	//   ....[53]....
        /*0100*/ 	.word	0xffffffff


	//   ....[54]....
        /*0104*/ 	.word	0xffffffff


	//   ....[55]....
        /*0108*/ 	.word	0xffffffff


	//   ....[56]....
        /*010c*/ 	.word	0xffffffff


	//   ....[57]....
        /*0110*/ 	.word	0xffffffff


	//   ....[58]....
        /*0114*/ 	.word	0xffffffff


	//   ....[59]....
        /*0118*/ 	.word	0xffffffff


	//   ....[60]....
        /*011c*/ 	.word	0xffffffff


	//   ....[61]....
        /*0120*/ 	.word	0xffffffff


	//   ....[62]....
        /*0124*/ 	.word	0xffffffff


	//   ....[63]....
        /*0128*/ 	.word	0xffffffff


	//   ....[64]....
        /*012c*/ 	.word	0xffffffff


	//   ....[65]....
        /*0130*/ 	.word	0xffffffff


	//   ....[66]....
        /*0134*/ 	.word	0xffffffff


	//   ....[67]....
        /*0138*/ 	.word	0xffffffff


	//   ....[68]....
        /*013c*/ 	.word	0xffffffff


	//   ....[69]....
        /*0140*/ 	.word	0xffffffff


	//   ....[70]....
        /*0144*/ 	.word	0xffffffff


	//   ....[71]....
        /*0148*/ 	.word	0xffffffff


	//   ....[72]....
        /*014c*/ 	.word	0xffffffff


	//   ....[73]....
        /*0150*/ 	.word	0xffffffff


	//   ....[74]....
        /*0154*/ 	.word	0xffffffff


	//   ....[75]....
        /*0158*/ 	.word	0xffffffff


	//   ....[76]....
        /*015c*/ 	.word	0xffffffff


	//   ....[77]....
        /*0160*/ 	.word	0xffffffff


	//   ....[78]....
        /*0164*/ 	.word	0xffffffff


	//   ....[79]....
        /*0168*/ 	.word	0xffffffff


	//   ....[80]....
        /*016c*/ 	.word	0xffffffff


	//   ....[81]....
        /*0170*/ 	.word	0xffffffff


	//   ....[82]....
        /*0174*/ 	.word	0xffffffff


	//   ....[83]....
        /*0178*/ 	.word	0xffffffff


	//   ....[84]....
        /*017c*/ 	.word	0xffffffff


	//   ....[85]....
        /*0180*/ 	.word	0xffffffff


	//   ....[86]....
        /*0184*/ 	.word	0xffffffff


	//   ....[87]....
        /*0188*/ 	.word	0xffffffff


	//   ....[88]....
        /*018c*/ 	.word	0xffffffff


	//   ....[89]....
        /*0190*/ 	.word	0xffffffff


	//   ....[90]....
        /*0194*/ 	.word	0xffffffff


	//----- nvinfo : EIATTR_COOP_GROUP_INSTR_OFFSETS
	.align		4
.L_2839:
        /*0198*/ 	.byte	0x04, 0x28
        /*019a*/ 	.short	(.L_2841 - .L_2840)


	//   ....[0]....
.L_2840:
        /*019c*/ 	.word	0x00000bf0


	//   ....[1]....
        /*01a0*/ 	.word	0x00000e90


	//   ....[2]....
        /*01a4*/ 	.word	0x00001150


	//   ....[3]....
        /*01a8*/ 	.word	0x00002280


	//   ....[4]....
        /*01ac*/ 	.word	0x000022c0


	//   ....[5]....
        /*01b0*/ 	.word	0x00002300


	//   ....[6]....
        /*01b4*/ 	.word	0x00002340


	//   ....[7]....
        /*01b8*/ 	.word	0x00002380


	//   ....[8]....
        /*01bc*/ 	.word	0x00002470


	//   ....[9]....
        /*01c0*/ 	.word	0x000024a0


	//   ....[10]....
        /*01c4*/ 	.word	0x000024e0


	//   ....[11]....
        /*01c8*/ 	.word	0x00002520


	//   ....[12]....
        /*01cc*/ 	.word	0x00002660


	//   ....[13]....
        /*01d0*/ 	.word	0x000026a0


	//   ....[14]....
        /*01d4*/ 	.word	0x000026e0


	//   ....[15]....
        /*01d8*/ 	.word	0x00002720


	//   ....[16]....
        /*01dc*/ 	.word	0x000028e0


	//   ....[17]....
        /*01e0*/ 	.word	0x00002920


	//   ....[18]....
        /*01e4*/ 	.word	0x00002960


	//   ....[19]....
        /*01e8*/ 	.word	0x000029a0


	//   ....[20]....
        /*01ec*/ 	.word	0x00002b50


	//   ....[21]....
        /*01f0*/ 	.word	0x00002b90


	//   ....[22]....
        /*01f4*/ 	.word	0x00002bd0


	//   ....[23]....
        /*01f8*/ 	.word	0x00002c10


	//   ....[24]....
        /*01fc*/ 	.word	0x00002d90


	//   ....[25]....
        /*0200*/ 	.word	0x00002de0


	//   ....[26]....
        /*0204*/ 	.word	0x00002e20


	//   ....[27]....
        /*0208*/ 	.word	0x00002e30


	//   ....[28]....
        /*020c*/ 	.word	0x00002e40


	//   ....[29]....
        /*0210*/ 	.word	0x00002e50


	//   ....[30]....
        /*0214*/ 	.word	0x00002e60


	//   ....[31]....
        /*0218*/ 	.word	0x00002e70


	//   ....[32]....
        /*021c*/ 	.word	0x00002e80


	//   ....[33]....
        /*0220*/ 	.word	0x00002f60


	//   ....[34]....
        /*0224*/ 	.word	0x00002f80


	//   ....[35]....
        /*0228*/ 	.word	0x00002f90


	//   ....[36]....
        /*022c*/ 	.word	0x00002fa0


	//   ....[37]....
        /*0230*/ 	.word	0x00003080


	//   ....[38]....
        /*0234*/ 	.word	0x000030a0


	//   ....[39]....
        /*0238*/ 	.word	0x000030b0


	//   ....[40]....
        /*023c*/ 	.word	0x000030c0


	//   ....[41]....
        /*0240*/ 	.word	0x000031a0


	//   ....[42]....
        /*0244*/ 	.word	0x000031c0


	//   ....[43]....
        /*0248*/ 	.word	0x000031d0


	//   ....[44]....
        /*024c*/ 	.word	0x000031e0


	//   ....[45]....
        /*0250*/ 	.word	0x000032c0


	//   ....[46]....
        /*0254*/ 	.word	0x000032e0


	//   ....[47]....
        /*0258*/ 	.word	0x000032f0


	//   ....[48]....
        /*025c*/ 	.word	0x00003300


	//   ....[49]....
        /*0260*/ 	.word	0x000033e0


	//   ....[50]....
        /*0264*/ 	.word	0x00003420


	//   ....[51]....
        /*0268*/ 	.word	0x00003460


	//   ....[52]....
        /*026c*/ 	.word	0x000034a0


	//   ....[53]....
        /*0270*/ 	.word	0x000034d0


	//   ....[54]....
        /*0274*/ 	.word	0x000034e0


	//   ....[55]....
        /*0278*/ 	.word	0x000034f0


	//   ....[56]....
        /*027c*/ 	.word	0x00003510


	//   ....[57]....
        /*0280*/ 	.word	0x00003530


	//   ....[58]....
        /*0284*/ 	.word	0x00003560


	//   ....[59]....
        /*0288*/ 	.word	0x000041a0


	//   ....[60]....
        /*028c*/ 	.word	0x000041e0


	//   ....[61]....
        /*0290*/ 	.word	0x00004220


	//   ....[62]....
        /*0294*/ 	.word	0x00004260


	//   ....[63]....
        /*0298*/ 	.word	0x000042c0


	//   ....[64]....
        /*029c*/ 	.word	0x000042f0


	//   ....[65]....
        /*02a0*/ 	.word	0x00004320


	//   ....[66]....
        /*02a4*/ 	.word	0x00004360


	//   ....[67]....
        /*02a8*/ 	.word	0x00004430


	//   ....[68]....
        /*02ac*/ 	.word	0x00004470


	//   ....[69]....
        /*02b0*/ 	.word	0x000044b0


	//   ....[70]....
        /*02b4*/ 	.word	0x000044f0


	//   ....[71]....
        /*02b8*/ 	.word	0x00004600


	//   ....[72]....
        /*02bc*/ 	.word	0x00004640


	//   ....[73]....
        /*02c0*/ 	.word	0x00004680


	//   ....[74]....
        /*02c4*/ 	.word	0x000046c0


	//   ....[75]....
        /*02c8*/ 	.word	0x000047d0


	//   ....[76]....
        /*02cc*/ 	.word	0x00004810


	//   ....[77]....
        /*02d0*/ 	.word	0x00004850


	//   ....[78]....
        /*02d4*/ 	.word	0x00004890


	//   ....[79]....
        /*02d8*/ 	.word	0x00004d70


	//   ....[80]....
        /*02dc*/ 	.word	0x000052a0


	//   ....[81]....
        /*02e0*/ 	.word	0x00005740


	//   ....[82]....
        /*02e4*/ 	.word	0x00005790


	//   ....[83]....
        /*02e8*/ 	.word	0x000057e0


	//   ....[84]....
        /*02ec*/ 	.word	0x00005810


	//   ....[85]....
        /*02f0*/ 	.word	0x00005830


	//   ....[86]....
        /*02f4*/ 	.word	0x00005910


	//   ....[87]....
        /*02f8*/ 	.word	0x00005950


	//   ....[88]....
        /*02fc*/ 	.word	0x000059a0


	//   ....[89]....
        /*0300*/ 	.word	0x000059d0


	//   ....[90]....
        /*0304*/ 	.word	0x000059f0


	//----- nvinfo : EIATTR_EXIT_INSTR_OFFSETS
	.align		4
.L_2841:
        /*0308*/ 	.byte	0x04, 0x1c
        /*030a*/ 	.short	(.L_2843 - .L_2842)


	//   ....[0]....
.L_2842:
        /*030c*/ 	.word	0x00005ac0


	//   ....[1]....
        /*0310*/ 	.word	0x00006150


	//----- nvinfo : EIATTR_MAX_THREADS
	.align		4
.L_2843:
        /*0314*/ 	.byte	0x04, 0x05
        /*0316*/ 	.short	(.L_2845 - .L_2844)
.L_2844:
        /*0318*/ 	.word	0x00000020
        /*031c*/ 	.word	0x00000001
        /*0320*/ 	.word	0x00000001


	//----- nvinfo : EIATTR_CRS_STACK_SIZE
	.align		4
.L_2845:
        /*0324*/ 	.byte	0x04, 0x1e
        /*0326*/ 	.short	(.L_2847 - .L_2846)
.L_2846:
        /*0328*/ 	.word	0x00000000


	//----- nvinfo : EIATTR_CBANK_PARAM_SIZE
	.align		4
.L_2847:
        /*032c*/ 	.byte	0x03, 0x19
        /*032e*/ 	.short	0x01f0


	//----- nvinfo : EIATTR_PARAM_CBANK
	.align		4
        /*0330*/ 	.byte	0x04, 0x0a
        /*0332*/ 	.short	(.L_2849 - .L_2848)
	.align		4
.L_2848:
        /*0334*/ 	.word	index@(.nv.constant0._Z25selective_scan_bwd_kernelI32Selective_Scan_bwd_kernel_traitsILi32ELi8ELb0ELb0ELb0ELb0ELb0EN3c108BFloat16ENS1_7complexIfEEEEv12SSMParamsBwd)
        /*0338*/ 	.short	0x0210
        /*033a*/ 	.short	0x01f0


	//----- nvinfo : EIATTR_SW_WAR
	.align		4
.L_2849:
        /*033c*/ 	.byte	0x04, 0x36
        /*033e*/ 	.short	(.L_2851 - .L_2850)
.L_2850:
        /*0340*/ 	.word	0x00000008
.L_2851:


//--------------------- .nv.info._Z25selective_scan_bwd_kernelI32Selective_Scan_bwd_kernel_traitsILi32ELi8ELb0ELb0ELb0ELb0ELb1EN3c108BFloat16ENS1_7complexIfEEEEv12SSMParamsBwd --------------------------
	.section	.nv.info._Z25selective_scan_bwd_kernelI32Selective_Scan_bwd_kernel_traitsILi32ELi8ELb0ELb0ELb0ELb0ELb1EN3c108BFloat16ENS1_7complexIfEEEEv12SSMParamsBwd,"",@"SHT_CUDA_INFO"
	.sectionflags	@""
	.align	4


	//----- nvinfo : EIATTR_CUDA_API_VERSION
	.align		4
        /*0000*/ 	.byte	0x04, 0x37
        /*0002*/ 	.short	(.L_2853 - .L_2852)
.L_2852:
        /*0004*/ 	.word	0x00000082


	//----- nvinfo : EIATTR_KPARAM_INFO
	.align		4
.L_2853:
        /*0008*/ 	.byte	0x04, 0x17
        /*000a*/ 	.short	(.L_2855 - .L_2854)
.L_2854:
        /*000c*/ 	.word	0x00000000
        /*0010*/ 	.short	0x0000
        /*0012*/ 	.short	0x0000
        /*0014*/ 	.byte	0x00, 0xf0, 0xc1, 0x07


	//----- nvinfo : EIATTR_SPARSE_MMA_MASK
	.align		4
.L_2855:
        /*0018*/ 	.byte	0x03, 0x50
        /*001a*/ 	.short	0x0000


	//----- nvinfo : EIATTR_MAXREG_COUNT
	.align		4
        /*001c*/ 	.byte	0x03, 0x1b
        /*001e*/ 	.short	0x00ff


	//----- nvinfo : EIATTR_NUM_BARRIERS
	.align		4
        /*0020*/ 	.byte	0x02, 0x4c
        /*0022*/ 	.byte	0x01
	.zero		1


	//----- nvinfo : EIATTR_MERCURY_ISA_VERSION
	.align		4
        /*0024*/ 	.byte	0x03, 0x5f
        /*0026*/ 	.short	0x0101


	//----- nvinfo : EIATTR_COOP_GROUP_MASK_REGIDS
	.align		4
        /*0028*/ 	.byte	0x04, 0x29
        /*002a*/ 	.short	(.L_2857 - .L_2856)


	//   ....[0]....
.L_2856:
        /*002c*/ 	.word	0xffffffff


	//   ....[1]....
        /*0030*/ 	.word	0xffffffff


	//   ....[2]....
        /*0034*/ 	.word	0xffffffff


	//   ....[3]....
        /*0038*/ 	.word	0xffffffff


	//   ....[4]....
        /*003c*/ 	.word	0xffffffff


	//   ....[5]....
        /*0040*/ 	.word	0xffffffff


	//   ....[6]....
        /*0044*/ 	.word	0xffffffff


	//   ....[7]....
        /*0048*/ 	.word	0xffffffff


	//   ....[8]....
        /*004c*/ 	.word	0xffffffff


	//   ....[9]....
        /*0050*/ 	.word	0xffffffff


	//   ....[10]....
        /*0054*/ 	.word	0xffffffff


	//   ....[11]....
        /*0058*/ 	.word	0xffffffff


	//   ....[12]....
        /*005c*/ 	.word	0xffffffff


	//   ....[13]....
        /*0060*/ 	.word	0xffffffff


	//   ....[14]....
        /*0064*/ 	.word	0xffffffff


	//   ....[15]....
        /*0068*/ 	.word	0xffffffff


	//   ....[16]....
        /*006c*/ 	.word	0xffffffff


	//   ....[17]....
        /*0070*/ 	.word	0xffffffff


	//   ....[18]....
        /*0074*/ 	.word	0xffffffff


	//   ....[19]....
        /*0078*/ 	.word	0xffffffff


	//   ....[20]....
        /*007c*/ 	.word	0xffffffff


	//   ....[21]....
        /*0080*/ 	.word	0xffffffff


	//   ....[22]....
        /*0084*/ 	.word	0xffffffff


	//   ....[23]....
        /*0088*/ 	.word	0xffffffff


	//   ....[24]....
        /*008c*/ 	.word	0xffffffff


	//   ....[25]....
        /*0090*/ 	.word	0xffffffff


	//   ....[26]....
        /*0094*/ 	.word	0xffffffff


	//   ....[27]....
        /*0098*/ 	.word	0xffffffff


	//   ....[28]....
        /*009c*/ 	.word	0xffffffff


	//   ....[29]....
        /*00a0*/ 	.word	0xffffffff


	//   ....[30]....
        /*00a4*/ 	.word	0xffffffff


	//   ....[31]....
        /*00a8*/ 	.word	0xffffffff


	//   ....[32]....
        /*00ac*/ 	.word	0xffffffff


	//   ....[33]....
        /*00b0*/ 	.word	0xffffffff


	//   ....[34]....
        /*00b4*/ 	.word	0xffffffff


	//   ....[35]....
        /*00b8*/ 	.word	0xffffffff


	//   ....[36]....
        /*00bc*/ 	.word	0xffffffff


	//   ....[37]....
        /*00c0*/ 	.word	0xffffffff


	//   ....[38]....
        /*00c4*/ 	.word	0xffffffff


	//   ....[39]....
        /*00c8*/ 	.word	0xffffffff


	//   ....[40]....
        /*00cc*/ 	.word	0xffffffff


	//   ....[41]....
        /*00d0*/ 	.word	0xffffffff


	//   ....[42]....
        /*00d4*/ 	.word	0xffffffff


	//   ....[43]....
        /*00d8*/ 	.word	0xffffffff


	//   ....[44]....
        /*00dc*/ 	.word	0xffffffff


	//   ....[45]....
        /*00e0*/ 	.word	0xffffffff


	//   ....[46]....
        /*00e4*/ 	.word	0xffffffff


	//   ....[47]....
        /*00e8*/ 	.word	0xffffffff


	//   ....[48]....
        /*00ec*/ 	.word	0xffffffff


	//   ....[49]....
        /*00f0*/ 	.word	0xffffffff


	//   ....[50]....
        /*00f4*/ 	.word	0xffffffff


	//   ....[51]....
        /*00f8*/ 	.word	0xffffffff


	//   ....[52]....
        /*00fc*/ 	.word	0xffffffff


	//   ....[53]....
        /*0100*/ 	.word	0xffffffff


	//   ....[54]....
        /*0104*/ 	.word	0xffffffff


	//   ....[55]....
        /*0108*/ 	.word	0xffffffff


	//   ....[56]....
        /*010c*/ 	.word	0xffffffff


	//   ....[57]....
        /*0110*/ 	.word	0xffffffff


	//   ....[58]....
        /*0114*/ 	.word	0xffffffff


	//   ....[59]....
        /*0118*/ 	.word	0xffffffff


	//   ....[60]....
        /*011c*/ 	.word	0xffffffff


	//   ....[61]....
        /*0120*/ 	.word	0xffffffff


	//   ....[62]....
        /*0124*/ 	.word	0xffffffff


	//   ....[63]....
        /*0128*/ 	.word	0xffffffff


	//   ....[64]....
        /*012c*/ 	.word	0xffffffff


	//   ....[65]....
        /*0130*/ 	.word	0xffffffff


	//   ....[66]....
        /*0134*/ 	.word	0xffffffff


	//   ....[67]....
        /*0138*/ 	.word	0xffffffff


	//   ....[68]....
        /*013c*/ 	.word	0xffffffff


	//   ....[69]....
        /*0140*/ 	.word	0xffffffff


	//   ....[70]....
        /*0144*/ 	.word	0xffffffff


	//   ....[71]....
        /*0148*/ 	.word	0xffffffff


	//   ....[72]....
        /*014c*/ 	.word	0xffffffff


	//   ....[73]....
        /*0150*/ 	.word	0xffffffff


	//   ....[74]....
        /*0154*/ 	.word	0xffffffff


	//   ....[75]....
        /*0158*/ 	.word	0xffffffff


	//   ....[76]....
        /*015c*/ 	.word	0xffffffff


	//   ....[77]....
        /*0160*/ 	.word	0xffffffff


	//   ....[78]....
        /*0164*/ 	.word	0xffffffff


	//   ....[79]....
        /*0168*/ 	.word	0xffffffff


	//   ....[80]....
        /*016c*/ 	.word	0xffffffff


	//   ....[81]....
        /*0170*/ 	.word	0xffffffff


	//   ....[82]....
        /*0174*/ 	.word	0xffffffff


	//   ....[83]....
        /*0178*/ 	.word	0xffffffff


	//   ....[84]....
        /*017c*/ 	.word	0xffffffff


	//   ....[85]....
        /*0180*/ 	.word	0xffffffff


	//   ....[86]....
        /*0184*/ 	.word	0xffffffff


	//   ....[87]....
        /*0188*/ 	.word	0xffffffff


	//   ....[88]....
        /*018c*/ 	.word	0xffffffff


	//   ....[89]....
        /*0190*/ 	.word	0xffffffff


	//   ....[90]....
        /*0194*/ 	.word	0xffffffff


	//   ....[91]....
        /*0198*/ 	.word	0xffffffff


	//   ....[92]....
        /*019c*/ 	.word	0xffffffff


	//   ....[93]....
        /*01a0*/ 	.word	0xffffffff


	//   ....[94]....
        /*01a4*/ 	.word	0xffffffff


	//----- nvinfo : EIATTR_COOP_GROUP_INSTR_OFFSETS
	.align		4
.L_2857:
        /*01a8*/ 	.byte	0x04, 0x28
        /*01aa*/ 	.short	(.L_2859 - .L_2858)


	//   ....[0]....
.L_2858:
        /*01ac*/ 	.word	0x00000be0


	//   ....[1]....
        /*01b0*/ 	.word	0x00000ee0


	//   ....[2]....
        /*01b4*/ 	.word	0x00001370


	//   ....[3]....
        /*01b8*/ 	.word	0x000016b0


	//   ....[4]....
        /*01bc*/ 	.word	0x00001a60


	//   ....[5]....
        /*01c0*/ 	.word	0x00002050


	//   ....[6]....
        /*01c4*/ 	.word	0x00002800


	//   ....[7]....
        /*01c8*/ 	.word	0x00003be0


	//   ....[8]....
        /*01cc*/ 	.word	0x00003c20


	//   ....[9]....
        /*01d0*/ 	.word	0x00003c60


	//   ....[10]....
        /*01d4*/ 	.word	0x00003ca0


	//   ....[11]....
        /*01d8*/ 	.word	0x00003ce0


	//   ....[12]....
        /*01dc*/ 	.word	0x00003de0


	//   ....[13]....
        /*01e0*/ 	.word	0x00003e10


	//   ....[14]....
        /*01e4*/ 	.word	0x00003e40


	//   ....[15]....
        /*01e8*/ 	.word	0x00003e70


	//   ....[16]....
        /*01ec*/ 	.word	0x00003f80


	//   ....[17]....
        /*01f0*/ 	.word	0x00003fc0


	//   ....[18]....
        /*01f4*/ 	.word	0x00004000


	//   ....[19]....
        /*01f8*/ 	.word	0x00004040


	//   ....[20]....
        /*01fc*/ 	.word	0x00004220


	//   ....[21]....
        /*0200*/ 	.word	0x00004260


	//   ....[22]....
        /*0204*/ 	.word	0x000042a0


	//   ....[23]....
        /*0208*/ 	.word	0x000042e0


	//   ....[24]....
        /*020c*/ 	.word	0x000044c0


	//   ....[25]....
        /*0210*/ 	.word	0x00004500


	//   ....[26]....
        /*0214*/ 	.word	0x00004540


	//   ....[27]....
        /*0218*/ 	.word	0x00004580


	//   ....[28]....
        /*021c*/ 	.word	0x00004710


	//   ....[29]....
        /*0220*/ 	.word	0x00004750


	//   ....[30]....
        /*0224*/ 	.word	0x00004760


	//   ....[31]....
        /*0228*/ 	.word	0x00004770


	//   ....[32]....
        /*022c*/ 	.word	0x00004780


	//   ....[33]....
        /*0230*/ 	.word	0x00004790


	//   ....[34]....
        /*0234*/ 	.word	0x000047a0


	//   ....[35]....
        /*0238*/ 	.word	0x000047b0


	//   ....[36]....
        /*023c*/ 	.word	0x000047c0


	//   ....[37]....
        /*0240*/ 	.word	0x000048a0


	//   ....[38]....
        /*0244*/ 	.word	0x000048c0


	//   ....[39]....
        /*0248*/ 	.word	0x000048d0


	//   ....[40]....
        /*024c*/ 	.word	0x000048e0


	//   ....[41]....
        /*0250*/ 	.word	0x000049c0


	//   ....[42]....
        /*0254*/ 	.word	0x000049e0


	//   ....[43]....
        /*0258*/ 	.word	0x000049f0


	//   ....[44]....
        /*025c*/ 	.word	0x00004a00


	//   ....[45]....
        /*0260*/ 	.word	0x00004ae0


	//   ....[46]....
        /*0264*/ 	.word	0x00004b00


	//   ....[47]....
        /*0268*/ 	.word	0x00004b10


	//   ....[48]....
        /*026c*/ 	.word	0x00004b20


	//   ....[49]....
        /*0270*/ 	.word	0x00004c00


	//   ....[50]....
        /*0274*/ 	.word	0x00004c20


	//   ....[51]....
        /*0278*/ 	.word	0x00004c30


	//   ....[52]....
        /*027c*/ 	.word	0x00004c40


	//   ....[53]....
        /*0280*/ 	.word	0x00004d20


	//   ....[54]....
        /*0284*/ 	.word	0x00004d60


	//   ....[55]....
        /*0288*/ 	.word	0x00004da0


	//   ....[56]....
        /*028c*/ 	.word	0x00004de0


	//   ....[57]....
        /*0290*/ 	.word	0x00004e20


	//   ....[58]....
        /*0294*/ 	.word	0x00004e50


	//   ....[59]....
        /*0298*/ 	.word	0x00004e70


	//   ....[60]....
        /*029c*/ 	.word	0x00004ea0


	//   ....[61]....
        /*02a0*/ 	.word	0x00004ec0


	//   ....[62]....
        /*02a4*/ 	.word	0x00004ef0


	//   ....[63]....
        /*02a8*/ 	.word	0x00005aa0


	//   ....[64]....
        /*02ac*/ 	.word	0x00005ae0


	//   ....[65]....
        /*02b0*/ 	.word	0x00005b20


	//   ....[66]....
        /*02b4*/ 	.word	0x00005b60


	//   ....[67]....
        /*02b8*/ 	.word	0x00005c20


	//   ....[68]....
        /*02bc*/ 	.word	0x00005c40


	//   ....[69]....
        /*02c0*/ 	.word	0x00005c60


	//   ....[70]....
        /*02c4*/ 	.word	0x00005c70


	//   ....[71]....
        /*02c8*/ 	.word	0x00005cb0


	//   ....[72]....
        /*02cc*/ 	.word	0x00005ce0


	//   ....[73]....
        /*02d0*/ 	.word	0x00005d20


	//   ....[74]....
        /*02d4*/ 	.word	0x00005d60


	//   ....[75]....
        /*02d8*/ 	.word	0x00005e60


	//   ....[76]....
        /*02dc*/ 	.word	0x00005ea0


	//   ....[77]....
        /*02e0*/ 	.word	0x00005ed0


	//   ....[78]....
        /*02e4*/ 	.word	0x00005f10


	//   ....[79]....
        /*02e8*/ 	.word	0x00006050


	//   ....[80]....
        /*02ec*/ 	.word	0x00006090


	//   ....[81]....
        /*02f0*/ 	.word	0x000060d0


	//   ....[82]....
        /*02f4*/ 	.word	0x00006110


	//   ....[83]....
        /*02f8*/ 	.word	0x00006640


	//   ....[84]....
        /*02fc*/ 	.word	0x00006c10


	//   ....[85]....
        /*0300*/ 	.word	0x000070a0


	//   ....[86]....
        /*0304*/ 	.word	0x000070f0


	//   ....[87]....
        /*0308*/ 	.word	0x00007140


	//   ....[88]....
        /*030c*/ 	.word	0x00007170


	//   ....[89]....
        /*0310*/ 	.word	0x00007190


	//   ....[90]....
        /*0314*/ 	.word	0x00007270


	//   ....[91]....
        /*0318*/ 	.word	0x000072b0


	//   ....[92]....
        /*031c*/ 	.word	0x00007300


	//   ....[93]....
        /*0320*/ 	.word	0x00007330


	//   ....[94]....
        /*0324*/ 	.word	0x00007350


	//----- nvinfo : EIATTR_EXIT_INSTR_OFFSETS
	.align		4
.L_2859:
        /*0328*/ 	.byte	0x04, 0x1c
        /*032a*/ 	.short	(.L_2861 - .L_2860)


	//   ....[0]....
.L_2860:
        /*032c*/ 	.word	0x00007420


	//   ....[1]....
        /*0330*/ 	.word	0x00007ab0


	//----- nvinfo : EIATTR_MAX_THREADS
	.align		4
.L_2861:
        /*0334*/ 	.byte	0x04, 0x05
        /*0336*/ 	.short	(.L_2863 - .L_2862)
.L_2862:
        /*0338*/ 	.word	0x00000020
        /*033c*/ 	.word	0x00000001
        /*0340*/ 	.word	0x00000001


	//----- nvinfo : EIATTR_CRS_STACK_SIZE
	.align		4
.L_2863:
        /*0344*/ 	.byte	0x04, 0x1e
        /*0346*/ 	.short	(.L_2865 - .L_2864)
.L_2864:
        /*0348*/ 	.word	0x00000000


	//----- nvinfo : EIATTR_CBANK_PARAM_SIZE
	.align		4
.L_2865:
        /*034c*/ 	.byte	0x03, 0x19
        /*034e*/ 	.short	0x01f0


	//----- nvinfo : EIATTR_PARAM_CBANK
	.align		4
        /*0350*/ 	.byte	0x04, 0x0a
        /*0352*/ 	.short	(.L_2867 - .L_2866)
	.align		4
.L_2866:
        /*0354*/ 	.word	index@(.nv.constant0._Z25selective_scan_bwd_kernelI32Selective_Scan_bwd_kernel_traitsILi32ELi8ELb0ELb0ELb0ELb0ELb1EN3c108BFloat16ENS1_7complexIfEEEEv12SSMParamsBwd)
        /*0358*/ 	.short	0x0210
        /*035a*/ 	.short	0x01f0


	//----- nvinfo : EIATTR_SW_WAR
	.align		4
.L_2867:
        /*035c*/ 	.byte	0x04, 0x36
        /*035e*/ 	.short	(.L_2869 - .L_2868)
.L_2868:
        /*0360*/ 	.word	0x00000008
.L_2869:


//--------------------- .nv.info._Z25selective_scan_bwd_kernelI32Selective_Scan_bwd_kernel_traitsILi32ELi8ELb0ELb0ELb0ELb1ELb0EN3c108BFloat16ENS1_7complexIfEEEEv12SSMParamsBwd --------------------------
	.section	.nv.info._Z25selective_scan_bwd_kernelI32Selective_Scan_bwd_kernel_traitsILi32ELi8ELb0ELb0ELb0ELb1ELb0EN3c108BFloat16ENS1_7complexIfEEEEv12SSMParamsBwd,"",@"SHT_CUDA_INFO"
	.sectionflags	@""
	.align	4


	//----- nvinfo : EIATTR_CUDA_API_VERSION
	.align		4
        /*0000*/ 	.byte	0x04, 0x37
        /*0002*/ 	.short	(.L_2871 - .L_2870)
.L_2870:
        /*0004*/ 	.word	0x00000082


	//----- nvinfo : EIATTR_KPARAM_INFO
	.align		4
.L_2871:
        /*0008*/ 	.byte	0x04, 0x17
        /*000a*/ 	.short	(.L_2873 - .L_2872)
.L_2872:
        /*000c*/ 	.word	0x00000000
        /*0010*/ 	.short	0x0000
        /*0012*/ 	.short	0x0000
        /*0014*/ 	.byte	0x00, 0xf0, 0xc1, 0x07


	//----- nvinfo : EIATTR_SPARSE_MMA_MASK
	.align		4
.L_2873:
        /*0018*/ 	.byte	0x03, 0x50
        /*001a*/ 	.short	0x0000


	//----- nvinfo : EIATTR_MAXREG_COUNT
	.align		4
        /*001c*/ 	.byte	0x03, 0x1b
        /*001e*/ 	.short	0x00ff


	//----- nvinfo : EIATTR_NUM_BARRIERS
	.align		4
        /*0020*/ 	.byte	0x02, 0x4c
        /*0022*/ 	.byte	0x01
	.zero		1


	//----- nvinfo : EIATTR_MERCURY_ISA_VERSION
	.align		4
        /*0024*/ 	.byte	0x03, 0x5f
        /*0026*/ 	.short	0x0101


	//----- nvinfo : EIATTR_COOP_GROUP_MASK_REGIDS
	.align		4
        /*0028*/ 	.byte	0x04, 0x29
        /*002a*/ 	.short	(.L_2875 - .L_2874)


	//   ....[0]....
.L_2874:
        /*002c*/ 	.word	0xffffffff


	//   ....[1]....
        /*0030*/ 	.word	0xffffffff


	//   ....[2]....
        /*0034*/ 	.word	0xffffffff


	//   ....[3]....
        /*0038*/ 	.word	0xffffffff


	//   ....[4]....
        /*003c*/ 	.word	0xffffffff


	//   ....[5]....
        /*0040*/ 	.word	0xffffffff


	//   ....[6]....
        /*0044*/ 	.word	0xffffffff


	//   ....[7]....
        /*0048*/ 	.word	0xffffffff


	//   ....[8]....
        /*004c*/ 	.word	0xffffffff


	//   ....[9]....
        /*0050*/ 	.word	0xffffffff


	//   ....[10]....
        /*0054*/ 	.word	0xffffffff


	//   ....[11]....
        /*0058*/ 	.word	0xffffffff


	//   ....[12]....
        /*005c*/ 	.word	0xffffffff


	//   ....[13]....
        /*0060*/ 	.word	0xffffffff


	//   ....[14]....
        /*0064*/ 	.word	0xffffffff


	//   ....[15]....
        /*0068*/ 	.word	0xffffffff


	//   ....[16]....
        /*006c*/ 	.word	0xffffffff


	//   ....[17]....
        /*0070*/ 	.word	0xffffffff


	//   ....[18]....
        /*0074*/ 	.word	0xffffffff


	//   ....[19]....
        /*0078*/ 	.word	0xffffffff


	//   ....[20]....
        /*007c*/ 	.word	0xffffffff


	//   ....[21]....
        /*0080*/ 	.word	0xffffffff


	//   ....[22]....
        /*0084*/ 	.word	0xffffffff


	//   ....[23]....
        /*0088*/ 	.word	0xffffffff


	//   ....[24]....
        /*008c*/ 	.word	0xffffffff


	//   ....[25]....
        /*0090*/ 	.word	0xffffffff


	//   ....[26]....
        /*0094*/ 	.word	0xffffffff


	//   ....[27]....
        /*0098*/ 	.word	0xffffffff


	//   ....[28]....
        /*009c*/ 	.word	0xffffffff


	//   ....[29]....
        /*00a0*/ 	.word	0xffffffff


	//   ....[30]....
        /*00a4*/ 	.word	0xffffffff


	//   ....[31]....
        /*00a8*/ 	.word	0xffffffff


	//   ....[32]....
        /*00ac*/ 	.word	0xffffffff


	//   ....[33]....
        /*00b0*/ 	.word	0xffffffff


	//   ....[34]....
        /*00b4*/ 	.word	0xffffffff


	//   ....[35]....
        /*00b8*/ 	.word	0xffffffff


	//   ....[36]....
        /*00bc*/ 	.word	0xffffffff


	//   ....[37]....
        /*00c0*/ 	.word	0xffffffff


	//   ....[38]....
        /*00c4*/ 	.word	0xffffffff


	//   ....[39]....
        /*00c8*/ 	.word	0xffffffff


	//   ....[40]....
        /*00cc*/ 	.word	0xffffffff


	//   ....[41]....
        /*00d0*/ 	.word	0xffffffff


	//   ....[42]....
        /*00d4*/ 	.word	0xffffffff


	//   ....[43]....
        /*00d8*/ 	.word	0xffffffff


	//   ....[44]....
        /*00dc*/ 	.word	0xffffffff


	//   ....[45]....
        /*00e0*/ 	.word	0xffffffff


	//   ....[46]....
        /*00e4*/ 	.word	0xffffffff


	//   ....[47]....
        /*00e8*/ 	.word	0xffffffff


	//   ....[48]....
        /*00ec*/ 	.word	0xffffffff


	//   ....[49]....
        /*00f0*/ 	.word	0xffffffff


	//   ....[50]....
        /*00f4*/ 	.word	0xffffffff


	//   ....[51]....
        /*00f8*/ 	.word	0xffffffff


	//   ....[52]....
        /*00fc*/ 	.word	0xffffffff


	//   ....[53]....
        /*0100*/ 	.word	0xffffffff


	//   ....[54]....
        /*0104*/ 	.word	0xffffffff


	//   ....[55]....
        /*0108*/ 	.word	0xffffffff


	//   ....[56]....
        /*010c*/ 	.word	0xffffffff


	//   ....[57]....
        /*0110*/ 	.word	0xffffffff


	//   ....[58]....
        /*0114*/ 	.word	0xffffffff


	//   ....[59]....
        /*0118*/ 	.word	0xffffffff


	//   ....[60]....
        /*011c*/ 	.word	0xffffffff


	//   ....[61]....
        /*0120*/ 	.word	0xffffffff


	//   ....[62]....
        /*0124*/ 	.word	0xffffffff


	//   ....[63]....
        /*0128*/ 	.word	0xffffffff


	//   ....[64]....
        /*012c*/ 	.word	0xffffffff


	//   ....[65]....
        /*0130*/ 	.word	0xffffffff


	//   ....[66]....
        /*0134*/ 	.word	0xffffffff


	//   ....[67]....
        /*0138*/ 	.word	0xffffffff


	//   ....[68]....
        /*013c*/ 	.word	0xffffffff


	//   ....[69]....
        /*0140*/ 	.word	0xffffffff


	//   ....[70]....
        /*0144*/ 	.word	0xffffffff


	//   ....[71]....
        /*0148*/ 	.word	0xffffffff


	//   ....[72]....
        /*014c*/ 	.word	0xffffffff


	//   ....[73]....
        /*0150*/ 	.word	0xffffffff


	//   ....[74]....
        /*0154*/ 	.word	0xffffffff


	//   ....[75]....
        /*0158*/ 	.word	0xffffffff


	//   ....[76]....
        /*015c*/ 	.word	0xffffffff


	//   ....[77]....
        /*0160*/ 	.word	0xffffffff


	//   ....[78]....
        /*0164*/ 	.word	0xffffffff


	//   ....[79]....
        /*0168*/ 	.word	0xffffffff


	//   ....[80]....
        /*016c*/ 	.word	0xffffffff


	//   ....[81]....
        /*0170*/ 	.word	0xffffffff


	//   ....[82]....
        /*0174*/ 	.word	0xffffffff


	//   ....[83]....
        /*0178*/ 	.word	0xffffffff


	//   ....[84]....
        /*017c*/ 	.word	0xffffffff


	//   ....[85]....
        /*0180*/ 	.word	0xffffffff


	//   ....[86]....
        /*0184*/ 	.word	0xffffffff


	//   ....[87]....
        /*0188*/ 	.word	0xffffffff


	//   ....[88]....
        /*018c*/ 	.word	0xffffffff


	//   ....[89]....
        /*0190*/ 	.word	0xffffffff


	//   ....[90]....
        /*0194*/ 	.word	0xffffffff


	//   ....[91]....
        /*0198*/ 	.word	0xffffffff


	//----- nvinfo : EIATTR_COOP_GROUP_INSTR_OFFSETS
	.align		4
.L_2875:
        /*019c*/ 	.byte	0x04, 0x28
        /*019e*/ 	.short	(.L_2877 - .L_2876)


	//   ....[0]....
.L_2876:
        /*01a0*/ 	.word	0x00000c10


	//   ....[1]....
        /*01a4*/ 	.word	0x00000e40


	//   ....[2]....
        /*01a8*/ 	.word	0x00001250


	//   ....[3]....
        /*01ac*/ 	.word	0x00003400


	//   ....[4]....
        /*01b0*/ 	.word	0x00003440


	//   ....[5]....
        /*01b4*/ 	.word	0x000034a0


	//   ....[6]....
        /*01b8*/ 	.word	0x000034e0


	//   ....[7]....
        /*01bc*/ 	.word	0x00003530


	//   ....[8]....
        /*01c0*/ 	.word	0x00003620


	//   ....[9]....
        /*01c4*/ 	.word	0x00003660


	//   ....[10]....
        /*01c8*/ 	.word	0x00003690


	//   ....[11]....
        /*01cc*/ 	.word	0x000036d0


	//   ....[12]....
        /*01d0*/ 	.word	0x00003800


	//   ....[13]....
        /*01d4*/ 	.word	0x00003850


	//   ....[14]....
        /*01d8*/ 	.word	0x00003890


	//   ....[15]....
        /*01dc*/ 	.word	0x000038d0


	//   ....[16]....
        /*01e0*/ 	.word	0x00003a80


	//   ....[17]....
        /*01e4*/ 	.word	0x00003ac0


	//   ....[18]....
        /*01e8*/ 	.word	0x00003b00


	//   ....[19]....
        /*01ec*/ 	.word	0x00003b40


	//   ....[20]....
        /*01f0*/ 	.word	0x00003cf0


	//   ....[21]....
        /*01f4*/ 	.word	0x00003d30


	//   ....[22]....
        /*01f8*/ 	.word	0x00003d70


	//   ....[23]....
        /*01fc*/ 	.word	0x00003db0


	//   ....[24]....
        /*0200*/ 	.word	0x00003f30


	//   ....[25]....
        /*0204*/ 	.word	0x00003f80


	//   ....[26]....
        /*0208*/ 	.word	0x00003fc0


	//   ....[27]....
        /*020c*/ 	.word	0x00003fd0


	//   ....[28]....
        /*0210*/ 	.word	0x00003fe0


	//   ....[29]....
        /*0214*/ 	.word	0x00003ff0


	//   ....[30]....
        /*0218*/ 	.word	0x00004000


	//   ....[31]....
        /*021c*/ 	.word	0x00004010


	//   ....[32]....
        /*0220*/ 	.word	0x00004020


	//   ....[33]....
        /*0224*/ 	.word	0x00004100


	//   ....[34]....
        /*0228*/ 	.word	0x00004120


	//   ....[35]....
        /*022c*/ 	.word	0x00004130


	//   ....[36]....
        /*0230*/ 	.word	0x00004140


	//   ....[37]....
        /*0234*/ 	.word	0x00004220


	//   ....[38]....
        /*0238*/ 	.word	0x00004240


	//   ....[39]....
        /*023c*/ 	.word	0x00004250


	//   ....[40]....
        /*0240*/ 	.word	0x00004260


	//   ....[41]....
        /*0244*/ 	.word	0x00004340


	//   ....[42]....
        /*0248*/ 	.word	0x00004360


	//   ....[43]....
        /*024c*/ 	.word	0x00004370


	//   ....[44]....
        /*0250*/ 	.word	0x00004380


	//   ....[45]....
        /*0254*/ 	.word	0x00004460


	//   ....[46]....
        /*0258*/ 	.word	0x00004480


	//   ....[47]....
        /*025c*/ 	.word	0x00004490


	//   ....[48]....
        /*0260*/ 	.word	0x000044a0


	//   ....[49]....
        /*0264*/ 	.word	0x00004580


	//   ....[50]....
        /*0268*/ 	.word	0x000045c0


	//   ....[51]....
        /*026c*/ 	.word	0x00004600


	//   ....[52]....
        /*0270*/ 	.word	0x00004640


	//   ....[53]....
        /*0274*/ 	.word	0x00004680


	//   ....[54]....
        /*0278*/ 	.word	0x000046c0


	//   ....[55]....
        /*027c*/ 	.word	0x000046d0


	//   ....[56]....
        /*0280*/ 	.word	0x000046f0


	//   ....[57]....
        /*0284*/ 	.word	0x00004710


	//   ....[58]....
        /*0288*/ 	.word	0x00004750


	//   ....[59]....
        /*028c*/ 	.word	0x00005340


	//   ....[60]....
        /*0290*/ 	.word	0x00005380


	//   ....[61]....
        /*0294*/ 	.word	0x000053c0


	//   ....[62]....
        /*0298*/ 	.word	0x00005400


	//   ....[63]....
        /*029c*/ 	.word	0x00005460


	//   ....[64]....
        /*02a0*/ 	.word	0x00005480


	//   ....[65]....
        /*02a4*/ 	.word	0x000054c0


	//   ....[66]....
        /*02a8*/ 	.word	0x00005500


	//   ....[67]....
        /*02ac*/ 	.word	0x00005610


	//   ....[68]....
        /*02b0*/ 	.word	0x00005650


	//   ....[69]....
        /*02b4*/ 	.word	0x00005670


	//   ....[70]....
        /*02b8*/ 	.word	0x00005680


	//   ....[71]....
        /*02bc*/ 	.word	0x00005750


	//   ....[72]....
        /*02c0*/ 	.word	0x00005790


	//   ....[73]....
        /*02c4*/ 	.word	0x000057d0


	//   ....[74]....
        /*02c8*/ 	.word	0x00005810


	//   ....[75]....
        /*02cc*/ 	.word	0x000058e0


	//   ....[76]....
        /*02d0*/ 	.word	0x00005920


	//   ....[77]....
        /*02d4*/ 	.word	0x00005960


	//   ....[78]....
        /*02d8*/ 	.word	0x000059a0


	//   ....[79]....
        /*02dc*/ 	.word	0x00006000


	//   ....[80]....
        /*02e0*/ 	.word	0x00006350


	//   ....[81]....
        /*02e4*/ 	.word	0x00006ae0


	//   ....[82]....
        /*02e8*/ 	.word	0x00006f70


	//   ....[83]....
        /*02ec*/ 	.word	0x00006fc0


	//   ....[84]....
        /*02f0*/ 	.word	0x00007010


	//   ....[85]....
        /*02f4*/ 	.word	0x00007040


	//   ....[86]....
        /*02f8*/ 	.word	0x00007060


	//   ....[87]....
        /*02fc*/ 	.word	0x00007140


	//   ....[88]....
        /*0300*/ 	.word	0x00007180


	//   ....[89]....
        /*0304*/ 	.word	0x000071d0


	//   ....[90]....
        /*0308*/ 	.word	0x00007200


	//   ....[91]....
        /*030c*/ 	.word	0x00007220


	//----- nvinfo : EIATTR_EXIT_INSTR_OFFSETS
	.align		4
.L_2877:
        /*0310*/ 	.byte	0x04, 0x1c
        /*0312*/ 	.short	(.L_2879 - .L_2878)


	//   ....[0]....
.L_2878:
        /*0314*/ 	.word	0x000072f0


	//   ....[1]....
        /*0318*/ 	.word	0x00007980


	//----- nvinfo : EIATTR_MAX_THREADS
	.align		4
.L_2879:
        /*031c*/ 	.byte	0x04, 0x05
        /*031e*/ 	.short	(.L_2881 - .L_2880)
.L_2880:
        /*0320*/ 	.word	0x00000020
        /*0324*/ 	.word	0x00000001
        /*0328*/ 	.word	0x00000001


	//----- nvinfo : EIATTR_CRS_STACK_SIZE
	.align		4
.L_2881:
        /*032c*/ 	.byte	0x04, 0x1e
        /*032e*/ 	.short	(.L_2883 - .L_2882)
.L_2882:
        /*0330*/ 	.word	0x00000000


	//----- nvinfo : EIATTR_CBANK_PARAM_SIZE
	.align		4
.L_2883:
        /*0334*/ 	.byte	0x03, 0x19
        /*0336*/ 	.short	0x01f0


	//----- nvinfo : EIATTR_PARAM_CBANK
	.align		4
        /*0338*/ 	.byte	0x04, 0x0a
        /*033a*/ 	.short	(.L_2885 - .L_2884)
	.align		4
.L_2884:
        /*033c*/ 	.word	index@(.nv.constant0._Z25selective_scan_bwd_kernelI32Selective_Scan_bwd_kernel_traitsILi32ELi8ELb0ELb0ELb0ELb1ELb0EN3c108BFloat16ENS1_7complexIfEEEEv12SSMParamsBwd)
        /*0340*/ 	.short	0x0210
        /*0342*/ 	.short	0x01f0


	//----- nvinfo : EIATTR_SW_WAR
	.align		4
.L_2885:
        /*0344*/ 	.byte	0x04, 0x36
        /*0346*/ 	.short	(.L_2887 - .L_2886)
.L_2886:
        /*0348*/ 	.word	0x00000008
.L_2887:


//--------------------- .nv.info._Z25selective_scan_bwd_kernelI32Selective_Scan_bwd_kernel_traitsILi32ELi8ELb0ELb0ELb0ELb1ELb1EN3c108BFloat16ENS1_7complexIfEEEEv12SSMParamsBwd --------------------------
	.section	.nv.info._Z25selective_scan_bwd_kernelI32Selective_Scan_bwd_kernel_traitsILi32ELi8ELb0ELb0ELb0ELb1ELb1EN3c108BFloat16ENS1_7complexIfEEEEv12SSMParamsBwd,"",@"SHT_CUDA_INFO"
	.sectionflags	@""
	.align	4


	//----- nvinfo : EIATTR_CUDA_API_VERSION
	.align		4
        /*0000*/ 	.byte	0x04, 0x37
        /*0002*/ 	.short	(.L_2889 - .L_2888)
.L_2888:
        /*0004*/ 	.word	0x00000082


	//----- nvinfo : EIATTR_KPARAM_INFO
	.align		4
.L_2889:
        /*0008*/ 	.byte	0x04, 0x17
        /*000a*/ 	.short	(.L_2891 - .L_2890)
.L_2890:
        /*000c*/ 	.word	0x00000000
        /*0010*/ 	.short	0x0000
        /*0012*/ 	.short	0x0000
        /*0014*/ 	.byte	0x00, 0xf0, 0xc1, 0x07


	//----- nvinfo : EIATTR_SPARSE_MMA_MASK
	.align		4
.L_2891:
        /*0018*/ 	.byte	0x03, 0x50
        /*001a*/ 	.short	0x0000


	//----- nvinfo : EIATTR_MAXREG_COUNT
	.align		4
        /*001c*/ 	.byte	0x03, 0x1b
        /*001e*/ 	.short	0x00ff


	//----- nvinfo : EIATTR_NUM_BARRIERS
	.align		4
        /*0020*/ 	.byte	0x02, 0x4c
        /*0022*/ 	.byte	0x01
	.zero		1


	//----- nvinfo : EIATTR_MERCURY_ISA_VERSION
	.align		4
        /*0024*/ 	.byte	0x03, 0x5f
        /*0026*/ 	.short	0x0101


	//----- nvinfo : EIATTR_COOP_GROUP_MASK_REGIDS
	.align		4
        /*0028*/ 	.byte	0x04, 0x29
        /*002a*/ 	.short	(.L_2893 - .L_2892)


	//   ....[0]....
.L_2892:
        /*002c*/ 	.word	0xffffffff


	//   ....[1]....
        /*0030*/ 	.word	0xffffffff


	//   ....[2]....
        /*0034*/ 	.word	0xffffffff


	//   ....[3]....
        /*0038*/ 	.word	0xffffffff


	//   ....[4]....
        /*003c*/ 	.word	0xffffffff


	//   ....[5]....
        /*0040*/ 	.word	0xffffffff


	//   ....[6]....
        /*0044*/ 	.word	0xffffffff


	//   ....[7]....
        /*0048*/ 	.word	0xffffffff


	//   ....[8]....
        /*004c*/ 	.word	0xffffffff


	//   ....[9]....
        /*0050*/ 	.word	0xffffffff


	//   ....[10]....
        /*0054*/ 	.word	0xffffffff


	//   ....[11]....
        /*0058*/ 	.word	0xffffffff


	//   ....[12]....
        /*005c*/ 	.word	0xffffffff


	//   ....[13]....
        /*0060*/ 	.word	0xffffffff


	//   ....[14]....
        /*0064*/ 	.word	0xffffffff


	//   ....[15]....
        /*0068*/ 	.word	0xffffffff


	//   ....[16]....
        /*006c*/ 	.word	0xffffffff


	//   ....[17]....
        /*0070*/ 	.word	0xffffffff


	//   ....[18]....
        /*0074*/ 	.word	0xffffffff


	//   ....[19]....
        /*0078*/ 	.word	0xffffffff


	//   ....[20]....
        /*007c*/ 	.word	0xffffffff


	//   ....[21]....
        /*0080*/ 	.word	0xffffffff


	//   ....[22]....
        /*0084*/ 	.word	0xffffffff


	//   ....[23]....
        /*0088*/ 	.word	0xffffffff


	//   ....[24]....
        /*008c*/ 	.word	0xffffffff


	//   ....[25]....
        /*0090*/ 	.word	0xffffffff


	//   ....[26]....
        /*0094*/ 	.word	0xffffffff


	//   ....[27]....
        /*0098*/ 	.word	0xffffffff


	//   ....[28]....
        /*009c*/ 	.word	0xffffffff


	//   ....[29]....
        /*00a0*/ 	.word	0xffffffff


	//   ....[30]....
        /*00a4*/ 	.word	0xffffffff


	//   ....[31]....
        /*00a8*/ 	.word	0xffffffff


	//   ....[32]....
        /*00ac*/ 	.word	0xffffffff


	//   ....[33]....
        /*00b0*/ 	.word	0xffffffff


	//   ....[34]....
        /*00b4*/ 	.word	0xffffffff


	//   ....[35]....
        /*00b8*/ 	.word	0xffffffff


	//   ....[36]....
        /*00bc*/ 	.word	0xffffffff


	//   ....[37]....
        /*00c0*/ 	.word	0xffffffff


	//   ....[38]....
        /*00c4*/ 	.word	0xffffffff


	//   ....[39]....
        /*00c8*/ 	.word	0xffffffff


	//   ....[40]....
        /*00cc*/ 	.word	0xffffffff


	//   ....[41]....
        /*00d0*/ 	.word	0xffffffff


	//   ....[42]....
        /*00d4*/ 	.word	0xffffffff


	//   ....[43]....
        /*00d8*/ 	.word	0xffffffff


	//   ....[44]....
        /*00dc*/ 	.word	0xffffffff


	//   ....[45]....
        /*00e0*/ 	.word	0xffffffff


	//   ....[46]....
        /*00e4*/ 	.word	0xffffffff


	//   ....[47]....
        /*00e8*/ 	.word	0xffffffff


	//   ....[48]....
        /*00ec*/ 	.word	0xffffffff


	//   ....[49]....
        /*00f0*/ 	.word	0xffffffff


	//   ....[50]....
        /*00f4*/ 	.word	0xffffffff


	//   ....[51]....
        /*00f8*/ 	.word	0xffffffff


	//   ....[52]....
        /*00fc*/ 	.word	0xffffffff


	//   ....[53]....
        /*0100*/ 	.word	0xffffffff


	//   ....[54]....
        /*0104*/ 	.word	0xffffffff


	//   ....[55]....
        /*0108*/ 	.word	0xffffffff


	//   ....[56]....
        /*010c*/ 	.word	0xffffffff


	//   ....[57]....
        /*0110*/ 	.word	0xffffffff


	//   ....[58]....
        /*0114*/ 	.word	0xffffffff


	//   ....[59]....
        /*0118*/ 	.word	0xffffffff


	//   ....[60]....
        /*011c*/ 	.word	0xffffffff


	//   ....[61]....
        /*0120*/ 	.word	0xffffffff


	//   ....[62]....
        /*0124*/ 	.word	0xffffffff


	//   ....[63]....
        /*0128*/ 	.word	0xffffffff


	//   ....[64]....
        /*012c*/ 	.word	0xffffffff


	//   ....[65]....
        /*0130*/ 	.word	0xffffffff


	//   ....[66]....
        /*0134*/ 	.word	0xffffffff


	//   ....[67]....
        /*0138*/ 	.word	0xffffffff


	//   ....[68]....
        /*013c*/ 	.word	0xffffffff


	//   ....[69]....
        /*0140*/ 	.word	0xffffffff


	//   ....[70]....
        /*0144*/ 	.word	0xffffffff


	//   ....[71]....
        /*0148*/ 	.word	0xffffffff


	//   ....[72]....
        /*014c*/ 	.word	0xffffffff


	//   ....[73]....
        /*0150*/ 	.word	0xffffffff


	//   ....[74]....
        /*0154*/ 	.word	0xffffffff


	//   ....[75]....
        /*0158*/ 	.word	0xffffffff


	//   ....[76]....
        /*015c*/ 	.word	0xffffffff


	//   ....[77]....
        /*0160*/ 	.word	0xffffffff


	//   ....[78]....
        /*0164*/ 	.word	0xffffffff


	//   ....[79]....
        /*0168*/ 	.word	0xffffffff


	//   ....[80]....
        /*016c*/ 	.word	0xffffffff


	//   ....[81]....
        /*0170*/ 	.word	0xffffffff


	//   ....[82]....
        /*0174*/ 	.word	0xffffffff


	//   ....[83]....
        /*0178*/ 	.word	0xffffffff


	//   ....[84]....
        /*017c*/ 	.word	0xffffffff


	//   ....[85]....
        /*0180*/ 	.word	0xffffffff


	//   ....[86]....
        /*0184*/ 	.word	0xffffffff


	//   ....[87]....
        /*0188*/ 	.word	0xffffffff


	//   ....[88]....
        /*018c*/ 	.word	0xffffffff


	//   ....[89]....
        /*0190*/ 	.word	0xffffffff


	//   ....[90]....
        /*0194*/ 	.word	0xffffffff


	//   ....[91]....
        /*0198*/ 	.word	0xffffffff


	//   ....[92]....
        /*019c*/ 	.word	0xffffffff


	//   ....[93]....
        /*01a0*/ 	.word	0xffffffff


	//   ....[94]....
        /*01a4*/ 	.word	0xffffffff


	//   ....[95]....
        /*01a8*/ 	.word	0xffffffff


	//----- nvinfo : EIATTR_COOP_GROUP_INSTR_OFFSETS
	.align		4
.L_2893:
        /*01ac*/ 	.byte	0x04, 0x28
        /*01ae*/ 	.short	(.L_2895 - .L_2894)


	//   ....[0]....
.L_2894:
        /*01b0*/ 	.word	0x00000c20


	//   ....[1]....
        /*01b4*/ 	.word	0x00000e90


	//   ....[2]....
        /*01b8*/ 	.word	0x00001210


	//   ....[3]....
        /*01bc*/ 	.word	0x000028f0


	//   ....[4]....
        /*01c0*/ 	.word	0x00002d40


	//   ....[5]....
        /*01c4*/ 	.word	0x00003280


	//   ....[6]....
        /*01c8*/ 	.word	0x00003920


	//   ....[7]....
        /*01cc*/ 	.word	0x00004d50


	//   ....[8]....
        /*01d0*/ 	.word	0x00004d90


	//   ....[9]....
        /*01d4*/ 	.word	0x00004dd0


	//   ....[10]....
        /*01d8*/ 	.word	0x00004e00


	//   ....[11]....
        /*01dc*/ 	.word	0x00004e30


	//   ....[12]....
        /*01e0*/ 	.word	0x00004f20


	//   ....[13]....
        /*01e4*/ 	.word	0x00004f60


	//   ....[14]....
        /*01e8*/ 	.word	0x00004fa0


	//   ....[15]....
        /*01ec*/ 	.word	0x00004fe0


	//   ....[16]....
        /*01f0*/ 	.word	0x000050d0


	//   ....[17]....
        /*01f4*/ 	.word	0x00005110


	//   ....[18]....
        /*01f8*/ 	.word	0x00005150


	//   ....[19]....
        /*01fc*/ 	.word	0x00005190


	//   ....[20]....
        /*0200*/ 	.word	0x000053a0


	//   ....[21]....
        /*0204*/ 	.word	0x000053e0


	//   ....[22]....
        /*0208*/ 	.word	0x00005420


	//   ....[23]....
        /*020c*/ 	.word	0x00005460


	//   ....[24]....
        /*0210*/ 	.word	0x00005610


	//   ....[25]....
        /*0214*/ 	.word	0x00005650


	//   ....[26]....
        /*0218*/ 	.word	0x00005690


	//   ....[27]....
        /*021c*/ 	.word	0x000056d0


	//   ....[28]....
        /*0220*/ 	.word	0x000058a0


	//   ....[29]....
        /*0224*/ 	.word	0x000058c0


	//   ....[30]....
        /*0228*/ 	.word	0x000058d0


	//   ....[31]....
        /*022c*/ 	.word	0x000058e0


	//   ....[32]....
        /*0230*/ 	.word	0x000058f0


	//   ....[33]....
        /*0234*/ 	.word	0x00005900


	//   ....[34]....
        /*0238*/ 	.word	0x00005910


	//   ....[35]....
        /*023c*/ 	.word	0x00005920


	//   ....[36]....
        /*0240*/ 	.word	0x00005930


	//   ....[37]....
        /*0244*/ 	.word	0x00005a10


	//   ....[38]....
        /*0248*/ 	.word	0x00005a30


	//   ....[39]....
        /*024c*/ 	.word	0x00005a40


	//   ....[40]....
        /*0250*/ 	.word	0x00005a50


	//   ....[41]....
        /*0254*/ 	.word	0x00005b30


	//   ....[42]....
        /*0258*/ 	.word	0x00005b50


	//   ....[43]....
        /*025c*/ 	.word	0x00005b60


	//   ....[44]....
        /*0260*/ 	.word	0x00005b70


	//   ....[45]....
        /*0264*/ 	.word	0x00005c50


	//   ....[46]....
        /*0268*/ 	.word	0x00005c70


	//   ....[47]....
        /*026c*/ 	.word	0x00005c80


	//   ....[48]....
        /*0270*/ 	.word	0x00005c90


	//   ....[49]....
        /*0274*/ 	.word	0x00005d70


	//   ....[50]....
        /*0278*/ 	.word	0x00005d90


	//   ....[51]....
        /*027c*/ 	.word	0x00005da0


	//   ....[52]....
        /*0280*/ 	.word	0x00005db0


	//   ....[53]....
        /*0284*/ 	.word	0x00005e90


	//   ....[54]....
        /*0288*/ 	.word	0x00005ed0


	//   ....[55]....
        /*028c*/ 	.word	0x00005f10


	//   ....[56]....
        /*0290*/ 	.word	0x00005f50


	//   ....[57]....
        /*0294*/ 	.word	0x00005f80


	//   ....[58]....
        /*0298*/ 	.word	0x00005fa0


	//   ....[59]....
        /*029c*/ 	.word	0x00005fb0


	//   ....[60]....
        /*02a0*/ 	.word	0x00005fd0


	//   ....[61]....
        /*02a4*/ 	.word	0x00005ff0


	//   ....[62]....
        /*02a8*/ 	.word	0x00006030


	//   ....[63]....
        /*02ac*/ 	.word	0x00006c40


	//   ....[64]....
        /*02b0*/ 	.word	0x00006c80


	//   ....[65]....
        /*02b4*/ 	.word	0x00006cc0


	//   ....[66]....
        /*02b8*/ 	.word	0x00006d00


	//   ....[67]....
        /*02bc*/ 	.word	0x00006d40


	//   ....[68]....
        /*02c0*/ 	.word	0x00006d60


	//   ....[69]....
        /*02c4*/ 	.word	0x00006d90


	//   ....[70]....
        /*02c8*/ 	.word	0x00006db0


	//   ....[71]....
        /*02cc*/ 	.word	0x00006e00


	//   ....[72]....
        /*02d0*/ 	.word	0x00006e20


	//   ....[73]....
        /*02d4*/ 	.word	0x00006e60


	//   ....[74]....
        /*02d8*/ 	.word	0x00006ea0


	//   ....[75]....
        /*02dc*/ 	.word	0x00006fd0


	//   ....[76]....
        /*02e0*/ 	.word	0x00007010


	//   ....[77]....
        /*02e4*/ 	.word	0x00007050


	//   ....[78]....
        /*02e8*/ 	.word	0x00007060


	//   ....[79]....
        /*02ec*/ 	.word	0x000071b0


	//   ....[80]....
        /*02f0*/ 	.word	0x000071f0


	//   ....[81]....
        /*02f4*/ 	.word	0x00007230


	//   ....[82]....
        /*02f8*/ 	.word	0x00007270


	//   ....[83]....
        /*02fc*/ 	.word	0x00007960


	//   ....[84]....
        /*0300*/ 	.word	0x00007cf0


	//   ....[85]....
        /*0304*/ 	.word	0x00008420


	//   ....[86]....
        /*0308*/ 	.word	0x000088b0


	//   ....[87]....
        /*030c*/ 	.word	0x00008900


	//   ....[88]....
        /*0310*/ 	.word	0x00008950


	//   ....[89]....
        /*0314*/ 	.word	0x00008980


	//   ....[90]....
        /*0318*/ 	.word	0x000089a0


	//   ....[91]....
        /*031c*/ 	.word	0x00008a80


	//   ....[92]....
        /*0320*/ 	.word	0x00008ac0


	//   ....[93]....
        /*0324*/ 	.word	0x00008b10


	//   ....[94]....
        /*0328*/ 	.word	0x00008b40


	//   ....[95]....
        /*032c*/ 	.word	0x00008b60


	//----- nvinfo : EIATTR_EXIT_INSTR_OFFSETS
	.align		4
.L_2895:
        /*0330*/ 	.byte	0x04, 0x1c
        /*0332*/ 	.short	(.L_2897 - .L_2896)


	//   ....[0]....
.L_2896:
        /*0334*/ 	.word	0x00008c30


	//   ....[1]....
        /*0338*/ 	.word	0x000092c0


	//----- nvinfo : EIATTR_MAX_THREADS
	.align		4
.L_2897:
        /*033c*/ 	.byte	0x04, 0x05
        /*033e*/ 	.short	(.L_2899 - .L_2898)
.L_2898:
        /*0340*/ 	.word	0x00000020
        /*0344*/ 	.word	0x00000001
        /*0348*/ 	.word	0x00000001


	//----- nvinfo : EIATTR_CRS_STACK_SIZE
	.align		4
.L_2899:
        /*034c*/ 	.byte	0x04, 0x1e
        /*034e*/ 	.short	(.L_2901 - .L_2900)
.L_2900:
        /*0350*/ 	.word	0x00000000


	//----- nvinfo : EIATTR_CBANK_PARAM_SIZE
	.align		4
.L_2901:
        /*0354*/ 	.byte	0x03, 0x19
        /*0356*/ 	.short	0x01f0


	//----- nvinfo : EIATTR_PARAM_CBANK
	.align		4
        /*0358*/ 	.byte	0x04, 0x0a
        /*035a*/ 	.short	(.L_2903 - .L_2902)
	.align		4
.L_2902:
        /*035c*/ 	.word	index@(.nv.constant0._Z25selective_scan_bwd_kernelI32Selective_Scan_bwd_kernel_traitsILi32ELi8ELb0ELb0ELb0ELb1ELb1EN3c108BFloat16ENS1_7complexIfEEEEv12SSMParamsBwd)
        /*0360*/ 	.short	0x0210
        /*0362*/ 	.short	0x01f0


	//----- nvinfo : EIATTR_SW_WAR
	.align		4
.L_2903:
        /*0364*/ 	.byte	0x04, 0x36
        /*0366*/ 	.short	(.L_2905 - .L_2904)
.L_2904:
        /*0368*/ 	.word	0x00000008
.L_2905:


//--------------------- .nv.info._Z25selective_scan_bwd_kernelI32Selective_Scan_bwd_kernel_traitsILi32ELi8ELb0ELb0ELb1ELb0ELb0EN3c108BFloat16ENS1_7complexIfEEEEv12SSMParamsBwd --------------------------
	.section	.nv.info._Z25selective_scan_bwd_kernelI32Selective_Scan_bwd_kernel_traitsILi32ELi8ELb0ELb0ELb1ELb0ELb0EN3c108BFloat16ENS1_7complexIfEEEEv12SSMParamsBwd,"",@"SHT_CUDA_INFO"
	.sectionflags	@""
	.align	4


	//----- nvinfo : EIATTR_CUDA_API_VERSION
	.align		4
        /*0000*/ 	.byte	0x04, 0x37
        /*0002*/ 	.short	(.L_2907 - .L_2906)
.L_2906:
        /*0004*/ 	.word	0x00000082


	//----- nvinfo : EIATTR_KPARAM_INFO
	.align		4
.L_2907:
        /*0008*/ 	.byte	0x04, 0x17
        /*000a*/ 	.short	(.L_2909 - .L_2908)
.L_2908:
        /*000c*/ 	.word	0x00000000
        /*0010*/ 	.short	0x0000
        /*0012*/ 	.short	0x0000
        /*0014*/ 	.byte	0x00, 0xf0, 0xc1, 0x07


	//----- nvinfo : EIATTR_SPARSE_MMA_MASK
	.align		4
.L_2909:
        /*0018*/ 	.byte	0x03, 0x50
        /*001a*/ 	.short	0x0000


	//----- nvinfo : EIATTR_MAXREG_COUNT
	.align		4
        /*001c*/ 	.byte	0x03, 0x1b
        /*001e*/ 	.short	0x00ff


	//----- nvinfo : EIATTR_NUM_BARRIERS
	.align		4
        /*0020*/ 	.byte	0x02, 0x4c
        /*0022*/ 	.byte	0x01
	.zero		1


	//----- nvinfo : EIATTR_MERCURY_ISA_VERSION
	.align		4
        /*0024*/ 	.byte	0x03, 0x5f
        /*0026*/ 	.short	0x0101


	//----- nvinfo : EIATTR_COOP_GROUP_MASK_REGIDS
	.align		4
        /*0028*/ 	.byte	0x04, 0x29
        /*002a*/ 	.short	(.L_2911 - .L_2910)


	//   ....[0]....
.L_2910:
        /*002c*/ 	.word	0xffffffff


	//   ....[1]....
        /*0030*/ 	.word	0xffffffff


	//   ....[2]....
        /*0034*/ 	.word	0xffffffff


	//   ....[3]....
        /*0038*/ 	.word	0xffffffff


	//   ....[4]....
        /*003c*/ 	.word	0xffffffff


	//   ....[5]....
        /*0040*/ 	.word	0xffffffff


	//   ....[6]....
        /*0044*/ 	.word	0xffffffff


	//   ....[7]....
        /*0048*/ 	.word	0xffffffff


	//   ....[8]....
        /*004c*/ 	.word	0xffffffff


	//   ....[9]....
        /*0050*/ 	.word	0xffffffff


	//   ....[10]....
        /*0054*/ 	.word	0xffffffff


	//   ....[11]....
        /*0058*/ 	.word	0xffffffff


	//   ....[12]....
        /*005c*/ 	.word	0xffffffff


	//   ....[13]....
        /*0060*/ 	.word	0xffffffff


	//   ....[14]....
        /*0064*/ 	.word	0xffffffff


	//   ....[15]....
        /*0068*/ 	.word	0xffffffff


	//   ....[16]....
        /*006c*/ 	.word	0xffffffff


	//   ....[17]....
        /*0070*/ 	.word	0xffffffff


	//   ....[18]....
        /*0074*/ 	.word	0xffffffff


	//   ....[19]....
        /*0078*/ 	.word	0xffffffff


	//   ....[20]....
        /*007c*/ 	.word	0xffffffff


	//   ....[21]....
        /*0080*/ 	.word	0xffffffff


	//   ....[22]....
        /*0084*/ 	.word	0xffffffff


	//   ....[23]....
        /*0088*/ 	.word	0xffffffff


	//   ....[24]....
        /*008c*/ 	.word	0xffffffff


	//   ....[25]....
        /*0090*/ 	.word	0xffffffff


	//   ....[26]....
        /*0094*/ 	.word	0xffffffff


	//   ....[27]....
        /*0098*/ 	.word	0xffffffff


	//   ....[28]....
        /*009c*/ 	.word	0xffffffff


	//   ....[29]....
        /*00a0*/ 	.word	0xffffffff


	//   ....[30]....
        /*00a4*/ 	.word	0xffffffff


	//   ....[31]....
        /*00a8*/ 	.word	0xffffffff


	//   ....[32]....
        /*00ac*/ 	.word	0xffffffff


	//   ....[33]....
        /*00b0*/ 	.word	0xffffffff


	//   ....[34]....
        /*00b4*/ 	.word	0xffffffff


	//   ....[35]....
        /*00b8*/ 	.word	0xffffffff


	//   ....[36]....
        /*00bc*/ 	.word	0xffffffff


	//   ....[37]....
        /*00c0*/ 	.word	0xffffffff


	//   ....[38]....
        /*00c4*/ 	.word	0xffffffff


	//   ....[39]....
        /*00c8*/ 	.word	0xffffffff


	//   ....[40]....
        /*00cc*/ 	.word	0xffffffff


	//   ....[41]....
        /*00d0*/ 	.word	0xffffffff


	//   ....[42]....
        /*00d4*/ 	.word	0xffffffff


	//   ....[43]....
        /*00d8*/ 	.word	0xffffffff


	//   ....[44]....
        /*00dc*/ 	.word	0xffffffff


	//   ....[45]....
        /*00e0*/ 	.word	0xffffffff


	//   ....[46]....
        /*00e4*/ 	.word	0xffffffff


	//   ....[47]....
        /*00e8*/ 	.word	0xffffffff


	//   ....[48]....
        /*00ec*/ 	.word	0xffffffff


	//   ....[49]....
        /*00f0*/ 	.word	0xffffffff


	//   ....[50]....
        /*00f4*/ 	.word	0xffffffff


	//   ....[51]....
        /*00f8*/ 	.word	0xffffffff


	//   ....[52]....
        /*00fc*/ 	.word	0xffffffff


	//   ....[53]....
        /*0100*/ 	.word	0xffffffff


	//   ....[54]....
        /*0104*/ 	.word	0xffffffff


	//   ....[55]....
        /*0108*/ 	.word	0xffffffff


	//   ....[56]....
        /*010c*/ 	.word	0xffffffff


	//   ....[57]....
        /*0110*/ 	.word	0xffffffff


	//   ....[58]....
        /*0114*/ 	.word	0xffffffff


	//   ....[59]....
        /*0118*/ 	.word	0xffffffff


	//   ....[60]....
        /*011c*/ 	.word	0xffffffff


	//   ....[61]....
        /*0120*/ 	.word	0xffffffff


	//   ....[62]....
        /*0124*/ 	.word	0xffffffff


	//   ....[63]....
        /*0128*/ 	.word	0xffffffff


	//   ....[64]....
        /*012c*/ 	.word	0xffffffff


	//   ....[65]....
        /*0130*/ 	.word	0xffffffff


	//   ....[66]....
        /*0134*/ 	.word	0xffffffff


	//   ....[67]....
        /*0138*/ 	.word	0xffffffff


	//   ....[68]....
        /*013c*/ 	.word	0xffffffff


	//   ....[69]....
        /*0140*/ 	.word	0xffffffff


	//   ....[70]....
        /*0144*/ 	.word	0xffffffff


	//   ....[71]....
        /*0148*/ 	.word	0xffffffff


	//   ....[72]....
        /*014c*/ 	.word	0xffffffff


	//   ....[73]....
        /*0150*/ 	.word	0xffffffff


	//   ....[74]....
        /*0154*/ 	.word	0xffffffff


	//   ....[75]....
        /*0158*/ 	.word	0xffffffff


	//   ....[76]....
        /*015c*/ 	.word	0xffffffff


	//   ....[77]....
        /*0160*/ 	.word	0xffffffff


	//   ....[78]....
        /*0164*/ 	.word	0xffffffff


	//   ....[79]....
        /*0168*/ 	.word	0xffffffff


	//   ....[80]....
        /*016c*/ 	.word	0xffffffff


	//   ....[81]....
        /*0170*/ 	.word	0xffffffff


	//   ....[82]....
        /*0174*/ 	.word	0xffffffff


	//   ....[83]....
        /*0178*/ 	.word	0xffffffff


	//   ....[84]....
        /*017c*/ 	.word	0xffffffff


	//   ....[85]....
        /*0180*/ 	.word	0xffffffff


	//   ....[86]....
        /*0184*/ 	.word	0xffffffff


	//   ....[87]....
        /*0188*/ 	.word	0xffffffff


	//   ....[88]....
        /*018c*/ 	.word	0xffffffff


	//   ....[89]....
        /*0190*/ 	.word	0xffffffff


	//   ....[90]....
        /*0194*/ 	.word	0xffffffff


	//   ....[91]....
        /*0198*/ 	.word	0xffffffff


	//----- nvinfo : EIATTR_COOP_GROUP_INSTR_OFFSETS
	.align		4
.L_2911:
        /*019c*/ 	.byte	0x04, 0x28
        /*019e*/ 	.short	(.L_2913 - .L_2912)


	//   ....[0]....
.L_2912:
        /*01a0*/ 	.word	0x00000e40


	//   ....[1]....
        /*01a4*/ 	.word	0x00001140


	//   ....[2]....
        /*01a8*/ 	.word	0x000013c0


	//   ....[3]....
        /*01ac*/ 	.word	0x00002350


	//   ....[4]....
        /*01b0*/ 	.word	0x00002e10


	//   ....[5]....
        /*01b4*/ 	.word	0x00002e50


	//   ....[6]....
        /*01b8*/ 	.word	0x00002e80


	//   ....[7]....
        /*01bc*/ 	.word	0x00002eb0


	//   ....[8]....
        /*01c0*/ 	.word	0x00002fb0


	//   ....[9]....
        /*01c4*/ 	.word	0x00002fd0


	//   ....[10]....
        /*01c8*/ 	.word	0x00002fe0


	//   ....[11]....
        /*01cc*/ 	.word	0x00002ff0


	//   ....[12]....
        /*01d0*/ 	.word	0x000031c0


	//   ....[13]....
        /*01d4*/ 	.word	0x00003200


	//   ....[14]....
        /*01d8*/ 	.word	0x00003240


	//   ....[15]....
        /*01dc*/ 	.word	0x00003280


	//   ....[16]....
        /*01e0*/ 	.word	0x00003490


	//   ....[17]....
        /*01e4*/ 	.word	0x000034e0


	//   ....[18]....
        /*01e8*/ 	.word	0x00003520


	//   ....[19]....
        /*01ec*/ 	.word	0x00003560


	//   ....[20]....
        /*01f0*/ 	.word	0x00003710


	//   ....[21]....
        /*01f4*/ 	.word	0x00003750


	//   ....[22]....
        /*01f8*/ 	.word	0x00003790


	//   ....[23]....
        /*01fc*/ 	.word	0x000037d0


	//   ....[24]....
        /*0200*/ 	.word	0x00003920


	//   ....[25]....
        /*0204*/ 	.word	0x000039c0


	//   ....[26]....
        /*0208*/ 	.word	0x00003a00


	//   ....[27]....
        /*020c*/ 	.word	0x00003a40


	//   ....[28]....
        /*0210*/ 	.word	0x00003a80


	//   ....[29]....
        /*0214*/ 	.word	0x00003ac0


	//   ....[30]....
        /*0218*/ 	.word	0x00003d10


	//   ....[31]....
        /*021c*/ 	.word	0x00003d20


	//   ....[32]....
        /*0220*/ 	.word	0x00003d30


	//   ....[33]....
        /*0224*/ 	.word	0x00003d40


	//   ....[34]....
        /*0228*/ 	.word	0x00003e50


	//   ....[35]....
        /*022c*/ 	.word	0x00003e90


	//   ....[36]....
        /*0230*/ 	.word	0x00003ea0


	//   ....[37]....
        /*0234*/ 	.word	0x00003eb0


	//   ....[38]....
        /*0238*/ 	.word	0x000040c0


	//   ....[39]....
        /*023c*/ 	.word	0x00004100


	//   ....[40]....
        /*0240*/ 	.word	0x00004110


	//   ....[41]....
        /*0244*/ 	.word	0x00004120


	//   ....[42]....
        /*0248*/ 	.word	0x00004320


	//   ....[43]....
        /*024c*/ 	.word	0x00004360


	//   ....[44]....
        /*0250*/ 	.word	0x00004370


	//   ....[45]....
        /*0254*/ 	.word	0x00004380


	//   ....[46]....
        /*0258*/ 	.word	0x00004630


	//   ....[47]....
        /*025c*/ 	.word	0x000046b0


	//   ....[48]....
        /*0260*/ 	.word	0x000046f0


	//   ....[49]....
        /*0264*/ 	.word	0x00004720


	//   ....[50]....
        /*0268*/ 	.word	0x00004940


	//   ....[51]....
        /*026c*/ 	.word	0x00004980


	//   ....[52]....
        /*0270*/ 	.word	0x000049c0


	//   ....[53]....
        /*0274*/ 	.word	0x00004a00


	//   ....[54]....
        /*0278*/ 	.word	0x00004a40


	//   ....[55]....
        /*027c*/ 	.word	0x00004a80


	//   ....[56]....
        /*0280*/ 	.word	0x00004b20


	//   ....[57]....
        /*0284*/ 	.word	0x00004b60


	//   ....[58]....
        /*0288*/ 	.word	0x00004bb0


	//   ....[59]....
        /*028c*/ 	.word	0x00004bf0


	//   ....[60]....
        /*0290*/ 	.word	0x00006280


	//   ....[61]....
        /*0294*/ 	.word	0x000062c0


	//   ....[62]....
        /*0298*/ 	.word	0x00006300


	//   ....[63]....
        /*029c*/ 	.word	0x00006340


	//   ....[64]....
        /*02a0*/ 	.word	0x000063c0


	//   ....[65]....
        /*02a4*/ 	.word	0x000063e0


	//   ....[66]....
        /*02a8*/ 	.word	0x00006400


	//   ....[67]....
        /*02ac*/ 	.word	0x00006420


	//   ....[68]....
        /*02b0*/ 	.word	0x00006460


	//   ....[69]....
        /*02b4*/ 	.word	0x00006480


	//   ....[70]....
        /*02b8*/ 	.word	0x000064a0


	//   ....[71]....
        /*02bc*/ 	.word	0x000064d0


	//   ....[72]....
        /*02c0*/ 	.word	0x000065a0


	//   ....[73]....
        /*02c4*/ 	.word	0x000065e0


	//   ....[74]....
        /*02c8*/ 	.word	0x00006620


	//   ....[75]....
        /*02cc*/ 	.word	0x00006660


	//   ....[76]....
        /*02d0*/ 	.word	0x00006770


	//   ....[77]....
        /*02d4*/ 	.word	0x000067b0


	//   ....[78]....
        /*02d8*/ 	.word	0x000067f0


	//   ....[79]....
        /*02dc*/ 	.word	0x00006830


	//   ....[80]....
        /*02e0*/ 	.word	0x00006cf0


	//   ....[81]....
        /*02e4*/ 	.word	0x000072b0


	//   ....[82]....
        /*02e8*/ 	.word	0x00007750


	//   ....[83]....
        /*02ec*/ 	.word	0x000077a0


	//   ....[84]....
        /*02f0*/ 	.word	0x000077f0


	//   ....[85]....
        /*02f4*/ 	.word	0x00007820


	//   ....[86]....
        /*02f8*/ 	.word	0x00007840


	//   ....[87]....
        /*02fc*/ 	.word	0x00007920


	//   ....[88]....
        /*0300*/ 	.word	0x00007960


	//   ....[89]....
        /*0304*/ 	.word	0x000079b0


	//   ....[90]....
        /*0308*/ 	.word	0x000079e0


	//   ....[91]....
        /*030c*/ 	.word	0x00007a00


	//----- nvinfo : EIATTR_EXIT_INSTR_OFFSETS
	.align		4
.L_2913:
        /*0310*/ 	.byte	0x04, 0x1c
        /*0312*/ 	.short	(.L_2915 - .L_2914)


	//   ....[0]....
.L_2914:
        /*0314*/ 	.word	0x00007ad0


	//   ....[1]....
        /*0318*/ 	.word	0x00007dd0


	//----- nvinfo : EIATTR_MAX_THREADS
	.align		4
.L_2915:
        /*031c*/ 	.byte	0x04, 0x05
        /*031e*/ 	.short	(.L_2917 - .L_2916)
.L_2916:
        /*0320*/ 	.word	0x00000020
        /*0324*/ 	.word	0x00000001
        /*0328*/ 	.word	0x00000001


	//----- nvinfo : EIATTR_CRS_STACK_SIZE
	.align		4
.L_2917:
        /*032c*/ 	.byte	0x04, 0x1e
        /*032e*/ 	.short	(.L_2919 - .L_2918)
.L_2918:
        /*0330*/ 	.word	0x00000000


	//----- nvinfo : EIATTR_CBANK_PARAM_SIZE
	.align		4
.L_2919:
        /*0334*/ 	.byte	0x03, 0x19
        /*0336*/ 	.short	0x01f0


	//----- nvinfo : EIATTR_PARAM_CBANK
	.align		4
        /*0338*/ 	.byte	0x04, 0x0a
        /*033a*/ 	.short	(.L_2921 - .L_2920)
	.align		4
.L_2920:
        /*033c*/ 	.word	index@(.nv.constant0._Z25selective_scan_bwd_kernelI32Selective_Scan_bwd_kernel_traitsILi32ELi8ELb0ELb0ELb1ELb0ELb0EN3c108BFloat16ENS1_7complexIfEEEEv12SSMParamsBwd)
        /*0340*/ 	.short	0x0210
        /*0342*/ 	.short	0x01f0


	//----- nvinfo : EIATTR_SW_WAR
	.align		4
.L_2921:
        /*0344*/ 	.byte	0x04, 0x36
        /*0346*/ 	.short	(.L_2923 - .L_2922)
.L_2922:
        /*0348*/ 	.word	0x00000008
.L_2923:


//--------------------- .nv.info._Z25selective_scan_bwd_kernelI32Selective_Scan_bwd_kernel_traitsILi32ELi8ELb0ELb0ELb1ELb0ELb1EN3c108BFloat16ENS1_7complexIfEEEEv12SSMParamsBwd --------------------------
	.section	.nv.info._Z25selective_scan_bwd_kernelI32Selective_Scan_bwd_kernel_traitsILi32ELi8ELb0ELb0ELb1ELb0ELb1EN3c108BFloat16ENS1_7complexIfEEEEv12SSMParamsBwd,"",@"SHT_CUDA_INFO"
	.sectionflags	@""
	.align	4


	//----- nvinfo : EIATTR_CUDA_API_VERSION
	.align		4
        /*0000*/ 	.byte	0x04, 0x37
        /*0002*/ 	.short	(.L_2925 - .L_2924)
.L_2924:
        /*0004*/ 	.word	0x00000082


	//----- nvinfo : EIATTR_KPARAM_INFO
	.align		4
.L_2925:
        /*0008*/ 	.byte	0x04, 0x17
        /*000a*/ 	.short	(.L_2927 - .L_2926)
.L_2926:
        /*000c*/ 	.word	0x00000000
        /*0010*/ 	.short	0x0000
        /*0012*/ 	.short	0x0000
        /*0014*/ 	.byte	0x00, 0xf0, 0xc1, 0x07


	//----- nvinfo : EIATTR_SPARSE_MMA_MASK
	.align		4
.L_2927:
        /*0018*/ 	.byte	0x03, 0x50
        /*001a*/ 	.short	0x0000


	//----- nvinfo : EIATTR_MAXREG_COUNT
	.align		4
        /*001c*/ 	.byte	0x03, 0x1b
        /*001e*/ 	.short	0x00ff


	//----- nvinfo : EIATTR_NUM_BARRIERS
	.align		4
        /*0020*/ 	.byte	0x02, 0x4c
        /*0022*/ 	.byte	0x01
	.zero		1


	//----- nvinfo : EIATTR_MERCURY_ISA_VERSION
	.align		4
        /*0024*/ 	.byte	0x03, 0x5f
        /*0026*/ 	.short	0x0101


	//----- nvinfo : EIATTR_COOP_GROUP_MASK_REGIDS
	.align		4
        /*0028*/ 	.byte	0x04, 0x29
        /*002a*/ 	.short	(.L_2929 - .L_2928)


	//   ....[0]....
.L_2928:
        /*002c*/ 	.word	0xffffffff


	//   ....[1]....
        /*0030*/ 	.word	0xffffffff


	//   ....[2]....
        /*0034*/ 	.word	0xffffffff


	//   ....[3]....
        /*0038*/ 	.word	0xffffffff


	//   ....[4]....
        /*003c*/ 	.word	0xffffffff


	//   ....[5]....
        /*0040*/ 	.word	0xffffffff


	//   ....[6]....
        /*0044*/ 	.word	0xffffffff


	//   ....[7]....
        /*0048*/ 	.word	0xffffffff


	//   ....[8]....
        /*004c*/ 	.word	0xffffffff


	//   ....[9]....
        /*0050*/ 	.word	0xffffffff


	//   ....[10]....
        /*0054*/ 	.word	0xffffffff


	//   ....[11]....
        /*0058*/ 	.word	0xffffffff


	//   ....[12]....
        /*005c*/ 	.word	0xffffffff


	//   ....[13]....
        /*0060*/ 	.word	0xffffffff


	//   ....[14]....
        /*0064*/ 	.word	0xffffffff


	//   ....[15]....
        /*0068*/ 	.word	0xffffffff


	//   ....[16]....
        /*006c*/ 	.word	0xffffffff


	//   ....[17]....
        /*0070*/ 	.word	0xffffffff


	//   ....[18]....
        /*0074*/ 	.word	0xffffffff


	//   ....[19]....
        /*0078*/ 	.word	0xffffffff


	//   ....[20]....
        /*007c*/ 	.word	0xffffffff


	//   ....[21]....
        /*0080*/ 	.word	0xffffffff


	//   ....[22]....
        /*0084*/ 	.word	0xffffffff


	//   ....[23]....
        /*0088*/ 	.word	0xffffffff


	//   ....[24]....
        /*008c*/ 	.word	0xffffffff


	//   ....[25]....
        /*0090*/ 	.word	0xffffffff


	//   ....[26]....
        /*0094*/ 	.word	0xffffffff


	//   ....[27]....
        /*0098*/ 	.word	0xffffffff


	//   ....[28]....
        /*009c*/ 	.word	0xffffffff


	//   ....[29]....
        /*00a0*/ 	.word	0xffffffff


	//   ....[30]....
        /*00a4*/ 	.word	0xffffffff


	//   ....[31]....
        /*00a8*/ 	.word	0xffffffff


	//   ....[32]....
        /*00ac*/ 	.word	0xffffffff


	//   ....[33]....
        /*00b0*/ 	.word	0xffffffff


	//   ....[34]....
        /*00b4*/ 	.word	0xffffffff


	//   ....[35]....
        /*00b8*/ 	.word	0xffffffff


	//   ....[36]....
        /*00bc*/ 	.word	0xffffffff


	//   ....[37]....
        /*00c0*/ 	.word	0xffffffff


	//   ....[38]....
        /*00c4*/ 	.word	0xffffffff


	//   ....[39]....
        /*00c8*/ 	.word	0xffffffff


	//   ....[40]....
        /*00cc*/ 	.word	0xffffffff


	//   ....[41]....
        /*00d0*/ 	.word	0xffffffff


	//   ....[42]....
        /*00d4*/ 	.word	0xffffffff


	//   ....[43]....
        /*00d8*/ 	.word	0xffffffff


	//   ....[44]....
        /*00dc*/ 	.word	0xffffffff


	//   ....[45]....
        /*00e0*/ 	.word	0xffffffff


	//   ....[46]....
        /*00e4*/ 	.word	0xffffffff


	//   ....[47]....
        /*00e8*/ 	.word	0xffffffff


	//   ....[48]....
        /*00ec*/ 	.word	0xffffffff


	//   ....[49]....
        /*00f0*/ 	.word	0xffffffff


	//   ....[50]....
        /*00f4*/ 	.word	0xffffffff


	//   ....[51]....
        /*00f8*/ 	.word	0xffffffff


	//   ....[52]....
        /*00fc*/ 	.word	0xffffffff


	//   ....[53]....
        /*0100*/ 	.word	0xffffffff


	//   ....[54]....
        /*0104*/ 	.word	0xffffffff


	//   ....[55]....
        /*0108*/ 	.word	0xffffffff


	//   ....[56]....
        /*010c*/ 	.word	0xffffffff


	//   ....[57]....
        /*0110*/ 	.word	0xffffffff


	//   ....[58]....
        /*0114*/ 	.word	0xffffffff


	//   ....[59]....
        /*0118*/ 	.word	0xffffffff


	//   ....[60]....
        /*011c*/ 	.word	0xffffffff


	//   ....[61]....
        /*0120*/ 	.word	0xffffffff


	//   ....[62]....
        /*0124*/ 	.word	0xffffffff


	//   ....[63]....
        /*0128*/ 	.word	0xffffffff


	//   ....[64]....
        /*012c*/ 	.word	0xffffffff


	//   ....[65]....
        /*0130*/ 	.word	0xffffffff


	//   ....[66]....
        /*0134*/ 	.word	0xffffffff


	//   ....[67]....
        /*0138*/ 	.word	0xffffffff


	//   ....[68]....
        /*013c*/ 	.word	0xffffffff


	//   ....[69]....
        /*0140*/ 	.word	0xffffffff


	//   ....[70]....
        /*0144*/ 	.word	0xffffffff


	//   ....[71]....
        /*0148*/ 	.word	0xffffffff


	//   ....[72]....
        /*014c*/ 	.word	0xffffffff


	//   ....[73]....
        /*0150*/ 	.word	0xffffffff


	//   ....[74]....
        /*0154*/ 	.word	0xffffffff


	//   ....[75]....
        /*0158*/ 	.word	0xffffffff


	//   ....[76]....
        /*015c*/ 	.word	0xffffffff


	//   ....[77]....
        /*0160*/ 	.word	0xffffffff


	//   ....[78]....
        /*0164*/ 	.word	0xffffffff


	//   ....[79]....
        /*0168*/ 	.word	0xffffffff


	//   ....[80]....
        /*016c*/ 	.word	0xffffffff


	//   ....[81]....
        /*0170*/ 	.word	0xffffffff


	//   ....[82]....
        /*0174*/ 	.word	0xffffffff


	//   ....[83]....
        /*0178*/ 	.word	0xffffffff


	//   ....[84]....
        /*017c*/ 	.word	0xffffffff


	//   ....[85]....
        /*0180*/ 	.word	0xffffffff


	//   ....[86]....
        /*0184*/ 	.word	0xffffffff


	//   ....[87]....
        /*0188*/ 	.word	0xffffffff


	//   ....[88]....
        /*018c*/ 	.word	0xffffffff


	//   ....[89]....
        /*0190*/ 	.word	0xffffffff


	//   ....[90]....
        /*0194*/ 	.word	0xffffffff


	//   ....[91]....
        /*0198*/ 	.word	0xffffffff


	//   ....[92]....
        /*019c*/ 	.word	0xffffffff


	//   ....[93]....
        /*01a0*/ 	.word	0xffffffff


	//   ....[94]....
        /*01a4*/ 	.word	0xffffffff


	//   ....[95]....
        /*01a8*/ 	.word	0xffffffff


	//----- nvinfo : EIATTR_COOP_GROUP_INSTR_OFFSETS
	.align		4
.L_2929:
        /*01ac*/ 	.byte	0x04, 0x28
        /*01ae*/ 	.short	(.L_2931 - .L_2930)


	//   ....[0]....
.L_2930:
        /*01b0*/ 	.word	0x00000e60


	//   ....[1]....
        /*01b4*/ 	.word	0x00001150


	//   ....[2]....
        /*01b8*/ 	.word	0x000015f0


	//   ....[3]....
        /*01bc*/ 	.word	0x00001930


	//   ....[4]....
        /*01c0*/ 	.word	0x00001d70


	//   ....[5]....
        /*01c4*/ 	.word	0x000022c0


	//   ....[6]....
        /*01c8*/ 	.word	0x00002aa0


	//   ....[7]....
        /*01cc*/ 	.word	0x00003c00


	//   ....[8]....
        /*01d0*/ 	.word	0x000046d0


	//   ....[9]....
        /*01d4*/ 	.word	0x00004710


	//   ....[10]....
        /*01d8*/ 	.word	0x00004740


	//   ....[11]....
        /*01dc*/ 	.word	0x00004770


	//   ....[12]....
        /*01e0*/ 	.word	0x00004850


	//   ....[13]....
        /*01e4*/ 	.word	0x00004870


	//   ....[14]....
        /*01e8*/ 	.word	0x00004880


	//   ....[15]....
        /*01ec*/ 	.word	0x00004890


	//   ....[16]....
        /*01f0*/ 	.word	0x00004a40


	//   ....[17]....
        /*01f4*/ 	.word	0x00004a80


	//   ....[18]....
        /*01f8*/ 	.word	0x00004ac0


	//   ....[19]....
        /*01fc*/ 	.word	0x00004b00


	//   ....[20]....
        /*0200*/ 	.word	0x00004d30


	//   ....[21]....
        /*0204*/ 	.word	0x00004d70


	//   ....[22]....
        /*0208*/ 	.word	0x00004db0


	//   ....[23]....
        /*020c*/ 	.word	0x00004df0


	//   ....[24]....
        /*0210*/ 	.word	0x00004f10


	//   ....[25]....
        /*0214*/ 	.word	0x00004fe0


	//   ....[26]....
        /*0218*/ 	.word	0x00005020


	//   ....[27]....
        /*021c*/ 	.word	0x00005070


	//   ....[28]....
        /*0220*/ 	.word	0x000050b0


	//   ....[29]....
        /*0224*/ 	.word	0x00005240


	//   ....[30]....
        /*0228*/ 	.word	0x00005280


	//   ....[31]....
        /*022c*/ 	.word	0x000052e0


	//   ....[32]....
        /*0230*/ 	.word	0x00005320


	//   ....[33]....
        /*0234*/ 	.word	0x00005380


	//   ....[34]....
        /*0238*/ 	.word	0x000055c0


	//   ....[35]....
        /*023c*/ 	.word	0x000055e0


	//   ....[36]....
        /*0240*/ 	.word	0x000055f0


	//   ....[37]....
        /*0244*/ 	.word	0x00005600


	//   ....[38]....
        /*0248*/ 	.word	0x00005710


	//   ....[39]....
        /*024c*/ 	.word	0x00005750


	//   ....[40]....
        /*0250*/ 	.word	0x00005760


	//   ....[41]....
        /*0254*/ 	.word	0x00005770


	//   ....[42]....
        /*0258*/ 	.word	0x00005970


	//   ....[43]....
        /*025c*/ 	.word	0x000059b0


	//   ....[44]....
        /*0260*/ 	.word	0x000059c0


	//   ....[45]....
        /*0264*/ 	.word	0x000059d0


	//   ....[46]....
        /*0268*/ 	.word	0x00005c00


	//   ....[47]....
        /*026c*/ 	.word	0x00005c40


	//   ....[48]....
        /*0270*/ 	.word	0x00005c70


	//   ....[49]....
        /*0274*/ 	.word	0x00005c80


	//   ....[50]....
        /*0278*/ 	.word	0x00005ec0


	//   ....[51]....
        /*027c*/ 	.word	0x00005f30


	//   ....[52]....
        /*0280*/ 	.word	0x00005f80


	//   ....[53]....
        /*0284*/ 	.word	0x00005fb0


	//   ....[54]....
        /*0288*/ 	.word	0x00006200


	//   ....[55]....
        /*028c*/ 	.word	0x00006240


	//   ....[56]....
        /*0290*/ 	.word	0x00006280


	//   ....[57]....
        /*0294*/ 	.word	0x000062c0


	//   ....[58]....
        /*0298*/ 	.word	0x00006300


	//   ....[59]....
        /*029c*/ 	.word	0x00006340


	//   ....[60]....
        /*02a0*/ 	.word	0x000063f0


	//   ....[61]....
        /*02a4*/ 	.word	0x00006430


	//   ....[62]....
        /*02a8*/ 	.word	0x000064b0


	//   ....[63]....
        /*02ac*/ 	.word	0x000066f0


	//   ....[64]....
        /*02b0*/ 	.word	0x00007b30


	//   ....[65]....
        /*02b4*/ 	.word	0x00007b70


	//   ....[66]....
        /*02b8*/ 	.word	0x00007bb0


	//   ....[67]....
        /*02bc*/ 	.word	0x00007bf0


	//   ....[68]....
        /*02c0*/ 	.word	0x00007cb0


	//   ....[69]....
        /*02c4*/ 	.word	0x00007cd0


	//   ....[70]....
        /*02c8*/ 	.word	0x00007cf0


	//   ....[71]....
        /*02cc*/ 	.word	0x00007d10


	//   ....[72]....
        /*02d0*/ 	.word	0x00007d40


	//   ....[73]....
        /*02d4*/ 	.word	0x00007d60


	//   ....[74]....
        /*02d8*/ 	.word	0x00007d80


	//   ....[75]....
        /*02dc*/ 	.word	0x00007db0


	//   ....[76]....
        /*02e0*/ 	.word	0x00007e70


	//   ....[77]....
        /*02e4*/ 	.word	0x00007eb0


	//   ....[78]....
        /*02e8*/ 	.word	0x00007ef0


	//   ....[79]....
        /*02ec*/ 	.word	0x00007f30


	//   ....[80]....
        /*02f0*/ 	.word	0x00008040


	//   ....[81]....
        /*02f4*/ 	.word	0x00008080


	//   ....[82]....
        /*02f8*/ 	.word	0x000080c0


	//   ....[83]....
        /*02fc*/ 	.word	0x00008100


	//   ....[84]....
        /*0300*/ 	.word	0x00008580


	//   ....[85]....
        /*0304*/ 	.word	0x00008b30


	//   ....[86]....
        /*0308*/ 	.word	0x00008fe0


	//   ....[87]....
        /*030c*/ 	.word	0x00009030


	//   ....[88]....
        /*0310*/ 	.word	0x00009080


	//   ....[89]....
        /*0314*/ 	.word	0x000090b0


	//   ....[90]....
        /*0318*/ 	.word	0x000090d0


	//   ....[91]....
        /*031c*/ 	.word	0x000091b0


	//   ....[92]....
        /*0320*/ 	.word	0x000091f0


	//   ....[93]....
        /*0324*/ 	.word	0x00009240


	//   ....[94]....
        /*0328*/ 	.word	0x00009270


	//   ....[95]....
        /*032c*/ 	.word	0x00009290


	//----- nvinfo : EIATTR_EXIT_INSTR_OFFSETS
	.align		4
.L_2931:
        /*0330*/ 	.byte	0x04, 0x1c
        /*0332*/ 	.short	(.L_2933 - .L_2932)


	//   ....[0]....
.L_2932:
        /*0334*/ 	.word	0x00009360


	//   ....[1]....
        /*0338*/ 	.word	0x00009660


	//----- nvinfo : EIATTR_MAX_THREADS
	.align		4
.L_2933:
        /*033c*/ 	.byte	0x04, 0x05
        /*033e*/ 	.short	(.L_2935 - .L_2934)
.L_2934:
        /*0340*/ 	.word	0x00000020
        /*0344*/ 	.word	0x00000001
        /*0348*/ 	.word	0x00000001


	//----- nvinfo : EIATTR_CRS_STACK_SIZE
	.align		4
.L_2935:
        /*034c*/ 	.byte	0x04, 0x1e
        /*034e*/ 	.short	(.L_2937 - .L_2936)
.L_2936:
        /*0350*/ 	.word	0x00000000


	//----- nvinfo : EIATTR_CBANK_PARAM_SIZE
	.align		4
.L_2937:
        /*0354*/ 	.byte	0x03, 0x19
        /*0356*/ 	.short	0x01f0


	//----- nvinfo : EIATTR_PARAM_CBANK
	.align		4
        /*0358*/ 	.byte	0x04, 0x0a
        /*035a*/ 	.short	(.L_2939 - .L_2938)
	.align		4
.L_2938:
        /*035c*/ 	.word	index@(.nv.constant0._Z25selective_scan_bwd_kernelI32Selective_Scan_bwd_kernel_traitsILi32ELi8ELb0ELb0ELb1ELb0ELb1EN3c108BFloat16ENS1_7complexIfEEEEv12SSMParamsBwd)
        /*0360*/ 	.short	0x0210
        /*0362*/ 	.short	0x01f0


	//----- nvinfo : EIATTR_SW_WAR
	.align		4
.L_2939:
        /*0364*/ 	.byte	0x04, 0x36
        /*0366*/ 	.short	(.L_2941 - .L_2940)
.L_2940:
        /*0368*/ 	.word	0x00000008
.L_2941:


//--------------------- .nv.info._Z25selective_scan_bwd_kernelI32Selective_Scan_bwd_kernel_traitsILi32ELi8ELb0ELb0ELb1ELb1ELb0EN3c108BFloat16ENS1_7complexIfEEEEv12SSMParamsBwd --------------------------
	.section	.nv.info._Z25selective_scan_bwd_kernelI32Selective_Scan_bwd_kernel_traitsILi32ELi8ELb0ELb0ELb1ELb1ELb0EN3c108BFloat16ENS1_7complexIfEEEEv12SSMParamsBwd,"",@"SHT_CUDA_INFO"
	.sectionflags	@""
	.align	4


	//----- nvinfo : EIATTR_CUDA_API_VERSION
	.align		4
        /*0000*/ 	.byte	0x04, 0x37
        /*0002*/ 	.short	(.L_2943 - .L_2942)
.L_2942:
        /*0004*/ 	.word	0x00000082


	//----- nvinfo : EIATTR_KPARAM_INFO
	.align		4
.L_2943:
        /*0008*/ 	.byte	0x04, 0x17
        /*000a*/ 	.short	(.L_2945 - .L_2944)
.L_2944:
        /*000c*/ 	.word	0x00000000
        /*0010*/ 	.short	0x0000
        /*0012*/ 	.short	0x0000
        /*0014*/ 	.byte	0x00, 0xf0, 0xc1, 0x07


	//----- nvinfo : EIATTR_SPARSE_MMA_MASK
	.align		4
.L_2945:
        /*0018*/ 	.byte	0x03, 0x50
        /*001a*/ 	.short	0x0000


	//----- nvinfo : EIATTR_MAXREG_COUNT
	.align		4
        /*001c*/ 	.byte	0x03, 0x1b
        /*001e*/ 	.short	0x00ff


	//----- nvinfo : EIATTR_NUM_BARRIERS
	.align		4
        /*0020*/ 	.byte	0x02, 0x4c
        /*0022*/ 	.byte	0x01
	.zero		1


	//----- nvinfo : EIATTR_MERCURY_ISA_VERSION
	.align		4
        /*0024*/ 	.byte	0x03, 0x5f
        /*0026*/ 	.short	0x0101


	//----- nvinfo : EIATTR_COOP_GROUP_MASK_REGIDS
	.align		4
        /*0028*/ 	.byte	0x04, 0x29
        /*002a*/ 	.short	(.L_2947 - .L_2946)


	//   ....[0]....
.L_2946:
        /*002c*/ 	.word	0xffffffff


	//   ....[1]....
        /*0030*/ 	.word	0xffffffff


	//   ....[2]....
        /*0034*/ 	.word	0xffffffff


	//   ....[3]....
        /*0038*/ 	.word	0xffffffff


	//   ....[4]....
        /*003c*/ 	.word	0xffffffff


	//   ....[5]....
        /*0040*/ 	.word	0xffffffff


	//   ....[6]....
        /*0044*/ 	.word	0xffffffff


	//   ....[7]....
        /*0048*/ 	.word	0xffffffff


	//   ....[8]....
        /*004c*/ 	.word	0xffffffff


	//   ....[9]....
        /*0050*/ 	.word	0xffffffff


	//   ....[10]....
        /*0054*/ 	.word	0xffffffff


	//   ....[11]....
        /*0058*/ 	.word	0xffffffff


	//   ....[12]....
        /*005c*/ 	.word	0xffffffff


	//   ....[13]....
        /*0060*/ 	.word	0xffffffff


	//   ....[14]....
        /*0064*/ 	.word	0xffffffff


	//   ....[15]....
        /*0068*/ 	.word	0xffffffff


	//   ....[16]....
        /*006c*/ 	.word	0xffffffff


	//   ....[17]....
        /*0070*/ 	.word	0xffffffff


	//   ....[18]....
        /*0074*/ 	.word	0xffffffff


	//   ....[19]....
        /*0078*/ 	.word	0xffffffff


	//   ....[20]....
        /*007c*/ 	.word	0xffffffff


	//   ....[21]....
        /*0080*/ 	.word	0xffffffff


	//   ....[22]....
        /*0084*/ 	.word	0xffffffff


	//   ....[23]....
        /*0088*/ 	.word	0xffffffff


	//   ....[24]....
        /*008c*/ 	.word	0xffffffff


	//   ....[25]....
        /*0090*/ 	.word	0xffffffff


	//   ....[26]....
        /*0094*/ 	.word	0xffffffff


	//   ....[27]....
        /*0098*/ 	.word	0xffffffff


	//   ....[28]....
        /*009c*/ 	.word	0xffffffff


	//   ....[29]....
        /*00a0*/ 	.word	0xffffffff


	//   ....[30]....
        /*00a4*/ 	.word	0xffffffff


	//   ....[31]....
        /*00a8*/ 	.word	0xffffffff


	//   ....[32]....
        /*00ac*/ 	.word	0xffffffff


	//   ....[33]....
        /*00b0*/ 	.word	0xffffffff


	//   ....[34]....
        /*00b4*/ 	.word	0xffffffff


	//   ....[35]....
        /*00b8*/ 	.word	0xffffffff


	//   ....[36]....
        /*00bc*/ 	.word	0xffffffff


	//   ....[37]....
        /*00c0*/ 	.word	0xffffffff


	//   ....[38]....
        /*00c4*/ 	.word	0xffffffff


	//   ....[39]....
        /*00c8*/ 	.word	0xffffffff


	//   ....[40]....
        /*00cc*/ 	.word	0xffffffff


	//   ....[41]....
        /*00d0*/ 	.word	0xffffffff


	//   ....[42]....
        /*00d4*/ 	.word	0xffffffff


	//   ....[43]....
        /*00d8*/ 	.word	0xffffffff


	//   ....[44]....
        /*00dc*/ 	.word	0xffffffff


	//   ....[45]....
        /*00e0*/ 	.word	0xffffffff


	//   ....[46]....
        /*00e4*/ 	.word	0xffffffff


	//   ....[47]....
        /*00e8*/ 	.word	0xffffffff


	//   ....[48]....
        /*00ec*/ 	.word	0xffffffff


	//   ....[49]....
        /*00f0*/ 	.word	0xffffffff


	//   ....[50]....
        /*00f4*/ 	.word	0xffffffff


	//   ....[51]....
        /*00f8*/ 	.word	0xffffffff


	//   ....[52]....
        /*00fc*/ 	.word	0xffffffff


	//   ....[53]....
        /*0100*/ 	.word	0xffffffff


	//   ....[54]....
        /*0104*/ 	.word	0xffffffff


	//   ....[55]....
        /*0108*/ 	.word	0xffffffff


	//   ....[56]....
        /*010c*/ 	.word	0xffffffff


	//   ....[57]....
        /*0110*/ 	.word	0xffffffff


	//   ....[58]....
        /*0114*/ 	.word	0xffffffff


	//   ....[59]....
        /*0118*/ 	.word	0xffffffff


	//   ....[60]....
        /*011c*/ 	.word	0xffffffff


	//   ....[61]....
        /*0120*/ 	.word	0xffffffff


	//   ....[62]....
        /*0124*/ 	.word	0xffffffff


	//   ....[63]....
        /*0128*/ 	.word	0xffffffff


	//   ....[64]....
        /*012c*/ 	.word	0xffffffff


	//   ....[65]....
        /*0130*/ 	.word	0xffffffff


	//   ....[66]....
        /*0134*/ 	.word	0xffffffff


	//   ....[67]....
        /*0138*/ 	.word	0xffffffff


	//   ....[68]....
        /*013c*/ 	.word	0xffffffff


	//   ....[69]....
        /*0140*/ 	.word	0xffffffff


	//   ....[70]....
        /*0144*/ 	.word	0xffffffff


	//   ....[71]....
        /*0148*/ 	.word	0xffffffff


	//   ....[72]....
        /*014c*/ 	.word	0xffffffff


	//   ....[73]....
        /*0150*/ 	.word	0xffffffff


	//   ....[74]....
        /*0154*/ 	.word	0xffffffff


	//   ....[75]....
        /*0158*/ 	.word	0xffffffff


	//   ....[76]....
        /*015c*/ 	.word	0xffffffff


	//   ....[77]....
        /*0160*/ 	.word	0xffffffff


	//   ....[78]....
        /*0164*/ 	.word	0xffffffff


	//   ....[79]....
        /*0168*/ 	.word	0xffffffff


	//   ....[80]....
        /*016c*/ 	.word	0xffffffff


	//   ....[81]....
        /*0170*/ 	.word	0xffffffff


	//   ....[82]....
        /*0174*/ 	.word	0xffffffff


	//   ....[83]....
        /*0178*/ 	.word	0xffffffff


	//   ....[84]....
        /*017c*/ 	.word	0xffffffff


	//   ....[85]....
        /*0180*/ 	.word	0xffffffff


	//   ....[86]....
        /*0184*/ 	.word	0xffffffff


	//   ....[87]....
        /*0188*/ 	.word	0xffffffff


	//   ....[88]....
        /*018c*/ 	.word	0xffffffff


	//   ....[89]....
        /*0190*/ 	.word	0xffffffff


	//   ....[90]....
        /*0194*/ 	.word	0xffffffff


	//   ....[91]....
        /*0198*/ 	.word	0xffffffff


	//   ....[92]....
        /*019c*/ 	.word	0xffffffff


	//----- nvinfo : EIATTR_COOP_GROUP_INSTR_OFFSETS
	.align		4
.L_2947:
        /*01a0*/ 	.byte	0x04, 0x28
        /*01a2*/ 	.short	(.L_2949 - .L_2948)


	//   ....[0]....
.L_2948:
        /*01a4*/ 	.word	0x00000e40


	//   ....[1]....
        /*01a8*/ 	.word	0x000010d0


	//   ....[2]....
        /*01ac*/ 	.word	0x00001460


	//   ....[3]....
        /*01b0*/ 	.word	0x00003490


	//   ....[4]....
        /*01b4*/ 	.word	0x00003f50


	//   ....[5]....
        /*01b8*/ 	.word	0x00003f90


	//   ....[6]....
        /*01bc*/ 	.word	0x00003fc0


	//   ....[7]....
        /*01c0*/ 	.word	0x00003ff0


	//   ....[8]....
        /*01c4*/ 	.word	0x000040c0


	//   ....[9]....
        /*01c8*/ 	.word	0x000040f0


	//   ....[10]....
        /*01cc*/ 	.word	0x00004110


	//   ....[11]....
        /*01d0*/ 	.word	0x00004120


	//   ....[12]....
        /*01d4*/ 	.word	0x000042f0


	//   ....[13]....
        /*01d8*/ 	.word	0x00004330


	//   ....[14]....
        /*01dc*/ 	.word	0x00004370


	//   ....[15]....
        /*01e0*/ 	.word	0x000043b0


	//   ....[16]....
        /*01e4*/ 	.word	0x00004590


	//   ....[17]....
        /*01e8*/ 	.word	0x00004600


	//   ....[18]....
        /*01ec*/ 	.word	0x00004640


	//   ....[19]....
        /*01f0*/ 	.word	0x00004680


	//   ....[20]....
        /*01f4*/ 	.word	0x00004830


	//   ....[21]....
        /*01f8*/ 	.word	0x00004880


	//   ....[22]....
        /*01fc*/ 	.word	0x000048c0


	//   ....[23]....
        /*0200*/ 	.word	0x00004900


	//   ....[24]....
        /*0204*/ 	.word	0x00004a50


	//   ....[25]....
        /*0208*/ 	.word	0x00004b10


	//   ....[26]....
        /*020c*/ 	.word	0x00004b50


	//   ....[27]....
        /*0210*/ 	.word	0x00004b90


	//   ....[28]....
        /*0214*/ 	.word	0x00004bd0


	//   ....[29]....
        /*0218*/ 	.word	0x00004c10


	//   ....[30]....
        /*021c*/ 	.word	0x00004e10


	//   ....[31]....
        /*0220*/ 	.word	0x00004e50


	//   ....[32]....
        /*0224*/ 	.word	0x00004e70


	//   ....[33]....
        /*0228*/ 	.word	0x00004e80


	//   ....[34]....
        /*022c*/ 	.word	0x00004f90


	//   ....[35]....
        /*0230*/ 	.word	0x00004fd0


	//   ....[36]....
        /*0234*/ 	.word	0x00004fe0


	//   ....[37]....
        /*0238*/ 	.word	0x00004ff0


	//   ....[38]....
        /*023c*/ 	.word	0x000051d0


	//   ....[39]....
        /*0240*/ 	.word	0x00005210


	//   ....[40]....
        /*0244*/ 	.word	0x00005250


	//   ....[41]....
        /*0248*/ 	.word	0x00005260


	//   ....[42]....
        /*024c*/ 	.word	0x00005470


	//   ....[43]....
        /*0250*/ 	.word	0x000054a0


	//   ....[44]....
        /*0254*/ 	.word	0x000054b0


	//   ....[45]....
        /*0258*/ 	.word	0x000054c0


	//   ....[46]....
        /*025c*/ 	.word	0x00005800


	//   ....[47]....
        /*0260*/ 	.word	0x00005840


	//   ....[48]....
        /*0264*/ 	.word	0x00005850


	//   ....[49]....
        /*0268*/ 	.word	0x00005860


	//   ....[50]....
        /*026c*/ 	.word	0x00005970


	//   ....[51]....
        /*0270*/ 	.word	0x000059f0


	//   ....[52]....
        /*0274*/ 	.word	0x00005a70


	//   ....[53]....
        /*0278*/ 	.word	0x00005ab0


	//   ....[54]....
        /*027c*/ 	.word	0x00005af0


	//   ....[55]....
        /*0280*/ 	.word	0x00005b30


	//   ....[56]....
        /*0284*/ 	.word	0x00005c20


	//   ....[57]....
        /*0288*/ 	.word	0x00005c80


	//   ....[58]....
        /*028c*/ 	.word	0x00005f20


	//   ....[59]....
        /*0290*/ 	.word	0x00005f60


	//   ....[60]....
        /*0294*/ 	.word	0x000073c0


	//   ....[61]....
        /*0298*/ 	.word	0x00007400


	//   ....[62]....
        /*029c*/ 	.word	0x00007440


	//   ....[63]....
        /*02a0*/ 	.word	0x00007480


	//   ....[64]....
        /*02a4*/ 	.word	0x00007500


	//   ....[65]....
        /*02a8*/ 	.word	0x00007520


	//   ....[66]....
        /*02ac*/ 	.word	0x00007540


	//   ....[67]....
        /*02b0*/ 	.word	0x00007560


	//   ....[68]....
        /*02b4*/ 	.word	0x000075a0


	//   ....[69]....
        /*02b8*/ 	.word	0x000075c0


	//   ....[70]....
        /*02bc*/ 	.word	0x000075f0


	//   ....[71]....
        /*02c0*/ 	.word	0x00007620


	//   ....[72]....
        /*02c4*/ 	.word	0x00007710


	//   ....[73]....
        /*02c8*/ 	.word	0x00007750


	//   ....[74]....
        /*02cc*/ 	.word	0x00007790


	//   ....[75]....
        /*02d0*/ 	.word	0x000077d0


	//   ....[76]....
        /*02d4*/ 	.word	0x000078d0


	//   ....[77]....
        /*02d8*/ 	.word	0x00007910


	//   ....[78]....
        /*02dc*/ 	.word	0x00007950


	//   ....[79]....
        /*02e0*/ 	.word	0x00007990


	//   ....[80]....
        /*02e4*/ 	.word	0x00007fb0


	//   ....[81]....
        /*02e8*/ 	.word	0x00008220


	//   ....[82]....
        /*02ec*/ 	.word	0x00008a90


	//   ....[83]....
        /*02f0*/ 	.word	0x00008f20


	//   ....[84]....
        /*02f4*/ 	.word	0x00008f70


	//   ....[85]....
        /*02f8*/ 	.word	0x00008fc0


	//   ....[86]....
        /*02fc*/ 	.word	0x00008ff0


	//   ....[87]....
        /*0300*/ 	.word	0x00009010


	//   ....[88]....
        /*0304*/ 	.word	0x000090f0


	//   ....[89]....
        /*0308*/ 	.word	0x00009130


	//   ....[90]....
        /*030c*/ 	.word	0x00009180


	//   ....[91]....
        /*0310*/ 	.word	0x000091b0


	//   ....[92]....
        /*0314*/ 	.word	0x000091d0


	//----- nvinfo : EIATTR_EXIT_INSTR_OFFSETS
	.align		4
.L_2949:
        /*0318*/ 	.byte	0x04, 0x1c
        /*031a*/ 	.short	(.L_2951 - .L_2950)


	//   ....[0]....
.L_2950:
        /*031c*/ 	.word	0x000092a0


	//   ....[1]....
        /*0320*/ 	.word	0x000095a0


	//----- nvinfo : EIATTR_MAX_THREADS
	.align		4
.L_2951:
        /*0324*/ 	.byte	0x04, 0x05
        /*0326*/ 	.short	(.L_2953 - .L_2952)
.L_2952:
        /*0328*/ 	.word	0x00000020
        /*032c*/ 	.word	0x00000001
        /*0330*/ 	.word	0x00000001


	//----- nvinfo : EIATTR_CRS_STACK_SIZE
	.align		4
.L_2953:
        /*0334*/ 	.byte	0x04, 0x1e
        /*0336*/ 	.short	(.L_2955 - .L_2954)
.L_2954:
        /*0338*/ 	.word	0x00000000


	//----- nvinfo : EIATTR_CBANK_PARAM_SIZE
	.align		4
.L_2955:
        /*033c*/ 	.byte	0x03, 0x19
        /*033e*/ 	.short	0x01f0


	//----- nvinfo : EIATTR_PARAM_CBANK
	.align		4
        /*0340*/ 	.byte	0x04, 0x0a
        /*0342*/ 	.short	(.L_2957 - .L_2956)
	.align		4
.L_2956:
        /*0344*/ 	.word	index@(.nv.constant0._Z25selective_scan_bwd_kernelI32Selective_Scan_bwd_kernel_traitsILi32ELi8ELb0ELb0ELb1ELb1ELb0EN3c108BFloat16ENS1_7complexIfEEEEv12SSMParamsBwd)
        /*0348*/ 	.short	0x0210
        /*034a*/ 	.short	0x01f0


	//----- nvinfo : EIATTR_SW_WAR
	.align		4
.L_2957:
        /*034c*/ 	.byte	0x04, 0x36
        /*034e*/ 	.short	(.L_2959 - .L_2958)
.L_2958:
        /*0350*/ 	.word	0x00000008
.L_2959:


//--------------------- .nv.info._Z25selective_scan_bwd_kernelI32Selective_Scan_bwd_kernel_traitsILi32ELi8ELb0ELb0ELb1ELb1ELb1EN3c108BFloat16ENS1_7complexIfEEEEv12SSMParamsBwd --------------------------
	.section	.nv.info._Z25selective_scan_bwd_kernelI32Selective_Scan_bwd_kernel_traitsILi32ELi8ELb0ELb0ELb1ELb1ELb1EN3c108BFloat16ENS1_7complexIfEEEEv12SSMParamsBwd,"",@"SHT_CUDA_INFO"
	.sectionflags	@""
	.align	4


	//----- nvinfo : EIATTR_CUDA_API_VERSION
	.align		4
        /*0000*/ 	.byte	0x04, 0x37
        /*0002*/ 	.short	(.L_2961 - .L_2960)
.L_2960:
        /*0004*/ 	.word	0x00000082


	//----- nvinfo : EIATTR_KPARAM_INFO
	.align		4
.L_2961:
        /*0008*/ 	.byte	0x04, 0x17
        /*000a*/ 	.short	(.L_2963 - .L_2962)
.L_2962:
        /*000c*/ 	.word	0x00000000
        /*0010*/ 	.short	0x0000
        /*0012*/ 	.short	0x0000
        /*0014*/ 	.byte	0x00, 0xf0, 0xc1, 0x07


	//----- nvinfo : EIATTR_SPARSE_MMA_MASK
	.align		4
.L_2963:
        /*0018*/ 	.byte	0x03, 0x50
        /*001a*/ 	.short	0x0000


	//----- nvinfo : EIATTR_MAXREG_COUNT
	.align		4
        /*001c*/ 	.byte	0x03, 0x1b
        /*001e*/ 	.short	0x00ff


	//----- nvinfo : EIATTR_NUM_BARRIERS
	.align		4
        /*0020*/ 	.byte	0x02, 0x4c
        /*0022*/ 	.byte	0x01
	.zero		1


	//----- nvinfo : EIATTR_MERCURY_ISA_VERSION
	.align		4
        /*0024*/ 	.byte	0x03, 0x5f
        /*0026*/ 	.short	0x0101


	//----- nvinfo : EIATTR_COOP_GROUP_MASK_REGIDS
	.align		4
        /*0028*/ 	.byte	0x04, 0x29
        /*002a*/ 	.short	(.L_2965 - .L_2964)


	//   ....[0]....
.L_2964:
        /*002c*/ 	.word	0xffffffff


	//   ....[1]....
        /*0030*/ 	.word	0xffffffff


	//   ....[2]....
        /*0034*/ 	.word	0xffffffff


	//   ....[3]....
        /*0038*/ 	.word	0xffffffff


	//   ....[4]....
        /*003c*/ 	.word	0xffffffff


	//   ....[5]....
        /*0040*/ 	.word	0xffffffff


	//   ....[6]....
        /*0044*/ 	.word	0xffffffff


	//   ....[7]....
        /*0048*/ 	.word	0xffffffff


	//   ....[8]....
        /*004c*/ 	.word	0xffffffff


	//   ....[9]....
        /*0050*/ 	.word	0xffffffff


	//   ....[10]....
        /*0054*/ 	.word	0xffffffff


	//   ....[11]....
        /*0058*/ 	.word	0xffffffff


	//   ....[12]....
        /*005c*/ 	.word	0xffffffff


	//   ....[13]....
        /*0060*/ 	.word	0xffffffff


	//   ....[14]....
        /*0064*/ 	.word	0xffffffff


	//   ....[15]....
        /*0068*/ 	.word	0xffffffff


	//   ....[16]....
        /*006c*/ 	.word	0xffffffff


	//   ....[17]....
        /*0070*/ 	.word	0xffffffff


	//   ....[18]....
        /*0074*/ 	.word	0xffffffff


	//   ....[19]....
        /*0078*/ 	.word	0xffffffff


	//   ....[20]....
        /*007c*/ 	.word	0xffffffff


	//   ....[21]....
        /*0080*/ 	.word	0xffffffff


	//   ....[22]....
        /*0084*/ 	.word	0xffffffff


	//   ....[23]....
        /*0088*/ 	.word	0xffffffff


	//   ....[24]....
        /*008c*/ 	.word	0xffffffff


	//   ....[25]....
        /*0090*/ 	.word	0xffffffff


	//   ....[26]....
        /*0094*/ 	.word	0xffffffff


	//   ....[27]....
        /*0098*/ 	.word	0xffffffff


	//   ....[28]....
        /*009c*/ 	.word	0xffffffff


	//   ....[29]....
        /*00a0*/ 	.word	0xffffffff


	//   ....[30]....
        /*00a4*/ 	.word	0xffffffff


	//   ....[31]....
        /*00a8*/ 	.word	0xffffffff


	//   ....[32]....
        /*00ac*/ 	.word	0xffffffff


	//   ....[33]....
        /*00b0*/ 	.word	0xffffffff


	//   ....[34]....
        /*00b4*/ 	.word	0xffffffff


	//   ....[35]....
        /*00b8*/ 	.word	0xffffffff


	//   ....[36]....
        /*00bc*/ 	.word	0xffffffff


	//   ....[37]....
        /*00c0*/ 	.word	0xffffffff


	//   ....[38]....
        /*00c4*/ 	.word	0xffffffff


	//   ....[39]....
        /*00c8*/ 	.word	0xffffffff


	//   ....[40]....
        /*00cc*/ 	.word	0xffffffff


	//   ....[41]....
        /*00d0*/ 	.word	0xffffffff


	//   ....[42]....
        /*00d4*/ 	.word	0xffffffff


	//   ....[43]....
        /*00d8*/ 	.word	0xffffffff


	//   ....[44]....
        /*00dc*/ 	.word	0xffffffff


	//   ....[45]....
        /*00e0*/ 	.word	0xffffffff


	//   ....[46]....
        /*00e4*/ 	.word	0xffffffff


	//   ....[47]....
        /*00e8*/ 	.word	0xffffffff


	//   ....[48]....
        /*00ec*/ 	.word	0xffffffff


	//   ....[49]....
        /*00f0*/ 	.word	0xffffffff


	//   ....[50]....
        /*00f4*/ 	.word	0xffffffff


	//   ....[51]....
        /*00f8*/ 	.word	0xffffffff


	//   ....[52]....
        /*00fc*/ 	.word	0xffffffff


	//   ....[53]....
        /*0100*/ 	.word	0xffffffff


	//   ....[54]....
        /*0104*/ 	.word	0xffffffff


	//   ....[55]....
        /*0108*/ 	.word	0xffffffff


	//   ....[56]....
        /*010c*/ 	.word	0xffffffff


	//   ....[57]....
        /*0110*/ 	.word	0xffffffff


	//   ....[58]....
        /*0114*/ 	.word	0xffffffff


	//   ....[59]....
        /*0118*/ 	.word	0xffffffff


	//   ....[60]....
        /*011c*/ 	.word	0xffffffff


	//   ....[61]....
        /*0120*/ 	.word	0xffffffff


	//   ....[62]....
        /*0124*/ 	.word	0xffffffff


	//   ....[63]....
        /*0128*/ 	.word	0xffffffff


	//   ....[64]....
        /*012c*/ 	.word	0xffffffff


	//   ....[65]....
        /*0130*/ 	.word	0xffffffff


	//   ....[66]....
        /*0134*/ 	.word	0xffffffff


	//   ....[67]....
        /*0138*/ 	.word	0xffffffff


	//   ....[68]....
        /*013c*/ 	.word	0xffffffff


	//   ....[69]....
        /*0140*/ 	.word	0xffffffff


	//   ....[70]....
        /*0144*/ 	.word	0xffffffff


	//   ....[71]....
        /*0148*/ 	.word	0xffffffff


	//   ....[72]....
        /*014c*/ 	.word	0xffffffff


	//   ....[73]....
        /*0150*/ 	.word	0xffffffff


	//   ....[74]....
        /*0154*/ 	.word	0xffffffff


	//   ....[75]....
        /*0158*/ 	.word	0xffffffff


	//   ....[76]....
        /*015c*/ 	.word	0xffffffff


	//   ....[77]....
        /*0160*/ 	.word	0xffffffff


	//   ....[78]....
        /*0164*/ 	.word	0xffffffff


	//   ....[79]....
        /*0168*/ 	.word	0xffffffff


	//   ....[80]....
        /*016c*/ 	.word	0xffffffff


	//   ....[81]....
        /*0170*/ 	.word	0xffffffff


	//   ....[82]....
        /*0174*/ 	.word	0xffffffff


	//   ....[83]....
        /*0178*/ 	.word	0xffffffff


	//   ....[84]....
        /*017c*/ 	.word	0xffffffff


	//   ....[85]....
        /*0180*/ 	.word	0xffffffff


	//   ....[86]....
        /*0184*/ 	.word	0xffffffff


	//   ....[87]....
        /*0188*/ 	.word	0xffffffff


	//   ....[88]....
        /*018c*/ 	.word	0xffffffff


	//   ....[89]....
        /*0190*/ 	.word	0xffffffff


	//   ....[90]....
        /*0194*/ 	.word	0xffffffff


	//   ....[91]....
        /*0198*/ 	.word	0xffffffff


	//   ....[92]....
        /*019c*/ 	.word	0xffffffff


	//   ....[93]....
        /*01a0*/ 	.word	0xffffffff


	//   ....[94]....
        /*01a4*/ 	.word	0xffffffff


	//   ....[95]....
        /*01a8*/ 	.word	0xffffffff


	//   ....[96]....
        /*01ac*/ 	.word	0xffffffff


	//----- nvinfo : EIATTR_COOP_GROUP_INSTR_OFFSETS
	.align		4
.L_2965:
        /*01b0*/ 	.byte	0x04, 0x28
        /*01b2*/ 	.short	(.L_2967 - .L_2966)


	//   ....[0]....
.L_2966:
        /*01b4*/ 	.word	0x00000e60


	//   ....[1]....
        /*01b8*/ 	.word	0x00001100


	//   ....[2]....
        /*01bc*/ 	.word	0x00001480


	//   ....[3]....
        /*01c0*/ 	.word	0x00002b80


	//   ....[4]....
        /*01c4*/ 	.word	0x00002fe0


	//   ....[5]....
        /*01c8*/ 	.word	0x00003510


	//   ....[6]....
        /*01cc*/ 	.word	0x00003bd0


	//   ....[7]....
        /*01d0*/ 	.word	0x00004d90


	//   ....[8]....
        /*01d4*/ 	.word	0x00005870


	//   ....[9]....
        /*01d8*/ 	.word	0x000058b0


	//   ....[10]....
        /*01dc*/ 	.word	0x000058e0


	//   ....[11]....
        /*01e0*/ 	.word	0x00005910


	//   ....[12]....
        /*01e4*/ 	.word	0x000059e0


	//   ....[13]....
        /*01e8*/ 	.word	0x00005a10


	//   ....[14]....
        /*01ec*/ 	.word	0x00005a30


	//   ....[15]....
        /*01f0*/ 	.word	0x00005a40


	//   ....[16]....
        /*01f4*/ 	.word	0x00005c10


	//   ....[17]....
        /*01f8*/ 	.word	0x00005c50


	//   ....[18]....
        /*01fc*/ 	.word	0x00005c90


	//   ....[19]....
        /*0200*/ 	.word	0x00005cd0


	//   ....[20]....
        /*0204*/ 	.word	0x00005eb0


	//   ....[21]....
        /*0208*/ 	.word	0x00005ef0


	//   ....[22]....
        /*020c*/ 	.word	0x00005f30


	//   ....[23]....
        /*0210*/ 	.word	0x00005f70


	//   ....[24]....
        /*0214*/ 	.word	0x00006130


	//   ....[25]....
        /*0218*/ 	.word	0x00006190


	//   ....[26]....
        /*021c*/ 	.word	0x000061d0


	//   ....[27]....
        /*0220*/ 	.word	0x00006210


	//   ....[28]....
        /*0224*/ 	.word	0x00006370


	//   ....[29]....
        /*0228*/ 	.word	0x00006410


	//   ....[30]....
        /*022c*/ 	.word	0x00006450


	//   ....[31]....
        /*0230*/ 	.word	0x00006490


	//   ....[32]....
        /*0234*/ 	.word	0x000064d0


	//   ....[33]....
        /*0238*/ 	.word	0x00006510


	//   ....[34]....
        /*023c*/ 	.word	0x00006770


	//   ....[35]....
        /*0240*/ 	.word	0x00006780


	//   ....[36]....
        /*0244*/ 	.word	0x00006790


	//   ....[37]....
        /*0248*/ 	.word	0x000067a0


	//   ....[38]....
        /*024c*/ 	.word	0x000068b0


	//   ....[39]....
        /*0250*/ 	.word	0x000068f0


	//   ....[40]....
        /*0254*/ 	.word	0x00006900


	//   ....[41]....
        /*0258*/ 	.word	0x00006910


	//   ....[42]....
        /*025c*/ 	.word	0x00006b00


	//   ....[43]....
        /*0260*/ 	.word	0x00006b40


	//   ....[44]....
        /*0264*/ 	.word	0x00006b60


	//   ....[45]....
        /*0268*/ 	.word	0x00006b70


	//   ....[46]....
        /*026c*/ 	.word	0x00006d60


	//   ....[47]....
        /*0270*/ 	.word	0x00006da0


	//   ....[48]....
        /*0274*/ 	.word	0x00006de0


	//   ....[49]....
        /*0278*/ 	.word	0x00006e20


	//   ....[50]....
        /*027c*/ 	.word	0x00007050


	//   ....[51]....
        /*0280*/ 	.word	0x00007120


	//   ....[52]....
        /*0284*/ 	.word	0x00007150


	//   ....[53]....
        /*0288*/ 	.word	0x00007160


	//   ....[54]....
        /*028c*/ 	.word	0x00007310


	//   ....[55]....
        /*0290*/ 	.word	0x000073a0


	//   ....[56]....
        /*0294*/ 	.word	0x000073e0


	//   ....[57]....
        /*0298*/ 	.word	0x00007420


	//   ....[58]....
        /*029c*/ 	.word	0x00007460


	//   ....[59]....
        /*02a0*/ 	.word	0x000074a0


	//   ....[60]....
        /*02a4*/ 	.word	0x00007610


	//   ....[61]....
        /*02a8*/ 	.word	0x000076f0


	//   ....[62]....
        /*02ac*/ 	.word	0x00007790


	//   ....[63]....
        /*02b0*/ 	.word	0x000077d0


	//   ....[64]....
        /*02b4*/ 	.word	0x00008ce0


	//   ....[65]....
        /*02b8*/ 	.word	0x00008d20


	//   ....[66]....
        /*02bc*/ 	.word	0x00008d60


	//   ....[67]....
        /*02c0*/ 	.word	0x00008da0


	//   ....[68]....
        /*02c4*/ 	.word	0x00008e30


	//   ....[69]....
        /*02c8*/ 	.word	0x00008e50


	//   ....[70]....
        /*02cc*/ 	.word	0x00008e70


	//   ....[71]....
        /*02d0*/ 	.word	0x00008e90


	//   ....[72]....
        /*02d4*/ 	.word	0x00008ec0


	//   ....[73]....
        /*02d8*/ 	.word	0x00008ef0


	//   ....[74]....
        /*02dc*/ 	.word	0x00008f30


	//   ....[75]....
        /*02e0*/ 	.word	0x00008f70


	//   ....[76]....
        /*02e4*/ 	.word	0x00009050


	//   ....[77]....
        /*02e8*/ 	.word	0x00009090


	//   ....[78]....
        /*02ec*/ 	.word	0x000090d0


	//   ....[79]....
        /*02f0*/ 	.word	0x00009110


	//   ....[80]....
        /*02f4*/ 	.word	0x00009210


	//   ....[81]....
        /*02f8*/ 	.word	0x00009250


	//   ....[82]....
        /*02fc*/ 	.word	0x00009290


	//   ....[83]....
        /*0300*/ 	.word	0x000092d0


	//   ....[84]....
        /*0304*/ 	.word	0x000098b0


	//   ....[85]....
        /*0308*/ 	.word	0x00009b70


	//   ....[86]....
        /*030c*/ 	.word	0x0000a370


	//   ....[87]....
        /*0310*/ 	.word	0x0000a820


	//   ....[88]....
        /*0314*/ 	.word	0x0000a870


	//   ....[89]....
        /*0318*/ 	.word	0x0000a8c0


	//   ....[90]....
        /*031c*/ 	.word	0x0000a8f0


	//   ....[91]....
        /*0320*/ 	.word	0x0000a910


	//   ....[92]....
        /*0324*/ 	.word	0x0000a9f0


	//   ....[93]....
        /*0328*/ 	.word	0x0000aa30


	//   ....[94]....
        /*032c*/ 	.word	0x0000aa80


	//   ....[95]....
        /*0330*/ 	.word	0x0000aab0


	//   ....[96]....
        /*0334*/ 	.word	0x0000aad0


	//----- nvinfo : EIATTR_EXIT_INSTR_OFFSETS
	.align		4
.L_2967:
        /*0338*/ 	.byte	0x04, 0x1c
        /*033a*/ 	.short	(.L_2969 - .L_2968)


	//   ....[0]....
.L_2968:
        /*033c*/ 	.word	0x0000aba0


	//   ....[1]....
        /*0340*/ 	.word	0x0000aea0


	//----- nvinfo : EIATTR_MAX_THREADS
	.align		4
.L_2969:
        /*0344*/ 	.byte	0x04, 0x05
        /*0346*/ 	.short	(.L_2971 - .L_2970)
.L_2970:
        /*0348*/ 	.word	0x00000020
        /*034c*/ 	.word	0x00000001
        /*0350*/ 	.word	0x00000001


	//----- nvinfo : EIATTR_CRS_STACK_SIZE
	.align		4
.L_2971:
        /*0354*/ 	.byte	0x04, 0x1e
        /*0356*/ 	.short	(.L_2973 - .L_2972)
.L_2972:
        /*0358*/ 	.word	0x00000000


	//----- nvinfo : EIATTR_CBANK_PARAM_SIZE
	.align		4
.L_2973:
        /*035c*/ 	.byte	0x03, 0x19
        /*035e*/ 	.short	0x01f0


	//----- nvinfo : EIATTR_PARAM_CBANK
	.align		4
        /*0360*/ 	.byte	0x04, 0x0a
        /*0362*/ 	.short	(.L_2975 - .L_2974)
	.align		4
.L_2974:
        /*0364*/ 	.word	index@(.nv.constant0._Z25selective_scan_bwd_kernelI32Selective_Scan_bwd_kernel_traitsILi32ELi8ELb0ELb0ELb1ELb1ELb1EN3c108BFloat16ENS1_7complexIfEEEEv12SSMParamsBwd)
        /*0368*/ 	.short	0x0210
        /*036a*/ 	.short	0x01f0


	//----- nvinfo : EIATTR_SW_WAR
	.align		4
.L_2975:
        /*036c*/ 	.byte	0x04, 0x36
        /*036e*/ 	.short	(.L_2977 - .L_2976)
.L_2976:
        /*0370*/ 	.word	0x00000008
.L_2977:


//--------------------- .nv.info._Z25selective_scan_bwd_kernelI32Selective_Scan_bwd_kernel_traitsILi32ELi8ELb0ELb1ELb0ELb0ELb0EN3c108BFloat16ENS1_7complexIfEEEEv12SSMParamsBwd --------------------------
	.section	.nv.info._Z25selective_scan_bwd_kernelI32Selective_Scan_bwd_kernel_traitsILi32ELi8ELb0ELb1ELb0ELb0ELb0EN3c108BFloat16ENS1_7complexIfEEEEv12SSMParamsBwd,"",@"SHT_CUDA_INFO"
	.sectionflags	@""
	.align	4


	//----- nvinfo : EIATTR_CUDA_API_VERSION
	.align		4
        /*0000*/ 	.byte	0x04, 0x37
        /*0002*/ 	.short	(.L_2979 - .L_2978)
.L_2978:
        /*0004*/ 	.word	0x00000082


	//----- nvinfo : EIATTR_KPARAM_INFO
	.align		4
.L_2979:
        /*0008*/ 	.byte	0x04, 0x17
        /*000a*/ 	.short	(.L_2981 - .L_2980)
.L_2980:
        /*000c*/ 	.word	0x00000000
        /*0010*/ 	.short	0x0000
        /*0012*/ 	.short	0x0000
        /*0014*/ 	.byte	0x00, 0xf0, 0xc1, 0x07


	//----- nvinfo : EIATTR_SPARSE_MMA_MASK
	.align		4
.L_2981:
        /*0018*/ 	.byte	0x03, 0x50
        /*001a*/ 	.short	0x0000


	//----- nvinfo : EIATTR_MAXREG_COUNT
	.align		4
        /*001c*/ 	.byte	0x03, 0x1b
        /*001e*/ 	.short	0x00ff


	//----- nvinfo : EIATTR_NUM_BARRIERS
	.align		4
        /*0020*/ 	.byte	0x02, 0x4c
        /*0022*/ 	.byte	0x01
	.zero		1


	//----- nvinfo : EIATTR_MERCURY_ISA_VERSION
	.align		4
        /*0024*/ 	.byte	0x03, 0x5f
        /*0026*/ 	.short	0x0101


	//----- nvinfo : EIATTR_COOP_GROUP_MASK_REGIDS
	.align		4
        /*0028*/ 	.byte	0x04, 0x29
        /*002a*/ 	.short	(.L_2983 - .L_2982)


	//   ....[0]....
.L_2982:
        /*002c*/ 	.word	0xffffffff


	//   ....[1]....
        /*0030*/ 	.word	0xffffffff


	//   ....[2]....
        /*0034*/ 	.word	0xffffffff


	//   ....[3]....
        /*0038*/ 	.word	0xffffffff


	//   ....[4]....
        /*003c*/ 	.word	0xffffffff


	//   ....[5]....
        /*0040*/ 	.word	0xffffffff


	//   ....[6]....
        /*0044*/ 	.word	0xffffffff


	//   ....[7]....
        /*0048*/ 	.word	0xffffffff


	//   ....[8]....
        /*004c*/ 	.word	0xffffffff


	//   ....[9]....
        /*0050*/ 	.word	0xffffffff


	//   ....[10]....
        /*0054*/ 	.word	0xffffffff


	//   ....[11]....
        /*0058*/ 	.word	0xffffffff


	//   ....[12]....
        /*005c*/ 	.word	0xffffffff


	//   ....[13]....
        /*0060*/ 	.word	0xffffffff


	//   ....[14]....
        /*0064*/ 	.word	0xffffffff


	//   ....[15]....
        /*0068*/ 	.word	0xffffffff


	//   ....[16]....
        /*006c*/ 	.word	0xffffffff


	//   ....[17]....
        /*0070*/ 	.word	0xffffffff


	//   ....[18]....
        /*0074*/ 	.word	0xffffffff


	//   ....[19]....
        /*0078*/ 	.word	0xffffffff


	//   ....[20]....
        /*007c*/ 	.word	0xffffffff


	//   ....[21]....
        /*0080*/ 	.word	0xffffffff


	//   ....[22]....
        /*0084*/ 	.word	0xffffffff


	//   ....[23]....
        /*0088*/ 	.word	0xffffffff


	//   ....[24]....
        /*008c*/ 	.word	0xffffffff


	//   ....[25]....
        /*0090*/ 	.word	0xffffffff


	//   ....[26]....
        /*0094*/ 	.word	0xffffffff


	//   ....[27]....
        /*0098*/ 	.word	0xffffffff


	//   ....[28]....
        /*009c*/ 	.word	0xffffffff


	//   ....[29]....
        /*00a0*/ 	.word	0xffffffff


	//   ....[30]....
        /*00a4*/ 	.word	0xffffffff


	//   ....[31]....
        /*00a8*/ 	.word	0xffffffff


	//   ....[32]....
        /*00ac*/ 	.word	0xffffffff


	//   ....[33]....
        /*00b0*/ 	.word	0xffffffff


	//   ....[34]....
        /*00b4*/ 	.word	0xffffffff


	//   ....[35]....
        /*00b8*/ 	.word	0xffffffff


	//   ....[36]....
        /*00bc*/ 	.word	0xffffffff


	//   ....[37]....
        /*00c0*/ 	.word	0xffffffff


	//   ....[38]....
        /*00c4*/ 	.word	0xffffffff


	//   ....[39]....
        /*00c8*/ 	.word	0xffffffff


	//   ....[40]....
        /*00cc*/ 	.word	0xffffffff


	//   ....[41]....
        /*00d0*/ 	.word	0xffffffff


	//   ....[42]....
        /*00d4*/ 	.word	0xffffffff


	//   ....[43]....
        /*00d8*/ 	.word	0xffffffff


	//   ....[44]....
        /*00dc*/ 	.word	0xffffffff


	//   ....[45]....
        /*00e0*/ 	.word	0xffffffff


	//   ....[46]....
        /*00e4*/ 	.word	0xffffffff


	//   ....[47]....
        /*00e8*/ 	.word	0xffffffff


	//   ....[48]....
        /*00ec*/ 	.word	0xffffffff


	//   ....[49]....
        /*00f0*/ 	.word	0xffffffff


	//   ....[50]....
        /*00f4*/ 	.word	0xffffffff


	//   ....[51]....
        /*00f8*/ 	.word	0xffffffff


	//   ....[52]....
        /*00fc*/ 	.word	0xffffffff


	//   ....[53]....
        /*0100*/ 	.word	0xffffffff


	//   ....[54]....
        /*0104*/ 	.word	0xffffffff


	//   ....[55]....
        /*0108*/ 	.word	0xffffffff


	//   ....[56]....
        /*010c*/ 	.word	0xffffffff


	//   ....[57]....
        /*0110*/ 	.word	0xffffffff


	//   ....[58]....
        /*0114*/ 	.word	0xffffffff


	//   ....[59]....
        /*0118*/ 	.word	0xffffffff


	//   ....[60]....
        /*011c*/ 	.word	0xffffffff


	//   ....[61]....
        /*0120*/ 	.word	0xffffffff


	//   ....[62]....
        /*0124*/ 	.word	0xffffffff


	//   ....[63]....
        /*0128*/ 	.word	0xffffffff


	//   ....[64]....
        /*012c*/ 	.word	0xffffffff


	//   ....[65]....
        /*0130*/ 	.word	0xffffffff


	//   ....[66]....
        /*0134*/ 	.word	0xffffffff


	//   ....[67]....
        /*0138*/ 	.word	0xffffffff


	//   ....[68]....
        /*013c*/ 	.word	0xffffffff


	//   ....[69]....
        /*0140*/ 	.word	0xffffffff


	//   ....[70]....
        /*0144*/ 	.word	0xffffffff


	//   ....[71]....
        /*0148*/ 	.word	0xffffffff


	//   ....[72]....
        /*014c*/ 	.word	0xffffffff


	//   ....[73]....
        /*0150*/ 	.word	0xffffffff


	//   ....[74]....
        /*0154*/ 	.word	0xffffffff


	//   ....[75]....
        /*0158*/ 	.word	0xffffffff


	//   ....[76]....
        /*015c*/ 	.word	0xffffffff


	//   ....[77]....
        /*0160*/ 	.word	0xffffffff


	//   ....[78]....
        /*0164*/ 	.word	0xffffffff


	//   ....[79]....
        /*0168*/ 	.word	0xffffffff


	//   ....[80]....
        /*016c*/ 	.word	0xffffffff


	//   ....[81]....
        /*0170*/ 	.word	0xffffffff


	//   ....[82]....
        /*0174*/ 	.word	0xffffffff


	//   ....[83]....
        /*0178*/ 	.word	0xffffffff


	//   ....[84]....
        /*017c*/ 	.word	0xffffffff


	//   ....[85]....
        /*0180*/ 	.word	0xffffffff


	//   ....[86]....
        /*0184*/ 	.word	0xffffffff


	//   ....[87]....
        /*0188*/ 	.word	0xffffffff


	//   ....[88]....
        /*018c*/ 	.word	0xffffffff


	//   ....[89]....
        /*0190*/ 	.word	0xffffffff


	//   ....[90]....
        /*0194*/ 	.word	0xffffffff


	//   ....[91]....
        /*0198*/ 	.word	0xffffffff


	//----- nvinfo : EIATTR_COOP_GROUP_INSTR_OFFSETS
	.align		4
.L_2983:
        /*019c*/ 	.byte	0x04, 0x28
        /*019e*/ 	.short	(.L_2985 - .L_2984)


	//   ....[0]....
.L_2984:
        /*01a0*/ 	.word	0x00000e30


	//   ....[1]....
        /*01a4*/ 	.word	0x00001130


	//   ....[2]....
        /*01a8*/ 	.word	0x00001380


	//   ....[3]....
        /*01ac*/ 	.word	0x00002380


	//   ....[4]....
        /*01b0*/ 	.word	0x00003060


	//   ....[5]....
        /*01b4*/ 	.word	0x000030a0


	//   ....[6]....
        /*01b8*/ 	.word	0x000030e0


	//   ....[7]....
        /*01bc*/ 	.word	0x000030f0


	//   ....[8]....
        /*01c0*/ 	.word	0x00003100


	//   ....[9]....
        /*01c4*/ 	.word	0x000031c0


	//   ....[10]....
        /*01c8*/ 	.word	0x000031e0


	//   ....[11]....
        /*01cc*/ 	.word	0x000031f0


	//   ....[12]....
        /*01d0*/ 	.word	0x00003200


	//   ....[13]....
        /*01d4*/ 	.word	0x00003320


	//   ....[14]....
        /*01d8*/ 	.word	0x00003360


	//   ....[15]....
        /*01dc*/ 	.word	0x00003380


	//   ....[16]....
        /*01e0*/ 	.word	0x000033c0


	//   ....[17]....
        /*01e4*/ 	.word	0x00003540


	//   ....[18]....
        /*01e8*/ 	.word	0x00003570


	//   ....[19]....
        /*01ec*/ 	.word	0x000035b0


	//   ....[20]....
        /*01f0*/ 	.word	0x000035e0


	//   ....[21]....
        /*01f4*/ 	.word	0x00003710


	//   ....[22]....
        /*01f8*/ 	.word	0x00003750


	//   ....[23]....
        /*01fc*/ 	.word	0x00003790


	//   ....[24]....
        /*0200*/ 	.word	0x000037d0


	//   ....[25]....
        /*0204*/ 	.word	0x00003930


	//   ....[26]....
        /*0208*/ 	.word	0x00003970


	//   ....[27]....
        /*020c*/ 	.word	0x000039b0


	//   ....[28]....
        /*0210*/ 	.word	0x000039f0


	//   ....[29]....
        /*0214*/ 	.word	0x00003a30


	//   ....[30]....
        /*0218*/ 	.word	0x00003c40


	//   ....[31]....
        /*021c*/ 	.word	0x00003c50


	//   ....[32]....
        /*0220*/ 	.word	0x00003c60


	//   ....[33]....
        /*0224*/ 	.word	0x00003c70


	//   ....[34]....
        /*0228*/ 	.word	0x00003d80


	//   ....[35]....
        /*022c*/ 	.word	0x00003dc0


	//   ....[36]....
        /*0230*/ 	.word	0x00003df0


	//   ....[37]....
        /*0234*/ 	.word	0x00003e00


	//   ....[38]....
        /*0238*/ 	.word	0x00004010


	//   ....[39]....
        /*023c*/ 	.word	0x00004030


	//   ....[40]....
        /*0240*/ 	.word	0x00004040


	//   ....[41]....
        /*0244*/ 	.word	0x00004050


	//   ....[42]....
        /*0248*/ 	.word	0x000041e0


	//   ....[43]....
        /*024c*/ 	.word	0x00004220


	//   ....[44]....
        /*0250*/ 	.word	0x00004260


	//   ....[45]....
        /*0254*/ 	.word	0x00004270


	//   ....[46]....
        /*0258*/ 	.word	0x00004430


	//   ....[47]....
        /*025c*/ 	.word	0x00004450


	//   ....[48]....
        /*0260*/ 	.word	0x00004460


	//   ....[49]....
        /*0264*/ 	.word	0x00004470


	//   ....[50]....
        /*0268*/ 	.word	0x00004640


	//   ....[51]....
        /*026c*/ 	.word	0x00004680


	//   ....[52]....
        /*0270*/ 	.word	0x000046c0


	//   ....[53]....
        /*0274*/ 	.word	0x00004700


	//   ....[54]....
        /*0278*/ 	.word	0x00004740


	//   ....[55]....
        /*027c*/ 	.word	0x00004780


	//   ....[56]....
        /*0280*/ 	.word	0x000047c0


	//   ....[57]....
        /*0284*/ 	.word	0x00004800


	//   ....[58]....
        /*0288*/ 	.word	0x00004830


	//   ....[59]....
        /*028c*/ 	.word	0x00004860


	//   ....[60]....
        /*0290*/ 	.word	0x00005e50


	//   ....[61]....
        /*0294*/ 	.word	0x00005e90


	//   ....[62]....
        /*0298*/ 	.word	0x00005ed0


	//   ....[63]....
        /*029c*/ 	.word	0x00005f10


	//   ....[64]....
        /*02a0*/ 	.word	0x00005f50


	//   ....[65]....
        /*02a4*/ 	.word	0x00005f70


	//   ....[66]....
        /*02a8*/ 	.word	0x00005fa0


	//   ....[67]....
        /*02ac*/ 	.word	0x00005fd0


	//   ....[68]....
        /*02b0*/ 	.word	0x00006080


	//   ....[69]....
        /*02b4*/ 	.word	0x000060c0


	//   ....[70]....
        /*02b8*/ 	.word	0x00006100


	//   ....[71]....
        /*02bc*/ 	.word	0x00006140


	//   ....[72]....
        /*02c0*/ 	.word	0x00006250


	//   ....[73]....
        /*02c4*/ 	.word	0x00006290


	//   ....[74]....
        /*02c8*/ 	.word	0x000062d0


	//   ....[75]....
        /*02cc*/ 	.word	0x00006310


	//   ....[76]....
        /*02d0*/ 	.word	0x00006430


	//   ....[77]....
        /*02d4*/ 	.word	0x00006470


	//   ....[78]....
        /*02d8*/ 	.word	0x000064b0


	//   ....[79]....
        /*02dc*/ 	.word	0x000064f0


	//   ....[80]....
        /*02e0*/ 	.word	0x000069c0


	//   ....[81]....
        /*02e4*/ 	.word	0x00006f80


	//   ....[82]....
        /*02e8*/ 	.word	0x00007420


	//   ....[83]....
        /*02ec*/ 	.word	0x00007470


	//   ....[84]....
        /*02f0*/ 	.word	0x000074c0


	//   ....[85]....
        /*02f4*/ 	.word	0x000074f0


	//   ....[86]....
        /*02f8*/ 	.word	0x00007510


	//   ....[87]....
        /*02fc*/ 	.word	0x000075f0


	//   ....[88]....
        /*0300*/ 	.word	0x00007630


	//   ....[89]....
        /*0304*/ 	.word	0x00007680


	//   ....[90]....
        /*0308*/ 	.word	0x000076b0


	//   ....[91]....
        /*030c*/ 	.word	0x000076d0


	//----- nvinfo : EIATTR_EXIT_INSTR_OFFSETS
	.align		4
.L_2985:
        /*0310*/ 	.byte	0x04, 0x1c
        /*0312*/ 	.short	(.L_2987 - .L_2986)


	//   ....[0]....
.L_2986:
        /*0314*/ 	.word	0x000077a0


	//   ....[1]....
        /*0318*/ 	.word	0x00007aa0


	//----- nvinfo : EIATTR_MAX_THREADS
	.align		4
.L_2987:
        /*031c*/ 	.byte	0x04, 0x05
        /*031e*/ 	.short	(.L_2989 - .L_2988)
.L_2988:
        /*0320*/ 	.word	0x00000020
        /*0324*/ 	.word	0x00000001
        /*0328*/ 	.word	0x00000001


	//----- nvinfo : EIATTR_CRS_STACK_SIZE
	.align		4
.L_2989:
        /*032c*/ 	.byte	0x04, 0x1e
        /*032e*/ 	.short	(.L_2991 - .L_2990)
.L_2990:
        /*0330*/ 	.word	0x00000000


	//----- nvinfo : EIATTR_CBANK_PARAM_SIZE
	.align		4
.L_2991:
        /*0334*/ 	.byte	0x03, 0x19
        /*0336*/ 	.short	0x01f0


	//----- nvinfo : EIATTR_PARAM_CBANK
	.align		4
        /*0338*/ 	.byte	0x04, 0x0a
        /*033a*/ 	.short	(.L_2993 - .L_2992)
	.align		4
.L_2992:
        /*033c*/ 	.word	index@(.nv.constant0._Z25selective_scan_bwd_kernelI32Selective_Scan_bwd_kernel_traitsILi32ELi8ELb0ELb1ELb0ELb0ELb0EN3c108BFloat16ENS1_7complexIfEEEEv12SSMParamsBwd)
        /*0340*/ 	.short	0x0210
        /*0342*/ 	.short	0x01f0


	//----- nvinfo : EIATTR_SW_WAR
	.align		4
.L_2993:
        /*0344*/ 	.byte	0x04, 0x36
        /*0346*/ 	.short	(.L_2995 - .L_2994)
.L_2994:
        /*0348*/ 	.word	0x00000008
.L_2995:


//--------------------- .nv.info._Z25selective_scan_bwd_kernelI32Selective_Scan_bwd_kernel_traitsILi32ELi8ELb0ELb1ELb0ELb0ELb1EN3c108BFloat16ENS1_7complexIfEEEEv12SSMParamsBwd --------------------------
	.section	.nv.info._Z25selective_scan_bwd_kernelI32Selective_Scan_bwd_kernel_traitsILi32ELi8ELb0ELb1ELb0ELb0ELb1EN3c108BFloat16ENS1_7complexIfEEEEv12SSMParamsBwd,"",@"SHT_CUDA_INFO"
	.sectionflags	@""
	.align	4


	//----- nvinfo : EIATTR_CUDA_API_VERSION
	.align		4
        /*0000*/ 	.byte	0x04, 0x37
        /*0002*/ 	.short	(.L_2997 - .L_2996)
.L_2996:
        /*0004*/ 	.word	0x00000082


	//----- nvinfo : EIATTR_KPARAM_INFO
	.align		4
.L_2997:
        /*0008*/ 	.byte	0x04, 0x17
        /*000a*/ 	.short	(.L_2999 - .L_2998)
.L_2998:
        /*000c*/ 	.word	0x00000000
        /*0010*/ 	.short	0x0000
        /*0012*/ 	.short	0x0000
        /*0014*/ 	.byte	0x00, 0xf0, 0xc1, 0x07


	//----- nvinfo : EIATTR_SPARSE_MMA_MASK
	.align		4
.L_2999:
        /*0018*/ 	.byte	0x03, 0x50
        /*001a*/ 	.short	0x0000


	//----- nvinfo : EIATTR_MAXREG_COUNT
	.align		4
        /*001c*/ 	.byte	0x03, 0x1b
        /*001e*/ 	.short	0x00ff


	//----- nvinfo : EIATTR_NUM_BARRIERS
	.align		4
        /*0020*/ 	.byte	0x02, 0x4c
        /*0022*/ 	.byte	0x01
	.zero		1


	//----- nvinfo : EIATTR_MERCURY_ISA_VERSION
	.align		4
        /*0024*/ 	.byte	0x03, 0x5f
        /*0026*/ 	.short	0x0101


	//----- nvinfo : EIATTR_COOP_GROUP_MASK_REGIDS
	.align		4
        /*0028*/ 	.byte	0x04, 0x29
        /*002a*/ 	.short	(.L_3001 - .L_3000)


	//   ....[0]....
.L_3000:
        /*002c*/ 	.word	0xffffffff


	//   ....[1]....
        /*0030*/ 	.word	0xffffffff


	//   ....[2]....
        /*0034*/ 	.word	0xffffffff


	//   ....[3]....
        /*0038*/ 	.word	0xffffffff


	//   ....[4]....
        /*003c*/ 	.word	0xffffffff


	//   ....[5]....
        /*0040*/ 	.word	0xffffffff


	//   ....[6]....
        /*0044*/ 	.word	0xffffffff


	//   ....[7]....
        /*0048*/ 	.word	0xffffffff


	//   ....[8]....
        /*004c*/ 	.word	0xffffffff


	//   ....[9]....
        /*0050*/ 	.word	0xffffffff


	//   ....[10]....
        /*0054*/ 	.word	0xffffffff


	//   ....[11]....
        /*0058*/ 	.word	0xffffffff


	//   ....[12]....
        /*005c*/ 	.word	0xffffffff


	//   ....[13]....
        /*0060*/ 	.word	0xffffffff


	//   ....[14]....
        /*0064*/ 	.word	0xffffffff


	//   ....[15]....
        /*0068*/ 	.word	0xffffffff


	//   ....[16]....
        /*006c*/ 	.word	0xffffffff


	//   ....[17]....
        /*0070*/ 	.word	0xffffffff


	//   ....[18]....
        /*0074*/ 	.word	0xffffffff


	//   ....[19]....
        /*0078*/ 	.word	0xffffffff


	//   ....[20]....
        /*007c*/ 	.word	0xffffffff


	//   ....[21]....
        /*0080*/ 	.word	0xffffffff


	//   ....[22]....
        /*0084*/ 	.word	0xffffffff


	//   ....[23]....
        /*0088*/ 	.word	0xffffffff


	//   ....[24]....
        /*008c*/ 	.word	0xffffffff


	//   ....[25]....
        /*0090*/ 	.word	0xffffffff


	//   ....[26]....
        /*0094*/ 	.word	0xffffffff


	//   ....[27]....
        /*0098*/ 	.word	0xffffffff


	//   ....[28]....
        /*009c*/ 	.word	0xffffffff


	//   ....[29]....
        /*00a0*/ 	.word	0xffffffff


	//   ....[30]....
        /*00a4*/ 	.word	0xffffffff


	//   ....[31]....
        /*00a8*/ 	.word	0xffffffff


	//   ....[32]....
        /*00ac*/ 	.word	0xffffffff


	//   ....[33]....
        /*00b0*/ 	.word	0xffffffff


	//   ....[34]....
        /*00b4*/ 	.word	0xffffffff


	//   ....[35]....
        /*00b8*/ 	.word	0xffffffff


	//   ....[36]....
        /*00bc*/ 	.word	0xffffffff


	//   ....[37]....
        /*00c0*/ 	.word	0xffffffff


	//   ....[38]....
        /*00c4*/ 	.word	0xffffffff


	//   ....[39]....
        /*00c8*/ 	.word	0xffffffff


	//   ....[40]....
        /*00cc*/ 	.word	0xffffffff


	//   ....[41]....
        /*00d0*/ 	.word	0xffffffff


	//   ....[42]....
        /*00d4*/ 	.word	0xffffffff


	//   ....[43]....
        /*00d8*/ 	.word	0xffffffff


	//   ....[44]....
        /*00dc*/ 	.word	0xffffffff


	//   ....[45]....
        /*00e0*/ 	.word	0xffffffff


	//   ....[46]....
        /*00e4*/ 	.word	0xffffffff


	//   ....[47]....
        /*00e8*/ 	.word	0xffffffff


	//   ....[48]....
        /*00ec*/ 	.word	0xffffffff


	//   ....[49]....
        /*00f0*/ 	.word	0xffffffff


	//   ....[50]....
        /*00f4*/ 	.word	0xffffffff


	//   ....[51]....
        /*00f8*/ 	.word	0xffffffff


	//   ....[52]....
        /*00fc*/ 	.word	0xffffffff


	//   ....[53]....
        /*0100*/ 	.word	0xffffffff


	//   ....[54]....
        /*0104*/ 	.word	0xffffffff


	//   ....[55]....
        /*0108*/ 	.word	0xffffffff


	//   ....[56]....
        /*010c*/ 	.word	0xffffffff


	//   ....[57]....
        /*0110*/ 	.word	0xffffffff


	//   ....[58]....
        /*0114*/ 	.word	0xffffffff


	//   ....[59]....
        /*0118*/ 	.word	0xffffffff


	//   ....[60]....
        /*011c*/ 	.word	0xffffffff


	//   ....[61]....
        /*0120*/ 	.word	0xffffffff


	//   ....[62]....
        /*0124*/ 	.word	0xffffffff


	//   ....[63]....
        /*0128*/ 	.word	0xffffffff


	//   ....[64]....
        /*012c*/ 	.word	0xffffffff


	//   ....[65]....
        /*0130*/ 	.word	0xffffffff


	//   ....[66]....
        /*0134*/ 	.word	0xffffffff


	//   ....[67]....
        /*0138*/ 	.word	0xffffffff


	//   ....[68]....
        /*013c*/ 	.word	0xffffffff


	//   ....[69]....
        /*0140*/ 	.word	0xffffffff


	//   ....[70]....
        /*0144*/ 	.word	0xffffffff


	//   ....[71]....
        /*0148*/ 	.word	0xffffffff


	//   ....[72]....
        /*014c*/ 	.word	0xffffffff


	//   ....[73]....
        /*0150*/ 	.word	0xffffffff


	//   ....[74]....
        /*0154*/ 	.word	0xffffffff


	//   ....[75]....
        /*0158*/ 	.word	0xffffffff


	//   ....[76]....
        /*015c*/ 	.word	0xffffffff


	//   ....[77]....
        /*0160*/ 	.word	0xffffffff


	//   ....[78]....
        /*0164*/ 	.word	0xffffffff


	//   ....[79]....
        /*0168*/ 	.word	0xffffffff


	//   ....[80]....
        /*016c*/ 	.word	0xffffffff


	//   ....[81]....
        /*0170*/ 	.word	0xffffffff


	//   ....[82]....
        /*0174*/ 	.word	0xffffffff


	//   ....[83]....
        /*0178*/ 	.word	0xffffffff


	//   ....[84]....
        /*017c*/ 	.word	0xffffffff


	//   ....[85]....
        /*0180*/ 	.word	0xffffffff


	//   ....[86]....
        /*0184*/ 	.word	0xffffffff


	//   ....[87]....
        /*0188*/ 	.word	0xffffffff


	//   ....[88]....
        /*018c*/ 	.word	0xffffffff


	//   ....[89]....
        /*0190*/ 	.word	0xffffffff


	//   ....[90]....
        /*0194*/ 	.word	0xffffffff


	//   ....[91]....
        /*0198*/ 	.word	0xffffffff


	//   ....[92]....
        /*019c*/ 	.word	0xffffffff


	//   ....[93]....
        /*01a0*/ 	.word	0xffffffff


	//   ....[94]....
        /*01a4*/ 	.word	0xffffffff


	//   ....[95]....
        /*01a8*/ 	.word	0xffffffff


	//----- nvinfo : EIATTR_COOP_GROUP_INSTR_OFFSETS
	.align		4
.L_3001:
        /*01ac*/ 	.byte	0x04, 0x28
        /*01ae*/ 	.short	(.L_3003 - .L_3002)


	//   ....[0]....
.L_3002:
        /*01b0*/ 	.word	0x00000e60


	//   ....[1]....
        /*01b4*/ 	.word	0x00001150


	//   ....[2]....
        /*01b8*/ 	.word	0x000015a0


	//   ....[3]....
        /*01bc*/ 	.word	0x00001930


	//   ....[4]....
        /*01c0*/ 	.word	0x00001da0


	//   ....[5]....
        /*01c4*/ 	.word	0x000022c0


	//   ....[6]....
        /*01c8*/ 	.word	0x00002a80


	//   ....[7]....
        /*01cc*/ 	.word	0x00003c30


	//   ....[8]....
        /*01d0*/ 	.word	0x00004910


	//   ....[9]....
        /*01d4*/ 	.word	0x00004950


	//   ....[10]....
        /*01d8*/ 	.word	0x00004970


	//   ....[11]....
        /*01dc*/ 	.word	0x00004980


	//   ....[12]....
        /*01e0*/ 	.word	0x00004990


	//   ....[13]....
        /*01e4*/ 	.word	0x00004a50


	//   ....[14]....
        /*01e8*/ 	.word	0x00004a80


	//   ....[15]....
        /*01ec*/ 	.word	0x00004aa0


	//   ....[16]....
        /*01f0*/ 	.word	0x00004ac0


	//   ....[17]....
        /*01f4*/ 	.word	0x00004bc0


	//   ....[18]....
        /*01f8*/ 	.word	0x00004c00


	//   ....[19]....
        /*01fc*/ 	.word	0x00004c40


	//   ....[20]....
        /*0200*/ 	.word	0x00004c80


	//   ....[21]....
        /*0204*/ 	.word	0x00004dc0


	//   ....[22]....
        /*0208*/ 	.word	0x00004e00


	//   ....[23]....
        /*020c*/ 	.word	0x00004e30


	//   ....[24]....
        /*0210*/ 	.word	0x00004e70


	//   ....[25]....
        /*0214*/ 	.word	0x00004fc0


	//   ....[26]....
        /*0218*/ 	.word	0x00005000


	//   ....[27]....
        /*021c*/ 	.word	0x00005040


	//   ....[28]....
        /*0220*/ 	.word	0x00005080


	//   ....[29]....
        /*0224*/ 	.word	0x00005200


	//   ....[30]....
        /*0228*/ 	.word	0x00005240


	//   ....[31]....
        /*022c*/ 	.word	0x00005280


	//   ....[32]....
        /*0230*/ 	.word	0x000052c0


	//   ....[33]....
        /*0234*/ 	.word	0x00005300


	//   ....[34]....
        /*0238*/ 	.word	0x000054e0


	//   ....[35]....
        /*023c*/ 	.word	0x00005500


	//   ....[36]....
        /*0240*/ 	.word	0x00005510


	//   ....[37]....
        /*0244*/ 	.word	0x00005520


	//   ....[38]....
        /*0248*/ 	.word	0x00005630


	//   ....[39]....
        /*024c*/ 	.word	0x00005670


	//   ....[40]....
        /*0250*/ 	.word	0x000056a0


	//   ....[41]....
        /*0254*/ 	.word	0x000056b0


	//   ....[42]....
        /*0258*/ 	.word	0x000058a0


	//   ....[43]....
        /*025c*/ 	.word	0x000058c0


	//   ....[44]....
        /*0260*/ 	.word	0x000058d0


	//   ....[45]....
        /*0264*/ 	.word	0x000058e0


	//   ....[46]....
        /*0268*/ 	.word	0x00005a50


	//   ....[47]....
        /*026c*/ 	.word	0x00005aa0


	//   ....[48]....
        /*0270*/ 	.word	0x00005ad0


	//   ....[49]....
        /*0274*/ 	.word	0x00005ae0


	//   ....[50]....
        /*0278*/ 	.word	0x00005c30


	//   ....[51]....
        /*027c*/ 	.word	0x00005c70


	//   ....[52]....
        /*0280*/ 	.word	0x00005cb0


	//   ....[53]....
        /*0284*/ 	.word	0x00005cf0


	//   ....[54]....
        /*0288*/ 	.word	0x00005ec0


	//   ....[55]....
        /*028c*/ 	.word	0x00005f00


	//   ....[56]....
        /*0290*/ 	.word	0x00005f40


	//   ....[57]....
        /*0294*/ 	.word	0x00005f80


	//   ....[58]....
        /*0298*/ 	.word	0x00005fc0


	//   ....[59]....
        /*029c*/ 	.word	0x00006000


	//   ....[60]....
        /*02a0*/ 	.word	0x00006040


	//   ....[61]....
        /*02a4*/ 	.word	0x00006080


	//   ....[62]....
        /*02a8*/ 	.word	0x000060c0


	//   ....[63]....
        /*02ac*/ 	.word	0x00006100


	//   ....[64]....
        /*02b0*/ 	.word	0x00007700


	//   ....[65]....
        /*02b4*/ 	.word	0x00007740


	//   ....[66]....
        /*02b8*/ 	.word	0x00007780


	//   ....[67]....
        /*02bc*/ 	.word	0x000077c0


	//   ....[68]....
        /*02c0*/ 	.word	0x00007800


	//   ....[69]....
        /*02c4*/ 	.word	0x00007820


	//   ....[70]....
        /*02c8*/ 	.word	0x00007840


	//   ....[71]....
        /*02cc*/ 	.word	0x00007870


	//   ....[72]....
        /*02d0*/ 	.word	0x000078f0


	//   ....[73]....
        /*02d4*/ 	.word	0x00007960


	//   ....[74]....
        /*02d8*/ 	.word	0x000079a0


	//   ....[75]....
        /*02dc*/ 	.word	0x000079e0


	//   ....[76]....
        /*02e0*/ 	.word	0x00007ab0


	//   ....[77]....
        /*02e4*/ 	.word	0x00007b30


	//   ....[78]....
        /*02e8*/ 	.word	0x00007b70


	//   ....[79]....
        /*02ec*/ 	.word	0x00007bb0


	//   ....[80]....
        /*02f0*/ 	.word	0x00007cc0


	//   ....[81]....
        /*02f4*/ 	.word	0x00007d00


	//   ....[82]....
        /*02f8*/ 	.word	0x00007d40


	//   ....[83]....
        /*02fc*/ 	.word	0x00007d80


	//   ....[84]....
        /*0300*/ 	.word	0x00008240


	//   ....[85]....
        /*0304*/ 	.word	0x000087f0


	//   ....[86]....
        /*0308*/ 	.word	0x00008ca0


	//   ....[87]....
        /*030c*/ 	.word	0x00008cf0


	//   ....[88]....
        /*0310*/ 	.word	0x00008d40


	//   ....[89]....
        /*0314*/ 	.word	0x00008d70


	//   ....[90]....
        /*0318*/ 	.word	0x00008d90


	//   ....[91]....
        /*031c*/ 	.word	0x00008e70


	//   ....[92]....
        /*0320*/ 	.word	0x00008eb0


	//   ....[93]....
        /*0324*/ 	.word	0x00008f00


	//   ....[94]....
        /*0328*/ 	.word	0x00008f30


	//   ....[95]....
        /*032c*/ 	.word	0x00008f50


	//----- nvinfo : EIATTR_EXIT_INSTR_OFFSETS
	.align		4
.L_3003:
        /*0330*/ 	.byte	0x04, 0x1c
        /*0332*/ 	.short	(.L_3005 - .L_3004)


	//   ....[0]....
.L_3004:
        /*0334*/ 	.word	0x00009020


	//   ....[1]....
        /*0338*/ 	.word	0x00009320


	//----- nvinfo : EIATTR_MAX_THREADS
	.align		4
.L_3005:
        /*033c*/ 	.byte	0x04, 0x05
        /*033e*/ 	.short	(.L_3007 - .L_3006)
.L_3006:
        /*0340*/ 	.word	0x00000020
        /*0344*/ 	.word	0x00000001
        /*0348*/ 	.word	0x00000001


	//----- nvinfo : EIATTR_CRS_STACK_SIZE
	.align		4
.L_3007:
        /*034c*/ 	.byte	0x04, 0x1e
        /*034e*/ 	.short	(.L_3009 - .L_3008)
.L_3008:
        /*0350*/ 	.word	0x00000000


	//----- nvinfo : EIATTR_CBANK_PARAM_SIZE
	.align		4
.L_3009:
        /*0354*/ 	.byte	0x03, 0x19
        /*0356*/ 	.short	0x01f0


	//----- nvinfo : EIATTR_PARAM_CBANK
	.align		4
        /*0358*/ 	.byte	0x04, 0x0a
        /*035a*/ 	.short	(.L_3011 - .L_3010)
	.align		4
.L_3010:
        /*035c*/ 	.word	index@(.nv.constant0._Z25selective_scan_bwd_kernelI32Selective_Scan_bwd_kernel_traitsILi32ELi8ELb0ELb1ELb0ELb0ELb1EN3c108BFloat16ENS1_7complexIfEEEEv12SSMParamsBwd)
        /*0360*/ 	.short	0x0210
        /*0362*/ 	.short	0x01f0


	//----- nvinfo : EIATTR_SW_WAR
	.align		4
.L_3011:
        /*0364*/ 	.byte	0x04, 0x36
        /*0366*/ 	.short	(.L_3013 - .L_3012)
.L_3012:
        /*0368*/ 	.word	0x00000008
.L_3013:


//--------------------- .nv.info._Z25selective_scan_bwd_kernelI32Selective_Scan_bwd_kernel_traitsILi32ELi8ELb0ELb1ELb0ELb1ELb0EN3c108BFloat16ENS1_7complexIfEEEEv12SSMParamsBwd --------------------------
	.section	.nv.info._Z25selective_scan_bwd_kernelI32Selective_Scan_bwd_kernel_traitsILi32ELi8ELb0ELb1ELb0ELb1ELb0EN3c108BFloat16ENS1_7complexIfEEEEv12SSMParamsBwd,"",@"SHT_CUDA_INFO"
	.sectionflags	@""
	.align	4


	//----- nvinfo : EIATTR_CUDA_API_VERSION
	.align		4
        /*0000*/ 	.byte	0x04, 0x37
        /*0002*/ 	.short	(.L_3015 - .L_3014)
.L_3014:
        /*0004*/ 	.word	0x00000082


	//----- nvinfo : EIATTR_KPARAM_INFO
	.align		4
.L_3015:
        /*0008*/ 	.byte	0x04, 0x17
        /*000a*/ 	.short	(.L_3017 - .L_3016)
.L_3016:
        /*000c*/ 	.word	0x00000000
        /*0010*/ 	.short	0x0000
        /*0012*/ 	.short	0x0000
        /*0014*/ 	.byte	0x00, 0xf0, 0xc1, 0x07


	//----- nvinfo : EIATTR_SPARSE_MMA_MASK
	.align		4
.L_3017:
        /*0018*/ 	.byte	0x03, 0x50
        /*001a*/ 	.short	0x0000


	//----- nvinfo : EIATTR_MAXREG_COUNT
	.align		4
        /*001c*/ 	.byte	0x03, 0x1b
        /*001e*/ 	.short	0x00ff


	//----- nvinfo : EIATTR_NUM_BARRIERS
	.align		4
        /*0020*/ 	.byte	0x02, 0x4c
        /*0022*/ 	.byte	0x01
	.zero		1


	//----- nvinfo : EIATTR_MERCURY_ISA_VERSION
	.align		4
        /*0024*/ 	.byte	0x03, 0x5f
        /*0026*/ 	.short	0x0101


	//----- nvinfo : EIATTR_COOP_GROUP_MASK_REGIDS
	.align		4
        /*0028*/ 	.byte	0x04, 0x29
        /*002a*/ 	.short	(.L_3019 - .L_3018)


	//   ....[0]....
.L_3018:
        /*002c*/ 	.word	0xffffffff


	//   ....[1]....
        /*0030*/ 	.word	0xffffffff


	//   ....[2]....
        /*0034*/ 	.word	0xffffffff


	//   ....[3]....
        /*0038*/ 	.word	0xffffffff


	//   ....[4]....
        /*003c*/ 	.word	0xffffffff


	//   ....[5]....
        /*0040*/ 	.word	0xffffffff


	//   ....[6]....
        /*0044*/ 	.word	0xffffffff


	//   ....[7]....
        /*0048*/ 	.word	0xffffffff


	//   ....[8]....
        /*004c*/ 	.word	0xffffffff


	//   ....[9]....
        /*0050*/ 	.word	0xffffffff


	//   ....[10]....
        /*0054*/ 	.word	0xffffffff


	//   ....[11]....
        /*0058*/ 	.word	0xffffffff


	//   ....[12]....
        /*005c*/ 	.word	0xffffffff


	//   ....[13]....
        /*0060*/ 	.word	0xffffffff


	//   ....[14]....
        /*0064*/ 	.word	0xffffffff


	//   ....[15]....
        /*0068*/ 	.word	0xffffffff


	//   ....[16]....
        /*006c*/ 	.word	0xffffffff


	//   ....[17]....
        /*0070*/ 	.word	0xffffffff


	//   ....[18]....
        /*0074*/ 	.word	0xffffffff


	//   ....[19]....
        /*0078*/ 	.word	0xffffffff


	//   ....[20]....
        /*007c*/ 	.word	0xffffffff


	//   ....[21]....
        /*0080*/ 	.word	0xffffffff


	//   ....[22]....
        /*0084*/ 	.word	0xffffffff


	//   ....[23]....
        /*0088*/ 	.word	0xffffffff


	//   ....[24]....
        /*008c*/ 	.word	0xffffffff


	//   ....[25]....
        /*0090*/ 	.word	0xffffffff


	//   ....[26]....
        /*0094*/ 	.word	0xffffffff


	//   ....[27]....
        /*0098*/ 	.word	0xffffffff


	//   ....[28]....
        /*009c*/ 	.word	0xffffffff


	//   ....[29]....
        /*00a0*/ 	.word	0xffffffff


	//   ....[30]....
        /*00a4*/ 	.word	0xffffffff


	//   ....[31]....
        /*00a8*/ 	.word	0xffffffff


	//   ....[32]....
        /*00ac*/ 	.word	0xffffffff


	//   ....[33]....
        /*00b0*/ 	.word	0xffffffff


	//   ....[34]....
        /*00b4*/ 	.word	0xffffffff


	//   ....[35]....
        /*00b8*/ 	.word	0xffffffff


	//   ....[36]....
        /*00bc*/ 	.word	0xffffffff


	//   ....[37]....
        /*00c0*/ 	.word	0xffffffff


	//   ....[38]....
        /*00c4*/ 	.word	0xffffffff


	//   ....[39]....
        /*00c8*/ 	.word	0xffffffff


	//   ....[40]....
        /*00cc*/ 	.word	0xffffffff


	//   ....[41]....
        /*00d0*/ 	.word	0xffffffff


	//   ....[42]....
        /*00d4*/ 	.word	0xffffffff


	//   ....[43]....
        /*00d8*/ 	.word	0xffffffff


	//   ....[44]....
        /*00dc*/ 	.word	0xffffffff


	//   ....[45]....
        /*00e0*/ 	.word	0xffffffff


	//   ....[46]....
        /*00e4*/ 	.word	0xffffffff


	//   ....[47]....
        /*00e8*/ 	.word	0xffffffff


	//   ....[48]....
        /*00ec*/ 	.word	0xffffffff


	//   ....[49]....
        /*00f0*/ 	.word	0xffffffff


	//   ....[50]....
        /*00f4*/ 	.word	0xffffffff


	//   ....[51]....
        /*00f8*/ 	.word	0xffffffff


	//   ....[52]....
        /*00fc*/ 	.word	0xffffffff


	//   ....[53]....
        /*0100*/ 	.word	0xffffffff


	//   ....[54]....
        /*0104*/ 	.word	0xffffffff


	//   ....[55]....
        /*0108*/ 	.word	0xffffffff


	//   ....[56]....
        /*010c*/ 	.word	0xffffffff


	//   ....[57]....
        /*0110*/ 	.word	0xffffffff


	//   ....[58]....
        /*0114*/ 	.word	0xffffffff


	//   ....[59]....
        /*0118*/ 	.word	0xffffffff


	//   ....[60]....
        /*011c*/ 	.word	0xffffffff


	//   ....[61]....
        /*0120*/ 	.word	0xffffffff


	//   ....[62]....
        /*0124*/ 	.word	0xffffffff


	//   ....[63]....
        /*0128*/ 	.word	0xffffffff


	//   ....[64]....
        /*012c*/ 	.word	0xffffffff


	//   ....[65]....
        /*0130*/ 	.word	0xffffffff


	//   ....[66]....
        /*0134*/ 	.word	0xffffffff


	//   ....[67]....
        /*0138*/ 	.word	0xffffffff


	//   ....[68]....
        /*013c*/ 	.word	0xffffffff


	//   ....[69]....
        /*0140*/ 	.word	0xffffffff


	//   ....[70]....
        /*0144*/ 	.word	0xffffffff


	//   ....[71]....
        /*0148*/ 	.word	0xffffffff


	//   ....[72]....
        /*014c*/ 	.word	0xffffffff


	//   ....[73]....
        /*0150*/ 	.word	0xffffffff


	//   ....[74]....
        /*0154*/ 	.word	0xffffffff


	//   ....[75]....
        /*0158*/ 	.word	0xffffffff


	//   ....[76]....
        /*015c*/ 	.word	0xffffffff


	//   ....[77]....
        /*0160*/ 	.word	0xffffffff


	//   ....[78]....
        /*0164*/ 	.word	0xffffffff


	//   ....[79]....
        /*0168*/ 	.word	0xffffffff


	//   ....[80]....
        /*016c*/ 	.word	0xffffffff


	//   ....[81]....
        /*0170*/ 	.word	0xffffffff


	//   ....[82]....
        /*0174*/ 	.word	0xffffffff


	//   ....[83]....
        /*0178*/ 	.word	0xffffffff


	//   ....[84]....
        /*017c*/ 	.word	0xffffffff


	//   ....[85]....
        /*0180*/ 	.word	0xffffffff


	//   ....[86]....
        /*0184*/ 	.word	0xffffffff


	//   ....[87]....
        /*0188*/ 	.word	0xffffffff


	//   ....[88]....
        /*018c*/ 	.word	0xffffffff


	//   ....[89]....
        /*0190*/ 	.word	0xffffffff


	//   ....[90]....
        /*0194*/ 	.word	0xffffffff


	//   ....[91]....
        /*0198*/ 	.word	0xffffffff


	//   ....[92]....
        /*019c*/ 	.word	0xffffffff


	//----- nvinfo : EIATTR_COOP_GROUP_INSTR_OFFSETS
	.align		4
.L_3019:
        /*01a0*/ 	.byte	0x04, 0x28
        /*01a2*/ 	.short	(.L_3021 - .L_3020)


	//   ....[0]....
.L_3020:
        /*01a4*/ 	.word	0x00000e60


	//   ....[1]....
        /*01a8*/ 	.word	0x000010b0


	//   ....[2]....
        /*01ac*/ 	.word	0x00001390


	//   ....[3]....
        /*01b0*/ 	.word	0x000034a0


	//   ....[4]....
        /*01b4*/ 	.word	0x000041a0


	//   ....[5]....
        /*01b8*/ 	.word	0x000041e0


	//   ....[6]....
        /*01bc*/ 	.word	0x00004210


	//   ....[7]....
        /*01c0*/ 	.word	0x00004220


	//   ....[8]....
        /*01c4*/ 	.word	0x00004230


	//   ....[9]....
        /*01c8*/ 	.word	0x000042f0


	//   ....[10]....
        /*01cc*/ 	.word	0x00004310


	//   ....[11]....
        /*01d0*/ 	.word	0x00004320


	//   ....[12]....
        /*01d4*/ 	.word	0x00004330


	//   ....[13]....
        /*01d8*/ 	.word	0x00004430


	//   ....[14]....
        /*01dc*/ 	.word	0x00004470


	//   ....[15]....
        /*01e0*/ 	.word	0x000044b0


	//   ....[16]....
        /*01e4*/ 	.word	0x000044d0


	//   ....[17]....
        /*01e8*/ 	.word	0x00004650


	//   ....[18]....
        /*01ec*/ 	.word	0x00004690


	//   ....[19]....
        /*01f0*/ 	.word	0x000046d0


	//   ....[20]....
        /*01f4*/ 	.word	0x00004710


	//   ....[21]....
        /*01f8*/ 	.word	0x00004850


	//   ....[22]....
        /*01fc*/ 	.word	0x00004890


	//   ....[23]....
        /*0200*/ 	.word	0x000048d0


	//   ....[24]....
        /*0204*/ 	.word	0x00004910


	//   ....[25]....
        /*0208*/ 	.word	0x00004a90


	//   ....[26]....
        /*020c*/ 	.word	0x00004ad0


	//   ....[27]....
        /*0210*/ 	.word	0x00004b10


	//   ....[28]....
        /*0214*/ 	.word	0x00004b50


	//   ....[29]....
        /*0218*/ 	.word	0x00004b90


	//   ....[30]....
        /*021c*/ 	.word	0x00004d80


	//   ....[31]....
        /*0220*/ 	.word	0x00004d90


	//   ....[32]....
        /*0224*/ 	.word	0x00004da0


	//   ....[33]....
        /*0228*/ 	.word	0x00004db0


	//   ....[34]....
        /*022c*/ 	.word	0x00004ec0


	//   ....[35]....
        /*0230*/ 	.word	0x00004f00


	//   ....[36]....
        /*0234*/ 	.word	0x00004f30


	//   ....[37]....
        /*0238*/ 	.word	0x00004f40


	//   ....[38]....
        /*023c*/ 	.word	0x00005120


	//   ....[39]....
        /*0240*/ 	.word	0x00005160


	//   ....[40]....
        /*0244*/ 	.word	0x00005180


	//   ....[41]....
        /*0248*/ 	.word	0x00005190


	//   ....[42]....
        /*024c*/ 	.word	0x00005350


	//   ....[43]....
        /*0250*/ 	.word	0x00005390


	//   ....[44]....
        /*0254*/ 	.word	0x000053a0


	//   ....[45]....
        /*0258*/ 	.word	0x000053b0


	//   ....[46]....
        /*025c*/ 	.word	0x00005560


	//   ....[47]....
        /*0260*/ 	.word	0x00005590


	//   ....[48]....
        /*0264*/ 	.word	0x000055a0


	//   ....[49]....
        /*0268*/ 	.word	0x000055b0


	//   ....[50]....
        /*026c*/ 	.word	0x00005760


	//   ....[51]....
        /*0270*/ 	.word	0x000057a0


	//   ....[52]....
        /*0274*/ 	.word	0x000057e0


	//   ....[53]....
        /*0278*/ 	.word	0x00005820


	//   ....[54]....
        /*027c*/ 	.word	0x00005860


	//   ....[55]....
        /*0280*/ 	.word	0x000058a0


	//   ....[56]....
        /*0284*/ 	.word	0x000058e0


	//   ....[57]....
        /*0288*/ 	.word	0x000058f0


	//   ....[58]....
        /*028c*/ 	.word	0x00005930


	//   ....[59]....
        /*0290*/ 	.word	0x00005960


	//   ....[60]....
        /*0294*/ 	.word	0x00006f90


	//   ....[61]....
        /*0298*/ 	.word	0x00006fd0


	//   ....[62]....
        /*029c*/ 	.word	0x00007000


	//   ....[63]....
        /*02a0*/ 	.word	0x00007020


	//   ....[64]....
        /*02a4*/ 	.word	0x00007050


	//   ....[65]....
        /*02a8*/ 	.word	0x00007070


	//   ....[66]....
        /*02ac*/ 	.word	0x00007090


	//   ....[67]....
        /*02b0*/ 	.word	0x000070c0


	//   ....[68]....
        /*02b4*/ 	.word	0x00007150


	//   ....[69]....
        /*02b8*/ 	.word	0x00007190


	//   ....[70]....
        /*02bc*/ 	.word	0x000071d0


	//   ....[71]....
        /*02c0*/ 	.word	0x00007210


	//   ....[72]....
        /*02c4*/ 	.word	0x00007310


	//   ....[73]....
        /*02c8*/ 	.word	0x00007350


	//   ....[74]....
        /*02cc*/ 	.word	0x00007390


	//   ....[75]....
        /*02d0*/ 	.word	0x000073d0


	//   ....[76]....
        /*02d4*/ 	.word	0x000074e0


	//   ....[77]....
        /*02d8*/ 	.word	0x00007560


	//   ....[78]....
        /*02dc*/ 	.word	0x000075a0


	//   ....[79]....
        /*02e0*/ 	.word	0x000075e0


	//   ....[80]....
        /*02e4*/ 	.word	0x00007c60


	//   ....[81]....
        /*02e8*/ 	.word	0x00007ee0


	//   ....[82]....
        /*02ec*/ 	.word	0x00008770


	//   ....[83]....
        /*02f0*/ 	.word	0x00008bf0


	//   ....[84]....
        /*02f4*/ 	.word	0x00008c40


	//   ....[85]....
        /*02f8*/ 	.word	0x00008c90


	//   ....[86]....
        /*02fc*/ 	.word	0x00008cc0


	//   ....[87]....
        /*0300*/ 	.word	0x00008ce0


	//   ....[88]....
        /*0304*/ 	.word	0x00008dc0


	//   ....[89]....
        /*0308*/ 	.word	0x00008e00


	//   ....[90]....
        /*030c*/ 	.word	0x00008e50


	//   ....[91]....
        /*0310*/ 	.word	0x00008e80


	//   ....[92]....
        /*0314*/ 	.word	0x00008ea0


	//----- nvinfo : EIATTR_EXIT_INSTR_OFFSETS
	.align		4
.L_3021:
        /*0318*/ 	.byte	0x04, 0x1c
        /*031a*/ 	.short	(.L_3023 - .L_3022)


	//   ....[0]....
.L_3022:
        /*031c*/ 	.word	0x00008f70


	//   ....[1]....
        /*0320*/ 	.word	0x00009270


	//----- nvinfo : EIATTR_MAX_THREADS
	.align		4
.L_3023:
        /*0324*/ 	.byte	0x04, 0x05
        /*0326*/ 	.short	(.L_3025 - .L_3024)
.L_3024:
        /*0328*/ 	.word	0x00000020
        /*032c*/ 	.word	0x00000001
        /*0330*/ 	.word	0x00000001


	//----- nvinfo : EIATTR_CRS_STACK_SIZE
	.align		4
.L_3025:
        /*0334*/ 	.byte	0x04, 0x1e
        /*0336*/ 	.short	(.L_3027 - .L_3026)
.L_3026:
        /*0338*/ 	.word	0x00000000


	//----- nvinfo : EIATTR_CBANK_PARAM_SIZE
	.align		4
.L_3027:
        /*033c*/ 	.byte	0x03, 0x19
        /*033e*/ 	.short	0x01f0


	//----- nvinfo : EIATTR_PARAM_CBANK
	.align		4
        /*0340*/ 	.byte	0x04, 0x0a
        /*0342*/ 	.short	(.L_3029 - .L_3028)
	.align		4
.L_3028:
        /*0344*/ 	.word	index@(.nv.constant0._Z25selective_scan_bwd_kernelI32Selective_Scan_bwd_kernel_traitsILi32ELi8ELb0ELb1ELb0ELb1ELb0EN3c108BFloat16ENS1_7complexIfEEEEv12SSMParamsBwd)
        /*0348*/ 	.short	0x0210
        /*034a*/ 	.short	0x01f0


	//----- nvinfo : EIATTR_SW_WAR
	.align		4
.L_3029:
        /*034c*/ 	.byte	0x04, 0x36
        /*034e*/ 	.short	(.L_3031 - .L_3030)
.L_3030:
        /*0350*/ 	.word	0x00000008
.L_3031:


//--------------------- .nv.info._Z25selective_scan_bwd_kernelI32Selective_Scan_bwd_kernel_traitsILi32ELi8ELb0ELb1ELb0ELb1ELb1EN3c108BFloat16ENS1_7complexIfEEEEv12SSMParamsBwd --------------------------
	.section	.nv.info._Z25selective_scan_bwd_kernelI32Selective_Scan_bwd_kernel_traitsILi32ELi8ELb0ELb1ELb0ELb1ELb1EN3c108BFloat16ENS1_7complexIfEEEEv12SSMParamsBwd,"",@"SHT_CUDA_INFO"
	.sectionflags	@""
	.align	4


	//----- nvinfo : EIATTR_CUDA_API_VERSION
	.align		4
        /*0000*/ 	.byte	0x04, 0x37
        /*0002*/ 	.short	(.L_3033 - .L_3032)
.L_3032:
        /*0004*/ 	.word	0x00000082


	//----- nvinfo : EIATTR_KPARAM_INFO
	.align		4
.L_3033:
        /*0008*/ 	.byte	0x04, 0x17
        /*000a*/ 	.short	(.L_3035 - .L_3034)
.L_3034:
        /*000c*/ 	.word	0x00000000
        /*0010*/ 	.short	0x0000
        /*0012*/ 	.short	0x0000
        /*0014*/ 	.byte	0x00, 0xf0, 0xc1, 0x07


	//----- nvinfo : EIATTR_SPARSE_MMA_MASK
	.align		4
.L_3035:
        /*0018*/ 	.byte	0x03, 0x50
        /*001a*/ 	.short	0x0000


	//----- nvinfo : EIATTR_MAXREG_COUNT
	.align		4
        /*001c*/ 	.byte	0x03, 0x1b
        /*001e*/ 	.short	0x00ff


	//----- nvinfo : EIATTR_NUM_BARRIERS
	.align		4
        /*0020*/ 	.byte	0x02, 0x4c
        /*0022*/ 	.byte	0x01
	.zero		1


	//----- nvinfo : EIATTR_MERCURY_ISA_VERSION
	.align		4
        /*0024*/ 	.byte	0x03, 0x5f
        /*0026*/ 	.short	0x0101


	//----- nvinfo : EIATTR_COOP_GROUP_MASK_REGIDS
	.align		4
        /*0028*/ 	.byte	0x04, 0x29
        /*002a*/ 	.short	(.L_3037 - .L_3036)


	//   ....[0]....
.L_3036:
        /*002c*/ 	.word	0xffffffff


	//   ....[1]....
        /*0030*/ 	.word	0xffffffff


	//   ....[2]....
        /*0034*/ 	.word	0xffffffff


	//   ....[3]....
        /*0038*/ 	.word	0xffffffff


	//   ....[4]....
        /*003c*/ 	.word	0xffffffff


	//   ....[5]....
        /*0040*/ 	.word	0xffffffff


	//   ....[6]....
        /*0044*/ 	.word	0xffffffff


	//   ....[7]....
        /*0048*/ 	.word	0xffffffff


	//   ....[8]....
        /*004c*/ 	.word	0xffffffff


	//   ....[9]....
        /*0050*/ 	.word	0xffffffff


	//   ....[10]....
        /*0054*/ 	.word	0xffffffff


	//   ....[11]....
        /*0058*/ 	.word	0xffffffff


	//   ....[12]....
        /*005c*/ 	.word	0xffffffff


	//   ....[13]....
        /*0060*/ 	.word	0xffffffff


	//   ....[14]....
        /*0064*/ 	.word	0xffffffff


	//   ....[15]....
        /*0068*/ 	.word	0xffffffff


	//   ....[16]....
        /*006c*/ 	.word	0xffffffff


	//   ....[17]....
        /*0070*/ 	.word	0xffffffff


	//   ....[18]....
        /*0074*/ 	.word	0xffffffff


	//   ....[19]....
        /*0078*/ 	.word	0xffffffff


	//   ....[20]....
        /*007c*/ 	.word	0xffffffff


	//   ....[21]....
        /*0080*/ 	.word	0xffffffff


	//   ....[22]....
        /*0084*/ 	.word	0xffffffff


	//   ....[23]....
        /*0088*/ 	.word	0xffffffff


	//   ....[24]....
        /*008c*/ 	.word	0xffffffff


	//   ....[25]....
        /*0090*/ 	.word	0xffffffff


	//   ....[26]....
        /*0094*/ 	.word	0xffffffff


	//   ....[27]....
        /*0098*/ 	.word	0xffffffff


	//   ....[28]....
        /*009c*/ 	.word	0xffffffff


	//   ....[29]....
        /*00a0*/ 	.word	0xffffffff


	//   ....[30]....
        /*00a4*/ 	.word	0xffffffff


	//   ....[31]....
        /*00a8*/ 	.word	0xffffffff


	//   ....[32]....
        /*00ac*/ 	.word	0xffffffff


	//   ....[33]....
        /*00b0*/ 	.word	0xffffffff


	//   ....[34]....
        /*00b4*/ 	.word	0xffffffff


	//   ....[35]....
        /*00b8*/ 	.word	0xffffffff


	//   ....[36]....
        /*00bc*/ 	.word	0xffffffff


	//   ....[37]....
        /*00c0*/ 	.word	0xffffffff


	//   ....[38]....
        /*00c4*/ 	.word	0xffffffff


	//   ....[39]....
        /*00c8*/ 	.word	0xffffffff


	//   ....[40]....
        /*00cc*/ 	.word	0xffffffff


	//   ....[41]....
        /*00d0*/ 	.word	0xffffffff


	//   ....[42]....
        /*00d4*/ 	.word	0xffffffff


	//   ....[43]....
        /*00d8*/ 	.word	0xffffffff


	//   ....[44]....
        /*00dc*/ 	.word	0xffffffff


	//   ....[45]....
        /*00e0*/ 	.word	0xffffffff


	//   ....[46]....
        /*00e4*/ 	.word	0xffffffff


	//   ....[47]....
        /*00e8*/ 	.word	0xffffffff


	//   ....[48]....
        /*00ec*/ 	.word	0xffffffff


	//   ....[49]....
        /*00f0*/ 	.word	0xffffffff


	//   ....[50]....
        /*00f4*/ 	.word	0xffffffff


	//   ....[51]....
        /*00f8*/ 	.word	0xffffffff


	//   ....[52]....
        /*00fc*/ 	.word	0xffffffff


	//   ....[53]....
        /*0100*/ 	.word	0xffffffff


	//   ....[54]....
        /*0104*/ 	.word	0xffffffff


	//   ....[55]....
        /*0108*/ 	.word	0xffffffff


	//   ....[56]....
        /*010c*/ 	.word	0xffffffff


	//   ....[57]....
        /*0110*/ 	.word	0xffffffff


	//   ....[58]....
        /*0114*/ 	.word	0xffffffff


	//   ....[59]....
        /*0118*/ 	.word	0xffffffff


	//   ....[60]....
        /*011c*/ 	.word	0xffffffff


	//   ....[61]....
        /*0120*/ 	.word	0xffffffff


	//   ....[62]....
        /*0124*/ 	.word	0xffffffff


	//   ....[63]....
        /*0128*/ 	.word	0xffffffff


	//   ....[64]....
        /*012c*/ 	.word	0xffffffff


	//   ....[65]....
        /*0130*/ 	.word	0xffffffff


	//   ....[66]....
        /*0134*/ 	.word	0xffffffff


	//   ....[67]....
        /*0138*/ 	.word	0xffffffff


	//   ....[68]....
        /*013c*/ 	.word	0xffffffff


	//   ....[69]....
        /*0140*/ 	.word	0xffffffff


	//   ....[70]....
        /*0144*/ 	.word	0xffffffff


	//   ....[71]....
        /*0148*/ 	.word	0xffffffff


	//   ....[72]....
        /*014c*/ 	.word	0xffffffff


	//   ....[73]....
        /*0150*/ 	.word	0xffffffff


	//   ....[74]....
        /*0154*/ 	.word	0xffffffff


	//   ....[75]....
        /*0158*/ 	.word	0xffffffff


	//   ....[76]....
        /*015c*/ 	.word	0xffffffff


	//   ....[77]....
        /*0160*/ 	.word	0xffffffff


	//   ....[78]....
        /*0164*/ 	.word	0xffffffff


	//   ....[79]....
        /*0168*/ 	.word	0xffffffff


	//   ....[80]....
        /*016c*/ 	.word	0xffffffff


	//   ....[81]....
        /*0170*/ 	.word	0xffffffff


	//   ....[82]....
        /*0174*/ 	.word	0xffffffff


	//   ....[83]....
        /*0178*/ 	.word	0xffffffff


	//   ....[84]....
        /*017c*/ 	.word	0xffffffff


	//   ....[85]....
        /*0180*/ 	.word	0xffffffff


	//   ....[86]....
        /*0184*/ 	.word	0xffffffff


	//   ....[87]....
        /*0188*/ 	.word	0xffffffff


	//   ....[88]....
        /*018c*/ 	.word	0xffffffff


	//   ....[89]....
        /*0190*/ 	.word	0xffffffff


	//   ....[90]....
        /*0194*/ 	.word	0xffffffff


	//   ....[91]....
        /*0198*/ 	.word	0xffffffff


	//   ....[92]....
        /*019c*/ 	.word	0xffffffff


	//   ....[93]....
        /*01a0*/ 	.word	0xffffffff


	//   ....[94]....
        /*01a4*/ 	.word	0xffffffff


	//   ....[95]....
        /*01a8*/ 	.word	0xffffffff


	//   ....[96]....
        /*01ac*/ 	.word	0xffffffff


	//----- nvinfo : EIATTR_COOP_GROUP_INSTR_OFFSETS
	.align		4
.L_3037:
        /*01b0*/ 	.byte	0x04, 0x28
        /*01b2*/ 	.short	(.L_3039 - .L_3038)


	//   ....[0]....
.L_3038:
        /*01b4*/ 	.word	0x00000e50


	//   ....[1]....
        /*01b8*/ 	.word	0x00001100


	//   ....[2]....
        /*01bc*/ 	.word	0x00001480


	//   ....[3]....
        /*01c0*/ 	.word	0x00002b80


	//   ....[4]....
        /*01c4*/ 	.word	0x00002fe0


	//   ....[5]....
        /*01c8*/ 	.word	0x00003510


	//   ....[6]....
        /*01cc*/ 	.word	0x00003be0


	//   ....[7]....
        /*01d0*/ 	.word	0x00004dd0


	//   ....[8]....
        /*01d4*/ 	.word	0x00005ab0


	//   ....[9]....
        /*01d8*/ 	.word	0x00005af0


	//   ....[10]....
        /*01dc*/ 	.word	0x00005b30


	//   ....[11]....
        /*01e0*/ 	.word	0x00005b40


	//   ....[12]....
        /*01e4*/ 	.word	0x00005b50


	//   ....[13]....
        /*01e8*/ 	.word	0x00005c10


	//   ....[14]....
        /*01ec*/ 	.word	0x00005c40


	//   ....[15]....
        /*01f0*/ 	.word	0x00005c50


	//   ....[16]....
        /*01f4*/ 	.word	0x00005c60


	//   ....[17]....
        /*01f8*/ 	.word	0x00005d50


	//   ....[18]....
        /*01fc*/ 	.word	0x00005d90


	//   ....[19]....
        /*0200*/ 	.word	0x00005dc0


	//   ....[20]....
        /*0204*/ 	.word	0x00005e00


	//   ....[21]....
        /*0208*/ 	.word	0x00005f60


	//   ....[22]....
        /*020c*/ 	.word	0x00005fa0


	//   ....[23]....
        /*0210*/ 	.word	0x00005fd0


	//   ....[24]....
        /*0214*/ 	.word	0x00006010


	//   ....[25]....
        /*0218*/ 	.word	0x00006160


	//   ....[26]....
        /*021c*/ 	.word	0x000061a0


	//   ....[27]....
        /*0220*/ 	.word	0x000061e0


	//   ....[28]....
        /*0224*/ 	.word	0x00006220


	//   ....[29]....
        /*0228*/ 	.word	0x000063a0


	//   ....[30]....
        /*022c*/ 	.word	0x000063e0


	//   ....[31]....
        /*0230*/ 	.word	0x00006420


	//   ....[32]....
        /*0234*/ 	.word	0x00006460


	//   ....[33]....
        /*0238*/ 	.word	0x000064a0


	//   ....[34]....
        /*023c*/ 	.word	0x00006680


	//   ....[35]....
        /*0240*/ 	.word	0x000066a0


	//   ....[36]....
        /*0244*/ 	.word	0x000066b0


	//   ....[37]....
        /*0248*/ 	.word	0x000066c0


	//   ....[38]....
        /*024c*/ 	.word	0x000067d0


	//   ....[39]....
        /*0250*/ 	.word	0x00006810


	//   ....[40]....
        /*0254*/ 	.word	0x00006840


	//   ....[41]....
        /*0258*/ 	.word	0x00006850


	//   ....[42]....
        /*025c*/ 	.word	0x00006a40


	//   ....[43]....
        /*0260*/ 	.word	0x00006a60


	//   ....[44]....
        /*0264*/ 	.word	0x00006a70


	//   ....[45]....
        /*0268*/ 	.word	0x00006a80


	//   ....[46]....
        /*026c*/ 	.word	0x00006c40


	//   ....[47]....
        /*0270*/ 	.word	0x00006c60


	//   ....[48]....
        /*0274*/ 	.word	0x00006c70


	//   ....[49]....
        /*0278*/ 	.word	0x00006c80


	//   ....[50]....
        /*027c*/ 	.word	0x00006e20


	//   ....[51]....
        /*0280*/ 	.word	0x00006e60


	//   ....[52]....
        /*0284*/ 	.word	0x00006e90


	//   ....[53]....
        /*0288*/ 	.word	0x00006ea0


	//   ....[54]....
        /*028c*/ 	.word	0x00006fc0


	//   ....[55]....
        /*0290*/ 	.word	0x00007000


	//   ....[56]....
        /*0294*/ 	.word	0x00007040


	//   ....[57]....
        /*0298*/ 	.word	0x00007080


	//   ....[58]....
        /*029c*/ 	.word	0x000070c0


	//   ....[59]....
        /*02a0*/ 	.word	0x00007100


	//   ....[60]....
        /*02a4*/ 	.word	0x00007140


	//   ....[61]....
        /*02a8*/ 	.word	0x00007180


	//   ....[62]....
        /*02ac*/ 	.word	0x000071c0


	//   ....[63]....
        /*02b0*/ 	.word	0x00007230


	//   ....[64]....
        /*02b4*/ 	.word	0x000088a0


	//   ....[65]....
        /*02b8*/ 	.word	0x000088e0


	//   ....[66]....
        /*02bc*/ 	.word	0x00008920


	//   ....[67]....
        /*02c0*/ 	.word	0x00008960


	//   ....[68]....
        /*02c4*/ 	.word	0x000089a0


	//   ....[69]....
        /*02c8*/ 	.word	0x000089c0


	//   ....[70]....
        /*02cc*/ 	.word	0x000089e0


	//   ....[71]....
        /*02d0*/ 	.word	0x00008a10


	//   ....[72]....
        /*02d4*/ 	.word	0x00008a90


	//   ....[73]....
        /*02d8*/ 	.word	0x00008b10


	//   ....[74]....
        /*02dc*/ 	.word	0x00008b50


	//   ....[75]....
        /*02e0*/ 	.word	0x00008b90


	//   ....[76]....
        /*02e4*/ 	.word	0x00008c60


	//   ....[77]....
        /*02e8*/ 	.word	0x00008ce0


	//   ....[78]....
        /*02ec*/ 	.word	0x00008d20


	//   ....[79]....
        /*02f0*/ 	.word	0x00008d60


	//   ....[80]....
        /*02f4*/ 	.word	0x00008e50


	//   ....[81]....
        /*02f8*/ 	.word	0x00008eb0


	//   ....[82]....
        /*02fc*/ 	.word	0x00008ef0


	//   ....[83]....
        /*0300*/ 	.word	0x00008f30


	//   ....[84]....
        /*0304*/ 	.word	0x00009570


	//   ....[85]....
        /*0308*/ 	.word	0x00009830


	//   ....[86]....
        /*030c*/ 	.word	0x0000a030


	//   ....[87]....
        /*0310*/ 	.word	0x0000a4e0


	//   ....[88]....
        /*0314*/ 	.word	0x0000a530


	//   ....[89]....
        /*0318*/ 	.word	0x0000a580


	//   ....[90]....
        /*031c*/ 	.word	0x0000a5b0


	//   ....[91]....
        /*0320*/ 	.word	0x0000a5d0


	//   ....[92]....
        /*0324*/ 	.word	0x0000a6b0


	//   ....[93]....
        /*0328*/ 	.word	0x0000a6f0


	//   ....[94]....
        /*032c*/ 	.word	0x0000a740


	//   ....[95]....
        /*0330*/ 	.word	0x0000a770


	//   ....[96]....
        /*0334*/ 	.word	0x0000a790


	//----- nvinfo : EIATTR_EXIT_INSTR_OFFSETS
	.align		4
.L_3039:
        /*0338*/ 	.byte	0x04, 0x1c
        /*033a*/ 	.short	(.L_3041 - .L_3040)


	//   ....[0]....
.L_3040:
        /*033c*/ 	.word	0x0000a860


	//   ....[1]....
        /*0340*/ 	.word	0x0000ab60


	//----- nvinfo : EIATTR_MAX_THREADS
	.align		4
.L_3041:
        /*0344*/ 	.byte	0x04, 0x05
        /*0346*/ 	.short	(.L_3043 - .L_3042)
.L_3042:
        /*0348*/ 	.word	0x00000020
        /*034c*/ 	.word	0x00000001
        /*0350*/ 	.word	0x00000001


	//----- nvinfo : EIATTR_CRS_STACK_SIZE
	.align		4
.L_3043:
        /*0354*/ 	.byte	0x04, 0x1e
        /*0356*/ 	.short	(.L_3045 - .L_3044)
.L_3044:
        /*0358*/ 	.word	0x00000000


	//----- nvinfo : EIATTR_CBANK_PARAM_SIZE
	.align		4
.L_3045:
        /*035c*/ 	.byte	0x03, 0x19
        /*035e*/ 	.short	0x01f0


	//----- nvinfo : EIATTR_PARAM_CBANK
	.align		4
        /*0360*/ 	.byte	0x04, 0x0a
        /*0362*/ 	.short	(.L_3047 - .L_3046)
	.align		4
.L_3046:
        /*0364*/ 	.word	index@(.nv.constant0._Z25selective_scan_bwd_kernelI32Selective_Scan_bwd_kernel_traitsILi32ELi8ELb0ELb1ELb0ELb1ELb1EN3c108BFloat16ENS1_7complexIfEEEEv12SSMParamsBwd)
        /*0368*/ 	.short	0x0210
        /*036a*/ 	.short	0x01f0


	//----- nvinfo : EIATTR_SW_WAR
	.align		4
.L_3047:
        /*036c*/ 	.byte	0x04, 0x36
        /*036e*/ 	.short	(.L_3049 - .L_3048)
.L_3048:
        /*0370*/ 	.word	0x00000008
.L_3049:


//--------------------- .nv.info._Z25selective_scan_bwd_kernelI32Selective_Scan_bwd_kernel_traitsILi32ELi8ELb0ELb1ELb1ELb0ELb0EN3c108BFloat16ENS1_7complexIfEEEEv12SSMParamsBwd --------------------------
	.section	.nv.info._Z25selective_scan_bwd_kernelI32Selective_Scan_bwd_kernel_traitsILi32ELi8ELb0ELb1ELb1ELb0ELb0EN3c108BFloat16ENS1_7complexIfEEEEv12SSMParamsBwd,"",@"SHT_CUDA_INFO"
	.sectionflags	@""
	.align	4


	//----- nvinfo : EIATTR_CUDA_API_VERSION
	.align		4
        /*0000*/ 	.byte	0x04, 0x37
        /*0002*/ 	.short	(.L_3051 - .L_3050)
.L_3050:
        /*0004*/ 	.word	0x00000082


	//----- nvinfo : EIATTR_KPARAM_INFO
	.align		4
.L_3051:
        /*0008*/ 	.byte	0x04, 0x17
        /*000a*/ 	.short	(.L_3053 - .L_3052)
.L_3052:
        /*000c*/ 	.word	0x00000000
        /*0010*/ 	.short	0x0000
        /*0012*/ 	.short	0x0000
        /*0014*/ 	.byte	0x00, 0xf0, 0xc1, 0x07


	//----- nvinfo : EIATTR_SPARSE_MMA_MASK
	.align		4
.L_3053:
        /*0018*/ 	.byte	0x03, 0x50
        /*001a*/ 	.short	0x0000


	//----- nvinfo : EIATTR_MAXREG_COUNT
	.align		4
        /*001c*/ 	.byte	0x03, 0x1b
        /*001e*/ 	.short	0x00ff


	//----- nvinfo : EIATTR_NUM_BARRIERS
	.align		4
        /*0020*/ 	.byte	0x02, 0x4c
        /*0022*/ 	.byte	0x01
	.zero		1


	//----- nvinfo : EIATTR_MERCURY_ISA_VERSION
	.align		4
        /*0024*/ 	.byte	0x03, 0x5f
        /*0026*/ 	.short	0x0101


	//----- nvinfo : EIATTR_COOP_GROUP_MASK_REGIDS
	.align		4
        /*0028*/ 	.byte	0x04, 0x29
        /*002a*/ 	.short	(.L_3055 - .L_3054)


	//   ....[0]....
.L_3054:
        /*002c*/ 	.word	0xffffffff


	//   ....[1]....
        /*0030*/ 	.word	0xffffffff


	//   ....[2]....
        /*0034*/ 	.word	0xffffffff


	//   ....[3]....
        /*0038*/ 	.word	0xffffffff


	//   ....[4]....
        /*003c*/ 	.word	0xffffffff


	//   ....[5]....
        /*0040*/ 	.word	0xffffffff


	//   ....[6]....
        /*0044*/ 	.word	0xffffffff


	//   ....[7]....
        /*0048*/ 	.word	0xffffffff


	//   ....[8]....
        /*004c*/ 	.word	0xffffffff


	//   ....[9]....
        /*0050*/ 	.word	0xffffffff


	//   ....[10]....
        /*0054*/ 	.word	0xffffffff


	//   ....[11]....
        /*0058*/ 	.word	0xffffffff


	//   ....[12]....
        /*005c*/ 	.word	0xffffffff


	//   ....[13]....
        /*0060*/ 	.word	0xffffffff


	//   ....[14]....
        /*0064*/ 	.word	0xffffffff


	//   ....[15]....
        /*0068*/ 	.word	0xffffffff


	//   ....[16]....
        /*006c*/ 	.word	0xffffffff


	//   ....[17]....
        /*0070*/ 	.word	0xffffffff


	//   ....[18]....
        /*0074*/ 	.word	0xffffffff


	//   ....[19]....
        /*0078*/ 	.word	0xffffffff


	//   ....[20]....
        /*007c*/ 	.word	0xffffffff


	//   ....[21]....
        /*0080*/ 	.word	0xffffffff


	//   ....[22]....
        /*0084*/ 	.word	0xffffffff


	//   ....[23]....
        /*0088*/ 	.word	0xffffffff


	//   ....[24]....
        /*008c*/ 	.word	0xffffffff


	//   ....[25]....
        /*0090*/ 	.word	0xffffffff


	//   ....[26]....
        /*0094*/ 	.word	0xffffffff


	//   ....[27]....
        /*0098*/ 	.word	0xffffffff


	//   ....[28]....
        /*009c*/ 	.word	0xffffffff


	//   ....[29]....
        /*00a0*/ 	.word	0xffffffff


	//   ....[30]....
        /*00a4*/ 	.word	0xffffffff


	//   ....[31]....
        /*00a8*/ 	.word	0xffffffff


	//   ....[32]....
        /*00ac*/ 	.word	0xffffffff


	//   ....[33]....
        /*00b0*/ 	.word	0xffffffff


	//   ....[34]....
        /*00b4*/ 	.word	0xffffffff


	//   ....[35]....
        /*00b8*/ 	.word	0xffffffff


	//   ....[36]....
        /*00bc*/ 	.word	0xffffffff


	//   ....[37]....
        /*00c0*/ 	.word	0xffffffff


	//   ....[38]....
        /*00c4*/ 	.word	0xffffffff


	//   ....[39]....
        /*00c8*/ 	.word	0xffffffff


	//   ....[40]....
        /*00cc*/ 	.word	0xffffffff


	//   ....[41]....
        /*00d0*/ 	.word	0xffffffff


	//   ....[42]....
        /*00d4*/ 	.word	0xffffffff


	//   ....[43]....
        /*00d8*/ 	.word	0xffffffff


	//   ....[44]....
        /*00dc*/ 	.word	0xffffffff


	//   ....[45]....
        /*00e0*/ 	.word	0xffffffff


	//   ....[46]....
        /*00e4*/ 	.word	0xffffffff


	//   ....[47]....
        /*00e8*/ 	.word	0xffffffff


	//   ....[48]....
        /*00ec*/ 	.word	0xffffffff


	//   ....[49]....
        /*00f0*/ 	.word	0xffffffff


	//   ....[50]....
        /*00f4*/ 	.word	0xffffffff


	//   ....[51]....
        /*00f8*/ 	.word	0xffffffff


	//   ....[52]....
        /*00fc*/ 	.word	0xffffffff


	//   ....[53]....
        /*0100*/ 	.word	0xffffffff


	//   ....[54]....
        /*0104*/ 	.word	0xffffffff


	//   ....[55]....
        /*0108*/ 	.word	0xffffffff


	//   ....[56]....
        /*010c*/ 	.word	0xffffffff


	//   ....[57]....
        /*0110*/ 	.word	0xffffffff


	//   ....[58]....
        /*0114*/ 	.word	0xffffffff


	//   ....[59]....
        /*0118*/ 	.word	0xffffffff


	//   ....[60]....
        /*011c*/ 	.word	0xffffffff


	//   ....[61]....
        /*0120*/ 	.word	0xffffffff


	//   ....[62]....
        /*0124*/ 	.word	0xffffffff


	//   ....[63]....
        /*0128*/ 	.word	0xffffffff


	//   ....[64]....
        /*012c*/ 	.word	0xffffffff


	//   ....[65]....
        /*0130*/ 	.word	0xffffffff


	//   ....[66]....
        /*0134*/ 	.word	0xffffffff


	//   ....[67]....
        /*0138*/ 	.word	0xffffffff


	//   ....[68]....
        /*013c*/ 	.word	0xffffffff


	//   ....[69]....
        /*0140*/ 	.word	0xffffffff


	//   ....[70]....
        /*0144*/ 	.word	0xffffffff


	//   ....[71]....
        /*0148*/ 	.word	0xffffffff


	//   ....[72]....
        /*014c*/ 	.word	0xffffffff


	//   ....[73]....
        /*0150*/ 	.word	0xffffffff


	//   ....[74]....
        /*0154*/ 	.word	0xffffffff


	//   ....[75]....
        /*0158*/ 	.word	0xffffffff


	//   ....[76]....
        /*015c*/ 	.word	0xffffffff


	//   ....[77]....
        /*0160*/ 	.word	0xffffffff


	//   ....[78]....
        /*0164*/ 	.word	0xffffffff


	//   ....[79]....
        /*0168*/ 	.word	0xffffffff


	//   ....[80]....
        /*016c*/ 	.word	0xffffffff


	//   ....[81]....
        /*0170*/ 	.word	0xffffffff


	//   ....[82]....
        /*0174*/ 	.word	0xffffffff


	//----- nvinfo : EIATTR_COOP_GROUP_INSTR_OFFSETS
	.align		4
.L_3055:
        /*0178*/ 	.byte	0x04, 0x28
        /*017a*/ 	.short	(.L_3057 - .L_3056)


	//   ....[0]....
.L_3056:
        /*017c*/ 	.word	0x00000fb0


	//   ....[1]....
        /*0180*/ 	.word	0x000012d0


	//   ....[2]....
        /*0184*/ 	.word	0x000014f0


	//   ....[3]....
        /*0188*/ 	.word	0x00002480


	//   ....[4]....
        /*018c*/ 	.word	0x00002c30


	//   ....[5]....
        /*0190*/ 	.word	0x00003840


	//   ....[6]....
        /*0194*/ 	.word	0x00003880


	//   ....[7]....
        /*0198*/ 	.word	0x000038b0


	//   ....[8]....
        /*019c*/ 	.word	0x000038f0


	//   ....[9]....
        /*01a0*/ 	.word	0x00003920


	//   ....[10]....
        /*01a4*/ 	.word	0x000039f0


	//   ....[11]....
        /*01a8*/ 	.word	0x00003a20


	//   ....[12]....
        /*01ac*/ 	.word	0x00003a40


	//   ....[13]....
        /*01b0*/ 	.word	0x00003a50


	//   ....[14]....
        /*01b4*/ 	.word	0x00003af0


	//   ....[15]....
        /*01b8*/ 	.word	0x00003b30


	//   ....[16]....
        /*01bc*/ 	.word	0x00003b70


	//   ....[17]....
        /*01c0*/ 	.word	0x00003bb0


	//   ....[18]....
        /*01c4*/ 	.word	0x00003d60


	//   ....[19]....
        /*01c8*/ 	.word	0x00003d90


	//   ....[20]....
        /*01cc*/ 	.word	0x00003dd0


	//   ....[21]....
        /*01d0*/ 	.word	0x00003e10


	//   ....[22]....
        /*01d4*/ 	.word	0x00003f90


	//   ....[23]....
        /*01d8*/ 	.word	0x00003fd0


	//   ....[24]....
        /*01dc*/ 	.word	0x00004010


	//   ....[25]....
        /*01e0*/ 	.word	0x00004050


	//   ....[26]....
        /*01e4*/ 	.word	0x00004240


	//   ....[27]....
        /*01e8*/ 	.word	0x00004280


	//   ....[28]....
        /*01ec*/ 	.word	0x000042c0


	//   ....[29]....
        /*01f0*/ 	.word	0x00004300


	//   ....[30]....
        /*01f4*/ 	.word	0x00004340


	//   ....[31]....
        /*01f8*/ 	.word	0x00004500


	//   ....[32]....
        /*01fc*/ 	.word	0x00004570


	//   ....[33]....
        /*0200*/ 	.word	0x000045a0


	//   ....[34]....
        /*0204*/ 	.word	0x000045b0


	//   ....[35]....
        /*0208*/ 	.word	0x000046c0


	//   ....[36]....
        /*020c*/ 	.word	0x00004700


	//   ....[37]....
        /*0210*/ 	.word	0x00004730


	//   ....[38]....
        /*0214*/ 	.word	0x00004740


	//   ....[39]....
        /*0218*/ 	.word	0x00004850


	//   ....[40]....
        /*021c*/ 	.word	0x00004890


	//   ....[41]....
        /*0220*/ 	.word	0x000048c0


	//   ....[42]....
        /*0224*/ 	.word	0x000048d0


	//   ....[43]....
        /*0228*/ 	.word	0x000049e0


	//   ....[44]....
        /*022c*/ 	.word	0x00004a20


	//   ....[45]....
        /*0230*/ 	.word	0x00004a50


	//   ....[46]....
        /*0234*/ 	.word	0x00004a60


	//   ....[47]....
        /*0238*/ 	.word	0x00004b70


	//   ....[48]....
        /*023c*/ 	.word	0x00004bb0


	//   ....[49]....
        /*0240*/ 	.word	0x00004be0


	//   ....[50]....
        /*0244*/ 	.word	0x00004bf0


	//   ....[51]....
        /*0248*/ 	.word	0x00004ce0


	//   ....[52]....
        /*024c*/ 	.word	0x00004d20


	//   ....[53]....
        /*0250*/ 	.word	0x00004d60


	//   ....[54]....
        /*0254*/ 	.word	0x00004da0


	//   ....[55]....
        /*0258*/ 	.word	0x00004dd0


	//   ....[56]....
        /*025c*/ 	.word	0x00004e00


	//   ....[57]....
        /*0260*/ 	.word	0x00004e30


	//   ....[58]....
        /*0264*/ 	.word	0x00004e60


	//   ....[59]....
        /*0268*/ 	.word	0x00004eb0


	//   ....[60]....
        /*026c*/ 	.word	0x00004ee0


	//   ....[61]....
        /*0270*/ 	.word	0x00006c90


	//   ....[62]....
        /*0274*/ 	.word	0x00006cd0


	//   ....[63]....
        /*0278*/ 	.word	0x00006e20


	//   ....[64]....
        /*027c*/ 	.word	0x00006e40


	//   ....[65]....
        /*0280*/ 	.word	0x00006e70


	//   ....[66]....
        /*0284*/ 	.word	0x00006ea0


	//   ....[67]....
        /*0288*/ 	.word	0x00007020


	//   ....[68]....
        /*028c*/ 	.word	0x00007060


	//   ....[69]....
        /*0290*/ 	.word	0x000071d0


	//   ....[70]....
        /*0294*/ 	.word	0x00007210


	//   ....[71]....
        /*0298*/ 	.word	0x00007650


	//   ....[72]....
        /*029c*/ 	.word	0x00007c20


	//   ....[73]....
        /*02a0*/ 	.word	0x000080f0


	//   ....[74]....
        /*02a4*/ 	.word	0x00008140


	//   ....[75]....
        /*02a8*/ 	.word	0x00008190


	//   ....[76]....
        /*02ac*/ 	.word	0x000081c0


	//   ....[77]....
        /*02b0*/ 	.word	0x000081e0


	//   ....[78]....
        /*02b4*/ 	.word	0x000082c0


	//   ....[79]....
        /*02b8*/ 	.word	0x00008300


	//   ....[80]....
        /*02bc*/ 	.word	0x00008350


	//   ....[81]....
        /*02c0*/ 	.word	0x00008380


	//   ....[82]....
        /*02c4*/ 	.word	0x000083a0


	//----- nvinfo : EIATTR_EXIT_INSTR_OFFSETS
	.align		4
.L_3057:
        /*02c8*/ 	.byte	0x04, 0x1c
        /*02ca*/ 	.short	(.L_3059 - .L_3058)


	//   ....[0]....
.L_3058:
        /*02cc*/ 	.word	0x00008470


	//   ....[1]....
        /*02d0*/ 	.word	0x00008630


	//----- nvinfo : EIATTR_MAX_THREADS
	.align		4
.L_3059:
        /*02d4*/ 	.byte	0x04, 0x05
        /*02d6*/ 	.short	(.L_3061 - .L_3060)
.L_3060:
        /*02d8*/ 	.word	0x00000020
        /*02dc*/ 	.word	0x00000001
        /*02e0*/ 	.word	0x00000001


	//----- nvinfo : EIATTR_CRS_STACK_SIZE
	.align		4
.L_3061:
        /*02e4*/ 	.byte	0x04, 0x1e
        /*02e6*/ 	.short	(.L_3063 - .L_3062)
.L_3062:
        /*02e8*/ 	.word	0x00000000


	//----- nvinfo : EIATTR_CBANK_PARAM_SIZE
	.align		4
.L_3063:
        /*02ec*/ 	.byte	0x03, 0x19
        /*02ee*/ 	.short	0x01f0


	//----- nvinfo : EIATTR_PARAM_CBANK
	.align		4
        /*02f0*/ 	.byte	0x04, 0x0a
        /*02f2*/ 	.short	(.L_3065 - .L_3064)
	.align		4
.L_3064:
        /*02f4*/ 	.word	index@(.nv.constant0._Z25selective_scan_bwd_kernelI32Selective_Scan_bwd_kernel_traitsILi32ELi8ELb0ELb1ELb1ELb0ELb0EN3c108BFloat16ENS1_7complexIfEEEEv12SSMParamsBwd)
        /*02f8*/ 	.short	0x0210
        /*02fa*/ 	.short	0x01f0


	//----- nvinfo : EIATTR_SW_WAR
	.align		4
.L_3065:
        /*02fc*/ 	.byte	0x04, 0x36
        /*02fe*/ 	.short	(.L_3067 - .L_3066)
.L_3066:
        /*0300*/ 	.word	0x00000008
.L_3067:


//--------------------- .nv.info._Z25selective_scan_bwd_kernelI32Selective_Scan_bwd_kernel_traitsILi32ELi8ELb0ELb1ELb1ELb0ELb1EN3c108BFloat16ENS1_7complexIfEEEEv12SSMParamsBwd --------------------------
	.section	.nv.info._Z25selective_scan_bwd_kernelI32Selective_Scan_bwd_kernel_traitsILi32ELi8ELb0ELb1ELb1ELb0ELb1EN3c108BFloat16ENS1_7complexIfEEEEv12SSMParamsBwd,"",@"SHT_CUDA_INFO"
	.sectionflags	@""
	.align	4


	//----- nvinfo : EIATTR_CUDA_API_VERSION
	.align		4
        /*0000*/ 	.byte	0x04, 0x37
        /*0002*/ 	.short	(.L_3069 - .L_3068)
.L_3068:
        /*0004*/ 	.word	0x00000082


	//----- nvinfo : EIATTR_KPARAM_INFO
	.align		4
.L_3069:
        /*0008*/ 	.byte	0x04, 0x17
        /*000a*/ 	.short	(.L_3071 - .L_3070)
.L_3070:
        /*000c*/ 	.word	0x00000000
        /*0010*/ 	.short	0x0000
        /*0012*/ 	.short	0x0000
        /*0014*/ 	.byte	0x00, 0xf0, 0xc1, 0x07


	//----- nvinfo : EIATTR_SPARSE_MMA_MASK
	.align		4
.L_3071:
        /*0018*/ 	.byte	0x03, 0x50
        /*001a*/ 	.short	0x0000


	//----- nvinfo : EIATTR_MAXREG_COUNT
	.align		4
        /*001c*/ 	.byte	0x03, 0x1b
        /*001e*/ 	.short	0x00ff


	//----- nvinfo : EIATTR_NUM_BARRIERS
	.align		4
        /*0020*/ 	.byte	0x02, 0x4c
        /*0022*/ 	.byte	0x01
	.zero		1


	//----- nvinfo : EIATTR_MERCURY_ISA_VERSION
	.align		4
        /*0024*/ 	.byte	0x03, 0x5f
        /*0026*/ 	.short	0x0101


	//----- nvinfo : EIATTR_COOP_GROUP_MASK_REGIDS
	.align		4
        /*0028*/ 	.byte	0x04, 0x29
        /*002a*/ 	.short	(.L_3073 - .L_3072)


	//   ....[0]....
.L_3072:
        /*002c*/ 	.word	0xffffffff


	//   ....[1]....
        /*0030*/ 	.word	0xffffffff


	//   ....[2]....
        /*0034*/ 	.word	0xffffffff


	//   ....[3]....
        /*0038*/ 	.word	0xffffffff


	//   ....[4]....
        /*003c*/ 	.word	0xffffffff


	//   ....[5]....
        /*0040*/ 	.word	0xffffffff


	//   ....[6]....
        /*0044*/ 	.word	0xffffffff


	//   ....[7]....
        /*0048*/ 	.word	0xffffffff


	//   ....[8]....
        /*004c*/ 	.word	0xffffffff


	//   ....[9]....
        /*0050*/ 	.word	0xffffffff


	//   ....[10]....
        /*0054*/ 	.word	0xffffffff


	//   ....[11]....
        /*0058*/ 	.word	0xffffffff


	//   ....[12]....
        /*005c*/ 	.word	0xffffffff


	//   ....[13]....
        /*0060*/ 	.word	0xffffffff


	//   ....[14]....
        /*0064*/ 	.word	0xffffffff


	//   ....[15]....
        /*0068*/ 	.word	0xffffffff


	//   ....[16]....
        /*006c*/ 	.word	0xffffffff


	//   ....[17]....
        /*0070*/ 	.word	0xffffffff


	//   ....[18]....
        /*0074*/ 	.word	0xffffffff


	//   ....[19]....
        /*0078*/ 	.word	0xffffffff


	//   ....[20]....
        /*007c*/ 	.word	0xffffffff


	//   ....[21]....
        /*0080*/ 	.word	0xffffffff


	//   ....[22]....
        /*0084*/ 	.word	0xffffffff


	//   ....[23]....
        /*0088*/ 	.word	0xffffffff


	//   ....[24]....
        /*008c*/ 	.word	0xffffffff


	//   ....[25]....
        /*0090*/ 	.word	0xffffffff


	//   ....[26]....
        /*0094*/ 	.word	0xffffffff


	//   ....[27]....
        /*0098*/ 	.word	0xffffffff


	//   ....[28]....
        /*009c*/ 	.word	0xffffffff


	//   ....[29]....
        /*00a0*/ 	.word	0xffffffff


	//   ....[30]....
        /*00a4*/ 	.word	0xffffffff


	//   ....[31]....
        /*00a8*/ 	.word	0xffffffff


	//   ....[32]....
        /*00ac*/ 	.word	0xffffffff


	//   ....[33]....
        /*00b0*/ 	.word	0xffffffff


	//   ....[34]....
        /*00b4*/ 	.word	0xffffffff


	//   ....[35]....
        /*00b8*/ 	.word	0xffffffff


	//   ....[36]....
        /*00bc*/ 	.word	0xffffffff


	//   ....[37]....
        /*00c0*/ 	.word	0xffffffff


	//   ....[38]....
        /*00c4*/ 	.word	0xffffffff


	//   ....[39]....
        /*00c8*/ 	.word	0xffffffff


	//   ....[40]....
        /*00cc*/ 	.word	0xffffffff


	//   ....[41]....
        /*00d0*/ 	.word	0xffffffff


	//   ....[42]....
        /*00d4*/ 	.word	0xffffffff


	//   ....[43]....
        /*00d8*/ 	.word	0xffffffff


	//   ....[44]....
        /*00dc*/ 	.word	0xffffffff


	//   ....[45]....
        /*00e0*/ 	.word	0xffffffff


	//   ....[46]....
        /*00e4*/ 	.word	0xffffffff


	//   ....[47]....
        /*00e8*/ 	.word	0xffffffff


	//   ....[48]....
        /*00ec*/ 	.word	0xffffffff


	//   ....[49]....
        /*00f0*/ 	.word	0xffffffff


	//   ....[50]....
        /*00f4*/ 	.word	0xffffffff


	//   ....[51]....
        /*00f8*/ 	.word	0xffffffff


	//   ....[52]....
        /*00fc*/ 	.word	0xffffffff


	//   ....[53]....
        /*0100*/ 	.word	0xffffffff


	//   ....[54]....
        /*0104*/ 	.word	0xffffffff


	//   ....[55]....
        /*0108*/ 	.word	0xffffffff


	//   ....[56]....
        /*010c*/ 	.word	0xffffffff


	//   ....[57]....
        /*0110*/ 	.word	0xffffffff


	//   ....[58]....
        /*0114*/ 	.word	0xffffffff


	//   ....[59]....
        /*0118*/ 	.word	0xffffffff


	//   ....[60]....
        /*011c*/ 	.word	0xffffffff


	//   ....[61]....
        /*0120*/ 	.word	0xffffffff


	//   ....[62]....
        /*0124*/ 	.word	0xffffffff


	//   ....[63]....
        /*0128*/ 	.word	0xffffffff


	//   ....[64]....
        /*012c*/ 	.word	0xffffffff


	//   ....[65]....
        /*0130*/ 	.word	0xffffffff


	//   ....[66]....
        /*0134*/ 	.word	0xffffffff


	//   ....[67]....
        /*0138*/ 	.word	0xffffffff


	//   ....[68]....
        /*013c*/ 	.word	0xffffffff


	//   ....[69]....
        /*0140*/ 	.word	0xffffffff


	//   ....[70]....
        /*0144*/ 	.word	0xffffffff


	//   ....[71]....
        /*0148*/ 	.word	0xffffffff


	//   ....[72]....
        /*014c*/ 	.word	0xffffffff


	//   ....[73]....
        /*0150*/ 	.word	0xffffffff


	//   ....[74]....
        /*0154*/ 	.word	0xffffffff


	//   ....[75]....
        /*0158*/ 	.word	0xffffffff


	//   ....[76]....
        /*015c*/ 	.word	0xffffffff


	//   ....[77]....
        /*0160*/ 	.word	0xffffffff


	//   ....[78]....
        /*0164*/ 	.word	0xffffffff


	//   ....[79]....
        /*0168*/ 	.word	0xffffffff


	//   ....[80]....
        /*016c*/ 	.word	0xffffffff


	//   ....[81]....
        /*0170*/ 	.word	0xffffffff


	//   ....[82]....
        /*0174*/ 	.word	0xffffffff


	//   ....[83]....
        /*0178*/ 	.word	0xffffffff


	//   ....[84]....
        /*017c*/ 	.word	0xffffffff


	//   ....[85]....
        /*0180*/ 	.word	0xffffffff


	//   ....[86]....
        /*0184*/ 	.word	0xffffffff


	//----- nvinfo : EIATTR_COOP_GROUP_INSTR_OFFSETS
	.align		4
.L_3073:
        /*0188*/ 	.byte	0x04, 0x28
        /*018a*/ 	.short	(.L_3075 - .L_3074)


	//   ....[0]....
.L_3074:
        /*018c*/ 	.word	0x00000f90


	//   ....[1]....
        /*0190*/ 	.word	0x00001290


	//   ....[2]....
        /*0194*/ 	.word	0x00001730


	//   ....[3]....
        /*0198*/ 	.word	0x00001a60


	//   ....[4]....
        /*019c*/ 	.word	0x00001e90


	//   ....[5]....
        /*01a0*/ 	.word	0x000023f0


	//   ....[6]....
        /*01a4*/ 	.word	0x00002bd0


	//   ....[7]....
        /*01a8*/ 	.word	0x00003cd0


	//   ....[8]....
        /*01ac*/ 	.word	0x00004460


	//   ....[9]....
        /*01b0*/ 	.word	0x000050c0


	//   ....[10]....
        /*01b4*/ 	.word	0x00005100


	//   ....[11]....
        /*01b8*/ 	.word	0x00005130


	//   ....[12]....
        /*01bc*/ 	.word	0x00005160


	//   ....[13]....
        /*01c0*/ 	.word	0x000051a0


	//   ....[14]....
        /*01c4*/ 	.word	0x00005290


	//   ....[15]....
        /*01c8*/ 	.word	0x000052b0


	//   ....[16]....
        /*01cc*/ 	.word	0x000052c0


	//   ....[17]....
        /*01d0*/ 	.word	0x000052d0


	//   ....[18]....
        /*01d4*/ 	.word	0x000053e0


	//   ....[19]....
        /*01d8*/ 	.word	0x00005420


	//   ....[20]....
        /*01dc*/ 	.word	0x00005450


	//   ....[21]....
        /*01e0*/ 	.word	0x00005480


	//   ....[22]....
        /*01e4*/ 	.word	0x00005660


	//   ....[23]....
        /*01e8*/ 	.word	0x000056a0


	//   ....[24]....
        /*01ec*/ 	.word	0x000056d0


	//   ....[25]....
        /*01f0*/ 	.word	0x00005700


	//   ....[26]....
        /*01f4*/ 	.word	0x00005870


	//   ....[27]....
        /*01f8*/ 	.word	0x000058b0


	//   ....[28]....
        /*01fc*/ 	.word	0x000058f0


	//   ....[29]....
        /*0200*/ 	.word	0x00005930


	//   ....[30]....
        /*0204*/ 	.word	0x00005ac0


	//   ....[31]....
        /*0208*/ 	.word	0x00005b00


	//   ....[32]....
        /*020c*/ 	.word	0x00005b40


	//   ....[33]....
        /*0210*/ 	.word	0x00005b80


	//   ....[34]....
        /*0214*/ 	.word	0x00005bc0


	//   ....[35]....
        /*0218*/ 	.word	0x00005d30


	//   ....[36]....
        /*021c*/ 	.word	0x00005df0


	//   ....[37]....
        /*0220*/ 	.word	0x00005e20


	//   ....[38]....
        /*0224*/ 	.word	0x00005e30


	//   ....[39]....
        /*0228*/ 	.word	0x00005f40


	//   ....[40]....
        /*022c*/ 	.word	0x00005f80


	//   ....[41]....
        /*0230*/ 	.word	0x00005fb0


	//   ....[42]....
        /*0234*/ 	.word	0x00005fc0


	//   ....[43]....
        /*0238*/ 	.word	0x000060d0


	//   ....[44]....
        /*023c*/ 	.word	0x00006110


	//   ....[45]....
        /*0240*/ 	.word	0x00006140


	//   ....[46]....
        /*0244*/ 	.word	0x00006150


	//   ....[47]....
        /*0248*/ 	.word	0x00006260


	//   ....[48]....
        /*024c*/ 	.word	0x000062a0


	//   ....[49]....
        /*0250*/ 	.word	0x000062d0


	//   ....[50]....
        /*0254*/ 	.word	0x000062e0


	//   ....[51]....
        /*0258*/ 	.word	0x000063f0


	//   ....[52]....
        /*025c*/ 	.word	0x00006430


	//   ....[53]....
        /*0260*/ 	.word	0x00006460


	//   ....[54]....
        /*0264*/ 	.word	0x00006470


	//   ....[55]....
        /*0268*/ 	.word	0x00006560


	//   ....[56]....
        /*026c*/ 	.word	0x000065a0


	//   ....[57]....
        /*0270*/ 	.word	0x000065e0


	//   ....[58]....
        /*0274*/ 	.word	0x00006620


	//   ....[59]....
        /*0278*/ 	.word	0x00006660


	//   ....[60]....
        /*027c*/ 	.word	0x000066a0


	//   ....[61]....
        /*0280*/ 	.word	0x000066d0


	//   ....[62]....
        /*0284*/ 	.word	0x00006700


	//   ....[63]....
        /*0288*/ 	.word	0x00006730


	//   ....[64]....
        /*028c*/ 	.word	0x00006770


	//   ....[65]....
        /*0290*/ 	.word	0x00008510


	//   ....[66]....
        /*0294*/ 	.word	0x00008550


	//   ....[67]....
        /*0298*/ 	.word	0x000086d0


	//   ....[68]....
        /*029c*/ 	.word	0x000086f0


	//   ....[69]....
        /*02a0*/ 	.word	0x00008730


	//   ....[70]....
        /*02a4*/ 	.word	0x00008770


	//   ....[71]....
        /*02a8*/ 	.word	0x00008900


	//   ....[72]....
        /*02ac*/ 	.word	0x00008940


	//   ....[73]....
        /*02b0*/ 	.word	0x00008a40


	//   ....[74]....
        /*02b4*/ 	.word	0x00008a80


	//   ....[75]....
        /*02b8*/ 	.word	0x00008ec0


	//   ....[76]....
        /*02bc*/ 	.word	0x00009480


	//   ....[77]....
        /*02c0*/ 	.word	0x00009940


	//   ....[78]....
        /*02c4*/ 	.word	0x00009990


	//   ....[79]....
        /*02c8*/ 	.word	0x000099e0


	//   ....[80]....
        /*02cc*/ 	.word	0x00009a10


	//   ....[81]....
        /*02d0*/ 	.word	0x00009a30


	//   ....[82]....
        /*02d4*/ 	.word	0x00009b10


	//   ....[83]....
        /*02d8*/ 	.word	0x00009b50


	//   ....[84]....
        /*02dc*/ 	.word	0x00009ba0


	//   ....[85]....
        /*02e0*/ 	.word	0x00009bd0


	//   ....[86]....
        /*02e4*/ 	.word	0x00009bf0


	//----- nvinfo : EIATTR_EXIT_INSTR_OFFSETS
	.align		4
.L_3075:
        /*02e8*/ 	.byte	0x04, 0x1c
        /*02ea*/ 	.short	(.L_3077 - .L_3076)


	//   ....[0]....
.L_3076:
        /*02ec*/ 	.word	0x00009cc0


	//   ....[1]....
        /*02f0*/ 	.word	0x00009e80


	//----- nvinfo : EIATTR_MAX_THREADS
	.align		4
.L_3077:
        /*02f4*/ 	.byte	0x04, 0x05
        /*02f6*/ 	.short	(.L_3079 - .L_3078)
.L_3078:
        /*02f8*/ 	.word	0x00000020
        /*02fc*/ 	.word	0x00000001
        /*0300*/ 	.word	0x00000001


	//----- nvinfo : EIATTR_CRS_STACK_SIZE
	.align		4
.L_3079:
        /*0304*/ 	.byte	0x04, 0x1e
        /*0306*/ 	.short	(.L_3081 - .L_3080)
.L_3080:
        /*0308*/ 	.word	0x00000000


	//----- nvinfo : EIATTR_CBANK_PARAM_SIZE
	.align		4
.L_3081:
        /*030c*/ 	.byte	0x03, 0x19
        /*030e*/ 	.short	0x01f0


	//----- nvinfo : EIATTR_PARAM_CBANK
	.align		4
        /*0310*/ 	.byte	0x04, 0x0a
        /*0312*/ 	.short	(.L_3083 - .L_3082)
	.align		4
.L_3082:
        /*0314*/ 	.word	index@(.nv.constant0._Z25selective_scan_bwd_kernelI32Selective_Scan_bwd_kernel_traitsILi32ELi8ELb0ELb1ELb1ELb0ELb1EN3c108BFloat16ENS1_7complexIfEEEEv12SSMParamsBwd)
        /*0318*/ 	.short	0x0210
        /*031a*/ 	.short	0x01f0


	//----- nvinfo : EIATTR_SW_WAR
	.align		4
.L_3083:
        /*031c*/ 	.byte	0x04, 0x36
        /*031e*/ 	.short	(.L_3085 - .L_3084)
.L_3084:
        /*0320*/ 	.word	0x00000008
.L_3085:


//--------------------- .nv.info._Z25selective_scan_bwd_kernelI32Selective_Scan_bwd_kernel_traitsILi32ELi8ELb0ELb1ELb1ELb1ELb0EN3c108BFloat16ENS1_7complexIfEEEEv12SSMParamsBwd --------------------------
	.section	.nv.info._Z25selective_scan_bwd_kernelI32Selective_Scan_bwd_kernel_traitsILi32ELi8ELb0ELb1ELb1ELb1ELb0EN3c108BFloat16ENS1_7complexIfEEEEv12SSMParamsBwd,"",@"SHT_CUDA_INFO"
	.sectionflags	@""
	.align	4


	//----- nvinfo : EIATTR_CUDA_API_VERSION
	.align		4
        /*0000*/ 	.byte	0x04, 0x37
        /*0002*/ 	.short	(.L_3087 - .L_3086)
.L_3086:
        /*0004*/ 	.word	0x00000082


	//----- nvinfo : EIATTR_KPARAM_INFO
	.align		4
.L_3087:
        /*0008*/ 	.byte	0x04, 0x17
        /*000a*/ 	.short	(.L_3089 - .L_3088)
.L_3088:
        /*000c*/ 	.word	0x00000000
        /*0010*/ 	.short	0x0000
        /*0012*/ 	.short	0x0000
        /*0014*/ 	.byte	0x00, 0xf0, 0xc1, 0x07


	//----- nvinfo : EIATTR_SPARSE_MMA_MASK
	.align		4
.L_3089:
        /*0018*/ 	.byte	0x03, 0x50
        /*001a*/ 	.short	0x0000


	//----- nvinfo : EIATTR_MAXREG_COUNT
	.align		4
        /*001c*/ 	.byte	0x03, 0x1b
        /*001e*/ 	.short	0x00ff


	//----- nvinfo : EIATTR_NUM_BARRIERS
	.align		4
        /*0020*/ 	.byte	0x02, 0x4c
        /*0022*/ 	.byte	0x01
	.zero		1


	//----- nvinfo : EIATTR_MERCURY_ISA_VERSION
	.align		4
        /*0024*/ 	.byte	0x03, 0x5f
        /*0026*/ 	.short	0x0101


	//----- nvinfo : EIATTR_COOP_GROUP_MASK_REGIDS
	.align		4
        /*0028*/ 	.byte	0x04, 0x29
        /*002a*/ 	.short	(.L_3091 - .L_3090)


	//   ....[0]....
.L_3090:
        /*002c*/ 	.word	0xffffffff


	//   ....[1]....
        /*0030*/ 	.word	0xffffffff


	//   ....[2]....
        /*0034*/ 	.word	0xffffffff


	//   ....[3]....
        /*0038*/ 	.word	0xffffffff


	//   ....[4]....
        /*003c*/ 	.word	0xffffffff


	//   ....[5]....
        /*0040*/ 	.word	0xffffffff


	//   ....[6]....
        /*0044*/ 	.word	0xffffffff


	//   ....[7]....
        /*0048*/ 	.word	0xffffffff


	//   ....[8]....
        /*004c*/ 	.word	0xffffffff


	//   ....[9]....
        /*0050*/ 	.word	0xffffffff


	//   ....[10]....
        /*0054*/ 	.word	0xffffffff


	//   ....[11]....
        /*0058*/ 	.word	0xffffffff


	//   ....[12]....
        /*005c*/ 	.word	0xffffffff


	//   ....[13]....
        /*0060*/ 	.word	0xffffffff


	//   ....[14]....
        /*0064*/ 	.word	0xffffffff


	//   ....[15]....
        /*0068*/ 	.word	0xffffffff


	//   ....[16]....
        /*006c*/ 	.word	0xffffffff


	//   ....[17]....
        /*0070*/ 	.word	0xffffffff


	//   ....[18]....
        /*0074*/ 	.word	0xffffffff


	//   ....[19]....
        /*0078*/ 	.word	0xffffffff


	//   ....[20]....
        /*007c*/ 	.word	0xffffffff


	//   ....[21]....
        /*0080*/ 	.word	0xffffffff


	//   ....[22]....
        /*0084*/ 	.word	0xffffffff


	//   ....[23]....
        /*0088*/ 	.word	0xffffffff


	//   ....[24]....
        /*008c*/ 	.word	0xffffffff


	//   ....[25]....
        /*0090*/ 	.word	0xffffffff


	//   ....[26]....
        /*0094*/ 	.word	0xffffffff


	//   ....[27]....
        /*0098*/ 	.word	0xffffffff


	//   ....[28]....
        /*009c*/ 	.word	0xffffffff


	//   ....[29]....
        /*00a0*/ 	.word	0xffffffff


	//   ....[30]....
        /*00a4*/ 	.word	0xffffffff


	//   ....[31]....
        /*00a8*/ 	.word	0xffffffff


	//   ....[32]....
        /*00ac*/ 	.word	0xffffffff


	//   ....[33]....
        /*00b0*/ 	.word	0xffffffff


	//   ....[34]....
        /*00b4*/ 	.word	0xffffffff


	//   ....[35]....
        /*00b8*/ 	.word	0xffffffff


	//   ....[36]....
        /*00bc*/ 	.word	0xffffffff


	//   ....[37]....
        /*00c0*/ 	.word	0xffffffff


	//   ....[38]....
        /*00c4*/ 	.word	0xffffffff


	//   ....[39]....
        /*00c8*/ 	.word	0xffffffff


	//   ....[40]....
        /*00cc*/ 	.word	0xffffffff


	//   ....[41]....
        /*00d0*/ 	.word	0xffffffff


	//   ....[42]....
        /*00d4*/ 	.word	0xffffffff


	//   ....[43]....
        /*00d8*/ 	.word	0xffffffff


	//   ....[44]....
        /*00dc*/ 	.word	0xffffffff


	//   ....[45]....
        /*00e0*/ 	.word	0xffffffff


	//   ....[46]....
        /*00e4*/ 	.word	0xffffffff


	//   ....[47]....
        /*00e8*/ 	.word	0xffffffff


	//   ....[48]....
        /*00ec*/ 	.word	0xffffffff


	//   ....[49]....
        /*00f0*/ 	.word	0xffffffff


	//   ....[50]....
        /*00f4*/ 	.word	0xffffffff


	//   ....[51]....
        /*00f8*/ 	.word	0xffffffff


	//   ....[52]....
        /*00fc*/ 	.word	0xffffffff


	//   ....[53]....
        /*0100*/ 	.word	0xffffffff


	//   ....[54]....
        /*0104*/ 	.word	0xffffffff


	//   ....[55]....
        /*0108*/ 	.word	0xffffffff


	//   ....[56]....
        /*010c*/ 	.word	0xffffffff


	//   ....[57]....
        /*0110*/ 	.word	0xffffffff


	//   ....[58]....
        /*0114*/ 	.word	0xffffffff


	//   ....[59]....
        /*0118*/ 	.word	0xffffffff


	//   ....[60]....
        /*011c*/ 	.word	0xffffffff


	//   ....[61]....
        /*0120*/ 	.word	0xffffffff


	//   ....[62]....
        /*0124*/ 	.word	0xffffffff


	//   ....[63]....
        /*0128*/ 	.word	0xffffffff


	//   ....[64]....
        /*012c*/ 	.word	0xffffffff


	//   ....[65]....
        /*0130*/ 	.word	0xffffffff


	//   ....[66]....
        /*0134*/ 	.word	0xffffffff


	//   ....[67]....
        /*0138*/ 	.word	0xffffffff


	//   ....[68]....
        /*013c*/ 	.word	0xffffffff


	//   ....[69]....
        /*0140*/ 	.word	0xffffffff


	//   ....[70]....
        /*0144*/ 	.word	0xffffffff


	//   ....[71]....
        /*0148*/ 	.word	0xffffffff


	//   ....[72]....
        /*014c*/ 	.word	0xffffffff


	//   ....[73]....
        /*0150*/ 	.word	0xffffffff


	//   ....[74]....
        /*0154*/ 	.word	0xffffffff


	//   ....[75]....
        /*0158*/ 	.word	0xffffffff


	//   ....[76]....
        /*015c*/ 	.word	0xffffffff


	//   ....[77]....
        /*0160*/ 	.word	0xffffffff


	//   ....[78]....
        /*0164*/ 	.word	0xffffffff


	//   ....[79]....
        /*0168*/ 	.word	0xffffffff


	//   ....[80]....
        /*016c*/ 	.word	0xffffffff


	//   ....[81]....
        /*0170*/ 	.word	0xffffffff


	//   ....[82]....
        /*0174*/ 	.word	0xffffffff


	//   ....[83]....
        /*0178*/ 	.word	0xffffffff


	//----- nvinfo : EIATTR_COOP_GROUP_INSTR_OFFSETS
	.align		4
.L_3091:
        /*017c*/ 	.byte	0x04, 0x28
        /*017e*/ 	.short	(.L_3093 - .L_3092)


	//   ....[0]....
.L_3092:
        /*0180*/ 	.word	0x00000f90


	//   ....[1]....
        /*0184*/ 	.word	0x000011d0


	//   ....[2]....
        /*0188*/ 	.word	0x000014a0


	//   ....[3]....
        /*018c*/ 	.word	0x00003550


	//   ....[4]....
        /*0190*/ 	.word	0x00003d20


	//   ....[5]....
        /*0194*/ 	.word	0x00004910


	//   ....[6]....
        /*0198*/ 	.word	0x00004950


	//   ....[7]....
        /*019c*/ 	.word	0x00004980


	//   ....[8]....
        /*01a0*/ 	.word	0x000049c0


	//   ....[9]....
        /*01a4*/ 	.word	0x000049f0


	//   ....[10]....
        /*01a8*/ 	.word	0x00004ab0


	//   ....[11]....
        /*01ac*/ 	.word	0x00004ad0


	//   ....[12]....
        /*01b0*/ 	.word	0x00004ae0


	//   ....[13]....
        /*01b4*/ 	.word	0x00004af0


	//   ....[14]....
        /*01b8*/ 	.word	0x00004bb0


	//   ....[15]....
        /*01bc*/ 	.word	0x00004bf0


	//   ....[16]....
        /*01c0*/ 	.word	0x00004c30


	//   ....[17]....
        /*01c4*/ 	.word	0x00004c70


	//   ....[18]....
        /*01c8*/ 	.word	0x00004de0


	//   ....[19]....
        /*01cc*/ 	.word	0x00004e20


	//   ....[20]....
        /*01d0*/ 	.word	0x00004e60


	//   ....[21]....
        /*01d4*/ 	.word	0x00004ea0


	//   ....[22]....
        /*01d8*/ 	.word	0x00005080


	//   ....[23]....
        /*01dc*/ 	.word	0x000050d0


	//   ....[24]....
        /*01e0*/ 	.word	0x00005110


	//   ....[25]....
        /*01e4*/ 	.word	0x00005150


	//   ....[26]....
        /*01e8*/ 	.word	0x00005280


	//   ....[27]....
        /*01ec*/ 	.word	0x00005300


	//   ....[28]....
        /*01f0*/ 	.word	0x00005340


	//   ....[29]....
        /*01f4*/ 	.word	0x00005380


	//   ....[30]....
        /*01f8*/ 	.word	0x000053c0


	//   ....[31]....
        /*01fc*/ 	.word	0x000055d0


	//   ....[32]....
        /*0200*/ 	.word	0x00005640


	//   ....[33]....
        /*0204*/ 	.word	0x00005670


	//   ....[34]....
        /*0208*/ 	.word	0x00005680


	//   ....[35]....
        /*020c*/ 	.word	0x00005790


	//   ....[36]....
        /*0210*/ 	.word	0x000057d0


	//   ....[37]....
        /*0214*/ 	.word	0x00005800


	//   ....[38]....
        /*0218*/ 	.word	0x00005810


	//   ....[39]....
        /*021c*/ 	.word	0x00005920


	//   ....[40]....
        /*0220*/ 	.word	0x00005960


	//   ....[41]....
        /*0224*/ 	.word	0x00005990


	//   ....[42]....
        /*0228*/ 	.word	0x000059a0


	//   ....[43]....
        /*022c*/ 	.word	0x00005ab0


	//   ....[44]....
        /*0230*/ 	.word	0x00005af0


	//   ....[45]....
        /*0234*/ 	.word	0x00005b20


	//   ....[46]....
        /*0238*/ 	.word	0x00005b30


	//   ....[47]....
        /*023c*/ 	.word	0x00005c40


	//   ....[48]....
        /*0240*/ 	.word	0x00005c80


	//   ....[49]....
        /*0244*/ 	.word	0x00005cb0


	//   ....[50]....
        /*0248*/ 	.word	0x00005cc0


	//   ....[51]....
        /*024c*/ 	.word	0x00005dc0


	//   ....[52]....
        /*0250*/ 	.word	0x00005e00


	//   ....[53]....
        /*0254*/ 	.word	0x00005e40


	//   ....[54]....
        /*0258*/ 	.word	0x00005e80


	//   ....[55]....
        /*025c*/ 	.word	0x00005ec0


	//   ....[56]....
        /*0260*/ 	.word	0x00005f00


	//   ....[57]....
        /*0264*/ 	.word	0x00005f40


	//   ....[58]....
        /*0268*/ 	.word	0x00005f60


	//   ....[59]....
        /*026c*/ 	.word	0x00005fa0


	//   ....[60]....
        /*0270*/ 	.word	0x00005fe0


	//   ....[61]....
        /*0274*/ 	.word	0x00007d60


	//   ....[62]....
        /*0278*/ 	.word	0x00007da0


	//   ....[63]....
        /*027c*/ 	.word	0x00007f00


	//   ....[64]....
        /*0280*/ 	.word	0x00007f20


	//   ....[65]....
        /*0284*/ 	.word	0x00007f60


	//   ....[66]....
        /*0288*/ 	.word	0x00007fa0


	//   ....[67]....
        /*028c*/ 	.word	0x00008100


	//   ....[68]....
        /*0290*/ 	.word	0x00008140


	//   ....[69]....
        /*0294*/ 	.word	0x00008250


	//   ....[70]....
        /*0298*/ 	.word	0x00008290


	//   ....[71]....
        /*029c*/ 	.word	0x000088d0


	//   ....[72]....
        /*02a0*/ 	.word	0x00008b50


	//   ....[73]....
        /*02a4*/ 	.word	0x000093b0


	//   ....[74]....
        /*02a8*/ 	.word	0x00009850


	//   ....[75]....
        /*02ac*/ 	.word	0x000098a0


	//   ....[76]....
        /*02b0*/ 	.word	0x000098f0


	//   ....[77]....
        /*02b4*/ 	.word	0x00009920


	//   ....[78]....
        /*02b8*/ 	.word	0x00009940


	//   ....[79]....
        /*02bc*/ 	.word	0x00009a20


	//   ....[80]....
        /*02c0*/ 	.word	0x00009a60


	//   ....[81]....
        /*02c4*/ 	.word	0x00009ab0


	//   ....[82]....
        /*02c8*/ 	.word	0x00009ae0


	//   ....[83]....
        /*02cc*/ 	.word	0x00009b00


	//----- nvinfo : EIATTR_EXIT_INSTR_OFFSETS
	.align		4
.L_3093:
        /*02d0*/ 	.byte	0x04, 0x1c
        /*02d2*/ 	.short	(.L_3095 - .L_3094)


	//   ....[0]....
.L_3094:
        /*02d4*/ 	.word	0x00009bd0


	//   ....[1]....
        /*02d8*/ 	.word	0x00009d90


	//----- nvinfo : EIATTR_MAX_THREADS
	.align		4
.L_3095:
        /*02dc*/ 	.byte	0x04, 0x05
        /*02de*/ 	.short	(.L_3097 - .L_3096)
.L_3096:
        /*02e0*/ 	.word	0x00000020
        /*02e4*/ 	.word	0x00000001
        /*02e8*/ 	.word	0x00000001


	//----- nvinfo : EIATTR_CRS_STACK_SIZE
	.align		4
.L_3097:
        /*02ec*/ 	.byte	0x04, 0x1e
        /*02ee*/ 	.short	(.L_3099 - .L_3098)
.L_3098:
        /*02f0*/ 	.word	0x00000000


	//----- nvinfo : EIATTR_CBANK_PARAM_SIZE
	.align		4
.L_3099:
        /*02f4*/ 	.byte	0x03, 0x19
        /*02f6*/ 	.short	0x01f0


	//----- nvinfo : EIATTR_PARAM_CBANK
	.align		4
        /*02f8*/ 	.byte	0x04, 0x0a
        /*02fa*/ 	.short	(.L_3101 - .L_3100)
	.align		4
.L_3100:
        /*02fc*/ 	.word	index@(.nv.constant0._Z25selective_scan_bwd_kernelI32Selective_Scan_bwd_kernel_traitsILi32ELi8ELb0ELb1ELb1ELb1ELb0EN3c108BFloat16ENS1_7complexIfEEEEv12SSMParamsBwd)
        /*0300*/ 	.short	0x0210
        /*0302*/ 	.short	0x01f0


	//----- nvinfo : EIATTR_SW_WAR
	.align		4
.L_3101:
        /*0304*/ 	.byte	0x04, 0x36
        /*0306*/ 	.short	(.L_3103 - .L_3102)
.L_3102:
        /*0308*/ 	.word	0x00000008
.L_3103:


//--------------------- .nv.info._Z25selective_scan_bwd_kernelI32Selective_Scan_bwd_kernel_traitsILi32ELi8ELb0ELb1ELb1ELb1ELb1EN3c108BFloat16ENS1_7complexIfEEEEv12SSMParamsBwd --------------------------
	.section	.nv.info._Z25selective_scan_bwd_kernelI32Selective_Scan_bwd_kernel_traitsILi32ELi8ELb0ELb1ELb1ELb1ELb1EN3c108BFloat16ENS1_7complexIfEEEEv12SSMParamsBwd,"",@"SHT_CUDA_INFO"
	.sectionflags	@""
	.align	4


	//----- nvinfo : EIATTR_CUDA_API_VERSION
	.align		4
        /*0000*/ 	.byte	0x04, 0x37
        /*0002*/ 	.short	(.L_3105 - .L_3104)
.L_3104:
        /*0004*/ 	.word	0x00000082


	//----- nvinfo : EIATTR_KPARAM_INFO
	.align		4
.L_3105:
        /*0008*/ 	.byte	0x04, 0x17
        /*000a*/ 	.short	(.L_3107 - .L_3106)
.L_3106:
        /*000c*/ 	.word	0x00000000
        /*0010*/ 	.short	0x0000
        /*0012*/ 	.short	0x0000
        /*0014*/ 	.byte	0x00, 0xf0, 0xc1, 0x07


	//----- nvinfo : EIATTR_SPARSE_MMA_MASK
	.align		4
.L_3107:
        /*0018*/ 	.byte	0x03, 0x50
        /*001a*/ 	.short	0x0000


	//----- nvinfo : EIATTR_MAXREG_COUNT
	.align		4
        /*001c*/ 	.byte	0x03, 0x1b
        /*001e*/ 	.short	0x00ff


	//----- nvinfo : EIATTR_NUM_BARRIERS
	.align		4
        /*0020*/ 	.byte	0x02, 0x4c
        /*0022*/ 	.byte	0x01
	.zero		1


	//----- nvinfo : EIATTR_MERCURY_ISA_VERSION
	.align		4
        /*0024*/ 	.byte	0x03, 0x5f
        /*0026*/ 	.short	0x0101


	//----- nvinfo : EIATTR_COOP_GROUP_MASK_REGIDS
	.align		4
        /*0028*/ 	.byte	0x04, 0x29
        /*002a*/ 	.short	(.L_3109 - .L_3108)


	//   ....[0]....
.L_3108:
        /*002c*/ 	.word	0xffffffff


	//   ....[1]....
        /*0030*/ 	.word	0xffffffff


	//   ....[2]....
        /*0034*/ 	.word	0xffffffff


	//   ....[3]....
        /*0038*/ 	.word	0xffffffff


	//   ....[4]....
        /*003c*/ 	.word	0xffffffff


	//   ....[5]....
        /*0040*/ 	.word	0xffffffff


	//   ....[6]....
        /*0044*/ 	.word	0xffffffff


	//   ....[7]....
        /*0048*/ 	.word	0xffffffff


	//   ....[8]....
        /*004c*/ 	.word	0xffffffff


	//   ....[9]....
        /*0050*/ 	.word	0xffffffff


	//   ....[10]....
        /*0054*/ 	.word	0xffffffff


	//   ....[11]....
        /*0058*/ 	.word	0xffffffff


	//   ....[12]....
        /*005c*/ 	.word	0xffffffff


	//   ....[13]....
        /*0060*/ 	.word	0xffffffff


	//   ....[14]....
        /*0064*/ 	.word	0xffffffff


	//   ....[15]....
        /*0068*/ 	.word	0xffffffff


	//   ....[16]....
        /*006c*/ 	.word	0xffffffff


	//   ....[17]....
        /*0070*/ 	.word	0xffffffff


	//   ....[18]....
        /*0074*/ 	.word	0xffffffff


	//   ....[19]....
        /*0078*/ 	.word	0xffffffff


	//   ....[20]....
        /*007c*/ 	.word	0xffffffff


	//   ....[21]....
        /*0080*/ 	.word	0xffffffff


	//   ....[22]....
        /*0084*/ 	.word	0xffffffff


	//   ....[23]....
        /*0088*/ 	.word	0xffffffff


	//   ....[24]....
        /*008c*/ 	.word	0xffffffff


	//   ....[25]....
        /*0090*/ 	.word	0xffffffff


	//   ....[26]....
        /*0094*/ 	.word	0xffffffff


	//   ....[27]....
        /*0098*/ 	.word	0xffffffff


	//   ....[28]....
        /*009c*/ 	.word	0xffffffff


	//   ....[29]....
        /*00a0*/ 	.word	0xffffffff


	//   ....[30]....
        /*00a4*/ 	.word	0xffffffff


	//   ....[31]....
        /*00a8*/ 	.word	0xffffffff


	//   ....[32]....
        /*00ac*/ 	.word	0xffffffff


	//   ....[33]....
        /*00b0*/ 	.word	0xffffffff


	//   ....[34]....
        /*00b4*/ 	.word	0xffffffff


	//   ....[35]....
        /*00b8*/ 	.word	0xffffffff


	//   ....[36]....
        /*00bc*/ 	.word	0xffffffff


	//   ....[37]....
        /*00c0*/ 	.word	0xffffffff


	//   ....[38]....
        /*00c4*/ 	.word	0xffffffff


	//   ....[39]....
        /*00c8*/ 	.word	0xffffffff


	//   ....[40]....
        /*00cc*/ 	.word	0xffffffff


	//   ....[41]....
        /*00d0*/ 	.word	0xffffffff


	//   ....[42]....
        /*00d4*/ 	.word	0xffffffff


	//   ....[43]....
        /*00d8*/ 	.word	0xffffffff


	//   ....[44]....
        /*00dc*/ 	.word	0xffffffff


	//   ....[45]....
        /*00e0*/ 	.word	0xffffffff


	//   ....[46]....
        /*00e4*/ 	.word	0xffffffff


	//   ....[47]....
        /*00e8*/ 	.word	0xffffffff


	//   ....[48]....
        /*00ec*/ 	.word	0xffffffff


	//   ....[49]....
        /*00f0*/ 	.word	0xffffffff


	//   ....[50]....
        /*00f4*/ 	.word	0xffffffff


	//   ....[51]....
        /*00f8*/ 	.word	0xffffffff


	//   ....[52]....
        /*00fc*/ 	.word	0xffffffff


	//   ....[53]....
        /*0100*/ 	.word	0xffffffff


	//   ....[54]....
        /*0104*/ 	.word	0xffffffff


	//   ....[55]....
        /*0108*/ 	.word	0xffffffff


	//   ....[56]....
        /*010c*/ 	.word	0xffffffff


	//   ....[57]....
        /*0110*/ 	.word	0xffffffff


	//   ....[58]....
        /*0114*/ 	.word	0xffffffff


	//   ....[59]....
        /*0118*/ 	.word	0xffffffff


	//   ....[60]....
        /*011c*/ 	.word	0xffffffff


	//   ....[61]....
        /*0120*/ 	.word	0xffffffff


	//   ....[62]....
        /*0124*/ 	.word	0xffffffff


	//   ....[63]....
        /*0128*/ 	.word	0xffffffff


	//   ....[64]....
        /*012c*/ 	.word	0xffffffff


	//   ....[65]....
        /*0130*/ 	.word	0xffffffff


	//   ....[66]....
        /*0134*/ 	.word	0xffffffff


	//   ....[67]....
        /*0138*/ 	.word	0xffffffff


	//   ....[68]....
        /*013c*/ 	.word	0xffffffff


	//   ....[69]....
        /*0140*/ 	.word	0xffffffff


	//   ....[70]....
        /*0144*/ 	.word	0xffffffff


	//   ....[71]....
        /*0148*/ 	.word	0xffffffff


	//   ....[72]....
        /*014c*/ 	.word	0xffffffff


	//   ....[73]....
        /*0150*/ 	.word	0xffffffff


	//   ....[74]....
        /*0154*/ 	.word	0xffffffff


	//   ....[75]....
        /*0158*/ 	.word	0xffffffff


	//   ....[76]....
        /*015c*/ 	.word	0xffffffff


	//   ....[77]....
        /*0160*/ 	.word	0xffffffff


	//   ....[78]....
        /*0164*/ 	.word	0xffffffff


	//   ....[79]....
        /*0168*/ 	.word	0xffffffff


	//   ....[80]....
        /*016c*/ 	.word	0xffffffff


	//   ....[81]....
        /*0170*/ 	.word	0xffffffff


	//   ....[82]....
        /*0174*/ 	.word	0xffffffff


	//   ....[83]....
        /*0178*/ 	.word	0xffffffff


	//   ....[84]....
        /*017c*/ 	.word	0xffffffff


	//   ....[85]....
        /*0180*/ 	.word	0xffffffff


	//   ....[86]....
        /*0184*/ 	.word	0xffffffff


	//   ....[87]....
        /*0188*/ 	.word	0xffffffff


	//----- nvinfo : EIATTR_COOP_GROUP_INSTR_OFFSETS
	.align		4
.L_3109:
        /*018c*/ 	.byte	0x04, 0x28
        /*018e*/ 	.short	(.L_3111 - .L_3110)


	//   ....[0]....
.L_3110:
        /*0190*/ 	.word	0x00000f60


	//   ....[1]....
        /*0194*/ 	.word	0x00001210


	//   ....[2]....
        /*0198*/ 	.word	0x000015b0


	//   ....[3]....
        /*019c*/ 	.word	0x00002c90


	//   ....[4]....
        /*01a0*/ 	.word	0x000030b0


	//   ....[5]....
        /*01a4*/ 	.word	0x00003620


	//   ....[6]....
        /*01a8*/ 	.word	0x00003cd0


	//   ....[7]....
        /*01ac*/ 	.word	0x00004e40


	//   ....[8]....
        /*01b0*/ 	.word	0x000055f0


	//   ....[9]....
        /*01b4*/ 	.word	0x00006230


	//   ....[10]....
        /*01b8*/ 	.word	0x00006270


	//   ....[11]....
        /*01bc*/ 	.word	0x000062a0


	//   ....[12]....
        /*01c0*/ 	.word	0x000062d0


	//   ....[13]....
        /*01c4*/ 	.word	0x00006300


	//   ....[14]....
        /*01c8*/ 	.word	0x000063d0


	//   ....[15]....
        /*01cc*/ 	.word	0x000063f0


	//   ....[16]....
        /*01d0*/ 	.word	0x00006400


	//   ....[17]....
        /*01d4*/ 	.word	0x00006410


	//   ....[18]....
        /*01d8*/ 	.word	0x000064e0


	//   ....[19]....
        /*01dc*/ 	.word	0x000065b0


	//   ....[20]....
        /*01e0*/ 	.word	0x000065e0


	//   ....[21]....
        /*01e4*/ 	.word	0x00006620


	//   ....[22]....
        /*01e8*/ 	.word	0x000067b0


	//   ....[23]....
        /*01ec*/ 	.word	0x000067f0


	//   ....[24]....
        /*01f0*/ 	.word	0x00006830


	//   ....[25]....
        /*01f4*/ 	.word	0x00006860


	//   ....[26]....
        /*01f8*/ 	.word	0x000069c0


	//   ....[27]....
        /*01fc*/ 	.word	0x00006a00


	//   ....[28]....
        /*0200*/ 	.word	0x00006a40


	//   ....[29]....
        /*0204*/ 	.word	0x00006a80


	//   ....[30]....
        /*0208*/ 	.word	0x00006bf0


	//   ....[31]....
        /*020c*/ 	.word	0x00006c30


	//   ....[32]....
        /*0210*/ 	.word	0x00006c70


	//   ....[33]....
        /*0214*/ 	.word	0x00006cb0


	//   ....[34]....
        /*0218*/ 	.word	0x00006cf0


	//   ....[35]....
        /*021c*/ 	.word	0x00006f50


	//   ....[36]....
        /*0220*/ 	.word	0x00006f80


	//   ....[37]....
        /*0224*/ 	.word	0x00006f90


	//   ....[38]....
        /*0228*/ 	.word	0x00006fa0


	//   ....[39]....
        /*022c*/ 	.word	0x000070b0


	//   ....[40]....
        /*0230*/ 	.word	0x000070f0


	//   ....[41]....
        /*0234*/ 	.word	0x00007120


	//   ....[42]....
        /*0238*/ 	.word	0x00007130


	//   ....[43]....
        /*023c*/ 	.word	0x00007240


	//   ....[44]....
        /*0240*/ 	.word	0x00007280


	//   ....[45]....
        /*0244*/ 	.word	0x000072b0


	//   ....[46]....
        /*0248*/ 	.word	0x000072c0


	//   ....[47]....
        /*024c*/ 	.word	0x000073d0


	//   ....[48]....
        /*0250*/ 	.word	0x00007410


	//   ....[49]....
        /*0254*/ 	.word	0x00007440


	//   ....[50]....
        /*0258*/ 	.word	0x00007450


	//   ....[51]....
        /*025c*/ 	.word	0x00007560


	//   ....[52]....
        /*0260*/ 	.word	0x000075a0


	//   ....[53]....
        /*0264*/ 	.word	0x000075d0


	//   ....[54]....
        /*0268*/ 	.word	0x000075e0


	//   ....[55]....
        /*026c*/ 	.word	0x000076d0


	//   ....[56]....
        /*0270*/ 	.word	0x00007710


	//   ....[57]....
        /*0274*/ 	.word	0x00007750


	//   ....[58]....
        /*0278*/ 	.word	0x00007790


	//   ....[59]....
        /*027c*/ 	.word	0x000077d0


	//   ....[60]....
        /*0280*/ 	.word	0x00007810


	//   ....[61]....
        /*0284*/ 	.word	0x00007840


	//   ....[62]....
        /*0288*/ 	.word	0x00007870


	//   ....[63]....
        /*028c*/ 	.word	0x000078a0


	//   ....[64]....
        /*0290*/ 	.word	0x000078e0


	//   ....[65]....
        /*0294*/ 	.word	0x00009680


	//   ....[66]....
        /*0298*/ 	.word	0x000096c0


	//   ....[67]....
        /*029c*/ 	.word	0x00009830


	//   ....[68]....
        /*02a0*/ 	.word	0x00009850


	//   ....[69]....
        /*02a4*/ 	.word	0x00009890


	//   ....[70]....
        /*02a8*/ 	.word	0x000098d0


	//   ....[71]....
        /*02ac*/ 	.word	0x00009a50


	//   ....[72]....
        /*02b0*/ 	.word	0x00009a90


	//   ....[73]....
        /*02b4*/ 	.word	0x00009ba0


	//   ....[74]....
        /*02b8*/ 	.word	0x00009be0


	//   ....[75]....
        /*02bc*/ 	.word	0x0000a1d0


	//   ....[76]....
        /*02c0*/ 	.word	0x0000a470


	//   ....[77]....
        /*02c4*/ 	.word	0x0000ac80


	//   ....[78]....
        /*02c8*/ 	.word	0x0000b150


	//   ....[79]....
        /*02cc*/ 	.word	0x0000b1a0


	//   ....[80]....
        /*02d0*/ 	.word	0x0000b1f0


	//   ....[81]....
        /*02d4*/ 	.word	0x0000b220


	//   ....[82]....
        /*02d8*/ 	.word	0x0000b240


	//   ....[83]....
        /*02dc*/ 	.word	0x0000b320


	//   ....[84]....
        /*02e0*/ 	.word	0x0000b360


	//   ....[85]....
        /*02e4*/ 	.word	0x0000b3b0


	//   ....[86]....
        /*02e8*/ 	.word	0x0000b3e0


	//   ....[87]....
        /*02ec*/ 	.word	0x0000b400


	//----- nvinfo : EIATTR_EXIT_INSTR_OFFSETS
	.align		4
.L_3111:
        /*02f0*/ 	.byte	0x04, 0x1c
        /*02f2*/ 	.short	(.L_3113 - .L_3112)


	//   ....[0]....
.L_3112:
        /*02f4*/ 	.word	0x0000b4d0


	//   ....[1]....
        /*02f8*/ 	.word	0x0000b690


	//----- nvinfo : EIATTR_MAX_THREADS
	.align		4
.L_3113:
        /*02fc*/ 	.byte	0x04, 0x05
        /*02fe*/ 	.short	(.L_3115 - .L_3114)
.L_3114:
        /*0300*/ 	.word	0x00000020
        /*0304*/ 	.word	0x00000001
        /*0308*/ 	.word	0x00000001


	//----- nvinfo : EIATTR_CRS_STACK_SIZE
	.align		4
.L_3115:
        /*030c*/ 	.byte	0x04, 0x1e
        /*030e*/ 	.short	(.L_3117 - .L_3116)
.L_3116:
        /*0310*/ 	.word	0x00000000


	//----- nvinfo : EIATTR_CBANK_PARAM_SIZE
	.align		4
.L_3117:
        /*0314*/ 	.byte	0x03, 0x19
        /*0316*/ 	.short	0x01f0


	//----- nvinfo : EIATTR_PARAM_CBANK
	.align		4
        /*0318*/ 	.byte	0x04, 0x0a
        /*031a*/ 	.short	(.L_3119 - .L_3118)
	.align		4
.L_3118:
        /*031c*/ 	.word	index@(.nv.constant0._Z25selective_scan_bwd_kernelI32Selective_Scan_bwd_kernel_traitsILi32ELi8ELb0ELb1ELb1ELb1ELb1EN3c108BFloat16ENS1_7complexIfEEEEv12SSMParamsBwd)
        /*0320*/ 	.short	0x0210
        /*0322*/ 	.short	0x01f0


	//----- nvinfo : EIATTR_SW_WAR
	.align		4
.L_3119:
        /*0324*/ 	.byte	0x04, 0x36
        /*0326*/ 	.short	(.L_3121 - .L_3120)
.L_3120:
        /*0328*/ 	.word	0x00000008
.L_3121:


//--------------------- .nv.info._Z25selective_scan_bwd_kernelI32Selective_Scan_bwd_kernel_traitsILi32ELi8ELb1ELb0ELb0ELb0ELb0EN3c108BFloat16ENS1_7complexIfEEEEv12SSMParamsBwd --------------------------
	.section	.nv.info._Z25selective_scan_bwd_kernelI32Selective_Scan_bwd_kernel_traitsILi32ELi8ELb1ELb0ELb0ELb0ELb0EN3c108BFloat16ENS1_7complexIfEEEEv12SSMParamsBwd,"",@"SHT_CUDA_INFO"
	.sectionflags	@""
	.align	4


	//----- nvinfo : EIATTR_CUDA_API_VERSION
	.align		4
        /*0000*/ 	.byte	0x04, 0x37
        /*0002*/ 	.short	(.L_3123 - .L_3122)
.L_3122:
        /*0004*/ 	.word	0x00000082


	//----- nvinfo : EIATTR_KPARAM_INFO
	.align		4
.L_3123:
        /*0008*/ 	.byte	0x04, 0x17
        /*000a*/ 	.short	(.L_3125 - .L_3124)
.L_3124:
        /*000c*/ 	.word	0x00000000
        /*0010*/ 	.short	0x0000
        /*0012*/ 	.short	0x0000
        /*0014*/ 	.byte	0x00, 0xf0, 0xc1, 0x07


	//----- nvinfo : EIATTR_SPARSE_MMA_MASK
	.align		4
.L_3125:
        /*0018*/ 	.byte	0x03, 0x50
        /*001a*/ 	.short	0x0000


	//----- nvinfo : EIATTR_MAXREG_COUNT
	.align		4
        /*001c*/ 	.byte	0x03, 0x1b
        /*001e*/ 	.short	0x00ff


	//----- nvinfo : EIATTR_NUM_BARRIERS
	.align		4
        /*0020*/ 	.byte	0x02, 0x4c
        /*0022*/ 	.byte	0x01
	.zero		1


	//----- nvinfo : EIATTR_MERCURY_ISA_VERSION
	.align		4
        /*0024*/ 	.byte	0x03, 0x5f
        /*0026*/ 	.short	0x0101


	//----- nvinfo : EIATTR_COOP_GROUP_MASK_REGIDS
	.align		4
        /*0028*/ 	.byte	0x04, 0x29
        /*002a*/ 	.short	(.L_3127 - .L_3126)


	//   ....[0]....
.L_3126:
        /*002c*/ 	.word	0xffffffff


	//   ....[1]....
        /*0030*/ 	.word	0xffffffff


	//   ....[2]....
        /*0034*/ 	.word	0xffffffff


	//   ....[3]....
        /*0038*/ 	.word	0xffffffff


	//   ....[4]....
        /*003c*/ 	.word	0xffffffff


	//   ....[5]....
        /*0040*/ 	.word	0xffffffff


	//   ....[6]....
        /*0044*/ 	.word	0xffffffff


	//   ....[7]....
        /*0048*/ 	.word	0xffffffff


	//   ....[8]....
        /*004c*/ 	.word	0xffffffff


	//   ....[9]....
        /*0050*/ 	.word	0xffffffff


	//   ....[10]....
        /*0054*/ 	.word	0xffffffff


	//   ....[11]....
        /*0058*/ 	.word	0xffffffff


	//   ....[12]....
        /*005c*/ 	.word	0xffffffff


	//   ....[13]....
        /*0060*/ 	.word	0xffffffff


	//   ....[14]....
        /*0064*/ 	.word	0xffffffff


	//   ....[15]....
        /*0068*/ 	.word	0xffffffff


	//   ....[16]....
        /*006c*/ 	.word	0xffffffff


	//   ....[17]....
        /*0070*/ 	.word	0xffffffff


	//   ....[18]....
        /*0074*/ 	.word	0xffffffff


	//   ....[19]....
        /*0078*/ 	.word	0xffffffff


	//   ....[20]....
        /*007c*/ 	.word	0xffffffff


	//   ....[21]....
        /*0080*/ 	.word	0xffffffff


	//   ....[22]....
        /*0084*/ 	.word	0xffffffff


	//   ....[23]....
        /*0088*/ 	.word	0xffffffff


	//   ....[24]....
        /*008c*/ 	.word	0xffffffff


	//   ....[25]....
        /*0090*/ 	.word	0xffffffff


	//   ....[26]....
        /*0094*/ 	.word	0xffffffff


	//   ....[27]....
        /*0098*/ 	.word	0xffffffff


	//   ....[28]....
        /*009c*/ 	.word	0xffffffff


	//   ....[29]....
        /*00a0*/ 	.word	0xffffffff


	//   ....[30]....
        /*00a4*/ 	.word	0xffffffff


	//   ....[31]....
        /*00a8*/ 	.word	0xffffffff


	//   ....[32]....
        /*00ac*/ 	.word	0xffffffff


	//   ....[33]....
        /*00b0*/ 	.word	0xffffffff


	//   ....[34]....
        /*00b4*/ 	.word	0xffffffff


	//   ....[35]....
        /*00b8*/ 	.word	0xffffffff


	//   ....[36]....
        /*00bc*/ 	.word	0xffffffff


	//   ....[37]....
        /*00c0*/ 	.word	0xffffffff


	//   ....[38]....
        /*00c4*/ 	.word	0xffffffff


	//   ....[39]....
        /*00c8*/ 	.word	0xffffffff


	//   ....[40]....
        /*00cc*/ 	.word	0xffffffff


	//   ....[41]....
        /*00d0*/ 	.word	0xffffffff


	//   ....[42]....
        /*00d4*/ 	.word	0xffffffff


	//   ....[43]....
        /*00d8*/ 	.word	0xffffffff


	//   ....[44]....
        /*00dc*/ 	.word	0xffffffff


	//   ....[45]....
        /*00e0*/ 	.word	0xffffffff


	//   ....[46]....
        /*00e4*/ 	.word	0xffffffff


	//   ....[47]....
        /*00e8*/ 	.word	0xffffffff


	//   ....[48]....
        /*00ec*/ 	.word	0xffffffff


	//   ....[49]....
        /*00f0*/ 	.word	0xffffffff


	//   ....[50]....
        /*00f4*/ 	.word	0xffffffff


	//   ....[51]....
        /*00f8*/ 	.word	0xffffffff


	//   ....[52]....
        /*00fc*/ 	.word	0xffffffff


	//   ....[53]....
        /*0100*/ 	.word	0xffffffff


	//   ....[54]....
        /*0104*/ 	.word	0xffffffff


	//   ....[55]....
        /*0108*/ 	.word	0xffffffff


	//   ....[56]....
        /*010c*/ 	.word	0xffffffff


	//   ....[57]....
        /*0110*/ 	.word	0xffffffff


	//   ....[58]....
        /*0114*/ 	.word	0xffffffff


	//   ....[59]....
        /*0118*/ 	.word	0xffffffff


	//   ....[60]....
        /*011c*/ 	.word	0xffffffff


	//   ....[61]....
        /*0120*/ 	.word	0xffffffff


	//   ....[62]....
        /*0124*/ 	.word	0xffffffff


	//   ....[63]....
        /*0128*/ 	.word	0xffffffff


	//   ....[64]....
        /*012c*/ 	.word	0xffffffff


	//   ....[65]....
        /*0130*/ 	.word	0xffffffff


	//   ....[66]....
        /*0134*/ 	.word	0xffffffff


	//   ....[67]....
        /*0138*/ 	.word	0xffffffff


	//   ....[68]....
        /*013c*/ 	.word	0xffffffff


	//   ....[69]....
        /*0140*/ 	.word	0xffffffff


	//   ....[70]....
        /*0144*/ 	.word	0xffffffff


	//   ....[71]....
        /*0148*/ 	.word	0xffffffff


	//   ....[72]....
        /*014c*/ 	.word	0xffffffff


	//   ....[73]....
        /*0150*/ 	.word	0xffffffff


	//   ....[74]....
        /*0154*/ 	.word	0xffffffff


	//   ....[75]....
        /*0158*/ 	.word	0xffffffff


	//   ....[76]....
        /*015c*/ 	.word	0xffffffff


	//   ....[77]....
        /*0160*/ 	.word	0xffffffff


	//   ....[78]....
        /*0164*/ 	.word	0xffffffff


	//   ....[79]....
        /*0168*/ 	.word	0xffffffff


	//   ....[80]....
        /*016c*/ 	.word	0xffffffff


	//   ....[81]....
        /*0170*/ 	.word	0xffffffff


	//   ....[82]....
        /*0174*/ 	.word	0xffffffff


	//   ....[83]....
        /*0178*/ 	.word	0xffffffff


	//   ....[84]....
        /*017c*/ 	.word	0xffffffff


	//   ....[85]....
        /*0180*/ 	.word	0xffffffff


	//   ....[86]....
        /*0184*/ 	.word	0xffffffff


	//   ....[87]....
        /*0188*/ 	.word	0xffffffff


	//   ....[88]....
        /*018c*/ 	.word	0xffffffff


	//   ....[89]....
        /*0190*/ 	.word	0xffffffff


	//   ....[90]....
        /*0194*/ 	.word	0xffffffff


	//----- nvinfo : EIATTR_COOP_GROUP_INSTR_OFFSETS
	.align		4
.L_3127:
        /*0198*/ 	.byte	0x04, 0x28
        /*019a*/ 	.short	(.L_3129 - .L_3128)


	//   ....[0]....
.L_3128:
        /*019c*/ 	.word	0x000006e0


	//   ....[1]....
        /*01a0*/ 	.word	0x00000760


	//   ....[2]....
        /*01a4*/ 	.word	0x000008d0


	//   ....[3]....
        /*01a8*/ 	.word	0x00001ad0


	//   ....[4]....
        /*01ac*/ 	.word	0x00001b10


	//   ....[5]....
        /*01b0*/ 	.word	0x00001b20


	//   ....[6]....
        /*01b4*/ 	.word	0x00001b30


	//   ....[7]....
        /*01b8*/ 	.word	0x00001b40


	//   ....[8]....
        /*01bc*/ 	.word	0x00001b50


	//   ....[9]....
        /*01c0*/ 	.word	0x00001c00


	//   ....[10]....
        /*01c4*/ 	.word	0x00001c30


	//   ....[11]....
        /*01c8*/ 	.word	0x00001c40


	//   ....[12]....
        /*01cc*/ 	.word	0x00001c50


	//   ....[13]....
        /*01d0*/ 	.word	0x00001cf0


	//   ....[14]....
        /*01d4*/ 	.word	0x00001d20


	//   ....[15]....
        /*01d8*/ 	.word	0x00001d40


	//   ....[16]....
        /*01dc*/ 	.word	0x00001d50


	//   ....[17]....
        /*01e0*/ 	.word	0x00001df0


	//   ....[18]....
        /*01e4*/ 	.word	0x00001e30


	//   ....[19]....
        /*01e8*/ 	.word	0x00001e70


	//   ....[20]....
        /*01ec*/ 	.word	0x00001ea0


	//   ....[21]....
        /*01f0*/ 	.word	0x00002040


	//   ....[22]....
        /*01f4*/ 	.word	0x00002080


	//   ....[23]....
        /*01f8*/ 	.word	0x000020b0


	//   ....[24]....
        /*01fc*/ 	.word	0x000020e0


	//   ....[25]....
        /*0200*/ 	.word	0x00002310


	//   ....[26]....
        /*0204*/ 	.word	0x00002350


	//   ....[27]....
        /*0208*/ 	.word	0x000024e0


	//   ....[28]....
        /*020c*/ 	.word	0x00002680


	//   ....[29]....
        /*0210*/ 	.word	0x00002690


	//   ....[30]....
        /*0214*/ 	.word	0x000026a0


	//   ....[31]....
        /*0218*/ 	.word	0x000026b0


	//   ....[32]....
        /*021c*/ 	.word	0x000026c0


	//   ....[33]....
        /*0220*/ 	.word	0x000027a0


	//   ....[34]....
        /*0224*/ 	.word	0x000027c0


	//   ....[35]....
        /*0228*/ 	.word	0x000027d0


	//   ....[36]....
        /*022c*/ 	.word	0x000027e0


	//   ....[37]....
        /*0230*/ 	.word	0x000028c0


	//   ....[38]....
        /*0234*/ 	.word	0x000028e0


	//   ....[39]....
        /*0238*/ 	.word	0x000028f0


	//   ....[40]....
        /*023c*/ 	.word	0x00002900


	//   ....[41]....
        /*0240*/ 	.word	0x000029e0


	//   ....[42]....
        /*0244*/ 	.word	0x00002a00


	//   ....[43]....
        /*0248*/ 	.word	0x00002a10


	//   ....[44]....
        /*024c*/ 	.word	0x00002a20


	//   ....[45]....
        /*0250*/ 	.word	0x00002b00


	//   ....[46]....
        /*0254*/ 	.word	0x00002b20


	//   ....[47]....
        /*0258*/ 	.word	0x00002b30


	//   ....[48]....
        /*025c*/ 	.word	0x00002b40


	//   ....[49]....
        /*0260*/ 	.word	0x00002c20


	//   ....[50]....
        /*0264*/ 	.word	0x00002c60


	//   ....[51]....
        /*0268*/ 	.word	0x00002ca0


	//   ....[52]....
        /*026c*/ 	.word	0x00002ce0


	//   ....[53]....
        /*0270*/ 	.word	0x00002d20


	//   ....[54]....
        /*0274*/ 	.word	0x00002d60


	//   ....[55]....
        /*0278*/ 	.word	0x00002d80


	//   ....[56]....
        /*027c*/ 	.word	0x00002da0


	//   ....[57]....
        /*0280*/ 	.word	0x00002dc0


	//   ....[58]....
        /*0284*/ 	.word	0x000039a0


	//   ....[59]....
        /*0288*/ 	.word	0x000039e0


	//   ....[60]....
        /*028c*/ 	.word	0x00003a20


	//   ....[61]....
        /*0290*/ 	.word	0x00003a60


	//   ....[62]....
        /*0294*/ 	.word	0x00003ac0


	//   ....[63]....
        /*0298*/ 	.word	0x00003ae0


	//   ....[64]....
        /*029c*/ 	.word	0x00003b00


	//   ....[65]....
        /*02a0*/ 	.word	0x00003b30


	//   ....[66]....
        /*02a4*/ 	.word	0x00003b40


	//   ....[67]....
        /*02a8*/ 	.word	0x00003bd0


	//   ....[68]....
        /*02ac*/ 	.word	0x00003c10


	//   ....[69]....
        /*02b0*/ 	.word	0x00003c50


	//   ....[70]....
        /*02b4*/ 	.word	0x00003c90


	//   ....[71]....
        /*02b8*/ 	.word	0x00003d70


	//   ....[72]....
        /*02bc*/ 	.word	0x00003db0


	//   ....[73]....
        /*02c0*/ 	.word	0x00003df0


	//   ....[74]....
        /*02c4*/ 	.word	0x00003e30


	//   ....[75]....
        /*02c8*/ 	.word	0x00003f10


	//   ....[76]....
        /*02cc*/ 	.word	0x00003f40


	//   ....[77]....
        /*02d0*/ 	.word	0x00003f90


	//   ....[78]....
        /*02d4*/ 	.word	0x00003fd0


	//   ....[79]....
        /*02d8*/ 	.word	0x000044f0


	//   ....[80]....
        /*02dc*/ 	.word	0x00004750


	//   ....[81]....
        /*02e0*/ 	.word	0x00004830


	//   ....[82]....
        /*02e4*/ 	.word	0x00004880


	//   ....[83]....
        /*02e8*/ 	.word	0x000048d0


	//   ....[84]....
        /*02ec*/ 	.word	0x00004900


	//   ....[85]....
        /*02f0*/ 	.word	0x00004920


	//   ....[86]....
        /*02f4*/ 	.word	0x00004a00


	//   ....[87]....
        /*02f8*/ 	.word	0x00004a40


	//   ....[88]....
        /*02fc*/ 	.word	0x00004a90


	//   ....[89]....
        /*0300*/ 	.word	0x00004ac0


	//   ....[90]....
        /*0304*/ 	.word	0x00004ae0


	//----- nvinfo : EIATTR_EXIT_INSTR_OFFSETS
	.align		4
.L_3129:
        /*0308*/ 	.byte	0x04, 0x1c
        /*030a*/ 	.short	(.L_3131 - .L_3130)


	//   ....[0]....
.L_3130:
        /*030c*/ 	.word	0x00004bb0


	//   ....[1]....
        /*0310*/ 	.word	0x00005240


	//----- nvinfo : EIATTR_MAX_THREADS
	.align		4
.L_3131:
        /*0314*/ 	.byte	0x04, 0x05
        /*0316*/ 	.short	(.L_3133 - .L_3132)
.L_3132:
        /*0318*/ 	.word	0x00000020
        /*031c*/ 	.word	0x00000001
        /*0320*/ 	.word	0x00000001


	//----- nvinfo : EIATTR_CRS_STACK_SIZE
	.align		4
.L_3133:
        /*0324*/ 	.byte	0x04, 0x1e
        /*0326*/ 	.short	(.L_3135 - .L_3134)
.L_3134:
        /*0328*/ 	.word	0x00000000


	//----- nvinfo : EIATTR_CBANK_PARAM_SIZE
	.align		4
.L_3135:
        /*032c*/ 	.byte	0x03, 0x19
        /*032e*/ 	.short	0x01f0


	//----- nvinfo : EIATTR_PARAM_CBANK
	.align		4
        /*0330*/ 	.byte	0x04, 0x0a
        /*0332*/ 	.short	(.L_3137 - .L_3136)
	.align		4
.L_3136:
        /*0334*/ 	.word	index@(.nv.constant0._Z25selective_scan_bwd_kernelI32Selective_Scan_bwd_kernel_traitsILi32ELi8ELb1ELb0ELb0ELb0ELb0EN3c108BFloat16ENS1_7complexIfEEEEv12SSMParamsBwd)
        /*0338*/ 	.short	0x0210
        /*033a*/ 	.short	0x01f0


	//----- nvinfo : EIATTR_SW_WAR
	.align		4
.L_3137:
        /*033c*/ 	.byte	0x04, 0x36
        /*033e*/ 	.short	(.L_3139 - .L_3138)
.L_3138:
        /*0340*/ 	.word	0x00000008
.L_3139:


//--------------------- .nv.info._Z25selective_scan_bwd_kernelI32Selective_Scan_bwd_kernel_traitsILi32ELi8ELb1ELb0ELb0ELb0ELb1EN3c108BFloat16ENS1_7complexIfEEEEv12SSMParamsBwd --------------------------
	.section	.nv.info._Z25selective_scan_bwd_kernelI32Selective_Scan_bwd_kernel_traitsILi32ELi8ELb1ELb0ELb0ELb0ELb1EN3c108BFloat16ENS1_7complexIfEEEEv12SSMParamsBwd,"",@"SHT_CUDA_INFO"
	.sectionflags	@""
	.align	4


	//----- nvinfo : EIATTR_CUDA_API_VERSION
	.align		4
        /*0000*/ 	.byte	0x04, 0x37
        /*0002*/ 	.short	(.L_3141 - .L_3140)
.L_3140:
        /*0004*/ 	.word	0x00000082


	//----- nvinfo : EIATTR_KPARAM_INFO
	.align		4
.L_3141:
        /*0008*/ 	.byte	0x04, 0x17
        /*000a*/ 	.short	(.L_3143 - .L_3142)
.L_3142:
        /*000c*/ 	.word	0x00000000
        /*0010*/ 	.short	0x0000
        /*0012*/ 	.short	0x0000
        /*0014*/ 	.byte	0x00, 0xf0, 0xc1, 0x07


	//----- nvinfo : EIATTR_SPARSE_MMA_MASK
	.align		4
.L_3143:
        /*0018*/ 	.byte	0x03, 0x50
        /*001a*/ 	.short	0x0000


	//----- nvinfo : EIATTR_MAXREG_COUNT
	.align		4
        /*001c*/ 	.byte	0x03, 0x1b
        /*001e*/ 	.short	0x00ff


	//----- nvinfo : EIATTR_NUM_BARRIERS
	.align		4
        /*0020*/ 	.byte	0x02, 0x4c
        /*0022*/ 	.byte	0x01
	.zero		1


	//----- nvinfo : EIATTR_MERCURY_ISA_VERSION
	.align		4
        /*0024*/ 	.byte	0x03, 0x5f
        /*0026*/ 	.short	0x0101


	//----- nvinfo : EIATTR_COOP_GROUP_MASK_REGIDS
	.align		4
        /*0028*/ 	.byte	0x04, 0x29
        /*002a*/ 	.short	(.L_3145 - .L_3144)


	//   ....[0]....
.L_3144:
        /*002c*/ 	.word	0xffffffff


	//   ....[1]....
        /*0030*/ 	.word	0xffffffff


	//   ....[2]....
        /*0034*/ 	.word	0xffffffff


	//   ....[3]....
        /*0038*/ 	.word	0xffffffff


	//   ....[4]....
        /*003c*/ 	.word	0xffffffff


	//   ....[5]....
        /*0040*/ 	.word	0xffffffff


	//   ....[6]....
        /*0044*/ 	.word	0xffffffff


	//   ....[7]....
        /*0048*/ 	.word	0xffffffff


	//   ....[8]....
        /*004c*/ 	.word	0xffffffff


	//   ....[9]....
        /*0050*/ 	.word	0xffffffff


	//   ....[10]....
        /*0054*/ 	.word	0xffffffff


	//   ....[11]....
        /*0058*/ 	.word	0xffffffff


	//   ....[12]....
        /*005c*/ 	.word	0xffffffff


	//   ....[13]....
        /*0060*/ 	.word	0xffffffff


	//   ....[14]....
        /*0064*/ 	.word	0xffffffff


	//   ....[15]....
        /*0068*/ 	.word	0xffffffff


	//   ....[16]....
        /*006c*/ 	.word	0xffffffff


	//   ....[17]....
        /*0070*/ 	.word	0xffffffff


	//   ....[18]....
        /*0074*/ 	.word	0xffffffff


	//   ....[19]....
        /*0078*/ 	.word	0xffffffff


	//   ....[20]....
        /*007c*/ 	.word	0xffffffff


	//   ....[21]....
        /*0080*/ 	.word	0xffffffff


	//   ....[22]....
        /*0084*/ 	.word	0xffffffff


	//   ....[23]....
        /*0088*/ 	.word	0xffffffff


	//   ....[24]....
        /*008c*/ 	.word	0xffffffff


	//   ....[25]....
        /*0090*/ 	.word	0xffffffff


	//   ....[26]....
        /*0094*/ 	.word	0xffffffff


	//   ....[27]....
        /*0098*/ 	.word	0xffffffff


	//   ....[28]....
        /*009c*/ 	.word	0xffffffff


	//   ....[29]....
        /*00a0*/ 	.word	0xffffffff


	//   ....[30]....
        /*00a4*/ 	.word	0xffffffff


	//   ....[31]....
        /*00a8*/ 	.word	0xffffffff


	//   ....[32]....
        /*00ac*/ 	.word	0xffffffff


	//   ....[33]....
        /*00b0*/ 	.word	0xffffffff


	//   ....[34]....
        /*00b4*/ 	.word	0xffffffff


	//   ....[35]....
        /*00b8*/ 	.word	0xffffffff


	//   ....[36]....
        /*00bc*/ 	.word	0xffffffff


	//   ....[37]....
        /*00c0*/ 	.word	0xffffffff


	//   ....[38]....
        /*00c4*/ 	.word	0xffffffff


	//   ....[39]....
        /*00c8*/ 	.word	0xffffffff


	//   ....[40]....
        /*00cc*/ 	.word	0xffffffff


	//   ....[41]....
        /*00d0*/ 	.word	0xffffffff


	//   ....[42]....
        /*00d4*/ 	.word	0xffffffff


	//   ....[43]....
        /*00d8*/ 	.word	0xffffffff


	//   ....[44]....
        /*00dc*/ 	.word	0xffffffff


	//   ....[45]....
        /*00e0*/ 	.word	0xffffffff


	//   ....[46]....
        /*00e4*/ 	.word	0xffffffff


	//   ....[47]....
        /*00e8*/ 	.word	0xffffffff


	//   ....[48]....
        /*00ec*/ 	.word	0xffffffff


	//   ....[49]....
        /*00f0*/ 	.word	0xffffffff


	//   ....[50]....
        /*00f4*/ 	.word	0xffffffff


	//   ....[51]....
        /*00f8*/ 	.word	0xffffffff


	//   ....[52]....
        /*00fc*/ 	.word	0xffffffff


	//   ....[53]....
        /*0100*/ 	.word	0xffffffff


	//   ....[54]....
        /*0104*/ 	.word	0xffffffff


	//   ....[55]....
        /*0108*/ 	.word	0xffffffff


	//   ....[56]....
        /*010c*/ 	.word	0xffffffff


	//   ....[57]....
        /*0110*/ 	.word	0xffffffff


	//   ....[58]....
        /*0114*/ 	.word	0xffffffff


	//   ....[59]....
        /*0118*/ 	.word	0xffffffff


	//   ....[60]....
        /*011c*/ 	.word	0xffffffff


	//   ....[61]....
        /*0120*/ 	.word	0xffffffff


	//   ....[62]....
        /*0124*/ 	.word	0xffffffff


	//   ....[63]....
        /*0128*/ 	.word	0xffffffff


	//   ....[64]....
        /*012c*/ 	.word	0xffffffff


	//   ....[65]....
        /*0130*/ 	.word	0xffffffff


	//   ....[66]....
        /*0134*/ 	.word	0xffffffff


	//   ....[67]....
        /*0138*/ 	.word	0xffffffff


	//   ....[68]....
        /*013c*/ 	.word	0xffffffff


	//   ....[69]....
        /*0140*/ 	.word	0xffffffff


	//   ....[70]....
        /*0144*/ 	.word	0xffffffff


	//   ....[71]....
        /*0148*/ 	.word	0xffffffff


	//   ....[72]....
        /*014c*/ 	.word	0xffffffff


	//   ....[73]....
        /*0150*/ 	.word	0xffffffff


	//   ....[74]....
        /*0154*/ 	.word	0xffffffff


	//   ....[75]....
        /*0158*/ 	.word	0xffffffff


	//   ....[76]....
        /*015c*/ 	.word	0xffffffff


	//   ....[77]....
        /*0160*/ 	.word	0xffffffff


	//   ....[78]....
        /*0164*/ 	.word	0xffffffff


	//   ....[79]....
        /*0168*/ 	.word	0xffffffff


	//   ....[80]....
        /*016c*/ 	.word	0xffffffff


	//   ....[81]....
        /*0170*/ 	.word	0xffffffff


	//   ....[82]....
        /*0174*/ 	.word	0xffffffff


	//   ....[83]....
        /*0178*/ 	.word	0xffffffff


	//   ....[84]....
        /*017c*/ 	.word	0xffffffff


	//   ....[85]....
        /*0180*/ 	.word	0xffffffff


	//   ....[86]....
        /*0184*/ 	.word	0xffffffff


	//   ....[87]....
        /*0188*/ 	.word	0xffffffff


	//   ....[88]....
        /*018c*/ 	.word	0xffffffff


	//   ....[89]....
        /*0190*/ 	.word	0xffffffff


	//   ....[90]....
        /*0194*/ 	.word	0xffffffff


	//   ....[91]....
        /*0198*/ 	.word	0xffffffff


	//   ....[92]....
        /*019c*/ 	.word	0xffffffff


	//   ....[93]....
        /*01a0*/ 	.word	0xffffffff


	//   ....[94]....
        /*01a4*/ 	.word	0xffffffff


	//----- nvinfo : EIATTR_COOP_GROUP_INSTR_OFFSETS
	.align		4
.L_3145:
        /*01a8*/ 	.byte	0x04, 0x28
        /*01aa*/ 	.short	(.L_3147 - .L_3146)


	//   ....[0]....
.L_3146:
        /*01ac*/ 	.word	0x00000710


	//   ....[1]....
        /*01b0*/ 	.word	0x000007a0


	//   ....[2]....
        /*01b4*/ 	.word	0x000008b0


	//   ....[3]....
        /*01b8*/ 	.word	0x000009d0


	//   ....[4]....
        /*01bc*/ 	.word	0x00000cd0


	//   ....[5]....
        /*01c0*/ 	.word	0x00001320


	//   ....[6]....
        /*01c4*/ 	.word	0x00001570


	//   ....[7]....
        /*01c8*/ 	.word	0x00002770


	//   ....[8]....
        /*01cc*/ 	.word	0x000027b0


	//   ....[9]....
        /*01d0*/ 	.word	0x000027e0


	//   ....[10]....
        /*01d4*/ 	.word	0x00002800


	//   ....[11]....
        /*01d8*/ 	.word	0x00002810


	//   ....[12]....
        /*01dc*/ 	.word	0x00002820


	//   ....[13]....
        /*01e0*/ 	.word	0x000028e0


	//   ....[14]....
        /*01e4*/ 	.word	0x00002900


	//   ....[15]....
        /*01e8*/ 	.word	0x00002910


	//   ....[16]....
        /*01ec*/ 	.word	0x00002920


	//   ....[17]....
        /*01f0*/ 	.word	0x000029c0


	//   ....[18]....
        /*01f4*/ 	.word	0x000029f0


	//   ....[19]....
        /*01f8*/ 	.word	0x00002a10


	//   ....[20]....
        /*01fc*/ 	.word	0x00002a20


	//   ....[21]....
        /*0200*/ 	.word	0x00002ad0


	//   ....[22]....
        /*0204*/ 	.word	0x00002b10


	//   ....[23]....
        /*0208*/ 	.word	0x00002b50


	//   ....[24]....
        /*020c*/ 	.word	0x00002b90


	//   ....[25]....
        /*0210*/ 	.word	0x00002cd0


	//   ....[26]....
        /*0214*/ 	.word	0x00002d10


	//   ....[27]....
        /*0218*/ 	.word	0x00002d40


	//   ....[28]....
        /*021c*/ 	.word	0x00002d80


	//   ....[29]....
        /*0220*/ 	.word	0x000032c0


	//   ....[30]....
        /*0224*/ 	.word	0x00003300


	//   ....[31]....
        /*0228*/ 	.word	0x00003310


	//   ....[32]....
        /*022c*/ 	.word	0x00003320


	//   ....[33]....
        /*0230*/ 	.word	0x00003330


	//   ....[34]....
        /*0234*/ 	.word	0x00003340


	//   ....[35]....
        /*0238*/ 	.word	0x00003350


	//   ....[36]....
        /*023c*/ 	.word	0x00003360


	//   ....[37]....
        /*0240*/ 	.word	0x00003440


	//   ....[38]....
        /*0244*/ 	.word	0x00003460


	//   ....[39]....
        /*0248*/ 	.word	0x00003470


	//   ....[40]....
        /*024c*/ 	.word	0x00003480


	//   ....[41]....
        /*0250*/ 	.word	0x00003560


	//   ....[42]....
        /*0254*/ 	.word	0x00003580


	//   ....[43]....
        /*0258*/ 	.word	0x00003590


	//   ....[44]....
        /*025c*/ 	.word	0x000035a0


	//   ....[45]....
        /*0260*/ 	.word	0x00003680


	//   ....[46]....
        /*0264*/ 	.word	0x000036a0


	//   ....[47]....
        /*0268*/ 	.word	0x000036b0


	//   ....[48]....
        /*026c*/ 	.word	0x000036c0


	//   ....[49]....
        /*0270*/ 	.word	0x000037a0


	//   ....[50]....
        /*0274*/ 	.word	0x000037c0


	//   ....[51]....
        /*0278*/ 	.word	0x000037d0


	//   ....[52]....
        /*027c*/ 	.word	0x000037e0


	//   ....[53]....
        /*0280*/ 	.word	0x000038c0


	//   ....[54]....
        /*0284*/ 	.word	0x00003900


	//   ....[55]....
        /*0288*/ 	.word	0x00003940


	//   ....[56]....
        /*028c*/ 	.word	0x00003980


	//   ....[57]....
        /*0290*/ 	.word	0x000039c0


	//   ....[58]....
        /*0294*/ 	.word	0x00003a00


	//   ....[59]....
        /*0298*/ 	.word	0x00003a30


	//   ....[60]....
        /*029c*/ 	.word	0x00003a50


	//   ....[61]....
        /*02a0*/ 	.word	0x00003a70


	//   ....[62]....
        /*02a4*/ 	.word	0x00004640


	//   ....[63]....
        /*02a8*/ 	.word	0x00004680


	//   ....[64]....
        /*02ac*/ 	.word	0x000046c0


	//   ....[65]....
        /*02b0*/ 	.word	0x00004700


	//   ....[66]....
        /*02b4*/ 	.word	0x00004760


	//   ....[67]....
        /*02b8*/ 	.word	0x00004790


	//   ....[68]....
        /*02bc*/ 	.word	0x000047c0


	//   ....[69]....
        /*02c0*/ 	.word	0x000047d0


	//   ....[70]....
        /*02c4*/ 	.word	0x000047e0


	//   ....[71]....
        /*02c8*/ 	.word	0x00004890


	//   ....[72]....
        /*02cc*/ 	.word	0x000048c0


	//   ....[73]....
        /*02d0*/ 	.word	0x00004900


	//   ....[74]....
        /*02d4*/ 	.word	0x00004940


	//   ....[75]....
        /*02d8*/ 	.word	0x00004a10


	//   ....[76]....
        /*02dc*/ 	.word	0x00004a50


	//   ....[77]....
        /*02e0*/ 	.word	0x00004a90


	//   ....[78]....
        /*02e4*/ 	.word	0x00004ad0


	//   ....[79]....
        /*02e8*/ 	.word	0x00004be0


	//   ....[80]....
        /*02ec*/ 	.word	0x00004c20


	//   ....[81]....
        /*02f0*/ 	.word	0x00004c60


	//   ....[82]....
        /*02f4*/ 	.word	0x00004ca0


	//   ....[83]....
        /*02f8*/ 	.word	0x00005190


	//   ....[84]....
        /*02fc*/ 	.word	0x000053e0


	//   ....[85]....
        /*0300*/ 	.word	0x000054c0


	//   ....[86]....
        /*0304*/ 	.word	0x00005510


	//   ....[87]....
        /*0308*/ 	.word	0x00005560


	//   ....[88]....
        /*030c*/ 	.word	0x00005590


	//   ....[89]....
        /*0310*/ 	.word	0x000055b0


	//   ....[90]....
        /*0314*/ 	.word	0x00005690


	//   ....[91]....
        /*0318*/ 	.word	0x000056d0


	//   ....[92]....
        /*031c*/ 	.word	0x00005720


	//   ....[93]....
        /*0320*/ 	.word	0x00005750


	//   ....[94]....
        /*0324*/ 	.word	0x00005770


	//----- nvinfo : EIATTR_EXIT_INSTR_OFFSETS
	.align		4
.L_3147:
        /*0328*/ 	.byte	0x04, 0x1c
        /*032a*/ 	.short	(.L_3149 - .L_3148)


	//   ....[0]....
.L_3148:
        /*032c*/ 	.word	0x00005840


	//   ....[1]....
        /*0330*/ 	.word	0x00005ed0


	//----- nvinfo : EIATTR_MAX_THREADS
	.align		4
.L_3149:
        /*0334*/ 	.byte	0x04, 0x05
        /*0336*/ 	.short	(.L_3151 - .L_3150)
.L_3150:
        /*0338*/ 	.word	0x00000020
        /*033c*/ 	.word	0x00000001
        /*0340*/ 	.word	0x00000001


	//----- nvinfo : EIATTR_CRS_STACK_SIZE
	.align		4
.L_3151:
        /*0344*/ 	.byte	0x04, 0x1e
        /*0346*/ 	.short	(.L_3153 - .L_3152)
.L_3152:
        /*0348*/ 	.word	0x00000000


	//----- nvinfo : EIATTR_CBANK_PARAM_SIZE
	.align		4
.L_3153:
        /*034c*/ 	.byte	0x03, 0x19
        /*034e*/ 	.short	0x01f0


	//----- nvinfo : EIATTR_PARAM_CBANK
	.align		4
        /*0350*/ 	.byte	0x04, 0x0a
        /*0352*/ 	.short	(.L_3155 - .L_3154)
	.align		4
.L_3154:
        /*0354*/ 	.word	index@(.nv.constant0._Z25selective_scan_bwd_kernelI32Selective_Scan_bwd_kernel_traitsILi32ELi8ELb1ELb0ELb0ELb0ELb1EN3c108BFloat16ENS1_7complexIfEEEEv12SSMParamsBwd)
        /*0358*/ 	.short	0x0210
        /*035a*/ 	.short	0x01f0


	//----- nvinfo : EIATTR_SW_WAR
	.align		4
.L_3155:
        /*035c*/ 	.byte	0x04, 0x36
        /*035e*/ 	.short	(.L_3157 - .L_3156)
.L_3156:
        /*0360*/ 	.word	0x00000008
.L_3157:


//--------------------- .nv.info._Z25selective_scan_bwd_kernelI32Selective_Scan_bwd_kernel_traitsILi32ELi8ELb1ELb0ELb0ELb1ELb0EN3c108BFloat16ENS1_7complexIfEEEEv12SSMParamsBwd --------------------------
	.section	.nv.info._Z25selective_scan_bwd_kernelI32Selective_Scan_bwd_kernel_traitsILi32ELi8ELb1ELb0ELb0ELb1ELb0EN3c108BFloat16ENS1_7complexIfEEEEv12SSMParamsBwd,"",@"SHT_CUDA_INFO"
	.sectionflags	@""
	.align	4


	//----- nvinfo : EIATTR_CUDA_API_VERSION
	.align		4
        /*0000*/ 	.byte	0x04, 0x37
        /*0002*/ 	.short	(.L_3159 - .L_3158)
.L_3158:
        /*0004*/ 	.word	0x00000082


	//----- nvinfo : EIATTR_KPARAM_INFO
	.align		4
.L_3159:
        /*0008*/ 	.byte	0x04, 0x17
        /*000a*/ 	.short	(.L_3161 - .L_3160)
.L_3160:
        /*000c*/ 	.word	0x00000000
        /*0010*/ 	.short	0x0000
        /*0012*/ 	.short	0x0000
        /*0014*/ 	.byte	0x00, 0xf0, 0xc1, 0x07


	//----- nvinfo : EIATTR_SPARSE_MMA_MASK
	.align		4
.L_3161:
        /*0018*/ 	.byte	0x03, 0x50
        /*001a*/ 	.short	0x0000


	//----- nvinfo : EIATTR_MAXREG_COUNT
	.align		4
        /*001c*/ 	.byte	0x03, 0x1b
        /*001e*/ 	.short	0x00ff


	//----- nvinfo : EIATTR_NUM_BARRIERS
	.align		4
        /*0020*/ 	.byte	0x02, 0x4c
        /*0022*/ 	.byte	0x01
	.zero		1


	//----- nvinfo : EIATTR_MERCURY_ISA_VERSION
	.align		4
        /*0024*/ 	.byte	0x03, 0x5f
        /*0026*/ 	.short	0x0101


	//----- nvinfo : EIATTR_COOP_GROUP_MASK_REGIDS
	.align		4
        /*0028*/ 	.byte	0x04, 0x29
        /*002a*/ 	.short	(.L_3163 - .L_3162)


	//   ....[0]....
.L_3162:
        /*002c*/ 	.word	0xffffffff


	//   ....[1]....
        /*0030*/ 	.word	0xffffffff


	//   ....[2]....
        /*0034*/ 	.word	0xffffffff


	//   ....[3]....
        /*0038*/ 	.word	0xffffffff


	//   ....[4]....
        /*003c*/ 	.word	0xffffffff


	//   ....[5]....
        /*0040*/ 	.word	0xffffffff


	//   ....[6]....
        /*0044*/ 	.word	0xffffffff


	//   ....[7]....
        /*0048*/ 	.word	0xffffffff


	//   ....[8]....
        /*004c*/ 	.word	0xffffffff


	//   ....[9]....
        /*0050*/ 	.word	0xffffffff


	//   ....[10]....
        /*0054*/ 	.word	0xffffffff


	//   ....[11]....
        /*0058*/ 	.word	0xffffffff


	//   ....[12]....
        /*005c*/ 	.word	0xffffffff


	//   ....[13]....
        /*0060*/ 	.word	0xffffffff


	//   ....[14]....
        /*0064*/ 	.word	0xffffffff


	//   ....[15]....
        /*0068*/ 	.word	0xffffffff


	//   ....[16]....
        /*006c*/ 	.word	0xffffffff


	//   ....[17]....
        /*0070*/ 	.word	0xffffffff


	//   ....[18]....
        /*0074*/ 	.word	0xffffffff


	//   ....[19]....
        /*0078*/ 	.word	0xffffffff


	//   ....[20]....
        /*007c*/ 	.word	0xffffffff


	//   ....[21]....
        /*0080*/ 	.word	0xffffffff


	//   ....[22]....
        /*0084*/ 	.word	0xffffffff


	//   ....[23]....
        /*0088*/ 	.word	0xffffffff


	//   ....[24]....
        /*008c*/ 	.word	0xffffffff


	//   ....[25]....
        /*0090*/ 	.word	0xffffffff


	//   ....[26]....
        /*0094*/ 	.word	0xffffffff


	//   ....[27]....
        /*0098*/ 	.word	0xffffffff


	//   ....[28]....
        /*009c*/ 	.word	0xffffffff


	//   ....[29]....
        /*00a0*/ 	.word	0xffffffff


	//   ....[30]....
        /*00a4*/ 	.word	0xffffffff


	//   ....[31]....
        /*00a8*/ 	.word	0xffffffff


	//   ....[32]....
        /*00ac*/ 	.word	0xffffffff


	//   ....[33]....
        /*00b0*/ 	.word	0xffffffff


	//   ....[34]....
        /*00b4*/ 	.word	0xffffffff


	//   ....[35]....
        /*00b8*/ 	.word	0xffffffff


	//   ....[36]....
        /*00bc*/ 	.word	0xffffffff


	//   ....[37]....
        /*00c0*/ 	.word	0xffffffff


	//   ....[38]....
        /*00c4*/ 	.word	0xffffffff


	//   ....[39]....
        /*00c8*/ 	.word	0xffffffff


	//   ....[40]....
        /*00cc*/ 	.word	0xffffffff


	//   ....[41]....
        /*00d0*/ 	.word	0xffffffff


	//   ....[42]....
        /*00d4*/ 	.word	0xffffffff


	//   ....[43]....
        /*00d8*/ 	.word	0xffffffff


	//   ....[44]....
        /*00dc*/ 	.word	0xffffffff


	//   ....[45]....
        /*00e0*/ 	.word	0xffffffff


	//   ....[46]....
        /*00e4*/ 	.word	0xffffffff


	//   ....[47]....
        /*00e8*/ 	.word	0xffffffff


	//   ....[48]....
        /*00ec*/ 	.word	0xffffffff


	//   ....[49]....
        /*00f0*/ 	.word	0xffffffff


	//   ....[50]....
        /*00f4*/ 	.word	0xffffffff


	//   ....[51]....
        /*00f8*/ 	.word	0xffffffff


	//   ....[52]....
        /*00fc*/ 	.word	0xffffffff


	//   ....[53]....
        /*0100*/ 	.word	0xffffffff


	//   ....[54]....
        /*0104*/ 	.word	0xffffffff


	//   ....[55]....
        /*0108*/ 	.word	0xffffffff


	//   ....[56]....
        /*010c*/ 	.word	0xffffffff


	//   ....[57]....
        /*0110*/ 	.word	0xffffffff


	//   ....[58]....
        /*0114*/ 	.word	0xffffffff


	//   ....[59]....
        /*0118*/ 	.word	0xffffffff


	//   ....[60]....
        /*011c*/ 	.word	0xffffffff


	//   ....[61]....
        /*0120*/ 	.word	0xffffffff


	//   ....[62]....
        /*0124*/ 	.word	0xffffffff


	//   ....[63]....
        /*0128*/ 	.word	0xffffffff


	//   ....[64]....
        /*012c*/ 	.word	0xffffffff


	//   ....[65]....
        /*0130*/ 	.word	0xffffffff


	//   ....[66]....
        /*0134*/ 	.word	0xffffffff


	//   ....[67]....
        /*0138*/ 	.word	0xffffffff


	//   ....[68]....
        /*013c*/ 	.word	0xffffffff


	//   ....[69]....
        /*0140*/ 	.word	0xffffffff


	//   ....[70]....
        /*0144*/ 	.word	0xffffffff


	//   ....[71]....
        /*0148*/ 	.word	0xffffffff


	//   ....[72]....
        /*014c*/ 	.word	0xffffffff


	//   ....[73]....
        /*0150*/ 	.word	0xffffffff


	//   ....[74]....
        /*0154*/ 	.word	0xffffffff


	//   ....[75]....
        /*0158*/ 	.word	0xffffffff


	//   ....[76]....
        /*015c*/ 	.word	0xffffffff


	//   ....[77]....
        /*0160*/ 	.word	0xffffffff


	//   ....[78]....
        /*0164*/ 	.word	0xffffffff


	//   ....[79]....
        /*0168*/ 	.word	0xffffffff


	//   ....[80]....
        /*016c*/ 	.word	0xffffffff


	//   ....[81]....
        /*0170*/ 	.word	0xffffffff


	//   ....[82]....
        /*0174*/ 	.word	0xffffffff


	//   ....[83]....
        /*0178*/ 	.word	0xffffffff


	//   ....[84]....
        /*017c*/ 	.word	0xffffffff


	//   ....[85]....
        /*0180*/ 	.word	0xffffffff


	//   ....[86]....
        /*0184*/ 	.word	0xffffffff


	//   ....[87]....
        /*0188*/ 	.word	0xffffffff


	//   ....[88]....
        /*018c*/ 	.word	0xffffffff


	//   ....[89]....
        /*0190*/ 	.word	0xffffffff


	//   ....[90]....
        /*0194*/ 	.word	0xffffffff


	//   ....[91]....
        /*0198*/ 	.word	0xffffffff


	//----- nvinfo : EIATTR_COOP_GROUP_INSTR_OFFSETS
	.align		4
.L_3163:
        /*019c*/ 	.byte	0x04, 0x28
        /*019e*/ 	.short	(.L_3165 - .L_3164)


	//   ....[0]....
.L_3164:
        /*01a0*/ 	.word	0x000006c0


	//   ....[1]....
        /*01a4*/ 	.word	0x00000740


	//   ....[2]....
        /*01a8*/ 	.word	0x000009e0


	//   ....[3]....
        /*01ac*/ 	.word	0x00002bf0


	//   ....[4]....
        /*01b0*/ 	.word	0x00002c30


	//   ....[5]....
        /*01b4*/ 	.word	0x00002c40


	//   ....[6]....
        /*01b8*/ 	.word	0x00002c50


	//   ....[7]....
        /*01bc*/ 	.word	0x00002c60


	//   ....[8]....
        /*01c0*/ 	.word	0x00002c70


	//   ....[9]....
        /*01c4*/ 	.word	0x00002d20


	//   ....[10]....
        /*01c8*/ 	.word	0x00002d50


	//   ....[11]....
        /*01cc*/ 	.word	0x00002d60


	//   ....[12]....
        /*01d0*/ 	.word	0x00002d70


	//   ....[13]....
        /*01d4*/ 	.word	0x00002e10


	//   ....[14]....
        /*01d8*/ 	.word	0x00002e40


	//   ....[15]....
        /*01dc*/ 	.word	0x00002e60


	//   ....[16]....
        /*01e0*/ 	.word	0x00002e70


	//   ....[17]....
        /*01e4*/ 	.word	0x00002f30


	//   ....[18]....
        /*01e8*/ 	.word	0x00002f70


	//   ....[19]....
        /*01ec*/ 	.word	0x00002fb0


	//   ....[20]....
        /*01f0*/ 	.word	0x00002ff0


	//   ....[21]....
        /*01f4*/ 	.word	0x00003160


	//   ....[22]....
        /*01f8*/ 	.word	0x000031a0


	//   ....[23]....
        /*01fc*/ 	.word	0x000031d0


	//   ....[24]....
        /*0200*/ 	.word	0x00003200


	//   ....[25]....
        /*0204*/ 	.word	0x00003440


	//   ....[26]....
        /*0208*/ 	.word	0x00003570


	//   ....[27]....
        /*020c*/ 	.word	0x00003790


	//   ....[28]....
        /*0210*/ 	.word	0x000037a0


	//   ....[29]....
        /*0214*/ 	.word	0x000037b0


	//   ....[30]....
        /*0218*/ 	.word	0x000037c0


	//   ....[31]....
        /*021c*/ 	.word	0x000037d0


	//   ....[32]....
        /*0220*/ 	.word	0x000037e0


	//   ....[33]....
        /*0224*/ 	.word	0x000038c0


	//   ....[34]....
        /*0228*/ 	.word	0x000038e0


	//   ....[35]....
        /*022c*/ 	.word	0x000038f0


	//   ....[36]....
        /*0230*/ 	.word	0x00003900


	//   ....[37]....
        /*0234*/ 	.word	0x000039e0


	//   ....[38]....
        /*0238*/ 	.word	0x00003a00


	//   ....[39]....
        /*023c*/ 	.word	0x00003a10


	//   ....[40]....
        /*0240*/ 	.word	0x00003a20


	//   ....[41]....
        /*0244*/ 	.word	0x00003b00


	//   ....[42]....
        /*0248*/ 	.word	0x00003b20


	//   ....[43]....
        /*024c*/ 	.word	0x00003b30


	//   ....[44]....
        /*0250*/ 	.word	0x00003b40


	//   ....[45]....
        /*0254*/ 	.word	0x00003c20


	//   ....[46]....
        /*0258*/ 	.word	0x00003c40


	//   ....[47]....
        /*025c*/ 	.word	0x00003c50


	//   ....[48]....
        /*0260*/ 	.word	0x00003c60


	//   ....[49]....
        /*0264*/ 	.word	0x00003d40


	//   ....[50]....
        /*0268*/ 	.word	0x00003d80


	//   ....[51]....
        /*026c*/ 	.word	0x00003dc0


	//   ....[52]....
        /*0270*/ 	.word	0x00003e00


	//   ....[53]....
        /*0274*/ 	.word	0x00003e40


	//   ....[54]....
        /*0278*/ 	.word	0x00003e70


	//   ....[55]....
        /*027c*/ 	.word	0x00003e80


	//   ....[56]....
        /*0280*/ 	.word	0x00003ea0


	//   ....[57]....
        /*0284*/ 	.word	0x00003ec0


	//   ....[58]....
        /*0288*/ 	.word	0x00004af0


	//   ....[59]....
        /*028c*/ 	.word	0x00004b30


	//   ....[60]....
        /*0290*/ 	.word	0x00004b70


	//   ....[61]....
        /*0294*/ 	.word	0x00004bb0


	//   ....[62]....
        /*0298*/ 	.word	0x00004be0


	//   ....[63]....
        /*029c*/ 	.word	0x00004c00


	//   ....[64]....
        /*02a0*/ 	.word	0x00004c20


	//   ....[65]....
        /*02a4*/ 	.word	0x00004c50


	//   ....[66]....
        /*02a8*/ 	.word	0x00004c60


	//   ....[67]....
        /*02ac*/ 	.word	0x00004d10


	//   ....[68]....
        /*02b0*/ 	.word	0x00004d50


	//   ....[69]....
        /*02b4*/ 	.word	0x00004d90


	//   ....[70]....
        /*02b8*/ 	.word	0x00004dd0


	//   ....[71]....
        /*02bc*/ 	.word	0x00004ea0


	//   ....[72]....
        /*02c0*/ 	.word	0x00004ed0


	//   ....[73]....
        /*02c4*/ 	.word	0x00004f10


	//   ....[74]....
        /*02c8*/ 	.word	0x00004f50


	//   ....[75]....
        /*02cc*/ 	.word	0x00005090


	//   ....[76]....
        /*02d0*/ 	.word	0x000050d0


	//   ....[77]....
        /*02d4*/ 	.word	0x00005110


	//   ....[78]....
        /*02d8*/ 	.word	0x00005150


	//   ....[79]....
        /*02dc*/ 	.word	0x00005550


	//   ....[80]....
        /*02e0*/ 	.word	0x00005970


	//   ....[81]....
        /*02e4*/ 	.word	0x00005cf0


	//   ....[82]....
        /*02e8*/ 	.word	0x00005df0


	//   ....[83]....
        /*02ec*/ 	.word	0x00005e40


	//   ....[84]....
        /*02f0*/ 	.word	0x00005e90


	//   ....[85]....
        /*02f4*/ 	.word	0x00005ec0


	//   ....[86]....
        /*02f8*/ 	.word	0x00005ee0


	//   ....[87]....
        /*02fc*/ 	.word	0x00005fc0


	//   ....[88]....
        /*0300*/ 	.word	0x00006000


	//   ....[89]....
        /*0304*/ 	.word	0x00006050


	//   ....[90]....
        /*0308*/ 	.word	0x00006080


	//   ....[91]....
        /*030c*/ 	.word	0x000060a0


	//----- nvinfo : EIATTR_EXIT_INSTR_OFFSETS
	.align		4
.L_3165:
        /*0310*/ 	.byte	0x04, 0x1c
        /*0312*/ 	.short	(.L_3167 - .L_3166)


	//   ....[0]....
.L_3166:
        /*0314*/ 	.word	0x00006170


	//   ....[1]....
        /*0318*/ 	.word	0x00006800


	//----- nvinfo : EIATTR_MAX_THREADS
	.align		4
.L_3167:
        /*031c*/ 	.byte	0x04, 0x05
        /*031e*/ 	.short	(.L_3169 - .L_3168)
.L_3168:
        /*0320*/ 	.word	0x00000020
        /*0324*/ 	.word	0x00000001
        /*0328*/ 	.word	0x00000001


	//----- nvinfo : EIATTR_CRS_STACK_SIZE
	.align		4
.L_3169:
        /*032c*/ 	.byte	0x04, 0x1e
        /*032e*/ 	.short	(.L_3171 - .L_3170)
.L_3170:
        /*0330*/ 	.word	0x00000000


	//----- nvinfo : EIATTR_CBANK_PARAM_SIZE
	.align		4
.L_3171:
        /*0334*/ 	.byte	0x03, 0x19
        /*0336*/ 	.short	0x01f0


	//----- nvinfo : EIATTR_PARAM_CBANK
	.align		4
        /*0338*/ 	.byte	0x04, 0x0a
        /*033a*/ 	.short	(.L_3173 - .L_3172)
	.align		4
.L_3172:
        /*033c*/ 	.word	index@(.nv.constant0._Z25selective_scan_bwd_kernelI32Selective_Scan_bwd_kernel_traitsILi32ELi8ELb1ELb0ELb0ELb1ELb0EN3c108BFloat16ENS1_7complexIfEEEEv12SSMParamsBwd)
        /*0340*/ 	.short	0x0210
        /*0342*/ 	.short	0x01f0


	//----- nvinfo : EIATTR_SW_WAR
	.align		4
.L_3173:
        /*0344*/ 	.byte	0x04, 0x36
        /*0346*/ 	.short	(.L_3175 - .L_3174)
.L_3174:
        /*0348*/ 	.word	0x00000008
.L_3175:


//--------------------- .nv.info._Z25selective_scan_bwd_kernelI32Selective_Scan_bwd_kernel_traitsILi32ELi8ELb1ELb0ELb0ELb1ELb1EN3c108BFloat16ENS1_7complexIfEEEEv12SSMParamsBwd --------------------------
	.section	.nv.info._Z25selective_scan_bwd_kernelI32Selective_Scan_bwd_kernel_traitsILi32ELi8ELb1ELb0ELb0ELb1ELb1EN3c108BFloat16ENS1_7complexIfEEEEv12SSMParamsBwd,"",@"SHT_CUDA_INFO"
	.sectionflags	@""
	.align	4


	//----- nvinfo : EIATTR_CUDA_API_VERSION
	.align		4
        /*0000*/ 	.byte	0x04, 0x37
        /*0002*/ 	.short	(.L_3177 - .L_3176)
.L_3176:
        /*0004*/ 	.word	0x00000082


	//----- nvinfo : EIATTR_KPARAM_INFO
	.align		4
.L_3177:
        /*0008*/ 	.byte	0x04, 0x17
        /*000a*/ 	.short	(.L_3179 - .L_3178)
.L_3178:
        /*000c*/ 	.word	0x00000000
        /*0010*/ 	.short	0x0000
        /*0012*/ 	.short	0x0000
        /*0014*/ 	.byte	0x00, 0xf0, 0xc1, 0x07


	//----- nvinfo : EIATTR_SPARSE_MMA_MASK
	.align		4
.L_3179:
        /*0018*/ 	.byte	0x03, 0x50
        /*001a*/ 	.short	0x0000


	//----- nvinfo : EIATTR_MAXREG_COUNT
	.align		4
        /*001c*/ 	.byte	0x03, 0x1b
        /*001e*/ 	.short	0x00ff


	//----- nvinfo : EIATTR_NUM_BARRIERS
	.align		4
        /*0020*/ 	.byte	0x02, 0x4c
        /*0022*/ 	.byte	0x01
	.zero		1


	//----- nvinfo : EIATTR_MERCURY_ISA_VERSION
	.align		4
        /*0024*/ 	.byte	0x03, 0x5f
        /*0026*/ 	.short	0x0101


	//----- nvinfo : EIATTR_COOP_GROUP_MASK_REGIDS
	.align		4
        /*0028*/ 	.byte	0x04, 0x29
        /*002a*/ 	.short	(.L_3181 - .L_3180)


	//   ....[0]....
.L_3180:
        /*002c*/ 	.word	0xffffffff


	//   ....[1]....
        /*0030*/ 	.word	0xffffffff


	//   ....[2]....
        /*0034*/ 	.word	0xffffffff


	//   ....[3]....
        /*0038*/ 	.word	0xffffffff


	//   ....[4]....
        /*003c*/ 	.word	0xffffffff


	//   ....[5]....
        /*0040*/ 	.word	0xffffffff


	//   ....[6]....
        /*0044*/ 	.word	0xffffffff


	//   ....[7]....
        /*0048*/ 	.word	0xffffffff


	//   ....[8]....
        /*004c*/ 	.word	0xffffffff


	//   ....[9]....
        /*0050*/ 	.word	0xffffffff


	//   ....[10]....
        /*0054*/ 	.word	0xffffffff


	//   ....[11]....
        /*0058*/ 	.word	0xffffffff


	//   ....[12]....
        /*005c*/ 	.word	0xffffffff


	//   ....[13]....
        /*0060*/ 	.word	0xffffffff


	//   ....[14]....
        /*0064*/ 	.word	0xffffffff


	//   ....[15]....
        /*0068*/ 	.word	0xffffffff


	//   ....[16]....
        /*006c*/ 	.word	0xffffffff


	//   ....[17]....
        /*0070*/ 	.word	0xffffffff


	//   ....[18]....
        /*0074*/ 	.word	0xffffffff


	//   ....[19]....
        /*0078*/ 	.word	0xffffffff


	//   ....[20]....
        /*007c*/ 	.word	0xffffffff


	//   ....[21]....
        /*0080*/ 	.word	0xffffffff


	//   ....[22]....
        /*0084*/ 	.word	0xffffffff


	//   ....[23]....
        /*0088*/ 	.word	0xffffffff


	//   ....[24]....
        /*008c*/ 	.word	0xffffffff


	//   ....[25]....
        /*0090*/ 	.word	0xffffffff


	//   ....[26]....
        /*0094*/ 	.word	0xffffffff


	//   ....[27]....
        /*0098*/ 	.word	0xffffffff


	//   ....[28]....
        /*009c*/ 	.word	0xffffffff


	//   ....[29]....
        /*00a0*/ 	.word	0xffffffff


	//   ....[30]....
        /*00a4*/ 	.word	0xffffffff


	//   ....[31]....
        /*00a8*/ 	.word	0xffffffff


	//   ....[32]....
        /*00ac*/ 	.word	0xffffffff


	//   ....[33]....
        /*00b0*/ 	.word	0xffffffff


	//   ....[34]....
        /*00b4*/ 	.word	0xffffffff


	//   ....[35]....
        /*00b8*/ 	.word	0xffffffff


	//   ....[36]....
        /*00bc*/ 	.word	0xffffffff


	//   ....[37]....
        /*00c0*/ 	.word	0xffffffff


	//   ....[38]....
        /*00c4*/ 	.word	0xffffffff


	//   ....[39]....
        /*00c8*/ 	.word	0xffffffff


	//   ....[40]....
        /*00cc*/ 	.word	0xffffffff


	//   ....[41]....
        /*00d0*/ 	.word	0xffffffff


	//   ....[42]....
        /*00d4*/ 	.word	0xffffffff


	//   ....[43]....
        /*00d8*/ 	.word	0xffffffff


	//   ....[44]....
        /*00dc*/ 	.word	0xffffffff


	//   ....[45]....
        /*00e0*/ 	.word	0xffffffff


	//   ....[46]....
        /*00e4*/ 	.word	0xffffffff


	//   ....[47]....
        /*00e8*/ 	.word	0xffffffff


	//   ....[48]....
        /*00ec*/ 	.word	0xffffffff


	//   ....[49]....
        /*00f0*/ 	.word	0xffffffff


	//   ....[50]....
        /*00f4*/ 	.word	0xffffffff


	//   ....[51]....
        /*00f8*/ 	.word	0xffffffff


	//   ....[52]....
        /*00fc*/ 	.word	0xffffffff


	//   ....[53]....
        /*0100*/ 	.word	0xffffffff


	//   ....[54]....
        /*0104*/ 	.word	0xffffffff


	//   ....[55]....
        /*0108*/ 	.word	0xffffffff


	//   ....[56]....
        /*010c*/ 	.word	0xffffffff


	//   ....[57]....
        /*0110*/ 	.word	0xffffffff


	//   ....[58]....
        /*0114*/ 	.word	0xffffffff


	//   ....[59]....
        /*0118*/ 	.word	0xffffffff


	//   ....[60]....
        /*011c*/ 	.word	0xffffffff


	//   ....[61]....
        /*0120*/ 	.word	0xffffffff


	//   ....[62]....
        /*0124*/ 	.word	0xffffffff


	//   ....[63]....
        /*0128*/ 	.word	0xffffffff


	//   ....[64]....
        /*012c*/ 	.word	0xffffffff


	//   ....[65]....
        /*0130*/ 	.word	0xffffffff


	//   ....[66]....
        /*0134*/ 	.word	0xffffffff


	//   ....[67]....
        /*0138*/ 	.word	0xffffffff


	//   ....[68]....
        /*013c*/ 	.word	0xffffffff


	//   ....[69]....
        /*0140*/ 	.word	0xffffffff


	//   ....[70]....
        /*0144*/ 	.word	0xffffffff


	//   ....[71]....
        /*0148*/ 	.word	0xffffffff


	//   ....[72]....
        /*014c*/ 	.word	0xffffffff


	//   ....[73]....
        /*0150*/ 	.word	0xffffffff


	//   ....[74]....
        /*0154*/ 	.word	0xffffffff


	//   ....[75]....
        /*0158*/ 	.word	0xffffffff


	//   ....[76]....
        /*015c*/ 	.word	0xffffffff


	//   ....[77]....
        /*0160*/ 	.word	0xffffffff


	//   ....[78]....
        /*0164*/ 	.word	0xffffffff


	//   ....[79]....
        /*0168*/ 	.word	0xffffffff


	//   ....[80]....
        /*016c*/ 	.word	0xffffffff


	//   ....[81]....
        /*0170*/ 	.word	0xffffffff


	//   ....[82]....
        /*0174*/ 	.word	0xffffffff


	//   ....[83]....
        /*0178*/ 	.word	0xffffffff


	//   ....[84]....
        /*017c*/ 	.word	0xffffffff


	//   ....[85]....
        /*0180*/ 	.word	0xffffffff


	//   ....[86]....
        /*0184*/ 	.word	0xffffffff


	//   ....[87]....
        /*0188*/ 	.word	0xffffffff


	//   ....[88]....
        /*018c*/ 	.word	0xffffffff


	//   ....[89]....
        /*0190*/ 	.word	0xffffffff


	//   ....[90]....
        /*0194*/ 	.word	0xffffffff


	//   ....[91]....
        /*0198*/ 	.word	0xffffffff


	//   ....[92]....
        /*019c*/ 	.word	0xffffffff


	//   ....[93]....
        /*01a0*/ 	.word	0xffffffff


	//   ....[94]....
        /*01a4*/ 	.word	0xffffffff


	//   ....[95]....
        /*01a8*/ 	.word	0xffffffff


	//----- nvinfo : EIATTR_COOP_GROUP_INSTR_OFFSETS
	.align		4
.L_3181:
        /*01ac*/ 	.byte	0x04, 0x28
        /*01ae*/ 	.short	(.L_3183 - .L_3182)


	//   ....[0]....
.L_3182:
        /*01b0*/ 	.word	0x000006b0


	//   ....[1]....
        /*01b4*/ 	.word	0x00000720


	//   ....[2]....
        /*01b8*/ 	.word	0x00000940


	//   ....[3]....
        /*01bc*/ 	.word	0x00001cb0


	//   ....[4]....
        /*01c0*/ 	.word	0x00002060


	//   ....[5]....
        /*01c4*/ 	.word	0x00002560


	//   ....[6]....
        /*01c8*/ 	.word	0x000027b0


	//   ....[7]....
        /*01cc*/ 	.word	0x00003930


	//   ....[8]....
        /*01d0*/ 	.word	0x00003970


	//   ....[9]....
        /*01d4*/ 	.word	0x00003980


	//   ....[10]....
        /*01d8*/ 	.word	0x00003990


	//   ....[11]....
        /*01dc*/ 	.word	0x000039a0


	//   ....[12]....
        /*01e0*/ 	.word	0x000039b0


	//   ....[13]....
        /*01e4*/ 	.word	0x00003a60


	//   ....[14]....
        /*01e8*/ 	.word	0x00003a90


	//   ....[15]....
        /*01ec*/ 	.word	0x00003aa0


	//   ....[16]....
        /*01f0*/ 	.word	0x00003ab0


	//   ....[17]....
        /*01f4*/ 	.word	0x00003b50


	//   ....[18]....
        /*01f8*/ 	.word	0x00003b80


	//   ....[19]....
        /*01fc*/ 	.word	0x00003ba0


	//   ....[20]....
        /*0200*/ 	.word	0x00003bb0


	//   ....[21]....
        /*0204*/ 	.word	0x00003c70


	//   ....[22]....
        /*0208*/ 	.word	0x00003cb0


	//   ....[23]....
        /*020c*/ 	.word	0x00003cf0


	//   ....[24]....
        /*0210*/ 	.word	0x00003d30


	//   ....[25]....
        /*0214*/ 	.word	0x00003e40


	//   ....[26]....
        /*0218*/ 	.word	0x00003eb0


	//   ....[27]....
        /*021c*/ 	.word	0x00003ef0


	//   ....[28]....
        /*0220*/ 	.word	0x00003f20


	//   ....[29]....
        /*0224*/ 	.word	0x00004180


	//   ....[30]....
        /*0228*/ 	.word	0x000042a0


	//   ....[31]....
        /*022c*/ 	.word	0x000042d0


	//   ....[32]....
        /*0230*/ 	.word	0x000044e0


	//   ....[33]....
        /*0234*/ 	.word	0x000044f0


	//   ....[34]....
        /*0238*/ 	.word	0x00004500


	//   ....[35]....
        /*023c*/ 	.word	0x00004510


	//   ....[36]....
        /*0240*/ 	.word	0x00004520


	//   ....[37]....
        /*0244*/ 	.word	0x00004600


	//   ....[38]....
        /*0248*/ 	.word	0x00004620


	//   ....[39]....
        /*024c*/ 	.word	0x00004630


	//   ....[40]....
        /*0250*/ 	.word	0x00004640


	//   ....[41]....
        /*0254*/ 	.word	0x00004720


	//   ....[42]....
        /*0258*/ 	.word	0x00004740


	//   ....[43]....
        /*025c*/ 	.word	0x00004750


	//   ....[44]....
        /*0260*/ 	.word	0x00004760


	//   ....[45]....
        /*0264*/ 	.word	0x00004840


	//   ....[46]....
        /*0268*/ 	.word	0x00004860


	//   ....[47]....
        /*026c*/ 	.word	0x00004870


	//   ....[48]....
        /*0270*/ 	.word	0x00004880


	//   ....[49]....
        /*0274*/ 	.word	0x00004960


	//   ....[50]....
        /*0278*/ 	.word	0x00004980


	//   ....[51]....
        /*027c*/ 	.word	0x00004990


	//   ....[52]....
        /*0280*/ 	.word	0x000049a0


	//   ....[53]....
        /*0284*/ 	.word	0x00004a80


	//   ....[54]....
        /*0288*/ 	.word	0x00004ac0


	//   ....[55]....
        /*028c*/ 	.word	0x00004b00


	//   ....[56]....
        /*0290*/ 	.word	0x00004b40


	//   ....[57]....
        /*0294*/ 	.word	0x00004b80


	//   ....[58]....
        /*0298*/ 	.word	0x00004bb0


	//   ....[59]....
        /*029c*/ 	.word	0x00004bc0


	//   ....[60]....
        /*02a0*/ 	.word	0x00004be0


	//   ....[61]....
        /*02a4*/ 	.word	0x00004c00


	//   ....[62]....
        /*02a8*/ 	.word	0x00005800


	//   ....[63]....
        /*02ac*/ 	.word	0x00005840


	//   ....[64]....
        /*02b0*/ 	.word	0x00005880


	//   ....[65]....
        /*02b4*/ 	.word	0x000058c0


	//   ....[66]....
        /*02b8*/ 	.word	0x00005920


	//   ....[67]....
        /*02bc*/ 	.word	0x00005940


	//   ....[68]....
        /*02c0*/ 	.word	0x00005960


	//   ....[69]....
        /*02c4*/ 	.word	0x00005990


	//   ....[70]....
        /*02c8*/ 	.word	0x000059a0


	//   ....[71]....
        /*02cc*/ 	.word	0x00005a50


	//   ....[72]....
        /*02d0*/ 	.word	0x00005a90


	//   ....[73]....
        /*02d4*/ 	.word	0x00005ad0


	//   ....[74]....
        /*02d8*/ 	.word	0x00005b10


	//   ....[75]....
        /*02dc*/ 	.word	0x00005bd0


	//   ....[76]....
        /*02e0*/ 	.word	0x00005c10


	//   ....[77]....
        /*02e4*/ 	.word	0x00005c50


	//   ....[78]....
        /*02e8*/ 	.word	0x00005c90


	//   ....[79]....
        /*02ec*/ 	.word	0x00005da0


	//   ....[80]....
        /*02f0*/ 	.word	0x00005df0


	//   ....[81]....
        /*02f4*/ 	.word	0x00005e30


	//   ....[82]....
        /*02f8*/ 	.word	0x00005e70


	//   ....[83]....
        /*02fc*/ 	.word	0x000062a0


	//   ....[84]....
        /*0300*/ 	.word	0x000066b0


	//   ....[85]....
        /*0304*/ 	.word	0x00006a70


	//   ....[86]....
        /*0308*/ 	.word	0x00006b30


	//   ....[87]....
        /*030c*/ 	.word	0x00006b80


	//   ....[88]....
        /*0310*/ 	.word	0x00006bd0


	//   ....[89]....
        /*0314*/ 	.word	0x00006c00


	//   ....[90]....
        /*0318*/ 	.word	0x00006c20


	//   ....[91]....
        /*031c*/ 	.word	0x00006d00


	//   ....[92]....
        /*0320*/ 	.word	0x00006d40


	//   ....[93]....
        /*0324*/ 	.word	0x00006d90


	//   ....[94]....
        /*0328*/ 	.word	0x00006dc0


	//   ....[95]....
        /*032c*/ 	.word	0x00006de0


	//----- nvinfo : EIATTR_EXIT_INSTR_OFFSETS
	.align		4
.L_3183:
        /*0330*/ 	.byte	0x04, 0x1c
        /*0332*/ 	.short	(.L_3185 - .L_3184)


	//   ....[0]....
.L_3184:
        /*0334*/ 	.word	0x00006eb0


	//   ....[1]....
        /*0338*/ 	.word	0x00007540


	//----- nvinfo : EIATTR_MAX_THREADS
	.align		4
.L_3185:
        /*033c*/ 	.byte	0x04, 0x05
        /*033e*/ 	.short	(.L_3187 - .L_3186)
.L_3186:
        /*0340*/ 	.word	0x00000020
        /*0344*/ 	.word	0x00000001
        /*0348*/ 	.word	0x00000001


	//----- nvinfo : EIATTR_CRS_STACK_SIZE
	.align		4
.L_3187:
        /*034c*/ 	.byte	0x04, 0x1e
        /*034e*/ 	.short	(.L_3189 - .L_3188)
.L_3188:
        /*0350*/ 	.word	0x00000000


	//----- nvinfo : EIATTR_CBANK_PARAM_SIZE
	.align		4
.L_3189:
        /*0354*/ 	.byte	0x03, 0x19
        /*0356*/ 	.short	0x01f0


	//----- nvinfo : EIATTR_PARAM_CBANK
	.align		4
        /*0358*/ 	.byte	0x04, 0x0a
        /*035a*/ 	.short	(.L_3191 - .L_3190)
	.align		4
.L_3190:
        /*035c*/ 	.word	index@(.nv.constant0._Z25selective_scan_bwd_kernelI32Selective_Scan_bwd_kernel_traitsILi32ELi8ELb1ELb0ELb0ELb1ELb1EN3c108BFloat16ENS1_7complexIfEEEEv12SSMParamsBwd)
        /*0360*/ 	.short	0x0210
        /*0362*/ 	.short	0x01f0


	//----- nvinfo : EIATTR_SW_WAR
	.align		4
.L_3191:
        /*0364*/ 	.byte	0x04, 0x36
        /*0366*/ 	.short	(.L_3193 - .L_3192)
.L_3192:
        /*0368*/ 	.word	0x00000008
.L_3193:


//--------------------- .nv.info._Z25selective_scan_bwd_kernelI32Selective_Scan_bwd_kernel_traitsILi32ELi8ELb1ELb0ELb1ELb0ELb0EN3c108BFloat16ENS1_7complexIfEEEEv12SSMParamsBwd --------------------------
	.section	.nv.info._Z25selective_scan_bwd_kernelI32Selective_Scan_bwd_kernel_traitsILi32ELi8ELb1ELb0ELb1ELb0ELb0EN3c108BFloat16ENS1_7complexIfEEEEv12SSMParamsBwd,"",@"SHT_CUDA_INFO"
	.sectionflags	@""
	.align	4


	//----- nvinfo : EIATTR_CUDA_API_VERSION
	.align		4
        /*0000*/ 	.byte	0x04, 0x37
        /*0002*/ 	.short	(.L_3195 - .L_3194)
.L_3194:
        /*0004*/ 	.word	0x00000082


	//----- nvinfo : EIATTR_KPARAM_INFO
	.align		4
.L_3195:
        /*0008*/ 	.byte	0x04, 0x17
        /*000a*/ 	.short	(.L_3197 - .L_3196)
.L_3196:
        /*000c*/ 	.word	0x00000000
        /*0010*/ 	.short	0x0000
        /*0012*/ 	.short	0x0000
        /*0014*/ 	.byte	0x00, 0xf0, 0xc1, 0x07


	//----- nvinfo : EIATTR_SPARSE_MMA_MASK
	.align		4
.L_3197:
        /*0018*/ 	.byte	0x03, 0x50
        /*001a*/ 	.short	0x0000


	//----- nvinfo : EIATTR_MAXREG_COUNT
	.align		4
        /*001c*/ 	.byte	0x03, 0x1b
        /*001e*/ 	.short	0x00ff


	//----- nvinfo : EIATTR_NUM_BARRIERS
	.align		4
        /*0020*/ 	.byte	0x02, 0x4c
        /*0022*/ 	.byte	0x01
	.zero		1


	//----- nvinfo : EIATTR_MERCURY_ISA_VERSION
	.align		4
        /*0024*/ 	.byte	0x03, 0x5f
        /*0026*/ 	.short	0x0101


	//----- nvinfo : EIATTR_COOP_GROUP_MASK_REGIDS
	.align		4
        /*0028*/ 	.byte	0x04, 0x29
        /*002a*/ 	.short	(.L_3199 - .L_3198)


	//   ....[0]....
.L_3198:
        /*002c*/ 	.word	0xffffffff


	//   ....[1]....
        /*0030*/ 	.word	0xffffffff


	//   ....[2]....
        /*0034*/ 	.word	0xffffffff


	//   ....[3]....
        /*0038*/ 	.word	0xffffffff


	//   ....[4]....
        /*003c*/ 	.word	0xffffffff


	//   ....[5]....
        /*0040*/ 	.word	0xffffffff


	//   ....[6]....
        /*0044*/ 	.word	0xffffffff


	//   ....[7]....
        /*0048*/ 	.word	0xffffffff


	//   ....[8]....
        /*004c*/ 	.word	0xffffffff


	//   ....[9]....
        /*0050*/ 	.word	0xffffffff


	//   ....[10]....
        /*0054*/ 	.word	0xffffffff


	//   ....[11]....
        /*0058*/ 	.word	0xffffffff


	//   ....[12]....
        /*005c*/ 	.word	0xffffffff


	//   ....[13]....
        /*0060*/ 	.word	0xffffffff


	//   ....[14]....
        /*0064*/ 	.word	0xffffffff


	//   ....[15]....
        /*0068*/ 	.word	0xffffffff


	//   ....[16]....
        /*006c*/ 	.word	0xffffffff


	//   ....[17]....
        /*0070*/ 	.word	0xffffffff


	//   ....[18]....
        /*0074*/ 	.word	0xffffffff


	//   ....[19]....
        /*0078*/ 	.word	0xffffffff


	//   ....[20]....
        /*007c*/ 	.word	0xffffffff


	//   ....[21]....
        /*0080*/ 	.word	0xffffffff


	//   ....[22]....
        /*0084*/ 	.word	0xffffffff


	//   ....[23]....
        /*0088*/ 	.word	0xffffffff


	//   ....[24]....
        /*008c*/ 	.word	0xffffffff


	//   ....[25]....
        /*0090*/ 	.word	0xffffffff


	//   ....[26]....
        /*0094*/ 	.word	0xffffffff


	//   ....[27]....
        /*0098*/ 	.word	0xffffffff


	//   ....[28]....
        /*009c*/ 	.word	0xffffffff


	//   ....[29]....
        /*00a0*/ 	.word	0xffffffff


	//   ....[30]....
        /*00a4*/ 	.word	0xffffffff


	//   ....[31]....
        /*00a8*/ 	.word	0xffffffff


	//   ....[32]....
        /*00ac*/ 	.word	0xffffffff


	//   ....[33]....
        /*00b0*/ 	.word	0xffffffff


	//   ....[34]....
        /*00b4*/ 	.word	0xffffffff


	//   ....[35]....
        /*00b8*/ 	.word	0xffffffff


	//   ....[36]....
        /*00bc*/ 	.word	0xffffffff


	//   ....[37]....
        /*00c0*/ 	.word	0xffffffff


	//   ....[38]....
        /*00c4*/ 	.word	0xffffffff


	//   ....[39]....
        /*00c8*/ 	.word	0xffffffff


	//   ....[40]....
        /*00cc*/ 	.word	0xffffffff


	//   ....[41]....
        /*00d0*/ 	.word	0xffffffff


	//   ....[42]....
        /*00d4*/ 	.word	0xffffffff


	//   ....[43]....
        /*00d8*/ 	.word	0xffffffff


	//   ....[44]....
        /*00dc*/ 	.word	0xffffffff


	//   ....[45]....
        /*00e0*/ 	.word	0xffffffff


	//   ....[46]....
        /*00e4*/ 	.word	0xffffffff


	//   ....[47]....
        /*00e8*/ 	.word	0xffffffff


	//   ....[48]....
        /*00ec*/ 	.word	0xffffffff


	//   ....[49]....
        /*00f0*/ 	.word	0xffffffff


	//   ....[50]....
        /*00f4*/ 	.word	0xffffffff


	//   ....[51]....
        /*00f8*/ 	.word	0xffffffff


	//   ....[52]....
        /*00fc*/ 	.word	0xffffffff


	//   ....[53]....
        /*0100*/ 	.word	0xffffffff


	//   ....[54]....
        /*0104*/ 	.word	0xffffffff


	//   ....[55]....
        /*0108*/ 	.word	0xffffffff


	//   ....[56]....
        /*010c*/ 	.word	0xffffffff


	//   ....[57]....
        /*0110*/ 	.word	0xffffffff


	//   ....[58]....
        /*0114*/ 	.word	0xffffffff


	//   ....[59]....
        /*0118*/ 	.word	0xffffffff


	//   ....[60]....
        /*011c*/ 	.word	0xffffffff


	//   ....[61]....
        /*0120*/ 	.word	0xffffffff


	//   ....[62]....
        /*0124*/ 	.word	0xffffffff


	//   ....[63]....
        /*0128*/ 	.word	0xffffffff


	//   ....[64]....
        /*012c*/ 	.word	0xffffffff


	//   ....[65]....
        /*0130*/ 	.word	0xffffffff


	//   ....[66]....
        /*0134*/ 	.word	0xffffffff


	//   ....[67]....
        /*0138*/ 	.word	0xffffffff


	//   ....[68]....
        /*013c*/ 	.word	0xffffffff


	//   ....[69]....
        /*0140*/ 	.word	0xffffffff


	//   ....[70]....
        /*0144*/ 	.word	0xffffffff


	//   ....[71]....
        /*0148*/ 	.word	0xffffffff


	//   ....[72]....
        /*014c*/ 	.word	0xffffffff


	//   ....[73]....
        /*0150*/ 	.word	0xffffffff


	//   ....[74]....
        /*0154*/ 	.word	0xffffffff


	//   ....[75]....
        /*0158*/ 	.word	0xffffffff


	//   ....[76]....
        /*015c*/ 	.word	0xffffffff


	//   ....[77]....
        /*0160*/ 	.word	0xffffffff


	//   ....[78]....
        /*0164*/ 	.word	0xffffffff


	//   ....[79]....
        /*0168*/ 	.word	0xffffffff


	//   ....[80]....
        /*016c*/ 	.word	0xffffffff


	//   ....[81]....
        /*0170*/ 	.word	0xffffffff


	//   ....[82]....
        /*0174*/ 	.word	0xffffffff


	//   ....[83]....
        /*0178*/ 	.word	0xffffffff


	//   ....[84]....
        /*017c*/ 	.word	0xffffffff


	//   ....[85]....
        /*0180*/ 	.word	0xffffffff


	//   ....[86]....
        /*0184*/ 	.word	0xffffffff


	//   ....[87]....
        /*0188*/ 	.word	0xffffffff


	//   ....[88]....
        /*018c*/ 	.word	0xffffffff


	//   ....[89]....
        /*0190*/ 	.word	0xffffffff


	//   ....[90]....
        /*0194*/ 	.word	0xffffffff


	//   ....[91]....
        /*0198*/ 	.word	0xffffffff


	//----- nvinfo : EIATTR_COOP_GROUP_INSTR_OFFSETS
	.align		4
.L_3199:
        /*019c*/ 	.byte	0x04, 0x28
        /*019e*/ 	.short	(.L_3201 - .L_3200)


	//   ....[0]....
.L_3200:
        /*01a0*/ 	.word	0x00000970


	//   ....[1]....
        /*01a4*/ 	.word	0x000009d0


	//   ....[2]....
        /*01a8*/ 	.word	0x00000ae0


	//   ....[3]....
        /*01ac*/ 	.word	0x00001380


	//   ....[4]....
        /*01b0*/ 	.word	0x00001d70


	//   ....[5]....
        /*01b4*/ 	.word	0x00001db0


	//   ....[6]....
        /*01b8*/ 	.word	0x00001de0


	//   ....[7]....
        /*01bc*/ 	.word	0x00001e10


	//   ....[8]....
        /*01c0*/ 	.word	0x00001e40


	//   ....[9]....
        /*01c4*/ 	.word	0x00001e60


	//   ....[10]....
        /*01c8*/ 	.word	0x00001f20


	//   ....[11]....
        /*01cc*/ 	.word	0x00001f40


	//   ....[12]....
        /*01d0*/ 	.word	0x00001f50


	//   ....[13]....
        /*01d4*/ 	.word	0x00001f60


	//   ....[14]....
        /*01d8*/ 	.word	0x00002000


	//   ....[15]....
        /*01dc*/ 	.word	0x00002030


	//   ....[16]....
        /*01e0*/ 	.word	0x00002050


	//   ....[17]....
        /*01e4*/ 	.word	0x00002060


	//   ....[18]....
        /*01e8*/ 	.word	0x00002110


	//   ....[19]....
        /*01ec*/ 	.word	0x00002140


	//   ....[20]....
        /*01f0*/ 	.word	0x00002150


	//   ....[21]....
        /*01f4*/ 	.word	0x00002160


	//   ....[22]....
        /*01f8*/ 	.word	0x00002370


	//   ....[23]....
        /*01fc*/ 	.word	0x000023b0


	//   ....[24]....
        /*0200*/ 	.word	0x00002400


	//   ....[25]....
        /*0204*/ 	.word	0x00002440


	//   ....[26]....
        /*0208*/ 	.word	0x000026a0


	//   ....[27]....
        /*020c*/ 	.word	0x000026e0


	//   ....[28]....
        /*0210*/ 	.word	0x00002760


	//   ....[29]....
        /*0214*/ 	.word	0x000027a0


	//   ....[30]....
        /*0218*/ 	.word	0x00002d40


	//   ....[31]....
        /*021c*/ 	.word	0x00002d50


	//   ....[32]....
        /*0220*/ 	.word	0x00002d60


	//   ....[33]....
        /*0224*/ 	.word	0x00002d70


	//   ....[34]....
        /*0228*/ 	.word	0x00002e70


	//   ....[35]....
        /*022c*/ 	.word	0x00002eb0


	//   ....[36]....
        /*0230*/ 	.word	0x00002ec0


	//   ....[37]....
        /*0234*/ 	.word	0x00002ed0


	//   ....[38]....
        /*0238*/ 	.word	0x000030b0


	//   ....[39]....
        /*023c*/ 	.word	0x000030f0


	//   ....[40]....
        /*0240*/ 	.word	0x00003110


	//   ....[41]....
        /*0244*/ 	.word	0x00003120


	//   ....[42]....
        /*0248*/ 	.word	0x00003330


	//   ....[43]....
        /*024c*/ 	.word	0x00003370


	//   ....[44]....
        /*0250*/ 	.word	0x000033b0


	//   ....[45]....
        /*0254*/ 	.word	0x000033c0


	//   ....[46]....
        /*0258*/ 	.word	0x00003690


	//   ....[47]....
        /*025c*/ 	.word	0x000036d0


	//   ....[48]....
        /*0260*/ 	.word	0x000036e0


	//   ....[49]....
        /*0264*/ 	.word	0x000036f0


	//   ....[50]....
        /*0268*/ 	.word	0x00003980


	//   ....[51]....
        /*026c*/ 	.word	0x000039c0


	//   ....[52]....
        /*0270*/ 	.word	0x00003a00


	//   ....[53]....
        /*0274*/ 	.word	0x00003a40


	//   ....[54]....
        /*0278*/ 	.word	0x00003a80


	//   ....[55]....
        /*027c*/ 	.word	0x00003ac0


	//   ....[56]....
        /*0280*/ 	.word	0x00003bf0


	//   ....[57]....
        /*0284*/ 	.word	0x00003c30


	//   ....[58]....
        /*0288*/ 	.word	0x00003cb0


	//   ....[59]....
        /*028c*/ 	.word	0x00003d30


	//   ....[60]....
        /*0290*/ 	.word	0x00005280


	//   ....[61]....
        /*0294*/ 	.word	0x000052c0


	//   ....[62]....
        /*0298*/ 	.word	0x00005300


	//   ....[63]....
        /*029c*/ 	.word	0x00005340


	//   ....[64]....
        /*02a0*/ 	.word	0x00005410


	//   ....[65]....
        /*02a4*/ 	.word	0x00005430


	//   ....[66]....
        /*02a8*/ 	.word	0x00005450


	//   ....[67]....
        /*02ac*/ 	.word	0x00005470


	//   ....[68]....
        /*02b0*/ 	.word	0x000054c0


	//   ....[69]....
        /*02b4*/ 	.word	0x000054e0


	//   ....[70]....
        /*02b8*/ 	.word	0x00005510


	//   ....[71]....
        /*02bc*/ 	.word	0x00005540


	//   ....[72]....
        /*02c0*/ 	.word	0x00005660


	//   ....[73]....
        /*02c4*/ 	.word	0x000056a0


	//   ....[74]....
        /*02c8*/ 	.word	0x000056e0


	//   ....[75]....
        /*02cc*/ 	.word	0x00005720


	//   ....[76]....
        /*02d0*/ 	.word	0x00005830


	//   ....[77]....
        /*02d4*/ 	.word	0x00005870


	//   ....[78]....
        /*02d8*/ 	.word	0x000058b0


	//   ....[79]....
        /*02dc*/ 	.word	0x000058f0


	//   ....[80]....
        /*02e0*/ 	.word	0x00005cc0


	//   ....[81]....
        /*02e4*/ 	.word	0x00005f60


	//   ....[82]....
        /*02e8*/ 	.word	0x00006020


	//   ....[83]....
        /*02ec*/ 	.word	0x00006070


	//   ....[84]....
        /*02f0*/ 	.word	0x000060c0


	//   ....[85]....
        /*02f4*/ 	.word	0x000060f0


	//   ....[86]....
        /*02f8*/ 	.word	0x00006110


	//   ....[87]....
        /*02fc*/ 	.word	0x000061f0


	//   ....[88]....
        /*0300*/ 	.word	0x00006230


	//   ....[89]....
        /*0304*/ 	.word	0x00006280


	//   ....[90]....
        /*0308*/ 	.word	0x000062b0


	//   ....[91]....
        /*030c*/ 	.word	0x000062d0


	//----- nvinfo : EIATTR_EXIT_INSTR_OFFSETS
	.align		4
.L_3201:
        /*0310*/ 	.byte	0x04, 0x1c
        /*0312*/ 	.short	(.L_3203 - .L_3202)


	//   ....[0]....
.L_3202:
        /*0314*/ 	.word	0x000063a0


	//   ....[1]....
        /*0318*/ 	.word	0x000066a0


	//----- nvinfo : EIATTR_MAX_THREADS
	.align		4
.L_3203:
        /*031c*/ 	.byte	0x04, 0x05
        /*031e*/ 	.short	(.L_3205 - .L_3204)
.L_3204:
        /*0320*/ 	.word	0x00000020
        /*0324*/ 	.word	0x00000001
        /*0328*/ 	.word	0x00000001


	//----- nvinfo : EIATTR_CRS_STACK_SIZE
	.align		4
.L_3205:
        /*032c*/ 	.byte	0x04, 0x1e
        /*032e*/ 	.short	(.L_3207 - .L_3206)
.L_3206:
        /*0330*/ 	.word	0x00000000


	//----- nvinfo : EIATTR_CBANK_PARAM_SIZE
	.align		4
.L_3207:
        /*0334*/ 	.byte	0x03, 0x19
        /*0336*/ 	.short	0x01f0


	//----- nvinfo : EIATTR_PARAM_CBANK
	.align		4
        /*0338*/ 	.byte	0x04, 0x0a
        /*033a*/ 	.short	(.L_3209 - .L_3208)
	.align		4
.L_3208:
        /*033c*/ 	.word	index@(.nv.constant0._Z25selective_scan_bwd_kernelI32Selective_Scan_bwd_kernel_traitsILi32ELi8ELb1ELb0ELb1ELb0ELb0EN3c108BFloat16ENS1_7complexIfEEEEv12SSMParamsBwd)
        /*0340*/ 	.short	0x0210
        /*0342*/ 	.short	0x01f0


	//----- nvinfo : EIATTR_SW_WAR
	.align		4
.L_3209:
        /*0344*/ 	.byte	0x04, 0x36
        /*0346*/ 	.short	(.L_3211 - .L_3210)
.L_3210:
        /*0348*/ 	.word	0x00000008
.L_3211:


//--------------------- .nv.info._Z25selective_scan_bwd_kernelI32Selective_Scan_bwd_kernel_traitsILi32ELi8ELb1ELb0ELb1ELb0ELb1EN3c108BFloat16ENS1_7complexIfEEEEv12SSMParamsBwd --------------------------
	.section	.nv.info._Z25selective_scan_bwd_kernelI32Selective_Scan_bwd_kernel_traitsILi32ELi8ELb1ELb0ELb1ELb0ELb1EN3c108BFloat16ENS1_7complexIfEEEEv12SSMParamsBwd,"",@"SHT_CUDA_INFO"
	.sectionflags	@""
	.align	4


	//----- nvinfo : EIATTR_CUDA_API_VERSION
	.align		4
        /*0000*/ 	.byte	0x04, 0x37
        /*0002*/ 	.short	(.L_3213 - .L_3212)
.L_3212:
        /*0004*/ 	.word	0x00000082


	//----- nvinfo : EIATTR_KPARAM_INFO
	.align		4
.L_3213:
        /*0008*/ 	.byte	0x04, 0x17
        /*000a*/ 	.short	(.L_3215 - .L_3214)
.L_3214:
        /*000c*/ 	.word	0x00000000
        /*0010*/ 	.short	0x0000
        /*0012*/ 	.short	0x0000
        /*0014*/ 	.byte	0x00, 0xf0, 0xc1, 0x07


	//----- nvinfo : EIATTR_SPARSE_MMA_MASK
	.align		4
.L_3215:
        /*0018*/ 	.byte	0x03, 0x50
        /*001a*/ 	.short	0x0000


	//----- nvinfo : EIATTR_MAXREG_COUNT
	.align		4
        /*001c*/ 	.byte	0x03, 0x1b
        /*001e*/ 	.short	0x00ff


	//----- nvinfo : EIATTR_NUM_BARRIERS
	.align		4
        /*0020*/ 	.byte	0x02, 0x4c
        /*0022*/ 	.byte	0x01
	.zero		1


	//----- nvinfo : EIATTR_MERCURY_ISA_VERSION
	.align		4
        /*0024*/ 	.byte	0x03, 0x5f
        /*0026*/ 	.short	0x0101


	//----- nvinfo : EIATTR_COOP_GROUP_MASK_REGIDS
	.align		4
        /*0028*/ 	.byte	0x04, 0x29
        /*002a*/ 	.short	(.L_3217 - .L_3216)


	//   ....[0]....
.L_3216:
        /*002c*/ 	.word	0xffffffff


	//   ....[1]....
        /*0030*/ 	.word	0xffffffff


	//   ....[2]....
        /*0034*/ 	.word	0xffffffff


	//   ....[3]....
        /*0038*/ 	.word	0xffffffff


	//   ....[4]....
        /*003c*/ 	.word	0xffffffff


	//   ....[5]....
        /*0040*/ 	.word	0xffffffff


	//   ....[6]....
        /*0044*/ 	.word	0xffffffff


	//   ....[7]....
        /*0048*/ 	.word	0xffffffff


	//   ....[8]....
        /*004c*/ 	.word	0xffffffff


	//   ....[9]....
        /*0050*/ 	.word	0xffffffff


	//   ....[10]....
        /*0054*/ 	.word	0xffffffff


	//   ....[11]....
        /*0058*/ 	.word	0xffffffff


	//   ....[12]....
        /*005c*/ 	.word	0xffffffff


	//   ....[13]....
        /*0060*/ 	.word	0xffffffff


	//   ....[14]....
        /*0064*/ 	.word	0xffffffff


	//   ....[15]....
        /*0068*/ 	.word	0xffffffff


	//   ....[16]....
        /*006c*/ 	.word	0xffffffff


	//   ....[17]....
        /*0070*/ 	.word	0xffffffff


	//   ....[18]....
        /*0074*/ 	.word	0xffffffff


	//   ....[19]....
        /*0078*/ 	.word	0xffffffff


	//   ....[20]....
        /*007c*/ 	.word	0xffffffff


	//   ....[21]....
        /*0080*/ 	.word	0xffffffff


	//   ....[22]....
        /*0084*/ 	.word	0xffffffff


	//   ....[23]....
        /*0088*/ 	.word	0xffffffff


	//   ....[24]....
        /*008c*/ 	.word	0xffffffff


	//   ....[25]....
        /*0090*/ 	.word	0xffffffff


	//   ....[26]....
        /*0094*/ 	.word	0xffffffff


	//   ....[27]....
        /*0098*/ 	.word	0xffffffff


	//   ....[28]....
        /*009c*/ 	.word	0xffffffff


	//   ....[29]....
        /*00a0*/ 	.word	0xffffffff


	//   ....[30]....
        /*00a4*/ 	.word	0xffffffff


	//   ....[31]....
        /*00a8*/ 	.word	0xffffffff


	//   ....[32]....
        /*00ac*/ 	.word	0xffffffff


	//   ....[33]....
        /*00b0*/ 	.word	0xffffffff


	//   ....[34]....
        /*00b4*/ 	.word	0xffffffff


	//   ....[35]....
        /*00b8*/ 	.word	0xffffffff


	//   ....[36]....
        /*00bc*/ 	.word	0xffffffff


	//   ....[37]....
        /*00c0*/ 	.word	0xffffffff


	//   ....[38]....
        /*00c4*/ 	.word	0xffffffff


	//   ....[39]....
        /*00c8*/ 	.word	0xffffffff


	//   ....[40]....
        /*00cc*/ 	.word	0xffffffff


	//   ....[41]....
        /*00d0*/ 	.word	0xffffffff


	//   ....[42]....
        /*00d4*/ 	.word	0xffffffff


	//   ....[43]....
        /*00d8*/ 	.word	0xffffffff


	//   ....[44]....
        /*00dc*/ 	.word	0xffffffff


	//   ....[45]....
        /*00e0*/ 	.word	0xffffffff


	//   ....[46]....
        /*00e4*/ 	.word	0xffffffff


	//   ....[47]....
        /*00e8*/ 	.word	0xffffffff


	//   ....[48]....
        /*00ec*/ 	.word	0xffffffff


	//   ....[49]....
        /*00f0*/ 	.word	0xffffffff


	//   ....[50]....
        /*00f4*/ 	.word	0xffffffff


	//   ....[51]....
        /*00f8*/ 	.word	0xffffffff


	//   ....[52]....
        /*00fc*/ 	.word	0xffffffff


	//   ....[53]....
        /*0100*/ 	.word	0xffffffff


	//   ....[54]....
        /*0104*/ 	.word	0xffffffff


	//   ....[55]....
        /*0108*/ 	.word	0xffffffff


	//   ....[56]....
        /*010c*/ 	.word	0xffffffff


	//   ....[57]....
        /*0110*/ 	.word	0xffffffff


	//   ....[58]....
        /*0114*/ 	.word	0xffffffff


	//   ....[59]....
        /*0118*/ 	.word	0xffffffff


	//   ....[60]....
        /*011c*/ 	.word	0xffffffff


	//   ....[61]....
        /*0120*/ 	.word	0xffffffff


	//   ....[62]....
        /*0124*/ 	.word	0xffffffff


	//   ....[63]....
        /*0128*/ 	.word	0xffffffff


	//   ....[64]....
        /*012c*/ 	.word	0xffffffff


	//   ....[65]....
        /*0130*/ 	.word	0xffffffff


	//   ....[66]....
        /*0134*/ 	.word	0xffffffff


	//   ....[67]....
        /*0138*/ 	.word	0xffffffff


	//   ....[68]....
        /*013c*/ 	.word	0xffffffff


	//   ....[69]....
        /*0140*/ 	.word	0xffffffff


	//   ....[70]....
        /*0144*/ 	.word	0xffffffff


	//   ....[71]....
        /*0148*/ 	.word	0xffffffff


	//   ....[72]....
        /*014c*/ 	.word	0xffffffff


	//   ....[73]....
        /*0150*/ 	.word	0xffffffff


	//   ....[74]....
        /*0154*/ 	.word	0xffffffff


	//   ....[75]....
        /*0158*/ 	.word	0xffffffff


	//   ....[76]....
        /*015c*/ 	.word	0xffffffff


	//   ....[77]....
        /*0160*/ 	.word	0xffffffff


	//   ....[78]....
        /*0164*/ 	.word	0xffffffff


	//   ....[79]....
        /*0168*/ 	.word	0xffffffff


	//   ....[80]....
        /*016c*/ 	.word	0xffffffff


	//   ....[81]....
        /*0170*/ 	.word	0xffffffff


	//   ....[82]....
        /*0174*/ 	.word	0xffffffff


	//   ....[83]....
        /*0178*/ 	.word	0xffffffff


	//   ....[84]....
        /*017c*/ 	.word	0xffffffff


	//   ....[85]....
        /*0180*/ 	.word	0xffffffff


	//   ....[86]....
        /*0184*/ 	.word	0xffffffff


	//   ....[87]....
        /*0188*/ 	.word	0xffffffff


	//   ....[88]....
        /*018c*/ 	.word	0xffffffff


	//   ....[89]....
        /*0190*/ 	.word	0xffffffff


	//   ....[90]....
        /*0194*/ 	.word	0xffffffff


	//   ....[91]....
        /*0198*/ 	.word	0xffffffff


	//   ....[92]....
        /*019c*/ 	.word	0xffffffff


	//   ....[93]....
        /*01a0*/ 	.word	0xffffffff


	//   ....[94]....
        /*01a4*/ 	.word	0xffffffff


	//   ....[95]....
        /*01a8*/ 	.word	0xffffffff


	//----- nvinfo : EIATTR_COOP_GROUP_INSTR_OFFSETS
	.align		4
.L_3217:
        /*01ac*/ 	.byte	0x04, 0x28
        /*01ae*/ 	.short	(.L_3219 - .L_3218)


	//   ....[0]....
.L_3218:
        /*01b0*/ 	.word	0x000009b0


	//   ....[1]....
        /*01b4*/ 	.word	0x00000a50


	//   ....[2]....
        /*01b8*/ 	.word	0x00000b60


	//   ....[3]....
        /*01bc*/ 	.word	0x00000c80


	//   ....[4]....
        /*01c0*/ 	.word	0x00001030


	//   ....[5]....
        /*01c4*/ 	.word	0x00001660


	//   ....[6]....
        /*01c8*/ 	.word	0x000018f0


	//   ....[7]....
        /*01cc*/ 	.word	0x000020c0


	//   ....[8]....
        /*01d0*/ 	.word	0x00002ab0


	//   ....[9]....
        /*01d4*/ 	.word	0x00002af0


	//   ....[10]....
        /*01d8*/ 	.word	0x00002b20


	//   ....[11]....
        /*01dc*/ 	.word	0x00002b50


	//   ....[12]....
        /*01e0*/ 	.word	0x00002b80


	//   ....[13]....
        /*01e4*/ 	.word	0x00002ba0


	//   ....[14]....
        /*01e8*/ 	.word	0x00002c40


	//   ....[15]....
        /*01ec*/ 	.word	0x00002c70


	//   ....[16]....
        /*01f0*/ 	.word	0x00002c90


	//   ....[17]....
        /*01f4*/ 	.word	0x00002ca0


	//   ....[18]....
        /*01f8*/ 	.word	0x00002d40


	//   ....[19]....
        /*01fc*/ 	.word	0x00002d70


	//   ....[20]....
        /*0200*/ 	.word	0x00002d90


	//   ....[21]....
        /*0204*/ 	.word	0x00002da0


	//   ....[22]....
        /*0208*/ 	.word	0x00002e40


	//   ....[23]....
        /*020c*/ 	.word	0x00002e70


	//   ....[24]....
        /*0210*/ 	.word	0x00002e90


	//   ....[25]....
        /*0214*/ 	.word	0x00002ea0


	//   ....[26]....
        /*0218*/ 	.word	0x00002fb0


	//   ....[27]....
        /*021c*/ 	.word	0x00003040


	//   ....[28]....
        /*0220*/ 	.word	0x000030f0


	//   ....[29]....
        /*0224*/ 	.word	0x00003130


	//   ....[30]....
        /*0228*/ 	.word	0x000033d0


	//   ....[31]....
        /*022c*/ 	.word	0x00003430


	//   ....[32]....
        /*0230*/ 	.word	0x00003470


	//   ....[33]....
        /*0234*/ 	.word	0x000034b0


	//   ....[34]....
        /*0238*/ 	.word	0x00003a80


	//   ....[35]....
        /*023c*/ 	.word	0x00003a90


	//   ....[36]....
        /*0240*/ 	.word	0x00003aa0


	//   ....[37]....
        /*0244*/ 	.word	0x00003ab0


	//   ....[38]....
        /*0248*/ 	.word	0x00003bb0


	//   ....[39]....
        /*024c*/ 	.word	0x00003bf0


	//   ....[40]....
        /*0250*/ 	.word	0x00003c00


	//   ....[41]....
        /*0254*/ 	.word	0x00003c10


	//   ....[42]....
        /*0258*/ 	.word	0x00003e00


	//   ....[43]....
        /*025c*/ 	.word	0x00003e40


	//   ....[44]....
        /*0260*/ 	.word	0x00003e50


	//   ....[45]....
        /*0264*/ 	.word	0x00003e60


	//   ....[46]....
        /*0268*/ 	.word	0x00004060


	//   ....[47]....
        /*026c*/ 	.word	0x000040a0


	//   ....[48]....
        /*0270*/ 	.word	0x000040e0


	//   ....[49]....
        /*0274*/ 	.word	0x00004100


	//   ....[50]....
        /*0278*/ 	.word	0x000042c0


	//   ....[51]....
        /*027c*/ 	.word	0x00004380


	//   ....[52]....
        /*0280*/ 	.word	0x000043c0


	//   ....[53]....
        /*0284*/ 	.word	0x00004400


	//   ....[54]....
        /*0288*/ 	.word	0x00004660


	//   ....[55]....
        /*028c*/ 	.word	0x000046a0


	//   ....[56]....
        /*0290*/ 	.word	0x000046e0


	//   ....[57]....
        /*0294*/ 	.word	0x00004720


	//   ....[58]....
        /*0298*/ 	.word	0x00004760


	//   ....[59]....
        /*029c*/ 	.word	0x000047a0


	//   ....[60]....
        /*02a0*/ 	.word	0x000048d0


	//   ....[61]....
        /*02a4*/ 	.word	0x00004910


	//   ....[62]....
        /*02a8*/ 	.word	0x00004a70


	//   ....[63]....
        /*02ac*/ 	.word	0x00004ab0


	//   ....[64]....
        /*02b0*/ 	.word	0x00005fc0


	//   ....[65]....
        /*02b4*/ 	.word	0x00006000


	//   ....[66]....
        /*02b8*/ 	.word	0x00006040


	//   ....[67]....
        /*02bc*/ 	.word	0x00006080


	//   ....[68]....
        /*02c0*/ 	.word	0x00006140


	//   ....[69]....
        /*02c4*/ 	.word	0x00006160


	//   ....[70]....
        /*02c8*/ 	.word	0x00006180


	//   ....[71]....
        /*02cc*/ 	.word	0x000061a0


	//   ....[72]....
        /*02d0*/ 	.word	0x000061e0


	//   ....[73]....
        /*02d4*/ 	.word	0x00006200


	//   ....[74]....
        /*02d8*/ 	.word	0x00006230


	//   ....[75]....
        /*02dc*/ 	.word	0x00006260


	//   ....[76]....
        /*02e0*/ 	.word	0x00006330


	//   ....[77]....
        /*02e4*/ 	.word	0x00006370


	//   ....[78]....
        /*02e8*/ 	.word	0x000063b0


	//   ....[79]....
        /*02ec*/ 	.word	0x000063f0


	//   ....[80]....
        /*02f0*/ 	.word	0x00006500


	//   ....[81]....
        /*02f4*/ 	.word	0x00006540


	//   ....[82]....
        /*02f8*/ 	.word	0x00006580


	//   ....[83]....
        /*02fc*/ 	.word	0x000065c0


	//   ....[84]....
        /*0300*/ 	.word	0x00006a00


	//   ....[85]....
        /*0304*/ 	.word	0x00006c70


	//   ....[86]....
        /*0308*/ 	.word	0x00006d20


	//   ....[87]....
        /*030c*/ 	.word	0x00006d70


	//   ....[88]....
        /*0310*/ 	.word	0x00006dc0


	//   ....[89]....
        /*0314*/ 	.word	0x00006df0


	//   ....[90]....
        /*0318*/ 	.word	0x00006e10


	//   ....[91]....
        /*031c*/ 	.word	0x00006ef0


	//   ....[92]....
        /*0320*/ 	.word	0x00006f30


	//   ....[93]....
        /*0324*/ 	.word	0x00006f80


	//   ....[94]....
        /*0328*/ 	.word	0x00006fb0


	//   ....[95]....
        /*032c*/ 	.word	0x00006fd0


	//----- nvinfo : EIATTR_EXIT_INSTR_OFFSETS
	.align		4
.L_3219:
        /*0330*/ 	.byte	0x04, 0x1c
        /*0332*/ 	.short	(.L_3221 - .L_3220)


	//   ....[0]....
.L_3220:
        /*0334*/ 	.word	0x000070a0


	//   ....[1]....
        /*0338*/ 	.word	0x000073a0


	//----- nvinfo : EIATTR_MAX_THREADS
	.align		4
.L_3221:
        /*033c*/ 	.byte	0x04, 0x05
        /*033e*/ 	.short	(.L_3223 - .L_3222)
.L_3222:
        /*0340*/ 	.word	0x00000020
        /*0344*/ 	.word	0x00000001
        /*0348*/ 	.word	0x00000001


	//----- nvinfo : EIATTR_CRS_STACK_SIZE
	.align		4
.L_3223:
        /*034c*/ 	.byte	0x04, 0x1e
        /*034e*/ 	.short	(.L_3225 - .L_3224)
.L_3224:
        /*0350*/ 	.word	0x00000000


	//----- nvinfo : EIATTR_CBANK_PARAM_SIZE
	.align		4
.L_3225:
        /*0354*/ 	.byte	0x03, 0x19
        /*0356*/ 	.short	0x01f0


	//----- nvinfo : EIATTR_PARAM_CBANK
	.align		4
        /*0358*/ 	.byte	0x04, 0x0a
        /*035a*/ 	.short	(.L_3227 - .L_3226)
	.align		4
.L_3226:
        /*035c*/ 	.word	index@(.nv.constant0._Z25selective_scan_bwd_kernelI32Selective_Scan_bwd_kernel_traitsILi32ELi8ELb1ELb0ELb1ELb0ELb1EN3c108BFloat16ENS1_7complexIfEEEEv12SSMParamsBwd)
        /*0360*/ 	.short	0x0210
        /*0362*/ 	.short	0x01f0


	//----- nvinfo : EIATTR_SW_WAR
	.align		4
.L_3227:
        /*0364*/ 	.byte	0x04, 0x36
        /*0366*/ 	.short	(.L_3229 - .L_3228)
.L_3228:
        /*0368*/ 	.word	0x00000008
.L_3229:


//--------------------- .nv.info._Z25selective_scan_bwd_kernelI32Selective_Scan_bwd_kernel_traitsILi32ELi8ELb1ELb0ELb1ELb1ELb0EN3c108BFloat16ENS1_7complexIfEEEEv12SSMParamsBwd --------------------------
	.section	.nv.info._Z25selective_scan_bwd_kernelI32Selective_Scan_bwd_kernel_traitsILi32ELi8ELb1ELb0ELb1ELb1ELb0EN3c108BFloat16ENS1_7complexIfEEEEv12SSMParamsBwd,"",@"SHT_CUDA_INFO"
	.sectionflags	@""
	.align	4


	//----- nvinfo : EIATTR_CUDA_API_VERSION
	.align		4
        /*0000*/ 	.byte	0x04, 0x37
        /*0002*/ 	.short	(.L_3231 - .L_3230)
.L_3230:
        /*0004*/ 	.word	0x00000082


	//----- nvinfo : EIATTR_KPARAM_INFO
	.align		4
.L_3231:
        /*0008*/ 	.byte	0x04, 0x17
        /*000a*/ 	.short	(.L_3233 - .L_3232)
.L_3232:
        /*000c*/ 	.word	0x00000000
        /*0010*/ 	.short	0x0000
        /*0012*/ 	.short	0x0000
        /*0014*/ 	.byte	0x00, 0xf0, 0xc1, 0x07


	//----- nvinfo : EIATTR_SPARSE_MMA_MASK
	.align		4
.L_3233:
        /*0018*/ 	.byte	0x03, 0x50
        /*001a*/ 	.short	0x0000


	//----- nvinfo : EIATTR_MAXREG_COUNT
	.align		4
        /*001c*/ 	.byte	0x03, 0x1b
        /*001e*/ 	.short	0x00ff


	//----- nvinfo : EIATTR_NUM_BARRIERS
	.align		4
        /*0020*/ 	.byte	0x02, 0x4c
        /*0022*/ 	.byte	0x01
	.zero		1


	//----- nvinfo : EIATTR_MERCURY_ISA_VERSION
	.align		4
        /*0024*/ 	.byte	0x03, 0x5f
        /*0026*/ 	.short	0x0101


	//----- nvinfo : EIATTR_COOP_GROUP_MASK_REGIDS
	.align		4
        /*0028*/ 	.byte	0x04, 0x29
        /*002a*/ 	.short	(.L_3235 - .L_3234)


	//   ....[0]....
.L_3234:
        /*002c*/ 	.word	0xffffffff


	//   ....[1]....
        /*0030*/ 	.word	0xffffffff


	//   ....[2]....
        /*0034*/ 	.word	0xffffffff


	//   ....[3]....
        /*0038*/ 	.word	0xffffffff


	//   ....[4]....
        /*003c*/ 	.word	0xffffffff


	//   ....[5]....
        /*0040*/ 	.word	0xffffffff


	//   ....[6]....
        /*0044*/ 	.word	0xffffffff


	//   ....[7]....
        /*0048*/ 	.word	0xffffffff


	//   ....[8]....
        /*004c*/ 	.word	0xffffffff


	//   ....[9]....
        /*0050*/ 	.word	0xffffffff


	//   ....[10]....
        /*0054*/ 	.word	0xffffffff


	//   ....[11]....
        /*0058*/ 	.word	0xffffffff


	//   ....[12]....
        /*005c*/ 	.word	0xffffffff


	//   ....[13]....
        /*0060*/ 	.word	0xffffffff


	//   ....[14]....
        /*0064*/ 	.word	0xffffffff


	//   ....[15]....
        /*0068*/ 	.word	0xffffffff


	//   ....[16]....
        /*006c*/ 	.word	0xffffffff


	//   ....[17]....
        /*0070*/ 	.word	0xffffffff


	//   ....[18]....
        /*0074*/ 	.word	0xffffffff


	//   ....[19]....
        /*0078*/ 	.word	0xffffffff


	//   ....[20]....
        /*007c*/ 	.word	0xffffffff


	//   ....[21]....
        /*0080*/ 	.word	0xffffffff


	//   ....[22]....
        /*0084*/ 	.word	0xffffffff


	//   ....[23]....
        /*0088*/ 	.word	0xffffffff


	//   ....[24]....
        /*008c*/ 	.word	0xffffffff


	//   ....[25]....
        /*0090*/ 	.word	0xffffffff


	//   ....[26]....
        /*0094*/ 	.word	0xffffffff


	//   ....[27]....
        /*0098*/ 	.word	0xffffffff


	//   ....[28]....
        /*009c*/ 	.word	0xffffffff


	//   ....[29]....
        /*00a0*/ 	.word	0xffffffff


	//   ....[30]....
        /*00a4*/ 	.word	0xffffffff


	//   ....[31]....
        /*00a8*/ 	.word	0xffffffff


	//   ....[32]....
        /*00ac*/ 	.word	0xffffffff


	//   ....[33]....
        /*00b0*/ 	.word	0xffffffff


	//   ....[34]....
        /*00b4*/ 	.word	0xffffffff


	//   ....[35]....
        /*00b8*/ 	.word	0xffffffff


	//   ....[36]....
        /*00bc*/ 	.word	0xffffffff


	//   ....[37]....
        /*00c0*/ 	.word	0xffffffff


	//   ....[38]....
        /*00c4*/ 	.word	0xffffffff


	//   ....[39]....
        /*00c8*/ 	.word	0xffffffff


	//   ....[40]....
        /*00cc*/ 	.word	0xffffffff


	//   ....[41]....
        /*00d0*/ 	.word	0xffffffff


	//   ....[42]....
        /*00d4*/ 	.word	0xffffffff


	//   ....[43]....
        /*00d8*/ 	.word	0xffffffff


	//   ....[44]....
        /*00dc*/ 	.word	0xffffffff


	//   ....[45]....
        /*00e0*/ 	.word	0xffffffff


	//   ....[46]....
        /*00e4*/ 	.word	0xffffffff


	//   ....[47]....
        /*00e8*/ 	.word	0xffffffff


	//   ....[48]....
        /*00ec*/ 	.word	0xffffffff


	//   ....[49]....
        /*00f0*/ 	.word	0xffffffff


	//   ....[50]....
        /*00f4*/ 	.word	0xffffffff


	//   ....[51]....
        /*00f8*/ 	.word	0xffffffff


	//   ....[52]....
        /*00fc*/ 	.word	0xffffffff


	//   ....[53]....
        /*0100*/ 	.word	0xffffffff


	//   ....[54]....
        /*0104*/ 	.word	0xffffffff


	//   ....[55]....
        /*0108*/ 	.word	0xffffffff


	//   ....[56]....
        /*010c*/ 	.word	0xffffffff


	//   ....[57]....
        /*0110*/ 	.word	0xffffffff


	//   ....[58]....
        /*0114*/ 	.word	0xffffffff


	//   ....[59]....
        /*0118*/ 	.word	0xffffffff


	//   ....[60]....
        /*011c*/ 	.word	0xffffffff


	//   ....[61]....
        /*0120*/ 	.word	0xffffffff


	//   ....[62]....
        /*0124*/ 	.word	0xffffffff


	//   ....[63]....
        /*0128*/ 	.word	0xffffffff


	//   ....[64]....
        /*012c*/ 	.word	0xffffffff


	//   ....[65]....
        /*0130*/ 	.word	0xffffffff


	//   ....[66]....
        /*0134*/ 	.word	0xffffffff


	//   ....[67]....
        /*0138*/ 	.word	0xffffffff


	//   ....[68]....
        /*013c*/ 	.word	0xffffffff


	//   ....[69]....
        /*0140*/ 	.word	0xffffffff


	//   ....[70]....
        /*0144*/ 	.word	0xffffffff


	//   ....[71]....
        /*0148*/ 	.word	0xffffffff


	//   ....[72]....
        /*014c*/ 	.word	0xffffffff


	//   ....[73]....
        /*0150*/ 	.word	0xffffffff


	//   ....[74]....
        /*0154*/ 	.word	0xffffffff


	//   ....[75]....
        /*0158*/ 	.word	0xffffffff


	//   ....[76]....
        /*015c*/ 	.word	0xffffffff


	//   ....[77]....
        /*0160*/ 	.word	0xffffffff


	//   ....[78]....
        /*0164*/ 	.word	0xffffffff


	//   ....[79]....
        /*0168*/ 	.word	0xffffffff


	//   ....[80]....
        /*016c*/ 	.word	0xffffffff


	//   ....[81]....
        /*0170*/ 	.word	0xffffffff


	//   ....[82]....
        /*0174*/ 	.word	0xffffffff


	//   ....[83]....
        /*0178*/ 	.word	0xffffffff


	//   ....[84]....
        /*017c*/ 	.word	0xffffffff


	//   ....[85]....
        /*0180*/ 	.word	0xffffffff


	//   ....[86]....
        /*0184*/ 	.word	0xffffffff


	//   ....[87]....
        /*0188*/ 	.word	0xffffffff


	//   ....[88]....
        /*018c*/ 	.word	0xffffffff


	//   ....[89]....
        /*0190*/ 	.word	0xffffffff


	//   ....[90]....
        /*0194*/ 	.word	0xffffffff


	//   ....[91]....
        /*0198*/ 	.word	0xffffffff


	//   ....[92]....
        /*019c*/ 	.word	0xffffffff


	//----- nvinfo : EIATTR_COOP_GROUP_INSTR_OFFSETS
	.align		4
.L_3235:
        /*01a0*/ 	.byte	0x04, 0x28
        /*01a2*/ 	.short	(.L_3237 - .L_3236)


	//   ....[0]....
.L_3236:
        /*01a4*/ 	.word	0x00000990


	//   ....[1]....
        /*01a8*/ 	.word	0x00000a10


	//   ....[2]....
        /*01ac*/ 	.word	0x00000bc0


	//   ....[3]....
        /*01b0*/ 	.word	0x00002560


	//   ....[4]....
        /*01b4*/ 	.word	0x00002f40


	//   ....[5]....
        /*01b8*/ 	.word	0x00002f80


	//   ....[6]....
        /*01bc*/ 	.word	0x00002fb0


	//   ....[7]....
        /*01c0*/ 	.word	0x00002fc0


	//   ....[8]....
        /*01c4*/ 	.word	0x00002fd0


	//   ....[9]....
        /*01c8*/ 	.word	0x00003070


	//   ....[10]....
        /*01cc*/ 	.word	0x000030a0


	//   ....[11]....
        /*01d0*/ 	.word	0x000030c0


	//   ....[12]....
        /*01d4*/ 	.word	0x000030d0


	//   ....[13]....
        /*01d8*/ 	.word	0x00003180


	//   ....[14]....
        /*01dc*/ 	.word	0x000031b0


	//   ....[15]....
        /*01e0*/ 	.word	0x000031c0


	//   ....[16]....
        /*01e4*/ 	.word	0x000031d0


	//   ....[17]....
        /*01e8*/ 	.word	0x00003290


	//   ....[18]....
        /*01ec*/ 	.word	0x000032b0


	//   ....[19]....
        /*01f0*/ 	.word	0x000032c0


	//   ....[20]....
        /*01f4*/ 	.word	0x000032d0


	//   ....[21]....
        /*01f8*/ 	.word	0x000034f0


	//   ....[22]....
        /*01fc*/ 	.word	0x00003530


	//   ....[23]....
        /*0200*/ 	.word	0x00003570


	//   ....[24]....
        /*0204*/ 	.word	0x000035b0


	//   ....[25]....
        /*0208*/ 	.word	0x00003810


	//   ....[26]....
        /*020c*/ 	.word	0x00003850


	//   ....[27]....
        /*0210*/ 	.word	0x000038b0


	//   ....[28]....
        /*0214*/ 	.word	0x000038f0


	//   ....[29]....
        /*0218*/ 	.word	0x00003940


	//   ....[30]....
        /*021c*/ 	.word	0x00003f10


	//   ....[31]....
        /*0220*/ 	.word	0x00003f20


	//   ....[32]....
        /*0224*/ 	.word	0x00003f30


	//   ....[33]....
        /*0228*/ 	.word	0x00003f40


	//   ....[34]....
        /*022c*/ 	.word	0x00004040


	//   ....[35]....
        /*0230*/ 	.word	0x00004080


	//   ....[36]....
        /*0234*/ 	.word	0x00004090


	//   ....[37]....
        /*0238*/ 	.word	0x000040a0


	//   ....[38]....
        /*023c*/ 	.word	0x00004290


	//   ....[39]....
        /*0240*/ 	.word	0x000042d0


	//   ....[40]....
        /*0244*/ 	.word	0x000042e0


	//   ....[41]....
        /*0248*/ 	.word	0x000042f0


	//   ....[42]....
        /*024c*/ 	.word	0x000044e0


	//   ....[43]....
        /*0250*/ 	.word	0x00004520


	//   ....[44]....
        /*0254*/ 	.word	0x00004560


	//   ....[45]....
        /*0258*/ 	.word	0x00004590


	//   ....[46]....
        /*025c*/ 	.word	0x00004750


	//   ....[47]....
        /*0260*/ 	.word	0x00004870


	//   ....[48]....
        /*0264*/ 	.word	0x000048b0


	//   ....[49]....
        /*0268*/ 	.word	0x000048c0


	//   ....[50]....
        /*026c*/ 	.word	0x00004b20


	//   ....[51]....
        /*0270*/ 	.word	0x00004b60


	//   ....[52]....
        /*0274*/ 	.word	0x00004ba0


	//   ....[53]....
        /*0278*/ 	.word	0x00004be0


	//   ....[54]....
        /*027c*/ 	.word	0x00004c20


	//   ....[55]....
        /*0280*/ 	.word	0x00004c60


	//   ....[56]....
        /*0284*/ 	.word	0x00004d80


	//   ....[57]....
        /*0288*/ 	.word	0x00004dd0


	//   ....[58]....
        /*028c*/ 	.word	0x00004ed0


	//   ....[59]....
        /*0290*/ 	.word	0x00004fd0


	//   ....[60]....
        /*0294*/ 	.word	0x00006440


	//   ....[61]....
        /*0298*/ 	.word	0x00006480


	//   ....[62]....
        /*029c*/ 	.word	0x000064c0


	//   ....[63]....
        /*02a0*/ 	.word	0x00006500


	//   ....[64]....
        /*02a4*/ 	.word	0x000065d0


	//   ....[65]....
        /*02a8*/ 	.word	0x000065f0


	//   ....[66]....
        /*02ac*/ 	.word	0x00006620


	//   ....[67]....
        /*02b0*/ 	.word	0x00006630


	//   ....[68]....
        /*02b4*/ 	.word	0x00006660


	//   ....[69]....
        /*02b8*/ 	.word	0x00006680


	//   ....[70]....
        /*02bc*/ 	.word	0x000066a0


	//   ....[71]....
        /*02c0*/ 	.word	0x000066d0


	//   ....[72]....
        /*02c4*/ 	.word	0x00006790


	//   ....[73]....
        /*02c8*/ 	.word	0x000067d0


	//   ....[74]....
        /*02cc*/ 	.word	0x00006810


	//   ....[75]....
        /*02d0*/ 	.word	0x00006850


	//   ....[76]....
        /*02d4*/ 	.word	0x00006960


	//   ....[77]....
        /*02d8*/ 	.word	0x00006980


	//   ....[78]....
        /*02dc*/ 	.word	0x000069c0


	//   ....[79]....
        /*02e0*/ 	.word	0x00006a00


	//   ....[80]....
        /*02e4*/ 	.word	0x00006e20


	//   ....[81]....
        /*02e8*/ 	.word	0x00007020


	//   ....[82]....
        /*02ec*/ 	.word	0x00007580


	//   ....[83]....
        /*02f0*/ 	.word	0x00007690


	//   ....[84]....
        /*02f4*/ 	.word	0x000076e0


	//   ....[85]....
        /*02f8*/ 	.word	0x00007730


	//   ....[86]....
        /*02fc*/ 	.word	0x00007760


	//   ....[87]....
        /*0300*/ 	.word	0x00007780


	//   ....[88]....
        /*0304*/ 	.word	0x00007860


	//   ....[89]....
        /*0308*/ 	.word	0x000078a0


	//   ....[90]....
        /*030c*/ 	.word	0x000078f0


	//   ....[91]....
        /*0310*/ 	.word	0x00007920


	//   ....[92]....
        /*0314*/ 	.word	0x00007940


	//----- nvinfo : EIATTR_EXIT_INSTR_OFFSETS
	.align		4
.L_3237:
        /*0318*/ 	.byte	0x04, 0x1c
        /*031a*/ 	.short	(.L_3239 - .L_3238)


	//   ....[0]....
.L_3238:
        /*031c*/ 	.word	0x00007a10


	//   ....[1]....
        /*0320*/ 	.word	0x00007d10


	//----- nvinfo : EIATTR_MAX_THREADS
	.align		4
.L_3239:
        /*0324*/ 	.byte	0x04, 0x05
        /*0326*/ 	.short	(.L_3241 - .L_3240)
.L_3240:
        /*0328*/ 	.word	0x00000020
        /*032c*/ 	.word	0x00000001
        /*0330*/ 	.word	0x00000001


	//----- nvinfo : EIATTR_CRS_STACK_SIZE
	.align		4
.L_3241:
        /*0334*/ 	.byte	0x04, 0x1e
        /*0336*/ 	.short	(.L_3243 - .L_3242)
.L_3242:
        /*0338*/ 	.word	0x00000000


	//----- nvinfo : EIATTR_CBANK_PARAM_SIZE
	.align		4
.L_3243:
        /*033c*/ 	.byte	0x03, 0x19
        /*033e*/ 	.short	0x01f0


	//----- nvinfo : EIATTR_PARAM_CBANK
	.align		4
        /*0340*/ 	.byte	0x04, 0x0a
        /*0342*/ 	.short	(.L_3245 - .L_3244)
	.align		4
.L_3244:
        /*0344*/ 	.word	index@(.nv.constant0._Z25selective_scan_bwd_kernelI32Selective_Scan_bwd_kernel_traitsILi32ELi8ELb1ELb0ELb1ELb1ELb0EN3c108BFloat16ENS1_7complexIfEEEEv12SSMParamsBwd)
        /*0348*/ 	.short	0x0210
        /*034a*/ 	.short	0x01f0


	//----- nvinfo : EIATTR_SW_WAR
	.align		4
.L_3245:
        /*034c*/ 	.byte	0x04, 0x36
        /*034e*/ 	.short	(.L_3247 - .L_3246)
.L_3246:
        /*0350*/ 	.word	0x00000008
.L_3247:


//--------------------- .nv.info._Z25selective_scan_bwd_kernelI32Selective_Scan_bwd_kernel_traitsILi32ELi8ELb1ELb0ELb1ELb1ELb1EN3c108BFloat16ENS1_7complexIfEEEEv12SSMParamsBwd --------------------------
	.section	.nv.info._Z25selective_scan_bwd_kernelI32Selective_Scan_bwd_kernel_traitsILi32ELi8ELb1ELb0ELb1ELb1ELb1EN3c108BFloat16ENS1_7complexIfEEEEv12SSMParamsBwd,"",@"SHT_CUDA_INFO"
	.sectionflags	@""
	.align	4


	//----- nvinfo : EIATTR_CUDA_API_VERSION
	.align		4
        /*0000*/ 	.byte	0x04, 0x37
        /*0002*/ 	.short	(.L_3249 - .L_3248)
.L_3248:
        /*0004*/ 	.word	0x00000082


	//----- nvinfo : EIATTR_KPARAM_INFO
	.align		4
.L_3249:
        /*0008*/ 	.byte	0x04, 0x17
        /*000a*/ 	.short	(.L_3251 - .L_3250)
.L_3250:
        /*000c*/ 	.word	0x00000000
        /*0010*/ 	.short	0x0000
        /*0012*/ 	.short	0x0000
        /*0014*/ 	.byte	0x00, 0xf0, 0xc1, 0x07


	//----- nvinfo : EIATTR_SPARSE_MMA_MASK
	.align		4
.L_3251:
        /*0018*/ 	.byte	0x03, 0x50
        /*001a*/ 	.short	0x0000


	//----- nvinfo : EIATTR_MAXREG_COUNT
	.align		4
        /*001c*/ 	.byte	0x03, 0x1b
        /*001e*/ 	.short	0x00ff


	//----- nvinfo : EIATTR_NUM_BARRIERS
	.align		4
        /*0020*/ 	.byte	0x02, 0x4c
        /*0022*/ 	.byte	0x01
	.zero		1


	//----- nvinfo : EIATTR_MERCURY_ISA_VERSION
	.align		4
        /*0024*/ 	.byte	0x03, 0x5f
        /*0026*/ 	.short	0x0101


	//----- nvinfo : EIATTR_COOP_GROUP_MASK_REGIDS
	.align		4
        /*0028*/ 	.byte	0x04, 0x29
        /*002a*/ 	.short	(.L_3253 - .L_3252)


	//   ....[0]....
.L_3252:
        /*002c*/ 	.word	0xffffffff


	//   ....[1]....
        /*0030*/ 	.word	0xffffffff


	//   ....[2]....
        /*0034*/ 	.word	0xffffffff


	//   ....[3]....
        /*0038*/ 	.word	0xffffffff


	//   ....[4]....
        /*003c*/ 	.word	0xffffffff


	//   ....[5]....
        /*0040*/ 	.word	0xffffffff


	//   ....[6]....
        /*0044*/ 	.word	0xffffffff


	//   ....[7]....
        /*0048*/ 	.word	0xffffffff


	//   ....[8]....
        /*004c*/ 	.word	0xffffffff


	//   ....[9]....
        /*0050*/ 	.word	0xffffffff


	//   ....[10]....
        /*0054*/ 	.word	0xffffffff


	//   ....[11]....
        /*0058*/ 	.word	0xffffffff


	//   ....[12]....
        /*005c*/ 	.word	0xffffffff


	//   ....[13]....
        /*0060*/ 	.word	0xffffffff


	//   ....[14]....
        /*0064*/ 	.word	0xffffffff


	//   ....[15]....
        /*0068*/ 	.word	0xffffffff


	//   ....[16]....
        /*006c*/ 	.word	0xffffffff


	//   ....[17]....
        /*0070*/ 	.word	0xffffffff


	//   ....[18]....
        /*0074*/ 	.word	0xffffffff


	//   ....[19]....
        /*0078*/ 	.word	0xffffffff


	//   ....[20]....
        /*007c*/ 	.word	0xffffffff


	//   ....[21]....
        /*0080*/ 	.word	0xffffffff


	//   ....[22]....
        /*0084*/ 	.word	0xffffffff


	//   ....[23]....
        /*0088*/ 	.word	0xffffffff


	//   ....[24]....
        /*008c*/ 	.word	0xffffffff


	//   ....[25]....
        /*0090*/ 	.word	0xffffffff


	//   ....[26]....
        /*0094*/ 	.word	0xffffffff


	//   ....[27]....
        /*0098*/ 	.word	0xffffffff


	//   ....[28]....
        /*009c*/ 	.word	0xffffffff


	//   ....[29]....
        /*00a0*/ 	.word	0xffffffff


	//   ....[30]....
        /*00a4*/ 	.word	0xffffffff


	//   ....[31]....
        /*00a8*/ 	.word	0xffffffff


	//   ....[32]....
        /*00ac*/ 	.word	0xffffffff


	//   ....[33]....
        /*00b0*/ 	.word	0xffffffff


	//   ....[34]....
        /*00b4*/ 	.word	0xffffffff


	//   ....[35]....
        /*00b8*/ 	.word	0xffffffff


	//   ....[36]....
        /*00bc*/ 	.word	0xffffffff


	//   ....[37]....
        /*00c0*/ 	.word	0xffffffff


	//   ....[38]....
        /*00c4*/ 	.word	0xffffffff


	//   ....[39]....
        /*00c8*/ 	.word	0xffffffff


	//   ....[40]....
        /*00cc*/ 	.word	0xffffffff


	//   ....[41]....
        /*00d0*/ 	.word	0xffffffff


	//   ....[42]....
        /*00d4*/ 	.word	0xffffffff


	//   ....[43]....
        /*00d8*/ 	.word	0xffffffff


	//   ....[44]....
        /*00dc*/ 	.word	0xffffffff


	//   ....[45]....
        /*00e0*/ 	.word	0xffffffff


	//   ....[46]....
        /*00e4*/ 	.word	0xffffffff


	//   ....[47]....
        /*00e8*/ 	.word	0xffffffff


	//   ....[48]....
        /*00ec*/ 	.word	0xffffffff


	//   ....[49]....
        /*00f0*/ 	.word	0xffffffff


	//   ....[50]....
        /*00f4*/ 	.word	0xffffffff


	//   ....[51]....
        /*00f8*/ 	.word	0xffffffff


	//   ....[52]....
        /*00fc*/ 	.word	0xffffffff


	//   ....[53]....
        /*0100*/ 	.word	0xffffffff


	//   ....[54]....
        /*0104*/ 	.word	0xffffffff


	//   ....[55]....
        /*0108*/ 	.word	0xffffffff


	//   ....[56]....
        /*010c*/ 	.word	0xffffffff


	//   ....[57]....
        /*0110*/ 	.word	0xffffffff


	//   ....[58]....
        /*0114*/ 	.word	0xffffffff


	//   ....[59]....
        /*0118*/ 	.word	0xffffffff


	//   ....[60]....
        /*011c*/ 	.word	0xffffffff


	//   ....[61]....
        /*0120*/ 	.word	0xffffffff


	//   ....[62]....
        /*0124*/ 	.word	0xffffffff


	//   ....[63]....
        /*0128*/ 	.word	0xffffffff


	//   ....[64]....
        /*012c*/ 	.word	0xffffffff


	//   ....[65]....
        /*0130*/ 	.word	0xffffffff


	//   ....[66]....
        /*0134*/ 	.word	0xffffffff


	//   ....[67]....
        /*0138*/ 	.word	0xffffffff


	//   ....[68]....
        /*013c*/ 	.word	0xffffffff


	//   ....[69]....
        /*0140*/ 	.word	0xffffffff


	//   ....[70]....
        /*0144*/ 	.word	0xffffffff


	//   ....[71]....
        /*0148*/ 	.word	0xffffffff


	//   ....[72]....
        /*014c*/ 	.word	0xffffffff


	//   ....[73]....
        /*0150*/ 	.word	0xffffffff


	//   ....[74]....
        /*0154*/ 	.word	0xffffffff


	//   ....[75]....
        /*0158*/ 	.word	0xffffffff


	//   ....[76]....
        /*015c*/ 	.word	0xffffffff


	//   ....[77]....
        /*0160*/ 	.word	0xffffffff


	//   ....[78]....
        /*0164*/ 	.word	0xffffffff


	//   ....[79]....
        /*0168*/ 	.word	0xffffffff


	//   ....[80]....
        /*016c*/ 	.word	0xffffffff


	//   ....[81]....
        /*0170*/ 	.word	0xffffffff


	//   ....[82]....
        /*0174*/ 	.word	0xffffffff


	//   ....[83]....
        /*0178*/ 	.word	0xffffffff


	//   ....[84]....
        /*017c*/ 	.word	0xffffffff


	//   ....[85]....
        /*0180*/ 	.word	0xffffffff


	//   ....[86]....
        /*0184*/ 	.word	0xffffffff


	//   ....[87]....
        /*0188*/ 	.word	0xffffffff


	//   ....[88]....
        /*018c*/ 	.word	0xffffffff


	//   ....[89]....
        /*0190*/ 	.word	0xffffffff


	//   ....[90]....
        /*0194*/ 	.word	0xffffffff


	//   ....[91]....
        /*0198*/ 	.word	0xffffffff


	//   ....[92]....
        /*019c*/ 	.word	0xffffffff


	//   ....[93]....
        /*01a0*/ 	.word	0xffffffff


	//   ....[94]....
        /*01a4*/ 	.word	0xffffffff


	//   ....[95]....
        /*01a8*/ 	.word	0xffffffff


	//   ....[96]....
        /*01ac*/ 	.word	0xffffffff


	//----- nvinfo : EIATTR_COOP_GROUP_INSTR_OFFSETS
	.align		4
.L_3253:
        /*01b0*/ 	.byte	0x04, 0x28
        /*01b2*/ 	.short	(.L_3255 - .L_3254)


	//   ....[0]....
.L_3254:
        /*01b4*/ 	.word	0x00000990


	//   ....[1]....
        /*01b8*/ 	.word	0x00000a00


	//   ....[2]....
        /*01bc*/ 	.word	0x00000c50


	//   ....[3]....
        /*01c0*/ 	.word	0x00001f60


	//   ....[4]....
        /*01c4*/ 	.word	0x00002390


	//   ....[5]....
        /*01c8*/ 	.word	0x000028f0


	//   ....[6]....
        /*01cc*/ 	.word	0x00002b50


	//   ....[7]....
        /*01d0*/ 	.word	0x00003240


	//   ....[8]....
        /*01d4*/ 	.word	0x00003c30


	//   ....[9]....
        /*01d8*/ 	.word	0x00003c70


	//   ....[10]....
        /*01dc*/ 	.word	0x00003ca0


	//   ....[11]....
        /*01e0*/ 	.word	0x00003cd0


	//   ....[12]....
        /*01e4*/ 	.word	0x00003d00


	//   ....[13]....
        /*01e8*/ 	.word	0x00003d30


	//   ....[14]....
        /*01ec*/ 	.word	0x00003dd0


	//   ....[15]....
        /*01f0*/ 	.word	0x00003e00


	//   ....[16]....
        /*01f4*/ 	.word	0x00003e20


	//   ....[17]....
        /*01f8*/ 	.word	0x00003e30


	//   ....[18]....
        /*01fc*/ 	.word	0x00003ed0


	//   ....[19]....
        /*0200*/ 	.word	0x00003f00


	//   ....[20]....
        /*0204*/ 	.word	0x00003f20


	//   ....[21]....
        /*0208*/ 	.word	0x00003f30


	//   ....[22]....
        /*020c*/ 	.word	0x00003fd0


	//   ....[23]....
        /*0210*/ 	.word	0x00004000


	//   ....[24]....
        /*0214*/ 	.word	0x00004020


	//   ....[25]....
        /*0218*/ 	.word	0x00004030


	//   ....[26]....
        /*021c*/ 	.word	0x00004150


	//   ....[27]....
        /*0220*/ 	.word	0x000041c0


	//   ....[28]....
        /*0224*/ 	.word	0x000042d0


	//   ....[29]....
        /*0228*/ 	.word	0x00004310


	//   ....[30]....
        /*022c*/ 	.word	0x00004520


	//   ....[31]....
        /*0230*/ 	.word	0x00004560


	//   ....[32]....
        /*0234*/ 	.word	0x000045a0


	//   ....[33]....
        /*0238*/ 	.word	0x000045e0


	//   ....[34]....
        /*023c*/ 	.word	0x00004bd0


	//   ....[35]....
        /*0240*/ 	.word	0x00004c10


	//   ....[36]....
        /*0244*/ 	.word	0x00004c20


	//   ....[37]....
        /*0248*/ 	.word	0x00004c30


	//   ....[38]....
        /*024c*/ 	.word	0x00004d30


	//   ....[39]....
        /*0250*/ 	.word	0x00004d70


	//   ....[40]....
        /*0254*/ 	.word	0x00004d80


	//   ....[41]....
        /*0258*/ 	.word	0x00004d90


	//   ....[42]....
        /*025c*/ 	.word	0x00004f90


	//   ....[43]....
        /*0260*/ 	.word	0x00004fc0


	//   ....[44]....
        /*0264*/ 	.word	0x00004fd0


	//   ....[45]....
        /*0268*/ 	.word	0x00004fe0


	//   ....[46]....
        /*026c*/ 	.word	0x000051c0


	//   ....[47]....
        /*0270*/ 	.word	0x00005200


	//   ....[48]....
        /*0274*/ 	.word	0x00005240


	//   ....[49]....
        /*0278*/ 	.word	0x00005280


	//   ....[50]....
        /*027c*/ 	.word	0x00005430


	//   ....[51]....
        /*0280*/ 	.word	0x000054c0


	//   ....[52]....
        /*0284*/ 	.word	0x00005530


	//   ....[53]....
        /*0288*/ 	.word	0x00005570


	//   ....[54]....
        /*028c*/ 	.word	0x000057b0


	//   ....[55]....
        /*0290*/ 	.word	0x00005800


	//   ....[56]....
        /*0294*/ 	.word	0x00005840


	//   ....[57]....
        /*0298*/ 	.word	0x00005880


	//   ....[58]....
        /*029c*/ 	.word	0x000058c0


	//   ....[59]....
        /*02a0*/ 	.word	0x00005900


	//   ....[60]....
        /*02a4*/ 	.word	0x00005b00


	//   ....[61]....
        /*02a8*/ 	.word	0x00005b70


	//   ....[62]....
        /*02ac*/ 	.word	0x00005bf0


	//   ....[63]....
        /*02b0*/ 	.word	0x00005c30


	//   ....[64]....
        /*02b4*/ 	.word	0x00007140


	//   ....[65]....
        /*02b8*/ 	.word	0x00007180


	//   ....[66]....
        /*02bc*/ 	.word	0x000071c0


	//   ....[67]....
        /*02c0*/ 	.word	0x00007200


	//   ....[68]....
        /*02c4*/ 	.word	0x000072a0


	//   ....[69]....
        /*02c8*/ 	.word	0x000072c0


	//   ....[70]....
        /*02cc*/ 	.word	0x000072e0


	//   ....[71]....
        /*02d0*/ 	.word	0x00007300


	//   ....[72]....
        /*02d4*/ 	.word	0x00007340


	//   ....[73]....
        /*02d8*/ 	.word	0x00007360


	//   ....[74]....
        /*02dc*/ 	.word	0x00007390


	//   ....[75]....
        /*02e0*/ 	.word	0x000073c0


	//   ....[76]....
        /*02e4*/ 	.word	0x000074c0


	//   ....[77]....
        /*02e8*/ 	.word	0x00007500


	//   ....[78]....
        /*02ec*/ 	.word	0x00007540


	//   ....[79]....
        /*02f0*/ 	.word	0x00007580


	//   ....[80]....
        /*02f4*/ 	.word	0x00007680


	//   ....[81]....
        /*02f8*/ 	.word	0x000076c0


	//   ....[82]....
        /*02fc*/ 	.word	0x00007700


	//   ....[83]....
        /*0300*/ 	.word	0x00007740


	//   ....[84]....
        /*0304*/ 	.word	0x00007b20


	//   ....[85]....
        /*0308*/ 	.word	0x00007cd0


	//   ....[86]....
        /*030c*/ 	.word	0x00008300


	//   ....[87]....
        /*0310*/ 	.word	0x00008380


	//   ....[88]....
        /*0314*/ 	.word	0x000083d0


	//   ....[89]....
        /*0318*/ 	.word	0x00008420


	//   ....[90]....
        /*031c*/ 	.word	0x00008450


	//   ....[91]....
        /*0320*/ 	.word	0x00008470


	//   ....[92]....
        /*0324*/ 	.word	0x00008550


	//   ....[93]....
        /*0328*/ 	.word	0x00008590


	//   ....[94]....
        /*032c*/ 	.word	0x000085e0


	//   ....[95]....
        /*0330*/ 	.word	0x00008610


	//   ....[96]....
        /*0334*/ 	.word	0x00008630


	//----- nvinfo : EIATTR_EXIT_INSTR_OFFSETS
	.align		4
.L_3255:
        /*0338*/ 	.byte	0x04, 0x1c
        /*033a*/ 	.short	(.L_3257 - .L_3256)


	//   ....[0]....
.L_3256:
        /*033c*/ 	.word	0x00008700


	//   ....[1]....
        /*0340*/ 	.word	0x00008a00


	//----- nvinfo : EIATTR_MAX_THREADS
	.align		4
.L_3257:
        /*0344*/ 	.byte	0x04, 0x05
        /*0346*/ 	.short	(.L_3259 - .L_3258)
.L_3258:
        /*0348*/ 	.word	0x00000020
        /*034c*/ 	.word	0x00000001
        /*0350*/ 	.word	0x00000001


	//----- nvinfo : EIATTR_CRS_STACK_SIZE
	.align		4
.L_3259:
        /*0354*/ 	.byte	0x04, 0x1e
        /*0356*/ 	.short	(.L_3261 - .L_3260)
.L_3260:
        /*0358*/ 	.word	0x00000000


	//----- nvinfo : EIATTR_CBANK_PARAM_SIZE
	.align		4
.L_3261:
        /*035c*/ 	.byte	0x03, 0x19
        /*035e*/ 	.short	0x01f0


	//----- nvinfo : EIATTR_PARAM_CBANK
	.align		4
        /*0360*/ 	.byte	0x04, 0x0a
        /*0362*/ 	.short	(.L_3263 - .L_3262)
	.align		4
.L_3262:
        /*0364*/ 	.word	index@(.nv.constant0._Z25selective_scan_bwd_kernelI32Selective_Scan_bwd_kernel_traitsILi32ELi8ELb1ELb0ELb1ELb1ELb1EN3c108BFloat16ENS1_7complexIfEEEEv12SSMParamsBwd)
        /*0368*/ 	.short	0x0210
        /*036a*/ 	.short	0x01f0


	//----- nvinfo : EIATTR_SW_WAR
	.align		4
.L_3263:
        /*036c*/ 	.byte	0x04, 0x36
        /*036e*/ 	.short	(.L_3265 - .L_3264)
.L_3264:
        /*0370*/ 	.word	0x00000008
.L_3265:


//--------------------- .nv.info._Z25selective_scan_bwd_kernelI32Selective_Scan_bwd_kernel_traitsILi32ELi8ELb1ELb1ELb0ELb0ELb0EN3c108BFloat16ENS1_7complexIfEEEEv12SSMParamsBwd --------------------------
	.section	.nv.info._Z25selective_scan_bwd_kernelI32Selective_Scan_bwd_kernel_traitsILi32ELi8ELb1ELb1ELb0ELb0ELb0EN3c108BFloat16ENS1_7complexIfEEEEv12SSMParamsBwd,"",@"SHT_CUDA_INFO"
	.sectionflags	@""
	.align	4


	//----- nvinfo : EIATTR_CUDA_API_VERSION
	.align		4
        /*0000*/ 	.byte	0x04, 0x37
        /*0002*/ 	.short	(.L_3267 - .L_3266)
.L_3266:
        /*0004*/ 	.word	0x00000082


	//----- nvinfo : EIATTR_KPARAM_INFO
	.align		4
.L_3267:
        /*0008*/ 	.byte	0x04, 0x17
        /*000a*/ 	.short	(.L_3269 - .L_3268)
.L_3268:
        /*000c*/ 	.word	0x00000000
        /*0010*/ 	.short	0x0000
        /*0012*/ 	.short	0x0000
        /*0014*/ 	.byte	0x00, 0xf0, 0xc1, 0x07


	//----- nvinfo : EIATTR_SPARSE_MMA_MASK
	.align		4
.L_3269:
        /*0018*/ 	.byte	0x03, 0x50
        /*001a*/ 	.short	0x0000


	//----- nvinfo : EIATTR_MAXREG_COUNT
	.align		4
        /*001c*/ 	.byte	0x03, 0x1b
        /*001e*/ 	.short	0x00ff


	//----- nvinfo : EIATTR_NUM_BARRIERS
	.align		4
        /*0020*/ 	.byte	0x02, 0x4c
        /*0022*/ 	.byte	0x01
	.zero		1


	//----- nvinfo : EIATTR_MERCURY_ISA_VERSION
	.align		4
        /*0024*/ 	.byte	0x03, 0x5f
        /*0026*/ 	.short	0x0101


	//----- nvinfo : EIATTR_COOP_GROUP_MASK_REGIDS
	.align		4
        /*0028*/ 	.byte	0x04, 0x29
        /*002a*/ 	.short	(.L_3271 - .L_3270)


	//   ....[0]....
.L_3270:
        /*002c*/ 	.word	0xffffffff


	//   ....[1]....
        /*0030*/ 	.word	0xffffffff


	//   ....[2]....
        /*0034*/ 	.word	0xffffffff


	//   ....[3]....
        /*0038*/ 	.word	0xffffffff


	//   ....[4]....
        /*003c*/ 	.word	0xffffffff


	//   ....[5]....
        /*0040*/ 	.word	0xffffffff


	//   ....[6]....
        /*0044*/ 	.word	0xffffffff


	//   ....[7]....
        /*0048*/ 	.word	0xffffffff


	//   ....[8]....
        /*004c*/ 	.word	0xffffffff


	//   ....[9]....
        /*0050*/ 	.word	0xffffffff


	//   ....[10]....
        /*0054*/ 	.word	0xffffffff


	//   ....[11]....
        /*0058*/ 	.word	0xffffffff


	//   ....[12]....
        /*005c*/ 	.word	0xffffffff


	//   ....[13]....
        /*0060*/ 	.word	0xffffffff


	//   ....[14]....
        /*0064*/ 	.word	0xffffffff


	//   ....[15]....
        /*0068*/ 	.word	0xffffffff


	//   ....[16]....
        /*006c*/ 	.word	0xffffffff


	//   ....[17]....
        /*0070*/ 	.word	0xffffffff


	//   ....[18]....
        /*0074*/ 	.word	0xffffffff


	//   ....[19]....
        /*0078*/ 	.word	0xffffffff


	//   ....[20]....
        /*007c*/ 	.word	0xffffffff


	//   ....[21]....
        /*0080*/ 	.word	0xffffffff


	//   ....[22]....
        /*0084*/ 	.word	0xffffffff


	//   ....[23]....
        /*0088*/ 	.word	0xffffffff


	//   ....[24]....
        /*008c*/ 	.word	0xffffffff


	//   ....[25]....
        /*0090*/ 	.word	0xffffffff


	//   ....[26]....
        /*0094*/ 	.word	0xffffffff


	//   ....[27]....
        /*0098*/ 	.word	0xffffffff


	//   ....[28]....
        /*009c*/ 	.word	0xffffffff


	//   ....[29]....
        /*00a0*/ 	.word	0xffffffff


	//   ....[30]....
        /*00a4*/ 	.word	0xffffffff


	//   ....[31]....
        /*00a8*/ 	.word	0xffffffff


	//   ....[32]....
        /*00ac*/ 	.word	0xffffffff


	//   ....[33]....
        /*00b0*/ 	.word	0xffffffff


	//   ....[34]....
        /*00b4*/ 	.word	0xffffffff


	//   ....[35]....
        /*00b8*/ 	.word	0xffffffff


	//   ....[36]....
        /*00bc*/ 	.word	0xffffffff


	//   ....[37]....
        /*00c0*/ 	.word	0xffffffff


	//   ....[38]....
        /*00c4*/ 	.word	0xffffffff


	//   ....[39]....
        /*00c8*/ 	.word	0xffffffff


	//   ....[40]....
        /*00cc*/ 	.word	0xffffffff


	//   ....[41]....
        /*00d0*/ 	.word	0xffffffff


	//   ....[42]....
        /*00d4*/ 	.word	0xffffffff


	//   ....[43]....
        /*00d8*/ 	.word	0xffffffff


	//   ....[44]....
        /*00dc*/ 	.word	0xffffffff


	//   ....[45]....
        /*00e0*/ 	.word	0xffffffff


	//   ....[46]....
        /*00e4*/ 	.word	0xffffffff


	//   ....[47]....
        /*00e8*/ 	.word	0xffffffff


	//   ....[48]....
        /*00ec*/ 	.word	0xffffffff


	//   ....[49]....
        /*00f0*/ 	.word	0xffffffff


	//   ....[50]....
        /*00f4*/ 	.word	0xffffffff


	//   ....[51]....
        /*00f8*/ 	.word	0xffffffff


	//   ....[52]....
        /*00fc*/ 	.word	0xffffffff


	//   ....[53]....
        /*0100*/ 	.word	0xffffffff


	//   ....[54]....
        /*0104*/ 	.word	0xffffffff


	//   ....[55]....
        /*0108*/ 	.word	0xffffffff


	//   ....[56]....
        /*010c*/ 	.word	0xffffffff


	//   ....[57]....
        /*0110*/ 	.word	0xffffffff


	//   ....[58]....
        /*0114*/ 	.word	0xffffffff


	//   ....[59]....
        /*0118*/ 	.word	0xffffffff


	//   ....[60]....
        /*011c*/ 	.word	0xffffffff


	//   ....[61]....
        /*0120*/ 	.word	0xffffffff


	//   ....[62]....
        /*0124*/ 	.word	0xffffffff


	//   ....[63]....
        /*0128*/ 	.word	0xffffffff


	//   ....[64]....
        /*012c*/ 	.word	0xffffffff


	//   ....[65]....
        /*0130*/ 	.word	0xffffffff


	//   ....[66]....
        /*0134*/ 	.word	0xffffffff


	//   ....[67]....
        /*0138*/ 	.word	0xffffffff


	//   ....[68]....
        /*013c*/ 	.word	0xffffffff


	//   ....[69]....
        /*0140*/ 	.word	0xffffffff


	//   ....[70]....
        /*0144*/ 	.word	0xffffffff


	//   ....[71]....
        /*0148*/ 	.word	0xffffffff


	//   ....[72]....
        /*014c*/ 	.word	0xffffffff


	//   ....[73]....
        /*0150*/ 	.word	0xffffffff


	//   ....[74]....
        /*0154*/ 	.word	0xffffffff


	//   ....[75]....
        /*0158*/ 	.word	0xffffffff


	//   ....[76]....
        /*015c*/ 	.word	0xffffffff


	//   ....[77]....
        /*0160*/ 	.word	0xffffffff


	//   ....[78]....
        /*0164*/ 	.word	0xffffffff


	//   ....[79]....
        /*0168*/ 	.word	0xffffffff


	//   ....[80]....
        /*016c*/ 	.word	0xffffffff


	//   ....[81]....
        /*0170*/ 	.word	0xffffffff


	//   ....[82]....
        /*0174*/ 	.word	0xffffffff


	//   ....[83]....
        /*0178*/ 	.word	0xffffffff


	//   ....[84]....
        /*017c*/ 	.word	0xffffffff


	//   ....[85]....
        /*0180*/ 	.word	0xffffffff


	//   ....[86]....
        /*0184*/ 	.word	0xffffffff


	//   ....[87]....
        /*0188*/ 	.word	0xffffffff


	//   ....[88]....
        /*018c*/ 	.word	0xffffffff


	//   ....[89]....
        /*0190*/ 	.word	0xffffffff


	//   ....[90]....
        /*0194*/ 	.word	0xffffffff


	//   ....[91]....
        /*0198*/ 	.word	0xffffffff


	//----- nvinfo : EIATTR_COOP_GROUP_INSTR_OFFSETS
	.align		4
.L_3271:
        /*019c*/ 	.byte	0x04, 0x28
        /*019e*/ 	.short	(.L_3273 - .L_3272)


	//   ....[0]....
.L_3272:
        /*01a0*/ 	.word	0x000009c0


	//   ....[1]....
        /*01a4*/ 	.word	0x00000a40


	//   ....[2]....
        /*01a8*/ 	.word	0x00000b60


	//   ....[3]....
        /*01ac*/ 	.word	0x00001490


	//   ....[4]....
        /*01b0*/ 	.word	0x000020e0


	//   ....[5]....
        /*01b4*/ 	.word	0x00002120


	//   ....[6]....
        /*01b8*/ 	.word	0x00002160


	//   ....[7]....
        /*01bc*/ 	.word	0x00002170


	//   ....[8]....
        /*01c0*/ 	.word	0x00002210


	//   ....[9]....
        /*01c4*/ 	.word	0x00002230


	//   ....[10]....
        /*01c8*/ 	.word	0x00002260


	//   ....[11]....
        /*01cc*/ 	.word	0x00002270


	//   ....[12]....
        /*01d0*/ 	.word	0x00002310


	//   ....[13]....
        /*01d4*/ 	.word	0x00002330


	//   ....[14]....
        /*01d8*/ 	.word	0x00002360


	//   ....[15]....
        /*01dc*/ 	.word	0x00002370


	//   ....[16]....
        /*01e0*/ 	.word	0x00002410


	//   ....[17]....
        /*01e4*/ 	.word	0x00002440


	//   ....[18]....
        /*01e8*/ 	.word	0x00002460


	//   ....[19]....
        /*01ec*/ 	.word	0x00002470


	//   ....[20]....
        /*01f0*/ 	.word	0x000024b0


	//   ....[21]....
        /*01f4*/ 	.word	0x00002530


	//   ....[22]....
        /*01f8*/ 	.word	0x00002570


	//   ....[23]....
        /*01fc*/ 	.word	0x000025b0


	//   ....[24]....
        /*0200*/ 	.word	0x000025f0


	//   ....[25]....
        /*0204*/ 	.word	0x000026b0


	//   ....[26]....
        /*0208*/ 	.word	0x00002730


	//   ....[27]....
        /*020c*/ 	.word	0x00002780


	//   ....[28]....
        /*0210*/ 	.word	0x000027b0


	//   ....[29]....
        /*0214*/ 	.word	0x000027e0


	//   ....[30]....
        /*0218*/ 	.word	0x00002dc0


	//   ....[31]....
        /*021c*/ 	.word	0x00002dd0


	//   ....[32]....
        /*0220*/ 	.word	0x00002de0


	//   ....[33]....
        /*0224*/ 	.word	0x00002df0


	//   ....[34]....
        /*0228*/ 	.word	0x00002ef0


	//   ....[35]....
        /*022c*/ 	.word	0x00002f30


	//   ....[36]....
        /*0230*/ 	.word	0x00002f40


	//   ....[37]....
        /*0234*/ 	.word	0x00002f50


	//   ....[38]....
        /*0238*/ 	.word	0x00003130


	//   ....[39]....
        /*023c*/ 	.word	0x00003170


	//   ....[40]....
        /*0240*/ 	.word	0x00003180


	//   ....[41]....
        /*0244*/ 	.word	0x00003190


	//   ....[42]....
        /*0248*/ 	.word	0x00003310


	//   ....[43]....
        /*024c*/ 	.word	0x00003340


	//   ....[44]....
        /*0250*/ 	.word	0x00003350


	//   ....[45]....
        /*0254*/ 	.word	0x00003360


	//   ....[46]....
        /*0258*/ 	.word	0x000034a0


	//   ....[47]....
        /*025c*/ 	.word	0x000034e0


	//   ....[48]....
        /*0260*/ 	.word	0x00003520


	//   ....[49]....
        /*0264*/ 	.word	0x00003530


	//   ....[50]....
        /*0268*/ 	.word	0x00003680


	//   ....[51]....
        /*026c*/ 	.word	0x000036c0


	//   ....[52]....
        /*0270*/ 	.word	0x00003700


	//   ....[53]....
        /*0274*/ 	.word	0x00003740


	//   ....[54]....
        /*0278*/ 	.word	0x00003780


	//   ....[55]....
        /*027c*/ 	.word	0x000037c0


	//   ....[56]....
        /*0280*/ 	.word	0x00003800


	//   ....[57]....
        /*0284*/ 	.word	0x00003840


	//   ....[58]....
        /*0288*/ 	.word	0x00003880


	//   ....[59]....
        /*028c*/ 	.word	0x000038e0


	//   ....[60]....
        /*0290*/ 	.word	0x00004f20


	//   ....[61]....
        /*0294*/ 	.word	0x00004f60


	//   ....[62]....
        /*0298*/ 	.word	0x00004fa0


	//   ....[63]....
        /*029c*/ 	.word	0x00004fe0


	//   ....[64]....
        /*02a0*/ 	.word	0x00005030


	//   ....[65]....
        /*02a4*/ 	.word	0x00005050


	//   ....[66]....
        /*02a8*/ 	.word	0x00005080


	//   ....[67]....
        /*02ac*/ 	.word	0x000050b0


	//   ....[68]....
        /*02b0*/ 	.word	0x000051b0


	//   ....[69]....
        /*02b4*/ 	.word	0x000051f0


	//   ....[70]....
        /*02b8*/ 	.word	0x00005230


	//   ....[71]....
        /*02bc*/ 	.word	0x00005270


	//   ....[72]....
        /*02c0*/ 	.word	0x00005380


	//   ....[73]....
        /*02c4*/ 	.word	0x000053d0


	//   ....[74]....
        /*02c8*/ 	.word	0x00005410


	//   ....[75]....
        /*02cc*/ 	.word	0x00005450


	//   ....[76]....
        /*02d0*/ 	.word	0x00005550


	//   ....[77]....
        /*02d4*/ 	.word	0x00005590


	//   ....[78]....
        /*02d8*/ 	.word	0x000055d0


	//   ....[79]....
        /*02dc*/ 	.word	0x00005610


	//   ....[80]....
        /*02e0*/ 	.word	0x00005a60


	//   ....[81]....
        /*02e4*/ 	.word	0x00005d00


	//   ....[82]....
        /*02e8*/ 	.word	0x00005dc0


	//   ....[83]....
        /*02ec*/ 	.word	0x00005e10


	//   ....[84]....
        /*02f0*/ 	.word	0x00005e60


	//   ....[85]....
        /*02f4*/ 	.word	0x00005e90


	//   ....[86]....
        /*02f8*/ 	.word	0x00005eb0


	//   ....[87]....
        /*02fc*/ 	.word	0x00005f90


	//   ....[88]....
        /*0300*/ 	.word	0x00005fd0


	//   ....[89]....
        /*0304*/ 	.word	0x00006020


	//   ....[90]....
        /*0308*/ 	.word	0x00006050


	//   ....[91]....
        /*030c*/ 	.word	0x00006070


	//----- nvinfo : EIATTR_EXIT_INSTR_OFFSETS
	.align		4
.L_3273:
        /*0310*/ 	.byte	0x04, 0x1c
        /*0312*/ 	.short	(.L_3275 - .L_3274)


	//   ....[0]....
.L_3274:
        /*0314*/ 	.word	0x00006140


	//   ....[1]....
        /*0318*/ 	.word	0x00006440


	//----- nvinfo : EIATTR_MAX_THREADS
	.align		4
.L_3275:
        /*031c*/ 	.byte	0x04, 0x05
        /*031e*/ 	.short	(.L_3277 - .L_3276)
.L_3276:
        /*0320*/ 	.word	0x00000020
        /*0324*/ 	.word	0x00000001
        /*0328*/ 	.word	0x00000001


	//----- nvinfo : EIATTR_CRS_STACK_SIZE
	.align		4
.L_3277:
        /*032c*/ 	.byte	0x04, 0x1e
        /*032e*/ 	.short	(.L_3279 - .L_3278)
.L_3278:
        /*0330*/ 	.word	0x00000000


	//----- nvinfo : EIATTR_CBANK_PARAM_SIZE
	.align		4
.L_3279:
        /*0334*/ 	.byte	0x03, 0x19
        /*0336*/ 	.short	0x01f0


	//----- nvinfo : EIATTR_PARAM_CBANK
	.align		4
        /*0338*/ 	.byte	0x04, 0x0a
        /*033a*/ 	.short	(.L_3281 - .L_3280)
	.align		4
.L_3280:
        /*033c*/ 	.word	index@(.nv.constant0._Z25selective_scan_bwd_kernelI32Selective_Scan_bwd_kernel_traitsILi32ELi8ELb1ELb1ELb0ELb0ELb0EN3c108BFloat16ENS1_7complexIfEEEEv12SSMParamsBwd)
        /*0340*/ 	.short	0x0210
        /*0342*/ 	.short	0x01f0


	//----- nvinfo : EIATTR_SW_WAR
	.align		4
.L_3281:
        /*0344*/ 	.byte	0x04, 0x36
        /*0346*/ 	.short	(.L_3283 - .L_3282)
.L_3282:
        /*0348*/ 	.word	0x00000008
.L_3283:


//--------------------- .nv.info._Z25selective_scan_bwd_kernelI32Selective_Scan_bwd_kernel_traitsILi32ELi8ELb1ELb1ELb0ELb0ELb1EN3c108BFloat16ENS1_7complexIfEEEEv12SSMParamsBwd --------------------------
	.section	.nv.info._Z25selective_scan_bwd_kernelI32Selective_Scan_bwd_kernel_traitsILi32ELi8ELb1ELb1ELb0ELb0ELb1EN3c108BFloat16ENS1_7complexIfEEEEv12SSMParamsBwd,"",@"SHT_CUDA_INFO"
	.sectionflags	@""
	.align	4


	//----- nvinfo : EIATTR_CUDA_API_VERSION
	.align		4
        /*0000*/ 	.byte	0x04, 0x37
        /*0002*/ 	.short	(.L_3285 - .L_3284)
.L_3284:
        /*0004*/ 	.word	0x00000082


	//----- nvinfo : EIATTR_KPARAM_INFO
	.align		4
.L_3285:
        /*0008*/ 	.byte	0x04, 0x17
        /*000a*/ 	.short	(.L_3287 - .L_3286)
.L_3286:
        /*000c*/ 	.word	0x00000000
        /*0010*/ 	.short	0x0000
        /*0012*/ 	.short	0x0000
        /*0014*/ 	.byte	0x00, 0xf0, 0xc1, 0x07


	//----- nvinfo : EIATTR_SPARSE_MMA_MASK
	.align		4
.L_3287:
        /*0018*/ 	.byte	0x03, 0x50
        /*001a*/ 	.short	0x0000


	//----- nvinfo : EIATTR_MAXREG_COUNT
	.align		4
        /*001c*/ 	.byte	0x03, 0x1b
        /*001e*/ 	.short	0x00ff


	//----- nvinfo : EIATTR_NUM_BARRIERS
	.align		4
        /*0020*/ 	.byte	0x02, 0x4c
        /*0022*/ 	.byte	0x01
	.zero		1


	//----- nvinfo : EIATTR_MERCURY_ISA_VERSION
	.align		4
        /*0024*/ 	.byte	0x03, 0x5f
        /*0026*/ 	.short	0x0101


	//----- nvinfo : EIATTR_COOP_GROUP_MASK_REGIDS
	.align		4
        /*0028*/ 	.byte	0x04, 0x29
        /*002a*/ 	.short	(.L_3289 - .L_3288)


	//   ....[0]....
.L_3288:
        /*002c*/ 	.word	0xffffffff


	//   ....[1]....
        /*0030*/ 	.word	0xffffffff


	//   ....[2]....
        /*0034*/ 	.word	0xffffffff


	//   ....[3]....
        /*0038*/ 	.word	0xffffffff


	//   ....[4]....
        /*003c*/ 	.word	0xffffffff


	//   ....[5]....
        /*0040*/ 	.word	0xffffffff


	//   ....[6]....
        /*0044*/ 	.word	0xffffffff


	//   ....[7]....
        /*0048*/ 	.word	0xffffffff


	//   ....[8]....
        /*004c*/ 	.word	0xffffffff


	//   ....[9]....
        /*0050*/ 	.word	0xffffffff


	//   ....[10]....
        /*0054*/ 	.word	0xffffffff


	//   ....[11]....
        /*0058*/ 	.word	0xffffffff


	//   ....[12]....
        /*005c*/ 	.word	0xffffffff


	//   ....[13]....
        /*0060*/ 	.word	0xffffffff


	//   ....[14]....
        /*0064*/ 	.word	0xffffffff


	//   ....[15]....
        /*0068*/ 	.word	0xffffffff


	//   ....[16]....
        /*006c*/ 	.word	0xffffffff


	//   ....[17]....
        /*0070*/ 	.word	0xffffffff


	//   ....[18]....
        /*0074*/ 	.word	0xffffffff


	//   ....[19]....
        /*0078*/ 	.word	0xffffffff


	//   ....[20]....
        /*007c*/ 	.word	0xffffffff


	//   ....[21]....
        /*0080*/ 	.word	0xffffffff


	//   ....[22]....
        /*0084*/ 	.word	0xffffffff


	//   ....[23]....
        /*0088*/ 	.word	0xffffffff


	//   ....[24]....
        /*008c*/ 	.word	0xffffffff


	//   ....[25]....
        /*0090*/ 	.word	0xffffffff


	//   ....[26]....
        /*0094*/ 	.word	0xffffffff


	//   ....[27]....
        /*0098*/ 	.word	0xffffffff


	//   ....[28]....
        /*009c*/ 	.word	0xffffffff


	//   ....[29]....
        /*00a0*/ 	.word	0xffffffff


	//   ....[30]....
        /*00a4*/ 	.word	0xffffffff


	//   ....[31]....
        /*00a8*/ 	.word	0xffffffff


	//   ....[32]....
        /*00ac*/ 	.word	0xffffffff


	//   ....[33]....
        /*00b0*/ 	.word	0xffffffff


	//   ....[34]....
        /*00b4*/ 	.word	0xffffffff


	//   ....[35]....
        /*00b8*/ 	.word	0xffffffff


	//   ....[36]....
        /*00bc*/ 	.word	0xffffffff


	//   ....[37]....
        /*00c0*/ 	.word	0xffffffff


	//   ....[38]....
        /*00c4*/ 	.word	0xffffffff


	//   ....[39]....
        /*00c8*/ 	.word	0xffffffff


	//   ....[40]....
        /*00cc*/ 	.word	0xffffffff


	//   ....[41]....
        /*00d0*/ 	.word	0xffffffff


	//   ....[42]....
        /*00d4*/ 	.word	0xffffffff


	//   ....[43]....
        /*00d8*/ 	.word	0xffffffff


	//   ....[44]....
        /*00dc*/ 	.word	0xffffffff


	//   ....[45]....
        /*00e0*/ 	.word	0xffffffff


	//   ....[46]....
        /*00e4*/ 	.word	0xffffffff


	//   ....[47]....
        /*00e8*/ 	.word	0xffffffff


	//   ....[48]....
        /*00ec*/ 	.word	0xffffffff


	//   ....[49]....
        /*00f0*/ 	.word	0xffffffff


	//   ....[50]....
        /*00f4*/ 	.word	0xffffffff


	//   ....[51]....
        /*00f8*/ 	.word	0xffffffff


	//   ....[52]....
        /*00fc*/ 	.word	0xffffffff


	//   ....[53]....
        /*0100*/ 	.word	0xffffffff


	//   ....[54]....
        /*0104*/ 	.word	0xffffffff


	//   ....[55]....
        /*0108*/ 	.word	0xffffffff


	//   ....[56]....
        /*010c*/ 	.word	0xffffffff


	//   ....[57]....
        /*0110*/ 	.word	0xffffffff


	//   ....[58]....
        /*0114*/ 	.word	0xffffffff


	//   ....[59]....
        /*0118*/ 	.word	0xffffffff


	//   ....[60]....
        /*011c*/ 	.word	0xffffffff


	//   ....[61]....
        /*0120*/ 	.word	0xffffffff


	//   ....[62]....
        /*0124*/ 	.word	0xffffffff


	//   ....[63]....
        /*0128*/ 	.word	0xffffffff


	//   ....[64]....
        /*012c*/ 	.word	0xffffffff


	//   ....[65]....
        /*0130*/ 	.word	0xffffffff


	//   ....[66]....
        /*0134*/ 	.word	0xffffffff


	//   ....[67]....
        /*0138*/ 	.word	0xffffffff


	//   ....[68]....
        /*013c*/ 	.word	0xffffffff


	//   ....[69]....
        /*0140*/ 	.word	0xffffffff


	//   ....[70]....
        /*0144*/ 	.word	0xffffffff


	//   ....[71]....
        /*0148*/ 	.word	0xffffffff


	//   ....[72]....
        /*014c*/ 	.word	0xffffffff


	//   ....[73]....
        /*0150*/ 	.word	0xffffffff


	//   ....[74]....
        /*0154*/ 	.word	0xffffffff


	//   ....[75]....
        /*0158*/ 	.word	0xffffffff


	//   ....[76]....
        /*015c*/ 	.word	0xffffffff


	//   ....[77]....
        /*0160*/ 	.word	0xffffffff


	//   ....[78]....
        /*0164*/ 	.word	0xffffffff


	//   ....[79]....
        /*0168*/ 	.word	0xffffffff


	//   ....[80]....
        /*016c*/ 	.word	0xffffffff


	//   ....[81]....
        /*0170*/ 	.word	0xffffffff


	//   ....[82]....
        /*0174*/ 	.word	0xffffffff


	//   ....[83]....
        /*0178*/ 	.word	0xffffffff


	//   ....[84]....
        /*017c*/ 	.word	0xffffffff


	//   ....[85]....
        /*0180*/ 	.word	0xffffffff


	//   ....[86]....
        /*0184*/ 	.word	0xffffffff


	//   ....[87]....
        /*0188*/ 	.word	0xffffffff


	//   ....[88]....
        /*018c*/ 	.word	0xffffffff


	//   ....[89]....
        /*0190*/ 	.word	0xffffffff


	//   ....[90]....
        /*0194*/ 	.word	0xffffffff


	//   ....[91]....
        /*0198*/ 	.word	0xffffffff


	//   ....[92]....
        /*019c*/ 	.word	0xffffffff


	//   ....[93]....
        /*01a0*/ 	.word	0xffffffff


	//   ....[94]....
        /*01a4*/ 	.word	0xffffffff


	//   ....[95]....
        /*01a8*/ 	.word	0xffffffff


	//----- nvinfo : EIATTR_COOP_GROUP_INSTR_OFFSETS
	.align		4
.L_3289:
        /*01ac*/ 	.byte	0x04, 0x28
        /*01ae*/ 	.short	(.L_3291 - .L_3290)


	//   ....[0]....
.L_3290:
        /*01b0*/ 	.word	0x000009a0


	//   ....[1]....
        /*01b4*/ 	.word	0x00000a70


	//   ....[2]....
        /*01b8*/ 	.word	0x00000b90


	//   ....[3]....
        /*01bc*/ 	.word	0x00000cb0


	//   ....[4]....
        /*01c0*/ 	.word	0x000010b0


	//   ....[5]....
        /*01c4*/ 	.word	0x000016a0


	//   ....[6]....
        /*01c8*/ 	.word	0x00001940


	//   ....[7]....
        /*01cc*/ 	.word	0x00002140


	//   ....[8]....
        /*01d0*/ 	.word	0x00002da0


	//   ....[9]....
        /*01d4*/ 	.word	0x00002de0


	//   ....[10]....
        /*01d8*/ 	.word	0x00002e20


	//   ....[11]....
        /*01dc*/ 	.word	0x00002e40


	//   ....[12]....
        /*01e0*/ 	.word	0x00002e50


	//   ....[13]....
        /*01e4*/ 	.word	0x00002ee0


	//   ....[14]....
        /*01e8*/ 	.word	0x00002f10


	//   ....[15]....
        /*01ec*/ 	.word	0x00002f50


	//   ....[16]....
        /*01f0*/ 	.word	0x00002f60


	//   ....[17]....
        /*01f4*/ 	.word	0x00003000


	//   ....[18]....
        /*01f8*/ 	.word	0x00003020


	//   ....[19]....
        /*01fc*/ 	.word	0x00003050


	//   ....[20]....
        /*0200*/ 	.word	0x00003060


	//   ....[21]....
        /*0204*/ 	.word	0x00003100


	//   ....[22]....
        /*0208*/ 	.word	0x00003130


	//   ....[23]....
        /*020c*/ 	.word	0x00003150


	//   ....[24]....
        /*0210*/ 	.word	0x00003160


	//   ....[25]....
        /*0214*/ 	.word	0x00003210


	//   ....[26]....
        /*0218*/ 	.word	0x00003250


	//   ....[27]....
        /*021c*/ 	.word	0x00003290


	//   ....[28]....
        /*0220*/ 	.word	0x000032d0


	//   ....[29]....
        /*0224*/ 	.word	0x00003380


	//   ....[30]....
        /*0228*/ 	.word	0x00003420


	//   ....[31]....
        /*022c*/ 	.word	0x00003470


	//   ....[32]....
        /*0230*/ 	.word	0x000034b0


	//   ....[33]....
        /*0234*/ 	.word	0x000034f0


	//   ....[34]....
        /*0238*/ 	.word	0x00003a90


	//   ....[35]....
        /*023c*/ 	.word	0x00003aa0


	//   ....[36]....
        /*0240*/ 	.word	0x00003ab0


	//   ....[37]....
        /*0244*/ 	.word	0x00003ac0


	//   ....[38]....
        /*0248*/ 	.word	0x00003bc0


	//   ....[39]....
        /*024c*/ 	.word	0x00003c00


	//   ....[40]....
        /*0250*/ 	.word	0x00003c10


	//   ....[41]....
        /*0254*/ 	.word	0x00003c20


	//   ....[42]....
        /*0258*/ 	.word	0x00003e00


	//   ....[43]....
        /*025c*/ 	.word	0x00003e40


	//   ....[44]....
        /*0260*/ 	.word	0x00003e50


	//   ....[45]....
        /*0264*/ 	.word	0x00003e60


	//   ....[46]....
        /*0268*/ 	.word	0x00003fe0


	//   ....[47]....
        /*026c*/ 	.word	0x00004010


	//   ....[48]....
        /*0270*/ 	.word	0x00004020


	//   ....[49]....
        /*0274*/ 	.word	0x00004030


	//   ....[50]....
        /*0278*/ 	.word	0x00004170


	//   ....[51]....
        /*027c*/ 	.word	0x000041b0


	//   ....[52]....
        /*0280*/ 	.word	0x000041f0


	//   ....[53]....
        /*0284*/ 	.word	0x00004200


	//   ....[54]....
        /*0288*/ 	.word	0x00004340


	//   ....[55]....
        /*028c*/ 	.word	0x00004380


	//   ....[56]....
        /*0290*/ 	.word	0x000043c0


	//   ....[57]....
        /*0294*/ 	.word	0x00004400


	//   ....[58]....
        /*0298*/ 	.word	0x00004440


	//   ....[59]....
        /*029c*/ 	.word	0x00004480


	//   ....[60]....
        /*02a0*/ 	.word	0x000044c0


	//   ....[61]....
        /*02a4*/ 	.word	0x00004500


	//   ....[62]....
        /*02a8*/ 	.word	0x000045a0


	//   ....[63]....
        /*02ac*/ 	.word	0x000045e0


	//   ....[64]....
        /*02b0*/ 	.word	0x00005bf0


	//   ....[65]....
        /*02b4*/ 	.word	0x00005c30


	//   ....[66]....
        /*02b8*/ 	.word	0x00005c70


	//   ....[67]....
        /*02bc*/ 	.word	0x00005cb0


	//   ....[68]....
        /*02c0*/ 	.word	0x00005d00


	//   ....[69]....
        /*02c4*/ 	.word	0x00005d20


	//   ....[70]....
        /*02c8*/ 	.word	0x00005d40


	//   ....[71]....
        /*02cc*/ 	.word	0x00005d70


	//   ....[72]....
        /*02d0*/ 	.word	0x00005e50


	//   ....[73]....
        /*02d4*/ 	.word	0x00005e90


	//   ....[74]....
        /*02d8*/ 	.word	0x00005ed0


	//   ....[75]....
        /*02dc*/ 	.word	0x00005f10


	//   ....[76]....
        /*02e0*/ 	.word	0x00006020


	//   ....[77]....
        /*02e4*/ 	.word	0x00006060


	//   ....[78]....
        /*02e8*/ 	.word	0x000060a0


	//   ....[79]....
        /*02ec*/ 	.word	0x000060e0


	//   ....[80]....
        /*02f0*/ 	.word	0x000061f0


	//   ....[81]....
        /*02f4*/ 	.word	0x00006230


	//   ....[82]....
        /*02f8*/ 	.word	0x00006270


	//   ....[83]....
        /*02fc*/ 	.word	0x000062b0


	//   ....[84]....
        /*0300*/ 	.word	0x00006730


	//   ....[85]....
        /*0304*/ 	.word	0x000069a0


	//   ....[86]....
        /*0308*/ 	.word	0x00006a50


	//   ....[87]....
        /*030c*/ 	.word	0x00006aa0


	//   ....[88]....
        /*0310*/ 	.word	0x00006af0


	//   ....[89]....
        /*0314*/ 	.word	0x00006b20


	//   ....[90]....
        /*0318*/ 	.word	0x00006b40


	//   ....[91]....
        /*031c*/ 	.word	0x00006c20


	//   ....[92]....
        /*0320*/ 	.word	0x00006c60


	//   ....[93]....
        /*0324*/ 	.word	0x00006cb0


	//   ....[94]....
        /*0328*/ 	.word	0x00006ce0


	//   ....[95]....
        /*032c*/ 	.word	0x00006d00


	//----- nvinfo : EIATTR_EXIT_INSTR_OFFSETS
	.align		4
.L_3291:
        /*0330*/ 	.byte	0x04, 0x1c
        /*0332*/ 	.short	(.L_3293 - .L_3292)


	//   ....[0]....
.L_3292:
        /*0334*/ 	.word	0x00006dd0


	//   ....[1]....
        /*0338*/ 	.word	0x000070d0


	//----- nvinfo : EIATTR_MAX_THREADS
	.align		4
.L_3293:
        /*033c*/ 	.byte	0x04, 0x05
        /*033e*/ 	.short	(.L_3295 - .L_3294)
.L_3294:
        /*0340*/ 	.word	0x00000020
        /*0344*/ 	.word	0x00000001
        /*0348*/ 	.word	0x00000001


	//----- nvinfo : EIATTR_CRS_STACK_SIZE
	.align		4
.L_3295:
        /*034c*/ 	.byte	0x04, 0x1e
        /*034e*/ 	.short	(.L_3297 - .L_3296)
.L_3296:
        /*0350*/ 	.word	0x00000000


	//----- nvinfo : EIATTR_CBANK_PARAM_SIZE
	.align		4
.L_3297:
        /*0354*/ 	.byte	0x03, 0x19
        /*0356*/ 	.short	0x01f0


	//----- nvinfo : EIATTR_PARAM_CBANK
	.align		4
        /*0358*/ 	.byte	0x04, 0x0a
        /*035a*/ 	.short	(.L_3299 - .L_3298)
	.align		4
.L_3298:
        /*035c*/ 	.word	index@(.nv.constant0._Z25selective_scan_bwd_kernelI32Selective_Scan_bwd_kernel_traitsILi32ELi8ELb1ELb1ELb0ELb0ELb1EN3c108BFloat16ENS1_7complexIfEEEEv12SSMParamsBwd)
        /*0360*/ 	.short	0x0210
        /*0362*/ 	.short	0x01f0


	//----- nvinfo : EIATTR_SW_WAR
	.align		4
.L_3299:
        /*0364*/ 	.byte	0x04, 0x36
        /*0366*/ 	.short	(.L_3301 - .L_3300)
.L_3300:
        /*0368*/ 	.word	0x00000008
.L_3301:


//--------------------- .nv.info._Z25selective_scan_bwd_kernelI32Selective_Scan_bwd_kernel_traitsILi32ELi8ELb1ELb1ELb0ELb1ELb0EN3c108BFloat16ENS1_7complexIfEEEEv12SSMParamsBwd --------------------------
	.section	.nv.info._Z25selective_scan_bwd_kernelI32Selective_Scan_bwd_kernel_traitsILi32ELi8ELb1ELb1ELb0ELb1ELb0EN3c108BFloat16ENS1_7complexIfEEEEv12SSMParamsBwd,"",@"SHT_CUDA_INFO"
	.sectionflags	@""
	.align	4


	//----- nvinfo : EIATTR_CUDA_API_VERSION
	.align		4
        /*0000*/ 	.byte	0x04, 0x37
        /*0002*/ 	.short	(.L_3303 - .L_3302)
.L_3302:
        /*0004*/ 	.word	0x00000082


	//----- nvinfo : EIATTR_KPARAM_INFO
	.align		4
.L_3303:
        /*0008*/ 	.byte	0x04, 0x17
        /*000a*/ 	.short	(.L_3305 - .L_3304)
.L_3304:
        /*000c*/ 	.word	0x00000000
        /*0010*/ 	.short	0x0000
        /*0012*/ 	.short	0x0000
        /*0014*/ 	.byte	0x00, 0xf0, 0xc1, 0x07


	//----- nvinfo : EIATTR_SPARSE_MMA_MASK
	.align		4
.L_3305:
        /*0018*/ 	.byte	0x03, 0x50
        /*001a*/ 	.short	0x0000


	//----- nvinfo : EIATTR_MAXREG_COUNT
	.align		4
        /*001c*/ 	.byte	0x03, 0x1b
        /*001e*/ 	.short	0x00ff


	//----- nvinfo : EIATTR_NUM_BARRIERS
	.align		4
        /*0020*/ 	.byte	0x02, 0x4c
        /*0022*/ 	.byte	0x01
	.zero		1


	//----- nvinfo : EIATTR_MERCURY_ISA_VERSION
	.align		4
        /*0024*/ 	.byte	0x03, 0x5f
        /*0026*/ 	.short	0x0101


	//----- nvinfo : EIATTR_COOP_GROUP_MASK_REGIDS
	.align		4
        /*0028*/ 	.byte	0x04, 0x29
        /*002a*/ 	.short	(.L_3307 - .L_3306)


	//   ....[0]....
.L_3306:
        /*002c*/ 	.word	0xffffffff


	//   ....[1]....
        /*0030*/ 	.word	0xffffffff


	//   ....[2]....
        /*0034*/ 	.word	0xffffffff


	//   ....[3]....
        /*0038*/ 	.word	0xffffffff


	//   ....[4]....
        /*003c*/ 	.word	0xffffffff


	//   ....[5]....
        /*0040*/ 	.word	0xffffffff


	//   ....[6]....
        /*0044*/ 	.word	0xffffffff


	//   ....[7]....
        /*0048*/ 	.word	0xffffffff


	//   ....[8]....
        /*004c*/ 	.word	0xffffffff


	//   ....[9]....
        /*0050*/ 	.word	0xffffffff


	//   ....[10]....
        /*0054*/ 	.word	0xffffffff


	//   ....[11]....
        /*0058*/ 	.word	0xffffffff


	//   ....[12]....
        /*005c*/ 	.word	0xffffffff


	//   ....[13]....
        /*0060*/ 	.word	0xffffffff


	//   ....[14]....
        /*0064*/ 	.word	0xffffffff


	//   ....[15]....
        /*0068*/ 	.word	0xffffffff


	//   ....[16]....
        /*006c*/ 	.word	0xffffffff


	//   ....[17]....
        /*0070*/ 	.word	0xffffffff


	//   ....[18]....
        /*0074*/ 	.word	0xffffffff


	//   ....[19]....
        /*0078*/ 	.word	0xffffffff


	//   ....[20]....
        /*007c*/ 	.word	0xffffffff


	//   ....[21]....
        /*0080*/ 	.word	0xffffffff


	//   ....[22]....
        /*0084*/ 	.word	0xffffffff


	//   ....[23]....
        /*0088*/ 	.word	0xffffffff


	//   ....[24]....
        /*008c*/ 	.word	0xffffffff


	//   ....[25]....
        /*0090*/ 	.word	0xffffffff


	//   ....[26]....
        /*0094*/ 	.word	0xffffffff


	//   ....[27]....
        /*0098*/ 	.word	0xffffffff


	//   ....[28]....
        /*009c*/ 	.word	0xffffffff


	//   ....[29]....
        /*00a0*/ 	.word	0xffffffff


	//   ....[30]....
        /*00a4*/ 	.word	0xffffffff


	//   ....[31]....
        /*00a8*/ 	.word	0xffffffff


	//   ....[32]....
        /*00ac*/ 	.word	0xffffffff


	//   ....[33]....
        /*00b0*/ 	.word	0xffffffff


	//   ....[34]....
        /*00b4*/ 	.word	0xffffffff


	//   ....[35]....
        /*00b8*/ 	.word	0xffffffff


	//   ....[36]....
        /*00bc*/ 	.word	0xffffffff


	//   ....[37]....
        /*00c0*/ 	.word	0xffffffff


	//   ....[38]....
        /*00c4*/ 	.word	0xffffffff


	//   ....[39]....
        /*00c8*/ 	.word	0xffffffff


	//   ....[40]....
        /*00cc*/ 	.word	0xffffffff


	//   ....[41]....
        /*00d0*/ 	.word	0xffffffff


	//   ....[42]....
        /*00d4*/ 	.word	0xffffffff


	//   ....[43]....
        /*00d8*/ 	.word	0xffffffff


	//   ....[44]....
        /*00dc*/ 	.word	0xffffffff


	//   ....[45]....
        /*00e0*/ 	.word	0xffffffff


	//   ....[46]....
        /*00e4*/ 	.word	0xffffffff


	//   ....[47]....
        /*00e8*/ 	.word	0xffffffff


	//   ....[48]....
        /*00ec*/ 	.word	0xffffffff


	//   ....[49]....
        /*00f0*/ 	.word	0xffffffff


	//   ....[50]....
        /*00f4*/ 	.word	0xffffffff


	//   ....[51]....
        /*00f8*/ 	.word	0xffffffff


	//   ....[52]....
        /*00fc*/ 	.word	0xffffffff


	//   ....[53]....
        /*0100*/ 	.word	0xffffffff


	//   ....[54]....
        /*0104*/ 	.word	0xffffffff


	//   ....[55]....
        /*0108*/ 	.word	0xffffffff


	//   ....[56]....
        /*010c*/ 	.word	0xffffffff


	//   ....[57]....
        /*0110*/ 	.word	0xffffffff


	//   ....[58]....
        /*0114*/ 	.word	0xffffffff


	//   ....[59]....
        /*0118*/ 	.word	0xffffffff


	//   ....[60]....
        /*011c*/ 	.word	0xffffffff


	//   ....[61]....
        /*0120*/ 	.word	0xffffffff


	//   ....[62]....
        /*0124*/ 	.word	0xffffffff


	//   ....[63]....
        /*0128*/ 	.word	0xffffffff


	//   ....[64]....
        /*012c*/ 	.word	0xffffffff


	//   ....[65]....
        /*0130*/ 	.word	0xffffffff


	//   ....[66]....
        /*0134*/ 	.word	0xffffffff


	//   ....[67]....
        /*0138*/ 	.word	0xffffffff


	//   ....[68]....
        /*013c*/ 	.word	0xffffffff


	//   ....[69]....
        /*0140*/ 	.word	0xffffffff


	//   ....[70]....
        /*0144*/ 	.word	0xffffffff


	//   ....[71]....
        /*0148*/ 	.word	0xffffffff


	//   ....[72]....
        /*014c*/ 	.word	0xffffffff


	//   ....[73]....
        /*0150*/ 	.word	0xffffffff


	//   ....[74]....
        /*0154*/ 	.word	0xffffffff


	//   ....[75]....
        /*0158*/ 	.word	0xffffffff


	//   ....[76]....
        /*015c*/ 	.word	0xffffffff


	//   ....[77]....
        /*0160*/ 	.word	0xffffffff


	//   ....[78]....
        /*0164*/ 	.word	0xffffffff


	//   ....[79]....
        /*0168*/ 	.word	0xffffffff


	//   ....[80]....
        /*016c*/ 	.word	0xffffffff


	//   ....[81]....
        /*0170*/ 	.word	0xffffffff


	//   ....[82]....
        /*0174*/ 	.word	0xffffffff


	//   ....[83]....
        /*0178*/ 	.word	0xffffffff


	//   ....[84]....
        /*017c*/ 	.word	0xffffffff


	//   ....[85]....
        /*0180*/ 	.word	0xffffffff


	//   ....[86]....
        /*0184*/ 	.word	0xffffffff


	//   ....[87]....
        /*0188*/ 	.word	0xffffffff


	//   ....[88]....
        /*018c*/ 	.word	0xffffffff


	//   ....[89]....
        /*0190*/ 	.word	0xffffffff


	//   ....[90]....
        /*0194*/ 	.word	0xffffffff


	//   ....[91]....
        /*0198*/ 	.word	0xffffffff


	//   ....[92]....
        /*019c*/ 	.word	0xffffffff


	//----- nvinfo : EIATTR_COOP_GROUP_INSTR_OFFSETS
	.align		4
.L_3307:
        /*01a0*/ 	.byte	0x04, 0x28
        /*01a2*/ 	.short	(.L_3309 - .L_3308)


	//   ....[0]....
.L_3308:
        /*01a4*/ 	.word	0x00000940


	//   ....[1]....
        /*01a8*/ 	.word	0x000009a0


	//   ....[2]....
        /*01ac*/ 	.word	0x00000b10


	//   ....[3]....
        /*01b0*/ 	.word	0x00002510


	//   ....[4]....
        /*01b4*/ 	.word	0x00003180


	//   ....[5]....
        /*01b8*/ 	.word	0x000031c0


	//   ....[6]....
        /*01bc*/ 	.word	0x00003200


	//   ....[7]....
        /*01c0*/ 	.word	0x00003210


	//   ....[8]....
        /*01c4*/ 	.word	0x00003220


	//   ....[9]....
        /*01c8*/ 	.word	0x00003230


	//   ....[10]....
        /*01cc*/ 	.word	0x000032f0


	//   ....[11]....
        /*01d0*/ 	.word	0x00003310


	//   ....[12]....
        /*01d4*/ 	.word	0x00003340


	//   ....[13]....
        /*01d8*/ 	.word	0x00003350


	//   ....[14]....
        /*01dc*/ 	.word	0x000033f0


	//   ....[15]....
        /*01e0*/ 	.word	0x00003420


	//   ....[16]....
        /*01e4*/ 	.word	0x00003440


	//   ....[17]....
        /*01e8*/ 	.word	0x00003450


	//   ....[18]....
        /*01ec*/ 	.word	0x000034f0


	//   ....[19]....
        /*01f0*/ 	.word	0x00003520


	//   ....[20]....
        /*01f4*/ 	.word	0x00003540


	//   ....[21]....
        /*01f8*/ 	.word	0x00003550


	//   ....[22]....
        /*01fc*/ 	.word	0x00003600


	//   ....[23]....
        /*0200*/ 	.word	0x00003640


	//   ....[24]....
        /*0204*/ 	.word	0x00003680


	//   ....[25]....
        /*0208*/ 	.word	0x000036c0


	//   ....[26]....
        /*020c*/ 	.word	0x000037f0


	//   ....[27]....
        /*0210*/ 	.word	0x00003840


	//   ....[28]....
        /*0214*/ 	.word	0x00003870


	//   ....[29]....
        /*0218*/ 	.word	0x000038a0


	//   ....[30]....
        /*021c*/ 	.word	0x00003e60


	//   ....[31]....
        /*0220*/ 	.word	0x00003e70


	//   ....[32]....
        /*0224*/ 	.word	0x00003e80


	//   ....[33]....
        /*0228*/ 	.word	0x00003e90


	//   ....[34]....
        /*022c*/ 	.word	0x00003f90


	//   ....[35]....
        /*0230*/ 	.word	0x00003fd0


	//   ....[36]....
        /*0234*/ 	.word	0x00003fe0


	//   ....[37]....
        /*0238*/ 	.word	0x00003ff0


	//   ....[38]....
        /*023c*/ 	.word	0x00004180


	//   ....[39]....
        /*0240*/ 	.word	0x000041c0


	//   ....[40]....
        /*0244*/ 	.word	0x00004200


	//   ....[41]....
        /*0248*/ 	.word	0x00004230


	//   ....[42]....
        /*024c*/ 	.word	0x00004380


	//   ....[43]....
        /*0250*/ 	.word	0x000043c0


	//   ....[44]....
        /*0254*/ 	.word	0x000043f0


	//   ....[45]....
        /*0258*/ 	.word	0x00004400


	//   ....[46]....
        /*025c*/ 	.word	0x00004540


	//   ....[47]....
        /*0260*/ 	.word	0x00004580


	//   ....[48]....
        /*0264*/ 	.word	0x000045c0


	//   ....[49]....
        /*0268*/ 	.word	0x000045d0


	//   ....[50]....
        /*026c*/ 	.word	0x00004750


	//   ....[51]....
        /*0270*/ 	.word	0x00004790


	//   ....[52]....
        /*0274*/ 	.word	0x000047d0


	//   ....[53]....
        /*0278*/ 	.word	0x00004810


	//   ....[54]....
        /*027c*/ 	.word	0x00004850


	//   ....[55]....
        /*0280*/ 	.word	0x00004890


	//   ....[56]....
        /*0284*/ 	.word	0x000048d0


	//   ....[57]....
        /*0288*/ 	.word	0x00004910


	//   ....[58]....
        /*028c*/ 	.word	0x00004950


	//   ....[59]....
        /*0290*/ 	.word	0x000049a0


	//   ....[60]....
        /*0294*/ 	.word	0x00005fc0


	//   ....[61]....
        /*0298*/ 	.word	0x00006000


	//   ....[62]....
        /*029c*/ 	.word	0x00006040


	//   ....[63]....
        /*02a0*/ 	.word	0x00006080


	//   ....[64]....
        /*02a4*/ 	.word	0x000060d0


	//   ....[65]....
        /*02a8*/ 	.word	0x000060f0


	//   ....[66]....
        /*02ac*/ 	.word	0x00006130


	//   ....[67]....
        /*02b0*/ 	.word	0x00006170


	//   ....[68]....
        /*02b4*/ 	.word	0x00006260


	//   ....[69]....
        /*02b8*/ 	.word	0x000062a0


	//   ....[70]....
        /*02bc*/ 	.word	0x000062e0


	//   ....[71]....
        /*02c0*/ 	.word	0x00006320


	//   ....[72]....
        /*02c4*/ 	.word	0x00006430


	//   ....[73]....
        /*02c8*/ 	.word	0x00006470


	//   ....[74]....
        /*02cc*/ 	.word	0x000064b0


	//   ....[75]....
        /*02d0*/ 	.word	0x000064f0


	//   ....[76]....
        /*02d4*/ 	.word	0x00006600


	//   ....[77]....
        /*02d8*/ 	.word	0x00006640


	//   ....[78]....
        /*02dc*/ 	.word	0x00006680


	//   ....[79]....
        /*02e0*/ 	.word	0x000066c0


	//   ....[80]....
        /*02e4*/ 	.word	0x00006aa0


	//   ....[81]....
        /*02e8*/ 	.word	0x00006c50


	//   ....[82]....
        /*02ec*/ 	.word	0x00007260


	//   ....[83]....
        /*02f0*/ 	.word	0x00007300


	//   ....[84]....
        /*02f4*/ 	.word	0x00007350


	//   ....[85]....
        /*02f8*/ 	.word	0x000073a0


	//   ....[86]....
        /*02fc*/ 	.word	0x000073d0


	//   ....[87]....
        /*0300*/ 	.word	0x000073f0


	//   ....[88]....
        /*0304*/ 	.word	0x000074d0


	//   ....[89]....
        /*0308*/ 	.word	0x00007510


	//   ....[90]....
        /*030c*/ 	.word	0x00007560


	//   ....[91]....
        /*0310*/ 	.word	0x00007590


	//   ....[92]....
        /*0314*/ 	.word	0x000075b0


	//----- nvinfo : EIATTR_EXIT_INSTR_OFFSETS
	.align		4
.L_3309:
        /*0318*/ 	.byte	0x04, 0x1c
        /*031a*/ 	.short	(.L_3311 - .L_3310)


	//   ....[0]....
.L_3310:
        /*031c*/ 	.word	0x00007680


	//   ....[1]....
        /*0320*/ 	.word	0x00007980


	//----- nvinfo : EIATTR_MAX_THREADS
	.align		4
.L_3311:
        /*0324*/ 	.byte	0x04, 0x05
        /*0326*/ 	.short	(.L_3313 - .L_3312)
.L_3312:
        /*0328*/ 	.word	0x00000020
        /*032c*/ 	.word	0x00000001
        /*0330*/ 	.word	0x00000001


	//----- nvinfo : EIATTR_CRS_STACK_SIZE
	.align		4
.L_3313:
        /*0334*/ 	.byte	0x04, 0x1e
        /*0336*/ 	.short	(.L_3315 - .L_3314)
.L_3314:
        /*0338*/ 	.word	0x00000000


	//----- nvinfo : EIATTR_CBANK_PARAM_SIZE
	.align		4
.L_3315:
        /*033c*/ 	.byte	0x03, 0x19
        /*033e*/ 	.short	0x01f0


	//----- nvinfo : EIATTR_PARAM_CBANK
	.align		4
        /*0340*/ 	.byte	0x04, 0x0a
        /*0342*/ 	.short	(.L_3317 - .L_3316)
	.align		4
.L_3316:
        /*0344*/ 	.word	index@(.nv.constant0._Z25selective_scan_bwd_kernelI32Selective_Scan_bwd_kernel_traitsILi32ELi8ELb1ELb1ELb0ELb1ELb0EN3c108BFloat16ENS1_7complexIfEEEEv12SSMParamsBwd)
        /*0348*/ 	.short	0x0210
        /*034a*/ 	.short	0x01f0


	//----- nvinfo : EIATTR_SW_WAR
	.align		4
.L_3317:
        /*034c*/ 	.byte	0x04, 0x36
        /*034e*/ 	.short	(.L_3319 - .L_3318)
.L_3318:
        /*0350*/ 	.word	0x00000008
.L_3319:


//--------------------- .nv.info._Z25selective_scan_bwd_kernelI32Selective_Scan_bwd_kernel_traitsILi32ELi8ELb1ELb1ELb0ELb1ELb1EN3c108BFloat16ENS1_7complexIfEEEEv12SSMParamsBwd --------------------------
	.section	.nv.info._Z25selective_scan_bwd_kernelI32Selective_Scan_bwd_kernel_traitsILi32ELi8ELb1ELb1ELb0ELb1ELb1EN3c108BFloat16ENS1_7complexIfEEEEv12SSMParamsBwd,"",@"SHT_CUDA_INFO"
	.sectionflags	@""
	.align	4


	//----- nvinfo : EIATTR_CUDA_API_VERSION
	.align		4
        /*0000*/ 	.byte	0x04, 0x37
        /*0002*/ 	.short	(.L_3321 - .L_3320)
.L_3320:
        /*0004*/ 	.word	0x00000082


	//----- nvinfo : EIATTR_KPARAM_INFO
	.align		4
.L_3321:
        /*0008*/ 	.byte	0x04, 0x17
        /*000a*/ 	.short	(.L_3323 - .L_3322)
.L_3322:
        /*000c*/ 	.word	0x00000000
        /*0010*/ 	.short	0x0000
        /*0012*/ 	.short	0x0000
        /*0014*/ 	.byte	0x00, 0xf0, 0xc1, 0x07


	//----- nvinfo : EIATTR_SPARSE_MMA_MASK
	.align		4
.L_3323:
        /*0018*/ 	.byte	0x03, 0x50
        /*001a*/ 	.short	0x0000


	//----- nvinfo : EIATTR_MAXREG_COUNT
	.align		4
        /*001c*/ 	.byte	0x03, 0x1b
        /*001e*/ 	.short	0x00ff


	//----- nvinfo : EIATTR_NUM_BARRIERS
	.align		4
        /*0020*/ 	.byte	0x02, 0x4c
        /*0022*/ 	.byte	0x01
	.zero		1


	//----- nvinfo : EIATTR_MERCURY_ISA_VERSION
	.align		4
        /*0024*/ 	.byte	0x03, 0x5f
        /*0026*/ 	.short	0x0101


	//----- nvinfo : EIATTR_COOP_GROUP_MASK_REGIDS
	.align		4
        /*0028*/ 	.byte	0x04, 0x29
        /*002a*/ 	.short	(.L_3325 - .L_3324)


	//   ....[0]....
.L_3324:
        /*002c*/ 	.word	0xffffffff


	//   ....[1]....
        /*0030*/ 	.word	0xffffffff


	//   ....[2]....
        /*0034*/ 	.word	0xffffffff


	//   ....[3]....
        /*0038*/ 	.word	0xffffffff


	//   ....[4]....
        /*003c*/ 	.word	0xffffffff


	//   ....[5]....
        /*0040*/ 	.word	0xffffffff


	//   ....[6]....
        /*0044*/ 	.word	0xffffffff


	//   ....[7]....
        /*0048*/ 	.word	0xffffffff


	//   ....[8]....
        /*004c*/ 	.word	0xffffffff


	//   ....[9]....
        /*0050*/ 	.word	0xffffffff


	//   ....[10]....
        /*0054*/ 	.word	0xffffffff


	//   ....[11]....
        /*0058*/ 	.word	0xffffffff


	//   ....[12]....
        /*005c*/ 	.word	0xffffffff


	//   ....[13]....
        /*0060*/ 	.word	0xffffffff


	//   ....[14]....
        /*0064*/ 	.word	0xffffffff


	//   ....[15]....
        /*0068*/ 	.word	0xffffffff


	//   ....[16]....
        /*006c*/ 	.word	0xffffffff


	//   ....[17]....
        /*0070*/ 	.word	0xffffffff


	//   ....[18]....
        /*0074*/ 	.word	0xffffffff


	//   ....[19]....
        /*0078*/ 	.word	0xffffffff


	//   ....[20]....
        /*007c*/ 	.word	0xffffffff


	//   ....[21]....
        /*0080*/ 	.word	0xffffffff


	//   ....[22]....
        /*0084*/ 	.word	0xffffffff


	//   ....[23]....
        /*0088*/ 	.word	0xffffffff


	//   ....[24]....
        /*008c*/ 	.word	0xffffffff


	//   ....[25]....
        /*0090*/ 	.word	0xffffffff


	//   ....[26]....
        /*0094*/ 	.word	0xffffffff


	//   ....[27]....
        /*0098*/ 	.word	0xffffffff


	//   ....[28]....
        /*009c*/ 	.word	0xffffffff


	//   ....[29]....
        /*00a0*/ 	.word	0xffffffff


	//   ....[30]....
        /*00a4*/ 	.word	0xffffffff


	//   ....[31]....
        /*00a8*/ 	.word	0xffffffff


	//   ....[32]....
        /*00ac*/ 	.word	0xffffffff


	//   ....[33]....
        /*00b0*/ 	.word	0xffffffff


	//   ....[34]....
        /*00b4*/ 	.word	0xffffffff


	//   ....[35]....
        /*00b8*/ 	.word	0xffffffff


	//   ....[36]....
        /*00bc*/ 	.word	0xffffffff


	//   ....[37]....
        /*00c0*/ 	.word	0xffffffff


	//   ....[38]....
        /*00c4*/ 	.word	0xffffffff


	//   ....[39]....
        /*00c8*/ 	.word	0xffffffff


	//   ....[40]....
        /*00cc*/ 	.word	0xffffffff


	//   ....[41]....
        /*00d0*/ 	.word	0xffffffff


	//   ....[42]....
        /*00d4*/ 	.word	0xffffffff


	//   ....[43]....
        /*00d8*/ 	.word	0xffffffff


	//   ....[44]....
        /*00dc*/ 	.word	0xffffffff


	//   ....[45]....
        /*00e0*/ 	.word	0xffffffff


	//   ....[46]....
        /*00e4*/ 	.word	0xffffffff


	//   ....[47]....
        /*00e8*/ 	.word	0xffffffff


	//   ....[48]....
        /*00ec*/ 	.word	0xffffffff


	//   ....[49]....
        /*00f0*/ 	.word	0xffffffff


	//   ....[50]....
        /*00f4*/ 	.word	0xffffffff


	//   ....[51]....
        /*00f8*/ 	.word	0xffffffff


	//   ....[52]....
        /*00fc*/ 	.word	0xffffffff


	//   ....[53]....
        /*0100*/ 	.word	0xffffffff


	//   ....[54]....
        /*0104*/ 	.word	0xffffffff


	//   ....[55]....
        /*0108*/ 	.word	0xffffffff


	//   ....[56]....
        /*010c*/ 	.word	0xffffffff


	//   ....[57]....
        /*0110*/ 	.word	0xffffffff


	//   ....[58]....
        /*0114*/ 	.word	0xffffffff


	//   ....[59]....
        /*0118*/ 	.word	0xffffffff


	//   ....[60]....
        /*011c*/ 	.word	0xffffffff


	//   ....[61]....
        /*0120*/ 	.word	0xffffffff


	//   ....[62]....
        /*0124*/ 	.word	0xffffffff


	//   ....[63]....
        /*0128*/ 	.word	0xffffffff


	//   ....[64]....
        /*012c*/ 	.word	0xffffffff


	//   ....[65]....
        /*0130*/ 	.word	0xffffffff


	//   ....[66]....
        /*0134*/ 	.word	0xffffffff


	//   ....[67]....
        /*0138*/ 	.word	0xffffffff


	//   ....[68]....
        /*013c*/ 	.word	0xffffffff


	//   ....[69]....
        /*0140*/ 	.word	0xffffffff


	//   ....[70]....
        /*0144*/ 	.word	0xffffffff


	//   ....[71]....
        /*0148*/ 	.word	0xffffffff


	//   ....[72]....
        /*014c*/ 	.word	0xffffffff


	//   ....[73]....
        /*0150*/ 	.word	0xffffffff


	//   ....[74]....
        /*0154*/ 	.word	0xffffffff


	//   ....[75]....
        /*0158*/ 	.word	0xffffffff


	//   ....[76]....
        /*015c*/ 	.word	0xffffffff


	//   ....[77]....
        /*0160*/ 	.word	0xffffffff


	//   ....[78]....
        /*0164*/ 	.word	0xffffffff


	//   ....[79]....
        /*0168*/ 	.word	0xffffffff


	//   ....[80]....
        /*016c*/ 	.word	0xffffffff


	//   ....[81]....
        /*0170*/ 	.word	0xffffffff


	//   ....[82]....
        /*0174*/ 	.word	0xffffffff


	//   ....[83]....
        /*0178*/ 	.word	0xffffffff


	//   ....[84]....
        /*017c*/ 	.word	0xffffffff


	//   ....[85]....
        /*0180*/ 	.word	0xffffffff


	//   ....[86]....
        /*0184*/ 	.word	0xffffffff


	//   ....[87]....
        /*0188*/ 	.word	0xffffffff


	//   ....[88]....
        /*018c*/ 	.word	0xffffffff


	//   ....[89]....
        /*0190*/ 	.word	0xffffffff


	//   ....[90]....
        /*0194*/ 	.word	0xffffffff


	//   ....[91]....
        /*0198*/ 	.word	0xffffffff


	//   ....[92]....
        /*019c*/ 	.word	0xffffffff


	//   ....[93]....
        /*01a0*/ 	.word	0xffffffff


	//   ....[94]....
        /*01a4*/ 	.word	0xffffffff


	//   ....[95]....
        /*01a8*/ 	.word	0xffffffff


	//   ....[96]....
        /*01ac*/ 	.word	0xffffffff


	//----- nvinfo : EIATTR_COOP_GROUP_INSTR_OFFSETS
	.align		4
.L_3325:
        /*01b0*/ 	.byte	0x04, 0x28
        /*01b2*/ 	.short	(.L_3327 - .L_3326)


	//   ....[0]....
.L_3326:
        /*01b4*/ 	.word	0x00000990


	//   ....[1]....
        /*01b8*/ 	.word	0x00000a00


	//   ....[2]....
        /*01bc*/ 	.word	0x00000c50


	//   ....[3]....
        /*01c0*/ 	.word	0x00001f60


	//   ....[4]....
        /*01c4*/ 	.word	0x00002380


	//   ....[5]....
        /*01c8*/ 	.word	0x000028c0


	//   ....[6]....
        /*01cc*/ 	.word	0x00002b50


	//   ....[7]....
        /*01d0*/ 	.word	0x00003280


	//   ....[8]....
        /*01d4*/ 	.word	0x00003ed0


	//   ....[9]....
        /*01d8*/ 	.word	0x00003f10


	//   ....[10]....
        /*01dc*/ 	.word	0x00003f50


	//   ....[11]....
        /*01e0*/ 	.word	0x00003f60


	//   ....[12]....
        /*01e4*/ 	.word	0x00003f70


	//   ....[13]....
        /*01e8*/ 	.word	0x00003f90


	//   ....[14]....
        /*01ec*/ 	.word	0x00004050


	//   ....[15]....
        /*01f0*/ 	.word	0x00004070


	//   ....[16]....
        /*01f4*/ 	.word	0x000040a0


	//   ....[17]....
        /*01f8*/ 	.word	0x000040b0


	//   ....[18]....
        /*01fc*/ 	.word	0x00004150


	//   ....[19]....
        /*0200*/ 	.word	0x00004180


	//   ....[20]....
        /*0204*/ 	.word	0x000041a0


	//   ....[21]....
        /*0208*/ 	.word	0x000041b0


	//   ....[22]....
        /*020c*/ 	.word	0x00004250


	//   ....[23]....
        /*0210*/ 	.word	0x00004280


	//   ....[24]....
        /*0214*/ 	.word	0x000042a0


	//   ....[25]....
        /*0218*/ 	.word	0x000042b0


	//   ....[26]....
        /*021c*/ 	.word	0x00004360


	//   ....[27]....
        /*0220*/ 	.word	0x000043a0


	//   ....[28]....
        /*0224*/ 	.word	0x000043e0


	//   ....[29]....
        /*0228*/ 	.word	0x00004420


	//   ....[30]....
        /*022c*/ 	.word	0x00004550


	//   ....[31]....
        /*0230*/ 	.word	0x00004590


	//   ....[32]....
        /*0234*/ 	.word	0x000045c0


	//   ....[33]....
        /*0238*/ 	.word	0x000045e0


	//   ....[34]....
        /*023c*/ 	.word	0x00004bb0


	//   ....[35]....
        /*0240*/ 	.word	0x00004bc0


	//   ....[36]....
        /*0244*/ 	.word	0x00004bd0


	//   ....[37]....
        /*0248*/ 	.word	0x00004be0


	//   ....[38]....
        /*024c*/ 	.word	0x00004ce0


	//   ....[39]....
        /*0250*/ 	.word	0x00004d20


	//   ....[40]....
        /*0254*/ 	.word	0x00004d30


	//   ....[41]....
        /*0258*/ 	.word	0x00004d40


	//   ....[42]....
        /*025c*/ 	.word	0x00004f10


	//   ....[43]....
        /*0260*/ 	.word	0x00004f50


	//   ....[44]....
        /*0264*/ 	.word	0x00004f70


	//   ....[45]....
        /*0268*/ 	.word	0x00004f80


	//   ....[46]....
        /*026c*/ 	.word	0x00005100


	//   ....[47]....
        /*0270*/ 	.word	0x00005130


	//   ....[48]....
        /*0274*/ 	.word	0x00005140


	//   ....[49]....
        /*0278*/ 	.word	0x00005150


	//   ....[50]....
        /*027c*/ 	.word	0x00005260


	//   ....[51]....
        /*0280*/ 	.word	0x000052a0


	//   ....[52]....
        /*0284*/ 	.word	0x000052e0


	//   ....[53]....
        /*0288*/ 	.word	0x00005320


	//   ....[54]....
        /*028c*/ 	.word	0x000054b0


	//   ....[55]....
        /*0290*/ 	.word	0x000054f0


	//   ....[56]....
        /*0294*/ 	.word	0x00005530


	//   ....[57]....
        /*0298*/ 	.word	0x00005570


	//   ....[58]....
        /*029c*/ 	.word	0x000055b0


	//   ....[59]....
        /*02a0*/ 	.word	0x000055f0


	//   ....[60]....
        /*02a4*/ 	.word	0x00005630


	//   ....[61]....
        /*02a8*/ 	.word	0x00005670


	//   ....[62]....
        /*02ac*/ 	.word	0x00005690


	//   ....[63]....
        /*02b0*/ 	.word	0x000056e0


	//   ....[64]....
        /*02b4*/ 	.word	0x00006d10


	//   ....[65]....
        /*02b8*/ 	.word	0x00006d50


	//   ....[66]....
        /*02bc*/ 	.word	0x00006d90


	//   ....[67]....
        /*02c0*/ 	.word	0x00006dd0


	//   ....[68]....
        /*02c4*/ 	.word	0x00006e20


	//   ....[69]....
        /*02c8*/ 	.word	0x00006e40


	//   ....[70]....
        /*02cc*/ 	.word	0x00006e80


	//   ....[71]....
        /*02d0*/ 	.word	0x00006ec0


	//   ....[72]....
        /*02d4*/ 	.word	0x00006fb0


	//   ....[73]....
        /*02d8*/ 	.word	0x00007030


	//   ....[74]....
        /*02dc*/ 	.word	0x00007070


	//   ....[75]....
        /*02e0*/ 	.word	0x000070b0


	//   ....[76]....
        /*02e4*/ 	.word	0x000071c0


	//   ....[77]....
        /*02e8*/ 	.word	0x00007200


	//   ....[78]....
        /*02ec*/ 	.word	0x00007240


	//   ....[79]....
        /*02f0*/ 	.word	0x00007280


	//   ....[80]....
        /*02f4*/ 	.word	0x00007390


	//   ....[81]....
        /*02f8*/ 	.word	0x000073d0


	//   ....[82]....
        /*02fc*/ 	.word	0x00007410


	//   ....[83]....
        /*0300*/ 	.word	0x00007450


	//   ....[84]....
        /*0304*/ 	.word	0x000077f0


	//   ....[85]....
        /*0308*/ 	.word	0x000079a0


	//   ....[86]....
        /*030c*/ 	.word	0x00007f50


	//   ....[87]....
        /*0310*/ 	.word	0x00008050


	//   ....[88]....
        /*0314*/ 	.word	0x000080a0


	//   ....[89]....
        /*0318*/ 	.word	0x000080f0


	//   ....[90]....
        /*031c*/ 	.word	0x00008120


	//   ....[91]....
        /*0320*/ 	.word	0x00008140


	//   ....[92]....
        /*0324*/ 	.word	0x00008220


	//   ....[93]....
        /*0328*/ 	.word	0x00008260


	//   ....[94]....
        /*032c*/ 	.word	0x000082b0


	//   ....[95]....
        /*0330*/ 	.word	0x000082e0


	//   ....[96]....
        /*0334*/ 	.word	0x00008300


	//----- nvinfo : EIATTR_EXIT_INSTR_OFFSETS
	.align		4
.L_3327:
        /*0338*/ 	.byte	0x04, 0x1c
        /*033a*/ 	.short	(.L_3329 - .L_3328)


	//   ....[0]....
.L_3328:
        /*033c*/ 	.word	0x000083d0


	//   ....[1]....
        /*0340*/ 	.word	0x000086d0


	//----- nvinfo : EIATTR_MAX_THREADS
	.align		4
.L_3329:
        /*0344*/ 	.byte	0x04, 0x05
        /*0346*/ 	.short	(.L_3331 - .L_3330)
.L_3330:
        /*0348*/ 	.word	0x00000020
        /*034c*/ 	.word	0x00000001
        /*0350*/ 	.word	0x00000001


	//----- nvinfo : EIATTR_CRS_STACK_SIZE
	.align		4
.L_3331:
        /*0354*/ 	.byte	0x04, 0x1e
        /*0356*/ 	.short	(.L_3333 - .L_3332)
.L_3332:
        /*0358*/ 	.word	0x00000000


	//----- nvinfo : EIATTR_CBANK_PARAM_SIZE
	.align		4
.L_3333:
        /*035c*/ 	.byte	0x03, 0x19
        /*035e*/ 	.short	0x01f0


	//----- nvinfo : EIATTR_PARAM_CBANK
	.align		4
        /*0360*/ 	.byte	0x04, 0x0a
        /*0362*/ 	.short	(.L_3335 - .L_3334)
	.align		4
.L_3334:
        /*0364*/ 	.word	index@(.nv.constant0._Z25selective_scan_bwd_kernelI32Selective_Scan_bwd_kernel_traitsILi32ELi8ELb1ELb1ELb0ELb1ELb1EN3c108BFloat16ENS1_7complexIfEEEEv12SSMParamsBwd)
        /*0368*/ 	.short	0x0210
        /*036a*/ 	.short	0x01f0


	//----- nvinfo : EIATTR_SW_WAR
	.align		4
.L_3335:
        /*036c*/ 	.byte	0x04, 0x36
        /*036e*/ 	.short	(.L_3337 - .L_3336)
.L_3336:
        /*0370*/ 	.word	0x00000008
.L_3337:


//--------------------- .nv.info._Z25selective_scan_bwd_kernelI32Selective_Scan_bwd_kernel_traitsILi32ELi8ELb1ELb1ELb1ELb0ELb0EN3c108BFloat16ENS1_7complexIfEEEEv12SSMParamsBwd --------------------------
	.section	.nv.info._Z25selective_scan_bwd_kernelI32Selective_Scan_bwd_kernel_traitsILi32ELi8ELb1ELb1ELb1ELb0ELb0EN3c108BFloat16ENS1_7complexIfEEEEv12SSMParamsBwd,"",@"SHT_CUDA_INFO"
	.sectionflags	@""
	.align	4


	//----- nvinfo : EIATTR_CUDA_API_VERSION
	.align		4
        /*0000*/ 	.byte	0x04, 0x37
        /*0002*/ 	.short	(.L_3339 - .L_3338)
.L_3338:
        /*0004*/ 	.word	0x00000082


	//----- nvinfo : EIATTR_KPARAM_INFO
	.align		4
.L_3339:
        /*0008*/ 	.byte	0x04, 0x17
        /*000a*/ 	.short	(.L_3341 - .L_3340)
.L_3340:
        /*000c*/ 	.word	0x00000000
        /*0010*/ 	.short	0x0000
        /*0012*/ 	.short	0x0000
        /*0014*/ 	.byte	0x00, 0xf0, 0xc1, 0x07


	//----- nvinfo : EIATTR_SPARSE_MMA_MASK
	.align		4
.L_3341:
        /*0018*/ 	.byte	0x03, 0x50
        /*001a*/ 	.short	0x0000


	//----- nvinfo : EIATTR_MAXREG_COUNT
	.align		4
        /*001c*/ 	.byte	0x03, 0x1b
        /*001e*/ 	.short	0x00ff


	//----- nvinfo : EIATTR_NUM_BARRIERS
	.align		4
        /*0020*/ 	.byte	0x02, 0x4c
        /*0022*/ 	.byte	0x01
	.zero		1


	//----- nvinfo : EIATTR_MERCURY_ISA_VERSION
	.align		4
        /*0024*/ 	.byte	0x03, 0x5f
        /*0026*/ 	.short	0x0101


	//----- nvinfo : EIATTR_COOP_GROUP_MASK_REGIDS
	.align		4
        /*0028*/ 	.byte	0x04, 0x29
        /*002a*/ 	.short	(.L_3343 - .L_3342)


	//   ....[0]....
.L_3342:
        /*002c*/ 	.word	0xffffffff


	//   ....[1]....
        /*0030*/ 	.word	0xffffffff


	//   ....[2]....
        /*0034*/ 	.word	0xffffffff


	//   ....[3]....
        /*0038*/ 	.word	0xffffffff


	//   ....[4]....
        /*003c*/ 	.word	0xffffffff


	//   ....[5]....
        /*0040*/ 	.word	0xffffffff


	//   ....[6]....
        /*0044*/ 	.word	0xffffffff


	//   ....[7]....
        /*0048*/ 	.word	0xffffffff


	//   ....[8]....
        /*004c*/ 	.word	0xffffffff


	//   ....[9]....
        /*0050*/ 	.word	0xffffffff


	//   ....[10]....
        /*0054*/ 	.word	0xffffffff


	//   ....[11]....
        /*0058*/ 	.word	0xffffffff


	//   ....[12]....
        /*005c*/ 	.word	0xffffffff


	//   ....[13]....
        /*0060*/ 	.word	0xffffffff


	//   ....[14]....
        /*0064*/ 	.word	0xffffffff


	//   ....[15]....
        /*0068*/ 	.word	0xffffffff


	//   ....[16]....
        /*006c*/ 	.word	0xffffffff


	//   ....[17]....
        /*0070*/ 	.word	0xffffffff


	//   ....[18]....
        /*0074*/ 	.word	0xffffffff


	//   ....[19]....
        /*0078*/ 	.word	0xffffffff


	//   ....[20]....
        /*007c*/ 	.word	0xffffffff


	//   ....[21]....
        /*0080*/ 	.word	0xffffffff


	//   ....[22]....
        /*0084*/ 	.word	0xffffffff


	//   ....[23]....
        /*0088*/ 	.word	0xffffffff


	//   ....[24]....
        /*008c*/ 	.word	0xffffffff


	//   ....[25]....
        /*0090*/ 	.word	0xffffffff


	//   ....[26]....
        /*0094*/ 	.word	0xffffffff


	//   ....[27]....
        /*0098*/ 	.word	0xffffffff


	//   ....[28]....
        /*009c*/ 	.word	0xffffffff


	//   ....[29]....
        /*00a0*/ 	.word	0xffffffff


	//   ....[30]....
        /*00a4*/ 	.word	0xffffffff


	//   ....[31]....
        /*00a8*/ 	.word	0xffffffff


	//   ....[32]....
        /*00ac*/ 	.word	0xffffffff


	//   ....[33]....
        /*00b0*/ 	.word	0xffffffff


	//   ....[34]....
        /*00b4*/ 	.word	0xffffffff


	//   ....[35]....
        /*00b8*/ 	.word	0xffffffff


	//   ....[36]....
        /*00bc*/ 	.word	0xffffffff


	//   ....[37]....
        /*00c0*/ 	.word	0xffffffff


	//   ....[38]....
        /*00c4*/ 	.word	0xffffffff


	//   ....[39]....
        /*00c8*/ 	.word	0xffffffff


	//   ....[40]....
        /*00cc*/ 	.word	0xffffffff


	//   ....[41]....
        /*00d0*/ 	.word	0xffffffff


	//   ....[42]....
        /*00d4*/ 	.word	0xffffffff


	//   ....[43]....
        /*00d8*/ 	.word	0xffffffff


	//   ....[44]....
        /*00dc*/ 	.word	0xffffffff


	//   ....[45]....
        /*00e0*/ 	.word	0xffffffff


	//   ....[46]....
        /*00e4*/ 	.word	0xffffffff


	//   ....[47]....
        /*00e8*/ 	.word	0xffffffff


	//   ....[48]....
        /*00ec*/ 	.word	0xffffffff


	//   ....[49]....
        /*00f0*/ 	.word	0xffffffff


	//   ....[50]....
        /*00f4*/ 	.word	0xffffffff


	//   ....[51]....
        /*00f8*/ 	.word	0xffffffff


	//   ....[52]....
        /*00fc*/ 	.word	0xffffffff


	//   ....[53]....
        /*0100*/ 	.word	0xffffffff


	//   ....[54]....
        /*0104*/ 	.word	0xffffffff


	//   ....[55]....
        /*0108*/ 	.word	0xffffffff


	//   ....[56]....
        /*010c*/ 	.word	0xffffffff


	//   ....[57]....
        /*0110*/ 	.word	0xffffffff


	//   ....[58]....
        /*0114*/ 	.word	0xffffffff


	//   ....[59]....
        /*0118*/ 	.word	0xffffffff


	//   ....[60]....
        /*011c*/ 	.word	0xffffffff


	//   ....[61]....
        /*0120*/ 	.word	0xffffffff


	//   ....[62]....
        /*0124*/ 	.word	0xffffffff


	//   ....[63]....
        /*0128*/ 	.word	0xffffffff


	//   ....[64]....
        /*012c*/ 	.word	0xffffffff


	//   ....[65]....
        /*0130*/ 	.word	0xffffffff


	//   ....[66]....
        /*0134*/ 	.word	0xffffffff


	//   ....[67]....
        /*0138*/ 	.word	0xffffffff


	//   ....[68]....
        /*013c*/ 	.word	0xffffffff


	//   ....[69]....
        /*0140*/ 	.word	0xffffffff


	//   ....[70]....
        /*0144*/ 	.word	0xffffffff


	//   ....[71]....
        /*0148*/ 	.word	0xffffffff


	//   ....[72]....
        /*014c*/ 	.word	0xffffffff


	//   ....[73]....
        /*0150*/ 	.word	0xffffffff


	//   ....[74]....
        /*0154*/ 	.word	0xffffffff


	//   ....[75]....
        /*0158*/ 	.word	0xffffffff


	//   ....[76]....
        /*015c*/ 	.word	0xffffffff


	//   ....[77]....
        /*0160*/ 	.word	0xffffffff


	//   ....[78]....
        /*0164*/ 	.word	0xffffffff


	//   ....[79]....
        /*0168*/ 	.word	0xffffffff


	//   ....[80]....
        /*016c*/ 	.word	0xffffffff


	//   ....[81]....
        /*0170*/ 	.word	0xffffffff


	//   ....[82]....
        /*0174*/ 	.word	0xffffffff


	//----- nvinfo : EIATTR_COOP_GROUP_INSTR_OFFSETS
	.align		4
.L_3343:
        /*0178*/ 	.byte	0x04, 0x28
        /*017a*/ 	.short	(.L_3345 - .L_3344)


	//   ....[0]....
.L_3344:
        /*017c*/ 	.word	0x00000ab0


	//   ....[1]....
        /*0180*/ 	.word	0x00000b30


	//   ....[2]....
        /*0184*/ 	.word	0x00000c50


	//   ....[3]....
        /*0188*/ 	.word	0x000013f0


	//   ....[4]....
        /*018c*/ 	.word	0x000016a0


	//   ....[5]....
        /*0190*/ 	.word	0x00002250


	//   ....[6]....
        /*0194*/ 	.word	0x00002290


	//   ....[7]....
        /*0198*/ 	.word	0x000022a0


	//   ....[8]....
        /*019c*/ 	.word	0x000022b0


	//   ....[9]....
        /*01a0*/ 	.word	0x000022c0


	//   ....[10]....
        /*01a4*/ 	.word	0x00002380


	//   ....[11]....
        /*01a8*/ 	.word	0x000023a0


	//   ....[12]....
        /*01ac*/ 	.word	0x000023b0


	//   ....[13]....
        /*01b0*/ 	.word	0x000023c0


	//   ....[14]....
        /*01b4*/ 	.word	0x00002460


	//   ....[15]....
        /*01b8*/ 	.word	0x00002490


	//   ....[16]....
        /*01bc*/ 	.word	0x000024b0


	//   ....[17]....
        /*01c0*/ 	.word	0x000024c0


	//   ....[18]....
        /*01c4*/ 	.word	0x00002580


	//   ....[19]....
        /*01c8*/ 	.word	0x000025a0


	//   ....[20]....
        /*01cc*/ 	.word	0x000025b0


	//   ....[21]....
        /*01d0*/ 	.word	0x000025c0


	//   ....[22]....
        /*01d4*/ 	.word	0x000026a0


	//   ....[23]....
        /*01d8*/ 	.word	0x000026e0


	//   ....[24]....
        /*01dc*/ 	.word	0x00002720


	//   ....[25]....
        /*01e0*/ 	.word	0x00002760


	//   ....[26]....
        /*01e4*/ 	.word	0x000028c0


	//   ....[27]....
        /*01e8*/ 	.word	0x00002900


	//   ....[28]....
        /*01ec*/ 	.word	0x00002930


	//   ....[29]....
        /*01f0*/ 	.word	0x00002970


	//   ....[30]....
        /*01f4*/ 	.word	0x000029b0


	//   ....[31]....
        /*01f8*/ 	.word	0x00003070


	//   ....[32]....
        /*01fc*/ 	.word	0x000030a0


	//   ....[33]....
        /*0200*/ 	.word	0x00003110


	//   ....[34]....
        /*0204*/ 	.word	0x00003130


	//   ....[35]....
        /*0208*/ 	.word	0x00003220


	//   ....[36]....
        /*020c*/ 	.word	0x00003260


	//   ....[37]....
        /*0210*/ 	.word	0x00003270


	//   ....[38]....
        /*0214*/ 	.word	0x00003280


	//   ....[39]....
        /*0218*/ 	.word	0x00003380


	//   ....[40]....
        /*021c*/ 	.word	0x000033b0


	//   ....[41]....
        /*0220*/ 	.word	0x000033c0


	//   ....[42]....
        /*0224*/ 	.word	0x000033d0


	//   ....[43]....
        /*0228*/ 	.word	0x000034d0


	//   ....[44]....
        /*022c*/ 	.word	0x00003500


	//   ....[45]....
        /*0230*/ 	.word	0x00003510


	//   ....[46]....
        /*0234*/ 	.word	0x00003520


	//   ....[47]....
        /*0238*/ 	.word	0x00003620


	//   ....[48]....
        /*023c*/ 	.word	0x00003660


	//   ....[49]....
        /*0240*/ 	.word	0x00003670


	//   ....[50]....
        /*0244*/ 	.word	0x00003680


	//   ....[51]....
        /*0248*/ 	.word	0x00003760


	//   ....[52]....
        /*024c*/ 	.word	0x000037a0


	//   ....[53]....
        /*0250*/ 	.word	0x000037e0


	//   ....[54]....
        /*0254*/ 	.word	0x00003820


	//   ....[55]....
        /*0258*/ 	.word	0x00003860


	//   ....[56]....
        /*025c*/ 	.word	0x000038a0


	//   ....[57]....
        /*0260*/ 	.word	0x000038e0


	//   ....[58]....
        /*0264*/ 	.word	0x00003920


	//   ....[59]....
        /*0268*/ 	.word	0x00003960


	//   ....[60]....
        /*026c*/ 	.word	0x000039c0


	//   ....[61]....
        /*0270*/ 	.word	0x00005740


	//   ....[62]....
        /*0274*/ 	.word	0x00005780


	//   ....[63]....
        /*0278*/ 	.word	0x000057e0


	//   ....[64]....
        /*027c*/ 	.word	0x00005800


	//   ....[65]....
        /*0280*/ 	.word	0x00005850


	//   ....[66]....
        /*0284*/ 	.word	0x00005880


	//   ....[67]....
        /*0288*/ 	.word	0x000059b0


	//   ....[68]....
        /*028c*/ 	.word	0x000059f0


	//   ....[69]....
        /*0290*/ 	.word	0x00005b80


	//   ....[70]....
        /*0294*/ 	.word	0x00005bc0


	//   ....[71]....
        /*0298*/ 	.word	0x000060d0


	//   ....[72]....
        /*029c*/ 	.word	0x00006390


	//   ....[73]....
        /*02a0*/ 	.word	0x00006450


	//   ....[74]....
        /*02a4*/ 	.word	0x000064a0


	//   ....[75]....
        /*02a8*/ 	.word	0x000064f0


	//   ....[76]....
        /*02ac*/ 	.word	0x00006520


	//   ....[77]....
        /*02b0*/ 	.word	0x00006540


	//   ....[78]....
        /*02b4*/ 	.word	0x00006620


	//   ....[79]....
        /*02b8*/ 	.word	0x00006660


	//   ....[80]....
        /*02bc*/ 	.word	0x000066b0


	//   ....[81]....
        /*02c0*/ 	.word	0x000066e0


	//   ....[82]....
        /*02c4*/ 	.word	0x00006700


	//----- nvinfo : EIATTR_EXIT_INSTR_OFFSETS
	.align		4
.L_3345:
        /*02c8*/ 	.byte	0x04, 0x1c
        /*02ca*/ 	.short	(.L_3347 - .L_3346)


	//   ....[0]....
.L_3346:
        /*02cc*/ 	.word	0x000067d0


	//   ....[1]....
        /*02d0*/ 	.word	0x00006990


	//----- nvinfo : EIATTR_MAX_THREADS
	.align		4
.L_3347:
        /*02d4*/ 	.byte	0x04, 0x05
        /*02d6*/ 	.short	(.L_3349 - .L_3348)
.L_3348:
        /*02d8*/ 	.word	0x00000020
        /*02dc*/ 	.word	0x00000001
        /*02e0*/ 	.word	0x00000001


	//----- nvinfo : EIATTR_CRS_STACK_SIZE
	.align		4
.L_3349:
        /*02e4*/ 	.byte	0x04, 0x1e
        /*02e6*/ 	.short	(.L_3351 - .L_3350)
.L_3350:
        /*02e8*/ 	.word	0x00000000


	//----- nvinfo : EIATTR_CBANK_PARAM_SIZE
	.align		4
.L_3351:
        /*02ec*/ 	.byte	0x03, 0x19
        /*02ee*/ 	.short	0x01f0


	//----- nvinfo : EIATTR_PARAM_CBANK
	.align		4
        /*02f0*/ 	.byte	0x04, 0x0a
        /*02f2*/ 	.short	(.L_3353 - .L_3352)
	.align		4
.L_3352:
        /*02f4*/ 	.word	index@(.nv.constant0._Z25selective_scan_bwd_kernelI32Selective_Scan_bwd_kernel_traitsILi32ELi8ELb1ELb1ELb1ELb0ELb0EN3c108BFloat16ENS1_7complexIfEEEEv12SSMParamsBwd)
        /*02f8*/ 	.short	0x0210
        /*02fa*/ 	.short	0x01f0


	//----- nvinfo : EIATTR_SW_WAR
	.align		4
.L_3353:
        /*02fc*/ 	.byte	0x04, 0x36
        /*02fe*/ 	.short	(.L_3355 - .L_3354)
.L_3354:
        /*0300*/ 	.word	0x00000008
.L_3355:


//--------------------- .nv.info._Z25selective_scan_bwd_kernelI32Selective_Scan_bwd_kernel_traitsILi32ELi8ELb1ELb1ELb1ELb0ELb1EN3c108BFloat16ENS1_7complexIfEEEEv12SSMParamsBwd --------------------------
	.section	.nv.info._Z25selective_scan_bwd_kernelI32Selective_Scan_bwd_kernel_traitsILi32ELi8ELb1ELb1ELb1ELb0ELb1EN3c108BFloat16ENS1_7complexIfEEEEv12SSMParamsBwd,"",@"SHT_CUDA_INFO"
	.sectionflags	@""
	.align	4


	//----- nvinfo : EIATTR_CUDA_API_VERSION
	.align		4
        /*0000*/ 	.byte	0x04, 0x37
        /*0002*/ 	.short	(.L_3357 - .L_3356)
.L_3356:
        /*0004*/ 	.word	0x00000082


	//----- nvinfo : EIATTR_KPARAM_INFO
	.align		4
.L_3357:
        /*0008*/ 	.byte	0x04, 0x17
        /*000a*/ 	.short	(.L_3359 - .L_3358)
.L_3358:
        /*000c*/ 	.word	0x00000000
        /*0010*/ 	.short	0x0000
        /*0012*/ 	.short	0x0000
        /*0014*/ 	.byte	0x00, 0xf0, 0xc1, 0x07


	//----- nvinfo : EIATTR_SPARSE_MMA_MASK
	.align		4
.L_3359:
        /*0018*/ 	.byte	0x03, 0x50
        /*001a*/ 	.short	0x0000


	//----- nvinfo : EIATTR_MAXREG_COUNT
	.align		4
        /*001c*/ 	.byte	0x03, 0x1b
        /*001e*/ 	.short	0x00ff


	//----- nvinfo : EIATTR_NUM_BARRIERS
	.align		4
        /*0020*/ 	.byte	0x02, 0x4c
        /*0022*/ 	.byte	0x01
	.zero		1


	//----- nvinfo : EIATTR_MERCURY_ISA_VERSION
	.align		4
        /*0024*/ 	.byte	0x03, 0x5f
        /*0026*/ 	.short	0x0101


	//----- nvinfo : EIATTR_COOP_GROUP_MASK_REGIDS
	.align		4
        /*0028*/ 	.byte	0x04, 0x29
        /*002a*/ 	.short	(.L_3361 - .L_3360)


	//   ....[0]....
.L_3360:
        /*002c*/ 	.word	0xffffffff


	//   ....[1]....
        /*0030*/ 	.word	0xffffffff


	//   ....[2]....
        /*0034*/ 	.word	0xffffffff


	//   ....[3]....
        /*0038*/ 	.word	0xffffffff


	//   ....[4]....
        /*003c*/ 	.word	0xffffffff


	//   ....[5]....
        /*0040*/ 	.word	0xffffffff


	//   ....[6]....
        /*0044*/ 	.word	0xffffffff


	//   ....[7]....
        /*0048*/ 	.word	0xffffffff


	//   ....[8]....
        /*004c*/ 	.word	0xffffffff


	//   ....[9]....
        /*0050*/ 	.word	0xffffffff


	//   ....[10]....
        /*0054*/ 	.word	0xffffffff


	//   ....[11]....
        /*0058*/ 	.word	0xffffffff


	//   ....[12]....
        /*005c*/ 	.word	0xffffffff


	//   ....[13]....
        /*0060*/ 	.word	0xffffffff


	//   ....[14]....
        /*0064*/ 	.word	0xffffffff


	//   ....[15]....
        /*0068*/ 	.word	0xffffffff


	//   ....[16]....
        /*006c*/ 	.word	0xffffffff


	//   ....[17]....
        /*0070*/ 	.word	0xffffffff


	//   ....[18]....
        /*0074*/ 	.word	0xffffffff


	//   ....[19]....
        /*0078*/ 	.word	0xffffffff


	//   ....[20]....
        /*007c*/ 	.word	0xffffffff


	//   ....[21]....
        /*0080*/ 	.word	0xffffffff


	//   ....[22]....
        /*0084*/ 	.word	0xffffffff


	//   ....[23]....
        /*0088*/ 	.word	0xffffffff


	//   ....[24]....
        /*008c*/ 	.word	0xffffffff


	//   ....[25]....
        /*0090*/ 	.word	0xffffffff


	//   ....[26]....
        /*0094*/ 	.word	0xffffffff


	//   ....[27]....
        /*0098*/ 	.word	0xffffffff


	//   ....[28]....
        /*009c*/ 	.word	0xffffffff


	//   ....[29]....
        /*00a0*/ 	.word	0xffffffff


	//   ....[30]....
        /*00a4*/ 	.word	0xffffffff


	//   ....[31]....
        /*00a8*/ 	.word	0xffffffff


	//   ....[32]....
        /*00ac*/ 	.word	0xffffffff


	//   ....[33]....
        /*00b0*/ 	.word	0xffffffff


	//   ....[34]....
        /*00b4*/ 	.word	0xffffffff


	//   ....[35]....
        /*00b8*/ 	.word	0xffffffff


	//   ....[36]....
        /*00bc*/ 	.word	0xffffffff


	//   ....[37]....
        /*00c0*/ 	.word	0xffffffff


	//   ....[38]....
        /*00c4*/ 	.word	0xffffffff


	//   ....[39]....
        /*00c8*/ 	.word	0xffffffff


	//   ....[40]....
        /*00cc*/ 	.word	0xffffffff


	//   ....[41]....
        /*00d0*/ 	.word	0xffffffff


	//   ....[42]....
        /*00d4*/ 	.word	0xffffffff


	//   ....[43]....
        /*00d8*/ 	.word	0xffffffff


	//   ....[44]....
        /*00dc*/ 	.word	0xffffffff


	//   ....[45]....
        /*00e0*/ 	.word	0xffffffff


	//   ....[46]....
        /*00e4*/ 	.word	0xffffffff


	//   ....[47]....
        /*00e8*/ 	.word	0xffffffff


	//   ....[48]....
        /*00ec*/ 	.word	0xffffffff


	//   ....[49]....
        /*00f0*/ 	.word	0xffffffff


	//   ....[50]....
        /*00f4*/ 	.word	0xffffffff


	//   ....[51]....
        /*00f8*/ 	.word	0xffffffff


	//   ....[52]....
        /*00fc*/ 	.word	0xffffffff


	//   ....[53]....
        /*0100*/ 	.word	0xffffffff


	//   ....[54]....
        /*0104*/ 	.word	0xffffffff


	//   ....[55]....
        /*0108*/ 	.word	0xffffffff


	//   ....[56]....
        /*010c*/ 	.word	0xffffffff


	//   ....[57]....
        /*0110*/ 	.word	0xffffffff


	//   ....[58]....
        /*0114*/ 	.word	0xffffffff


	//   ....[59]....
        /*0118*/ 	.word	0xffffffff


	//   ....[60]....
        /*011c*/ 	.word	0xffffffff


	//   ....[61]....
        /*0120*/ 	.word	0xffffffff


	//   ....[62]....
        /*0124*/ 	.word	0xffffffff


	//   ....[63]....
        /*0128*/ 	.word	0xffffffff


	//   ....[64]....
        /*012c*/ 	.word	0xffffffff


	//   ....[65]....
        /*0130*/ 	.word	0xffffffff


	//   ....[66]....
        /*0134*/ 	.word	0xffffffff


	//   ....[67]....
        /*0138*/ 	.word	0xffffffff


	//   ....[68]....
        /*013c*/ 	.word	0xffffffff


	//   ....[69]....
        /*0140*/ 	.word	0xffffffff


	//   ....[70]....
        /*0144*/ 	.word	0xffffffff


	//   ....[71]....
        /*0148*/ 	.word	0xffffffff


	//   ....[72]....
        /*014c*/ 	.word	0xffffffff


	//   ....[73]....
        /*0150*/ 	.word	0xffffffff


	//   ....[74]....
        /*0154*/ 	.word	0xffffffff


	//   ....[75]....
        /*0158*/ 	.word	0xffffffff


	//   ....[76]....
        /*015c*/ 	.word	0xffffffff


	//   ....[77]....
        /*0160*/ 	.word	0xffffffff


	//   ....[78]....
        /*0164*/ 	.word	0xffffffff


	//   ....[79]....
        /*0168*/ 	.word	0xffffffff


	//   ....[80]....
        /*016c*/ 	.word	0xffffffff


	//   ....[81]....
        /*0170*/ 	.word	0xffffffff


	//   ....[82]....
        /*0174*/ 	.word	0xffffffff


	//   ....[83]....
        /*0178*/ 	.word	0xffffffff


	//   ....[84]....
        /*017c*/ 	.word	0xffffffff


	//   ....[85]....
        /*0180*/ 	.word	0xffffffff


	//   ....[86]....
        /*0184*/ 	.word	0xffffffff


	//----- nvinfo : EIATTR_COOP_GROUP_INSTR_OFFSETS
	.align		4
.L_3361:
        /*0188*/ 	.byte	0x04, 0x28
        /*018a*/ 	.short	(.L_3363 - .L_3362)


	//   ....[0]....
.L_3362:
        /*018c*/ 	.word	0x00000ab0


	//   ....[1]....
        /*0190*/ 	.word	0x00000b80


	//   ....[2]....
        /*0194*/ 	.word	0x00000ca0


	//   ....[3]....
        /*0198*/ 	.word	0x00000dc0


	//   ....[4]....
        /*019c*/ 	.word	0x00001200


	//   ....[5]....
        /*01a0*/ 	.word	0x000017d0


	//   ....[6]....
        /*01a4*/ 	.word	0x00001a50


	//   ....[7]....
        /*01a8*/ 	.word	0x00002140


	//   ....[8]....
        /*01ac*/ 	.word	0x000024d0


	//   ....[9]....
        /*01b0*/ 	.word	0x00002f80


	//   ....[10]....
        /*01b4*/ 	.word	0x00002fc0


	//   ....[11]....
        /*01b8*/ 	.word	0x00002fe0


	//   ....[12]....
        /*01bc*/ 	.word	0x00003000


	//   ....[13]....
        /*01c0*/ 	.word	0x00003010


	//   ....[14]....
        /*01c4*/ 	.word	0x000030d0


	//   ....[15]....
        /*01c8*/ 	.word	0x000030f0


	//   ....[16]....
        /*01cc*/ 	.word	0x00003100


	//   ....[17]....
        /*01d0*/ 	.word	0x00003110


	//   ....[18]....
        /*01d4*/ 	.word	0x000031b0


	//   ....[19]....
        /*01d8*/ 	.word	0x000031e0


	//   ....[20]....
        /*01dc*/ 	.word	0x00003200


	//   ....[21]....
        /*01e0*/ 	.word	0x00003210


	//   ....[22]....
        /*01e4*/ 	.word	0x000032b0


	//   ....[23]....
        /*01e8*/ 	.word	0x000032e0


	//   ....[24]....
        /*01ec*/ 	.word	0x00003300


	//   ....[25]....
        /*01f0*/ 	.word	0x00003310


	//   ....[26]....
        /*01f4*/ 	.word	0x000033d0


	//   ....[27]....
        /*01f8*/ 	.word	0x00003420


	//   ....[28]....
        /*01fc*/ 	.word	0x00003460


	//   ....[29]....
        /*0200*/ 	.word	0x000034a0


	//   ....[30]....
        /*0204*/ 	.word	0x00003650


	//   ....[31]....
        /*0208*/ 	.word	0x00003680


	//   ....[32]....
        /*020c*/ 	.word	0x000036c0


	//   ....[33]....
        /*0210*/ 	.word	0x000036f0


	//   ....[34]....
        /*0214*/ 	.word	0x00003720


	//   ....[35]....
        /*0218*/ 	.word	0x00003df0


	//   ....[36]....
        /*021c*/ 	.word	0x00003e30


	//   ....[37]....
        /*0220*/ 	.word	0x00003e50


	//   ....[38]....
        /*0224*/ 	.word	0x00003e60


	//   ....[39]....
        /*0228*/ 	.word	0x00003f50


	//   ....[40]....
        /*022c*/ 	.word	0x00003f90


	//   ....[41]....
        /*0230*/ 	.word	0x00003fa0


	//   ....[42]....
        /*0234*/ 	.word	0x00003fb0


	//   ....[43]....
        /*0238*/ 	.word	0x000040b0


	//   ....[44]....
        /*023c*/ 	.word	0x000040e0


	//   ....[45]....
        /*0240*/ 	.word	0x000040f0


	//   ....[46]....
        /*0244*/ 	.word	0x00004100


	//   ....[47]....
        /*0248*/ 	.word	0x00004200


	//   ....[48]....
        /*024c*/ 	.word	0x00004230


	//   ....[49]....
        /*0250*/ 	.word	0x00004240


	//   ....[50]....
        /*0254*/ 	.word	0x00004250


	//   ....[51]....
        /*0258*/ 	.word	0x00004350


	//   ....[52]....
        /*025c*/ 	.word	0x00004390


	//   ....[53]....
        /*0260*/ 	.word	0x000043a0


	//   ....[54]....
        /*0264*/ 	.word	0x000043b0


	//   ....[55]....
        /*0268*/ 	.word	0x00004490


	//   ....[56]....
        /*026c*/ 	.word	0x000044d0


	//   ....[57]....
        /*0270*/ 	.word	0x00004510


	//   ....[58]....
        /*0274*/ 	.word	0x00004550


	//   ....[59]....
        /*0278*/ 	.word	0x00004590


	//   ....[60]....
        /*027c*/ 	.word	0x000045d0


	//   ....[61]....
        /*0280*/ 	.word	0x00004610


	//   ....[62]....
        /*0284*/ 	.word	0x00004640


	//   ....[63]....
        /*0288*/ 	.word	0x00004680


	//   ....[64]....
        /*028c*/ 	.word	0x000046d0


	//   ....[65]....
        /*0290*/ 	.word	0x00006470


	//   ....[66]....
        /*0294*/ 	.word	0x000064b0


	//   ....[67]....
        /*0298*/ 	.word	0x00006520


	//   ....[68]....
        /*029c*/ 	.word	0x00006540


	//   ....[69]....
        /*02a0*/ 	.word	0x00006580


	//   ....[70]....
        /*02a4*/ 	.word	0x000065c0


	//   ....[71]....
        /*02a8*/ 	.word	0x00006730


	//   ....[72]....
        /*02ac*/ 	.word	0x00006770


	//   ....[73]....
        /*02b0*/ 	.word	0x00006900


	//   ....[74]....
        /*02b4*/ 	.word	0x00006940


	//   ....[75]....
        /*02b8*/ 	.word	0x00006e00


	//   ....[76]....
        /*02bc*/ 	.word	0x00007090


	//   ....[77]....
        /*02c0*/ 	.word	0x00007140


	//   ....[78]....
        /*02c4*/ 	.word	0x00007190


	//   ....[79]....
        /*02c8*/ 	.word	0x000071e0


	//   ....[80]....
        /*02cc*/ 	.word	0x00007210


	//   ....[81]....
        /*02d0*/ 	.word	0x00007230


	//   ....[82]....
        /*02d4*/ 	.word	0x00007310


	//   ....[83]....
        /*02d8*/ 	.word	0x00007350


	//   ....[84]....
        /*02dc*/ 	.word	0x000073a0


	//   ....[85]....
        /*02e0*/ 	.word	0x000073d0


	//   ....[86]....
        /*02e4*/ 	.word	0x000073f0


	//----- nvinfo : EIATTR_EXIT_INSTR_OFFSETS
	.align		4
.L_3363:
        /*02e8*/ 	.byte	0x04, 0x1c
        /*02ea*/ 	.short	(.L_3365 - .L_3364)


	//   ....[0]....
.L_3364:
        /*02ec*/ 	.word	0x000074c0


	//   ....[1]....
        /*02f0*/ 	.word	0x00007680


	//----- nvinfo : EIATTR_MAX_THREADS
	.align		4
.L_3365:
        /*02f4*/ 	.byte	0x04, 0x05
        /*02f6*/ 	.short	(.L_3367 - .L_3366)
.L_3366:
        /*02f8*/ 	.word	0x00000020
        /*02fc*/ 	.word	0x00000001
        /*0300*/ 	.word	0x00000001


	//----- nvinfo : EIATTR_CRS_STACK_SIZE
	.align		4
.L_3367:
        /*0304*/ 	.byte	0x04, 0x1e
        /*0306*/ 	.short	(.L_3369 - .L_3368)
.L_3368:
        /*0308*/ 	.word	0x00000000


	//----- nvinfo : EIATTR_CBANK_PARAM_SIZE
	.align		4
.L_3369:
        /*030c*/ 	.byte	0x03, 0x19
        /*030e*/ 	.short	0x01f0


	//----- nvinfo : EIATTR_PARAM_CBANK
	.align		4
        /*0310*/ 	.byte	0x04, 0x0a
        /*0312*/ 	.short	(.L_3371 - .L_3370)
	.align		4
.L_3370:
        /*0314*/ 	.word	index@(.nv.constant0._Z25selective_scan_bwd_kernelI32Selective_Scan_bwd_kernel_traitsILi32ELi8ELb1ELb1ELb1ELb0ELb1EN3c108BFloat16ENS1_7complexIfEEEEv12SSMParamsBwd)
        /*0318*/ 	.short	0x0210
        /*031a*/ 	.short	0x01f0


	//----- nvinfo : EIATTR_SW_WAR
	.align		4
.L_3371:
        /*031c*/ 	.byte	0x04, 0x36
        /*031e*/ 	.short	(.L_3373 - .L_3372)
.L_3372:
        /*0320*/ 	.word	0x00000008
.L_3373:


//--------------------- .nv.info._Z25selective_scan_bwd_kernelI32Selective_Scan_bwd_kernel_traitsILi32ELi8ELb1ELb1ELb1ELb1ELb0EN3c108BFloat16ENS1_7complexIfEEEEv12SSMParamsBwd --------------------------
	.section	.nv.info._Z25selective_scan_bwd_kernelI32Selective_Scan_bwd_kernel_traitsILi32ELi8ELb1ELb1ELb1ELb1ELb0EN3c108BFloat16ENS1_7complexIfEEEEv12SSMParamsBwd,"",@"SHT_CUDA_INFO"
	.sectionflags	@""
	.align	4


	//----- nvinfo : EIATTR_CUDA_API_VERSION
	.align		4
        /*0000*/ 	.byte	0x04, 0x37
        /*0002*/ 	.short	(.L_3375 - .L_3374)
.L_3374:
        /*0004*/ 	.word	0x00000082


	//----- nvinfo : EIATTR_KPARAM_INFO
	.align		4
.L_3375:
        /*0008*/ 	.byte	0x04, 0x17
        /*000a*/ 	.short	(.L_3377 - .L_3376)
.L_3376:
        /*000c*/ 	.word	0x00000000
        /*0010*/ 	.short	0x0000
        /*0012*/ 	.short	0x0000
        /*0014*/ 	.byte	0x00, 0xf0, 0xc1, 0x07


	//----- nvinfo : EIATTR_SPARSE_MMA_MASK
	.align		4
.L_3377:
        /*0018*/ 	.byte	0x03, 0x50
        /*001a*/ 	.short	0x0000


	//----- nvinfo : EIATTR_MAXREG_COUNT
	.align		4
        /*001c*/ 	.byte	0x03, 0x1b
        /*001e*/ 	.short	0x00ff


	//----- nvinfo : EIATTR_NUM_BARRIERS
	.align		4
        /*0020*/ 	.byte	0x02, 0x4c
        /*0022*/ 	.byte	0x01
	.zero		1


	//----- nvinfo : EIATTR_MERCURY_ISA_VERSION
	.align		4
        /*0024*/ 	.byte	0x03, 0x5f
        /*0026*/ 	.short	0x0101


	//----- nvinfo : EIATTR_COOP_GROUP_MASK_REGIDS
	.align		4
        /*0028*/ 	.byte	0x04, 0x29
        /*002a*/ 	.short	(.L_3379 - .L_3378)


	//   ....[0]....
.L_3378:
        /*002c*/ 	.word	0xffffffff


	//   ....[1]....
        /*0030*/ 	.word	0xffffffff


	//   ....[2]....
        /*0034*/ 	.word	0xffffffff


	//   ....[3]....
        /*0038*/ 	.word	0xffffffff


	//   ....[4]....
        /*003c*/ 	.word	0xffffffff


	//   ....[5]....
        /*0040*/ 	.word	0xffffffff


	//   ....[6]....
        /*0044*/ 	.word	0xffffffff


	//   ....[7]....
        /*0048*/ 	.word	0xffffffff


	//   ....[8]....
        /*004c*/ 	.word	0xffffffff


	//   ....[9]....
        /*0050*/ 	.word	0xffffffff


	//   ....[10]....
        /*0054*/ 	.word	0xffffffff


	//   ....[11]....
        /*0058*/ 	.word	0xffffffff


	//   ....[12]....
        /*005c*/ 	.word	0xffffffff


	//   ....[13]....
        /*0060*/ 	.word	0xffffffff


	//   ....[14]....
        /*0064*/ 	.word	0xffffffff


	//   ....[15]....
        /*0068*/ 	.word	0xffffffff


	//   ....[16]....
        /*006c*/ 	.word	0xffffffff


	//   ....[17]....
        /*0070*/ 	.word	0xffffffff


	//   ....[18]....
        /*0074*/ 	.word	0xffffffff


	//   ....[19]....
        /*0078*/ 	.word	0xffffffff


	//   ....[20]....
        /*007c*/ 	.word	0xffffffff


	//   ....[21]....
        /*0080*/ 	.word	0xffffffff


	//   ....[22]....
        /*0084*/ 	.word	0xffffffff


	//   ....[23]....
        /*0088*/ 	.word	0xffffffff


	//   ....[24]....
        /*008c*/ 	.word	0xffffffff


	//   ....[25]....
        /*0090*/ 	.word	0xffffffff


	//   ....[26]....
        /*0094*/ 	.word	0xffffffff


	//   ....[27]....
        /*0098*/ 	.word	0xffffffff


	//   ....[28]....
        /*009c*/ 	.word	0xffffffff


	//   ....[29]....
        /*00a0*/ 	.word	0xffffffff


	//   ....[30]....
        /*00a4*/ 	.word	0xffffffff


	//   ....[31]....
        /*00a8*/ 	.word	0xffffffff


	//   ....[32]....
        /*00ac*/ 	.word	0xffffffff


	//   ....[33]....
        /*00b0*/ 	.word	0xffffffff


	//   ....[34]....
        /*00b4*/ 	.word	0xffffffff


	//   ....[35]....
        /*00b8*/ 	.word	0xffffffff


	//   ....[36]....
        /*00bc*/ 	.word	0xffffffff


	//   ....[37]....
        /*00c0*/ 	.word	0xffffffff


	//   ....[38]....
        /*00c4*/ 	.word	0xffffffff


	//   ....[39]....
        /*00c8*/ 	.word	0xffffffff


	//   ....[40]....
        /*00cc*/ 	.word	0xffffffff


	//   ....[41]....
        /*00d0*/ 	.word	0xffffffff


	//   ....[42]....
        /*00d4*/ 	.word	0xffffffff


	//   ....[43]....
        /*00d8*/ 	.word	0xffffffff


	//   ....[44]....
        /*00dc*/ 	.word	0xffffffff


	//   ....[45]....
        /*00e0*/ 	.word	0xffffffff


	//   ....[46]....
        /*00e4*/ 	.word	0xffffffff


	//   ....[47]....
        /*00e8*/ 	.word	0xffffffff


	//   ....[48]....
        /*00ec*/ 	.word	0xffffffff


	//   ....[49]....
        /*00f0*/ 	.word	0xffffffff


	//   ....[50]....
        /*00f4*/ 	.word	0xffffffff


	//   ....[51]....
        /*00f8*/ 	.word	0xffffffff


	//   ....[52]....
        /*00fc*/ 	.word	0xffffffff


	//   ....[53]....
        /*0100*/ 	.word	0xffffffff


	//   ....[54]....
        /*0104*/ 	.word	0xffffffff


	//   ....[55]....
        /*0108*/ 	.word	0xffffffff


	//   ....[56]....
        /*010c*/ 	.word	0xffffffff


	//   ....[57]....
        /*0110*/ 	.word	0xffffffff


	//   ....[58]....
        /*0114*/ 	.word	0xffffffff


	//   ....[59]....
        /*0118*/ 	.word	0xffffffff


	//   ....[60]....
        /*011c*/ 	.word	0xffffffff


	//   ....[61]....
        /*0120*/ 	.word	0xffffffff


	//   ....[62]....
        /*0124*/ 	.word	0xffffffff


	//   ....[63]....
        /*0128*/ 	.word	0xffffffff


	//   ....[64]....
        /*012c*/ 	.word	0xffffffff


	//   ....[65]....
        /*0130*/ 	.word	0xffffffff


	//   ....[66]....
        /*0134*/ 	.word	0xffffffff


	//   ....[67]....
        /*0138*/ 	.word	0xffffffff


	//   ....[68]....
        /*013c*/ 	.word	0xffffffff


	//   ....[69]....
        /*0140*/ 	.word	0xffffffff


	//   ....[70]....
        /*0144*/ 	.word	0xffffffff


	//   ....[71]....
        /*0148*/ 	.word	0xffffffff


	//   ....[72]....
        /*014c*/ 	.word	0xffffffff


	//   ....[73]....
        /*0150*/ 	.word	0xffffffff


	//   ....[74]....
        /*0154*/ 	.word	0xffffffff


	//   ....[75]....
        /*0158*/ 	.word	0xffffffff


	//   ....[76]....
        /*015c*/ 	.word	0xffffffff


	//   ....[77]....
        /*0160*/ 	.word	0xffffffff


	//   ....[78]....
        /*0164*/ 	.word	0xffffffff


	//   ....[79]....
        /*0168*/ 	.word	0xffffffff


	//   ....[80]....
        /*016c*/ 	.word	0xffffffff


	//   ....[81]....
        /*0170*/ 	.word	0xffffffff


	//   ....[82]....
        /*0174*/ 	.word	0xffffffff


	//   ....[83]....
        /*0178*/ 	.word	0xffffffff


	//----- nvinfo : EIATTR_COOP_GROUP_INSTR_OFFSETS
	.align		4
.L_3379:
        /*017c*/ 	.byte	0x04, 0x28
        /*017e*/ 	.short	(.L_3381 - .L_3380)


	//   ....[0]....
.L_3380:
        /*0180*/ 	.word	0x00000a80


	//   ....[1]....
        /*0184*/ 	.word	0x00000b10


	//   ....[2]....
        /*0188*/ 	.word	0x00000cc0


	//   ....[3]....
        /*018c*/ 	.word	0x00002510


	//   ....[4]....
        /*0190*/ 	.word	0x000027c0


	//   ....[5]....
        /*0194*/ 	.word	0x00003370


	//   ....[6]....
        /*0198*/ 	.word	0x000033b0


	//   ....[7]....
        /*019c*/ 	.word	0x000033c0


	//   ....[8]....
        /*01a0*/ 	.word	0x000033d0


	//   ....[9]....
        /*01a4*/ 	.word	0x000033e0


	//   ....[10]....
        /*01a8*/ 	.word	0x000034a0


	//   ....[11]....
        /*01ac*/ 	.word	0x000034c0


	//   ....[12]....
        /*01b0*/ 	.word	0x000034d0


	//   ....[13]....
        /*01b4*/ 	.word	0x000034e0


	//   ....[14]....
        /*01b8*/ 	.word	0x00003580


	//   ....[15]....
        /*01bc*/ 	.word	0x000035b0


	//   ....[16]....
        /*01c0*/ 	.word	0x000035d0


	//   ....[17]....
        /*01c4*/ 	.word	0x000035e0


	//   ....[18]....
        /*01c8*/ 	.word	0x000036a0


	//   ....[19]....
        /*01cc*/ 	.word	0x000036c0


	//   ....[20]....
        /*01d0*/ 	.word	0x000036d0


	//   ....[21]....
        /*01d4*/ 	.word	0x000036e0


	//   ....[22]....
        /*01d8*/ 	.word	0x000037c0


	//   ....[23]....
        /*01dc*/ 	.word	0x00003800


	//   ....[24]....
        /*01e0*/ 	.word	0x00003840


	//   ....[25]....
        /*01e4*/ 	.word	0x00003880


	//   ....[26]....
        /*01e8*/ 	.word	0x00003a00


	//   ....[27]....
        /*01ec*/ 	.word	0x00003a30


	//   ....[28]....
        /*01f0*/ 	.word	0x00003a70


	//   ....[29]....
        /*01f4*/ 	.word	0x00003ab0


	//   ....[30]....
        /*01f8*/ 	.word	0x00003ae0


	//   ....[31]....
        /*01fc*/ 	.word	0x000041b0


	//   ....[32]....
        /*0200*/ 	.word	0x00004220


	//   ....[33]....
        /*0204*/ 	.word	0x00004240


	//   ....[34]....
        /*0208*/ 	.word	0x00004250


	//   ....[35]....
        /*020c*/ 	.word	0x00004340


	//   ....[36]....
        /*0210*/ 	.word	0x00004380


	//   ....[37]....
        /*0214*/ 	.word	0x00004390


	//   ....[38]....
        /*0218*/ 	.word	0x000043a0


	//   ....[39]....
        /*021c*/ 	.word	0x000044a0


	//   ....[40]....
        /*0220*/ 	.word	0x000044d0


	//   ....[41]....
        /*0224*/ 	.word	0x000044e0


	//   ....[42]....
        /*0228*/ 	.word	0x000044f0


	//   ....[43]....
        /*022c*/ 	.word	0x000045f0


	//   ....[44]....
        /*0230*/ 	.word	0x00004620


	//   ....[45]....
        /*0234*/ 	.word	0x00004630


	//   ....[46]....
        /*0238*/ 	.word	0x00004640


	//   ....[47]....
        /*023c*/ 	.word	0x00004740


	//   ....[48]....
        /*0240*/ 	.word	0x00004780


	//   ....[49]....
        /*0244*/ 	.word	0x00004790


	//   ....[50]....
        /*0248*/ 	.word	0x000047a0


	//   ....[51]....
        /*024c*/ 	.word	0x00004880


	//   ....[52]....
        /*0250*/ 	.word	0x000048c0


	//   ....[53]....
        /*0254*/ 	.word	0x00004900


	//   ....[54]....
        /*0258*/ 	.word	0x00004940


	//   ....[55]....
        /*025c*/ 	.word	0x00004980


	//   ....[56]....
        /*0260*/ 	.word	0x000049c0


	//   ....[57]....
        /*0264*/ 	.word	0x00004a00


	//   ....[58]....
        /*0268*/ 	.word	0x00004a40


	//   ....[59]....
        /*026c*/ 	.word	0x00004a80


	//   ....[60]....
        /*0270*/ 	.word	0x00004ae0


	//   ....[61]....
        /*0274*/ 	.word	0x00006860


	//   ....[62]....
        /*0278*/ 	.word	0x000068a0


	//   ....[63]....
        /*027c*/ 	.word	0x00006920


	//   ....[64]....
        /*0280*/ 	.word	0x00006940


	//   ....[65]....
        /*0284*/ 	.word	0x00006980


	//   ....[66]....
        /*0288*/ 	.word	0x000069c0


	//   ....[67]....
        /*028c*/ 	.word	0x00006b40


	//   ....[68]....
        /*0290*/ 	.word	0x00006b80


	//   ....[69]....
        /*0294*/ 	.word	0x00006d10


	//   ....[70]....
        /*0298*/ 	.word	0x00006d50


	//   ....[71]....
        /*029c*/ 	.word	0x00007180


	//   ....[72]....
        /*02a0*/ 	.word	0x00007370


	//   ....[73]....
        /*02a4*/ 	.word	0x00007910


	//   ....[74]....
        /*02a8*/ 	.word	0x00007a10


	//   ....[75]....
        /*02ac*/ 	.word	0x00007a60


	//   ....[76]....
        /*02b0*/ 	.word	0x00007ab0


	//   ....[77]....
        /*02b4*/ 	.word	0x00007ae0


	//   ....[78]....
        /*02b8*/ 	.word	0x00007b00


	//   ....[79]....
        /*02bc*/ 	.word	0x00007be0


	//   ....[80]....
        /*02c0*/ 	.word	0x00007c20


	//   ....[81]....
        /*02c4*/ 	.word	0x00007c70


	//   ....[82]....
        /*02c8*/ 	.word	0x00007ca0


	//   ....[83]....
        /*02cc*/ 	.word	0x00007cc0


	//----- nvinfo : EIATTR_EXIT_INSTR_OFFSETS
	.align		4
.L_3381:
        /*02d0*/ 	.byte	0x04, 0x1c
        /*02d2*/ 	.short	(.L_3383 - .L_3382)


	//   ....[0]....
.L_3382:
        /*02d4*/ 	.word	0x00007d90


	//   ....[1]....
        /*02d8*/ 	.word	0x00007f50


	//----- nvinfo : EIATTR_MAX_THREADS
	.align		4
.L_3383:
        /*02dc*/ 	.byte	0x04, 0x05
        /*02de*/ 	.short	(.L_3385 - .L_3384)
.L_3384:
        /*02e0*/ 	.word	0x00000020
        /*02e4*/ 	.word	0x00000001
        /*02e8*/ 	.word	0x00000001


	//----- nvinfo : EIATTR_CRS_STACK_SIZE
	.align		4
.L_3385:
        /*02ec*/ 	.byte	0x04, 0x1e
        /*02ee*/ 	.short	(.L_3387 - .L_3386)
.L_3386:
        /*02f0*/ 	.word	0x00000000


	//----- nvinfo : EIATTR_CBANK_PARAM_SIZE
	.align		4
.L_3387:
        /*02f4*/ 	.byte	0x03, 0x19
        /*02f6*/ 	.short	0x01f0


	//----- nvinfo : EIATTR_PARAM_CBANK
	.align		4
        /*02f8*/ 	.byte	0x04, 0x0a
        /*02fa*/ 	.short	(.L_3389 - .L_3388)
	.align		4
.L_3388:
        /*02fc*/ 	.word	index@(.nv.constant0._Z25selective_scan_bwd_kernelI32Selective_Scan_bwd_kernel_traitsILi32ELi8ELb1ELb1ELb1ELb1ELb0EN3c108BFloat16ENS1_7complexIfEEEEv12SSMParamsBwd)
        /*0300*/ 	.short	0x0210
        /*0302*/ 	.short	0x01f0


	//----- nvinfo : EIATTR_SW_WAR
	.align		4
.L_3389:
        /*0304*/ 	.byte	0x04, 0x36
        /*0306*/ 	.short	(.L_3391 - .L_3390)
.L_3390:
        /*0308*/ 	.word	0x00000008
.L_3391:


//--------------------- .nv.info._Z25selective_scan_bwd_kernelI32Selective_Scan_bwd_kernel_traitsILi32ELi8ELb1ELb1ELb1ELb1ELb1EN3c108BFloat16ENS1_7complexIfEEEEv12SSMParamsBwd --------------------------
	.section	.nv.info._Z25selective_scan_bwd_kernelI32Selective_Scan_bwd_kernel_traitsILi32ELi8ELb1ELb1ELb1ELb1ELb1EN3c108BFloat16ENS1_7complexIfEEEEv12SSMParamsBwd,"",@"SHT_CUDA_INFO"
	.sectionflags	@""
	.align	4


	//----- nvinfo : EIATTR_CUDA_API_VERSION
	.align		4
        /*0000*/ 	.byte	0x04, 0x37
        /*0002*/ 	.short	(.L_3393 - .L_3392)
.L_3392:
        /*0004*/ 	.word	0x00000082


	//----- nvinfo : EIATTR_KPARAM_INFO
	.align		4
.L_3393:
        /*0008*/ 	.byte	0x04, 0x17
        /*000a*/ 	.short	(.L_3395 - .L_3394)
.L_3394:
        /*000c*/ 	.word	0x00000000
        /*0010*/ 	.short	0x0000
        /*0012*/ 	.short	0x0000
        /*0014*/ 	.byte	0x00, 0xf0, 0xc1, 0x07


	//----- nvinfo : EIATTR_SPARSE_MMA_MASK
	.align		4
.L_3395:
        /*0018*/ 	.byte	0x03, 0x50
        /*001a*/ 	.short	0x0000


	//----- nvinfo : EIATTR_MAXREG_COUNT
	.align		4
        /*001c*/ 	.byte	0x03, 0x1b
        /*001e*/ 	.short	0x00ff


	//----- nvinfo : EIATTR_NUM_BARRIERS
	.align		4
        /*0020*/ 	.byte	0x02, 0x4c
        /*0022*/ 	.byte	0x01
	.zero		1


	//----- nvinfo : EIATTR_MERCURY_ISA_VERSION
	.align		4
        /*0024*/ 	.byte	0x03, 0x5f
        /*0026*/ 	.short	0x0101


	//----- nvinfo : EIATTR_COOP_GROUP_MASK_REGIDS
	.align		4
        /*0028*/ 	.byte	0x04, 0x29
        /*002a*/ 	.short	(.L_3397 - .L_3396)


	//   ....[0]....
.L_3396:
        /*002c*/ 	.word	0xffffffff


	//   ....[1]....
        /*0030*/ 	.word	0xffffffff


	//   ....[2]....
        /*0034*/ 	.word	0xffffffff


	//   ....[3]....
        /*0038*/ 	.word	0xffffffff


	//   ....[4]....
        /*003c*/ 	.word	0xffffffff


	//   ....[5]....
        /*0040*/ 	.word	0xffffffff


	//   ....[6]....
        /*0044*/ 	.word	0xffffffff


	//   ....[7]....
        /*0048*/ 	.word	0xffffffff


	//   ....[8]....
        /*004c*/ 	.word	0xffffffff


	//   ....[9]....
        /*0050*/ 	.word	0xffffffff


	//   ....[10]....
        /*0054*/ 	.word	0xffffffff


	//   ....[11]....
        /*0058*/ 	.word	0xffffffff


	//   ....[12]....
        /*005c*/ 	.word	0xffffffff


	//   ....[13]....
        /*0060*/ 	.word	0xffffffff


	//   ....[14]....
        /*0064*/ 	.word	0xffffffff


	//   ....[15]....
        /*0068*/ 	.word	0xffffffff


	//   ....[16]....
        /*006c*/ 	.word	0xffffffff


	//   ....[17]....
        /*0070*/ 	.word	0xffffffff


	//   ....[18]....
        /*0074*/ 	.word	0xffffffff


	//   ....[19]....
        /*0078*/ 	.word	0xffffffff


	//   ....[20]....
        /*007c*/ 	.word	0xffffffff


	//   ....[21]....
        /*0080*/ 	.word	0xffffffff


	//   ....[22]....
        /*0084*/ 	.word	0xffffffff


	//   ....[23]....
        /*0088*/ 	.word	0xffffffff


	//   ....[24]....
        /*008c*/ 	.word	0xffffffff


	//   ....[25]....
        /*0090*/ 	.word	0xffffffff


	//   ....[26]....
        /*0094*/ 	.word	0xffffffff


	//   ....[27]....
        /*0098*/ 	.word	0xffffffff


	//   ....[28]....
        /*009c*/ 	.word	0xffffffff


	//   ....[29]....
        /*00a0*/ 	.word	0xffffffff


	//   ....[30]....
        /*00a4*/ 	.word	0xffffffff


	//   ....[31]....
        /*00a8*/ 	.word	0xffffffff


	//   ....[32]....
        /*00ac*/ 	.word	0xffffffff


	//   ....[33]....
        /*00b0*/ 	.word	0xffffffff


	//   ....[34]....
        /*00b4*/ 	.word	0xffffffff


	//   ....[35]....
        /*00b8*/ 	.word	0xffffffff


	//   ....[36]....
        /*00bc*/ 	.word	0xffffffff


	//   ....[37]....
        /*00c0*/ 	.word	0xffffffff


	//   ....[38]....
        /*00c4*/ 	.word	0xffffffff


	//   ....[39]....
        /*00c8*/ 	.word	0xffffffff


	//   ....[40]....
        /*00cc*/ 	.word	0xffffffff


	//   ....[41]....
        /*00d0*/ 	.word	0xffffffff


	//   ....[42]....
        /*00d4*/ 	.word	0xffffffff


	//   ....[43]....
        /*00d8*/ 	.word	0xffffffff


	//   ....[44]....
        /*00dc*/ 	.word	0xffffffff


	//   ....[45]....
        /*00e0*/ 	.word	0xffffffff


	//   ....[46]....
        /*00e4*/ 	.word	0xffffffff


	//   ....[47]....
        /*00e8*/ 	.word	0xffffffff


	//   ....[48]....
        /*00ec*/ 	.word	0xffffffff


	//   ....[49]....
        /*00f0*/ 	.word	0xffffffff


	//   ....[50]....
        /*00f4*/ 	.word	0xffffffff


	//   ....[51]....
        /*00f8*/ 	.word	0xffffffff


	//   ....[52]....
        /*00fc*/ 	.word	0xffffffff


	//   ....[53]....
        /*0100*/ 	.word	0xffffffff


	//   ....[54]....
        /*0104*/ 	.word	0xffffffff


	//   ....[55]....
        /*0108*/ 	.word	0xffffffff


	//   ....[56]....
        /*010c*/ 	.word	0xffffffff


	//   ....[57]....
        /*0110*/ 	.word	0xffffffff


	//   ....[58]....
        /*0114*/ 	.word	0xffffffff


	//   ....[59]....
        /*0118*/ 	.word	0xffffffff


	//   ....[60]....
        /*011c*/ 	.word	0xffffffff


	//   ....[61]....
        /*0120*/ 	.word	0xffffffff


	//   ....[62]....
        /*0124*/ 	.word	0xffffffff


	//   ....[63]....
        /*0128*/ 	.word	0xffffffff


	//   ....[64]....
        /*012c*/ 	.word	0xffffffff


	//   ....[65]....
        /*0130*/ 	.word	0xffffffff


	//   ....[66]....
        /*0134*/ 	.word	0xffffffff


	//   ....[67]....
        /*0138*/ 	.word	0xffffffff


	//   ....[68]....
        /*013c*/ 	.word	0xffffffff


	//   ....[69]....
        /*0140*/ 	.word	0xffffffff


	//   ....[70]....
        /*0144*/ 	.word	0xffffffff


	//   ....[71]....
        /*0148*/ 	.word	0xffffffff


	//   ....[72]....
        /*014c*/ 	.word	0xffffffff


	//   ....[73]....
        /*0150*/ 	.word	0xffffffff


	//   ....[74]....
        /*0154*/ 	.word	0xffffffff


	//   ....[75]....
        /*0158*/ 	.word	0xffffffff


	//   ....[76]....
        /*015c*/ 	.word	0xffffffff


	//   ....[77]....
        /*0160*/ 	.word	0xffffffff


	//   ....[78]....
        /*0164*/ 	.word	0xffffffff


	//   ....[79]....
        /*0168*/ 	.word	0xffffffff


	//   ....[80]....
        /*016c*/ 	.word	0xffffffff


	//   ....[81]....
        /*0170*/ 	.word	0xffffffff


	//   ....[82]....
        /*0174*/ 	.word	0xffffffff


	//   ....[83]....
        /*0178*/ 	.word	0xffffffff


	//   ....[84]....
        /*017c*/ 	.word	0xffffffff


	//   ....[85]....
        /*0180*/ 	.word	0xffffffff


	//   ....[86]....
        /*0184*/ 	.word	0xffffffff


	//   ....[87]....
        /*0188*/ 	.word	0xffffffff


	//----- nvinfo : EIATTR_COOP_GROUP_INSTR_OFFSETS
	.align		4
.L_3397:
        /*018c*/ 	.byte	0x04, 0x28
        /*018e*/ 	.short	(.L_3399 - .L_3398)


	//   ....[0]....
.L_3398:
        /*0190*/ 	.word	0x00000a60


	//   ....[1]....
        /*0194*/ 	.word	0x00000ad0


	//   ....[2]....
        /*0198*/ 	.word	0x00000d20


	//   ....[3]....
        /*019c*/ 	.word	0x00002050


	//   ....[4]....
        /*01a0*/ 	.word	0x00002420


	//   ....[5]....
        /*01a4*/ 	.word	0x000029b0


	//   ....[6]....
        /*01a8*/ 	.word	0x00002c20


	//   ....[7]....
        /*01ac*/ 	.word	0x000031e0


	//   ....[8]....
        /*01b0*/ 	.word	0x00003460


	//   ....[9]....
        /*01b4*/ 	.word	0x00004040


	//   ....[10]....
        /*01b8*/ 	.word	0x00004080


	//   ....[11]....
        /*01bc*/ 	.word	0x000040a0


	//   ....[12]....
        /*01c0*/ 	.word	0x000040c0


	//   ....[13]....
        /*01c4*/ 	.word	0x000040d0


	//   ....[14]....
        /*01c8*/ 	.word	0x00004190


	//   ....[15]....
        /*01cc*/ 	.word	0x000041b0


	//   ....[16]....
        /*01d0*/ 	.word	0x000041c0


	//   ....[17]....
        /*01d4*/ 	.word	0x000041d0


	//   ....[18]....
        /*01d8*/ 	.word	0x00004270


	//   ....[19]....
        /*01dc*/ 	.word	0x000042a0


	//   ....[20]....
        /*01e0*/ 	.word	0x000042c0


	//   ....[21]....
        /*01e4*/ 	.word	0x000042d0


	//   ....[22]....
        /*01e8*/ 	.word	0x00004390


	//   ....[23]....
        /*01ec*/ 	.word	0x000043b0


	//   ....[24]....
        /*01f0*/ 	.word	0x000043c0


	//   ....[25]....
        /*01f4*/ 	.word	0x000043d0


	//   ....[26]....
        /*01f8*/ 	.word	0x000044b0


	//   ....[27]....
        /*01fc*/ 	.word	0x000044f0


	//   ....[28]....
        /*0200*/ 	.word	0x00004530


	//   ....[29]....
        /*0204*/ 	.word	0x00004570


	//   ....[30]....
        /*0208*/ 	.word	0x000046d0


	//   ....[31]....
        /*020c*/ 	.word	0x00004710


	//   ....[32]....
        /*0210*/ 	.word	0x00004740


	//   ....[33]....
        /*0214*/ 	.word	0x00004780


	//   ....[34]....
        /*0218*/ 	.word	0x000047c0


	//   ....[35]....
        /*021c*/ 	.word	0x00004eb0


	//   ....[36]....
        /*0220*/ 	.word	0x00004ef0


	//   ....[37]....
        /*0224*/ 	.word	0x00004f10


	//   ....[38]....
        /*0228*/ 	.word	0x00004f20


	//   ....[39]....
        /*022c*/ 	.word	0x00005010


	//   ....[40]....
        /*0230*/ 	.word	0x00005050


	//   ....[41]....
        /*0234*/ 	.word	0x00005060


	//   ....[42]....
        /*0238*/ 	.word	0x00005070


	//   ....[43]....
        /*023c*/ 	.word	0x00005170


	//   ....[44]....
        /*0240*/ 	.word	0x000051a0


	//   ....[45]....
        /*0244*/ 	.word	0x000051b0


	//   ....[46]....
        /*0248*/ 	.word	0x000051c0


	//   ....[47]....
        /*024c*/ 	.word	0x000052c0


	//   ....[48]....
        /*0250*/ 	.word	0x000052f0


	//   ....[49]....
        /*0254*/ 	.word	0x00005300


	//   ....[50]....
        /*0258*/ 	.word	0x00005310


	//   ....[51]....
        /*025c*/ 	.word	0x00005410


	//   ....[52]....
        /*0260*/ 	.word	0x00005450


	//   ....[53]....
        /*0264*/ 	.word	0x00005460


	//   ....[54]....
        /*0268*/ 	.word	0x00005470


	//   ....[55]....
        /*026c*/ 	.word	0x00005570


	//   ....[56]....
        /*0270*/ 	.word	0x000055b0


	//   ....[57]....
        /*0274*/ 	.word	0x000055f0


	//   ....[58]....
        /*0278*/ 	.word	0x00005630


	//   ....[59]....
        /*027c*/ 	.word	0x00005670


	//   ....[60]....
        /*0280*/ 	.word	0x000056b0


	//   ....[61]....
        /*0284*/ 	.word	0x000056f0


	//   ....[62]....
        /*0288*/ 	.word	0x00005730


	//   ....[63]....
        /*028c*/ 	.word	0x00005770


	//   ....[64]....
        /*0290*/ 	.word	0x000057d0


	//   ....[65]....
        /*0294*/ 	.word	0x00007530


	//   ....[66]....
        /*0298*/ 	.word	0x00007570


	//   ....[67]....
        /*029c*/ 	.word	0x000075d0


	//   ....[68]....
        /*02a0*/ 	.word	0x000075f0


	//   ....[69]....
        /*02a4*/ 	.word	0x00007650


	//   ....[70]....
        /*02a8*/ 	.word	0x00007690


	//   ....[71]....
        /*02ac*/ 	.word	0x000077c0


	//   ....[72]....
        /*02b0*/ 	.word	0x00007800


	//   ....[73]....
        /*02b4*/ 	.word	0x00007990


	//   ....[74]....
        /*02b8*/ 	.word	0x000079d0


	//   ....[75]....
        /*02bc*/ 	.word	0x00007e50


	//   ....[76]....
        /*02c0*/ 	.word	0x00008050


	//   ....[77]....
        /*02c4*/ 	.word	0x000085d0


	//   ....[78]....
        /*02c8*/ 	.word	0x000086e0


	//   ....[79]....
        /*02cc*/ 	.word	0x00008730


	//   ....[80]....
        /*02d0*/ 	.word	0x00008780


	//   ....[81]....
        /*02d4*/ 	.word	0x000087b0


	//   ....[82]....
        /*02d8*/ 	.word	0x000087d0


	//   ....[83]....
        /*02dc*/ 	.word	0x000088b0


	//   ....[84]....
        /*02e0*/ 	.word	0x000088f0


	//   ....[85]....
        /*02e4*/ 	.word	0x00008940


	//   ....[86]....
        /*02e8*/ 	.word	0x00008970


	//   ....[87]....
        /*02ec*/ 	.word	0x00008990


	//----- nvinfo : EIATTR_EXIT_INSTR_OFFSETS
	.align		4
.L_3399:
        /*02f0*/ 	.byte	0x04, 0x1c
        /*02f2*/ 	.short	(.L_3401 - .L_3400)


	//   ....[0]....
.L_3400:
        /*02f4*/ 	.word	0x00008a60


	//   ....[1]....
        /*02f8*/ 	.word	0x00008c20


	//----- nvinfo : EIATTR_MAX_THREADS
	.align		4
.L_3401:
        /*02fc*/ 	.byte	0x04, 0x05
        /*02fe*/ 	.short	(.L_3403 - .L_3402)
.L_3402:
        /*0300*/ 	.word	0x00000020
        /*0304*/ 	.word	0x00000001
        /*0308*/ 	.word	0x00000001


	//----- nvinfo : EIATTR_CRS_STACK_SIZE
	.align		4
.L_3403:
        /*030c*/ 	.byte	0x04, 0x1e
        /*030e*/ 	.short	(.L_3405 - .L_3404)
.L_3404:
        /*0310*/ 	.word	0x00000000


	//----- nvinfo : EIATTR_CBANK_PARAM_SIZE
	.align		4
.L_3405:
        /*0314*/ 	.byte	0x03, 0x19
        /*0316*/ 	.short	0x01f0


	//----- nvinfo : EIATTR_PARAM_CBANK
	.align		4
        /*0318*/ 	.byte	0x04, 0x0a
        /*031a*/ 	.short	(.L_3407 - .L_3406)
	.align		4
.L_3406:
        /*031c*/ 	.word	index@(.nv.constant0._Z25selective_scan_bwd_kernelI32Selective_Scan_bwd_kernel_traitsILi32ELi8ELb1ELb1ELb1ELb1ELb1EN3c108BFloat16ENS1_7complexIfEEEEv12SSMParamsBwd)
        /*0320*/ 	.short	0x0210
        /*0322*/ 	.short	0x01f0


	//----- nvinfo : EIATTR_SW_WAR
	.align		4
.L_3407:
        /*0324*/ 	.byte	0x04, 0x36
        /*0326*/ 	.short	(.L_3409 - .L_3408)
.L_3408:
        /*0328*/ 	.word	0x00000008
.L_3409:


//--------------------- .nv.info._Z25selective_scan_bwd_kernelI32Selective_Scan_bwd_kernel_traitsILi32ELi4ELb0ELb0ELb0ELb0ELb0EN3c108BFloat16ENS1_7complexIfEEEEv12SSMParamsBwd --------------------------
	.section	.nv.info._Z25selective_scan_bwd_kernelI32Selective_Scan_bwd_kernel_traitsILi32ELi4ELb0ELb0ELb0ELb0ELb0EN3c108BFloat16ENS1_7complexIfEEEEv12SSMParamsBwd,"",@"SHT_CUDA_INFO"
	.sectionflags	@""
	.align	4


	//----- nvinfo : EIATTR_CUDA_API_VERSION
	.align		4
        /*0000*/ 	.byte	0x04, 0x37
        /*0002*/ 	.short	(.L_3411 - .L_3410)
.L_3410:
        /*0004*/ 	.word	0x00000082


	//----- nvinfo : EIATTR_KPARAM_INFO
	.align		4
.L_3411:
        /*0008*/ 	.byte	0x04, 0x17
        /*000a*/ 	.short	(.L_3413 - .L_3412)
.L_3412:
        /*000c*/ 	.word	0x00000000
        /*0010*/ 	.short	0x0000
        /*0012*/ 	.short	0x0000
        /*0014*/ 	.byte	0x00, 0xf0, 0xc1, 0x07


	//----- nvinfo : EIATTR_SPARSE_MMA_MASK
	.align		4
.L_3413:
        /*0018*/ 	.byte	0x03, 0x50
        /*001a*/ 	.short	0x0000


	//----- nvinfo : EIATTR_MAXREG_COUNT
	.align		4
        /*001c*/ 	.byte	0x03, 0x1b
        /*001e*/ 	.short	0x00ff


	//----- nvinfo : EIATTR_NUM_BARRIERS
	.align		4
        /*0020*/ 	.byte	0x02, 0x4c
        /*0022*/ 	.byte	0x01
	.zero		1


	//----- nvinfo : EIATTR_MERCURY_ISA_VERSION
	.align		4
        /*0024*/ 	.byte	0x03, 0x5f
        /*0026*/ 	.short	0x0101


	//----- nvinfo : EIATTR_COOP_GROUP_MASK_REGIDS
	.align		4
        /*0028*/ 	.byte	0x04, 0x29
        /*002a*/ 	.short	(.L_3415 - .L_3414)


	//   ....[0]....
.L_3414:
        /*002c*/ 	.word	0xffffffff


	//   ....[1]....
        /*0030*/ 	.word	0xffffffff


	//   ....[2]....
        /*0034*/ 	.word	0xffffffff


	//   ....[3]....
        /*0038*/ 	.word	0xffffffff


	//   ....[4]....
        /*003c*/ 	.word	0xffffffff


	//   ....[5]....
        /*0040*/ 	.word	0xffffffff


	//   ....[6]....
        /*0044*/ 	.word	0xffffffff


	//   ....[7]....
        /*0048*/ 	.word	0xffffffff


	//   ....[8]....
        /*004c*/ 	.word	0xffffffff


	//   ....[9]....
        /*0050*/ 	.word	0xffffffff


	//   ....[10]....
        /*0054*/ 	.word	0xffffffff


	//   ....[11]....
        /*0058*/ 	.word	0xffffffff


	//   ....[12]....
        /*005c*/ 	.word	0xffffffff


	//   ....[13]....
        /*0060*/ 	.word	0xffffffff


	//   ....[14]....
        /*0064*/ 	.word	0xffffffff


	//   ....[15]....
        /*0068*/ 	.word	0xffffffff


	//   ....[16]....
        /*006c*/ 	.word	0xffffffff


	//   ....[17]....
        /*0070*/ 	.word	0xffffffff


	//   ....[18]....
        /*0074*/ 	.word	0xffffffff


	//   ....[19]....
        /*0078*/ 	.word	0xffffffff


	//   ....[20]....
        /*007c*/ 	.word	0xffffffff


	//   ....[21]....
        /*0080*/ 	.word	0xffffffff


	//   ....[22]....
        /*0084*/ 	.word	0xffffffff


	//   ....[23]....
        /*0088*/ 	.word	0xffffffff


	//   ....[24]....
        /*008c*/ 	.word	0xffffffff


	//   ....[25]....
        /*0090*/ 	.word	0xffffffff


	//   ....[26]....
        /*0094*/ 	.word	0xffffffff


	//   ....[27]....
        /*0098*/ 	.word	0xffffffff


	//   ....[28]....
        /*009c*/ 	.word	0xffffffff


	//   ....[29]....
        /*00a0*/ 	.word	0xffffffff


	//   ....[30]....
        /*00a4*/ 	.word	0xffffffff


	//   ....[31]....
        /*00a8*/ 	.word	0xffffffff


	//   ....[32]....
        /*00ac*/ 	.word	0xffffffff


	//   ....[33]....
        /*00b0*/ 	.word	0xffffffff


	//   ....[34]....
        /*00b4*/ 	.word	0xffffffff


	//   ....[35]....
        /*00b8*/ 	.word	0xffffffff


	//   ....[36]....
        /*00bc*/ 	.word	0xffffffff


	//   ....[37]....
        /*00c0*/ 	.word	0xffffffff


	//   ....[38]....
        /*00c4*/ 	.word	0xffffffff


	//   ....[39]....
        /*00c8*/ 	.word	0xffffffff


	//   ....[40]....
        /*00cc*/ 	.word	0xffffffff


	//   ....[41]....
        /*00d0*/ 	.word	0xffffffff


	//   ....[42]....
        /*00d4*/ 	.word	0xffffffff


	//   ....[43]....
        /*00d8*/ 	.word	0xffffffff


	//   ....[44]....
        /*00dc*/ 	.word	0xffffffff


	//   ....[45]....
        /*00e0*/ 	.word	0xffffffff


	//   ....[46]....
        /*00e4*/ 	.word	0xffffffff


	//   ....[47]....
        /*00e8*/ 	.word	0xffffffff


	//   ....[48]....
        /*00ec*/ 	.word	0xffffffff


	//   ....[49]....
        /*00f0*/ 	.word	0xffffffff


	//   ....[50]....
        /*00f4*/ 	.word	0xffffffff


	//   ....[51]....
        /*00f8*/ 	.word	0xffffffff


	//   ....[52]....
        /*00fc*/ 	.word	0xffffffff


	//   ....[53]....
        /*0100*/ 	.word	0xffffffff


	//   ....[54]....
        /*0104*/ 	.word	0xffffffff


	//   ....[55]....
        /*0108*/ 	.word	0xffffffff


	//   ....[56]....
        /*010c*/ 	.word	0xffffffff


	//   ....[57]....
        /*0110*/ 	.word	0xffffffff


	//   ....[58]....
        /*0114*/ 	.word	0xffffffff


	//   ....[59]....
        /*0118*/ 	.word	0xffffffff


	//   ....[60]....
        /*011c*/ 	.word	0xffffffff


	//   ....[61]....
        /*0120*/ 	.word	0xffffffff


	//   ....[62]....
        /*0124*/ 	.word	0xffffffff


	//   ....[63]....
        /*0128*/ 	.word	0xffffffff


	//   ....[64]....
        /*012c*/ 	.word	0xffffffff


	//   ....[65]....
        /*0130*/ 	.word	0xffffffff


	//   ....[66]....
        /*0134*/ 	.word	0xffffffff


	//   ....[67]....
        /*0138*/ 	.word	0xffffffff


	//   ....[68]....
        /*013c*/ 	.word	0xffffffff


	//   ....[69]....
        /*0140*/ 	.word	0xffffffff


	//   ....[70]....
        /*0144*/ 	.word	0xffffffff


	//   ....[71]....
        /*0148*/ 	.word	0xffffffff


	//   ....[72]....
        /*014c*/ 	.word	0xffffffff


	//   ....[73]....
        /*0150*/ 	.word	0xffffffff


	//   ....[74]....
        /*0154*/ 	.word	0xffffffff


	//   ....[75]....
        /*0158*/ 	.word	0xffffffff


	//   ....[76]....
        /*015c*/ 	.word	0xffffffff


	//   ....[77]....
        /*0160*/ 	.word	0xffffffff


	//   ....[78]....
        /*0164*/ 	.word	0xffffffff


	//   ....[79]....
        /*0168*/ 	.word	0xffffffff


	//   ....[80]....
        /*016c*/ 	.word	0xffffffff


	//   ....[81]....
        /*0170*/ 	.word	0xffffffff


	//   ....[82]....
        /*0174*/ 	.word	0xffffffff


	//   ....[83]....
        /*0178*/ 	.word	0xffffffff


	//   ....[84]....
        /*017c*/ 	.word	0xffffffff


	//   ....[85]....
        /*0180*/ 	.word	0xffffffff


	//   ....[86]....
        /*0184*/ 	.word	0xffffffff


	//   ....[87]....
        /*0188*/ 	.word	0xffffffff


	//   ....[88]....
        /*018c*/ 	.word	0xffffffff


	//   ....[89]....
        /*0190*/ 	.word	0xffffffff


	//   ....[90]....
        /*0194*/ 	.word	0xffffffff


	//----- nvinfo : EIATTR_COOP_GROUP_INSTR_OFFSETS
	.align		4
.L_3415:
        /*0198*/ 	.byte	0x04, 0x28
        /*019a*/ 	.short	(.L_3417 - .L_3416)


	//   ....[0]....
.L_3416:
        /*019c*/ 	.word	0x00000930


	//   ....[1]....
        /*01a0*/ 	.word	0x00000a80


	//   ....[2]....
        /*01a4*/ 	.word	0x00000c00


	//   ....[3]....
        /*01a8*/ 	.word	0x00001720


	//   ....[4]....
        /*01ac*/ 	.word	0x00001760


	//   ....[5]....
        /*01b0*/ 	.word	0x000017a0


	//   ....[6]....
        /*01b4*/ 	.word	0x000017d0


	//   ....[7]....
        /*01b8*/ 	.word	0x000017f0


	//   ....[8]....
        /*01bc*/ 	.word	0x00001800


	//   ....[9]....
        /*01c0*/ 	.word	0x00001890


	//   ....[10]....
        /*01c4*/ 	.word	0x000018c0


	//   ....[11]....
        /*01c8*/ 	.word	0x000018e0


	//   ....[12]....
        /*01cc*/ 	.word	0x00001900


	//   ....[13]....
        /*01d0*/ 	.word	0x00001990


	//   ....[14]....
        /*01d4*/ 	.word	0x000019c0


	//   ....[15]....
        /*01d8*/ 	.word	0x000019e0


	//   ....[16]....
        /*01dc*/ 	.word	0x00001a00


	//   ....[17]....
        /*01e0*/ 	.word	0x00001ab0


	//   ....[18]....
        /*01e4*/ 	.word	0x00001b00


	//   ....[19]....
        /*01e8*/ 	.word	0x00001b40


	//   ....[20]....
        /*01ec*/ 	.word	0x00001b80


	//   ....[21]....
        /*01f0*/ 	.word	0x00001cd0


	//   ....[22]....
        /*01f4*/ 	.word	0x00001d10


	//   ....[23]....
        /*01f8*/ 	.word	0x00001d50


	//   ....[24]....
        /*01fc*/ 	.word	0x00001d90


	//   ....[25]....
        /*0200*/ 	.word	0x00001fc0


	//   ....[26]....
        /*0204*/ 	.word	0x00001fe0


	//   ....[27]....
        /*0208*/ 	.word	0x00001ff0


	//   ....[28]....
        /*020c*/ 	.word	0x00002000


	//   ....[29]....
        /*0210*/ 	.word	0x00002010


	//   ....[30]....
        /*0214*/ 	.word	0x00002020


	//   ....[31]....
        /*0218*/ 	.word	0x00002030


	//   ....[32]....
        /*021c*/ 	.word	0x00002040


	//   ....[33]....
        /*0220*/ 	.word	0x00002120


	//   ....[34]....
        /*0224*/ 	.word	0x00002140


	//   ....[35]....
        /*0228*/ 	.word	0x00002150


	//   ....[36]....
        /*022c*/ 	.word	0x00002160


	//   ....[37]....
        /*0230*/ 	.word	0x00002240


	//   ....[38]....
        /*0234*/ 	.word	0x00002260


	//   ....[39]....
        /*0238*/ 	.word	0x00002270


	//   ....[40]....
        /*023c*/ 	.word	0x00002280


	//   ....[41]....
        /*0240*/ 	.word	0x00002360


	//   ....[42]....
        /*0244*/ 	.word	0x00002380


	//   ....[43]....
        /*0248*/ 	.word	0x00002390


	//   ....[44]....
        /*024c*/ 	.word	0x000023a0


	//   ....[45]....
        /*0250*/ 	.word	0x00002480


	//   ....[46]....
        /*0254*/ 	.word	0x000024a0


	//   ....[47]....
        /*0258*/ 	.word	0x000024b0


	//   ....[48]....
        /*025c*/ 	.word	0x000024c0


	//   ....[49]....
        /*0260*/ 	.word	0x000025a0


	//   ....[50]....
        /*0264*/ 	.word	0x000025e0


	//   ....[51]....
        /*0268*/ 	.word	0x00002620


	//   ....[52]....
        /*026c*/ 	.word	0x00002660


	//   ....[53]....
        /*0270*/ 	.word	0x000026a0


	//   ....[54]....
        /*0274*/ 	.word	0x000026e0


	//   ....[55]....
        /*0278*/ 	.word	0x00002700


	//   ....[56]....
        /*027c*/ 	.word	0x00002730


	//   ....[57]....
        /*0280*/ 	.word	0x00002750


	//   ....[58]....
        /*0284*/ 	.word	0x00002cf0


	//   ....[59]....
        /*0288*/ 	.word	0x00002d70


	//   ....[60]....
        /*028c*/ 	.word	0x00002db0


	//   ....[61]....
        /*0290*/ 	.word	0x00002de0


	//   ....[62]....
        /*0294*/ 	.word	0x00002e00


	//   ....[63]....
        /*0298*/ 	.word	0x00002e30


	//   ....[64]....
        /*029c*/ 	.word	0x00002e50


	//   ....[65]....
        /*02a0*/ 	.word	0x00002e70


	//   ....[66]....
        /*02a4*/ 	.word	0x00002e90


	//   ....[67]....
        /*02a8*/ 	.word	0x00002ec0


	//   ....[68]....
        /*02ac*/ 	.word	0x00002ee0


	//   ....[69]....
        /*02b0*/ 	.word	0x00002f00


	//   ....[70]....
        /*02b4*/ 	.word	0x00002f10


	//   ....[71]....
        /*02b8*/ 	.word	0x00002f40


	//   ....[72]....
        /*02bc*/ 	.word	0x00002f70


	//   ....[73]....
        /*02c0*/ 	.word	0x00002fa0


	//   ....[74]....
        /*02c4*/ 	.word	0x00002fd0


	//   ....[75]....
        /*02c8*/ 	.word	0x00003080


	//   ....[76]....
        /*02cc*/ 	.word	0x000030d0


	//   ....[77]....
        /*02d0*/ 	.word	0x00003110


	//   ....[78]....
        /*02d4*/ 	.word	0x00003140


	//   ....[79]....
        /*02d8*/ 	.word	0x000035d0


	//   ....[80]....
        /*02dc*/ 	.word	0x00003970


	//   ....[81]....
        /*02e0*/ 	.word	0x00003d20


	//   ....[82]....
        /*02e4*/ 	.word	0x00003d70


	//   ....[83]....
        /*02e8*/ 	.word	0x00003dc0


	//   ....[84]....
        /*02ec*/ 	.word	0x00003df0


	//   ....[85]....
        /*02f0*/ 	.word	0x00003e10


	//   ....[86]....
        /*02f4*/ 	.word	0x00003ef0


	//   ....[87]....
        /*02f8*/ 	.word	0x00003f30


	//   ....[88]....
        /*02fc*/ 	.word	0x00003f80


	//   ....[89]....
        /*0300*/ 	.word	0x00003fb0


	//   ....[90]....
        /*0304*/ 	.word	0x00003fd0


	//----- nvinfo : EIATTR_EXIT_INSTR_OFFSETS
	.align		4
.L_3417:
        /*0308*/ 	.byte	0x04, 0x1c
        /*030a*/ 	.short	(.L_3419 - .L_3418)


	//   ....[0]....
.L_3418:
        /*030c*/ 	.word	0x000040a0


	//   ....[1]....
        /*0310*/ 	.word	0x00004730


	//----- nvinfo : EIATTR_MAX_THREADS
	.align		4
.L_3419:
        /*0314*/ 	.byte	0x04, 0x05
        /*0316*/ 	.short	(.L_3421 - .L_3420)
.L_3420:
        /*0318*/ 	.word	0x00000020
        /*031c*/ 	.word	0x00000001
        /*0320*/ 	.word	0x00000001


	//----- nvinfo : EIATTR_CRS_STACK_SIZE
	.align		4
.L_3421:
        /*0324*/ 	.byte	0x04, 0x1e
        /*0326*/ 	.short	(.L_3423 - .L_3422)
.L_3422:
        /*0328*/ 	.word	0x00000000


	//----- nvinfo : EIATTR_CBANK_PARAM_SIZE
	.align		4
.L_3423:
        /*032c*/ 	.byte	0x03, 0x19
        /*032e*/ 	.short	0x01f0


	//----- nvinfo : EIATTR_PARAM_CBANK
	.align		4
        /*0330*/ 	.byte	0x04, 0x0a
        /*0332*/ 	.short	(.L_3425 - .L_3424)
	.align		4
.L_3424:
        /*0334*/ 	.word	index@(.nv.constant0._Z25selective_scan_bwd_kernelI32Selective_Scan_bwd_kernel_traitsILi32ELi4ELb0ELb0ELb0ELb0ELb0EN3c108BFloat16ENS1_7complexIfEEEEv12SSMParamsBwd)
        /*0338*/ 	.short	0x0210
        /*033a*/ 	.short	0x01f0


	//----- nvinfo : EIATTR_SW_WAR
	.align		4
.L_3425:
        /*033c*/ 	.byte	0x04, 0x36
        /*033e*/ 	.short	(.L_3427 - .L_3426)
.L_3426:
        /*0340*/ 	.word	0x00000008
.L_3427:


//--------------------- .nv.info._Z25selective_scan_bwd_kernelI32Selective_Scan_bwd_kernel_traitsILi32ELi4ELb0ELb0ELb0ELb0ELb1EN3c108BFloat16ENS1_7complexIfEEEEv12SSMParamsBwd --------------------------
	.section	.nv.info._Z25selective_scan_bwd_kernelI32Selective_Scan_bwd_kernel_traitsILi32ELi4ELb0ELb0ELb0ELb0ELb1EN3c108BFloat16ENS1_7complexIfEEEEv12SSMParamsBwd,"",@"SHT_CUDA_INFO"
	.sectionflags	@""
	.align	4


	//----- nvinfo : EIATTR_CUDA_API_VERSION
	.align		4
        /*0000*/ 	.byte	0x04, 0x37
        /*0002*/ 	.short	(.L_3429 - .L_3428)
.L_3428:
        /*0004*/ 	.word	0x00000082


	//----- nvinfo : EIATTR_KPARAM_INFO
	.align		4
.L_3429:
        /*0008*/ 	.byte	0x04, 0x17
        /*000a*/ 	.short	(.L_3431 - .L_3430)
.L_3430:
        /*000c*/ 	.word	0x00000000
        /*0010*/ 	.short	0x0000
        /*0012*/ 	.short	0x0000
        /*0014*/ 	.byte	0x00, 0xf0, 0xc1, 0x07


	//----- nvinfo : EIATTR_SPARSE_MMA_MASK
	.align		4
.L_3431:
        /*0018*/ 	.byte	0x03, 0x50
        /*001a*/ 	.short	0x0000


	//----- nvinfo : EIATTR_MAXREG_COUNT
	.align		4
        /*001c*/ 	.byte	0x03, 0x1b
        /*001e*/ 	.short	0x00ff


	//----- nvinfo : EIATTR_NUM_BARRIERS
	.align		4
        /*0020*/ 	.byte	0x02, 0x4c
        /*0022*/ 	.byte	0x01
	.zero		1


	//----- nvinfo : EIATTR_MERCURY_ISA_VERSION
	.align		4
        /*0024*/ 	.byte	0x03, 0x5f
        /*0026*/ 	.short	0x0101


	//----- nvinfo : EIATTR_COOP_GROUP_MASK_REGIDS
	.align		4
        /*0028*/ 	.byte	0x04, 0x29
        /*002a*/ 	.short	(.L_3433 - .L_3432)


	//   ....[0]....
.L_3432:
        /*002c*/ 	.word	0xffffffff


	//   ....[1]....
        /*0030*/ 	.word	0xffffffff


	//   ....[2]....
        /*0034*/ 	.word	0xffffffff


	//   ....[3]....
        /*0038*/ 	.word	0xffffffff


	//   ....[4]....
        /*003c*/ 	.word	0xffffffff


	//   ....[5]....
        /*0040*/ 	.word	0xffffffff


	//   ....[6]....
        /*0044*/ 	.word	0xffffffff


	//   ....[7]....
        /*0048*/ 	.word	0xffffffff


	//   ....[8]....
        /*004c*/ 	.word	0xffffffff


	//   ....[9]....
        /*0050*/ 	.word	0xffffffff


	//   ....[10]....
        /*0054*/ 	.word	0xffffffff


	//   ....[11]....
        /*0058*/ 	.word	0xffffffff


	//   ....[12]....
        /*005c*/ 	.word	0xffffffff


	//   ....[13]....
        /*0060*/ 	.word	0xffffffff


	//   ....[14]....
        /*0064*/ 	.word	0xffffffff


	//   ....[15]....
        /*0068*/ 	.word	0xffffffff


	//   ....[16]....
        /*006c*/ 	.word	0xffffffff


	//   ....[17]....
        /*0070*/ 	.word	0xffffffff


	//   ....[18]....
        /*0074*/ 	.word	0xffffffff


	//   ....[19]....
        /*0078*/ 	.word	0xffffffff


	//   ....[20]....
        /*007c*/ 	.word	0xffffffff


	//   ....[21]....
        /*0080*/ 	.word	0xffffffff


	//   ....[22]....
        /*0084*/ 	.word	0xffffffff


	//   ....[23]....
        /*0088*/ 	.word	0xffffffff


	//   ....[24]....
        /*008c*/ 	.word	0xffffffff


	//   ....[25]....
        /*0090*/ 	.word	0xffffffff


	//   ....[26]....
        /*0094*/ 	.word	0xffffffff


	//   ....[27]....
        /*0098*/ 	.word	0xffffffff


	//   ....[28]....
        /*009c*/ 	.word	0xffffffff


	//   ....[29]....
        /*00a0*/ 	.word	0xffffffff


	//   ....[30]....
        /*00a4*/ 	.word	0xffffffff


	//   ....[31]....
        /*00a8*/ 	.word	0xffffffff


	//   ....[32]....
        /*00ac*/ 	.word	0xffffffff


	//   ....[33]....
        /*00b0*/ 	.word	0xffffffff


	//   ....[34]....
        /*00b4*/ 	.word	0xffffffff


	//   ....[35]....
        /*00b8*/ 	.word	0xffffffff


	//   ....[36]....
        /*00bc*/ 	.word	0xffffffff


	//   ....[37]....
        /*00c0*/ 	.word	0xffffffff


	//   ....[38]....
        /*00c4*/ 	.word	0xffffffff


	//   ....[39]....
        /*00c8*/ 	.word	0xffffffff


	//   ....[40]....
        /*00cc*/ 	.word	0xffffffff


	//   ....[41]....
        /*00d0*/ 	.word	0xffffffff


	//   ....[42]....
        /*00d4*/ 	.word	0xffffffff


	//   ....[43]....
        /*00d8*/ 	.word	0xffffffff


	//   ....[44]....
        /*00dc*/ 	.word	0xffffffff


	//   ....[45]....
        /*00e0*/ 	.word	0xffffffff


	//   ....[46]....
        /*00e4*/ 	.word	0xffffffff


	//   ....[47]....
        /*00e8*/ 	.word	0xffffffff


	//   ....[48]....
        /*00ec*/ 	.word	0xffffffff


	//   ....[49]....
        /*00f0*/ 	.word	0xffffffff


	//   ....[50]....
        /*00f4*/ 	.word	0xffffffff


	//   ....[51]....
        /*00f8*/ 	.word	0xffffffff


	//   ....[52]....
        /*00fc*/ 	.word	0xffffffff


	//   ....[53]....
        /*0100*/ 	.word	0xffffffff


	//   ....[54]....
        /*0104*/ 	.word	0xffffffff


	//   ....[55]....
        /*0108*/ 	.word	0xffffffff


	//   ....[56]....
        /*010c*/ 	.word	0xffffffff


	//   ....[57]....
        /*0110*/ 	.word	0xffffffff


	//   ....[58]....
        /*0114*/ 	.word	0xffffffff


	//   ....[59]....
        /*0118*/ 	.word	0xffffffff


	//   ....[60]....
        /*011c*/ 	.word	0xffffffff


	//   ....[61]....
        /*0120*/ 	.word	0xffffffff


	//   ....[62]....
        /*0124*/ 	.word	0xffffffff


	//   ....[63]....
        /*0128*/ 	.word	0xffffffff


	//   ....[64]....
        /*012c*/ 	.word	0xffffffff


	//   ....[65]....
        /*0130*/ 	.word	0xffffffff


	//   ....[66]....
        /*0134*/ 	.word	0xffffffff


	//   ....[67]....
        /*0138*/ 	.word	0xffffffff


	//   ....[68]....
        /*013c*/ 	.word	0xffffffff


	//   ....[69]....
        /*0140*/ 	.word	0xffffffff


	//   ....[70]....
        /*0144*/ 	.word	0xffffffff


	//   ....[71]....
        /*0148*/ 	.word	0xffffffff


	//   ....[72]....
        /*014c*/ 	.word	0xffffffff


	//   ....[73]....
        /*0150*/ 	.word	0xffffffff


	//   ....[74]....
        /*0154*/ 	.word	0xffffffff


	//   ....[75]....
        /*0158*/ 	.word	0xffffffff


	//   ....[76]....
        /*015c*/ 	.word	0xffffffff


	//   ....[77]....
        /*0160*/ 	.word	0xffffffff


	//   ....[78]....
        /*0164*/ 	.word	0xffffffff


	//   ....[79]....
        /*0168*/ 	.word	0xffffffff


	//   ....[80]....
        /*016c*/ 	.word	0xffffffff


	//   ....[81]....
        /*0170*/ 	.word	0xffffffff


	//   ....[82]....
        /*0174*/ 	.word	0xffffffff


	//   ....[83]....
        /*0178*/ 	.word	0xffffffff


	//   ....[84]....
        /*017c*/ 	.word	0xffffffff


	//   ....[85]....
        /*0180*/ 	.word	0xffffffff


	//   ....[86]....
        /*0184*/ 	.word	0xffffffff


	//   ....[87]....
        /*0188*/ 	.word	0xffffffff


	//   ....[88]....
        /*018c*/ 	.word	0xffffffff


	//   ....[89]....
        /*0190*/ 	.word	0xffffffff


	//   ....[90]....
        /*0194*/ 	.word	0xffffffff


	//   ....[91]....
        /*0198*/ 	.word	0xffffffff


	//   ....[92]....
        /*019c*/ 	.word	0xffffffff


	//   ....[93]....
        /*01a0*/ 	.word	0xffffffff


	//   ....[94]....
        /*01a4*/ 	.word	0xffffffff


	//----- nvinfo : EIATTR_COOP_GROUP_INSTR_OFFSETS
	.align		4
.L_3433:
        /*01a8*/ 	.byte	0x04, 0x28
        /*01aa*/ 	.short	(.L_3435 - .L_3434)


	//   ....[0]....
.L_3434:
        /*01ac*/ 	.word	0x00000900


	//   ....[1]....
        /*01b0*/ 	.word	0x00000a10


	//   ....[2]....
        /*01b4*/ 	.word	0x00000ca0


	//   ....[3]....
        /*01b8*/ 	.word	0x00000f50


	//   ....[4]....
        /*01bc*/ 	.word	0x00001190


	//   ....[5]....
        /*01c0*/ 	.word	0x00001420


	//   ....[6]....
        /*01c4*/ 	.word	0x00001920


	//   ....[7]....
        /*01c8*/ 	.word	0x00002660


	//   ....[8]....
        /*01cc*/ 	.word	0x000026a0


	//   ....[9]....
        /*01d0*/ 	.word	0x000026e0


	//   ....[10]....
        /*01d4*/ 	.word	0x00002720


	//   ....[11]....
        /*01d8*/ 	.word	0x00002750


	//   ....[12]....
        /*01dc*/ 	.word	0x00002760


	//   ....[13]....
        /*01e0*/ 	.word	0x00002800


	//   ....[14]....
        /*01e4*/ 	.word	0x00002820


	//   ....[15]....
        /*01e8*/ 	.word	0x00002850


	//   ....[16]....
        /*01ec*/ 	.word	0x00002860


	//   ....[17]....
        /*01f0*/ 	.word	0x000028f0


	//   ....[18]....
        /*01f4*/ 	.word	0x00002920


	//   ....[19]....
        /*01f8*/ 	.word	0x00002940


	//   ....[20]....
        /*01fc*/ 	.word	0x00002960


	//   ....[21]....
        /*0200*/ 	.word	0x00002a10


	//   ....[22]....
        /*0204*/ 	.word	0x00002a50


	//   ....[23]....
        /*0208*/ 	.word	0x00002a90


	//   ....[24]....
        /*020c*/ 	.word	0x00002ac0


	//   ....[25]....
        /*0210*/ 	.word	0x00002c30


	//   ....[26]....
        /*0214*/ 	.word	0x00002c70


	//   ....[27]....
        /*0218*/ 	.word	0x00002cb0


	//   ....[28]....
        /*021c*/ 	.word	0x00002cf0


	//   ....[29]....
        /*0220*/ 	.word	0x00002ef0


	//   ....[30]....
        /*0224*/ 	.word	0x00002f20


	//   ....[31]....
        /*0228*/ 	.word	0x00002f30


	//   ....[32]....
        /*022c*/ 	.word	0x00002f40


	//   ....[33]....
        /*0230*/ 	.word	0x00002f50


	//   ....[34]....
        /*0234*/ 	.word	0x00002f60


	//   ....[35]....
        /*0238*/ 	.word	0x00002f70


	//   ....[36]....
        /*023c*/ 	.word	0x00002f80


	//   ....[37]....
        /*0240*/ 	.word	0x00003060


	//   ....[38]....
        /*0244*/ 	.word	0x00003080


	//   ....[39]....
        /*0248*/ 	.word	0x00003090


	//   ....[40]....
        /*024c*/ 	.word	0x000030a0


	//   ....[41]....
        /*0250*/ 	.word	0x00003180


	//   ....[42]....
        /*0254*/ 	.word	0x000031a0


	//   ....[43]....
        /*0258*/ 	.word	0x000031b0


	//   ....[44]....
        /*025c*/ 	.word	0x000031c0


	//   ....[45]....
        /*0260*/ 	.word	0x000032a0


	//   ....[46]....
        /*0264*/ 	.word	0x000032c0


	//   ....[47]....
        /*0268*/ 	.word	0x000032d0


	//   ....[48]....
        /*026c*/ 	.word	0x000032e0


	//   ....[49]....
        /*0270*/ 	.word	0x000033c0


	//   ....[50]....
        /*0274*/ 	.word	0x000033e0


	//   ....[51]....
        /*0278*/ 	.word	0x000033f0


	//   ....[52]....
        /*027c*/ 	.word	0x00003400


	//   ....[53]....
        /*0280*/ 	.word	0x000034e0


	//   ....[54]....
        /*0284*/ 	.word	0x00003520


	//   ....[55]....
        /*0288*/ 	.word	0x00003560


	//   ....[56]....
        /*028c*/ 	.word	0x000035a0


	//   ....[57]....
        /*0290*/ 	.word	0x000035e0


	//   ....[58]....
        /*0294*/ 	.word	0x00003610


	//   ....[59]....
        /*0298*/ 	.word	0x00003630


	//   ....[60]....
        /*029c*/ 	.word	0x00003650


	//   ....[61]....
        /*02a0*/ 	.word	0x00003670


	//   ....[62]....
        /*02a4*/ 	.word	0x00003c50


	//   ....[63]....
        /*02a8*/ 	.word	0x00003c90


	//   ....[64]....
        /*02ac*/ 	.word	0x00003cd0


	//   ....[65]....
        /*02b0*/ 	.word	0x00003d10


	//   ....[66]....
        /*02b4*/ 	.word	0x00003d40


	//   ....[67]....
        /*02b8*/ 	.word	0x00003d60


	//   ....[68]....
        /*02bc*/ 	.word	0x00003d80


	//   ....[69]....
        /*02c0*/ 	.word	0x00003da0


	//   ....[70]....
        /*02c4*/ 	.word	0x00003dd0


	//   ....[71]....
        /*02c8*/ 	.word	0x00003df0


	//   ....[72]....
        /*02cc*/ 	.word	0x00003e10


	//   ....[73]....
        /*02d0*/ 	.word	0x00003e30


	//   ....[74]....
        /*02d4*/ 	.word	0x00003e40


	//   ....[75]....
        /*02d8*/ 	.word	0x00003e80


	//   ....[76]....
        /*02dc*/ 	.word	0x00003ea0


	//   ....[77]....
        /*02e0*/ 	.word	0x00003ec0


	//   ....[78]....
        /*02e4*/ 	.word	0x00003ef0


	//   ....[79]....
        /*02e8*/ 	.word	0x00004010


	//   ....[80]....
        /*02ec*/ 	.word	0x00004050


	//   ....[81]....
        /*02f0*/ 	.word	0x00004090


	//   ....[82]....
        /*02f4*/ 	.word	0x000040d0


	//   ....[83]....
        /*02f8*/ 	.word	0x000044f0


	//   ....[84]....
        /*02fc*/ 	.word	0x000048b0


	//   ....[85]....
        /*0300*/ 	.word	0x00004c50


	//   ....[86]....
        /*0304*/ 	.word	0x00004ca0


	//   ....[87]....
        /*0308*/ 	.word	0x00004cf0


	//   ....[88]....
        /*030c*/ 	.word	0x00004d20


	//   ....[89]....
        /*0310*/ 	.word	0x00004d40


	//   ....[90]....
        /*0314*/ 	.word	0x00004e20


	//   ....[91]....
        /*0318*/ 	.word	0x00004e60


	//   ....[92]....
        /*031c*/ 	.word	0x00004eb0


	//   ....[93]....
        /*0320*/ 	.word	0x00004ee0


	//   ....[94]....
        /*0324*/ 	.word	0x00004f00


	//----- nvinfo : EIATTR_EXIT_INSTR_OFFSETS
	.align		4
.L_3435:
        /*0328*/ 	.byte	0x04, 0x1c
        /*032a*/ 	.short	(.L_3437 - .L_3436)


	//   ....[0]....
.L_3436:
        /*032c*/ 	.word	0x00004fd0


	//   ....[1]....
        /*0330*/ 	.word	0x00005660


	//----- nvinfo : EIATTR_MAX_THREADS
	.align		4
.L_3437:
        /*0334*/ 	.byte	0x04, 0x05
        /*0336*/ 	.short	(.L_3439 - .L_3438)
.L_3438:
        /*0338*/ 	.word	0x00000020
        /*033c*/ 	.word	0x00000001
        /*0340*/ 	.word	0x00000001


	//----- nvinfo : EIATTR_CRS_STACK_SIZE
	.align		4
.L_3439:
        /*0344*/ 	.byte	0x04, 0x1e
        /*0346*/ 	.short	(.L_3441 - .L_3440)
.L_3440:
        /*0348*/ 	.word	0x00000000


	//----- nvinfo : EIATTR_CBANK_PARAM_SIZE
	.align		4
.L_3441:
        /*034c*/ 	.byte	0x03, 0x19
        /*034e*/ 	.short	0x01f0


	//----- nvinfo : EIATTR_PARAM_CBANK
	.align		4
        /*0350*/ 	.byte	0x04, 0x0a
        /*0352*/ 	.short	(.L_3443 - .L_3442)
	.align		4
.L_3442:
        /*0354*/ 	.word	index@(.nv.constant0._Z25selective_scan_bwd_kernelI32Selective_Scan_bwd_kernel_traitsILi32ELi4ELb0ELb0ELb0ELb0ELb1EN3c108BFloat16ENS1_7complexIfEEEEv12SSMParamsBwd)
        /*0358*/ 	.short	0x0210
        /*035a*/ 	.short	0x01f0


	//----- nvinfo : EIATTR_SW_WAR
	.align		4
.L_3443:
        /*035c*/ 	.byte	0x04, 0x36
        /*035e*/ 	.short	(.L_3445 - .L_3444)
.L_3444:
        /*0360*/ 	.word	0x00000008
.L_3445:


//--------------------- .nv.info._Z25selective_scan_bwd_kernelI32Selective_Scan_bwd_kernel_traitsILi32ELi4ELb0ELb0ELb0ELb1ELb0EN3c108BFloat16ENS1_7complexIfEEEEv12SSMParamsBwd --------------------------
	.section	.nv.info._Z25selective_scan_bwd_kernelI32Selective_Scan_bwd_kernel_traitsILi32ELi4ELb0ELb0ELb0ELb1ELb0EN3c108BFloat16ENS1_7complexIfEEEEv12SSMParamsBwd,"",@"SHT_CUDA_INFO"
	.sectionflags	@""
	.align	4


	//----- nvinfo : EIATTR_CUDA_API_VERSION
	.align		4
        /*0000*/ 	.byte	0x04, 0x37
        /*0002*/ 	.short	(.L_3447 - .L_3446)
.L_3446:
        /*0004*/ 	.word	0x00000082


	//----- nvinfo : EIATTR_KPARAM_INFO
	.align		4
.L_3447:
        /*0008*/ 	.byte	0x04, 0x17
        /*000a*/ 	.short	(.L_3449 - .L_3448)
.L_3448:
        /*000c*/ 	.word	0x00000000
        /*0010*/ 	.short	0x0000
        /*0012*/ 	.short	0x0000
        /*0014*/ 	.byte	0x00, 0xf0, 0xc1, 0x07


	//----- nvinfo : EIATTR_SPARSE_MMA_MASK
	.align		4
.L_3449:
        /*0018*/ 	.byte	0x03, 0x50
        /*001a*/ 	.short	0x0000


	//----- nvinfo : EIATTR_MAXREG_COUNT
	.align		4
        /*001c*/ 	.byte	0x03, 0x1b
        /*001e*/ 	.short	0x00ff


	//----- nvinfo : EIATTR_NUM_BARRIERS
	.align		4
        /*0020*/ 	.byte	0x02, 0x4c
        /*0022*/ 	.byte	0x01
	.zero		1


	//----- nvinfo : EIATTR_MERCURY_ISA_VERSION
	.align		4
        /*0024*/ 	.byte	0x03, 0x5f
        /*0026*/ 	.short	0x0101


	//----- nvinfo : EIATTR_COOP_GROUP_MASK_REGIDS
	.align		4
        /*0028*/ 	.byte	0x04, 0x29
        /*002a*/ 	.short	(.L_3451 - .L_3450)


	//   ....[0]....
.L_3450:
        /*002c*/ 	.word	0xffffffff


	//   ....[1]....
        /*0030*/ 	.word	0xffffffff


	//   ....[2]....
        /*0034*/ 	.word	0xffffffff


	//   ....[3]....
        /*0038*/ 	.word	0xffffffff


	//   ....[4]....
        /*003c*/ 	.word	0xffffffff


	//   ....[5]....
        /*0040*/ 	.word	0xffffffff


	//   ....[6]....
        /*0044*/ 	.word	0xffffffff


	//   ....[7]....
        /*0048*/ 	.word	0xffffffff


	//   ....[8]....
        /*004c*/ 	.word	0xffffffff


	//   ....[9]....
        /*0050*/ 	.word	0xffffffff


	//   ....[10]....
        /*0054*/ 	.word	0xffffffff


	//   ....[11]....
        /*0058*/ 	.word	0xffffffff


	//   ....[12]....
        /*005c*/ 	.word	0xffffffff


	//   ....[13]....
        /*0060*/ 	.word	0xffffffff


	//   ....[14]....
        /*0064*/ 	.word	0xffffffff


	//   ....[15]....
        /*0068*/ 	.word	0xffffffff


	//   ....[16]....
        /*006c*/ 	.word	0xffffffff


	//   ....[17]....
        /*0070*/ 	.word	0xffffffff


	//   ....[18]....
        /*0074*/ 	.word	0xffffffff


	//   ....[19]....
        /*0078*/ 	.word	0xffffffff


	//   ....[20]....
        /*007c*/ 	.word	0xffffffff


	//   ....[21]....
        /*0080*/ 	.word	0xffffffff


	//   ....[22]....
        /*0084*/ 	.word	0xffffffff


	//   ....[23]....
        /*0088*/ 	.word	0xffffffff


	//   ....[24]....
        /*008c*/ 	.word	0xffffffff


	//   ....[25]....
        /*0090*/ 	.word	0xffffffff


	//   ....[26]....
        /*0094*/ 	.word	0xffffffff


	//   ....[27]....
        /*0098*/ 	.word	0xffffffff


	//   ....[28]....
        /*009c*/ 	.word	0xffffffff


	//   ....[29]....
        /*00a0*/ 	.word	0xffffffff


	//   ....[30]....
        /*00a4*/ 	.word	0xffffffff


	//   ....[31]....
        /*00a8*/ 	.word	0xffffffff


	//   ....[32]....
        /*00ac*/ 	.word	0xffffffff


	//   ....[33]....
        /*00b0*/ 	.word	0xffffffff


	//   ....[34]....
        /*00b4*/ 	.word	0xffffffff


	//   ....[35]....
        /*00b8*/ 	.word	0xffffffff


	//   ....[36]....
        /*00bc*/ 	.word	0xffffffff


	//   ....[37]....
        /*00c0*/ 	.word	0xffffffff


	//   ....[38]....
        /*00c4*/ 	.word	0xffffffff


	//   ....[39]....
        /*00c8*/ 	.word	0xffffffff


	//   ....[40]....
        /*00cc*/ 	.word	0xffffffff


	//   ....[41]....
        /*00d0*/ 	.word	0xffffffff


	//   ....[42]....
        /*00d4*/ 	.word	0xffffffff


	//   ....[43]....
        /*00d8*/ 	.word	0xffffffff


	//   ....[44]....
        /*00dc*/ 	.word	0xffffffff


	//   ....[45]....
        /*00e0*/ 	.word	0xffffffff


	//   ....[46]....
        /*00e4*/ 	.word	0xffffffff


	//   ....[47]....
        /*00e8*/ 	.word	0xffffffff


	//   ....[48]....
        /*00ec*/ 	.word	0xffffffff


	//   ....[49]....
        /*00f0*/ 	.word	0xffffffff


	//   ....[50]....
        /*00f4*/ 	.word	0xffffffff


	//   ....[51]....
        /*00f8*/ 	.word	0xffffffff


	//   ....[52]....
        /*00fc*/ 	.word	0xffffffff


	//   ....[53]....
        /*0100*/ 	.word	0xffffffff


	//   ....[54]....
        /*0104*/ 	.word	0xffffffff


	//   ....[55]....
        /*0108*/ 	.word	0xffffffff


	//   ....[56]....
        /*010c*/ 	.word	0xffffffff


	//   ....[57]....
        /*0110*/ 	.word	0xffffffff


	//   ....[58]....
        /*0114*/ 	.word	0xffffffff


	//   ....[59]....
        /*0118*/ 	.word	0xffffffff


	//   ....[60]....
        /*011c*/ 	.word	0xffffffff


	//   ....[61]....
        /*0120*/ 	.word	0xffffffff


	//   ....[62]....
        /*0124*/ 	.word	0xffffffff


	//   ....[63]....
        /*0128*/ 	.word	0xffffffff


	//   ....[64]....
        /*012c*/ 	.word	0xffffffff


	//   ....[65]....
        /*0130*/ 	.word	0xffffffff


	//   ....[66]....
        /*0134*/ 	.word	0xffffffff


	//   ....[67]....
        /*0138*/ 	.word	0xffffffff


	//   ....[68]....
        /*013c*/ 	.word	0xffffffff


	//   ....[69]....
        /*0140*/ 	.word	0xffffffff


	//   ....[70]....
        /*0144*/ 	.word	0xffffffff


	//   ....[71]....
        /*0148*/ 	.word	0xffffffff


	//   ....[72]....
        /*014c*/ 	.word	0xffffffff


	//   ....[73]....
        /*0150*/ 	.word	0xffffffff


	//   ....[74]....
        /*0154*/ 	.word	0xffffffff


	//   ....[75]....
        /*0158*/ 	.word	0xffffffff


	//   ....[76]....
        /*015c*/ 	.word	0xffffffff


	//   ....[77]....
        /*0160*/ 	.word	0xffffffff


	//   ....[78]....
        /*0164*/ 	.word	0xffffffff


	//   ....[79]....
        /*0168*/ 	.word	0xffffffff


	//   ....[80]....
        /*016c*/ 	.word	0xffffffff


	//   ....[81]....
        /*0170*/ 	.word	0xffffffff


	//   ....[82]....
        /*0174*/ 	.word	0xffffffff


	//   ....[83]....
        /*0178*/ 	.word	0xffffffff


	//   ....[84]....
        /*017c*/ 	.word	0xffffffff


	//   ....[85]....
        /*0180*/ 	.word	0xffffffff


	//   ....[86]....
        /*0184*/ 	.word	0xffffffff


	//   ....[87]....
        /*0188*/ 	.word	0xffffffff


	//   ....[88]....
        /*018c*/ 	.word	0xffffffff


	//   ....[89]....
        /*0190*/ 	.word	0xffffffff


	//   ....[90]....
        /*0194*/ 	.word	0xffffffff


	//   ....[91]....
        /*0198*/ 	.word	0xffffffff


	//----- nvinfo : EIATTR_COOP_GROUP_INSTR_OFFSETS
	.align		4
.L_3451:
        /*019c*/ 	.byte	0x04, 0x28
        /*019e*/ 	.short	(.L_3453 - .L_3452)


	//   ....[0]....
.L_3452:
        /*01a0*/ 	.word	0x00000940


	//   ....[1]....
        /*01a4*/ 	.word	0x00000a50


	//   ....[2]....
        /*01a8*/ 	.word	0x00000c00


	//   ....[3]....
        /*01ac*/ 	.word	0x00001fe0


	//   ....[4]....
        /*01b0*/ 	.word	0x00002020


	//   ....[5]....
        /*01b4*/ 	.word	0x00002050


	//   ....[6]....
        /*01b8*/ 	.word	0x00002070


	//   ....[7]....
        /*01bc*/ 	.word	0x00002080


	//   ....[8]....
        /*01c0*/ 	.word	0x00002090


	//   ....[9]....
        /*01c4*/ 	.word	0x00002130


	//   ....[10]....
        /*01c8*/ 	.word	0x00002160


	//   ....[11]....
        /*01cc*/ 	.word	0x00002180


	//   ....[12]....
        /*01d0*/ 	.word	0x00002190


	//   ....[13]....
        /*01d4*/ 	.word	0x00002230


	//   ....[14]....
        /*01d8*/ 	.word	0x00002260


	//   ....[15]....
        /*01dc*/ 	.word	0x000022a0


	//   ....[16]....
        /*01e0*/ 	.word	0x000022d0


	//   ....[17]....
        /*01e4*/ 	.word	0x00002420


	//   ....[18]....
        /*01e8*/ 	.word	0x00002460


	//   ....[19]....
        /*01ec*/ 	.word	0x00002490


	//   ....[20]....
        /*01f0*/ 	.word	0x000024b0


	//   ....[21]....
        /*01f4*/ 	.word	0x000025d0


	//   ....[22]....
        /*01f8*/ 	.word	0x00002610


	//   ....[23]....
        /*01fc*/ 	.word	0x00002650


	//   ....[24]....
        /*0200*/ 	.word	0x000026c0


	//   ....[25]....
        /*0204*/ 	.word	0x00002800


	//   ....[26]....
        /*0208*/ 	.word	0x00002840


	//   ....[27]....
        /*020c*/ 	.word	0x00002860


	//   ....[28]....
        /*0210*/ 	.word	0x00002870


	//   ....[29]....
        /*0214*/ 	.word	0x00002880


	//   ....[30]....
        /*0218*/ 	.word	0x00002890


	//   ....[31]....
        /*021c*/ 	.word	0x000028a0


	//   ....[32]....
        /*0220*/ 	.word	0x000028b0


	//   ....[33]....
        /*0224*/ 	.word	0x00002990


	//   ....[34]....
        /*0228*/ 	.word	0x000029b0


	//   ....[35]....
        /*022c*/ 	.word	0x000029c0


	//   ....[36]....
        /*0230*/ 	.word	0x000029d0


	//   ....[37]....
        /*0234*/ 	.word	0x00002ab0


	//   ....[38]....
        /*0238*/ 	.word	0x00002ad0


	//   ....[39]....
        /*023c*/ 	.word	0x00002ae0


	//   ....[40]....
        /*0240*/ 	.word	0x00002af0


	//   ....[41]....
        /*0244*/ 	.word	0x00002bd0


	//   ....[42]....
        /*0248*/ 	.word	0x00002bf0


	//   ....[43]....
        /*024c*/ 	.word	0x00002c00


	//   ....[44]....
        /*0250*/ 	.word	0x00002c10


	//   ....[45]....
        /*0254*/ 	.word	0x00002cf0


	//   ....[46]....
        /*0258*/ 	.word	0x00002d10


	//   ....[47]....
        /*025c*/ 	.word	0x00002d20


	//   ....[48]....
        /*0260*/ 	.word	0x00002d30


	//   ....[49]....
        /*0264*/ 	.word	0x00002e10


	//   ....[50]....
        /*0268*/ 	.word	0x00002e50


	//   ....[51]....
        /*026c*/ 	.word	0x00002e90


	//   ....[52]....
        /*0270*/ 	.word	0x00002ed0


	//   ....[53]....
        /*0274*/ 	.word	0x00002ee0


	//   ....[54]....
        /*0278*/ 	.word	0x00002f20


	//   ....[55]....
        /*027c*/ 	.word	0x00002f50


	//   ....[56]....
        /*0280*/ 	.word	0x00002f90


	//   ....[57]....
        /*0284*/ 	.word	0x00002fc0


	//   ....[58]....
        /*0288*/ 	.word	0x000035b0


	//   ....[59]....
        /*028c*/ 	.word	0x000035f0


	//   ....[60]....
        /*0290*/ 	.word	0x00003630


	//   ....[61]....
        /*0294*/ 	.word	0x00003660


	//   ....[62]....
        /*0298*/ 	.word	0x00003690


	//   ....[63]....
        /*029c*/ 	.word	0x000036b0


	//   ....[64]....
        /*02a0*/ 	.word	0x000036d0


	//   ....[65]....
        /*02a4*/ 	.word	0x000036f0


	//   ....[66]....
        /*02a8*/ 	.word	0x00003700


	//   ....[67]....
        /*02ac*/ 	.word	0x00003730


	//   ....[68]....
        /*02b0*/ 	.word	0x00003750


	//   ....[69]....
        /*02b4*/ 	.word	0x00003770


	//   ....[70]....
        /*02b8*/ 	.word	0x000037a0


	//   ....[71]....
        /*02bc*/ 	.word	0x00003890


	//   ....[72]....
        /*02c0*/ 	.word	0x000038c0


	//   ....[73]....
        /*02c4*/ 	.word	0x000038e0


	//   ....[74]....
        /*02c8*/ 	.word	0x00003900


	//   ....[75]....
        /*02cc*/ 	.word	0x00003960


	//   ....[76]....
        /*02d0*/ 	.word	0x000039a0


	//   ....[77]....
        /*02d4*/ 	.word	0x000039e0


	//   ....[78]....
        /*02d8*/ 	.word	0x00003a20


	//   ....[79]....
        /*02dc*/ 	.word	0x00003f90


	//   ....[80]....
        /*02e0*/ 	.word	0x00003fd0


	//   ....[81]....
        /*02e4*/ 	.word	0x00004590


	//   ....[82]....
        /*02e8*/ 	.word	0x00004940


	//   ....[83]....
        /*02ec*/ 	.word	0x00004990


	//   ....[84]....
        /*02f0*/ 	.word	0x000049e0


	//   ....[85]....
        /*02f4*/ 	.word	0x00004a10


	//   ....[86]....
        /*02f8*/ 	.word	0x00004a30


	//   ....[87]....
        /*02fc*/ 	.word	0x00004b10


	//   ....[88]....
        /*0300*/ 	.word	0x00004b50


	//   ....[89]....
        /*0304*/ 	.word	0x00004ba0


	//   ....[90]....
        /*0308*/ 	.word	0x00004bd0


	//   ....[91]....
        /*030c*/ 	.word	0x00004bf0


	//----- nvinfo : EIATTR_EXIT_INSTR_OFFSETS
	.align		4
.L_3453:
        /*0310*/ 	.byte	0x04, 0x1c
        /*0312*/ 	.short	(.L_3455 - .L_3454)


	//   ....[0]....
.L_3454:
        /*0314*/ 	.word	0x00004cc0


	//   ....[1]....
        /*0318*/ 	.word	0x00005350


	//----- nvinfo : EIATTR_MAX_THREADS
	.align		4
.L_3455:
        /*031c*/ 	.byte	0x04, 0x05
        /*031e*/ 	.short	(.L_3457 - .L_3456)
.L_3456:
        /*0320*/ 	.word	0x00000020
        /*0324*/ 	.word	0x00000001
        /*0328*/ 	.word	0x00000001


	//----- nvinfo : EIATTR_CRS_STACK_SIZE
	.align		4
.L_3457:
        /*032c*/ 	.byte	0x04, 0x1e
        /*032e*/ 	.short	(.L_3459 - .L_3458)
.L_3458:
        /*0330*/ 	.word	0x00000000


	//----- nvinfo : EIATTR_CBANK_PARAM_SIZE
	.align		4
.L_3459:
        /*0334*/ 	.byte	0x03, 0x19
        /*0336*/ 	.short	0x01f0


	//----- nvinfo : EIATTR_PARAM_CBANK
	.align		4
        /*0338*/ 	.byte	0x04, 0x0a
        /*033a*/ 	.short	(.L_3461 - .L_3460)
	.align		4
.L_3460:
        /*033c*/ 	.word	index@(.nv.constant0._Z25selective_scan_bwd_kernelI32Selective_Scan_bwd_kernel_traitsILi32ELi4ELb0ELb0ELb0ELb1ELb0EN3c108BFloat16ENS1_7complexIfEEEEv12SSMParamsBwd)
        /*0340*/ 	.short	0x0210
        /*0342*/ 	.short	0x01f0


	//----- nvinfo : EIATTR_SW_WAR
	.align		4
.L_3461:
        /*0344*/ 	.byte	0x04, 0x36
        /*0346*/ 	.short	(.L_3463 - .L_3462)
.L_3462:
        /*0348*/ 	.word	0x00000008
.L_3463:


//--------------------- .nv.info._Z25selective_scan_bwd_kernelI32Selective_Scan_bwd_kernel_traitsILi32ELi4ELb0ELb0ELb0ELb1ELb1EN3c108BFloat16ENS1_7complexIfEEEEv12SSMParamsBwd --------------------------
	.section	.nv.info._Z25selective_scan_bwd_kernelI32Selective_Scan_bwd_kernel_traitsILi32ELi4ELb0ELb0ELb0ELb1ELb1EN3c108BFloat16ENS1_7complexIfEEEEv12SSMParamsBwd,"",@"SHT_CUDA_INFO"
	.sectionflags	@""
	.align	4


	//----- nvinfo : EIATTR_CUDA_API_VERSION
	.align		4
        /*0000*/ 	.byte	0x04, 0x37
        /*0002*/ 	.short	(.L_3465 - .L_3464)
.L_3464:
        /*0004*/ 	.word	0x00000082


	//----- nvinfo : EIATTR_KPARAM_INFO
	.align		4
.L_3465:
        /*0008*/ 	.byte	0x04, 0x17
        /*000a*/ 	.short	(.L_3467 - .L_3466)
.L_3466:
        /*000c*/ 	.word	0x00000000
        /*0010*/ 	.short	0x0000
        /*0012*/ 	.short	0x0000
        /*0014*/ 	.byte	0x00, 0xf0, 0xc1, 0x07


	//----- nvinfo : EIATTR_SPARSE_MMA_MASK
	.align		4
.L_3467:
        /*0018*/ 	.byte	0x03, 0x50
        /*001a*/ 	.short	0x0000


	//----- nvinfo : EIATTR_MAXREG_COUNT
	.align		4
        /*001c*/ 	.byte	0x03, 0x1b
        /*001e*/ 	.short	0x00ff


	//----- nvinfo : EIATTR_NUM_BARRIERS
	.align		4
        /*0020*/ 	.byte	0x02, 0x4c
        /*0022*/ 	.byte	0x01
	.zero		1


	//----- nvinfo : EIATTR_MERCURY_ISA_VERSION
	.align		4
        /*0024*/ 	.byte	0x03, 0x5f
        /*0026*/ 	.short	0x0101


	//----- nvinfo : EIATTR_COOP_GROUP_MASK_REGIDS
	.align		4
        /*0028*/ 	.byte	0x04, 0x29
        /*002a*/ 	.short	(.L_3469 - .L_3468)


	//   ....[0]....
.L_3468:
        /*002c*/ 	.word	0xffffffff


	//   ....[1]....
        /*0030*/ 	.word	0xffffffff


	//   ....[2]....
        /*0034*/ 	.word	0xffffffff


	//   ....[3]....
        /*0038*/ 	.word	0xffffffff


	//   ....[4]....
        /*003c*/ 	.word	0xffffffff


	//   ....[5]....
        /*0040*/ 	.word	0xffffffff


	//   ....[6]....
        /*0044*/ 	.word	0xffffffff


	//   ....[7]....
        /*0048*/ 	.word	0xffffffff


	//   ....[8]....
        /*004c*/ 	.word	0xffffffff


	//   ....[9]....
        /*0050*/ 	.word	0xffffffff


	//   ....[10]....
        /*0054*/ 	.word	0xffffffff


	//   ....[11]....
        /*0058*/ 	.word	0xffffffff


	//   ....[12]....
        /*005c*/ 	.word	0xffffffff


	//   ....[13]....
        /*0060*/ 	.word	0xffffffff


	//   ....[14]....
        /*0064*/ 	.word	0xffffffff


	//   ....[15]....
        /*0068*/ 	.word	0xffffffff


	//   ....[16]....
        /*006c*/ 	.word	0xffffffff


	//   ....[17]....
        /*0070*/ 	.word	0xffffffff


	//   ....[18]....
        /*0074*/ 	.word	0xffffffff


	//   ....[19]....
        /*0078*/ 	.word	0xffffffff


	//   ....[20]....
        /*007c*/ 	.word	0xffffffff


	//   ....[21]....
        /*0080*/ 	.word	0xffffffff


	//   ....[22]....
        /*0084*/ 	.word	0xffffffff


	//   ....[23]....
        /*0088*/ 	.word	0xffffffff


	//   ....[24]....
        /*008c*/ 	.word	0xffffffff


	//   ....[25]....
        /*0090*/ 	.word	0xffffffff


	//   ....[26]....
        /*0094*/ 	.word	0xffffffff


	//   ....[27]....
        /*0098*/ 	.word	0xffffffff


	//   ....[28]....
        /*009c*/ 	.word	0xffffffff


	//   ....[29]....
        /*00a0*/ 	.word	0xffffffff


	//   ....[30]....
        /*00a4*/ 	.word	0xffffffff


	//   ....[31]....
        /*00a8*/ 	.word	0xffffffff


	//   ....[32]....
        /*00ac*/ 	.word	0xffffffff


	//   ....[33]....
        /*00b0*/ 	.word	0xffffffff


	//   ....[34]....
        /*00b4*/ 	.word	0xffffffff


	//   ....[35]....
        /*00b8*/ 	.word	0xffffffff


	//   ....[36]....
        /*00bc*/ 	.word	0xffffffff


	//   ....[37]....
        /*00c0*/ 	.word	0xffffffff


	//   ....[38]....
        /*00c4*/ 	.word	0xffffffff


	//   ....[39]....
        /*00c8*/ 	.word	0xffffffff


	//   ....[40]....
        /*00cc*/ 	.word	0xffffffff


	//   ....[41]....
        /*00d0*/ 	.word	0xffffffff


	//   ....[42]....
        /*00d4*/ 	.word	0xffffffff


	//   ....[43]....
        /*00d8*/ 	.word	0xffffffff


	//   ....[44]....
        /*00dc*/ 	.word	0xffffffff


	//   ....[45]....
        /*00e0*/ 	.word	0xffffffff


	//   ....[46]....
        /*00e4*/ 	.word	0xffffffff


	//   ....[47]....
        /*00e8*/ 	.word	0xffffffff


	//   ....[48]....
        /*00ec*/ 	.word	0xffffffff


	//   ....[49]....
        /*00f0*/ 	.word	0xffffffff


	//   ....[50]....
        /*00f4*/ 	.word	0xffffffff


	//   ....[51]....
        /*00f8*/ 	.word	0xffffffff


	//   ....[52]....
        /*00fc*/ 	.word	0xffffffff


	//   ....[53]....
        /*0100*/ 	.word	0xffffffff


	//   ....[54]....
        /*0104*/ 	.word	0xffffffff


	//   ....[55]....
        /*0108*/ 	.word	0xffffffff


	//   ....[56]....
        /*010c*/ 	.word	0xffffffff


	//   ....[57]....
        /*0110*/ 	.word	0xffffffff


	//   ....[58]....
        /*0114*/ 	.word	0xffffffff


	//   ....[59]....
        /*0118*/ 	.word	0xffffffff


	//   ....[60]....
        /*011c*/ 	.word	0xffffffff


	//   ....[61]....
        /*0120*/ 	.word	0xffffffff


	//   ....[62]....
        /*0124*/ 	.word	0xffffffff


	//   ....[63]....
        /*0128*/ 	.word	0xffffffff


	//   ....[64]....
        /*012c*/ 	.word	0xffffffff


	//   ....[65]....
        /*0130*/ 	.word	0xffffffff


	//   ....[66]....
        /*0134*/ 	.word	0xffffffff


	//   ....[67]....
        /*0138*/ 	.word	0xffffffff


	//   ....[68]....
        /*013c*/ 	.word	0xffffffff


	//   ....[69]....
        /*0140*/ 	.word	0xffffffff


	//   ....[70]....
        /*0144*/ 	.word	0xffffffff


	//   ....[71]....
        /*0148*/ 	.word	0xffffffff


	//   ....[72]....
        /*014c*/ 	.word	0xffffffff


	//   ....[73]....
        /*0150*/ 	.word	0xffffffff


	//   ....[74]....
        /*0154*/ 	.word	0xffffffff


	//   ....[75]....
        /*0158*/ 	.word	0xffffffff


	//   ....[76]....
        /*015c*/ 	.word	0xffffffff


	//   ....[77]....
        /*0160*/ 	.word	0xffffffff


	//   ....[78]....
        /*0164*/ 	.word	0xffffffff


	//   ....[79]....
        /*0168*/ 	.word	0xffffffff


	//   ....[80]....
        /*016c*/ 	.word	0xffffffff


	//   ....[81]....
        /*0170*/ 	.word	0xffffffff


	//   ....[82]....
        /*0174*/ 	.word	0xffffffff


	//   ....[83]....
        /*0178*/ 	.word	0xffffffff


	//   ....[84]....
        /*017c*/ 	.word	0xffffffff


	//   ....[85]....
        /*0180*/ 	.word	0xffffffff


	//   ....[86]....
        /*0184*/ 	.word	0xffffffff


	//   ....[87]....
        /*0188*/ 	.word	0xffffffff


	//   ....[88]....
        /*018c*/ 	.word	0xffffffff


	//   ....[89]....
        /*0190*/ 	.word	0xffffffff


	//   ....[90]....
        /*0194*/ 	.word	0xffffffff


	//   ....[91]....
        /*0198*/ 	.word	0xffffffff


	//   ....[92]....
        /*019c*/ 	.word	0xffffffff


	//   ....[93]....
        /*01a0*/ 	.word	0xffffffff


	//   ....[94]....
        /*01a4*/ 	.word	0xffffffff


	//   ....[95]....
        /*01a8*/ 	.word	0xffffffff


	//----- nvinfo : EIATTR_COOP_GROUP_INSTR_OFFSETS
	.align		4
.L_3469:
        /*01ac*/ 	.byte	0x04, 0x28
        /*01ae*/ 	.short	(.L_3471 - .L_3470)


	//   ....[0]....
.L_3470:
        /*01b0*/ 	.word	0x00000940


	//   ....[1]....
        /*01b4*/ 	.word	0x00000a90


	//   ....[2]....
        /*01b8*/ 	.word	0x00000cd0


	//   ....[3]....
        /*01bc*/ 	.word	0x00001960


	//   ....[4]....
        /*01c0*/ 	.word	0x00001ba0


	//   ....[5]....
        /*01c4*/ 	.word	0x00001e10


	//   ....[6]....
        /*01c8*/ 	.word	0x00002270


	//   ....[7]....
        /*01cc*/ 	.word	0x00003000


	//   ....[8]....
        /*01d0*/ 	.word	0x00003040


	//   ....[9]....
        /*01d4*/ 	.word	0x00003080


	//   ....[10]....
        /*01d8*/ 	.word	0x000030c0


	//   ....[11]....
        /*01dc*/ 	.word	0x00003100


	//   ....[12]....
        /*01e0*/ 	.word	0x00003110


	//   ....[13]....
        /*01e4*/ 	.word	0x000031b0


	//   ....[14]....
        /*01e8*/ 	.word	0x000031d0


	//   ....[15]....
        /*01ec*/ 	.word	0x00003200


	//   ....[16]....
        /*01f0*/ 	.word	0x00003210


	//   ....[17]....
        /*01f4*/ 	.word	0x000032b0


	//   ....[18]....
        /*01f8*/ 	.word	0x000032e0


	//   ....[19]....
        /*01fc*/ 	.word	0x00003300


	//   ....[20]....
        /*0200*/ 	.word	0x00003310


	//   ....[21]....
        /*0204*/ 	.word	0x000033c0


	//   ....[22]....
        /*0208*/ 	.word	0x00003400


	//   ....[23]....
        /*020c*/ 	.word	0x00003440


	//   ....[24]....
        /*0210*/ 	.word	0x00003480


	//   ....[25]....
        /*0214*/ 	.word	0x000035c0


	//   ....[26]....
        /*0218*/ 	.word	0x00003600


	//   ....[27]....
        /*021c*/ 	.word	0x00003640


	//   ....[28]....
        /*0220*/ 	.word	0x00003680


	//   ....[29]....
        /*0224*/ 	.word	0x000038a0


	//   ....[30]....
        /*0228*/ 	.word	0x000038c0


	//   ....[31]....
        /*022c*/ 	.word	0x000038d0


	//   ....[32]....
        /*0230*/ 	.word	0x000038e0


	//   ....[33]....
        /*0234*/ 	.word	0x000038f0


	//   ....[34]....
        /*0238*/ 	.word	0x00003900


	//   ....[35]....
        /*023c*/ 	.word	0x00003910


	//   ....[36]....
        /*0240*/ 	.word	0x00003920


	//   ....[37]....
        /*0244*/ 	.word	0x00003a00


	//   ....[38]....
        /*0248*/ 	.word	0x00003a20


	//   ....[39]....
        /*024c*/ 	.word	0x00003a30


	//   ....[40]....
        /*0250*/ 	.word	0x00003a40


	//   ....[41]....
        /*0254*/ 	.word	0x00003b20


	//   ....[42]....
        /*0258*/ 	.word	0x00003b40


	//   ....[43]....
        /*025c*/ 	.word	0x00003b50


	//   ....[44]....
        /*0260*/ 	.word	0x00003b60


	//   ....[45]....
        /*0264*/ 	.word	0x00003c40


	//   ....[46]....
        /*0268*/ 	.word	0x00003c60


	//   ....[47]....
        /*026c*/ 	.word	0x00003c70


	//   ....[48]....
        /*0270*/ 	.word	0x00003c80


	//   ....[49]....
        /*0274*/ 	.word	0x00003d60


	//   ....[50]....
        /*0278*/ 	.word	0x00003d80


	//   ....[51]....
        /*027c*/ 	.word	0x00003d90


	//   ....[52]....
        /*0280*/ 	.word	0x00003da0


	//   ....[53]....
        /*0284*/ 	.word	0x00003e80


	//   ....[54]....
        /*0288*/ 	.word	0x00003ec0


	//   ....[55]....
        /*028c*/ 	.word	0x00003f00


	//   ....[56]....
        /*0290*/ 	.word	0x00003f40


	//   ....[57]....
        /*0294*/ 	.word	0x00003f80


	//   ....[58]....
        /*0298*/ 	.word	0x00003fb0


	//   ....[59]....
        /*029c*/ 	.word	0x00003fd0


	//   ....[60]....
        /*02a0*/ 	.word	0x00003ff0


	//   ....[61]....
        /*02a4*/ 	.word	0x00004010


	//   ....[62]....
        /*02a8*/ 	.word	0x00004600


	//   ....[63]....
        /*02ac*/ 	.word	0x00004640


	//   ....[64]....
        /*02b0*/ 	.word	0x00004680


	//   ....[65]....
        /*02b4*/ 	.word	0x000046b0


	//   ....[66]....
        /*02b8*/ 	.word	0x000046c0


	//   ....[67]....
        /*02bc*/ 	.word	0x00004700


	//   ....[68]....
        /*02c0*/ 	.word	0x00004730


	//   ....[69]....
        /*02c4*/ 	.word	0x00004760


	//   ....[70]....
        /*02c8*/ 	.word	0x00004790


	//   ....[71]....
        /*02cc*/ 	.word	0x00004820


	//   ....[72]....
        /*02d0*/ 	.word	0x00004860


	//   ....[73]....
        /*02d4*/ 	.word	0x00004880


	//   ....[74]....
        /*02d8*/ 	.word	0x000048a0


	//   ....[75]....
        /*02dc*/ 	.word	0x00004900


	//   ....[76]....
        /*02e0*/ 	.word	0x00004920


	//   ....[77]....
        /*02e4*/ 	.word	0x00004940


	//   ....[78]....
        /*02e8*/ 	.word	0x00004950


	//   ....[79]....
        /*02ec*/ 	.word	0x00004990


	//   ....[80]....
        /*02f0*/ 	.word	0x000049d0


	//   ....[81]....
        /*02f4*/ 	.word	0x00004a10


	//   ....[82]....
        /*02f8*/ 	.word	0x00004a50


	//   ....[83]....
        /*02fc*/ 	.word	0x00005000


	//   ....[84]....
        /*0300*/ 	.word	0x00005040


	//   ....[85]....
        /*0304*/ 	.word	0x00005610


	//   ....[86]....
        /*0308*/ 	.word	0x000059b0


	//   ....[87]....
        /*030c*/ 	.word	0x00005a00


	//   ....[88]....
        /*0310*/ 	.word	0x00005a50


	//   ....[89]....
        /*0314*/ 	.word	0x00005a80


	//   ....[90]....
        /*0318*/ 	.word	0x00005aa0


	//   ....[91]....
        /*031c*/ 	.word	0x00005b80


	//   ....[92]....
        /*0320*/ 	.word	0x00005bc0


	//   ....[93]....
        /*0324*/ 	.word	0x00005c10


	//   ....[94]....
        /*0328*/ 	.word	0x00005c40


	//   ....[95]....
        /*032c*/ 	.word	0x00005c60


	//----- nvinfo : EIATTR_EXIT_INSTR_OFFSETS
	.align		4
.L_3471:
        /*0330*/ 	.byte	0x04, 0x1c
        /*0332*/ 	.short	(.L_3473 - .L_3472)


	//   ....[0]....
.L_3472:
        /*0334*/ 	.word	0x00005d30


	//   ....[1]....
        /*0338*/ 	.word	0x000063c0


	//----- nvinfo : EIATTR_MAX_THREADS
	.align		4
.L_3473:
        /*033c*/ 	.byte	0x04, 0x05
        /*033e*/ 	.short	(.L_3475 - .L_3474)
.L_3474:
        /*0340*/ 	.word	0x00000020
        /*0344*/ 	.word	0x00000001
        /*0348*/ 	.word	0x00000001


	//----- nvinfo : EIATTR_CRS_STACK_SIZE
	.align		4
.L_3475:
        /*034c*/ 	.byte	0x04, 0x1e
        /*034e*/ 	.short	(.L_3477 - .L_3476)
.L_3476:
        /*0350*/ 	.word	0x00000000


	//----- nvinfo : EIATTR_CBANK_PARAM_SIZE
	.align		4
.L_3477:
        /*0354*/ 	.byte	0x03, 0x19
        /*0356*/ 	.short	0x01f0


	//----- nvinfo : EIATTR_PARAM_CBANK
	.align		4
        /*0358*/ 	.byte	0x04, 0x0a
        /*035a*/ 	.short	(.L_3479 - .L_3478)
	.align		4
.L_3478:
        /*035c*/ 	.word	index@(.nv.constant0._Z25selective_scan_bwd_kernelI32Selective_Scan_bwd_kernel_traitsILi32ELi4ELb0ELb0ELb0ELb1ELb1EN3c108BFloat16ENS1_7complexIfEEEEv12SSMParamsBwd)
        /*0360*/ 	.short	0x0210
        /*0362*/ 	.short	0x01f0


	//----- nvinfo : EIATTR_SW_WAR
	.align		4
.L_3479:
        /*0364*/ 	.byte	0x04, 0x36
        /*0366*/ 	.short	(.L_3481 - .L_3480)
.L_3480:
        /*0368*/ 	.word	0x00000008
.L_3481:


//--------------------- .nv.info._Z25selective_scan_bwd_kernelI32Selective_Scan_bwd_kernel_traitsILi32ELi4ELb0ELb0ELb1ELb0ELb0EN3c108BFloat16ENS1_7complexIfEEEEv12SSMParamsBwd --------------------------
	.section	.nv.info._Z25selective_scan_bwd_kernelI32Selective_Scan_bwd_kernel_traitsILi32ELi4ELb0ELb0ELb1ELb0ELb0EN3c108BFloat16ENS1_7complexIfEEEEv12SSMParamsBwd,"",@"SHT_CUDA_INFO"
	.sectionflags	@""
	.align	4


	//----- nvinfo : EIATTR_CUDA_API_VERSION
	.align		4
        /*0000*/ 	.byte	0x04, 0x37
        /*0002*/ 	.short	(.L_3483 - .L_3482)
.L_3482:
        /*0004*/ 	.word	0x00000082


	//----- nvinfo : EIATTR_KPARAM_INFO
	.align		4
.L_3483:
        /*0008*/ 	.byte	0x04, 0x17
        /*000a*/ 	.short	(.L_3485 - .L_3484)
.L_3484:
        /*000c*/ 	.word	0x00000000
        /*0010*/ 	.short	0x0000
        /*0012*/ 	.short	0x0000
        /*0014*/ 	.byte	0x00, 0xf0, 0xc1, 0x07


	//----- nvinfo : EIATTR_SPARSE_MMA_MASK
	.align		4
.L_3485:
        /*0018*/ 	.byte	0x03, 0x50
        /*001a*/ 	.short	0x0000


	//----- nvinfo : EIATTR_MAXREG_COUNT
	.align		4
        /*001c*/ 	.byte	0x03, 0x1b
        /*001e*/ 	.short	0x00ff


	//----- nvinfo : EIATTR_NUM_BARRIERS
	.align		4
        /*0020*/ 	.byte	0x02, 0x4c
        /*0022*/ 	.byte	0x01
	.zero		1


	//----- nvinfo : EIATTR_MERCURY_ISA_VERSION
	.align		4
        /*0024*/ 	.byte	0x03, 0x5f
        /*0026*/ 	.short	0x0101


	//----- nvinfo : EIATTR_COOP_GROUP_MASK_REGIDS
	.align		4
        /*0028*/ 	.byte	0x04, 0x29
        /*002a*/ 	.short	(.L_3487 - .L_3486)


	//   ....[0]....
.L_3486:
        /*002c*/ 	.word	0xffffffff


	//   ....[1]....
        /*0030*/ 	.word	0xffffffff


	//   ....[2]....
        /*0034*/ 	.word	0xffffffff


	//   ....[3]....
        /*0038*/ 	.word	0xffffffff


	//   ....[4]....
        /*003c*/ 	.word	0xffffffff


	//   ....[5]....
        /*0040*/ 	.word	0xffffffff


	//   ....[6]....
        /*0044*/ 	.word	0xffffffff


	//   ....[7]....
        /*0048*/ 	.word	0xffffffff


	//   ....[8]....
        /*004c*/ 	.word	0xffffffff


	//   ....[9]....
        /*0050*/ 	.word	0xffffffff


	//   ....[10]....
        /*0054*/ 	.word	0xffffffff


	//   ....[11]....
        /*0058*/ 	.word	0xffffffff


	//   ....[12]....
        /*005c*/ 	.word	0xffffffff


	//   ....[13]....
        /*0060*/ 	.word	0xffffffff


	//   ....[14]....
        /*0064*/ 	.word	0xffffffff


	//   ....[15]....
        /*0068*/ 	.word	0xffffffff


	//   ....[16]....
        /*006c*/ 	.word	0xffffffff


	//   ....[17]....
        /*0070*/ 	.word	0xffffffff


	//   ....[18]....
        /*0074*/ 	.word	0xffffffff


	//   ....[19]....
        /*0078*/ 	.word	0xffffffff


	//   ....[20]....
        /*007c*/ 	.word	0xffffffff


	//   ....[21]....
        /*0080*/ 	.word	0xffffffff


	//   ....[22]....
        /*0084*/ 	.word	0xffffffff


	//   ....[23]....
        /*0088*/ 	.word	0xffffffff


	//   ....[24]....
        /*008c*/ 	.word	0xffffffff


	//   ....[25]....
        /*0090*/ 	.word	0xffffffff


	//   ....[26]....
        /*0094*/ 	.word	0xffffffff


	//   ....[27]....
        /*0098*/ 	.word	0xffffffff


	//   ....[28]....
        /*009c*/ 	.word	0xffffffff


	//   ....[29]....
        /*00a0*/ 	.word	0xffffffff


	//   ....[30]....
        /*00a4*/ 	.word	0xffffffff


	//   ....[31]....
        /*00a8*/ 	.word	0xffffffff


	//   ....[32]....
        /*00ac*/ 	.word	0xffffffff


	//   ....[33]....
        /*00b0*/ 	.word	0xffffffff


	//   ....[34]....
        /*00b4*/ 	.word	0xffffffff


	//   ....[35]....
        /*00b8*/ 	.word	0xffffffff


	//   ....[36]....
        /*00bc*/ 	.word	0xffffffff


	//   ....[37]....
        /*00c0*/ 	.word	0xffffffff


	//   ....[38]....
        /*00c4*/ 	.word	0xffffffff


	//   ....[39]....
        /*00c8*/ 	.word	0xffffffff


	//   ....[40]....
        /*00cc*/ 	.word	0xffffffff


	//   ....[41]....
        /*00d0*/ 	.word	0xffffffff


	//   ....[42]....
        /*00d4*/ 	.word	0xffffffff


	//   ....[43]....
        /*00d8*/ 	.word	0xffffffff


	//   ....[44]....
        /*00dc*/ 	.word	0xffffffff


	//   ....[45]....
        /*00e0*/ 	.word	0xffffffff


	//   ....[46]....
        /*00e4*/ 	.word	0xffffffff


	//   ....[47]....
        /*00e8*/ 	.word	0xffffffff


	//   ....[48]....
        /*00ec*/ 	.word	0xffffffff


	//   ....[49]....
        /*00f0*/ 	.word	0xffffffff


	//   ....[50]....
        /*00f4*/ 	.word	0xffffffff


	//   ....[51]....
        /*00f8*/ 	.word	0xffffffff


	//   ....[52]....
        /*00fc*/ 	.word	0xffffffff


	//   ....[53]....
        /*0100*/ 	.word	0xffffffff


	//   ....[54]....
        /*0104*/ 	.word	0xffffffff


	//   ....[55]....
        /*0108*/ 	.word	0xffffffff


	//   ....[56]....
        /*010c*/ 	.word	0xffffffff


	//   ....[57]....
        /*0110*/ 	.word	0xffffffff


	//   ....[58]....
        /*0114*/ 	.word	0xffffffff


	//   ....[59]....
        /*0118*/ 	.word	0xffffffff


	//   ....[60]....
        /*011c*/ 	.word	0xffffffff


	//   ....[61]....
        /*0120*/ 	.word	0xffffffff


	//   ....[62]....
        /*0124*/ 	.word	0xffffffff


	//   ....[63]....
        /*0128*/ 	.word	0xffffffff


	//   ....[64]....
        /*012c*/ 	.word	0xffffffff


	//   ....[65]....
        /*0130*/ 	.word	0xffffffff


	//   ....[66]....
        /*0134*/ 	.word	0xffffffff


	//   ....[67]....
        /*0138*/ 	.word	0xffffffff


	//   ....[68]....
        /*013c*/ 	.word	0xffffffff


	//   ....[69]....
        /*0140*/ 	.word	0xffffffff


	//   ....[70]....
        /*0144*/ 	.word	0xffffffff


	//   ....[71]....
        /*0148*/ 	.word	0xffffffff


	//   ....[72]....
        /*014c*/ 	.word	0xffffffff


	//   ....[73]....
        /*0150*/ 	.word	0xffffffff


	//   ....[74]....
        /*0154*/ 	.word	0xffffffff


	//   ....[75]....
        /*0158*/ 	.word	0xffffffff


	//   ....[76]....
        /*015c*/ 	.word	0xffffffff


	//   ....[77]....
        /*0160*/ 	.word	0xffffffff


	//   ....[78]....
        /*0164*/ 	.word	0xffffffff


	//   ....[79]....
        /*0168*/ 	.word	0xffffffff


	//   ....[80]....
        /*016c*/ 	.word	0xffffffff


	//   ....[81]....
        /*0170*/ 	.word	0xffffffff


	//   ....[82]....
        /*0174*/ 	.word	0xffffffff


	//   ....[83]....
        /*0178*/ 	.word	0xffffffff


	//   ....[84]....
        /*017c*/ 	.word	0xffffffff


	//   ....[85]....
        /*0180*/ 	.word	0xffffffff


	//   ....[86]....
        /*0184*/ 	.word	0xffffffff


	//   ....[87]....
        /*0188*/ 	.word	0xffffffff


	//   ....[88]....
        /*018c*/ 	.word	0xffffffff


	//   ....[89]....
        /*0190*/ 	.word	0xffffffff


	//   ....[90]....
        /*0194*/ 	.word	0xffffffff


	//   ....[91]....
        /*0198*/ 	.word	0xffffffff


	//----- nvinfo : EIATTR_COOP_GROUP_INSTR_OFFSETS
	.align		4
.L_3487:
        /*019c*/ 	.byte	0x04, 0x28
        /*019e*/ 	.short	(.L_3489 - .L_3488)


	//   ....[0]....
.L_3488:
        /*01a0*/ 	.word	0x00000d40


	//   ....[1]....
        /*01a4*/ 	.word	0x00000eb0


	//   ....[2]....
        /*01a8*/ 	.word	0x00000fc0


	//   ....[3]....
        /*01ac*/ 	.word	0x00001cb0


	//   ....[4]....
        /*01b0*/ 	.word	0x00002320


	//   ....[5]....
        /*01b4*/ 	.word	0x00002330


	//   ....[6]....
        /*01b8*/ 	.word	0x00002340


	//   ....[7]....
        /*01bc*/ 	.word	0x00002350


	//   ....[8]....
        /*01c0*/ 	.word	0x00002410


	//   ....[9]....
        /*01c4*/ 	.word	0x00002430


	//   ....[10]....
        /*01c8*/ 	.word	0x00002440


	//   ....[11]....
        /*01cc*/ 	.word	0x00002450


	//   ....[12]....
        /*01d0*/ 	.word	0x00002510


	//   ....[13]....
        /*01d4*/ 	.word	0x00002530


	//   ....[14]....
        /*01d8*/ 	.word	0x00002540


	//   ....[15]....
        /*01dc*/ 	.word	0x00002550


	//   ....[16]....
        /*01e0*/ 	.word	0x00002610


	//   ....[17]....
        /*01e4*/ 	.word	0x00002630


	//   ....[18]....
        /*01e8*/ 	.word	0x00002640


	//   ....[19]....
        /*01ec*/ 	.word	0x00002650


	//   ....[20]....
        /*01f0*/ 	.word	0x00002710


	//   ....[21]....
        /*01f4*/ 	.word	0x00002730


	//   ....[22]....
        /*01f8*/ 	.word	0x00002740


	//   ....[23]....
        /*01fc*/ 	.word	0x00002750


	//   ....[24]....
        /*0200*/ 	.word	0x00002760


	//   ....[25]....
        /*0204*/ 	.word	0x00002820


	//   ....[26]....
        /*0208*/ 	.word	0x00002860


	//   ....[27]....
        /*020c*/ 	.word	0x00002870


	//   ....[28]....
        /*0210*/ 	.word	0x00002890


	//   ....[29]....
        /*0214*/ 	.word	0x000028c0


	//   ....[30]....
        /*0218*/ 	.word	0x00002ce0


	//   ....[31]....
        /*021c*/ 	.word	0x00002cf0


	//   ....[32]....
        /*0220*/ 	.word	0x00002d00


	//   ....[33]....
        /*0224*/ 	.word	0x00002d10


	//   ....[34]....
        /*0228*/ 	.word	0x00002e00


	//   ....[35]....
        /*022c*/ 	.word	0x00002e20


	//   ....[36]....
        /*0230*/ 	.word	0x00002e30


	//   ....[37]....
        /*0234*/ 	.word	0x00002e40


	//   ....[38]....
        /*0238*/ 	.word	0x00002f30


	//   ....[39]....
        /*023c*/ 	.word	0x00002f50


	//   ....[40]....
        /*0240*/ 	.word	0x00002f60


	//   ....[41]....
        /*0244*/ 	.word	0x00002f70


	//   ....[42]....
        /*0248*/ 	.word	0x00003060


	//   ....[43]....
        /*024c*/ 	.word	0x00003080


	//   ....[44]....
        /*0250*/ 	.word	0x00003090


	//   ....[45]....
        /*0254*/ 	.word	0x000030a0


	//   ....[46]....
        /*0258*/ 	.word	0x00003190


	//   ....[47]....
        /*025c*/ 	.word	0x000031b0


	//   ....[48]....
        /*0260*/ 	.word	0x000031c0


	//   ....[49]....
        /*0264*/ 	.word	0x000031d0


	//   ....[50]....
        /*0268*/ 	.word	0x000032b0


	//   ....[51]....
        /*026c*/ 	.word	0x000032d0


	//   ....[52]....
        /*0270*/ 	.word	0x000032e0


	//   ....[53]....
        /*0274*/ 	.word	0x000032f0


	//   ....[54]....
        /*0278*/ 	.word	0x00003300


	//   ....[55]....
        /*027c*/ 	.word	0x00003310


	//   ....[56]....
        /*0280*/ 	.word	0x00003320


	//   ....[57]....
        /*0284*/ 	.word	0x00003340


	//   ....[58]....
        /*0288*/ 	.word	0x00003360


	//   ....[59]....
        /*028c*/ 	.word	0x000037c0


	//   ....[60]....
        /*0290*/ 	.word	0x00004390


	//   ....[61]....
        /*0294*/ 	.word	0x000043d0


	//   ....[62]....
        /*0298*/ 	.word	0x00004410


	//   ....[63]....
        /*029c*/ 	.word	0x00004450


	//   ....[64]....
        /*02a0*/ 	.word	0x00004480


	//   ....[65]....
        /*02a4*/ 	.word	0x000044a0


	//   ....[66]....
        /*02a8*/ 	.word	0x000044c0


	//   ....[67]....
        /*02ac*/ 	.word	0x000044e0


	//   ....[68]....
        /*02b0*/ 	.word	0x00004520


	//   ....[69]....
        /*02b4*/ 	.word	0x00004540


	//   ....[70]....
        /*02b8*/ 	.word	0x00004560


	//   ....[71]....
        /*02bc*/ 	.word	0x00004570


	//   ....[72]....
        /*02c0*/ 	.word	0x000045a0


	//   ....[73]....
        /*02c4*/ 	.word	0x000045c0


	//   ....[74]....
        /*02c8*/ 	.word	0x000045e0


	//   ....[75]....
        /*02cc*/ 	.word	0x00004600


	//   ....[76]....
        /*02d0*/ 	.word	0x00004630


	//   ....[77]....
        /*02d4*/ 	.word	0x00004650


	//   ....[78]....
        /*02d8*/ 	.word	0x00004670


	//   ....[79]....
        /*02dc*/ 	.word	0x00004690


	//   ....[80]....
        /*02e0*/ 	.word	0x00004b30


	//   ....[81]....
        /*02e4*/ 	.word	0x00004f20


	//   ....[82]....
        /*02e8*/ 	.word	0x000052f0


	//   ....[83]....
        /*02ec*/ 	.word	0x00005340


	//   ....[84]....
        /*02f0*/ 	.word	0x00005390


	//   ....[85]....
        /*02f4*/ 	.word	0x000053c0


	//   ....[86]....
        /*02f8*/ 	.word	0x000053e0


	//   ....[87]....
        /*02fc*/ 	.word	0x000054c0


	//   ....[88]....
        /*0300*/ 	.word	0x00005500


	//   ....[89]....
        /*0304*/ 	.word	0x00005550


	//   ....[90]....
        /*0308*/ 	.word	0x00005580


	//   ....[91]....
        /*030c*/ 	.word	0x000055a0


	//----- nvinfo : EIATTR_EXIT_INSTR_OFFSETS
	.align		4
.L_3489:
        /*0310*/ 	.byte	0x04, 0x1c
        /*0312*/ 	.short	(.L_3491 - .L_3490)


	//   ....[0]....
.L_3490:
        /*0314*/ 	.word	0x00005670


	//   ....[1]....
        /*0318*/ 	.word	0x00005970


	//----- nvinfo : EIATTR_MAX_THREADS
	.align		4
.L_3491:
        /*031c*/ 	.byte	0x04, 0x05
        /*031e*/ 	.short	(.L_3493 - .L_3492)
.L_3492:
        /*0320*/ 	.word	0x00000020
        /*0324*/ 	.word	0x00000001
        /*0328*/ 	.word	0x00000001


	//----- nvinfo : EIATTR_CRS_STACK_SIZE
	.align		4
.L_3493:
        /*032c*/ 	.byte	0x04, 0x1e
        /*032e*/ 	.short	(.L_3495 - .L_3494)
.L_3494:
        /*0330*/ 	.word	0x00000000


	//----- nvinfo : EIATTR_CBANK_PARAM_SIZE
	.align		4
.L_3495:
        /*0334*/ 	.byte	0x03, 0x19
        /*0336*/ 	.short	0x01f0


	//----- nvinfo : EIATTR_PARAM_CBANK
	.align		4
        /*0338*/ 	.byte	0x04, 0x0a
        /*033a*/ 	.short	(.L_3497 - .L_3496)
	.align		4
.L_3496:
        /*033c*/ 	.word	index@(.nv.constant0._Z25selective_scan_bwd_kernelI32Selective_Scan_bwd_kernel_traitsILi32ELi4ELb0ELb0ELb1ELb0ELb0EN3c108BFloat16ENS1_7complexIfEEEEv12SSMParamsBwd)
        /*0340*/ 	.short	0x0210
        /*0342*/ 	.short	0x01f0


	//----- nvinfo : EIATTR_SW_WAR
	.align		4
.L_3497:
        /*0344*/ 	.byte	0x04, 0x36
        /*0346*/ 	.short	(.L_3499 - .L_3498)
.L_3498:
        /*0348*/ 	.word	0x00000008
.L_3499:


//--------------------- .nv.info._Z25selective_scan_bwd_kernelI32Selective_Scan_bwd_kernel_traitsILi32ELi4ELb0ELb0ELb1ELb0ELb1EN3c108BFloat16ENS1_7complexIfEEEEv12SSMParamsBwd --------------------------
	.section	.nv.info._Z25selective_scan_bwd_kernelI32Selective_Scan_bwd_kernel_traitsILi32ELi4ELb0ELb0ELb1ELb0ELb1EN3c108BFloat16ENS1_7complexIfEEEEv12SSMParamsBwd,"",@"SHT_CUDA_INFO"
	.sectionflags	@""
	.align	4


	//----- nvinfo : EIATTR_CUDA_API_VERSION
	.align		4
        /*0000*/ 	.byte	0x04, 0x37
        /*0002*/ 	.short	(.L_3501 - .L_3500)
.L_3500:
        /*0004*/ 	.word	0x00000082


	//----- nvinfo : EIATTR_KPARAM_INFO
	.align		4
.L_3501:
        /*0008*/ 	.byte	0x04, 0x17
        /*000a*/ 	.short	(.L_3503 - .L_3502)
.L_3502:
        /*000c*/ 	.word	0x00000000
        /*0010*/ 	.short	0x0000
        /*0012*/ 	.short	0x0000
        /*0014*/ 	.byte	0x00, 0xf0, 0xc1, 0x07


	//----- nvinfo : EIATTR_SPARSE_MMA_MASK
	.align		4
.L_3503:
        /*0018*/ 	.byte	0x03, 0x50
        /*001a*/ 	.short	0x0000


	//----- nvinfo : EIATTR_MAXREG_COUNT
	.align		4
        /*001c*/ 	.byte	0x03, 0x1b
        /*001e*/ 	.short	0x00ff


	//----- nvinfo : EIATTR_NUM_BARRIERS
	.align		4
        /*0020*/ 	.byte	0x02, 0x4c
        /*0022*/ 	.byte	0x01
	.zero		1


	//----- nvinfo : EIATTR_MERCURY_ISA_VERSION
	.align		4
        /*0024*/ 	.byte	0x03, 0x5f
        /*0026*/ 	.short	0x0101


	//----- nvinfo : EIATTR_COOP_GROUP_MASK_REGIDS
	.align		4
        /*0028*/ 	.byte	0x04, 0x29
        /*002a*/ 	.short	(.L_3505 - .L_3504)


	//   ....[0]....
.L_3504:
        /*002c*/ 	.word	0xffffffff


	//   ....[1]....
        /*0030*/ 	.word	0xffffffff


	//   ....[2]....
        /*0034*/ 	.word	0xffffffff


	//   ....[3]....
        /*0038*/ 	.word	0xffffffff


	//   ....[4]....
        /*003c*/ 	.word	0xffffffff


	//   ....[5]....
        /*0040*/ 	.word	0xffffffff


	//   ....[6]....
        /*0044*/ 	.word	0xffffffff


	//   ....[7]....
        /*0048*/ 	.word	0xffffffff


	//   ....[8]....
        /*004c*/ 	.word	0xffffffff


	//   ....[9]....
        /*0050*/ 	.word	0xffffffff


	//   ....[10]....
        /*0054*/ 	.word	0xffffffff


	//   ....[11]....
        /*0058*/ 	.word	0xffffffff


	//   ....[12]....
        /*005c*/ 	.word	0xffffffff


	//   ....[13]....
        /*0060*/ 	.word	0xffffffff


	//   ....[14]....
        /*0064*/ 	.word	0xffffffff


	//   ....[15]....
        /*0068*/ 	.word	0xffffffff


	//   ....[16]....
        /*006c*/ 	.word	0xffffffff


	//   ....[17]....
        /*0070*/ 	.word	0xffffffff


	//   ....[18]....
        /*0074*/ 	.word	0xffffffff


	//   ....[19]....
        /*0078*/ 	.word	0xffffffff


	//   ....[20]....
        /*007c*/ 	.word	0xffffffff


	//   ....[21]....
        /*0080*/ 	.word	0xffffffff


	//   ....[22]....
        /*0084*/ 	.word	0xffffffff


	//   ....[23]....
        /*0088*/ 	.word	0xffffffff


	//   ....[24]....
        /*008c*/ 	.word	0xffffffff


	//   ....[25]....
        /*0090*/ 	.word	0xffffffff


	//   ....[26]....
        /*0094*/ 	.word	0xffffffff


	//   ....[27]....
        /*0098*/ 	.word	0xffffffff


	//   ....[28]....
        /*009c*/ 	.word	0xffffffff


	//   ....[29]....
        /*00a0*/ 	.word	0xffffffff


	//   ....[30]....
        /*00a4*/ 	.word	0xffffffff


	//   ....[31]....
        /*00a8*/ 	.word	0xffffffff


	//   ....[32]....
        /*00ac*/ 	.word	0xffffffff


	//   ....[33]....
        /*00b0*/ 	.word	0xffffffff


	//   ....[34]....
        /*00b4*/ 	.word	0xffffffff


	//   ....[35]....
        /*00b8*/ 	.word	0xffffffff


	//   ....[36]....
        /*00bc*/ 	.word	0xffffffff


	//   ....[37]....
        /*00c0*/ 	.word	0xffffffff


	//   ....[38]....
        /*00c4*/ 	.word	0xffffffff


	//   ....[39]....
        /*00c8*/ 	.word	0xffffffff


	//   ....[40]....
        /*00cc*/ 	.word	0xffffffff


	//   ....[41]....
        /*00d0*/ 	.word	0xffffffff


	//   ....[42]....
        /*00d4*/ 	.word	0xffffffff


	//   ....[43]....
        /*00d8*/ 	.word	0xffffffff


	//   ....[44]....
        /*00dc*/ 	.word	0xffffffff


	//   ....[45]....
        /*00e0*/ 	.word	0xffffffff


	//   ....[46]....
        /*00e4*/ 	.word	0xffffffff


	//   ....[47]....
        /*00e8*/ 	.word	0xffffffff


	//   ....[48]....
        /*00ec*/ 	.word	0xffffffff


	//   ....[49]....
        /*00f0*/ 	.word	0xffffffff


	//   ....[50]....
        /*00f4*/ 	.word	0xffffffff


	//   ....[51]....
        /*00f8*/ 	.word	0xffffffff


	//   ....[52]....
        /*00fc*/ 	.word	0xffffffff


	//   ....[53]....
        /*0100*/ 	.word	0xffffffff


	//   ....[54]....
        /*0104*/ 	.word	0xffffffff


	//   ....[55]....
        /*0108*/ 	.word	0xffffffff


	//   ....[56]....
        /*010c*/ 	.word	0xffffffff


	//   ....[57]....
        /*0110*/ 	.word	0xffffffff


	//   ....[58]....
        /*0114*/ 	.word	0xffffffff


	//   ....[59]....
        /*0118*/ 	.word	0xffffffff


	//   ....[60]....
        /*011c*/ 	.word	0xffffffff


	//   ....[61]....
        /*0120*/ 	.word	0xffffffff


	//   ....[62]....
        /*0124*/ 	.word	0xffffffff


	//   ....[63]....
        /*0128*/ 	.word	0xffffffff


	//   ....[64]....
        /*012c*/ 	.word	0xffffffff


	//   ....[65]....
        /*0130*/ 	.word	0xffffffff


	//   ....[66]....
        /*0134*/ 	.word	0xffffffff


	//   ....[67]....
        /*0138*/ 	.word	0xffffffff


	//   ....[68]....
        /*013c*/ 	.word	0xffffffff


	//   ....[69]....
        /*0140*/ 	.word	0xffffffff


	//   ....[70]....
        /*0144*/ 	.word	0xffffffff


	//   ....[71]....
        /*0148*/ 	.word	0xffffffff


	//   ....[72]....
        /*014c*/ 	.word	0xffffffff


	//   ....[73]....
        /*0150*/ 	.word	0xffffffff


	//   ....[74]....
        /*0154*/ 	.word	0xffffffff


	//   ....[75]....
        /*0158*/ 	.word	0xffffffff


	//   ....[76]....
        /*015c*/ 	.word	0xffffffff


	//   ....[77]....
        /*0160*/ 	.word	0xffffffff


	//   ....[78]....
        /*0164*/ 	.word	0xffffffff


	//   ....[79]....
        /*0168*/ 	.word	0xffffffff


	//   ....[80]....
        /*016c*/ 	.word	0xffffffff


	//   ....[81]....
        /*0170*/ 	.word	0xffffffff


	//   ....[82]....
        /*0174*/ 	.word	0xffffffff


	//   ....[83]....
        /*0178*/ 	.word	0xffffffff


	//   ....[84]....
        /*017c*/ 	.word	0xffffffff


	//   ....[85]....
        /*0180*/ 	.word	0xffffffff


	//   ....[86]....
        /*0184*/ 	.word	0xffffffff


	//   ....[87]....
        /*0188*/ 	.word	0xffffffff


	//   ....[88]....
        /*018c*/ 	.word	0xffffffff


	//   ....[89]....
        /*0190*/ 	.word	0xffffffff


	//   ....[90]....
        /*0194*/ 	.word	0xffffffff


	//   ....[91]....
        /*0198*/ 	.word	0xffffffff


	//   ....[92]....
        /*019c*/ 	.word	0xffffffff


	//   ....[93]....
        /*01a0*/ 	.word	0xffffffff


	//   ....[94]....
        /*01a4*/ 	.word	0xffffffff


	//   ....[95]....
        /*01a8*/ 	.word	0xffffffff


	//----- nvinfo : EIATTR_COOP_GROUP_INSTR_OFFSETS
	.align		4
.L_3505:
        /*01ac*/ 	.byte	0x04, 0x28
        /*01ae*/ 	.short	(.L_3507 - .L_3506)


	//   ....[0]....
.L_3506:
        /*01b0*/ 	.word	0x00000cd0


	//   ....[1]....
        /*01b4*/ 	.word	0x00000df0


	//   ....[2]....
        /*01b8*/ 	.word	0x00001070


	//   ....[3]....
        /*01bc*/ 	.word	0x00001350


	//   ....[4]....
        /*01c0*/ 	.word	0x000015d0


	//   ....[5]....
        /*01c4*/ 	.word	0x00001860


	//   ....[6]....
        /*01c8*/ 	.word	0x00001d60


	//   ....[7]....
        /*01cc*/ 	.word	0x00002c70


	//   ....[8]....
        /*01d0*/ 	.word	0x000032a0


	//   ....[9]....
        /*01d4*/ 	.word	0x000032c0


	//   ....[10]....
        /*01d8*/ 	.word	0x000032d0


	//   ....[11]....
        /*01dc*/ 	.word	0x000032e0


	//   ....[12]....
        /*01e0*/ 	.word	0x000033a0


	//   ....[13]....
        /*01e4*/ 	.word	0x000033c0


	//   ....[14]....
        /*01e8*/ 	.word	0x000033d0


	//   ....[15]....
        /*01ec*/ 	.word	0x000033e0


	//   ....[16]....
        /*01f0*/ 	.word	0x000034a0


	//   ....[17]....
        /*01f4*/ 	.word	0x000034c0


	//   ....[18]....
        /*01f8*/ 	.word	0x000034d0


	//   ....[19]....
        /*01fc*/ 	.word	0x000034e0


	//   ....[20]....
        /*0200*/ 	.word	0x00003580


	//   ....[21]....
        /*0204*/ 	.word	0x000035b0


	//   ....[22]....
        /*0208*/ 	.word	0x000035d0


	//   ....[23]....
        /*020c*/ 	.word	0x000035e0


	//   ....[24]....
        /*0210*/ 	.word	0x000036a0


	//   ....[25]....
        /*0214*/ 	.word	0x000036c0


	//   ....[26]....
        /*0218*/ 	.word	0x000036d0


	//   ....[27]....
        /*021c*/ 	.word	0x000036e0


	//   ....[28]....
        /*0220*/ 	.word	0x00003760


	//   ....[29]....
        /*0224*/ 	.word	0x000037c0


	//   ....[30]....
        /*0228*/ 	.word	0x00003800


	//   ....[31]....
        /*022c*/ 	.word	0x00003810


	//   ....[32]....
        /*0230*/ 	.word	0x00003830


	//   ....[33]....
        /*0234*/ 	.word	0x00003840


	//   ....[34]....
        /*0238*/ 	.word	0x00003ca0


	//   ....[35]....
        /*023c*/ 	.word	0x00003cb0


	//   ....[36]....
        /*0240*/ 	.word	0x00003cc0


	//   ....[37]....
        /*0244*/ 	.word	0x00003cd0


	//   ....[38]....
        /*0248*/ 	.word	0x00003dc0


	//   ....[39]....
        /*024c*/ 	.word	0x00003de0


	//   ....[40]....
        /*0250*/ 	.word	0x00003df0


	//   ....[41]....
        /*0254*/ 	.word	0x00003e00


	//   ....[42]....
        /*0258*/ 	.word	0x00003ef0


	//   ....[43]....
        /*025c*/ 	.word	0x00003f10


	//   ....[44]....
        /*0260*/ 	.word	0x00003f20


	//   ....[45]....
        /*0264*/ 	.word	0x00003f30


	//   ....[46]....
        /*0268*/ 	.word	0x00004020


	//   ....[47]....
        /*026c*/ 	.word	0x00004040


	//   ....[48]....
        /*0270*/ 	.word	0x00004050


	//   ....[49]....
        /*0274*/ 	.word	0x00004060


	//   ....[50]....
        /*0278*/ 	.word	0x00004150


	//   ....[51]....
        /*027c*/ 	.word	0x00004170


	//   ....[52]....
        /*0280*/ 	.word	0x00004180


	//   ....[53]....
        /*0284*/ 	.word	0x00004190


	//   ....[54]....
        /*0288*/ 	.word	0x00004270


	//   ....[55]....
        /*028c*/ 	.word	0x000042a0


	//   ....[56]....
        /*0290*/ 	.word	0x000042b0


	//   ....[57]....
        /*0294*/ 	.word	0x000042c0


	//   ....[58]....
        /*0298*/ 	.word	0x000042d0


	//   ....[59]....
        /*029c*/ 	.word	0x000042e0


	//   ....[60]....
        /*02a0*/ 	.word	0x000042f0


	//   ....[61]....
        /*02a4*/ 	.word	0x00004310


	//   ....[62]....
        /*02a8*/ 	.word	0x00004330


	//   ....[63]....
        /*02ac*/ 	.word	0x00004360


	//   ....[64]....
        /*02b0*/ 	.word	0x000053f0


	//   ....[65]....
        /*02b4*/ 	.word	0x00005430


	//   ....[66]....
        /*02b8*/ 	.word	0x00005470


	//   ....[67]....
        /*02bc*/ 	.word	0x000054b0


	//   ....[68]....
        /*02c0*/ 	.word	0x000054e0


	//   ....[69]....
        /*02c4*/ 	.word	0x00005500


	//   ....[70]....
        /*02c8*/ 	.word	0x00005520


	//   ....[71]....
        /*02cc*/ 	.word	0x00005540


	//   ....[72]....
        /*02d0*/ 	.word	0x00005570


	//   ....[73]....
        /*02d4*/ 	.word	0x00005590


	//   ....[74]....
        /*02d8*/ 	.word	0x000055b0


	//   ....[75]....
        /*02dc*/ 	.word	0x000055d0


	//   ....[76]....
        /*02e0*/ 	.word	0x00005600


	//   ....[77]....
        /*02e4*/ 	.word	0x00005620


	//   ....[78]....
        /*02e8*/ 	.word	0x00005640


	//   ....[79]....
        /*02ec*/ 	.word	0x00005660


	//   ....[80]....
        /*02f0*/ 	.word	0x00005690


	//   ....[81]....
        /*02f4*/ 	.word	0x000056b0


	//   ....[82]....
        /*02f8*/ 	.word	0x000056d0


	//   ....[83]....
        /*02fc*/ 	.word	0x000056f0


	//   ....[84]....
        /*0300*/ 	.word	0x00005b50


	//   ....[85]....
        /*0304*/ 	.word	0x00005f30


	//   ....[86]....
        /*0308*/ 	.word	0x000062c0


	//   ....[87]....
        /*030c*/ 	.word	0x00006310


	//   ....[88]....
        /*0310*/ 	.word	0x00006360


	//   ....[89]....
        /*0314*/ 	.word	0x00006390


	//   ....[90]....
        /*0318*/ 	.word	0x000063b0


	//   ....[91]....
        /*031c*/ 	.word	0x00006490


	//   ....[92]....
        /*0320*/ 	.word	0x000064d0


	//   ....[93]....
        /*0324*/ 	.word	0x00006520


	//   ....[94]....
        /*0328*/ 	.word	0x00006550


	//   ....[95]....
        /*032c*/ 	.word	0x00006570


	//----- nvinfo : EIATTR_EXIT_INSTR_OFFSETS
	.align		4
.L_3507:
        /*0330*/ 	.byte	0x04, 0x1c
        /*0332*/ 	.short	(.L_3509 - .L_3508)


	//   ....[0]....
.L_3508:
        /*0334*/ 	.word	0x00006640


	//   ....[1]....
        /*0338*/ 	.word	0x00006940


	//----- nvinfo : EIATTR_MAX_THREADS
	.align		4
.L_3509:
        /*033c*/ 	.byte	0x04, 0x05
        /*033e*/ 	.short	(.L_3511 - .L_3510)
.L_3510:
        /*0340*/ 	.word	0x00000020
        /*0344*/ 	.word	0x00000001
        /*0348*/ 	.word	0x00000001


	//----- nvinfo : EIATTR_CRS_STACK_SIZE
	.align		4
.L_3511:
        /*034c*/ 	.byte	0x04, 0x1e
        /*034e*/ 	.short	(.L_3513 - .L_3512)
.L_3512:
        /*0350*/ 	.word	0x00000000


	//----- nvinfo : EIATTR_CBANK_PARAM_SIZE
	.align		4
.L_3513:
        /*0354*/ 	.byte	0x03, 0x19
        /*0356*/ 	.short	0x01f0


	//----- nvinfo : EIATTR_PARAM_CBANK
	.align		4
        /*0358*/ 	.byte	0x04, 0x0a
        /*035a*/ 	.short	(.L_3515 - .L_3514)
	.align		4
.L_3514:
        /*035c*/ 	.word	index@(.nv.constant0._Z25selective_scan_bwd_kernelI32Selective_Scan_bwd_kernel_traitsILi32ELi4ELb0ELb0ELb1ELb0ELb1EN3c108BFloat16ENS1_7complexIfEEEEv12SSMParamsBwd)
        /*0360*/ 	.short	0x0210
        /*0362*/ 	.short	0x01f0


	//----- nvinfo : EIATTR_SW_WAR
	.align		4
.L_3515:
        /*0364*/ 	.byte	0x04, 0x36
        /*0366*/ 	.short	(.L_3517 - .L_3516)
.L_3516:
        /*0368*/ 	.word	0x00000008
.L_3517:


//--------------------- .nv.info._Z25selective_scan_bwd_kernelI32Selective_Scan_bwd_kernel_traitsILi32ELi4ELb0ELb0ELb1ELb1ELb0EN3c108BFloat16ENS1_7complexIfEEEEv12SSMParamsBwd --------------------------
	.section	.nv.info._Z25selective_scan_bwd_kernelI32Selective_Scan_bwd_kernel_traitsILi32ELi4ELb0ELb0ELb1ELb1ELb0EN3c108BFloat16ENS1_7complexIfEEEEv12SSMParamsBwd,"",@"SHT_CUDA_INFO"
	.sectionflags	@""
	.align	4


	//----- nvinfo : EIATTR_CUDA_API_VERSION
	.align		4
        /*0000*/ 	.byte	0x04, 0x37
        /*0002*/ 	.short	(.L_3519 - .L_3518)
.L_3518:
        /*0004*/ 	.word	0x00000082


	//----- nvinfo : EIATTR_KPARAM_INFO
	.align		4
.L_3519:
        /*0008*/ 	.byte	0x04, 0x17
        /*000a*/ 	.short	(.L_3521 - .L_3520)
.L_3520:
        /*000c*/ 	.word	0x00000000
        /*0010*/ 	.short	0x0000
        /*0012*/ 	.short	0x0000
        /*0014*/ 	.byte	0x00, 0xf0, 0xc1, 0x07


	//----- nvinfo : EIATTR_SPARSE_MMA_MASK
	.align		4
.L_3521:
        /*0018*/ 	.byte	0x03, 0x50
        /*001a*/ 	.short	0x0000


	//----- nvinfo : EIATTR_MAXREG_COUNT
	.align		4
        /*001c*/ 	.byte	0x03, 0x1b
        /*001e*/ 	.short	0x00ff


	//----- nvinfo : EIATTR_NUM_BARRIERS
	.align		4
        /*0020*/ 	.byte	0x02, 0x4c
        /*0022*/ 	.byte	0x01
	.zero		1


	//----- nvinfo : EIATTR_MERCURY_ISA_VERSION
	.align		4
        /*0024*/ 	.byte	0x03, 0x5f
        /*0026*/ 	.short	0x0101


	//----- nvinfo : EIATTR_COOP_GROUP_MASK_REGIDS
	.align		4
        /*0028*/ 	.byte	0x04, 0x29
        /*002a*/ 	.short	(.L_3523 - .L_3522)


	//   ....[0]....
.L_3522:
        /*002c*/ 	.word	0xffffffff


	//   ....[1]....
        /*0030*/ 	.word	0xffffffff


	//   ....[2]....
        /*0034*/ 	.word	0xffffffff


	//   ....[3]....
        /*0038*/ 	.word	0xffffffff


	//   ....[4]....
        /*003c*/ 	.word	0xffffffff


	//   ....[5]....
        /*0040*/ 	.word	0xffffffff


	//   ....[6]....
        /*0044*/ 	.word	0xffffffff


	//   ....[7]....
        /*0048*/ 	.word	0xffffffff


	//   ....[8]....
        /*004c*/ 	.word	0xffffffff


	//   ....[9]....
        /*0050*/ 	.word	0xffffffff


	//   ....[10]....
        /*0054*/ 	.word	0xffffffff


	//   ....[11]....
        /*0058*/ 	.word	0xffffffff


	//   ....[12]....
        /*005c*/ 	.word	0xffffffff


	//   ....[13]....
        /*0060*/ 	.word	0xffffffff


	//   ....[14]....
        /*0064*/ 	.word	0xffffffff


	//   ....[15]....
        /*0068*/ 	.word	0xffffffff


	//   ....[16]....
        /*006c*/ 	.word	0xffffffff


	//   ....[17]....
        /*0070*/ 	.word	0xffffffff


	//   ....[18]....
        /*0074*/ 	.word	0xffffffff


	//   ....[19]....
        /*0078*/ 	.word	0xffffffff


	//   ....[20]....
        /*007c*/ 	.word	0xffffffff


	//   ....[21]....
        /*0080*/ 	.word	0xffffffff


	//   ....[22]....
        /*0084*/ 	.word	0xffffffff


	//   ....[23]....
        /*0088*/ 	.word	0xffffffff


	//   ....[24]....
        /*008c*/ 	.word	0xffffffff


	//   ....[25]....
        /*0090*/ 	.word	0xffffffff


	//   ....[26]....
        /*0094*/ 	.word	0xffffffff


	//   ....[27]....
        /*0098*/ 	.word	0xffffffff


	//   ....[28]....
        /*009c*/ 	.word	0xffffffff


	//   ....[29]....
        /*00a0*/ 	.word	0xffffffff


	//   ....[30]....
        /*00a4*/ 	.word	0xffffffff


	//   ....[31]....
        /*00a8*/ 	.word	0xffffffff


	//   ....[32]....
        /*00ac*/ 	.word	0xffffffff


	//   ....[33]....
        /*00b0*/ 	.word	0xffffffff


	//   ....[34]....
        /*00b4*/ 	.word	0xffffffff


	//   ....[35]....
        /*00b8*/ 	.word	0xffffffff


	//   ....[36]....
        /*00bc*/ 	.word	0xffffffff


	//   ....[37]....
        /*00c0*/ 	.word	0xffffffff


	//   ....[38]....
        /*00c4*/ 	.word	0xffffffff


	//   ....[39]....
        /*00c8*/ 	.word	0xffffffff


	//   ....[40]....
        /*00cc*/ 	.word	0xffffffff


	//   ....[41]....
        /*00d0*/ 	.word	0xffffffff


	//   ....[42]....
        /*00d4*/ 	.word	0xffffffff


	//   ....[43]....
        /*00d8*/ 	.word	0xffffffff


	//   ....[44]....
        /*00dc*/ 	.word	0xffffffff


	//   ....[45]....
        /*00e0*/ 	.word	0xffffffff


	//   ....[46]....
        /*00e4*/ 	.word	0xffffffff


	//   ....[47]....
        /*00e8*/ 	.word	0xffffffff


	//   ....[48]....
        /*00ec*/ 	.word	0xffffffff


	//   ....[49]....
        /*00f0*/ 	.word	0xffffffff


	//   ....[50]....
        /*00f4*/ 	.word	0xffffffff


	//   ....[51]....
        /*00f8*/ 	.word	0xffffffff


	//   ....[52]....
        /*00fc*/ 	.word	0xffffffff


	//   ....[53]....
        /*0100*/ 	.word	0xffffffff


	//   ....[54]....
        /*0104*/ 	.word	0xffffffff


	//   ....[55]....
        /*0108*/ 	.word	0xffffffff


	//   ....[56]....
        /*010c*/ 	.word	0xffffffff


	//   ....[57]....
        /*0110*/ 	.word	0xffffffff


	//   ....[58]....
        /*0114*/ 	.word	0xffffffff


	//   ....[59]....
        /*0118*/ 	.word	0xffffffff


	//   ....[60]....
        /*011c*/ 	.word	0xffffffff


	//   ....[61]....
        /*0120*/ 	.word	0xffffffff


	//   ....[62]....
        /*0124*/ 	.word	0xffffffff


	//   ....[63]....
        /*0128*/ 	.word	0xffffffff


	//   ....[64]....
        /*012c*/ 	.word	0xffffffff


	//   ....[65]....
        /*0130*/ 	.word	0xffffffff


	//   ....[66]....
        /*0134*/ 	.word	0xffffffff


	//   ....[67]....
        /*0138*/ 	.word	0xffffffff


	//   ....[68]....
        /*013c*/ 	.word	0xffffffff


	//   ....[69]....
        /*0140*/ 	.word	0xffffffff


	//   ....[70]....
        /*0144*/ 	.word	0xffffffff


	//   ....[71]....
        /*0148*/ 	.word	0xffffffff


	//   ....[72]....
        /*014c*/ 	.word	0xffffffff


	//   ....[73]....
        /*0150*/ 	.word	0xffffffff


	//   ....[74]....
        /*0154*/ 	.word	0xffffffff


	//   ....[75]....
        /*0158*/ 	.word	0xffffffff


	//   ....[76]....
        /*015c*/ 	.word	0xffffffff


	//   ....[77]....
        /*0160*/ 	.word	0xffffffff


	//   ....[78]....
        /*0164*/ 	.word	0xffffffff


	//   ....[79]....
        /*0168*/ 	.word	0xffffffff


	//   ....[80]....
        /*016c*/ 	.word	0xffffffff


	//   ....[81]....
        /*0170*/ 	.word	0xffffffff


	//   ....[82]....
        /*0174*/ 	.word	0xffffffff


	//   ....[83]....
        /*0178*/ 	.word	0xffffffff


	//   ....[84]....
        /*017c*/ 	.word	0xffffffff


	//   ....[85]....
        /*0180*/ 	.word	0xffffffff


	//   ....[86]....
        /*0184*/ 	.word	0xffffffff


	//   ....[87]....
        /*0188*/ 	.word	0xffffffff


	//   ....[88]....
        /*018c*/ 	.word	0xffffffff


	//   ....[89]....
        /*0190*/ 	.word	0xffffffff


	//   ....[90]....
        /*0194*/ 	.word	0xffffffff


	//   ....[91]....
        /*0198*/ 	.word	0xffffffff


	//   ....[92]....
        /*019c*/ 	.word	0xffffffff


	//----- nvinfo : EIATTR_COOP_GROUP_INSTR_OFFSETS
	.align		4
.L_3523:
        /*01a0*/ 	.byte	0x04, 0x28
        /*01a2*/ 	.short	(.L_3525 - .L_3524)


	//   ....[0]....
.L_3524:
        /*01a4*/ 	.word	0x00000d50


	//   ....[1]....
        /*01a8*/ 	.word	0x00000e90


	//   ....[2]....
        /*01ac*/ 	.word	0x00001060


	//   ....[3]....
        /*01b0*/ 	.word	0x00002910


	//   ....[4]....
        /*01b4*/ 	.word	0x00002b00


	//   ....[5]....
        /*01b8*/ 	.word	0x00002b20


	//   ....[6]....
        /*01bc*/ 	.word	0x00002b30


	//   ....[7]....
        /*01c0*/ 	.word	0x00002b40


	//   ....[8]....
        /*01c4*/ 	.word	0x00002be0


	//   ....[9]....
        /*01c8*/ 	.word	0x00002c10


	//   ....[10]....
        /*01cc*/ 	.word	0x00002c30


	//   ....[11]....
        /*01d0*/ 	.word	0x00002c40


	//   ....[12]....
        /*01d4*/ 	.word	0x00002ce0


	//   ....[13]....
        /*01d8*/ 	.word	0x00002d10


	//   ....[14]....
        /*01dc*/ 	.word	0x00002d30


	//   ....[15]....
        /*01e0*/ 	.word	0x00002d40


	//   ....[16]....
        /*01e4*/ 	.word	0x00002de0


	//   ....[17]....
        /*01e8*/ 	.word	0x00002e10


	//   ....[18]....
        /*01ec*/ 	.word	0x00002e30


	//   ....[19]....
        /*01f0*/ 	.word	0x00002e40


	//   ....[20]....
        /*01f4*/ 	.word	0x00002ee0


	//   ....[21]....
        /*01f8*/ 	.word	0x00002f10


	//   ....[22]....
        /*01fc*/ 	.word	0x00002f30


	//   ....[23]....
        /*0200*/ 	.word	0x00002f40


	//   ....[24]....
        /*0204*/ 	.word	0x00002ff0


	//   ....[25]....
        /*0208*/ 	.word	0x00003040


	//   ....[26]....
        /*020c*/ 	.word	0x00003080


	//   ....[27]....
        /*0210*/ 	.word	0x000030c0


	//   ....[28]....
        /*0214*/ 	.word	0x000031b0


	//   ....[29]....
        /*0218*/ 	.word	0x000031c0


	//   ....[30]....
        /*021c*/ 	.word	0x000035d0


	//   ....[31]....
        /*0220*/ 	.word	0x000035e0


	//   ....[32]....
        /*0224*/ 	.word	0x000035f0


	//   ....[33]....
        /*0228*/ 	.word	0x00003600


	//   ....[34]....
        /*022c*/ 	.word	0x000036f0


	//   ....[35]....
        /*0230*/ 	.word	0x00003710


	//   ....[36]....
        /*0234*/ 	.word	0x00003720


	//   ....[37]....
        /*0238*/ 	.word	0x00003730


	//   ....[38]....
        /*023c*/ 	.word	0x00003820


	//   ....[39]....
        /*0240*/ 	.word	0x00003840


	//   ....[40]....
        /*0244*/ 	.word	0x00003850


	//   ....[41]....
        /*0248*/ 	.word	0x00003860


	//   ....[42]....
        /*024c*/ 	.word	0x00003950


	//   ....[43]....
        /*0250*/ 	.word	0x00003970


	//   ....[44]....
        /*0254*/ 	.word	0x00003980


	//   ....[45]....
        /*0258*/ 	.word	0x00003990


	//   ....[46]....
        /*025c*/ 	.word	0x00003a80


	//   ....[47]....
        /*0260*/ 	.word	0x00003aa0


	//   ....[48]....
        /*0264*/ 	.word	0x00003ab0


	//   ....[49]....
        /*0268*/ 	.word	0x00003ac0


	//   ....[50]....
        /*026c*/ 	.word	0x00003ba0


	//   ....[51]....
        /*0270*/ 	.word	0x00003bc0


	//   ....[52]....
        /*0274*/ 	.word	0x00003bd0


	//   ....[53]....
        /*0278*/ 	.word	0x00003be0


	//   ....[54]....
        /*027c*/ 	.word	0x00003bf0


	//   ....[55]....
        /*0280*/ 	.word	0x00003c00


	//   ....[56]....
        /*0284*/ 	.word	0x00003c10


	//   ....[57]....
        /*0288*/ 	.word	0x00003c30


	//   ....[58]....
        /*028c*/ 	.word	0x00003c50


	//   ....[59]....
        /*0290*/ 	.word	0x000040a0


	//   ....[60]....
        /*0294*/ 	.word	0x00004ca0


	//   ....[61]....
        /*0298*/ 	.word	0x00004ce0


	//   ....[62]....
        /*029c*/ 	.word	0x00004d20


	//   ....[63]....
        /*02a0*/ 	.word	0x00004d60


	//   ....[64]....
        /*02a4*/ 	.word	0x00004d90


	//   ....[65]....
        /*02a8*/ 	.word	0x00004db0


	//   ....[66]....
        /*02ac*/ 	.word	0x00004dd0


	//   ....[67]....
        /*02b0*/ 	.word	0x00004df0


	//   ....[68]....
        /*02b4*/ 	.word	0x00004e20


	//   ....[69]....
        /*02b8*/ 	.word	0x00004e40


	//   ....[70]....
        /*02bc*/ 	.word	0x00004e60


	//   ....[71]....
        /*02c0*/ 	.word	0x00004e80


	//   ....[72]....
        /*02c4*/ 	.word	0x00004eb0


	//   ....[73]....
        /*02c8*/ 	.word	0x00004ed0


	//   ....[74]....
        /*02cc*/ 	.word	0x00004ef0


	//   ....[75]....
        /*02d0*/ 	.word	0x00004f10


	//   ....[76]....
        /*02d4*/ 	.word	0x00004f40


	//   ....[77]....
        /*02d8*/ 	.word	0x00004f60


	//   ....[78]....
        /*02dc*/ 	.word	0x00004f80


	//   ....[79]....
        /*02e0*/ 	.word	0x00004fa0


	//   ....[80]....
        /*02e4*/ 	.word	0x000055b0


	//   ....[81]....
        /*02e8*/ 	.word	0x000055f0


	//   ....[82]....
        /*02ec*/ 	.word	0x00005ba0


	//   ....[83]....
        /*02f0*/ 	.word	0x00005f80


	//   ....[84]....
        /*02f4*/ 	.word	0x00005fd0


	//   ....[85]....
        /*02f8*/ 	.word	0x00006020


	//   ....[86]....
        /*02fc*/ 	.word	0x00006050


	//   ....[87]....
        /*0300*/ 	.word	0x00006070


	//   ....[88]....
        /*0304*/ 	.word	0x00006150


	//   ....[89]....
        /*0308*/ 	.word	0x00006190


	//   ....[90]....
        /*030c*/ 	.word	0x000061e0


	//   ....[91]....
        /*0310*/ 	.word	0x00006210


	//   ....[92]....
        /*0314*/ 	.word	0x00006230


	//----- nvinfo : EIATTR_EXIT_INSTR_OFFSETS
	.align		4
.L_3525:
        /*0318*/ 	.byte	0x04, 0x1c
        /*031a*/ 	.short	(.L_3527 - .L_3526)


	//   ....[0]....
.L_3526:
        /*031c*/ 	.word	0x00006300


	//   ....[1]....
        /*0320*/ 	.word	0x00006600


	//----- nvinfo : EIATTR_MAX_THREADS
	.align		4
.L_3527:
        /*0324*/ 	.byte	0x04, 0x05
        /*0326*/ 	.short	(.L_3529 - .L_3528)
.L_3528:
        /*0328*/ 	.word	0x00000020
        /*032c*/ 	.word	0x00000001
        /*0330*/ 	.word	0x00000001


	//----- nvinfo : EIATTR_CRS_STACK_SIZE
	.align		4
.L_3529:
        /*0334*/ 	.byte	0x04, 0x1e
        /*0336*/ 	.short	(.L_3531 - .L_3530)
.L_3530:
        /*0338*/ 	.word	0x00000000


	//----- nvinfo : EIATTR_CBANK_PARAM_SIZE
	.align		4
.L_3531:
        /*033c*/ 	.byte	0x03, 0x19
        /*033e*/ 	.short	0x01f0


	//----- nvinfo : EIATTR_PARAM_CBANK
	.align		4
        /*0340*/ 	.byte	0x04, 0x0a
        /*0342*/ 	.short	(.L_3533 - .L_3532)
	.align		4
.L_3532:
        /*0344*/ 	.word	index@(.nv.constant0._Z25selective_scan_bwd_kernelI32Selective_Scan_bwd_kernel_traitsILi32ELi4ELb0ELb0ELb1ELb1ELb0EN3c108BFloat16ENS1_7complexIfEEEEv12SSMParamsBwd)
        /*0348*/ 	.short	0x0210
        /*034a*/ 	.short	0x01f0


	//----- nvinfo : EIATTR_SW_WAR
	.align		4
.L_3533:
        /*034c*/ 	.byte	0x04, 0x36
        /*034e*/ 	.short	(.L_3535 - .L_3534)
.L_3534:
        /*0350*/ 	.word	0x00000008
.L_3535:


//--------------------- .nv.info._Z25selective_scan_bwd_kernelI32Selective_Scan_bwd_kernel_traitsILi32ELi4ELb0ELb0ELb1ELb1ELb1EN3c108BFloat16ENS1_7complexIfEEEEv12SSMParamsBwd --------------------------
	.section	.nv.info._Z25selective_scan_bwd_kernelI32Selective_Scan_bwd_kernel_traitsILi32ELi4ELb0ELb0ELb1ELb1ELb1EN3c108BFloat16ENS1_7complexIfEEEEv12SSMParamsBwd,"",@"SHT_CUDA_INFO"
	.sectionflags	@""
	.align	4


	//----- nvinfo : EIATTR_CUDA_API_VERSION
	.align		4
        /*0000*/ 	.byte	0x04, 0x37
        /*0002*/ 	.short	(.L_3537 - .L_3536)
.L_3536:
        /*0004*/ 	.word	0x00000082


	//----- nvinfo : EIATTR_KPARAM_INFO
	.align		4
.L_3537:
        /*0008*/ 	.byte	0x04, 0x17
        /*000a*/ 	.short	(.L_3539 - .L_3538)
.L_3538:
        /*000c*/ 	.word	0x00000000
        /*0010*/ 	.short	0x0000
        /*0012*/ 	.short	0x0000
        /*0014*/ 	.byte	0x00, 0xf0, 0xc1, 0x07


	//----- nvinfo : EIATTR_SPARSE_MMA_MASK
	.align		4
.L_3539:
        /*0018*/ 	.byte	0x03, 0x50
        /*001a*/ 	.short	0x0000


	//----- nvinfo : EIATTR_MAXREG_COUNT
	.align		4
        /*001c*/ 	.byte	0x03, 0x1b
        /*001e*/ 	.short	0x00ff


	//----- nvinfo : EIATTR_NUM_BARRIERS
	.align		4
        /*0020*/ 	.byte	0x02, 0x4c
        /*0022*/ 	.byte	0x01
	.zero		1


	//----- nvinfo : EIATTR_MERCURY_ISA_VERSION
	.align		4
        /*0024*/ 	.byte	0x03, 0x5f
        /*0026*/ 	.short	0x0101


	//----- nvinfo : EIATTR_COOP_GROUP_MASK_REGIDS
	.align		4
        /*0028*/ 	.byte	0x04, 0x29
        /*002a*/ 	.short	(.L_3541 - .L_3540)


	//   ....[0]....
.L_3540:
        /*002c*/ 	.word	0xffffffff


	//   ....[1]....
        /*0030*/ 	.word	0xffffffff


	//   ....[2]....
        /*0034*/ 	.word	0xffffffff


	//   ....[3]....
        /*0038*/ 	.word	0xffffffff


	//   ....[4]....
        /*003c*/ 	.word	0xffffffff


	//   ....[5]....
        /*0040*/ 	.word	0xffffffff


	//   ....[6]....
        /*0044*/ 	.word	0xffffffff


	//   ....[7]....
        /*0048*/ 	.word	0xffffffff


	//   ....[8]....
        /*004c*/ 	.word	0xffffffff


	//   ....[9]....
        /*0050*/ 	.word	0xffffffff


	//   ....[10]....
        /*0054*/ 	.word	0xffffffff


	//   ....[11]....
        /*0058*/ 	.word	0xffffffff


	//   ....[12]....
        /*005c*/ 	.word	0xffffffff


	//   ....[13]....
        /*0060*/ 	.word	0xffffffff


	//   ....[14]....
        /*0064*/ 	.word	0xffffffff


	//   ....[15]....
        /*0068*/ 	.word	0xffffffff


	//   ....[16]....
        /*006c*/ 	.word	0xffffffff


	//   ....[17]....
        /*0070*/ 	.word	0xffffffff


	//   ....[18]....
        /*0074*/ 	.word	0xffffffff


	//   ....[19]....
        /*0078*/ 	.word	0xffffffff


	//   ....[20]....
        /*007c*/ 	.word	0xffffffff


	//   ....[21]....
        /*0080*/ 	.word	0xffffffff


	//   ....[22]....
        /*0084*/ 	.word	0xffffffff


	//   ....[23]....
        /*0088*/ 	.word	0xffffffff


	//   ....[24]....
        /*008c*/ 	.word	0xffffffff


	//   ....[25]....
        /*0090*/ 	.word	0xffffffff


	//   ....[26]....
        /*0094*/ 	.word	0xffffffff


	//   ....[27]....
        /*0098*/ 	.word	0xffffffff


	//   ....[28]....
        /*009c*/ 	.word	0xffffffff


	//   ....[29]....
        /*00a0*/ 	.word	0xffffffff


	//   ....[30]....
        /*00a4*/ 	.word	0xffffffff


	//   ....[31]....
        /*00a8*/ 	.word	0xffffffff


	//   ....[32]....
        /*00ac*/ 	.word	0xffffffff


	//   ....[33]....
        /*00b0*/ 	.word	0xffffffff


	//   ....[34]....
        /*00b4*/ 	.word	0xffffffff


	//   ....[35]....
        /*00b8*/ 	.word	0xffffffff


	//   ....[36]....
        /*00bc*/ 	.word	0xffffffff


	//   ....[37]....
        /*00c0*/ 	.word	0xffffffff


	//   ....[38]....
        /*00c4*/ 	.word	0xffffffff


	//   ....[39]....
        /*00c8*/ 	.word	0xffffffff


	//   ....[40]....
        /*00cc*/ 	.word	0xffffffff


	//   ....[41]....
        /*00d0*/ 	.word	0xffffffff


	//   ....[42]....
        /*00d4*/ 	.word	0xffffffff


	//   ....[43]....
        /*00d8*/ 	.word	0xffffffff


	//   ....[44]....
        /*00dc*/ 	.word	0xffffffff


	//   ....[45]....
        /*00e0*/ 	.word	0xffffffff


	//   ....[46]....
        /*00e4*/ 	.word	0xffffffff


	//   ....[47]....
        /*00e8*/ 	.word	0xffffffff


	//   ....[48]....
        /*00ec*/ 	.word	0xffffffff


	//   ....[49]....
        /*00f0*/ 	.word	0xffffffff


	//   ....[50]....
        /*00f4*/ 	.word	0xffffffff


	//   ....[51]....
        /*00f8*/ 	.word	0xffffffff


	//   ....[52]....
        /*00fc*/ 	.word	0xffffffff


	//   ....[53]....
        /*0100*/ 	.word	0xffffffff


	//   ....[54]....
        /*0104*/ 	.word	0xffffffff


	//   ....[55]....
        /*0108*/ 	.word	0xffffffff


	//   ....[56]....
        /*010c*/ 	.word	0xffffffff


	//   ....[57]....
        /*0110*/ 	.word	0xffffffff


	//   ....[58]....
        /*0114*/ 	.word	0xffffffff


	//   ....[59]....
        /*0118*/ 	.word	0xffffffff


	//   ....[60]....
        /*011c*/ 	.word	0xffffffff


	//   ....[61]....
        /*0120*/ 	.word	0xffffffff


	//   ....[62]....
        /*0124*/ 	.word	0xffffffff


	//   ....[63]....
        /*0128*/ 	.word	0xffffffff


	//   ....[64]....
        /*012c*/ 	.word	0xffffffff


	//   ....[65]....
        /*0130*/ 	.word	0xffffffff


	//   ....[66]....
        /*0134*/ 	.word	0xffffffff


	//   ....[67]....
        /*0138*/ 	.word	0xffffffff


	//   ....[68]....
        /*013c*/ 	.word	0xffffffff


	//   ....[69]....
        /*0140*/ 	.word	0xffffffff


	//   ....[70]....
        /*0144*/ 	.word	0xffffffff


	//   ....[71]....
        /*0148*/ 	.word	0xffffffff


	//   ....[72]....
        /*014c*/ 	.word	0xffffffff


	//   ....[73]....
        /*0150*/ 	.word	0xffffffff


	//   ....[74]....
        /*0154*/ 	.word	0xffffffff


	//   ....[75]....
        /*0158*/ 	.word	0xffffffff


	//   ....[76]....
        /*015c*/ 	.word	0xffffffff


	//   ....[77]....
        /*0160*/ 	.word	0xffffffff


	//   ....[78]....
        /*0164*/ 	.word	0xffffffff


	//   ....[79]....
        /*0168*/ 	.word	0xffffffff


	//   ....[80]....
        /*016c*/ 	.word	0xffffffff


	//   ....[81]....
        /*0170*/ 	.word	0xffffffff


	//   ....[82]....
        /*0174*/ 	.word	0xffffffff


	//   ....[83]....
        /*0178*/ 	.word	0xffffffff


	//   ....[84]....
        /*017c*/ 	.word	0xffffffff


	//   ....[85]....
        /*0180*/ 	.word	0xffffffff


	//   ....[86]....
        /*0184*/ 	.word	0xffffffff


	//   ....[87]....
        /*0188*/ 	.word	0xffffffff


	//   ....[88]....
        /*018c*/ 	.word	0xffffffff


	//   ....[89]....
        /*0190*/ 	.word	0xffffffff


	//   ....[90]....
        /*0194*/ 	.word	0xffffffff


	//   ....[91]....
        /*0198*/ 	.word	0xffffffff


	//   ....[92]....
        /*019c*/ 	.word	0xffffffff


	//   ....[93]....
        /*01a0*/ 	.word	0xffffffff


	//   ....[94]....
        /*01a4*/ 	.word	0xffffffff


	//   ....[95]....
        /*01a8*/ 	.word	0xffffffff


	//   ....[96]....
        /*01ac*/ 	.word	0xffffffff


	//----- nvinfo : EIATTR_COOP_GROUP_INSTR_OFFSETS
	.align		4
.L_3541:
        /*01b0*/ 	.byte	0x04, 0x28
        /*01b2*/ 	.short	(.L_3543 - .L_3542)


	//   ....[0]....
.L_3542:
        /*01b4*/ 	.word	0x00000d00


	//   ....[1]....
        /*01b8*/ 	.word	0x00000e60


	//   ....[2]....
        /*01bc*/ 	.word	0x00001090


	//   ....[3]....
        /*01c0*/ 	.word	0x00001d10


	//   ....[4]....
        /*01c4*/ 	.word	0x00001fa0


	//   ....[5]....
        /*01c8*/ 	.word	0x00002220


	//   ....[6]....
        /*01cc*/ 	.word	0x00002680


	//   ....[7]....
        /*01d0*/ 	.word	0x00003580


	//   ....[8]....
        /*01d4*/ 	.word	0x00003be0


	//   ....[9]....
        /*01d8*/ 	.word	0x00003bf0


	//   ....[10]....
        /*01dc*/ 	.word	0x00003c00


	//   ....[11]....
        /*01e0*/ 	.word	0x00003c10


	//   ....[12]....
        /*01e4*/ 	.word	0x00003ce0


	//   ....[13]....
        /*01e8*/ 	.word	0x00003d00


	//   ....[14]....
        /*01ec*/ 	.word	0x00003d10


	//   ....[15]....
        /*01f0*/ 	.word	0x00003d20


	//   ....[16]....
        /*01f4*/ 	.word	0x00003de0


	//   ....[17]....
        /*01f8*/ 	.word	0x00003e00


	//   ....[18]....
        /*01fc*/ 	.word	0x00003e10


	//   ....[19]....
        /*0200*/ 	.word	0x00003e20


	//   ....[20]....
        /*0204*/ 	.word	0x00003ee0


	//   ....[21]....
        /*0208*/ 	.word	0x00003f00


	//   ....[22]....
        /*020c*/ 	.word	0x00003f10


	//   ....[23]....
        /*0210*/ 	.word	0x00003f20


	//   ....[24]....
        /*0214*/ 	.word	0x00003fc0


	//   ....[25]....
        /*0218*/ 	.word	0x00003ff0


	//   ....[26]....
        /*021c*/ 	.word	0x00004010


	//   ....[27]....
        /*0220*/ 	.word	0x00004020


	//   ....[28]....
        /*0224*/ 	.word	0x00004090


	//   ....[29]....
        /*0228*/ 	.word	0x000040e0


	//   ....[30]....
        /*022c*/ 	.word	0x00004120


	//   ....[31]....
        /*0230*/ 	.word	0x00004150


	//   ....[32]....
        /*0234*/ 	.word	0x00004160


	//   ....[33]....
        /*0238*/ 	.word	0x00004180


	//   ....[34]....
        /*023c*/ 	.word	0x000045b0


	//   ....[35]....
        /*0240*/ 	.word	0x000045c0


	//   ....[36]....
        /*0244*/ 	.word	0x000045d0


	//   ....[37]....
        /*0248*/ 	.word	0x000045e0


	//   ....[38]....
        /*024c*/ 	.word	0x000046d0


	//   ....[39]....
        /*0250*/ 	.word	0x000046f0


	//   ....[40]....
        /*0254*/ 	.word	0x00004700


	//   ....[41]....
        /*0258*/ 	.word	0x00004710


	//   ....[42]....
        /*025c*/ 	.word	0x00004800


	//   ....[43]....
        /*0260*/ 	.word	0x00004820


	//   ....[44]....
        /*0264*/ 	.word	0x00004830


	//   ....[45]....
        /*0268*/ 	.word	0x00004840


	//   ....[46]....
        /*026c*/ 	.word	0x00004930


	//   ....[47]....
        /*0270*/ 	.word	0x00004950


	//   ....[48]....
        /*0274*/ 	.word	0x00004960


	//   ....[49]....
        /*0278*/ 	.word	0x00004970


	//   ....[50]....
        /*027c*/ 	.word	0x00004a60


	//   ....[51]....
        /*0280*/ 	.word	0x00004a80


	//   ....[52]....
        /*0284*/ 	.word	0x00004a90


	//   ....[53]....
        /*0288*/ 	.word	0x00004aa0


	//   ....[54]....
        /*028c*/ 	.word	0x00004b80


	//   ....[55]....
        /*0290*/ 	.word	0x00004bb0


	//   ....[56]....
        /*0294*/ 	.word	0x00004bc0


	//   ....[57]....
        /*0298*/ 	.word	0x00004bd0


	//   ....[58]....
        /*029c*/ 	.word	0x00004be0


	//   ....[59]....
        /*02a0*/ 	.word	0x00004bf0


	//   ....[60]....
        /*02a4*/ 	.word	0x00004c00


	//   ....[61]....
        /*02a8*/ 	.word	0x00004c20


	//   ....[62]....
        /*02ac*/ 	.word	0x00004c40


	//   ....[63]....
        /*02b0*/ 	.word	0x00004c70


	//   ....[64]....
        /*02b4*/ 	.word	0x00005d00


	//   ....[65]....
        /*02b8*/ 	.word	0x00005d40


	//   ....[66]....
        /*02bc*/ 	.word	0x00005d80


	//   ....[67]....
        /*02c0*/ 	.word	0x00005dc0


	//   ....[68]....
        /*02c4*/ 	.word	0x00005df0


	//   ....[69]....
        /*02c8*/ 	.word	0x00005e10


	//   ....[70]....
        /*02cc*/ 	.word	0x00005e30


	//   ....[71]....
        /*02d0*/ 	.word	0x00005e50


	//   ....[72]....
        /*02d4*/ 	.word	0x00005e80


	//   ....[73]....
        /*02d8*/ 	.word	0x00005ea0


	//   ....[74]....
        /*02dc*/ 	.word	0x00005ec0


	//   ....[75]....
        /*02e0*/ 	.word	0x00005ee0


	//   ....[76]....
        /*02e4*/ 	.word	0x00005f10


	//   ....[77]....
        /*02e8*/ 	.word	0x00005f30


	//   ....[78]....
        /*02ec*/ 	.word	0x00005f50


	//   ....[79]....
        /*02f0*/ 	.word	0x00005f70


	//   ....[80]....
        /*02f4*/ 	.word	0x00005fa0


	//   ....[81]....
        /*02f8*/ 	.word	0x00005fc0


	//   ....[82]....
        /*02fc*/ 	.word	0x00005fe0


	//   ....[83]....
        /*0300*/ 	.word	0x00006000


	//   ....[84]....
        /*0304*/ 	.word	0x000065f0


	//   ....[85]....
        /*0308*/ 	.word	0x00006630


	//   ....[86]....
        /*030c*/ 	.word	0x00006bf0


	//   ....[87]....
        /*0310*/ 	.word	0x00006f90


	//   ....[88]....
        /*0314*/ 	.word	0x00006fe0


	//   ....[89]....
        /*0318*/ 	.word	0x00007030


	//   ....[90]....
        /*031c*/ 	.word	0x00007060


	//   ....[91]....
        /*0320*/ 	.word	0x00007080


	//   ....[92]....
        /*0324*/ 	.word	0x00007160


	//   ....[93]....
        /*0328*/ 	.word	0x000071a0


	//   ....[94]....
        /*032c*/ 	.word	0x000071f0


	//   ....[95]....
        /*0330*/ 	.word	0x00007220


	//   ....[96]....
        /*0334*/ 	.word	0x00007240


	//----- nvinfo : EIATTR_EXIT_INSTR_OFFSETS
	.align		4
.L_3543:
        /*0338*/ 	.byte	0x04, 0x1c
        /*033a*/ 	.short	(.L_3545 - .L_3544)


	//   ....[0]....
.L_3544:
        /*033c*/ 	.word	0x00007310


	//   ....[1]....
        /*0340*/ 	.word	0x00007610


	//----- nvinfo : EIATTR_MAX_THREADS
	.align		4
.L_3545:
        /*0344*/ 	.byte	0x04, 0x05
        /*0346*/ 	.short	(.L_3547 - .L_3546)
.L_3546:
        /*0348*/ 	.word	0x00000020
        /*034c*/ 	.word	0x00000001
        /*0350*/ 	.word	0x00000001


	//----- nvinfo : EIATTR_CRS_STACK_SIZE
	.align		4
.L_3547:
        /*0354*/ 	.byte	0x04, 0x1e
        /*0356*/ 	.short	(.L_3549 - .L_3548)
.L_3548:
        /*0358*/ 	.word	0x00000000


	//----- nvinfo : EIATTR_CBANK_PARAM_SIZE
	.align		4
.L_3549:
        /*035c*/ 	.byte	0x03, 0x19
        /*035e*/ 	.short	0x01f0


	//----- nvinfo : EIATTR_PARAM_CBANK
	.align		4
        /*0360*/ 	.byte	0x04, 0x0a
        /*0362*/ 	.short	(.L_3551 - .L_3550)
	.align		4
.L_3550:
        /*0364*/ 	.word	index@(.nv.constant0._Z25selective_scan_bwd_kernelI32Selective_Scan_bwd_kernel_traitsILi32ELi4ELb0ELb0ELb1ELb1ELb1EN3c108BFloat16ENS1_7complexIfEEEEv12SSMParamsBwd)
        /*0368*/ 	.short	0x0210
        /*036a*/ 	.short	0x01f0


	//----- nvinfo : EIATTR_SW_WAR
	.align		4
.L_3551:
        /*036c*/ 	.byte	0x04, 0x36
        /*036e*/ 	.short	(.L_3553 - .L_3552)
.L_3552:
        /*0370*/ 	.word	0x00000008
.L_3553:


//--------------------- .nv.info._Z25selective_scan_bwd_kernelI32Selective_Scan_bwd_kernel_traitsILi32ELi4ELb0ELb1ELb0ELb0ELb0EN3c108BFloat16ENS1_7complexIfEEEEv12SSMParamsBwd --------------------------
	.section	.nv.info._Z25selective_scan_bwd_kernelI32Selective_Scan_bwd_kernel_traitsILi32ELi4ELb0ELb1ELb0ELb0ELb0EN3c108BFloat16ENS1_7complexIfEEEEv12SSMParamsBwd,"",@"SHT_CUDA_INFO"
	.sectionflags	@""
	.align	4


	//----- nvinfo : EIATTR_CUDA_API_VERSION
	.align		4
        /*0000*/ 	.byte	0x04, 0x37
        /*0002*/ 	.short	(.L_3555 - .L_3554)
.L_3554:
        /*0004*/ 	.word	0x00000082


	//----- nvinfo : EIATTR_KPARAM_INFO
	.align		4
.L_3555:
        /*0008*/ 	.byte	0x04, 0x17
        /*000a*/ 	.short	(.L_3557 - .L_3556)
.L_3556:
        /*000c*/ 	.word	0x00000000
        /*0010*/ 	.short	0x0000
        /*0012*/ 	.short	0x0000
        /*0014*/ 	.byte	0x00, 0xf0, 0xc1, 0x07


	//----- nvinfo : EIATTR_SPARSE_MMA_MASK
	.align		4
.L_3557:
        /*0018*/ 	.byte	0x03, 0x50
        /*001a*/ 	.short	0x0000


	//----- nvinfo : EIATTR_MAXREG_COUNT
	.align		4
        /*001c*/ 	.byte	0x03, 0x1b
        /*001e*/ 	.short	0x00ff


	//----- nvinfo : EIATTR_NUM_BARRIERS
	.align		4
        /*0020*/ 	.byte	0x02, 0x4c
        /*0022*/ 	.byte	0x01
	.zero		1


	//----- nvinfo : EIATTR_MERCURY_ISA_VERSION
	.align		4
        /*0024*/ 	.byte	0x03, 0x5f
        /*0026*/ 	.short	0x0101


	//----- nvinfo : EIATTR_COOP_GROUP_MASK_REGIDS
	.align		4
        /*0028*/ 	.byte	0x04, 0x29
        /*002a*/ 	.short	(.L_3559 - .L_3558)


	//   ....[0]....
.L_3558:
        /*002c*/ 	.word	0xffffffff


	//   ....[1]....
        /*0030*/ 	.word	0xffffffff


	//   ....[2]....
        /*0034*/ 	.word	0xffffffff


	//   ....[3]....
        /*0038*/ 	.word	0xffffffff


	//   ....[4]....
        /*003c*/ 	.word	0xffffffff


	//   ....[5]....
        /*0040*/ 	.word	0xffffffff


	//   ....[6]....
        /*0044*/ 	.word	0xffffffff


	//   ....[7]....
        /*0048*/ 	.word	0xffffffff


	//   ....[8]....
        /*004c*/ 	.word	0xffffffff


	//   ....[9]....
        /*0050*/ 	.word	0xffffffff


	//   ....[10]....
        /*0054*/ 	.word	0xffffffff


	//   ....[11]....
        /*0058*/ 	.word	0xffffffff


	//   ....[12]....
        /*005c*/ 	.word	0xffffffff


	//   ....[13]....
        /*0060*/ 	.word	0xffffffff


	//   ....[14]....
        /*0064*/ 	.word	0xffffffff


	//   ....[15]....
        /*0068*/ 	.word	0xffffffff


	//   ....[16]....
        /*006c*/ 	.word	0xffffffff


	//   ....[17]....
        /*0070*/ 	.word	0xffffffff


	//   ....[18]....
        /*0074*/ 	.word	0xffffffff


	//   ....[19]....
        /*0078*/ 	.word	0xffffffff


	//   ....[20]....
        /*007c*/ 	.word	0xffffffff


	//   ....[21]....
        /*0080*/ 	.word	0xffffffff


	//   ....[22]....
        /*0084*/ 	.word	0xffffffff


	//   ....[23]....
        /*0088*/ 	.word	0xffffffff


	//   ....[24]....
        /*008c*/ 	.word	0xffffffff


	//   ....[25]....
        /*0090*/ 	.word	0xffffffff


	//   ....[26]....
        /*0094*/ 	.word	0xffffffff


	//   ....[27]....
        /*0098*/ 	.word	0xffffffff


	//   ....[28]....
        /*009c*/ 	.word	0xffffffff


	//   ....[29]....
        /*00a0*/ 	.word	0xffffffff


	//   ....[30]....
        /*00a4*/ 	.word	0xffffffff


	//   ....[31]....
        /*00a8*/ 	.word	0xffffffff


	//   ....[32]....
        /*00ac*/ 	.word	0xffffffff


	//   ....[33]....
        /*00b0*/ 	.word	0xffffffff


	//   ....[34]....
        /*00b4*/ 	.word	0xffffffff


	//   ....[35]....
        /*00b8*/ 	.word	0xffffffff


	//   ....[36]....
        /*00bc*/ 	.word	0xffffffff


	//   ....[37]....
        /*00c0*/ 	.word	0xffffffff


	//   ....[38]....
        /*00c4*/ 	.word	0xffffffff


	//   ....[39]....
        /*00c8*/ 	.word	0xffffffff


	//   ....[40]....
        /*00cc*/ 	.word	0xffffffff


	//   ....[41]....
        /*00d0*/ 	.word	0xffffffff


	//   ....[42]....
        /*00d4*/ 	.word	0xffffffff


	//   ....[43]....
        /*00d8*/ 	.word	0xffffffff


	//   ....[44]....
        /*00dc*/ 	.word	0xffffffff


	//   ....[45]....
        /*00e0*/ 	.word	0xffffffff


	//   ....[46]....
        /*00e4*/ 	.word	0xffffffff


	//   ....[47]....
        /*00e8*/ 	.word	0xffffffff


	//   ....[48]....
        /*00ec*/ 	.word	0xffffffff


	//   ....[49]....
        /*00f0*/ 	.word	0xffffffff


	//   ....[50]....
        /*00f4*/ 	.word	0xffffffff


	//   ....[51]....
        /*00f8*/ 	.word	0xffffffff


	//   ....[52]....
        /*00fc*/ 	.word	0xffffffff


	//   ....[53]....
        /*0100*/ 	.word	0xffffffff


	//   ....[54]....
        /*0104*/ 	.word	0xffffffff


	//   ....[55]....
        /*0108*/ 	.word	0xffffffff


	//   ....[56]....
        /*010c*/ 	.word	0xffffffff


	//   ....[57]....
        /*0110*/ 	.word	0xffffffff


	//   ....[58]....
        /*0114*/ 	.word	0xffffffff


	//   ....[59]....
        /*0118*/ 	.word	0xffffffff


	//   ....[60]....
        /*011c*/ 	.word	0xffffffff


	//   ....[61]....
        /*0120*/ 	.word	0xffffffff


	//   ....[62]....
        /*0124*/ 	.word	0xffffffff


	//   ....[63]....
        /*0128*/ 	.word	0xffffffff


	//   ....[64]....
        /*012c*/ 	.word	0xffffffff


	//   ....[65]....
        /*0130*/ 	.word	0xffffffff


	//   ....[66]....
        /*0134*/ 	.word	0xffffffff


	//   ....[67]....
        /*0138*/ 	.word	0xffffffff


	//   ....[68]....
        /*013c*/ 	.word	0xffffffff


	//   ....[69]....
        /*0140*/ 	.word	0xffffffff


	//   ....[70]....
        /*0144*/ 	.word	0xffffffff


	//   ....[71]....
        /*0148*/ 	.word	0xffffffff


	//   ....[72]....
        /*014c*/ 	.word	0xffffffff


	//   ....[73]....
        /*0150*/ 	.word	0xffffffff


	//   ....[74]....
        /*0154*/ 	.word	0xffffffff


	//   ....[75]....
        /*0158*/ 	.word	0xffffffff


	//   ....[76]....
        /*015c*/ 	.word	0xffffffff


	//   ....[77]....
        /*0160*/ 	.word	0xffffffff


	//   ....[78]....
        /*0164*/ 	.word	0xffffffff


	//   ....[79]....
        /*0168*/ 	.word	0xffffffff


	//   ....[80]....
        /*016c*/ 	.word	0xffffffff


	//   ....[81]....
        /*0170*/ 	.word	0xffffffff


	//   ....[82]....
        /*0174*/ 	.word	0xffffffff


	//   ....[83]....
        /*0178*/ 	.word	0xffffffff


	//   ....[84]....
        /*017c*/ 	.word	0xffffffff


	//   ....[85]....
        /*0180*/ 	.word	0xffffffff


	//   ....[86]....
        /*0184*/ 	.word	0xffffffff


	//   ....[87]....
        /*0188*/ 	.word	0xffffffff


	//   ....[88]....
        /*018c*/ 	.word	0xffffffff


	//   ....[89]....
        /*0190*/ 	.word	0xffffffff


	//   ....[90]....
        /*0194*/ 	.word	0xffffffff


	//   ....[91]....
        /*0198*/ 	.word	0xffffffff


	//----- nvinfo : EIATTR_COOP_GROUP_INSTR_OFFSETS
	.align		4
.L_3559:
        /*019c*/ 	.byte	0x04, 0x28
        /*019e*/ 	.short	(.L_3561 - .L_3560)


	//   ....[0]....
.L_3560:
        /*01a0*/ 	.word	0x00000ed0


	//   ....[1]....
        /*01a4*/ 	.word	0x00001020


	//   ....[2]....
        /*01a8*/ 	.word	0x00001150


	//   ....[3]....
        /*01ac*/ 	.word	0x00001d70


	//   ....[4]....
        /*01b0*/ 	.word	0x00002470


	//   ....[5]....
        /*01b4*/ 	.word	0x00002490


	//   ....[6]....
        /*01b8*/ 	.word	0x000024a0


	//   ....[7]....
        /*01bc*/ 	.word	0x000024b0


	//   ....[8]....
        /*01c0*/ 	.word	0x00002570


	//   ....[9]....
        /*01c4*/ 	.word	0x00002590


	//   ....[10]....
        /*01c8*/ 	.word	0x000025a0


	//   ....[11]....
        /*01cc*/ 	.word	0x000025b0


	//   ....[12]....
        /*01d0*/ 	.word	0x00002650


	//   ....[13]....
        /*01d4*/ 	.word	0x00002680


	//   ....[14]....
        /*01d8*/ 	.word	0x000026a0


	//   ....[15]....
        /*01dc*/ 	.word	0x000026b0


	//   ....[16]....
        /*01e0*/ 	.word	0x00002770


	//   ....[17]....
        /*01e4*/ 	.word	0x00002790


	//   ....[18]....
        /*01e8*/ 	.word	0x000027a0


	//   ....[19]....
        /*01ec*/ 	.word	0x000027b0


	//   ....[20]....
        /*01f0*/ 	.word	0x00002870


	//   ....[21]....
        /*01f4*/ 	.word	0x000028a0


	//   ....[22]....
        /*01f8*/ 	.word	0x000028b0


	//   ....[23]....
        /*01fc*/ 	.word	0x000028c0


	//   ....[24]....
        /*0200*/ 	.word	0x00002970


	//   ....[25]....
        /*0204*/ 	.word	0x000029c0


	//   ....[26]....
        /*0208*/ 	.word	0x00002a00


	//   ....[27]....
        /*020c*/ 	.word	0x00002a40


	//   ....[28]....
        /*0210*/ 	.word	0x00002aa0


	//   ....[29]....
        /*0214*/ 	.word	0x00002ab0


	//   ....[30]....
        /*0218*/ 	.word	0x00002d80


	//   ....[31]....
        /*021c*/ 	.word	0x00002d90


	//   ....[32]....
        /*0220*/ 	.word	0x00002da0


	//   ....[33]....
        /*0224*/ 	.word	0x00002db0


	//   ....[34]....
        /*0228*/ 	.word	0x00002ea0


	//   ....[35]....
        /*022c*/ 	.word	0x00002ec0


	//   ....[36]....
        /*0230*/ 	.word	0x00002ed0


	//   ....[37]....
        /*0234*/ 	.word	0x00002ee0


	//   ....[38]....
        /*0238*/ 	.word	0x00002fd0


	//   ....[39]....
        /*023c*/ 	.word	0x00002ff0


	//   ....[40]....
        /*0240*/ 	.word	0x00003000


	//   ....[41]....
        /*0244*/ 	.word	0x00003010


	//   ....[42]....
        /*0248*/ 	.word	0x00003100


	//   ....[43]....
        /*024c*/ 	.word	0x00003120


	//   ....[44]....
        /*0250*/ 	.word	0x00003130


	//   ....[45]....
        /*0254*/ 	.word	0x00003140


	//   ....[46]....
        /*0258*/ 	.word	0x00003230


	//   ....[47]....
        /*025c*/ 	.word	0x00003250


	//   ....[48]....
        /*0260*/ 	.word	0x00003260


	//   ....[49]....
        /*0264*/ 	.word	0x00003270


	//   ....[50]....
        /*0268*/ 	.word	0x00003350


	//   ....[51]....
        /*026c*/ 	.word	0x00003370


	//   ....[52]....
        /*0270*/ 	.word	0x00003380


	//   ....[53]....
        /*0274*/ 	.word	0x00003390


	//   ....[54]....
        /*0278*/ 	.word	0x000033a0


	//   ....[55]....
        /*027c*/ 	.word	0x000033b0


	//   ....[56]....
        /*0280*/ 	.word	0x000033c0


	//   ....[57]....
        /*0284*/ 	.word	0x000033e0


	//   ....[58]....
        /*0288*/ 	.word	0x00003400


	//   ....[59]....
        /*028c*/ 	.word	0x000035c0


	//   ....[60]....
        /*0290*/ 	.word	0x00004180


	//   ....[61]....
        /*0294*/ 	.word	0x000041c0


	//   ....[62]....
        /*0298*/ 	.word	0x000041f0


	//   ....[63]....
        /*029c*/ 	.word	0x00004200


	//   ....[64]....
        /*02a0*/ 	.word	0x00004230


	//   ....[65]....
        /*02a4*/ 	.word	0x00004260


	//   ....[66]....
        /*02a8*/ 	.word	0x00004280


	//   ....[67]....
        /*02ac*/ 	.word	0x00004290


	//   ....[68]....
        /*02b0*/ 	.word	0x000042c0


	//   ....[69]....
        /*02b4*/ 	.word	0x000042e0


	//   ....[70]....
        /*02b8*/ 	.word	0x00004310


	//   ....[71]....
        /*02bc*/ 	.word	0x00004320


	//   ....[72]....
        /*02c0*/ 	.word	0x00004350


	//   ....[73]....
        /*02c4*/ 	.word	0x00004370


	//   ....[74]....
        /*02c8*/ 	.word	0x00004390


	//   ....[75]....
        /*02cc*/ 	.word	0x000043b0


	//   ....[76]....
        /*02d0*/ 	.word	0x000043e0


	//   ....[77]....
        /*02d4*/ 	.word	0x00004400


	//   ....[78]....
        /*02d8*/ 	.word	0x00004420


	//   ....[79]....
        /*02dc*/ 	.word	0x00004440


	//   ....[80]....
        /*02e0*/ 	.word	0x000049a0


	//   ....[81]....
        /*02e4*/ 	.word	0x00004d90


	//   ....[82]....
        /*02e8*/ 	.word	0x00005150


	//   ....[83]....
        /*02ec*/ 	.word	0x000051a0


	//   ....[84]....
        /*02f0*/ 	.word	0x000051f0


	//   ....[85]....
        /*02f4*/ 	.word	0x00005220


	//   ....[86]....
        /*02f8*/ 	.word	0x00005240


	//   ....[87]....
        /*02fc*/ 	.word	0x00005320


	//   ....[88]....
        /*0300*/ 	.word	0x00005360


	//   ....[89]....
        /*0304*/ 	.word	0x000053b0


	//   ....[90]....
        /*0308*/ 	.word	0x000053e0


	//   ....[91]....
        /*030c*/ 	.word	0x00005400


	//----- nvinfo : EIATTR_EXIT_INSTR_OFFSETS
	.align		4
.L_3561:
        /*0310*/ 	.byte	0x04, 0x1c
        /*0312*/ 	.short	(.L_3563 - .L_3562)


	//   ....[0]....
.L_3562:
        /*0314*/ 	.word	0x000054d0


	//   ....[1]....
        /*0318*/ 	.word	0x000057d0


	//----- nvinfo : EIATTR_MAX_THREADS
	.align		4
.L_3563:
        /*031c*/ 	.byte	0x04, 0x05
        /*031e*/ 	.short	(.L_3565 - .L_3564)
.L_3564:
        /*0320*/ 	.word	0x00000020
        /*0324*/ 	.word	0x00000001
        /*0328*/ 	.word	0x00000001


	//----- nvinfo : EIATTR_CRS_STACK_SIZE
	.align		4
.L_3565:
        /*032c*/ 	.byte	0x04, 0x1e
        /*032e*/ 	.short	(.L_3567 - .L_3566)
.L_3566:
        /*0330*/ 	.word	0x00000000


	//----- nvinfo : EIATTR_CBANK_PARAM_SIZE
	.align		4
.L_3567:
        /*0334*/ 	.byte	0x03, 0x19
        /*0336*/ 	.short	0x01f0


	//----- nvinfo : EIATTR_PARAM_CBANK
	.align		4
        /*0338*/ 	.byte	0x04, 0x0a
        /*033a*/ 	.short	(.L_3569 - .L_3568)
	.align		4
.L_3568:
        /*033c*/ 	.word	index@(.nv.constant0._Z25selective_scan_bwd_kernelI32Selective_Scan_bwd_kernel_traitsILi32ELi4ELb0ELb1ELb0ELb0ELb0EN3c108BFloat16ENS1_7complexIfEEEEv12SSMParamsBwd)
        /*0340*/ 	.short	0x0210
        /*0342*/ 	.short	0x01f0


	//----- nvinfo : EIATTR_SW_WAR
	.align		4
.L_3569:
        /*0344*/ 	.byte	0x04, 0x36
        /*0346*/ 	.short	(.L_3571 - .L_3570)
.L_3570:
        /*0348*/ 	.word	0x00000008
.L_3571:


//--------------------- .nv.info._Z25selective_scan_bwd_kernelI32Selective_Scan_bwd_kernel_traitsILi32ELi4ELb0ELb1ELb0ELb0ELb1EN3c108BFloat16ENS1_7complexIfEEEEv12SSMParamsBwd --------------------------
	.section	.nv.info._Z25selective_scan_bwd_kernelI32Selective_Scan_bwd_kernel_traitsILi32ELi4ELb0ELb1ELb0ELb0ELb1EN3c108BFloat16ENS1_7complexIfEEEEv12SSMParamsBwd,"",@"SHT_CUDA_INFO"
	.sectionflags	@""
	.align	4


	//----- nvinfo : EIATTR_CUDA_API_VERSION
	.align		4
        /*0000*/ 	.byte	0x04, 0x37
        /*0002*/ 	.short	(.L_3573 - .L_3572)
.L_3572:
        /*0004*/ 	.word	0x00000082


	//----- nvinfo : EIATTR_KPARAM_INFO
	.align		4
.L_3573:
        /*0008*/ 	.byte	0x04, 0x17
        /*000a*/ 	.short	(.L_3575 - .L_3574)
.L_3574:
        /*000c*/ 	.word	0x00000000
        /*0010*/ 	.short	0x0000
        /*0012*/ 	.short	0x0000
        /*0014*/ 	.byte	0x00, 0xf0, 0xc1, 0x07


	//----- nvinfo : EIATTR_SPARSE_MMA_MASK
	.align		4
.L_3575:
        /*0018*/ 	.byte	0x03, 0x50
        /*001a*/ 	.short	0x0000


	//----- nvinfo : EIATTR_MAXREG_COUNT
	.align		4
        /*001c*/ 	.byte	0x03, 0x1b
        /*001e*/ 	.short	0x00ff


	//----- nvinfo : EIATTR_NUM_BARRIERS
	.align		4
        /*0020*/ 	.byte	0x02, 0x4c
        /*0022*/ 	.byte	0x01
	.zero		1


	//----- nvinfo : EIATTR_MERCURY_ISA_VERSION
	.align		4
        /*0024*/ 	.byte	0x03, 0x5f
        /*0026*/ 	.short	0x0101


	//----- nvinfo : EIATTR_COOP_GROUP_MASK_REGIDS
	.align		4
        /*0028*/ 	.byte	0x04, 0x29
        /*002a*/ 	.short	(.L_3577 - .L_3576)


	//   ....[0]....
.L_3576:
        /*002c*/ 	.word	0xffffffff


	//   ....[1]....
        /*0030*/ 	.word	0xffffffff


	//   ....[2]....
        /*0034*/ 	.word	0xffffffff


	//   ....[3]....
        /*0038*/ 	.word	0xffffffff


	//   ....[4]....
        /*003c*/ 	.word	0xffffffff


	//   ....[5]....
        /*0040*/ 	.word	0xffffffff


	//   ....[6]....
        /*0044*/ 	.word	0xffffffff


	//   ....[7]....
        /*0048*/ 	.word	0xffffffff


	//   ....[8]....
        /*004c*/ 	.word	0xffffffff


	//   ....[9]....
        /*0050*/ 	.word	0xffffffff


	//   ....[10]....
        /*0054*/ 	.word	0xffffffff


	//   ....[11]....
        /*0058*/ 	.word	0xffffffff


	//   ....[12]....
        /*005c*/ 	.word	0xffffffff


	//   ....[13]....
        /*0060*/ 	.word	0xffffffff


	//   ....[14]....
        /*0064*/ 	.word	0xffffffff


	//   ....[15]....
        /*0068*/ 	.word	0xffffffff


	//   ....[16]....
        /*006c*/ 	.word	0xffffffff


	//   ....[17]....
        /*0070*/ 	.word	0xffffffff


	//   ....[18]....
        /*0074*/ 	.word	0xffffffff


	//   ....[19]....
        /*0078*/ 	.word	0xffffffff


	//   ....[20]....
        /*007c*/ 	.word	0xffffffff


	//   ....[21]....
        /*0080*/ 	.word	0xffffffff


	//   ....[22]....
        /*0084*/ 	.word	0xffffffff


	//   ....[23]....
        /*0088*/ 	.word	0xffffffff


	//   ....[24]....
        /*008c*/ 	.word	0xffffffff


	//   ....[25]....
        /*0090*/ 	.word	0xffffffff


	//   ....[26]....
        /*0094*/ 	.word	0xffffffff


	//   ....[27]....
        /*0098*/ 	.word	0xffffffff


	//   ....[28]....
        /*009c*/ 	.word	0xffffffff


	//   ....[29]....
        /*00a0*/ 	.word	0xffffffff


	//   ....[30]....
        /*00a4*/ 	.word	0xffffffff


	//   ....[31]....
        /*00a8*/ 	.word	0xffffffff


	//   ....[32]....
        /*00ac*/ 	.word	0xffffffff


	//   ....[33]....
        /*00b0*/ 	.word	0xffffffff


	//   ....[34]....
        /*00b4*/ 	.word	0xffffffff


	//   ....[35]....
        /*00b8*/ 	.word	0xffffffff


	//   ....[36]....
        /*00bc*/ 	.word	0xffffffff


	//   ....[37]....
        /*00c0*/ 	.word	0xffffffff


	//   ....[38]....
        /*00c4*/ 	.word	0xffffffff


	//   ....[39]....
        /*00c8*/ 	.word	0xffffffff


	//   ....[40]....
        /*00cc*/ 	.word	0xffffffff


	//   ....[41]....
        /*00d0*/ 	.word	0xffffffff


	//   ....[42]....
        /*00d4*/ 	.word	0xffffffff


	//   ....[43]....
        /*00d8*/ 	.word	0xffffffff


	//   ....[44]....
        /*00dc*/ 	.word	0xffffffff


	//   ....[45]....
        /*00e0*/ 	.word	0xffffffff


	//   ....[46]....
        /*00e4*/ 	.word	0xffffffff


	//   ....[47]....
        /*00e8*/ 	.word	0xffffffff


	//   ....[48]....
        /*00ec*/ 	.word	0xffffffff


	//   ....[49]....
        /*00f0*/ 	.word	0xffffffff


	//   ....[50]....
        /*00f4*/ 	.word	0xffffffff


	//   ....[51]....
        /*00f8*/ 	.word	0xffffffff


	//   ....[52]....
        /*00fc*/ 	.word	0xffffffff


	//   ....[53]....
        /*0100*/ 	.word	0xffffffff


	//   ....[54]....
        /*0104*/ 	.word	0xffffffff


	//   ....[55]....
        /*0108*/ 	.word	0xffffffff


	//   ....[56]....
        /*010c*/ 	.word	0xffffffff


	//   ....[57]....
        /*0110*/ 	.word	0xffffffff


	//   ....[58]....
        /*0114*/ 	.word	0xffffffff


	//   ....[59]....
        /*0118*/ 	.word	0xffffffff


	//   ....[60]....
        /*011c*/ 	.word	0xffffffff


	//   ....[61]....
        /*0120*/ 	.word	0xffffffff


	//   ....[62]....
        /*0124*/ 	.word	0xffffffff


	//   ....[63]....
        /*0128*/ 	.word	0xffffffff


	//   ....[64]....
        /*012c*/ 	.word	0xffffffff


	//   ....[65]....
        /*0130*/ 	.word	0xffffffff


	//   ....[66]....
        /*0134*/ 	.word	0xffffffff


	//   ....[67]....
        /*0138*/ 	.word	0xffffffff


	//   ....[68]....
        /*013c*/ 	.word	0xffffffff


	//   ....[69]....
        /*0140*/ 	.word	0xffffffff


	//   ....[70]....
        /*0144*/ 	.word	0xffffffff


	//   ....[71]....
        /*0148*/ 	.word	0xffffffff


	//   ....[72]....
        /*014c*/ 	.word	0xffffffff


	//   ....[73]....
        /*0150*/ 	.word	0xffffffff


	//   ....[74]....
        /*0154*/ 	.word	0xffffffff


	//   ....[75]....
        /*0158*/ 	.word	0xffffffff


	//   ....[76]....
        /*015c*/ 	.word	0xffffffff


	//   ....[77]....
        /*0160*/ 	.word	0xffffffff


	//   ....[78]....
        /*0164*/ 	.word	0xffffffff


	//   ....[79]....
        /*0168*/ 	.word	0xffffffff


	//   ....[80]....
        /*016c*/ 	.word	0xffffffff


	//   ....[81]....
        /*0170*/ 	.word	0xffffffff


	//   ....[82]....
        /*0174*/ 	.word	0xffffffff


	//   ....[83]....
        /*0178*/ 	.word	0xffffffff


	//   ....[84]....
        /*017c*/ 	.word	0xffffffff


	//   ....[85]....
        /*0180*/ 	.word	0xffffffff


	//   ....[86]....
        /*0184*/ 	.word	0xffffffff


	//   ....[87]....
        /*0188*/ 	.word	0xffffffff


	//   ....[88]....
        /*018c*/ 	.word	0xffffffff


	//   ....[89]....
        /*0190*/ 	.word	0xffffffff


	//   ....[90]....
        /*0194*/ 	.word	0xffffffff


	//   ....[91]....
        /*0198*/ 	.word	0xffffffff


	//   ....[92]....
        /*019c*/ 	.word	0xffffffff


	//   ....[93]....
        /*01a0*/ 	.word	0xffffffff


	//   ....[94]....
        /*01a4*/ 	.word	0xffffffff


	//   ....[95]....
        /*01a8*/ 	.word	0xffffffff


	//----- nvinfo : EIATTR_COOP_GROUP_INSTR_OFFSETS
	.align		4
.L_3577:
        /*01ac*/ 	.byte	0x04, 0x28
        /*01ae*/ 	.short	(.L_3579 - .L_3578)


	//   ....[0]....
.L_3578:
        /*01b0*/ 	.word	0x00000d90


	//   ....[1]....
        /*01b4*/ 	.word	0x00000ea0


	//   ....[2]....
        /*01b8*/ 	.word	0x00001100


	//   ....[3]....
        /*01bc*/ 	.word	0x00001410


	//   ....[4]....
        /*01c0*/ 	.word	0x00001680


	//   ....[5]....
        /*01c4*/ 	.word	0x00001920


	//   ....[6]....
        /*01c8*/ 	.word	0x00001e20


	//   ....[7]....
        /*01cc*/ 	.word	0x00002d30


	//   ....[8]....
        /*01d0*/ 	.word	0x00003460


	//   ....[9]....
        /*01d4*/ 	.word	0x00003470


	//   ....[10]....
        /*01d8*/ 	.word	0x00003480


	//   ....[11]....
        /*01dc*/ 	.word	0x00003490


	//   ....[12]....
        /*01e0*/ 	.word	0x00003550


	//   ....[13]....
        /*01e4*/ 	.word	0x00003570


	//   ....[14]....
        /*01e8*/ 	.word	0x00003580


	//   ....[15]....
        /*01ec*/ 	.word	0x00003590


	//   ....[16]....
        /*01f0*/ 	.word	0x00003650


	//   ....[17]....
        /*01f4*/ 	.word	0x00003670


	//   ....[18]....
        /*01f8*/ 	.word	0x00003680


	//   ....[19]....
        /*01fc*/ 	.word	0x00003690


	//   ....[20]....
        /*0200*/ 	.word	0x00003750


	//   ....[21]....
        /*0204*/ 	.word	0x00003770


	//   ....[22]....
        /*0208*/ 	.word	0x00003780


	//   ....[23]....
        /*020c*/ 	.word	0x00003790


	//   ....[24]....
        /*0210*/ 	.word	0x00003850


	//   ....[25]....
        /*0214*/ 	.word	0x00003870


	//   ....[26]....
        /*0218*/ 	.word	0x00003880


	//   ....[27]....
        /*021c*/ 	.word	0x00003890


	//   ....[28]....
        /*0220*/ 	.word	0x000038e0


	//   ....[29]....
        /*0224*/ 	.word	0x00003960


	//   ....[30]....
        /*0228*/ 	.word	0x000039a0


	//   ....[31]....
        /*022c*/ 	.word	0x000039c0


	//   ....[32]....
        /*0230*/ 	.word	0x000039e0


	//   ....[33]....
        /*0234*/ 	.word	0x000039f0


	//   ....[34]....
        /*0238*/ 	.word	0x00003cc0


	//   ....[35]....
        /*023c*/ 	.word	0x00003cd0


	//   ....[36]....
        /*0240*/ 	.word	0x00003ce0


	//   ....[37]....
        /*0244*/ 	.word	0x00003cf0


	//   ....[38]....
        /*0248*/ 	.word	0x00003de0


	//   ....[39]....
        /*024c*/ 	.word	0x00003e00


	//   ....[40]....
        /*0250*/ 	.word	0x00003e10


	//   ....[41]....
        /*0254*/ 	.word	0x00003e20


	//   ....[42]....
        /*0258*/ 	.word	0x00003f10


	//   ....[43]....
        /*025c*/ 	.word	0x00003f30


	//   ....[44]....
        /*0260*/ 	.word	0x00003f40


	//   ....[45]....
        /*0264*/ 	.word	0x00003f50


	//   ....[46]....
        /*0268*/ 	.word	0x00004040


	//   ....[47]....
        /*026c*/ 	.word	0x00004060


	//   ....[48]....
        /*0270*/ 	.word	0x00004070


	//   ....[49]....
        /*0274*/ 	.word	0x00004080


	//   ....[50]....
        /*0278*/ 	.word	0x00004170


	//   ....[51]....
        /*027c*/ 	.word	0x00004190


	//   ....[52]....
        /*0280*/ 	.word	0x000041a0


	//   ....[53]....
        /*0284*/ 	.word	0x000041b0


	//   ....[54]....
        /*0288*/ 	.word	0x00004290


	//   ....[55]....
        /*028c*/ 	.word	0x000042c0


	//   ....[56]....
        /*0290*/ 	.word	0x000042d0


	//   ....[57]....
        /*0294*/ 	.word	0x000042e0


	//   ....[58]....
        /*0298*/ 	.word	0x000042f0


	//   ....[59]....
        /*029c*/ 	.word	0x00004300


	//   ....[60]....
        /*02a0*/ 	.word	0x00004310


	//   ....[61]....
        /*02a4*/ 	.word	0x00004330


	//   ....[62]....
        /*02a8*/ 	.word	0x00004350


	//   ....[63]....
        /*02ac*/ 	.word	0x00004380


	//   ....[64]....
        /*02b0*/ 	.word	0x000051b0


	//   ....[65]....
        /*02b4*/ 	.word	0x000051f0


	//   ....[66]....
        /*02b8*/ 	.word	0x00005230


	//   ....[67]....
        /*02bc*/ 	.word	0x00005260


	//   ....[68]....
        /*02c0*/ 	.word	0x00005290


	//   ....[69]....
        /*02c4*/ 	.word	0x000052c0


	//   ....[70]....
        /*02c8*/ 	.word	0x000052e0


	//   ....[71]....
        /*02cc*/ 	.word	0x000052f0


	//   ....[72]....
        /*02d0*/ 	.word	0x00005310


	//   ....[73]....
        /*02d4*/ 	.word	0x00005340


	//   ....[74]....
        /*02d8*/ 	.word	0x00005360


	//   ....[75]....
        /*02dc*/ 	.word	0x00005380


	//   ....[76]....
        /*02e0*/ 	.word	0x000053a0


	//   ....[77]....
        /*02e4*/ 	.word	0x000053d0


	//   ....[78]....
        /*02e8*/ 	.word	0x000053f0


	//   ....[79]....
        /*02ec*/ 	.word	0x00005410


	//   ....[80]....
        /*02f0*/ 	.word	0x00005430


	//   ....[81]....
        /*02f4*/ 	.word	0x00005460


	//   ....[82]....
        /*02f8*/ 	.word	0x00005480


	//   ....[83]....
        /*02fc*/ 	.word	0x000054a0


	//   ....[84]....
        /*0300*/ 	.word	0x00005990


	//   ....[85]....
        /*0304*/ 	.word	0x00005d20


	//   ....[86]....
        /*0308*/ 	.word	0x00006100


	//   ....[87]....
        /*030c*/ 	.word	0x00006150


	//   ....[88]....
        /*0310*/ 	.word	0x000061a0


	//   ....[89]....
        /*0314*/ 	.word	0x000061d0


	//   ....[90]....
        /*0318*/ 	.word	0x000061f0


	//   ....[91]....
        /*031c*/ 	.word	0x000062d0


	//   ....[92]....
        /*0320*/ 	.word	0x00006310


	//   ....[93]....
        /*0324*/ 	.word	0x00006360


	//   ....[94]....
        /*0328*/ 	.word	0x00006390


	//   ....[95]....
        /*032c*/ 	.word	0x000063b0


	//----- nvinfo : EIATTR_EXIT_INSTR_OFFSETS
	.align		4
.L_3579:
        /*0330*/ 	.byte	0x04, 0x1c
        /*0332*/ 	.short	(.L_3581 - .L_3580)


	//   ....[0]....
.L_3580:
        /*0334*/ 	.word	0x00006480


	//   ....[1]....
        /*0338*/ 	.word	0x00006780


	//----- nvinfo : EIATTR_MAX_THREADS
	.align		4
.L_3581:
        /*033c*/ 	.byte	0x04, 0x05
        /*033e*/ 	.short	(.L_3583 - .L_3582)
.L_3582:
        /*0340*/ 	.word	0x00000020
        /*0344*/ 	.word	0x00000001
        /*0348*/ 	.word	0x00000001


	//----- nvinfo : EIATTR_CRS_STACK_SIZE
	.align		4
.L_3583:
        /*034c*/ 	.byte	0x04, 0x1e
        /*034e*/ 	.short	(.L_3585 - .L_3584)
.L_3584:
        /*0350*/ 	.word	0x00000000


	//----- nvinfo : EIATTR_CBANK_PARAM_SIZE
	.align		4
.L_3585:
        /*0354*/ 	.byte	0x03, 0x19
        /*0356*/ 	.short	0x01f0


	//----- nvinfo : EIATTR_PARAM_CBANK
	.align		4
        /*0358*/ 	.byte	0x04, 0x0a
        /*035a*/ 	.short	(.L_3587 - .L_3586)
	.align		4
.L_3586:
        /*035c*/ 	.word	index@(.nv.constant0._Z25selective_scan_bwd_kernelI32Selective_Scan_bwd_kernel_traitsILi32ELi4ELb0ELb1ELb0ELb0ELb1EN3c108BFloat16ENS1_7complexIfEEEEv12SSMParamsBwd)
        /*0360*/ 	.short	0x0210
        /*0362*/ 	.short	0x01f0


	//----- nvinfo : EIATTR_SW_WAR
	.align		4
.L_3587:
        /*0364*/ 	.byte	0x04, 0x36
        /*0366*/ 	.short	(.L_3589 - .L_3588)
.L_3588:
        /*0368*/ 	.word	0x00000008
.L_3589:


//--------------------- .nv.info._Z25selective_scan_bwd_kernelI32Selective_Scan_bwd_kernel_traitsILi32ELi4ELb0ELb1ELb0ELb1ELb0EN3c108BFloat16ENS1_7complexIfEEEEv12SSMParamsBwd --------------------------
	.section	.nv.info._Z25selective_scan_bwd_kernelI32Selective_Scan_bwd_kernel_traitsILi32ELi4ELb0ELb1ELb0ELb1ELb0EN3c108BFloat16ENS1_7complexIfEEEEv12SSMParamsBwd,"",@"SHT_CUDA_INFO"
	.sectionflags	@""
	.align	4


	//----- nvinfo : EIATTR_CUDA_API_VERSION
	.align		4
        /*0000*/ 	.byte	0x04, 0x37
        /*0002*/ 	.short	(.L_3591 - .L_3590)
.L_3590:
        /*0004*/ 	.word	0x00000082


	//----- nvinfo : EIATTR_KPARAM_INFO
	.align		4
.L_3591:
        /*0008*/ 	.byte	0x04, 0x17
        /*000a*/ 	.short	(.L_3593 - .L_3592)
.L_3592:
        /*000c*/ 	.word	0x00000000
        /*0010*/ 	.short	0x0000
        /*0012*/ 	.short	0x0000
        /*0014*/ 	.byte	0x00, 0xf0, 0xc1, 0x07


	//----- nvinfo : EIATTR_SPARSE_MMA_MASK
	.align		4
.L_3593:
        /*0018*/ 	.byte	0x03, 0x50
        /*001a*/ 	.short	0x0000


	//----- nvinfo : EIATTR_MAXREG_COUNT
	.align		4
        /*001c*/ 	.byte	0x03, 0x1b
        /*001e*/ 	.short	0x00ff


	//----- nvinfo : EIATTR_NUM_BARRIERS
	.align		4
        /*0020*/ 	.byte	0x02, 0x4c
        /*0022*/ 	.byte	0x01
	.zero		1


	//----- nvinfo : EIATTR_MERCURY_ISA_VERSION
	.align		4
        /*0024*/ 	.byte	0x03, 0x5f
        /*0026*/ 	.short	0x0101


	//----- nvinfo : EIATTR_COOP_GROUP_MASK_REGIDS
	.align		4
        /*0028*/ 	.byte	0x04, 0x29
        /*002a*/ 	.short	(.L_3595 - .L_3594)


	//   ....[0]....
.L_3594:
        /*002c*/ 	.word	0xffffffff


	//   ....[1]....
        /*0030*/ 	.word	0xffffffff


	//   ....[2]....
        /*0034*/ 	.word	0xffffffff


	//   ....[3]....
        /*0038*/ 	.word	0xffffffff


	//   ....[4]....
        /*003c*/ 	.word	0xffffffff


	//   ....[5]....
        /*0040*/ 	.word	0xffffffff


	//   ....[6]....
        /*0044*/ 	.word	0xffffffff


	//   ....[7]....
        /*0048*/ 	.word	0xffffffff


	//   ....[8]....
        /*004c*/ 	.word	0xffffffff


	//   ....[9]....
        /*0050*/ 	.word	0xffffffff


	//   ....[10]....
        /*0054*/ 	.word	0xffffffff


	//   ....[11]....
        /*0058*/ 	.word	0xffffffff


	//   ....[12]....
        /*005c*/ 	.word	0xffffffff


	//   ....[13]....
        /*0060*/ 	.word	0xffffffff


	//   ....[14]....
        /*0064*/ 	.word	0xffffffff


	//   ....[15]....
        /*0068*/ 	.word	0xffffffff


	//   ....[16]....
        /*006c*/ 	.word	0xffffffff


	//   ....[17]....
        /*0070*/ 	.word	0xffffffff


	//   ....[18]....
        /*0074*/ 	.word	0xffffffff


	//   ....[19]....
        /*0078*/ 	.word	0xffffffff


	//   ....[20]....
        /*007c*/ 	.word	0xffffffff


	//   ....[21]....
        /*0080*/ 	.word	0xffffffff


	//   ....[22]....
        /*0084*/ 	.word	0xffffffff


	//   ....[23]....
        /*0088*/ 	.word	0xffffffff


	//   ....[24]....
        /*008c*/ 	.word	0xffffffff


	//   ....[25]....
        /*0090*/ 	.word	0xffffffff


	//   ....[26]....
        /*0094*/ 	.word	0xffffffff


	//   ....[27]....
        /*0098*/ 	.word	0xffffffff


	//   ....[28]....
        /*009c*/ 	.word	0xffffffff


	//   ....[29]....
        /*00a0*/ 	.word	0xffffffff


	//   ....[30]....
        /*00a4*/ 	.word	0xffffffff


	//   ....[31]....
        /*00a8*/ 	.word	0xffffffff


	//   ....[32]....
        /*00ac*/ 	.word	0xffffffff


	//   ....[33]....
        /*00b0*/ 	.word	0xffffffff


	//   ....[34]....
        /*00b4*/ 	.word	0xffffffff


	//   ....[35]....
        /*00b8*/ 	.word	0xffffffff


	//   ....[36]....
        /*00bc*/ 	.word	0xffffffff


	//   ....[37]....
        /*00c0*/ 	.word	0xffffffff


	//   ....[38]....
        /*00c4*/ 	.word	0xffffffff


	//   ....[39]....
        /*00c8*/ 	.word	0xffffffff


	//   ....[40]....
        /*00cc*/ 	.word	0xffffffff


	//   ....[41]....
        /*00d0*/ 	.word	0xffffffff


	//   ....[42]....
        /*00d4*/ 	.word	0xffffffff


	//   ....[43]....
        /*00d8*/ 	.word	0xffffffff


	//   ....[44]....
        /*00dc*/ 	.word	0xffffffff


	//   ....[45]....
        /*00e0*/ 	.word	0xffffffff


	//   ....[46]....
        /*00e4*/ 	.word	0xffffffff


	//   ....[47]....
        /*00e8*/ 	.word	0xffffffff


	//   ....[48]....
        /*00ec*/ 	.word	0xffffffff


	//   ....[49]....
        /*00f0*/ 	.word	0xffffffff


	//   ....[50]....
        /*00f4*/ 	.word	0xffffffff


	//   ....[51]....
        /*00f8*/ 	.word	0xffffffff


	//   ....[52]....
        /*00fc*/ 	.word	0xffffffff


	//   ....[53]....
        /*0100*/ 	.word	0xffffffff


	//   ....[54]....
        /*0104*/ 	.word	0xffffffff


	//   ....[55]....
        /*0108*/ 	.word	0xffffffff


	//   ....[56]....
        /*010c*/ 	.word	0xffffffff


	//   ....[57]....
        /*0110*/ 	.word	0xffffffff


	//   ....[58]....
        /*0114*/ 	.word	0xffffffff


	//   ....[59]....
        /*0118*/ 	.word	0xffffffff


	//   ....[60]....
        /*011c*/ 	.word	0xffffffff


	//   ....[61]....
        /*0120*/ 	.word	0xffffffff


	//   ....[62]....
        /*0124*/ 	.word	0xffffffff


	//   ....[63]....
        /*0128*/ 	.word	0xffffffff


	//   ....[64]....
        /*012c*/ 	.word	0xffffffff


	//   ....[65]....
        /*0130*/ 	.word	0xffffffff


	//   ....[66]....
        /*0134*/ 	.word	0xffffffff


	//   ....[67]....
        /*0138*/ 	.word	0xffffffff


	//   ....[68]....
        /*013c*/ 	.word	0xffffffff


	//   ....[69]....
        /*0140*/ 	.word	0xffffffff


	//   ....[70]....
        /*0144*/ 	.word	0xffffffff


	//   ....[71]....
        /*0148*/ 	.word	0xffffffff


	//   ....[72]....
        /*014c*/ 	.word	0xffffffff


	//   ....[73]....
        /*0150*/ 	.word	0xffffffff


	//   ....[74]....
        /*0154*/ 	.word	0xffffffff


	//   ....[75]....
        /*0158*/ 	.word	0xffffffff


	//   ....[76]....
        /*015c*/ 	.word	0xffffffff


	//   ....[77]....
        /*0160*/ 	.word	0xffffffff


	//   ....[78]....
        /*0164*/ 	.word	0xffffffff


	//   ....[79]....
        /*0168*/ 	.word	0xffffffff


	//   ....[80]....
        /*016c*/ 	.word	0xffffffff


	//   ....[81]....
        /*0170*/ 	.word	0xffffffff


	//   ....[82]....
        /*0174*/ 	.word	0xffffffff


	//   ....[83]....
        /*0178*/ 	.word	0xffffffff


	//   ....[84]....
        /*017c*/ 	.word	0xffffffff


	//   ....[85]....
        /*0180*/ 	.word	0xffffffff


	//   ....[86]....
        /*0184*/ 	.word	0xffffffff


	//   ....[87]....
        /*0188*/ 	.word	0xffffffff


	//   ....[88]....
        /*018c*/ 	.word	0xffffffff


	//   ....[89]....
        /*0190*/ 	.word	0xffffffff


	//   ....[90]....
        /*0194*/ 	.word	0xffffffff


	//   ....[91]....
        /*0198*/ 	.word	0xffffffff


	//   ....[92]....
        /*019c*/ 	.word	0xffffffff


	//----- nvinfo : EIATTR_COOP_GROUP_INSTR_OFFSETS
	.align		4
.L_3595:
        /*01a0*/ 	.byte	0x04, 0x28
        /*01a2*/ 	.short	(.L_3597 - .L_3596)


	//   ....[0]....
.L_3596:
        /*01a4*/ 	.word	0x00000ee0


	//   ....[1]....
        /*01a8*/ 	.word	0x00001000


	//   ....[2]....
        /*01ac*/ 	.word	0x00001180


	//   ....[3]....
        /*01b0*/ 	.word	0x00002660


	//   ....[4]....
        /*01b4*/ 	.word	0x00002d50


	//   ....[5]....
        /*01b8*/ 	.word	0x00002d70


	//   ....[6]....
        /*01bc*/ 	.word	0x00002d80


	//   ....[7]....
        /*01c0*/ 	.word	0x00002d90


	//   ....[8]....
        /*01c4*/ 	.word	0x00002e50


	//   ....[9]....
        /*01c8*/ 	.word	0x00002e70


	//   ....[10]....
        /*01cc*/ 	.word	0x00002e80


	//   ....[11]....
        /*01d0*/ 	.word	0x00002e90


	//   ....[12]....
        /*01d4*/ 	.word	0x00002f30


	//   ....[13]....
        /*01d8*/ 	.word	0x00002f60


	//   ....[14]....
        /*01dc*/ 	.word	0x00002f80


	//   ....[15]....
        /*01e0*/ 	.word	0x00002f90


	//   ....[16]....
        /*01e4*/ 	.word	0x00003050


	//   ....[17]....
        /*01e8*/ 	.word	0x00003070


	//   ....[18]....
        /*01ec*/ 	.word	0x00003080


	//   ....[19]....
        /*01f0*/ 	.word	0x00003090


	//   ....[20]....
        /*01f4*/ 	.word	0x00003140


	//   ....[21]....
        /*01f8*/ 	.word	0x00003170


	//   ....[22]....
        /*01fc*/ 	.word	0x00003180


	//   ....[23]....
        /*0200*/ 	.word	0x00003190


	//   ....[24]....
        /*0204*/ 	.word	0x000032a0


	//   ....[25]....
        /*0208*/ 	.word	0x000032f0


	//   ....[26]....
        /*020c*/ 	.word	0x00003320


	//   ....[27]....
        /*0210*/ 	.word	0x00003340


	//   ....[28]....
        /*0214*/ 	.word	0x00003380


	//   ....[29]....
        /*0218*/ 	.word	0x00003390


	//   ....[30]....
        /*021c*/ 	.word	0x00003660


	//   ....[31]....
        /*0220*/ 	.word	0x00003670


	//   ....[32]....
        /*0224*/ 	.word	0x00003680


	//   ....[33]....
        /*0228*/ 	.word	0x00003690


	//   ....[34]....
        /*022c*/ 	.word	0x00003780


	//   ....[35]....
        /*0230*/ 	.word	0x000037a0


	//   ....[36]....
        /*0234*/ 	.word	0x000037b0


	//   ....[37]....
        /*0238*/ 	.word	0x000037c0


	//   ....[38]....
        /*023c*/ 	.word	0x000038b0


	//   ....[39]....
        /*0240*/ 	.word	0x000038d0


	//   ....[40]....
        /*0244*/ 	.word	0x000038e0


	//   ....[41]....
        /*0248*/ 	.word	0x000038f0


	//   ....[42]....
        /*024c*/ 	.word	0x000039e0


	//   ....[43]....
        /*0250*/ 	.word	0x00003a00


	//   ....[44]....
        /*0254*/ 	.word	0x00003a10


	//   ....[45]....
        /*0258*/ 	.word	0x00003a20


	//   ....[46]....
        /*025c*/ 	.word	0x00003b10


	//   ....[47]....
        /*0260*/ 	.word	0x00003b30


	//   ....[48]....
        /*0264*/ 	.word	0x00003b40


	//   ....[49]....
        /*0268*/ 	.word	0x00003b50


	//   ....[50]....
        /*026c*/ 	.word	0x00003c30


	//   ....[51]....
        /*0270*/ 	.word	0x00003c50


	//   ....[52]....
        /*0274*/ 	.word	0x00003c60


	//   ....[53]....
        /*0278*/ 	.word	0x00003c70


	//   ....[54]....
        /*027c*/ 	.word	0x00003c80


	//   ....[55]....
        /*0280*/ 	.word	0x00003c90


	//   ....[56]....
        /*0284*/ 	.word	0x00003ca0


	//   ....[57]....
        /*0288*/ 	.word	0x00003cc0


	//   ....[58]....
        /*028c*/ 	.word	0x00003e80


	//   ....[59]....
        /*0290*/ 	.word	0x00003ec0


	//   ....[60]....
        /*0294*/ 	.word	0x00004a70


	//   ....[61]....
        /*0298*/ 	.word	0x00004ab0


	//   ....[62]....
        /*029c*/ 	.word	0x00004ae0


	//   ....[63]....
        /*02a0*/ 	.word	0x00004af0


	//   ....[64]....
        /*02a4*/ 	.word	0x00004b20


	//   ....[65]....
        /*02a8*/ 	.word	0x00004b40


	//   ....[66]....
        /*02ac*/ 	.word	0x00004b60


	//   ....[67]....
        /*02b0*/ 	.word	0x00004b80


	//   ....[68]....
        /*02b4*/ 	.word	0x00004bc0


	//   ....[69]....
        /*02b8*/ 	.word	0x00004be0


	//   ....[70]....
        /*02bc*/ 	.word	0x00004c00


	//   ....[71]....
        /*02c0*/ 	.word	0x00004c10


	//   ....[72]....
        /*02c4*/ 	.word	0x00004c40


	//   ....[73]....
        /*02c8*/ 	.word	0x00004c60


	//   ....[74]....
        /*02cc*/ 	.word	0x00004c80


	//   ....[75]....
        /*02d0*/ 	.word	0x00004ca0


	//   ....[76]....
        /*02d4*/ 	.word	0x00004cd0


	//   ....[77]....
        /*02d8*/ 	.word	0x00004cf0


	//   ....[78]....
        /*02dc*/ 	.word	0x00004d10


	//   ....[79]....
        /*02e0*/ 	.word	0x00004d30


	//   ....[80]....
        /*02e4*/ 	.word	0x00005420


	//   ....[81]....
        /*02e8*/ 	.word	0x00005460


	//   ....[82]....
        /*02ec*/ 	.word	0x00005a00


	//   ....[83]....
        /*02f0*/ 	.word	0x00005dc0


	//   ....[84]....
        /*02f4*/ 	.word	0x00005e10


	//   ....[85]....
        /*02f8*/ 	.word	0x00005e60


	//   ....[86]....
        /*02fc*/ 	.word	0x00005e90


	//   ....[87]....
        /*0300*/ 	.word	0x00005eb0


	//   ....[88]....
        /*0304*/ 	.word	0x00005f90


	//   ....[89]....
        /*0308*/ 	.word	0x00005fd0


	//   ....[90]....
        /*030c*/ 	.word	0x00006020


	//   ....[91]....
        /*0310*/ 	.word	0x00006050


	//   ....[92]....
        /*0314*/ 	.word	0x00006070


	//----- nvinfo : EIATTR_EXIT_INSTR_OFFSETS
	.align		4
.L_3597:
        /*0318*/ 	.byte	0x04, 0x1c
        /*031a*/ 	.short	(.L_3599 - .L_3598)


	//   ....[0]....
.L_3598:
        /*031c*/ 	.word	0x00006140


	//   ....[1]....
        /*0320*/ 	.word	0x00006440


	//----- nvinfo : EIATTR_MAX_THREADS
	.align		4
.L_3599:
        /*0324*/ 	.byte	0x04, 0x05
        /*0326*/ 	.short	(.L_3601 - .L_3600)
.L_3600:
        /*0328*/ 	.word	0x00000020
        /*032c*/ 	.word	0x00000001
        /*0330*/ 	.word	0x00000001


	//----- nvinfo : EIATTR_CRS_STACK_SIZE
	.align		4
.L_3601:
        /*0334*/ 	.byte	0x04, 0x1e
        /*0336*/ 	.short	(.L_3603 - .L_3602)
.L_3602:
        /*0338*/ 	.word	0x00000000


	//----- nvinfo : EIATTR_CBANK_PARAM_SIZE
	.align		4
.L_3603:
        /*033c*/ 	.byte	0x03, 0x19
        /*033e*/ 	.short	0x01f0


	//----- nvinfo : EIATTR_PARAM_CBANK
	.align		4
        /*0340*/ 	.byte	0x04, 0x0a
        /*0342*/ 	.short	(.L_3605 - .L_3604)
	.align		4
.L_3604:
        /*0344*/ 	.word	index@(.nv.constant0._Z25selective_scan_bwd_kernelI32Selective_Scan_bwd_kernel_traitsILi32ELi4ELb0ELb1ELb0ELb1ELb0EN3c108BFloat16ENS1_7complexIfEEEEv12SSMParamsBwd)
        /*0348*/ 	.short	0x0210
        /*034a*/ 	.short	0x01f0


	//----- nvinfo : EIATTR_SW_WAR
	.align		4
.L_3605:
        /*034c*/ 	.byte	0x04, 0x36
        /*034e*/ 	.short	(.L_3607 - .L_3606)
.L_3606:
        /*0350*/ 	.word	0x00000008
.L_3607:


//--------------------- .nv.info._Z25selective_scan_bwd_kernelI32Selective_Scan_bwd_kernel_traitsILi32ELi4ELb0ELb1ELb0ELb1ELb1EN3c108BFloat16ENS1_7complexIfEEEEv12SSMParamsBwd --------------------------
	.section	.nv.info._Z25selective_scan_bwd_kernelI32Selective_Scan_bwd_kernel_traitsILi32ELi4ELb0ELb1ELb0ELb1ELb1EN3c108BFloat16ENS1_7complexIfEEEEv12SSMParamsBwd,"",@"SHT_CUDA_INFO"
	.sectionflags	@""
	.align	4


	//----- nvinfo : EIATTR_CUDA_API_VERSION
	.align		4
        /*0000*/ 	.byte	0x04, 0x37
        /*0002*/ 	.short	(.L_3609 - .L_3608)
.L_3608:
        /*0004*/ 	.word	0x00000082


	//----- nvinfo : EIATTR_KPARAM_INFO
	.align		4
.L_3609:
        /*0008*/ 	.byte	0x04, 0x17
        /*000a*/ 	.short	(.L_3611 - .L_3610)
.L_3610:
        /*000c*/ 	.word	0x00000000
        /*0010*/ 	.short	0x0000
        /*0012*/ 	.short	0x0000
        /*0014*/ 	.byte	0x00, 0xf0, 0xc1, 0x07


	//----- nvinfo : EIATTR_SPARSE_MMA_MASK
	.align		4
.L_3611:
        /*0018*/ 	.byte	0x03, 0x50
        /*001a*/ 	.short	0x0000


	//----- nvinfo : EIATTR_MAXREG_COUNT
	.align		4
        /*001c*/ 	.byte	0x03, 0x1b
        /*001e*/ 	.short	0x00ff


	//----- nvinfo : EIATTR_NUM_BARRIERS
	.align		4
        /*0020*/ 	.byte	0x02, 0x4c
        /*0022*/ 	.byte	0x01
	.zero		1


	//----- nvinfo : EIATTR_MERCURY_ISA_VERSION
	.align		4
        /*0024*/ 	.byte	0x03, 0x5f
        /*0026*/ 	.short	0x0101


	//----- nvinfo : EIATTR_COOP_GROUP_MASK_REGIDS
	.align		4
        /*0028*/ 	.byte	0x04, 0x29
        /*002a*/ 	.short	(.L_3613 - .L_3612)


	//   ....[0]....
.L_3612:
        /*002c*/ 	.word	0xffffffff


	//   ....[1]....
        /*0030*/ 	.word	0xffffffff


	//   ....[2]....
        /*0034*/ 	.word	0xffffffff


	//   ....[3]....
        /*0038*/ 	.word	0xffffffff


	//   ....[4]....
        /*003c*/ 	.word	0xffffffff


	//   ....[5]....
        /*0040*/ 	.word	0xffffffff


	//   ....[6]....
        /*0044*/ 	.word	0xffffffff


	//   ....[7]....
        /*0048*/ 	.word	0xffffffff


	//   ....[8]....
        /*004c*/ 	.word	0xffffffff


	//   ....[9]....
        /*0050*/ 	.word	0xffffffff


	//   ....[10]....
        /*0054*/ 	.word	0xffffffff


	//   ....[11]....
        /*0058*/ 	.word	0xffffffff


	//   ....[12]....
        /*005c*/ 	.word	0xffffffff


	//   ....[13]....
        /*0060*/ 	.word	0xffffffff


	//   ....[14]....
        /*0064*/ 	.word	0xffffffff


	//   ....[15]....
        /*0068*/ 	.word	0xffffffff


	//   ....[16]....
        /*006c*/ 	.word	0xffffffff


	//   ....[17]....
        /*0070*/ 	.word	0xffffffff


	//   ....[18]....
        /*0074*/ 	.word	0xffffffff


	//   ....[19]....
        /*0078*/ 	.word	0xffffffff


	//   ....[20]....
        /*007c*/ 	.word	0xffffffff


	//   ....[21]....
        /*0080*/ 	.word	0xffffffff


	//   ....[22]....
        /*0084*/ 	.word	0xffffffff


	//   ....[23]....
        /*0088*/ 	.word	0xffffffff


	//   ....[24]....
        /*008c*/ 	.word	0xffffffff


	//   ....[25]....
        /*0090*/ 	.word	0xffffffff


	//   ....[26]....
        /*0094*/ 	.word	0xffffffff


	//   ....[27]....
        /*0098*/ 	.word	0xffffffff


	//   ....[28]....
        /*009c*/ 	.word	0xffffffff


	//   ....[29]....
        /*00a0*/ 	.word	0xffffffff


	//   ....[30]....
        /*00a4*/ 	.word	0xffffffff


	//   ....[31]....
        /*00a8*/ 	.word	0xffffffff


	//   ....[32]....
        /*00ac*/ 	.word	0xffffffff


	//   ....[33]....
        /*00b0*/ 	.word	0xffffffff


	//   ....[34]....
        /*00b4*/ 	.word	0xffffffff


	//   ....[35]....
        /*00b8*/ 	.word	0xffffffff


	//   ....[36]....
        /*00bc*/ 	.word	0xffffffff


	//   ....[37]....
        /*00c0*/ 	.word	0xffffffff


	//   ....[38]....
        /*00c4*/ 	.word	0xffffffff


	//   ....[39]....
        /*00c8*/ 	.word	0xffffffff


	//   ....[40]....
        /*00cc*/ 	.word	0xffffffff


	//   ....[41]....
        /*00d0*/ 	.word	0xffffffff


	//   ....[42]....
        /*00d4*/ 	.word	0xffffffff


	//   ....[43]....
        /*00d8*/ 	.word	0xffffffff


	//   ....[44]....
        /*00dc*/ 	.word	0xffffffff


	//   ....[45]....
        /*00e0*/ 	.word	0xffffffff


	//   ....[46]....
        /*00e4*/ 	.word	0xffffffff


	//   ....[47]....
        /*00e8*/ 	.word	0xffffffff


	//   ....[48]....
        /*00ec*/ 	.word	0xffffffff


	//   ....[49]....
        /*00f0*/ 	.word	0xffffffff


	//   ....[50]....
        /*00f4*/ 	.word	0xffffffff


	//   ....[51]....
        /*00f8*/ 	.word	0xffffffff


	//   ....[52]....
        /*00fc*/ 	.word	0xffffffff


	//   ....[53]....
        /*0100*/ 	.word	0xffffffff


	//   ....[54]....
        /*0104*/ 	.word	0xffffffff


	//   ....[55]....
        /*0108*/ 	.word	0xffffffff


	//   ....[56]....
        /*010c*/ 	.word	0xffffffff


	//   ....[57]....
        /*0110*/ 	.word	0xffffffff


	//   ....[58]....
        /*0114*/ 	.word	0xffffffff


	//   ....[59]....
        /*0118*/ 	.word	0xffffffff


	//   ....[60]....
        /*011c*/ 	.word	0xffffffff


	//   ....[61]....
        /*0120*/ 	.word	0xffffffff


	//   ....[62]....
        /*0124*/ 	.word	0xffffffff


	//   ....[63]....
        /*0128*/ 	.word	0xffffffff


	//   ....[64]....
        /*012c*/ 	.word	0xffffffff


	//   ....[65]....
        /*0130*/ 	.word	0xffffffff


	//   ....[66]....
        /*0134*/ 	.word	0xffffffff


	//   ....[67]....
        /*0138*/ 	.word	0xffffffff


	//   ....[68]....
        /*013c*/ 	.word	0xffffffff


	//   ....[69]....
        /*0140*/ 	.word	0xffffffff


	//   ....[70]....
        /*0144*/ 	.word	0xffffffff


	//   ....[71]....
        /*0148*/ 	.word	0xffffffff


	//   ....[72]....
        /*014c*/ 	.word	0xffffffff


	//   ....[73]....
        /*0150*/ 	.word	0xffffffff


	//   ....[74]....
        /*0154*/ 	.word	0xffffffff


	//   ....[75]....
        /*0158*/ 	.word	0xffffffff


	//   ....[76]....
        /*015c*/ 	.word	0xffffffff


	//   ....[77]....
        /*0160*/ 	.word	0xffffffff


	//   ....[78]....
        /*0164*/ 	.word	0xffffffff


	//   ....[79]....
        /*0168*/ 	.word	0xffffffff


	//   ....[80]....
        /*016c*/ 	.word	0xffffffff


	//   ....[81]....
        /*0170*/ 	.word	0xffffffff


	//   ....[82]....
        /*0174*/ 	.word	0xffffffff


	//   ....[83]....
        /*0178*/ 	.word	0xffffffff


	//   ....[84]....
        /*017c*/ 	.word	0xffffffff


	//   ....[85]....
        /*0180*/ 	.word	0xffffffff


	//   ....[86]....
        /*0184*/ 	.word	0xffffffff


	//   ....[87]....
        /*0188*/ 	.word	0xffffffff


	//   ....[88]....
        /*018c*/ 	.word	0xffffffff


	//   ....[89]....
        /*0190*/ 	.word	0xffffffff


	//   ....[90]....
        /*0194*/ 	.word	0xffffffff


	//   ....[91]....
        /*0198*/ 	.word	0xffffffff


	//   ....[92]....
        /*019c*/ 	.word	0xffffffff


	//   ....[93]....
        /*01a0*/ 	.word	0xffffffff


	//   ....[94]....
        /*01a4*/ 	.word	0xffffffff


	//   ....[95]....
        /*01a8*/ 	.word	0xffffffff


	//   ....[96]....
        /*01ac*/ 	.word	0xffffffff


	//----- nvinfo : EIATTR_COOP_GROUP_INSTR_OFFSETS
	.align		4
.L_3613:
        /*01b0*/ 	.byte	0x04, 0x28
        /*01b2*/ 	.short	(.L_3615 - .L_3614)


	//   ....[0]....
.L_3614:
        /*01b4*/ 	.word	0x00000d90


	//   ....[1]....
        /*01b8*/ 	.word	0x00000f20


	//   ....[2]....
        /*01bc*/ 	.word	0x00001150


	//   ....[3]....
        /*01c0*/ 	.word	0x00001dd0


	//   ....[4]....
        /*01c4*/ 	.word	0x000020a0


	//   ....[5]....
        /*01c8*/ 	.word	0x000022f0


	//   ....[6]....
        /*01cc*/ 	.word	0x00002740


	//   ....[7]....
        /*01d0*/ 	.word	0x00003640


	//   ....[8]....
        /*01d4*/ 	.word	0x00003d70


	//   ....[9]....
        /*01d8*/ 	.word	0x00003d80


	//   ....[10]....
        /*01dc*/ 	.word	0x00003d90


	//   ....[11]....
        /*01e0*/ 	.word	0x00003da0


	//   ....[12]....
        /*01e4*/ 	.word	0x00003e60


	//   ....[13]....
        /*01e8*/ 	.word	0x00003e80


	//   ....[14]....
        /*01ec*/ 	.word	0x00003e90


	//   ....[15]....
        /*01f0*/ 	.word	0x00003ea0


	//   ....[16]....
        /*01f4*/ 	.word	0x00003f60


	//   ....[17]....
        /*01f8*/ 	.word	0x00003f80


	//   ....[18]....
        /*01fc*/ 	.word	0x00003f90


	//   ....[19]....
        /*0200*/ 	.word	0x00003fa0


	//   ....[20]....
        /*0204*/ 	.word	0x00004060


	//   ....[21]....
        /*0208*/ 	.word	0x00004080


	//   ....[22]....
        /*020c*/ 	.word	0x00004090


	//   ....[23]....
        /*0210*/ 	.word	0x000040a0


	//   ....[24]....
        /*0214*/ 	.word	0x00004160


	//   ....[25]....
        /*0218*/ 	.word	0x00004180


	//   ....[26]....
        /*021c*/ 	.word	0x00004190


	//   ....[27]....
        /*0220*/ 	.word	0x000041a0


	//   ....[28]....
        /*0224*/ 	.word	0x00004230


	//   ....[29]....
        /*0228*/ 	.word	0x00004270


	//   ....[30]....
        /*022c*/ 	.word	0x000042b0


	//   ....[31]....
        /*0230*/ 	.word	0x000042d0


	//   ....[32]....
        /*0234*/ 	.word	0x000042f0


	//   ....[33]....
        /*0238*/ 	.word	0x00004300


	//   ....[34]....
        /*023c*/ 	.word	0x000045b0


	//   ....[35]....
        /*0240*/ 	.word	0x000045e0


	//   ....[36]....
        /*0244*/ 	.word	0x000045f0


	//   ....[37]....
        /*0248*/ 	.word	0x00004600


	//   ....[38]....
        /*024c*/ 	.word	0x000046f0


	//   ....[39]....
        /*0250*/ 	.word	0x00004710


	//   ....[40]....
        /*0254*/ 	.word	0x00004720


	//   ....[41]....
        /*0258*/ 	.word	0x00004730


	//   ....[42]....
        /*025c*/ 	.word	0x00004820


	//   ....[43]....
        /*0260*/ 	.word	0x00004840


	//   ....[44]....
        /*0264*/ 	.word	0x00004850


	//   ....[45]....
        /*0268*/ 	.word	0x00004860


	//   ....[46]....
        /*026c*/ 	.word	0x00004950


	//   ....[47]....
        /*0270*/ 	.word	0x00004970


	//   ....[48]....
        /*0274*/ 	.word	0x00004980


	//   ....[49]....
        /*0278*/ 	.word	0x00004990


	//   ....[50]....
        /*027c*/ 	.word	0x00004a80


	//   ....[51]....
        /*0280*/ 	.word	0x00004aa0


	//   ....[52]....
        /*0284*/ 	.word	0x00004ab0


	//   ....[53]....
        /*0288*/ 	.word	0x00004ac0


	//   ....[54]....
        /*028c*/ 	.word	0x00004ba0


	//   ....[55]....
        /*0290*/ 	.word	0x00004bd0


	//   ....[56]....
        /*0294*/ 	.word	0x00004be0


	//   ....[57]....
        /*0298*/ 	.word	0x00004bf0


	//   ....[58]....
        /*029c*/ 	.word	0x00004c00


	//   ....[59]....
        /*02a0*/ 	.word	0x00004c10


	//   ....[60]....
        /*02a4*/ 	.word	0x00004c20


	//   ....[61]....
        /*02a8*/ 	.word	0x00004c40


	//   ....[62]....
        /*02ac*/ 	.word	0x00004c60


	//   ....[63]....
        /*02b0*/ 	.word	0x00004c90


	//   ....[64]....
        /*02b4*/ 	.word	0x00005ac0


	//   ....[65]....
        /*02b8*/ 	.word	0x00005b00


	//   ....[66]....
        /*02bc*/ 	.word	0x00005b40


	//   ....[67]....
        /*02c0*/ 	.word	0x00005b70


	//   ....[68]....
        /*02c4*/ 	.word	0x00005ba0


	//   ....[69]....
        /*02c8*/ 	.word	0x00005bc0


	//   ....[70]....
        /*02cc*/ 	.word	0x00005be0


	//   ....[71]....
        /*02d0*/ 	.word	0x00005c00


	//   ....[72]....
        /*02d4*/ 	.word	0x00005c30


	//   ....[73]....
        /*02d8*/ 	.word	0x00005c50


	//   ....[74]....
        /*02dc*/ 	.word	0x00005c70


	//   ....[75]....
        /*02e0*/ 	.word	0x00005c90


	//   ....[76]....
        /*02e4*/ 	.word	0x00005cc0


	//   ....[77]....
        /*02e8*/ 	.word	0x00005ce0


	//   ....[78]....
        /*02ec*/ 	.word	0x00005d00


	//   ....[79]....
        /*02f0*/ 	.word	0x00005d20


	//   ....[80]....
        /*02f4*/ 	.word	0x00005d50


	//   ....[81]....
        /*02f8*/ 	.word	0x00005d70


	//   ....[82]....
        /*02fc*/ 	.word	0x00005d90


	//   ....[83]....
        /*0300*/ 	.word	0x00005db0


	//   ....[84]....
        /*0304*/ 	.word	0x00006410


	//   ....[85]....
        /*0308*/ 	.word	0x00006450


	//   ....[86]....
        /*030c*/ 	.word	0x00006a30


	//   ....[87]....
        /*0310*/ 	.word	0x00006dd0


	//   ....[88]....
        /*0314*/ 	.word	0x00006e20


	//   ....[89]....
        /*0318*/ 	.word	0x00006e70


	//   ....[90]....
        /*031c*/ 	.word	0x00006ea0


	//   ....[91]....
        /*0320*/ 	.word	0x00006ec0


	//   ....[92]....
        /*0324*/ 	.word	0x00006fa0


	//   ....[93]....
        /*0328*/ 	.word	0x00006fe0


	//   ....[94]....
        /*032c*/ 	.word	0x00007030


	//   ....[95]....
        /*0330*/ 	.word	0x00007060


	//   ....[96]....
        /*0334*/ 	.word	0x00007080


	//----- nvinfo : EIATTR_EXIT_INSTR_OFFSETS
	.align		4
.L_3615:
        /*0338*/ 	.byte	0x04, 0x1c
        /*033a*/ 	.short	(.L_3617 - .L_3616)


	//   ....[0]....
.L_3616:
        /*033c*/ 	.word	0x00007150


	//   ....[1]....
        /*0340*/ 	.word	0x00007450


	//----- nvinfo : EIATTR_MAX_THREADS
	.align		4
.L_3617:
        /*0344*/ 	.byte	0x04, 0x05
        /*0346*/ 	.short	(.L_3619 - .L_3618)
.L_3618:
        /*0348*/ 	.word	0x00000020
        /*034c*/ 	.word	0x00000001
        /*0350*/ 	.word	0x00000001


	//----- nvinfo : EIATTR_CRS_STACK_SIZE
	.align		4
.L_3619:
        /*0354*/ 	.byte	0x04, 0x1e
        /*0356*/ 	.short	(.L_3621 - .L_3620)
.L_3620:
        /*0358*/ 	.word	0x00000000


	//----- nvinfo : EIATTR_CBANK_PARAM_SIZE
	.align		4
.L_3621:
        /*035c*/ 	.byte	0x03, 0x19
        /*035e*/ 	.short	0x01f0


	//----- nvinfo : EIATTR_PARAM_CBANK
	.align		4
        /*0360*/ 	.byte	0x04, 0x0a
        /*0362*/ 	.short	(.L_3623 - .L_3622)
	.align		4
.L_3622:
        /*0364*/ 	.word	index@(.nv.constant0._Z25selective_scan_bwd_kernelI32Selective_Scan_bwd_kernel_traitsILi32ELi4ELb0ELb1ELb0ELb1ELb1EN3c108BFloat16ENS1_7complexIfEEEEv12SSMParamsBwd)
        /*0368*/ 	.short	0x0210
        /*036a*/ 	.short	0x01f0


	//----- nvinfo : EIATTR_SW_WAR
	.align		4
.L_3623:
        /*036c*/ 	.byte	0x04, 0x36
        /*036e*/ 	.short	(.L_3625 - .L_3624)
.L_3624:
        /*0370*/ 	.word	0x00000008
.L_3625:


//--------------------- .nv.info._Z25selective_scan_bwd_kernelI32Selective_Scan_bwd_kernel_traitsILi32ELi4ELb0ELb1ELb1ELb0ELb0EN3c108BFloat16ENS1_7complexIfEEEEv12SSMParamsBwd --------------------------
	.section	.nv.info._Z25selective_scan_bwd_kernelI32Selective_Scan_bwd_kernel_traitsILi32ELi4ELb0ELb1ELb1ELb0ELb0EN3c108BFloat16ENS1_7complexIfEEEEv12SSMParamsBwd,"",@"SHT_CUDA_INFO"
	.sectionflags	@""
	.align	4


	//----- nvinfo : EIATTR_CUDA_API_VERSION
	.align		4
        /*0000*/ 	.byte	0x04, 0x37
        /*0002*/ 	.short	(.L_3627 - .L_3626)
.L_3626:
        /*0004*/ 	.word	0x00000082


	//----- nvinfo : EIATTR_KPARAM_INFO
	.align		4
.L_3627:
        /*0008*/ 	.byte	0x04, 0x17
        /*000a*/ 	.short	(.L_3629 - .L_3628)
.L_3628:
        /*000c*/ 	.word	0x00000000
        /*0010*/ 	.short	0x0000
        /*0012*/ 	.short	0x0000
        /*0014*/ 	.byte	0x00, 0xf0, 0xc1, 0x07


	//----- nvinfo : EIATTR_SPARSE_MMA_MASK
	.align		4
.L_3629:
        /*0018*/ 	.byte	0x03, 0x50
        /*001a*/ 	.short	0x0000


	//----- nvinfo : EIATTR_MAXREG_COUNT
	.align		4
        /*001c*/ 	.byte	0x03, 0x1b
        /*001e*/ 	.short	0x00ff


	//----- nvinfo : EIATTR_NUM_BARRIERS
	.align		4
        /*0020*/ 	.byte	0x02, 0x4c
        /*0022*/ 	.byte	0x01
	.zero		1


	//----- nvinfo : EIATTR_MERCURY_ISA_VERSION
	.align		4
        /*0024*/ 	.byte	0x03, 0x5f
        /*0026*/ 	.short	0x0101


	//----- nvinfo : EIATTR_COOP_GROUP_MASK_REGIDS
	.align		4
        /*0028*/ 	.byte	0x04, 0x29
        /*002a*/ 	.short	(.L_3631 - .L_3630)


	//   ....[0]....
.L_3630:
        /*002c*/ 	.word	0xffffffff


	//   ....[1]....
        /*0030*/ 	.word	0xffffffff


	//   ....[2]....
        /*0034*/ 	.word	0xffffffff


	//   ....[3]....
        /*0038*/ 	.word	0xffffffff


	//   ....[4]....
        /*003c*/ 	.word	0xffffffff


	//   ....[5]....
        /*0040*/ 	.word	0xffffffff


	//   ....[6]....
        /*0044*/ 	.word	0xffffffff


	//   ....[7]....
        /*0048*/ 	.word	0xffffffff


	//   ....[8]....
        /*004c*/ 	.word	0xffffffff


	//   ....[9]....
        /*0050*/ 	.word	0xffffffff


	//   ....[10]....
        /*0054*/ 	.word	0xffffffff


	//   ....[11]....
        /*0058*/ 	.word	0xffffffff


	//   ....[12]....
        /*005c*/ 	.word	0xffffffff


	//   ....[13]....
        /*0060*/ 	.word	0xffffffff


	//   ....[14]....
        /*0064*/ 	.word	0xffffffff


	//   ....[15]....
        /*0068*/ 	.word	0xffffffff


	//   ....[16]....
        /*006c*/ 	.word	0xffffffff


	//   ....[17]....
        /*0070*/ 	.word	0xffffffff


	//   ....[18]....
        /*0074*/ 	.word	0xffffffff


	//   ....[19]....
        /*0078*/ 	.word	0xffffffff


	//   ....[20]....
        /*007c*/ 	.word	0xffffffff


	//   ....[21]....
        /*0080*/ 	.word	0xffffffff


	//   ....[22]....
        /*0084*/ 	.word	0xffffffff


	//   ....[23]....
        /*0088*/ 	.word	0xffffffff


	//   ....[24]....
        /*008c*/ 	.word	0xffffffff


	//   ....[25]....
        /*0090*/ 	.word	0xffffffff


	//   ....[26]....
        /*0094*/ 	.word	0xffffffff


	//   ....[27]....
        /*0098*/ 	.word	0xffffffff


	//   ....[28]....
        /*009c*/ 	.word	0xffffffff


	//   ....[29]....
        /*00a0*/ 	.word	0xffffffff


	//   ....[30]....
        /*00a4*/ 	.word	0xffffffff


	//   ....[31]....
        /*00a8*/ 	.word	0xffffffff


	//   ....[32]....
        /*00ac*/ 	.word	0xffffffff


	//   ....[33]....
        /*00b0*/ 	.word	0xffffffff


	//   ....[34]....
        /*00b4*/ 	.word	0xffffffff


	//   ....[35]....
        /*00b8*/ 	.word	0xffffffff


	//   ....[36]....
        /*00bc*/ 	.word	0xffffffff


	//   ....[37]....
        /*00c0*/ 	.word	0xffffffff


	//   ....[38]....
        /*00c4*/ 	.word	0xffffffff


	//   ....[39]....
        /*00c8*/ 	.word	0xffffffff


	//   ....[40]....
        /*00cc*/ 	.word	0xffffffff


	//   ....[41]....
        /*00d0*/ 	.word	0xffffffff


	//   ....[42]....
        /*00d4*/ 	.word	0xffffffff


	//   ....[43]....
        /*00d8*/ 	.word	0xffffffff


	//   ....[44]....
        /*00dc*/ 	.word	0xffffffff


	//   ....[45]....
        /*00e0*/ 	.word	0xffffffff


	//   ....[46]....
        /*00e4*/ 	.word	0xffffffff


	//   ....[47]....
        /*00e8*/ 	.word	0xffffffff


	//   ....[48]....
        /*00ec*/ 	.word	0xffffffff


	//   ....[49]....
        /*00f0*/ 	.word	0xffffffff


	//   ....[50]....
        /*00f4*/ 	.word	0xffffffff


	//   ....[51]....
        /*00f8*/ 	.word	0xffffffff


	//   ....[52]....
        /*00fc*/ 	.word	0xffffffff


	//   ....[53]....
        /*0100*/ 	.word	0xffffffff


	//   ....[54]....
        /*0104*/ 	.word	0xffffffff


	//   ....[55]....
        /*0108*/ 	.word	0xffffffff


	//   ....[56]....
        /*010c*/ 	.word	0xffffffff


	//   ....[57]....
        /*0110*/ 	.word	0xffffffff


	//   ....[58]....
        /*0114*/ 	.word	0xffffffff


	//   ....[59]....
        /*0118*/ 	.word	0xffffffff


	//   ....[60]....
        /*011c*/ 	.word	0xffffffff


	//   ....[61]....
        /*0120*/ 	.word	0xffffffff


	//   ....[62]....
        /*0124*/ 	.word	0xffffffff


	//   ....[63]....
        /*0128*/ 	.word	0xffffffff


	//   ....[64]....
        /*012c*/ 	.word	0xffffffff


	//   ....[65]....
        /*0130*/ 	.word	0xffffffff


	//   ....[66]....
        /*0134*/ 	.word	0xffffffff


	//   ....[67]....
        /*0138*/ 	.word	0xffffffff


	//   ....[68]....
        /*013c*/ 	.word	0xffffffff


	//   ....[69]....
        /*0140*/ 	.word	0xffffffff


	//   ....[70]....
        /*0144*/ 	.word	0xffffffff


	//   ....[71]....
        /*0148*/ 	.word	0xffffffff


	//   ....[72]....
        /*014c*/ 	.word	0xffffffff


	//   ....[73]....
        /*0150*/ 	.word	0xffffffff


	//   ....[74]....
        /*0154*/ 	.word	0xffffffff


	//   ....[75]....
        /*0158*/ 	.word	0xffffffff


	//   ....[76]....
        /*015c*/ 	.word	0xffffffff


	//   ....[77]....
        /*0160*/ 	.word	0xffffffff


	//   ....[78]....
        /*0164*/ 	.word	0xffffffff


	//   ....[79]....
        /*0168*/ 	.word	0xffffffff


	//   ....[80]....
        /*016c*/ 	.word	0xffffffff


	//   ....[81]....
        /*0170*/ 	.word	0xffffffff


	//   ....[82]....
        /*0174*/ 	.word	0xffffffff


	//----- nvinfo : EIATTR_COOP_GROUP_INSTR_OFFSETS
	.align		4
.L_3631:
        /*0178*/ 	.byte	0x04, 0x28
        /*017a*/ 	.short	(.L_3633 - .L_3632)


	//   ....[0]....
.L_3632:
        /*017c*/ 	.word	0x00000e20


	//   ....[1]....
        /*0180*/ 	.word	0x00000f90


	//   ....[2]....
        /*0184*/ 	.word	0x000010d0


	//   ....[3]....
        /*0188*/ 	.word	0x00001e90


	//   ....[4]....
        /*018c*/ 	.word	0x00002250


	//   ....[5]....
        /*0190*/ 	.word	0x00002890


	//   ....[6]....
        /*0194*/ 	.word	0x000028d0


	//   ....[7]....
        /*0198*/ 	.word	0x00002900


	//   ....[8]....
        /*019c*/ 	.word	0x00002930


	//   ....[9]....
        /*01a0*/ 	.word	0x00002940


	//   ....[10]....
        /*01a4*/ 	.word	0x00002950


	//   ....[11]....
        /*01a8*/ 	.word	0x000029f0


	//   ....[12]....
        /*01ac*/ 	.word	0x00002a20


	//   ....[13]....
        /*01b0*/ 	.word	0x00002a40


	//   ....[14]....
        /*01b4*/ 	.word	0x00002a50


	//   ....[15]....
        /*01b8*/ 	.word	0x00002af0


	//   ....[16]....
        /*01bc*/ 	.word	0x00002b20


	//   ....[17]....
        /*01c0*/ 	.word	0x00002b40


	//   ....[18]....
        /*01c4*/ 	.word	0x00002b50


	//   ....[19]....
        /*01c8*/ 	.word	0x00002be0


	//   ....[20]....
        /*01cc*/ 	.word	0x00002c30


	//   ....[21]....
        /*01d0*/ 	.word	0x00002c70


	//   ....[22]....
        /*01d4*/ 	.word	0x00002cb0


	//   ....[23]....
        /*01d8*/ 	.word	0x00002e50


	//   ....[24]....
        /*01dc*/ 	.word	0x00002e90


	//   ....[25]....
        /*01e0*/ 	.word	0x00002ed0


	//   ....[26]....
        /*01e4*/ 	.word	0x00002f10


	//   ....[27]....
        /*01e8*/ 	.word	0x000030f0


	//   ....[28]....
        /*01ec*/ 	.word	0x00003130


	//   ....[29]....
        /*01f0*/ 	.word	0x00003160


	//   ....[30]....
        /*01f4*/ 	.word	0x00003180


	//   ....[31]....
        /*01f8*/ 	.word	0x00003190


	//   ....[32]....
        /*01fc*/ 	.word	0x000031a0


	//   ....[33]....
        /*0200*/ 	.word	0x000031b0


	//   ....[34]....
        /*0204*/ 	.word	0x000031c0


	//   ....[35]....
        /*0208*/ 	.word	0x000032a0


	//   ....[36]....
        /*020c*/ 	.word	0x000032c0


	//   ....[37]....
        /*0210*/ 	.word	0x000032d0


	//   ....[38]....
        /*0214*/ 	.word	0x000032e0


	//   ....[39]....
        /*0218*/ 	.word	0x000033c0


	//   ....[40]....
        /*021c*/ 	.word	0x000033e0


	//   ....[41]....
        /*0220*/ 	.word	0x000033f0


	//   ....[42]....
        /*0224*/ 	.word	0x00003400


	//   ....[43]....
        /*0228*/ 	.word	0x000034e0


	//   ....[44]....
        /*022c*/ 	.word	0x00003500


	//   ....[45]....
        /*0230*/ 	.word	0x00003510


	//   ....[46]....
        /*0234*/ 	.word	0x00003520


	//   ....[47]....
        /*0238*/ 	.word	0x00003600


	//   ....[48]....
        /*023c*/ 	.word	0x00003620


	//   ....[49]....
        /*0240*/ 	.word	0x00003630


	//   ....[50]....
        /*0244*/ 	.word	0x00003640


	//   ....[51]....
        /*0248*/ 	.word	0x00003720


	//   ....[52]....
        /*024c*/ 	.word	0x00003760


	//   ....[53]....
        /*0250*/ 	.word	0x000037a0


	//   ....[54]....
        /*0254*/ 	.word	0x000037e0


	//   ....[55]....
        /*0258*/ 	.word	0x00003820


	//   ....[56]....
        /*025c*/ 	.word	0x00003850


	//   ....[57]....
        /*0260*/ 	.word	0x00003880


	//   ....[58]....
        /*0264*/ 	.word	0x000038b0


	//   ....[59]....
        /*0268*/ 	.word	0x000038e0


	//   ....[60]....
        /*026c*/ 	.word	0x00003960


	//   ....[61]....
        /*0270*/ 	.word	0x00004af0


	//   ....[62]....
        /*0274*/ 	.word	0x00004b30


	//   ....[63]....
        /*0278*/ 	.word	0x00004b70


	//   ....[64]....
        /*027c*/ 	.word	0x00004b90


	//   ....[65]....
        /*0280*/ 	.word	0x00004bc0


	//   ....[66]....
        /*0284*/ 	.word	0x00004be0


	//   ....[67]....
        /*0288*/ 	.word	0x00004c10


	//   ....[68]....
        /*028c*/ 	.word	0x00004c40


	//   ....[69]....
        /*0290*/ 	.word	0x00004c70


	//   ....[70]....
        /*0294*/ 	.word	0x00004cb0


	//   ....[71]....
        /*0298*/ 	.word	0x000051a0


	//   ....[72]....
        /*029c*/ 	.word	0x00005580


	//   ....[73]....
        /*02a0*/ 	.word	0x00005970


	//   ....[74]....
        /*02a4*/ 	.word	0x000059c0


	//   ....[75]....
        /*02a8*/ 	.word	0x00005a10


	//   ....[76]....
        /*02ac*/ 	.word	0x00005a40


	//   ....[77]....
        /*02b0*/ 	.word	0x00005a60


	//   ....[78]....
        /*02b4*/ 	.word	0x00005b40


	//   ....[79]....
        /*02b8*/ 	.word	0x00005b80


	//   ....[80]....
        /*02bc*/ 	.word	0x00005bd0


	//   ....[81]....
        /*02c0*/ 	.word	0x00005c00


	//   ....[82]....
        /*02c4*/ 	.word	0x00005c20


	//----- nvinfo : EIATTR_EXIT_INSTR_OFFSETS
	.align		4
.L_3633:
        /*02c8*/ 	.byte	0x04, 0x1c
        /*02ca*/ 	.short	(.L_3635 - .L_3634)


	//   ....[0]....
.L_3634:
        /*02cc*/ 	.word	0x00005cf0


	//   ....[1]....
        /*02d0*/ 	.word	0x00005eb0


	//----- nvinfo : EIATTR_MAX_THREADS
	.align		4
.L_3635:
        /*02d4*/ 	.byte	0x04, 0x05
        /*02d6*/ 	.short	(.L_3637 - .L_3636)
.L_3636:
        /*02d8*/ 	.word	0x00000020
        /*02dc*/ 	.word	0x00000001
        /*02e0*/ 	.word	0x00000001


	//----- nvinfo : EIATTR_CRS_STACK_SIZE
	.align		4
.L_3637:
        /*02e4*/ 	.byte	0x04, 0x1e
        /*02e6*/ 	.short	(.L_3639 - .L_3638)
.L_3638:
        /*02e8*/ 	.word	0x00000000


	//----- nvinfo : EIATTR_CBANK_PARAM_SIZE
	.align		4
.L_3639:
        /*02ec*/ 	.byte	0x03, 0x19
        /*02ee*/ 	.short	0x01f0


	//----- nvinfo : EIATTR_PARAM_CBANK
	.align		4
        /*02f0*/ 	.byte	0x04, 0x0a
        /*02f2*/ 	.short	(.L_3641 - .L_3640)
	.align		4
.L_3640:
        /*02f4*/ 	.word	index@(.nv.constant0._Z25selective_scan_bwd_kernelI32Selective_Scan_bwd_kernel_traitsILi32ELi4ELb0ELb1ELb1ELb0ELb0EN3c108BFloat16ENS1_7complexIfEEEEv12SSMParamsBwd)
        /*02f8*/ 	.short	0x0210
        /*02fa*/ 	.short	0x01f0


	//----- nvinfo : EIATTR_SW_WAR
	.align		4
.L_3641:
        /*02fc*/ 	.byte	0x04, 0x36
        /*02fe*/ 	.short	(.L_3643 - .L_3642)
.L_3642:
        /*0300*/ 	.word	0x00000008
.L_3643:


//--------------------- .nv.info._Z25selective_scan_bwd_kernelI32Selective_Scan_bwd_kernel_traitsILi32ELi4ELb0ELb1ELb1ELb0ELb1EN3c108BFloat16ENS1_7complexIfEEEEv12SSMParamsBwd --------------------------
	.section	.nv.info._Z25selective_scan_bwd_kernelI32Selective_Scan_bwd_kernel_traitsILi32ELi4ELb0ELb1ELb1ELb0ELb1EN3c108BFloat16ENS1_7complexIfEEEEv12SSMParamsBwd,"",@"SHT_CUDA_INFO"
	.sectionflags	@""
	.align	4


	//----- nvinfo : EIATTR_CUDA_API_VERSION
	.align		4
        /*0000*/ 	.byte	0x04, 0x37
        /*0002*/ 	.short	(.L_3645 - .L_3644)
.L_3644:
        /*0004*/ 	.word	0x00000082


	//----- nvinfo : EIATTR_KPARAM_INFO
	.align		4
.L_3645:
        /*0008*/ 	.byte	0x04, 0x17
        /*000a*/ 	.short	(.L_3647 - .L_3646)
.L_3646:
        /*000c*/ 	.word	0x00000000
        /*0010*/ 	.short	0x0000
        /*0012*/ 	.short	0x0000
        /*0014*/ 	.byte	0x00, 0xf0, 0xc1, 0x07


	//----- nvinfo : EIATTR_SPARSE_MMA_MASK
	.align		4
.L_3647:
        /*0018*/ 	.byte	0x03, 0x50
        /*001a*/ 	.short	0x0000


	//----- nvinfo : EIATTR_MAXREG_COUNT
	.align		4
        /*001c*/ 	.byte	0x03, 0x1b
        /*001e*/ 	.short	0x00ff


	//----- nvinfo : EIATTR_NUM_BARRIERS
	.align		4
        /*0020*/ 	.byte	0x02, 0x4c
        /*0022*/ 	.byte	0x01
	.zero		1


	//----- nvinfo : EIATTR_MERCURY_ISA_VERSION
	.align		4
        /*0024*/ 	.byte	0x03, 0x5f
        /*0026*/ 	.short	0x0101


	//----- nvinfo : EIATTR_COOP_GROUP_MASK_REGIDS
	.align		4
        /*0028*/ 	.byte	0x04, 0x29
        /*002a*/ 	.short	(.L_3649 - .L_3648)


	//   ....[0]....
.L_3648:
        /*002c*/ 	.word	0xffffffff


	//   ....[1]....
        /*0030*/ 	.word	0xffffffff


	//   ....[2]....
        /*0034*/ 	.word	0xffffffff


	//   ....[3]....
        /*0038*/ 	.word	0xffffffff


	//   ....[4]....
        /*003c*/ 	.word	0xffffffff


	//   ....[5]....
        /*0040*/ 	.word	0xffffffff


	//   ....[6]....
        /*0044*/ 	.word	0xffffffff


	//   ....[7]....
        /*0048*/ 	.word	0xffffffff


	//   ....[8]....
        /*004c*/ 	.word	0xffffffff


	//   ....[9]....
        /*0050*/ 	.word	0xffffffff


	//   ....[10]....
        /*0054*/ 	.word	0xffffffff


	//   ....[11]....
        /*0058*/ 	.word	0xffffffff


	//   ....[12]....
        /*005c*/ 	.word	0xffffffff


	//   ....[13]....
        /*0060*/ 	.word	0xffffffff


	//   ....[14]....
        /*0064*/ 	.word	0xffffffff


	//   ....[15]....
        /*0068*/ 	.word	0xffffffff


	//   ....[16]....
        /*006c*/ 	.word	0xffffffff


	//   ....[17]....
        /*0070*/ 	.word	0xffffffff


	//   ....[18]....
        /*0074*/ 	.word	0xffffffff


	//   ....[19]....
        /*0078*/ 	.word	0xffffffff


	//   ....[20]....
        /*007c*/ 	.word	0xffffffff


	//   ....[21]....
        /*0080*/ 	.word	0xffffffff


	//   ....[22]....
        /*0084*/ 	.word	0xffffffff


	//   ....[23]....
        /*0088*/ 	.word	0xffffffff


	//   ....[24]....
        /*008c*/ 	.word	0xffffffff


	//   ....[25]....
        /*0090*/ 	.word	0xffffffff


	//   ....[26]....
        /*0094*/ 	.word	0xffffffff


	//   ....[27]....
        /*0098*/ 	.word	0xffffffff


	//   ....[28]....
        /*009c*/ 	.word	0xffffffff


	//   ....[29]....
        /*00a0*/ 	.word	0xffffffff


	//   ....[30]....
        /*00a4*/ 	.word	0xffffffff


	//   ....[31]....
        /*00a8*/ 	.word	0xffffffff


	//   ....[32]....
        /*00ac*/ 	.word	0xffffffff


	//   ....[33]....
        /*00b0*/ 	.word	0xffffffff


	//   ....[34]....
        /*00b4*/ 	.word	0xffffffff


	//   ....[35]....
        /*00b8*/ 	.word	0xffffffff


	//   ....[36]....
        /*00bc*/ 	.word	0xffffffff


	//   ....[37]....
        /*00c0*/ 	.word	0xffffffff


	//   ....[38]....
        /*00c4*/ 	.word	0xffffffff


	//   ....[39]....
        /*00c8*/ 	.word	0xffffffff


	//   ....[40]....
        /*00cc*/ 	.word	0xffffffff


	//   ....[41]....
        /*00d0*/ 	.word	0xffffffff


	//   ....[42]....
        /*00d4*/ 	.word	0xffffffff


	//   ....[43]....
        /*00d8*/ 	.word	0xffffffff


	//   ....[44]....
        /*00dc*/ 	.word	0xffffffff


	//   ....[45]....
        /*00e0*/ 	.word	0xffffffff


	//   ....[46]....
        /*00e4*/ 	.word	0xffffffff


	//   ....[47]....
        /*00e8*/ 	.word	0xffffffff


	//   ....[48]....
        /*00ec*/ 	.word	0xffffffff


	//   ....[49]....
        /*00f0*/ 	.word	0xffffffff


	//   ....[50]....
        /*00f4*/ 	.word	0xffffffff


	//   ....[51]....
        /*00f8*/ 	.word	0xffffffff


	//   ....[52]....
        /*00fc*/ 	.word	0xffffffff


	//   ....[53]....
        /*0100*/ 	.word	0xffffffff


	//   ....[54]....
        /*0104*/ 	.word	0xffffffff


	//   ....[55]....
        /*0108*/ 	.word	0xffffffff


	//   ....[56]....
        /*010c*/ 	.word	0xffffffff


	//   ....[57]....
        /*0110*/ 	.word	0xffffffff


	//   ....[58]....
        /*0114*/ 	.word	0xffffffff


	//   ....[59]....
        /*0118*/ 	.word	0xffffffff


	//   ....[60]....
        /*011c*/ 	.word	0xffffffff


	//   ....[61]....
        /*0120*/ 	.word	0xffffffff


	//   ....[62]....
        /*0124*/ 	.word	0xffffffff


	//   ....[63]....
        /*0128*/ 	.word	0xffffffff


	//   ....[64]....
        /*012c*/ 	.word	0xffffffff


	//   ....[65]....
        /*0130*/ 	.word	0xffffffff


	//   ....[66]....
        /*0134*/ 	.word	0xffffffff


	//   ....[67]....
        /*0138*/ 	.word	0xffffffff


	//   ....[68]....
        /*013c*/ 	.word	0xffffffff


	//   ....[69]....
        /*0140*/ 	.word	0xffffffff


	//   ....[70]....
        /*0144*/ 	.word	0xffffffff


	//   ....[71]....
        /*0148*/ 	.word	0xffffffff


	//   ....[72]....
        /*014c*/ 	.word	0xffffffff


	//   ....[73]....
        /*0150*/ 	.word	0xffffffff


	//   ....[74]....
        /*0154*/ 	.word	0xffffffff


	//   ....[75]....
        /*0158*/ 	.word	0xffffffff


	//   ....[76]....
        /*015c*/ 	.word	0xffffffff


	//   ....[77]....
        /*0160*/ 	.word	0xffffffff


	//   ....[78]....
        /*0164*/ 	.word	0xffffffff


	//   ....[79]....
        /*0168*/ 	.word	0xffffffff


	//   ....[80]....
        /*016c*/ 	.word	0xffffffff


	//   ....[81]....
        /*0170*/ 	.word	0xffffffff


	//   ....[82]....
        /*0174*/ 	.word	0xffffffff


	//   ....[83]....
        /*0178*/ 	.word	0xffffffff


	//   ....[84]....
        /*017c*/ 	.word	0xffffffff


	//   ....[85]....
        /*0180*/ 	.word	0xffffffff


	//   ....[86]....
        /*0184*/ 	.word	0xffffffff


	//----- nvinfo : EIATTR_COOP_GROUP_INSTR_OFFSETS
	.align		4
.L_3649:
        /*0188*/ 	.byte	0x04, 0x28
        /*018a*/ 	.short	(.L_3651 - .L_3650)


	//   ....[0]....
.L_3650:
        /*018c*/ 	.word	0x00000d80


	//   ....[1]....
        /*0190*/ 	.word	0x00000eb0


	//   ....[2]....
        /*0194*/ 	.word	0x00001130


	//   ....[3]....
        /*0198*/ 	.word	0x00001400


	//   ....[4]....
        /*019c*/ 	.word	0x00001650


	//   ....[5]....
        /*01a0*/ 	.word	0x000018f0


	//   ....[6]....
        /*01a4*/ 	.word	0x00001e10


	//   ....[7]....
        /*01a8*/ 	.word	0x00002e30


	//   ....[8]....
        /*01ac*/ 	.word	0x00003180


	//   ....[9]....
        /*01b0*/ 	.word	0x00003810


	//   ....[10]....
        /*01b4*/ 	.word	0x00003850


	//   ....[11]....
        /*01b8*/ 	.word	0x00003890


	//   ....[12]....
        /*01bc*/ 	.word	0x000038a0


	//   ....[13]....
        /*01c0*/ 	.word	0x00003940


	//   ....[14]....
        /*01c4*/ 	.word	0x00003970


	//   ....[15]....
        /*01c8*/ 	.word	0x00003990


	//   ....[16]....
        /*01cc*/ 	.word	0x000039a0


	//   ....[17]....
        /*01d0*/ 	.word	0x00003a50


	//   ....[18]....
        /*01d4*/ 	.word	0x00003a80


	//   ....[19]....
        /*01d8*/ 	.word	0x00003a90


	//   ....[20]....
        /*01dc*/ 	.word	0x00003aa0


	//   ....[21]....
        /*01e0*/ 	.word	0x00003b60


	//   ....[22]....
        /*01e4*/ 	.word	0x00003b80


	//   ....[23]....
        /*01e8*/ 	.word	0x00003b90


	//   ....[24]....
        /*01ec*/ 	.word	0x00003ba0


	//   ....[25]....
        /*01f0*/ 	.word	0x00003c80


	//   ....[26]....
        /*01f4*/ 	.word	0x00003cc0


	//   ....[27]....
        /*01f8*/ 	.word	0x00003d00


	//   ....[28]....
        /*01fc*/ 	.word	0x00003d40


	//   ....[29]....
        /*0200*/ 	.word	0x00003e40


	//   ....[30]....
        /*0204*/ 	.word	0x00003e90


	//   ....[31]....
        /*0208*/ 	.word	0x00003ed0


	//   ....[32]....
        /*020c*/ 	.word	0x00003f70


	//   ....[33]....
        /*0210*/ 	.word	0x000040c0


	//   ....[34]....
        /*0214*/ 	.word	0x00004100


	//   ....[35]....
        /*0218*/ 	.word	0x00004110


	//   ....[36]....
        /*021c*/ 	.word	0x00004120


	//   ....[37]....
        /*0220*/ 	.word	0x00004130


	//   ....[38]....
        /*0224*/ 	.word	0x00004140


	//   ....[39]....
        /*0228*/ 	.word	0x00004230


	//   ....[40]....
        /*022c*/ 	.word	0x00004260


	//   ....[41]....
        /*0230*/ 	.word	0x00004290


	//   ....[42]....
        /*0234*/ 	.word	0x000042a0


	//   ....[43]....
        /*0238*/ 	.word	0x00004380


	//   ....[44]....
        /*023c*/ 	.word	0x000043a0


	//   ....[45]....
        /*0240*/ 	.word	0x000043b0


	//   ....[46]....
        /*0244*/ 	.word	0x000043c0


	//   ....[47]....
        /*0248*/ 	.word	0x000044a0


	//   ....[48]....
        /*024c*/ 	.word	0x000044c0


	//   ....[49]....
        /*0250*/ 	.word	0x000044d0


	//   ....[50]....
        /*0254*/ 	.word	0x000044e0


	//   ....[51]....
        /*0258*/ 	.word	0x000045c0


	//   ....[52]....
        /*025c*/ 	.word	0x000045e0


	//   ....[53]....
        /*0260*/ 	.word	0x000045f0


	//   ....[54]....
        /*0264*/ 	.word	0x00004600


	//   ....[55]....
        /*0268*/ 	.word	0x000046e0


	//   ....[56]....
        /*026c*/ 	.word	0x00004720


	//   ....[57]....
        /*0270*/ 	.word	0x00004760


	//   ....[58]....
        /*0274*/ 	.word	0x000047a0


	//   ....[59]....
        /*0278*/ 	.word	0x000047e0


	//   ....[60]....
        /*027c*/ 	.word	0x00004820


	//   ....[61]....
        /*0280*/ 	.word	0x00004860


	//   ....[62]....
        /*0284*/ 	.word	0x000048a0


	//   ....[63]....
        /*0288*/ 	.word	0x000048c0


	//   ....[64]....
        /*028c*/ 	.word	0x00004900


	//   ....[65]....
        /*0290*/ 	.word	0x00005ac0


	//   ....[66]....
        /*0294*/ 	.word	0x00005b00


	//   ....[67]....
        /*0298*/ 	.word	0x00005b50


	//   ....[68]....
        /*029c*/ 	.word	0x00005b70


	//   ....[69]....
        /*02a0*/ 	.word	0x00005ba0


	//   ....[70]....
        /*02a4*/ 	.word	0x00005bc0


	//   ....[71]....
        /*02a8*/ 	.word	0x00005bf0


	//   ....[72]....
        /*02ac*/ 	.word	0x00005c20


	//   ....[73]....
        /*02b0*/ 	.word	0x00005c70


	//   ....[74]....
        /*02b4*/ 	.word	0x00005cb0


	//   ....[75]....
        /*02b8*/ 	.word	0x00006120


	//   ....[76]....
        /*02bc*/ 	.word	0x000064e0


	//   ....[77]....
        /*02c0*/ 	.word	0x000068d0


	//   ....[78]....
        /*02c4*/ 	.word	0x00006920


	//   ....[79]....
        /*02c8*/ 	.word	0x00006970


	//   ....[80]....
        /*02cc*/ 	.word	0x000069a0


	//   ....[81]....
        /*02d0*/ 	.word	0x000069c0


	//   ....[82]....
        /*02d4*/ 	.word	0x00006aa0


	//   ....[83]....
        /*02d8*/ 	.word	0x00006ae0


	//   ....[84]....
        /*02dc*/ 	.word	0x00006b30


	//   ....[85]....
        /*02e0*/ 	.word	0x00006b60


	//   ....[86]....
        /*02e4*/ 	.word	0x00006b80


	//----- nvinfo : EIATTR_EXIT_INSTR_OFFSETS
	.align		4
.L_3651:
        /*02e8*/ 	.byte	0x04, 0x1c
        /*02ea*/ 	.short	(.L_3653 - .L_3652)


	//   ....[0]....
.L_3652:
        /*02ec*/ 	.word	0x00006c50


	//   ....[1]....
        /*02f0*/ 	.word	0x00006e10


	//----- nvinfo : EIATTR_MAX_THREADS
	.align		4
.L_3653:
        /*02f4*/ 	.byte	0x04, 0x05
        /*02f6*/ 	.short	(.L_3655 - .L_3654)
.L_3654:
        /*02f8*/ 	.word	0x00000020
        /*02fc*/ 	.word	0x00000001
        /*0300*/ 	.word	0x00000001


	//----- nvinfo : EIATTR_CRS_STACK_SIZE
	.align		4
.L_3655:
        /*0304*/ 	.byte	0x04, 0x1e
        /*0306*/ 	.short	(.L_3657 - .L_3656)
.L_3656:
        /*0308*/ 	.word	0x00000000


	//----- nvinfo : EIATTR_CBANK_PARAM_SIZE
	.align		4
.L_3657:
        /*030c*/ 	.byte	0x03, 0x19
        /*030e*/ 	.short	0x01f0


	//----- nvinfo : EIATTR_PARAM_CBANK
	.align		4
        /*0310*/ 	.byte	0x04, 0x0a
        /*0312*/ 	.short	(.L_3659 - .L_3658)
	.align		4
.L_3658:
        /*0314*/ 	.word	index@(.nv.constant0._Z25selective_scan_bwd_kernelI32Selective_Scan_bwd_kernel_traitsILi32ELi4ELb0ELb1ELb1ELb0ELb1EN3c108BFloat16ENS1_7complexIfEEEEv12SSMParamsBwd)
        /*0318*/ 	.short	0x0210
        /*031a*/ 	.short	0x01f0


	//----- nvinfo : EIATTR_SW_WAR
	.align		4
.L_3659:
        /*031c*/ 	.byte	0x04, 0x36
        /*031e*/ 	.short	(.L_3661 - .L_3660)
.L_3660:
        /*0320*/ 	.word	0x00000008
.L_3661:


//--------------------- .nv.info._Z25selective_scan_bwd_kernelI32Selective_Scan_bwd_kernel_traitsILi32ELi4ELb0ELb1ELb1ELb1ELb0EN3c108BFloat16ENS1_7complexIfEEEEv12SSMParamsBwd --------------------------
	.section	.nv.info._Z25selective_scan_bwd_kernelI32Selective_Scan_bwd_kernel_traitsILi32ELi4ELb0ELb1ELb1ELb1ELb0EN3c108BFloat16ENS1_7complexIfEEEEv12SSMParamsBwd,"",@"SHT_CUDA_INFO"
	.sectionflags	@""
	.align	4


	//----- nvinfo : EIATTR_CUDA_API_VERSION
	.align		4
        /*0000*/ 	.byte	0x04, 0x37
        /*0002*/ 	.short	(.L_3663 - .L_3662)
.L_3662:
        /*0004*/ 	.word	0x00000082


	//----- nvinfo : EIATTR_KPARAM_INFO
	.align		4
.L_3663:
        /*0008*/ 	.byte	0x04, 0x17
        /*000a*/ 	.short	(.L_3665 - .L_3664)
.L_3664:
        /*000c*/ 	.word	0x00000000
        /*0010*/ 	.short	0x0000
        /*0012*/ 	.short	0x0000
        /*0014*/ 	.byte	0x00, 0xf0, 0xc1, 0x07


	//----- nvinfo : EIATTR_SPARSE_MMA_MASK
	.align		4
.L_3665:
        /*0018*/ 	.byte	0x03, 0x50
        /*001a*/ 	.short	0x0000


	//----- nvinfo : EIATTR_MAXREG_COUNT
	.align		4
        /*001c*/ 	.byte	0x03, 0x1b
        /*001e*/ 	.short	0x00ff


	//----- nvinfo : EIATTR_NUM_BARRIERS
	.align		4
        /*0020*/ 	.byte	0x02, 0x4c
        /*0022*/ 	.byte	0x01
	.zero		1


	//----- nvinfo : EIATTR_MERCURY_ISA_VERSION
	.align		4
        /*0024*/ 	.byte	0x03, 0x5f
        /*0026*/ 	.short	0x0101


	//----- nvinfo : EIATTR_COOP_GROUP_MASK_REGIDS
	.align		4
        /*0028*/ 	.byte	0x04, 0x29
        /*002a*/ 	.short	(.L_3667 - .L_3666)


	//   ....[0]....
.L_3666:
        /*002c*/ 	.word	0xffffffff


	//   ....[1]....
        /*0030*/ 	.word	0xffffffff


	//   ....[2]....
        /*0034*/ 	.word	0xffffffff


	//   ....[3]....
        /*0038*/ 	.word	0xffffffff


	//   ....[4]....
        /*003c*/ 	.word	0xffffffff


	//   ....[5]....
        /*0040*/ 	.word	0xffffffff


	//   ....[6]....
        /*0044*/ 	.word	0xffffffff


	//   ....[7]....
        /*0048*/ 	.word	0xffffffff


	//   ....[8]....
        /*004c*/ 	.word	0xffffffff


	//   ....[9]....
        /*0050*/ 	.word	0xffffffff


	//   ....[10]....
        /*0054*/ 	.word	0xffffffff


	//   ....[11]....
        /*0058*/ 	.word	0xffffffff


	//   ....[12]....
        /*005c*/ 	.word	0xffffffff


	//   ....[13]....
        /*0060*/ 	.word	0xffffffff


	//   ....[14]....
        /*0064*/ 	.word	0xffffffff


	//   ....[15]....
        /*0068*/ 	.word	0xffffffff


	//   ....[16]....
        /*006c*/ 	.word	0xffffffff


	//   ....[17]....
        /*0070*/ 	.word	0xffffffff


	//   ....[18]....
        /*0074*/ 	.word	0xffffffff


	//   ....[19]....
        /*0078*/ 	.word	0xffffffff


	//   ....[20]....
        /*007c*/ 	.word	0xffffffff


	//   ....[21]....
        /*0080*/ 	.word	0xffffffff


	//   ....[22]....
        /*0084*/ 	.word	0xffffffff


	//   ....[23]....
        /*0088*/ 	.word	0xffffffff


	//   ....[24]....
        /*008c*/ 	.word	0xffffffff


	//   ....[25]....
        /*0090*/ 	.word	0xffffffff


	//   ....[26]....
        /*0094*/ 	.word	0xffffffff


	//   ....[27]....
        /*0098*/ 	.word	0xffffffff


	//   ....[28]....
        /*009c*/ 	.word	0xffffffff


	//   ....[29]....
        /*00a0*/ 	.word	0xffffffff


	//   ....[30]....
        /*00a4*/ 	.word	0xffffffff


	//   ....[31]....
        /*00a8*/ 	.word	0xffffffff


	//   ....[32]....
        /*00ac*/ 	.word	0xffffffff


	//   ....[33]....
        /*00b0*/ 	.word	0xffffffff


	//   ....[34]....
        /*00b4*/ 	.word	0xffffffff


	//   ....[35]....
        /*00b8*/ 	.word	0xffffffff


	//   ....[36]....
        /*00bc*/ 	.word	0xffffffff


	//   ....[37]....
        /*00c0*/ 	.word	0xffffffff


	//   ....[38]....
        /*00c4*/ 	.word	0xffffffff


	//   ....[39]....
        /*00c8*/ 	.word	0xffffffff


	//   ....[40]....
        /*00cc*/ 	.word	0xffffffff


	//   ....[41]....
        /*00d0*/ 	.word	0xffffffff


	//   ....[42]....
        /*00d4*/ 	.word	0xffffffff


	//   ....[43]....
        /*00d8*/ 	.word	0xffffffff


	//   ....[44]....
        /*00dc*/ 	.word	0xffffffff


	//   ....[45]....
        /*00e0*/ 	.word	0xffffffff


	//   ....[46]....
        /*00e4*/ 	.word	0xffffffff


	//   ....[47]....
        /*00e8*/ 	.word	0xffffffff


	//   ....[48]....
        /*00ec*/ 	.word	0xffffffff


	//   ....[49]....
        /*00f0*/ 	.word	0xffffffff


	//   ....[50]....
        /*00f4*/ 	.word	0xffffffff


	//   ....[51]....
        /*00f8*/ 	.word	0xffffffff


	//   ....[52]....
        /*00fc*/ 	.word	0xffffffff


	//   ....[53]....
        /*0100*/ 	.word	0xffffffff


	//   ....[54]....
        /*0104*/ 	.word	0xffffffff


	//   ....[55]....
        /*0108*/ 	.word	0xffffffff


	//   ....[56]....
        /*010c*/ 	.word	0xffffffff


	//   ....[57]....
        /*0110*/ 	.word	0xffffffff


	//   ....[58]....
        /*0114*/ 	.word	0xffffffff


	//   ....[59]....
        /*0118*/ 	.word	0xffffffff


	//   ....[60]....
        /*011c*/ 	.word	0xffffffff


	//   ....[61]....
        /*0120*/ 	.word	0xffffffff


	//   ....[62]....
        /*0124*/ 	.word	0xffffffff


	//   ....[63]....
        /*0128*/ 	.word	0xffffffff


	//   ....[64]....
        /*012c*/ 	.word	0xffffffff


	//   ....[65]....
        /*0130*/ 	.word	0xffffffff


	//   ....[66]....
        /*0134*/ 	.word	0xffffffff


	//   ....[67]....
        /*0138*/ 	.word	0xffffffff


	//   ....[68]....
        /*013c*/ 	.word	0xffffffff


	//   ....[69]....
        /*0140*/ 	.word	0xffffffff


	//   ....[70]....
        /*0144*/ 	.word	0xffffffff


	//   ....[71]....
        /*0148*/ 	.word	0xffffffff


	//   ....[72]....
        /*014c*/ 	.word	0xffffffff


	//   ....[73]....
        /*0150*/ 	.word	0xffffffff


	//   ....[74]....
        /*0154*/ 	.word	0xffffffff


	//   ....[75]....
        /*0158*/ 	.word	0xffffffff


	//   ....[76]....
        /*015c*/ 	.word	0xffffffff


	//   ....[77]....
        /*0160*/ 	.word	0xffffffff


	//   ....[78]....
        /*0164*/ 	.word	0xffffffff


	//   ....[79]....
        /*0168*/ 	.word	0xffffffff


	//   ....[80]....
        /*016c*/ 	.word	0xffffffff


	//   ....[81]....
        /*0170*/ 	.word	0xffffffff


	//   ....[82]....
        /*0174*/ 	.word	0xffffffff


	//   ....[83]....
        /*0178*/ 	.word	0xffffffff


	//----- nvinfo : EIATTR_COOP_GROUP_INSTR_OFFSETS
	.align		4
.L_3667:
        /*017c*/ 	.byte	0x04, 0x28
        /*017e*/ 	.short	(.L_3669 - .L_3668)


	//   ....[0]....
.L_3668:
        /*0180*/ 	.word	0x00000e20


	//   ....[1]....
        /*0184*/ 	.word	0x00000fa0


	//   ....[2]....
        /*0188*/ 	.word	0x00001180


	//   ....[3]....
        /*018c*/ 	.word	0x00002790


	//   ....[4]....
        /*0190*/ 	.word	0x00002b50


	//   ....[5]....
        /*0194*/ 	.word	0x00003170


	//   ....[6]....
        /*0198*/ 	.word	0x000031b0


	//   ....[7]....
        /*019c*/ 	.word	0x000031e0


	//   ....[8]....
        /*01a0*/ 	.word	0x00003210


	//   ....[9]....
        /*01a4*/ 	.word	0x00003220


	//   ....[10]....
        /*01a8*/ 	.word	0x00003230


	//   ....[11]....
        /*01ac*/ 	.word	0x000032d0


	//   ....[12]....
        /*01b0*/ 	.word	0x00003300


	//   ....[13]....
        /*01b4*/ 	.word	0x00003320


	//   ....[14]....
        /*01b8*/ 	.word	0x00003330


	//   ....[15]....
        /*01bc*/ 	.word	0x000033d0


	//   ....[16]....
        /*01c0*/ 	.word	0x00003400


	//   ....[17]....
        /*01c4*/ 	.word	0x00003420


	//   ....[18]....
        /*01c8*/ 	.word	0x00003430


	//   ....[19]....
        /*01cc*/ 	.word	0x000034c0


	//   ....[20]....
        /*01d0*/ 	.word	0x00003510


	//   ....[21]....
        /*01d4*/ 	.word	0x00003550


	//   ....[22]....
        /*01d8*/ 	.word	0x00003590


	//   ....[23]....
        /*01dc*/ 	.word	0x00003730


	//   ....[24]....
        /*01e0*/ 	.word	0x00003770


	//   ....[25]....
        /*01e4*/ 	.word	0x000037b0


	//   ....[26]....
        /*01e8*/ 	.word	0x000037f0


	//   ....[27]....
        /*01ec*/ 	.word	0x000039d0


	//   ....[28]....
        /*01f0*/ 	.word	0x00003a10


	//   ....[29]....
        /*01f4*/ 	.word	0x00003a40


	//   ....[30]....
        /*01f8*/ 	.word	0x00003a60


	//   ....[31]....
        /*01fc*/ 	.word	0x00003a70


	//   ....[32]....
        /*0200*/ 	.word	0x00003a80


	//   ....[33]....
        /*0204*/ 	.word	0x00003a90


	//   ....[34]....
        /*0208*/ 	.word	0x00003aa0


	//   ....[35]....
        /*020c*/ 	.word	0x00003b80


	//   ....[36]....
        /*0210*/ 	.word	0x00003ba0


	//   ....[37]....
        /*0214*/ 	.word	0x00003bb0


	//   ....[38]....
        /*0218*/ 	.word	0x00003bc0


	//   ....[39]....
        /*021c*/ 	.word	0x00003ca0


	//   ....[40]....
        /*0220*/ 	.word	0x00003cc0


	//   ....[41]....
        /*0224*/ 	.word	0x00003cd0


	//   ....[42]....
        /*0228*/ 	.word	0x00003ce0


	//   ....[43]....
        /*022c*/ 	.word	0x00003dc0


	//   ....[44]....
        /*0230*/ 	.word	0x00003de0


	//   ....[45]....
        /*0234*/ 	.word	0x00003df0


	//   ....[46]....
        /*0238*/ 	.word	0x00003e00


	//   ....[47]....
        /*023c*/ 	.word	0x00003ee0


	//   ....[48]....
        /*0240*/ 	.word	0x00003f00


	//   ....[49]....
        /*0244*/ 	.word	0x00003f10


	//   ....[50]....
        /*0248*/ 	.word	0x00003f20


	//   ....[51]....
        /*024c*/ 	.word	0x00004000


	//   ....[52]....
        /*0250*/ 	.word	0x00004040


	//   ....[53]....
        /*0254*/ 	.word	0x00004080


	//   ....[54]....
        /*0258*/ 	.word	0x000040c0


	//   ....[55]....
        /*025c*/ 	.word	0x00004100


	//   ....[56]....
        /*0260*/ 	.word	0x00004130


	//   ....[57]....
        /*0264*/ 	.word	0x00004160


	//   ....[58]....
        /*0268*/ 	.word	0x00004180


	//   ....[59]....
        /*026c*/ 	.word	0x000041a0


	//   ....[60]....
        /*0270*/ 	.word	0x00004210


	//   ....[61]....
        /*0274*/ 	.word	0x000053d0


	//   ....[62]....
        /*0278*/ 	.word	0x00005410


	//   ....[63]....
        /*027c*/ 	.word	0x00005450


	//   ....[64]....
        /*0280*/ 	.word	0x00005470


	//   ....[65]....
        /*0284*/ 	.word	0x000054a0


	//   ....[66]....
        /*0288*/ 	.word	0x000054c0


	//   ....[67]....
        /*028c*/ 	.word	0x000054f0


	//   ....[68]....
        /*0290*/ 	.word	0x00005520


	//   ....[69]....
        /*0294*/ 	.word	0x00005550


	//   ....[70]....
        /*0298*/ 	.word	0x00005590


	//   ....[71]....
        /*029c*/ 	.word	0x00005bd0


	//   ....[72]....
        /*02a0*/ 	.word	0x00005c10


	//   ....[73]....
        /*02a4*/ 	.word	0x000061c0


	//   ....[74]....
        /*02a8*/ 	.word	0x000065d0


	//   ....[75]....
        /*02ac*/ 	.word	0x00006620


	//   ....[76]....
        /*02b0*/ 	.word	0x00006670


	//   ....[77]....
        /*02b4*/ 	.word	0x000066a0


	//   ....[78]....
        /*02b8*/ 	.word	0x000066c0


	//   ....[79]....
        /*02bc*/ 	.word	0x000067a0


	//   ....[80]....
        /*02c0*/ 	.word	0x000067e0


	//   ....[81]....
        /*02c4*/ 	.word	0x00006830


	//   ....[82]....
        /*02c8*/ 	.word	0x00006860


	//   ....[83]....
        /*02cc*/ 	.word	0x00006880


	//----- nvinfo : EIATTR_EXIT_INSTR_OFFSETS
	.align		4
.L_3669:
        /*02d0*/ 	.byte	0x04, 0x1c
        /*02d2*/ 	.short	(.L_3671 - .L_3670)


	//   ....[0]....
.L_3670:
        /*02d4*/ 	.word	0x00006950


	//   ....[1]....
        /*02d8*/ 	.word	0x00006b10


	//----- nvinfo : EIATTR_MAX_THREADS
	.align		4
.L_3671:
        /*02dc*/ 	.byte	0x04, 0x05
        /*02de*/ 	.short	(.L_3673 - .L_3672)
.L_3672:
        /*02e0*/ 	.word	0x00000020
        /*02e4*/ 	.word	0x00000001
        /*02e8*/ 	.word	0x00000001


	//----- nvinfo : EIATTR_CRS_STACK_SIZE
	.align		4
.L_3673:
        /*02ec*/ 	.byte	0x04, 0x1e
        /*02ee*/ 	.short	(.L_3675 - .L_3674)
.L_3674:
        /*02f0*/ 	.word	0x00000000


	//----- nvinfo : EIATTR_CBANK_PARAM_SIZE
	.align		4
.L_3675:
        /*02f4*/ 	.byte	0x03, 0x19
        /*02f6*/ 	.short	0x01f0


	//----- nvinfo : EIATTR_PARAM_CBANK
	.align		4
        /*02f8*/ 	.byte	0x04, 0x0a
        /*02fa*/ 	.short	(.L_3677 - .L_3676)
	.align		4
.L_3676:
        /*02fc*/ 	.word	index@(.nv.constant0._Z25selective_scan_bwd_kernelI32Selective_Scan_bwd_kernel_traitsILi32ELi4ELb0ELb1ELb1ELb1ELb0EN3c108BFloat16ENS1_7complexIfEEEEv12SSMParamsBwd)
        /*0300*/ 	.short	0x0210
        /*0302*/ 	.short	0x01f0


	//----- nvinfo : EIATTR_SW_WAR
	.align		4
.L_3677:
        /*0304*/ 	.byte	0x04, 0x36
        /*0306*/ 	.short	(.L_3679 - .L_3678)
.L_3678:
        /*0308*/ 	.word	0x00000008
.L_3679:


//--------------------- .nv.info._Z25selective_scan_bwd_kernelI32Selective_Scan_bwd_kernel_traitsILi32ELi4ELb0ELb1ELb1ELb1ELb1EN3c108BFloat16ENS1_7complexIfEEEEv12SSMParamsBwd --------------------------
	.section	.nv.info._Z25selective_scan_bwd_kernelI32Selective_Scan_bwd_kernel_traitsILi32ELi4ELb0ELb1ELb1ELb1ELb1EN3c108BFloat16ENS1_7complexIfEEEEv12SSMParamsBwd,"",@"SHT_CUDA_INFO"
	.sectionflags	@""
	.align	4


	//----- nvinfo : EIATTR_CUDA_API_VERSION
	.align		4
        /*0000*/ 	.byte	0x04, 0x37
        /*0002*/ 	.short	(.L_3681 - .L_3680)
.L_3680:
        /*0004*/ 	.word	0x00000082


	//----- nvinfo : EIATTR_KPARAM_INFO
	.align		4
.L_3681:
        /*0008*/ 	.byte	0x04, 0x17
        /*000a*/ 	.short	(.L_3683 - .L_3682)
.L_3682:
        /*000c*/ 	.word	0x00000000
        /*0010*/ 	.short	0x0000
        /*0012*/ 	.short	0x0000
        /*0014*/ 	.byte	0x00, 0xf0, 0xc1, 0x07


	//----- nvinfo : EIATTR_SPARSE_MMA_MASK
	.align		4
.L_3683:
        /*0018*/ 	.byte	0x03, 0x50
        /*001a*/ 	.short	0x0000


	//----- nvinfo : EIATTR_MAXREG_COUNT
	.align		4
        /*001c*/ 	.byte	0x03, 0x1b
        /*001e*/ 	.short	0x00ff


	//----- nvinfo : EIATTR_NUM_BARRIERS
	.align		4
        /*0020*/ 	.byte	0x02, 0x4c
        /*0022*/ 	.byte	0x01
	.zero		1


	//----- nvinfo : EIATTR_MERCURY_ISA_VERSION
	.align		4
        /*0024*/ 	.byte	0x03, 0x5f
        /*0026*/ 	.short	0x0101


	//----- nvinfo : EIATTR_COOP_GROUP_MASK_REGIDS
	.align		4
        /*0028*/ 	.byte	0x04, 0x29
        /*002a*/ 	.short	(.L_3685 - .L_3684)


	//   ....[0]....
.L_3684:
        /*002c*/ 	.word	0xffffffff


	//   ....[1]....
        /*0030*/ 	.word	0xffffffff


	//   ....[2]....
        /*0034*/ 	.word	0xffffffff


	//   ....[3]....
        /*0038*/ 	.word	0xffffffff


	//   ....[4]....
        /*003c*/ 	.word	0xffffffff


	//   ....[5]....
        /*0040*/ 	.word	0xffffffff


	//   ....[6]....
        /*0044*/ 	.word	0xffffffff


	//   ....[7]....
        /*0048*/ 	.word	0xffffffff


	//   ....[8]....
        /*004c*/ 	.word	0xffffffff


	//   ....[9]....
        /*0050*/ 	.word	0xffffffff


	//   ....[10]....
        /*0054*/ 	.word	0xffffffff


	//   ....[11]....
        /*0058*/ 	.word	0xffffffff


	//   ....[12]....
        /*005c*/ 	.word	0xffffffff


	//   ....[13]....
        /*0060*/ 	.word	0xffffffff


	//   ....[14]....
        /*0064*/ 	.word	0xffffffff


	//   ....[15]....
        /*0068*/ 	.word	0xffffffff


	//   ....[16]....
        /*006c*/ 	.word	0xffffffff


	//   ....[17]....
        /*0070*/ 	.word	0xffffffff


	//   ....[18]....
        /*0074*/ 	.word	0xffffffff


	//   ....[19]....
        /*0078*/ 	.word	0xffffffff


	//   ....[20]....
        /*007c*/ 	.word	0xffffffff


	//   ....[21]....
        /*0080*/ 	.word	0xffffffff


	//   ....[22]....
        /*0084*/ 	.word	0xffffffff


	//   ....[23]....
        /*0088*/ 	.word	0xffffffff


	//   ....[24]....
        /*008c*/ 	.word	0xffffffff


	//   ....[25]....
        /*0090*/ 	.word	0xffffffff


	//   ....[26]....
        /*0094*/ 	.word	0xffffffff


	//   ....[27]....
        /*0098*/ 	.word	0xffffffff


	//   ....[28]....
        /*009c*/ 	.word	0xffffffff


	//   ....[29]....
        /*00a0*/ 	.word	0xffffffff


	//   ....[30]....
        /*00a4*/ 	.word	0xffffffff


	//   ....[31]....
        /*00a8*/ 	.word	0xffffffff


	//   ....[32]....
        /*00ac*/ 	.word	0xffffffff


	//   ....[33]....
        /*00b0*/ 	.word	0xffffffff


	//   ....[34]....
        /*00b4*/ 	.word	0xffffffff


	//   ....[35]....
        /*00b8*/ 	.word	0xffffffff


	//   ....[36]....
        /*00bc*/ 	.word	0xffffffff


	//   ....[37]....
        /*00c0*/ 	.word	0xffffffff


	//   ....[38]....
        /*00c4*/ 	.word	0xffffffff


	//   ....[39]....
        /*00c8*/ 	.word	0xffffffff


	//   ....[40]....
        /*00cc*/ 	.word	0xffffffff


	//   ....[41]....
        /*00d0*/ 	.word	0xffffffff


	//   ....[42]....
        /*00d4*/ 	.word	0xffffffff


	//   ....[43]....
        /*00d8*/ 	.word	0xffffffff


	//   ....[44]....
        /*00dc*/ 	.word	0xffffffff


	//   ....[45]....
        /*00e0*/ 	.word	0xffffffff


	//   ....[46]....
        /*00e4*/ 	.word	0xffffffff


	//   ....[47]....
        /*00e8*/ 	.word	0xffffffff


	//   ....[48]....
        /*00ec*/ 	.word	0xffffffff


	//   ....[49]....
        /*00f0*/ 	.word	0xffffffff


	//   ....[50]....
        /*00f4*/ 	.word	0xffffffff


	//   ....[51]....
        /*00f8*/ 	.word	0xffffffff


	//   ....[52]....
        /*00fc*/ 	.word	0xffffffff


	//   ....[53]....
        /*0100*/ 	.word	0xffffffff


	//   ....[54]....
        /*0104*/ 	.word	0xffffffff


	//   ....[55]....
        /*0108*/ 	.word	0xffffffff


	//   ....[56]....
        /*010c*/ 	.word	0xffffffff


	//   ....[57]....
        /*0110*/ 	.word	0xffffffff


	//   ....[58]....
        /*0114*/ 	.word	0xffffffff


	//   ....[59]....
        /*0118*/ 	.word	0xffffffff


	//   ....[60]....
        /*011c*/ 	.word	0xffffffff


	//   ....[61]....
        /*0120*/ 	.word	0xffffffff


	//   ....[62]....
        /*0124*/ 	.word	0xffffffff


	//   ....[63]....
        /*0128*/ 	.word	0xffffffff


	//   ....[64]....
        /*012c*/ 	.word	0xffffffff


	//   ....[65]....
        /*0130*/ 	.word	0xffffffff


	//   ....[66]....
        /*0134*/ 	.word	0xffffffff


	//   ....[67]....
        /*0138*/ 	.word	0xffffffff


	//   ....[68]....
        /*013c*/ 	.word	0xffffffff


	//   ....[69]....
        /*0140*/ 	.word	0xffffffff


	//   ....[70]....
        /*0144*/ 	.word	0xffffffff


	//   ....[71]....
        /*0148*/ 	.word	0xffffffff


	//   ....[72]....
        /*014c*/ 	.word	0xffffffff


	//   ....[73]....
        /*0150*/ 	.word	0xffffffff


	//   ....[74]....
        /*0154*/ 	.word	0xffffffff


	//   ....[75]....
        /*0158*/ 	.word	0xffffffff


	//   ....[76]....
        /*015c*/ 	.word	0xffffffff


	//   ....[77]....
        /*0160*/ 	.word	0xffffffff


	//   ....[78]....
        /*0164*/ 	.word	0xffffffff


	//   ....[79]....
        /*0168*/ 	.word	0xffffffff


	//   ....[80]....
        /*016c*/ 	.word	0xffffffff


	//   ....[81]....
        /*0170*/ 	.word	0xffffffff


	//   ....[82]....
        /*0174*/ 	.word	0xffffffff


	//   ....[83]....
        /*0178*/ 	.word	0xffffffff


	//   ....[84]....
        /*017c*/ 	.word	0xffffffff


	//   ....[85]....
        /*0180*/ 	.word	0xffffffff


	//   ....[86]....
        /*0184*/ 	.word	0xffffffff


	//   ....[87]....
        /*0188*/ 	.word	0xffffffff


	//----- nvinfo : EIATTR_COOP_GROUP_INSTR_OFFSETS
	.align		4
.L_3685:
        /*018c*/ 	.byte	0x04, 0x28
        /*018e*/ 	.short	(.L_3687 - .L_3686)


	//   ....[0]....
.L_3686:
        /*0190*/ 	.word	0x00000dc0


	//   ....[1]....
        /*0194*/ 	.word	0x00000f50


	//   ....[2]....
        /*0198*/ 	.word	0x00001180


	//   ....[3]....
        /*019c*/ 	.word	0x00001e00


	//   ....[4]....
        /*01a0*/ 	.word	0x000020e0


	//   ....[5]....
        /*01a4*/ 	.word	0x00002320


	//   ....[6]....
        /*01a8*/ 	.word	0x00002770


	//   ....[7]....
        /*01ac*/ 	.word	0x000037c0


	//   ....[8]....
        /*01b0*/ 	.word	0x00003b00


	//   ....[9]....
        /*01b4*/ 	.word	0x000041a0


	//   ....[10]....
        /*01b8*/ 	.word	0x000041e0


	//   ....[11]....
        /*01bc*/ 	.word	0x00004210


	//   ....[12]....
        /*01c0*/ 	.word	0x00004240


	//   ....[13]....
        /*01c4*/ 	.word	0x00004250


	//   ....[14]....
        /*01c8*/ 	.word	0x00004260


	//   ....[15]....
        /*01cc*/ 	.word	0x00004320


	//   ....[16]....
        /*01d0*/ 	.word	0x00004340


	//   ....[17]....
        /*01d4*/ 	.word	0x00004350


	//   ....[18]....
        /*01d8*/ 	.word	0x00004360


	//   ....[19]....
        /*01dc*/ 	.word	0x00004400


	//   ....[20]....
        /*01e0*/ 	.word	0x00004430


	//   ....[21]....
        /*01e4*/ 	.word	0x00004450


	//   ....[22]....
        /*01e8*/ 	.word	0x00004460


	//   ....[23]....
        /*01ec*/ 	.word	0x00004510


	//   ....[24]....
        /*01f0*/ 	.word	0x00004560


	//   ....[25]....
        /*01f4*/ 	.word	0x00004590


	//   ....[26]....
        /*01f8*/ 	.word	0x000045d0


	//   ....[27]....
        /*01fc*/ 	.word	0x00004740


	//   ....[28]....
        /*0200*/ 	.word	0x00004780


	//   ....[29]....
        /*0204*/ 	.word	0x000047c0


	//   ....[30]....
        /*0208*/ 	.word	0x00004800


	//   ....[31]....
        /*020c*/ 	.word	0x000049d0


	//   ....[32]....
        /*0210*/ 	.word	0x00004a20


	//   ....[33]....
        /*0214*/ 	.word	0x00004a50


	//   ....[34]....
        /*0218*/ 	.word	0x00004a60


	//   ....[35]....
        /*021c*/ 	.word	0x00004a70


	//   ....[36]....
        /*0220*/ 	.word	0x00004a80


	//   ....[37]....
        /*0224*/ 	.word	0x00004a90


	//   ....[38]....
        /*0228*/ 	.word	0x00004aa0


	//   ....[39]....
        /*022c*/ 	.word	0x00004b80


	//   ....[40]....
        /*0230*/ 	.word	0x00004bb0


	//   ....[41]....
        /*0234*/ 	.word	0x00004be0


	//   ....[42]....
        /*0238*/ 	.word	0x00004bf0


	//   ....[43]....
        /*023c*/ 	.word	0x00004cd0


	//   ....[44]....
        /*0240*/ 	.word	0x00004cf0


	//   ....[45]....
        /*0244*/ 	.word	0x00004d00


	//   ....[46]....
        /*0248*/ 	.word	0x00004d10


	//   ....[47]....
        /*024c*/ 	.word	0x00004df0


	//   ....[48]....
        /*0250*/ 	.word	0x00004e10


	//   ....[49]....
        /*0254*/ 	.word	0x00004e20


	//   ....[50]....
        /*0258*/ 	.word	0x00004e30


	//   ....[51]....
        /*025c*/ 	.word	0x00004f10


	//   ....[52]....
        /*0260*/ 	.word	0x00004f40


	//   ....[53]....
        /*0264*/ 	.word	0x00004f50


	//   ....[54]....
        /*0268*/ 	.word	0x00004f60


	//   ....[55]....
        /*026c*/ 	.word	0x00005050


	//   ....[56]....
        /*0270*/ 	.word	0x00005090


	//   ....[57]....
        /*0274*/ 	.word	0x000050d0


	//   ....[58]....
        /*0278*/ 	.word	0x00005110


	//   ....[59]....
        /*027c*/ 	.word	0x00005150


	//   ....[60]....
        /*0280*/ 	.word	0x00005190


	//   ....[61]....
        /*0284*/ 	.word	0x000051d0


	//   ....[62]....
        /*0288*/ 	.word	0x00005220


	//   ....[63]....
        /*028c*/ 	.word	0x00005260


	//   ....[64]....
        /*0290*/ 	.word	0x000052d0


	//   ....[65]....
        /*0294*/ 	.word	0x00006450


	//   ....[66]....
        /*0298*/ 	.word	0x00006490


	//   ....[67]....
        /*029c*/ 	.word	0x000064e0


	//   ....[68]....
        /*02a0*/ 	.word	0x00006500


	//   ....[69]....
        /*02a4*/ 	.word	0x00006530


	//   ....[70]....
        /*02a8*/ 	.word	0x00006550


	//   ....[71]....
        /*02ac*/ 	.word	0x00006580


	//   ....[72]....
        /*02b0*/ 	.word	0x000065b0


	//   ....[73]....
        /*02b4*/ 	.word	0x00006600


	//   ....[74]....
        /*02b8*/ 	.word	0x00006640


	//   ....[75]....
        /*02bc*/ 	.word	0x00006c20


	//   ....[76]....
        /*02c0*/ 	.word	0x00006c60


	//   ....[77]....
        /*02c4*/ 	.word	0x00007240


	//   ....[78]....
        /*02c8*/ 	.word	0x00007600


	//   ....[79]....
        /*02cc*/ 	.word	0x00007650


	//   ....[80]....
        /*02d0*/ 	.word	0x000076a0


	//   ....[81]....
        /*02d4*/ 	.word	0x000076d0


	//   ....[82]....
        /*02d8*/ 	.word	0x000076f0


	//   ....[83]....
        /*02dc*/ 	.word	0x000077d0


	//   ....[84]....
        /*02e0*/ 	.word	0x00007810


	//   ....[85]....
        /*02e4*/ 	.word	0x00007860


	//   ....[86]....
        /*02e8*/ 	.word	0x00007890


	//   ....[87]....
        /*02ec*/ 	.word	0x000078b0


	//----- nvinfo : EIATTR_EXIT_INSTR_OFFSETS
	.align		4
.L_3687:
        /*02f0*/ 	.byte	0x04, 0x1c
        /*02f2*/ 	.short	(.L_3689 - .L_3688)


	//   ....[0]....
.L_3688:
        /*02f4*/ 	.word	0x00007980


	//   ....[1]....
        /*02f8*/ 	.word	0x00007b40


	//----- nvinfo : EIATTR_MAX_THREADS
	.align		4
.L_3689:
        /*02fc*/ 	.byte	0x04, 0x05
        /*02fe*/ 	.short	(.L_3691 - .L_3690)
.L_3690:
        /*0300*/ 	.word	0x00000020
        /*0304*/ 	.word	0x00000001
        /*0308*/ 	.word	0x00000001


	//----- nvinfo : EIATTR_CRS_STACK_SIZE
	.align		4
.L_3691:
        /*030c*/ 	.byte	0x04, 0x1e
        /*030e*/ 	.short	(.L_3693 - .L_3692)
.L_3692:
        /*0310*/ 	.word	0x00000000


	//----- nvinfo : EIATTR_CBANK_PARAM_SIZE
	.align		4
.L_3693:
        /*0314*/ 	.byte	0x03, 0x19
        /*0316*/ 	.short	0x01f0


	//----- nvinfo : EIATTR_PARAM_CBANK
	.align		4
        /*0318*/ 	.byte	0x04, 0x0a
        /*031a*/ 	.short	(.L_3695 - .L_3694)
	.align		4
.L_3694:
        /*031c*/ 	.word	index@(.nv.constant0._Z25selective_scan_bwd_kernelI32Selective_Scan_bwd_kernel_traitsILi32ELi4ELb0ELb1ELb1ELb1ELb1EN3c108BFloat16ENS1_7complexIfEEEEv12SSMParamsBwd)
        /*0320*/ 	.short	0x0210
        /*0322*/ 	.short	0x01f0


	//----- nvinfo : EIATTR_SW_WAR
	.align		4
.L_3695:
        /*0324*/ 	.byte	0x04, 0x36
        /*0326*/ 	.short	(.L_3697 - .L_3696)
.L_3696:
        /*0328*/ 	.word	0x00000008
.L_3697:


//--------------------- .nv.info._Z25selective_scan_bwd_kernelI32Selective_Scan_bwd_kernel_traitsILi32ELi4ELb1ELb0ELb0ELb0ELb0EN3c108BFloat16ENS1_7complexIfEEEEv12SSMParamsBwd --------------------------
	.section	.nv.info._Z25selective_scan_bwd_kernelI32Selective_Scan_bwd_kernel_traitsILi32ELi4ELb1ELb0ELb0ELb0ELb0EN3c108BFloat16ENS1_7complexIfEEEEv12SSMParamsBwd,"",@"SHT_CUDA_INFO"
	.sectionflags	@""
	.align	4


	//----- nvinfo : EIATTR_CUDA_API_VERSION
	.align		4
        /*0000*/ 	.byte	0x04, 0x37
        /*0002*/ 	.short	(.L_3699 - .L_3698)
.L_3698:
        /*0004*/ 	.word	0x00000082


	//----- nvinfo : EIATTR_KPARAM_INFO
	.align		4
.L_3699:
        /*0008*/ 	.byte	0x04, 0x17
        /*000a*/ 	.short	(.L_3701 - .L_3700)
.L_3700:
        /*000c*/ 	.word	0x00000000
        /*0010*/ 	.short	0x0000
        /*0012*/ 	.short	0x0000
        /*0014*/ 	.byte	0x00, 0xf0, 0xc1, 0x07


	//----- nvinfo : EIATTR_SPARSE_MMA_MASK
	.align		4
.L_3701:
        /*0018*/ 	.byte	0x03, 0x50
        /*001a*/ 	.short	0x0000


	//----- nvinfo : EIATTR_MAXREG_COUNT
	.align		4
        /*001c*/ 	.byte	0x03, 0x1b
        /*001e*/ 	.short	0x00ff


	//----- nvinfo : EIATTR_NUM_BARRIERS
	.align		4
        /*0020*/ 	.byte	0x02, 0x4c
        /*0022*/ 	.byte	0x01
	.zero		1


	//----- nvinfo : EIATTR_MERCURY_ISA_VERSION
	.align		4
        /*0024*/ 	.byte	0x03, 0x5f
        /*0026*/ 	.short	0x0101


	//----- nvinfo : EIATTR_COOP_GROUP_MASK_REGIDS
	.align		4
        /*0028*/ 	.byte	0x04, 0x29
        /*002a*/ 	.short	(.L_3703 - .L_3702)


	//   ....[0]....
.L_3702:
        /*002c*/ 	.word	0xffffffff


	//   ....[1]....
        /*0030*/ 	.word	0xffffffff


	//   ....[2]....
        /*0034*/ 	.word	0xffffffff


	//   ....[3]....
        /*0038*/ 	.word	0xffffffff


	//   ....[4]....
        /*003c*/ 	.word	0xffffffff


	//   ....[5]....
        /*0040*/ 	.word	0xffffffff


	//   ....[6]....
        /*0044*/ 	.word	0xffffffff


	//   ....[7]....
        /*0048*/ 	.word	0xffffffff


	//   ....[8]....
        /*004c*/ 	.word	0xffffffff


	//   ....[9]....
        /*0050*/ 	.word	0xffffffff


	//   ....[10]....
        /*0054*/ 	.word	0xffffffff


	//   ....[11]....
        /*0058*/ 	.word	0xffffffff


	//   ....[12]....
        /*005c*/ 	.word	0xffffffff


	//   ....[13]....
        /*0060*/ 	.word	0xffffffff


	//   ....[14]....
        /*0064*/ 	.word	0xffffffff


	//   ....[15]....
        /*0068*/ 	.word	0xffffffff


	//   ....[16]....
        /*006c*/ 	.word	0xffffffff


	//   ....[17]....
        /*0070*/ 	.word	0xffffffff


	//   ....[18]....
        /*0074*/ 	.word	0xffffffff


	//   ....[19]....
        /*0078*/ 	.word	0xffffffff


	//   ....[20]....
        /*007c*/ 	.word	0xffffffff


	//   ....[21]....
        /*0080*/ 	.word	0xffffffff


	//   ....[22]....
        /*0084*/ 	.word	0xffffffff


	//   ....[23]....
        /*0088*/ 	.word	0xffffffff


	//   ....[24]....
        /*008c*/ 	.word	0xffffffff


	//   ....[25]....
        /*0090*/ 	.word	0xffffffff


	//   ....[26]....
        /*0094*/ 	.word	0xffffffff


	//   ....[27]....
        /*0098*/ 	.word	0xffffffff


	//   ....[28]....
        /*009c*/ 	.word	0xffffffff


	//   ....[29]....
        /*00a0*/ 	.word	0xffffffff


	//   ....[30]....
        /*00a4*/ 	.word	0xffffffff


	//   ....[31]....
        /*00a8*/ 	.word	0xffffffff


	//   ....[32]....
        /*00ac*/ 	.word	0xffffffff


	//   ....[33]....
        /*00b0*/ 	.word	0xffffffff


	//   ....[34]....
        /*00b4*/ 	.word	0xffffffff


	//   ....[35]....
        /*00b8*/ 	.word	0xffffffff


	//   ....[36]....
        /*00bc*/ 	.word	0xffffffff


	//   ....[37]....
        /*00c0*/ 	.word	0xffffffff


	//   ....[38]....
        /*00c4*/ 	.word	0xffffffff


	//   ....[39]....
        /*00c8*/ 	.word	0xffffffff


	//   ....[40]....
        /*00cc*/ 	.word	0xffffffff


	//   ....[41]....
        /*00d0*/ 	.word	0xffffffff


	//   ....[42]....
        /*00d4*/ 	.word	0xffffffff


	//   ....[43]....
        /*00d8*/ 	.word	0xffffffff


	//   ....[44]....
        /*00dc*/ 	.word	0xffffffff


	//   ....[45]....
        /*00e0*/ 	.word	0xffffffff


	//   ....[46]....
        /*00e4*/ 	.word	0xffffffff


	//   ....[47]....
        /*00e8*/ 	.word	0xffffffff


	//   ....[48]....
        /*00ec*/ 	.word	0xffffffff


	//   ....[49]....
        /*00f0*/ 	.word	0xffffffff


	//   ....[50]....
        /*00f4*/ 	.word	0xffffffff


	//   ....[51]....
        /*00f8*/ 	.word	0xffffffff


	//   ....[52]....
        /*00fc*/ 	.word	0xffffffff


	//   ....[53]....
        /*0100*/ 	.word	0xffffffff


	//   ....[54]....
        /*0104*/ 	.word	0xffffffff


	//   ....[55]....
        /*0108*/ 	.word	0xffffffff


	//   ....[56]....
        /*010c*/ 	.word	0xffffffff


	//   ....[57]....
        /*0110*/ 	.word	0xffffffff


	//   ....[58]....
        /*0114*/ 	.word	0xffffffff


	//   ....[59]....
        /*0118*/ 	.word	0xffffffff


	//   ....[60]....
        /*011c*/ 	.word	0xffffffff


	//   ....[61]....
        /*0120*/ 	.word	0xffffffff


	//   ....[62]....
        /*0124*/ 	.word	0xffffffff


	//   ....[63]....
        /*0128*/ 	.word	0xffffffff


	//   ....[64]....
        /*012c*/ 	.word	0xffffffff


	//   ....[65]....
        /*0130*/ 	.word	0xffffffff


	//   ....[66]....
        /*0134*/ 	.word	0xffffffff


	//   ....[67]....
        /*0138*/ 	.word	0xffffffff


	//   ....[68]....
        /*013c*/ 	.word	0xffffffff


	//   ....[69]....
        /*0140*/ 	.word	0xffffffff


	//   ....[70]....
        /*0144*/ 	.word	0xffffffff


	//   ....[71]....
        /*0148*/ 	.word	0xffffffff


	//   ....[72]....
        /*014c*/ 	.word	0xffffffff


	//   ....[73]....
        /*0150*/ 	.word	0xffffffff


	//   ....[74]....
        /*0154*/ 	.word	0xffffffff


	//   ....[75]....
        /*0158*/ 	.word	0xffffffff


	//   ....[76]....
        /*015c*/ 	.word	0xffffffff


	//   ....[77]....
        /*0160*/ 	.word	0xffffffff


	//   ....[78]....
        /*0164*/ 	.word	0xffffffff


	//   ....[79]....
        /*0168*/ 	.word	0xffffffff


	//   ....[80]....
        /*016c*/ 	.word	0xffffffff


	//   ....[81]....
        /*0170*/ 	.word	0xffffffff


	//   ....[82]....
        /*0174*/ 	.word	0xffffffff


	//   ....[83]....
        /*0178*/ 	.word	0xffffffff


	//   ....[84]....
        /*017c*/ 	.word	0xffffffff


	//   ....[85]....
        /*0180*/ 	.word	0xffffffff


	//   ....[86]....
        /*0184*/ 	.word	0xffffffff


	//   ....[87]....
        /*0188*/ 	.word	0xffffffff


	//   ....[88]....
        /*018c*/ 	.word	0xffffffff


	//   ....[89]....
        /*0190*/ 	.word	0xffffffff


	//   ....[90]....
        /*0194*/ 	.word	0xffffffff


	//----- nvinfo : EIATTR_COOP_GROUP_INSTR_OFFSETS
	.align		4
.L_3703:
        /*0198*/ 	.byte	0x04, 0x28
        /*019a*/ 	.short	(.L_3705 - .L_3704)


	//   ....[0]....
.L_3704:
        /*019c*/ 	.word	0x00000700


	//   ....[1]....
        /*01a0*/ 	.word	0x00000780


	//   ....[2]....
        /*01a4*/ 	.word	0x00000870


	//   ....[3]....
        /*01a8*/ 	.word	0x00001390


	//   ....[4]....
        /*01ac*/ 	.word	0x000013d0


	//   ....[5]....
        /*01b0*/ 	.word	0x00001410


	//   ....[6]....
        /*01b4*/ 	.word	0x00001450


	//   ....[7]....
        /*01b8*/ 	.word	0x00001480


	//   ....[8]....
        /*01bc*/ 	.word	0x00001490


	//   ....[9]....
        /*01c0*/ 	.word	0x00001520


	//   ....[10]....
        /*01c4*/ 	.word	0x00001550


	//   ....[11]....
        /*01c8*/ 	.word	0x00001570


	//   ....[12]....
        /*01cc*/ 	.word	0x00001590


	//   ....[13]....
        /*01d0*/ 	.word	0x00001630


	//   ....[14]....
        /*01d4*/ 	.word	0x00001660


	//   ....[15]....
        /*01d8*/ 	.word	0x00001680


	//   ....[16]....
        /*01dc*/ 	.word	0x00001690


	//   ....[17]....
        /*01e0*/ 	.word	0x00001730


	//   ....[18]....
        /*01e4*/ 	.word	0x00001770


	//   ....[19]....
        /*01e8*/ 	.word	0x000017b0


	//   ....[20]....
        /*01ec*/ 	.word	0x000017f0


	//   ....[21]....
        /*01f0*/ 	.word	0x00001950


	//   ....[22]....
        /*01f4*/ 	.word	0x00001990


	//   ....[23]....
        /*01f8*/ 	.word	0x000019d0


	//   ....[24]....
        /*01fc*/ 	.word	0x00001a10


	//   ....[25]....
        /*0200*/ 	.word	0x00001c20


	//   ....[26]....
        /*0204*/ 	.word	0x00001c50


	//   ....[27]....
        /*0208*/ 	.word	0x00001c60


	//   ....[28]....
        /*020c*/ 	.word	0x00001c70


	//   ....[29]....
        /*0210*/ 	.word	0x00001c80


	//   ....[30]....
        /*0214*/ 	.word	0x00001c90


	//   ....[31]....
        /*0218*/ 	.word	0x00001ca0


	//   ....[32]....
        /*021c*/ 	.word	0x00001cb0


	//   ....[33]....
        /*0220*/ 	.word	0x00001d90


	//   ....[34]....
        /*0224*/ 	.word	0x00001db0


	//   ....[35]....
        /*0228*/ 	.word	0x00001dc0


	//   ....[36]....
        /*022c*/ 	.word	0x00001dd0


	//   ....[37]....
        /*0230*/ 	.word	0x00001eb0


	//   ....[38]....
        /*0234*/ 	.word	0x00001ed0


	//   ....[39]....
        /*0238*/ 	.word	0x00001ee0


	//   ....[40]....
        /*023c*/ 	.word	0x00001ef0


	//   ....[41]....
        /*0240*/ 	.word	0x00001fd0


	//   ....[42]....
        /*0244*/ 	.word	0x00001ff0


	//   ....[43]....
        /*0248*/ 	.word	0x00002000


	//   ....[44]....
        /*024c*/ 	.word	0x00002010


	//   ....[45]....
        /*0250*/ 	.word	0x000020f0


	//   ....[46]....
        /*0254*/ 	.word	0x00002110


	//   ....[47]....
        /*0258*/ 	.word	0x00002120


	//   ....[48]....
        /*025c*/ 	.word	0x00002130


	//   ....[49]....
        /*0260*/ 	.word	0x00002210


	//   ....[50]....
        /*0264*/ 	.word	0x00002250


	//   ....[51]....
        /*0268*/ 	.word	0x00002290


	//   ....[52]....
        /*026c*/ 	.word	0x000022d0


	//   ....[53]....
        /*0270*/ 	.word	0x00002310


	//   ....[54]....
        /*0274*/ 	.word	0x00002350


	//   ....[55]....
        /*0278*/ 	.word	0x00002370


	//   ....[56]....
        /*027c*/ 	.word	0x00002390


	//   ....[57]....
        /*0280*/ 	.word	0x000023e0


	//   ....[58]....
        /*0284*/ 	.word	0x00002400


	//   ....[59]....
        /*0288*/ 	.word	0x000029e0


	//   ....[60]....
        /*028c*/ 	.word	0x00002a20


	//   ....[61]....
        /*0290*/ 	.word	0x00002a60


	//   ....[62]....
        /*0294*/ 	.word	0x00002a90


	//   ....[63]....
        /*0298*/ 	.word	0x00002ac0


	//   ....[64]....
        /*029c*/ 	.word	0x00002ae0


	//   ....[65]....
        /*02a0*/ 	.word	0x00002b10


	//   ....[66]....
        /*02a4*/ 	.word	0x00002b20


	//   ....[67]....
        /*02a8*/ 	.word	0x00002b50


	//   ....[68]....
        /*02ac*/ 	.word	0x00002b70


	//   ....[69]....
        /*02b0*/ 	.word	0x00002b90


	//   ....[70]....
        /*02b4*/ 	.word	0x00002bb0


	//   ....[71]....
        /*02b8*/ 	.word	0x00002be0


	//   ....[72]....
        /*02bc*/ 	.word	0x00002c10


	//   ....[73]....
        /*02c0*/ 	.word	0x00002c50


	//   ....[74]....
        /*02c4*/ 	.word	0x00002c90


	//   ....[75]....
        /*02c8*/ 	.word	0x00002d90


	//   ....[76]....
        /*02cc*/ 	.word	0x00002de0


	//   ....[77]....
        /*02d0*/ 	.word	0x00002e20


	//   ....[78]....
        /*02d4*/ 	.word	0x00002e60


	//   ....[79]....
        /*02d8*/ 	.word	0x00003370


	//   ....[80]....
        /*02dc*/ 	.word	0x00003590


	//   ....[81]....
        /*02e0*/ 	.word	0x00003640


	//   ....[82]....
        /*02e4*/ 	.word	0x00003690


	//   ....[83]....
        /*02e8*/ 	.word	0x000036e0


	//   ....[84]....
        /*02ec*/ 	.word	0x00003710


	//   ....[85]....
        /*02f0*/ 	.word	0x00003730


	//   ....[86]....
        /*02f4*/ 	.word	0x00003810


	//   ....[87]....
        /*02f8*/ 	.word	0x00003850


	//   ....[88]....
        /*02fc*/ 	.word	0x000038a0


	//   ....[89]....
        /*0300*/ 	.word	0x000038d0


	//   ....[90]....
        /*0304*/ 	.word	0x000038f0


	//----- nvinfo : EIATTR_EXIT_INSTR_OFFSETS
	.align		4
.L_3705:
        /*0308*/ 	.byte	0x04, 0x1c
        /*030a*/ 	.short	(.L_3707 - .L_3706)


	//   ....[0]....
.L_3706:
        /*030c*/ 	.word	0x000039c0


	//   ....[1]....
        /*0310*/ 	.word	0x00004050


	//----- nvinfo : EIATTR_MAX_THREADS
	.align		4
.L_3707:
        /*0314*/ 	.byte	0x04, 0x05
        /*0316*/ 	.short	(.L_3709 - .L_3708)
.L_3708:
        /*0318*/ 	.word	0x00000020
        /*031c*/ 	.word	0x00000001
        /*0320*/ 	.word	0x00000001


	//----- nvinfo : EIATTR_CRS_STACK_SIZE
	.align		4
.L_3709:
        /*0324*/ 	.byte	0x04, 0x1e
        /*0326*/ 	.short	(.L_3711 - .L_3710)
.L_3710:
        /*0328*/ 	.word	0x00000000


	//----- nvinfo : EIATTR_CBANK_PARAM_SIZE
	.align		4
.L_3711:
        /*032c*/ 	.byte	0x03, 0x19
        /*032e*/ 	.short	0x01f0


	//----- nvinfo : EIATTR_PARAM_CBANK
	.align		4
        /*0330*/ 	.byte	0x04, 0x0a
        /*0332*/ 	.short	(.L_3713 - .L_3712)
	.align		4
.L_3712:
        /*0334*/ 	.word	index@(.nv.constant0._Z25selective_scan_bwd_kernelI32Selective_Scan_bwd_kernel_traitsILi32ELi4ELb1ELb0ELb0ELb0ELb0EN3c108BFloat16ENS1_7complexIfEEEEv12SSMParamsBwd)
        /*0338*/ 	.short	0x0210
        /*033a*/ 	.short	0x01f0


	//----- nvinfo : EIATTR_SW_WAR
	.align		4
.L_3713:
        /*033c*/ 	.byte	0x04, 0x36
        /*033e*/ 	.short	(.L_3715 - .L_3714)
.L_3714:
        /*0340*/ 	.word	0x00000008
.L_3715:


//--------------------- .nv.info._Z25selective_scan_bwd_kernelI32Selective_Scan_bwd_kernel_traitsILi32ELi4ELb1ELb0ELb0ELb0ELb1EN3c108BFloat16ENS1_7complexIfEEEEv12SSMParamsBwd --------------------------
	.section	.nv.info._Z25selective_scan_bwd_kernelI32Selective_Scan_bwd_kernel_traitsILi32ELi4ELb1ELb0ELb0ELb0ELb1EN3c108BFloat16ENS1_7complexIfEEEEv12SSMParamsBwd,"",@"SHT_CUDA_INFO"
	.sectionflags	@""
	.align	4


	//----- nvinfo : EIATTR_CUDA_API_VERSION
	.align		4
        /*0000*/ 	.byte	0x04, 0x37
        /*0002*/ 	.short	(.L_3717 - .L_3716)
.L_3716:
        /*0004*/ 	.word	0x00000082


	//----- nvinfo : EIATTR_KPARAM_INFO
	.align		4
.L_3717:
        /*0008*/ 	.byte	0x04, 0x17
        /*000a*/ 	.short	(.L_3719 - .L_3718)
.L_3718:
        /*000c*/ 	.word	0x00000000
        /*0010*/ 	.short	0x0000
        /*0012*/ 	.short	0x0000
        /*0014*/ 	.byte	0x00, 0xf0, 0xc1, 0x07


	//----- nvinfo : EIATTR_SPARSE_MMA_MASK
	.align		4
.L_3719:
        /*0018*/ 	.byte	0x03, 0x50
        /*001a*/ 	.short	0x0000


	//----- nvinfo : EIATTR_MAXREG_COUNT
	.align		4
        /*001c*/ 	.byte	0x03, 0x1b
        /*001e*/ 	.short	0x00ff


	//----- nvinfo : EIATTR_NUM_BARRIERS
	.align		4
        /*0020*/ 	.byte	0x02, 0x4c
        /*0022*/ 	.byte	0x01
	.zero		1


	//----- nvinfo : EIATTR_MERCURY_ISA_VERSION
	.align		4
        /*0024*/ 	.byte	0x03, 0x5f
        /*0026*/ 	.short	0x0101


	//----- nvinfo : EIATTR_COOP_GROUP_MASK_REGIDS
	.align		4
        /*0028*/ 	.byte	0x04, 0x29
        /*002a*/ 	.short	(.L_3721 - .L_3720)


	//   ....[0]....
.L_3720:
        /*002c*/ 	.word	0xffffffff


	//   ....[1]....
        /*0030*/ 	.word	0xffffffff


	//   ....[2]....
        /*0034*/ 	.word	0xffffffff


	//   ....[3]....
        /*0038*/ 	.word	0xffffffff


	//   ....[4]....
        /*003c*/ 	.word	0xffffffff


	//   ....[5]....
        /*0040*/ 	.word	0xffffffff


	//   ....[6]....
        /*0044*/ 	.word	0xffffffff


	//   ....[7]....
        /*0048*/ 	.word	0xffffffff


	//   ....[8]....
        /*004c*/ 	.word	0xffffffff


	//   ....[9]....
        /*0050*/ 	.word	0xffffffff


	//   ....[10]....
        /*0054*/ 	.word	0xffffffff


	//   ....[11]....
        /*0058*/ 	.word	0xffffffff


	//   ....[12]....
        /*005c*/ 	.word	0xffffffff


	//   ....[13]....
        /*0060*/ 	.word	0xffffffff


	//   ....[14]....
        /*0064*/ 	.word	0xffffffff


	//   ....[15]....
        /*0068*/ 	.word	0xffffffff


	//   ....[16]....
        /*006c*/ 	.word	0xffffffff


	//   ....[17]....
        /*0070*/ 	.word	0xffffffff


	//   ....[18]....
        /*0074*/ 	.word	0xffffffff


	//   ....[19]....
        /*0078*/ 	.word	0xffffffff


	//   ....[20]....
        /*007c*/ 	.word	0xffffffff


	//   ....[21]....
        /*0080*/ 	.word	0xffffffff


	//   ....[22]....
        /*0084*/ 	.word	0xffffffff


	//   ....[23]....
        /*0088*/ 	.word	0xffffffff


	//   ....[24]....
        /*008c*/ 	.word	0xffffffff


	//   ....[25]....
        /*0090*/ 	.word	0xffffffff


	//   ....[26]....
        /*0094*/ 	.word	0xffffffff


	//   ....[27]....
        /*0098*/ 	.word	0xffffffff


	//   ....[28]....
        /*009c*/ 	.word	0xffffffff


	//   ....[29]....
        /*00a0*/ 	.word	0xffffffff


	//   ....[30]....
        /*00a4*/ 	.word	0xffffffff


	//   ....[31]....
        /*00a8*/ 	.word	0xffffffff


	//   ....[32]....
        /*00ac*/ 	.word	0xffffffff


	//   ....[33]....
        /*00b0*/ 	.word	0xffffffff


	//   ....[34]....
        /*00b4*/ 	.word	0xffffffff


	//   ....[35]....
        /*00b8*/ 	.word	0xffffffff


	//   ....[36]....
        /*00bc*/ 	.word	0xffffffff


	//   ....[37]....
        /*00c0*/ 	.word	0xffffffff


	//   ....[38]....
        /*00c4*/ 	.word	0xffffffff


	//   ....[39]....
        /*00c8*/ 	.word	0xffffffff


	//   ....[40]....
        /*00cc*/ 	.word	0xffffffff


	//   ....[41]....
        /*00d0*/ 	.word	0xffffffff


	//   ....[42]....
        /*00d4*/ 	.word	0xffffffff


	//   ....[43]....
        /*00d8*/ 	.word	0xffffffff


	//   ....[44]....
        /*00dc*/ 	.word	0xffffffff


	//   ....[45]....
        /*00e0*/ 	.word	0xffffffff


	//   ....[46]....
        /*00e4*/ 	.word	0xffffffff


	//   ....[47]....
        /*00e8*/ 	.word	0xffffffff


	//   ....[48]....
        /*00ec*/ 	.word	0xffffffff


	//   ....[49]....
        /*00f0*/ 	.word	0xffffffff


	//   ....[50]....
        /*00f4*/ 	.word	0xffffffff


	//   ....[51]....
        /*00f8*/ 	.word	0xffffffff


	//   ....[52]....
        /*00fc*/ 	.word	0xffffffff


	//   ....[53]....
        /*0100*/ 	.word	0xffffffff


	//   ....[54]....
        /*0104*/ 	.word	0xffffffff


	//   ....[55]....
        /*0108*/ 	.word	0xffffffff


	//   ....[56]....
        /*010c*/ 	.word	0xffffffff


	//   ....[57]....
        /*0110*/ 	.word	0xffffffff


	//   ....[58]....
        /*0114*/ 	.word	0xffffffff


	//   ....[59]....
        /*0118*/ 	.word	0xffffffff


	//   ....[60]....
        /*011c*/ 	.word	0xffffffff


	//   ....[61]....
        /*0120*/ 	.word	0xffffffff


	//   ....[62]....
        /*0124*/ 	.word	0xffffffff


	//   ....[63]....
        /*0128*/ 	.word	0xffffffff


	//   ....[64]....
        /*012c*/ 	.word	0xffffffff


	//   ....[65]....
        /*0130*/ 	.word	0xffffffff


	//   ....[66]....
        /*0134*/ 	.word	0xffffffff


	//   ....[67]....
        /*0138*/ 	.word	0xffffffff


	//   ....[68]....
        /*013c*/ 	.word	0xffffffff


	//   ....[69]....
        /*0140*/ 	.word	0xffffffff


	//   ....[70]....
        /*0144*/ 	.word	0xffffffff


	//   ....[71]....
        /*0148*/ 	.word	0xffffffff


	//   ....[72]....
        /*014c*/ 	.word	0xffffffff


	//   ....[73]....
        /*0150*/ 	.word	0xffffffff


	//   ....[74]....
        /*0154*/ 	.word	0xffffffff


	//   ....[75]....
        /*0158*/ 	.word	0xffffffff


	//   ....[76]....
        /*015c*/ 	.word	0xffffffff


	//   ....[77]....
        /*0160*/ 	.word	0xffffffff


	//   ....[78]....
        /*0164*/ 	.word	0xffffffff


	//   ....[79]....
        /*0168*/ 	.word	0xffffffff


	//   ....[80]....
        /*016c*/ 	.word	0xffffffff


	//   ....[81]....
        /*0170*/ 	.word	0xffffffff


	//   ....[82]....
        /*0174*/ 	.word	0xffffffff


	//   ....[83]....
        /*0178*/ 	.word	0xffffffff


	//   ....[84]....
        /*017c*/ 	.word	0xffffffff


	//   ....[85]....
        /*0180*/ 	.word	0xffffffff


	//   ....[86]....
        /*0184*/ 	.word	0xffffffff


	//   ....[87]....
        /*0188*/ 	.word	0xffffffff


	//   ....[88]....
        /*018c*/ 	.word	0xffffffff


	//   ....[89]....
        /*0190*/ 	.word	0xffffffff


	//   ....[90]....
        /*0194*/ 	.word	0xffffffff


	//   ....[91]....
        /*0198*/ 	.word	0xffffffff


	//   ....[92]....
        /*019c*/ 	.word	0xffffffff


	//   ....[93]....
        /*01a0*/ 	.word	0xffffffff


	//   ....[94]....
        /*01a4*/ 	.word	0xffffffff


	//----- nvinfo : EIATTR_COOP_GROUP_INSTR_OFFSETS
	.align		4
.L_3721:
        /*01a8*/ 	.byte	0x04, 0x28
        /*01aa*/ 	.short	(.L_3723 - .L_3722)


	//   ....[0]....
.L_3722:
        /*01ac*/ 	.word	0x00000740


	//   ....[1]....
        /*01b0*/ 	.word	0x00000790


	//   ....[2]....
        /*01b4*/ 	.word	0x000008b0


	//   ....[3]....
        /*01b8*/ 	.word	0x000009d0


	//   ....[4]....
        /*01bc*/ 	.word	0x00000bd0


	//   ....[5]....
        /*01c0*/ 	.word	0x00000f00


	//   ....[6]....
        /*01c4*/ 	.word	0x00001170


	//   ....[7]....
        /*01c8*/ 	.word	0x00001d20


	//   ....[8]....
        /*01cc*/ 	.word	0x00001d60


	//   ....[9]....
        /*01d0*/ 	.word	0x00001da0


	//   ....[10]....
        /*01d4*/ 	.word	0x00001de0


	//   ....[11]....
        /*01d8*/ 	.word	0x00001e10


	//   ....[12]....
        /*01dc*/ 	.word	0x00001e20


	//   ....[13]....
        /*01e0*/ 	.word	0x00001ec0


	//   ....[14]....
        /*01e4*/ 	.word	0x00001ee0


	//   ....[15]....
        /*01e8*/ 	.word	0x00001f10


	//   ....[16]....
        /*01ec*/ 	.word	0x00001f20


	//   ....[17]....
        /*01f0*/ 	.word	0x00001fc0


	//   ....[18]....
        /*01f4*/ 	.word	0x00001ff0


	//   ....[19]....
        /*01f8*/ 	.word	0x00002010


	//   ....[20]....
        /*01fc*/ 	.word	0x00002020


	//   ....[21]....
        /*0200*/ 	.word	0x00002100


	//   ....[22]....
        /*0204*/ 	.word	0x00002140


	//   ....[23]....
        /*0208*/ 	.word	0x00002170


	//   ....[24]....
        /*020c*/ 	.word	0x000021a0


	//   ....[25]....
        /*0210*/ 	.word	0x000022d0


	//   ....[26]....
        /*0214*/ 	.word	0x00002310


	//   ....[27]....
        /*0218*/ 	.word	0x00002350


	//   ....[28]....
        /*021c*/ 	.word	0x00002390


	//   ....[29]....
        /*0220*/ 	.word	0x000025c0


	//   ....[30]....
        /*0224*/ 	.word	0x000025e0


	//   ....[31]....
        /*0228*/ 	.word	0x000025f0


	//   ....[32]....
        /*022c*/ 	.word	0x00002600


	//   ....[33]....
        /*0230*/ 	.word	0x00002610


	//   ....[34]....
        /*0234*/ 	.word	0x00002620


	//   ....[35]....
        /*0238*/ 	.word	0x00002630


	//   ....[36]....
        /*023c*/ 	.word	0x00002640


	//   ....[37]....
        /*0240*/ 	.word	0x00002720


	//   ....[38]....
        /*0244*/ 	.word	0x00002740


	//   ....[39]....
        /*0248*/ 	.word	0x00002750


	//   ....[40]....
        /*024c*/ 	.word	0x00002760


	//   ....[41]....
        /*0250*/ 	.word	0x00002840


	//   ....[42]....
        /*0254*/ 	.word	0x00002860


	//   ....[43]....
        /*0258*/ 	.word	0x00002870


	//   ....[44]....
        /*025c*/ 	.word	0x00002880


	//   ....[45]....
        /*0260*/ 	.word	0x00002960


	//   ....[46]....
        /*0264*/ 	.word	0x00002980


	//   ....[47]....
        /*0268*/ 	.word	0x00002990


	//   ....[48]....
        /*026c*/ 	.word	0x000029a0


	//   ....[49]....
        /*0270*/ 	.word	0x00002a80


	//   ....[50]....
        /*0274*/ 	.word	0x00002aa0


	//   ....[51]....
        /*0278*/ 	.word	0x00002ab0


	//   ....[52]....
        /*027c*/ 	.word	0x00002ac0


	//   ....[53]....
        /*0280*/ 	.word	0x00002ba0


	//   ....[54]....
        /*0284*/ 	.word	0x00002be0


	//   ....[55]....
        /*0288*/ 	.word	0x00002c20


	//   ....[56]....
        /*028c*/ 	.word	0x00002c60


	//   ....[57]....
        /*0290*/ 	.word	0x00002ca0


	//   ....[58]....
        /*0294*/ 	.word	0x00002ce0


	//   ....[59]....
        /*0298*/ 	.word	0x00002d00


	//   ....[60]....
        /*029c*/ 	.word	0x00002d20


	//   ....[61]....
        /*02a0*/ 	.word	0x00002d40


	//   ....[62]....
        /*02a4*/ 	.word	0x00002d70


	//   ....[63]....
        /*02a8*/ 	.word	0x00003360


	//   ....[64]....
        /*02ac*/ 	.word	0x000033a0


	//   ....[65]....
        /*02b0*/ 	.word	0x000033e0


	//   ....[66]....
        /*02b4*/ 	.word	0x00003410


	//   ....[67]....
        /*02b8*/ 	.word	0x00003440


	//   ....[68]....
        /*02bc*/ 	.word	0x00003460


	//   ....[69]....
        /*02c0*/ 	.word	0x00003480


	//   ....[70]....
        /*02c4*/ 	.word	0x000034a0


	//   ....[71]....
        /*02c8*/ 	.word	0x000034e0


	//   ....[72]....
        /*02cc*/ 	.word	0x00003500


	//   ....[73]....
        /*02d0*/ 	.word	0x00003530


	//   ....[74]....
        /*02d4*/ 	.word	0x00003540


	//   ....[75]....
        /*02d8*/ 	.word	0x00003570


	//   ....[76]....
        /*02dc*/ 	.word	0x000035a0


	//   ....[77]....
        /*02e0*/ 	.word	0x000035c0


	//   ....[78]....
        /*02e4*/ 	.word	0x000035f0


	//   ....[79]....
        /*02e8*/ 	.word	0x000036e0


	//   ....[80]....
        /*02ec*/ 	.word	0x00003720


	//   ....[81]....
        /*02f0*/ 	.word	0x00003760


	//   ....[82]....
        /*02f4*/ 	.word	0x000037a0


	//   ....[83]....
        /*02f8*/ 	.word	0x00003cd0


	//   ....[84]....
        /*02fc*/ 	.word	0x00003ee0


	//   ....[85]....
        /*0300*/ 	.word	0x00003fa0


	//   ....[86]....
        /*0304*/ 	.word	0x00003ff0


	//   ....[87]....
        /*0308*/ 	.word	0x00004040


	//   ....[88]....
        /*030c*/ 	.word	0x00004070


	//   ....[89]....
        /*0310*/ 	.word	0x00004090


	//   ....[90]....
        /*0314*/ 	.word	0x00004170


	//   ....[91]....
        /*0318*/ 	.word	0x000041b0


	//   ....[92]....
        /*031c*/ 	.word	0x00004200


	//   ....[93]....
        /*0320*/ 	.word	0x00004230


	//   ....[94]....
        /*0324*/ 	.word	0x00004250


	//----- nvinfo : EIATTR_EXIT_INSTR_OFFSETS
	.align		4
.L_3723:
        /*0328*/ 	.byte	0x04, 0x1c
        /*032a*/ 	.short	(.L_3725 - .L_3724)


	//   ....[0]....
.L_3724:
        /*032c*/ 	.word	0x00004320


	//   ....[1]....
        /*0330*/ 	.word	0x000049b0


	//----- nvinfo : EIATTR_MAX_THREADS
	.align		4
.L_3725:
        /*0334*/ 	.byte	0x04, 0x05
        /*0336*/ 	.short	(.L_3727 - .L_3726)
.L_3726:
        /*0338*/ 	.word	0x00000020
        /*033c*/ 	.word	0x00000001
        /*0340*/ 	.word	0x00000001


	//----- nvinfo : EIATTR_CRS_STACK_SIZE
	.align		4
.L_3727:
        /*0344*/ 	.byte	0x04, 0x1e
        /*0346*/ 	.short	(.L_3729 - .L_3728)
.L_3728:
        /*0348*/ 	.word	0x00000000


	//----- nvinfo : EIATTR_CBANK_PARAM_SIZE
	.align		4
.L_3729:
        /*034c*/ 	.byte	0x03, 0x19
        /*034e*/ 	.short	0x01f0


	//----- nvinfo : EIATTR_PARAM_CBANK
	.align		4
        /*0350*/ 	.byte	0x04, 0x0a
        /*0352*/ 	.short	(.L_3731 - .L_3730)
	.align		4
.L_3730:
        /*0354*/ 	.word	index@(.nv.constant0._Z25selective_scan_bwd_kernelI32Selective_Scan_bwd_kernel_traitsILi32ELi4ELb1ELb0ELb0ELb0ELb1EN3c108BFloat16ENS1_7complexIfEEEEv12SSMParamsBwd)
        /*0358*/ 	.short	0x0210
        /*035a*/ 	.short	0x01f0


	//----- nvinfo : EIATTR_SW_WAR
	.align		4
.L_3731:
        /*035c*/ 	.byte	0x04, 0x36
        /*035e*/ 	.short	(.L_3733 - .L_3732)
.L_3732:
        /*0360*/ 	.word	0x00000008
.L_3733:


//--------------------- .nv.info._Z25selective_scan_bwd_kernelI32Selective_Scan_bwd_kernel_traitsILi32ELi4ELb1ELb0ELb0ELb1ELb0EN3c108BFloat16ENS1_7complexIfEEEEv12SSMParamsBwd --------------------------
	.section	.nv.info._Z25selective_scan_bwd_kernelI32Selective_Scan_bwd_kernel_traitsILi32ELi4ELb1ELb0ELb0ELb1ELb0EN3c108BFloat16ENS1_7complexIfEEEEv12SSMParamsBwd,"",@"SHT_CUDA_INFO"
	.sectionflags	@""
	.align	4


	//----- nvinfo : EIATTR_CUDA_API_VERSION
	.align		4
        /*0000*/ 	.byte	0x04, 0x37
        /*0002*/ 	.short	(.L_3735 - .L_3734)
.L_3734:
        /*0004*/ 	.word	0x00000082


	//----- nvinfo : EIATTR_KPARAM_INFO
	.align		4
.L_3735:
        /*0008*/ 	.byte	0x04, 0x17
        /*000a*/ 	.short	(.L_3737 - .L_3736)
.L_3736:
        /*000c*/ 	.word	0x00000000
        /*0010*/ 	.short	0x0000
        /*0012*/ 	.short	0x0000
        /*0014*/ 	.byte	0x00, 0xf0, 0xc1, 0x07


	//----- nvinfo : EIATTR_SPARSE_MMA_MASK
	.align		4
.L_3737:
        /*0018*/ 	.byte	0x03, 0x50
        /*001a*/ 	.short	0x0000


	//----- nvinfo : EIATTR_MAXREG_COUNT
	.align		4
        /*001c*/ 	.byte	0x03, 0x1b
        /*001e*/ 	.short	0x00ff


	//----- nvinfo : EIATTR_NUM_BARRIERS
	.align		4
        /*0020*/ 	.byte	0x02, 0x4c
        /*0022*/ 	.byte	0x01
	.zero		1


	//----- nvinfo : EIATTR_MERCURY_ISA_VERSION
	.align		4
        /*0024*/ 	.byte	0x03, 0x5f
        /*0026*/ 	.short	0x0101


	//----- nvinfo : EIATTR_COOP_GROUP_MASK_REGIDS
	.align		4
        /*0028*/ 	.byte	0x04, 0x29
        /*002a*/ 	.short	(.L_3739 - .L_3738)


	//   ....[0]....
.L_3738:
        /*002c*/ 	.word	0xffffffff


	//   ....[1]....
        /*0030*/ 	.word	0xffffffff


	//   ....[2]....
        /*0034*/ 	.word	0xffffffff


	//   ....[3]....
        /*0038*/ 	.word	0xffffffff


	//   ....[4]....
        /*003c*/ 	.word	0xffffffff


	//   ....[5]....
        /*0040*/ 	.word	0xffffffff


	//   ....[6]....
        /*0044*/ 	.word	0xffffffff


	//   ....[7]....
        /*0048*/ 	.word	0xffffffff


	//   ....[8]....
        /*004c*/ 	.word	0xffffffff


	//   ....[9]....
        /*0050*/ 	.word	0xffffffff


	//   ....[10]....
        /*0054*/ 	.word	0xffffffff


	//   ....[11]....
        /*0058*/ 	.word	0xffffffff


	//   ....[12]....
        /*005c*/ 	.word	0xffffffff


	//   ....[13]....
        /*0060*/ 	.word	0xffffffff


	//   ....[14]....
        /*0064*/ 	.word	0xffffffff


	//   ....[15]....
        /*0068*/ 	.word	0xffffffff


	//   ....[16]....
        /*006c*/ 	.word	0xffffffff


	//   ....[17]....
        /*0070*/ 	.word	0xffffffff


	//   ....[18]....
        /*0074*/ 	.word	0xffffffff


	//   ....[19]....
        /*0078*/ 	.word	0xffffffff


	//   ....[20]....
        /*007c*/ 	.word	0xffffffff


	//   ....[21]....
        /*0080*/ 	.word	0xffffffff


	//   ....[22]....
        /*0084*/ 	.word	0xffffffff


	//   ....[23]....
        /*0088*/ 	.word	0xffffffff


	//   ....[24]....
        /*008c*/ 	.word	0xffffffff


	//   ....[25]....
        /*0090*/ 	.word	0xffffffff


	//   ....[26]....
        /*0094*/ 	.word	0xffffffff


	//   ....[27]....
        /*0098*/ 	.word	0xffffffff


	//   ....[28]....
        /*009c*/ 	.word	0xffffffff


	//   ....[29]....
        /*00a0*/ 	.word	0xffffffff


	//   ....[30]....
        /*00a4*/ 	.word	0xffffffff


	//   ....[31]....
        /*00a8*/ 	.word	0xffffffff


	//   ....[32]....
        /*00ac*/ 	.word	0xffffffff


	//   ....[33]....
        /*00b0*/ 	.word	0xffffffff


	//   ....[34]....
        /*00b4*/ 	.word	0xffffffff


	//   ....[35]....
        /*00b8*/ 	.word	0xffffffff


	//   ....[36]....
        /*00bc*/ 	.word	0xffffffff


	//   ....[37]....
        /*00c0*/ 	.word	0xffffffff


	//   ....[38]....
        /*00c4*/ 	.word	0xffffffff


	//   ....[39]....
        /*00c8*/ 	.word	0xffffffff


	//   ....[40]....
        /*00cc*/ 	.word	0xffffffff


	//   ....[41]....
        /*00d0*/ 	.word	0xffffffff


	//   ....[42]....
        /*00d4*/ 	.word	0xffffffff


	//   ....[43]....
        /*00d8*/ 	.word	0xffffffff


	//   ....[44]....
        /*00dc*/ 	.word	0xffffffff


	//   ....[45]....
        /*00e0*/ 	.word	0xffffffff


	//   ....[46]....
        /*00e4*/ 	.word	0xffffffff


	//   ....[47]....
        /*00e8*/ 	.word	0xffffffff


	//   ....[48]....
        /*00ec*/ 	.word	0xffffffff


	//   ....[49]....
        /*00f0*/ 	.word	0xffffffff


	//   ....[50]....
        /*00f4*/ 	.word	0xffffffff


	//   ....[51]....
        /*00f8*/ 	.word	0xffffffff


	//   ....[52]....
        /*00fc*/ 	.word	0xffffffff


	//   ....[53]....
        /*0100*/ 	.word	0xffffffff


	//   ....[54]....
        /*0104*/ 	.word	0xffffffff


	//   ....[55]....
        /*0108*/ 	.word	0xffffffff


	//   ....[56]....
        /*010c*/ 	.word	0xffffffff


	//   ....[57]....
        /*0110*/ 	.word	0xffffffff


	//   ....[58]....
        /*0114*/ 	.word	0xffffffff


	//   ....[59]....
        /*0118*/ 	.word	0xffffffff


	//   ....[60]....
        /*011c*/ 	.word	0xffffffff


	//   ....[61]....
        /*0120*/ 	.word	0xffffffff


	//   ....[62]....
        /*0124*/ 	.word	0xffffffff


	//   ....[63]....
        /*0128*/ 	.word	0xffffffff


	//   ....[64]....
        /*012c*/ 	.word	0xffffffff


	//   ....[65]....
        /*0130*/ 	.word	0xffffffff


	//   ....[66]....
        /*0134*/ 	.word	0xffffffff


	//   ....[67]....
        /*0138*/ 	.word	0xffffffff


	//   ....[68]....
        /*013c*/ 	.word	0xffffffff


	//   ....[69]....
        /*0140*/ 	.word	0xffffffff


	//   ....[70]....
        /*0144*/ 	.word	0xffffffff


	//   ....[71]....
        /*0148*/ 	.word	0xffffffff


	//   ....[72]....
        /*014c*/ 	.word	0xffffffff


	//   ....[73]....
        /*0150*/ 	.word	0xffffffff


	//   ....[74]....
        /*0154*/ 	.word	0xffffffff


	//   ....[75]....
        /*0158*/ 	.word	0xffffffff


	//   ....[76]....
        /*015c*/ 	.word	0xffffffff


	//   ....[77]....
        /*0160*/ 	.word	0xffffffff


	//   ....[78]....
        /*0164*/ 	.word	0xffffffff


	//   ....[79]....
        /*0168*/ 	.word	0xffffffff


	//   ....[80]....
        /*016c*/ 	.word	0xffffffff


	//   ....[81]....
        /*0170*/ 	.word	0xffffffff


	//   ....[82]....
        /*0174*/ 	.word	0xffffffff


	//   ....[83]....
        /*0178*/ 	.word	0xffffffff


	//   ....[84]....
        /*017c*/ 	.word	0xffffffff


	//   ....[85]....
        /*0180*/ 	.word	0xffffffff


	//   ....[86]....
        /*0184*/ 	.word	0xffffffff


	//   ....[87]....
        /*0188*/ 	.word	0xffffffff


	//   ....[88]....
        /*018c*/ 	.word	0xffffffff


	//   ....[89]....
        /*0190*/ 	.word	0xffffffff


	//   ....[90]....
        /*0194*/ 	.word	0xffffffff


	//   ....[91]....
        /*0198*/ 	.word	0xffffffff


	//----- nvinfo : EIATTR_COOP_GROUP_INSTR_OFFSETS
	.align		4
.L_3739:
        /*019c*/ 	.byte	0x04, 0x28
        /*019e*/ 	.short	(.L_3741 - .L_3740)


	//   ....[0]....
.L_3740:
        /*01a0*/ 	.word	0x00000840


	//   ....[1]....
        /*01a4*/ 	.word	0x000008b0


	//   ....[2]....
        /*01a8*/ 	.word	0x00000a40


	//   ....[3]....
        /*01ac*/ 	.word	0x00001d20


	//   ....[4]....
        /*01b0*/ 	.word	0x00001d60


	//   ....[5]....
        /*01b4*/ 	.word	0x00001da0


	//   ....[6]....
        /*01b8*/ 	.word	0x00001de0


	//   ....[7]....
        /*01bc*/ 	.word	0x00001e10


	//   ....[8]....
        /*01c0*/ 	.word	0x00001e20


	//   ....[9]....
        /*01c4*/ 	.word	0x00001ec0


	//   ....[10]....
        /*01c8*/ 	.word	0x00001ef0


	//   ....[11]....
        /*01cc*/ 	.word	0x00001f10


	//   ....[12]....
        /*01d0*/ 	.word	0x00001f20


	//   ....[13]....
        /*01d4*/ 	.word	0x00001fd0


	//   ....[14]....
        /*01d8*/ 	.word	0x00002000


	//   ....[15]....
        /*01dc*/ 	.word	0x00002020


	//   ....[16]....
        /*01e0*/ 	.word	0x00002030


	//   ....[17]....
        /*01e4*/ 	.word	0x00002100


	//   ....[18]....
        /*01e8*/ 	.word	0x00002130


	//   ....[19]....
        /*01ec*/ 	.word	0x00002160


	//   ....[20]....
        /*01f0*/ 	.word	0x00002190


	//   ....[21]....
        /*01f4*/ 	.word	0x00002300


	//   ....[22]....
        /*01f8*/ 	.word	0x00002340


	//   ....[23]....
        /*01fc*/ 	.word	0x00002380


	//   ....[24]....
        /*0200*/ 	.word	0x000023c0


	//   ....[25]....
        /*0204*/ 	.word	0x000025c0


	//   ....[26]....
        /*0208*/ 	.word	0x000025e0


	//   ....[27]....
        /*020c*/ 	.word	0x000025f0


	//   ....[28]....
        /*0210*/ 	.word	0x00002600


	//   ....[29]....
        /*0214*/ 	.word	0x00002610


	//   ....[30]....
        /*0218*/ 	.word	0x00002620


	//   ....[31]....
        /*021c*/ 	.word	0x00002630


	//   ....[32]....
        /*0220*/ 	.word	0x00002640


	//   ....[33]....
        /*0224*/ 	.word	0x00002720


	//   ....[34]....
        /*0228*/ 	.word	0x00002740


	//   ....[35]....
        /*022c*/ 	.word	0x00002750


	//   ....[36]....
        /*0230*/ 	.word	0x00002760


	//   ....[37]....
        /*0234*/ 	.word	0x00002840


	//   ....[38]....
        /*0238*/ 	.word	0x00002860


	//   ....[39]....
        /*023c*/ 	.word	0x00002870


	//   ....[40]....
        /*0240*/ 	.word	0x00002880


	//   ....[41]....
        /*0244*/ 	.word	0x00002960


	//   ....[42]....
        /*0248*/ 	.word	0x00002980


	//   ....[43]....
        /*024c*/ 	.word	0x00002990


	//   ....[44]....
        /*0250*/ 	.word	0x000029a0


	//   ....[45]....
        /*0254*/ 	.word	0x00002a80


	//   ....[46]....
        /*0258*/ 	.word	0x00002aa0


	//   ....[47]....
        /*025c*/ 	.word	0x00002ab0


	//   ....[48]....
        /*0260*/ 	.word	0x00002ac0


	//   ....[49]....
        /*0264*/ 	.word	0x00002ba0


	//   ....[50]....
        /*0268*/ 	.word	0x00002be0


	//   ....[51]....
        /*026c*/ 	.word	0x00002c20


	//   ....[52]....
        /*0270*/ 	.word	0x00002c60


	//   ....[53]....
        /*0274*/ 	.word	0x00002c90


	//   ....[54]....
        /*0278*/ 	.word	0x00002ca0


	//   ....[55]....
        /*027c*/ 	.word	0x00002cb0


	//   ....[56]....
        /*0280*/ 	.word	0x00002cd0


	//   ....[57]....
        /*0284*/ 	.word	0x00002cf0


	//   ....[58]....
        /*0288*/ 	.word	0x000032f0


	//   ....[59]....
        /*028c*/ 	.word	0x00003380


	//   ....[60]....
        /*0290*/ 	.word	0x000033c0


	//   ....[61]....
        /*0294*/ 	.word	0x000033f0


	//   ....[62]....
        /*0298*/ 	.word	0x00003400


	//   ....[63]....
        /*029c*/ 	.word	0x00003420


	//   ....[64]....
        /*02a0*/ 	.word	0x00003460


	//   ....[65]....
        /*02a4*/ 	.word	0x00003480


	//   ....[66]....
        /*02a8*/ 	.word	0x000034b0


	//   ....[67]....
        /*02ac*/ 	.word	0x00003590


	//   ....[68]....
        /*02b0*/ 	.word	0x00003610


	//   ....[69]....
        /*02b4*/ 	.word	0x00003650


	//   ....[70]....
        /*02b8*/ 	.word	0x00003680


	//   ....[71]....
        /*02bc*/ 	.word	0x00003710


	//   ....[72]....
        /*02c0*/ 	.word	0x00003760


	//   ....[73]....
        /*02c4*/ 	.word	0x00003780


	//   ....[74]....
        /*02c8*/ 	.word	0x000037a0


	//   ....[75]....
        /*02cc*/ 	.word	0x000037c0


	//   ....[76]....
        /*02d0*/ 	.word	0x00003810


	//   ....[77]....
        /*02d4*/ 	.word	0x00003850


	//   ....[78]....
        /*02d8*/ 	.word	0x00003890


	//   ....[79]....
        /*02dc*/ 	.word	0x00003c80


	//   ....[80]....
        /*02e0*/ 	.word	0x00003ea0


	//   ....[81]....
        /*02e4*/ 	.word	0x00004200


	//   ....[82]....
        /*02e8*/ 	.word	0x000042e0


	//   ....[83]....
        /*02ec*/ 	.word	0x00004330


	//   ....[84]....
        /*02f0*/ 	.word	0x00004380


	//   ....[85]....
        /*02f4*/ 	.word	0x000043b0


	//   ....[86]....
        /*02f8*/ 	.word	0x000043d0


	//   ....[87]....
        /*02fc*/ 	.word	0x000044b0


	//   ....[88]....
        /*0300*/ 	.word	0x000044f0


	//   ....[89]....
        /*0304*/ 	.word	0x00004540


	//   ....[90]....
        /*0308*/ 	.word	0x00004570


	//   ....[91]....
        /*030c*/ 	.word	0x00004590


	//----- nvinfo : EIATTR_EXIT_INSTR_OFFSETS
	.align		4
.L_3741:
        /*0310*/ 	.byte	0x04, 0x1c
        /*0312*/ 	.short	(.L_3743 - .L_3742)


	//   ....[0]....
.L_3742:
        /*0314*/ 	.word	0x00004660


	//   ....[1]....
        /*0318*/ 	.word	0x00004b70


	//----- nvinfo : EIATTR_MAX_THREADS
	.align		4
.L_3743:
        /*031c*/ 	.byte	0x04, 0x05
        /*031e*/ 	.short	(.L_3745 - .L_3744)
.L_3744:
        /*0320*/ 	.word	0x00000020
        /*0324*/ 	.word	0x00000001
        /*0328*/ 	.word	0x00000001


	//----- nvinfo : EIATTR_CRS_STACK_SIZE
	.align		4
.L_3745:
        /*032c*/ 	.byte	0x04, 0x1e
        /*032e*/ 	.short	(.L_3747 - .L_3746)
.L_3746:
        /*0330*/ 	.word	0x00000000


	//----- nvinfo : EIATTR_CBANK_PARAM_SIZE
	.align		4
.L_3747:
        /*0334*/ 	.byte	0x03, 0x19
        /*0336*/ 	.short	0x01f0


	//----- nvinfo : EIATTR_PARAM_CBANK
	.align		4
        /*0338*/ 	.byte	0x04, 0x0a
        /*033a*/ 	.short	(.L_3749 - .L_3748)
	.align		4
.L_3748:
        /*033c*/ 	.word	index@(.nv.constant0._Z25selective_scan_bwd_kernelI32Selective_Scan_bwd_kernel_traitsILi32ELi4ELb1ELb0ELb0ELb1ELb0EN3c108BFloat16ENS1_7complexIfEEEEv12SSMParamsBwd)
        /*0340*/ 	.short	0x0210
        /*0342*/ 	.short	0x01f0


	//----- nvinfo : EIATTR_SW_WAR
	.align		4
.L_3749:
        /*0344*/ 	.byte	0x04, 0x36
        /*0346*/ 	.short	(.L_3751 - .L_3750)
.L_3750:
        /*0348*/ 	.word	0x00000008
.L_3751:


//--------------------- .nv.info._Z25selective_scan_bwd_kernelI32Selective_Scan_bwd_kernel_traitsILi32ELi4ELb1ELb0ELb0ELb1ELb1EN3c108BFloat16ENS1_7complexIfEEEEv12SSMParamsBwd --------------------------
	.section	.nv.info._Z25selective_scan_bwd_kernelI32Selective_Scan_bwd_kernel_traitsILi32ELi4ELb1ELb0ELb0ELb1ELb1EN3c108BFloat16ENS1_7complexIfEEEEv12SSMParamsBwd,"",@"SHT_CUDA_INFO"
	.sectionflags	@""
	.align	4


	//----- nvinfo : EIATTR_CUDA_API_VERSION
	.align		4
        /*0000*/ 	.byte	0x04, 0x37
        /*0002*/ 	.short	(.L_3753 - .L_3752)
.L_3752:
        /*0004*/ 	.word	0x00000082


	//----- nvinfo : EIATTR_KPARAM_INFO
	.align		4
.L_3753:
        /*0008*/ 	.byte	0x04, 0x17
        /*000a*/ 	.short	(.L_3755 - .L_3754)
.L_3754:
        /*000c*/ 	.word	0x00000000
        /*0010*/ 	.short	0x0000
        /*0012*/ 	.short	0x0000
        /*0014*/ 	.byte	0x00, 0xf0, 0xc1, 0x07


	//----- nvinfo : EIATTR_SPARSE_MMA_MASK
	.align		4
.L_3755:
        /*0018*/ 	.byte	0x03, 0x50
        /*001a*/ 	.short	0x0000


	//----- nvinfo : EIATTR_MAXREG_COUNT
	.align		4
        /*001c*/ 	.byte	0x03, 0x1b
        /*001e*/ 	.short	0x00ff


	//----- nvinfo : EIATTR_NUM_BARRIERS
	.align		4
        /*0020*/ 	.byte	0x02, 0x4c
        /*0022*/ 	.byte	0x01
	.zero		1


	//----- nvinfo : EIATTR_MERCURY_ISA_VERSION
	.align		4
        /*0024*/ 	.byte	0x03, 0x5f
        /*0026*/ 	.short	0x0101


	//----- nvinfo : EIATTR_COOP_GROUP_MASK_REGIDS
	.align		4
        /*0028*/ 	.byte	0x04, 0x29
        /*002a*/ 	.short	(.L_3757 - .L_3756)


	//   ....[0]....
.L_3756:
        /*002c*/ 	.word	0xffffffff


	//   ....[1]....
        /*0030*/ 	.word	0xffffffff


	//   ....[2]....
        /*0034*/ 	.word	0xffffffff


	//   ....[3]....
        /*0038*/ 	.word	0xffffffff


	//   ....[4]....
        /*003c*/ 	.word	0xffffffff


	//   ....[5]....
        /*0040*/ 	.word	0xffffffff


	//   ....[6]....
        /*0044*/ 	.word	0xffffffff


	//   ....[7]....
        /*0048*/ 	.word	0xffffffff


	//   ....[8]....
        /*004c*/ 	.word	0xffffffff


	//   ....[9]....
        /*0050*/ 	.word	0xffffffff


	//   ....[10]....
        /*0054*/ 	.word	0xffffffff


	//   ....[11]....
        /*0058*/ 	.word	0xffffffff


	//   ....[12]....
        /*005c*/ 	.word	0xffffffff


	//   ....[13]....
        /*0060*/ 	.word	0xffffffff


	//   ....[14]....
        /*0064*/ 	.word	0xffffffff


	//   ....[15]....
        /*0068*/ 	.word	0xffffffff


	//   ....[16]....
        /*006c*/ 	.word	0xffffffff


	//   ....[17]....
        /*0070*/ 	.word	0xffffffff


	//   ....[18]....
        /*0074*/ 	.word	0xffffffff


	//   ....[19]....
        /*0078*/ 	.word	0xffffffff


	//   ....[20]....
        /*007c*/ 	.word	0xffffffff


	//   ....[21]....
        /*0080*/ 	.word	0xffffffff


	//   ....[22]....
        /*0084*/ 	.word	0xffffffff


	//   ....[23]....
        /*0088*/ 	.word	0xffffffff


	//   ....[24]....
        /*008c*/ 	.word	0xffffffff


	//   ....[25]....
        /*0090*/ 	.word	0xffffffff


	//   ....[26]....
        /*0094*/ 	.word	0xffffffff


	//   ....[27]....
        /*0098*/ 	.word	0xffffffff


	//   ....[28]....
        /*009c*/ 	.word	0xffffffff


	//   ....[29]....
        /*00a0*/ 	.word	0xffffffff


	//   ....[30]....
        /*00a4*/ 	.word	0xffffffff


	//   ....[31]....
        /*00a8*/ 	.word	0xffffffff


	//   ....[32]....
        /*00ac*/ 	.word	0xffffffff


	//   ....[33]....
        /*00b0*/ 	.word	0xffffffff


	//   ....[34]....
        /*00b4*/ 	.word	0xffffffff


	//   ....[35]....
        /*00b8*/ 	.word	0xffffffff


	//   ....[36]....
        /*00bc*/ 	.word	0xffffffff


	//   ....[37]....
        /*00c0*/ 	.word	0xffffffff


	//   ....[38]....
        /*00c4*/ 	.word	0xffffffff


	//   ....[39]....
        /*00c8*/ 	.word	0xffffffff


	//   ....[40]....
        /*00cc*/ 	.word	0xffffffff


	//   ....[41]....
        /*00d0*/ 	.word	0xffffffff


	//   ....[42]....
        /*00d4*/ 	.word	0xffffffff


	//   ....[43]....
        /*00d8*/ 	.word	0xffffffff


	//   ....[44]....
        /*00dc*/ 	.word	0xffffffff


	//   ....[45]....
        /*00e0*/ 	.word	0xffffffff


	//   ....[46]....
        /*00e4*/ 	.word	0xffffffff


	//   ....[47]....
        /*00e8*/ 	.word	0xffffffff


	//   ....[48]....
        /*00ec*/ 	.word	0xffffffff


	//   ....[49]....
        /*00f0*/ 	.word	0xffffffff


	//   ....[50]....
        /*00f4*/ 	.word	0xffffffff


	//   ....[51]....
        /*00f8*/ 	.word	0xffffffff


	//   ....[52]....
        /*00fc*/ 	.word	0xffffffff


	//   ....[53]....
        /*0100*/ 	.word	0xffffffff


	//   ....[54]....
        /*0104*/ 	.word	0xffffffff


	//   ....[55]....
        /*0108*/ 	.word	0xffffffff


	//   ....[56]....
        /*010c*/ 	.word	0xffffffff


	//   ....[57]....
        /*0110*/ 	.word	0xffffffff


	//   ....[58]....
        /*0114*/ 	.word	0xffffffff


	//   ....[59]....
        /*0118*/ 	.word	0xffffffff


	//   ....[60]....
        /*011c*/ 	.word	0xffffffff


	//   ....[61]....
        /*0120*/ 	.word	0xffffffff


	//   ....[62]....
        /*0124*/ 	.word	0xffffffff


	//   ....[63]....
        /*0128*/ 	.word	0xffffffff


	//   ....[64]....
        /*012c*/ 	.word	0xffffffff


	//   ....[65]....
        /*0130*/ 	.word	0xffffffff


	//   ....[66]....
        /*0134*/ 	.word	0xffffffff


	//   ....[67]....
        /*0138*/ 	.word	0xffffffff


	//   ....[68]....
        /*013c*/ 	.word	0xffffffff


	//   ....[69]....
        /*0140*/ 	.word	0xffffffff


	//   ....[70]....
        /*0144*/ 	.word	0xffffffff


	//   ....[71]....
        /*0148*/ 	.word	0xffffffff


	//   ....[72]....
        /*014c*/ 	.word	0xffffffff


	//   ....[73]....
        /*0150*/ 	.word	0xffffffff


	//   ....[74]....
        /*0154*/ 	.word	0xffffffff


	//   ....[75]....
        /*0158*/ 	.word	0xffffffff


	//   ....[76]....
        /*015c*/ 	.word	0xffffffff


	//   ....[77]....
        /*0160*/ 	.word	0xffffffff


	//   ....[78]....
        /*0164*/ 	.word	0xffffffff


	//   ....[79]....
        /*0168*/ 	.word	0xffffffff


	//   ....[80]....
        /*016c*/ 	.word	0xffffffff


	//   ....[81]....
        /*0170*/ 	.word	0xffffffff


	//   ....[82]....
        /*0174*/ 	.word	0xffffffff


	//   ....[83]....
        /*0178*/ 	.word	0xffffffff


	//   ....[84]....
        /*017c*/ 	.word	0xffffffff


	//   ....[85]....
        /*0180*/ 	.word	0xffffffff


	//   ....[86]....
        /*0184*/ 	.word	0xffffffff


	//   ....[87]....
        /*0188*/ 	.word	0xffffffff


	//   ....[88]....
        /*018c*/ 	.word	0xffffffff


	//   ....[89]....
        /*0190*/ 	.word	0xffffffff


	//   ....[90]....
        /*0194*/ 	.word	0xffffffff


	//   ....[91]....
        /*0198*/ 	.word	0xffffffff


	//   ....[92]....
        /*019c*/ 	.word	0xffffffff


	//   ....[93]....
        /*01a0*/ 	.word	0xffffffff


	//   ....[94]....
        /*01a4*/ 	.word	0xffffffff


	//   ....[95]....
        /*01a8*/ 	.word	0xffffffff


	//----- nvinfo : EIATTR_COOP_GROUP_INSTR_OFFSETS
	.align		4
.L_3757:
        /*01ac*/ 	.byte	0x04, 0x28
        /*01ae*/ 	.short	(.L_3759 - .L_3758)


	//   ....[0]....
.L_3758:
        /*01b0*/ 	.word	0x00000700


	//   ....[1]....
        /*01b4*/ 	.word	0x00000770


	//   ....[2]....
        /*01b8*/ 	.word	0x00000920


	//   ....[3]....
        /*01bc*/ 	.word	0x000013a0


	//   ....[4]....
        /*01c0*/ 	.word	0x000014f0


	//   ....[5]....
        /*01c4*/ 	.word	0x00001910


	//   ....[6]....
        /*01c8*/ 	.word	0x00001b20


	//   ....[7]....
        /*01cc*/ 	.word	0x00002670


	//   ....[8]....
        /*01d0*/ 	.word	0x000026b0


	//   ....[9]....
        /*01d4*/ 	.word	0x000026f0


	//   ....[10]....
        /*01d8*/ 	.word	0x00002720


	//   ....[11]....
        /*01dc*/ 	.word	0x00002740


	//   ....[12]....
        /*01e0*/ 	.word	0x00002750


	//   ....[13]....
        /*01e4*/ 	.word	0x000027f0


	//   ....[14]....
        /*01e8*/ 	.word	0x00002810


	//   ....[15]....
        /*01ec*/ 	.word	0x00002840


	//   ....[16]....
        /*01f0*/ 	.word	0x00002850


	//   ....[17]....
        /*01f4*/ 	.word	0x000028f0


	//   ....[18]....
        /*01f8*/ 	.word	0x00002920


	//   ....[19]....
        /*01fc*/ 	.word	0x00002940


	//   ....[20]....
        /*0200*/ 	.word	0x00002950


	//   ....[21]....
        /*0204*/ 	.word	0x00002a20


	//   ....[22]....
        /*0208*/ 	.word	0x00002a60


	//   ....[23]....
        /*020c*/ 	.word	0x00002aa0


	//   ....[24]....
        /*0210*/ 	.word	0x00002ae0


	//   ....[25]....
        /*0214*/ 	.word	0x00002c20


	//   ....[26]....
        /*0218*/ 	.word	0x00002c60


	//   ....[27]....
        /*021c*/ 	.word	0x00002ca0


	//   ....[28]....
        /*0220*/ 	.word	0x00002ce0


	//   ....[29]....
        /*0224*/ 	.word	0x00002ef0


	//   ....[30]....
        /*0228*/ 	.word	0x00002f30


	//   ....[31]....
        /*022c*/ 	.word	0x00002f40


	//   ....[32]....
        /*0230*/ 	.word	0x00002f50


	//   ....[33]....
        /*0234*/ 	.word	0x00002f60


	//   ....[34]....
        /*0238*/ 	.word	0x00002f70


	//   ....[35]....
        /*023c*/ 	.word	0x00002f80


	//   ....[36]....
        /*0240*/ 	.word	0x00002f90


	//   ....[37]....
        /*0244*/ 	.word	0x00003070


	//   ....[38]....
        /*0248*/ 	.word	0x00003090


	//   ....[39]....
        /*024c*/ 	.word	0x000030a0


	//   ....[40]....
        /*0250*/ 	.word	0x000030b0


	//   ....[41]....
        /*0254*/ 	.word	0x00003190


	//   ....[42]....
        /*0258*/ 	.word	0x000031b0


	//   ....[43]....
        /*025c*/ 	.word	0x000031c0


	//   ....[44]....
        /*0260*/ 	.word	0x000031d0


	//   ....[45]....
        /*0264*/ 	.word	0x000032b0


	//   ....[46]....
        /*0268*/ 	.word	0x000032d0


	//   ....[47]....
        /*026c*/ 	.word	0x000032e0


	//   ....[48]....
        /*0270*/ 	.word	0x000032f0


	//   ....[49]....
        /*0274*/ 	.word	0x000033d0


	//   ....[50]....
        /*0278*/ 	.word	0x000033f0


	//   ....[51]....
        /*027c*/ 	.word	0x00003400


	//   ....[52]....
        /*0280*/ 	.word	0x00003410


	//   ....[53]....
        /*0284*/ 	.word	0x000034f0


	//   ....[54]....
        /*0288*/ 	.word	0x00003530


	//   ....[55]....
        /*028c*/ 	.word	0x00003570


	//   ....[56]....
        /*0290*/ 	.word	0x000035b0


	//   ....[57]....
        /*0294*/ 	.word	0x000035f0


	//   ....[58]....
        /*0298*/ 	.word	0x00003620


	//   ....[59]....
        /*029c*/ 	.word	0x00003640


	//   ....[60]....
        /*02a0*/ 	.word	0x00003660


	//   ....[61]....
        /*02a4*/ 	.word	0x00003680


	//   ....[62]....
        /*02a8*/ 	.word	0x000036d0


	//   ....[63]....
        /*02ac*/ 	.word	0x00003cc0


	//   ....[64]....
        /*02b0*/ 	.word	0x00003d00


	//   ....[65]....
        /*02b4*/ 	.word	0x00003d40


	//   ....[66]....
        /*02b8*/ 	.word	0x00003d70


	//   ....[67]....
        /*02bc*/ 	.word	0x00003da0


	//   ....[68]....
        /*02c0*/ 	.word	0x00003dc0


	//   ....[69]....
        /*02c4*/ 	.word	0x00003de0


	//   ....[70]....
        /*02c8*/ 	.word	0x00003e00


	//   ....[71]....
        /*02cc*/ 	.word	0x00003e30


	//   ....[72]....
        /*02d0*/ 	.word	0x00003e50


	//   ....[73]....
        /*02d4*/ 	.word	0x00003e70


	//   ....[74]....
        /*02d8*/ 	.word	0x00003e90


	//   ....[75]....
        /*02dc*/ 	.word	0x00003ec0


	//   ....[76]....
        /*02e0*/ 	.word	0x00003ef0


	//   ....[77]....
        /*02e4*/ 	.word	0x00003f30


	//   ....[78]....
        /*02e8*/ 	.word	0x00003f70


	//   ....[79]....
        /*02ec*/ 	.word	0x000040b0


	//   ....[80]....
        /*02f0*/ 	.word	0x000040f0


	//   ....[81]....
        /*02f4*/ 	.word	0x00004130


	//   ....[82]....
        /*02f8*/ 	.word	0x00004160


	//   ....[83]....
        /*02fc*/ 	.word	0x00004590


	//   ....[84]....
        /*0300*/ 	.word	0x000047b0


	//   ....[85]....
        /*0304*/ 	.word	0x00004b40


	//   ....[86]....
        /*0308*/ 	.word	0x00004c10


	//   ....[87]....
        /*030c*/ 	.word	0x00004c60


	//   ....[88]....
        /*0310*/ 	.word	0x00004cb0


	//   ....[89]....
        /*0314*/ 	.word	0x00004ce0


	//   ....[90]....
        /*0318*/ 	.word	0x00004d00


	//   ....[91]....
        /*031c*/ 	.word	0x00004de0


	//   ....[92]....
        /*0320*/ 	.word	0x00004e20


	//   ....[93]....
        /*0324*/ 	.word	0x00004e70


	//   ....[94]....
        /*0328*/ 	.word	0x00004ea0


	//   ....[95]....
        /*032c*/ 	.word	0x00004ec0


	//----- nvinfo : EIATTR_EXIT_INSTR_OFFSETS
	.align		4
.L_3759:
        /*0330*/ 	.byte	0x04, 0x1c
        /*0332*/ 	.short	(.L_3761 - .L_3760)


	//   ....[0]....
.L_3760:
        /*0334*/ 	.word	0x00004f90


	//   ....[1]....
        /*0338*/ 	.word	0x00005620


	//----- nvinfo : EIATTR_MAX_THREADS
	.align		4
.L_3761:
        /*033c*/ 	.byte	0x04, 0x05
        /*033e*/ 	.short	(.L_3763 - .L_3762)
.L_3762:
        /*0340*/ 	.word	0x00000020
        /*0344*/ 	.word	0x00000001
        /*0348*/ 	.word	0x00000001


	//----- nvinfo : EIATTR_CRS_STACK_SIZE
	.align		4
.L_3763:
        /*034c*/ 	.byte	0x04, 0x1e
        /*034e*/ 	.short	(.L_3765 - .L_3764)
.L_3764:
        /*0350*/ 	.word	0x00000000


	//----- nvinfo : EIATTR_CBANK_PARAM_SIZE
	.align		4
.L_3765:
        /*0354*/ 	.byte	0x03, 0x19
        /*0356*/ 	.short	0x01f0


	//----- nvinfo : EIATTR_PARAM_CBANK
	.align		4
        /*0358*/ 	.byte	0x04, 0x0a
        /*035a*/ 	.short	(.L_3767 - .L_3766)
	.align		4
.L_3766:
        /*035c*/ 	.word	index@(.nv.constant0._Z25selective_scan_bwd_kernelI32Selective_Scan_bwd_kernel_traitsILi32ELi4ELb1ELb0ELb0ELb1ELb1EN3c108BFloat16ENS1_7complexIfEEEEv12SSMParamsBwd)
        /*0360*/ 	.short	0x0210
        /*0362*/ 	.short	0x01f0


	//----- nvinfo : EIATTR_SW_WAR
	.align		4
.L_3767:
        /*0364*/ 	.byte	0x04, 0x36
        /*0366*/ 	.short	(.L_3769 - .L_3768)
.L_3768:
        /*0368*/ 	.word	0x00000008
.L_3769:


//--------------------- .nv.info._Z25selective_scan_bwd_kernelI32Selective_Scan_bwd_kernel_traitsILi32ELi4ELb1ELb0ELb1ELb0ELb0EN3c108BFloat16ENS1_7complexIfEEEEv12SSMParamsBwd --------------------------
	.section	.nv.info._Z25selective_scan_bwd_kernelI32Selective_Scan_bwd_kernel_traitsILi32ELi4ELb1ELb0ELb1ELb0ELb0EN3c108BFloat16ENS1_7complexIfEEEEv12SSMParamsBwd,"",@"SHT_CUDA_INFO"
	.sectionflags	@""
	.align	4


	//----- nvinfo : EIATTR_CUDA_API_VERSION
	.align		4
        /*0000*/ 	.byte	0x04, 0x37
        /*0002*/ 	.short	(.L_3771 - .L_3770)
.L_3770:
        /*0004*/ 	.word	0x00000082


	//----- nvinfo : EIATTR_KPARAM_INFO
	.align		4
.L_3771:
        /*0008*/ 	.byte	0x04, 0x17
        /*000a*/ 	.short	(.L_3773 - .L_3772)
.L_3772:
        /*000c*/ 	.word	0x00000000
        /*0010*/ 	.short	0x0000
        /*0012*/ 	.short	0x0000
        /*0014*/ 	.byte	0x00, 0xf0, 0xc1, 0x07


	//----- nvinfo : EIATTR_SPARSE_MMA_MASK
	.align		4
.L_3773:
        /*0018*/ 	.byte	0x03, 0x50
        /*001a*/ 	.short	0x0000


	//----- nvinfo : EIATTR_MAXREG_COUNT
	.align		4
        /*001c*/ 	.byte	0x03, 0x1b
        /*001e*/ 	.short	0x00ff


	//----- nvinfo : EIATTR_NUM_BARRIERS
	.align		4
        /*0020*/ 	.byte	0x02, 0x4c
        /*0022*/ 	.byte	0x01
	.zero		1


	//----- nvinfo : EIATTR_MERCURY_ISA_VERSION
	.align		4
        /*0024*/ 	.byte	0x03, 0x5f
        /*0026*/ 	.short	0x0101


	//----- nvinfo : EIATTR_COOP_GROUP_MASK_REGIDS
	.align		4
        /*0028*/ 	.byte	0x04, 0x29
        /*002a*/ 	.short	(.L_3775 - .L_3774)


	//   ....[0]....
.L_3774:
        /*002c*/ 	.word	0xffffffff


	//   ....[1]....
        /*0030*/ 	.word	0xffffffff


	//   ....[2]....
        /*0034*/ 	.word	0xffffffff


	//   ....[3]....
        /*0038*/ 	.word	0xffffffff


	//   ....[4]....
        /*003c*/ 	.word	0xffffffff


	//   ....[5]....
        /*0040*/ 	.word	0xffffffff


	//   ....[6]....
        /*0044*/ 	.word	0xffffffff


	//   ....[7]....
        /*0048*/ 	.word	0xffffffff


	//   ....[8]....
        /*004c*/ 	.word	0xffffffff


	//   ....[9]....
        /*0050*/ 	.word	0xffffffff


	//   ....[10]....
        /*0054*/ 	.word	0xffffffff


	//   ....[11]....
        /*0058*/ 	.word	0xffffffff


	//   ....[12]....
        /*005c*/ 	.word	0xffffffff


	//   ....[13]....
        /*0060*/ 	.word	0xffffffff


	//   ....[14]....
        /*0064*/ 	.word	0xffffffff


	//   ....[15]....
        /*0068*/ 	.word	0xffffffff


	//   ....[16]....
        /*006c*/ 	.word	0xffffffff


	//   ....[17]....
        /*0070*/ 	.word	0xffffffff


	//   ....[18]....
        /*0074*/ 	.word	0xffffffff


	//   ....[19]....
        /*0078*/ 	.word	0xffffffff


	//   ....[20]....
        /*007c*/ 	.word	0xffffffff


	//   ....[21]....
        /*0080*/ 	.word	0xffffffff


	//   ....[22]....
        /*0084*/ 	.word	0xffffffff


	//   ....[23]....
        /*0088*/ 	.word	0xffffffff


	//   ....[24]....
        /*008c*/ 	.word	0xffffffff


	//   ....[25]....
        /*0090*/ 	.word	0xffffffff


	//   ....[26]....
        /*0094*/ 	.word	0xffffffff


	//   ....[27]....
        /*0098*/ 	.word	0xffffffff


	//   ....[28]....
        /*009c*/ 	.word	0xffffffff


	//   ....[29]....
        /*00a0*/ 	.word	0xffffffff


	//   ....[30]....
        /*00a4*/ 	.word	0xffffffff


	//   ....[31]....
        /*00a8*/ 	.word	0xffffffff


	//   ....[32]....
        /*00ac*/ 	.word	0xffffffff


	//   ....[33]....
        /*00b0*/ 	.word	0xffffffff


	//   ....[34]....
        /*00b4*/ 	.word	0xffffffff


	//   ....[35]....
        /*00b8*/ 	.word	0xffffffff


	//   ....[36]....
        /*00bc*/ 	.word	0xffffffff


	//   ....[37]....
        /*00c0*/ 	.word	0xffffffff


	//   ....[38]....
        /*00c4*/ 	.word	0xffffffff


	//   ....[39]....
        /*00c8*/ 	.word	0xffffffff


	//   ....[40]....
        /*00cc*/ 	.word	0xffffffff


	//   ....[41]....
        /*00d0*/ 	.word	0xffffffff


	//   ....[42]....
        /*00d4*/ 	.word	0xffffffff


	//   ....[43]....
        /*00d8*/ 	.word	0xffffffff


	//   ....[44]....
        /*00dc*/ 	.word	0xffffffff


	//   ....[45]....
        /*00e0*/ 	.word	0xffffffff


	//   ....[46]....
        /*00e4*/ 	.word	0xffffffff


	//   ....[47]....
        /*00e8*/ 	.word	0xffffffff


	//   ....[48]....
        /*00ec*/ 	.word	0xffffffff


	//   ....[49]....
        /*00f0*/ 	.word	0xffffffff


	//   ....[50]....
        /*00f4*/ 	.word	0xffffffff


	//   ....[51]....
        /*00f8*/ 	.word	0xffffffff


	//   ....[52]....
        /*00fc*/ 	.word	0xffffffff


	//   ....[53]....
        /*0100*/ 	.word	0xffffffff


	//   ....[54]....
        /*0104*/ 	.word	0xffffffff


	//   ....[55]....
        /*0108*/ 	.word	0xffffffff


	//   ....[56]....
        /*010c*/ 	.word	0xffffffff


	//   ....[57]....
        /*0110*/ 	.word	0xffffffff


	//   ....[58]....
        /*0114*/ 	.word	0xffffffff


	//   ....[59]....
        /*0118*/ 	.word	0xffffffff


	//   ....[60]....
        /*011c*/ 	.word	0xffffffff


	//   ....[61]....
        /*0120*/ 	.word	0xffffffff


	//   ....[62]....
        /*0124*/ 	.word	0xffffffff


	//   ....[63]....
        /*0128*/ 	.word	0xffffffff


	//   ....[64]....
        /*012c*/ 	.word	0xffffffff


	//   ....[65]....
        /*0130*/ 	.word	0xffffffff


	//   ....[66]....
        /*0134*/ 	.word	0xffffffff


	//   ....[67]....
        /*0138*/ 	.word	0xffffffff


	//   ....[68]....
        /*013c*/ 	.word	0xffffffff


	//   ....[69]....
        /*0140*/ 	.word	0xffffffff


	//   ....[70]....
        /*0144*/ 	.word	0xffffffff


	//   ....[71]....
        /*0148*/ 	.word	0xffffffff


	//   ....[72]....
        /*014c*/ 	.word	0xffffffff


	//   ....[73]....
        /*0150*/ 	.word	0xffffffff


	//   ....[74]....
        /*0154*/ 	.word	0xffffffff


	//   ....[75]....
        /*0158*/ 	.word	0xffffffff


	//   ....[76]....
        /*015c*/ 	.word	0xffffffff


	//   ....[77]....
        /*0160*/ 	.word	0xffffffff


	//   ....[78]....
        /*0164*/ 	.word	0xffffffff


	//   ....[79]....
        /*0168*/ 	.word	0xffffffff


	//   ....[80]....
        /*016c*/ 	.word	0xffffffff


	//   ....[81]....
        /*0170*/ 	.word	0xffffffff


	//   ....[82]....
        /*0174*/ 	.word	0xffffffff


	//   ....[83]....
        /*0178*/ 	.word	0xffffffff


	//   ....[84]....
        /*017c*/ 	.word	0xffffffff


	//   ....[85]....
        /*0180*/ 	.word	0xffffffff


	//   ....[86]....
        /*0184*/ 	.word	0xffffffff


	//   ....[87]....
        /*0188*/ 	.word	0xffffffff


	//   ....[88]....
        /*018c*/ 	.word	0xffffffff


	//   ....[89]....
        /*0190*/ 	.word	0xffffffff


	//   ....[90]....
        /*0194*/ 	.word	0xffffffff


	//   ....[91]....
        /*0198*/ 	.word	0xffffffff


	//----- nvinfo : EIATTR_COOP_GROUP_INSTR_OFFSETS
	.align		4
.L_3775:
        /*019c*/ 	.byte	0x04, 0x28
        /*019e*/ 	.short	(.L_3777 - .L_3776)


	//   ....[0]....
.L_3776:
        /*01a0*/ 	.word	0x00000cf0


	//   ....[1]....
        /*01a4*/ 	.word	0x00000d70


	//   ....[2]....
        /*01a8*/ 	.word	0x00000e40


	//   ....[3]....
        /*01ac*/ 	.word	0x00001700


	//   ....[4]....
        /*01b0*/ 	.word	0x00001bc0


	//   ....[5]....
        /*01b4*/ 	.word	0x00001c00


	//   ....[6]....
        /*01b8*/ 	.word	0x00001c40


	//   ....[7]....
        /*01bc*/ 	.word	0x00001c80


	//   ....[8]....
        /*01c0*/ 	.word	0x00001cc0


	//   ....[9]....
        /*01c4*/ 	.word	0x00001cf0


	//   ....[10]....
        /*01c8*/ 	.word	0x00001da0


	//   ....[11]....
        /*01cc*/ 	.word	0x00001dd0


	//   ....[12]....
        /*01d0*/ 	.word	0x00001df0


	//   ....[13]....
        /*01d4*/ 	.word	0x00001e00


	//   ....[14]....
        /*01d8*/ 	.word	0x00001ec0


	//   ....[15]....
        /*01dc*/ 	.word	0x00001ee0


	//   ....[16]....
        /*01e0*/ 	.word	0x00001ef0


	//   ....[17]....
        /*01e4*/ 	.word	0x00001f00


	//   ....[18]....
        /*01e8*/ 	.word	0x00001fc0


	//   ....[19]....
        /*01ec*/ 	.word	0x00001fe0


	//   ....[20]....
        /*01f0*/ 	.word	0x00001ff0


	//   ....[21]....
        /*01f4*/ 	.word	0x00002000


	//   ....[22]....
        /*01f8*/ 	.word	0x00002110


	//   ....[23]....
        /*01fc*/ 	.word	0x00002150


	//   ....[24]....
        /*0200*/ 	.word	0x00002190


	//   ....[25]....
        /*0204*/ 	.word	0x000021d0


	//   ....[26]....
        /*0208*/ 	.word	0x00002370


	//   ....[27]....
        /*020c*/ 	.word	0x000023b0


	//   ....[28]....
        /*0210*/ 	.word	0x000023f0


	//   ....[29]....
        /*0214*/ 	.word	0x00002430


	//   ....[30]....
        /*0218*/ 	.word	0x000026b0


	//   ....[31]....
        /*021c*/ 	.word	0x000026c0


	//   ....[32]....
        /*0220*/ 	.word	0x000026d0


	//   ....[33]....
        /*0224*/ 	.word	0x000026e0


	//   ....[34]....
        /*0228*/ 	.word	0x000027f0


	//   ....[35]....
        /*022c*/ 	.word	0x00002830


	//   ....[36]....
        /*0230*/ 	.word	0x00002840


	//   ....[37]....
        /*0234*/ 	.word	0x00002850


	//   ....[38]....
        /*0238*/ 	.word	0x00002a80


	//   ....[39]....
        /*023c*/ 	.word	0x00002ab0


	//   ....[40]....
        /*0240*/ 	.word	0x00002ad0


	//   ....[41]....
        /*0244*/ 	.word	0x00002ae0


	//   ....[42]....
        /*0248*/ 	.word	0x00002be0


	//   ....[43]....
        /*024c*/ 	.word	0x00002c00


	//   ....[44]....
        /*0250*/ 	.word	0x00002c10


	//   ....[45]....
        /*0254*/ 	.word	0x00002c20


	//   ....[46]....
        /*0258*/ 	.word	0x00002d00


	//   ....[47]....
        /*025c*/ 	.word	0x00002d20


	//   ....[48]....
        /*0260*/ 	.word	0x00002d30


	//   ....[49]....
        /*0264*/ 	.word	0x00002d40


	//   ....[50]....
        /*0268*/ 	.word	0x00002e50


	//   ....[51]....
        /*026c*/ 	.word	0x00002e90


	//   ....[52]....
        /*0270*/ 	.word	0x00002ed0


	//   ....[53]....
        /*0274*/ 	.word	0x00002f10


	//   ....[54]....
        /*0278*/ 	.word	0x00002f50


	//   ....[55]....
        /*027c*/ 	.word	0x00002f90


	//   ....[56]....
        /*0280*/ 	.word	0x00003030


	//   ....[57]....
        /*0284*/ 	.word	0x00003070


	//   ....[58]....
        /*0288*/ 	.word	0x00003100


	//   ....[59]....
        /*028c*/ 	.word	0x00003260


	//   ....[60]....
        /*0290*/ 	.word	0x00003c00


	//   ....[61]....
        /*0294*/ 	.word	0x00003c40


	//   ....[62]....
        /*0298*/ 	.word	0x00003c80


	//   ....[63]....
        /*029c*/ 	.word	0x00003cc0


	//   ....[64]....
        /*02a0*/ 	.word	0x00003d20


	//   ....[65]....
        /*02a4*/ 	.word	0x00003d40


	//   ....[66]....
        /*02a8*/ 	.word	0x00003d60


	//   ....[67]....
        /*02ac*/ 	.word	0x00003d80


	//   ....[68]....
        /*02b0*/ 	.word	0x00003db0


	//   ....[69]....
        /*02b4*/ 	.word	0x00003dd0


	//   ....[70]....
        /*02b8*/ 	.word	0x00003df0


	//   ....[71]....
        /*02bc*/ 	.word	0x00003e10


	//   ....[72]....
        /*02c0*/ 	.word	0x00003e40


	//   ....[73]....
        /*02c4*/ 	.word	0x00003e60


	//   ....[74]....
        /*02c8*/ 	.word	0x00003e80


	//   ....[75]....
        /*02cc*/ 	.word	0x00003ea0


	//   ....[76]....
        /*02d0*/ 	.word	0x00003ed0


	//   ....[77]....
        /*02d4*/ 	.word	0x00003ef0


	//   ....[78]....
        /*02d8*/ 	.word	0x00003f20


	//   ....[79]....
        /*02dc*/ 	.word	0x00003f50


	//   ....[80]....
        /*02e0*/ 	.word	0x000044c0


	//   ....[81]....
        /*02e4*/ 	.word	0x000046f0


	//   ....[82]....
        /*02e8*/ 	.word	0x000047a0


	//   ....[83]....
        /*02ec*/ 	.word	0x000047f0


	//   ....[84]....
        /*02f0*/ 	.word	0x00004840


	//   ....[85]....
        /*02f4*/ 	.word	0x00004870


	//   ....[86]....
        /*02f8*/ 	.word	0x00004890


	//   ....[87]....
        /*02fc*/ 	.word	0x00004970


	//   ....[88]....
        /*0300*/ 	.word	0x000049b0


	//   ....[89]....
        /*0304*/ 	.word	0x00004a00


	//   ....[90]....
        /*0308*/ 	.word	0x00004a30


	//   ....[91]....
        /*030c*/ 	.word	0x00004a50


	//----- nvinfo : EIATTR_EXIT_INSTR_OFFSETS
	.align		4
.L_3777:
        /*0310*/ 	.byte	0x04, 0x1c
        /*0312*/ 	.short	(.L_3779 - .L_3778)


	//   ....[0]....
.L_3778:
        /*0314*/ 	.word	0x00004b20


	//   ....[1]....
        /*0318*/ 	.word	0x00004e20


	//----- nvinfo : EIATTR_MAX_THREADS
	.align		4
.L_3779:
        /*031c*/ 	.byte	0x04, 0x05
        /*031e*/ 	.short	(.L_3781 - .L_3780)
.L_3780:
        /*0320*/ 	.word	0x00000020
        /*0324*/ 	.word	0x00000001
        /*0328*/ 	.word	0x00000001


	//----- nvinfo : EIATTR_CRS_STACK_SIZE
	.align		4
.L_3781:
        /*032c*/ 	.byte	0x04, 0x1e
        /*032e*/ 	.short	(.L_3783 - .L_3782)
.L_3782:
        /*0330*/ 	.word	0x00000000


	//----- nvinfo : EIATTR_CBANK_PARAM_SIZE
	.align		4
.L_3783:
        /*0334*/ 	.byte	0x03, 0x19
        /*0336*/ 	.short	0x01f0


	//----- nvinfo : EIATTR_PARAM_CBANK
	.align		4
        /*0338*/ 	.byte	0x04, 0x0a
        /*033a*/ 	.short	(.L_3785 - .L_3784)
	.align		4
.L_3784:
        /*033c*/ 	.word	index@(.nv.constant0._Z25selective_scan_bwd_kernelI32Selective_Scan_bwd_kernel_traitsILi32ELi4ELb1ELb0ELb1ELb0ELb0EN3c108BFloat16ENS1_7complexIfEEEEv12SSMParamsBwd)
        /*0340*/ 	.short	0x0210
        /*0342*/ 	.short	0x01f0


	//----- nvinfo : EIATTR_SW_WAR
	.align		4
.L_3785:
        /*0344*/ 	.byte	0x04, 0x36
        /*0346*/ 	.short	(.L_3787 - .L_3786)
.L_3786:
        /*0348*/ 	.word	0x00000008
.L_3787:


//--------------------- .nv.info._Z25selective_scan_bwd_kernelI32Selective_Scan_bwd_kernel_traitsILi32ELi4ELb1ELb0ELb1ELb0ELb1EN3c108BFloat16ENS1_7complexIfEEEEv12SSMParamsBwd --------------------------
	.section	.nv.info._Z25selective_scan_bwd_kernelI32Selective_Scan_bwd_kernel_traitsILi32ELi4ELb1ELb0ELb1ELb0ELb1EN3c108BFloat16ENS1_7complexIfEEEEv12SSMParamsBwd,"",@"SHT_CUDA_INFO"
	.sectionflags	@""
	.align	4


	//----- nvinfo : EIATTR_CUDA_API_VERSION
	.align		4
        /*0000*/ 	.byte	0x04, 0x37
        /*0002*/ 	.short	(.L_3789 - .L_3788)
.L_3788:
        /*0004*/ 	.word	0x00000082


	//----- nvinfo : EIATTR_KPARAM_INFO
	.align		4
.L_3789:
        /*0008*/ 	.byte	0x04, 0x17
        /*000a*/ 	.short	(.L_3791 - .L_3790)
.L_3790:
        /*000c*/ 	.word	0x00000000
        /*0010*/ 	.short	0x0000
        /*0012*/ 	.short	0x0000
        /*0014*/ 	.byte	0x00, 0xf0, 0xc1, 0x07


	//----- nvinfo : EIATTR_SPARSE_MMA_MASK
	.align		4
.L_3791:
        /*0018*/ 	.byte	0x03, 0x50
        /*001a*/ 	.short	0x0000


	//----- nvinfo : EIATTR_MAXREG_COUNT
	.align		4
        /*001c*/ 	.byte	0x03, 0x1b
        /*001e*/ 	.short	0x00ff


	//----- nvinfo : EIATTR_NUM_BARRIERS
	.align		4
        /*0020*/ 	.byte	0x02, 0x4c
        /*0022*/ 	.byte	0x01
	.zero		1


	//----- nvinfo : EIATTR_MERCURY_ISA_VERSION
	.align		4
        /*0024*/ 	.byte	0x03, 0x5f
        /*0026*/ 	.short	0x0101


	//----- nvinfo : EIATTR_COOP_GROUP_MASK_REGIDS
	.align		4
        /*0028*/ 	.byte	0x04, 0x29
        /*002a*/ 	.short	(.L_3793 - .L_3792)


	//   ....[0]....
.L_3792:
        /*002c*/ 	.word	0xffffffff


	//   ....[1]....
        /*0030*/ 	.word	0xffffffff


	//   ....[2]....
        /*0034*/ 	.word	0xffffffff


	//   ....[3]....
        /*0038*/ 	.word	0xffffffff


	//   ....[4]....
        /*003c*/ 	.word	0xffffffff


	//   ....[5]....
        /*0040*/ 	.word	0xffffffff


	//   ....[6]....
        /*0044*/ 	.word	0xffffffff


	//   ....[7]....
        /*0048*/ 	.word	0xffffffff


	//   ....[8]....
        /*004c*/ 	.word	0xffffffff


	//   ....[9]....
        /*0050*/ 	.word	0xffffffff


	//   ....[10]....
        /*0054*/ 	.word	0xffffffff


	//   ....[11]....
        /*0058*/ 	.word	0xffffffff


	//   ....[12]....
        /*005c*/ 	.word	0xffffffff


	//   ....[13]....
        /*0060*/ 	.word	0xffffffff


	//   ....[14]....
        /*0064*/ 	.word	0xffffffff


	//   ....[15]....
        /*0068*/ 	.word	0xffffffff


	//   ....[16]....
        /*006c*/ 	.word	0xffffffff


	//   ....[17]....
        /*0070*/ 	.word	0xffffffff


	//   ....[18]....
        /*0074*/ 	.word	0xffffffff


	//   ....[19]....
        /*0078*/ 	.word	0xffffffff


	//   ....[20]....
        /*007c*/ 	.word	0xffffffff


	//   ....[21]....
        /*0080*/ 	.word	0xffffffff


	//   ....[22]....
        /*0084*/ 	.word	0xffffffff


	//   ....[23]....
        /*0088*/ 	.word	0xffffffff


	//   ....[24]....
        /*008c*/ 	.word	0xffffffff


	//   ....[25]....
        /*0090*/ 	.word	0xffffffff


	//   ....[26]....
        /*0094*/ 	.word	0xffffffff


	//   ....[27]....
        /*0098*/ 	.word	0xffffffff


	//   ....[28]....
        /*009c*/ 	.word	0xffffffff


	//   ....[29]....
        /*00a0*/ 	.word	0xffffffff


	//   ....[30]....
        /*00a4*/ 	.word	0xffffffff


	//   ....[31]....
        /*00a8*/ 	.word	0xffffffff


	//   ....[32]....
        /*00ac*/ 	.word	0xffffffff


	//   ....[33]....
        /*00b0*/ 	.word	0xffffffff


	//   ....[34]....
        /*00b4*/ 	.word	0xffffffff


	//   ....[35]....
        /*00b8*/ 	.word	0xffffffff


	//   ....[36]....
        /*00bc*/ 	.word	0xffffffff


	//   ....[37]....
        /*00c0*/ 	.word	0xffffffff


	//   ....[38]....
        /*00c4*/ 	.word	0xffffffff


	//   ....[39]....
        /*00c8*/ 	.word	0xffffffff


	//   ....[40]....
        /*00cc*/ 	.word	0xffffffff


	//   ....[41]....
        /*00d0*/ 	.word	0xffffffff


	//   ....[42]....
        /*00d4*/ 	.word	0xffffffff


	//   ....[43]....
        /*00d8*/ 	.word	0xffffffff


	//   ....[44]....
        /*00dc*/ 	.word	0xffffffff


	//   ....[45]....
        /*00e0*/ 	.word	0xffffffff


	//   ....[46]....
        /*00e4*/ 	.word	0xffffffff


	//   ....[47]....
        /*00e8*/ 	.word	0xffffffff


	//   ....[48]....
        /*00ec*/ 	.word	0xffffffff


	//   ....[49]....
        /*00f0*/ 	.word	0xffffffff


	//   ....[50]....
        /*00f4*/ 	.word	0xffffffff


	//   ....[51]....
        /*00f8*/ 	.word	0xffffffff


	//   ....[52]....
        /*00fc*/ 	.word	0xffffffff


	//   ....[53]....
        /*0100*/ 	.word	0xffffffff


	//   ....[54]....
        /*0104*/ 	.word	0xffffffff


	//   ....[55]....
        /*0108*/ 	.word	0xffffffff


	//   ....[56]....
        /*010c*/ 	.word	0xffffffff


	//   ....[57]....
        /*0110*/ 	.word	0xffffffff


	//   ....[58]....
        /*0114*/ 	.word	0xffffffff


	//   ....[59]....
        /*0118*/ 	.word	0xffffffff


	//   ....[60]....
        /*011c*/ 	.word	0xffffffff


	//   ....[61]....
        /*0120*/ 	.word	0xffffffff


	//   ....[62]....
        /*0124*/ 	.word	0xffffffff


	//   ....[63]....
        /*0128*/ 	.word	0xffffffff


	//   ....[64]....
        /*012c*/ 	.word	0xffffffff


	//   ....[65]....
        /*0130*/ 	.word	0xffffffff


	//   ....[66]....
        /*0134*/ 	.word	0xffffffff


	//   ....[67]....
        /*0138*/ 	.word	0xffffffff


	//   ....[68]....
        /*013c*/ 	.word	0xffffffff


	//   ....[69]....
        /*0140*/ 	.word	0xffffffff


	//   ....[70]....
        /*0144*/ 	.word	0xffffffff


	//   ....[71]....
        /*0148*/ 	.word	0xffffffff


	//   ....[72]....
        /*014c*/ 	.word	0xffffffff


	//   ....[73]....
        /*0150*/ 	.word	0xffffffff


	//   ....[74]....
        /*0154*/ 	.word	0xffffffff


	//   ....[75]....
        /*0158*/ 	.word	0xffffffff


	//   ....[76]....
        /*015c*/ 	.word	0xffffffff


	//   ....[77]....
        /*0160*/ 	.word	0xffffffff


	//   ....[78]....
        /*0164*/ 	.word	0xffffffff


	//   ....[79]....
        /*0168*/ 	.word	0xffffffff


	//   ....[80]....
        /*016c*/ 	.word	0xffffffff


	//   ....[81]....
        /*0170*/ 	.word	0xffffffff


	//   ....[82]....
        /*0174*/ 	.word	0xffffffff


	//   ....[83]....
        /*0178*/ 	.word	0xffffffff


	//   ....[84]....
        /*017c*/ 	.word	0xffffffff


	//   ....[85]....
        /*0180*/ 	.word	0xffffffff


	//   ....[86]....
        /*0184*/ 	.word	0xffffffff


	//   ....[87]....
        /*0188*/ 	.word	0xffffffff


	//   ....[88]....
        /*018c*/ 	.word	0xffffffff


	//   ....[89]....
        /*0190*/ 	.word	0xffffffff


	//   ....[90]....
        /*0194*/ 	.word	0xffffffff


	//   ....[91]....
        /*0198*/ 	.word	0xffffffff


	//   ....[92]....
        /*019c*/ 	.word	0xffffffff


	//   ....[93]....
        /*01a0*/ 	.word	0xffffffff


	//   ....[94]....
        /*01a4*/ 	.word	0xffffffff


	//   ....[95]....
        /*01a8*/ 	.word	0xffffffff


	//----- nvinfo : EIATTR_COOP_GROUP_INSTR_OFFSETS
	.align		4
.L_3793:
        /*01ac*/ 	.byte	0x04, 0x28
        /*01ae*/ 	.short	(.L_3795 - .L_3794)


	//   ....[0]....
.L_3794:
        /*01b0*/ 	.word	0x00000d00


	//   ....[1]....
        /*01b4*/ 	.word	0x00000d80


	//   ....[2]....
        /*01b8*/ 	.word	0x00000ea0


	//   ....[3]....
        /*01bc*/ 	.word	0x00000fc0


	//   ....[4]....
        /*01c0*/ 	.word	0x00001180


	//   ....[5]....
        /*01c4*/ 	.word	0x00001560


	//   ....[6]....
        /*01c8*/ 	.word	0x000017c0


	//   ....[7]....
        /*01cc*/ 	.word	0x00002090


	//   ....[8]....
        /*01d0*/ 	.word	0x000024e0


	//   ....[9]....
        /*01d4*/ 	.word	0x00002520


	//   ....[10]....
        /*01d8*/ 	.word	0x000025a0


	//   ....[11]....
        /*01dc*/ 	.word	0x000025e0


	//   ....[12]....
        /*01e0*/ 	.word	0x00002610


	//   ....[13]....
        /*01e4*/ 	.word	0x00002710


	//   ....[14]....
        /*01e8*/ 	.word	0x00002740


	//   ....[15]....
        /*01ec*/ 	.word	0x00002760


	//   ....[16]....
        /*01f0*/ 	.word	0x000027a0


	//   ....[17]....
        /*01f4*/ 	.word	0x000027c0


	//   ....[18]....
        /*01f8*/ 	.word	0x00002840


	//   ....[19]....
        /*01fc*/ 	.word	0x00002870


	//   ....[20]....
        /*0200*/ 	.word	0x000028b0


	//   ....[21]....
        /*0204*/ 	.word	0x000028c0


	//   ....[22]....
        /*0208*/ 	.word	0x00002940


	//   ....[23]....
        /*020c*/ 	.word	0x00002970


	//   ....[24]....
        /*0210*/ 	.word	0x000029b0


	//   ....[25]....
        /*0214*/ 	.word	0x000029c0


	//   ....[26]....
        /*0218*/ 	.word	0x00002a80


	//   ....[27]....
        /*021c*/ 	.word	0x00002ac0


	//   ....[28]....
        /*0220*/ 	.word	0x00002b00


	//   ....[29]....
        /*0224*/ 	.word	0x00002b40


	//   ....[30]....
        /*0228*/ 	.word	0x00002d30


	//   ....[31]....
        /*022c*/ 	.word	0x00002d70


	//   ....[32]....
        /*0230*/ 	.word	0x00002db0


	//   ....[33]....
        /*0234*/ 	.word	0x00002df0


	//   ....[34]....
        /*0238*/ 	.word	0x00003030


	//   ....[35]....
        /*023c*/ 	.word	0x00003040


	//   ....[36]....
        /*0240*/ 	.word	0x00003050


	//   ....[37]....
        /*0244*/ 	.word	0x00003060


	//   ....[38]....
        /*0248*/ 	.word	0x00003170


	//   ....[39]....
        /*024c*/ 	.word	0x000031b0


	//   ....[40]....
        /*0250*/ 	.word	0x000031c0


	//   ....[41]....
        /*0254*/ 	.word	0x000031d0


	//   ....[42]....
        /*0258*/ 	.word	0x00003400


	//   ....[43]....
        /*025c*/ 	.word	0x00003430


	//   ....[44]....
        /*0260*/ 	.word	0x00003450


	//   ....[45]....
        /*0264*/ 	.word	0x00003460


	//   ....[46]....
        /*0268*/ 	.word	0x00003550


	//   ....[47]....
        /*026c*/ 	.word	0x00003580


	//   ....[48]....
        /*0270*/ 	.word	0x00003590


	//   ....[49]....
        /*0274*/ 	.word	0x000035a0


	//   ....[50]....
        /*0278*/ 	.word	0x00003680


	//   ....[51]....
        /*027c*/ 	.word	0x000036a0


	//   ....[52]....
        /*0280*/ 	.word	0x000036b0


	//   ....[53]....
        /*0284*/ 	.word	0x000036c0


	//   ....[54]....
        /*0288*/ 	.word	0x000037c0


	//   ....[55]....
        /*028c*/ 	.word	0x00003800


	//   ....[56]....
        /*0290*/ 	.word	0x00003840


	//   ....[57]....
        /*0294*/ 	.word	0x00003880


	//   ....[58]....
        /*0298*/ 	.word	0x000038c0


	//   ....[59]....
        /*029c*/ 	.word	0x00003900


	//   ....[60]....
        /*02a0*/ 	.word	0x000039e0


	//   ....[61]....
        /*02a4*/ 	.word	0x00003a40


	//   ....[62]....
        /*02a8*/ 	.word	0x00003aa0


	//   ....[63]....
        /*02ac*/ 	.word	0x00003bd0


	//   ....[64]....
        /*02b0*/ 	.word	0x00004580


	//   ....[65]....
        /*02b4*/ 	.word	0x000045c0


	//   ....[66]....
        /*02b8*/ 	.word	0x00004600


	//   ....[67]....
        /*02bc*/ 	.word	0x00004640


	//   ....[68]....
        /*02c0*/ 	.word	0x00004690


	//   ....[69]....
        /*02c4*/ 	.word	0x000046b0


	//   ....[70]....
        /*02c8*/ 	.word	0x000046d0


	//   ....[71]....
        /*02cc*/ 	.word	0x000046f0


	//   ....[72]....
        /*02d0*/ 	.word	0x00004730


	//   ....[73]....
        /*02d4*/ 	.word	0x00004750


	//   ....[74]....
        /*02d8*/ 	.word	0x00004770


	//   ....[75]....
        /*02dc*/ 	.word	0x00004790


	//   ....[76]....
        /*02e0*/ 	.word	0x000047c0


	//   ....[77]....
        /*02e4*/ 	.word	0x000047e0


	//   ....[78]....
        /*02e8*/ 	.word	0x00004800


	//   ....[79]....
        /*02ec*/ 	.word	0x00004820


	//   ....[80]....
        /*02f0*/ 	.word	0x00004850


	//   ....[81]....
        /*02f4*/ 	.word	0x00004870


	//   ....[82]....
        /*02f8*/ 	.word	0x000048a0


	//   ....[83]....
        /*02fc*/ 	.word	0x000048d0


	//   ....[84]....
        /*0300*/ 	.word	0x00004e40


	//   ....[85]....
        /*0304*/ 	.word	0x00005040


	//   ....[86]....
        /*0308*/ 	.word	0x000050f0


	//   ....[87]....
        /*030c*/ 	.word	0x00005140


	//   ....[88]....
        /*0310*/ 	.word	0x00005190


	//   ....[89]....
        /*0314*/ 	.word	0x000051c0


	//   ....[90]....
        /*0318*/ 	.word	0x000051e0


	//   ....[91]....
        /*031c*/ 	.word	0x000052c0


	//   ....[92]....
        /*0320*/ 	.word	0x00005300


	//   ....[93]....
        /*0324*/ 	.word	0x00005350


	//   ....[94]....
        /*0328*/ 	.word	0x00005380


	//   ....[95]....
        /*032c*/ 	.word	0x000053a0


	//----- nvinfo : EIATTR_EXIT_INSTR_OFFSETS
	.align		4
.L_3795:
        /*0330*/ 	.byte	0x04, 0x1c
        /*0332*/ 	.short	(.L_3797 - .L_3796)


	//   ....[0]....
.L_3796:
        /*0334*/ 	.word	0x00005470


	//   ....[1]....
        /*0338*/ 	.word	0x00005770


	//----- nvinfo : EIATTR_MAX_THREADS
	.align		4
.L_3797:
        /*033c*/ 	.byte	0x04, 0x05
        /*033e*/ 	.short	(.L_3799 - .L_3798)
.L_3798:
        /*0340*/ 	.word	0x00000020
        /*0344*/ 	.word	0x00000001
        /*0348*/ 	.word	0x00000001


	//----- nvinfo : EIATTR_CRS_STACK_SIZE
	.align		4
.L_3799:
        /*034c*/ 	.byte	0x04, 0x1e
        /*034e*/ 	.short	(.L_3801 - .L_3800)
.L_3800:
        /*0350*/ 	.word	0x00000000


	//----- nvinfo : EIATTR_CBANK_PARAM_SIZE
	.align		4
.L_3801:
        /*0354*/ 	.byte	0x03, 0x19
        /*0356*/ 	.short	0x01f0


	//----- nvinfo : EIATTR_PARAM_CBANK
	.align		4
        /*0358*/ 	.byte	0x04, 0x0a
        /*035a*/ 	.short	(.L_3803 - .L_3802)
	.align		4
.L_3802:
        /*035c*/ 	.word	index@(.nv.constant0._Z25selective_scan_bwd_kernelI32Selective_Scan_bwd_kernel_traitsILi32ELi4ELb1ELb0ELb1ELb0ELb1EN3c108BFloat16ENS1_7complexIfEEEEv12SSMParamsBwd)
        /*0360*/ 	.short	0x0210
        /*0362*/ 	.short	0x01f0


	//----- nvinfo : EIATTR_SW_WAR
	.align		4
.L_3803:
        /*0364*/ 	.byte	0x04, 0x36
        /*0366*/ 	.short	(.L_3805 - .L_3804)
.L_3804:
        /*0368*/ 	.word	0x00000008
.L_3805:


//--------------------- .nv.info._Z25selective_scan_bwd_kernelI32Selective_Scan_bwd_kernel_traitsILi32ELi4ELb1ELb0ELb1ELb1ELb0EN3c108BFloat16ENS1_7complexIfEEEEv12SSMParamsBwd --------------------------
	.section	.nv.info._Z25selective_scan_bwd_kernelI32Selective_Scan_bwd_kernel_traitsILi32ELi4ELb1ELb0ELb1ELb1ELb0EN3c108BFloat16ENS1_7complexIfEEEEv12SSMParamsBwd,"",@"SHT_CUDA_INFO"
	.sectionflags	@""
	.align	4


	//----- nvinfo : EIATTR_CUDA_API_VERSION
	.align		4
        /*0000*/ 	.byte	0x04, 0x37
        /*0002*/ 	.short	(.L_3807 - .L_3806)
.L_3806:
        /*0004*/ 	.word	0x00000082


	//----- nvinfo : EIATTR_KPARAM_INFO
	.align		4
.L_3807:
        /*0008*/ 	.byte	0x04, 0x17
        /*000a*/ 	.short	(.L_3809 - .L_3808)
.L_3808:
        /*000c*/ 	.word	0x00000000
        /*0010*/ 	.short	0x0000
        /*0012*/ 	.short	0x0000
        /*0014*/ 	.byte	0x00, 0xf0, 0xc1, 0x07


	//----- nvinfo : EIATTR_SPARSE_MMA_MASK
	.align		4
.L_3809:
        /*0018*/ 	.byte	0x03, 0x50
        /*001a*/ 	.short	0x0000


	//----- nvinfo : EIATTR_MAXREG_COUNT
	.align		4
        /*001c*/ 	.byte	0x03, 0x1b
        /*001e*/ 	.short	0x00ff


	//----- nvinfo : EIATTR_NUM_BARRIERS
	.align		4
        /*0020*/ 	.byte	0x02, 0x4c
        /*0022*/ 	.byte	0x01
	.zero		1


	//----- nvinfo : EIATTR_MERCURY_ISA_VERSION
	.align		4
        /*0024*/ 	.byte	0x03, 0x5f
        /*0026*/ 	.short	0x0101


	//----- nvinfo : EIATTR_COOP_GROUP_MASK_REGIDS
	.align		4
        /*0028*/ 	.byte	0x04, 0x29
        /*002a*/ 	.short	(.L_3811 - .L_3810)


	//   ....[0]....
.L_3810:
        /*002c*/ 	.word	0xffffffff


	//   ....[1]....
        /*0030*/ 	.word	0xffffffff


	//   ....[2]....
        /*0034*/ 	.word	0xffffffff


	//   ....[3]....
        /*0038*/ 	.word	0xffffffff


	//   ....[4]....
        /*003c*/ 	.word	0xffffffff


	//   ....[5]....
        /*0040*/ 	.word	0xffffffff


	//   ....[6]....
        /*0044*/ 	.word	0xffffffff


	//   ....[7]....
        /*0048*/ 	.word	0xffffffff


	//   ....[8]....
        /*004c*/ 	.word	0xffffffff


	//   ....[9]....
        /*0050*/ 	.word	0xffffffff


	//   ....[10]....
        /*0054*/ 	.word	0xffffffff


	//   ....[11]....
        /*0058*/ 	.word	0xffffffff


	//   ....[12]....
        /*005c*/ 	.word	0xffffffff


	//   ....[13]....
        /*0060*/ 	.word	0xffffffff


	//   ....[14]....
        /*0064*/ 	.word	0xffffffff


	//   ....[15]....
        /*0068*/ 	.word	0xffffffff


	//   ....[16]....
        /*006c*/ 	.word	0xffffffff


	//   ....[17]....
        /*0070*/ 	.word	0xffffffff


	//   ....[18]....
        /*0074*/ 	.word	0xffffffff


	//   ....[19]....
        /*0078*/ 	.word	0xffffffff


	//   ....[20]....
        /*007c*/ 	.word	0xffffffff


	//   ....[21]....
        /*0080*/ 	.word	0xffffffff


	//   ....[22]....
        /*0084*/ 	.word	0xffffffff


	//   ....[23]....
        /*0088*/ 	.word	0xffffffff


	//   ....[24]....
        /*008c*/ 	.word	0xffffffff


	//   ....[25]....
        /*0090*/ 	.word	0xffffffff


	//   ....[26]....
        /*0094*/ 	.word	0xffffffff


	//   ....[27]....
        /*0098*/ 	.word	0xffffffff


	//   ....[28]....
        /*009c*/ 	.word	0xffffffff


	//   ....[29]....
        /*00a0*/ 	.word	0xffffffff


	//   ....[30]....
        /*00a4*/ 	.word	0xffffffff


	//   ....[31]....
        /*00a8*/ 	.word	0xffffffff


	//   ....[32]....
        /*00ac*/ 	.word	0xffffffff


	//   ....[33]....
        /*00b0*/ 	.word	0xffffffff


	//   ....[34]....
        /*00b4*/ 	.word	0xffffffff


	//   ....[35]....
        /*00b8*/ 	.word	0xffffffff


	//   ....[36]....
        /*00bc*/ 	.word	0xffffffff


	//   ....[37]....
        /*00c0*/ 	.word	0xffffffff


	//   ....[38]....
        /*00c4*/ 	.word	0xffffffff


	//   ....[39]....
        /*00c8*/ 	.word	0xffffffff


	//   ....[40]....
        /*00cc*/ 	.word	0xffffffff


	//   ....[41]....
        /*00d0*/ 	.word	0xffffffff


	//   ....[42]....
        /*00d4*/ 	.word	0xffffffff


	//   ....[43]....
        /*00d8*/ 	.word	0xffffffff


	//   ....[44]....
        /*00dc*/ 	.word	0xffffffff


	//   ....[45]....
        /*00e0*/ 	.word	0xffffffff


	//   ....[46]....
        /*00e4*/ 	.word	0xffffffff


	//   ....[47]....
        /*00e8*/ 	.word	0xffffffff


	//   ....[48]....
        /*00ec*/ 	.word	0xffffffff


	//   ....[49]....
        /*00f0*/ 	.word	0xffffffff


	//   ....[50]....
        /*00f4*/ 	.word	0xffffffff


	//   ....[51]....
        /*00f8*/ 	.word	0xffffffff


	//   ....[52]....
        /*00fc*/ 	.word	0xffffffff


	//   ....[53]....
        /*0100*/ 	.word	0xffffffff


	//   ....[54]....
        /*0104*/ 	.word	0xffffffff


	//   ....[55]....
        /*0108*/ 	.word	0xffffffff


	//   ....[56]....
        /*010c*/ 	.word	0xffffffff


	//   ....[57]....
        /*0110*/ 	.word	0xffffffff


	//   ....[58]....
        /*0114*/ 	.word	0xffffffff


	//   ....[59]....
        /*0118*/ 	.word	0xffffffff


	//   ....[60]....
        /*011c*/ 	.word	0xffffffff


	//   ....[61]....
        /*0120*/ 	.word	0xffffffff


	//   ....[62]....
        /*0124*/ 	.word	0xffffffff


	//   ....[63]....
        /*0128*/ 	.word	0xffffffff


	//   ....[64]....
        /*012c*/ 	.word	0xffffffff


	//   ....[65]....
        /*0130*/ 	.word	0xffffffff


	//   ....[66]....
        /*0134*/ 	.word	0xffffffff


	//   ....[67]....
        /*0138*/ 	.word	0xffffffff


	//   ....[68]....
        /*013c*/ 	.word	0xffffffff


	//   ....[69]....
        /*0140*/ 	.word	0xffffffff


	//   ....[70]....
        /*0144*/ 	.word	0xffffffff


	//   ....[71]....
        /*0148*/ 	.word	0xffffffff


	//   ....[72]....
        /*014c*/ 	.word	0xffffffff


	//   ....[73]....
        /*0150*/ 	.word	0xffffffff


	//   ....[74]....
        /*0154*/ 	.word	0xffffffff


	//   ....[75]....
        /*0158*/ 	.word	0xffffffff


	//   ....[76]....
        /*015c*/ 	.word	0xffffffff


	//   ....[77]....
        /*0160*/ 	.word	0xffffffff


	//   ....[78]....
        /*0164*/ 	.word	0xffffffff


	//   ....[79]....
        /*0168*/ 	.word	0xffffffff


	//   ....[80]....
        /*016c*/ 	.word	0xffffffff


	//   ....[81]....
        /*0170*/ 	.word	0xffffffff


	//   ....[82]....
        /*0174*/ 	.word	0xffffffff


	//   ....[83]....
        /*0178*/ 	.word	0xffffffff


	//   ....[84]....
        /*017c*/ 	.word	0xffffffff


	//   ....[85]....
        /*0180*/ 	.word	0xffffffff


	//   ....[86]....
        /*0184*/ 	.word	0xffffffff


	//   ....[87]....
        /*0188*/ 	.word	0xffffffff


	//   ....[88]....
        /*018c*/ 	.word	0xffffffff


	//   ....[89]....
        /*0190*/ 	.word	0xffffffff


	//   ....[90]....
        /*0194*/ 	.word	0xffffffff


	//   ....[91]....
        /*0198*/ 	.word	0xffffffff


	//   ....[92]....
        /*019c*/ 	.word	0xffffffff


	//----- nvinfo : EIATTR_COOP_GROUP_INSTR_OFFSETS
	.align		4
.L_3811:
        /*01a0*/ 	.byte	0x04, 0x28
        /*01a2*/ 	.short	(.L_3813 - .L_3812)


	//   ....[0]....
.L_3812:
        /*01a4*/ 	.word	0x00000ca0


	//   ....[1]....
        /*01a8*/ 	.word	0x00000d20


	//   ....[2]....
        /*01ac*/ 	.word	0x00000e60


	//   ....[3]....
        /*01b0*/ 	.word	0x00001f80


	//   ....[4]....
        /*01b4*/ 	.word	0x000023d0


	//   ....[5]....
        /*01b8*/ 	.word	0x00002410


	//   ....[6]....
        /*01bc*/ 	.word	0x00002490


	//   ....[7]....
        /*01c0*/ 	.word	0x000024d0


	//   ....[8]....
        /*01c4*/ 	.word	0x00002500


	//   ....[9]....
        /*01c8*/ 	.word	0x00002600


	//   ....[10]....
        /*01cc*/ 	.word	0x00002630


	//   ....[11]....
        /*01d0*/ 	.word	0x00002650


	//   ....[12]....
        /*01d4*/ 	.word	0x00002690


	//   ....[13]....
        /*01d8*/ 	.word	0x000026b0


	//   ....[14]....
        /*01dc*/ 	.word	0x00002730


	//   ....[15]....
        /*01e0*/ 	.word	0x00002760


	//   ....[16]....
        /*01e4*/ 	.word	0x000027a0


	//   ....[17]....
        /*01e8*/ 	.word	0x000027b0


	//   ....[18]....
        /*01ec*/ 	.word	0x00002830


	//   ....[19]....
        /*01f0*/ 	.word	0x00002860


	//   ....[20]....
        /*01f4*/ 	.word	0x000028a0


	//   ....[21]....
        /*01f8*/ 	.word	0x000028b0


	//   ....[22]....
        /*01fc*/ 	.word	0x00002950


	//   ....[23]....
        /*0200*/ 	.word	0x00002990


	//   ....[24]....
        /*0204*/ 	.word	0x000029d0


	//   ....[25]....
        /*0208*/ 	.word	0x00002a10


	//   ....[26]....
        /*020c*/ 	.word	0x00002bb0


	//   ....[27]....
        /*0210*/ 	.word	0x00002bf0


	//   ....[28]....
        /*0214*/ 	.word	0x00002c30


	//   ....[29]....
        /*0218*/ 	.word	0x00002c70


	//   ....[30]....
        /*021c*/ 	.word	0x00002f10


	//   ....[31]....
        /*0220*/ 	.word	0x00002f30


	//   ....[32]....
        /*0224*/ 	.word	0x00002f40


	//   ....[33]....
        /*0228*/ 	.word	0x00002f50


	//   ....[34]....
        /*022c*/ 	.word	0x00003060


	//   ....[35]....
        /*0230*/ 	.word	0x000030a0


	//   ....[36]....
        /*0234*/ 	.word	0x000030b0


	//   ....[37]....
        /*0238*/ 	.word	0x000030c0


	//   ....[38]....
        /*023c*/ 	.word	0x000032f0


	//   ....[39]....
        /*0240*/ 	.word	0x00003320


	//   ....[40]....
        /*0244*/ 	.word	0x00003340


	//   ....[41]....
        /*0248*/ 	.word	0x00003350


	//   ....[42]....
        /*024c*/ 	.word	0x00003450


	//   ....[43]....
        /*0250*/ 	.word	0x00003470


	//   ....[44]....
        /*0254*/ 	.word	0x00003480


	//   ....[45]....
        /*0258*/ 	.word	0x00003490


	//   ....[46]....
        /*025c*/ 	.word	0x00003570


	//   ....[47]....
        /*0260*/ 	.word	0x00003590


	//   ....[48]....
        /*0264*/ 	.word	0x000035a0


	//   ....[49]....
        /*0268*/ 	.word	0x000035b0


	//   ....[50]....
        /*026c*/ 	.word	0x000036b0


	//   ....[51]....
        /*0270*/ 	.word	0x000036f0


	//   ....[52]....
        /*0274*/ 	.word	0x00003730


	//   ....[53]....
        /*0278*/ 	.word	0x00003770


	//   ....[54]....
        /*027c*/ 	.word	0x000037b0


	//   ....[55]....
        /*0280*/ 	.word	0x00003810


	//   ....[56]....
        /*0284*/ 	.word	0x000038a0


	//   ....[57]....
        /*0288*/ 	.word	0x000038e0


	//   ....[58]....
        /*028c*/ 	.word	0x00003920


	//   ....[59]....
        /*0290*/ 	.word	0x00003970


	//   ....[60]....
        /*0294*/ 	.word	0x00004480


	//   ....[61]....
        /*0298*/ 	.word	0x000044c0


	//   ....[62]....
        /*029c*/ 	.word	0x00004500


	//   ....[63]....
        /*02a0*/ 	.word	0x00004540


	//   ....[64]....
        /*02a4*/ 	.word	0x000045a0


	//   ....[65]....
        /*02a8*/ 	.word	0x000045c0


	//   ....[66]....
        /*02ac*/ 	.word	0x000045e0


	//   ....[67]....
        /*02b0*/ 	.word	0x00004600


	//   ....[68]....
        /*02b4*/ 	.word	0x00004630


	//   ....[69]....
        /*02b8*/ 	.word	0x00004650


	//   ....[70]....
        /*02bc*/ 	.word	0x00004670


	//   ....[71]....
        /*02c0*/ 	.word	0x00004690


	//   ....[72]....
        /*02c4*/ 	.word	0x000046c0


	//   ....[73]....
        /*02c8*/ 	.word	0x000046e0


	//   ....[74]....
        /*02cc*/ 	.word	0x00004700


	//   ....[75]....
        /*02d0*/ 	.word	0x00004720


	//   ....[76]....
        /*02d4*/ 	.word	0x00004780


	//   ....[77]....
        /*02d8*/ 	.word	0x000047e0


	//   ....[78]....
        /*02dc*/ 	.word	0x00004820


	//   ....[79]....
        /*02e0*/ 	.word	0x00004860


	//   ....[80]....
        /*02e4*/ 	.word	0x00004c40


	//   ....[81]....
        /*02e8*/ 	.word	0x00004e30


	//   ....[82]....
        /*02ec*/ 	.word	0x000051b0


	//   ....[83]....
        /*02f0*/ 	.word	0x000052a0


	//   ....[84]....
        /*02f4*/ 	.word	0x000052f0


	//   ....[85]....
        /*02f8*/ 	.word	0x00005340


	//   ....[86]....
        /*02fc*/ 	.word	0x00005370


	//   ....[87]....
        /*0300*/ 	.word	0x00005390


	//   ....[88]....
        /*0304*/ 	.word	0x00005470


	//   ....[89]....
        /*0308*/ 	.word	0x000054b0


	//   ....[90]....
        /*030c*/ 	.word	0x00005500


	//   ....[91]....
        /*0310*/ 	.word	0x00005530


	//   ....[92]....
        /*0314*/ 	.word	0x00005550


	//----- nvinfo : EIATTR_EXIT_INSTR_OFFSETS
	.align		4
.L_3813:
        /*0318*/ 	.byte	0x04, 0x1c
        /*031a*/ 	.short	(.L_3815 - .L_3814)


	//   ....[0]....
.L_3814:
        /*031c*/ 	.word	0x00005620


	//   ....[1]....
        /*0320*/ 	.word	0x00005920


	//----- nvinfo : EIATTR_MAX_THREADS
	.align		4
.L_3815:
        /*0324*/ 	.byte	0x04, 0x05
        /*0326*/ 	.short	(.L_3817 - .L_3816)
.L_3816:
        /*0328*/ 	.word	0x00000020
        /*032c*/ 	.word	0x00000001
        /*0330*/ 	.word	0x00000001


	//----- nvinfo : EIATTR_CRS_STACK_SIZE
	.align		4
.L_3817:
        /*0334*/ 	.byte	0x04, 0x1e
        /*0336*/ 	.short	(.L_3819 - .L_3818)
.L_3818:
        /*0338*/ 	.word	0x00000000


	//----- nvinfo : EIATTR_CBANK_PARAM_SIZE
	.align		4
.L_3819:
        /*033c*/ 	.byte	0x03, 0x19
        /*033e*/ 	.short	0x01f0


	//----- nvinfo : EIATTR_PARAM_CBANK
	.align		4
        /*0340*/ 	.byte	0x04, 0x0a
        /*0342*/ 	.short	(.L_3821 - .L_3820)
	.align		4
.L_3820:
        /*0344*/ 	.word	index@(.nv.constant0._Z25selective_scan_bwd_kernelI32Selective_Scan_bwd_kernel_traitsILi32ELi4ELb1ELb0ELb1ELb1ELb0EN3c108BFloat16ENS1_7complexIfEEEEv12SSMParamsBwd)
        /*0348*/ 	.short	0x0210
        /*034a*/ 	.short	0x01f0


	//----- nvinfo : EIATTR_SW_WAR
	.align		4
.L_3821:
        /*034c*/ 	.byte	0x04, 0x36
        /*034e*/ 	.short	(.L_3823 - .L_3822)
.L_3822:
        /*0350*/ 	.word	0x00000008
.L_3823:


//--------------------- .nv.info._Z25selective_scan_bwd_kernelI32Selective_Scan_bwd_kernel_traitsILi32ELi4ELb1ELb0ELb1ELb1ELb1EN3c108BFloat16ENS1_7complexIfEEEEv12SSMParamsBwd --------------------------
	.section	.nv.info._Z25selective_scan_bwd_kernelI32Selective_Scan_bwd_kernel_traitsILi32ELi4ELb1ELb0ELb1ELb1ELb1EN3c108BFloat16ENS1_7complexIfEEEEv12SSMParamsBwd,"",@"SHT_CUDA_INFO"
	.sectionflags	@""
	.align	4


	//----- nvinfo : EIATTR_CUDA_API_VERSION
	.align		4
        /*0000*/ 	.byte	0x04, 0x37
        /*0002*/ 	.short	(.L_3825 - .L_3824)
.L_3824:
        /*0004*/ 	.word	0x00000082


	//----- nvinfo : EIATTR_KPARAM_INFO
	.align		4
.L_3825:
        /*0008*/ 	.byte	0x04, 0x17
        /*000a*/ 	.short	(.L_3827 - .L_3826)
.L_3826:
        /*000c*/ 	.word	0x00000000
        /*0010*/ 	.short	0x0000
        /*0012*/ 	.short	0x0000
        /*0014*/ 	.byte	0x00, 0xf0, 0xc1, 0x07


	//----- nvinfo : EIATTR_SPARSE_MMA_MASK
	.align		4
.L_3827:
        /*0018*/ 	.byte	0x03, 0x50
        /*001a*/ 	.short	0x0000


	//----- nvinfo : EIATTR_MAXREG_COUNT
	.align		4
        /*001c*/ 	.byte	0x03, 0x1b
        /*001e*/ 	.short	0x00ff


	//----- nvinfo : EIATTR_NUM_BARRIERS
	.align		4
        /*0020*/ 	.byte	0x02, 0x4c
        /*0022*/ 	.byte	0x01
	.zero		1


	//----- nvinfo : EIATTR_MERCURY_ISA_VERSION
	.align		4
        /*0024*/ 	.byte	0x03, 0x5f
        /*0026*/ 	.short	0x0101


	//----- nvinfo : EIATTR_COOP_GROUP_MASK_REGIDS
	.align		4
        /*0028*/ 	.byte	0x04, 0x29
        /*002a*/ 	.short	(.L_3829 - .L_3828)


	//   ....[0]....
.L_3828:
        /*002c*/ 	.word	0xffffffff


	//   ....[1]....
        /*0030*/ 	.word	0xffffffff


	//   ....[2]....
        /*0034*/ 	.word	0xffffffff


	//   ....[3]....
        /*0038*/ 	.word	0xffffffff


	//   ....[4]....
        /*003c*/ 	.word	0xffffffff


	//   ....[5]....
        /*0040*/ 	.word	0xffffffff


	//   ....[6]....
        /*0044*/ 	.word	0xffffffff


	//   ....[7]....
        /*0048*/ 	.word	0xffffffff


	//   ....[8]....
        /*004c*/ 	.word	0xffffffff


	//   ....[9]....
        /*0050*/ 	.word	0xffffffff


	//   ....[10]....
        /*0054*/ 	.word	0xffffffff


	//   ....[11]....
        /*0058*/ 	.word	0xffffffff


	//   ....[12]....
        /*005c*/ 	.word	0xffffffff


	//   ....[13]....
        /*0060*/ 	.word	0xffffffff


	//   ....[14]....
        /*0064*/ 	.word	0xffffffff


	//   ....[15]....
        /*0068*/ 	.word	0xffffffff


	//   ....[16]....
        /*006c*/ 	.word	0xffffffff


	//   ....[17]....
        /*0070*/ 	.word	0xffffffff


	//   ....[18]....
        /*0074*/ 	.word	0xffffffff


	//   ....[19]....
        /*0078*/ 	.word	0xffffffff


	//   ....[20]....
        /*007c*/ 	.word	0xffffffff


	//   ....[21]....
        /*0080*/ 	.word	0xffffffff


	//   ....[22]....
        /*0084*/ 	.word	0xffffffff


	//   ....[23]....
        /*0088*/ 	.word	0xffffffff


	//   ....[24]....
        /*008c*/ 	.word	0xffffffff


	//   ....[25]....
        /*0090*/ 	.word	0xffffffff


	//   ....[26]....
        /*0094*/ 	.word	0xffffffff


	//   ....[27]....
        /*0098*/ 	.word	0xffffffff


	//   ....[28]....
        /*009c*/ 	.word	0xffffffff


	//   ....[29]....
        /*00a0*/ 	.word	0xffffffff


	//   ....[30]....
        /*00a4*/ 	.word	0xffffffff


	//   ....[31]....
        /*00a8*/ 	.word	0xffffffff


	//   ....[32]....
        /*00ac*/ 	.word	0xffffffff


	//   ....[33]....
        /*00b0*/ 	.word	0xffffffff


	//   ....[34]....
        /*00b4*/ 	.word	0xffffffff


	//   ....[35]....
        /*00b8*/ 	.word	0xffffffff


	//   ....[36]....
        /*00bc*/ 	.word	0xffffffff


	//   ....[37]....
        /*00c0*/ 	.word	0xffffffff


	//   ....[38]....
        /*00c4*/ 	.word	0xffffffff


	//   ....[39]....
        /*00c8*/ 	.word	0xffffffff


	//   ....[40]....
        /*00cc*/ 	.word	0xffffffff


	//   ....[41]....
        /*00d0*/ 	.word	0xffffffff


	//   ....[42]....
        /*00d4*/ 	.word	0xffffffff


	//   ....[43]....
        /*00d8*/ 	.word	0xffffffff


	//   ....[44]....
        /*00dc*/ 	.word	0xffffffff


	//   ....[45]....
        /*00e0*/ 	.word	0xffffffff


	//   ....[46]....
        /*00e4*/ 	.word	0xffffffff


	//   ....[47]....
        /*00e8*/ 	.word	0xffffffff


	//   ....[48]....
        /*00ec*/ 	.word	0xffffffff


	//   ....[49]....
        /*00f0*/ 	.word	0xffffffff


	//   ....[50]....
        /*00f4*/ 	.word	0xffffffff


	//   ....[51]....
        /*00f8*/ 	.word	0xffffffff


	//   ....[52]....
        /*00fc*/ 	.word	0xffffffff


	//   ....[53]....
        /*0100*/ 	.word	0xffffffff


	//   ....[54]....
        /*0104*/ 	.word	0xffffffff


	//   ....[55]....
        /*0108*/ 	.word	0xffffffff


	//   ....[56]....
        /*010c*/ 	.word	0xffffffff


	//   ....[57]....
        /*0110*/ 	.word	0xffffffff


	//   ....[58]....
        /*0114*/ 	.word	0xffffffff


	//   ....[59]....
        /*0118*/ 	.word	0xffffffff


	//   ....[60]....
        /*011c*/ 	.word	0xffffffff


	//   ....[61]....
        /*0120*/ 	.word	0xffffffff


	//   ....[62]....
        /*0124*/ 	.word	0xffffffff


	//   ....[63]....
        /*0128*/ 	.word	0xffffffff


	//   ....[64]....
        /*012c*/ 	.word	0xffffffff


	//   ....[65]....
        /*0130*/ 	.word	0xffffffff


	//   ....[66]....
        /*0134*/ 	.word	0xffffffff


	//   ....[67]....
        /*0138*/ 	.word	0xffffffff


	//   ....[68]....
        /*013c*/ 	.word	0xffffffff


	//   ....[69]....
        /*0140*/ 	.word	0xffffffff


	//   ....[70]....
        /*0144*/ 	.word	0xffffffff


	//   ....[71]....
        /*0148*/ 	.word	0xffffffff


	//   ....[72]....
        /*014c*/ 	.word	0xffffffff


	//   ....[73]....
        /*0150*/ 	.word	0xffffffff


	//   ....[74]....
        /*0154*/ 	.word	0xffffffff


	//   ....[75]....
        /*0158*/ 	.word	0xffffffff


	//   ....[76]....
        /*015c*/ 	.word	0xffffffff


	//   ....[77]....
        /*0160*/ 	.word	0xffffffff


	//   ....[78]....
        /*0164*/ 	.word	0xffffffff


	//   ....[79]....
        /*0168*/ 	.word	0xffffffff


	//   ....[80]....
        /*016c*/ 	.word	0xffffffff


	//   ....[81]....
        /*0170*/ 	.word	0xffffffff


	//   ....[82]....
        /*0174*/ 	.word	0xffffffff


	//   ....[83]....
        /*0178*/ 	.word	0xffffffff


	//   ....[84]....
        /*017c*/ 	.word	0xffffffff


	//   ....[85]....
        /*0180*/ 	.word	0xffffffff


	//   ....[86]....
        /*0184*/ 	.word	0xffffffff


	//   ....[87]....
        /*0188*/ 	.word	0xffffffff


	//   ....[88]....
        /*018c*/ 	.word	0xffffffff


	//   ....[89]....
        /*0190*/ 	.word	0xffffffff


	//   ....[90]....
        /*0194*/ 	.word	0xffffffff


	//   ....[91]....
        /*0198*/ 	.word	0xffffffff


	//   ....[92]....
        /*019c*/ 	.word	0xffffffff


	//   ....[93]....
        /*01a0*/ 	.word	0xffffffff


	//   ....[94]....
        /*01a4*/ 	.word	0xffffffff


	//   ....[95]....
        /*01a8*/ 	.word	0xffffffff


	//   ....[96]....
        /*01ac*/ 	.word	0xffffffff


	//----- nvinfo : EIATTR_COOP_GROUP_INSTR_OFFSETS
	.align		4
.L_3829:
        /*01b0*/ 	.byte	0x04, 0x28
        /*01b2*/ 	.short	(.L_3831 - .L_3830)


	//   ....[0]....
.L_3830:
        /*01b4*/ 	.word	0x00000ca0


	//   ....[1]....
        /*01b8*/ 	.word	0x00000d20


	//   ....[2]....
        /*01bc*/ 	.word	0x00000ed0


	//   ....[3]....
        /*01c0*/ 	.word	0x00001940


	//   ....[4]....
        /*01c4*/ 	.word	0x00001b10


	//   ....[5]....
        /*01c8*/ 	.word	0x00001eb0


	//   ....[6]....
        /*01cc*/ 	.word	0x000020c0


	//   ....[7]....
        /*01d0*/ 	.word	0x00002960


	//   ....[8]....
        /*01d4*/ 	.word	0x00002db0


	//   ....[9]....
        /*01d8*/ 	.word	0x00002df0


	//   ....[10]....
        /*01dc*/ 	.word	0x00002e70


	//   ....[11]....
        /*01e0*/ 	.word	0x00002eb0


	//   ....[12]....
        /*01e4*/ 	.word	0x00002ee0


	//   ....[13]....
        /*01e8*/ 	.word	0x00002fe0


	//   ....[14]....
        /*01ec*/ 	.word	0x00003010


	//   ....[15]....
        /*01f0*/ 	.word	0x00003030


	//   ....[16]....
        /*01f4*/ 	.word	0x00003070


	//   ....[17]....
        /*01f8*/ 	.word	0x00003090


	//   ....[18]....
        /*01fc*/ 	.word	0x00003110


	//   ....[19]....
        /*0200*/ 	.word	0x00003140


	//   ....[20]....
        /*0204*/ 	.word	0x00003180


	//   ....[21]....
        /*0208*/ 	.word	0x00003190


	//   ....[22]....
        /*020c*/ 	.word	0x00003210


	//   ....[23]....
        /*0210*/ 	.word	0x00003240


	//   ....[24]....
        /*0214*/ 	.word	0x00003280


	//   ....[25]....
        /*0218*/ 	.word	0x00003290


	//   ....[26]....
        /*021c*/ 	.word	0x00003330


	//   ....[27]....
        /*0220*/ 	.word	0x00003370


	//   ....[28]....
        /*0224*/ 	.word	0x000033b0


	//   ....[29]....
        /*0228*/ 	.word	0x000033f0


	//   ....[30]....
        /*022c*/ 	.word	0x00003590


	//   ....[31]....
        /*0230*/ 	.word	0x000035d0


	//   ....[32]....
        /*0234*/ 	.word	0x00003610


	//   ....[33]....
        /*0238*/ 	.word	0x00003650


	//   ....[34]....
        /*023c*/ 	.word	0x000038f0


	//   ....[35]....
        /*0240*/ 	.word	0x00003910


	//   ....[36]....
        /*0244*/ 	.word	0x00003920


	//   ....[37]....
        /*0248*/ 	.word	0x00003930


	//   ....[38]....
        /*024c*/ 	.word	0x00003a40


	//   ....[39]....
        /*0250*/ 	.word	0x00003a80


	//   ....[40]....
        /*0254*/ 	.word	0x00003a90


	//   ....[41]....
        /*0258*/ 	.word	0x00003aa0


	//   ....[42]....
        /*025c*/ 	.word	0x00003cd0


	//   ....[43]....
        /*0260*/ 	.word	0x00003d00


	//   ....[44]....
        /*0264*/ 	.word	0x00003d20


	//   ....[45]....
        /*0268*/ 	.word	0x00003d30


	//   ....[46]....
        /*026c*/ 	.word	0x00003e30


	//   ....[47]....
        /*0270*/ 	.word	0x00003e50


	//   ....[48]....
        /*0274*/ 	.word	0x00003e60


	//   ....[49]....
        /*0278*/ 	.word	0x00003e70


	//   ....[50]....
        /*027c*/ 	.word	0x00003f50


	//   ....[51]....
        /*0280*/ 	.word	0x00003f70


	//   ....[52]....
        /*0284*/ 	.word	0x00003f80


	//   ....[53]....
        /*0288*/ 	.word	0x00003f90


	//   ....[54]....
        /*028c*/ 	.word	0x00004090


	//   ....[55]....
        /*0290*/ 	.word	0x000040d0


	//   ....[56]....
        /*0294*/ 	.word	0x00004110


	//   ....[57]....
        /*0298*/ 	.word	0x00004150


	//   ....[58]....
        /*029c*/ 	.word	0x00004190


	//   ....[59]....
        /*02a0*/ 	.word	0x000041f0


	//   ....[60]....
        /*02a4*/ 	.word	0x00004280


	//   ....[61]....
        /*02a8*/ 	.word	0x000042c0


	//   ....[62]....
        /*02ac*/ 	.word	0x00004300


	//   ....[63]....
        /*02b0*/ 	.word	0x00004350


	//   ....[64]....
        /*02b4*/ 	.word	0x00004e60


	//   ....[65]....
        /*02b8*/ 	.word	0x00004ea0


	//   ....[66]....
        /*02bc*/ 	.word	0x00004ee0


	//   ....[67]....
        /*02c0*/ 	.word	0x00004f20


	//   ....[68]....
        /*02c4*/ 	.word	0x00004f80


	//   ....[69]....
        /*02c8*/ 	.word	0x00004fa0


	//   ....[70]....
        /*02cc*/ 	.word	0x00004fc0


	//   ....[71]....
        /*02d0*/ 	.word	0x00004fe0


	//   ....[72]....
        /*02d4*/ 	.word	0x00005010


	//   ....[73]....
        /*02d8*/ 	.word	0x00005030


	//   ....[74]....
        /*02dc*/ 	.word	0x00005050


	//   ....[75]....
        /*02e0*/ 	.word	0x00005070


	//   ....[76]....
        /*02e4*/ 	.word	0x000050a0


	//   ....[77]....
        /*02e8*/ 	.word	0x000050c0


	//   ....[78]....
        /*02ec*/ 	.word	0x000050e0


	//   ....[79]....
        /*02f0*/ 	.word	0x00005100


	//   ....[80]....
        /*02f4*/ 	.word	0x00005160


	//   ....[81]....
        /*02f8*/ 	.word	0x000051c0


	//   ....[82]....
        /*02fc*/ 	.word	0x00005200


	//   ....[83]....
        /*0300*/ 	.word	0x00005240


	//   ....[84]....
        /*0304*/ 	.word	0x00005620


	//   ....[85]....
        /*0308*/ 	.word	0x00005810


	//   ....[86]....
        /*030c*/ 	.word	0x00005b90


	//   ....[87]....
        /*0310*/ 	.word	0x00005c80


	//   ....[88]....
        /*0314*/ 	.word	0x00005cd0


	//   ....[89]....
        /*0318*/ 	.word	0x00005d20


	//   ....[90]....
        /*031c*/ 	.word	0x00005d50


	//   ....[91]....
        /*0320*/ 	.word	0x00005d70


	//   ....[92]....
        /*0324*/ 	.word	0x00005e50


	//   ....[93]....
        /*0328*/ 	.word	0x00005e90


	//   ....[94]....
        /*032c*/ 	.word	0x00005ee0


	//   ....[95]....
        /*0330*/ 	.word	0x00005f10


	//   ....[96]....
        /*0334*/ 	.word	0x00005f30


	//----- nvinfo : EIATTR_EXIT_INSTR_OFFSETS
	.align		4
.L_3831:
        /*0338*/ 	.byte	0x04, 0x1c
        /*033a*/ 	.short	(.L_3833 - .L_3832)


	//   ....[0]....
.L_3832:
        /*033c*/ 	.word	0x00006000


	//   ....[1]....
        /*0340*/ 	.word	0x00006300


	//----- nvinfo : EIATTR_MAX_THREADS
	.align		4
.L_3833:
        /*0344*/ 	.byte	0x04, 0x05
        /*0346*/ 	.short	(.L_3835 - .L_3834)
.L_3834:
        /*0348*/ 	.word	0x00000020
        /*034c*/ 	.word	0x00000001
        /*0350*/ 	.word	0x00000001


	//----- nvinfo : EIATTR_CRS_STACK_SIZE
	.align		4
.L_3835:
        /*0354*/ 	.byte	0x04, 0x1e
        /*0356*/ 	.short	(.L_3837 - .L_3836)
.L_3836:
        /*0358*/ 	.word	0x00000000


	//----- nvinfo : EIATTR_CBANK_PARAM_SIZE
	.align		4
.L_3837:
        /*035c*/ 	.byte	0x03, 0x19
        /*035e*/ 	.short	0x01f0


	//----- nvinfo : EIATTR_PARAM_CBANK
	.align		4
        /*0360*/ 	.byte	0x04, 0x0a
        /*0362*/ 	.short	(.L_3839 - .L_3838)
	.align		4
.L_3838:
        /*0364*/ 	.word	index@(.nv.constant0._Z25selective_scan_bwd_kernelI32Selective_Scan_bwd_kernel_traitsILi32ELi4ELb1ELb0ELb1ELb1ELb1EN3c108BFloat16ENS1_7complexIfEEEEv12SSMParamsBwd)
        /*0368*/ 	.short	0x0210
        /*036a*/ 	.short	0x01f0


	//----- nvinfo : EIATTR_SW_WAR
	.align		4
.L_3839:
        /*036c*/ 	.byte	0x04, 0x36
        /*036e*/ 	.short	(.L_3841 - .L_3840)
.L_3840:
        /*0370*/ 	.word	0x00000008
.L_3841:


//--------------------- .nv.info._Z25selective_scan_bwd_kernelI32Selective_Scan_bwd_kernel_traitsILi32ELi4ELb1ELb1ELb0ELb0ELb0EN3c108BFloat16ENS1_7complexIfEEEEv12SSMParamsBwd --------------------------
	.section	.nv.info._Z25selective_scan_bwd_kernelI32Selective_Scan_bwd_kernel_traitsILi32ELi4ELb1ELb1ELb0ELb0ELb0EN3c108BFloat16ENS1_7complexIfEEEEv12SSMParamsBwd,"",@"SHT_CUDA_INFO"
	.sectionflags	@""
	.align	4


	//----- nvinfo : EIATTR_CUDA_API_VERSION
	.align		4
        /*0000*/ 	.byte	0x04, 0x37
        /*0002*/ 	.short	(.L_3843 - .L_3842)
.L_3842:
        /*0004*/ 	.word	0x00000082


	//----- nvinfo : EIATTR_KPARAM_INFO
	.align		4
.L_3843:
        /*0008*/ 	.byte	0x04, 0x17
        /*000a*/ 	.short	(.L_3845 - .L_3844)
.L_3844:
        /*000c*/ 	.word	0x00000000
        /*0010*/ 	.short	0x0000
        /*0012*/ 	.short	0x0000
        /*0014*/ 	.byte	0x00, 0xf0, 0xc1, 0x07


	//----- nvinfo : EIATTR_SPARSE_MMA_MASK
	.align		4
.L_3845:
        /*0018*/ 	.byte	0x03, 0x50
        /*001a*/ 	.short	0x0000


	//----- nvinfo : EIATTR_MAXREG_COUNT
	.align		4
        /*001c*/ 	.byte	0x03, 0x1b
        /*001e*/ 	.short	0x00ff


	//----- nvinfo : EIATTR_NUM_BARRIERS
	.align		4
        /*0020*/ 	.byte	0x02, 0x4c
        /*0022*/ 	.byte	0x01
	.zero		1


	//----- nvinfo : EIATTR_MERCURY_ISA_VERSION
	.align		4
        /*0024*/ 	.byte	0x03, 0x5f
        /*0026*/ 	.short	0x0101


	//----- nvinfo : EIATTR_COOP_GROUP_MASK_REGIDS
	.align		4
        /*0028*/ 	.byte	0x04, 0x29
        /*002a*/ 	.short	(.L_3847 - .L_3846)


	//   ....[0]....
.L_3846:
        /*002c*/ 	.word	0xffffffff


	//   ....[1]....
        /*0030*/ 	.word	0xffffffff


	//   ....[2]....
        /*0034*/ 	.word	0xffffffff


	//   ....[3]....
        /*0038*/ 	.word	0xffffffff


	//   ....[4]....
        /*003c*/ 	.word	0xffffffff


	//   ....[5]....
        /*0040*/ 	.word	0xffffffff


	//   ....[6]....
        /*0044*/ 	.word	0xffffffff


	//   ....[7]....
        /*0048*/ 	.word	0xffffffff


	//   ....[8]....
        /*004c*/ 	.word	0xffffffff


	//   ....[9]....
        /*0050*/ 	.word	0xffffffff


	//   ....[10]....
        /*0054*/ 	.word	0xffffffff


	//   ....[11]....
        /*0058*/ 	.word	0xffffffff


	//   ....[12]....
        /*005c*/ 	.word	0xffffffff


	//   ....[13]....
        /*0060*/ 	.word	0xffffffff


	//   ....[14]....
        /*0064*/ 	.word	0xffffffff


	//   ....[15]....
        /*0068*/ 	.word	0xffffffff


	//   ....[16]....
        /*006c*/ 	.word	0xffffffff


	//   ....[17]....
        /*0070*/ 	.word	0xffffffff


	//   ....[18]....
        /*0074*/ 	.word	0xffffffff


	//   ....[19]....
        /*0078*/ 	.word	0xffffffff


	//   ....[20]....
        /*007c*/ 	.word	0xffffffff


	//   ....[21]....
        /*0080*/ 	.word	0xffffffff


	//   ....[22]....
        /*0084*/ 	.word	0xffffffff


	//   ....[23]....
        /*0088*/ 	.word	0xffffffff


	//   ....[24]....
        /*008c*/ 	.word	0xffffffff


	//   ....[25]....
        /*0090*/ 	.word	0xffffffff


	//   ....[26]....
        /*0094*/ 	.word	0xffffffff


	//   ....[27]....
        /*0098*/ 	.word	0xffffffff


	//   ....[28]....
        /*009c*/ 	.word	0xffffffff


	//   ....[29]....
        /*00a0*/ 	.word	0xffffffff


	//   ....[30]....
        /*00a4*/ 	.word	0xffffffff


	//   ....[31]....
        /*00a8*/ 	.word	0xffffffff


	//   ....[32]....
        /*00ac*/ 	.word	0xffffffff


	//   ....[33]....
        /*00b0*/ 	.word	0xffffffff


	//   ....[34]....
        /*00b4*/ 	.word	0xffffffff


	//   ....[35]....
        /*00b8*/ 	.word	0xffffffff


	//   ....[36]....
        /*00bc*/ 	.word	0xffffffff


	//   ....[37]....
        /*00c0*/ 	.word	0xffffffff


	//   ....[38]....
        /*00c4*/ 	.word	0xffffffff


	//   ....[39]....
        /*00c8*/ 	.word	0xffffffff


	//   ....[40]....
        /*00cc*/ 	.word	0xffffffff


	//   ....[41]....
        /*00d0*/ 	.word	0xffffffff


	//   ....[42]....
        /*00d4*/ 	.word	0xffffffff


	//   ....[43]....
        /*00d8*/ 	.word	0xffffffff


	//   ....[44]....
        /*00dc*/ 	.word	0xffffffff


	//   ....[45]....
        /*00e0*/ 	.word	0xffffffff


	//   ....[46]....
        /*00e4*/ 	.word	0xffffffff


	//   ....[47]....
        /*00e8*/ 	.word	0xffffffff


	//   ....[48]....
        /*00ec*/ 	.word	0xffffffff


	//   ....[49]....
        /*00f0*/ 	.word	0xffffffff


	//   ....[50]....
        /*00f4*/ 	.word	0xffffffff


	//   ....[51]....
        /*00f8*/ 	.word	0xffffffff


	//   ....[52]....
        /*00fc*/ 	.word	0xffffffff


	//   ....[53]....
        /*0100*/ 	.word	0xffffffff


	//   ....[54]....
        /*0104*/ 	.word	0xffffffff


	//   ....[55]....
        /*0108*/ 	.word	0xffffffff


	//   ....[56]....
        /*010c*/ 	.word	0xffffffff


	//   ....[57]....
        /*0110*/ 	.word	0xffffffff


	//   ....[58]....
        /*0114*/ 	.word	0xffffffff


	//   ....[59]....
        /*0118*/ 	.word	0xffffffff


	//   ....[60]....
        /*011c*/ 	.word	0xffffffff


	//   ....[61]....
        /*0120*/ 	.word	0xffffffff


	//   ....[62]....
        /*0124*/ 	.word	0xffffffff


	//   ....[63]....
        /*0128*/ 	.word	0xffffffff


	//   ....[64]....
        /*012c*/ 	.word	0xffffffff


	//   ....[65]....
        /*0130*/ 	.word	0xffffffff


	//   ....[66]....
        /*0134*/ 	.word	0xffffffff


	//   ....[67]....
        /*0138*/ 	.word	0xffffffff


	//   ....[68]....
        /*013c*/ 	.word	0xffffffff


	//   ....[69]....
        /*0140*/ 	.word	0xffffffff


	//   ....[70]....
        /*0144*/ 	.word	0xffffffff


	//   ....[71]....
        /*0148*/ 	.word	0xffffffff


	//   ....[72]....
        /*014c*/ 	.word	0xffffffff


	//   ....[73]....
        /*0150*/ 	.word	0xffffffff


	//   ....[74]....
        /*0154*/ 	.word	0xffffffff


	//   ....[75]....
        /*0158*/ 	.word	0xffffffff


	//   ....[76]....
        /*015c*/ 	.word	0xffffffff


	//   ....[77]....
        /*0160*/ 	.word	0xffffffff


	//   ....[78]....
        /*0164*/ 	.word	0xffffffff


	//   ....[79]....
        /*0168*/ 	.word	0xffffffff


	//   ....[80]....
        /*016c*/ 	.word	0xffffffff


	//   ....[81]....
        /*0170*/ 	.word	0xffffffff


	//   ....[82]....
        /*0174*/ 	.word	0xffffffff


	//   ....[83]....
        /*0178*/ 	.word	0xffffffff


	//   ....[84]....
        /*017c*/ 	.word	0xffffffff


	//   ....[85]....
        /*0180*/ 	.word	0xffffffff


	//   ....[86]....
        /*0184*/ 	.word	0xffffffff


	//   ....[87]....
        /*0188*/ 	.word	0xffffffff


	//   ....[88]....
        /*018c*/ 	.word	0xffffffff


	//   ....[89]....
        /*0190*/ 	.word	0xffffffff


	//   ....[90]....
        /*0194*/ 	.word	0xffffffff


	//   ....[91]....
        /*0198*/ 	.word	0xffffffff


	//----- nvinfo : EIATTR_COOP_GROUP_INSTR_OFFSETS
	.align		4
.L_3847:
        /*019c*/ 	.byte	0x04, 0x28
        /*019e*/ 	.short	(.L_3849 - .L_3848)


	//   ....[0]....
.L_3848:
        /*01a0*/ 	.word	0x00000cf0


	//   ....[1]....
        /*01a4*/ 	.word	0x00000d50


	//   ....[2]....
        /*01a8*/ 	.word	0x00000e40


	//   ....[3]....
        /*01ac*/ 	.word	0x00001680


	//   ....[4]....
        /*01b0*/ 	.word	0x00001c80


	//   ....[5]....
        /*01b4*/ 	.word	0x00001cc0


	//   ....[6]....
        /*01b8*/ 	.word	0x00001d00


	//   ....[7]....
        /*01bc*/ 	.word	0x00001d20


	//   ....[8]....
        /*01c0*/ 	.word	0x00001d30


	//   ....[9]....
        /*01c4*/ 	.word	0x00001d40


	//   ....[10]....
        /*01c8*/ 	.word	0x00001dc0


	//   ....[11]....
        /*01cc*/ 	.word	0x00001df0


	//   ....[12]....
        /*01d0*/ 	.word	0x00001e30


	//   ....[13]....
        /*01d4*/ 	.word	0x00001e40


	//   ....[14]....
        /*01d8*/ 	.word	0x00001ee0


	//   ....[15]....
        /*01dc*/ 	.word	0x00001f00


	//   ....[16]....
        /*01e0*/ 	.word	0x00001f30


	//   ....[17]....
        /*01e4*/ 	.word	0x00001f40


	//   ....[18]....
        /*01e8*/ 	.word	0x00001fe0


	//   ....[19]....
        /*01ec*/ 	.word	0x00002010


	//   ....[20]....
        /*01f0*/ 	.word	0x00002030


	//   ....[21]....
        /*01f4*/ 	.word	0x00002040


	//   ....[22]....
        /*01f8*/ 	.word	0x000020f0


	//   ....[23]....
        /*01fc*/ 	.word	0x00002130


	//   ....[24]....
        /*0200*/ 	.word	0x00002170


	//   ....[25]....
        /*0204*/ 	.word	0x000021b0


	//   ....[26]....
        /*0208*/ 	.word	0x000022d0


	//   ....[27]....
        /*020c*/ 	.word	0x00002320


	//   ....[28]....
        /*0210*/ 	.word	0x00002360


	//   ....[29]....
        /*0214*/ 	.word	0x000023a0


	//   ....[30]....
        /*0218*/ 	.word	0x000025b0


	//   ....[31]....
        /*021c*/ 	.word	0x000025c0


	//   ....[32]....
        /*0220*/ 	.word	0x000025d0


	//   ....[33]....
        /*0224*/ 	.word	0x000025e0


	//   ....[34]....
        /*0228*/ 	.word	0x000026f0


	//   ....[35]....
        /*022c*/ 	.word	0x00002730


	//   ....[36]....
        /*0230*/ 	.word	0x00002760


	//   ....[37]....
        /*0234*/ 	.word	0x00002770


	//   ....[38]....
        /*0238*/ 	.word	0x00002880


	//   ....[39]....
        /*023c*/ 	.word	0x000028c0


	//   ....[40]....
        /*0240*/ 	.word	0x000028f0


	//   ....[41]....
        /*0244*/ 	.word	0x00002920


	//   ....[42]....
        /*0248*/ 	.word	0x00002a20


	//   ....[43]....
        /*024c*/ 	.word	0x00002a40


	//   ....[44]....
        /*0250*/ 	.word	0x00002a50


	//   ....[45]....
        /*0254*/ 	.word	0x00002a60


	//   ....[46]....
        /*0258*/ 	.word	0x00002b40


	//   ....[47]....
        /*025c*/ 	.word	0x00002b70


	//   ....[48]....
        /*0260*/ 	.word	0x00002b80


	//   ....[49]....
        /*0264*/ 	.word	0x00002b90


	//   ....[50]....
        /*0268*/ 	.word	0x00002c80


	//   ....[51]....
        /*026c*/ 	.word	0x00002cc0


	//   ....[52]....
        /*0270*/ 	.word	0x00002d00


	//   ....[53]....
        /*0274*/ 	.word	0x00002d40


	//   ....[54]....
        /*0278*/ 	.word	0x00002d80


	//   ....[55]....
        /*027c*/ 	.word	0x00002dc0


	//   ....[56]....
        /*0280*/ 	.word	0x00002e30


	//   ....[57]....
        /*0284*/ 	.word	0x00002e90


	//   ....[58]....
        /*0288*/ 	.word	0x00002ee0


	//   ....[59]....
        /*028c*/ 	.word	0x00002f20


	//   ....[60]....
        /*0290*/ 	.word	0x000039c0


	//   ....[61]....
        /*0294*/ 	.word	0x00003a00


	//   ....[62]....
        /*0298*/ 	.word	0x00003a30


	//   ....[63]....
        /*029c*/ 	.word	0x00003a50


	//   ....[64]....
        /*02a0*/ 	.word	0x00003a90


	//   ....[65]....
        /*02a4*/ 	.word	0x00003ac0


	//   ....[66]....
        /*02a8*/ 	.word	0x00003ae0


	//   ....[67]....
        /*02ac*/ 	.word	0x00003af0


	//   ....[68]....
        /*02b0*/ 	.word	0x00003b20


	//   ....[69]....
        /*02b4*/ 	.word	0x00003b40


	//   ....[70]....
        /*02b8*/ 	.word	0x00003b70


	//   ....[71]....
        /*02bc*/ 	.word	0x00003b80


	//   ....[72]....
        /*02c0*/ 	.word	0x00003bb0


	//   ....[73]....
        /*02c4*/ 	.word	0x00003bd0


	//   ....[74]....
        /*02c8*/ 	.word	0x00003bf0


	//   ....[75]....
        /*02cc*/ 	.word	0x00003c20


	//   ....[76]....
        /*02d0*/ 	.word	0x00003cf0


	//   ....[77]....
        /*02d4*/ 	.word	0x00003d30


	//   ....[78]....
        /*02d8*/ 	.word	0x00003d70


	//   ....[79]....
        /*02dc*/ 	.word	0x00003db0


	//   ....[80]....
        /*02e0*/ 	.word	0x00004300


	//   ....[81]....
        /*02e4*/ 	.word	0x00004520


	//   ....[82]....
        /*02e8*/ 	.word	0x000045e0


	//   ....[83]....
        /*02ec*/ 	.word	0x00004630


	//   ....[84]....
        /*02f0*/ 	.word	0x00004680


	//   ....[85]....
        /*02f4*/ 	.word	0x000046b0


	//   ....[86]....
        /*02f8*/ 	.word	0x000046d0


	//   ....[87]....
        /*02fc*/ 	.word	0x000047b0


	//   ....[88]....
        /*0300*/ 	.word	0x000047f0


	//   ....[89]....
        /*0304*/ 	.word	0x00004840


	//   ....[90]....
        /*0308*/ 	.word	0x00004870


	//   ....[91]....
        /*030c*/ 	.word	0x00004890


	//----- nvinfo : EIATTR_EXIT_INSTR_OFFSETS
	.align		4
.L_3849:
        /*0310*/ 	.byte	0x04, 0x1c
        /*0312*/ 	.short	(.L_3851 - .L_3850)


	//   ....[0]....
.L_3850:
        /*0314*/ 	.word	0x00004960


	//   ....[1]....
        /*0318*/ 	.word	0x00004c60


	//----- nvinfo : EIATTR_MAX_THREADS
	.align		4
.L_3851:
        /*031c*/ 	.byte	0x04, 0x05
        /*031e*/ 	.short	(.L_3853 - .L_3852)
.L_3852:
        /*0320*/ 	.word	0x00000020
        /*0324*/ 	.word	0x00000001
        /*0328*/ 	.word	0x00000001


	//----- nvinfo : EIATTR_CRS_STACK_SIZE
	.align		4
.L_3853:
        /*032c*/ 	.byte	0x04, 0x1e
        /*032e*/ 	.short	(.L_3855 - .L_3854)
.L_3854:
        /*0330*/ 	.word	0x00000000


	//----- nvinfo : EIATTR_CBANK_PARAM_SIZE
	.align		4
.L_3855:
        /*0334*/ 	.byte	0x03, 0x19
        /*0336*/ 	.short	0x01f0


	//----- nvinfo : EIATTR_PARAM_CBANK
	.align		4
        /*0338*/ 	.byte	0x04, 0x0a
        /*033a*/ 	.short	(.L_3857 - .L_3856)
	.align		4
.L_3856:
        /*033c*/ 	.word	index@(.nv.constant0._Z25selective_scan_bwd_kernelI32Selective_Scan_bwd_kernel_traitsILi32ELi4ELb1ELb1ELb0ELb0ELb0EN3c108BFloat16ENS1_7complexIfEEEEv12SSMParamsBwd)
        /*0340*/ 	.short	0x0210
        /*0342*/ 	.short	0x01f0


	//----- nvinfo : EIATTR_SW_WAR
	.align		4
.L_3857:
        /*0344*/ 	.byte	0x04, 0x36
        /*0346*/ 	.short	(.L_3859 - .L_3858)
.L_3858:
        /*0348*/ 	.word	0x00000008
.L_3859:


//--------------------- .nv.info._Z25selective_scan_bwd_kernelI32Selective_Scan_bwd_kernel_traitsILi32ELi4ELb1ELb1ELb0ELb0ELb1EN3c108BFloat16ENS1_7complexIfEEEEv12SSMParamsBwd --------------------------
	.section	.nv.info._Z25selective_scan_bwd_kernelI32Selective_Scan_bwd_kernel_traitsILi32ELi4ELb1ELb1ELb0ELb0ELb1EN3c108BFloat16ENS1_7complexIfEEEEv12SSMParamsBwd,"",@"SHT_CUDA_INFO"
	.sectionflags	@""
	.align	4


	//----- nvinfo : EIATTR_CUDA_API_VERSION
	.align		4
        /*0000*/ 	.byte	0x04, 0x37
        /*0002*/ 	.short	(.L_3861 - .L_3860)
.L_3860:
        /*0004*/ 	.word	0x00000082


	//----- nvinfo : EIATTR_KPARAM_INFO
	.align		4
.L_3861:
        /*0008*/ 	.byte	0x04, 0x17
        /*000a*/ 	.short	(.L_3863 - .L_3862)
.L_3862:
        /*000c*/ 	.word	0x00000000
        /*0010*/ 	.short	0x0000
        /*0012*/ 	.short	0x0000
        /*0014*/ 	.byte	0x00, 0xf0, 0xc1, 0x07


	//----- nvinfo : EIATTR_SPARSE_MMA_MASK
	.align		4
.L_3863:
        /*0018*/ 	.byte	0x03, 0x50
        /*001a*/ 	.short	0x0000


	//----- nvinfo : EIATTR_MAXREG_COUNT
	.align		4
        /*001c*/ 	.byte	0x03, 0x1b
        /*001e*/ 	.short	0x00ff


	//----- nvinfo : EIATTR_NUM_BARRIERS
	.align		4
        /*0020*/ 	.byte	0x02, 0x4c
        /*0022*/ 	.byte	0x01
	.zero		1


	//----- nvinfo : EIATTR_MERCURY_ISA_VERSION
	.align		4
        /*0024*/ 	.byte	0x03, 0x5f
        /*0026*/ 	.short	0x0101


	//----- nvinfo : EIATTR_COOP_GROUP_MASK_REGIDS
	.align		4
        /*0028*/ 	.byte	0x04, 0x29
        /*002a*/ 	.short	(.L_3865 - .L_3864)


	//   ....[0]....
.L_3864:
        /*002c*/ 	.word	0xffffffff


	//   ....[1]....
        /*0030*/ 	.word	0xffffffff


	//   ....[2]....
        /*0034*/ 	.word	0xffffffff


	//   ....[3]....
        /*0038*/ 	.word	0xffffffff


	//   ....[4]....
        /*003c*/ 	.word	0xffffffff


	//   ....[5]....
        /*0040*/ 	.word	0xffffffff


	//   ....[6]....
        /*0044*/ 	.word	0xffffffff


	//   ....[7]....
        /*0048*/ 	.word	0xffffffff


	//   ....[8]....
        /*004c*/ 	.word	0xffffffff


	//   ....[9]....
        /*0050*/ 	.word	0xffffffff


	//   ....[10]....
        /*0054*/ 	.word	0xffffffff


	//   ....[11]....
        /*0058*/ 	.word	0xffffffff


	//   ....[12]....
        /*005c*/ 	.word	0xffffffff


	//   ....[13]....
        /*0060*/ 	.word	0xffffffff


	//   ....[14]....
        /*0064*/ 	.word	0xffffffff


	//   ....[15]....
        /*0068*/ 	.word	0xffffffff


	//   ....[16]....
        /*006c*/ 	.word	0xffffffff


	//   ....[17]....
        /*0070*/ 	.word	0xffffffff


	//   ....[18]....
        /*0074*/ 	.word	0xffffffff


	//   ....[19]....
        /*0078*/ 	.word	0xffffffff


	//   ....[20]....
        /*007c*/ 	.word	0xffffffff


	//   ....[21]....
        /*0080*/ 	.word	0xffffffff


	//   ....[22]....
        /*0084*/ 	.word	0xffffffff


	//   ....[23]....
        /*0088*/ 	.word	0xffffffff


	//   ....[24]....
        /*008c*/ 	.word	0xffffffff


	//   ....[25]....
        /*0090*/ 	.word	0xffffffff


	//   ....[26]....
        /*0094*/ 	.word	0xffffffff


	//   ....[27]....
        /*0098*/ 	.word	0xffffffff


	//   ....[28]....
        /*009c*/ 	.word	0xffffffff


	//   ....[29]....
        /*00a0*/ 	.word	0xffffffff


	//   ....[30]....
        /*00a4*/ 	.word	0xffffffff


	//   ....[31]....
        /*00a8*/ 	.word	0xffffffff


	//   ....[32]....
        /*00ac*/ 	.word	0xffffffff


	//   ....[33]....
        /*00b0*/ 	.word	0xffffffff


	//   ....[34]....
        /*00b4*/ 	.word	0xffffffff


	//   ....[35]....
        /*00b8*/ 	.word	0xffffffff


	//   ....[36]....
        /*00bc*/ 	.word	0xffffffff


	//   ....[37]....
        /*00c0*/ 	.word	0xffffffff


	//   ....[38]....
        /*00c4*/ 	.word	0xffffffff


	//   ....[39]....
        /*00c8*/ 	.word	0xffffffff


	//   ....[40]....
        /*00cc*/ 	.word	0xffffffff


	//   ....[41]....
        /*00d0*/ 	.word	0xffffffff


	//   ....[42]....
        /*00d4*/ 	.word	0xffffffff


	//   ....[43]....
        /*00d8*/ 	.word	0xffffffff


	//   ....[44]....
        /*00dc*/ 	.word	0xffffffff


	//   ....[45]....
        /*00e0*/ 	.word	0xffffffff


	//   ....[46]....
        /*00e4*/ 	.word	0xffffffff


	//   ....[47]....
        /*00e8*/ 	.word	0xffffffff


	//   ....[48]....
        /*00ec*/ 	.word	0xffffffff


	//   ....[49]....
        /*00f0*/ 	.word	0xffffffff


	//   ....[50]....
        /*00f4*/ 	.word	0xffffffff


	//   ....[51]....
        /*00f8*/ 	.word	0xffffffff


	//   ....[52]....
        /*00fc*/ 	.word	0xffffffff


	//   ....[53]....
        /*0100*/ 	.word	0xffffffff


	//   ....[54]....
        /*0104*/ 	.word	0xffffffff


	//   ....[55]....
        /*0108*/ 	.word	0xffffffff


	//   ....[56]....
        /*010c*/ 	.word	0xffffffff


	//   ....[57]....
        /*0110*/ 	.word	0xffffffff


	//   ....[58]....
        /*0114*/ 	.word	0xffffffff


	//   ....[59]....
        /*0118*/ 	.word	0xffffffff


	//   ....[60]....
        /*011c*/ 	.word	0xffffffff


	//   ....[61]....
        /*0120*/ 	.word	0xffffffff


	//   ....[62]....
        /*0124*/ 	.word	0xffffffff


	//   ....[63]....
        /*0128*/ 	.word	0xffffffff


	//   ....[64]....
        /*012c*/ 	.word	0xffffffff


	//   ....[65]....
        /*0130*/ 	.word	0xffffffff


	//   ....[66]....
        /*0134*/ 	.word	0xffffffff


	//   ....[67]....
        /*0138*/ 	.word	0xffffffff


	//   ....[68]....
        /*013c*/ 	.word	0xffffffff


	//   ....[69]....
        /*0140*/ 	.word	0xffffffff


	//   ....[70]....
        /*0144*/ 	.word	0xffffffff


	//   ....[71]....
        /*0148*/ 	.word	0xffffffff


	//   ....[72]....
        /*014c*/ 	.word	0xffffffff


	//   ....[73]....
        /*0150*/ 	.word	0xffffffff


	//   ....[74]....
        /*0154*/ 	.word	0xffffffff


	//   ....[75]....
        /*0158*/ 	.word	0xffffffff


	//   ....[76]....
        /*015c*/ 	.word	0xffffffff


	//   ....[77]....
        /*0160*/ 	.word	0xffffffff


	//   ....[78]....
        /*0164*/ 	.word	0xffffffff


	//   ....[79]....
        /*0168*/ 	.word	0xffffffff


	//   ....[80]....
        /*016c*/ 	.word	0xffffffff


	//   ....[81]....
        /*0170*/ 	.word	0xffffffff


	//   ....[82]....
        /*0174*/ 	.word	0xffffffff


	//   ....[83]....
        /*0178*/ 	.word	0xffffffff


	//   ....[84]....
        /*017c*/ 	.word	0xffffffff


	//   ....[85]....
        /*0180*/ 	.word	0xffffffff


	//   ....[86]....
        /*0184*/ 	.word	0xffffffff


	//   ....[87]....
        /*0188*/ 	.word	0xffffffff


	//   ....[88]....
        /*018c*/ 	.word	0xffffffff


	//   ....[89]....
        /*0190*/ 	.word	0xffffffff


	//   ....[90]....
        /*0194*/ 	.word	0xffffffff


	//   ....[91]....
        /*0198*/ 	.word	0xffffffff


	//   ....[92]....
        /*019c*/ 	.word	0xffffffff


	//   ....[93]....
        /*01a0*/ 	.word	0xffffffff


	//   ....[94]....
        /*01a4*/ 	.word	0xffffffff


	//   ....[95]....
        /*01a8*/ 	.word	0xffffffff


	//----- nvinfo : EIATTR_COOP_GROUP_INSTR_OFFSETS
	.align		4
.L_3865:
        /*01ac*/ 	.byte	0x04, 0x28
        /*01ae*/ 	.short	(.L_3867 - .L_3866)


	//   ....[0]....
.L_3866:
        /*01b0*/ 	.word	0x00000d70


	//   ....[1]....
        /*01b4*/ 	.word	0x00000dc0


	//   ....[2]....
        /*01b8*/ 	.word	0x00000ee0


	//   ....[3]....
        /*01bc*/ 	.word	0x00001000


	//   ....[4]....
        /*01c0*/ 	.word	0x00001210


	//   ....[5]....
        /*01c4*/ 	.word	0x00001510


	//   ....[6]....
        /*01c8*/ 	.word	0x00001760


	//   ....[7]....
        /*01cc*/ 	.word	0x00002030


	//   ....[8]....
        /*01d0*/ 	.word	0x00002630


	//   ....[9]....
        /*01d4*/ 	.word	0x00002670


	//   ....[10]....
        /*01d8*/ 	.word	0x000026c0


	//   ....[11]....
        /*01dc*/ 	.word	0x000026d0


	//   ....[12]....
        /*01e0*/ 	.word	0x00002760


	//   ....[13]....
        /*01e4*/ 	.word	0x00002790


	//   ....[14]....
        /*01e8*/ 	.word	0x000027b0


	//   ....[15]....
        /*01ec*/ 	.word	0x000027d0


	//   ....[16]....
        /*01f0*/ 	.word	0x00002870


	//   ....[17]....
        /*01f4*/ 	.word	0x00002890


	//   ....[18]....
        /*01f8*/ 	.word	0x000028c0


	//   ....[19]....
        /*01fc*/ 	.word	0x000028d0


	//   ....[20]....
        /*0200*/ 	.word	0x00002970


	//   ....[21]....
        /*0204*/ 	.word	0x000029a0


	//   ....[22]....
        /*0208*/ 	.word	0x000029c0


	//   ....[23]....
        /*020c*/ 	.word	0x000029d0


	//   ....[24]....
        /*0210*/ 	.word	0x00002a80


	//   ....[25]....
        /*0214*/ 	.word	0x00002ac0


	//   ....[26]....
        /*0218*/ 	.word	0x00002b00


	//   ....[27]....
        /*021c*/ 	.word	0x00002b40


	//   ....[28]....
        /*0220*/ 	.word	0x00002c50


	//   ....[29]....
        /*0224*/ 	.word	0x00002c90


	//   ....[30]....
        /*0228*/ 	.word	0x00002cd0


	//   ....[31]....
        /*022c*/ 	.word	0x00002d10


	//   ....[32]....
        /*0230*/ 	.word	0x00002d50


	//   ....[33]....
        /*0234*/ 	.word	0x00002d90


	//   ....[34]....
        /*0238*/ 	.word	0x00002f60


	//   ....[35]....
        /*023c*/ 	.word	0x00002f70


	//   ....[36]....
        /*0240*/ 	.word	0x00002f80


	//   ....[37]....
        /*0244*/ 	.word	0x00002f90


	//   ....[38]....
        /*0248*/ 	.word	0x000030a0


	//   ....[39]....
        /*024c*/ 	.word	0x000030e0


	//   ....[40]....
        /*0250*/ 	.word	0x00003110


	//   ....[41]....
        /*0254*/ 	.word	0x00003120


	//   ....[42]....
        /*0258*/ 	.word	0x00003230


	//   ....[43]....
        /*025c*/ 	.word	0x00003270


	//   ....[44]....
        /*0260*/ 	.word	0x000032a0


	//   ....[45]....
        /*0264*/ 	.word	0x000032c0


	//   ....[46]....
        /*0268*/ 	.word	0x00003430


	//   ....[47]....
        /*026c*/ 	.word	0x00003470


	//   ....[48]....
        /*0270*/ 	.word	0x000034b0


	//   ....[49]....
        /*0274*/ 	.word	0x000034e0


	//   ....[50]....
        /*0278*/ 	.word	0x000035c0


	//   ....[51]....
        /*027c*/ 	.word	0x000035f0


	//   ....[52]....
        /*0280*/ 	.word	0x00003600


	//   ....[53]....
        /*0284*/ 	.word	0x00003610


	//   ....[54]....
        /*0288*/ 	.word	0x000036f0


	//   ....[55]....
        /*028c*/ 	.word	0x00003730


	//   ....[56]....
        /*0290*/ 	.word	0x00003770


	//   ....[57]....
        /*0294*/ 	.word	0x000037b0


	//   ....[58]....
        /*0298*/ 	.word	0x000037f0


	//   ....[59]....
        /*029c*/ 	.word	0x00003830


	//   ....[60]....
        /*02a0*/ 	.word	0x00003870


	//   ....[61]....
        /*02a4*/ 	.word	0x000038a0


	//   ....[62]....
        /*02a8*/ 	.word	0x000038d0


	//   ....[63]....
        /*02ac*/ 	.word	0x00003910


	//   ....[64]....
        /*02b0*/ 	.word	0x00004370


	//   ....[65]....
        /*02b4*/ 	.word	0x000043b0


	//   ....[66]....
        /*02b8*/ 	.word	0x000043f0


	//   ....[67]....
        /*02bc*/ 	.word	0x00004430


	//   ....[68]....
        /*02c0*/ 	.word	0x00004470


	//   ....[69]....
        /*02c4*/ 	.word	0x00004490


	//   ....[70]....
        /*02c8*/ 	.word	0x000044b0


	//   ....[71]....
        /*02cc*/ 	.word	0x000044d0


	//   ....[72]....
        /*02d0*/ 	.word	0x00004500


	//   ....[73]....
        /*02d4*/ 	.word	0x00004520


	//   ....[74]....
        /*02d8*/ 	.word	0x00004540


	//   ....[75]....
        /*02dc*/ 	.word	0x00004560


	//   ....[76]....
        /*02e0*/ 	.word	0x00004590


	//   ....[77]....
        /*02e4*/ 	.word	0x000045b0


	//   ....[78]....
        /*02e8*/ 	.word	0x000045d0


	//   ....[79]....
        /*02ec*/ 	.word	0x00004600


	//   ....[80]....
        /*02f0*/ 	.word	0x000046e0


	//   ....[81]....
        /*02f4*/ 	.word	0x00004720


	//   ....[82]....
        /*02f8*/ 	.word	0x00004760


	//   ....[83]....
        /*02fc*/ 	.word	0x000047a0


	//   ....[84]....
        /*0300*/ 	.word	0x00004cd0


	//   ....[85]....
        /*0304*/ 	.word	0x00004ec0


	//   ....[86]....
        /*0308*/ 	.word	0x00004f80


	//   ....[87]....
        /*030c*/ 	.word	0x00004fd0


	//   ....[88]....
        /*0310*/ 	.word	0x00005020


	//   ....[89]....
        /*0314*/ 	.word	0x00005050


	//   ....[90]....
        /*0318*/ 	.word	0x00005070


	//   ....[91]....
        /*031c*/ 	.word	0x00005150


	//   ....[92]....
        /*0320*/ 	.word	0x00005190


	//   ....[93]....
        /*0324*/ 	.word	0x000051e0


	//   ....[94]....
        /*0328*/ 	.word	0x00005210


	//   ....[95]....
        /*032c*/ 	.word	0x00005230


	//----- nvinfo : EIATTR_EXIT_INSTR_OFFSETS
	.align		4
.L_3867:
        /*0330*/ 	.byte	0x04, 0x1c
        /*0332*/ 	.short	(.L_3869 - .L_3868)


	//   ....[0]....
.L_3868:
        /*0334*/ 	.word	0x00005300


	//   ....[1]....
        /*0338*/ 	.word	0x00005600


	//----- nvinfo : EIATTR_MAX_THREADS
	.align		4
.L_3869:
        /*033c*/ 	.byte	0x04, 0x05
        /*033e*/ 	.short	(.L_3871 - .L_3870)
.L_3870:
        /*0340*/ 	.word	0x00000020
        /*0344*/ 	.word	0x00000001
        /*0348*/ 	.word	0x00000001


	//----- nvinfo : EIATTR_CRS_STACK_SIZE
	.align		4
.L_3871:
        /*034c*/ 	.byte	0x04, 0x1e
        /*034e*/ 	.short	(.L_3873 - .L_3872)
.L_3872:
        /*0350*/ 	.word	0x00000000


	//----- nvinfo : EIATTR_CBANK_PARAM_SIZE
	.align		4
.L_3873:
        /*0354*/ 	.byte	0x03, 0x19
        /*0356*/ 	.short	0x01f0


	//----- nvinfo : EIATTR_PARAM_CBANK
	.align		4
        /*0358*/ 	.byte	0x04, 0x0a
        /*035a*/ 	.short	(.L_3875 - .L_3874)
	.align		4
.L_3874:
        /*035c*/ 	.word	index@(.nv.constant0._Z25selective_scan_bwd_kernelI32Selective_Scan_bwd_kernel_traitsILi32ELi4ELb1ELb1ELb0ELb0ELb1EN3c108BFloat16ENS1_7complexIfEEEEv12SSMParamsBwd)
        /*0360*/ 	.short	0x0210
        /*0362*/ 	.short	0x01f0


	//----- nvinfo : EIATTR_SW_WAR
	.align		4
.L_3875:
        /*0364*/ 	.byte	0x04, 0x36
        /*0366*/ 	.short	(.L_3877 - .L_3876)
.L_3876:
        /*0368*/ 	.word	0x00000008
.L_3877:


//--------------------- .nv.info._Z25selective_scan_bwd_kernelI32Selective_Scan_bwd_kernel_traitsILi32ELi4ELb1ELb1ELb0ELb1ELb0EN3c108BFloat16ENS1_7complexIfEEEEv12SSMParamsBwd --------------------------
	.section	.nv.info._Z25selective_scan_bwd_kernelI32Selective_Scan_bwd_kernel_traitsILi32ELi4ELb1ELb1ELb0ELb1ELb0EN3c108BFloat16ENS1_7complexIfEEEEv12SSMParamsBwd,"",@"SHT_CUDA_INFO"
	.sectionflags	@""
	.align	4


	//----- nvinfo : EIATTR_CUDA_API_VERSION
	.align		4
        /*0000*/ 	.byte	0x04, 0x37
        /*0002*/ 	.short	(.L_3879 - .L_3878)
.L_3878:
        /*0004*/ 	.word	0x00000082


	//----- nvinfo : EIATTR_KPARAM_INFO
	.align		4
.L_3879:
        /*0008*/ 	.byte	0x04, 0x17
        /*000a*/ 	.short	(.L_3881 - .L_3880)
.L_3880:
        /*000c*/ 	.word	0x00000000
        /*0010*/ 	.short	0x0000
        /*0012*/ 	.short	0x0000
        /*0014*/ 	.byte	0x00, 0xf0, 0xc1, 0x07


	//----- nvinfo : EIATTR_SPARSE_MMA_MASK
	.align		4
.L_3881:
        /*0018*/ 	.byte	0x03, 0x50
        /*001a*/ 	.short	0x0000


	//----- nvinfo : EIATTR_MAXREG_COUNT
	.align		4
        /*001c*/ 	.byte	0x03, 0x1b
        /*001e*/ 	.short	0x00ff


	//----- nvinfo : EIATTR_NUM_BARRIERS
	.align		4
        /*0020*/ 	.byte	0x02, 0x4c
        /*0022*/ 	.byte	0x01
	.zero		1


	//----- nvinfo : EIATTR_MERCURY_ISA_VERSION
	.align		4
        /*0024*/ 	.byte	0x03, 0x5f
        /*0026*/ 	.short	0x0101


	//----- nvinfo : EIATTR_COOP_GROUP_MASK_REGIDS
	.align		4
        /*0028*/ 	.byte	0x04, 0x29
        /*002a*/ 	.short	(.L_3883 - .L_3882)


	//   ....[0]....
.L_3882:
        /*002c*/ 	.word	0xffffffff


	//   ....[1]....
        /*0030*/ 	.word	0xffffffff


	//   ....[2]....
        /*0034*/ 	.word	0xffffffff


	//   ....[3]....
        /*0038*/ 	.word	0xffffffff


	//   ....[4]....
        /*003c*/ 	.word	0xffffffff


	//   ....[5]....
        /*0040*/ 	.word	0xffffffff


	//   ....[6]....
        /*0044*/ 	.word	0xffffffff


	//   ....[7]....
        /*0048*/ 	.word	0xffffffff


	//   ....[8]....
        /*004c*/ 	.word	0xffffffff


	//   ....[9]....
        /*0050*/ 	.word	0xffffffff


	//   ....[10]....
        /*0054*/ 	.word	0xffffffff


	//   ....[11]....
        /*0058*/ 	.word	0xffffffff


	//   ....[12]....
        /*005c*/ 	.word	0xffffffff


	//   ....[13]....
        /*0060*/ 	.word	0xffffffff


	//   ....[14]....
        /*0064*/ 	.word	0xffffffff


	//   ....[15]....
        /*0068*/ 	.word	0xffffffff


	//   ....[16]....
        /*006c*/ 	.word	0xffffffff


	//   ....[17]....
        /*0070*/ 	.word	0xffffffff


	//   ....[18]....
        /*0074*/ 	.word	0xffffffff


	//   ....[19]....
        /*0078*/ 	.word	0xffffffff


	//   ....[20]....
        /*007c*/ 	.word	0xffffffff


	//   ....[21]....
        /*0080*/ 	.word	0xffffffff


	//   ....[22]....
        /*0084*/ 	.word	0xffffffff


	//   ....[23]....
        /*0088*/ 	.word	0xffffffff


	//   ....[24]....
        /*008c*/ 	.word	0xffffffff


	//   ....[25]....
        /*0090*/ 	.word	0xffffffff


	//   ....[26]....
        /*0094*/ 	.word	0xffffffff


	//   ....[27]....
        /*0098*/ 	.word	0xffffffff


	//   ....[28]....
        /*009c*/ 	.word	0xffffffff


	//   ....[29]....
        /*00a0*/ 	.word	0xffffffff


	//   ....[30]....
        /*00a4*/ 	.word	0xffffffff


	//   ....[31]....
        /*00a8*/ 	.word	0xffffffff


	//   ....[32]....
        /*00ac*/ 	.word	0xffffffff


	//   ....[33]....
        /*00b0*/ 	.word	0xffffffff


	//   ....[34]....
        /*00b4*/ 	.word	0xffffffff


	//   ....[35]....
        /*00b8*/ 	.word	0xffffffff


	//   ....[36]....
        /*00bc*/ 	.word	0xffffffff


	//   ....[37]....
        /*00c0*/ 	.word	0xffffffff


	//   ....[38]....
        /*00c4*/ 	.word	0xffffffff


	//   ....[39]....
        /*00c8*/ 	.word	0xffffffff


	//   ....[40]....
        /*00cc*/ 	.word	0xffffffff


	//   ....[41]....
        /*00d0*/ 	.word	0xffffffff


	//   ....[42]....
        /*00d4*/ 	.word	0xffffffff


	//   ....[43]....
        /*00d8*/ 	.word	0xffffffff


	//   ....[44]....
        /*00dc*/ 	.word	0xffffffff


	//   ....[45]....
        /*00e0*/ 	.word	0xffffffff


	//   ....[46]....
        /*00e4*/ 	.word	0xffffffff


	//   ....[47]....
        /*00e8*/ 	.word	0xffffffff


	//   ....[48]....
        /*00ec*/ 	.word	0xffffffff


	//   ....[49]....
        /*00f0*/ 	.word	0xffffffff


	//   ....[50]....
        /*00f4*/ 	.word	0xffffffff


	//   ....[51]....
        /*00f8*/ 	.word	0xffffffff


	//   ....[52]....
        /*00fc*/ 	.word	0xffffffff


	//   ....[53]....
        /*0100*/ 	.word	0xffffffff


	//   ....[54]....
        /*0104*/ 	.word	0xffffffff


	//   ....[55]....
        /*0108*/ 	.word	0xffffffff


	//   ....[56]....
        /*010c*/ 	.word	0xffffffff


	//   ....[57]....
        /*0110*/ 	.word	0xffffffff


	//   ....[58]....
        /*0114*/ 	.word	0xffffffff


	//   ....[59]....
        /*0118*/ 	.word	0xffffffff


	//   ....[60]....
        /*011c*/ 	.word	0xffffffff


	//   ....[61]....
        /*0120*/ 	.word	0xffffffff


	//   ....[62]....
        /*0124*/ 	.word	0xffffffff


	//   ....[63]....
        /*0128*/ 	.word	0xffffffff


	//   ....[64]....
        /*012c*/ 	.word	0xffffffff


	//   ....[65]....
        /*0130*/ 	.word	0xffffffff


	//   ....[66]....
        /*0134*/ 	.word	0xffffffff


	//   ....[67]....
        /*0138*/ 	.word	0xffffffff


	//   ....[68]....
        /*013c*/ 	.word	0xffffffff


	//   ....[69]....
        /*0140*/ 	.word	0xffffffff


	//   ....[70]....
        /*0144*/ 	.word	0xffffffff


	//   ....[71]....
        /*0148*/ 	.word	0xffffffff


	//   ....[72]....
        /*014c*/ 	.word	0xffffffff


	//   ....[73]....
        /*0150*/ 	.word	0xffffffff


	//   ....[74]....
        /*0154*/ 	.word	0xffffffff


	//   ....[75]....
        /*0158*/ 	.word	0xffffffff


	//   ....[76]....
        /*015c*/ 	.word	0xffffffff


	//   ....[77]....
        /*0160*/ 	.word	0xffffffff


	//   ....[78]....
        /*0164*/ 	.word	0xffffffff


	//   ....[79]....
        /*0168*/ 	.word	0xffffffff


	//   ....[80]....
        /*016c*/ 	.word	0xffffffff


	//   ....[81]....
        /*0170*/ 	.word	0xffffffff


	//   ....[82]....
        /*0174*/ 	.word	0xffffffff


	//   ....[83]....
        /*0178*/ 	.word	0xffffffff


	//   ....[84]....
        /*017c*/ 	.word	0xffffffff


	//   ....[85]....
        /*0180*/ 	.word	0xffffffff


	//   ....[86]....
        /*0184*/ 	.word	0xffffffff


	//   ....[87]....
        /*0188*/ 	.word	0xffffffff


	//   ....[88]....
        /*018c*/ 	.word	0xffffffff


	//   ....[89]....
        /*0190*/ 	.word	0xffffffff


	//   ....[90]....
        /*0194*/ 	.word	0xffffffff


	//   ....[91]....
        /*0198*/ 	.word	0xffffffff


	//   ....[92]....
        /*019c*/ 	.word	0xffffffff


	//----- nvinfo : EIATTR_COOP_GROUP_INSTR_OFFSETS
	.align		4
.L_3883:
        /*01a0*/ 	.byte	0x04, 0x28
        /*01a2*/ 	.short	(.L_3885 - .L_3884)


	//   ....[0]....
.L_3884:
        /*01a4*/ 	.word	0x00000d30


	//   ....[1]....
        /*01a8*/ 	.word	0x00000dc0


	//   ....[2]....
        /*01ac*/ 	.word	0x00000f40


	//   ....[3]....
        /*01b0*/ 	.word	0x00001f80


	//   ....[4]....
        /*01b4*/ 	.word	0x00002590


	//   ....[5]....
        /*01b8*/ 	.word	0x000025d0


	//   ....[6]....
        /*01bc*/ 	.word	0x00002610


	//   ....[7]....
        /*01c0*/ 	.word	0x00002640


	//   ....[8]....
        /*01c4*/ 	.word	0x00002650


	//   ....[9]....
        /*01c8*/ 	.word	0x00002660


	//   ....[10]....
        /*01cc*/ 	.word	0x000026e0


	//   ....[11]....
        /*01d0*/ 	.word	0x00002710


	//   ....[12]....
        /*01d4*/ 	.word	0x00002750


	//   ....[13]....
        /*01d8*/ 	.word	0x00002760


	//   ....[14]....
        /*01dc*/ 	.word	0x00002800


	//   ....[15]....
        /*01e0*/ 	.word	0x00002820


	//   ....[16]....
        /*01e4*/ 	.word	0x00002850


	//   ....[17]....
        /*01e8*/ 	.word	0x00002860


	//   ....[18]....
        /*01ec*/ 	.word	0x00002900


	//   ....[19]....
        /*01f0*/ 	.word	0x00002930


	//   ....[20]....
        /*01f4*/ 	.word	0x00002950


	//   ....[21]....
        /*01f8*/ 	.word	0x00002960


	//   ....[22]....
        /*01fc*/ 	.word	0x00002a10


	//   ....[23]....
        /*0200*/ 	.word	0x00002a50


	//   ....[24]....
        /*0204*/ 	.word	0x00002a90


	//   ....[25]....
        /*0208*/ 	.word	0x00002ac0


	//   ....[26]....
        /*020c*/ 	.word	0x00002c00


	//   ....[27]....
        /*0210*/ 	.word	0x00002c40


	//   ....[28]....
        /*0214*/ 	.word	0x00002c80


	//   ....[29]....
        /*0218*/ 	.word	0x00002cc0


	//   ....[30]....
        /*021c*/ 	.word	0x00002ec0


	//   ....[31]....
        /*0220*/ 	.word	0x00002ed0


	//   ....[32]....
        /*0224*/ 	.word	0x00002ee0


	//   ....[33]....
        /*0228*/ 	.word	0x00002ef0


	//   ....[34]....
        /*022c*/ 	.word	0x00003000


	//   ....[35]....
        /*0230*/ 	.word	0x00003040


	//   ....[36]....
        /*0234*/ 	.word	0x00003070


	//   ....[37]....
        /*0238*/ 	.word	0x00003080


	//   ....[38]....
        /*023c*/ 	.word	0x00003190


	//   ....[39]....
        /*0240*/ 	.word	0x000031d0


	//   ....[40]....
        /*0244*/ 	.word	0x00003210


	//   ....[41]....
        /*0248*/ 	.word	0x00003230


	//   ....[42]....
        /*024c*/ 	.word	0x00003320


	//   ....[43]....
        /*0250*/ 	.word	0x00003350


	//   ....[44]....
        /*0254*/ 	.word	0x00003360


	//   ....[45]....
        /*0258*/ 	.word	0x00003370


	//   ....[46]....
        /*025c*/ 	.word	0x00003450


	//   ....[47]....
        /*0260*/ 	.word	0x00003480


	//   ....[48]....
        /*0264*/ 	.word	0x00003490


	//   ....[49]....
        /*0268*/ 	.word	0x000034a0


	//   ....[50]....
        /*026c*/ 	.word	0x000035a0


	//   ....[51]....
        /*0270*/ 	.word	0x000035f0


	//   ....[52]....
        /*0274*/ 	.word	0x00003630


	//   ....[53]....
        /*0278*/ 	.word	0x00003670


	//   ....[54]....
        /*027c*/ 	.word	0x000036b0


	//   ....[55]....
        /*0280*/ 	.word	0x000036f0


	//   ....[56]....
        /*0284*/ 	.word	0x00003730


	//   ....[57]....
        /*0288*/ 	.word	0x00003770


	//   ....[58]....
        /*028c*/ 	.word	0x000037d0


	//   ....[59]....
        /*0290*/ 	.word	0x00003810


	//   ....[60]....
        /*0294*/ 	.word	0x00004300


	//   ....[61]....
        /*0298*/ 	.word	0x00004340


	//   ....[62]....
        /*029c*/ 	.word	0x00004370


	//   ....[63]....
        /*02a0*/ 	.word	0x00004390


	//   ....[64]....
        /*02a4*/ 	.word	0x000043d0


	//   ....[65]....
        /*02a8*/ 	.word	0x000043f0


	//   ....[66]....
        /*02ac*/ 	.word	0x00004410


	//   ....[67]....
        /*02b0*/ 	.word	0x00004430


	//   ....[68]....
        /*02b4*/ 	.word	0x00004470


	//   ....[69]....
        /*02b8*/ 	.word	0x00004490


	//   ....[70]....
        /*02bc*/ 	.word	0x000044b0


	//   ....[71]....
        /*02c0*/ 	.word	0x000044c0


	//   ....[72]....
        /*02c4*/ 	.word	0x000044f0


	//   ....[73]....
        /*02c8*/ 	.word	0x00004510


	//   ....[74]....
        /*02cc*/ 	.word	0x00004530


	//   ....[75]....
        /*02d0*/ 	.word	0x00004560


	//   ....[76]....
        /*02d4*/ 	.word	0x00004660


	//   ....[77]....
        /*02d8*/ 	.word	0x000046a0


	//   ....[78]....
        /*02dc*/ 	.word	0x000046e0


	//   ....[79]....
        /*02e0*/ 	.word	0x00004720


	//   ....[80]....
        /*02e4*/ 	.word	0x00004b40


	//   ....[81]....
        /*02e8*/ 	.word	0x00004d50


	//   ....[82]....
        /*02ec*/ 	.word	0x000050b0


	//   ....[83]....
        /*02f0*/ 	.word	0x000051a0


	//   ....[84]....
        /*02f4*/ 	.word	0x000051f0


	//   ....[85]....
        /*02f8*/ 	.word	0x00005240


	//   ....[86]....
        /*02fc*/ 	.word	0x00005270


	//   ....[87]....
        /*0300*/ 	.word	0x00005290


	//   ....[88]....
        /*0304*/ 	.word	0x00005370


	//   ....[89]....
        /*0308*/ 	.word	0x000053b0


	//   ....[90]....
        /*030c*/ 	.word	0x00005400


	//   ....[91]....
        /*0310*/ 	.word	0x00005430


	//   ....[92]....
        /*0314*/ 	.word	0x00005450


	//----- nvinfo : EIATTR_EXIT_INSTR_OFFSETS
	.align		4
.L_3885:
        /*0318*/ 	.byte	0x04, 0x1c
        /*031a*/ 	.short	(.L_3887 - .L_3886)


	//   ....[0]....
.L_3886:
        /*031c*/ 	.word	0x00005520


	//   ....[1]....
        /*0320*/ 	.word	0x00005820


	//----- nvinfo : EIATTR_MAX_THREADS
	.align		4
.L_3887:
        /*0324*/ 	.byte	0x04, 0x05
        /*0326*/ 	.short	(.L_3889 - .L_3888)
.L_3888:
        /*0328*/ 	.word	0x00000020
        /*032c*/ 	.word	0x00000001
        /*0330*/ 	.word	0x00000001


	//----- nvinfo : EIATTR_CRS_STACK_SIZE
	.align		4
.L_3889:
        /*0334*/ 	.byte	0x04, 0x1e
        /*0336*/ 	.short	(.L_3891 - .L_3890)
.L_3890:
        /*0338*/ 	.word	0x00000000


	//----- nvinfo : EIATTR_CBANK_PARAM_SIZE
	.align		4
.L_3891:
        /*033c*/ 	.byte	0x03, 0x19
        /*033e*/ 	.short	0x01f0


	//----- nvinfo : EIATTR_PARAM_CBANK
	.align		4
        /*0340*/ 	.byte	0x04, 0x0a
        /*0342*/ 	.short	(.L_3893 - .L_3892)
	.align		4
.L_3892:
        /*0344*/ 	.word	index@(.nv.constant0._Z25selective_scan_bwd_kernelI32Selective_Scan_bwd_kernel_traitsILi32ELi4ELb1ELb1ELb0ELb1ELb0EN3c108BFloat16ENS1_7complexIfEEEEv12SSMParamsBwd)
        /*0348*/ 	.short	0x0210
        /*034a*/ 	.short	0x01f0


	//----- nvinfo : EIATTR_SW_WAR
	.align		4
.L_3893:
        /*034c*/ 	.byte	0x04, 0x36
        /*034e*/ 	.short	(.L_3895 - .L_3894)
.L_3894:
        /*0350*/ 	.word	0x00000008
.L_3895:


//--------------------- .nv.info._Z25selective_scan_bwd_kernelI32Selective_Scan_bwd_kernel_traitsILi32ELi4ELb1ELb1ELb0ELb1ELb1EN3c108BFloat16ENS1_7complexIfEEEEv12SSMParamsBwd --------------------------
	.section	.nv.info._Z25selective_scan_bwd_kernelI32Selective_Scan_bwd_kernel_traitsILi32ELi4ELb1ELb1ELb0ELb1ELb1EN3c108BFloat16ENS1_7complexIfEEEEv12SSMParamsBwd,"",@"SHT_CUDA_INFO"
	.sectionflags	@""
	.align	4


	//----- nvinfo : EIATTR_CUDA_API_VERSION
	.align		4
        /*0000*/ 	.byte	0x04, 0x37
        /*0002*/ 	.short	(.L_3897 - .L_3896)
.L_3896:
        /*0004*/ 	.word	0x00000082


	//----- nvinfo : EIATTR_KPARAM_INFO
	.align		4
.L_3897:
        /*0008*/ 	.byte	0x04, 0x17
        /*000a*/ 	.short	(.L_3899 - .L_3898)
.L_3898:
        /*000c*/ 	.word	0x00000000
        /*0010*/ 	.short	0x0000
        /*0012*/ 	.short	0x0000
        /*0014*/ 	.byte	0x00, 0xf0, 0xc1, 0x07


	//----- nvinfo : EIATTR_SPARSE_MMA_MASK
	.align		4
.L_3899:
        /*0018*/ 	.byte	0x03, 0x50
        /*001a*/ 	.short	0x0000


	//----- nvinfo : EIATTR_MAXREG_COUNT
	.align		4
        /*001c*/ 	.byte	0x03, 0x1b
        /*001e*/ 	.short	0x00ff


	//----- nvinfo : EIATTR_NUM_BARRIERS
	.align		4
        /*0020*/ 	.byte	0x02, 0x4c
        /*0022*/ 	.byte	0x01
	.zero		1


	//----- nvinfo : EIATTR_MERCURY_ISA_VERSION
	.align		4
        /*0024*/ 	.byte	0x03, 0x5f
        /*0026*/ 	.short	0x0101


	//----- nvinfo : EIATTR_COOP_GROUP_MASK_REGIDS
	.align		4
        /*0028*/ 	.byte	0x04, 0x29
        /*002a*/ 	.short	(.L_3901 - .L_3900)


	//   ....[0]....
.L_3900:
        /*002c*/ 	.word	0xffffffff


	//   ....[1]....
        /*0030*/ 	.word	0xffffffff


	//   ....[2]....
        /*0034*/ 	.word	0xffffffff


	//   ....[3]....
        /*0038*/ 	.word	0xffffffff


	//   ....[4]....
        /*003c*/ 	.word	0xffffffff


	//   ....[5]....
        /*0040*/ 	.word	0xffffffff


	//   ....[6]....
        /*0044*/ 	.word	0xffffffff


	//   ....[7]....
        /*0048*/ 	.word	0xffffffff


	//   ....[8]....
        /*004c*/ 	.word	0xffffffff


	//   ....[9]....
        /*0050*/ 	.word	0xffffffff


	//   ....[10]....
        /*0054*/ 	.word	0xffffffff


	//   ....[11]....
        /*0058*/ 	.word	0xffffffff


	//   ....[12]....
        /*005c*/ 	.word	0xffffffff


	//   ....[13]....
        /*0060*/ 	.word	0xffffffff


	//   ....[14]....
        /*0064*/ 	.word	0xffffffff


	//   ....[15]....
        /*0068*/ 	.word	0xffffffff


	//   ....[16]....
        /*006c*/ 	.word	0xffffffff


	//   ....[17]....
        /*0070*/ 	.word	0xffffffff


	//   ....[18]....
        /*0074*/ 	.word	0xffffffff


	//   ....[19]....
        /*0078*/ 	.word	0xffffffff


	//   ....[20]....
        /*007c*/ 	.word	0xffffffff


	//   ....[21]....
        /*0080*/ 	.word	0xffffffff


	//   ....[22]....
        /*0084*/ 	.word	0xffffffff


	//   ....[23]....
        /*0088*/ 	.word	0xffffffff


	//   ....[24]....
        /*008c*/ 	.word	0xffffffff


	//   ....[25]....
        /*0090*/ 	.word	0xffffffff


	//   ....[26]....
        /*0094*/ 	.word	0xffffffff


	//   ....[27]....
        /*0098*/ 	.word	0xffffffff


	//   ....[28]....
        /*009c*/ 	.word	0xffffffff


	//   ....[29]....
        /*00a0*/ 	.word	0xffffffff


	//   ....[30]....
        /*00a4*/ 	.word	0xffffffff


	//   ....[31]....
        /*00a8*/ 	.word	0xffffffff


	//   ....[32]....
        /*00ac*/ 	.word	0xffffffff


	//   ....[33]....
        /*00b0*/ 	.word	0xffffffff


	//   ....[34]....
        /*00b4*/ 	.word	0xffffffff


	//   ....[35]....
        /*00b8*/ 	.word	0xffffffff


	//   ....[36]....
        /*00bc*/ 	.word	0xffffffff


	//   ....[37]....
        /*00c0*/ 	.word	0xffffffff


	//   ....[38]....
        /*00c4*/ 	.word	0xffffffff


	//   ....[39]....
        /*00c8*/ 	.word	0xffffffff


	//   ....[40]....
        /*00cc*/ 	.word	0xffffffff


	//   ....[41]....
        /*00d0*/ 	.word	0xffffffff


	//   ....[42]....
        /*00d4*/ 	.word	0xffffffff


	//   ....[43]....
        /*00d8*/ 	.word	0xffffffff


	//   ....[44]....
        /*00dc*/ 	.word	0xffffffff


	//   ....[45]....
        /*00e0*/ 	.word	0xffffffff


	//   ....[46]....
        /*00e4*/ 	.word	0xffffffff


	//   ....[47]....
        /*00e8*/ 	.word	0xffffffff


	//   ....[48]....
        /*00ec*/ 	.word	0xffffffff


	//   ....[49]....
        /*00f0*/ 	.word	0xffffffff


	//   ....[50]....
        /*00f4*/ 	.word	0xffffffff


	//   ....[51]....
        /*00f8*/ 	.word	0xffffffff


	//   ....[52]....
        /*00fc*/ 	.word	0xffffffff


	//   ....[53]....
        /*0100*/ 	.word	0xffffffff


	//   ....[54]....
        /*0104*/ 	.word	0xffffffff


	//   ....[55]....
        /*0108*/ 	.word	0xffffffff


	//   ....[56]....
        /*010c*/ 	.word	0xffffffff


	//   ....[57]....
        /*0110*/ 	.word	0xffffffff


	//   ....[58]....
        /*0114*/ 	.word	0xffffffff


	//   ....[59]....
        /*0118*/ 	.word	0xffffffff


	//   ....[60]....
        /*011c*/ 	.word	0xffffffff


	//   ....[61]....
        /*0120*/ 	.word	0xffffffff


	//   ....[62]....
        /*0124*/ 	.word	0xffffffff


	//   ....[63]....
        /*0128*/ 	.word	0xffffffff


	//   ....[64]....
        /*012c*/ 	.word	0xffffffff


	//   ....[65]....
        /*0130*/ 	.word	0xffffffff


	//   ....[66]....
        /*0134*/ 	.word	0xffffffff


	//   ....[67]....
        /*0138*/ 	.word	0xffffffff


	//   ....[68]....
        /*013c*/ 	.word	0xffffffff


	//   ....[69]....
        /*0140*/ 	.word	0xffffffff


	//   ....[70]....
        /*0144*/ 	.word	0xffffffff


	//   ....[71]....
        /*0148*/ 	.word	0xffffffff


	//   ....[72]....
        /*014c*/ 	.word	0xffffffff


	//   ....[73]....
        /*0150*/ 	.word	0xffffffff


	//   ....[74]....
        /*0154*/ 	.word	0xffffffff


	//   ....[75]....
        /*0158*/ 	.word	0xffffffff


	//   ....[76]....
        /*015c*/ 	.word	0xffffffff


	//   ....[77]....
        /*0160*/ 	.word	0xffffffff


	//   ....[78]....
        /*0164*/ 	.word	0xffffffff


	//   ....[79]....
        /*0168*/ 	.word	0xffffffff


	//   ....[80]....
        /*016c*/ 	.word	0xffffffff


	//   ....[81]....
        /*0170*/ 	.word	0xffffffff


	//   ....[82]....
        /*0174*/ 	.word	0xffffffff


	//   ....[83]....
        /*0178*/ 	.word	0xffffffff


	//   ....[84]....
        /*017c*/ 	.word	0xffffffff


	//   ....[85]....
        /*0180*/ 	.word	0xffffffff


	//   ....[86]....
        /*0184*/ 	.word	0xffffffff


	//   ....[87]....
        /*0188*/ 	.word	0xffffffff


	//   ....[88]....
        /*018c*/ 	.word	0xffffffff


	//   ....[89]....
        /*0190*/ 	.word	0xffffffff


	//   ....[90]....
        /*0194*/ 	.word	0xffffffff


	//   ....[91]....
        /*0198*/ 	.word	0xffffffff


	//   ....[92]....
        /*019c*/ 	.word	0xffffffff


	//   ....[93]....
        /*01a0*/ 	.word	0xffffffff


	//   ....[94]....
        /*01a4*/ 	.word	0xffffffff


	//   ....[95]....
        /*01a8*/ 	.word	0xffffffff


	//   ....[96]....
        /*01ac*/ 	.word	0xffffffff


	//----- nvinfo : EIATTR_COOP_GROUP_INSTR_OFFSETS
	.align		4
.L_3901:
        /*01b0*/ 	.byte	0x04, 0x28
        /*01b2*/ 	.short	(.L_3903 - .L_3902)


	//   ....[0]....
.L_3902:
        /*01b4*/ 	.word	0x00000d40


	//   ....[1]....
        /*01b8*/ 	.word	0x00000dd0


	//   ....[2]....
        /*01bc*/ 	.word	0x00000f70


	//   ....[3]....
        /*01c0*/ 	.word	0x000019d0


	//   ....[4]....
        /*01c4*/ 	.word	0x00001b90


	//   ....[5]....
        /*01c8*/ 	.word	0x00001ef0


	//   ....[6]....
        /*01cc*/ 	.word	0x00002130


	//   ....[7]....
        /*01d0*/ 	.word	0x00002980


	//   ....[8]....
        /*01d4*/ 	.word	0x00002f80


	//   ....[9]....
        /*01d8*/ 	.word	0x00002fc0


	//   ....[10]....
        /*01dc*/ 	.word	0x00003010


	//   ....[11]....
        /*01e0*/ 	.word	0x00003050


	//   ....[12]....
        /*01e4*/ 	.word	0x00003070


	//   ....[13]....
        /*01e8*/ 	.word	0x00003090


	//   ....[14]....
        /*01ec*/ 	.word	0x00003110


	//   ....[15]....
        /*01f0*/ 	.word	0x00003140


	//   ....[16]....
        /*01f4*/ 	.word	0x00003180


	//   ....[17]....
        /*01f8*/ 	.word	0x00003190


	//   ....[18]....
        /*01fc*/ 	.word	0x00003220


	//   ....[19]....
        /*0200*/ 	.word	0x00003250


	//   ....[20]....
        /*0204*/ 	.word	0x00003270


	//   ....[21]....
        /*0208*/ 	.word	0x00003290


	//   ....[22]....
        /*020c*/ 	.word	0x00003340


	//   ....[23]....
        /*0210*/ 	.word	0x00003360


	//   ....[24]....
        /*0214*/ 	.word	0x00003380


	//   ....[25]....
        /*0218*/ 	.word	0x00003390


	//   ....[26]....
        /*021c*/ 	.word	0x00003460


	//   ....[27]....
        /*0220*/ 	.word	0x000034a0


	//   ....[28]....
        /*0224*/ 	.word	0x000034e0


	//   ....[29]....
        /*0228*/ 	.word	0x00003510


	//   ....[30]....
        /*022c*/ 	.word	0x00003600


	//   ....[31]....
        /*0230*/ 	.word	0x00003640


	//   ....[32]....
        /*0234*/ 	.word	0x00003680


	//   ....[33]....
        /*0238*/ 	.word	0x000036c0


	//   ....[34]....
        /*023c*/ 	.word	0x00003890


	//   ....[35]....
        /*0240*/ 	.word	0x000038c0


	//   ....[36]....
        /*0244*/ 	.word	0x000038d0


	//   ....[37]....
        /*0248*/ 	.word	0x000038e0


	//   ....[38]....
        /*024c*/ 	.word	0x000039f0


	//   ....[39]....
        /*0250*/ 	.word	0x00003a30


	//   ....[40]....
        /*0254*/ 	.word	0x00003a60


	//   ....[41]....
        /*0258*/ 	.word	0x00003a70


	//   ....[42]....
        /*025c*/ 	.word	0x00003b80


	//   ....[43]....
        /*0260*/ 	.word	0x00003bc0


	//   ....[44]....
        /*0264*/ 	.word	0x00003c00


	//   ....[45]....
        /*0268*/ 	.word	0x00003c10


	//   ....[46]....
        /*026c*/ 	.word	0x00003de0


	//   ....[47]....
        /*0270*/ 	.word	0x00003e10


	//   ....[48]....
        /*0274*/ 	.word	0x00003e20


	//   ....[49]....
        /*0278*/ 	.word	0x00003e30


	//   ....[50]....
        /*027c*/ 	.word	0x00003f10


	//   ....[51]....
        /*0280*/ 	.word	0x00003f40


	//   ....[52]....
        /*0284*/ 	.word	0x00003f50


	//   ....[53]....
        /*0288*/ 	.word	0x00003f60


	//   ....[54]....
        /*028c*/ 	.word	0x00004050


	//   ....[55]....
        /*0290*/ 	.word	0x00004090


	//   ....[56]....
        /*0294*/ 	.word	0x000040d0


	//   ....[57]....
        /*0298*/ 	.word	0x00004110


	//   ....[58]....
        /*029c*/ 	.word	0x00004150


	//   ....[59]....
        /*02a0*/ 	.word	0x00004190


	//   ....[60]....
        /*02a4*/ 	.word	0x000041d0


	//   ....[61]....
        /*02a8*/ 	.word	0x000041f0


	//   ....[62]....
        /*02ac*/ 	.word	0x00004230


	//   ....[63]....
        /*02b0*/ 	.word	0x00004270


	//   ....[64]....
        /*02b4*/ 	.word	0x00004ce0


	//   ....[65]....
        /*02b8*/ 	.word	0x00004d20


	//   ....[66]....
        /*02bc*/ 	.word	0x00004d60


	//   ....[67]....
        /*02c0*/ 	.word	0x00004da0


	//   ....[68]....
        /*02c4*/ 	.word	0x00004dd0


	//   ....[69]....
        /*02c8*/ 	.word	0x00004df0


	//   ....[70]....
        /*02cc*/ 	.word	0x00004e10


	//   ....[71]....
        /*02d0*/ 	.word	0x00004e30


	//   ....[72]....
        /*02d4*/ 	.word	0x00004e70


	//   ....[73]....
        /*02d8*/ 	.word	0x00004e90


	//   ....[74]....
        /*02dc*/ 	.word	0x00004eb0


	//   ....[75]....
        /*02e0*/ 	.word	0x00004ed0


	//   ....[76]....
        /*02e4*/ 	.word	0x00004f00


	//   ....[77]....
        /*02e8*/ 	.word	0x00004f20


	//   ....[78]....
        /*02ec*/ 	.word	0x00004f40


	//   ....[79]....
        /*02f0*/ 	.word	0x00004f70


	//   ....[80]....
        /*02f4*/ 	.word	0x00005030


	//   ....[81]....
        /*02f8*/ 	.word	0x00005070


	//   ....[82]....
        /*02fc*/ 	.word	0x000050b0


	//   ....[83]....
        /*0300*/ 	.word	0x000050f0


	//   ....[84]....
        /*0304*/ 	.word	0x00005510


	//   ....[85]....
        /*0308*/ 	.word	0x00005710


	//   ....[86]....
        /*030c*/ 	.word	0x00005a80


	//   ....[87]....
        /*0310*/ 	.word	0x00005b70


	//   ....[88]....
        /*0314*/ 	.word	0x00005bc0


	//   ....[89]....
        /*0318*/ 	.word	0x00005c10


	//   ....[90]....
        /*031c*/ 	.word	0x00005c40


	//   ....[91]....
        /*0320*/ 	.word	0x00005c60


	//   ....[92]....
        /*0324*/ 	.word	0x00005d40


	//   ....[93]....
        /*0328*/ 	.word	0x00005d80


	//   ....[94]....
        /*032c*/ 	.word	0x00005dd0


	//   ....[95]....
        /*0330*/ 	.word	0x00005e00


	//   ....[96]....
        /*0334*/ 	.word	0x00005e20


	//----- nvinfo : EIATTR_EXIT_INSTR_OFFSETS
	.align		4
.L_3903:
        /*0338*/ 	.byte	0x04, 0x1c
        /*033a*/ 	.short	(.L_3905 - .L_3904)


	//   ....[0]....
.L_3904:
        /*033c*/ 	.word	0x00005ef0


	//   ....[1]....
        /*0340*/ 	.word	0x000061f0


	//----- nvinfo : EIATTR_MAX_THREADS
	.align		4
.L_3905:
        /*0344*/ 	.byte	0x04, 0x05
        /*0346*/ 	.short	(.L_3907 - .L_3906)
.L_3906:
        /*0348*/ 	.word	0x00000020
        /*034c*/ 	.word	0x00000001
        /*0350*/ 	.word	0x00000001


	//----- nvinfo : EIATTR_CRS_STACK_SIZE
	.align		4
.L_3907:
        /*0354*/ 	.byte	0x04, 0x1e
        /*0356*/ 	.short	(.L_3909 - .L_3908)
.L_3908:
        /*0358*/ 	.word	0x00000000


	//----- nvinfo : EIATTR_CBANK_PARAM_SIZE
	.align		4
.L_3909:
        /*035c*/ 	.byte	0x03, 0x19
        /*035e*/ 	.short	0x01f0


	//----- nvinfo : EIATTR_PARAM_CBANK
	.align		4
        /*0360*/ 	.byte	0x04, 0x0a
        /*0362*/ 	.short	(.L_3911 - .L_3910)
	.align		4
.L_3910:
        /*0364*/ 	.word	index@(.nv.constant0._Z25selective_scan_bwd_kernelI32Selective_Scan_bwd_kernel_traitsILi32ELi4ELb1ELb1ELb0ELb1ELb1EN3c108BFloat16ENS1_7complexIfEEEEv12SSMParamsBwd)
        /*0368*/ 	.short	0x0210
        /*036a*/ 	.short	0x01f0


	//----- nvinfo : EIATTR_SW_WAR
	.align		4
.L_3911:
        /*036c*/ 	.byte	0x04, 0x36
        /*036e*/ 	.short	(.L_3913 - .L_3912)
.L_3912:
        /*0370*/ 	.word	0x00000008
.L_3913:


//--------------------- .nv.info._Z25selective_scan_bwd_kernelI32Selective_Scan_bwd_kernel_traitsILi32ELi4ELb1ELb1ELb1ELb0ELb0EN3c108BFloat16ENS1_7complexIfEEEEv12SSMParamsBwd --------------------------
	.section	.nv.info._Z25selective_scan_bwd_kernelI32Selective_Scan_bwd_kernel_traitsILi32ELi4ELb1ELb1ELb1ELb0ELb0EN3c108BFloat16ENS1_7complexIfEEEEv12SSMParamsBwd,"",@"SHT_CUDA_INFO"
	.sectionflags	@""
	.align	4


	//----- nvinfo : EIATTR_CUDA_API_VERSION
	.align		4
        /*0000*/ 	.byte	0x04, 0x37
        /*0002*/ 	.short	(.L_3915 - .L_3914)
.L_3914:
        /*0004*/ 	.word	0x00000082


	//----- nvinfo : EIATTR_KPARAM_INFO
	.align		4
.L_3915:
        /*0008*/ 	.byte	0x04, 0x17
        /*000a*/ 	.short	(.L_3917 - .L_3916)
.L_3916:
        /*000c*/ 	.word	0x00000000
        /*0010*/ 	.short	0x0000
        /*0012*/ 	.short	0x0000
        /*0014*/ 	.byte	0x00, 0xf0, 0xc1, 0x07


	//----- nvinfo : EIATTR_SPARSE_MMA_MASK
	.align		4
.L_3917:
        /*0018*/ 	.byte	0x03, 0x50
        /*001a*/ 	.short	0x0000


	//----- nvinfo : EIATTR_MAXREG_COUNT
	.align		4
        /*001c*/ 	.byte	0x03, 0x1b
        /*001e*/ 	.short	0x00ff


	//----- nvinfo : EIATTR_NUM_BARRIERS
	.align		4
        /*0020*/ 	.byte	0x02, 0x4c
        /*0022*/ 	.byte	0x01
	.zero		1


	//----- nvinfo : EIATTR_MERCURY_ISA_VERSION
	.align		4
        /*0024*/ 	.byte	0x03, 0x5f
        /*0026*/ 	.short	0x0101


	//----- nvinfo : EIATTR_COOP_GROUP_MASK_REGIDS
	.align		4
        /*0028*/ 	.byte	0x04, 0x29
        /*002a*/ 	.short	(.L_3919 - .L_3918)


	//   ....[0]....
.L_3918:
        /*002c*/ 	.word	0xffffffff


	//   ....[1]....
        /*0030*/ 	.word	0xffffffff


	//   ....[2]....
        /*0034*/ 	.word	0xffffffff


	//   ....[3]....
        /*0038*/ 	.word	0xffffffff


	//   ....[4]....
        /*003c*/ 	.word	0xffffffff


	//   ....[5]....
        /*0040*/ 	.word	0xffffffff


	//   ....[6]....
        /*0044*/ 	.word	0xffffffff


	//   ....[7]....
        /*0048*/ 	.word	0xffffffff


	//   ....[8]....
        /*004c*/ 	.word	0xffffffff


	//   ....[9]....
        /*0050*/ 	.word	0xffffffff


	//   ....[10]....
        /*0054*/ 	.word	0xffffffff


	//   ....[11]....
        /*0058*/ 	.word	0xffffffff


	//   ....[12]....
        /*005c*/ 	.word	0xffffffff


	//   ....[13]....
        /*0060*/ 	.word	0xffffffff


	//   ....[14]....
        /*0064*/ 	.word	0xffffffff


	//   ....[15]....
        /*0068*/ 	.word	0xffffffff


	//   ....[16]....
        /*006c*/ 	.word	0xffffffff


	//   ....[17]....
        /*0070*/ 	.word	0xffffffff


	//   ....[18]....
        /*0074*/ 	.word	0xffffffff


	//   ....[19]....
        /*0078*/ 	.word	0xffffffff


	//   ....[20]....
        /*007c*/ 	.word	0xffffffff


	//   ....[21]....
        /*0080*/ 	.word	0xffffffff


	//   ....[22]....
        /*0084*/ 	.word	0xffffffff


	//   ....[23]....
        /*0088*/ 	.word	0xffffffff


	//   ....[24]....
        /*008c*/ 	.word	0xffffffff


	//   ....[25]....
        /*0090*/ 	.word	0xffffffff


	//   ....[26]....
        /*0094*/ 	.word	0xffffffff


	//   ....[27]....
        /*0098*/ 	.word	0xffffffff


	//   ....[28]....
        /*009c*/ 	.word	0xffffffff


	//   ....[29]....
        /*00a0*/ 	.word	0xffffffff


	//   ....[30]....
        /*00a4*/ 	.word	0xffffffff


	//   ....[31]....
        /*00a8*/ 	.word	0xffffffff


	//   ....[32]....
        /*00ac*/ 	.word	0xffffffff


	//   ....[33]....
        /*00b0*/ 	.word	0xffffffff


	//   ....[34]....
        /*00b4*/ 	.word	0xffffffff


	//   ....[35]....
        /*00b8*/ 	.word	0xffffffff


	//   ....[36]....
        /*00bc*/ 	.word	0xffffffff


	//   ....[37]....
        /*00c0*/ 	.word	0xffffffff


	//   ....[38]....
        /*00c4*/ 	.word	0xffffffff


	//   ....[39]....
        /*00c8*/ 	.word	0xffffffff


	//   ....[40]....
        /*00cc*/ 	.word	0xffffffff


	//   ....[41]....
        /*00d0*/ 	.word	0xffffffff


	//   ....[42]....
        /*00d4*/ 	.word	0xffffffff


	//   ....[43]....
        /*00d8*/ 	.word	0xffffffff


	//   ....[44]....
        /*00dc*/ 	.word	0xffffffff


	//   ....[45]....
        /*00e0*/ 	.word	0xffffffff


	//   ....[46]....
        /*00e4*/ 	.word	0xffffffff


	//   ....[47]....
        /*00e8*/ 	.word	0xffffffff


	//   ....[48]....
        /*00ec*/ 	.word	0xffffffff


	//   ....[49]....
        /*00f0*/ 	.word	0xffffffff


	//   ....[50]....
        /*00f4*/ 	.word	0xffffffff


	//   ....[51]....
        /*00f8*/ 	.word	0xffffffff


	//   ....[52]....
        /*00fc*/ 	.word	0xffffffff


	//   ....[53]....
        /*0100*/ 	.word	0xffffffff


	//   ....[54]....
        /*0104*/ 	.word	0xffffffff


	//   ....[55]....
        /*0108*/ 	.word	0xffffffff


	//   ....[56]....
        /*010c*/ 	.word	0xffffffff


	//   ....[57]....
        /*0110*/ 	.word	0xffffffff


	//   ....[58]....
        /*0114*/ 	.word	0xffffffff


	//   ....[59]....
        /*0118*/ 	.word	0xffffffff


	//   ....[60]....
        /*011c*/ 	.word	0xffffffff


	//   ....[61]....
        /*0120*/ 	.word	0xffffffff


	//   ....[62]....
        /*0124*/ 	.word	0xffffffff


	//   ....[63]....
        /*0128*/ 	.word	0xffffffff


	//   ....[64]....
        /*012c*/ 	.word	0xffffffff


	//   ....[65]....
        /*0130*/ 	.word	0xffffffff


	//   ....[66]....
        /*0134*/ 	.word	0xffffffff


	//   ....[67]....
        /*0138*/ 	.word	0xffffffff


	//   ....[68]....
        /*013c*/ 	.word	0xffffffff


	//   ....[69]....
        /*0140*/ 	.word	0xffffffff


	//   ....[70]....
        /*0144*/ 	.word	0xffffffff


	//   ....[71]....
        /*0148*/ 	.word	0xffffffff


	//   ....[72]....
        /*014c*/ 	.word	0xffffffff


	//   ....[73]....
        /*0150*/ 	.word	0xffffffff


	//   ....[74]....
        /*0154*/ 	.word	0xffffffff


	//   ....[75]....
        /*0158*/ 	.word	0xffffffff


	//   ....[76]....
        /*015c*/ 	.word	0xffffffff


	//   ....[77]....
        /*0160*/ 	.word	0xffffffff


	//   ....[78]....
        /*0164*/ 	.word	0xffffffff


	//   ....[79]....
        /*0168*/ 	.word	0xffffffff


	//   ....[80]....
        /*016c*/ 	.word	0xffffffff


	//   ....[81]....
        /*0170*/ 	.word	0xffffffff


	//   ....[82]....
        /*0174*/ 	.word	0xffffffff


	//----- nvinfo : EIATTR_COOP_GROUP_INSTR_OFFSETS
	.align		4
.L_3919:
        /*0178*/ 	.byte	0x04, 0x28
        /*017a*/ 	.short	(.L_3921 - .L_3920)


	//   ....[0]....
.L_3920:
        /*017c*/ 	.word	0x00000c30


	//   ....[1]....
        /*0180*/ 	.word	0x00000c90


	//   ....[2]....
        /*0184*/ 	.word	0x00000d70


	//   ....[3]....
        /*0188*/ 	.word	0x000017a0


	//   ....[4]....
        /*018c*/ 	.word	0x00001940


	//   ....[5]....
        /*0190*/ 	.word	0x00001f20


	//   ....[6]....
        /*0194*/ 	.word	0x00001f60


	//   ....[7]....
        /*0198*/ 	.word	0x00001f90


	//   ....[8]....
        /*019c*/ 	.word	0x00001fa0


	//   ....[9]....
        /*01a0*/ 	.word	0x00002040


	//   ....[10]....
        /*01a4*/ 	.word	0x00002070


	//   ....[11]....
        /*01a8*/ 	.word	0x00002090


	//   ....[12]....
        /*01ac*/ 	.word	0x000020a0


	//   ....[13]....
        /*01b0*/ 	.word	0x00002160


	//   ....[14]....
        /*01b4*/ 	.word	0x00002180


	//   ....[15]....
        /*01b8*/ 	.word	0x00002190


	//   ....[16]....
        /*01bc*/ 	.word	0x000021a0


	//   ....[17]....
        /*01c0*/ 	.word	0x00002240


	//   ....[18]....
        /*01c4*/ 	.word	0x00002270


	//   ....[19]....
        /*01c8*/ 	.word	0x00002290


	//   ....[20]....
        /*01cc*/ 	.word	0x000022a0


	//   ....[21]....
        /*01d0*/ 	.word	0x00002370


	//   ....[22]....
        /*01d4*/ 	.word	0x000023a0


	//   ....[23]....
        /*01d8*/ 	.word	0x000023d0


	//   ....[24]....
        /*01dc*/ 	.word	0x00002410


	//   ....[25]....
        /*01e0*/ 	.word	0x00002560


	//   ....[26]....
        /*01e4*/ 	.word	0x000025c0


	//   ....[27]....
        /*01e8*/ 	.word	0x00002610


	//   ....[28]....
        /*01ec*/ 	.word	0x00002650


	//   ....[29]....
        /*01f0*/ 	.word	0x00002690


	//   ....[30]....
        /*01f4*/ 	.word	0x000026d0


	//   ....[31]....
        /*01f8*/ 	.word	0x000028c0


	//   ....[32]....
        /*01fc*/ 	.word	0x000028e0


	//   ....[33]....
        /*0200*/ 	.word	0x000028f0


	//   ....[34]....
        /*0204*/ 	.word	0x00002900


	//   ....[35]....
        /*0208*/ 	.word	0x00002a10


	//   ....[36]....
        /*020c*/ 	.word	0x00002a50


	//   ....[37]....
        /*0210*/ 	.word	0x00002a90


	//   ....[38]....
        /*0214*/ 	.word	0x00002ac0


	//   ....[39]....
        /*0218*/ 	.word	0x00002bc0


	//   ....[40]....
        /*021c*/ 	.word	0x00002be0


	//   ....[41]....
        /*0220*/ 	.word	0x00002bf0


	//   ....[42]....
        /*0224*/ 	.word	0x00002c00


	//   ....[43]....
        /*0228*/ 	.word	0x00002ce0


	//   ....[44]....
        /*022c*/ 	.word	0x00002d10


	//   ....[45]....
        /*0230*/ 	.word	0x00002d20


	//   ....[46]....
        /*0234*/ 	.word	0x00002d30


	//   ....[47]....
        /*0238*/ 	.word	0x00002e10


	//   ....[48]....
        /*023c*/ 	.word	0x00002e40


	//   ....[49]....
        /*0240*/ 	.word	0x00002e50


	//   ....[50]....
        /*0244*/ 	.word	0x00002e60


	//   ....[51]....
        /*0248*/ 	.word	0x00002f40


	//   ....[52]....
        /*024c*/ 	.word	0x00002f80


	//   ....[53]....
        /*0250*/ 	.word	0x00002fc0


	//   ....[54]....
        /*0254*/ 	.word	0x00002ff0


	//   ....[55]....
        /*0258*/ 	.word	0x00003020


	//   ....[56]....
        /*025c*/ 	.word	0x00003050


	//   ....[57]....
        /*0260*/ 	.word	0x00003070


	//   ....[58]....
        /*0264*/ 	.word	0x00003080


	//   ....[59]....
        /*0268*/ 	.word	0x000030a0


	//   ....[60]....
        /*026c*/ 	.word	0x000030d0


	//   ....[61]....
        /*0270*/ 	.word	0x000041c0


	//   ....[62]....
        /*0274*/ 	.word	0x00004200


	//   ....[63]....
        /*0278*/ 	.word	0x00004240


	//   ....[64]....
        /*027c*/ 	.word	0x00004260


	//   ....[65]....
        /*0280*/ 	.word	0x00004290


	//   ....[66]....
        /*0284*/ 	.word	0x000042b0


	//   ....[67]....
        /*0288*/ 	.word	0x000042e0


	//   ....[68]....
        /*028c*/ 	.word	0x00004300


	//   ....[69]....
        /*0290*/ 	.word	0x00004370


	//   ....[70]....
        /*0294*/ 	.word	0x000043b0


	//   ....[71]....
        /*0298*/ 	.word	0x000049a0


	//   ....[72]....
        /*029c*/ 	.word	0x00004ba0


	//   ....[73]....
        /*02a0*/ 	.word	0x00004c50


	//   ....[74]....
        /*02a4*/ 	.word	0x00004ca0


	//   ....[75]....
        /*02a8*/ 	.word	0x00004cf0


	//   ....[76]....
        /*02ac*/ 	.word	0x00004d20


	//   ....[77]....
        /*02b0*/ 	.word	0x00004d40


	//   ....[78]....
        /*02b4*/ 	.word	0x00004e20


	//   ....[79]....
        /*02b8*/ 	.word	0x00004e60


	//   ....[80]....
        /*02bc*/ 	.word	0x00004eb0


	//   ....[81]....
        /*02c0*/ 	.word	0x00004ee0


	//   ....[82]....
        /*02c4*/ 	.word	0x00004f00


	//----- nvinfo : EIATTR_EXIT_INSTR_OFFSETS
	.align		4
.L_3921:
        /*02c8*/ 	.byte	0x04, 0x1c
        /*02ca*/ 	.short	(.L_3923 - .L_3922)


	//   ....[0]....
.L_3922:
        /*02cc*/ 	.word	0x00004fd0


	//   ....[1]....
        /*02d0*/ 	.word	0x00005190


	//----- nvinfo : EIATTR_MAX_THREADS
	.align		4
.L_3923:
        /*02d4*/ 	.byte	0x04, 0x05
        /*02d6*/ 	.short	(.L_3925 - .L_3924)
.L_3924:
        /*02d8*/ 	.word	0x00000020
        /*02dc*/ 	.word	0x00000001
        /*02e0*/ 	.word	0x00000001


	//----- nvinfo : EIATTR_CRS_STACK_SIZE
	.align		4
.L_3925:
        /*02e4*/ 	.byte	0x04, 0x1e
        /*02e6*/ 	.short	(.L_3927 - .L_3926)
.L_3926:
        /*02e8*/ 	.word	0x00000000


	//----- nvinfo : EIATTR_CBANK_PARAM_SIZE
	.align		4
.L_3927:
        /*02ec*/ 	.byte	0x03, 0x19
        /*02ee*/ 	.short	0x01f0


	//----- nvinfo : EIATTR_PARAM_CBANK
	.align		4
        /*02f0*/ 	.byte	0x04, 0x0a
        /*02f2*/ 	.short	(.L_3929 - .L_3928)
	.align		4
.L_3928:
        /*02f4*/ 	.word	index@(.nv.constant0._Z25selective_scan_bwd_kernelI32Selective_Scan_bwd_kernel_traitsILi32ELi4ELb1ELb1ELb1ELb0ELb0EN3c108BFloat16ENS1_7complexIfEEEEv12SSMParamsBwd)
        /*02f8*/ 	.short	0x0210
        /*02fa*/ 	.short	0x01f0


	//----- nvinfo : EIATTR_SW_WAR
	.align		4
.L_3929:
        /*02fc*/ 	.byte	0x04, 0x36
        /*02fe*/ 	.short	(.L_3931 - .L_3930)
.L_3930:
        /*0300*/ 	.word	0x00000008
.L_3931:


//--------------------- .nv.info._Z25selective_scan_bwd_kernelI32Selective_Scan_bwd_kernel_traitsILi32ELi4ELb1ELb1ELb1ELb0ELb1EN3c108BFloat16ENS1_7complexIfEEEEv12SSMParamsBwd --------------------------
	.section	.nv.info._Z25selective_scan_bwd_kernelI32Selective_Scan_bwd_kernel_traitsILi32ELi4ELb1ELb1ELb1ELb0ELb1EN3c108BFloat16ENS1_7complexIfEEEEv12SSMParamsBwd,"",@"SHT_CUDA_INFO"
	.sectionflags	@""
	.align	4


	//----- nvinfo : EIATTR_CUDA_API_VERSION
	.align		4
        /*0000*/ 	.byte	0x04, 0x37
        /*0002*/ 	.short	(.L_3933 - .L_3932)
.L_3932:
        /*0004*/ 	.word	0x00000082


	//----- nvinfo : EIATTR_KPARAM_INFO
	.align		4
.L_3933:
        /*0008*/ 	.byte	0x04, 0x17
        /*000a*/ 	.short	(.L_3935 - .L_3934)
.L_3934:
        /*000c*/ 	.word	0x00000000
        /*0010*/ 	.short	0x0000
        /*0012*/ 	.short	0x0000
        /*0014*/ 	.byte	0x00, 0xf0, 0xc1, 0x07


	//----- nvinfo : EIATTR_SPARSE_MMA_MASK
	.align		4
.L_3935:
        /*0018*/ 	.byte	0x03, 0x50
        /*001a*/ 	.short	0x0000


	//----- nvinfo : EIATTR_MAXREG_COUNT
	.align		4
        /*001c*/ 	.byte	0x03, 0x1b
        /*001e*/ 	.short	0x00ff


	//----- nvinfo : EIATTR_NUM_BARRIERS
	.align		4
        /*0020*/ 	.byte	0x02, 0x4c
        /*0022*/ 	.byte	0x01
	.zero		1


	//----- nvinfo : EIATTR_MERCURY_ISA_VERSION
	.align		4
        /*0024*/ 	.byte	0x03, 0x5f
        /*0026*/ 	.short	0x0101


	//----- nvinfo : EIATTR_COOP_GROUP_MASK_REGIDS
	.align		4
        /*0028*/ 	.byte	0x04, 0x29
        /*002a*/ 	.short	(.L_3937 - .L_3936)


	//   ....[0]....
.L_3936:
        /*002c*/ 	.word	0xffffffff


	//   ....[1]....
        /*0030*/ 	.word	0xffffffff


	//   ....[2]....
        /*0034*/ 	.word	0xffffffff


	//   ....[3]....
        /*0038*/ 	.word	0xffffffff


	//   ....[4]....
        /*003c*/ 	.word	0xffffffff


	//   ....[5]....
        /*0040*/ 	.word	0xffffffff


	//   ....[6]....
        /*0044*/ 	.word	0xffffffff


	//   ....[7]....
        /*0048*/ 	.word	0xffffffff


	//   ....[8]....
        /*004c*/ 	.word	0xffffffff


	//   ....[9]....
        /*0050*/ 	.word	0xffffffff


	//   ....[10]....
        /*0054*/ 	.word	0xffffffff


	//   ....[11]....
        /*0058*/ 	.word	0xffffffff


	//   ....[12]....
        /*005c*/ 	.word	0xffffffff


	//   ....[13]....
        /*0060*/ 	.word	0xffffffff


	//   ....[14]....
        /*0064*/ 	.word	0xffffffff


	//   ....[15]....
        /*0068*/ 	.word	0xffffffff


	//   ....[16]....
        /*006c*/ 	.word	0xffffffff


	//   ....[17]....
        /*0070*/ 	.word	0xffffffff


	//   ....[18]....
        /*0074*/ 	.word	0xffffffff


	//   ....[19]....
        /*0078*/ 	.word	0xffffffff


	//   ....[20]....
        /*007c*/ 	.word	0xffffffff


	//   ....[21]....
        /*0080*/ 	.word	0xffffffff


	//   ....[22]....
        /*0084*/ 	.word	0xffffffff


	//   ....[23]....
        /*0088*/ 	.word	0xffffffff


	//   ....[24]....
        /*008c*/ 	.word	0xffffffff


	//   ....[25]....
        /*0090*/ 	.word	0xffffffff


	//   ....[26]....
        /*0094*/ 	.word	0xffffffff


	//   ....[27]....
        /*0098*/ 	.word	0xffffffff


	//   ....[28]....
        /*009c*/ 	.word	0xffffffff


	//   ....[29]....
        /*00a0*/ 	.word	0xffffffff


	//   ....[30]....
        /*00a4*/ 	.word	0xffffffff


	//   ....[31]....
        /*00a8*/ 	.word	0xffffffff


	//   ....[32]....
        /*00ac*/ 	.word	0xffffffff


	//   ....[33]....
        /*00b0*/ 	.word	0xffffffff


	//   ....[34]....
        /*00b4*/ 	.word	0xffffffff


	//   ....[35]....
        /*00b8*/ 	.word	0xffffffff


	//   ....[36]....
        /*00bc*/ 	.word	0xffffffff


	//   ....[37]....
        /*00c0*/ 	.word	0xffffffff


	//   ....[38]....
        /*00c4*/ 	.word	0xffffffff


	//   ....[39]....
        /*00c8*/ 	.word	0xffffffff


	//   ....[40]....
        /*00cc*/ 	.word	0xffffffff


	//   ....[41]....
        /*00d0*/ 	.word	0xffffffff


	//   ....[42]....
        /*00d4*/ 	.word	0xffffffff


	//   ....[43]....
        /*00d8*/ 	.word	0xffffffff


	//   ....[44]....
        /*00dc*/ 	.word	0xffffffff


	//   ....[45]....
        /*00e0*/ 	.word	0xffffffff


	//   ....[46]....
        /*00e4*/ 	.word	0xffffffff


	//   ....[47]....
        /*00e8*/ 	.word	0xffffffff


	//   ....[48]....
        /*00ec*/ 	.word	0xffffffff


	//   ....[49]....
        /*00f0*/ 	.word	0xffffffff


	//   ....[50]....
        /*00f4*/ 	.word	0xffffffff


	//   ....[51]....
        /*00f8*/ 	.word	0xffffffff


	//   ....[52]....
        /*00fc*/ 	.word	0xffffffff


	//   ....[53]....
        /*0100*/ 	.word	0xffffffff


	//   ....[54]....
        /*0104*/ 	.word	0xffffffff


	//   ....[55]....
        /*0108*/ 	.word	0xffffffff


	//   ....[56]....
        /*010c*/ 	.word	0xffffffff


	//   ....[57]....
        /*0110*/ 	.word	0xffffffff


	//   ....[58]....
        /*0114*/ 	.word	0xffffffff


	//   ....[59]....
        /*0118*/ 	.word	0xffffffff


	//   ....[60]....
        /*011c*/ 	.word	0xffffffff


	//   ....[61]....
        /*0120*/ 	.word	0xffffffff


	//   ....[62]....
        /*0124*/ 	.word	0xffffffff


	//   ....[63]....
        /*0128*/ 	.word	0xffffffff


	//   ....[64]....
        /*012c*/ 	.word	0xffffffff


	//   ....[65]....
        /*0130*/ 	.word	0xffffffff


	//   ....[66]....
        /*0134*/ 	.word	0xffffffff


	//   ....[67]....
        /*0138*/ 	.word	0xffffffff


	//   ....[68]....
        /*013c*/ 	.word	0xffffffff


	//   ....[69]....
        /*0140*/ 	.word	0xffffffff


	//   ....[70]....
        /*0144*/ 	.word	0xffffffff


	//   ....[71]....
        /*0148*/ 	.word	0xffffffff


	//   ....[72]....
        /*014c*/ 	.word	0xffffffff


	//   ....[73]....
        /*0150*/ 	.word	0xffffffff


	//   ....[74]....
        /*0154*/ 	.word	0xffffffff


	//   ....[75]....
        /*0158*/ 	.word	0xffffffff


	//   ....[76]....
        /*015c*/ 	.word	0xffffffff


	//   ....[77]....
        /*0160*/ 	.word	0xffffffff


	//   ....[78]....
        /*0164*/ 	.word	0xffffffff


	//   ....[79]....
        /*0168*/ 	.word	0xffffffff


	//   ....[80]....
        /*016c*/ 	.word	0xffffffff


	//   ....[81]....
        /*0170*/ 	.word	0xffffffff


	//   ....[82]....
        /*0174*/ 	.word	0xffffffff


	//   ....[83]....
        /*0178*/ 	.word	0xffffffff


	//   ....[84]....
        /*017c*/ 	.word	0xffffffff


	//   ....[85]....
        /*0180*/ 	.word	0xffffffff


	//   ....[86]....
        /*0184*/ 	.word	0xffffffff


	//----- nvinfo : EIATTR_COOP_GROUP_INSTR_OFFSETS
	.align		4
.L_3937:
        /*0188*/ 	.byte	0x04, 0x28
        /*018a*/ 	.short	(.L_3939 - .L_3938)


	//   ....[0]....
.L_3938:
        /*018c*/ 	.word	0x00000cf0


	//   ....[1]....
        /*0190*/ 	.word	0x00000d40


	//   ....[2]....
        /*0194*/ 	.word	0x00000e80


	//   ....[3]....
        /*0198*/ 	.word	0x00000f80


	//   ....[4]....
        /*019c*/ 	.word	0x00001140


	//   ....[5]....
        /*01a0*/ 	.word	0x00001500


	//   ....[6]....
        /*01a4*/ 	.word	0x00001700


	//   ....[7]....
        /*01a8*/ 	.word	0x000021c0


	//   ....[8]....
        /*01ac*/ 	.word	0x000023a0


	//   ....[9]....
        /*01b0*/ 	.word	0x00002950


	//   ....[10]....
        /*01b4*/ 	.word	0x00002990


	//   ....[11]....
        /*01b8*/ 	.word	0x000029c0


	//   ....[12]....
        /*01bc*/ 	.word	0x000029d0


	//   ....[13]....
        /*01c0*/ 	.word	0x000029e0


	//   ....[14]....
        /*01c4*/ 	.word	0x00002a80


	//   ....[15]....
        /*01c8*/ 	.word	0x00002ab0


	//   ....[16]....
        /*01cc*/ 	.word	0x00002ad0


	//   ....[17]....
        /*01d0*/ 	.word	0x00002ae0


	//   ....[18]....
        /*01d4*/ 	.word	0x00002b90


	//   ....[19]....
        /*01d8*/ 	.word	0x00002bc0


	//   ....[20]....
        /*01dc*/ 	.word	0x00002bd0


	//   ....[21]....
        /*01e0*/ 	.word	0x00002be0


	//   ....[22]....
        /*01e4*/ 	.word	0x00002ca0


	//   ....[23]....
        /*01e8*/ 	.word	0x00002cc0


	//   ....[24]....
        /*01ec*/ 	.word	0x00002cd0


	//   ....[25]....
        /*01f0*/ 	.word	0x00002ce0


	//   ....[26]....
        /*01f4*/ 	.word	0x00002db0


	//   ....[27]....
        /*01f8*/ 	.word	0x00002de0


	//   ....[28]....
        /*01fc*/ 	.word	0x00002e10


	//   ....[29]....
        /*0200*/ 	.word	0x00002e50


	//   ....[30]....
        /*0204*/ 	.word	0x00002ea0


	//   ....[31]....
        /*0208*/ 	.word	0x00003000


	//   ....[32]....
        /*020c*/ 	.word	0x00003040


	//   ....[33]....
        /*0210*/ 	.word	0x00003080


	//   ....[34]....
        /*0214*/ 	.word	0x000030c0


	//   ....[35]....
        /*0218*/ 	.word	0x00003300


	//   ....[36]....
        /*021c*/ 	.word	0x00003310


	//   ....[37]....
        /*0220*/ 	.word	0x00003320


	//   ....[38]....
        /*0224*/ 	.word	0x00003330


	//   ....[39]....
        /*0228*/ 	.word	0x00003440


	//   ....[40]....
        /*022c*/ 	.word	0x00003480


	//   ....[41]....
        /*0230*/ 	.word	0x000034c0


	//   ....[42]....
        /*0234*/ 	.word	0x000034f0


	//   ....[43]....
        /*0238*/ 	.word	0x000035f0


	//   ....[44]....
        /*023c*/ 	.word	0x00003610


	//   ....[45]....
        /*0240*/ 	.word	0x00003620


	//   ....[46]....
        /*0244*/ 	.word	0x00003630


	//   ....[47]....
        /*0248*/ 	.word	0x00003710


	//   ....[48]....
        /*024c*/ 	.word	0x00003740


	//   ....[49]....
        /*0250*/ 	.word	0x00003750


	//   ....[50]....
        /*0254*/ 	.word	0x00003760


	//   ....[51]....
        /*0258*/ 	.word	0x00003850


	//   ....[52]....
        /*025c*/ 	.word	0x00003870


	//   ....[53]....
        /*0260*/ 	.word	0x00003880


	//   ....[54]....
        /*0264*/ 	.word	0x00003890


	//   ....[55]....
        /*0268*/ 	.word	0x00003970


	//   ....[56]....
        /*026c*/ 	.word	0x000039b0


	//   ....[57]....
        /*0270*/ 	.word	0x000039f0


	//   ....[58]....
        /*0274*/ 	.word	0x00003a20


	//   ....[59]....
        /*0278*/ 	.word	0x00003a50


	//   ....[60]....
        /*027c*/ 	.word	0x00003a80


	//   ....[61]....
        /*0280*/ 	.word	0x00003aa0


	//   ....[62]....
        /*0284*/ 	.word	0x00003ab0


	//   ....[63]....
        /*0288*/ 	.word	0x00003ad0


	//   ....[64]....
        /*028c*/ 	.word	0x00003b10


	//   ....[65]....
        /*0290*/ 	.word	0x00004b80


	//   ....[66]....
        /*0294*/ 	.word	0x00004bc0


	//   ....[67]....
        /*0298*/ 	.word	0x00004c10


	//   ....[68]....
        /*029c*/ 	.word	0x00004c30


	//   ....[69]....
        /*02a0*/ 	.word	0x00004c70


	//   ....[70]....
        /*02a4*/ 	.word	0x00004c90


	//   ....[71]....
        /*02a8*/ 	.word	0x00004cc0


	//   ....[72]....
        /*02ac*/ 	.word	0x00004ce0


	//   ....[73]....
        /*02b0*/ 	.word	0x00004d20


	//   ....[74]....
        /*02b4*/ 	.word	0x00004d60


	//   ....[75]....
        /*02b8*/ 	.word	0x00005350


	//   ....[76]....
        /*02bc*/ 	.word	0x00005570


	//   ....[77]....
        /*02c0*/ 	.word	0x00005620


	//   ....[78]....
        /*02c4*/ 	.word	0x00005670


	//   ....[79]....
        /*02c8*/ 	.word	0x000056c0


	//   ....[80]....
        /*02cc*/ 	.word	0x000056f0


	//   ....[81]....
        /*02d0*/ 	.word	0x00005710


	//   ....[82]....
        /*02d4*/ 	.word	0x000057f0


	//   ....[83]....
        /*02d8*/ 	.word	0x00005830


	//   ....[84]....
        /*02dc*/ 	.word	0x00005880


	//   ....[85]....
        /*02e0*/ 	.word	0x000058b0


	//   ....[86]....
        /*02e4*/ 	.word	0x000058d0


	//----- nvinfo : EIATTR_EXIT_INSTR_OFFSETS
	.align		4
.L_3939:
        /*02e8*/ 	.byte	0x04, 0x1c
        /*02ea*/ 	.short	(.L_3941 - .L_3940)


	//   ....[0]....
.L_3940:
        /*02ec*/ 	.word	0x000059a0


	//   ....[1]....
        /*02f0*/ 	.word	0x00005b60


	//----- nvinfo : EIATTR_MAX_THREADS
	.align		4
.L_3941:
        /*02f4*/ 	.byte	0x04, 0x05
        /*02f6*/ 	.short	(.L_3943 - .L_3942)
.L_3942:
        /*02f8*/ 	.word	0x00000020
        /*02fc*/ 	.word	0x00000001
        /*0300*/ 	.word	0x00000001


	//----- nvinfo : EIATTR_CRS_STACK_SIZE
	.align		4
.L_3943:
        /*0304*/ 	.byte	0x04, 0x1e
        /*0306*/ 	.short	(.L_3945 - .L_3944)
.L_3944:
        /*0308*/ 	.word	0x00000000


	//----- nvinfo : EIATTR_CBANK_PARAM_SIZE
	.align		4
.L_3945:
        /*030c*/ 	.byte	0x03, 0x19
        /*030e*/ 	.short	0x01f0


	//----- nvinfo : EIATTR_PARAM_CBANK
	.align		4
        /*0310*/ 	.byte	0x04, 0x0a
        /*0312*/ 	.short	(.L_3947 - .L_3946)
	.align		4
.L_3946:
        /*0314*/ 	.word	index@(.nv.constant0._Z25selective_scan_bwd_kernelI32Selective_Scan_bwd_kernel_traitsILi32ELi4ELb1ELb1ELb1ELb0ELb1EN3c108BFloat16ENS1_7complexIfEEEEv12SSMParamsBwd)
        /*0318*/ 	.short	0x0210
        /*031a*/ 	.short	0x01f0


	//----- nvinfo : EIATTR_SW_WAR
	.align		4
.L_3947:
        /*031c*/ 	.byte	0x04, 0x36
        /*031e*/ 	.short	(.L_3949 - .L_3948)
.L_3948:
        /*0320*/ 	.word	0x00000008
.L_3949:


//--------------------- .nv.info._Z25selective_scan_bwd_kernelI32Selective_Scan_bwd_kernel_traitsILi32ELi4ELb1ELb1ELb1ELb1ELb0EN3c108BFloat16ENS1_7complexIfEEEEv12SSMParamsBwd --------------------------
	.section	.nv.info._Z25selective_scan_bwd_kernelI32Selective_Scan_bwd_kernel_traitsILi32ELi4ELb1ELb1ELb1ELb1ELb0EN3c108BFloat16ENS1_7complexIfEEEEv12SSMParamsBwd,"",@"SHT_CUDA_INFO"
	.sectionflags	@""
	.align	4


	//----- nvinfo : EIATTR_CUDA_API_VERSION
	.align		4
        /*0000*/ 	.byte	0x04, 0x37
        /*0002*/ 	.short	(.L_3951 - .L_3950)
.L_3950:
        /*0004*/ 	.word	0x00000082


	//----- nvinfo : EIATTR_KPARAM_INFO
	.align		4
.L_3951:
        /*0008*/ 	.byte	0x04, 0x17
        /*000a*/ 	.short	(.L_3953 - .L_3952)
.L_3952:
        /*000c*/ 	.word	0x00000000
        /*0010*/ 	.short	0x0000
        /*0012*/ 	.short	0x0000
        /*0014*/ 	.byte	0x00, 0xf0, 0xc1, 0x07


	//----- nvinfo : EIATTR_SPARSE_MMA_MASK
	.align		4
.L_3953:
        /*0018*/ 	.byte	0x03, 0x50
        /*001a*/ 	.short	0x0000


	//----- nvinfo : EIATTR_MAXREG_COUNT
	.align		4
        /*001c*/ 	.byte	0x03, 0x1b
        /*001e*/ 	.short	0x00ff


	//----- nvinfo : EIATTR_NUM_BARRIERS
	.align		4
        /*0020*/ 	.byte	0x02, 0x4c
        /*0022*/ 	.byte	0x01
	.zero		1


	//----- nvinfo : EIATTR_MERCURY_ISA_VERSION
	.align		4
        /*0024*/ 	.byte	0x03, 0x5f
        /*0026*/ 	.short	0x0101


	//----- nvinfo : EIATTR_COOP_GROUP_MASK_REGIDS
	.align		4
        /*0028*/ 	.byte	0x04, 0x29
        /*002a*/ 	.short	(.L_3955 - .L_3954)


	//   ....[0]....
.L_3954:
        /*002c*/ 	.word	0xffffffff


	//   ....[1]....
        /*0030*/ 	.word	0xffffffff


	//   ....[2]....
        /*0034*/ 	.word	0xffffffff


	//   ....[3]....
        /*0038*/ 	.word	0xffffffff


	//   ....[4]....
        /*003c*/ 	.word	0xffffffff


	//   ....[5]....
        /*0040*/ 	.word	0xffffffff


	//   ....[6]....
        /*0044*/ 	.word	0xffffffff


	//   ....[7]....
        /*0048*/ 	.word	0xffffffff


	//   ....[8]....
        /*004c*/ 	.word	0xffffffff


	//   ....[9]....
        /*0050*/ 	.word	0xffffffff


	//   ....[10]....
        /*0054*/ 	.word	0xffffffff


	//   ....[11]....
        /*0058*/ 	.word	0xffffffff


	//   ....[12]....
        /*005c*/ 	.word	0xffffffff


	//   ....[13]....
        /*0060*/ 	.word	0xffffffff


	//   ....[14]....
        /*0064*/ 	.word	0xffffffff


	//   ....[15]....
        /*0068*/ 	.word	0xffffffff


	//   ....[16]....
        /*006c*/ 	.word	0xffffffff


	//   ....[17]....
        /*0070*/ 	.word	0xffffffff


	//   ....[18]....
        /*0074*/ 	.word	0xffffffff


	//   ....[19]....
        /*0078*/ 	.word	0xffffffff


	//   ....[20]....
        /*007c*/ 	.word	0xffffffff


	//   ....[21]....
        /*0080*/ 	.word	0xffffffff


	//   ....[22]....
        /*0084*/ 	.word	0xffffffff


	//   ....[23]....
        /*0088*/ 	.word	0xffffffff


	//   ....[24]....
        /*008c*/ 	.word	0xffffffff


	//   ....[25]....
        /*0090*/ 	.word	0xffffffff


	//   ....[26]....
        /*0094*/ 	.word	0xffffffff


	//   ....[27]....
        /*0098*/ 	.word	0xffffffff


	//   ....[28]....
        /*009c*/ 	.word	0xffffffff


	//   ....[29]....
        /*00a0*/ 	.word	0xffffffff


	//   ....[30]....
        /*00a4*/ 	.word	0xffffffff


	//   ....[31]....
        /*00a8*/ 	.word	0xffffffff


	//   ....[32]....
        /*00ac*/ 	.word	0xffffffff


	//   ....[33]....
        /*00b0*/ 	.word	0xffffffff


	//   ....[34]....
        /*00b4*/ 	.word	0xffffffff


	//   ....[35]....
        /*00b8*/ 	.word	0xffffffff


	//   ....[36]....
        /*00bc*/ 	.word	0xffffffff


	//   ....[37]....
        /*00c0*/ 	.word	0xffffffff


	//   ....[38]....
        /*00c4*/ 	.word	0xffffffff


	//   ....[39]....
        /*00c8*/ 	.word	0xffffffff


	//   ....[40]....
        /*00cc*/ 	.word	0xffffffff


	//   ....[41]....
        /*00d0*/ 	.word	0xffffffff


	//   ....[42]....
        /*00d4*/ 	.word	0xffffffff


	//   ....[43]....
        /*00d8*/ 	.word	0xffffffff


	//   ....[44]....
        /*00dc*/ 	.word	0xffffffff


	//   ....[45]....
        /*00e0*/ 	.word	0xffffffff


	//   ....[46]....
        /*00e4*/ 	.word	0xffffffff


	//   ....[47]....
        /*00e8*/ 	.word	0xffffffff


	//   ....[48]....
        /*00ec*/ 	.word	0xffffffff


	//   ....[49]....
        /*00f0*/ 	.word	0xffffffff


	//   ....[50]....
        /*00f4*/ 	.word	0xffffffff


	//   ....[51]....
        /*00f8*/ 	.word	0xffffffff


	//   ....[52]....
        /*00fc*/ 	.word	0xffffffff


	//   ....[53]....
        /*0100*/ 	.word	0xffffffff


	//   ....[54]....
        /*0104*/ 	.word	0xffffffff


	//   ....[55]....
        /*0108*/ 	.word	0xffffffff


	//   ....[56]....
        /*010c*/ 	.word	0xffffffff


	//   ....[57]....
        /*0110*/ 	.word	0xffffffff


	//   ....[58]....
        /*0114*/ 	.word	0xffffffff


	//   ....[59]....
        /*0118*/ 	.word	0xffffffff


	//   ....[60]....
        /*011c*/ 	.word	0xffffffff


	//   ....[61]....
        /*0120*/ 	.word	0xffffffff


	//   ....[62]....
        /*0124*/ 	.word	0xffffffff


	//   ....[63]....
        /*0128*/ 	.word	0xffffffff


	//   ....[64]....
        /*012c*/ 	.word	0xffffffff


	//   ....[65]....
        /*0130*/ 	.word	0xffffffff


	//   ....[66]....
        /*0134*/ 	.word	0xffffffff


	//   ....[67]....
        /*0138*/ 	.word	0xffffffff


	//   ....[68]....
        /*013c*/ 	.word	0xffffffff


	//   ....[69]....
        /*0140*/ 	.word	0xffffffff


	//   ....[70]....
        /*0144*/ 	.word	0xffffffff


	//   ....[71]....
        /*0148*/ 	.word	0xffffffff


	//   ....[72]....
        /*014c*/ 	.word	0xffffffff


	//   ....[73]....
        /*0150*/ 	.word	0xffffffff


	//   ....[74]....
        /*0154*/ 	.word	0xffffffff


	//   ....[75]....
        /*0158*/ 	.word	0xffffffff


	//   ....[76]....
        /*015c*/ 	.word	0xffffffff


	//   ....[77]....
        /*0160*/ 	.word	0xffffffff


	//   ....[78]....
        /*0164*/ 	.word	0xffffffff


	//   ....[79]....
        /*0168*/ 	.word	0xffffffff


	//   ....[80]....
        /*016c*/ 	.word	0xffffffff


	//   ....[81]....
        /*0170*/ 	.word	0xffffffff


	//   ....[82]....
        /*0174*/ 	.word	0xffffffff


	//   ....[83]....
        /*0178*/ 	.word	0xffffffff


	//----- nvinfo : EIATTR_COOP_GROUP_INSTR_OFFSETS
	.align		4
.L_3955:
        /*017c*/ 	.byte	0x04, 0x28
        /*017e*/ 	.short	(.L_3957 - .L_3956)


	//   ....[0]....
.L_3956:
        /*0180*/ 	.word	0x00000c60


	//   ....[1]....
        /*0184*/ 	.word	0x00000cc0


	//   ....[2]....
        /*0188*/ 	.word	0x00000e40


	//   ....[3]....
        /*018c*/ 	.word	0x00002090


	//   ....[4]....
        /*0190*/ 	.word	0x00002240


	//   ....[5]....
        /*0194*/ 	.word	0x00002810


	//   ....[6]....
        /*0198*/ 	.word	0x00002850


	//   ....[7]....
        /*019c*/ 	.word	0x00002880


	//   ....[8]....
        /*01a0*/ 	.word	0x00002890


	//   ....[9]....
        /*01a4*/ 	.word	0x00002930


	//   ....[10]....
        /*01a8*/ 	.word	0x00002960


	//   ....[11]....
        /*01ac*/ 	.word	0x00002980


	//   ....[12]....
        /*01b0*/ 	.word	0x00002990


	//   ....[13]....
        /*01b4*/ 	.word	0x00002a30


	//   ....[14]....
        /*01b8*/ 	.word	0x00002a60


	//   ....[15]....
        /*01bc*/ 	.word	0x00002a80


	//   ....[16]....
        /*01c0*/ 	.word	0x00002a90


	//   ....[17]....
        /*01c4*/ 	.word	0x00002b30


	//   ....[18]....
        /*01c8*/ 	.word	0x00002b60


	//   ....[19]....
        /*01cc*/ 	.word	0x00002b80


	//   ....[20]....
        /*01d0*/ 	.word	0x00002b90


	//   ....[21]....
        /*01d4*/ 	.word	0x00002c30


	//   ....[22]....
        /*01d8*/ 	.word	0x00002c70


	//   ....[23]....
        /*01dc*/ 	.word	0x00002ca0


	//   ....[24]....
        /*01e0*/ 	.word	0x00002ce0


	//   ....[25]....
        /*01e4*/ 	.word	0x00002e20


	//   ....[26]....
        /*01e8*/ 	.word	0x00002ed0


	//   ....[27]....
        /*01ec*/ 	.word	0x00002f10


	//   ....[28]....
        /*01f0*/ 	.word	0x00002f50


	//   ....[29]....
        /*01f4*/ 	.word	0x00002f90


	//   ....[30]....
        /*01f8*/ 	.word	0x00002fd0


	//   ....[31]....
        /*01fc*/ 	.word	0x000031c0


	//   ....[32]....
        /*0200*/ 	.word	0x000031d0


	//   ....[33]....
        /*0204*/ 	.word	0x000031e0


	//   ....[34]....
        /*0208*/ 	.word	0x000031f0


	//   ....[35]....
        /*020c*/ 	.word	0x00003300


	//   ....[36]....
        /*0210*/ 	.word	0x00003340


	//   ....[37]....
        /*0214*/ 	.word	0x00003380


	//   ....[38]....
        /*0218*/ 	.word	0x000033b0


	//   ....[39]....
        /*021c*/ 	.word	0x000034a0


	//   ....[40]....
        /*0220*/ 	.word	0x000034d0


	//   ....[41]....
        /*0224*/ 	.word	0x000034e0


	//   ....[42]....
        /*0228*/ 	.word	0x000034f0


	//   ....[43]....
        /*022c*/ 	.word	0x000035d0


	//   ....[44]....
        /*0230*/ 	.word	0x00003600


	//   ....[45]....
        /*0234*/ 	.word	0x00003610


	//   ....[46]....
        /*0238*/ 	.word	0x00003620


	//   ....[47]....
        /*023c*/ 	.word	0x00003700


	//   ....[48]....
        /*0240*/ 	.word	0x00003730


	//   ....[49]....
        /*0244*/ 	.word	0x00003740


	//   ....[50]....
        /*0248*/ 	.word	0x00003750


	//   ....[51]....
        /*024c*/ 	.word	0x00003830


	//   ....[52]....
        /*0250*/ 	.word	0x00003870


	//   ....[53]....
        /*0254*/ 	.word	0x000038b0


	//   ....[54]....
        /*0258*/ 	.word	0x000038e0


	//   ....[55]....
        /*025c*/ 	.word	0x00003910


	//   ....[56]....
        /*0260*/ 	.word	0x00003940


	//   ....[57]....
        /*0264*/ 	.word	0x00003970


	//   ....[58]....
        /*0268*/ 	.word	0x00003980


	//   ....[59]....
        /*026c*/ 	.word	0x000039a0


	//   ....[60]....
        /*0270*/ 	.word	0x000039d0


	//   ....[61]....
        /*0274*/ 	.word	0x00004a80


	//   ....[62]....
        /*0278*/ 	.word	0x00004ac0


	//   ....[63]....
        /*027c*/ 	.word	0x00004b00


	//   ....[64]....
        /*0280*/ 	.word	0x00004b20


	//   ....[65]....
        /*0284*/ 	.word	0x00004b50


	//   ....[66]....
        /*0288*/ 	.word	0x00004b70


	//   ....[67]....
        /*028c*/ 	.word	0x00004ba0


	//   ....[68]....
        /*0290*/ 	.word	0x00004bc0


	//   ....[69]....
        /*0294*/ 	.word	0x00004c30


	//   ....[70]....
        /*0298*/ 	.word	0x00004c70


	//   ....[71]....
        /*029c*/ 	.word	0x00005130


	//   ....[72]....
        /*02a0*/ 	.word	0x00005350


	//   ....[73]....
        /*02a4*/ 	.word	0x000056c0


	//   ....[74]....
        /*02a8*/ 	.word	0x000057a0


	//   ....[75]....
        /*02ac*/ 	.word	0x000057f0


	//   ....[76]....
        /*02b0*/ 	.word	0x00005840


	//   ....[77]....
        /*02b4*/ 	.word	0x00005870


	//   ....[78]....
        /*02b8*/ 	.word	0x00005890


	//   ....[79]....
        /*02bc*/ 	.word	0x00005970


	//   ....[80]....
        /*02c0*/ 	.word	0x000059b0


	//   ....[81]....
        /*02c4*/ 	.word	0x00005a00


	//   ....[82]....
        /*02c8*/ 	.word	0x00005a30


	//   ....[83]....
        /*02cc*/ 	.word	0x00005a50


	//----- nvinfo : EIATTR_EXIT_INSTR_OFFSETS
	.align		4
.L_3957:
        /*02d0*/ 	.byte	0x04, 0x1c
        /*02d2*/ 	.short	(.L_3959 - .L_3958)


	//   ....[0]....
.L_3958:
        /*02d4*/ 	.word	0x00005b20


	//   ....[1]....
        /*02d8*/ 	.word	0x00005ce0


	//----- nvinfo : EIATTR_MAX_THREADS
	.align		4
.L_3959:
        /*02dc*/ 	.byte	0x04, 0x05
        /*02de*/ 	.short	(.L_3961 - .L_3960)
.L_3960:
        /*02e0*/ 	.word	0x00000020
        /*02e4*/ 	.word	0x00000001
        /*02e8*/ 	.word	0x00000001


	//----- nvinfo : EIATTR_CRS_STACK_SIZE
	.align		4
.L_3961:
        /*02ec*/ 	.byte	0x04, 0x1e
        /*02ee*/ 	.short	(.L_3963 - .L_3962)
.L_3962:
        /*02f0*/ 	.word	0x00000000


	//----- nvinfo : EIATTR_CBANK_PARAM_SIZE
	.align		4
.L_3963:
        /*02f4*/ 	.byte	0x03, 0x19
        /*02f6*/ 	.short	0x01f0


	//----- nvinfo : EIATTR_PARAM_CBANK
	.align		4
        /*02f8*/ 	.byte	0x04, 0x0a
        /*02fa*/ 	.short	(.L_3965 - .L_3964)
	.align		4
.L_3964:
        /*02fc*/ 	.word	index@(.nv.constant0._Z25selective_scan_bwd_kernelI32Selective_Scan_bwd_kernel_traitsILi32ELi4ELb1ELb1ELb1ELb1ELb0EN3c108BFloat16ENS1_7complexIfEEEEv12SSMParamsBwd)
        /*0300*/ 	.short	0x0210
        /*0302*/ 	.short	0x01f0


	//----- nvinfo : EIATTR_SW_WAR
	.align		4
.L_3965:
        /*0304*/ 	.byte	0x04, 0x36
        /*0306*/ 	.short	(.L_3967 - .L_3966)
.L_3966:
        /*0308*/ 	.word	0x00000008
.L_3967:


//--------------------- .nv.info._Z25selective_scan_bwd_kernelI32Selective_Scan_bwd_kernel_traitsILi32ELi4ELb1ELb1ELb1ELb1ELb1EN3c108BFloat16ENS1_7complexIfEEEEv12SSMParamsBwd --------------------------
	.section	.nv.info._Z25selective_scan_bwd_kernelI32Selective_Scan_bwd_kernel_traitsILi32ELi4ELb1ELb1ELb1ELb1ELb1EN3c108BFloat16ENS1_7complexIfEEEEv12SSMParamsBwd,"",@"SHT_CUDA_INFO"
	.sectionflags	@""
	.align	4


	//----- nvinfo : EIATTR_CUDA_API_VERSION
	.align		4
        /*0000*/ 	.byte	0x04, 0x37
        /*0002*/ 	.short	(.L_3969 - .L_3968)
.L_3968:
        /*0004*/ 	.word	0x00000082


	//----- nvinfo : EIATTR_KPARAM_INFO
	.align		4
.L_3969:
        /*0008*/ 	.byte	0x04, 0x17
        /*000a*/ 	.short	(.L_3971 - .L_3970)
.L_3970:
        /*000c*/ 	.word	0x00000000
        /*0010*/ 	.short	0x0000
        /*0012*/ 	.short	0x0000
        /*0014*/ 	.byte	0x00, 0xf0, 0xc1, 0x07


	//----- nvinfo : EIATTR_SPARSE_MMA_MASK
	.align		4
.L_3971:
        /*0018*/ 	.byte	0x03, 0x50
        /*001a*/ 	.short	0x0000


	//----- nvinfo : EIATTR_MAXREG_COUNT
	.align		4
        /*001c*/ 	.byte	0x03, 0x1b
        /*001e*/ 	.short	0x00ff


	//----- nvinfo : EIATTR_NUM_BARRIERS
	.align		4
        /*0020*/ 	.byte	0x02, 0x4c
        /*0022*/ 	.byte	0x01
	.zero		1


	//----- nvinfo : EIATTR_MERCURY_ISA_VERSION
	.align		4
        /*0024*/ 	.byte	0x03, 0x5f
        /*0026*/ 	.short	0x0101


	//----- nvinfo : EIATTR_COOP_GROUP_MASK_REGIDS
	.align		4
        /*0028*/ 	.byte	0x04, 0x29
        /*002a*/ 	.short	(.L_3973 - .L_3972)


	//   ....[0]....
.L_3972:
        /*002c*/ 	.word	0xffffffff


	//   ....[1]....
        /*0030*/ 	.word	0xffffffff


	//   ....[2]....
        /*0034*/ 	.word	0xffffffff


	//   ....[3]....
        /*0038*/ 	.word	0xffffffff


	//   ....[4]....
        /*003c*/ 	.word	0xffffffff


	//   ....[5]....
        /*0040*/ 	.word	0xffffffff


	//   ....[6]....
        /*0044*/ 	.word	0xffffffff


	//   ....[7]....
        /*0048*/ 	.word	0xffffffff


	//   ....[8]....
        /*004c*/ 	.word	0xffffffff


	//   ....[9]....
        /*0050*/ 	.word	0xffffffff


	//   ....[10]....
        /*0054*/ 	.word	0xffffffff


	//   ....[11]....
        /*0058*/ 	.word	0xffffffff


	//   ....[12]....
        /*005c*/ 	.word	0xffffffff


	//   ....[13]....
        /*0060*/ 	.word	0xffffffff


	//   ....[14]....
        /*0064*/ 	.word	0xffffffff


	//   ....[15]....
        /*0068*/ 	.word	0xffffffff


	//   ....[16]....
        /*006c*/ 	.word	0xffffffff


	//   ....[17]....
        /*0070*/ 	.word	0xffffffff


	//   ....[18]....
        /*0074*/ 	.word	0xffffffff


	//   ....[19]....
        /*0078*/ 	.word	0xffffffff


	//   ....[20]....
        /*007c*/ 	.word	0xffffffff


	//   ....[21]....
        /*0080*/ 	.word	0xffffffff


	//   ....[22]....
        /*0084*/ 	.word	0xffffffff


	//   ....[23]....
        /*0088*/ 	.word	0xffffffff


	//   ....[24]....
        /*008c*/ 	.word	0xffffffff


	//   ....[25]....
        /*0090*/ 	.word	0xffffffff


	//   ....[26]....
        /*0094*/ 	.word	0xffffffff


	//   ....[27]....
        /*0098*/ 	.word	0xffffffff


	//   ....[28]....
        /*009c*/ 	.word	0xffffffff


	//   ....[29]....
        /*00a0*/ 	.word	0xffffffff


	//   ....[30]....
        /*00a4*/ 	.word	0xffffffff


	//   ....[31]....
        /*00a8*/ 	.word	0xffffffff


	//   ....[32]....
        /*00ac*/ 	.word	0xffffffff


	//   ....[33]....
        /*00b0*/ 	.word	0xffffffff


	//   ....[34]....
        /*00b4*/ 	.word	0xffffffff


	//   ....[35]....
        /*00b8*/ 	.word	0xffffffff


	//   ....[36]....
        /*00bc*/ 	.word	0xffffffff


	//   ....[37]....
        /*00c0*/ 	.word	0xffffffff


	//   ....[38]....
        /*00c4*/ 	.word	0xffffffff


	//   ....[39]....
        /*00c8*/ 	.word	0xffffffff


	//   ....[40]....
        /*00cc*/ 	.word	0xffffffff


	//   ....[41]....
        /*00d0*/ 	.word	0xffffffff


	//   ....[42]....
        /*00d4*/ 	.word	0xffffffff


	//   ....[43]....
        /*00d8*/ 	.word	0xffffffff


	//   ....[44]....
        /*00dc*/ 	.word	0xffffffff


	//   ....[45]....
        /*00e0*/ 	.word	0xffffffff


	//   ....[46]....
        /*00e4*/ 	.word	0xffffffff


	//   ....[47]....
        /*00e8*/ 	.word	0xffffffff


	//   ....[48]....
        /*00ec*/ 	.word	0xffffffff


	//   ....[49]....
        /*00f0*/ 	.word	0xffffffff


	//   ....[50]....
        /*00f4*/ 	.word	0xffffffff


	//   ....[51]....
        /*00f8*/ 	.word	0xffffffff


	//   ....[52]....
        /*00fc*/ 	.word	0xffffffff


	//   ....[53]....
        /*0100*/ 	.word	0xffffffff


	//   ....[54]....
        /*0104*/ 	.word	0xffffffff


	//   ....[55]....
        /*0108*/ 	.word	0xffffffff


	//   ....[56]....
        /*010c*/ 	.word	0xffffffff


	//   ....[57]....
        /*0110*/ 	.word	0xffffffff


	//   ....[58]....
        /*0114*/ 	.word	0xffffffff


	//   ....[59]....
        /*0118*/ 	.word	0xffffffff


	//   ....[60]....
        /*011c*/ 	.word	0xffffffff


	//   ....[61]....
        /*0120*/ 	.word	0xffffffff


	//   ....[62]....
        /*0124*/ 	.word	0xffffffff


	//   ....[63]....
        /*0128*/ 	.word	0xffffffff


	//   ....[64]....
        /*012c*/ 	.word	0xffffffff


	//   ....[65]....
        /*0130*/ 	.word	0xffffffff


	//   ....[66]....
        /*0134*/ 	.word	0xffffffff


	//   ....[67]....
        /*0138*/ 	.word	0xffffffff


	//   ....[68]....
        /*013c*/ 	.word	0xffffffff


	//   ....[69]....
        /*0140*/ 	.word	0xffffffff


	//   ....[70]....
        /*0144*/ 	.word	0xffffffff


	//   ....[71]....
        /*0148*/ 	.word	0xffffffff


	//   ....[72]....
        /*014c*/ 	.word	0xffffffff


	//   ....[73]....
        /*0150*/ 	.word	0xffffffff


	//   ....[74]....
        /*0154*/ 	.word	0xffffffff


	//   ....[75]....
        /*0158*/ 	.word	0xffffffff


	//   ....[76]....
        /*015c*/ 	.word	0xffffffff


	//   ....[77]....
        /*0160*/ 	.word	0xffffffff


	//   ....[78]....
        /*0164*/ 	.word	0xffffffff


	//   ....[79]....
        /*0168*/ 	.word	0xffffffff


	//   ....[80]....
        /*016c*/ 	.word	0xffffffff


	//   ....[81]....
        /*0170*/ 	.word	0xffffffff


	//   ....[82]....
        /*0174*/ 	.word	0xffffffff


	//   ....[83]....
        /*0178*/ 	.word	0xffffffff


	//   ....[84]....
        /*017c*/ 	.word	0xffffffff


	//   ....[85]....
        /*0180*/ 	.word	0xffffffff


	//   ....[86]....
        /*0184*/ 	.word	0xffffffff


	//   ....[87]....
        /*0188*/ 	.word	0xffffffff


	//----- nvinfo : EIATTR_COOP_GROUP_INSTR_OFFSETS
	.align		4
.L_3973:
        /*018c*/ 	.byte	0x04, 0x28
        /*018e*/ 	.short	(.L_3975 - .L_3974)


	//   ....[0]....
.L_3974:
        /*0190*/ 	.word	0x00000c70


	//   ....[1]....
        /*0194*/ 	.word	0x00000cd0


	//   ....[2]....
        /*0198*/ 	.word	0x00000e80


	//   ....[3]....
        /*019c*/ 	.word	0x000018d0


	//   ....[4]....
        /*01a0*/ 	.word	0x00001a80


	//   ....[5]....
        /*01a4*/ 	.word	0x00001e40


	//   ....[6]....
        /*01a8*/ 	.word	0x00002070


	//   ....[7]....
        /*01ac*/ 	.word	0x00002a80


	//   ....[8]....
        /*01b0*/ 	.word	0x00002c70


	//   ....[9]....
        /*01b4*/ 	.word	0x00003210


	//   ....[10]....
        /*01b8*/ 	.word	0x00003250


	//   ....[11]....
        /*01bc*/ 	.word	0x00003280


	//   ....[12]....
        /*01c0*/ 	.word	0x00003290


	//   ....[13]....
        /*01c4*/ 	.word	0x00003350


	//   ....[14]....
        /*01c8*/ 	.word	0x00003370


	//   ....[15]....
        /*01cc*/ 	.word	0x00003380


	//   ....[16]....
        /*01d0*/ 	.word	0x00003390


	//   ....[17]....
        /*01d4*/ 	.word	0x00003440


	//   ....[18]....
        /*01d8*/ 	.word	0x00003470


	//   ....[19]....
        /*01dc*/ 	.word	0x00003480


	//   ....[20]....
        /*01e0*/ 	.word	0x00003490


	//   ....[21]....
        /*01e4*/ 	.word	0x00003530


	//   ....[22]....
        /*01e8*/ 	.word	0x00003560


	//   ....[23]....
        /*01ec*/ 	.word	0x00003580


	//   ....[24]....
        /*01f0*/ 	.word	0x00003590


	//   ....[25]....
        /*01f4*/ 	.word	0x00003640


	//   ....[26]....
        /*01f8*/ 	.word	0x00003690


	//   ....[27]....
        /*01fc*/ 	.word	0x000036c0


	//   ....[28]....
        /*0200*/ 	.word	0x00003700


	//   ....[29]....
        /*0204*/ 	.word	0x00003880


	//   ....[30]....
        /*0208*/ 	.word	0x000038d0


	//   ....[31]....
        /*020c*/ 	.word	0x00003910


	//   ....[32]....
        /*0210*/ 	.word	0x00003950


	//   ....[33]....
        /*0214*/ 	.word	0x00003990


	//   ....[34]....
        /*0218*/ 	.word	0x000039d0


	//   ....[35]....
        /*021c*/ 	.word	0x00003bb0


	//   ....[36]....
        /*0220*/ 	.word	0x00003bd0


	//   ....[37]....
        /*0224*/ 	.word	0x00003be0


	//   ....[38]....
        /*0228*/ 	.word	0x00003bf0


	//   ....[39]....
        /*022c*/ 	.word	0x00003d00


	//   ....[40]....
        /*0230*/ 	.word	0x00003d40


	//   ....[41]....
        /*0234*/ 	.word	0x00003d80


	//   ....[42]....
        /*0238*/ 	.word	0x00003db0


	//   ....[43]....
        /*023c*/ 	.word	0x00003eb0


	//   ....[44]....
        /*0240*/ 	.word	0x00003ed0


	//   ....[45]....
        /*0244*/ 	.word	0x00003ee0


	//   ....[46]....
        /*0248*/ 	.word	0x00003ef0


	//   ....[47]....
        /*024c*/ 	.word	0x00003fd0


	//   ....[48]....
        /*0250*/ 	.word	0x00004000


	//   ....[49]....
        /*0254*/ 	.word	0x00004010


	//   ....[50]....
        /*0258*/ 	.word	0x00004020


	//   ....[51]....
        /*025c*/ 	.word	0x00004110


	//   ....[52]....
        /*0260*/ 	.word	0x00004130


	//   ....[53]....
        /*0264*/ 	.word	0x00004140


	//   ....[54]....
        /*0268*/ 	.word	0x00004150


	//   ....[55]....
        /*026c*/ 	.word	0x00004230


	//   ....[56]....
        /*0270*/ 	.word	0x00004270


	//   ....[57]....
        /*0274*/ 	.word	0x000042b0


	//   ....[58]....
        /*0278*/ 	.word	0x000042f0


	//   ....[59]....
        /*027c*/ 	.word	0x00004330


	//   ....[60]....
        /*0280*/ 	.word	0x00004370


	//   ....[61]....
        /*0284*/ 	.word	0x000043a0


	//   ....[62]....
        /*0288*/ 	.word	0x000043b0


	//   ....[63]....
        /*028c*/ 	.word	0x000043e0


	//   ....[64]....
        /*0290*/ 	.word	0x00004410


	//   ....[65]....
        /*0294*/ 	.word	0x00005480


	//   ....[66]....
        /*0298*/ 	.word	0x000054c0


	//   ....[67]....
        /*029c*/ 	.word	0x00005510


	//   ....[68]....
        /*02a0*/ 	.word	0x00005530


	//   ....[69]....
        /*02a4*/ 	.word	0x00005570


	//   ....[70]....
        /*02a8*/ 	.word	0x00005590


	//   ....[71]....
        /*02ac*/ 	.word	0x000055c0


	//   ....[72]....
        /*02b0*/ 	.word	0x000055e0


	//   ....[73]....
        /*02b4*/ 	.word	0x00005630


	//   ....[74]....
        /*02b8*/ 	.word	0x00005670


	//   ....[75]....
        /*02bc*/ 	.word	0x00005b30


	//   ....[76]....
        /*02c0*/ 	.word	0x00005d60


	//   ....[77]....
        /*02c4*/ 	.word	0x000060d0


	//   ....[78]....
        /*02c8*/ 	.word	0x000061b0


	//   ....[79]....
        /*02cc*/ 	.word	0x00006200


	//   ....[80]....
        /*02d0*/ 	.word	0x00006250


	//   ....[81]....
        /*02d4*/ 	.word	0x00006280


	//   ....[82]....
        /*02d8*/ 	.word	0x000062a0


	//   ....[83]....
        /*02dc*/ 	.word	0x00006380


	//   ....[84]....
        /*02e0*/ 	.word	0x000063c0


	//   ....[85]....
        /*02e4*/ 	.word	0x00006410


	//   ....[86]....
        /*02e8*/ 	.word	0x00006440


	//   ....[87]....
        /*02ec*/ 	.word	0x00006460


	//----- nvinfo : EIATTR_EXIT_INSTR_OFFSETS
	.align		4
.L_3975:
        /*02f0*/ 	.byte	0x04, 0x1c
        /*02f2*/ 	.short	(.L_3977 - .L_3976)


	//   ....[0]....
.L_3976:
        /*02f4*/ 	.word	0x00006530


	//   ....[1]....
        /*02f8*/ 	.word	0x000066f0


	//----- nvinfo : EIATTR_MAX_THREADS
	.align		4
.L_3977:
        /*02fc*/ 	.byte	0x04, 0x05
        /*02fe*/ 	.short	(.L_3979 - .L_3978)
.L_3978:
        /*0300*/ 	.word	0x00000020
        /*0304*/ 	.word	0x00000001
        /*0308*/ 	.word	0x00000001


	//----- nvinfo : EIATTR_CRS_STACK_SIZE
	.align		4
.L_3979:
        /*030c*/ 	.byte	0x04, 0x1e
        /*030e*/ 	.short	(.L_3981 - .L_3980)
.L_3980:
        /*0310*/ 	.word	0x00000000


	//----- nvinfo : EIATTR_CBANK_PARAM_SIZE
	.align		4
.L_3981:
        /*0314*/ 	.byte	0x03, 0x19
        /*0316*/ 	.short	0x01f0


	//----- nvinfo : EIATTR_PARAM_CBANK
	.align		4
        /*0318*/ 	.byte	0x04, 0x0a
        /*031a*/ 	.short	(.L_3983 - .L_3982)
	.align		4
.L_3982:
        /*031c*/ 	.word	index@(.nv.constant0._Z25selective_scan_bwd_kernelI32Selective_Scan_bwd_kernel_traitsILi32ELi4ELb1ELb1ELb1ELb1ELb1EN3c108BFloat16ENS1_7complexIfEEEEv12SSMParamsBwd)
        /*0320*/ 	.short	0x0210
        /*0322*/ 	.short	0x01f0


	//----- nvinfo : EIATTR_SW_WAR
	.align		4
.L_3983:
        /*0324*/ 	.byte	0x04, 0x36
        /*0326*/ 	.short	(.L_3985 - .L_3984)
.L_3984:
        /*0328*/ 	.word	0x00000008
.L_3985:


//--------------------- .nv.callgraph             --------------------------
	.section	.nv.callgraph,"",@"SHT_CUDA_CALLGRAPH"
	.align	4
	.sectionentsize	8
	.align		4
        /*0000*/ 	.word	0x00000000
	.align		4
        /*0004*/ 	.word	0xffffffff
	.align		4
        /*0008*/ 	.word	0x00000000
	.align		4
        /*000c*/ 	.word	0xfffffffe
	.align		4
        /*0010*/ 	.word	0x00000000
	.align		4
        /*0014*/ 	.word	0xfffffffd
	.align		4
        /*0018*/ 	.word	0x00000000
	.align		4
        /*001c*/ 	.word	0xfffffffc


//--------------------- .nv.constant4             --------------------------
	.section	.nv.constant4,"a",@progbits
	.align	8
	.align		8
.nv.constant4:
        /*0000*/ 	.dword	_ZN70_INTERNAL_b6018690_34_selective_scan_bwd_bf16_complex_cu_4ac64e5f_35444cuda3std3__45__cpo5beginE
	.align		8
        /*0008*/ 	.dword	_ZN70_INTERNAL_b6018690_34_selective_scan_bwd_bf16_complex_cu_4ac64e5f_35444cuda3std3__45__cpo3endE
	.align		8
        /*0010*/ 	.dword	_ZN70_INTERNAL_b6018690_34_selective_scan_bwd_bf16_complex_cu_4ac64e5f_35444cuda3std3__45__cpo6cbeginE
	.align		8
        /*0018*/ 	.dword	_ZN70_INTERNAL_b6018690_34_selective_scan_bwd_bf16_complex_cu_4ac64e5f_35444cuda3std3__45__cpo4cendE
	.align		8
        /*0020*/ 	.dword	_ZN70_INTERNAL_b6018690_34_selective_scan_bwd_bf16_complex_cu_4ac64e5f_35444cuda3std3__45__cpo6rbeginE
	.align		8
        /*0028*/ 	.dword	_ZN70_INTERNAL_b6018690_34_selective_scan_bwd_bf16_complex_cu_4ac64e5f_35444cuda3std3__45__cpo4rendE
	.align		8
        /*0030*/ 	.dword	_ZN70_INTERNAL_b6018690_34_selective_scan_bwd_bf16_complex_cu_4ac64e5f_35444cuda3std3__45__cpo7crbeginE
	.align		8
        /*0038*/ 	.dword	_ZN70_INTERNAL_b6018690_34_selective_scan_bwd_bf16_complex_cu_4ac64e5f_35444cuda3std3__45__cpo5crendE
	.align		8
        /*0040*/ 	.dword	_ZN70_INTERNAL_b6018690_34_selective_scan_bwd_bf16_complex_cu_4ac64e5f_35444cuda3std3__472_GLOBAL__N__b6018690_34_selective_scan_bwd_bf16_complex_cu_4ac64e5f_35446ignoreE
	.align		8
        /*0048*/ 	.dword	_ZN70_INTERNAL_b6018690_34_selective_scan_bwd_bf16_complex_cu_4ac64e5f_35444cuda3std3__419piecewise_constructE
	.align		8
        /*0050*/ 	.dword	_ZN70_INTERNAL_b6018690_34_selective_scan_bwd_bf16_complex_cu_4ac64e5f_35444cuda3std3__48in_placeE
	.align		8
        /*0058*/ 	.dword	_ZN70_INTERNAL_b6018690_34_selective_scan_bwd_bf16_complex_cu_4ac64e5f_35444cuda3std3__420unreachable_sentinelE
	.align		8
        /*0060*/ 	.dword	_ZN70_INTERNAL_b6018690_34_selective_scan_bwd_bf16_complex_cu_4ac64e5f_35444cuda3std6ranges3__45__cpo4swapE
	.align		8
        /*0068*/ 	.dword	_ZN70_INTERNAL_b6018690_34_selective_scan_bwd_bf16_complex_cu_4ac64e5f_35444cuda3std6ranges3__45__cpo9iter_moveE
	.align		8
        /*0070*/ 	.dword	_ZN70_INTERNAL_b6018690_34_selective_scan_bwd_bf16_complex_cu_4ac64e5f_35444cuda3std6ranges3__45__cpo5beginE
	.align		8
        /*0078*/ 	.dword	_ZN70_INTERNAL_b6018690_34_selective_scan_bwd_bf16_complex_cu_4ac64e5f_35444cuda3std6ranges3__45__cpo3endE
	.align		8
        /*0080*/ 	.dword	_ZN70_INTERNAL_b6018690_34_selective_scan_bwd_bf16_complex_cu_4ac64e5f_35444cuda3std6ranges3__45__cpo6cbeginE
	.align		8
        /*0088*/ 	.dword	_ZN70_INTERNAL_b6018690_34_selective_scan_bwd_bf16_complex_cu_4ac64e5f_35444cuda3std6ranges3__45__cpo4cendE
	.align		8
        /*0090*/ 	.dword	_ZN70_INTERNAL_b6018690_34_selective_scan_bwd_bf16_complex_cu_4ac64e5f_35444cuda3std6ranges3__45__cpo7advanceE
	.align		8
        /*0098*/ 	.dword	_ZN70_INTERNAL_b6018690_34_selective_scan_bwd_bf16_complex_cu_4ac64e5f_35444cuda3std6ranges3__45__cpo9iter_swapE
	.align		8
        /*00a0*/ 	.dword	_ZN70_INTERNAL_b6018690_34_selective_scan_bwd_bf16_complex_cu_4ac64e5f_35444cuda3std6ranges3__45__cpo4nextE
	.align		8
        /*00a8*/ 	.dword	_ZN70_INTERNAL_b6018690_34_selective_scan_bwd_bf16_complex_cu_4ac64e5f_35444cuda3std6ranges3__45__cpo4prevE
	.align		8
        /*00b0*/ 	.dword	_ZN70_INTERNAL_b6018690_34_selective_scan_bwd_bf16_complex_cu_4ac64e5f_35444cuda3std6ranges3__45__cpo4dataE
	.align		8
        /*00b8*/ 	.dword	_ZN70_INTERNAL_b6018690_34_selective_scan_bwd_bf16_complex_cu_4ac64e5f_35444cuda3std6ranges3__45__cpo5cdataE
	.align		8
        /*00c0*/ 	.dword	_ZN70_INTERNAL_b6018690_34_selective_scan_bwd_bf16_complex_cu_4ac64e5f_35444cuda3std6ranges3__45__cpo4sizeE
	.align		8
        /*00c8*/ 	.dword	_ZN70_INTERNAL_b6018690_34_selective_scan_bwd_bf16_complex_cu_4ac64e5f_35444cuda3std6ranges3__45__cpo5ssizeE
	.align		8
        /*00d0*/ 	.dword	_ZN70_INTERNAL_b6018690_34_selective_scan_bwd_bf16_complex_cu_4ac64e5f_35444cuda3std6ranges3__45__cpo8distanceE
	.align		8
        /*00d8*/ 	.dword	_ZN70_INTERNAL_b6018690_34_selective_scan_bwd_bf16_complex_cu_4ac64e5f_35446thrust23THRUST_300001_SM_900_NS6system6detail10sequential3seqE


//--------------------- .text._Z25selective_scan_bwd_kernelI32Selective_Scan_bwd_kernel_traitsILi128ELi16ELb0ELb0ELb0ELb0ELb0EN3c108BFloat16ENS1_7complexIfEEEEv12SSMParamsBwd --------------------------
	.section	.text._Z25selective_scan_bwd_kernelI32Selective_Scan_bwd_kernel_traitsILi128ELi16ELb0ELb0ELb0ELb0ELb0EN3c108BFloat16ENS1_7complexIfEEEEv12SSMParamsBwd,"ax",@progbits
	.align	128
        .global         _Z25selective_scan_bwd_kernelI32Selective_Scan_bwd_kernel_traitsILi128ELi16ELb0ELb0ELb0ELb0ELb0EN3c108BFloat16ENS1_7complexIfEEEEv12SSMParamsBwd
        .type           _Z25selective_scan_bwd_kernelI32Selective_Scan_bwd_kernel_traitsILi128ELi16ELb0ELb0ELb0ELb0ELb0EN3c108BFloat16ENS1_7complexIfEEEEv12SSMParamsBwd,@function
        .size           _Z25selective_scan_bwd_kernelI32Selective_Scan_bwd_kernel_traitsILi128ELi16ELb0ELb0ELb0ELb0ELb0EN3c108BFloat16ENS1_7complexIfEEEEv12SSMParamsBwd,(.L_x_18900 - _Z25selective_scan_bwd_kernelI32Selective_Scan_bwd_kernel_traitsILi128ELi16ELb0ELb0ELb0ELb0ELb0EN3c108BFloat16ENS1_7complexIfEEEEv12SSMParamsBwd)
        .other          _Z25selective_scan_bwd_kernelI32Selective_Scan_bwd_kernel_traitsILi128ELi16ELb0ELb0ELb0ELb0ELb0EN3c108BFloat16ENS1_7complexIfEEEEv12SSMParamsBwd,@"STO_CUDA_ENTRY STV_DEFAULT"
_Z25selective_scan_bwd_kernelI32Selective_Scan_bwd_kernel_traitsILi128ELi16ELb0ELb0ELb0ELb0ELb0EN3c108BFloat16ENS1_7complexIfEEEEv12SSMParamsBwd:
.text._Z25selective_scan_bwd_kernelI32Selective_Scan_bwd_kernel_traitsILi128ELi16ELb0ELb0ELb0ELb0ELb0EN3c108BFloat16ENS1_7complexIfEEEEv12SSMParamsBwd:
[----:B------:R-:W-:Y:S08]  /*0000*/  LDC R1, c[0x0][0x28] ;  /* 0x00000a00ff017b82 */ /* 0x000ff00000000800 */
[----:B------:R-:W0:Y:S01]  /*0010*/  S2UR UR8, SR_CTAID.Y ;  /* 0x00000000000879c3 */ /* 0x000e220000002600 */
[----:B------:R-:W-:Y:S01]  /*0020*/  ULDC.64 UR4, c[0x0][0x2e8] ;  /* 0x0000ba0000047ab9 */ /* 0x000fe20000000a00 */
[----:B------:R-:W-:Y:S01]  /*0030*/  ULDC.64 UR6, c[0x0][0x300] ;  /* 0x0000c00000067ab9 */ /* 0x000fe20000000a00 */
[----:B------:R-:W-:-:S02]  /*0040*/  UISETP.NE.U32.AND UP0, UPT, UR4, URZ, UPT ;  /* 0x0000003f0400728c */ /* 0x000fc4000bf05070 */
[----:B------:R-:W-:Y:S02]  /*0050*/  UISETP.NE.U32.AND UP1, UPT, UR6, URZ, UPT ;  /* 0x0000003f0600728c */ /* 0x000fe4000bf25070 */
[----:B------:R-:W-:Y:S02]  /*0060*/  UISETP.NE.AND.EX UP0, UPT, UR5, URZ, UPT, UP0 ;  /* 0x0000003f0500728c */ /* 0x000fe4000bf05300 */
[----:B------:R-:W-:Y:S01]  /*0070*/  UISETP.NE.AND.EX UP1, UPT, UR7, URZ, UPT, UP1 ;  /* 0x0000003f0700728c */ /* 0x000fe2000bf25310 */
[----:B------:R-:W-:Y:S01]  /*0080*/  ULDC.64 UR18, c[0x0][0x208] ;  /* 0x0000820000127ab9 */ /* 0x000fe20000000a00 */
[----:B------:R-:W1:Y:S02]  /*0090*/  S2UR UR10, SR_CTAID.X ;  /* 0x00000000000a79c3 */ /* 0x000e640000002500 */
[----:B------:R-:W-:Y:S01]  /*00a0*/  PLOP3.LUT P0, PT, PT, PT, UP0, 0x80, 0x0 ;  /* 0x000000000000781c */ /* 0x000fe20003f0f008 */
[----:B------:R-:W-:Y:S01]  /*00b0*/  ULDC.64 UR20, c[0x0][0x3d8] ;  /* 0x0000f60000147ab9 */ /* 0x000fe20000000a00 */
[----:B------:R-:W-:Y:S01]  /*00c0*/  PLOP3.LUT P1, PT, PT, PT, UP1, 0x80, 0x0 ;  /* 0x000000000000781c */ /* 0x000fe20003f2f018 */
[----:B------:R-:W-:Y:S01]  /*00d0*/  ULDC.64 UR12, c[0x0][0x310] ;  /* 0x0000c400000c7ab9 */ /* 0x000fe20000000a00 */
[----:B------:R-:W-:Y:S01]  /*00e0*/  ULDC.64 UR26, c[0x0][0x3f8] ;  /* 0x0000fe00001a7ab9 */ /* 0x000fe20000000a00 */
[----:B------:R-:W-:Y:S01]  /*00f0*/  ULDC.64 UR14, c[0x0][0x290] ;  /* 0x0000a400000e7ab9 */ /* 0x000fe20000000a00 */
[----:B------:R-:W-:Y:S01]  /*0100*/  UMOV UR22, URZ ;  /* 0x0000003f00167c82 */ /* 0x000fe20008000000 */
[----:B------:R-:W-:Y:S01]  /*0110*/  ULDC.64 UR30, c[0x0][0x328] ;  /* 0x0000ca00001e7ab9 */ /* 0x000fe20000000a00 */
[----:B------:R-:W-:Y:S01]  /*0120*/  ULDC.64 UR28, c[0x0][0x288] ;  /* 0x0000a200001c7ab9 */ /* 0x000fe20000000a00 */
[----:B------:R-:W-:Y:S01]  /*0130*/  UMOV UR23, URZ ;  /* 0x0000003f00177c82 */ /* 0x000fe20008000000 */
[----:B------:R-:W-:Y:S01]  /*0140*/  ULDC UR33, c[0x0][0x224] ;  /* 0x0000890000217ab9 */ /* 0x000fe20000000800 */
[----:B0-----:R-:W-:-:S02]  /*0150*/  USHF.R.S32.HI UR9, URZ, 0x1f, UR8 ;  /* 0x0000001f3f097899 */ /* 0x001fc40008011408 */
[----:B------:R-:W-:Y:S02]  /*0160*/  @UP0 ULEA UR4, UP2, UR8, UR4, 0x2 ;  /* 0x0000000408040291 */ /* 0x000fe4000f84103f */
[----:B------:R-:W-:Y:S02]  /*0170*/  @UP1 ULEA UR6, UP3, UR8, UR6, 0x2 ;  /* 0x0000000608061291 */ /* 0x000fe4000f86103f */
[----:B------:R-:W-:Y:S02]  /*0180*/  @UP0 ULEA.HI.X UR5, UR8, UR5, UR9, 0x2, UP2 ;  /* 0x0000000508050291 */ /* 0x000fe400090f1409 */
[----:B------:R-:W-:Y:S01]  /*0190*/  MOV R2, UR4 ;  /* 0x0000000400027c02 */ /* 0x000fe20008000f00 */
[----:B------:R-:W-:Y:S01]  /*01a0*/  @UP1 ULEA.HI.X UR7, UR8, UR7, UR9, 0x2, UP3 ;  /* 0x0000000708071291 */ /* 0x000fe200098f1409 */
[----:B------:R-:W-:Y:S02]  /*01b0*/  MOV R4, UR6 ;  /* 0x0000000600047c02 */ /* 0x000fe40008000f00 */
[----:B------:R-:W-:-:S03]  /*01c0*/  MOV R3, UR5 ;  /* 0x0000000500037c02 */ /* 0x000fc60008000f00 */
[----:B------:R-:W-:Y:S01]  /*01d0*/  MOV R5, UR7 ;  /* 0x0000000700057c02 */ /* 0x000fe20008000f00 */
[----:B------:R-:W-:Y:S01]  /*01e0*/  UISETP.NE.U32.AND UP1, UPT, UR20, URZ, UPT ;  /* 0x0000003f1400728c */ /* 0x000fe2000bf25070 */
[----:B------:R-:W2:Y:S01]  /*01f0*/  @P0 LDG.E R2, desc[UR18][R2.64] ;  /* 0x0000001202020981 */ /* 0x000ea2000c1e1900 */
[----:B-1----:R-:W-:Y:S01]  /*0200*/  USHF.R.S32.HI UR4, URZ, 0x1f, UR10 ;  /* 0x0000001f3f047899 */ /* 0x002fe2000801140a */
[----:B------:R-:W-:Y:S02]  /*0210*/  ULDC.64 UR6, c[0x0][0x280] ;  /* 0x0000a00000067ab9 */ /* 0x000fe40000000a00 */
[----:B------:R-:W3:Y:S01]  /*0220*/  @P1 LDG.E R4, desc[UR18][R4.64] ;  /* 0x0000001204041981 */ /* 0x000ee2000c1e1900 */
[----:B------:R-:W-:Y:S01]  /*0230*/  UISETP.NE.AND.EX UP1, UPT, UR21, URZ, UPT, UP1 ;  /* 0x0000003f1500728c */ /* 0x000fe2000bf25310 */
[----:B------:R-:W-:Y:S01]  /*0240*/  HFMA2.MMA R127, -RZ, RZ, 0, 0 ;  /* 0x00000000ff7f7435 */ /* 0x000fe200000001ff */
[----:B------:R-:W-:Y:S01]  /*0250*/  UISETP.NE.U32.AND UP0, UPT, UR12, URZ, UPT ;  /* 0x0000003f0c00728c */ /* 0x000fe2000bf05070 */
[----:B------:R-:W-:Y:S01]  /*0260*/  MOV R130, RZ ;  /* 0x000000ff00827202 */ /* 0x000fe20000000f00 */
[----:B------:R-:W-:-:S02]  /*0270*/  UIMAD UR5, UR4, UR6, URZ ;  /* 0x00000006040572a4 */ /* 0x000fc4000f8e023f */
[----:B------:R-:W-:Y:S02]  /*0280*/  UISETP.NE.U32.AND UP2, UPT, UR26, URZ, UPT ;  /* 0x0000003f1a00728c */ /* 0x000fe4000bf45070 */
[----:B------:R-:W-:Y:S02]  /*0290*/  UISETP.NE.AND.EX UP0, UPT, UR13, URZ, UPT, UP0 ;  /* 0x0000003f0d00728c */ /* 0x000fe4000bf05300 */
[----:B------:R-:W-:Y:S02]  /*02a0*/  UIMAD UR11, UR10, UR7, UR5 ;  /* 0x000000070a0b72a4 */ /* 0x000fe4000f8e0205 */
[----:B------:R-:W-:Y:S02]  /*02b0*/  UIMAD.WIDE.U32 UR12, UR10, UR6, URZ ;  /* 0x000000060a0c72a5 */ /* 0x000fe4000f8e003f */
[----:B------:R-:W-:Y:S02]  /*02c0*/  UIMAD UR5, UR4, UR14, URZ ;  /* 0x0000000e040572a4 */ /* 0x000fe4000f8e023f */
[----:B------:R-:W-:-:S02]  /*02d0*/  UISETP.NE.AND.EX UP2, UPT, UR27, URZ, UPT, UP2 ;  /* 0x0000003f1b00728c */ /* 0x000fc4000bf45320 */
[----:B------:R-:W-:Y:S02]  /*02e0*/  UIMAD.WIDE.U32 UR6, UR10, UR14, URZ ;  /* 0x0000000e0a0672a5 */ /* 0x000fe4000f8e003f */
[----:B------:R-:W-:Y:S02]  /*02f0*/  @UP1 ULEA UR22, UP3, UR8, UR20, 0x2 ;  /* 0x0000001408161291 */ /* 0x000fe4000f86103f */
[----:B------:R-:W-:Y:S02]  /*0300*/  UIMAD UR16, UR10, UR15, UR5 ;  /* 0x0000000f0a1072a4 */ /* 0x000fe4000f8e0205 */
[----:B------:R-:W-:Y:S02]  /*0310*/  UIMAD UR14, UR4, UR30, URZ ;  /* 0x0000001e040e72a4 */ /* 0x000fe4000f8e023f */
[----:B------:R-:W-:Y:S02]  /*0320*/  UIADD3 UR13, UR13, UR11, URZ ;  /* 0x0000000b0d0d7290 */ /* 0x000fe4000fffe03f */
[----:B------:R-:W-:-:S02]  /*0330*/  UIMAD UR11, UR9, UR28, URZ ;  /* 0x0000001c090b72a4 */ /* 0x000fc4000f8e023f */
[----:B------:R-:W-:Y:S02]  /*0340*/  @UP1 ULEA.HI.X UR23, UR8, UR21, UR9, 0x2, UP3 ;  /* 0x0000001508171291 */ /* 0x000fe400098f1409 */
[----:B------:R-:W-:Y:S01]  /*0350*/  UIMAD UR31, UR10, UR31, UR14 ;  /* 0x0000001f0a1f72a4 */ /* 0x000fe2000f8e020e */
[----:B------:R-:W-:Y:S01]  /*0360*/  ULDC.64 UR20, c[0x0][0x298] ;  /* 0x0000a60000147ab9 */ /* 0x000fe20000000a00 */
[----:B------:R-:W-:Y:S02]  /*0370*/  UIMAD UR29, UR8, UR29, UR11 ;  /* 0x0000001d081d72a4 */ /* 0x000fe4000f8e020b */
[----:B------:R-:W-:Y:S02]  /*0380*/  UIMAD.WIDE.U32 UR14, UR8, UR28, UR12 ;  /* 0x0000001c080e72a5 */ /* 0x000fe4000f8e000c */
[----:B------:R-:W-:Y:S02]  /*0390*/  UIADD3 UR7, UR7, UR16, URZ ;  /* 0x0000001007077290 */ /* 0x000fe4000fffe03f */
[----:B------:R-:W-:-:S02]  /*03a0*/  UIMAD UR12, UR9, UR20, URZ ;  /* 0x00000014090c72a4 */ /* 0x000fc4000f8e023f */
[----:B------:R-:W-:Y:S01]  /*03b0*/  USHF.L.U32 UR11, UR33, 0xb, URZ ;  /* 0x0000000b210b7899 */ /* 0x000fe2000800063f */
[----:B------:R-:W-:Y:S01]  /*03c0*/  ULDC.64 UR16, c[0x0][0x330] ;  /* 0x0000cc0000107ab9 */ /* 0x000fe20000000a00 */
[----:B------:R-:W-:Y:S01]  /*03d0*/  UMOV UR24, URZ ;  /* 0x0000003f00187c82 */ /* 0x000fe20008000000 */
[----:B------:R-:W-:Y:S02]  /*03e0*/  UIMAD.WIDE.U32 UR4, UR10, UR30, URZ ;  /* 0x0000001e0a0472a5 */ /* 0x000fe4000f8e003f */
[----:B------:R-:W-:Y:S02]  /*03f0*/  @UP2 ULEA UR24, UP1, UR8, UR26, 0x2 ;  /* 0x0000001a08182291 */ /* 0x000fe4000f82103f */
[----:B------:R-:W-:Y:S02]  /*0400*/  UIMAD UR28, UR9, UR16, URZ ;  /* 0x00000010091c72a4 */ /* 0x000fe4000f8e023f */
[----:B------:R-:W-:Y:S02]  /*0410*/  UIMAD UR30, UR8, UR21, UR12 ;  /* 0x00000015081e72a4 */ /* 0x000fe4000f8e020c */
[----:B------:R-:W-:-:S02]  /*0420*/  UIADD3 UR26, UR11, -0x800, URZ ;  /* 0xfffff8000b1a7890 */ /* 0x000fc4000fffe03f */
[----:B------:R-:W-:Y:S01]  /*0430*/  UIMAD.WIDE.U32 UR20, UR8, UR20, UR6 ;  /* 0x00000014081472a5 */ /* 0x000fe2000f8e0006 */
[----:B------:R-:W-:Y:S01]  /*0440*/  UMOV UR25, URZ ;  /* 0x0000003f00197c82 */ /* 0x000fe20008000000 */
[----:B------:R-:W-:Y:S02]  /*0450*/  @UP2 ULEA.HI.X UR25, UR8, UR27, UR9, 0x2, UP1 ;  /* 0x0000001b08192291 */ /* 0x000fe400088f1409 */
[----:B------:R-:W-:Y:S02]  /*0460*/  UIMAD UR32, UR8, UR17, UR28 ;  /* 0x00000011082072a4 */ /* 0x000fe4000f8e021c */
[----:B------:R-:W-:Y:S02]  /*0470*/  USHF.R.S32.HI UR27, URZ, 0x1f, UR26 ;  /* 0x0000001f3f1b7899 */ /* 0x000fe4000801141a */
[----:B------:R-:W-:Y:S02]  /*0480*/  UIADD3 UR28, UP1, UR26, UR14, URZ ;  /* 0x0000000e1a1c7290 */ /* 0x000fe4000ff3e03f */
[----:B------:R-:W-:-:S02]  /*0490*/  UIADD3 UR20, UP2, UR26, UR20, URZ ;  /* 0x000000141a147290 */ /* 0x000fc4000ff5e03f */
[----:B------:R-:W-:Y:S01]  /*04a0*/  UIADD3 UR5, UR5, UR31, URZ ;  /* 0x0000001f05057290 */ /* 0x000fe2000fffe03f */
[----:B------:R-:W-:Y:S01]  /*04b0*/  ULDC.64 UR6, c[0x0][0x2f8] ;  /* 0x0000be0000067ab9 */ /* 0x000fe20000000a00 */
[----:B------:R-:W-:Y:S01]  /*04c0*/  UIADD3.X UR29, UR27, UR15, UR29, UP1, !UPT ;  /* 0x0000000f1b1d7290 */ /* 0x000fe20008ffe41d */
[----:B------:R-:W-:Y:S01]  /*04d0*/  ULDC.64 UR12, c[0x0][0x2f0] ;  /* 0x0000bc00000c7ab9 */ /* 0x000fe20000000a00 */
[----:B------:R-:W-:Y:S02]  /*04e0*/  UIADD3.X UR15, UR27, UR21, UR30, UP2, !UPT ;  /* 0x000000151b0f7290 */ /* 0x000fe400097fe41e */
[----:B------:R-:W-:Y:S02]  /*04f0*/  ULEA UR14, UP2, UR20, UR6, 0x1 ;  /* 0x00000006140e7291 */ /* 0x000fe4000f84083f */
[----:B------:R-:W-:Y:S02]  /*0500*/  ULEA UR12, UP1, UR28, UR12, 0x1 ;  /* 0x0000000c1c0c7291 */ /* 0x000fe4000f82083f */
[----:B------:R-:W-:Y:S01]  /*0510*/  UIMAD.WIDE.U32 UR16, UR8, UR16, UR4 ;  /* 0x00000010081072a5 */ /* 0x000fe2000f8e0004 */
[----:B------:R-:W-:Y:S01]  /*0520*/  @UP0 ULDC UR6, c[0x0][0x214] ;  /* 0x0000850000060ab9 */ /* 0x000fe20000000800 */
[----:B------:R-:W-:-:S02]  /*0530*/  ULEA.HI.X UR15, UR20, UR7, UR15, 0x1, UP2 ;  /* 0x00000007140f7291 */ /* 0x000fc400090f0c0f */
[----:B------:R-:W-:Y:S02]  /*0540*/  ULEA.HI.X UR13, UR28, UR13, UR29, 0x1, UP1 ;  /* 0x0000000d1c0d7291 */ /* 0x000fe400088f0c1d */
[----:B------:R-:W-:Y:S02]  /*0550*/  @UP0 UIMAD UR6, UR10, UR6, UR8 ;  /* 0x000000060a0602a4 */ /* 0x000fe4000f8e0208 */
[----:B------:R-:W-:Y:S02]  /*0560*/  UIADD3 UR26, UP2, UR26, UR16, URZ ;  /* 0x000000101a1a7290 */ /* 0x000fe4000ff5e03f */
[----:B------:R-:W-:Y:S01]  /*0570*/  UISETP.GE.AND UP1, UPT, UR33, 0x1, UPT ;  /* 0x000000012100788c */ /* 0x000fe2000bf26270 */
[----:B------:R-:W-:Y:S01]  /*0580*/  ULDC.64 UR20, c[0x0][0x3b8] ;  /* 0x0000ee0000147ab9 */ /* 0x000fe20000000a00 */
[----:B------:R-:W-:Y:S02]  /*0590*/  @UP0 UIMAD UR6, UR6, UR33, URZ ;  /* 0x00000021060602a4 */ /* 0x000fe4000f8e023f */
[----:B------:R-:W-:Y:S01]  /*05a0*/  UIADD3.X UR17, UR27, UR17, UR32, UP2, !UPT ;  /* 0x000000111b117290 */ /* 0x000fe200097fe420 */
[----:B------:R-:W-:Y:S01]  /*05b0*/  UMOV UR4, URZ ;  /* 0x0000003f00047c82 */ /* 0x000fe20008000000 */
[----:B------:R-:W-:Y:S01]  /*05c0*/  ULEA UR16, UP2, UR26, UR20, 0x1 ;  /* 0x000000141a107291 */ /* 0x000fe2000f84083f */
[----:B------:R-:W-:Y:S01]  /*05d0*/  @UP0 ULDC UR7, c[0x0][0x21c] ;  /* 0x0000870000070ab9 */ /* 0x000fe20000000800 */
[----:B------:R-:W-:Y:S01]  /*05e0*/  UMOV UR5, URZ ;  /* 0x0000003f00057c82 */ /* 0x000fe20008000000 */
[----:B------:R-:W-:-:S02]  /*05f0*/  @UP0 UIMAD UR6, UR6, UR7, URZ ;  /* 0x00000007060602a4 */ /* 0x000fc4000f8e023f */
[----:B------:R-:W-:-:S03]  /*0600*/  ULEA.HI.X UR17, UR26, UR21, UR17, 0x1, UP2 ;  /* 0x000000151a117291 */ /* 0x000fc600090f0c11 */
[----:B------:R-:W-:Y:S02]  /*0610*/  @UP0 ULDC.64 UR20, c[0x0][0x310] ;  /* 0x0000c40000140ab9 */ /* 0x000fe40000000a00 */
[----:B------:R-:W-:-:S07]  /*0620*/  @UP0 UIMAD.WIDE UR20, UR6, 0x10, UR20 ;  /* 0x00000010061408a5 */ /* 0x000fce000f8e0214 */
[----:B------:R-:W-:Y:S01]  /*0630*/  @!UP0 UMOV UR20, URZ ;  /* 0x0000003f00148c82 */ /* 0x000fe20008000000 */
[----:B------:R-:W-:Y:S01]  /*0640*/  @!UP0 UMOV UR21, URZ ;  /* 0x0000003f00158c82 */ /* 0x000fe20008000000 */
[----:B--2---:R-:W-:Y:S02]  /*0650*/  @P0 R2UR UR4, R2 ;  /* 0x00000000020402ca */ /* 0x004fe400000e0000 */
[----:B------:R-:W-:Y:S02]  /*0660*/  PLOP3.LUT P0, PT, PT, PT, UP1, 0x80, 0x0 ;  /* 0x000000000000781c */ /* 0x000fe40003f0f018 */
[----:B---3--:R-:W-:-:S11]  /*0670*/  @P1 R2UR UR5, R4 ;  /* 0x00000000040512ca */ /* 0x008fd600000e0000 */
[----:B------:R-:W-:Y:S05]  /*0680*/  @!P0 BRA `(.L_x_0) ;  /* 0x0000009800388947 */ /* 0x000fea0003800000 */
[----:B------:R-:W0:Y:S01]  /*0690*/  S2R R128, SR_TID.X ;  /* 0x0000000000807919 */ /* 0x000e220000002100 */
[----:B------:R-:W1:Y:S01]  /*06a0*/  S2UR UR7, SR_CgaCtaId ;  /* 0x00000000000779c3 */ /* 0x000e620000008800 */
[----:B------:R-:W-:Y:S01]  /*06b0*/  UMOV UR6, 0x400 ;  /* 0x0000040000067882 */ /* 0x000fe20000000000 */
[----:B------:R-:W-:Y:S01]  /*06c0*/  MOV R130, RZ ;  /* 0x000000ff00827202 */ /* 0x000fe20000000f00 */
[----:B------:R-:W2:Y:S01]  /*06d0*/  S2R R126, SR_LANEID ;  /* 0x00000000007e7919 */ /* 0x000ea20000000000 */
[----:B------:R-:W-:Y:S01]  /*06e0*/  MOV R127, RZ ;  /* 0x000000ff007f7202 */ /* 0x000fe20000000f00 */
[----:B-1----:R-:W-:-:S06]  /*06f0*/  ULEA UR6, UR7, UR6, 0x18 ;  /* 0x0000000607067291 */ /* 0x002fcc000f8ec03f */
[----:B------:R-:W-:Y:S01]  /*0700*/  MOV R125, UR6 ;  /* 0x00000006007d7c02 */ /* 0x000fe20008000f00 */
[----:B------:R-:W-:Y:S01]  /*0710*/  UMOV UR6, URZ ;  /* 0x0000003f00067c82 */ /* 0x000fe20008000000 */
[----:B0-----:R-:W-:-:S04]  /*0720*/  SHF.R.S32.HI R3, RZ, 0x1f, R128 ;  /* 0x0000001fff037819 */ /* 0x001fc80000011480 */
[----:B------:R-:W-:-:S04]  /*0730*/  LEA.HI R3, R3, R128, RZ, 0x5 ;  /* 0x0000008003037211 */ /* 0x000fc800078f28ff */
[----:B------:R-:W-:-:S04]  /*0740*/  SHF.R.S32.HI R124, RZ, 0x5, R3 ;  /* 0x00000005ff7c7819 */ /* 0x000fc80000011403 */
[----:B--2---:R-:W-:-:S07]  /*0750*/  LEA R124, R124, R125, 0x4 ;  /* 0x0000007d7c7c7211 */ /* 0x004fce00078e20ff */
.L_x_37:
[----:B------:R-:W-:Y:S01]  /*0760*/  ULDC UR48, c[0x0][0x224] ;  /* 0x0000890000307ab9 */ /* 0x000fe20000000800 */
[----:B------:R-:W-:Y:S01]  /*0770*/  SHF.L.U32 R0, R128, 0x4, RZ ;  /* 0x0000000480007819 */ /* 0x000fe200000006ff */
[----:B------:R-:W-:Y:S01]  /*0780*/  UIADD3 UR48, -UR6, UR48, URZ ;  /* 0x0000003006307290 */ /* 0x000fe2000fffe13f */
[----:B------:R-:W-:Y:S01]  /*0790*/  MOV R2, UR12 ;  /* 0x0000000c00027c02 */ /* 0x000fe20008000f00 */
[----:B------:R-:W-:Y:S01]  /*07a0*/  ULDC UR7, c[0x0][0x218] ;  /* 0x0000860000077ab9 */ /* 0x000fe20000000800 */
[----:B------:R-:W-:Y:S01]  /*07b0*/  LOP3.LUT R5, R0, 0xfffffe00, RZ, 0xc0, !PT ;  /* 0xfffffe0000057812 */ /* 0x000fe200078ec0ff */
[----:B------:R-:W-:Y:S01]  /*07c0*/  ULEA UR26, UR48, 0xfffff800, 0xb ;  /* 0xfffff800301a7891 */ /* 0x000fe2000f8e583f */
[----:B------:R-:W-:Y:S02]  /*07d0*/  MOV R3, UR13 ;  /* 0x0000000d00037c02 */ /* 0x000fe40008000f00 */
[----:B------:R-:W-:Y:S01]  /*07e0*/  LOP3.LUT R7, R5, 0x1f, R128, 0xf8, !PT ;  /* 0x0000001f05077812 */ /* 0x000fe200078ef880 */
[----:B------:R-:W-:Y:S01]  /*07f0*/  UIADD3 UR7, -UR26, UR7, URZ ;  /* 0x000000071a077290 */ /* 0x000fe2000fffe13f */
[----:B------:R-:W-:-:S02]  /*0800*/  PRMT R4, RZ, 0x7610, R4 ;  /* 0x00007610ff047816 */ /* 0x000fc40000000004 */
[C---:B------:R-:W-:Y:S01]  /*0810*/  LOP3.LUT R32, R7.reuse, 0x20, RZ, 0xfc, !PT ;  /* 0x0000002007207812 */ /* 0x040fe200078efcff */
[C---:B------:R-:W-:Y:S01]  /*0820*/  IMAD.WIDE R2, R7.reuse, 0x2, R2 ;  /* 0x0000000207027825 */ /* 0x040fe200078e0202 */
[C---:B------:R-:W-:Y:S02]  /*0830*/  LOP3.LUT R34, R7.reuse, 0x40, RZ, 0xfc, !PT ;  /* 0x0000004007227812 */ /* 0x040fe400078efcff */
[C---:B------:R-:W-:Y:S01]  /*0840*/  ISETP.GE.AND P2, PT, R7.reuse, UR7, PT ;  /* 0x0000000707007c0c */ /* 0x040fe2000bf46270 */
[----:B------:R-:W-:Y:S01]  /*0850*/  BAR.SYNC.DEFER_BLOCKING 0x0 ;  /* 0x0000000000007b1d */ /* 0x000fe20000010000 */
[----:B------:R-:W-:Y:S02]  /*0860*/  ISETP.GE.AND P1, PT, R32, UR7, PT ;  /* 0x0000000720007c0c */ /* 0x000fe4000bf26270 */
[C---:B------:R-:W-:Y:S02]  /*0870*/  LOP3.LUT R36, R7.reuse, 0x60, RZ, 0xfc, !PT ;  /* 0x0000006007247812 */ /* 0x040fe400078efcff */
[----:B------:R-:W-:-:S02]  /*0880*/  LOP3.LUT R38, R7, 0x80, RZ, 0xfc, !PT ;  /* 0x0000008007267812 */ /* 0x000fc400078efcff */
[----:B------:R-:W-:Y:S02]  /*0890*/  PRMT R9, RZ, 0x7610, R9 ;  /* 0x00007610ff097816 */ /* 0x000fe40000000009 */
[C---:B------:R-:W-:Y:S02]  /*08a0*/  LOP3.LUT R40, R7.reuse, 0xa0, RZ, 0xfc, !PT ;  /* 0x000000a007287812 */ /* 0x040fe400078efcff */
[C---:B------:R-:W-:Y:S02]  /*08b0*/  LOP3.LUT R42, R7.reuse, 0xc0, RZ, 0xfc, !PT ;  /* 0x000000c0072a7812 */ /* 0x040fe400078efcff */
[----:B------:R-:W-:Y:S02]  /*08c0*/  ISETP.GE.AND P0, PT, R34, UR7, PT ;  /* 0x0000000722007c0c */ /* 0x000fe4000bf06270 */
[----:B------:R-:W-:Y:S02]  /*08d0*/  LOP3.LUT R44, R7, 0xe0, RZ, 0xfc, !PT ;  /* 0x000000e0072c7812 */ /* 0x000fe400078efcff */
[----:B------:R-:W-:-:S02]  /*08e0*/  ISETP.GE.AND P4, PT, R36, UR7, PT ;  /* 0x0000000724007c0c */ /* 0x000fc4000bf86270 */
[----:B------:R-:W-:Y:S02]  /*08f0*/  LOP3.LUT R46, R7, 0x100, RZ, 0xfc, !PT ;  /* 0x00000100072e7812 */ /* 0x000fe400078efcff */
[----:B------:R-:W-:Y:S02]  /*0900*/  ISETP.GE.AND P6, PT, R38, UR7, PT ;  /* 0x0000000726007c0c */ /* 0x000fe4000bfc6270 */
[----:B------:R-:W-:Y:S01]  /*0910*/  ISETP.GE.AND P5, PT, R40, UR7, PT ;  /* 0x0000000728007c0c */ /* 0x000fe2000bfa6270 */
[----:B------:R-:W2:Y:S01]  /*0920*/  @!P2 LDG.E.U16 R4, desc[UR18][R2.64] ;  /* 0x000000120204a981 */ /* 0x000ea2000c1e1500 */
[----:B------:R-:W-:Y:S02]  /*0930*/  ISETP.GE.AND P3, PT, R42, UR7, PT ;  /* 0x000000072a007c0c */ /* 0x000fe4000bf66270 */
[----:B------:R-:W-:Y:S01]  /*0940*/  ISETP.GE.AND P2, PT, R44, UR7, PT ;  /* 0x000000072c007c0c */ /* 0x000fe2000bf46270 */
[----:B------:R-:W3:Y:S01]  /*0950*/  @!P1 LDG.E.U16 R9, desc[UR18][R2.64+0x40] ;  /* 0x0000401202099981 */ /* 0x000ee2000c1e1500 */
[----:B------:R-:W-:-:S02]  /*0960*/  ISETP.GE.AND P1, PT, R46, UR7, PT ;  /* 0x000000072e007c0c */ /* 0x000fc4000bf26270 */
[----:B------:R-:W-:Y:S02]  /*0970*/  PRMT R6, RZ, 0x7610, R6 ;  /* 0x00007610ff067816 */ /* 0x000fe40000000006 */
[----:B------:R-:W-:Y:S02]  /*0980*/  PRMT R11, RZ, 0x7610, R11 ;  /* 0x00007610ff0b7816 */ /* 0x000fe4000000000b */
[----:B------:R-:W-:Y:S02]  /*0990*/  PRMT R8, RZ, 0x7610, R8 ;  /* 0x00007610ff087816 */ /* 0x000fe40000000008 */
[----:B------:R-:W-:Y:S01]  /*09a0*/  PRMT R13, RZ, 0x7610, R13 ;  /* 0x00007610ff0d7816 */ /* 0x000fe2000000000d */
[----:B------:R-:W4:Y:S01]  /*09b0*/  @!P0 LDG.E.U16 R6, desc[UR18][R2.64+0x80] ;  /* 0x0000801202068981 */ /* 0x000f22000c1e1500 */
[C---:B------:R-:W-:Y:S02]  /*09c0*/  LOP3.LUT R48, R7.reuse, 0x120, RZ, 0xfc, !PT ;  /* 0x0000012007307812 */ /* 0x040fe400078efcff */
[----:B------:R-:W-:Y:S01]  /*09d0*/  PRMT R10, RZ, 0x7610, R10 ;  /* 0x00007610ff0a7816 */ /* 0x000fe2000000000a */
[----:B------:R-:W5:Y:S01]  /*09e0*/  @!P4 LDG.E.U16 R11, desc[UR18][R2.64+0xc0] ;  /* 0x0000c012020bc981 */ /* 0x000f62000c1e1500 */
[----:B------:R-:W-:-:S02]  /*09f0*/  LOP3.LUT R50, R7, 0x140, RZ, 0xfc, !PT ;  /* 0x0000014007327812 */ /* 0x000fc400078efcff */
[----:B------:R-:W-:Y:S01]  /*0a00*/  PRMT R15, RZ, 0x7610, R15 ;  /* 0x00007610ff0f7816 */ /* 0x000fe2000000000f */
[----:B------:R-:W5:Y:S01]  /*0a10*/  @!P6 LDG.E.U16 R8, desc[UR18][R2.64+0x100] ;  /* 0x000100120208e981 */ /* 0x000f62000c1e1500 */
[C---:B------:R-:W-:Y:S02]  /*0a20*/  LOP3.LUT R52, R7.reuse, 0x160, RZ, 0xfc, !PT ;  /* 0x0000016007347812 */ /* 0x040fe400078efcff */
[----:B------:R-:W-:Y:S01]  /*0a30*/  PRMT R0, RZ, 0x7610, R0 ;  /* 0x00007610ff007816 */ /* 0x000fe20000000000 */
[----:B------:R-:W5:Y:S01]  /*0a40*/  @!P5 LDG.E.U16 R13, desc[UR18][R2.64+0x140] ;  /* 0x00014012020dd981 */ /* 0x000f62000c1e1500 */
[C---:B------:R-:W-:Y:S02]  /*0a50*/  LOP3.LUT R53, R7.reuse, 0x180, RZ, 0xfc, !PT ;  /* 0x0000018007357812 */ /* 0x040fe400078efcff */
[----:B------:R-:W-:Y:S01]  /*0a60*/  LOP3.LUT R54, R7, 0x1a0, RZ, 0xfc, !PT ;  /* 0x000001a007367812 */ /* 0x000fe200078efcff */
[----:B------:R-:W5:Y:S01]  /*0a70*/  @!P3 LDG.E.U16 R10, desc[UR18][R2.64+0x180] ;  /* 0x00018012020ab981 */ /* 0x000f62000c1e1500 */
[----:B------:R-:W-:-:S02]  /*0a80*/  ISETP.GE.AND P0, PT, R48, UR7, PT ;  /* 0x0000000730007c0c */ /* 0x000fc4000bf06270 */
[C---:B------:R-:W-:Y:S01]  /*0a90*/  LOP3.LUT R55, R7.reuse, 0x1c0, RZ, 0xfc, !PT ;  /* 0x000001c007377812 */ /* 0x040fe200078efcff */
[----:B------:R-:W5:Y:S01]  /*0aa0*/  @!P2 LDG.E.U16 R15, desc[UR18][R2.64+0x1c0] ;  /* 0x0001c012020fa981 */ /* 0x000f62000c1e1500 */
[----:B------:R-:W-:Y:S02]  /*0ab0*/  ISETP.GE.AND P4, PT, R50, UR7, PT ;  /* 0x0000000732007c0c */ /* 0x000fe4000bf86270 */
[----:B------:R-:W-:Y:S01]  /*0ac0*/  LOP3.LUT R56, R7, 0x1e0, RZ, 0xfc, !PT ;  /* 0x000001e007387812 */ /* 0x000fe200078efcff */
[----:B------:R-:W5:Y:S01]  /*0ad0*/  @!P1 LDG.E.U16 R0, desc[UR18][R2.64+0x200] ;  /* 0x0002001202009981 */ /* 0x000f62000c1e1500 */
[----:B------:R-:W-:Y:S02]  /*0ae0*/  ISETP.GE.AND P6, PT, R52, UR7, PT ;  /* 0x0000000734007c0c */ /* 0x000fe4000bfc6270 */
[----:B------:R-:W-:Y:S02]  /*0af0*/  ISETP.GE.AND P5, PT, R53, UR7, PT ;  /* 0x0000000735007c0c */ /* 0x000fe4000bfa6270 */
[----:B------:R-:W-:-:S02]  /*0b00*/  ISETP.GE.AND P3, PT, R54, UR7, PT ;  /* 0x0000000736007c0c */ /* 0x000fc4000bf66270 */
[----:B------:R-:W-:Y:S02]  /*0b10*/  ISETP.GE.AND P2, PT, R55, UR7, PT ;  /* 0x0000000737007c0c */ /* 0x000fe4000bf46270 */
[----:B------:R-:W-:Y:S02]  /*0b20*/  ISETP.GE.AND P1, PT, R56, UR7, PT ;  /* 0x0000000738007c0c */ /* 0x000fe4000bf26270 */
[----:B------:R-:W-:Y:S02]  /*0b30*/  PRMT R17, RZ, 0x7610, R17 ;  /* 0x00007610ff117816 */ /* 0x000fe40000000011 */
[----:B------:R-:W-:Y:S02]  /*0b40*/  PRMT R12, RZ, 0x7610, R12 ;  /* 0x00007610ff0c7816 */ /* 0x000fe4000000000c */
[----:B------:R-:W-:Y:S02]  /*0b50*/  PRMT R19, RZ, 0x7610, R19 ;  /* 0x00007610ff137816 */ /* 0x000fe40000000013 */
[----:B------:R-:W-:Y:S01]  /*0b60*/  PRMT R14, RZ, 0x7610, R14 ;  /* 0x00007610ff0e7816 */ /* 0x000fe2000000000e */
[----:B------:R-:W5:Y:S01]  /*0b70*/  @!P0 LDG.E.U16 R17, desc[UR18][R2.64+0x240] ;  /* 0x0002401202118981 */ /* 0x000f62000c1e1500 */
[----:B------:R-:W-:-:S02]  /*0b80*/  PRMT R21, RZ, 0x7610, R21 ;  /* 0x00007610ff157816 */ /* 0x000fc40000000015 */
[----:B------:R-:W-:Y:S01]  /*0b90*/  PRMT R16, RZ, 0x7610, R16 ;  /* 0x00007610ff107816 */ /* 0x000fe20000000010 */
[----:B------:R-:W5:Y:S01]  /*0ba0*/  @!P4 LDG.E.U16 R12, desc[UR18][R2.64+0x280] ;  /* 0x00028012020cc981 */ /* 0x000f62000c1e1500 */
[----:B------:R-:W-:-:S03]  /*0bb0*/  PRMT R23, RZ, 0x7610, R23 ;  /* 0x00007610ff177816 */ /* 0x000fc60000000017 */
[----:B------:R-:W5:Y:S04]  /*0bc0*/  @!P6 LDG.E.U16 R19, desc[UR18][R2.64+0x2c0] ;  /* 0x0002c0120213e981 */ /* 0x000f68000c1e1500 */
[----:B------:R-:W5:Y:S04]  /*0bd0*/  @!P5 LDG.E.U16 R14, desc[UR18][R2.64+0x300] ;  /* 0x00030012020ed981 */ /* 0x000f68000c1e1500 */
[----:B------:R-:W5:Y:S04]  /*0be0*/  @!P3 LDG.E.U16 R21, desc[UR18][R2.64+0x340] ;  /* 0x000340120215b981 */ /* 0x000f68000c1e1500 */
[----:B------:R-:W5:Y:S04]  /*0bf0*/  @!P2 LDG.E.U16 R16, desc[UR18][R2.64+0x380] ;  /* 0x000380120210a981 */ /* 0x000f68000c1e1500 */
[----:B------:R0:W5:Y:S01]  /*0c00*/  @!P1 LDG.E.U16 R23, desc[UR18][R2.64+0x3c0] ;  /* 0x0003c01202179981 */ /* 0x000162000c1e1500 */
[----:B------:R-:W-:-:S04]  /*0c10*/  IADD3 R18, R5, R126, RZ ;  /* 0x0000007e05127210 */ /* 0x000fc80007ffe0ff */
[C---:B------:R-:W-:Y:S02]  /*0c20*/  IADD3 R25, R18.reuse, 0x20, RZ ;  /* 0x0000002012197810 */ /* 0x040fe40007ffe0ff */
[C---:B------:R-:W-:Y:S02]  /*0c30*/  IADD3 R27, R18.reuse, 0x40, RZ ;  /* 0x00000040121b7810 */ /* 0x040fe40007ffe0ff */
[C---:B------:R-:W-:Y:S02]  /*0c40*/  LEA.HI.SX32 R20, R18.reuse, R18, 0x1b ;  /* 0x0000001212147211 */ /* 0x040fe400078fdaff */
[C---:B------:R-:W-:Y:S02]  /*0c50*/  IADD3 R29, R18.reuse, 0x60, RZ ;  /* 0x00000060121d7810 */ /* 0x040fe40007ffe0ff */
[C---:B------:R-:W-:Y:S02]  /*0c60*/  IADD3 R31, R18.reuse, 0x80, RZ ;  /* 0x00000080121f7810 */ /* 0x040fe40007ffe0ff */
[----:B------:R-:W-:-:S02]  /*0c70*/  IADD3 R33, R18, 0xa0, RZ ;  /* 0x000000a012217810 */ /* 0x000fc40007ffe0ff */
[-C--:B------:R-:W-:Y:S02]  /*0c80*/  LEA.HI.SX32 R122, R25, R18.reuse, 0x1b ;  /* 0x00000012197a7211 */ /* 0x080fe400078fdaff */
[C---:B------:R-:W-:Y:S02]  /*0c90*/  IADD3 R35, R18.reuse, 0xc0, RZ ;  /* 0x000000c012237810 */ /* 0x040fe40007ffe0ff */
[-C--:B0-----:R-:W-:Y:S02]  /*0ca0*/  LEA.HI.SX32 R2, R27, R18.reuse, 0x1b ;  /* 0x000000121b027211 */ /* 0x081fe400078fdaff */
[----:B------:R-:W-:Y:S02]  /*0cb0*/  IADD3 R37, R18, 0xe0, RZ ;  /* 0x000000e012257810 */ /* 0x000fe40007ffe0ff */
[----:B------:R-:W-:Y:S02]  /*0cc0*/  LEA R123, R20, R125, 0x1 ;  /* 0x0000007d147b7211 */ /* 0x000fe400078e08ff */
[----:B------:R-:W-:-:S02]  /*0cd0*/  LEA.HI.SX32 R120, R29, R18, 0x1b ;  /* 0x000000121d787211 */ /* 0x000fc400078fdaff */
[----:B------:R-:W-:Y:S02]  /*0ce0*/  IADD3 R39, R18, 0x100, RZ ;  /* 0x0000010012277810 */ /* 0x000fe40007ffe0ff */
[-C--:B------:R-:W-:Y:S02]  /*0cf0*/  LEA.HI.SX32 R20, R31, R18.reuse, 0x1b ;  /* 0x000000121f147211 */ /* 0x080fe400078fdaff */
[-C--:B------:R-:W-:Y:S02]  /*0d00*/  LEA.HI.SX32 R118, R33, R18.reuse, 0x1b ;  /* 0x0000001221767211 */ /* 0x080fe400078fdaff */
[----:B------:R-:W-:Y:S02]  /*0d10*/  LEA R122, R122, R125, 0x1 ;  /* 0x0000007d7a7a7211 */ /* 0x000fe400078e08ff */
[----:B------:R-:W-:Y:S02]  /*0d20*/  IADD3 R3, R18, 0x120, RZ ;  /* 0x0000012012037810 */ /* 0x000fe40007ffe0ff */
[----:B------:R-:W-:-:S02]  /*0d30*/  LEA.HI.SX32 R22, R35, R18, 0x1b ;  /* 0x0000001223167211 */ /* 0x000fc400078fdaff */
[-C--:B------:R-:W-:Y:S02]  /*0d40*/  LEA R121, R2, R125.reuse, 0x1 ;  /* 0x0000007d02797211 */ /* 0x080fe400078e08ff */
[----:B------:R-:W-:Y:S02]  /*0d50*/  IADD3 R41, R18, 0x140, RZ ;  /* 0x0000014012297810 */ /* 0x000fe40007ffe0ff */
[-C--:B------:R-:W-:Y:S02]  /*0d60*/  LEA.HI.SX32 R116, R37, R18.reuse, 0x1b ;  /* 0x0000001225747211 */ /* 0x080fe400078fdaff */
[----:B------:R-:W-:Y:S02]  /*0d70*/  LEA R120, R120, R125, 0x1 ;  /* 0x0000007d78787211 */ /* 0x000fe400078e08ff */
[----:B------:R-:W-:Y:S02]  /*0d80*/  IADD3 R43, R18, 0x160, RZ ;  /* 0x00000160122b7810 */ /* 0x000fe40007ffe0ff */
[----:B------:R-:W-:-:S02]  /*0d90*/  LEA.HI.SX32 R24, R39, R18, 0x1b ;  /* 0x0000001227187211 */ /* 0x000fc400078fdaff */
[-C--:B------:R-:W-:Y:S02]  /*0da0*/  LEA R119, R20, R125.reuse, 0x1 ;  /* 0x0000007d14777211 */ /* 0x080fe400078e08ff */
[----:B------:R-:W-:Y:S02]  /*0db0*/  IADD3 R45, R18, 0x180, RZ ;  /* 0x00000180122d7810 */ /* 0x000fe40007ffe0ff */
[-C--:B------:R-:W-:Y:S02]  /*0dc0*/  LEA R118, R118, R125.reuse, 0x1 ;  /* 0x0000007d76767211 */ /* 0x080fe400078e08ff */
[----:B------:R-:W-:Y:S02]  /*0dd0*/  IADD3 R47, R18, 0x1a0, RZ ;  /* 0x000001a0122f7810 */ /* 0x000fe40007ffe0ff */
[----:B------:R-:W-:Y:S02]  /*0de0*/  LEA.HI.SX32 R114, R3, R18, 0x1b ;  /* 0x0000001203727211 */ /* 0x000fe400078fdaff */
[----:B------:R-:W-:-:S02]  /*0df0*/  LEA R117, R22, R125, 0x1 ;  /* 0x0000007d16757211 */ /* 0x000fc400078e08ff */
[----:B------:R-:W-:Y:S02]  /*0e00*/  IADD3 R49, R18, 0x1c0, RZ ;  /* 0x000001c012317810 */ /* 0x000fe40007ffe0ff */
[-C--:B------:R-:W-:Y:S02]  /*0e10*/  LEA.HI.SX32 R26, R41, R18.reuse, 0x1b ;  /* 0x00000012291a7211 */ /* 0x080fe400078fdaff */
[-C--:B------:R-:W-:Y:S02]  /*0e20*/  LEA R116, R116, R125.reuse, 0x1 ;  /* 0x0000007d74747211 */ /* 0x080fe400078e08ff */
[----:B------:R-:W-:Y:S02]  /*0e30*/  IADD3 R51, R18, 0x1e0, RZ ;  /* 0x000001e012337810 */ /* 0x000fe40007ffe0ff */
[----:B------:R-:W-:Y:S02]  /*0e40*/  LEA.HI.SX32 R112, R43, R18, 0x1b ;  /* 0x000000122b707211 */ /* 0x000fe400078fdaff */
[----:B------:R-:W-:-:S02]  /*0e50*/  LEA R115, R24, R125, 0x1 ;  /* 0x0000007d18737211 */ /* 0x000fc400078e08ff */
[-C--:B------:R-:W-:Y:S02]  /*0e60*/  LEA.HI.SX32 R28, R45, R18.reuse, 0x1b ;  /* 0x000000122d1c7211 */ /* 0x080fe400078fdaff */
[-C--:B------:R-:W-:Y:S02]  /*0e70*/  LEA.HI.SX32 R108, R47, R18.reuse, 0x1b ;  /* 0x000000122f6c7211 */ /* 0x080fe400078fdaff */
[----:B------:R-:W-:Y:S02]  /*0e80*/  LEA R114, R114, R125, 0x1 ;  /* 0x0000007d72727211 */ /* 0x000fe400078e08ff */
[----:B------:R-:W-:Y:S02]  /*0e90*/  LEA R5, R126, R5, 0x4 ;  /* 0x000000057e057211 */ /* 0x000fe400078e20ff */
[----:B------:R-:W-:Y:S02]  /*0ea0*/  LEA.HI.SX32 R30, R49, R18, 0x1b ;  /* 0x00000012311e7211 */ /* 0x000fe400078fdaff */
[----:B------:R-:W-:-:S02]  /*0eb0*/  LEA R113, R26, R125, 0x1 ;  /* 0x0000007d1a717211 */ /* 0x000fc400078e08ff */
[----:B------:R-:W-:Y:S02]  /*0ec0*/  LEA.HI.SX32 R106, R51, R18, 0x1b ;  /* 0x00000012336a7211 */ /* 0x000fe400078fdaff */
[-C--:B------:R-:W-:Y:S02]  /*0ed0*/  LEA R112, R112, R125.reuse, 0x1 ;  /* 0x0000007d70707211 */ /* 0x080fe400078e08ff */
[-C--:B------:R-:W-:Y:S02]  /*0ee0*/  LEA R109, R28, R125.reuse, 0x1 ;  /* 0x0000007d1c6d7211 */ /* 0x080fe400078e08ff */
[-C--:B------:R-:W-:Y:S02]  /*0ef0*/  LEA R108, R108, R125.reuse, 0x1 ;  /* 0x0000007d6c6c7211 */ /* 0x080fe400078e08ff */
[-C--:B------:R-:W-:Y:S02]  /*0f00*/  LEA R107, R30, R125.reuse, 0x1 ;  /* 0x0000007d1e6b7211 */ /* 0x080fe400078e08ff */
[----:B------:R-:W-:-:S02]  /*0f10*/  LEA R106, R106, R125, 0x1 ;  /* 0x0000007d6a6a7211 */ /* 0x000fc400078e08ff */
[----:B------:R-:W-:Y:S02]  /*0f20*/  ISETP.GE.AND P2, PT, R7, UR7, PT ;  /* 0x0000000707007c0c */ /* 0x000fe4000bf46270 */
[----:B------:R-:W-:Y:S02]  /*0f30*/  ISETP.GE.AND P1, PT, R32, UR7, PT ;  /* 0x0000000720007c0c */ /* 0x000fe4000bf26270 */
[----:B------:R-:W-:Y:S02]  /*0f40*/  MOV R2, UR14 ;  /* 0x0000000e00027c02 */ /* 0x000fe40008000f00 */
[----:B------:R-:W-:Y:S02]  /*0f50*/  MOV R3, UR15 ;  /* 0x0000000f00037c02 */ /* 0x000fe40008000f00 */
[----:B------:R-:W-:Y:S02]  /*0f60*/  ISETP.GE.AND P0, PT, R34, UR7, PT ;  /* 0x0000000722007c0c */ /* 0x000fe4000bf06270 */
[----:B------:R-:W-:-:S02]  /*0f70*/  ISETP.GE.AND P4, PT, R36, UR7, PT ;  /* 0x0000000724007c0c */ /* 0x000fc4000bf86270 */
[----:B------:R-:W-:Y:S02]  /*0f80*/  ISETP.GE.AND P6, PT, R38, UR7, PT ;  /* 0x0000000726007c0c */ /* 0x000fe4000bfc6270 */
[----:B------:R-:W-:Y:S02]  /*0f90*/  ISETP.GE.AND P5, PT, R40, UR7, PT ;  /* 0x0000000728007c0c */ /* 0x000fe4000bfa6270 */
[----:B------:R-:W-:Y:S02]  /*0fa0*/  ISETP.GE.AND P3, PT, R42, UR7, PT ;  /* 0x000000072a007c0c */ /* 0x000fe4000bf66270 */
[----:B------:R-:W-:Y:S01]  /*0fb0*/  PRMT R18, RZ, 0x7610, R18 ;  /* 0x00007610ff127816 */ /* 0x000fe20000000012 */
[----:B--2---:R-:W-:Y:S04]  /*0fc0*/  STS.U16 [R123], R4 ;  /* 0x000000047b007388 */ /* 0x004fe80000000400 */
[----:B---3--:R-:W-:Y:S04]  /*0fd0*/  STS.U16 [R122+0x40], R9 ;  /* 0x000040097a007388 */ /* 0x008fe80000000400 */
[----:B----4-:R-:W-:Y:S04]  /*0fe0*/  STS.U16 [R121+0x80], R6 ;  /* 0x0000800679007388 */ /* 0x010fe80000000400 */
[----:B-----5:R-:W-:Y:S04]  /*0ff0*/  STS.U16 [R120+0xc0], R11 ;  /* 0x0000c00b78007388 */ /* 0x020fe80000000400 */
[----:B------:R-:W-:Y:S04]  /*1000*/  STS.U16 [R119+0x100], R8 ;  /* 0x0001000877007388 */ /* 0x000fe80000000400 */
[----:B------:R-:W-:Y:S04]  /*1010*/  STS.U16 [R118+0x140], R13 ;  /* 0x0001400d76007388 */ /* 0x000fe80000000400 */
[----:B------:R-:W-:Y:S04]  /*1020*/  STS.U16 [R117+0x180], R10 ;  /* 0x0001800a75007388 */ /* 0x000fe80000000400 */
[----:B------:R-:W-:Y:S04]  /*1030*/  STS.U16 [R116+0x1c0], R15 ;  /* 0x0001c00f74007388 */ /* 0x000fe80000000400 */
[----:B------:R0:W-:Y:S02]  /*1040*/  STS.U16 [R115+0x200], R0 ;  /* 0x0002000073007388 */ /* 0x0001e40000000400 */
[----:B0-----:R-:W-:-:S04]  /*1050*/  LEA.HI.SX32 R0, R5, R5, 0x1b ;  /* 0x0000000505007211 */ /* 0x001fc800078fdaff */
[----:B------:R-:W-:Y:S01]  /*1060*/  LEA R105, R0, R125, 0x1 ;  /* 0x0000007d00697211 */ /* 0x000fe200078e08ff */
[----:B------:R-:W-:Y:S04]  /*1070*/  STS.U16 [R114+0x240], R17 ;  /* 0x0002401172007388 */ /* 0x000fe80000000400 */
[----:B------:R0:W-:Y:S04]  /*1080*/  STS.U16 [R113+0x280], R12 ;  /* 0x0002800c71007388 */ /* 0x0001e80000000400 */
[----:B------:R-:W-:Y:S04]  /*1090*/  STS.U16 [R112+0x2c0], R19 ;  /* 0x0002c01370007388 */ /* 0x000fe80000000400 */
[----:B------:R1:W-:Y:S04]  /*10a0*/  STS.U16 [R109+0x300], R14 ;  /* 0x0003000e6d007388 */ /* 0x0003e80000000400 */
[----:B------:R-:W-:Y:S04]  /*10b0*/  STS.U16 [R108+0x340], R21 ;  /* 0x000340156c007388 */ /* 0x000fe80000000400 */
[----:B------:R2:W-:Y:S04]  /*10c0*/  STS.U16 [R107+0x380], R16 ;  /* 0x000380106b007388 */ /* 0x0005e80000000400 */
[----:B------:R3:W-:Y:S01]  /*10d0*/  STS.U16 [R106+0x3c0], R23 ;  /* 0x0003c0176a007388 */ /* 0x0007e20000000400 */
[----:B------:R-:W-:-:S03]  /*10e0*/  NOP ;  /* 0x0000000000007918 */ /* 0x000fc60000000000 */
[----:B------:R-:W-:Y:S04]  /*10f0*/  LDS.U16 R104, [R105] ;  /* 0x0000000069687984 */ /* 0x000fe80000000400 */
[----:B------:R-:W-:Y:S04]  /*1100*/  LDS.U16 R103, [R105+0x2] ;  /* 0x0000020069677984 */ /* 0x000fe80000000400 */
[----:B------:R-:W-:Y:S04]  /*1110*/  LDS.U16 R102, [R105+0x4] ;  /* 0x0000040069667984 */ /* 0x000fe80000000400 */
[----:B------:R-:W4:Y:S04]  /*1120*/  LDS.U16 R101, [R105+0x6] ;  /* 0x0000060069657984 */ /* 0x000f280000000400 */
[----:B------:R-:W5:Y:S04]  /*1130*/  LDS.U16 R100, [R105+0x8] ;  /* 0x0000080069647984 */ /* 0x000f680000000400 */
[----:B------:R-:W-:Y:S04]  /*1140*/  LDS.U16 R99, [R105+0xa] ;  /* 0x00000a0069637984 */ /* 0x000fe80000000400 */
        /* <DEDUP_REMOVED lines=9> */
[----:B------:R-:W-:Y:S01]  /*11e0*/  LDS.U16 R89, [R105+0x1e] ;  /* 0x00001e0069597984 */ /* 0x000fe20000000400 */
[----:B------:R-:W-:Y:S01]  /*11f0*/  PRMT R6, RZ, 0x7610, R6 ;  /* 0x00007610ff067816 */ /* 0x000fe20000000006 */
[----:B------:R-:W-:Y:S01]  /*1200*/  IMAD.WIDE R4, R7, 0x2, R2 ;  /* 0x0000000207047825 */ /* 0x000fe200078e0202 */
[----:B------:R-:W-:Y:S01]  /*1210*/  BAR.SYNC.DEFER_BLOCKING 0x0 ;  /* 0x0000000000007b1d */ /* 0x000fe20000010000 */
[----:B------:R-:W-:-:S02]  /*1220*/  PRMT R9, RZ, 0x7610, R9 ;  /* 0x00007610ff097816 */ /* 0x000fc40000000009 */
[----:B------:R-:W-:Y:S02]  /*1230*/  PRMT R8, RZ, 0x7610, R8 ;  /* 0x00007610ff087816 */ /* 0x000fe40000000008 */
[----:B------:R-:W-:Y:S02]  /*1240*/  PRMT R11, RZ, 0x7610, R11 ;  /* 0x00007610ff0b7816 */ /* 0x000fe4000000000b */
[----:B------:R-:W-:Y:S02]  /*1250*/  PRMT R10, RZ, 0x7610, R10 ;  /* 0x00007610ff0a7816 */ /* 0x000fe4000000000a */
[----:B------:R-:W-:Y:S02]  /*1260*/  PRMT R13, RZ, 0x7610, R13 ;  /* 0x00007610ff0d7816 */ /* 0x000fe4000000000d */
[----:B0-----:R-:W-:Y:S02]  /*1270*/  PRMT R12, RZ, 0x7610, R12 ;  /* 0x00007610ff0c7816 */ /* 0x001fe4000000000c */
[----:B------:R-:W-:-:S02]  /*1280*/  PRMT R15, RZ, 0x7610, R15 ;  /* 0x00007610ff0f7816 */ /* 0x000fc4000000000f */
[----:B-1----:R-:W-:Y:S01]  /*1290*/  PRMT R14, RZ, 0x7610, R14 ;  /* 0x00007610ff0e7816 */ /* 0x002fe2000000000e */
[----:B------:R-:W4:Y:S01]  /*12a0*/  @!P2 LDG.E.U16 R6, desc[UR18][R4.64] ;  /* 0x000000120406a981 */ /* 0x000f22000c1e1500 */
[----:B------:R-:W-:-:S03]  /*12b0*/  ISETP.GE.AND P2, PT, R44, UR7, PT ;  /* 0x000000072c007c0c */ /* 0x000fc6000bf46270 */
[----:B------:R-:W5:Y:S01]  /*12c0*/  @!P1 LDG.E.U16 R9, desc[UR18][R4.64+0x40] ;  /* 0x0000401204099981 */ /* 0x000f62000c1e1500 */
        /* <DEDUP_REMOVED lines=14> */
[----:B------:R-:W-:Y:S02]  /*13b0*/  ISETP.GE.AND P1, PT, R56, UR7, PT ;  /* 0x0000000738007c0c */ /* 0x000fe4000bf26270 */
[----:B------:R-:W-:Y:S02]  /*13c0*/  PRMT R17, RZ, 0x7610, R17 ;  /* 0x00007610ff117816 */ /* 0x000fe40000000011 */
[----:B------:R-:W-:Y:S02]  /*13d0*/  PRMT R0, RZ, 0x7610, R0 ;  /* 0x00007610ff007816 */ /* 0x000fe40000000000 */
[----:B------:R-:W-:Y:S02]  /*13e0*/  PRMT R19, RZ, 0x7610, R19 ;  /* 0x00007610ff137816 */ /* 0x000fe40000000013 */
[----:B--2---:R-:W-:Y:S01]  /*13f0*/  PRMT R16, RZ, 0x7610, R16 ;  /* 0x00007610ff107816 */ /* 0x004fe20000000010 */
[----:B------:R-:W2:Y:S01]  /*1400*/  @!P0 LDG.E.U16 R17, desc[UR18][R4.64+0x240] ;  /* 0x0002401204118981 */ /* 0x000ea2000c1e1500 */
[----:B------:R-:W-:-:S02]  /*1410*/  PRMT R21, RZ, 0x7610, R21 ;  /* 0x00007610ff157816 */ /* 0x000fc40000000015 */
[----:B---3--:R-:W-:Y:S01]  /*1420*/  PRMT R23, RZ, 0x7610, R23 ;  /* 0x00007610ff177816 */ /* 0x008fe20000000017 */
[----:B------:R-:W3:Y:S04]  /*1430*/  @!P4 LDG.E.U16 R0, desc[UR18][R4.64+0x280] ;  /* 0x000280120400c981 */ /* 0x000ee8000c1e1500 */
[----:B------:R-:W3:Y:S04]  /*1440*/  @!P6 LDG.E.U16 R19, desc[UR18][R4.64+0x2c0] ;  /* 0x0002c0120413e981 */ /* 0x000ee8000c1e1500 */
[----:B------:R-:W3:Y:S04]  /*1450*/  @!P5 LDG.E.U16 R16, desc[UR18][R4.64+0x300] ;  /* 0x000300120410d981 */ /* 0x000ee8000c1e1500 */
[----:B------:R-:W3:Y:S04]  /*1460*/  @!P3 LDG.E.U16 R21, desc[UR18][R4.64+0x340] ;  /* 0x000340120415b981 */ /* 0x000ee8000c1e1500 */
[----:B------:R-:W3:Y:S04]  /*1470*/  @!P2 LDG.E.U16 R18, desc[UR18][R4.64+0x380] ;  /* 0x000380120412a981 */ /* 0x000ee8000c1e1500 */
[----:B------:R-:W3:Y:S01]  /*1480*/  @!P1 LDG.E.U16 R23, desc[UR18][R4.64+0x3c0] ;  /* 0x0003c01204179981 */ /* 0x000ee2000c1e1500 */
[----:B------:R-:W-:-:S02]  /*1490*/  MOV R2, UR16 ;  /* 0x0000001000027c02 */ /* 0x000fc40008000f00 */
[----:B------:R-:W-:Y:S02]  /*14a0*/  MOV R3, UR17 ;  /* 0x0000001100037c02 */ /* 0x000fe40008000f00 */
[C---:B------:R-:W-:Y:S01]  /*14b0*/  ISETP.GE.AND P2, PT, R7.reuse, UR7, PT ;  /* 0x0000000707007c0c */ /* 0x040fe2000bf46270 */
[----:B------:R-:W-:Y:S01]  /*14c0*/  IMAD.WIDE R2, R7, 0x2, R2 ;  /* 0x0000000207027825 */ /* 0x000fe200078e0202 */
[----:B------:R-:W-:Y:S02]  /*14d0*/  ISETP.GE.AND P1, PT, R32, UR7, PT ;  /* 0x0000000720007c0c */ /* 0x000fe4000bf26270 */
[----:B------:R-:W-:Y:S02]  /*14e0*/  PRMT R20, RZ, 0x7610, R20 ;  /* 0x00007610ff147816 */ /* 0x000fe40000000014 */
[----:B------:R-:W-:Y:S02]  /*14f0*/  PRMT R25, RZ, 0x7610, R25 ;  /* 0x00007610ff197816 */ /* 0x000fe40000000019 */
[----:B------:R-:W-:-:S02]  /*1500*/  ISETP.GE.AND P0, PT, R34, UR7, PT ;  /* 0x0000000722007c0c */ /* 0x000fc4000bf06270 */
[----:B------:R-:W-:Y:S02]  /*1510*/  ISETP.GE.AND P4, PT, R36, UR7, PT ;  /* 0x0000000724007c0c */ /* 0x000fe4000bf86270 */
[----:B------:R-:W-:Y:S02]  /*1520*/  ISETP.GE.AND P6, PT, R38, UR7, PT ;  /* 0x0000000726007c0c */ /* 0x000fe4000bfc6270 */
[----:B------:R-:W-:Y:S02]  /*1530*/  ISETP.GE.AND P5, PT, R40, UR7, PT ;  /* 0x0000000728007c0c */ /* 0x000fe4000bfa6270 */
[----:B------:R-:W-:Y:S02]  /*1540*/  ISETP.GE.AND P3, PT, R42, UR7, PT ;  /* 0x000000072a007c0c */ /* 0x000fe4000bf66270 */
[----:B------:R-:W-:Y:S02]  /*1550*/  PRMT R22, RZ, 0x7610, R22 ;  /* 0x00007610ff167816 */ /* 0x000fe40000000016 */
[----:B------:R-:W-:-:S02]  /*1560*/  PRMT R24, RZ, 0x7610, R24 ;  /* 0x00007610ff187816 */ /* 0x000fc40000000018 */
[----:B------:R-:W-:Y:S02]  /*1570*/  PRMT R26, RZ, 0x7610, R26 ;  /* 0x00007610ff1a7816 */ /* 0x000fe4000000001a */
[----:B------:R-:W-:Y:S02]  /*1580*/  PRMT R28, RZ, 0x7610, R28 ;  /* 0x00007610ff1c7816 */ /* 0x000fe4000000001c */
[----:B------:R-:W-:Y:S02]  /*1590*/  PRMT R27, RZ, 0x7610, R27 ;  /* 0x00007610ff1b7816 */ /* 0x000fe4000000001b */
[----:B------:R-:W-:Y:S02]  /*15a0*/  PRMT R30, RZ, 0x7610, R30 ;  /* 0x00007610ff1e7816 */ /* 0x000fe4000000001e */
[----:B------:R-:W-:Y:S02]  /*15b0*/  PRMT R29, RZ, 0x7610, R29 ;  /* 0x00007610ff1d7816 */ /* 0x000fe4000000001d */
[----:B------:R-:W-:-:S02]  /*15c0*/  PRMT R32, RZ, 0x7610, R32 ;  /* 0x00007610ff207816 */ /* 0x000fc40000000020 */
[----:B------:R-:W-:Y:S02]  /*15d0*/  PRMT R31, RZ, 0x7610, R31 ;  /* 0x00007610ff1f7816 */ /* 0x000fe4000000001f */
[----:B------:R-:W-:Y:S02]  /*15e0*/  PRMT R34, RZ, 0x7610, R34 ;  /* 0x00007610ff227816 */ /* 0x000fe40000000022 */
[----:B------:R-:W-:Y:S01]  /*15f0*/  PRMT R33, RZ, 0x7610, R33 ;  /* 0x00007610ff217816 */ /* 0x000fe20000000021 */
[----:B----4-:R-:W-:Y:S04]  /*1600*/  STS.U16 [R123], R6 ;  /* 0x000000067b007388 */ /* 0x010fe80000000400 */
[----:B-----5:R-:W-:Y:S04]  /*1610*/  STS.U16 [R122+0x40], R9 ;  /* 0x000040097a007388 */ /* 0x020fe80000000400 */
[----:B------:R-:W-:Y:S04]  /*1620*/  STS.U16 [R121+0x80], R8 ;  /* 0x0000800879007388 */ /* 0x000fe80000000400 */
[----:B------:R-:W-:Y:S04]  /*1630*/  STS.U16 [R120+0xc0], R11 ;  /* 0x0000c00b78007388 */ /* 0x000fe80000000400 */
[----:B------:R-:W-:Y:S04]  /*1640*/  STS.U16 [R119+0x100], R10 ;  /* 0x0001000a77007388 */ /* 0x000fe80000000400 */
[----:B------:R-:W-:Y:S04]  /*1650*/  STS.U16 [R118+0x140], R13 ;  /* 0x0001400d76007388 */ /* 0x000fe80000000400 */
[----:B------:R-:W-:Y:S04]  /*1660*/  STS.U16 [R117+0x180], R12 ;  /* 0x0001800c75007388 */ /* 0x000fe80000000400 */
[----:B------:R-:W-:Y:S04]  /*1670*/  STS.U16 [R116+0x1c0], R15 ;  /* 0x0001c00f74007388 */ /* 0x000fe80000000400 */
[----:B------:R-:W-:Y:S04]  /*1680*/  STS.U16 [R115+0x200], R14 ;  /* 0x0002000e73007388 */ /* 0x000fe80000000400 */
[----:B--2---:R-:W-:Y:S04]  /*1690*/  STS.U16 [R114+0x240], R17 ;  /* 0x0002401172007388 */ /* 0x004fe80000000400 */
[----:B---3--:R-:W-:Y:S04]  /*16a0*/  STS.U16 [R113+0x280], R0 ;  /* 0x0002800071007388 */ /* 0x008fe80000000400 */
[----:B------:R0:W-:Y:S04]  /*16b0*/  STS.U16 [R112+0x2c0], R19 ;  /* 0x0002c01370007388 */ /* 0x0001e80000000400 */
[----:B------:R-:W-:Y:S04]  /*16c0*/  STS.U16 [R109+0x300], R16 ;  /* 0x000300106d007388 */ /* 0x000fe80000000400 */
[----:B------:R1:W-:Y:S04]  /*16d0*/  STS.U16 [R108+0x340], R21 ;  /* 0x000340156c007388 */ /* 0x0003e80000000400 */
[----:B------:R-:W-:Y:S04]  /*16e0*/  STS.U16 [R107+0x380], R18 ;  /* 0x000380126b007388 */ /* 0x000fe80000000400 */
[----:B------:R2:W-:Y:S01]  /*16f0*/  STS.U16 [R106+0x3c0], R23 ;  /* 0x0003c0176a007388 */ /* 0x0005e20000000400 */
[----:B------:R-:W-:-:S03]  /*1700*/  NOP ;  /* 0x0000000000007918 */ /* 0x000fc60000000000 */
[----:B------:R-:W-:Y:S04]  /*1710*/  LDS.U16 R4, [R105] ;  /* 0x0000000069047984 */ /* 0x000fe80000000400 */
        /* <DEDUP_REMOVED lines=15> */
[----:B------:R-:W-:Y:S01]  /*1810*/  BAR.SYNC.DEFER_BLOCKING 0x0 ;  /* 0x0000000000007b1d */ /* 0x000fe20000010000 */
[----:B0-----:R-:W-:-:S02]  /*1820*/  PRMT R19, RZ, 0x7610, R19 ;  /* 0x00007610ff137816 */ /* 0x001fc40000000013 */
[----:B-1----:R-:W-:Y:S02]  /*1830*/  PRMT R21, RZ, 0x7610, R21 ;  /* 0x00007610ff157816 */ /* 0x002fe40000000015 */
[----:B--2---:R-:W-:Y:S01]  /*1840*/  PRMT R23, RZ, 0x7610, R23 ;  /* 0x00007610ff177816 */ /* 0x004fe20000000017 */
[----:B------:R-:W2:Y:S01]  /*1850*/  @!P2 LDG.E.U16 R20, desc[UR18][R2.64] ;  /* 0x000000120214a981 */ /* 0x000ea2000c1e1500 */
[----:B------:R-:W-:-:S03]  /*1860*/  ISETP.GE.AND P2, PT, R44, UR7, PT ;  /* 0x000000072c007c0c */ /* 0x000fc6000bf46270 */
[----:B------:R-:W3:Y:S01]  /*1870*/  @!P1 LDG.E.U16 R25, desc[UR18][R2.64+0x40] ;  /* 0x0000401202199981 */ /* 0x000ee2000c1e1500 */
[----:B------:R-:W-:-:S03]  /*1880*/  ISETP.GE.AND P1, PT, R46, UR7, PT ;  /* 0x000000072e007c0c */ /* 0x000fc6000bf26270 */
        /* <DEDUP_REMOVED lines=14> */
[----:B------:R-:W5:Y:S04]  /*1970*/  @!P0 LDG.E.U16 R27, desc[UR18][R2.64+0x240] ;  /* 0x00024012021b8981 */ /* 0x000f68000c1e1500 */
[----:B------:R-:W5:Y:S04]  /*1980*/  @!P4 LDG.E.U16 R30, desc[UR18][R2.64+0x280] ;  /* 0x00028012021ec981 */ /* 0x000f68000c1e1500 */
[----:B------:R-:W5:Y:S04]  /*1990*/  @!P6 LDG.E.U16 R29, desc[UR18][R2.64+0x2c0] ;  /* 0x0002c012021de981 */ /* 0x000f68000c1e1500 */
[----:B------:R-:W5:Y:S04]  /*19a0*/  @!P5 LDG.E.U16 R32, desc[UR18][R2.64+0x300] ;  /* 0x000300120220d981 */ /* 0x000f68000c1e1500 */
[----:B------:R-:W5:Y:S04]  /*19b0*/  @!P3 LDG.E.U16 R31, desc[UR18][R2.64+0x340] ;  /* 0x00034012021fb981 */ /* 0x000f68000c1e1500 */
[----:B------:R-:W5:Y:S04]  /*19c0*/  @!P2 LDG.E.U16 R34, desc[UR18][R2.64+0x380] ;  /* 0x000380120222a981 */ /* 0x000f68000c1e1500 */
[----:B------:R-:W5:Y:S01]  /*19d0*/  @!P1 LDG.E.U16 R33, desc[UR18][R2.64+0x3c0] ;  /* 0x0003c01202219981 */ /* 0x000f62000c1e1500 */
[----:B------:R-:W-:-:S02]  /*19e0*/  SHF.L.U32 R35, R101, 0x10, RZ ;  /* 0x0000001065237819 */ /* 0x000fc400000006ff */
[----:B------:R-:W-:Y:S01]  /*19f0*/  SHF.L.U32 R36, R100, 0x10, RZ ;  /* 0x0000001064247819 */ /* 0x000fe200000006ff */
[----:B------:R-:W-:Y:S01]  /*1a00*/  HFMA2.MMA R88, -RZ, RZ, 0, 0 ;  /* 0x00000000ff587435 */ /* 0x000fe200000001ff */
[----:B------:R-:W-:Y:S02]  /*1a10*/  CS2R R86, SRZ ;  /* 0x0000000000567805 */ /* 0x000fe4000001ff00 */
[----:B------:R-:W-:Y:S02]  /*1a20*/  CS2R R84, SRZ ;  /* 0x0000000000547805 */ /* 0x000fe4000001ff00 */
[----:B------:R-:W-:Y:S02]  /*1a30*/  CS2R R58, SRZ ;  /* 0x00000000003a7805 */ /* 0x000fe4000001ff00 */
[----:B------:R-:W-:Y:S02]  /*1a40*/  CS2R R56, SRZ ;  /* 0x0000000000387805 */ /* 0x000fe4000001ff00 */
[----:B------:R-:W-:-:S02]  /*1a50*/  CS2R R54, SRZ ;  /* 0x0000000000367805 */ /* 0x000fc4000001ff00 */
[----:B------:R-:W-:Y:S02]  /*1a60*/  CS2R R52, SRZ ;  /* 0x0000000000347805 */ /* 0x000fe4000001ff00 */
[----:B------:R-:W-:Y:S02]  /*1a70*/  CS2R R50, SRZ ;  /* 0x0000000000327805 */ /* 0x000fe4000001ff00 */
[----:B------:R-:W-:Y:S01]  /*1a80*/  MOV R49, RZ ;  /* 0x000000ff00317202 */ /* 0x000fe20000000f00 */
        /* <DEDUP_REMOVED lines=11> */
[----:B------:R0:W-:Y:S04]  /*1b40*/  STS.U16 [R112+0x2c0], R29 ;  /* 0x0002c01d70007388 */ /* 0x0001e80000000400 */
[----:B------:R-:W-:Y:S04]  /*1b50*/  STS.U16 [R109+0x300], R32 ;  /* 0x000300206d007388 */ /* 0x000fe80000000400 */
[----:B------:R-:W-:Y:S04]  /*1b60*/  STS.U16 [R108+0x340], R31 ;  /* 0x0003401f6c007388 */ /* 0x000fe80000000400 */
[----:B------:R-:W-:Y:S04]  /*1b70*/  STS.U16 [R107+0x380], R34 ;  /* 0x000380226b007388 */ /* 0x000fe80000000400 */
[----:B------:R-:W-:Y:S01]  /*1b80*/  STS.U16 [R106+0x3c0], R33 ;  /* 0x0003c0216a007388 */ /* 0x000fe20000000400 */
[----:B------:R-:W-:-:S03]  /*1b90*/  NOP ;  /* 0x0000000000007918 */ /* 0x000fc60000000000 */
[----:B------:R-:W1:Y:S04]  /*1ba0*/  LDS.U16 R2, [R105] ;  /* 0x0000000069027984 */ /* 0x000e680000000400 */
[----:B------:R-:W2:Y:S04]  /*1bb0*/  LDS.U16 R3, [R105+0x2] ;  /* 0x0000020069037984 */ /* 0x000ea80000000400 */
[----:B------:R-:W3:Y:S04]  /*1bc0*/  LDS.U16 R19, [R105+0x4] ;  /* 0x0000040069137984 */ /* 0x000ee80000000400 */
[----:B------:R-:W4:Y:S04]  /*1bd0*/  LDS.U16 R20, [R105+0x6] ;  /* 0x0000060069147984 */ /* 0x000f280000000400 */
[----:B------:R-:W5:Y:S04]  /*1be0*/  LDS.U16 R21, [R105+0x8] ;  /* 0x0000080069157984 */ /* 0x000f680000000400 */
[----:B------:R-:W5:Y:S04]  /*1bf0*/  LDS.U16 R22, [R105+0xa] ;  /* 0x00000a0069167984 */ /* 0x000f680000000400 */
[----:B------:R-:W5:Y:S04]  /*1c00*/  LDS.U16 R23, [R105+0xc] ;  /* 0x00000c0069177984 */ /* 0x000f680000000400 */
[----:B------:R-:W5:Y:S04]  /*1c10*/  LDS.U16 R24, [R105+0xe] ;  /* 0x00000e0069187984 */ /* 0x000f680000000400 */
[----:B------:R-:W5:Y:S01]  /*1c20*/  LDS.U16 R25, [R105+0x10] ;  /* 0x0000100069197984 */ /* 0x000f620000000400 */
[----:B0-----:R-:W-:-:S02]  /*1c30*/  SHF.L.U32 R29, R104, 0x10, RZ ;  /* 0x00000010681d7819 */ /* 0x001fc400000006ff */
[----:B------:R-:W-:Y:S01]  /*1c40*/  SHF.L.U32 R30, R103, 0x10, RZ ;  /* 0x00000010671e7819 */ /* 0x000fe200000006ff */
[----:B------:R-:W0:Y:S01]  /*1c50*/  LDS.U16 R26, [R105+0x12] ;  /* 0x00001200691a7984 */ /* 0x000e220000000400 */
[----:B-1----:R-:W-:-:S03]  /*1c60*/  SHF.L.U32 R28, R2, 0x10, RZ ;  /* 0x00000010021c7819 */ /* 0x002fc600000006ff */
[----:B------:R-:W1:Y:S01]  /*1c70*/  LDS.U16 R27, [R105+0x14] ;  /* 0x00001400691b7984 */ /* 0x000e620000000400 */
[----:B--2---:R-:W-:Y:S01]  /*1c80*/  SHF.L.U32 R32, R3, 0x10, RZ ;  /* 0x0000001003207819 */ /* 0x004fe200000006ff */
[----:B------:R-:W-:Y:S01]  /*1c90*/  FFMA.FTZ R29, R28, R29, R127 ;  /* 0x0000001d1c1d7223 */ /* 0x000fe2000001007f */
[----:B------:R-:W-:Y:S01]  /*1ca0*/  SHF.L.U32 R33, R102, 0x10, RZ ;  /* 0x0000001066217819 */ /* 0x000fe200000006ff */
[----:B------:R-:W2:Y:S01]  /*1cb0*/  LDS.U16 R2, [R105+0x16] ;  /* 0x0000160069027984 */ /* 0x000ea20000000400 */
[----:B---3--:R-:W-:Y:S01]  /*1cc0*/  SHF.L.U32 R31, R19, 0x10, RZ ;  /* 0x00000010131f7819 */ /* 0x008fe200000006ff */
[----:B------:R-:W-:Y:S02]  /*1cd0*/  FFMA.FTZ R34, R32, R30, R29 ;  /* 0x0000001e20227223 */ /* 0x000fe4000001001d */
[----:B------:R-:W3:Y:S01]  /*1ce0*/  LDS.U16 R3, [R105+0x18] ;  /* 0x0000180069037984 */ /* 0x000ee20000000400 */
[----:B----4-:R-:W-:Y:S01]  /*1cf0*/  SHF.L.U32 R30, R20, 0x10, RZ ;  /* 0x00000010141e7819 */ /* 0x010fe200000006ff */
[----:B------:R-:W-:-:S02]  /*1d00*/  FFMA.FTZ R33, R31, R33, R34 ;  /* 0x000000211f217223 */ /* 0x000fc40000010022 */
[----:B------:R-:W4:Y:S01]  /*1d10*/  LDS.U16 R19, [R105+0x1a] ;  /* 0x00001a0069137984 */ /* 0x000f220000000400 */
[----:B-----5:R-:W-:Y:S01]  /*1d20*/  SHF.L.U32 R29, R21, 0x10, RZ ;  /* 0x00000010151d7819 */ /* 0x020fe200000006ff */
[----:B------:R-:W-:Y:S01]  /*1d30*/  FFMA.FTZ R34, R30, R35, R33 ;  /* 0x000000231e227223 */ /* 0x000fe20000010021 */
[----:B------:R-:W-:Y:S01]  /*1d40*/  SHF.L.U32 R35, R99, 0x10, RZ ;  /* 0x0000001063237819 */ /* 0x000fe200000006ff */
[----:B------:R-:W5:Y:S01]  /*1d50*/  LDS.U16 R20, [R105+0x1c] ;  /* 0x00001c0069147984 */ /* 0x000f620000000400 */
[----:B------:R-:W-:Y:S01]  /*1d60*/  SHF.L.U32 R22, R22, 0x10, RZ ;  /* 0x0000001016167819 */ /* 0x000fe200000006ff */
[----:B------:R-:W-:Y:S01]  /*1d70*/  FFMA.FTZ R33, R29, R36, R34 ;  /* 0x000000241d217223 */ /* 0x000fe20000010022 */
[----:B------:R-:W-:Y:S01]  /*1d80*/  SHF.L.U32 R36, R98, 0x10, RZ ;  /* 0x0000001062247819 */ /* 0x000fe200000006ff */
[----:B------:R-:W5:Y:S01]  /*1d90*/  LDS.U16 R21, [R105+0x1e] ;  /* 0x00001e0069157984 */ /* 0x000f620000000400 */
[----:B------:R-:W-:Y:S01]  /*1da0*/  SHF.L.U32 R23, R23, 0x10, RZ ;  /* 0x0000001017177819 */ /* 0x000fe200000006ff */
[----:B------:R-:W-:Y:S01]  /*1db0*/  FFMA.FTZ R34, R22, R35, R33 ;  /* 0x0000002316227223 */ /* 0x000fe20000010021 */
[----:B------:R-:W-:-:S02]  /*1dc0*/  SHF.L.U32 R35, R97, 0x10, RZ ;  /* 0x0000001061237819 */ /* 0x000fc400000006ff */
[----:B------:R-:W-:Y:S01]  /*1dd0*/  SHF.L.U32 R24, R24, 0x10, RZ ;  /* 0x0000001018187819 */ /* 0x000fe200000006ff */
[----:B------:R-:W-:Y:S01]  /*1de0*/  FFMA.FTZ R33, R23, R36, R34 ;  /* 0x0000002417217223 */ /* 0x000fe20000010022 */
[----:B------:R-:W-:Y:S02]  /*1df0*/  SHF.L.U32 R36, R96, 0x10, RZ ;  /* 0x0000001060247819 */ /* 0x000fe400000006ff */
[----:B------:R-:W-:Y:S01]  /*1e00*/  SHF.L.U32 R25, R25, 0x10, RZ ;  /* 0x0000001019197819 */ /* 0x000fe200000006ff */
[----:B------:R-:W-:-:S04]  /*1e10*/  FFMA.FTZ R34, R24, R35, R33 ;  /* 0x0000002318227223 */ /* 0x000fc80000010021 */
[----:B------:R-:W-:Y:S02]  /*1e20*/  FFMA.FTZ R33, R25, R36, R34 ;  /* 0x0000002419217223 */ /* 0x000fe40000010022 */
[----:B------:R-:W5:Y:S01]  /*1e30*/  LDC R34, c[0x0][0x21c] ;  /* 0x00008700ff227b82 */ /* 0x000f620000000800 */
[----:B------:R-:W-:Y:S02]  /*1e40*/  SHF.L.U32 R35, R95, 0x10, RZ ;  /* 0x000000105f237819 */ /* 0x000fe400000006ff */
[----:B0-----:R-:W-:Y:S02]  /*1e50*/  SHF.L.U32 R60, R26, 0x10, RZ ;  /* 0x000000101a3c7819 */ /* 0x001fe400000006ff */
[----:B------:R-:W-:Y:S02]  /*1e60*/  SHF.L.U32 R26, R94, 0x10, RZ ;  /* 0x000000105e1a7819 */ /* 0x000fe400000006ff */
[----:B-1----:R-:W-:Y:S01]  /*1e70*/  SHF.L.U32 R62, R27, 0x10, RZ ;  /* 0x000000101b3e7819 */ /* 0x002fe200000006ff */
[----:B------:R-:W-:Y:S01]  /*1e80*/  FFMA.FTZ R33, R60, R35, R33 ;  /* 0x000000233c217223 */ /* 0x000fe20000010021 */
[----:B------:R-:W-:-:S02]  /*1e90*/  SHF.L.U32 R27, R93, 0x10, RZ ;  /* 0x000000105d1b7819 */ /* 0x000fc400000006ff */
[----:B--2---:R-:W-:Y:S01]  /*1ea0*/  SHF.L.U32 R64, R2, 0x10, RZ ;  /* 0x0000001002407819 */ /* 0x004fe200000006ff */
[----:B------:R-:W-:Y:S01]  /*1eb0*/  FFMA.FTZ R33, R62, R26, R33 ;  /* 0x0000001a3e217223 */ /* 0x000fe20000010021 */
[----:B------:R-:W-:Y:S02]  /*1ec0*/  SHF.L.U32 R2, R92, 0x10, RZ ;  /* 0x000000105c027819 */ /* 0x000fe400000006ff */
[----:B---3--:R-:W-:Y:S01]  /*1ed0*/  SHF.L.U32 R66, R3, 0x10, RZ ;  /* 0x0000001003427819 */ /* 0x008fe200000006ff */
[----:B------:R-:W-:Y:S01]  /*1ee0*/  FFMA.FTZ R27, R64, R27, R33 ;  /* 0x0000001b401b7223 */ /* 0x000fe20000010021 */
[----:B------:R-:W-:Y:S02]  /*1ef0*/  SHF.L.U32 R3, R91, 0x10, RZ ;  /* 0x000000105b037819 */ /* 0x000fe400000006ff */
[----:B----4-:R-:W-:Y:S01]  /*1f00*/  SHF.L.U32 R19, R19, 0x10, RZ ;  /* 0x0000001013137819 */ /* 0x010fe200000006ff */
[----:B------:R-:W-:Y:S01]  /*1f10*/  FFMA.FTZ R2, R66, R2, R27 ;  /* 0x0000000242027223 */ /* 0x000fe2000001001b */
[----:B-----5:R-:W-:-:S03]  /*1f20*/  ISETP.GE.AND P0, PT, R34, 0x1, PT ;  /* 0x000000012200780c */ /* 0x020fc60003f06270 */
[----:B------:R-:W-:Y:S01]  /*1f30*/  FFMA.FTZ R2, R19, R3, R2 ;  /* 0x0000000313027223 */ /* 0x000fe20000010002 */
[----:B------:R-:W-:Y:S02]  /*1f40*/  SHF.L.U32 R26, R90, 0x10, RZ ;  /* 0x000000105a1a7819 */ /* 0x000fe400000006ff */
[----:B------:R-:W-:Y:S02]  /*1f50*/  SHF.L.U32 R69, R20, 0x10, RZ ;  /* 0x0000001014457819 */ /* 0x000fe400000006ff */
[----:B------:R-:W-:Y:S02]  /*1f60*/  SHF.L.U32 R127, R89, 0x10, RZ ;  /* 0x00000010597f7819 */ /* 0x000fe400000006ff */
[----:B------:R-:W-:Y:S01]  /*1f70*/  SHF.L.U32 R71, R21, 0x10, RZ ;  /* 0x0000001015477819 */ /* 0x000fe200000006ff */
[----:B------:R-:W-:Y:S01]  /*1f80*/  FFMA.FTZ R2, R69, R26, R2 ;  /* 0x0000001a45027223 */ /* 0x000fe20000010002 */
[----:B------:R-:W-:Y:S01]  /*1f90*/  FMUL.FTZ R48, R28, UR4 ;  /* 0x000000041c307c20 */ /* 0x000fe20008410000 */
[----:B------:R-:W-:Y:S01]  /*1fa0*/  FMUL.FTZ R47, R32, UR4 ;  /* 0x00000004202f7c20 */ /* 0x000fe20008410000 */
[----:B------:R-:W-:Y:S01]  /*1fb0*/  FMUL.FTZ R46, R31, UR4 ;  /* 0x000000041f2e7c20 */ /* 0x000fe20008410000 */
[----:B------:R-:W-:Y:S01]  /*1fc0*/  FFMA.FTZ R127, R71, R127, R2 ;  /* 0x0000007f477f7223 */ /* 0x000fe20000010002 */
[----:B------:R-:W-:Y:S01]  /*1fd0*/  FMUL.FTZ R45, R30, UR4 ;  /* 0x000000041e2d7c20 */ /* 0x000fe20008410000 */
        /* <DEDUP_REMOVED lines=12> */
[----:B------:R-:W-:Y:S06]  /*20a0*/  BAR.SYNC.DEFER_BLOCKING 0x0 ;  /* 0x0000000000007b1d */ /* 0x000fec0000010000 */
[----:B------:R-:W-:Y:S05]  /*20b0*/  @!P0 BRA `(.L_x_1) ;  /* 0x0000006800388947 */ /* 0x000fea0003800000 */
[----:B------:R-:W-:Y:S01]  /*20c0*/  UIADD3 UR52, UR48, -0x1, URZ ;  /* 0xffffffff30347890 */ /* 0x000fe2000fffe03f */
[----:B------:R-:W-:Y:S01]  /*20d0*/  SHF.L.U32 R9, R9, 0x10, RZ ;  /* 0x0000001009097819 */ /* 0x000fe200000006ff */
[----:B------:R-:W-:Y:S01]  /*20e0*/  ULEA.HI UR40, UR48, UR48, URZ, 0x1 ;  /* 0x0000003030287291 */ /* 0x000fe2000f8f083f */
[----:B------:R-:W-:Y:S01]  /*20f0*/  SHF.L.U32 R4, R4, 0x10, RZ ;  /* 0x0000001004047819 */ /* 0x000fe200000006ff */
[----:B------:R-:W-:Y:S01]  /*2100*/  ULEA.HI UR41, UR52, UR52, URZ, 0x1 ;  /* 0x0000003434297291 */ /* 0x000fe2000f8f083f */
[----:B------:R-:W-:Y:S01]  /*2110*/  SHF.L.U32 R5, R5, 0x10, RZ ;  /* 0x0000001005057819 */ /* 0x000fe200000006ff */
[----:B------:R-:W-:Y:S01]  /*2120*/  ULOP3.LUT UR40, UR40, 0xfffffe, URZ, 0xc0, !UPT ;  /* 0x00fffffe28287892 */ /* 0x000fe2000f8ec03f */
[----:B------:R-:W-:Y:S01]  /*2130*/  SHF.L.U32 R2, R0, 0x10, RZ ;  /* 0x0000001000027819 */ /* 0x000fe200000006ff */
[----:B------:R-:W-:Y:S01]  /*2140*/  ULOP3.LUT UR41, UR41, 0xfffffe, URZ, 0xc0, !UPT ;  /* 0x00fffffe29297892 */ /* 0x000fe2000f8ec03f */
[----:B------:R-:W-:Y:S01]  /*2150*/  SHF.L.U32 R6, R6, 0x10, RZ ;  /* 0x0000001006067819 */ /* 0x000fe200000006ff */
[----:B------:R-:W-:Y:S01]  /*2160*/  FADD.FTZ R0, R28, R28 ;  /* 0x0000001c1c007221 */ /* 0x000fe20000010000 */
[----:B------:R-:W-:Y:S01]  /*2170*/  SHF.L.U32 R7, R7, 0x10, RZ ;  /* 0x0000001007077819 */ /* 0x000fe200000006ff */
[----:B------:R-:W-:Y:S01]  /*2180*/  FADD.FTZ R28, R22, R22 ;  /* 0x00000016161c7221 */ /* 0x000fe20000010000 */
[----:B------:R-:W-:Y:S01]  /*2190*/  SHF.L.U32 R8, R8, 0x10, RZ ;  /* 0x0000001008087819 */ /* 0x000fe200000006ff */
[----:B------:R-:W-:Y:S01]  /*21a0*/  FADD.FTZ R27, R23, R23 ;  /* 0x00000017171b7221 */ /* 0x000fe20000010000 */
[----:B------:R-:W-:Y:S01]  /*21b0*/  SHF.L.U32 R3, R11, 0x10, RZ ;  /* 0x000000100b037819 */ /* 0x000fe200000006ff */
[----:B------:R-:W-:Y:S01]  /*21c0*/  FADD.FTZ R11, R9, UR5 ;  /* 0x00000005090b7e21 */ /* 0x000fe20008010000 */
[----:B------:R-:W-:Y:S01]  /*21d0*/  SHF.L.U32 R10, R10, 0x10, RZ ;  /* 0x000000100a0a7819 */ /* 0x000fe200000006ff */
[----:B------:R-:W-:Y:S01]  /*21e0*/  FADD.FTZ R26, R24, R24 ;  /* 0x00000018181a7221 */ /* 0x000fe20000010000 */
[----:B------:R-:W-:Y:S01]  /*21f0*/  SHF.L.U32 R61, R12, 0x10, RZ ;  /* 0x000000100c3d7819 */ /* 0x000fe200000006ff */
[----:B------:R-:W-:Y:S01]  /*2200*/  FADD.FTZ R20, R19, R19 ;  /* 0x0000001313147221 */ /* 0x000fe20000010000 */
[----:B------:R-:W-:Y:S01]  /*2210*/  SHF.L.U32 R63, R13, 0x10, RZ ;  /* 0x000000100d3f7819 */ /* 0x000fe200000006ff */
[----:B------:R-:W-:Y:S01]  /*2220*/  FADD.FTZ R13, R7, UR5 ;  /* 0x00000005070d7e21 */ /* 0x000fe20008010000 */
        /* <DEDUP_REMOVED lines=10> */
[----:B------:R-:W-:Y:S01]  /*22d0*/  FADD.FTZ R9, R3, UR5 ;  /* 0x0000000503097e21 */ /* 0x000fe20008010000 */
[----:B------:R-:W-:Y:S01]  /*22e0*/  FADD.FTZ R32, R32, R32 ;  /* 0x0000002020207221 */ /* 0x000fe20000010000 */
        /* <DEDUP_REMOVED lines=10> */
[----:B------:R-:W-:Y:S01]  /*2390*/  MOV R88, RZ ;  /* 0x000000ff00587202 */ /* 0x000fe20000000f00 */
[----:B------:R-:W-:Y:S01]  /*23a0*/  FADD.FTZ R10, R10, UR5 ;  /* 0x000000050a0a7e21 */ /* 0x000fe20008010000 */
[----:B------:R-:W-:Y:S01]  /*23b0*/  FADD.FTZ R8, R61, UR5 ;  /* 0x000000053d087e21 */ /* 0x000fe20008010000 */
[----:B------:R-:W-:Y:S01]  /*23c0*/  FADD.FTZ R7, R63, UR5 ;  /* 0x000000053f077e21 */ /* 0x000fe20008010000 */
[----:B------:R-:W-:Y:S01]  /*23d0*/  FADD.FTZ R6, R65, UR5 ;  /* 0x0000000541067e21 */ /* 0x000fe20008010000 */
[----:B------:R-:W-:Y:S01]  /*23e0*/  FADD.FTZ R5, R67, UR5 ;  /* 0x0000000543057e21 */ /* 0x000fe20008010000 */
[----:B------:R-:W-:Y:S01]  /*23f0*/  FADD.FTZ R4, R68, UR5 ;  /* 0x0000000544047e21 */ /* 0x000fe20008010000 */
[----:B------:R-:W-:Y:S01]  /*2400*/  FADD.FTZ R3, R70, UR5 ;  /* 0x0000000546037e21 */ /* 0x000fe20008010000 */
[----:B------:R-:W-:Y:S01]  /*2410*/  FADD.FTZ R2, R72, UR5 ;  /* 0x0000000548027e21 */ /* 0x000fe20008010000 */
[----:B------:R-:W-:-:S02]  /*2420*/  UIADD3 UR51, UR48, -UR40, URZ ;  /* 0x8000002830337290 */ /* 0x000fc4000fffe03f */
[----:B------:R-:W-:Y:S01]  /*2430*/  UIADD3 UR52, UR52, -UR41, URZ ;  /* 0x8000002934347290 */ /* 0x000fe2000fffe03f */
[----:B------:R-:W-:Y:S01]  /*2440*/  UMOV UR7, URZ ;  /* 0x0000003f00077c82 */ /* 0x000fe20008000000 */
[----:B------:R-:W-:Y:S01]  /*2450*/  ULDC UR49, c[0x0][0x224] ;  /* 0x0000890000317ab9 */ /* 0x000fe20000000800 */
[----:B------:R-:W-:Y:S01]  /*2460*/  ULDC UR50, c[0x0][0x21c] ;  /* 0x0000870000327ab9 */ /* 0x000fe20000000800 */
[----:B------:R-:W-:Y:S01]  /*2470*/  ULDC.64 UR26, c[0x0][0x2e0] ;  /* 0x0000b800001a7ab9 */ /* 0x000fe20000000a00 */
[----:B------:R-:W-:Y:S01]  /*2480*/  ULDC.64 UR28, c[0x0][0x270] ;  /* 0x00009c00001c7ab9 */ /* 0x000fe20000000a00 */
[----:B------:R-:W-:Y:S01]  /*2490*/  ULDC.64 UR30, c[0x0][0x268] ;  /* 0x00009a00001e7ab9 */ /* 0x000fe20000000a00 */
[----:B------:R-:W-:Y:S01]  /*24a0*/  ULDC.64 UR32, c[0x0][0x2d8] ;  /* 0x0000b60000207ab9 */ /* 0x000fe20000000a00 */
[----:B------:R-:W-:Y:S01]  /*24b0*/  ULDC.64 UR34, c[0x0][0x250] ;  /* 0x0000940000227ab9 */ /* 0x000fe20000000a00 */
[----:B------:R-:W-:Y:S01]  /*24c0*/  ULDC.64 UR36, c[0x0][0x248] ;  /* 0x0000920000247ab9 */ /* 0x000fe20000000a00 */
[----:B------:R-:W-:Y:S01]  /*24d0*/  ULDC.64 UR38, c[0x0][0x230] ;  /* 0x00008c0000267ab9 */ /* 0x000fe20000000a00 */
[----:B------:R-:W-:Y:S01]  /*24e0*/  ULDC.64 UR40, c[0x0][0x2d0] ;  /* 0x0000b40000287ab9 */ /* 0x000fe20000000a00 */
[----:B------:R-:W-:-:S05]  /*24f0*/  ULDC.64 UR42, c[0x0][0x238] ;  /* 0x00008e00002a7ab9 */ /* 0x000fca0000000a00 */
.L_x_32:
[----:B------:R-:W-:Y:S02]  /*2500*/  UIMAD UR46, UR9, UR38, URZ ;  /* 0x00000026092e72a4 */ /* 0x000fe4000f8e023f */
[----:B------:R-:W-:Y:S02]  /*2510*/  UIMAD.WIDE.U32 UR44, UR8, UR38, URZ ;  /* 0x00000026082c72a5 */ /* 0x000fe4000f8e003f */
[----:B------:R-:W-:Y:S02]  /*2520*/  UIMAD UR46, UR8, UR39, UR46 ;  /* 0x00000027082e72a4 */ /* 0x000fe4000f8e022e */
[----:B------:R-:W-:Y:S02]  /*2530*/  USHF.R.S32.HI UR53, URZ, 0x1f, UR7 ;  /* 0x0000001f3f357899 */ /* 0x000fe40008011407 */
[----:B------:R-:W-:Y:S02]  /*2540*/  UIADD3 UR45, UR45, UR46, URZ ;  /* 0x0000002e2d2d7290 */ /* 0x000fe4000fffe03f */
[----:B------:R-:W-:-:S02]  /*2550*/  UIMAD UR46, UR53, UR42, URZ ;  /* 0x0000002a352e72a4 */ /* 0x000fc4000f8e023f */
[----:B------:R-:W-:Y:S02]  /*2560*/  UIMAD.WIDE.U32 UR44, UR7, UR42, UR44 ;  /* 0x0000002a072c72a5 */ /* 0x000fe4000f8e002c */
[----:B------:R-:W-:-:S04]  /*2570*/  UIMAD UR46, UR7, UR43, UR46 ;  /* 0x0000002b072e72a4 */ /* 0x000fc8000f8e022e */
[----:B------:R-:W-:Y:S02]  /*2580*/  UIADD3 UR45, UR45, UR46, URZ ;  /* 0x0000002e2d2d7290 */ /* 0x000fe4000fffe03f */
[----:B------:R-:W-:-:S04]  /*2590*/  ULEA UR46, UP0, UR44, UR40, 0x3 ;  /* 0x000000282c2e7291 */ /* 0x000fc8000f80183f */
[----:B------:R-:W-:Y:S02]  /*25a0*/  ULEA.HI.X UR44, UR44, UR41, UR45, 0x3, UP0 ;  /* 0x000000292c2c7291 */ /* 0x000fe400080f1c2d */
[----:B------:R-:W-:-:S04]  /*25b0*/  MOV R64, UR46 ;  /* 0x0000002e00407c02 */ /* 0x000fc80008000f00 */
[----:B------:R-:W-:-:S06]  /*25c0*/  MOV R65, UR44 ;  /* 0x0000002c00417c02 */ /* 0x000fcc0008000f00 */
[----:B------:R-:W2:Y:S01]  /*25d0*/  LDG.E.64 R64, desc[UR18][R64.64] ;  /* 0x0000001240407981 */ /* 0x000ea2000c1e1b00 */
[----:B------:R-:W-:Y:S02]  /*25e0*/  UIMAD UR54, UR9, UR36, URZ ;  /* 0x00000024093672a4 */ /* 0x000fe4000f8e023f */
[----:B------:R-:W-:Y:S02]  /*25f0*/  UIMAD UR56, UR9, UR30, URZ ;  /* 0x0000001e093872a4 */ /* 0x000fe4000f8e023f */
[----:B------:R-:W-:Y:S02]  /*2600*/  UIMAD.WIDE.U32 UR46, UR8, UR36, URZ ;  /* 0x00000024082e72a5 */ /* 0x000fe4000f8e003f */
[----:B------:R-:W-:Y:S02]  /*2610*/  UIMAD.WIDE.U32 UR44, UR8, UR30, URZ ;  /* 0x0000001e082c72a5 */ /* 0x000fe4000f8e003f */
[----:B------:R-:W-:Y:S02]  /*2620*/  UIMAD UR55, UR8, UR37, UR54 ;  /* 0x00000025083772a4 */ /* 0x000fe4000f8e0236 */
[----:B------:R-:W-:-:S02]  /*2630*/  UIMAD UR56, UR8, UR31, UR56 ;  /* 0x0000001f083872a4 */ /* 0x000fc4000f8e0238 */
[----:B------:R-:W-:Y:S02]  /*2640*/  UIMAD UR54, UR53, UR34, URZ ;  /* 0x00000022353672a4 */ /* 0x000fe4000f8e023f */
[----:B------:R-:W-:Y:S02]  /*2650*/  UIMAD UR57, UR53, UR28, URZ ;  /* 0x0000001c353972a4 */ /* 0x000fe4000f8e023f */
[----:B------:R-:W-:Y:S02]  /*2660*/  UIADD3 UR47, UR47, UR55, URZ ;  /* 0x000000372f2f7290 */ /* 0x000fe4000fffe03f */
[----:B------:R-:W-:Y:S02]  /*2670*/  UIADD3 UR45, UR45, UR56, URZ ;  /* 0x000000382d2d7290 */ /* 0x000fe4000fffe03f */
[----:B------:R-:W-:Y:S02]  /*2680*/  UIMAD UR53, UR7, UR35, UR54 ;  /* 0x00000023073572a4 */ /* 0x000fe4000f8e0236 */
[----:B------:R-:W-:-:S02]  /*2690*/  UIMAD UR54, UR7, UR29, UR57 ;  /* 0x0000001d073672a4 */ /* 0x000fc4000f8e0239 */
[----:B------:R-:W-:Y:S02]  /*26a0*/  UIMAD.WIDE.U32 UR46, UR7, UR34, UR46 ;  /* 0x00000022072e72a5 */ /* 0x000fe4000f8e002e */
[----:B------:R-:W-:Y:S02]  /*26b0*/  UIMAD.WIDE.U32 UR44, UR7, UR28, UR44 ;  /* 0x0000001c072c72a5 */ /* 0x000fe4000f8e002c */
[----:B------:R-:W-:Y:S02]  /*26c0*/  UIADD3 UR53, UR47, UR53, URZ ;  /* 0x000000352f357290 */ /* 0x000fe4000fffe03f */
[----:B------:R-:W-:Y:S02]  /*26d0*/  UIADD3 UR54, UR45, UR54, URZ ;  /* 0x000000362d367290 */ /* 0x000fe4000fffe03f */
[----:B------:R-:W-:Y:S02]  /*26e0*/  ULEA UR47, UP0, UR46, UR32, 0x3 ;  /* 0x000000202e2f7291 */ /* 0x000fe4000f80183f */
[----:B------:R-:W-:-:S02]  /*26f0*/  ULEA UR45, UP1, UR44, UR26, 0x3 ;  /* 0x0000001a2c2d7291 */ /* 0x000fc4000f82183f */
[----:B------:R-:W-:Y:S02]  /*2700*/  ULEA.HI.X UR46, UR46, UR33, UR53, 0x3, UP0 ;  /* 0x000000212e2e7291 */ /* 0x000fe400080f1c35 */
[----:B------:R-:W-:Y:S01]  /*2710*/  ULEA.HI.X UR44, UR44, UR27, UR54, 0x3, UP1 ;  /* 0x0000001b2c2c7291 */ /* 0x000fe200088f1c36 */
[----:B01----:R-:W-:Y:S02]  /*2720*/  MOV R60, UR47 ;  /* 0x0000002f003c7c02 */ /* 0x003fe40008000f00 */
[----:B------:R-:W-:Y:S02]  /*2730*/  MOV R62, UR45 ;  /* 0x0000002d003e7c02 */ /* 0x000fe40008000f00 */
[----:B------:R-:W-:Y:S02]  /*2740*/  MOV R61, UR46 ;  /* 0x0000002e003d7c02 */ /* 0x000fe40008000f00 */
[----:B------:R-:W-:-:S04]  /*2750*/  MOV R63, UR44 ;  /* 0x0000002c003f7c02 */ /* 0x000fc80008000f00 */
[----:B------:R-:W3:Y:S04]  /*2760*/  LDG.E.64 R60, desc[UR18][R60.64] ;  /* 0x000000123c3c7981 */ /* 0x000ee8000c1e1b00 */
[----:B------:R-:W3:Y:S01]  /*2770*/  LDG.E.64 R62, desc[UR18][R62.64] ;  /* 0x000000123e3e7981 */ /* 0x000ee2000c1e1b00 */
[C---:B------:R-:W-:Y:S01]  /*2780*/  LOP3.LUT P0, RZ, R128.reuse, 0x1f, RZ, 0xc0, !PT ;  /* 0x0000001f80ff7812 */ /* 0x040fe2000780c0ff */
[----:B------:R-:W-:Y:S01]  /*2790*/  HFMA2.MMA R75, -RZ, RZ, 0, 1.52587890625e-05 ;  /* 0x00000100ff4b7435 */ /* 0x000fe200000001ff */
[----:B------:R-:W-:Y:S02]  /*27a0*/  ISETP.NE.AND P1, PT, R128, RZ, PT ;  /* 0x000000ff8000720c */ /* 0x000fe40003f25270 */
[----:B------:R-:W-:Y:S02]  /*27b0*/  MOV R74, UR52 ;  /* 0x00000034004a7c02 */ /* 0x000fe40008000f00 */
[----:B------:R-:W-:-:S02]  /*27c0*/  MOV R76, UR48 ;  /* 0x00000030004c7c02 */ /* 0x000fc40008000f00 */
[----:B------:R-:W-:Y:S02]  /*27d0*/  SHF.L.U32 R132, R104, 0x10, RZ ;  /* 0x0000001068847819 */ /* 0x000fe400000006ff */
[----:B------:R-:W-:-:S05]  /*27e0*/  SHF.L.U32 R215, R103, 0x10, RZ ;  /* 0x0000001067d77819 */ /* 0x000fca00000006ff */
[----:B------:R-:W-:Y:S01]  /*27f0*/  FMUL.FTZ R215, R16, R215 ;  /* 0x000000d710d77220 */ /* 0x000fe20000410000 */
[----:B------:R-:W-:-:S05]  /*2800*/  SHF.L.U32 R216, R102, 0x10, RZ ;  /* 0x0000001066d87819 */ /* 0x000fca00000006ff */
[----:B------:R-:W-:Y:S01]  /*2810*/  FMUL.FTZ R216, R15, R216 ;  /* 0x000000d80fd87220 */ /* 0x000fe20000410000 */
[----:B------:R-:W-:-:S05]  /*2820*/  SHF.L.U32 R217, R101, 0x10, RZ ;  /* 0x0000001065d97819 */ /* 0x000fca00000006ff */
[----:B------:R-:W-:Y:S01]  /*2830*/  FMUL.FTZ R217, R14, R217 ;  /* 0x000000d90ed97220 */ /* 0x000fe20000410000 */
[----:B------:R-:W-:-:S05]  /*2840*/  SHF.L.U32 R218, R100, 0x10, RZ ;  /* 0x0000001064da7819 */ /* 0x000fca00000006ff */
[----:B------:R-:W-:Y:S01]  /*2850*/  FMUL.FTZ R218, R13, R218 ;  /* 0x000000da0dda7220 */ /* 0x000fe20000410000 */
[----:B------:R-:W-:Y:S02]  /*2860*/  SHF.L.U32 R219, R99, 0x10, RZ ;  /* 0x0000001063db7819 */ /* 0x000fe400000006ff */
[----:B------:R-:W-:-:S03]  /*2870*/  SHF.L.U32 R220, R98, 0x10, RZ ;  /* 0x0000001062dc7819 */ /* 0x000fc600000006ff */
[----:B------:R-:W-:Y:S02]  /*2880*/  FMUL.FTZ R219, R12, R219 ;  /* 0x000000db0cdb7220 */ /* 0x000fe40000410000 */
[----:B------:R-:W-:Y:S01]  /*2890*/  FMUL.FTZ R220, R11, R220 ;  /* 0x000000dc0bdc7220 */ /* 0x000fe20000410000 */
[----:B--2---:R-:W-:Y:S02]  /*28a0*/  R2UR UR46, R65 ;  /* 0x00000000412e72ca */ /* 0x004fe400000e0000 */
[----:B------:R-:W-:-:S11]  /*28b0*/  R2UR UR47, R64 ;  /* 0x00000000402f72ca */ /* 0x000fd600000e0000 */
[----:B------:R-:W-:Y:S01]  /*28c0*/  FMUL.FTZ R66, R16, UR46 ;  /* 0x0000002e10427c20 */ /* 0x000fe20008410000 */
[----:B------:R-:W-:Y:S01]  /*28d0*/  FMUL.FTZ R65, R17, UR46 ;  /* 0x0000002e11417c20 */ /* 0x000fe20008410000 */
[----:B------:R-:W-:Y:S02]  /*28e0*/  FMUL.FTZ R64, R8, UR46 ;  /* 0x0000002e08407c20 */ /* 0x000fe40008410000 */
[----:B------:R-:W-:Y:S01]  /*28f0*/  FMUL.RZ R68, R66, 0.15915493667125701904 ;  /* 0x3e22f98342447820 */ /* 0x000fe2000040c000 */
[----:B------:R-:W-:Y:S01]  /*2900*/  FMUL.FTZ R66, R15, UR46 ;  /* 0x0000002e0f427c20 */ /* 0x000fe20008410000 */
[----:B------:R-:W-:Y:S02]  /*2910*/  FMUL.RZ R67, R65, 0.15915493667125701904 ;  /* 0x3e22f98341437820 */ /* 0x000fe4000040c000 */
[----:B------:R-:W-:Y:S01]  /*2920*/  MUFU.SIN R69, R68 ;  /* 0x0000004400457308 */ /* 0x000fe20000000400 */
[----:B------:R-:W-:Y:S01]  /*2930*/  FMUL.RZ R70, R66, 0.15915493667125701904 ;  /* 0x3e22f98342467820 */ /* 0x000fe2000040c000 */
[----:B------:R-:W-:-:S04]  /*2940*/  FMUL.FTZ R66, R14, UR46 ;  /* 0x0000002e0e427c20 */ /* 0x000fc80008410000 */
[----:B------:R-:W-:Y:S01]  /*2950*/  FMUL.RZ R72, R66, 0.15915493667125701904 ;  /* 0x3e22f98342487820 */ /* 0x000fe2000040c000 */
[----:B------:R-:W-:Y:S01]  /*2960*/  FMUL.FTZ R66, R13, UR46 ;  /* 0x0000002e0d427c20 */ /* 0x000fe20008410000 */
[----:B------:R-:W-:Y:S08]  /*2970*/  MUFU.SIN R81, R67 ;  /* 0x0000004300517308 */ /* 0x000ff00000000400 */
[----:B------:R0:W-:Y:S08]  /*2980*/  MUFU.COS R65, R67 ;  /* 0x0000004300417308 */ /* 0x0001f00000000000 */
[----:B------:R1:W-:Y:S01]  /*2990*/  MUFU.COS R165, R68 ;  /* 0x0000004400a57308 */ /* 0x0003e20000000000 */
[----:B0-----:R-:W-:Y:S01]  /*29a0*/  FMUL.RZ R67, R66, 0.15915493667125701904 ;  /* 0x3e22f98342437820 */ /* 0x001fe2000040c000 */
[----:B------:R-:W-:-:S06]  /*29b0*/  FMUL.FTZ R66, R12, UR46 ;  /* 0x0000002e0c427c20 */ /* 0x000fcc0008410000 */
[----:B------:R-:W-:Y:S01]  /*29c0*/  MUFU.SIN R71, R70 ;  /* 0x0000004600477308 */ /* 0x000fe20000000400 */
[----:B-1----:R-:W-:Y:S01]  /*29d0*/  FMUL.RZ R68, R66, 0.15915493667125701904 ;  /* 0x3e22f98342447820 */ /* 0x002fe2000040c000 */
[----:B------:R-:W-:-:S06]  /*29e0*/  FMUL.FTZ R66, R11, UR46 ;  /* 0x0000002e0b427c20 */ /* 0x000fcc0008410000 */
[----:B------:R0:W-:Y:S08]  /*29f0*/  MUFU.COS R163, R70 ;  /* 0x0000004600a37308 */ /* 0x0001f00000000000 */
[----:B------:R-:W-:Y:S01]  /*2a00*/  MUFU.SIN R77, R72 ;  /* 0x00000048004d7308 */ /* 0x000fe20000000400 */
[----:B0-----:R-:W-:Y:S01]  /*2a10*/  FMUL.RZ R70, R66, 0.15915493667125701904 ;  /* 0x3e22f98342467820 */ /* 0x001fe2000040c000 */
        /* <DEDUP_REMOVED lines=8> */
[----:B------:R-:W-:-:S04]  /*2aa0*/  MOV R66, UR48 ;  /* 0x0000003000427c02 */ /* 0x000fc80008000f00 */
[----:B------:R-:W-:Y:S02]  /*2ab0*/  ISETP.LT.OR P2, PT, R66, 0x2, P0 ;  /* 0x000000024200780c */ /* 0x000fe40000741670 */
[----:B------:R-:W-:Y:S01]  /*2ac0*/  MOV R66, UR47 ;  /* 0x0000002f00427c02 */ /* 0x000fe20008000f00 */
[----:B------:R0:W-:Y:S04]  /*2ad0*/  MUFU.COS R155, R70 ;  /* 0x00000046009b7308 */ /* 0x0001e80000000000 */
[----:B------:R-:W-:-:S04]  /*2ae0*/  FMUL.FTZ R66, R66, 1.4426950216293334961 ;  /* 0x3fb8aa3b42427820 */ /* 0x000fc80000410000 */
[----:B------:R-:W-:Y:S01]  /*2af0*/  MUFU.SIN R129, R72 ;  /* 0x0000004800817308 */ /* 0x000fe20000000400 */
[----:B0-----:R-:W-:Y:S01]  /*2b00*/  FMUL.RZ R70, R64, 0.15915493667125701904 ;  /* 0x3e22f98340467820 */ /* 0x001fe2000040c000 */
[----:B------:R-:W-:Y:S01]  /*2b10*/  FMUL.FTZ R64, R7, UR46 ;  /* 0x0000002e07407c20 */ /* 0x000fe20008410000 */
[----:B------:R-:W0:Y:S05]  /*2b20*/  @!P2 LDC R73, c[0x0][0x21c] ;  /* 0x00008700ff49ab82 */ /* 0x000e2a0000000800 */
[----:B------:R1:W-:Y:S08]  /*2b30*/  MUFU.COS R153, R72 ;  /* 0x0000004800997308 */ /* 0x0003f00000000000 */
[----:B------:R-:W-:Y:S01]  /*2b40*/  MUFU.SIN R83, R68 ;  /* 0x0000004400537308 */ /* 0x000fe20000000400 */
[----:B-1----:R-:W-:Y:S01]  /*2b50*/  FMUL.RZ R72, R64, 0.15915493667125701904 ;  /* 0x3e22f98340487820 */ /* 0x002fe2000040c000 */
[----:B------:R-:W-:-:S06]  /*2b60*/  FMUL.FTZ R64, R17, R66 ;  /* 0x0000004211407220 */ /* 0x000fcc0000410000 */
[----:B------:R-:W1:Y:S08]  /*2b70*/  MUFU.EX2 R64, R64 ;  /* 0x0000004000407308 */ /* 0x000e700000000800 */
[----:B------:R2:W-:Y:S08]  /*2b80*/  MUFU.COS R157, R68 ;  /* 0x00000044009d7308 */ /* 0x0005f00000000000 */
[----:B------:R-:W-:Y:S01]  /*2b90*/  MUFU.SIN R131, R67 ;  /* 0x0000004300837308 */ /* 0x000fe20000000400 */
[----:B--2---:R-:W-:Y:S01]  /*2ba0*/  IADD3 R68, R128, 0x200, RZ ;  /* 0x0000020080447810 */ /* 0x004fe20007ffe0ff */
[----:B------:R-:W-:-:S02]  /*2bb0*/  @!P1 IMAD R68, R74, R75, UR7 ;  /* 0x000000074a449e24 */ /* 0x000fc4000f8e024b */
[C---:B-1----:R-:W-:Y:S01]  /*2bc0*/  FMUL.FTZ R80, R64.reuse, R65 ;  /* 0x0000004140507220 */ /* 0x042fe20000410000 */
[----:B------:R-:W-:Y:S01]  /*2bd0*/  FMUL.FTZ R81, R64, R81 ;  /* 0x0000005140517220 */ /* 0x000fe20000410000 */
[----:B------:R-:W-:Y:S01]  /*2be0*/  MOV R65, 0x10 ;  /* 0x0000001000417802 */ /* 0x000fe20000000f00 */
[----:B------:R-:W-:Y:S01]  /*2bf0*/  FMUL.FTZ R64, R5, UR46 ;  /* 0x0000002e05407c20 */ /* 0x000fe20008410000 */
[----:B------:R-:W-:Y:S01]  /*2c00*/  LEA R68, R68, R125, 0x3 ;  /* 0x0000007d44447211 */ /* 0x000fe200078e18ff */
[----:B------:R1:W-:Y:S01]  /*2c10*/  MUFU.COS R151, R67 ;  /* 0x0000004300977308 */ /* 0x0003e20000000000 */
[----:B------:R-:W-:Y:S01]  /*2c20*/  CS2R R74, SRZ ;  /* 0x00000000004a7805 */ /* 0x000fe2000001ff00 */
[----:B------:R-:W-:Y:S02]  /*2c30*/  FMUL.RZ R78, R64, 0.15915493667125701904 ;  /* 0x3e22f983404e7820 */ /* 0x000fe4000040c000 */
[----:B------:R2:W-:Y:S04]  /*2c40*/  STS.64 [R68+0x2510], R80 ;  /* 0x0025105044007388 */ /* 0x0005e80000000a00 */
[----:B------:R-:W-:Y:S01]  /*2c50*/  MUFU.SIN R133, R70 ;  /* 0x0000004600857308 */ /* 0x000fe20000000400 */
[----:B-1----:R-:W-:-:S07]  /*2c60*/  FMUL.FTZ R67, R6, UR46 ;  /* 0x0000002e06437c20 */ /* 0x002fce0008410000 */
[----:B------:R1:W-:Y:S08]  /*2c70*/  MUFU.COS R149, R70 ;  /* 0x0000004600957308 */ /* 0x0003f00000000000 */
[----:B------:R-:W-:Y:S01]  /*2c80*/  MUFU.SIN R146, R72 ;  /* 0x0000004800927308 */ /* 0x000fe20000000400 */
[----:B-1----:R-:W-:Y:S01]  /*2c90*/  @!P2 IADD3 R70, R76, -0x2, RZ ;  /* 0xfffffffe4c46a810 */ /* 0x002fe20007ffe0ff */
[----:B------:R-:W-:Y:S01]  /*2ca0*/  FMUL.RZ R76, R67, 0.15915493667125701904 ;  /* 0x3e22f983434c7820 */ /* 0x000fe2000040c000 */
[----:B------:R-:W-:-:S03]  /*2cb0*/  FMUL.FTZ R67, R4, UR46 ;  /* 0x0000002e04437c20 */ /* 0x000fc60008410000 */
[----:B0-----:R-:W-:Y:S02]  /*2cc0*/  @!P2 IMAD R70, R70, R73, UR7 ;  /* 0x000000074646ae24 */ /* 0x001fe4000f8e0249 */
[----:B------:R-:W-:Y:S01]  /*2cd0*/  FMUL.RZ R140, R67, 0.15915493667125701904 ;  /* 0x3e22f983438c7820 */ /* 0x000fe2000040c000 */
[----:B------:R-:W-:Y:S01]  /*2ce0*/  FMUL.FTZ R67, R16, R66 ;  /* 0x0000004210437220 */ /* 0x000fe20000410000 */
[----:B------:R-:W-:Y:S01]  /*2cf0*/  HFMA2.MMA R73, -RZ, RZ, 0, 0 ;  /* 0x00000000ff497435 */ /* 0x000fe200000001ff */
[----:B------:R0:W-:Y:S01]  /*2d00*/  MUFU.COS R134, R72 ;  /* 0x0000004800867308 */ /* 0x0001e20000000000 */
[----:B------:R-:W-:-:S07]  /*2d10*/  @!P2 IMAD.WIDE R64, R70, R65, UR20 ;  /* 0x000000144640ae25 */ /* 0x000fce000f8e0241 */
[----:B------:R3:W1:Y:S01]  /*2d20*/  MUFU.EX2 R164, R67 ;  /* 0x0000004300a47308 */ /* 0x0006620000000800 */
[----:B0-----:R-:W-:Y:S01]  /*2d30*/  MOV R72, 0x3f800000 ;  /* 0x3f80000000487802 */ /* 0x001fe20000000f00 */
[----:B------:R-:W-:Y:S01]  /*2d40*/  BAR.SYNC.DEFER_BLOCKING 0x0 ;  /* 0x0000000000007b1d */ /* 0x000fe20000010000 */
[-C--:B--2---:R-:W-:Y:S01]  /*2d50*/  FMUL.FTZ R68, R14, R66.reuse ;  /* 0x000000420e447220 */ /* 0x084fe20000410000 */
[----:B------:R-:W-:-:S04]  /*2d60*/  FMUL.FTZ R70, R15, R66 ;  /* 0x000000420f467220 */ /* 0x000fc80000410000 */
[----:B------:R-:W-:Y:S01]  /*2d70*/  MUFU.SIN R135, R76 ;  /* 0x0000004c00877308 */ /* 0x000fe20000000400 */
[----:B---3--:R-:W-:-:S07]  /*2d80*/  FMUL.FTZ R67, R61, R63 ;  /* 0x0000003f3d437220 */ /* 0x008fce0000410000 */
[----:B------:R-:W0:Y:S01]  /*2d90*/  MUFU.EX2 R68, R68 ;  /* 0x0000004400447308 */ /* 0x000e220000000800 */
[----:B------:R-:W-:Y:S01]  /*2da0*/  FFMA.FTZ R67, R60, R62, -R67 ;  /* 0x0000003e3c437223 */ /* 0x000fe20000010843 */
[C---:B-1----:R-:W-:Y:S01]  /*2db0*/  FMUL.FTZ R165, R164.reuse, R165 ;  /* 0x000000a5a4a57220 */ /* 0x042fe20000410000 */
[----:B------:R-:W-:-:S05]  /*2dc0*/  FMUL.FTZ R164, R164, R69 ;  /* 0x00000045a4a47220 */ /* 0x000fca0000410000 */
[----:B------:R-:W-:Y:S01]  /*2dd0*/  MUFU.COS R145, R76 ;  /* 0x0000004c00917308 */ /* 0x000fe20000000000 */
[----:B------:R1:W5:Y:S07]  /*2de0*/  @!P2 LDG.E.128 R72, desc[UR18][R64.64] ;  /* 0x000000124048a981 */ /* 0x00036e000c1e1d00 */
[----:B------:R-:W2:Y:S01]  /*2df0*/  MUFU.EX2 R70, R70 ;  /* 0x0000004600467308 */ /* 0x000ea20000000800 */
[----:B-1----:R-:W-:Y:S01]  /*2e00*/  FMUL.FTZ R65, R13, R66 ;  /* 0x000000420d417220 */ /* 0x002fe20000410000 */
[----:B------:R-:W-:-:S06]  /*2e10*/  FMUL.FTZ R64, R61, R62 ;  /* 0x0000003e3d407220 */ /* 0x000fcc0000410000 */
[----:B------:R1:W3:Y:S08]  /*2e20*/  MUFU.EX2 R158, R65 ;  /* 0x00000041009e7308 */ /* 0x0002f00000000800 */
[----:B------:R-:W-:Y:S01]  /*2e30*/  MUFU.SIN R137, R78 ;  /* 0x0000004e00897308 */ /* 0x000fe20000000400 */
[----:B-1----:R-:W-:Y:S01]  /*2e40*/  FFMA.FTZ R65, R60, R63, R64 ;  /* 0x0000003f3c417223 */ /* 0x002fe20000010040 */
[----:B------:R-:W-:Y:S01]  /*2e50*/  FMUL.FTZ R60, R8, R66 ;  /* 0x00000042083c7220 */ /* 0x000fe20000410000 */
[----:B------:R-:W-:Y:S01]  /*2e60*/  FMUL.FTZ R63, R17, R132 ;  /* 0x00000084113f7220 */ /* 0x000fe20000410000 */
[----:B------:R-:W-:-:S04]  /*2e70*/  FMUL.FTZ R64, RZ, R164 ;  /* 0x000000a4ff407220 */ /* 0x000fc80000410000 */
[----:B------:R1:W-:Y:S01]  /*2e80*/  MUFU.EX2 R148, R60 ;  /* 0x0000003c00947308 */ /* 0x0003e20000000800 */
[C---:B------:R-:W-:Y:S01]  /*2e90*/  FFMA.FTZ R64, R63.reuse, R165, -R64 ;  /* 0x000000a53f407223 */ /* 0x040fe20000010840 */
[C---:B0-----:R-:W-:Y:S01]  /*2ea0*/  FMUL.FTZ R161, R68.reuse, R161 ;  /* 0x000000a144a17220 */ /* 0x041fe20000410000 */
[----:B-1----:R-:W-:Y:S01]  /*2eb0*/  FMUL.FTZ R60, R63, R164 ;  /* 0x000000a43f3c7220 */ /* 0x002fe20000410000 */
[----:B------:R-:W-:-:S03]  /*2ec0*/  FMUL.FTZ R160, R68, R77 ;  /* 0x0000004d44a07220 */ /* 0x000fc60000410000 */
[----:B------:R-:W-:Y:S01]  /*2ed0*/  FFMA.FTZ R63, RZ, R165, R60 ;  /* 0x000000a5ff3f7223 */ /* 0x000fe2000001003c */
[C---:B--2---:R-:W-:Y:S01]  /*2ee0*/  FMUL.FTZ R162, R70.reuse, R71 ;  /* 0x0000004746a27220 */ /* 0x044fe20000410000 */
[----:B------:R-:W-:Y:S02]  /*2ef0*/  FADD.FTZ R64, R215, R64 ;  /* 0x00000040d7407221 */ /* 0x000fe40000010000 */
[----:B------:R-:W-:Y:S01]  /*2f00*/  FADD.FTZ R68, RZ, R63 ;  /* 0x0000003fff447221 */ /* 0x000fe20000010000 */
[----:B------:R-:W-:Y:S01]  /*2f10*/  FMUL.FTZ R163, R70, R163 ;  /* 0x000000a346a37220 */ /* 0x000fe20000410000 */
[-C--:B------:R-:W-:Y:S01]  /*2f20*/  FMUL.FTZ R61, R7, R66.reuse ;  /* 0x00000042073d7220 */ /* 0x080fe20000410000 */
[----:B------:R-:W-:Y:S01]  /*2f30*/  FMUL.FTZ R62, R6, R66 ;  /* 0x00000042063e7220 */ /* 0x000fe20000410000 */
[C---:B------:R-:W-:Y:S01]  /*2f40*/  FMUL.FTZ R70, R162.reuse, R68 ;  /* 0x00000044a2467220 */ /* 0x040fe20000410000 */
[----:B------:R-:W-:Y:S01]  /*2f50*/  FMUL.FTZ R71, R162, R64 ;  /* 0x00000040a2477220 */ /* 0x000fe20000410000 */
[----:B------:R-:W-:-:S02]  /*2f60*/  FMUL.FTZ R63, R4, R66 ;  /* 0x00000042043f7220 */ /* 0x000fc40000410000 */
[C---:B------:R-:W-:Y:S01]  /*2f70*/  FFMA.FTZ R69, R163.reuse, R64, -R70 ;  /* 0x00000040a3457223 */ /* 0x040fe20000010846 */
[----:B------:R-:W-:Y:S01]  /*2f80*/  FFMA.FTZ R71, R163, R68, R71 ;  /* 0x00000044a3477223 */ /* 0x000fe20000010047 */
[----:B------:R-:W0:Y:S01]  /*2f90*/  MUFU.EX2 R61, R61 ;  /* 0x0000003d003d7308 */ /* 0x000e220000000800 */
[-C--:B------:R-:W-:Y:S01]  /*2fa0*/  FMUL.FTZ R60, R5, R66.reuse ;  /* 0x00000042053c7220 */ /* 0x080fe20000410000 */
[----:B------:R-:W-:Y:S01]  /*2fb0*/  FADD.FTZ R69, R216, R69 ;  /* 0x00000045d8457221 */ /* 0x000fe20000010000 */
[----:B------:R-:W-:Y:S01]  /*2fc0*/  FADD.FTZ R71, RZ, R71 ;  /* 0x00000047ff477221 */ /* 0x000fe20000010000 */
[----:B------:R-:W-:-:S04]  /*2fd0*/  FMUL.FTZ R76, R12, R66 ;  /* 0x000000420c4c7220 */ /* 0x000fc80000410000 */
[----:B------:R-:W1:Y:S01]  /*2fe0*/  MUFU.EX2 R62, R62 ;  /* 0x0000003e003e7308 */ /* 0x000e620000000800 */
[C---:B------:R-:W-:Y:S01]  /*2ff0*/  FMUL.FTZ R64, R160.reuse, R71 ;  /* 0x00000047a0407220 */ /* 0x040fe20000410000 */
[----:B------:R-:W-:-:S06]  /*3000*/  FMUL.FTZ R68, R160, R69 ;  /* 0x00000045a0447220 */ /* 0x000fcc0000410000 */
[----:B------:R-:W-:Y:S01]  /*3010*/  MUFU.COS R136, R140 ;  /* 0x0000008c00887308 */ /* 0x000fe20000000000 */
[C---:B------:R-:W-:Y:S01]  /*3020*/  FFMA.FTZ R64, R161.reuse, R69, -R64 ;  /* 0x00000045a1407223 */ /* 0x040fe20000010840 */
[----:B------:R-:W-:-:S06]  /*3030*/  FFMA.FTZ R68, R161, R71, R68 ;  /* 0x00000047a1447223 */ /* 0x000fcc0000010044 */
[----:B------:R-:W2:Y:S08]  /*3040*/  MUFU.EX2 R63, R63 ;  /* 0x0000003f003f7308 */ /* 0x000eb00000000800 */
[----:B------:R-:W4:Y:S01]  /*3050*/  MUFU.SIN R140, R140 ;  /* 0x0000008c008c7308 */ /* 0x000f220000000400 */
[C---:B---3--:R-:W-:Y:S01]  /*3060*/  FMUL.FTZ R159, R158.reuse, R159 ;  /* 0x0000009f9e9f7220 */ /* 0x048fe20000410000 */
[----:B------:R-:W-:-:S06]  /*3070*/  FMUL.FTZ R158, R158, R79 ;  /* 0x0000004f9e9e7220 */ /* 0x000fcc0000410000 */
[----:B------:R3:W-:Y:S01]  /*3080*/  MUFU.COS R143, R78 ;  /* 0x0000004e008f7308 */ /* 0x0007e20000000000 */
[----:B------:R-:W-:Y:S01]  /*3090*/  FADD.FTZ R68, RZ, R68 ;  /* 0x00000044ff447221 */ /* 0x000fe20000010000 */
[----:B------:R-:W-:-:S06]  /*30a0*/  FADD.FTZ R64, R217, R64 ;  /* 0x00000040d9407221 */ /* 0x000fcc0000010000 */
[----:B------:R-:W4:Y:S01]  /*30b0*/  MUFU.EX2 R60, R60 ;  /* 0x0000003c003c7308 */ /* 0x000f220000000800 */
[----:B---3--:R-:W-:-:S07]  /*30c0*/  FMUL.FTZ R78, R11, R66 ;  /* 0x000000420b4e7220 */ /* 0x008fce0000410000 */
[----:B------:R-:W3:Y:S01]  /*30d0*/  MUFU.EX2 R76, R76 ;  /* 0x0000004c004c7308 */ /* 0x000ee20000000800 */
[C---:B0-----:R-:W-:Y:S01]  /*30e0*/  FMUL.FTZ R147, R61.reuse, R134 ;  /* 0x000000863d937220 */ /* 0x041fe20000410000 */
[----:B------:R-:W-:Y:S01]  /*30f0*/  FMUL.FTZ R146, R61, R146 ;  /* 0x000000923d927220 */ /* 0x000fe20000410000 */
[C---:B-1----:R-:W-:Y:S01]  /*3100*/  FMUL.FTZ R145, R62.reuse, R145 ;  /* 0x000000913e917220 */ /* 0x042fe20000410000 */
[----:B------:R-:W-:Y:S01]  /*3110*/  FMUL.FTZ R144, R62, R135 ;  /* 0x000000873e907220 */ /* 0x000fe20000410000 */
[C---:B------:R-:W-:Y:S01]  /*3120*/  FMUL.FTZ R62, R158.reuse, R68 ;  /* 0x000000449e3e7220 */ /* 0x040fe20000410000 */
[----:B------:R-:W-:Y:S01]  /*3130*/  FMUL.FTZ R61, R158, R64 ;  /* 0x000000409e3d7220 */ /* 0x000fe20000410000 */
[C---:B--2---:R-:W-:Y:S01]  /*3140*/  FMUL.FTZ R141, R63.reuse, R136 ;  /* 0x000000883f8d7220 */ /* 0x044fe20000410000 */
[----:B------:R-:W0:Y:S01]  /*3150*/  MUFU.EX2 R78, R78 ;  /* 0x0000004e004e7308 */ /* 0x000e220000000800 */
[----:B----4-:R-:W-:Y:S01]  /*3160*/  FMUL.FTZ R140, R63, R140 ;  /* 0x0000008c3f8c7220 */ /* 0x010fe20000410000 */
[C---:B------:R-:W-:Y:S01]  /*3170*/  FFMA.FTZ R63, R159.reuse, R64, -R62 ;  /* 0x000000409f3f7223 */ /* 0x040fe2000001083e */
[----:B------:R-:W-:Y:S01]  /*3180*/  FFMA.FTZ R61, R159, R68, R61 ;  /* 0x000000449f3d7223 */ /* 0x000fe2000001003d */
[----:B------:R-:W-:Y:S01]  /*3190*/  FMUL.FTZ R62, R80, R164 ;  /* 0x000000a4503e7220 */ /* 0x000fe20000410000 */
[C---:B------:R-:W-:Y:S01]  /*31a0*/  FMUL.FTZ R143, R60.reuse, R143 ;  /* 0x0000008f3c8f7220 */ /* 0x040fe20000410000 */
[----:B------:R-:W-:Y:S01]  /*31b0*/  FMUL.FTZ R142, R60, R137 ;  /* 0x000000893c8e7220 */ /* 0x000fe20000410000 */
[----:B------:R-:W-:Y:S01]  /*31c0*/  FMUL.FTZ R60, R3, UR46 ;  /* 0x0000002e033c7c20 */ /* 0x000fe20008410000 */
[----:B------:R-:W-:Y:S01]  /*31d0*/  FADD.FTZ R69, RZ, R61 ;  /* 0x0000003dff457221 */ /* 0x000fe20000010000 */
[----:B---3--:R-:W-:Y:S01]  /*31e0*/  FMUL.FTZ R156, R76, R83 ;  /* 0x000000534c9c7220 */ /* 0x008fe20000410000 */
[----:B------:R-:W-:Y:S01]  /*31f0*/  FADD.FTZ R63, R218, R63 ;  /* 0x0000003fda3f7221 */ /* 0x000fe20000010000 */
[----:B------:R-:W-:Y:S01]  /*3200*/  FMUL.FTZ R82, R10, R66 ;  /* 0x000000420a527220 */ /* 0x000fe20000410000 */
[C---:B------:R-:W-:Y:S01]  /*3210*/  FMUL.FTZ R61, R81.reuse, R164 ;  /* 0x000000a4513d7220 */ /* 0x040fe20000410000 */
[----:B------:R-:W-:Y:S01]  /*3220*/  FFMA.FTZ R62, R81, R165, R62 ;  /* 0x000000a5513e7223 */ /* 0x000fe2000001003e */
[----:B------:R-:W-:Y:S01]  /*3230*/  FMUL.FTZ R157, R76, R157 ;  /* 0x0000009d4c9d7220 */ /* 0x000fe20000410000 */
[----:B------:R-:W-:Y:S01]  /*3240*/  FMUL.RZ R77, R60, 0.15915493667125701904 ;  /* 0x3e22f9833c4d7820 */ /* 0x000fe2000040c000 */
[C---:B------:R-:W-:Y:S01]  /*3250*/  FMUL.FTZ R76, R156.reuse, R63 ;  /* 0x0000003f9c4c7220 */ /* 0x040fe20000410000 */
[----:B------:R-:W-:Y:S01]  /*3260*/  FMUL.FTZ R60, R3, R66 ;  /* 0x00000042033c7220 */ /* 0x000fe20000410000 */
[----:B------:R-:W-:Y:S01]  /*3270*/  FMUL.FTZ R68, R156, R69 ;  /* 0x000000459c447220 */ /* 0x000fe20000410000 */
[----:B------:R-:W-:Y:S01]  /*3280*/  FFMA.FTZ R61, R80, R165, -R61 ;  /* 0x000000a5503d7223 */ /* 0x000fe2000001083d */
[C---:B------:R-:W-:Y:S01]  /*3290*/  FMUL.FTZ R64, R162.reuse, R62 ;  /* 0x0000003ea2407220 */ /* 0x040fe20000410000 */
[----:B------:R-:W1:Y:S01]  /*32a0*/  MUFU.EX2 R82, R82 ;  /* 0x0000005200527308 */ /* 0x000e620000000800 */
[C---:B------:R-:W-:Y:S01]  /*32b0*/  FFMA.FTZ R76, R157.reuse, R69, R76 ;  /* 0x000000459d4c7223 */ /* 0x040fe2000001004c */
[----:B------:R-:W-:Y:S01]  /*32c0*/  FFMA.FTZ R70, R157, R63, -R68 ;  /* 0x0000003f9d467223 */ /* 0x000fe20000010844 */
[-C--:B------:R-:W-:Y:S01]  /*32d0*/  FFMA.FTZ R64, R163, R61.reuse, -R64 ;  /* 0x0000003da3407223 */ /* 0x080fe20000010840 */
[----:B------:R-:W-:Y:S01]  /*32e0*/  FMUL.FTZ R68, R162, R61 ;  /* 0x0000003da2447220 */ /* 0x000fe20000410000 */
[----:B0-----:R-:W-:Y:S01]  /*32f0*/  FMUL.FTZ R154, R78, R111 ;  /* 0x0000006f4e9a7220 */ /* 0x001fe20000410000 */
[----:B------:R-:W-:-:S02]  /*3300*/  FADD.FTZ R76, RZ, R76 ;  /* 0x0000004cff4c7221 */ /* 0x000fc40000010000 */
[----:B------:R-:W-:Y:S01]  /*3310*/  MUFU.COS R139, R77 ;  /* 0x0000004d008b7308 */ /* 0x000fe20000000000 */
[----:B------:R-:W-:Y:S01]  /*3320*/  FMUL.FTZ R110, R9, R66 ;  /* 0x00000042096e7220 */ /* 0x000fe20000410000 */
[----:B------:R-:W-:Y:S01]  /*3330*/  FMUL.FTZ R155, R78, R155 ;  /* 0x0000009b4e9b7220 */ /* 0x000fe20000410000 */
[----:B------:R-:W-:-:S05]  /*3340*/  FFMA.FTZ R68, R163, R62, R68 ;  /* 0x0000003ea3447223 */ /* 0x000fca0000010044 */
[----:B------:R-:W0:Y:S01]  /*3350*/  MUFU.EX2 R60, R60 ;  /* 0x0000003c003c7308 */ /* 0x000e220000000800 */
[----:B------:R-:W-:Y:S01]  /*3360*/  FADD.FTZ R70, R219, R70 ;  /* 0x00000046db467221 */ /* 0x000fe20000010000 */
[----:B------:R-:W-:-:S06]  /*3370*/  FMUL.FTZ R78, R154, R76 ;  /* 0x0000004c9a4e7220 */ /* 0x000fcc0000410000 */
[----:B------:R-:W2:Y:S01]  /*3380*/  MUFU.SIN R61, R77 ;  /* 0x0000004d003d7308 */ /* 0x000ea20000000400 */
[----:B------:R-:W-:Y:S01]  /*3390*/  FMUL.FTZ R62, R160, R68 ;  /* 0x00000044a03e7220 */ /* 0x000fe20000410000 */
[-C--:B------:R-:W-:Y:S01]  /*33a0*/  FMUL.FTZ R71, R154, R70.reuse ;  /* 0x000000469a477220 */ /* 0x080fe20000410000 */
[----:B------:R-:W-:Y:S01]  /*33b0*/  FFMA.FTZ R69, R155, R70, -R78 ;  /* 0x000000469b457223 */ /* 0x000fe2000001084e */
[----:B------:R-:W-:-:S04]  /*33c0*/  FMUL.FTZ R63, R160, R64 ;  /* 0x00000040a03f7220 */ /* 0x000fc80000410000 */
[----:B------:R-:W3:Y:S01]  /*33d0*/  MUFU.EX2 R110, R110 ;  /* 0x0000006e006e7308 */ /* 0x000ee20000000800 */
[----:B------:R-:W-:Y:S01]  /*33e0*/  FFMA.FTZ R62, R161, R64, -R62 ;  /* 0x00000040a13e7223 */ /* 0x000fe2000001083e */
[----:B-1----:R-:W-:Y:S01]  /*33f0*/  FMUL.FTZ R152, R82, R129 ;  /* 0x0000008152987220 */ /* 0x002fe20000410000 */
[----:B------:R-:W-:Y:S01]  /*3400*/  FFMA.FTZ R71, R155, R76, R71 ;  /* 0x0000004c9b477223 */ /* 0x000fe20000010047 */
[----:B------:R-:W-:Y:S01]  /*3410*/  FADD.FTZ R69, R220, R69 ;  /* 0x00000045dc457221 */ /* 0x000fe20000010000 */
[----:B------:R-:W-:Y:S01]  /*3420*/  FFMA.FTZ R63, R161, R68, R63 ;  /* 0x00000044a13f7223 */ /* 0x000fe2000001003f */
[-C--:B------:R-:W-:Y:S01]  /*3430*/  FMUL.FTZ R64, R158, R62.reuse ;  /* 0x0000003e9e407220 */ /* 0x080fe20000410000 */
[----:B------:R-:W-:Y:S01]  /*3440*/  FMUL.FTZ R153, R82, R153 ;  /* 0x0000009952997220 */ /* 0x000fe20000410000 */
[C---:B0-----:R-:W-:Y:S01]  /*3450*/  FMUL.FTZ R139, R60.reuse, R139 ;  /* 0x0000008b3c8b7220 */ /* 0x041fe20000410000 */
[----:B--2---:R-:W-:Y:S01]  /*3460*/  FMUL.FTZ R138, R60, R61 ;  /* 0x0000003d3c8a7220 */ /* 0x004fe20000410000 */
[----:B------:R-:W-:Y:S01]  /*3470*/  FADD.FTZ R71, RZ, R71 ;  /* 0x00000047ff477221 */ /* 0x000fe20000010000 */
[----:B------:R-:W-:Y:S01]  /*3480*/  FMUL.FTZ R70, R152, R69 ;  /* 0x0000004598467220 */ /* 0x000fe20000410000 */
[-C--:B------:R-:W-:Y:S01]  /*3490*/  FMUL.FTZ R60, R158, R63.reuse ;  /* 0x0000003f9e3c7220 */ /* 0x080fe20000410000 */
[----:B------:R-:W-:Y:S01]  /*34a0*/  FFMA.FTZ R64, R159, R63, R64 ;  /* 0x0000003f9f407223 */ /* 0x000fe20000010040 */
[----:B------:R-:W-:Y:S01]  /*34b0*/  SHF.L.U32 R221, R97, 0x10, RZ ;  /* 0x0000001061dd7819 */ /* 0x000fe200000006ff */
[-C--:B------:R-:W-:Y:S01]  /*34c0*/  FMUL.FTZ R68, R152, R71.reuse ;  /* 0x0000004798447220 */ /* 0x080fe20000410000 */
[----:B------:R-:W-:Y:S01]  /*34d0*/  FFMA.FTZ R70, R153, R71, R70 ;  /* 0x0000004799467223 */ /* 0x000fe20000010046 */
[----:B------:R-:W-:Y:S01]  /*34e0*/  FFMA.FTZ R60, R159, R62, -R60 ;  /* 0x0000003e9f3c7223 */ /* 0x000fe2000001083c */
[----:B------:R-:W-:Y:S01]  /*34f0*/  FMUL.FTZ R62, R156, R64 ;  /* 0x000000409c3e7220 */ /* 0x000fe20000410000 */
[----:B---3--:R-:W-:Y:S01]  /*3500*/  FMUL.FTZ R150, R110, R131 ;  /* 0x000000836e967220 */ /* 0x008fe20000410000 */
[----:B------:R-:W-:Y:S01]  /*3510*/  FFMA.FTZ R68, R153, R69, -R68 ;  /* 0x0000004599447223 */ /* 0x000fe20000010844 */
[----:B------:R-:W-:Y:S01]  /*3520*/  FMUL.FTZ R221, R10, R221 ;  /* 0x000000dd0add7220 */ /* 0x000fe20000410000 */
[----:B------:R-:W-:Y:S01]  /*3530*/  FADD.FTZ R70, RZ, R70 ;  /* 0x00000046ff467221 */ /* 0x000fe20000010000 */
[-C--:B------:R-:W-:Y:S01]  /*3540*/  FMUL.FTZ R61, R156, R60.reuse ;  /* 0x0000003c9c3d7220 */ /* 0x080fe20000410000 */
[----:B------:R-:W-:Y:S01]  /*3550*/  FFMA.FTZ R62, R157, R60, -R62 ;  /* 0x0000003c9d3e7223 */ /* 0x000fe2000001083e */
[----:B------:R-:W-:Y:S01]  /*3560*/  FMUL.FTZ R151, R110, R151 ;  /* 0x000000976e977220 */ /* 0x000fe20000410000 */
[----:B------:R-:W-:Y:S01]  /*3570*/  FADD.FTZ R68, R221, R68 ;  /* 0x00000044dd447221 */ /* 0x000fe20000010000 */
[----:B------:R-:W-:Y:S01]  /*3580*/  FMUL.FTZ R60, R150, R70 ;  /* 0x00000046963c7220 */ /* 0x000fe20000410000 */
[----:B------:R-:W-:Y:S01]  /*3590*/  FFMA.FTZ R61, R157, R64, R61 ;  /* 0x000000409d3d7223 */ /* 0x000fe2000001003d */
[----:B------:R-:W-:-:S02]  /*35a0*/  SHF.L.U32 R222, R96, 0x10, RZ ;  /* 0x0000001060de7819 */ /* 0x000fc400000006ff */
[-C--:B------:R-:W-:Y:S01]  /*35b0*/  FFMA.FTZ R63, R151, R68.reuse, -R60 ;  /* 0x00000044973f7223 */ /* 0x080fe2000001083c */
[----:B------:R-:W-:Y:S01]  /*35c0*/  FMUL.FTZ R60, R154, R61 ;  /* 0x0000003d9a3c7220 */ /* 0x000fe20000410000 */
[----:B------:R-:W-:Y:S01]  /*35d0*/  FMUL.FTZ R69, R150, R68 ;  /* 0x0000004496457220 */ /* 0x000fe20000410000 */
[----:B------:R-:W-:Y:S01]  /*35e0*/  FMUL.FTZ R222, R9, R222 ;  /* 0x000000de09de7220 */ /* 0x000fe20000410000 */
[-C--:B------:R-:W-:Y:S01]  /*35f0*/  FMUL.FTZ R64, R154, R62.reuse ;  /* 0x0000003e9a407220 */ /* 0x080fe20000410000 */
[----:B------:R-:W-:Y:S01]  /*3600*/  FFMA.FTZ R60, R155, R62, -R60 ;  /* 0x0000003e9b3c7223 */ /* 0x000fe2000001083c */
[C---:B------:R-:W-:Y:S01]  /*3610*/  FMUL.FTZ R149, R148.reuse, R149 ;  /* 0x0000009594957220 */ /* 0x040fe20000410000 */
[----:B------:R-:W-:Y:S01]  /*3620*/  FMUL.FTZ R148, R148, R133 ;  /* 0x0000008594947220 */ /* 0x000fe20000410000 */
[----:B------:R-:W-:Y:S01]  /*3630*/  FFMA.FTZ R69, R151, R70, R69 ;  /* 0x0000004697457223 */ /* 0x000fe20000010045 */
[----:B------:R-:W-:Y:S01]  /*3640*/  FADD.FTZ R63, R222, R63 ;  /* 0x0000003fde3f7221 */ /* 0x000fe20000010000 */
[----:B------:R-:W-:Y:S01]  /*3650*/  FFMA.FTZ R64, R155, R61, R64 ;  /* 0x0000003d9b407223 */ /* 0x000fe20000010040 */
[----:B------:R-:W-:Y:S01]  /*3660*/  FMUL.FTZ R62, R152, R60 ;  /* 0x0000003c983e7220 */ /* 0x000fe20000410000 */
[----:B------:R-:W-:Y:S01]  /*3670*/  FADD.FTZ R69, RZ, R69 ;  /* 0x00000045ff457221 */ /* 0x000fe20000010000 */
[----:B------:R-:W-:-:S02]  /*3680*/  FMUL.FTZ R70, R148, R63 ;  /* 0x0000003f94467220 */ /* 0x000fc40000410000 */
[-C--:B------:R-:W-:Y:S01]  /*3690*/  FFMA.FTZ R62, R153, R64.reuse, R62 ;  /* 0x00000040993e7223 */ /* 0x080fe2000001003e */
[----:B------:R-:W-:Y:S01]  /*36a0*/  FMUL.FTZ R64, R152, R64 ;  /* 0x0000004098407220 */ /* 0x000fe20000410000 */
[----:B------:R-:W-:Y:S01]  /*36b0*/  SHF.L.U32 R223, R95, 0x10, RZ ;  /* 0x000000105fdf7819 */ /* 0x000fe200000006ff */
[-C--:B------:R-:W-:Y:S01]  /*36c0*/  FMUL.FTZ R68, R148, R69.reuse ;  /* 0x0000004594447220 */ /* 0x080fe20000410000 */
[----:B------:R-:W-:Y:S01]  /*36d0*/  FFMA.FTZ R70, R149, R69, R70 ;  /* 0x0000004595467223 */ /* 0x000fe20000010046 */
[----:B------:R-:W-:Y:S01]  /*36e0*/  FFMA.FTZ R64, R153, R60, -R64 ;  /* 0x0000003c99407223 */ /* 0x000fe20000010840 */
[----:B------:R-:W-:Y:S01]  /*36f0*/  FMUL.FTZ R60, R150, R62 ;  /* 0x0000003e963c7220 */ /* 0x000fe20000410000 */
[----:B------:R-:W-:Y:S01]  /*3700*/  FFMA.FTZ R68, R149, R63, -R68 ;  /* 0x0000003f95447223 */ /* 0x000fe20000010844 */
[----:B------:R-:W-:Y:S01]  /*3710*/  FMUL.FTZ R223, R8, R223 ;  /* 0x000000df08df7220 */ /* 0x000fe20000410000 */
[----:B------:R-:W-:Y:S01]  /*3720*/  FADD.FTZ R70, RZ, R70 ;  /* 0x00000046ff467221 */ /* 0x000fe20000010000 */
[-C--:B------:R-:W-:Y:S01]  /*3730*/  FMUL.FTZ R61, R150, R64.reuse ;  /* 0x00000040963d7220 */ /* 0x080fe20000410000 */
[----:B------:R-:W-:Y:S01]  /*3740*/  FFMA.FTZ R60, R151, R64, -R60 ;  /* 0x00000040973c7223 */ /* 0x000fe2000001083c */
[----:B------:R-:W-:Y:S01]  /*3750*/  SHF.L.U32 R224, R94, 0x10, RZ ;  /* 0x000000105ee07819 */ /* 0x000fe200000006ff */
[----:B------:R-:W-:Y:S01]  /*3760*/  FADD.FTZ R68, R223, R68 ;  /* 0x00000044df447221 */ /* 0x000fe20000010000 */
[----:B------:R-:W-:Y:S01]  /*3770*/  FMUL.FTZ R64, R146, R70 ;  /* 0x0000004692407220 */ /* 0x000fe20000410000 */
[----:B------:R-:W-:-:S02]  /*3780*/  FFMA.FTZ R61, R151, R62, R61 ;  /* 0x0000003e973d7223 */ /* 0x000fc4000001003d */
[-C--:B------:R-:W-:Y:S01]  /*3790*/  FMUL.FTZ R69, R146, R68.reuse ;  /* 0x0000004492457220 */ /* 0x080fe20000410000 */
[----:B------:R-:W-:Y:S01]  /*37a0*/  FFMA.FTZ R63, R147, R68, -R64 ;  /* 0x00000044933f7223 */ /* 0x000fe20000010840 */
[----:B------:R-:W-:Y:S01]  /*37b0*/  FMUL.FTZ R224, R7, R224 ;  /* 0x000000e007e07220 */ /* 0x000fe20000410000 */
[----:B------:R-:W-:Y:S01]  /*37c0*/  FMUL.FTZ R62, R148, R61 ;  /* 0x0000003d943e7220 */ /* 0x000fe20000410000 */
[----:B------:R-:W-:Y:S02]  /*37d0*/  FFMA.FTZ R69, R147, R70, R69 ;  /* 0x0000004693457223 */ /* 0x000fe40000010045 */
[----:B------:R-:W-:Y:S01]  /*37e0*/  FADD.FTZ R63, R224, R63 ;  /* 0x0000003fe03f7221 */ /* 0x000fe20000010000 */
[-C--:B------:R-:W-:Y:S01]  /*37f0*/  FMUL.FTZ R64, R148, R60.reuse ;  /* 0x0000003c94407220 */ /* 0x080fe20000410000 */
[----:B------:R-:W-:Y:S01]  /*3800*/  FFMA.FTZ R62, R149, R60, -R62 ;  /* 0x0000003c953e7223 */ /* 0x000fe2000001083e */
[----:B------:R-:W-:Y:S01]  /*3810*/  FMUL.FTZ R60, R2, UR46 ;  /* 0x0000002e023c7c20 */ /* 0x000fe20008410000 */
[----:B------:R-:W-:Y:S01]  /*3820*/  FADD.FTZ R69, RZ, R69 ;  /* 0x00000045ff457221 */ /* 0x000fe20000010000 */
[----:B------:R-:W-:Y:S01]  /*3830*/  FMUL.FTZ R70, R144, R63 ;  /* 0x0000003f90467220 */ /* 0x000fe20000410000 */
[----:B------:R-:W-:Y:S01]  /*3840*/  SHF.L.U32 R129, R93, 0x10, RZ ;  /* 0x000000105d817819 */ /* 0x000fe200000006ff */
[----:B------:R-:W-:Y:S01]  /*3850*/  FMUL.RZ R135, R60, 0.15915493667125701904 ;  /* 0x3e22f9833c877820 */ /* 0x000fe2000040c000 */
[----:B------:R-:W-:Y:S01]  /*3860*/  FFMA.FTZ R64, R149, R61, R64 ;  /* 0x0000003d95407223 */ /* 0x000fe20000010040 */
[-C--:B------:R-:W-:Y:S01]  /*3870*/  FMUL.FTZ R68, R144, R69.reuse ;  /* 0x0000004590447220 */ /* 0x080fe20000410000 */
[----:B------:R-:W-:Y:S01]  /*3880*/  FMUL.FTZ R60, R146, R62 ;  /* 0x0000003e923c7220 */ /* 0x000fe20000410000 */
[C---:B------:R-:W-:Y:S01]  /*3890*/  FFMA.FTZ R70, R145.reuse, R69, R70 ;  /* 0x0000004591467223 */ /* 0x040fe20000010046 */
[----:B------:R-:W-:Y:S01]  /*38a0*/  ISETP.NE.AND P2, PT, R128, 0x7f, PT ;  /* 0x0000007f8000780c */ /* 0x000fe20003f45270 */
[----:B------:R-:W-:Y:S01]  /*38b0*/  FFMA.FTZ R68, R145, R63, -R68 ;  /* 0x0000003f91447223 */ /* 0x000fe20000010844 */
[----:B------:R-:W-:Y:S01]  /*38c0*/  FMUL.FTZ R225, R6, R129 ;  /* 0x0000008106e17220 */ /* 0x000fe20000410000 */
[-C--:B------:R-:W-:Y:S01]  /*38d0*/  FFMA.FTZ R60, R147, R64.reuse, R60 ;  /* 0x00000040933c7223 */ /* 0x080fe2000001003c */
[----:B------:R-:W-:Y:S01]  /*38e0*/  FADD.FTZ R70, RZ, R70 ;  /* 0x00000046ff467221 */ /* 0x000fe20000010000 */
[----:B------:R-:W-:Y:S01]  /*38f0*/  FMUL.FTZ R64, R146, R64 ;  /* 0x0000004092407220 */ /* 0x000fe20000410000 */
[----:B------:R-:W-:-:S02]  /*3900*/  FADD.FTZ R68, R225, R68 ;  /* 0x00000044e1447221 */ /* 0x000fc40000010000 */
[----:B------:R-:W-:Y:S01]  /*3910*/  FMUL.FTZ R76, R142, R70 ;  /* 0x000000468e4c7220 */ /* 0x000fe20000410000 */
[----:B------:R-:W-:Y:S01]  /*3920*/  FFMA.FTZ R64, R147, R62, -R64 ;  /* 0x0000003e93407223 */ /* 0x000fe20000010840 */
[----:B------:R-:W-:Y:S01]  /*3930*/  FMUL.FTZ R62, R144, R60 ;  /* 0x0000003c903e7220 */ /* 0x000fe20000410000 */
[----:B------:R-:W-:Y:S01]  /*3940*/  SHF.L.U32 R134, R92, 0x10, RZ ;  /* 0x000000105c867819 */ /* 0x000fe200000006ff */
[----:B------:R-:W-:Y:S01]  /*3950*/  FFMA.FTZ R61, R143, R68, -R76 ;  /* 0x000000448f3d7223 */ /* 0x000fe2000001084c */
[----:B------:R-:W-:Y:S01]  /*3960*/  FMUL.FTZ R66, R2, R66 ;  /* 0x0000004202427220 */ /* 0x000fe20000410000 */
[----:B------:R-:W-:Y:S01]  /*3970*/  FMUL.FTZ R68, R142, R68 ;  /* 0x000000448e447220 */ /* 0x000fe20000410000 */
[-C--:B------:R-:W-:Y:S01]  /*3980*/  FFMA.FTZ R62, R145, R64.reuse, -R62 ;  /* 0x00000040913e7223 */ /* 0x080fe2000001083e */
[----:B------:R-:W-:Y:S01]  /*3990*/  FMUL.FTZ R64, R144, R64 ;  /* 0x0000004090407220 */ /* 0x000fe20000410000 */
[----:B------:R-:W-:Y:S01]  /*39a0*/  FMUL.FTZ R210, R5, R134 ;  /* 0x0000008605d27220 */ /* 0x000fe20000410000 */
[----:B------:R-:W-:Y:S01]  /*39b0*/  @P2 LEA R110, R128, R125, 0x3 ;  /* 0x0000007d806e2211 */ /* 0x000fe200078e18ff */
[----:B------:R-:W-:Y:S01]  /*39c0*/  FFMA.FTZ R68, R143, R70, R68 ;  /* 0x000000468f447223 */ /* 0x000fe20000010044 */
[----:B------:R-:W-:Y:S01]  /*39d0*/  MUFU.COS R137, R135 ;  /* 0x0000008700897308 */ /* 0x000fe20000000000 */
[----:B------:R-:W-:Y:S01]  /*39e0*/  FFMA.FTZ R64, R145, R60, R64 ;  /* 0x0000003c91407223 */ /* 0x000fe20000010040 */
[----:B------:R-:W-:Y:S01]  /*39f0*/  FADD.FTZ R63, R210, R61 ;  /* 0x0000003dd23f7221 */ /* 0x000fe20000010000 */
[C---:B------:R-:W-:Y:S01]  /*3a00*/  FMUL.FTZ R61, R142.reuse, R62 ;  /* 0x0000003e8e3d7220 */ /* 0x040fe20000410000 */
[----:B------:R-:W-:Y:S01]  /*3a10*/  FADD.FTZ R68, RZ, R68 ;  /* 0x00000044ff447221 */ /* 0x000fe20000010000 */
[----:B------:R-:W0:Y:S03]  /*3a20*/  @P2 LDS.64 R110, [R110+0x3518] ;  /* 0x003518006e6e2984 */ /* 0x000e260000000a00 */
[----:B------:R-:W1:Y:S01]  /*3a30*/  MUFU.EX2 R66, R66 ;  /* 0x0000004200427308 */ /* 0x000e620000000800 */
[----:B------:R-:W-:Y:S01]  /*3a40*/  FMUL.FTZ R60, R142, R64 ;  /* 0x000000408e3c7220 */ /* 0x000fe20000410000 */
[----:B------:R-:W-:Y:S01]  /*3a50*/  SHF.L.U32 R131, R91, 0x10, RZ ;  /* 0x000000105b837819 */ /* 0x000fe200000006ff */
[----:B------:R-:W-:-:S05]  /*3a60*/  FMUL.FTZ R69, R140, R63 ;  /* 0x0000003f8c457220 */ /* 0x000fca0000410000 */
[----:B------:R-:W2:Y:S01]  /*3a70*/  MUFU.SIN R135, R135 ;  /* 0x0000008700877308 */ /* 0x000ea20000000400 */
[C---:B------:R-:W-:Y:S01]  /*3a80*/  FFMA.FTZ R61, R143.reuse, R64, R61 ;  /* 0x000000408f3d7223 */ /* 0x040fe2000001003d */
[C---:B------:R-:W-:Y:S01]  /*3a90*/  FMUL.FTZ R70, R140.reuse, R68 ;  /* 0x000000448c467220 */ /* 0x040fe20000410000 */
[----:B------:R-:W-:Y:S01]  /*3aa0*/  FFMA.FTZ R60, R143, R62, -R60 ;  /* 0x0000003e8f3c7223 */ /* 0x000fe2000001083c */
[C---:B------:R-:W-:Y:S01]  /*3ab0*/  FFMA.FTZ R69, R141.reuse, R68, R69 ;  /* 0x000000448d457223 */ /* 0x040fe20000010045 */
[----:B------:R-:W-:Y:S01]  /*3ac0*/  FMUL.FTZ R62, R140, R61 ;  /* 0x0000003d8c3e7220 */ /* 0x000fe20000410000 */
[C---:B------:R-:W-:Y:S01]  /*3ad0*/  FFMA.FTZ R70, R141.reuse, R63, -R70 ;  /* 0x0000003f8d467223 */ /* 0x040fe20000010846 */
[----:B------:R-:W-:Y:S01]  /*3ae0*/  FMUL.FTZ R199, R4, R131 ;  /* 0x0000008304c77220 */ /* 0x000fe20000410000 */
[----:B------:R-:W-:Y:S01]  /*3af0*/  FADD.FTZ R69, RZ, R69 ;  /* 0x00000045ff457221 */ /* 0x000fe20000010000 */
[-C--:B------:R-:W-:Y:S01]  /*3b00*/  FFMA.FTZ R62, R141, R60.reuse, -R62 ;  /* 0x0000003c8d3e7223 */ /* 0x080fe2000001083e */
[----:B------:R-:W-:Y:S01]  /*3b10*/  FMUL.FTZ R60, R140, R60 ;  /* 0x0000003c8c3c7220 */ /* 0x000fe20000410000 */
[----:B------:R-:W-:Y:S01]  /*3b20*/  FADD.FTZ R70, R199, R70 ;  /* 0x00000046c7467221 */ /* 0x000fe20000010000 */
[----:B-1----:R-:W-:Y:S01]  /*3b30*/  FMUL.FTZ R137, R66, R137 ;  /* 0x0000008942897220 */ /* 0x002fe20000410000 */
[----:B------:R-:W-:Y:S01]  /*3b40*/  FMUL.FTZ R64, R138, R69 ;  /* 0x000000458a407220 */ /* 0x000fe20000410000 */
[----:B------:R-:W-:Y:S01]  /*3b50*/  SHF.L.U32 R136, R90, 0x10, RZ ;  /* 0x000000105a887819 */ /* 0x000fe200000006ff */
[----:B------:R-:W-:Y:S01]  /*3b60*/  FFMA.FTZ R60, R141, R61, R60 ;  /* 0x0000003d8d3c7223 */ /* 0x000fe2000001003c */
[----:B--2---:R-:W-:Y:S01]  /*3b70*/  FMUL.FTZ R135, R66, R135 ;  /* 0x0000008742877220 */ /* 0x004fe20000410000 */
[CC--:B------:R-:W-:Y:S01]  /*3b80*/  FMUL.FTZ R66, R138.reuse, R70.reuse ;  /* 0x000000468a427220 */ /* 0x0c0fe20000410000 */
[----:B------:R-:W-:Y:S01]  /*3b90*/  FFMA.FTZ R70, R139, R70, -R64 ;  /* 0x000000468b467223 */ /* 0x000fe20000010840 */
[C---:B------:R-:W-:Y:S01]  /*3ba0*/  FMUL.FTZ R64, R138.reuse, R60 ;  /* 0x0000003c8a407220 */ /* 0x040fe20000410000 */
[----:B------:R-:W-:Y:S01]  /*3bb0*/  FMUL.FTZ R83, R3, R136 ;  /* 0x0000008803537220 */ /* 0x000fe20000410000 */
[C---:B------:R-:W-:Y:S01]  /*3bc0*/  FFMA.FTZ R66, R139.reuse, R69, R66 ;  /* 0x000000458b427223 */ /* 0x040fe20000010042 */
[-C--:B------:R-:W-:Y:S01]  /*3bd0*/  FMUL.FTZ R61, R138, R62.reuse ;  /* 0x0000003e8a3d7220 */ /* 0x080fe20000410000 */
[----:B------:R-:W-:Y:S01]  /*3be0*/  FFMA.FTZ R64, R139, R62, -R64 ;  /* 0x0000003e8b407223 */ /* 0x000fe20000010840 */
[----:B------:R-:W-:Y:S01]  /*3bf0*/  FADD.FTZ R70, R83, R70 ;  /* 0x0000004653467221 */ /* 0x000fe20000010000 */
[----:B------:R-:W-:Y:S01]  /*3c00*/  FADD.FTZ R66, RZ, R66 ;  /* 0x00000042ff427221 */ /* 0x000fe20000010000 */
[----:B------:R-:W-:Y:S01]  /*3c10*/  FFMA.FTZ R60, R139, R60, R61 ;  /* 0x0000003c8b3c7223 */ /* 0x000fe2000001003d */
[----:B------:R-:W-:Y:S01]  /*3c20*/  SHF.L.U32 R133, R89, 0x10, RZ ;  /* 0x0000001059857819 */ /* 0x000fe200000006ff */
[C---:B------:R-:W-:Y:S01]  /*3c30*/  FMUL.FTZ R61, R135.reuse, R64 ;  /* 0x00000040873d7220 */ /* 0x040fe20000410000 */
[C---:B------:R-:W-:Y:S01]  /*3c40*/  FMUL.FTZ R62, R135.reuse, R66 ;  /* 0x00000042873e7220 */ /* 0x040fe20000410000 */
[----:B------:R-:W-:Y:S01]  /*3c50*/  FMUL.FTZ R69, R135, R70 ;  /* 0x0000004687457220 */ /* 0x000fe20000410000 */
[----:B------:R-:W-:Y:S01]  /*3c60*/  LEA.HI R166, R128, R128, RZ, 0x1e ;  /* 0x0000008080a67211 */ /* 0x000fe200078ff0ff */
[C---:B------:R-:W-:Y:S01]  /*3c70*/  FFMA.FTZ R61, R137.reuse, R60, R61 ;  /* 0x0000003c893d7223 */ /* 0x040fe2000001003d */
[C---:B------:R-:W-:Y:S01]  /*3c80*/  FFMA.FTZ R63, R137.reuse, R70, -R62 ;  /* 0x00000046893f7223 */ /* 0x040fe2000001083e */
[----:B------:R-:W-:Y:S01]  /*3c90*/  FMUL.FTZ R82, R2, R133 ;  /* 0x0000008502527220 */ /* 0x000fe20000410000 */
[----:B------:R-:W-:Y:S01]  /*3ca0*/  FFMA.FTZ R69, R137, R66, R69 ;  /* 0x0000004289457223 */ /* 0x000fe20000010045 */
[----:B------:R-:W-:Y:S01]  /*3cb0*/  FMUL.FTZ R60, R135, R60 ;  /* 0x0000003c873c7220 */ /* 0x000fe20000410000 */
[----:B------:R-:W-:Y:S01]  /*3cc0*/  BSSY B0, `(.L_x_2) ;  /* 0x000000e000007945 */ /* 0x000fe20003800000 */
[----:B------:R-:W-:Y:S01]  /*3cd0*/  FADD.FTZ R62, R82, R63 ;  /* 0x0000003f523e7221 */ /* 0x000fe20000010000 */
[----:B------:R-:W-:Y:S01]  /*3ce0*/  LEA R166, R166, R125, 0x4 ;  /* 0x0000007da6a67211 */ /* 0x000fe200078e20ff */
[----:B------:R-:W-:Y:S01]  /*3cf0*/  FFMA.FTZ R60, R137, R64, -R60 ;  /* 0x00000040893c7223 */ /* 0x000fe2000001083c */
[----:B------:R-:W-:Y:S01]  /*3d00*/  FADD.FTZ R63, RZ, R69 ;  /* 0x00000045ff3f7221 */ /* 0x000fe20000010000 */
[----:B0-----:R-:W-:Y:S06]  /*3d10*/  @P2 BRA `(.L_x_3) ;  /* 0x0000000000202947 */ /* 0x001fec0003800000 */
[----:B------:R-:W-:Y:S01]  /*3d20*/  UISETP.NE.AND UP0, UPT, UR48, UR49, UPT ;  /* 0x000000313000728c */ /* 0x000fe2000bf05270 */
[----:B------:R-:W-:Y:S02]  /*3d30*/  MOV R110, 0x3f800000 ;  /* 0x3f800000006e7802 */ /* 0x000fe40000000f00 */
[----:B------:R-:W-:-:S03]  /*3d40*/  MOV R111, RZ ;  /* 0x000000ff006f7202 */ /* 0x000fc60000000f00 */
[----:B------:R-:W-:-:S05]  /*3d50*/  PLOP3.LUT P2, PT, PT, PT, UP0, 0x80, 0x0 ;  /* 0x000000000000781c */ /* 0x000fca0003f4f008 */
[----:B------:R-:W-:-:S06]  /*3d60*/  @UP0 ULEA UR44, UR51, UR7, 0x8 ;  /* 0x00000007332c0291 */ /* 0x000fcc000f8e403f */
[----:B------:R-:W-:-:S04]  /*3d70*/  MOV R64, UR44 ;  /* 0x0000002c00407c02 */ /* 0x000fc80008000f00 */
[----:B------:R-:W-:-:S05]  /*3d80*/  @P2 LEA R64, R64, R125, 0x3 ;  /* 0x0000007d40402211 */ /* 0x000fca00078e18ff */
[----:B------:R0:W1:Y:S02]  /*3d90*/  @P2 LDS.64 R110, [R64+0x2510] ;  /* 0x00251000406e2984 */ /* 0x0000640000000a00 */
.L_x_3:
[----:B------:R-:W-:Y:S05]  /*3da0*/  BSYNC B0 ;  /* 0x0000000000007941 */ /* 0x000fea0003800000 */
.L_x_2:
[----:B------:R-:W-:Y:S01]  /*3db0*/  ISETP.GT.U32.AND P2, PT, R128, 0x1f, PT ;  /* 0x0000001f8000780c */ /* 0x000fe20003f44070 */
[----:B------:R2:W-:Y:S01]  /*3dc0*/  STS.128 [R166+0x1100], R60 ;  /* 0x0011003ca6007388 */ /* 0x0005e20000000c00 */
[-C--:B------:R-:W-:Y:S01]  /*3dd0*/  FMUL.FTZ R198, R0, R67.reuse ;  /* 0x0000004300c67220 */ /* 0x080fe20000410000 */
        /* <DEDUP_REMOVED lines=14> */
[----:B------:R-:W-:Y:S01]  /*3ec0*/  FMUL.FTZ R168, R18, R67 ;  /* 0x0000004312a87220 */ /* 0x000fe20000410000 */
        /* <DEDUP_REMOVED lines=16> */
[----:B------:R-:W-:Y:S06]  /*3fd0*/  BAR.SYNC.DEFER_BLOCKING 0x0 ;  /* 0x0000000000007b1d */ /* 0x000fec0000010000 */
[----:B--2---:R-:W-:Y:S05]  /*3fe0*/  @P2 BRA `(.L_x_4) ;  /* 0x0000000800cc2947 */ /* 0x004fea0003800000 */
[----:B------:R-:W-:Y:S01]  /*3ff0*/  IMAD R200, R128, 0x50, R125 ;  /* 0x0000005080c87824 */ /* 0x000fe200078e027d */
[----:B------:R-:W-:-:S04]  /*4000*/  UMOV UR44, 0xffffffff ;  /* 0xffffffff002c7882 */ /* 0x000fc80000000000 */
[----:B------:R-:W-:Y:S04]  /*4010*/  LDS.128 R68, [R200+0x1100] ;  /* 0x00110000c8447984 */ /* 0x000fe80000000c00 */
[----:B0-----:R-:W0:Y:S04]  /*4020*/  LDS.128 R64, [R200+0x1110] ;  /* 0x00111000c8407984 */ /* 0x001e280000000c00 */
[----:B------:R-:W2:Y:S04]  /*4030*/  LDS.128 R60, [R200+0x1120] ;  /* 0x00112000c83c7984 */ /* 0x000ea80000000c00 */
[----:B------:R-:W3:Y:S01]  /*4040*/  LDS.128 R76, [R200+0x1130] ;  /* 0x00113000c84c7984 */ /* 0x000ee20000000c00 */
[-C--:B0-----:R-:W-:Y:S01]  /*4050*/  FMUL.FTZ R202, R70, R65.reuse ;  /* 0x0000004146ca7220 */ /* 0x081fe20000410000 */
[----:B------:R-:W-:-:S03]  /*4060*/  FMUL.FTZ R201, R71, R65 ;  /* 0x0000004147c97220 */ /* 0x000fc60000410000 */
[-C--:B------:R-:W-:Y:S01]  /*4070*/  FFMA.FTZ R202, R71, R64.reuse, R202 ;  /* 0x0000004047ca7223 */ /* 0x080fe200000100ca */
[----:B------:R-:W-:-:S03]  /*4080*/  FFMA.FTZ R201, R70, R64, -R201 ;  /* 0x0000004046c97223 */ /* 0x000fc600000108c9 */
[----:B------:R-:W-:Y:S01]  /*4090*/  FADD.FTZ R204, R67, R202 ;  /* 0x000000ca43cc7221 */ /* 0x000fe20000010000 */
[----:B------:R-:W-:Y:S01]  /*40a0*/  FADD.FTZ R203, R66, R201 ;  /* 0x000000c942cb7221 */ /* 0x000fe20000010000 */
[-C--:B------:R-:W-:Y:S01]  /*40b0*/  FMUL.FTZ R201, R69, R65.reuse ;  /* 0x0000004145c97220 */ /* 0x080fe20000410000 */
[C---:B------:R-:W-:Y:S01]  /*40c0*/  FMUL.FTZ R202, R68.reuse, R65 ;  /* 0x0000004144ca7220 */ /* 0x040fe20000410000 */
[C---:B--2---:R-:W-:Y:S01]  /*40d0*/  FMUL.FTZ R205, R61.reuse, R204 ;  /* 0x000000cc3dcd7220 */ /* 0x044fe20000410000 */
[-C--:B------:R-:W-:Y:S01]  /*40e0*/  FMUL.FTZ R207, R61, R203.reuse ;  /* 0x000000cb3dcf7220 */ /* 0x080fe20000410000 */
[-C--:B------:R-:W-:Y:S01]  /*40f0*/  FFMA.FTZ R201, R68, R64.reuse, -R201 ;  /* 0x0000004044c97223 */ /* 0x080fe200000108c9 */
[----:B------:R-:W-:Y:S01]  /*4100*/  FFMA.FTZ R202, R69, R64, R202 ;  /* 0x0000004045ca7223 */ /* 0x000fe200000100ca */
[C---:B------:R-:W-:Y:S01]  /*4110*/  FFMA.FTZ R205, R60.reuse, R203, -R205 ;  /* 0x000000cb3ccd7223 */ /* 0x040fe200000108cd */
[----:B------:R-:W-:Y:S01]  /*4120*/  FFMA.FTZ R206, R60, R204, R207 ;  /* 0x000000cc3cce7223 */ /* 0x000fe200000100cf */
[CC--:B------:R-:W-:Y:S01]  /*4130*/  FMUL.FTZ R203, R61.reuse, R201.reuse ;  /* 0x000000c93dcb7220 */ /* 0x0c0fe20000410000 */
[-C--:B------:R-:W-:Y:S01]  /*4140*/  FMUL.FTZ R204, R61, R202.reuse ;  /* 0x000000ca3dcc7220 */ /* 0x080fe20000410000 */
[----:B------:R-:W-:Y:S01]  /*4150*/  FADD.FTZ R205, R62, R205 ;  /* 0x000000cd3ecd7221 */ /* 0x000fe20000010000 */
[----:B------:R-:W-:Y:S01]  /*4160*/  FADD.FTZ R206, R63, R206 ;  /* 0x000000ce3fce7221 */ /* 0x000fe20000010000 */
[C---:B------:R-:W-:Y:S01]  /*4170*/  FFMA.FTZ R203, R60.reuse, R202, R203 ;  /* 0x000000ca3ccb7223 */ /* 0x040fe200000100cb */
[----:B------:R-:W-:Y:S01]  /*4180*/  FFMA.FTZ R204, R60, R201, -R204 ;  /* 0x000000c93ccc7223 */ /* 0x000fe200000108cc */
[C---:B---3--:R-:W-:Y:S01]  /*4190*/  FMUL.FTZ R207, R77.reuse, R205 ;  /* 0x000000cd4dcf7220 */ /* 0x048fe20000410000 */
[C---:B------:R-:W-:Y:S01]  /*41a0*/  FMUL.FTZ R208, R77.reuse, R206 ;  /* 0x000000ce4dd07220 */ /* 0x040fe20000410000 */
[C---:B------:R-:W-:Y:S01]  /*41b0*/  FMUL.FTZ R201, R77.reuse, R203 ;  /* 0x000000cb4dc97220 */ /* 0x040fe20000410000 */
[----:B------:R-:W-:Y:S01]  /*41c0*/  FMUL.FTZ R202, R77, R204 ;  /* 0x000000cc4dca7220 */ /* 0x000fe20000410000 */
[C---:B------:R-:W-:Y:S01]  /*41d0*/  FFMA.FTZ R206, R76.reuse, R206, R207 ;  /* 0x000000ce4cce7223 */ /* 0x040fe200000100cf */
[C---:B------:R-:W-:Y:S01]  /*41e0*/  FFMA.FTZ R205, R76.reuse, R205, -R208 ;  /* 0x000000cd4ccd7223 */ /* 0x040fe200000108d0 */
[C---:B------:R-:W-:Y:S01]  /*41f0*/  FFMA.FTZ R77, R76.reuse, R204, -R201 ;  /* 0x000000cc4c4d7223 */ /* 0x040fe200000108c9 */
[----:B------:R-:W-:Y:S01]  /*4200*/  FFMA.FTZ R202, R76, R203, R202 ;  /* 0x000000cb4cca7223 */ /* 0x000fe200000100ca */
[----:B------:R-:W-:Y:S01]  /*4210*/  FADD.FTZ R79, R79, R206 ;  /* 0x000000ce4f4f7221 */ /* 0x000fe20000010000 */
[----:B------:R-:W-:Y:S01]  /*4220*/  FADD.FTZ R78, R78, R205 ;  /* 0x000000cd4e4e7221 */ /* 0x000fe20000010000 */
[----:B------:R-:W-:Y:S06]  /*4230*/  BRA.DIV UR44, `(.L_x_5) ;  /* 0x0000006a2c7c7947 */ /* 0x000fec000b800000 */
[----:B------:R-:W0:Y:S01]  /*4240*/  SHFL.UP PT, R203, R78, 0x1, RZ ;  /* 0x042000004ecb7989 */ /* 0x000e2200000e00ff */
[----:B------:R-:W-:-:S03]  /*4250*/  ISETP.GE.AND P3, PT, R126, 0x1, PT ;  /* 0x000000017e00780c */ /* 0x000fc60003f66270 */
[----:B------:R-:W2:Y:S04]  /*4260*/  SHFL.UP PT, R204, R79, 0x1, RZ ;  /* 0x042000004fcc7989 */ /* 0x000ea800000e00ff */
[----:B------:R-:W3:Y:S04]  /*4270*/  SHFL.UP PT, R76, R77, 0x1, RZ ;  /* 0x042000004d4c7989 */ /* 0x000ee800000e00ff */
[----:B------:R-:W4:Y:S01]  /*4280*/  SHFL.UP PT, R201, R202, 0x1, RZ ;  /* 0x04200000cac97989 */ /* 0x000f2200000e00ff */
[C---:B0-----:R-:W-:Y:S01]  /*4290*/  FMUL.FTZ R212, R202.reuse, R203 ;  /* 0x000000cbcad47220 */ /* 0x041fe20000410000 */
[----:B--2---:R-:W-:-:S03]  /*42a0*/  FMUL.FTZ R208, R202, R204 ;  /* 0x000000cccad07220 */ /* 0x004fc60000410000 */
[C---:B------:R-:W-:Y:S01]  /*42b0*/  FFMA.FTZ R212, R77.reuse, R204, R212 ;  /* 0x000000cc4dd47223 */ /* 0x040fe200000100d4 */
[----:B------:R-:W-:Y:S01]  /*42c0*/  FFMA.FTZ R205, R77, R203, -R208 ;  /* 0x000000cb4dcd7223 */ /* 0x000fe200000108d0 */
[CC--:B---3--:R-:W-:Y:S02]  /*42d0*/  FMUL.FTZ R206, R202.reuse, R76.reuse ;  /* 0x0000004ccace7220 */ /* 0x0c8fe40000410000 */
[----:B------:R-:W-:Y:S01]  /*42e0*/  @P3 FADD.FTZ R79, R79, R212 ;  /* 0x000000d44f4f3221 */ /* 0x000fe20000010000 */
[-C--:B----4-:R-:W-:Y:S01]  /*42f0*/  FMUL.FTZ R203, R202, R201.reuse ;  /* 0x000000c9cacb7220 */ /* 0x090fe20000410000 */
[----:B------:R-:W-:Y:S01]  /*4300*/  @P3 FADD.FTZ R78, R78, R205 ;  /* 0x000000cd4e4e3221 */ /* 0x000fe20000010000 */
[C---:B------:R-:W-:Y:S02]  /*4310*/  FFMA.FTZ R201, R77.reuse, R201, R206 ;  /* 0x000000c94dc97223 */ /* 0x040fe400000100ce */
[----:B------:R-:W0:Y:S01]  /*4320*/  SHFL.UP PT, R204, R79, 0x2, RZ ;  /* 0x044000004fcc7989 */ /* 0x000e2200000e00ff */
[----:B------:R-:W-:-:S03]  /*4330*/  @P3 FFMA.FTZ R77, R77, R76, -R203 ;  /* 0x0000004c4d4d3223 */ /* 0x000fc600000108cb */
[----:B------:R-:W2:Y:S01]  /*4340*/  SHFL.UP PT, R203, R78, 0x2, RZ ;  /* 0x044000004ecb7989 */ /* 0x000ea200000e00ff */
[----:B------:R-:W-:Y:S02]  /*4350*/  FSEL R202, R202, R201, !P3 ;  /* 0x000000c9caca7208 */ /* 0x000fe40005800000 */
[----:B------:R-:W-:Y:S01]  /*4360*/  ISETP.GE.AND P3, PT, R126, 0x2, PT ;  /* 0x000000027e00780c */ /* 0x000fe20003f66270 */
[----:B------:R-:W3:Y:S04]  /*4370*/  SHFL.UP PT, R76, R77, 0x2, RZ ;  /* 0x044000004d4c7989 */ /* 0x000ee800000e00ff */
[----:B------:R-:W4:Y:S01]  /*4380*/  SHFL.UP PT, R201, R202, 0x2, RZ ;  /* 0x04400000cac97989 */ /* 0x000f2200000e00ff */
[C---:B0-----:R-:W-:Y:S01]  /*4390*/  FMUL.FTZ R208, R202.reuse, R204 ;  /* 0x000000cccad07220 */ /* 0x041fe20000410000 */
[----:B--2---:R-:W-:-:S03]  /*43a0*/  FMUL.FTZ R205, R202, R203 ;  /* 0x000000cbcacd7220 */ /* 0x004fc60000410000 */
[C---:B------:R-:W-:Y:S01]  /*43b0*/  FFMA.FTZ R203, R77.reuse, R203, -R208 ;  /* 0x000000cb4dcb7223 */ /* 0x040fe200000108d0 */
[----:B---3--:R-:W-:Y:S01]  /*43c0*/  FMUL.FTZ R206, R202, R76 ;  /* 0x0000004ccace7220 */ /* 0x008fe20000410000 */
[C---:B------:R-:W-:Y:S02]  /*43d0*/  FFMA.FTZ R208, R77.reuse, R204, R205 ;  /* 0x000000cc4dd07223 */ /* 0x040fe400000100cd */
[----:B------:R-:W-:Y:S01]  /*43e0*/  @P3 FADD.FTZ R78, R78, R203 ;  /* 0x000000cb4e4e3221 */ /* 0x000fe20000010000 */
[-C--:B----4-:R-:W-:Y:S01]  /*43f0*/  FFMA.FTZ R205, R77, R201.reuse, R206 ;  /* 0x000000c94dcd7223 */ /* 0x090fe200000100ce */
[C---:B------:R-:W-:Y:S01]  /*4400*/  FMUL.FTZ R204, R202.reuse, R201 ;  /* 0x000000c9cacc7220 */ /* 0x040fe20000410000 */
[----:B------:R-:W-:Y:S02]  /*4410*/  @P3 FADD.FTZ R79, R79, R208 ;  /* 0x000000d04f4f3221 */ /* 0x000fe40000010000 */
[----:B------:R-:W0:Y:S01]  /*4420*/  SHFL.UP PT, R203, R78, 0x4, RZ ;  /* 0x048000004ecb7989 */ /* 0x000e2200000e00ff */
[----:B------:R-:W-:Y:S01]  /*4430*/  @P3 FFMA.FTZ R77, R77, R76, -R204 ;  /* 0x0000004c4d4d3223 */ /* 0x000fe200000108cc */
[----:B------:R-:W-:-:S02]  /*4440*/  FSEL R202, R202, R205, !P3 ;  /* 0x000000cdcaca7208 */ /* 0x000fc40005800000 */
[----:B------:R-:W2:Y:S01]  /*4450*/  SHFL.UP PT, R204, R79, 0x4, RZ ;  /* 0x048000004fcc7989 */ /* 0x000ea200000e00ff */
[----:B------:R-:W-:-:S03]  /*4460*/  ISETP.GE.AND P3, PT, R126, 0x4, PT ;  /* 0x000000047e00780c */ /* 0x000fc60003f66270 */
[----:B------:R-:W3:Y:S04]  /*4470*/  SHFL.UP PT, R76, R77, 0x4, RZ ;  /* 0x048000004d4c7989 */ /* 0x000ee800000e00ff */
[----:B------:R-:W4:Y:S01]  /*4480*/  SHFL.UP PT, R201, R202, 0x4, RZ ;  /* 0x04800000cac97989 */ /* 0x000f2200000e00ff */
[C---:B0-----:R-:W-:Y:S01]  /*4490*/  FMUL.FTZ R207, R202.reuse, R203 ;  /* 0x000000cbcacf7220 */ /* 0x041fe20000410000 */
[----:B--2---:R-:W-:-:S03]  /*44a0*/  FMUL.FTZ R208, R202, R204 ;  /* 0x000000cccad07220 */ /* 0x004fc60000410000 */
[C---:B------:R-:W-:Y:S01]  /*44b0*/  FFMA.FTZ R204, R77.reuse, R204, R207 ;  /* 0x000000cc4dcc7223 */ /* 0x040fe200000100cf */
[CC--:B---3--:R-:W-:Y:S01]  /*44c0*/  FMUL.FTZ R206, R202.reuse, R76.reuse ;  /* 0x0000004ccace7220 */ /* 0x0c8fe20000410000 */
[----:B------:R-:W-:Y:S02]  /*44d0*/  FFMA.FTZ R203, R77, R203, -R208 ;  /* 0x000000cb4dcb7223 */ /* 0x000fe400000108d0 */
[----:B------:R-:W-:Y:S01]  /*44e0*/  @P3 FADD.FTZ R79, R79, R204 ;  /* 0x000000cc4f4f3221 */ /* 0x000fe20000010000 */
[-C--:B----4-:R-:W-:Y:S01]  /*44f0*/  FMUL.FTZ R205, R202, R201.reuse ;  /* 0x000000c9cacd7220 */ /* 0x090fe20000410000 */
[C---:B------:R-:W-:Y:S01]  /*4500*/  FFMA.FTZ R201, R77.reuse, R201, R206 ;  /* 0x000000c94dc97223 */ /* 0x040fe200000100ce */
        /* <DEDUP_REMOVED lines=17> */
[----:B------:R0:W2:Y:S01]  /*4620*/  SHFL.UP PT, R204, R78, 0x10, RZ ;  /* 0x060000004ecc7989 */ /* 0x0000a200000e00ff */
[----:B------:R-:W-:Y:S01]  /*4630*/  @P3 FFMA.FTZ R77, R77, R76, -R201 ;  /* 0x0000004c4d4d3223 */ /* 0x000fe200000108c9 */
[----:B------:R-:W-:-:S02]  /*4640*/  FSEL R207, R202, R207, !P3 ;  /* 0x000000cfcacf7208 */ /* 0x000fc40005800000 */
[----:B------:R0:W3:Y:S04]  /*4650*/  SHFL.UP PT, R206, R79, 0x10, RZ ;  /* 0x060000004fce7989 */ /* 0x0000e800000e00ff */
[----:B------:R0:W4:Y:S04]  /*4660*/  SHFL.UP PT, R76, R77, 0x10, RZ ;  /* 0x060000004d4c7989 */ /* 0x00012800000e00ff */
[----:B------:R0:W0:Y:S02]  /*4670*/  SHFL.UP PT, R202, R207, 0x10, RZ ;  /* 0x06000000cfca7989 */ /* 0x00002400000e00ff */
.L_x_65:
[----:B------:R-:W-:Y:S01]  /*4680*/  ISETP.GE.AND P3, PT, R126, 0x10, PT ;  /* 0x000000107e00780c */ /* 0x000fe20003f66270 */
[C---:B----4-:R-:W-:Y:S01]  /*4690*/  FMUL.FTZ R208, R207.reuse, R76 ;  /* 0x0000004ccfd07220 */ /* 0x050fe20000410000 */
[C---:B---3--:R-:W-:Y:S01]  /*46a0*/  FMUL.FTZ R203, R207.reuse, R206 ;  /* 0x000000cecfcb7220 */ /* 0x048fe20000410000 */
[----:B--2---:R-:W-:Y:S01]  /*46b0*/  FMUL.FTZ R205, R207, R204 ;  /* 0x000000cccfcd7220 */ /* 0x004fe20000410000 */
[----:B------:R-:W-:Y:S01]  /*46c0*/  UMOV UR44, 0xffffffff ;  /* 0xffffffff002c7882 */ /* 0x000fe20000000000 */
[-C--:B0-----:R-:W-:Y:S01]  /*46d0*/  FFMA.FTZ R208, R77, R202.reuse, R208 ;  /* 0x000000ca4dd07223 */ /* 0x081fe200000100d0 */
[----:B------:R-:W-:Y:S01]  /*46e0*/  FMUL.FTZ R201, R207, R202 ;  /* 0x000000cacfc97220 */ /* 0x000fe20000410000 */
[C---:B------:R-:W-:Y:S01]  /*46f0*/  FFMA.FTZ R203, R77.reuse, R204, -R203 ;  /* 0x000000cc4dcb7223 */ /* 0x040fe200000108cb */
[----:B------:R-:W-:Y:S02]  /*4700*/  FFMA.FTZ R206, R77, R206, R205 ;  /* 0x000000ce4dce7223 */ /* 0x000fe400000100cd */
[----:B------:R-:W-:-:S03]  /*4710*/  FSEL R208, R207, R208, !P3 ;  /* 0x000000d0cfd07208 */ /* 0x000fc60005800000 */
[----:B------:R-:W-:Y:S01]  /*4720*/  @P3 FFMA.FTZ R77, R77, R76, -R201 ;  /* 0x0000004c4d4d3223 */ /* 0x000fe200000108c9 */
[----:B------:R-:W-:Y:S01]  /*4730*/  @P3 FADD.FTZ R78, R78, R203 ;  /* 0x000000cb4e4e3221 */ /* 0x000fe20000010000 */
[----:B------:R-:W-:Y:S01]  /*4740*/  @P3 FADD.FTZ R79, R79, R206 ;  /* 0x000000ce4f4f3221 */ /* 0x000fe20000010000 */
[----:B------:R-:W-:Y:S06]  /*4750*/  BRA.DIV UR44, `(.L_x_6) ;  /* 0x0000006e2ca07947 */ /* 0x000fec000b800000 */
.L_x_68:
[----:B------:R-:W-:-:S03]  /*4760*/  UMOV UR44, 0xffffffff ;  /* 0xffffffff002c7882 */ /* 0x000fc60000000000 */
[----:B------:R-:W-:Y:S05]  /*4770*/  BRA.DIV UR44, `(.L_x_7) ;  /* 0x0000006e2cc07947 */ /* 0x000fea000b800000 */
.L_x_71:
[----:B------:R-:W-:-:S03]  /*4780*/  UMOV UR44, 0xffffffff ;  /* 0xffffffff002c7882 */ /* 0x000fc60000000000 */
[----:B------:R-:W-:Y:S05]  /*4790*/  BRA.DIV UR44, `(.L_x_8) ;  /* 0x0000006e2ce07947 */ /* 0x000fea000b800000 */
.L_x_74:
[----:B------:R-:W-:-:S03]  /*47a0*/  UMOV UR44, 0xffffffff ;  /* 0xffffffff002c7882 */ /* 0x000fc60000000000 */
[----:B------:R-:W-:Y:S05]  /*47b0*/  BRA.DIV UR44, `(.L_x_9) ;  /* 0x000000722c007947 */ /* 0x000fea000b800000 */
.L_x_77:
[----:B------:R-:W-:-:S03]  /*47c0*/  UMOV UR44, 0xffffffff ;  /* 0xffffffff002c7882 */ /* 0x000fc60000000000 */
[----:B------:R-:W-:Y:S05]  /*47d0*/  BRA.DIV UR44, `(.L_x_10) ;  /* 0x000000722c207947 */ /* 0x000fea000b800000 */
[----:B-----5:R-:W0:Y:S04]  /*47e0*/  SHFL.IDX PT, R72, R72, RZ, 0x1f ;  /* 0x00001fff48487589 */ /* 0x020e2800000e0000 */
[----:B------:R-:W2:Y:S04]  /*47f0*/  SHFL.IDX PT, R73, R73, RZ, 0x1f ;  /* 0x00001fff49497589 */ /* 0x000ea800000e0000 */
[----:B------:R-:W3:Y:S04]  /*4800*/  SHFL.IDX PT, R74, R74, RZ, 0x1f ;  /* 0x00001fff4a4a7589 */ /* 0x000ee800000e0000 */
[----:B------:R-:W4:Y:S04]  /*4810*/  SHFL.IDX PT, R75, R75, RZ, 0x1f ;  /* 0x00001fff4b4b7589 */ /* 0x000f2800000e0000 */
[----:B------:R-:W0:Y:S04]  /*4820*/  SHFL.UP PT, R77, R77, 0x1, RZ ;  /* 0x042000004d4d7989 */ /* 0x000e2800000e00ff */
[----:B------:R-:W0:Y:S04]  /*4830*/  SHFL.UP PT, R208, R208, 0x1, RZ ;  /* 0x04200000d0d07989 */ /* 0x000e2800000e00ff */
[----:B------:R-:W0:Y:S04]  /*4840*/  SHFL.UP PT, R78, R78, 0x1, RZ ;  /* 0x042000004e4e7989 */ /* 0x000e2800000e00ff */
[----:B--2---:R-:W0:Y:S02]  /*4850*/  SHFL.UP PT, R79, R79, 0x1, RZ ;  /* 0x042000004f4f7989 */ /* 0x004e2400000e00ff */
.L_x_87:
[C---:B0---4-:R-:W-:Y:S01]  /*4860*/  FMUL.FTZ R76, R208.reuse, R75 ;  /* 0x0000004bd04c7220 */ /* 0x051fe20000410000 */
[----:B---3--:R-:W-:-:S03]  /*4870*/  FMUL.FTZ R202, R208, R74 ;  /* 0x0000004ad0ca7220 */ /* 0x008fc60000410000 */
[C---:B------:R-:W-:Y:S01]  /*4880*/  FFMA.FTZ R201, R77.reuse, R74, -R76 ;  /* 0x0000004a4dc97223 */ /* 0x040fe2000001084c */
[----:B------:R-:W-:Y:S01]  /*4890*/  FFMA.FTZ R202, R77, R75, R202 ;  /* 0x0000004b4dca7223 */ /* 0x000fe200000100ca */
[CC--:B------:R-:W-:Y:S01]  /*48a0*/  FMUL.FTZ R76, R208.reuse, R73.reuse ;  /* 0x00000049d04c7220 */ /* 0x0c0fe20000410000 */
[-C--:B------:R-:W-:Y:S01]  /*48b0*/  FMUL.FTZ R208, R208, R72.reuse ;  /* 0x00000048d0d07220 */ /* 0x080fe20000410000 */
[----:B------:R-:W-:Y:S01]  /*48c0*/  @P1 FADD.FTZ R74, R78, R201 ;  /* 0x000000c94e4a1221 */ /* 0x000fe20000010000 */
[----:B------:R-:W-:Y:S01]  /*48d0*/  @P1 FADD.FTZ R75, R79, R202 ;  /* 0x000000ca4f4b1221 */ /* 0x000fe20000010000 */
[C---:B------:R-:W-:Y:S01]  /*48e0*/  @P1 FFMA.FTZ R72, R77.reuse, R72, -R76 ;  /* 0x000000484d481223 */ /* 0x040fe2000001084c */
[----:B------:R-:W-:Y:S01]  /*48f0*/  @P1 FFMA.FTZ R73, R77, R73, R208 ;  /* 0x000000494d491223 */ /* 0x000fe200000100d0 */
[CC--:B------:R-:W-:Y:S01]  /*4900*/  FMUL.FTZ R201, R69.reuse, R74.reuse ;  /* 0x0000004a45c97220 */ /* 0x0c0fe20000410000 */
[C---:B------:R-:W-:Y:S02]  /*4910*/  FMUL.FTZ R79, R69.reuse, R75 ;  /* 0x0000004b454f7220 */ /* 0x040fe40000410000 */
[----:B------:R-:W-:Y:S01]  /*4920*/  FMUL.FTZ R77, R69, R73 ;  /* 0x00000049454d7220 */ /* 0x000fe20000410000 */
[C---:B------:R-:W-:Y:S01]  /*4930*/  FFMA.FTZ R78, R68.reuse, R75, R201 ;  /* 0x0000004b444e7223 */ /* 0x040fe200000100c9 */
[----:B------:R-:W-:Y:S01]  /*4940*/  FFMA.FTZ R79, R68, R74, -R79 ;  /* 0x0000004a444f7223 */ /* 0x000fe2000001084f */
[----:B------:R2:W-:Y:S02]  /*4950*/  STS.128 [R200+0x1100], R72 ;  /* 0x00110048c8007388 */ /* 0x0005e40000000c00 */
[----:B------:R-:W-:Y:S01]  /*4960*/  FADD.FTZ R71, R71, R78 ;  /* 0x0000004e47477221 */ /* 0x000fe20000010000 */
[----:B------:R-:W-:Y:S01]  /*4970*/  FADD.FTZ R70, R70, R79 ;  /* 0x0000004f46467221 */ /* 0x000fe20000010000 */
[----:B------:R-:W-:-:S02]  /*4980*/  FMUL.FTZ R79, R69, R72 ;  /* 0x00000048454f7220 */ /* 0x000fc40000410000 */
[C---:B------:R-:W-:Y:S01]  /*4990*/  FMUL.FTZ R201, R65.reuse, R71 ;  /* 0x0000004741c97220 */ /* 0x040fe20000410000 */
[C---:B------:R-:W-:Y:S01]  /*49a0*/  FMUL.FTZ R76, R65.reuse, R70 ;  /* 0x00000046414c7220 */ /* 0x040fe20000410000 */
[C---:B------:R-:W-:Y:S01]  /*49b0*/  FFMA.FTZ R69, R68.reuse, R73, R79 ;  /* 0x0000004944457223 */ /* 0x040fe2000001004f */
[----:B------:R-:W-:Y:S01]  /*49c0*/  FFMA.FTZ R68, R68, R72, -R77 ;  /* 0x0000004844447223 */ /* 0x000fe2000001084d */
[C---:B------:R-:W-:Y:S01]  /*49d0*/  FFMA.FTZ R201, R64.reuse, R70, -R201 ;  /* 0x0000004640c97223 */ /* 0x040fe200000108c9 */
[----:B------:R-:W-:Y:S01]  /*49e0*/  FFMA.FTZ R76, R64, R71, R76 ;  /* 0x00000047404c7223 */ /* 0x000fe2000001004c */
[CC--:B------:R-:W-:Y:S01]  /*49f0*/  FMUL.FTZ R77, R65.reuse, R69.reuse ;  /* 0x00000045414d7220 */ /* 0x0c0fe20000410000 */
[-C--:B------:R-:W-:Y:S01]  /*4a00*/  FMUL.FTZ R202, R65, R68.reuse ;  /* 0x0000004441ca7220 */ /* 0x080fe20000410000 */
[----:B------:R-:W-:Y:S01]  /*4a10*/  FADD.FTZ R78, R66, R201 ;  /* 0x000000c9424e7221 */ /* 0x000fe20000010000 */
[----:B------:R-:W-:Y:S01]  /*4a20*/  FADD.FTZ R79, R67, R76 ;  /* 0x0000004c434f7221 */ /* 0x000fe20000010000 */
[C---:B------:R-:W-:Y:S01]  /*4a30*/  FFMA.FTZ R76, R64.reuse, R68, -R77 ;  /* 0x00000044404c7223 */ /* 0x040fe2000001084d */
[----:B------:R-:W-:Y:S01]  /*4a40*/  FFMA.FTZ R77, R64, R69, R202 ;  /* 0x00000045404d7223 */ /* 0x000fe200000100ca */
[C---:B------:R-:W-:Y:S01]  /*4a50*/  FMUL.FTZ R201, R61.reuse, R78 ;  /* 0x0000004e3dc97220 */ /* 0x040fe20000410000 */
[C---:B------:R-:W-:Y:S01]  /*4a60*/  FMUL.FTZ R67, R61.reuse, R79 ;  /* 0x0000004f3d437220 */ /* 0x040fe20000410000 */
[C---:B------:R-:W-:Y:S01]  /*4a70*/  FMUL.FTZ R64, R61.reuse, R76 ;  /* 0x0000004c3d407220 */ /* 0x040fe20000410000 */
[----:B------:R-:W-:Y:S01]  /*4a80*/  FMUL.FTZ R65, R61, R77 ;  /* 0x0000004d3d417220 */ /* 0x000fe20000410000 */
[C---:B------:R-:W-:Y:S01]  /*4a90*/  FFMA.FTZ R66, R60.reuse, R79, R201 ;  /* 0x0000004f3c427223 */ /* 0x040fe200000100c9 */
[C---:B------:R-:W-:Y:S01]  /*4aa0*/  FFMA.FTZ R67, R60.reuse, R78, -R67 ;  /* 0x0000004e3c437223 */ /* 0x040fe20000010843 */
[C---:B------:R-:W-:Y:S01]  /*4ab0*/  FFMA.FTZ R61, R60.reuse, R77, R64 ;  /* 0x0000004d3c3d7223 */ /* 0x040fe20000010040 */
[----:B------:R-:W-:Y:S01]  /*4ac0*/  FFMA.FTZ R60, R60, R76, -R65 ;  /* 0x0000004c3c3c7223 */ /* 0x000fe20000010841 */
[----:B------:R-:W-:Y:S01]  /*4ad0*/  FADD.FTZ R63, R63, R66 ;  /* 0x000000423f3f7221 */ /* 0x000fe20000010000 */
[----:B------:R-:W-:Y:S01]  /*4ae0*/  FADD.FTZ R62, R62, R67 ;  /* 0x000000433e3e7221 */ /* 0x000fe20000010000 */
[----:B------:R2:W-:Y:S04]  /*4af0*/  STS.128 [R200+0x1110], R68 ;  /* 0x00111044c8007388 */ /* 0x0005e80000000c00 */
[----:B------:R2:W-:Y:S04]  /*4b00*/  STS.128 [R200+0x1120], R76 ;  /* 0x0011204cc8007388 */ /* 0x0005e80000000c00 */
[----:B------:R2:W-:Y:S02]  /*4b10*/  STS.128 [R200+0x1130], R60 ;  /* 0x0011303cc8007388 */ /* 0x0005e40000000c00 */
.L_x_4:
[----:B------:R-:W-:Y:S05]  /*4b20*/  WARPSYNC.ALL ;  /* 0x0000000000007948 */ /* 0x000fea0003800000 */
[----:B------:R-:W-:Y:S01]  /*4b30*/  FMUL.FTZ R214, R17, R132 ;  /* 0x0000008411d67220 */ /* 0x000fe20000410000 */
[----:B------:R-:W-:Y:S01]  /*4b40*/  BAR.SYNC.DEFER_BLOCKING 0x0 ;  /* 0x0000000000007b1d */ /* 0x000fe20000010000 */
[-C--:B--2---:R-:W-:Y:S01]  /*4b50*/  FMUL.FTZ R60, R135, R194.reuse ;  /* 0x000000c2873c7220 */ /* 0x084fe20000410000 */
[----:B------:R-:W-:Y:S01]  /*4b60*/  FMUL.FTZ R66, R137, R194 ;  /* 0x000000c289427220 */ /* 0x000fe20000410000 */
[CC--:B-1----:R-:W-:Y:S01]  /*4b70*/  FMUL.FTZ R63, R135.reuse, R111.reuse ;  /* 0x0000006f873f7220 */ /* 0x0c2fe20000410000 */
[----:B------:R-:W-:Y:S01]  /*4b80*/  FMUL.FTZ R62, R135, -R110 ;  /* 0x8000006e873e7220 */ /* 0x000fe20000410000 */
[-C--:B0-----:R-:W-:Y:S01]  /*4b90*/  FFMA.FTZ R64, R137, R168.reuse, -R60 ;  /* 0x000000a889407223 */ /* 0x081fe2000001083c */
[----:B------:R-:W-:Y:S01]  /*4ba0*/  FFMA.FTZ R66, -R135, R168, -R66 ;  /* 0x000000a887427223 */ /* 0x000fe20000010942 */
[C---:B------:R-:W-:Y:S01]  /*4bb0*/  FFMA.FTZ R63, R137.reuse, R110, -R63 ;  /* 0x0000006e893f7223 */ /* 0x040fe2000001083f */
[----:B------:R-:W-:Y:S01]  /*4bc0*/  FFMA.FTZ R62, R137, -R111, R62 ;  /* 0x8000006f893e7223 */ /* 0x000fe2000001003e */
[----:B------:R-:W-:Y:S01]  /*4bd0*/  FADD.FTZ R64, R167, R64 ;  /* 0x00000040a7407221 */ /* 0x000fe20000010000 */
[----:B------:R-:W-:Y:S01]  /*4be0*/  FADD.FTZ R66, -R193, R66 ;  /* 0x00000042c1427221 */ /* 0x000fe20000010100 */
[CC--:B------:R-:W-:Y:S01]  /*4bf0*/  FMUL.FTZ R65, R138.reuse, -R63.reuse ;  /* 0x8000003f8a417220 */ /* 0x0c0fe20000410000 */
[C---:B------:R-:W-:Y:S01]  /*4c00*/  FMUL.FTZ R68, R138.reuse, -R62 ;  /* 0x8000003e8a447220 */ /* 0x040fe20000410000 */
[C---:B------:R-:W-:Y:S01]  /*4c10*/  FMUL.FTZ R70, R138.reuse, -R64 ;  /* 0x800000408a467220 */ /* 0x040fe20000410000 */
[----:B------:R-:W-:Y:S01]  /*4c20*/  FMUL.FTZ R67, R138, -R66 ;  /* 0x800000428a437220 */ /* 0x000fe20000410000 */
[C---:B------:R-:W-:Y:S01]  /*4c30*/  FFMA.FTZ R65, R139.reuse, R62, R65 ;  /* 0x0000003e8b417223 */ /* 0x040fe20000010041 */
[C---:B------:R-:W-:Y:S01]  /*4c40*/  FFMA.FTZ R68, R139.reuse, R63, -R68 ;  /* 0x0000003f8b447223 */ /* 0x040fe20000010844 */
[C---:B------:R-:W-:Y:S01]  /*4c50*/  FFMA.FTZ R69, R139.reuse, R66, R70 ;  /* 0x000000428b457223 */ /* 0x040fe20000010046 */
[----:B------:R-:W-:Y:S01]  /*4c60*/  FFMA.FTZ R64, R139, R64, -R67 ;  /* 0x000000408b407223 */ /* 0x000fe20000010843 */
[C---:B------:R-:W-:Y:S01]  /*4c70*/  FMUL.FTZ R63, R140.reuse, -R65 ;  /* 0x800000418c3f7220 */ /* 0x040fe20000410000 */
[-C--:B------:R-:W-:Y:S01]  /*4c80*/  FMUL.FTZ R62, R140, -R68.reuse ;  /* 0x800000448c3e7220 */ /* 0x080fe20000410000 */
[----:B------:R-:W-:Y:S01]  /*4c90*/  FADD.FTZ R69, -R192, R69 ;  /* 0x00000045c0457221 */ /* 0x000fe20000010100 */
[----:B------:R-:W-:Y:S01]  /*4ca0*/  FADD.FTZ R64, R169, R64 ;  /* 0x00000040a9407221 */ /* 0x000fe20000010000 */
[C---:B------:R-:W-:Y:S01]  /*4cb0*/  FFMA.FTZ R63, R141.reuse, R68, -R63 ;  /* 0x000000448d3f7223 */ /* 0x040fe2000001083f */
[----:B------:R-:W0:Y:S01]  /*4cc0*/  LDS.64 R60, [R166+0x1108] ;  /* 0x00110800a63c7984 */ /* 0x000e220000000a00 */
[C---:B------:R-:W-:Y:S01]  /*4cd0*/  FMUL.FTZ R67, R140.reuse, -R69 ;  /* 0x800000458c437220 */ /* 0x040fe20000410000 */
[-C--:B------:R-:W-:Y:S01]  /*4ce0*/  FMUL.FTZ R66, R140, -R64.reuse ;  /* 0x800000408c427220 */ /* 0x080fe20000410000 */
[C---:B------:R-:W-:Y:S01]  /*4cf0*/  FFMA.FTZ R62, R141.reuse, R65, R62 ;  /* 0x000000418d3e7223 */ /* 0x040fe2000001003e */
[C---:B------:R-:W-:Y:S01]  /*4d00*/  FMUL.FTZ R65, R142.reuse, -R63 ;  /* 0x8000003f8e417220 */ /* 0x040fe20000410000 */
[C---:B------:R-:W-:Y:S01]  /*4d10*/  FFMA.FTZ R67, R141.reuse, R64, -R67 ;  /* 0x000000408d437223 */ /* 0x040fe20000010843 */
[----:B------:R-:W-:Y:S01]  /*4d20*/  FFMA.FTZ R66, R141, R69, R66 ;  /* 0x000000458d427223 */ /* 0x000fe20000010042 */
[-C--:B------:R-:W-:Y:S01]  /*4d30*/  FMUL.FTZ R64, R142, -R62.reuse ;  /* 0x8000003e8e407220 */ /* 0x080fe20000410000 */
[----:B------:R-:W-:Y:S01]  /*4d40*/  FFMA.FTZ R65, R143, R62, R65 ;  /* 0x0000003e8f417223 */ /* 0x000fe20000010041 */
[----:B------:R-:W-:Y:S01]  /*4d50*/  FADD.FTZ R67, R170, R67 ;  /* 0x00000043aa437221 */ /* 0x000fe20000010000 */
[----:B------:R-:W-:Y:S01]  /*4d60*/  FADD.FTZ R66, -R191, R66 ;  /* 0x00000042bf427221 */ /* 0x000fe20000010100 */
[----:B------:R-:W-:Y:S01]  /*4d70*/  FFMA.FTZ R64, R143, R63, -R64 ;  /* 0x0000003f8f407223 */ /* 0x000fe20000010840 */
[----:B------:R-:W-:Y:S01]  /*4d80*/  FMUL.FTZ R70, R144, -R65 ;  /* 0x8000004190467220 */ /* 0x000fe20000410000 */
[CC--:B------:R-:W-:Y:S01]  /*4d90*/  FMUL.FTZ R68, R142.reuse, -R67.reuse ;  /* 0x800000438e447220 */ /* 0x0c0fe20000410000 */
[----:B------:R-:W-:Y:S01]  /*4da0*/  FMUL.FTZ R62, R142, -R66 ;  /* 0x800000428e3e7220 */ /* 0x000fe20000410000 */
[----:B------:R-:W-:Y:S01]  /*4db0*/  MOV R69, UR49 ;  /* 0x0000003100457c02 */ /* 0x000fe20008000f00 */
[----:B------:R-:W-:Y:S01]  /*4dc0*/  FFMA.FTZ R70, R145, R64, -R70 ;  /* 0x0000004091467223 */ /* 0x000fe20000010846 */
[C---:B------:R-:W-:Y:S01]  /*4dd0*/  FFMA.FTZ R63, R143.reuse, R66, R68 ;  /* 0x000000428f3f7223 */ /* 0x040fe20000010044 */
[----:B------:R-:W-:Y:S01]  /*4de0*/  FMUL.FTZ R64, R144, -R64 ;  /* 0x8000004090407220 */ /* 0x000fe20000410000 */
[----:B------:R-:W-:Y:S01]  /*4df0*/  FFMA.FTZ R62, R143, R67, -R62 ;  /* 0x000000438f3e7223 */ /* 0x000fe2000001083e */
[----:B------:R-:W-:Y:S01]  /*4e00*/  ISETP.LE.OR P0, PT, R69, UR48, P0 ;  /* 0x0000003045007c0c */ /* 0x000fe20008703670 */
[----:B------:R-:W-:Y:S01]  /*4e10*/  FADD.FTZ R66, -R190, R63 ;  /* 0x0000003fbe427221 */ /* 0x000fe20000010100 */
[----:B------:R-:W-:Y:S01]  /*4e20*/  FFMA.FTZ R64, R145, R65, R64 ;  /* 0x0000004191407223 */ /* 0x000fe20000010040 */
[----:B------:R-:W-:-:S02]  /*4e30*/  FADD.FTZ R62, R171, R62 ;  /* 0x0000003eab3e7221 */ /* 0x000fc40000010000 */
[----:B------:R-:W-:-:S04]  /*4e40*/  FMUL.FTZ R67, R144, -R66 ;  /* 0x8000004290437220 */ /* 0x000fc80000410000 */
[-C--:B------:R-:W-:Y:S01]  /*4e50*/  FFMA.FTZ R67, R145, R62.reuse, -R67 ;  /* 0x0000003e91437223 */ /* 0x080fe20000010843 */
[----:B------:R-:W-:-:S03]  /*4e60*/  FMUL.FTZ R62, R144, -R62 ;  /* 0x8000003e903e7220 */ /* 0x000fc60000410000 */
[----:B------:R-:W-:Y:S01]  /*4e70*/  FADD.FTZ R67, R172, R67 ;  /* 0x00000043ac437221 */ /* 0x000fe20000010000 */
[----:B------:R-:W-:-:S04]  /*4e80*/  FFMA.FTZ R62, R145, R66, R62 ;  /* 0x00000042913e7223 */ /* 0x000fc8000001003e */
[----:B------:R-:W-:Y:S01]  /*4e90*/  FADD.FTZ R62, -R189, R62 ;  /* 0x0000003ebd3e7221 */ /* 0x000fe20000010100 */
[C---:B0-----:R-:W-:Y:S01]  /*4ea0*/  FMUL.FTZ R63, R81.reuse, R60 ;  /* 0x0000003c513f7220 */ /* 0x041fe20000410000 */
[-C--:B------:R-:W-:Y:S02]  /*4eb0*/  FMUL.FTZ R81, R81, R61.reuse ;  /* 0x0000003d51517220 */ /* 0x080fe40000410000 */
[----:B------:R-:W-:Y:S01]  /*4ec0*/  FMUL.FTZ R66, R146, -R62 ;  /* 0x8000003e92427220 */ /* 0x000fe20000410000 */
[C---:B------:R-:W-:Y:S01]  /*4ed0*/  FFMA.FTZ R63, R80.reuse, R61, R63 ;  /* 0x0000003d503f7223 */ /* 0x040fe2000001003f */
[----:B------:R-:W-:Y:S01]  /*4ee0*/  FFMA.FTZ R81, R80, R60, -R81 ;  /* 0x0000003c50517223 */ /* 0x000fe20000010851 */
[----:B------:R-:W-:Y:S01]  /*4ef0*/  FMUL.FTZ R60, R146, -R64 ;  /* 0x80000040923c7220 */ /* 0x000fe20000410000 */
[C---:B------:R-:W-:Y:S01]  /*4f00*/  FFMA.FTZ R66, R147.reuse, R67, -R66 ;  /* 0x0000004393427223 */ /* 0x040fe20000010842 */
[----:B------:R-:W-:Y:S01]  /*4f10*/  FADD.FTZ R201, RZ, R63 ;  /* 0x0000003fffc97221 */ /* 0x000fe20000010000 */
[----:B------:R-:W-:Y:S01]  /*4f20*/  FADD.FTZ R214, R214, R81 ;  /* 0x00000051d6d67221 */ /* 0x000fe20000010000 */
[CC--:B------:R-:W-:Y:S01]  /*4f30*/  FFMA.FTZ R63, R147.reuse, R70.reuse, -R60 ;  /* 0x00000046933f7223 */ /* 0x0c0fe2000001083c */
[----:B------:R-:W-:Y:S01]  /*4f40*/  FMUL.FTZ R70, R146, -R70 ;  /* 0x8000004692467220 */ /* 0x000fe20000410000 */
[C---:B------:R-:W-:Y:S01]  /*4f50*/  FMUL.FTZ R61, R164.reuse, R201 ;  /* 0x000000c9a43d7220 */ /* 0x040fe20000410000 */
[----:B------:R-:W-:Y:S01]  /*4f60*/  FMUL.FTZ R60, R164, R214 ;  /* 0x000000d6a43c7220 */ /* 0x000fe20000410000 */
[----:B-----5:R-:W-:Y:S01]  /*4f70*/  FMUL.FTZ R72, R148, -R63 ;  /* 0x8000003f94487220 */ /* 0x020fe20000410000 */
[----:B------:R-:W-:Y:S01]  /*4f80*/  FFMA.FTZ R70, R147, R64, R70 ;  /* 0x0000004093467223 */ /* 0x000fe20000010046 */
[----:B------:R-:W-:Y:S01]  /*4f90*/  FMUL.FTZ R64, R146, -R67 ;  /* 0x8000004392407220 */ /* 0x000fe20000410000 */
[C---:B------:R-:W-:Y:S01]  /*4fa0*/  FFMA.FTZ R203, R165.reuse, R201, R60 ;  /* 0x000000c9a5cb7223 */ /* 0x040fe2000001003c */
[----:B------:R-:W-:Y:S01]  /*4fb0*/  FFMA.FTZ R60, R165, R214, -R61 ;  /* 0x000000d6a53c7223 */ /* 0x000fe2000001083d */
[----:B------:R-:W-:Y:S01]  /*4fc0*/  FMUL.FTZ R68, R148, -R70 ;  /* 0x8000004694447220 */ /* 0x000fe20000410000 */
[----:B------:R-:W-:Y:S01]  /*4fd0*/  FFMA.FTZ R61, R147, R62, R64 ;  /* 0x0000003e933d7223 */ /* 0x000fe20000010040 */
[----:B------:R-:W-:Y:S01]  /*4fe0*/  FADD.FTZ R203, RZ, R203 ;  /* 0x000000cbffcb7221 */ /* 0x000fe20000010000 */
[----:B------:R-:W-:Y:S01]  /*4ff0*/  FADD.FTZ R215, R215, R60 ;  /* 0x0000003cd7d77221 */ /* 0x000fe20000010000 */
[----:B------:R-:W-:Y:S01]  /*5000*/  FFMA.FTZ R68, R149, R63, -R68 ;  /* 0x0000003f95447223 */ /* 0x000fe20000010844 */
[----:B------:R-:W-:Y:S01]  /*5010*/  FADD.FTZ R64, -R188, R61 ;  /* 0x0000003dbc407221 */ /* 0x000fe20000010100 */
[----:B------:R-:W-:Y:S01]  /*5020*/  FADD.FTZ R66, R173, R66 ;  /* 0x00000042ad427221 */ /* 0x000fe20000010000 */
[C---:B------:R-:W-:Y:S01]  /*5030*/  FMUL.FTZ R62, R162.reuse, R215 ;  /* 0x000000d7a23e7220 */ /* 0x040fe20000410000 */
[-C--:B------:R-:W-:Y:S01]  /*5040*/  FMUL.FTZ R60, R162, R203.reuse ;  /* 0x000000cba23c7220 */ /* 0x080fe20000410000 */
[C---:B------:R-:W-:Y:S01]  /*5050*/  FMUL.FTZ R63, R148.reuse, -R64 ;  /* 0x80000040943f7220 */ /* 0x040fe20000410000 */
[----:B------:R-:W-:Y:S01]  /*5060*/  FFMA.FTZ R72, R149, R70, R72 ;  /* 0x0000004695487223 */ /* 0x000fe20000010048 */
[C---:B------:R-:W-:Y:S01]  /*5070*/  FFMA.FTZ R62, R163.reuse, R203, R62 ;  /* 0x000000cba33e7223 */ /* 0x040fe2000001003e */
[----:B------:R-:W-:Y:S01]  /*5080*/  FFMA.FTZ R61, R163, R215, -R60 ;  /* 0x000000d7a33d7223 */ /* 0x000fe2000001083c */
[CC--:B------:R-:W-:Y:S01]  /*5090*/  FFMA.FTZ R63, R149.reuse, R66.reuse, -R63 ;  /* 0x00000042953f7223 */ /* 0x0c0fe2000001083f */
[----:B------:R-:W-:Y:S01]  /*50a0*/  FMUL.FTZ R66, R148, -R66 ;  /* 0x8000004294427220 */ /* 0x000fe20000410000 */
[----:B------:R-:W-:Y:S01]  /*50b0*/  FADD.FTZ R200, RZ, R62 ;  /* 0x0000003effc87221 */ /* 0x000fe20000010000 */
[----:B------:R-:W-:Y:S01]  /*50c0*/  FMUL.FTZ R70, R150, -R72 ;  /* 0x8000004896467220 */ /* 0x000fe20000410000 */
[----:B------:R-:W-:Y:S01]  /*50d0*/  FADD.FTZ R216, R216, R61 ;  /* 0x0000003dd8d87221 */ /* 0x000fe20000010000 */
[----:B------:R-:W-:Y:S01]  /*50e0*/  FFMA.FTZ R66, R149, R64, R66 ;  /* 0x0000004095427223 */ /* 0x000fe20000010042 */
[C---:B------:R-:W-:Y:S01]  /*50f0*/  FMUL.FTZ R60, R160.reuse, R200 ;  /* 0x000000c8a03c7220 */ /* 0x040fe20000410000 */
[----:B------:R-:W-:Y:S01]  /*5100*/  FFMA.FTZ R70, R151, R68, -R70 ;  /* 0x0000004497467223 */ /* 0x000fe20000010846 */
[----:B------:R-:W-:Y:S01]  /*5110*/  FMUL.FTZ R62, R160, R216 ;  /* 0x000000d8a03e7220 */ /* 0x000fe20000410000 */
[----:B------:R-:W-:Y:S01]  /*5120*/  FADD.FTZ R66, -R187, R66 ;  /* 0x00000042bb427221 */ /* 0x000fe20000010100 */
[----:B------:R-:W-:Y:S01]  /*5130*/  FMUL.FTZ R68, R150, -R68 ;  /* 0x8000004496447220 */ /* 0x000fe20000410000 */
[----:B------:R-:W-:Y:S01]  /*5140*/  FADD.FTZ R63, R174, R63 ;  /* 0x0000003fae3f7221 */ /* 0x000fe20000010000 */
[C---:B------:R-:W-:Y:S01]  /*5150*/  FFMA.FTZ R60, R161.reuse, R216, -R60 ;  /* 0x000000d8a13c7223 */ /* 0x040fe2000001083c */
[----:B------:R-:W-:Y:S01]  /*5160*/  FFMA.FTZ R62, R161, R200, R62 ;  /* 0x000000c8a13e7223 */ /* 0x000fe2000001003e */
[C---:B------:R-:W-:Y:S01]  /*5170*/  FMUL.FTZ R64, R150.reuse, -R66 ;  /* 0x8000004296407220 */ /* 0x040fe20000410000 */
[----:B------:R-:W-:Y:S01]  /*5180*/  FFMA.FTZ R68, R151, R72, R68 ;  /* 0x0000004897447223 */ /* 0x000fe20000010044 */
[-C--:B------:R-:W-:Y:S01]  /*5190*/  FMUL.FTZ R72, R150, -R63.reuse ;  /* 0x8000003f96487220 */ /* 0x080fe20000410000 */
[----:B------:R-:W-:Y:S01]  /*51a0*/  FADD.FTZ R217, R217, R60 ;  /* 0x0000003cd9d97221 */ /* 0x000fe20000010000 */
[----:B------:R-:W-:Y:S01]  /*51b0*/  FADD.FTZ R205, RZ, R62 ;  /* 0x0000003effcd7221 */ /* 0x000fe20000010000 */
[C---:B------:R-:W-:Y:S01]  /*51c0*/  FFMA.FTZ R64, R151.reuse, R63, -R64 ;  /* 0x0000003f97407223 */ /* 0x040fe20000010840 */
[----:B------:R-:W-:Y:S01]  /*51d0*/  FFMA.FTZ R63, R151, R66, R72 ;  /* 0x00000042973f7223 */ /* 0x000fe20000010048 */
[C---:B------:R-:W-:Y:S01]  /*51e0*/  FMUL.FTZ R62, R158.reuse, R217 ;  /* 0x000000d99e3e7220 */ /* 0x040fe20000410000 */
[-C--:B------:R-:W-:Y:S01]  /*51f0*/  FMUL.FTZ R60, R158, R205.reuse ;  /* 0x000000cd9e3c7220 */ /* 0x080fe20000410000 */
[----:B------:R-:W-:Y:S01]  /*5200*/  FMUL.FTZ R74, R152, -R68 ;  /* 0x80000044984a7220 */ /* 0x000fe20000410000 */
[----:B------:R-:W-:Y:S01]  /*5210*/  FADD.FTZ R63, -R186, R63 ;  /* 0x0000003fba3f7221 */ /* 0x000fe20000010100 */
[C---:B------:R-:W-:Y:S01]  /*5220*/  FFMA.FTZ R62, R159.reuse, R205, R62 ;  /* 0x000000cd9f3e7223 */ /* 0x040fe2000001003e */
[----:B------:R-:W-:Y:S01]  /*5230*/  FFMA.FTZ R61, R159, R217, -R60 ;  /* 0x000000d99f3d7223 */ /* 0x000fe2000001083c */
[----:B------:R-:W-:Y:S01]  /*5240*/  FADD.FTZ R64, R175, R64 ;  /* 0x00000040af407221 */ /* 0x000fe20000010000 */
[CC--:B------:R-:W-:Y:S01]  /*5250*/  FMUL.FTZ R65, R152.reuse, -R63.reuse ;  /* 0x8000003f98417220 */ /* 0x0c0fe20000410000 */
[----:B------:R-:W-:Y:S01]  /*5260*/  FADD.FTZ R202, RZ, R62 ;  /* 0x0000003effca7221 */ /* 0x000fe20000010000 */
[CC--:B------:R-:W-:Y:S01]  /*5270*/  FFMA.FTZ R74, R153.reuse, R70.reuse, -R74 ;  /* 0x00000046994a7223 */ /* 0x0c0fe2000001084a */
[----:B------:R-:W-:Y:S01]  /*5280*/  FMUL.FTZ R70, R152, -R70 ;  /* 0x8000004698467220 */ /* 0x000fe20000410000 */
[----:B------:R-:W-:Y:S01]  /*5290*/  FADD.FTZ R218, R218, R61 ;  /* 0x0000003ddada7221 */ /* 0x000fe20000010000 */
[C---:B------:R-:W-:Y:S01]  /*52a0*/  FFMA.FTZ R65, R153.reuse, R64, -R65 ;  /* 0x0000004099417223 */ /* 0x040fe20000010841 */
[----:B------:R-:W-:Y:S01]  /*52b0*/  FMUL.FTZ R60, R156, R202 ;  /* 0x000000ca9c3c7220 */ /* 0x000fe20000410000 */
[----:B------:R-:W-:Y:S01]  /*52c0*/  FMUL.FTZ R64, R152, -R64 ;  /* 0x8000004098407220 */ /* 0x000fe20000410000 */
[----:B------:R-:W-:Y:S01]  /*52d0*/  FFMA.FTZ R70, R153, R68, R70 ;  /* 0x0000004499467223 */ /* 0x000fe20000010046 */
[-C--:B------:R-:W-:Y:S01]  /*52e0*/  FMUL.FTZ R62, R156, R218.reuse ;  /* 0x000000da9c3e7220 */ /* 0x080fe20000410000 */
[----:B------:R-:W-:Y:S01]  /*52f0*/  FFMA.FTZ R60, R157, R218, -R60 ;  /* 0x000000da9d3c7223 */ /* 0x000fe2000001083c */
[----:B------:R-:W-:Y:S01]  /*5300*/  FFMA.FTZ R64, R153, R63, R64 ;  /* 0x0000003f99407223 */ /* 0x000fe20000010040 */
[C---:B------:R-:W-:Y:S01]  /*5310*/  FMUL.FTZ R66, R154.reuse, -R70 ;  /* 0x800000469a427220 */ /* 0x040fe20000410000 */
[----:B------:R-:W-:Y:S01]  /*5320*/  FFMA.FTZ R62, R157, R202, R62 ;  /* 0x000000ca9d3e7223 */ /* 0x000fe2000001003e */
[----:B------:R-:W-:Y:S01]  /*5330*/  FADD.FTZ R219, R219, R60 ;  /* 0x0000003cdbdb7221 */ /* 0x000fe20000010000 */
[----:B------:R-:W-:Y:S01]  /*5340*/  FADD.FTZ R64, -R185, R64 ;  /* 0x00000040b9407221 */ /* 0x000fe20000010100 */
[CC--:B------:R-:W-:Y:S01]  /*5350*/  FFMA.FTZ R66, R155.reuse, R74.reuse, -R66 ;  /* 0x0000004a9b427223 */ /* 0x0c0fe20000010842 */
[----:B------:R-:W-:Y:S01]  /*5360*/  FADD.FTZ R207, RZ, R62 ;  /* 0x0000003effcf7221 */ /* 0x000fe20000010000 */
[C---:B------:R-:W-:Y:S01]  /*5370*/  FMUL.FTZ R74, R154.reuse, -R74 ;  /* 0x8000004a9a4a7220 */ /* 0x040fe20000410000 */
[----:B------:R-:W-:Y:S01]  /*5380*/  FMUL.FTZ R62, R154, R219 ;  /* 0x000000db9a3e7220 */ /* 0x000fe20000410000 */
[----:B------:R-:W-:Y:S01]  /*5390*/  FADD.FTZ R65, R176, R65 ;  /* 0x00000041b0417221 */ /* 0x000fe20000010000 */
[C---:B------:R-:W-:Y:S01]  /*53a0*/  FMUL.FTZ R68, R154.reuse, -R64 ;  /* 0x800000409a447220 */ /* 0x040fe20000410000 */
[CC--:B------:R-:W-:Y:S01]  /*53b0*/  FMUL.FTZ R60, R154.reuse, R207.reuse ;  /* 0x000000cf9a3c7220 */ /* 0x0c0fe20000410000 */
[C---:B------:R-:W-:Y:S01]  /*53c0*/  FFMA.FTZ R74, R155.reuse, R70, R74 ;  /* 0x000000469b4a7223 */ /* 0x040fe2000001004a */
[C---:B------:R-:W-:Y:S01]  /*53d0*/  FFMA.FTZ R62, R155.reuse, R207, R62 ;  /* 0x000000cf9b3e7223 */ /* 0x040fe2000001003e */
[CC--:B------:R-:W-:Y:S01]  /*53e0*/  FFMA.FTZ R68, R155.reuse, R65.reuse, -R68 ;  /* 0x000000419b447223 */ /* 0x0c0fe20000010844 */
[----:B------:R-:W-:Y:S01]  /*53f0*/  FMUL.FTZ R65, R154, -R65 ;  /* 0x800000419a417220 */ /* 0x000fe20000410000 */
[C---:B------:R-:W-:Y:S01]  /*5400*/  FFMA.FTZ R61, R155.reuse, R219, -R60 ;  /* 0x000000db9b3d7223 */ /* 0x040fe2000001083c */
[----:B------:R-:W-:Y:S01]  /*5410*/  FMUL.FTZ R60, R156, -R74 ;  /* 0x8000004a9c3c7220 */ /* 0x000fe20000410000 */
[----:B------:R-:W-:Y:S01]  /*5420*/  FADD.FTZ R204, RZ, R62 ;  /* 0x0000003effcc7221 */ /* 0x000fe20000010000 */
[----:B------:R-:W-:Y:S01]  /*5430*/  FFMA.FTZ R65, R155, R64, R65 ;  /* 0x000000409b417223 */ /* 0x000fe20000010041 */
[----:B------:R-:W-:Y:S01]  /*5440*/  FADD.FTZ R220, R220, R61 ;  /* 0x0000003ddcdc7221 */ /* 0x000fe20000010000 */
[----:B------:R-:W-:Y:S01]  /*5450*/  FFMA.FTZ R61, R157, R66, -R60 ;  /* 0x000000429d3d7223 */ /* 0x000fe2000001083c */
[----:B------:R-:W-:Y:S01]  /*5460*/  FMUL.FTZ R60, R152, R204 ;  /* 0x000000cc983c7220 */ /* 0x000fe20000410000 */
[----:B------:R-:W-:Y:S01]  /*5470*/  FMUL.FTZ R66, R156, -R66 ;  /* 0x800000429c427220 */ /* 0x000fe20000410000 */
[----:B------:R-:W-:Y:S01]  /*5480*/  FADD.FTZ R65, -R184, R65 ;  /* 0x00000041b8417221 */ /* 0x000fe20000010100 */
[-C--:B------:R-:W-:Y:S01]  /*5490*/  FMUL.FTZ R62, R152, R220.reuse ;  /* 0x000000dc983e7220 */ /* 0x080fe20000410000 */
[----:B------:R-:W-:Y:S01]  /*54a0*/  FFMA.FTZ R60, R153, R220, -R60 ;  /* 0x000000dc993c7223 */ /* 0x000fe2000001083c */
[----:B------:R-:W-:Y:S01]  /*54b0*/  FADD.FTZ R68, R177, R68 ;  /* 0x00000044b1447221 */ /* 0x000fe20000010000 */
[----:B------:R-:W-:Y:S01]  /*54c0*/  FMUL.FTZ R63, R156, -R65 ;  /* 0x800000419c3f7220 */ /* 0x000fe20000410000 */
[----:B------:R-:W-:Y:S01]  /*54d0*/  FFMA.FTZ R66, R157, R74, R66 ;  /* 0x0000004a9d427223 */ /* 0x000fe20000010042 */
[----:B------:R-:W-:Y:S01]  /*54e0*/  FFMA.FTZ R62, R153, R204, R62 ;  /* 0x000000cc993e7223 */ /* 0x000fe2000001003e */
[----:B------:R-:W-:Y:S01]  /*54f0*/  FADD.FTZ R221, R221, R60 ;  /* 0x0000003cdddd7221 */ /* 0x000fe20000010000 */
[----:B------:R-:W-:Y:S01]  /*5500*/  FFMA.FTZ R63, R157, R68, -R63 ;  /* 0x000000449d3f7223 */ /* 0x000fe2000001083f */
[----:B------:R-:W-:Y:S01]  /*5510*/  FMUL.FTZ R60, R158, -R66 ;  /* 0x800000429e3c7220 */ /* 0x000fe20000410000 */
[----:B------:R-:W-:Y:S01]  /*5520*/  FMUL.FTZ R68, R156, -R68 ;  /* 0x800000449c447220 */ /* 0x000fe20000410000 */
[----:B------:R-:W-:Y:S01]  /*5530*/  FADD.FTZ R209, RZ, R62 ;  /* 0x0000003effd17221 */ /* 0x000fe20000010000 */
[C---:B------:R-:W-:Y:S01]  /*5540*/  FMUL.FTZ R62, R150.reuse, R221 ;  /* 0x000000dd963e7220 */ /* 0x040fe20000410000 */
[----:B------:R-:W-:Y:S01]  /*5550*/  FFMA.FTZ R64, R159, R61, -R60 ;  /* 0x0000003d9f407223 */ /* 0x000fe2000001083c */
[----:B------:R-:W-:Y:S01]  /*5560*/  FFMA.FTZ R68, R157, R65, R68 ;  /* 0x000000419d447223 */ /* 0x000fe20000010044 */
[-C--:B------:R-:W-:Y:S01]  /*5570*/  FMUL.FTZ R60, R150, R209.reuse ;  /* 0x000000d1963c7220 */ /* 0x080fe20000410000 */
[----:B------:R-:W-:Y:S01]  /*5580*/  FADD.FTZ R63, R178, R63 ;  /* 0x0000003fb23f7221 */ /* 0x000fe20000010000 */
[----:B------:R-:W-:Y:S01]  /*5590*/  FFMA.FTZ R62, R151, R209, R62 ;  /* 0x000000d1973e7223 */ /* 0x000fe2000001003e */
[C---:B------:R-:W-:Y:S01]  /*55a0*/  FMUL.FTZ R70, R158.reuse, -R61 ;  /* 0x8000003d9e467220 */ /* 0x040fe20000410000 */
[----:B------:R-:W-:Y:S01]  /*55b0*/  FADD.FTZ R68, -R183, R68 ;  /* 0x00000044b7447221 */ /* 0x000fe20000010100 */
[----:B------:R-:W-:Y:S01]  /*55c0*/  FFMA.FTZ R61, R151, R221, -R60 ;  /* 0x000000dd973d7223 */ /* 0x000fe2000001083c */
[CC--:B------:R-:W-:Y:S01]  /*55d0*/  FMUL.FTZ R72, R158.reuse, -R63.reuse ;  /* 0x8000003f9e487220 */ /* 0x0c0fe20000410000 */
[----:B------:R-:W-:Y:S01]  /*55e0*/  FADD.FTZ R206, RZ, R62 ;  /* 0x0000003effce7221 */ /* 0x000fe20000010000 */
[-C--:B------:R-:W-:Y:S01]  /*55f0*/  FMUL.FTZ R62, R158, -R68.reuse ;  /* 0x800000449e3e7220 */ /* 0x080fe20000410000 */
[----:B------:R-:W-:Y:S01]  /*5600*/  FADD.FTZ R222, R222, R61 ;  /* 0x0000003ddede7221 */ /* 0x000fe20000010000 */
[C---:B------:R-:W-:Y:S01]  /*5610*/  FFMA.FTZ R61, R159.reuse, R68, R72 ;  /* 0x000000449f3d7223 */ /* 0x040fe20000010048 */
[C---:B------:R-:W-:Y:S01]  /*5620*/  FFMA.FTZ R70, R159.reuse, R66, R70 ;  /* 0x000000429f467223 */ /* 0x040fe20000010046 */
[----:B------:R-:W-:Y:S01]  /*5630*/  FFMA.FTZ R66, R159, R63, -R62 ;  /* 0x0000003f9f427223 */ /* 0x000fe2000001083e */
[----:B------:R-:W-:Y:S01]  /*5640*/  FMUL.FTZ R60, R148, R206 ;  /* 0x000000ce943c7220 */ /* 0x000fe20000410000 */
[----:B------:R-:W-:Y:S01]  /*5650*/  FADD.FTZ R63, -R182, R61 ;  /* 0x0000003db63f7221 */ /* 0x000fe20000010100 */
[-C--:B------:R-:W-:Y:S01]  /*5660*/  FMUL.FTZ R62, R148, R222.reuse ;  /* 0x000000de943e7220 */ /* 0x080fe20000410000 */
[----:B------:R-:W-:Y:S01]  /*5670*/  FADD.FTZ R66, R179, R66 ;  /* 0x00000042b3427221 */ /* 0x000fe20000010000 */
[C---:B------:R-:W-:Y:S01]  /*5680*/  FFMA.FTZ R60, R149.reuse, R222, -R60 ;  /* 0x000000de953c7223 */ /* 0x040fe2000001083c */
[C---:B------:R-:W-:Y:S01]  /*5690*/  FMUL.FTZ R61, R160.reuse, -R63 ;  /* 0x8000003fa03d7220 */ /* 0x040fe20000410000 */
[----:B------:R-:W-:Y:S01]  /*56a0*/  FFMA.FTZ R62, R149, R206, R62 ;  /* 0x000000ce953e7223 */ /* 0x000fe2000001003e */
[C---:B------:R-:W-:Y:S01]  /*56b0*/  FMUL.FTZ R74, R160.reuse, -R70 ;  /* 0x80000046a04a7220 */ /* 0x040fe20000410000 */
[----:B------:R-:W-:Y:S01]  /*56c0*/  FADD.FTZ R223, R223, R60 ;  /* 0x0000003cdfdf7221 */ /* 0x000fe20000010000 */
[CC--:B------:R-:W-:Y:S01]  /*56d0*/  FFMA.FTZ R65, R161.reuse, R66.reuse, -R61 ;  /* 0x00000042a1417223 */ /* 0x0c0fe2000001083d */
[C---:B------:R-:W-:Y:S01]  /*56e0*/  FMUL.FTZ R66, R160.reuse, -R66 ;  /* 0x80000042a0427220 */ /* 0x040fe20000410000 */
[----:B------:R-:W-:Y:S01]  /*56f0*/  FADD.FTZ R211, RZ, R62 ;  /* 0x0000003effd37221 */ /* 0x000fe20000010000 */
[CC--:B------:R-:W-:Y:S01]  /*5700*/  FFMA.FTZ R74, R161.reuse, R64.reuse, -R74 ;  /* 0x00000040a14a7223 */ /* 0x0c0fe2000001084a */
[----:B------:R-:W-:Y:S01]  /*5710*/  FMUL.FTZ R64, R160, -R64 ;  /* 0x80000040a0407220 */ /* 0x000fe20000410000 */
[C---:B------:R-:W-:Y:S01]  /*5720*/  FMUL.FTZ R62, R146.reuse, R223 ;  /* 0x000000df923e7220 */ /* 0x040fe20000410000 */
[C---:B------:R-:W-:Y:S01]  /*5730*/  FFMA.FTZ R66, R161.reuse, R63, R66 ;  /* 0x0000003fa1427223 */ /* 0x040fe20000010042 */
[-C--:B------:R-:W-:Y:S01]  /*5740*/  FMUL.FTZ R60, R146, R211.reuse ;  /* 0x000000d3923c7220 */ /* 0x080fe20000410000 */
[----:B------:R-:W-:Y:S01]  /*5750*/  FFMA.FTZ R64, R161, R70, R64 ;  /* 0x00000046a1407223 */ /* 0x000fe20000010040 */
[----:B------:R-:W-:Y:S01]  /*5760*/  FFMA.FTZ R62, R147, R211, R62 ;  /* 0x000000d3933e7223 */ /* 0x000fe2000001003e */
[----:B------:R-:W-:Y:S01]  /*5770*/  FADD.FTZ R66, -R181, R66 ;  /* 0x00000042b5427221 */ /* 0x000fe20000010100 */
[----:B------:R-:W-:Y:S01]  /*5780*/  FFMA.FTZ R61, R147, R223, -R60 ;  /* 0x000000df933d7223 */ /* 0x000fe2000001083c */
[----:B------:R-:W-:Y:S01]  /*5790*/  FMUL.FTZ R60, R162, -R64 ;  /* 0x80000040a23c7220 */ /* 0x000fe20000410000 */
[----:B------:R-:W-:Y:S01]  /*57a0*/  FADD.FTZ R208, RZ, R62 ;  /* 0x0000003effd07221 */ /* 0x000fe20000010000 */
[----:B------:R-:W-:Y:S01]  /*57b0*/  FADD.FTZ R65, R180, R65 ;  /* 0x00000041b4417221 */ /* 0x000fe20000010000 */
[----:B------:R-:W-:Y:S01]  /*57c0*/  FMUL.FTZ R62, R162, -R66 ;  /* 0x80000042a23e7220 */ /* 0x000fe20000410000 */
[----:B------:R-:W-:Y:S01]  /*57d0*/  FADD.FTZ R224, R224, R61 ;  /* 0x0000003de0e07221 */ /* 0x000fe20000010000 */
[C---:B------:R-:W-:Y:S01]  /*57e0*/  FFMA.FTZ R67, R163.reuse, R74, -R60 ;  /* 0x0000004aa3437223 */ /* 0x040fe2000001083c */
[-C--:B------:R-:W-:Y:S01]  /*57f0*/  FMUL.FTZ R61, R162, -R65.reuse ;  /* 0x80000041a23d7220 */ /* 0x080fe20000410000 */
[C---:B------:R-:W-:Y:S01]  /*5800*/  FMUL.FTZ R60, R144.reuse, R208 ;  /* 0x000000d0903c7220 */ /* 0x040fe20000410000 */
[----:B------:R-:W-:Y:S01]  /*5810*/  FFMA.FTZ R65, R163, R65, -R62 ;  /* 0x00000041a3417223 */ /* 0x000fe2000001083e */
[----:B------:R-:W-:Y:S01]  /*5820*/  FMUL.FTZ R62, R144, R224 ;  /* 0x000000e0903e7220 */ /* 0x000fe20000410000 */
[----:B------:R-:W-:Y:S01]  /*5830*/  FMUL.FTZ R74, R162, -R74 ;  /* 0x8000004aa24a7220 */ /* 0x000fe20000410000 */
[C---:B------:R-:W-:Y:S01]  /*5840*/  FFMA.FTZ R60, R145.reuse, R224, -R60 ;  /* 0x000000e0913c7223 */ /* 0x040fe2000001083c */
[----:B------:R-:W-:Y:S01]  /*5850*/  FADD.FTZ R69, R196, R65 ;  /* 0x00000041c4457221 */ /* 0x000fe20000010000 */
[----:B------:R-:W-:Y:S01]  /*5860*/  FFMA.FTZ R213, R145, R208, R62 ;  /* 0x000000d091d57223 */ /* 0x000fe2000001003e */
[C---:B------:R-:W-:Y:S01]  /*5870*/  FFMA.FTZ R74, R163.reuse, R64, R74 ;  /* 0x00000040a34a7223 */ /* 0x040fe2000001004a */
[----:B------:R-:W-:Y:S01]  /*5880*/  FFMA.FTZ R64, R163, R66, R61 ;  /* 0x00000042a3407223 */ /* 0x000fe2000001003d */
[----:B------:R-:W-:Y:S01]  /*5890*/  FADD.FTZ R225, R225, R60 ;  /* 0x0000003ce1e17221 */ /* 0x000fe20000010000 */
[----:B------:R-:W-:Y:S01]  /*58a0*/  FADD.FTZ R213, RZ, R213 ;  /* 0x000000d5ffd57221 */ /* 0x000fe20000010000 */
[----:B------:R-:W-:Y:S01]  /*58b0*/  HFMA2.MMA R61, -RZ, RZ, 0, 0 ;  /* 0x00000000ff3d7435 */ /* 0x000fe200000001ff */
[----:B------:R-:W-:Y:S01]  /*58c0*/  FADD.FTZ R70, -R195, R64 ;  /* 0x00000040c3467221 */ /* 0x000fe20000010100 */
[C---:B------:R-:W-:Y:S01]  /*58d0*/  FMUL.FTZ R66, R142.reuse, R225 ;  /* 0x000000e18e427220 */ /* 0x040fe20000410000 */
[----:B------:R-:W-:Y:S01]  /*58e0*/  FMUL.FTZ R64, R142, R213 ;  /* 0x000000d58e407220 */ /* 0x000fe20000410000 */
[----:B------:R-:W-:Y:S01]  /*58f0*/  MOV R68, UR7 ;  /* 0x0000000700447c02 */ /* 0x000fe20008000f00 */
[----:B------:R-:W-:Y:S01]  /*5900*/  FMUL.FTZ R71, R164, -R69 ;  /* 0x80000045a4477220 */ /* 0x000fe20000410000 */
[C---:B------:R-:W-:Y:S01]  /*5910*/  FFMA.FTZ R66, R143.reuse, R213, R66 ;  /* 0x000000d58f427223 */ /* 0x040fe20000010042 */
[----:B------:R-:W-:Y:S01]  /*5920*/  FFMA.FTZ R65, R143, R225, -R64 ;  /* 0x000000e18f417223 */ /* 0x000fe20000010840 */
[----:B------:R-:W-:-:S02]  /*5930*/  MOV R60, 0x3f800000 ;  /* 0x3f800000003c7802 */ /* 0x000fc40000000f00 */
[----:B------:R-:W-:Y:S01]  /*5940*/  CS2R R62, SRZ ;  /* 0x00000000003e7805 */ /* 0x000fe2000001ff00 */
[----:B------:R-:W-:Y:S01]  /*5950*/  FADD.FTZ R212, RZ, R66 ;  /* 0x00000042ffd47221 */ /* 0x000fe20000010000 */
[----:B------:R-:W-:Y:S01]  /*5960*/  FADD.FTZ R210, R210, R65 ;  /* 0x00000041d2d27221 */ /* 0x000fe20000010000 */
[----:B------:R-:W-:Y:S01]  /*5970*/  @!P0 LEA R68, R68, R125, 0x4 ;  /* 0x0000007d44448211 */ /* 0x000fe200078e20ff */
[----:B------:R-:W-:Y:S01]  /*5980*/  FMUL.FTZ R72, R164, -R70 ;  /* 0x80000046a4487220 */ /* 0x000fe20000410000 */
[C---:B------:R-:W-:Y:S01]  /*5990*/  FMUL.FTZ R64, R140.reuse, R212 ;  /* 0x000000d48c407220 */ /* 0x040fe20000410000 */
[----:B------:R-:W-:Y:S01]  /*59a0*/  FMUL.FTZ R65, R140, R210 ;  /* 0x000000d28c417220 */ /* 0x000fe20000410000 */
[----:B------:R-:W-:Y:S01]  /*59b0*/  FFMA.FTZ R76, R165, R70, R71 ;  /* 0x00000046a54c7223 */ /* 0x000fe20000010047 */
[C---:B------:R-:W-:Y:S01]  /*59c0*/  FMUL.FTZ R70, R164.reuse, -R74 ;  /* 0x8000004aa4467220 */ /* 0x040fe20000410000 */
[C---:B------:R-:W-:Y:S01]  /*59d0*/  FFMA.FTZ R64, R141.reuse, R210, -R64 ;  /* 0x000000d28d407223 */ /* 0x040fe20000010840 */
[----:B------:R-:W-:Y:S01]  /*59e0*/  FFMA.FTZ R66, R141, R212, R65 ;  /* 0x000000d48d427223 */ /* 0x000fe20000010041 */
[----:B------:R0:W1:Y:S01]  /*59f0*/  @!P0 LDS.128 R60, [R68+0x3910] ;  /* 0x00391000443c8984 */ /* 0x0000620000000c00 */
[----:B------:R-:W-:Y:S01]  /*5a00*/  FFMA.FTZ R69, R165, R69, -R72 ;  /* 0x00000045a5457223 */ /* 0x000fe20000010848 */
[----:B------:R-:W-:Y:S01]  /*5a10*/  FADD.FTZ R227, R199, R64 ;  /* 0x00000040c7e37221 */ /* 0x000fe20000010000 */
[----:B------:R-:W-:Y:S01]  /*5a20*/  FADD.FTZ R199, RZ, R66 ;  /* 0x00000042ffc77221 */ /* 0x000fe20000010000 */
[-C--:B------:R-:W-:Y:S01]  /*5a30*/  FFMA.FTZ R64, R165, R67.reuse, -R70 ;  /* 0x00000043a5407223 */ /* 0x080fe20000010846 */
[----:B------:R-:W-:Y:S01]  /*5a40*/  FMUL.FTZ R72, R164, -R67 ;  /* 0x80000043a4487220 */ /* 0x000fe20000410000 */
[C---:B------:R-:W-:Y:S01]  /*5a50*/  FMUL.FTZ R70, R138.reuse, R227 ;  /* 0x000000e38a467220 */ /* 0x040fe20000410000 */
[----:B------:R-:W-:Y:S01]  /*5a60*/  FADD.FTZ R67, -R197, R76 ;  /* 0x0000004cc5437221 */ /* 0x000fe20000010100 */
[-C--:B0-----:R-:W-:Y:S01]  /*5a70*/  FMUL.FTZ R68, R138, R199.reuse ;  /* 0x000000c78a447220 */ /* 0x081fe20000410000 */
[----:B------:R-:W-:Y:S01]  /*5a80*/  FFMA.FTZ R65, R165, R74, R72 ;  /* 0x0000004aa5417223 */ /* 0x000fe20000010048 */
[C---:B------:R-:W-:Y:S01]  /*5a90*/  FFMA.FTZ R70, R139.reuse, R199, R70 ;  /* 0x000000c78b467223 */ /* 0x040fe20000010046 */
[----:B------:R-:W-:Y:S01]  /*5aa0*/  FADD.FTZ R66, R198, R69 ;  /* 0x00000045c6427221 */ /* 0x000fe20000010000 */
[----:B------:R-:W-:-:S02]  /*5ab0*/  FFMA.FTZ R68, R139, R227, -R68 ;  /* 0x000000e38b447223 */ /* 0x000fc40000010844 */
[----:B------:R-:W-:Y:S02]  /*5ac0*/  FADD.FTZ R232, RZ, R70 ;  /* 0x00000046ffe87221 */ /* 0x000fe40000010000 */
[----:B------:R-:W-:Y:S01]  /*5ad0*/  FADD.FTZ R234, R83, R68 ;  /* 0x0000004453ea7221 */ /* 0x000fe20000010000 */
[----:B------:R0:W-:Y:S01]  /*5ae0*/  STS.128 [R166+0x1b10], R64 ;  /* 0x001b1040a6007388 */ /* 0x0001e20000000c00 */
[C---:B------:R-:W-:Y:S02]  /*5af0*/  FMUL.FTZ R68, R135.reuse, R232 ;  /* 0x000000e887447220 */ /* 0x040fe40000410000 */
[-C--:B------:R-:W-:Y:S02]  /*5b00*/  FMUL.FTZ R69, R135, R234.reuse ;  /* 0x000000ea87457220 */ /* 0x080fe40000410000 */
[C---:B------:R-:W-:Y:S02]  /*5b10*/  FFMA.FTZ R235, R137.reuse, R234, -R68 ;  /* 0x000000ea89eb7223 */ /* 0x040fe40000010844 */
[----:B------:R-:W-:-:S02]  /*5b20*/  FFMA.FTZ R69, R137, R232, R69 ;  /* 0x000000e889457223 */ /* 0x000fc40000010045 */
[----:B------:R-:W-:Y:S02]  /*5b30*/  FADD.FTZ R235, R82, R235 ;  /* 0x000000eb52eb7221 */ /* 0x000fe40000010000 */
[----:B------:R-:W-:Y:S01]  /*5b40*/  FADD.FTZ R233, RZ, R69 ;  /* 0x00000045ffe97221 */ /* 0x000fe20000010000 */
[----:B------:R-:W-:Y:S06]  /*5b50*/  BAR.SYNC.DEFER_BLOCKING 0x0 ;  /* 0x0000000000007b1d */ /* 0x000fec0000010000 */
[----:B0-----:R-:W-:Y:S05]  /*5b60*/  @P2 BRA `(.L_x_11) ;  /* 0x0000000c006c2947 */ /* 0x001fea0003800000 */
[C---:B------:R-:W-:Y:S01]  /*5b70*/  IMAD R236, R128.reuse, 0x50, R125 ;  /* 0x0000005080ec7824 */ /* 0x040fe200078e027d */
[----:B------:R-:W-:Y:S01]  /*5b80*/  UMOV UR44, 0xffffffff ;  /* 0xffffffff002c7882 */ /* 0x000fe20000000000 */
[----:B------:R-:W-:-:S03]  /*5b90*/  LOP3.LUT R230, R128, 0x1f, RZ, 0xc0, !PT ;  /* 0x0000001f80e67812 */ /* 0x000fc600078ec0ff */
[----:B------:R-:W-:Y:S01]  /*5ba0*/  LDS.128 R76, [R236+0x1b30] ;  /* 0x001b3000ec4c7984 */ /* 0x000fe20000000c00 */
[----:B------:R-:W-:-:S03]  /*5bb0*/  ISETP.NE.AND P0, PT, R230, 0x1f, PT ;  /* 0x0000001fe600780c */ /* 0x000fc60003f05270 */
[----:B------:R-:W0:Y:S04]  /*5bc0*/  LDS.128 R80, [R236+0x1b40] ;  /* 0x001b4000ec507984 */ /* 0x000e280000000c00 */
[----:B------:R-:W2:Y:S04]  /*5bd0*/  LDS.128 R64, [R236+0x1b20] ;  /* 0x001b2000ec407984 */ /* 0x000ea80000000c00 */
[----:B------:R-:W3:Y:S01]  /*5be0*/  LDS.128 R68, [R236+0x1b10] ;  /* 0x001b1000ec447984 */ /* 0x000ee20000000c00 */
[C---:B0-----:R-:W-:Y:S01]  /*5bf0*/  FMUL.FTZ R73, R77.reuse, R83 ;  /* 0x000000534d497220 */ /* 0x041fe20000410000 */
[C---:B------:R-:W-:Y:S01]  /*5c00*/  FMUL.FTZ R72, R77.reuse, R82 ;  /* 0x000000524d487220 */ /* 0x040fe20000410000 */
[----:B------:R-:W-:-:S02]  /*5c10*/  FMUL.FTZ R75, R77, R80 ;  /* 0x000000504d4b7220 */ /* 0x000fc40000410000 */
[C---:B------:R-:W-:Y:S01]  /*5c20*/  FFMA.FTZ R73, R76.reuse, R82, -R73 ;  /* 0x000000524c497223 */ /* 0x040fe20000010849 */
[C---:B------:R-:W-:Y:S01]  /*5c30*/  FFMA.FTZ R72, R76.reuse, R83, R72 ;  /* 0x000000534c487223 */ /* 0x040fe20000010048 */
[-C--:B------:R-:W-:Y:S02]  /*5c40*/  FFMA.FTZ R75, R76, R81.reuse, R75 ;  /* 0x000000514c4b7223 */ /* 0x080fe4000001004b */
[----:B------:R-:W-:Y:S01]  /*5c50*/  FADD.FTZ R74, R78, R73 ;  /* 0x000000494e4a7221 */ /* 0x000fe20000010000 */
[----:B------:R-:W-:Y:S01]  /*5c60*/  FADD.FTZ R72, R79, R72 ;  /* 0x000000484f487221 */ /* 0x000fe20000010000 */
[----:B------:R-:W-:Y:S02]  /*5c70*/  FMUL.FTZ R73, R77, R81 ;  /* 0x000000514d497220 */ /* 0x000fe40000410000 */
[C---:B--2---:R-:W-:Y:S01]  /*5c80*/  FMUL.FTZ R231, R65.reuse, R74 ;  /* 0x0000004a41e77220 */ /* 0x044fe20000410000 */
[----:B------:R-:W-:Y:S01]  /*5c90*/  FMUL.FTZ R229, R65, R72 ;  /* 0x0000004841e57220 */ /* 0x000fe20000410000 */
[----:B------:R-:W-:-:S02]  /*5ca0*/  FFMA.FTZ R73, R76, R80, -R73 ;  /* 0x000000504c497223 */ /* 0x000fc40000010849 */
[C---:B------:R-:W-:Y:S01]  /*5cb0*/  FFMA.FTZ R226, R64.reuse, R72, R231 ;  /* 0x0000004840e27223 */ /* 0x040fe200000100e7 */
[----:B------:R-:W-:Y:S01]  /*5cc0*/  FMUL.FTZ R72, R65, R75 ;  /* 0x0000004b41487220 */ /* 0x000fe20000410000 */
[C---:B------:R-:W-:Y:S02]  /*5cd0*/  FFMA.FTZ R229, R64.reuse, R74, -R229 ;  /* 0x0000004a40e57223 */ /* 0x040fe400000108e5 */
[----:B------:R-:W-:Y:S01]  /*5ce0*/  FADD.FTZ R226, R67, R226 ;  /* 0x000000e243e27221 */ /* 0x000fe20000010000 */
[-C--:B------:R-:W-:Y:S01]  /*5cf0*/  FFMA.FTZ R72, R64, R73.reuse, -R72 ;  /* 0x0000004940487223 */ /* 0x080fe20000010848 */
[----:B------:R-:W-:Y:S01]  /*5d00*/  FMUL.FTZ R73, R65, R73 ;  /* 0x0000004941497220 */ /* 0x000fe20000410000 */
[----:B------:R-:W-:Y:S01]  /*5d10*/  FADD.FTZ R229, R66, R229 ;  /* 0x000000e542e57221 */ /* 0x000fe20000010000 */
[C---:B---3--:R-:W-:Y:S01]  /*5d20*/  FMUL.FTZ R231, R69.reuse, R226 ;  /* 0x000000e245e77220 */ /* 0x048fe20000410000 */
[----:B------:R-:W-:Y:S01]  /*5d30*/  FMUL.FTZ R74, R69, R72 ;  /* 0x00000048454a7220 */ /* 0x000fe20000410000 */
[----:B------:R-:W-:-:S02]  /*5d40*/  FFMA.FTZ R73, R64, R75, R73 ;  /* 0x0000004b40497223 */ /* 0x000fc40000010049 */
[CC--:B------:R-:W-:Y:S01]  /*5d50*/  FFMA.FTZ R231, R68.reuse, R229.reuse, -R231 ;  /* 0x000000e544e77223 */ /* 0x0c0fe200000108e7 */
[C---:B------:R-:W-:Y:S01]  /*5d60*/  FMUL.FTZ R229, R69.reuse, R229 ;  /* 0x000000e545e57220 */ /* 0x040fe20000410000 */
[-C--:B------:R-:W-:Y:S01]  /*5d70*/  FMUL.FTZ R75, R69, R73.reuse ;  /* 0x00000049454b7220 */ /* 0x080fe20000410000 */
[----:B------:R-:W-:Y:S01]  /*5d80*/  FFMA.FTZ R228, R68, R73, R74 ;  /* 0x0000004944e47223 */ /* 0x000fe2000001004a */
[----:B------:R-:W-:Y:S01]  /*5d90*/  FADD.FTZ R69, R70, R231 ;  /* 0x000000e746457221 */ /* 0x000fe20000010000 */
[C---:B------:R-:W-:Y:S01]  /*5da0*/  FFMA.FTZ R238, R68.reuse, R226, R229 ;  /* 0x000000e244ee7223 */ /* 0x040fe200000100e5 */
[----:B------:R-:W-:-:S03]  /*5db0*/  FFMA.FTZ R226, R68, R72, -R75 ;  /* 0x0000004844e27223 */ /* 0x000fc6000001084b */
[----:B------:R-:W-:Y:S01]  /*5dc0*/  FADD.FTZ R68, R71, R238 ;  /* 0x000000ee47447221 */ /* 0x000fe20000010000 */
[----:B------:R-:W-:Y:S06]  /*5dd0*/  BRA.DIV UR44, `(.L_x_12) ;  /* 0x0000005e2c6c7947 */ /* 0x000fec000b800000 */
[----:B------:R0:W2:Y:S01]  /*5de0*/  SHFL.DOWN PT, R229, R226, 0x1, 0x1f ;  /* 0x08201f00e2e57f89 */ /* 0x0000a200000e0000 */
[----:B------:R-:W-:Y:S02]  /*5df0*/  MOV R70, R226 ;  /* 0x000000e200467202 */ /* 0x000fe40000000f00 */
[----:B------:R-:W-:Y:S01]  /*5e00*/  MOV R71, R228 ;  /* 0x000000e400477202 */ /* 0x000fe20000000f00 */
[----:B------:R0:W3:Y:S04]  /*5e10*/  SHFL.DOWN PT, R237, R228, 0x1, 0x1f ;  /* 0x08201f00e4ed7f89 */ /* 0x0000e800000e0000 */
[----:B------:R0:W4:Y:S04]  /*5e20*/  SHFL.DOWN PT, R238, R69, 0x1, 0x1f ;  /* 0x08201f0045ee7f89 */ /* 0x00012800000e0000 */
[----:B------:R0:W0:Y:S02]  /*5e30*/  SHFL.DOWN PT, R75, R68, 0x1, 0x1f ;  /* 0x08201f00444b7f89 */ /* 0x00002400000e0000 */
.L_x_92:
[----:B------:R-:W-:Y:S01]  /*5e40*/  BSSY B0, `(.L_x_13) ;  /* 0x000000e000007945 */ /* 0x000fe20003800000 */
[----:B------:R-:W-:-:S03]  /*5e50*/  ISETP.GT.U32.AND P1, PT, R230, 0x1d, PT ;  /* 0x0000001de600780c */ /* 0x000fc60003f24070 */
[----:B------:R-:W-:Y:S10]  /*5e60*/  @!P0 BRA `(.L_x_14) ;  /* 0x00000000002c8947 */ /* 0x000ff40003800000 */
[C---:B----4-:R-:W-:Y:S01]  /*5e70*/  FMUL.FTZ R72, R71.reuse, R238 ;  /* 0x000000ee47487220 */ /* 0x050fe20000410000 */
[----:B0-----:R-:W-:-:S03]  /*5e80*/  FMUL.FTZ R73, R71, R75 ;  /* 0x0000004b47497220 */ /* 0x001fc60000410000 */
[C---:B------:R-:W-:Y:S01]  /*5e90*/  FFMA.FTZ R75, R70.reuse, R75, R72 ;  /* 0x0000004b464b7223 */ /* 0x040fe20000010048 */
[----:B---3--:R-:W-:Y:S01]  /*5ea0*/  FMUL.FTZ R72, R71, R237 ;  /* 0x000000ed47487220 */ /* 0x008fe20000410000 */
[C---:B--2---:R-:W-:Y:S01]  /*5eb0*/  FMUL.FTZ R71, R229.reuse, R71 ;  /* 0x00000047e5477220 */ /* 0x044fe20000410000 */
[----:B------:R-:W-:Y:S01]  /*5ec0*/  FFMA.FTZ R238, R70, R238, -R73 ;  /* 0x000000ee46ee7223 */ /* 0x000fe20000010849 */
[----:B------:R-:W-:Y:S01]  /*5ed0*/  FADD.FTZ R68, R68, R75 ;  /* 0x0000004b44447221 */ /* 0x000fe20000010000 */
[----:B------:R-:W-:Y:S01]  /*5ee0*/  FFMA.FTZ R72, R229, R70, -R72 ;  /* 0x00000046e5487223 */ /* 0x000fe20000010848 */
[----:B------:R-:W-:Y:S01]  /*5ef0*/  FFMA.FTZ R71, R70, R237, R71 ;  /* 0x000000ed46477223 */ /* 0x000fe20000010047 */
[----:B------:R-:W-:-:S03]  /*5f00*/  FADD.FTZ R69, R69, R238 ;  /* 0x000000ee45457221 */ /* 0x000fc60000010000 */
[----:B------:R-:W-:-:S07]  /*5f10*/  MOV R70, R72 ;  /* 0x0000004800467202 */ /* 0x000fce0000000f00 */
.L_x_14:
[----:B------:R-:W-:Y:S05]  /*5f20*/  BSYNC B0 ;  /* 0x0000000000007941 */ /* 0x000fea0003800000 */
.L_x_13:
[----:B------:R-:W-:-:S03]  /*5f30*/  UMOV UR44, 0xffffffff ;  /* 0xffffffff002c7882 */ /* 0x000fc60000000000 */
[----:B------:R-:W-:Y:S05]  /*5f40*/  BRA.DIV UR44, `(.L_x_15) ;  /* 0x0000005e2c747947 */ /* 0x000fea000b800000 */
[----:B0-----:R0:W0:Y:S04]  /*5f50*/  SHFL.DOWN PT, R226, R70, 0x2, 0x1f ;  /* 0x08401f0046e27f89 */ /* 0x00102800000e0000 */
[----:B------:R0:W0:Y:S04]  /*5f60*/  SHFL.DOWN PT, R228, R71, 0x2, 0x1f ;  /* 0x08401f0047e47f89 */ /* 0x00002800000e0000 */
[----:B--2---:R2:W0:Y:S04]  /*5f70*/  SHFL.DOWN PT, R229, R69, 0x2, 0x1f ;  /* 0x08401f0045e57f89 */ /* 0x00442800000e0000 */
[----:B------:R2:W0:Y:S02]  /*5f80*/  SHFL.DOWN PT, R75, R68, 0x2, 0x1f ;  /* 0x08401f00444b7f89 */ /* 0x00042400000e0000 */
.L_x_98:
[----:B------:R-:W-:Y:S01]  /*5f90*/  BSSY B0, `(.L_x_16) ;  /* 0x000000e000007945 */ /* 0x000fe20003800000 */
[----:B------:R-:W-:-:S03]  /*5fa0*/  ISETP.GT.U32.AND P0, PT, R230, 0x1b, PT ;  /* 0x0000001be600780c */ /* 0x000fc60003f04070 */
[----:B------:R-:W-:Y:S10]  /*5fb0*/  @P1 BRA `(.L_x_17) ;  /* 0x00000000002c1947 */ /* 0x000ff40003800000 */
[C---:B0-----:R-:W-:Y:S01]  /*5fc0*/  FMUL.FTZ R73, R71.reuse, R75 ;  /* 0x0000004b47497220 */ /* 0x041fe20000410000 */
[----:B------:R-:W-:-:S03]  /*5fd0*/  FMUL.FTZ R74, R71, R229 ;  /* 0x000000e5474a7220 */ /* 0x000fc60000410000 */
[C---:B------:R-:W-:Y:S01]  /*5fe0*/  FFMA.FTZ R72, R70.reuse, R229, -R73 ;  /* 0x000000e546487223 */ /* 0x040fe20000010849 */
[C---:B------:R-:W-:Y:S01]  /*5ff0*/  FMUL.FTZ R73, R71.reuse, R228 ;  /* 0x000000e447497220 */ /* 0x040fe20000410000 */
[-C--:B------:R-:W-:Y:S01]  /*6000*/  FMUL.FTZ R71, R71, R226.reuse ;  /* 0x000000e247477220 */ /* 0x080fe20000410000 */
[C---:B------:R-:W-:Y:S01]  /*6010*/  FFMA.FTZ R75, R70.reuse, R75, R74 ;  /* 0x0000004b464b7223 */ /* 0x040fe2000001004a */
[----:B--2---:R-:W-:Y:S01]  /*6020*/  FADD.FTZ R69, R69, R72 ;  /* 0x0000004845457221 */ /* 0x004fe20000010000 */
[C---:B------:R-:W-:Y:S01]  /*6030*/  FFMA.FTZ R73, R70.reuse, R226, -R73 ;  /* 0x000000e246497223 */ /* 0x040fe20000010849 */
[----:B------:R-:W-:Y:S01]  /*6040*/  FFMA.FTZ R71, R70, R228, R71 ;  /* 0x000000e446477223 */ /* 0x000fe20000010047 */
[----:B------:R-:W-:-:S03]  /*6050*/  FADD.FTZ R68, R68, R75 ;  /* 0x0000004b44447221 */ /* 0x000fc60000010000 */
[----:B------:R-:W-:-:S07]  /*6060*/  MOV R70, R73 ;  /* 0x0000004900467202 */ /* 0x000fce0000000f00 */
.L_x_17:
[----:B------:R-:W-:Y:S05]  /*6070*/  BSYNC B0 ;  /* 0x0000000000007941 */ /* 0x000fea0003800000 */
.L_x_16:
[----:B------:R-:W-:-:S03]  /*6080*/  UMOV UR44, 0xffffffff ;  /* 0xffffffff002c7882 */ /* 0x000fc60000000000 */
[----:B------:R-:W-:Y:S05]  /*6090*/  BRA.DIV UR44, `(.L_x_18) ;  /* 0x0000005e2c907947 */ /* 0x000fea000b800000 */
[----:B0-----:R0:W0:Y:S04]  /*60a0*/  SHFL.DOWN PT, R226, R70, 0x4, 0x1f ;  /* 0x08801f0046e27f89 */ /* 0x00102800000e0000 */
[----:B------:R0:W0:Y:S04]  /*60b0*/  SHFL.DOWN PT, R228, R71, 0x4, 0x1f ;  /* 0x08801f0047e47f89 */ /* 0x00002800000e0000 */
[----:B------:R0:W0:Y:S04]  /*60c0*/  SHFL.DOWN PT, R229, R69, 0x4, 0x1f ;  /* 0x08801f0045e57f89 */ /* 0x00002800000e0000 */
[----:B------:R0:W0:Y:S02]  /*60d0*/  SHFL.DOWN PT, R75, R68, 0x4, 0x1f ;  /* 0x08801f00444b7f89 */ /* 0x00002400000e0000 */
.L_x_104:
        /* <DEDUP_REMOVED lines=14> */
.L_x_20:
[----:B------:R-:W-:Y:S05]  /*61c0*/  BSYNC B0 ;  /* 0x0000000000007941 */ /* 0x000fea0003800000 */
.L_x_19:
[----:B------:R-:W-:-:S03]  /*61d0*/  UMOV UR44, 0xffffffff ;  /* 0xffffffff002c7882 */ /* 0x000fc60000000000 */
[----:B------:R-:W-:Y:S05]  /*61e0*/  BRA.DIV UR44, `(.L_x_21) ;  /* 0x0000005e2cac7947 */ /* 0x000fea000b800000 */
[----:B0-----:R0:W0:Y:S04]  /*61f0*/  SHFL.DOWN PT, R226, R70, 0x8, 0x1f ;  /* 0x09001f0046e27f89 */ /* 0x00102800000e0000 */
[----:B------:R0:W0:Y:S04]  /*6200*/  SHFL.DOWN PT, R228, R71, 0x8, 0x1f ;  /* 0x09001f0047e47f89 */ /* 0x00002800000e0000 */
[----:B------:R0:W0:Y:S04]  /*6210*/  SHFL.DOWN PT, R229, R69, 0x8, 0x1f ;  /* 0x09001f0045e57f89 */ /* 0x00002800000e0000 */
[----:B------:R0:W0:Y:S02]  /*6220*/  SHFL.DOWN PT, R75, R68, 0x8, 0x1f ;  /* 0x09001f00444b7f89 */ /* 0x00002400000e0000 */
.L_x_110:
[----:B------:R-:W-:Y:S01]  /*6230*/  BSSY B0, `(.L_x_22) ;  /* 0x000000e000007945 */ /* 0x000fe20003800000 */
[----:B------:R-:W-:-:S03]  /*6240*/  ISETP.GT.U32.AND P0, PT, R230, 0xf, PT ;  /* 0x0000000fe600780c */ /* 0x000fc60003f04070 */
[----:B------:R-:W-:Y:S10]  /*6250*/  @P1 BRA `(.L_x_23) ;  /* 0x00000000002c1947 */ /* 0x000ff40003800000 */
[C---:B0-----:R-:W-:Y:S01]  /*6260*/  FMUL.FTZ R73, R71.reuse, R228 ;  /* 0x000000e447497220 */ /* 0x041fe20000410000 */
[C---:B------:R-:W-:Y:S01]  /*6270*/  FMUL.FTZ R231, R71.reuse, R75 ;  /* 0x0000004b47e77220 */ /* 0x040fe20000410000 */
[CC--:B------:R-:W-:Y:S01]  /*6280*/  FMUL.FTZ R74, R71.reuse, R229.reuse ;  /* 0x000000e5474a7220 */ /* 0x0c0fe20000410000 */
[-C--:B------:R-:W-:Y:S01]  /*6290*/  FMUL.FTZ R71, R71, R226.reuse ;  /* 0x000000e247477220 */ /* 0x080fe20000410000 */
[C---:B------:R-:W-:Y:S01]  /*62a0*/  FFMA.FTZ R73, R70.reuse, R226, -R73 ;  /* 0x000000e246497223 */ /* 0x040fe20000010849 */
[C---:B------:R-:W-:Y:S01]  /*62b0*/  FFMA.FTZ R72, R70.reuse, R229, -R231 ;  /* 0x000000e546487223 */ /* 0x040fe200000108e7 */
[C---:B------:R-:W-:Y:S01]  /*62c0*/  FFMA.FTZ R75, R70.reuse, R75, R74 ;  /* 0x0000004b464b7223 */ /* 0x040fe2000001004a */
[----:B------:R-:W-:Y:S02]  /*62d0*/  FFMA.FTZ R71, R70, R228, R71 ;  /* 0x000000e446477223 */ /* 0x000fe40000010047 */
[----:B--2---:R-:W-:Y:S01]  /*62e0*/  FADD.FTZ R69, R69, R72 ;  /* 0x0000004845457221 */ /* 0x004fe20000010000 */
[----:B------:R-:W-:Y:S01]  /*62f0*/  FADD.FTZ R68, R68, R75 ;  /* 0x0000004b44447221 */ /* 0x000fe20000010000 */
[----:B------:R-:W-:-:S07]  /*6300*/  MOV R70, R73 ;  /* 0x0000004900467202 */ /* 0x000fce0000000f00 */
.L_x_23:
[----:B------:R-:W-:Y:S05]  /*6310*/  BSYNC B0 ;  /* 0x0000000000007941 */ /* 0x000fea0003800000 */
.L_x_22:
[----:B------:R-:W-:-:S03]  /*6320*/  UMOV UR44, 0xffffffff ;  /* 0xffffffff002c7882 */ /* 0x000fc60000000000 */
[----:B------:R-:W-:Y:S05]  /*6330*/  BRA.DIV UR44, `(.L_x_24) ;  /* 0x0000005e2cc87947 */ /* 0x000fea000b800000 */
[----:B0-----:R0:W0:Y:S04]  /*6340*/  SHFL.DOWN PT, R226, R70, 0x10, 0x1f ;  /* 0x0a001f0046e27f89 */ /* 0x00102800000e0000 */
[----:B------:R0:W0:Y:S04]  /*6350*/  SHFL.DOWN PT, R228, R71, 0x10, 0x1f ;  /* 0x0a001f0047e47f89 */ /* 0x00002800000e0000 */
[----:B------:R0:W0:Y:S04]  /*6360*/  SHFL.DOWN PT, R229, R69, 0x10, 0x1f ;  /* 0x0a001f0045e57f89 */ /* 0x00002800000e0000 */
[----:B------:R0:W0:Y:S02]  /*6370*/  SHFL.DOWN PT, R75, R68, 0x10, 0x1f ;  /* 0x0a001f00444b7f89 */ /* 0x00002400000e0000 */
.L_x_116:
[----:B------:R-:W-:Y:S01]  /*6380*/  BSSY B0, `(.L_x_25) ;  /* 0x000000e000007945 */ /* 0x000fe20003800000 */
[----:B------:R-:W-:-:S03]  /*6390*/  ISETP.NE.AND P1, PT, R128, 0x1f, PT ;  /* 0x0000001f8000780c */ /* 0x000fc60003f25270 */
        /* <DEDUP_REMOVED lines=12> */
.L_x_26:
[----:B------:R-:W-:Y:S05]  /*6460*/  BSYNC B0 ;  /* 0x0000000000007941 */ /* 0x000fea0003800000 */
.L_x_25:
[----:B------:R-:W-:-:S03]  /*6470*/  UMOV UR44, 0xffffffff ;  /* 0xffffffff002c7882 */ /* 0x000fc60000000000 */
[----:B------:R-:W-:Y:S05]  /*6480*/  BRA.DIV UR44, `(.L_x_27) ;  /* 0x0000005e2ce47947 */ /* 0x000fea000b800000 */
[----:B------:R-:W1:Y:S04]  /*6490*/  SHFL.IDX PT, R245, R71, RZ, 0x1f ;  /* 0x00001fff47f57589 */ /* 0x000e6800000e0000 */
[----:B---3--:R-:W4:Y:S04]  /*64a0*/  SHFL.IDX PT, R237, R70, RZ, 0x1f ;  /* 0x00001fff46ed7589 */ /* 0x008f2800000e0000 */
[----:B------:R-:W3:Y:S04]  /*64b0*/  SHFL.DOWN PT, R243, R71, 0x1, 0x1f ;  /* 0x08201f0047f37f89 */ /* 0x000ee800000e0000 */
[----:B------:R-:W0:Y:S04]  /*64c0*/  SHFL.IDX PT, R241, R69, RZ, 0x1f ;  /* 0x00001fff45f17589 */ /* 0x000e2800000e0000 */
[----:B------:R-:W2:Y:S04]  /*64d0*/  SHFL.DOWN PT, R244, R69, 0x1, 0x1f ;  /* 0x08201f0045f47f89 */ /* 0x000ea800000e0000 */
[----:B------:R-:W2:Y:S04]  /*64e0*/  SHFL.IDX PT, R240, R68, RZ, 0x1f ;  /* 0x00001fff44f07589 */ /* 0x000ea800000e0000 */
[----:B------:R-:W2:Y:S01]  /*64f0*/  SHFL.DOWN PT, R246, R68, 0x1, 0x1f ;  /* 0x08201f0044f67f89 */ /* 0x000ea200000e0000 */
[-C--:B-1----:R-:W-:Y:S01]  /*6500*/  FMUL.FTZ R73, R63, R245.reuse ;  /* 0x000000f53f497220 */ /* 0x082fe20000410000 */
[-C--:B------:R-:W-:Y:S01]  /*6510*/  FMUL.FTZ R247, R61, R245.reuse ;  /* 0x000000f53df77220 */ /* 0x080fe20000410000 */
[----:B------:R-:W-:Y:S01]  /*6520*/  FMUL.FTZ R230, R60, R245 ;  /* 0x000000f53ce67220 */ /* 0x000fe20000410000 */
[----:B------:R-:W1:Y:S01]  /*6530*/  SHFL.IDX PT, R248, R62, RZ, 0x1f ;  /* 0x00001fff3ef87589 */ /* 0x000e6200000e0000 */
[----:B----4-:R-:W-:-:S03]  /*6540*/  FFMA.FTZ R238, R62, R237, -R73 ;  /* 0x000000ed3eee7223 */ /* 0x010fc60000010849 */
[----:B------:R-:W4:Y:S04]  /*6550*/  SHFL.IDX PT, R249, R63, RZ, 0x1f ;  /* 0x00001fff3ff97589 */ /* 0x000f2800000e0000 */
[----:B0-----:R-:W0:Y:S04]  /*6560*/  SHFL.IDX PT, R75, R60, RZ, 0x1f ;  /* 0x00001fff3c4b7589 */ /* 0x001e2800000e0000 */
[----:B------:R-:W0:Y:S04]  /*6570*/  SHFL.IDX PT, R74, R61, RZ, 0x1f ;  /* 0x00001fff3d4a7589 */ /* 0x000e2800000e0000 */
[----:B------:R5:W0:Y:S02]  /*6580*/  SHFL.DOWN PT, R242, R70, 0x1, 0x1f ;  /* 0x08201f0046f27f89 */ /* 0x000a2400000e0000 */
[----:B-----5:R-:W-:-:S04]  /*6590*/  FMUL.FTZ R70, R62, R245 ;  /* 0x000000f53e467220 */ /* 0x020fc80000410000 */
[----:B-1234-:R-:W-:-:S07]  /*65a0*/  FFMA.FTZ R239, R63, R237, R70 ;  /* 0x000000ed3fef7223 */ /* 0x01efce0000010046 */
.L_x_130:
[----:B------:R-:W-:Y:S01]  /*65b0*/  BSSY B0, `(.L_x_28) ;  /* 0x0000010000007945 */ /* 0x000fe20003800000 */
[----:B0-----:R-:W-:Y:S02]  /*65c0*/  MOV R72, R75 ;  /* 0x0000004b00487202 */ /* 0x001fe40000000f00 */
[----:B------:R-:W-:Y:S02]  /*65d0*/  MOV R73, R74 ;  /* 0x0000004a00497202 */ /* 0x000fe40000000f00 */
[----:B------:R-:W-:Y:S02]  /*65e0*/  MOV R74, R248 ;  /* 0x000000f8004a7202 */ /* 0x000fe40000000f00 */
[----:B------:R-:W-:Y:S01]  /*65f0*/  MOV R75, R249 ;  /* 0x000000f9004b7202 */ /* 0x000fe20000000f00 */
[----:B------:R-:W-:Y:S06]  /*6600*/  @!P1 BRA `(.L_x_29) ;  /* 0x0000000000289947 */ /* 0x000fec0003800000 */
[C---:B------:R-:W-:Y:S01]  /*6610*/  FMUL.FTZ R63, R243.reuse, R75 ;  /* 0x0000004bf33f7220 */ /* 0x040fe20000410000 */
[----:B------:R-:W-:-:S03]  /*6620*/  FMUL.FTZ R62, R243, R74 ;  /* 0x0000004af33e7220 */ /* 0x000fc60000410000 */
[C---:B------:R-:W-:Y:S01]  /*6630*/  FFMA.FTZ R69, R242.reuse, R74, -R63 ;  /* 0x0000004af2457223 */ /* 0x040fe2000001083f */
[----:B------:R-:W-:Y:S01]  /*6640*/  FFMA.FTZ R75, R242, R75, R62 ;  /* 0x0000004bf24b7223 */ /* 0x000fe2000001003e */
[CC--:B------:R-:W-:Y:S01]  /*6650*/  FMUL.FTZ R63, R243.reuse, R73.reuse ;  /* 0x00000049f33f7220 */ /* 0x0c0fe20000410000 */
[-C--:B------:R-:W-:Y:S01]  /*6660*/  FMUL.FTZ R62, R243, R72.reuse ;  /* 0x00000048f33e7220 */ /* 0x080fe20000410000 */
[----:B------:R-:W-:Y:S01]  /*6670*/  FADD.FTZ R74, R244, R69 ;  /* 0x00000045f44a7221 */ /* 0x000fe20000010000 */
[----:B------:R-:W-:Y:S01]  /*6680*/  FADD.FTZ R75, R246, R75 ;  /* 0x0000004bf64b7221 */ /* 0x000fe20000010000 */
[C---:B------:R-:W-:Y:S01]  /*6690*/  FFMA.FTZ R72, R242.reuse, R72, -R63 ;  /* 0x00000048f2487223 */ /* 0x040fe2000001083f */
[----:B------:R-:W-:-:S07]  /*66a0*/  FFMA.FTZ R73, R242, R73, R62 ;  /* 0x00000049f2497223 */ /* 0x000fce000001003e */
.L_x_29:
[----:B------:R-:W-:Y:S05]  /*66b0*/  BSYNC B0 ;  /* 0x0000000000007941 */ /* 0x000fea0003800000 */
.L_x_28:
[C---:B------:R-:W-:Y:S01]  /*66c0*/  FMUL.FTZ R63, R81.reuse, R75 ;  /* 0x0000004b513f7220 */ /* 0x040fe20000410000 */
[-C--:B------:R-:W-:Y:S01]  /*66d0*/  FMUL.FTZ R62, R81, R74.reuse ;  /* 0x0000004a513e7220 */ /* 0x080fe20000410000 */
[----:B------:R0:W-:Y:S01]  /*66e0*/  STS.128 [R236+0x1b40], R72 ;  /* 0x001b4048ec007388 */ /* 0x0001e20000000c00 */
[----:B------:R-:W-:Y:S01]  /*66f0*/  FFMA.FTZ R60, R60, R237, -R247 ;  /* 0x000000ed3c3c7223 */ /* 0x000fe200000108f7 */
[C---:B------:R-:W-:Y:S01]  /*6700*/  FFMA.FTZ R63, R80.reuse, R74, -R63 ;  /* 0x0000004a503f7223 */ /* 0x040fe2000001083f */
[----:B------:R-:W-:Y:S01]  /*6710*/  FFMA.FTZ R62, R80, R75, R62 ;  /* 0x0000004b503e7223 */ /* 0x000fe2000001003e */
[----:B------:R-:W-:Y:S02]  /*6720*/  FFMA.FTZ R61, R61, R237, R230 ;  /* 0x000000ed3d3d7223 */ /* 0x000fe400000100e6 */
[----:B------:R-:W-:Y:S01]  /*6730*/  FADD.FTZ R70, R82, R63 ;  /* 0x0000003f52467221 */ /* 0x000fe20000010000 */
[----:B------:R-:W-:Y:S01]  /*6740*/  FADD.FTZ R71, R83, R62 ;  /* 0x0000003e53477221 */ /* 0x000fe20000010000 */
[C---:B------:R-:W-:Y:S01]  /*6750*/  FMUL.FTZ R63, R81.reuse, R73 ;  /* 0x00000049513f7220 */ /* 0x040fe20000410000 */
[----:B------:R-:W-:Y:S01]  /*6760*/  FMUL.FTZ R62, R81, R72 ;  /* 0x00000048513e7220 */ /* 0x000fe20000410000 */
[----:B------:R-:W-:-:S02]  /*6770*/  FMUL.FTZ R81, R77, R70 ;  /* 0x000000464d517220 */ /* 0x000fc40000410000 */
[C---:B------:R-:W-:Y:S01]  /*6780*/  FFMA.FTZ R68, R80.reuse, R72, -R63 ;  /* 0x0000004850447223 */ /* 0x040fe2000001083f */
[----:B------:R-:W-:Y:S01]  /*6790*/  FFMA.FTZ R69, R80, R73, R62 ;  /* 0x0000004950457223 */ /* 0x000fe2000001003e */
[-C--:B------:R-:W-:Y:S01]  /*67a0*/  FFMA.FTZ R62, R76, R71.reuse, R81 ;  /* 0x000000474c3e7223 */ /* 0x080fe20000010051 */
[----:B------:R-:W-:-:S03]  /*67b0*/  FMUL.FTZ R63, R77, R71 ;  /* 0x000000474d3f7220 */ /* 0x000fc60000410000 */
[----:B------:R-:W-:Y:S01]  /*67c0*/  FADD.FTZ R83, R79, R62 ;  /* 0x0000003e4f537221 */ /* 0x000fe20000010000 */
[----:B------:R-:W-:Y:S01]  /*67d0*/  FFMA.FTZ R79, R76, R70, -R63 ;  /* 0x000000464c4f7223 */ /* 0x000fe2000001083f */
[C---:B------:R-:W-:Y:S01]  /*67e0*/  FMUL.FTZ R63, R77.reuse, R69 ;  /* 0x000000454d3f7220 */ /* 0x040fe20000410000 */
[-C--:B------:R-:W-:Y:S01]  /*67f0*/  FMUL.FTZ R62, R77, R68.reuse ;  /* 0x000000444d3e7220 */ /* 0x080fe20000410000 */
[C---:B------:R-:W-:Y:S01]  /*6800*/  FMUL.FTZ R77, R65.reuse, R83 ;  /* 0x00000053414d7220 */ /* 0x040fe20000410000 */
[----:B------:R-:W-:Y:S01]  /*6810*/  FADD.FTZ R82, R78, R79 ;  /* 0x0000004f4e527221 */ /* 0x000fe20000010000 */
[C---:B------:R-:W-:Y:S01]  /*6820*/  FFMA.FTZ R80, R76.reuse, R68, -R63 ;  /* 0x000000444c507223 */ /* 0x040fe2000001083f */
[----:B------:R-:W-:Y:S01]  /*6830*/  FFMA.FTZ R81, R76, R69, R62 ;  /* 0x000000454c517223 */ /* 0x000fe2000001003e */
[----:B------:R0:W-:Y:S01]  /*6840*/  STS.128 [R236+0x1b30], R68 ;  /* 0x001b3044ec007388 */ /* 0x0001e20000000c00 */
[C---:B------:R-:W-:Y:S01]  /*6850*/  FMUL.FTZ R76, R65.reuse, R82 ;  /* 0x00000052414c7220 */ /* 0x040fe20000410000 */
[C---:B------:R-:W-:Y:S01]  /*6860*/  FMUL.FTZ R62, R65.reuse, R80 ;  /* 0x00000050413e7220 */ /* 0x040fe20000410000 */
[----:B------:R-:W-:Y:S01]  /*6870*/  FMUL.FTZ R63, R65, R81 ;  /* 0x00000051413f7220 */ /* 0x000fe20000410000 */
[C---:B------:R-:W-:Y:S01]  /*6880*/  FFMA.FTZ R77, R64.reuse, R82, -R77 ;  /* 0x00000052404d7223 */ /* 0x040fe2000001084d */
[C---:B------:R-:W-:Y:S01]  /*6890*/  FFMA.FTZ R76, R64.reuse, R83, R76 ;  /* 0x00000053404c7223 */ /* 0x040fe2000001004c */
[C---:B------:R-:W-:Y:S01]  /*68a0*/  FFMA.FTZ R65, R64.reuse, R81, R62 ;  /* 0x0000005140417223 */ /* 0x040fe2000001003e */
[----:B------:R-:W-:Y:S01]  /*68b0*/  FFMA.FTZ R64, R64, R80, -R63 ;  /* 0x0000005040407223 */ /* 0x000fe2000001083f */
[----:B------:R-:W-:Y:S01]  /*68c0*/  FADD.FTZ R66, R66, R77 ;  /* 0x0000004d42427221 */ /* 0x000fe20000010000 */
[----:B------:R-:W-:Y:S01]  /*68d0*/  FADD.FTZ R67, R67, R76 ;  /* 0x0000004c43437221 */ /* 0x000fe20000010000 */
[----:B------:R0:W-:Y:S01]  /*68e0*/  STS.128 [R236+0x1b20], R80 ;  /* 0x001b2050ec007388 */ /* 0x0001e20000000c00 */
[----:B------:R-:W-:Y:S01]  /*68f0*/  FADD.FTZ R62, R241, R238 ;  /* 0x000000eef13e7221 */ /* 0x000fe20000010000 */
[----:B------:R-:W-:-:S02]  /*6900*/  FADD.FTZ R63, R240, R239 ;  /* 0x000000eff03f7221 */ /* 0x000fc40000010000 */
[----:B------:R0:W-:Y:S05]  /*6910*/  STS.128 [R236+0x1b10], R64 ;  /* 0x001b1040ec007388 */ /* 0x0001ea0000000c00 */
.L_x_11:
[----:B------:R-:W-:Y:S05]  /*6920*/  WARPSYNC.ALL ;  /* 0x0000000000007948 */ /* 0x000fea0003800000 */
[----:B------:R-:W-:Y:S01]  /*6930*/  BAR.SYNC.DEFER_BLOCKING 0x0 ;  /* 0x0000000000007b1d */ /* 0x000fe20000010000 */
[----:B------:R-:W-:Y:S01]  /*6940*/  ISETP.NE.AND P2, PT, R128, RZ, PT ;  /* 0x000000ff8000720c */ /* 0x000fe20003f45270 */
[----:B------:R-:W-:Y:S01]  /*6950*/  FFMA.FTZ R77, R0, -R201, RZ ;  /* 0x800000c9004d7223 */ /* 0x000fe200000100ff */
[----:B0-----:R-:W-:Y:S02]  /*6960*/  MOV R80, UR7 ;  /* 0x0000000700507c02 */ /* 0x001fe40008000f00 */
[C---:B------:R-:W-:Y:S01]  /*6970*/  ISETP.GT.AND P0, PT, R126.reuse, 0x1e, PT ;  /* 0x0000001e7e00780c */ /* 0x040fe20003f04270 */
[----:B------:R-:W-:Y:S01]  /*6980*/  BSSY B0, `(.L_x_30) ;  /* 0x00001fd000007945 */ /* 0x000fe20003800000 */
[----:B------:R-:W-:-:S07]  /*6990*/  ISETP.NE.AND P1, PT, R126, RZ, PT ;  /* 0x000000ff7e00720c */ /* 0x000fce0003f25270 */
[----:B------:R-:W-:Y:S01]  /*69a0*/  @!P2 LEA R80, R80, R125, 0x4 ;  /* 0x0000007d5050a211 */ /* 0x000fe200078e20ff */
[----:B------:R-:W0:Y:S04]  /*69b0*/  LDS.64 R64, [R166+0x1b18] ;  /* 0x001b1800a6407984 */ /* 0x000e280000000a00 */
[----:B-1----:R1:W-:Y:S01]  /*69c0*/  @!P2 STS.128 [R80+0x3910], R60 ;  /* 0x0039103c5000a388 */ /* 0x0023e20000000c00 */
[-C--:B0-----:R-:W-:Y:S01]  /*69d0*/  FMUL.FTZ R66, R64, -R111.reuse ;  /* 0x8000006f40427220 */ /* 0x081fe20000410000 */
[----:B------:R-:W-:-:S03]  /*69e0*/  FMUL.FTZ R111, R65, -R111 ;  /* 0x8000006f416f7220 */ /* 0x000fc60000410000 */
[-C--:B------:R-:W-:Y:S01]  /*69f0*/  FFMA.FTZ R65, R65, R110.reuse, R66 ;  /* 0x0000006e41417223 */ /* 0x080fe20000010042 */
[----:B------:R-:W-:-:S03]  /*6a00*/  FFMA.FTZ R111, R64, R110, -R111 ;  /* 0x0000006e406f7223 */ /* 0x000fc6000001086f */
[----:B------:R-:W-:Y:S01]  /*6a10*/  FADD.FTZ R194, -R194, R65 ;  /* 0x00000041c2c27221 */ /* 0x000fe20000010100 */
[----:B------:R-:W-:-:S03]  /*6a20*/  FADD.FTZ R168, R168, R111 ;  /* 0x0000006fa8a87221 */ /* 0x000fc60000010000 */
[C---:B------:R-:W-:Y:S01]  /*6a30*/  FMUL.FTZ R64, R135.reuse, -R194 ;  /* 0x800000c287407220 */ /* 0x040fe20000410000 */
[-C--:B------:R-:W-:Y:S01]  /*6a40*/  FMUL.FTZ R135, R135, -R168.reuse ;  /* 0x800000a887877220 */ /* 0x080fe20000410000 */
[-C--:B-1----:R-:W-:Y:S02]  /*6a50*/  FMUL.FTZ R80, R2, R168.reuse ;  /* 0x000000a802507220 */ /* 0x082fe40000410000 */
[C---:B------:R-:W-:Y:S01]  /*6a60*/  FFMA.FTZ R64, R137.reuse, R168, -R64 ;  /* 0x000000a889407223 */ /* 0x040fe20000010840 */
[----:B------:R-:W-:Y:S01]  /*6a70*/  FFMA.FTZ R66, R137, R194, R135 ;  /* 0x000000c289427223 */ /* 0x000fe20000010087 */
[----:B------:R-:W-:Y:S02]  /*6a80*/  FADD.FTZ R33, R80, R33 ;  /* 0x0000002150217221 */ /* 0x000fe40000010000 */
[----:B------:R-:W-:Y:S01]  /*6a90*/  FADD.FTZ R167, R167, R64 ;  /* 0x00000040a7a77221 */ /* 0x000fe20000010000 */
[----:B------:R-:W-:-:S03]  /*6aa0*/  FADD.FTZ R64, -R193, R66 ;  /* 0x00000042c1407221 */ /* 0x000fc60000010100 */
[CC--:B------:R-:W-:Y:S01]  /*6ab0*/  FMUL.FTZ R66, R138.reuse, -R167.reuse ;  /* 0x800000a78a427220 */ /* 0x0c0fe20000410000 */
[-C--:B------:R-:W-:Y:S01]  /*6ac0*/  FMUL.FTZ R138, R138, -R64.reuse ;  /* 0x800000408a8a7220 */ /* 0x080fe20000410000 */
[-C--:B------:R-:W-:Y:S02]  /*6ad0*/  FMUL.FTZ R135, R3, R64.reuse ;  /* 0x0000004003877220 */ /* 0x080fe40000410000 */
[C---:B------:R-:W-:Y:S01]  /*6ae0*/  FFMA.FTZ R65, R139.reuse, R64, R66 ;  /* 0x000000408b417223 */ /* 0x040fe20000010042 */
[----:B------:R-:W-:Y:S01]  /*6af0*/  FFMA.FTZ R138, R139, R167, -R138 ;  /* 0x000000a78b8a7223 */ /* 0x000fe2000001088a */
[----:B------:R-:W-:Y:S02]  /*6b00*/  FMUL.FTZ R81, R232, R135 ;  /* 0x00000087e8517220 */ /* 0x000fe40000410000 */
[----:B------:R-:W-:Y:S01]  /*6b10*/  FADD.FTZ R65, -R192, R65 ;  /* 0x00000041c0417221 */ /* 0x000fe20000010100 */
[----:B------:R-:W-:-:S03]  /*6b20*/  FADD.FTZ R169, R169, R138 ;  /* 0x0000008aa9a97221 */ /* 0x000fc60000010000 */
[C---:B------:R-:W-:Y:S01]  /*6b30*/  FMUL.FTZ R66, R140.reuse, -R65 ;  /* 0x800000418c427220 */ /* 0x040fe20000410000 */
[----:B------:R-:W-:-:S03]  /*6b40*/  FMUL.FTZ R140, R140, -R169 ;  /* 0x800000a98c8c7220 */ /* 0x000fc60000410000 */
[C---:B------:R-:W-:Y:S01]  /*6b50*/  FFMA.FTZ R67, R141.reuse, R169, -R66 ;  /* 0x000000a98d437223 */ /* 0x040fe20000010842 */
[----:B------:R-:W-:-:S03]  /*6b60*/  FFMA.FTZ R66, R141, R65, R140 ;  /* 0x000000418d427223 */ /* 0x000fc6000001008c */
[----:B------:R-:W-:Y:S01]  /*6b70*/  FADD.FTZ R170, R170, R67 ;  /* 0x00000043aaaa7221 */ /* 0x000fe20000010000 */
[----:B------:R-:W-:-:S03]  /*6b80*/  FADD.FTZ R66, -R191, R66 ;  /* 0x00000042bf427221 */ /* 0x000fc60000010100 */
[C---:B------:R-:W-:Y:S01]  /*6b90*/  FMUL.FTZ R68, R142.reuse, -R170 ;  /* 0x800000aa8e447220 */ /* 0x040fe20000410000 */
[----:B------:R-:W-:-:S03]  /*6ba0*/  FMUL.FTZ R67, R142, -R66 ;  /* 0x800000428e437220 */ /* 0x000fc60000410000 */
[C---:B------:R-:W-:Y:S01]  /*6bb0*/  FFMA.FTZ R69, R143.reuse, R66, R68 ;  /* 0x000000428f457223 */ /* 0x040fe20000010044 */
[----:B------:R-:W-:-:S03]  /*6bc0*/  FFMA.FTZ R68, R143, R170, -R67 ;  /* 0x000000aa8f447223 */ /* 0x000fc60000010843 */
        /* <DEDUP_REMOVED lines=25> */
[----:B------:R-:W-:Y:S01]  /*6d60*/  FFMA.FTZ R73, R0, R214, RZ ;  /* 0x000000d600497223 */ /* 0x000fe200000100ff */
[----:B------:R-:W-:Y:S02]  /*6d70*/  FADD.FTZ R175, R175, R72 ;  /* 0x00000048afaf7221 */ /* 0x000fe40000010000 */
[----:B------:R-:W-:Y:S01]  /*6d80*/  FMUL.FTZ R72, R152, -R71 ;  /* 0x8000004798487220 */ /* 0x000fe20000410000 */
[----:B------:R-:W-:Y:S01]  /*6d90*/  FFMA.FTZ R74, R32, R215, R73 ;  /* 0x000000d7204a7223 */ /* 0x000fe20000010049 */
[-C--:B------:R-:W-:Y:S02]  /*6da0*/  FMUL.FTZ R152, R152, -R175.reuse ;  /* 0x800000af98987220 */ /* 0x080fe40000410000 */
[----:B------:R-:W-:Y:S01]  /*6db0*/  FFMA.FTZ R73, R153, R175, -R72 ;  /* 0x000000af99497223 */ /* 0x000fe20000010848 */
[----:B------:R-:W-:Y:S01]  /*6dc0*/  FFMA.FTZ R75, R31, R216, R74 ;  /* 0x000000d81f4b7223 */ /* 0x000fe2000001004a */
[----:B------:R-:W-:-:S02]  /*6dd0*/  FFMA.FTZ R72, R153, R71, R152 ;  /* 0x0000004799487223 */ /* 0x000fc40000010098 */
[----:B------:R-:W-:Y:S01]  /*6de0*/  FADD.FTZ R176, R176, R73 ;  /* 0x00000049b0b07221 */ /* 0x000fe20000010000 */
[----:B------:R-:W-:Y:S01]  /*6df0*/  FFMA.FTZ R76, R30, R217, R75 ;  /* 0x000000d91e4c7223 */ /* 0x000fe2000001004b */
[----:B------:R-:W-:Y:S02]  /*6e00*/  FADD.FTZ R72, -R185, R72 ;  /* 0x00000048b9487221 */ /* 0x000fe40000010100 */
[C---:B------:R-:W-:Y:S01]  /*6e10*/  FMUL.FTZ R74, R154.reuse, -R176 ;  /* 0x800000b09a4a7220 */ /* 0x040fe20000410000 */
[----:B------:R-:W-:Y:S01]  /*6e20*/  FFMA.FTZ R79, R29, R218, R76 ;  /* 0x000000da1d4f7223 */ /* 0x000fe2000001004c */
[-C--:B------:R-:W-:Y:S01]  /*6e30*/  FMUL.FTZ R73, R154, -R72.reuse ;  /* 0x800000489a497220 */ /* 0x080fe20000410000 */
[----:B------:R-:W-:Y:S01]  /*6e40*/  FFMA.FTZ R76, R32, -R203, R77 ;  /* 0x800000cb204c7223 */ /* 0x000fe2000001004d */
[C---:B------:R-:W-:Y:S01]  /*6e50*/  FFMA.FTZ R75, R155.reuse, R72, R74 ;  /* 0x000000489b4b7223 */ /* 0x040fe2000001004a */
[----:B------:R-:W-:Y:S01]  /*6e60*/  FFMA.FTZ R78, R28, R219, R79 ;  /* 0x000000db1c4e7223 */ /* 0x000fe2000001004f */
[----:B------:R-:W-:Y:S01]  /*6e70*/  FFMA.FTZ R74, R155, R176, -R73 ;  /* 0x000000b09b4a7223 */ /* 0x000fe20000010849 */
[----:B------:R-:W-:Y:S01]  /*6e80*/  FFMA.FTZ R61, R31, -R200, R76 ;  /* 0x800000c81f3d7223 */ /* 0x000fe2000001004c */
[----:B------:R-:W-:Y:S01]  /*6e90*/  FADD.FTZ R73, -R184, R75 ;  /* 0x0000004bb8497221 */ /* 0x000fe20000010100 */
[----:B------:R-:W-:Y:S01]  /*6ea0*/  FFMA.FTZ R63, R27, R220, R78 ;  /* 0x000000dc1b3f7223 */ /* 0x000fe2000001004e */
[----:B------:R-:W-:Y:S01]  /*6eb0*/  FADD.FTZ R177, R177, R74 ;  /* 0x0000004ab1b17221 */ /* 0x000fe20000010000 */
[----:B------:R-:W-:Y:S01]  /*6ec0*/  FFMA.FTZ R62, R30, -R205, R61 ;  /* 0x800000cd1e3e7223 */ /* 0x000fe2000001003d */
[----:B------:R-:W-:Y:S01]  /*6ed0*/  FMUL.FTZ R60, R156, -R73 ;  /* 0x800000499c3c7220 */ /* 0x000fe20000410000 */
[----:B------:R-:W-:Y:S01]  /*6ee0*/  FFMA.FTZ R76, R26, R221, R63 ;  /* 0x000000dd1a4c7223 */ /* 0x000fe2000001003f */
[-C--:B------:R-:W-:Y:S01]  /*6ef0*/  FMUL.FTZ R156, R156, -R177.reuse ;  /* 0x800000b19c9c7220 */ /* 0x080fe20000410000 */
[----:B------:R-:W-:Y:S01]  /*6f00*/  FFMA.FTZ R63, R29, -R202, R62 ;  /* 0x800000ca1d3f7223 */ /* 0x000fe2000001003e */
[----:B------:R-:W-:Y:S01]  /*6f10*/  FFMA.FTZ R61, R157, R177, -R60 ;  /* 0x000000b19d3d7223 */ /* 0x000fe2000001083c */
[----:B------:R-:W-:Y:S01]  /*6f20*/  FFMA.FTZ R75, R25, R222, R76 ;  /* 0x000000de194b7223 */ /* 0x000fe2000001004c */
[----:B------:R-:W-:Y:S01]  /*6f30*/  FFMA.FTZ R74, R157, R73, R156 ;  /* 0x000000499d4a7223 */ /* 0x000fe2000001009c */
[----:B------:R-:W-:Y:S01]  /*6f40*/  FFMA.FTZ R62, R28, -R207, R63 ;  /* 0x800000cf1c3e7223 */ /* 0x000fe2000001003f */
[----:B------:R-:W-:Y:S01]  /*6f50*/  FADD.FTZ R178, R178, R61 ;  /* 0x0000003db2b27221 */ /* 0x000fe20000010000 */
[----:B------:R-:W-:Y:S01]  /*6f60*/  FFMA.FTZ R76, R24, R223, R75 ;  /* 0x000000df184c7223 */ /* 0x000fe2000001004b */
[----:B------:R-:W-:Y:S01]  /*6f70*/  FADD.FTZ R74, -R183, R74 ;  /* 0x0000004ab74a7221 */ /* 0x000fe20000010100 */
[----:B------:R-:W-:Y:S01]  /*6f80*/  FFMA.FTZ R63, R27, -R204, R62 ;  /* 0x800000cc1b3f7223 */ /* 0x000fe2000001003e */
        /* <DEDUP_REMOVED lines=22> */
[----:B------:R-:W-:Y:S01]  /*70f0*/  FMUL.FTZ R77, R168, UR46 ;  /* 0x0000002ea84d7c20 */ /* 0x000fe20008410000 */
[C---:B------:R-:W-:Y:S01]  /*7100*/  FMUL.FTZ R63, R194.reuse, UR46 ;  /* 0x0000002ec23f7c20 */ /* 0x040fe20008410000 */
[----:B------:R-:W-:Y:S01]  /*7110*/  FADD.FTZ R76, -R181, R76 ;  /* 0x0000004cb54c7221 */ /* 0x000fe20000010100 */
[----:B------:R-:W-:Y:S01]  /*7120*/  FFMA.FTZ R61, R21, -R212, R60 ;  /* 0x800000d4153d7223 */ /* 0x000fe2000001003c */
[----:B------:R-:W-:Y:S01]  /*7130*/  FFMA.FTZ R78, R194, UR47, -R77 ;  /* 0x0000002fc24e7c23 */ /* 0x000fe2000801084d */
[----:B------:R-:W-:Y:S01]  /*7140*/  FFMA.FTZ R235, -R2, R133, R235 ;  /* 0x0000008502eb7223 */ /* 0x000fe200000101eb */
[----:B------:R-:W-:Y:S01]  /*7150*/  FFMA.FTZ R82, R168, UR47, R63 ;  /* 0x0000002fa8527c23 */ /* 0x000fe2000801003f */
[----:B------:R-:W-:Y:S01]  /*7160*/  FFMA.FTZ R60, R20, -R199, R61 ;  /* 0x800000c7143c7223 */ /* 0x000fe2000001003d */
[----:B------:R-:W-:Y:S01]  /*7170*/  FMUL.FTZ R77, R233, R78 ;  /* 0x0000004ee94d7220 */ /* 0x000fe20000410000 */
[C---:B------:R-:W-:Y:S01]  /*7180*/  FMUL.FTZ R78, R162.reuse, -R76 ;  /* 0x8000004ca24e7220 */ /* 0x040fe20000410000 */
[----:B------:R-:W-:Y:S01]  /*7190*/  FMUL.FTZ R61, R162, -R180 ;  /* 0x800000b4a23d7220 */ /* 0x000fe20000410000 */
[----:B------:R-:W-:Y:S01]  /*71a0*/  FMUL.FTZ R79, R167, UR46 ;  /* 0x0000002ea74f7c20 */ /* 0x000fe20008410000 */
[----:B------:R-:W-:Y:S01]  /*71b0*/  FFMA.FTZ R82, R235, R82, R77 ;  /* 0x00000052eb527223 */ /* 0x000fe2000001004d */
[C---:B------:R-:W-:Y:S01]  /*71c0*/  FFMA.FTZ R77, R163.reuse, R180, -R78 ;  /* 0x000000b4a34d7223 */ /* 0x040fe2000001084e */
[----:B------:R-:W-:Y:S01]  /*71d0*/  FFMA.FTZ R78, R163, R76, R61 ;  /* 0x0000004ca34e7223 */ /* 0x000fe2000001003d */
[----:B------:R-:W-:Y:S01]  /*71e0*/  FFMA.FTZ R79, R64, UR47, -R79 ;  /* 0x0000002f404f7c23 */ /* 0x000fe2000801084f */
[----:B------:R-:W-:Y:S01]  /*71f0*/  FMUL.FTZ R194, R2, R194 ;  /* 0x000000c202c27220 */ /* 0x000fe20000410000 */
[----:B------:R-:W-:Y:S01]  /*7200*/  FADD.FTZ R77, R196, R77 ;  /* 0x0000004dc44d7221 */ /* 0x000fe20000010000 */
[----:B------:R-:W-:Y:S01]  /*7210*/  FADD.FTZ R195, -R195, R78 ;  /* 0x0000004ec3c37221 */ /* 0x000fe20000010100 */
[----:B------:R-:W-:Y:S01]  /*7220*/  FMUL.FTZ R111, R232, R79 ;  /* 0x0000004fe86f7220 */ /* 0x000fe20000410000 */
[----:B------:R-:W-:Y:S01]  /*7230*/  FFMA.FTZ R63, R19, -R232, R60 ;  /* 0x800000e8133f7223 */ /* 0x000fe2000001003c */
[C---:B------:R-:W-:Y:S01]  /*7240*/  FMUL.FTZ R60, R233.reuse, R194 ;  /* 0x000000c2e93c7220 */ /* 0x040fe20000410000 */
[C---:B------:R-:W-:Y:S01]  /*7250*/  FMUL.FTZ R78, R164.reuse, -R195 ;  /* 0x800000c3a44e7220 */ /* 0x040fe20000410000 */
[----:B------:R-:W-:Y:S01]  /*7260*/  FMUL.FTZ R164, R164, -R77 ;  /* 0x8000004da4a47220 */ /* 0x000fe20000410000 */
[----:B------:R-:W-:Y:S01]  /*7270*/  FFMA.FTZ R63, R18, -R233, R63 ;  /* 0x800000e9123f7223 */ /* 0x000fe2000001003f */
[-C--:B------:R-:W-:Y:S01]  /*7280*/  FMUL.FTZ R233, R233, R80.reuse ;  /* 0x00000050e9e97220 */ /* 0x080fe20000410000 */
[C---:B------:R-:W-:Y:S01]  /*7290*/  FFMA.FTZ R79, R165.reuse, R77, -R78 ;  /* 0x0000004da54f7223 */ /* 0x040fe2000001084e */
[----:B------:R-:W-:Y:S01]  /*72a0*/  FFMA.FTZ R110, R165, R195, R164 ;  /* 0x000000c3a56e7223 */ /* 0x000fe200000100a4 */
[----:B------:R-:W-:Y:S01]  /*72b0*/  FFMA.FTZ R60, R235, R80, R60 ;  /* 0x00000050eb3c7223 */ /* 0x000fe2000001003c */
[----:B------:R-:W-:Y:S01]  /*72c0*/  FFMA.FTZ R83, R133, R168, R82 ;  /* 0x000000a885537223 */ /* 0x000fe20000010052 */
[----:B------:R-:W-:Y:S01]  /*72d0*/  FADD.FTZ R198, R198, R79 ;  /* 0x0000004fc6c67221 */ /* 0x000fe20000010000 */
[----:B------:R-:W-:Y:S01]  /*72e0*/  FADD.FTZ R110, -R197, R110 ;  /* 0x0000006ec56e7221 */ /* 0x000fe20000010100 */
[----:B------:R-:W-:Y:S01]  /*72f0*/  SHF.L.U32 R80, R103, 0x10, RZ ;  /* 0x0000001067507819 */ /* 0x000fe200000006ff */
[C---:B------:R-:W-:Y:S01]  /*7300*/  FFMA.FTZ R79, -R17.reuse, R132, R214 ;  /* 0x00000084114f7223 */ /* 0x040fe200000101d6 */
[C---:B------:R-:W-:Y:S01]  /*7310*/  FMUL.FTZ R78, R17.reuse, R198 ;  /* 0x000000c6114e7220 */ /* 0x040fe20000410000 */
[C---:B------:R-:W-:Y:S01]  /*7320*/  FMUL.FTZ R82, R16.reuse, R77 ;  /* 0x0000004d10527220 */ /* 0x040fe20000410000 */
[----:B------:R-:W-:Y:S01]  /*7330*/  FMUL.FTZ R138, R17, R110 ;  /* 0x0000006e118a7220 */ /* 0x000fe20000410000 */
[----:B------:R-:W-:Y:S01]  /*7340*/  FMUL.FTZ R133, R3, R167 ;  /* 0x000000a703857220 */ /* 0x000fe20000410000 */
[----:B------:R-:W-:Y:S01]  /*7350*/  FMUL.FTZ R140, R201, R78 ;  /* 0x0000004ec98c7220 */ /* 0x000fe20000410000 */
[----:B------:R-:W-:Y:S01]  /*7360*/  FFMA.FTZ R234, -R3, R136, R234 ;  /* 0x0000008803ea7223 */ /* 0x000fe200000101ea */
[C---:B------:R-:W-:Y:S01]  /*7370*/  FFMA.FTZ R215, -R16.reuse, R80, R215 ;  /* 0x0000005010d77223 */ /* 0x040fe200000101d7 */
[----:B------:R-:W-:Y:S01]  /*7380*/  FMUL.FTZ R142, R16, R195 ;  /* 0x000000c3108e7220 */ /* 0x000fe20000410000 */
[----:B------:R-:W-:Y:S01]  /*7390*/  FMUL.FTZ R144, R203, R82 ;  /* 0x00000052cb907220 */ /* 0x000fe20000410000 */
[-C--:B------:R-:W-:Y:S01]  /*73a0*/  FFMA.FTZ R139, R79, R138.reuse, -R140 ;  /* 0x0000008a4f8b7223 */ /* 0x080fe2000001088c */
[----:B------:R-:W-:Y:S01]  /*73b0*/  FMUL.FTZ R138, R201, R138 ;  /* 0x0000008ac98a7220 */ /* 0x000fe20000410000 */
[----:B------:R-:W-:Y:S01]  /*73c0*/  FADD.FTZ R34, R133, R34 ;  /* 0x0000002285227221 */ /* 0x000fe20000010000 */
[-C--:B------:R-:W-:Y:S01]  /*73d0*/  FMUL.FTZ R232, R232, R133.reuse ;  /* 0x00000085e8e87220 */ /* 0x080fe20000410000 */
[----:B------:R-:W-:Y:S01]  /*73e0*/  FFMA.FTZ R133, R234, R133, R81 ;  /* 0x00000085ea857223 */ /* 0x000fe20000010051 */
[-C--:B------:R-:W-:Y:S01]  /*73f0*/  FFMA.FTZ R144, R215, R142.reuse, -R144 ;  /* 0x0000008ed7907223 */ /* 0x080fe20000010890 */
[----:B------:R-:W-:Y:S01]  /*7400*/  FADD.FTZ R88, R83, R88 ;  /* 0x0000005853587221 */ /* 0x000fe20000010000 */
[----:B------:R-:W-:Y:S01]  /*7410*/  SHF.L.U32 R81, R102, 0x10, RZ ;  /* 0x0000001066517819 */ /* 0x000fe200000006ff */
[----:B------:R-:W-:Y:S01]  /*7420*/  FMUL.FTZ R142, R203, R142 ;  /* 0x0000008ecb8e7220 */ /* 0x000fe20000410000 */
[----:B------:R-:W-:Y:S01]  /*7430*/  FFMA.FTZ R137, R79, R78, R138 ;  /* 0x0000004e4f897223 */ /* 0x000fe2000001008a */
[----:B------:R-:W-:Y:S01]  /*7440*/  FMUL.FTZ R83, R15, R180 ;  /* 0x000000b40f537220 */ /* 0x000fe20000410000 */
[----:B------:R-:W-:Y:S01]  /*7450*/  SHF.L.U32 R138, R101, 0x10, RZ ;  /* 0x00000010658a7819 */ /* 0x000fe200000006ff */
[----:B------:R-:W-:Y:S01]  /*7460*/  FFMA.FTZ R142, R215, R82, R142 ;  /* 0x00000052d78e7223 */ /* 0x000fe2000001008e */
[----:B------:R-:W-:Y:S01]  /*7470*/  FADD.FTZ R137, RZ, R137 ;  /* 0x00000089ff897221 */ /* 0x000fe20000010000 */
[C---:B------:R-:W-:Y:S01]  /*7480*/  FFMA.FTZ R216, -R15.reuse, R81, R216 ;  /* 0x000000510fd87223 */ /* 0x040fe200000101d8 */
[----:B------:R-:W-:Y:S01]  /*7490*/  FMUL.FTZ R141, R15, R76 ;  /* 0x0000004c0f8d7220 */ /* 0x000fe20000410000 */
[----:B------:R-:W-:Y:S01]  /*74a0*/  FMUL.FTZ R143, R200, R83 ;  /* 0x00000053c88f7220 */ /* 0x000fe20000410000 */
[C---:B------:R-:W-:Y:S01]  /*74b0*/  FMUL.FTZ R140, R14.reuse, R179 ;  /* 0x000000b30e8c7220 */ /* 0x040fe20000410000 */
[----:B------:R-:W-:Y:S01]  /*74c0*/  FADD.FTZ R139, RZ, R139 ;  /* 0x0000008bff8b7221 */ /* 0x000fe20000010000 */
[----:B------:R-:W-:Y:S01]  /*74d0*/  FADD.FTZ R142, R137, R142 ;  /* 0x0000008e898e7221 */ /* 0x000fe20000010000 */
[----:B------:R-:W-:Y:S01]  /*74e0*/  FFMA.FTZ R217, -R14, R138, R217 ;  /* 0x0000008a0ed97223 */ /* 0x000fe200000101d9 */
[----:B------:R-:W-:Y:S01]  /*74f0*/  FFMA.FTZ R143, R216, R141, -R143 ;  /* 0x0000008dd88f7223 */ /* 0x000fe2000001088f */
[----:B------:R-:W-:Y:S01]  /*7500*/  FMUL.FTZ R146, R14, R75 ;  /* 0x0000004b0e927220 */ /* 0x000fe20000410000 */
[----:B------:R-:W-:Y:S01]  /*7510*/  FMUL.FTZ R148, R205, R140 ;  /* 0x0000008ccd947220 */ /* 0x000fe20000410000 */
[----:B------:R-:W-:Y:S01]  /*7520*/  FADD.FTZ R144, R139, R144 ;  /* 0x000000908b907221 */ /* 0x000fe20000010000 */
[----:B------:R-:W-:Y:S01]  /*7530*/  SHF.L.U32 R137, R100, 0x10, RZ ;  /* 0x0000001064897819 */ /* 0x000fe200000006ff */
[----:B------:R-:W-:Y:S01]  /*7540*/  FMUL.FTZ R141, R200, R141 ;  /* 0x0000008dc88d7220 */ /* 0x000fe20000410000 */
[----:B------:R-:W-:Y:S01]  /*7550*/  FMUL.FTZ R139, R13, R178 ;  /* 0x000000b20d8b7220 */ /* 0x000fe20000410000 */
[-C--:B------:R-:W-:Y:S01]  /*7560*/  FFMA.FTZ R148, R217, R146.reuse, -R148 ;  /* 0x00000092d9947223 */ /* 0x080fe20000010894 */
[----:B------:R-:W-:Y:S01]  /*7570*/  FMUL.FTZ R146, R205, R146 ;  /* 0x00000092cd927220 */ /* 0x000fe20000410000 */
[----:B------:R-:W-:Y:S01]  /*7580*/  FFMA.FTZ R141, R216, R83, R141 ;  /* 0x00000053d88d7223 */ /* 0x000fe2000001008d */
[C---:B------:R-:W-:Y:S01]  /*7590*/  FFMA.FTZ R218, -R13.reuse, R137, R218 ;  /* 0x000000890dda7223 */ /* 0x040fe200000101da */
[----:B------:R-:W-:Y:S01]  /*75a0*/  FMUL.FTZ R145, R13, R74 ;  /* 0x0000004a0d917220 */ /* 0x000fe20000410000 */
[----:B------:R-:W-:Y:S01]  /*75b0*/  FMUL.FTZ R147, R202, R139 ;  /* 0x0000008bca937220 */ /* 0x000fe20000410000 */
[----:B------:R-:W-:Y:S01]  /*75c0*/  FADD.FTZ R141, R142, R141 ;  /* 0x0000008d8e8d7221 */ /* 0x000fe20000010000 */
[----:B------:R-:W-:Y:S01]  /*75d0*/  FFMA.FTZ R146, R217, R140, R146 ;  /* 0x0000008cd9927223 */ /* 0x000fe20000010092 */
[----:B------:R-:W-:Y:S01]  /*75e0*/  FADD.FTZ R143, R144, R143 ;  /* 0x0000008f908f7221 */ /* 0x000fe20000010000 */
[-C--:B------:R-:W-:Y:S01]  /*75f0*/  FFMA.FTZ R150, R218, R145.reuse, -R147 ;  /* 0x00000091da967223 */ /* 0x080fe20000010893 */
[----:B------:R-:W-:Y:S01]  /*7600*/  FMUL.FTZ R145, R202, R145 ;  /* 0x00000091ca917220 */ /* 0x000fe20000410000 */
[----:B------:R-:W-:Y:S01]  /*7610*/  FADD.FTZ R141, R141, R146 ;  /* 0x000000928d8d7221 */ /* 0x000fe20000010000 */
[----:B------:R-:W-:Y:S01]  /*7620*/  SHF.L.U32 R142, R99, 0x10, RZ ;  /* 0x00000010638e7819 */ /* 0x000fe200000006ff */
[----:B------:R-:W-:Y:S01]  /*7630*/  FMUL.FTZ R152, R12, R73 ;  /* 0x000000490c987220 */ /* 0x000fe20000410000 */
[----:B------:R-:W-:Y:S01]  /*7640*/  FFMA.FTZ R146, R218, R139, R145 ;  /* 0x0000008bda927223 */ /* 0x000fe20000010091 */
[----:B------:R-:W-:Y:S01]  /*7650*/  FADD.FTZ R143, R143, R148 ;  /* 0x000000948f8f7221 */ /* 0x000fe20000010000 */
[C---:B------:R-:W-:Y:S01]  /*7660*/  FMUL.FTZ R144, R12.reuse, R177 ;  /* 0x000000b10c907220 */ /* 0x040fe20000410000 */
[----:B------:R-:W-:Y:S01]  /*7670*/  FFMA.FTZ R219, -R12, R142, R219 ;  /* 0x0000008e0cdb7223 */ /* 0x000fe200000101db */
[----:B------:R-:W-:Y:S01]  /*7680*/  FADD.FTZ R146, R141, R146 ;  /* 0x000000928d927221 */ /* 0x000fe20000010000 */
[----:B------:R-:W-:Y:S01]  /*7690*/  FMUL.FTZ R154, R207, R152 ;  /* 0x00000098cf9a7220 */ /* 0x000fe20000410000 */
[----:B------:R-:W-:Y:S01]  /*76a0*/  FADD.FTZ R150, R143, R150 ;  /* 0x000000968f967221 */ /* 0x000fe20000010000 */
[----:B------:R-:W-:Y:S01]  /*76b0*/  SHF.L.U32 R141, R98, 0x10, RZ ;  /* 0x00000010628d7819 */ /* 0x000fe200000006ff */
[----:B------:R-:W-:Y:S01]  /*76c0*/  FMUL.FTZ R147, R207, R144 ;  /* 0x00000090cf937220 */ /* 0x000fe20000410000 */
[----:B------:R-:W-:Y:S01]  /*76d0*/  FMUL.FTZ R143, R11, R176 ;  /* 0x000000b00b8f7220 */ /* 0x000fe20000410000 */
[----:B------:R-:W-:Y:S01]  /*76e0*/  FFMA.FTZ R145, R219, R144, R154 ;  /* 0x00000090db917223 */ /* 0x000fe2000001009a */
[----:B------:R-:W-:Y:S01]  /*76f0*/  FMUL.FTZ R151, R11, R72 ;  /* 0x000000480b977220 */ /* 0x000fe20000410000 */
[----:B------:R-:W-:Y:S01]  /*7700*/  FFMA.FTZ R147, R219, R152, -R147 ;  /* 0x00000098db937223 */ /* 0x000fe20000010893 */
[----:B------:R-:W-:Y:S01]  /*7710*/  FFMA.FTZ R220, -R11, R141, R220 ;  /* 0x0000008d0bdc7223 */ /* 0x000fe200000101dc */
[----:B------:R-:W-:Y:S01]  /*7720*/  FMUL.FTZ R153, R204, R143 ;  /* 0x0000008fcc997220 */ /* 0x000fe20000410000 */
[----:B------:R-:W-:Y:S01]  /*7730*/  FADD.FTZ R149, R146, R145 ;  /* 0x0000009192957221 */ /* 0x000fe20000010000 */
[----:B------:R-:W-:Y:S01]  /*7740*/  SHF.L.U32 R146, R97, 0x10, RZ ;  /* 0x0000001061927819 */ /* 0x000fe200000006ff */
[----:B------:R-:W-:Y:S01]  /*7750*/  FADD.FTZ R150, R150, R147 ;  /* 0x0000009396967221 */ /* 0x000fe20000010000 */
[----:B------:R-:W-:Y:S01]  /*7760*/  SHF.L.U32 R145, R96, 0x10, RZ ;  /* 0x0000001060917819 */ /* 0x000fe200000006ff */
[-C--:B------:R-:W-:Y:S01]  /*7770*/  FFMA.FTZ R153, R220, R151.reuse, -R153 ;  /* 0x00000097dc997223 */ /* 0x080fe20000010899 */
[----:B------:R-:W-:Y:S01]  /*7780*/  FMUL.FTZ R151, R204, R151 ;  /* 0x00000097cc977220 */ /* 0x000fe20000410000 */
[C---:B------:R-:W-:Y:S01]  /*7790*/  FMUL.FTZ R147, R9.reuse, R174 ;  /* 0x000000ae09937220 */ /* 0x040fe20000410000 */
[C---:B------:R-:W-:Y:S01]  /*77a0*/  FMUL.FTZ R154, R10.reuse, R71 ;  /* 0x000000470a9a7220 */ /* 0x040fe20000410000 */
[C---:B------:R-:W-:Y:S01]  /*77b0*/  FMUL.FTZ R148, R10.reuse, R175 ;  /* 0x000000af0a947220 */ /* 0x040fe20000410000 */
[----:B------:R-:W-:Y:S01]  /*77c0*/  FFMA.FTZ R221, -R10, R146, R221 ;  /* 0x000000920add7223 */ /* 0x000fe200000101dd */
[C---:B------:R-:W-:Y:S01]  /*77d0*/  FFMA.FTZ R222, -R9.reuse, R145, R222 ;  /* 0x0000009109de7223 */ /* 0x040fe200000101de */
[----:B------:R-:W-:Y:S01]  /*77e0*/  FMUL.FTZ R155, R9, R70 ;  /* 0x00000046099b7220 */ /* 0x000fe20000410000 */
[----:B------:R-:W-:Y:S01]  /*77f0*/  FFMA.FTZ R152, R220, R143, R151 ;  /* 0x0000008fdc987223 */ /* 0x000fe20000010097 */
[----:B------:R-:W-:Y:S01]  /*7800*/  FMUL.FTZ R157, R206, R147 ;  /* 0x00000093ce9d7220 */ /* 0x000fe20000410000 */
[C---:B------:R-:W-:Y:S01]  /*7810*/  FMUL.FTZ R156, R209.reuse, R154 ;  /* 0x0000009ad19c7220 */ /* 0x040fe20000410000 */
[-C--:B------:R-:W-:Y:S01]  /*7820*/  FMUL.FTZ R151, R209, R148.reuse ;  /* 0x00000094d1977220 */ /* 0x080fe20000410000 */
[----:B------:R-:W-:Y:S01]  /*7830*/  FADD.FTZ R149, R149, R152 ;  /* 0x0000009895957221 */ /* 0x000fe20000010000 */
[-C--:B------:R-:W-:Y:S01]  /*7840*/  FFMA.FTZ R158, R222, R155.reuse, -R157 ;  /* 0x0000009bde9e7223 */ /* 0x080fe2000001089d */
[C---:B------:R-:W-:Y:S01]  /*7850*/  FFMA.FTZ R156, R221.reuse, R148, R156 ;  /* 0x00000094dd9c7223 */ /* 0x040fe2000001009c */
[----:B------:R-:W-:Y:S01]  /*7860*/  FADD.FTZ R153, R150, R153 ;  /* 0x0000009996997221 */ /* 0x000fe20000010000 */
[----:B------:R-:W-:Y:S01]  /*7870*/  FMUL.FTZ R155, R206, R155 ;  /* 0x0000009bce9b7220 */ /* 0x000fe20000410000 */
[----:B------:R-:W-:Y:S01]  /*7880*/  FFMA.FTZ R154, R221, R154, -R151 ;  /* 0x0000009add9a7223 */ /* 0x000fe20000010897 */
[----:B------:R-:W-:Y:S01]  /*7890*/  SHF.L.U32 R150, R95, 0x10, RZ ;  /* 0x000000105f967819 */ /* 0x000fe200000006ff */
[----:B------:R-:W-:Y:S01]  /*78a0*/  FMUL.FTZ R152, R8, R173 ;  /* 0x000000ad08987220 */ /* 0x000fe20000410000 */
[----:B------:R-:W-:Y:S01]  /*78b0*/  FADD.FTZ R156, R149, R156 ;  /* 0x0000009c959c7221 */ /* 0x000fe20000010000 */
[----:B------:R-:W-:Y:S01]  /*78c0*/  FFMA.FTZ R155, R222, R147, R155 ;  /* 0x00000093de9b7223 */ /* 0x000fe2000001009b */
[----:B------:R-:W-:Y:S01]  /*78d0*/  FADD.FTZ R153, R153, R154 ;  /* 0x0000009a99997221 */ /* 0x000fe20000010000 */
[----:B------:R-:W-:Y:S01]  /*78e0*/  SHF.L.U32 R149, R94, 0x10, RZ ;  /* 0x000000105e957819 */ /* 0x000fe200000006ff */
[C---:B------:R-:W-:Y:S01]  /*78f0*/  FMUL.FTZ R154, R8.reuse, R69 ;  /* 0x00000045089a7220 */ /* 0x040fe20000410000 */
[----:B------:R-:W-:Y:S01]  /*7900*/  FFMA.FTZ R223, -R8, R150, R223 ;  /* 0x0000009608df7223 */ /* 0x000fe200000101df */
[----:B------:R-:W-:Y:S01]  /*7910*/  FMUL.FTZ R151, R7, R172 ;  /* 0x000000ac07977220 */ /* 0x000fe20000410000 */
[----:B------:R-:W-:Y:S01]  /*7920*/  FMUL.FTZ R157, R211, R152 ;  /* 0x00000098d39d7220 */ /* 0x000fe20000410000 */
[----:B------:R-:W-:Y:S01]  /*7930*/  FADD.FTZ R155, R156, R155 ;  /* 0x0000009b9c9b7221 */ /* 0x000fe20000010000 */
[----:B------:R-:W-:Y:S01]  /*7940*/  FFMA.FTZ R224, -R7, R149, R224 ;  /* 0x0000009507e07223 */ /* 0x000fe200000101e0 */
[----:B------:R-:W-:Y:S01]  /*7950*/  FMUL.FTZ R156, R211, R154 ;  /* 0x0000009ad39c7220 */ /* 0x000fe20000410000 */
[----:B------:R-:W-:Y:S01]  /*7960*/  FMUL.FTZ R159, R7, R68 ;  /* 0x00000044079f7220 */ /* 0x000fe20000410000 */
[----:B------:R-:W-:Y:S01]  /*7970*/  FMUL.FTZ R161, R208, R151 ;  /* 0x00000097d0a17220 */ /* 0x000fe20000410000 */
[----:B------:R-:W-:Y:S01]  /*7980*/  FFMA.FTZ R160, R223, R154, -R157 ;  /* 0x0000009adfa07223 */ /* 0x000fe2000001089d */
[----:B------:R-:W-:Y:S01]  /*7990*/  FMUL.FTZ R154, R6, R171 ;  /* 0x000000ab069a7220 */ /* 0x000fe20000410000 */
[----:B------:R-:W-:Y:S01]  /*79a0*/  FADD.FTZ R153, R153, R158 ;  /* 0x0000009e99997221 */ /* 0x000fe20000010000 */
[----:B------:R-:W-:Y:S01]  /*79b0*/  FFMA.FTZ R156, R223, R152, R156 ;  /* 0x00000098df9c7223 */ /* 0x000fe2000001009c */
[----:B------:R-:W-:Y:S01]  /*79c0*/  FFMA.FTZ R158, R224, R159, -R161 ;  /* 0x0000009fe09e7223 */ /* 0x000fe200000108a1 */
[----:B------:R-:W-:Y:S01]  /*79d0*/  FMUL.FTZ R162, R6, R67 ;  /* 0x0000004306a27220 */ /* 0x000fe20000410000 */
[----:B------:R-:W-:Y:S01]  /*79e0*/  FMUL.FTZ R159, R208, R159 ;  /* 0x0000009fd09f7220 */ /* 0x000fe20000410000 */
[----:B------:R-:W-:Y:S01]  /*79f0*/  FFMA.FTZ R225, -R6, R129, R225 ;  /* 0x0000008106e17223 */ /* 0x000fe200000101e1 */
[----:B------:R-:W-:Y:S01]  /*7a00*/  FMUL.FTZ R157, R213, R154 ;  /* 0x0000009ad59d7220 */ /* 0x000fe20000410000 */
[----:B------:R-:W-:Y:S01]  /*7a10*/  FADD.FTZ R155, R155, R156 ;  /* 0x0000009c9b9b7221 */ /* 0x000fe20000010000 */
[-C--:B------:R-:W-:Y:S01]  /*7a20*/  FMUL.FTZ R164, R213, R162.reuse ;  /* 0x000000a2d5a47220 */ /* 0x080fe20000410000 */
[----:B------:R-:W-:Y:S01]  /*7a30*/  FFMA.FTZ R156, R224, R151, R159 ;  /* 0x00000097e09c7223 */ /* 0x000fe2000001009f */
[----:B------:R-:W-:Y:S01]  /*7a40*/  FADD.FTZ R153, R153, R160 ;  /* 0x000000a099997221 */ /* 0x000fe20000010000 */
[----:B------:R-:W-:Y:S01]  /*7a50*/  FFMA.FTZ R162, R225, R162, -R157 ;  /* 0x000000a2e1a27223 */ /* 0x000fe2000001089d */
[----:B------:R-:W-:Y:S01]  /*7a60*/  FMUL.FTZ R157, R5, R170 ;  /* 0x000000aa059d7220 */ /* 0x000fe20000410000 */
[----:B------:R-:W-:Y:S01]  /*7a70*/  FADD.FTZ R155, R155, R156 ;  /* 0x0000009c9b9b7221 */ /* 0x000fe20000010000 */
[----:B------:R-:W-:Y:S01]  /*7a80*/  FFMA.FTZ R164, R225, R154, R164 ;  /* 0x0000009ae1a47223 */ /* 0x000fe200000100a4 */
[----:B------:R-:W-:Y:S01]  /*7a90*/  FADD.FTZ R153, R153, R158 ;  /* 0x0000009e99997221 */ /* 0x000fe20000010000 */
[C---:B------:R-:W-:Y:S01]  /*7aa0*/  FFMA.FTZ R210, -R5.reuse, R134, R210 ;  /* 0x0000008605d27223 */ /* 0x040fe200000101d2 */
[----:B------:R-:W-:Y:S01]  /*7ab0*/  FMUL.FTZ R159, R5, R66 ;  /* 0x00000042059f7220 */ /* 0x000fe20000410000 */
[----:B------:R-:W-:Y:S01]  /*7ac0*/  FMUL.FTZ R161, R212, R157 ;  /* 0x0000009dd4a17220 */ /* 0x000fe20000410000 */
[C---:B------:R-:W-:Y:S01]  /*7ad0*/  FMUL.FTZ R158, R4.reuse, R169 ;  /* 0x000000a9049e7220 */ /* 0x040fe20000410000 */
[----:B------:R-:W-:Y:S01]  /*7ae0*/  FADD.FTZ R155, R155, R164 ;  /* 0x000000a49b9b7221 */ /* 0x000fe20000010000 */
[C---:B------:R-:W-:Y:S01]  /*7af0*/  FFMA.FTZ R227, -R4.reuse, R131, R227 ;  /* 0x0000008304e37223 */ /* 0x040fe200000101e3 */
[----:B------:R-:W-:Y:S01]  /*7b00*/  FMUL.FTZ R160, R4, R65 ;  /* 0x0000004104a07220 */ /* 0x000fe20000410000 */
[-C--:B------:R-:W-:Y:S01]  /*7b10*/  FFMA.FTZ R156, R210, R159.reuse, -R161 ;  /* 0x0000009fd29c7223 */ /* 0x080fe200000108a1 */
[----:B------:R-:W-:Y:S01]  /*7b20*/  FMUL.FTZ R164, R199, R158 ;  /* 0x0000009ec7a47220 */ /* 0x000fe20000410000 */
[----:B------:R-:W-:Y:S01]  /*7b30*/  FADD.FTZ R153, R153, R162 ;  /* 0x000000a299997221 */ /* 0x000fe20000010000 */
[----:B------:R-:W-:Y:S01]  /*7b40*/  FMUL.FTZ R159, R212, R159 ;  /* 0x0000009fd49f7220 */ /* 0x000fe20000410000 */
[----:B------:R-:W-:Y:S01]  /*7b50*/  FMUL.FTZ R162, R64, UR46 ;  /* 0x0000002e40a27c20 */ /* 0x000fe20008410000 */
[-C--:B------:R-:W-:Y:S01]  /*7b60*/  FFMA.FTZ R164, R227, R160.reuse, -R164 ;  /* 0x000000a0e3a47223 */ /* 0x080fe200000108a4 */
[----:B------:R-:W-:Y:S01]  /*7b70*/  FADD.FTZ R153, R153, R156 ;  /* 0x0000009c99997221 */ /* 0x000fe20000010000 */
[----:B------:R-:W-:Y:S01]  /*7b80*/  FFMA.FTZ R64, R210, R157, R159 ;  /* 0x0000009dd2407223 */ /* 0x000fe2000001009f */
[----:B------:R-:W-:Y:S01]  /*7b90*/  FFMA.FTZ R135, R234, R135, -R232 ;  /* 0x00000087ea877223 */ /* 0x000fe200000108e8 */
[----:B------:R-:W-:Y:S01]  /*7ba0*/  FMUL.FTZ R160, R199, R160 ;  /* 0x000000a0c7a07220 */ /* 0x000fe20000410000 */
[----:B------:R-:W-:Y:S01]  /*7bb0*/  FADD.FTZ R164, R153, R164 ;  /* 0x000000a499a47221 */ /* 0x000fe20000010000 */
[----:B------:R-:W-:Y:S01]  /*7bc0*/  FADD.FTZ R64, R155, R64 ;  /* 0x000000409b407221 */ /* 0x000fe20000010000 */
[----:B------:R-:W-:Y:S01]  /*7bd0*/  FFMA.FTZ R61, R235, R194, -R233 ;  /* 0x000000c2eb3d7223 */ /* 0x000fe200000108e9 */
[----:B------:R-:W-:Y:S01]  /*7be0*/  FFMA.FTZ R155, R227, R158, R160 ;  /* 0x0000009ee39b7223 */ /* 0x000fe200000100a0 */
[----:B------:R-:W-:Y:S01]  /*7bf0*/  FADD.FTZ R164, R164, R135 ;  /* 0x00000087a4a47221 */ /* 0x000fe20000010000 */
[----:B------:R-:W-:Y:S01]  /*7c00*/  FFMA.FTZ R162, R167, UR47, R162 ;  /* 0x0000002fa7a27c23 */ /* 0x000fe200080100a2 */
[----:B------:R-:W-:Y:S01]  /*7c10*/  FMUL.FTZ R156, R169, UR46 ;  /* 0x0000002ea99c7c20 */ /* 0x000fe20008410000 */
[----:B------:R-:W-:Y:S01]  /*7c20*/  FADD.FTZ R64, R64, R155 ;  /* 0x0000009b40407221 */ /* 0x000fe20000010000 */
[----:B------:R-:W-:Y:S01]  /*7c30*/  FADD.FTZ R164, R164, R61 ;  /* 0x0000003da4a47221 */ /* 0x000fe20000010000 */
[----:B------:R-:W-:Y:S01]  /*7c40*/  FFMA.FTZ R111, R234, R162, R111 ;  /* 0x000000a2ea6f7223 */ /* 0x000fe2000001006f */
[----:B------:R-:W-:Y:S01]  /*7c50*/  FMUL.FTZ R61, R170, UR46 ;  /* 0x0000002eaa3d7c20 */ /* 0x000fe20008410000 */
[----:B------:R-:W0:Y:S01]  /*7c60*/  SHFL.DOWN PT, R162, R63, 0x1, 0x1f ;  /* 0x08201f003fa27f89 */ /* 0x000e2200000e0000 */
[----:B------:R-:W-:Y:S01]  /*7c70*/  FADD.FTZ R133, R64, R133 ;  /* 0x0000008540857221 */ /* 0x000fe20000010000 */
[C---:B------:R-:W-:Y:S01]  /*7c80*/  FFMA.FTZ R156, R65.reuse, UR47, -R156 ;  /* 0x0000002f419c7c23 */ /* 0x040fe2000801089c */
[----:B------:R-:W-:Y:S01]  /*7c90*/  FMUL.FTZ R64, R65, UR46 ;  /* 0x0000002e41407c20 */ /* 0x000fe20008410000 */
[----:B------:R-:W1:Y:S01]  /*7ca0*/  SHFL.DOWN PT, R160, R164, 0x1, 0x1f ;  /* 0x08201f00a4a07f89 */ /* 0x000e6200000e0000 */
[----:B------:R-:W-:Y:S01]  /*7cb0*/  FADD.FTZ R60, R133, R60 ;  /* 0x0000003c853c7221 */ /* 0x000fe20000010000 */
[C---:B------:R-:W-:Y:S01]  /*7cc0*/  FFMA.FTZ R65, R66.reuse, UR47, -R61 ;  /* 0x0000002f42417c23 */ /* 0x040fe2000801083d */
[----:B------:R-:W-:Y:S01]  /*7cd0*/  FMUL.FTZ R61, R66, UR46 ;  /* 0x0000002e423d7c20 */ /* 0x000fe20008410000 */
[----:B------:R-:W-:Y:S01]  /*7ce0*/  FFMA.FTZ R136, R136, R167, R111 ;  /* 0x000000a788887223 */ /* 0x000fe2000001006f */
[----:B------:R-:W2:Y:S01]  /*7cf0*/  SHFL.DOWN PT, R133, R62, 0x1, 0x1f ;  /* 0x08201f003e857f89 */ /* 0x000ea200000e0000 */
[----:B------:R-:W-:Y:S01]  /*7d00*/  FMUL.FTZ R65, R212, R65 ;  /* 0x00000041d4417220 */ /* 0x000fe20000410000 */
[----:B------:R-:W-:Y:S01]  /*7d10*/  FFMA.FTZ R61, R170, UR47, R61 ;  /* 0x0000002faa3d7c23 */ /* 0x000fe2000801003d */
[----:B------:R-:W-:Y:S01]  /*7d20*/  FMUL.FTZ R156, R199, R156 ;  /* 0x0000009cc79c7220 */ /* 0x000fe20000410000 */
[----:B------:R-:W3:Y:S01]  /*7d30*/  SHFL.DOWN PT, R111, R60, 0x1, 0x1f ;  /* 0x08201f003c6f7f89 */ /* 0x000ee200000e0000 */
[----:B------:R-:W-:Y:S01]  /*7d40*/  FFMA.FTZ R64, R169, UR47, R64 ;  /* 0x0000002fa9407c23 */ /* 0x000fe20008010040 */
[----:B------:R-:W-:Y:S01]  /*7d50*/  FFMA.FTZ R61, R210, R61, R65 ;  /* 0x0000003dd23d7223 */ /* 0x000fe20000010041 */
[----:B------:R-:W-:Y:S01]  /*7d60*/  FADD.FTZ R37, R154, R37 ;  /* 0x000000259a257221 */ /* 0x000fe20000010000 */
[----:B------:R-:W-:Y:S01]  /*7d70*/  FADD.FTZ R87, R136, R87 ;  /* 0x0000005788577221 */ /* 0x000fe20000010000 */
[----:B------:R-:W-:Y:S01]  /*7d80*/  FFMA.FTZ R64, R227, R64, R156 ;  /* 0x00000040e3407223 */ /* 0x000fe2000001009c */
[----:B------:R-:W-:Y:S01]  /*7d90*/  FFMA.FTZ R134, R134, R170, R61 ;  /* 0x000000aa86867223 */ /* 0x000fe2000001003d */
[----:B------:R-:W-:Y:S01]  /*7da0*/  MOV R61, R164 ;  /* 0x000000a4003d7202 */ /* 0x000fe20000000f00 */
[----:B------:R-:W-:Y:S01]  /*7db0*/  FADD.FTZ R39, R152, R39 ;  /* 0x0000002798277221 */ /* 0x000fe20000010000 */
[----:B------:R-:W-:Y:S01]  /*7dc0*/  FFMA.FTZ R131, R131, R169, R64 ;  /* 0x000000a983837223 */ /* 0x000fe20000010040 */
[----:B------:R-:W-:Y:S01]  /*7dd0*/  FMUL.FTZ R64, R171, UR46 ;  /* 0x0000002eab407c20 */ /* 0x000fe20008410000 */
[----:B0-----:R-:W-:Y:S01]  /*7de0*/  @!P0 FADD.FTZ R63, R63, R162 ;  /* 0x000000a23f3f8221 */ /* 0x001fe20000010000 */
[----:B------:R-:W-:Y:S01]  /*7df0*/  FMUL.FTZ R65, R172, UR46 ;  /* 0x0000002eac417c20 */ /* 0x000fe20008410000 */
[----:B------:R-:W-:Y:S01]  /*7e00*/  FADD.FTZ R86, R131, R86 ;  /* 0x0000005683567221 */ /* 0x000fe20000010000 */
[----:B------:R-:W-:Y:S01]  /*7e10*/  FFMA.FTZ R64, R67, UR47, -R64 ;  /* 0x0000002f43407c23 */ /* 0x000fe20008010840 */
[----:B-1----:R-:W-:Y:S01]  /*7e20*/  @!P0 FADD.FTZ R61, R61, R160 ;  /* 0x000000a03d3d8221 */ /* 0x002fe20000010000 */
[----:B------:R-:W0:Y:S01]  /*7e30*/  SHFL.DOWN PT, R154, R63, 0x2, 0x1f ;  /* 0x08401f003f9a7f89 */ /* 0x000e2200000e0000 */
[----:B------:R-:W-:Y:S01]  /*7e40*/  FADD.FTZ R85, R134, R85 ;  /* 0x0000005586557221 */ /* 0x000fe20000010000 */
[----:B------:R-:W-:Y:S01]  /*7e50*/  FMUL.FTZ R66, R213, R64 ;  /* 0x00000040d5427220 */ /* 0x000fe20000410000 */
[----:B------:R-:W-:Y:S01]  /*7e60*/  FMUL.FTZ R64, R67, UR46 ;  /* 0x0000002e43407c20 */ /* 0x000fe20008410000 */
[----:B------:R-:W1:Y:S01]  /*7e70*/  SHFL.DOWN PT, R136, R61, 0x2, 0x1f ;  /* 0x08401f003d887f89 */ /* 0x000e6200000e0000 */
[----:B--2---:R-:W-:Y:S01]  /*7e80*/  @!P0 FADD.FTZ R62, R62, R133 ;  /* 0x000000853e3e8221 */ /* 0x004fe20000010000 */
[----:B------:R-:W-:Y:S01]  /*7e90*/  FFMA.FTZ R67, R68, UR47, -R65 ;  /* 0x0000002f44437c23 */ /* 0x000fe20008010841 */
[----:B------:R-:W-:Y:S01]  /*7ea0*/  FFMA.FTZ R64, R171, UR47, R64 ;  /* 0x0000002fab407c23 */ /* 0x000fe20008010040 */
[----:B---3--:R-:W-:Y:S01]  /*7eb0*/  @!P0 FADD.FTZ R60, R111, R60 ;  /* 0x0000003c6f3c8221 */ /* 0x008fe20000010000 */
[----:B------:R-:W-:Y:S01]  /*7ec0*/  ISETP.GT.AND P0, PT, R126, 0x1d, PT ;  /* 0x0000001d7e00780c */ /* 0x000fe20003f04270 */
[----:B------:R-:W2:Y:S01]  /*7ed0*/  SHFL.DOWN PT, R131, R62, 0x2, 0x1f ;  /* 0x08401f003e837f89 */ /* 0x000ea200000e0000 */
[----:B------:R-:W-:Y:S01]  /*7ee0*/  FFMA.FTZ R64, R225, R64, R66 ;  /* 0x00000040e1407223 */ /* 0x000fe20000010042 */
[----:B------:R-:W-:Y:S01]  /*7ef0*/  FMUL.FTZ R66, R69, UR46 ;  /* 0x0000002e45427c20 */ /* 0x000fe20008410000 */
[----:B------:R-:W-:Y:S01]  /*7f00*/  FMUL.FTZ R65, R68, UR46 ;  /* 0x0000002e44417c20 */ /* 0x000fe20008410000 */
[----:B------:R-:W3:Y:S01]  /*7f10*/  SHFL.DOWN PT, R111, R60, 0x2, 0x1f ;  /* 0x08401f003c6f7f89 */ /* 0x000ee200000e0000 */
[----:B------:R-:W-:Y:S01]  /*7f20*/  FFMA.FTZ R129, R129, R171, R64 ;  /* 0x000000ab81817223 */ /* 0x000fe20000010040 */
[C---:B------:R-:W-:Y:S01]  /*7f30*/  FMUL.FTZ R64, R173.reuse, UR46 ;  /* 0x0000002ead407c20 */ /* 0x040fe20008410000 */
[----:B------:R-:W-:Y:S01]  /*7f40*/  FMUL.FTZ R67, R208, R67 ;  /* 0x00000043d0437220 */ /* 0x000fe20000410000 */
[----:B------:R-:W-:Y:S01]  /*7f50*/  FFMA.FTZ R65, R172, UR47, R65 ;  /* 0x0000002fac417c23 */ /* 0x000fe20008010041 */
[----:B------:R-:W-:Y:S01]  /*7f60*/  FFMA.FTZ R68, R173, UR47, R66 ;  /* 0x0000002fad447c23 */ /* 0x000fe20008010042 */
[----:B------:R-:W-:Y:S01]  /*7f70*/  FFMA.FTZ R64, R69, UR47, -R64 ;  /* 0x0000002f45407c23 */ /* 0x000fe20008010840 */
[----:B------:R-:W-:Y:S01]  /*7f80*/  FADD.FTZ R35, R158, R35 ;  /* 0x000000239e237221 */ /* 0x000fe20000010000 */
[----:B------:R-:W-:Y:S01]  /*7f90*/  FFMA.FTZ R224, R224, R65, R67 ;  /* 0x00000041e0e07223 */ /* 0x000fe20000010043 */
[----:B------:R-:W-:Y:S01]  /*7fa0*/  FMUL.FTZ R65, R174, UR46 ;  /* 0x0000002eae417c20 */ /* 0x000fe20008410000 */
[----:B0-----:R-:W-:Y:S01]  /*7fb0*/  @!P0 FADD.FTZ R63, R63, R154 ;  /* 0x0000009a3f3f8221 */ /* 0x001fe20000010000 */
[----:B------:R-:W-:Y:S01]  /*7fc0*/  FMUL.FTZ R134, R211, R64 ;  /* 0x00000040d3867220 */ /* 0x000fe20000410000 */
[----:B------:R-:W-:Y:S01]  /*7fd0*/  FMUL.FTZ R64, R175, UR46 ;  /* 0x0000002eaf407c20 */ /* 0x000fe20008410000 */
[----:B------:R-:W-:Y:S01]  /*7fe0*/  FFMA.FTZ R65, R70, UR47, -R65 ;  /* 0x0000002f46417c23 */ /* 0x000fe20008010841 */
[----:B-1----:R-:W-:Y:S01]  /*7ff0*/  @!P0 FADD.FTZ R61, R61, R136 ;  /* 0x000000883d3d8221 */ /* 0x002fe20000010000 */
[----:B------:R-:W0:Y:S01]  /*8000*/  SHFL.DOWN PT, R152, R63, 0x4, 0x1f ;  /* 0x08801f003f987f89 */ /* 0x000e2200000e0000 */
[----:B------:R-:W-:Y:S01]  /*8010*/  FFMA.FTZ R223, R223, R68, R134 ;  /* 0x00000044dfdf7223 */ /* 0x000fe20000010086 */
[----:B------:R-:W-:Y:S01]  /*8020*/  FMUL.FTZ R67, R206, R65 ;  /* 0x00000041ce437220 */ /* 0x000fe20000410000 */
[----:B------:R-:W-:Y:S01]  /*8030*/  FMUL.FTZ R65, R70, UR46 ;  /* 0x0000002e46417c20 */ /* 0x000fe20008410000 */
[----:B------:R-:W1:Y:S01]  /*8040*/  SHFL.DOWN PT, R136, R61, 0x4, 0x1f ;  /* 0x08801f003d887f89 */ /* 0x000e6200000e0000 */
[----:B--2---:R-:W-:Y:S01]  /*8050*/  @!P0 FADD.FTZ R62, R62, R131 ;  /* 0x000000833e3e8221 */ /* 0x004fe20000010000 */
[C---:B------:R-:W-:Y:S01]  /*8060*/  FFMA.FTZ R66, R71.reuse, UR47, -R64 ;  /* 0x0000002f47427c23 */ /* 0x040fe20008010840 */
[----:B------:R-:W-:Y:S01]  /*8070*/  FFMA.FTZ R65, R174, UR47, R65 ;  /* 0x0000002fae417c23 */ /* 0x000fe20008010041 */
[----:B------:R-:W-:Y:S01]  /*8080*/  FMUL.FTZ R64, R71, UR46 ;  /* 0x0000002e47407c20 */ /* 0x000fe20008410000 */
[----:B---3--:R-:W-:Y:S01]  /*8090*/  @!P0 FADD.FTZ R60, R60, R111 ;  /* 0x0000006f3c3c8221 */ /* 0x008fe20000010000 */
[----:B------:R-:W-:Y:S01]  /*80a0*/  ISETP.GT.AND P0, PT, R126, 0x1b, PT ;  /* 0x0000001b7e00780c */ /* 0x000fe20003f04270 */
[----:B------:R-:W2:Y:S01]  /*80b0*/  SHFL.DOWN PT, R111, R62, 0x4, 0x1f ;  /* 0x08801f003e6f7f89 */ /* 0x000ea200000e0000 */
[----:B------:R-:W-:Y:S01]  /*80c0*/  FFMA.FTZ R222, R222, R65, R67 ;  /* 0x00000041dede7223 */ /* 0x000fe20000010043 */
[----:B------:R-:W-:Y:S01]  /*80d0*/  FMUL.FTZ R65, R176, UR46 ;  /* 0x0000002eb0417c20 */ /* 0x000fe20008410000 */
[----:B------:R-:W-:Y:S01]  /*80e0*/  FMUL.FTZ R66, R209, R66 ;  /* 0x00000042d1427220 */ /* 0x000fe20000410000 */
[----:B------:R-:W3:Y:S01]  /*80f0*/  SHFL.DOWN PT, R69, R60, 0x4, 0x1f ;  /* 0x08801f003c457f89 */ /* 0x000ee200000e0000 */
[----:B------:R-:W-:Y:S01]  /*8100*/  FFMA.FTZ R64, R175, UR47, R64 ;  /* 0x0000002faf407c23 */ /* 0x000fe20008010040 */
[C---:B------:R-:W-:Y:S01]  /*8110*/  FFMA.FTZ R67, R72.reuse, UR47, -R65 ;  /* 0x0000002f48437c23 */ /* 0x040fe20008010841 */
[----:B------:R-:W-:Y:S01]  /*8120*/  FMUL.FTZ R65, R72, UR46 ;  /* 0x0000002e48417c20 */ /* 0x000fe20008410000 */
[----:B------:R-:W-:Y:S01]  /*8130*/  FFMA.FTZ R224, R149, R172, R224 ;  /* 0x000000ac95e07223 */ /* 0x000fe200000100e0 */
[----:B------:R-:W-:Y:S01]  /*8140*/  FFMA.FTZ R221, R221, R64, R66 ;  /* 0x00000040dddd7223 */ /* 0x000fe20000010042 */
[----:B------:R-:W-:Y:S01]  /*8150*/  FMUL.FTZ R64, R177, UR46 ;  /* 0x0000002eb1407c20 */ /* 0x000fe20008410000 */
[----:B------:R-:W-:Y:S01]  /*8160*/  FMUL.FTZ R67, R204, R67 ;  /* 0x00000043cc437220 */ /* 0x000fe20000410000 */
[----:B------:R-:W-:Y:S01]  /*8170*/  FFMA.FTZ R65, R176, UR47, R65 ;  /* 0x0000002fb0417c23 */ /* 0x000fe20008010041 */
[----:B0-----:R-:W-:Y:S01]  /*8180*/  @!P0 FADD.FTZ R63, R63, R152 ;  /* 0x000000983f3f8221 */ /* 0x001fe20000010000 */
[C---:B------:R-:W-:Y:S01]  /*8190*/  FFMA.FTZ R66, R73.reuse, UR47, -R64 ;  /* 0x0000002f49427c23 */ /* 0x040fe20008010840 */
[----:B------:R-:W-:Y:S01]  /*81a0*/  FMUL.FTZ R64, R73, UR46 ;  /* 0x0000002e49407c20 */ /* 0x000fe20008410000 */
[----:B------:R-:W-:Y:S01]  /*81b0*/  FFMA.FTZ R220, R220, R65, R67 ;  /* 0x00000041dcdc7223 */ /* 0x000fe20000010043 */
[----:B-1----:R-:W-:Y:S01]  /*81c0*/  @!P0 FADD.FTZ R61, R61, R136 ;  /* 0x000000883d3d8221 */ /* 0x002fe20000010000 */
[----:B------:R-:W0:Y:S01]  /*81d0*/  SHFL.DOWN PT, R70, R63, 0x8, 0x1f ;  /* 0x09001f003f467f89 */ /* 0x000e2200000e0000 */
[----:B------:R-:W-:Y:S01]  /*81e0*/  FMUL.FTZ R65, R178, UR46 ;  /* 0x0000002eb2417c20 */ /* 0x000fe20008410000 */
[----:B------:R-:W-:Y:S01]  /*81f0*/  FMUL.FTZ R66, R207, R66 ;  /* 0x00000042cf427220 */ /* 0x000fe20000410000 */
[----:B------:R-:W-:Y:S01]  /*8200*/  FFMA.FTZ R64, R177, UR47, R64 ;  /* 0x0000002fb1407c23 */ /* 0x000fe20008010040 */
[----:B------:R-:W1:Y:S01]  /*8210*/  SHFL.DOWN PT, R68, R61, 0x8, 0x1f ;  /* 0x09001f003d447f89 */ /* 0x000e6200000e0000 */
[----:B------:R-:W-:Y:S01]  /*8220*/  FFMA.FTZ R65, R74, UR47, -R65 ;  /* 0x0000002f4a417c23 */ /* 0x000fe20008010841 */
[----:B--2---:R-:W-:Y:S01]  /*8230*/  @!P0 FADD.FTZ R62, R62, R111 ;  /* 0x0000006f3e3e8221 */ /* 0x004fe20000010000 */
[----:B------:R-:W-:Y:S01]  /*8240*/  FFMA.FTZ R219, R219, R64, R66 ;  /* 0x00000040dbdb7223 */ /* 0x000fe20000010042 */
[----:B------:R-:W-:Y:S01]  /*8250*/  FMUL.FTZ R64, R179, UR46 ;  /* 0x0000002eb3407c20 */ /* 0x000fe20008410000 */
[----:B------:R-:W-:Y:S01]  /*8260*/  FMUL.FTZ R67, R202, R65 ;  /* 0x00000041ca437220 */ /* 0x000fe20000410000 */
[----:B---3--:R-:W-:Y:S01]  /*8270*/  @!P0 FADD.FTZ R60, R60, R69 ;  /* 0x000000453c3c8221 */ /* 0x008fe20000010000 */
[----:B------:R-:W2:Y:S01]  /*8280*/  SHFL.DOWN PT, R71, R62, 0x8, 0x1f ;  /* 0x09001f003e477f89 */ /* 0x000ea200000e0000 */
[----:B------:R-:W-:Y:S01]  /*8290*/  ISETP.GT.AND P0, PT, R126, 0x17, PT ;  /* 0x000000177e00780c */ /* 0x000fe20003f04270 */
[----:B------:R-:W-:Y:S01]  /*82a0*/  FMUL.FTZ R65, R74, UR46 ;  /* 0x0000002e4a417c20 */ /* 0x000fe20008410000 */
[C---:B------:R-:W-:Y:S01]  /*82b0*/  FFMA.FTZ R66, R75.reuse, UR47, -R64 ;  /* 0x0000002f4b427c23 */ /* 0x040fe20008010840 */
[----:B------:R-:W3:Y:S01]  /*82c0*/  SHFL.DOWN PT, R69, R60, 0x8, 0x1f ;  /* 0x09001f003c457f89 */ /* 0x000ee200000e0000 */
[----:B------:R-:W-:Y:S01]  /*82d0*/  FMUL.FTZ R64, R75, UR46 ;  /* 0x0000002e4b407c20 */ /* 0x000fe20008410000 */
[----:B------:R-:W-:Y:S01]  /*82e0*/  FFMA.FTZ R65, R178, UR47, R65 ;  /* 0x0000002fb2417c23 */ /* 0x000fe20008010041 */
[----:B------:R-:W-:Y:S01]  /*82f0*/  FMUL.FTZ R66, R205, R66 ;  /* 0x00000042cd427220 */ /* 0x000fe20000410000 */
[----:B------:R-:W-:Y:S01]  /*8300*/  FFMA.FTZ R223, R150, R173, R223 ;  /* 0x000000ad96df7223 */ /* 0x000fe200000100df */
[----:B------:R-:W-:Y:S01]  /*8310*/  FFMA.FTZ R64, R179, UR47, R64 ;  /* 0x0000002fb3407c23 */ /* 0x000fe20008010040 */
[----:B------:R-:W-:Y:S01]  /*8320*/  FFMA.FTZ R218, R218, R65, R67 ;  /* 0x00000041dada7223 */ /* 0x000fe20000010043 */
[----:B------:R-:W-:Y:S01]  /*8330*/  FMUL.FTZ R65, R180, UR46 ;  /* 0x0000002eb4417c20 */ /* 0x000fe20008410000 */
[C---:B------:R-:W-:Y:S01]  /*8340*/  FMUL.FTZ R67, R76.reuse, UR46 ;  /* 0x0000002e4c437c20 */ /* 0x040fe20008410000 */
[----:B------:R-:W-:Y:S01]  /*8350*/  FFMA.FTZ R217, R217, R64, R66 ;  /* 0x00000040d9d97223 */ /* 0x000fe20000010042 */
[----:B0-----:R-:W-:Y:S01]  /*8360*/  @!P0 FADD.FTZ R63, R63, R70 ;  /* 0x000000463f3f8221 */ /* 0x001fe20000010000 */
[----:B------:R-:W-:Y:S01]  /*8370*/  FFMA.FTZ R65, R76, UR47, -R65 ;  /* 0x0000002f4c417c23 */ /* 0x000fe20008010841 */
[----:B------:R-:W-:Y:S01]  /*8380*/  FMUL.FTZ R64, R77, UR46 ;  /* 0x0000002e4d407c20 */ /* 0x000fe20008410000 */
[----:B-1----:R-:W-:Y:S01]  /*8390*/  @!P0 FADD.FTZ R61, R61, R68 ;  /* 0x000000443d3d8221 */ /* 0x002fe20000010000 */
[----:B------:R-:W-:Y:S01]  /*83a0*/  FFMA.FTZ R67, R180, UR47, R67 ;  /* 0x0000002fb4437c23 */ /* 0x000fe20008010043 */
[----:B------:R-:W0:Y:S01]  /*83b0*/  SHFL.DOWN PT, R70, R63, 0x10, 0x1f ;  /* 0x0a001f003f467f89 */ /* 0x000e2200000e0000 */
[----:B------:R-:W-:Y:S01]  /*83c0*/  FFMA.FTZ R64, R195, UR47, -R64 ;  /* 0x0000002fc3407c23 */ /* 0x000fe20008010840 */
[----:B------:R-:W-:Y:S01]  /*83d0*/  FFMA.FTZ R222, R145, R174, R222 ;  /* 0x000000ae91de7223 */ /* 0x000fe200000100de */
[----:B------:R-:W-:Y:S01]  /*83e0*/  FFMA.FTZ R221, R146, R175, R221 ;  /* 0x000000af92dd7223 */ /* 0x000fe200000100dd */
[----:B------:R-:W1:Y:S01]  /*83f0*/  SHFL.DOWN PT, R68, R61, 0x10, 0x1f ;  /* 0x0a001f003d447f89 */ /* 0x000e6200000e0000 */
[----:B--2---:R-:W-:Y:S01]  /*8400*/  @!P0 FADD.FTZ R62, R62, R71 ;  /* 0x000000473e3e8221 */ /* 0x004fe20000010000 */
[----:B------:R-:W-:Y:S01]  /*8410*/  FFMA.FTZ R220, R141, R176, R220 ;  /* 0x000000b08ddc7223 */ /* 0x000fe200000100dc */
[----:B------:R-:W-:Y:S01]  /*8420*/  FFMA.FTZ R219, R142, R177, R219 ;  /* 0x000000b18edb7223 */ /* 0x000fe200000100db */
[----:B------:R-:W-:Y:S01]  /*8430*/  FFMA.FTZ R218, R137, R178, R218 ;  /* 0x000000b289da7223 */ /* 0x000fe200000100da */
[----:B---3--:R-:W-:Y:S01]  /*8440*/  @!P0 FADD.FTZ R60, R60, R69 ;  /* 0x000000453c3c8221 */ /* 0x008fe20000010000 */
[----:B------:R-:W2:Y:S01]  /*8450*/  SHFL.DOWN PT, R73, R62, 0x10, 0x1f ;  /* 0x0a001f003e497f89 */ /* 0x000ea200000e0000 */
[----:B------:R-:W-:Y:S01]  /*8460*/  ISETP.GT.AND P0, PT, R126, 0xf, PT ;  /* 0x0000000f7e00780c */ /* 0x000fe20003f04270 */
[----:B------:R-:W-:Y:S01]  /*8470*/  FMUL.FTZ R69, R200, R65 ;  /* 0x00000041c8457220 */ /* 0x000fe20000410000 */
[----:B------:R-:W-:Y:S01]  /*8480*/  FMUL.FTZ R65, R198, UR46 ;  /* 0x0000002ec6417c20 */ /* 0x000fe20008410000 */
[----:B------:R-:W3:Y:S01]  /*8490*/  SHFL.DOWN PT, R71, R60, 0x10, 0x1f ;  /* 0x0a001f003c477f89 */ /* 0x000ee200000e0000 */
[----:B------:R-:W-:Y:S01]  /*84a0*/  FFMA.FTZ R217, R138, R179, R217 ;  /* 0x000000b38ad97223 */ /* 0x000fe200000100d9 */
[----:B------:R-:W-:Y:S01]  /*84b0*/  FFMA.FTZ R216, R216, R67, R69 ;  /* 0x00000043d8d87223 */ /* 0x000fe20000010045 */
[----:B------:R-:W-:Y:S01]  /*84c0*/  FADD.FTZ R36, R157, R36 ;  /* 0x000000249d247221 */ /* 0x000fe20000010000 */
[----:B------:R-:W-:Y:S01]  /*84d0*/  FADD.FTZ R38, R151, R38 ;  /* 0x0000002697267221 */ /* 0x000fe20000010000 */
[----:B------:R-:W-:Y:S01]  /*84e0*/  FADD.FTZ R84, R129, R84 ;  /* 0x0000005481547221 */ /* 0x000fe20000010000 */
[----:B------:R-:W-:Y:S01]  /*84f0*/  FFMA.FTZ R216, R81, R180, R216 ;  /* 0x000000b451d87223 */ /* 0x000fe200000100d8 */
[----:B------:R-:W-:Y:S01]  /*8500*/  FADD.FTZ R59, R224, R59 ;  /* 0x0000003be03b7221 */ /* 0x000fe20000010000 */
[----:B------:R-:W-:Y:S01]  /*8510*/  FADD.FTZ R40, R147, R40 ;  /* 0x0000002893287221 */ /* 0x000fe20000010000 */
[----:B------:R-:W-:Y:S01]  /*8520*/  FADD.FTZ R58, R223, R58 ;  /* 0x0000003adf3a7221 */ /* 0x000fe20000010000 */
[----:B0-----:R-:W-:Y:S01]  /*8530*/  @!P0 FADD.FTZ R63, R63, R70 ;  /* 0x000000463f3f8221 */ /* 0x001fe20000010000 */
[----:B------:R-:W-:Y:S01]  /*8540*/  FMUL.FTZ R70, R203, R64 ;  /* 0x00000040cb467220 */ /* 0x000fe20000410000 */
[C---:B------:R-:W-:Y:S01]  /*8550*/  FFMA.FTZ R64, R110.reuse, UR47, -R65 ;  /* 0x0000002f6e407c23 */ /* 0x040fe20008010841 */
[----:B------:R-:W-:Y:S01]  /*8560*/  FMUL.FTZ R65, R110, UR46 ;  /* 0x0000002e6e417c20 */ /* 0x000fe20008410000 */
[----:B-1----:R-:W-:Y:S01]  /*8570*/  @!P0 FADD.FTZ R61, R61, R68 ;  /* 0x000000443d3d8221 */ /* 0x002fe20000010000 */
[----:B------:R-:W-:Y:S01]  /*8580*/  FMUL.FTZ R68, R195, UR46 ;  /* 0x0000002ec3447c20 */ /* 0x000fe20008410000 */
[----:B------:R-:W-:Y:S01]  /*8590*/  FMUL.FTZ R66, R201, R64 ;  /* 0x00000040c9427220 */ /* 0x000fe20000410000 */
[----:B------:R-:W-:Y:S01]  /*85a0*/  FFMA.FTZ R64, R198, UR47, R65 ;  /* 0x0000002fc6407c23 */ /* 0x000fe20008010041 */
[----:B------:R-:W-:Y:S01]  /*85b0*/  FADD.FTZ R41, R148, R41 ;  /* 0x0000002994297221 */ /* 0x000fe20000010000 */
[----:B------:R-:W-:Y:S01]  /*85c0*/  FFMA.FTZ R68, R77, UR47, R68 ;  /* 0x0000002f4d447c23 */ /* 0x000fe20008010044 */
[----:B--2---:R-:W-:Y:S01]  /*85d0*/  @!P0 FADD.FTZ R62, R62, R73 ;  /* 0x000000493e3e8221 */ /* 0x004fe20000010000 */
[----:B------:R-:W-:Y:S01]  /*85e0*/  FFMA.FTZ R79, R79, R64, R66 ;  /* 0x000000404f4f7223 */ /* 0x000fe20000010042 */
[----:B------:R-:W-:Y:S01]  /*85f0*/  FADD.FTZ R57, R222, R57 ;  /* 0x00000039de397221 */ /* 0x000fe20000010000 */
[----:B------:R-:W-:Y:S01]  /*8600*/  FFMA.FTZ R215, R215, R68, R70 ;  /* 0x00000044d7d77223 */ /* 0x000fe20000010046 */
[----:B---3--:R-:W-:Y:S01]  /*8610*/  @!P0 FADD.FTZ R60, R60, R71 ;  /* 0x000000473c3c8221 */ /* 0x008fe20000010000 */
[----:B------:R-:W-:Y:S01]  /*8620*/  FFMA.FTZ R132, R132, R198, R79 ;  /* 0x000000c684847223 */ /* 0x000fe2000001004f */
[----:B------:R-:W-:Y:S01]  /*8630*/  FADD.FTZ R42, R143, R42 ;  /* 0x0000002a8f2a7221 */ /* 0x000fe20000010000 */
[----:B------:R-:W-:Y:S01]  /*8640*/  FFMA.FTZ R215, R80, R77, R215 ;  /* 0x0000004d50d77223 */ /* 0x000fe200000100d7 */
[----:B------:R-:W-:Y:S01]  /*8650*/  FADD.FTZ R56, R221, R56 ;  /* 0x00000038dd387221 */ /* 0x000fe20000010000 */
[----:B------:R0:W-:Y:S01]  /*8660*/  @!P1 STS.128 [R124+0x10a0], R60 ;  /* 0x0010a03c7c009388 */ /* 0x0001e20000000c00 */
        /* <DEDUP_REMOVED lines=13> */
[----:B------:R-:W-:Y:S06]  /*8740*/  BAR.SYNC.DEFER_BLOCKING 0x0 ;  /* 0x0000000000007b1d */ /* 0x000fec0000010000 */
[----:B------:R-:W-:Y:S05]  /*8750*/  @P2 BRA `(.L_x_31) ;  /* 0x00000000007c2947 */ /* 0x000fea0003800000 */
[----:B------:R-:W1:Y:S01]  /*8760*/  S2UR UR45, SR_CgaCtaId ;  /* 0x00000000002d79c3 */ /* 0x000e620000008800 */
[----:B------:R-:W-:Y:S01]  /*8770*/  UMOV UR44, 0x400 ;  /* 0x00000400002c7882 */ /* 0x000fe20000000000 */
[----:B------:R-:W-:Y:S01]  /*8780*/  UISETP.NE.AND UP0, UPT, UR48, UR49, UPT ;  /* 0x000000313000728c */ /* 0x000fe2000bf05270 */
[----:B------:R-:W-:-:S05]  /*8790*/  MOV R72, UR7 ;  /* 0x0000000700487c02 */ /* 0x000fca0008000f00 */
[----:B------:R-:W-:Y:S01]  /*87a0*/  PLOP3.LUT P0, PT, PT, PT, UP0, 0x80, 0x0 ;  /* 0x000000000000781c */ /* 0x000fe20003f0f008 */
[----:B-1----:R-:W-:-:S06]  /*87b0*/  ULEA UR44, UR45, UR44, 0x18 ;  /* 0x0000002c2d2c7291 */ /* 0x002fcc000f8ec03f */
[----:B------:R-:W-:-:S04]  /*87c0*/  MOV R125, UR44 ;  /* 0x0000002c007d7c02 */ /* 0x000fc80008000f00 */
[----:B------:R-:W-:Y:S01]  /*87d0*/  LEA R77, R72, R125, 0x3 ;  /* 0x0000007d484d7211 */ /* 0x000fe200078e18ff */
[----:B------:R-:W1:Y:S04]  /*87e0*/  LDS.128 R64, [R125+0x10b0] ;  /* 0x0010b0007d407984 */ /* 0x000e680000000c00 */
[----:B------:R-:W2:Y:S04]  /*87f0*/  LDS.128 R68, [R125+0x10c0] ;  /* 0x0010c0007d447984 */ /* 0x000ea80000000c00 */
[----:B------:R-:W3:Y:S04]  /*8800*/  LDS.128 R72, [R125+0x10d0] ;  /* 0x0010d0007d487984 */ /* 0x000ee80000000c00 */
[----:B------:R-:W4:Y:S04]  /*8810*/  @P0 LDS.64 R78, [R77+0x5110] ;  /* 0x005110004d4e0984 */ /* 0x000f280000000a00 */
[----:B------:R-:W5:Y:S01]  /*8820*/  @P0 LDS.64 R80, [R77+0x4910] ;  /* 0x004910004d500984 */ /* 0x000f620000000a00 */
[----:B-1----:R-:W-:Y:S01]  /*8830*/  FADD.FTZ R76, R63, R67 ;  /* 0x000000433f4c7221 */ /* 0x002fe20000010000 */
[----:B0-----:R-:W-:Y:S01]  /*8840*/  FADD.FTZ R63, R62, R66 ;  /* 0x000000423e3f7221 */ /* 0x001fe20000010000 */
[----:B------:R-:W-:Y:S01]  /*8850*/  FADD.FTZ R62, R61, R65 ;  /* 0x000000413d3e7221 */ /* 0x000fe20000010000 */
[----:B------:R-:W-:Y:S01]  /*8860*/  FADD.FTZ R61, R60, R64 ;  /* 0x000000403c3d7221 */ /* 0x000fe20000010000 */
[----:B--2---:R-:W-:Y:S01]  /*8870*/  FADD.FTZ R76, R76, R71 ;  /* 0x000000474c4c7221 */ /* 0x004fe20000010000 */
[----:B------:R-:W-:Y:S01]  /*8880*/  FADD.FTZ R67, R63, R70 ;  /* 0x000000463f437221 */ /* 0x000fe20000010000 */
[----:B------:R-:W-:Y:S01]  /*8890*/  FADD.FTZ R60, R62, R69 ;  /* 0x000000453e3c7221 */ /* 0x000fe20000010000 */
[----:B------:R-:W-:Y:S01]  /*88a0*/  FADD.FTZ R65, R61, R68 ;  /* 0x000000443d417221 */ /* 0x000fe20000010000 */
[----:B---3--:R-:W-:Y:S01]  /*88b0*/  FADD.FTZ R63, R76, R75 ;  /* 0x0000004b4c3f7221 */ /* 0x008fe20000010000 */
[----:B------:R-:W-:Y:S01]  /*88c0*/  FADD.FTZ R62, R67, R74 ;  /* 0x0000004a433e7221 */ /* 0x000fe20000010000 */
[----:B------:R-:W-:Y:S01]  /*88d0*/  FADD.FTZ R61, R60, R73 ;  /* 0x000000493c3d7221 */ /* 0x000fe20000010000 */
[----:B------:R-:W-:Y:S01]  /*88e0*/  FADD.FTZ R60, R65, R72 ;  /* 0x00000048413c7221 */ /* 0x000fe20000010000 */
[----:B----4-:R-:W-:Y:S01]  /*88f0*/  @P0 FADD.FTZ R63, R63, R79 ;  /* 0x0000004f3f3f0221 */ /* 0x010fe20000010000 */
[----:B------:R-:W-:Y:S01]  /*8900*/  @P0 FADD.FTZ R62, R62, R78 ;  /* 0x0000004e3e3e0221 */ /* 0x000fe20000010000 */
[----:B-----5:R-:W-:Y:S01]  /*8910*/  @P0 FADD.FTZ R61, R61, R81 ;  /* 0x000000513d3d0221 */ /* 0x020fe20000010000 */
[----:B------:R-:W-:-:S03]  /*8920*/  @P0 FADD.FTZ R60, R60, R80 ;  /* 0x000000503c3c0221 */ /* 0x000fc60000010000 */
[----:B------:R1:W-:Y:S04]  /*8930*/  STS.64 [R77+0x5110], R62 ;  /* 0x0051103e4d007388 */ /* 0x0003e80000000a00 */
[----:B------:R1:W-:Y:S02]  /*8940*/  STS.64 [R77+0x4910], R60 ;  /* 0x0049103c4d007388 */ /* 0x0003e40000000a00 */
.L_x_31:
[----:B------:R-:W-:Y:S05]  /*8950*/  BSYNC B0 ;  /* 0x0000000000007941 */ /* 0x000fea0003800000 */
.L_x_30:
[----:B------:R-:W-:-:S04]  /*8960*/  UIADD3 UR7, UR7, 0x1, URZ ;  /* 0x0000000107077890 */ /* 0x000fc8000fffe03f */
[----:B------:R-:W-:-:S06]  /*8970*/  UISETP.GE.AND UP0, UPT, UR7, UR50, UPT ;  /* 0x000000320700728c */ /* 0x000fcc000bf06270 */
[----:B------:R-:W-:-:S13]  /*8980*/  PLOP3.LUT P0, PT, PT, PT, UP0, 0x80, 0x0 ;  /* 0x000000000000781c */ /* 0x000fda0003f0f008 */
[----:B------:R-:W-:Y:S05]  /*8990*/  @!P0 BRA `(.L_x_32) ;  /* 0xffffff9800d88947 */ /* 0x000fea000383ffff */
.L_x_1:
[----:B------:R-:W-:Y:S01]  /*89a0*/  BAR.SYNC.DEFER_BLOCKING 0x0 ;  /* 0x0000000000007b1d */ /* 0x000fe20000010000 */
[----:B------:R-:W-:Y:S01]  /*89b0*/  F2FP.BF16.F32.PACK_AB R47, R47, R48 ;  /* 0x000000302f2f723e */ /* 0x000fe200000010ff */
[----:B------:R-:W-:Y:S01]  /*89c0*/  ULEA UR36, UR48, 0xfffff800, 0xb ;  /* 0xfffff80030247891 */ /* 0x000fe2000f8e583f */
[----:B------:R-:W-:Y:S01]  /*89d0*/  F2FP.BF16.F32.PACK_AB R45, R45, R46 ;  /* 0x0000002e2d2d723e */ /* 0x000fe200000010ff */
[----:B------:R-:W-:Y:S01]  /*89e0*/  USHF.R.S32.HI UR29, URZ, 0x1f, UR10 ;  /* 0x0000001f3f1d7899 */ /* 0x000fe2000801140a */
[----:B------:R-:W-:-:S03]  /*89f0*/  PRMT R0, R47, 0x7632, R0 ;  /* 0x000076322f007816 */ /* 0x000fc60000000000 */
[----:B------:R-:W2:Y:S01]  /*8a00*/  S2UR UR27, SR_CgaCtaId ;  /* 0x00000000001b79c3 */ /* 0x000ea20000008800 */
[----:B------:R-:W-:Y:S01]  /*8a10*/  F2FP.BF16.F32.PACK_AB R43, R43, R44 ;  /* 0x0000002c2b2b723e */ /* 0x000fe200000010ff */
[----:B------:R-:W-:Y:S01]  /*8a20*/  ULDC UR7, c[0x0][0x218] ;  /* 0x0000860000077ab9 */ /* 0x000fe20000000800 */
[----:B------:R-:W-:Y:S01]  /*8a30*/  F2FP.BF16.F32.PACK_AB R41, R41, R42 ;  /* 0x0000002a2929723e */ /* 0x000fe200000010ff */
[----:B------:R-:W-:Y:S01]  /*8a40*/  UMOV UR26, 0x400 ;  /* 0x00000400001a7882 */ /* 0x000fe20000000000 */
[----:B------:R-:W-:Y:S01]  /*8a50*/  PRMT R2, R45, 0x7632, R2 ;  /* 0x000076322d027816 */ /* 0x000fe20000000002 */
[----:B------:R-:W-:Y:S01]  /*8a60*/  UIADD3 UR33, -UR36, UR7, URZ ;  /* 0x0000000724217290 */ /* 0x000fe2000fffe13f */
[----:B------:R-:W-:Y:S01]  /*8a70*/  PRMT R3, R43, 0x7632, R3 ;  /* 0x000076322b037816 */ /* 0x000fe20000000003 */
[----:B------:R-:W-:Y:S01]  /*8a80*/  ULDC.64 UR34, c[0x0][0x388] ;  /* 0x0000e20000227ab9 */ /* 0x000fe20000000a00 */
[----:B------:R-:W-:Y:S01]  /*8a90*/  ISETP.NE.AND P0, PT, R128, RZ, PT ;  /* 0x000000ff8000720c */ /* 0x000fe20003f05270 */
[----:B------:R-:W-:Y:S01]  /*8aa0*/  UIMAD UR28, UR29, UR34, URZ ;  /* 0x000000221d1c72a4 */ /* 0x000fe2000f8e023f */
[----:B------:R-:W-:Y:S01]  /*8ab0*/  F2FP.BF16.F32.PACK_AB R39, R39, R40 ;  /* 0x000000282727723e */ /* 0x000fe200000010ff */
[----:B------:R-:W-:Y:S01]  /*8ac0*/  ULDC.64 UR30, c[0x0][0x3a8] ;  /* 0x0000ea00001e7ab9 */ /* 0x000fe20000000a00 */
[----:B------:R-:W-:Y:S01]  /*8ad0*/  F2FP.BF16.F32.PACK_AB R37, R37, R38 ;  /* 0x000000262525723e */ /* 0x000fe200000010ff */
[----:B------:R-:W-:Y:S01]  /*8ae0*/  UIMAD UR29, UR29, UR30, URZ ;  /* 0x0000001e1d1d72a4 */ /* 0x000fe2000f8e023f */
[----:B------:R-:W-:Y:S01]  /*8af0*/  F2FP.BF16.F32.PACK_AB R35, R35, R36 ;  /* 0x000000242323723e */ /* 0x000fe200000010ff */
[----:B------:R-:W-:Y:S01]  /*8b00*/  UIMAD UR32, UR10, UR35, UR28 ;  /* 0x000000230a2072a4 */ /* 0x000fe2000f8e021c */
[----:B------:R-:W-:Y:S01]  /*8b10*/  F2FP.BF16.F32.PACK_AB R33, R33, R34 ;  /* 0x000000222121723e */ /* 0x000fe200000010ff */
[----:B------:R3:W-:Y:S01]  /*8b20*/  STS.U16 [R105+0x2], R0 ;  /* 0x0000020069007388 */ /* 0x0007e20000000400 */
[----:B------:R-:W-:Y:S01]  /*8b30*/  PRMT R4, R39, 0x7632, R4 ;  /* 0x0000763227047816 */ /* 0x000fe20000000004 */
[----:B------:R-:W-:Y:S01]  /*8b40*/  UIMAD UR28, UR10, UR31, UR29 ;  /* 0x0000001f0a1c72a4 */ /* 0x000fe2000f8e021d */
[----:B------:R-:W-:Y:S01]  /*8b50*/  MOV R40, UR33 ;  /* 0x0000002100287c02 */ /* 0x000fe20008000f00 */
[----:B------:R4:W-:Y:S01]  /*8b60*/  STS.U16 [R105+0x6], R2 ;  /* 0x0000060269007388 */ /* 0x0009e20000000400 */
[----:B------:R-:W-:Y:S01]  /*8b70*/  UIMAD UR7, UR6, -0x800, UR11 ;  /* 0xfffff800060778a4 */ /* 0x000fe2000f8e020b */
[----:B------:R-:W-:Y:S01]  /*8b80*/  BSSY B0, `(.L_x_33) ;  /* 0x0000041000007945 */ /* 0x000fe20003800000 */
[----:B--2---:R-:W-:Y:S01]  /*8b90*/  ULEA UR26, UR27, UR26, 0x18 ;  /* 0x0000001a1b1a7291 */ /* 0x004fe2000f8ec03f */
[----:B------:R2:W-:Y:S01]  /*8ba0*/  STS.U16 [R105+0xa], R3 ;  /* 0x00000a0369007388 */ /* 0x0005e20000000400 */
[----:B---3--:R-:W-:-:S03]  /*8bb0*/  PRMT R0, R41, 0x7632, R0 ;  /* 0x0000763229007816 */ /* 0x008fc60000000000 */
[----:B------:R-:W-:Y:S01]  /*8bc0*/  STS.U16 [R105], R47 ;  /* 0x0000002f69007388 */ /* 0x000fe20000000400 */
[----:B------:R-:W-:Y:S02]  /*8bd0*/  MOV R125, UR26 ;  /* 0x0000001a007d7c02 */ /* 0x000fe40008000f00 */
[----:B----4-:R-:W-:Y:S01]  /*8be0*/  PRMT R2, R37, 0x7632, R2 ;  /* 0x0000763225027816 */ /* 0x010fe20000000002 */
[----:B------:R3:W-:Y:S01]  /*8bf0*/  STS.U16 [R105+0xe], R0 ;  /* 0x00000e0069007388 */ /* 0x0007e20000000400 */
[----:B--2---:R-:W-:-:S03]  /*8c00*/  PRMT R3, R33, 0x7632, R3 ;  /* 0x0000763221037816 */ /* 0x004fc60000000003 */
[----:B------:R-:W-:Y:S04]  /*8c10*/  STS.U16 [R105+0x4], R45 ;  /* 0x0000042d69007388 */ /* 0x000fe80000000400 */
[----:B------:R-:W-:Y:S01]  /*8c20*/  STS.U16 [R105+0x8], R43 ;  /* 0x0000082b69007388 */ /* 0x000fe20000000400 */
[----:B---3--:R-:W-:-:S03]  /*8c30*/  PRMT R0, R35, 0x7632, R0 ;  /* 0x0000763223007816 */ /* 0x008fc60000000000 */
[----:B------:R-:W-:Y:S04]  /*8c40*/  STS.U16 [R105+0xc], R41 ;  /* 0x00000c2969007388 */ /* 0x000fe80000000400 */
[----:B------:R-:W-:Y:S04]  /*8c50*/  STS.U16 [R105+0x10], R39 ;  /* 0x0000102769007388 */ /* 0x000fe80000000400 */
[----:B------:R-:W-:Y:S04]  /*8c60*/  STS.U16 [R105+0x12], R4 ;  /* 0x0000120469007388 */ /* 0x000fe80000000400 */
[----:B------:R-:W-:Y:S04]  /*8c70*/  STS.U16 [R105+0x14], R37 ;  /* 0x0000142569007388 */ /* 0x000fe80000000400 */
[----:B------:R2:W-:Y:S04]  /*8c80*/  STS.U16 [R105+0x16], R2 ;  /* 0x0000160269007388 */ /* 0x0005e80000000400 */
[----:B------:R-:W-:Y:S04]  /*8c90*/  STS.U16 [R105+0x18], R35 ;  /* 0x0000182369007388 */ /* 0x000fe80000000400 */
[----:B------:R-:W-:Y:S01]  /*8ca0*/  STS.U16 [R105+0x1a], R0 ;  /* 0x00001a0069007388 */ /* 0x000fe20000000400 */
[----:B--2---:R-:W-:-:S03]  /*8cb0*/  SHF.L.U32 R2, R128, 0x4, RZ ;  /* 0x0000000480027819 */ /* 0x004fc600000006ff */
[----:B------:R-:W-:Y:S04]  /*8cc0*/  STS.U16 [R105+0x1c], R33 ;  /* 0x00001c2169007388 */ /* 0x000fe80000000400 */
[----:B------:R2:W-:Y:S01]  /*8cd0*/  STS.U16 [R105+0x1e], R3 ;  /* 0x00001e0369007388 */ /* 0x0005e20000000400 */
[----:B------:R-:W-:-:S03]  /*8ce0*/  NOP ;  /* 0x0000000000007918 */ /* 0x000fc60000000000 */
[----:B------:R-:W-:Y:S01]  /*8cf0*/  LDS.U16 R9, [R123] ;  /* 0x000000007b097984 */ /* 0x000fe20000000400 */
[----:B--2---:R-:W-:-:S03]  /*8d00*/  LOP3.LUT R3, R2, 0xfffffe00, RZ, 0xc0, !PT ;  /* 0xfffffe0002037812 */ /* 0x004fc600078ec0ff */
[----:B------:R-:W-:Y:S01]  /*8d10*/  LDS.U16 R11, [R122+0x40] ;  /* 0x000040007a0b7984 */ /* 0x000fe20000000400 */
[----:B------:R-:W-:-:S03]  /*8d20*/  LOP3.LUT R83, R3, 0x1f, R128, 0xf8, !PT ;  /* 0x0000001f03537812 */ /* 0x000fc600078ef880 */
[----:B------:R-:W-:Y:S01]  /*8d30*/  LDS.U16 R13, [R121+0x80] ;  /* 0x00008000790d7984 */ /* 0x000fe20000000400 */
[----:B------:R-:W-:Y:S02]  /*8d40*/  MOV R3, UR36 ;  /* 0x0000002400037c02 */ /* 0x000fe40008000f00 */
[----:B------:R-:W-:Y:S01]  /*8d50*/  SHF.R.S32.HI R36, RZ, 0x1f, R83 ;  /* 0x0000001fff247819 */ /* 0x000fe20000011453 */
[----:B------:R-:W-:Y:S01]  /*8d60*/  LDS.U16 R15, [R120+0xc0] ;  /* 0x0000c000780f7984 */ /* 0x000fe20000000400 */
[----:B------:R-:W-:-:S03]  /*8d70*/  IADD3 R2, P2, R83, UR36, RZ ;  /* 0x0000002453027c10 */ /* 0x000fc6000ff5e0ff */
[----:B------:R-:W-:Y:S01]  /*8d80*/  LDS.U16 R17, [R119+0x100] ;  /* 0x0001000077117984 */ /* 0x000fe20000000400 */
[----:B------:R-:W-:-:S03]  /*8d90*/  LEA.HI.X.SX32 R3, R3, R36, 0x1, P2 ;  /* 0x0000002403037211 */ /* 0x000fc600010f0eff */
        /* <DEDUP_REMOVED lines=11> */
[----:B------:R-:W-:Y:S01]  /*8e50*/  @!P0 STS [UR26+0x1080], R40 ;  /* 0x00108028ff008988 */ /* 0x000fe2000800081a */
[----:B------:R-:W-:Y:S01]  /*8e60*/  UIMAD.WIDE.U32 UR26, UR10, UR34, URZ ;  /* 0x000000220a1a72a5 */ /* 0x000fe2000f8e003f */
[----:B------:R-:W-:Y:S03]  /*8e70*/  BAR.SYNC.DEFER_BLOCKING 0x0 ;  /* 0x0000000000007b1d */ /* 0x000fe60000010000 */
[----:B------:R-:W-:-:S03]  /*8e80*/  UIADD3 UR29, UR27, UR32, URZ ;  /* 0x000000201b1d7290 */ /* 0x000fc6000fffe03f */
[----:B------:R-:W2:Y:S02]  /*8e90*/  LDS R0, [R125+0x1080] ;  /* 0x001080007d007984 */ /* 0x000ea40000000800 */
[----:B--2---:R-:W-:-:S13]  /*8ea0*/  ISETP.GE.AND P1, PT, R83, R0, PT ;  /* 0x000000005300720c */ /* 0x004fda0003f26270 */
[----:B------:R-:W-:Y:S05]  /*8eb0*/  @P1 BRA `(.L_x_34) ;  /* 0x0000000000341947 */ /* 0x000fea0003800000 */
[----:B------:R-:W-:Y:S01]  /*8ec0*/  MOV R5, UR34 ;  /* 0x0000002200057c02 */ /* 0x000fe20008000f00 */
[----:B------:R-:W-:Y:S02]  /*8ed0*/  ULDC.64 UR36, c[0x0][0x390] ;  /* 0x0000e40000247ab9 */ /* 0x000fe40000000a00 */
[----:B------:R-:W-:Y:S02]  /*8ee0*/  UIMAD UR31, UR9, UR36, URZ ;  /* 0x00000024091f72a4 */ /* 0x000fe4000f8e023f */
[----:B------:R-:W-:Y:S01]  /*8ef0*/  MOV R7, UR36 ;  /* 0x0000002400077c02 */ /* 0x000fe20008000f00 */
[----:B------:R-:W-:Y:S01]  /*8f00*/  IMAD.WIDE.U32 R4, R5, UR10, R2 ;  /* 0x0000000a05047c25 */ /* 0x000fe2000f8e0002 */
[----:B------:R-:W-:-:S04]  /*8f10*/  UIMAD UR31, UR8, UR37, UR31 ;  /* 0x00000025081f72a4 */ /* 0x000fc8000f8e021f */
[----:B------:R-:W-:Y:S01]  /*8f20*/  IADD3 R5, R5, UR32, RZ ;  /* 0x0000002005057c10 */ /* 0x000fe2000fffe0ff */
[----:B------:R-:W-:Y:S02]  /*8f30*/  ULDC.64 UR36, c[0x0][0x3e0] ;  /* 0x0000f80000247ab9 */ /* 0x000fe40000000a00 */
[----:B------:R-:W-:-:S05]  /*8f40*/  IMAD.WIDE.U32 R4, R7, UR8, R4 ;  /* 0x0000000807047c25 */ /* 0x000fca000f8e0004 */
[----:B------:R-:W-:Y:S02]  /*8f50*/  IADD3 R5, R5, UR31, RZ ;  /* 0x0000001f05057c10 */ /* 0x000fe4000fffe0ff */
[----:B------:R-:W-:-:S04]  /*8f60*/  LEA R6, P1, R4, UR36, 0x1 ;  /* 0x0000002404067c11 */ /* 0x000fc8000f8208ff */
[----:B------:R-:W-:-:S05]  /*8f70*/  LEA.HI.X R7, R4, UR37, R5, 0x1, P1 ;  /* 0x0000002504077c11 */ /* 0x000fca00088f0c05 */
[----:B------:R2:W-:Y:S04]  /*8f80*/  STG.E.U16 desc[UR18][R6.64], R9 ;  /* 0x0000000906007986 */ /* 0x0005e8000c101512 */
.L_x_34:
[----:B------:R-:W-:Y:S05]  /*8f90*/  BSYNC B0 ;  /* 0x0000000000007941 */ /* 0x000fea0003800000 */
.L_x_33:
[----:B------:R-:W-:Y:S01]  /*8fa0*/  ULDC.64 UR32, c[0x0][0x390] ;  /* 0x0000e40000207ab9 */ /* 0x000fe20000000a00 */
[----:B------:R-:W-:Y:S01]  /*8fb0*/  UMOV UR27, UR29 ;  /* 0x0000001d001b7c82 */ /* 0x000fe20008000000 */
[----:B------:R-:W-:Y:S01]  /*8fc0*/  UIMAD UR31, UR9, UR32, URZ ;  /* 0x00000020091f72a4 */ /* 0x000fe2000f8e023f */
[C---:B------:R-:W-:Y:S01]  /*8fd0*/  LOP3.LUT R41, R83.reuse, 0x20, RZ, 0xfc, !PT ;  /* 0x0000002053297812 */ /* 0x040fe200078efcff */
[----:B------:R-:W-:Y:S01]  /*8fe0*/  UIMAD.WIDE.U32 UR26, UR8, UR32, UR26 ;  /* 0x00000020081a72a5 */ /* 0x000fe2000f8e001a */
[C---:B------:R-:W-:Y:S01]  /*8ff0*/  LOP3.LUT R43, R83.reuse, 0x40, RZ, 0xfc, !PT ;  /* 0x00000040532b7812 */ /* 0x040fe200078efcff */
[----:B------:R-:W-:Y:S01]  /*9000*/  ULDC.64 UR34, c[0x0][0x3e0] ;  /* 0x0000f80000227ab9 */ /* 0x000fe20000000a00 */
[----:B------:R-:W-:Y:S01]  /*9010*/  USHF.R.S32.HI UR32, URZ, 0x1f, UR7 ;  /* 0x0000001f3f207899 */ /* 0x000fe20008011407 */
[C---:B------:R-:W-:Y:S01]  /*9020*/  LEA R4, P1, R83.reuse, UR34, 0x1 ;  /* 0x0000002253047c11 */ /* 0x040fe2000f8208ff */
[----:B------:R-:W-:Y:S01]  /*9030*/  UIMAD UR31, UR8, UR33, UR31 ;  /* 0x00000021081f72a4 */ /* 0x000fe2000f8e021f */
[C---:B------:R-:W-:Y:S01]  /*9040*/  LOP3.LUT R45, R83.reuse, 0x60, RZ, 0xfc, !PT ;  /* 0x00000060532d7812 */ /* 0x040fe200078efcff */
[----:B------:R-:W-:Y:S01]  /*9050*/  UIADD3 UR29, UP0, UR7, UR26, URZ ;  /* 0x0000001a071d7290 */ /* 0x000fe2000ff1e03f */
[----:B------:R-:W-:Y:S01]  /*9060*/  LEA.HI.X R5, R83, UR35, R36, 0x1, P1 ;  /* 0x0000002353057c11 */ /* 0x000fe200088f0c24 */
[----:B------:R-:W-:Y:S01]  /*9070*/  BSSY B0, `(.L_x_35) ;  /* 0x00000b9000007945 */ /* 0x000fe20003800000 */
[-C--:B------:R-:W-:Y:S01]  /*9080*/  ISETP.GE.AND P1, PT, R41, R0.reuse, PT ;  /* 0x000000002900720c */ /* 0x080fe20003f26270 */
[----:B------:R-:W-:Y:S01]  /*9090*/  UIADD3.X UR26, UR32, UR31, UR27, UP0, !UPT ;  /* 0x0000001f201a7290 */ /* 0x000fe200087fe41b */
[----:B------:R-:W-:-:S02]  /*90a0*/  ISETP.GE.AND P2, PT, R43, R0, PT ;  /* 0x000000002b00720c */ /* 0x000fc40003f46270 */
[----:B--2---:R-:W-:Y:S02]  /*90b0*/  MOV R6, UR29 ;  /* 0x0000001d00067c02 */ /* 0x004fe40008000f00 */
[----:B------:R-:W-:Y:S02]  /*90c0*/  ISETP.GE.AND P4, PT, R45, R0, PT ;  /* 0x000000002d00720c */ /* 0x000fe40003f86270 */
[C---:B------:R-:W-:Y:S02]  /*90d0*/  LEA R4, P3, R6.reuse, R4, 0x1 ;  /* 0x0000000406047211 */ /* 0x040fe400078608ff */
[----:B------:R-:W-:Y:S01]  /*90e0*/  MOV R7, UR26 ;  /* 0x0000001a00077c02 */ /* 0x000fe20008000f00 */
[----:B------:R-:W-:Y:S01]  /*90f0*/  UIMAD.WIDE.U32 UR26, UR10, UR30, URZ ;  /* 0x0000001e0a1a72a5 */ /* 0x000fe2000f8e003f */
[C---:B------:R-:W-:Y:S02]  /*9100*/  LOP3.LUT R47, R83.reuse, 0x80, RZ, 0xfc, !PT ;  /* 0x00000080532f7812 */ /* 0x040fe400078efcff */
[----:B------:R-:W-:Y:S01]  /*9110*/  LEA.HI.X R5, R6, R5, R7, 0x1, P3 ;  /* 0x0000000506057211 */ /* 0x000fe200018f0c07 */
[----:B------:R-:W-:Y:S01]  /*9120*/  UIADD3 UR29, UR27, UR28, URZ ;  /* 0x0000001c1b1d7290 */ /* 0x000fe2000fffe03f */
[----:B01----:R-:W-:-:S02]  /*9130*/  LOP3.LUT R61, R83, 0xa0, RZ, 0xfc, !PT ;  /* 0x000000a0533d7812 */ /* 0x003fc400078efcff */
[C---:B------:R-:W-:Y:S01]  /*9140*/  LOP3.LUT R63, R83.reuse, 0xc0, RZ, 0xfc, !PT ;  /* 0x000000c0533f7812 */ /* 0x040fe200078efcff */
[----:B------:R0:W-:Y:S01]  /*9150*/  @!P1 STG.E.U16 desc[UR18][R4.64+-0xfc0], R11 ;  /* 0xfff0400b04009986 */ /* 0x0001e2000c101512 */
[C---:B------:R-:W-:Y:S02]  /*9160*/  LOP3.LUT R65, R83.reuse, 0xe0, RZ, 0xfc, !PT ;  /* 0x000000e053417812 */ /* 0x040fe400078efcff */
[C---:B------:R-:W-:Y:S01]  /*9170*/  LOP3.LUT R67, R83.reuse, 0x100, RZ, 0xfc, !PT ;  /* 0x0000010053437812 */ /* 0x040fe200078efcff */
[----:B------:R1:W-:Y:S01]  /*9180*/  @!P2 STG.E.U16 desc[UR18][R4.64+-0xf80], R13 ;  /* 0xfff0800d0400a986 */ /* 0x0003e2000c101512 */
[----:B------:R-:W-:Y:S02]  /*9190*/  LOP3.LUT R69, R83, 0x120, RZ, 0xfc, !PT ;  /* 0x0000012053457812 */ /* 0x000fe400078efcff */
[-C--:B------:R-:W-:Y:S01]  /*91a0*/  ISETP.GE.AND P3, PT, R47, R0.reuse, PT ;  /* 0x000000002f00720c */ /* 0x080fe20003f66270 */
[----:B------:R2:W-:Y:S01]  /*91b0*/  @!P4 STG.E.U16 desc[UR18][R4.64+-0xf40], R15 ;  /* 0xfff0c00f0400c986 */ /* 0x0005e2000c101512 */
[----:B------:R-:W-:-:S02]  /*91c0*/  ISETP.GE.AND P2, PT, R61, R0, PT ;  /* 0x000000003d00720c */ /* 0x000fc40003f46270 */
[-C--:B------:R-:W-:Y:S02]  /*91d0*/  ISETP.GE.AND P1, PT, R63, R0.reuse, PT ;  /* 0x000000003f00720c */ /* 0x080fe40003f26270 */
[-C--:B------:R-:W-:Y:S02]  /*91e0*/  ISETP.GE.AND P4, PT, R65, R0.reuse, PT ;  /* 0x000000004100720c */ /* 0x080fe40003f86270 */
[-C--:B------:R-:W-:Y:S02]  /*91f0*/  ISETP.GE.AND P5, PT, R67, R0.reuse, PT ;  /* 0x000000004300720c */ /* 0x080fe40003fa6270 */
[----:B------:R-:W-:Y:S02]  /*9200*/  ISETP.GE.AND P6, PT, R69, R0, PT ;  /* 0x000000004500720c */ /* 0x000fe40003fc6270 */
[C---:B------:R-:W-:Y:S01]  /*9210*/  LOP3.LUT R71, R83.reuse, 0x140, RZ, 0xfc, !PT ;  /* 0x0000014053477812 */ /* 0x040fe200078efcff */
[----:B------:R-:W-:Y:S01]  /*9220*/  @!P3 STG.E.U16 desc[UR18][R4.64+-0xf00], R17 ;  /* 0xfff100110400b986 */ /* 0x000fe2000c101512 */
[----:B------:R-:W-:-:S02]  /*9230*/  LOP3.LUT R73, R83, 0x160, RZ, 0xfc, !PT ;  /* 0x0000016053497812 */ /* 0x000fc400078efcff */
[C---:B------:R-:W-:Y:S01]  /*9240*/  LOP3.LUT R75, R83.reuse, 0x180, RZ, 0xfc, !PT ;  /* 0x00000180534b7812 */ /* 0x040fe200078efcff */
[----:B------:R-:W-:Y:S01]  /*9250*/  @!P2 STG.E.U16 desc[UR18][R4.64+-0xec0], R19 ;  /* 0xfff140130400a986 */ /* 0x000fe2000c101512 */
[C---:B------:R-:W-:Y:S02]  /*9260*/  LOP3.LUT R77, R83.reuse, 0x1a0, RZ, 0xfc, !PT ;  /* 0x000001a0534d7812 */ /* 0x040fe400078efcff */
[C---:B------:R-:W-:Y:S01]  /*9270*/  LOP3.LUT R79, R83.reuse, 0x1c0, RZ, 0xfc, !PT ;  /* 0x000001c0534f7812 */ /* 0x040fe200078efcff */
[----:B------:R-:W-:Y:S01]  /*9280*/  @!P1 STG.E.U16 desc[UR18][R4.64+-0xe80], R21 ;  /* 0xfff1801504009986 */ /* 0x000fe2000c101512 */
[----:B------:R-:W-:Y:S02]  /*9290*/  LOP3.LUT R81, R83, 0x1e0, RZ, 0xfc, !PT ;  /* 0x000001e053517812 */ /* 0x000fe400078efcff */
[-C--:B------:R-:W-:Y:S01]  /*92a0*/  ISETP.GE.AND P1, PT, R71, R0.reuse, PT ;  /* 0x000000004700720c */ /* 0x080fe20003f26270 */
[----:B------:R-:W-:Y:S01]  /*92b0*/  @!P4 STG.E.U16 desc[UR18][R4.64+-0xe40], R23 ;  /* 0xfff1c0170400c986 */ /* 0x000fe2000c101512 */
[----:B------:R-:W-:-:S02]  /*92c0*/  ISETP.GE.AND P2, PT, R73, R0, PT ;  /* 0x000000004900720c */ /* 0x000fc40003f46270 */
[-C--:B------:R-:W-:Y:S01]  /*92d0*/  ISETP.GE.AND P3, PT, R75, R0.reuse, PT ;  /* 0x000000004b00720c */ /* 0x080fe20003f66270 */
[----:B------:R-:W-:Y:S01]  /*92e0*/  @!P5 STG.E.U16 desc[UR18][R4.64+-0xe00], R25 ;  /* 0xfff200190400d986 */ /* 0x000fe2000c101512 */
[-C--:B------:R-:W-:Y:S02]  /*92f0*/  ISETP.GE.AND P4, PT, R77, R0.reuse, PT ;  /* 0x000000004d00720c */ /* 0x080fe40003f86270 */
[-C--:B------:R-:W-:Y:S01]  /*9300*/  ISETP.GE.AND P5, PT, R79, R0.reuse, PT ;  /* 0x000000004f00720c */ /* 0x080fe20003fa6270 */
[----:B------:R-:W-:Y:S01]  /*9310*/  @!P6 STG.E.U16 desc[UR18][R4.64+-0xdc0], R27 ;  /* 0xfff2401b0400e986 */ /* 0x000fe2000c101512 */
[----:B------:R-:W-:Y:S02]  /*9320*/  ISETP.GE.AND P6, PT, R81, R0, PT ;  /* 0x000000005100720c */ /* 0x000fe40003fc6270 */
[----:B------:R-:W-:Y:S01]  /*9330*/  SHF.L.U32 R6, R128, 0x4, RZ ;  /* 0x0000000480067819 */ /* 0x000fe200000006ff */
[----:B------:R-:W-:Y:S03]  /*9340*/  @!P1 STG.E.U16 desc[UR18][R4.64+-0xd80], R29 ;  /* 0xfff2801d04009986 */ /* 0x000fe6000c101512 */
[----:B------:R-:W-:Y:S01]  /*9350*/  LOP3.LUT R7, R6, 0xfffffe00, RZ, 0xc0, !PT ;  /* 0xfffffe0006077812 */ /* 0x000fe200078ec0ff */
[----:B------:R-:W-:Y:S03]  /*9360*/  @!P2 STG.E.U16 desc[UR18][R4.64+-0xd40], R31 ;  /* 0xfff2c01f0400a986 */ /* 0x000fe6000c101512 */
[----:B------:R-:W-:Y:S01]  /*9370*/  LEA R38, R126, R7, 0x4 ;  /* 0x000000077e267211 */ /* 0x000fe200078e20ff */
[----:B------:R-:W-:Y:S01]  /*9380*/  @!P3 STG.E.U16 desc[UR18][R4.64+-0xd00], R33 ;  /* 0xfff300210400b986 */ /* 0x000fe2000c101512 */
[----:B------:R-:W-:Y:S01]  /*9390*/  FADD.FTZ R7, R49, R130 ;  /* 0x0000008231077221 */ /* 0x000fe20000010000 */
[----:B------:R-:W-:-:S02]  /*93a0*/  F2FP.BF16.F32.PACK_AB R49, R50, R49 ;  /* 0x000000313231723e */ /* 0x000fc400000010ff */
[----:B------:R-:W-:Y:S01]  /*93b0*/  @!P4 STG.E.U16 desc[UR18][R4.64+-0xcc0], R35 ;  /* 0xfff340230400c986 */ /* 0x000fe2000c101512 */
[C---:B------:R-:W-:Y:S02]  /*93c0*/  IADD3 R0, R38.reuse, 0x1, RZ ;  /* 0x0000000126007810 */ /* 0x040fe40007ffe0ff */
[----:B------:R-:W-:Y:S01]  /*93d0*/  IADD3 R8, R38, 0x2, RZ ;  /* 0x0000000226087810 */ /* 0x000fe20007ffe0ff */
[----:B------:R-:W-:Y:S01]  /*93e0*/  @!P5 STG.E.U16 desc[UR18][R4.64+-0xc80], R37 ;  /* 0xfff380250400d986 */ /* 0x000fe2000c101512 */
[-C--:B------:R-:W-:Y:S01]  /*93f0*/  LEA.HI.SX32 R6, R0, R38.reuse, 0x1b ;  /* 0x0000002600067211 */ /* 0x080fe200078fdaff */
[----:B------:R-:W-:Y:S01]  /*9400*/  FADD.FTZ R0, R7, R50 ;  /* 0x0000003207007221 */ /* 0x000fe20000010000 */
[C---:B------:R-:W-:Y:S01]  /*9410*/  IADD3 R9, R38.reuse, 0x3, RZ ;  /* 0x0000000326097810 */ /* 0x040fe20007ffe0ff */
[----:B------:R3:W-:Y:S01]  /*9420*/  @!P6 STG.E.U16 desc[UR18][R4.64+-0xc40], R39 ;  /* 0xfff3c0270400e986 */ /* 0x0007e2000c101512 */
[----:B0-----:R-:W-:Y:S01]  /*9430*/  IADD3 R11, R38, 0x4, RZ ;  /* 0x00000004260b7810 */ /* 0x001fe20007ffe0ff */
[----:B------:R-:W-:Y:S01]  /*9440*/  FADD.FTZ R7, R0, R51 ;  /* 0x0000003300077221 */ /* 0x000fe20000010000 */
[C---:B-1----:R-:W-:Y:S01]  /*9450*/  IADD3 R13, R38.reuse, 0x5, RZ ;  /* 0x00000005260d7810 */ /* 0x042fe20007ffe0ff */
[----:B------:R-:W-:Y:S01]  /*9460*/  BAR.SYNC.DEFER_BLOCKING 0x0 ;  /* 0x0000000000007b1d */ /* 0x000fe20000010000 */
[----:B--2---:R-:W-:Y:S01]  /*9470*/  IADD3 R15, R38, 0x6, RZ ;  /* 0x00000006260f7810 */ /* 0x004fe20007ffe0ff */
[----:B------:R-:W-:Y:S01]  /*9480*/  FADD.FTZ R0, R7, R52 ;  /* 0x0000003407007221 */ /* 0x000fe20000010000 */
[----:B------:R-:W-:-:S02]  /*9490*/  LEA.HI.SX32 R8, R8, R38, 0x1b ;  /* 0x0000002608087211 */ /* 0x000fc400078fdaff */
[-C--:B------:R-:W-:Y:S02]  /*94a0*/  LEA.HI.SX32 R10, R9, R38.reuse, 0x1b ;  /* 0x00000026090a7211 */ /* 0x080fe400078fdaff */
[----:B------:R-:W-:Y:S01]  /*94b0*/  F2FP.BF16.F32.PACK_AB R51, R52, R51 ;  /* 0x000000333433723e */ /* 0x000fe200000010ff */
[----:B---3--:R-:W-:Y:S01]  /*94c0*/  FADD.FTZ R5, R0, R53 ;  /* 0x0000003500057221 */ /* 0x008fe20000010000 */
[-C--:B------:R-:W-:Y:S02]  /*94d0*/  LEA.HI.SX32 R12, R11, R38.reuse, 0x1b ;  /* 0x000000260b0c7211 */ /* 0x080fe400078fdaff */
[----:B------:R-:W-:Y:S02]  /*94e0*/  LEA.HI.SX32 R14, R13, R38, 0x1b ;  /* 0x000000260d0e7211 */ /* 0x000fe400078fdaff */
[----:B------:R-:W-:Y:S02]  /*94f0*/  PRMT R7, R49, 0x7632, R7 ;  /* 0x0000763231077816 */ /* 0x000fe40000000007 */
[----:B------:R-:W-:-:S02]  /*9500*/  LEA R6, R6, R125, 0x1 ;  /* 0x0000007d06067211 */ /* 0x000fc400078e08ff */
[----:B------:R-:W-:Y:S01]  /*9510*/  F2FP.BF16.F32.PACK_AB R53, R54, R53 ;  /* 0x000000353635723e */ /* 0x000fe200000010ff */
[----:B------:R-:W-:Y:S01]  /*9520*/  FADD.FTZ R54, R5, R54 ;  /* 0x0000003605367221 */ /* 0x000fe20000010000 */
[----:B------:R-:W-:Y:S02]  /*9530*/  IADD3 R17, R38, 0x7, RZ ;  /* 0x0000000726117810 */ /* 0x000fe40007ffe0ff */
[----:B------:R-:W-:Y:S02]  /*9540*/  LEA.HI.SX32 R16, R15, R38, 0x1b ;  /* 0x000000260f107211 */ /* 0x000fe400078fdaff */
[-C--:B------:R-:W-:Y:S01]  /*9550*/  LEA R8, R8, R125.reuse, 0x1 ;  /* 0x0000007d08087211 */ /* 0x080fe200078e08ff */
[----:B------:R-:W-:Y:S01]  /*9560*/  STS.U16 [R105], R49 ;  /* 0x0000003169007388 */ /* 0x000fe20000000400 */
[----:B------:R-:W-:Y:S02]  /*9570*/  IADD3 R19, R38, 0x8, RZ ;  /* 0x0000000826137810 */ /* 0x000fe40007ffe0ff */
[----:B------:R-:W-:Y:S01]  /*9580*/  PRMT R9, R51, 0x7632, R9 ;  /* 0x0000763233097816 */ /* 0x000fe20000000009 */
[----:B------:R0:W-:Y:S01]  /*9590*/  STS.U16 [R6+0x2], R7 ;  /* 0x0000020706007388 */ /* 0x0001e20000000400 */
[----:B------:R-:W-:-:S02]  /*95a0*/  LEA R10, R10, R125, 0x1 ;  /* 0x0000007d0a0a7211 */ /* 0x000fc400078e08ff */
[----:B------:R-:W-:Y:S01]  /*95b0*/  IADD3 R21, R38, 0x9, RZ ;  /* 0x0000000926157810 */ /* 0x000fe20007ffe0ff */
[----:B------:R1:W-:Y:S01]  /*95c0*/  STS.U16 [R8+0x4], R51 ;  /* 0x0000043308007388 */ /* 0x0003e20000000400 */
[-C--:B------:R-:W-:Y:S02]  /*95d0*/  LEA R12, R12, R125.reuse, 0x1 ;  /* 0x0000007d0c0c7211 */ /* 0x080fe400078e08ff */
[----:B------:R-:W-:Y:S01]  /*95e0*/  IADD3 R23, R38, 0xa, RZ ;  /* 0x0000000a26177810 */ /* 0x000fe20007ffe0ff */
[----:B------:R-:W-:Y:S01]  /*95f0*/  STS.U16 [R10+0x6], R9 ;  /* 0x000006090a007388 */ /* 0x000fe20000000400 */
[----:B------:R-:W-:Y:S02]  /*9600*/  PRMT R11, R53, 0x7632, R11 ;  /* 0x00007632350b7816 */ /* 0x000fe4000000000b */
[----:B------:R-:W-:Y:S01]  /*9610*/  LEA R14, R14, R125, 0x1 ;  /* 0x0000007d0e0e7211 */ /* 0x000fe200078e08ff */
[----:B------:R-:W-:Y:S01]  /*9620*/  STS.U16 [R12+0x8], R53 ;  /* 0x000008350c007388 */ /* 0x000fe20000000400 */
[----:B------:R-:W-:-:S02]  /*9630*/  IADD3 R25, R38, 0xb, RZ ;  /* 0x0000000b26197810 */ /* 0x000fc40007ffe0ff */
[-C--:B------:R-:W-:Y:S01]  /*9640*/  LEA.HI.SX32 R18, R17, R38.reuse, 0x1b ;  /* 0x0000002611127211 */ /* 0x080fe200078fdaff */
[----:B------:R-:W-:Y:S01]  /*9650*/  STS.U16 [R14+0xa], R11 ;  /* 0x00000a0b0e007388 */ /* 0x000fe20000000400 */
[----:B------:R-:W-:Y:S01]  /*9660*/  F2FP.BF16.F32.PACK_AB R0, R56, R55 ;  /* 0x000000373800723e */ /* 0x000fe200000010ff */
[----:B------:R-:W-:Y:S01]  /*9670*/  FADD.FTZ R55, R54, R55 ;  /* 0x0000003736377221 */ /* 0x000fe20000010000 */
[----:B------:R-:W-:Y:S02]  /*9680*/  LEA R16, R16, R125, 0x1 ;  /* 0x0000007d10107211 */ /* 0x000fe400078e08ff */
[----:B------:R-:W-:Y:S01]  /*9690*/  IADD3 R27, R38, 0xc, RZ ;  /* 0x0000000c261b7810 */ /* 0x000fe20007ffe0ff */
[----:B------:R-:W-:Y:S01]  /*96a0*/  FADD.FTZ R56, R55, R56 ;  /* 0x0000003837387221 */ /* 0x000fe20000010000 */
[----:B------:R-:W-:Y:S01]  /*96b0*/  LEA.HI.SX32 R20, R19, R38, 0x1b ;  /* 0x0000002613147211 */ /* 0x000fe200078fdaff */
[----:B------:R2:W-:Y:S01]  /*96c0*/  STS.U16 [R16+0xc], R0 ;  /* 0x00000c0010007388 */ /* 0x0005e20000000400 */
[----:B------:R-:W-:Y:S01]  /*96d0*/  F2FP.BF16.F32.PACK_AB R4, R58, R57 ;  /* 0x000000393a04723e */ /* 0x000fe200000010ff */
[----:B------:R-:W-:Y:S01]  /*96e0*/  FADD.FTZ R57, R56, R57 ;  /* 0x0000003938397221 */ /* 0x000fe20000010000 */
[----:B------:R-:W-:-:S02]  /*96f0*/  IADD3 R30, R38, 0xd, RZ ;  /* 0x0000000d261e7810 */ /* 0x000fc40007ffe0ff */
[-C--:B------:R-:W-:Y:S01]  /*9700*/  LEA.HI.SX32 R22, R21, R38.reuse, 0x1b ;  /* 0x0000002615167211 */ /* 0x080fe200078fdaff */
[----:B------:R-:W-:Y:S01]  /*9710*/  FADD.FTZ R58, R57, R58 ;  /* 0x0000003a393a7221 */ /* 0x000fe20000010000 */
[C---:B------:R-:W-:Y:S02]  /*9720*/  IADD3 R32, R38.reuse, 0xe, RZ ;  /* 0x0000000e26207810 */ /* 0x040fe40007ffe0ff */
[-C--:B------:R-:W-:Y:S02]  /*9730*/  LEA.HI.SX32 R24, R23, R38.reuse, 0x1b ;  /* 0x0000002617187211 */ /* 0x080fe400078fdaff */
[----:B------:R-:W-:Y:S02]  /*9740*/  IADD3 R34, R38, 0xf, RZ ;  /* 0x0000000f26227810 */ /* 0x000fe40007ffe0ff */
[----:B------:R-:W-:Y:S02]  /*9750*/  LEA.HI.SX32 R26, R25, R38, 0x1b ;  /* 0x00000026191a7211 */ /* 0x000fe400078fdaff */
[----:B0-----:R-:W-:Y:S01]  /*9760*/  F2FP.BF16.F32.PACK_AB R6, R84, R59 ;  /* 0x0000003b5406723e */ /* 0x001fe200000010ff */
[----:B------:R-:W-:Y:S01]  /*9770*/  FADD.FTZ R59, R58, R59 ;  /* 0x0000003b3a3b7221 */ /* 0x000fe20000010000 */
[----:B------:R-:W-:-:S02]  /*9780*/  PRMT R7, R0, 0x7632, R7 ;  /* 0x0000763200077816 */ /* 0x000fc40000000007 */
[-C--:B------:R-:W-:Y:S01]  /*9790*/  LEA R18, R18, R125.reuse, 0x1 ;  /* 0x0000007d12127211 */ /* 0x080fe200078e08ff */
[----:B------:R-:W-:Y:S01]  /*97a0*/  FADD.FTZ R84, R59, R84 ;  /* 0x000000543b547221 */ /* 0x000fe20000010000 */
[-C--:B------:R-:W-:Y:S02]  /*97b0*/  LEA.HI.SX32 R28, R27, R38.reuse, 0x1b ;  /* 0x000000261b1c7211 */ /* 0x080fe400078fdaff */
[----:B-1----:R-:W-:Y:S01]  /*97c0*/  PRMT R8, R4, 0x7610, R8 ;  /* 0x0000761004087816 */ /* 0x002fe20000000008 */
[----:B------:R-:W-:Y:S01]  /*97d0*/  STS.U16 [R18+0xe], R7 ;  /* 0x00000e0712007388 */ /* 0x000fe20000000400 */
[-C--:B------:R-:W-:Y:S02]  /*97e0*/  LEA R20, R20, R125.reuse, 0x1 ;  /* 0x0000007d14147211 */ /* 0x080fe400078e08ff */
[----:B------:R-:W-:Y:S02]  /*97f0*/  LEA.HI.SX32 R30, R30, R38, 0x1b ;  /* 0x000000261e1e7211 */ /* 0x000fe400078fdaff */
[----:B------:R-:W-:Y:S01]  /*9800*/  PRMT R13, R4, 0x7632, R13 ;  /* 0x00007632040d7816 */ /* 0x000fe2000000000d */
[----:B------:R-:W-:Y:S01]  /*9810*/  STS.U16 [R20+0x10], R8 ;  /* 0x0000100814007388 */ /* 0x000fe20000000400 */
[----:B------:R-:W-:-:S02]  /*9820*/  LEA R22, R22, R125, 0x1 ;  /* 0x0000007d16167211 */ /* 0x000fc400078e08ff */
[----:B--2---:R-:W-:Y:S01]  /*9830*/  F2FP.BF16.F32.PACK_AB R0, R86, R85 ;  /* 0x000000555600723e */ /* 0x004fe200000010ff */
[----:B------:R-:W-:Y:S01]  /*9840*/  FADD.FTZ R85, R84, R85 ;  /* 0x0000005554557221 */ /* 0x000fe20000010000 */
[-C--:B------:R-:W-:Y:S01]  /*9850*/  LEA.HI.SX32 R32, R32, R38.reuse, 0x1b ;  /* 0x0000002620207211 */ /* 0x080fe200078fdaff */
[----:B------:R-:W-:Y:S01]  /*9860*/  STS.U16 [R22+0x12], R13 ;  /* 0x0000120d16007388 */ /* 0x000fe20000000400 */
[----:B------:R-:W-:Y:S01]  /*9870*/  LEA R24, R24, R125, 0x1 ;  /* 0x0000007d18187211 */ /* 0x000fe200078e08ff */
[----:B------:R-:W-:Y:S01]  /*9880*/  FADD.FTZ R86, R85, R86 ;  /* 0x0000005655567221 */ /* 0x000fe20000010000 */
[----:B------:R-:W-:Y:S02]  /*9890*/  LEA.HI.SX32 R34, R34, R38, 0x1b ;  /* 0x0000002622227211 */ /* 0x000fe400078fdaff */
[----:B------:R-:W-:Y:S01]  /*98a0*/  F2FP.BF16.F32.PACK_AB R4, R88, R87 ;  /* 0x000000575804723e */ /* 0x000fe200000010ff */
[----:B------:R0:W-:Y:S01]  /*98b0*/  STS.U16 [R24+0x14], R6 ;  /* 0x0000140618007388 */ /* 0x0001e20000000400 */
[----:B------:R-:W-:Y:S01]  /*98c0*/  PRMT R10, R6, 0x7632, R10 ;  /* 0x00007632060a7816 */ /* 0x000fe2000000000a */
[----:B------:R-:W-:Y:S01]  /*98d0*/  FADD.FTZ R87, R86, R87 ;  /* 0x0000005756577221 */ /* 0x000fe20000010000 */
[----:B------:R-:W-:-:S02]  /*98e0*/  LEA R26, R26, R125, 0x1 ;  /* 0x0000007d1a1a7211 */ /* 0x000fc400078e08ff */
[-C--:B------:R-:W-:Y:S01]  /*98f0*/  LEA R28, R28, R125.reuse, 0x1 ;  /* 0x0000007d1c1c7211 */ /* 0x080fe200078e08ff */
[----:B------:R-:W-:Y:S01]  /*9900*/  FADD.FTZ R130, R87, R88 ;  /* 0x0000005857827221 */ /* 0x000fe20000010000 */
[----:B------:R-:W-:Y:S01]  /*9910*/  PRMT R15, R0, 0x7632, R15 ;  /* 0x00007632000f7816 */ /* 0x000fe2000000000f */
[----:B------:R-:W-:Y:S01]  /*9920*/  STS.U16 [R26+0x16], R10 ;  /* 0x0000160a1a007388 */ /* 0x000fe20000000400 */
[-C--:B------:R-:W-:Y:S02]  /*9930*/  LEA R30, R30, R125.reuse, 0x1 ;  /* 0x0000007d1e1e7211 */ /* 0x080fe400078e08ff */
[-C--:B------:R-:W-:Y:S01]  /*9940*/  LEA R32, R32, R125.reuse, 0x1 ;  /* 0x0000007d20207211 */ /* 0x080fe200078e08ff */
[----:B------:R-:W-:Y:S01]  /*9950*/  STS.U16 [R28+0x18], R0 ;  /* 0x000018001c007388 */ /* 0x000fe20000000400 */
[----:B------:R-:W-:Y:S02]  /*9960*/  PRMT R17, R4, 0x7632, R17 ;  /* 0x0000763204117816 */ /* 0x000fe40000000011 */
[----:B------:R-:W-:Y:S01]  /*9970*/  LEA R34, R34, R125, 0x1 ;  /* 0x0000007d22227211 */ /* 0x000fe200078e08ff */
[----:B------:R-:W-:Y:S01]  /*9980*/  STS.U16 [R30+0x1a], R15 ;  /* 0x00001a0f1e007388 */ /* 0x000fe20000000400 */
[----:B0-----:R-:W-:-:S03]  /*9990*/  IADD3 R6, P1, R83, -0x7e0, RZ ;  /* 0xfffff82053067810 */ /* 0x001fc60007f3e0ff */
[----:B------:R-:W-:Y:S01]  /*99a0*/  STS.U16 [R32+0x1c], R4 ;  /* 0x00001c0420007388 */ /* 0x000fe20000000400 */
[----:B------:R-:W-:-:S03]  /*99b0*/  IADD3.X R23, R36, -0x1, RZ, P1, !PT ;  /* 0xffffffff24177810 */ /* 0x000fc60000ffe4ff */
[----:B------:R-:W-:Y:S01]  /*99c0*/  STS.U16 [R34+0x1e], R17 ;  /* 0x00001e1122007388 */ /* 0x000fe20000000400 */
        /* <DEDUP_REMOVED lines=17> */
[----:B------:R-:W-:Y:S01]  /*9ae0*/  @!P0 STS [R125+0x1080], R40 ;  /* 0x001080287d008388 */ /* 0x000fe20000000800 */
[----:B------:R-:W-:Y:S06]  /*9af0*/  BAR.SYNC.DEFER_BLOCKING 0x0 ;  /* 0x0000000000007b1d */ /* 0x000fec0000010000 */
[----:B------:R-:W0:Y:S02]  /*9b00*/  LDS R0, [R125+0x1080] ;  /* 0x001080007d007984 */ /* 0x000e240000000800 */
[----:B0-----:R-:W-:-:S13]  /*9b10*/  ISETP.GE.AND P0, PT, R83, R0, PT ;  /* 0x000000005300720c */ /* 0x001fda0003f06270 */
[----:B------:R-:W-:Y:S05]  /*9b20*/  @P0 BRA `(.L_x_36) ;  /* 0x0000000000340947 */ /* 0x000fea0003800000 */
[----:B------:R-:W-:Y:S01]  /*9b30*/  MOV R5, UR30 ;  /* 0x0000001e00057c02 */ /* 0x000fe20008000f00 */
[----:B------:R-:W-:Y:S02]  /*9b40*/  ULDC.64 UR34, c[0x0][0x3b0] ;  /* 0x0000ec0000227ab9 */ /* 0x000fe40000000a00 */
[----:B------:R-:W-:Y:S02]  /*9b50*/  UIMAD UR31, UR9, UR34, URZ ;  /* 0x00000022091f72a4 */ /* 0x000fe4000f8e023f */
[----:B------:R-:W-:Y:S01]  /*9b60*/  IMAD.WIDE.U32 R2, R5, UR10, R2 ;  /* 0x0000000a05027c25 */ /* 0x000fe2000f8e0002 */
[----:B------:R-:W-:Y:S01]  /*9b70*/  MOV R5, UR34 ;  /* 0x0000002200057c02 */ /* 0x000fe20008000f00 */
[----:B------:R-:W-:-:S03]  /*9b80*/  UIMAD UR31, UR8, UR35, UR31 ;  /* 0x00000023081f72a4 */ /* 0x000fc6000f8e021f */
[----:B------:R-:W-:Y:S01]  /*9b90*/  IADD3 R3, R3, UR28, RZ ;  /* 0x0000001c03037c10 */ /* 0x000fe2000fffe0ff */
[----:B------:R-:W-:Y:S02]  /*9ba0*/  ULDC.64 UR34, c[0x0][0x3f0] ;  /* 0x0000fc0000227ab9 */ /* 0x000fe40000000a00 */
[----:B------:R-:W-:-:S05]  /*9bb0*/  IMAD.WIDE.U32 R2, R5, UR8, R2 ;  /* 0x0000000805027c25 */ /* 0x000fca000f8e0002 */
[----:B------:R-:W-:Y:S02]  /*9bc0*/  IADD3 R3, R3, UR31, RZ ;  /* 0x0000001f03037c10 */ /* 0x000fe4000fffe0ff */
[----:B------:R-:W-:-:S04]  /*9bd0*/  LEA R4, P0, R2, UR34, 0x1 ;  /* 0x0000002202047c11 */ /* 0x000fc8000f8008ff */
[----:B------:R-:W-:-:S05]  /*9be0*/  LEA.HI.X R5, R2, UR35, R3, 0x1, P0 ;  /* 0x0000002302057c11 */ /* 0x000fca00080f0c03 */
[----:B------:R0:W-:Y:S04]  /*9bf0*/  STG.E.U16 desc[UR18][R4.64], R123 ;  /* 0x0000007b04007986 */ /* 0x0001e8000c101512 */
.L_x_36:
[----:B------:R-:W-:Y:S05]  /*9c00*/  BSYNC B0 ;  /* 0x0000000000007941 */ /* 0x000fea0003800000 */
.L_x_35:
[----:B------:R-:W-:Y:S01]  /*9c10*/  ULDC.64 UR30, c[0x0][0x3b0] ;  /* 0x0000ec00001e7ab9 */ /* 0x000fe20000000a00 */
[----:B------:R-:W-:Y:S01]  /*9c20*/  UMOV UR27, UR29 ;  /* 0x0000001d001b7c82 */ /* 0x000fe20008000000 */
[----:B------:R-:W-:Y:S01]  /*9c30*/  ULDC.64 UR28, c[0x0][0x3f0] ;  /* 0x0000fc00001c7ab9 */ /* 0x000fe20000000a00 */
[----:B------:R-:W-:Y:S01]  /*9c40*/  UIMAD.WIDE.U32 UR26, UR8, UR30, UR26 ;  /* 0x0000001e081a72a5 */ /* 0x000fe2000f8e001a */
[C---:B------:R-:W-:Y:S01]  /*9c50*/  LEA R2, P0, R6.reuse, UR28, 0x1 ;  /* 0x0000001c06027c11 */ /* 0x040fe2000f8008ff */
[----:B------:R-:W-:Y:S01]  /*9c60*/  UIMAD UR30, UR9, UR30, URZ ;  /* 0x0000001e091e72a4 */ /* 0x000fe2000f8e023f */
[-C--:B------:R-:W-:Y:S01]  /*9c70*/  ISETP.GE.AND P3, PT, R41, R0.reuse, PT ;  /* 0x000000002900720c */ /* 0x080fe20003f66270 */
[----:B------:R-:W-:Y:S01]  /*9c80*/  UIADD3 UR7, UP0, UR7, UR26, URZ ;  /* 0x0000001a07077290 */ /* 0x000fe2000ff1e03f */
[----:B------:R-:W-:Y:S01]  /*9c90*/  LEA.HI.X R3, R6, UR29, R23, 0x1, P0 ;  /* 0x0000001d06037c11 */ /* 0x000fe200080f0c17 */
[----:B------:R-:W-:Y:S01]  /*9ca0*/  UIMAD UR26, UR8, UR31, UR30 ;  /* 0x0000001f081a72a4 */ /* 0x000fe2000f8e021e */
[-C--:B------:R-:W-:Y:S01]  /*9cb0*/  ISETP.GE.AND P4, PT, R43, R0.reuse, PT ;  /* 0x000000002b00720c */ /* 0x080fe20003f86270 */
[----:B------:R-:W-:Y:S01]  /*9cc0*/  UIADD3 UR12, UP1, UR12, -0x1000, URZ ;  /* 0xfffff0000c0c7890 */ /* 0x000fe2000ff3e03f */
[-C--:B------:R-:W-:Y:S01]  /*9cd0*/  ISETP.GE.AND P5, PT, R45, R0.reuse, PT ;  /* 0x000000002d00720c */ /* 0x080fe20003fa6270 */
[----:B------:R-:W-:Y:S01]  /*9ce0*/  UIADD3.X UR26, UR32, UR26, UR27, UP0, !UPT ;  /* 0x0000001a201a7290 */ /* 0x000fe200087fe41b */
[----:B0-----:R-:W-:Y:S01]  /*9cf0*/  MOV R4, UR7 ;  /* 0x0000000700047c02 */ /* 0x001fe20008000f00 */
[----:B------:R-:W-:Y:S01]  /*9d00*/  UISETP.GT.AND UP0, UPT, UR48, 0x1, UPT ;  /* 0x000000013000788c */ /* 0x000fe2000bf04270 */
[----:B------:R-:W-:Y:S01]  /*9d10*/  ISETP.GE.AND P6, PT, R47, R0, PT ;  /* 0x000000002f00720c */ /* 0x000fe20003fc6270 */
[----:B------:R-:W-:Y:S01]  /*9d20*/  UIADD3 UR16, UP2, UR16, -0x1000, URZ ;  /* 0xfffff00010107890 */ /* 0x000fe2000ff5e03f */
[C---:B------:R-:W-:Y:S01]  /*9d30*/  LEA R2, P0, R4.reuse, R2, 0x1 ;  /* 0x0000000204027211 */ /* 0x040fe200078008ff */
[----:B------:R-:W-:Y:S01]  /*9d40*/  UIADD3 UR14, UP3, UR14, -0x1000, URZ ;  /* 0xfffff0000e0e7890 */ /* 0x000fe2000ff7e03f */
[----:B------:R-:W-:Y:S01]  /*9d50*/  MOV R5, UR26 ;  /* 0x0000001a00057c02 */ /* 0x000fe20008000f00 */
[----:B------:R-:W-:Y:S01]  /*9d60*/  UIADD3 UR6, UR6, 0x1, URZ ;  /* 0x0000000106067890 */ /* 0x000fe2000fffe03f */
[-C--:B------:R-:W-:Y:S01]  /*9d70*/  ISETP.GE.AND P1, PT, R63, R0.reuse, PT ;  /* 0x000000003f00720c */ /* 0x080fe20003f26270 */
[----:B------:R-:W-:Y:S01]  /*9d80*/  UIADD3.X UR13, UR13, -0x1, URZ, UP1, !UPT ;  /* 0xffffffff0d0d7890 */ /* 0x000fe20008ffe43f */
[----:B------:R-:W-:Y:S01]  /*9d90*/  LEA.HI.X R3, R4, R3, R5, 0x1, P0 ;  /* 0x0000000304037211 */ /* 0x000fe200000f0c05 */
[----:B------:R-:W-:Y:S01]  /*9da0*/  UIADD3.X UR17, UR17, -0x1, URZ, UP2, !UPT ;  /* 0xffffffff11117890 */ /* 0x000fe200097fe43f */
[-C--:B------:R-:W-:Y:S01]  /*9db0*/  ISETP.GE.AND P2, PT, R65, R0.reuse, PT ;  /* 0x000000004100720c */ /* 0x080fe20003f46270 */
[----:B------:R-:W-:Y:S01]  /*9dc0*/  UIADD3.X UR15, UR15, -0x1, URZ, UP3, !UPT ;  /* 0xffffffff0f0f7890 */ /* 0x000fe20009ffe43f */
[-C--:B------:R-:W-:Y:S01]  /*9dd0*/  ISETP.GE.AND P0, PT, R61, R0.reuse, PT ;  /* 0x000000003d00720c */ /* 0x080fe20003f06270 */
[----:B------:R0:W-:Y:S01]  /*9de0*/  @!P3 STG.E.U16 desc[UR18][R2.64], R7 ;  /* 0x000000070200b986 */ /* 0x0001e2000c101512 */
[----:B------:R-:W-:-:S03]  /*9df0*/  ISETP.GE.AND P3, PT, R67, R0, PT ;  /* 0x000000004300720c */ /* 0x000fc60003f66270 */
        /* <DEDUP_REMOVED lines=14> */
[----:B------:R0:W-:Y:S04]  /*9ee0*/  @!P4 STG.E.U16 desc[UR18][R2.64+0x200], R15 ;  /* 0x0002000f0200c986 */ /* 0x0001e8000c101512 */
[----:B------:R0:W-:Y:S04]  /*9ef0*/  @!P5 STG.E.U16 desc[UR18][R2.64+0x240], R113 ;  /* 0x000240710200d986 */ /* 0x0001e8000c101512 */
[----:B------:R0:W-:Y:S04]  /*9f00*/  @!P6 STG.E.U16 desc[UR18][R2.64+0x280], R17 ;  /* 0x000280110200e986 */ /* 0x0001e8000c101512 */
[----:B------:R0:W-:Y:S04]  /*9f10*/  @!P1 STG.E.U16 desc[UR18][R2.64+0x300], R19 ;  /* 0x0003001302009986 */ /* 0x0001e8000c101512 */
[----:B------:R0:W-:Y:S04]  /*9f20*/  @!P2 STG.E.U16 desc[UR18][R2.64+0x340], R107 ;  /* 0x0003406b0200a986 */ /* 0x0001e8000c101512 */
[----:B------:R0:W-:Y:S04]  /*9f30*/  @!P3 STG.E.U16 desc[UR18][R2.64+0x380], R21 ;  /* 0x000380150200b986 */ /* 0x0001e8000c101512 */
[----:B------:R0:W-:Y:S01]  /*9f40*/  @!P0 STG.E.U16 desc[UR18][R2.64+0x2c0], R109 ;  /* 0x0002c06d02008986 */ /* 0x0001e2000c101512 */
[----:B------:R-:W-:-:S13]  /*9f50*/  PLOP3.LUT P0, PT, PT, PT, UP0, 0x80, 0x0 ;  /* 0x000000000000781c */ /* 0x000fda0003f0f008 */
[----:B0-----:R-:W-:Y:S05]  /*9f60*/  @P0 BRA `(.L_x_37) ;  /* 0xffffff6400fc0947 */ /* 0x001fea000383ffff */
.L_x_0:
[----:B------:R-:W-:Y:S02]  /*9f70*/  ULDC.64 UR4, c[0x0][0x3d8] ;  /* 0x0000f60000047ab9 */ /* 0x000fe40000000a00 */
[----:B------:R-:W-:-:S04]  /*9f80*/  ISETP.NE.U32.AND P0, PT, RZ, UR4, PT ;  /* 0x00000004ff007c0c */ /* 0x000fc8000bf05070 */
[----:B------:R-:W-:-:S13]  /*9f90*/  ISETP.NE.AND.EX P0, PT, RZ, UR5, PT, P0 ;  /* 0x00000005ff007c0c */ /* 0x000fda000bf05300 */
[----:B------:R-:W-:Y:S05]  /*9fa0*/  @!P0 BRA `(.L_x_38) ;  /* 0x0000000000948947 */ /* 0x000fea0003800000 */
[----:B------:R-:W0:Y:S01]  /*9fb0*/  SHFL.DOWN P0, R0, R127, 0x1, 0x1f ;  /* 0x08201f007f007f89 */ /* 0x000e220000000000 */
[----:B------:R-:W-:Y:S01]  /*9fc0*/  BSSY B0, `(.L_x_38) ;  /* 0x0000023000007945 */ /* 0x000fe20003800000 */
[----:B------:R-:W1:Y:S01]  /*9fd0*/  S2R R4, SR_LANEID ;  /* 0x0000000000047919 */ /* 0x000e620000000000 */
[----:B0-----:R-:W-:-:S05]  /*9fe0*/  @P0 FADD R0, R0, R127 ;  /* 0x0000007f00000221 */ /* 0x001fca0000000000 */
[----:B------:R-:W0:Y:S01]  /*9ff0*/  SHFL.DOWN P0, R3, R0, 0x2, 0x1f ;  /* 0x08401f0000037f89 */ /* 0x000e220000000000 */
[----:B-1----:R-:W-:Y:S02]  /*a000*/  ISETP.NE.AND P1, PT, R4, RZ, PT ;  /* 0x000000ff0400720c */ /* 0x002fe40003f25270 */
[----:B------:R-:W1:Y:S11]  /*a010*/  S2R R4, SR_TID.X ;  /* 0x0000000000047919 */ /* 0x000e760000002100 */
[----:B------:R-:W2:Y:S01]  /*a020*/  @!P1 S2R R11, SR_CgaCtaId ;  /* 0x00000000000b9919 */ /* 0x000ea20000008800 */
[----:B0-----:R-:W-:Y:S01]  /*a030*/  @P0 FADD R3, R0, R3 ;  /* 0x0000000300030221 */ /* 0x001fe20000000000 */
[----:B------:R-:W-:-:S04]  /*a040*/  @!P1 MOV R0, 0x400 ;  /* 0x0000040000009802 */ /* 0x000fc80000000f00 */
[----:B------:R-:W0:Y:S01]  /*a050*/  SHFL.DOWN P0, R2, R3, 0x4, 0x1f ;  /* 0x08801f0003027f89 */ /* 0x000e220000000000 */
[----:B-1----:R-:W-:-:S04]  /*a060*/  @!P1 SHF.R.S32.HI R9, RZ, 0x1f, R4 ;  /* 0x0000001fff099819 */ /* 0x002fc80000011404 */
[----:B------:R-:W-:Y:S02]  /*a070*/  @!P1 LEA.HI R9, R9, R4, RZ, 0x5 ;  /* 0x0000000409099211 */ /* 0x000fe400078f28ff */
[----:B--2---:R-:W-:Y:S01]  /*a080*/  @!P1 LEA R11, R11, R0, 0x18 ;  /* 0x000000000b0b9211 */ /* 0x004fe200078ec0ff */
[----:B0-----:R-:W-:Y:S01]  /*a090*/  @P0 FADD R2, R3, R2 ;  /* 0x0000000203020221 */ /* 0x001fe20000000000 */
[----:B------:R-:W-:-:S04]  /*a0a0*/  @!P1 SHF.R.S32.HI R0, RZ, 0x5, R9 ;  /* 0x00000005ff009819 */ /* 0x000fc80000011409 */
[----:B------:R-:W0:Y:S01]  /*a0b0*/  SHFL.DOWN P0, R5, R2, 0x8, 0x1f ;  /* 0x09001f0002057f89 */ /* 0x000e220000000000 */
[----:B------:R-:W-:Y:S01]  /*a0c0*/  @!P1 LEA R0, R0, R11, 0x2 ;  /* 0x0000000b00009211 */ /* 0x000fe200078e10ff */
[----:B0-----:R-:W-:-:S05]  /*a0d0*/  @P0 FADD R5, R2, R5 ;  /* 0x0000000502050221 */ /* 0x001fca0000000000 */
[----:B------:R-:W0:Y:S02]  /*a0e0*/  SHFL.DOWN P0, R7, R5, 0x10, 0x1f ;  /* 0x0a001f0005077f89 */ /* 0x000e240000000000 */
[----:B0-----:R-:W-:Y:S01]  /*a0f0*/  @P0 FADD R7, R5, R7 ;  /* 0x0000000705070221 */ /* 0x001fe20000000000 */
[----:B------:R-:W-:-:S04]  /*a100*/  ISETP.NE.AND P0, PT, R4, RZ, PT ;  /* 0x000000ff0400720c */ /* 0x000fc80003f05270 */
[----:B------:R0:W-:Y:S01]  /*a110*/  @!P1 STS [R0+0x1094], R7 ;  /* 0x0010940700009388 */ /* 0x0001e20000000800 */
[----:B------:R-:W-:Y:S08]  /*a120*/  BAR.SYNC.DEFER_BLOCKING 0x0 ;  /* 0x0000000000007b1d */ /* 0x000ff00000010000 */
[----:B------:R-:W-:Y:S05]  /*a130*/  @P0 BRA `(.L_x_39) ;  /* 0x00000000002c0947 */ /* 0x000fea0003800000 */
[----:B------:R-:W1:Y:S01]  /*a140*/  @!P0 S2R R3, SR_CgaCtaId ;  /* 0x0000000000038919 */ /* 0x000e620000008800 */
[----:B0-----:R-:W-:-:S04]  /*a150*/  @!P0 MOV R0, 0x400 ;  /* 0x0000040000008802 */ /* 0x001fc80000000f00 */
[----:B-1----:R-:W-:-:S05]  /*a160*/  @!P0 LEA R4, R3, R0, 0x18 ;  /* 0x0000000003048211 */ /* 0x002fca00078ec0ff */
[----:B------:R-:W0:Y:S04]  /*a170*/  @!P0 LDS.64 R2, [R4+0x1098] ;  /* 0x0010980004028984 */ /* 0x000e280000000a00 */
[----:B------:R-:W1:Y:S01]  /*a180*/  @!P0 LDS R5, [R4+0x10a0] ;  /* 0x0010a00004058984 */ /* 0x000e620000000800 */
[----:B0-----:R-:W-:-:S04]  /*a190*/  @!P0 FADD.FTZ R2, R7, R2 ;  /* 0x0000000207028221 */ /* 0x001fc80000010000 */
[----:B------:R-:W-:Y:S01]  /*a1a0*/  @!P0 FADD.FTZ R0, R3, R2 ;  /* 0x0000000203008221 */ /* 0x000fe20000010000 */
[----:B------:R-:W-:Y:S02]  /*a1b0*/  MOV R2, UR22 ;  /* 0x0000001600027c02 */ /* 0x000fe40008000f00 */
[----:B------:R-:W-:Y:S01]  /*a1c0*/  MOV R3, UR23 ;  /* 0x0000001700037c02 */ /* 0x000fe20008000f00 */
[----:B-1----:R-:W-:-:S05]  /*a1d0*/  @!P0 FADD.FTZ R7, R0, R5 ;  /* 0x0000000500078221 */ /* 0x002fca0000010000 */
[----:B------:R1:W-:Y:S02]  /*a1e0*/  REDG.E.ADD.F32.FTZ.RN.STRONG.GPU desc[UR18][R2.64], R7 ;  /* 0x00000007020079a6 */ /* 0x0003e4000c10f392 */
.L_x_39:
[----:B------:R-:W-:Y:S05]  /*a1f0*/  BSYNC B0 ;  /* 0x0000000000007941 */ /* 0x000fea0003800000 */
.L_x_38:
[----:B------:R-:W-:Y:S01]  /*a200*/  ULDC.64 UR4, c[0x0][0x3f8] ;  /* 0x0000fe0000047ab9 */ /* 0x000fe20000000a00 */
[----:B------:R-:W-:Y:S01]  /*a210*/  BSSY B0, `(.L_x_40) ;  /* 0x000002b000007945 */ /* 0x000fe20003800000 */
[----:B------:R-:W-:-:S04]  /*a220*/  ISETP.NE.U32.AND P0, PT, RZ, UR4, PT ;  /* 0x00000004ff007c0c */ /* 0x000fc8000bf05070 */
[----:B------:R-:W-:-:S13]  /*a230*/  ISETP.NE.AND.EX P0, PT, RZ, UR5, PT, P0 ;  /* 0x00000005ff007c0c */ /* 0x000fda000bf05300 */
[----:B------:R-:W-:Y:S05]  /*a240*/  @!P0 BRA `(.L_x_41) ;  /* 0x0000000000988947 */ /* 0x000fea0003800000 */
[----:B------:R-:W-:Y:S06]  /*a250*/  BAR.SYNC.DEFER_BLOCKING 0x0 ;  /* 0x0000000000007b1d */ /* 0x000fec0000010000 */
[----:B-1----:R-:W1:Y:S01]  /*a260*/  SHFL.DOWN P0, R3, R130, 0x1, 0x1f ;  /* 0x08201f0082037f89 */ /* 0x002e620000000000 */
[----:B------:R-:W2:Y:S01]  /*a270*/  S2R R4, SR_LANEID ;  /* 0x0000000000047919 */ /* 0x000ea20000000000 */
[----:B------:R-:W3:Y:S01]  /*a280*/  S2R R13, SR_TID.X ;  /* 0x00000000000d7919 */ /* 0x000ee20000002100 */
[----:B-1----:R-:W-:-:S05]  /*a290*/  @P0 FADD R3, R3, R130 ;  /* 0x0000008203030221 */ /* 0x002fca0000000000 */
[----:B0-----:R-:W0:Y:S01]  /*a2a0*/  SHFL.DOWN P0, R0, R3, 0x2, 0x1f ;  /* 0x08401f0003007f89 */ /* 0x001e220000000000 */
[----:B--2---:R-:W-:-:S13]  /*a2b0*/  ISETP.NE.AND P1, PT, R4, RZ, PT ;  /* 0x000000ff0400720c */ /* 0x004fda0003f25270 */
[----:B------:R-:W1:Y:S01]  /*a2c0*/  @!P1 S2R R6, SR_CgaCtaId ;  /* 0x0000000000069919 */ /* 0x000e620000008800 */
[----:B---3--:R-:W-:Y:S01]  /*a2d0*/  @!P1 SHF.R.S32.HI R4, RZ, 0x1f, R13 ;  /* 0x0000001fff049819 */ /* 0x008fe2000001140d */
[----:B0-----:R-:W-:Y:S01]  /*a2e0*/  @P0 FADD R0, R3, R0 ;  /* 0x0000000003000221 */ /* 0x001fe20000000000 */
[----:B------:R-:W-:Y:S02]  /*a2f0*/  @!P1 MOV R3, 0x400 ;  /* 0x0000040000039802 */ /* 0x000fe40000000f00 */
[----:B------:R-:W-:Y:S02]  /*a300*/  @!P1 LEA.HI R4, R4, R13, RZ, 0x5 ;  /* 0x0000000d04049211 */ /* 0x000fe400078f28ff */
[----:B------:R-:W0:Y:S02]  /*a310*/  SHFL.DOWN P0, R5, R0, 0x4, 0x1f ;  /* 0x08801f0000057f89 */ /* 0x000e240000000000 */
[----:B------:R-:W-:Y:S02]  /*a320*/  @!P1 SHF.R.S32.HI R4, RZ, 0x5, R4 ;  /* 0x00000005ff049819 */ /* 0x000fe40000011404 */
[----:B-1----:R-:W-:Y:S01]  /*a330*/  @!P1 LEA R3, R6, R3, 0x18 ;  /* 0x0000000306039211 */ /* 0x002fe200078ec0ff */
[----:B0-----:R-:W-:-:S03]  /*a340*/  @P0 FADD R5, R0, R5 ;  /* 0x0000000500050221 */ /* 0x001fc60000000000 */
[----:B------:R-:W-:Y:S02]  /*a350*/  @!P1 LEA R4, R4, R3, 0x2 ;  /* 0x0000000304049211 */ /* 0x000fe400078e10ff */
[----:B------:R-:W0:Y:S02]  /*a360*/  SHFL.DOWN P0, R2, R5, 0x8, 0x1f ;  /* 0x09001f0005027f89 */ /* 0x000e240000000000 */
[----:B0-----:R-:W-:-:S05]  /*a370*/  @P0 FADD R2, R5, R2 ;  /* 0x0000000205020221 */ /* 0x001fca0000000000 */
[----:B------:R-:W0:Y:S02]  /*a380*/  SHFL.DOWN P0, R7, R2, 0x10, 0x1f ;  /* 0x0a001f0002077f89 */ /* 0x000e240000000000 */
[----:B0-----:R-:W-:Y:S01]  /*a390*/  @P0 FADD R7, R2, R7 ;  /* 0x0000000702070221 */ /* 0x001fe20000000000 */
[----:B------:R-:W-:-:S04]  /*a3a0*/  ISETP.NE.AND P0, PT, R13, RZ, PT ;  /* 0x000000ff0d00720c */ /* 0x000fc80003f05270 */
[----:B------:R3:W-:Y:S01]  /*a3b0*/  @!P1 STS [R4+0x1094], R7 ;  /* 0x0010940704009388 */ /* 0x0007e20000000800 */
[----:B------:R-:W-:Y:S08]  /*a3c0*/  BAR.SYNC.DEFER_BLOCKING 0x0 ;  /* 0x0000000000007b1d */ /* 0x000ff00000010000 */
[----:B------:R-:W-:Y:S05]  /*a3d0*/  @P0 BRA `(.L_x_42) ;  /* 0x0000000000380947 */ /* 0x000fea0003800000 */
[----:B------:R-:W3:Y:S01]  /*a3e0*/  @!P0 S2R R3, SR_CgaCtaId ;  /* 0x0000000000038919 */ /* 0x000ee20000008800 */
[----:B------:R-:W-:-:S04]  /*a3f0*/  @!P0 MOV R0, 0x400 ;  /* 0x0000040000008802 */ /* 0x000fc80000000f00 */
[----:B---3--:R-:W-:-:S05]  /*a400*/  @!P0 LEA R4, R3, R0, 0x18 ;  /* 0x0000000003048211 */ /* 0x008fca00078ec0ff */
[----:B------:R-:W0:Y:S04]  /*a410*/  @!P0 LDS.64 R2, [R4+0x1098] ;  /* 0x0010980004028984 */ /* 0x000e280000000a00 */
[----:B------:R-:W1:Y:S01]  /*a420*/  @!P0 LDS R5, [R4+0x10a0] ;  /* 0x0010a00004058984 */ /* 0x000e620000000800 */
[----:B0-----:R-:W-:-:S04]  /*a430*/  @!P0 FADD.FTZ R2, R7, R2 ;  /* 0x0000000207028221 */ /* 0x001fc80000010000 */
[----:B------:R-:W-:Y:S01]  /*a440*/  @!P0 FADD.FTZ R0, R3, R2 ;  /* 0x0000000203008221 */ /* 0x000fe20000010000 */
[----:B------:R-:W-:Y:S02]  /*a450*/  MOV R2, UR24 ;  /* 0x0000001800027c02 */ /* 0x000fe40008000f00 */
[----:B------:R-:W-:Y:S01]  /*a460*/  MOV R3, UR25 ;  /* 0x0000001900037c02 */ /* 0x000fe20008000f00 */
[----:B-1----:R-:W-:-:S05]  /*a470*/  @!P0 FADD.FTZ R7, R0, R5 ;  /* 0x0000000500078221 */ /* 0x002fca0000010000 */
[----:B------:R4:W-:Y:S01]  /*a480*/  REDG.E.ADD.F32.FTZ.RN.STRONG.GPU desc[UR18][R2.64], R7 ;  /* 0x00000007020079a6 */ /* 0x0009e2000c10f392 */
[----:B------:R-:W-:Y:S01]  /*a490*/  HFMA2.MMA R13, -RZ, RZ, 0, 0 ;  /* 0x00000000ff0d7435 */ /* 0x000fe200000001ff */
[----:B------:R-:W-:Y:S10]  /*a4a0*/  BRA `(.L_x_42) ;  /* 0x0000000000047947 */ /* 0x000ff40003800000 */
.L_x_41:
[----:B------:R-:W2:Y:S02]  /*a4b0*/  S2R R13, SR_TID.X ;  /* 0x00000000000d7919 */ /* 0x000ea40000002100 */
.L_x_42:
[----:B------:R-:W-:Y:S05]  /*a4c0*/  BSYNC B0 ;  /* 0x0000000000007941 */ /* 0x000fea0003800000 */
.L_x_40:
[----:B------:R-:W-:Y:S02]  /*a4d0*/  ULDC UR21, c[0x0][0x21c] ;  /* 0x0000870000157ab9 */ /* 0x000fe40000000800 */
[----:B--2---:R-:W-:-:S13]  /*a4e0*/  ISETP.GE.AND P0, PT, R13, UR21, PT ;  /* 0x000000150d007c0c */ /* 0x004fda000bf06270 */
[----:B------:R-:W-:Y:S05]  /*a4f0*/  @P0 EXIT ;  /* 0x000000000000094d */ /* 0x000fea0003800000 */
[----:B------:R-:W2:Y:S01]  /*a500*/  S2UR UR20, SR_CgaCtaId ;  /* 0x00000000001479c3 */ /* 0x000ea20000008800 */
[----:B------:R-:W-:Y:S01]  /*a510*/  ULDC.64 UR10, c[0x0][0x338] ;  /* 0x0000ce00000a7ab9 */ /* 0x000fe20000000a00 */
[----:B------:R-:W-:Y:S01]  /*a520*/  ULDC.64 UR16, c[0x0][0x358] ;  /* 0x0000d60000107ab9 */ /* 0x000fe20000000a00 */
[----:B------:R-:W-:Y:S01]  /*a530*/  UIMAD UR6, UR9, UR10, URZ ;  /* 0x0000000a090672a4 */ /* 0x000fe2000f8e023f */
[----:B------:R-:W-:Y:S01]  /*a540*/  BSSY B0, `(.L_x_43) ;  /* 0x000006d000007945 */ /* 0x000fe20003800000 */
[----:B------:R-:W-:Y:S02]  /*a550*/  UIMAD.WIDE.U32 UR4, UR8, UR10, URZ ;  /* 0x0000000a080472a5 */ /* 0x000fe4000f8e003f */
[----:B------:R-:W-:Y:S01]  /*a560*/  UIMAD UR10, UR9, UR16, URZ ;  /* 0x00000010090a72a4 */ /* 0x000fe2000f8e023f */
[----:B------:R-:W-:Y:S01]  /*a570*/  ULDC.64 UR14, c[0x0][0x378] ;  /* 0x0000de00000e7ab9 */ /* 0x000fe20000000a00 */
[----:B------:R-:W-:Y:S02]  /*a580*/  UIMAD UR12, UR8, UR11, UR6 ;  /* 0x0000000b080c72a4 */ /* 0x000fe4000f8e0206 */
[----:B------:R-:W-:-:S02]  /*a590*/  UIMAD UR6, UR9, UR14, URZ ;  /* 0x0000000e090672a4 */ /* 0x000fc4000f8e023f */
[----:B------:R-:W-:Y:S02]  /*a5a0*/  UIMAD.WIDE.U32 UR22, UR8, UR14, URZ ;  /* 0x0000000e081672a5 */ /* 0x000fe4000f8e003f */
[----:B------:R-:W-:Y:S02]  /*a5b0*/  UIMAD UR14, UR8, UR17, UR10 ;  /* 0x00000011080e72a4 */ /* 0x000fe4000f8e020a */
[----:B------:R-:W-:Y:S01]  /*a5c0*/  UIMAD UR13, UR8, UR15, UR6 ;  /* 0x0000000f080d72a4 */ /* 0x000fe2000f8e0206 */
[----:B------:R-:W-:Y:S01]  /*a5d0*/  ULDC.64 UR10, c[0x0][0x268] ;  /* 0x00009a00000a7ab9 */ /* 0x000fe20000000a00 */
[----:B------:R-:W-:Y:S02]  /*a5e0*/  UIMAD.WIDE.U32 UR6, UR8, UR16, URZ ;  /* 0x00000010080672a5 */ /* 0x000fe4000f8e003f */
[----:B------:R-:W-:Y:S01]  /*a5f0*/  UIMAD.WIDE.U32 UR24, UR8, UR10, URZ ;  /* 0x0000000a081872a5 */ /* 0x000fe2000f8e003f */
[----:B------:R-:W-:Y:S01]  /*a600*/  ULDC.64 UR16, c[0x0][0x248] ;  /* 0x0000920000107ab9 */ /* 0x000fe20000000a00 */
[----:B------:R-:W-:-:S02]  /*a610*/  UIMAD UR10, UR9, UR10, URZ ;  /* 0x0000000a090a72a4 */ /* 0x000fc4000f8e023f */
[----:B------:R-:W-:Y:S02]  /*a620*/  UIMAD UR9, UR9, UR16, URZ ;  /* 0x00000010090972a4 */ /* 0x000fe4000f8e023f */
[----:B------:R-:W-:Y:S02]  /*a630*/  UIMAD UR15, UR8, UR11, UR10 ;  /* 0x0000000b080f72a4 */ /* 0x000fe4000f8e020a */
[----:B------:R-:W-:Y:S02]  /*a640*/  UIMAD.WIDE.U32 UR10, UR8, UR16, URZ ;  /* 0x00000010080a72a5 */ /* 0x000fe4000f8e003f */
[----:B------:R-:W-:Y:S01]  /*a650*/  UIMAD UR17, UR8, UR17, UR9 ;  /* 0x00000011081172a4 */ /* 0x000fe2000f8e0209 */
[----:B------:R-:W-:Y:S02]  /*a660*/  ULDC UR16, c[0x0][0x0] ;  /* 0x0000000000107ab9 */ /* 0x000fe40000000800 */
[----:B------:R-:W-:Y:S01]  /*a670*/  UMOV UR8, 0x400 ;  /* 0x0000040000087882 */ /* 0x000fe20000000000 */
[----:B------:R-:W-:Y:S01]  /*a680*/  ULDC.64 UR30, c[0x0][0x2e0] ;  /* 0x0000b800001e7ab9 */ /* 0x000fe20000000a00 */
[----:B--2---:R-:W-:Y:S01]  /*a690*/  ULEA UR20, UR20, UR8, 0x18 ;  /* 0x0000000814147291 */ /* 0x004fe2000f8ec03f */
[----:B------:R-:W-:Y:S01]  /*a6a0*/  ULDC.64 UR28, c[0x0][0x270] ;  /* 0x00009c00001c7ab9 */ /* 0x000fe20000000a00 */
[----:B------:R-:W-:Y:S01]  /*a6b0*/  ULDC.64 UR26, c[0x0][0x2d8] ;  /* 0x0000b600001a7ab9 */ /* 0x000fe20000000a00 */
[----:B------:R-:W-:-:S02]  /*a6c0*/  UIADD3 UR12, UR5, UR12, URZ ;  /* 0x0000000c050c7290 */ /* 0x000fc4000fffe03f */
[----:B------:R-:W-:Y:S02]  /*a6d0*/  UIADD3 UR9, UR23, UR13, URZ ;  /* 0x0000000d17097290 */ /* 0x000fe4000fffe03f */
[----:B------:R-:W-:Y:S02]  /*a6e0*/  UIADD3 UR8, UR7, UR14, URZ ;  /* 0x0000000e07087290 */ /* 0x000fe4000fffe03f */
[----:B------:R-:W-:Y:S02]  /*a6f0*/  UIADD3 UR15, UR25, UR15, URZ ;  /* 0x0000000f190f7290 */ /* 0x000fe4000fffe03f */
[----:B------:R-:W-:Y:S01]  /*a700*/  UIADD3 UR17, UR11, UR17, URZ ;  /* 0x000000110b117290 */ /* 0x000fe2000fffe03f */
[----:B------:R-:W-:Y:S01]  /*a710*/  ULDC.64 UR44, c[0x0][0x250] ;  /* 0x00009400002c7ab9 */ /* 0x000fe20000000a00 */
[----:B------:R-:W-:Y:S01]  /*a720*/  ULDC.64 UR32, c[0x0][0x340] ;  /* 0x0000d00000207ab9 */ /* 0x000fe20000000a00 */
[----:B------:R-:W-:Y:S01]  /*a730*/  ULDC.64 UR34, c[0x0][0x3c0] ;  /* 0x0000f00000227ab9 */ /* 0x000fe20000000a00 */
[----:B------:R-:W-:Y:S01]  /*a740*/  ULDC.64 UR36, c[0x0][0x360] ;  /* 0x0000d80000247ab9 */ /* 0x000fe20000000a00 */
[----:B------:R-:W-:Y:S01]  /*a750*/  ULDC.64 UR38, c[0x0][0x3c8] ;  /* 0x0000f20000267ab9 */ /* 0x000fe20000000a00 */
[----:B------:R-:W-:Y:S01]  /*a760*/  ULDC.64 UR40, c[0x0][0x380] ;  /* 0x0000e00000287ab9 */ /* 0x000fe20000000a00 */
[----:B------:R-:W-:-:S05]  /*a770*/  ULDC.64 UR42, c[0x0][0x3d0] ;  /* 0x0000f400002a7ab9 */ /* 0x000fca0000000a00 */
.L_x_44:
[----:B0-----:R-:W-:Y:S02]  /*a780*/  LEA R0, R13, UR20, 0x3 ;  /* 0x000000140d007c11 */ /* 0x001fe4000f8e18ff */
[----:B------:R-:W-:Y:S02]  /*a790*/  SHF.R.S32.HI R12, RZ, 0x1f, R13 ;  /* 0x0000001fff0c7819 */ /* 0x000fe4000001140d */
[----:B-12-4-:R-:W-:Y:S01]  /*a7a0*/  MOV R2, UR4 ;  /* 0x0000000400027c02 */ /* 0x016fe20008000f00 */
[----:B------:R-:W0:Y:S01]  /*a7b0*/  LDS.64 R14, [R0+0x4910] ;  /* 0x00491000000e7984 */ /* 0x000e220000000a00 */
[----:B------:R-:W-:Y:S02]  /*a7c0*/  MOV R8, UR24 ;  /* 0x0000001800087c02 */ /* 0x000fe40008000f00 */
[----:B------:R-:W-:Y:S01]  /*a7d0*/  MOV R5, UR12 ;  /* 0x0000000c00057c02 */ /* 0x000fe20008000f00 */
[----:B------:R-:W1:Y:S01]  /*a7e0*/  LDS.64 R16, [R0+0x5110] ;  /* 0x0051100000107984 */ /* 0x000e620000000a00 */
[----:B---3--:R-:W-:Y:S01]  /*a7f0*/  MOV R4, R2 ;  /* 0x0000000200047202 */ /* 0x008fe20000000f00 */
[----:B------:R-:W-:Y:S01]  /*a800*/  IMAD R2, R12, UR32, RZ ;  /* 0x000000200c027c24 */ /* 0x000fe2000f8e02ff */
[----:B------:R-:W-:-:S02]  /*a810*/  MOV R7, UR15 ;  /* 0x0000000f00077c02 */ /* 0x000fc40008000f00 */
[----:B------:R-:W-:Y:S01]  /*a820*/  MOV R6, R8 ;  /* 0x0000000800067202 */ /* 0x000fe20000000f00 */
[----:B------:R-:W-:Y:S01]  /*a830*/  IMAD R8, R12, UR28, RZ ;  /* 0x0000001c0c087c24 */ /* 0x000fe2000f8e02ff */
[----:B------:R-:W-:Y:S01]  /*a840*/  MOV R3, UR5 ;  /* 0x0000000500037c02 */ /* 0x000fe20008000f00 */
[----:B------:R-:W-:Y:S01]  /*a850*/  IMAD.WIDE.U32 R4, R13, UR32, R4 ;  /* 0x000000200d047c25 */ /* 0x000fe2000f8e0004 */
[----:B------:R-:W-:-:S03]  /*a860*/  MOV R9, UR25 ;  /* 0x0000001900097c02 */ /* 0x000fc60008000f00 */
[C---:B------:R-:W-:Y:S01]  /*a870*/  IMAD R3, R13.reuse, UR33, R2 ;  /* 0x000000210d037c24 */ /* 0x040fe2000f8e0202 */
[----:B------:R-:W-:Y:S01]  /*a880*/  LEA R2, P0, R4, UR34, 0x3 ;  /* 0x0000002204027c11 */ /* 0x000fe2000f8018ff */
[----:B------:R-:W-:-:S03]  /*a890*/  IMAD.WIDE.U32 R6, R13, UR28, R6 ;  /* 0x0000001c0d067c25 */ /* 0x000fc6000f8e0006 */
[----:B------:R-:W-:Y:S01]  /*a8a0*/  IADD3 R3, R5, R3, RZ ;  /* 0x0000000305037210 */ /* 0x000fe20007ffe0ff */
[----:B------:R-:W-:Y:S01]  /*a8b0*/  IMAD R9, R13, UR29, R8 ;  /* 0x0000001d0d097c24 */ /* 0x000fe2000f8e0208 */
[----:B------:R-:W-:Y:S02]  /*a8c0*/  LEA R8, P1, R6, UR30, 0x3 ;  /* 0x0000001e06087c11 */ /* 0x000fe4000f8218ff */
[----:B------:R-:W-:Y:S02]  /*a8d0*/  LEA.HI.X R3, R4, UR35, R3, 0x3, P0 ;  /* 0x0000002304037c11 */ /* 0x000fe400080f1c03 */
[----:B------:R-:W-:-:S04]  /*a8e0*/  IADD3 R5, R7, R9, RZ ;  /* 0x0000000907057210 */ /* 0x000fc80007ffe0ff */
[----:B------:R-:W-:Y:S01]  /*a8f0*/  LEA.HI.X R9, R6, UR31, R5, 0x3, P1 ;  /* 0x0000001f06097c11 */ /* 0x000fe200088f1c05 */
[----:B0-----:R-:W-:Y:S04]  /*a900*/  REDG.E.ADD.F32.FTZ.RN.STRONG.GPU desc[UR18][R2.64], R14 ;  /* 0x0000000e020079a6 */ /* 0x001fe8000c10f392 */
[----:B------:R0:W-:Y:S04]  /*a910*/  REDG.E.ADD.F32.FTZ.RN.STRONG.GPU desc[UR18][R2.64+0x4], R15 ;  /* 0x0000040f020079a6 */ /* 0x0001e8000c10f392 */
[----:B------:R2:W1:Y:S01]  /*a920*/  LDG.E.64 R18, desc[UR18][R8.64] ;  /* 0x0000001208127981 */ /* 0x000462000c1e1b00 */
[----:B------:R-:W-:Y:S01]  /*a930*/  MOV R6, UR6 ;  /* 0x0000000600067c02 */ /* 0x000fe20008000f00 */
[C---:B------:R-:W-:Y:S01]  /*a940*/  IMAD R20, R12.reuse, UR36, RZ ;  /* 0x000000240c147c24 */ /* 0x040fe2000f8e02ff */
[----:B------:R-:W-:Y:S01]  /*a950*/  MOV R10, UR10 ;  /* 0x0000000a000a7c02 */ /* 0x000fe20008000f00 */
[----:B------:R-:W-:Y:S01]  /*a960*/  IMAD R22, R12, UR44, RZ ;  /* 0x0000002c0c167c24 */ /* 0x000fe2000f8e02ff */
[----:B------:R-:W-:-:S02]  /*a970*/  MOV R5, UR8 ;  /* 0x0000000800057c02 */ /* 0x000fc40008000f00 */
[----:B------:R-:W-:Y:S01]  /*a980*/  MOV R4, R6 ;  /* 0x0000000600047202 */ /* 0x000fe20000000f00 */
[C---:B0-----:R-:W-:Y:S01]  /*a990*/  IMAD R3, R13.reuse, UR37, R20 ;  /* 0x000000250d037c24 */ /* 0x041fe2000f8e0214 */
[----:B------:R-:W-:Y:S01]  /*a9a0*/  MOV R7, UR7 ;  /* 0x0000000700077c02 */ /* 0x000fe20008000f00 */
[C---:B--2---:R-:W-:Y:S01]  /*a9b0*/  IMAD R9, R13.reuse, UR45, R22 ;  /* 0x0000002d0d097c24 */ /* 0x044fe2000f8e0216 */
[----:B------:R-:W-:Y:S01]  /*a9c0*/  MOV R7, UR17 ;  /* 0x0000001100077c02 */ /* 0x000fe20008000f00 */
[----:B------:R-:W-:Y:S01]  /*a9d0*/  IMAD.WIDE.U32 R4, R13, UR36, R4 ;  /* 0x000000240d047c25 */ /* 0x000fe2000f8e0004 */
[----:B------:R-:W-:Y:S02]  /*a9e0*/  MOV R6, R10 ;  /* 0x0000000a00067202 */ /* 0x000fe40000000f00 */
[----:B------:R-:W-:Y:S02]  /*a9f0*/  MOV R11, UR11 ;  /* 0x0000000b000b7c02 */ /* 0x000fe40008000f00 */
[----:B------:R-:W-:Y:S01]  /*aa00*/  IADD3 R3, R5, R3, RZ ;  /* 0x0000000305037210 */ /* 0x000fe20007ffe0ff */
[----:B------:R-:W-:Y:S01]  /*aa10*/  IMAD.WIDE.U32 R6, R13, UR44, R6 ;  /* 0x0000002c0d067c25 */ /* 0x000fe2000f8e0006 */
[----:B------:R-:W-:-:S04]  /*aa20*/  LEA R2, P0, R4, UR38, 0x3 ;  /* 0x0000002604027c11 */ /* 0x000fc8000f8018ff */
[----:B------:R-:W-:Y:S02]  /*aa30*/  IADD3 R7, R7, R9, RZ ;  /* 0x0000000907077210 */ /* 0x000fe40007ffe0ff */
[----:B------:R-:W-:Y:S02]  /*aa40*/  LEA R8, P1, R6, UR26, 0x3 ;  /* 0x0000001a06087c11 */ /* 0x000fe4000f8218ff */
[----:B------:R-:W-:Y:S02]  /*aa50*/  LEA.HI.X R3, R4, UR39, R3, 0x3, P0 ;  /* 0x0000002704037c11 */ /* 0x000fe400080f1c03 */
[----:B------:R-:W-:Y:S01]  /*aa60*/  LEA.HI.X R9, R6, UR27, R7, 0x3, P1 ;  /* 0x0000001b06097c11 */ /* 0x000fe200088f1c07 */
[-C--:B-1----:R-:W-:Y:S01]  /*aa70*/  FMUL.FTZ R5, R17, R19.reuse ;  /* 0x0000001311057220 */ /* 0x082fe20000410000 */
[----:B------:R-:W-:-:S03]  /*aa80*/  FMUL.FTZ R0, R16, R19 ;  /* 0x0000001310007220 */ /* 0x000fc60000410000 */
[-C--:B------:R-:W-:Y:S01]  /*aa90*/  FFMA.FTZ R11, R16, R18.reuse, R5 ;  /* 0x00000012100b7223 */ /* 0x080fe20000010005 */
[----:B------:R-:W-:-:S04]  /*aaa0*/  FFMA.FTZ R15, R17, R18, -R0 ;  /* 0x00000012110f7223 */ /* 0x000fc80000010800 */
[----:B------:R2:W-:Y:S04]  /*aab0*/  REDG.E.ADD.F32.FTZ.RN.STRONG.GPU desc[UR18][R2.64], R11 ;  /* 0x0000000b020079a6 */ /* 0x0005e8000c10f392 */
[----:B------:R2:W-:Y:S04]  /*aac0*/  REDG.E.ADD.F32.FTZ.RN.STRONG.GPU desc[UR18][R2.64+0x4], R15 ;  /* 0x0000040f020079a6 */ /* 0x0005e8000c10f392 */
[----:B------:R-:W3:Y:S01]  /*aad0*/  LDG.E.64 R8, desc[UR18][R8.64] ;  /* 0x0000001208087981 */ /* 0x000ee2000c1e1b00 */
[----:B------:R-:W-:Y:S01]  /*aae0*/  MOV R4, UR22 ;  /* 0x0000001600047c02 */ /* 0x000fe20008000f00 */
[----:B------:R-:W-:Y:S01]  /*aaf0*/  IMAD R12, R12, UR40, RZ ;  /* 0x000000280c0c7c24 */ /* 0x000fe2000f8e02ff */
[----:B------:R-:W-:-:S02]  /*ab00*/  MOV R7, UR9 ;  /* 0x0000000900077c02 */ /* 0x000fc40008000f00 */
[----:B------:R-:W-:Y:S02]  /*ab10*/  MOV R6, R4 ;  /* 0x0000000400067202 */ /* 0x000fe40000000f00 */
[----:B------:R-:W-:Y:S01]  /*ab20*/  MOV R5, UR23 ;  /* 0x0000001700057c02 */ /* 0x000fe20008000f00 */
[C---:B------:R-:W-:Y:S02]  /*ab30*/  IMAD R5, R13.reuse, UR41, R12 ;  /* 0x000000290d057c24 */ /* 0x040fe4000f8e020c */
[C---:B------:R-:W-:Y:S01]  /*ab40*/  IMAD.WIDE.U32 R6, R13.reuse, UR40, R6 ;  /* 0x000000280d067c25 */ /* 0x040fe2000f8e0006 */
[----:B------:R-:W-:-:S04]  /*ab50*/  IADD3 R13, R13, UR16, RZ ;  /* 0x000000100d0d7c10 */ /* 0x000fc8000fffe0ff */
[----:B------:R-:W-:Y:S02]  /*ab60*/  IADD3 R5, R7, R5, RZ ;  /* 0x0000000507057210 */ /* 0x000fe40007ffe0ff */
[----:B------:R-:W-:-:S04]  /*ab70*/  LEA R4, P0, R6, UR42, 0x3 ;  /* 0x0000002a06047c11 */ /* 0x000fc8000f8018ff */
[----:B------:R-:W-:Y:S02]  /*ab80*/  LEA.HI.X R5, R6, UR43, R5, 0x3, P0 ;  /* 0x0000002b06057c11 */ /* 0x000fe400080f1c05 */
[----:B------:R-:W-:Y:S01]  /*ab90*/  ISETP.GE.AND P0, PT, R13, UR21, PT ;  /* 0x000000150d007c0c */ /* 0x000fe2000bf06270 */
[-C--:B---3--:R-:W-:Y:S01]  /*aba0*/  FMUL.FTZ R7, R17, R9.reuse ;  /* 0x0000000911077220 */ /* 0x088fe20000410000 */
[----:B------:R-:W-:-:S03]  /*abb0*/  FMUL.FTZ R0, R16, R9 ;  /* 0x0000000910007220 */ /* 0x000fc60000410000 */
[-C--:B------:R-:W-:Y:S01]  /*abc0*/  FFMA.FTZ R7, R16, R8.reuse, R7 ;  /* 0x0000000810077223 */ /* 0x080fe20000010007 */
[----:B------:R-:W-:-:S04]  /*abd0*/  FFMA.FTZ R17, R17, R8, -R0 ;  /* 0x0000000811117223 */ /* 0x000fc80000010800 */
[----:B------:R2:W-:Y:S04]  /*abe0*/  REDG.E.ADD.F32.FTZ.RN.STRONG.GPU desc[UR18][R4.64], R7 ;  /* 0x00000007040079a6 */ /* 0x0005e8000c10f392 */
[----:B------:R2:W-:Y:S01]  /*abf0*/  REDG.E.ADD.F32.FTZ.RN.STRONG.GPU desc[UR18][R4.64+0x4], R17 ;  /* 0x00000411040079a6 */ /* 0x0005e2000c10f392 */
[----:B------:R-:W-:Y:S05]  /*ac00*/  @!P0 BRA `(.L_x_44) ;  /* 0xfffffff800dc8947 */ /* 0x000fea000383ffff */
[----:B------:R-:W-:Y:S05]  /*ac10*/  BSYNC B0 ;  /* 0x0000000000007941 */ /* 0x000fea0003800000 */
.L_x_43:
[----:B------:R-:W-:Y:S05]  /*ac20*/  EXIT ;  /* 0x000000000000794d */ /* 0x000fea0003800000 */
.L_x_5:
[----:B------:R-:W-:Y:S01]  /*ac30*/  HFMA2.MMA R209, -RZ, RZ, 0, 5.9604644775390625e-08 ;  /* 0x00000001ffd17435 */ /* 0x000fe200000001ff */
[----:B------:R-:W-:Y:S02]  /*ac40*/  MOV R212, R77 ;  /* 0x0000004d00d47202 */ /* 0x000fe40000000f00 */
[----:B------:R-:W-:Y:S02]  /*ac50*/  MOV R214, RZ ;  /* 0x000000ff00d67202 */ /* 0x000fe40000000f00 */
[----:B------:R-:W-:-:S07]  /*ac60*/  MOV R231, 0xffffffff ;  /* 0xffffffff00e77802 */ /* 0x000fce0000000f00 */
[----:B-1---5:R-:W-:Y:S05]  /*ac70*/  WARPSYNC.COLLECTIVE R231, `(.L_x_45) ;  /* 0x00000000e7087348 */ /* 0x022fea0003c00000 */
[----:B------:R0:W2:Y:S02]  /*ac80*/  SHFL.UP P3, R206, R212, R209, R214 ;  /* 0x040000d1d4ce7389 */ /* 0x0000a400000600d6 */
[----:B012--5:R-:W-:Y:S01]  /*ac90*/  ENDCOLLECTIVE ;  /* 0x000000000000791b */ /* 0x027fe20003800000 */
.L_x_45:
[----:B------:R-:W-:Y:S02]  /*aca0*/  MOV R212, R202 ;  /* 0x000000ca00d47202 */ /* 0x000fe40000000f00 */
[----:B------:R-:W-:-:S07]  /*acb0*/  MOV R76, R206 ;  /* 0x000000ce004c7202 */ /* 0x000fce0000000f00 */
[----:B------:R-:W-:Y:S05]  /*acc0*/  WARPSYNC.COLLECTIVE R231, `(.L_x_46) ;  /* 0x00000000e7087348 */ /* 0x000fea0003c00000 */
[----:B------:R0:W1:Y:S02]  /*acd0*/  SHFL.UP P3, R206, R212, R209, R214 ;  /* 0x040000d1d4ce7389 */ /* 0x00006400000600d6 */
[----:B01----:R-:W-:Y:S01]  /*ace0*/  ENDCOLLECTIVE ;  /* 0x000000000000791b */ /* 0x003fe20003800000 */
.L_x_46:
[----:B------:R-:W-:Y:S02]  /*acf0*/  MOV R212, R78 ;  /* 0x0000004e00d47202 */ /* 0x000fe40000000f00 */
[----:B------:R-:W-:-:S07]  /*ad00*/  MOV R201, R206 ;  /* 0x000000ce00c97202 */ /* 0x000fce0000000f00 */
[----:B------:R-:W-:Y:S05]  /*ad10*/  WARPSYNC.COLLECTIVE R231, `(.L_x_47) ;  /* 0x00000000e7087348 */ /* 0x000fea0003c00000 */
[----:B------:R0:W1:Y:S02]  /*ad20*/  SHFL.UP P3, R206, R212, R209, R214 ;  /* 0x040000d1d4ce7389 */ /* 0x00006400000600d6 */
[----:B01----:R-:W-:Y:S01]  /*ad30*/  ENDCOLLECTIVE ;  /* 0x000000000000791b */ /* 0x003fe20003800000 */
.L_x_47:
[----:B------:R-:W-:Y:S02]  /*ad40*/  MOV R212, R79 ;  /* 0x0000004f00d47202 */ /* 0x000fe40000000f00 */
[----:B------:R-:W-:-:S07]  /*ad50*/  MOV R203, R206 ;  /* 0x000000ce00cb7202 */ /* 0x000fce0000000f00 */
[----:B------:R-:W-:Y:S05]  /*ad60*/  WARPSYNC.COLLECTIVE R231, `(.L_x_48) ;  /* 0x00000000e7087348 */ /* 0x000fea0003c00000 */
[----:B------:R0:W1:Y:S02]  /*ad70*/  SHFL.UP P3, R206, R212, R209, R214 ;  /* 0x040000d1d4ce7389 */ /* 0x00006400000600d6 */
[----:B01----:R-:W-:Y:S01]  /*ad80*/  ENDCOLLECTIVE ;  /* 0x000000000000791b */ /* 0x003fe20003800000 */
.L_x_48:
[----:B------:R-:W-:Y:S01]  /*ad90*/  HFMA2.MMA R209, -RZ, RZ, 0, 1.1920928955078125e-07 ;  /* 0x00000002ffd17435 */ /* 0x000fe200000001ff */
[----:B------:R-:W-:Y:S02]  /*ada0*/  MOV R204, R206 ;  /* 0x000000ce00cc7202 */ /* 0x000fe40000000f00 */
[----:B------:R-:W-:-:S03]  /*adb0*/  ISETP.GE.AND P3, PT, R126, 0x1, PT ;  /* 0x000000017e00780c */ /* 0x000fc60003f66270 */
[----:B------:R-:W-:-:S04]  /*adc0*/  FMUL.FTZ R206, R202, R204 ;  /* 0x000000cccace7220 */ /* 0x000fc80000410000 */
[-C--:B------:R-:W-:Y:S01]  /*add0*/  FFMA.FTZ R205, R77, R203.reuse, -R206 ;  /* 0x000000cb4dcd7223 */ /* 0x080fe200000108ce */
[----:B------:R-:W-:-:S04]  /*ade0*/  FMUL.FTZ R203, R202, R203 ;  /* 0x000000cbcacb7220 */ /* 0x000fc80000410000 */
[----:B------:R-:W-:Y:S01]  /*adf0*/  FFMA.FTZ R204, R77, R204, R203 ;  /* 0x000000cc4dcc7223 */ /* 0x000fe200000100cb */
[----:B------:R-:W-:-:S03]  /*ae00*/  @P3 FADD.FTZ R78, R78, R205 ;  /* 0x000000cd4e4e3221 */ /* 0x000fc60000010000 */
[----:B------:R-:W-:Y:S01]  /*ae10*/  @P3 FADD.FTZ R79, R79, R204 ;  /* 0x000000cc4f4f3221 */ /* 0x000fe20000010000 */
[----:B------:R-:W-:-:S04]  /*ae20*/  FMUL.FTZ R204, R202, R76 ;  /* 0x0000004ccacc7220 */ /* 0x000fc80000410000 */
[-C--:B------:R-:W-:Y:S01]  /*ae30*/  FFMA.FTZ R203, R77, R201.reuse, R204 ;  /* 0x000000c94dcb7223 */ /* 0x080fe200000100cc */
[----:B------:R-:W-:-:S04]  /*ae40*/  FMUL.FTZ R201, R202, R201 ;  /* 0x000000c9cac97220 */ /* 0x000fc80000410000 */
[----:B------:R-:W-:Y:S01]  /*ae50*/  @P3 FFMA.FTZ R77, R77, R76, -R201 ;  /* 0x0000004c4d4d3223 */ /* 0x000fe200000108c9 */
[----:B------:R-:W-:-:S04]  /*ae60*/  FSEL R202, R202, R203, !P3 ;  /* 0x000000cbcaca7208 */ /* 0x000fc80005800000 */
[----:B------:R-:W-:-:S07]  /*ae70*/  MOV R212, R77 ;  /* 0x0000004d00d47202 */ /* 0x000fce0000000f00 */
[----:B------:R-:W-:Y:S05]  /*ae80*/  WARPSYNC.COLLECTIVE R231, `(.L_x_49) ;  /* 0x00000000e7087348 */ /* 0x000fea0003c00000 */
[----:B------:R0:W1:Y:S02]  /*ae90*/  SHFL.UP P3, R206, R212, R209, R214 ;  /* 0x040000d1d4ce7389 */ /* 0x00006400000600d6 */
[----:B01----:R-:W-:Y:S01]  /*aea0*/  ENDCOLLECTIVE ;  /* 0x000000000000791b */ /* 0x003fe20003800000 */
.L_x_49:
[----:B------:R-:W-:Y:S02]  /*aeb0*/  MOV R212, R202 ;  /* 0x000000ca00d47202 */ /* 0x000fe40000000f00 */
[----:B------:R-:W-:-:S07]  /*aec0*/  MOV R76, R206 ;  /* 0x000000ce004c7202 */ /* 0x000fce0000000f00 */
[----:B------:R-:W-:Y:S05]  /*aed0*/  WARPSYNC.COLLECTIVE R231, `(.L_x_50) ;  /* 0x00000000e7087348 */ /* 0x000fea0003c00000 */
[----:B------:R0:W1:Y:S02]  /*aee0*/  SHFL.UP P3, R206, R212, R209, R214 ;  /* 0x040000d1d4ce7389 */ /* 0x00006400000600d6 */
[----:B01----:R-:W-:Y:S01]  /*aef0*/  ENDCOLLECTIVE ;  /* 0x000000000000791b */ /* 0x003fe20003800000 */
.L_x_50:
[----:B------:R-:W-:Y:S02]  /*af00*/  MOV R212, R78 ;  /* 0x0000004e00d47202 */ /* 0x000fe40000000f00 */
[----:B------:R-:W-:-:S07]  /*af10*/  MOV R201, R206 ;  /* 0x000000ce00c97202 */ /* 0x000fce0000000f00 */
[----:B------:R-:W-:Y:S05]  /*af20*/  WARPSYNC.COLLECTIVE R231, `(.L_x_51) ;  /* 0x00000000e7087348 */ /* 0x000fea0003c00000 */
[----:B------:R0:W1:Y:S02]  /*af30*/  SHFL.UP P3, R206, R212, R209, R214 ;  /* 0x040000d1d4ce7389 */ /* 0x00006400000600d6 */
[----:B01----:R-:W-:Y:S01]  /*af40*/  ENDCOLLECTIVE ;  /* 0x000000000000791b */ /* 0x003fe20003800000 */
.L_x_51:
[----:B------:R-:W-:Y:S02]  /*af50*/  MOV R212, R79 ;  /* 0x0000004f00d47202 */ /* 0x000fe40000000f00 */
[----:B------:R-:W-:-:S07]  /*af60*/  MOV R203, R206 ;  /* 0x000000ce00cb7202 */ /* 0x000fce0000000f00 */
[----:B------:R-:W-:Y:S05]  /*af70*/  WARPSYNC.COLLECTIVE R231, `(.L_x_52) ;  /* 0x00000000e7087348 */ /* 0x000fea0003c00000 */
[----:B------:R0:W1:Y:S02]  /*af80*/  SHFL.UP P3, R206, R212, R209, R214 ;  /* 0x040000d1d4ce7389 */ /* 0x00006400000600d6 */
[----:B01----:R-:W-:Y:S01]  /*af90*/  ENDCOLLECTIVE ;  /* 0x000000000000791b */ /* 0x003fe20003800000 */
.L_x_52:
[----:B------:R-:W-:Y:S01]  /*afa0*/  HFMA2.MMA R209, -RZ, RZ, 0, 2.384185791015625e-07 ;  /* 0x00000004ffd17435 */ /* 0x000fe200000001ff */
        /* <DEDUP_REMOVED lines=17> */
.L_x_53:
[----:B------:R-:W-:Y:S02]  /*b0c0*/  MOV R212, R202 ;  /* 0x000000ca00d47202 */ /* 0x000fe40000000f00 */
[----:B------:R-:W-:-:S07]  /*b0d0*/  MOV R76, R206 ;  /* 0x000000ce004c7202 */ /* 0x000fce0000000f00 */
[----:B------:R-:W-:Y:S05]  /*b0e0*/  WARPSYNC.COLLECTIVE R231, `(.L_x_54) ;  /* 0x00000000e7087348 */ /* 0x000fea0003c00000 */
[----:B------:R0:W1:Y:S02]  /*b0f0*/  SHFL.UP P3, R206, R212, R209, R214 ;  /* 0x040000d1d4ce7389 */ /* 0x00006400000600d6 */
[----:B01----:R-:W-:Y:S01]  /*b100*/  ENDCOLLECTIVE ;  /* 0x000000000000791b */ /* 0x003fe20003800000 */
.L_x_54:
[----:B------:R-:W-:Y:S02]  /*b110*/  MOV R212, R78 ;  /* 0x0000004e00d47202 */ /* 0x000fe40000000f00 */
[----:B------:R-:W-:-:S07]  /*b120*/  MOV R201, R206 ;  /* 0x000000ce00c97202 */ /* 0x000fce0000000f00 */
[----:B------:R-:W-:Y:S05]  /*b130*/  WARPSYNC.COLLECTIVE R231, `(.L_x_55) ;  /* 0x00000000e7087348 */ /* 0x000fea0003c00000 */
[----:B------:R0:W1:Y:S02]  /*b140*/  SHFL.UP P3, R206, R212, R209, R214 ;  /* 0x040000d1d4ce7389 */ /* 0x00006400000600d6 */
[----:B01----:R-:W-:Y:S01]  /*b150*/  ENDCOLLECTIVE ;  /* 0x000000000000791b */ /* 0x003fe20003800000 */
.L_x_55:
[----:B------:R-:W-:Y:S02]  /*b160*/  MOV R212, R79 ;  /* 0x0000004f00d47202 */ /* 0x000fe40000000f00 */
[----:B------:R-:W-:-:S07]  /*b170*/  MOV R203, R206 ;  /* 0x000000ce00cb7202 */ /* 0x000fce0000000f00 */
[----:B------:R-:W-:Y:S05]  /*b180*/  WARPSYNC.COLLECTIVE R231, `(.L_x_56) ;  /* 0x00000000e7087348 */ /* 0x000fea0003c00000 */
[----:B------:R0:W1:Y:S02]  /*b190*/  SHFL.UP P3, R206, R212, R209, R214 ;  /* 0x040000d1d4ce7389 */ /* 0x00006400000600d6 */
[----:B01----:R-:W-:Y:S01]  /*b1a0*/  ENDCOLLECTIVE ;  /* 0x000000000000791b */ /* 0x003fe20003800000 */
.L_x_56:
[----:B------:R-:W-:Y:S01]  /*b1b0*/  HFMA2.MMA R209, -RZ, RZ, 0, 4.76837158203125e-07 ;  /* 0x00000008ffd17435 */ /* 0x000fe200000001ff */
        /* <DEDUP_REMOVED lines=17> */
.L_x_57:
[----:B------:R-:W-:Y:S02]  /*b2d0*/  MOV R212, R202 ;  /* 0x000000ca00d47202 */ /* 0x000fe40000000f00 */
[----:B------:R-:W-:-:S07]  /*b2e0*/  MOV R76, R206 ;  /* 0x000000ce004c7202 */ /* 0x000fce0000000f00 */
[----:B------:R-:W-:Y:S05]  /*b2f0*/  WARPSYNC.COLLECTIVE R231, `(.L_x_58) ;  /* 0x00000000e7087348 */ /* 0x000fea0003c00000 */
[----:B------:R0:W1:Y:S02]  /*b300*/  SHFL.UP P3, R206, R212, R209, R214 ;  /* 0x040000d1d4ce7389 */ /* 0x00006400000600d6 */
[----:B01----:R-:W-:Y:S01]  /*b310*/  ENDCOLLECTIVE ;  /* 0x000000000000791b */ /* 0x003fe20003800000 */
.L_x_58:
[----:B------:R-:W-:Y:S02]  /*b320*/  MOV R212, R78 ;  /* 0x0000004e00d47202 */ /* 0x000fe40000000f00 */
[----:B------:R-:W-:-:S07]  /*b330*/  MOV R201, R206 ;  /* 0x000000ce00c97202 */ /* 0x000fce0000000f00 */
[----:B------:R-:W-:Y:S05]  /*b340*/  WARPSYNC.COLLECTIVE R231, `(.L_x_59) ;  /* 0x00000000e7087348 */ /* 0x000fea0003c00000 */
[----:B------:R0:W1:Y:S02]  /*b350*/  SHFL.UP P3, R206, R212, R209, R214 ;  /* 0x040000d1d4ce7389 */ /* 0x00006400000600d6 */
[----:B01----:R-:W-:Y:S01]  /*b360*/  ENDCOLLECTIVE ;  /* 0x000000000000791b */ /* 0x003fe20003800000 */
.L_x_59:
[----:B------:R-:W-:Y:S02]  /*b370*/  MOV R212, R79 ;  /* 0x0000004f00d47202 */ /* 0x000fe40000000f00 */
[----:B------:R-:W-:-:S07]  /*b380*/  MOV R203, R206 ;  /* 0x000000ce00cb7202 */ /* 0x000fce0000000f00 */
[----:B------:R-:W-:Y:S05]  /*b390*/  WARPSYNC.COLLECTIVE R231, `(.L_x_60) ;  /* 0x00000000e7087348 */ /* 0x000fea0003c00000 */
[----:B------:R0:W1:Y:S02]  /*b3a0*/  SHFL.UP P3, R206, R212, R209, R214 ;  /* 0x040000d1d4ce7389 */ /* 0x00006400000600d6 */
[----:B01----:R-:W-:Y:S01]  /*b3b0*/  ENDCOLLECTIVE ;  /* 0x000000000000791b */ /* 0x003fe20003800000 */
.L_x_60:
[----:B------:R-:W-:Y:S01]  /*b3c0*/  HFMA2.MMA R209, -RZ, RZ, 0, 9.5367431640625e-07 ;  /* 0x00000010ffd17435 */ /* 0x000fe200000001ff */
        /* <DEDUP_REMOVED lines=17> */
.L_x_61:
[----:B------:R-:W-:Y:S02]  /*b4e0*/  MOV R212, R207 ;  /* 0x000000cf00d47202 */ /* 0x000fe40000000f00 */
[----:B------:R-:W-:-:S07]  /*b4f0*/  MOV R76, R206 ;  /* 0x000000ce004c7202 */ /* 0x000fce0000000f00 */
[----:B------:R-:W-:Y:S05]  /*b500*/  WARPSYNC.COLLECTIVE R231, `(.L_x_62) ;  /* 0x00000000e7087348 */ /* 0x000fea0003c00000 */
[----:B------:R0:W1:Y:S02]  /*b510*/  SHFL.UP P3, R206, R212, R209, R214 ;  /* 0x040000d1d4ce7389 */ /* 0x00006400000600d6 */
[----:B01----:R-:W-:Y:S01]  /*b520*/  ENDCOLLECTIVE ;  /* 0x000000000000791b */ /* 0x003fe20003800000 */
.L_x_62:
[----:B------:R-:W-:Y:S02]  /*b530*/  MOV R212, R78 ;  /* 0x0000004e00d47202 */ /* 0x000fe40000000f00 */
[----:B------:R-:W-:-:S07]  /*b540*/  MOV R202, R206 ;  /* 0x000000ce00ca7202 */ /* 0x000fce0000000f00 */
[----:B------:R-:W-:Y:S05]  /*b550*/  WARPSYNC.COLLECTIVE R231, `(.L_x_63) ;  /* 0x00000000e7087348 */ /* 0x000fea0003c00000 */
[----:B------:R0:W1:Y:S02]  /*b560*/  SHFL.UP P3, R206, R212, R209, R214 ;  /* 0x040000d1d4ce7389 */ /* 0x00006400000600d6 */
[----:B01----:R-:W-:Y:S01]  /*b570*/  ENDCOLLECTIVE ;  /* 0x000000000000791b */ /* 0x003fe20003800000 */
.L_x_63:
[----:B------:R-:W-:Y:S02]  /*b580*/  MOV R212, R79 ;  /* 0x0000004f00d47202 */ /* 0x000fe40000000f00 */
[----:B------:R-:W-:-:S07]  /*b590*/  MOV R204, R206 ;  /* 0x000000ce00cc7202 */ /* 0x000fce0000000f00 */
[----:B------:R-:W-:Y:S05]  /*b5a0*/  WARPSYNC.COLLECTIVE R231, `(.L_x_64) ;  /* 0x00000000e7087348 */ /* 0x000fea0003c00000 */
[----:B------:R0:W1:Y:S02]  /*b5b0*/  SHFL.UP P3, R206, R212, R209, R214 ;  /* 0x040000d1d4ce7389 */ /* 0x00006400000600d6 */
[----:B01----:R-:W-:Y:S01]  /*b5c0*/  ENDCOLLECTIVE ;  /* 0x000000000000791b */ /* 0x003fe20003800000 */
.L_x_64:
[----:B------:R-:W-:Y:S05]  /*b5d0*/  BRA `(.L_x_65) ;  /* 0xffffff9000287947 */ /* 0x000fea000383ffff */
.L_x_6:
[----:B------:R-:W-:Y:S01]  /*b5e0*/  HFMA2.MMA R229, -RZ, RZ, 0, 1.847743988037109375e-06 ;  /* 0x0000001fffe57435 */ /* 0x000fe200000001ff */
[----:B------:R-:W-:Y:S01]  /*b5f0*/  BSSY B0, `(.L_x_66) ;  /* 0x0000007000007945 */ /* 0x000fe20003800000 */
[----:B------:R-:W-:Y:S02]  /*b600*/  MOV R228, R77 ;  /* 0x0000004d00e47202 */ /* 0x000fe40000000f00 */
[----:B------:R-:W-:Y:S02]  /*b610*/  MOV R226, 0x1f ;  /* 0x0000001f00e27802 */ /* 0x000fe40000000f00 */
[----:B------:R-:W-:-:S07]  /*b620*/  MOV R231, 0xffffffff ;  /* 0xffffffff00e77802 */ /* 0x000fce0000000f00 */
[----:B-1---5:R-:W-:Y:S05]  /*b630*/  WARPSYNC.COLLECTIVE R231, `(.L_x_67) ;  /* 0x00000000e7087348 */ /* 0x022fea0003c00000 */
[----:B------:R0:W2:Y:S02]  /*b640*/  SHFL.IDX P3, R230, R228, R229, R226 ;  /* 0x000000e5e4e67389 */ /* 0x0000a400000600e2 */
[----:B012--5:R-:W-:Y:S01]  /*b650*/  ENDCOLLECTIVE ;  /* 0x000000000000791b */ /* 0x027fe20003800000 */
.L_x_67:
[----:B------:R-:W-:Y:S05]  /*b660*/  BSYNC B0 ;  /* 0x0000000000007941 */ /* 0x000fea0003800000 */
.L_x_66:
[----:B------:R-:W-:Y:S05]  /*b670*/  BRA `(.L_x_68) ;  /* 0xffffff9000387947 */ /* 0x000fea000383ffff */
.L_x_7:
        /* <DEDUP_REMOVED lines=8> */
.L_x_70:
[----:B------:R-:W-:Y:S05]  /*b700*/  BSYNC B0 ;  /* 0x0000000000007941 */ /* 0x000fea0003800000 */
.L_x_69:
[----:B------:R-:W-:Y:S05]  /*b710*/  BRA `(.L_x_71) ;  /* 0xffffff9000187947 */ /* 0x000fea000383ffff */
.L_x_8:
        /* <DEDUP_REMOVED lines=8> */
.L_x_73:
[----:B------:R-:W-:Y:S05]  /*b7a0*/  BSYNC B0 ;  /* 0x0000000000007941 */ /* 0x000fea0003800000 */
.L_x_72:
[----:B------:R-:W-:Y:S05]  /*b7b0*/  BRA `(.L_x_74) ;  /* 0xffffff8c00f87947 */ /* 0x000fea000383ffff */
.L_x_9:
        /* <DEDUP_REMOVED lines=8> */
.L_x_76:
[----:B------:R-:W-:Y:S05]  /*b840*/  BSYNC B0 ;  /* 0x0000000000007941 */ /* 0x000fea0003800000 */
.L_x_75:
[----:B------:R-:W-:Y:S05]  /*b850*/  BRA `(.L_x_77) ;  /* 0xffffff8c00d87947 */ /* 0x000fea000383ffff */
.L_x_10:
[----:B------:R-:W-:Y:S01]  /*b860*/  HFMA2.MMA R209, -RZ, RZ, 0, 5.9604644775390625e-08 ;  /* 0x00000001ffd17435 */ /* 0x000fe200000001ff */
[----:B------:R-:W-:Y:S01]  /*b870*/  BSSY B0, `(.L_x_78) ;  /* 0x0000007000007945 */ /* 0x000fe20003800000 */
[----:B------:R-:W-:Y:S02]  /*b880*/  MOV R212, R77 ;  /* 0x0000004d00d47202 */ /* 0x000fe40000000f00 */
[----:B------:R-:W-:Y:S02]  /*b890*/  MOV R214, RZ ;  /* 0x000000ff00d67202 */ /* 0x000fe40000000f00 */
[----:B------:R-:W-:-:S07]  /*b8a0*/  MOV R231, 0xffffffff ;  /* 0xffffffff00e77802 */ /* 0x000fce0000000f00 */
[----:B-1---5:R-:W-:Y:S05]  /*b8b0*/  WARPSYNC.COLLECTIVE R231, `(.L_x_79) ;  /* 0x00000000e7087348 */ /* 0x022fea0003c00000 */
[----:B------:R0:W2:Y:S02]  /*b8c0*/  SHFL.UP P3, R206, R212, R209, R214 ;  /* 0x040000d1d4ce7389 */ /* 0x0000a400000600d6 */
[----:B012--5:R-:W-:Y:S01]  /*b8d0*/  ENDCOLLECTIVE ;  /* 0x000000000000791b */ /* 0x027fe20003800000 */
.L_x_79:
[----:B------:R-:W-:Y:S05]  /*b8e0*/  BSYNC B0 ;  /* 0x0000000000007941 */ /* 0x000fea0003800000 */
.L_x_78:
[----:B------:R-:W-:Y:S01]  /*b8f0*/  HFMA2.MMA R209, -RZ, RZ, 0, 5.9604644775390625e-08 ;  /* 0x00000001ffd17435 */ /* 0x000fe200000001ff */
[----:B------:R-:W-:Y:S01]  /*b900*/  MOV R212, R208 ;  /* 0x000000d000d47202 */ /* 0x000fe20000000f00 */
[----:B------:R-:W-:Y:S01]  /*b910*/  HFMA2.MMA R229, -RZ, RZ, 0, 0 ;  /* 0x00000000ffe57435 */ /* 0x000fe200000001ff */
[----:B------:R-:W-:Y:S02]  /*b920*/  MOV R214, RZ ;  /* 0x000000ff00d67202 */ /* 0x000fe40000000f00 */
[----:B------:R-:W-:Y:S02]  /*b930*/  MOV R231, 0xffffffff ;  /* 0xffffffff00e77802 */ /* 0x000fe40000000f00 */
[----:B------:R-:W-:Y:S02]  /*b940*/  MOV R77, R206 ;  /* 0x000000ce004d7202 */ /* 0x000fe40000000f00 */
[----:B------:R-:W-:-:S07]  /*b950*/  MOV R228, R72 ;  /* 0x0000004800e47202 */ /* 0x000fce0000000f00 */
[----:B------:R-:W-:Y:S05]  /*b960*/  WARPSYNC.COLLECTIVE R231, `(.L_x_80) ;  /* 0x00000000e7087348 */ /* 0x000fea0003c00000 */
[----:B------:R0:W1:Y:S02]  /*b970*/  SHFL.UP P3, R206, R212, R209, R214 ;  /* 0x040000d1d4ce7389 */ /* 0x00006400000600d6 */
[----:B01----:R-:W-:Y:S01]  /*b980*/  ENDCOLLECTIVE ;  /* 0x000000000000791b */ /* 0x003fe20003800000 */
.L_x_80:
[----:B------:R-:W-:Y:S02]  /*b990*/  MOV R226, 0x1f ;  /* 0x0000001f00e27802 */ /* 0x000fe40000000f00 */
[----:B------:R-:W-:Y:S02]  /*b9a0*/  MOV R212, R78 ;  /* 0x0000004e00d47202 */ /* 0x000fe40000000f00 */
[----:B------:R-:W-:-:S07]  /*b9b0*/  MOV R208, R206 ;  /* 0x000000ce00d07202 */ /* 0x000fce0000000f00 */
[----:B------:R-:W-:Y:S05]  /*b9c0*/  WARPSYNC.COLLECTIVE R231, `(.L_x_81) ;  /* 0x00000000e7087348 */ /* 0x000fea0003c00000 */
[----:B------:R0:W1:Y:S02]  /*b9d0*/  SHFL.UP P3, R206, R212, R209, R214 ;  /* 0x040000d1d4ce7389 */ /* 0x00006400000600d6 */
[----:B01----:R-:W-:Y:S01]  /*b9e0*/  ENDCOLLECTIVE ;  /* 0x000000000000791b */ /* 0x003fe20003800000 */
.L_x_81:
[----:B------:R-:W-:Y:S02]  /*b9f0*/  MOV R212, R79 ;  /* 0x0000004f00d47202 */ /* 0x000fe40000000f00 */
[----:B------:R-:W-:-:S07]  /*ba00*/  MOV R78, R206 ;  /* 0x000000ce004e7202 */ /* 0x000fce0000000f00 */
[----:B------:R-:W-:Y:S05]  /*ba10*/  WARPSYNC.COLLECTIVE R231, `(.L_x_82) ;  /* 0x00000000e7087348 */ /* 0x000fea0003c00000 */
[----:B------:R0:W1:Y:S02]  /*ba20*/  SHFL.UP P3, R206, R212, R209, R214 ;  /* 0x040000d1d4ce7389 */ /* 0x00006400000600d6 */
[----:B01----:R-:W-:Y:S01]  /*ba30*/  ENDCOLLECTIVE ;  /* 0x000000000000791b */ /* 0x003fe20003800000 */
.L_x_82:
[----:B------:R-:W-:Y:S05]  /*ba40*/  WARPSYNC.COLLECTIVE R231, `(.L_x_83) ;  /* 0x00000000e7087348 */ /* 0x000fea0003c00000 */
[----:B------:R0:W1:Y:S02]  /*ba50*/  SHFL.IDX P3, R230, R228, R229, R226 ;  /* 0x000000e5e4e67389 */ /* 0x00006400000600e2 */
[----:B01----:R-:W-:Y:S01]  /*ba60*/  ENDCOLLECTIVE ;  /* 0x000000000000791b */ /* 0x003fe20003800000 */
.L_x_83:
[----:B------:R-:W-:Y:S02]  /*ba70*/  MOV R228, R73 ;  /* 0x0000004900e47202 */ /* 0x000fe40000000f00 */
[----:B------:R-:W-:Y:S02]  /*ba80*/  MOV R79, R206 ;  /* 0x000000ce004f7202 */ /* 0x000fe40000000f00 */
[----:B------:R-:W-:-:S07]  /*ba90*/  MOV R72, R230 ;  /* 0x000000e600487202 */ /* 0x000fce0000000f00 */
[----:B------:R-:W-:Y:S05]  /*baa0*/  WARPSYNC.COLLECTIVE R231, `(.L_x_84) ;  /* 0x00000000e7087348 */ /* 0x000fea0003c00000 */
[----:B------:R0:W1:Y:S02]  /*bab0*/  SHFL.IDX P3, R230, R228, R229, R226 ;  /* 0x000000e5e4e67389 */ /* 0x00006400000600e2 */
[----:B01----:R-:W-:Y:S01]  /*bac0*/  ENDCOLLECTIVE ;  /* 0x000000000000791b */ /* 0x003fe20003800000 */
.L_x_84:
[----:B------:R-:W-:Y:S02]  /*bad0*/  MOV R228, R74 ;  /* 0x0000004a00e47202 */ /* 0x000fe40000000f00 */
[----:B------:R-:W-:-:S07]  /*bae0*/  MOV R73, R230 ;  /* 0x000000e600497202 */ /* 0x000fce0000000f00 */
[----:B------:R-:W-:Y:S05]  /*baf0*/  WARPSYNC.COLLECTIVE R231, `(.L_x_85) ;  /* 0x00000000e7087348 */ /* 0x000fea0003c00000 */
[----:B------:R0:W1:Y:S02]  /*bb00*/  SHFL.IDX P3, R230, R228, R229, R226 ;  /* 0x000000e5e4e67389 */ /* 0x00006400000600e2 */
[----:B01----:R-:W-:Y:S01]  /*bb10*/  ENDCOLLECTIVE ;  /* 0x000000000000791b */ /* 0x003fe20003800000 */
.L_x_85:
[----:B------:R-:W-:Y:S02]  /*bb20*/  MOV R228, R75 ;  /* 0x0000004b00e47202 */ /* 0x000fe40000000f00 */
[----:B------:R-:W-:-:S07]  /*bb30*/  MOV R74, R230 ;  /* 0x000000e6004a7202 */ /* 0x000fce0000000f00 */
[----:B------:R-:W-:Y:S05]  /*bb40*/  WARPSYNC.COLLECTIVE R231, `(.L_x_86) ;  /* 0x00000000e7087348 */ /* 0x000fea0003c00000 */
[----:B------:R0:W1:Y:S02]  /*bb50*/  SHFL.IDX P3, R230, R228, R229, R226 ;  /* 0x000000e5e4e67389 */ /* 0x00006400000600e2 */
[----:B01----:R-:W-:Y:S01]  /*bb60*/  ENDCOLLECTIVE ;  /* 0x000000000000791b */ /* 0x003fe20003800000 */
.L_x_86:
[----:B------:R-:W-:Y:S01]  /*bb70*/  MOV R75, R230 ;  /* 0x000000e6004b7202 */ /* 0x000fe20000000f00 */
[----:B------:R-:W-:Y:S06]  /*bb80*/  BRA `(.L_x_87) ;  /* 0xffffff8c00347947 */ /* 0x000fec000383ffff */
.L_x_12:
[----:B------:R-:W-:Y:S01]  /*bb90*/  HFMA2.MMA R73, -RZ, RZ, 0, 5.9604644775390625e-08 ;  /* 0x00000001ff497435 */ /* 0x000fe200000001ff */
[-C--:B------:R-:W-:Y:S02]  /*bba0*/  MOV R74, R226.reuse ;  /* 0x000000e2004a7202 */ /* 0x080fe40000000f00 */
[----:B------:R-:W-:Y:S02]  /*bbb0*/  MOV R72, 0x1f ;  /* 0x0000001f00487802 */ /* 0x000fe40000000f00 */
[----:B------:R-:W-:Y:S02]  /*bbc0*/  MOV R231, 0xffffffff ;  /* 0xffffffff00e77802 */ /* 0x000fe40000000f00 */
[----:B------:R-:W-:Y:S02]  /*bbd0*/  MOV R70, R226 ;  /* 0x000000e200467202 */ /* 0x000fe40000000f00 */
[----:B------:R-:W-:-:S07]  /*bbe0*/  MOV R71, R228 ;  /* 0x000000e400477202 */ /* 0x000fce0000000f00 */
[----:B-1----:R-:W-:Y:S05]  /*bbf0*/  WARPSYNC.COLLECTIVE R231, `(.L_x_88) ;  /* 0x00000000e7087348 */ /* 0x002fea0003c00000 */
[----:B------:R0:W2:Y:S02]  /*bc00*/  SHFL.DOWN P2, R75, R74, R73, R72 ;  /* 0x080000494a4b7389 */ /* 0x0000a40000040048 */
[----:B012---:R-:W-:Y:S01]  /*bc10*/  ENDCOLLECTIVE ;  /* 0x000000000000791b */ /* 0x007fe20003800000 */
.L_x_88:
[----:B------:R-:W-:Y:S02]  /*bc20*/  MOV R74, R228 ;  /* 0x000000e4004a7202 */ /* 0x000fe40000000f00 */
[----:B------:R-:W-:-:S07]  /*bc30*/  MOV R229, R75 ;  /* 0x0000004b00e57202 */ /* 0x000fce0000000f00 */
[----:B------:R-:W-:Y:S05]  /*bc40*/  WARPSYNC.COLLECTIVE R231, `(.L_x_89) ;  /* 0x00000000e7087348 */ /* 0x000fea0003c00000 */
[----:B------:R0:W1:Y:S02]  /*bc50*/  SHFL.DOWN P2, R75, R74, R73, R72 ;  /* 0x080000494a4b7389 */ /* 0x0000640000040048 */
[----:B01----:R-:W-:Y:S01]  /*bc60*/  ENDCOLLECTIVE ;  /* 0x000000000000791b */ /* 0x003fe20003800000 */
.L_x_89:
[----:B------:R-:W-:Y:S02]  /*bc70*/  MOV R74, R69 ;  /* 0x00000045004a7202 */ /* 0x000fe40000000f00 */
[----:B------:R-:W-:-:S07]  /*bc80*/  MOV R237, R75 ;  /* 0x0000004b00ed7202 */ /* 0x000fce0000000f00 */
[----:B------:R-:W-:Y:S05]  /*bc90*/  WARPSYNC.COLLECTIVE R231, `(.L_x_90) ;  /* 0x00000000e7087348 */ /* 0x000fea0003c00000 */
[----:B------:R0:W1:Y:S02]  /*bca0*/  SHFL.DOWN P2, R75, R74, R73, R72 ;  /* 0x080000494a4b7389 */ /* 0x0000640000040048 */
[----:B01----:R-:W-:Y:S01]  /*bcb0*/  ENDCOLLECTIVE ;  /* 0x000000000000791b */ /* 0x003fe20003800000 */
.L_x_90:
[----:B------:R-:W-:Y:S02]  /*bcc0*/  MOV R74, R68 ;  /* 0x00000044004a7202 */ /* 0x000fe40000000f00 */
[----:B------:R-:W-:-:S07]  /*bcd0*/  MOV R238, R75 ;  /* 0x0000004b00ee7202 */ /* 0x000fce0000000f00 */
[----:B------:R-:W-:Y:S05]  /*bce0*/  WARPSYNC.COLLECTIVE R231, `(.L_x_91) ;  /* 0x00000000e7087348 */ /* 0x000fea0003c00000 */
[----:B------:R0:W1:Y:S02]  /*bcf0*/  SHFL.DOWN P2, R75, R74, R73, R72 ;  /* 0x080000494a4b7389 */ /* 0x0000640000040048 */
[----:B01----:R-:W-:Y:S01]  /*bd00*/  ENDCOLLECTIVE ;  /* 0x000000000000791b */ /* 0x003fe20003800000 */
.L_x_91:
[----:B------:R-:W-:Y:S05]  /*bd10*/  BRA `(.L_x_92) ;  /* 0xffffffa000487947 */ /* 0x000fea000383ffff */
.L_x_15:
[----:B------:R-:W-:Y:S01]  /*bd20*/  HFMA2.MMA R73, -RZ, RZ, 0, 1.1920928955078125e-07 ;  /* 0x00000002ff497435 */ /* 0x000fe200000001ff */
[----:B------:R-:W-:Y:S01]  /*bd30*/  BSSY B0, `(.L_x_93) ;  /* 0x0000007000007945 */ /* 0x000fe20003800000 */
[----:B------:R-:W-:Y:S02]  /*bd40*/  MOV R74, R70 ;  /* 0x00000046004a7202 */ /* 0x000fe40000000f00 */
[----:B------:R-:W-:Y:S02]  /*bd50*/  MOV R72, 0x1f ;  /* 0x0000001f00487802 */ /* 0x000fe40000000f00 */
[----:B------:R-:W-:-:S07]  /*bd60*/  MOV R231, 0xffffffff ;  /* 0xffffffff00e77802 */ /* 0x000fce0000000f00 */
[----:B01234-:R-:W-:Y:S05]  /*bd70*/  WARPSYNC.COLLECTIVE R231, `(.L_x_94) ;  /* 0x00000000e7087348 */ /* 0x01ffea0003c00000 */
[----:B0-----:R0:W0:Y:S02]  /*bd80*/  SHFL.DOWN P2, R75, R74, R73, R72 ;  /* 0x080000494a4b7389 */ /* 0x0010240000040048 */
[----:B01234-:R-:W-:Y:S01]  /*bd90*/  ENDCOLLECTIVE ;  /* 0x000000000000791b */ /* 0x01ffe20003800000 */
.L_x_94:
[----:B------:R-:W-:Y:S05]  /*bda0*/  BSYNC B0 ;  /* 0x0000000000007941 */ /* 0x000fea0003800000 */
.L_x_93:
[----:B------:R-:W-:Y:S01]  /*bdb0*/  HFMA2.MMA R73, -RZ, RZ, 0, 1.1920928955078125e-07 ;  /* 0x00000002ff497435 */ /* 0x000fe200000001ff */
[----:B------:R-:W-:Y:S02]  /*bdc0*/  MOV R74, R71 ;  /* 0x00000047004a7202 */ /* 0x000fe40000000f00 */
[----:B------:R-:W-:Y:S02]  /*bdd0*/  MOV R72, 0x1f ;  /* 0x0000001f00487802 */ /* 0x000fe40000000f00 */
[----:B------:R-:W-:Y:S02]  /*bde0*/  MOV R231, 0xffffffff ;  /* 0xffffffff00e77802 */ /* 0x000fe40000000f00 */
[----:B------:R-:W-:-:S07]  /*bdf0*/  MOV R226, R75 ;  /* 0x0000004b00e27202 */ /* 0x000fce0000000f00 */
[----:B------:R-:W-:Y:S05]  /*be00*/  WARPSYNC.COLLECTIVE R231, `(.L_x_95) ;  /* 0x00000000e7087348 */ /* 0x000fea0003c00000 */
[----:B------:R0:W1:Y:S02]  /*be10*/  SHFL.DOWN P2, R75, R74, R73, R72 ;  /* 0x080000494a4b7389 */ /* 0x0000640000040048 */
[----:B01----:R-:W-:Y:S01]  /*be20*/  ENDCOLLECTIVE ;  /* 0x000000000000791b */ /* 0x003fe20003800000 */
.L_x_95:
[----:B------:R-:W-:Y:S02]  /*be30*/  MOV R74, R69 ;  /* 0x00000045004a7202 */ /* 0x000fe40000000f00 */
[----:B------:R-:W-:-:S07]  /*be40*/  MOV R228, R75 ;  /* 0x0000004b00e47202 */ /* 0x000fce0000000f00 */
[----:B------:R-:W-:Y:S05]  /*be50*/  WARPSYNC.COLLECTIVE R231, `(.L_x_96) ;  /* 0x00000000e7087348 */ /* 0x000fea0003c00000 */
[----:B------:R0:W1:Y:S02]  /*be60*/  SHFL.DOWN P2, R75, R74, R73, R72 ;  /* 0x080000494a4b7389 */ /* 0x0000640000040048 */
[----:B01----:R-:W-:Y:S01]  /*be70*/  ENDCOLLECTIVE ;  /* 0x000000000000791b */ /* 0x003fe20003800000 */
.L_x_96:
[----:B------:R-:W-:Y:S02]  /*be80*/  MOV R74, R68 ;  /* 0x00000044004a7202 */ /* 0x000fe40000000f00 */
[----:B------:R-:W-:-:S07]  /*be90*/  MOV R229, R75 ;  /* 0x0000004b00e57202 */ /* 0x000fce0000000f00 */
[----:B------:R-:W-:Y:S05]  /*bea0*/  WARPSYNC.COLLECTIVE R231, `(.L_x_97) ;  /* 0x00000000e7087348 */ /* 0x000fea0003c00000 */
[----:B------:R0:W1:Y:S02]  /*beb0*/  SHFL.DOWN P2, R75, R74, R73, R72 ;  /* 0x080000494a4b7389 */ /* 0x0000640000040048 */
[----:B01----:R-:W-:Y:S01]  /*bec0*/  ENDCOLLECTIVE ;  /* 0x000000000000791b */ /* 0x003fe20003800000 */
.L_x_97:
[----:B------:R-:W-:Y:S05]  /*bed0*/  BRA `(.L_x_98) ;  /* 0xffffffa0002c7947 */ /* 0x000fea000383ffff */
.L_x_18:
[----:B------:R-:W-:Y:S01]  /*bee0*/  HFMA2.MMA R73, -RZ, RZ, 0, 2.384185791015625e-07 ;  /* 0x00000004ff497435 */ /* 0x000fe200000001ff */
[----:B------:R-:W-:Y:S01]  /*bef0*/  BSSY B0, `(.L_x_99) ;  /* 0x0000007000007945 */ /* 0x000fe20003800000 */
[----:B------:R-:W-:Y:S02]  /*bf00*/  MOV R74, R70 ;  /* 0x00000046004a7202 */ /* 0x000fe40000000f00 */
[----:B------:R-:W-:Y:S02]  /*bf10*/  MOV R72, 0x1f ;  /* 0x0000001f00487802 */ /* 0x000fe40000000f00 */
[----:B------:R-:W-:-:S07]  /*bf20*/  MOV R231, 0xffffffff ;  /* 0xffffffff00e77802 */ /* 0x000fce0000000f00 */
[----:B01234-:R-:W-:Y:S05]  /*bf30*/  WARPSYNC.COLLECTIVE R231, `(.L_x_100) ;  /* 0x00000000e7087348 */ /* 0x01ffea0003c00000 */
[----:B0-----:R0:W0:Y:S02]  /*bf40*/  SHFL.DOWN P2, R75, R74, R73, R72 ;  /* 0x080000494a4b7389 */ /* 0x0010240000040048 */
[----:B01234-:R-:W-:Y:S01]  /*bf50*/  ENDCOLLECTIVE ;  /* 0x000000000000791b */ /* 0x01ffe20003800000 */
.L_x_100:
[----:B------:R-:W-:Y:S05]  /*bf60*/  BSYNC B0 ;  /* 0x0000000000007941 */ /* 0x000fea0003800000 */
.L_x_99:
[----:B------:R-:W-:Y:S01]  /*bf70*/  HFMA2.MMA R73, -RZ, RZ, 0, 2.384185791015625e-07 ;  /* 0x00000004ff497435 */ /* 0x000fe200000001ff */
[----:B------:R-:W-:Y:S02]  /*bf80*/  MOV R74, R71 ;  /* 0x00000047004a7202 */ /* 0x000fe40000000f00 */
[----:B------:R-:W-:Y:S02]  /*bf90*/  MOV R72, 0x1f ;  /* 0x0000001f00487802 */ /* 0x000fe40000000f00 */
[----:B------:R-:W-:Y:S02]  /*bfa0*/  MOV R231, 0xffffffff ;  /* 0xffffffff00e77802 */ /* 0x000fe40000000f00 */
[----:B------:R-:W-:-:S07]  /*bfb0*/  MOV R226, R75 ;  /* 0x0000004b00e27202 */ /* 0x000fce0000000f00 */
[----:B------:R-:W-:Y:S05]  /*bfc0*/  WARPSYNC.COLLECTIVE R231, `(.L_x_101) ;  /* 0x00000000e7087348 */ /* 0x000fea0003c00000 */
[----:B------:R0:W1:Y:S02]  /*bfd0*/  SHFL.DOWN P2, R75, R74, R73, R72 ;  /* 0x080000494a4b7389 */ /* 0x0000640000040048 */
[----:B01----:R-:W-:Y:S01]  /*bfe0*/  ENDCOLLECTIVE ;  /* 0x000000000000791b */ /* 0x003fe20003800000 */
.L_x_101:
[----:B------:R-:W-:Y:S02]  /*bff0*/  MOV R74, R69 ;  /* 0x00000045004a7202 */ /* 0x000fe40000000f00 */
[----:B------:R-:W-:-:S07]  /*c000*/  MOV R228, R75 ;  /* 0x0000004b00e47202 */ /* 0x000fce0000000f00 */
[----:B------:R-:W-:Y:S05]  /*c010*/  WARPSYNC.COLLECTIVE R231, `(.L_x_102) ;  /* 0x00000000e7087348 */ /* 0x000fea0003c00000 */
[----:B------:R0:W1:Y:S02]  /*c020*/  SHFL.DOWN P2, R75, R74, R73, R72 ;  /* 0x080000494a4b7389 */ /* 0x0000640000040048 */
[----:B01----:R-:W-:Y:S01]  /*c030*/  ENDCOLLECTIVE ;  /* 0x000000000000791b */ /* 0x003fe20003800000 */
.L_x_102:
[----:B------:R-:W-:Y:S02]  /*c040*/  MOV R74, R68 ;  /* 0x00000044004a7202 */ /* 0x000fe40000000f00 */
[----:B------:R-:W-:-:S07]  /*c050*/  MOV R229, R75 ;  /* 0x0000004b00e57202 */ /* 0x000fce0000000f00 */
[----:B------:R-:W-:Y:S05]  /*c060*/  WARPSYNC.COLLECTIVE R231, `(.L_x_103) ;  /* 0x00000000e7087348 */ /* 0x000fea0003c00000 */
[----:B------:R0:W1:Y:S02]  /*c070*/  SHFL.DOWN P2, R75, R74, R73, R72 ;  /* 0x080000494a4b7389 */ /* 0x0000640000040048 */
[----:B01----:R-:W-:Y:S01]  /*c080*/  ENDCOLLECTIVE ;  /* 0x000000000000791b */ /* 0x003fe20003800000 */
.L_x_103:
[----:B------:R-:W-:Y:S05]  /*c090*/  BRA `(.L_x_104) ;  /* 0xffffffa000107947 */ /* 0x000fea000383ffff */
.L_x_21:
[----:B------:R-:W-:Y:S01]  /*c0a0*/  HFMA2.MMA R73, -RZ, RZ, 0, 4.76837158203125e-07 ;  /* 0x00000008ff497435 */ /* 0x000fe200000001ff */
[----:B------:R-:W-:Y:S01]  /*c0b0*/  BSSY B0, `(.L_x_105) ;  /* 0x0000007000007945 */ /* 0x000fe20003800000 */
[----:B------:R-:W-:Y:S02]  /*c0c0*/  MOV R74, R70 ;  /* 0x00000046004a7202 */ /* 0x000fe40000000f00 */
[----:B------:R-:W-:Y:S02]  /*c0d0*/  MOV R72, 0x1f ;  /* 0x0000001f00487802 */ /* 0x000fe40000000f00 */
[----:B------:R-:W-:-:S07]  /*c0e0*/  MOV R231, 0xffffffff ;  /* 0xffffffff00e77802 */ /* 0x000fce0000000f00 */
[----:B01234-:R-:W-:Y:S05]  /*c0f0*/  WARPSYNC.COLLECTIVE R231, `(.L_x_106) ;  /* 0x00000000e7087348 */ /* 0x01ffea0003c00000 */
[----:B0-----:R0:W0:Y:S02]  /*c100*/  SHFL.DOWN P2, R75, R74, R73, R72 ;  /* 0x080000494a4b7389 */ /* 0x0010240000040048 */
[----:B01234-:R-:W-:Y:S01]  /*c110*/  ENDCOLLECTIVE ;  /* 0x000000000000791b */ /* 0x01ffe20003800000 */
.L_x_106:
[----:B------:R-:W-:Y:S05]  /*c120*/  BSYNC B0 ;  /* 0x0000000000007941 */ /* 0x000fea0003800000 */
.L_x_105:
[----:B------:R-:W-:Y:S01]  /*c130*/  HFMA2.MMA R73, -RZ, RZ, 0, 4.76837158203125e-07 ;  /* 0x00000008ff497435 */ /* 0x000fe200000001ff */
[----:B------:R-:W-:Y:S02]  /*c140*/  MOV R74, R71 ;  /* 0x00000047004a7202 */ /* 0x000fe40000000f00 */
[----:B------:R-:W-:Y:S02]  /*c150*/  MOV R72, 0x1f ;  /* 0x0000001f00487802 */ /* 0x000fe40000000f00 */
[----:B------:R-:W-:Y:S02]  /*c160*/  MOV R231, 0xffffffff ;  /* 0xffffffff00e77802 */ /* 0x000fe40000000f00 */
[----:B------:R-:W-:-:S07]  /*c170*/  MOV R226, R75 ;  /* 0x0000004b00e27202 */ /* 0x000fce0000000f00 */
[----:B------:R-:W-:Y:S05]  /*c180*/  WARPSYNC.COLLECTIVE R231, `(.L_x_107) ;  /* 0x00000000e7087348 */ /* 0x000fea0003c00000 */
[----:B------:R0:W1:Y:S02]  /*c190*/  SHFL.DOWN P2, R75, R74, R73, R72 ;  /* 0x080000494a4b7389 */ /* 0x0000640000040048 */
[----:B01----:R-:W-:Y:S01]  /*c1a0*/  ENDCOLLECTIVE ;  /* 0x000000000000791b */ /* 0x003fe20003800000 */
.L_x_107:
[----:B------:R-:W-:Y:S02]  /*c1b0*/  MOV R74, R69 ;  /* 0x00000045004a7202 */ /* 0x000fe40000000f00 */
[----:B------:R-:W-:-:S07]  /*c1c0*/  MOV R228, R75 ;  /* 0x0000004b00e47202 */ /* 0x000fce0000000f00 */
[----:B------:R-:W-:Y:S05]  /*c1d0*/  WARPSYNC.COLLECTIVE R231, `(.L_x_108) ;  /* 0x00000000e7087348 */ /* 0x000fea0003c00000 */
[----:B------:R0:W1:Y:S02]  /*c1e0*/  SHFL.DOWN P2, R75, R74, R73, R72 ;  /* 0x080000494a4b7389 */ /* 0x0000640000040048 */
[----:B01----:R-:W-:Y:S01]  /*c1f0*/  ENDCOLLECTIVE ;  /* 0x000000000000791b */ /* 0x003fe20003800000 */
.L_x_108:
[----:B------:R-:W-:Y:S02]  /*c200*/  MOV R74, R68 ;  /* 0x00000044004a7202 */ /* 0x000fe40000000f00 */
[----:B------:R-:W-:-:S07]  /*c210*/  MOV R229, R75 ;  /* 0x0000004b00e57202 */ /* 0x000fce0000000f00 */
[----:B------:R-:W-:Y:S05]  /*c220*/  WARPSYNC.COLLECTIVE R231, `(.L_x_109) ;  /* 0x00000000e7087348 */ /* 0x000fea0003c00000 */
[----:B------:R0:W1:Y:S02]  /*c230*/  SHFL.DOWN P2, R75, R74, R73, R72 ;  /* 0x080000494a4b7389 */ /* 0x0000640000040048 */
[----:B01----:R-:W-:Y:S01]  /*c240*/  ENDCOLLECTIVE ;  /* 0x000000000000791b */ /* 0x003fe20003800000 */
.L_x_109:
[----:B------:R-:W-:Y:S05]  /*c250*/  BRA `(.L_x_110) ;  /* 0xffffff9c00f47947 */ /* 0x000fea000383ffff */
.L_x_24:
[----:B------:R-:W-:Y:S01]  /*c260*/  HFMA2.MMA R73, -RZ, RZ, 0, 9.5367431640625e-07 ;  /* 0x00000010ff497435 */ /* 0x000fe200000001ff */
[----:B------:R-:W-:Y:S01]  /*c270*/  BSSY B0, `(.L_x_111) ;  /* 0x0000007000007945 */ /* 0x000fe20003800000 */
[----:B------:R-:W-:Y:S02]  /*c280*/  MOV R74, R70 ;  /* 0x00000046004a7202 */ /* 0x000fe40000000f00 */
[----:B------:R-:W-:Y:S02]  /*c290*/  MOV R72, 0x1f ;  /* 0x0000001f00487802 */ /* 0x000fe40000000f00 */
[----:B------:R-:W-:-:S07]  /*c2a0*/  MOV R231, 0xffffffff ;  /* 0xffffffff00e77802 */ /* 0x000fce0000000f00 */
[----:B01234-:R-:W-:Y:S05]  /*c2b0*/  WARPSYNC.COLLECTIVE R231, `(.L_x_112) ;  /* 0x00000000e7087348 */ /* 0x01ffea0003c00000 */
[----:B0-----:R0:W0:Y:S02]  /*c2c0*/  SHFL.DOWN P2, R75, R74, R73, R72 ;  /* 0x080000494a4b7389 */ /* 0x0010240000040048 */
[----:B01234-:R-:W-:Y:S01]  /*c2d0*/  ENDCOLLECTIVE ;  /* 0x000000000000791b */ /* 0x01ffe20003800000 */
.L_x_112:
[----:B------:R-:W-:Y:S05]  /*c2e0*/  BSYNC B0 ;  /* 0x0000000000007941 */ /* 0x000fea0003800000 */
.L_x_111:
[----:B------:R-:W-:Y:S01]  /*c2f0*/  HFMA2.MMA R73, -RZ, RZ, 0, 9.5367431640625e-07 ;  /* 0x00000010ff497435 */ /* 0x000fe200000001ff */
[----:B------:R-:W-:Y:S02]  /*c300*/  MOV R74, R71 ;  /* 0x00000047004a7202 */ /* 0x000fe40000000f00 */
[----:B------:R-:W-:Y:S02]  /*c310*/  MOV R72, 0x1f ;  /* 0x0000001f00487802 */ /* 0x000fe40000000f00 */
[----:B------:R-:W-:Y:S02]  /*c320*/  MOV R231, 0xffffffff ;  /* 0xffffffff00e77802 */ /* 0x000fe40000000f00 */
[----:B------:R-:W-:-:S07]  /*c330*/  MOV R226, R75 ;  /* 0x0000004b00e27202 */ /* 0x000fce0000000f00 */
[----:B------:R-:W-:Y:S05]  /*c340*/  WARPSYNC.COLLECTIVE R231, `(.L_x_113) ;  /* 0x00000000e7087348 */ /* 0x000fea0003c00000 */
[----:B------:R0:W1:Y:S02]  /*c350*/  SHFL.DOWN P2, R75, R74, R73, R72 ;  /* 0x080000494a4b7389 */ /* 0x0000640000040048 */
[----:B01----:R-:W-:Y:S01]  /*c360*/  ENDCOLLECTIVE ;  /* 0x000000000000791b */ /* 0x003fe20003800000 */
.L_x_113:
[----:B------:R-:W-:Y:S02]  /*c370*/  MOV R74, R69 ;  /* 0x00000045004a7202 */ /* 0x000fe40000000f00 */
[----:B------:R-:W-:-:S07]  /*c380*/  MOV R228, R75 ;  /* 0x0000004b00e47202 */ /* 0x000fce0000000f00 */
[----:B------:R-:W-:Y:S05]  /*c390*/  WARPSYNC.COLLECTIVE R231, `(.L_x_114) ;  /* 0x00000000e7087348 */ /* 0x000fea0003c00000 */
[----:B------:R0:W1:Y:S02]  /*c3a0*/  SHFL.DOWN P2, R75, R74, R73, R72 ;  /* 0x080000494a4b7389 */ /* 0x0000640000040048 */
[----:B01----:R-:W-:Y:S01]  /*c3b0*/  ENDCOLLECTIVE ;  /* 0x000000000000791b */ /* 0x003fe20003800000 */
.L_x_114:
[----:B------:R-:W-:Y:S02]  /*c3c0*/  MOV R74, R68 ;  /* 0x00000044004a7202 */ /* 0x000fe40000000f00 */
[----:B------:R-:W-:-:S07]  /*c3d0*/  MOV R229, R75 ;  /* 0x0000004b00e57202 */ /* 0x000fce0000000f00 */
[----:B------:R-:W-:Y:S05]  /*c3e0*/  WARPSYNC.COLLECTIVE R231, `(.L_x_115) ;  /* 0x00000000e7087348 */ /* 0x000fea0003c00000 */
[----:B------:R0:W1:Y:S02]  /*c3f0*/  SHFL.DOWN P2, R75, R74, R73, R72 ;  /* 0x080000494a4b7389 */ /* 0x0000640000040048 */
[----:B01----:R-:W-:Y:S01]  /*c400*/  ENDCOLLECTIVE ;  /* 0x000000000000791b */ /* 0x003fe20003800000 */
.L_x_115:
[----:B------:R-:W-:Y:S05]  /*c410*/  BRA `(.L_x_116) ;  /* 0xffffff9c00d87947 */ /* 0x000fea000383ffff */
.L_x_27:
[----:B0-----:R-:W-:Y:S01]  /*c420*/  HFMA2.MMA R229, -RZ, RZ, 0, 0 ;  /* 0x00000000ffe57435 */ /* 0x001fe200000001ff */
[----:B------:R-:W-:Y:S01]  /*c430*/  BSSY B0, `(.L_x_117) ;  /* 0x0000007000007945 */ /* 0x000fe20003800000 */
[----:B------:R-:W-:Y:S02]  /*c440*/  MOV R228, R70 ;  /* 0x0000004600e47202 */ /* 0x000fe40000000f00 */
[----:B------:R-:W-:Y:S02]  /*c450*/  MOV R226, 0x1f ;  /* 0x0000001f00e27802 */ /* 0x000fe40000000f00 */
[----:B------:R-:W-:-:S07]  /*c460*/  MOV R231, 0xffffffff ;  /* 0xffffffff00e77802 */ /* 0x000fce0000000f00 */
[----:B-1234-:R-:W-:Y:S05]  /*c470*/  WARPSYNC.COLLECTIVE R231, `(.L_x_118) ;  /* 0x00000000e7087348 */ /* 0x01efea0003c00000 */
[----:B------:R0:W0:Y:S02]  /*c480*/  SHFL.IDX P3, R230, R228, R229, R226 ;  /* 0x000000e5e4e67389 */ /* 0x00002400000600e2 */
[----:B01234-:R-:W-:Y:S01]  /*c490*/  ENDCOLLECTIVE ;  /* 0x000000000000791b */ /* 0x01ffe20003800000 */
.L_x_118:
[----:B------:R-:W-:Y:S05]  /*c4a0*/  BSYNC B0 ;  /* 0x0000000000007941 */ /* 0x000fea0003800000 */
.L_x_117:
[----:B------:R-:W-:Y:S01]  /*c4b0*/  HFMA2.MMA R229, -RZ, RZ, 0, 0 ;  /* 0x00000000ffe57435 */ /* 0x000fe200000001ff */
[----:B------:R-:W-:Y:S02]  /*c4c0*/  MOV R228, R71 ;  /* 0x0000004700e47202 */ /* 0x000fe40000000f00 */
[----:B------:R-:W-:Y:S02]  /*c4d0*/  MOV R226, 0x1f ;  /* 0x0000001f00e27802 */ /* 0x000fe40000000f00 */
[----:B------:R-:W-:Y:S02]  /*c4e0*/  MOV R231, 0xffffffff ;  /* 0xffffffff00e77802 */ /* 0x000fe40000000f00 */
[----:B------:R-:W-:Y:S02]  /*c4f0*/  MOV R237, R230 ;  /* 0x000000e600ed7202 */ /* 0x000fe40000000f00 */
[----:B------:R-:W-:-:S07]  /*c500*/  MOV R74, R70 ;  /* 0x00000046004a7202 */ /* 0x000fce0000000f00 */
[----:B------:R-:W-:Y:S05]  /*c510*/  WARPSYNC.COLLECTIVE R231, `(.L_x_119) ;  /* 0x00000000e7087348 */ /* 0x000fea0003c00000 */
[----:B------:R0:W1:Y:S02]  /*c520*/  SHFL.IDX P3, R230, R228, R229, R226 ;  /* 0x000000e5e4e67389 */ /* 0x00006400000600e2 */
[----:B01----:R-:W-:Y:S01]  /*c530*/  ENDCOLLECTIVE ;  /* 0x000000000000791b */ /* 0x003fe20003800000 */
.L_x_119:
[----:B------:R-:W-:Y:S02]  /*c540*/  MOV R228, R69 ;  /* 0x0000004500e47202 */ /* 0x000fe40000000f00 */
[----:B------:R-:W-:-:S07]  /*c550*/  MOV R245, R230 ;  /* 0x000000e600f57202 */ /* 0x000fce0000000f00 */
[----:B------:R-:W-:Y:S05]  /*c560*/  WARPSYNC.COLLECTIVE R231, `(.L_x_120) ;  /* 0x00000000e7087348 */ /* 0x000fea0003c00000 */
[----:B------:R0:W1:Y:S02]  /*c570*/  SHFL.IDX P3, R230, R228, R229, R226 ;  /* 0x000000e5e4e67389 */ /* 0x00006400000600e2 */
[----:B01----:R-:W-:Y:S01]  /*c580*/  ENDCOLLECTIVE ;  /* 0x000000000000791b */ /* 0x003fe20003800000 */
.L_x_120:
[-C--:B------:R-:W-:Y:S01]  /*c590*/  FMUL.FTZ R73, R63, R245.reuse ;  /* 0x000000f53f497220 */ /* 0x080fe20000410000 */
[CC--:B------:R-:W-:Y:S01]  /*c5a0*/  FMUL.FTZ R72, R62.reuse, R245.reuse ;  /* 0x000000f53e487220 */ /* 0x0c0fe20000410000 */
[----:B------:R-:W-:Y:S02]  /*c5b0*/  FMUL.FTZ R247, R61, R245 ;  /* 0x000000f53df77220 */ /* 0x000fe40000410000 */
[-C--:B------:R-:W-:Y:S01]  /*c5c0*/  FFMA.FTZ R238, R62, R237.reuse, -R73 ;  /* 0x000000ed3eee7223 */ /* 0x080fe20000010849 */
[----:B------:R-:W-:Y:S01]  /*c5d0*/  HFMA2.MMA R73, -RZ, RZ, 0, 5.9604644775390625e-08 ;  /* 0x00000001ff497435 */ /* 0x000fe200000001ff */
[----:B------:R-:W-:Y:S01]  /*c5e0*/  FFMA.FTZ R239, R63, R237, R72 ;  /* 0x000000ed3fef7223 */ /* 0x000fe20000010048 */
[----:B------:R-:W-:Y:S02]  /*c5f0*/  MOV R72, 0x1f ;  /* 0x0000001f00487802 */ /* 0x000fe40000000f00 */
[----:B------:R-:W-:Y:S02]  /*c600*/  MOV R228, R68 ;  /* 0x0000004400e47202 */ /* 0x000fe40000000f00 */
[----:B------:R-:W-:-:S07]  /*c610*/  MOV R241, R230 ;  /* 0x000000e600f17202 */ /* 0x000fce0000000f00 */
[----:B------:R-:W-:Y:S05]  /*c620*/  WARPSYNC.COLLECTIVE R231, `(.L_x_121) ;  /* 0x00000000e7087348 */ /* 0x000fea0003c00000 */
[----:B------:R0:W1:Y:S02]  /*c630*/  SHFL.IDX P3, R230, R228, R229, R226 ;  /* 0x000000e5e4e67389 */ /* 0x00006400000600e2 */
[----:B01----:R-:W-:Y:S01]  /*c640*/  ENDCOLLECTIVE ;  /* 0x000000000000791b */ /* 0x003fe20003800000 */
.L_x_121:
[----:B------:R-:W-:Y:S05]  /*c650*/  WARPSYNC.COLLECTIVE R231, `(.L_x_122) ;  /* 0x00000000e7087348 */ /* 0x000fea0003c00000 */
[----:B------:R0:W1:Y:S02]  /*c660*/  SHFL.DOWN P2, R75, R74, R73, R72 ;  /* 0x080000494a4b7389 */ /* 0x0000640000040048 */
[----:B01----:R-:W-:Y:S01]  /*c670*/  ENDCOLLECTIVE ;  /* 0x000000000000791b */ /* 0x003fe20003800000 */
.L_x_122:
[----:B------:R-:W-:Y:S02]  /*c680*/  MOV R228, R60 ;  /* 0x0000003c00e47202 */ /* 0x000fe40000000f00 */
[----:B------:R-:W-:Y:S02]  /*c690*/  MOV R74, R71 ;  /* 0x00000047004a7202 */ /* 0x000fe40000000f00 */
[----:B------:R-:W-:Y:S02]  /*c6a0*/  MOV R240, R230 ;  /* 0x000000e600f07202 */ /* 0x000fe40000000f00 */
[----:B------:R-:W-:-:S07]  /*c6b0*/  MOV R242, R75 ;  /* 0x0000004b00f27202 */ /* 0x000fce0000000f00 */
[----:B------:R-:W-:Y:S05]  /*c6c0*/  WARPSYNC.COLLECTIVE R231, `(.L_x_123) ;  /* 0x00000000e7087348 */ /* 0x000fea0003c00000 */
[----:B------:R0:W1:Y:S02]  /*c6d0*/  SHFL.DOWN P2, R75, R74, R73, R72 ;  /* 0x080000494a4b7389 */ /* 0x0000640000040048 */
[----:B01----:R-:W-:Y:S01]  /*c6e0*/  ENDCOLLECTIVE ;  /* 0x000000000000791b */ /* 0x003fe20003800000 */
.L_x_123:
[----:B------:R-:W-:Y:S02]  /*c6f0*/  MOV R74, R69 ;  /* 0x00000045004a7202 */ /* 0x000fe40000000f00 */
[----:B------:R-:W-:-:S07]  /*c700*/  MOV R243, R75 ;  /* 0x0000004b00f37202 */ /* 0x000fce0000000f00 */
[----:B------:R-:W-:Y:S05]  /*c710*/  WARPSYNC.COLLECTIVE R231, `(.L_x_124) ;  /* 0x00000000e7087348 */ /* 0x000fea0003c00000 */
[----:B------:R0:W1:Y:S02]  /*c720*/  SHFL.DOWN P2, R75, R74, R73, R72 ;  /* 0x080000494a4b7389 */ /* 0x0000640000040048 */
[----:B01----:R-:W-:Y:S01]  /*c730*/  ENDCOLLECTIVE ;  /* 0x000000000000791b */ /* 0x003fe20003800000 */
.L_x_124:
[----:B------:R-:W-:Y:S02]  /*c740*/  MOV R74, R68 ;  /* 0x00000044004a7202 */ /* 0x000fe40000000f00 */
[----:B------:R-:W-:-:S07]  /*c750*/  MOV R244, R75 ;  /* 0x0000004b00f47202 */ /* 0x000fce0000000f00 */
[----:B------:R-:W-:Y:S05]  /*c760*/  WARPSYNC.COLLECTIVE R231, `(.L_x_125) ;  /* 0x00000000e7087348 */ /* 0x000fea0003c00000 */
[----:B------:R0:W1:Y:S02]  /*c770*/  SHFL.DOWN P2, R75, R74, R73, R72 ;  /* 0x080000494a4b7389 */ /* 0x0000640000040048 */
[----:B01----:R-:W-:Y:S01]  /*c780*/  ENDCOLLECTIVE ;  /* 0x000000000000791b */ /* 0x003fe20003800000 */
.L_x_125:
[----:B------:R-:W-:Y:S05]  /*c790*/  WARPSYNC.COLLECTIVE R231, `(.L_x_126) ;  /* 0x00000000e7087348 */ /* 0x000fea0003c00000 */
[----:B------:R0:W1:Y:S02]  /*c7a0*/  SHFL.IDX P3, R230, R228, R229, R226 ;  /* 0x000000e5e4e67389 */ /* 0x00006400000600e2 */
[----:B01----:R-:W-:Y:S01]  /*c7b0*/  ENDCOLLECTIVE ;  /* 0x000000000000791b */ /* 0x003fe20003800000 */
.L_x_126:
[----:B------:R-:W-:Y:S02]  /*c7c0*/  MOV R228, R61 ;  /* 0x0000003d00e47202 */ /* 0x000fe40000000f00 */
[----:B------:R-:W-:Y:S02]  /*c7d0*/  MOV R246, R75 ;  /* 0x0000004b00f67202 */ /* 0x000fe40000000f00 */
[----:B------:R-:W-:-:S07]  /*c7e0*/  MOV R75, R230 ;  /* 0x000000e6004b7202 */ /* 0x000fce0000000f00 */
[----:B------:R-:W-:Y:S05]  /*c7f0*/  WARPSYNC.COLLECTIVE R231, `(.L_x_127) ;  /* 0x00000000e7087348 */ /* 0x000fea0003c00000 */
[----:B------:R0:W1:Y:S02]  /*c800*/  SHFL.IDX P3, R230, R228, R229, R226 ;  /* 0x000000e5e4e67389 */ /* 0x00006400000600e2 */
[----:B01----:R-:W-:Y:S01]  /*c810*/  ENDCOLLECTIVE ;  /* 0x000000000000791b */ /* 0x003fe20003800000 */
.L_x_127:
[----:B------:R-:W-:Y:S02]  /*c820*/  MOV R228, R62 ;  /* 0x0000003e00e47202 */ /* 0x000fe40000000f00 */
[----:B------:R-:W-:-:S07]  /*c830*/  MOV R74, R230 ;  /* 0x000000e6004a7202 */ /* 0x000fce0000000f00 */
[----:B------:R-:W-:Y:S05]  /*c840*/  WARPSYNC.COLLECTIVE R231, `(.L_x_128) ;  /* 0x00000000e7087348 */ /* 0x000fea0003c00000 */
[----:B------:R0:W1:Y:S02]  /*c850*/  SHFL.IDX P3, R230, R228, R229, R226 ;  /* 0x000000e5e4e67389 */ /* 0x00006400000600e2 */
[----:B01----:R-:W-:Y:S01]  /*c860*/  ENDCOLLECTIVE ;  /* 0x000000000000791b */ /* 0x003fe20003800000 */
.L_x_128:
[----:B------:R-:W-:Y:S02]  /*c870*/  MOV R228, R63 ;  /* 0x0000003f00e47202 */ /* 0x000fe40000000f00 */
[----:B------:R-:W-:-:S07]  /*c880*/  MOV R248, R230 ;  /* 0x000000e600f87202 */ /* 0x000fce0000000f00 */
[----:B------:R-:W-:Y:S05]  /*c890*/  WARPSYNC.COLLECTIVE R231, `(.L_x_129) ;  /* 0x00000000e7087348 */ /* 0x000fea0003c00000 */
[----:B------:R0:W1:Y:S02]  /*c8a0*/  SHFL.IDX P3, R230, R228, R229, R226 ;  /* 0x000000e5e4e67389 */ /* 0x00006400000600e2 */
[----:B01----:R-:W-:Y:S01]  /*c8b0*/  ENDCOLLECTIVE ;  /* 0x000000000000791b */ /* 0x003fe20003800000 */
.L_x_129:
[----:B------:R-:W-:Y:S01]  /*c8c0*/  MOV R249, R230 ;  /* 0x000000e600f97202 */ /* 0x000fe20000000f00 */
[----:B------:R-:W-:Y:S01]  /*c8d0*/  FMUL.FTZ R230, R60, R245 ;  /* 0x000000f53ce67220 */ /* 0x000fe20000410000 */
[----:B------:R-:W-:Y:S06]  /*c8e0*/  BRA `(.L_x_130) ;  /* 0xffffff9c00307947 */ /* 0x000fec000383ffff */
.L_x_131:
[----:B------:R-:W-:-:S00]  /*c8f0*/  BRA `(.L_x_131) ;  /* 0xfffffffc00fc7947 */ /* 0x000fc0000383ffff */
[----:B------:R-:W-:-:S00]  /*c900*/  NOP ;  /* 0x0000000000007918 */ /* 0x000fc00000000000 */
[----:B------:R-:W-:-:S00]  /*c910*/  NOP ;  /* 0x0000000000007918 */ /* 0x000fc00000000000 */
[----:B------:R-:W-:-:S00]  /*c920*/  NOP ;  /* 0x0000000000007918 */ /* 0x000fc00000000000 */
[----:B------:R-:W-:-:S00]  /*c930*/  NOP ;  /* 0x0000000000007918 */ /* 0x000fc00000000000 */
[----:B------:R-:W-:-:S00]  /*c940*/  NOP ;  /* 0x0000000000007918 */ /* 0x000fc00000000000 */
[----:B------:R-:W-:-:S00]  /*c950*/  NOP ;  /* 0x0000000000007918 */ /* 0x000fc00000000000 */
[----:B------:R-:W-:-:S00]  /*c960*/  NOP ;  /* 0x0000000000007918 */ /* 0x000fc00000000000 */
[----:B------:R-:W-:-:S00]  /*c970*/  NOP ;  /* 0x0000000000007918 */ /* 0x000fc00000000000 */
.L_x_18900:


//--------------------- .text._Z25selective_scan_bwd_kernelI32Selective_Scan_bwd_kernel_traitsILi128ELi16ELb0ELb0ELb0ELb0ELb1EN3c108BFloat16ENS1_7complexIfEEEEv12SSMParamsBwd --------------------------
	.section	.text._Z25selective_scan_bwd_kernelI32Selective_Scan_bwd_kernel_traitsILi128ELi16ELb0ELb0ELb0ELb0ELb1EN3c108BFloat16ENS1_7complexIfEEEEv12SSMParamsBwd,"ax",@progbits
	.align	128
        .global         _Z25selective_scan_bwd_kernelI32Selective_Scan_bwd_kernel_traitsILi128ELi16ELb0ELb0ELb0ELb0ELb1EN3c108BFloat16ENS1_7complexIfEEEEv12SSMParamsBwd
        .type           _Z25selective_scan_bwd_kernelI32Selective_Scan_bwd_kernel_traitsILi128ELi16ELb0ELb0ELb0ELb0ELb1EN3c108BFloat16ENS1_7complexIfEEEEv12SSMParamsBwd,@function
        .size           _Z25selective_scan_bwd_kernelI32Selective_Scan_bwd_kernel_traitsILi128ELi16ELb0ELb0ELb0ELb0ELb1EN3c108BFloat16ENS1_7complexIfEEEEv12SSMParamsBwd,(.L_x_18901 - _Z25selective_scan_bwd_kernelI32Selective_Scan_bwd_kernel_traitsILi128ELi16ELb0ELb0ELb0ELb0ELb1EN3c108BFloat16ENS1_7complexIfEEEEv12SSMParamsBwd)
        .other          _Z25selective_scan_bwd_kernelI32Selective_Scan_bwd_kernel_traitsILi128ELi16ELb0ELb0ELb0ELb0ELb1EN3c108BFloat16ENS1_7complexIfEEEEv12SSMParamsBwd,@"STO_CUDA_ENTRY STV_DEFAULT"
_Z25selective_scan_bwd_kernelI32Selective_Scan_bwd_kernel_traitsILi128ELi16ELb0ELb0ELb0ELb0ELb1EN3c108BFloat16ENS1_7complexIfEEEEv12SSMParamsBwd:
.text._Z25selective_scan_bwd_kernelI32Selective_Scan_bwd_kernel_traitsILi128ELi16ELb0ELb0ELb0ELb0ELb1EN3c108BFloat16ENS1_7complexIfEEEEv12SSMParamsBwd:
[----:B------:R-:W0:Y:S08]  /*0000*/  LDC R1, c[0x0][0x28] ;  /* 0x00000a00ff017b82 */ /* 0x000e300000000800 */
[----:B------:R-:W1:Y:S01]  /*0010*/  LDC.64 R2, c[0x0][0x2e8] ;  /* 0x0000ba00ff027b82 */ /* 0x000e620000000a00 */
[----:B------:R-:W2:Y:S01]  /*0020*/  S2R R122, SR_CTAID.Y ;  /* 0x00000000007a7919 */ /* 0x000ea20000002600 */
[----:B------:R-:W-:Y:S01]  /*0030*/  ULDC.64 UR14, c[0x0][0x208] ;  /* 0x00008200000e7ab9 */ /* 0x000fe20000000a00 */
[----:B------:R-:W-:Y:S01]  /*0040*/  ULDC.64 UR10, c[0x0][0x280] ;  /* 0x0000a000000a7ab9 */ /* 0x000fe20000000a00 */
[----:B------:R-:W-:Y:S01]  /*0050*/  ULDC.64 UR12, c[0x0][0x328] ;  /* 0x0000ca00000c7ab9 */ /* 0x000fe20000000a00 */
[----:B0-----:R-:W-:-:S03]  /*0060*/  IADD3 R1, R1, -0x8, RZ ;  /* 0xfffffff801017810 */ /* 0x001fc60007ffe0ff */
[----:B------:R-:W0:Y:S08]  /*0070*/  LDC.64 R4, c[0x0][0x300] ;  /* 0x0000c000ff047b82 */ /* 0x000e300000000a00 */
[----:B------:R-:W3:Y:S01]  /*0080*/  S2UR UR16, SR_CTAID.X ;  /* 0x00000000001079c3 */ /* 0x000ee20000002500 */
[----:B-1----:R-:W-:-:S07]  /*0090*/  ISETP.NE.U32.AND P0, PT, R2, RZ, PT ;  /* 0x000000ff0200720c */ /* 0x002fce0003f05070 */
[----:B------:R-:W1:Y:S01]  /*00a0*/  LDC.64 R10, c[0x0][0x310] ;  /* 0x0000c400ff0a7b82 */ /* 0x000e620000000a00 */
[----:B------:R-:W-:Y:S02]  /*00b0*/  ISETP.NE.AND.EX P0, PT, R3, RZ, PT, P0 ;  /* 0x000000ff0300720c */ /* 0x000fe40003f05300 */
[----:B0-----:R-:W-:-:S05]  /*00c0*/  ISETP.NE.U32.AND P1, PT, R4, RZ, PT ;  /* 0x000000ff0400720c */ /* 0x001fca0003f25070 */
[----:B------:R-:W0:Y:S01]  /*00d0*/  LDC.64 R8, c[0x0][0x288] ;  /* 0x0000a200ff087b82 */ /* 0x000e220000000a00 */
[----:B--2---:R-:W-:Y:S02]  /*00e0*/  SHF.R.S32.HI R121, RZ, 0x1f, R122 ;  /* 0x0000001fff797819 */ /* 0x004fe4000001147a */
[----:B------:R-:W-:-:S03]  /*00f0*/  ISETP.NE.AND.EX P1, PT, R5, RZ, PT, P1 ;  /* 0x000000ff0500720c */ /* 0x000fc60003f25310 */
[C---:B------:R-:W-:Y:S02]  /*0100*/  @P0 LEA R2, P2, R122.reuse, R2, 0x2 ;  /* 0x000000027a020211 */ /* 0x040fe400078410ff */
[----:B------:R-:W2:Y:S02]  /*0110*/  LDC R23, c[0x0][0x224] ;  /* 0x00008900ff177b82 */ /* 0x000ea40000000800 */
[----:B------:R-:W-:-:S06]  /*0120*/  @P0 LEA.HI.X R3, R122, R3, R121, 0x2, P2 ;  /* 0x000000037a030211 */ /* 0x000fcc00010f1479 */
[C---:B------:R-:W-:Y:S01]  /*0130*/  @P1 LEA R4, P3, R122.reuse, R4, 0x2 ;  /* 0x000000047a041211 */ /* 0x040fe200078610ff */
[----:B------:R0:W4:Y:S01]  /*0140*/  @P0 LDG.E R0, desc[UR14][R2.64] ;  /* 0x0000000e02000981 */ /* 0x000122000c1e1900 */
[----:B------:R-:W5:Y:S02]  /*0150*/  LDC.64 R14, c[0x0][0x298] ;  /* 0x0000a600ff0e7b82 */ /* 0x000f640000000a00 */
[----:B------:R-:W-:-:S05]  /*0160*/  @P1 LEA.HI.X R5, R122, R5, R121, 0x2, P3 ;  /* 0x000000057a051211 */ /* 0x000fca00018f1479 */
[----:B------:R5:W4:Y:S01]  /*0170*/  @P1 LDG.E R6, desc[UR14][R4.64] ;  /* 0x0000000e04061981 */ /* 0x000b22000c1e1900 */
[----:B---3--:R-:W-:Y:S01]  /*0180*/  USHF.R.S32.HI UR8, URZ, 0x1f, UR16 ;  /* 0x0000001f3f087899 */ /* 0x008fe20008011410 */
[----:B------:R-:W3:Y:S03]  /*0190*/  LDC.64 R16, c[0x0][0x330] ;  /* 0x0000cc00ff107b82 */ /* 0x000ee60000000a00 */
[----:B------:R-:W-:Y:S02]  /*01a0*/  UIMAD UR6, UR8, UR10, URZ ;  /* 0x0000000a080672a4 */ /* 0x000fe4000f8e023f */
[----:B------:R-:W-:Y:S02]  /*01b0*/  UIMAD.WIDE.U32 UR4, UR16, UR10, URZ ;  /* 0x0000000a100472a5 */ /* 0x000fe4000f8e003f */
[----:B------:R-:W-:Y:S01]  /*01c0*/  UIMAD UR9, UR16, UR11, UR6 ;  /* 0x0000000b100972a4 */ /* 0x000fe2000f8e0206 */
[----:B-1----:R-:W-:Y:S01]  /*01d0*/  ISETP.NE.U32.AND P2, PT, R10, RZ, PT ;  /* 0x000000ff0a00720c */ /* 0x002fe20003f45070 */
[----:B0-----:R-:W-:Y:S01]  /*01e0*/  IMAD R2, R121, R8, RZ ;  /* 0x0000000879027224 */ /* 0x001fe200078e02ff */
[----:B------:R-:W0:Y:S01]  /*01f0*/  LDC.64 R18, c[0x0][0x3d8] ;  /* 0x0000f600ff127b82 */ /* 0x000e220000000a00 */
[----:B------:R-:W-:Y:S01]  /*0200*/  UIADD3 UR5, UR5, UR9, URZ ;  /* 0x0000000905057290 */ /* 0x000fe2000fffe03f */
[----:B------:R-:W-:Y:S01]  /*0210*/  ISETP.NE.AND.EX P2, PT, R11, RZ, PT, P2 ;  /* 0x000000ff0b00720c */ /* 0x000fe20003f45320 */
[----:B------:R-:W-:Y:S01]  /*0220*/  IMAD R12, R122, R9, R2 ;  /* 0x000000097a0c7224 */ /* 0x000fe200078e0202 */
[----:B--2---:R-:W-:Y:S01]  /*0230*/  LEA R7, R23, 0xfffff800, 0xb ;  /* 0xfffff80017077811 */ /* 0x004fe200078e58ff */
[----:B------:R-:W-:-:S02]  /*0240*/  ULDC.64 UR10, c[0x0][0x290] ;  /* 0x0000a400000a7ab9 */ /* 0x000fc40000000a00 */
[C---:B------:R-:W-:Y:S01]  /*0250*/  IMAD.WIDE.U32 R2, R122.reuse, R8, UR4 ;  /* 0x000000047a027e25 */ /* 0x040fe2000f8e0008 */
[----:B------:R-:W-:Y:S01]  /*0260*/  UIMAD.WIDE.U32 UR6, UR16, UR10, URZ ;  /* 0x0000000a100672a5 */ /* 0x000fe2000f8e003f */
[----:B------:R-:W1:Y:S01]  /*0270*/  LDC.64 R24, c[0x0][0x2f0] ;  /* 0x0000bc00ff187b82 */ /* 0x000e620000000a00 */
[----:B------:R-:W-:Y:S01]  /*0280*/  IADD3 R11, P3, R7, R2, RZ ;  /* 0x00000002070b7210 */ /* 0x000fe20007f7e0ff */
[C---:B-----5:R-:W-:Y:S01]  /*0290*/  IMAD R2, R121.reuse, R14, RZ ;  /* 0x0000000e79027224 */ /* 0x060fe200078e02ff */
[----:B------:R-:W-:Y:S02]  /*02a0*/  UIMAD UR10, UR8, UR10, URZ ;  /* 0x0000000a080a72a4 */ /* 0x000fe4000f8e023f */
[----:B------:R-:W-:Y:S01]  /*02b0*/  UIMAD UR8, UR8, UR12, URZ ;  /* 0x0000000c080872a4 */ /* 0x000fe2000f8e023f */
[C---:B------:R-:W-:Y:S01]  /*02c0*/  IMAD R10, R122.reuse, R15, R2 ;  /* 0x0000000f7a0a7224 */ /* 0x040fe200078e0202 */
[----:B------:R-:W-:Y:S01]  /*02d0*/  UIMAD UR10, UR16, UR11, UR10 ;  /* 0x0000000b100a72a4 */ /* 0x000fe2000f8e020a */
[----:B------:R-:W2:Y:S01]  /*02e0*/  @P2 LDC R15, c[0x0][0x214] ;  /* 0x00008500ff0f2b82 */ /* 0x000ea20000000800 */
[----:B------:R-:W-:Y:S01]  /*02f0*/  UIMAD.WIDE.U32 UR4, UR16, UR12, URZ ;  /* 0x0000000c100472a5 */ /* 0x000fe2000f8e003f */
[----:B---3--:R-:W-:Y:S01]  /*0300*/  IMAD R4, R121, R16, RZ ;  /* 0x0000001079047224 */ /* 0x008fe200078e02ff */
[----:B------:R-:W-:Y:S01]  /*0310*/  UIMAD UR8, UR16, UR13, UR8 ;  /* 0x0000000d100872a4 */ /* 0x000fe2000f8e0208 */
[----:B------:R-:W-:Y:S01]  /*0320*/  SHF.R.S32.HI R9, RZ, 0x1f, R7 ;  /* 0x0000001fff097819 */ /* 0x000fe20000011407 */
[----:B------:R-:W-:Y:S01]  /*0330*/  UIADD3 UR7, UR7, UR10, URZ ;  /* 0x0000000a07077290 */ /* 0x000fe2000fffe03f */
[----:B------:R-:W-:Y:S01]  /*0340*/  IMAD R13, R122, R17, R4 ;  /* 0x000000117a0d7224 */ /* 0x000fe200078e0204 */
[----:B------:R-:W-:Y:S01]  /*0350*/  UIADD3 UR5, UR5, UR8, URZ ;  /* 0x0000000805057290 */ /* 0x000fe2000fffe03f */
[----:B------:R-:W3:Y:S01]  /*0360*/  @P2 LDC R17, c[0x0][0x21c] ;  /* 0x00008700ff112b82 */ /* 0x000ee20000000800 */
[----:B------:R-:W-:-:S02]  /*0370*/  IADD3.X R12, R9, R3, R12, P3, !PT ;  /* 0x00000003090c7210 */ /* 0x000fc40001ffe40c */
[----:B------:R-:W-:Y:S01]  /*0380*/  IMAD.WIDE.U32 R2, R122, R14, UR6 ;  /* 0x000000067a027e25 */ /* 0x000fe2000f8e000e */
[----:B0-----:R-:W-:-:S04]  /*0390*/  ISETP.NE.U32.AND P3, PT, R18, RZ, PT ;  /* 0x000000ff1200720c */ /* 0x001fc80003f65070 */
[----:B------:R-:W0:Y:S01]  /*03a0*/  LDC.64 R26, c[0x0][0x2f8] ;  /* 0x0000be00ff1a7b82 */ /* 0x000e220000000a00 */
[----:B------:R-:W-:Y:S01]  /*03b0*/  IMAD.WIDE.U32 R4, R122, R16, UR4 ;  /* 0x000000047a047e25 */ /* 0x000fe2000f8e0010 */
[----:B------:R-:W-:Y:S02]  /*03c0*/  ISETP.NE.AND.EX P3, PT, R19, RZ, PT, P3 ;  /* 0x000000ff1300720c */ /* 0x000fe40003f65330 */
[----:B------:R-:W-:-:S04]  /*03d0*/  IADD3 R8, P5, R7, R2, RZ ;  /* 0x0000000207087210 */ /* 0x000fc80007fbe0ff */
[----:B------:R-:W5:Y:S01]  /*03e0*/  LDC.64 R20, c[0x0][0x3f8] ;  /* 0x0000fe00ff147b82 */ /* 0x000f620000000a00 */
[----:B------:R-:W-:Y:S01]  /*03f0*/  IADD3 R7, P6, R7, R4, RZ ;  /* 0x0000000407077210 */ /* 0x000fe20007fde0ff */
[----:B------:R-:W-:-:S03]  /*0400*/  UMOV UR4, URZ ;  /* 0x0000003f00047c82 */ /* 0x000fc60008000000 */
[C---:B------:R-:W-:Y:S01]  /*0410*/  IADD3.X R4, R9.reuse, R5, R13, P6, !PT ;  /* 0x0000000509047210 */ /* 0x040fe200037fe40d */
[----:B------:R-:W-:Y:S01]  /*0420*/  HFMA2.MMA R13, -RZ, RZ, 0, 0 ;  /* 0x00000000ff0d7435 */ /* 0x000fe200000001ff */
[----:B------:R-:W-:Y:S01]  /*0430*/  UMOV UR5, URZ ;  /* 0x0000003f00057c82 */ /* 0x000fe20008000000 */
[----:B------:R-:W-:Y:S01]  /*0440*/  HFMA2.MMA R14, -RZ, RZ, 0, 0 ;  /* 0x00000000ff0e7435 */ /* 0x000fe200000001ff */
[----:B------:R-:W-:Y:S01]  /*0450*/  IADD3.X R10, R9, R3, R10, P5, !PT ;  /* 0x00000003090a7210 */ /* 0x000fe20002ffe40a */
[----:B------:R-:W1:Y:S08]  /*0460*/  LDC.64 R28, c[0x0][0x3b8] ;  /* 0x0000ee00ff1c7b82 */ /* 0x000e700000000a00 */
[----:B------:R-:W0:Y:S01]  /*0470*/  @P2 LDC.64 R98, c[0x0][0x310] ;  /* 0x0000c400ff622b82 */ /* 0x000e220000000a00 */
[----:B-----5:R-:W-:-:S04]  /*0480*/  ISETP.NE.U32.AND P4, PT, R20, RZ, PT ;  /* 0x000000ff1400720c */ /* 0x020fc80003f85070 */
[----:B------:R-:W-:Y:S02]  /*0490*/  ISETP.NE.AND.EX P4, PT, R21, RZ, PT, P4 ;  /* 0x000000ff1500720c */ /* 0x000fe40003f85340 */
[----:B------:R-:W-:Y:S02]  /*04a0*/  CS2R R242, SRZ ;  /* 0x0000000000f27805 */ /* 0x000fe4000001ff00 */
[----:B------:R-:W-:-:S09]  /*04b0*/  CS2R R240, SRZ ;  /* 0x0000000000f07805 */ /* 0x000fd2000001ff00 */
[----:B------:R-:W-:-:S04]  /*04c0*/  @P4 LEA R242, P5, R122, R20, 0x2 ;  /* 0x000000147af24211 */ /* 0x000fc800078a10ff */
[----:B------:R-:W-:Y:S02]  /*04d0*/  @P4 LEA.HI.X R243, R122, R21, R121, 0x2, P5 ;  /* 0x000000157af34211 */ /* 0x000fe400028f1479 */
[----:B-1----:R-:W-:Y:S02]  /*04e0*/  LEA R2, P4, R7, R28, 0x1 ;  /* 0x0000001c07027211 */ /* 0x002fe400078808ff */
[----:B----4-:R-:W-:Y:S01]  /*04f0*/  @P0 R2UR UR4, R0 ;  /* 0x00000000000402ca */ /* 0x010fe200000e0000 */
[----:B--2---:R-:W-:-:S04]  /*0500*/  @P2 IMAD R0, R15, UR16, R122 ;  /* 0x000000100f002c24 */ /* 0x004fc8000f8e027a */
[----:B------:R-:W-:Y:S01]  /*0510*/  @P2 IMAD R0, R0, R23, RZ ;  /* 0x0000001700002224 */ /* 0x000fe200078e02ff */
[----:B------:R-:W-:Y:S02]  /*0520*/  @P1 R2UR UR5, R6 ;  /* 0x00000000060512ca */ /* 0x000fe400000e0000 */
[----:B------:R-:W-:Y:S01]  /*0530*/  @P3 LEA R13, P1, R122, R18, 0x2 ;  /* 0x000000127a0d3211 */ /* 0x000fe200078210ff */
[----:B---3--:R-:W-:-:S03]  /*0540*/  @P2 IMAD R3, R0, R17, RZ ;  /* 0x0000001100032224 */ /* 0x008fc600078e02ff */
[----:B------:R-:W-:Y:S02]  /*0550*/  @P3 LEA.HI.X R14, R122, R19, R121, 0x2, P1 ;  /* 0x000000137a0e3211 */ /* 0x000fe400008f1479 */
[C---:B------:R-:W-:Y:S02]  /*0560*/  LEA R6, P1, R11.reuse, R24, 0x1 ;  /* 0x000000180b067211 */ /* 0x040fe400078208ff */
[C---:B0-----:R-:W-:Y:S02]  /*0570*/  LEA R0, P3, R8.reuse, R26, 0x1 ;  /* 0x0000001a08007211 */ /* 0x041fe400078608ff */
[----:B------:R-:W-:Y:S02]  /*0580*/  LEA.HI.X R9, R11, R25, R12, 0x1, P1 ;  /* 0x000000190b097211 */ /* 0x000fe400008f0c0c */
[----:B------:R-:W-:Y:S02]  /*0590*/  LEA.HI.X R5, R8, R27, R10, 0x1, P3 ;  /* 0x0000001b08057211 */ /* 0x000fe400018f0c0a */
[----:B------:R-:W-:-:S02]  /*05a0*/  MOV R10, R13 ;  /* 0x0000000d000a7202 */ /* 0x000fc40000000f00 */
[----:B------:R-:W-:-:S05]  /*05b0*/  MOV R11, R14 ;  /* 0x0000000e000b7202 */ /* 0x000fca0000000f00 */
[----:B------:R0:W-:Y:S01]  /*05c0*/  STL.64 [R1], R10 ;  /* 0x0000000a01007387 */ /* 0x0001e20000100a00 */
[----:B------:R-:W-:Y:S01]  /*05d0*/  ISETP.GE.AND P0, PT, R23, 0x1, PT ;  /* 0x000000011700780c */ /* 0x000fe20003f06270 */
[----:B------:R-:W-:Y:S01]  /*05e0*/  @P2 IMAD.WIDE R98, R3, 0x10, R98 ;  /* 0x0000001003622825 */ /* 0x000fe200078e0262 */
[----:B------:R-:W-:Y:S02]  /*05f0*/  LEA.HI.X R3, R7, R29, R4, 0x1, P4 ;  /* 0x0000001d07037211 */ /* 0x000fe400020f0c04 */
[----:B------:R-:W-:-:S09]  /*0600*/  @!P2 CS2R R98, SRZ ;  /* 0x000000000062a805 */ /* 0x000fd2000001ff00 */
[----:B0-----:R-:W-:Y:S05]  /*0610*/  @!P0 BRA `(.L_x_132) ;  /* 0x000000c000648947 */ /* 0x001fea0003800000 */
[----:B------:R-:W0:Y:S01]  /*0620*/  S2R R231, SR_TID.X ;  /* 0x0000000000e77919 */ /* 0x000e220000002100 */
[----:B------:R-:W1:Y:S01]  /*0630*/  S2UR UR7, SR_CgaCtaId ;  /* 0x00000000000779c3 */ /* 0x000e620000008800 */
[----:B------:R-:W-:Y:S01]  /*0640*/  R2UR UR11, R0 ;  /* 0x00000000000b72ca */ /* 0x000fe200000e0000 */
[----:B------:R-:W-:Y:S01]  /*0650*/  UMOV UR6, 0x400 ;  /* 0x0000040000067882 */ /* 0x000fe20000000000 */
[----:B------:R-:W2:Y:S01]  /*0660*/  S2R R120, SR_LANEID ;  /* 0x0000000000787919 */ /* 0x000ea20000000000 */
[----:B------:R-:W-:Y:S02]  /*0670*/  R2UR UR9, R6 ;  /* 0x00000000060972ca */ /* 0x000fe400000e0000 */
[----:B------:R-:W-:Y:S02]  /*0680*/  CS2R R240, SRZ ;  /* 0x0000000000f07805 */ /* 0x000fe4000001ff00 */
[----:B------:R-:W-:Y:S02]  /*0690*/  R2UR UR10, R9 ;  /* 0x00000000090a72ca */ /* 0x000fe400000e0000 */
[----:B------:R-:W-:-:S02]  /*06a0*/  R2UR UR12, R5 ;  /* 0x00000000050c72ca */ /* 0x000fc400000e0000 */
[----:B------:R-:W-:Y:S02]  /*06b0*/  R2UR UR13, R2 ;  /* 0x00000000020d72ca */ /* 0x000fe400000e0000 */
[----:B------:R-:W-:Y:S01]  /*06c0*/  R2UR UR17, R3 ;  /* 0x00000000031172ca */ /* 0x000fe200000e0000 */
[----:B-1----:R-:W-:-:S03]  /*06d0*/  ULEA UR7, UR7, UR6, 0x18 ;  /* 0x0000000607077291 */ /* 0x002fc6000f8ec03f */
[----:B------:R-:W-:Y:S01]  /*06e0*/  UMOV UR6, URZ ;  /* 0x0000003f00067c82 */ /* 0x000fe20008000000 */
[----:B0-----:R-:W-:Y:S02]  /*06f0*/  SHF.R.S32.HI R0, RZ, 0x1f, R231 ;  /* 0x0000001fff007819 */ /* 0x001fe400000114e7 */
[----:B------:R-:W-:Y:S02]  /*0700*/  LOP3.LUT R238, R231, 0x1f, RZ, 0xc0, !PT ;  /* 0x0000001fe7ee7812 */ /* 0x000fe400078ec0ff */
[----:B------:R-:W-:-:S04]  /*0710*/  LEA.HI R0, R0, R231, RZ, 0x5 ;  /* 0x000000e700007211 */ /* 0x000fc800078f28ff */
[----:B------:R-:W-:-:S04]  /*0720*/  SHF.R.S32.HI R0, RZ, 0x5, R0 ;  /* 0x00000005ff007819 */ /* 0x000fc80000011400 */
[----:B--2---:R-:W-:-:S07]  /*0730*/  LEA R119, R0, UR7, 0x4 ;  /* 0x0000000700777c11 */ /* 0x004fce000f8e20ff */
.L_x_174:
[----:B------:R-:W0:Y:S01]  /*0740*/  LDC R237, c[0x0][0x224] ;  /* 0x00008900ffed7b82 */ /* 0x000e220000000800 */
[----:B------:R-:W-:Y:S01]  /*0750*/  SHF.L.U32 R0, R231, 0x4, RZ ;  /* 0x00000004e7007819 */ /* 0x000fe200000006ff */
[----:B------:R-:W-:Y:S01]  /*0760*/  ULDC UR8, c[0x0][0x218] ;  /* 0x0000860000087ab9 */ /* 0x000fe20000000800 */
[----:B------:R-:W-:Y:S02]  /*0770*/  PRMT R6, RZ, 0x7610, R6 ;  /* 0x00007610ff067816 */ /* 0x000fe40000000006 */
[----:B------:R-:W-:Y:S02]  /*0780*/  PRMT R3, RZ, 0x7610, R3 ;  /* 0x00007610ff037816 */ /* 0x000fe40000000003 */
[----:B------:R-:W-:Y:S02]  /*0790*/  PRMT R8, RZ, 0x7610, R8 ;  /* 0x00007610ff087816 */ /* 0x000fe40000000008 */
        /* <DEDUP_REMOVED lines=12> */
[----:B------:R-:W-:Y:S01]  /*0860*/  PRMT R40, RZ, 0x7610, R40 ;  /* 0x00007610ff287816 */ /* 0x000fe20000000028 */
[----:B------:R-:W-:Y:S01]  /*0870*/  BAR.SYNC.DEFER_BLOCKING 0x0 ;  /* 0x0000000000007b1d */ /* 0x000fe20000010000 */
[----:B0-----:R-:W-:-:S02]  /*0880*/  IADD3 R118, R237, -UR6, RZ ;  /* 0x80000006ed767c10 */ /* 0x001fc4000fffe0ff */
[----:B------:R-:W-:Y:S02]  /*0890*/  LOP3.LUT R0, R0, 0xfffffe00, RZ, 0xc0, !PT ;  /* 0xfffffe0000007812 */ /* 0x000fe400078ec0ff */
[----:B------:R-:W-:Y:S02]  /*08a0*/  LEA R2, R118, 0xfffff800, 0xb ;  /* 0xfffff80076027811 */ /* 0x000fe400078e58ff */
[----:B------:R-:W-:Y:S02]  /*08b0*/  SHF.L.U32 R35, R231, 0x4, RZ ;  /* 0x00000004e7237819 */ /* 0x000fe400000006ff */
[----:B------:R-:W-:Y:S02]  /*08c0*/  PRMT R43, RZ, 0x7610, R43 ;  /* 0x00007610ff2b7816 */ /* 0x000fe4000000002b */
[----:B------:R-:W-:Y:S02]  /*08d0*/  PRMT R45, RZ, 0x7610, R45 ;  /* 0x00007610ff2d7816 */ /* 0x000fe4000000002d */
[----:B------:R-:W-:-:S02]  /*08e0*/  PRMT R47, RZ, 0x7610, R47 ;  /* 0x00007610ff2f7816 */ /* 0x000fc4000000002f */
[----:B------:R-:W-:Y:S01]  /*08f0*/  PRMT R49, RZ, 0x7610, R49 ;  /* 0x00007610ff317816 */ /* 0x000fe20000000031 */
[----:B------:R-:W-:Y:S01]  /*0900*/  USHF.R.S32.HI UR22, URZ, 0x1f, UR16 ;  /* 0x0000001f3f167899 */ /* 0x000fe20008011410 */
[----:B------:R-:W-:Y:S01]  /*0910*/  LOP3.LUT R11, R0, 0x1f, R231, 0xf8, !PT ;  /* 0x0000001f000b7812 */ /* 0x000fe200078ef8e7 */
[----:B------:R-:W-:Y:S01]  /*0920*/  ULDC.64 UR18, c[0x0][0x2a8] ;  /* 0x0000aa0000127ab9 */ /* 0x000fe20000000a00 */
[----:B------:R-:W-:Y:S01]  /*0930*/  IADD3 R26, -R2, UR8, RZ ;  /* 0x00000008021a7c10 */ /* 0x000fe2000fffe1ff */
[----:B------:R-:W-:Y:S01]  /*0940*/  ULDC.64 UR20, c[0x0][0x318] ;  /* 0x0000c60000147ab9 */ /* 0x000fe20000000a00 */
[C---:B------:R-:W-:Y:S02]  /*0950*/  LOP3.LUT R10, R11.reuse, 0x20, RZ, 0xfc, !PT ;  /* 0x000000200b0a7812 */ /* 0x040fe400078efcff */
[-C--:B------:R-:W-:Y:S02]  /*0960*/  ISETP.GE.AND P2, PT, R11, R26.reuse, PT ;  /* 0x0000001a0b00720c */ /* 0x080fe40003f46270 */
[----:B------:R-:W-:-:S02]  /*0970*/  ISETP.GE.AND P1, PT, R10, R26, PT ;  /* 0x0000001a0a00720c */ /* 0x000fc40003f26270 */
[----:B------:R-:W-:Y:S02]  /*0980*/  SHF.R.S32.HI R0, RZ, 0x1f, R11 ;  /* 0x0000001fff007819 */ /* 0x000fe4000001140b */
[C---:B------:R-:W-:Y:S02]  /*0990*/  LEA R4, P3, R11.reuse, UR9, 0x1 ;  /* 0x000000090b047c11 */ /* 0x040fe4000f8608ff */
[C---:B------:R-:W-:Y:S02]  /*09a0*/  LOP3.LUT R12, R11.reuse, 0x40, RZ, 0xfc, !PT ;  /* 0x000000400b0c7812 */ /* 0x040fe400078efcff */
[C---:B------:R-:W-:Y:S02]  /*09b0*/  LOP3.LUT R13, R11.reuse, 0x60, RZ, 0xfc, !PT ;  /* 0x000000600b0d7812 */ /* 0x040fe400078efcff */
[C---:B------:R-:W-:Y:S02]  /*09c0*/  LOP3.LUT R14, R11.reuse, 0x80, RZ, 0xfc, !PT ;  /* 0x000000800b0e7812 */ /* 0x040fe400078efcff */
[----:B------:R-:W-:-:S02]  /*09d0*/  LOP3.LUT R15, R11, 0xa0, RZ, 0xfc, !PT ;  /* 0x000000a00b0f7812 */ /* 0x000fc400078efcff */
[C---:B------:R-:W-:Y:S02]  /*09e0*/  LEA.HI.X R5, R11.reuse, UR10, R0, 0x1, P3 ;  /* 0x0000000a0b057c11 */ /* 0x040fe400098f0c00 */
[C---:B------:R-:W-:Y:S02]  /*09f0*/  LOP3.LUT R16, R11.reuse, 0xc0, RZ, 0xfc, !PT ;  /* 0x000000c00b107812 */ /* 0x040fe400078efcff */
[-C--:B------:R-:W-:Y:S01]  /*0a00*/  ISETP.GE.AND P0, PT, R12, R26.reuse, PT ;  /* 0x0000001a0c00720c */ /* 0x080fe20003f06270 */
[----:B--2---:R-:W2:Y:S01]  /*0a10*/  @!P2 LDG.E.U16 R6, desc[UR14][R4.64] ;  /* 0x0000000e0406a981 */ /* 0x004ea2000c1e1500 */
[----:B------:R-:W-:Y:S02]  /*0a20*/  LOP3.LUT R17, R11, 0xe0, RZ, 0xfc, !PT ;  /* 0x000000e00b117812 */ /* 0x000fe400078efcff */
[----:B------:R-:W-:Y:S01]  /*0a30*/  ISETP.GE.AND P4, PT, R13, R26, PT ;  /* 0x0000001a0d00720c */ /* 0x000fe20003f86270 */
[----:B------:R-:W3:Y:S01]  /*0a40*/  @!P1 LDG.E.U16 R3, desc[UR14][R4.64+0x40] ;  /* 0x0000400e04039981 */ /* 0x000ee2000c1e1500 */
[----:B------:R-:W-:-:S02]  /*0a50*/  LOP3.LUT R18, R11, 0x100, RZ, 0xfc, !PT ;  /* 0x000001000b127812 */ /* 0x000fc400078efcff */
[-C--:B------:R-:W-:Y:S02]  /*0a60*/  ISETP.GE.AND P6, PT, R14, R26.reuse, PT ;  /* 0x0000001a0e00720c */ /* 0x080fe40003fc6270 */
[-C--:B------:R-:W-:Y:S02]  /*0a70*/  ISETP.GE.AND P5, PT, R15, R26.reuse, PT ;  /* 0x0000001a0f00720c */ /* 0x080fe40003fa6270 */
[-C--:B------:R-:W-:Y:S01]  /*0a80*/  ISETP.GE.AND P3, PT, R16, R26.reuse, PT ;  /* 0x0000001a1000720c */ /* 0x080fe20003f66270 */
[----:B------:R-:W4:Y:S01]  /*0a90*/  @!P0 LDG.E.U16 R8, desc[UR14][R4.64+0x80] ;  /* 0x0000800e04088981 */ /* 0x000f22000c1e1500 */
[-C--:B------:R-:W-:Y:S02]  /*0aa0*/  ISETP.GE.AND P2, PT, R17, R26.reuse, PT ;  /* 0x0000001a1100720c */ /* 0x080fe40003f46270 */
[----:B------:R-:W-:Y:S01]  /*0ab0*/  ISETP.GE.AND P1, PT, R18, R26, PT ;  /* 0x0000001a1200720c */ /* 0x000fe20003f26270 */
[----:B------:R-:W5:Y:S01]  /*0ac0*/  @!P4 LDG.E.U16 R7, desc[UR14][R4.64+0xc0] ;  /* 0x0000c00e0407c981 */ /* 0x000f62000c1e1500 */
[----:B------:R-:W-:-:S02]  /*0ad0*/  LOP3.LUT R19, R11, 0x120, RZ, 0xfc, !PT ;  /* 0x000001200b137812 */ /* 0x000fc400078efcff */
[C---:B------:R-:W-:Y:S01]  /*0ae0*/  LOP3.LUT R20, R11.reuse, 0x140, RZ, 0xfc, !PT ;  /* 0x000001400b147812 */ /* 0x040fe200078efcff */
[----:B------:R-:W5:Y:S01]  /*0af0*/  @!P6 LDG.E.U16 R28, desc[UR14][R4.64+0x100] ;  /* 0x0001000e041ce981 */ /* 0x000f62000c1e1500 */
[C---:B------:R-:W-:Y:S02]  /*0b00*/  LOP3.LUT R21, R11.reuse, 0x160, RZ, 0xfc, !PT ;  /* 0x000001600b157812 */ /* 0x040fe400078efcff */
[C---:B------:R-:W-:Y:S01]  /*0b10*/  LOP3.LUT R22, R11.reuse, 0x180, RZ, 0xfc, !PT ;  /* 0x000001800b167812 */ /* 0x040fe200078efcff */
[----:B------:R-:W5:Y:S01]  /*0b20*/  @!P5 LDG.E.U16 R9, desc[UR14][R4.64+0x140] ;  /* 0x0001400e0409d981 */ /* 0x000f62000c1e1500 */
[----:B------:R-:W-:Y:S02]  /*0b30*/  LOP3.LUT R23, R11, 0x1a0, RZ, 0xfc, !PT ;  /* 0x000001a00b177812 */ /* 0x000fe400078efcff */
[----:B------:R-:W-:Y:S01]  /*0b40*/  ISETP.GE.AND P0, PT, R19, R26, PT ;  /* 0x0000001a1300720c */ /* 0x000fe20003f06270 */
[----:B------:R-:W5:Y:S01]  /*0b50*/  @!P3 LDG.E.U16 R30, desc[UR14][R4.64+0x180] ;  /* 0x0001800e041eb981 */ /* 0x000f62000c1e1500 */
[----:B------:R-:W-:-:S02]  /*0b60*/  LOP3.LUT R24, R11, 0x1c0, RZ, 0xfc, !PT ;  /* 0x000001c00b187812 */ /* 0x000fc400078efcff */
[-C--:B------:R-:W-:Y:S01]  /*0b70*/  ISETP.GE.AND P4, PT, R20, R26.reuse, PT ;  /* 0x0000001a1400720c */ /* 0x080fe20003f86270 */
[----:B------:R-:W5:Y:S01]  /*0b80*/  @!P2 LDG.E.U16 R32, desc[UR14][R4.64+0x1c0] ;  /* 0x0001c00e0420a981 */ /* 0x000f62000c1e1500 */
[----:B------:R-:W-:Y:S02]  /*0b90*/  LOP3.LUT R25, R11, 0x1e0, RZ, 0xfc, !PT ;  /* 0x000001e00b197812 */ /* 0x000fe400078efcff */
[-C--:B------:R-:W-:Y:S01]  /*0ba0*/  ISETP.GE.AND P6, PT, R21, R26.reuse, PT ;  /* 0x0000001a1500720c */ /* 0x080fe20003fc6270 */
[----:B------:R-:W5:Y:S01]  /*0bb0*/  @!P1 LDG.E.U16 R27, desc[UR14][R4.64+0x200] ;  /* 0x0002000e041b9981 */ /* 0x000f62000c1e1500 */
[-C--:B------:R-:W-:Y:S02]  /*0bc0*/  ISETP.GE.AND P5, PT, R22, R26.reuse, PT ;  /* 0x0000001a1600720c */ /* 0x080fe40003fa6270 */
[-C--:B------:R-:W-:Y:S01]  /*0bd0*/  ISETP.GE.AND P3, PT, R23, R26.reuse, PT ;  /* 0x0000001a1700720c */ /* 0x080fe20003f66270 */
[----:B------:R-:W5:Y:S01]  /*0be0*/  @!P0 LDG.E.U16 R34, desc[UR14][R4.64+0x240] ;  /* 0x0002400e04228981 */ /* 0x000f62000c1e1500 */
[----:B------:R-:W-:-:S02]  /*0bf0*/  ISETP.GE.AND P2, PT, R24, R26, PT ;  /* 0x0000001a1800720c */ /* 0x000fc40003f46270 */
[----:B------:R-:W-:Y:S01]  /*0c00*/  ISETP.GE.AND P1, PT, R25, R26, PT ;  /* 0x0000001a1900720c */ /* 0x000fe20003f26270 */
[----:B------:R-:W5:Y:S04]  /*0c10*/  @!P4 LDG.E.U16 R29, desc[UR14][R4.64+0x280] ;  /* 0x0002800e041dc981 */ /* 0x000f68000c1e1500 */
[----:B------:R-:W5:Y:S04]  /*0c20*/  @!P6 LDG.E.U16 R36, desc[UR14][R4.64+0x2c0] ;  /* 0x0002c00e0424e981 */ /* 0x000f68000c1e1500 */
[----:B------:R-:W5:Y:S04]  /*0c30*/  @!P5 LDG.E.U16 R31, desc[UR14][R4.64+0x300] ;  /* 0x0003000e041fd981 */ /* 0x000f68000c1e1500 */
[----:B------:R-:W5:Y:S04]  /*0c40*/  @!P3 LDG.E.U16 R38, desc[UR14][R4.64+0x340] ;  /* 0x0003400e0426b981 */ /* 0x000f68000c1e1500 */
[----:B------:R-:W5:Y:S04]  /*0c50*/  @!P2 LDG.E.U16 R33, desc[UR14][R4.64+0x380] ;  /* 0x0003800e0421a981 */ /* 0x000f68000c1e1500 */
[----:B------:R0:W5:Y:S01]  /*0c60*/  @!P1 LDG.E.U16 R40, desc[UR14][R4.64+0x3c0] ;  /* 0x0003c00e04289981 */ /* 0x000162000c1e1500 */
[----:B------:R-:W-:-:S04]  /*0c70*/  LOP3.LUT R37, R35, 0xfffffe00, RZ, 0xc0, !PT ;  /* 0xfffffe0023257812 */ /* 0x000fc800078ec0ff */
[----:B------:R-:W-:-:S04]  /*0c80*/  IADD3 R35, R37, R120, RZ ;  /* 0x0000007825237210 */ /* 0x000fc80007ffe0ff */
[C---:B------:R-:W-:Y:S02]  /*0c90*/  IADD3 R42, R35.reuse, 0x20, RZ ;  /* 0x00000020232a7810 */ /* 0x040fe40007ffe0ff */
[C---:B------:R-:W-:Y:S02]  /*0ca0*/  IADD3 R44, R35.reuse, 0x40, RZ ;  /* 0x00000040232c7810 */ /* 0x040fe40007ffe0ff */
[C---:B------:R-:W-:Y:S02]  /*0cb0*/  IADD3 R46, R35.reuse, 0x60, RZ ;  /* 0x00000060232e7810 */ /* 0x040fe40007ffe0ff */
[C---:B------:R-:W-:Y:S02]  /*0cc0*/  LEA.HI.SX32 R227, R35.reuse, R35, 0x1b ;  /* 0x0000002323e37211 */ /* 0x040fe400078fdaff */
[C---:B------:R-:W-:Y:S02]  /*0cd0*/  IADD3 R48, R35.reuse, 0x80, RZ ;  /* 0x0000008023307810 */ /* 0x040fe40007ffe0ff */
[----:B------:R-:W-:-:S02]  /*0ce0*/  IADD3 R50, R35, 0xa0, RZ ;  /* 0x000000a023327810 */ /* 0x000fc40007ffe0ff */
[-C--:B------:R-:W-:Y:S02]  /*0cf0*/  LEA.HI.SX32 R42, R42, R35.reuse, 0x1b ;  /* 0x000000232a2a7211 */ /* 0x080fe400078fdaff */
[C---:B------:R-:W-:Y:S02]  /*0d00*/  IADD3 R52, R35.reuse, 0xc0, RZ ;  /* 0x000000c023347810 */ /* 0x040fe40007ffe0ff */
[-C--:B------:R-:W-:Y:S02]  /*0d10*/  LEA.HI.SX32 R44, R44, R35.reuse, 0x1b ;  /* 0x000000232c2c7211 */ /* 0x080fe400078fdaff */
[C---:B0-----:R-:W-:Y:S02]  /*0d20*/  IADD3 R4, R35.reuse, 0xe0, RZ ;  /* 0x000000e023047810 */ /* 0x041fe40007ffe0ff */
[----:B------:R-:W-:Y:S02]  /*0d30*/  LEA.HI.SX32 R46, R46, R35, 0x1b ;  /* 0x000000232e2e7211 */ /* 0x000fe400078fdaff */
[----:B------:R-:W-:-:S02]  /*0d40*/  IADD3 R54, R35, 0x100, RZ ;  /* 0x0000010023367810 */ /* 0x000fc40007ffe0ff */
[----:B------:R-:W-:Y:S02]  /*0d50*/  LEA R227, R227, UR7, 0x1 ;  /* 0x00000007e3e37c11 */ /* 0x000fe4000f8e08ff */
[-C--:B------:R-:W-:Y:S02]  /*0d60*/  LEA.HI.SX32 R48, R48, R35.reuse, 0x1b ;  /* 0x0000002330307211 */ /* 0x080fe400078fdaff */
[C---:B------:R-:W-:Y:S02]  /*0d70*/  IADD3 R56, R35.reuse, 0x120, RZ ;  /* 0x0000012023387810 */ /* 0x040fe40007ffe0ff */
[----:B------:R-:W-:Y:S02]  /*0d80*/  LEA.HI.SX32 R50, R50, R35, 0x1b ;  /* 0x0000002332327211 */ /* 0x000fe400078fdaff */
[----:B------:R-:W-:Y:S02]  /*0d90*/  LEA R198, R42, UR7, 0x1 ;  /* 0x000000072ac67c11 */ /* 0x000fe4000f8e08ff */
[----:B------:R-:W-:-:S02]  /*0da0*/  IADD3 R58, R35, 0x140, RZ ;  /* 0x00000140233a7810 */ /* 0x000fc40007ffe0ff */
[-C--:B------:R-:W-:Y:S02]  /*0db0*/  LEA.HI.SX32 R52, R52, R35.reuse, 0x1b ;  /* 0x0000002334347211 */ /* 0x080fe400078fdaff */
[----:B------:R-:W-:Y:S02]  /*0dc0*/  LEA R197, R44, UR7, 0x1 ;  /* 0x000000072cc57c11 */ /* 0x000fe4000f8e08ff */
        /* <DEDUP_REMOVED lines=12> */
[----:B------:R-:W-:Y:S02]  /*0e90*/  IADD3 R68, R35, 0x1e0, RZ ;  /* 0x000001e023447810 */ /* 0x000fe40007ffe0ff */
[-C--:B------:R-:W-:Y:S02]  /*0ea0*/  LEA.HI.SX32 R60, R60, R35.reuse, 0x1b ;  /* 0x000000233c3c7211 */ /* 0x080fe400078fdaff */
[----:B------:R-:W-:Y:S02]  /*0eb0*/  LEA R117, R4, UR7, 0x1 ;  /* 0x0000000704757c11 */ /* 0x000fe4000f8e08ff */
[----:B------:R-:W-:-:S02]  /*0ec0*/  LEA.HI.SX32 R62, R62, R35, 0x1b ;  /* 0x000000233e3e7211 */ /* 0x000fc400078fdaff */
[----:B------:R-:W-:Y:S02]  /*0ed0*/  LEA R116, R54, UR7, 0x1 ;  /* 0x0000000736747c11 */ /* 0x000fe4000f8e08ff */
[-C--:B------:R-:W-:Y:S02]  /*0ee0*/  LEA.HI.SX32 R64, R64, R35.reuse, 0x1b ;  /* 0x0000002340407211 */ /* 0x080fe400078fdaff */
[----:B------:R-:W-:Y:S02]  /*0ef0*/  LEA R115, R56, UR7, 0x1 ;  /* 0x0000000738737c11 */ /* 0x000fe4000f8e08ff */
[-C--:B------:R-:W-:Y:S02]  /*0f00*/  LEA.HI.SX32 R66, R66, R35.reuse, 0x1b ;  /* 0x0000002342427211 */ /* 0x080fe400078fdaff */
[----:B------:R-:W-:Y:S02]  /*0f10*/  LEA R114, R58, UR7, 0x1 ;  /* 0x000000073a727c11 */ /* 0x000fe4000f8e08ff */
[----:B------:R-:W-:-:S02]  /*0f20*/  LEA.HI.SX32 R68, R68, R35, 0x1b ;  /* 0x0000002344447211 */ /* 0x000fc400078fdaff */
[----:B------:R-:W-:Y:S02]  /*0f30*/  LEA R113, R60, UR7, 0x1 ;  /* 0x000000073c717c11 */ /* 0x000fe4000f8e08ff */
[----:B------:R-:W-:Y:S01]  /*0f40*/  LEA R112, R62, UR7, 0x1 ;  /* 0x000000073e707c11 */ /* 0x000fe2000f8e08ff */
[----:B------:R-:W0:Y:S01]  /*0f50*/  LDC.64 R60, c[0x0][0x2a0] ;  /* 0x0000a800ff3c7b82 */ /* 0x000e220000000a00 */
[----:B------:R-:W-:Y:S02]  /*0f60*/  LEA R111, R64, UR7, 0x1 ;  /* 0x00000007406f7c11 */ /* 0x000fe4000f8e08ff */
[----:B------:R-:W-:Y:S02]  /*0f70*/  LEA R110, R66, UR7, 0x1 ;  /* 0x00000007426e7c11 */ /* 0x000fe4000f8e08ff */
[----:B------:R-:W-:Y:S02]  /*0f80*/  LEA R109, R68, UR7, 0x1 ;  /* 0x00000007446d7c11 */ /* 0x000fe4000f8e08ff */
[----:B------:R-:W-:-:S02]  /*0f90*/  ISETP.GE.AND P2, PT, R11, R26, PT ;  /* 0x0000001a0b00720c */ /* 0x000fc40003f46270 */
[-C--:B------:R-:W-:Y:S02]  /*0fa0*/  ISETP.GE.AND P1, PT, R10, R26.reuse, PT ;  /* 0x0000001a0a00720c */ /* 0x080fe40003f26270 */
[----:B------:R-:W-:Y:S02]  /*0fb0*/  LEA R4, P0, R11, UR11, 0x1 ;  /* 0x0000000b0b047c11 */ /* 0x000fe4000f8008ff */
[-C--:B------:R-:W-:Y:S02]  /*0fc0*/  ISETP.GE.AND P4, PT, R13, R26.reuse, PT ;  /* 0x0000001a0d00720c */ /* 0x080fe40003f86270 */
[----:B------:R-:W-:Y:S02]  /*0fd0*/  LEA.HI.X R5, R11, UR12, R0, 0x1, P0 ;  /* 0x0000000c0b057c11 */ /* 0x000fe400080f0c00 */
[-C--:B------:R-:W-:Y:S02]  /*0fe0*/  ISETP.GE.AND P0, PT, R12, R26.reuse, PT ;  /* 0x0000001a0c00720c */ /* 0x080fe40003f06270 */
[----:B------:R-:W-:-:S02]  /*0ff0*/  ISETP.GE.AND P6, PT, R14, R26, PT ;  /* 0x0000001a0e00720c */ /* 0x000fc40003fc6270 */
[-C--:B------:R-:W-:Y:S02]  /*1000*/  ISETP.GE.AND P5, PT, R15, R26.reuse, PT ;  /* 0x0000001a0f00720c */ /* 0x080fe40003fa6270 */
[----:B------:R-:W-:Y:S01]  /*1010*/  ISETP.GE.AND P3, PT, R16, R26, PT ;  /* 0x0000001a1000720c */ /* 0x000fe20003f66270 */
[----:B--2---:R-:W-:Y:S04]  /*1020*/  STS.U16 [R227], R6 ;  /* 0x00000006e3007388 */ /* 0x004fe80000000400 */
[----:B---3--:R1:W-:Y:S04]  /*1030*/  STS.U16 [R198+0x40], R3 ;  /* 0x00004003c6007388 */ /* 0x0083e80000000400 */
[----:B----4-:R-:W-:Y:S01]  /*1040*/  STS.U16 [R197+0x80], R8 ;  /* 0x00008008c5007388 */ /* 0x010fe20000000400 */
[----:B-1----:R-:W-:-:S03]  /*1050*/  LEA R3, R120, R37, 0x4 ;  /* 0x0000002578037211 */ /* 0x002fc600078e20ff */
[----:B-----5:R1:W-:Y:S04]  /*1060*/  STS.U16 [R196+0xc0], R7 ;  /* 0x0000c007c4007388 */ /* 0x0203e80000000400 */
[----:B------:R-:W-:Y:S01]  /*1070*/  STS.U16 [R195+0x100], R28 ;  /* 0x0001001cc3007388 */ /* 0x000fe20000000400 */
[----:B------:R-:W-:-:S03]  /*1080*/  LEA.HI.SX32 R108, R3, R3, 0x1b ;  /* 0x00000003036c7211 */ /* 0x000fc600078fdaff */
[----:B------:R2:W-:Y:S04]  /*1090*/  STS.U16 [R194+0x140], R9 ;  /* 0x00014009c2007388 */ /* 0x0005e80000000400 */
[----:B------:R-:W-:Y:S04]  /*10a0*/  STS.U16 [R193+0x180], R30 ;  /* 0x0001801ec1007388 */ /* 0x000fe80000000400 */
[----:B------:R-:W-:Y:S04]  /*10b0*/  STS.U16 [R117+0x1c0], R32 ;  /* 0x0001c02075007388 */ /* 0x000fe80000000400 */
[----:B------:R3:W-:Y:S01]  /*10c0*/  STS.U16 [R116+0x200], R27 ;  /* 0x0002001b74007388 */ /* 0x0007e20000000400 */
[----:B------:R-:W-:-:S03]  /*10d0*/  LEA R108, R108, UR7, 0x1 ;  /* 0x000000076c6c7c11 */ /* 0x000fc6000f8e08ff */
[----:B------:R-:W-:Y:S04]  /*10e0*/  STS.U16 [R115+0x240], R34 ;  /* 0x0002402273007388 */ /* 0x000fe80000000400 */
[----:B------:R4:W-:Y:S04]  /*10f0*/  STS.U16 [R114+0x280], R29 ;  /* 0x0002801d72007388 */ /* 0x0009e80000000400 */
[----:B------:R5:W-:Y:S04]  /*1100*/  STS.U16 [R113+0x2c0], R36 ;  /* 0x0002c02471007388 */ /* 0x000be80000000400 */
[----:B------:R0:W-:Y:S04]  /*1110*/  STS.U16 [R112+0x300], R31 ;  /* 0x0003001f70007388 */ /* 0x0001e80000000400 */
[----:B------:R0:W-:Y:S04]  /*1120*/  STS.U16 [R111+0x340], R38 ;  /* 0x000340266f007388 */ /* 0x0001e80000000400 */
[----:B------:R0:W-:Y:S04]  /*1130*/  STS.U16 [R110+0x380], R33 ;  /* 0x000380216e007388 */ /* 0x0001e80000000400 */
        /* <DEDUP_REMOVED lines=19> */
[----:B------:R-:W-:Y:S01]  /*1270*/  BAR.SYNC.DEFER_BLOCKING 0x0 ;  /* 0x0000000000007b1d */ /* 0x000fe20000010000 */
[----:B-1----:R-:W-:-:S02]  /*1280*/  PRMT R7, RZ, 0x7610, R7 ;  /* 0x00007610ff077816 */ /* 0x002fc40000000007 */
[----:B------:R-:W-:Y:S02]  /*1290*/  PRMT R8, RZ, 0x7610, R8 ;  /* 0x00007610ff087816 */ /* 0x000fe40000000008 */
[----:B--2---:R-:W-:Y:S02]  /*12a0*/  PRMT R9, RZ, 0x7610, R9 ;  /* 0x00007610ff097816 */ /* 0x004fe40000000009 */
[----:B------:R-:W-:Y:S02]  /*12b0*/  PRMT R28, RZ, 0x7610, R28 ;  /* 0x00007610ff1c7816 */ /* 0x000fe4000000001c */
[----:B---3--:R-:W-:Y:S02]  /*12c0*/  PRMT R27, RZ, 0x7610, R27 ;  /* 0x00007610ff1b7816 */ /* 0x008fe4000000001b */
[----:B------:R-:W-:Y:S02]  /*12d0*/  PRMT R30, RZ, 0x7610, R30 ;  /* 0x00007610ff1e7816 */ /* 0x000fe4000000001e */
[----:B------:R-:W-:-:S02]  /*12e0*/  PRMT R32, RZ, 0x7610, R32 ;  /* 0x00007610ff207816 */ /* 0x000fc40000000020 */
[----:B----4-:R-:W-:Y:S01]  /*12f0*/  PRMT R29, RZ, 0x7610, R29 ;  /* 0x00007610ff1d7816 */ /* 0x010fe2000000001d */
[----:B------:R-:W2:Y:S01]  /*1300*/  @!P2 LDG.E.U16 R6, desc[UR14][R4.64] ;  /* 0x0000000e0406a981 */ /* 0x000ea2000c1e1500 */
[----:B------:R-:W-:-:S03]  /*1310*/  ISETP.GE.AND P2, PT, R17, R26, PT ;  /* 0x0000001a1100720c */ /* 0x000fc60003f46270 */
[----:B------:R-:W3:Y:S01]  /*1320*/  @!P1 LDG.E.U16 R7, desc[UR14][R4.64+0x40] ;  /* 0x0000400e04079981 */ /* 0x000ee2000c1e1500 */
[----:B------:R-:W-:-:S03]  /*1330*/  ISETP.GE.AND P1, PT, R18, R26, PT ;  /* 0x0000001a1200720c */ /* 0x000fc60003f26270 */
[----:B------:R-:W4:Y:S01]  /*1340*/  @!P0 LDG.E.U16 R8, desc[UR14][R4.64+0x80] ;  /* 0x0000800e04088981 */ /* 0x000f22000c1e1500 */
        /* <DEDUP_REMOVED lines=12> */
[----:B------:R-:W-:Y:S02]  /*1410*/  ISETP.GE.AND P1, PT, R25, R26, PT ;  /* 0x0000001a1900720c */ /* 0x000fe40003f26270 */
[----:B------:R-:W-:Y:S02]  /*1420*/  PRMT R34, RZ, 0x7610, R34 ;  /* 0x00007610ff227816 */ /* 0x000fe40000000022 */
[----:B------:R-:W-:Y:S02]  /*1430*/  PRMT R3, RZ, 0x7610, R3 ;  /* 0x00007610ff037816 */ /* 0x000fe40000000003 */
[----:B-----5:R-:W-:Y:S02]  /*1440*/  PRMT R36, RZ, 0x7610, R36 ;  /* 0x00007610ff247816 */ /* 0x020fe40000000024 */
[----:B0-----:R-:W-:Y:S01]  /*1450*/  PRMT R31, RZ, 0x7610, R31 ;  /* 0x00007610ff1f7816 */ /* 0x001fe2000000001f */
        /* <DEDUP_REMOVED lines=9> */
[----:B------:R0:W5:Y:S02]  /*14f0*/  @!P1 LDG.E.U16 R40, desc[UR14][R4.64+0x3c0] ;  /* 0x0003c00e04289981 */ /* 0x000164000c1e1500 */
[----:B0-----:R-:W-:-:S04]  /*1500*/  LEA R4, P0, R11, UR13, 0x1 ;  /* 0x0000000d0b047c11 */ /* 0x001fc8000f8008ff */
[C---:B------:R-:W-:Y:S02]  /*1510*/  LEA.HI.X R5, R11.reuse, UR17, R0, 0x1, P0 ;  /* 0x000000110b057c11 */ /* 0x040fe400080f0c00 */
[-C--:B------:R-:W-:Y:S02]  /*1520*/  ISETP.GE.AND P0, PT, R11, R26.reuse, PT ;  /* 0x0000001a0b00720c */ /* 0x080fe40003f06270 */
[-C--:B------:R-:W-:Y:S02]  /*1530*/  ISETP.GE.AND P3, PT, R10, R26.reuse, PT ;  /* 0x0000001a0a00720c */ /* 0x080fe40003f66270 */
[-C--:B------:R-:W-:Y:S02]  /*1540*/  ISETP.GE.AND P2, PT, R12, R26.reuse, PT ;  /* 0x0000001a0c00720c */ /* 0x080fe40003f46270 */
[-C--:B------:R-:W-:Y:S02]  /*1550*/  ISETP.GE.AND P6, PT, R13, R26.reuse, PT ;  /* 0x0000001a0d00720c */ /* 0x080fe40003fc6270 */
[----:B------:R-:W-:-:S02]  /*1560*/  ISETP.GE.AND P5, PT, R14, R26, PT ;  /* 0x0000001a0e00720c */ /* 0x000fc40003fa6270 */
[-C--:B------:R-:W-:Y:S02]  /*1570*/  ISETP.GE.AND P1, PT, R15, R26.reuse, PT ;  /* 0x0000001a0f00720c */ /* 0x080fe40003f26270 */
[----:B------:R-:W-:Y:S02]  /*1580*/  PRMT R44, RZ, 0x7610, R44 ;  /* 0x00007610ff2c7816 */ /* 0x000fe4000000002c */
[----:B------:R-:W-:Y:S02]  /*1590*/  ISETP.GE.AND P4, PT, R16, R26, PT ;  /* 0x0000001a1000720c */ /* 0x000fe40003f86270 */
[----:B------:R-:W-:Y:S02]  /*15a0*/  PRMT R48, RZ, 0x7610, R48 ;  /* 0x00007610ff307816 */ /* 0x000fe40000000030 */
[----:B------:R-:W-:Y:S02]  /*15b0*/  PRMT R46, RZ, 0x7610, R46 ;  /* 0x00007610ff2e7816 */ /* 0x000fe4000000002e */
[----:B------:R-:W-:-:S02]  /*15c0*/  PRMT R50, RZ, 0x7610, R50 ;  /* 0x00007610ff327816 */ /* 0x000fc40000000032 */
[----:B------:R-:W-:Y:S02]  /*15d0*/  PRMT R54, RZ, 0x7610, R54 ;  /* 0x00007610ff367816 */ /* 0x000fe40000000036 */
[----:B------:R-:W-:Y:S02]  /*15e0*/  PRMT R52, RZ, 0x7610, R52 ;  /* 0x00007610ff347816 */ /* 0x000fe40000000034 */
[----:B------:R-:W-:Y:S01]  /*15f0*/  PRMT R56, RZ, 0x7610, R56 ;  /* 0x00007610ff387816 */ /* 0x000fe20000000038 */
[----:B--2---:R0:W-:Y:S04]  /*1600*/  STS.U16 [R227], R6 ;  /* 0x00000006e3007388 */ /* 0x0041e80000000400 */
[----:B---3--:R1:W-:Y:S04]  /*1610*/  STS.U16 [R198+0x40], R7 ;  /* 0x00004007c6007388 */ /* 0x0083e80000000400 */
[----:B----4-:R2:W-:Y:S04]  /*1620*/  STS.U16 [R197+0x80], R8 ;  /* 0x00008008c5007388 */ /* 0x0105e80000000400 */
[----:B------:R3:W-:Y:S04]  /*1630*/  STS.U16 [R196+0xc0], R9 ;  /* 0x0000c009c4007388 */ /* 0x0007e80000000400 */
[----:B------:R-:W-:Y:S04]  /*1640*/  STS.U16 [R195+0x100], R28 ;  /* 0x0001001cc3007388 */ /* 0x000fe80000000400 */
[----:B------:R-:W-:Y:S04]  /*1650*/  STS.U16 [R194+0x140], R27 ;  /* 0x0001401bc2007388 */ /* 0x000fe80000000400 */
[----:B------:R-:W-:Y:S04]  /*1660*/  STS.U16 [R193+0x180], R30 ;  /* 0x0001801ec1007388 */ /* 0x000fe80000000400 */
[----:B------:R-:W-:Y:S04]  /*1670*/  STS.U16 [R117+0x1c0], R32 ;  /* 0x0001c02075007388 */ /* 0x000fe80000000400 */
[----:B------:R-:W-:Y:S04]  /*1680*/  STS.U16 [R116+0x200], R29 ;  /* 0x0002001d74007388 */ /* 0x000fe80000000400 */
[----:B-----5:R-:W-:Y:S04]  /*1690*/  STS.U16 [R115+0x240], R34 ;  /* 0x0002402273007388 */ /* 0x020fe80000000400 */
[----:B------:R4:W-:Y:S04]  /*16a0*/  STS.U16 [R114+0x280], R3 ;  /* 0x0002800372007388 */ /* 0x0009e80000000400 */
[----:B------:R-:W-:Y:S04]  /*16b0*/  STS.U16 [R113+0x2c0], R36 ;  /* 0x0002c02471007388 */ /* 0x000fe80000000400 */
[----:B------:R-:W-:Y:S04]  /*16c0*/  STS.U16 [R112+0x300], R31 ;  /* 0x0003001f70007388 */ /* 0x000fe80000000400 */
[----:B------:R-:W-:Y:S04]  /*16d0*/  STS.U16 [R111+0x340], R38 ;  /* 0x000340266f007388 */ /* 0x000fe80000000400 */
[----:B------:R-:W-:Y:S04]  /*16e0*/  STS.U16 [R110+0x380], R33 ;  /* 0x000380216e007388 */ /* 0x000fe80000000400 */
        /* <DEDUP_REMOVED lines=21> */
[----:B--2---:R-:W-:Y:S02]  /*1840*/  PRMT R8, RZ, 0x7610, R8 ;  /* 0x00007610ff087816 */ /* 0x004fe40000000008 */
[----:B---3--:R-:W-:Y:S02]  /*1850*/  PRMT R9, RZ, 0x7610, R9 ;  /* 0x00007610ff097816 */ /* 0x008fe40000000009 */
[----:B----4-:R-:W-:Y:S01]  /*1860*/  PRMT R3, RZ, 0x7610, R3 ;  /* 0x00007610ff037816 */ /* 0x010fe20000000003 */
[----:B------:R-:W2:Y:S01]  /*1870*/  @!P0 LDG.E.U16 R6, desc[UR14][R4.64] ;  /* 0x0000000e04068981 */ /* 0x000ea2000c1e1500 */
[----:B------:R-:W-:-:S03]  /*1880*/  ISETP.GE.AND P0, PT, R17, R26, PT ;  /* 0x0000001a1100720c */ /* 0x000fc60003f06270 */
[----:B------:R-:W3:Y:S01]  /*1890*/  @!P3 LDG.E.U16 R7, desc[UR14][R4.64+0x40] ;  /* 0x0000400e0407b981 */ /* 0x000ee2000c1e1500 */
[----:B------:R-:W-:-:S03]  /*18a0*/  ISETP.GE.AND P3, PT, R18, R26, PT ;  /* 0x0000001a1200720c */ /* 0x000fc60003f66270 */
[----:B------:R-:W4:Y:S01]  /*18b0*/  @!P2 LDG.E.U16 R8, desc[UR14][R4.64+0x80] ;  /* 0x0000800e0408a981 */ /* 0x000f22000c1e1500 */
[----:B------:R-:W-:-:S03]  /*18c0*/  ISETP.GE.AND P2, PT, R19, R26, PT ;  /* 0x0000001a1300720c */ /* 0x000fc60003f46270 */
[----:B------:R-:W5:Y:S01]  /*18d0*/  @!P6 LDG.E.U16 R9, desc[UR14][R4.64+0xc0] ;  /* 0x0000c00e0409e981 */ /* 0x000f62000c1e1500 */
[----:B------:R-:W-:-:S03]  /*18e0*/  ISETP.GE.AND P6, PT, R20, R26, PT ;  /* 0x0000001a1400720c */ /* 0x000fc60003fc6270 */
[----:B------:R-:W5:Y:S04]  /*18f0*/  @!P5 LDG.E.U16 R44, desc[UR14][R4.64+0x100] ;  /* 0x0001000e042cd981 */ /* 0x000f68000c1e1500 */
[----:B------:R-:W5:Y:S04]  /*1900*/  @!P1 LDG.E.U16 R3, desc[UR14][R4.64+0x140] ;  /* 0x0001400e04039981 */ /* 0x000f68000c1e1500 */
[----:B------:R-:W5:Y:S01]  /*1910*/  @!P0 LDG.E.U16 R48, desc[UR14][R4.64+0x1c0] ;  /* 0x0001c00e04308981 */ /* 0x000f62000c1e1500 */
[----:B------:R-:W-:-:S03]  /*1920*/  ISETP.GE.AND P0, PT, R23, R26, PT ;  /* 0x0000001a1700720c */ /* 0x000fc60003f06270 */
[----:B------:R-:W5:Y:S01]  /*1930*/  @!P4 LDG.E.U16 R46, desc[UR14][R4.64+0x180] ;  /* 0x0001800e042ec981 */ /* 0x000f62000c1e1500 */
[-C--:B------:R-:W-:Y:S02]  /*1940*/  ISETP.GE.AND P5, PT, R21, R26.reuse, PT ;  /* 0x0000001a1500720c */ /* 0x080fe40003fa6270 */
[-C--:B------:R-:W-:Y:S01]  /*1950*/  ISETP.GE.AND P1, PT, R22, R26.reuse, PT ;  /* 0x0000001a1600720c */ /* 0x080fe20003f26270 */
[----:B------:R-:W5:Y:S04]  /*1960*/  @!P3 LDG.E.U16 R43, desc[UR14][R4.64+0x200] ;  /* 0x0002000e042bb981 */ /* 0x000f68000c1e1500 */
[----:B------:R-:W5:Y:S01]  /*1970*/  @!P2 LDG.E.U16 R50, desc[UR14][R4.64+0x240] ;  /* 0x0002400e0432a981 */ /* 0x000f62000c1e1500 */
[----:B------:R-:W-:-:S03]  /*1980*/  ISETP.GE.AND P2, PT, R24, R26, PT ;  /* 0x0000001a1800720c */ /* 0x000fc60003f46270 */
[----:B------:R-:W5:Y:S04]  /*1990*/  @!P6 LDG.E.U16 R45, desc[UR14][R4.64+0x280] ;  /* 0x0002800e042de981 */ /* 0x000f68000c1e1500 */
[----:B------:R-:W5:Y:S01]  /*19a0*/  @!P0 LDG.E.U16 R54, desc[UR14][R4.64+0x340] ;  /* 0x0003400e04368981 */ /* 0x000f62000c1e1500 */
[----:B------:R-:W-:-:S03]  /*19b0*/  ISETP.GE.AND P0, PT, R25, R26, PT ;  /* 0x0000001a1900720c */ /* 0x000fc60003f06270 */
[----:B------:R-:W5:Y:S04]  /*19c0*/  @!P5 LDG.E.U16 R52, desc[UR14][R4.64+0x2c0] ;  /* 0x0002c00e0434d981 */ /* 0x000f68000c1e1500 */
[----:B------:R-:W5:Y:S04]  /*19d0*/  @!P1 LDG.E.U16 R47, desc[UR14][R4.64+0x300] ;  /* 0x0003000e042f9981 */ /* 0x000f68000c1e1500 */
[----:B------:R-:W5:Y:S04]  /*19e0*/  @!P2 LDG.E.U16 R49, desc[UR14][R4.64+0x380] ;  /* 0x0003800e0431a981 */ /* 0x000f68000c1e1500 */
[----:B------:R0:W5:Y:S01]  /*19f0*/  @!P0 LDG.E.U16 R56, desc[UR14][R4.64+0x3c0] ;  /* 0x0003c00e04388981 */ /* 0x000162000c1e1500 */
[----:B------:R-:W-:-:S04]  /*1a00*/  IMAD R58, R60, UR22, RZ ;  /* 0x000000163c3a7c24 */ /* 0x000fc8000f8e02ff */
[----:B------:R-:W-:Y:S02]  /*1a10*/  IMAD R51, R61, UR16, R58 ;  /* 0x000000103d337c24 */ /* 0x000fe4000f8e023a */
[----:B------:R-:W1:Y:S01]  /*1a20*/  LDC.64 R58, c[0x0][0x2b0] ;  /* 0x0000ac00ff3a7b82 */ /* 0x000e620000000a00 */
[----:B------:R-:W-:Y:S01]  /*1a30*/  ISETP.GE.AND P0, PT, R11, R26, PT ;  /* 0x0000001a0b00720c */ /* 0x000fe20003f06270 */
[----:B0-----:R-:W-:Y:S01]  /*1a40*/  IMAD.WIDE.U32 R4, R60, UR16, RZ ;  /* 0x000000103c047c25 */ /* 0x001fe2000f8e00ff */
[----:B------:R-:W-:-:S04]  /*1a50*/  IADD3 R237, -R237, UR6, RZ ;  /* 0x00000006eded7c10 */ /* 0x000fc8000fffe1ff */
[----:B------:R-:W-:Y:S01]  /*1a60*/  IADD3 R5, R5, R51, RZ ;  /* 0x0000003305057210 */ /* 0x000fe20007ffe0ff */
[----:B------:R-:W-:-:S05]  /*1a70*/  IMAD R237, R237, -0x800, RZ ;  /* 0xfffff800eded7824 */ /* 0x000fca00078e02ff */
[----:B------:R-:W-:Y:S02]  /*1a80*/  SHF.R.S32.HI R239, RZ, 0x1f, R237 ;  /* 0x0000001fffef7819 */ /* 0x000fe400000114ed */
[----:B------:R-:W-:Y:S02]  /*1a90*/  PRMT R64, RZ, 0x7610, R64 ;  /* 0x00007610ff407816 */ /* 0x000fe40000000040 */
[-C--:B------:R-:W-:Y:S02]  /*1aa0*/  ISETP.GE.AND P4, PT, R16, R26.reuse, PT ;  /* 0x0000001a1000720c */ /* 0x080fe40003f86270 */
[-C--:B------:R-:W-:Y:S02]  /*1ab0*/  ISETP.GE.AND P5, PT, R14, R26.reuse, PT ;  /* 0x0000001a0e00720c */ /* 0x080fe40003fa6270 */
[----:B------:R-:W-:Y:S02]  /*1ac0*/  ISETP.GE.AND P6, PT, R15, R26, PT ;  /* 0x0000001a0f00720c */ /* 0x000fe40003fc6270 */
[----:B------:R-:W-:-:S02]  /*1ad0*/  PRMT R66, RZ, 0x7610, R66 ;  /* 0x00007610ff427816 */ /* 0x000fc40000000042 */
[----:B------:R-:W-:Y:S02]  /*1ae0*/  PRMT R70, RZ, 0x7610, R70 ;  /* 0x00007610ff467816 */ /* 0x000fe40000000046 */
[----:B------:R-:W-:Y:S02]  /*1af0*/  PRMT R55, RZ, 0x7610, R55 ;  /* 0x00007610ff377816 */ /* 0x000fe40000000037 */
[----:B------:R-:W-:Y:S01]  /*1b00*/  PRMT R78, RZ, 0x7610, R78 ;  /* 0x00007610ff4e7816 */ /* 0x000fe2000000004e */
[----:B--2---:R-:W-:Y:S04]  /*1b10*/  STS.U16 [R227], R6 ;  /* 0x00000006e3007388 */ /* 0x004fe80000000400 */
[----:B---3--:R0:W-:Y:S04]  /*1b20*/  STS.U16 [R198+0x40], R7 ;  /* 0x00004007c6007388 */ /* 0x0081e80000000400 */
[----:B----4-:R-:W-:Y:S04]  /*1b30*/  STS.U16 [R197+0x80], R8 ;  /* 0x00008008c5007388 */ /* 0x010fe80000000400 */
[----:B-----5:R2:W-:Y:S04]  /*1b40*/  STS.U16 [R196+0xc0], R9 ;  /* 0x0000c009c4007388 */ /* 0x0205e80000000400 */
[----:B------:R-:W-:Y:S04]  /*1b50*/  STS.U16 [R195+0x100], R44 ;  /* 0x0001002cc3007388 */ /* 0x000fe80000000400 */
[----:B------:R3:W-:Y:S01]  /*1b60*/  STS.U16 [R194+0x140], R3 ;  /* 0x00014003c2007388 */ /* 0x0007e20000000400 */
[----:B0-----:R-:W-:-:S04]  /*1b70*/  IMAD.WIDE.U32 R6, R122, UR18, R4 ;  /* 0x000000127a067c25 */ /* 0x001fc8000f8e0004 */
[----:B--2---:R-:W-:Y:S01]  /*1b80*/  IMAD R9, R121, UR18, RZ ;  /* 0x0000001279097c24 */ /* 0x004fe2000f8e02ff */
[--C-:B---3--:R-:W-:Y:S01]  /*1b90*/  SHF.R.S32.HI R3, RZ, 0x1f, R2.reuse ;  /* 0x0000001fff037819 */ /* 0x108fe20000011402 */
[----:B------:R-:W-:Y:S02]  /*1ba0*/  STS.U16 [R193+0x180], R46 ;  /* 0x0001802ec1007388 */ /* 0x000fe40000000400 */
[----:B------:R-:W-:Y:S02]  /*1bb0*/  @!P0 IMAD.WIDE.U32 R4, R60, UR16, R2 ;  /* 0x000000103c048c25 */ /* 0x000fe4000f8e0002 */
[----:B------:R-:W-:Y:S01]  /*1bc0*/  STS.U16 [R117+0x1c0], R48 ;  /* 0x0001c03075007388 */ /* 0x000fe20000000400 */
[----:B------:R-:W-:Y:S01]  /*1bd0*/  @!P0 MOV R44, R2 ;  /* 0x00000002002c8202 */ /* 0x000fe20000000f00 */
[----:B------:R-:W-:Y:S02]  /*1be0*/  IMAD R53, R122, UR19, R9 ;  /* 0x000000137a357c24 */ /* 0x000fe4000f8e0209 */
[----:B------:R0:W-:Y:S01]  /*1bf0*/  STS.U16 [R116+0x200], R43 ;  /* 0x0002002b74007388 */ /* 0x0001e20000000400 */
[----:B------:R-:W-:-:S03]  /*1c00*/  @!P0 IADD3 R5, R51, R5, RZ ;  /* 0x0000000533058210 */ /* 0x000fc60007ffe0ff */
[----:B------:R-:W-:Y:S04]  /*1c10*/  STS.U16 [R115+0x240], R50 ;  /* 0x0002403273007388 */ /* 0x000fe80000000400 */
[----:B------:R2:W-:Y:S01]  /*1c20*/  STS.U16 [R114+0x280], R45 ;  /* 0x0002802d72007388 */ /* 0x0005e20000000400 */
[----:B0-----:R-:W-:Y:S01]  /*1c30*/  IADD3 R43, P1, R237, R6, RZ ;  /* 0x00000006ed2b7210 */ /* 0x001fe20007f3e0ff */
[----:B-1----:R-:W-:-:S03]  /*1c40*/  IMAD R6, R58, UR22, RZ ;  /* 0x000000163a067c24 */ /* 0x002fc6000f8e02ff */
[----:B------:R-:W-:Y:S01]  /*1c50*/  IADD3.X R46, R239, R53, R7, P1, !PT ;  /* 0x00000035ef2e7210 */ /* 0x000fe20000ffe407 */
[----:B------:R-:W-:Y:S01]  /*1c60*/  IMAD R51, R59, UR16, R6 ;  /* 0x000000103b337c24 */ /* 0x000fe2000f8e0206 */
[----:B--2---:R-:W-:Y:S01]  /*1c70*/  @!P0 MOV R45, R3 ;  /* 0x00000003002d8202 */ /* 0x004fe20000000f00 */
[----:B------:R-:W-:Y:S01]  /*1c80*/  @!P0 IMAD.WIDE.U32 R6, R122, UR18, R4 ;  /* 0x000000127a068c25 */ /* 0x000fe2000f8e0004 */
[----:B------:R-:W-:-:S03]  /*1c90*/  LEA R4, P1, R11, UR20, 0x1 ;  /* 0x000000140b047c11 */ /* 0x000fc6000f8208ff */
[----:B------:R-:W-:-:S04]  /*1ca0*/  IMAD.WIDE.U32 R8, R58, UR16, RZ ;  /* 0x000000103a087c25 */ /* 0x000fc8000f8e00ff */
[----:B------:R-:W-:Y:S01]  /*1cb0*/  @!P0 IMAD.WIDE.U32 R44, R58, UR16, R44 ;  /* 0x000000103a2c8c25 */ /* 0x000fe2000f8e002c */
[C---:B------:R-:W-:Y:S01]  /*1cc0*/  LEA.HI.X R5, R11.reuse, UR21, R0, 0x1, P1 ;  /* 0x000000150b057c11 */ /* 0x040fe200088f0c00 */
[----:B------:R-:W-:Y:S01]  /*1cd0*/  STS.U16 [R113+0x2c0], R52 ;  /* 0x0002c03471007388 */ /* 0x000fe20000000400 */
[----:B------:R-:W-:Y:S01]  /*1ce0*/  @!P0 IADD3 R48, P1, R11, R6, RZ ;  /* 0x000000060b308210 */ /* 0x000fe20007f3e0ff */
[----:B------:R-:W-:Y:S01]  /*1cf0*/  ULDC.64 UR18, c[0x0][0x2b8] ;  /* 0x0000ae0000127ab9 */ /* 0x000fe20000000a00 */
[----:B------:R-:W-:Y:S01]  /*1d00*/  @!P0 IADD3 R45, R51, R45, RZ ;  /* 0x0000002d332d8210 */ /* 0x000fe20007ffe0ff */
[----:B------:R-:W-:Y:S01]  /*1d10*/  STS.U16 [R112+0x300], R47 ;  /* 0x0003002f70007388 */ /* 0x000fe20000000400 */
[----:B------:R-:W-:Y:S02]  /*1d20*/  LEA R4, P2, R43, R4, 0x1 ;  /* 0x000000042b047211 */ /* 0x000fe400078408ff */
[----:B------:R-:W-:Y:S01]  /*1d30*/  IADD3 R9, R9, R51, RZ ;  /* 0x0000003309097210 */ /* 0x000fe20007ffe0ff */
[----:B------:R-:W-:Y:S01]  /*1d40*/  STS.U16 [R111+0x340], R54 ;  /* 0x000340366f007388 */ /* 0x000fe20000000400 */
[----:B------:R-:W-:-:S03]  /*1d50*/  LEA.HI.X R5, R43, R5, R46, 0x1, P2 ;  /* 0x000000052b057211 */ /* 0x000fc600010f0c2e */
[----:B------:R0:W-:Y:S01]  /*1d60*/  STS.U16 [R110+0x380], R49 ;  /* 0x000380316e007388 */ /* 0x0001e20000000400 */
[----:B------:R-:W-:Y:S02]  /*1d70*/  IMAD R43, R121, UR18, RZ ;  /* 0x00000012792b7c24 */ /* 0x000fe4000f8e02ff */
[----:B------:R-:W-:Y:S01]  /*1d80*/  IMAD.WIDE.U32 R8, R122, UR18, R8 ;  /* 0x000000127a087c25 */ /* 0x000fe2000f8e0008 */
[----:B------:R-:W-:Y:S01]  /*1d90*/  STS.U16 [R109+0x3c0], R56 ;  /* 0x0003c0386d007388 */ /* 0x000fe20000000400 */
[----:B------:R-:W-:Y:S01]  /*1da0*/  NOP ;  /* 0x0000000000007918 */ /* 0x000fe20000000000 */
[----:B0-----:R-:W-:Y:S01]  /*1db0*/  @!P0 IADD3.X R49, R0, R7, R53, P1, !PT ;  /* 0x0000000700318210 */ /* 0x001fe20000ffe435 */
[----:B------:R-:W-:Y:S01]  /*1dc0*/  @!P0 IMAD.WIDE.U32 R6, R122, UR18, R44 ;  /* 0x000000127a068c25 */ /* 0x000fe2000f8e002c */
[----:B------:R-:W-:Y:S01]  /*1dd0*/  @!P0 LEA R44, P1, R48, UR20, 0x1 ;  /* 0x00000014302c8c11 */ /* 0x000fe2000f8208ff */
[----:B------:R-:W-:Y:S02]  /*1de0*/  LDS.U16 R60, [R108] ;  /* 0x000000006c3c7984 */ /* 0x000fe40000000400 */
[----:B------:R-:W-:Y:S01]  /*1df0*/  IMAD R51, R122, UR19, R43 ;  /* 0x000000137a337c24 */ /* 0x000fe2000f8e022b */
[----:B------:R-:W-:Y:S01]  /*1e00*/  @!P0 LEA.HI.X R45, R48, UR21, R49, 0x1, P1 ;  /* 0x00000015302d8c11 */ /* 0x000fe200088f0c31 */
[----:B------:R-:W-:Y:S01]  /*1e10*/  ULDC.64 UR18, c[0x0][0x308] ;  /* 0x0000c20000127ab9 */ /* 0x000fe20000000a00 */
[----:B------:R-:W-:Y:S01]  /*1e20*/  LDS.U16 R69, [R108+0x2] ;  /* 0x000002006c457984 */ /* 0x000fe20000000400 */
[----:B------:R-:W-:-:S02]  /*1e30*/  IADD3 R43, P3, R237, R8, RZ ;  /* 0x00000008ed2b7210 */ /* 0x000fc40007f7e0ff */
[C---:B------:R-:W-:Y:S01]  /*1e40*/  @!P0 IADD3 R47, P2, R11.reuse, R6, RZ ;  /* 0x000000060b2f8210 */ /* 0x040fe20007f5e0ff */
[----:B------:R-:W-:Y:S01]  /*1e50*/  LDS.U16 R68, [R108+0x4] ;  /* 0x000004006c447984 */ /* 0x000fe20000000400 */
[----:B------:R-:W-:-:S03]  /*1e60*/  LEA R8, P1, R11, UR18, 0x1 ;  /* 0x000000120b087c11 */ /* 0x000fc6000f8208ff */
        /* <DEDUP_REMOVED lines=13> */
[----:B------:R-:W-:-:S02]  /*1f40*/  @!P0 IADD3.X R54, R0, R7, R51, P2, !PT ;  /* 0x0000000700368210 */ /* 0x000fc400017fe433 */
[----:B------:R-:W-:Y:S02]  /*1f50*/  IADD3.X R52, R239, R51, R9, P3, !PT ;  /* 0x00000033ef347210 */ /* 0x000fe40001ffe409 */
[----:B------:R-:W-:Y:S02]  /*1f60*/  LEA.HI.X R7, R11, UR19, R0, 0x1, P1 ;  /* 0x000000130b077c11 */ /* 0x000fe400088f0c00 */
[----:B------:R-:W-:Y:S02]  /*1f70*/  LEA R8, P2, R43, R8, 0x1 ;  /* 0x000000082b087211 */ /* 0x000fe400078408ff */
[----:B------:R-:W-:Y:S02]  /*1f80*/  @!P0 LEA R6, P1, R47, UR18, 0x1 ;  /* 0x000000122f068c11 */ /* 0x000fe4000f8208ff */
[----:B------:R-:W-:Y:S02]  /*1f90*/  LEA.HI.X R9, R43, R7, R52, 0x1, P2 ;  /* 0x000000072b097211 */ /* 0x000fe400010f0c34 */
[----:B------:R-:W-:-:S02]  /*1fa0*/  @!P0 LEA.HI.X R7, R47, UR19, R54, 0x1, P1 ;  /* 0x000000132f078c11 */ /* 0x000fc400088f0c36 */
[----:B------:R-:W-:Y:S02]  /*1fb0*/  ISETP.GE.AND P1, PT, R10, R26, PT ;  /* 0x0000001a0a00720c */ /* 0x000fe40003f26270 */
[----:B------:R-:W-:Y:S01]  /*1fc0*/  PRMT R43, RZ, 0x7610, R43 ;  /* 0x00007610ff2b7816 */ /* 0x000fe2000000002b */
[----:B------:R-:W-:Y:S01]  /*1fd0*/  BAR.SYNC.DEFER_BLOCKING 0x0 ;  /* 0x0000000000007b1d */ /* 0x000fe20000010000 */
[----:B------:R-:W-:-:S09]  /*1fe0*/  PRMT R51, RZ, 0x7610, R51 ;  /* 0x00007610ff337816 */ /* 0x000fd20000000033 */
[----:B------:R-:W2:Y:S01]  /*1ff0*/  @!P1 LDG.E.U16 R43, desc[UR14][R4.64+-0xfc0] ;  /* 0xfff0400e042b9981 */ /* 0x000ea2000c1e1500 */
[----:B------:R-:W-:-:S13]  /*2000*/  ISETP.GE.AND P1, PT, R17, R26, PT ;  /* 0x0000001a1100720c */ /* 0x000fda0003f26270 */
[----:B------:R-:W3:Y:S01]  /*2010*/  @!P1 LDG.E.U16 R64, desc[UR14][R4.64+-0xe40] ;  /* 0xfff1c00e04409981 */ /* 0x000ee2000c1e1500 */
[-C--:B------:R-:W-:Y:S02]  /*2020*/  ISETP.GE.AND P1, PT, R18, R26.reuse, PT ;  /* 0x0000001a1200720c */ /* 0x080fe40003f26270 */
[----:B------:R-:W-:Y:S02]  /*2030*/  PRMT R50, RZ, 0x7610, R50 ;  /* 0x00007610ff327816 */ /* 0x000fe40000000032 */
[-C--:B------:R-:W-:Y:S02]  /*2040*/  ISETP.GE.AND P2, PT, R12, R26.reuse, PT ;  /* 0x0000001a0c00720c */ /* 0x080fe40003f46270 */
[-C--:B------:R-:W-:Y:S02]  /*2050*/  ISETP.GE.AND P3, PT, R13, R26.reuse, PT ;  /* 0x0000001a0d00720c */ /* 0x080fe40003f66270 */
[----:B------:R0:W4:Y:S05]  /*2060*/  @!P0 LDG.E.U16 R50, desc[UR14][R44.64] ;  /* 0x0000000e2c328981 */ /* 0x00012a000c1e1500 */
[----:B------:R-:W5:Y:S01]  /*2070*/  @!P1 LDG.E.U16 R51, desc[UR14][R4.64+-0xe00] ;  /* 0xfff2000e04339981 */ /* 0x000f62000c1e1500 */
[----:B------:R-:W-:-:S02]  /*2080*/  ISETP.GE.AND P1, PT, R19, R26, PT ;  /* 0x0000001a1300720c */ /* 0x000fc40003f26270 */
[----:B------:R-:W-:Y:S02]  /*2090*/  PRMT R52, RZ, 0x7610, R52 ;  /* 0x00007610ff347816 */ /* 0x000fe40000000034 */
[----:B0-----:R-:W-:Y:S02]  /*20a0*/  PRMT R44, RZ, 0x7610, R44 ;  /* 0x00007610ff2c7816 */ /* 0x001fe4000000002c */
[----:B------:R-:W-:Y:S02]  /*20b0*/  PRMT R47, RZ, 0x7610, R47 ;  /* 0x00007610ff2f7816 */ /* 0x000fe4000000002f */
[----:B------:R-:W-:Y:S01]  /*20c0*/  PRMT R58, RZ, 0x7610, R58 ;  /* 0x00007610ff3a7816 */ /* 0x000fe2000000003a */
[----:B------:R-:W3:Y:S01]  /*20d0*/  @!P2 LDG.E.U16 R52, desc[UR14][R4.64+-0xf80] ;  /* 0xfff0800e0434a981 */ /* 0x000ee2000c1e1500 */
[----:B------:R-:W-:Y:S02]  /*20e0*/  PRMT R54, RZ, 0x7610, R54 ;  /* 0x00007610ff367816 */ /* 0x000fe40000000036 */
[----:B------:R-:W-:Y:S01]  /*20f0*/  PRMT R49, RZ, 0x7610, R49 ;  /* 0x00007610ff317816 */ /* 0x000fe20000000031 */
[----:B------:R-:W5:Y:S01]  /*2100*/  @!P1 LDG.E.U16 R44, desc[UR14][R4.64+-0xdc0] ;  /* 0xfff2400e042c9981 */ /* 0x000f62000c1e1500 */
[----:B------:R-:W-:-:S02]  /*2110*/  ISETP.GE.AND P1, PT, R20, R26, PT ;  /* 0x0000001a1400720c */ /* 0x000fc40003f26270 */
[-C--:B------:R-:W-:Y:S01]  /*2120*/  ISETP.GE.AND P2, PT, R21, R26.reuse, PT ;  /* 0x0000001a1500720c */ /* 0x080fe20003f46270 */
[----:B------:R-:W5:Y:S01]  /*2130*/  @!P3 LDG.E.U16 R47, desc[UR14][R4.64+-0xf40] ;  /* 0xfff0c00e042fb981 */ /* 0x000f62000c1e1500 */
[----:B------:R-:W-:-:S03]  /*2140*/  ISETP.GE.AND P3, PT, R22, R26, PT ;  /* 0x0000001a1600720c */ /* 0x000fc60003f66270 */
[----:B------:R-:W5:Y:S01]  /*2150*/  @!P4 LDG.E.U16 R58, desc[UR14][R4.64+-0xe80] ;  /* 0xfff1800e043ac981 */ /* 0x000f62000c1e1500 */
[----:B------:R-:W-:-:S03]  /*2160*/  ISETP.GE.AND P4, PT, R23, R26, PT ;  /* 0x0000001a1700720c */ /* 0x000fc60003f86270 */
[----:B------:R-:W5:Y:S01]  /*2170*/  @!P5 LDG.E.U16 R54, desc[UR14][R4.64+-0xf00] ;  /* 0xfff1000e0436d981 */ /* 0x000f62000c1e1500 */
[----:B------:R-:W-:-:S03]  /*2180*/  ISETP.GE.AND P5, PT, R24, R26, PT ;  /* 0x0000001a1800720c */ /* 0x000fc60003fa6270 */
[----:B------:R-:W5:Y:S01]  /*2190*/  @!P6 LDG.E.U16 R49, desc[UR14][R4.64+-0xec0] ;  /* 0xfff1400e0431e981 */ /* 0x000f62000c1e1500 */
[----:B------:R-:W-:Y:S02]  /*21a0*/  ISETP.GE.AND P6, PT, R25, R26, PT ;  /* 0x0000001a1900720c */ /* 0x000fe40003fc6270 */
[----:B------:R-:W-:Y:S01]  /*21b0*/  PRMT R45, RZ, 0x7610, R45 ;  /* 0x00007610ff2d7816 */ /* 0x000fe2000000002d */
[----:B------:R-:W5:Y:S01]  /*21c0*/  @!P2 LDG.E.U16 R66, desc[UR14][R4.64+-0xd40] ;  /* 0xfff2c00e0442a981 */ /* 0x000f62000c1e1500 */
[----:B------:R-:W-:-:S03]  /*21d0*/  PRMT R53, RZ, 0x7610, R53 ;  /* 0x00007610ff357816 */ /* 0x000fc60000000035 */
[----:B------:R-:W5:Y:S04]  /*21e0*/  @!P4 LDG.E.U16 R70, desc[UR14][R4.64+-0xcc0] ;  /* 0xfff3400e0446c981 */ /* 0x000f68000c1e1500 */
[----:B------:R-:W5:Y:S04]  /*21f0*/  @!P1 LDG.E.U16 R45, desc[UR14][R4.64+-0xd80] ;  /* 0xfff2800e042d9981 */ /* 0x000f68000c1e1500 */
[----:B------:R-:W5:Y:S04]  /*2200*/  @!P3 LDG.E.U16 R53, desc[UR14][R4.64+-0xd00] ;  /* 0xfff3000e0435b981 */ /* 0x000f68000c1e1500 */
[----:B------:R-:W5:Y:S04]  /*2210*/  @!P5 LDG.E.U16 R55, desc[UR14][R4.64+-0xc80] ;  /* 0xfff3800e0437d981 */ /* 0x000f68000c1e1500 */
[----:B------:R-:W5:Y:S01]  /*2220*/  @!P6 LDG.E.U16 R78, desc[UR14][R4.64+-0xc40] ;  /* 0xfff3c00e044ee981 */ /* 0x000f62000c1e1500 */
[----:B------:R-:W-:-:S02]  /*2230*/  P2R R81, PR, RZ, 0x2 ;  /* 0x00000002ff517803 */ /* 0x000fc40000000000 */
[----:B------:R-:W-:Y:S02]  /*2240*/  ISETP.GE.AND P1, PT, R10, R26, PT ;  /* 0x0000001a0a00720c */ /* 0x000fe40003f26270 */
        /* <DEDUP_REMOVED lines=8> */
[----:B------:R-:W-:Y:S01]  /*22d0*/  PRMT R128, RZ, 0x7610, R128 ;  /* 0x00007610ff807816 */ /* 0x000fe20000000080 */
[----:B----4-:R0:W-:Y:S04]  /*22e0*/  STS.U16 [R227], R50 ;  /* 0x00000032e3007388 */ /* 0x0101e80000000400 */
[----:B--2---:R-:W-:Y:S04]  /*22f0*/  STS.U16 [R198+0x40], R43 ;  /* 0x0000402bc6007388 */ /* 0x004fe80000000400 */
[----:B---3--:R-:W-:Y:S04]  /*2300*/  STS.U16 [R197+0x80], R52 ;  /* 0x00008034c5007388 */ /* 0x008fe80000000400 */
[----:B-----5:R-:W-:Y:S04]  /*2310*/  STS.U16 [R196+0xc0], R47 ;  /* 0x0000c02fc4007388 */ /* 0x020fe80000000400 */
[----:B------:R-:W-:Y:S04]  /*2320*/  STS.U16 [R195+0x100], R54 ;  /* 0x00010036c3007388 */ /* 0x000fe80000000400 */
[----:B------:R-:W-:Y:S04]  /*2330*/  STS.U16 [R194+0x140], R49 ;  /* 0x00014031c2007388 */ /* 0x000fe80000000400 */
[----:B------:R-:W-:Y:S04]  /*2340*/  STS.U16 [R193+0x180], R58 ;  /* 0x0001803ac1007388 */ /* 0x000fe80000000400 */
[----:B------:R-:W-:Y:S04]  /*2350*/  STS.U16 [R117+0x1c0], R64 ;  /* 0x0001c04075007388 */ /* 0x000fe80000000400 */
[----:B------:R-:W-:Y:S04]  /*2360*/  STS.U16 [R116+0x200], R51 ;  /* 0x0002003374007388 */ /* 0x000fe80000000400 */
[----:B------:R1:W-:Y:S04]  /*2370*/  STS.U16 [R115+0x240], R44 ;  /* 0x0002402c73007388 */ /* 0x0003e80000000400 */
[----:B------:R2:W-:Y:S04]  /*2380*/  STS.U16 [R114+0x280], R45 ;  /* 0x0002802d72007388 */ /* 0x0005e80000000400 */
[----:B------:R-:W-:Y:S04]  /*2390*/  STS.U16 [R113+0x2c0], R66 ;  /* 0x0002c04271007388 */ /* 0x000fe80000000400 */
[----:B------:R-:W-:Y:S04]  /*23a0*/  STS.U16 [R112+0x300], R53 ;  /* 0x0003003570007388 */ /* 0x000fe80000000400 */
[----:B------:R-:W-:Y:S04]  /*23b0*/  STS.U16 [R111+0x340], R70 ;  /* 0x000340466f007388 */ /* 0x000fe80000000400 */
[----:B------:R-:W-:Y:S04]  /*23c0*/  STS.U16 [R110+0x380], R55 ;  /* 0x000380376e007388 */ /* 0x000fe80000000400 */
[----:B------:R3:W-:Y:S01]  /*23d0*/  STS.U16 [R109+0x3c0], R78 ;  /* 0x0003c04e6d007388 */ /* 0x0007e20000000400 */
[----:B------:R-:W-:-:S03]  /*23e0*/  NOP ;  /* 0x0000000000007918 */ /* 0x000fc60000000000 */
[----:B------:R-:W-:Y:S04]  /*23f0*/  LDS.U16 R4, [R108] ;  /* 0x000000006c047984 */ /* 0x000fe80000000400 */
[----:B------:R-:W4:Y:S04]  /*2400*/  LDS.U16 R47, [R108+0x2] ;  /* 0x000002006c2f7984 */ /* 0x000f280000000400 */
        /* <DEDUP_REMOVED lines=8> */
[----:B------:R-:W5:Y:S04]  /*2490*/  LDS.U16 R64, [R108+0x14] ;  /* 0x000014006c407984 */ /* 0x000f680000000400 */
[----:B------:R-:W-:Y:S04]  /*24a0*/  LDS.U16 R65, [R108+0x16] ;  /* 0x000016006c417984 */ /* 0x000fe80000000400 */
[----:B------:R-:W-:Y:S04]  /*24b0*/  LDS.U16 R66, [R108+0x18] ;  /* 0x000018006c427984 */ /* 0x000fe80000000400 */
[----:B------:R-:W-:Y:S04]  /*24c0*/  LDS.U16 R67, [R108+0x1a] ;  /* 0x00001a006c437984 */ /* 0x000fe80000000400 */
[----:B------:R-:W5:Y:S04]  /*24d0*/  LDS.U16 R70, [R108+0x1c] ;  /* 0x00001c006c467984 */ /* 0x000f680000000400 */
[----:B------:R-:W-:Y:S01]  /*24e0*/  LDS.U16 R73, [R108+0x1e] ;  /* 0x00001e006c497984 */ /* 0x000fe20000000400 */
[----:B------:R-:W-:Y:S01]  /*24f0*/  BAR.SYNC.DEFER_BLOCKING 0x0 ;  /* 0x0000000000007b1d */ /* 0x000fe20000010000 */
[----:B0-----:R-:W-:-:S02]  /*2500*/  PRMT R50, RZ, 0x7610, R50 ;  /* 0x00007610ff327816 */ /* 0x001fc40000000032 */
[----:B-1----:R-:W-:Y:S02]  /*2510*/  PRMT R44, RZ, 0x7610, R44 ;  /* 0x00007610ff2c7816 */ /* 0x002fe4000000002c */
[----:B--2---:R-:W-:Y:S02]  /*2520*/  PRMT R45, RZ, 0x7610, R45 ;  /* 0x00007610ff2d7816 */ /* 0x004fe4000000002d */
[----:B------:R0:W2:Y:S01]  /*2530*/  @!P0 LDG.E.U16 R50, desc[UR14][R6.64] ;  /* 0x0000000e06328981 */ /* 0x0000a2000c1e1500 */
[----:B------:R-:W-:-:S03]  /*2540*/  ISETP.GE.AND P0, PT, R12, R26, PT ;  /* 0x0000001a0c00720c */ /* 0x000fc60003f06270 */
[----:B------:R-:W2:Y:S01]  /*2550*/  @!P1 LDG.E.U16 R45, desc[UR14][R8.64+-0xfc0] ;  /* 0xfff0400e082d9981 */ /* 0x000ea2000c1e1500 */
[-C--:B------:R-:W-:Y:S02]  /*2560*/  ISETP.GE.AND P1, PT, R13, R26.reuse, PT ;  /* 0x0000001a0d00720c */ /* 0x080fe40003f26270 */
[----:B---3--:R-:W-:Y:S01]  /*2570*/  PRMT R78, RZ, 0x7610, R78 ;  /* 0x00007610ff4e7816 */ /* 0x008fe2000000004e */
[----:B------:R-:W3:Y:S04]  /*2580*/  @!P2 LDG.E.U16 R86, desc[UR14][R8.64+-0xd40] ;  /* 0xfff2c00e0856a981 */ /* 0x000ee8000c1e1500 */
[----:B------:R-:W3:Y:S04]  /*2590*/  @!P3 LDG.E.U16 R83, desc[UR14][R8.64+-0xd00] ;  /* 0xfff3000e0853b981 */ /* 0x000ee8000c1e1500 */
[----:B------:R-:W3:Y:S01]  /*25a0*/  @!P0 LDG.E.U16 R44, desc[UR14][R8.64+-0xf80] ;  /* 0xfff0800e082c8981 */ /* 0x000ee2000c1e1500 */
[----:B------:R-:W-:-:S03]  /*25b0*/  ISETP.GE.AND P0, PT, R14, R26, PT ;  /* 0x0000001a0e00720c */ /* 0x000fc60003f06270 */
[----:B------:R-:W3:Y:S01]  /*25c0*/  @!P1 LDG.E.U16 R75, desc[UR14][R8.64+-0xf40] ;  /* 0xfff0c00e084b9981 */ /* 0x000ee2000c1e1500 */
[----:B------:R-:W-:-:S03]  /*25d0*/  ISETP.GE.AND P1, PT, R15, R26, PT ;  /* 0x0000001a0f00720c */ /* 0x000fc60003f26270 */
[----:B------:R-:W3:Y:S04]  /*25e0*/  @!P4 LDG.E.U16 R126, desc[UR14][R8.64+-0xcc0] ;  /* 0xfff3400e087ec981 */ /* 0x000ee8000c1e1500 */
[----:B------:R-:W3:Y:S04]  /*25f0*/  @!P5 LDG.E.U16 R85, desc[UR14][R8.64+-0xc80] ;  /* 0xfff3800e0855d981 */ /* 0x000ee8000c1e1500 */
[----:B------:R-:W3:Y:S01]  /*2600*/  @!P0 LDG.E.U16 R78, desc[UR14][R8.64+-0xf00] ;  /* 0xfff1000e084e8981 */ /* 0x000ee2000c1e1500 */
[-C--:B------:R-:W-:Y:S02]  /*2610*/  ISETP.GE.AND P0, PT, R16, R26.reuse, PT ;  /* 0x0000001a1000720c */ /* 0x080fe40003f06270 */
[----:B0-----:R-:W-:Y:S01]  /*2620*/  PRMT R6, RZ, 0x7610, R6 ;  /* 0x00007610ff067816 */ /* 0x001fe20000000006 */
[----:B------:R-:W3:Y:S01]  /*2630*/  @!P1 LDG.E.U16 R77, desc[UR14][R8.64+-0xec0] ;  /* 0xfff1400e084d9981 */ /* 0x000ee2000c1e1500 */
[----:B------:R-:W-:-:S03]  /*2640*/  ISETP.GE.AND P1, PT, R17, R26, PT ;  /* 0x0000001a1100720c */ /* 0x000fc60003f26270 */
[----:B------:R-:W3:Y:S06]  /*2650*/  @!P6 LDG.E.U16 R128, desc[UR14][R8.64+-0xc40] ;  /* 0xfff3c00e0880e981 */ /* 0x000eec000c1e1500 */
[----:B------:R-:W3:Y:S01]  /*2660*/  @!P0 LDG.E.U16 R6, desc[UR14][R8.64+-0xe80] ;  /* 0xfff1800e08068981 */ /* 0x000ee2000c1e1500 */
[----:B------:R-:W-:Y:S02]  /*2670*/  ISETP.GE.AND P0, PT, R18, R26, PT ;  /* 0x0000001a1200720c */ /* 0x000fe40003f06270 */
[----:B------:R-:W-:Y:S01]  /*2680*/  PRMT R7, RZ, 0x7610, R7 ;  /* 0x00007610ff077816 */ /* 0x000fe20000000007 */
[----:B------:R-:W3:Y:S01]  /*2690*/  @!P1 LDG.E.U16 R80, desc[UR14][R8.64+-0xe40] ;  /* 0xfff1c00e08509981 */ /* 0x000ee2000c1e1500 */
[----:B------:R-:W-:-:S09]  /*26a0*/  ISETP.NE.AND P1, PT, R81, RZ, PT ;  /* 0x000000ff5100720c */ /* 0x000fd20003f25270 */
[----:B------:R-:W3:Y:S01]  /*26b0*/  @!P0 LDG.E.U16 R7, desc[UR14][R8.64+-0xe00] ;  /* 0xfff2000e08078981 */ /* 0x000ee2000c1e1500 */
[----:B------:R-:W-:Y:S02]  /*26c0*/  ISETP.GE.AND P0, PT, R19, R26, PT ;  /* 0x0000001a1300720c */ /* 0x000fe40003f06270 */
[----:B------:R-:W-:-:S06]  /*26d0*/  PRMT R81, RZ, 0x7610, R81 ;  /* 0x00007610ff517816 */ /* 0x000fcc0000000051 */
[----:B------:R-:W3:Y:S05]  /*26e0*/  @!P1 LDG.E.U16 R81, desc[UR14][R8.64+-0xd80] ;  /* 0xfff2800e08519981 */ /* 0x000eea000c1e1500 */
[----:B------:R0:W3:Y:S01]  /*26f0*/  @!P0 LDG.E.U16 R84, desc[UR14][R8.64+-0xdc0] ;  /* 0xfff2400e08548981 */ /* 0x0000e2000c1e1500 */
[----:B----4-:R-:W-:-:S05]  /*2700*/  SHF.L.U32 R47, R47, 0x10, RZ ;  /* 0x000000102f2f7819 */ /* 0x010fca00000006ff */
[----:B------:R-:W-:-:S04]  /*2710*/  FMUL.FTZ R55, R47, -1.4426950216293334961 ;  /* 0xbfb8aa3b2f377820 */ /* 0x000fc80000410000 */
[----:B------:R1:W-:Y:S01]  /*2720*/  MUFU.EX2 R87, R55 ;  /* 0x0000003700577308 */ /* 0x0003e20000000800 */
[----:B-----5:R-:W-:Y:S02]  /*2730*/  SHF.L.U32 R64, R64, 0x10, RZ ;  /* 0x0000001040407819 */ /* 0x020fe400000006ff */
[----:B-1----:R-:W-:-:S05]  /*2740*/  SHF.L.U32 R55, R43, 0x10, RZ ;  /* 0x000000102b377819 */ /* 0x002fca00000006ff */
[----:B------:R-:W-:Y:S01]  /*2750*/  FMUL.FTZ R43, R55, -1.4426950216293334961 ;  /* 0xbfb8aa3b372b7820 */ /* 0x000fe20000410000 */
[----:B------:R-:W-:-:S03]  /*2760*/  SHF.L.U32 R70, R70, 0x10, RZ ;  /* 0x0000001046467819 */ /* 0x000fc600000006ff */
[----:B------:R1:W-:Y:S01]  /*2770*/  MUFU.EX2 R123, R43 ;  /* 0x0000002b007b7308 */ /* 0x0003e20000000800 */
[----:B------:R-:W-:Y:S01]  /*2780*/  SHF.L.U32 R51, R4, 0x10, RZ ;  /* 0x0000001004337819 */ /* 0x000fe200000006ff */
[----:B-1----:R-:W-:-:S06]  /*2790*/  FMUL.FTZ R43, R64, -1.4426950216293334961 ;  /* 0xbfb8aa3b402b7820 */ /* 0x002fcc0000410000 */
[----:B------:R1:W-:Y:S01]  /*27a0*/  MUFU.EX2 R131, R43 ;  /* 0x0000002b00837308 */ /* 0x0003e20000000800 */
[----:B------:R-:W-:Y:S01]  /*27b0*/  FMUL.FTZ R4, R51, -1.4426950216293334961 ;  /* 0xbfb8aa3b33047820 */ /* 0x000fe20000410000 */
[----:B-1----:R-:W-:-:S06]  /*27c0*/  FMUL.FTZ R43, R70, -1.4426950216293334961 ;  /* 0xbfb8aa3b462b7820 */ /* 0x002fcc0000410000 */
[----:B------:R-:W-:Y:S08]  /*27d0*/  MUFU.EX2 R140, R43 ;  /* 0x0000002b008c7308 */ /* 0x000ff00000000800 */
[----:B------:R1:W4:Y:S01]  /*27e0*/  MUFU.EX2 R82, R4 ;  /* 0x0000000400527308 */ /* 0x0003220000000800 */
[----:B------:R-:W-:Y:S02]  /*27f0*/  SHF.L.U32 R53, R5, 0x10, RZ ;  /* 0x0000001005357819 */ /* 0x000fe400000006ff */
[----:B------:R-:W-:-:S02]  /*2800*/  SHF.L.U32 R49, R49, 0x10, RZ ;  /* 0x0000001031317819 */ /* 0x000fc400000006ff */
[----:B------:R-:W-:Y:S01]  /*2810*/  SHF.L.U32 R52, R52, 0x10, RZ ;  /* 0x0000001034347819 */ /* 0x000fe200000006ff */
[----:B-1----:R-:W-:Y:S02]  /*2820*/  FMUL.FTZ R4, R53, -1.4426950216293334961 ;  /* 0xbfb8aa3b35047820 */ /* 0x002fe40000410000 */
[----:B------:R-:W-:Y:S02]  /*2830*/  FMUL.FTZ R107, R49, -1.4426950216293334961 ;  /* 0xbfb8aa3b316b7820 */ /* 0x000fe40000410000 */
[----:B------:R-:W1:Y:S01]  /*2840*/  MUFU.EX2 R5, R4 ;  /* 0x0000000400057308 */ /* 0x000e620000000800 */
[----:B----4-:R-:W-:Y:S01]  /*2850*/  FADD.FTZ R82, R82, 1 ;  /* 0x3f80000052527421 */ /* 0x010fe20000010000 */
[----:B0-----:R-:W-:-:S06]  /*2860*/  FMUL.FTZ R8, R52, -1.4426950216293334961 ;  /* 0xbfb8aa3b34087820 */ /* 0x001fcc0000410000 */
[----:B------:R-:W-:Y:S01]  /*2870*/  MUFU.EX2 R107, R107 ;  /* 0x0000006b006b7308 */ /* 0x000fe20000000800 */
[----:B------:R-:W-:-:S07]  /*2880*/  SHF.L.U32 R54, R54, 0x10, RZ ;  /* 0x0000001036367819 */ /* 0x000fce00000006ff */
[----:B------:R-:W-:Y:S01]  /*2890*/  MUFU.RCP R82, R82 ;  /* 0x0000005200527308 */ /* 0x000fe20000001000 */
[----:B------:R-:W-:Y:S01]  /*28a0*/  FMUL.FTZ R9, R54, -1.4426950216293334961 ;  /* 0xbfb8aa3b36097820 */ /* 0x000fe20000410000 */
[----:B-1----:R-:W-:-:S06]  /*28b0*/  FADD.FTZ R5, R5, 1 ;  /* 0x3f80000005057421 */ /* 0x002fcc0000010000 */
[----:B------:R-:W0:Y:S01]  /*28c0*/  MUFU.EX2 R8, R8 ;  /* 0x0000000800087308 */ /* 0x000e220000000800 */
[----:B------:R-:W-:-:S07]  /*28d0*/  SHF.L.U32 R60, R60, 0x10, RZ ;  /* 0x000000103c3c7819 */ /* 0x000fce00000006ff */
[----:B------:R-:W1:Y:S01]  /*28e0*/  MUFU.EX2 R9, R9 ;  /* 0x0000000900097308 */ /* 0x000e620000000800 */
[----:B------:R-:W-:Y:S02]  /*28f0*/  SHF.L.U32 R69, R69, 0x10, RZ ;  /* 0x0000001045457819 */ /* 0x000fe400000006ff */
[----:B------:R-:W-:Y:S01]  /*2900*/  SHF.L.U32 R61, R61, 0x10, RZ ;  /* 0x000000103d3d7819 */ /* 0x000fe200000006ff */
[----:B0-----:R-:W-:-:S04]  /*2910*/  FADD.FTZ R8, R8, 1 ;  /* 0x3f80000008087421 */ /* 0x001fc80000010000 */
[----:B------:R-:W-:Y:S01]  /*2920*/  FMUL.FTZ R4, R61, -1.4426950216293334961 ;  /* 0xbfb8aa3b3d047820 */ /* 0x000fe20000410000 */
[----:B------:R-:W-:-:S03]  /*2930*/  SHF.L.U32 R63, R63, 0x10, RZ ;  /* 0x000000103f3f7819 */ /* 0x000fc600000006ff */
[----:B------:R-:W-:Y:S01]  /*2940*/  MUFU.EX2 R127, R4 ;  /* 0x00000004007f7308 */ /* 0x000fe20000000800 */
[----:B-1----:R-:W-:Y:S01]  /*2950*/  FADD.FTZ R9, R9, 1 ;  /* 0x3f80000009097421 */ /* 0x002fe20000010000 */
[----:B------:R-:W-:Y:S01]  /*2960*/  SHF.L.U32 R68, R68, 0x10, RZ ;  /* 0x0000001044447819 */ /* 0x000fe200000006ff */
[----:B------:R-:W-:Y:S01]  /*2970*/  FMUL.FTZ R129, R63, -1.4426950216293334961 ;  /* 0xbfb8aa3b3f817820 */ /* 0x000fe20000410000 */
[----:B------:R-:W-:Y:S01]  /*2980*/  SHF.L.U32 R67, R67, 0x10, RZ ;  /* 0x0000001043437819 */ /* 0x000fe200000006ff */
[----:B------:R-:W-:Y:S01]  /*2990*/  FADD.FTZ R123, R123, 1 ;  /* 0x3f8000007b7b7421 */ /* 0x000fe20000010000 */
[----:B------:R-:W-:-:S03]  /*29a0*/  SHF.L.U32 R71, R71, 0x10, RZ ;  /* 0x0000001047477819 */ /* 0x000fc600000006ff */
[----:B------:R-:W-:Y:S01]  /*29b0*/  FMUL.FTZ R132, R67, -1.4426950216293334961 ;  /* 0xbfb8aa3b43847820 */ /* 0x000fe20000410000 */
[----:B------:R-:W-:Y:S01]  /*29c0*/  MUFU.EX2 R129, R129 ;  /* 0x0000008100817308 */ /* 0x000fe20000000800 */
[----:B------:R-:W-:Y:S01]  /*29d0*/  SHF.L.U32 R58, R58, 0x10, RZ ;  /* 0x000000103a3a7819 */ /* 0x000fe200000006ff */
[----:B--2---:R-:W-:Y:S04]  /*29e0*/  STS.U16 [R227], R50 ;  /* 0x00000032e3007388 */ /* 0x004fe80000000400 */
[----:B------:R-:W-:Y:S04]  /*29f0*/  STS.U16 [R198+0x40], R45 ;  /* 0x0000402dc6007388 */ /* 0x000fe80000000400 */
[----:B---3--:R-:W-:Y:S04]  /*2a00*/  STS.U16 [R197+0x80], R44 ;  /* 0x0000802cc5007388 */ /* 0x008fe80000000400 */
[----:B------:R-:W-:Y:S04]  /*2a10*/  STS.U16 [R196+0xc0], R75 ;  /* 0x0000c04bc4007388 */ /* 0x000fe80000000400 */
[----:B------:R-:W-:Y:S04]  /*2a20*/  STS.U16 [R195+0x100], R78 ;  /* 0x0001004ec3007388 */ /* 0x000fe80000000400 */
[----:B------:R-:W-:Y:S04]  /*2a30*/  STS.U16 [R194+0x140], R77 ;  /* 0x0001404dc2007388 */ /* 0x000fe80000000400 */
[----:B------:R-:W-:Y:S04]  /*2a40*/  STS.U16 [R193+0x180], R6 ;  /* 0x00018006c1007388 */ /* 0x000fe80000000400 */
[----:B------:R0:W-:Y:S04]  /*2a50*/  STS.U16 [R117+0x1c0], R80 ;  /* 0x0001c05075007388 */ /* 0x0001e80000000400 */
[----:B------:R-:W-:Y:S04]  /*2a60*/  STS.U16 [R116+0x200], R7 ;  /* 0x0002000774007388 */ /* 0x000fe80000000400 */
[----:B------:R1:W-:Y:S04]  /*2a70*/  STS.U16 [R115+0x240], R84 ;  /* 0x0002405473007388 */ /* 0x0003e80000000400 */
[----:B------:R-:W-:Y:S04]  /*2a80*/  STS.U16 [R114+0x280], R81 ;  /* 0x0002805172007388 */ /* 0x000fe80000000400 */
[----:B------:R2:W-:Y:S04]  /*2a90*/  STS.U16 [R113+0x2c0], R86 ;  /* 0x0002c05671007388 */ /* 0x0005e80000000400 */
[----:B------:R-:W-:Y:S04]  /*2aa0*/  STS.U16 [R112+0x300], R83 ;  /* 0x0003005370007388 */ /* 0x000fe80000000400 */
[----:B------:R-:W-:Y:S04]  /*2ab0*/  STS.U16 [R111+0x340], R126 ;  /* 0x0003407e6f007388 */ /* 0x000fe80000000400 */
[----:B------:R-:W-:Y:S04]  /*2ac0*/  STS.U16 [R110+0x380], R85 ;  /* 0x000380556e007388 */ /* 0x000fe80000000400 */
[----:B------:R-:W-:Y:S01]  /*2ad0*/  STS.U16 [R109+0x3c0], R128 ;  /* 0x0003c0806d007388 */ /* 0x000fe20000000400 */
[----:B------:R-:W-:-:S03]  /*2ae0*/  NOP ;  /* 0x0000000000007918 */ /* 0x000fc60000000000 */
[----:B------:R-:W3:Y:S04]  /*2af0*/  LDS.U16 R43, [R108] ;  /* 0x000000006c2b7984 */ /* 0x000ee80000000400 */
[----:B------:R-:W4:Y:S04]  /*2b00*/  LDS.U16 R44, [R108+0x2] ;  /* 0x000002006c2c7984 */ /* 0x000f280000000400 */
[----:B------:R-:W5:Y:S01]  /*2b10*/  LDS.U16 R45, [R108+0x4] ;  /* 0x000004006c2d7984 */ /* 0x000f620000000400 */
[----:B0-----:R-:W-:-:S03]  /*2b20*/  FADD.FTZ R80, R87, 1 ;  /* 0x3f80000057507421 */ /* 0x001fc60000010000 */
[----:B------:R-:W0:Y:S03]  /*2b30*/  LDS.U16 R50, [R108+0x6] ;  /* 0x000006006c327984 */ /* 0x000e260000000400 */
[----:B------:R-:W4:Y:S01]  /*2b40*/  MUFU.RCP R80, R80 ;  /* 0x0000005000507308 */ /* 0x000f220000001000 */
[----:B------:R-:W0:Y:S04]  /*2b50*/  LDS.U16 R75, [R108+0x8] ;  /* 0x000008006c4b7984 */ /* 0x000e280000000400 */
[----:B------:R-:W0:Y:S01]  /*2b60*/  LDS.U16 R77, [R108+0xa] ;  /* 0x00000a006c4d7984 */ /* 0x000e220000000400 */
[----:B-1----:R-:W-:Y:S01]  /*2b70*/  FADD.FTZ R84, R107, 1 ;  /* 0x3f8000006b547421 */ /* 0x002fe20000010000 */
[----:B------:R-:W-:Y:S01]  /*2b80*/  FADD.FTZ R6, -R82, 1 ;  /* 0x3f80000052067421 */ /* 0x000fe20000010100 */
[----:B--2---:R1:W-:Y:S01]  /*2b90*/  MUFU.RCP R86, R5 ;  /* 0x0000000500567308 */ /* 0x0043e20000001000 */
[----:B------:R-:W2:Y:S02]  /*2ba0*/  LDS.U16 R78, [R108+0xc] ;  /* 0x00000c006c4e7984 */ /* 0x000ea40000000400 */
[----:B------:R-:W-:Y:S01]  /*2bb0*/  FFMA.FTZ R6, R51, R6, 1 ;  /* 0x3f80000033067423 */ /* 0x000fe20000010006 */
[----:B---3--:R-:W-:-:S05]  /*2bc0*/  SHF.L.U32 R43, R43, 0x10, RZ ;  /* 0x000000102b2b7819 */ /* 0x008fca00000006ff */
[----:B-1----:R-:W-:Y:S01]  /*2bd0*/  FMUL.FTZ R5, R60, R43 ;  /* 0x0000002b3c057220 */ /* 0x002fe20000410000 */
[----:B----4-:R-:W-:Y:S01]  /*2be0*/  SHF.L.U32 R44, R44, 0x10, RZ ;  /* 0x000000102c2c7819 */ /* 0x010fe200000006ff */
[----:B------:R-:W1:Y:S02]  /*2bf0*/  MUFU.RCP R84, R84 ;  /* 0x0000005400547308 */ /* 0x000e640000001000 */
[----:B------:R-:W-:Y:S02]  /*2c00*/  FMUL.FTZ R5, R82, R5 ;  /* 0x0000000552057220 */ /* 0x000fe40000410000 */
[----:B------:R-:W-:Y:S02]  /*2c10*/  FMUL.FTZ R7, R69, R44 ;  /* 0x0000002c45077220 */ /* 0x000fe40000410000 */
[----:B------:R-:W-:Y:S01]  /*2c20*/  FMUL.FTZ R5, R5, R6 ;  /* 0x0000000605057220 */ /* 0x000fe20000410000 */
[C---:B------:R-:W-:Y:S01]  /*2c30*/  FADD.FTZ R6, -R80.reuse, 1 ;  /* 0x3f80000050067421 */ /* 0x040fe20000010100 */
[----:B------:R1:W3:Y:S01]  /*2c40*/  MUFU.RCP R81, R8 ;  /* 0x0000000800517308 */ /* 0x0002e20000001000 */
[----:B------:R-:W-:-:S02]  /*2c50*/  FMUL.FTZ R7, R80, R7 ;  /* 0x0000000750077220 */ /* 0x000fc40000410000 */
[----:B------:R-:W-:Y:S01]  /*2c60*/  FFMA.FTZ R6, R47, R6, 1 ;  /* 0x3f8000002f067423 */ /* 0x000fe20000010006 */
[----:B-----5:R-:W-:-:S03]  /*2c70*/  SHF.L.U32 R45, R45, 0x10, RZ ;  /* 0x000000102d2d7819 */ /* 0x020fc600000006ff */
[----:B------:R-:W-:Y:S01]  /*2c80*/  FMUL.FTZ R142, R7, R6 ;  /* 0x00000006078e7220 */ /* 0x000fe20000410000 */
[----:B------:R4:W5:Y:S01]  /*2c90*/  MUFU.RCP R83, R9 ;  /* 0x0000000900537308 */ /* 0x0009620000001000 */
[----:B------:R-:W2:Y:S04]  /*2ca0*/  LDS.U16 R6, [R108+0xe] ;  /* 0x00000e006c067984 */ /* 0x000ea80000000400 */
[----:B------:R-:W2:Y:S01]  /*2cb0*/  LDS.U16 R7, [R108+0x10] ;  /* 0x000010006c077984 */ /* 0x000ea20000000400 */
[----:B-1----:R-:W-:Y:S01]  /*2cc0*/  FADD.FTZ R8, -R84, 1 ;  /* 0x3f80000054087421 */ /* 0x002fe20000010100 */
[----:B0-----:R-:W-:Y:S01]  /*2cd0*/  SHF.L.U32 R50, R50, 0x10, RZ ;  /* 0x0000001032327819 */ /* 0x001fe200000006ff */
[----:B----4-:R-:W-:Y:S01]  /*2ce0*/  FMUL.FTZ R9, R68, R45 ;  /* 0x0000002d44097220 */ /* 0x010fe20000410000 */
[----:B------:R-:W0:Y:S01]  /*2cf0*/  MUFU.RCP R126, R123 ;  /* 0x0000007b007e7308 */ /* 0x000e220000001000 */
[----:B---3--:R-:W-:Y:S01]  /*2d00*/  FADD.FTZ R87, -R81, 1 ;  /* 0x3f80000051577421 */ /* 0x008fe20000010100 */
[----:B------:R-:W-:Y:S01]  /*2d10*/  FFMA.FTZ R8, R49, R8, 1 ;  /* 0x3f80000031087423 */ /* 0x000fe20000010008 */
[----:B------:R-:W-:-:S02]  /*2d20*/  FMUL.FTZ R9, R84, R9 ;  /* 0x0000000954097220 */ /* 0x000fc40000410000 */
[----:B------:R-:W-:-:S03]  /*2d30*/  FFMA.FTZ R107, R52, R87, 1 ;  /* 0x3f800000346b7423 */ /* 0x000fc60000010057 */
[----:B------:R1:W-:Y:S01]  /*2d40*/  MUFU.EX2 R139, R132 ;  /* 0x00000084008b7308 */ /* 0x0003e20000000800 */
[----:B------:R-:W-:Y:S01]  /*2d50*/  FMUL.FTZ R87, R9, R8 ;  /* 0x0000000809577220 */ /* 0x000fe20000410000 */
[----:B------:R-:W-:Y:S01]  /*2d60*/  FADD.FTZ R127, R127, 1 ;  /* 0x3f8000007f7f7421 */ /* 0x000fe20000010000 */
[----:B------:R-:W3:Y:S01]  /*2d70*/  LDS.U16 R8, [R108+0x12] ;  /* 0x000012006c087984 */ /* 0x000ee20000000400 */
[----:B------:R-:W-:Y:S01]  /*2d80*/  FMUL.FTZ R125, R58, -1.4426950216293334961 ;  /* 0xbfb8aa3b3a7d7820 */ /* 0x000fe20000410000 */
[----:B-1----:R-:W-:Y:S01]  /*2d90*/  FMUL.FTZ R132, R71, R50 ;  /* 0x0000003247847220 */ /* 0x002fe20000410000 */
[----:B------:R-:W-:Y:S01]  /*2da0*/  SHF.L.U32 R106, R106, 0x10, RZ ;  /* 0x000000106a6a7819 */ /* 0x000fe200000006ff */
[----:B-----5:R-:W-:Y:S01]  /*2db0*/  FADD.FTZ R9, -R83, 1 ;  /* 0x3f80000053097421 */ /* 0x020fe20000010100 */
[----:B------:R-:W-:Y:S01]  /*2dc0*/  SHF.L.U32 R124, R124, 0x10, RZ ;  /* 0x000000107c7c7819 */ /* 0x000fe200000006ff */
[----:B------:R-:W-:Y:S01]  /*2dd0*/  FMUL.FTZ R132, R81, R132 ;  /* 0x0000008451847220 */ /* 0x000fe20000410000 */
[----:B------:R-:W-:Y:S01]  /*2de0*/  SHF.L.U32 R75, R75, 0x10, RZ ;  /* 0x000000104b4b7819 */ /* 0x000fe200000006ff */
[----:B------:R-:W1:Y:S01]  /*2df0*/  MUFU.RCP R128, R127 ;  /* 0x0000007f00807308 */ /* 0x000e620000001000 */
[----:B------:R-:W-:Y:S01]  /*2e00*/  SHF.L.U32 R77, R77, 0x10, RZ ;  /* 0x000000104d4d7819 */ /* 0x000fe200000006ff */
[----:B------:R-:W-:Y:S01]  /*2e10*/  FMUL.FTZ R144, R132, R107 ;  /* 0x0000006b84907220 */ /* 0x000fe20000410000 */
[----:B------:R-:W-:Y:S01]  /*2e20*/  SHF.L.U32 R65, R65, 0x10, RZ ;  /* 0x0000001041417819 */ /* 0x000fe200000006ff */
[----:B------:R-:W-:Y:S01]  /*2e30*/  FFMA.FTZ R107, R54, R9, 1 ;  /* 0x3f800000366b7423 */ /* 0x000fe20000010009 */
[----:B------:R-:W-:-:S02]  /*2e40*/  SHF.L.U32 R79, R79, 0x10, RZ ;  /* 0x000000104f4f7819 */ /* 0x000fc400000006ff */
[----:B--2---:R-:W-:Y:S01]  /*2e50*/  SHF.L.U32 R78, R78, 0x10, RZ ;  /* 0x000000104e4e7819 */ /* 0x004fe200000006ff */
[----:B------:R-:W2:Y:S01]  /*2e60*/  MUFU.EX2 R125, R125 ;  /* 0x0000007d007d7308 */ /* 0x000ea20000000800 */
[----:B------:R-:W-:Y:S01]  /*2e70*/  FMUL.FTZ R9, R106, R75 ;  /* 0x0000004b6a097220 */ /* 0x000fe20000410000 */
[----:B------:R-:W-:Y:S01]  /*2e80*/  FMUL.FTZ R134, R124, R77 ;  /* 0x0000004d7c867220 */ /* 0x000fe20000410000 */
[----:B------:R-:W-:Y:S01]  /*2e90*/  FADD.FTZ R132, -R86, 1 ;  /* 0x3f80000056847421 */ /* 0x000fe20000010100 */
[----:B------:R-:W-:Y:S01]  /*2ea0*/  FMUL.FTZ R130, R65, -1.4426950216293334961 ;  /* 0xbfb8aa3b41827820 */ /* 0x000fe20000410000 */
[----:B0-----:R-:W-:Y:S01]  /*2eb0*/  FADD.FTZ R136, -R126, 1 ;  /* 0x3f8000007e887421 */ /* 0x001fe20000010100 */
[----:B------:R-:W-:Y:S01]  /*2ec0*/  FMUL.FTZ R123, R79, R78 ;  /* 0x0000004e4f7b7220 */ /* 0x000fe20000410000 */
[----:B------:R-:W-:Y:S01]  /*2ed0*/  FADD.FTZ R129, R129, 1 ;  /* 0x3f80000081817421 */ /* 0x000fe20000010000 */
[----:B------:R-:W-:Y:S01]  /*2ee0*/  FMUL.FTZ R9, R86, R9 ;  /* 0x0000000956097220 */ /* 0x000fe20000410000 */
[----:B------:R-:W-:Y:S01]  /*2ef0*/  FMUL.FTZ R134, R83, R134 ;  /* 0x0000008653867220 */ /* 0x000fe20000410000 */
[----:B------:R-:W-:Y:S01]  /*2f00*/  FFMA.FTZ R132, R53, R132, 1 ;  /* 0x3f80000035847423 */ /* 0x000fe20000010084 */
[----:B------:R-:W-:Y:S01]  /*2f10*/  FFMA.FTZ R136, R55, R136, 1 ;  /* 0x3f80000037887423 */ /* 0x000fe20000010088 */
[----:B------:R-:W-:Y:S01]  /*2f20*/  FMUL.FTZ R123, R126, R123 ;  /* 0x0000007b7e7b7220 */ /* 0x000fe20000410000 */
[----:B------:R-:W-:Y:S01]  /*2f30*/  SHF.L.U32 R66, R66, 0x10, RZ ;  /* 0x0000001042427819 */ /* 0x000fe200000006ff */
[----:B------:R-:W0:Y:S01]  /*2f40*/  MUFU.EX2 R133, R130 ;  /* 0x0000008200857308 */ /* 0x000e220000000800 */
[----:B------:R-:W-:Y:S01]  /*2f50*/  FMUL.FTZ R145, R9, R132 ;  /* 0x0000008409917220 */ /* 0x000fe20000410000 */
[----:B------:R-:W-:Y:S01]  /*2f60*/  FMUL.FTZ R146, R134, R107 ;  /* 0x0000006b86927220 */ /* 0x000fe20000410000 */
[----:B------:R-:W4:Y:S01]  /*2f70*/  LDS.U16 R9, [R108+0x14] ;  /* 0x000014006c097984 */ /* 0x000f220000000400 */
[----:B------:R-:W-:Y:S01]  /*2f80*/  FMUL.FTZ R147, R123, R136 ;  /* 0x000000887b937220 */ /* 0x000fe20000410000 */
[----:B------:R-:W-:-:S02]  /*2f90*/  SHF.L.U32 R123, R74, 0x10, RZ ;  /* 0x000000104a7b7819 */ /* 0x000fc400000006ff */
[----:B------:R-:W-:Y:S01]  /*2fa0*/  LDS.U16 R134, [R108+0x18] ;  /* 0x000018006c867984 */ /* 0x000fe20000000400 */
[----:B------:R5:W-:Y:S01]  /*2fb0*/  MUFU.RCP R130, R129 ;  /* 0x0000008100827308 */ /* 0x000be20000001000 */
[----:B------:R-:W-:Y:S01]  /*2fc0*/  FMUL.FTZ R4, R66, -1.4426950216293334961 ;  /* 0xbfb8aa3b42047820 */ /* 0x000fe20000410000 */
[----:B-1----:R-:W-:Y:S01]  /*2fd0*/  FADD.FTZ R74, -R128, 1 ;  /* 0x3f800000804a7421 */ /* 0x002fe20000010100 */
[----:B------:R-:W-:Y:S01]  /*2fe0*/  SHF.L.U32 R73, R73, 0x10, RZ ;  /* 0x0000001049497819 */ /* 0x000fe200000006ff */
[----:B--2---:R-:W-:Y:S01]  /*2ff0*/  FADD.FTZ R85, R125, 1 ;  /* 0x3f8000007d557421 */ /* 0x004fe20000010000 */
[----:B------:R-:W-:Y:S04]  /*3000*/  LDS.U16 R136, [R108+0x1a] ;  /* 0x00001a006c887984 */ /* 0x000fe80000000400 */
[----:B-----5:R-:W1:Y:S01]  /*3010*/  LDS.U16 R129, [R108+0x16] ;  /* 0x000016006c817984 */ /* 0x020e620000000400 */
[----:B------:R2:W5:Y:S01]  /*3020*/  MUFU.EX2 R137, R4 ;  /* 0x0000000400897308 */ /* 0x0005620000000800 */
[----:B------:R-:W-:Y:S01]  /*3030*/  SHF.L.U32 R125, R72, 0x10, RZ ;  /* 0x00000010487d7819 */ /* 0x000fe200000006ff */
[----:B------:R-:W-:Y:S01]  /*3040*/  FFMA.FTZ R132, R61, R74, 1 ;  /* 0x3f8000003d847423 */ /* 0x000fe2000001004a */
[----:B------:R-:W-:-:S02]  /*3050*/  SHF.L.U32 R72, R6, 0x10, RZ ;  /* 0x0000001006487819 */ /* 0x000fc400000006ff */
[----:B------:R-:W-:Y:S01]  /*3060*/  SHF.L.U32 R74, R7, 0x10, RZ ;  /* 0x00000010074a7819 */ /* 0x000fe200000006ff */
[----:B------:R-:W1:Y:S01]  /*3070*/  LDS.U16 R6, [R108+0x1c] ;  /* 0x00001c006c067984 */ /* 0x000e620000000400 */
[----:B--2---:R-:W-:-:S03]  /*3080*/  FMUL.FTZ R4, R73, -1.4426950216293334961 ;  /* 0xbfb8aa3b49047820 */ /* 0x004fc60000410000 */
[----:B------:R-:W2:Y:S01]  /*3090*/  LDS.U16 R7, [R108+0x1e] ;  /* 0x00001e006c077984 */ /* 0x000ea20000000400 */
[----:B------:R-:W4:Y:S01]  /*30a0*/  MUFU.RCP R85, R85 ;  /* 0x0000005500557308 */ /* 0x000f220000001000 */
[----:B0-----:R-:W-:Y:S01]  /*30b0*/  FADD.FTZ R133, R133, 1 ;  /* 0x3f80000085857421 */ /* 0x001fe20000010000 */
[----:B------:R-:W-:-:S06]  /*30c0*/  SHF.L.U32 R107, R76, 0x10, RZ ;  /* 0x000000104c6b7819 */ /* 0x000fcc00000006ff */
[----:B------:R-:W0:Y:S01]  /*30d0*/  MUFU.EX2 R4, R4 ;  /* 0x0000000400047308 */ /* 0x000e220000000800 */
[----:B---3--:R-:W-:Y:S01]  /*30e0*/  SHF.L.U32 R76, R8, 0x10, RZ ;  /* 0x00000010084c7819 */ /* 0x008fe200000006ff */
[----:B------:R-:W-:Y:S01]  /*30f0*/  FADD.FTZ R131, R131, 1 ;  /* 0x3f80000083837421 */ /* 0x000fe20000010000 */
[----:B-----5:R-:W-:Y:S01]  /*3100*/  FADD.FTZ R137, R137, 1 ;  /* 0x3f80000089897421 */ /* 0x020fe20000010000 */
[----:B------:R-:W-:-:S04]  /*3110*/  FADD.FTZ R148, -R130, 1 ;  /* 0x3f80000082947421 */ /* 0x000fc80000010100 */
[----:B------:R3:W5:Y:S01]  /*3120*/  MUFU.RCP R138, R133 ;  /* 0x00000085008a7308 */ /* 0x0007620000001000 */
[----:B----4-:R-:W-:Y:S01]  /*3130*/  FADD.FTZ R127, -R85, 1 ;  /* 0x3f800000557f7421 */ /* 0x010fe20000010100 */
[----:B------:R-:W-:Y:S01]  /*3140*/  FMUL.FTZ R8, R107, R72 ;  /* 0x000000486b087220 */ /* 0x000fe20000410000 */
[----:B------:R-:W-:Y:S01]  /*3150*/  FADD.FTZ R143, R140, 1 ;  /* 0x3f8000008c8f7421 */ /* 0x000fe20000010000 */
[----:B------:R-:W-:-:S04]  /*3160*/  FFMA.FTZ R150, R63, R148, 1 ;  /* 0x3f8000003f967423 */ /* 0x000fc80000010094 */
[----:B------:R4:W2:Y:S01]  /*3170*/  MUFU.RCP R135, R131 ;  /* 0x0000008300877308 */ /* 0x0008a20000001000 */
[----:B---3--:R-:W-:Y:S01]  /*3180*/  FMUL.FTZ R133, R125, R76 ;  /* 0x0000004c7d857220 */ /* 0x008fe20000410000 */
[----:B------:R-:W-:-:S03]  /*3190*/  FADD.FTZ R139, R139, 1 ;  /* 0x3f8000008b8b7421 */ /* 0x000fc60000010000 */
[----:B------:R-:W-:-:S03]  /*31a0*/  FMUL.FTZ R133, R130, R133 ;  /* 0x0000008582857220 */ /* 0x000fc60000410000 */
[----:B------:R0:W3:Y:S01]  /*31b0*/  MUFU.RCP R141, R137 ;  /* 0x00000089008d7308 */ /* 0x0000e20000001000 */
[----:B----4-:R-:W-:Y:S01]  /*31c0*/  FMUL.FTZ R131, R123, R74 ;  /* 0x0000004a7b837220 */ /* 0x010fe20000410000 */
[----:B------:R-:W-:Y:S01]  /*31d0*/  FFMA.FTZ R127, R58, R127, 1 ;  /* 0x3f8000003a7f7423 */ /* 0x000fe2000001007f */
[----:B------:R-:W-:Y:S01]  /*31e0*/  FMUL.FTZ R8, R85, R8 ;  /* 0x0000000855087220 */ /* 0x000fe20000410000 */
[----:B------:R-:W-:Y:S01]  /*31f0*/  FMUL.FTZ R149, R133, R150 ;  /* 0x0000009685957220 */ /* 0x000fe20000410000 */
[----:B------:R-:W-:Y:S01]  /*3200*/  FMUL.FTZ R131, R128, R131 ;  /* 0x0000008380837220 */ /* 0x000fe20000410000 */
[----:B------:R-:W-:Y:S01]  /*3210*/  SHF.L.U32 R133, R56, 0x10, RZ ;  /* 0x0000001038857819 */ /* 0x000fe200000006ff */
[----:B0-----:R-:W-:Y:S01]  /*3220*/  FADD.FTZ R137, R4, 1 ;  /* 0x3f80000004897421 */ /* 0x001fe20000010000 */
[----:B------:R-:W0:Y:S01]  /*3230*/  MUFU.RCP R140, R139 ;  /* 0x0000008b008c7308 */ /* 0x000e220000001000 */
[----:B------:R-:W-:Y:S01]  /*3240*/  FMUL.FTZ R8, R8, R127 ;  /* 0x0000007f08087220 */ /* 0x000fe20000410000 */
[----:B------:R-:W-:Y:S01]  /*3250*/  FMUL.FTZ R148, R131, R132 ;  /* 0x0000008483947220 */ /* 0x000fe20000410000 */
[----:B------:R-:W-:Y:S01]  /*3260*/  SHF.L.U32 R127, R62, 0x10, RZ ;  /* 0x000000103e7f7819 */ /* 0x000fe200000006ff */
[----:B-----5:R-:W-:Y:S01]  /*3270*/  FADD.FTZ R4, -R138, 1 ;  /* 0x3f8000008a047421 */ /* 0x020fe20000010100 */
[----:B------:R-:W-:-:S03]  /*3280*/  SHF.L.U32 R132, R59, 0x10, RZ ;  /* 0x000000103b847819 */ /* 0x000fc600000006ff */
[----:B------:R-:W4:Y:S01]  /*3290*/  MUFU.RCP R143, R143 ;  /* 0x0000008f008f7308 */ /* 0x000f220000001000 */
[----:B------:R-:W-:Y:S02]  /*32a0*/  SHF.L.U32 R131, R57, 0x10, RZ ;  /* 0x0000001039837819 */ /* 0x000fe400000006ff */
[----:B------:R-:W-:Y:S02]  /*32b0*/  SHF.L.U32 R62, R9, 0x10, RZ ;  /* 0x00000010093e7819 */ /* 0x000fe400000006ff */
[----:B-1----:R-:W-:-:S03]  /*32c0*/  SHF.L.U32 R129, R129, 0x10, RZ ;  /* 0x0000001081817819 */ /* 0x002fc600000006ff */
[----:B------:R1:W5:Y:S01]  /*32d0*/  MUFU.RCP R56, R137 ;  /* 0x0000008900387308 */ /* 0x0003620000001000 */
[----:B------:R-:W-:Y:S01]  /*32e0*/  SHF.L.U32 R134, R134, 0x10, RZ ;  /* 0x0000001086867819 */ /* 0x000fe200000006ff */
[----:B------:R-:W-:Y:S01]  /*32f0*/  FFMA.FTZ R150, R65, R4, 1 ;  /* 0x3f80000041967423 */ /* 0x000fe20000010004 */
[----:B--2---:R-:W-:Y:S01]  /*3300*/  FADD.FTZ R57, -R135, 1 ;  /* 0x3f80000087397421 */ /* 0x004fe20000010100 */
[----:B---3--:R-:W-:Y:S01]  /*3310*/  FADD.FTZ R59, -R141, 1 ;  /* 0x3f8000008d3b7421 */ /* 0x008fe20000010100 */
[----:B------:R-:W-:Y:S01]  /*3320*/  FMUL.FTZ R4, R127, R62 ;  /* 0x0000003e7f047220 */ /* 0x000fe20000410000 */
[----:B------:R-:W-:Y:S01]  /*3330*/  FMUL.FTZ R9, R132, R129 ;  /* 0x0000008184097220 */ /* 0x000fe20000410000 */
[----:B------:R-:W-:Y:S01]  /*3340*/  FMUL.FTZ R152, R131, R134 ;  /* 0x0000008683987220 */ /* 0x000fe20000410000 */
[----:B------:R-:W2:Y:S01]  /*3350*/  S2UR UR8, SR_CgaCtaId ;  /* 0x00000000000879c3 */ /* 0x000ea20000008800 */
[----:B-1----:R-:W-:Y:S01]  /*3360*/  SHF.L.U32 R137, R48, 0x10, RZ ;  /* 0x0000001030897819 */ /* 0x002fe200000006ff */
[----:B------:R-:W-:Y:S01]  /*3370*/  FFMA.FTZ R57, R64, R57, 1 ;  /* 0x3f80000040397423 */ /* 0x000fe20000010039 */
[----:B------:R-:W-:Y:S01]  /*3380*/  SHF.L.U32 R139, R46, 0x10, RZ ;  /* 0x000000102e8b7819 */ /* 0x000fe200000006ff */
[----:B------:R-:W-:Y:S01]  /*3390*/  FFMA.FTZ R59, R66, R59, 1 ;  /* 0x3f800000423b7423 */ /* 0x000fe2000001003b */
[----:B------:R-:W-:Y:S01]  /*33a0*/  FMUL.FTZ R4, R135, R4 ;  /* 0x0000000487047220 */ /* 0x000fe20000410000 */
[----:B------:R-:W-:Y:S01]  /*33b0*/  FMUL.FTZ R9, R138, R9 ;  /* 0x000000098a097220 */ /* 0x000fe20000410000 */
[----:B------:R-:W-:Y:S01]  /*33c0*/  SHF.L.U32 R136, R136, 0x10, RZ ;  /* 0x0000001088887819 */ /* 0x000fe200000006ff */
[----:B------:R-:W-:Y:S01]  /*33d0*/  FMUL.FTZ R152, R141, R152 ;  /* 0x000000988d987220 */ /* 0x000fe20000410000 */
[----:B------:R-:W-:-:S02]  /*33e0*/  SHF.L.U32 R48, R6, 0x10, RZ ;  /* 0x0000001006307819 */ /* 0x000fc400000006ff */
[----:B------:R-:W-:Y:S01]  /*33f0*/  SHF.L.U32 R46, R7, 0x10, RZ ;  /* 0x00000010072e7819 */ /* 0x000fe200000006ff */
[----:B------:R-:W-:Y:S01]  /*3400*/  FMUL.FTZ R4, R4, R57 ;  /* 0x0000003904047220 */ /* 0x000fe20000410000 */
[----:B------:R-:W-:Y:S01]  /*3410*/  FMUL.FTZ R9, R9, R150 ;  /* 0x0000009609097220 */ /* 0x000fe20000410000 */
[----:B------:R-:W-:Y:S01]  /*3420*/  FMUL.FTZ R59, R152, R59 ;  /* 0x0000003b983b7220 */ /* 0x000fe20000410000 */
[----:B0-----:R-:W-:Y:S01]  /*3430*/  FADD.FTZ R150, -R140, 1 ;  /* 0x3f8000008c967421 */ /* 0x001fe20000010100 */
[----:B------:R-:W-:Y:S01]  /*3440*/  FMUL.FTZ R57, R133, R136 ;  /* 0x0000008885397220 */ /* 0x000fe20000410000 */
[----:B----4-:R-:W-:Y:S01]  /*3450*/  FADD.FTZ R151, -R143, 1 ;  /* 0x3f8000008f977421 */ /* 0x010fe20000010100 */
[----:B------:R-:W-:Y:S01]  /*3460*/  FMUL.FTZ R6, R137, R48 ;  /* 0x0000003089067220 */ /* 0x000fe20000410000 */
[----:B-----5:R-:W-:Y:S01]  /*3470*/  FADD.FTZ R152, -R56, 1 ;  /* 0x3f80000038987421 */ /* 0x020fe20000010100 */
[----:B------:R-:W-:Y:S01]  /*3480*/  FMUL.FTZ R7, R139, R46 ;  /* 0x0000002e8b077220 */ /* 0x000fe20000410000 */
[----:B------:R-:W-:Y:S01]  /*3490*/  FFMA.FTZ R150, R67, R150, 1 ;  /* 0x3f80000043967423 */ /* 0x000fe20000010096 */
[----:B------:R-:W-:Y:S01]  /*34a0*/  FMUL.FTZ R57, R140, R57 ;  /* 0x000000398c397220 */ /* 0x000fe20000410000 */
[----:B------:R-:W-:Y:S01]  /*34b0*/  FFMA.FTZ R151, R70, R151, 1 ;  /* 0x3f80000046977423 */ /* 0x000fe20000010097 */
[----:B------:R-:W-:Y:S01]  /*34c0*/  FMUL.FTZ R6, R143, R6 ;  /* 0x000000068f067220 */ /* 0x000fe20000410000 */
[----:B------:R-:W-:Y:S01]  /*34d0*/  FFMA.FTZ R152, R73, R152, 1 ;  /* 0x3f80000049987423 */ /* 0x000fe20000010098 */
[----:B------:R-:W-:Y:S01]  /*34e0*/  FMUL.FTZ R7, R56, R7 ;  /* 0x0000000738077220 */ /* 0x000fe20000410000 */
[----:B------:R-:W-:Y:S01]  /*34f0*/  F2FP.BF16.F32.PACK_AB R5, R142, R5 ;  /* 0x000000058e05723e */ /* 0x000fe200000010ff */
[----:B------:R-:W-:Y:S01]  /*3500*/  BAR.SYNC.DEFER_BLOCKING 0x0 ;  /* 0x0000000000007b1d */ /* 0x000fe20000010000 */
[----:B------:R-:W-:Y:S01]  /*3510*/  F2FP.BF16.F32.PACK_AB R8, R8, R147 ;  /* 0x000000930808723e */ /* 0x000fe200000010ff */
[----:B------:R-:W-:Y:S01]  /*3520*/  FMUL.FTZ R150, R57, R150 ;  /* 0x0000009639967220 */ /* 0x000fe20000410000 */
[----:B------:R-:W-:Y:S01]  /*3530*/  FMUL.FTZ R6, R6, R151 ;  /* 0x0000009706067220 */ /* 0x000fe20000410000 */
[----:B------:R-:W-:Y:S01]  /*3540*/  FMUL.FTZ R7, R7, R152 ;  /* 0x0000009807077220 */ /* 0x000fe20000410000 */
[----:B------:R-:W-:-:S02]  /*3550*/  PRMT R57, R5, 0x7632, R57 ;  /* 0x0000763205397816 */ /* 0x000fc40000000039 */
[----:B------:R-:W-:Y:S01]  /*3560*/  ISETP.NE.AND P1, PT, R231, RZ, PT ;  /* 0x000000ffe700720c */ /* 0x000fe20003f25270 */
[----:B------:R-:W-:Y:S01]  /*3570*/  UMOV UR7, 0x400 ;  /* 0x0000040000077882 */ /* 0x000fe20000000000 */
[----:B------:R-:W-:Y:S02]  /*3580*/  F2FP.BF16.F32.PACK_AB R87, R144, R87 ;  /* 0x000000579057723e */ /* 0x000fe400000010ff */
[----:B------:R-:W-:Y:S02]  /*3590*/  F2FP.BF16.F32.PACK_AB R145, R146, R145 ;  /* 0x000000919291723e */ /* 0x000fe400000010ff */
[----:B------:R-:W-:Y:S02]  /*35a0*/  F2FP.BF16.F32.PACK_AB R148, R149, R148 ;  /* 0x000000949594723e */ /* 0x000fe400000010ff */
[----:B------:R-:W-:Y:S02]  /*35b0*/  F2FP.BF16.F32.PACK_AB R4, R9, R4 ;  /* 0x000000040904723e */ /* 0x000fe400000010ff */
[----:B------:R-:W-:-:S02]  /*35c0*/  F2FP.BF16.F32.PACK_AB R59, R150, R59 ;  /* 0x0000003b963b723e */ /* 0x000fc400000010ff */
[----:B------:R-:W-:Y:S01]  /*35d0*/  F2FP.BF16.F32.PACK_AB R6, R7, R6 ;  /* 0x000000060706723e */ /* 0x000fe200000010ff */
[----:B------:R0:W-:Y:S01]  /*35e0*/  STS.U16 [R108], R5 ;  /* 0x000000056c007388 */ /* 0x0001e20000000400 */
[----:B--2---:R-:W-:Y:S01]  /*35f0*/  ULEA UR7, UR8, UR7, 0x18 ;  /* 0x0000000708077291 */ /* 0x004fe2000f8ec03f */
[----:B------:R-:W-:Y:S02]  /*3600*/  PRMT R142, R87, 0x7632, R142 ;  /* 0x00007632578e7816 */ /* 0x000fe4000000008e */
[----:B------:R1:W-:Y:S01]  /*3610*/  STS.U16 [R108+0x2], R57 ;  /* 0x000002396c007388 */ /* 0x0003e20000000400 */
[----:B0-----:R-:W-:-:S03]  /*3620*/  PRMT R5, R8, 0x7632, R5 ;  /* 0x0000763208057816 */ /* 0x001fc60000000005 */
[----:B------:R0:W-:Y:S01]  /*3630*/  STS.U16 [R108+0xc], R8 ;  /* 0x00000c086c007388 */ /* 0x0001e20000000400 */
[----:B------:R-:W-:Y:S02]  /*3640*/  PRMT R144, R145, 0x7632, R144 ;  /* 0x0000763291907816 */ /* 0x000fe40000000090 */
[----:B------:R-:W-:Y:S01]  /*3650*/  PRMT R9, R148, 0x7632, R9 ;  /* 0x0000763294097816 */ /* 0x000fe20000000009 */
[----:B------:R2:W-:Y:S01]  /*3660*/  STS.U16 [R108+0xe], R5 ;  /* 0x00000e056c007388 */ /* 0x0005e20000000400 */
[----:B-1----:R-:W-:Y:S02]  /*3670*/  PRMT R57, R4, 0x7632, R57 ;  /* 0x0000763204397816 */ /* 0x002fe40000000039 */
[C---:B------:R-:W-:Y:S02]  /*3680*/  PRMT R7, R59.reuse, 0x7610, R7 ;  /* 0x000076103b077816 */ /* 0x040fe40000000007 */
[----:B0-----:R-:W-:Y:S02]  /*3690*/  PRMT R8, R59, 0x7632, R8 ;  /* 0x000076323b087816 */ /* 0x001fe40000000008 */
[----:B--2---:R-:W-:Y:S01]  /*36a0*/  PRMT R5, R6, 0x7632, R5 ;  /* 0x0000763206057816 */ /* 0x004fe20000000005 */
[----:B------:R0:W-:Y:S04]  /*36b0*/  STS.U16 [R108+0x4], R87 ;  /* 0x000004576c007388 */ /* 0x0001e80000000400 */
[----:B------:R-:W-:Y:S04]  /*36c0*/  STS.U16 [R108+0x6], R142 ;  /* 0x0000068e6c007388 */ /* 0x000fe80000000400 */
        /* <DEDUP_REMOVED lines=9> */
[----:B------:R2:W-:Y:S01]  /*3760*/  STS.U16 [R108+0x1e], R5 ;  /* 0x00001e056c007388 */ /* 0x0005e20000000400 */
[----:B------:R-:W-:-:S03]  /*3770*/  NOP ;  /* 0x0000000000007918 */ /* 0x000fc60000000000 */
[----:B------:R-:W-:Y:S01]  /*3780*/  LDS.U16 R57, [R227] ;  /* 0x00000000e3397984 */ /* 0x000fe20000000400 */
[----:B0-----:R-:W-:Y:S01]  /*3790*/  MOV R87, UR7 ;  /* 0x0000000700577c02 */ /* 0x001fe20008000f00 */
[----:B-1----:R-:W0:Y:S02]  /*37a0*/  LDC.64 R6, c[0x0][0x398] ;  /* 0x0000e600ff067b82 */ /* 0x002e240000000a00 */
        /* <DEDUP_REMOVED lines=16> */
[----:B------:R-:W-:Y:S06]  /*38b0*/  BAR.SYNC.DEFER_BLOCKING 0x0 ;  /* 0x0000000000007b1d */ /* 0x000fec0000010000 */
[----:B------:R-:W1:Y:S01]  /*38c0*/  LDS R148, [R87+0x1080] ;  /* 0x0010800057947984 */ /* 0x000e620000000800 */
[C---:B0-----:R-:W-:Y:S01]  /*38d0*/  IMAD R8, R6.reuse, UR22, RZ ;  /* 0x0000001606087c24 */ /* 0x041fe2000f8e02ff */
[----:B------:R-:W-:Y:S01]  /*38e0*/  IADD3 R2, P2, R11, R2, RZ ;  /* 0x000000020b027210 */ /* 0x000fe20007f5e0ff */
[----:B--2---:R-:W-:Y:S01]  /*38f0*/  IMAD.WIDE.U32 R4, R6, UR16, RZ ;  /* 0x0000001006047c25 */ /* 0x004fe2000f8e00ff */
[----:B------:R-:W-:Y:S03]  /*3900*/  BSSY B0, `(.L_x_133) ;  /* 0x0000011000007945 */ /* 0x000fe60003800000 */
[----:B------:R-:W-:Y:S01]  /*3910*/  IMAD R9, R7, UR16, R8 ;  /* 0x0000001007097c24 */ /* 0x000fe2000f8e0208 */
[----:B------:R-:W-:-:S04]  /*3920*/  IADD3.X R3, R0, R3, RZ, P2, !PT ;  /* 0x0000000300037210 */ /* 0x000fc800017fe4ff */
[----:B------:R-:W-:Y:S02]  /*3930*/  IADD3 R145, R5, R9, RZ ;  /* 0x0000000905917210 */ /* 0x000fe40007ffe0ff */
[----:B-1----:R-:W-:-:S13]  /*3940*/  ISETP.GE.AND P0, PT, R11, R148, PT ;  /* 0x000000940b00720c */ /* 0x002fda0003f06270 */
[----:B------:R-:W-:Y:S05]  /*3950*/  @P0 BRA `(.L_x_134) ;  /* 0x00000000002c0947 */ /* 0x000fea0003800000 */
[----:B------:R-:W-:Y:S01]  /*3960*/  IMAD.WIDE.U32 R6, R6, UR16, R2 ;  /* 0x0000001006067c25 */ /* 0x000fe2000f8e0002 */
[----:B------:R-:W-:-:S03]  /*3970*/  ULDC.64 UR18, c[0x0][0x3a0] ;  /* 0x0000e80000127ab9 */ /* 0x000fc60000000a00 */
[----:B------:R-:W-:Y:S01]  /*3980*/  IMAD R147, R121, UR18, RZ ;  /* 0x0000001279937c24 */ /* 0x000fe2000f8e02ff */
[----:B------:R-:W-:-:S03]  /*3990*/  IADD3 R7, R9, R7, RZ ;  /* 0x0000000709077210 */ /* 0x000fc60007ffe0ff */
[C---:B------:R-:W-:Y:S02]  /*39a0*/  IMAD R147, R122.reuse, UR19, R147 ;  /* 0x000000137a937c24 */ /* 0x040fe4000f8e0293 */
[----:B------:R-:W-:Y:S01]  /*39b0*/  IMAD.WIDE.U32 R6, R122, UR18, R6 ;  /* 0x000000127a067c25 */ /* 0x000fe2000f8e0006 */
[----:B------:R-:W-:-:S04]  /*39c0*/  ULDC.64 UR18, c[0x0][0x3e8] ;  /* 0x0000fa0000127ab9 */ /* 0x000fc80000000a00 */
[----:B------:R-:W-:Y:S02]  /*39d0*/  IADD3 R7, R7, R147, RZ ;  /* 0x0000009307077210 */ /* 0x000fe40007ffe0ff */
[----:B------:R-:W-:-:S04]  /*39e0*/  LEA R8, P0, R6, UR18, 0x1 ;  /* 0x0000001206087c11 */ /* 0x000fc8000f8008ff */
[----:B------:R-:W-:-:S05]  /*39f0*/  LEA.HI.X R9, R6, UR19, R7, 0x1, P0 ;  /* 0x0000001306097c11 */ /* 0x000fca00080f0c07 */
[----:B------:R0:W-:Y:S04]  /*3a00*/  STG.E.U16 desc[UR14][R8.64], R57 ;  /* 0x0000003908007986 */ /* 0x0001e8000c10150e */
.L_x_134:
[----:B------:R-:W-:Y:S05]  /*3a10*/  BSYNC B0 ;  /* 0x0000000000007941 */ /* 0x000fea0003800000 */
.L_x_133:
[----:B------:R-:W-:Y:S01]  /*3a20*/  MOV R5, R145 ;  /* 0x0000009100057202 */ /* 0x000fe20000000f00 */
[----:B------:R-:W-:Y:S01]  /*3a30*/  ULDC.64 UR20, c[0x0][0x3a0] ;  /* 0x0000e80000147ab9 */ /* 0x000fe20000000a00 */
[----:B------:R-:W-:Y:S01]  /*3a40*/  ULDC.64 UR18, c[0x0][0x3e8] ;  /* 0x0000fa0000127ab9 */ /* 0x000fe20000000a00 */
[----:B------:R-:W-:Y:S01]  /*3a50*/  IMAD R7, R121, UR20, RZ ;  /* 0x0000001479077c24 */ /* 0x000fe2000f8e02ff */
[-C--:B------:R-:W-:Y:S01]  /*3a60*/  ISETP.GE.AND P0, PT, R12, R148.reuse, PT ;  /* 0x000000940c00720c */ /* 0x080fe20003f06270 */
[----:B------:R-:W-:Y:S01]  /*3a70*/  IMAD.WIDE.U32 R4, R122, UR20, R4 ;  /* 0x000000147a047c25 */ /* 0x000fe2000f8e0004 */
[----:B------:R-:W-:-:S03]  /*3a80*/  ISETP.GE.AND P4, PT, R16, R148, PT ;  /* 0x000000941000720c */ /* 0x000fc60003f86270 */
[----:B------:R-:W-:Y:S01]  /*3a90*/  FMUL.FTZ R142, R51, R82 ;  /* 0x00000052338e7220 */ /* 0x000fe20000410000 */
[----:B------:R-:W-:Y:S01]  /*3aa0*/  ISETP.GE.AND P5, PT, R17, R148, PT ;  /* 0x000000941100720c */ /* 0x000fe20003fa6270 */
[----:B0-----:R-:W-:Y:S01]  /*3ab0*/  IMAD R8, R122, UR21, R7 ;  /* 0x000000157a087c24 */ /* 0x001fe2000f8e0207 */
[----:B------:R-:W-:Y:S01]  /*3ac0*/  IADD3 R6, P3, R237, R4, RZ ;  /* 0x00000004ed067210 */ /* 0x000fe20007f7e0ff */
[----:B------:R-:W-:Y:S01]  /*3ad0*/  FMUL.FTZ R47, R47, R80 ;  /* 0x000000502f2f7220 */ /* 0x000fe20000410000 */
[----:B------:R-:W-:Y:S01]  /*3ae0*/  LEA R7, P2, R11, UR18, 0x1 ;  /* 0x000000120b077c11 */ /* 0x000fe2000f8408ff */
[----:B------:R-:W-:Y:S01]  /*3af0*/  FMUL.FTZ R49, R49, R84 ;  /* 0x0000005431317220 */ /* 0x000fe20000410000 */
[----:B------:R-:W-:Y:S01]  /*3b00*/  IADD3.X R5, R239, R8, R5, P3, !PT ;  /* 0x00000008ef057210 */ /* 0x000fe20001ffe405 */
[----:B------:R-:W-:Y:S01]  /*3b10*/  FMUL.FTZ R144, R52, R81 ;  /* 0x0000005134907220 */ /* 0x000fe20000410000 */
[----:B------:R-:W-:Y:S01]  /*3b20*/  LEA.HI.X R8, R11, UR19, R0, 0x1, P2 ;  /* 0x000000130b087c11 */ /* 0x000fe200090f0c00 */
[----:B------:R-:W-:Y:S01]  /*3b30*/  ULDC.64 UR18, c[0x0][0x320] ;  /* 0x0000c80000127ab9 */ /* 0x000fe20000000a00 */
[----:B------:R-:W-:Y:S01]  /*3b40*/  LEA R4, P2, R6, R7, 0x1 ;  /* 0x0000000706047211 */ /* 0x000fe200078408ff */
[----:B------:R-:W-:Y:S01]  /*3b50*/  FMUL.FTZ R145, R53, R86 ;  /* 0x0000005635917220 */ /* 0x000fe20000410000 */
[----:B------:R-:W-:Y:S01]  /*3b60*/  ISETP.GE.AND P3, PT, R13, R148, PT ;  /* 0x000000940d00720c */ /* 0x000fe20003f66270 */
[----:B------:R-:W-:Y:S01]  /*3b70*/  FMUL.FTZ R146, R54, R83 ;  /* 0x0000005336927220 */ /* 0x000fe20000410000 */
[----:B------:R-:W-:Y:S01]  /*3b80*/  LEA.HI.X R5, R6, R8, R5, 0x1, P2 ;  /* 0x0000000806057211 */ /* 0x000fe200010f0c05 */
[----:B------:R-:W-:Y:S01]  /*3b90*/  FMUL.FTZ R126, R55, R126 ;  /* 0x0000007e377e7220 */ /* 0x000fe20000410000 */
[-C--:B------:R-:W-:Y:S01]  /*3ba0*/  ISETP.GE.AND P2, PT, R14, R148.reuse, PT ;  /* 0x000000940e00720c */ /* 0x080fe20003f46270 */
[----:B------:R-:W-:Y:S01]  /*3bb0*/  FMUL.FTZ R147, R58, R85 ;  /* 0x000000553a937220 */ /* 0x000fe20000410000 */
[-C--:B------:R-:W-:Y:S01]  /*3bc0*/  ISETP.GE.AND P6, PT, R18, R148.reuse, PT ;  /* 0x000000941200720c */ /* 0x080fe20003fc6270 */
[----:B------:R-:W-:Y:S01]  /*3bd0*/  @!P0 STG.E.U16 desc[UR14][R4.64+-0xf80], R149 ;  /* 0xfff0809504008986 */ /* 0x000fe2000c10150e */
[----:B------:R-:W-:Y:S01]  /*3be0*/  ISETP.GE.AND P0, PT, R15, R148, PT ;  /* 0x000000940f00720c */ /* 0x000fe20003f06270 */
[----:B------:R-:W-:Y:S01]  /*3bf0*/  FMUL.FTZ R61, R61, R128 ;  /* 0x000000803d3d7220 */ /* 0x000fe20000410000 */
[----:B------:R-:W-:Y:S01]  /*3c00*/  SHF.L.U32 R42, R42, 0x10, RZ ;  /* 0x000000102a2a7819 */ /* 0x000fe200000006ff */
[----:B------:R-:W-:Y:S01]  /*3c10*/  @!P4 STG.E.U16 desc[UR14][R4.64+-0xe80], R157 ;  /* 0xfff1809d0400c986 */ /* 0x000fe2000c10150e */
[----:B------:R-:W-:Y:S01]  /*3c20*/  ISETP.GE.AND P4, PT, R25, R148, PT ;  /* 0x000000941900720c */ /* 0x000fe20003f86270 */
[----:B------:R-:W-:Y:S01]  /*3c30*/  FMUL.FTZ R63, R63, R130 ;  /* 0x000000823f3f7220 */ /* 0x000fe20000410000 */
[----:B------:R-:W-:Y:S01]  /*3c40*/  SHF.L.U32 R41, R41, 0x10, RZ ;  /* 0x0000001029297819 */ /* 0x000fe200000006ff */
[----:B------:R-:W-:Y:S01]  /*3c50*/  @!P3 STG.E.U16 desc[UR14][R4.64+-0xf40], R151 ;  /* 0xfff0c0970400b986 */ /* 0x000fe2000c10150e */
[-C--:B------:R-:W-:Y:S01]  /*3c60*/  ISETP.GE.AND P3, PT, R19, R148.reuse, PT ;  /* 0x000000941300720c */ /* 0x080fe20003f66270 */
        /* <DEDUP_REMOVED lines=23> */
[----:B------:R-:W-:Y:S01]  /*3de0*/  ISETP.NE.U32.AND P0, PT, RZ, UR18, PT ;  /* 0x00000012ff007c0c */ /* 0x000fe2000bf05070 */
[----:B------:R-:W-:Y:S01]  /*3df0*/  FADD.FTZ R86, R42, UR5 ;  /* 0x000000052a567e21 */ /* 0x000fe20008010000 */
[----:B------:R-:W-:Y:S01]  /*3e00*/  SHF.L.U32 R34, R34, 0x10, RZ ;  /* 0x0000001022227819 */ /* 0x000fe200000006ff */
[----:B------:R-:W-:Y:S01]  /*3e10*/  @!P2 STG.E.U16 desc[UR14][R4.64+-0xd80], R165 ;  /* 0xfff280a50400a986 */ /* 0x000fe2000c10150e */
[----:B------:R-:W-:Y:S01]  /*3e20*/  ISETP.NE.AND.EX P0, PT, RZ, UR19, PT, P0 ;  /* 0x00000013ff007c0c */ /* 0x000fe2000bf05300 */
[----:B------:R-:W-:Y:S01]  /*3e30*/  FADD.FTZ R85, R41, UR5 ;  /* 0x0000000529557e21 */ /* 0x000fe20008010000 */
[----:B------:R-:W-:Y:S01]  /*3e40*/  ISETP.GE.AND P2, PT, R24, R148, PT ;  /* 0x000000941800720c */ /* 0x000fe20003f46270 */
[----:B------:R-:W-:Y:S01]  /*3e50*/  @!P5 STG.E.U16 desc[UR14][R4.64+-0xd00], R169 ;  /* 0xfff300a90400d986 */ /* 0x000fe2000c10150e */
[----:B------:R-:W-:Y:S01]  /*3e60*/  SHF.L.U32 R33, R33, 0x10, RZ ;  /* 0x0000001021217819 */ /* 0x000fe200000006ff */
[----:B------:R-:W-:Y:S01]  /*3e70*/  FADD.FTZ R84, R40, UR5 ;  /* 0x0000000528547e21 */ /* 0x000fe20008010000 */
[----:B------:R-:W-:Y:S01]  /*3e80*/  SHF.L.U32 R32, R32, 0x10, RZ ;  /* 0x0000001020207819 */ /* 0x000fe200000006ff */
[----:B------:R-:W-:Y:S01]  /*3e90*/  @!P6 STG.E.U16 desc[UR14][R4.64+-0xcc0], R171 ;  /* 0xfff340ab0400e986 */ /* 0x000fe2000c10150e */
[----:B------:R-:W-:Y:S01]  /*3ea0*/  SHF.L.U32 R31, R31, 0x10, RZ ;  /* 0x000000101f1f7819 */ /* 0x000fe200000006ff */
[----:B------:R-:W-:Y:S01]  /*3eb0*/  FADD.FTZ R83, R39, UR5 ;  /* 0x0000000527537e21 */ /* 0x000fe20008010000 */
[----:B------:R-:W-:Y:S01]  /*3ec0*/  SHF.L.U32 R30, R30, 0x10, RZ ;  /* 0x000000101e1e7819 */ /* 0x000fe200000006ff */
[----:B------:R0:W-:Y:S01]  /*3ed0*/  @!P3 STG.E.U16 desc[UR14][R4.64+-0xfc0], R59 ;  /* 0xfff0403b0400b986 */ /* 0x0001e2000c10150e */
[----:B------:R-:W-:Y:S01]  /*3ee0*/  SHF.L.U32 R27, R27, 0x10, RZ ;  /* 0x000000101b1b7819 */ /* 0x000fe200000006ff */
[----:B------:R-:W-:Y:S01]  /*3ef0*/  FADD.FTZ R82, R38, UR5 ;  /* 0x0000000526527e21 */ /* 0x000fe20008010000 */
[----:B------:R-:W-:Y:S01]  /*3f00*/  SHF.L.U32 R28, R28, 0x10, RZ ;  /* 0x000000101c1c7819 */ /* 0x000fe200000006ff */
[----:B------:R-:W-:Y:S01]  /*3f10*/  @!P2 STG.E.U16 desc[UR14][R4.64+-0xc80], R173 ;  /* 0xfff380ad0400a986 */ /* 0x000fe2000c10150e */
[----:B------:R-:W-:Y:S01]  /*3f20*/  SHF.L.U32 R29, R29, 0x10, RZ ;  /* 0x000000101d1d7819 */ /* 0x000fe200000006ff */
[----:B------:R-:W-:Y:S01]  /*3f30*/  FADD.FTZ R81, R37, UR5 ;  /* 0x0000000525517e21 */ /* 0x000fe20008010000 */
[----:B------:R-:W-:Y:S01]  /*3f40*/  FADD.FTZ R80, R36, UR5 ;  /* 0x0000000524507e21 */ /* 0x000fe20008010000 */
[----:B------:R1:W-:Y:S01]  /*3f50*/  @!P4 STG.E.U16 desc[UR14][R4.64+-0xc40], R175 ;  /* 0xfff3c0af0400c986 */ /* 0x0003e2000c10150e */
[----:B------:R-:W-:Y:S01]  /*3f60*/  FADD.FTZ R58, R34, UR5 ;  /* 0x00000005223a7e21 */ /* 0x000fe20008010000 */
[----:B------:R-:W-:Y:S01]  /*3f70*/  FADD.FTZ R57, R33, UR5 ;  /* 0x0000000521397e21 */ /* 0x000fe20008010000 */
[----:B------:R-:W-:Y:S01]  /*3f80*/  FADD.FTZ R56, R32, UR5 ;  /* 0x0000000520387e21 */ /* 0x000fe20008010000 */
[----:B0-----:R-:W-:Y:S01]  /*3f90*/  FADD.FTZ R59, R35, UR5 ;  /* 0x00000005233b7e21 */ /* 0x001fe20008010000 */
[----:B------:R-:W-:Y:S01]  /*3fa0*/  FADD.FTZ R55, R31, UR5 ;  /* 0x000000051f377e21 */ /* 0x000fe20008010000 */
[----:B------:R-:W-:Y:S01]  /*3fb0*/  FADD.FTZ R54, R30, UR5 ;  /* 0x000000051e367e21 */ /* 0x000fe20008010000 */
[----:B------:R-:W-:Y:S01]  /*3fc0*/  FADD.FTZ R53, R27, UR5 ;  /* 0x000000051b357e21 */ /* 0x000fe20008010000 */
[----:B------:R-:W-:Y:S01]  /*3fd0*/  FADD.FTZ R52, R28, UR5 ;  /* 0x000000051c347e21 */ /* 0x000fe20008010000 */
[----:B------:R-:W-:Y:S01]  /*3fe0*/  FADD.FTZ R51, R29, UR5 ;  /* 0x000000051d337e21 */ /* 0x000fe20008010000 */
[----:B------:R-:W-:Y:S01]  /*3ff0*/  FMUL.FTZ R60, R60, R142 ;  /* 0x0000008e3c3c7220 */ /* 0x000fe20000410000 */
        /* <DEDUP_REMOVED lines=12> */
[----:B-1----:R-:W-:Y:S01]  /*40c0*/  FMUL.FTZ R5, R133, R67 ;  /* 0x0000004385057220 */ /* 0x002fe20000410000 */
[----:B------:R-:W-:Y:S01]  /*40d0*/  FMUL.FTZ R4, R137, R70 ;  /* 0x0000004689047220 */ /* 0x000fe20000410000 */
[----:B------:R-:W-:Y:S01]  /*40e0*/  FMUL.FTZ R139, R139, R73 ;  /* 0x000000498b8b7220 */ /* 0x000fe20000410000 */
[----:B------:R-:W-:Y:S06]  /*40f0*/  @!P0 BRA `(.L_x_135) ;  /* 0x0000000800088947 */ /* 0x000fec0003800000 */
[----:B------:R-:W-:Y:S01]  /*4100*/  BAR.SYNC.DEFER_BLOCKING 0x0 ;  /* 0x0000000000007b1d */ /* 0x000fe20000010000 */
[----:B------:R-:W-:Y:S01]  /*4110*/  FMUL.FTZ R43, R142, R43 ;  /* 0x0000002b8e2b7220 */ /* 0x000fe20000410000 */
[----:B------:R-:W-:Y:S01]  /*4120*/  FMUL.FTZ R44, R47, R44 ;  /* 0x0000002c2f2c7220 */ /* 0x000fe20000410000 */
[----:B------:R-:W-:Y:S01]  /*4130*/  FMUL.FTZ R45, R49, R45 ;  /* 0x0000002d312d7220 */ /* 0x000fe20000410000 */
[----:B------:R-:W-:Y:S01]  /*4140*/  FMUL.FTZ R50, R144, R50 ;  /* 0x0000003290327220 */ /* 0x000fe20000410000 */
[----:B------:R-:W-:Y:S01]  /*4150*/  FMUL.FTZ R75, R145, R75 ;  /* 0x0000004b914b7220 */ /* 0x000fe20000410000 */
[----:B------:R-:W-:Y:S01]  /*4160*/  FMUL.FTZ R146, R146, R77 ;  /* 0x0000004d92927220 */ /* 0x000fe20000410000 */
[----:B------:R-:W-:Y:S01]  /*4170*/  F2FP.BF16.F32.PACK_AB R43, R44, R43 ;  /* 0x0000002b2c2b723e */ /* 0x000fe200000010ff */
[----:B------:R-:W-:Y:S01]  /*4180*/  FMUL.FTZ R78, R126, R78 ;  /* 0x0000004e7e4e7220 */ /* 0x000fe20000410000 */
[----:B------:R-:W-:Y:S01]  /*4190*/  F2FP.BF16.F32.PACK_AB R45, R50, R45 ;  /* 0x0000002d322d723e */ /* 0x000fe200000010ff */
[----:B------:R-:W-:Y:S01]  /*41a0*/  FMUL.FTZ R147, R147, R72 ;  /* 0x0000004893937220 */ /* 0x000fe20000410000 */
[----:B------:R-:W-:Y:S01]  /*41b0*/  F2FP.BF16.F32.PACK_AB R75, R146, R75 ;  /* 0x0000004b924b723e */ /* 0x000fe200000010ff */
        /* <DEDUP_REMOVED lines=8> */
[----:B------:R-:W-:Y:S01]  /*4240*/  PRMT R27, R43, 0x7632, R27 ;  /* 0x000076322b1b7816 */ /* 0x000fe2000000001b */
[----:B------:R-:W-:Y:S01]  /*4250*/  BSSY B0, `(.L_x_136) ;  /* 0x0000042000007945 */ /* 0x000fe20003800000 */
[----:B------:R-:W-:-:S02]  /*4260*/  PRMT R28, R45, 0x7632, R28 ;  /* 0x000076322d1c7816 */ /* 0x000fc4000000001c */
[----:B------:R-:W-:Y:S01]  /*4270*/  PRMT R29, R75, 0x7632, R29 ;  /* 0x000076324b1d7816 */ /* 0x000fe2000000001d */
[----:B------:R0:W-:Y:S01]  /*4280*/  STS.U16 [R108+0x2], R27 ;  /* 0x0000021b6c007388 */ /* 0x0001e20000000400 */
[----:B------:R-:W-:Y:S02]  /*4290*/  F2FP.BF16.F32.PACK_AB R78, R147, R78 ;  /* 0x0000004e934e723e */ /* 0x000fe400000010ff */
[----:B------:R-:W-:Y:S01]  /*42a0*/  F2FP.BF16.F32.PACK_AB R61, R76, R61 ;  /* 0x0000003d4c3d723e */ /* 0x000fe200000010ff */
[----:B------:R1:W-:Y:S01]  /*42b0*/  STS.U16 [R108+0x6], R28 ;  /* 0x0000061c6c007388 */ /* 0x0003e20000000400 */
[----:B------:R-:W-:Y:S01]  /*42c0*/  F2FP.BF16.F32.PACK_AB R62, R65, R62 ;  /* 0x0000003e413e723e */ /* 0x000fe200000010ff */
[----:B------:R-:W2:Y:S01]  /*42d0*/  LDC.64 R76, c[0x0][0x2c0] ;  /* 0x0000b000ff4c7b82 */ /* 0x000ea20000000a00 */
[----:B------:R-:W-:Y:S01]  /*42e0*/  F2FP.BF16.F32.PACK_AB R66, R67, R66 ;  /* 0x000000424342723e */ /* 0x000fe200000010ff */
[----:B------:R3:W-:Y:S01]  /*42f0*/  STS.U16 [R108+0xa], R29 ;  /* 0x00000a1d6c007388 */ /* 0x0007e20000000400 */
[----:B------:R-:W-:-:S02]  /*4300*/  F2FP.BF16.F32.PACK_AB R48, R73, R48 ;  /* 0x000000304930723e */ /* 0x000fc400000010ff */
[----:B0-----:R-:W-:Y:S01]  /*4310*/  PRMT R27, R78, 0x7632, R27 ;  /* 0x000076324e1b7816 */ /* 0x001fe2000000001b */
[----:B------:R-:W-:Y:S01]  /*4320*/  STS.U16 [R108], R43 ;  /* 0x0000002b6c007388 */ /* 0x000fe20000000400 */
[----:B------:R-:W-:Y:S02]  /*4330*/  PRMT R30, R61, 0x7632, R30 ;  /* 0x000076323d1e7816 */ /* 0x000fe4000000001e */
[----:B-1----:R-:W-:Y:S01]  /*4340*/  PRMT R28, R62, 0x7632, R28 ;  /* 0x000076323e1c7816 */ /* 0x002fe2000000001c */
[----:B------:R-:W-:Y:S01]  /*4350*/  STS.U16 [R108+0x4], R45 ;  /* 0x0000042d6c007388 */ /* 0x000fe20000000400 */
[----:B------:R-:W-:Y:S02]  /*4360*/  PRMT R32, R48, 0x7632, R32 ;  /* 0x0000763230207816 */ /* 0x000fe40000000020 */
[----:B---3--:R-:W-:Y:S01]  /*4370*/  PRMT R29, R66, 0x7632, R29 ;  /* 0x00007632421d7816 */ /* 0x008fe2000000001d */
        /* <DEDUP_REMOVED lines=10> */
[----:B------:R0:W-:Y:S01]  /*4420*/  STS.U16 [R108+0x1e], R32 ;  /* 0x00001e206c007388 */ /* 0x0001e20000000400 */
[----:B------:R-:W-:-:S03]  /*4430*/  NOP ;  /* 0x0000000000007918 */ /* 0x000fc60000000000 */
[----:B------:R-:W-:Y:S01]  /*4440*/  LDS.U16 R31, [R227] ;  /* 0x00000000e31f7984 */ /* 0x000fe20000000400 */
[----:B--2---:R-:W-:-:S03]  /*4450*/  IMAD.WIDE.U32 R28, R76, UR16, RZ ;  /* 0x000000104c1c7c25 */ /* 0x004fc6000f8e00ff */
[----:B------:R-:W-:Y:S01]  /*4460*/  LDS.U16 R33, [R198+0x40] ;  /* 0x00004000c6217984 */ /* 0x000fe20000000400 */
[----:B0-----:R-:W-:-:S03]  /*4470*/  IMAD R32, R76, UR22, RZ ;  /* 0x000000164c207c24 */ /* 0x001fc6000f8e02ff */
[----:B------:R-:W-:Y:S01]  /*4480*/  LDS.U16 R35, [R197+0x80] ;  /* 0x00008000c5237984 */ /* 0x000fe20000000400 */
[----:B------:R-:W-:-:S03]  /*4490*/  IMAD R27, R77, UR16, R32 ;  /* 0x000000104d1b7c24 */ /* 0x000fc6000f8e0220 */
[----:B------:R-:W-:Y:S02]  /*44a0*/  LDS.U16 R37, [R196+0xc0] ;  /* 0x0000c000c4257984 */ /* 0x000fe40000000400 */
[----:B------:R-:W-:Y:S02]  /*44b0*/  IADD3 R77, R29, R27, RZ ;  /* 0x0000001b1d4d7210 */ /* 0x000fe40007ffe0ff */
        /* <DEDUP_REMOVED lines=17> */
[----:B------:R-:W-:Y:S01]  /*45d0*/  IMAD.WIDE.U32 R2, R76, UR16, R2 ;  /* 0x000000104c027c25 */ /* 0x000fe2000f8e0002 */
[----:B------:R-:W-:-:S03]  /*45e0*/  ULDC.64 UR20, c[0x0][0x2c8] ;  /* 0x0000b20000147ab9 */ /* 0x000fc60000000a00 */
[----:B------:R-:W-:Y:S01]  /*45f0*/  IMAD R125, R121, UR20, RZ ;  /* 0x00000014797d7c24 */ /* 0x000fe2000f8e02ff */
[----:B------:R-:W-:-:S03]  /*4600*/  IADD3 R3, R27, R3, RZ ;  /* 0x000000031b037210 */ /* 0x000fc60007ffe0ff */
[C---:B------:R-:W-:Y:S02]  /*4610*/  IMAD R125, R122.reuse, UR21, R125 ;  /* 0x000000157a7d7c24 */ /* 0x040fe4000f8e027d */
[----:B------:R-:W-:-:S05]  /*4620*/  IMAD.WIDE.U32 R2, R122, UR20, R2 ;  /* 0x000000147a027c25 */ /* 0x000fca000f8e0002 */
[----:B------:R-:W-:Y:S02]  /*4630*/  IADD3 R3, R3, R125, RZ ;  /* 0x0000007d03037210 */ /* 0x000fe40007ffe0ff */
[----:B------:R-:W-:-:S04]  /*4640*/  LEA R26, P0, R2, UR18, 0x1 ;  /* 0x00000012021a7c11 */ /* 0x000fc8000f8008ff */
[----:B------:R-:W-:-:S05]  /*4650*/  LEA.HI.X R27, R2, UR19, R3, 0x1, P0 ;  /* 0x00000013021b7c11 */ /* 0x000fca00080f0c03 */
[----:B------:R0:W-:Y:S04]  /*4660*/  STG.E.U16 desc[UR14][R26.64], R31 ;  /* 0x0000001f1a007986 */ /* 0x0001e8000c10150e */
.L_x_137:
[----:B------:R-:W-:Y:S05]  /*4670*/  BSYNC B0 ;  /* 0x0000000000007941 */ /* 0x000fea0003800000 */
.L_x_136:
[----:B------:R-:W-:Y:S01]  /*4680*/  MOV R2, R28 ;  /* 0x0000001c00027202 */ /* 0x000fe20000000f00 */
[----:B------:R-:W-:Y:S01]  /*4690*/  ULDC.64 UR20, c[0x0][0x2c8] ;  /* 0x0000b20000147ab9 */ /* 0x000fe20000000a00 */
[----:B------:R-:W-:Y:S01]  /*46a0*/  MOV R3, R77 ;  /* 0x0000004d00037202 */ /* 0x000fe20000000f00 */
[----:B------:R-:W-:Y:S01]  /*46b0*/  IMAD R29, R121, UR20, RZ ;  /* 0x00000014791d7c24 */ /* 0x000fe2000f8e02ff */
[C---:B0-----:R-:W-:Y:S02]  /*46c0*/  LEA R27, P0, R11.reuse, UR18, 0x1 ;  /* 0x000000120b1b7c11 */ /* 0x041fe4000f8008ff */
[-C--:B------:R-:W-:Y:S01]  /*46d0*/  ISETP.GE.AND P4, PT, R10, R30.reuse, PT ;  /* 0x0000001e0a00720c */ /* 0x080fe20003f86270 */
[----:B------:R-:W-:Y:S01]  /*46e0*/  IMAD.WIDE.U32 R2, R122, UR20, R2 ;  /* 0x000000147a027c25 */ /* 0x000fe2000f8e0002 */
[----:B------:R-:W-:Y:S02]  /*46f0*/  ISETP.GE.AND P3, PT, R12, R30, PT ;  /* 0x0000001e0c00720c */ /* 0x000fe40003f66270 */
[----:B------:R-:W-:Y:S01]  /*4700*/  LEA.HI.X R0, R11, UR19, R0, 0x1, P0 ;  /* 0x000000130b007c11 */ /* 0x000fe200080f0c00 */
[----:B------:R-:W-:Y:S01]  /*4710*/  IMAD R29, R122, UR21, R29 ;  /* 0x000000157a1d7c24 */ /* 0x000fe2000f8e021d */
[----:B------:R-:W-:-:S02]  /*4720*/  IADD3 R26, P2, R237, R2, RZ ;  /* 0x00000002ed1a7210 */ /* 0x000fc40007f5e0ff */
[-C--:B------:R-:W-:Y:S02]  /*4730*/  ISETP.GE.AND P6, PT, R15, R30.reuse, PT ;  /* 0x0000001e0f00720c */ /* 0x080fe40003fc6270 */
[----:B------:R-:W-:Y:S02]  /*4740*/  IADD3.X R3, R239, R29, R3, P2, !PT ;  /* 0x0000001def037210 */ /* 0x000fe400017fe403 */
[-C--:B------:R-:W-:Y:S02]  /*4750*/  ISETP.GE.AND P2, PT, R13, R30.reuse, PT ;  /* 0x0000001e0d00720c */ /* 0x080fe40003f46270 */
[----:B------:R-:W-:Y:S02]  /*4760*/  LEA R2, P0, R26, R27, 0x1 ;  /* 0x0000001b1a027211 */ /* 0x000fe400078008ff */
[----:B------:R-:W-:Y:S02]  /*4770*/  ISETP.GE.AND P5, PT, R16, R30, PT ;  /* 0x0000001e1000720c */ /* 0x000fe40003fa6270 */
[----:B------:R-:W-:-:S02]  /*4780*/  LEA.HI.X R3, R26, R0, R3, 0x1, P0 ;  /* 0x000000001a037211 */ /* 0x000fc400000f0c03 */
        /* <DEDUP_REMOVED lines=24> */
[----:B------:R0:W-:Y:S02]  /*4910*/  @!P2 STG.E.U16 desc[UR14][R2.64+-0xc40], R75 ;  /* 0xfff3c04b0200a986 */ /* 0x0001e4000c10150e */
.L_x_135:
[----:B------:R-:W-:Y:S01]  /*4920*/  SHF.L.U32 R0, R105, 0x10, RZ ;  /* 0x0000001069007819 */ /* 0x000fe200000006ff */
[----:B------:R-:W1:Y:S01]  /*4930*/  LDC R11, c[0x0][0x21c] ;  /* 0x00008700ff0b7b82 */ /* 0x000e620000000800 */
[----:B0-----:R-:W-:Y:S01]  /*4940*/  SHF.L.U32 R2, R104, 0x10, RZ ;  /* 0x0000001068027819 */ /* 0x001fe200000006ff */
[----:B------:R-:W-:Y:S01]  /*4950*/  HFMA2.MMA R34, -RZ, RZ, 0, 0 ;  /* 0x00000000ff227435 */ /* 0x000fe200000001ff */
[----:B------:R-:W-:Y:S01]  /*4960*/  SHF.L.U32 R10, R103, 0x10, RZ ;  /* 0x00000010670a7819 */ /* 0x000fe200000006ff */
[----:B------:R-:W-:Y:S01]  /*4970*/  FFMA.FTZ R0, R60, R0, R241 ;  /* 0x000000003c007223 */ /* 0x000fe200000100f1 */
[----:B------:R-:W-:Y:S01]  /*4980*/  SHF.L.U32 R241, R88, 0x10, RZ ;  /* 0x0000001058f17819 */ /* 0x000fe200000006ff */
[----:B------:R-:W-:Y:S01]  /*4990*/  FMUL.FTZ R50, R60, UR4 ;  /* 0x000000043c327c20 */ /* 0x000fe20008410000 */
[C---:B------:R-:W-:Y:S01]  /*49a0*/  FMUL.FTZ R49, R69.reuse, UR4 ;  /* 0x0000000445317c20 */ /* 0x040fe20008410000 */
[----:B------:R-:W-:Y:S01]  /*49b0*/  FFMA.FTZ R3, R69, R2, R0 ;  /* 0x0000000245037223 */ /* 0x000fe20000010000 */
[----:B------:R-:W-:Y:S01]  /*49c0*/  SHF.L.U32 R0, R102, 0x10, RZ ;  /* 0x0000001066007819 */ /* 0x000fe200000006ff */
[C---:B------:R-:W-:Y:S01]  /*49d0*/  FMUL.FTZ R48, R68.reuse, UR4 ;  /* 0x0000000444307c20 */ /* 0x040fe20008410000 */
[----:B------:R-:W-:Y:S01]  /*49e0*/  SHF.L.U32 R2, R101, 0x10, RZ ;  /* 0x0000001065027819 */ /* 0x000fe200000006ff */
[----:B------:R-:W-:Y:S01]  /*49f0*/  FFMA.FTZ R10, R68, R10, R3 ;  /* 0x0000000a440a7223 */ /* 0x000fe20000010003 */
[C---:B------:R-:W-:Y:S01]  /*4a00*/  FMUL.FTZ R47, R71.reuse, UR4 ;  /* 0x00000004472f7c20 */ /* 0x040fe20008410000 */
[----:B------:R-:W-:Y:S01]  /*4a10*/  FMUL.FTZ R46, R106, UR4 ;  /* 0x000000046a2e7c20 */ /* 0x000fe20008410000 */
[----:B------:R-:W-:Y:S01]  /*4a20*/  FMUL.FTZ R45, R124, UR4 ;  /* 0x000000047c2d7c20 */ /* 0x000fe20008410000 */
[----:B------:R-:W-:Y:S01]  /*4a30*/  FFMA.FTZ R3, R71, R0, R10 ;  /* 0x0000000047037223 */ /* 0x000fe2000001000a */
[----:B------:R-:W-:Y:S01]  /*4a40*/  SHF.L.U32 R0, R100, 0x10, RZ ;  /* 0x0000001064007819 */ /* 0x000fe200000006ff */
[----:B------:R-:W-:Y:S01]  /*4a50*/  FMUL.FTZ R44, R79, UR4 ;  /* 0x000000044f2c7c20 */ /* 0x000fe20008410000 */
[----:B------:R-:W-:Y:S01]  /*4a60*/  SHF.L.U32 R10, R91, 0x10, RZ ;  /* 0x000000105b0a7819 */ /* 0x000fe200000006ff */
[----:B------:R-:W-:Y:S01]  /*4a70*/  FFMA.FTZ R3, R106, R2, R3 ;  /* 0x000000026a037223 */ /* 0x000fe20000010003 */
[----:B------:R-:W-:Y:S01]  /*4a80*/  SHF.L.U32 R2, R97, 0x10, RZ ;  /* 0x0000001061027819 */ /* 0x000fe200000006ff */
[----:B------:R-:W-:Y:S01]  /*4a90*/  FMUL.FTZ R43, R107, UR4 ;  /* 0x000000046b2b7c20 */ /* 0x000fe20008410000 */
[----:B------:R-:W-:Y:S01]  /*4aa0*/  FMUL.FTZ R42, R123, UR4 ;  /* 0x000000047b2a7c20 */ /* 0x000fe20008410000 */
[----:B------:R-:W-:Y:S01]  /*4ab0*/  FFMA.FTZ R0, R124, R0, R3 ;  /* 0x000000007c007223 */ /* 0x000fe20000010003 */
[----:B------:R-:W-:Y:S01]  /*4ac0*/  SHF.L.U32 R3, R96, 0x10, RZ ;  /* 0x0000001060037819 */ /* 0x000fe200000006ff */
[----:B------:R-:W-:Y:S01]  /*4ad0*/  FMUL.FTZ R41, R9, UR4 ;  /* 0x0000000409297c20 */ /* 0x000fe20008410000 */
[----:B-1----:R-:W-:Y:S01]  /*4ae0*/  ISETP.GE.AND P0, PT, R11, 0x1, PT ;  /* 0x000000010b00780c */ /* 0x002fe20003f06270 */
[----:B------:R-:W-:Y:S01]  /*4af0*/  FFMA.FTZ R0, R79, R2, R0 ;  /* 0x000000024f007223 */ /* 0x000fe20000010000 */
[----:B------:R-:W-:Y:S01]  /*4b00*/  SHF.L.U32 R2, R95, 0x10, RZ ;  /* 0x000000105f027819 */ /* 0x000fe200000006ff */
[----:B------:R-:W-:Y:S01]  /*4b10*/  FMUL.FTZ R40, R8, UR4 ;  /* 0x0000000408287c20 */ /* 0x000fe20008410000 */
[----:B------:R-:W-:Y:S01]  /*4b20*/  FMUL.FTZ R39, R7, UR4 ;  /* 0x0000000407277c20 */ /* 0x000fe20008410000 */
        /* <DEDUP_REMOVED lines=9> */
[----:B------:R-:W-:-:S02]  /*4bc0*/  SHF.L.U32 R0, R92, 0x10, RZ ;  /* 0x000000105c007819 */ /* 0x000fc400000006ff */
[----:B------:R-:W-:Y:S02]  /*4bd0*/  CS2R R32, SRZ ;  /* 0x0000000000207805 */ /* 0x000fe4000001ff00 */
[----:B------:R-:W-:Y:S01]  /*4be0*/  CS2R R30, SRZ ;  /* 0x00000000001e7805 */ /* 0x000fe2000001ff00 */
[----:B------:R-:W-:Y:S01]  /*4bf0*/  FFMA.FTZ R2, R8, R2, R3 ;  /* 0x0000000208027223 */ /* 0x000fe20000010003 */
[----:B------:R-:W-:Y:S02]  /*4c00*/  CS2R R28, SRZ ;  /* 0x00000000001c7805 */ /* 0x000fe4000001ff00 */
[----:B------:R-:W-:Y:S02]  /*4c10*/  CS2R R26, SRZ ;  /* 0x00000000001a7805 */ /* 0x000fe4000001ff00 */
[----:B------:R-:W-:Y:S01]  /*4c20*/  CS2R R24, SRZ ;  /* 0x0000000000187805 */ /* 0x000fe2000001ff00 */
[----:B------:R-:W-:Y:S01]  /*4c30*/  FFMA.FTZ R3, R7, R0, R2 ;  /* 0x0000000007037223 */ /* 0x000fe20000010002 */
[----:B------:R-:W-:-:S02]  /*4c40*/  SHF.L.U32 R0, R90, 0x10, RZ ;  /* 0x000000105a007819 */ /* 0x000fc400000006ff */
[----:B------:R-:W-:Y:S02]  /*4c50*/  CS2R R22, SRZ ;  /* 0x0000000000167805 */ /* 0x000fe4000001ff00 */
[----:B------:R-:W-:Y:S01]  /*4c60*/  SHF.L.U32 R2, R89, 0x10, RZ ;  /* 0x0000001059027819 */ /* 0x000fe200000006ff */
[----:B------:R-:W-:Y:S01]  /*4c70*/  FFMA.FTZ R10, R6, R10, R3 ;  /* 0x0000000a060a7223 */ /* 0x000fe20000010003 */
[----:B------:R-:W-:Y:S02]  /*4c80*/  CS2R R20, SRZ ;  /* 0x0000000000147805 */ /* 0x000fe4000001ff00 */
[----:B------:R-:W-:Y:S01]  /*4c90*/  MOV R19, RZ ;  /* 0x000000ff00137202 */ /* 0x000fe20000000f00 */
[----:B------:R-:W-:-:S04]  /*4ca0*/  FFMA.FTZ R3, R5, R0, R10 ;  /* 0x0000000005037223 */ /* 0x000fc8000001000a */
[----:B------:R-:W-:-:S04]  /*4cb0*/  FFMA.FTZ R2, R4, R2, R3 ;  /* 0x0000000204027223 */ /* 0x000fc80000010003 */
[----:B------:R-:W-:Y:S01]  /*4cc0*/  FFMA.FTZ R241, R139, R241, R2 ;  /* 0x000000f18bf17223 */ /* 0x000fe20000010002 */
[----:B------:R-:W-:Y:S06]  /*4cd0*/  BAR.SYNC.DEFER_BLOCKING 0x0 ;  /* 0x0000000000007b1d */ /* 0x000fec0000010000 */
[----:B------:R-:W-:Y:S05]  /*4ce0*/  @!P0 BRA `(.L_x_138) ;  /* 0x0000006400708947 */ /* 0x000fea0003800000 */
[----:B------:R-:W-:Y:S01]  /*4cf0*/  IADD3 R17, R118, -0x1, RZ ;  /* 0xffffffff76117810 */ /* 0x000fe20007ffe0ff */
[----:B------:R-:W-:Y:S01]  /*4d00*/  FADD.FTZ R18, R69, R69 ;  /* 0x0000004545127221 */ /* 0x000fe20000010000 */
[----:B------:R-:W-:Y:S01]  /*4d10*/  FADD.FTZ R16, R68, R68 ;  /* 0x0000004444107221 */ /* 0x000fe20000010000 */
[----:B------:R-:W-:Y:S01]  /*4d20*/  FADD.FTZ R15, R71, R71 ;  /* 0x00000047470f7221 */ /* 0x000fe20000010000 */
[----:B------:R-:W-:Y:S01]  /*4d30*/  LEA.HI R0, R17, R17, RZ, 0x1 ;  /* 0x0000001111007211 */ /* 0x000fe200078f08ff */
[----:B------:R-:W-:Y:S01]  /*4d40*/  FADD.FTZ R14, R106, R106 ;  /* 0x0000006a6a0e7221 */ /* 0x000fe20000010000 */
[----:B------:R-:W-:Y:S01]  /*4d50*/  FADD.FTZ R13, R124, R124 ;  /* 0x0000007c7c0d7221 */ /* 0x000fe20000010000 */
[----:B------:R-:W-:Y:S01]  /*4d60*/  FADD.FTZ R12, R79, R79 ;  /* 0x0000004f4f0c7221 */ /* 0x000fe20000010000 */
[----:B------:R-:W-:Y:S01]  /*4d70*/  LOP3.LUT R2, R0, 0xfffffe, RZ, 0xc0, !PT ;  /* 0x00fffffe00027812 */ /* 0x000fe200078ec0ff */
[----:B------:R-:W-:Y:S01]  /*4d80*/  FADD.FTZ R0, R60, R60 ;  /* 0x0000003c3c007221 */ /* 0x000fe20000010000 */
[----:B------:R-:W-:Y:S01]  /*4d90*/  FADD.FTZ R11, R107, R107 ;  /* 0x0000006b6b0b7221 */ /* 0x000fe20000010000 */
[----:B------:R-:W-:Y:S01]  /*4da0*/  FADD.FTZ R10, R123, R123 ;  /* 0x0000007b7b0a7221 */ /* 0x000fe20000010000 */
[----:B------:R-:W-:Y:S01]  /*4db0*/  IADD3 R17, R17, -R2, RZ ;  /* 0x8000000211117210 */ /* 0x000fe20007ffe0ff */
        /* <DEDUP_REMOVED lines=8> */
[----:B------:R-:W-:Y:S01]  /*4e40*/  ULDC UR32, c[0x0][0x224] ;  /* 0x0000890000207ab9 */ /* 0x000fe20000000800 */
[----:B------:R-:W-:Y:S01]  /*4e50*/  MOV R34, RZ ;  /* 0x000000ff00227202 */ /* 0x000fe20000000f00 */
[----:B------:R-:W-:Y:S01]  /*4e60*/  ULDC UR33, c[0x0][0x21c] ;  /* 0x0000870000217ab9 */ /* 0x000fe20000000800 */
[----:B------:R-:W-:Y:S01]  /*4e70*/  ULDC.64 UR18, c[0x0][0x270] ;  /* 0x00009c0000127ab9 */ /* 0x000fe20000000a00 */
[----:B------:R-:W-:Y:S01]  /*4e80*/  ULDC.64 UR20, c[0x0][0x268] ;  /* 0x00009a0000147ab9 */ /* 0x000fe20000000a00 */
[----:B------:R-:W-:Y:S01]  /*4e90*/  ULDC.64 UR22, c[0x0][0x250] ;  /* 0x0000940000167ab9 */ /* 0x000fe20000000a00 */
[----:B------:R-:W-:Y:S01]  /*4ea0*/  ULDC.64 UR24, c[0x0][0x248] ;  /* 0x0000920000187ab9 */ /* 0x000fe20000000a00 */
[----:B------:R-:W-:Y:S01]  /*4eb0*/  ULDC.64 UR26, c[0x0][0x230] ;  /* 0x00008c00001a7ab9 */ /* 0x000fe20000000a00 */
[----:B------:R-:W-:-:S05]  /*4ec0*/  ULDC.64 UR28, c[0x0][0x238] ;  /* 0x00008e00001c7ab9 */ /* 0x000fca0000000a00 */
.L_x_169:
[----:B0-----:R-:W0:Y:S01]  /*4ed0*/  LDC.64 R66, c[0x0][0x2d0] ;  /* 0x0000b400ff427b82 */ /* 0x001e220000000a00 */
[----:B---3--:R-:W-:Y:S01]  /*4ee0*/  IMAD R63, R121, UR26, RZ ;  /* 0x0000001a793f7c24 */ /* 0x008fe2000f8e02ff */
[----:B------:R-:W-:Y:S01]  /*4ef0*/  SHF.R.S32.HI R69, RZ, 0x1f, R2 ;  /* 0x0000001fff457819 */ /* 0x000fe20000011402 */
[----:B------:R-:W-:-:S04]  /*4f00*/  IMAD.WIDE.U32 R60, R122, UR26, RZ ;  /* 0x0000001a7a3c7c25 */ /* 0x000fc8000f8e00ff */
[----:B------:R-:W-:Y:S02]  /*4f10*/  IMAD R63, R122, UR27, R63 ;  /* 0x0000001b7a3f7c24 */ /* 0x000fe4000f8e023f */
[----:B------:R-:W-:-:S03]  /*4f20*/  IMAD R65, R69, UR28, RZ ;  /* 0x0000001c45417c24 */ /* 0x000fc6000f8e02ff */
[----:B------:R-:W-:Y:S01]  /*4f30*/  IADD3 R61, R61, R63, RZ ;  /* 0x0000003f3d3d7210 */ /* 0x000fe20007ffe0ff */
[C---:B------:R-:W-:Y:S02]  /*4f40*/  IMAD R65, R2.reuse, UR29, R65 ;  /* 0x0000001d02417c24 */ /* 0x040fe4000f8e0241 */
[----:B------:R-:W-:-:S05]  /*4f50*/  IMAD.WIDE.U32 R60, R2, UR28, R60 ;  /* 0x0000001c023c7c25 */ /* 0x000fca000f8e003c */
[----:B------:R-:W-:Y:S02]  /*4f60*/  IADD3 R61, R61, R65, RZ ;  /* 0x000000413d3d7210 */ /* 0x000fe40007ffe0ff */
[----:B0-----:R-:W-:-:S04]  /*4f70*/  LEA R62, P0, R60, R66, 0x3 ;  /* 0x000000423c3e7211 */ /* 0x001fc800078018ff */
[----:B------:R-:W-:-:S05]  /*4f80*/  LEA.HI.X R63, R60, R67, R61, 0x3, P0 ;  /* 0x000000433c3f7211 */ /* 0x000fca00000f1c3d */
[----:B--2---:R-:W2:Y:S01]  /*4f90*/  LDG.E.64 R60, desc[UR14][R62.64] ;  /* 0x0000000e3e3c7981 */ /* 0x004ea2000c1e1b00 */
[C---:B------:R-:W-:Y:S01]  /*4fa0*/  IMAD R73, R121.reuse, UR24, RZ ;  /* 0x0000001879497c24 */ /* 0x040fe2000f8e02ff */
[----:B------:R-:W-:Y:S01]  /*4fb0*/  ISETP.GE.AND P0, PT, R118, 0x2, PT ;  /* 0x000000027600780c */ /* 0x000fe20003f06270 */
[----:B------:R-:W-:Y:S02]  /*4fc0*/  IMAD R75, R121, UR20, RZ ;  /* 0x00000014794b7c24 */ /* 0x000fe4000f8e02ff */
[----:B------:R-:W-:Y:S01]  /*4fd0*/  IMAD.WIDE.U32 R66, R122, UR20, RZ ;  /* 0x000000147a427c25 */ /* 0x000fe2000f8e00ff */
[----:B------:R-:W-:-:S03]  /*4fe0*/  ISETP.NE.OR P0, PT, R238, RZ, !P0 ;  /* 0x000000ffee00720c */ /* 0x000fc60004705670 */
[C---:B------:R-:W-:Y:S02]  /*4ff0*/  IMAD R73, R122.reuse, UR25, R73 ;  /* 0x000000197a497c24 */ /* 0x040fe4000f8e0249 */
[----:B------:R-:W-:Y:S02]  /*5000*/  IMAD R75, R122, UR21, R75 ;  /* 0x000000157a4b7c24 */ /* 0x000fe4000f8e024b */
[----:B------:R-:W-:-:S03]  /*5010*/  IMAD R107, R69, UR18, RZ ;  /* 0x00000012456b7c24 */ /* 0x000fc6000f8e02ff */
[----:B------:R-:W-:Y:S01]  /*5020*/  IADD3 R67, R67, R75, RZ ;  /* 0x0000004b43437210 */ /* 0x000fe20007ffe0ff */
[----:B------:R-:W-:Y:S02]  /*5030*/  IMAD R75, R69, UR22, RZ ;  /* 0x00000016454b7c24 */ /* 0x000fe4000f8e02ff */
[C---:B------:R-:W-:Y:S01]  /*5040*/  IMAD R107, R2.reuse, UR19, R107 ;  /* 0x00000013026b7c24 */ /* 0x040fe2000f8e026b */
[----:B------:R-:W0:Y:S01]  /*5050*/  @!P0 LDC R74, c[0x0][0x21c] ;  /* 0x00008700ff4a8b82 */ /* 0x000e220000000800 */
[C---:B------:R-:W-:Y:S02]  /*5060*/  IMAD R69, R2.reuse, UR23, R75 ;  /* 0x0000001702457c24 */ /* 0x040fe4000f8e024b */
[----:B------:R-:W-:-:S05]  /*5070*/  IMAD.WIDE.U32 R66, R2, UR18, R66 ;  /* 0x0000001202427c25 */ /* 0x000fca000f8e0042 */
[----:B------:R-:W-:Y:S02]  /*5080*/  IADD3 R67, R67, R107, RZ ;  /* 0x0000006b43437210 */ /* 0x000fe40007ffe0ff */
[----:B------:R-:W-:Y:S02]  /*5090*/  SHF.L.U32 R124, R105, 0x10, RZ ;  /* 0x00000010697c7819 */ /* 0x000fe400000006ff */
[----:B--2---:R-:W-:Y:S02]  /*50a0*/  R2UR UR31, R61 ;  /* 0x000000003d1f72ca */ /* 0x004fe400000e0000 */
[----:B------:R-:W-:-:S11]  /*50b0*/  R2UR UR30, R60 ;  /* 0x000000003c1e72ca */ /* 0x000fd600000e0000 */
[----:B------:R-:W-:-:S04]  /*50c0*/  FMUL.FTZ R61, R86, UR31 ;  /* 0x0000001f563d7c20 */ /* 0x000fc80008410000 */
[----:B------:R-:W-:Y:S01]  /*50d0*/  FMUL.RZ R64, R61, 0.15915493667125701904 ;  /* 0x3e22f9833d407820 */ /* 0x000fe2000040c000 */
[----:B------:R-:W-:-:S03]  /*50e0*/  FMUL.FTZ R61, R85, UR31 ;  /* 0x0000001f553d7c20 */ /* 0x000fc60008410000 */
[----:B------:R-:W-:Y:S01]  /*50f0*/  MUFU.SIN R72, R64 ;  /* 0x0000004000487308 */ /* 0x000fe20000000400 */
[----:B------:R-:W-:Y:S01]  /*5100*/  FMUL.RZ R65, R61, 0.15915493667125701904 ;  /* 0x3e22f9833d417820 */ /* 0x000fe2000040c000 */
[----:B------:R-:W-:-:S04]  /*5110*/  FMUL.FTZ R61, R84, UR31 ;  /* 0x0000001f543d7c20 */ /* 0x000fc80008410000 */
[----:B------:R-:W-:Y:S01]  /*5120*/  FMUL.RZ R62, R61, 0.15915493667125701904 ;  /* 0x3e22f9833d3e7820 */ /* 0x000fe2000040c000 */
[----:B------:R-:W-:Y:S01]  /*5130*/  FMUL.FTZ R61, R83, UR31 ;  /* 0x0000001f533d7c20 */ /* 0x000fe20008410000 */
[----:B-1----:R1:W-:Y:S03]  /*5140*/  MUFU.COS R128, R64 ;  /* 0x0000004000807308 */ /* 0x0023e60000000000 */
[----:B------:R-:W-:Y:S01]  /*5150*/  FMUL.RZ R63, R61, 0.15915493667125701904 ;  /* 0x3e22f9833d3f7820 */ /* 0x000fe2000040c000 */
[----:B------:R-:W-:-:S04]  /*5160*/  FMUL.FTZ R61, R82, UR31 ;  /* 0x0000001f523d7c20 */ /* 0x000fc80008410000 */
[----:B------:R-:W-:Y:S01]  /*5170*/  MUFU.SIN R157, R65 ;  /* 0x00000041009d7308 */ /* 0x000fe20000000400 */
[----:B-1----:R-:W-:Y:S01]  /*5180*/  FMUL.RZ R64, R61, 0.15915493667125701904 ;  /* 0x3e22f9833d407820 */ /* 0x002fe2000040c000 */
[----:B------:R-:W-:-:S06]  /*5190*/  FMUL.FTZ R61, R81, UR31 ;  /* 0x0000001f513d7c20 */ /* 0x000fcc0008410000 */
[----:B------:R1:W-:Y:S08]  /*51a0*/  MUFU.COS R71, R65 ;  /* 0x0000004100477308 */ /* 0x0003f00000000000 */
        /* <DEDUP_REMOVED lines=10> */
[----:B------:R-:W-:-:S04]  /*5250*/  FMUL.FTZ R61, R58, UR31 ;  /* 0x0000001f3a3d7c20 */ /* 0x000fc80008410000 */
[----:B------:R-:W-:Y:S01]  /*5260*/  FMUL.RZ R68, R61, 0.15915493667125701904 ;  /* 0x3e22f9833d447820 */ /* 0x000fe2000040c000 */
[----:B------:R-:W-:Y:S01]  /*5270*/  FMUL.FTZ R61, R57, UR31 ;  /* 0x0000001f393d7c20 */ /* 0x000fe20008410000 */
[----:B------:R-:W-:Y:S03]  /*5280*/  MUFU.COS R148, R62 ;  /* 0x0000003e00947308 */ /* 0x000fe60000000000 */
[----:B------:R-:W-:Y:S02]  /*5290*/  FMUL.RZ R70, R61, 0.15915493667125701904 ;  /* 0x3e22f9833d467820 */ /* 0x000fe4000040c000 */
[----:B------:R-:W1:Y:S03]  /*52a0*/  LDC.64 R60, c[0x0][0x2e0] ;  /* 0x0000b800ff3c7b82 */ /* 0x000e660000000a00 */
[----:B------:R-:W-:Y:S08]  /*52b0*/  MUFU.SIN R126, R63 ;  /* 0x0000003f007e7308 */ /* 0x000ff00000000400 */
[----:B------:R2:W-:Y:S08]  /*52c0*/  MUFU.COS R146, R63 ;  /* 0x0000003f00927308 */ /* 0x0005f00000000000 */
[----:B------:R-:W-:Y:S01]  /*52d0*/  MUFU.SIN R78, R64 ;  /* 0x00000040004e7308 */ /* 0x000fe20000000400 */
[----:B--2---:R-:W2:Y:S07]  /*52e0*/  LDC.64 R62, c[0x0][0x2d8] ;  /* 0x0000b600ff3e7b82 */ /* 0x004eae0000000a00 */
[----:B------:R-:W-:Y:S08]  /*52f0*/  MUFU.COS R152, R64 ;  /* 0x0000004000987308 */ /* 0x000ff00000000000 */
[----:B------:R-:W-:Y:S08]  /*5300*/  MUFU.SIN R149, R65 ;  /* 0x0000004100957308 */ /* 0x000ff00000000400 */
[----:B------:R3:W-:Y:S08]  /*5310*/  MUFU.COS R79, R65 ;  /* 0x00000041004f7308 */ /* 0x0007f00000000000 */
[----:B------:R-:W-:Y:S01]  /*5320*/  MUFU.SIN R143, R68 ;  /* 0x00000044008f7308 */ /* 0x000fe20000000400 */
[----:B---3--:R-:W-:-:S05]  /*5330*/  IMAD.WIDE.U32 R64, R122, UR24, RZ ;  /* 0x000000187a407c25 */ /* 0x008fca000f8e00ff */
[----:B------:R-:W-:Y:S02]  /*5340*/  IADD3 R65, R65, R73, RZ ;  /* 0x0000004941417210 */ /* 0x000fe40007ffe0ff */
[----:B------:R3:W-:Y:S01]  /*5350*/  MUFU.COS R144, R68 ;  /* 0x0000004400907308 */ /* 0x0007e20000000000 */
[----:B------:R-:W-:-:S07]  /*5360*/  IMAD.WIDE.U32 R64, R2, UR22, R64 ;  /* 0x0000001602407c25 */ /* 0x000fce000f8e0040 */
[----:B------:R-:W-:Y:S01]  /*5370*/  MUFU.SIN R141, R70 ;  /* 0x00000046008d7308 */ /* 0x000fe20000000400 */
[----:B---3--:R-:W-:Y:S01]  /*5380*/  FMUL.FTZ R68, R56, UR31 ;  /* 0x0000001f38447c20 */ /* 0x008fe20008410000 */
[----:B------:R-:W-:-:S03]  /*5390*/  IADD3 R69, R65, R69, RZ ;  /* 0x0000004541457210 */ /* 0x000fc60007ffe0ff */
[----:B------:R-:W-:Y:S01]  /*53a0*/  FMUL.RZ R73, R68, 0.15915493667125701904 ;  /* 0x3e22f98344497820 */ /* 0x000fe2000040c000 */
[----:B------:R-:W-:Y:S02]  /*53b0*/  MOV R68, UR30 ;  /* 0x0000001e00447c02 */ /* 0x000fe40008000f00 */
[----:B------:R3:W-:Y:S08]  /*53c0*/  MUFU.COS R142, R70 ;  /* 0x00000046008e7308 */ /* 0x0007f00000000000 */
[----:B------:R-:W-:Y:S01]  /*53d0*/  MUFU.SIN R139, R73 ;  /* 0x00000049008b7308 */ /* 0x000fe20000000400 */
[----:B---3--:R-:W-:Y:S01]  /*53e0*/  FMUL.FTZ R70, R68, 1.4426950216293334961 ;  /* 0x3fb8aa3b44467820 */ /* 0x008fe20000410000 */
[----:B--2---:R-:W-:-:S02]  /*53f0*/  LEA R68, P2, R64, R62, 0x3 ;  /* 0x0000003e40447211 */ /* 0x004fc400078418ff */
[----:B-1----:R-:W-:Y:S01]  /*5400*/  LEA R62, P3, R66, R60, 0x3 ;  /* 0x0000003c423e7211 */ /* 0x002fe200078618ff */
[----:B------:R-:W-:Y:S01]  /*5410*/  FMUL.FTZ R60, R55, UR31 ;  /* 0x0000001f373c7c20 */ /* 0x000fe20008410000 */
[----:B------:R-:W-:Y:S01]  /*5420*/  LEA.HI.X R69, R64, R63, R69, 0x3, P2 ;  /* 0x0000003f40457211 */ /* 0x000fe200010f1c45 */
[----:B------:R-:W-:Y:S01]  /*5430*/  FMUL.FTZ R65, R86, R70 ;  /* 0x0000004656417220 */ /* 0x000fe20000410000 */
[----:B------:R-:W-:Y:S01]  /*5440*/  LEA.HI.X R63, R66, R61, R67, 0x3, P3 ;  /* 0x0000003d423f7211 */ /* 0x000fe200018f1c43 */
[----:B------:R-:W-:Y:S01]  /*5450*/  FMUL.RZ R75, R60, 0.15915493667125701904 ;  /* 0x3e22f9833c4b7820 */ /* 0x000fe2000040c000 */
[C---:B------:R-:W-:Y:S01]  /*5460*/  ISETP.NE.AND P2, PT, R231.reuse, RZ, PT ;  /* 0x000000ffe700720c */ /* 0x040fe20003f45270 */
[----:B------:R1:W2:Y:S01]  /*5470*/  LDG.E.64 R60, desc[UR14][R68.64] ;  /* 0x0000000e443c7981 */ /* 0x0002a2000c1e1b00 */
[----:B------:R-:W-:Y:S03]  /*5480*/  MUFU.COS R140, R73 ;  /* 0x00000049008c7308 */ /* 0x000fe60000000000 */
[----:B------:R-:W2:Y:S05]  /*5490*/  LDG.E.64 R62, desc[UR14][R62.64] ;  /* 0x0000000e3e3e7981 */ /* 0x000eaa000c1e1b00 */
[----:B------:R-:W3:Y:S01]  /*54a0*/  MUFU.EX2 R65, R65 ;  /* 0x0000004100417308 */ /* 0x000ee20000000800 */
[----:B------:R-:W-:Y:S01]  /*54b0*/  IADD3 R64, R231, 0x200, RZ ;  /* 0x00000200e7407810 */ /* 0x000fe20007ffe0ff */
[----:B------:R-:W-:Y:S01]  /*54c0*/  FMUL.FTZ R66, R54, UR31 ;  /* 0x0000001f36427c20 */ /* 0x000fe20008410000 */
[----:B------:R-:W-:-:S03]  /*54d0*/  @!P2 LEA R64, R17, R2, 0x8 ;  /* 0x000000021140a211 */ /* 0x000fc600078e40ff */
[----:B------:R-:W-:Y:S01]  /*54e0*/  FMUL.RZ R107, R66, 0.15915493667125701904 ;  /* 0x3e22f983426b7820 */ /* 0x000fe2000040c000 */
[----:B------:R-:W-:Y:S01]  /*54f0*/  LEA R66, R64, R87, 0x3 ;  /* 0x0000005740427211 */ /* 0x000fe200078e18ff */
[----:B------:R-:W-:Y:S01]  /*5500*/  MUFU.SIN R137, R75 ;  /* 0x0000004b00897308 */ /* 0x000fe20000000400 */
[C---:B---3--:R-:W-:Y:S01]  /*5510*/  FMUL.FTZ R128, R65.reuse, R128 ;  /* 0x0000008041807220 */ /* 0x048fe20000410000 */
[----:B------:R-:W-:Y:S01]  /*5520*/  FMUL.FTZ R129, R65, R72 ;  /* 0x0000004841817220 */ /* 0x000fe20000410000 */
[----:B------:R-:W-:-:S04]  /*5530*/  @!P0 IADD3 R67, R118, -0x2, RZ ;  /* 0xfffffffe76438810 */ /* 0x000fc80007ffe0ff */
[----:B------:R3:W-:Y:S01]  /*5540*/  STS.64 [R66+0x2510], R128 ;  /* 0x0025108042007388 */ /* 0x0007e20000000a00 */
[----:B0-----:R-:W-:Y:S01]  /*5550*/  @!P0 IMAD R67, R67, R74, R2 ;  /* 0x0000004a43438224 */ /* 0x001fe200078e0202 */
[----:B------:R-:W-:-:S03]  /*5560*/  HFMA2.MMA R73, -RZ, RZ, 0, 0 ;  /* 0x00000000ff497435 */ /* 0x000fc600000001ff */
[----:B------:R-:W-:-:S04]  /*5570*/  @!P0 IMAD.WIDE R64, R67, 0x10, R98 ;  /* 0x0000001043408825 */ /* 0x000fc800078e0262 */
[----:B------:R-:W-:Y:S01]  /*5580*/  FMUL.FTZ R67, R53, UR31 ;  /* 0x0000001f35437c20 */ /* 0x000fe20008410000 */
[----:B------:R0:W-:Y:S01]  /*5590*/  MUFU.COS R125, R75 ;  /* 0x0000004b007d7308 */ /* 0x0001e20000000000 */
[----:B------:R-:W-:Y:S02]  /*55a0*/  MOV R72, 0x3f800000 ;  /* 0x3f80000000487802 */ /* 0x000fe40000000f00 */
[----:B-1----:R-:W-:Y:S01]  /*55b0*/  FMUL.RZ R68, R67, 0.15915493667125701904 ;  /* 0x3e22f98343447820 */ /* 0x002fe2000040c000 */
[-C--:B---3--:R-:W-:Y:S01]  /*55c0*/  FMUL.FTZ R66, R85, R70.reuse ;  /* 0x0000004655427220 */ /* 0x088fe20000410000 */
[----:B------:R-:W-:Y:S01]  /*55d0*/  FMUL.FTZ R67, R52, UR31 ;  /* 0x0000001f34437c20 */ /* 0x000fe20008410000 */
[----:B0-----:R-:W-:Y:S01]  /*55e0*/  CS2R R74, SRZ ;  /* 0x00000000004a7805 */ /* 0x001fe2000001ff00 */
[----:B------:R-:W-:Y:S02]  /*55f0*/  BAR.SYNC.DEFER_BLOCKING 0x0 ;  /* 0x0000000000007b1d */ /* 0x000fe40000010000 */
[----:B------:R-:W-:Y:S01]  /*5600*/  FMUL.RZ R69, R67, 0.15915493667125701904 ;  /* 0x3e22f98343457820 */ /* 0x000fe2000040c000 */
[----:B------:R-:W-:-:S03]  /*5610*/  FMUL.FTZ R67, R84, R70 ;  /* 0x0000004654437220 */ /* 0x000fc60000410000 */
[----:B------:R-:W0:Y:S08]  /*5620*/  MUFU.EX2 R66, R66 ;  /* 0x0000004200427308 */ /* 0x000e300000000800 */
[----:B------:R-:W-:Y:S01]  /*5630*/  MUFU.SIN R160, R69 ;  /* 0x0000004500a07308 */ /* 0x000fe20000000400 */
[----:B------:R1:W5:Y:S07]  /*5640*/  @!P0 LDG.E.128 R72, desc[UR14][R64.64] ;  /* 0x0000000e40488981 */ /* 0x00036e000c1e1d00 */
[----:B------:R3:W-:Y:S01]  /*5650*/  MUFU.COS R132, R69 ;  /* 0x0000004500847308 */ /* 0x0007e20000000000 */
[----:B-1----:R-:W-:-:S07]  /*5660*/  FMUL.FTZ R65, R82, R70 ;  /* 0x0000004652417220 */ /* 0x002fce0000410000 */
[----:B------:R-:W1:Y:S01]  /*5670*/  MUFU.EX2 R67, R67 ;  /* 0x0000004300437308 */ /* 0x000e620000000800 */
[-C--:B---3--:R-:W-:Y:S01]  /*5680*/  FMUL.FTZ R69, R80, R70.reuse ;  /* 0x0000004650457220 */ /* 0x088fe20000410000 */
[-C--:B------:R-:W-:Y:S01]  /*5690*/  FMUL.FTZ R64, R83, R70.reuse ;  /* 0x0000004653407220 */ /* 0x080fe20000410000 */
[----:B------:R-:W-:-:S05]  /*56a0*/  FMUL.FTZ R123, R58, R70 ;  /* 0x000000463a7b7220 */ /* 0x000fca0000410000 */
[----:B------:R-:W3:Y:S01]  /*56b0*/  MUFU.EX2 R65, R65 ;  /* 0x0000004100417308 */ /* 0x000ee20000000800 */
[C---:B0-----:R-:W-:Y:S01]  /*56c0*/  FMUL.FTZ R158, R66.reuse, R71 ;  /* 0x00000047429e7220 */ /* 0x041fe20000410000 */
[----:B------:R-:W-:-:S06]  /*56d0*/  FMUL.FTZ R157, R66, R157 ;  /* 0x0000009d429d7220 */ /* 0x000fcc0000410000 */
[----:B------:R-:W0:Y:S08]  /*56e0*/  MUFU.EX2 R69, R69 ;  /* 0x0000004500457308 */ /* 0x000e300000000800 */
[----:B------:R-:W4:Y:S01]  /*56f0*/  MUFU.EX2 R64, R64 ;  /* 0x0000004000407308 */ /* 0x000f220000000800 */
[C---:B-1----:R-:W-:Y:S01]  /*5700*/  FMUL.FTZ R156, R67.reuse, R156 ;  /* 0x0000009c439c7220 */ /* 0x042fe20000410000 */
[----:B------:R-:W-:-:S06]  /*5710*/  FMUL.FTZ R155, R67, R76 ;  /* 0x0000004c439b7220 */ /* 0x000fcc0000410000 */
[----:B------:R-:W-:Y:S01]  /*5720*/  MUFU.SIN R133, R68 ;  /* 0x0000004400857308 */ /* 0x000fe20000000400 */
[----:B------:R-:W-:-:S07]  /*5730*/  FMUL.FTZ R67, R57, R70 ;  /* 0x0000004639437220 */ /* 0x000fce0000410000 */
[----:B------:R1:W-:Y:S08]  /*5740*/  MUFU.COS R127, R68 ;  /* 0x00000044007f7308 */ /* 0x0003f00000000000 */
[----:B------:R0:W4:Y:S01]  /*5750*/  MUFU.EX2 R66, R123 ;  /* 0x0000007b00427308 */ /* 0x0001220000000800 */
[----:B-1----:R-:W-:Y:S01]  /*5760*/  FMUL.FTZ R68, R81, R70 ;  /* 0x0000004651447220 */ /* 0x002fe20000410000 */
[C---:B---3--:R-:W-:Y:S01]  /*5770*/  FMUL.FTZ R152, R65.reuse, R152 ;  /* 0x0000009841987220 */ /* 0x048fe20000410000 */
[----:B------:R-:W-:Y:S01]  /*5780*/  FMUL.FTZ R151, R65, R78 ;  /* 0x0000004e41977220 */ /* 0x000fe20000410000 */
[----:B------:R-:W-:Y:S01]  /*5790*/  FMUL.FTZ R76, R86, R124 ;  /* 0x0000007c564c7220 */ /* 0x000fe20000410000 */
[----:B------:R-:W-:-:S03]  /*57a0*/  FMUL.FTZ R65, RZ, R157 ;  /* 0x0000009dff417220 */ /* 0x000fc60000410000 */
[----:B------:R-:W1:Y:S01]  /*57b0*/  MUFU.EX2 R68, R68 ;  /* 0x0000004400447308 */ /* 0x000e620000000800 */
[----:B0-----:R-:W-:Y:S01]  /*57c0*/  SHF.L.U32 R123, R104, 0x10, RZ ;  /* 0x00000010687b7819 */ /* 0x001fe200000006ff */
[C---:B------:R-:W-:Y:S01]  /*57d0*/  FMUL.FTZ R148, R69.reuse, R148 ;  /* 0x0000009445947220 */ /* 0x040fe20000410000 */
[----:B------:R-:W-:Y:S01]  /*57e0*/  FMUL.FTZ R147, R69, R106 ;  /* 0x0000006a45937220 */ /* 0x000fe20000410000 */
[C---:B----4-:R-:W-:Y:S01]  /*57f0*/  FMUL.FTZ R154, R64.reuse, R77 ;  /* 0x0000004d409a7220 */ /* 0x050fe20000410000 */
[----:B------:R-:W-:Y:S01]  /*5800*/  FMUL.FTZ R153, R64, R153 ;  /* 0x0000009940997220 */ /* 0x000fe20000410000 */
[----:B------:R-:W-:Y:S01]  /*5810*/  FFMA.FTZ R69, R76, R158, -R65 ;  /* 0x0000009e4c457223 */ /* 0x000fe20000010841 */
[----:B------:R-:W-:Y:S01]  /*5820*/  FMUL.FTZ R64, R56, R70 ;  /* 0x0000004638407220 */ /* 0x000fe20000410000 */
[----:B------:R-:W0:Y:S01]  /*5830*/  MUFU.EX2 R67, R67 ;  /* 0x0000004300437308 */ /* 0x000e220000000800 */
[----:B------:R-:W-:Y:S01]  /*5840*/  FMUL.FTZ R78, R85, R123 ;  /* 0x0000007b554e7220 */ /* 0x000fe20000410000 */
[----:B------:R-:W-:Y:S01]  /*5850*/  FMUL.FTZ R65, R76, R157 ;  /* 0x0000009d4c417220 */ /* 0x000fe20000410000 */
[C---:B------:R-:W-:Y:S01]  /*5860*/  FMUL.FTZ R144, R66.reuse, R144 ;  /* 0x0000009042907220 */ /* 0x040fe20000410000 */
[----:B------:R-:W-:Y:S01]  /*5870*/  FMUL.FTZ R143, R66, R143 ;  /* 0x0000008f428f7220 */ /* 0x000fe20000410000 */
[----:B------:R-:W-:Y:S01]  /*5880*/  FADD.FTZ R69, R78, R69 ;  /* 0x000000454e457221 */ /* 0x000fe20000010000 */
[----:B------:R-:W-:-:S02]  /*5890*/  FFMA.FTZ R66, RZ, R158, R65 ;  /* 0x0000009eff427223 */ /* 0x000fc40000010041 */
[----:B------:R-:W3:Y:S01]  /*58a0*/  MUFU.EX2 R64, R64 ;  /* 0x0000004000407308 */ /* 0x000ee20000000800 */
[----:B------:R-:W-:Y:S01]  /*58b0*/  FMUL.FTZ R77, R155, R69 ;  /* 0x000000459b4d7220 */ /* 0x000fe20000410000 */
[----:B------:R-:W-:Y:S01]  /*58c0*/  FADD.FTZ R71, RZ, R66 ;  /* 0x00000042ff477221 */ /* 0x000fe20000010000 */
[----:B-1----:R-:W-:Y:S01]  /*58d0*/  FMUL.FTZ R150, R68, R79 ;  /* 0x0000004f44967220 */ /* 0x002fe20000410000 */
[----:B------:R-:W-:Y:S01]  /*58e0*/  SHF.L.U32 R79, R103, 0x10, RZ ;  /* 0x00000010674f7819 */ /* 0x000fe200000006ff */
[----:B------:R-:W-:Y:S01]  /*58f0*/  FMUL.FTZ R65, R54, R70 ;  /* 0x0000004636417220 */ /* 0x000fe20000410000 */
[-C--:B------:R-:W-:Y:S01]  /*5900*/  FMUL.FTZ R76, R155, R71.reuse ;  /* 0x000000479b4c7220 */ /* 0x080fe20000410000 */
[C---:B------:R-:W-:Y:S01]  /*5910*/  FFMA.FTZ R77, R156.reuse, R71, R77 ;  /* 0x000000479c4d7223 */ /* 0x040fe2000001004d */
[C---:B0-----:R-:W-:Y:S01]  /*5920*/  FMUL.FTZ R142, R67.reuse, R142 ;  /* 0x0000008e438e7220 */ /* 0x041fe20000410000 */
[----:B------:R-:W-:Y:S01]  /*5930*/  FMUL.FTZ R141, R67, R141 ;  /* 0x0000008d438d7220 */ /* 0x000fe20000410000 */
[----:B------:R-:W-:Y:S01]  /*5940*/  FFMA.FTZ R69, R156, R69, -R76 ;  /* 0x000000459c457223 */ /* 0x000fe2000001084c */
[----:B------:R-:W-:Y:S01]  /*5950*/  FMUL.FTZ R216, R84, R79 ;  /* 0x0000004f54d87220 */ /* 0x000fe20000410000 */
[----:B------:R-:W-:Y:S01]  /*5960*/  FADD.FTZ R77, RZ, R77 ;  /* 0x0000004dff4d7221 */ /* 0x000fe20000010000 */
[----:B------:R-:W-:Y:S01]  /*5970*/  FMUL.FTZ R67, R52, R70 ;  /* 0x0000004634437220 */ /* 0x000fe20000410000 */
[----:B------:R-:W-:Y:S01]  /*5980*/  MUFU.SIN R130, R107 ;  /* 0x0000006b00827308 */ /* 0x000fe20000000400 */
[----:B------:R-:W-:Y:S01]  /*5990*/  FADD.FTZ R69, R216, R69 ;  /* 0x00000045d8457221 */ /* 0x000fe20000010000 */
[----:B------:R-:W-:Y:S01]  /*59a0*/  FMUL.FTZ R71, R153, R77 ;  /* 0x0000004d99477220 */ /* 0x000fe20000410000 */
[----:B------:R-:W-:Y:S01]  /*59b0*/  SHF.L.U32 R76, R102, 0x10, RZ ;  /* 0x00000010664c7819 */ /* 0x000fe200000006ff */
[----:B---3--:R-:W-:-:S04]  /*59c0*/  FMUL.FTZ R140, R64, R140 ;  /* 0x0000008c408c7220 */ /* 0x008fc80000410000 */
[----:B------:R0:W-:Y:S01]  /*59d0*/  MUFU.COS R136, R107 ;  /* 0x0000006b00887308 */ /* 0x0001e20000000000 */
[----:B------:R-:W-:Y:S01]  /*59e0*/  FMUL.FTZ R139, R64, R139 ;  /* 0x0000008b408b7220 */ /* 0x000fe20000410000 */
[----:B------:R-:W-:Y:S01]  /*59f0*/  FMUL.FTZ R66, R53, R70 ;  /* 0x0000004635427220 */ /* 0x000fe20000410000 */
[----:B------:R-:W-:-:S05]  /*5a00*/  FFMA.FTZ R64, R154, R69, -R71 ;  /* 0x000000459a407223 */ /* 0x000fca0000010847 */
[----:B------:R-:W1:Y:S01]  /*5a10*/  MUFU.EX2 R65, R65 ;  /* 0x0000004100417308 */ /* 0x000e620000000800 */
[----:B------:R-:W-:Y:S01]  /*5a20*/  FMUL.FTZ R149, R68, R149 ;  /* 0x0000009544957220 */ /* 0x000fe20000410000 */
[----:B------:R-:W-:Y:S01]  /*5a30*/  FMUL.FTZ R69, R153, R69 ;  /* 0x0000004599457220 */ /* 0x000fe20000410000 */
[----:B------:R-:W-:Y:S01]  /*5a40*/  FMUL.FTZ R68, R55, R70 ;  /* 0x0000004637447220 */ /* 0x000fe20000410000 */
[----:B------:R-:W-:-:S04]  /*5a50*/  FMUL.FTZ R217, R83, R76 ;  /* 0x0000004c53d97220 */ /* 0x000fc80000410000 */
[----:B------:R-:W3:Y:S01]  /*5a60*/  MUFU.EX2 R67, R67 ;  /* 0x0000004300437308 */ /* 0x000ee20000000800 */
[----:B------:R-:W-:Y:S01]  /*5a70*/  FFMA.FTZ R69, R154, R77, R69 ;  /* 0x0000004d9a457223 */ /* 0x000fe20000010045 */
[----:B------:R-:W-:-:S03]  /*5a80*/  FADD.FTZ R64, R217, R64 ;  /* 0x00000040d9407221 */ /* 0x000fc60000010000 */
[----:B------:R-:W-:-:S03]  /*5a90*/  FADD.FTZ R69, RZ, R69 ;  /* 0x00000045ff457221 */ /* 0x000fc60000010000 */
[----:B------:R-:W4:Y:S01]  /*5aa0*/  MUFU.EX2 R66, R66 ;  /* 0x0000004200427308 */ /* 0x000f220000000800 */
[----:B------:R-:W-:Y:S01]  /*5ab0*/  FMUL.FTZ R71, R151, R64 ;  /* 0x0000004097477220 */ /* 0x000fe20000410000 */
[----:B0-----:R-:W-:Y:S01]  /*5ac0*/  FMUL.FTZ R107, R59, R70 ;  /* 0x000000463b6b7220 */ /* 0x001fe20000410000 */
[C---:B-1----:R-:W-:Y:S01]  /*5ad0*/  FMUL.FTZ R136, R65.reuse, R136 ;  /* 0x0000008841887220 */ /* 0x042fe20000410000 */
[----:B------:R-:W-:-:S04]  /*5ae0*/  FMUL.FTZ R135, R65, R130 ;  /* 0x0000008241877220 */ /* 0x000fc80000410000 */
[----:B------:R-:W0:Y:S01]  /*5af0*/  MUFU.EX2 R68, R68 ;  /* 0x0000004400447308 */ /* 0x000e220000000800 */
[----:B------:R-:W-:Y:S01]  /*5b00*/  SHF.L.U32 R77, R101, 0x10, RZ ;  /* 0x00000010654d7819 */ /* 0x000fe200000006ff */
[-C--:B------:R-:W-:Y:S01]  /*5b10*/  FMUL.FTZ R65, R151, R69.reuse ;  /* 0x0000004597417220 */ /* 0x080fe20000410000 */
[C---:B------:R-:W-:Y:S01]  /*5b20*/  FFMA.FTZ R71, R152.reuse, R69, R71 ;  /* 0x0000004598477223 */ /* 0x040fe20000010047 */
[C---:B---3--:R-:W-:Y:S01]  /*5b30*/  FMUL.FTZ R132, R67.reuse, R132 ;  /* 0x0000008443847220 */ /* 0x048fe20000410000 */
[----:B------:R-:W-:Y:S01]  /*5b40*/  FMUL.FTZ R131, R67, R160 ;  /* 0x000000a043837220 */ /* 0x000fe20000410000 */
[----:B------:R-:W-:Y:S01]  /*5b50*/  FFMA.FTZ R67, R152, R64, -R65 ;  /* 0x0000004098437223 */ /* 0x000fe20000010841 */
[----:B------:R-:W-:Y:S01]  /*5b60*/  FMUL.FTZ R218, R82, R77 ;  /* 0x0000004d52da7220 */ /* 0x000fe20000410000 */
[----:B------:R-:W1:Y:S01]  /*5b70*/  MUFU.EX2 R107, R107 ;  /* 0x0000006b006b7308 */ /* 0x000e620000000800 */
[----:B------:R-:W-:Y:S01]  /*5b80*/  FADD.FTZ R71, RZ, R71 ;  /* 0x00000047ff477221 */ /* 0x000fe20000010000 */
[----:B------:R-:W-:Y:S01]  /*5b90*/  FMUL.FTZ R65, R129, R157 ;  /* 0x0000009d81417220 */ /* 0x000fe20000410000 */
[----:B------:R-:W-:Y:S01]  /*5ba0*/  FADD.FTZ R67, R218, R67 ;  /* 0x00000043da437221 */ /* 0x000fe20000010000 */
[----:B------:R-:W-:Y:S01]  /*5bb0*/  SHF.L.U32 R78, R100, 0x10, RZ ;  /* 0x00000010644e7819 */ /* 0x000fe200000006ff */
[C---:B----4-:R-:W-:Y:S01]  /*5bc0*/  FMUL.FTZ R134, R66.reuse, R127 ;  /* 0x0000007f42867220 */ /* 0x050fe20000410000 */
[----:B------:R-:W-:Y:S01]  /*5bd0*/  FMUL.FTZ R133, R66, R133 ;  /* 0x0000008542857220 */ /* 0x000fe20000410000 */
[C---:B------:R-:W-:Y:S01]  /*5be0*/  FMUL.FTZ R69, R149.reuse, R71 ;  /* 0x0000004795457220 */ /* 0x040fe20000410000 */
[----:B------:R-:W-:Y:S01]  /*5bf0*/  FFMA.FTZ R66, R128, R158, -R65 ;  /* 0x0000009e80427223 */ /* 0x000fe20000010841 */
[C---:B0-----:R-:W-:Y:S01]  /*5c00*/  FMUL.FTZ R138, R68.reuse, R125 ;  /* 0x0000007d448a7220 */ /* 0x041fe20000410000 */
[----:B------:R-:W-:Y:S01]  /*5c10*/  FMUL.FTZ R137, R68, R137 ;  /* 0x0000008944897220 */ /* 0x000fe20000410000 */
[----:B------:R-:W-:Y:S01]  /*5c20*/  FMUL.FTZ R65, R149, R67 ;  /* 0x0000004395417220 */ /* 0x000fe20000410000 */
[----:B------:R-:W-:Y:S01]  /*5c30*/  FMUL.FTZ R68, R128, R157 ;  /* 0x0000009d80447220 */ /* 0x000fe20000410000 */
[C---:B------:R-:W-:Y:S01]  /*5c40*/  FFMA.FTZ R76, R150.reuse, R67, -R69 ;  /* 0x00000043964c7223 */ /* 0x040fe20000010845 */
[----:B------:R-:W-:Y:S01]  /*5c50*/  FMUL.FTZ R219, R81, R78 ;  /* 0x0000004e51db7220 */ /* 0x000fe20000410000 */
[----:B------:R-:W-:Y:S01]  /*5c60*/  FMUL.FTZ R64, R51, UR31 ;  /* 0x0000001f33407c20 */ /* 0x000fe20008410000 */
[----:B------:R-:W-:Y:S01]  /*5c70*/  FFMA.FTZ R71, R150, R71, R65 ;  /* 0x0000004796477223 */ /* 0x000fe20000010041 */
[----:B------:R-:W-:Y:S01]  /*5c80*/  FFMA.FTZ R68, R129, R158, R68 ;  /* 0x0000009e81447223 */ /* 0x000fe20000010044 */
[----:B------:R-:W-:Y:S01]  /*5c90*/  FMUL.FTZ R67, R155, R66 ;  /* 0x000000429b437220 */ /* 0x000fe20000410000 */
[----:B------:R-:W-:Y:S01]  /*5ca0*/  FADD.FTZ R76, R219, R76 ;  /* 0x0000004cdb4c7221 */ /* 0x000fe20000010000 */
[----:B------:R-:W-:Y:S01]  /*5cb0*/  FMUL.RZ R127, R64, 0.15915493667125701904 ;  /* 0x3e22f983407f7820 */ /* 0x000fe2000040c000 */
[----:B------:R-:W-:Y:S01]  /*5cc0*/  FADD.FTZ R71, RZ, R71 ;  /* 0x00000047ff477221 */ /* 0x000fe20000010000 */
[----:B------:R-:W-:Y:S01]  /*5cd0*/  FMUL.FTZ R70, R51, R70 ;  /* 0x0000004633467220 */ /* 0x000fe20000410000 */
[C---:B------:R-:W-:Y:S01]  /*5ce0*/  FFMA.FTZ R64, R156.reuse, R68, R67 ;  /* 0x000000449c407223 */ /* 0x040fe20000010043 */
[C---:B-1----:R-:W-:Y:S01]  /*5cf0*/  FMUL.FTZ R146, R107.reuse, R146 ;  /* 0x000000926b927220 */ /* 0x042fe20000410000 */
[----:B------:R-:W-:Y:S01]  /*5d00*/  FMUL.FTZ R145, R107, R126 ;  /* 0x0000007e6b917220 */ /* 0x000fe20000410000 */
[----:B------:R-:W-:Y:S01]  /*5d10*/  FMUL.FTZ R67, R155, R68 ;  /* 0x000000449b437220 */ /* 0x000fe20000410000 */
[----:B------:R-:W-:Y:S01]  /*5d20*/  FMUL.FTZ R79, R147, R76 ;  /* 0x0000004c934f7220 */ /* 0x000fe20000410000 */
[----:B------:R-:W-:Y:S01]  /*5d30*/  SHF.L.U32 R107, R97, 0x10, RZ ;  /* 0x00000010616b7819 */ /* 0x000fe200000006ff */
[-C--:B------:R-:W-:Y:S01]  /*5d40*/  FMUL.FTZ R77, R147, R71.reuse ;  /* 0x00000047934d7220 */ /* 0x080fe20000410000 */
[----:B------:R-:W-:Y:S01]  /*5d50*/  MUFU.COS R65, R127 ;  /* 0x0000007f00417308 */ /* 0x000fe20000000000 */
[----:B------:R-:W-:Y:S01]  /*5d60*/  FFMA.FTZ R67, R156, R66, -R67 ;  /* 0x000000429c437223 */ /* 0x000fe20000010843 */
[----:B------:R-:W-:Y:S01]  /*5d70*/  FMUL.FTZ R69, R153, R64 ;  /* 0x0000004099457220 */ /* 0x000fe20000410000 */
[C---:B------:R-:W-:Y:S01]  /*5d80*/  FFMA.FTZ R79, R148.reuse, R71, R79 ;  /* 0x00000047944f7223 */ /* 0x040fe2000001004f */
[----:B------:R-:W-:Y:S01]  /*5d90*/  FFMA.FTZ R77, R148, R76, -R77 ;  /* 0x0000004c944d7223 */ /* 0x000fe2000001084d */
[----:B------:R-:W-:-:S03]  /*5da0*/  FMUL.FTZ R220, R80, R107 ;  /* 0x0000006b50dc7220 */ /* 0x000fc60000410000 */
[----:B------:R-:W0:Y:S01]  /*5db0*/  MUFU.EX2 R70, R70 ;  /* 0x0000004600467308 */ /* 0x000e220000000800 */
[-C--:B------:R-:W-:Y:S01]  /*5dc0*/  FFMA.FTZ R69, R154, R67.reuse, -R69 ;  /* 0x000000439a457223 */ /* 0x080fe20000010845 */
[----:B------:R-:W-:Y:S01]  /*5dd0*/  FADD.FTZ R79, RZ, R79 ;  /* 0x0000004fff4f7221 */ /* 0x000fe20000010000 */
[----:B------:R-:W-:Y:S01]  /*5de0*/  FMUL.FTZ R67, R153, R67 ;  /* 0x0000004399437220 */ /* 0x000fe20000410000 */
[----:B------:R-:W-:Y:S01]  /*5df0*/  FADD.FTZ R77, R220, R77 ;  /* 0x0000004ddc4d7221 */ /* 0x000fe20000010000 */
[----:B------:R-:W-:Y:S01]  /*5e00*/  SHF.L.U32 R76, R96, 0x10, RZ ;  /* 0x00000010604c7819 */ /* 0x000fe200000006ff */
[----:B------:R-:W-:Y:S01]  /*5e10*/  FMUL.FTZ R107, R145, R79 ;  /* 0x0000004f916b7220 */ /* 0x000fe20000410000 */
[----:B------:R-:W-:Y:S01]  /*5e20*/  FFMA.FTZ R67, R154, R64, R67 ;  /* 0x000000409a437223 */ /* 0x000fe20000010043 */
[----:B------:R-:W-:Y:S01]  /*5e30*/  FMUL.FTZ R64, R151, R69 ;  /* 0x0000004597407220 */ /* 0x000fe20000410000 */
[-C--:B------:R-:W-:Y:S01]  /*5e40*/  FMUL.FTZ R68, R145, R77.reuse ;  /* 0x0000004d91447220 */ /* 0x080fe20000410000 */
[----:B------:R-:W-:Y:S01]  /*5e50*/  FFMA.FTZ R66, R146, R77, -R107 ;  /* 0x0000004d92427223 */ /* 0x000fe2000001086b */
[----:B------:R-:W-:Y:S01]  /*5e60*/  FMUL.FTZ R207, R59, R76 ;  /* 0x0000004c3bcf7220 */ /* 0x000fe20000410000 */
[-C--:B------:R-:W-:Y:S01]  /*5e70*/  FMUL.FTZ R71, R151, R67.reuse ;  /* 0x0000004397477220 */ /* 0x080fe20000410000 */
[----:B------:R-:W-:Y:S01]  /*5e80*/  FFMA.FTZ R64, R152, R67, R64 ;  /* 0x0000004398407223 */ /* 0x000fe20000010040 */
[----:B------:R-:W-:Y:S01]  /*5e90*/  FFMA.FTZ R68, R146, R79, R68 ;  /* 0x0000004f92447223 */ /* 0x000fe20000010044 */
[----:B------:R-:W-:Y:S01]  /*5ea0*/  FADD.FTZ R66, R207, R66 ;  /* 0x00000042cf427221 */ /* 0x000fe20000010000 */
[----:B------:R-:W1:Y:S01]  /*5eb0*/  MUFU.SIN R127, R127 ;  /* 0x0000007f007f7308 */ /* 0x000e620000000400 */
[----:B0-----:R-:W-:Y:S01]  /*5ec0*/  FMUL.FTZ R130, R70, R65 ;  /* 0x0000004146827220 */ /* 0x001fe20000410000 */
[----:B------:R-:W-:Y:S01]  /*5ed0*/  FFMA.FTZ R71, R152, R69, -R71 ;  /* 0x0000004598477223 */ /* 0x000fe20000010847 */
[----:B------:R-:W-:Y:S01]  /*5ee0*/  FMUL.FTZ R65, R149, R64 ;  /* 0x0000004095417220 */ /* 0x000fe20000410000 */
[----:B------:R-:W-:Y:S01]  /*5ef0*/  FADD.FTZ R68, RZ, R68 ;  /* 0x00000044ff447221 */ /* 0x000fe20000010000 */
[----:B------:R-:W-:Y:S01]  /*5f00*/  FMUL.FTZ R69, R143, R66 ;  /* 0x000000428f457220 */ /* 0x000fe20000410000 */
[----:B------:R-:W-:Y:S01]  /*5f10*/  SHF.L.U32 R77, R95, 0x10, RZ ;  /* 0x000000105f4d7819 */ /* 0x000fe200000006ff */
[-C--:B------:R-:W-:Y:S01]  /*5f20*/  FFMA.FTZ R65, R150, R71.reuse, -R65 ;  /* 0x0000004796417223 */ /* 0x080fe20000010841 */
[-C--:B------:R-:W-:Y:S01]  /*5f30*/  FMUL.FTZ R67, R143, R68.reuse ;  /* 0x000000448f437220 */ /* 0x080fe20000410000 */
[----:B------:R-:W-:Y:S01]  /*5f40*/  FMUL.FTZ R71, R149, R71 ;  /* 0x0000004795477220 */ /* 0x000fe20000410000 */
[----:B------:R-:W-:-:S02]  /*5f50*/  FFMA.FTZ R68, R144, R68, R69 ;  /* 0x0000004490447223 */ /* 0x000fc40000010045 */
[----:B------:R-:W-:Y:S01]  /*5f60*/  FFMA.FTZ R69, R144, R66, -R67 ;  /* 0x0000004290457223 */ /* 0x000fe20000010843 */
[----:B------:R-:W-:Y:S01]  /*5f70*/  FFMA.FTZ R71, R150, R64, R71 ;  /* 0x0000004096477223 */ /* 0x000fe20000010047 */
[C---:B------:R-:W-:Y:S01]  /*5f80*/  FMUL.FTZ R67, R147.reuse, R65 ;  /* 0x0000004193437220 */ /* 0x040fe20000410000 */
[----:B------:R-:W-:Y:S01]  /*5f90*/  FMUL.FTZ R206, R58, R77 ;  /* 0x0000004d3ace7220 */ /* 0x000fe20000410000 */
[----:B------:R-:W-:Y:S01]  /*5fa0*/  FADD.FTZ R68, RZ, R68 ;  /* 0x00000044ff447221 */ /* 0x000fe20000010000 */
[-C--:B------:R-:W-:Y:S01]  /*5fb0*/  FMUL.FTZ R64, R147, R71.reuse ;  /* 0x0000004793407220 */ /* 0x080fe20000410000 */
[----:B------:R-:W-:Y:S01]  /*5fc0*/  FFMA.FTZ R67, R148, R71, R67 ;  /* 0x0000004794437223 */ /* 0x000fe20000010043 */
[----:B------:R-:W-:Y:S01]  /*5fd0*/  FADD.FTZ R69, R206, R69 ;  /* 0x00000045ce457221 */ /* 0x000fe20000010000 */
[----:B------:R-:W-:Y:S01]  /*5fe0*/  FMUL.FTZ R71, R141, R68 ;  /* 0x000000448d477220 */ /* 0x000fe20000410000 */
[----:B------:R-:W-:Y:S01]  /*5ff0*/  SHF.L.U32 R76, R94, 0x10, RZ ;  /* 0x000000105e4c7819 */ /* 0x000fe200000006ff */
[----:B-1----:R-:W-:-:S02]  /*6000*/  FMUL.FTZ R127, R70, R127 ;  /* 0x0000007f467f7220 */ /* 0x002fc40000410000 */
[-C--:B------:R-:W-:Y:S01]  /*6010*/  FFMA.FTZ R70, R142, R69.reuse, -R71 ;  /* 0x000000458e467223 */ /* 0x080fe20000010847 */
[----:B------:R-:W-:Y:S01]  /*6020*/  FMUL.FTZ R69, R141, R69 ;  /* 0x000000458d457220 */ /* 0x000fe20000410000 */
[----:B------:R-:W-:Y:S01]  /*6030*/  FMUL.FTZ R205, R57, R76 ;  /* 0x0000004c39cd7220 */ /* 0x000fe20000410000 */
[----:B------:R-:W-:Y:S01]  /*6040*/  FFMA.FTZ R64, R148, R65, -R64 ;  /* 0x0000004194407223 */ /* 0x000fe20000010840 */
[-C--:B------:R-:W-:Y:S01]  /*6050*/  FMUL.FTZ R65, R145, R67.reuse ;  /* 0x0000004391417220 */ /* 0x080fe20000410000 */
[----:B------:R-:W-:Y:S01]  /*6060*/  FFMA.FTZ R69, R142, R68, R69 ;  /* 0x000000448e457223 */ /* 0x000fe20000010045 */
[----:B------:R-:W-:Y:S01]  /*6070*/  FADD.FTZ R70, R205, R70 ;  /* 0x00000046cd467221 */ /* 0x000fe20000010000 */
[-C--:B------:R-:W-:Y:S01]  /*6080*/  FMUL.FTZ R66, R145, R64.reuse ;  /* 0x0000004091427220 */ /* 0x080fe20000410000 */
[C---:B------:R-:W-:Y:S01]  /*6090*/  FFMA.FTZ R65, R146.reuse, R64, -R65 ;  /* 0x0000004092417223 */ /* 0x040fe20000010841 */
[----:B------:R-:W-:Y:S01]  /*60a0*/  FADD.FTZ R64, RZ, R69 ;  /* 0x00000045ff407221 */ /* 0x000fe20000010000 */
[----:B------:R-:W-:Y:S01]  /*60b0*/  FMUL.FTZ R77, R139, R70 ;  /* 0x000000468b4d7220 */ /* 0x000fe20000410000 */
[----:B------:R-:W-:Y:S01]  /*60c0*/  FFMA.FTZ R66, R146, R67, R66 ;  /* 0x0000004392427223 */ /* 0x000fe20000010042 */
[----:B------:R-:W-:Y:S01]  /*60d0*/  SHF.L.U32 R79, R93, 0x10, RZ ;  /* 0x000000105d4f7819 */ /* 0x000fe200000006ff */
[-C--:B------:R-:W-:Y:S01]  /*60e0*/  FMUL.FTZ R71, R139, R64.reuse ;  /* 0x000000408b477220 */ /* 0x080fe20000410000 */
[C---:B------:R-:W-:Y:S01]  /*60f0*/  FFMA.FTZ R77, R140.reuse, R64, R77 ;  /* 0x000000408c4d7223 */ /* 0x040fe2000001004d */
[C---:B------:R-:W-:Y:S01]  /*6100*/  FMUL.FTZ R67, R143.reuse, R66 ;  /* 0x000000428f437220 */ /* 0x040fe20000410000 */
[----:B------:R-:W-:Y:S01]  /*6110*/  FMUL.FTZ R69, R143, R65 ;  /* 0x000000418f457220 */ /* 0x000fe20000410000 */
[----:B------:R-:W-:Y:S01]  /*6120*/  FFMA.FTZ R71, R140, R70, -R71 ;  /* 0x000000468c477223 */ /* 0x000fe20000010847 */
[----:B------:R-:W-:Y:S01]  /*6130*/  FMUL.FTZ R204, R56, R79 ;  /* 0x0000004f38cc7220 */ /* 0x000fe20000410000 */
[----:B------:R-:W-:Y:S01]  /*6140*/  FADD.FTZ R77, RZ, R77 ;  /* 0x0000004dff4d7221 */ /* 0x000fe20000010000 */
[C---:B------:R-:W-:Y:S01]  /*6150*/  FFMA.FTZ R67, R144.reuse, R65, -R67 ;  /* 0x0000004190437223 */ /* 0x040fe20000010843 */
[----:B------:R-:W-:Y:S01]  /*6160*/  FFMA.FTZ R69, R144, R66, R69 ;  /* 0x0000004290457223 */ /* 0x000fe20000010045 */
[----:B------:R-:W-:Y:S01]  /*6170*/  FADD.FTZ R71, R204, R71 ;  /* 0x00000047cc477221 */ /* 0x000fe20000010000 */
[----:B------:R-:W-:Y:S01]  /*6180*/  FMUL.FTZ R79, R137, R77 ;  /* 0x0000004d894f7220 */ /* 0x000fe20000410000 */
[C---:B------:R-:W-:Y:S01]  /*6190*/  FMUL.FTZ R64, R141.reuse, R67 ;  /* 0x000000438d407220 */ /* 0x040fe20000410000 */
[----:B------:R-:W-:Y:S01]  /*61a0*/  FMUL.FTZ R65, R141, R69 ;  /* 0x000000458d417220 */ /* 0x000fe20000410000 */
[----:B------:R-:W-:Y:S01]  /*61b0*/  SHF.L.U32 R68, R92, 0x10, RZ ;  /* 0x000000105c447819 */ /* 0x000fe200000006ff */
[----:B------:R-:W-:Y:S01]  /*61c0*/  FFMA.FTZ R66, R138, R71, -R79 ;  /* 0x000000478a427223 */ /* 0x000fe2000001084f */
[C---:B------:R-:W-:Y:S01]  /*61d0*/  FFMA.FTZ R64, R142.reuse, R69, R64 ;  /* 0x000000458e407223 */ /* 0x040fe20000010040 */
[----:B------:R-:W-:Y:S01]  /*61e0*/  FMUL.FTZ R71, R137, R71 ;  /* 0x0000004789477220 */ /* 0x000fe20000410000 */
[----:B------:R-:W-:Y:S01]  /*61f0*/  FFMA.FTZ R65, R142, R67, -R65 ;  /* 0x000000438e417223 */ /* 0x000fe20000010841 */
[----:B------:R-:W-:Y:S01]  /*6200*/  FMUL.FTZ R203, R55, R68 ;  /* 0x0000004437cb7220 */ /* 0x000fe20000410000 */
[CC--:B------:R-:W-:Y:S01]  /*6210*/  FMUL.FTZ R67, R139.reuse, R64.reuse ;  /* 0x000000408b437220 */ /* 0x0c0fe20000410000 */
[----:B------:R-:W-:Y:S01]  /*6220*/  FFMA.FTZ R71, R138, R77, R71 ;  /* 0x0000004d8a477223 */ /* 0x000fe20000010047 */
[-C--:B------:R-:W-:Y:S01]  /*6230*/  FMUL.FTZ R69, R139, R65.reuse ;  /* 0x000000418b457220 */ /* 0x080fe20000410000 */
[----:B------:R-:W-:Y:S01]  /*6240*/  FADD.FTZ R66, R203, R66 ;  /* 0x00000042cb427221 */ /* 0x000fe20000010000 */
[C---:B------:R-:W-:Y:S01]  /*6250*/  FFMA.FTZ R67, R140.reuse, R65, -R67 ;  /* 0x000000418c437223 */ /* 0x040fe20000010843 */
[----:B------:R-:W-:Y:S01]  /*6260*/  FADD.FTZ R71, RZ, R71 ;  /* 0x00000047ff477221 */ /* 0x000fe20000010000 */
[----:B------:R-:W-:Y:S01]  /*6270*/  ISETP.NE.AND P0, PT, R231, 0x7f, PT ;  /* 0x0000007fe700780c */ /* 0x000fe20003f05270 */
[----:B------:R-:W-:Y:S01]  /*6280*/  FFMA.FTZ R69, R140, R64, R69 ;  /* 0x000000408c457223 */ /* 0x000fe20000010045 */
[----:B------:R-:W-:Y:S01]  /*6290*/  SHF.L.U32 R107, R91, 0x10, RZ ;  /* 0x000000105b6b7819 */ /* 0x000fe200000006ff */
[----:B------:R-:W-:Y:S01]  /*62a0*/  FMUL.FTZ R65, R137, R67 ;  /* 0x0000004389417220 */ /* 0x000fe20000410000 */
[C---:B------:R-:W-:Y:S01]  /*62b0*/  FMUL.FTZ R79, R135.reuse, R66 ;  /* 0x00000042874f7220 */ /* 0x040fe20000410000 */
[----:B------:R-:W-:-:S02]  /*62c0*/  FMUL.FTZ R77, R135, R71 ;  /* 0x00000047874d7220 */ /* 0x000fc40000410000 */
[----:B------:R-:W-:Y:S01]  /*62d0*/  FFMA.FTZ R65, R138, R69, R65 ;  /* 0x000000458a417223 */ /* 0x000fe20000010041 */
[C---:B------:R-:W-:Y:S01]  /*62e0*/  FFMA.FTZ R79, R136.reuse, R71, R79 ;  /* 0x00000047884f7223 */ /* 0x040fe2000001004f */
[----:B------:R-:W-:Y:S01]  /*62f0*/  FFMA.FTZ R77, R136, R66, -R77 ;  /* 0x00000042884d7223 */ /* 0x000fe2000001084d */
[----:B------:R-:W-:Y:S01]  /*6300*/  FMUL.FTZ R202, R54, R107 ;  /* 0x0000006b36ca7220 */ /* 0x000fe20000410000 */
[----:B------:R-:W-:Y:S01]  /*6310*/  FMUL.FTZ R69, R137, R69 ;  /* 0x0000004589457220 */ /* 0x000fe20000410000 */
[----:B------:R-:W-:Y:S01]  /*6320*/  FADD.FTZ R79, RZ, R79 ;  /* 0x0000004fff4f7221 */ /* 0x000fe20000010000 */
[----:B------:R-:W-:Y:S01]  /*6330*/  @P0 LEA R106, R231, R87, 0x3 ;  /* 0x00000057e76a0211 */ /* 0x000fe200078e18ff */
[----:B------:R-:W-:Y:S01]  /*6340*/  FADD.FTZ R77, R202, R77 ;  /* 0x0000004dca4d7221 */ /* 0x000fe20000010000 */
[----:B------:R-:W-:Y:S01]  /*6350*/  FFMA.FTZ R69, R138, R67, -R69 ;  /* 0x000000438a457223 */ /* 0x000fe20000010845 */
[----:B------:R-:W-:Y:S01]  /*6360*/  FMUL.FTZ R67, R135, R65 ;  /* 0x0000004187437220 */ /* 0x000fe20000410000 */
[----:B------:R-:W-:Y:S01]  /*6370*/  SHF.L.U32 R125, R90, 0x10, RZ ;  /* 0x000000105a7d7819 */ /* 0x000fe200000006ff */
[C---:B------:R-:W-:Y:S01]  /*6380*/  FMUL.FTZ R71, R133.reuse, R79 ;  /* 0x0000004f85477220 */ /* 0x040fe20000410000 */
[----:B------:R-:W-:Y:S01]  /*6390*/  FMUL.FTZ R66, R133, R77 ;  /* 0x0000004d85427220 */ /* 0x000fe20000410000 */
[-C--:B------:R-:W-:Y:S01]  /*63a0*/  FFMA.FTZ R67, R136, R69.reuse, -R67 ;  /* 0x0000004588437223 */ /* 0x080fe20000010843 */
[----:B------:R-:W-:Y:S01]  /*63b0*/  FMUL.FTZ R69, R135, R69 ;  /* 0x0000004587457220 */ /* 0x000fe20000410000 */
[----:B------:R-:W0:Y:S01]  /*63c0*/  @P0 LDS.64 R106, [R106+0x3518] ;  /* 0x003518006a6a0984 */ /* 0x000e220000000a00 */
[C---:B------:R-:W-:Y:S01]  /*63d0*/  FFMA.FTZ R64, R134.reuse, R77, -R71 ;  /* 0x0000004d86407223 */ /* 0x040fe20000010847 */
[----:B------:R-:W-:Y:S01]  /*63e0*/  FMUL.FTZ R201, R53, R125 ;  /* 0x0000007d35c97220 */ /* 0x000fe20000410000 */
[----:B------:R-:W-:Y:S01]  /*63f0*/  FFMA.FTZ R66, R134, R79, R66 ;  /* 0x0000004f86427223 */ /* 0x000fe20000010042 */
[----:B------:R-:W-:-:S02]  /*6400*/  FFMA.FTZ R69, R136, R65, R69 ;  /* 0x0000004188457223 */ /* 0x000fc40000010045 */
[----:B------:R-:W-:Y:S01]  /*6410*/  FADD.FTZ R68, R201, R64 ;  /* 0x00000040c9447221 */ /* 0x000fe20000010000 */
[----:B------:R-:W-:Y:S01]  /*6420*/  FADD.FTZ R66, RZ, R66 ;  /* 0x00000042ff427221 */ /* 0x000fe20000010000 */
[----:B------:R-:W-:Y:S01]  /*6430*/  SHF.L.U32 R126, R89, 0x10, RZ ;  /* 0x00000010597e7819 */ /* 0x000fe200000006ff */
[C---:B------:R-:W-:Y:S01]  /*6440*/  FMUL.FTZ R65, R133.reuse, R69 ;  /* 0x0000004585417220 */ /* 0x040fe20000410000 */
[-C--:B------:R-:W-:Y:S01]  /*6450*/  FMUL.FTZ R64, R133, R67.reuse ;  /* 0x0000004385407220 */ /* 0x080fe20000410000 */
[C---:B------:R-:W-:Y:S01]  /*6460*/  FMUL.FTZ R77, R131.reuse, R68 ;  /* 0x00000044834d7220 */ /* 0x040fe20000410000 */
[CC--:B------:R-:W-:Y:S01]  /*6470*/  FMUL.FTZ R71, R131.reuse, R66.reuse ;  /* 0x0000004283477220 */ /* 0x0c0fe20000410000 */
[C---:B------:R-:W-:Y:S01]  /*6480*/  FFMA.FTZ R65, R134.reuse, R67, -R65 ;  /* 0x0000004386417223 */ /* 0x040fe20000010841 */
[----:B------:R-:W-:Y:S01]  /*6490*/  FFMA.FTZ R64, R134, R69, R64 ;  /* 0x0000004586407223 */ /* 0x000fe20000010040 */
[C---:B------:R-:W-:Y:S01]  /*64a0*/  FFMA.FTZ R77, R132.reuse, R66, R77 ;  /* 0x00000042844d7223 */ /* 0x040fe2000001004d */
[----:B------:R-:W-:Y:S01]  /*64b0*/  FFMA.FTZ R68, R132, R68, -R71 ;  /* 0x0000004484447223 */ /* 0x000fe20000010847 */
[----:B------:R-:W-:Y:S01]  /*64c0*/  FMUL.FTZ R199, R52, R126 ;  /* 0x0000007e34c77220 */ /* 0x000fe20000410000 */
[CC--:B------:R-:W-:Y:S01]  /*64d0*/  FMUL.FTZ R67, R131.reuse, R64.reuse ;  /* 0x0000004083437220 */ /* 0x0c0fe20000410000 */
[-C--:B------:R-:W-:Y:S01]  /*64e0*/  FMUL.FTZ R69, R131, R65.reuse ;  /* 0x0000004183457220 */ /* 0x080fe20000410000 */
[----:B------:R-:W-:Y:S01]  /*64f0*/  FADD.FTZ R77, RZ, R77 ;  /* 0x0000004dff4d7221 */ /* 0x000fe20000010000 */
[----:B------:R-:W-:Y:S01]  /*6500*/  FADD.FTZ R68, R199, R68 ;  /* 0x00000044c7447221 */ /* 0x000fe20000010000 */
[C---:B------:R-:W-:Y:S01]  /*6510*/  FFMA.FTZ R66, R132.reuse, R65, -R67 ;  /* 0x0000004184427223 */ /* 0x040fe20000010843 */
[----:B------:R-:W-:Y:S01]  /*6520*/  FFMA.FTZ R69, R132, R64, R69 ;  /* 0x0000004084457223 */ /* 0x000fe20000010045 */
[C---:B------:R-:W-:Y:S01]  /*6530*/  FMUL.FTZ R65, R127.reuse, R77 ;  /* 0x0000004d7f417220 */ /* 0x040fe20000410000 */
[----:B------:R-:W-:Y:S01]  /*6540*/  FMUL.FTZ R64, R127, R68 ;  /* 0x000000447f407220 */ /* 0x000fe20000410000 */
[----:B------:R-:W-:-:S02]  /*6550*/  SHF.L.U32 R159, R88, 0x10, RZ ;  /* 0x00000010589f7819 */ /* 0x000fc400000006ff */
[C---:B------:R-:W-:Y:S01]  /*6560*/  FFMA.FTZ R71, R130.reuse, R68, -R65 ;  /* 0x0000004482477223 */ /* 0x040fe20000010841 */
[C---:B------:R-:W-:Y:S01]  /*6570*/  FFMA.FTZ R77, R130.reuse, R77, R64 ;  /* 0x0000004d824d7223 */ /* 0x040fe20000010040 */
[C---:B--2---:R-:W-:Y:S01]  /*6580*/  FMUL.FTZ R65, R61.reuse, R63 ;  /* 0x0000003f3d417220 */ /* 0x044fe20000410000 */
[----:B------:R-:W-:Y:S01]  /*6590*/  FMUL.FTZ R64, R61, R62 ;  /* 0x0000003e3d407220 */ /* 0x000fe20000410000 */
[----:B------:R-:W-:Y:S01]  /*65a0*/  FMUL.FTZ R61, R127, R66 ;  /* 0x000000427f3d7220 */ /* 0x000fe20000410000 */
[----:B------:R-:W-:Y:S01]  /*65b0*/  LEA.HI R160, R231, R231, RZ, 0x1e ;  /* 0x000000e7e7a07211 */ /* 0x000fe200078ff0ff */
[----:B------:R-:W-:Y:S02]  /*65c0*/  FMUL.FTZ R200, R51, R159 ;  /* 0x0000009f33c87220 */ /* 0x000fe40000410000 */
[-C--:B------:R-:W-:Y:S01]  /*65d0*/  FFMA.FTZ R61, R130, R69.reuse, R61 ;  /* 0x00000045823d7223 */ /* 0x080fe2000001003d */
[----:B------:R-:W-:Y:S01]  /*65e0*/  FMUL.FTZ R69, R127, R69 ;  /* 0x000000457f457220 */ /* 0x000fe20000410000 */
[----:B------:R-:W-:Y:S01]  /*65f0*/  BSSY B0, `(.L_x_139) ;  /* 0x0000014000007945 */ /* 0x000fe20003800000 */
[C---:B------:R-:W-:Y:S01]  /*6600*/  FFMA.FTZ R65, R60.reuse, R62, -R65 ;  /* 0x0000003e3c417223 */ /* 0x040fe20000010841 */
[----:B------:R-:W-:Y:S01]  /*6610*/  FFMA.FTZ R67, R60, R63, R64 ;  /* 0x0000003f3c437223 */ /* 0x000fe20000010040 */
[----:B------:R-:W-:Y:S01]  /*6620*/  FFMA.FTZ R60, R130, R66, -R69 ;  /* 0x00000042823c7223 */ /* 0x000fe20000010845 */
[----:B------:R-:W-:Y:S01]  /*6630*/  LEA R160, R160, R87, 0x4 ;  /* 0x00000057a0a07211 */ /* 0x000fe200078e20ff */
[----:B------:R-:W-:Y:S01]  /*6640*/  FADD.FTZ R62, R200, R71 ;  /* 0x00000047c83e7221 */ /* 0x000fe20000010000 */
[----:B------:R-:W-:Y:S01]  /*6650*/  FADD.FTZ R63, RZ, R77 ;  /* 0x0000004dff3f7221 */ /* 0x000fe20000010000 */
[----:B0-----:R-:W-:Y:S06]  /*6660*/  @P0 BRA `(.L_x_140) ;  /* 0x0000000000300947 */ /* 0x001fec0003800000 */
[----:B------:R-:W0:Y:S01]  /*6670*/  LDC R69, c[0x0][0x224] ;  /* 0x00008900ff457b82 */ /* 0x000e220000000800 */
[----:B------:R-:W-:Y:S02]  /*6680*/  MOV R106, 0x3f800000 ;  /* 0x3f800000006a7802 */ /* 0x000fe40000000f00 */
[----:B------:R-:W-:Y:S02]  /*6690*/  MOV R107, RZ ;  /* 0x000000ff006b7202 */ /* 0x000fe40000000f00 */
[----:B0-----:R-:W-:-:S13]  /*66a0*/  ISETP.NE.AND P0, PT, R118, R69, PT ;  /* 0x000000457600720c */ /* 0x001fda0003f05270 */
[----:B------:R-:W-:Y:S05]  /*66b0*/  @!P0 BRA `(.L_x_140) ;  /* 0x00000000001c8947 */ /* 0x000fea0003800000 */
[----:B------:R-:W-:-:S04]  /*66c0*/  IADD3 R69, R69, -UR6, RZ ;  /* 0x8000000645457c10 */ /* 0x000fc8000fffe0ff */
[----:B------:R-:W-:-:S04]  /*66d0*/  LEA.HI R64, R69, R69, RZ, 0x1 ;  /* 0x0000004545407211 */ /* 0x000fc800078f08ff */
[----:B------:R-:W-:-:S04]  /*66e0*/  LOP3.LUT R64, R64, 0xfffffe, RZ, 0xc0, !PT ;  /* 0x00fffffe40407812 */ /* 0x000fc800078ec0ff */
[----:B------:R-:W-:-:S04]  /*66f0*/  IADD3 R69, -R64, R69, RZ ;  /* 0x0000004540457210 */ /* 0x000fc80007ffe1ff */
[----:B------:R-:W-:-:S04]  /*6700*/  LEA R64, R69, R2, 0x8 ;  /* 0x0000000245407211 */ /* 0x000fc800078e40ff */
[----:B------:R-:W-:-:S05]  /*6710*/  LEA R64, R64, R87, 0x3 ;  /* 0x0000005740407211 */ /* 0x000fca00078e18ff */
[----:B------:R0:W1:Y:S02]  /*6720*/  LDS.64 R106, [R64+0x2510] ;  /* 0x00251000406a7984 */ /* 0x0000640000000a00 */
.L_x_140:
[----:B------:R-:W-:Y:S05]  /*6730*/  BSYNC B0 ;  /* 0x0000000000007941 */ /* 0x000fea0003800000 */
.L_x_139:
        /* <DEDUP_REMOVED lines=63> */
[CC--:B------:R-:W-:Y:S01]  /*6b30*/  FMUL.FTZ R222, R77.reuse, R214.reuse ;  /* 0x000000d64dde7220 */ /* 0x0c0fe20000410000 */
        /* <DEDUP_REMOVED lines=18> */
[-C--:B---3--:R-:W-:Y:S02]  /*6c60*/  FMUL.FTZ R214, R212, R76.reuse ;  /* 0x0000004cd4d67220 */ /* 0x088fe40000410000 */
        /* <DEDUP_REMOVED lines=14> */
[C---:B---3--:R-:W-:Y:S01]  /*6d50*/  FMUL.FTZ R214, R212.reuse, R76 ;  /* 0x0000004cd4d67220 */ /* 0x048fe20000410000 */
[----:B------:R-:W-:Y:S02]  /*6d60*/  FFMA.FTZ R213, R209, R213, R224 ;  /* 0x000000d5d1d57223 */ /* 0x000fe400000100e0 */
[----:B------:R-:W-:Y:S01]  /*6d70*/  @P0 FADD.FTZ R211, R211, R222 ;  /* 0x000000ded3d30221 */ /* 0x000fe20000010000 */
[-C--:B----4-:R-:W-:Y:S01]  /*6d80*/  FFMA.FTZ R79, R209, R77.reuse, R214 ;  /* 0x0000004dd14f7223 */ /* 0x090fe200000100d6 */
[----:B------:R-:W-:Y:S01]  /*6d90*/  FMUL.FTZ R78, R212, R77 ;  /* 0x0000004dd44e7220 */ /* 0x000fe20000410000 */
[----:B------:R-:W-:-:S03]  /*6da0*/  @P0 FADD.FTZ R210, R210, R213 ;  /* 0x000000d5d2d20221 */ /* 0x000fc60000010000 */
[----:B------:R-:W-:Y:S01]  /*6db0*/  @P0 FFMA.FTZ R209, R209, R76, -R78 ;  /* 0x0000004cd1d10223 */ /* 0x000fe2000001084e */
[----:B------:R-:W-:Y:S01]  /*6dc0*/  FSEL R212, R212, R79, !P0 ;  /* 0x0000004fd4d47208 */ /* 0x000fe20004000000 */
[----:B------:R-:W0:Y:S01]  /*6dd0*/  SHFL.UP PT, R213, R210, 0x4, RZ ;  /* 0x04800000d2d57989 */ /* 0x000e2200000e00ff */
[----:B------:R-:W-:-:S03]  /*6de0*/  ISETP.GE.AND P0, PT, R120, 0x4, PT ;  /* 0x000000047800780c */ /* 0x000fc60003f06270 */
[----:B------:R-:W2:Y:S04]  /*6df0*/  SHFL.UP PT, R78, R211, 0x4, RZ ;  /* 0x04800000d34e7989 */ /* 0x000ea800000e00ff */
[----:B------:R-:W3:Y:S04]  /*6e00*/  SHFL.UP PT, R76, R209, 0x4, RZ ;  /* 0x04800000d14c7989 */ /* 0x000ee800000e00ff */
[----:B------:R-:W4:Y:S01]  /*6e10*/  SHFL.UP PT, R77, R212, 0x4, RZ ;  /* 0x04800000d44d7989 */ /* 0x000f2200000e00ff */
[C---:B0-----:R-:W-:Y:S01]  /*6e20*/  FMUL.FTZ R222, R212.reuse, R213 ;  /* 0x000000d5d4de7220 */ /* 0x041fe20000410000 */
[----:B--2---:R-:W-:-:S03]  /*6e30*/  FMUL.FTZ R224, R212, R78 ;  /* 0x0000004ed4e07220 */ /* 0x004fc60000410000 */
[C---:B------:R-:W-:Y:S01]  /*6e40*/  FFMA.FTZ R222, R209.reuse, R78, -R222 ;  /* 0x0000004ed1de7223 */ /* 0x040fe200000108de */
[CC--:B---3--:R-:W-:Y:S01]  /*6e50*/  FMUL.FTZ R214, R212.reuse, R76.reuse ;  /* 0x0000004cd4d67220 */ /* 0x0c8fe20000410000 */
[----:B------:R-:W-:Y:S02]  /*6e60*/  FFMA.FTZ R213, R209, R213, R224 ;  /* 0x000000d5d1d57223 */ /* 0x000fe400000100e0 */
        /* <DEDUP_REMOVED lines=14> */
[----:B---3--:R-:W-:Y:S01]  /*6f50*/  FMUL.FTZ R214, R212, R76 ;  /* 0x0000004cd4d67220 */ /* 0x008fe20000410000 */
[C---:B------:R-:W-:Y:S02]  /*6f60*/  FFMA.FTZ R78, R209.reuse, R78, -R79 ;  /* 0x0000004ed14e7223 */ /* 0x040fe4000001084f */
        /* <DEDUP_REMOVED lines=10> */
.L_x_202:
[----:B------:R-:W-:Y:S01]  /*7010*/  ISETP.GE.AND P0, PT, R120, 0x10, PT ;  /* 0x000000107800780c */ /* 0x000fe20003f06270 */
[C---:B----4-:R-:W-:Y:S01]  /*7020*/  FMUL.FTZ R222, R215.reuse, R76 ;  /* 0x0000004cd7de7220 */ /* 0x050fe20000410000 */
[C---:B--2---:R-:W-:Y:S01]  /*7030*/  FMUL.FTZ R79, R215.reuse, R214 ;  /* 0x000000d6d74f7220 */ /* 0x044fe20000410000 */
[----:B---3--:R-:W-:Y:S01]  /*7040*/  FMUL.FTZ R213, R215, R212 ;  /* 0x000000d4d7d57220 */ /* 0x008fe20000410000 */
        /* <DEDUP_REMOVED lines=10> */
.L_x_205:
[----:B------:R-:W-:-:S03]  /*70f0*/  UMOV UR7, 0xffffffff ;  /* 0xffffffff00077882 */ /* 0x000fc60000000000 */
[----:B------:R-:W-:Y:S05]  /*7100*/  BRA.DIV UR7, `(.L_x_144) ;  /* 0x0000006e072c7947 */ /* 0x000fea000b800000 */
.L_x_208:
[----:B------:R-:W-:-:S03]  /*7110*/  UMOV UR7, 0xffffffff ;  /* 0xffffffff00077882 */ /* 0x000fc60000000000 */
[----:B------:R-:W-:Y:S05]  /*7120*/  BRA.DIV UR7, `(.L_x_145) ;  /* 0x0000006e074c7947 */ /* 0x000fea000b800000 */
.L_x_211:
[----:B------:R-:W-:-:S03]  /*7130*/  UMOV UR7, 0xffffffff ;  /* 0xffffffff00077882 */ /* 0x000fc60000000000 */
[----:B------:R-:W-:Y:S05]  /*7140*/  BRA.DIV UR7, `(.L_x_146) ;  /* 0x0000006e076c7947 */ /* 0x000fea000b800000 */
.L_x_214:
        /* <DEDUP_REMOVED lines=10> */
.L_x_224:
[C---:B0---4-:R-:W-:Y:S01]  /*71f0*/  FMUL.FTZ R76, R222.reuse, R75 ;  /* 0x0000004bde4c7220 */ /* 0x051fe20000410000 */
[----:B---3--:R-:W-:-:S03]  /*7200*/  FMUL.FTZ R78, R222, R74 ;  /* 0x0000004ade4e7220 */ /* 0x008fc60000410000 */
[C---:B------:R-:W-:Y:S01]  /*7210*/  FFMA.FTZ R76, R209.reuse, R74, -R76 ;  /* 0x0000004ad14c7223 */ /* 0x040fe2000001084c */
[----:B------:R-:W-:-:S03]  /*7220*/  FFMA.FTZ R77, R209, R75, R78 ;  /* 0x0000004bd14d7223 */ /* 0x000fc6000001004e */
[----:B------:R-:W-:Y:S01]  /*7230*/  @P2 FADD.FTZ R74, R211, R76 ;  /* 0x0000004cd34a2221 */ /* 0x000fe20000010000 */
[----:B------:R-:W-:Y:S01]  /*7240*/  @P2 FADD.FTZ R75, R210, R77 ;  /* 0x0000004dd24b2221 */ /* 0x000fe20000010000 */
[C---:B------:R-:W-:Y:S01]  /*7250*/  FMUL.FTZ R76, R222.reuse, R73 ;  /* 0x00000049de4c7220 */ /* 0x040fe20000410000 */
[----:B------:R-:W-:Y:S01]  /*7260*/  FMUL.FTZ R222, R222, R72 ;  /* 0x00000048dede7220 */ /* 0x000fe20000410000 */
[C---:B------:R-:W-:Y:S01]  /*7270*/  FMUL.FTZ R79, R69.reuse, R74 ;  /* 0x0000004a454f7220 */ /* 0x040fe20000410000 */
[----:B------:R-:W-:Y:S01]  /*7280*/  FMUL.FTZ R77, R69, R75 ;  /* 0x0000004b454d7220 */ /* 0x000fe20000410000 */
[C---:B------:R-:W-:Y:S01]  /*7290*/  @P2 FFMA.FTZ R72, R209.reuse, R72, -R76 ;  /* 0x00000048d1482223 */ /* 0x040fe2000001084c */
[----:B------:R-:W-:Y:S01]  /*72a0*/  @P2 FFMA.FTZ R73, R209, R73, R222 ;  /* 0x00000049d1492223 */ /* 0x000fe200000100de */
[C---:B------:R-:W-:Y:S01]  /*72b0*/  FFMA.FTZ R78, R68.reuse, R75, R79 ;  /* 0x0000004b444e7223 */ /* 0x040fe2000001004f */
[----:B------:R-:W-:Y:S01]  /*72c0*/  FFMA.FTZ R77, R68, R74, -R77 ;  /* 0x0000004a444d7223 */ /* 0x000fe2000001084d */
[----:B------:R-:W-:-:S02]  /*72d0*/  FMUL.FTZ R79, R69, R72 ;  /* 0x00000048454f7220 */ /* 0x000fc40000410000 */
[----:B------:R-:W-:Y:S01]  /*72e0*/  FADD.FTZ R71, R71, R78 ;  /* 0x0000004e47477221 */ /* 0x000fe20000010000 */
[----:B------:R-:W-:Y:S01]  /*72f0*/  FADD.FTZ R70, R70, R77 ;  /* 0x0000004d46467221 */ /* 0x000fe20000010000 */
[-C--:B------:R-:W-:Y:S01]  /*7300*/  FMUL.FTZ R77, R69, R73.reuse ;  /* 0x00000049454d7220 */ /* 0x080fe20000410000 */
[C---:B------:R-:W-:Y:S01]  /*7310*/  FFMA.FTZ R69, R68.reuse, R73, R79 ;  /* 0x0000004944457223 */ /* 0x040fe2000001004f */
[C---:B------:R-:W-:Y:S01]  /*7320*/  FMUL.FTZ R209, R65.reuse, R71 ;  /* 0x0000004741d17220 */ /* 0x040fe20000410000 */
[C---:B------:R-:W-:Y:S01]  /*7330*/  FMUL.FTZ R76, R65.reuse, R70 ;  /* 0x00000046414c7220 */ /* 0x040fe20000410000 */
[----:B------:R-:W-:Y:S01]  /*7340*/  FFMA.FTZ R68, R68, R72, -R77 ;  /* 0x0000004844447223 */ /* 0x000fe2000001084d */
[C---:B------:R-:W-:Y:S01]  /*7350*/  FMUL.FTZ R77, R65.reuse, R69 ;  /* 0x00000045414d7220 */ /* 0x040fe20000410000 */
[C---:B------:R-:W-:Y:S01]  /*7360*/  FFMA.FTZ R209, R64.reuse, R70, -R209 ;  /* 0x0000004640d17223 */ /* 0x040fe200000108d1 */
[----:B------:R-:W-:Y:S01]  /*7370*/  FFMA.FTZ R76, R64, R71, R76 ;  /* 0x00000047404c7223 */ /* 0x000fe2000001004c */
[-C--:B------:R-:W-:Y:S01]  /*7380*/  FMUL.FTZ R210, R65, R68.reuse ;  /* 0x0000004441d27220 */ /* 0x080fe20000410000 */
[----:B------:R2:W-:Y:S01]  /*7390*/  STS.128 [R208+0x1100], R72 ;  /* 0x00110048d0007388 */ /* 0x0005e20000000c00 */
        /* <DEDUP_REMOVED lines=17> */
.L_x_141:
[----:B------:R-:W-:Y:S05]  /*74b0*/  WARPSYNC.ALL ;  /* 0x0000000000007948 */ /* 0x000fea0003800000 */
[----:B------:R-:W-:Y:S01]  /*74c0*/  FMUL.FTZ R214, R86, R124 ;  /* 0x0000007c56d67220 */ /* 0x000fe20000410000 */
[----:B------:R-:W-:Y:S01]  /*74d0*/  FMUL.FTZ R215, R85, R123 ;  /* 0x0000007b55d77220 */ /* 0x000fe20000410000 */
[CC--:B--2---:R-:W-:Y:S01]  /*74e0*/  FMUL.FTZ R60, R130.reuse, R192.reuse ;  /* 0x000000c0823c7220 */ /* 0x0c4fe20000410000 */
[----:B------:R-:W-:Y:S01]  /*74f0*/  BAR.SYNC.DEFER_BLOCKING 0x0 ;  /* 0x0000000000007b1d */ /* 0x000fe20000010000 */
[C---:B------:R-:W-:Y:S01]  /*7500*/  FMUL.FTZ R63, R127.reuse, R192 ;  /* 0x000000c07f3f7220 */ /* 0x040fe20000410000 */
[CC--:B-1----:R-:W-:Y:S01]  /*7510*/  FMUL.FTZ R61, R127.reuse, R107.reuse ;  /* 0x0000006b7f3d7220 */ /* 0x0c2fe20000410000 */
[C---:B0-----:R-:W-:Y:S01]  /*7520*/  FFMA.FTZ R64, -R127.reuse, R176, -R60 ;  /* 0x000000b07f407223 */ /* 0x041fe2000001093c */
[----:B------:R-:W-:Y:S01]  /*7530*/  FMUL.FTZ R60, R127, -R106 ;  /* 0x8000006a7f3c7220 */ /* 0x000fe20000410000 */
[C---:B------:R-:W-:Y:S01]  /*7540*/  FFMA.FTZ R62, R130.reuse, R176, -R63 ;  /* 0x000000b0823e7223 */ /* 0x040fe2000001083f */
[C---:B------:R-:W-:Y:S01]  /*7550*/  FFMA.FTZ R61, R130.reuse, R106, -R61 ;  /* 0x0000006a823d7223 */ /* 0x040fe2000001083d */
[----:B------:R-:W-:Y:S01]  /*7560*/  FADD.FTZ R64, -R191, R64 ;  /* 0x00000040bf407221 */ /* 0x000fe20000010100 */
[----:B------:R-:W-:Y:S01]  /*7570*/  FFMA.FTZ R60, R130, -R107, R60 ;  /* 0x8000006b823c7223 */ /* 0x000fe2000001003c */
[----:B------:R-:W-:Y:S01]  /*7580*/  FADD.FTZ R62, R175, R62 ;  /* 0x0000003eaf3e7221 */ /* 0x000fe20000010000 */
[CC--:B------:R-:W-:Y:S01]  /*7590*/  FMUL.FTZ R63, R131.reuse, -R61.reuse ;  /* 0x8000003d833f7220 */ /* 0x0c0fe20000410000 */
[C---:B------:R-:W-:Y:S01]  /*75a0*/  FMUL.FTZ R65, R131.reuse, -R64 ;  /* 0x8000004083417220 */ /* 0x040fe20000410000 */
[C---:B------:R-:W-:Y:S01]  /*75b0*/  FMUL.FTZ R66, R131.reuse, -R60 ;  /* 0x8000003c83427220 */ /* 0x040fe20000410000 */
[----:B------:R-:W-:Y:S01]  /*75c0*/  FMUL.FTZ R67, R131, -R62 ;  /* 0x8000003e83437220 */ /* 0x000fe20000410000 */
[C---:B------:R-:W-:Y:S01]  /*75d0*/  FFMA.FTZ R63, R132.reuse, R60, R63 ;  /* 0x0000003c843f7223 */ /* 0x040fe2000001003f */
[C---:B------:R-:W-:Y:S01]  /*75e0*/  FFMA.FTZ R65, R132.reuse, R62, -R65 ;  /* 0x0000003e84417223 */ /* 0x040fe20000010841 */
[C---:B------:R-:W-:Y:S01]  /*75f0*/  FFMA.FTZ R66, R132.reuse, R61, -R66 ;  /* 0x0000003d84427223 */ /* 0x040fe20000010842 */
[----:B------:R-:W-:Y:S01]  /*7600*/  FFMA.FTZ R67, R132, R64, R67 ;  /* 0x0000004084437223 */ /* 0x000fe20000010043 */
[C---:B------:R-:W-:Y:S01]  /*7610*/  FMUL.FTZ R61, R133.reuse, -R63 ;  /* 0x8000003f853d7220 */ /* 0x040fe20000410000 */
[----:B------:R-:W-:Y:S01]  /*7620*/  FADD.FTZ R65, R174, R65 ;  /* 0x00000041ae417221 */ /* 0x000fe20000010000 */
[CC--:B------:R-:W-:Y:S01]  /*7630*/  FMUL.FTZ R60, R133.reuse, -R66.reuse ;  /* 0x80000042853c7220 */ /* 0x0c0fe20000410000 */
[----:B------:R-:W-:Y:S01]  /*7640*/  FADD.FTZ R67, -R190, R67 ;  /* 0x00000043be437221 */ /* 0x000fe20000010100 */
[C---:B------:R-:W-:Y:S01]  /*7650*/  FFMA.FTZ R66, R134.reuse, R66, -R61 ;  /* 0x0000004286427223 */ /* 0x040fe2000001083d */
[----:B------:R-:W-:Y:S01]  /*7660*/  FMUL.FTZ R62, R133, -R65 ;  /* 0x80000041853e7220 */ /* 0x000fe20000410000 */
[----:B------:R-:W-:Y:S01]  /*7670*/  FFMA.FTZ R63, R134, R63, R60 ;  /* 0x0000003f863f7223 */ /* 0x000fe2000001003c */
[----:B------:R-:W-:Y:S01]  /*7680*/  ISETP.GE.AND P0, PT, R118, UR32, PT ;  /* 0x0000002076007c0c */ /* 0x000fe2000bf06270 */
[----:B------:R-:W0:Y:S01]  /*7690*/  LDS.64 R60, [R160+0x1108] ;  /* 0x00110800a03c7984 */ /* 0x000e220000000a00 */
[----:B------:R-:W-:Y:S01]  /*76a0*/  FFMA.FTZ R64, R134, R67, R62 ;  /* 0x0000004386407223 */ /* 0x000fe2000001003e */
[C---:B------:R-:W-:Y:S01]  /*76b0*/  FMUL.FTZ R69, R135.reuse, -R63 ;  /* 0x8000003f87457220 */ /* 0x040fe20000410000 */
[-C--:B------:R-:W-:Y:S01]  /*76c0*/  FMUL.FTZ R68, R135, -R66.reuse ;  /* 0x8000004287447220 */ /* 0x080fe20000410000 */
[----:B------:R-:W-:Y:S01]  /*76d0*/  FMUL.FTZ R67, R133, -R67 ;  /* 0x8000004385437220 */ /* 0x000fe20000410000 */
[----:B------:R-:W-:Y:S01]  /*76e0*/  FADD.FTZ R64, -R189, R64 ;  /* 0x00000040bd407221 */ /* 0x000fe20000010100 */
[C---:B------:R-:W-:Y:S01]  /*76f0*/  FFMA.FTZ R69, R136.reuse, R66, -R69 ;  /* 0x0000004288457223 */ /* 0x040fe20000010845 */
[----:B------:R-:W-:Y:S01]  /*7700*/  FFMA.FTZ R68, R136, R63, R68 ;  /* 0x0000003f88447223 */ /* 0x000fe20000010044 */
[----:B------:R-:W-:Y:S01]  /*7710*/  FFMA.FTZ R62, R134, R65, -R67 ;  /* 0x00000041863e7223 */ /* 0x000fe20000010843 */
[----:B------:R-:W-:Y:S01]  /*7720*/  FMUL.FTZ R63, R135, -R64 ;  /* 0x80000040873f7220 */ /* 0x000fe20000410000 */
[CC--:B------:R-:W-:Y:S01]  /*7730*/  FMUL.FTZ R67, R137.reuse, -R69.reuse ;  /* 0x8000004589437220 */ /* 0x0c0fe20000410000 */
[-C--:B------:R-:W-:Y:S01]  /*7740*/  FMUL.FTZ R66, R137, -R68.reuse ;  /* 0x8000004489427220 */ /* 0x080fe20000410000 */
[----:B------:R-:W-:Y:S01]  /*7750*/  FADD.FTZ R62, R173, R62 ;  /* 0x0000003ead3e7221 */ /* 0x000fe20000010000 */
[----:B------:R-:W-:Y:S01]  /*7760*/  ISETP.NE.OR P0, PT, R238, RZ, P0 ;  /* 0x000000ffee00720c */ /* 0x000fe20000705670 */
[C---:B------:R-:W-:Y:S01]  /*7770*/  FFMA.FTZ R67, R138.reuse, R68, R67 ;  /* 0x000000448a437223 */ /* 0x040fe20000010043 */
[----:B------:R-:W-:Y:S01]  /*7780*/  FFMA.FTZ R66, R138, R69, -R66 ;  /* 0x000000458a427223 */ /* 0x000fe20000010842 */
[-C--:B------:R-:W-:Y:S01]  /*7790*/  FMUL.FTZ R65, R135, -R62.reuse ;  /* 0x8000003e87417220 */ /* 0x080fe20000410000 */
[C---:B------:R-:W-:Y:S01]  /*77a0*/  FFMA.FTZ R63, R136.reuse, R62, -R63 ;  /* 0x0000003e883f7223 */ /* 0x040fe2000001083f */
[CC--:B------:R-:W-:Y:S01]  /*77b0*/  FMUL.FTZ R69, R139.reuse, -R67.reuse ;  /* 0x800000438b457220 */ /* 0x0c0fe20000410000 */
[----:B------:R-:W-:Y:S01]  /*77c0*/  FMUL.FTZ R62, R139, -R66 ;  /* 0x800000428b3e7220 */ /* 0x000fe20000410000 */
[----:B------:R-:W-:Y:S01]  /*77d0*/  FFMA.FTZ R65, R136, R64, R65 ;  /* 0x0000004088417223 */ /* 0x000fe20000010041 */
[----:B------:R-:W-:Y:S01]  /*77e0*/  FADD.FTZ R63, R172, R63 ;  /* 0x0000003fac3f7221 */ /* 0x000fe20000010000 */
[C---:B------:R-:W-:Y:S01]  /*77f0*/  FFMA.FTZ R69, R140.reuse, R66, -R69 ;  /* 0x000000428c457223 */ /* 0x040fe20000010845 */
[----:B------:R-:W-:Y:S01]  /*7800*/  FFMA.FTZ R66, R140, R67, R62 ;  /* 0x000000438c427223 */ /* 0x000fe2000001003e */
[----:B------:R-:W-:Y:S01]  /*7810*/  FADD.FTZ R65, -R188, R65 ;  /* 0x00000041bc417221 */ /* 0x000fe20000010100 */
[----:B------:R-:W-:Y:S01]  /*7820*/  FMUL.FTZ R67, R137, -R63 ;  /* 0x8000003f89437220 */ /* 0x000fe20000410000 */
[C---:B------:R-:W-:Y:S01]  /*7830*/  FMUL.FTZ R71, R141.reuse, -R69 ;  /* 0x800000458d477220 */ /* 0x040fe20000410000 */
[-C--:B------:R-:W-:Y:S01]  /*7840*/  FMUL.FTZ R68, R141, -R66.reuse ;  /* 0x800000428d447220 */ /* 0x080fe20000410000 */
[-C--:B------:R-:W-:Y:S01]  /*7850*/  FMUL.FTZ R62, R137, -R65.reuse ;  /* 0x80000041893e7220 */ /* 0x080fe20000410000 */
[----:B------:R-:W-:Y:S01]  /*7860*/  FFMA.FTZ R64, R138, R65, R67 ;  /* 0x000000418a407223 */ /* 0x000fe20000010043 */
[C---:B------:R-:W-:Y:S01]  /*7870*/  FFMA.FTZ R71, R142.reuse, R66, R71 ;  /* 0x000000428e477223 */ /* 0x040fe20000010047 */
[----:B------:R-:W-:Y:S01]  /*7880*/  FFMA.FTZ R68, R142, R69, -R68 ;  /* 0x000000458e447223 */ /* 0x000fe20000010844 */
[----:B------:R-:W-:Y:S01]  /*7890*/  FFMA.FTZ R62, R138, R63, -R62 ;  /* 0x0000003f8a3e7223 */ /* 0x000fe2000001083e */
[----:B------:R-:W-:Y:S01]  /*78a0*/  FADD.FTZ R64, -R187, R64 ;  /* 0x00000040bb407221 */ /* 0x000fe20000010100 */
[CC--:B------:R-:W-:Y:S01]  /*78b0*/  FMUL.FTZ R65, R143.reuse, -R71.reuse ;  /* 0x800000478f417220 */ /* 0x0c0fe20000410000 */
[----:B------:R-:W-:Y:S01]  /*78c0*/  FMUL.FTZ R66, R143, -R68 ;  /* 0x800000448f427220 */ /* 0x000fe20000410000 */
[----:B------:R-:W-:Y:S01]  /*78d0*/  FADD.FTZ R62, R171, R62 ;  /* 0x0000003eab3e7221 */ /* 0x000fe20000010000 */
[C---:B------:R-:W-:Y:S01]  /*78e0*/  FMUL.FTZ R63, R139.reuse, -R64 ;  /* 0x800000408b3f7220 */ /* 0x040fe20000410000 */
[C---:B------:R-:W-:Y:S01]  /*78f0*/  FFMA.FTZ R68, R144.reuse, R68, -R65 ;  /* 0x0000004490447223 */ /* 0x040fe20000010841 */
[----:B------:R-:W-:Y:S01]  /*7900*/  FFMA.FTZ R66, R144, R71, R66 ;  /* 0x0000004790427223 */ /* 0x000fe20000010042 */
[-C--:B------:R-:W-:Y:S01]  /*7910*/  FMUL.FTZ R67, R139, -R62.reuse ;  /* 0x8000003e8b437220 */ /* 0x080fe20000410000 */
[----:B------:R-:W-:Y:S01]  /*7920*/  FFMA.FTZ R65, R140, R62, -R63 ;  /* 0x0000003e8c417223 */ /* 0x000fe2000001083f */
[----:B------:R-:W-:Y:S01]  /*7930*/  FMUL.FTZ R71, R145, -R68 ;  /* 0x8000004491477220 */ /* 0x000fe20000410000 */
[CC--:B0-----:R-:W-:Y:S01]  /*7940*/  FMUL.FTZ R63, R129.reuse, R61.reuse ;  /* 0x0000003d813f7220 */ /* 0x0c1fe20000410000 */
[----:B------:R-:W-:Y:S01]  /*7950*/  FMUL.FTZ R62, R129, R60 ;  /* 0x0000003c813e7220 */ /* 0x000fe20000410000 */
[-C--:B------:R-:W-:Y:S01]  /*7960*/  FMUL.FTZ R69, R145, -R66.reuse ;  /* 0x8000004291457220 */ /* 0x080fe20000410000 */
[----:B------:R-:W-:Y:S01]  /*7970*/  FFMA.FTZ R71, R146, R66, R71 ;  /* 0x0000004292477223 */ /* 0x000fe20000010047 */
[C---:B------:R-:W-:Y:S01]  /*7980*/  FFMA.FTZ R63, R128.reuse, R60, -R63 ;  /* 0x0000003c803f7223 */ /* 0x040fe2000001083f */
[----:B------:R-:W-:Y:S01]  /*7990*/  FFMA.FTZ R62, R128, R61, R62 ;  /* 0x0000003d803e7223 */ /* 0x000fe2000001003e */
[----:B------:R-:W-:Y:S01]  /*79a0*/  FFMA.FTZ R69, R146, R68, -R69 ;  /* 0x0000004492457223 */ /* 0x000fe20000010845 */
[C---:B------:R-:W-:Y:S01]  /*79b0*/  FMUL.FTZ R61, R147.reuse, -R71 ;  /* 0x80000047933d7220 */ /* 0x040fe20000410000 */
[----:B------:R-:W-:Y:S01]  /*79c0*/  FADD.FTZ R214, R214, R63 ;  /* 0x0000003fd6d67221 */ /* 0x000fe20000010000 */
[----:B------:R-:W-:Y:S01]  /*79d0*/  FADD.FTZ R213, RZ, R62 ;  /* 0x0000003effd57221 */ /* 0x000fe20000010000 */
[----:B------:R-:W-:Y:S01]  /*79e0*/  FFMA.FTZ R67, R140, R64, R67 ;  /* 0x000000408c437223 */ /* 0x000fe20000010043 */
[-C--:B------:R-:W-:Y:S01]  /*79f0*/  FMUL.FTZ R60, R147, -R69.reuse ;  /* 0x80000045933c7220 */ /* 0x080fe20000410000 */
[----:B------:R-:W-:Y:S01]  /*7a00*/  FFMA.FTZ R69, R148, R69, -R61 ;  /* 0x0000004594457223 */ /* 0x000fe2000001083d */
[CC--:B------:R-:W-:Y:S01]  /*7a10*/  FMUL.FTZ R63, R157.reuse, R214.reuse ;  /* 0x000000d69d3f7220 */ /* 0x0c0fe20000410000 */
[----:B------:R-:W-:Y:S01]  /*7a20*/  FMUL.FTZ R61, R157, R213 ;  /* 0x000000d59d3d7220 */ /* 0x000fe20000410000 */
[----:B------:R-:W-:Y:S01]  /*7a30*/  FADD.FTZ R67, -R186, R67 ;  /* 0x00000043ba437221 */ /* 0x000fe20000010100 */
[----:B------:R-:W-:Y:S01]  /*7a40*/  FFMA.FTZ R71, R148, R71, R60 ;  /* 0x0000004794477223 */ /* 0x000fe2000001003c */
[C---:B------:R-:W-:Y:S01]  /*7a50*/  FFMA.FTZ R63, R158.reuse, R213, R63 ;  /* 0x000000d59e3f7223 */ /* 0x040fe2000001003f */
[----:B------:R-:W-:Y:S01]  /*7a60*/  FFMA.FTZ R60, R158, R214, -R61 ;  /* 0x000000d69e3c7223 */ /* 0x000fe2000001083d */
[----:B------:R-:W-:Y:S01]  /*7a70*/  FADD.FTZ R65, R170, R65 ;  /* 0x00000041aa417221 */ /* 0x000fe20000010000 */
[----:B------:R-:W-:Y:S01]  /*7a80*/  FMUL.FTZ R61, R141, -R67 ;  /* 0x800000438d3d7220 */ /* 0x000fe20000410000 */
[----:B------:R-:W-:Y:S01]  /*7a90*/  FADD.FTZ R212, RZ, R63 ;  /* 0x0000003fffd47221 */ /* 0x000fe20000010000 */
[----:B------:R-:W-:Y:S01]  /*7aa0*/  FADD.FTZ R215, R215, R60 ;  /* 0x0000003cd7d77221 */ /* 0x000fe20000010000 */
[-C--:B------:R-:W-:Y:S01]  /*7ab0*/  FMUL.FTZ R62, R141, -R65.reuse ;  /* 0x800000418d3e7220 */ /* 0x080fe20000410000 */
[C---:B------:R-:W-:Y:S01]  /*7ac0*/  FFMA.FTZ R60, R142.reuse, R65, -R61 ;  /* 0x000000418e3c7223 */ /* 0x040fe2000001083d */
[CC--:B------:R-:W-:Y:S01]  /*7ad0*/  FMUL.FTZ R61, R155.reuse, R212.reuse ;  /* 0x000000d49b3d7220 */ /* 0x0c0fe20000410000 */
[----:B------:R-:W-:Y:S01]  /*7ae0*/  FMUL.FTZ R63, R155, R215 ;  /* 0x000000d79b3f7220 */ /* 0x000fe20000410000 */
[C---:B------:R-:W-:Y:S01]  /*7af0*/  FMUL.FTZ R64, R149.reuse, -R69 ;  /* 0x8000004595407220 */ /* 0x040fe20000410000 */
[----:B------:R-:W-:Y:S01]  /*7b00*/  FFMA.FTZ R62, R142, R67, R62 ;  /* 0x000000438e3e7223 */ /* 0x000fe2000001003e */
[C---:B------:R-:W-:Y:S01]  /*7b10*/  FFMA.FTZ R61, R156.reuse, R215, -R61 ;  /* 0x000000d79c3d7223 */ /* 0x040fe2000001083d */
[----:B------:R-:W-:Y:S01]  /*7b20*/  FFMA.FTZ R63, R156, R212, R63 ;  /* 0x000000d49c3f7223 */ /* 0x000fe2000001003f */
[-C--:B------:R-:W-:Y:S01]  /*7b30*/  FMUL.FTZ R65, R149, -R71.reuse ;  /* 0x8000004795417220 */ /* 0x080fe20000410000 */
[----:B------:R-:W-:Y:S01]  /*7b40*/  FFMA.FTZ R71, R150, R71, R64 ;  /* 0x0000004796477223 */ /* 0x000fe20000010040 */
[----:B------:R-:W-:Y:S01]  /*7b50*/  FADD.FTZ R216, R216, R61 ;  /* 0x0000003dd8d87221 */ /* 0x000fe20000010000 */
[----:B------:R-:W-:Y:S01]  /*7b60*/  FADD.FTZ R211, RZ, R63 ;  /* 0x0000003fffd37221 */ /* 0x000fe20000010000 */
[----:B------:R-:W-:Y:S01]  /*7b70*/  FADD.FTZ R64, -R185, R62 ;  /* 0x0000003eb9407221 */ /* 0x000fe20000010100 */
[----:B------:R-:W-:Y:S01]  /*7b80*/  FADD.FTZ R62, R169, R60 ;  /* 0x0000003ca93e7221 */ /* 0x000fe20000010000 */
[C---:B------:R-:W-:Y:S01]  /*7b90*/  FMUL.FTZ R63, R153.reuse, R216 ;  /* 0x000000d8993f7220 */ /* 0x040fe20000410000 */
[----:B------:R-:W-:Y:S01]  /*7ba0*/  FMUL.FTZ R61, R153, R211 ;  /* 0x000000d3993d7220 */ /* 0x000fe20000410000 */
[----:B------:R-:W-:Y:S01]  /*7bb0*/  FFMA.FTZ R69, R150, R69, -R65 ;  /* 0x0000004596457223 */ /* 0x000fe20000010841 */
[----:B------:R-:W-:Y:S01]  /*7bc0*/  FMUL.FTZ R65, R143, -R64 ;  /* 0x800000408f417220 */ /* 0x000fe20000410000 */
[C---:B------:R-:W-:Y:S01]  /*7bd0*/  FFMA.FTZ R63, R154.reuse, R211, R63 ;  /* 0x000000d39a3f7223 */ /* 0x040fe2000001003f */
[----:B------:R-:W-:Y:S01]  /*7be0*/  FFMA.FTZ R60, R154, R216, -R61 ;  /* 0x000000d89a3c7223 */ /* 0x000fe2000001083d */
[----:B------:R-:W-:Y:S01]  /*7bf0*/  FMUL.FTZ R61, R151, -R69 ;  /* 0x80000045973d7220 */ /* 0x000fe20000410000 */
[-C--:B------:R-:W-:Y:S01]  /*7c00*/  FMUL.FTZ R67, R143, -R62.reuse ;  /* 0x8000003e8f437220 */ /* 0x080fe20000410000 */
[----:B------:R-:W-:Y:S01]  /*7c10*/  FADD.FTZ R210, RZ, R63 ;  /* 0x0000003fffd27221 */ /* 0x000fe20000010000 */
[----:B------:R-:W-:Y:S01]  /*7c20*/  FADD.FTZ R217, R217, R60 ;  /* 0x0000003cd9d97221 */ /* 0x000fe20000010000 */
[----:B------:R-:W-:Y:S01]  /*7c30*/  FFMA.FTZ R65, R144, R62, -R65 ;  /* 0x0000003e90417223 */ /* 0x000fe20000010841 */
[C---:B------:R-:W-:Y:S01]  /*7c40*/  FMUL.FTZ R62, R151.reuse, -R71 ;  /* 0x80000047973e7220 */ /* 0x040fe20000410000 */
[CC--:B------:R-:W-:Y:S01]  /*7c50*/  FMUL.FTZ R60, R151.reuse, R210.reuse ;  /* 0x000000d2973c7220 */ /* 0x0c0fe20000410000 */
[----:B------:R-:W-:Y:S01]  /*7c60*/  FMUL.FTZ R63, R151, R217 ;  /* 0x000000d9973f7220 */ /* 0x000fe20000410000 */
[C---:B------:R-:W-:Y:S01]  /*7c70*/  FFMA.FTZ R71, R152.reuse, R71, R61 ;  /* 0x0000004798477223 */ /* 0x040fe2000001003d */
[C---:B------:R-:W-:Y:S01]  /*7c80*/  FFMA.FTZ R62, R152.reuse, R69, -R62 ;  /* 0x00000045983e7223 */ /* 0x040fe2000001083e */
[C---:B------:R-:W-:Y:S01]  /*7c90*/  FFMA.FTZ R61, R152.reuse, R217, -R60 ;  /* 0x000000d9983d7223 */ /* 0x040fe2000001083c */
[----:B------:R-:W-:Y:S01]  /*7ca0*/  FFMA.FTZ R63, R152, R210, R63 ;  /* 0x000000d2983f7223 */ /* 0x000fe2000001003f */
[----:B------:R-:W-:Y:S01]  /*7cb0*/  FFMA.FTZ R67, R144, R64, R67 ;  /* 0x0000004090437223 */ /* 0x000fe20000010043 */
[C---:B------:R-:W-:Y:S01]  /*7cc0*/  FMUL.FTZ R60, R153.reuse, -R62 ;  /* 0x8000003e993c7220 */ /* 0x040fe20000410000 */
[----:B------:R-:W-:Y:S01]  /*7cd0*/  FADD.FTZ R218, R218, R61 ;  /* 0x0000003ddada7221 */ /* 0x000fe20000010000 */
[----:B------:R-:W-:Y:S01]  /*7ce0*/  FADD.FTZ R209, RZ, R63 ;  /* 0x0000003fffd17221 */ /* 0x000fe20000010000 */
[----:B------:R-:W-:Y:S01]  /*7cf0*/  FMUL.FTZ R69, R153, -R71 ;  /* 0x8000004799457220 */ /* 0x000fe20000410000 */
[----:B------:R-:W-:Y:S01]  /*7d00*/  FADD.FTZ R67, -R184, R67 ;  /* 0x00000043b8437221 */ /* 0x000fe20000010100 */
[CC--:B------:R-:W-:Y:S01]  /*7d10*/  FMUL.FTZ R63, R149.reuse, R218.reuse ;  /* 0x000000da953f7220 */ /* 0x0c0fe20000410000 */
[----:B------:R-:W-:Y:S01]  /*7d20*/  FMUL.FTZ R61, R149, R209 ;  /* 0x000000d1953d7220 */ /* 0x000fe20000410000 */
[----:B------:R-:W-:Y:S01]  /*7d30*/  FFMA.FTZ R71, R154, R71, R60 ;  /* 0x000000479a477223 */ /* 0x000fe2000001003c */
[----:B------:R-:W-:Y:S01]  /*7d40*/  FADD.FTZ R65, R168, R65 ;  /* 0x00000041a8417221 */ /* 0x000fe20000010000 */
[C---:B------:R-:W-:Y:S01]  /*7d50*/  FFMA.FTZ R63, R150.reuse, R209, R63 ;  /* 0x000000d1963f7223 */ /* 0x040fe2000001003f */
[----:B------:R-:W-:Y:S01]  /*7d60*/  FFMA.FTZ R60, R150, R218, -R61 ;  /* 0x000000da963c7223 */ /* 0x000fe2000001083d */
[----:B------:R-:W-:Y:S01]  /*7d70*/  FMUL.FTZ R61, R145, -R67 ;  /* 0x80000043913d7220 */ /* 0x000fe20000410000 */
[----:B------:R-:W-:Y:S01]  /*7d80*/  FFMA.FTZ R69, R154, R62, -R69 ;  /* 0x0000003e9a457223 */ /* 0x000fe20000010845 */
[----:B------:R-:W-:Y:S01]  /*7d90*/  FADD.FTZ R208, RZ, R63 ;  /* 0x0000003fffd07221 */ /* 0x000fe20000010000 */
[----:B------:R-:W-:Y:S01]  /*7da0*/  FADD.FTZ R219, R219, R60 ;  /* 0x0000003cdbdb7221 */ /* 0x000fe20000010000 */
[-C--:B------:R-:W-:Y:S01]  /*7db0*/  FFMA.FTZ R60, R146, R65.reuse, -R61 ;  /* 0x00000041923c7223 */ /* 0x080fe2000001083d */
[----:B------:R-:W-:Y:S01]  /*7dc0*/  FMUL.FTZ R62, R145, -R65 ;  /* 0x80000041913e7220 */ /* 0x000fe20000410000 */
[CC--:B------:R-:W-:Y:S01]  /*7dd0*/  FMUL.FTZ R61, R147.reuse, R208.reuse ;  /* 0x000000d0933d7220 */ /* 0x0c0fe20000410000 */
[----:B------:R-:W-:Y:S01]  /*7de0*/  FMUL.FTZ R63, R147, R219 ;  /* 0x000000db933f7220 */ /* 0x000fe20000410000 */
[C---:B------:R-:W-:Y:S01]  /*7df0*/  FMUL.FTZ R65, R155.reuse, -R71 ;  /* 0x800000479b417220 */ /* 0x040fe20000410000 */
[----:B------:R-:W-:Y:S01]  /*7e00*/  FMUL.FTZ R66, R155, -R69 ;  /* 0x800000459b427220 */ /* 0x000fe20000410000 */
[----:B------:R-:W-:Y:S01]  /*7e10*/  FFMA.FTZ R61, R148, R219, -R61 ;  /* 0x000000db943d7223 */ /* 0x000fe2000001083d */
[----:B------:R-:W-:Y:S01]  /*7e20*/  FFMA.FTZ R62, R146, R67, R62 ;  /* 0x00000043923e7223 */ /* 0x000fe2000001003e */
[----:B------:R-:W-:Y:S01]  /*7e30*/  FFMA.FTZ R63, R148, R208, R63 ;  /* 0x000000d0943f7223 */ /* 0x000fe2000001003f */
[C---:B------:R-:W-:Y:S01]  /*7e40*/  FFMA.FTZ R64, R156.reuse, R69, -R65 ;  /* 0x000000459c407223 */ /* 0x040fe20000010841 */
[----:B------:R-:W-:Y:S01]  /*7e50*/  FFMA.FTZ R65, R156, R71, R66 ;  /* 0x000000479c417223 */ /* 0x000fe20000010042 */
[----:B------:R-:W-:Y:S01]  /*7e60*/  FADD.FTZ R220, R220, R61 ;  /* 0x0000003ddcdc7221 */ /* 0x000fe20000010000 */
[----:B------:R-:W-:Y:S01]  /*7e70*/  FADD.FTZ R129, RZ, R63 ;  /* 0x0000003fff817221 */ /* 0x000fe20000010000 */
[----:B------:R-:W-:Y:S01]  /*7e80*/  FADD.FTZ R66, -R183, R62 ;  /* 0x0000003eb7427221 */ /* 0x000fe20000010100 */
[----:B------:R-:W-:Y:S01]  /*7e90*/  FADD.FTZ R62, R167, R60 ;  /* 0x0000003ca73e7221 */ /* 0x000fe20000010000 */
[C---:B------:R-:W-:Y:S01]  /*7ea0*/  FMUL.FTZ R63, R145.reuse, R220 ;  /* 0x000000dc913f7220 */ /* 0x040fe20000410000 */
[-C--:B------:R-:W-:Y:S01]  /*7eb0*/  FMUL.FTZ R61, R145, R129.reuse ;  /* 0x00000081913d7220 */ /* 0x080fe20000410000 */
[C---:B------:R-:W-:Y:S01]  /*7ec0*/  FMUL.FTZ R67, R147.reuse, -R66 ;  /* 0x8000004293437220 */ /* 0x040fe20000410000 */
[----:B------:R-:W-:Y:S01]  /*7ed0*/  FMUL.FTZ R69, R147, -R62 ;  /* 0x8000003e93457220 */ /* 0x000fe20000410000 */
[C---:B------:R-:W-:Y:S01]  /*7ee0*/  FFMA.FTZ R63, R146.reuse, R129, R63 ;  /* 0x00000081923f7223 */ /* 0x040fe2000001003f */
[----:B------:R-:W-:Y:S01]  /*7ef0*/  FFMA.FTZ R60, R146, R220, -R61 ;  /* 0x000000dc923c7223 */ /* 0x000fe2000001083d */
[C---:B------:R-:W-:Y:S01]  /*7f00*/  FFMA.FTZ R67, R148.reuse, R62, -R67 ;  /* 0x0000003e94437223 */ /* 0x040fe20000010843 */
[----:B------:R-:W-:Y:S01]  /*7f10*/  FFMA.FTZ R69, R148, R66, R69 ;  /* 0x0000004294457223 */ /* 0x000fe20000010045 */
[----:B------:R-:W-:Y:S01]  /*7f20*/  FADD.FTZ R128, RZ, R63 ;  /* 0x0000003fff807221 */ /* 0x000fe20000010000 */
[----:B------:R-:W-:Y:S01]  /*7f30*/  FADD.FTZ R221, R207, R60 ;  /* 0x0000003ccfdd7221 */ /* 0x000fe20000010000 */
[----:B------:R-:W-:Y:S01]  /*7f40*/  FADD.FTZ R67, R166, R67 ;  /* 0x00000043a6437221 */ /* 0x000fe20000010000 */
[----:B------:R-:W-:Y:S01]  /*7f50*/  FADD.FTZ R69, -R182, R69 ;  /* 0x00000045b6457221 */ /* 0x000fe20000010100 */
[CC--:B------:R-:W-:Y:S01]  /*7f60*/  FMUL.FTZ R61, R143.reuse, R128.reuse ;  /* 0x000000808f3d7220 */ /* 0x0c0fe20000410000 */
[----:B------:R-:W-:Y:S01]  /*7f70*/  FMUL.FTZ R63, R143, R221 ;  /* 0x000000dd8f3f7220 */ /* 0x000fe20000410000 */
[C---:B------:R-:W-:Y:S01]  /*7f80*/  FMUL.FTZ R71, R149.reuse, -R67 ;  /* 0x8000004395477220 */ /* 0x040fe20000410000 */
[----:B------:R-:W-:Y:S01]  /*7f90*/  FMUL.FTZ R60, R149, -R69 ;  /* 0x80000045953c7220 */ /* 0x000fe20000410000 */
[C---:B------:R-:W-:Y:S01]  /*7fa0*/  FFMA.FTZ R61, R144.reuse, R221, -R61 ;  /* 0x000000dd903d7223 */ /* 0x040fe2000001083d */
[----:B------:R-:W-:Y:S01]  /*7fb0*/  FFMA.FTZ R63, R144, R128, R63 ;  /* 0x00000080903f7223 */ /* 0x000fe2000001003f */
[C---:B------:R-:W-:Y:S01]  /*7fc0*/  FFMA.FTZ R62, R150.reuse, R69, R71 ;  /* 0x00000045963e7223 */ /* 0x040fe20000010047 */
[----:B------:R-:W-:Y:S01]  /*7fd0*/  FFMA.FTZ R60, R150, R67, -R60 ;  /* 0x00000043963c7223 */ /* 0x000fe2000001083c */
        /* <DEDUP_REMOVED lines=28> */
[----:B------:R-:W-:Y:S01]  /*81a0*/  @!P0 LEA R69, R2, R87, 0x4 ;  /* 0x0000005702458211 */ /* 0x000fe200078e20ff */
[----:B------:R-:W-:Y:S01]  /*81b0*/  FMUL.FTZ R61, R137, R204 ;  /* 0x000000cc893d7220 */ /* 0x000fe20000410000 */
[C---:B------:R-:W-:Y:S01]  /*81c0*/  FMUL.FTZ R63, R155.reuse, -R66 ;  /* 0x800000429b3f7220 */ /* 0x040fe20000410000 */
[----:B------:R-:W-:-:S02]  /*81d0*/  FMUL.FTZ R67, R155, -R62 ;  /* 0x8000003e9b437220 */ /* 0x000fc40000410000 */
[----:B------:R-:W-:Y:S01]  /*81e0*/  FFMA.FTZ R60, R138, R224, -R61 ;  /* 0x000000e08a3c7223 */ /* 0x000fe2000001083d */
[C---:B------:R-:W-:Y:S01]  /*81f0*/  FFMA.FTZ R71, R156.reuse, R62, -R63 ;  /* 0x0000003e9c477223 */ /* 0x040fe2000001083f */
[----:B------:R-:W-:Y:S01]  /*8200*/  FMUL.FTZ R63, R137, R224 ;  /* 0x000000e0893f7220 */ /* 0x000fe20000410000 */
[----:B-----5:R-:W-:Y:S01]  /*8210*/  FFMA.FTZ R73, R156, R66, R67 ;  /* 0x000000429c497223 */ /* 0x020fe20000010043 */
[----:B------:R-:W-:Y:S01]  /*8220*/  FADD.FTZ R225, R203, R60 ;  /* 0x0000003ccbe17221 */ /* 0x000fe20000010000 */
[----:B------:R-:W-:Y:S01]  /*8230*/  FADD.FTZ R71, R162, R71 ;  /* 0x00000047a2477221 */ /* 0x000fe20000010000 */
[----:B------:R-:W-:Y:S01]  /*8240*/  FFMA.FTZ R203, R138, R204, R63 ;  /* 0x000000cc8acb7223 */ /* 0x000fe2000001003f */
[----:B------:R-:W-:Y:S01]  /*8250*/  FADD.FTZ R73, -R178, R73 ;  /* 0x00000049b2497221 */ /* 0x000fe20000010100 */
[----:B------:R-:W-:Y:S01]  /*8260*/  FMUL.FTZ R67, R135, R225 ;  /* 0x000000e187437220 */ /* 0x000fe20000410000 */
[----:B------:R-:W-:Y:S01]  /*8270*/  HFMA2.MMA R61, -RZ, RZ, 0, 0 ;  /* 0x00000000ff3d7435 */ /* 0x000fe200000001ff */
[----:B------:R-:W-:Y:S01]  /*8280*/  FADD.FTZ R203, RZ, R203 ;  /* 0x000000cbffcb7221 */ /* 0x000fe20000010000 */
[----:B------:R-:W-:-:S02]  /*8290*/  MOV R60, 0x3f800000 ;  /* 0x3f800000003c7802 */ /* 0x000fc40000000f00 */
[----:B------:R-:W-:Y:S01]  /*82a0*/  CS2R R62, SRZ ;  /* 0x00000000003e7805 */ /* 0x000fe2000001ff00 */
[----:B------:R-:W-:Y:S01]  /*82b0*/  FMUL.FTZ R75, R157, -R73 ;  /* 0x800000499d4b7220 */ /* 0x000fe20000410000 */
[-C--:B------:R-:W-:Y:S01]  /*82c0*/  FMUL.FTZ R66, R135, R203.reuse ;  /* 0x000000cb87427220 */ /* 0x080fe20000410000 */
[----:B------:R-:W-:Y:S02]  /*82d0*/  FFMA.FTZ R223, R136, R203, R67 ;  /* 0x000000cb88df7223 */ /* 0x000fe40000010043 */
[----:B------:R-:W-:Y:S01]  /*82e0*/  FFMA.FTZ R70, R158, R71, -R75 ;  /* 0x000000479e467223 */ /* 0x000fe2000001084b */
[----:B------:R-:W-:Y:S01]  /*82f0*/  FFMA.FTZ R67, R136, R225, -R66 ;  /* 0x000000e188437223 */ /* 0x000fe20000010842 */
[----:B------:R-:W-:Y:S01]  /*8300*/  FADD.FTZ R223, RZ, R223 ;  /* 0x000000dfffdf7221 */ /* 0x000fe20000010000 */
[----:B------:R-:W-:Y:S01]  /*8310*/  FMUL.FTZ R66, R157, -R71 ;  /* 0x800000479d427220 */ /* 0x000fe20000410000 */
[----:B------:R0:W1:Y:S01]  /*8320*/  @!P0 LDS.128 R60, [R69+0x3910] ;  /* 0x00391000453c8984 */ /* 0x0000620000000c00 */
[----:B------:R-:W-:Y:S01]  /*8330*/  FADD.FTZ R202, R202, R67 ;  /* 0x00000043caca7221 */ /* 0x000fe20000010000 */
[----:B------:R-:W-:Y:S01]  /*8340*/  FMUL.FTZ R67, R133, R223 ;  /* 0x000000df85437220 */ /* 0x000fe20000410000 */
[----:B------:R-:W-:Y:S01]  /*8350*/  FFMA.FTZ R72, R158, R73, R66 ;  /* 0x000000499e487223 */ /* 0x000fe20000010042 */
[----:B------:R-:W-:Y:S01]  /*8360*/  FMUL.FTZ R71, R157, -R64 ;  /* 0x800000409d477220 */ /* 0x000fe20000410000 */
[-C--:B------:R-:W-:Y:S01]  /*8370*/  FMUL.FTZ R68, R133, R202.reuse ;  /* 0x000000ca85447220 */ /* 0x080fe20000410000 */
[----:B------:R-:W-:Y:S01]  /*8380*/  FFMA.FTZ R66, R134, R202, -R67 ;  /* 0x000000ca86427223 */ /* 0x000fe20000010843 */
[-C--:B------:R-:W-:Y:S01]  /*8390*/  FMUL.FTZ R67, R157, -R65.reuse ;  /* 0x800000419d437220 */ /* 0x080fe20000410000 */
[----:B------:R-:W-:Y:S01]  /*83a0*/  FFMA.FTZ R65, R158, R65, R71 ;  /* 0x000000419e417223 */ /* 0x000fe20000010047 */
[----:B------:R-:W-:Y:S01]  /*83b0*/  FFMA.FTZ R68, R134, R223, R68 ;  /* 0x000000df86447223 */ /* 0x000fe20000010044 */
[----:B------:R-:W-:Y:S01]  /*83c0*/  FADD.FTZ R201, R201, R66 ;  /* 0x00000042c9c97221 */ /* 0x000fe20000010000 */
[----:B------:R-:W-:Y:S01]  /*83d0*/  FFMA.FTZ R64, R158, R64, -R67 ;  /* 0x000000409e407223 */ /* 0x000fe20000010843 */
[----:B------:R-:W-:Y:S01]  /*83e0*/  FADD.FTZ R67, -R177, R72 ;  /* 0x00000048b1437221 */ /* 0x000fe20000010100 */
[----:B------:R-:W-:Y:S01]  /*83f0*/  FADD.FTZ R226, RZ, R68 ;  /* 0x00000044ffe27221 */ /* 0x000fe20000010000 */
[----:B0-----:R-:W-:Y:S01]  /*8400*/  FMUL.FTZ R69, R131, R201 ;  /* 0x000000c983457220 */ /* 0x001fe20000410000 */
[----:B------:R-:W-:-:S02]  /*8410*/  FADD.FTZ R66, R161, R70 ;  /* 0x00000046a1427221 */ /* 0x000fc40000010000 */
[-C--:B------:R-:W-:Y:S01]  /*8420*/  FMUL.FTZ R68, R131, R226.reuse ;  /* 0x000000e283447220 */ /* 0x080fe20000410000 */
[C---:B------:R-:W-:Y:S02]  /*8430*/  FFMA.FTZ R69, R132.reuse, R226, R69 ;  /* 0x000000e284457223 */ /* 0x040fe40000010045 */
[----:B------:R0:W-:Y:S01]  /*8440*/  STS.128 [R160+0x1b10], R64 ;  /* 0x001b1040a0007388 */ /* 0x0001e20000000c00 */
[----:B------:R-:W-:Y:S01]  /*8450*/  FFMA.FTZ R68, R132, R201, -R68 ;  /* 0x000000c984447223 */ /* 0x000fe20000010844 */
[----:B------:R-:W-:-:S03]  /*8460*/  FADD.FTZ R229, RZ, R69 ;  /* 0x00000045ffe57221 */ /* 0x000fc60000010000 */
[----:B------:R-:W-:Y:S01]  /*8470*/  FADD.FTZ R230, R199, R68 ;  /* 0x00000044c7e67221 */ /* 0x000fe20000010000 */
[----:B------:R-:W-:-:S03]  /*8480*/  FMUL.FTZ R69, R127, R229 ;  /* 0x000000e57f457220 */ /* 0x000fc60000410000 */
[-C--:B------:R-:W-:Y:S01]  /*8490*/  FMUL.FTZ R68, R127, R230.reuse ;  /* 0x000000e67f447220 */ /* 0x080fe20000410000 */
[----:B------:R-:W-:-:S03]  /*84a0*/  FFMA.FTZ R69, R130, R230, -R69 ;  /* 0x000000e682457223 */ /* 0x000fc60000010845 */
[----:B------:R-:W-:Y:S01]  /*84b0*/  FFMA.FTZ R199, R130, R229, R68 ;  /* 0x000000e582c77223 */ /* 0x000fe20000010044 */
[----:B------:R-:W-:Y:S01]  /*84c0*/  FADD.FTZ R200, R200, R69 ;  /* 0x00000045c8c87221 */ /* 0x000fe20000010000 */
[----:B------:R-:W-:Y:S06]  /*84d0*/  BAR.SYNC.DEFER_BLOCKING 0x0 ;  /* 0x0000000000007b1d */ /* 0x000fec0000010000 */
[----:B01----:R-:W-:Y:S05]  /*84e0*/  @P3 BRA `(.L_x_148) ;  /* 0x0000000c005c3947 */ /* 0x003fea0003800000 */
[----:B------:R-:W-:Y:S01]  /*84f0*/  IMAD R232, R231, 0x50, R87 ;  /* 0x00000050e7e87824 */ /* 0x000fe200078e0257 */
[----:B------:R-:W-:Y:S01]  /*8500*/  UMOV UR7, 0xffffffff ;  /* 0xffffffff00077882 */ /* 0x000fe20000000000 */
[----:B------:R-:W-:-:S03]  /*8510*/  ISETP.NE.AND P0, PT, R238, 0x1f, PT ;  /* 0x0000001fee00780c */ /* 0x000fc60003f05270 */
[----:B------:R-:W-:Y:S04]  /*8520*/  LDS.128 R64, [R232+0x1b30] ;  /* 0x001b3000e8407984 */ /* 0x000fe80000000c00 */
[----:B------:R-:W0:Y:S04]  /*8530*/  LDS.128 R68, [R232+0x1b40] ;  /* 0x001b4000e8447984 */ /* 0x000e280000000c00 */
[----:B------:R-:W1:Y:S04]  /*8540*/  LDS.128 R72, [R232+0x1b20] ;  /* 0x001b2000e8487984 */ /* 0x000e680000000c00 */
[----:B------:R-:W2:Y:S01]  /*8550*/  LDS.128 R76, [R232+0x1b10] ;  /* 0x001b1000e84c7984 */ /* 0x000ea20000000c00 */
[C---:B0-----:R-:W-:Y:S01]  /*8560*/  FMUL.FTZ R235, R65.reuse, R68 ;  /* 0x0000004441eb7220 */ /* 0x041fe20000410000 */
[----:B------:R-:W-:-:S03]  /*8570*/  FMUL.FTZ R233, R65, R69 ;  /* 0x0000004541e97220 */ /* 0x000fc60000410000 */
[C---:B------:R-:W-:Y:S01]  /*8580*/  FFMA.FTZ R235, R64.reuse, R69, R235 ;  /* 0x0000004540eb7223 */ /* 0x040fe200000100eb */
[----:B------:R-:W-:-:S03]  /*8590*/  FFMA.FTZ R233, R64, R68, -R233 ;  /* 0x0000004440e97223 */ /* 0x000fc600000108e9 */
[C---:B-1----:R-:W-:Y:S01]  /*85a0*/  FMUL.FTZ R245, R73.reuse, R235 ;  /* 0x000000eb49f57220 */ /* 0x042fe20000410000 */
[----:B------:R-:W-:-:S03]  /*85b0*/  FMUL.FTZ R228, R73, R233 ;  /* 0x000000e949e47220 */ /* 0x000fc60000410000 */
[C---:B------:R-:W-:Y:S01]  /*85c0*/  FFMA.FTZ R246, R72.reuse, R233, -R245 ;  /* 0x000000e948f67223 */ /* 0x040fe200000108f5 */
[----:B------:R-:W-:Y:S01]  /*85d0*/  FFMA.FTZ R247, R72, R235, R228 ;  /* 0x000000eb48f77223 */ /* 0x000fe200000100e4 */
[CC--:B------:R-:W-:Y:S01]  /*85e0*/  FMUL.FTZ R233, R65.reuse, R71.reuse ;  /* 0x0000004741e97220 */ /* 0x0c0fe20000410000 */
[----:B------:R-:W-:Y:S01]  /*85f0*/  FMUL.FTZ R235, R65, R70 ;  /* 0x0000004641eb7220 */ /* 0x000fe20000410000 */
[----:B--2---:R-:W-:Y:S02]  /*8600*/  FMUL.FTZ R234, R77, R246 ;  /* 0x000000f64dea7220 */ /* 0x004fe40000410000 */
[C---:B------:R-:W-:Y:S01]  /*8610*/  FFMA.FTZ R233, R64.reuse, R70, -R233 ;  /* 0x0000004640e97223 */ /* 0x040fe200000108e9 */
[----:B------:R-:W-:-:S03]  /*8620*/  FFMA.FTZ R228, R64, R71, R235 ;  /* 0x0000004740e47223 */ /* 0x000fc600000100eb */
[----:B------:R-:W-:Y:S01]  /*8630*/  FADD.FTZ R233, R66, R233 ;  /* 0x000000e942e97221 */ /* 0x000fe20000010000 */
[----:B------:R-:W-:-:S03]  /*8640*/  FADD.FTZ R228, R67, R228 ;  /* 0x000000e443e47221 */ /* 0x000fc60000010000 */
[C---:B------:R-:W-:Y:S01]  /*8650*/  FMUL.FTZ R245, R73.reuse, R233 ;  /* 0x000000e949f57220 */ /* 0x040fe20000410000 */
[----:B------:R-:W-:-:S03]  /*8660*/  FMUL.FTZ R235, R73, R228 ;  /* 0x000000e449eb7220 */ /* 0x000fc60000410000 */
[C---:B------:R-:W-:Y:S01]  /*8670*/  FFMA.FTZ R228, R72.reuse, R228, R245 ;  /* 0x000000e448e47223 */ /* 0x040fe200000100f5 */
[----:B------:R-:W-:Y:S01]  /*8680*/  FFMA.FTZ R235, R72, R233, -R235 ;  /* 0x000000e948eb7223 */ /* 0x000fe200000108eb */
[-C--:B------:R-:W-:Y:S01]  /*8690*/  FMUL.FTZ R233, R77, R247.reuse ;  /* 0x000000f74de97220 */ /* 0x080fe20000410000 */
[----:B------:R-:W-:Y:S01]  /*86a0*/  FFMA.FTZ R247, R76, R247, R234 ;  /* 0x000000f74cf77223 */ /* 0x000fe200000100ea */
[----:B------:R-:W-:Y:S01]  /*86b0*/  FADD.FTZ R228, R75, R228 ;  /* 0x000000e44be47221 */ /* 0x000fe20000010000 */
[----:B------:R-:W-:Y:S01]  /*86c0*/  FADD.FTZ R235, R74, R235 ;  /* 0x000000eb4aeb7221 */ /* 0x000fe20000010000 */
[----:B------:R-:W-:Y:S02]  /*86d0*/  FFMA.FTZ R246, R76, R246, -R233 ;  /* 0x000000f64cf67223 */ /* 0x000fe400000108e9 */
[C---:B------:R-:W-:Y:S01]  /*86e0*/  FMUL.FTZ R233, R77.reuse, R228 ;  /* 0x000000e44de97220 */ /* 0x040fe20000410000 */
[----:B------:R-:W-:-:S03]  /*86f0*/  FMUL.FTZ R77, R77, R235 ;  /* 0x000000eb4d4d7220 */ /* 0x000fc60000410000 */
[C---:B------:R-:W-:Y:S01]  /*8700*/  FFMA.FTZ R233, R76.reuse, R235, -R233 ;  /* 0x000000eb4ce97223 */ /* 0x040fe200000108e9 */
[----:B------:R-:W-:-:S03]  /*8710*/  FFMA.FTZ R76, R76, R228, R77 ;  /* 0x000000e44c4c7223 */ /* 0x000fc6000001004d */
[----:B------:R-:W-:Y:S01]  /*8720*/  FADD.FTZ R248, R78, R233 ;  /* 0x000000e94ef87221 */ /* 0x000fe20000010000 */
[----:B------:R-:W-:Y:S01]  /*8730*/  FADD.FTZ R252, R79, R76 ;  /* 0x0000004c4ffc7221 */ /* 0x000fe20000010000 */
[----:B------:R-:W-:Y:S06]  /*8740*/  BRA.DIV UR7, `(.L_x_149) ;  /* 0x0000005a07e07947 */ /* 0x000fec000b800000 */
[----:B------:R0:W1:Y:S04]  /*8750*/  SHFL.DOWN PT, R78, R246, 0x1, 0x1f ;  /* 0x08201f00f64e7f89 */ /* 0x00006800000e0000 */
[----:B------:R0:W2:Y:S04]  /*8760*/  SHFL.DOWN PT, R77, R247, 0x1, 0x1f ;  /* 0x08201f00f74d7f89 */ /* 0x0000a800000e0000 */
[----:B------:R0:W3:Y:S04]  /*8770*/  SHFL.DOWN PT, R76, R248, 0x1, 0x1f ;  /* 0x08201f00f84c7f89 */ /* 0x0000e800000e0000 */
[----:B------:R0:W4:Y:S02]  /*8780*/  SHFL.DOWN PT, R228, R252, 0x1, 0x1f ;  /* 0x08201f00fce47f89 */ /* 0x00012400000e0000 */
.L_x_229:
[----:B------:R-:W-:Y:S04]  /*8790*/  BSSY B0, `(.L_x_150) ;  /* 0x000000d000007945 */ /* 0x000fe80003800000 */
[----:B------:R-:W-:Y:S05]  /*87a0*/  @!P0 BRA `(.L_x_151) ;  /* 0x00000000002c8947 */ /* 0x000fea0003800000 */
[C---:B----4-:R-:W-:Y:S01]  /*87b0*/  FMUL.FTZ R79, R247.reuse, R228 ;  /* 0x000000e4f74f7220 */ /* 0x050fe20000410000 */
[----:B---3--:R-:W-:-:S03]  /*87c0*/  FMUL.FTZ R235, R247, R76 ;  /* 0x0000004cf7eb7220 */ /* 0x008fc60000410000 */
[----:B------:R-:W-:Y:S01]  /*87d0*/  FFMA.FTZ R233, R246, R76, -R79 ;  /* 0x0000004cf6e97223 */ /* 0x000fe2000001084f */
[----:B--2---:R-:W-:Y:S01]  /*87e0*/  FMUL.FTZ R79, R247, R77 ;  /* 0x0000004df74f7220 */ /* 0x004fe20000410000 */
[----:B01----:R-:W-:Y:S01]  /*87f0*/  FMUL.FTZ R247, R78, R247 ;  /* 0x000000f74ef77220 */ /* 0x003fe20000410000 */
[----:B------:R-:W-:Y:S01]  /*8800*/  FFMA.FTZ R235, R246, R228, R235 ;  /* 0x000000e4f6eb7223 */ /* 0x000fe200000100eb */
[----:B------:R-:W-:Y:S01]  /*8810*/  FADD.FTZ R248, R248, R233 ;  /* 0x000000e9f8f87221 */ /* 0x000fe20000010000 */
[----:B------:R-:W-:Y:S01]  /*8820*/  FFMA.FTZ R79, R78, R246, -R79 ;  /* 0x000000f64e4f7223 */ /* 0x000fe2000001084f */
[----:B------:R-:W-:Y:S01]  /*8830*/  FFMA.FTZ R247, R246, R77, R247 ;  /* 0x0000004df6f77223 */ /* 0x000fe200000100f7 */
[----:B------:R-:W-:-:S03]  /*8840*/  FADD.FTZ R252, R252, R235 ;  /* 0x000000ebfcfc7221 */ /* 0x000fc60000010000 */
[----:B------:R-:W-:-:S07]  /*8850*/  MOV R246, R79 ;  /* 0x0000004f00f67202 */ /* 0x000fce0000000f00 */
.L_x_151:
[----:B------:R-:W-:Y:S05]  /*8860*/  BSYNC B0 ;  /* 0x0000000000007941 */ /* 0x000fea0003800000 */
.L_x_150:
[----:B------:R-:W-:Y:S01]  /*8870*/  UMOV UR7, 0xffffffff ;  /* 0xffffffff00077882 */ /* 0x000fe20000000000 */
[----:B------:R-:W-:Y:S02]  /*8880*/  ISETP.GT.U32.AND P0, PT, R238, 0x1d, PT ;  /* 0x0000001dee00780c */ /* 0x000fe40003f04070 */
[----:B------:R-:W-:Y:S11]  /*8890*/  BRA.DIV UR7, `(.L_x_152) ;  /* 0x0000005a07e87947 */ /* 0x000ff6000b800000 */
[----:B---3--:R3:W0:Y:S04]  /*88a0*/  SHFL.DOWN PT, R76, R246, 0x2, 0x1f ;  /* 0x08401f00f64c7f89 */ /* 0x00862800000e0000 */
[----:B--2---:R3:W2:Y:S04]  /*88b0*/  SHFL.DOWN PT, R77, R247, 0x2, 0x1f ;  /* 0x08401f00f74d7f89 */ /* 0x0046a800000e0000 */
[----:B-1----:R3:W1:Y:S04]  /*88c0*/  SHFL.DOWN PT, R78, R248, 0x2, 0x1f ;  /* 0x08401f00f84e7f89 */ /* 0x00266800000e0000 */
[----:B----4-:R3:W4:Y:S02]  /*88d0*/  SHFL.DOWN PT, R228, R252, 0x2, 0x1f ;  /* 0x08401f00fce47f89 */ /* 0x01072400000e0000 */
.L_x_235:
[----:B------:R-:W-:Y:S04]  /*88e0*/  BSSY B0, `(.L_x_153) ;  /* 0x000000d000007945 */ /* 0x000fe80003800000 */
[----:B------:R-:W-:Y:S05]  /*88f0*/  @P0 BRA `(.L_x_154) ;  /* 0x00000000002c0947 */ /* 0x000fea0003800000 */
[C---:B----4-:R-:W-:Y:S01]  /*8900*/  FMUL.FTZ R79, R247.reuse, R228 ;  /* 0x000000e4f74f7220 */ /* 0x050fe20000410000 */
[----:B-1----:R-:W-:-:S03]  /*8910*/  FMUL.FTZ R235, R247, R78 ;  /* 0x0000004ef7eb7220 */ /* 0x002fc60000410000 */
[C---:B------:R-:W-:Y:S01]  /*8920*/  FFMA.FTZ R233, R246.reuse, R78, -R79 ;  /* 0x0000004ef6e97223 */ /* 0x040fe2000001084f */
[CC--:B--2---:R-:W-:Y:S01]  /*8930*/  FMUL.FTZ R79, R247.reuse, R77.reuse ;  /* 0x0000004df74f7220 */ /* 0x0c4fe20000410000 */
[----:B0-----:R-:W-:Y:S01]  /*8940*/  FMUL.FTZ R78, R247, R76 ;  /* 0x0000004cf74e7220 */ /* 0x001fe20000410000 */
[----:B------:R-:W-:Y:S01]  /*8950*/  FFMA.FTZ R235, R246, R228, R235 ;  /* 0x000000e4f6eb7223 */ /* 0x000fe200000100eb */
[----:B---3--:R-:W-:Y:S01]  /*8960*/  FADD.FTZ R248, R248, R233 ;  /* 0x000000e9f8f87221 */ /* 0x008fe20000010000 */
[C---:B------:R-:W-:Y:S01]  /*8970*/  FFMA.FTZ R79, R246.reuse, R76, -R79 ;  /* 0x0000004cf64f7223 */ /* 0x040fe2000001084f */
[----:B------:R-:W-:Y:S01]  /*8980*/  FFMA.FTZ R247, R246, R77, R78 ;  /* 0x0000004df6f77223 */ /* 0x000fe2000001004e */
[----:B------:R-:W-:-:S03]  /*8990*/  FADD.FTZ R252, R252, R235 ;  /* 0x000000ebfcfc7221 */ /* 0x000fc60000010000 */
[----:B------:R-:W-:-:S07]  /*89a0*/  MOV R246, R79 ;  /* 0x0000004f00f67202 */ /* 0x000fce0000000f00 */
.L_x_154:
[----:B------:R-:W-:Y:S05]  /*89b0*/  BSYNC B0 ;  /* 0x0000000000007941 */ /* 0x000fea0003800000 */
.L_x_153:
[----:B------:R-:W-:Y:S01]  /*89c0*/  UMOV UR7, 0xffffffff ;  /* 0xffffffff00077882 */ /* 0x000fe20000000000 */
[----:B------:R-:W-:Y:S02]  /*89d0*/  ISETP.GT.U32.AND P0, PT, R238, 0x1b, PT ;  /* 0x0000001bee00780c */ /* 0x000fe40003f04070 */
[----:B------:R-:W-:Y:S11]  /*89e0*/  BRA.DIV UR7, `(.L_x_155) ;  /* 0x0000005e07047947 */ /* 0x000ff6000b800000 */
[----:B0-----:R0:W0:Y:S04]  /*89f0*/  SHFL.DOWN PT, R76, R246, 0x4, 0x1f ;  /* 0x08801f00f64c7f89 */ /* 0x00102800000e0000 */
[----:B--2---:R2:W0:Y:S04]  /*8a00*/  SHFL.DOWN PT, R77, R247, 0x4, 0x1f ;  /* 0x08801f00f74d7f89 */ /* 0x00442800000e0000 */
[----:B-1----:R2:W1:Y:S04]  /*8a10*/  SHFL.DOWN PT, R78, R248, 0x4, 0x1f ;  /* 0x08801f00f84e7f89 */ /* 0x00246800000e0000 */
[----:B----4-:R2:W4:Y:S02]  /*8a20*/  SHFL.DOWN PT, R228, R252, 0x4, 0x1f ;  /* 0x08801f00fce47f89 */ /* 0x01052400000e0000 */
.L_x_241:
[----:B------:R-:W-:Y:S04]  /*8a30*/  BSSY B0, `(.L_x_156) ;  /* 0x000000d000007945 */ /* 0x000fe80003800000 */
[----:B------:R-:W-:Y:S05]  /*8a40*/  @P0 BRA `(.L_x_157) ;  /* 0x00000000002c0947 */ /* 0x000fea0003800000 */
[C---:B----4-:R-:W-:Y:S01]  /*8a50*/  FMUL.FTZ R79, R247.reuse, R228 ;  /* 0x000000e4f74f7220 */ /* 0x050fe20000410000 */
[----:B-1----:R-:W-:-:S03]  /*8a60*/  FMUL.FTZ R235, R247, R78 ;  /* 0x0000004ef7eb7220 */ /* 0x002fc60000410000 */
[C---:B------:R-:W-:Y:S01]  /*8a70*/  FFMA.FTZ R233, R246.reuse, R78, -R79 ;  /* 0x0000004ef6e97223 */ /* 0x040fe2000001084f */
[CC--:B0-----:R-:W-:Y:S01]  /*8a80*/  FMUL.FTZ R79, R247.reuse, R77.reuse ;  /* 0x0000004df74f7220 */ /* 0x0c1fe20000410000 */
[----:B------:R-:W-:Y:S01]  /*8a90*/  FMUL.FTZ R78, R247, R76 ;  /* 0x0000004cf74e7220 */ /* 0x000fe20000410000 */
[----:B------:R-:W-:Y:S01]  /*8aa0*/  FFMA.FTZ R235, R246, R228, R235 ;  /* 0x000000e4f6eb7223 */ /* 0x000fe200000100eb */
[----:B--23--:R-:W-:Y:S01]  /*8ab0*/  FADD.FTZ R248, R248, R233 ;  /* 0x000000e9f8f87221 */ /* 0x00cfe20000010000 */
[C---:B------:R-:W-:Y:S01]  /*8ac0*/  FFMA.FTZ R79, R246.reuse, R76, -R79 ;  /* 0x0000004cf64f7223 */ /* 0x040fe2000001084f */
[----:B------:R-:W-:Y:S01]  /*8ad0*/  FFMA.FTZ R247, R246, R77, R78 ;  /* 0x0000004df6f77223 */ /* 0x000fe2000001004e */
[----:B------:R-:W-:-:S03]  /*8ae0*/  FADD.FTZ R252, R252, R235 ;  /* 0x000000ebfcfc7221 */ /* 0x000fc60000010000 */
[----:B------:R-:W-:-:S07]  /*8af0*/  MOV R246, R79 ;  /* 0x0000004f00f67202 */ /* 0x000fce0000000f00 */
.L_x_157:
[----:B------:R-:W-:Y:S05]  /*8b00*/  BSYNC B0 ;  /* 0x0000000000007941 */ /* 0x000fea0003800000 */
.L_x_156:
[----:B------:R-:W-:Y:S01]  /*8b10*/  UMOV UR7, 0xffffffff ;  /* 0xffffffff00077882 */ /* 0x000fe20000000000 */
[----:B------:R-:W-:Y:S02]  /*8b20*/  ISETP.GT.U32.AND P0, PT, R238, 0x17, PT ;  /* 0x00000017ee00780c */ /* 0x000fe40003f04070 */
[----:B------:R-:W-:Y:S11]  /*8b30*/  BRA.DIV UR7, `(.L_x_158) ;  /* 0x0000005e07207947 */ /* 0x000ff6000b800000 */
[----:B0-----:R0:W0:Y:S04]  /*8b40*/  SHFL.DOWN PT, R76, R246, 0x8, 0x1f ;  /* 0x09001f00f64c7f89 */ /* 0x00102800000e0000 */
[----:B------:R0:W0:Y:S04]  /*8b50*/  SHFL.DOWN PT, R77, R247, 0x8, 0x1f ;  /* 0x09001f00f74d7f89 */ /* 0x00002800000e0000 */
[----:B-1----:R1:W0:Y:S04]  /*8b60*/  SHFL.DOWN PT, R78, R248, 0x8, 0x1f ;  /* 0x09001f00f84e7f89 */ /* 0x00222800000e0000 */
[----:B----4-:R1:W4:Y:S02]  /*8b70*/  SHFL.DOWN PT, R228, R252, 0x8, 0x1f ;  /* 0x09001f00fce47f89 */ /* 0x01032400000e0000 */
.L_x_247:
[----:B------:R-:W-:Y:S04]  /*8b80*/  BSSY B0, `(.L_x_159) ;  /* 0x000000d000007945 */ /* 0x000fe80003800000 */
[----:B------:R-:W-:Y:S05]  /*8b90*/  @P0 BRA `(.L_x_160) ;  /* 0x00000000002c0947 */ /* 0x000fea0003800000 */
[C---:B----4-:R-:W-:Y:S01]  /*8ba0*/  FMUL.FTZ R79, R247.reuse, R228 ;  /* 0x000000e4f74f7220 */ /* 0x050fe20000410000 */
[----:B0-----:R-:W-:-:S03]  /*8bb0*/  FMUL.FTZ R235, R247, R78 ;  /* 0x0000004ef7eb7220 */ /* 0x001fc60000410000 */
[C---:B------:R-:W-:Y:S01]  /*8bc0*/  FFMA.FTZ R233, R246.reuse, R78, -R79 ;  /* 0x0000004ef6e97223 */ /* 0x040fe2000001084f */
[CC--:B------:R-:W-:Y:S01]  /*8bd0*/  FMUL.FTZ R79, R247.reuse, R77.reuse ;  /* 0x0000004df74f7220 */ /* 0x0c0fe20000410000 */
[----:B------:R-:W-:Y:S01]  /*8be0*/  FMUL.FTZ R78, R247, R76 ;  /* 0x0000004cf74e7220 */ /* 0x000fe20000410000 */
[----:B------:R-:W-:Y:S01]  /*8bf0*/  FFMA.FTZ R235, R246, R228, R235 ;  /* 0x000000e4f6eb7223 */ /* 0x000fe200000100eb */
[----:B-123--:R-:W-:Y:S01]  /*8c00*/  FADD.FTZ R248, R248, R233 ;  /* 0x000000e9f8f87221 */ /* 0x00efe20000010000 */
[C---:B------:R-:W-:Y:S01]  /*8c10*/  FFMA.FTZ R79, R246.reuse, R76, -R79 ;  /* 0x0000004cf64f7223 */ /* 0x040fe2000001084f */
[----:B------:R-:W-:Y:S01]  /*8c20*/  FFMA.FTZ R247, R246, R77, R78 ;  /* 0x0000004df6f77223 */ /* 0x000fe2000001004e */
[----:B------:R-:W-:-:S03]  /*8c30*/  FADD.FTZ R252, R252, R235 ;  /* 0x000000ebfcfc7221 */ /* 0x000fc60000010000 */
[----:B------:R-:W-:-:S07]  /*8c40*/  MOV R246, R79 ;  /* 0x0000004f00f67202 */ /* 0x000fce0000000f00 */
.L_x_160:
[----:B------:R-:W-:Y:S05]  /*8c50*/  BSYNC B0 ;  /* 0x0000000000007941 */ /* 0x000fea0003800000 */
.L_x_159:
[----:B------:R-:W-:Y:S01]  /*8c60*/  UMOV UR7, 0xffffffff ;  /* 0xffffffff00077882 */ /* 0x000fe20000000000 */
[----:B------:R-:W-:Y:S02]  /*8c70*/  ISETP.GT.U32.AND P0, PT, R238, 0xf, PT ;  /* 0x0000000fee00780c */ /* 0x000fe40003f04070 */
[----:B------:R-:W-:Y:S11]  /*8c80*/  BRA.DIV UR7, `(.L_x_161) ;  /* 0x0000005e073c7947 */ /* 0x000ff6000b800000 */
[----:B0-----:R0:W0:Y:S04]  /*8c90*/  SHFL.DOWN PT, R76, R246, 0x10, 0x1f ;  /* 0x0a001f00f64c7f89 */ /* 0x00102800000e0000 */
[----:B------:R0:W0:Y:S04]  /*8ca0*/  SHFL.DOWN PT, R77, R247, 0x10, 0x1f ;  /* 0x0a001f00f74d7f89 */ /* 0x00002800000e0000 */
[----:B------:R0:W0:Y:S04]  /*8cb0*/  SHFL.DOWN PT, R78, R248, 0x10, 0x1f ;  /* 0x0a001f00f84e7f89 */ /* 0x00002800000e0000 */
[----:B----4-:R4:W0:Y:S02]  /*8cc0*/  SHFL.DOWN PT, R228, R252, 0x10, 0x1f ;  /* 0x0a001f00fce47f89 */ /* 0x01082400000e0000 */
.L_x_253:
[----:B------:R-:W-:Y:S04]  /*8cd0*/  BSSY B0, `(.L_x_162) ;  /* 0x000000d000007945 */ /* 0x000fe80003800000 */
[----:B------:R-:W-:Y:S05]  /*8ce0*/  @P0 BRA `(.L_x_163) ;  /* 0x00000000002c0947 */ /* 0x000fea0003800000 */
[C---:B0-----:R-:W-:Y:S01]  /*8cf0*/  FMUL.FTZ R79, R247.reuse, R228 ;  /* 0x000000e4f74f7220 */ /* 0x041fe20000410000 */
[----:B------:R-:W-:-:S03]  /*8d00*/  FMUL.FTZ R235, R247, R78 ;  /* 0x0000004ef7eb7220 */ /* 0x000fc60000410000 */
[C---:B------:R-:W-:Y:S01]  /*8d10*/  FFMA.FTZ R233, R246.reuse, R78, -R79 ;  /* 0x0000004ef6e97223 */ /* 0x040fe2000001084f */
[CC--:B------:R-:W-:Y:S01]  /*8d20*/  FMUL.FTZ R79, R247.reuse, R77.reuse ;  /* 0x0000004df74f7220 */ /* 0x0c0fe20000410000 */
[----:B------:R-:W-:Y:S01]  /*8d30*/  FMUL.FTZ R78, R247, R76 ;  /* 0x0000004cf74e7220 */ /* 0x000fe20000410000 */
[----:B------:R-:W-:Y:S01]  /*8d40*/  FFMA.FTZ R235, R246, R228, R235 ;  /* 0x000000e4f6eb7223 */ /* 0x000fe200000100eb */
[----:B-123--:R-:W-:Y:S01]  /*8d50*/  FADD.FTZ R248, R248, R233 ;  /* 0x000000e9f8f87221 */ /* 0x00efe20000010000 */
[C---:B------:R-:W-:Y:S01]  /*8d60*/  FFMA.FTZ R79, R246.reuse, R76, -R79 ;  /* 0x0000004cf64f7223 */ /* 0x040fe2000001084f */
[----:B------:R-:W-:Y:S01]  /*8d70*/  FFMA.FTZ R247, R246, R77, R78 ;  /* 0x0000004df6f77223 */ /* 0x000fe2000001004e */
[----:B----4-:R-:W-:-:S03]  /*8d80*/  FADD.FTZ R252, R252, R235 ;  /* 0x000000ebfcfc7221 */ /* 0x010fc60000010000 */
[----:B------:R-:W-:-:S07]  /*8d90*/  MOV R246, R79 ;  /* 0x0000004f00f67202 */ /* 0x000fce0000000f00 */
.L_x_163:
[----:B------:R-:W-:Y:S05]  /*8da0*/  BSYNC B0 ;  /* 0x0000000000007941 */ /* 0x000fea0003800000 */
.L_x_162:
[----:B------:R-:W-:-:S03]  /*8db0*/  UMOV UR7, 0xffffffff ;  /* 0xffffffff00077882 */ /* 0x000fc60000000000 */
[----:B------:R-:W-:Y:S05]  /*8dc0*/  BRA.DIV UR7, `(.L_x_164) ;  /* 0x0000005e075c7947 */ /* 0x000fea000b800000 */
[----:B------:R-:W5:Y:S04]  /*8dd0*/  SHFL.IDX PT, R251, R247, RZ, 0x1f ;  /* 0x00001ffff7fb7589 */ /* 0x000f6800000e0000 */
[----:B------:R-:W4:Y:S04]  /*8de0*/  SHFL.IDX PT, R249, R246, RZ, 0x1f ;  /* 0x00001ffff6f97589 */ /* 0x000f2800000e0000 */
[----:B------:R0:W4:Y:S04]  /*8df0*/  SHFL.IDX PT, R235, R248, RZ, 0x1f ;  /* 0x00001ffff8eb7589 */ /* 0x00012800000e0000 */
[----:B------:R0:W4:Y:S04]  /*8e00*/  SHFL.IDX PT, R236, R252, RZ, 0x1f ;  /* 0x00001ffffcec7589 */ /* 0x00012800000e0000 */
[----:B------:R1:W4:Y:S04]  /*8e10*/  SHFL.DOWN PT, R244, R252, 0x1, 0x1f ;  /* 0x08201f00fcf47f89 */ /* 0x00032800000e0000 */
[----:B0--3--:R-:W0:Y:S04]  /*8e20*/  SHFL.DOWN PT, R246, R246, 0x1, 0x1f ;  /* 0x08201f00f6f67f89 */ /* 0x009e2800000e0000 */
[----:B--2---:R-:W2:Y:S01]  /*8e30*/  SHFL.DOWN PT, R247, R247, 0x1, 0x1f ;  /* 0x08201f00f7f77f89 */ /* 0x004ea200000e0000 */
[-C--:B-----5:R-:W-:Y:S01]  /*8e40*/  FMUL.FTZ R233, R63, R251.reuse ;  /* 0x000000fb3fe97220 */ /* 0x0a0fe20000410000 */
[CC--:B------:R-:W-:Y:S01]  /*8e50*/  FMUL.FTZ R234, R62.reuse, R251.reuse ;  /* 0x000000fb3eea7220 */ /* 0x0c0fe20000410000 */
[----:B------:R-:W-:Y:S01]  /*8e60*/  FMUL.FTZ R228, R61, R251 ;  /* 0x000000fb3de47220 */ /* 0x000fe20000410000 */
[----:B-1----:R-:W1:Y:S01]  /*8e70*/  SHFL.DOWN PT, R248, R248, 0x1, 0x1f ;  /* 0x08201f00f8f87f89 */ /* 0x002e6200000e0000 */
[-C--:B----4-:R-:W-:Y:S01]  /*8e80*/  FFMA.FTZ R233, R62, R249.reuse, -R233 ;  /* 0x000000f93ee97223 */ /* 0x090fe200000108e9 */
[----:B------:R-:W-:Y:S01]  /*8e90*/  FFMA.FTZ R234, R63, R249, R234 ;  /* 0x000000f93fea7223 */ /* 0x000fe200000100ea */
[----:B------:R-:W-:Y:S01]  /*8ea0*/  FMUL.FTZ R251, R60, R251 ;  /* 0x000000fb3cfb7220 */ /* 0x000fe20000410000 */
[----:B------:R3:W4:Y:S04]  /*8eb0*/  SHFL.IDX PT, R245, R62, RZ, 0x1f ;  /* 0x00001fff3ef57589 */ /* 0x00072800000e0000 */
[----:B------:R3:W0:Y:S04]  /*8ec0*/  SHFL.IDX PT, R79, R63, RZ, 0x1f ;  /* 0x00001fff3f4f7589 */ /* 0x00062800000e0000 */
[----:B------:R3:W0:Y:S04]  /*8ed0*/  SHFL.IDX PT, R252, R60, RZ, 0x1f ;  /* 0x00001fff3cfc7589 */ /* 0x00062800000e0000 */
[----:B------:R3:W0:Y:S02]  /*8ee0*/  SHFL.IDX PT, R250, R61, RZ, 0x1f ;  /* 0x00001fff3dfa7589 */ /* 0x00062400000e0000 */
.L_x_267:
[----:B------:R-:W-:Y:S01]  /*8ef0*/  ISETP.NE.AND P0, PT, R231, 0x1f, PT ;  /* 0x0000001fe700780c */ /* 0x000fe20003f05270 */
[----:B------:R-:W-:Y:S01]  /*8f00*/  BSSY B0, `(.L_x_165) ;  /* 0x0000011000007945 */ /* 0x000fe20003800000 */
[-C--:B---3--:R-:W-:Y:S01]  /*8f10*/  FFMA.FTZ R60, R60, R249.reuse, -R228 ;  /* 0x000000f93c3c7223 */ /* 0x088fe200000108e4 */
[----:B------:R-:W-:Y:S01]  /*8f20*/  FFMA.FTZ R61, R61, R249, R251 ;  /* 0x000000f93d3d7223 */ /* 0x000fe200000100fb */
[----:B0-----:R-:W-:Y:S02]  /*8f30*/  MOV R76, R252 ;  /* 0x000000fc004c7202 */ /* 0x001fe40000000f00 */
[----:B------:R-:W-:Y:S02]  /*8f40*/  MOV R77, R250 ;  /* 0x000000fa004d7202 */ /* 0x000fe40000000f00 */
[----:B----4-:R-:W-:-:S05]  /*8f50*/  MOV R78, R245 ;  /* 0x000000f5004e7202 */ /* 0x010fca0000000f00 */
[----:B------:R-:W-:Y:S05]  /*8f60*/  @!P0 BRA `(.L_x_166) ;  /* 0x0000000000288947 */ /* 0x000fea0003800000 */
[C---:B--2---:R-:W-:Y:S01]  /*8f70*/  FMUL.FTZ R63, R247.reuse, R79 ;  /* 0x0000004ff73f7220 */ /* 0x044fe20000410000 */
[----:B------:R-:W-:-:S03]  /*8f80*/  FMUL.FTZ R62, R247, R78 ;  /* 0x0000004ef73e7220 */ /* 0x000fc60000410000 */
[C---:B------:R-:W-:Y:S01]  /*8f90*/  FFMA.FTZ R245, R246.reuse, R78, -R63 ;  /* 0x0000004ef6f57223 */ /* 0x040fe2000001083f */
[----:B------:R-:W-:Y:S01]  /*8fa0*/  FFMA.FTZ R79, R246, R79, R62 ;  /* 0x0000004ff64f7223 */ /* 0x000fe2000001003e */
[CC--:B------:R-:W-:Y:S01]  /*8fb0*/  FMUL.FTZ R63, R247.reuse, R77.reuse ;  /* 0x0000004df73f7220 */ /* 0x0c0fe20000410000 */
[-C--:B------:R-:W-:Y:S01]  /*8fc0*/  FMUL.FTZ R62, R247, R76.reuse ;  /* 0x0000004cf73e7220 */ /* 0x080fe20000410000 */
[----:B-1----:R-:W-:Y:S01]  /*8fd0*/  FADD.FTZ R78, R248, R245 ;  /* 0x000000f5f84e7221 */ /* 0x002fe20000010000 */
[----:B------:R-:W-:Y:S01]  /*8fe0*/  FADD.FTZ R79, R244, R79 ;  /* 0x0000004ff44f7221 */ /* 0x000fe20000010000 */
[C---:B------:R-:W-:Y:S01]  /*8ff0*/  FFMA.FTZ R76, R246.reuse, R76, -R63 ;  /* 0x0000004cf64c7223 */ /* 0x040fe2000001083f */
[----:B------:R-:W-:-:S07]  /*9000*/  FFMA.FTZ R77, R246, R77, R62 ;  /* 0x0000004df64d7223 */ /* 0x000fce000001003e */
.L_x_166:
[----:B------:R-:W-:Y:S05]  /*9010*/  BSYNC B0 ;  /* 0x0000000000007941 */ /* 0x000fea0003800000 */
.L_x_165:
[CC--:B------:R-:W-:Y:S01]  /*9020*/  FMUL.FTZ R63, R69.reuse, R79.reuse ;  /* 0x0000004f453f7220 */ /* 0x0c0fe20000410000 */
[-C--:B------:R-:W-:Y:S01]  /*9030*/  FMUL.FTZ R62, R69, R78.reuse ;  /* 0x0000004e453e7220 */ /* 0x080fe20000410000 */
[----:B------:R0:W-:Y:S02]  /*9040*/  STS.128 [R232+0x1b40], R76 ;  /* 0x001b404ce8007388 */ /* 0x0001e40000000c00 */
[C---:B------:R-:W-:Y:S01]  /*9050*/  FFMA.FTZ R63, R68.reuse, R78, -R63 ;  /* 0x0000004e443f7223 */ /* 0x040fe2000001083f */
[----:B------:R-:W-:-:S03]  /*9060*/  FFMA.FTZ R62, R68, R79, R62 ;  /* 0x0000004f443e7223 */ /* 0x000fc6000001003e */
[----:B0-----:R-:W-:Y:S01]  /*9070*/  FADD.FTZ R78, R70, R63 ;  /* 0x0000003f464e7221 */ /* 0x001fe20000010000 */
[----:B------:R-:W-:Y:S01]  /*9080*/  FADD.FTZ R79, R71, R62 ;  /* 0x0000003e474f7221 */ /* 0x000fe20000010000 */
[C---:B------:R-:W-:Y:S01]  /*9090*/  FMUL.FTZ R63, R69.reuse, R77 ;  /* 0x0000004d453f7220 */ /* 0x040fe20000410000 */
[----:B------:R-:W-:-:S03]  /*90a0*/  FMUL.FTZ R62, R69, R76 ;  /* 0x0000004c453e7220 */ /* 0x000fc60000410000 */
[C---:B------:R-:W-:Y:S01]  /*90b0*/  FFMA.FTZ R76, R68.reuse, R76, -R63 ;  /* 0x0000004c444c7223 */ /* 0x040fe2000001083f */
[----:B------:R-:W-:Y:S01]  /*90c0*/  FFMA.FTZ R77, R68, R77, R62 ;  /* 0x0000004d444d7223 */ /* 0x000fe2000001003e */
[C---:B------:R-:W-:Y:S01]  /*90d0*/  FMUL.FTZ R63, R65.reuse, R79 ;  /* 0x0000004f413f7220 */ /* 0x040fe20000410000 */
[----:B------:R-:W-:-:S03]  /*90e0*/  FMUL.FTZ R62, R65, R78 ;  /* 0x0000004e413e7220 */ /* 0x000fc60000410000 */
[C---:B------:R-:W-:Y:S01]  /*90f0*/  FFMA.FTZ R63, R64.reuse, R78, -R63 ;  /* 0x0000004e403f7223 */ /* 0x040fe2000001083f */
[----:B------:R-:W-:Y:S01]  /*9100*/  FFMA.FTZ R62, R64, R79, R62 ;  /* 0x0000004f403e7223 */ /* 0x000fe2000001003e */
[----:B------:R0:W-:Y:S02]  /*9110*/  STS.128 [R232+0x1b30], R76 ;  /* 0x001b304ce8007388 */ /* 0x0001e40000000c00 */
[----:B0-----:R-:W-:Y:S01]  /*9120*/  FADD.FTZ R78, R66, R63 ;  /* 0x0000003f424e7221 */ /* 0x001fe20000010000 */
[----:B------:R-:W-:Y:S01]  /*9130*/  FADD.FTZ R79, R67, R62 ;  /* 0x0000003e434f7221 */ /* 0x000fe20000010000 */
[C---:B------:R-:W-:Y:S01]  /*9140*/  FMUL.FTZ R63, R65.reuse, R77 ;  /* 0x0000004d413f7220 */ /* 0x040fe20000410000 */
[-C--:B------:R-:W-:Y:S02]  /*9150*/  FMUL.FTZ R62, R65, R76.reuse ;  /* 0x0000004c413e7220 */ /* 0x080fe40000410000 */
[C---:B------:R-:W-:Y:S01]  /*9160*/  FMUL.FTZ R65, R73.reuse, R79 ;  /* 0x0000004f49417220 */ /* 0x040fe20000410000 */
[C---:B------:R-:W-:Y:S01]  /*9170*/  FFMA.FTZ R76, R64.reuse, R76, -R63 ;  /* 0x0000004c404c7223 */ /* 0x040fe2000001083f */
[----:B------:R-:W-:Y:S01]  /*9180*/  FFMA.FTZ R77, R64, R77, R62 ;  /* 0x0000004d404d7223 */ /* 0x000fe2000001003e */
[CC--:B------:R-:W-:Y:S01]  /*9190*/  FMUL.FTZ R64, R73.reuse, R78.reuse ;  /* 0x0000004e49407220 */ /* 0x0c0fe20000410000 */
[C---:B------:R-:W-:Y:S01]  /*91a0*/  FFMA.FTZ R65, R72.reuse, R78, -R65 ;  /* 0x0000004e48417223 */ /* 0x040fe20000010841 */
[CC--:B------:R-:W-:Y:S01]  /*91b0*/  FMUL.FTZ R62, R73.reuse, R76.reuse ;  /* 0x0000004c493e7220 */ /* 0x0c0fe20000410000 */
[----:B------:R-:W-:Y:S01]  /*91c0*/  FMUL.FTZ R63, R73, R77 ;  /* 0x0000004d493f7220 */ /* 0x000fe20000410000 */
[----:B------:R-:W-:Y:S01]  /*91d0*/  FFMA.FTZ R64, R72, R79, R64 ;  /* 0x0000004f48407223 */ /* 0x000fe20000010040 */
[----:B------:R-:W-:Y:S01]  /*91e0*/  FADD.FTZ R74, R74, R65 ;  /* 0x000000414a4a7221 */ /* 0x000fe20000010000 */
[C---:B------:R-:W-:Y:S01]  /*91f0*/  FFMA.FTZ R73, R72.reuse, R77, R62 ;  /* 0x0000004d48497223 */ /* 0x040fe2000001003e */
[----:B------:R-:W-:Y:S01]  /*9200*/  FFMA.FTZ R72, R72, R76, -R63 ;  /* 0x0000004c48487223 */ /* 0x000fe2000001083f */
[----:B------:R-:W-:Y:S01]  /*9210*/  FADD.FTZ R75, R75, R64 ;  /* 0x000000404b4b7221 */ /* 0x000fe20000010000 */
[----:B------:R0:W-:Y:S01]  /*9220*/  STS.128 [R232+0x1b20], R76 ;  /* 0x001b204ce8007388 */ /* 0x0001e20000000c00 */
[----:B------:R-:W-:Y:S01]  /*9230*/  FADD.FTZ R62, R235, R233 ;  /* 0x000000e9eb3e7221 */ /* 0x000fe20000010000 */
[----:B------:R-:W-:-:S02]  /*9240*/  FADD.FTZ R63, R236, R234 ;  /* 0x000000eaec3f7221 */ /* 0x000fc40000010000 */
[----:B------:R0:W-:Y:S05]  /*9250*/  STS.128 [R232+0x1b10], R72 ;  /* 0x001b1048e8007388 */ /* 0x0001ea0000000c00 */
.L_x_148:
[----:B------:R-:W-:Y:S05]  /*9260*/  WARPSYNC.ALL ;  /* 0x0000000000007948 */ /* 0x000fea0003800000 */
[----:B------:R-:W-:Y:S01]  /*9270*/  BAR.SYNC.DEFER_BLOCKING 0x0 ;  /* 0x0000000000007b1d */ /* 0x000fe20000010000 */
[----:B------:R-:W-:Y:S01]  /*9280*/  FFMA.FTZ R69, R0, -R213, RZ ;  /* 0x800000d500457223 */ /* 0x000fe200000100ff */
[----:B------:R-:W-:Y:S02]  /*9290*/  @!P1 LEA R68, R2, R87, 0x4 ;  /* 0x0000005702449211 */ /* 0x000fe400078e20ff */
[----:B------:R-:W-:Y:S01]  /*92a0*/  ISETP.GT.AND P0, PT, R120, 0x1e, PT ;  /* 0x0000001e7800780c */ /* 0x000fe20003f04270 */
[----:B------:R-:W-:Y:S01]  /*92b0*/  FFMA.FTZ R69, R18, -R212, R69 ;  /* 0x800000d412457223 */ /* 0x000fe20000010045 */
[----:B------:R-:W-:Y:S01]  /*92c0*/  ISETP.NE.AND P2, PT, R120, RZ, PT ;  /* 0x000000ff7800720c */ /* 0x000fe20003f45270 */
[----:B------:R-:W-:Y:S01]  /*92d0*/  BSSY B0, `(.L_x_167) ;  /* 0x00001fa000007945 */ /* 0x000fe20003800000 */
[----:B------:R-:W3:Y:S04]  /*92e0*/  LDS.64 R64, [R160+0x1b18] ;  /* 0x001b1800a0407984 */ /* 0x000ee80000000a00 */
[----:B------:R4:W-:Y:S02]  /*92f0*/  @!P1 STS.128 [R68+0x3910], R60 ;  /* 0x0039103c44009388 */ /* 0x0009e40000000c00 */
[----:B----4-:R-:W-:Y:S01]  /*9300*/  FFMA.FTZ R60, R16, -R211, R69 ;  /* 0x800000d3103c7223 */ /* 0x010fe20000010045 */
[----:B------:R-:W-:-:S03]  /*9310*/  FADD.FTZ R68, RZ, R199 ;  /* 0x000000c7ff447221 */ /* 0x000fc60000010000 */
[----:B------:R-:W-:Y:S01]  /*9320*/  FFMA.FTZ R63, R15, -R210, R60 ;  /* 0x800000d20f3f7223 */ /* 0x000fe2000001003c */
[-C--:B---3--:R-:W-:Y:S01]  /*9330*/  FMUL.FTZ R66, R64, -R107.reuse ;  /* 0x8000006b40427220 */ /* 0x088fe20000410000 */
[----:B------:R-:W-:-:S03]  /*9340*/  FMUL.FTZ R107, R65, -R107 ;  /* 0x8000006b416b7220 */ /* 0x000fc60000410000 */
[-C--:B------:R-:W-:Y:S01]  /*9350*/  FFMA.FTZ R65, R65, R106.reuse, R66 ;  /* 0x0000006a41417223 */ /* 0x080fe20000010042 */
[----:B------:R-:W-:-:S03]  /*9360*/  FFMA.FTZ R107, R64, R106, -R107 ;  /* 0x0000006a406b7223 */ /* 0x000fc6000001086b */
[----:B------:R-:W-:Y:S01]  /*9370*/  FADD.FTZ R192, -R192, R65 ;  /* 0x00000041c0c07221 */ /* 0x000fe20000010100 */
[----:B------:R-:W-:-:S03]  /*9380*/  FADD.FTZ R176, R176, R107 ;  /* 0x0000006bb0b07221 */ /* 0x000fc60000010000 */
[C---:B------:R-:W-:Y:S01]  /*9390*/  FMUL.FTZ R65, R127.reuse, -R192 ;  /* 0x800000c07f417220 */ /* 0x040fe20000410000 */
[----:B------:R-:W-:Y:S01]  /*93a0*/  FMUL.FTZ R127, R127, -R176 ;  /* 0x800000b07f7f7220 */ /* 0x000fe20000410000 */
[----:B------:R-:W-:Y:S02]  /*93b0*/  FMUL.FTZ R69, R51, R192 ;  /* 0x000000c033457220 */ /* 0x000fe40000410000 */
[C---:B------:R-:W-:Y:S01]  /*93c0*/  FFMA.FTZ R64, R130.reuse, R176, -R65 ;  /* 0x000000b082407223 */ /* 0x040fe20000010841 */
[----:B------:R-:W-:-:S03]  /*93d0*/  FFMA.FTZ R130, R130, R192, R127 ;  /* 0x000000c082827223 */ /* 0x000fc6000001007f */
[----:B------:R-:W-:Y:S01]  /*93e0*/  FADD.FTZ R175, R175, R64 ;  /* 0x00000040afaf7221 */ /* 0x000fe20000010000 */
[----:B------:R-:W-:-:S03]  /*93f0*/  FADD.FTZ R191, -R191, R130 ;  /* 0x00000082bfbf7221 */ /* 0x000fc60000010100 */
[C---:B------:R-:W-:Y:S01]  /*9400*/  FMUL.FTZ R65, R131.reuse, -R175 ;  /* 0x800000af83417220 */ /* 0x040fe20000410000 */
[-C--:B------:R-:W-:Y:S01]  /*9410*/  FMUL.FTZ R64, R131, -R191.reuse ;  /* 0x800000bf83407220 */ /* 0x080fe20000410000 */
[-C--:B0-----:R-:W-:Y:S02]  /*9420*/  FMUL.FTZ R72, R52, R191.reuse ;  /* 0x000000bf34487220 */ /* 0x081fe40000410000 */
        /* <DEDUP_REMOVED lines=35> */
[-C--:B------:R-:W-:Y:S01]  /*9660*/  FMUL.FTZ R64, R143, -R185.reuse ;  /* 0x800000b98f407220 */ /* 0x080fe20000410000 */
[-C--:B------:R-:W-:Y:S02]  /*9670*/  FMUL.FTZ R142, R58, R185.reuse ;  /* 0x000000b93a8e7220 */ /* 0x080fe40000410000 */
[C---:B------:R-:W-:Y:S01]  /*9680*/  FFMA.FTZ R67, R144.reuse, R185, R65 ;  /* 0x000000b990437223 */ /* 0x040fe20000010041 */
[----:B------:R-:W-:-:S03]  /*9690*/  FFMA.FTZ R65, R144, R169, -R64 ;  /* 0x000000a990417223 */ /* 0x000fc60000010840 */
[----:B------:R-:W-:Y:S01]  /*96a0*/  FADD.FTZ R184, -R184, R67 ;  /* 0x00000043b8b87221 */ /* 0x000fe20000010100 */
[----:B------:R-:W-:Y:S01]  /*96b0*/  FADD.FTZ R168, R168, R65 ;  /* 0x00000041a8a87221 */ /* 0x000fe20000010000 */
[----:B------:R-:W-:Y:S02]  /*96c0*/  FFMA.FTZ R67, R0, R214, RZ ;  /* 0x000000d600437223 */ /* 0x000fe400000100ff */
[C---:B------:R-:W-:Y:S01]  /*96d0*/  FMUL.FTZ R65, R145.reuse, -R184 ;  /* 0x800000b891417220 */ /* 0x040fe20000410000 */
[----:B------:R-:W-:Y:S01]  /*96e0*/  FMUL.FTZ R145, R145, -R168 ;  /* 0x800000a891917220 */ /* 0x000fe20000410000 */
[----:B------:R-:W-:Y:S01]  /*96f0*/  FFMA.FTZ R67, R18, R215, R67 ;  /* 0x000000d712437223 */ /* 0x000fe20000010043 */
[----:B------:R-:W-:Y:S01]  /*9700*/  FMUL.FTZ R141, R59, R184 ;  /* 0x000000b83b8d7220 */ /* 0x000fe20000410000 */
[C---:B------:R-:W-:Y:S01]  /*9710*/  FFMA.FTZ R64, R146.reuse, R168, -R65 ;  /* 0x000000a892407223 */ /* 0x040fe20000010841 */
[----:B------:R-:W-:Y:S01]  /*9720*/  FFMA.FTZ R146, R146, R184, R145 ;  /* 0x000000b892927223 */ /* 0x000fe20000010091 */
[----:B------:R-:W-:-:S02]  /*9730*/  FMUL.FTZ R145, R56, R187 ;  /* 0x000000bb38917220 */ /* 0x000fc40000410000 */
[----:B------:R-:W-:Y:S01]  /*9740*/  FADD.FTZ R167, R167, R64 ;  /* 0x00000040a7a77221 */ /* 0x000fe20000010000 */
[----:B------:R-:W-:Y:S01]  /*9750*/  FFMA.FTZ R64, R16, R216, R67 ;  /* 0x000000d810407223 */ /* 0x000fe20000010043 */
[----:B------:R-:W-:Y:S02]  /*9760*/  FADD.FTZ R183, -R183, R146 ;  /* 0x00000092b7b77221 */ /* 0x000fe40000010100 */
[----:B------:R-:W-:Y:S01]  /*9770*/  FMUL.FTZ R65, R147, -R167 ;  /* 0x800000a793417220 */ /* 0x000fe20000410000 */
[----:B------:R-:W-:Y:S01]  /*9780*/  FFMA.FTZ R71, R15, R217, R64 ;  /* 0x000000d90f477223 */ /* 0x000fe20000010040 */
[-C--:B------:R-:W-:Y:S01]  /*9790*/  FMUL.FTZ R64, R147, -R183.reuse ;  /* 0x800000b793407220 */ /* 0x080fe20000410000 */
[-C--:B------:R-:W-:Y:S01]  /*97a0*/  FMUL.FTZ R136, R80, R183.reuse ;  /* 0x000000b750887220 */ /* 0x080fe20000410000 */
[----:B------:R-:W-:Y:S01]  /*97b0*/  FFMA.FTZ R67, R148, R183, R65 ;  /* 0x000000b794437223 */ /* 0x000fe20000010041 */
[----:B------:R-:W-:Y:S01]  /*97c0*/  FFMA.FTZ R66, R14, R218, R71 ;  /* 0x000000da0e427223 */ /* 0x000fe20000010047 */
[----:B------:R-:W-:Y:S01]  /*97d0*/  FFMA.FTZ R65, R148, R167, -R64 ;  /* 0x000000a794417223 */ /* 0x000fe20000010840 */
[----:B------:R-:W-:Y:S01]  /*97e0*/  FMUL.FTZ R71, R68, R69 ;  /* 0x0000004544477220 */ /* 0x000fe20000410000 */
[----:B------:R-:W-:Y:S01]  /*97f0*/  FADD.FTZ R182, -R182, R67 ;  /* 0x00000043b6b67221 */ /* 0x000fe20000010100 */
[----:B------:R-:W-:Y:S01]  /*9800*/  FFMA.FTZ R67, R13, R219, R66 ;  /* 0x000000db0d437223 */ /* 0x000fe20000010042 */
[----:B------:R-:W-:-:S02]  /*9810*/  FADD.FTZ R166, R166, R65 ;  /* 0x00000041a6a67221 */ /* 0x000fc40000010000 */
[C---:B------:R-:W-:Y:S01]  /*9820*/  FMUL.FTZ R61, R149.reuse, -R182 ;  /* 0x800000b6953d7220 */ /* 0x040fe20000410000 */
[----:B------:R-:W-:Y:S01]  /*9830*/  FFMA.FTZ R62, R12, R220, R67 ;  /* 0x000000dc0c3e7223 */ /* 0x000fe20000010043 */
[-C--:B------:R-:W-:Y:S01]  /*9840*/  FMUL.FTZ R149, R149, -R166.reuse ;  /* 0x800000a695957220 */ /* 0x080fe20000410000 */
[----:B------:R-:W-:Y:S01]  /*9850*/  FMUL.FTZ R67, R176, UR31 ;  /* 0x0000001fb0437c20 */ /* 0x000fe20008410000 */
[----:B------:R-:W-:Y:S01]  /*9860*/  FFMA.FTZ R60, R150, R166, -R61 ;  /* 0x000000a6963c7223 */ /* 0x000fe2000001083d */
[----:B------:R-:W-:Y:S01]  /*9870*/  FFMA.FTZ R61, R11, R221, R62 ;  /* 0x000000dd0b3d7223 */ /* 0x000fe2000001003e */
[----:B------:R-:W-:Y:S01]  /*9880*/  FFMA.FTZ R62, R14, -R209, R63 ;  /* 0x800000d10e3e7223 */ /* 0x000fe2000001003f */
[----:B------:R-:W-:Y:S01]  /*9890*/  FFMA.FTZ R150, R150, R182, R149 ;  /* 0x000000b696967223 */ /* 0x000fe20000010095 */
[----:B------:R-:W-:Y:S01]  /*98a0*/  FADD.FTZ R165, R165, R60 ;  /* 0x0000003ca5a57221 */ /* 0x000fe20000010000 */
[----:B------:R-:W-:Y:S01]  /*98b0*/  FFMA.FTZ R60, R10, R222, R61 ;  /* 0x000000de0a3c7223 */ /* 0x000fe2000001003d */
[----:B------:R-:W-:Y:S01]  /*98c0*/  FFMA.FTZ R63, R13, -R208, R62 ;  /* 0x800000d00d3f7223 */ /* 0x000fe2000001003e */
[----:B------:R-:W-:Y:S01]  /*98d0*/  FADD.FTZ R181, -R181, R150 ;  /* 0x00000096b5b57221 */ /* 0x000fe20000010100 */
[----:B------:R-:W-:Y:S01]  /*98e0*/  FMUL.FTZ R61, R151, -R165 ;  /* 0x800000a5973d7220 */ /* 0x000fe20000410000 */
[----:B------:R-:W-:Y:S01]  /*98f0*/  FFMA.FTZ R65, R9, R205, R60 ;  /* 0x000000cd09417223 */ /* 0x000fe2000001003c */
[----:B------:R-:W-:Y:S01]  /*9900*/  FFMA.FTZ R62, R12, -R129, R63 ;  /* 0x800000810c3e7223 */ /* 0x000fe2000001003f */
[-C--:B------:R-:W-:Y:S01]  /*9910*/  FMUL.FTZ R60, R151, -R181.reuse ;  /* 0x800000b5973c7220 */ /* 0x080fe20000410000 */
[----:B------:R-:W-:Y:S01]  /*9920*/  FFMA.FTZ R63, R152, R181, R61 ;  /* 0x000000b5983f7223 */ /* 0x000fe2000001003d */
[----:B------:R-:W-:Y:S01]  /*9930*/  FFMA.FTZ R64, R8, R224, R65 ;  /* 0x000000e008407223 */ /* 0x000fe20000010041 */
[----:B------:R-:W-:Y:S01]  /*9940*/  FFMA.FTZ R65, R11, -R128, R62 ;  /* 0x800000800b417223 */ /* 0x000fe2000001003e */
[----:B------:R-:W-:Y:S01]  /*9950*/  FFMA.FTZ R61, R152, R165, -R60 ;  /* 0x000000a5983d7223 */ /* 0x000fe2000001083c */
[----:B------:R-:W-:Y:S01]  /*9960*/  FADD.FTZ R180, -R180, R63 ;  /* 0x0000003fb4b47221 */ /* 0x000fe20000010100 */
[----:B------:R-:W-:Y:S01]  /*9970*/  FFMA.FTZ R63, R7, R225, R64 ;  /* 0x000000e1073f7223 */ /* 0x000fe20000010040 */
[----:B------:R-:W-:Y:S01]  /*9980*/  FFMA.FTZ R60, R10, -R207, R65 ;  /* 0x800000cf0a3c7223 */ /* 0x000fe20000010041 */
[----:B------:R-:W-:Y:S01]  /*9990*/  FADD.FTZ R164, R164, R61 ;  /* 0x0000003da4a47221 */ /* 0x000fe20000010000 */
[----:B------:R-:W-:Y:S01]  /*99a0*/  FMUL.FTZ R61, R153, -R180 ;  /* 0x800000b4993d7220 */ /* 0x000fe20000410000 */
[----:B------:R-:W-:Y:S01]  /*99b0*/  FFMA.FTZ R62, R6, R202, R63 ;  /* 0x000000ca063e7223 */ /* 0x000fe2000001003f */
[----:B------:R-:W-:Y:S01]  /*99c0*/  FFMA.FTZ R63, R9, -R206, R60 ;  /* 0x800000ce093f7223 */ /* 0x000fe2000001003c */
[-C--:B------:R-:W-:Y:S01]  /*99d0*/  FMUL.FTZ R153, R153, -R164.reuse ;  /* 0x800000a499997220 */ /* 0x080fe20000410000 */
[----:B------:R-:W-:Y:S01]  /*99e0*/  FFMA.FTZ R60, R154, R164, -R61 ;  /* 0x000000a49a3c7223 */ /* 0x000fe2000001083d */
[----:B------:R-:W-:Y:S01]  /*99f0*/  FFMA.FTZ R61, R5, R201, R62 ;  /* 0x000000c9053d7223 */ /* 0x000fe2000001003e */
[----:B------:R-:W-:Y:S01]  /*9a00*/  FFMA.FTZ R62, R8, -R204, R63 ;  /* 0x800000cc083e7223 */ /* 0x000fe2000001003f */
[----:B------:R-:W-:Y:S01]  /*9a10*/  FFMA.FTZ R154, R154, R180, R153 ;  /* 0x000000b49a9a7223 */ /* 0x000fe20000010099 */
[----:B------:R-:W-:Y:S01]  /*9a20*/  FADD.FTZ R163, R163, R60 ;  /* 0x0000003ca3a37221 */ /* 0x000fe20000010000 */
[----:B------:R-:W-:Y:S01]  /*9a30*/  FFMA.FTZ R60, R4, R230, R61 ;  /* 0x000000e6043c7223 */ /* 0x000fe2000001003d */
[----:B------:R-:W-:Y:S01]  /*9a40*/  FFMA.FTZ R61, R7, -R203, R62 ;  /* 0x800000cb073d7223 */ /* 0x000fe2000001003e */
[C---:B------:R-:W-:Y:S01]  /*9a50*/  FMUL.FTZ R63, R192.reuse, UR31 ;  /* 0x0000001fc03f7c20 */ /* 0x040fe20008410000 */
[----:B------:R-:W-:Y:S01]  /*9a60*/  FFMA.FTZ R64, R192, UR30, -R67 ;  /* 0x0000001ec0407c23 */ /* 0x000fe20008010843 */
[----:B------:R-:W-:Y:S01]  /*9a70*/  FFMA.FTZ R62, R3, R200, R60 ;  /* 0x000000c8033e7223 */ /* 0x000fe2000001003c */
[----:B------:R-:W-:Y:S01]  /*9a80*/  FFMA.FTZ R60, R6, -R223, R61 ;  /* 0x800000df063c7223 */ /* 0x000fe2000001003d */
[----:B------:R-:W-:Y:S01]  /*9a90*/  FADD.FTZ R179, -R179, R154 ;  /* 0x0000009ab3b37221 */ /* 0x000fe20000010100 */
[----:B------:R-:W-:Y:S01]  /*9aa0*/  FFMA.FTZ R200, -R51, R159, R200 ;  /* 0x0000009f33c87223 */ /* 0x000fe200000101c8 */
[----:B------:R-:W-:Y:S01]  /*9ab0*/  FFMA.FTZ R67, R176, UR30, R63 ;  /* 0x0000001eb0437c23 */ /* 0x000fe2000801003f */
[----:B------:R-:W-:Y:S01]  /*9ac0*/  FFMA.FTZ R61, R5, -R226, R60 ;  /* 0x800000e2053d7223 */ /* 0x000fe2000001003c */
[----:B------:R-:W-:Y:S01]  /*9ad0*/  FMUL.FTZ R66, R68, R64 ;  /* 0x0000004044427220 */ /* 0x000fe20000410000 */
[----:B------:R-:W-:Y:S01]  /*9ae0*/  FMUL.FTZ R64, R155, -R163 ;  /* 0x800000a39b407220 */ /* 0x000fe20000410000 */
[----:B------:R-:W-:Y:S01]  /*9af0*/  FMUL.FTZ R65, R51, R176 ;  /* 0x000000b033417220 */ /* 0x000fe20000410000 */
[----:B------:R-:W-:Y:S01]  /*9b00*/  FFMA.FTZ R60, R4, -R229, R61 ;  /* 0x800000e5043c7223 */ /* 0x000fe2000001003d */
[----:B------:R-:W-:Y:S01]  /*9b10*/  FMUL.FTZ R61, R155, -R179 ;  /* 0x800000b39b3d7220 */ /* 0x000fe20000410000 */
[----:B------:R-:W-:Y:S01]  /*9b20*/  FFMA.FTZ R66, R200, R67, R66 ;  /* 0x00000043c8427223 */ /* 0x000fe20000010042 */
[----:B------:R-:W-:Y:S01]  /*9b30*/  FFMA.FTZ R67, R156, R179, R64 ;  /* 0x000000b39c437223 */ /* 0x000fe20000010040 */
[----:B------:R-:W-:Y:S01]  /*9b40*/  FFMA.FTZ R63, R3, -R68, R60 ;  /* 0x80000044033f7223 */ /* 0x000fe2000001003c */
[----:B------:R-:W-:Y:S01]  /*9b50*/  FADD.FTZ R35, R65, R35 ;  /* 0x0000002341237221 */ /* 0x000fe20000010000 */
[-C--:B------:R-:W-:Y:S01]  /*9b60*/  FMUL.FTZ R68, R68, R65.reuse ;  /* 0x0000004144447220 */ /* 0x080fe20000410000 */
[----:B------:R-:W-:Y:S01]  /*9b70*/  FFMA.FTZ R60, R200, R65, R71 ;  /* 0x00000041c83c7223 */ /* 0x000fe20000010047 */
[----:B------:R-:W-:Y:S01]  /*9b80*/  FFMA.FTZ R65, R156, R163, -R61 ;  /* 0x000000a39c417223 */ /* 0x000fe2000001083d */
[----:B------:R-:W-:Y:S01]  /*9b90*/  FMUL.FTZ R64, R175, UR31 ;  /* 0x0000001faf407c20 */ /* 0x000fe20008410000 */
[----:B------:R-:W-:Y:S01]  /*9ba0*/  FADD.FTZ R178, -R178, R67 ;  /* 0x00000043b2b27221 */ /* 0x000fe20000010100 */
[----:B------:R-:W-:Y:S01]  /*9bb0*/  FFMA.FTZ R61, R200, R69, -R68 ;  /* 0x00000045c83d7223 */ /* 0x000fe20000010844 */
[----:B------:R-:W-:Y:S01]  /*9bc0*/  FADD.FTZ R162, R162, R65 ;  /* 0x00000041a2a27221 */ /* 0x000fe20000010000 */
[----:B------:R-:W-:Y:S01]  /*9bd0*/  FFMA.FTZ R64, R191, UR30, -R64 ;  /* 0x0000001ebf407c23 */ /* 0x000fe20008010840 */
[C---:B------:R-:W-:Y:S01]  /*9be0*/  FMUL.FTZ R65, R157.reuse, -R178 ;  /* 0x800000b29d417220 */ /* 0x040fe20000410000 */
[----:B------:R-:W-:Y:S01]  /*9bf0*/  FMUL.FTZ R67, R52, R175 ;  /* 0x000000af34437220 */ /* 0x000fe20000410000 */
[----:B------:R-:W-:Y:S01]  /*9c00*/  FMUL.FTZ R157, R157, -R162 ;  /* 0x800000a29d9d7220 */ /* 0x000fe20000410000 */
[C---:B------:R-:W-:Y:S01]  /*9c10*/  FMUL.FTZ R71, R229.reuse, R64 ;  /* 0x00000040e5477220 */ /* 0x040fe20000410000 */
[----:B------:R-:W-:Y:S01]  /*9c20*/  FFMA.FTZ R64, R158, R162, -R65 ;  /* 0x000000a29e407223 */ /* 0x000fe20000010841 */
[----:B------:R-:W-:Y:S01]  /*9c30*/  FFMA.FTZ R230, -R52, R126, R230 ;  /* 0x0000007e34e67223 */ /* 0x000fe200000101e6 */
[----:B------:R-:W-:Y:S01]  /*9c40*/  FFMA.FTZ R158, R158, R178, R157 ;  /* 0x000000b29e9e7223 */ /* 0x000fe2000001009d */
[----:B------:R-:W-:Y:S01]  /*9c50*/  FMUL.FTZ R69, R229, R72 ;  /* 0x00000048e5457220 */ /* 0x000fe20000410000 */
[----:B------:R-:W-:Y:S01]  /*9c60*/  FADD.FTZ R161, R161, R64 ;  /* 0x00000040a1a17221 */ /* 0x000fe20000010000 */
[----:B------:R-:W-:Y:S01]  /*9c70*/  FADD.FTZ R36, R67, R36 ;  /* 0x0000002443247221 */ /* 0x000fe20000010000 */
[----:B------:R-:W-:Y:S01]  /*9c80*/  FADD.FTZ R177, -R177, R158 ;  /* 0x0000009eb1b17221 */ /* 0x000fe20000010100 */
[----:B------:R-:W-:Y:S01]  /*9c90*/  FMUL.FTZ R229, R229, R67 ;  /* 0x00000043e5e57220 */ /* 0x000fe20000410000 */
[----:B------:R-:W-:Y:S01]  /*9ca0*/  FMUL.FTZ R64, R86, R161 ;  /* 0x000000a156407220 */ /* 0x000fe20000410000 */
[----:B------:R-:W-:Y:S01]  /*9cb0*/  FFMA.FTZ R68, R230, R67, R69 ;  /* 0x00000043e6447223 */ /* 0x000fe20000010045 */
[C---:B------:R-:W-:Y:S01]  /*9cc0*/  FFMA.FTZ R67, -R86.reuse, R124, R214 ;  /* 0x0000007c56437223 */ /* 0x040fe200000101d6 */
[----:B------:R-:W-:Y:S01]  /*9cd0*/  FMUL.FTZ R65, R85, R162 ;  /* 0x000000a255417220 */ /* 0x000fe20000410000 */
[----:B------:R-:W-:Y:S01]  /*9ce0*/  FMUL.FTZ R70, R86, R177 ;  /* 0x000000b156467220 */ /* 0x000fe20000410000 */
[----:B------:R-:W-:Y:S01]  /*9cf0*/  FMUL.FTZ R74, R213, R64 ;  /* 0x00000040d54a7220 */ /* 0x000fe20000410000 */
[----:B------:R-:W-:Y:S01]  /*9d00*/  FFMA.FTZ R159, R159, R176, R66 ;  /* 0x000000b09f9f7223 */ /* 0x000fe20000010042 */
[C---:B------:R-:W-:Y:S01]  /*9d10*/  FFMA.FTZ R66, -R85.reuse, R123, R215 ;  /* 0x0000007b55427223 */ /* 0x040fe200000101d7 */
[----:B------:R-:W-:Y:S01]  /*9d20*/  FMUL.FTZ R73, R85, R178 ;  /* 0x000000b255497220 */ /* 0x000fe20000410000 */
[----:B------:R-:W-:Y:S01]  /*9d30*/  FMUL.FTZ R77, R212, R65 ;  /* 0x00000041d44d7220 */ /* 0x000fe20000410000 */
[-C--:B------:R-:W-:Y:S01]  /*9d40*/  FFMA.FTZ R75, R67, R70.reuse, -R74 ;  /* 0x00000046434b7223 */ /* 0x080fe2000001084a */
[----:B------:R-:W-:Y:S01]  /*9d50*/  FMUL.FTZ R70, R213, R70 ;  /* 0x00000046d5467220 */ /* 0x000fe20000410000 */
[----:B------:R-:W-:Y:S01]  /*9d60*/  SHF.L.U32 R69, R103, 0x10, RZ ;  /* 0x0000001067457819 */ /* 0x000fe200000006ff */
[-C--:B------:R-:W-:Y:S01]  /*9d70*/  FFMA.FTZ R76, R66, R73.reuse, -R77 ;  /* 0x00000049424c7223 */ /* 0x080fe2000001084d */
[----:B------:R-:W-:Y:S01]  /*9d80*/  FMUL.FTZ R77, R212, R73 ;  /* 0x00000049d44d7220 */ /* 0x000fe20000410000 */
[----:B------:R-:W-:Y:S01]  /*9d90*/  FFMA.FTZ R74, R67, R64, R70 ;  /* 0x00000040434a7223 */ /* 0x000fe20000010046 */
[C---:B------:R-:W-:Y:S01]  /*9da0*/  FMUL.FTZ R73, R84.reuse, R163 ;  /* 0x000000a354497220 */ /* 0x040fe20000410000 */
[----:B------:R-:W-:Y:S01]  /*9db0*/  FFMA.FTZ R216, -R84, R69, R216 ;  /* 0x0000004554d87223 */ /* 0x000fe200000101d8 */
[----:B------:R-:W-:Y:S01]  /*9dc0*/  FFMA.FTZ R77, R66, R65, R77 ;  /* 0x00000041424d7223 */ /* 0x000fe2000001004d */
[----:B------:R-:W-:Y:S01]  /*9dd0*/  FADD.FTZ R74, RZ, R74 ;  /* 0x0000004aff4a7221 */ /* 0x000fe20000010000 */
[----:B------:R-:W-:Y:S01]  /*9de0*/  FMUL.FTZ R78, R84, R179 ;  /* 0x000000b3544e7220 */ /* 0x000fe20000410000 */
[-C--:B------:R-:W-:Y:S01]  /*9df0*/  FMUL.FTZ R79, R211, R73.reuse ;  /* 0x00000049d34f7220 */ /* 0x080fe20000410000 */
[----:B------:R-:W-:Y:S01]  /*9e00*/  SHF.L.U32 R70, R102, 0x10, RZ ;  /* 0x0000001066467819 */ /* 0x000fe200000006ff */
[----:B------:R-:W-:Y:S01]  /*9e10*/  FADD.FTZ R77, R74, R77 ;  /* 0x0000004d4a4d7221 */ /* 0x000fe20000010000 */
[----:B------:R-:W-:Y:S01]  /*9e20*/  FMUL.FTZ R74, R83, R164 ;  /* 0x000000a4534a7220 */ /* 0x000fe20000410000 */
[-C--:B------:R-:W-:Y:S01]  /*9e30*/  FFMA.FTZ R107, R216, R78.reuse, -R79 ;  /* 0x0000004ed86b7223 */ /* 0x080fe2000001084f */
[----:B------:R-:W-:Y:S01]  /*9e40*/  FADD.FTZ R75, RZ, R75 ;  /* 0x0000004bff4b7221 */ /* 0x000fe20000010000 */
[----:B------:R-:W-:Y:S01]  /*9e50*/  FMUL.FTZ R79, R211, R78 ;  /* 0x0000004ed34f7220 */ /* 0x000fe20000410000 */
[C---:B------:R-:W-:Y:S01]  /*9e60*/  FFMA.FTZ R217, -R83.reuse, R70, R217 ;  /* 0x0000004653d97223 */ /* 0x040fe200000101d9 */
[----:B------:R-:W-:Y:S01]  /*9e70*/  FMUL.FTZ R106, R83, R180 ;  /* 0x000000b4536a7220 */ /* 0x000fe20000410000 */
[----:B------:R-:W-:Y:S01]  /*9e80*/  FMUL.FTZ R130, R210, R74 ;  /* 0x0000004ad2827220 */ /* 0x000fe20000410000 */
[----:B------:R-:W-:Y:S01]  /*9e90*/  FADD.FTZ R78, R75, R76 ;  /* 0x0000004c4b4e7221 */ /* 0x000fe20000010000 */
[----:B------:R-:W-:Y:S01]  /*9ea0*/  FFMA.FTZ R76, R216, R73, R79 ;  /* 0x00000049d84c7223 */ /* 0x000fe2000001004f */
[----:B------:R-:W-:Y:S01]  /*9eb0*/  SHF.L.U32 R75, R101, 0x10, RZ ;  /* 0x00000010654b7819 */ /* 0x000fe200000006ff */
[-C--:B------:R-:W-:Y:S01]  /*9ec0*/  FFMA.FTZ R130, R217, R106.reuse, -R130 ;  /* 0x0000006ad9827223 */ /* 0x080fe20000010882 */
[----:B------:R-:W-:Y:S01]  /*9ed0*/  FMUL.FTZ R106, R210, R106 ;  /* 0x0000006ad26a7220 */ /* 0x000fe20000410000 */
[----:B------:R-:W-:Y:S01]  /*9ee0*/  FADD.FTZ R79, R77, R76 ;  /* 0x0000004c4d4f7221 */ /* 0x000fe20000010000 */
[C---:B------:R-:W-:Y:S01]  /*9ef0*/  FMUL.FTZ R76, R82.reuse, R165 ;  /* 0x000000a5524c7220 */ /* 0x040fe20000410000 */
[C---:B------:R-:W-:Y:S01]  /*9f00*/  FFMA.FTZ R77, -R82.reuse, R75, R218 ;  /* 0x0000004b524d7223 */ /* 0x040fe200000101da */
[----:B------:R-:W-:Y:S01]  /*9f10*/  FFMA.FTZ R106, R217, R74, R106 ;  /* 0x0000004ad96a7223 */ /* 0x000fe2000001006a */
[----:B------:R-:W-:Y:S01]  /*9f20*/  FMUL.FTZ R132, R82, R181 ;  /* 0x000000b552847220 */ /* 0x000fe20000410000 */
[----:B------:R-:W-:Y:S01]  /*9f30*/  FMUL.FTZ R134, R209, R76 ;  /* 0x0000004cd1867220 */ /* 0x000fe20000410000 */
[----:B------:R-:W-:Y:S01]  /*9f40*/  FADD.FTZ R107, R78, R107 ;  /* 0x0000006b4e6b7221 */ /* 0x000fe20000010000 */
[----:B------:R-:W-:Y:S01]  /*9f50*/  FADD.FTZ R127, R79, R106 ;  /* 0x0000006a4f7f7221 */ /* 0x000fe20000010000 */
[----:B------:R-:W-:Y:S01]  /*9f60*/  SHF.L.U32 R78, R100, 0x10, RZ ;  /* 0x00000010644e7819 */ /* 0x000fe200000006ff */
[----:B------:R-:W-:Y:S01]  /*9f70*/  FFMA.FTZ R131, R77, R132, -R134 ;  /* 0x000000844d837223 */ /* 0x000fe20000010886 */
[----:B------:R-:W-:Y:S01]  /*9f80*/  FMUL.FTZ R79, R81, R166 ;  /* 0x000000a6514f7220 */ /* 0x000fe20000410000 */
[----:B------:R-:W-:Y:S01]  /*9f90*/  FMUL.FTZ R132, R209, R132 ;  /* 0x00000084d1847220 */ /* 0x000fe20000410000 */
[C---:B------:R-:W-:Y:S01]  /*9fa0*/  FMUL.FTZ R133, R81.reuse, R182 ;  /* 0x000000b651857220 */ /* 0x040fe20000410000 */
[----:B------:R-:W-:Y:S01]  /*9fb0*/  FFMA.FTZ R106, -R81, R78, R219 ;  /* 0x0000004e516a7223 */ /* 0x000fe200000101db */
[----:B------:R-:W-:Y:S01]  /*9fc0*/  FMUL.FTZ R135, R208, R79 ;  /* 0x0000004fd0877220 */ /* 0x000fe20000410000 */
[----:B------:R-:W-:Y:S01]  /*9fd0*/  FFMA.FTZ R132, R77, R76, R132 ;  /* 0x0000004c4d847223 */ /* 0x000fe20000010084 */
[----:B------:R-:W-:Y:S01]  /*9fe0*/  FADD.FTZ R130, R107, R130 ;  /* 0x000000826b827221 */ /* 0x000fe20000010000 */
[----:B------:R-:W-:Y:S01]  /*9ff0*/  SHF.L.U32 R107, R97, 0x10, RZ ;  /* 0x00000010616b7819 */ /* 0x000fe200000006ff */
[-C--:B------:R-:W-:Y:S01]  /*a000*/  FFMA.FTZ R134, R106, R133.reuse, -R135 ;  /* 0x000000856a867223 */ /* 0x080fe20000010887 */
[----:B------:R-:W-:Y:S01]  /*a010*/  FADD.FTZ R132, R127, R132 ;  /* 0x000000847f847221 */ /* 0x000fe20000010000 */
[----:B------:R-:W-:Y:S01]  /*a020*/  FMUL.FTZ R135, R208, R133 ;  /* 0x00000085d0877220 */ /* 0x000fe20000410000 */
[----:B------:R-:W-:Y:S01]  /*a030*/  FMUL.FTZ R127, R80, R167 ;  /* 0x000000a7507f7220 */ /* 0x000fe20000410000 */
[----:B------:R-:W-:Y:S01]  /*a040*/  FADD.FTZ R133, R130, R131 ;  /* 0x0000008382857221 */ /* 0x000fe20000010000 */
[----:B------:R-:W-:Y:S01]  /*a050*/  SHF.L.U32 R130, R96, 0x10, RZ ;  /* 0x0000001060827819 */ /* 0x000fe200000006ff */
[----:B------:R-:W-:Y:S01]  /*a060*/  FFMA.FTZ R135, R106, R79, R135 ;  /* 0x0000004f6a877223 */ /* 0x000fe20000010087 */
[----:B------:R-:W-:Y:S01]  /*a070*/  FFMA.FTZ R220, -R80, R107, R220 ;  /* 0x0000006b50dc7223 */ /* 0x000fe200000101dc */
[----:B------:R-:W-:Y:S01]  /*a080*/  FMUL.FTZ R137, R129, R127 ;  /* 0x0000007f81897220 */ /* 0x000fe20000410000 */
[C---:B------:R-:W-:Y:S01]  /*a090*/  FMUL.FTZ R131, R59.reuse, R168 ;  /* 0x000000a83b837220 */ /* 0x040fe20000410000 */
[----:B------:R-:W-:Y:S01]  /*a0a0*/  FADD.FTZ R135, R132, R135 ;  /* 0x0000008784877221 */ /* 0x000fe20000010000 */
[----:B------:R-:W-:Y:S01]  /*a0b0*/  FFMA.FTZ R132, -R59, R130, R221 ;  /* 0x000000823b847223 */ /* 0x000fe200000101dd */
[-C--:B------:R-:W-:Y:S01]  /*a0c0*/  FFMA.FTZ R139, R220, R136.reuse, -R137 ;  /* 0x00000088dc8b7223 */ /* 0x080fe20000010889 */
[----:B------:R-:W-:Y:S01]  /*a0d0*/  FMUL.FTZ R143, R128, R131 ;  /* 0x00000083808f7220 */ /* 0x000fe20000410000 */
[----:B------:R-:W-:Y:S01]  /*a0e0*/  FMUL.FTZ R137, R129, R136 ;  /* 0x0000008881897220 */ /* 0x000fe20000410000 */
[----:B------:R-:W-:Y:S01]  /*a0f0*/  FADD.FTZ R134, R133, R134 ;  /* 0x0000008685867221 */ /* 0x000fe20000010000 */
[----:B------:R-:W-:Y:S01]  /*a100*/  SHF.L.U32 R133, R95, 0x10, RZ ;  /* 0x000000105f857819 */ /* 0x000fe200000006ff */
[----:B------:R-:W-:Y:S01]  /*a110*/  FFMA.FTZ R140, R132, R141, -R143 ;  /* 0x0000008d848c7223 */ /* 0x000fe2000001088f */
[----:B------:R-:W-:Y:S01]  /*a120*/  FFMA.FTZ R136, R220, R127, R137 ;  /* 0x0000007fdc887223 */ /* 0x000fe20000010089 */
[----:B------:R-:W-:Y:S01]  /*a130*/  FMUL.FTZ R141, R128, R141 ;  /* 0x0000008d808d7220 */ /* 0x000fe20000410000 */
[----:B------:R-:W-:Y:S01]  /*a140*/  FADD.FTZ R139, R134, R139 ;  /* 0x0000008b868b7221 */ /* 0x000fe20000010000 */
[----:B------:R-:W-:Y:S01]  /*a150*/  FMUL.FTZ R134, R58, R169 ;  /* 0x000000a93a867220 */ /* 0x000fe20000410000 */
[----:B------:R-:W-:Y:S01]  /*a160*/  FADD.FTZ R137, R135, R136 ;  /* 0x0000008887897221 */ /* 0x000fe20000010000 */
[----:B------:R-:W-:Y:S01]  /*a170*/  FFMA.FTZ R138, R132, R131, R141 ;  /* 0x00000083848a7223 */ /* 0x000fe2000001008d */
[----:B------:R-:W-:Y:S01]  /*a180*/  SHF.L.U32 R136, R94, 0x10, RZ ;  /* 0x000000105e887819 */ /* 0x000fe200000006ff */
[----:B------:R-:W-:Y:S01]  /*a190*/  FFMA.FTZ R135, -R58, R133, R222 ;  /* 0x000000853a877223 */ /* 0x000fe200000101de */
[----:B------:R-:W-:Y:S01]  /*a1a0*/  FMUL.FTZ R144, R207, R134 ;  /* 0x00000086cf907220 */ /* 0x000fe20000410000 */
[----:B------:R-:W-:Y:S01]  /*a1b0*/  FADD.FTZ R141, R137, R138 ;  /* 0x0000008a898d7221 */ /* 0x000fe20000010000 */
[C---:B------:R-:W-:Y:S01]  /*a1c0*/  FMUL.FTZ R138, R57.reuse, R170 ;  /* 0x000000aa398a7220 */ /* 0x040fe20000410000 */
        /* <DEDUP_REMOVED lines=11> */
[----:B------:R-:W-:Y:S01]  /*a280*/  FFMA.FTZ R224, -R56, R137, R224 ;  /* 0x0000008938e07223 */ /* 0x000fe200000101e0 */
[----:B------:R-:W-:Y:S01]  /*a290*/  FMUL.FTZ R147, R204, R139 ;  /* 0x0000008bcc937220 */ /* 0x000fe20000410000 */
[----:B------:R-:W-:Y:S01]  /*a2a0*/  FADD.FTZ R143, R140, R143 ;  /* 0x0000008f8c8f7221 */ /* 0x000fe20000010000 */
[----:B------:R-:W-:Y:S01]  /*a2b0*/  FADD.FTZ R141, R141, R142 ;  /* 0x0000008e8d8d7221 */ /* 0x000fe20000010000 */
[----:B------:R-:W-:Y:S01]  /*a2c0*/  FFMA.FTZ R144, R205, R138, R144 ;  /* 0x0000008acd907223 */ /* 0x000fe20000010090 */
[-C--:B------:R-:W-:Y:S01]  /*a2d0*/  FFMA.FTZ R148, R224, R145.reuse, -R147 ;  /* 0x00000091e0947223 */ /* 0x080fe20000010893 */
[----:B------:R-:W-:Y:S01]  /*a2e0*/  SHF.L.U32 R140, R92, 0x10, RZ ;  /* 0x000000105c8c7819 */ /* 0x000fe200000006ff */
[----:B------:R-:W-:Y:S01]  /*a2f0*/  FMUL.FTZ R145, R204, R145 ;  /* 0x00000091cc917220 */ /* 0x000fe20000410000 */
[----:B------:R-:W-:Y:S01]  /*a300*/  FADD.FTZ R143, R143, R146 ;  /* 0x000000928f8f7221 */ /* 0x000fe20000010000 */
[----:B------:R-:W-:Y:S01]  /*a310*/  FMUL.FTZ R146, R55, R188 ;  /* 0x000000bc37927220 */ /* 0x000fe20000410000 */
[----:B------:R-:W-:Y:S01]  /*a320*/  FADD.FTZ R141, R141, R144 ;  /* 0x000000908d8d7221 */ /* 0x000fe20000010000 */
[----:B------:R-:W-:Y:S01]  /*a330*/  FFMA.FTZ R144, R224, R139, R145 ;  /* 0x0000008be0907223 */ /* 0x000fe20000010091 */
[C---:B------:R-:W-:Y:S01]  /*a340*/  FMUL.FTZ R142, R55.reuse, R172 ;  /* 0x000000ac378e7220 */ /* 0x040fe20000410000 */
[----:B------:R-:W-:Y:S01]  /*a350*/  FFMA.FTZ R225, -R55, R140, R225 ;  /* 0x0000008c37e17223 */ /* 0x000fe200000101e1 */
[----:B------:R-:W-:Y:S01]  /*a360*/  FMUL.FTZ R150, R203, R146 ;  /* 0x00000092cb967220 */ /* 0x000fe20000410000 */
[----:B------:R-:W-:Y:S01]  /*a370*/  FADD.FTZ R144, R141, R144 ;  /* 0x000000908d907221 */ /* 0x000fe20000010000 */
[----:B------:R-:W-:Y:S01]  /*a380*/  SHF.L.U32 R141, R91, 0x10, RZ ;  /* 0x000000105b8d7819 */ /* 0x000fe200000006ff */
[----:B------:R-:W-:Y:S01]  /*a390*/  FADD.FTZ R148, R143, R148 ;  /* 0x000000948f947221 */ /* 0x000fe20000010000 */
[-C--:B------:R-:W-:Y:S01]  /*a3a0*/  FFMA.FTZ R145, R225, R142.reuse, R150 ;  /* 0x0000008ee1917223 */ /* 0x080fe20000010096 */
[C---:B------:R-:W-:Y:S01]  /*a3b0*/  FMUL.FTZ R143, R54.reuse, R173 ;  /* 0x000000ad368f7220 */ /* 0x040fe20000410000 */
[----:B------:R-:W-:Y:S01]  /*a3c0*/  FMUL.FTZ R147, R203, R142 ;  /* 0x0000008ecb937220 */ /* 0x000fe20000410000 */
[----:B------:R-:W-:Y:S01]  /*a3d0*/  FFMA.FTZ R202, -R54, R141, R202 ;  /* 0x0000008d36ca7223 */ /* 0x000fe200000101ca */
[----:B------:R-:W-:Y:S01]  /*a3e0*/  FADD.FTZ R144, R144, R145 ;  /* 0x0000009190907221 */ /* 0x000fe20000010000 */
[----:B------:R-:W-:Y:S01]  /*a3f0*/  FMUL.FTZ R145, R54, R189 ;  /* 0x000000bd36917220 */ /* 0x000fe20000410000 */
[----:B------:R-:W-:Y:S01]  /*a400*/  FMUL.FTZ R149, R223, R143 ;  /* 0x0000008fdf957220 */ /* 0x000fe20000410000 */
[----:B------:R-:W-:Y:S01]  /*a410*/  FFMA.FTZ R147, R225, R146, -R147 ;  /* 0x00000092e1937223 */ /* 0x000fe20000010893 */
[C---:B------:R-:W-:Y:S01]  /*a420*/  FMUL.FTZ R150, R53.reuse, R174 ;  /* 0x000000ae35967220 */ /* 0x040fe20000410000 */
[----:B------:R-:W-:Y:S01]  /*a430*/  FMUL.FTZ R151, R53, R190 ;  /* 0x000000be35977220 */ /* 0x000fe20000410000 */
[-C--:B------:R-:W-:Y:S01]  /*a440*/  FFMA.FTZ R146, R202, R145.reuse, -R149 ;  /* 0x00000091ca927223 */ /* 0x080fe20000010895 */
[----:B------:R-:W-:Y:S01]  /*a450*/  FMUL.FTZ R145, R223, R145 ;  /* 0x00000091df917220 */ /* 0x000fe20000410000 */
[----:B------:R-:W-:Y:S01]  /*a460*/  FMUL.FTZ R154, R191, UR31 ;  /* 0x0000001fbf9a7c20 */ /* 0x000fe20008410000 */
[----:B------:R-:W-:Y:S01]  /*a470*/  FADD.FTZ R147, R148, R147 ;  /* 0x0000009394937221 */ /* 0x000fe20000010000 */
[----:B------:R-:W-:Y:S01]  /*a480*/  FFMA.FTZ R201, -R53, R125, R201 ;  /* 0x0000007d35c97223 */ /* 0x000fe200000101c9 */
[----:B------:R-:W-:Y:S01]  /*a490*/  FFMA.FTZ R145, R202, R143, R145 ;  /* 0x0000008fca917223 */ /* 0x000fe20000010091 */
[CC--:B------:R-:W-:Y:S01]  /*a4a0*/  FMUL.FTZ R152, R226.reuse, R150.reuse ;  /* 0x00000096e2987220 */ /* 0x0c0fe20000410000 */
[-C--:B------:R-:W-:Y:S01]  /*a4b0*/  FMUL.FTZ R148, R226, R151.reuse ;  /* 0x00000097e2947220 */ /* 0x080fe20000410000 */
[----:B------:R-:W-:Y:S01]  /*a4c0*/  FFMA.FTZ R154, R175, UR30, R154 ;  /* 0x0000001eaf9a7c23 */ /* 0x000fe2000801009a */
[----:B------:R-:W-:Y:S01]  /*a4d0*/  FADD.FTZ R144, R144, R145 ;  /* 0x0000009190907221 */ /* 0x000fe20000010000 */
[----:B------:R-:W-:Y:S01]  /*a4e0*/  FFMA.FTZ R149, R201, R151, -R152 ;  /* 0x00000097c9957223 */ /* 0x000fe20000010898 */
[----:B------:R-:W-:Y:S01]  /*a4f0*/  FADD.FTZ R146, R147, R146 ;  /* 0x0000009293927221 */ /* 0x000fe20000010000 */
[----:B------:R-:W-:Y:S01]  /*a500*/  FFMA.FTZ R145, R201, R150, R148 ;  /* 0x00000096c9917223 */ /* 0x000fe20000010094 */
[----:B------:R-:W-:Y:S01]  /*a510*/  FFMA.FTZ R151, R230, R154, R71 ;  /* 0x0000009ae6977223 */ /* 0x000fe20000010047 */
[----:B------:R-:W-:Y:S01]  /*a520*/  FMUL.FTZ R71, R174, UR31 ;  /* 0x0000001fae477c20 */ /* 0x000fe20008410000 */
[----:B------:R-:W-:Y:S01]  /*a530*/  FFMA.FTZ R72, R230, R72, -R229 ;  /* 0x00000048e6487223 */ /* 0x000fe200000108e5 */
[----:B------:R-:W-:Y:S01]  /*a540*/  FADD.FTZ R149, R146, R149 ;  /* 0x0000009592957221 */ /* 0x000fe20000010000 */
[----:B------:R-:W-:Y:S01]  /*a550*/  FADD.FTZ R147, R144, R145 ;  /* 0x0000009190937221 */ /* 0x000fe20000010000 */
[C---:B------:R-:W-:Y:S01]  /*a560*/  FFMA.FTZ R145, R190.reuse, UR30, -R71 ;  /* 0x0000001ebe917c23 */ /* 0x040fe20008010847 */
[----:B------:R-:W-:Y:S01]  /*a570*/  FMUL.FTZ R71, R190, UR31 ;  /* 0x0000001fbe477c20 */ /* 0x000fe20008410000 */
[----:B------:R-:W-:Y:S01]  /*a580*/  FADD.FTZ R72, R149, R72 ;  /* 0x0000004895487221 */ /* 0x000fe20000010000 */
[----:B------:R-:W-:Y:S01]  /*a590*/  FADD.FTZ R147, R147, R68 ;  /* 0x0000004493937221 */ /* 0x000fe20000010000 */
[----:B------:R-:W-:Y:S01]  /*a5a0*/  FMUL.FTZ R226, R226, R145 ;  /* 0x00000091e2e27220 */ /* 0x000fe20000410000 */
[----:B------:R-:W-:Y:S01]  /*a5b0*/  FFMA.FTZ R144, R126, R175, R151 ;  /* 0x000000af7e907223 */ /* 0x000fe20000010097 */
[----:B------:R-:W-:Y:S01]  /*a5c0*/  FADD.FTZ R145, R72, R61 ;  /* 0x0000003d48917221 */ /* 0x000fe20000010000 */
[----:B------:R-:W-:Y:S01]  /*a5d0*/  FADD.FTZ R60, R147, R60 ;  /* 0x0000003c933c7221 */ /* 0x000fe20000010000 */
[----:B------:R-:W-:Y:S01]  /*a5e0*/  FFMA.FTZ R126, R174, UR30, R71 ;  /* 0x0000001eae7e7c23 */ /* 0x000fe20008010047 */
[----:B------:R-:W0:Y:S01]  /*a5f0*/  SHFL.DOWN PT, R147, R62, 0x1, 0x1f ;  /* 0x08201f003e937f89 */ /* 0x000e2200000e0000 */
[----:B------:R-:W-:Y:S01]  /*a600*/  FMUL.FTZ R68, R173, UR31 ;  /* 0x0000001fad447c20 */ /* 0x000fe20008410000 */
[----:B------:R-:W-:Y:S01]  /*a610*/  FADD.FTZ R33, R144, R33 ;  /* 0x0000002190217221 */ /* 0x000fe20000010000 */
[----:B------:R-:W-:Y:S01]  /*a620*/  FADD.FTZ R38, R143, R38 ;  /* 0x000000268f267221 */ /* 0x000fe20000010000 */
[----:B------:R-:W3:Y:S01]  /*a630*/  SHFL.DOWN PT, R148, R63, 0x1, 0x1f ;  /* 0x08201f003f947f89 */ /* 0x000ee200000e0000 */
[C---:B------:R-:W-:Y:S01]  /*a640*/  FFMA.FTZ R72, R189.reuse, UR30, -R68 ;  /* 0x0000001ebd487c23 */ /* 0x040fe20008010844 */
[----:B------:R-:W-:Y:S01]  /*a650*/  FMUL.FTZ R68, R189, UR31 ;  /* 0x0000001fbd447c20 */ /* 0x000fe20008410000 */
[----:B------:R-:W-:Y:S01]  /*a660*/  FADD.FTZ R39, R142, R39 ;  /* 0x000000278e277221 */ /* 0x000fe20000010000 */
[----:B------:R-:W4:Y:S01]  /*a670*/  SHFL.DOWN PT, R146, R145, 0x1, 0x1f ;  /* 0x08201f0091927f89 */ /* 0x000f2200000e0000 */
[----:B------:R-:W-:Y:S01]  /*a680*/  FMUL.FTZ R223, R223, R72 ;  /* 0x00000048dfdf7220 */ /* 0x000fe20000410000 */
[----:B------:R-:W-:Y:S01]  /*a690*/  FFMA.FTZ R61, R173, UR30, R68 ;  /* 0x0000001ead3d7c23 */ /* 0x000fe20008010044 */
[----:B------:R-:W-:Y:S01]  /*a6a0*/  FFMA.FTZ R126, R201, R126, R226 ;  /* 0x0000007ec97e7223 */ /* 0x000fe200000100e2 */
[----:B------:R-:W5:Y:S01]  /*a6b0*/  SHFL.DOWN PT, R71, R60, 0x1, 0x1f ;  /* 0x08201f003c477f89 */ /* 0x000f6200000e0000 */
[----:B------:R-:W-:Y:S01]  /*a6c0*/  FADD.FTZ R40, R139, R40 ;  /* 0x000000288b287221 */ /* 0x000fe20000010000 */
[----:B------:R-:W-:Y:S01]  /*a6d0*/  FFMA.FTZ R202, R202, R61, R223 ;  /* 0x0000003dcaca7223 */ /* 0x000fe200000100df */
[----:B------:R-:W-:Y:S01]  /*a6e0*/  FMUL.FTZ R61, R172, UR31 ;  /* 0x0000001fac3d7c20 */ /* 0x000fe20008410000 */
[----:B------:R-:W-:Y:S01]  /*a6f0*/  FFMA.FTZ R125, R125, R174, R126 ;  /* 0x000000ae7d7d7223 */ /* 0x000fe2000001007e */
[----:B------:R-:W-:Y:S01]  /*a700*/  FADD.FTZ R41, R138, R41 ;  /* 0x000000298a297221 */ /* 0x000fe20000010000 */
[----:B------:R-:W-:Y:S01]  /*a710*/  FFMA.FTZ R202, R141, R173, R202 ;  /* 0x000000ad8dca7223 */ /* 0x000fe200000100ca */
[----:B------:R-:W-:Y:S01]  /*a720*/  FFMA.FTZ R68, R188, UR30, -R61 ;  /* 0x0000001ebc447c23 */ /* 0x000fe2000801083d */
[----:B------:R-:W-:Y:S01]  /*a730*/  MOV R61, R145 ;  /* 0x00000091003d7202 */ /* 0x000fe20000000f00 */
[----:B------:R-:W-:Y:S01]  /*a740*/  FADD.FTZ R32, R125, R32 ;  /* 0x000000207d207221 */ /* 0x000fe20000010000 */
[----:B------:R-:W-:Y:S01]  /*a750*/  FADD.FTZ R43, R131, R43 ;  /* 0x0000002b832b7221 */ /* 0x000fe20000010000 */
[----:B------:R-:W-:Y:S01]  /*a760*/  FMUL.FTZ R126, R203, R68 ;  /* 0x00000044cb7e7220 */ /* 0x000fe20000410000 */
[----:B0-----:R-:W-:Y:S01]  /*a770*/  @!P0 FADD.FTZ R62, R62, R147 ;  /* 0x000000933e3e8221 */ /* 0x001fe20000010000 */
[----:B------:R-:W-:Y:S01]  /*a780*/  FMUL.FTZ R68, R171, UR31 ;  /* 0x0000001fab447c20 */ /* 0x000fe20008410000 */
[----:B------:R-:W-:Y:S01]  /*a790*/  FADD.FTZ R44, R127, R44 ;  /* 0x0000002c7f2c7221 */ /* 0x000fe20000010000 */
[----:B------:R-:W-:Y:S01]  /*a7a0*/  FADD.FTZ R45, R79, R45 ;  /* 0x0000002d4f2d7221 */ /* 0x000fe20000010000 */
[----:B---3--:R-:W-:Y:S01]  /*a7b0*/  @!P0 FADD.FTZ R63, R63, R148 ;  /* 0x000000943f3f8221 */ /* 0x008fe20000010000 */
[----:B------:R-:W0:Y:S01]  /*a7c0*/  SHFL.DOWN PT, R145, R62, 0x2, 0x1f ;  /* 0x08401f003e917f89 */ /* 0x000e2200000e0000 */
[----:B------:R-:W-:Y:S01]  /*a7d0*/  FADD.FTZ R48, R73, R48 ;  /* 0x0000003049307221 */ /* 0x000fe20000010000 */
[----:B------:R-:W-:Y:S01]  /*a7e0*/  FADD.FTZ R34, R159, R34 ;  /* 0x000000229f227221 */ /* 0x000fe20000010000 */
[----:B----4-:R-:W-:Y:S01]  /*a7f0*/  @!P0 FADD.FTZ R61, R61, R146 ;  /* 0x000000923d3d8221 */ /* 0x010fe20000010000 */
[----:B------:R-:W3:Y:S01]  /*a800*/  SHFL.DOWN PT, R144, R63, 0x2, 0x1f ;  /* 0x08401f003f907f89 */ /* 0x000ee200000e0000 */
[----:B------:R-:W-:Y:S01]  /*a810*/  FADD.FTZ R37, R150, R37 ;  /* 0x0000002596257221 */ /* 0x000fe20000010000 */
[----:B------:R-:W-:Y:S01]  /*a820*/  FADD.FTZ R31, R202, R31 ;  /* 0x0000001fca1f7221 */ /* 0x000fe20000010000 */
[----:B-----5:R-:W-:Y:S01]  /*a830*/  @!P0 FADD.FTZ R60, R71, R60 ;  /* 0x0000003c473c8221 */ /* 0x020fe20000010000 */
[----:B------:R-:W4:Y:S01]  /*a840*/  SHFL.DOWN PT, R142, R61, 0x2, 0x1f ;  /* 0x08401f003d8e7f89 */ /* 0x000f2200000e0000 */
[----:B------:R-:W-:Y:S01]  /*a850*/  FMUL.FTZ R71, R188, UR31 ;  /* 0x0000001fbc477c20 */ /* 0x000fe20008410000 */
[----:B------:R-:W-:Y:S01]  /*a860*/  ISETP.GT.AND P0, PT, R120, 0x1d, PT ;  /* 0x0000001d7800780c */ /* 0x000fe20003f04270 */
[----:B------:R-:W-:Y:S01]  /*a870*/  FADD.FTZ R42, R134, R42 ;  /* 0x0000002a862a7221 */ /* 0x000fe20000010000 */
[----:B------:R-:W5:Y:S01]  /*a880*/  SHFL.DOWN PT, R143, R60, 0x2, 0x1f ;  /* 0x08401f003c8f7f89 */ /* 0x000f6200000e0000 */
[----:B------:R-:W-:Y:S01]  /*a890*/  FFMA.FTZ R72, R172, UR30, R71 ;  /* 0x0000001eac487c23 */ /* 0x000fe20008010047 */
[C---:B------:R-:W-:Y:S01]  /*a8a0*/  FFMA.FTZ R71, R187.reuse, UR30, -R68 ;  /* 0x0000001ebb477c23 */ /* 0x040fe20008010844 */
[----:B------:R-:W-:Y:S01]  /*a8b0*/  FMUL.FTZ R68, R187, UR31 ;  /* 0x0000001fbb447c20 */ /* 0x000fe20008410000 */
[----:B------:R-:W-:Y:S01]  /*a8c0*/  FADD.FTZ R46, R76, R46 ;  /* 0x0000002e4c2e7221 */ /* 0x000fe20000010000 */
[----:B------:R-:W-:Y:S01]  /*a8d0*/  FFMA.FTZ R225, R225, R72, R126 ;  /* 0x00000048e1e17223 */ /* 0x000fe2000001007e */
[----:B------:R-:W-:Y:S01]  /*a8e0*/  FMUL.FTZ R141, R204, R71 ;  /* 0x00000047cc8d7220 */ /* 0x000fe20000410000 */
[----:B------:R-:W-:Y:S01]  /*a8f0*/  FFMA.FTZ R125, R171, UR30, R68 ;  /* 0x0000001eab7d7c23 */ /* 0x000fe20008010044 */
[----:B------:R-:W-:Y:S01]  /*a900*/  FMUL.FTZ R71, R170, UR31 ;  /* 0x0000001faa477c20 */ /* 0x000fe20008410000 */
[----:B------:R-:W-:Y:S01]  /*a910*/  FFMA.FTZ R225, R140, R172, R225 ;  /* 0x000000ac8ce17223 */ /* 0x000fe200000100e1 */
[----:B------:R-:W-:Y:S01]  /*a920*/  FMUL.FTZ R68, R169, UR31 ;  /* 0x0000001fa9447c20 */ /* 0x000fe20008410000 */
[----:B------:R-:W-:Y:S01]  /*a930*/  FFMA.FTZ R224, R224, R125, R141 ;  /* 0x0000007de0e07223 */ /* 0x000fe2000001008d */
[----:B0-----:R-:W-:Y:S01]  /*a940*/  @!P0 FADD.FTZ R62, R62, R145 ;  /* 0x000000913e3e8221 */ /* 0x001fe20000010000 */
[----:B------:R-:W-:Y:S01]  /*a950*/  FFMA.FTZ R71, R186, UR30, -R71 ;  /* 0x0000001eba477c23 */ /* 0x000fe20008010847 */
[----:B------:R-:W-:Y:S01]  /*a960*/  FFMA.FTZ R68, R185, UR30, -R68 ;  /* 0x0000001eb9447c23 */ /* 0x000fe20008010844 */
[----:B------:R-:W-:Y:S01]  /*a970*/  FFMA.FTZ R224, R137, R171, R224 ;  /* 0x000000ab89e07223 */ /* 0x000fe200000100e0 */
[----:B---3--:R-:W-:Y:S01]  /*a980*/  @!P0 FADD.FTZ R63, R63, R144 ;  /* 0x000000903f3f8221 */ /* 0x008fe20000010000 */
[----:B------:R-:W0:Y:S01]  /*a990*/  SHFL.DOWN PT, R139, R62, 0x4, 0x1f ;  /* 0x08801f003e8b7f89 */ /* 0x000e2200000e0000 */
[----:B------:R-:W-:Y:S01]  /*a9a0*/  FMUL.FTZ R206, R206, R71 ;  /* 0x00000047cece7220 */ /* 0x000fe20000410000 */
[----:B------:R-:W-:Y:S01]  /*a9b0*/  FMUL.FTZ R72, R207, R68 ;  /* 0x00000044cf487220 */ /* 0x000fe20000410000 */
[----:B----4-:R-:W-:Y:S01]  /*a9c0*/  @!P0 FADD.FTZ R61, R61, R142 ;  /* 0x0000008e3d3d8221 */ /* 0x010fe20000010000 */
[----:B------:R-:W3:Y:S01]  /*a9d0*/  SHFL.DOWN PT, R140, R63, 0x4, 0x1f ;  /* 0x08801f003f8c7f89 */ /* 0x000ee200000e0000 */
[----:B------:R-:W-:Y:S01]  /*a9e0*/  FMUL.FTZ R125, R186, UR31 ;  /* 0x0000001fba7d7c20 */ /* 0x000fe20008410000 */
[----:B------:R-:W-:Y:S01]  /*a9f0*/  FMUL.FTZ R68, R185, UR31 ;  /* 0x0000001fb9447c20 */ /* 0x000fe20008410000 */
[----:B-----5:R-:W-:Y:S01]  /*aa00*/  @!P0 FADD.FTZ R60, R60, R143 ;  /* 0x0000008f3c3c8221 */ /* 0x020fe20000010000 */
[----:B------:R-:W4:Y:S01]  /*aa10*/  SHFL.DOWN PT, R138, R61, 0x4, 0x1f ;  /* 0x08801f003d8a7f89 */ /* 0x000f2200000e0000 */
[----:B------:R-:W-:Y:S01]  /*aa20*/  FMUL.FTZ R71, R168, UR31 ;  /* 0x0000001fa8477c20 */ /* 0x000fe20008410000 */
[----:B------:R-:W-:Y:S01]  /*aa30*/  ISETP.GT.AND P0, PT, R120, 0x1b, PT ;  /* 0x0000001b7800780c */ /* 0x000fe20003f04270 */
[----:B------:R-:W-:Y:S01]  /*aa40*/  FFMA.FTZ R126, R170, UR30, R125 ;  /* 0x0000001eaa7e7c23 */ /* 0x000fe2000801007d */
[----:B------:R-:W5:Y:S01]  /*aa50*/  SHFL.DOWN PT, R137, R60, 0x4, 0x1f ;  /* 0x08801f003c897f89 */ /* 0x000f6200000e0000 */
[----:B------:R-:W-:Y:S01]  /*aa60*/  FFMA.FTZ R68, R169, UR30, R68 ;  /* 0x0000001ea9447c23 */ /* 0x000fe20008010044 */
[C---:B------:R-:W-:Y:S01]  /*aa70*/  FFMA.FTZ R125, R184.reuse, UR30, -R71 ;  /* 0x0000001eb87d7c23 */ /* 0x040fe20008010847 */
[----:B------:R-:W-:Y:S01]  /*aa80*/  FMUL.FTZ R71, R184, UR31 ;  /* 0x0000001fb8477c20 */ /* 0x000fe20008410000 */
[----:B------:R-:W-:Y:S01]  /*aa90*/  FFMA.FTZ R205, R205, R126, R206 ;  /* 0x0000007ecdcd7223 */ /* 0x000fe200000100ce */
[----:B------:R-:W-:Y:S01]  /*aaa0*/  FFMA.FTZ R68, R135, R68, R72 ;  /* 0x0000004487447223 */ /* 0x000fe20000010048 */
[----:B------:R-:W-:Y:S01]  /*aab0*/  FMUL.FTZ R125, R128, R125 ;  /* 0x0000007d807d7220 */ /* 0x000fe20000410000 */
[----:B------:R-:W-:Y:S01]  /*aac0*/  FFMA.FTZ R71, R168, UR30, R71 ;  /* 0x0000001ea8477c23 */ /* 0x000fe20008010047 */
[----:B------:R-:W-:Y:S01]  /*aad0*/  FFMA.FTZ R205, R136, R170, R205 ;  /* 0x000000aa88cd7223 */ /* 0x000fe200000100cd */
[----:B------:R-:W-:Y:S01]  /*aae0*/  FFMA.FTZ R68, R133, R169, R68 ;  /* 0x000000a985447223 */ /* 0x000fe20000010044 */
[----:B------:R-:W-:Y:S01]  /*aaf0*/  FADD.FTZ R30, R225, R30 ;  /* 0x0000001ee11e7221 */ /* 0x000fe20000010000 */
[----:B------:R-:W-:Y:S01]  /*ab00*/  FFMA.FTZ R71, R132, R71, R125 ;  /* 0x0000004784477223 */ /* 0x000fe2000001007d */
[----:B0-----:R-:W-:Y:S01]  /*ab10*/  @!P0 FADD.FTZ R62, R62, R139 ;  /* 0x0000008b3e3e8221 */ /* 0x001fe20000010000 */
[----:B------:R-:W-:Y:S01]  /*ab20*/  FADD.FTZ R27, R68, R27 ;  /* 0x0000001b441b7221 */ /* 0x000fe20000010000 */
[----:B------:R-:W-:Y:S01]  /*ab30*/  FMUL.FTZ R68, R167, UR31 ;  /* 0x0000001fa7447c20 */ /* 0x000fe20008410000 */
[----:B------:R-:W-:Y:S01]  /*ab40*/  FFMA.FTZ R131, R130, R168, R71 ;  /* 0x000000a882837223 */ /* 0x000fe20000010047 */
[----:B---3--:R-:W-:Y:S01]  /*ab50*/  @!P0 FADD.FTZ R63, R63, R140 ;  /* 0x0000008c3f3f8221 */ /* 0x008fe20000010000 */
[----:B------:R-:W0:Y:S01]  /*ab60*/  SHFL.DOWN PT, R135, R62, 0x8, 0x1f ;  /* 0x09001f003e877f89 */ /* 0x000e2200000e0000 */
[----:B------:R-:W-:Y:S01]  /*ab70*/  FMUL.FTZ R71, R166, UR31 ;  /* 0x0000001fa6477c20 */ /* 0x000fe20008410000 */
[----:B------:R-:W-:Y:S01]  /*ab80*/  FFMA.FTZ R72, R183, UR30, -R68 ;  /* 0x0000001eb7487c23 */ /* 0x000fe20008010844 */
[----:B----4-:R-:W-:Y:S01]  /*ab90*/  @!P0 FADD.FTZ R61, R61, R138 ;  /* 0x0000008a3d3d8221 */ /* 0x010fe20000010000 */
[----:B------:R-:W3:Y:S01]  /*aba0*/  SHFL.DOWN PT, R128, R63, 0x8, 0x1f ;  /* 0x09001f003f807f89 */ /* 0x000ee200000e0000 */
[----:B------:R-:W-:Y:S01]  /*abb0*/  FMUL.FTZ R68, R183, UR31 ;  /* 0x0000001fb7447c20 */ /* 0x000fe20008410000 */
[----:B------:R-:W-:Y:S01]  /*abc0*/  FFMA.FTZ R125, R182, UR30, -R71 ;  /* 0x0000001eb67d7c23 */ /* 0x000fe20008010847 */
[----:B-----5:R-:W-:Y:S01]  /*abd0*/  @!P0 FADD.FTZ R60, R60, R137 ;  /* 0x000000893c3c8221 */ /* 0x020fe20000010000 */
[----:B------:R-:W4:Y:S01]  /*abe0*/  SHFL.DOWN PT, R126, R61, 0x8, 0x1f ;  /* 0x09001f003d7e7f89 */ /* 0x000f2200000e0000 */
[----:B------:R-:W-:Y:S01]  /*abf0*/  FMUL.FTZ R71, R182, UR31 ;  /* 0x0000001fb6477c20 */ /* 0x000fe20008410000 */
[----:B------:R-:W-:Y:S01]  /*ac00*/  FMUL.FTZ R129, R129, R72 ;  /* 0x0000004881817220 */ /* 0x000fe20000410000 */
[----:B------:R-:W-:Y:S01]  /*ac10*/  FFMA.FTZ R127, R167, UR30, R68 ;  /* 0x0000001ea77f7c23 */ /* 0x000fe20008010044 */
[----:B------:R-:W5:Y:S01]  /*ac20*/  SHFL.DOWN PT, R133, R60, 0x8, 0x1f ;  /* 0x09001f003c857f89 */ /* 0x000f6200000e0000 */
[----:B------:R-:W-:Y:S01]  /*ac30*/  FMUL.FTZ R125, R208, R125 ;  /* 0x0000007dd07d7220 */ /* 0x000fe20000410000 */
[----:B------:R-:W-:Y:S01]  /*ac40*/  FFMA.FTZ R71, R166, UR30, R71 ;  /* 0x0000001ea6477c23 */ /* 0x000fe20008010047 */
[----:B------:R-:W-:Y:S01]  /*ac50*/  FMUL.FTZ R68, R165, UR31 ;  /* 0x0000001fa5447c20 */ /* 0x000fe20008410000 */
[----:B------:R-:W-:Y:S01]  /*ac60*/  ISETP.GT.AND P0, PT, R120, 0x17, PT ;  /* 0x000000177800780c */ /* 0x000fe20003f04270 */
[----:B------:R-:W-:Y:S01]  /*ac70*/  FFMA.FTZ R220, R220, R127, R129 ;  /* 0x0000007fdcdc7223 */ /* 0x000fe20000010081 */
[----:B------:R-:W-:Y:S01]  /*ac80*/  FFMA.FTZ R71, R106, R71, R125 ;  /* 0x000000476a477223 */ /* 0x000fe2000001007d */
[----:B------:R-:W-:Y:S01]  /*ac90*/  FFMA.FTZ R68, R181, UR30, -R68 ;  /* 0x0000001eb5447c23 */ /* 0x000fe20008010844 */
[----:B------:R-:W-:Y:S01]  /*aca0*/  FADD.FTZ R29, R224, R29 ;  /* 0x0000001de01d7221 */ /* 0x000fe20000010000 */
[----:B------:R-:W-:Y:S01]  /*acb0*/  FFMA.FTZ R220, R107, R167, R220 ;  /* 0x000000a76bdc7223 */ /* 0x000fe200000100dc */
[----:B------:R-:W-:Y:S01]  /*acc0*/  FFMA.FTZ R107, R78, R166, R71 ;  /* 0x000000a64e6b7223 */ /* 0x000fe20000010047 */
[----:B------:R-:W-:Y:S01]  /*acd0*/  FMUL.FTZ R72, R209, R68 ;  /* 0x00000044d1487220 */ /* 0x000fe20000410000 */
[----:B------:R-:W-:Y:S01]  /*ace0*/  FMUL.FTZ R68, R181, UR31 ;  /* 0x0000001fb5447c20 */ /* 0x000fe20008410000 */
[----:B------:R-:W-:Y:S01]  /*acf0*/  FMUL.FTZ R71, R164, UR31 ;  /* 0x0000001fa4477c20 */ /* 0x000fe20008410000 */
[----:B------:R-:W-:Y:S01]  /*ad00*/  FADD.FTZ R28, R205, R28 ;  /* 0x0000001ccd1c7221 */ /* 0x000fe20000010000 */
[----:B------:R-:W-:Y:S01]  /*ad10*/  FADD.FTZ R26, R131, R26 ;  /* 0x0000001a831a7221 */ /* 0x000fe20000010000 */
[----:B------:R-:W-:Y:S01]  /*ad20*/  FFMA.FTZ R68, R165, UR30, R68 ;  /* 0x0000001ea5447c23 */ /* 0x000fe20008010044 */
[C---:B------:R-:W-:Y:S01]  /*ad30*/  FFMA.FTZ R79, R180.reuse, UR30, -R71 ;  /* 0x0000001eb44f7c23 */ /* 0x040fe20008010847 */
[----:B------:R-:W-:Y:S01]  /*ad40*/  FMUL.FTZ R71, R180, UR31 ;  /* 0x0000001fb4477c20 */ /* 0x000fe20008410000 */
[----:B0-----:R-:W-:Y:S01]  /*ad50*/  @!P0 FADD.FTZ R62, R62, R135 ;  /* 0x000000873e3e8221 */ /* 0x001fe20000010000 */
[----:B---3--:R-:W-:Y:S01]  /*ad60*/  @!P0 FADD.FTZ R63, R63, R128 ;  /* 0x000000803f3f8221 */ /* 0x008fe20000010000 */
[----:B----4-:R-:W-:Y:S01]  /*ad70*/  @!P0 FADD.FTZ R61, R61, R126 ;  /* 0x0000007e3d3d8221 */ /* 0x010fe20000010000 */
[----:B------:R-:W-:Y:S01]  /*ad80*/  FFMA.FTZ R72, R77, R68, R72 ;  /* 0x000000444d487223 */ /* 0x000fe20000010048 */
[----:B------:R-:W-:Y:S01]  /*ad90*/  FMUL.FTZ R210, R210, R79 ;  /* 0x0000004fd2d27220 */ /* 0x000fe20000410000 */
[----:B-----5:R-:W-:Y:S01]  /*ada0*/  @!P0 FADD.FTZ R60, R60, R133 ;  /* 0x000000853c3c8221 */ /* 0x020fe20000010000 */
[----:B------:R-:W-:Y:S01]  /*adb0*/  FFMA.FTZ R68, R164, UR30, R71 ;  /* 0x0000001ea4447c23 */ /* 0x000fe20008010047 */
[----:B------:R-:W0:Y:S01]  /*adc0*/  SHFL.DOWN PT, R127, R62, 0x10, 0x1f ;  /* 0x0a001f003e7f7f89 */ /* 0x000e2200000e0000 */
[----:B------:R-:W-:Y:S01]  /*add0*/  FMUL.FTZ R71, R162, UR31 ;  /* 0x0000001fa2477c20 */ /* 0x000fe20008410000 */
[----:B------:R-:W-:Y:S01]  /*ade0*/  ISETP.GT.AND P0, PT, R120, 0xf, PT ;  /* 0x0000000f7800780c */ /* 0x000fe20003f04270 */
[----:B------:R-:W-:Y:S01]  /*adf0*/  FFMA.FTZ R217, R217, R68, R210 ;  /* 0x00000044d9d97223 */ /* 0x000fe200000100d2 */
[----:B------:R-:W3:Y:S01]  /*ae00*/  SHFL.DOWN PT, R106, R63, 0x10, 0x1f ;  /* 0x0a001f003f6a7f89 */ /* 0x000ee200000e0000 */
[----:B------:R-:W-:Y:S01]  /*ae10*/  FMUL.FTZ R68, R163, UR31 ;  /* 0x0000001fa3447c20 */ /* 0x000fe20008410000 */
[----:B------:R-:W-:Y:S01]  /*ae20*/  FFMA.FTZ R72, R75, R165, R72 ;  /* 0x000000a54b487223 */ /* 0x000fe20000010048 */
[----:B------:R-:W-:Y:S01]  /*ae30*/  FFMA.FTZ R71, R178, UR30, -R71 ;  /* 0x0000001eb2477c23 */ /* 0x000fe20008010847 */
[----:B------:R-:W4:Y:S01]  /*ae40*/  SHFL.DOWN PT, R78, R61, 0x10, 0x1f ;  /* 0x0a001f003d4e7f89 */ /* 0x000f2200000e0000 */
[----:B------:R-:W-:Y:S01]  /*ae50*/  FFMA.FTZ R68, R179, UR30, -R68 ;  /* 0x0000001eb3447c23 */ /* 0x000fe20008010844 */
[----:B------:R-:W-:Y:S01]  /*ae60*/  FFMA.FTZ R217, R70, R164, R217 ;  /* 0x000000a446d97223 */ /* 0x000fe200000100d9 */
[----:B------:R-:W-:Y:S01]  /*ae70*/  FADD.FTZ R23, R72, R23 ;  /* 0x0000001748177221 */ /* 0x000fe20000010000 */
[----:B------:R-:W5:Y:S01]  /*ae80*/  SHFL.DOWN PT, R125, R60, 0x10, 0x1f ;  /* 0x0a001f003c7d7f89 */ /* 0x000f6200000e0000 */
[----:B------:R-:W-:Y:S01]  /*ae90*/  FMUL.FTZ R211, R211, R68 ;  /* 0x00000044d3d37220 */ /* 0x000fe20000410000 */
[----:B------:R-:W-:Y:S01]  /*aea0*/  FMUL.FTZ R68, R161, UR31 ;  /* 0x0000001fa1447c20 */ /* 0x000fe20008410000 */
[----:B------:R-:W-:Y:S01]  /*aeb0*/  FMUL.FTZ R73, R212, R71 ;  /* 0x00000047d4497220 */ /* 0x000fe20000410000 */
[----:B------:R-:W-:Y:S01]  /*aec0*/  FMUL.FTZ R72, R179, UR31 ;  /* 0x0000001fb3487c20 */ /* 0x000fe20008410000 */
[----:B------:R-:W-:Y:S01]  /*aed0*/  FMUL.FTZ R71, R178, UR31 ;  /* 0x0000001fb2477c20 */ /* 0x000fe20008410000 */
[C---:B------:R-:W-:Y:S01]  /*aee0*/  FFMA.FTZ R70, R177.reuse, UR30, -R68 ;  /* 0x0000001eb1467c23 */ /* 0x040fe20008010844 */
[----:B------:R-:W-:Y:S01]  /*aef0*/  FMUL.FTZ R68, R177, UR31 ;  /* 0x0000001fb1447c20 */ /* 0x000fe20008410000 */
[----:B------:R-:W-:Y:S01]  /*af00*/  FFMA.FTZ R75, R163, UR30, R72 ;  /* 0x0000001ea34b7c23 */ /* 0x000fe20008010048 */
[----:B------:R-:W-:Y:S01]  /*af10*/  FFMA.FTZ R71, R162, UR30, R71 ;  /* 0x0000001ea2477c23 */ /* 0x000fe20008010047 */
[----:B------:R-:W-:Y:S01]  /*af20*/  FMUL.FTZ R70, R213, R70 ;  /* 0x00000046d5467220 */ /* 0x000fe20000410000 */
[----:B------:R-:W-:Y:S01]  /*af30*/  FFMA.FTZ R68, R161, UR30, R68 ;  /* 0x0000001ea1447c23 */ /* 0x000fe20008010044 */
[----:B0-----:R-:W-:Y:S01]  /*af40*/  @!P0 FADD.FTZ R62, R62, R127 ;  /* 0x0000007f3e3e8221 */ /* 0x001fe20000010000 */
[----:B------:R-:W-:Y:S01]  /*af50*/  FFMA.FTZ R216, R216, R75, R211 ;  /* 0x0000004bd8d87223 */ /* 0x000fe200000100d3 */
[----:B------:R-:W-:Y:S01]  /*af60*/  FFMA.FTZ R66, R66, R71, R73 ;  /* 0x0000004742427223 */ /* 0x000fe20000010049 */
[----:B------:R-:W-:Y:S01]  /*af70*/  FFMA.FTZ R67, R67, R68, R70 ;  /* 0x0000004443437223 */ /* 0x000fe20000010046 */
[----:B---3--:R-:W-:Y:S01]  /*af80*/  @!P0 FADD.FTZ R63, R63, R106 ;  /* 0x0000006a3f3f8221 */ /* 0x008fe20000010000 */
[----:B------:R-:W-:Y:S01]  /*af90*/  FFMA.FTZ R216, R69, R163, R216 ;  /* 0x000000a345d87223 */ /* 0x000fe200000100d8 */
[----:B------:R-:W-:Y:S01]  /*afa0*/  FFMA.FTZ R123, R123, R162, R66 ;  /* 0x000000a27b7b7223 */ /* 0x000fe20000010042 */
[----:B------:R-:W-:Y:S01]  /*afb0*/  FFMA.FTZ R124, R124, R161, R67 ;  /* 0x000000a17c7c7223 */ /* 0x000fe20000010043 */
[----:B----4-:R-:W-:Y:S01]  /*afc0*/  @!P0 FADD.FTZ R61, R61, R78 ;  /* 0x0000004e3d3d8221 */ /* 0x010fe20000010000 */
[----:B------:R-:W-:Y:S01]  /*afd0*/  FADD.FTZ R25, R220, R25 ;  /* 0x00000019dc197221 */ /* 0x000fe20000010000 */
[----:B------:R-:W-:Y:S01]  /*afe0*/  FADD.FTZ R24, R107, R24 ;  /* 0x000000186b187221 */ /* 0x000fe20000010000 */
[----:B------:R-:W-:Y:S01]  /*aff0*/  FADD.FTZ R47, R74, R47 ;  /* 0x0000002f4a2f7221 */ /* 0x000fe20000010000 */
[----:B-----5:R-:W-:Y:S01]  /*b000*/  @!P0 FADD.FTZ R60, R60, R125 ;  /* 0x0000007d3c3c8221 */ /* 0x020fe20000010000 */
[----:B------:R-:W-:Y:S01]  /*b010*/  FADD.FTZ R22, R217, R22 ;  /* 0x00000016d9167221 */ /* 0x000fe20000010000 */
[----:B------:R-:W-:Y:S01]  /*b020*/  FADD.FTZ R49, R65, R49 ;  /* 0x0000003141317221 */ /* 0x000fe20000010000 */
[----:B------:R-:W-:Y:S01]  /*b030*/  FADD.FTZ R21, R216, R21 ;  /* 0x00000015d8157221 */ /* 0x000fe20000010000 */
[----:B------:R-:W-:Y:S01]  /*b040*/  FADD.FTZ R50, R64, R50 ;  /* 0x0000003240327221 */ /* 0x000fe20000010000 */
[----:B------:R0:W-:Y:S01]  /*b050*/  @!P2 STS.128 [R119+0x10a0], R60 ;  /* 0x0010a03c7700a388 */ /* 0x0001e20000000c00 */
[----:B------:R-:W-:Y:S01]  /*b060*/  FADD.FTZ R20, R123, R20 ;  /* 0x000000147b147221 */ /* 0x000fe20000010000 */
[----:B------:R-:W-:Y:S01]  /*b070*/  FADD.FTZ R19, R124, R19 ;  /* 0x000000137c137221 */ /* 0x000fe20000010000 */
[----:B------:R-:W-:Y:S06]  /*b080*/  BAR.SYNC.DEFER_BLOCKING 0x0 ;  /* 0x0000000000007b1d */ /* 0x000fec0000010000 */
[----:B------:R-:W-:Y:S05]  /*b090*/  @P1 BRA `(.L_x_168) ;  /* 0x0000000000741947 */ /* 0x000fea0003800000 */
[----:B------:R-:W3:Y:S01]  /*b0a0*/  S2UR UR8, SR_CgaCtaId ;  /* 0x00000000000879c3 */ /* 0x000ee20000008800 */
[----:B------:R-:W-:Y:S01]  /*b0b0*/  UMOV UR7, 0x400 ;  /* 0x0000040000077882 */ /* 0x000fe20000000000 */
[----:B------:R-:W-:Y:S01]  /*b0c0*/  ISETP.NE.AND P0, PT, R118, UR32, PT ;  /* 0x0000002076007c0c */ /* 0x000fe2000bf05270 */
[----:B---3--:R-:W-:-:S06]  /*b0d0*/  ULEA UR7, UR8, UR7, 0x18 ;  /* 0x0000000708077291 */ /* 0x008fcc000f8ec03f */
[----:B------:R-:W-:-:S04]  /*b0e0*/  MOV R87, UR7 ;  /* 0x0000000700577c02 */ /* 0x000fc80008000f00 */
[----:B------:R-:W-:Y:S01]  /*b0f0*/  LEA R107, R2, R87, 0x3 ;  /* 0x00000057026b7211 */ /* 0x000fe200078e18ff */
[----:B------:R-:W3:Y:S04]  /*b100*/  LDS.128 R64, [R87+0x10b0] ;  /* 0x0010b00057407984 */ /* 0x000ee80000000c00 */
[----:B------:R-:W4:Y:S04]  /*b110*/  LDS.128 R68, [R87+0x10c0] ;  /* 0x0010c00057447984 */ /* 0x000f280000000c00 */
[----:B------:R-:W5:Y:S04]  /*b120*/  LDS.128 R72, [R87+0x10d0] ;  /* 0x0010d00057487984 */ /* 0x000f680000000c00 */
[----:B------:R-:W1:Y:S04]  /*b130*/  @P0 LDS.64 R78, [R107+0x5110] ;  /* 0x005110006b4e0984 */ /* 0x000e680000000a00 */
[----:B------:R-:W2:Y:S01]  /*b140*/  @P0 LDS.64 R76, [R107+0x4910] ;  /* 0x004910006b4c0984 */ /* 0x000ea20000000a00 */
[----:B---3--:R-:W-:Y:S01]  /*b150*/  FADD.FTZ R106, R63, R67 ;  /* 0x000000433f6a7221 */ /* 0x008fe20000010000 */
[----:B0-----:R-:W-:Y:S01]  /*b160*/  FADD.FTZ R63, R62, R66 ;  /* 0x000000423e3f7221 */ /* 0x001fe20000010000 */
[----:B------:R-:W-:Y:S01]  /*b170*/  FADD.FTZ R62, R61, R65 ;  /* 0x000000413d3e7221 */ /* 0x000fe20000010000 */
[----:B------:R-:W-:Y:S01]  /*b180*/  FADD.FTZ R61, R60, R64 ;  /* 0x000000403c3d7221 */ /* 0x000fe20000010000 */
[----:B----4-:R-:W-:Y:S01]  /*b190*/  FADD.FTZ R106, R106, R71 ;  /* 0x000000476a6a7221 */ /* 0x010fe20000010000 */
[----:B------:R-:W-:Y:S01]  /*b1a0*/  FADD.FTZ R67, R63, R70 ;  /* 0x000000463f437221 */ /* 0x000fe20000010000 */
[----:B------:R-:W-:Y:S01]  /*b1b0*/  FADD.FTZ R60, R62, R69 ;  /* 0x000000453e3c7221 */ /* 0x000fe20000010000 */
[----:B------:R-:W-:Y:S01]  /*b1c0*/  FADD.FTZ R65, R61, R68 ;  /* 0x000000443d417221 */ /* 0x000fe20000010000 */
[----:B-----5:R-:W-:Y:S01]  /*b1d0*/  FADD.FTZ R63, R106, R75 ;  /* 0x0000004b6a3f7221 */ /* 0x020fe20000010000 */
[----:B------:R-:W-:Y:S01]  /*b1e0*/  FADD.FTZ R62, R67, R74 ;  /* 0x0000004a433e7221 */ /* 0x000fe20000010000 */
[----:B------:R-:W-:Y:S01]  /*b1f0*/  FADD.FTZ R61, R60, R73 ;  /* 0x000000493c3d7221 */ /* 0x000fe20000010000 */
[----:B------:R-:W-:Y:S01]  /*b200*/  FADD.FTZ R60, R65, R72 ;  /* 0x00000048413c7221 */ /* 0x000fe20000010000 */
[----:B-1----:R-:W-:Y:S01]  /*b210*/  @P0 FADD.FTZ R63, R63, R79 ;  /* 0x0000004f3f3f0221 */ /* 0x002fe20000010000 */
[----:B------:R-:W-:Y:S01]  /*b220*/  @P0 FADD.FTZ R62, R62, R78 ;  /* 0x0000004e3e3e0221 */ /* 0x000fe20000010000 */
[----:B--2---:R-:W-:Y:S01]  /*b230*/  @P0 FADD.FTZ R61, R61, R77 ;  /* 0x0000004d3d3d0221 */ /* 0x004fe20000010000 */
[----:B------:R-:W-:-:S03]  /*b240*/  @P0 FADD.FTZ R60, R60, R76 ;  /* 0x0000004c3c3c0221 */ /* 0x000fc60000010000 */
[----:B------:R3:W-:Y:S04]  /*b250*/  STS.64 [R107+0x5110], R62 ;  /* 0x0051103e6b007388 */ /* 0x0007e80000000a00 */
[----:B------:R3:W-:Y:S02]  /*b260*/  STS.64 [R107+0x4910], R60 ;  /* 0x0049103c6b007388 */ /* 0x0007e40000000a00 */
.L_x_168:
[----:B------:R-:W-:Y:S05]  /*b270*/  BSYNC B0 ;  /* 0x0000000000007941 */ /* 0x000fea0003800000 */
.L_x_167:
[----:B------:R-:W-:-:S04]  /*b280*/  IADD3 R2, R2, 0x1, RZ ;  /* 0x0000000102027810 */ /* 0x000fc80007ffe0ff */
[----:B------:R-:W-:-:S13]  /*b290*/  ISETP.GE.AND P0, PT, R2, UR33, PT ;  /* 0x0000002102007c0c */ /* 0x000fda000bf06270 */
[----:B------:R-:W-:Y:S05]  /*b2a0*/  @!P0 BRA `(.L_x_169) ;  /* 0xffffff9c00088947 */ /* 0x000fea000383ffff */
.L_x_138:
[----:B------:R-:W-:Y:S01]  /*b2b0*/  BAR.SYNC.DEFER_BLOCKING 0x0 ;  /* 0x0000000000007b1d */ /* 0x000fe20000010000 */
[----:B------:R-:W-:Y:S02]  /*b2c0*/  F2FP.BF16.F32.PACK_AB R49, R49, R50 ;  /* 0x000000323131723e */ /* 0x000fe400000010ff */
[----:B------:R-:W-:Y:S02]  /*b2d0*/  F2FP.BF16.F32.PACK_AB R47, R47, R48 ;  /* 0x000000302f2f723e */ /* 0x000fe400000010ff */
[----:B------:R-:W-:-:S03]  /*b2e0*/  PRMT R54, R49, 0x7632, R54 ;  /* 0x0000763231367816 */ /* 0x000fc60000000036 */
[----:B------:R-:W4:Y:S01]  /*b2f0*/  S2UR UR8, SR_CgaCtaId ;  /* 0x00000000000879c3 */ /* 0x000f220000008800 */
[----:B------:R-:W-:Y:S01]  /*b300*/  F2FP.BF16.F32.PACK_AB R45, R45, R46 ;  /* 0x0000002e2d2d723e */ /* 0x000fe200000010ff */
[----:B------:R-:W-:Y:S01]  /*b310*/  UMOV UR7, 0x400 ;  /* 0x0000040000077882 */ /* 0x000fe20000000000 */
[----:B------:R-:W-:Y:S01]  /*b320*/  F2FP.BF16.F32.PACK_AB R41, R41, R42 ;  /* 0x0000002a2929723e */ /* 0x000fe200000010ff */
[----:B------:R-:W-:Y:S01]  /*b330*/  ULDC UR18, c[0x0][0x218] ;  /* 0x0000860000127ab9 */ /* 0x000fe20000000800 */
[----:B------:R-:W-:Y:S01]  /*b340*/  PRMT R0, R47, 0x7632, R0 ;  /* 0x000076322f007816 */ /* 0x000fe20000000000 */
[----:B------:R-:W-:Y:S01]  /*b350*/  BSSY B0, `(.L_x_170) ;  /* 0x000004e000007945 */ /* 0x000fe20003800000 */
[----:B------:R-:W-:Y:S01]  /*b360*/  PRMT R2, R45, 0x7632, R2 ;  /* 0x000076322d027816 */ /* 0x000fe20000000002 */
[----:B------:R-:W5:Y:S01]  /*b370*/  LDC.64 R10, c[0x0][0x388] ;  /* 0x0000e200ff0a7b82 */ /* 0x000f620000000a00 */
[----:B------:R-:W-:Y:S02]  /*b380*/  F2FP.BF16.F32.PACK_AB R43, R43, R44 ;  /* 0x0000002c2b2b723e */ /* 0x000fe400000010ff */
[----:B------:R-:W-:-:S02]  /*b390*/  F2FP.BF16.F32.PACK_AB R39, R39, R40 ;  /* 0x000000282727723e */ /* 0x000fc400000010ff */
[----:B------:R-:W-:Y:S02]  /*b3a0*/  F2FP.BF16.F32.PACK_AB R37, R37, R38 ;  /* 0x000000262525723e */ /* 0x000fe400000010ff */
[----:B------:R-:W-:Y:S02]  /*b3b0*/  F2FP.BF16.F32.PACK_AB R35, R35, R36 ;  /* 0x000000242323723e */ /* 0x000fe400000010ff */
[----:B------:R-:W-:Y:S01]  /*b3c0*/  LEA R8, R118, 0xfffff800, 0xb ;  /* 0xfffff80076087811 */ /* 0x000fe200078e58ff */
[----:B------:R0:W-:Y:S01]  /*b3d0*/  STS.U16 [R108+0x2], R54 ;  /* 0x000002366c007388 */ /* 0x0001e20000000400 */
[----:B------:R-:W-:Y:S02]  /*b3e0*/  PRMT R3, R43, 0x7632, R3 ;  /* 0x000076322b037816 */ /* 0x000fe40000000003 */
[----:B------:R-:W-:Y:S01]  /*b3f0*/  IADD3 R42, -R8, UR18, RZ ;  /* 0x00000012082a7c10 */ /* 0x000fe2000fffe1ff */
[----:B------:R1:W-:Y:S01]  /*b400*/  STS.U16 [R108+0x6], R0 ;  /* 0x000006006c007388 */ /* 0x0003e20000000400 */
[----:B------:R-:W-:Y:S01]  /*b410*/  SHF.L.U32 R4, R231, 0x4, RZ ;  /* 0x00000004e7047819 */ /* 0x000fe200000006ff */
[----:B----4-:R-:W-:Y:S01]  /*b420*/  ULEA UR7, UR8, UR7, 0x18 ;  /* 0x0000000708077291 */ /* 0x010fe2000f8ec03f */
[----:B------:R-:W-:Y:S01]  /*b430*/  SHF.R.S32.HI R5, RZ, 0x1f, R8 ;  /* 0x0000001fff057819 */ /* 0x000fe20000011408 */
[----:B------:R4:W-:Y:S01]  /*b440*/  STS.U16 [R108+0xa], R2 ;  /* 0x00000a026c007388 */ /* 0x0009e20000000400 */
[----:B------:R-:W-:Y:S01]  /*b450*/  LOP3.LUT R6, R4, 0xfffffe00, RZ, 0xc0, !PT ;  /* 0xfffffe0004067812 */ /* 0x000fe200078ec0ff */
[----:B------:R-:W-:Y:S01]  /*b460*/  USHF.R.S32.HI UR8, URZ, 0x1f, UR16 ;  /* 0x0000001f3f087899 */ /* 0x000fe20008011410 */
[----:B0-----:R-:W-:Y:S01]  /*b470*/  PRMT R54, R41, 0x7632, R54 ;  /* 0x0000763229367816 */ /* 0x001fe20000000036 */
[----:B------:R-:W-:Y:S01]  /*b480*/  STS.U16 [R108], R49 ;  /* 0x000000316c007388 */ /* 0x000fe20000000400 */
[----:B------:R-:W-:Y:S01]  /*b490*/  LOP3.LUT R91, R6, 0x1f, R231, 0xf8, !PT ;  /* 0x0000001f065b7812 */ /* 0x000fe200078ef8e7 */
[C---:B-----5:R-:W-:Y:S01]  /*b4a0*/  IMAD.WIDE.U32 R6, R10.reuse, UR16, RZ ;  /* 0x000000100a067c25 */ /* 0x060fe2000f8e00ff */
[----:B-1----:R-:W-:Y:S01]  /*b4b0*/  PRMT R0, R39, 0x7632, R0 ;  /* 0x0000763227007816 */ /* 0x002fe20000000000 */
[----:B------:R0:W-:Y:S01]  /*b4c0*/  STS.U16 [R108+0x12], R54 ;  /* 0x000012366c007388 */ /* 0x0001e20000000400 */
[----:B------:R-:W-:Y:S01]  /*b4d0*/  SHF.R.S32.HI R44, RZ, 0x1f, R91 ;  /* 0x0000001fff2c7819 */ /* 0x000fe2000001145b */
[----:B------:R-:W-:Y:S01]  /*b4e0*/  IMAD R4, R10, UR8, RZ ;  /* 0x000000080a047c24 */ /* 0x000fe2000f8e02ff */
[----:B----4-:R-:W-:Y:S01]  /*b4f0*/  PRMT R2, R37, 0x7632, R2 ;  /* 0x0000763225027816 */ /* 0x010fe20000000002 */
[----:B------:R-:W-:Y:S02]  /*b500*/  STS.U16 [R108+0x4], R47 ;  /* 0x0000042f6c007388 */ /* 0x000fe40000000400 */
[----:B------:R-:W-:Y:S01]  /*b510*/  IMAD R11, R11, UR16, R4 ;  /* 0x000000100b0b7c24 */ /* 0x000fe2000f8e0204 */
[----:B------:R-:W-:Y:S01]  /*b520*/  IADD3 R4, P2, R91, R8, RZ ;  /* 0x000000085b047210 */ /* 0x000fe20007f5e0ff */
[----:B------:R-:W-:Y:S01]  /*b530*/  STS.U16 [R108+0x8], R45 ;  /* 0x0000082d6c007388 */ /* 0x000fe20000000400 */
[----:B0-----:R-:W-:-:S03]  /*b540*/  PRMT R54, R35, 0x7632, R54 ;  /* 0x0000763223367816 */ /* 0x001fc60000000036 */
[----:B------:R-:W-:Y:S01]  /*b550*/  STS.U16 [R108+0xc], R43 ;  /* 0x00000c2b6c007388 */ /* 0x000fe20000000400 */
[----:B---3--:R-:W-:Y:S02]  /*b560*/  IADD3 R61, R7, R11, RZ ;  /* 0x0000000b073d7210 */ /* 0x008fe40007ffe0ff */
[----:B------:R-:W-:Y:S01]  /*b570*/  IADD3.X R5, R44, R5, RZ, P2, !PT ;  /* 0x000000052c057210 */ /* 0x000fe200017fe4ff */
[----:B------:R-:W-:Y:S04]  /*b580*/  STS.U16 [R108+0xe], R3 ;  /* 0x00000e036c007388 */ /* 0x000fe80000000400 */
[----:B------:R-:W-:Y:S04]  /*b590*/  STS.U16 [R108+0x10], R41 ;  /* 0x000010296c007388 */ /* 0x000fe80000000400 */
[----:B------:R-:W-:Y:S04]  /*b5a0*/  STS.U16 [R108+0x14], R39 ;  /* 0x000014276c007388 */ /* 0x000fe80000000400 */
[----:B------:R-:W-:Y:S04]  /*b5b0*/  STS.U16 [R108+0x16], R0 ;  /* 0x000016006c007388 */ /* 0x000fe80000000400 */
[----:B------:R-:W-:Y:S04]  /*b5c0*/  STS.U16 [R108+0x18], R37 ;  /* 0x000018256c007388 */ /* 0x000fe80000000400 */
[----:B------:R0:W-:Y:S04]  /*b5d0*/  STS.U16 [R108+0x1a], R2 ;  /* 0x00001a026c007388 */ /* 0x0001e80000000400 */
[----:B------:R-:W-:Y:S04]  /*b5e0*/  STS.U16 [R108+0x1c], R35 ;  /* 0x00001c236c007388 */ /* 0x000fe80000000400 */
[----:B------:R-:W-:Y:S01]  /*b5f0*/  STS.U16 [R108+0x1e], R54 ;  /* 0x00001e366c007388 */ /* 0x000fe20000000400 */
[----:B------:R-:W-:-:S03]  /*b600*/  NOP ;  /* 0x0000000000007918 */ /* 0x000fc60000000000 */
[----:B------:R-:W-:Y:S01]  /*b610*/  LDS.U16 R13, [R227] ;  /* 0x00000000e30d7984 */ /* 0x000fe20000000400 */
[----:B0-----:R-:W0:Y:S03]  /*b620*/  LDC.64 R2, c[0x0][0x3a8] ;  /* 0x0000ea00ff027b82 */ /* 0x001e260000000a00 */
[----:B------:R-:W-:Y:S04]  /*b630*/  LDS.U16 R15, [R198+0x40] ;  /* 0x00004000c60f7984 */ /* 0x000fe80000000400 */
[----:B------:R-:W-:Y:S04]  /*b640*/  LDS.U16 R17, [R197+0x80] ;  /* 0x00008000c5117984 */ /* 0x000fe80000000400 */
[----:B------:R-:W-:Y:S04]  /*b650*/  LDS.U16 R35, [R196+0xc0] ;  /* 0x0000c000c4237984 */ /* 0x000fe80000000400 */
[----:B------:R-:W-:Y:S04]  /*b660*/  LDS.U16 R37, [R195+0x100] ;  /* 0x00010000c3257984 */ /* 0x000fe80000000400 */
[----:B------:R-:W-:Y:S04]  /*b670*/  LDS.U16 R39, [R194+0x140] ;  /* 0x00014000c2277984 */ /* 0x000fe80000000400 */
[----:B------:R-:W-:Y:S01]  /*b680*/  LDS.U16 R41, [R193+0x180] ;  /* 0x00018000c1297984 */ /* 0x000fe20000000400 */
[----:B0-----:R-:W-:-:S03]  /*b690*/  IMAD R40, R2, UR8, RZ ;  /* 0x0000000802287c24 */ /* 0x001fc6000f8e02ff */
        /* <DEDUP_REMOVED lines=11> */
[----:B------:R-:W0:Y:S02]  /*b750*/  LDS R0, [UR7+0x1080] ;  /* 0x00108007ff007984 */ /* 0x000e240008000800 */
[----:B0-----:R-:W-:-:S13]  /*b760*/  ISETP.GE.AND P0, PT, R91, R0, PT ;  /* 0x000000005b00720c */ /* 0x001fda0003f06270 */
        /* <DEDUP_REMOVED lines=12> */
.L_x_171:
[----:B------:R-:W-:Y:S05]  /*b830*/  BSYNC B0 ;  /* 0x0000000000007941 */ /* 0x000fea0003800000 */
.L_x_170:
[----:B------:R-:W-:Y:S01]  /*b840*/  MOV R7, R61 ;  /* 0x0000003d00077202 */ /* 0x000fe20000000f00 */
[----:B------:R-:W-:Y:S01]  /*b850*/  ULDC.64 UR20, c[0x0][0x390] ;  /* 0x0000e40000147ab9 */ /* 0x000fe20000000a00 */
[----:B------:R-:W-:Y:S01]  /*b860*/  ULDC.64 UR18, c[0x0][0x3e0] ;  /* 0x0000f80000127ab9 */ /* 0x000fe20000000a00 */
[----:B------:R-:W-:Y:S01]  /*b870*/  IMAD R9, R121, UR20, RZ ;  /* 0x0000001479097c24 */ /* 0x000fe2000f8e02ff */
[C---:B------:R-:W-:Y:S01]  /*b880*/  LOP3.LUT R61, R91.reuse, 0x20, RZ, 0xfc, !PT ;  /* 0x000000205b3d7812 */ /* 0x040fe200078efcff */
[C---:B------:R-:W-:Y:S01]  /*b890*/  IMAD.WIDE.U32 R6, R122.reuse, UR20, R6 ;  /* 0x000000147a067c25 */ /* 0x040fe2000f8e0006 */
[C---:B------:R-:W-:Y:S01]  /*b8a0*/  LOP3.LUT R63, R91.reuse, 0x40, RZ, 0xfc, !PT ;  /* 0x000000405b3f7812 */ /* 0x040fe200078efcff */
[----:B------:R-:W-:Y:S01]  /*b8b0*/  BSSY B0, `(.L_x_172) ;  /* 0x00000bb000007945 */ /* 0x000fe20003800000 */
[----:B------:R-:W-:Y:S01]  /*b8c0*/  LOP3.LUT R65, R91, 0x60, RZ, 0xfc, !PT ;  /* 0x000000605b417812 */ /* 0x000fe200078efcff */
[----:B0-----:R-:W-:Y:S01]  /*b8d0*/  IMAD R10, R122, UR21, R9 ;  /* 0x000000157a0a7c24 */ /* 0x001fe2000f8e0209 */
[----:B------:R-:W-:-:S02]  /*b8e0*/  IADD3 R8, P2, R237, R6, RZ ;  /* 0x00000006ed087210 */ /* 0x000fc40007f5e0ff */
[----:B------:R-:W-:Y:S02]  /*b8f0*/  LEA R9, P0, R91, UR18, 0x1 ;  /* 0x000000125b097c11 */ /* 0x000fe4000f8008ff */
[----:B------:R-:W-:Y:S02]  /*b900*/  IADD3.X R7, R239, R10, R7, P2, !PT ;  /* 0x0000000aef077210 */ /* 0x000fe400017fe407 */
[----:B------:R-:W-:Y:S02]  /*b910*/  LEA.HI.X R10, R91, UR19, R44, 0x1, P0 ;  /* 0x000000135b0a7c11 */ /* 0x000fe400080f0c2c */
[-C--:B------:R-:W-:Y:S02]  /*b920*/  ISETP.GE.AND P0, PT, R61, R0.reuse, PT ;  /* 0x000000003d00720c */ /* 0x080fe40003f06270 */
[----:B------:R-:W-:Y:S02]  /*b930*/  ISETP.GE.AND P2, PT, R63, R0, PT ;  /* 0x000000003f00720c */ /* 0x000fe40003f46270 */
[----:B------:R-:W-:-:S02]  /*b940*/  LEA R6, P3, R8, R9, 0x1 ;  /* 0x0000000908067211 */ /* 0x000fc400078608ff */
[----:B------:R-:W-:Y:S02]  /*b950*/  ISETP.GE.AND P4, PT, R65, R0, PT ;  /* 0x000000004100720c */ /* 0x000fe40003f86270 */
[----:B------:R-:W-:Y:S02]  /*b960*/  LEA.HI.X R7, R8, R10, R7, 0x1, P3 ;  /* 0x0000000a08077211 */ /* 0x000fe400018f0c07 */
[C---:B------:R-:W-:Y:S02]  /*b970*/  LOP3.LUT R71, R91.reuse, 0xc0, RZ, 0xfc, !PT ;  /* 0x000000c05b477812 */ /* 0x040fe400078efcff */
[C---:B------:R-:W-:Y:S01]  /*b980*/  LOP3.LUT R67, R91.reuse, 0x80, RZ, 0xfc, !PT ;  /* 0x000000805b437812 */ /* 0x040fe200078efcff */
[----:B------:R-:W-:Y:S01]  /*b990*/  @!P0 STG.E.U16 desc[UR14][R6.64+-0xfc0], R15 ;  /* 0xfff0400f06008986 */ /* 0x000fe2000c10150e */
[C---:B------:R-:W-:Y:S02]  /*b9a0*/  LOP3.LUT R69, R91.reuse, 0xa0, RZ, 0xfc, !PT ;  /* 0x000000a05b457812 */ /* 0x040fe400078efcff */
[C---:B------:R-:W-:Y:S01]  /*b9b0*/  LOP3.LUT R73, R91.reuse, 0xe0, RZ, 0xfc, !PT ;  /* 0x000000e05b497812 */ /* 0x040fe200078efcff */
[----:B------:R-:W-:Y:S01]  /*b9c0*/  @!P2 STG.E.U16 desc[UR14][R6.64+-0xf80], R17 ;  /* 0xfff080110600a986 */ /* 0x000fe2000c10150e */
[----:B------:R-:W-:-:S02]  /*b9d0*/  LOP3.LUT R75, R91, 0x100, RZ, 0xfc, !PT ;  /* 0x000001005b4b7812 */ /* 0x000fc400078efcff */
[----:B------:R-:W-:Y:S01]  /*b9e0*/  LOP3.LUT R77, R91, 0x120, RZ, 0xfc, !PT ;  /* 0x000001205b4d7812 */ /* 0x000fe200078efcff */
[----:B------:R-:W-:Y:S01]  /*b9f0*/  @!P4 STG.E.U16 desc[UR14][R6.64+-0xf40], R35 ;  /* 0xfff0c0230600c986 */ /* 0x000fe2000c10150e */
[-C--:B------:R-:W-:Y:S02]  /*ba00*/  ISETP.GE.AND P0, PT, R71, R0.reuse, PT ;  /* 0x000000004700720c */ /* 0x080fe40003f06270 */
[-C--:B------:R-:W-:Y:S02]  /*ba10*/  ISETP.GE.AND P3, PT, R67, R0.reuse, PT ;  /* 0x000000004300720c */ /* 0x080fe40003f66270 */
[-C--:B------:R-:W-:Y:S02]  /*ba20*/  ISETP.GE.AND P2, PT, R69, R0.reuse, PT ;  /* 0x000000004500720c */ /* 0x080fe40003f46270 */
[-C--:B------:R-:W-:Y:S02]  /*ba30*/  ISETP.GE.AND P4, PT, R73, R0.reuse, PT ;  /* 0x000000004900720c */ /* 0x080fe40003f86270 */
[----:B------:R-:W-:-:S02]  /*ba40*/  ISETP.GE.AND P5, PT, R75, R0, PT ;  /* 0x000000004b00720c */ /* 0x000fc40003fa6270 */
[-C--:B------:R-:W-:Y:S02]  /*ba50*/  ISETP.GE.AND P6, PT, R77, R0.reuse, PT ;  /* 0x000000004d00720c */ /* 0x080fe40003fc6270 */
[C---:B------:R-:W-:Y:S01]  /*ba60*/  LOP3.LUT R79, R91.reuse, 0x140, RZ, 0xfc, !PT ;  /* 0x000001405b4f7812 */ /* 0x040fe200078efcff */
[----:B------:R0:W-:Y:S01]  /*ba70*/  @!P0 STG.E.U16 desc[UR14][R6.64+-0xe80], R41 ;  /* 0xfff1802906008986 */ /* 0x0001e2000c10150e */
[C---:B------:R-:W-:Y:S02]  /*ba80*/  LOP3.LUT R81, R91.reuse, 0x160, RZ, 0xfc, !PT ;  /* 0x000001605b517812 */ /* 0x040fe400078efcff */
[C---:B------:R-:W-:Y:S01]  /*ba90*/  LOP3.LUT R83, R91.reuse, 0x180, RZ, 0xfc, !PT ;  /* 0x000001805b537812 */ /* 0x040fe200078efcff */
[----:B------:R-:W-:Y:S01]  /*baa0*/  @!P3 STG.E.U16 desc[UR14][R6.64+-0xf00], R37 ;  /* 0xfff100250600b986 */ /* 0x000fe2000c10150e */
[C---:B------:R-:W-:Y:S02]  /*bab0*/  LOP3.LUT R85, R91.reuse, 0x1a0, RZ, 0xfc, !PT ;  /* 0x000001a05b557812 */ /* 0x040fe400078efcff */
[----:B------:R-:W-:Y:S01]  /*bac0*/  LOP3.LUT R87, R91, 0x1c0, RZ, 0xfc, !PT ;  /* 0x000001c05b577812 */ /* 0x000fe200078efcff */
[----:B------:R-:W-:Y:S01]  /*bad0*/  @!P2 STG.E.U16 desc[UR14][R6.64+-0xec0], R39 ;  /* 0xfff140270600a986 */ /* 0x000fe2000c10150e */
[----:B------:R-:W-:-:S02]  /*bae0*/  ISETP.GE.AND P0, PT, R79, R0, PT ;  /* 0x000000004f00720c */ /* 0x000fc40003f06270 */
[-C--:B------:R-:W-:Y:S01]  /*baf0*/  ISETP.GE.AND P2, PT, R81, R0.reuse, PT ;  /* 0x000000005100720c */ /* 0x080fe20003f46270 */
[----:B------:R-:W-:Y:S01]  /*bb00*/  @!P4 STG.E.U16 desc[UR14][R6.64+-0xe40], R43 ;  /* 0xfff1c02b0600c986 */ /* 0x000fe2000c10150e */
[----:B0-----:R-:W-:Y:S02]  /*bb10*/  LOP3.LUT R41, R91, 0x1e0, RZ, 0xfc, !PT ;  /* 0x000001e05b297812 */ /* 0x001fe400078efcff */
[-C--:B------:R-:W-:Y:S01]  /*bb20*/  ISETP.GE.AND P3, PT, R83, R0.reuse, PT ;  /* 0x000000005300720c */ /* 0x080fe20003f66270 */
[----:B------:R-:W-:Y:S01]  /*bb30*/  @!P5 STG.E.U16 desc[UR14][R6.64+-0xe00], R45 ;  /* 0xfff2002d0600d986 */ /* 0x000fe2000c10150e */
[-C--:B------:R-:W-:Y:S02]  /*bb40*/  ISETP.GE.AND P4, PT, R85, R0.reuse, PT ;  /* 0x000000005500720c */ /* 0x080fe40003f86270 */
[-C--:B------:R-:W-:Y:S01]  /*bb50*/  ISETP.GE.AND P5, PT, R87, R0.reuse, PT ;  /* 0x000000005700720c */ /* 0x080fe20003fa6270 */
[----:B------:R-:W-:Y:S01]  /*bb60*/  @!P6 STG.E.U16 desc[UR14][R6.64+-0xdc0], R47 ;  /* 0xfff2402f0600e986 */ /* 0x000fe2000c10150e */
[----:B------:R-:W-:-:S02]  /*bb70*/  ISETP.GE.AND P6, PT, R41, R0, PT ;  /* 0x000000002900720c */ /* 0x000fc40003fc6270 */
        /* <DEDUP_REMOVED lines=16> */
[C---:B------:R-:W-:Y:S01]  /*bc80*/  IADD3 R12, R89.reuse, 0x4, RZ ;  /* 0x00000004590c7810 */ /* 0x040fe20007ffe0ff */
[----:B------:R-:W-:Y:S01]  /*bc90*/  FADD.FTZ R9, R0, R21 ;  /* 0x0000001500097221 */ /* 0x000fe20000010000 */
[C---:B------:R-:W-:Y:S01]  /*bca0*/  IADD3 R13, R89.reuse, 0x5, RZ ;  /* 0x00000005590d7810 */ /* 0x040fe20007ffe0ff */
[----:B------:R-:W-:Y:S01]  /*bcb0*/  BAR.SYNC.DEFER_BLOCKING 0x0 ;  /* 0x0000000000007b1d */ /* 0x000fe20000010000 */
[----:B------:R-:W-:Y:S01]  /*bcc0*/  IADD3 R14, R89, 0x6, RZ ;  /* 0x00000006590e7810 */ /* 0x000fe20007ffe0ff */
[----:B------:R-:W-:Y:S01]  /*bcd0*/  FADD.FTZ R0, R9, R22 ;  /* 0x0000001609007221 */ /* 0x000fe20000010000 */
[----:B------:R-:W-:-:S02]  /*bce0*/  LEA.HI.SX32 R10, R10, R89, 0x1b ;  /* 0x000000590a0a7211 */ /* 0x000fc400078fdaff */
[----:B------:R-:W-:Y:S02]  /*bcf0*/  LEA.HI.SX32 R11, R11, R89, 0x1b ;  /* 0x000000590b0b7211 */ /* 0x000fe400078fdaff */
[----:B------:R-:W-:Y:S01]  /*bd00*/  F2FP.BF16.F32.PACK_AB R21, R22, R21 ;  /* 0x000000151615723e */ /* 0x000fe200000010ff */
[----:B0-----:R-:W-:Y:S01]  /*bd10*/  FADD.FTZ R7, R0, R23 ;  /* 0x0000001700077221 */ /* 0x001fe20000010000 */
[-C--:B------:R-:W-:Y:S02]  /*bd20*/  LEA.HI.SX32 R12, R12, R89.reuse, 0x1b ;  /* 0x000000590c0c7211 */ /* 0x080fe400078fdaff */
[----:B------:R-:W-:Y:S02]  /*bd30*/  LEA.HI.SX32 R13, R13, R89, 0x1b ;  /* 0x000000590d0d7211 */ /* 0x000fe400078fdaff */
[----:B------:R-:W-:Y:S02]  /*bd40*/  PRMT R9, R19, 0x7632, R9 ;  /* 0x0000763213097816 */ /* 0x000fe40000000009 */
[----:B------:R-:W-:-:S02]  /*bd50*/  LEA R8, R8, UR7, 0x1 ;  /* 0x0000000708087c11 */ /* 0x000fc4000f8e08ff */
[----:B------:R-:W-:Y:S01]  /*bd60*/  F2FP.BF16.F32.PACK_AB R23, R24, R23 ;  /* 0x000000171817723e */ /* 0x000fe200000010ff */
[----:B------:R-:W-:Y:S01]  /*bd70*/  FADD.FTZ R24, R7, R24 ;  /* 0x0000001807187221 */ /* 0x000fe20000010000 */
[C---:B------:R-:W-:Y:S02]  /*bd80*/  IADD3 R15, R89.reuse, 0x7, RZ ;  /* 0x00000007590f7810 */ /* 0x040fe40007ffe0ff */
[----:B------:R-:W-:Y:S02]  /*bd90*/  LEA.HI.SX32 R14, R14, R89, 0x1b ;  /* 0x000000590e0e7211 */ /* 0x000fe400078fdaff */
[----:B------:R-:W-:Y:S01]  /*bda0*/  LEA R10, R10, UR7, 0x1 ;  /* 0x000000070a0a7c11 */ /* 0x000fe2000f8e08ff */
[----:B------:R-:W-:Y:S01]  /*bdb0*/  STS.U16 [R108], R19 ;  /* 0x000000136c007388 */ /* 0x000fe20000000400 */
[----:B------:R-:W-:Y:S02]  /*bdc0*/  IADD3 R16, R89, 0x8, RZ ;  /* 0x0000000859107810 */ /* 0x000fe40007ffe0ff */
[----:B------:R-:W-:Y:S01]  /*bdd0*/  PRMT R20, R21, 0x7632, R20 ;  /* 0x0000763215147816 */ /* 0x000fe20000000014 */
[----:B------:R0:W-:Y:S01]  /*bde0*/  STS.U16 [R8+0x2], R9 ;  /* 0x0000020908007388 */ /* 0x0001e20000000400 */
[----:B------:R-:W-:-:S02]  /*bdf0*/  LEA R11, R11, UR7, 0x1 ;  /* 0x000000070b0b7c11 */ /* 0x000fc4000f8e08ff */
[C---:B------:R-:W-:Y:S01]  /*be00*/  IADD3 R17, R89.reuse, 0x9, RZ ;  /* 0x0000000959117810 */ /* 0x040fe20007ffe0ff */
[----:B------:R1:W-:Y:S01]  /*be10*/  STS.U16 [R10+0x4], R21 ;  /* 0x000004150a007388 */ /* 0x0003e20000000400 */
[----:B------:R-:W-:Y:S02]  /*be20*/  LEA R12, R12, UR7, 0x1 ;  /* 0x000000070c0c7c11 */ /* 0x000fe4000f8e08ff */
[----:B------:R-:W-:Y:S01]  /*be30*/  IADD3 R18, R89, 0xa, RZ ;  /* 0x0000000a59127810 */ /* 0x000fe20007ffe0ff */
[----:B------:R-:W-:Y:S01]  /*be40*/  STS.U16 [R11+0x6], R20 ;  /* 0x000006140b007388 */ /* 0x000fe20000000400 */
[----:B------:R-:W-:Y:S02]  /*be50*/  PRMT R22, R23, 0x7632, R22 ;  /* 0x0000763217167816 */ /* 0x000fe40000000016 */
[----:B------:R-:W-:Y:S01]  /*be60*/  LEA R13, R13, UR7, 0x1 ;  /* 0x000000070d0d7c11 */ /* 0x000fe2000f8e08ff */
[----:B------:R-:W-:Y:S01]  /*be70*/  STS.U16 [R12+0x8], R23 ;  /* 0x000008170c007388 */ /* 0x000fe20000000400 */
[----:B------:R-:W-:-:S02]  /*be80*/  IADD3 R35, R89, 0xb, RZ ;  /* 0x0000000b59237810 */ /* 0x000fc40007ffe0ff */
[----:B------:R-:W-:Y:S01]  /*be90*/  LEA.HI.SX32 R15, R15, R89, 0x1b ;  /* 0x000000590f0f7211 */ /* 0x000fe200078fdaff */
[----:B------:R-:W-:Y:S01]  /*bea0*/  STS.U16 [R13+0xa], R22 ;  /* 0x00000a160d007388 */ /* 0x000fe20000000400 */
[----:B------:R-:W-:Y:S01]  /*beb0*/  F2FP.BF16.F32.PACK_AB R0, R26, R25 ;  /* 0x000000191a00723e */ /* 0x000fe200000010ff */
[----:B------:R-:W-:Y:S01]  /*bec0*/  FADD.FTZ R25, R24, R25 ;  /* 0x0000001918197221 */ /* 0x000fe20000010000 */
[----:B------:R-:W-:Y:S02]  /*bed0*/  LEA R14, R14, UR7, 0x1 ;  /* 0x000000070e0e7c11 */ /* 0x000fe4000f8e08ff */
        /* <DEDUP_REMOVED lines=9> */
[----:B------:R-:W-:Y:S01]  /*bf70*/  IADD3 R38, R89, 0xe, RZ ;  /* 0x0000000e59267810 */ /* 0x000fe20007ffe0ff */
[----:B------:R-:W-:Y:S01]  /*bf80*/  IMAD R27, R3, UR16, R40 ;  /* 0x00000010031b7c24 */ /* 0x000fe2000f8e0228 */
[-C--:B------:R-:W-:Y:S02]  /*bf90*/  LEA.HI.SX32 R18, R18, R89.reuse, 0x1b ;  /* 0x0000005912127211 */ /* 0x080fe400078fdaff */
[----:B------:R-:W-:Y:S02]  /*bfa0*/  IADD3 R39, R89, 0xf, RZ ;  /* 0x0000000f59277810 */ /* 0x000fe40007ffe0ff */
[----:B------:R-:W-:Y:S02]  /*bfb0*/  LEA.HI.SX32 R35, R35, R89, 0x1b ;  /* 0x0000005923237211 */ /* 0x000fe400078fdaff */
[----:B0-----:R-:W-:Y:S01]  /*bfc0*/  F2FP.BF16.F32.PACK_AB R8, R30, R29 ;  /* 0x0000001d1e08723e */ /* 0x001fe200000010ff */
[----:B------:R-:W-:Y:S01]  /*bfd0*/  FADD.FTZ R29, R28, R29 ;  /* 0x0000001d1c1d7221 */ /* 0x000fe20000010000 */
[----:B------:R-:W-:-:S02]  /*bfe0*/  PRMT R9, R0, 0x7632, R9 ;  /* 0x0000763200097816 */ /* 0x000fc40000000009 */
[----:B------:R-:W-:Y:S01]  /*bff0*/  LEA R15, R15, UR7, 0x1 ;  /* 0x000000070f0f7c11 */ /* 0x000fe2000f8e08ff */
[----:B------:R-:W-:Y:S01]  /*c000*/  FADD.FTZ R30, R29, R30 ;  /* 0x0000001e1d1e7221 */ /* 0x000fe20000010000 */
[-C--:B------:R-:W-:Y:S02]  /*c010*/  LEA.HI.SX32 R36, R36, R89.reuse, 0x1b ;  /* 0x0000005924247211 */ /* 0x080fe400078fdaff */
[----:B-1----:R-:W-:Y:S01]  /*c020*/  PRMT R10, R6, 0x7610, R10 ;  /* 0x00007610060a7816 */ /* 0x002fe2000000000a */
[----:B------:R-:W-:Y:S01]  /*c030*/  STS.U16 [R15+0xe], R9 ;  /* 0x00000e090f007388 */ /* 0x000fe20000000400 */
[----:B------:R-:W-:Y:S02]  /*c040*/  LEA R16, R16, UR7, 0x1 ;  /* 0x0000000710107c11 */ /* 0x000fe4000f8e08ff */
[----:B------:R-:W-:Y:S02]  /*c050*/  LEA.HI.SX32 R37, R37, R89, 0x1b ;  /* 0x0000005925257211 */ /* 0x000fe400078fdaff */
[----:B------:R-:W-:Y:S01]  /*c060*/  PRMT R19, R6, 0x7632, R19 ;  /* 0x0000763206137816 */ /* 0x000fe20000000013 */
[----:B------:R-:W-:Y:S01]  /*c070*/  STS.U16 [R16+0x10], R10 ;  /* 0x0000100a10007388 */ /* 0x000fe20000000400 */
[----:B------:R-:W-:-:S02]  /*c080*/  LEA R17, R17, UR7, 0x1 ;  /* 0x0000000711117c11 */ /* 0x000fc4000f8e08ff */
[----:B---3--:R-:W-:Y:S01]  /*c090*/  F2FP.BF16.F32.PACK_AB R0, R32, R31 ;  /* 0x0000001f2000723e */ /* 0x008fe200000010ff */
[----:B------:R-:W-:Y:S01]  /*c0a0*/  FADD.FTZ R31, R30, R31 ;  /* 0x0000001f1e1f7221 */ /* 0x000fe20000010000 */
[-C--:B------:R-:W-:Y:S01]  /*c0b0*/  LEA.HI.SX32 R38, R38, R89.reuse, 0x1b ;  /* 0x0000005926267211 */ /* 0x080fe200078fdaff */
[----:B------:R-:W-:Y:S01]  /*c0c0*/  STS.U16 [R17+0x12], R19 ;  /* 0x0000121311007388 */ /* 0x000fe20000000400 */
[----:B------:R-:W-:Y:S01]  /*c0d0*/  LEA R18, R18, UR7, 0x1 ;  /* 0x0000000712127c11 */ /* 0x000fe2000f8e08ff */
[----:B------:R-:W-:Y:S01]  /*c0e0*/  FADD.FTZ R32, R31, R32 ;  /* 0x000000201f207221 */ /* 0x000fe20000010000 */
[----:B------:R-:W-:Y:S02]  /*c0f0*/  LEA.HI.SX32 R39, R39, R89, 0x1b ;  /* 0x0000005927277211 */ /* 0x000fe400078fdaff */
[----:B------:R-:W-:Y:S01]  /*c100*/  F2FP.BF16.F32.PACK_AB R6, R34, R33 ;  /* 0x000000212206723e */ /* 0x000fe200000010ff */
[----:B------:R-:W-:Y:S01]  /*c110*/  STS.U16 [R18+0x14], R8 ;  /* 0x0000140812007388 */ /* 0x000fe20000000400 */
[----:B------:R-:W-:Y:S01]  /*c120*/  PRMT R12, R8, 0x7632, R12 ;  /* 0x00007632080c7816 */ /* 0x000fe2000000000c */
[----:B------:R-:W-:Y:S01]  /*c130*/  FADD.FTZ R33, R32, R33 ;  /* 0x0000002120217221 */ /* 0x000fe20000010000 */
[----:B------:R-:W-:-:S02]  /*c140*/  LEA R35, R35, UR7, 0x1 ;  /* 0x0000000723237c11 */ /* 0x000fc4000f8e08ff */
[----:B------:R-:W-:Y:S01]  /*c150*/  LEA R36, R36, UR7, 0x1 ;  /* 0x0000000724247c11 */ /* 0x000fe2000f8e08ff */
[----:B------:R-:W-:Y:S01]  /*c160*/  FADD.FTZ R240, R33, R34 ;  /* 0x0000002221f07221 */ /* 0x000fe20000010000 */
[----:B------:R-:W-:Y:S01]  /*c170*/  PRMT R14, R0, 0x7632, R14 ;  /* 0x00007632000e7816 */ /* 0x000fe2000000000e */
[----:B------:R-:W-:Y:S01]  /*c180*/  STS.U16 [R35+0x16], R12 ;  /* 0x0000160c23007388 */ /* 0x000fe20000000400 */
[----:B------:R-:W-:Y:S02]  /*c190*/  LEA R37, R37, UR7, 0x1 ;  /* 0x0000000725257c11 */ /* 0x000fe4000f8e08ff */
[----:B------:R-:W-:Y:S01]  /*c1a0*/  LEA R38, R38, UR7, 0x1 ;  /* 0x0000000726267c11 */ /* 0x000fe2000f8e08ff */
[----:B------:R-:W-:Y:S01]  /*c1b0*/  STS.U16 [R36+0x18], R0 ;  /* 0x0000180024007388 */ /* 0x000fe20000000400 */
[----:B------:R-:W-:Y:S02]  /*c1c0*/  PRMT R20, R6, 0x7632, R20 ;  /* 0x0000763206147816 */ /* 0x000fe40000000014 */
[----:B------:R-:W-:Y:S01]  /*c1d0*/  LEA R39, R39, UR7, 0x1 ;  /* 0x0000000727277c11 */ /* 0x000fe2000f8e08ff */
[----:B------:R-:W-:Y:S04]  /*c1e0*/  STS.U16 [R37+0x1a], R14 ;  /* 0x00001a0e25007388 */ /* 0x000fe80000000400 */
[----:B------:R0:W-:Y:S04]  /*c1f0*/  STS.U16 [R38+0x1c], R6 ;  /* 0x00001c0626007388 */ /* 0x0001e80000000400 */
[----:B------:R-:W-:Y:S01]  /*c200*/  STS.U16 [R39+0x1e], R20 ;  /* 0x00001e1427007388 */ /* 0x000fe20000000400 */
[----:B------:R-:W-:-:S03]  /*c210*/  NOP ;  /* 0x0000000000007918 */ /* 0x000fc60000000000 */
[----:B------:R-:W-:Y:S01]  /*c220*/  LDS.U16 R227, [R227] ;  /* 0x00000000e3e37984 */ /* 0x000fe20000000400 */
[----:B0-----:R-:W-:-:S03]  /*c230*/  IMAD.WIDE.U32 R6, R2, UR16, RZ ;  /* 0x0000001002067c25 */ /* 0x001fc6000f8e00ff */
        /* <DEDUP_REMOVED lines=17> */
[----:B------:R-:W-:Y:S01]  /*c350*/  BAR.SYNC.DEFER_BLOCKING 0x0 ;  /* 0x0000000000007b1d */ /* 0x000fe20000010000 */
[----:B------:R-:W-:-:S04]  /*c360*/  IADD3 R8, P1, R91, -0x7e0, RZ ;  /* 0xfffff8205b087810 */ /* 0x000fc80007f3e0ff */
[----:B------:R-:W-:Y:S01]  /*c370*/  IADD3.X R23, R44, -0x1, RZ, P1, !PT ;  /* 0xffffffff2c177810 */ /* 0x000fe20000ffe4ff */
        /* <DEDUP_REMOVED lines=14> */
.L_x_173:
[----:B------:R-:W-:Y:S05]  /*c460*/  BSYNC B0 ;  /* 0x0000000000007941 */ /* 0x000fea0003800000 */
.L_x_172:
[----:B------:R-:W-:Y:S01]  /*c470*/  MOV R2, R6 ;  /* 0x0000000600027202 */ /* 0x000fe20000000f00 */
[----:B------:R-:W-:Y:S01]  /*c480*/  ULDC.64 UR18, c[0x0][0x3b0] ;  /* 0x0000ec0000127ab9 */ /* 0x000fe20000000a00 */
[----:B------:R-:W-:Y:S01]  /*c490*/  MOV R3, R25 ;  /* 0x0000001900037202 */ /* 0x000fe20000000f00 */
[----:B0-----:R-:W-:Y:S01]  /*c4a0*/  IMAD R5, R121, UR18, RZ ;  /* 0x0000001279057c24 */ /* 0x001fe2000f8e02ff */
[----:B------:R-:W-:Y:S01]  /*c4b0*/  ULDC.64 UR20, c[0x0][0x3f0] ;  /* 0x0000fc0000147ab9 */ /* 0x000fe20000000a00 */
[-C--:B------:R-:W-:Y:S01]  /*c4c0*/  ISETP.GE.AND P3, PT, R61, R0.reuse, PT ;  /* 0x000000003d00720c */ /* 0x080fe20003f66270 */
[----:B------:R-:W-:Y:S01]  /*c4d0*/  UIADD3 UR9, UP0, UR9, -0x1000, URZ ;  /* 0xfffff00009097890 */ /* 0x000fe2000ff1e03f */
[----:B------:R-:W-:Y:S01]  /*c4e0*/  IMAD.WIDE.U32 R2, R122, UR18, R2 ;  /* 0x000000127a027c25 */ /* 0x000fe2000f8e0002 */
[----:B------:R-:W-:Y:S01]  /*c4f0*/  LEA R4, P1, R8, UR20, 0x1 ;  /* 0x0000001408047c11 */ /* 0x000fe2000f8208ff */
[----:B------:R-:W-:Y:S01]  /*c500*/  UIADD3 UR11, UP1, UR11, -0x1000, URZ ;  /* 0xfffff0000b0b7890 */ /* 0x000fe2000ff3e03f */
[----:B------:R-:W-:Y:S01]  /*c510*/  ISETP.GE.AND P4, PT, R63, R0, PT ;  /* 0x000000003f00720c */ /* 0x000fe20003f86270 */
[----:B------:R-:W-:Y:S01]  /*c520*/  IMAD R6, R122, UR19, R5 ;  /* 0x000000137a067c24 */ /* 0x000fe2000f8e0205 */
[----:B------:R-:W-:Y:S01]  /*c530*/  IADD3 R237, P0, R237, R2, RZ ;  /* 0x00000002eded7210 */ /* 0x000fe20007f1e0ff */
[----:B------:R-:W-:Y:S01]  /*c540*/  UIADD3 UR13, UP2, UR13, -0x1000, URZ ;  /* 0xfffff0000d0d7890 */ /* 0x000fe2000ff5e03f */
[----:B------:R-:W-:Y:S01]  /*c550*/  LEA.HI.X R5, R8, UR21, R23, 0x1, P1 ;  /* 0x0000001508057c11 */ /* 0x000fe200088f0c17 */
[----:B------:R-:W-:Y:S01]  /*c560*/  UIADD3 UR6, UR6, 0x1, URZ ;  /* 0x0000000106067890 */ /* 0x000fe2000fffe03f */
[----:B------:R-:W-:Y:S01]  /*c570*/  IADD3.X R6, R239, R6, R3, P0, !PT ;  /* 0x00000006ef067210 */ /* 0x000fe200007fe403 */
[----:B------:R-:W-:Y:S01]  /*c580*/  UIADD3.X UR10, UR10, -0x1, URZ, UP0, !UPT ;  /* 0xffffffff0a0a7890 */ /* 0x000fe200087fe43f */
[----:B------:R-:W-:Y:S01]  /*c590*/  LEA R2, P0, R237, R4, 0x1 ;  /* 0x00000004ed027211 */ /* 0x000fe200078008ff */
[----:B------:R-:W-:Y:S01]  /*c5a0*/  UIADD3.X UR12, UR12, -0x1, URZ, UP1, !UPT ;  /* 0xffffffff0c0c7890 */ /* 0x000fe20008ffe43f */
[----:B------:R-:W-:Y:S01]  /*c5b0*/  ISETP.GE.AND P5, PT, R65, R0, PT ;  /* 0x000000004100720c */ /* 0x000fe20003fa6270 */
[----:B------:R-:W-:Y:S01]  /*c5c0*/  UIADD3.X UR17, UR17, -0x1, URZ, UP2, !UPT ;  /* 0xffffffff11117890 */ /* 0x000fe200097fe43f */
[----:B------:R-:W-:-:S02]  /*c5d0*/  LEA.HI.X R3, R237, R5, R6, 0x1, P0 ;  /* 0x00000005ed037211 */ /* 0x000fc400000f0c06 */
[-C--:B------:R-:W-:Y:S02]  /*c5e0*/  ISETP.GE.AND P6, PT, R67, R0.reuse, PT ;  /* 0x000000004300720c */ /* 0x080fe40003fc6270 */
[-C--:B------:R-:W-:Y:S01]  /*c5f0*/  ISETP.GE.AND P1, PT, R71, R0.reuse, PT ;  /* 0x000000004700720c */ /* 0x080fe20003f26270 */
[----:B------:R0:W-:Y:S01]  /*c600*/  @!P3 STG.E.U16 desc[UR14][R2.64], R9 ;  /* 0x000000090200b986 */ /* 0x0001e2000c10150e */
[-C--:B------:R-:W-:Y:S02]  /*c610*/  ISETP.GE.AND P2, PT, R73, R0.reuse, PT ;  /* 0x000000004900720c */ /* 0x080fe40003f46270 */
[-C--:B------:R-:W-:Y:S01]  /*c620*/  ISETP.GE.AND P3, PT, R75, R0.reuse, PT ;  /* 0x000000004b00720c */ /* 0x080fe20003f66270 */
[----:B------:R0:W-:Y:S01]  /*c630*/  @!P4 STG.E.U16 desc[UR14][R2.64+0x40], R197 ;  /* 0x000040c50200c986 */ /* 0x0001e2000c10150e */
[-C--:B------:R-:W-:Y:S02]  /*c640*/  ISETP.GE.AND P0, PT, R69, R0.reuse, PT ;  /* 0x000000004500720c */ /* 0x080fe40003f06270 */
        /* <DEDUP_REMOVED lines=20> */
[----:B------:R-:W-:-:S13]  /*c790*/  ISETP.GT.AND P0, PT, R118, 0x1, PT ;  /* 0x000000017600780c */ /* 0x000fda0003f04270 */
[----:B0-----:R-:W-:Y:S05]  /*c7a0*/  @P0 BRA `(.L_x_174) ;  /* 0xffffff3c00e40947 */ /* 0x001fea000383ffff */
.L_x_132:
[----:B------:R-:W-:Y:S02]  /*c7b0*/  ULDC.64 UR4, c[0x0][0x3d8] ;  /* 0x0000f60000047ab9 */ /* 0x000fe40000000a00 */
[----:B------:R-:W-:-:S04]  /*c7c0*/  ISETP.NE.U32.AND P0, PT, RZ, UR4, PT ;  /* 0x00000004ff007c0c */ /* 0x000fc8000bf05070 */
[----:B------:R-:W-:-:S13]  /*c7d0*/  ISETP.NE.AND.EX P0, PT, RZ, UR5, PT, P0 ;  /* 0x00000005ff007c0c */ /* 0x000fda000bf05300 */
[----:B------:R-:W-:Y:S05]  /*c7e0*/  @!P0 BRA `(.L_x_175) ;  /* 0x0000000000908947 */ /* 0x000fea0003800000 */
[----:B------:R-:W0:Y:S01]  /*c7f0*/  SHFL.DOWN P0, R0, R241, 0x1, 0x1f ;  /* 0x08201f00f1007f89 */ /* 0x000e220000000000 */
[----:B------:R-:W-:Y:S01]  /*c800*/  BSSY B0, `(.L_x_175) ;  /* 0x0000022000007945 */ /* 0x000fe20003800000 */
[----:B------:R-:W1:Y:S01]  /*c810*/  S2R R4, SR_LANEID ;  /* 0x0000000000047919 */ /* 0x000e620000000000 */
[----:B------:R-:W3:Y:S01]  /*c820*/  S2R R6, SR_TID.X ;  /* 0x0000000000067919 */ /* 0x000ee20000002100 */
[----:B0-----:R-:W-:-:S05]  /*c830*/  @P0 FADD R0, R0, R241 ;  /* 0x000000f100000221 */ /* 0x001fca0000000000 */
[----:B------:R-:W0:Y:S01]  /*c840*/  SHFL.DOWN P0, R3, R0, 0x2, 0x1f ;  /* 0x08401f0000037f89 */ /* 0x000e220000000000 */
[----:B-1----:R-:W-:-:S13]  /*c850*/  ISETP.NE.AND P1, PT, R4, RZ, PT ;  /* 0x000000ff0400720c */ /* 0x002fda0003f25270 */
[----:B------:R-:W1:Y:S01]  /*c860*/  @!P1 S2R R9, SR_CgaCtaId ;  /* 0x0000000000099919 */ /* 0x000e620000008800 */
[----:B---3--:R-:W-:Y:S01]  /*c870*/  @!P1 SHF.R.S32.HI R7, RZ, 0x1f, R6 ;  /* 0x0000001fff079819 */ /* 0x008fe20000011406 */
[----:B0-----:R-:W-:Y:S01]  /*c880*/  @P0 FADD R3, R0, R3 ;  /* 0x0000000300030221 */ /* 0x001fe20000000000 */
[----:B------:R-:W-:Y:S02]  /*c890*/  @!P1 MOV R0, 0x400 ;  /* 0x0000040000009802 */ /* 0x000fe40000000f00 */
[----:B------:R-:W-:Y:S02]  /*c8a0*/  @!P1 LEA.HI R7, R7, R6, RZ, 0x5 ;  /* 0x0000000607079211 */ /* 0x000fe400078f28ff */
[----:B------:R-:W0:Y:S01]  /*c8b0*/  SHFL.DOWN P0, R2, R3, 0x4, 0x1f ;  /* 0x08801f0003027f89 */ /* 0x000e220000000000 */
[----:B-1----:R-:W-:Y:S01]  /*c8c0*/  @!P1 LEA R0, R9, R0, 0x18 ;  /* 0x0000000009009211 */ /* 0x002fe200078ec0ff */
        /* <DEDUP_REMOVED lines=11> */
[----:B------:R-:W3:Y:S01]  /*c980*/  LDL.LU.64 R10, [R1] ;  /* 0x00000000010a7983 */ /* 0x000ee20000300a00 */
[----:B------:R-:W-:Y:S01]  /*c990*/  @!P0 MOV R0, 0x400 ;  /* 0x0000040000008802 */ /* 0x000fe20000000f00 */
[----:B0-----:R-:W0:Y:S03]  /*c9a0*/  @!P0 S2R R3, SR_CgaCtaId ;  /* 0x0000000000038919 */ /* 0x001e260000008800 */
[----:B0-----:R-:W-:-:S05]  /*c9b0*/  @!P0 LEA R0, R3, R0, 0x18 ;  /* 0x0000000003008211 */ /* 0x001fca00078ec0ff */
[----:B------:R-:W0:Y:S04]  /*c9c0*/  @!P0 LDS.64 R2, [R0+0x1098] ;  /* 0x0010980000028984 */ /* 0x000e280000000a00 */
[----:B------:R-:W1:Y:S01]  /*c9d0*/  @!P0 LDS R5, [R0+0x10a0] ;  /* 0x0010a00000058984 */ /* 0x000e620000000800 */
[----:B0-----:R-:W-:-:S04]  /*c9e0*/  @!P0 FADD.FTZ R2, R4, R2 ;  /* 0x0000000204028221 */ /* 0x001fc80000010000 */
[----:B------:R-:W-:-:S04]  /*c9f0*/  @!P0 FADD.FTZ R2, R3, R2 ;  /* 0x0000000203028221 */ /* 0x000fc80000010000 */
[----:B-1----:R-:W-:-:S05]  /*ca00*/  @!P0 FADD.FTZ R4, R2, R5 ;  /* 0x0000000502048221 */ /* 0x002fca0000010000 */
[----:B---3--:R1:W-:Y:S02]  /*ca10*/  REDG.E.ADD.F32.FTZ.RN.STRONG.GPU desc[UR14][R10.64], R4 ;  /* 0x000000040a0079a6 */ /* 0x0083e4000c10f38e */
.L_x_176:
[----:B------:R-:W-:Y:S05]  /*ca20*/  BSYNC B0 ;  /* 0x0000000000007941 */ /* 0x000fea0003800000 */
.L_x_175:
[----:B------:R-:W-:Y:S01]  /*ca30*/  ULDC.64 UR4, c[0x0][0x3f8] ;  /* 0x0000fe0000047ab9 */ /* 0x000fe20000000a00 */
[----:B------:R-:W-:Y:S01]  /*ca40*/  BSSY B0, `(.L_x_177) ;  /* 0x0000029000007945 */ /* 0x000fe20003800000 */
[----:B------:R-:W-:-:S04]  /*ca50*/  ISETP.NE.U32.AND P0, PT, RZ, UR4, PT ;  /* 0x00000004ff007c0c */ /* 0x000fc8000bf05070 */
[----:B------:R-:W-:-:S13]  /*ca60*/  ISETP.NE.AND.EX P0, PT, RZ, UR5, PT, P0 ;  /* 0x00000005ff007c0c */ /* 0x000fda000bf05300 */
[----:B------:R-:W-:Y:S05]  /*ca70*/  @!P0 BRA `(.L_x_178) ;  /* 0x0000000000908947 */ /* 0x000fea0003800000 */
[----:B------:R-:W-:Y:S06]  /*ca80*/  BAR.SYNC.DEFER_BLOCKING 0x0 ;  /* 0x0000000000007b1d */ /* 0x000fec0000010000 */
[----:B0-----:R-:W0:Y:S01]  /*ca90*/  SHFL.DOWN P0, R3, R240, 0x1, 0x1f ;  /* 0x08201f00f0037f89 */ /* 0x001e220000000000 */
[----:B-1----:R-:W1:Y:S01]  /*caa0*/  S2R R4, SR_LANEID ;  /* 0x0000000000047919 */ /* 0x002e620000000000 */
        /* <DEDUP_REMOVED lines=23> */
[----:B------:R-:W-:-:S04]  /*cc20*/  @!P0 MOV R0, 0x400 ;  /* 0x0000040000008802 */ /* 0x000fc80000000f00 */
[----:B-1----:R-:W-:-:S05]  /*cc30*/  @!P0 LEA R0, R3, R0, 0x18 ;  /* 0x0000000003008211 */ /* 0x002fca00078ec0ff */
[----:B------:R-:W1:Y:S04]  /*cc40*/  @!P0 LDS.64 R2, [R0+0x1098] ;  /* 0x0010980000028984 */ /* 0x000e680000000a00 */
[----:B------:R-:W0:Y:S01]  /*cc50*/  @!P0 LDS R5, [R0+0x10a0] ;  /* 0x0010a00000058984 */ /* 0x000e220000000800 */
[----:B-1----:R-:W-:-:S04]  /*cc60*/  @!P0 FADD.FTZ R2, R7, R2 ;  /* 0x0000000207028221 */ /* 0x002fc80000010000 */
[----:B------:R-:W-:-:S04]  /*cc70*/  @!P0 FADD.FTZ R2, R3, R2 ;  /* 0x0000000203028221 */ /* 0x000fc80000010000 */
[----:B0-----:R-:W-:-:S05]  /*cc80*/  @!P0 FADD.FTZ R7, R2, R5 ;  /* 0x0000000502078221 */ /* 0x001fca0000010000 */
[----:B------:R1:W-:Y:S01]  /*cc90*/  REDG.E.ADD.F32.FTZ.RN.STRONG.GPU desc[UR14][R242.64], R7 ;  /* 0x00000007f20079a6 */ /* 0x0003e2000c10f38e */
[----:B------:R-:W-:Y:S01]  /*cca0*/  HFMA2.MMA R19, -RZ, RZ, 0, 0 ;  /* 0x00000000ff137435 */ /* 0x000fe200000001ff */
[----:B------:R-:W-:Y:S10]  /*ccb0*/  BRA `(.L_x_179) ;  /* 0x0000000000047947 */ /* 0x000ff40003800000 */
.L_x_178:
[----:B------:R-:W3:Y:S02]  /*ccc0*/  S2R R19, SR_TID.X ;  /* 0x0000000000137919 */ /* 0x000ee40000002100 */
.L_x_179:
[----:B------:R-:W-:Y:S05]  /*ccd0*/  BSYNC B0 ;  /* 0x0000000000007941 */ /* 0x000fea0003800000 */
.L_x_177:
[----:B------:R-:W-:Y:S02]  /*cce0*/  ULDC UR22, c[0x0][0x21c] ;  /* 0x0000870000167ab9 */ /* 0x000fe40000000800 */
[----:B---3--:R-:W-:-:S13]  /*ccf0*/  ISETP.GE.AND P0, PT, R19, UR22, PT ;  /* 0x0000001613007c0c */ /* 0x008fda000bf06270 */
[----:B------:R-:W-:Y:S05]  /*cd00*/  @P0 EXIT ;  /* 0x000000000000094d */ /* 0x000fea0003800000 */
[----:B------:R-:W3:Y:S01]  /*cd10*/  S2UR UR5, SR_CgaCtaId ;  /* 0x00000000000579c3 */ /* 0x000ee20000008800 */
[----:B------:R-:W-:Y:S01]  /*cd20*/  ULDC.64 UR6, c[0x0][0x338] ;  /* 0x0000ce0000067ab9 */ /* 0x000fe20000000a00 */
[----:B------:R-:W-:Y:S01]  /*cd30*/  ULDC.64 UR8, c[0x0][0x358] ;  /* 0x0000d60000087ab9 */ /* 0x000fe20000000a00 */
[C---:B0-----:R-:W-:Y:S01]  /*cd40*/  IMAD R3, R121.reuse, UR6, RZ ;  /* 0x0000000679037c24 */ /* 0x041fe2000f8e02ff */
[----:B------:R-:W-:Y:S01]  /*cd50*/  ULDC.64 UR10, c[0x0][0x268] ;  /* 0x00009a00000a7ab9 */ /* 0x000fe20000000a00 */
[C---:B-1----:R-:W-:Y:S01]  /*cd60*/  IMAD.WIDE.U32 R6, R122.reuse, UR6, RZ ;  /* 0x000000067a067c25 */ /* 0x042fe2000f8e00ff */
[----:B------:R-:W-:Y:S01]  /*cd70*/  ULDC.64 UR18, c[0x0][0x248] ;  /* 0x0000920000127ab9 */ /* 0x000fe20000000a00 */
[----:B------:R-:W-:Y:S01]  /*cd80*/  BSSY B0, `(.L_x_180) ;  /* 0x0000060000007945 */ /* 0x000fe20003800000 */
[----:B------:R-:W-:Y:S01]  /*cd90*/  UMOV UR4, 0x400 ;  /* 0x0000040000047882 */ /* 0x000fe20000000000 */
[C---:B------:R-:W-:Y:S01]  /*cda0*/  IMAD R3, R122.reuse, UR7, R3 ;  /* 0x000000077a037c24 */ /* 0x040fe2000f8e0203 */
[----:B------:R-:W-:Y:S01]  /*cdb0*/  ULDC.64 UR6, c[0x0][0x378] ;  /* 0x0000de0000067ab9 */ /* 0x000fe20000000a00 */
[C---:B------:R-:W-:Y:S01]  /*cdc0*/  IMAD R13, R121.reuse, UR8, RZ ;  /* 0x00000008790d7c24 */ /* 0x040fe2000f8e02ff */
[----:B------:R-:W-:Y:S01]  /*cdd0*/  ULDC.64 UR26, c[0x0][0x2e0] ;  /* 0x0000b800001a7ab9 */ /* 0x000fe20000000a00 */
[----:B------:R-:W-:Y:S01]  /*cde0*/  IMAD R5, R121, UR6, RZ ;  /* 0x0000000679057c24 */ /* 0x000fe2000f8e02ff */
[----:B------:R-:W-:Y:S01]  /*cdf0*/  IADD3 R31, R7, R3, RZ ;  /* 0x00000003071f7210 */ /* 0x000fe20007ffe0ff */
[C---:B------:R-:W-:Y:S01]  /*ce00*/  IMAD R15, R121.reuse, UR10, RZ ;  /* 0x0000000a790f7c24 */ /* 0x040fe2000f8e02ff */
[----:B------:R-:W-:Y:S01]  /*ce10*/  ULDC.64 UR24, c[0x0][0x270] ;  /* 0x00009c0000187ab9 */ /* 0x000fe20000000a00 */
[----:B------:R-:W-:Y:S01]  /*ce20*/  IMAD R121, R121, UR18, RZ ;  /* 0x0000001279797c24 */ /* 0x000fe2000f8e02ff */
[----:B------:R-:W-:Y:S01]  /*ce30*/  ULDC.64 UR30, c[0x0][0x2d8] ;  /* 0x0000b600001e7ab9 */ /* 0x000fe20000000a00 */
[C---:B------:R-:W-:Y:S01]  /*ce40*/  IMAD.WIDE.U32 R8, R122.reuse, UR6, RZ ;  /* 0x000000067a087c25 */ /* 0x040fe2000f8e00ff */
[----:B------:R-:W-:Y:S01]  /*ce50*/  ULDC UR6, c[0x0][0x0] ;  /* 0x0000000000067ab9 */ /* 0x000fe20000000800 */
[----:B------:R-:W-:Y:S01]  /*ce60*/  ULDC.64 UR28, c[0x0][0x250] ;  /* 0x00009400001c7ab9 */ /* 0x000fe20000000a00 */
[----:B------:R-:W-:Y:S01]  /*ce70*/  ULDC.64 UR12, c[0x0][0x360] ;  /* 0x0000d800000c7ab9 */ /* 0x000fe20000000a00 */
[C---:B------:R-:W-:Y:S01]  /*ce80*/  IMAD R5, R122.reuse, UR7, R5 ;  /* 0x000000077a057c24 */ /* 0x040fe2000f8e0205 */
[----:B------:R-:W-:Y:S01]  /*ce90*/  ULDC.64 UR16, c[0x0][0x3c8] ;  /* 0x0000f20000107ab9 */ /* 0x000fe20000000a00 */
[----:B------:R-:W-:Y:S01]  /*cea0*/  IMAD.WIDE.U32 R10, R122, UR8, RZ ;  /* 0x000000087a0a7c25 */ /* 0x000fe2000f8e00ff */
[----:B---3--:R-:W-:-:S02]  /*ceb0*/  ULEA UR4, UR5, UR4, 0x18 ;  /* 0x0000000405047291 */ /* 0x008fc4000f8ec03f */
[----:B------:R-:W-:Y:S01]  /*cec0*/  IADD3 R29, R9, R5, RZ ;  /* 0x00000005091d7210 */ /* 0x000fe20007ffe0ff */
[C---:B------:R-:W-:Y:S01]  /*ced0*/  IMAD R13, R122.reuse, UR9, R13 ;  /* 0x000000097a0d7c24 */ /* 0x040fe2000f8e020d */
[----:B------:R-:W-:Y:S01]  /*cee0*/  ULDC.64 UR8, c[0x0][0x340] ;  /* 0x0000d00000087ab9 */ /* 0x000fe20000000a00 */
[C---:B------:R-:W-:Y:S01]  /*cef0*/  IMAD.WIDE.U32 R16, R122.reuse, UR10, RZ ;  /* 0x0000000a7a107c25 */ /* 0x040fe2000f8e00ff */
[----:B------:R-:W-:Y:S02]  /*cf00*/  ULDC.64 UR20, c[0x0][0x3d0] ;  /* 0x0000f40000147ab9 */ /* 0x000fe40000000a00 */
[----:B------:R-:W-:Y:S01]  /*cf10*/  IADD3 R27, R11, R13, RZ ;  /* 0x0000000d0b1b7210 */ /* 0x000fe20007ffe0ff */
[C---:B------:R-:W-:Y:S01]  /*cf20*/  IMAD R15, R122.reuse, UR11, R15 ;  /* 0x0000000b7a0f7c24 */ /* 0x040fe2000f8e020f */
[----:B------:R-:W-:Y:S01]  /*cf30*/  ULDC.64 UR10, c[0x0][0x3c0] ;  /* 0x0000f000000a7ab9 */ /* 0x000fe20000000a00 */
[C---:B------:R-:W-:Y:S02]  /*cf40*/  IMAD R121, R122.reuse, UR19, R121 ;  /* 0x000000137a797c24 */ /* 0x040fe4000f8e0279 */
[----:B------:R-:W-:Y:S01]  /*cf50*/  IMAD.WIDE.U32 R122, R122, UR18, RZ ;  /* 0x000000127a7a7c25 */ /* 0x000fe2000f8e00ff */
[----:B------:R-:W-:Y:S01]  /*cf60*/  IADD3 R37, R17, R15, RZ ;  /* 0x0000000f11257210 */ /* 0x000fe20007ffe0ff */
[----:B------:R-:W-:-:S03]  /*cf70*/  ULDC.64 UR18, c[0x0][0x380] ;  /* 0x0000e00000127ab9 */ /* 0x000fc60000000a00 */
[----:B------:R-:W-:-:S07]  /*cf80*/  IADD3 R121, R123, R121, RZ ;  /* 0x000000797b797210 */ /* 0x000fce0007ffe0ff */
.L_x_181:
[C---:B------:R-:W-:Y:S02]  /*cf90*/  LEA R0, R19.reuse, UR4, 0x3 ;  /* 0x0000000413007c11 */ /* 0x040fe4000f8e18ff */
[----:B------:R-:W-:Y:S02]  /*cfa0*/  SHF.R.S32.HI R18, RZ, 0x1f, R19 ;  /* 0x0000001fff127819 */ /* 0x000fe40000011413 */
[----:B------:R-:W-:Y:S01]  /*cfb0*/  MOV R2, R6 ;  /* 0x0000000600027202 */ /* 0x000fe20000000f00 */
[----:B0-----:R-:W0:Y:S01]  /*cfc0*/  LDS.64 R20, [R0+0x4910] ;  /* 0x0049100000147984 */ /* 0x001e220000000a00 */
[----:B------:R-:W-:Y:S01]  /*cfd0*/  MOV R3, R31 ;  /* 0x0000001f00037202 */ /* 0x000fe20000000f00 */
[C---:B------:R-:W-:Y:S01]  /*cfe0*/  IMAD R14, R18.reuse, UR8, RZ ;  /* 0x00000008120e7c24 */ /* 0x040fe2000f8e02ff */
[----:B------:R-:W-:Y:S01]  /*cff0*/  MOV R12, R16 ;  /* 0x00000010000c7202 */ /* 0x000fe20000000f00 */
[----:B------:R-:W-:Y:S01]  /*d000*/  IMAD R22, R18, UR24, RZ ;  /* 0x0000001812167c24 */ /* 0x000fe2000f8e02ff */
[----:B------:R-:W-:Y:S01]  /*d010*/  MOV R13, R37 ;  /* 0x00000025000d7202 */ /* 0x000fe20000000f00 */
[----:B------:R-:W-:-:S04]  /*d020*/  IMAD.WIDE.U32 R4, R19, UR8, R2 ;  /* 0x0000000813047c25 */ /* 0x000fc8000f8e0002 */
[C---:B------:R-:W-:Y:S01]  /*d030*/  IMAD R3, R19.reuse, UR9, R14 ;  /* 0x0000000913037c24 */ /* 0x040fe2000f8e020e */
[----:B------:R-:W-:Y:S01]  /*d040*/  LEA R2, P0, R4, UR10, 0x3 ;  /* 0x0000000a04027c11 */ /* 0x000fe2000f8018ff */
[----:B------:R-:W-:-:S03]  /*d050*/  IMAD.WIDE.U32 R12, R19, UR24, R12 ;  /* 0x00000018130c7c25 */ /* 0x000fc6000f8e000c */
[----:B------:R-:W-:Y:S01]  /*d060*/  IADD3 R3, R5, R3, RZ ;  /* 0x0000000305037210 */ /* 0x000fe20007ffe0ff */
[----:B------:R-:W-:Y:S01]  /*d070*/  IMAD R15, R19, UR25, R22 ;  /* 0x00000019130f7c24 */ /* 0x000fe2000f8e0216 */
[----:B------:R-:W-:Y:S01]  /*d080*/  LEA R14, P1, R12, UR26, 0x3 ;  /* 0x0000001a0c0e7c11 */ /* 0x000fe2000f8218ff */
[----:B------:R-:W1:Y:S01]  /*d090*/  LDS.64 R22, [R0+0x5110] ;  /* 0x0051100000167984 */ /* 0x000e620000000a00 */
[----:B------:R-:W-:Y:S02]  /*d0a0*/  LEA.HI.X R3, R4, UR11, R3, 0x3, P0 ;  /* 0x0000000b04037c11 */ /* 0x000fe400080f1c03 */
[----:B------:R-:W-:-:S04]  /*d0b0*/  IADD3 R5, R13, R15, RZ ;  /* 0x0000000f0d057210 */ /* 0x000fc80007ffe0ff */
[----:B------:R-:W-:Y:S01]  /*d0c0*/  LEA.HI.X R15, R12, UR27, R5, 0x3, P1 ;  /* 0x0000001b0c0f7c11 */ /* 0x000fe200088f1c05 */
[----:B0-----:R-:W-:Y:S04]  /*d0d0*/  REDG.E.ADD.F32.FTZ.RN.STRONG.GPU desc[UR14][R2.64], R20 ;  /* 0x00000014020079a6 */ /* 0x001fe8000c10f38e */
[----:B------:R0:W-:Y:S04]  /*d0e0*/  REDG.E.ADD.F32.FTZ.RN.STRONG.GPU desc[UR14][R2.64+0x4], R21 ;  /* 0x00000415020079a6 */ /* 0x0001e8000c10f38e */
[----:B------:R3:W1:Y:S01]  /*d0f0*/  LDG.E.64 R24, desc[UR14][R14.64] ;  /* 0x0000000e0e187981 */ /* 0x000662000c1e1b00 */
[C---:B------:R-:W-:Y:S01]  /*d100*/  IMAD R26, R18.reuse, UR12, RZ ;  /* 0x0000000c121a7c24 */ /* 0x040fe2000f8e02ff */
[----:B------:R-:W-:Y:S01]  /*d110*/  MOV R12, R122 ;  /* 0x0000007a000c7202 */ /* 0x000fe20000000f00 */
[----:B------:R-:W-:Y:S01]  /*d120*/  IMAD R28, R18, UR28, RZ ;  /* 0x0000001c121c7c24 */ /* 0x000fe2000f8e02ff */
[----:B------:R-:W-:Y:S01]  /*d130*/  MOV R13, R121 ;  /* 0x00000079000d7202 */ /* 0x000fe20000000f00 */
[----:B------:R-:W-:-:S02]  /*d140*/  IMAD R33, R19, UR13, R26 ;  /* 0x0000000d13217c24 */ /* 0x000fc4000f8e021a */
[C---:B------:R-:W-:Y:S01]  /*d150*/  IMAD R35, R19.reuse, UR29, R28 ;  /* 0x0000001d13237c24 */ /* 0x040fe2000f8e021c */
[----:B0-----:R-:W-:Y:S01]  /*d160*/  MOV R2, R10 ;  /* 0x0000000a00027202 */ /* 0x001fe20000000f00 */
[C---:B------:R-:W-:Y:S01]  /*d170*/  IMAD.WIDE.U32 R12, R19.reuse, UR28, R12 ;  /* 0x0000001c130c7c25 */ /* 0x040fe2000f8e000c */
[----:B------:R-:W-:Y:S02]  /*d180*/  MOV R3, R27 ;  /* 0x0000001b00037202 */ /* 0x000fe40000000f00 */
[----:B---3--:R-:W-:Y:S01]  /*d190*/  LEA R14, P1, R12, UR30, 0x3 ;  /* 0x0000001e0c0e7c11 */ /* 0x008fe2000f8218ff */
[----:B------:R-:W-:Y:S01]  /*d1a0*/  IMAD.WIDE.U32 R4, R19, UR12, R2 ;  /* 0x0000000c13047c25 */ /* 0x000fe2000f8e0002 */
[----:B------:R-:W-:-:S04]  /*d1b0*/  IADD3 R13, R13, R35, RZ ;  /* 0x000000230d0d7210 */ /* 0x000fc80007ffe0ff */
        /* <DEDUP_REMOVED lines=8> */
[----:B------:R-:W-:Y:S04]  /*d240*/  REDG.E.ADD.F32.FTZ.RN.STRONG.GPU desc[UR14][R2.64], R21 ;  /* 0x00000015020079a6 */ /* 0x000fe8000c10f38e */
[----:B------:R0:W-:Y:S04]  /*d250*/  REDG.E.ADD.F32.FTZ.RN.STRONG.GPU desc[UR14][R2.64+0x4], R25 ;  /* 0x00000419020079a6 */ /* 0x0001e8000c10f38e */
[----:B------:R-:W3:Y:S01]  /*d260*/  LDG.E.64 R14, desc[UR14][R14.64] ;  /* 0x0000000e0e0e7981 */ /* 0x000ee2000c1e1b00 */
[----:B------:R-:W-:-:S04]  /*d270*/  IMAD R18, R18, UR18, RZ ;  /* 0x0000001212127c24 */ /* 0x000fc8000f8e02ff */
[----:B------:R-:W-:Y:S01]  /*d280*/  IMAD R5, R19, UR19, R18 ;  /* 0x0000001313057c24 */ /* 0x000fe2000f8e0212 */
[----:B0-----:R-:W-:Y:S02]  /*d290*/  MOV R2, R8 ;  /* 0x0000000800027202 */ /* 0x001fe40000000f00 */
[----:B------:R-:W-:-:S03]  /*d2a0*/  MOV R3, R29 ;  /* 0x0000001d00037202 */ /* 0x000fc60000000f00 */
[C---:B------:R-:W-:Y:S01]  /*d2b0*/  IMAD.WIDE.U32 R12, R19.reuse, UR18, R2 ;  /* 0x00000012130c7c25 */ /* 0x040fe2000f8e0002 */
[----:B------:R-:W-:Y:S02]  /*d2c0*/  IADD3 R19, R19, UR6, RZ ;  /* 0x0000000613137c10 */ /* 0x000fe4000fffe0ff */
[----:B------:R-:W-:Y:S02]  /*d2d0*/  LEA R4, P0, R12, UR20, 0x3 ;  /* 0x000000140c047c11 */ /* 0x000fe4000f8018ff */
[----:B------:R-:W-:-:S04]  /*d2e0*/  IADD3 R5, R13, R5, RZ ;  /* 0x000000050d057210 */ /* 0x000fc80007ffe0ff */
        /* <DEDUP_REMOVED lines=10> */
.L_x_180:
[----:B------:R-:W-:Y:S05]  /*d390*/  EXIT ;  /* 0x000000000000794d */ /* 0x000fea0003800000 */
.L_x_142:
[----:B------:R-:W-:Y:S01]  /*d3a0*/  HFMA2.MMA R221, -RZ, RZ, 0, 5.9604644775390625e-08 ;  /* 0x00000001ffdd7435 */ /* 0x000fe200000001ff */
[----:B------:R-:W-:Y:S02]  /*d3b0*/  MOV R224, R209 ;  /* 0x000000d100e07202 */ /* 0x000fe40000000f00 */
[----:B------:R-:W-:Y:S02]  /*d3c0*/  MOV R226, RZ ;  /* 0x000000ff00e27202 */ /* 0x000fe40000000f00 */
[----:B------:R-:W-:-:S07]  /*d3d0*/  MOV R79, 0xffffffff ;  /* 0xffffffff004f7802 */ /* 0x000fce0000000f00 */
[----:B-1---5:R-:W-:Y:S05]  /*d3e0*/  WARPSYNC.COLLECTIVE R79, `(.L_x_182) ;  /* 0x000000004f087348 */ /* 0x022fea0003c00000 */
[----:B------:R0:W2:Y:S02]  /*d3f0*/  SHFL.UP P0, R213, R224, R221, R226 ;  /* 0x040000dde0d57389 */ /* 0x0000a400000000e2 */
[----:B012--5:R-:W-:Y:S01]  /*d400*/  ENDCOLLECTIVE ;  /* 0x000000000000791b */ /* 0x027fe20003800000 */
.L_x_182:
[----:B------:R-:W-:Y:S02]  /*d410*/  MOV R224, R212 ;  /* 0x000000d400e07202 */ /* 0x000fe40000000f00 */
[----:B------:R-:W-:-:S07]  /*d420*/  MOV R76, R213 ;  /* 0x000000d5004c7202 */ /* 0x000fce0000000f00 */
[----:B------:R-:W-:Y:S05]  /*d430*/  WARPSYNC.COLLECTIVE R79, `(.L_x_183) ;  /* 0x000000004f087348 */ /* 0x000fea0003c00000 */
[----:B------:R0:W1:Y:S02]  /*d440*/  SHFL.UP P0, R213, R224, R221, R226 ;  /* 0x040000dde0d57389 */ /* 0x00006400000000e2 */
[----:B01----:R-:W-:Y:S01]  /*d450*/  ENDCOLLECTIVE ;  /* 0x000000000000791b */ /* 0x003fe20003800000 */
.L_x_183:
[----:B------:R-:W-:Y:S02]  /*d460*/  MOV R224, R211 ;  /* 0x000000d300e07202 */ /* 0x000fe40000000f00 */
[----:B------:R-:W-:-:S07]  /*d470*/  MOV R77, R213 ;  /* 0x000000d5004d7202 */ /* 0x000fce0000000f00 */
[----:B------:R-:W-:Y:S05]  /*d480*/  WARPSYNC.COLLECTIVE R79, `(.L_x_184) ;  /* 0x000000004f087348 */ /* 0x000fea0003c00000 */
[----:B------:R0:W1:Y:S02]  /*d490*/  SHFL.UP P0, R213, R224, R221, R226 ;  /* 0x040000dde0d57389 */ /* 0x00006400000000e2 */
[----:B01----:R-:W-:Y:S01]  /*d4a0*/  ENDCOLLECTIVE ;  /* 0x000000000000791b */ /* 0x003fe20003800000 */
.L_x_184:
[----:B------:R-:W-:Y:S02]  /*d4b0*/  MOV R224, R210 ;  /* 0x000000d200e07202 */ /* 0x000fe40000000f00 */
[----:B------:R-:W-:-:S07]  /*d4c0*/  MOV R78, R213 ;  /* 0x000000d5004e7202 */ /* 0x000fce0000000f00 */
[----:B------:R-:W-:Y:S05]  /*d4d0*/  WARPSYNC.COLLECTIVE R79, `(.L_x_185) ;  /* 0x000000004f087348 */ /* 0x000fea0003c00000 */
[----:B------:R0:W1:Y:S02]  /*d4e0*/  SHFL.UP P0, R213, R224, R221, R226 ;  /* 0x040000dde0d57389 */ /* 0x00006400000000e2 */
[----:B01----:R-:W-:Y:S01]  /*d4f0*/  ENDCOLLECTIVE ;  /* 0x000000000000791b */ /* 0x003fe20003800000 */
.L_x_185:
[----:B------:R-:W-:Y:S01]  /*d500*/  HFMA2.MMA R221, -RZ, RZ, 0, 1.1920928955078125e-07 ;  /* 0x00000002ffdd7435 */ /* 0x000fe200000001ff */
[----:B------:R-:W-:Y:S01]  /*d510*/  ISETP.GE.AND P0, PT, R120, 0x1, PT ;  /* 0x000000017800780c */ /* 0x000fe20003f06270 */
[----:B------:R-:W-:-:S04]  /*d520*/  FMUL.FTZ R214, R212, R213 ;  /* 0x000000d5d4d67220 */ /* 0x000fc80000410000 */
[-C--:B------:R-:W-:Y:S01]  /*d530*/  FFMA.FTZ R214, R209, R78.reuse, -R214 ;  /* 0x0000004ed1d67223 */ /* 0x080fe200000108d6 */
[----:B------:R-:W-:-:S04]  /*d540*/  FMUL.FTZ R78, R212, R78 ;  /* 0x0000004ed44e7220 */ /* 0x000fc80000410000 */
[----:B------:R-:W-:Y:S01]  /*d550*/  FFMA.FTZ R213, R209, R213, R78 ;  /* 0x000000d5d1d57223 */ /* 0x000fe2000001004e */
[----:B------:R-:W-:Y:S02]  /*d560*/  FMUL.FTZ R78, R212, R76 ;  /* 0x0000004cd44e7220 */ /* 0x000fe40000410000 */
[----:B------:R-:W-:Y:S01]  /*d570*/  @P0 FADD.FTZ R211, R211, R214 ;  /* 0x000000d6d3d30221 */ /* 0x000fe20000010000 */
[----:B------:R-:W-:Y:S01]  /*d580*/  @P0 FADD.FTZ R210, R210, R213 ;  /* 0x000000d5d2d20221 */ /* 0x000fe20000010000 */
        /* <DEDUP_REMOVED lines=8> */
.L_x_186:
[----:B------:R-:W-:Y:S02]  /*d610*/  MOV R224, R212 ;  /* 0x000000d400e07202 */ /* 0x000fe40000000f00 */
[----:B------:R-:W-:-:S07]  /*d620*/  MOV R76, R213 ;  /* 0x000000d5004c7202 */ /* 0x000fce0000000f00 */
[----:B------:R-:W-:Y:S05]  /*d630*/  WARPSYNC.COLLECTIVE R79, `(.L_x_187) ;  /* 0x000000004f087348 */ /* 0x000fea0003c00000 */
[----:B------:R0:W1:Y:S02]  /*d640*/  SHFL.UP P0, R213, R224, R221, R226 ;  /* 0x040000dde0d57389 */ /* 0x00006400000000e2 */
[----:B01----:R-:W-:Y:S01]  /*d650*/  ENDCOLLECTIVE ;  /* 0x000000000000791b */ /* 0x003fe20003800000 */
.L_x_187:
[----:B------:R-:W-:Y:S02]  /*d660*/  MOV R224, R211 ;  /* 0x000000d300e07202 */ /* 0x000fe40000000f00 */
[----:B------:R-:W-:-:S07]  /*d670*/  MOV R77, R213 ;  /* 0x000000d5004d7202 */ /* 0x000fce0000000f00 */
[----:B------:R-:W-:Y:S05]  /*d680*/  WARPSYNC.COLLECTIVE R79, `(.L_x_188) ;  /* 0x000000004f087348 */ /* 0x000fea0003c00000 */
[----:B------:R0:W1:Y:S02]  /*d690*/  SHFL.UP P0, R213, R224, R221, R226 ;  /* 0x040000dde0d57389 */ /* 0x00006400000000e2 */
[----:B01----:R-:W-:Y:S01]  /*d6a0*/  ENDCOLLECTIVE ;  /* 0x000000000000791b */ /* 0x003fe20003800000 */
.L_x_188:
[----:B------:R-:W-:Y:S02]  /*d6b0*/  MOV R224, R210 ;  /* 0x000000d200e07202 */ /* 0x000fe40000000f00 */
[----:B------:R-:W-:-:S07]  /*d6c0*/  MOV R78, R213 ;  /* 0x000000d5004e7202 */ /* 0x000fce0000000f00 */
[----:B------:R-:W-:Y:S05]  /*d6d0*/  WARPSYNC.COLLECTIVE R79, `(.L_x_189) ;  /* 0x000000004f087348 */ /* 0x000fea0003c00000 */
[----:B------:R0:W1:Y:S02]  /*d6e0*/  SHFL.UP P0, R213, R224, R221, R226 ;  /* 0x040000dde0d57389 */ /* 0x00006400000000e2 */
[----:B01----:R-:W-:Y:S01]  /*d6f0*/  ENDCOLLECTIVE ;  /* 0x000000000000791b */ /* 0x003fe20003800000 */
.L_x_189:
[----:B------:R-:W-:Y:S01]  /*d700*/  HFMA2.MMA R221, -RZ, RZ, 0, 2.384185791015625e-07 ;  /* 0x00000004ffdd7435 */ /* 0x000fe200000001ff */
        /* <DEDUP_REMOVED lines=16> */
.L_x_190:
[----:B------:R-:W-:Y:S02]  /*d810*/  MOV R224, R212 ;  /* 0x000000d400e07202 */ /* 0x000fe40000000f00 */
[----:B------:R-:W-:-:S07]  /*d820*/  MOV R76, R213 ;  /* 0x000000d5004c7202 */ /* 0x000fce0000000f00 */
[----:B------:R-:W-:Y:S05]  /*d830*/  WARPSYNC.COLLECTIVE R79, `(.L_x_191) ;  /* 0x000000004f087348 */ /* 0x000fea0003c00000 */
[----:B------:R0:W1:Y:S02]  /*d840*/  SHFL.UP P0, R213, R224, R221, R226 ;  /* 0x040000dde0d57389 */ /* 0x00006400000000e2 */
[----:B01----:R-:W-:Y:S01]  /*d850*/  ENDCOLLECTIVE ;  /* 0x000000000000791b */ /* 0x003fe20003800000 */
.L_x_191:
[----:B------:R-:W-:Y:S02]  /*d860*/  MOV R224, R211 ;  /* 0x000000d300e07202 */ /* 0x000fe40000000f00 */
[----:B------:R-:W-:-:S07]  /*d870*/  MOV R77, R213 ;  /* 0x000000d5004d7202 */ /* 0x000fce0000000f00 */
[----:B------:R-:W-:Y:S05]  /*d880*/  WARPSYNC.COLLECTIVE R79, `(.L_x_192) ;  /* 0x000000004f087348 */ /* 0x000fea0003c00000 */
[----:B------:R0:W1:Y:S02]  /*d890*/  SHFL.UP P0, R213, R224, R221, R226 ;  /* 0x040000dde0d57389 */ /* 0x00006400000000e2 */
[----:B01----:R-:W-:Y:S01]  /*d8a0*/  ENDCOLLECTIVE ;  /* 0x000000000000791b */ /* 0x003fe20003800000 */
.L_x_192:
[----:B------:R-:W-:Y:S02]  /*d8b0*/  MOV R224, R210 ;  /* 0x000000d200e07202 */ /* 0x000fe40000000f00 */
[----:B------:R-:W-:-:S07]  /*d8c0*/  MOV R78, R213 ;  /* 0x000000d5004e7202 */ /* 0x000fce0000000f00 */
[----:B------:R-:W-:Y:S05]  /*d8d0*/  WARPSYNC.COLLECTIVE R79, `(.L_x_193) ;  /* 0x000000004f087348 */ /* 0x000fea0003c00000 */
[----:B------:R0:W1:Y:S02]  /*d8e0*/  SHFL.UP P0, R213, R224, R221, R226 ;  /* 0x040000dde0d57389 */ /* 0x00006400000000e2 */
[----:B01----:R-:W-:Y:S01]  /*d8f0*/  ENDCOLLECTIVE ;  /* 0x000000000000791b */ /* 0x003fe20003800000 */
.L_x_193:
[----:B------:R-:W-:Y:S01]  /*d900*/  HFMA2.MMA R221, -RZ, RZ, 0, 4.76837158203125e-07 ;  /* 0x00000008ffdd7435 */ /* 0x000fe200000001ff */
        /* <DEDUP_REMOVED lines=16> */
.L_x_194:
[----:B------:R-:W-:Y:S02]  /*da10*/  MOV R224, R212 ;  /* 0x000000d400e07202 */ /* 0x000fe40000000f00 */
[----:B------:R-:W-:-:S07]  /*da20*/  MOV R76, R213 ;  /* 0x000000d5004c7202 */ /* 0x000fce0000000f00 */
[----:B------:R-:W-:Y:S05]  /*da30*/  WARPSYNC.COLLECTIVE R79, `(.L_x_195) ;  /* 0x000000004f087348 */ /* 0x000fea0003c00000 */
[----:B------:R0:W1:Y:S02]  /*da40*/  SHFL.UP P0, R213, R224, R221, R226 ;  /* 0x040000dde0d57389 */ /* 0x00006400000000e2 */
[----:B01----:R-:W-:Y:S01]  /*da50*/  ENDCOLLECTIVE ;  /* 0x000000000000791b */ /* 0x003fe20003800000 */
.L_x_195:
[----:B------:R-:W-:Y:S02]  /*da60*/  MOV R224, R211 ;  /* 0x000000d300e07202 */ /* 0x000fe40000000f00 */
[----:B------:R-:W-:-:S07]  /*da70*/  MOV R77, R213 ;  /* 0x000000d5004d7202 */ /* 0x000fce0000000f00 */
[----:B------:R-:W-:Y:S05]  /*da80*/  WARPSYNC.COLLECTIVE R79, `(.L_x_196) ;  /* 0x000000004f087348 */ /* 0x000fea0003c00000 */
[----:B------:R0:W1:Y:S02]  /*da90*/  SHFL.UP P0, R213, R224, R221, R226 ;  /* 0x040000dde0d57389 */ /* 0x00006400000000e2 */
[----:B01----:R-:W-:Y:S01]  /*daa0*/  ENDCOLLECTIVE ;  /* 0x000000000000791b */ /* 0x003fe20003800000 */
.L_x_196:
[----:B------:R-:W-:Y:S02]  /*dab0*/  MOV R224, R210 ;  /* 0x000000d200e07202 */ /* 0x000fe40000000f00 */
[----:B------:R-:W-:-:S07]  /*dac0*/  MOV R78, R213 ;  /* 0x000000d5004e7202 */ /* 0x000fce0000000f00 */
[----:B------:R-:W-:Y:S05]  /*dad0*/  WARPSYNC.COLLECTIVE R79, `(.L_x_197) ;  /* 0x000000004f087348 */ /* 0x000fea0003c00000 */
[----:B------:R0:W1:Y:S02]  /*dae0*/  SHFL.UP P0, R213, R224, R221, R226 ;  /* 0x040000dde0d57389 */ /* 0x00006400000000e2 */
[----:B01----:R-:W-:Y:S01]  /*daf0*/  ENDCOLLECTIVE ;  /* 0x000000000000791b */ /* 0x003fe20003800000 */
.L_x_197:
[----:B------:R-:W-:Y:S01]  /*db00*/  HFMA2.MMA R221, -RZ, RZ, 0, 9.5367431640625e-07 ;  /* 0x00000010ffdd7435 */ /* 0x000fe200000001ff */
[----:B------:R-:W-:Y:S01]  /*db10*/  FMUL.FTZ R214, R212, R213 ;  /* 0x000000d5d4d67220 */ /* 0x000fe20000410000 */
[----:B------:R-:W-:-:S03]  /*db20*/  ISETP.GE.AND P0, PT, R120, 0x8, PT ;  /* 0x000000087800780c */ /* 0x000fc60003f06270 */
[-C--:B------:R-:W-:Y:S01]  /*db30*/  FFMA.FTZ R214, R209, R78.reuse, -R214 ;  /* 0x0000004ed1d67223 */ /* 0x080fe200000108d6 */
[----:B------:R-:W-:-:S04]  /*db40*/  FMUL.FTZ R78, R212, R78 ;  /* 0x0000004ed44e7220 */ /* 0x000fc80000410000 */
[----:B------:R-:W-:Y:S01]  /*db50*/  FFMA.FTZ R213, R209, R213, R78 ;  /* 0x000000d5d1d57223 */ /* 0x000fe2000001004e */
[----:B------:R-:W-:-:S04]  /*db60*/  FMUL.FTZ R78, R212, R76 ;  /* 0x0000004cd44e7220 */ /* 0x000fc80000410000 */
[-C--:B------:R-:W-:Y:S01]  /*db70*/  FFMA.FTZ R215, R209, R77.reuse, R78 ;  /* 0x0000004dd1d77223 */ /* 0x080fe2000001004e */
[----:B------:R-:W-:Y:S01]  /*db80*/  FMUL.FTZ R77, R212, R77 ;  /* 0x0000004dd44d7220 */ /* 0x000fe20000410000 */
[----:B------:R-:W-:Y:S01]  /*db90*/  @P0 FADD.FTZ R210, R210, R213 ;  /* 0x000000d5d2d20221 */ /* 0x000fe20000010000 */
[----:B------:R-:W-:Y:S02]  /*dba0*/  @P0 FADD.FTZ R211, R211, R214 ;  /* 0x000000d6d3d30221 */ /* 0x000fe40000010000 */
[----:B------:R-:W-:Y:S01]  /*dbb0*/  @P0 FFMA.FTZ R209, R209, R76, -R77 ;  /* 0x0000004cd1d10223 */ /* 0x000fe2000001084d */
[----:B------:R-:W-:-:S04]  /*dbc0*/  FSEL R215, R212, R215, !P0 ;  /* 0x000000d7d4d77208 */ /* 0x000fc80004000000 */
[----:B------:R-:W-:-:S07]  /*dbd0*/  MOV R224, R209 ;  /* 0x000000d100e07202 */ /* 0x000fce0000000f00 */
[----:B------:R-:W-:Y:S05]  /*dbe0*/  WARPSYNC.COLLECTIVE R79, `(.L_x_198) ;  /* 0x000000004f087348 */ /* 0x000fea0003c00000 */
[----:B------:R0:W1:Y:S02]  /*dbf0*/  SHFL.UP P0, R213, R224, R221, R226 ;  /* 0x040000dde0d57389 */ /* 0x00006400000000e2 */
[----:B01----:R-:W-:Y:S01]  /*dc00*/  ENDCOLLECTIVE ;  /* 0x000000000000791b */ /* 0x003fe20003800000 */
.L_x_198:
[----:B------:R-:W-:Y:S02]  /*dc10*/  MOV R224, R215 ;  /* 0x000000d700e07202 */ /* 0x000fe40000000f00 */
[----:B------:R-:W-:-:S07]  /*dc20*/  MOV R76, R213 ;  /* 0x000000d5004c7202 */ /* 0x000fce0000000f00 */
[----:B------:R-:W-:Y:S05]  /*dc30*/  WARPSYNC.COLLECTIVE R79, `(.L_x_199) ;  /* 0x000000004f087348 */ /* 0x000fea0003c00000 */
[----:B------:R0:W1:Y:S02]  /*dc40*/  SHFL.UP P0, R213, R224, R221, R226 ;  /* 0x040000dde0d57389 */ /* 0x00006400000000e2 */
[----:B01----:R-:W-:Y:S01]  /*dc50*/  ENDCOLLECTIVE ;  /* 0x000000000000791b */ /* 0x003fe20003800000 */
.L_x_199:
[----:B------:R-:W-:Y:S02]  /*dc60*/  MOV R224, R211 ;  /* 0x000000d300e07202 */ /* 0x000fe40000000f00 */
[----:B------:R-:W-:-:S07]  /*dc70*/  MOV R78, R213 ;  /* 0x000000d5004e7202 */ /* 0x000fce0000000f00 */
[----:B------:R-:W-:Y:S05]  /*dc80*/  WARPSYNC.COLLECTIVE R79, `(.L_x_200) ;  /* 0x000000004f087348 */ /* 0x000fea0003c00000 */
[----:B------:R0:W1:Y:S02]  /*dc90*/  SHFL.UP P0, R213, R224, R221, R226 ;  /* 0x040000dde0d57389 */ /* 0x00006400000000e2 */
[----:B01----:R-:W-:Y:S01]  /*dca0*/  ENDCOLLECTIVE ;  /* 0x000000000000791b */ /* 0x003fe20003800000 */
.L_x_200:
[----:B------:R-:W-:Y:S02]  /*dcb0*/  MOV R224, R210 ;  /* 0x000000d200e07202 */ /* 0x000fe40000000f00 */
[----:B------:R-:W-:-:S07]  /*dcc0*/  MOV R212, R213 ;  /* 0x000000d500d47202 */ /* 0x000fce0000000f00 */
[----:B------:R-:W-:Y:S05]  /*dcd0*/  WARPSYNC.COLLECTIVE R79, `(.L_x_201) ;  /* 0x000000004f087348 */ /* 0x000fea0003c00000 */
[----:B------:R0:W1:Y:S02]  /*dce0*/  SHFL.UP P0, R213, R224, R221, R226 ;  /* 0x040000dde0d57389 */ /* 0x00006400000000e2 */
[----:B01----:R-:W-:Y:S01]  /*dcf0*/  ENDCOLLECTIVE ;  /* 0x000000000000791b */ /* 0x003fe20003800000 */
.L_x_201:
[----:B------:R-:W-:Y:S01]  /*dd00*/  MOV R214, R213 ;  /* 0x000000d500d67202 */ /* 0x000fe20000000f00 */
[----:B------:R-:W-:Y:S06]  /*dd10*/  BRA `(.L_x_202) ;  /* 0xffffff9000bc7947 */ /* 0x000fec000383ffff */
.L_x_143:
        /* <DEDUP_REMOVED lines=8> */
.L_x_204:
[----:B------:R-:W-:Y:S05]  /*dda0*/  BSYNC B0 ;  /* 0x0000000000007941 */ /* 0x000fea0003800000 */
.L_x_203:
[----:B------:R-:W-:Y:S05]  /*ddb0*/  BRA `(.L_x_205) ;  /* 0xffffff9000cc7947 */ /* 0x000fea000383ffff */
.L_x_144:
        /* <DEDUP_REMOVED lines=8> */
.L_x_207:
[----:B------:R-:W-:Y:S05]  /*de40*/  BSYNC B0 ;  /* 0x0000000000007941 */ /* 0x000fea0003800000 */
.L_x_206:
[----:B------:R-:W-:Y:S05]  /*de50*/  BRA `(.L_x_208) ;  /* 0xffffff9000ac7947 */ /* 0x000fea000383ffff */
.L_x_145:
        /* <DEDUP_REMOVED lines=8> */
.L_x_210:
[----:B------:R-:W-:Y:S05]  /*dee0*/  BSYNC B0 ;  /* 0x0000000000007941 */ /* 0x000fea0003800000 */
.L_x_209:
[----:B------:R-:W-:Y:S05]  /*def0*/  BRA `(.L_x_211) ;  /* 0xffffff90008c7947 */ /* 0x000fea000383ffff */
.L_x_146:
        /* <DEDUP_REMOVED lines=8> */
.L_x_213:
[----:B------:R-:W-:Y:S05]  /*df80*/  BSYNC B0 ;  /* 0x0000000000007941 */ /* 0x000fea0003800000 */
.L_x_212:
[----:B------:R-:W-:Y:S05]  /*df90*/  BRA `(.L_x_214) ;  /* 0xffffff90006c7947 */ /* 0x000fea000383ffff */
.L_x_147:
        /* <DEDUP_REMOVED lines=8> */
.L_x_216:
[----:B------:R-:W-:Y:S05]  /*e020*/  BSYNC B0 ;  /* 0x0000000000007941 */ /* 0x000fea0003800000 */
.L_x_215:
        /* <DEDUP_REMOVED lines=10> */
.L_x_217:
[----:B------:R-:W-:Y:S02]  /*e0d0*/  MOV R76, 0x1f ;  /* 0x0000001f004c7802 */ /* 0x000fe40000000f00 */
[----:B------:R-:W-:Y:S02]  /*e0e0*/  MOV R224, R211 ;  /* 0x000000d300e07202 */ /* 0x000fe40000000f00 */
[----:B------:R-:W-:-:S07]  /*e0f0*/  MOV R222, R213 ;  /* 0x000000d500de7202 */ /* 0x000fce0000000f00 */
[----:B------:R-:W-:Y:S05]  /*e100*/  WARPSYNC.COLLECTIVE R79, `(.L_x_218) ;  /* 0x000000004f087348 */ /* 0x000fea0003c00000 */
[----:B------:R0:W1:Y:S02]  /*e110*/  SHFL.UP P0, R213, R224, R221, R226 ;  /* 0x040000dde0d57389 */ /* 0x00006400000000e2 */
[----:B01----:R-:W-:Y:S01]  /*e120*/  ENDCOLLECTIVE ;  /* 0x000000000000791b */ /* 0x003fe20003800000 */
.L_x_218:
[----:B------:R-:W-:Y:S02]  /*e130*/  MOV R224, R210 ;  /* 0x000000d200e07202 */ /* 0x000fe40000000f00 */
[----:B------:R-:W-:-:S07]  /*e140*/  MOV R211, R213 ;  /* 0x000000d500d37202 */ /* 0x000fce0000000f00 */
[----:B------:R-:W-:Y:S05]  /*e150*/  WARPSYNC.COLLECTIVE R79, `(.L_x_219) ;  /* 0x000000004f087348 */ /* 0x000fea0003c00000 */
[----:B------:R0:W1:Y:S02]  /*e160*/  SHFL.UP P0, R213, R224, R221, R226 ;  /* 0x040000dde0d57389 */ /* 0x00006400000000e2 */
[----:B01----:R-:W-:Y:S01]  /*e170*/  ENDCOLLECTIVE ;  /* 0x000000000000791b */ /* 0x003fe20003800000 */
.L_x_219:
[----:B------:R-:W-:Y:S05]  /*e180*/  WARPSYNC.COLLECTIVE R79, `(.L_x_220) ;  /* 0x000000004f087348 */ /* 0x000fea0003c00000 */
[----:B------:R0:W1:Y:S02]  /*e190*/  SHFL.IDX P0, R228, R78, R77, R76 ;  /* 0x0000004d4ee47389 */ /* 0x000064000000004c */
[----:B01----:R-:W-:Y:S01]  /*e1a0*/  ENDCOLLECTIVE ;  /* 0x000000000000791b */ /* 0x003fe20003800000 */
.L_x_220:
[----:B------:R-:W-:Y:S02]  /*e1b0*/  MOV R78, R73 ;  /* 0x00000049004e7202 */ /* 0x000fe40000000f00 */
[----:B------:R-:W-:Y:S02]  /*e1c0*/  MOV R210, R213 ;  /* 0x000000d500d27202 */ /* 0x000fe40000000f00 */
[----:B------:R-:W-:-:S07]  /*e1d0*/  MOV R72, R228 ;  /* 0x000000e400487202 */ /* 0x000fce0000000f00 */
[----:B------:R-:W-:Y:S05]  /*e1e0*/  WARPSYNC.COLLECTIVE R79, `(.L_x_221) ;  /* 0x000000004f087348 */ /* 0x000fea0003c00000 */
[----:B------:R0:W1:Y:S02]  /*e1f0*/  SHFL.IDX P0, R228, R78, R77, R76 ;  /* 0x0000004d4ee47389 */ /* 0x000064000000004c */
[----:B01----:R-:W-:Y:S01]  /*e200*/  ENDCOLLECTIVE ;  /* 0x000000000000791b */ /* 0x003fe20003800000 */
.L_x_221:
[----:B------:R-:W-:Y:S02]  /*e210*/  MOV R78, R74 ;  /* 0x0000004a004e7202 */ /* 0x000fe40000000f00 */
[----:B------:R-:W-:-:S07]  /*e220*/  MOV R73, R228 ;  /* 0x000000e400497202 */ /* 0x000fce0000000f00 */
[----:B------:R-:W-:Y:S05]  /*e230*/  WARPSYNC.COLLECTIVE R79, `(.L_x_222) ;  /* 0x000000004f087348 */ /* 0x000fea0003c00000 */
[----:B------:R0:W1:Y:S02]  /*e240*/  SHFL.IDX P0, R228, R78, R77, R76 ;  /* 0x0000004d4ee47389 */ /* 0x000064000000004c */
[----:B01----:R-:W-:Y:S01]  /*e250*/  ENDCOLLECTIVE ;  /* 0x000000000000791b */ /* 0x003fe20003800000 */
.L_x_222:
[----:B------:R-:W-:Y:S02]  /*e260*/  MOV R78, R75 ;  /* 0x0000004b004e7202 */ /* 0x000fe40000000f00 */
[----:B------:R-:W-:-:S07]  /*e270*/  MOV R74, R228 ;  /* 0x000000e4004a7202 */ /* 0x000fce0000000f00 */
[----:B------:R-:W-:Y:S05]  /*e280*/  WARPSYNC.COLLECTIVE R79, `(.L_x_223) ;  /* 0x000000004f087348 */ /* 0x000fea0003c00000 */
[----:B------:R0:W1:Y:S02]  /*e290*/  SHFL.IDX P0, R228, R78, R77, R76 ;  /* 0x0000004d4ee47389 */ /* 0x000064000000004c */
[----:B01----:R-:W-:Y:S01]  /*e2a0*/  ENDCOLLECTIVE ;  /* 0x000000000000791b */ /* 0x003fe20003800000 */
.L_x_223:
[----:B------:R-:W-:Y:S01]  /*e2b0*/  MOV R75, R228 ;  /* 0x000000e4004b7202 */ /* 0x000fe20000000f00 */
[----:B------:R-:W-:Y:S06]  /*e2c0*/  BRA `(.L_x_224) ;  /* 0xffffff8c00c87947 */ /* 0x000fec000383ffff */
.L_x_149:
[----:B------:R-:W-:Y:S01]  /*e2d0*/  HFMA2.MMA R245, -RZ, RZ, 0, 5.9604644775390625e-08 ;  /* 0x00000001fff57435 */ /* 0x000fe200000001ff */
[----:B------:R-:W-:Y:S02]  /*e2e0*/  MOV R244, R246 ;  /* 0x000000f600f47202 */ /* 0x000fe40000000f00 */
[----:B------:R-:W-:Y:S02]  /*e2f0*/  MOV R250, 0x1f ;  /* 0x0000001f00fa7802 */ /* 0x000fe40000000f00 */
[----:B------:R-:W-:-:S07]  /*e300*/  MOV R79, 0xffffffff ;  /* 0xffffffff004f7802 */ /* 0x000fce0000000f00 */
[----:B------:R-:W-:Y:S05]  /*e310*/  WARPSYNC.COLLECTIVE R79, `(.L_x_225) ;  /* 0x000000004f087348 */ /* 0x000fea0003c00000 */
[----:B------:R0:W1:Y:S02]  /*e320*/  SHFL.DOWN P2, R228, R244, R245, R250 ;  /* 0x080000f5f4e47389 */ /* 0x00006400000400fa */
[----:B01----:R-:W-:Y:S01]  /*e330*/  ENDCOLLECTIVE ;  /* 0x000000000000791b */ /* 0x003fe20003800000 */
.L_x_225:
[----:B------:R-:W-:Y:S02]  /*e340*/  MOV R244, R247 ;  /* 0x000000f700f47202 */ /* 0x000fe40000000f00 */
[----:B------:R-:W-:-:S07]  /*e350*/  MOV R78, R228 ;  /* 0x000000e4004e7202 */ /* 0x000fce0000000f00 */
[----:B------:R-:W-:Y:S05]  /*e360*/  WARPSYNC.COLLECTIVE R79, `(.L_x_226) ;  /* 0x000000004f087348 */ /* 0x000fea0003c00000 */
[----:B------:R0:W1:Y:S02]  /*e370*/  SHFL.DOWN P2, R228, R244, R245, R250 ;  /* 0x080000f5f4e47389 */ /* 0x00006400000400fa */
[----:B01----:R-:W-:Y:S01]  /*e380*/  ENDCOLLECTIVE ;  /* 0x000000000000791b */ /* 0x003fe20003800000 */
.L_x_226:
[----:B------:R-:W-:Y:S02]  /*e390*/  MOV R244, R248 ;  /* 0x000000f800f47202 */ /* 0x000fe40000000f00 */
[----:B------:R-:W-:-:S07]  /*e3a0*/  MOV R77, R228 ;  /* 0x000000e4004d7202 */ /* 0x000fce0000000f00 */
[----:B------:R-:W-:Y:S05]  /*e3b0*/  WARPSYNC.COLLECTIVE R79, `(.L_x_227) ;  /* 0x000000004f087348 */ /* 0x000fea0003c00000 */
[----:B------:R0:W1:Y:S02]  /*e3c0*/  SHFL.DOWN P2, R228, R244, R245, R250 ;  /* 0x080000f5f4e47389 */ /* 0x00006400000400fa */
[----:B01----:R-:W-:Y:S01]  /*e3d0*/  ENDCOLLECTIVE ;  /* 0x000000000000791b */ /* 0x003fe20003800000 */
.L_x_227:
[----:B------:R-:W-:Y:S02]  /*e3e0*/  MOV R244, R252 ;  /* 0x000000fc00f47202 */ /* 0x000fe40000000f00 */
[----:B------:R-:W-:-:S07]  /*e3f0*/  MOV R76, R228 ;  /* 0x000000e4004c7202 */ /* 0x000fce0000000f00 */
[----:B------:R-:W-:Y:S05]  /*e400*/  WARPSYNC.COLLECTIVE R79, `(.L_x_228) ;  /* 0x000000004f087348 */ /* 0x000fea0003c00000 */
[----:B------:R0:W1:Y:S02]  /*e410*/  SHFL.DOWN P2, R228, R244, R245, R250 ;  /* 0x080000f5f4e47389 */ /* 0x00006400000400fa */
[----:B01----:R-:W-:Y:S01]  /*e420*/  ENDCOLLECTIVE ;  /* 0x000000000000791b */ /* 0x003fe20003800000 */
.L_x_228:
[----:B------:R-:W-:Y:S05]  /*e430*/  BRA `(.L_x_229) ;  /* 0xffffffa000d47947 */ /* 0x000fea000383ffff */
.L_x_152:
[----:B------:R-:W-:Y:S01]  /*e440*/  HFMA2.MMA R245, -RZ, RZ, 0, 1.1920928955078125e-07 ;  /* 0x00000002fff57435 */ /* 0x000fe200000001ff */
[----:B------:R-:W-:Y:S01]  /*e450*/  BSSY B0, `(.L_x_230) ;  /* 0x0000007000007945 */ /* 0x000fe20003800000 */
[----:B------:R-:W-:Y:S02]  /*e460*/  MOV R244, R246 ;  /* 0x000000f600f47202 */ /* 0x000fe40000000f00 */
[----:B------:R-:W-:Y:S02]  /*e470*/  MOV R250, 0x1f ;  /* 0x0000001f00fa7802 */ /* 0x000fe40000000f00 */
[----:B------:R-:W-:-:S07]  /*e480*/  MOV R79, 0xffffffff ;  /* 0xffffffff004f7802 */ /* 0x000fce0000000f00 */
[----:B01234-:R-:W-:Y:S05]  /*e490*/  WARPSYNC.COLLECTIVE R79, `(.L_x_231) ;  /* 0x000000004f087348 */ /* 0x01ffea0003c00000 */
[----:B----4-:R4:W0:Y:S02]  /*e4a0*/  SHFL.DOWN P2, R228, R244, R245, R250 ;  /* 0x080000f5f4e47389 */ /* 0x01082400000400fa */
[----:B01234-:R-:W-:Y:S01]  /*e4b0*/  ENDCOLLECTIVE ;  /* 0x000000000000791b */ /* 0x01ffe20003800000 */
.L_x_231:
[----:B------:R-:W-:Y:S05]  /*e4c0*/  BSYNC B0 ;  /* 0x0000000000007941 */ /* 0x000fea0003800000 */
.L_x_230:
        /* <DEDUP_REMOVED lines=8> */
.L_x_232:
[----:B------:R-:W-:Y:S02]  /*e550*/  MOV R244, R248 ;  /* 0x000000f800f47202 */ /* 0x000fe40000000f00 */
[----:B------:R-:W-:-:S07]  /*e560*/  MOV R77, R228 ;  /* 0x000000e4004d7202 */ /* 0x000fce0000000f00 */
[----:B------:R-:W-:Y:S05]  /*e570*/  WARPSYNC.COLLECTIVE R79, `(.L_x_233) ;  /* 0x000000004f087348 */ /* 0x000fea0003c00000 */
[----:B------:R0:W1:Y:S02]  /*e580*/  SHFL.DOWN P2, R228, R244, R245, R250 ;  /* 0x080000f5f4e47389 */ /* 0x00006400000400fa */
[----:B01----:R-:W-:Y:S01]  /*e590*/  ENDCOLLECTIVE ;  /* 0x000000000000791b */ /* 0x003fe20003800000 */
.L_x_233:
[----:B------:R-:W-:Y:S02]  /*e5a0*/  MOV R244, R252 ;  /* 0x000000fc00f47202 */ /* 0x000fe40000000f00 */
[----:B------:R-:W-:-:S07]  /*e5b0*/  MOV R78, R228 ;  /* 0x000000e4004e7202 */ /* 0x000fce0000000f00 */
[----:B------:R-:W-:Y:S05]  /*e5c0*/  WARPSYNC.COLLECTIVE R79, `(.L_x_234) ;  /* 0x000000004f087348 */ /* 0x000fea0003c00000 */
[----:B------:R0:W1:Y:S02]  /*e5d0*/  SHFL.DOWN P2, R228, R244, R245, R250 ;  /* 0x080000f5f4e47389 */ /* 0x00006400000400fa */
[----:B01----:R-:W-:Y:S01]  /*e5e0*/  ENDCOLLECTIVE ;  /* 0x000000000000791b */ /* 0x003fe20003800000 */
.L_x_234:
[----:B------:R-:W-:Y:S05]  /*e5f0*/  BRA `(.L_x_235) ;  /* 0xffffffa000b87947 */ /* 0x000fea000383ffff */
.L_x_155:
[----:B------:R-:W-:Y:S01]  /*e600*/  HFMA2.MMA R245, -RZ, RZ, 0, 2.384185791015625e-07 ;  /* 0x00000004fff57435 */ /* 0x000fe200000001ff */
[----:B------:R-:W-:Y:S01]  /*e610*/  BSSY B0, `(.L_x_236) ;  /* 0x0000007000007945 */ /* 0x000fe20003800000 */
[----:B------:R-:W-:Y:S02]  /*e620*/  MOV R244, R246 ;  /* 0x000000f600f47202 */ /* 0x000fe40000000f00 */
[----:B------:R-:W-:Y:S02]  /*e630*/  MOV R250, 0x1f ;  /* 0x0000001f00fa7802 */ /* 0x000fe40000000f00 */
[----:B------:R-:W-:-:S07]  /*e640*/  MOV R79, 0xffffffff ;  /* 0xffffffff004f7802 */ /* 0x000fce0000000f00 */
[----:B01234-:R-:W-:Y:S05]  /*e650*/  WARPSYNC.COLLECTIVE R79, `(.L_x_237) ;  /* 0x000000004f087348 */ /* 0x01ffea0003c00000 */
[----:B----4-:R4:W0:Y:S02]  /*e660*/  SHFL.DOWN P2, R228, R244, R245, R250 ;  /* 0x080000f5f4e47389 */ /* 0x01082400000400fa */
[----:B01234-:R-:W-:Y:S01]  /*e670*/  ENDCOLLECTIVE ;  /* 0x000000000000791b */ /* 0x01ffe20003800000 */
.L_x_237:
[----:B------:R-:W-:Y:S05]  /*e680*/  BSYNC B0 ;  /* 0x0000000000007941 */ /* 0x000fea0003800000 */
.L_x_236:
        /* <DEDUP_REMOVED lines=8> */
.L_x_238:
[----:B------:R-:W-:Y:S02]  /*e710*/  MOV R244, R248 ;  /* 0x000000f800f47202 */ /* 0x000fe40000000f00 */
[----:B------:R-:W-:-:S07]  /*e720*/  MOV R77, R228 ;  /* 0x000000e4004d7202 */ /* 0x000fce0000000f00 */
[----:B------:R-:W-:Y:S05]  /*e730*/  WARPSYNC.COLLECTIVE R79, `(.L_x_239) ;  /* 0x000000004f087348 */ /* 0x000fea0003c00000 */
[----:B------:R0:W1:Y:S02]  /*e740*/  SHFL.DOWN P2, R228, R244, R245, R250 ;  /* 0x080000f5f4e47389 */ /* 0x00006400000400fa */
[----:B01----:R-:W-:Y:S01]  /*e750*/  ENDCOLLECTIVE ;  /* 0x000000000000791b */ /* 0x003fe20003800000 */
.L_x_239:
[----:B------:R-:W-:Y:S02]  /*e760*/  MOV R244, R252 ;  /* 0x000000fc00f47202 */ /* 0x000fe40000000f00 */
[----:B------:R-:W-:-:S07]  /*e770*/  MOV R78, R228 ;  /* 0x000000e4004e7202 */ /* 0x000fce0000000f00 */
[----:B------:R-:W-:Y:S05]  /*e780*/  WARPSYNC.COLLECTIVE R79, `(.L_x_240) ;  /* 0x000000004f087348 */ /* 0x000fea0003c00000 */
[----:B------:R0:W1:Y:S02]  /*e790*/  SHFL.DOWN P2, R228, R244, R245, R250 ;  /* 0x080000f5f4e47389 */ /* 0x00006400000400fa */
[----:B01----:R-:W-:Y:S01]  /*e7a0*/  ENDCOLLECTIVE ;  /* 0x000000000000791b */ /* 0x003fe20003800000 */
.L_x_240:
[----:B------:R-:W-:Y:S05]  /*e7b0*/  BRA `(.L_x_241) ;  /* 0xffffffa0009c7947 */ /* 0x000fea000383ffff */
.L_x_158:
[----:B------:R-:W-:Y:S01]  /*e7c0*/  HFMA2.MMA R245, -RZ, RZ, 0, 4.76837158203125e-07 ;  /* 0x00000008fff57435 */ /* 0x000fe200000001ff */
[----:B------:R-:W-:Y:S01]  /*e7d0*/  BSSY B0, `(.L_x_242) ;  /* 0x0000007000007945 */ /* 0x000fe20003800000 */
[----:B------:R-:W-:Y:S02]  /*e7e0*/  MOV R244, R246 ;  /* 0x000000f600f47202 */ /* 0x000fe40000000f00 */
[----:B------:R-:W-:Y:S02]  /*e7f0*/  MOV R250, 0x1f ;  /* 0x0000001f00fa7802 */ /* 0x000fe40000000f00 */
[----:B------:R-:W-:-:S07]  /*e800*/  MOV R79, 0xffffffff ;  /* 0xffffffff004f7802 */ /* 0x000fce0000000f00 */
[----:B01234-:R-:W-:Y:S05]  /*e810*/  WARPSYNC.COLLECTIVE R79, `(.L_x_243) ;  /* 0x000000004f087348 */ /* 0x01ffea0003c00000 */
[----:B----4-:R4:W0:Y:S02]  /*e820*/  SHFL.DOWN P2, R228, R244, R245, R250 ;  /* 0x080000f5f4e47389 */ /* 0x01082400000400fa */
[----:B01234-:R-:W-:Y:S01]  /*e830*/  ENDCOLLECTIVE ;  /* 0x000000000000791b */ /* 0x01ffe20003800000 */
.L_x_243:
[----:B------:R-:W-:Y:S05]  /*e840*/  BSYNC B0 ;  /* 0x0000000000007941 */ /* 0x000fea0003800000 */
.L_x_242:
        /* <DEDUP_REMOVED lines=8> */
.L_x_244:
[----:B------:R-:W-:Y:S02]  /*e8d0*/  MOV R244, R248 ;  /* 0x000000f800f47202 */ /* 0x000fe40000000f00 */
[----:B------:R-:W-:-:S07]  /*e8e0*/  MOV R77, R228 ;  /* 0x000000e4004d7202 */ /* 0x000fce0000000f00 */
[----:B------:R-:W-:Y:S05]  /*e8f0*/  WARPSYNC.COLLECTIVE R79, `(.L_x_245) ;  /* 0x000000004f087348 */ /* 0x000fea0003c00000 */
[----:B------:R0:W1:Y:S02]  /*e900*/  SHFL.DOWN P2, R228, R244, R245, R250 ;  /* 0x080000f5f4e47389 */ /* 0x00006400000400fa */
[----:B01----:R-:W-:Y:S01]  /*e910*/  ENDCOLLECTIVE ;  /* 0x000000000000791b */ /* 0x003fe20003800000 */
.L_x_245:
[----:B------:R-:W-:Y:S02]  /*e920*/  MOV R244, R252 ;  /* 0x000000fc00f47202 */ /* 0x000fe40000000f00 */
[----:B------:R-:W-:-:S07]  /*e930*/  MOV R78, R228 ;  /* 0x000000e4004e7202 */ /* 0x000fce0000000f00 */
[----:B------:R-:W-:Y:S05]  /*e940*/  WARPSYNC.COLLECTIVE R79, `(.L_x_246) ;  /* 0x000000004f087348 */ /* 0x000fea0003c00000 */
[----:B------:R0:W1:Y:S02]  /*e950*/  SHFL.DOWN P2, R228, R244, R245, R250 ;  /* 0x080000f5f4e47389 */ /* 0x00006400000400fa */
[----:B01----:R-:W-:Y:S01]  /*e960*/  ENDCOLLECTIVE ;  /* 0x000000000000791b */ /* 0x003fe20003800000 */
.L_x_246:
[----:B------:R-:W-:Y:S05]  /*e970*/  BRA `(.L_x_247) ;  /* 0xffffffa000807947 */ /* 0x000fea000383ffff */
.L_x_161:
[----:B------:R-:W-:Y:S01]  /*e980*/  HFMA2.MMA R245, -RZ, RZ, 0, 9.5367431640625e-07 ;  /* 0x00000010fff57435 */ /* 0x000fe200000001ff */
[----:B------:R-:W-:Y:S01]  /*e990*/  BSSY B0, `(.L_x_248) ;  /* 0x0000007000007945 */ /* 0x000fe20003800000 */
[----:B------:R-:W-:Y:S02]  /*e9a0*/  MOV R244, R246 ;  /* 0x000000f600f47202 */ /* 0x000fe40000000f00 */
[----:B------:R-:W-:Y:S02]  /*e9b0*/  MOV R250, 0x1f ;  /* 0x0000001f00fa7802 */ /* 0x000fe40000000f00 */
[----:B------:R-:W-:-:S07]  /*e9c0*/  MOV R79, 0xffffffff ;  /* 0xffffffff004f7802 */ /* 0x000fce0000000f00 */
[----:B01234-:R-:W-:Y:S05]  /*e9d0*/  WARPSYNC.COLLECTIVE R79, `(.L_x_249) ;  /* 0x000000004f087348 */ /* 0x01ffea0003c00000 */
[----:B----4-:R4:W0:Y:S02]  /*e9e0*/  SHFL.DOWN P2, R228, R244, R245, R250 ;  /* 0x080000f5f4e47389 */ /* 0x01082400000400fa */
[----:B01234-:R-:W-:Y:S01]  /*e9f0*/  ENDCOLLECTIVE ;  /* 0x000000000000791b */ /* 0x01ffe20003800000 */
.L_x_249:
[----:B------:R-:W-:Y:S05]  /*ea00*/  BSYNC B0 ;  /* 0x0000000000007941 */ /* 0x000fea0003800000 */
.L_x_248:
        /* <DEDUP_REMOVED lines=8> */
.L_x_250:
[----:B------:R-:W-:Y:S02]  /*ea90*/  MOV R244, R248 ;  /* 0x000000f800f47202 */ /* 0x000fe40000000f00 */
[----:B------:R-:W-:-:S07]  /*eaa0*/  MOV R77, R228 ;  /* 0x000000e4004d7202 */ /* 0x000fce0000000f00 */
[----:B------:R-:W-:Y:S05]  /*eab0*/  WARPSYNC.COLLECTIVE R79, `(.L_x_251) ;  /* 0x000000004f087348 */ /* 0x000fea0003c00000 */
[----:B------:R0:W1:Y:S02]  /*eac0*/  SHFL.DOWN P2, R228, R244, R245, R250 ;  /* 0x080000f5f4e47389 */ /* 0x00006400000400fa */
[----:B01----:R-:W-:Y:S01]  /*ead0*/  ENDCOLLECTIVE ;  /* 0x000000000000791b */ /* 0x003fe20003800000 */
.L_x_251:
[----:B------:R-:W-:Y:S02]  /*eae0*/  MOV R244, R252 ;  /* 0x000000fc00f47202 */ /* 0x000fe40000000f00 */
[----:B------:R-:W-:-:S07]  /*eaf0*/  MOV R78, R228 ;  /* 0x000000e4004e7202 */ /* 0x000fce0000000f00 */
[----:B------:R-:W-:Y:S05]  /*eb00*/  WARPSYNC.COLLECTIVE R79, `(.L_x_252) ;  /* 0x000000004f087348 */ /* 0x000fea0003c00000 */
[----:B------:R0:W1:Y:S02]  /*eb10*/  SHFL.DOWN P2, R228, R244, R245, R250 ;  /* 0x080000f5f4e47389 */ /* 0x00006400000400fa */
[----:B01----:R-:W-:Y:S01]  /*eb20*/  ENDCOLLECTIVE ;  /* 0x000000000000791b */ /* 0x003fe20003800000 */
.L_x_252:
[----:B------:R-:W-:Y:S05]  /*eb30*/  BRA `(.L_x_253) ;  /* 0xffffffa000647947 */ /* 0x000fea000383ffff */
.L_x_164:
        /* <DEDUP_REMOVED lines=8> */
.L_x_255:
[----:B------:R-:W-:Y:S05]  /*ebc0*/  BSYNC B0 ;  /* 0x0000000000007941 */ /* 0x000fea0003800000 */
.L_x_254:
[----:B------:R-:W-:Y:S01]  /*ebd0*/  HFMA2.MMA R77, -RZ, RZ, 0, 0 ;  /* 0x00000000ff4d7435 */ /* 0x000fe200000001ff */
[----:B------:R-:W-:Y:S01]  /*ebe0*/  MOV R78, R247 ;  /* 0x000000f7004e7202 */ /* 0x000fe20000000f00 */
[----:B------:R-:W-:Y:S01]  /*ebf0*/  HFMA2.MMA R245, -RZ, RZ, 0, 5.9604644775390625e-08 ;  /* 0x00000001fff57435 */ /* 0x000fe200000001ff */
[----:B------:R-:W-:Y:S02]  /*ec00*/  MOV R76, 0x1f ;  /* 0x0000001f004c7802 */ /* 0x000fe40000000f00 */
[----:B------:R-:W-:Y:S02]  /*ec10*/  MOV R79, 0xffffffff ;  /* 0xffffffff004f7802 */ /* 0x000fe40000000f00 */
[----:B------:R-:W-:Y:S02]  /*ec20*/  MOV R249, R228 ;  /* 0x000000e400f97202 */ /* 0x000fe40000000f00 */
[----:B------:R-:W-:-:S07]  /*ec30*/  MOV R244, R246 ;  /* 0x000000f600f47202 */ /* 0x000fce0000000f00 */
[----:B------:R-:W-:Y:S05]  /*ec40*/  WARPSYNC.COLLECTIVE R79, `(.L_x_256) ;  /* 0x000000004f087348 */ /* 0x000fea0003c00000 */
[----:B------:R0:W1:Y:S02]  /*ec50*/  SHFL.IDX P0, R228, R78, R77, R76 ;  /* 0x0000004d4ee47389 */ /* 0x000064000000004c */
[----:B01----:R-:W-:Y:S01]  /*ec60*/  ENDCOLLECTIVE ;  /* 0x000000000000791b */ /* 0x003fe20003800000 */
.L_x_256:
[----:B------:R-:W-:Y:S02]  /*ec70*/  MOV R250, 0x1f ;  /* 0x0000001f00fa7802 */ /* 0x000fe40000000f00 */
[----:B------:R-:W-:Y:S02]  /*ec80*/  MOV R78, R248 ;  /* 0x000000f8004e7202 */ /* 0x000fe40000000f00 */
[----:B------:R-:W-:-:S07]  /*ec90*/  MOV R251, R228 ;  /* 0x000000e400fb7202 */ /* 0x000fce0000000f00 */
[----:B------:R-:W-:Y:S05]  /*eca0*/  WARPSYNC.COLLECTIVE R79, `(.L_x_257) ;  /* 0x000000004f087348 */ /* 0x000fea0003c00000 */
[----:B------:R0:W1:Y:S02]  /*ecb0*/  SHFL.IDX P0, R228, R78, R77, R76 ;  /* 0x0000004d4ee47389 */ /* 0x000064000000004c */
[----:B01----:R-:W-:Y:S01]  /*ecc0*/  ENDCOLLECTIVE ;  /* 0x000000000000791b */ /* 0x003fe20003800000 */
.L_x_257:
[-C--:B------:R-:W-:Y:S01]  /*ecd0*/  FMUL.FTZ R233, R63, R251.reuse ;  /* 0x000000fb3fe97220 */ /* 0x080fe20000410000 */
[----:B------:R-:W-:-:S03]  /*ece0*/  FMUL.FTZ R234, R62, R251 ;  /* 0x000000fb3eea7220 */ /* 0x000fc60000410000 */
[-C--:B------:R-:W-:Y:S01]  /*ecf0*/  FFMA.FTZ R233, R62, R249.reuse, -R233 ;  /* 0x000000f93ee97223 */ /* 0x080fe200000108e9 */
[----:B------:R-:W-:Y:S01]  /*ed00*/  FFMA.FTZ R234, R63, R249, R234 ;  /* 0x000000f93fea7223 */ /* 0x000fe200000100ea */
[----:B------:R-:W-:Y:S02]  /*ed10*/  MOV R78, R252 ;  /* 0x000000fc004e7202 */ /* 0x000fe40000000f00 */
[----:B------:R-:W-:-:S07]  /*ed20*/  MOV R235, R228 ;  /* 0x000000e400eb7202 */ /* 0x000fce0000000f00 */
[----:B------:R-:W-:Y:S05]  /*ed30*/  WARPSYNC.COLLECTIVE R79, `(.L_x_258) ;  /* 0x000000004f087348 */ /* 0x000fea0003c00000 */
[----:B------:R0:W1:Y:S02]  /*ed40*/  SHFL.IDX P0, R228, R78, R77, R76 ;  /* 0x0000004d4ee47389 */ /* 0x000064000000004c */
[----:B01----:R-:W-:Y:S01]  /*ed50*/  ENDCOLLECTIVE ;  /* 0x000000000000791b */ /* 0x003fe20003800000 */
.L_x_258:
[----:B------:R-:W-:Y:S02]  /*ed60*/  MOV R78, R60 ;  /* 0x0000003c004e7202 */ /* 0x000fe40000000f00 */
[----:B------:R-:W-:-:S07]  /*ed70*/  MOV R236, R228 ;  /* 0x000000e400ec7202 */ /* 0x000fce0000000f00 */
[----:B------:R-:W-:Y:S05]  /*ed80*/  WARPSYNC.COLLECTIVE R79, `(.L_x_259) ;  /* 0x000000004f087348 */ /* 0x000fea0003c00000 */
[----:B------:R0:W1:Y:S02]  /*ed90*/  SHFL.DOWN P2, R228, R244, R245, R250 ;  /* 0x080000f5f4e47389 */ /* 0x00006400000400fa */
[----:B01----:R-:W-:Y:S01]  /*eda0*/  ENDCOLLECTIVE ;  /* 0x000000000000791b */ /* 0x003fe20003800000 */
.L_x_259:
[----:B------:R-:W-:Y:S02]  /*edb0*/  MOV R244, R247 ;  /* 0x000000f700f47202 */ /* 0x000fe40000000f00 */
[----:B------:R-:W-:-:S07]  /*edc0*/  MOV R246, R228 ;  /* 0x000000e400f67202 */ /* 0x000fce0000000f00 */
[----:B------:R-:W-:Y:S05]  /*edd0*/  WARPSYNC.COLLECTIVE R79, `(.L_x_260) ;  /* 0x000000004f087348 */ /* 0x000fea0003c00000 */
[----:B------:R0:W1:Y:S02]  /*ede0*/  SHFL.DOWN P2, R228, R244, R245, R250 ;  /* 0x080000f5f4e47389 */ /* 0x00006400000400fa */
[----:B01----:R-:W-:Y:S01]  /*edf0*/  ENDCOLLECTIVE ;  /* 0x000000000000791b */ /* 0x003fe20003800000 */
.L_x_260:
[----:B------:R-:W-:Y:S02]  /*ee00*/  MOV R244, R248 ;  /* 0x000000f800f47202 */ /* 0x000fe40000000f00 */
[----:B------:R-:W-:-:S07]  /*ee10*/  MOV R247, R228 ;  /* 0x000000e400f77202 */ /* 0x000fce0000000f00 */
[----:B------:R-:W-:Y:S05]  /*ee20*/  WARPSYNC.COLLECTIVE R79, `(.L_x_261) ;  /* 0x000000004f087348 */ /* 0x000fea0003c00000 */
[----:B------:R0:W1:Y:S02]  /*ee30*/  SHFL.DOWN P2, R228, R244, R245, R250 ;  /* 0x080000f5f4e47389 */ /* 0x00006400000400fa */
[----:B01----:R-:W-:Y:S01]  /*ee40*/  ENDCOLLECTIVE ;  /* 0x000000000000791b */ /* 0x003fe20003800000 */
.L_x_261:
[----:B------:R-:W-:Y:S02]  /*ee50*/  MOV R244, R252 ;  /* 0x000000fc00f47202 */ /* 0x000fe40000000f00 */
[----:B------:R-:W-:-:S07]  /*ee60*/  MOV R248, R228 ;  /* 0x000000e400f87202 */ /* 0x000fce0000000f00 */
[----:B------:R-:W-:Y:S05]  /*ee70*/  WARPSYNC.COLLECTIVE R79, `(.L_x_262) ;  /* 0x000000004f087348 */ /* 0x000fea0003c00000 */
[----:B------:R0:W1:Y:S02]  /*ee80*/  SHFL.DOWN P2, R228, R244, R245, R250 ;  /* 0x080000f5f4e47389 */ /* 0x00006400000400fa */
[----:B01----:R-:W-:Y:S01]  /*ee90*/  ENDCOLLECTIVE ;  /* 0x000000000000791b */ /* 0x003fe20003800000 */
.L_x_262:
[----:B------:R-:W-:-:S07]  /*eea0*/  MOV R244, R228 ;  /* 0x000000e400f47202 */ /* 0x000fce0000000f00 */
[----:B------:R-:W-:Y:S05]  /*eeb0*/  WARPSYNC.COLLECTIVE R79, `(.L_x_263) ;  /* 0x000000004f087348 */ /* 0x000fea0003c00000 */
[----:B------:R0:W1:Y:S02]  /*eec0*/  SHFL.IDX P0, R228, R78, R77, R76 ;  /* 0x0000004d4ee47389 */ /* 0x000064000000004c */
[----:B01----:R-:W-:Y:S01]  /*eed0*/  ENDCOLLECTIVE ;  /* 0x000000000000791b */ /* 0x003fe20003800000 */
.L_x_263:
[----:B------:R-:W-:Y:S02]  /*eee0*/  MOV R78, R61 ;  /* 0x0000003d004e7202 */ /* 0x000fe40000000f00 */
[----:B------:R-:W-:-:S07]  /*eef0*/  MOV R252, R228 ;  /* 0x000000e400fc7202 */ /* 0x000fce0000000f00 */
[----:B------:R-:W-:Y:S05]  /*ef00*/  WARPSYNC.COLLECTIVE R79, `(.L_x_264) ;  /* 0x000000004f087348 */ /* 0x000fea0003c00000 */
[----:B------:R0:W1:Y:S02]  /*ef10*/  SHFL.IDX P0, R228, R78, R77, R76 ;  /* 0x0000004d4ee47389 */ /* 0x000064000000004c */
[----:B01----:R-:W-:Y:S01]  /*ef20*/  ENDCOLLECTIVE ;  /* 0x000000000000791b */ /* 0x003fe20003800000 */
.L_x_264:
[----:B------:R-:W-:Y:S02]  /*ef30*/  MOV R78, R62 ;  /* 0x0000003e004e7202 */ /* 0x000fe40000000f00 */
[----:B------:R-:W-:-:S07]  /*ef40*/  MOV R250, R228 ;  /* 0x000000e400fa7202 */ /* 0x000fce0000000f00 */
[----:B------:R-:W-:Y:S05]  /*ef50*/  WARPSYNC.COLLECTIVE R79, `(.L_x_265) ;  /* 0x000000004f087348 */ /* 0x000fea0003c00000 */
[----:B------:R0:W1:Y:S02]  /*ef60*/  SHFL.IDX P0, R228, R78, R77, R76 ;  /* 0x0000004d4ee47389 */ /* 0x000064000000004c */
[----:B01----:R-:W-:Y:S01]  /*ef70*/  ENDCOLLECTIVE ;  /* 0x000000000000791b */ /* 0x003fe20003800000 */
.L_x_265:
[----:B------:R-:W-:Y:S02]  /*ef80*/  MOV R78, R63 ;  /* 0x0000003f004e7202 */ /* 0x000fe40000000f00 */
[----:B------:R-:W-:-:S07]  /*ef90*/  MOV R245, R228 ;  /* 0x000000e400f57202 */ /* 0x000fce0000000f00 */
[----:B------:R-:W-:Y:S05]  /*efa0*/  WARPSYNC.COLLECTIVE R79, `(.L_x_266) ;  /* 0x000000004f087348 */ /* 0x000fea0003c00000 */
[----:B------:R0:W1:Y:S02]  /*efb0*/  SHFL.IDX P0, R228, R78, R77, R76 ;  /* 0x0000004d4ee47389 */ /* 0x000064000000004c */
[----:B01----:R-:W-:Y:S01]  /*efc0*/  ENDCOLLECTIVE ;  /* 0x000000000000791b */ /* 0x003fe20003800000 */
.L_x_266:
[----:B------:R-:W-:Y:S01]  /*efd0*/  MOV R79, R228 ;  /* 0x000000e4004f7202 */ /* 0x000fe20000000f00 */
[-C--:B------:R-:W-:Y:S01]  /*efe0*/  FMUL.FTZ R228, R61, R251.reuse ;  /* 0x000000fb3de47220 */ /* 0x080fe20000410000 */
[----:B------:R-:W-:Y:S01]  /*eff0*/  FMUL.FTZ R251, R60, R251 ;  /* 0x000000fb3cfb7220 */ /* 0x000fe20000410000 */
[----:B------:R-:W-:Y:S06]  /*f000*/  BRA `(.L_x_267) ;  /* 0xffffff9c00b87947 */ /* 0x000fec000383ffff */
.L_x_268:
        /* <DEDUP_REMOVED lines=15> */
.L_x_18901:


//--------------------- .text._Z25selective_scan_bwd_kernelI32Selective_Scan_bwd_kernel_traitsILi128ELi16ELb0ELb0ELb0ELb1ELb0EN3c108BFloat16ENS1_7complexIfEEEEv12SSMParamsBwd --------------------------
	.section	.text._Z25selective_scan_bwd_kernelI32Selective_Scan_bwd_kernel_traitsILi128ELi16ELb0ELb0ELb0ELb1ELb0EN3c108BFloat16ENS1_7complexIfEEEEv12SSMParamsBwd,"ax",@progbits
	.align	128
        .global         _Z25selective_scan_bwd_kernelI32Selective_Scan_bwd_kernel_traitsILi128ELi16ELb0ELb0ELb0ELb1ELb0EN3c108BFloat16ENS1_7complexIfEEEEv12SSMParamsBwd
        .type           _Z25selective_scan_bwd_kernelI32Selective_Scan_bwd_kernel_traitsILi128ELi16ELb0ELb0ELb0ELb1ELb0EN3c108BFloat16ENS1_7complexIfEEEEv12SSMParamsBwd,@function
        .size           _Z25selective_scan_bwd_kernelI32Selective_Scan_bwd_kernel_traitsILi128ELi16ELb0ELb0ELb0ELb1ELb0EN3c108BFloat16ENS1_7complexIfEEEEv12SSMParamsBwd,(.L_x_18902 - _Z25selective_scan_bwd_kernelI32Selective_Scan_bwd_kernel_traitsILi128ELi16ELb0ELb0ELb0ELb1ELb0EN3c108BFloat16ENS1_7complexIfEEEEv12SSMParamsBwd)
        .other          _Z25selective_scan_bwd_kernelI32Selective_Scan_bwd_kernel_traitsILi128ELi16ELb0ELb0ELb0ELb1ELb0EN3c108BFloat16ENS1_7complexIfEEEEv12SSMParamsBwd,@"STO_CUDA_ENTRY STV_DEFAULT"
_Z25selective_scan_bwd_kernelI32Selective_Scan_bwd_kernel_traitsILi128ELi16ELb0ELb0ELb0ELb1ELb0EN3c108BFloat16ENS1_7complexIfEEEEv12SSMParamsBwd:
.text._Z25selective_scan_bwd_kernelI32Selective_Scan_bwd_kernel_traitsILi128ELi16ELb0ELb0ELb0ELb1ELb0EN3c108BFloat16ENS1_7complexIfEEEEv12SSMParamsBwd:
        /* <DEDUP_REMOVED lines=118> */
.L_x_338:
        /* <DEDUP_REMOVED lines=75> */
[----:B------:R-:W-:-:S02]  /*0c10*/  ISETP.GE.AND P2, PT, R20, UR7, PT ;  /* 0x0000000714007c0c */ /* 0x000fc4000bf46270 */
[----:B------:R-:W-:Y:S02]  /*0c20*/  IADD3 R20, R0, R127, RZ ;  /* 0x0000007f00147210 */ /* 0x000fe40007ffe0ff */
[----:B------:R-:W-:Y:S02]  /*0c30*/  ISETP.GE.AND P4, PT, R25, UR7, PT ;  /* 0x0000000719007c0c */ /* 0x000fe4000bf86270 */
[----:B------:R-:W-:Y:S02]  /*0c40*/  ISETP.GE.AND P0, PT, R27, UR7, PT ;  /* 0x000000071b007c0c */ /* 0x000fe4000bf06270 */
[C---:B------:R-:W-:Y:S02]  /*0c50*/  IADD3 R25, R20.reuse, 0x20, RZ ;  /* 0x0000002014197810 */ /* 0x040fe40007ffe0ff */
[----:B------:R-:W-:Y:S02]  /*0c60*/  IADD3 R27, R20, 0x40, RZ ;  /* 0x00000040141b7810 */ /* 0x000fe40007ffe0ff */
[----:B------:R-:W-:-:S02]  /*0c70*/  ISETP.GE.AND P5, PT, R23, UR7, PT ;  /* 0x0000000717007c0c */ /* 0x000fc4000bfa6270 */
[C---:B0-----:R-:W-:Y:S02]  /*0c80*/  IADD3 R3, R20.reuse, 0x60, RZ ;  /* 0x0000006014037810 */ /* 0x041fe40007ffe0ff */
[CC--:B------:R-:W-:Y:S02]  /*0c90*/  LEA.HI.SX32 R23, R20.reuse, R20.reuse, 0x1b ;  /* 0x0000001414177211 */ /* 0x0c0fe400078fdaff */
[C---:B------:R-:W-:Y:S02]  /*0ca0*/  IADD3 R29, R20.reuse, 0x80, RZ ;  /* 0x00000080141d7810 */ /* 0x040fe40007ffe0ff */
[C---:B------:R-:W-:Y:S02]  /*0cb0*/  IADD3 R31, R20.reuse, 0xa0, RZ ;  /* 0x000000a0141f7810 */ /* 0x040fe40007ffe0ff */
[----:B------:R-:W-:Y:S02]  /*0cc0*/  LEA.HI.SX32 R25, R25, R20, 0x1b ;  /* 0x0000001419197211 */ /* 0x000fe400078fdaff */
[----:B------:R-:W-:-:S02]  /*0cd0*/  IADD3 R33, R20, 0xc0, RZ ;  /* 0x000000c014217810 */ /* 0x000fc40007ffe0ff */
[-C--:B------:R-:W-:Y:S02]  /*0ce0*/  LEA.HI.SX32 R27, R27, R20.reuse, 0x1b ;  /* 0x000000141b1b7211 */ /* 0x080fe400078fdaff */
[C---:B------:R-:W-:Y:S02]  /*0cf0*/  IADD3 R35, R20.reuse, 0xe0, RZ ;  /* 0x000000e014237810 */ /* 0x040fe40007ffe0ff */
[----:B------:R-:W-:Y:S02]  /*0d00*/  LEA.HI.SX32 R3, R3, R20, 0x1b ;  /* 0x0000001403037211 */ /* 0x000fe400078fdaff */
[----:B------:R-:W-:Y:S02]  /*0d10*/  IADD3 R37, R20, 0x100, RZ ;  /* 0x0000010014257810 */ /* 0x000fe40007ffe0ff */
[----:B------:R-:W-:Y:S02]  /*0d20*/  LEA R124, R23, R126, 0x1 ;  /* 0x0000007e177c7211 */ /* 0x000fe400078e08ff */
[----:B------:R-:W-:-:S02]  /*0d30*/  LEA.HI.SX32 R29, R29, R20, 0x1b ;  /* 0x000000141d1d7211 */ /* 0x000fc400078fdaff */
[C---:B------:R-:W-:Y:S02]  /*0d40*/  IADD3 R39, R20.reuse, 0x120, RZ ;  /* 0x0000012014277810 */ /* 0x040fe40007ffe0ff */
[----:B------:R-:W-:Y:S02]  /*0d50*/  LEA.HI.SX32 R31, R31, R20, 0x1b ;  /* 0x000000141f1f7211 */ /* 0x000fe400078fdaff */
[----:B------:R-:W-:Y:S02]  /*0d60*/  LEA R123, R25, R126, 0x1 ;  /* 0x0000007e197b7211 */ /* 0x000fe400078e08ff */
[----:B------:R-:W-:Y:S02]  /*0d70*/  IADD3 R41, R20, 0x140, RZ ;  /* 0x0000014014297810 */ /* 0x000fe40007ffe0ff */
[----:B------:R-:W-:Y:S02]  /*0d80*/  LEA.HI.SX32 R33, R33, R20, 0x1b ;  /* 0x0000001421217211 */ /* 0x000fe400078fdaff */
[----:B------:R-:W-:-:S02]  /*0d90*/  LEA R122, R27, R126, 0x1 ;  /* 0x0000007e1b7a7211 */ /* 0x000fc400078e08ff */
        /* <DEDUP_REMOVED lines=12> */
[----:B------:R-:W-:Y:S02]  /*0e60*/  IADD3 R51, R20, 0x1e0, RZ ;  /* 0x000001e014337810 */ /* 0x000fe40007ffe0ff */
[----:B------:R-:W-:Y:S02]  /*0e70*/  LEA.HI.SX32 R43, R43, R20, 0x1b ;  /* 0x000000142b2b7211 */ /* 0x000fe400078fdaff */
[----:B------:R-:W-:Y:S02]  /*0e80*/  LEA R117, R35, R126, 0x1 ;  /* 0x0000007e23757211 */ /* 0x000fe400078e08ff */
[----:B------:R-:W-:Y:S02]  /*0e90*/  LEA.HI.SX32 R45, R45, R20, 0x1b ;  /* 0x000000142d2d7211 */ /* 0x000fe400078fdaff */
[----:B------:R-:W-:Y:S02]  /*0ea0*/  LEA R116, R37, R126, 0x1 ;  /* 0x0000007e25747211 */ /* 0x000fe400078e08ff */
[----:B------:R-:W-:-:S02]  /*0eb0*/  LEA.HI.SX32 R47, R47, R20, 0x1b ;  /* 0x000000142f2f7211 */ /* 0x000fc400078fdaff */
[----:B------:R-:W-:Y:S02]  /*0ec0*/  LEA R115, R39, R126, 0x1 ;  /* 0x0000007e27737211 */ /* 0x000fe400078e08ff */
[----:B------:R-:W-:Y:S02]  /*0ed0*/  LEA R0, R127, R0, 0x4 ;  /* 0x000000007f007211 */ /* 0x000fe400078e20ff */
[----:B------:R-:W-:Y:S02]  /*0ee0*/  LEA.HI.SX32 R49, R49, R20, 0x1b ;  /* 0x0000001431317211 */ /* 0x000fe400078fdaff */
[----:B------:R-:W-:Y:S02]  /*0ef0*/  LEA R114, R41, R126, 0x1 ;  /* 0x0000007e29727211 */ /* 0x000fe400078e08ff */
[----:B------:R-:W-:Y:S02]  /*0f00*/  LEA.HI.SX32 R51, R51, R20, 0x1b ;  /* 0x0000001433337211 */ /* 0x000fe400078fdaff */
[----:B------:R-:W-:-:S02]  /*0f10*/  LEA R113, R43, R126, 0x1 ;  /* 0x0000007e2b717211 */ /* 0x000fc400078e08ff */
[-C--:B------:R-:W-:Y:S02]  /*0f20*/  LEA R112, R45, R126.reuse, 0x1 ;  /* 0x0000007e2d707211 */ /* 0x080fe400078e08ff */
[-C--:B------:R-:W-:Y:S02]  /*0f30*/  LEA R109, R47, R126.reuse, 0x1 ;  /* 0x0000007e2f6d7211 */ /* 0x080fe400078e08ff */
[-C--:B------:R-:W-:Y:S02]  /*0f40*/  LEA R108, R49, R126.reuse, 0x1 ;  /* 0x0000007e316c7211 */ /* 0x080fe400078e08ff */
[----:B------:R-:W-:Y:S02]  /*0f50*/  LEA R107, R51, R126, 0x1 ;  /* 0x0000007e336b7211 */ /* 0x000fe400078e08ff */
[----:B------:R-:W-:Y:S02]  /*0f60*/  MOV R2, UR14 ;  /* 0x0000000e00027c02 */ /* 0x000fe40008000f00 */
[----:B------:R-:W-:-:S02]  /*0f70*/  MOV R3, UR15 ;  /* 0x0000000f00037c02 */ /* 0x000fc40008000f00 */
[----:B------:R-:W-:Y:S02]  /*0f80*/  P2R R32, PR, RZ, 0x1 ;  /* 0x00000001ff207803 */ /* 0x000fe40000000000 */
[----:B------:R-:W-:Y:S02]  /*0f90*/  ISETP.GE.AND P1, PT, R7, UR7, PT ;  /* 0x0000000707007c0c */ /* 0x000fe4000bf26270 */
[----:B------:R-:W-:Y:S02]  /*0fa0*/  ISETP.GE.AND P3, PT, R22, UR7, PT ;  /* 0x0000000716007c0c */ /* 0x000fe4000bf66270 */
[----:B------:R-:W-:Y:S02]  /*0fb0*/  ISETP.GE.AND P6, PT, R24, UR7, PT ;  /* 0x0000000718007c0c */ /* 0x000fe4000bfc6270 */
[----:B------:R-:W-:Y:S02]  /*0fc0*/  P2R R22, PR, RZ, 0x4 ;  /* 0x00000004ff167803 */ /* 0x000fe40000000000 */
[----:B------:R-:W-:-:S02]  /*0fd0*/  P2R R24, PR, RZ, 0x8 ;  /* 0x00000008ff187803 */ /* 0x000fc40000000000 */
[----:B------:R-:W-:Y:S02]  /*0fe0*/  P2R R30, PR, RZ, 0x10 ;  /* 0x00000010ff1e7803 */ /* 0x000fe40000000000 */
[----:B------:R-:W-:Y:S02]  /*0ff0*/  P2R R26, PR, RZ, 0x20 ;  /* 0x00000020ff1a7803 */ /* 0x000fe40000000000 */
[----:B------:R-:W-:Y:S02]  /*1000*/  P2R R28, PR, RZ, 0x40 ;  /* 0x00000040ff1c7803 */ /* 0x000fe40000000000 */
[----:B------:R-:W-:Y:S02]  /*1010*/  PRMT R23, RZ, 0x7610, R23 ;  /* 0x00007610ff177816 */ /* 0x000fe40000000017 */
[----:B------:R-:W-:Y:S02]  /*1020*/  PRMT R20, RZ, 0x7610, R20 ;  /* 0x00007610ff147816 */ /* 0x000fe40000000014 */
[----:B------:R-:W-:Y:S01]  /*1030*/  PRMT R25, RZ, 0x7610, R25 ;  /* 0x00007610ff197816 */ /* 0x000fe20000000019 */
[----:B--2---:R-:W-:Y:S04]  /*1040*/  STS.U16 [R124], R5 ;  /* 0x000000057c007388 */ /* 0x004fe80000000400 */
[----:B---3--:R-:W-:Y:S04]  /*1050*/  STS.U16 [R123+0x40], R4 ;  /* 0x000040047b007388 */ /* 0x008fe80000000400 */
[----:B----4-:R0:W-:Y:S04]  /*1060*/  STS.U16 [R122+0x80], R9 ;  /* 0x000080097a007388 */ /* 0x0101e80000000400 */
[----:B-----5:R-:W-:Y:S04]  /*1070*/  STS.U16 [R121+0xc0], R6 ;  /* 0x0000c00679007388 */ /* 0x020fe80000000400 */
[----:B------:R-:W-:Y:S04]  /*1080*/  STS.U16 [R120+0x100], R11 ;  /* 0x0001000b78007388 */ /* 0x000fe80000000400 */
[----:B------:R-:W-:Y:S01]  /*1090*/  STS.U16 [R119+0x140], R8 ;  /* 0x0001400877007388 */ /* 0x000fe20000000400 */
[----:B0-----:R-:W-:-:S03]  /*10a0*/  LEA.HI.SX32 R9, R0, R0, 0x1b ;  /* 0x0000000000097211 */ /* 0x001fc600078fdaff */
[----:B------:R-:W-:Y:S04]  /*10b0*/  STS.U16 [R118+0x180], R13 ;  /* 0x0001800d76007388 */ /* 0x000fe80000000400 */
[----:B------:R-:W-:Y:S04]  /*10c0*/  STS.U16 [R117+0x1c0], R10 ;  /* 0x0001c00a75007388 */ /* 0x000fe80000000400 */
[----:B------:R-:W-:Y:S01]  /*10d0*/  STS.U16 [R116+0x200], R15 ;  /* 0x0002000f74007388 */ /* 0x000fe20000000400 */
[----:B------:R-:W-:-:S03]  /*10e0*/  LEA R106, R9, R126, 0x1 ;  /* 0x0000007e096a7211 */ /* 0x000fc600078e08ff */
        /* <DEDUP_REMOVED lines=8> */
[----:B------:R-:W5:Y:S04]  /*1170*/  LDS.U16 R105, [R106] ;  /* 0x000000006a697984 */ /* 0x000f680000000400 */
        /* <DEDUP_REMOVED lines=15> */
[----:B0-----:R-:W-:Y:S01]  /*1270*/  PRMT R17, RZ, 0x7610, R17 ;  /* 0x00007610ff117816 */ /* 0x001fe20000000011 */
[----:B------:R-:W-:Y:S01]  /*1280*/  IMAD.WIDE R4, R7, 0x2, R2 ;  /* 0x0000000207047825 */ /* 0x000fe200078e0202 */
[----:B------:R-:W-:Y:S01]  /*1290*/  BAR.SYNC.DEFER_BLOCKING 0x0 ;  /* 0x0000000000007b1d */ /* 0x000fe20000010000 */
[----:B-1----:R-:W-:-:S05]  /*12a0*/  PRMT R14, RZ, 0x7610, R14 ;  /* 0x00007610ff0e7816 */ /* 0x002fca000000000e */
[----:B------:R-:W5:Y:S01]  /*12b0*/  @!P0 LDG.E.U16 R17, desc[UR18][R4.64+0x180] ;  /* 0x0001801204118981 */ /* 0x000f62000c1e1500 */
[----:B------:R-:W-:-:S04]  /*12c0*/  ISETP.GE.AND P0, PT, R34, UR7, PT ;  /* 0x0000000722007c0c */ /* 0x000fc8000bf06270 */
[----:B------:R-:W-:-:S09]  /*12d0*/  P2R R3, PR, RZ, 0x1 ;  /* 0x00000001ff037803 */ /* 0x000fd20000000000 */
[----:B------:R-:W5:Y:S01]  /*12e0*/  @!P0 LDG.E.U16 R14, desc[UR18][R4.64+0x1c0] ;  /* 0x0001c012040e8981 */ /* 0x000f62000c1e1500 */
[----:B------:R-:W-:Y:S02]  /*12f0*/  ISETP.GE.AND P0, PT, R36, UR7, PT ;  /* 0x0000000724007c0c */ /* 0x000fe4000bf06270 */
[----:B--2---:R-:W-:Y:S02]  /*1300*/  PRMT R19, RZ, 0x7610, R19 ;  /* 0x00007610ff137816 */ /* 0x004fe40000000013 */
[----:B------:R-:W-:Y:S02]  /*1310*/  PRMT R11, RZ, 0x7610, R11 ;  /* 0x00007610ff0b7816 */ /* 0x000fe4000000000b */
[----:B------:R-:W-:Y:S02]  /*1320*/  PRMT R8, RZ, 0x7610, R8 ;  /* 0x00007610ff087816 */ /* 0x000fe40000000008 */
[----:B------:R-:W-:Y:S02]  /*1330*/  PRMT R13, RZ, 0x7610, R13 ;  /* 0x00007610ff0d7816 */ /* 0x000fe4000000000d */
[----:B------:R-:W-:Y:S01]  /*1340*/  PRMT R12, RZ, 0x7610, R12 ;  /* 0x00007610ff0c7816 */ /* 0x000fe2000000000c */
[----:B------:R-:W2:Y:S01]  /*1350*/  @!P1 LDG.E.U16 R11, desc[UR18][R4.64] ;  /* 0x00000012040b9981 */ /* 0x000ea2000c1e1500 */
[----:B------:R-:W-:-:S02]  /*1360*/  PRMT R10, RZ, 0x7610, R10 ;  /* 0x00007610ff0a7816 */ /* 0x000fc4000000000a */
[----:B------:R-:W-:Y:S01]  /*1370*/  PRMT R15, RZ, 0x7610, R15 ;  /* 0x00007610ff0f7816 */ /* 0x000fe2000000000f */
[----:B------:R-:W2:Y:S01]  /*1380*/  @!P0 LDG.E.U16 R19, desc[UR18][R4.64+0x200] ;  /* 0x0002001204138981 */ /* 0x000ea2000c1e1500 */
[----:B------:R-:W-:Y:S02]  /*1390*/  P2R R6, PR, RZ, 0x1 ;  /* 0x00000001ff067803 */ /* 0x000fe40000000000 */
[----:B------:R-:W-:Y:S01]  /*13a0*/  P2R R2, PR, RZ, 0x2 ;  /* 0x00000002ff027803 */ /* 0x000fe20000000000 */
[----:B------:R-:W2:Y:S01]  /*13b0*/  @!P2 LDG.E.U16 R8, desc[UR18][R4.64+0x40] ;  /* 0x000040120408a981 */ /* 0x000ea2000c1e1500 */
[----:B------:R-:W-:Y:S02]  /*13c0*/  ISETP.GE.AND P0, PT, R38, UR7, PT ;  /* 0x0000000726007c0c */ /* 0x000fe4000bf06270 */
[----:B------:R-:W-:Y:S01]  /*13d0*/  ISETP.GE.AND P1, PT, R40, UR7, PT ;  /* 0x0000000728007c0c */ /* 0x000fe2000bf26270 */
[----:B------:R-:W2:Y:S01]  /*13e0*/  @!P3 LDG.E.U16 R13, desc[UR18][R4.64+0x80] ;  /* 0x00008012040db981 */ /* 0x000ea2000c1e1500 */
[----:B------:R-:W-:-:S02]  /*13f0*/  ISETP.GE.AND P2, PT, R42, UR7, PT ;  /* 0x000000072a007c0c */ /* 0x000fc4000bf46270 */
[----:B------:R-:W-:Y:S01]  /*1400*/  ISETP.GE.AND P3, PT, R44, UR7, PT ;  /* 0x000000072c007c0c */ /* 0x000fe2000bf66270 */
[----:B------:R-:W2:Y:S01]  /*1410*/  @!P4 LDG.E.U16 R12, desc[UR18][R4.64+0x140] ;  /* 0x00014012040cc981 */ /* 0x000ea2000c1e1500 */
[----:B------:R-:W-:-:S03]  /*1420*/  ISETP.GE.AND P4, PT, R46, UR7, PT ;  /* 0x000000072e007c0c */ /* 0x000fc6000bf86270 */
[----:B------:R-:W2:Y:S01]  /*1430*/  @!P5 LDG.E.U16 R10, desc[UR18][R4.64+0xc0] ;  /* 0x0000c012040ad981 */ /* 0x000ea2000c1e1500 */
[----:B------:R-:W-:-:S03]  /*1440*/  ISETP.GE.AND P5, PT, R48, UR7, PT ;  /* 0x0000000730007c0c */ /* 0x000fc6000bfa6270 */
[----:B------:R-:W2:Y:S01]  /*1450*/  @!P6 LDG.E.U16 R15, desc[UR18][R4.64+0x100] ;  /* 0x00010012040fe981 */ /* 0x000ea2000c1e1500 */
[----:B------:R-:W-:Y:S02]  /*1460*/  ISETP.GE.AND P6, PT, R50, UR7, PT ;  /* 0x0000000732007c0c */ /* 0x000fe4000bfc6270 */
[----:B---3--:R-:W-:Y:S01]  /*1470*/  PRMT R16, RZ, 0x7610, R16 ;  /* 0x00007610ff107816 */ /* 0x008fe20000000010 */
[----:B------:R-:W3:Y:S01]  /*1480*/  @!P3 LDG.E.U16 R23, desc[UR18][R4.64+0x300] ;  /* 0x000300120417b981 */ /* 0x000ee2000c1e1500 */
[----:B----4-:R-:W-:Y:S02]  /*1490*/  PRMT R21, RZ, 0x7610, R21 ;  /* 0x00007610ff157816 */ /* 0x010fe40000000015 */
[----:B-----5:R-:W-:Y:S01]  /*14a0*/  PRMT R18, RZ, 0x7610, R18 ;  /* 0x00007610ff127816 */ /* 0x020fe20000000012 */
[----:B------:R-:W4:Y:S01]  /*14b0*/  @!P4 LDG.E.U16 R20, desc[UR18][R4.64+0x340] ;  /* 0x000340120414c981 */ /* 0x000f22000c1e1500 */
[----:B------:R-:W-:-:S03]  /*14c0*/  PRMT R0, RZ, 0x7610, R0 ;  /* 0x00007610ff007816 */ /* 0x000fc60000000000 */
[----:B------:R-:W5:Y:S04]  /*14d0*/  @!P0 LDG.E.U16 R16, desc[UR18][R4.64+0x240] ;  /* 0x0002401204108981 */ /* 0x000f68000c1e1500 */
[----:B------:R-:W3:Y:S04]  /*14e0*/  @!P1 LDG.E.U16 R21, desc[UR18][R4.64+0x280] ;  /* 0x0002801204159981 */ /* 0x000ee8000c1e1500 */
[----:B------:R-:W4:Y:S04]  /*14f0*/  @!P2 LDG.E.U16 R18, desc[UR18][R4.64+0x2c0] ;  /* 0x0002c0120412a981 */ /* 0x000f28000c1e1500 */
[----:B------:R-:W4:Y:S04]  /*1500*/  @!P5 LDG.E.U16 R25, desc[UR18][R4.64+0x380] ;  /* 0x000380120419d981 */ /* 0x000f28000c1e1500 */
[----:B------:R-:W4:Y:S01]  /*1510*/  @!P6 LDG.E.U16 R0, desc[UR18][R4.64+0x3c0] ;  /* 0x0003c0120400e981 */ /* 0x000f22000c1e1500 */
[----:B------:R-:W-:-:S02]  /*1520*/  P2R R35, PR, RZ, 0x1 ;  /* 0x00000001ff237803 */ /* 0x000fc40000000000 */
[----:B------:R-:W-:-:S04]  /*1530*/  ISETP.NE.AND P0, PT, R6, RZ, PT ;  /* 0x000000ff0600720c */ /* 0x000fc80003f05270 */
[----:B------:R-:W-:Y:S02]  /*1540*/  P2R R34, PR, RZ, 0x1 ;  /* 0x00000001ff227803 */ /* 0x000fe40000000000 */
        /* <DEDUP_REMOVED lines=12> */
[----:B------:R-:W-:Y:S02]  /*1610*/  ISETP.NE.AND P0, PT, R22, RZ, PT ;  /* 0x000000ff1600720c */ /* 0x000fe40003f05270 */
[----:B------:R-:W-:Y:S02]  /*1620*/  MOV R3, UR17 ;  /* 0x0000001100037c02 */ /* 0x000fe40008000f00 */
[----:B------:R-:W-:Y:S02]  /*1630*/  P2R R27, PR, RZ, 0x1 ;  /* 0x00000001ff1b7803 */ /* 0x000fe40000000000 */
[----:B------:R-:W-:Y:S02]  /*1640*/  ISETP.NE.AND P0, PT, R2, RZ, PT ;  /* 0x000000ff0200720c */ /* 0x000fe40003f05270 */
[----:B------:R-:W-:-:S05]  /*1650*/  MOV R2, UR16 ;  /* 0x0000001000027c02 */ /* 0x000fca0008000f00 */
[----:B------:R-:W-:Y:S01]  /*1660*/  IMAD.WIDE R6, R7, 0x2, R2 ;  /* 0x0000000207067825 */ /* 0x000fe200078e0202 */
[----:B------:R-:W-:Y:S01]  /*1670*/  PRMT R3, RZ, 0x7610, R3 ;  /* 0x00007610ff037816 */ /* 0x000fe20000000003 */
[----:B--2---:R-:W-:Y:S04]  /*1680*/  STS.U16 [R124], R11 ;  /* 0x0000000b7c007388 */ /* 0x004fe80000000400 */
        /* <DEDUP_REMOVED lines=8> */
[----:B-----5:R5:W-:Y:S04]  /*1710*/  STS.U16 [R115+0x240], R16 ;  /* 0x0002401073007388 */ /* 0x020be80000000400 */
[----:B---3--:R-:W-:Y:S04]  /*1720*/  STS.U16 [R114+0x280], R21 ;  /* 0x0002801572007388 */ /* 0x008fe80000000400 */
[----:B----4-:R-:W-:Y:S04]  /*1730*/  STS.U16 [R113+0x2c0], R18 ;  /* 0x0002c01271007388 */ /* 0x010fe80000000400 */
[----:B------:R-:W-:Y:S04]  /*1740*/  STS.U16 [R112+0x300], R23 ;  /* 0x0003001770007388 */ /* 0x000fe80000000400 */
[----:B------:R-:W-:Y:S04]  /*1750*/  STS.U16 [R109+0x340], R20 ;  /* 0x000340146d007388 */ /* 0x000fe80000000400 */
[----:B------:R-:W-:Y:S04]  /*1760*/  STS.U16 [R108+0x380], R25 ;  /* 0x000380196c007388 */ /* 0x000fe80000000400 */
[----:B------:R-:W-:Y:S01]  /*1770*/  STS.U16 [R107+0x3c0], R0 ;  /* 0x0003c0006b007388 */ /* 0x000fe20000000400 */
[----:B------:R-:W-:-:S03]  /*1780*/  NOP ;  /* 0x0000000000007918 */ /* 0x000fc60000000000 */
[----:B------:R-:W3:Y:S04]  /*1790*/  LDS.U16 R5, [R106] ;  /* 0x000000006a057984 */ /* 0x000ee80000000400 */
[----:B------:R-:W-:Y:S04]  /*17a0*/  LDS.U16 R8, [R106+0x2] ;  /* 0x000002006a087984 */ /* 0x000fe80000000400 */
[----:B------:R-:W4:Y:S04]  /*17b0*/  LDS.U16 R9, [R106+0x4] ;  /* 0x000004006a097984 */ /* 0x000f280000000400 */
[----:B------:R-:W4:Y:S04]  /*17c0*/  LDS.U16 R19, [R106+0x6] ;  /* 0x000006006a137984 */ /* 0x000f280000000400 */
[----:B------:R-:W4:Y:S04]  /*17d0*/  LDS.U16 R21, [R106+0x8] ;  /* 0x000008006a157984 */ /* 0x000f280000000400 */
[----:B------:R-:W4:Y:S04]  /*17e0*/  LDS.U16 R22, [R106+0xa] ;  /* 0x00000a006a167984 */ /* 0x000f280000000400 */
        /* <DEDUP_REMOVED lines=11> */
[----:B0-----:R-:W-:-:S05]  /*18a0*/  PRMT R10, RZ, 0x7610, R10 ;  /* 0x00007610ff0a7816 */ /* 0x001fca000000000a */
[----:B------:R-:W4:Y:S01]  /*18b0*/  @!P0 LDG.E.U16 R3, desc[UR18][R6.64] ;  /* 0x0000001206038981 */ /* 0x000f22000c1e1500 */
[----:B------:R-:W-:Y:S02]  /*18c0*/  ISETP.NE.AND P0, PT, R27, RZ, PT ;  /* 0x000000ff1b00720c */ /* 0x000fe40003f05270 */
[----:B------:R-:W-:-:S11]  /*18d0*/  PRMT R11, RZ, 0x7610, R11 ;  /* 0x00007610ff0b7816 */ /* 0x000fd6000000000b */
[----:B------:R-:W4:Y:S01]  /*18e0*/  @!P0 LDG.E.U16 R10, desc[UR18][R6.64+0x40] ;  /* 0x00004012060a8981 */ /* 0x000f22000c1e1500 */
[----:B------:R-:W-:Y:S02]  /*18f0*/  ISETP.NE.AND P0, PT, R28, RZ, PT ;  /* 0x000000ff1c00720c */ /* 0x000fe40003f05270 */
[----:B-1----:R-:W-:-:S11]  /*1900*/  PRMT R12, RZ, 0x7610, R12 ;  /* 0x00007610ff0c7816 */ /* 0x002fd6000000000c */
[----:B------:R-:W4:Y:S01]  /*1910*/  @!P0 LDG.E.U16 R11, desc[UR18][R6.64+0x80] ;  /* 0x00008012060b8981 */ /* 0x000f22000c1e1500 */
[----:B------:R-:W-:Y:S02]  /*1920*/  ISETP.NE.AND P0, PT, R29, RZ, PT ;  /* 0x000000ff1d00720c */ /* 0x000fe40003f05270 */
[----:B------:R-:W-:-:S11]  /*1930*/  PRMT R13, RZ, 0x7610, R13 ;  /* 0x00007610ff0d7816 */ /* 0x000fd6000000000d */
[----:B------:R-:W4:Y:S01]  /*1940*/  @!P0 LDG.E.U16 R12, desc[UR18][R6.64+0xc0] ;  /* 0x0000c012060c8981 */ /* 0x000f22000c1e1500 */
[----:B------:R-:W-:Y:S02]  /*1950*/  ISETP.NE.AND P0, PT, R30, RZ, PT ;  /* 0x000000ff1e00720c */ /* 0x000fe40003f05270 */
[----:B--2---:R-:W-:-:S11]  /*1960*/  PRMT R14, RZ, 0x7610, R14 ;  /* 0x00007610ff0e7816 */ /* 0x004fd6000000000e */
[----:B------:R-:W2:Y:S01]  /*1970*/  @!P0 LDG.E.U16 R13, desc[UR18][R6.64+0x100] ;  /* 0x00010012060d8981 */ /* 0x000ea2000c1e1500 */
[----:B------:R-:W-:Y:S02]  /*1980*/  ISETP.NE.AND P0, PT, R31, RZ, PT ;  /* 0x000000ff1f00720c */ /* 0x000fe40003f05270 */
[----:B------:R-:W-:-:S11]  /*1990*/  PRMT R15, RZ, 0x7610, R15 ;  /* 0x00007610ff0f7816 */ /* 0x000fd6000000000f */
[----:B------:R-:W2:Y:S01]  /*19a0*/  @!P0 LDG.E.U16 R14, desc[UR18][R6.64+0x140] ;  /* 0x00014012060e8981 */ /* 0x000ea2000c1e1500 */
[----:B------:R-:W-:Y:S02]  /*19b0*/  ISETP.NE.AND P0, PT, R32, RZ, PT ;  /* 0x000000ff2000720c */ /* 0x000fe40003f05270 */
[----:B-----5:R-:W-:-:S11]  /*19c0*/  PRMT R16, RZ, 0x7610, R16 ;  /* 0x00007610ff107816 */ /* 0x020fd60000000010 */
[----:B------:R-:W5:Y:S01]  /*19d0*/  @!P0 LDG.E.U16 R15, desc[UR18][R6.64+0x180] ;  /* 0x00018012060f8981 */ /* 0x000f62000c1e1500 */
[----:B------:R-:W-:Y:S02]  /*19e0*/  ISETP.NE.AND P0, PT, R33, RZ, PT ;  /* 0x000000ff2100720c */ /* 0x000fe40003f05270 */
[----:B------:R-:W-:-:S11]  /*19f0*/  PRMT R27, RZ, 0x7610, R27 ;  /* 0x00007610ff1b7816 */ /* 0x000fd6000000001b */
[----:B------:R-:W5:Y:S01]  /*1a00*/  @!P0 LDG.E.U16 R16, desc[UR18][R6.64+0x1c0] ;  /* 0x0001c01206108981 */ /* 0x000f62000c1e1500 */
[----:B------:R-:W-:Y:S02]  /*1a10*/  ISETP.NE.AND P0, PT, R34, RZ, PT ;  /* 0x000000ff2200720c */ /* 0x000fe40003f05270 */
[----:B------:R-:W-:Y:S02]  /*1a20*/  PRMT R28, RZ, 0x7610, R28 ;  /* 0x00007610ff1c7816 */ /* 0x000fe4000000001c */
[----:B------:R-:W-:Y:S02]  /*1a30*/  PRMT R29, RZ, 0x7610, R29 ;  /* 0x00007610ff1d7816 */ /* 0x000fe4000000001d */
[----:B------:R-:W-:Y:S02]  /*1a40*/  PRMT R30, RZ, 0x7610, R30 ;  /* 0x00007610ff1e7816 */ /* 0x000fe4000000001e */
[----:B------:R-:W-:Y:S02]  /*1a50*/  PRMT R31, RZ, 0x7610, R31 ;  /* 0x00007610ff1f7816 */ /* 0x000fe4000000001f */
[----:B------:R-:W-:Y:S01]  /*1a60*/  PRMT R32, RZ, 0x7610, R32 ;  /* 0x00007610ff207816 */ /* 0x000fe20000000020 */
[----:B------:R-:W5:Y:S04]  /*1a70*/  @!P1 LDG.E.U16 R29, desc[UR18][R6.64+0x280] ;  /* 0x00028012061d9981 */ /* 0x000f68000c1e1500 */
[----:B------:R-:W5:Y:S01]  /*1a80*/  @!P0 LDG.E.U16 R27, desc[UR18][R6.64+0x200] ;  /* 0x00020012061b8981 */ /* 0x000f62000c1e1500 */
[----:B------:R-:W-:-:S02]  /*1a90*/  ISETP.NE.AND P0, PT, R35, RZ, PT ;  /* 0x000000ff2300720c */ /* 0x000fc40003f05270 */
        /* <DEDUP_REMOVED lines=8> */
[----:B0-----:R-:W-:-:S02]  /*1b20*/  SHF.L.U32 R6, R105, 0x10, RZ ;  /* 0x0000001069067819 */ /* 0x001fc400000006ff */
[----:B---3--:R-:W-:-:S05]  /*1b30*/  SHF.L.U32 R5, R5, 0x10, RZ ;  /* 0x0000001005057819 */ /* 0x008fca00000006ff */
[----:B------:R-:W-:Y:S01]  /*1b40*/  FADD.FTZ R89, R5, UR5 ;  /* 0x0000000505597e21 */ /* 0x000fe20008010000 */
[----:B----4-:R-:W-:-:S04]  /*1b50*/  SHF.L.U32 R9, R9, 0x10, RZ ;  /* 0x0000001009097819 */ /* 0x010fc800000006ff */
[----:B------:R-:W-:Y:S02]  /*1b60*/  FSETP.GTU.FTZ.AND P4, PT, R89, 20, PT ;  /* 0x41a000005900780b */ /* 0x000fe40003f9c000 */
[----:B------:R-:W-:Y:S02]  /*1b70*/  SHF.L.U32 R8, R8, 0x10, RZ ;  /* 0x0000001008087819 */ /* 0x000fe400000006ff */
[----:B------:R-:W-:Y:S02]  /*1b80*/  SHF.L.U32 R19, R19, 0x10, RZ ;  /* 0x0000001013137819 */ /* 0x000fe400000006ff */
[----:B------:R-:W-:Y:S02]  /*1b90*/  SHF.L.U32 R21, R21, 0x10, RZ ;  /* 0x0000001015157819 */ /* 0x000fe400000006ff */
[----:B------:R-:W-:Y:S01]  /*1ba0*/  SHF.L.U32 R22, R22, 0x10, RZ ;  /* 0x0000001016167819 */ /* 0x000fe200000006ff */
[----:B------:R-:W-:Y:S01]  /*1bb0*/  FADD.FTZ R87, R9, UR5 ;  /* 0x0000000509577e21 */ /* 0x000fe20008010000 */
[----:B------:R-:W-:Y:S01]  /*1bc0*/  SHF.L.U32 R20, R20, 0x10, RZ ;  /* 0x0000001014147819 */ /* 0x000fe200000006ff */
[----:B------:R-:W-:Y:S01]  /*1bd0*/  FADD.FTZ R88, R8, UR5 ;  /* 0x0000000508587e21 */ /* 0x000fe20008010000 */
[----:B------:R-:W-:Y:S01]  /*1be0*/  FADD.FTZ R86, R19, UR5 ;  /* 0x0000000513567e21 */ /* 0x000fe20008010000 */
[----:B------:R-:W-:Y:S01]  /*1bf0*/  FADD.FTZ R85, R21, UR5 ;  /* 0x0000000515557e21 */ /* 0x000fe20008010000 */
[----:B------:R-:W-:Y:S01]  /*1c00*/  FADD.FTZ R84, R22, UR5 ;  /* 0x0000000516547e21 */ /* 0x000fe20008010000 */
[----:B------:R-:W-:Y:S01]  /*1c10*/  BSSY B0, `(.L_x_270) ;  /* 0x0000067000007945 */ /* 0x000fe20003800000 */
[----:B------:R-:W-:Y:S04]  /*1c20*/  STS.U16 [R124], R3 ;  /* 0x000000037c007388 */ /* 0x000fe80000000400 */
[----:B------:R-:W-:Y:S04]  /*1c30*/  STS.U16 [R123+0x40], R10 ;  /* 0x0000400a7b007388 */ /* 0x000fe80000000400 */
[----:B------:R-:W-:Y:S04]  /*1c40*/  STS.U16 [R122+0x80], R11 ;  /* 0x0000800b7a007388 */ /* 0x000fe80000000400 */
[----:B------:R-:W-:Y:S04]  /*1c50*/  STS.U16 [R121+0xc0], R12 ;  /* 0x0000c00c79007388 */ /* 0x000fe80000000400 */
[----:B--2---:R-:W-:Y:S04]  /*1c60*/  STS.U16 [R120+0x100], R13 ;  /* 0x0001000d78007388 */ /* 0x004fe80000000400 */
[----:B------:R-:W-:Y:S04]  /*1c70*/  STS.U16 [R119+0x140], R14 ;  /* 0x0001400e77007388 */ /* 0x000fe80000000400 */
[----:B-----5:R-:W-:Y:S04]  /*1c80*/  STS.U16 [R118+0x180], R15 ;  /* 0x0001800f76007388 */ /* 0x020fe80000000400 */
[----:B------:R-:W-:Y:S04]  /*1c90*/  STS.U16 [R117+0x1c0], R16 ;  /* 0x0001c01075007388 */ /* 0x000fe80000000400 */
[----:B------:R0:W-:Y:S04]  /*1ca0*/  STS.U16 [R116+0x200], R27 ;  /* 0x0002001b74007388 */ /* 0x0001e80000000400 */
[----:B------:R-:W-:Y:S04]  /*1cb0*/  STS.U16 [R115+0x240], R28 ;  /* 0x0002401c73007388 */ /* 0x000fe80000000400 */
[----:B------:R-:W-:Y:S04]  /*1cc0*/  STS.U16 [R114+0x280], R29 ;  /* 0x0002801d72007388 */ /* 0x000fe80000000400 */
[----:B------:R-:W-:Y:S04]  /*1cd0*/  STS.U16 [R113+0x2c0], R30 ;  /* 0x0002c01e71007388 */ /* 0x000fe80000000400 */
[----:B------:R-:W-:Y:S04]  /*1ce0*/  STS.U16 [R112+0x300], R31 ;  /* 0x0003001f70007388 */ /* 0x000fe80000000400 */
[----:B------:R-:W-:Y:S04]  /*1cf0*/  STS.U16 [R109+0x340], R32 ;  /* 0x000340206d007388 */ /* 0x000fe80000000400 */
[----:B------:R1:W-:Y:S04]  /*1d00*/  STS.U16 [R108+0x380], R33 ;  /* 0x000380216c007388 */ /* 0x0003e80000000400 */
[----:B------:R-:W-:Y:S01]  /*1d10*/  STS.U16 [R107+0x3c0], R34 ;  /* 0x0003c0226b007388 */ /* 0x000fe20000000400 */
[----:B------:R-:W-:-:S03]  /*1d20*/  NOP ;  /* 0x0000000000007918 */ /* 0x000fc60000000000 */
[----:B------:R-:W2:Y:S01]  /*1d30*/  LDS.U16 R3, [R106] ;  /* 0x000000006a037984 */ /* 0x000ea20000000400 */
[----:B0-----:R-:W-:Y:S01]  /*1d40*/  SHF.L.U32 R27, R104, 0x10, RZ ;  /* 0x00000010681b7819 */ /* 0x001fe200000006ff */
[----:B-1----:R-:W0:Y:S02]  /*1d50*/  LDC R33, c[0x0][0x21c] ;  /* 0x00008700ff217b82 */ /* 0x002e240000000800 */
[----:B------:R-:W1:Y:S04]  /*1d60*/  LDS.U16 R16, [R106+0x2] ;  /* 0x000002006a107984 */ /* 0x000e680000000400 */
[----:B------:R-:W3:Y:S04]  /*1d70*/  LDS.U16 R15, [R106+0x4] ;  /* 0x000004006a0f7984 */ /* 0x000ee80000000400 */
[----:B------:R-:W4:Y:S04]  /*1d80*/  LDS.U16 R14, [R106+0x6] ;  /* 0x000006006a0e7984 */ /* 0x000f280000000400 */
[----:B------:R-:W5:Y:S04]  /*1d90*/  LDS.U16 R13, [R106+0x8] ;  /* 0x000008006a0d7984 */ /* 0x000f680000000400 */
[----:B------:R-:W0:Y:S01]  /*1da0*/  LDS.U16 R12, [R106+0xa] ;  /* 0x00000a006a0c7984 */ /* 0x000e220000000400 */
[----:B------:R-:W-:-:S03]  /*1db0*/  SHF.L.U32 R28, R103, 0x10, RZ ;  /* 0x00000010671c7819 */ /* 0x000fc600000006ff */
[----:B------:R-:W0:Y:S04]  /*1dc0*/  LDS.U16 R11, [R106+0xc] ;  /* 0x00000c006a0b7984 */ /* 0x000e280000000400 */
[----:B------:R-:W0:Y:S04]  /*1dd0*/  LDS.U16 R10, [R106+0xe] ;  /* 0x00000e006a0a7984 */ /* 0x000e280000000400 */
[----:B------:R-:W-:Y:S04]  /*1de0*/  LDS.U16 R29, [R106+0x18] ;  /* 0x000018006a1d7984 */ /* 0x000fe80000000400 */
[----:B------:R-:W-:Y:S01]  /*1df0*/  LDS.U16 R60, [R106+0x1a] ;  /* 0x00001a006a3c7984 */ /* 0x000fe20000000400 */
[----:B--2---:R-:W-:-:S03]  /*1e00*/  SHF.L.U32 R3, R3, 0x10, RZ ;  /* 0x0000001003037819 */ /* 0x004fc600000006ff */
[----:B------:R-:W-:Y:S01]  /*1e10*/  LDS.U16 R61, [R106+0x1c] ;  /* 0x00001c006a3d7984 */ /* 0x000fe20000000400 */
[----:B-1----:R-:W-:Y:S01]  /*1e20*/  SHF.L.U32 R16, R16, 0x10, RZ ;  /* 0x0000001010107819 */ /* 0x002fe200000006ff */
[----:B------:R-:W-:Y:S02]  /*1e30*/  FFMA.FTZ R7, R3, R6, R130 ;  /* 0x0000000603077223 */ /* 0x000fe40000010082 */
[----:B------:R-:W-:Y:S01]  /*1e40*/  LDS.U16 R62, [R106+0x1e] ;  /* 0x00001e006a3e7984 */ /* 0x000fe20000000400 */
[----:B---3--:R-:W-:Y:S01]  /*1e50*/  SHF.L.U32 R15, R15, 0x10, RZ ;  /* 0x000000100f0f7819 */ /* 0x008fe200000006ff */
[----:B------:R-:W-:Y:S01]  /*1e60*/  FFMA.FTZ R6, R16, R27, R7 ;  /* 0x0000001b10067223 */ /* 0x000fe20000010007 */
[----:B------:R-:W-:Y:S02]  /*1e70*/  SHF.L.U32 R27, R102, 0x10, RZ ;  /* 0x00000010661b7819 */ /* 0x000fe400000006ff */
[----:B----4-:R-:W-:Y:S01]  /*1e80*/  SHF.L.U32 R14, R14, 0x10, RZ ;  /* 0x000000100e0e7819 */ /* 0x010fe200000006ff */
[----:B------:R-:W-:-:S02]  /*1e90*/  FFMA.FTZ R7, R15, R28, R6 ;  /* 0x0000001c0f077223 */ /* 0x000fc40000010006 */
[----:B------:R-:W1:Y:S01]  /*1ea0*/  LDS.U16 R6, [R106+0x10] ;  /* 0x000010006a067984 */ /* 0x000e620000000400 */
[----:B-----5:R-:W-:Y:S01]  /*1eb0*/  SHF.L.U32 R13, R13, 0x10, RZ ;  /* 0x000000100d0d7819 */ /* 0x020fe200000006ff */
[----:B------:R-:W-:Y:S01]  /*1ec0*/  FFMA.FTZ R28, R14, R27, R7 ;  /* 0x0000001b0e1c7223 */ /* 0x000fe20000010007 */
[----:B------:R-:W-:Y:S02]  /*1ed0*/  SHF.L.U32 R7, R101, 0x10, RZ ;  /* 0x0000001065077819 */ /* 0x000fe400000006ff */
[----:B------:R-:W-:Y:S02]  /*1ee0*/  SHF.L.U32 R27, R100, 0x10, RZ ;  /* 0x00000010641b7819 */ /* 0x000fe400000006ff */
[----:B0-----:R-:W-:Y:S01]  /*1ef0*/  SHF.L.U32 R12, R12, 0x10, RZ ;  /* 0x000000100c0c7819 */ /* 0x001fe200000006ff */
[----:B------:R-:W-:Y:S02]  /*1f00*/  FFMA.FTZ R7, R13, R7, R28 ;  /* 0x000000070d077223 */ /* 0x000fe4000001001c */
[----:B------:R-:W-:Y:S02]  /*1f10*/  LDS.U16 R28, [R106+0x16] ;  /* 0x000016006a1c7984 */ /* 0x000fe40000000400 */
[----:B------:R-:W-:-:S02]  /*1f20*/  FFMA.FTZ R30, R12, R27, R7 ;  /* 0x0000001b0c1e7223 */ /* 0x000fc40000010007 */
[----:B------:R-:W0:Y:S04]  /*1f30*/  LDS.U16 R7, [R106+0x12] ;  /* 0x000012006a077984 */ /* 0x000e280000000400 */
[----:B------:R2:W3:Y:S01]  /*1f40*/  LDS.U16 R27, [R106+0x14] ;  /* 0x000014006a1b7984 */ /* 0x0004e20000000400 */
[----:B------:R-:W-:Y:S02]  /*1f50*/  SHF.L.U32 R31, R99, 0x10, RZ ;  /* 0x00000010631f7819 */ /* 0x000fe400000006ff */
[----:B------:R-:W-:Y:S02]  /*1f60*/  SHF.L.U32 R11, R11, 0x10, RZ ;  /* 0x000000100b0b7819 */ /* 0x000fe400000006ff */
[----:B------:R-:W-:Y:S02]  /*1f70*/  SHF.L.U32 R32, R98, 0x10, RZ ;  /* 0x0000001062207819 */ /* 0x000fe400000006ff */
[----:B------:R-:W-:Y:S01]  /*1f80*/  SHF.L.U32 R10, R10, 0x10, RZ ;  /* 0x000000100a0a7819 */ /* 0x000fe200000006ff */
[----:B------:R-:W-:Y:S01]  /*1f90*/  FFMA.FTZ R31, R11, R31, R30 ;  /* 0x0000001f0b1f7223 */ /* 0x000fe2000001001e */
[----:B------:R-:W-:-:S03]  /*1fa0*/  SHF.L.U32 R30, R97, 0x10, RZ ;  /* 0x00000010611e7819 */ /* 0x000fc600000006ff */
[----:B------:R-:W-:Y:S01]  /*1fb0*/  FFMA.FTZ R32, R10, R32, R31 ;  /* 0x000000200a207223 */ /* 0x000fe2000001001f */
[----:B------:R-:W-:Y:S01]  /*1fc0*/  ISETP.GE.AND P5, PT, R33, 0x1, PT ;  /* 0x000000012100780c */ /* 0x000fe20003fa6270 */
[----:B------:R-:W-:Y:S01]  /*1fd0*/  FADD.FTZ R59, R20, UR5 ;  /* 0x00000005143b7e21 */ /* 0x000fe20008010000 */
[----:B------:R-:W-:Y:S02]  /*1fe0*/  FSETP.GTU.FTZ.AND P3, PT, R88, 20, PT ;  /* 0x41a000005800780b */ /* 0x000fe40003f7c000 */
[----:B------:R-:W-:Y:S02]  /*1ff0*/  FSETP.GTU.FTZ.AND P2, PT, R87, 20, PT ;  /* 0x41a000005700780b */ /* 0x000fe40003f5c000 */
[----:B-1----:R-:W-:Y:S02]  /*2000*/  SHF.L.U32 R9, R6, 0x10, RZ ;  /* 0x0000001006097819 */ /* 0x002fe400000006ff */
[----:B------:R-:W-:Y:S02]  /*2010*/  FSETP.GTU.FTZ.AND P1, PT, R86, 20, PT ;  /* 0x41a000005600780b */ /* 0x000fe40003f3c000 */
[----:B------:R-:W-:Y:S01]  /*2020*/  FSETP.GTU.FTZ.AND P0, PT, R85, 20, PT ;  /* 0x41a000005500780b */ /* 0x000fe20003f1c000 */
[----:B------:R-:W-:Y:S01]  /*2030*/  FFMA.FTZ R19, R9, R30, R32 ;  /* 0x0000001e09137223 */ /* 0x000fe20000010020 */
[----:B------:R-:W-:-:S02]  /*2040*/  FSETP.GTU.FTZ.AND P6, PT, R84, 20, PT ;  /* 0x41a000005400780b */ /* 0x000fc40003fdc000 */
[----:B------:R-:W-:Y:S02]  /*2050*/  SHF.L.U32 R21, R96, 0x10, RZ ;  /* 0x0000001060157819 */ /* 0x000fe400000006ff */
[----:B------:R-:W-:Y:S02]  /*2060*/  SHF.L.U32 R23, R23, 0x10, RZ ;  /* 0x0000001017177819 */ /* 0x000fe400000006ff */
[----:B0-----:R-:W-:Y:S01]  /*2070*/  SHF.L.U32 R8, R7, 0x10, RZ ;  /* 0x0000001007087819 */ /* 0x001fe200000006ff */
[----:B--2---:R-:W-:Y:S06]  /*2080*/  @P4 BRA `(.L_x_271) ;  /* 0x00000000007c4947 */ /* 0x004fec0003800000 */
[----:B------:R-:W-:Y:S01]  /*2090*/  FMUL.FTZ R89, R89, 1.4426950216293334961 ;  /* 0x3fb8aa3b59597820 */ /* 0x000fe20000410000 */
[----:B------:R-:W-:Y:S01]  /*20a0*/  HFMA2.MMA R20, -RZ, RZ, 1.625, 0 ;  /* 0x3e800000ff147435 */ /* 0x000fe200000001ff */
[----:B------:R-:W-:Y:S02]  /*20b0*/  MOV R31, 0x3d39bf78 ;  /* 0x3d39bf78001f7802 */ /* 0x000fe40000000f00 */
[----:B------:R-:W0:Y:S02]  /*20c0*/  MUFU.EX2 R22, R89 ;  /* 0x0000005900167308 */ /* 0x000e240000000800 */
[C---:B0-----:R-:W-:Y:S01]  /*20d0*/  FADD.FTZ.RZ R5, R22.reuse, 1 ;  /* 0x3f80000016057421 */ /* 0x041fe2000001c000 */
[----:B------:R-:W-:-:S04]  /*20e0*/  ISETP.GE.U32.AND P4, PT, R22, 0x7f800000, PT ;  /* 0x7f8000001600780c */ /* 0x000fc80003f86070 */
[----:B------:R-:W-:-:S04]  /*20f0*/  IADD3 R5, R5, -0x3f400000, RZ ;  /* 0xc0c0000005057810 */ /* 0x000fc80007ffe0ff */
[----:B------:R-:W-:-:S04]  /*2100*/  LOP3.LUT R5, R5, 0xff800000, RZ, 0xc0, !PT ;  /* 0xff80000005057812 */ /* 0x000fc800078ec0ff */
[----:B------:R-:W-:Y:S02]  /*2110*/  IADD3 R7, -R5, 0x40800000, RZ ;  /* 0x4080000005077810 */ /* 0x000fe40007ffe1ff */
[-C--:B------:R-:W-:Y:S02]  /*2120*/  IADD3 R6, R22, -R5.reuse, RZ ;  /* 0x8000000516067210 */ /* 0x080fe40007ffe0ff */
[----:B------:R-:W-:Y:S01]  /*2130*/  I2FP.F32.S32 R5, R5 ;  /* 0x0000000500057245 */ /* 0x000fe20000201400 */
[----:B------:R-:W-:-:S04]  /*2140*/  FFMA.FTZ R7, R7, R20, -1 ;  /* 0xbf80000007077423 */ /* 0x000fc80000010014 */
[----:B------:R-:W-:Y:S01]  /*2150*/  FADD.FTZ R6, R6, R7 ;  /* 0x0000000706067221 */ /* 0x000fe20000010000 */
[----:B------:R-:W-:-:S03]  /*2160*/  FMUL.FTZ R5, R5, 1.1920928955078125e-07 ;  /* 0x3400000005057820 */ /* 0x000fc60000410000 */
[----:B------:R-:W-:-:S04]  /*2170*/  FFMA.FTZ R7, R6, -R31, 0.10546888411045074463 ;  /* 0x3dd8001206077423 */ /* 0x000fc8000001081f */
[----:B------:R-:W-:-:S04]  /*2180*/  FFMA.FTZ R7, R6, R7, -0.13229703903198242188 ;  /* 0xbe0778e006077423 */ /* 0x000fc80000010007 */
[----:B------:R-:W-:-:S04]  /*2190*/  FFMA.FTZ R7, R6, R7, 0.14491446316242218018 ;  /* 0x3e14647506077423 */ /* 0x000fc80000010007 */
[----:B------:R-:W-:-:S04]  /*21a0*/  FFMA.FTZ R7, R6, R7, -0.16641564667224884033 ;  /* 0xbe2a68dd06077423 */ /* 0x000fc80000010007 */
[----:B------:R-:W-:-:S04]  /*21b0*/  FFMA.FTZ R7, R6, R7, 0.19988867640495300293 ;  /* 0x3e4caf9e06077423 */ /* 0x000fc80000010007 */
[----:B------:R-:W-:-:S04]  /*21c0*/  FFMA.FTZ R7, R6, R7, -0.25000196695327758789 ;  /* 0xbe80004206077423 */ /* 0x000fc80000010007 */
[----:B------:R-:W-:-:S04]  /*21d0*/  FFMA.FTZ R7, R6, R7, 0.33333510160446166992 ;  /* 0x3eaaaae606077423 */ /* 0x000fc80000010007 */
[----:B------:R-:W-:-:S04]  /*21e0*/  FFMA.FTZ R7, R6, R7, -0.5 ;  /* 0xbf00000006077423 */ /* 0x000fc80000010007 */
[----:B------:R-:W-:-:S04]  /*21f0*/  FMUL.FTZ R7, R6, R7 ;  /* 0x0000000706077220 */ /* 0x000fc80000410000 */
[----:B------:R-:W-:-:S04]  /*2200*/  FFMA.FTZ R6, R6, R7, R6 ;  /* 0x0000000706067223 */ /* 0x000fc80000010006 */
[----:B------:R-:W-:Y:S01]  /*2210*/  FFMA.FTZ R89, R5, 0.69314718246459960938, R6 ;  /* 0x3f31721805597823 */ /* 0x000fe20000010006 */
[----:B------:R-:W-:Y:S06]  /*2220*/  @!P4 BRA `(.L_x_271) ;  /* 0x000000000014c947 */ /* 0x000fec0003800000 */
[----:B------:R-:W-:-:S13]  /*2230*/  ISETP.GE.AND P4, PT, R22, -0x407fffff, PT ;  /* 0xbf8000011600780c */ /* 0x000fda0003f86270 */
[----:B------:R-:W-:-:S05]  /*2240*/  @P4 MOV R5, 0x7f800000 ;  /* 0x7f80000000054802 */ /* 0x000fca0000000f00 */
[C---:B------:R-:W-:Y:S01]  /*2250*/  @P4 FFMA.FTZ R89, R22.reuse, R5, +INF ;  /* 0x7f80000016594423 */ /* 0x040fe20000010005 */
[----:B------:R-:W-:-:S04]  /*2260*/  FSETP.NEU.FTZ.AND P4, PT, R22, RZ, PT ;  /* 0x000000ff1600720b */ /* 0x000fc80003f9d000 */
[----:B------:R-:W-:-:S09]  /*2270*/  FSEL R89, R89, -RZ, P4 ;  /* 0x800000ff59597208 */ /* 0x000fd20002000000 */
.L_x_271:
[----:B------:R-:W-:Y:S05]  /*2280*/  BSYNC B0 ;  /* 0x0000000000007941 */ /* 0x000fea0003800000 */
.L_x_270:
[----:B------:R-:W-:Y:S01]  /*2290*/  BSSY B0, `(.L_x_272) ;  /* 0x0000027000007945 */ /* 0x000fe20003800000 */
[----:B------:R-:W-:Y:S01]  /*22a0*/  FFMA.FTZ R20, R8, R21, R19 ;  /* 0x0000001508147223 */ /* 0x000fe20000010013 */
[----:B------:R-:W-:Y:S01]  /*22b0*/  FSETP.GTU.FTZ.AND P4, PT, R59, 20, PT ;  /* 0x41a000003b00780b */ /* 0x000fe20003f9c000 */
[----:B------:R-:W-:Y:S01]  /*22c0*/  FADD.FTZ R58, R23, UR5 ;  /* 0x00000005173a7e21 */ /* 0x000fe20008010000 */
[----:B------:R-:W-:Y:S02]  /*22d0*/  SHF.L.U32 R21, R95, 0x10, RZ ;  /* 0x000000105f157819 */ /* 0x000fe400000006ff */
[----:B------:R-:W-:Y:S02]  /*22e0*/  SHF.L.U32 R24, R24, 0x10, RZ ;  /* 0x0000001018187819 */ /* 0x000fe400000006ff */
[----:B---3--:R-:W-:Y:S01]  /*22f0*/  SHF.L.U32 R7, R27, 0x10, RZ ;  /* 0x000000101b077819 */ /* 0x008fe200000006ff */
[----:B------:R-:W-:Y:S06]  /*2300*/  @P3 BRA `(.L_x_273) ;  /* 0x00000000007c3947 */ /* 0x000fec0003800000 */
        /* <DEDUP_REMOVED lines=31> */
.L_x_273:
[----:B------:R-:W-:Y:S05]  /*2500*/  BSYNC B0 ;  /* 0x0000000000007941 */ /* 0x000fea0003800000 */
.L_x_272:
[----:B------:R-:W-:Y:S01]  /*2510*/  BSSY B0, `(.L_x_274) ;  /* 0x0000027000007945 */ /* 0x000fe20003800000 */
[----:B------:R-:W-:Y:S01]  /*2520*/  FSETP.GTU.FTZ.AND P3, PT, R58, 20, PT ;  /* 0x41a000003a00780b */ /* 0x000fe20003f7c000 */
[----:B------:R-:W-:Y:S01]  /*2530*/  FFMA.FTZ R21, R7, R21, R20 ;  /* 0x0000001507157223 */ /* 0x000fe20000010014 */
[----:B------:R-:W-:Y:S01]  /*2540*/  SHF.L.U32 R22, R94, 0x10, RZ ;  /* 0x000000105e167819 */ /* 0x000fe200000006ff */
[----:B------:R-:W-:Y:S01]  /*2550*/  FADD.FTZ R57, R24, UR5 ;  /* 0x0000000518397e21 */ /* 0x000fe20008010000 */
[----:B------:R-:W-:Y:S02]  /*2560*/  SHF.L.U32 R25, R25, 0x10, RZ ;  /* 0x0000001019197819 */ /* 0x000fe400000006ff */
[----:B------:R-:W-:Y:S01]  /*2570*/  SHF.L.U32 R6, R28, 0x10, RZ ;  /* 0x000000101c067819 */ /* 0x000fe200000006ff */
        /* <DEDUP_REMOVED lines=32> */
.L_x_275:
[----:B------:R-:W-:Y:S05]  /*2780*/  BSYNC B0 ;  /* 0x0000000000007941 */ /* 0x000fea0003800000 */
.L_x_274:
        /* <DEDUP_REMOVED lines=39> */
.L_x_277:
[----:B------:R-:W-:Y:S05]  /*2a00*/  BSYNC B0 ;  /* 0x0000000000007941 */ /* 0x000fea0003800000 */
.L_x_276:
        /* <DEDUP_REMOVED lines=39> */
.L_x_279:
[----:B------:R-:W-:Y:S05]  /*2c80*/  BSYNC B0 ;  /* 0x0000000000007941 */ /* 0x000fea0003800000 */
.L_x_278:
[----:B------:R-:W-:Y:S01]  /*2c90*/  BSSY B0, `(.L_x_280) ;  /* 0x0000027000007945 */ /* 0x000fe20003800000 */
[----:B------:R-:W-:Y:S01]  /*2ca0*/  FFMA.FTZ R20, R60, R21, R23 ;  /* 0x000000153c147223 */ /* 0x000fe20000010017 */
[----:B------:R-:W-:Y:S01]  /*2cb0*/  FSETP.GTU.FTZ.AND P0, PT, R55, 20, PT ;  /* 0x41a000003700780b */ /* 0x000fe20003f1c000 */
[----:B------:R-:W-:Y:S01]  /*2cc0*/  FADD.FTZ R54, R54, UR5 ;  /* 0x0000000536367e21 */ /* 0x000fe20008010000 */
[----:B------:R-:W-:Y:S02]  /*2cd0*/  SHF.L.U32 R21, R91, 0x10, RZ ;  /* 0x000000105b157819 */ /* 0x000fe400000006ff */
        /* <DEDUP_REMOVED lines=34> */
.L_x_281:
[----:B------:R-:W-:Y:S05]  /*2f00*/  BSYNC B0 ;  /* 0x0000000000007941 */ /* 0x000fea0003800000 */
.L_x_280:
[----:B------:R-:W-:Y:S01]  /*2f10*/  BSSY B0, `(.L_x_282) ;  /* 0x0000026000007945 */ /* 0x000fe20003800000 */
[----:B------:R-:W-:Y:S01]  /*2f20*/  FSETP.GTU.FTZ.AND P6, PT, R54, 20, PT ;  /* 0x41a000003600780b */ /* 0x000fe20003fdc000 */
[----:B------:R-:W-:Y:S01]  /*2f30*/  FFMA.FTZ R21, R61, R21, R20 ;  /* 0x000000153d157223 */ /* 0x000fe20000010014 */
[----:B------:R-:W-:Y:S01]  /*2f40*/  SHF.L.U32 R130, R90, 0x10, RZ ;  /* 0x000000105a827819 */ /* 0x000fe200000006ff */
[----:B------:R-:W-:Y:S01]  /*2f50*/  FADD.FTZ R53, R53, UR5 ;  /* 0x0000000535357e21 */ /* 0x000fe20008010000 */
[----:B------:R-:W-:Y:S01]  /*2f60*/  SHF.L.U32 R62, R62, 0x10, RZ ;  /* 0x000000103e3e7819 */ /* 0x000fe200000006ff */
[----:B------:R-:W-:Y:S08]  /*2f70*/  @P4 BRA `(.L_x_283) ;  /* 0x00000000007c4947 */ /* 0x000ff00003800000 */
        /* <DEDUP_REMOVED lines=31> */
.L_x_283:
[----:B------:R-:W-:Y:S05]  /*3170*/  BSYNC B0 ;  /* 0x0000000000007941 */ /* 0x000fea0003800000 */
.L_x_282:
[----:B------:R-:W-:Y:S01]  /*3180*/  SHF.L.U32 R4, R4, 0x10, RZ ;  /* 0x0000001004047819 */ /* 0x000fe200000006ff */
[----:B------:R-:W-:Y:S01]  /*3190*/  BSSY B0, `(.L_x_284) ;  /* 0x0000026000007945 */ /* 0x000fe20003800000 */
[----:B------:R-:W-:Y:S01]  /*31a0*/  HFMA2.MMA R52, -RZ, RZ, 0, 0 ;  /* 0x00000000ff347435 */ /* 0x000fe200000001ff */
[----:B------:R-:W-:Y:S01]  /*31b0*/  FSETP.GTU.FTZ.AND P4, PT, R53, 20, PT ;  /* 0x41a000003500780b */ /* 0x000fe20003f9c000 */
[----:B------:R-:W-:Y:S01]  /*31c0*/  FFMA.FTZ R130, R62, R130, R21 ;  /* 0x000000823e827223 */ /* 0x000fe20000010015 */
[----:B------:R-:W-:Y:S01]  /*31d0*/  LOP3.LUT R51, R129, 0x1f, RZ, 0xc0, !PT ;  /* 0x0000001f81337812 */ /* 0x000fe200078ec0ff */
[----:B------:R-:W-:Y:S01]  /*31e0*/  FADD.FTZ R50, R4, UR5 ;  /* 0x0000000504327e21 */ /* 0x000fe20008010000 */
[----:B------:R-:W-:Y:S09]  /*31f0*/  @P3 BRA `(.L_x_285) ;  /* 0x00000000007c3947 */ /* 0x000ff20003800000 */
[----:B------:R-:W-:Y:S01]  /*3200*/  FMUL.FTZ R58, R58, 1.4426950216293334961 ;  /* 0x3fb8aa3b3a3a7820 */ /* 0x000fe20000410000 */
[----:B------:R-:W-:Y:S02]  /*3210*/  MOV R21, 0x3e800000 ;  /* 0x3e80000000157802 */ /* 0x000fe40000000f00 */
[----:B------:R-:W-:Y:S01]  /*3220*/  MOV R20, 0x3d39bf78 ;  /* 0x3d39bf7800147802 */ /* 0x000fe20000000f00 */
        /* <DEDUP_REMOVED lines=28> */
.L_x_285:
[----:B------:R-:W-:Y:S05]  /*33f0*/  BSYNC B0 ;  /* 0x0000000000007941 */ /* 0x000fea0003800000 */
.L_x_284:
[----:B------:R-:W-:Y:S01]  /*3400*/  SHF.L.U32 R2, R2, 0x10, RZ ;  /* 0x0000001002027819 */ /* 0x000fe200000006ff */
[----:B------:R-:W-:Y:S01]  /*3410*/  BSSY B0, `(.L_x_286) ;  /* 0x0000025000007945 */ /* 0x000fe20003800000 */
[----:B------:R-:W-:Y:S02]  /*3420*/  FSETP.GTU.FTZ.AND P3, PT, R50, 20, PT ;  /* 0x41a000003200780b */ /* 0x000fe40003f7c000 */
[----:B------:R-:W-:Y:S02]  /*3430*/  CS2R R48, SRZ ;  /* 0x0000000000307805 */ /* 0x000fe4000001ff00 */
[----:B------:R-:W-:Y:S01]  /*3440*/  CS2R R46, SRZ ;  /* 0x00000000002e7805 */ /* 0x000fe2000001ff00 */
[----:B------:R-:W-:Y:S01]  /*3450*/  FADD.FTZ R45, R2, UR5 ;  /* 0x00000005022d7e21 */ /* 0x000fe20008010000 */
[----:B------:R-:W-:Y:S07]  /*3460*/  @P2 BRA `(.L_x_287) ;  /* 0x00000000007c2947 */ /* 0x000fee0003800000 */
        /* <DEDUP_REMOVED lines=31> */
.L_x_287:
[----:B------:R-:W-:Y:S05]  /*3660*/  BSYNC B0 ;  /* 0x0000000000007941 */ /* 0x000fea0003800000 */
.L_x_286:
[----:B------:R-:W-:Y:S01]  /*3670*/  SHF.L.U32 R0, R0, 0x10, RZ ;  /* 0x0000001000007819 */ /* 0x000fe200000006ff */
[----:B------:R-:W-:Y:S01]  /*3680*/  BSSY B0, `(.L_x_288) ;  /* 0x0000026000007945 */ /* 0x000fe20003800000 */
[----:B------:R-:W-:Y:S01]  /*3690*/  HFMA2.MMA R44, -RZ, RZ, 0, 0 ;  /* 0x00000000ff2c7435 */ /* 0x000fe200000001ff */
[----:B------:R-:W-:Y:S02]  /*36a0*/  FSETP.GTU.FTZ.AND P2, PT, R45, 20, PT ;  /* 0x41a000002d00780b */ /* 0x000fe40003f5c000 */
[----:B------:R-:W-:Y:S02]  /*36b0*/  CS2R R42, SRZ ;  /* 0x00000000002a7805 */ /* 0x000fe4000001ff00 */
[----:B------:R-:W-:Y:S01]  /*36c0*/  MOV R41, RZ ;  /* 0x000000ff00297202 */ /* 0x000fe20000000f00 */
[----:B------:R-:W-:Y:S01]  /*36d0*/  FADD.FTZ R40, R0, UR5 ;  /* 0x0000000500287e21 */ /* 0x000fe20008010000 */
[----:B------:R-:W-:Y:S07]  /*36e0*/  @P1 BRA `(.L_x_289) ;  /* 0x00000000007c1947 */ /* 0x000fee0003800000 */
        /* <DEDUP_REMOVED lines=31> */
.L_x_289:
[----:B------:R-:W-:Y:S05]  /*38e0*/  BSYNC B0 ;  /* 0x0000000000007941 */ /* 0x000fea0003800000 */
.L_x_288:
[----:B------:R-:W-:Y:S01]  /*38f0*/  BSSY B0, `(.L_x_290) ;  /* 0x0000025000007945 */ /* 0x000fe20003800000 */
[----:B------:R-:W-:Y:S02]  /*3900*/  FSETP.GTU.FTZ.AND P1, PT, R40, 20, PT ;  /* 0x41a000002800780b */ /* 0x000fe40003f3c000 */
[----:B------:R-:W-:Y:S02]  /*3910*/  CS2R R38, SRZ ;  /* 0x0000000000267805 */ /* 0x000fe4000001ff00 */
[----:B------:R-:W-:Y:S02]  /*3920*/  CS2R R36, SRZ ;  /* 0x0000000000247805 */ /* 0x000fe4000001ff00 */
[----:B------:R-:W-:Y:S01]  /*3930*/  CS2R R34, SRZ ;  /* 0x0000000000227805 */ /* 0x000fe2000001ff00 */
        /* <DEDUP_REMOVED lines=32> */
.L_x_291:
[----:B------:R-:W-:Y:S05]  /*3b40*/  BSYNC B0 ;  /* 0x0000000000007941 */ /* 0x000fea0003800000 */
.L_x_290:
[----:B------:R-:W-:Y:S04]  /*3b50*/  BSSY B0, `(.L_x_292) ;  /* 0x0000021000007945 */ /* 0x000fe80003800000 */
[----:B------:R-:W-:Y:S05]  /*3b60*/  @P6 BRA `(.L_x_293) ;  /* 0x00000000007c6947 */ /* 0x000fea0003800000 */
        /* <DEDUP_REMOVED lines=26> */
[C---:B------:R-:W-:Y:S02]  /*3d10*/  ISETP.GE.AND P0, PT, R19.reuse, -0x407fffff, PT ;  /* 0xbf8000011300780c */ /* 0x040fe40003f06270 */
[----:B------:R-:W-:-:S11]  /*3d20*/  FSETP.NEU.FTZ.AND P6, PT, R19, RZ, PT ;  /* 0x000000ff1300720b */ /* 0x000fd60003fdd000 */
[----:B------:R-:W-:-:S05]  /*3d30*/  @P0 MOV R0, 0x7f800000 ;  /* 0x7f80000000000802 */ /* 0x000fca0000000f00 */
[----:B------:R-:W-:-:S05]  /*3d40*/  @P0 FFMA.FTZ R54, R19, R0, +INF ;  /* 0x7f80000013360423 */ /* 0x000fca0000010000 */
[----:B------:R-:W-:-:S07]  /*3d50*/  FSEL R54, R54, -RZ, P6 ;  /* 0x800000ff36367208 */ /* 0x000fce0003000000 */
.L_x_293:
[----:B------:R-:W-:Y:S05]  /*3d60*/  BSYNC B0 ;  /* 0x0000000000007941 */ /* 0x000fea0003800000 */
.L_x_292:
        /* <DEDUP_REMOVED lines=33> */
.L_x_295:
[----:B------:R-:W-:Y:S05]  /*3f80*/  BSYNC B0 ;  /* 0x0000000000007941 */ /* 0x000fea0003800000 */
.L_x_294:
        /* <DEDUP_REMOVED lines=33> */
.L_x_297:
[----:B------:R-:W-:Y:S05]  /*41a0*/  BSYNC B0 ;  /* 0x0000000000007941 */ /* 0x000fea0003800000 */
.L_x_296:
        /* <DEDUP_REMOVED lines=33> */
.L_x_299:
[----:B------:R-:W-:Y:S05]  /*43c0*/  BSYNC B0 ;  /* 0x0000000000007941 */ /* 0x000fea0003800000 */
.L_x_298:
        /* <DEDUP_REMOVED lines=33> */
.L_x_301:
[----:B------:R-:W-:Y:S05]  /*45e0*/  BSYNC B0 ;  /* 0x0000000000007941 */ /* 0x000fea0003800000 */
.L_x_300:
[----:B------:R-:W-:Y:S01]  /*45f0*/  BAR.SYNC.DEFER_BLOCKING 0x0 ;  /* 0x0000000000007b1d */ /* 0x000fe20000010000 */
[----:B------:R-:W-:Y:S01]  /*4600*/  HFMA2.MMA R33, -RZ, RZ, 0, 0 ;  /* 0x00000000ff217435 */ /* 0x000fe200000001ff */
        /* <DEDUP_REMOVED lines=16> */
[----:B------:R-:W-:Y:S06]  /*4710*/  @!P5 BRA `(.L_x_302) ;  /* 0x0000006400e0d947 */ /* 0x000fec0003800000 */
[----:B------:R-:W-:Y:S01]  /*4720*/  UIADD3 UR52, UR48, -0x1, URZ ;  /* 0xffffffff30347890 */ /* 0x000fe2000fffe03f */
[----:B------:R-:W-:Y:S01]  /*4730*/  FADD.FTZ R0, R3, R3 ;  /* 0x0000000303007221 */ /* 0x000fe20000010000 */
[----:B------:R-:W-:Y:S01]  /*4740*/  ULEA.HI UR30, UR48, UR48, URZ, 0x1 ;  /* 0x00000030301e7291 */ /* 0x000fe2000f8f083f */
[----:B------:R-:W-:Y:S01]  /*4750*/  FADD.FTZ R16, R16, R16 ;  /* 0x0000001010107221 */ /* 0x000fe20000010000 */
[----:B------:R-:W-:Y:S01]  /*4760*/  ULEA.HI UR31, UR52, UR52, URZ, 0x1 ;  /* 0x00000034341f7291 */ /* 0x000fe2000f8f083f */
[----:B------:R-:W-:Y:S01]  /*4770*/  FADD.FTZ R15, R15, R15 ;  /* 0x0000000f0f0f7221 */ /* 0x000fe20000010000 */
[----:B------:R-:W-:Y:S01]  /*4780*/  ULOP3.LUT UR30, UR30, 0xfffffe, URZ, 0xc0, !UPT ;  /* 0x00fffffe1e1e7892 */ /* 0x000fe2000f8ec03f */
[----:B------:R-:W-:Y:S01]  /*4790*/  FADD.FTZ R14, R14, R14 ;  /* 0x0000000e0e0e7221 */ /* 0x000fe20000010000 */
[----:B------:R-:W-:Y:S01]  /*47a0*/  ULOP3.LUT UR31, UR31, 0xfffffe, URZ, 0xc0, !UPT ;  /* 0x00fffffe1f1f7892 */ /* 0x000fe2000f8ec03f */
        /* <DEDUP_REMOVED lines=12> */
[----:B------:R-:W-:-:S02]  /*4870*/  MOV R52, RZ ;  /* 0x000000ff00347202 */ /* 0x000fc40000000f00 */
[----:B------:R-:W-:Y:S02]  /*4880*/  CS2R R48, SRZ ;  /* 0x0000000000307805 */ /* 0x000fe4000001ff00 */
[----:B------:R-:W-:Y:S02]  /*4890*/  CS2R R46, SRZ ;  /* 0x00000000002e7805 */ /* 0x000fe4000001ff00 */
[----:B------:R-:W-:Y:S02]  /*48a0*/  CS2R R42, SRZ ;  /* 0x00000000002a7805 */ /* 0x000fe4000001ff00 */
[----:B------:R-:W-:Y:S02]  /*48b0*/  MOV R44, RZ ;  /* 0x000000ff002c7202 */ /* 0x000fe40000000f00 */
[----:B------:R-:W-:Y:S02]  /*48c0*/  CS2R R38, SRZ ;  /* 0x0000000000267805 */ /* 0x000fe4000001ff00 */
[----:B------:R-:W-:-:S02]  /*48d0*/  MOV R41, RZ ;  /* 0x000000ff00297202 */ /* 0x000fc40000000f00 */
[----:B------:R-:W-:Y:S02]  /*48e0*/  CS2R R36, SRZ ;  /* 0x0000000000247805 */ /* 0x000fe4000001ff00 */
[----:B------:R-:W-:Y:S02]  /*48f0*/  CS2R R34, SRZ ;  /* 0x0000000000227805 */ /* 0x000fe4000001ff00 */
[----:B------:R-:W-:Y:S01]  /*4900*/  MOV R33, RZ ;  /* 0x000000ff00217202 */ /* 0x000fe20000000f00 */
[----:B------:R-:W-:Y:S02]  /*4910*/  UIADD3 UR51, UR48, -UR30, URZ ;  /* 0x8000001e30337290 */ /* 0x000fe4000fffe03f */
        /* <DEDUP_REMOVED lines=13> */
.L_x_333:
        /* <DEDUP_REMOVED lines=11> */
[----:B01----:R-:W-:-:S04]  /*4aa0*/  MOV R60, UR46 ;  /* 0x0000002e003c7c02 */ /* 0x003fc80008000f00 */
[----:B------:R-:W-:-:S06]  /*4ab0*/  MOV R61, UR44 ;  /* 0x0000002c003d7c02 */ /* 0x000fcc0008000f00 */
[----:B------:R-:W2:Y:S01]  /*4ac0*/  LDG.E.64 R60, desc[UR18][R60.64] ;  /* 0x000000123c3c7981 */ /* 0x000ea2000c1e1b00 */
[----:B------:R-:W-:Y:S01]  /*4ad0*/  UIMAD UR56, UR9, UR36, URZ ;  /* 0x00000024093872a4 */ /* 0x000fe2000f8e023f */
[C---:B------:R-:W-:Y:S01]  /*4ae0*/  ISETP.NE.AND P1, PT, R129.reuse, RZ, PT ;  /* 0x000000ff8100720c */ /* 0x040fe20003f25270 */
[----:B------:R-:W-:Y:S01]  /*4af0*/  UIMAD UR57, UR9, UR30, URZ ;  /* 0x0000001e093972a4 */ /* 0x000fe2000f8e023f */
[----:B------:R-:W-:Y:S01]  /*4b00*/  ISETP.NE.AND P0, PT, R129, 0x7f, PT ;  /* 0x0000007f8100780c */ /* 0x000fe20003f05270 */
[----:B------:R-:W-:Y:S02]  /*4b10*/  UIMAD.WIDE.U32 UR46, UR8, UR36, URZ ;  /* 0x00000024082e72a5 */ /* 0x000fe4000f8e003f */
[----:B------:R-:W-:Y:S02]  /*4b20*/  UIMAD.WIDE.U32 UR44, UR8, UR30, URZ ;  /* 0x0000001e082c72a5 */ /* 0x000fe4000f8e003f */
[----:B------:R-:W-:Y:S02]  /*4b30*/  UIMAD UR58, UR8, UR37, UR56 ;  /* 0x00000025083a72a4 */ /* 0x000fe4000f8e0238 */
[----:B------:R-:W-:-:S02]  /*4b40*/  UIMAD UR57, UR8, UR31, UR57 ;  /* 0x0000001f083972a4 */ /* 0x000fc4000f8e0239 */
[----:B------:R-:W-:Y:S02]  /*4b50*/  UIMAD UR56, UR55, UR34, URZ ;  /* 0x00000022373872a4 */ /* 0x000fe4000f8e023f */
[----:B------:R-:W-:Y:S02]  /*4b60*/  UIMAD UR55, UR55, UR28, URZ ;  /* 0x0000001c373772a4 */ /* 0x000fe4000f8e023f */
[----:B------:R-:W-:Y:S01]  /*4b70*/  UIADD3 UR47, UR47, UR58, URZ ;  /* 0x0000003a2f2f7290 */ /* 0x000fe2000fffe03f */
[----:B------:R-:W-:Y:S01]  /*4b80*/  @P0 LEA R110, R129, R126, 0x3 ;  /* 0x0000007e816e0211 */ /* 0x000fe200078e18ff */
        /* <DEDUP_REMOVED lines=10> */
[----:B------:R-:W-:-:S04]  /*4c30*/  ULEA.HI.X UR44, UR44, UR27, UR55, 0x3, UP1 ;  /* 0x0000001b2c2c7291 */ /* 0x000fc800088f1c37 */
[----:B------:R-:W-:Y:S01]  /*4c40*/  MOV R67, UR46 ;  /* 0x0000002e00437c02 */ /* 0x000fe20008000f00 */
[----:B------:R-:W-:Y:S01]  /*4c50*/  BSSY B0, `(.L_x_303) ;  /* 0x000004e000007945 */ /* 0x000fe20003800000 */
[----:B--2---:R-:W-:Y:S02]  /*4c60*/  R2UR UR53, R61 ;  /* 0x000000003d3572ca */ /* 0x004fe400000e0000 */
[----:B------:R-:W-:-:S11]  /*4c70*/  R2UR UR54, R60 ;  /* 0x000000003c3672ca */ /* 0x000fd600000e0000 */
[----:B------:R-:W-:Y:S01]  /*4c80*/  FMUL.FTZ R62, R89, UR53 ;  /* 0x00000035593e7c20 */ /* 0x000fe20008410000 */
[----:B------:R-:W-:Y:S01]  /*4c90*/  FMUL.FTZ R61, R86, UR53 ;  /* 0x00000035563d7c20 */ /* 0x000fe20008410000 */
[----:B------:R-:W-:Y:S02]  /*4ca0*/  FMUL.FTZ R60, R56, UR53 ;  /* 0x00000035383c7c20 */ /* 0x000fe40008410000 */
[----:B------:R-:W-:Y:S01]  /*4cb0*/  FMUL.RZ R64, R62, 0.15915493667125701904 ;  /* 0x3e22f9833e407820 */ /* 0x000fe2000040c000 */
[----:B------:R-:W-:Y:S01]  /*4cc0*/  FMUL.RZ R66, R61, 0.15915493667125701904 ;  /* 0x3e22f9833d427820 */ /* 0x000fe2000040c000 */
[----:B------:R-:W-:Y:S01]  /*4cd0*/  FMUL.FTZ R62, R88, UR53 ;  /* 0x00000035583e7c20 */ /* 0x000fe20008410000 */
[----:B------:R-:W-:Y:S01]  /*4ce0*/  FMUL.FTZ R61, R85, UR53 ;  /* 0x00000035553d7c20 */ /* 0x000fe20008410000 */
[----:B------:R-:W-:Y:S01]  /*4cf0*/  MUFU.SIN R81, R64 ;  /* 0x0000004000517308 */ /* 0x000fe20000000400 */
[----:B------:R-:W-:Y:S01]  /*4d00*/  FMUL.RZ R149, R60, 0.15915493667125701904 ;  /* 0x3e22f9833c957820 */ /* 0x000fe2000040c000 */
[----:B------:R-:W-:Y:S01]  /*4d10*/  FMUL.RZ R65, R62, 0.15915493667125701904 ;  /* 0x3e22f9833e417820 */ /* 0x000fe2000040c000 */
[----:B------:R-:W-:-:S04]  /*4d20*/  FMUL.FTZ R62, R87, UR53 ;  /* 0x00000035573e7c20 */ /* 0x000fc80008410000 */
[----:B------:R-:W-:Y:S01]  /*4d30*/  FMUL.RZ R62, R62, 0.15915493667125701904 ;  /* 0x3e22f9833e3e7820 */ /* 0x000fe2000040c000 */
        /* <DEDUP_REMOVED lines=12> */
[----:B------:R-:W-:Y:S08]  /*4e00*/  MUFU.SIN R83, R62 ;  /* 0x0000003e00537308 */ /* 0x000ff00000000400 */
[----:B------:R0:W-:Y:S08]  /*4e10*/  MUFU.COS R155, R62 ;  /* 0x0000003e009b7308 */ /* 0x0001f00000000000 */
[----:B------:R1:W-:Y:S01]  /*4e20*/  MUFU.COS R68, R66 ;  /* 0x0000004200447308 */ /* 0x0003e20000000000 */
[----:B0-----:R-:W-:-:S05]  /*4e30*/  MOV R62, UR54 ;  /* 0x00000036003e7c02 */ /* 0x001fca0008000f00 */
[----:B------:R-:W-:Y:S02]  /*4e40*/  FMUL.FTZ R62, R62, 1.4426950216293334961 ;  /* 0x3fb8aa3b3e3e7820 */ /* 0x000fe40000410000 */
[----:B------:R-:W-:Y:S01]  /*4e50*/  MUFU.SIN R77, R64 ;  /* 0x00000040004d7308 */ /* 0x000fe20000000400 */
[----:B-1----:R-:W-:Y:S01]  /*4e60*/  FMUL.RZ R66, R61, 0.15915493667125701904 ;  /* 0x3e22f9833d427820 */ /* 0x002fe2000040c000 */
[----:B------:R-:W-:Y:S01]  /*4e70*/  FMUL.FTZ R60, R62, R89 ;  /* 0x000000593e3c7220 */ /* 0x000fe20000410000 */
[----:B------:R-:W-:-:S04]  /*4e80*/  FMUL.FTZ R61, R57, UR53 ;  /* 0x00000035393d7c20 */ /* 0x000fc80008410000 */
[----:B------:R-:W-:Y:S01]  /*4e90*/  FMUL.RZ R61, R61, 0.15915493667125701904 ;  /* 0x3e22f9833d3d7820 */ /* 0x000fe2000040c000 */
[----:B------:R0:W-:Y:S08]  /*4ea0*/  MUFU.COS R159, R64 ;  /* 0x00000040009f7308 */ /* 0x0001f00000000000 */
[----:B------:R-:W1:Y:S01]  /*4eb0*/  MUFU.EX2 R60, R60 ;  /* 0x0000003c003c7308 */ /* 0x000e620000000800 */
[----:B0-----:R-:W-:-:S04]  /*4ec0*/  FMUL.FTZ R64, R55, UR53 ;  /* 0x0000003537407c20 */ /* 0x001fc80008410000 */
[----:B------:R-:W-:Y:S01]  /*4ed0*/  FMUL.RZ R70, R64, 0.15915493667125701904 ;  /* 0x3e22f98340467820 */ /* 0x000fe2000040c000 */
[----:B------:R-:W-:Y:S02]  /*4ee0*/  MOV R64, 0x100 ;  /* 0x0000010000407802 */ /* 0x000fe40000000f00 */
[----:B------:R-:W0:Y:S08]  /*4ef0*/  MUFU.SIN R79, R65 ;  /* 0x00000041004f7308 */ /* 0x000e300000000400 */
[----:B---3--:R2:W3:Y:S01]  /*4f00*/  MUFU.COS R157, R65 ;  /* 0x00000041009d7308 */ /* 0x0084e20000000000 */
[C---:B-1----:R-:W-:Y:S01]  /*4f10*/  FMUL.FTZ R80, R60.reuse, R63 ;  /* 0x0000003f3c507220 */ /* 0x042fe20000410000 */
[----:B------:R-:W-:-:S06]  /*4f20*/  FMUL.FTZ R81, R60, R81 ;  /* 0x000000513c517220 */ /* 0x000fcc0000410000 */
[----:B------:R-:W1:Y:S01]  /*4f30*/  MUFU.SIN R133, R61 ;  /* 0x0000003d00857308 */ /* 0x000e620000000400 */
[----:B--2---:R-:W-:-:S07]  /*4f40*/  MOV R65, UR52 ;  /* 0x0000003400417c02 */ /* 0x004fce0008000f00 */
[----:B------:R2:W4:Y:S08]  /*4f50*/  MUFU.COS R151, R61 ;  /* 0x0000003d00977308 */ /* 0x0005300000000000 */
[----:B------:R-:W0:Y:S01]  /*4f60*/  MUFU.SIN R131, R66 ;  /* 0x0000004200837308 */ /* 0x000e220000000400 */
[----:B--2---:R-:W-:Y:S01]  /*4f70*/  IADD3 R61, R129, 0x200, RZ ;  /* 0x00000200813d7810 */ /* 0x004fe20007ffe0ff */
[----:B------:R-:W-:-:S02]  /*4f80*/  @!P1 IMAD R61, R65, R64, UR7 ;  /* 0x00000007413d9e24 */ /* 0x000fc4000f8e0240 */
[----:B------:R-:W-:Y:S01]  /*4f90*/  FMUL.FTZ R64, R54, UR53 ;  /* 0x0000003536407c20 */ /* 0x000fe20008410000 */
[----:B------:R-:W-:-:S03]  /*4fa0*/  MOV R65, UR44 ;  /* 0x0000002c00417c02 */ /* 0x000fc60008000f00 */
[----:B------:R-:W-:Y:S01]  /*4fb0*/  FMUL.RZ R138, R64, 0.15915493667125701904 ;  /* 0x3e22f983408a7820 */ /* 0x000fe2000040c000 */
[----:B------:R2:W0:Y:S01]  /*4fc0*/  MUFU.COS R153, R66 ;  /* 0x0000004200997308 */ /* 0x0004220000000000 */
[----:B------:R-:W-:Y:S02]  /*4fd0*/  MOV R64, UR45 ;  /* 0x0000002d00407c02 */ /* 0x000fe40008000f00 */
[----:B------:R-:W-:-:S04]  /*4fe0*/  LEA R61, R61, R126, 0x3 ;  /* 0x0000007e3d3d7211 */ /* 0x000fc800078e18ff */
[----:B------:R-:W5:Y:S01]  /*4ff0*/  LDG.E.64 R64, desc[UR18][R64.64] ;  /* 0x0000001240407981 */ /* 0x000f62000c1e1b00 */
[----:B------:R0:W0:Y:S01]  /*5000*/  MUFU.SIN R135, R149 ;  /* 0x0000009500877308 */ /* 0x0000220000000400 */
[----:B--2---:R-:W-:Y:S02]  /*5010*/  MOV R66, UR47 ;  /* 0x0000002f00427c02 */ /* 0x004fe40008000f00 */
[----:B------:R2:W-:Y:S04]  /*5020*/  STS.64 [R61+0x2510], R80 ;  /* 0x002510503d007388 */ /* 0x0005e80000000a00 */
[----:B------:R-:W5:Y:S01]  /*5030*/  LDG.E.64 R66, desc[UR18][R66.64] ;  /* 0x0000001242427981 */ /* 0x000f62000c1e1b00 */
[----:B------:R-:W0:Y:S01]  /*5040*/  MUFU.COS R149, R149 ;  /* 0x0000009500957308 */ /* 0x000e220000000000 */
[----:B------:R-:W-:Y:S07]  /*5050*/  BAR.SYNC.DEFER_BLOCKING 0x0 ;  /* 0x0000000000007b1d */ /* 0x000fee0000010000 */
[----:B------:R2:W0:Y:S08]  /*5060*/  MUFU.SIN R146, R70 ;  /* 0x0000004600927308 */ /* 0x0004300000000400 */
[----:B------:R2:W0:Y:S08]  /*5070*/  MUFU.COS R136, R70 ;  /* 0x0000004600887308 */ /* 0x0004300000000000 */
[----:B------:R2:W0:Y:S01]  /*5080*/  MUFU.SIN R144, R138 ;  /* 0x0000008a00907308 */ /* 0x0004220000000400 */
[----:B------:R-:W0:Y:S01]  /*5090*/  @P0 LDS.64 R110, [R110+0x3518] ;  /* 0x003518006e6e0984 */ /* 0x000e220000000a00 */
[----:B-1-34-:R-:W-:Y:S05]  /*50a0*/  @P0 BRA `(.L_x_304) ;  /* 0x0000000000200947 */ /* 0x01afea0003800000 */
[----:B------:R-:W-:Y:S01]  /*50b0*/  UISETP.NE.AND UP0, UPT, UR48, UR49, UPT ;  /* 0x000000313000728c */ /* 0x000fe2000bf05270 */
[----:B0-----:R-:W-:Y:S01]  /*50c0*/  HFMA2.MMA R110, -RZ, RZ, 1.875, 0 ;  /* 0x3f800000ff6e7435 */ /* 0x001fe200000001ff */
[----:B------:R-:W-:-:S04]  /*50d0*/  MOV R111, RZ ;  /* 0x000000ff006f7202 */ /* 0x000fc80000000f00 */
[----:B------:R-:W-:-:S05]  /*50e0*/  PLOP3.LUT P0, PT, PT, PT, UP0, 0x80, 0x0 ;  /* 0x000000000000781c */ /* 0x000fca0003f0f008 */
[----:B------:R-:W-:-:S06]  /*50f0*/  @UP0 ULEA UR44, UR51, UR7, 0x8 ;  /* 0x00000007332c0291 */ /* 0x000fcc000f8e403f */
[----:B--2---:R-:W-:-:S04]  /*5100*/  MOV R61, UR44 ;  /* 0x0000002c003d7c02 */ /* 0x004fc80008000f00 */
[----:B------:R-:W-:-:S05]  /*5110*/  @P0 LEA R60, R61, R126, 0x3 ;  /* 0x0000007e3d3c0211 */ /* 0x000fca00078e18ff */
[----:B------:R1:W3:Y:S02]  /*5120*/  @P0 LDS.64 R110, [R60+0x2510] ;  /* 0x002510003c6e0984 */ /* 0x0002e40000000a00 */
.L_x_304:
[----:B------:R-:W-:Y:S05]  /*5130*/  BSYNC B0 ;  /* 0x0000000000007941 */ /* 0x000fea0003800000 */
.L_x_303:
[----:B------:R-:W-:Y:S01]  /*5140*/  UISETP.GE.AND UP0, UPT, UR48, 0x2, UPT ;  /* 0x000000023000788c */ /* 0x000fe2000bf06270 */
[----:B-1----:R-:W-:Y:S01]  /*5150*/  FMUL.FTZ R60, R53, UR53 ;  /* 0x00000035353c7c20 */ /* 0x002fe20008410000 */
[----:B--2---:R-:W-:Y:S01]  /*5160*/  MOV R70, UR48 ;  /* 0x0000003000467c02 */ /* 0x004fe20008000f00 */
[----:B------:R-:W-:Y:S01]  /*5170*/  HFMA2.MMA R145, -RZ, RZ, 0, 9.5367431640625e-07 ;  /* 0x00000010ff917435 */ /* 0x000fe200000001ff */
[----:B------:R-:W-:Y:S01]  /*5180*/  FMUL.FTZ R61, R62, R87 ;  /* 0x000000573e3d7220 */ /* 0x000fe20000410000 */
[----:B------:R-:W-:Y:S01]  /*5190*/  FMUL.RZ R63, R60, 0.15915493667125701904 ;  /* 0x3e22f9833c3f7820 */ /* 0x000fe2000040c000 */
[----:B------:R-:W-:Y:S01]  /*51a0*/  PLOP3.LUT P0, PT, PT, PT, UP0, 0x80, 0x0 ;  /* 0x000000000000781c */ /* 0x000fe20003f0f008 */
[----:B------:R-:W-:Y:S01]  /*51b0*/  FMUL.FTZ R60, R50, UR53 ;  /* 0x00000035323c7c20 */ /* 0x000fe20008410000 */
[----:B------:R-:W-:Y:S01]  /*51c0*/  FMUL.FTZ R132, R62, R57 ;  /* 0x000000393e847220 */ /* 0x000fe20000410000 */
[----:B------:R-:W-:Y:S01]  /*51d0*/  MUFU.SIN R137, R63 ;  /* 0x0000003f00897308 */ /* 0x000fe20000000400 */
[----:B------:R-:W-:Y:S01]  /*51e0*/  ISETP.NE.OR P0, PT, R51, RZ, !P0 ;  /* 0x000000ff3300720c */ /* 0x000fe20004705670 */
[----:B------:R-:W-:Y:S01]  /*51f0*/  FMUL.RZ R72, R60, 0.15915493667125701904 ;  /* 0x3e22f9833c487820 */ /* 0x000fe2000040c000 */
[----:B------:R-:W-:Y:S01]  /*5200*/  FMUL.FTZ R60, R45, UR53 ;  /* 0x000000352d3c7c20 */ /* 0x000fe20008410000 */
[----:B------:R-:W-:Y:S01]  /*5210*/  FMUL.FTZ R76, R62, R84 ;  /* 0x000000543e4c7220 */ /* 0x000fe20000410000 */
[----:B------:R-:W-:-:S02]  /*5220*/  CS2R R74, SRZ ;  /* 0x00000000004a7805 */ /* 0x000fc4000001ff00 */
[----:B------:R-:W-:Y:S01]  /*5230*/  FMUL.RZ R140, R60, 0.15915493667125701904 ;  /* 0x3e22f9833c8c7820 */ /* 0x000fe2000040c000 */
[----:B------:R-:W-:Y:S01]  /*5240*/  FMUL.FTZ R60, R62, R88 ;  /* 0x000000583e3c7220 */ /* 0x000fe20000410000 */
[----:B------:R1:W-:Y:S05]  /*5250*/  MUFU.COS R143, R63 ;  /* 0x0000003f008f7308 */ /* 0x0003ea0000000000 */
[----:B------:R-:W2:Y:S01]  /*5260*/  @!P0 LDC R73, c[0x0][0x21c] ;  /* 0x00008700ff498b82 */ /* 0x000ea20000000800 */
[----:B------:R-:W-:Y:S02]  /*5270*/  @!P0 IADD3 R70, R70, -0x2, RZ ;  /* 0xfffffffe46468810 */ /* 0x000fe40007ffe0ff */
[----:B------:R-:W4:Y:S01]  /*5280*/  MUFU.EX2 R164, R60 ;  /* 0x0000003c00a47308 */ /* 0x000f220000000800 */
[----:B-1----:R-:W-:-:S07]  /*5290*/  FMUL.FTZ R63, R62, R86 ;  /* 0x000000563e3f7220 */ /* 0x002fce0000410000 */
[----:B------:R-:W1:Y:S08]  /*52a0*/  MUFU.EX2 R63, R63 ;  /* 0x0000003f003f7308 */ /* 0x000e700000000800 */
[----:B------:R-:W-:Y:S01]  /*52b0*/  MUFU.SIN R139, R72 ;  /* 0x00000048008b7308 */ /* 0x000fe20000000400 */
[----:B--2---:R-:W-:Y:S02]  /*52c0*/  @!P0 IMAD R78, R70, R73, UR7 ;  /* 0x00000007464e8e24 */ /* 0x004fe4000f8e0249 */
[----:B------:R-:W-:Y:S01]  /*52d0*/  FMUL.FTZ R70, R62, R85 ;  /* 0x000000553e467220 */ /* 0x000fe20000410000 */
[----:B------:R-:W-:-:S04]  /*52e0*/  MOV R73, RZ ;  /* 0x000000ff00497202 */ /* 0x000fc80000000f00 */
[----:B------:R2:W-:Y:S01]  /*52f0*/  MUFU.COS R141, R72 ;  /* 0x00000048008d7308 */ /* 0x0005e20000000000 */
[C---:B----4-:R-:W-:Y:S01]  /*5300*/  FMUL.FTZ R165, R164.reuse, R165 ;  /* 0x000000a5a4a57220 */ /* 0x050fe20000410000 */
[----:B------:R-:W-:-:S06]  /*5310*/  FMUL.FTZ R164, R164, R69 ;  /* 0x00000045a4a47220 */ /* 0x000fcc0000410000 */
[----:B------:R-:W4:Y:S01]  /*5320*/  MUFU.EX2 R70, R70 ;  /* 0x0000004600467308 */ /* 0x000f220000000800 */
[----:B--2---:R-:W-:-:S07]  /*5330*/  HFMA2.MMA R72, -RZ, RZ, 1.875, 0 ;  /* 0x3f800000ff487435 */ /* 0x004fce00000001ff */
[----:B------:R2:W-:Y:S01]  /*5340*/  MUFU.EX2 R150, R132 ;  /* 0x0000008400967308 */ /* 0x0005e20000000800 */
[----:B-1----:R-:W-:-:S07]  /*5350*/  FMUL.FTZ R161, R63, R68 ;  /* 0x000000443fa17220 */ /* 0x002fce0000410000 */
[----:B------:R1:W0:Y:S01]  /*5360*/  MUFU.EX2 R162, R61 ;  /* 0x0000003d00a27308 */ /* 0x0002220000000800 */
[----:B--2---:R-:W-:Y:S01]  /*5370*/  SHF.L.U32 R132, R105, 0x10, RZ ;  /* 0x0000001069847819 */ /* 0x004fe200000006ff */
[----:B------:R-:W-:-:S04]  /*5380*/  FMUL.FTZ R68, RZ, R164 ;  /* 0x000000a4ff447220 */ /* 0x000fc80000410000 */
[----:B------:R-:W-:Y:S02]  /*5390*/  FMUL.FTZ R69, R132, R89 ;  /* 0x0000005984457220 */ /* 0x000fe40000410000 */
[----:B------:R-:W2:Y:S01]  /*53a0*/  MUFU.EX2 R76, R76 ;  /* 0x0000004c004c7308 */ /* 0x000ea20000000800 */
[----:B-1----:R-:W-:Y:S01]  /*53b0*/  @!P0 IMAD.WIDE R60, R78, R145, UR20 ;  /* 0x000000144e3c8e25 */ /* 0x002fe2000f8e0291 */
[----:B------:R-:W-:-:S03]  /*53c0*/  SHF.L.U32 R215, R104, 0x10, RZ ;  /* 0x0000001068d77819 */ /* 0x000fc600000006ff */
[----:B------:R-:W-:Y:S01]  /*53d0*/  FMUL.FTZ R78, R62, R59 ;  /* 0x0000003b3e4e7220 */ /* 0x000fe20000410000 */
[----:B------:R1:W5:Y:S01]  /*53e0*/  @!P0 LDG.E.128 R72, desc[UR18][R60.64] ;  /* 0x000000123c488981 */ /* 0x000362000c1e1d00 */
[----:B------:R-:W-:Y:S01]  /*53f0*/  FFMA.FTZ R68, R69, R165, -R68 ;  /* 0x000000a545447223 */ /* 0x000fe20000010844 */
[----:B------:R-:W-:Y:S01]  /*5400*/  FMUL.FTZ R215, R215, R88 ;  /* 0x00000058d7d77220 */ /* 0x000fe20000410000 */
[C---:B----4-:R-:W-:Y:S01]  /*5410*/  FMUL.FTZ R159, R70.reuse, R159 ;  /* 0x0000009f469f7220 */ /* 0x050fe20000410000 */
[----:B------:R-:W-:Y:S01]  /*5420*/  SHF.L.U32 R214, R103, 0x10, RZ ;  /* 0x0000001067d67819 */ /* 0x000fe200000006ff */
[----:B------:R-:W-:Y:S01]  /*5430*/  MUFU.COS R138, R138 ;  /* 0x0000008a008a7308 */ /* 0x000fe20000000000 */
[----:B-1----:R-:W-:Y:S01]  /*5440*/  FMUL.FTZ R60, R69, R164 ;  /* 0x000000a4453c7220 */ /* 0x002fe20000410000 */
[----:B------:R-:W-:Y:S01]  /*5450*/  FMUL.FTZ R158, R70, R77 ;  /* 0x0000004d469e7220 */ /* 0x000fe20000410000 */
[----:B------:R-:W-:-:S05]  /*5460*/  SHF.L.U32 R217, R102, 0x10, RZ ;  /* 0x0000001066d97819 */ /* 0x000fca00000006ff */
[----:B------:R-:W-:Y:S01]  /*5470*/  MUFU.COS R166, R140 ;  /* 0x0000008c00a67308 */ /* 0x000fe20000000000 */
[----:B------:R-:W-:Y:S01]  /*5480*/  FFMA.FTZ R69, RZ, R165, R60 ;  /* 0x000000a5ff457223 */ /* 0x000fe2000001003c */
[C---:B0-----:R-:W-:Y:S01]  /*5490*/  FMUL.FTZ R163, R162.reuse, R163 ;  /* 0x000000a3a2a37220 */ /* 0x041fe20000410000 */
[----:B------:R-:W-:Y:S02]  /*54a0*/  FMUL.FTZ R162, R162, R71 ;  /* 0x00000047a2a27220 */ /* 0x000fe40000410000 */
[----:B------:R-:W-:Y:S01]  /*54b0*/  FADD.FTZ R70, RZ, R69 ;  /* 0x00000045ff467221 */ /* 0x000fe20000010000 */
[----:B------:R-:W-:Y:S02]  /*54c0*/  FADD.FTZ R69, R215, R68 ;  /* 0x00000044d7457221 */ /* 0x000fe40000010000 */
[----:B------:R-:W0:Y:S01]  /*54d0*/  MUFU.EX2 R78, R78 ;  /* 0x0000004e004e7308 */ /* 0x000e220000000800 */
[----:B------:R-:W-:Y:S01]  /*54e0*/  FMUL.FTZ R160, R63, R160 ;  /* 0x000000a03fa07220 */ /* 0x000fe20000410000 */
[C---:B--2---:R-:W-:Y:S01]  /*54f0*/  FMUL.FTZ R157, R76.reuse, R157 ;  /* 0x0000009d4c9d7220 */ /* 0x044fe20000410000 */
[----:B------:R-:W-:Y:S01]  /*5500*/  FMUL.FTZ R156, R76, R79 ;  /* 0x0000004f4c9c7220 */ /* 0x000fe20000410000 */
[----:B------:R-:W-:Y:S01]  /*5510*/  FMUL.FTZ R63, R62, R54 ;  /* 0x000000363e3f7220 */ /* 0x000fe20000410000 */
[----:B------:R-:W-:Y:S01]  /*5520*/  FMUL.FTZ R77, R162, R69 ;  /* 0x00000045a24d7220 */ /* 0x000fe20000410000 */
[----:B------:R-:W-:Y:S01]  /*5530*/  FMUL.FTZ R60, R62, R53 ;  /* 0x000000353e3c7220 */ /* 0x000fe20000410000 */
[-C--:B------:R-:W-:Y:S01]  /*5540*/  FMUL.FTZ R76, R162, R70.reuse ;  /* 0x00000046a24c7220 */ /* 0x080fe20000410000 */
[----:B------:R-:W-:Y:S01]  /*5550*/  FMUL.FTZ R61, R62, R55 ;  /* 0x000000373e3d7220 */ /* 0x000fe20000410000 */
[C---:B------:R-:W-:Y:S01]  /*5560*/  FFMA.FTZ R77, R163.reuse, R70, R77 ;  /* 0x00000046a34d7223 */ /* 0x040fe2000001004d */
[----:B------:R-:W-:Y:S01]  /*5570*/  FMUL.FTZ R214, R214, R87 ;  /* 0x00000057d6d67220 */ /* 0x000fe20000410000 */
[----:B------:R-:W-:Y:S01]  /*5580*/  FFMA.FTZ R71, R163, R69, -R76 ;  /* 0x00000045a3477223 */ /* 0x000fe2000001084c */
[----:B------:R-:W1:Y:S01]  /*5590*/  MUFU.EX2 R63, R63 ;  /* 0x0000003f003f7308 */ /* 0x000e620000000800 */
[----:B------:R-:W-:Y:S01]  /*55a0*/  FMUL.FTZ R68, R62, R50 ;  /* 0x000000323e447220 */ /* 0x000fe20000410000 */
[----:B------:R-:W-:Y:S01]  /*55b0*/  FADD.FTZ R77, RZ, R77 ;  /* 0x0000004dff4d7221 */ /* 0x000fe20000010000 */
[----:B------:R-:W-:-:S05]  /*55c0*/  FADD.FTZ R71, R214, R71 ;  /* 0x00000047d6477221 */ /* 0x000fca0000010000 */
[----:B------:R-:W2:Y:S01]  /*55d0*/  MUFU.EX2 R60, R60 ;  /* 0x0000003c003c7308 */ /* 0x000ea20000000800 */
[C---:B0-----:R-:W-:Y:S01]  /*55e0*/  FMUL.FTZ R155, R78.reuse, R155 ;  /* 0x0000009b4e9b7220 */ /* 0x041fe20000410000 */
[----:B------:R-:W-:Y:S01]  /*55f0*/  FMUL.FTZ R154, R78, R83 ;  /* 0x000000534e9a7220 */ /* 0x000fe20000410000 */
[----:B------:R-:W-:Y:S01]  /*5600*/  FMUL.FTZ R70, R160, R77 ;  /* 0x0000004da0467220 */ /* 0x000fe20000410000 */
[----:B------:R-:W-:Y:S01]  /*5610*/  FMUL.FTZ R69, R62, R45 ;  /* 0x0000002d3e457220 */ /* 0x000fe20000410000 */
[----:B------:R-:W-:-:S03]  /*5620*/  FMUL.FTZ R78, R160, R71 ;  /* 0x00000047a04e7220 */ /* 0x000fc60000410000 */
[----:B------:R-:W0:Y:S01]  /*5630*/  MUFU.EX2 R61, R61 ;  /* 0x0000003d003d7308 */ /* 0x000e220000000800 */
[----:B------:R-:W-:Y:S01]  /*5640*/  FFMA.FTZ R76, R161, R71, -R70 ;  /* 0x00000047a14c7223 */ /* 0x000fe20000010846 */
[----:B------:R-:W-:Y:S01]  /*5650*/  FMUL.FTZ R217, R217, R86 ;  /* 0x00000056d9d97220 */ /* 0x000fe20000410000 */
[----:B------:R-:W-:-:S05]  /*5660*/  FFMA.FTZ R78, R161, R77, R78 ;  /* 0x0000004da14e7223 */ /* 0x000fca000001004e */
[----:B------:R-:W4:Y:S01]  /*5670*/  MUFU.EX2 R68, R68 ;  /* 0x0000004400447308 */ /* 0x000f220000000800 */
[----:B------:R-:W-:Y:S01]  /*5680*/  FADD.FTZ R76, R217, R76 ;  /* 0x0000004cd94c7221 */ /* 0x000fe20000010000 */
[----:B------:R-:W-:Y:S01]  /*5690*/  FADD.FTZ R78, RZ, R78 ;  /* 0x0000004eff4e7221 */ /* 0x000fe20000010000 */
[C---:B-1----:R-:W-:Y:S01]  /*56a0*/  FMUL.FTZ R145, R63.reuse, R138 ;  /* 0x0000008a3f917220 */ /* 0x042fe20000410000 */
[----:B------:R-:W-:-:S04]  /*56b0*/  FMUL.FTZ R144, R63, R144 ;  /* 0x000000903f907220 */ /* 0x000fc80000410000 */
[----:B------:R-:W1:Y:S01]  /*56c0*/  MUFU.EX2 R69, R69 ;  /* 0x0000004500457308 */ /* 0x000e620000000800 */
[C---:B--2---:R-:W-:Y:S01]  /*56d0*/  FMUL.FTZ R143, R60.reuse, R143 ;  /* 0x0000008f3c8f7220 */ /* 0x044fe20000410000 */
[----:B------:R-:W-:Y:S01]  /*56e0*/  FMUL.FTZ R142, R60, R137 ;  /* 0x000000893c8e7220 */ /* 0x000fe20000410000 */
[----:B------:R-:W-:-:S05]  /*56f0*/  SHF.L.U32 R216, R101, 0x10, RZ ;  /* 0x0000001065d87819 */ /* 0x000fca00000006ff */
[----:B------:R2:W3:Y:S01]  /*5700*/  MUFU.SIN R70, R140 ;  /* 0x0000008c00467308 */ /* 0x0004e20000000400 */
[C---:B------:R-:W-:Y:S01]  /*5710*/  FMUL.FTZ R63, R158.reuse, R76 ;  /* 0x0000004c9e3f7220 */ /* 0x040fe20000410000 */
[----:B------:R-:W-:Y:S01]  /*5720*/  FMUL.FTZ R60, R158, R78 ;  /* 0x0000004e9e3c7220 */ /* 0x000fe20000410000 */
[C---:B0-----:R-:W-:Y:S01]  /*5730*/  FMUL.FTZ R147, R61.reuse, R136 ;  /* 0x000000883d937220 */ /* 0x041fe20000410000 */
[----:B------:R-:W-:Y:S01]  /*5740*/  FMUL.FTZ R146, R61, R146 ;  /* 0x000000923d927220 */ /* 0x000fe20000410000 */
[C---:B------:R-:W-:Y:S01]  /*5750*/  FFMA.FTZ R63, R159.reuse, R78, R63 ;  /* 0x0000004e9f3f7223 */ /* 0x040fe2000001003f */
[----:B------:R-:W-:Y:S01]  /*5760*/  FFMA.FTZ R61, R159, R76, -R60 ;  /* 0x0000004c9f3d7223 */ /* 0x000fe2000001083c */
[----:B------:R-:W-:Y:S01]  /*5770*/  FMUL.FTZ R216, R216, R85 ;  /* 0x00000055d8d87220 */ /* 0x000fe20000410000 */
[C---:B----4-:R-:W-:Y:S01]  /*5780*/  FMUL.FTZ R141, R68.reuse, R141 ;  /* 0x0000008d448d7220 */ /* 0x050fe20000410000 */
[----:B--2---:R-:W-:Y:S01]  /*5790*/  FMUL.FTZ R140, R68, R139 ;  /* 0x0000008b448c7220 */ /* 0x004fe20000410000 */
[----:B------:R-:W-:Y:S01]  /*57a0*/  FADD.FTZ R68, RZ, R63 ;  /* 0x0000003fff447221 */ /* 0x000fe20000010000 */
[----:B------:R-:W-:Y:S01]  /*57b0*/  FADD.FTZ R63, R216, R61 ;  /* 0x0000003dd83f7221 */ /* 0x000fe20000010000 */
[----:B------:R-:W-:Y:S01]  /*57c0*/  FMUL.FTZ R82, R62, R58 ;  /* 0x0000003a3e527220 */ /* 0x000fe20000410000 */
[----:B------:R-:W-:Y:S01]  /*57d0*/  FMUL.FTZ R61, R81, R164 ;  /* 0x000000a4513d7220 */ /* 0x000fe20000410000 */
[C---:B-1----:R-:W-:Y:S01]  /*57e0*/  FMUL.FTZ R139, R69.reuse, R166 ;  /* 0x000000a6458b7220 */ /* 0x042fe20000410000 */
[----:B------:R-:W-:Y:S01]  /*57f0*/  FMUL.FTZ R60, R80, R164 ;  /* 0x000000a4503c7220 */ /* 0x000fe20000410000 */
[----:B---3--:R-:W-:Y:S01]  /*5800*/  FMUL.FTZ R138, R69, R70 ;  /* 0x00000046458a7220 */ /* 0x008fe20000410000 */
[CC--:B------:R-:W-:Y:S01]  /*5810*/  FMUL.FTZ R70, R156.reuse, R68.reuse ;  /* 0x000000449c467220 */ /* 0x0c0fe20000410000 */
[----:B------:R-:W-:Y:S01]  /*5820*/  FMUL.FTZ R69, R156, R63 ;  /* 0x0000003f9c457220 */ /* 0x000fe20000410000 */
[----:B------:R-:W-:Y:S01]  /*5830*/  FFMA.FTZ R61, R80, R165, -R61 ;  /* 0x000000a5503d7223 */ /* 0x000fe2000001083d */
[----:B------:R-:W0:Y:S01]  /*5840*/  MUFU.EX2 R82, R82 ;  /* 0x0000005200527308 */ /* 0x000e220000000800 */
[----:B------:R-:W-:Y:S01]  /*5850*/  SHF.L.U32 R219, R100, 0x10, RZ ;  /* 0x0000001064db7819 */ /* 0x000fe200000006ff */
[C---:B------:R-:W-:Y:S01]  /*5860*/  FFMA.FTZ R70, R157.reuse, R63, -R70 ;  /* 0x0000003f9d467223 */ /* 0x040fe20000010846 */
[----:B------:R-:W-:Y:S01]  /*5870*/  FFMA.FTZ R69, R157, R68, R69 ;  /* 0x000000449d457223 */ /* 0x000fe20000010045 */
[----:B------:R-:W-:Y:S01]  /*5880*/  FFMA.FTZ R60, R81, R165, R60 ;  /* 0x000000a5513c7223 */ /* 0x000fe2000001003c */
[C---:B------:R-:W-:Y:S01]  /*5890*/  FMUL.FTZ R63, R162.reuse, R61 ;  /* 0x0000003da23f7220 */ /* 0x040fe20000410000 */
[----:B------:R-:W-:Y:S01]  /*58a0*/  FMUL.FTZ R219, R219, R84 ;  /* 0x00000054dbdb7220 */ /* 0x000fe20000410000 */
[----:B------:R-:W-:Y:S01]  /*58b0*/  FADD.FTZ R69, RZ, R69 ;  /* 0x00000045ff457221 */ /* 0x000fe20000010000 */
[-C--:B------:R-:W-:Y:S01]  /*58c0*/  FMUL.FTZ R68, R162, R60.reuse ;  /* 0x0000003ca2447220 */ /* 0x080fe20000410000 */
[----:B------:R-:W-:Y:S01]  /*58d0*/  FFMA.FTZ R63, R163, R60, R63 ;  /* 0x0000003ca33f7223 */ /* 0x000fe2000001003f */
[----:B------:R-:W-:Y:S01]  /*58e0*/  SHF.L.U32 R218, R99, 0x10, RZ ;  /* 0x0000001063da7819 */ /* 0x000fe200000006ff */
[----:B------:R-:W-:Y:S01]  /*58f0*/  FADD.FTZ R70, R219, R70 ;  /* 0x00000046db467221 */ /* 0x000fe20000010000 */
[----:B------:R-:W-:Y:S01]  /*5900*/  FMUL.FTZ R76, R154, R69 ;  /* 0x000000459a4c7220 */ /* 0x000fe20000410000 */
[----:B------:R-:W-:Y:S01]  /*5910*/  FFMA.FTZ R68, R163, R61, -R68 ;  /* 0x0000003da3447223 */ /* 0x000fe20000010844 */
[----:B------:R-:W-:Y:S01]  /*5920*/  FMUL.FTZ R60, R160, R63 ;  /* 0x0000003fa03c7220 */ /* 0x000fe20000410000 */
[-C--:B------:R-:W-:Y:S01]  /*5930*/  FMUL.FTZ R78, R154, R70.reuse ;  /* 0x000000469a4e7220 */ /* 0x080fe20000410000 */
[----:B------:R-:W-:Y:S01]  /*5940*/  FFMA.FTZ R61, R155, R70, -R76 ;  /* 0x000000469b3d7223 */ /* 0x000fe2000001084c */
[----:B------:R-:W-:Y:S01]  /*5950*/  FMUL.FTZ R218, R218, R59 ;  /* 0x0000003bdada7220 */ /* 0x000fe20000410000 */
[-C--:B------:R-:W-:Y:S01]  /*5960*/  FMUL.FTZ R70, R160, R68.reuse ;  /* 0x00000044a0467220 */ /* 0x080fe20000410000 */
[----:B------:R-:W-:Y:S01]  /*5970*/  FFMA.FTZ R60, R161, R68, -R60 ;  /* 0x00000044a13c7223 */ /* 0x000fe2000001083c */
[----:B0-----:R-:W-:Y:S01]  /*5980*/  FMUL.FTZ R152, R82, R131 ;  /* 0x0000008352987220 */ /* 0x001fe20000410000 */
[----:B------:R-:W-:Y:S01]  /*5990*/  FFMA.FTZ R78, R155, R69, R78 ;  /* 0x000000459b4e7223 */ /* 0x000fe2000001004e */
[----:B------:R-:W-:Y:S01]  /*59a0*/  FADD.FTZ R61, R218, R61 ;  /* 0x0000003dda3d7221 */ /* 0x000fe20000010000 */
[----:B------:R-:W-:Y:S01]  /*59b0*/  FMUL.FTZ R134, R62, R56 ;  /* 0x000000383e867220 */ /* 0x000fe20000410000 */
[----:B------:R-:W-:Y:S01]  /*59c0*/  FFMA.FTZ R70, R161, R63, R70 ;  /* 0x0000003fa1467223 */ /* 0x000fe20000010046 */
[----:B------:R-:W-:Y:S01]  /*59d0*/  FMUL.FTZ R68, R158, R60 ;  /* 0x0000003c9e447220 */ /* 0x000fe20000410000 */
[----:B------:R-:W-:Y:S01]  /*59e0*/  FMUL.FTZ R153, R82, R153 ;  /* 0x0000009952997220 */ /* 0x000fe20000410000 */
[----:B------:R-:W-:Y:S01]  /*59f0*/  FADD.FTZ R78, RZ, R78 ;  /* 0x0000004eff4e7221 */ /* 0x000fe20000010000 */
[----:B------:R-:W-:Y:S01]  /*5a00*/  FMUL.FTZ R63, R152, R61 ;  /* 0x0000003d983f7220 */ /* 0x000fe20000410000 */
[-C--:B------:R-:W-:Y:S01]  /*5a10*/  FFMA.FTZ R68, R159, R70.reuse, R68 ;  /* 0x000000469f447223 */ /* 0x080fe20000010044 */
[----:B------:R-:W-:Y:S01]  /*5a20*/  FMUL.FTZ R70, R158, R70 ;  /* 0x000000469e467220 */ /* 0x000fe20000410000 */
[----:B------:R-:W0:Y:S01]  /*5a30*/  MUFU.EX2 R134, R134 ;  /* 0x0000008600867308 */ /* 0x000e220000000800 */
[----:B------:R-:W-:Y:S01]  /*5a40*/  SHF.L.U32 R221, R98, 0x10, RZ ;  /* 0x0000001062dd7819 */ /* 0x000fe200000006ff */
[-C--:B------:R-:W-:Y:S01]  /*5a50*/  FMUL.FTZ R76, R152, R78.reuse ;  /* 0x0000004e984c7220 */ /* 0x080fe20000410000 */
[----:B------:R-:W-:Y:S01]  /*5a60*/  FFMA.FTZ R63, R153, R78, R63 ;  /* 0x0000004e993f7223 */ /* 0x000fe2000001003f */
[----:B------:R-:W-:Y:S01]  /*5a70*/  FFMA.FTZ R70, R159, R60, -R70 ;  /* 0x0000003c9f467223 */ /* 0x000fe20000010846 */
[----:B------:R-:W-:Y:S01]  /*5a80*/  FMUL.FTZ R151, R150, R151 ;  /* 0x0000009796977220 */ /* 0x000fe20000410000 */
[----:B------:R-:W-:Y:S01]  /*5a90*/  FMUL.FTZ R60, R156, R68 ;  /* 0x000000449c3c7220 */ /* 0x000fe20000410000 */
        /* <DEDUP_REMOVED lines=8> */
[----:B------:R-:W-:-:S03]  /*5b20*/  FMUL.FTZ R70, R150, R63 ;  /* 0x0000003f96467220 */ /* 0x000fc60000410000 */
[-C--:B------:R-:W-:Y:S01]  /*5b30*/  FMUL.FTZ R78, R150, R76.reuse ;  /* 0x0000004c964e7220 */ /* 0x080fe20000410000 */
[----:B------:R-:W-:Y:S01]  /*5b40*/  FFMA.FTZ R69, R151, R76, -R70 ;  /* 0x0000004c97457223 */ /* 0x000fe20000010846 */
[----:B------:R-:W-:Y:S01]  /*5b50*/  FMUL.FTZ R220, R220, R57 ;  /* 0x00000039dcdc7220 */ /* 0x000fe20000410000 */
[----:B------:R-:W-:Y:S01]  /*5b60*/  FFMA.FTZ R61, R157, R68, R61 ;  /* 0x000000449d3d7223 */ /* 0x000fe2000001003d */
[-C--:B------:R-:W-:Y:S01]  /*5b70*/  FMUL.FTZ R70, R154, R60.reuse ;  /* 0x0000003c9a467220 */ /* 0x080fe20000410000 */
[----:B0-----:R-:W-:Y:S01]  /*5b80*/  FMUL.FTZ R148, R134, R135 ;  /* 0x0000008786947220 */ /* 0x001fe20000410000 */
[----:B------:R-:W-:Y:S01]  /*5b90*/  FFMA.FTZ R78, R151, R63, R78 ;  /* 0x0000003f974e7223 */ /* 0x000fe2000001004e */
[----:B------:R-:W-:Y:S01]  /*5ba0*/  FADD.FTZ R69, R220, R69 ;  /* 0x00000045dc457221 */ /* 0x000fe20000010000 */
[-C--:B------:R-:W-:Y:S01]  /*5bb0*/  FMUL.FTZ R68, R154, R61.reuse ;  /* 0x0000003d9a447220 */ /* 0x080fe20000410000 */
[C---:B------:R-:W-:Y:S01]  /*5bc0*/  FFMA.FTZ R70, R155.reuse, R61, R70 ;  /* 0x0000003d9b467223 */ /* 0x040fe20000010046 */
[----:B------:R-:W-:Y:S01]  /*5bd0*/  FMUL.FTZ R149, R134, R149 ;  /* 0x0000009586957220 */ /* 0x000fe20000410000 */
[----:B------:R-:W-:Y:S01]  /*5be0*/  FADD.FTZ R78, RZ, R78 ;  /* 0x0000004eff4e7221 */ /* 0x000fe20000010000 */
[-C--:B------:R-:W-:Y:S01]  /*5bf0*/  FMUL.FTZ R61, R148, R69.reuse ;  /* 0x00000045943d7220 */ /* 0x080fe20000410000 */
[----:B------:R-:W-:Y:S01]  /*5c00*/  SHF.L.U32 R225, R96, 0x10, RZ ;  /* 0x0000001060e17819 */ /* 0x000fe200000006ff */
[----:B------:R-:W-:Y:S01]  /*5c10*/  FFMA.FTZ R68, R155, R60, -R68 ;  /* 0x0000003c9b447223 */ /* 0x000fe20000010844 */
[-C--:B------:R-:W-:Y:S01]  /*5c20*/  FMUL.FTZ R76, R148, R78.reuse ;  /* 0x0000004e944c7220 */ /* 0x080fe20000410000 */
[----:B------:R-:W-:Y:S01]  /*5c30*/  FFMA.FTZ R61, R149, R78, R61 ;  /* 0x0000004e953d7223 */ /* 0x000fe2000001003d */
[----:B------:R-:W-:Y:S01]  /*5c40*/  FMUL.FTZ R60, R40, UR53 ;  /* 0x00000035283c7c20 */ /* 0x000fe20008410000 */
[----:B------:R-:W-:Y:S01]  /*5c50*/  FMUL.FTZ R225, R225, R56 ;  /* 0x00000038e1e17220 */ /* 0x000fe20000410000 */
[----:B------:R-:W-:Y:S01]  /*5c60*/  FFMA.FTZ R76, R149, R69, -R76 ;  /* 0x00000045954c7223 */ /* 0x000fe2000001084c */
[----:B------:R-:W-:Y:S01]  /*5c70*/  FADD.FTZ R61, RZ, R61 ;  /* 0x0000003dff3d7221 */ /* 0x000fe20000010000 */
[----:B------:R-:W-:Y:S01]  /*5c80*/  FMUL.RZ R135, R60, 0.15915493667125701904 ;  /* 0x3e22f9833c877820 */ /* 0x000fe2000040c000 */
[----:B------:R-:W-:Y:S01]  /*5c90*/  FMUL.FTZ R60, R152, R68 ;  /* 0x00000044983c7220 */ /* 0x000fe20000410000 */
[----:B------:R-:W-:Y:S01]  /*5ca0*/  FADD.FTZ R76, R225, R76 ;  /* 0x0000004ce14c7221 */ /* 0x000fe20000010000 */
[----:B------:R-:W-:-:S02]  /*5cb0*/  FMUL.FTZ R78, R146, R61 ;  /* 0x0000003d924e7220 */ /* 0x000fc40000410000 */
[-C--:B------:R-:W-:Y:S01]  /*5cc0*/  FFMA.FTZ R60, R153, R70.reuse, R60 ;  /* 0x00000046993c7223 */ /* 0x080fe2000001003c */
[----:B------:R-:W-:Y:S01]  /*5cd0*/  FMUL.FTZ R70, R152, R70 ;  /* 0x0000004698467220 */ /* 0x000fe20000410000 */
[-C--:B------:R-:W-:Y:S01]  /*5ce0*/  FFMA.FTZ R63, R147, R76.reuse, -R78 ;  /* 0x0000004c933f7223 */ /* 0x080fe2000001084e */
[----:B------:R-:W-:Y:S01]  /*5cf0*/  FMUL.FTZ R76, R146, R76 ;  /* 0x0000004c924c7220 */ /* 0x000fe20000410000 */
[----:B------:R-:W-:Y:S01]  /*5d00*/  SHF.L.U32 R212, R95, 0x10, RZ ;  /* 0x000000105fd47819 */ /* 0x000fe200000006ff */
[----:B------:R-:W-:Y:S01]  /*5d10*/  FFMA.FTZ R70, R153, R68, -R70 ;  /* 0x0000004499467223 */ /* 0x000fe20000010846 */
[----:B------:R-:W-:Y:S01]  /*5d20*/  FMUL.FTZ R62, R62, R40 ;  /* 0x000000283e3e7220 */ /* 0x000fe20000410000 */
[----:B------:R-:W-:Y:S01]  /*5d30*/  FMUL.FTZ R68, R150, R60 ;  /* 0x0000003c96447220 */ /* 0x000fe20000410000 */
[----:B------:R-:W-:Y:S01]  /*5d40*/  FFMA.FTZ R76, R147, R61, R76 ;  /* 0x0000003d934c7223 */ /* 0x000fe2000001004c */
[----:B------:R-:W-:Y:S01]  /*5d50*/  FMUL.FTZ R212, R212, R55 ;  /* 0x00000037d4d47220 */ /* 0x000fe20000410000 */
[----:B------:R-:W-:Y:S01]  /*5d60*/  MUFU.COS R137, R135 ;  /* 0x0000008700897308 */ /* 0x000fe20000000000 */
[-C--:B------:R-:W-:Y:S01]  /*5d70*/  FFMA.FTZ R68, R151, R70.reuse, -R68 ;  /* 0x0000004697447223 */ /* 0x080fe20000010844 */
[----:B------:R-:W-:Y:S01]  /*5d80*/  FADD.FTZ R76, RZ, R76 ;  /* 0x0000004cff4c7221 */ /* 0x000fe20000010000 */
[----:B------:R-:W-:Y:S01]  /*5d90*/  FMUL.FTZ R70, R150, R70 ;  /* 0x0000004696467220 */ /* 0x000fe20000410000 */
[----:B------:R-:W-:Y:S01]  /*5da0*/  SHF.L.U32 R71, R94, 0x10, RZ ;  /* 0x000000105e477819 */ /* 0x000fe200000006ff */
[----:B------:R-:W-:Y:S01]  /*5db0*/  FADD.FTZ R63, R212, R63 ;  /* 0x0000003fd43f7221 */ /* 0x000fe20000010000 */
[----:B------:R-:W-:-:S02]  /*5dc0*/  FMUL.FTZ R78, R144, R76 ;  /* 0x0000004c904e7220 */ /* 0x000fc40000410000 */
[----:B------:R-:W0:Y:S01]  /*5dd0*/  MUFU.EX2 R62, R62 ;  /* 0x0000003e003e7308 */ /* 0x000e220000000800 */
[----:B------:R-:W-:Y:S01]  /*5de0*/  FFMA.FTZ R70, R151, R60, R70 ;  /* 0x0000003c97467223 */ /* 0x000fe20000010046 */
[----:B------:R-:W-:Y:S01]  /*5df0*/  FMUL.FTZ R61, R148, R68 ;  /* 0x00000044943d7220 */ /* 0x000fe20000410000 */
[----:B------:R-:W-:-:S05]  /*5e00*/  FMUL.FTZ R69, R144, R63 ;  /* 0x0000003f90457220 */ /* 0x000fca0000410000 */
[----:B------:R-:W1:Y:S01]  /*5e10*/  MUFU.SIN R135, R135 ;  /* 0x0000008700877308 */ /* 0x000e620000000400 */
[----:B------:R-:W-:Y:S01]  /*5e20*/  FFMA.FTZ R63, R145, R63, -R78 ;  /* 0x0000003f913f7223 */ /* 0x000fe2000001084e */
[----:B------:R-:W-:Y:S01]  /*5e30*/  FMUL.FTZ R210, R71, R54 ;  /* 0x0000003647d27220 */ /* 0x000fe20000410000 */
[-C--:B------:R-:W-:Y:S01]  /*5e40*/  FMUL.FTZ R60, R148, R70.reuse ;  /* 0x00000046943c7220 */ /* 0x080fe20000410000 */
[----:B------:R-:W-:Y:S01]  /*5e50*/  FFMA.FTZ R61, R149, R70, R61 ;  /* 0x00000046953d7223 */ /* 0x000fe2000001003d */
[----:B------:R-:W-:Y:S01]  /*5e60*/  FFMA.FTZ R69, R145, R76, R69 ;  /* 0x0000004c91457223 */ /* 0x000fe20000010045 */
[----:B------:R-:W-:Y:S01]  /*5e70*/  FADD.FTZ R63, R210, R63 ;  /* 0x0000003fd23f7221 */ /* 0x000fe20000010000 */
[----:B------:R-:W-:Y:S01]  /*5e80*/  FFMA.FTZ R60, R149, R68, -R60 ;  /* 0x00000044953c7223 */ /* 0x000fe2000001083c */
[----:B------:R-:W-:Y:S01]  /*5e90*/  FMUL.FTZ R68, R146, R61 ;  /* 0x0000003d92447220 */ /* 0x000fe20000410000 */
[----:B------:R-:W-:Y:S01]  /*5ea0*/  FADD.FTZ R69, RZ, R69 ;  /* 0x00000045ff457221 */ /* 0x000fe20000010000 */
[----:B------:R-:W-:Y:S01]  /*5eb0*/  FMUL.FTZ R70, R142, R63 ;  /* 0x0000003f8e467220 */ /* 0x000fe20000410000 */
[----:B0-----:R-:W-:Y:S01]  /*5ec0*/  FMUL.FTZ R137, R62, R137 ;  /* 0x000000893e897220 */ /* 0x001fe20000410000 */
[-C--:B------:R-:W-:Y:S01]  /*5ed0*/  FFMA.FTZ R68, R147, R60.reuse, -R68 ;  /* 0x0000003c93447223 */ /* 0x080fe20000010844 */
[----:B------:R-:W-:Y:S01]  /*5ee0*/  FMUL.FTZ R60, R146, R60 ;  /* 0x0000003c923c7220 */ /* 0x000fe20000410000 */
[----:B------:R-:W-:Y:S01]  /*5ef0*/  SHF.L.U32 R134, R93, 0x10, RZ ;  /* 0x000000105d867819 */ /* 0x000fe200000006ff */
[----:B------:R-:W-:Y:S01]  /*5f00*/  FFMA.FTZ R70, R143, R69, R70 ;  /* 0x000000458f467223 */ /* 0x000fe20000010046 */
[----:B-1----:R-:W-:Y:S01]  /*5f10*/  FMUL.FTZ R135, R62, R135 ;  /* 0x000000873e877220 */ /* 0x002fe20000410000 */
[----:B------:R-:W-:Y:S01]  /*5f20*/  FMUL.FTZ R62, R142, R69 ;  /* 0x000000458e3e7220 */ /* 0x000fe20000410000 */
[----:B------:R-:W-:Y:S01]  /*5f30*/  FFMA.FTZ R60, R147, R61, R60 ;  /* 0x0000003d933c7223 */ /* 0x000fe2000001003c */
[----:B------:R-:W-:Y:S01]  /*5f40*/  FMUL.FTZ R200, R134, R53 ;  /* 0x0000003586c87220 */ /* 0x000fe20000410000 */
[----:B------:R-:W-:Y:S01]  /*5f50*/  FADD.FTZ R70, RZ, R70 ;  /* 0x00000046ff467221 */ /* 0x000fe20000010000 */
[----:B------:R-:W-:Y:S01]  /*5f60*/  FFMA.FTZ R63, R143, R63, -R62 ;  /* 0x0000003f8f3f7223 */ /* 0x000fe2000001083e */
[C---:B------:R-:W-:Y:S01]  /*5f70*/  FMUL.FTZ R62, R144.reuse, R68 ;  /* 0x00000044903e7220 */ /* 0x040fe20000410000 */
[----:B------:R-:W-:Y:S01]  /*5f80*/  FMUL.FTZ R61, R144, R60 ;  /* 0x0000003c903d7220 */ /* 0x000fe20000410000 */
[----:B------:R-:W-:Y:S01]  /*5f90*/  SHF.L.U32 R131, R92, 0x10, RZ ;  /* 0x000000105c837819 */ /* 0x000fe200000006ff */
[----:B------:R-:W-:Y:S01]  /*5fa0*/  FADD.FTZ R63, R200, R63 ;  /* 0x0000003fc83f7221 */ /* 0x000fe20000010000 */
[C---:B------:R-:W-:Y:S01]  /*5fb0*/  FMUL.FTZ R76, R140.reuse, R70 ;  /* 0x000000468c4c7220 */ /* 0x040fe20000410000 */
[C---:B------:R-:W-:Y:S01]  /*5fc0*/  FFMA.FTZ R62, R145.reuse, R60, R62 ;  /* 0x0000003c913e7223 */ /* 0x040fe2000001003e */
[----:B------:R-:W-:Y:S01]  /*5fd0*/  FFMA.FTZ R61, R145, R68, -R61 ;  /* 0x00000044913d7223 */ /* 0x000fe2000001083d */
[-C--:B------:R-:W-:Y:S01]  /*5fe0*/  FMUL.FTZ R68, R140, R63.reuse ;  /* 0x0000003f8c447220 */ /* 0x080fe20000410000 */
[----:B------:R-:W-:Y:S01]  /*5ff0*/  FFMA.FTZ R76, R141, R63, -R76 ;  /* 0x0000003f8d4c7223 */ /* 0x000fe2000001084c */
[----:B------:R-:W-:Y:S01]  /*6000*/  FMUL.FTZ R199, R131, R50 ;  /* 0x0000003283c77220 */ /* 0x000fe20000410000 */
[C---:B------:R-:W-:Y:S01]  /*6010*/  FMUL.FTZ R60, R142.reuse, R62 ;  /* 0x0000003e8e3c7220 */ /* 0x040fe20000410000 */
[-C--:B------:R-:W-:Y:S01]  /*6020*/  FMUL.FTZ R63, R142, R61.reuse ;  /* 0x0000003d8e3f7220 */ /* 0x080fe20000410000 */
[----:B------:R-:W-:Y:S01]  /*6030*/  FFMA.FTZ R68, R141, R70, R68 ;  /* 0x000000468d447223 */ /* 0x000fe20000010044 */
[----:B------:R-:W-:Y:S01]  /*6040*/  FADD.FTZ R76, R199, R76 ;  /* 0x0000004cc74c7221 */ /* 0x000fe20000010000 */
[C---:B------:R-:W-:Y:S01]  /*6050*/  FFMA.FTZ R60, R143.reuse, R61, -R60 ;  /* 0x0000003d8f3c7223 */ /* 0x040fe2000001083c */
[----:B------:R-:W-:Y:S01]  /*6060*/  FFMA.FTZ R63, R143, R62, R63 ;  /* 0x0000003e8f3f7223 */ /* 0x000fe2000001003f */
[----:B------:R-:W-:Y:S01]  /*6070*/  FADD.FTZ R61, RZ, R68 ;  /* 0x00000044ff3d7221 */ /* 0x000fe20000010000 */
[----:B------:R-:W-:Y:S01]  /*6080*/  FMUL.FTZ R70, R138, R76 ;  /* 0x0000004c8a467220 */ /* 0x000fe20000410000 */
[----:B------:R-:W-:Y:S01]  /*6090*/  SHF.L.U32 R136, R91, 0x10, RZ ;  /* 0x000000105b887819 */ /* 0x000fe200000006ff */
[----:B------:R-:W-:Y:S01]  /*60a0*/  FMUL.FTZ R62, R140, R63 ;  /* 0x0000003f8c3e7220 */ /* 0x000fe20000410000 */
[-C--:B------:R-:W-:Y:S01]  /*60b0*/  FMUL.FTZ R69, R138, R61.reuse ;  /* 0x0000003d8a457220 */ /* 0x080fe20000410000 */
[----:B------:R-:W-:Y:S01]  /*60c0*/  FFMA.FTZ R70, R139, R61, R70 ;  /* 0x0000003d8b467223 */ /* 0x000fe20000010046 */
[-C--:B------:R-:W-:Y:S01]  /*60d0*/  FMUL.FTZ R68, R140, R60.reuse ;  /* 0x0000003c8c447220 */ /* 0x080fe20000410000 */
[----:B------:R-:W-:Y:S01]  /*60e0*/  FFMA.FTZ R62, R141, R60, -R62 ;  /* 0x0000003c8d3e7223 */ /* 0x000fe2000001083e */
[----:B------:R-:W-:Y:S01]  /*60f0*/  FFMA.FTZ R76, R139, R76, -R69 ;  /* 0x0000004c8b4c7223 */ /* 0x000fe20000010845 */
[----:B------:R-:W-:Y:S01]  /*6100*/  FMUL.FTZ R83, R136, R45 ;  /* 0x0000002d88537220 */ /* 0x000fe20000410000 */
[----:B------:R-:W-:Y:S01]  /*6110*/  FADD.FTZ R70, RZ, R70 ;  /* 0x00000046ff467221 */ /* 0x000fe20000010000 */
[----:B------:R-:W-:Y:S01]  /*6120*/  FFMA.FTZ R68, R141, R63, R68 ;  /* 0x0000003f8d447223 */ /* 0x000fe20000010044 */
[C---:B------:R-:W-:Y:S01]  /*6130*/  FMUL.FTZ R61, R138.reuse, R62 ;  /* 0x0000003e8a3d7220 */ /* 0x040fe20000410000 */
[----:B------:R-:W-:Y:S01]  /*6140*/  FADD.FTZ R76, R83, R76 ;  /* 0x0000004c534c7221 */ /* 0x000fe20000010000 */
[----:B------:R-:W-:Y:S01]  /*6150*/  FMUL.FTZ R78, R135, R70 ;  /* 0x00000046874e7220 */ /* 0x000fe20000410000 */
[-C--:B------:R-:W-:Y:S01]  /*6160*/  FMUL.FTZ R60, R138, R68.reuse ;  /* 0x000000448a3c7220 */ /* 0x080fe20000410000 */
[----:B------:R-:W-:Y:S01]  /*6170*/  FFMA.FTZ R68, R139, R68, R61 ;  /* 0x000000448b447223 */ /* 0x000fe2000001003d */
[----:B------:R-:W-:Y:S01]  /*6180*/  SHF.L.U32 R133, R90, 0x10, RZ ;  /* 0x000000105a857819 */ /* 0x000fe200000006ff */
[----:B------:R-:W-:Y:S01]  /*6190*/  FFMA.FTZ R71, R137, R76, -R78 ;  /* 0x0000004c89477223 */ /* 0x000fe2000001084e */
[----:B------:R-:W-:Y:S01]  /*61a0*/  FFMA.FTZ R60, R139, R62, -R60 ;  /* 0x0000003e8b3c7223 */ /* 0x000fe2000001083c */
[----:B------:R-:W-:Y:S01]  /*61b0*/  FMUL.FTZ R76, R135, R76 ;  /* 0x0000004c874c7220 */ /* 0x000fe20000410000 */
[----:B------:R-:W-:Y:S01]  /*61c0*/  ISETP.GT.U32.AND P2, PT, R129, 0x1f, PT ;  /* 0x0000001f8100780c */ /* 0x000fe20003f44070 */
[C---:B------:R-:W-:Y:S01]  /*61d0*/  FMUL.FTZ R63, R135.reuse, R68 ;  /* 0x00000044873f7220 */ /* 0x040fe20000410000 */
[----:B------:R-:W-:Y:S01]  /*61e0*/  FMUL.FTZ R61, R135, R60 ;  /* 0x0000003c873d7220 */ /* 0x000fe20000410000 */
[----:B------:R-:W-:Y:S01]  /*61f0*/  FFMA.FTZ R76, R137, R70, R76 ;  /* 0x00000046894c7223 */ /* 0x000fe2000001004c */
[----:B------:R-:W-:Y:S01]  /*6200*/  LEA.HI R69, R129, R129, RZ, 0x1e ;  /* 0x0000008181457211 */ /* 0x000fe200078ff0ff */
[----:B------:R-:W-:Y:S01]  /*6210*/  FMUL.FTZ R82, R133, R40 ;  /* 0x0000002885527220 */ /* 0x000fe20000410000 */
[C---:B------:R-:W-:Y:S01]  /*6220*/  FFMA.FTZ R60, R137.reuse, R60, -R63 ;  /* 0x0000003c893c7223 */ /* 0x040fe2000001083f */
[----:B------:R-:W-:Y:S01]  /*6230*/  FFMA.FTZ R61, R137, R68, R61 ;  /* 0x00000044893d7223 */ /* 0x000fe2000001003d */
[----:B------:R-:W-:Y:S01]  /*6240*/  LEA R166, R69, R126, 0x4 ;  /* 0x0000007e45a67211 */ /* 0x000fe200078e20ff */
[----:B------:R-:W-:Y:S01]  /*6250*/  FADD.FTZ R62, R82, R71 ;  /* 0x00000047523e7221 */ /* 0x000fe20000010000 */
[----:B------:R-:W-:Y:S01]  /*6260*/  FADD.FTZ R63, RZ, R76 ;  /* 0x0000004cff3f7221 */ /* 0x000fe20000010000 */
[C---:B-----5:R-:W-:Y:S01]  /*6270*/  FMUL.FTZ R69, R67.reuse, R65 ;  /* 0x0000004143457220 */ /* 0x060fe20000410000 */
[----:B------:R-:W-:-:S03]  /*6280*/  FMUL.FTZ R68, R67, R64 ;  /* 0x0000004043447220 */ /* 0x000fc60000410000 */
[C---:B------:R-:W-:Y:S01]  /*6290*/  FFMA.FTZ R69, R66.reuse, R64, -R69 ;  /* 0x0000004042457223 */ /* 0x040fe20000010845 */
[----:B------:R-:W-:Y:S01]  /*62a0*/  FFMA.FTZ R65, R66, R65, R68 ;  /* 0x0000004142417223 */ /* 0x000fe20000010044 */
[----:B------:R0:W-:Y:S02]  /*62b0*/  STS.128 [R166+0x1100], R60 ;  /* 0x0011003ca6007388 */ /* 0x0001e40000000c00 */
        /* <DEDUP_REMOVED lines=33> */
[----:B0-----:R-:W-:Y:S05]  /*64d0*/  @P2 BRA `(.L_x_305) ;  /* 0x0000000800cc2947 */ /* 0x001fea0003800000 */
[----:B------:R-:W-:Y:S01]  /*64e0*/  IMAD R201, R129, 0x50, R126 ;  /* 0x0000005081c97824 */ /* 0x000fe200078e027e */
[----:B------:R-:W-:-:S04]  /*64f0*/  UMOV UR44, 0xffffffff ;  /* 0xffffffff002c7882 */ /* 0x000fc80000000000 */
[----:B------:R-:W-:Y:S04]  /*6500*/  LDS.128 R68, [R201+0x1100] ;  /* 0x00110000c9447984 */ /* 0x000fe80000000c00 */
[----:B------:R-:W0:Y:S04]  /*6510*/  LDS.128 R64, [R201+0x1110] ;  /* 0x00111000c9407984 */ /* 0x000e280000000c00 */
[----:B------:R-:W1:Y:S04]  /*6520*/  LDS.128 R60, [R201+0x1120] ;  /* 0x00112000c93c7984 */ /* 0x000e680000000c00 */
[----:B------:R-:W2:Y:S01]  /*6530*/  LDS.128 R76, [R201+0x1130] ;  /* 0x00113000c94c7984 */ /* 0x000ea20000000c00 */
        /* <DEDUP_REMOVED lines=8> */
[CC--:B-1----:R-:W-:Y:S01]  /*65c0*/  FMUL.FTZ R207, R61.reuse, R205.reuse ;  /* 0x000000cd3dcf7220 */ /* 0x0c2fe20000410000 */
[----:B------:R-:W-:Y:S01]  /*65d0*/  FMUL.FTZ R206, R61, R204 ;  /* 0x000000cc3dce7220 */ /* 0x000fe20000410000 */
        /* <DEDUP_REMOVED lines=10> */
[C---:B--2---:R-:W-:Y:S01]  /*6680*/  FMUL.FTZ R209, R77.reuse, R207 ;  /* 0x000000cf4dd17220 */ /* 0x044fe20000410000 */
        /* <DEDUP_REMOVED lines=12> */
[----:B------:R-:W1:Y:S04]  /*6750*/  SHFL.UP PT, R205, R79, 0x1, RZ ;  /* 0x042000004fcd7989 */ /* 0x000e6800000e00ff */
[----:B------:R-:W2:Y:S04]  /*6760*/  SHFL.UP PT, R76, R77, 0x1, RZ ;  /* 0x042000004d4c7989 */ /* 0x000ea800000e00ff */
[----:B------:R-:W3:Y:S01]  /*6770*/  SHFL.UP PT, R203, R202, 0x1, RZ ;  /* 0x04200000cacb7989 */ /* 0x000ee200000e00ff */
[C---:B0-----:R-:W-:Y:S01]  /*6780*/  FMUL.FTZ R208, R202.reuse, R204 ;  /* 0x000000cccad07220 */ /* 0x041fe20000410000 */
[----:B-1----:R-:W-:-:S03]  /*6790*/  FMUL.FTZ R207, R202, R205 ;  /* 0x000000cdcacf7220 */ /* 0x002fc60000410000 */
[C---:B------:R-:W-:Y:S01]  /*67a0*/  FFMA.FTZ R208, R77.reuse, R205, R208 ;  /* 0x000000cd4dd07223 */ /* 0x040fe200000100d0 */
[----:B------:R-:W-:Y:S01]  /*67b0*/  FFMA.FTZ R207, R77, R204, -R207 ;  /* 0x000000cc4dcf7223 */ /* 0x000fe200000108cf */
[CC--:B--2---:R-:W-:Y:S02]  /*67c0*/  FMUL.FTZ R206, R202.reuse, R76.reuse ;  /* 0x0000004ccace7220 */ /* 0x0c4fe40000410000 */
[----:B------:R-:W-:Y:S01]  /*67d0*/  @P0 FADD.FTZ R79, R79, R208 ;  /* 0x000000d04f4f0221 */ /* 0x000fe20000010000 */
[-C--:B---3--:R-:W-:Y:S01]  /*67e0*/  FMUL.FTZ R205, R202, R203.reuse ;  /* 0x000000cbcacd7220 */ /* 0x088fe20000410000 */
[----:B------:R-:W-:Y:S01]  /*67f0*/  @P0 FADD.FTZ R78, R78, R207 ;  /* 0x000000cf4e4e0221 */ /* 0x000fe20000010000 */
[C---:B------:R-:W-:Y:S02]  /*6800*/  FFMA.FTZ R203, R77.reuse, R203, R206 ;  /* 0x000000cb4dcb7223 */ /* 0x040fe400000100ce */
[----:B------:R-:W-:Y:S02]  /*6810*/  @P0 FFMA.FTZ R77, R77, R76, -R205 ;  /* 0x0000004c4d4d0223 */ /* 0x000fe400000108cd */
[----:B------:R-:W0:Y:S01]  /*6820*/  SHFL.UP PT, R205, R79, 0x2, RZ ;  /* 0x044000004fcd7989 */ /* 0x000e2200000e00ff */
[----:B------:R-:W-:-:S02]  /*6830*/  FSEL R202, R202, R203, !P0 ;  /* 0x000000cbcaca7208 */ /* 0x000fc40004000000 */
[----:B------:R-:W-:Y:S01]  /*6840*/  ISETP.GE.AND P0, PT, R127, 0x2, PT ;  /* 0x000000027f00780c */ /* 0x000fe20003f06270 */
[----:B------:R-:W1:Y:S04]  /*6850*/  SHFL.UP PT, R204, R78, 0x2, RZ ;  /* 0x044000004ecc7989 */ /* 0x000e6800000e00ff */
[----:B------:R-:W2:Y:S04]  /*6860*/  SHFL.UP PT, R76, R77, 0x2, RZ ;  /* 0x044000004d4c7989 */ /* 0x000ea800000e00ff */
[----:B------:R-:W3:Y:S01]  /*6870*/  SHFL.UP PT, R203, R202, 0x2, RZ ;  /* 0x04400000cacb7989 */ /* 0x000ee200000e00ff */
[C---:B0-----:R-:W-:Y:S01]  /*6880*/  FMUL.FTZ R208, R202.reuse, R205 ;  /* 0x000000cdcad07220 */ /* 0x041fe20000410000 */
[----:B-1----:R-:W-:-:S03]  /*6890*/  FMUL.FTZ R222, R202, R204 ;  /* 0x000000cccade7220 */ /* 0x002fc60000410000 */
[C---:B------:R-:W-:Y:S01]  /*68a0*/  FFMA.FTZ R207, R77.reuse, R204, -R208 ;  /* 0x000000cc4dcf7223 */ /* 0x040fe200000108d0 */
[----:B--2---:R-:W-:Y:S01]  /*68b0*/  FMUL.FTZ R206, R202, R76 ;  /* 0x0000004ccace7220 */ /* 0x004fe20000410000 */
[C---:B------:R-:W-:Y:S02]  /*68c0*/  FFMA.FTZ R222, R77.reuse, R205, R222 ;  /* 0x000000cd4dde7223 */ /* 0x040fe400000100de */
[----:B------:R-:W-:Y:S01]  /*68d0*/  @P0 FADD.FTZ R78, R78, R207 ;  /* 0x000000cf4e4e0221 */ /* 0x000fe20000010000 */
[-C--:B---3--:R-:W-:Y:S01]  /*68e0*/  FFMA.FTZ R205, R77, R203.reuse, R206 ;  /* 0x000000cb4dcd7223 */ /* 0x088fe200000100ce */
[----:B------:R-:W-:Y:S01]  /*68f0*/  FMUL.FTZ R204, R202, R203 ;  /* 0x000000cbcacc7220 */ /* 0x000fe20000410000 */
[----:B------:R-:W-:-:S03]  /*6900*/  @P0 FADD.FTZ R79, R79, R222 ;  /* 0x000000de4f4f0221 */ /* 0x000fc60000010000 */
[----:B------:R-:W-:Y:S01]  /*6910*/  @P0 FFMA.FTZ R77, R77, R76, -R204 ;  /* 0x0000004c4d4d0223 */ /* 0x000fe200000108cc */
[----:B------:R-:W-:Y:S01]  /*6920*/  FSEL R202, R202, R205, !P0 ;  /* 0x000000cdcaca7208 */ /* 0x000fe20004000000 */
        /* <DEDUP_REMOVED lines=8> */
[C---:B--2---:R-:W-:Y:S01]  /*69b0*/  FMUL.FTZ R206, R202.reuse, R76 ;  /* 0x0000004ccace7220 */ /* 0x044fe20000410000 */
[----:B------:R-:W-:Y:S02]  /*69c0*/  FFMA.FTZ R209, R77, R204, -R208 ;  /* 0x000000cc4dd17223 */ /* 0x000fe400000108d0 */
[----:B------:R-:W-:Y:S01]  /*69d0*/  @P0 FADD.FTZ R79, R79, R222 ;  /* 0x000000de4f4f0221 */ /* 0x000fe20000010000 */
[-C--:B---3--:R-:W-:Y:S01]  /*69e0*/  FMUL.FTZ R207, R202, R203.reuse ;  /* 0x000000cbcacf7220 */ /* 0x088fe20000410000 */
[C---:B------:R-:W-:Y:S01]  /*69f0*/  FFMA.FTZ R203, R77.reuse, R203, R206 ;  /* 0x000000cb4dcb7223 */ /* 0x040fe200000100ce */
[----:B------:R-:W-:Y:S02]  /*6a00*/  @P0 FADD.FTZ R78, R78, R209 ;  /* 0x000000d14e4e0221 */ /* 0x000fe40000010000 */
[----:B------:R-:W0:Y:S01]  /*6a10*/  SHFL.UP PT, R205, R79, 0x8, RZ ;  /* 0x050000004fcd7989 */ /* 0x000e2200000e00ff */
[----:B------:R-:W-:Y:S01]  /*6a20*/  @P0 FFMA.FTZ R77, R77, R76, -R207 ;  /* 0x0000004c4d4d0223 */ /* 0x000fe200000108cf */
[----:B------:R-:W-:-:S02]  /*6a30*/  FSEL R202, R202, R203, !P0 ;  /* 0x000000cbcaca7208 */ /* 0x000fc40004000000 */
[----:B------:R-:W1:Y:S01]  /*6a40*/  SHFL.UP PT, R204, R78, 0x8, RZ ;  /* 0x050000004ecc7989 */ /* 0x000e6200000e00ff */
[----:B------:R-:W-:-:S03]  /*6a50*/  ISETP.GE.AND P0, PT, R127, 0x8, PT ;  /* 0x000000087f00780c */ /* 0x000fc60003f06270 */
[----:B------:R-:W2:Y:S04]  /*6a60*/  SHFL.UP PT, R76, R77, 0x8, RZ ;  /* 0x050000004d4c7989 */ /* 0x000ea800000e00ff */
[----:B------:R-:W3:Y:S01]  /*6a70*/  SHFL.UP PT, R203, R202, 0x8, RZ ;  /* 0x05000000cacb7989 */ /* 0x000ee200000e00ff */
[C---:B0-----:R-:W-:Y:S01]  /*6a80*/  FMUL.FTZ R207, R202.reuse, R205 ;  /* 0x000000cdcacf7220 */ /* 0x041fe20000410000 */
[----:B-1----:R-:W-:-:S03]  /*6a90*/  FMUL.FTZ R208, R202, R204 ;  /* 0x000000cccad07220 */ /* 0x002fc60000410000 */
[C---:B------:R-:W-:Y:S01]  /*6aa0*/  FFMA.FTZ R207, R77.reuse, R204, -R207 ;  /* 0x000000cc4dcf7223 */ /* 0x040fe200000108cf */
[-C--:B--2---:R-:W-:Y:S01]  /*6ab0*/  FMUL.FTZ R206, R202, R76.reuse ;  /* 0x0000004ccace7220 */ /* 0x084fe20000410000 */
[C---:B------:R-:W-:Y:S02]  /*6ac0*/  FFMA.FTZ R208, R77.reuse, R205, R208 ;  /* 0x000000cd4dd07223 */ /* 0x040fe400000100d0 */
[----:B------:R-:W-:Y:S01]  /*6ad0*/  @P0 FADD.FTZ R78, R78, R207 ;  /* 0x000000cf4e4e0221 */ /* 0x000fe20000010000 */
[-C--:B---3--:R-:W-:Y:S01]  /*6ae0*/  FFMA.FTZ R209, R77, R203.reuse, R206 ;  /* 0x000000cb4dd17223 */ /* 0x088fe200000100ce */
[C---:B------:R-:W-:Y:S01]  /*6af0*/  FMUL.FTZ R203, R202.reuse, R203 ;  /* 0x000000cbcacb7220 */ /* 0x040fe20000410000 */
[----:B------:R-:W-:Y:S02]  /*6b00*/  @P0 FADD.FTZ R79, R79, R208 ;  /* 0x000000d04f4f0221 */ /* 0x000fe40000010000 */
[----:B------:R0:W1:Y:S01]  /*6b10*/  SHFL.UP PT, R204, R78, 0x10, RZ ;  /* 0x060000004ecc7989 */ /* 0x00006200000e00ff */
[----:B------:R-:W-:Y:S01]  /*6b20*/  @P0 FFMA.FTZ R77, R77, R76, -R203 ;  /* 0x0000004c4d4d0223 */ /* 0x000fe200000108cb */
[----:B------:R-:W-:-:S02]  /*6b30*/  FSEL R209, R202, R209, !P0 ;  /* 0x000000d1cad17208 */ /* 0x000fc40004000000 */
[----:B------:R0:W2:Y:S04]  /*6b40*/  SHFL.UP PT, R206, R79, 0x10, RZ ;  /* 0x060000004fce7989 */ /* 0x0000a800000e00ff */
[----:B------:R0:W3:Y:S04]  /*6b50*/  SHFL.UP PT, R76, R77, 0x10, RZ ;  /* 0x060000004d4c7989 */ /* 0x0000e800000e00ff */
[----:B------:R0:W4:Y:S02]  /*6b60*/  SHFL.UP PT, R202, R209, 0x10, RZ ;  /* 0x06000000d1ca7989 */ /* 0x00012400000e00ff */
.L_x_366:
[----:B------:R-:W-:Y:S01]  /*6b70*/  ISETP.GE.AND P0, PT, R127, 0x10, PT ;  /* 0x000000107f00780c */ /* 0x000fe20003f06270 */
[C---:B---3--:R-:W-:Y:S01]  /*6b80*/  FMUL.FTZ R208, R209.reuse, R76 ;  /* 0x0000004cd1d07220 */ /* 0x048fe20000410000 */
[C---:B--2---:R-:W-:Y:S01]  /*6b90*/  FMUL.FTZ R205, R209.reuse, R206 ;  /* 0x000000ced1cd7220 */ /* 0x044fe20000410000 */
[----:B-1----:R-:W-:Y:S01]  /*6ba0*/  FMUL.FTZ R207, R209, R204 ;  /* 0x000000ccd1cf7220 */ /* 0x002fe20000410000 */
[----:B------:R-:W-:Y:S01]  /*6bb0*/  UMOV UR44, 0xffffffff ;  /* 0xffffffff002c7882 */ /* 0x000fe20000000000 */
[-C--:B----4-:R-:W-:Y:S01]  /*6bc0*/  FFMA.FTZ R208, R77, R202.reuse, R208 ;  /* 0x000000ca4dd07223 */ /* 0x090fe200000100d0 */
[----:B------:R-:W-:Y:S01]  /*6bd0*/  FMUL.FTZ R203, R209, R202 ;  /* 0x000000cad1cb7220 */ /* 0x000fe20000410000 */
[C---:B------:R-:W-:Y:S01]  /*6be0*/  FFMA.FTZ R205, R77.reuse, R204, -R205 ;  /* 0x000000cc4dcd7223 */ /* 0x040fe200000108cd */
[----:B------:R-:W-:Y:S02]  /*6bf0*/  FFMA.FTZ R206, R77, R206, R207 ;  /* 0x000000ce4dce7223 */ /* 0x000fe400000100cf */
[----:B------:R-:W-:-:S03]  /*6c00*/  FSEL R208, R209, R208, !P0 ;  /* 0x000000d0d1d07208 */ /* 0x000fc60004000000 */
[----:B0-----:R-:W-:Y:S01]  /*6c10*/  @P0 FFMA.FTZ R77, R77, R76, -R203 ;  /* 0x0000004c4d4d0223 */ /* 0x001fe200000108cb */
[----:B------:R-:W-:Y:S01]  /*6c20*/  @P0 FADD.FTZ R78, R78, R205 ;  /* 0x000000cd4e4e0221 */ /* 0x000fe20000010000 */
[----:B------:R-:W-:Y:S01]  /*6c30*/  @P0 FADD.FTZ R79, R79, R206 ;  /* 0x000000ce4f4f0221 */ /* 0x000fe20000010000 */
[----:B------:R-:W-:Y:S06]  /*6c40*/  BRA.DIV UR44, `(.L_x_307) ;  /* 0x0000007e2c007947 */ /* 0x000fec000b800000 */
.L_x_369:
[----:B------:R-:W-:-:S03]  /*6c50*/  UMOV UR44, 0xffffffff ;  /* 0xffffffff002c7882 */ /* 0x000fc60000000000 */
[----:B------:R-:W-:Y:S05]  /*6c60*/  BRA.DIV UR44, `(.L_x_308) ;  /* 0x0000007e2c207947 */ /* 0x000fea000b800000 */
.L_x_372:
[----:B------:R-:W-:-:S03]  /*6c70*/  UMOV UR44, 0xffffffff ;  /* 0xffffffff002c7882 */ /* 0x000fc60000000000 */
[----:B------:R-:W-:Y:S05]  /*6c80*/  BRA.DIV UR44, `(.L_x_309) ;  /* 0x0000007e2c407947 */ /* 0x000fea000b800000 */
.L_x_375:
[----:B------:R-:W-:-:S03]  /*6c90*/  UMOV UR44, 0xffffffff ;  /* 0xffffffff002c7882 */ /* 0x000fc60000000000 */
[----:B------:R-:W-:Y:S05]  /*6ca0*/  BRA.DIV UR44, `(.L_x_310) ;  /* 0x0000007e2c607947 */ /* 0x000fea000b800000 */
.L_x_378:
[----:B------:R-:W-:-:S03]  /*6cb0*/  UMOV UR44, 0xffffffff ;  /* 0xffffffff002c7882 */ /* 0x000fc60000000000 */
[----:B------:R-:W-:Y:S05]  /*6cc0*/  BRA.DIV UR44, `(.L_x_311) ;  /* 0x0000007e2c807947 */ /* 0x000fea000b800000 */
[----:B------:R-:W0:Y:S04]  /*6cd0*/  SHFL.IDX PT, R72, R72, RZ, 0x1f ;  /* 0x00001fff48487589 */ /* 0x000e2800000e0000 */
[----:B------:R-:W1:Y:S04]  /*6ce0*/  SHFL.IDX PT, R73, R73, RZ, 0x1f ;  /* 0x00001fff49497589 */ /* 0x000e6800000e0000 */
[----:B------:R-:W2:Y:S04]  /*6cf0*/  SHFL.IDX PT, R74, R74, RZ, 0x1f ;  /* 0x00001fff4a4a7589 */ /* 0x000ea800000e0000 */
[----:B------:R-:W3:Y:S04]  /*6d00*/  SHFL.IDX PT, R75, R75, RZ, 0x1f ;  /* 0x00001fff4b4b7589 */ /* 0x000ee800000e0000 */
[----:B------:R-:W4:Y:S04]  /*6d10*/  SHFL.UP PT, R77, R77, 0x1, RZ ;  /* 0x042000004d4d7989 */ /* 0x000f2800000e00ff */
[----:B------:R-:W0:Y:S04]  /*6d20*/  SHFL.UP PT, R208, R208, 0x1, RZ ;  /* 0x04200000d0d07989 */ /* 0x000e2800000e00ff */
[----:B------:R-:W0:Y:S04]  /*6d30*/  SHFL.UP PT, R78, R78, 0x1, RZ ;  /* 0x042000004e4e7989 */ /* 0x000e2800000e00ff */
[----:B-1----:R-:W0:Y:S02]  /*6d40*/  SHFL.UP PT, R79, R79, 0x1, RZ ;  /* 0x042000004f4f7989 */ /* 0x002e2400000e00ff */
.L_x_388:
[C---:B0--3--:R-:W-:Y:S01]  /*6d50*/  FMUL.FTZ R76, R208.reuse, R75 ;  /* 0x0000004bd04c7220 */ /* 0x049fe20000410000 */
[----:B--2---:R-:W-:-:S03]  /*6d60*/  FMUL.FTZ R202, R208, R74 ;  /* 0x0000004ad0ca7220 */ /* 0x004fc60000410000 */
[C---:B----4-:R-:W-:Y:S01]  /*6d70*/  FFMA.FTZ R203, R77.reuse, R74, -R76 ;  /* 0x0000004a4dcb7223 */ /* 0x050fe2000001084c */
        /* <DEDUP_REMOVED lines=41> */
.L_x_305:
[----:B------:R-:W-:Y:S05]  /*7010*/  WARPSYNC.ALL ;  /* 0x0000000000007948 */ /* 0x000fea0003800000 */
[----:B------:R-:W-:Y:S01]  /*7020*/  LOP3.LUT P0, RZ, R129, 0x1f, RZ, 0xc0, !PT ;  /* 0x0000001f81ff7812 */ /* 0x000fe2000780c0ff */
[----:B0-----:R-:W-:Y:S01]  /*7030*/  FMUL.FTZ R72, R132, R89 ;  /* 0x0000005984487220 */ /* 0x001fe20000410000 */
[----:B------:R-:W-:Y:S01]  /*7040*/  BAR.SYNC.DEFER_BLOCKING 0x0 ;  /* 0x0000000000007b1d */ /* 0x000fe20000010000 */
[-C--:B------:R-:W-:Y:S01]  /*7050*/  FMUL.FTZ R60, R135, R194.reuse ;  /* 0x000000c2873c7220 */ /* 0x080fe20000410000 */
[----:B------:R-:W-:Y:S01]  /*7060*/  FMUL.FTZ R66, R137, R194 ;  /* 0x000000c289427220 */ /* 0x000fe20000410000 */
[CC--:B------:R-:W-:Y:S01]  /*7070*/  FMUL.FTZ R63, R135.reuse, R111.reuse ;  /* 0x0000006f873f7220 */ /* 0x0c0fe20000410000 */
[----:B------:R-:W-:Y:S01]  /*7080*/  FMUL.FTZ R62, R135, -R110 ;  /* 0x8000006e873e7220 */ /* 0x000fe20000410000 */
[-C--:B------:R-:W-:Y:S01]  /*7090*/  FFMA.FTZ R64, R137, R168.reuse, -R60 ;  /* 0x000000a889407223 */ /* 0x080fe2000001083c */
        /* <DEDUP_REMOVED lines=36> */
[----:B------:R-:W-:Y:S01]  /*72e0*/  FFMA.FTZ R62, R143, R67, -R62 ;  /* 0x000000438f3e7223 */ /* 0x000fe2000001083e */
[----:B------:R-:W-:Y:S01]  /*72f0*/  FMUL.FTZ R64, R144, -R64 ;  /* 0x8000004090407220 */ /* 0x000fe20000410000 */
[----:B------:R-:W-:Y:S01]  /*7300*/  ISETP.LE.OR P0, PT, R69, UR48, P0 ;  /* 0x0000003045007c0c */ /* 0x000fe20008703670 */
[----:B------:R-:W-:Y:S01]  /*7310*/  FADD.FTZ R66, -R190, R63 ;  /* 0x0000003fbe427221 */ /* 0x000fe20000010100 */
[----:B------:R-:W-:Y:S01]  /*7320*/  FADD.FTZ R62, R171, R62 ;  /* 0x0000003eab3e7221 */ /* 0x000fe20000010000 */
[----:B------:R-:W-:Y:S01]  /*7330*/  FFMA.FTZ R64, R145, R65, R64 ;  /* 0x0000004191407223 */ /* 0x000fe20000010040 */
[----:B------:R-:W-:Y:S01]  /*7340*/  MOV R69, UR7 ;  /* 0x0000000700457c02 */ /* 0x000fe20008000f00 */
[----:B------:R-:W-:-:S02]  /*7350*/  FMUL.FTZ R67, R144, -R66 ;  /* 0x8000004290437220 */ /* 0x000fc40000410000 */
[----:B------:R-:W-:Y:S02]  /*7360*/  FMUL.FTZ R68, R146, -R64 ;  /* 0x8000004092447220 */ /* 0x000fe40000410000 */
[-C--:B------:R-:W-:Y:S01]  /*7370*/  FFMA.FTZ R67, R145, R62.reuse, -R67 ;  /* 0x0000003e91437223 */ /* 0x080fe20000010843 */
[----:B------:R-:W-:Y:S01]  /*7380*/  FMUL.FTZ R62, R144, -R62 ;  /* 0x8000003e903e7220 */ /* 0x000fe20000410000 */
[-C--:B------:R-:W-:Y:S01]  /*7390*/  FFMA.FTZ R68, R147, R70.reuse, -R68 ;  /* 0x0000004693447223 */ /* 0x080fe20000010844 */
[----:B------:R-:W-:Y:S01]  /*73a0*/  FMUL.FTZ R70, R146, -R70 ;  /* 0x8000004692467220 */ /* 0x000fe20000410000 */
[----:B------:R-:W-:Y:S01]  /*73b0*/  FADD.FTZ R67, R172, R67 ;  /* 0x00000043ac437221 */ /* 0x000fe20000010000 */
[----:B------:R-:W-:Y:S02]  /*73c0*/  FFMA.FTZ R62, R145, R66, R62 ;  /* 0x00000042913e7223 */ /* 0x000fe4000001003e */
[----:B------:R-:W-:Y:S01]  /*73d0*/  FFMA.FTZ R70, R147, R64, R70 ;  /* 0x0000004093467223 */ /* 0x000fe20000010046 */
[----:B------:R-:W-:Y:S01]  /*73e0*/  FMUL.FTZ R64, R146, -R67 ;  /* 0x8000004392407220 */ /* 0x000fe20000410000 */
[C---:B0-----:R-:W-:Y:S01]  /*73f0*/  FMUL.FTZ R63, R81.reuse, R60 ;  /* 0x0000003c513f7220 */ /* 0x041fe20000410000 */
[----:B------:R-:W-:-:S03]  /*7400*/  FMUL.FTZ R81, R81, R61 ;  /* 0x0000003d51517220 */ /* 0x000fc60000410000 */
[C---:B------:R-:W-:Y:S01]  /*7410*/  FFMA.FTZ R63, R80.reuse, R61, R63 ;  /* 0x0000003d503f7223 */ /* 0x040fe2000001003f */
[----:B------:R-:W-:Y:S01]  /*7420*/  FFMA.FTZ R81, R80, R60, -R81 ;  /* 0x0000003c50517223 */ /* 0x000fe20000010851 */
[----:B------:R-:W-:Y:S02]  /*7430*/  FADD.FTZ R61, -R189, R62 ;  /* 0x0000003ebd3d7221 */ /* 0x000fe40000010100 */
[----:B------:R-:W-:Y:S01]  /*7440*/  FADD.FTZ R201, RZ, R63 ;  /* 0x0000003fffc97221 */ /* 0x000fe20000010000 */
[----:B------:R-:W-:Y:S01]  /*7450*/  FADD.FTZ R213, R72, R81 ;  /* 0x0000005148d57221 */ /* 0x000fe20000010000 */
[----:B------:R-:W-:Y:S01]  /*7460*/  FMUL.FTZ R72, R148, -R70 ;  /* 0x8000004694487220 */ /* 0x000fe20000410000 */
[----:B------:R-:W-:Y:S01]  /*7470*/  FMUL.FTZ R66, R146, -R61 ;  /* 0x8000003d92427220 */ /* 0x000fe20000410000 */
[C---:B------:R-:W-:Y:S01]  /*7480*/  FMUL.FTZ R60, R164.reuse, R201 ;  /* 0x000000c9a43c7220 */ /* 0x040fe20000410000 */
[----:B------:R-:W-:Y:S01]  /*7490*/  FMUL.FTZ R62, R164, R213 ;  /* 0x000000d5a43e7220 */ /* 0x000fe20000410000 */
[----:B------:R-:W-:Y:S01]  /*74a0*/  FFMA.FTZ R61, R147, R61, R64 ;  /* 0x0000003d933d7223 */ /* 0x000fe20000010040 */
[-C--:B------:R-:W-:Y:S01]  /*74b0*/  FFMA.FTZ R72, R149, R68.reuse, -R72 ;  /* 0x0000004495487223 */ /* 0x080fe20000010848 */
[C---:B------:R-:W-:Y:S01]  /*74c0*/  FFMA.FTZ R60, R165.reuse, R213, -R60 ;  /* 0x000000d5a53c7223 */ /* 0x040fe2000001083c */
[----:B------:R-:W-:Y:S01]  /*74d0*/  FFMA.FTZ R62, R165, R201, R62 ;  /* 0x000000c9a53e7223 */ /* 0x000fe2000001003e */
[----:B------:R-:W-:Y:S01]  /*74e0*/  FMUL.FTZ R68, R148, -R68 ;  /* 0x8000004494447220 */ /* 0x000fe20000410000 */
[----:B------:R-:W-:Y:S01]  /*74f0*/  FFMA.FTZ R66, R147, R67, -R66 ;  /* 0x0000004393427223 */ /* 0x000fe20000010842 */
[----:B------:R-:W-:Y:S01]  /*7500*/  FADD.FTZ R215, R215, R60 ;  /* 0x0000003cd7d77221 */ /* 0x000fe20000010000 */
[----:B------:R-:W-:Y:S01]  /*7510*/  FADD.FTZ R203, RZ, R62 ;  /* 0x0000003effcb7221 */ /* 0x000fe20000010000 */
[----:B------:R-:W-:Y:S01]  /*7520*/  FADD.FTZ R63, -R188, R61 ;  /* 0x0000003dbc3f7221 */ /* 0x000fe20000010100 */
[----:B------:R-:W-:Y:S01]  /*7530*/  FFMA.FTZ R68, R149, R70, R68 ;  /* 0x0000004695447223 */ /* 0x000fe20000010044 */
[C---:B------:R-:W-:Y:S01]  /*7540*/  FMUL.FTZ R62, R162.reuse, R215 ;  /* 0x000000d7a23e7220 */ /* 0x040fe20000410000 */
[----:B------:R-:W-:Y:S01]  /*7550*/  FMUL.FTZ R60, R162, R203 ;  /* 0x000000cba23c7220 */ /* 0x000fe20000410000 */
[----:B------:R-:W-:Y:S01]  /*7560*/  FADD.FTZ R66, R173, R66 ;  /* 0x00000042ad427221 */ /* 0x000fe20000010000 */
[----:B------:R-:W-:Y:S01]  /*7570*/  FMUL.FTZ R65, R148, -R63 ;  /* 0x8000003f94417220 */ /* 0x000fe20000410000 */
[C---:B------:R-:W-:Y:S01]  /*7580*/  FFMA.FTZ R62, R163.reuse, R203, R62 ;  /* 0x000000cba33e7223 */ /* 0x040fe2000001003e */
[----:B------:R-:W-:Y:S01]  /*7590*/  FFMA.FTZ R61, R163, R215, -R60 ;  /* 0x000000d7a33d7223 */ /* 0x000fe2000001083c */
[----:B------:R-:W-:Y:S01]  /*75a0*/  FMUL.FTZ R64, R150, -R68 ;  /* 0x8000004496407220 */ /* 0x000fe20000410000 */
[-C--:B------:R-:W-:Y:S01]  /*75b0*/  FFMA.FTZ R65, R149, R66.reuse, -R65 ;  /* 0x0000004295417223 */ /* 0x080fe20000010841 */
[----:B------:R-:W-:Y:S01]  /*75c0*/  FADD.FTZ R202, RZ, R62 ;  /* 0x0000003effca7221 */ /* 0x000fe20000010000 */
[----:B------:R-:W-:Y:S01]  /*75d0*/  FMUL.FTZ R66, R148, -R66 ;  /* 0x8000004294427220 */ /* 0x000fe20000410000 */
[----:B------:R-:W-:Y:S01]  /*75e0*/  FADD.FTZ R214, R214, R61 ;  /* 0x0000003dd6d67221 */ /* 0x000fe20000010000 */
[----:B------:R-:W-:Y:S01]  /*75f0*/  FFMA.FTZ R64, R151, R72, -R64 ;  /* 0x0000004897407223 */ /* 0x000fe20000010840 */
[----:B------:R-:W-:Y:S01]  /*7600*/  FMUL.FTZ R60, R160, R202 ;  /* 0x000000caa03c7220 */ /* 0x000fe20000410000 */
[----:B------:R-:W-:Y:S01]  /*7610*/  FMUL.FTZ R72, R150, -R72 ;  /* 0x8000004896487220 */ /* 0x000fe20000410000 */
[----:B------:R-:W-:Y:S01]  /*7620*/  FFMA.FTZ R66, R149, R63, R66 ;  /* 0x0000003f95427223 */ /* 0x000fe20000010042 */
[-C--:B------:R-:W-:Y:S01]  /*7630*/  FMUL.FTZ R62, R160, R214.reuse ;  /* 0x000000d6a03e7220 */ /* 0x080fe20000410000 */
[----:B------:R-:W-:Y:S01]  /*7640*/  FADD.FTZ R65, R174, R65 ;  /* 0x00000041ae417221 */ /* 0x000fe20000010000 */
[----:B------:R-:W-:Y:S01]  /*7650*/  FFMA.FTZ R60, R161, R214, -R60 ;  /* 0x000000d6a13c7223 */ /* 0x000fe2000001083c */
[----:B------:R-:W-:Y:S01]  /*7660*/  FFMA.FTZ R72, R151, R68, R72 ;  /* 0x0000004497487223 */ /* 0x000fe20000010048 */
[----:B------:R-:W-:Y:S01]  /*7670*/  FADD.FTZ R66, -R187, R66 ;  /* 0x00000042bb427221 */ /* 0x000fe20000010100 */
[----:B------:R-:W-:Y:S01]  /*7680*/  FFMA.FTZ R62, R161, R202, R62 ;  /* 0x000000caa13e7223 */ /* 0x000fe2000001003e */
[C---:B------:R-:W-:Y:S01]  /*7690*/  FMUL.FTZ R68, R150.reuse, -R65 ;  /* 0x8000004196447220 */ /* 0x040fe20000410000 */
[----:B------:R-:W-:Y:S01]  /*76a0*/  FADD.FTZ R217, R217, R60 ;  /* 0x0000003cd9d97221 */ /* 0x000fe20000010000 */
[-C--:B------:R-:W-:Y:S01]  /*76b0*/  FMUL.FTZ R70, R150, -R66.reuse ;  /* 0x8000004296467220 */ /* 0x080fe20000410000 */
[----:B------:R-:W-:Y:S01]  /*76c0*/  FADD.FTZ R205, RZ, R62 ;  /* 0x0000003effcd7221 */ /* 0x000fe20000010000 */
[C---:B------:R-:W-:Y:S01]  /*76d0*/  FFMA.FTZ R63, R151.reuse, R66, R68 ;  /* 0x00000042973f7223 */ /* 0x040fe20000010044 */
[C---:B------:R-:W-:Y:S01]  /*76e0*/  FMUL.FTZ R62, R158.reuse, R217 ;  /* 0x000000d99e3e7220 */ /* 0x040fe20000410000 */
[----:B------:R-:W-:Y:S01]  /*76f0*/  FFMA.FTZ R70, R151, R65, -R70 ;  /* 0x0000004197467223 */ /* 0x000fe20000010846 */
[-C--:B------:R-:W-:Y:S01]  /*7700*/  FMUL.FTZ R60, R158, R205.reuse ;  /* 0x000000cd9e3c7220 */ /* 0x080fe20000410000 */
[----:B------:R-:W-:Y:S01]  /*7710*/  FADD.FTZ R63, -R186, R63 ;  /* 0x0000003fba3f7221 */ /* 0x000fe20000010100 */
[C---:B------:R-:W-:Y:S01]  /*7720*/  FFMA.FTZ R62, R159.reuse, R205, R62 ;  /* 0x000000cd9f3e7223 */ /* 0x040fe2000001003e */
[C---:B------:R-:W-:Y:S01]  /*7730*/  FMUL.FTZ R74, R152.reuse, -R72 ;  /* 0x80000048984a7220 */ /* 0x040fe20000410000 */
[----:B------:R-:W-:Y:S01]  /*7740*/  FFMA.FTZ R61, R159, R217, -R60 ;  /* 0x000000d99f3d7223 */ /* 0x000fe2000001083c */
[----:B------:R-:W-:Y:S01]  /*7750*/  FADD.FTZ R70, R175, R70 ;  /* 0x00000046af467221 */ /* 0x000fe20000010000 */
[CC--:B------:R-:W-:Y:S01]  /*7760*/  FMUL.FTZ R65, R152.reuse, -R63.reuse ;  /* 0x8000003f98417220 */ /* 0x0c0fe20000410000 */
[----:B------:R-:W-:Y:S01]  /*7770*/  FADD.FTZ R204, RZ, R62 ;  /* 0x0000003effcc7221 */ /* 0x000fe20000010000 */
[CC--:B------:R-:W-:Y:S01]  /*7780*/  FFMA.FTZ R74, R153.reuse, R64.reuse, -R74 ;  /* 0x00000040994a7223 */ /* 0x0c0fe2000001084a */
[----:B------:R-:W-:Y:S01]  /*7790*/  FMUL.FTZ R64, R152, -R64 ;  /* 0x8000004098407220 */ /* 0x000fe20000410000 */
[----:B------:R-:W-:Y:S01]  /*77a0*/  FADD.FTZ R216, R216, R61 ;  /* 0x0000003dd8d87221 */ /* 0x000fe20000010000 */
[CC--:B------:R-:W-:Y:S01]  /*77b0*/  FFMA.FTZ R65, R153.reuse, R70.reuse, -R65 ;  /* 0x0000004699417223 */ /* 0x0c0fe20000010841 */
[----:B------:R-:W-:Y:S01]  /*77c0*/  FMUL.FTZ R70, R152, -R70 ;  /* 0x8000004698467220 */ /* 0x000fe20000410000 */
[C---:B------:R-:W-:Y:S01]  /*77d0*/  FMUL.FTZ R60, R156.reuse, R204 ;  /* 0x000000cc9c3c7220 */ /* 0x040fe20000410000 */
[C---:B------:R-:W-:Y:S01]  /*77e0*/  FFMA.FTZ R64, R153.reuse, R72, R64 ;  /* 0x0000004899407223 */ /* 0x040fe20000010040 */
[-C--:B------:R-:W-:Y:S01]  /*77f0*/  FMUL.FTZ R62, R156, R216.reuse ;  /* 0x000000d89c3e7220 */ /* 0x080fe20000410000 */
[----:B------:R-:W-:Y:S01]  /*7800*/  FFMA.FTZ R70, R153, R63, R70 ;  /* 0x0000003f99467223 */ /* 0x000fe20000010046 */
[C---:B------:R-:W-:Y:S01]  /*7810*/  FFMA.FTZ R60, R157.reuse, R216, -R60 ;  /* 0x000000d89d3c7223 */ /* 0x040fe2000001083c */
[C---:B------:R-:W-:Y:S01]  /*7820*/  FMUL.FTZ R66, R154.reuse, -R64 ;  /* 0x800000409a427220 */ /* 0x040fe20000410000 */
[----:B------:R-:W-:Y:S01]  /*7830*/  FFMA.FTZ R62, R157, R204, R62 ;  /* 0x000000cc9d3e7223 */ /* 0x000fe2000001003e */
[----:B------:R-:W-:Y:S01]  /*7840*/  FADD.FTZ R70, -R185, R70 ;  /* 0x00000046b9467221 */ /* 0x000fe20000010100 */
[----:B------:R-:W-:Y:S01]  /*7850*/  FADD.FTZ R219, R219, R60 ;  /* 0x0000003cdbdb7221 */ /* 0x000fe20000010000 */
[CC--:B------:R-:W-:Y:S01]  /*7860*/  FFMA.FTZ R66, R155.reuse, R74.reuse, -R66 ;  /* 0x0000004a9b427223 */ /* 0x0c0fe20000010842 */
[----:B------:R-:W-:Y:S01]  /*7870*/  FADD.FTZ R207, RZ, R62 ;  /* 0x0000003effcf7221 */ /* 0x000fe20000010000 */
[----:B------:R-:W-:Y:S01]  /*7880*/  FMUL.FTZ R74, R154, -R74 ;  /* 0x8000004a9a4a7220 */ /* 0x000fe20000410000 */
[----:B------:R-:W-:Y:S01]  /*7890*/  FADD.FTZ R65, R176, R65 ;  /* 0x00000041b0417221 */ /* 0x000fe20000010000 */
[C---:B------:R-:W-:Y:S01]  /*78a0*/  FMUL.FTZ R68, R154.reuse, -R70 ;  /* 0x800000469a447220 */ /* 0x040fe20000410000 */
[C---:B------:R-:W-:Y:S01]  /*78b0*/  FMUL.FTZ R62, R154.reuse, R219 ;  /* 0x000000db9a3e7220 */ /* 0x040fe20000410000 */
[C---:B------:R-:W-:Y:S01]  /*78c0*/  FMUL.FTZ R60, R154.reuse, R207 ;  /* 0x000000cf9a3c7220 */ /* 0x040fe20000410000 */
[C---:B------:R-:W-:Y:S01]  /*78d0*/  FFMA.FTZ R74, R155.reuse, R64, R74 ;  /* 0x000000409b4a7223 */ /* 0x040fe2000001004a */
[C---:B------:R-:W-:Y:S01]  /*78e0*/  FFMA.FTZ R68, R155.reuse, R65, -R68 ;  /* 0x000000419b447223 */ /* 0x040fe20000010844 */
[C---:B------:R-:W-:Y:S01]  /*78f0*/  FFMA.FTZ R62, R155.reuse, R207, R62 ;  /* 0x000000cf9b3e7223 */ /* 0x040fe2000001003e */
        /* <DEDUP_REMOVED lines=8> */
[----:B------:R-:W-:Y:S01]  /*7980*/  FADD.FTZ R65, -R184, R65 ;  /* 0x00000041b8417221 */ /* 0x000fe20000010100 */
[----:B------:R-:W-:Y:S01]  /*7990*/  FMUL.FTZ R66, R156, -R66 ;  /* 0x800000429c427220 */ /* 0x000fe20000410000 */
[-C--:B------:R-:W-:Y:S01]  /*79a0*/  FMUL.FTZ R62, R152, R218.reuse ;  /* 0x000000da983e7220 */ /* 0x080fe20000410000 */
[----:B------:R-:W-:Y:S01]  /*79b0*/  FFMA.FTZ R60, R153, R218, -R60 ;  /* 0x000000da993c7223 */ /* 0x000fe2000001083c */
[----:B------:R-:W-:Y:S01]  /*79c0*/  FADD.FTZ R68, R177, R68 ;  /* 0x00000044b1447221 */ /* 0x000fe20000010000 */
[C---:B------:R-:W-:Y:S01]  /*79d0*/  FMUL.FTZ R63, R156.reuse, -R65 ;  /* 0x800000419c3f7220 */ /* 0x040fe20000410000 */
[----:B------:R-:W-:Y:S01]  /*79e0*/  FFMA.FTZ R66, R157, R74, R66 ;  /* 0x0000004a9d427223 */ /* 0x000fe20000010042 */
[----:B------:R-:W-:Y:S01]  /*79f0*/  FFMA.FTZ R62, R153, R206, R62 ;  /* 0x000000ce993e7223 */ /* 0x000fe2000001003e */
[----:B------:R-:W-:Y:S01]  /*7a00*/  FADD.FTZ R221, R221, R60 ;  /* 0x0000003cdddd7221 */ /* 0x000fe20000010000 */
[CC--:B------:R-:W-:Y:S01]  /*7a10*/  FFMA.FTZ R63, R157.reuse, R68.reuse, -R63 ;  /* 0x000000449d3f7223 */ /* 0x0c0fe2000001083f */
[----:B------:R-:W-:Y:S01]  /*7a20*/  FMUL.FTZ R68, R156, -R68 ;  /* 0x800000449c447220 */ /* 0x000fe20000410000 */
[----:B------:R-:W-:Y:S01]  /*7a30*/  FMUL.FTZ R60, R158, -R66 ;  /* 0x800000429e3c7220 */ /* 0x000fe20000410000 */
[----:B------:R-:W-:Y:S01]  /*7a40*/  FADD.FTZ R209, RZ, R62 ;  /* 0x0000003effd17221 */ /* 0x000fe20000010000 */
[C---:B------:R-:W-:Y:S01]  /*7a50*/  FMUL.FTZ R62, R150.reuse, R221 ;  /* 0x000000dd963e7220 */ /* 0x040fe20000410000 */
[----:B------:R-:W-:Y:S01]  /*7a60*/  FFMA.FTZ R68, R157, R65, R68 ;  /* 0x000000419d447223 */ /* 0x000fe20000010044 */
[----:B------:R-:W-:Y:S01]  /*7a70*/  FFMA.FTZ R64, R159, R61, -R60 ;  /* 0x0000003d9f407223 */ /* 0x000fe2000001083c */
[-C--:B------:R-:W-:Y:S01]  /*7a80*/  FMUL.FTZ R60, R150, R209.reuse ;  /* 0x000000d1963c7220 */ /* 0x080fe20000410000 */
[----:B------:R-:W-:Y:S01]  /*7a90*/  FFMA.FTZ R62, R151, R209, R62 ;  /* 0x000000d1973e7223 */ /* 0x000fe2000001003e */
[----:B------:R-:W-:Y:S01]  /*7aa0*/  FMUL.FTZ R70, R158, -R61 ;  /* 0x8000003d9e467220 */ /* 0x000fe20000410000 */
[----:B------:R-:W-:Y:S01]  /*7ab0*/  FADD.FTZ R68, -R183, R68 ;  /* 0x00000044b7447221 */ /* 0x000fe20000010100 */
[----:B------:R-:W-:Y:S01]  /*7ac0*/  FFMA.FTZ R61, R151, R221, -R60 ;  /* 0x000000dd973d7223 */ /* 0x000fe2000001083c */
[----:B------:R-:W-:Y:S01]  /*7ad0*/  FADD.FTZ R208, RZ, R62 ;  /* 0x0000003effd07221 */ /* 0x000fe20000010000 */
[----:B------:R-:W-:Y:S01]  /*7ae0*/  FADD.FTZ R63, R178, R63 ;  /* 0x0000003fb23f7221 */ /* 0x000fe20000010000 */
[----:B------:R-:W-:Y:S01]  /*7af0*/  FMUL.FTZ R62, R158, -R68 ;  /* 0x800000449e3e7220 */ /* 0x000fe20000410000 */
[----:B------:R-:W-:Y:S01]  /*7b00*/  FADD.FTZ R220, R220, R61 ;  /* 0x0000003ddcdc7221 */ /* 0x000fe20000010000 */
[C---:B------:R-:W-:Y:S01]  /*7b10*/  FFMA.FTZ R70, R159.reuse, R66, R70 ;  /* 0x000000429f467223 */ /* 0x040fe20000010046 */
[-C--:B------:R-:W-:Y:S01]  /*7b20*/  FMUL.FTZ R72, R158, -R63.reuse ;  /* 0x8000003f9e487220 */ /* 0x080fe20000410000 */
[C---:B------:R-:W-:Y:S01]  /*7b30*/  FFMA.FTZ R66, R159.reuse, R63, -R62 ;  /* 0x0000003f9f427223 */ /* 0x040fe2000001083e */
[C---:B------:R-:W-:Y:S01]  /*7b40*/  FMUL.FTZ R62, R148.reuse, R220 ;  /* 0x000000dc943e7220 */ /* 0x040fe20000410000 */
[----:B------:R-:W-:Y:S01]  /*7b50*/  FMUL.FTZ R60, R148, R208 ;  /* 0x000000d0943c7220 */ /* 0x000fe20000410000 */
[----:B------:R-:W-:Y:S01]  /*7b60*/  FFMA.FTZ R61, R159, R68, R72 ;  /* 0x000000449f3d7223 */ /* 0x000fe20000010048 */
[----:B------:R-:W-:Y:S01]  /*7b70*/  FMUL.FTZ R74, R160, -R70 ;  /* 0x80000046a04a7220 */ /* 0x000fe20000410000 */
[C---:B------:R-:W-:Y:S01]  /*7b80*/  FFMA.FTZ R62, R149.reuse, R208, R62 ;  /* 0x000000d0953e7223 */ /* 0x040fe2000001003e */
[----:B------:R-:W-:Y:S01]  /*7b90*/  FFMA.FTZ R60, R149, R220, -R60 ;  /* 0x000000dc953c7223 */ /* 0x000fe2000001083c */
[----:B------:R-:W-:Y:S01]  /*7ba0*/  FADD.FTZ R63, -R182, R61 ;  /* 0x0000003db63f7221 */ /* 0x000fe20000010100 */
[-C--:B------:R-:W-:Y:S01]  /*7bb0*/  FFMA.FTZ R74, R161, R64.reuse, -R74 ;  /* 0x00000040a14a7223 */ /* 0x080fe2000001084a */
[----:B------:R-:W-:Y:S01]  /*7bc0*/  FADD.FTZ R211, RZ, R62 ;  /* 0x0000003effd37221 */ /* 0x000fe20000010000 */
[----:B------:R-:W-:Y:S01]  /*7bd0*/  FADD.FTZ R225, R225, R60 ;  /* 0x0000003ce1e17221 */ /* 0x000fe20000010000 */
[----:B------:R-:W-:Y:S01]  /*7be0*/  FADD.FTZ R66, R179, R66 ;  /* 0x00000042b3427221 */ /* 0x000fe20000010000 */
[C---:B------:R-:W-:Y:S01]  /*7bf0*/  FMUL.FTZ R61, R160.reuse, -R63 ;  /* 0x8000003fa03d7220 */ /* 0x040fe20000410000 */
[----:B------:R-:W-:Y:S01]  /*7c00*/  FMUL.FTZ R64, R160, -R64 ;  /* 0x80000040a0407220 */ /* 0x000fe20000410000 */
[C---:B------:R-:W-:Y:S01]  /*7c10*/  FMUL.FTZ R60, R146.reuse, R211 ;  /* 0x000000d3923c7220 */ /* 0x040fe20000410000 */
[-C--:B------:R-:W-:Y:S01]  /*7c20*/  FMUL.FTZ R62, R146, R225.reuse ;  /* 0x000000e1923e7220 */ /* 0x080fe20000410000 */
[C---:B------:R-:W-:Y:S01]  /*7c30*/  FFMA.FTZ R65, R161.reuse, R66, -R61 ;  /* 0x00000042a1417223 */ /* 0x040fe2000001083d */
[----:B------:R-:W-:Y:S01]  /*7c40*/  FFMA.FTZ R64, R161, R70, R64 ;  /* 0x00000046a1407223 */ /* 0x000fe20000010040 */
[C---:B------:R-:W-:Y:S01]  /*7c50*/  FFMA.FTZ R61, R147.reuse, R225, -R60 ;  /* 0x000000e1933d7223 */ /* 0x040fe2000001083c */
[----:B------:R-:W-:Y:S01]  /*7c60*/  FFMA.FTZ R62, R147, R211, R62 ;  /* 0x000000d3933e7223 */ /* 0x000fe2000001003e */
[----:B------:R-:W-:Y:S01]  /*7c70*/  FMUL.FTZ R66, R160, -R66 ;  /* 0x80000042a0427220 */ /* 0x000fe20000410000 */
[----:B------:R-:W-:Y:S01]  /*7c80*/  FMUL.FTZ R60, R162, -R64 ;  /* 0x80000040a23c7220 */ /* 0x000fe20000410000 */
[----:B------:R-:W-:Y:S01]  /*7c90*/  FADD.FTZ R222, R212, R61 ;  /* 0x0000003dd4de7221 */ /* 0x000fe20000010000 */
[----:B------:R-:W-:Y:S01]  /*7ca0*/  FADD.FTZ R212, RZ, R62 ;  /* 0x0000003effd47221 */ /* 0x000fe20000010000 */
[----:B------:R-:W-:Y:S01]  /*7cb0*/  FFMA.FTZ R66, R161, R63, R66 ;  /* 0x0000003fa1427223 */ /* 0x000fe20000010042 */
[----:B------:R-:W-:Y:S01]  /*7cc0*/  FFMA.FTZ R67, R163, R74, -R60 ;  /* 0x0000004aa3437223 */ /* 0x000fe2000001083c */
[----:B------:R-:W-:Y:S01]  /*7cd0*/  FADD.FTZ R65, R180, R65 ;  /* 0x00000041b4417221 */ /* 0x000fe20000010000 */
[----:B------:R-:W-:Y:S01]  /*7ce0*/  FMUL.FTZ R60, R144, R212 ;  /* 0x000000d4903c7220 */ /* 0x000fe20000410000 */
[C---:B------:R-:W-:Y:S01]  /*7cf0*/  FMUL.FTZ R74, R162.reuse, -R74 ;  /* 0x8000004aa24a7220 */ /* 0x040fe20000410000 */
[----:B------:R-:W-:Y:S01]  /*7d00*/  FADD.FTZ R66, -R181, R66 ;  /* 0x00000042b5427221 */ /* 0x000fe20000010100 */
[----:B------:R-:W-:Y:S01]  /*7d10*/  FMUL.FTZ R61, R162, -R65 ;  /* 0x80000041a23d7220 */ /* 0x000fe20000410000 */
[-C--:B------:R-:W-:Y:S01]  /*7d20*/  FFMA.FTZ R227, R145, R222.reuse, -R60 ;  /* 0x000000de91e37223 */ /* 0x080fe2000001083c */
[----:B------:R-:W-:Y:S01]  /*7d30*/  FMUL.FTZ R60, R144, R222 ;  /* 0x000000de903c7220 */ /* 0x000fe20000410000 */
[C---:B------:R-:W-:Y:S01]  /*7d40*/  FFMA.FTZ R74, R163.reuse, R64, R74 ;  /* 0x00000040a34a7223 */ /* 0x040fe2000001004a */
[----:B------:R-:W-:Y:S01]  /*7d50*/  FFMA.FTZ R64, R163, R66, R61 ;  /* 0x00000042a3407223 */ /* 0x000fe2000001003d */
[----:B------:R-:W-:Y:S01]  /*7d60*/  FADD.FTZ R227, R210, R227 ;  /* 0x000000e3d2e37221 */ /* 0x000fe20000010000 */
[----:B------:R-:W-:Y:S01]  /*7d70*/  FFMA.FTZ R223, R145, R212, R60 ;  /* 0x000000d491df7223 */ /* 0x000fe2000001003c */
[----:B------:R-:W-:Y:S01]  /*7d80*/  FMUL.FTZ R62, R162, -R66 ;  /* 0x80000042a23e7220 */ /* 0x000fe20000410000 */
[----:B------:R-:W-:Y:S01]  /*7d90*/  @!P0 LEA R68, R69, R126, 0x4 ;  /* 0x0000007e45448211 */ /* 0x000fe200078e20ff */
[C---:B------:R-:W-:Y:S01]  /*7da0*/  FMUL.FTZ R66, R142.reuse, R227 ;  /* 0x000000e38e427220 */ /* 0x040fe20000410000 */
[----:B------:R-:W-:Y:S01]  /*7db0*/  FADD.FTZ R223, RZ, R223 ;  /* 0x000000dfffdf7221 */ /* 0x000fe20000010000 */
[----:B------:R-:W-:Y:S01]  /*7dc0*/  FADD.FTZ R69, -R195, R64 ;  /* 0x00000040c3457221 */ /* 0x000fe20000010100 */
[----:B------:R-:W-:Y:S01]  /*7dd0*/  FFMA.FTZ R65, R163, R65, -R62 ;  /* 0x00000041a3417223 */ /* 0x000fe2000001083e */
[----:B------:R-:W-:Y:S01]  /*7de0*/  HFMA2.MMA R61, -RZ, RZ, 0, 0 ;  /* 0x00000000ff3d7435 */ /* 0x000fe200000001ff */
[-C--:B------:R-:W-:Y:S01]  /*7df0*/  FMUL.FTZ R64, R142, R223.reuse ;  /* 0x000000df8e407220 */ /* 0x080fe20000410000 */
[C---:B------:R-:W-:Y:S01]  /*7e00*/  FFMA.FTZ R66, R143.reuse, R223, R66 ;  /* 0x000000df8f427223 */ /* 0x040fe20000010042 */
[----:B------:R-:W-:Y:S01]  /*7e10*/  FADD.FTZ R65, R196, R65 ;  /* 0x00000041c4417221 */ /* 0x000fe20000010000 */
[C---:B------:R-:W-:Y:S01]  /*7e20*/  FMUL.FTZ R70, R164.reuse, -R69 ;  /* 0x80000045a4467220 */ /* 0x040fe20000410000 */
[----:B------:R-:W-:Y:S01]  /*7e30*/  FFMA.FTZ R233, R143, R227, -R64 ;  /* 0x000000e38fe97223 */ /* 0x000fe20000010840 */
[----:B------:R-:W-:Y:S01]  /*7e40*/  FADD.FTZ R210, RZ, R66 ;  /* 0x00000042ffd27221 */ /* 0x000fe20000010000 */
[-C--:B------:R-:W-:Y:S01]  /*7e50*/  FMUL.FTZ R66, R164, -R65.reuse ;  /* 0x80000041a4427220 */ /* 0x080fe20000410000 */
[C---:B------:R-:W-:Y:S01]  /*7e60*/  FFMA.FTZ R71, R165.reuse, R65, -R70 ;  /* 0x00000041a5477223 */ /* 0x040fe20000010846 */
[----:B------:R-:W-:Y:S01]  /*7e70*/  FADD.FTZ R233, R200, R233 ;  /* 0x000000e9c8e97221 */ /* 0x000fe20000010000 */
[C---:B------:R-:W-:Y:S01]  /*7e80*/  FMUL.FTZ R64, R140.reuse, R210 ;  /* 0x000000d28c407220 */ /* 0x040fe20000410000 */
[----:B------:R-:W-:Y:S01]  /*7e90*/  FFMA.FTZ R76, R165, R69, R66 ;  /* 0x00000045a54c7223 */ /* 0x000fe20000010042 */
[----:B------:R-:W-:Y:S01]  /*7ea0*/  MOV R60, 0x3f800000 ;  /* 0x3f800000003c7802 */ /* 0x000fe20000000f00 */
[-C--:B------:R-:W-:Y:S01]  /*7eb0*/  FMUL.FTZ R65, R140, R233.reuse ;  /* 0x000000e98c417220 */ /* 0x080fe20000410000 */
[C---:B------:R-:W-:Y:S01]  /*7ec0*/  FFMA.FTZ R64, R141.reuse, R233, -R64 ;  /* 0x000000e98d407223 */ /* 0x040fe20000010840 */
[----:B------:R-:W-:Y:S01]  /*7ed0*/  CS2R R62, SRZ ;  /* 0x00000000003e7805 */ /* 0x000fe2000001ff00 */
[C---:B------:R-:W-:Y:S01]  /*7ee0*/  FMUL.FTZ R70, R164.reuse, -R74 ;  /* 0x8000004aa4467220 */ /* 0x040fe20000410000 */
[----:B------:R-:W-:Y:S01]  /*7ef0*/  FFMA.FTZ R66, R141, R210, R65 ;  /* 0x000000d28d427223 */ /* 0x000fe20000010041 */
[----:B------:R-:W-:Y:S01]  /*7f00*/  FADD.FTZ R200, R199, R64 ;  /* 0x00000040c7c87221 */ /* 0x000fe20000010000 */
[-C--:B------:R-:W-:Y:S01]  /*7f10*/  FMUL.FTZ R72, R164, -R67.reuse ;  /* 0x80000043a4487220 */ /* 0x080fe20000410000 */
[C---:B------:R-:W-:Y:S01]  /*7f20*/  FFMA.FTZ R64, R165.reuse, R67, -R70 ;  /* 0x00000043a5407223 */ /* 0x040fe20000010846 */
[----:B------:R-:W-:Y:S01]  /*7f30*/  FADD.FTZ R199, RZ, R66 ;  /* 0x00000042ffc77221 */ /* 0x000fe20000010000 */
[----:B------:R0:W1:Y:S01]  /*7f40*/  @!P0 LDS.128 R60, [R68+0x3910] ;  /* 0x00391000443c8984 */ /* 0x0000620000000c00 */
[----:B------:R-:W-:Y:S01]  /*7f50*/  FFMA.FTZ R65, R165, R74, R72 ;  /* 0x0000004aa5417223 */ /* 0x000fe20000010048 */
[----:B------:R-:W-:Y:S01]  /*7f60*/  FADD.FTZ R67, -R197, R76 ;  /* 0x0000004cc5437221 */ /* 0x000fe20000010100 */
[----:B------:R-:W-:Y:S01]  /*7f70*/  FMUL.FTZ R69, R138, R199 ;  /* 0x000000c78a457220 */ /* 0x000fe20000410000 */
[----:B------:R-:W-:-:S03]  /*7f80*/  FADD.FTZ R66, R198, R71 ;  /* 0x00000047c6427221 */ /* 0x000fc60000010000 */
[-C--:B------:R-:W-:Y:S01]  /*7f90*/  FFMA.FTZ R232, R139, R200.reuse, -R69 ;  /* 0x000000c88be87223 */ /* 0x080fe20000010845 */
[----:B0-----:R-:W-:Y:S01]  /*7fa0*/  FMUL.FTZ R68, R138, R200 ;  /* 0x000000c88a447220 */ /* 0x001fe20000410000 */
[----:B------:R0:W-:Y:S02]  /*7fb0*/  STS.128 [R166+0x1b10], R64 ;  /* 0x001b1040a6007388 */ /* 0x0001e40000000c00 */
[----:B------:R-:W-:Y:S01]  /*7fc0*/  FADD.FTZ R232, R83, R232 ;  /* 0x000000e853e87221 */ /* 0x000fe20000010000 */
[----:B------:R-:W-:-:S03]  /*7fd0*/  FFMA.FTZ R68, R139, R199, R68 ;  /* 0x000000c78b447223 */ /* 0x000fc60000010044 */
[----:B------:R-:W-:Y:S01]  /*7fe0*/  FMUL.FTZ R71, R135, R232 ;  /* 0x000000e887477220 */ /* 0x000fe20000410000 */
[----:B------:R-:W-:-:S04]  /*7ff0*/  FADD.FTZ R230, RZ, R68 ;  /* 0x00000044ffe67221 */ /* 0x000fc80000010000 */
[-C--:B------:R-:W-:Y:S01]  /*8000*/  FMUL.FTZ R68, R135, R230.reuse ;  /* 0x000000e687447220 */ /* 0x080fe20000410000 */
[----:B------:R-:W-:-:S03]  /*8010*/  FFMA.FTZ R71, R137, R230, R71 ;  /* 0x000000e689477223 */ /* 0x000fc60000010047 */
[----:B------:R-:W-:Y:S01]  /*8020*/  FFMA.FTZ R69, R137, R232, -R68 ;  /* 0x000000e889457223 */ /* 0x000fe20000010844 */
[----:B------:R-:W-:-:S03]  /*8030*/  FADD.FTZ R235, RZ, R71 ;  /* 0x00000047ffeb7221 */ /* 0x000fc60000010000 */
[----:B------:R-:W-:Y:S01]  /*8040*/  FADD.FTZ R234, R82, R69 ;  /* 0x0000004552ea7221 */ /* 0x000fe20000010000 */
[----:B------:R-:W-:Y:S06]  /*8050*/  BAR.SYNC.DEFER_BLOCKING 0x0 ;  /* 0x0000000000007b1d */ /* 0x000fec0000010000 */
[----:B0-----:R-:W-:Y:S05]  /*8060*/  @P2 BRA `(.L_x_312) ;  /* 0x0000000c00682947 */ /* 0x001fea0003800000 */
[----:B------:R-:W-:Y:S01]  /*8070*/  IMAD R236, R129, 0x50, R126 ;  /* 0x0000005081ec7824 */ /* 0x000fe200078e027e */
[----:B------:R-:W-:Y:S01]  /*8080*/  UMOV UR44, 0xffffffff ;  /* 0xffffffff002c7882 */ /* 0x000fe20000000000 */
[----:B------:R-:W-:-:S03]  /*8090*/  ISETP.NE.AND P0, PT, R51, 0x1f, PT ;  /* 0x0000001f3300780c */ /* 0x000fc60003f05270 */
[----:B------:R-:W-:Y:S04]  /*80a0*/  LDS.128 R76, [R236+0x1b30] ;  /* 0x001b3000ec4c7984 */ /* 0x000fe80000000c00 */
        /* <DEDUP_REMOVED lines=16> */
[----:B------:R-:W-:Y:S01]  /*81b0*/  FFMA.FTZ R231, R64, R74, -R229 ;  /* 0x0000004a40e77223 */ /* 0x000fe200000108e5 */
[----:B------:R-:W-:Y:S02]  /*81c0*/  FMUL.FTZ R229, R65, R75 ;  /* 0x0000004b41e57220 */ /* 0x000fe40000410000 */
[----:B------:R-:W-:Y:S01]  /*81d0*/  FADD.FTZ R74, R67, R72 ;  /* 0x00000048434a7221 */ /* 0x000fe20000010000 */
[-C--:B------:R-:W-:Y:S01]  /*81e0*/  FMUL.FTZ R72, R65, R73.reuse ;  /* 0x0000004941487220 */ /* 0x080fe20000410000 */
[----:B------:R-:W-:Y:S01]  /*81f0*/  FADD.FTZ R231, R66, R231 ;  /* 0x000000e742e77221 */ /* 0x000fe20000010000 */
[C---:B------:R-:W-:Y:S01]  /*8200*/  FFMA.FTZ R229, R64.reuse, R73, -R229 ;  /* 0x0000004940e57223 */ /* 0x040fe200000108e5 */
[----:B---3--:R-:W-:Y:S01]  /*8210*/  FMUL.FTZ R237, R69, R74 ;  /* 0x0000004a45ed7220 */ /* 0x008fe20000410000 */
[----:B------:R-:W-:-:S03]  /*8220*/  FFMA.FTZ R72, R64, R75, R72 ;  /* 0x0000004b40487223 */ /* 0x000fc60000010048 */
[CC--:B------:R-:W-:Y:S01]  /*8230*/  FFMA.FTZ R237, R68.reuse, R231.reuse, -R237 ;  /* 0x000000e744ed7223 */ /* 0x0c0fe200000108ed */
[C---:B------:R-:W-:Y:S01]  /*8240*/  FMUL.FTZ R231, R69.reuse, R231 ;  /* 0x000000e745e77220 */ /* 0x040fe20000410000 */
[C---:B------:R-:W-:Y:S01]  /*8250*/  FMUL.FTZ R224, R69.reuse, R72 ;  /* 0x0000004845e07220 */ /* 0x040fe20000410000 */
[-C--:B------:R-:W-:Y:S02]  /*8260*/  FMUL.FTZ R69, R69, R229.reuse ;  /* 0x000000e545457220 */ /* 0x080fe40000410000 */
[C---:B------:R-:W-:Y:S01]  /*8270*/  FFMA.FTZ R74, R68.reuse, R74, R231 ;  /* 0x0000004a444a7223 */ /* 0x040fe200000100e7 */
[C---:B------:R-:W-:Y:S01]  /*8280*/  FFMA.FTZ R229, R68.reuse, R229, -R224 ;  /* 0x000000e544e57223 */ /* 0x040fe200000108e0 */
[----:B------:R-:W-:Y:S01]  /*8290*/  FFMA.FTZ R226, R68, R72, R69 ;  /* 0x0000004844e27223 */ /* 0x000fe20000010045 */
[----:B------:R-:W-:Y:S01]  /*82a0*/  FADD.FTZ R69, R70, R237 ;  /* 0x000000ed46457221 */ /* 0x000fe20000010000 */
        /* <DEDUP_REMOVED lines=8> */
.L_x_393:
[----:B------:R-:W-:Y:S01]  /*8330*/  BSSY B0, `(.L_x_314) ;  /* 0x000000e000007945 */ /* 0x000fe20003800000 */
[----:B------:R-:W-:-:S03]  /*8340*/  ISETP.GT.U32.AND P1, PT, R51, 0x1d, PT ;  /* 0x0000001d3300780c */ /* 0x000fc60003f24070 */
[----:B------:R-:W-:Y:S10]  /*8350*/  @!P0 BRA `(.L_x_315) ;  /* 0x00000000002c8947 */ /* 0x000ff40003800000 */
[C---:B---3--:R-:W-:Y:S01]  /*8360*/  FMUL.FTZ R73, R71.reuse, R231 ;  /* 0x000000e747497220 */ /* 0x048fe20000410000 */
[C---:B0-----:R-:W-:Y:S01]  /*8370*/  FMUL.FTZ R75, R71.reuse, R74 ;  /* 0x0000004a474b7220 */ /* 0x041fe20000410000 */
[----:B----4-:R-:W-:Y:S01]  /*8380*/  FMUL.FTZ R229, R71, R237 ;  /* 0x000000ed47e57220 */ /* 0x010fe20000410000 */
[C---:B--2---:R-:W-:Y:S01]  /*8390*/  FMUL.FTZ R72, R228.reuse, R71 ;  /* 0x00000047e4487220 */ /* 0x044fe20000410000 */
[----:B------:R-:W-:Y:S01]  /*83a0*/  FFMA.FTZ R73, R228, R70, -R73 ;  /* 0x00000046e4497223 */ /* 0x000fe20000010849 */
[C---:B------:R-:W-:Y:S01]  /*83b0*/  FFMA.FTZ R224, R70.reuse, R237, -R75 ;  /* 0x000000ed46e07223 */ /* 0x040fe2000001084b */
[C---:B------:R-:W-:Y:S01]  /*83c0*/  FFMA.FTZ R229, R70.reuse, R74, R229 ;  /* 0x0000004a46e57223 */ /* 0x040fe200000100e5 */
[----:B------:R-:W-:Y:S02]  /*83d0*/  FFMA.FTZ R71, R70, R231, R72 ;  /* 0x000000e746477223 */ /* 0x000fe40000010048 */
[----:B------:R-:W-:Y:S01]  /*83e0*/  FADD.FTZ R69, R69, R224 ;  /* 0x000000e045457221 */ /* 0x000fe20000010000 */
[----:B------:R-:W-:Y:S01]  /*83f0*/  FADD.FTZ R68, R68, R229 ;  /* 0x000000e544447221 */ /* 0x000fe20000010000 */
[----:B------:R-:W-:-:S07]  /*8400*/  MOV R70, R73 ;  /* 0x0000004900467202 */ /* 0x000fce0000000f00 */
.L_x_315:
[----:B------:R-:W-:Y:S05]  /*8410*/  BSYNC B0 ;  /* 0x0000000000007941 */ /* 0x000fea0003800000 */
.L_x_314:
[----:B------:R-:W-:-:S03]  /*8420*/  UMOV UR44, 0xffffffff ;  /* 0xffffffff002c7882 */ /* 0x000fc60000000000 */
[----:B------:R-:W-:Y:S05]  /*8430*/  BRA.DIV UR44, `(.L_x_316) ;  /* 0x0000006a2cd47947 */ /* 0x000fea000b800000 */
[----:B0-----:R0:W0:Y:S04]  /*8440*/  SHFL.DOWN PT, R226, R70, 0x2, 0x1f ;  /* 0x08401f0046e27f89 */ /* 0x00102800000e0000 */
[----:B--2---:R2:W0:Y:S04]  /*8450*/  SHFL.DOWN PT, R228, R71, 0x2, 0x1f ;  /* 0x08401f0047e47f89 */ /* 0x00442800000e0000 */
[----:B------:R2:W0:Y:S04]  /*8460*/  SHFL.DOWN PT, R229, R69, 0x2, 0x1f ;  /* 0x08401f0045e57f89 */ /* 0x00042800000e0000 */
[----:B------:R2:W0:Y:S02]  /*8470*/  SHFL.DOWN PT, R74, R68, 0x2, 0x1f ;  /* 0x08401f00444a7f89 */ /* 0x00042400000e0000 */
.L_x_399:
[----:B------:R-:W-:Y:S01]  /*8480*/  BSSY B0, `(.L_x_317) ;  /* 0x000000e000007945 */ /* 0x000fe20003800000 */
[----:B------:R-:W-:-:S03]  /*8490*/  ISETP.GT.U32.AND P0, PT, R51, 0x1b, PT ;  /* 0x0000001b3300780c */ /* 0x000fc60003f04070 */
[----:B------:R-:W-:Y:S10]  /*84a0*/  @P1 BRA `(.L_x_318) ;  /* 0x00000000002c1947 */ /* 0x000ff40003800000 */
[C---:B0-----:R-:W-:Y:S01]  /*84b0*/  FMUL.FTZ R73, R71.reuse, R228 ;  /* 0x000000e447497220 */ /* 0x041fe20000410000 */
[C---:B------:R-:W-:Y:S01]  /*84c0*/  FMUL.FTZ R75, R71.reuse, R74 ;  /* 0x0000004a474b7220 */ /* 0x040fe20000410000 */
[CC--:B---3--:R-:W-:Y:S01]  /*84d0*/  FMUL.FTZ R231, R71.reuse, R229.reuse ;  /* 0x000000e547e77220 */ /* 0x0c8fe20000410000 */
[-C--:B--2---:R-:W-:Y:S01]  /*84e0*/  FMUL.FTZ R71, R71, R226.reuse ;  /* 0x000000e247477220 */ /* 0x084fe20000410000 */
[C---:B------:R-:W-:Y:S01]  /*84f0*/  FFMA.FTZ R73, R70.reuse, R226, -R73 ;  /* 0x000000e246497223 */ /* 0x040fe20000010849 */
[C---:B------:R-:W-:Y:S01]  /*8500*/  FFMA.FTZ R72, R70.reuse, R229, -R75 ;  /* 0x000000e546487223 */ /* 0x040fe2000001084b */
[C---:B------:R-:W-:Y:S01]  /*8510*/  FFMA.FTZ R231, R70.reuse, R74, R231 ;  /* 0x0000004a46e77223 */ /* 0x040fe200000100e7 */
[----:B------:R-:W-:Y:S02]  /*8520*/  FFMA.FTZ R71, R70, R228, R71 ;  /* 0x000000e446477223 */ /* 0x000fe40000010047 */
[----:B------:R-:W-:Y:S01]  /*8530*/  FADD.FTZ R69, R69, R72 ;  /* 0x0000004845457221 */ /* 0x000fe20000010000 */
[----:B------:R-:W-:Y:S01]  /*8540*/  FADD.FTZ R68, R68, R231 ;  /* 0x000000e744447221 */ /* 0x000fe20000010000 */
[----:B------:R-:W-:-:S07]  /*8550*/  MOV R70, R73 ;  /* 0x0000004900467202 */ /* 0x000fce0000000f00 */
.L_x_318:
[----:B------:R-:W-:Y:S05]  /*8560*/  BSYNC B0 ;  /* 0x0000000000007941 */ /* 0x000fea0003800000 */
.L_x_317:
[----:B------:R-:W-:-:S03]  /*8570*/  UMOV UR44, 0xffffffff ;  /* 0xffffffff002c7882 */ /* 0x000fc60000000000 */
[----:B------:R-:W-:Y:S05]  /*8580*/  BRA.DIV UR44, `(.L_x_319) ;  /* 0x0000006a2cf07947 */ /* 0x000fea000b800000 */
[----:B0-----:R0:W0:Y:S04]  /*8590*/  SHFL.DOWN PT, R226, R70, 0x4, 0x1f ;  /* 0x08801f0046e27f89 */ /* 0x00102800000e0000 */
[----:B------:R0:W0:Y:S04]  /*85a0*/  SHFL.DOWN PT, R228, R71, 0x4, 0x1f ;  /* 0x08801f0047e47f89 */ /* 0x00002800000e0000 */
[----:B------:R0:W0:Y:S04]  /*85b0*/  SHFL.DOWN PT, R229, R69, 0x4, 0x1f ;  /* 0x08801f0045e57f89 */ /* 0x00002800000e0000 */
[----:B------:R0:W0:Y:S02]  /*85c0*/  SHFL.DOWN PT, R74, R68, 0x4, 0x1f ;  /* 0x08801f00444a7f89 */ /* 0x00002400000e0000 */
.L_x_405:
        /* <DEDUP_REMOVED lines=14> */
.L_x_321:
[----:B------:R-:W-:Y:S05]  /*86b0*/  BSYNC B0 ;  /* 0x0000000000007941 */ /* 0x000fea0003800000 */
.L_x_320:
[----:B------:R-:W-:-:S03]  /*86c0*/  UMOV UR44, 0xffffffff ;  /* 0xffffffff002c7882 */ /* 0x000fc60000000000 */
[----:B------:R-:W-:Y:S05]  /*86d0*/  BRA.DIV UR44, `(.L_x_322) ;  /* 0x0000006e2c0c7947 */ /* 0x000fea000b800000 */
[----:B0-----:R0:W0:Y:S04]  /*86e0*/  SHFL.DOWN PT, R226, R70, 0x8, 0x1f ;  /* 0x09001f0046e27f89 */ /* 0x00102800000e0000 */
[----:B------:R0:W0:Y:S04]  /*86f0*/  SHFL.DOWN PT, R228, R71, 0x8, 0x1f ;  /* 0x09001f0047e47f89 */ /* 0x00002800000e0000 */
[----:B------:R0:W0:Y:S04]  /*8700*/  SHFL.DOWN PT, R229, R69, 0x8, 0x1f ;  /* 0x09001f0045e57f89 */ /* 0x00002800000e0000 */
[----:B------:R0:W0:Y:S02]  /*8710*/  SHFL.DOWN PT, R74, R68, 0x8, 0x1f ;  /* 0x09001f00444a7f89 */ /* 0x00002400000e0000 */
.L_x_411:
        /* <DEDUP_REMOVED lines=14> */
.L_x_324:
[----:B------:R-:W-:Y:S05]  /*8800*/  BSYNC B0 ;  /* 0x0000000000007941 */ /* 0x000fea0003800000 */
.L_x_323:
[----:B------:R-:W-:-:S03]  /*8810*/  UMOV UR44, 0xffffffff ;  /* 0xffffffff002c7882 */ /* 0x000fc60000000000 */
[----:B------:R-:W-:Y:S05]  /*8820*/  BRA.DIV UR44, `(.L_x_325) ;  /* 0x0000006e2c287947 */ /* 0x000fea000b800000 */
[----:B0-----:R0:W0:Y:S04]  /*8830*/  SHFL.DOWN PT, R226, R70, 0x10, 0x1f ;  /* 0x0a001f0046e27f89 */ /* 0x00102800000e0000 */
[----:B------:R0:W0:Y:S04]  /*8840*/  SHFL.DOWN PT, R228, R71, 0x10, 0x1f ;  /* 0x0a001f0047e47f89 */ /* 0x00002800000e0000 */
[----:B------:R0:W0:Y:S04]  /*8850*/  SHFL.DOWN PT, R229, R69, 0x10, 0x1f ;  /* 0x0a001f0045e57f89 */ /* 0x00002800000e0000 */
[----:B------:R0:W0:Y:S02]  /*8860*/  SHFL.DOWN PT, R74, R68, 0x10, 0x1f ;  /* 0x0a001f00444a7f89 */ /* 0x00002400000e0000 */
.L_x_417:
[----:B------:R-:W-:Y:S01]  /*8870*/  BSSY B0, `(.L_x_326) ;  /* 0x000000e000007945 */ /* 0x000fe20003800000 */
[----:B------:R-:W-:-:S03]  /*8880*/  ISETP.NE.AND P1, PT, R129, 0x1f, PT ;  /* 0x0000001f8100780c */ /* 0x000fc60003f25270 */
        /* <DEDUP_REMOVED lines=12> */
.L_x_327:
[----:B------:R-:W-:Y:S05]  /*8950*/  BSYNC B0 ;  /* 0x0000000000007941 */ /* 0x000fea0003800000 */
.L_x_326:
[----:B------:R-:W-:-:S03]  /*8960*/  UMOV UR44, 0xffffffff ;  /* 0xffffffff002c7882 */ /* 0x000fc60000000000 */
[----:B------:R-:W-:Y:S05]  /*8970*/  BRA.DIV UR44, `(.L_x_328) ;  /* 0x0000006e2c447947 */ /* 0x000fea000b800000 */
[----:B------:R-:W1:Y:S04]  /*8980*/  SHFL.IDX PT, R245, R71, RZ, 0x1f ;  /* 0x00001fff47f57589 */ /* 0x000e6800000e0000 */
[----:B----4-:R-:W4:Y:S04]  /*8990*/  SHFL.IDX PT, R237, R70, RZ, 0x1f ;  /* 0x00001fff46ed7589 */ /* 0x010f2800000e0000 */
[----:B------:R-:W2:Y:S04]  /*89a0*/  SHFL.DOWN PT, R243, R71, 0x1, 0x1f ;  /* 0x08201f0047f37f89 */ /* 0x000ea800000e0000 */
[----:B------:R-:W2:Y:S04]  /*89b0*/  SHFL.IDX PT, R241, R69, RZ, 0x1f ;  /* 0x00001fff45f17589 */ /* 0x000ea800000e0000 */
[----:B------:R-:W2:Y:S04]  /*89c0*/  SHFL.DOWN PT, R244, R69, 0x1, 0x1f ;  /* 0x08201f0045f47f89 */ /* 0x000ea800000e0000 */
[----:B------:R-:W2:Y:S04]  /*89d0*/  SHFL.IDX PT, R240, R68, RZ, 0x1f ;  /* 0x00001fff44f07589 */ /* 0x000ea800000e0000 */
[----:B------:R-:W2:Y:S01]  /*89e0*/  SHFL.DOWN PT, R246, R68, 0x1, 0x1f ;  /* 0x08201f0044f67f89 */ /* 0x000ea200000e0000 */
[-C--:B-1----:R-:W-:Y:S01]  /*89f0*/  FMUL.FTZ R73, R63, R245.reuse ;  /* 0x000000f53f497220 */ /* 0x082fe20000410000 */
[-C--:B------:R-:W-:Y:S01]  /*8a00*/  FMUL.FTZ R247, R61, R245.reuse ;  /* 0x000000f53df77220 */ /* 0x080fe20000410000 */
[----:B0-----:R-:W-:Y:S01]  /*8a10*/  FMUL.FTZ R228, R60, R245 ;  /* 0x000000f53ce47220 */ /* 0x001fe20000410000 */
[----:B------:R-:W0:Y:S01]  /*8a20*/  SHFL.IDX PT, R248, R62, RZ, 0x1f ;  /* 0x00001fff3ef87589 */ /* 0x000e2200000e0000 */
[----:B----4-:R-:W-:-:S03]  /*8a30*/  FFMA.FTZ R238, R62, R237, -R73 ;  /* 0x000000ed3eee7223 */ /* 0x010fc60000010849 */
[----:B------:R-:W1:Y:S04]  /*8a40*/  SHFL.IDX PT, R249, R63, RZ, 0x1f ;  /* 0x00001fff3ff97589 */ /* 0x000e6800000e0000 */
[----:B------:R-:W4:Y:S04]  /*8a50*/  SHFL.IDX PT, R74, R60, RZ, 0x1f ;  /* 0x00001fff3c4a7589 */ /* 0x000f2800000e0000 */
[----:B------:R-:W0:Y:S04]  /*8a60*/  SHFL.IDX PT, R75, R61, RZ, 0x1f ;  /* 0x00001fff3d4b7589 */ /* 0x000e2800000e0000 */
[----:B------:R5:W0:Y:S02]  /*8a70*/  SHFL.DOWN PT, R242, R70, 0x1, 0x1f ;  /* 0x08201f0046f27f89 */ /* 0x000a2400000e0000 */
[----:B-----5:R-:W-:-:S04]  /*8a80*/  FMUL.FTZ R70, R62, R245 ;  /* 0x000000f53e467220 */ /* 0x020fc80000410000 */
[----:B-12---:R-:W-:-:S07]  /*8a90*/  FFMA.FTZ R239, R63, R237, R70 ;  /* 0x000000ed3fef7223 */ /* 0x006fce0000010046 */
.L_x_431:
[----:B------:R-:W-:Y:S01]  /*8aa0*/  BSSY B0, `(.L_x_329) ;  /* 0x0000010000007945 */ /* 0x000fe20003800000 */
[----:B----4-:R-:W-:Y:S02]  /*8ab0*/  MOV R72, R74 ;  /* 0x0000004a00487202 */ /* 0x010fe40000000f00 */
[----:B0-----:R-:W-:Y:S02]  /*8ac0*/  MOV R73, R75 ;  /* 0x0000004b00497202 */ /* 0x001fe40000000f00 */
        /* <DEDUP_REMOVED lines=13> */
.L_x_330:
[----:B------:R-:W-:Y:S05]  /*8ba0*/  BSYNC B0 ;  /* 0x0000000000007941 */ /* 0x000fea0003800000 */
.L_x_329:
        /* <DEDUP_REMOVED lines=38> */
.L_x_312:
        /* <DEDUP_REMOVED lines=18> */
[----:B------:R-:W-:Y:S01]  /*8f30*/  FMUL.FTZ R135, R135, -R168 ;  /* 0x800000a887877220 */ /* 0x000fe20000410000 */
[----:B-1----:R-:W-:Y:S02]  /*8f40*/  FMUL.FTZ R80, R168, R40 ;  /* 0x00000028a8507220 */ /* 0x002fe40000410000 */
[C---:B------:R-:W-:Y:S01]  /*8f50*/  FFMA.FTZ R64, R137.reuse, R168, -R64 ;  /* 0x000000a889407223 */ /* 0x040fe20000010840 */
[----:B------:R-:W-:Y:S01]  /*8f60*/  FFMA.FTZ R66, R137, R194, R135 ;  /* 0x000000c289427223 */ /* 0x000fe20000010087 */
[----:B------:R-:W-:Y:S02]  /*8f70*/  FADD.FTZ R17, R80, R17 ;  /* 0x0000001150117221 */ /* 0x000fe40000010000 */
[----:B------:R-:W-:Y:S01]  /*8f80*/  FADD.FTZ R167, R167, R64 ;  /* 0x00000040a7a77221 */ /* 0x000fe20000010000 */
[----:B------:R-:W-:-:S03]  /*8f90*/  FADD.FTZ R64, -R193, R66 ;  /* 0x00000042c1407221 */ /* 0x000fc60000010100 */
[C---:B------:R-:W-:Y:S01]  /*8fa0*/  FMUL.FTZ R66, R138.reuse, -R167 ;  /* 0x800000a78a427220 */ /* 0x040fe20000410000 */
[-C--:B------:R-:W-:Y:S01]  /*8fb0*/  FMUL.FTZ R138, R138, -R64.reuse ;  /* 0x800000408a8a7220 */ /* 0x080fe20000410000 */
[----:B------:R-:W-:Y:S02]  /*8fc0*/  FMUL.FTZ R111, R167, R45 ;  /* 0x0000002da76f7220 */ /* 0x000fe40000410000 */
[C---:B------:R-:W-:Y:S01]  /*8fd0*/  FFMA.FTZ R65, R139.reuse, R64, R66 ;  /* 0x000000408b417223 */ /* 0x040fe20000010042 */
[----:B------:R-:W-:Y:S01]  /*8fe0*/  FFMA.FTZ R138, R139, R167, -R138 ;  /* 0x000000a78b8a7223 */ /* 0x000fe2000001088a */
[----:B------:R-:W-:Y:S02]  /*8ff0*/  FADD.FTZ R18, R111, R18 ;  /* 0x000000126f127221 */ /* 0x000fe40000010000 */
        /* <DEDUP_REMOVED lines=35> */
[----:B------:R-:W-:Y:S01]  /*9230*/  FFMA.FTZ R72, R151, R174, -R71 ;  /* 0x000000ae97487223 */ /* 0x000fe20000010847 */
[----:B------:R-:W-:Y:S02]  /*9240*/  FMUL.FTZ R151, R70, R57 ;  /* 0x0000003946977220 */ /* 0x000fe40000410000 */
[----:B------:R-:W-:Y:S01]  /*9250*/  FADD.FTZ R71, -R186, R73 ;  /* 0x00000049ba477221 */ /* 0x000fe20000010100 */
[----:B------:R-:W-:Y:S01]  /*9260*/  FFMA.FTZ R73, R0, R213, RZ ;  /* 0x000000d500497223 */ /* 0x000fe200000100ff */
[----:B------:R-:W-:Y:S01]  /*9270*/  FADD.FTZ R175, R175, R72 ;  /* 0x00000048afaf7221 */ /* 0x000fe20000010000 */
[----:B------:R-:W-:Y:S01]  /*9280*/  FFMA.FTZ R213, R132, -R89, R213 ;  /* 0x8000005984d57223 */ /* 0x000fe200000100d5 */
[----:B------:R-:W-:Y:S01]  /*9290*/  FMUL.FTZ R72, R152, -R71 ;  /* 0x8000004798487220 */ /* 0x000fe20000410000 */
[----:B------:R-:W-:Y:S01]  /*92a0*/  FFMA.FTZ R74, R16, R215, R73 ;  /* 0x000000d7104a7223 */ /* 0x000fe20000010049 */
[----:B------:R-:W-:-:S02]  /*92b0*/  FMUL.FTZ R152, R152, -R175 ;  /* 0x800000af98987220 */ /* 0x000fc40000410000 */
[----:B------:R-:W-:Y:S01]  /*92c0*/  FFMA.FTZ R73, R153, R175, -R72 ;  /* 0x000000af99497223 */ /* 0x000fe20000010848 */
[----:B------:R-:W-:Y:S01]  /*92d0*/  FFMA.FTZ R75, R15, R214, R74 ;  /* 0x000000d60f4b7223 */ /* 0x000fe2000001004a */
[----:B------:R-:W-:Y:S02]  /*92e0*/  FFMA.FTZ R72, R153, R71, R152 ;  /* 0x0000004799487223 */ /* 0x000fe40000010098 */
        /* <DEDUP_REMOVED lines=53> */
[C---:B------:R-:W-:Y:S01]  /*9640*/  FFMA.FTZ R78, R194.reuse, UR54, -R77 ;  /* 0x00000036c24e7c23 */ /* 0x040fe2000801084d */
[-C--:B------:R-:W-:Y:S01]  /*9650*/  FFMA.FTZ R234, R133, -R40.reuse, R234 ;  /* 0x8000002885ea7223 */ /* 0x080fe200000100ea */
[----:B------:R-:W-:Y:S01]  /*9660*/  FMUL.FTZ R194, R194, R40 ;  /* 0x00000028c2c27220 */ /* 0x000fe20000410000 */
[----:B------:R-:W-:Y:S01]  /*9670*/  FFMA.FTZ R77, R168, UR54, R63 ;  /* 0x00000036a84d7c23 */ /* 0x000fe2000801003f */
[C---:B------:R-:W-:Y:S01]  /*9680*/  FMUL.FTZ R82, R235.reuse, R78 ;  /* 0x0000004eeb527220 */ /* 0x040fe20000410000 */
[----:B------:R-:W-:Y:S01]  /*9690*/  FFMA.FTZ R60, R4, -R199, R61 ;  /* 0x800000c7043c7223 */ /* 0x000fe2000001003d */
[C---:B------:R-:W-:Y:S01]  /*96a0*/  FMUL.FTZ R78, R162.reuse, -R76 ;  /* 0x8000004ca24e7220 */ /* 0x040fe20000410000 */
[----:B------:R-:W-:Y:S01]  /*96b0*/  FMUL.FTZ R61, R162, -R180 ;  /* 0x800000b4a23d7220 */ /* 0x000fe20000410000 */
[----:B------:R-:W-:Y:S01]  /*96c0*/  FMUL.FTZ R79, R235, R194 ;  /* 0x000000c2eb4f7220 */ /* 0x000fe20000410000 */
[C---:B------:R-:W-:Y:S01]  /*96d0*/  FFMA.FTZ R82, R234.reuse, R77, R82 ;  /* 0x0000004dea527223 */ /* 0x040fe20000010052 */
[C---:B------:R-:W-:Y:S01]  /*96e0*/  FFMA.FTZ R77, R163.reuse, R180, -R78 ;  /* 0x000000b4a34d7223 */ /* 0x040fe2000001084e */
[----:B------:R-:W-:Y:S01]  /*96f0*/  FFMA.FTZ R78, R163, R76, R61 ;  /* 0x0000004ca34e7223 */ /* 0x000fe2000001003d */
[----:B------:R-:W-:Y:S01]  /*9700*/  FFMA.FTZ R63, R3, -R230, R60 ;  /* 0x800000e6033f7223 */ /* 0x000fe2000001003c */
[----:B------:R-:W-:Y:S01]  /*9710*/  FFMA.FTZ R60, R234, R80, R79 ;  /* 0x00000050ea3c7223 */ /* 0x000fe2000001004f */
[----:B------:R-:W-:Y:S01]  /*9720*/  FMUL.FTZ R79, R167, UR53 ;  /* 0x00000035a74f7c20 */ /* 0x000fe20008410000 */
[----:B------:R-:W-:Y:S01]  /*9730*/  FADD.FTZ R195, -R195, R78 ;  /* 0x0000004ec3c37221 */ /* 0x000fe20000010100 */
[----:B------:R-:W-:Y:S01]  /*9740*/  FADD.FTZ R77, R196, R77 ;  /* 0x0000004dc44d7221 */ /* 0x000fe20000010000 */
[----:B------:R-:W-:Y:S01]  /*9750*/  FFMA.FTZ R135, R133, R168, R82 ;  /* 0x000000a885877223 */ /* 0x000fe20000010052 */
[----:B------:R-:W-:Y:S01]  /*9760*/  FFMA.FTZ R79, R64, UR54, -R79 ;  /* 0x00000036404f7c23 */ /* 0x000fe2000801084f */
[C---:B------:R-:W-:Y:S01]  /*9770*/  FMUL.FTZ R78, R164.reuse, -R195 ;  /* 0x800000c3a44e7220 */ /* 0x040fe20000410000 */
[----:B------:R-:W-:Y:S01]  /*9780*/  FMUL.FTZ R164, R164, -R77 ;  /* 0x8000004da4a47220 */ /* 0x000fe20000410000 */
[----:B------:R-:W-:Y:S01]  /*9790*/  FMUL.FTZ R133, R64, R45 ;  /* 0x0000002d40857220 */ /* 0x000fe20000410000 */
[----:B------:R-:W-:Y:S01]  /*97a0*/  FMUL.FTZ R83, R230, R79 ;  /* 0x0000004fe6537220 */ /* 0x000fe20000410000 */
[C---:B------:R-:W-:Y:S01]  /*97b0*/  FFMA.FTZ R79, R165.reuse, R77, -R78 ;  /* 0x0000004da54f7223 */ /* 0x040fe2000001084e */
[----:B------:R-:W-:Y:S01]  /*97c0*/  FFMA.FTZ R110, R165, R195, R164 ;  /* 0x000000c3a56e7223 */ /* 0x000fe200000100a4 */
[----:B------:R-:W-:Y:S01]  /*97d0*/  FFMA.FTZ R63, R2, -R235, R63 ;  /* 0x800000eb023f7223 */ /* 0x000fe2000001003f */
[----:B------:R-:W-:Y:S01]  /*97e0*/  FMUL.FTZ R235, R235, R80 ;  /* 0x00000050ebeb7220 */ /* 0x000fe20000410000 */
[----:B------:R-:W-:Y:S01]  /*97f0*/  FADD.FTZ R198, R198, R79 ;  /* 0x0000004fc6c67221 */ /* 0x000fe20000010000 */
[----:B------:R-:W-:Y:S01]  /*9800*/  FADD.FTZ R110, -R197, R110 ;  /* 0x0000006ec56e7221 */ /* 0x000fe20000010100 */
[----:B------:R-:W-:Y:S01]  /*9810*/  SHF.L.U32 R80, R104, 0x10, RZ ;  /* 0x0000001068507819 */ /* 0x000fe200000006ff */
[----:B------:R-:W-:Y:S01]  /*9820*/  FFMA.FTZ R232, R136, -R45, R232 ;  /* 0x8000002d88e87223 */ /* 0x000fe200000100e8 */
[-C--:B------:R-:W-:Y:S01]  /*9830*/  FMUL.FTZ R78, R198, R89.reuse ;  /* 0x00000059c64e7220 */ /* 0x080fe20000410000 */
[----:B------:R-:W-:Y:S01]  /*9840*/  FMUL.FTZ R138, R110, R89 ;  /* 0x000000596e8a7220 */ /* 0x000fe20000410000 */
[C---:B------:R-:W-:Y:S01]  /*9850*/  FMUL.FTZ R81, R230.reuse, R133 ;  /* 0x00000085e6517220 */ /* 0x040fe20000410000 */
[----:B------:R-:W-:Y:S01]  /*9860*/  FMUL.FTZ R82, R77, R88 ;  /* 0x000000584d527220 */ /* 0x000fe20000410000 */
[----:B------:R-:W-:Y:S01]  /*9870*/  FMUL.FTZ R140, R201, R78 ;  /* 0x0000004ec98c7220 */ /* 0x000fe20000410000 */
[-C--:B------:R-:W-:Y:S01]  /*9880*/  FMUL.FTZ R230, R230, R111.reuse ;  /* 0x0000006fe6e67220 */ /* 0x080fe20000410000 */
[----:B------:R-:W-:Y:S01]  /*9890*/  FFMA.FTZ R111, R232, R111, R81 ;  /* 0x0000006fe86f7223 */ /* 0x000fe20000010051 */
[----:B------:R-:W-:Y:S01]  /*98a0*/  FFMA.FTZ R215, R80, -R88, R215 ;  /* 0x8000005850d77223 */ /* 0x000fe200000100d7 */
[----:B------:R-:W-:Y:S01]  /*98b0*/  FFMA.FTZ R137, R213, R138, -R140 ;  /* 0x0000008ad5897223 */ /* 0x000fe2000001088c */
[----:B------:R-:W-:Y:S01]  /*98c0*/  FMUL.FTZ R142, R195, R88 ;  /* 0x00000058c38e7220 */ /* 0x000fe20000410000 */
[----:B------:R-:W-:Y:S01]  /*98d0*/  FMUL.FTZ R144, R203, R82 ;  /* 0x00000052cb907220 */ /* 0x000fe20000410000 */
[----:B------:R-:W-:Y:S01]  /*98e0*/  FMUL.FTZ R138, R201, R138 ;  /* 0x0000008ac98a7220 */ /* 0x000fe20000410000 */
[----:B------:R-:W-:Y:S01]  /*98f0*/  SHF.L.U32 R79, R103, 0x10, RZ ;  /* 0x00000010674f7819 */ /* 0x000fe200000006ff */
[-C--:B------:R-:W-:Y:S01]  /*9900*/  FMUL.FTZ R81, R180, R87.reuse ;  /* 0x00000057b4517220 */ /* 0x080fe20000410000 */
[----:B------:R-:W-:Y:S01]  /*9910*/  FADD.FTZ R52, R135, R52 ;  /* 0x0000003487347221 */ /* 0x000fe20000010000 */
[----:B------:R-:W-:Y:S01]  /*9920*/  FFMA.FTZ R144, R215, R142, -R144 ;  /* 0x0000008ed7907223 */ /* 0x000fe20000010890 */
[----:B------:R-:W-:Y:S01]  /*9930*/  FFMA.FTZ R135, R213, R78, R138 ;  /* 0x0000004ed5877223 */ /* 0x000fe2000001008a */
[----:B------:R-:W-:Y:S01]  /*9940*/  FMUL.FTZ R142, R203, R142 ;  /* 0x0000008ecb8e7220 */ /* 0x000fe20000410000 */
[----:B------:R-:W-:Y:S01]  /*9950*/  SHF.L.U32 R138, R102, 0x10, RZ ;  /* 0x00000010668a7819 */ /* 0x000fe200000006ff */
[-C--:B------:R-:W-:Y:S01]  /*9960*/  FFMA.FTZ R214, R79, -R87.reuse, R214 ;  /* 0x800000574fd67223 */ /* 0x080fe200000100d6 */
[----:B------:R-:W-:Y:S01]  /*9970*/  FMUL.FTZ R139, R76, R87 ;  /* 0x000000574c8b7220 */ /* 0x000fe20000410000 */
[----:B------:R-:W-:Y:S01]  /*9980*/  FMUL.FTZ R141, R202, R81 ;  /* 0x00000051ca8d7220 */ /* 0x000fe20000410000 */
[----:B------:R-:W-:Y:S01]  /*9990*/  FMUL.FTZ R140, R179, R86 ;  /* 0x00000056b38c7220 */ /* 0x000fe20000410000 */
[----:B------:R-:W-:Y:S01]  /*99a0*/  FFMA.FTZ R142, R215, R82, R142 ;  /* 0x00000052d78e7223 */ /* 0x000fe2000001008e */
[----:B------:R-:W-:Y:S01]  /*99b0*/  FADD.FTZ R135, RZ, R135 ;  /* 0x00000087ff877221 */ /* 0x000fe20000010000 */
[-C--:B------:R-:W-:Y:S01]  /*99c0*/  FFMA.FTZ R141, R214, R139.reuse, -R141 ;  /* 0x0000008bd68d7223 */ /* 0x080fe2000001088d */
[-C--:B------:R-:W-:Y:S01]  /*99d0*/  FFMA.FTZ R217, R138, -R86.reuse, R217 ;  /* 0x800000568ad97223 */ /* 0x080fe200000100d9 */
[----:B------:R-:W-:Y:S01]  /*99e0*/  FADD.FTZ R137, RZ, R137 ;  /* 0x00000089ff897221 */ /* 0x000fe20000010000 */
[----:B------:R-:W-:Y:S01]  /*99f0*/  FMUL.FTZ R139, R202, R139 ;  /* 0x0000008bca8b7220 */ /* 0x000fe20000410000 */
[----:B------:R-:W-:Y:S01]  /*9a00*/  FMUL.FTZ R146, R75, R86 ;  /* 0x000000564b927220 */ /* 0x000fe20000410000 */
[----:B------:R-:W-:Y:S01]  /*9a10*/  FMUL.FTZ R148, R205, R140 ;  /* 0x0000008ccd947220 */ /* 0x000fe20000410000 */
[----:B------:R-:W-:Y:S01]  /*9a20*/  FADD.FTZ R142, R135, R142 ;  /* 0x0000008e878e7221 */ /* 0x000fe20000010000 */
[----:B------:R-:W-:Y:S01]  /*9a30*/  FADD.FTZ R144, R137, R144 ;  /* 0x0000009089907221 */ /* 0x000fe20000010000 */
[----:B------:R-:W-:Y:S01]  /*9a40*/  FFMA.FTZ R139, R214, R81, R139 ;  /* 0x00000051d68b7223 */ /* 0x000fe2000001008b */
[----:B------:R-:W-:Y:S01]  /*9a50*/  SHF.L.U32 R135, R101, 0x10, RZ ;  /* 0x0000001065877819 */ /* 0x000fe200000006ff */
[-C--:B------:R-:W-:Y:S01]  /*9a60*/  FFMA.FTZ R148, R217, R146.reuse, -R148 ;  /* 0x00000092d9947223 */ /* 0x080fe20000010894 */
[----:B------:R-:W-:Y:S01]  /*9a70*/  FMUL.FTZ R146, R205, R146 ;  /* 0x00000092cd927220 */ /* 0x000fe20000410000 */
[-C--:B------:R-:W-:Y:S01]  /*9a80*/  FMUL.FTZ R137, R178, R85.reuse ;  /* 0x00000055b2897220 */ /* 0x080fe20000410000 */
[----:B------:R-:W-:Y:S01]  /*9a90*/  FADD.FTZ R139, R142, R139 ;  /* 0x0000008b8e8b7221 */ /* 0x000fe20000010000 */
[-C--:B------:R-:W-:Y:S01]  /*9aa0*/  FFMA.FTZ R216, R135, -R85.reuse, R216 ;  /* 0x8000005587d87223 */ /* 0x080fe200000100d8 */
[----:B------:R-:W-:Y:S01]  /*9ab0*/  FFMA.FTZ R146, R217, R140, R146 ;  /* 0x0000008cd9927223 */ /* 0x000fe20000010092 */
[----:B------:R-:W-:Y:S01]  /*9ac0*/  FMUL.FTZ R143, R74, R85 ;  /* 0x000000554a8f7220 */ /* 0x000fe20000410000 */
[----:B------:R-:W-:Y:S01]  /*9ad0*/  FMUL.FTZ R145, R204, R137 ;  /* 0x00000089cc917220 */ /* 0x000fe20000410000 */
[----:B------:R-:W-:Y:S01]  /*9ae0*/  FADD.FTZ R141, R144, R141 ;  /* 0x0000008d908d7221 */ /* 0x000fe20000010000 */
[----:B------:R-:W-:Y:S01]  /*9af0*/  SHF.L.U32 R142, R100, 0x10, RZ ;  /* 0x00000010648e7819 */ /* 0x000fe200000006ff */
[-C--:B------:R-:W-:Y:S01]  /*9b00*/  FMUL.FTZ R144, R177, R84.reuse ;  /* 0x00000054b1907220 */ /* 0x080fe20000410000 */
[----:B------:R-:W-:Y:S01]  /*9b10*/  FADD.FTZ R146, R139, R146 ;  /* 0x000000928b927221 */ /* 0x000fe20000010000 */
[-C--:B------:R-:W-:Y:S01]  /*9b20*/  FFMA.FTZ R145, R216, R143.reuse, -R145 ;  /* 0x0000008fd8917223 */ /* 0x080fe20000010891 */
[----:B------:R-:W-:Y:S01]  /*9b30*/  FMUL.FTZ R143, R204, R143 ;  /* 0x0000008fcc8f7220 */ /* 0x000fe20000410000 */
[----:B------:R-:W-:Y:S01]  /*9b40*/  FADD.FTZ R148, R141, R148 ;  /* 0x000000948d947221 */ /* 0x000fe20000010000 */
[----:B------:R-:W-:Y:S01]  /*9b50*/  SHF.L.U32 R139, R99, 0x10, RZ ;  /* 0x00000010638b7819 */ /* 0x000fe200000006ff */
[-C--:B------:R-:W-:Y:S01]  /*9b60*/  FFMA.FTZ R219, R142, -R84.reuse, R219 ;  /* 0x800000548edb7223 */ /* 0x080fe200000100db */
[----:B------:R-:W-:Y:S01]  /*9b70*/  FMUL.FTZ R150, R73, R84 ;  /* 0x0000005449967220 */ /* 0x000fe20000410000 */
[----:B------:R-:W-:Y:S01]  /*9b80*/  FMUL.FTZ R152, R207, R144 ;  /* 0x00000090cf987220 */ /* 0x000fe20000410000 */
[----:B------:R-:W-:Y:S01]  /*9b90*/  FMUL.FTZ R141, R176, R59 ;  /* 0x0000003bb08d7220 */ /* 0x000fe20000410000 */
[----:B------:R-:W-:Y:S01]  /*9ba0*/  FFMA.FTZ R143, R216, R137, R143 ;  /* 0x00000089d88f7223 */ /* 0x000fe2000001008f */
[-C--:B------:R-:W-:Y:S01]  /*9bb0*/  FFMA.FTZ R218, R139, -R59.reuse, R218 ;  /* 0x8000003b8bda7223 */ /* 0x080fe200000100da */
[-C--:B------:R-:W-:Y:S01]  /*9bc0*/  FFMA.FTZ R152, R219, R150.reuse, -R152 ;  /* 0x00000096db987223 */ /* 0x080fe20000010898 */
        /* <DEDUP_REMOVED lines=16> */
[----:B------:R-:W-:Y:S01]  /*9cd0*/  FADD.FTZ R147, R143, R150 ;  /* 0x000000968f937221 */ /* 0x000fe20000010000 */
[----:B------:R-:W-:Y:S01]  /*9ce0*/  SHF.L.U32 R143, R97, 0x10, RZ ;  /* 0x00000010618f7819 */ /* 0x000fe200000006ff */
[-C--:B------:R-:W-:Y:S01]  /*9cf0*/  FFMA.FTZ R149, R221, R156.reuse, -R158 ;  /* 0x0000009cdd957223 */ /* 0x080fe2000001089e */
[----:B------:R-:W-:Y:S01]  /*9d00*/  FMUL.FTZ R156, R209, R156 ;  /* 0x0000009cd19c7220 */ /* 0x000fe20000410000 */
[----:B------:R-:W-:Y:S01]  /*9d10*/  FADD.FTZ R154, R145, R154 ;  /* 0x0000009a919a7221 */ /* 0x000fe20000010000 */
[-C--:B------:R-:W-:Y:S01]  /*9d20*/  FMUL.FTZ R145, R174, R57.reuse ;  /* 0x00000039ae917220 */ /* 0x080fe20000410000 */
[----:B------:R-:W-:Y:S01]  /*9d30*/  SHF.L.U32 R150, R96, 0x10, RZ ;  /* 0x0000001060967819 */ /* 0x000fe200000006ff */
[----:B------:R-:W-:Y:S01]  /*9d40*/  FFMA.FTZ R156, R221, R148, R156 ;  /* 0x00000094dd9c7223 */ /* 0x000fe2000001009c */
[----:B------:R-:W-:Y:S01]  /*9d50*/  FFMA.FTZ R220, R143, -R57, R220 ;  /* 0x800000398fdc7223 */ /* 0x000fe200000100dc */
[----:B------:R-:W-:Y:S01]  /*9d60*/  FMUL.FTZ R153, R208, R145 ;  /* 0x00000091d0997220 */ /* 0x000fe20000410000 */
[-C--:B------:R-:W-:Y:S01]  /*9d70*/  FMUL.FTZ R152, R173, R56.reuse ;  /* 0x00000038ad987220 */ /* 0x080fe20000410000 */
[----:B------:R-:W-:Y:S01]  /*9d80*/  FADD.FTZ R156, R147, R156 ;  /* 0x0000009c939c7221 */ /* 0x000fe20000010000 */
[-C--:B------:R-:W-:Y:S01]  /*9d90*/  FFMA.FTZ R225, R150, -R56.reuse, R225 ;  /* 0x8000003896e17223 */ /* 0x080fe200000100e1 */
[-C--:B------:R-:W-:Y:S01]  /*9da0*/  FFMA.FTZ R153, R220, R151.reuse, -R153 ;  /* 0x00000097dc997223 */ /* 0x080fe20000010899 */
        /* <DEDUP_REMOVED lines=9> */
[-C--:B------:R-:W-:Y:S01]  /*9e40*/  FFMA.FTZ R222, R147, -R55.reuse, R222 ;  /* 0x8000003793de7223 */ /* 0x080fe200000100de */
[----:B------:R-:W-:Y:S01]  /*9e50*/  FMUL.FTZ R155, R68, R55 ;  /* 0x00000037449b7220 */ /* 0x000fe20000410000 */
[----:B------:R-:W-:Y:S01]  /*9e60*/  FMUL.FTZ R157, R212, R149 ;  /* 0x00000095d49d7220 */ /* 0x000fe20000410000 */
[----:B------:R-:W-:Y:S01]  /*9e70*/  FADD.FTZ R151, R156, R151 ;  /* 0x000000979c977221 */ /* 0x000fe20000010000 */
[----:B------:R-:W-:Y:S01]  /*9e80*/  FFMA.FTZ R158, R225, R152, R158 ;  /* 0x00000098e19e7223 */ /* 0x000fe2000001009e */
[----:B------:R-:W-:Y:S01]  /*9e90*/  FADD.FTZ R153, R154, R153 ;  /* 0x000000999a997221 */ /* 0x000fe20000010000 */
[-C--:B------:R-:W-:Y:S01]  /*9ea0*/  FFMA.FTZ R162, R222, R155.reuse, -R157 ;  /* 0x0000009bdea27223 */ /* 0x080fe2000001089d */
[----:B------:R-:W-:Y:S01]  /*9eb0*/  SHF.L.U32 R154, R94, 0x10, RZ ;  /* 0x000000105e9a7819 */ /* 0x000fe200000006ff */
[----:B------:R-:W-:Y:S01]  /*9ec0*/  FMUL.FTZ R155, R212, R155 ;  /* 0x0000009bd49b7220 */ /* 0x000fe20000410000 */
[-C--:B------:R-:W-:Y:S01]  /*9ed0*/  FMUL.FTZ R156, R171, R54.reuse ;  /* 0x00000036ab9c7220 */ /* 0x080fe20000410000 */
[----:B------:R-:W-:Y:S01]  /*9ee0*/  FADD.FTZ R151, R151, R158 ;  /* 0x0000009e97977221 */ /* 0x000fe20000010000 */
[-C--:B------:R-:W-:Y:S01]  /*9ef0*/  FMUL.FTZ R164, R67, R54.reuse ;  /* 0x0000003643a47220 */ /* 0x080fe20000410000 */
[----:B------:R-:W-:Y:S01]  /*9f00*/  FFMA.FTZ R158, R222, R149, R155 ;  /* 0x00000095de9e7223 */ /* 0x000fe2000001009b */
[----:B------:R-:W-:Y:S01]  /*9f10*/  FFMA.FTZ R227, R154, -R54, R227 ;  /* 0x800000369ae37223 */ /* 0x000fe200000100e3 */
[C---:B------:R-:W-:Y:S01]  /*9f20*/  FMUL.FTZ R155, R223.reuse, R156 ;  /* 0x0000009cdf9b7220 */ /* 0x040fe20000410000 */
[-C--:B------:R-:W-:Y:S01]  /*9f30*/  FMUL.FTZ R166, R223, R164.reuse ;  /* 0x000000a4dfa67220 */ /* 0x080fe20000410000 */
[----:B------:R-:W-:Y:S01]  /*9f40*/  FADD.FTZ R153, R153, R160 ;  /* 0x000000a099997221 */ /* 0x000fe20000010000 */
[----:B------:R-:W-:Y:S01]  /*9f50*/  FADD.FTZ R151, R151, R158 ;  /* 0x0000009e97977221 */ /* 0x000fe20000010000 */
[----:B------:R-:W-:Y:S01]  /*9f60*/  FFMA.FTZ R164, R227, R164, -R155 ;  /* 0x000000a4e3a47223 */ /* 0x000fe2000001089b */
[-C--:B------:R-:W-:Y:S01]  /*9f70*/  FMUL.FTZ R155, R170, R53.reuse ;  /* 0x00000035aa9b7220 */ /* 0x080fe20000410000 */
[-C--:B------:R-:W-:Y:S01]  /*9f80*/  FFMA.FTZ R233, R134, -R53.reuse, R233 ;  /* 0x8000003586e97223 */ /* 0x080fe200000100e9 */
[----:B------:R-:W-:Y:S01]  /*9f90*/  FMUL.FTZ R157, R66, R53 ;  /* 0x00000035429d7220 */ /* 0x000fe20000410000 */
[----:B------:R-:W-:Y:S01]  /*9fa0*/  FADD.FTZ R153, R153, R162 ;  /* 0x000000a299997221 */ /* 0x000fe20000010000 */
[C---:B------:R-:W-:Y:S01]  /*9fb0*/  FMUL.FTZ R158, R210.reuse, R155 ;  /* 0x0000009bd29e7220 */ /* 0x040fe20000410000 */
[----:B------:R-:W-:Y:S01]  /*9fc0*/  FMUL.FTZ R162, R169, R50 ;  /* 0x00000032a9a27220 */ /* 0x000fe20000410000 */
[----:B------:R-:W-:Y:S01]  /*9fd0*/  FFMA.FTZ R166, R227, R156, R166 ;  /* 0x0000009ce3a67223 */ /* 0x000fe200000100a6 */
[-C--:B------:R-:W-:Y:S01]  /*9fe0*/  FFMA.FTZ R200, R131, -R50.reuse, R200 ;  /* 0x8000003283c87223 */ /* 0x080fe200000100c8 */
[-C--:B------:R-:W-:Y:S01]  /*9ff0*/  FFMA.FTZ R160, R233, R157.reuse, -R158 ;  /* 0x0000009de9a07223 */ /* 0x080fe2000001089e */
[----:B------:R-:W-:Y:S01]  /*a000*/  FMUL.FTZ R158, R210, R157 ;  /* 0x0000009dd29e7220 */ /* 0x000fe20000410000 */
[----:B------:R-:W-:Y:S01]  /*a010*/  FMUL.FTZ R159, R65, R50 ;  /* 0x00000032419f7220 */ /* 0x000fe20000410000 */
[-C--:B------:R-:W-:Y:S01]  /*a020*/  FMUL.FTZ R157, R199, R162.reuse ;  /* 0x000000a2c79d7220 */ /* 0x080fe20000410000 */
[----:B------:R-:W-:Y:S01]  /*a030*/  FADD.FTZ R153, R153, R164 ;  /* 0x000000a499997221 */ /* 0x000fe20000010000 */
[----:B------:R-:W-:Y:S01]  /*a040*/  FMUL.FTZ R64, R64, UR53 ;  /* 0x0000003540407c20 */ /* 0x000fe20008410000 */
[----:B------:R-:W-:Y:S01]  /*a050*/  FADD.FTZ R151, R151, R166 ;  /* 0x000000a697977221 */ /* 0x000fe20000010000 */
[----:B------:R-:W-:Y:S01]  /*a060*/  FFMA.FTZ R158, R233, R155, R158 ;  /* 0x0000009be99e7223 */ /* 0x000fe2000001009e */
[-C--:B------:R-:W-:Y:S01]  /*a070*/  FFMA.FTZ R164, R200, R159.reuse, -R157 ;  /* 0x0000009fc8a47223 */ /* 0x080fe2000001089d */
[----:B------:R-:W-:Y:S01]  /*a080*/  FADD.FTZ R153, R153, R160 ;  /* 0x000000a099997221 */ /* 0x000fe20000010000 */
[----:B------:R-:W-:Y:S01]  /*a090*/  FMUL.FTZ R159, R199, R159 ;  /* 0x0000009fc79f7220 */ /* 0x000fe20000410000 */
[----:B------:R-:W-:Y:S01]  /*a0a0*/  FFMA.FTZ R64, R167, UR54, R64 ;  /* 0x00000036a7407c23 */ /* 0x000fe20008010040 */
[----:B------:R-:W-:Y:S01]  /*a0b0*/  FFMA.FTZ R133, R232, R133, -R230 ;  /* 0x00000085e8857223 */ /* 0x000fe200000108e6 */
[----:B------:R-:W-:Y:S01]  /*a0c0*/  FADD.FTZ R151, R151, R158 ;  /* 0x0000009e97977221 */ /* 0x000fe20000010000 */
[----:B------:R-:W-:Y:S01]  /*a0d0*/  FADD.FTZ R164, R153, R164 ;  /* 0x000000a499a47221 */ /* 0x000fe20000010000 */
[----:B------:R-:W-:Y:S01]  /*a0e0*/  FFMA.FTZ R158, R200, R162, R159 ;  /* 0x000000a2c89e7223 */ /* 0x000fe2000001009f */
[----:B------:R-:W-:Y:S01]  /*a0f0*/  FFMA.FTZ R83, R232, R64, R83 ;  /* 0x00000040e8537223 */ /* 0x000fe20000010053 */
[----:B------:R-:W-:Y:S01]  /*a100*/  FMUL.FTZ R64, R169, UR53 ;  /* 0x00000035a9407c20 */ /* 0x000fe20008410000 */
[----:B------:R-:W-:Y:S01]  /*a110*/  FFMA.FTZ R61, R234, R194, -R235 ;  /* 0x000000c2ea3d7223 */ /* 0x000fe200000108eb */
[----:B------:R-:W-:Y:S01]  /*a120*/  FADD.FTZ R164, R164, R133 ;  /* 0x00000085a4a47221 */ /* 0x000fe20000010000 */
[----:B------:R-:W-:Y:S01]  /*a130*/  FADD.FTZ R158, R151, R158 ;  /* 0x0000009e979e7221 */ /* 0x000fe20000010000 */
[----:B------:R-:W-:Y:S01]  /*a140*/  FFMA.FTZ R160, R136, R167, R83 ;  /* 0x000000a788a07223 */ /* 0x000fe20000010053 */
[----:B------:R-:W-:Y:S01]  /*a150*/  FFMA.FTZ R136, R65, UR54, -R64 ;  /* 0x0000003641887c23 */ /* 0x000fe20008010840 */
[----:B------:R-:W-:Y:S01]  /*a160*/  FADD.FTZ R164, R164, R61 ;  /* 0x0000003da4a47221 */ /* 0x000fe20000010000 */
[----:B------:R-:W-:Y:S01]  /*a170*/  FADD.FTZ R111, R158, R111 ;  /* 0x0000006f9e6f7221 */ /* 0x000fe20000010000 */
[----:B------:R-:W0:Y:S01]  /*a180*/  SHFL.DOWN PT, R133, R62, 0x1, 0x1f ;  /* 0x08201f003e857f89 */ /* 0x000e2200000e0000 */
[----:B------:R-:W-:Y:S01]  /*a190*/  FMUL.FTZ R199, R199, R136 ;  /* 0x00000088c7c77220 */ /* 0x000fe20000410000 */
[----:B------:R-:W-:Y:S01]  /*a1a0*/  FMUL.FTZ R61, R170, UR53 ;  /* 0x00000035aa3d7c20 */ /* 0x000fe20008410000 */
[----:B------:R-:W-:Y:S01]  /*a1b0*/  FADD.FTZ R60, R111, R60 ;  /* 0x0000003c6f3c7221 */ /* 0x000fe20000010000 */
[----:B------:R-:W1:Y:S01]  /*a1c0*/  SHFL.DOWN PT, R158, R63, 0x1, 0x1f ;  /* 0x08201f003f9e7f89 */ /* 0x000e6200000e0000 */
[----:B------:R-:W-:Y:S01]  /*a1d0*/  FMUL.FTZ R64, R65, UR53 ;  /* 0x0000003541407c20 */ /* 0x000fe20008410000 */
[C---:B------:R-:W-:Y:S01]  /*a1e0*/  FFMA.FTZ R65, R66.reuse, UR54, -R61 ;  /* 0x0000003642417c23 */ /* 0x040fe2000801083d */
[----:B------:R-:W-:Y:S01]  /*a1f0*/  FMUL.FTZ R61, R66, UR53 ;  /* 0x00000035423d7c20 */ /* 0x000fe20008410000 */
[----:B------:R-:W2:Y:S01]  /*a200*/  SHFL.DOWN PT, R136, R164, 0x1, 0x1f ;  /* 0x08201f00a4887f89 */ /* 0x000ea200000e0000 */
[----:B------:R-:W-:Y:S01]  /*a210*/  FFMA.FTZ R83, R169, UR54, R64 ;  /* 0x00000036a9537c23 */ /* 0x000fe20008010040 */
[----:B------:R-:W-:Y:S01]  /*a220*/  FADD.FTZ R21, R156, R21 ;  /* 0x000000159c157221 */ /* 0x000fe20000010000 */
[----:B------:R-:W-:Y:S01]  /*a230*/  FFMA.FTZ R64, R170, UR54, R61 ;  /* 0x00000036aa407c23 */ /* 0x000fe2000801003d */
[----:B------:R-:W4:Y:S01]  /*a240*/  SHFL.DOWN PT, R111, R60, 0x1, 0x1f ;  /* 0x08201f003c6f7f89 */ /* 0x000f2200000e0000 */
[----:B------:R-:W-:Y:S01]  /*a250*/  MOV R61, R164 ;  /* 0x000000a4003d7202 */ /* 0x000fe20000000f00 */
[----:B------:R-:W-:Y:S01]  /*a260*/  FFMA.FTZ R200, R200, R83, R199 ;  /* 0x00000053c8c87223 */ /* 0x000fe200000100c7 */
[----:B------:R-:W-:Y:S01]  /*a270*/  FMUL.FTZ R210, R210, R65 ;  /* 0x00000041d2d27220 */ /* 0x000fe20000410000 */
[----:B------:R-:W-:Y:S01]  /*a280*/  FADD.FTZ R23, R152, R23 ;  /* 0x0000001798177221 */ /* 0x000fe20000010000 */
[----:B------:R-:W-:Y:S01]  /*a290*/  FMUL.FTZ R65, R172, UR53 ;  /* 0x00000035ac417c20 */ /* 0x000fe20008410000 */
[----:B------:R-:W-:Y:S01]  /*a2a0*/  FFMA.FTZ R131, R131, R169, R200 ;  /* 0x000000a983837223 */ /* 0x000fe200000100c8 */
[----:B------:R-:W-:Y:S01]  /*a2b0*/  FFMA.FTZ R233, R233, R64, R210 ;  /* 0x00000040e9e97223 */ /* 0x000fe200000100d2 */
[----:B------:R-:W-:Y:S01]  /*a2c0*/  FMUL.FTZ R64, R171, UR53 ;  /* 0x00000035ab407c20 */ /* 0x000fe20008410000 */
[----:B------:R-:W-:Y:S01]  /*a2d0*/  FADD.FTZ R19, R162, R19 ;  /* 0x00000013a2137221 */ /* 0x000fe20000010000 */
[----:B------:R-:W-:Y:S01]  /*a2e0*/  FADD.FTZ R49, R160, R49 ;  /* 0x00000031a0317221 */ /* 0x000fe20000010000 */
[----:B------:R-:W-:Y:S01]  /*a2f0*/  FFMA.FTZ R134, R134, R170, R233 ;  /* 0x000000aa86867223 */ /* 0x000fe200000100e9 */
[----:B0-----:R-:W-:Y:S01]  /*a300*/  @!P0 FADD.FTZ R62, R62, R133 ;  /* 0x000000853e3e8221 */ /* 0x001fe20000010000 */
[----:B------:R-:W-:Y:S01]  /*a310*/  FFMA.FTZ R64, R67, UR54, -R64 ;  /* 0x0000003643407c23 */ /* 0x000fe20008010840 */
[----:B------:R-:W-:Y:S01]  /*a320*/  FADD.FTZ R20, R155, R20 ;  /* 0x000000149b147221 */ /* 0x000fe20000010000 */
[----:B------:R-:W-:Y:S01]  /*a330*/  FADD.FTZ R47, R134, R47 ;  /* 0x0000002f862f7221 */ /* 0x000fe20000010000 */
[----:B-1----:R-:W-:Y:S01]  /*a340*/  @!P0 FADD.FTZ R63, R63, R158 ;  /* 0x0000009e3f3f8221 */ /* 0x002fe20000010000 */
[----:B------:R-:W-:Y:S01]  /*a350*/  FMUL.FTZ R66, R223, R64 ;  /* 0x00000040df427220 */ /* 0x000fe20000410000 */
[----:B------:R-:W-:Y:S01]  /*a360*/  FMUL.FTZ R64, R67, UR53 ;  /* 0x0000003543407c20 */ /* 0x000fe20008410000 */
[C---:B------:R-:W-:Y:S01]  /*a370*/  FFMA.FTZ R67, R68.reuse, UR54, -R65 ;  /* 0x0000003644437c23 */ /* 0x040fe20008010841 */
[----:B--2---:R-:W-:Y:S01]  /*a380*/  @!P0 FADD.FTZ R61, R61, R136 ;  /* 0x000000883d3d8221 */ /* 0x004fe20000010000 */
[----:B------:R-:W0:Y:S01]  /*a390*/  SHFL.DOWN PT, R156, R63, 0x2, 0x1f ;  /* 0x08401f003f9c7f89 */ /* 0x000e2200000e0000 */
[----:B------:R-:W-:Y:S01]  /*a3a0*/  FFMA.FTZ R64, R171, UR54, R64 ;  /* 0x00000036ab407c23 */ /* 0x000fe20008010040 */
[----:B------:R-:W-:Y:S01]  /*a3b0*/  FMUL.FTZ R65, R68, UR53 ;  /* 0x0000003544417c20 */ /* 0x000fe20008410000 */
[----:B----4-:R-:W-:Y:S01]  /*a3c0*/  @!P0 FADD.FTZ R60, R111, R60 ;  /* 0x0000003c6f3c8221 */ /* 0x010fe20000010000 */
[----:B------:R-:W1:Y:S01]  /*a3d0*/  SHFL.DOWN PT, R136, R61, 0x2, 0x1f ;  /* 0x08401f003d887f89 */ /* 0x000e6200000e0000 */
[----:B------:R-:W-:Y:S01]  /*a3e0*/  ISETP.GT.AND P0, PT, R127, 0x1d, PT ;  /* 0x0000001d7f00780c */ /* 0x000fe20003f04270 */
[----:B------:R-:W-:Y:S01]  /*a3f0*/  FFMA.FTZ R227, R227, R64, R66 ;  /* 0x00000040e3e37223 */ /* 0x000fe20000010042 */
[----:B------:R-:W-:Y:S01]  /*a400*/  FMUL.FTZ R64, R173, UR53 ;  /* 0x00000035ad407c20 */ /* 0x000fe20008410000 */
[----:B------:R-:W2:Y:S01]  /*a410*/  SHFL.DOWN PT, R111, R62, 0x2, 0x1f ;  /* 0x08401f003e6f7f89 */ /* 0x000ea200000e0000 */
[C---:B------:R-:W-:Y:S01]  /*a420*/  FMUL.FTZ R66, R69.reuse, UR53 ;  /* 0x0000003545427c20 */ /* 0x040fe20008410000 */
[----:B------:R-:W-:Y:S01]  /*a430*/  FMUL.FTZ R67, R212, R67 ;  /* 0x00000043d4437220 */ /* 0x000fe20000410000 */
[----:B------:R-:W-:Y:S01]  /*a440*/  FFMA.FTZ R64, R69, UR54, -R64 ;  /* 0x0000003645407c23 */ /* 0x000fe20008010840 */
[----:B------:R-:W4:Y:S01]  /*a450*/  SHFL.DOWN PT, R83, R60, 0x2, 0x1f ;  /* 0x08401f003c537f89 */ /* 0x000f2200000e0000 */
[----:B------:R-:W-:Y:S01]  /*a460*/  FFMA.FTZ R65, R172, UR54, R65 ;  /* 0x00000036ac417c23 */ /* 0x000fe20008010041 */
[----:B------:R-:W-:Y:S01]  /*a470*/  FFMA.FTZ R68, R173, UR54, R66 ;  /* 0x00000036ad447c23 */ /* 0x000fe20008010042 */
[----:B------:R-:W-:Y:S01]  /*a480*/  FMUL.FTZ R134, R211, R64 ;  /* 0x00000040d3867220 */ /* 0x000fe20000410000 */
[----:B------:R-:W-:Y:S01]  /*a490*/  FMUL.FTZ R64, R175, UR53 ;  /* 0x00000035af407c20 */ /* 0x000fe20008410000 */
[----:B------:R-:W-:Y:S01]  /*a4a0*/  FFMA.FTZ R222, R222, R65, R67 ;  /* 0x00000041dede7223 */ /* 0x000fe20000010043 */
[----:B------:R-:W-:Y:S01]  /*a4b0*/  FMUL.FTZ R65, R174, UR53 ;  /* 0x00000035ae417c20 */ /* 0x000fe20008410000 */
[----:B------:R-:W-:Y:S01]  /*a4c0*/  FFMA.FTZ R225, R225, R68, R134 ;  /* 0x00000044e1e17223 */ /* 0x000fe20000010086 */
[C---:B------:R-:W-:Y:S01]  /*a4d0*/  FFMA.FTZ R66, R71.reuse, UR54, -R64 ;  /* 0x0000003647427c23 */ /* 0x040fe20008010840 */
[----:B------:R-:W-:Y:S01]  /*a4e0*/  FMUL.FTZ R64, R71, UR53 ;  /* 0x0000003547407c20 */ /* 0x000fe20008410000 */
[----:B------:R-:W-:Y:S01]  /*a4f0*/  FFMA.FTZ R65, R70, UR54, -R65 ;  /* 0x0000003646417c23 */ /* 0x000fe20008010841 */
[----:B------:R-:W-:Y:S01]  /*a500*/  FFMA.FTZ R227, R154, R171, R227 ;  /* 0x000000ab9ae37223 */ /* 0x000fe200000100e3 */
[----:B0-----:R-:W-:Y:S01]  /*a510*/  @!P0 FADD.FTZ R63, R63, R156 ;  /* 0x0000009c3f3f8221 */ /* 0x001fe20000010000 */
[----:B------:R-:W-:Y:S01]  /*a520*/  FMUL.FTZ R66, R209, R66 ;  /* 0x00000042d1427220 */ /* 0x000fe20000410000 */
[----:B------:R-:W-:Y:S01]  /*a530*/  FMUL.FTZ R67, R208, R65 ;  /* 0x00000041d0437220 */ /* 0x000fe20000410000 */
[----:B------:R-:W-:Y:S01]  /*a540*/  FMUL.FTZ R65, R70, UR53 ;  /* 0x0000003546417c20 */ /* 0x000fe20008410000 */
[----:B-1----:R-:W-:Y:S01]  /*a550*/  @!P0 FADD.FTZ R61, R61, R136 ;  /* 0x000000883d3d8221 */ /* 0x002fe20000010000 */
[----:B------:R-:W0:Y:S01]  /*a560*/  SHFL.DOWN PT, R152, R63, 0x4, 0x1f ;  /* 0x08801f003f987f89 */ /* 0x000e2200000e0000 */
[----:B------:R-:W-:Y:S01]  /*a570*/  FFMA.FTZ R64, R175, UR54, R64 ;  /* 0x00000036af407c23 */ /* 0x000fe20008010040 */
[----:B------:R-:W-:Y:S01]  /*a580*/  FFMA.FTZ R65, R174, UR54, R65 ;  /* 0x00000036ae417c23 */ /* 0x000fe20008010041 */
[----:B--2---:R-:W-:Y:S01]  /*a590*/  @!P0 FADD.FTZ R62, R62, R111 ;  /* 0x0000006f3e3e8221 */ /* 0x004fe20000010000 */
[----:B------:R-:W1:Y:S01]  /*a5a0*/  SHFL.DOWN PT, R136, R61, 0x4, 0x1f ;  /* 0x08801f003d887f89 */ /* 0x000e6200000e0000 */
[----:B------:R-:W-:Y:S01]  /*a5b0*/  FFMA.FTZ R221, R221, R64, R66 ;  /* 0x00000040dddd7223 */ /* 0x000fe20000010042 */
[----:B------:R-:W-:Y:S01]  /*a5c0*/  FFMA.FTZ R220, R220, R65, R67 ;  /* 0x00000041dcdc7223 */ /* 0x000fe20000010043 */
[----:B----4-:R-:W-:Y:S01]  /*a5d0*/  @!P0 FADD.FTZ R60, R60, R83 ;  /* 0x000000533c3c8221 */ /* 0x010fe20000010000 */
[----:B------:R-:W-:Y:S01]  /*a5e0*/  ISETP.GT.AND P0, PT, R127, 0x1b, PT ;  /* 0x0000001b7f00780c */ /* 0x000fe20003f04270 */
[----:B------:R-:W2:Y:S01]  /*a5f0*/  SHFL.DOWN PT, R83, R62, 0x4, 0x1f ;  /* 0x08801f003e537f89 */ /* 0x000ea200000e0000 */
[----:B------:R-:W-:Y:S01]  /*a600*/  FMUL.FTZ R65, R176, UR53 ;  /* 0x00000035b0417c20 */ /* 0x000fe20008410000 */
[----:B------:R-:W-:Y:S01]  /*a610*/  FMUL.FTZ R64, R177, UR53 ;  /* 0x00000035b1407c20 */ /* 0x000fe20008410000 */
[----:B------:R-:W-:Y:S01]  /*a620*/  FFMA.FTZ R222, R147, R172, R222 ;  /* 0x000000ac93de7223 */ /* 0x000fe200000100de */
[----:B------:R-:W4:Y:S01]  /*a630*/  SHFL.DOWN PT, R69, R60, 0x4, 0x1f ;  /* 0x08801f003c457f89 */ /* 0x000f2200000e0000 */
[C---:B------:R-:W-:Y:S01]  /*a640*/  FFMA.FTZ R67, R72.reuse, UR54, -R65 ;  /* 0x0000003648437c23 */ /* 0x040fe20008010841 */
[----:B------:R-:W-:Y:S01]  /*a650*/  FMUL.FTZ R65, R72, UR53 ;  /* 0x0000003548417c20 */ /* 0x000fe20008410000 */
[C---:B------:R-:W-:Y:S01]  /*a660*/  FFMA.FTZ R66, R73.reuse, UR54, -R64 ;  /* 0x0000003649427c23 */ /* 0x040fe20008010840 */
[----:B------:R-:W-:Y:S01]  /*a670*/  FMUL.FTZ R64, R73, UR53 ;  /* 0x0000003549407c20 */ /* 0x000fe20008410000 */
[----:B------:R-:W-:Y:S01]  /*a680*/  FMUL.FTZ R67, R206, R67 ;  /* 0x00000043ce437220 */ /* 0x000fe20000410000 */
[----:B------:R-:W-:Y:S01]  /*a690*/  FFMA.FTZ R65, R176, UR54, R65 ;  /* 0x00000036b0417c23 */ /* 0x000fe20008010041 */
[----:B------:R-:W-:Y:S01]  /*a6a0*/  FMUL.FTZ R66, R207, R66 ;  /* 0x00000042cf427220 */ /* 0x000fe20000410000 */
[----:B------:R-:W-:Y:S01]  /*a6b0*/  FFMA.FTZ R64, R177, UR54, R64 ;  /* 0x00000036b1407c23 */ /* 0x000fe20008010040 */
[----:B------:R-:W-:Y:S01]  /*a6c0*/  FFMA.FTZ R225, R150, R173, R225 ;  /* 0x000000ad96e17223 */ /* 0x000fe200000100e1 */
[----:B------:R-:W-:Y:S01]  /*a6d0*/  FFMA.FTZ R218, R218, R65, R67 ;  /* 0x00000041dada7223 */ /* 0x000fe20000010043 */
[----:B0-----:R-:W-:Y:S01]  /*a6e0*/  @!P0 FADD.FTZ R63, R63, R152 ;  /* 0x000000983f3f8221 */ /* 0x001fe20000010000 */
[----:B------:R-:W-:Y:S01]  /*a6f0*/  FMUL.FTZ R65, R178, UR53 ;  /* 0x00000035b2417c20 */ /* 0x000fe20008410000 */
[----:B------:R-:W-:Y:S01]  /*a700*/  FFMA.FTZ R219, R219, R64, R66 ;  /* 0x00000040dbdb7223 */ /* 0x000fe20000010042 */
[----:B------:R-:W-:Y:S01]  /*a710*/  FMUL.FTZ R64, R179, UR53 ;  /* 0x00000035b3407c20 */ /* 0x000fe20008410000 */
[----:B-1----:R-:W-:Y:S01]  /*a720*/  @!P0 FADD.FTZ R61, R61, R136 ;  /* 0x000000883d3d8221 */ /* 0x002fe20000010000 */
[----:B------:R-:W0:Y:S01]  /*a730*/  SHFL.DOWN PT, R70, R63, 0x8, 0x1f ;  /* 0x09001f003f467f89 */ /* 0x000e2200000e0000 */
[----:B------:R-:W-:Y:S01]  /*a740*/  FFMA.FTZ R65, R74, UR54, -R65 ;  /* 0x000000364a417c23 */ /* 0x000fe20008010841 */
[C---:B------:R-:W-:Y:S01]  /*a750*/  FFMA.FTZ R66, R75.reuse, UR54, -R64 ;  /* 0x000000364b427c23 */ /* 0x040fe20008010840 */
[----:B------:R-:W-:Y:S01]  /*a760*/  FMUL.FTZ R64, R75, UR53 ;  /* 0x000000354b407c20 */ /* 0x000fe20008410000 */
[----:B------:R-:W1:Y:S01]  /*a770*/  SHFL.DOWN PT, R68, R61, 0x8, 0x1f ;  /* 0x09001f003d447f89 */ /* 0x000e6200000e0000 */
[----:B--2---:R-:W-:Y:S01]  /*a780*/  @!P0 FADD.FTZ R62, R62, R83 ;  /* 0x000000533e3e8221 */ /* 0x004fe20000010000 */
[----:B------:R-:W-:Y:S01]  /*a790*/  FMUL.FTZ R67, R204, R65 ;  /* 0x00000041cc437220 */ /* 0x000fe20000410000 */
[----:B------:R-:W-:Y:S01]  /*a7a0*/  FMUL.FTZ R65, R74, UR53 ;  /* 0x000000354a417c20 */ /* 0x000fe20008410000 */
[----:B----4-:R-:W-:Y:S01]  /*a7b0*/  @!P0 FADD.FTZ R60, R60, R69 ;  /* 0x000000453c3c8221 */ /* 0x010fe20000010000 */
[----:B------:R-:W-:Y:S01]  /*a7c0*/  ISETP.GT.AND P0, PT, R127, 0x17, PT ;  /* 0x000000177f00780c */ /* 0x000fe20003f04270 */
[----:B------:R-:W2:Y:S01]  /*a7d0*/  SHFL.DOWN PT, R71, R62, 0x8, 0x1f ;  /* 0x09001f003e477f89 */ /* 0x000ea200000e0000 */
[----:B------:R-:W-:Y:S01]  /*a7e0*/  FFMA.FTZ R65, R178, UR54, R65 ;  /* 0x00000036b2417c23 */ /* 0x000fe20008010041 */
[----:B------:R-:W-:Y:S01]  /*a7f0*/  FMUL.FTZ R66, R205, R66 ;  /* 0x00000042cd427220 */ /* 0x000fe20000410000 */
[----:B------:R-:W-:Y:S01]  /*a800*/  FFMA.FTZ R64, R179, UR54, R64 ;  /* 0x00000036b3407c23 */ /* 0x000fe20008010040 */
[----:B------:R-:W4:Y:S01]  /*a810*/  SHFL.DOWN PT, R69, R60, 0x8, 0x1f ;  /* 0x09001f003c457f89 */ /* 0x000f2200000e0000 */
[----:B------:R-:W-:Y:S01]  /*a820*/  FFMA.FTZ R216, R216, R65, R67 ;  /* 0x00000041d8d87223 */ /* 0x000fe20000010043 */
[----:B------:R-:W-:Y:S01]  /*a830*/  FMUL.FTZ R65, R180, UR53 ;  /* 0x00000035b4417c20 */ /* 0x000fe20008410000 */
[----:B------:R-:W-:Y:S01]  /*a840*/  FFMA.FTZ R217, R217, R64, R66 ;  /* 0x00000040d9d97223 */ /* 0x000fe20000010042 */
[----:B------:R-:W-:Y:S01]  /*a850*/  FMUL.FTZ R64, R77, UR53 ;  /* 0x000000354d407c20 */ /* 0x000fe20008410000 */
[C---:B------:R-:W-:Y:S01]  /*a860*/  FMUL.FTZ R67, R76.reuse, UR53 ;  /* 0x000000354c437c20 */ /* 0x040fe20008410000 */
[----:B------:R-:W-:Y:S01]  /*a870*/  FFMA.FTZ R65, R76, UR54, -R65 ;  /* 0x000000364c417c23 */ /* 0x000fe20008010841 */
[----:B------:R-:W-:Y:S01]  /*a880*/  FFMA.FTZ R220, R143, R174, R220 ;  /* 0x000000ae8fdc7223 */ /* 0x000fe200000100dc */
[----:B------:R-:W-:Y:S01]  /*a890*/  FFMA.FTZ R64, R195, UR54, -R64 ;  /* 0x00000036c3407c23 */ /* 0x000fe20008010840 */
[----:B------:R-:W-:Y:S01]  /*a8a0*/  FFMA.FTZ R67, R180, UR54, R67 ;  /* 0x00000036b4437c23 */ /* 0x000fe20008010043 */
[----:B0-----:R-:W-:Y:S01]  /*a8b0*/  @!P0 FADD.FTZ R63, R63, R70 ;  /* 0x000000463f3f8221 */ /* 0x001fe20000010000 */
[----:B------:R-:W-:Y:S01]  /*a8c0*/  FFMA.FTZ R221, R146, R175, R221 ;  /* 0x000000af92dd7223 */ /* 0x000fe200000100dd */
[----:B------:R-:W-:Y:S01]  /*a8d0*/  FFMA.FTZ R218, R139, R176, R218 ;  /* 0x000000b08bda7223 */ /* 0x000fe200000100da */
[----:B------:R-:W-:Y:S01]  /*a8e0*/  FFMA.FTZ R219, R142, R177, R219 ;  /* 0x000000b18edb7223 */ /* 0x000fe200000100db */
[----:B-1----:R-:W-:Y:S01]  /*a8f0*/  @!P0 FADD.FTZ R61, R61, R68 ;  /* 0x000000443d3d8221 */ /* 0x002fe20000010000 */
[----:B------:R-:W0:Y:S01]  /*a900*/  SHFL.DOWN PT, R70, R63, 0x10, 0x1f ;  /* 0x0a001f003f467f89 */ /* 0x000e2200000e0000 */
[----:B------:R-:W-:Y:S01]  /*a910*/  FFMA.FTZ R216, R135, R178, R216 ;  /* 0x000000b287d87223 */ /* 0x000fe200000100d8 */
[----:B------:R-:W-:Y:S01]  /*a920*/  FFMA.FTZ R217, R138, R179, R217 ;  /* 0x000000b38ad97223 */ /* 0x000fe200000100d9 */
[----:B------:R-:W-:Y:S01]  /*a930*/  FADD.FTZ R48, R131, R48 ;  /* 0x0000003083307221 */ /* 0x000fe20000010000 */
[----:B------:R-:W1:Y:S01]  /*a940*/  SHFL.DOWN PT, R68, R61, 0x10, 0x1f ;  /* 0x0a001f003d447f89 */ /* 0x000e6200000e0000 */
[----:B--2---:R-:W-:Y:S01]  /*a950*/  @!P0 FADD.FTZ R62, R62, R71 ;  /* 0x000000473e3e8221 */ /* 0x004fe20000010000 */
[----:B------:R-:W-:Y:S01]  /*a960*/  FADD.FTZ R22, R149, R22 ;  /* 0x0000001695167221 */ /* 0x000fe20000010000 */
[----:B------:R-:W-:Y:S01]  /*a970*/  FADD.FTZ R46, R227, R46 ;  /* 0x0000002ee32e7221 */ /* 0x000fe20000010000 */
[----:B------:R-:W-:Y:S01]  /*a980*/  FADD.FTZ R43, R222, R43 ;  /* 0x0000002bde2b7221 */ /* 0x000fe20000010000 */
[----:B----4-:R-:W-:Y:S01]  /*a990*/  @!P0 FADD.FTZ R60, R60, R69 ;  /* 0x000000453c3c8221 */ /* 0x010fe20000010000 */
[----:B------:R-:W2:Y:S01]  /*a9a0*/  SHFL.DOWN PT, R73, R62, 0x10, 0x1f ;  /* 0x0a001f003e497f89 */ /* 0x000ea200000e0000 */
[----:B------:R-:W-:Y:S01]  /*a9b0*/  ISETP.GT.AND P0, PT, R127, 0xf, PT ;  /* 0x0000000f7f00780c */ /* 0x000fe20003f04270 */
[----:B------:R-:W-:Y:S01]  /*a9c0*/  FMUL.FTZ R69, R202, R65 ;  /* 0x00000041ca457220 */ /* 0x000fe20000410000 */
[----:B------:R-:W-:Y:S01]  /*a9d0*/  FMUL.FTZ R65, R198, UR53 ;  /* 0x00000035c6417c20 */ /* 0x000fe20008410000 */
[----:B------:R-:W4:Y:S01]  /*a9e0*/  SHFL.DOWN PT, R71, R60, 0x10, 0x1f ;  /* 0x0a001f003c477f89 */ /* 0x000f2200000e0000 */
[----:B------:R-:W-:Y:S01]  /*a9f0*/  FADD.FTZ R24, R145, R24 ;  /* 0x0000001891187221 */ /* 0x000fe20000010000 */
        /* <DEDUP_REMOVED lines=22> */
[----:B----4-:R-:W-:Y:S01]  /*ab60*/  @!P0 FADD.FTZ R60, R60, R71 ;  /* 0x000000473c3c8221 */ /* 0x010fe20000010000 */
        /* <DEDUP_REMOVED lines=25> */
[----:B------:R-:W4:Y:S04]  /*ad00*/  LDS.128 R72, [R126+0x10d0] ;  /* 0x0010d0007e487984 */ /* 0x000f280000000c00 */
[----:B------:R-:W5:Y:S04]  /*ad10*/  @P0 LDS.64 R78, [R77+0x5110] ;  /* 0x005110004d4e0984 */ /* 0x000f680000000a00 */
[----:B------:R-:W3:Y:S01]  /*ad20*/  @P0 LDS.64 R80, [R77+0x4910] ;  /* 0x004910004d500984 */ /* 0x000ee20000000a00 */
        /* <DEDUP_REMOVED lines=8> */
[----:B----4-:R-:W-:Y:S01]  /*adb0*/  FADD.FTZ R63, R76, R75 ;  /* 0x0000004b4c3f7221 */ /* 0x010fe20000010000 */
[----:B------:R-:W-:Y:S01]  /*adc0*/  FADD.FTZ R62, R67, R74 ;  /* 0x0000004a433e7221 */ /* 0x000fe20000010000 */
[----:B------:R-:W-:Y:S01]  /*add0*/  FADD.FTZ R61, R60, R73 ;  /* 0x000000493c3d7221 */ /* 0x000fe20000010000 */
[----:B------:R-:W-:Y:S01]  /*ade0*/  FADD.FTZ R60, R65, R72 ;  /* 0x00000048413c7221 */ /* 0x000fe20000010000 */
[----:B-----5:R-:W-:Y:S01]  /*adf0*/  @P0 FADD.FTZ R63, R63, R79 ;  /* 0x0000004f3f3f0221 */ /* 0x020fe20000010000 */
[----:B------:R-:W-:Y:S01]  /*ae00*/  @P0 FADD.FTZ R62, R62, R78 ;  /* 0x0000004e3e3e0221 */ /* 0x000fe20000010000 */
[----:B---3--:R-:W-:Y:S01]  /*ae10*/  @P0 FADD.FTZ R61, R61, R81 ;  /* 0x000000513d3d0221 */ /* 0x008fe20000010000 */
[----:B------:R-:W-:-:S03]  /*ae20*/  @P0 FADD.FTZ R60, R60, R80 ;  /* 0x000000503c3c0221 */ /* 0x000fc60000010000 */
[----:B------:R1:W-:Y:S04]  /*ae30*/  STS.64 [R77+0x5110], R62 ;  /* 0x0051103e4d007388 */ /* 0x0003e80000000a00 */
[----:B------:R1:W-:Y:S02]  /*ae40*/  STS.64 [R77+0x4910], R60 ;  /* 0x0049103c4d007388 */ /* 0x0003e40000000a00 */
.L_x_332:
[----:B------:R-:W-:Y:S05]  /*ae50*/  BSYNC B0 ;  /* 0x0000000000007941 */ /* 0x000fea0003800000 */
.L_x_331:
[----:B------:R-:W-:-:S04]  /*ae60*/  UIADD3 UR7, UR7, 0x1, URZ ;  /* 0x0000000107077890 */ /* 0x000fc8000fffe03f */
[----:B------:R-:W-:-:S06]  /*ae70*/  UISETP.GE.AND UP0, UPT, UR7, UR50, UPT ;  /* 0x000000320700728c */ /* 0x000fcc000bf06270 */
[----:B------:R-:W-:-:S13]  /*ae80*/  PLOP3.LUT P0, PT, PT, PT, UP0, 0x80, 0x0 ;  /* 0x000000000000781c */ /* 0x000fda0003f0f008 */
[----:B------:R-:W-:Y:S05]  /*ae90*/  @!P0 BRA `(.L_x_333) ;  /* 0xffffff9800d48947 */ /* 0x000fea000383ffff */
.L_x_302:
[----:B------:R-:W-:Y:S01]  /*aea0*/  SHF.L.U32 R0, R129, 0x4, RZ ;  /* 0x0000000481007819 */ /* 0x000fe200000006ff */
[----:B------:R-:W-:Y:S01]  /*aeb0*/  BAR.SYNC.DEFER_BLOCKING 0x0 ;  /* 0x0000000000007b1d */ /* 0x000fe20000010000 */
[----:B------:R-:W-:Y:S01]  /*aec0*/  ULEA UR27, UR48, 0xfffff800, 0xb ;  /* 0xfffff800301b7891 */ /* 0x000fe2000f8e583f */
[----:B------:R-:W-:Y:S02]  /*aed0*/  MOV R2, UR14 ;  /* 0x0000000e00027c02 */ /* 0x000fe40008000f00 */
[----:B------:R-:W-:Y:S02]  /*aee0*/  LOP3.LUT R0, R0, 0xfffffe00, RZ, 0xc0, !PT ;  /* 0xfffffe0000007812 */ /* 0x000fe400078ec0ff */
[----:B------:R-:W-:Y:S01]  /*aef0*/  ULDC UR7, c[0x0][0x218] ;  /* 0x0000860000077ab9 */ /* 0x000fe20000000800 */
[----:B------:R-:W-:Y:S01]  /*af00*/  MOV R3, UR15 ;  /* 0x0000000f00037c02 */ /* 0x000fe20008000f00 */
[----:B------:R-:W-:Y:S01]  /*af10*/  UIADD3 UR32, -UR27, UR7, URZ ;  /* 0x000000071b207290 */ /* 0x000fe2000fffe13f */
[----:B------:R-:W-:-:S02]  /*af20*/  LOP3.LUT R16, R0, 0x1f, R129, 0xf8, !PT ;  /* 0x0000001f00107812 */ /* 0x000fc400078ef881 */
[----:B------:R-:W-:Y:S02]  /*af30*/  PRMT R45, RZ, 0x7610, R45 ;  /* 0x00007610ff2d7816 */ /* 0x000fe4000000002d */
[----:B------:R-:W-:Y:S01]  /*af40*/  PRMT R40, RZ, 0x7610, R40 ;  /* 0x00007610ff287816 */ /* 0x000fe20000000028 */
[C---:B------:R-:W-:Y:S01]  /*af50*/  IMAD.WIDE R50, R16.reuse, 0x2, R2 ;  /* 0x0000000210327825 */ /* 0x040fe200078e0202 */
[----:B------:R-:W-:Y:S02]  /*af60*/  LOP3.LUT R15, R16, 0x20, RZ, 0xfc, !PT ;  /* 0x00000020100f7812 */ /* 0x000fe400078efcff */
[----:B------:R-:W-:Y:S02]  /*af70*/  PRMT R53, RZ, 0x7610, R53 ;  /* 0x00007610ff357816 */ /* 0x000fe40000000035 */
[----:B------:R-:W-:Y:S02]  /*af80*/  PRMT R54, RZ, 0x7610, R54 ;  /* 0x00007610ff367816 */ /* 0x000fe40000000036 */
[----:B------:R-:W-:-:S02]  /*af90*/  PRMT R55, RZ, 0x7610, R55 ;  /* 0x00007610ff377816 */ /* 0x000fc40000000037 */
[----:B------:R-:W-:Y:S02]  /*afa0*/  PRMT R56, RZ, 0x7610, R56 ;  /* 0x00007610ff387816 */ /* 0x000fe40000000038 */
[----:B------:R-:W-:Y:S02]  /*afb0*/  PRMT R57, RZ, 0x7610, R57 ;  /* 0x00007610ff397816 */ /* 0x000fe40000000039 */
[----:B------:R-:W-:Y:S02]  /*afc0*/  PRMT R58, RZ, 0x7610, R58 ;  /* 0x00007610ff3a7816 */ /* 0x000fe4000000003a */
[----:B------:R-:W-:Y:S02]  /*afd0*/  PRMT R59, RZ, 0x7610, R59 ;  /* 0x00007610ff3b7816 */ /* 0x000fe4000000003b */
[----:B01----:R-:W-:Y:S02]  /*afe0*/  PRMT R60, RZ, 0x7610, R60 ;  /* 0x00007610ff3c7816 */ /* 0x003fe4000000003c */
[----:B------:R-:W-:-:S02]  /*aff0*/  PRMT R61, RZ, 0x7610, R61 ;  /* 0x00007610ff3d7816 */ /* 0x000fc4000000003d */
[----:B------:R-:W-:Y:S02]  /*b000*/  PRMT R62, RZ, 0x7610, R62 ;  /* 0x00007610ff3e7816 */ /* 0x000fe4000000003e */
[----:B------:R-:W-:Y:S02]  /*b010*/  PRMT R63, RZ, 0x7610, R63 ;  /* 0x00007610ff3f7816 */ /* 0x000fe4000000003f */
[----:B------:R-:W-:Y:S02]  /*b020*/  PRMT R64, RZ, 0x7610, R64 ;  /* 0x00007610ff407816 */ /* 0x000fe40000000040 */
[----:B------:R-:W-:Y:S02]  /*b030*/  PRMT R65, RZ, 0x7610, R65 ;  /* 0x00007610ff417816 */ /* 0x000fe40000000041 */
[----:B------:R-:W-:Y:S02]  /*b040*/  PRMT R66, RZ, 0x7610, R66 ;  /* 0x00007610ff427816 */ /* 0x000fe40000000042 */
[----:B------:R-:W-:Y:S01]  /*b050*/  F2FP.BF16.F32.PACK_AB R32, R31, R32 ;  /* 0x000000201f20723e */ /* 0x000fe200000010ff */
[----:B------:R-:W0:Y:S01]  /*b060*/  S2UR UR26, SR_CgaCtaId ;  /* 0x00000000001a79c3 */ /* 0x000e220000008800 */
[----:B------:R-:W-:-:S02]  /*b070*/  ISETP.GE.AND P2, PT, R16, UR32, PT ;  /* 0x0000002010007c0c */ /* 0x000fc4000bf46270 */
[----:B------:R-:W-:Y:S02]  /*b080*/  F2FP.BF16.F32.PACK_AB R25, R25, R26 ;  /* 0x0000001a1919723e */ /* 0x000fe400000010ff */
[----:B------:R-:W-:Y:S02]  /*b090*/  F2FP.BF16.F32.PACK_AB R23, R23, R24 ;  /* 0x000000181717723e */ /* 0x000fe400000010ff */
[----:B------:R-:W-:Y:S02]  /*b0a0*/  F2FP.BF16.F32.PACK_AB R21, R21, R22 ;  /* 0x000000161515723e */ /* 0x000fe400000010ff */
[----:B------:R-:W-:Y:S02]  /*b0b0*/  F2FP.BF16.F32.PACK_AB R19, R19, R20 ;  /* 0x000000141313723e */ /* 0x000fe400000010ff */
[----:B------:R-:W-:Y:S01]  /*b0c0*/  F2FP.BF16.F32.PACK_AB R17, R17, R18 ;  /* 0x000000121111723e */ /* 0x000fe200000010ff */
[----:B------:R-:W-:Y:S01]  /*b0d0*/  USHF.R.S32.HI UR28, URZ, 0x1f, UR10 ;  /* 0x0000001f3f1c7899 */ /* 0x000fe2000801140a */
[----:B------:R-:W-:Y:S01]  /*b0e0*/  ISETP.GE.AND P1, PT, R15, UR32, PT ;  /* 0x000000200f007c0c */ /* 0x000fe2000bf26270 */
[----:B------:R-:W2:Y:S01]  /*b0f0*/  @!P2 LDG.E.U16 R45, desc[UR18][R50.64] ;  /* 0x00000012322da981 */ /* 0x000ea2000c1e1500 */
[C---:B------:R-:W-:Y:S01]  /*b100*/  LOP3.LUT R14, R16.reuse, 0x40, RZ, 0xfc, !PT ;  /* 0x00000040100e7812 */ /* 0x040fe200078efcff */
[----:B------:R-:W-:Y:S01]  /*b110*/  ULDC.64 UR34, c[0x0][0x388] ;  /* 0x0000e20000227ab9 */ /* 0x000fe20000000a00 */
[C---:B------:R-:W-:Y:S01]  /*b120*/  LOP3.LUT R0, R16.reuse, 0x60, RZ, 0xfc, !PT ;  /* 0x0000006010007812 */ /* 0x040fe200078efcff */
[----:B------:R-:W-:Y:S01]  /*b130*/  ULDC.64 UR30, c[0x0][0x3a8] ;  /* 0x0000ea00001e7ab9 */ /* 0x000fe20000000a00 */
[----:B------:R-:W-:-:S02]  /*b140*/  LOP3.LUT R2, R16, 0x80, RZ, 0xfc, !PT ;  /* 0x0000008010027812 */ /* 0x000fc400078efcff */
[C---:B------:R-:W-:Y:S02]  /*b150*/  LOP3.LUT R3, R16.reuse, 0xa0, RZ, 0xfc, !PT ;  /* 0x000000a010037812 */ /* 0x040fe400078efcff */
[----:B------:R-:W-:Y:S02]  /*b160*/  LOP3.LUT R4, R16, 0xc0, RZ, 0xfc, !PT ;  /* 0x000000c010047812 */ /* 0x000fe400078efcff */
[----:B------:R-:W-:Y:S01]  /*b170*/  ISETP.GE.AND P0, PT, R14, UR32, PT ;  /* 0x000000200e007c0c */ /* 0x000fe2000bf06270 */
[----:B------:R-:W4:Y:S01]  /*b180*/  @!P1 LDG.E.U16 R40, desc[UR18][R50.64+0x40] ;  /* 0x0000401232289981 */ /* 0x000f22000c1e1500 */
[----:B------:R-:W-:Y:S02]  /*b190*/  LOP3.LUT R5, R16, 0xe0, RZ, 0xfc, !PT ;  /* 0x000000e010057812 */ /* 0x000fe400078efcff */
[----:B------:R-:W-:Y:S02]  /*b1a0*/  ISETP.GE.AND P4, PT, R0, UR32, PT ;  /* 0x0000002000007c0c */ /* 0x000fe4000bf86270 */
[----:B------:R-:W-:-:S02]  /*b1b0*/  LOP3.LUT R6, R16, 0x100, RZ, 0xfc, !PT ;  /* 0x0000010010067812 */ /* 0x000fc400078efcff */
[----:B------:R-:W-:Y:S02]  /*b1c0*/  ISETP.GE.AND P6, PT, R2, UR32, PT ;  /* 0x0000002002007c0c */ /* 0x000fe4000bfc6270 */
[----:B------:R-:W-:Y:S02]  /*b1d0*/  ISETP.GE.AND P5, PT, R3, UR32, PT ;  /* 0x0000002003007c0c */ /* 0x000fe4000bfa6270 */
[----:B------:R-:W-:Y:S01]  /*b1e0*/  ISETP.GE.AND P3, PT, R4, UR32, PT ;  /* 0x0000002004007c0c */ /* 0x000fe2000bf66270 */
[----:B------:R-:W5:Y:S01]  /*b1f0*/  @!P0 LDG.E.U16 R53, desc[UR18][R50.64+0x80] ;  /* 0x0000801232358981 */ /* 0x000f62000c1e1500 */
[----:B------:R-:W-:Y:S02]  /*b200*/  ISETP.GE.AND P2, PT, R5, UR32, PT ;  /* 0x0000002005007c0c */ /* 0x000fe4000bf46270 */
[----:B------:R-:W-:Y:S01]  /*b210*/  ISETP.GE.AND P1, PT, R6, UR32, PT ;  /* 0x0000002006007c0c */ /* 0x000fe2000bf26270 */
[----:B------:R-:W3:Y:S01]  /*b220*/  @!P4 LDG.E.U16 R54, desc[UR18][R50.64+0xc0] ;  /* 0x0000c0123236c981 */ /* 0x000ee2000c1e1500 */
[----:B------:R-:W-:-:S02]  /*b230*/  LOP3.LUT R7, R16, 0x120, RZ, 0xfc, !PT ;  /* 0x0000012010077812 */ /* 0x000fc400078efcff */
[C---:B------:R-:W-:Y:S01]  /*b240*/  LOP3.LUT R8, R16.reuse, 0x140, RZ, 0xfc, !PT ;  /* 0x0000014010087812 */ /* 0x040fe200078efcff */
[----:B------:R-:W3:Y:S01]  /*b250*/  @!P6 LDG.E.U16 R55, desc[UR18][R50.64+0x100] ;  /* 0x000100123237e981 */ /* 0x000ee2000c1e1500 */
[C---:B------:R-:W-:Y:S02]  /*b260*/  LOP3.LUT R9, R16.reuse, 0x160, RZ, 0xfc, !PT ;  /* 0x0000016010097812 */ /* 0x040fe400078efcff */
[C---:B------:R-:W-:Y:S01]  /*b270*/  LOP3.LUT R10, R16.reuse, 0x180, RZ, 0xfc, !PT ;  /* 0x00000180100a7812 */ /* 0x040fe200078efcff */
[----:B------:R-:W3:Y:S01]  /*b280*/  @!P5 LDG.E.U16 R56, desc[UR18][R50.64+0x140] ;  /* 0x000140123238d981 */ /* 0x000ee2000c1e1500 */
[C---:B------:R-:W-:Y:S02]  /*b290*/  LOP3.LUT R11, R16.reuse, 0x1a0, RZ, 0xfc, !PT ;  /* 0x000001a0100b7812 */ /* 0x040fe400078efcff */
[----:B------:R-:W-:Y:S01]  /*b2a0*/  ISETP.GE.AND P0, PT, R7, UR32, PT ;  /* 0x0000002007007c0c */ /* 0x000fe2000bf06270 */
[----:B------:R-:W3:Y:S01]  /*b2b0*/  @!P3 LDG.E.U16 R57, desc[UR18][R50.64+0x180] ;  /* 0x000180123239b981 */ /* 0x000ee2000c1e1500 */
[----:B------:R-:W-:-:S02]  /*b2c0*/  LOP3.LUT R12, R16, 0x1c0, RZ, 0xfc, !PT ;  /* 0x000001c0100c7812 */ /* 0x000fc400078efcff */
[----:B------:R-:W-:Y:S01]  /*b2d0*/  ISETP.GE.AND P4, PT, R8, UR32, PT ;  /* 0x0000002008007c0c */ /* 0x000fe2000bf86270 */
[----:B------:R-:W3:Y:S01]  /*b2e0*/  @!P2 LDG.E.U16 R58, desc[UR18][R50.64+0x1c0] ;  /* 0x0001c012323aa981 */ /* 0x000ee2000c1e1500 */
[----:B------:R-:W-:Y:S02]  /*b2f0*/  LOP3.LUT R13, R16, 0x1e0, RZ, 0xfc, !PT ;  /* 0x000001e0100d7812 */ /* 0x000fe400078efcff */
[----:B------:R-:W-:Y:S01]  /*b300*/  ISETP.GE.AND P6, PT, R9, UR32, PT ;  /* 0x0000002009007c0c */ /* 0x000fe2000bfc6270 */
[----:B------:R-:W3:Y:S01]  /*b310*/  @!P1 LDG.E.U16 R59, desc[UR18][R50.64+0x200] ;  /* 0x00020012323b9981 */ /* 0x000ee2000c1e1500 */
[----:B------:R-:W-:Y:S02]  /*b320*/  ISETP.GE.AND P5, PT, R10, UR32, PT ;  /* 0x000000200a007c0c */ /* 0x000fe4000bfa6270 */
[----:B------:R-:W-:Y:S01]  /*b330*/  ISETP.GE.AND P3, PT, R11, UR32, PT ;  /* 0x000000200b007c0c */ /* 0x000fe2000bf66270 */
[----:B------:R-:W3:Y:S01]  /*b340*/  @!P0 LDG.E.U16 R60, desc[UR18][R50.64+0x240] ;  /* 0x00024012323c8981 */ /* 0x000ee2000c1e1500 */
[----:B------:R-:W-:-:S02]  /*b350*/  ISETP.GE.AND P2, PT, R12, UR32, PT ;  /* 0x000000200c007c0c */ /* 0x000fc4000bf46270 */
[----:B------:R-:W-:Y:S01]  /*b360*/  ISETP.GE.AND P1, PT, R13, UR32, PT ;  /* 0x000000200d007c0c */ /* 0x000fe2000bf26270 */
[----:B------:R-:W3:Y:S04]  /*b370*/  @!P4 LDG.E.U16 R61, desc[UR18][R50.64+0x280] ;  /* 0x00028012323dc981 */ /* 0x000ee8000c1e1500 */
[----:B------:R-:W3:Y:S04]  /*b380*/  @!P6 LDG.E.U16 R62, desc[UR18][R50.64+0x2c0] ;  /* 0x0002c012323ee981 */ /* 0x000ee8000c1e1500 */
[----:B------:R-:W3:Y:S04]  /*b390*/  @!P5 LDG.E.U16 R63, desc[UR18][R50.64+0x300] ;  /* 0x00030012323fd981 */ /* 0x000ee8000c1e1500 */
[----:B------:R-:W3:Y:S04]  /*b3a0*/  @!P3 LDG.E.U16 R64, desc[UR18][R50.64+0x340] ;  /* 0x000340123240b981 */ /* 0x000ee8000c1e1500 */
[----:B------:R-:W3:Y:S04]  /*b3b0*/  @!P2 LDG.E.U16 R65, desc[UR18][R50.64+0x380] ;  /* 0x000380123241a981 */ /* 0x000ee8000c1e1500 */
[----:B------:R-:W3:Y:S01]  /*b3c0*/  @!P1 LDG.E.U16 R66, desc[UR18][R50.64+0x3c0] ;  /* 0x0003c01232429981 */ /* 0x000ee2000c1e1500 */
[----:B------:R-:W-:-:S03]  /*b3d0*/  PRMT R22, R25, 0x7632, R22 ;  /* 0x0000763219167816 */ /* 0x000fc60000000016 */
[----:B--2---:R-:W-:Y:S04]  /*b3e0*/  STS.U16 [R124], R45 ;  /* 0x0000002d7c007388 */ /* 0x004fe80000000400 */
[----:B----4-:R-:W-:Y:S04]  /*b3f0*/  STS.U16 [R123+0x40], R40 ;  /* 0x000040287b007388 */ /* 0x010fe80000000400 */
[----:B-----5:R-:W-:Y:S04]  /*b400*/  STS.U16 [R122+0x80], R53 ;  /* 0x000080357a007388 */ /* 0x020fe80000000400 */
[----:B---3--:R-:W-:Y:S04]  /*b410*/  STS.U16 [R121+0xc0], R54 ;  /* 0x0000c03679007388 */ /* 0x008fe80000000400 */
        /* <DEDUP_REMOVED lines=11> */
[----:B------:R-:W-:Y:S01]  /*b4d0*/  STS.U16 [R107+0x3c0], R66 ;  /* 0x0003c0426b007388 */ /* 0x000fe20000000400 */
[----:B------:R-:W-:-:S03]  /*b4e0*/  NOP ;  /* 0x0000000000007918 */ /* 0x000fc60000000000 */
[----:B------:R-:W1:Y:S04]  /*b4f0*/  LDS.U16 R50, [R106+0x4] ;  /* 0x000004006a327984 */ /* 0x000e680000000400 */
[----:B------:R-:W2:Y:S04]  /*b500*/  LDS.U16 R40, [R106] ;  /* 0x000000006a287984 */ /* 0x000ea80000000400 */
[----:B------:R-:W3:Y:S04]  /*b510*/  LDS.U16 R45, [R106+0x2] ;  /* 0x000002006a2d7984 */ /* 0x000ee80000000400 */
[----:B------:R-:W4:Y:S04]  /*b520*/  LDS.U16 R51, [R106+0x6] ;  /* 0x000006006a337984 */ /* 0x000f280000000400 */
[----:B------:R-:W-:Y:S04]  /*b530*/  LDS.U16 R54, [R106+0x12] ;  /* 0x000012006a367984 */ /* 0x000fe80000000400 */
[----:B------:R-:W-:Y:S04]  /*b540*/  LDS.U16 R53, [R106+0x10] ;  /* 0x000010006a357984 */ /* 0x000fe80000000400 */
[----:B------:R-:W-:Y:S01]  /*b550*/  LDS.U16 R31, [R106+0x16] ;  /* 0x000016006a1f7984 */ /* 0x000fe20000000400 */
[----:B-1----:R-:W-:-:S02]  /*b560*/  SHF.L.U32 R50, R50, 0x10, RZ ;  /* 0x0000001032327819 */ /* 0x002fc400000006ff */
[----:B--2---:R-:W-:-:S03]  /*b570*/  SHF.L.U32 R40, R40, 0x10, RZ ;  /* 0x0000001028287819 */ /* 0x004fc600000006ff */
[----:B------:R-:W-:Y:S02]  /*b580*/  FADD.FTZ R57, R50, UR5 ;  /* 0x0000000532397e21 */ /* 0x000fe40008010000 */
[----:B------:R-:W1:Y:S01]  /*b590*/  LDS.U16 R50, [R106+0xc] ;  /* 0x00000c006a327984 */ /* 0x000e620000000400 */
[----:B------:R-:W-:Y:S01]  /*b5a0*/  FADD.FTZ R55, R40, UR5 ;  /* 0x0000000528377e21 */ /* 0x000fe20008010000 */
[----:B---3--:R-:W-:Y:S02]  /*b5b0*/  SHF.L.U32 R45, R45, 0x10, RZ ;  /* 0x000000102d2d7819 */ /* 0x008fe400000006ff */
[----:B------:R-:W-:Y:S01]  /*b5c0*/  LDS.U16 R40, [R106+0x8] ;  /* 0x000008006a287984 */ /* 0x000fe20000000400 */
[----:B----4-:R-:W-:Y:S02]  /*b5d0*/  SHF.L.U32 R51, R51, 0x10, RZ ;  /* 0x0000001033337819 */ /* 0x010fe400000006ff */
[----:B------:R-:W-:Y:S01]  /*b5e0*/  FSETP.GTU.FTZ.AND P1, PT, R55, 20, PT ;  /* 0x41a000003700780b */ /* 0x000fe20003f3c000 */
[----:B------:R-:W-:Y:S01]  /*b5f0*/  FADD.FTZ R56, R45, UR5 ;  /* 0x000000052d387e21 */ /* 0x000fe20008010000 */
[----:B------:R-:W-:Y:S01]  /*b600*/  FSETP.GTU.FTZ.AND P5, PT, R57, 20, PT ;  /* 0x41a000003900780b */ /* 0x000fe20003fbc000 */
[----:B------:R-:W2:Y:S01]  /*b610*/  LDS.U16 R45, [R106+0xa] ;  /* 0x00000a006a2d7984 */ /* 0x000ea20000000400 */
[----:B------:R-:W-:-:S03]  /*b620*/  FADD.FTZ R58, R51, UR5 ;  /* 0x00000005333a7e21 */ /* 0x000fc60008010000 */
[----:B------:R-:W3:Y:S06]  /*b630*/  LDS.U16 R51, [R106+0xe] ;  /* 0x00000e006a337984 */ /* 0x000eec0000000400 */
[----:B------:R-:W-:Y:S02]  /*b640*/  @!P1 FMUL.FTZ R55, R55, -1.4426950216293334961 ;  /* 0xbfb8aa3b37379820 */ /* 0x000fe40000410000 */
[----:B------:R-:W-:-:S04]  /*b650*/  @!P5 FMUL.FTZ R57, R57, -1.4426950216293334961 ;  /* 0xbfb8aa3b3939d820 */ /* 0x000fc80000410000 */
[----:B------:R-:W4:Y:S08]  /*b660*/  @!P1 MUFU.EX2 R55, R55 ;  /* 0x0000003700379308 */ /* 0x000f300000000800 */
[----:B------:R-:W5:Y:S01]  /*b670*/  @!P5 MUFU.EX2 R57, R57 ;  /* 0x000000390039d308 */ /* 0x000f620000000800 */
[----:B-1----:R-:W-:Y:S01]  /*b680*/  SHF.L.U32 R50, R50, 0x10, RZ ;  /* 0x0000001032327819 */ /* 0x002fe200000006ff */
[----:B----4-:R-:W-:-:S04]  /*b690*/  @!P1 FADD.FTZ R55, R55, 1 ;  /* 0x3f80000037379421 */ /* 0x010fc80000010000 */
[----:B------:R-:W-:Y:S01]  /*b6a0*/  FADD.FTZ R50, R50, UR5 ;  /* 0x0000000532327e21 */ /* 0x000fe20008010000 */
[----:B------:R-:W-:Y:S01]  /*b6b0*/  FSETP.GTU.FTZ.AND P6, PT, R56, 20, PT ;  /* 0x41a000003800780b */ /* 0x000fe20003fdc000 */
[----:B------:R-:W1:Y:S01]  /*b6c0*/  @!P1 MUFU.RCP R60, R55 ;  /* 0x00000037003c9308 */ /* 0x000e620000001000 */
[----:B-----5:R-:W-:Y:S02]  /*b6d0*/  @!P5 FADD.FTZ R57, R57, 1 ;  /* 0x3f8000003939d421 */ /* 0x020fe40000010000 */
[----:B------:R-:W-:Y:S02]  /*b6e0*/  FSETP.GTU.FTZ.AND P2, PT, R50, 20, PT ;  /* 0x41a000003200780b */ /* 0x000fe40003f5c000 */
[----:B--2---:R-:W-:-:S03]  /*b6f0*/  SHF.L.U32 R45, R45, 0x10, RZ ;  /* 0x000000102d2d7819 */ /* 0x004fc600000006ff */
[----:B------:R-:W2:Y:S01]  /*b700*/  @!P5 MUFU.RCP R62, R57 ;  /* 0x00000039003ed308 */ /* 0x000ea20000001000 */
[----:B---3--:R-:W-:Y:S01]  /*b710*/  SHF.L.U32 R51, R51, 0x10, RZ ;  /* 0x0000001033337819 */ /* 0x008fe200000006ff */
[----:B------:R-:W-:Y:S01]  /*b720*/  FADD.FTZ R45, R45, UR5 ;  /* 0x000000052d2d7e21 */ /* 0x000fe20008010000 */
[----:B------:R-:W-:-:S03]  /*b730*/  SHF.L.U32 R54, R54, 0x10, RZ ;  /* 0x0000001036367819 */ /* 0x000fc600000006ff */
[----:B------:R-:W-:Y:S01]  /*b740*/  FADD.FTZ R51, R51, UR5 ;  /* 0x0000000533337e21 */ /* 0x000fe20008010000 */
[----:B------:R-:W-:Y:S01]  /*b750*/  @!P6 FMUL.FTZ R56, R56, -1.4426950216293334961 ;  /* 0xbfb8aa3b3838e820 */ /* 0x000fe20000410000 */
[----:B------:R-:W-:Y:S01]  /*b760*/  FSETP.GTU.FTZ.AND P3, PT, R45, 20, PT ;  /* 0x41a000002d00780b */ /* 0x000fe20003f7c000 */
[----:B------:R-:W-:Y:S01]  /*b770*/  @!P2 FMUL.FTZ R50, R50, -1.4426950216293334961 ;  /* 0xbfb8aa3b3232a820 */ /* 0x000fe20000410000 */
[----:B------:R-:W-:Y:S01]  /*b780*/  FADD.FTZ R54, R54, UR5 ;  /* 0x0000000536367e21 */ /* 0x000fe20008010000 */
[----:B-1----:R-:W-:Y:S01]  /*b790*/  @!P1 FMUL.FTZ R33, R33, R60 ;  /* 0x0000003c21219220 */ /* 0x002fe20000410000 */
[----:B------:R-:W-:Y:S01]  /*b7a0*/  FSETP.GTU.FTZ.AND P1, PT, R51, 20, PT ;  /* 0x41a000003300780b */ /* 0x000fe20003f3c000 */
[----:B------:R-:W1:Y:S01]  /*b7b0*/  @!P6 MUFU.EX2 R56, R56 ;  /* 0x000000380038e308 */ /* 0x000e620000000800 */
[----:B--2---:R-:W-:Y:S01]  /*b7c0*/  @!P5 FMUL.FTZ R35, R35, R62 ;  /* 0x0000003e2323d220 */ /* 0x004fe20000410000 */
[----:B------:R-:W-:-:S06]  /*b7d0*/  FSETP.GTU.FTZ.AND P5, PT, R54, 20, PT ;  /* 0x41a000003600780b */ /* 0x000fcc0003fbc000 */
[----:B------:R-:W2:Y:S01]  /*b7e0*/  @!P2 MUFU.EX2 R50, R50 ;  /* 0x000000320032a308 */ /* 0x000ea20000000800 */
[----:B------:R-:W-:Y:S01]  /*b7f0*/  SHF.L.U32 R40, R40, 0x10, RZ ;  /* 0x0000001028287819 */ /* 0x000fe200000006ff */
[----:B------:R-:W-:Y:S02]  /*b800*/  @!P3 FMUL.FTZ R45, R45, -1.4426950216293334961 ;  /* 0xbfb8aa3b2d2db820 */ /* 0x000fe40000410000 */
[----:B------:R-:W-:Y:S02]  /*b810*/  @!P1 FMUL.FTZ R51, R51, -1.4426950216293334961 ;  /* 0xbfb8aa3b33339820 */ /* 0x000fe40000410000 */
[----:B------:R-:W-:Y:S02]  /*b820*/  FADD.FTZ R40, R40, UR5 ;  /* 0x0000000528287e21 */ /* 0x000fe40008010000 */
[----:B------:R-:W3:Y:S01]  /*b830*/  @!P3 MUFU.EX2 R45, R45 ;  /* 0x0000002d002db308 */ /* 0x000ee20000000800 */
[----:B------:R-:W-:Y:S01]  /*b840*/  @!P5 FMUL.FTZ R54, R54, -1.4426950216293334961 ;  /* 0xbfb8aa3b3636d820 */ /* 0x000fe20000410000 */
[----:B-1----:R-:W-:Y:S01]  /*b850*/  @!P6 FADD.FTZ R56, R56, 1 ;  /* 0x3f8000003838e421 */ /* 0x002fe20000010000 */
[----:B------:R-:W-:-:S02]  /*b860*/  FSETP.GTU.FTZ.AND P4, PT, R40, 20, PT ;  /* 0x41a000002800780b */ /* 0x000fc40003f9c000 */
[----:B------:R-:W-:-:S03]  /*b870*/  SHF.L.U32 R55, R129, 0x4, RZ ;  /* 0x0000000481377819 */ /* 0x000fc600000006ff */
[----:B------:R-:W1:Y:S01]  /*b880*/  @!P1 MUFU.EX2 R51, R51 ;  /* 0x0000003300339308 */ /* 0x000e620000000800 */
[----:B--2---:R-:W-:-:S07]  /*b890*/  @!P2 FADD.FTZ R50, R50, 1 ;  /* 0x3f8000003232a421 */ /* 0x004fce0000010000 */
[----:B------:R-:W2:Y:S08]  /*b8a0*/  @!P5 MUFU.EX2 R54, R54 ;  /* 0x000000360036d308 */ /* 0x000eb00000000800 */
[----:B------:R4:W-:Y:S01]  /*b8b0*/  @!P6 MUFU.RCP R59, R56 ;  /* 0x00000038003be308 */ /* 0x0009e20000001000 */
[----:B------:R-:W-:-:S07]  /*b8c0*/  @!P4 FMUL.FTZ R40, R40, -1.4426950216293334961 ;  /* 0xbfb8aa3b2828c820 */ /* 0x000fce0000410000 */
[----:B------:R-:W5:Y:S01]  /*b8d0*/  @!P2 MUFU.RCP R50, R50 ;  /* 0x000000320032a308 */ /* 0x000f620000001000 */
[----:B----4-:R-:W-:Y:S01]  /*b8e0*/  LOP3.LUT R56, R55, 0xfffffe00, RZ, 0xc0, !PT ;  /* 0xfffffe0037387812 */ /* 0x010fe200078ec0ff */
[----:B---3--:R-:W-:-:S03]  /*b8f0*/  @!P3 FADD.FTZ R45, R45, 1 ;  /* 0x3f8000002d2db421 */ /* 0x008fc60000010000 */
[----:B------:R-:W-:Y:S02]  /*b900*/  LEA R81, R127, R56, 0x4 ;  /* 0x000000387f517211 */ /* 0x000fe400078e20ff */
[----:B------:R-:W-:Y:S02]  /*b910*/  SHF.L.U32 R53, R53, 0x10, RZ ;  /* 0x0000001035357819 */ /* 0x000fe400000006ff */
[----:B------:R-:W-:Y:S01]  /*b920*/  IADD3 R68, R81, 0x8, RZ ;  /* 0x0000000851447810 */ /* 0x000fe20007ffe0ff */
[----:B------:R3:W-:Y:S01]  /*b930*/  @!P3 MUFU.RCP R85, R45 ;  /* 0x0000002d0055b308 */ /* 0x0007e20000001000 */
[----:B-1----:R-:W-:Y:S01]  /*b940*/  @!P1 FADD.FTZ R51, R51, 1 ;  /* 0x3f80000033339421 */ /* 0x002fe20000010000 */
[----:B------:R-:W-:Y:S01]  /*b950*/  FSETP.GTU.FTZ.AND P0, PT, R58, 20, PT ;  /* 0x41a000003a00780b */ /* 0x000fe20003f1c000 */
[----:B------:R-:W-:Y:S01]  /*b960*/  FADD.FTZ R53, R53, UR5 ;  /* 0x0000000535357e21 */ /* 0x000fe20008010000 */
[----:B--2---:R-:W-:-:S04]  /*b970*/  @!P5 FADD.FTZ R54, R54, 1 ;  /* 0x3f8000003636d421 */ /* 0x004fc80000010000 */
[----:B------:R-:W1:Y:S01]  /*b980*/  @!P4 MUFU.EX2 R40, R40 ;  /* 0x000000280028c308 */ /* 0x000e620000000800 */
[----:B---3--:R-:W-:Y:S01]  /*b990*/  LEA.HI.SX32 R45, R68, R81, 0x1b ;  /* 0x00000051442d7211 */ /* 0x008fe200078fdaff */
[----:B-----5:R-:W-:Y:S01]  /*b9a0*/  @!P2 FMUL.FTZ R39, R39, R50 ;  /* 0x000000322727a220 */ /* 0x020fe20000410000 */
[----:B------:R-:W-:Y:S01]  /*b9b0*/  @!P6 FMUL.FTZ R34, R34, R59 ;  /* 0x0000003b2222e220 */ /* 0x000fe20000410000 */
[----:B------:R-:W-:-:S04]  /*b9c0*/  F2FP.BF16.F32.PACK_AB R50, R27, R28 ;  /* 0x0000001c1b32723e */ /* 0x000fc800000010ff */
[----:B------:R2:W-:Y:S01]  /*b9d0*/  @!P1 MUFU.RCP R87, R51 ;  /* 0x0000003300579308 */ /* 0x0005e20000001000 */
[----:B------:R-:W-:Y:S01]  /*b9e0*/  FSETP.GTU.FTZ.AND P6, PT, R53, 20, PT ;  /* 0x41a000003500780b */ /* 0x000fe20003fdc000 */
[----:B------:R-:W3:Y:S01]  /*b9f0*/  LDS.U16 R27, [R106+0x18] ;  /* 0x000018006a1b7984 */ /* 0x000ee20000000400 */
[----:B------:R-:W-:-:S03]  /*ba00*/  @!P0 FMUL.FTZ R58, R58, -1.4426950216293334961 ;  /* 0xbfb8aa3b3a3a8820 */ /* 0x000fc60000410000 */
[----:B------:R-:W-:Y:S01]  /*ba10*/  LDS.U16 R28, [R106+0x1a] ;  /* 0x00001a006a1c7984 */ /* 0x000fe20000000400 */
[----:B--2---:R-:W-:Y:S02]  /*ba20*/  LEA R51, R45, R126, 0x1 ;  /* 0x0000007e2d337211 */ /* 0x004fe400078e08ff */
[----:B------:R-:W2:Y:S01]  /*ba30*/  @!P5 MUFU.RCP R45, R54 ;  /* 0x00000036002dd308 */ /* 0x000ea20000001000 */
[----:B-1----:R-:W-:-:S04]  /*ba40*/  @!P4 FADD.FTZ R40, R40, 1 ;  /* 0x3f8000002828c421 */ /* 0x002fc80000010000 */
[----:B------:R-:W-:-:S03]  /*ba50*/  @!P6 FMUL.FTZ R53, R53, -1.4426950216293334961 ;  /* 0xbfb8aa3b3535e820 */ /* 0x000fc60000410000 */
[----:B------:R-:W1:Y:S08]  /*ba60*/  @!P0 MUFU.EX2 R58, R58 ;  /* 0x0000003a003a8308 */ /* 0x000e700000000800 */
[----:B------:R4:W-:Y:S01]  /*ba70*/  @!P4 MUFU.RCP R80, R40 ;  /* 0x000000280050c308 */ /* 0x0009e20000001000 */
[----:B--2---:R-:W-:Y:S01]  /*ba80*/  @!P5 FMUL.FTZ R44, R44, R45 ;  /* 0x0000002d2c2cd220 */ /* 0x004fe20000410000 */
[----:B------:R-:W-:-:S02]  /*ba90*/  F2FP.BF16.F32.PACK_AB R45, R29, R30 ;  /* 0x0000001e1d2d723e */ /* 0x000fc400000010ff */
[----:B------:R-:W-:Y:S04]  /*baa0*/  LDS.U16 R29, [R106+0x1c] ;  /* 0x00001c006a1d7984 */ /* 0x000fe80000000400 */
[----:B------:R-:W2:Y:S01]  /*bab0*/  @!P6 MUFU.EX2 R53, R53 ;  /* 0x000000350035e308 */ /* 0x000ea20000000800 */
[----:B----4-:R-:W4:Y:S04]  /*bac0*/  LDS.U16 R40, [R106+0x14] ;  /* 0x000014006a287984 */ /* 0x010f280000000400 */
[----:B------:R-:W5:Y:S01]  /*bad0*/  LDS.U16 R30, [R106+0x1e] ;  /* 0x00001e006a1e7984 */ /* 0x000f620000000400 */
[----:B------:R-:W-:Y:S01]  /*bae0*/  BAR.SYNC.DEFER_BLOCKING 0x0 ;  /* 0x0000000000007b1d */ /* 0x000fe20000010000 */
[----:B-1----:R-:W-:Y:S01]  /*baf0*/  @!P0 FADD.FTZ R58, R58, 1 ;  /* 0x3f8000003a3a8421 */ /* 0x002fe20000010000 */
[----:B------:R-:W-:-:S02]  /*bb00*/  IADD3 R55, R81, 0x1, RZ ;  /* 0x0000000151377810 */ /* 0x000fc40007ffe0ff */
[C---:B------:R-:W-:Y:S02]  /*bb10*/  IADD3 R56, R81.reuse, 0x2, RZ ;  /* 0x0000000251387810 */ /* 0x040fe40007ffe0ff */
[----:B------:R-:W1:Y:S01]  /*bb20*/  @!P0 MUFU.RCP R83, R58 ;  /* 0x0000003a00538308 */ /* 0x000e620000001000 */
[----:B------:R-:W-:Y:S01]  /*bb30*/  IADD3 R59, R81, 0x3, RZ ;  /* 0x00000003513b7810 */ /* 0x000fe20007ffe0ff */
[----:B--2---:R-:W-:Y:S01]  /*bb40*/  @!P6 FADD.FTZ R53, R53, 1 ;  /* 0x3f8000003535e421 */ /* 0x004fe20000010000 */
[C---:B------:R-:W-:Y:S02]  /*bb50*/  IADD3 R60, R81.reuse, 0x4, RZ ;  /* 0x00000004513c7810 */ /* 0x040fe40007ffe0ff */
[----:B------:R-:W-:Y:S02]  /*bb60*/  IADD3 R62, R81, 0x5, RZ ;  /* 0x00000005513e7810 */ /* 0x000fe40007ffe0ff */
[----:B------:R-:W-:Y:S02]  /*bb70*/  LEA.HI.SX32 R55, R55, R81, 0x1b ;  /* 0x0000005137377211 */ /* 0x000fe400078fdaff */
[----:B------:R-:W-:-:S02]  /*bb80*/  IADD3 R64, R81, 0x6, RZ ;  /* 0x0000000651407810 */ /* 0x000fc40007ffe0ff */
[-C--:B------:R-:W-:Y:S02]  /*bb90*/  LEA.HI.SX32 R57, R56, R81.reuse, 0x1b ;  /* 0x0000005138397211 */ /* 0x080fe400078fdaff */
[----:B------:R-:W-:Y:S01]  /*bba0*/  IADD3 R66, R81, 0x7, RZ ;  /* 0x0000000751427810 */ /* 0x000fe20007ffe0ff */
[----:B------:R2:W5:Y:S01]  /*bbb0*/  @!P6 MUFU.RCP R56, R53 ;  /* 0x000000350038e308 */ /* 0x0005620000001000 */
[-C--:B------:R-:W-:Y:S02]  /*bbc0*/  LEA.HI.SX32 R59, R59, R81.reuse, 0x1b ;  /* 0x000000513b3b7211 */ /* 0x080fe400078fdaff */
[----:B------:R-:W-:Y:S02]  /*bbd0*/  LEA.HI.SX32 R61, R60, R81, 0x1b ;  /* 0x000000513c3d7211 */ /* 0x000fe400078fdaff */
[----:B------:R-:W-:Y:S02]  /*bbe0*/  SHF.L.U32 R31, R31, 0x10, RZ ;  /* 0x000000101f1f7819 */ /* 0x000fe400000006ff */
[----:B---3--:R-:W-:-:S02]  /*bbf0*/  SHF.L.U32 R27, R27, 0x10, RZ ;  /* 0x000000101b1b7819 */ /* 0x008fc400000006ff */
[----:B------:R-:W-:Y:S02]  /*bc00*/  IADD3 R69, R81, 0x9, RZ ;  /* 0x0000000951457810 */ /* 0x000fe40007ffe0ff */
[-C--:B------:R-:W-:Y:S02]  /*bc10*/  LEA.HI.SX32 R63, R62, R81.reuse, 0x1b ;  /* 0x000000513e3f7211 */ /* 0x080fe400078fdaff */
[----:B------:R-:W-:Y:S02]  /*bc20*/  LEA R55, R55, R126, 0x1 ;  /* 0x0000007e37377211 */ /* 0x000fe400078e08ff */
[----:B--2---:R-:W-:Y:S02]  /*bc30*/  PRMT R53, R32, 0x7632, R53 ;  /* 0x0000763220357816 */ /* 0x004fe40000000035 */
[----:B------:R-:W-:Y:S02]  /*bc40*/  IADD3 R70, R81, 0xa, RZ ;  /* 0x0000000a51467810 */ /* 0x000fe40007ffe0ff */
[----:B------:R-:W-:-:S02]  /*bc50*/  LEA.HI.SX32 R65, R64, R81, 0x1b ;  /* 0x0000005140417211 */ /* 0x000fc400078fdaff */
[-C--:B------:R-:W-:Y:S02]  /*bc60*/  LEA R57, R57, R126.reuse, 0x1 ;  /* 0x0000007e39397211 */ /* 0x080fe400078e08ff */
[-C--:B------:R-:W-:Y:S02]  /*bc70*/  LEA.HI.SX32 R67, R66, R81.reuse, 0x1b ;  /* 0x0000005142437211 */ /* 0x080fe400078fdaff */
[-C--:B------:R-:W-:Y:S02]  /*bc80*/  LEA R59, R59, R126.reuse, 0x1 ;  /* 0x0000007e3b3b7211 */ /* 0x080fe400078e08ff */
[----:B------:R-:W-:Y:S01]  /*bc90*/  PRMT R54, R45, 0x7632, R54 ;  /* 0x000076322d367816 */ /* 0x000fe20000000036 */
[----:B------:R-:W-:Y:S01]  /*bca0*/  STS.U16 [R106], R32 ;  /* 0x000000206a007388 */ /* 0x000fe20000000400 */
[-C--:B------:R-:W-:Y:S01]  /*bcb0*/  LEA R61, R61, R126.reuse, 0x1 ;  /* 0x0000007e3d3d7211 */ /* 0x080fe200078e08ff */
[----:B------:R-:W-:Y:S01]  /*bcc0*/  FADD.FTZ R31, R31, UR5 ;  /* 0x000000051f1f7e21 */ /* 0x000fe20008010000 */
[----:B------:R-:W-:Y:S01]  /*bcd0*/  IADD3 R58, R81, 0xb, RZ ;  /* 0x0000000b513a7810 */ /* 0x000fe20007ffe0ff */
[----:B------:R-:W-:Y:S01]  /*bce0*/  FADD.FTZ R27, R27, UR5 ;  /* 0x000000051b1b7e21 */ /* 0x000fe20008010000 */
[----:B------:R-:W-:Y:S01]  /*bcf0*/  LEA.HI.SX32 R69, R69, R81, 0x1b ;  /* 0x0000005145457211 */ /* 0x000fe200078fdaff */
[----:B------:R-:W-:Y:S01]  /*bd00*/  STS.U16 [R55+0x2], R53 ;  /* 0x0000023537007388 */ /* 0x000fe20000000400 */
[----:B------:R-:W-:-:S02]  /*bd10*/  LEA R63, R63, R126, 0x1 ;  /* 0x0000007e3f3f7211 */ /* 0x000fc400078e08ff */
[----:B------:R-:W-:Y:S01]  /*bd20*/  PRMT R26, R50, 0x7632, R26 ;  /* 0x00007632321a7816 */ /* 0x000fe2000000001a */
[----:B------:R-:W-:Y:S01]  /*bd30*/  STS.U16 [R57+0x4], R45 ;  /* 0x0000042d39007388 */ /* 0x000fe20000000400 */
[----:B------:R-:W-:Y:S02]  /*bd40*/  IADD3 R72, R81, 0xc, RZ ;  /* 0x0000000c51487810 */ /* 0x000fe40007ffe0ff */
[----:B------:R-:W-:Y:S02]  /*bd50*/  LEA.HI.SX32 R71, R70, R81, 0x1b ;  /* 0x0000005146477211 */ /* 0x000fe400078fdaff */
[-C--:B------:R-:W-:Y:S01]  /*bd60*/  LEA R65, R65, R126.reuse, 0x1 ;  /* 0x0000007e41417211 */ /* 0x080fe200078e08ff */
[----:B------:R-:W-:Y:S01]  /*bd70*/  STS.U16 [R59+0x6], R54 ;  /* 0x000006363b007388 */ /* 0x000fe20000000400 */
[----:B------:R-:W-:Y:S02]  /*bd80*/  IADD3 R74, R81, 0xd, RZ ;  /* 0x0000000d514a7810 */ /* 0x000fe40007ffe0ff */
[----:B------:R-:W-:Y:S01]  /*bd90*/  LEA R67, R67, R126, 0x1 ;  /* 0x0000007e43437211 */ /* 0x000fe200078e08ff */
[----:B------:R-:W-:Y:S01]  /*bda0*/  @!P1 FMUL.FTZ R42, R42, R87 ;  /* 0x000000572a2a9220 */ /* 0x000fe20000410000 */
[C---:B------:R-:W-:Y:S01]  /*bdb0*/  IADD3 R76, R81.reuse, 0xe, RZ ;  /* 0x0000000e514c7810 */ /* 0x040fe20007ffe0ff */
[----:B------:R-:W-:Y:S01]  /*bdc0*/  STS.U16 [R61+0x8], R50 ;  /* 0x000008323d007388 */ /* 0x000fe20000000400 */
[----:B------:R-:W-:-:S02]  /*bdd0*/  IADD3 R78, R81, 0xf, RZ ;  /* 0x0000000f514e7810 */ /* 0x000fc40007ffe0ff */
[----:B------:R-:W-:Y:S01]  /*bde0*/  LEA.HI.SX32 R73, R58, R81, 0x1b ;  /* 0x000000513a497211 */ /* 0x000fe200078fdaff */
[----:B------:R-:W-:Y:S01]  /*bdf0*/  STS.U16 [R63+0xa], R26 ;  /* 0x00000a1a3f007388 */ /* 0x000fe20000000400 */
[-C--:B------:R-:W-:Y:S02]  /*be00*/  LEA R69, R69, R126.reuse, 0x1 ;  /* 0x0000007e45457211 */ /* 0x080fe400078e08ff */
[----:B------:R-:W-:Y:S01]  /*be10*/  PRMT R24, R23, 0x7632, R24 ;  /* 0x0000763217187816 */ /* 0x000fe20000000018 */
[----:B-1----:R-:W-:Y:S01]  /*be20*/  @!P0 FMUL.FTZ R36, R36, R83 ;  /* 0x0000005324248220 */ /* 0x002fe20000410000 */
[----:B------:R-:W-:Y:S01]  /*be30*/  LEA.HI.SX32 R75, R72, R81, 0x1b ;  /* 0x00000051484b7211 */ /* 0x000fe200078fdaff */
[----:B------:R-:W-:Y:S01]  /*be40*/  STS.U16 [R65+0xc], R25 ;  /* 0x00000c1941007388 */ /* 0x000fe20000000400 */
[----:B------:R-:W-:Y:S02]  /*be50*/  LEA R71, R71, R126, 0x1 ;  /* 0x0000007e47477211 */ /* 0x000fe400078e08ff */
[----:B------:R-:W-:-:S02]  /*be60*/  FSETP.GTU.FTZ.AND P1, PT, R31, 20, PT ;  /* 0x41a000001f00780b */ /* 0x000fc40003f3c000 */
[----:B------:R-:W-:Y:S01]  /*be70*/  FSETP.GTU.FTZ.AND P2, PT, R27, 20, PT ;  /* 0x41a000001b00780b */ /* 0x000fe20003f5c000 */
[----:B------:R1:W-:Y:S01]  /*be80*/  STS.U16 [R67+0xe], R22 ;  /* 0x00000e1643007388 */ /* 0x0003e20000000400 */
[-C--:B------:R-:W-:Y:S02]  /*be90*/  LEA.HI.SX32 R77, R74, R81.reuse, 0x1b ;  /* 0x000000514a4d7211 */ /* 0x080fe400078fdaff */
[-C--:B------:R-:W-:Y:S01]  /*bea0*/  LEA.HI.SX32 R79, R76, R81.reuse, 0x1b ;  /* 0x000000514c4f7211 */ /* 0x080fe200078fdaff */
[----:B------:R-:W-:Y:S01]  /*beb0*/  STS.U16 [R51+0x10], R23 ;  /* 0x0000101733007388 */ /* 0x000fe20000000400 */
[----:B------:R-:W-:Y:S01]  /*bec0*/  ISETP.NE.AND P0, PT, R129, RZ, PT ;  /* 0x000000ff8100720c */ /* 0x000fe20003f05270 */
[----:B------:R-:W-:Y:S01]  /*bed0*/  UMOV UR7, 0x400 ;  /* 0x0000040000077882 */ /* 0x000fe20000000000 */
[----:B------:R-:W-:Y:S01]  /*bee0*/  LEA.HI.SX32 R81, R78, R81, 0x1b ;  /* 0x000000514e517211 */ /* 0x000fe200078fdaff */
[----:B------:R-:W-:Y:S01]  /*bef0*/  STS.U16 [R69+0x12], R24 ;  /* 0x0000121845007388 */ /* 0x000fe20000000400 */
[----:B------:R-:W-:-:S02]  /*bf00*/  LEA R73, R73, R126, 0x1 ;  /* 0x0000007e49497211 */ /* 0x000fc400078e08ff */
[----:B------:R-:W-:Y:S01]  /*bf10*/  PRMT R20, R21, 0x7632, R20 ;  /* 0x0000763215147816 */ /* 0x000fe20000000014 */
[----:B------:R2:W-:Y:S01]  /*bf20*/  STS.U16 [R71+0x14], R21 ;  /* 0x0000141547007388 */ /* 0x0005e20000000400 */
[-C--:B------:R-:W-:Y:S01]  /*bf30*/  LEA R75, R75, R126.reuse, 0x1 ;  /* 0x0000007e4b4b7211 */ /* 0x080fe200078e08ff */
[----:B0-----:R-:W-:Y:S01]  /*bf40*/  ULEA UR7, UR26, UR7, 0x18 ;  /* 0x000000071a077291 */ /* 0x001fe2000f8ec03f */
[-C--:B------:R-:W-:Y:S02]  /*bf50*/  LEA R77, R77, R126.reuse, 0x1 ;  /* 0x0000007e4d4d7211 */ /* 0x080fe400078e08ff */
[----:B-1----:R-:W-:Y:S02]  /*bf60*/  PRMT R22, R19, 0x7632, R22 ;  /* 0x0000763213167816 */ /* 0x002fe40000000016 */
[-C--:B------:R-:W-:Y:S01]  /*bf70*/  LEA R79, R79, R126.reuse, 0x1 ;  /* 0x0000007e4f4f7211 */ /* 0x080fe200078e08ff */
[----:B------:R-:W-:Y:S01]  /*bf80*/  STS.U16 [R73+0x16], R20 ;  /* 0x0000161449007388 */ /* 0x000fe20000000400 */
[----:B------:R-:W-:-:S02]  /*bf90*/  LEA R81, R81, R126, 0x1 ;  /* 0x0000007e51517211 */ /* 0x000fc400078e08ff */
[C---:B--2---:R-:W-:Y:S02]  /*bfa0*/  PRMT R21, R17.reuse, 0x7610, R21 ;  /* 0x0000761011157816 */ /* 0x044fe40000000015 */
[----:B----4-:R-:W-:Y:S02]  /*bfb0*/  SHF.L.U32 R40, R40, 0x10, RZ ;  /* 0x0000001028287819 */ /* 0x010fe400000006ff */
[----:B------:R-:W-:Y:S01]  /*bfc0*/  PRMT R23, R17, 0x7632, R23 ;  /* 0x0000763211177816 */ /* 0x000fe20000000017 */
[----:B------:R0:W-:Y:S01]  /*bfd0*/  STS.U16 [R75+0x18], R19 ;  /* 0x000018134b007388 */ /* 0x0001e20000000400 */
[----:B------:R-:W-:Y:S02]  /*bfe0*/  SHF.L.U32 R29, R29, 0x10, RZ ;  /* 0x000000101d1d7819 */ /* 0x000fe400000006ff */
[----:B------:R-:W-:Y:S01]  /*bff0*/  MOV R133, UR32 ;  /* 0x0000002000857c02 */ /* 0x000fe20008000f00 */
[----:B------:R-:W-:Y:S01]  /*c000*/  STS.U16 [R77+0x1a], R22 ;  /* 0x00001a164d007388 */ /* 0x000fe20000000400 */
[----:B------:R-:W-:Y:S01]  /*c010*/  FADD.FTZ R40, R40, UR5 ;  /* 0x0000000528287e21 */ /* 0x000fe20008010000 */
[----:B------:R-:W-:-:S02]  /*c020*/  @!P3 FMUL.FTZ R38, R38, R85 ;  /* 0x000000552626b220 */ /* 0x000fc40000410000 */
[----:B------:R-:W-:Y:S01]  /*c030*/  STS.U16 [R79+0x1c], R21 ;  /* 0x00001c154f007388 */ /* 0x000fe20000000400 */
[----:B------:R-:W-:Y:S01]  /*c040*/  @!P1 FMUL.FTZ R18, R31, -1.4426950216293334961 ;  /* 0xbfb8aa3b1f129820 */ /* 0x000fe20000410000 */
[----:B0-----:R-:W-:Y:S02]  /*c050*/  @!P2 FMUL.FTZ R19, R27, -1.4426950216293334961 ;  /* 0xbfb8aa3b1b13a820 */ /* 0x001fe40000410000 */
[----:B------:R0:W-:Y:S01]  /*c060*/  STS.U16 [R81+0x1e], R23 ;  /* 0x00001e1751007388 */ /* 0x0001e20000000400 */
[----:B------:R-:W-:-:S03]  /*c070*/  NOP ;  /* 0x0000000000007918 */ /* 0x000fc60000000000 */
[----:B------:R-:W-:Y:S01]  /*c080*/  LDS.U16 R25, [R124] ;  /* 0x000000007c197984 */ /* 0x000fe20000000400 */
[----:B0-----:R-:W-:-:S03]  /*c090*/  FADD.FTZ R23, R29, UR5 ;  /* 0x000000051d177e21 */ /* 0x001fc60008010000 */
[----:B------:R-:W-:Y:S01]  /*c0a0*/  LDS.U16 R27, [R123+0x40] ;  /* 0x000040007b1b7984 */ /* 0x000fe20000000400 */
[----:B-----5:R-:W-:-:S03]  /*c0b0*/  @!P6 FMUL.FTZ R41, R41, R56 ;  /* 0x000000382929e220 */ /* 0x020fc60000410000 */
[----:B------:R-:W-:Y:S01]  /*c0c0*/  LDS.U16 R29, [R122+0x80] ;  /* 0x000080007a1d7984 */ /* 0x000fe20000000400 */
[----:B------:R-:W-:-:S03]  /*c0d0*/  FSETP.GTU.FTZ.AND P6, PT, R40, 20, PT ;  /* 0x41a000002800780b */ /* 0x000fc60003fdc000 */
        /* <DEDUP_REMOVED lines=14> */
[----:B------:R-:W-:Y:S01]  /*c1c0*/  @!P6 FMUL.FTZ R17, R40, -1.4426950216293334961 ;  /* 0xbfb8aa3b2811e820 */ /* 0x000fe20000410000 */
[----:B------:R-:W-:-:S02]  /*c1d0*/  SHF.L.U32 R28, R28, 0x10, RZ ;  /* 0x000000101c1c7819 */ /* 0x000fc400000006ff */
[----:B------:R-:W-:Y:S01]  /*c1e0*/  MOV R126, UR7 ;  /* 0x00000007007e7c02 */ /* 0x000fe20008000f00 */
[----:B------:R-:W-:Y:S02]  /*c1f0*/  BAR.SYNC.DEFER_BLOCKING 0x0 ;  /* 0x0000000000007b1d */ /* 0x000fe40000010000 */
[----:B------:R-:W-:-:S04]  /*c200*/  FADD.FTZ R28, R28, UR5 ;  /* 0x000000051c1c7e21 */ /* 0x000fc80008010000 */
[----:B------:R-:W0:Y:S01]  /*c210*/  @!P6 MUFU.EX2 R17, R17 ;  /* 0x000000110011e308 */ /* 0x000e220000000800 */
[----:B------:R-:W-:Y:S02]  /*c220*/  FSETP.GTU.FTZ.AND P5, PT, R28, 20, PT ;  /* 0x41a000001c00780b */ /* 0x000fe40003fbc000 */
[----:B------:R-:W-:Y:S01]  /*c230*/  SHF.L.U32 R30, R30, 0x10, RZ ;  /* 0x000000101e1e7819 */ /* 0x000fe200000006ff */
[----:B------:R-:W1:Y:S01]  /*c240*/  LDS R103, [R126+0x1080] ;  /* 0x001080007e677984 */ /* 0x000e620000000800 */
[----:B0-----:R-:W-:-:S09]  /*c250*/  @!P6 FADD.FTZ R17, R17, 1 ;  /* 0x3f8000001111e421 */ /* 0x001fd20000010000 */
[----:B------:R-:W-:Y:S01]  /*c260*/  @!P5 FMUL.FTZ R22, R28, -1.4426950216293334961 ;  /* 0xbfb8aa3b1c16d820 */ /* 0x000fe20000410000 */
[----:B------:R-:W0:Y:S01]  /*c270*/  @!P1 MUFU.EX2 R18, R18 ;  /* 0x0000001200129308 */ /* 0x000e220000000800 */
[----:B------:R-:W-:Y:S01]  /*c280*/  FADD.FTZ R30, R30, UR5 ;  /* 0x000000051e1e7e21 */ /* 0x000fe20008010000 */
[----:B------:R-:W-:-:S06]  /*c290*/  FSETP.GTU.FTZ.AND P3, PT, R23, 20, PT ;  /* 0x41a000001700780b */ /* 0x000fcc0003f7c000 */
[----:B------:R-:W2:Y:S01]  /*c2a0*/  @!P6 MUFU.RCP R26, R17 ;  /* 0x00000011001ae308 */ /* 0x000ea20000001000 */
[----:B------:R-:W-:Y:S01]  /*c2b0*/  @!P4 FMUL.FTZ R37, R37, R80 ;  /* 0x000000502525c220 */ /* 0x000fe20000410000 */
[----:B------:R-:W-:-:S06]  /*c2c0*/  FSETP.GTU.FTZ.AND P4, PT, R30, 20, PT ;  /* 0x41a000001e00780b */ /* 0x000fcc0003f9c000 */
[----:B------:R-:W3:Y:S08]  /*c2d0*/  @!P2 MUFU.EX2 R19, R19 ;  /* 0x000000130013a308 */ /* 0x000ef00000000800 */
[----:B------:R-:W4:Y:S01]  /*c2e0*/  @!P5 MUFU.EX2 R22, R22 ;  /* 0x000000160016d308 */ /* 0x000f220000000800 */
[----:B------:R-:W-:Y:S01]  /*c2f0*/  @!P3 FMUL.FTZ R23, R23, -1.4426950216293334961 ;  /* 0xbfb8aa3b1717b820 */ /* 0x000fe20000410000 */
[----:B0-----:R-:W-:Y:S01]  /*c300*/  @!P1 FADD.FTZ R20, R18, 1 ;  /* 0x3f80000012149421 */ /* 0x001fe20000010000 */
[----:B--2---:R-:W-:Y:S01]  /*c310*/  @!P6 FMUL.FTZ R43, R43, R26 ;  /* 0x0000001a2b2be220 */ /* 0x004fe20000410000 */
[----:B------:R-:W-:-:S02]  /*c320*/  MOV R28, UR27 ;  /* 0x0000001b001c7c02 */ /* 0x000fc40008000f00 */
[----:B------:R-:W-:Y:S02]  /*c330*/  SHF.R.S32.HI R131, RZ, 0x1f, R16 ;  /* 0x0000001fff837819 */ /* 0x000fe40000011410 */
[----:B------:R-:W-:Y:S01]  /*c340*/  IADD3 R18, P6, R16, UR27, RZ ;  /* 0x0000001b10127c10 */ /* 0x000fe2000ffde0ff */
[----:B------:R-:W-:Y:S01]  /*c350*/  @!P4 FMUL.FTZ R24, R30, -1.4426950216293334961 ;  /* 0xbfb8aa3b1e18c820 */ /* 0x000fe20000410000 */
[----:B------:R-:W0:Y:S01]  /*c360*/  @!P3 MUFU.EX2 R23, R23 ;  /* 0x000000170017b308 */ /* 0x000e220000000800 */
[----:B---3--:R-:W-:Y:S01]  /*c370*/  @!P2 FADD.FTZ R21, R19, 1 ;  /* 0x3f8000001315a421 */ /* 0x008fe20000010000 */
[----:B------:R-:W-:Y:S02]  /*c380*/  LEA.HI.X.SX32 R19, R28, R131, 0x1, P6 ;  /* 0x000000831c137211 */ /* 0x000fe400030f0eff */
[----:B-1----:R-:W-:Y:S01]  /*c390*/  ISETP.GE.AND P6, PT, R16, R103, PT ;  /* 0x000000671000720c */ /* 0x002fe20003fc6270 */
[----:B----4-:R-:W-:-:S03]  /*c3a0*/  @!P5 FADD.FTZ R22, R22, 1 ;  /* 0x3f8000001616d421 */ /* 0x010fc60000010000 */
[----:B------:R-:W1:Y:S01]  /*c3b0*/  @!P4 MUFU.EX2 R24, R24 ;  /* 0x000000180018c308 */ /* 0x000e620000000800 */
[----:B------:R-:W-:Y:S02]  /*c3c0*/  UIMAD UR7, UR28, UR34, URZ ;  /* 0x000000221c0772a4 */ /* 0x000fe4000f8e023f */
[----:B------:R-:W-:-:S05]  /*c3d0*/  UIMAD UR28, UR28, UR30, URZ ;  /* 0x0000001e1c1c72a4 */ /* 0x000fca000f8e023f */
[----:B------:R2:W3:Y:S01]  /*c3e0*/  @!P1 MUFU.RCP R105, R20 ;  /* 0x0000001400699308 */ /* 0x0004e20000001000 */
[----:B------:R-:W-:Y:S02]  /*c3f0*/  UIMAD.WIDE.U32 UR26, UR10, UR34, URZ ;  /* 0x000000220a1a72a5 */ /* 0x000fe4000f8e003f */
[----:B------:R-:W-:-:S05]  /*c400*/  UIMAD UR29, UR10, UR35, UR7 ;  /* 0x000000230a1d72a4 */ /* 0x000fca000f8e0207 */
[----:B------:R2:W4:Y:S08]  /*c410*/  @!P2 MUFU.RCP R26, R21 ;  /* 0x00000015001aa308 */ /* 0x0005300000001000 */
[----:B------:R2:W1:Y:S01]  /*c420*/  @!P5 MUFU.RCP R111, R22 ;  /* 0x00000016006fd308 */ /* 0x0004620000001000 */
[----:B------:R-:W-:Y:S01]  /*c430*/  UIMAD UR7, UR10, UR31, UR28 ;  /* 0x0000001f0a0772a4 */ /* 0x000fe2000f8e021c */
[----:B------:R-:W-:Y:S01]  /*c440*/  BSSY B0, `(.L_x_334) ;  /* 0x0000011000007945 */ /* 0x000fe20003800000 */
[----:B------:R-:W-:Y:S01]  /*c450*/  UIADD3 UR28, UR27, UR29, URZ ;  /* 0x0000001d1b1c7290 */ /* 0x000fe2000fffe03f */
[----:B0-----:R-:W-:-:S02]  /*c460*/  @!P3 FADD.FTZ R17, R23, 1 ;  /* 0x3f8000001711b421 */ /* 0x001fc40000010000 */
[----:B---3--:R-:W-:Y:S09]  /*c470*/  @P6 BRA `(.L_x_335) ;  /* 0x0000000000346947 */ /* 0x008ff20003800000 */
[----:B--2---:R-:W-:Y:S01]  /*c480*/  MOV R21, UR34 ;  /* 0x0000002200157c02 */ /* 0x004fe20008000f00 */
        /* <DEDUP_REMOVED lines=12> */
.L_x_335:
[----:B------:R-:W-:Y:S05]  /*c550*/  BSYNC B0 ;  /* 0x0000000000007941 */ /* 0x000fea0003800000 */
.L_x_334:
[----:B------:R-:W-:Y:S01]  /*c560*/  ULDC.64 UR32, c[0x0][0x390] ;  /* 0x0000e40000207ab9 */ /* 0x000fe20000000a00 */
[----:B------:R-:W-:Y:S01]  /*c570*/  UMOV UR27, UR28 ;  /* 0x0000001c001b7c82 */ /* 0x000fe20008000000 */
[----:B------:R-:W-:Y:S01]  /*c580*/  UIMAD UR31, UR6, -0x800, UR11 ;  /* 0xfffff800061f78a4 */ /* 0x000fe2000f8e020b */
[----:B-1----:R-:W-:Y:S01]  /*c590*/  @!P4 FADD.FTZ R24, R24, 1 ;  /* 0x3f8000001818c421 */ /* 0x002fe20000010000 */
[----:B------:R-:W-:Y:S01]  /*c5a0*/  UIMAD UR29, UR9, UR32, URZ ;  /* 0x00000020091d72a4 */ /* 0x000fe2000f8e023f */
[----:B------:R-:W-:Y:S01]  /*c5b0*/  @!P1 FMUL.FTZ R46, R46, R105 ;  /* 0x000000692e2e9220 */ /* 0x000fe20000410000 */
[----:B------:R-:W-:Y:S01]  /*c5c0*/  UIMAD.WIDE.U32 UR26, UR8, UR32, UR26 ;  /* 0x00000020081a72a5 */ /* 0x000fe2000f8e001a */
[----:B0-2---:R0:W1:Y:S01]  /*c5d0*/  @!P3 MUFU.RCP R22, R17 ;  /* 0x000000110016b308 */ /* 0x0050620000001000 */
[----:B------:R-:W-:Y:S01]  /*c5e0*/  ULDC.64 UR34, c[0x0][0x3e0] ;  /* 0x0000f80000227ab9 */ /* 0x000fe20000000a00 */
[----:B------:R-:W-:Y:S01]  /*c5f0*/  UIMAD UR29, UR8, UR33, UR29 ;  /* 0x00000021081d72a4 */ /* 0x000fe2000f8e021d */
[----:B------:R-:W-:Y:S01]  /*c600*/  LEA R20, P1, R16, UR34, 0x1 ;  /* 0x0000002210147c11 */ /* 0x000fe2000f8208ff */
[----:B------:R-:W-:Y:S01]  /*c610*/  USHF.R.S32.HI UR32, URZ, 0x1f, UR31 ;  /* 0x0000001f3f207899 */ /* 0x000fe2000801141f */
[----:B----4-:R-:W-:Y:S01]  /*c620*/  @!P2 FMUL.FTZ R47, R47, R26 ;  /* 0x0000001a2f2fa220 */ /* 0x010fe20000410000 */
[----:B------:R-:W-:Y:S01]  /*c630*/  UIADD3 UR28, UP0, UR31, UR26, URZ ;  /* 0x0000001a1f1c7290 */ /* 0x000fe2000ff1e03f */
[----:B------:R-:W-:Y:S01]  /*c640*/  @!P5 FMUL.FTZ R48, R48, R111 ;  /* 0x0000006f3030d220 */ /* 0x000fe20000410000 */
[----:B------:R2:W3:Y:S01]  /*c650*/  @!P4 MUFU.RCP R23, R24 ;  /* 0x000000180017c308 */ /* 0x0004e20000001000 */
[----:B0-----:R-:W-:Y:S01]  /*c660*/  LEA.HI.X R17, R16, UR35, R131, 0x1, P1 ;  /* 0x0000002310117c11 */ /* 0x001fe200088f0c83 */
[----:B------:R-:W-:Y:S01]  /*c670*/  UIADD3.X UR26, UR32, UR29, UR27, UP0, !UPT ;  /* 0x0000001d201a7290 */ /* 0x000fe200087fe41b */
[----:B------:R-:W-:Y:S01]  /*c680*/  ISETP.GE.AND P5, PT, R14, R103, PT ;  /* 0x000000670e00720c */ /* 0x000fe20003fa6270 */
[----:B------:R-:W-:Y:S01]  /*c690*/  BSSY B0, `(.L_x_336) ;  /* 0x0000081000007945 */ /* 0x000fe20003800000 */
[----:B------:R-:W-:-:S02]  /*c6a0*/  MOV R21, UR28 ;  /* 0x0000001c00157c02 */ /* 0x000fc40008000f00 */
[-C--:B------:R-:W-:Y:S02]  /*c6b0*/  ISETP.GE.AND P1, PT, R0, R103.reuse, PT ;  /* 0x000000670000720c */ /* 0x080fe40003f26270 */
[-C--:B------:R-:W-:Y:S01]  /*c6c0*/  ISETP.GE.AND P2, PT, R2, R103.reuse, PT ;  /* 0x000000670200720c */ /* 0x080fe20003f46270 */
[----:B-1----:R-:W-:Y:S01]  /*c6d0*/  @!P3 FMUL.FTZ R49, R49, R22 ;  /* 0x000000163131b220 */ /* 0x002fe20000410000 */
[----:B------:R-:W-:Y:S02]  /*c6e0*/  LEA R20, P6, R21, R20, 0x1 ;  /* 0x0000001415147211 */ /* 0x000fe400078c08ff */
[----:B--2---:R-:W-:Y:S01]  /*c6f0*/  MOV R24, UR26 ;  /* 0x0000001a00187c02 */ /* 0x004fe20008000f00 */
[----:B------:R-:W-:Y:S01]  /*c700*/  UIMAD.WIDE.U32 UR26, UR10, UR30, URZ ;  /* 0x0000001e0a1a72a5 */ /* 0x000fe2000f8e003f */
[----:B------:R-:W-:Y:S02]  /*c710*/  ISETP.GE.AND P3, PT, R3, R103, PT ;  /* 0x000000670300720c */ /* 0x000fe40003f66270 */
[----:B------:R-:W-:Y:S01]  /*c720*/  LEA.HI.X R21, R21, R17, R24, 0x1, P6 ;  /* 0x0000001115157211 */ /* 0x000fe200030f0c18 */
[----:B---3--:R-:W-:Y:S01]  /*c730*/  @!P4 FMUL.FTZ R52, R52, R23 ;  /* 0x000000173434c220 */ /* 0x008fe20000410000 */
[-C--:B------:R-:W-:Y:S01]  /*c740*/  ISETP.GE.AND P4, PT, R4, R103.reuse, PT ;  /* 0x000000670400720c */ /* 0x080fe20003f86270 */
[----:B------:R-:W-:Y:S01]  /*c750*/  FADD.FTZ R17, R33, R128 ;  /* 0x0000008021117221 */ /* 0x000fe20000010000 */
[-C--:B------:R-:W-:Y:S01]  /*c760*/  ISETP.GE.AND P6, PT, R5, R103.reuse, PT ;  /* 0x000000670500720c */ /* 0x080fe20003fc6270 */
[----:B------:R-:W-:Y:S01]  /*c770*/  @!P5 STG.E.U16 desc[UR18][R20.64+-0xf80], R29 ;  /* 0xfff0801d1400d986 */ /* 0x000fe2000c101512 */
[----:B------:R-:W-:Y:S01]  /*c780*/  ISETP.GE.AND P5, PT, R6, R103, PT ;  /* 0x000000670600720c */ /* 0x000fe20003fa6270 */
[----:B------:R-:W-:Y:S01]  /*c790*/  FADD.FTZ R22, R17, R34 ;  /* 0x0000002211167221 */ /* 0x000fe20000010000 */
[----:B------:R-:W-:Y:S01]  /*c7a0*/  F2FP.BF16.F32.PACK_AB R33, R34, R33 ;  /* 0x000000212221723e */ /* 0x000fe200000010ff */
[----:B------:R-:W-:Y:S01]  /*c7b0*/  @!P1 STG.E.U16 desc[UR18][R20.64+-0xf40], R31 ;  /* 0xfff0c01f14009986 */ /* 0x000fe2000c101512 */
[----:B------:R-:W-:Y:S01]  /*c7c0*/  ISETP.GE.AND P1, PT, R7, R103, PT ;  /* 0x000000670700720c */ /* 0x000fe20003f26270 */
[----:B------:R-:W-:Y:S01]  /*c7d0*/  FADD.FTZ R17, R22, R35 ;  /* 0x0000002316117221 */ /* 0x000fe20000010000 */
[----:B------:R-:W-:Y:S01]  /*c7e0*/  F2FP.BF16.F32.PACK_AB R35, R36, R35 ;  /* 0x000000232423723e */ /* 0x000fe200000010ff */
[----:B------:R-:W-:Y:S01]  /*c7f0*/  @!P2 STG.E.U16 desc[UR18][R20.64+-0xf00], R45 ;  /* 0xfff1002d1400a986 */ /* 0x000fe2000c101512 */
[-C--:B------:R-:W-:Y:S01]  /*c800*/  ISETP.GE.AND P2, PT, R8, R103.reuse, PT ;  /* 0x000000670800720c */ /* 0x080fe20003f46270 */
[----:B------:R-:W-:Y:S01]  /*c810*/  FADD.FTZ R22, R17, R36 ;  /* 0x0000002411167221 */ /* 0x000fe20000010000 */
[----:B------:R-:W-:Y:S01]  /*c820*/  PRMT R23, R33, 0x7632, R23 ;  /* 0x0000763221177816 */ /* 0x000fe20000000017 */
        /* <DEDUP_REMOVED lines=9> */
[-C--:B------:R-:W-:Y:S01]  /*c8c0*/  ISETP.GE.AND P6, PT, R11, R103.reuse, PT ;  /* 0x000000670b00720c */ /* 0x080fe20003fc6270 */
[----:B------:R-:W-:Y:S01]  /*c8d0*/  UIADD3 UR28, UR27, UR7, URZ ;  /* 0x000000071b1c7290 */ /* 0x000fe2000fffe03f */
[----:B------:R-:W-:Y:S01]  /*c8e0*/  PRMT R25, R37, 0x7632, R25 ;  /* 0x0000763225197816 */ /* 0x000fe20000000019 */
[----:B------:R-:W-:Y:S01]  /*c8f0*/  @!P5 STG.E.U16 desc[UR18][R20.64+-0xe00], R87 ;  /* 0xfff200571400d986 */ /* 0x000fe2000c101512 */
[----:B------:R-:W-:-:S02]  /*c900*/  ISETP.GE.AND P5, PT, R12, R103, PT ;  /* 0x000000670c00720c */ /* 0x000fc40003fa6270 */
[----:B------:R-:W-:Y:S01]  /*c910*/  F2FP.BF16.F32.PACK_AB R22, R46, R43 ;  /* 0x0000002b2e16723e */ /* 0x000fe200000010ff */
[----:B------:R-:W-:Y:S01]  /*c920*/  @!P1 STG.E.U16 desc[UR18][R20.64+-0xdc0], R89 ;  /* 0xfff2405914009986 */ /* 0x000fe2000c101512 */
[----:B------:R-:W-:-:S03]  /*c930*/  ISETP.GE.AND P1, PT, R15, R103, PT ;  /* 0x000000670f00720c */ /* 0x000fc60003f26270 */
[----:B------:R-:W-:Y:S01]  /*c940*/  @!P2 STG.E.U16 desc[UR18][R20.64+-0xd80], R91 ;  /* 0xfff2805b1400a986 */ /* 0x000fe2000c101512 */
[----:B------:R-:W-:-:S03]  /*c950*/  ISETP.GE.AND P2, PT, R13, R103, PT ;  /* 0x000000670d00720c */ /* 0x000fc60003f46270 */
[----:B------:R-:W-:Y:S04]  /*c960*/  @!P3 STG.E.U16 desc[UR18][R20.64+-0xd40], R93 ;  /* 0xfff2c05d1400b986 */ /* 0x000fe8000c101512 */
[----:B------:R-:W-:Y:S04]  /*c970*/  @!P4 STG.E.U16 desc[UR18][R20.64+-0xd00], R95 ;  /* 0xfff3005f1400c986 */ /* 0x000fe8000c101512 */
[----:B------:R-:W-:Y:S04]  /*c980*/  @!P6 STG.E.U16 desc[UR18][R20.64+-0xcc0], R97 ;  /* 0xfff340611400e986 */ /* 0x000fe8000c101512 */
[----:B------:R-:W-:Y:S04]  /*c990*/  @!P5 STG.E.U16 desc[UR18][R20.64+-0xc80], R99 ;  /* 0xfff380631400d986 */ /* 0x000fe8000c101512 */
[----:B------:R-:W-:Y:S04]  /*c9a0*/  @!P1 STG.E.U16 desc[UR18][R20.64+-0xfc0], R27 ;  /* 0xfff0401b14009986 */ /* 0x000fe8000c101512 */
[----:B------:R0:W-:Y:S01]  /*c9b0*/  @!P2 STG.E.U16 desc[UR18][R20.64+-0xc40], R101 ;  /* 0xfff3c0651400a986 */ /* 0x0001e2000c101512 */
[----:B------:R-:W-:Y:S01]  /*c9c0*/  BAR.SYNC.DEFER_BLOCKING 0x0 ;  /* 0x0000000000007b1d */ /* 0x000fe20000010000 */
[----:B0-----:R-:W-:Y:S01]  /*c9d0*/  F2FP.BF16.F32.PACK_AB R20, R42, R39 ;  /* 0x000000272a14723e */ /* 0x001fe200000010ff */
[----:B------:R-:W-:Y:S01]  /*c9e0*/  FADD.FTZ R39, R38, R39 ;  /* 0x0000002726277221 */ /* 0x000fe20000010000 */
[----:B------:R-:W-:-:S02]  /*c9f0*/  F2FP.BF16.F32.PACK_AB R21, R44, R41 ;  /* 0x000000292c15723e */ /* 0x000fc400000010ff */
[----:B------:R-:W-:Y:S01]  /*ca00*/  PRMT R26, R20, 0x7610, R26 ;  /* 0x00007610141a7816 */ /* 0x000fe2000000001a */
[----:B------:R-:W-:Y:S01]  /*ca10*/  FADD.FTZ R42, R39, R42 ;  /* 0x0000002a272a7221 */ /* 0x000fe20000010000 */
[C---:B------:R-:W-:Y:S02]  /*ca20*/  PRMT R27, R21.reuse, 0x7610, R27 ;  /* 0x00007610151b7816 */ /* 0x040fe4000000001b */
[----:B------:R-:W-:Y:S01]  /*ca30*/  PRMT R28, R21, 0x7632, R28 ;  /* 0x00007632151c7816 */ /* 0x000fe2000000001c */
[----:B------:R-:W-:Y:S01]  /*ca40*/  FADD.FTZ R41, R42, R41 ;  /* 0x000000292a297221 */ /* 0x000fe20000010000 */
[----:B------:R-:W-:-:S03]  /*ca50*/  F2FP.BF16.F32.PACK_AB R21, R52, R49 ;  /* 0x000000313415723e */ /* 0x000fc600000010ff */
[----:B------:R-:W-:Y:S01]  /*ca60*/  FADD.FTZ R44, R41, R44 ;  /* 0x0000002c292c7221 */ /* 0x000fe20000010000 */
[----:B------:R-:W-:Y:S01]  /*ca70*/  PRMT R30, R21, 0x7632, R30 ;  /* 0x00007632151e7816 */ /* 0x000fe2000000001e */
[----:B------:R-:W-:Y:S02]  /*ca80*/  STS.U16 [R106], R33 ;  /* 0x000000216a007388 */ /* 0x000fe40000000400 */
[----:B------:R-:W-:Y:S02]  /*ca90*/  FADD.FTZ R43, R44, R43 ;  /* 0x0000002b2c2b7221 */ /* 0x000fe40000010000 */
[----:B------:R0:W-:Y:S02]  /*caa0*/  STS.U16 [R55+0x2], R23 ;  /* 0x0000021737007388 */ /* 0x0001e40000000400 */
[----:B------:R-:W-:Y:S02]  /*cab0*/  FADD.FTZ R46, R43, R46 ;  /* 0x0000002e2b2e7221 */ /* 0x000fe40000010000 */
[----:B------:R-:W-:Y:S04]  /*cac0*/  STS.U16 [R57+0x4], R35 ;  /* 0x0000042339007388 */ /* 0x000fe80000000400 */
[----:B------:R1:W-:Y:S01]  /*cad0*/  STS.U16 [R59+0x6], R24 ;  /* 0x000006183b007388 */ /* 0x0003e20000000400 */
[----:B0-----:R-:W-:-:S03]  /*cae0*/  PRMT R23, R20, 0x7632, R23 ;  /* 0x0000763214177816 */ /* 0x001fc60000000017 */
[----:B------:R-:W-:Y:S01]  /*caf0*/  STS.U16 [R61+0x8], R37 ;  /* 0x000008253d007388 */ /* 0x000fe20000000400 */
[----:B------:R-:W-:Y:S01]  /*cb00*/  F2FP.BF16.F32.PACK_AB R20, R48, R47 ;  /* 0x0000002f3014723e */ /* 0x000fe200000010ff */
[----:B------:R-:W-:Y:S02]  /*cb10*/  FADD.FTZ R47, R46, R47 ;  /* 0x0000002f2e2f7221 */ /* 0x000fe40000010000 */
[----:B------:R-:W-:Y:S01]  /*cb20*/  STS.U16 [R63+0xa], R25 ;  /* 0x00000a193f007388 */ /* 0x000fe20000000400 */
[----:B------:R-:W-:Y:S01]  /*cb30*/  PRMT R29, R20, 0x7632, R29 ;  /* 0x00007632141d7816 */ /* 0x000fe2000000001d */
[----:B------:R-:W-:Y:S01]  /*cb40*/  FADD.FTZ R48, R47, R48 ;  /* 0x000000302f307221 */ /* 0x000fe20000010000 */
[----:B-1----:R-:W-:Y:S01]  /*cb50*/  PRMT R24, R22, 0x7632, R24 ;  /* 0x0000763216187816 */ /* 0x002fe20000000018 */
[----:B------:R0:W-:Y:S02]  /*cb60*/  STS.U16 [R65+0xc], R26 ;  /* 0x00000c1a41007388 */ /* 0x0001e40000000400 */
[----:B------:R-:W-:-:S02]  /*cb70*/  FADD.FTZ R49, R48, R49 ;  /* 0x0000003130317221 */ /* 0x000fc40000010000 */
[----:B------:R-:W-:Y:S02]  /*cb80*/  STS.U16 [R67+0xe], R23 ;  /* 0x00000e1743007388 */ /* 0x000fe40000000400 */
[----:B------:R-:W-:Y:S02]  /*cb90*/  FADD.FTZ R128, R49, R52 ;  /* 0x0000003431807221 */ /* 0x000fe40000010000 */
[----:B------:R-:W-:Y:S01]  /*cba0*/  STS.U16 [R51+0x10], R27 ;  /* 0x0000101b33007388 */ /* 0x000fe20000000400 */
[----:B0-----:R-:W-:-:S03]  /*cbb0*/  PRMT R26, R21, 0x7610, R26 ;  /* 0x00007610151a7816 */ /* 0x001fc6000000001a */
[----:B------:R-:W-:Y:S04]  /*cbc0*/  STS.U16 [R69+0x12], R28 ;  /* 0x0000121c45007388 */ /* 0x000fe80000000400 */
[----:B------:R-:W-:Y:S04]  /*cbd0*/  STS.U16 [R71+0x14], R22 ;  /* 0x0000141647007388 */ /* 0x000fe80000000400 */
[----:B------:R-:W-:Y:S04]  /*cbe0*/  STS.U16 [R73+0x16], R24 ;  /* 0x0000161849007388 */ /* 0x000fe80000000400 */
[----:B------:R0:W-:Y:S04]  /*cbf0*/  STS.U16 [R75+0x18], R20 ;  /* 0x000018144b007388 */ /* 0x0001e80000000400 */
[----:B------:R-:W-:Y:S04]  /*cc00*/  STS.U16 [R77+0x1a], R29 ;  /* 0x00001a1d4d007388 */ /* 0x000fe80000000400 */
[----:B------:R-:W-:Y:S01]  /*cc10*/  STS.U16 [R79+0x1c], R26 ;  /* 0x00001c1a4f007388 */ /* 0x000fe20000000400 */
[----:B0-----:R-:W-:-:S03]  /*cc20*/  IADD3 R20, P1, R16, -0x7e0, RZ ;  /* 0xfffff82010147810 */ /* 0x001fc60007f3e0ff */
[----:B------:R-:W-:Y:S01]  /*cc30*/  STS.U16 [R81+0x1e], R30 ;  /* 0x00001e1e51007388 */ /* 0x000fe20000000400 */
[----:B------:R-:W-:-:S03]  /*cc40*/  NOP ;  /* 0x0000000000007918 */ /* 0x000fc60000000000 */
[----:B------:R-:W-:Y:S01]  /*cc50*/  LDS.U16 R21, [R124] ;  /* 0x000000007c157984 */ /* 0x000fe20000000400 */
[----:B------:R-:W-:-:S03]  /*cc60*/  IADD3.X R131, R131, -0x1, RZ, P1, !PT ;  /* 0xffffffff83837810 */ /* 0x000fc60000ffe4ff */
        /* <DEDUP_REMOVED lines=21> */
[----:B------:R-:W-:Y:S01]  /*cdc0*/  ULDC.64 UR34, c[0x0][0x3b0] ;  /* 0x0000ec0000227ab9 */ /* 0x000fe20000000a00 */
[----:B------:R-:W-:Y:S01]  /*cdd0*/  MOV R16, R18 ;  /* 0x0000001200107202 */ /* 0x000fe20000000f00 */
[----:B------:R-:W-:Y:S01]  /*cde0*/  UIMAD UR29, UR9, UR34, URZ ;  /* 0x00000022091d72a4 */ /* 0x000fe2000f8e023f */
[----:B------:R-:W-:Y:S02]  /*cdf0*/  MOV R17, R19 ;  /* 0x0000001300117202 */ /* 0x000fe40000000f00 */
[----:B------:R-:W-:Y:S01]  /*ce00*/  MOV R19, UR34 ;  /* 0x0000002200137c02 */ /* 0x000fe20008000f00 */
[----:B------:R-:W-:Y:S01]  /*ce10*/  UIMAD UR29, UR8, UR35, UR29 ;  /* 0x00000023081d72a4 */ /* 0x000fe2000f8e021d */
[----:B------:R-:W-:Y:S02]  /*ce20*/  IMAD.WIDE.U32 R16, R39, UR10, R16 ;  /* 0x0000000a27107c25 */ /* 0x000fe4000f8e0010 */
[----:B------:R-:W-:-:S03]  /*ce30*/  ULDC.64 UR34, c[0x0][0x3f0] ;  /* 0x0000fc0000227ab9 */ /* 0x000fc60000000a00 */
[----:B------:R-:W-:-:S03]  /*ce40*/  IADD3 R17, R17, UR7, RZ ;  /* 0x0000000711117c10 */ /* 0x000fc6000fffe0ff */
[----:B------:R-:W-:-:S05]  /*ce50*/  IMAD.WIDE.U32 R16, R19, UR8, R16 ;  /* 0x0000000813107c25 */ /* 0x000fca000f8e0010 */
[----:B------:R-:W-:Y:S02]  /*ce60*/  IADD3 R17, R17, UR29, RZ ;  /* 0x0000001d11117c10 */ /* 0x000fe4000fffe0ff */
[----:B------:R-:W-:-:S04]  /*ce70*/  LEA R18, P0, R16, UR34, 0x1 ;  /* 0x0000002210127c11 */ /* 0x000fc8000f8008ff */
[----:B------:R-:W-:-:S05]  /*ce80*/  LEA.HI.X R19, R16, UR35, R17, 0x1, P0 ;  /* 0x0000002310137c11 */ /* 0x000fca00080f0c11 */
[----:B------:R0:W-:Y:S04]  /*ce90*/  STG.E.U16 desc[UR18][R18.64], R21 ;  /* 0x0000001512007986 */ /* 0x0001e8000c101512 */
.L_x_337:
[----:B------:R-:W-:Y:S05]  /*cea0*/  BSYNC B0 ;  /* 0x0000000000007941 */ /* 0x000fea0003800000 */
.L_x_336:
[----:B------:R-:W-:Y:S01]  /*ceb0*/  ULDC.64 UR34, c[0x0][0x3b0] ;  /* 0x0000ec0000227ab9 */ /* 0x000fe20000000a00 */
[----:B------:R-:W-:Y:S01]  /*cec0*/  UMOV UR27, UR28 ;  /* 0x0000001c001b7c82 */ /* 0x000fe20008000000 */
[----:B------:R-:W-:Y:S01]  /*ced0*/  ULDC.64 UR28, c[0x0][0x3f0] ;  /* 0x0000fc00001c7ab9 */ /* 0x000fe20000000a00 */
[----:B------:R-:W-:Y:S01]  /*cee0*/  UIMAD.WIDE.U32 UR26, UR8, UR34, UR26 ;  /* 0x00000022081a72a5 */ /* 0x000fe2000f8e001a */
[----:B------:R-:W-:Y:S01]  /*cef0*/  LEA R16, P0, R20, UR28, 0x1 ;  /* 0x0000001c14107c11 */ /* 0x000fe2000f8008ff */
[----:B------:R-:W-:Y:S01]  /*cf00*/  UIMAD UR34, UR9, UR34, URZ ;  /* 0x00000022092272a4 */ /* 0x000fe2000f8e023f */
[-C--:B------:R-:W-:Y:S01]  /*cf10*/  ISETP.GE.AND P3, PT, R15, R37.reuse, PT ;  /* 0x000000250f00720c */ /* 0x080fe20003f66270 */
[----:B------:R-:W-:Y:S01]  /*cf20*/  UIADD3 UR7, UP0, UR31, UR26, URZ ;  /* 0x0000001a1f077290 */ /* 0x000fe2000ff1e03f */
[-C--:B------:R-:W-:Y:S01]  /*cf30*/  ISETP.GE.AND P4, PT, R14, R37.reuse, PT ;  /* 0x000000250e00720c */ /* 0x080fe20003f86270 */
[----:B------:R-:W-:Y:S01]  /*cf40*/  UIMAD UR26, UR8, UR35, UR34 ;  /* 0x00000023081a72a4 */ /* 0x000fe2000f8e0222 */
[----:B------:R-:W-:Y:S01]  /*cf50*/  LEA.HI.X R15, R20, UR29, R131, 0x1, P0 ;  /* 0x0000001d140f7c11 */ /* 0x000fe200080f0c83 */
[----:B------:R-:W-:Y:S01]  /*cf60*/  UIADD3 UR14, UP1, UR14, -0x1000, URZ ;  /* 0xfffff0000e0e7890 */ /* 0x000fe2000ff3e03f */
[-C--:B------:R-:W-:Y:S01]  /*cf70*/  ISETP.GE.AND P5, PT, R0, R37.reuse, PT ;  /* 0x000000250000720c */ /* 0x080fe20003fa6270 */
[----:B------:R-:W-:Y:S01]  /*cf80*/  UIADD3.X UR26, UR32, UR26, UR27, UP0, !UPT ;  /* 0x0000001a201a7290 */ /* 0x000fe200087fe41b */
[----:B------:R-:W-:Y:S01]  /*cf90*/  MOV R17, UR7 ;  /* 0x0000000700117c02 */ /* 0x000fe20008000f00 */
[----:B------:R-:W-:Y:S01]  /*cfa0*/  UISETP.GT.AND UP0, UPT, UR48, 0x1, UPT ;  /* 0x000000013000788c */ /* 0x000fe2000bf04270 */
[-C--:B------:R-:W-:Y:S01]  /*cfb0*/  ISETP.GE.AND P6, PT, R2, R37.reuse, PT ;  /* 0x000000250200720c */ /* 0x080fe20003fc6270 */
[----:B------:R-:W-:Y:S01]  /*cfc0*/  UIADD3 UR12, UP2, UR12, -0x1000, URZ ;  /* 0xfffff0000c0c7890 */ /* 0x000fe2000ff5e03f */
[C---:B------:R-:W-:Y:S01]  /*cfd0*/  LEA R14, P0, R17.reuse, R16, 0x1 ;  /* 0x00000010110e7211 */ /* 0x040fe200078008ff */
[----:B------:R-:W-:Y:S01]  /*cfe0*/  UIADD3 UR16, UP3, UR16, -0x1000, URZ ;  /* 0xfffff00010107890 */ /* 0x000fe2000ff7e03f */
[----:B------:R-:W-:Y:S01]  /*cff0*/  MOV R16, UR26 ;  /* 0x0000001a00107c02 */ /* 0x000fe20008000f00 */
[----:B------:R-:W-:Y:S01]  /*d000*/  UIADD3 UR6, UR6, 0x1, URZ ;  /* 0x0000000106067890 */ /* 0x000fe2000fffe03f */
[----:B------:R-:W-:Y:S01]  /*d010*/  ISETP.GE.AND P1, PT, R4, R37, PT ;  /* 0x000000250400720c */ /* 0x000fe20003f26270 */
        /* <DEDUP_REMOVED lines=30> */
[----:B-1----:R-:W-:Y:S05]  /*d200*/  @P0 BRA `(.L_x_338) ;  /* 0xffffff3400540947 */ /* 0x002fea000383ffff */
.L_x_269:
[----:B------:R-:W-:Y:S02]  /*d210*/  ULDC.64 UR4, c[0x0][0x3d8] ;  /* 0x0000f60000047ab9 */ /* 0x000fe40000000a00 */
[----:B------:R-:W-:-:S04]  /*d220*/  ISETP.NE.U32.AND P0, PT, RZ, UR4, PT ;  /* 0x00000004ff007c0c */ /* 0x000fc8000bf05070 */
[----:B------:R-:W-:-:S13]  /*d230*/  ISETP.NE.AND.EX P0, PT, RZ, UR5, PT, P0 ;  /* 0x00000005ff007c0c */ /* 0x000fda000bf05300 */
[----:B------:R-:W-:Y:S05]  /*d240*/  @!P0 BRA `(.L_x_339) ;  /* 0x0000000000948947 */ /* 0x000fea0003800000 */
[----:B------:R-:W1:Y:S01]  /*d250*/  SHFL.DOWN P0, R3, R130, 0x1, 0x1f ;  /* 0x08201f0082037f89 */ /* 0x000e620000000000 */
[----:B------:R-:W-:Y:S01]  /*d260*/  BSSY B0, `(.L_x_339) ;  /* 0x0000023000007945 */ /* 0x000fe20003800000 */
[----:B------:R-:W2:Y:S01]  /*d270*/  S2R R4, SR_LANEID ;  /* 0x0000000000047919 */ /* 0x000ea20000000000 */
[----:B-1----:R-:W-:-:S05]  /*d280*/  @P0 FADD R3, R3, R130 ;  /* 0x0000008203030221 */ /* 0x002fca0000000000 */
[----:B------:R-:W1:Y:S01]  /*d290*/  SHFL.DOWN P0, R0, R3, 0x2, 0x1f ;  /* 0x08401f0003007f89 */ /* 0x000e620000000000 */
[----:B--2---:R-:W-:Y:S02]  /*d2a0*/  ISETP.NE.AND P1, PT, R4, RZ, PT ;  /* 0x000000ff0400720c */ /* 0x004fe40003f25270 */
[----:B------:R-:W2:Y:S11]  /*d2b0*/  S2R R4, SR_TID.X ;  /* 0x0000000000047919 */ /* 0x000eb60000002100 */
[----:B------:R-:W3:Y:S01]  /*d2c0*/  @!P1 S2R R9, SR_CgaCtaId ;  /* 0x0000000000099919 */ /* 0x000ee20000008800 */
[----:B------:R-:W-:Y:S01]  /*d2d0*/  @!P1 MOV R6, 0x400 ;  /* 0x0000040000069802 */ /* 0x000fe20000000f00 */
[----:B-1----:R-:W-:-:S05]  /*d2e0*/  @P0 FADD R0, R3, R0 ;  /* 0x0000000003000221 */ /* 0x002fca0000000000 */
[----:B------:R-:W1:Y:S01]  /*d2f0*/  SHFL.DOWN P0, R5, R0, 0x4, 0x1f ;  /* 0x08801f0000057f89 */ /* 0x000e620000000000 */
[----:B--2---:R-:W-:-:S04]  /*d300*/  @!P1 SHF.R.S32.HI R3, RZ, 0x1f, R4 ;  /* 0x0000001fff039819 */ /* 0x004fc80000011404 */
[----:B------:R-:W-:Y:S02]  /*d310*/  @!P1 LEA.HI R3, R3, R4, RZ, 0x5 ;  /* 0x0000000403039211 */ /* 0x000fe400078f28ff */
[----:B---3--:R-:W-:Y:S01]  /*d320*/  @!P1 LEA R9, R9, R6, 0x18 ;  /* 0x0000000609099211 */ /* 0x008fe200078ec0ff */
[----:B-1----:R-:W-:Y:S01]  /*d330*/  @P0 FADD R5, R0, R5 ;  /* 0x0000000500050221 */ /* 0x002fe20000000000 */
[----:B------:R-:W-:-:S04]  /*d340*/  @!P1 SHF.R.S32.HI R0, RZ, 0x5, R3 ;  /* 0x00000005ff009819 */ /* 0x000fc80000011403 */
[----:B------:R-:W1:Y:S01]  /*d350*/  SHFL.DOWN P0, R2, R5, 0x8, 0x1f ;  /* 0x09001f0005027f89 */ /* 0x000e620000000000 */
[----:B------:R-:W-:Y:S01]  /*d360*/  @!P1 LEA R0, R0, R9, 0x2 ;  /* 0x0000000900009211 */ /* 0x000fe200078e10ff */
[----:B-1----:R-:W-:-:S05]  /*d370*/  @P0 FADD R2, R5, R2 ;  /* 0x0000000205020221 */ /* 0x002fca0000000000 */
[----:B------:R-:W1:Y:S02]  /*d380*/  SHFL.DOWN P0, R7, R2, 0x10, 0x1f ;  /* 0x0a001f0002077f89 */ /* 0x000e640000000000 */
[----:B-1----:R-:W-:Y:S01]  /*d390*/  @P0 FADD R7, R2, R7 ;  /* 0x0000000702070221 */ /* 0x002fe20000000000 */
[----:B------:R-:W-:-:S04]  /*d3a0*/  ISETP.NE.AND P0, PT, R4, RZ, PT ;  /* 0x000000ff0400720c */ /* 0x000fc80003f05270 */
[----:B------:R1:W-:Y:S01]  /*d3b0*/  @!P1 STS [R0+0x1094], R7 ;  /* 0x0010940700009388 */ /* 0x0003e20000000800 */
[----:B------:R-:W-:Y:S08]  /*d3c0*/  BAR.SYNC.DEFER_BLOCKING 0x0 ;  /* 0x0000000000007b1d */ /* 0x000ff00000010000 */
[----:B------:R-:W-:Y:S05]  /*d3d0*/  @P0 BRA `(.L_x_340) ;  /* 0x00000000002c0947 */ /* 0x000fea0003800000 */
[----:B------:R-:W2:Y:S01]  /*d3e0*/  @!P0 S2R R3, SR_CgaCtaId ;  /* 0x0000000000038919 */ /* 0x000ea20000008800 */
[----:B-1----:R-:W-:-:S04]  /*d3f0*/  @!P0 MOV R0, 0x400 ;  /* 0x0000040000008802 */ /* 0x002fc80000000f00 */
[----:B--2---:R-:W-:-:S05]  /*d400*/  @!P0 LEA R4, R3, R0, 0x18 ;  /* 0x0000000003048211 */ /* 0x004fca00078ec0ff */
[----:B------:R-:W1:Y:S04]  /*d410*/  @!P0 LDS.64 R2, [R4+0x1098] ;  /* 0x0010980004028984 */ /* 0x000e680000000a00 */
[----:B------:R-:W2:Y:S01]  /*d420*/  @!P0 LDS R5, [R4+0x10a0] ;  /* 0x0010a00004058984 */ /* 0x000ea20000000800 */
[----:B-1----:R-:W-:-:S04]  /*d430*/  @!P0 FADD.FTZ R2, R7, R2 ;  /* 0x0000000207028221 */ /* 0x002fc80000010000 */
[----:B------:R-:W-:Y:S01]  /*d440*/  @!P0 FADD.FTZ R0, R3, R2 ;  /* 0x0000000203008221 */ /* 0x000fe20000010000 */
[----:B------:R-:W-:Y:S02]  /*d450*/  MOV R2, UR22 ;  /* 0x0000001600027c02 */ /* 0x000fe40008000f00 */
[----:B------:R-:W-:Y:S01]  /*d460*/  MOV R3, UR23 ;  /* 0x0000001700037c02 */ /* 0x000fe20008000f00 */
[----:B--2---:R-:W-:-:S05]  /*d470*/  @!P0 FADD.FTZ R7, R0, R5 ;  /* 0x0000000500078221 */ /* 0x004fca0000010000 */
[----:B------:R2:W-:Y:S02]  /*d480*/  REDG.E.ADD.F32.FTZ.RN.STRONG.GPU desc[UR18][R2.64], R7 ;  /* 0x00000007020079a6 */ /* 0x0005e4000c10f392 */
.L_x_340:
[----:B------:R-:W-:Y:S05]  /*d490*/  BSYNC B0 ;  /* 0x0000000000007941 */ /* 0x000fea0003800000 */
.L_x_339:
[----:B------:R-:W-:Y:S01]  /*d4a0*/  ULDC.64 UR4, c[0x0][0x3f8] ;  /* 0x0000fe0000047ab9 */ /* 0x000fe20000000a00 */
[----:B------:R-:W-:Y:S01]  /*d4b0*/  BSSY B0, `(.L_x_341) ;  /* 0x000002b000007945 */ /* 0x000fe20003800000 */
[----:B------:R-:W-:-:S04]  /*d4c0*/  ISETP.NE.U32.AND P0, PT, RZ, UR4, PT ;  /* 0x00000004ff007c0c */ /* 0x000fc8000bf05070 */
[----:B------:R-:W-:-:S13]  /*d4d0*/  ISETP.NE.AND.EX P0, PT, RZ, UR5, PT, P0 ;  /* 0x00000005ff007c0c */ /* 0x000fda000bf05300 */
[----:B------:R-:W-:Y:S05]  /*d4e0*/  @!P0 BRA `(.L_x_342) ;  /* 0x0000000000988947 */ /* 0x000fea0003800000 */
[----:B------:R-:W-:Y:S06]  /*d4f0*/  BAR.SYNC.DEFER_BLOCKING 0x0 ;  /* 0x0000000000007b1d */ /* 0x000fec0000010000 */
[----:B--2---:R-:W2:Y:S01]  /*d500*/  SHFL.DOWN P0, R3, R128, 0x1, 0x1f ;  /* 0x08201f0080037f89 */ /* 0x004ea20000000000 */
[----:B------:R-:W3:Y:S01]  /*d510*/  S2R R4, SR_LANEID ;  /* 0x0000000000047919 */ /* 0x000ee20000000000 */
[----:B------:R-:W4:Y:S01]  /*d520*/  S2R R13, SR_TID.X ;  /* 0x00000000000d7919 */ /* 0x000f220000002100 */
[----:B--2---:R-:W-:-:S05]  /*d530*/  @P0 FADD R3, R3, R128 ;  /* 0x0000008003030221 */ /* 0x004fca0000000000 */
[----:B-1----:R-:W1:Y:S01]  /*d540*/  SHFL.DOWN P0, R0, R3, 0x2, 0x1f ;  /* 0x08401f0003007f89 */ /* 0x002e620000000000 */
[----:B---3--:R-:W-:-:S13]  /*d550*/  ISETP.NE.AND P1, PT, R4, RZ, PT ;  /* 0x000000ff0400720c */ /* 0x008fda0003f25270 */
[----:B------:R-:W2:Y:S01]  /*d560*/  @!P1 S2R R6, SR_CgaCtaId ;  /* 0x0000000000069919 */ /* 0x000ea20000008800 */
[----:B----4-:R-:W-:Y:S01]  /*d570*/  @!P1 SHF.R.S32.HI R4, RZ, 0x1f, R13 ;  /* 0x0000001fff049819 */ /* 0x010fe2000001140d */
[----:B-1----:R-:W-:Y:S01]  /*d580*/  @P0 FADD R0, R3, R0 ;  /* 0x0000000003000221 */ /* 0x002fe20000000000 */
[----:B------:R-:W-:Y:S02]  /*d590*/  @!P1 MOV R3, 0x400 ;  /* 0x0000040000039802 */ /* 0x000fe40000000f00 */
[----:B------:R-:W-:Y:S02]  /*d5a0*/  @!P1 LEA.HI R4, R4, R13, RZ, 0x5 ;  /* 0x0000000d04049211 */ /* 0x000fe400078f28ff */
[----:B------:R-:W1:Y:S02]  /*d5b0*/  SHFL.DOWN P0, R5, R0, 0x4, 0x1f ;  /* 0x08801f0000057f89 */ /* 0x000e640000000000 */
[----:B------:R-:W-:Y:S02]  /*d5c0*/  @!P1 SHF.R.S32.HI R4, RZ, 0x5, R4 ;  /* 0x00000005ff049819 */ /* 0x000fe40000011404 */
[----:B--2---:R-:W-:Y:S01]  /*d5d0*/  @!P1 LEA R3, R6, R3, 0x18 ;  /* 0x0000000306039211 */ /* 0x004fe200078ec0ff */
[----:B-1----:R-:W-:-:S03]  /*d5e0*/  @P0 FADD R5, R0, R5 ;  /* 0x0000000500050221 */ /* 0x002fc60000000000 */
[----:B------:R-:W-:Y:S02]  /*d5f0*/  @!P1 LEA R4, R4, R3, 0x2 ;  /* 0x0000000304049211 */ /* 0x000fe400078e10ff */
[----:B------:R-:W1:Y:S02]  /*d600*/  SHFL.DOWN P0, R2, R5, 0x8, 0x1f ;  /* 0x09001f0005027f89 */ /* 0x000e640000000000 */
[----:B-1----:R-:W-:-:S05]  /*d610*/  @P0 FADD R2, R5, R2 ;  /* 0x0000000205020221 */ /* 0x002fca0000000000 */
[----:B------:R-:W1:Y:S02]  /*d620*/  SHFL.DOWN P0, R7, R2, 0x10, 0x1f ;  /* 0x0a001f0002077f89 */ /* 0x000e640000000000 */
[----:B-1----:R-:W-:Y:S01]  /*d630*/  @P0 FADD R7, R2, R7 ;  /* 0x0000000702070221 */ /* 0x002fe20000000000 */
[----:B------:R-:W-:-:S04]  /*d640*/  ISETP.NE.AND P0, PT, R13, RZ, PT ;  /* 0x000000ff0d00720c */ /* 0x000fc80003f05270 */
[----:B------:R4:W-:Y:S01]  /*d650*/  @!P1 STS [R4+0x1094], R7 ;  /* 0x0010940704009388 */ /* 0x0009e20000000800 */
[----:B------:R-:W-:Y:S08]  /*d660*/  BAR.SYNC.DEFER_BLOCKING 0x0 ;  /* 0x0000000000007b1d */ /* 0x000ff00000010000 */
[----:B------:R-:W-:Y:S05]  /*d670*/  @P0 BRA `(.L_x_343) ;  /* 0x0000000000380947 */ /* 0x000fea0003800000 */
[----:B------:R-:W4:Y:S01]  /*d680*/  @!P0 S2R R3, SR_CgaCtaId ;  /* 0x0000000000038919 */ /* 0x000f220000008800 */
[----:B------:R-:W-:-:S04]  /*d690*/  @!P0 MOV R0, 0x400 ;  /* 0x0000040000008802 */ /* 0x000fc80000000f00 */
[----:B----4-:R-:W-:-:S05]  /*d6a0*/  @!P0 LEA R4, R3, R0, 0x18 ;  /* 0x0000000003048211 */ /* 0x010fca00078ec0ff */
[----:B------:R-:W1:Y:S04]  /*d6b0*/  @!P0 LDS.64 R2, [R4+0x1098] ;  /* 0x0010980004028984 */ /* 0x000e680000000a00 */
[----:B------:R-:W2:Y:S01]  /*d6c0*/  @!P0 LDS R5, [R4+0x10a0] ;  /* 0x0010a00004058984 */ /* 0x000ea20000000800 */
[----:B-1----:R-:W-:-:S04]  /*d6d0*/  @!P0 FADD.FTZ R2, R7, R2 ;  /* 0x0000000207028221 */ /* 0x002fc80000010000 */
[----:B------:R-:W-:Y:S01]  /*d6e0*/  @!P0 FADD.FTZ R0, R3, R2 ;  /* 0x0000000203008221 */ /* 0x000fe20000010000 */
[----:B------:R-:W-:Y:S02]  /*d6f0*/  MOV R2, UR24 ;  /* 0x0000001800027c02 */ /* 0x000fe40008000f00 */
[----:B------:R-:W-:Y:S01]  /*d700*/  MOV R3, UR25 ;  /* 0x0000001900037c02 */ /* 0x000fe20008000f00 */
[----:B--2---:R-:W-:-:S05]  /*d710*/  @!P0 FADD.FTZ R7, R0, R5 ;  /* 0x0000000500078221 */ /* 0x004fca0000010000 */
[----:B------:R1:W-:Y:S01]  /*d720*/  REDG.E.ADD.F32.FTZ.RN.STRONG.GPU desc[UR18][R2.64], R7 ;  /* 0x00000007020079a6 */ /* 0x0003e2000c10f392 */
[----:B------:R-:W-:Y:S01]  /*d730*/  HFMA2.MMA R13, -RZ, RZ, 0, 0 ;  /* 0x00000000ff0d7435 */ /* 0x000fe200000001ff */
[----:B------:R-:W-:Y:S10]  /*d740*/  BRA `(.L_x_343) ;  /* 0x0000000000047947 */ /* 0x000ff40003800000 */
.L_x_342:
[----:B------:R-:W3:Y:S02]  /*d750*/  S2R R13, SR_TID.X ;  /* 0x00000000000d7919 */ /* 0x000ee40000002100 */
.L_x_343:
[----:B------:R-:W-:Y:S05]  /*d760*/  BSYNC B0 ;  /* 0x0000000000007941 */ /* 0x000fea0003800000 */
.L_x_341:
[----:B------:R-:W-:Y:S02]  /*d770*/  ULDC UR21, c[0x0][0x21c] ;  /* 0x0000870000157ab9 */ /* 0x000fe40000000800 */
[----:B---3--:R-:W-:-:S13]  /*d780*/  ISETP.GE.AND P0, PT, R13, UR21, PT ;  /* 0x000000150d007c0c */ /* 0x008fda000bf06270 */
[----:B------:R-:W-:Y:S05]  /*d790*/  @P0 EXIT ;  /* 0x000000000000094d */ /* 0x000fea0003800000 */
[----:B------:R-:W3:Y:S01]  /*d7a0*/  S2UR UR20, SR_CgaCtaId ;  /* 0x00000000001479c3 */ /* 0x000ee20000008800 */
        /* <DEDUP_REMOVED lines=24> */
[----:B---3--:R-:W-:Y:S01]  /*d930*/  ULEA UR20, UR20, UR8, 0x18 ;  /* 0x0000000814147291 */ /* 0x008fe2000f8ec03f */
        /* <DEDUP_REMOVED lines=14> */
.L_x_345:
[----:B-1----:R-:W-:Y:S02]  /*da20*/  LEA R0, R13, UR20, 0x3 ;  /* 0x000000140d007c11 */ /* 0x002fe4000f8e18ff */
[----:B------:R-:W-:Y:S02]  /*da30*/  SHF.R.S32.HI R12, RZ, 0x1f, R13 ;  /* 0x0000001fff0c7819 */ /* 0x000fe4000001140d */
[----:B--23--:R-:W-:Y:S01]  /*da40*/  MOV R2, UR4 ;  /* 0x0000000400027c02 */ /* 0x00cfe20008000f00 */
[----:B------:R-:W1:Y:S01]  /*da50*/  LDS.64 R14, [R0+0x4910] ;  /* 0x00491000000e7984 */ /* 0x000e620000000a00 */
[----:B------:R-:W-:Y:S02]  /*da60*/  MOV R8, UR24 ;  /* 0x0000001800087c02 */ /* 0x000fe40008000f00 */
[----:B------:R-:W-:Y:S01]  /*da70*/  MOV R5, UR12 ;  /* 0x0000000c00057c02 */ /* 0x000fe20008000f00 */
[----:B------:R-:W2:Y:S01]  /*da80*/  LDS.64 R16, [R0+0x5110] ;  /* 0x0051100000107984 */ /* 0x000ea20000000a00 */
[----:B----4-:R-:W-:Y:S01]  /*da90*/  MOV R4, R2 ;  /* 0x0000000200047202 */ /* 0x010fe20000000f00 */
        /* <DEDUP_REMOVED lines=16> */
[----:B-1----:R-:W-:Y:S04]  /*dba0*/  REDG.E.ADD.F32.FTZ.RN.STRONG.GPU desc[UR18][R2.64], R14 ;  /* 0x0000000e020079a6 */ /* 0x002fe8000c10f392 */
[----:B------:R1:W-:Y:S04]  /*dbb0*/  REDG.E.ADD.F32.FTZ.RN.STRONG.GPU desc[UR18][R2.64+0x4], R15 ;  /* 0x0000040f020079a6 */ /* 0x0003e8000c10f392 */
[----:B0-----:R0:W2:Y:S01]  /*dbc0*/  LDG.E.64 R18, desc[UR18][R8.64] ;  /* 0x0000001208127981 */ /* 0x0010a2000c1e1b00 */
[----:B------:R-:W-:Y:S01]  /*dbd0*/  MOV R6, UR6 ;  /* 0x0000000600067c02 */ /* 0x000fe20008000f00 */
[C---:B------:R-:W-:Y:S01]  /*dbe0*/  IMAD R20, R12.reuse, UR36, RZ ;  /* 0x000000240c147c24 */ /* 0x040fe2000f8e02ff */
[----:B------:R-:W-:Y:S01]  /*dbf0*/  MOV R10, UR10 ;  /* 0x0000000a000a7c02 */ /* 0x000fe20008000f00 */
[----:B------:R-:W-:Y:S01]  /*dc00*/  IMAD R22, R12, UR44, RZ ;  /* 0x0000002c0c167c24 */ /* 0x000fe2000f8e02ff */
[----:B------:R-:W-:-:S02]  /*dc10*/  MOV R5, UR8 ;  /* 0x0000000800057c02 */ /* 0x000fc40008000f00 */
[----:B------:R-:W-:Y:S01]  /*dc20*/  MOV R4, R6 ;  /* 0x0000000600047202 */ /* 0x000fe20000000f00 */
[C---:B-1----:R-:W-:Y:S01]  /*dc30*/  IMAD R3, R13.reuse, UR37, R20 ;  /* 0x000000250d037c24 */ /* 0x042fe2000f8e0214 */
[----:B------:R-:W-:Y:S01]  /*dc40*/  MOV R7, UR7 ;  /* 0x0000000700077c02 */ /* 0x000fe20008000f00 */
[C---:B0-----:R-:W-:Y:S01]  /*dc50*/  IMAD R9, R13.reuse, UR45, R22 ;  /* 0x0000002d0d097c24 */ /* 0x041fe2000f8e0216 */
        /* <DEDUP_REMOVED lines=11> */
[-C--:B--2---:R-:W-:Y:S01]  /*dd10*/  FMUL.FTZ R5, R17, R19.reuse ;  /* 0x0000001311057220 */ /* 0x084fe20000410000 */
[----:B------:R-:W-:-:S03]  /*dd20*/  FMUL.FTZ R0, R16, R19 ;  /* 0x0000001310007220 */ /* 0x000fc60000410000 */
[-C--:B------:R-:W-:Y:S01]  /*dd30*/  FFMA.FTZ R11, R16, R18.reuse, R5 ;  /* 0x00000012100b7223 */ /* 0x080fe20000010005 */
[----:B------:R-:W-:-:S04]  /*dd40*/  FFMA.FTZ R15, R17, R18, -R0 ;  /* 0x00000012110f7223 */ /* 0x000fc80000010800 */
[----:B------:R3:W-:Y:S04]  /*dd50*/  REDG.E.ADD.F32.FTZ.RN.STRONG.GPU desc[UR18][R2.64], R11 ;  /* 0x0000000b020079a6 */ /* 0x0007e8000c10f392 */
[----:B------:R3:W-:Y:S04]  /*dd60*/  REDG.E.ADD.F32.FTZ.RN.STRONG.GPU desc[UR18][R2.64+0x4], R15 ;  /* 0x0000040f020079a6 */ /* 0x0007e8000c10f392 */
[----:B------:R-:W2:Y:S01]  /*dd70*/  LDG.E.64 R8, desc[UR18][R8.64] ;  /* 0x0000001208087981 */ /* 0x000ea2000c1e1b00 */
        /* <DEDUP_REMOVED lines=12> */
[-C--:B--2---:R-:W-:Y:S01]  /*de40*/  FMUL.FTZ R7, R17, R9.reuse ;  /* 0x0000000911077220 */ /* 0x084fe20000410000 */
[----:B------:R-:W-:-:S03]  /*de50*/  FMUL.FTZ R0, R16, R9 ;  /* 0x0000000910007220 */ /* 0x000fc60000410000 */
[-C--:B------:R-:W-:Y:S01]  /*de60*/  FFMA.FTZ R7, R16, R8.reuse, R7 ;  /* 0x0000000810077223 */ /* 0x080fe20000010007 */
[----:B------:R-:W-:-:S04]  /*de70*/  FFMA.FTZ R17, R17, R8, -R0 ;  /* 0x0000000811117223 */ /* 0x000fc80000010800 */
[----:B------:R3:W-:Y:S04]  /*de80*/  REDG.E.ADD.F32.FTZ.RN.STRONG.GPU desc[UR18][R4.64], R7 ;  /* 0x00000007040079a6 */ /* 0x0007e8000c10f392 */
[----:B------:R3:W-:Y:S01]  /*de90*/  REDG.E.ADD.F32.FTZ.RN.STRONG.GPU desc[UR18][R4.64+0x4], R17 ;  /* 0x00000411040079a6 */ /* 0x0007e2000c10f392 */
[----:B------:R-:W-:Y:S05]  /*dea0*/  @!P0 BRA `(.L_x_345) ;  /* 0xfffffff800dc8947 */ /* 0x000fea000383ffff */
[----:B------:R-:W-:Y:S05]  /*deb0*/  BSYNC B0 ;  /* 0x0000000000007941 */ /* 0x000fea0003800000 */
.L_x_344:
[----:B------:R-:W-:Y:S05]  /*dec0*/  EXIT ;  /* 0x000000000000794d */ /* 0x000fea0003800000 */
.L_x_306:
[----:B------:R-:W-:Y:S01]  /*ded0*/  HFMA2.MMA R213, -RZ, RZ, 0, 5.9604644775390625e-08 ;  /* 0x00000001ffd57435 */ /* 0x000fe200000001ff */
[----:B------:R-:W-:Y:S02]  /*dee0*/  MOV R211, R77 ;  /* 0x0000004d00d37202 */ /* 0x000fe40000000f00 */
[----:B------:R-:W-:Y:S02]  /*def0*/  MOV R222, RZ ;  /* 0x000000ff00de7202 */ /* 0x000fe40000000f00 */
[----:B------:R-:W-:-:S07]  /*df00*/  MOV R224, 0xffffffff ;  /* 0xffffffff00e07802 */ /* 0x000fce0000000f00 */
[----:B------:R-:W-:Y:S05]  /*df10*/  WARPSYNC.COLLECTIVE R224, `(.L_x_346) ;  /* 0x00000000e0087348 */ /* 0x000fea0003c00000 */
[----:B------:R0:W1:Y:S02]  /*df20*/  SHFL.UP P0, R205, R211, R213, R222 ;  /* 0x040000d5d3cd7389 */ /* 0x00006400000000de */
[----:B01----:R-:W-:Y:S01]  /*df30*/  ENDCOLLECTIVE ;  /* 0x000000000000791b */ /* 0x003fe20003800000 */
.L_x_346:
[----:B------:R-:W-:Y:S02]  /*df40*/  MOV R211, R202 ;  /* 0x000000ca00d37202 */ /* 0x000fe40000000f00 */
[----:B------:R-:W-:-:S07]  /*df50*/  MOV R76, R205 ;  /* 0x000000cd004c7202 */ /* 0x000fce0000000f00 */
[----:B------:R-:W-:Y:S05]  /*df60*/  WARPSYNC.COLLECTIVE R224, `(.L_x_347) ;  /* 0x00000000e0087348 */ /* 0x000fea0003c00000 */
[----:B------:R0:W1:Y:S02]  /*df70*/  SHFL.UP P0, R205, R211, R213, R222 ;  /* 0x040000d5d3cd7389 */ /* 0x00006400000000de */
[----:B01----:R-:W-:Y:S01]  /*df80*/  ENDCOLLECTIVE ;  /* 0x000000000000791b */ /* 0x003fe20003800000 */
.L_x_347:
[----:B------:R-:W-:Y:S02]  /*df90*/  MOV R211, R78 ;  /* 0x0000004e00d37202 */ /* 0x000fe40000000f00 */
[----:B------:R-:W-:-:S07]  /*dfa0*/  MOV R203, R205 ;  /* 0x000000cd00cb7202 */ /* 0x000fce0000000f00 */
[----:B------:R-:W-:Y:S05]  /*dfb0*/  WARPSYNC.COLLECTIVE R224, `(.L_x_348) ;  /* 0x00000000e0087348 */ /* 0x000fea0003c00000 */
[----:B------:R0:W1:Y:S02]  /*dfc0*/  SHFL.UP P0, R205, R211, R213, R222 ;  /* 0x040000d5d3cd7389 */ /* 0x00006400000000de */
[----:B01----:R-:W-:Y:S01]  /*dfd0*/  ENDCOLLECTIVE ;  /* 0x000000000000791b */ /* 0x003fe20003800000 */
.L_x_348:
[----:B------:R-:W-:Y:S02]  /*dfe0*/  MOV R211, R79 ;  /* 0x0000004f00d37202 */ /* 0x000fe40000000f00 */
[----:B------:R-:W-:-:S07]  /*dff0*/  MOV R204, R205 ;  /* 0x000000cd00cc7202 */ /* 0x000fce0000000f00 */
[----:B------:R-:W-:Y:S05]  /*e000*/  WARPSYNC.COLLECTIVE R224, `(.L_x_349) ;  /* 0x00000000e0087348 */ /* 0x000fea0003c00000 */
[----:B------:R0:W1:Y:S02]  /*e010*/  SHFL.UP P0, R205, R211, R213, R222 ;  /* 0x040000d5d3cd7389 */ /* 0x00006400000000de */
[----:B01----:R-:W-:Y:S01]  /*e020*/  ENDCOLLECTIVE ;  /* 0x000000000000791b */ /* 0x003fe20003800000 */
.L_x_349:
[----:B------:R-:W-:Y:S01]  /*e030*/  HFMA2.MMA R213, -RZ, RZ, 0, 1.1920928955078125e-07 ;  /* 0x00000002ffd57435 */ /* 0x000fe200000001ff */
[----:B------:R-:W-:Y:S01]  /*e040*/  ISETP.GE.AND P0, PT, R127, 0x1, PT ;  /* 0x000000017f00780c */ /* 0x000fe20003f06270 */
[----:B------:R-:W-:-:S04]  /*e050*/  FMUL.FTZ R206, R202, R205 ;  /* 0x000000cdcace7220 */ /* 0x000fc80000410000 */
[-C--:B------:R-:W-:Y:S01]  /*e060*/  FFMA.FTZ R207, R77, R204.reuse, -R206 ;  /* 0x000000cc4dcf7223 */ /* 0x080fe200000108ce */
[----:B------:R-:W-:-:S04]  /*e070*/  FMUL.FTZ R204, R202, R204 ;  /* 0x000000cccacc7220 */ /* 0x000fc80000410000 */
[----:B------:R-:W-:-:S03]  /*e080*/  FFMA.FTZ R204, R77, R205, R204 ;  /* 0x000000cd4dcc7223 */ /* 0x000fc600000100cc */
[----:B------:R-:W-:Y:S01]  /*e090*/  @P0 FADD.FTZ R78, R78, R207 ;  /* 0x000000cf4e4e0221 */ /* 0x000fe20000010000 */
        /* <DEDUP_REMOVED lines=10> */
.L_x_350:
[----:B------:R-:W-:Y:S02]  /*e140*/  MOV R211, R202 ;  /* 0x000000ca00d37202 */ /* 0x000fe40000000f00 */
[----:B------:R-:W-:-:S07]  /*e150*/  MOV R76, R205 ;  /* 0x000000cd004c7202 */ /* 0x000fce0000000f00 */
[----:B------:R-:W-:Y:S05]  /*e160*/  WARPSYNC.COLLECTIVE R224, `(.L_x_351) ;  /* 0x00000000e0087348 */ /* 0x000fea0003c00000 */
[----:B------:R0:W1:Y:S02]  /*e170*/  SHFL.UP P0, R205, R211, R213, R222 ;  /* 0x040000d5d3cd7389 */ /* 0x00006400000000de */
[----:B01----:R-:W-:Y:S01]  /*e180*/  ENDCOLLECTIVE ;  /* 0x000000000000791b */ /* 0x003fe20003800000 */
.L_x_351:
[----:B------:R-:W-:Y:S02]  /*e190*/  MOV R211, R78 ;  /* 0x0000004e00d37202 */ /* 0x000fe40000000f00 */
[----:B------:R-:W-:-:S07]  /*e1a0*/  MOV R203, R205 ;  /* 0x000000cd00cb7202 */ /* 0x000fce0000000f00 */
[----:B------:R-:W-:Y:S05]  /*e1b0*/  WARPSYNC.COLLECTIVE R224, `(.L_x_352) ;  /* 0x00000000e0087348 */ /* 0x000fea0003c00000 */
[----:B------:R0:W1:Y:S02]  /*e1c0*/  SHFL.UP P0, R205, R211, R213, R222 ;  /* 0x040000d5d3cd7389 */ /* 0x00006400000000de */
[----:B01----:R-:W-:Y:S01]  /*e1d0*/  ENDCOLLECTIVE ;  /* 0x000000000000791b */ /* 0x003fe20003800000 */
.L_x_352:
[----:B------:R-:W-:Y:S02]  /*e1e0*/  MOV R211, R79 ;  /* 0x0000004f00d37202 */ /* 0x000fe40000000f00 */
[----:B------:R-:W-:-:S07]  /*e1f0*/  MOV R204, R205 ;  /* 0x000000cd00cc7202 */ /* 0x000fce0000000f00 */
[----:B------:R-:W-:Y:S05]  /*e200*/  WARPSYNC.COLLECTIVE R224, `(.L_x_353) ;  /* 0x00000000e0087348 */ /* 0x000fea0003c00000 */
[----:B------:R0:W1:Y:S02]  /*e210*/  SHFL.UP P0, R205, R211, R213, R222 ;  /* 0x040000d5d3cd7389 */ /* 0x00006400000000de */
[----:B01----:R-:W-:Y:S01]  /*e220*/  ENDCOLLECTIVE ;  /* 0x000000000000791b */ /* 0x003fe20003800000 */
.L_x_353:
[----:B------:R-:W-:Y:S01]  /*e230*/  HFMA2.MMA R213, -RZ, RZ, 0, 2.384185791015625e-07 ;  /* 0x00000004ffd57435 */ /* 0x000fe200000001ff */
        /* <DEDUP_REMOVED lines=16> */
.L_x_354:
[----:B------:R-:W-:Y:S02]  /*e340*/  MOV R211, R202 ;  /* 0x000000ca00d37202 */ /* 0x000fe40000000f00 */
[----:B------:R-:W-:-:S07]  /*e350*/  MOV R76, R205 ;  /* 0x000000cd004c7202 */ /* 0x000fce0000000f00 */
[----:B------:R-:W-:Y:S05]  /*e360*/  WARPSYNC.COLLECTIVE R224, `(.L_x_355) ;  /* 0x00000000e0087348 */ /* 0x000fea0003c00000 */
[----:B------:R0:W1:Y:S02]  /*e370*/  SHFL.UP P0, R205, R211, R213, R222 ;  /* 0x040000d5d3cd7389 */ /* 0x00006400000000de */
[----:B01----:R-:W-:Y:S01]  /*e380*/  ENDCOLLECTIVE ;  /* 0x000000000000791b */ /* 0x003fe20003800000 */
.L_x_355:
[----:B------:R-:W-:Y:S02]  /*e390*/  MOV R211, R78 ;  /* 0x0000004e00d37202 */ /* 0x000fe40000000f00 */
[----:B------:R-:W-:-:S07]  /*e3a0*/  MOV R203, R205 ;  /* 0x000000cd00cb7202 */ /* 0x000fce0000000f00 */
[----:B------:R-:W-:Y:S05]  /*e3b0*/  WARPSYNC.COLLECTIVE R224, `(.L_x_356) ;  /* 0x00000000e0087348 */ /* 0x000fea0003c00000 */
[----:B------:R0:W1:Y:S02]  /*e3c0*/  SHFL.UP P0, R205, R211, R213, R222 ;  /* 0x040000d5d3cd7389 */ /* 0x00006400000000de */
[----:B01----:R-:W-:Y:S01]  /*e3d0*/  ENDCOLLECTIVE ;  /* 0x000000000000791b */ /* 0x003fe20003800000 */
.L_x_356:
[----:B------:R-:W-:Y:S02]  /*e3e0*/  MOV R211, R79 ;  /* 0x0000004f00d37202 */ /* 0x000fe40000000f00 */
[----:B------:R-:W-:-:S07]  /*e3f0*/  MOV R204, R205 ;  /* 0x000000cd00cc7202 */ /* 0x000fce0000000f00 */
[----:B------:R-:W-:Y:S05]  /*e400*/  WARPSYNC.COLLECTIVE R224, `(.L_x_357) ;  /* 0x00000000e0087348 */ /* 0x000fea0003c00000 */
[----:B------:R0:W1:Y:S02]  /*e410*/  SHFL.UP P0, R205, R211, R213, R222 ;  /* 0x040000d5d3cd7389 */ /* 0x00006400000000de */
[----:B01----:R-:W-:Y:S01]  /*e420*/  ENDCOLLECTIVE ;  /* 0x000000000000791b */ /* 0x003fe20003800000 */
.L_x_357:
[----:B------:R-:W-:Y:S01]  /*e430*/  HFMA2.MMA R213, -RZ, RZ, 0, 4.76837158203125e-07 ;  /* 0x00000008ffd57435 */ /* 0x000fe200000001ff */
        /* <DEDUP_REMOVED lines=16> */
.L_x_358:
[----:B------:R-:W-:Y:S02]  /*e540*/  MOV R211, R202 ;  /* 0x000000ca00d37202 */ /* 0x000fe40000000f00 */
[----:B------:R-:W-:-:S07]  /*e550*/  MOV R76, R205 ;  /* 0x000000cd004c7202 */ /* 0x000fce0000000f00 */
[----:B------:R-:W-:Y:S05]  /*e560*/  WARPSYNC.COLLECTIVE R224, `(.L_x_359) ;  /* 0x00000000e0087348 */ /* 0x000fea0003c00000 */
[----:B------:R0:W1:Y:S02]  /*e570*/  SHFL.UP P0, R205, R211, R213, R222 ;  /* 0x040000d5d3cd7389 */ /* 0x00006400000000de */
[----:B01----:R-:W-:Y:S01]  /*e580*/  ENDCOLLECTIVE ;  /* 0x000000000000791b */ /* 0x003fe20003800000 */
.L_x_359:
[----:B------:R-:W-:Y:S02]  /*e590*/  MOV R211, R78 ;  /* 0x0000004e00d37202 */ /* 0x000fe40000000f00 */
[----:B------:R-:W-:-:S07]  /*e5a0*/  MOV R203, R205 ;  /* 0x000000cd00cb7202 */ /* 0x000fce0000000f00 */
[----:B------:R-:W-:Y:S05]  /*e5b0*/  WARPSYNC.COLLECTIVE R224, `(.L_x_360) ;  /* 0x00000000e0087348 */ /* 0x000fea0003c00000 */
[----:B------:R0:W1:Y:S02]  /*e5c0*/  SHFL.UP P0, R205, R211, R213, R222 ;  /* 0x040000d5d3cd7389 */ /* 0x00006400000000de */
[----:B01----:R-:W-:Y:S01]  /*e5d0*/  ENDCOLLECTIVE ;  /* 0x000000000000791b */ /* 0x003fe20003800000 */
.L_x_360:
[----:B------:R-:W-:Y:S02]  /*e5e0*/  MOV R211, R79 ;  /* 0x0000004f00d37202 */ /* 0x000fe40000000f00 */
[----:B------:R-:W-:-:S07]  /*e5f0*/  MOV R204, R205 ;  /* 0x000000cd00cc7202 */ /* 0x000fce0000000f00 */
[----:B------:R-:W-:Y:S05]  /*e600*/  WARPSYNC.COLLECTIVE R224, `(.L_x_361) ;  /* 0x00000000e0087348 */ /* 0x000fea0003c00000 */
[----:B------:R0:W1:Y:S02]  /*e610*/  SHFL.UP P0, R205, R211, R213, R222 ;  /* 0x040000d5d3cd7389 */ /* 0x00006400000000de */
[----:B01----:R-:W-:Y:S01]  /*e620*/  ENDCOLLECTIVE ;  /* 0x000000000000791b */ /* 0x003fe20003800000 */
.L_x_361:
[----:B------:R-:W-:Y:S01]  /*e630*/  HFMA2.MMA R213, -RZ, RZ, 0, 9.5367431640625e-07 ;  /* 0x00000010ffd57435 */ /* 0x000fe200000001ff */
        /* <DEDUP_REMOVED lines=16> */
.L_x_362:
[----:B------:R-:W-:Y:S02]  /*e740*/  MOV R211, R209 ;  /* 0x000000d100d37202 */ /* 0x000fe40000000f00 */
[----:B------:R-:W-:-:S07]  /*e750*/  MOV R76, R205 ;  /* 0x000000cd004c7202 */ /* 0x000fce0000000f00 */
[----:B------:R-:W-:Y:S05]  /*e760*/  WARPSYNC.COLLECTIVE R224, `(.L_x_363) ;  /* 0x00000000e0087348 */ /* 0x000fea0003c00000 */
[----:B------:R0:W1:Y:S02]  /*e770*/  SHFL.UP P0, R205, R211, R213, R222 ;  /* 0x040000d5d3cd7389 */ /* 0x00006400000000de */
[----:B01----:R-:W-:Y:S01]  /*e780*/  ENDCOLLECTIVE ;  /* 0x000000000000791b */ /* 0x003fe20003800000 */
.L_x_363:
[----:B------:R-:W-:Y:S02]  /*e790*/  MOV R211, R78 ;  /* 0x0000004e00d37202 */ /* 0x000fe40000000f00 */
[----:B------:R-:W-:-:S07]  /*e7a0*/  MOV R202, R205 ;  /* 0x000000cd00ca7202 */ /* 0x000fce0000000f00 */
[----:B------:R-:W-:Y:S05]  /*e7b0*/  WARPSYNC.COLLECTIVE R224, `(.L_x_364) ;  /* 0x00000000e0087348 */ /* 0x000fea0003c00000 */
[----:B------:R0:W1:Y:S02]  /*e7c0*/  SHFL.UP P0, R205, R211, R213, R222 ;  /* 0x040000d5d3cd7389 */ /* 0x00006400000000de */
[----:B01----:R-:W-:Y:S01]  /*e7d0*/  ENDCOLLECTIVE ;  /* 0x000000000000791b */ /* 0x003fe20003800000 */
.L_x_364:
[----:B------:R-:W-:Y:S02]  /*e7e0*/  MOV R211, R79 ;  /* 0x0000004f00d37202 */ /* 0x000fe40000000f00 */
[----:B------:R-:W-:-:S07]  /*e7f0*/  MOV R204, R205 ;  /* 0x000000cd00cc7202 */ /* 0x000fce0000000f00 */
[----:B------:R-:W-:Y:S05]  /*e800*/  WARPSYNC.COLLECTIVE R224, `(.L_x_365) ;  /* 0x00000000e0087348 */ /* 0x000fea0003c00000 */
[----:B------:R0:W1:Y:S02]  /*e810*/  SHFL.UP P0, R205, R211, R213, R222 ;  /* 0x040000d5d3cd7389 */ /* 0x00006400000000de */
[----:B01----:R-:W-:Y:S01]  /*e820*/  ENDCOLLECTIVE ;  /* 0x000000000000791b */ /* 0x003fe20003800000 */
.L_x_365:
[----:B------:R-:W-:Y:S01]  /*e830*/  MOV R206, R205 ;  /* 0x000000cd00ce7202 */ /* 0x000fe20000000f00 */
[----:B------:R-:W-:Y:S06]  /*e840*/  BRA `(.L_x_366) ;  /* 0xffffff8000c87947 */ /* 0x000fec000383ffff */
.L_x_307:
[----:B------:R-:W-:Y:S01]  /*e850*/  HFMA2.MMA R226, -RZ, RZ, 0, 1.847743988037109375e-06 ;  /* 0x0000001fffe27435 */ /* 0x000fe200000001ff */
[----:B------:R-:W-:Y:S01]  /*e860*/  BSSY B0, `(.L_x_367) ;  /* 0x0000007000007945 */ /* 0x000fe20003800000 */
[----:B------:R-:W-:Y:S02]  /*e870*/  MOV R229, R77 ;  /* 0x0000004d00e57202 */ /* 0x000fe40000000f00 */
[----:B------:R-:W-:Y:S02]  /*e880*/  MOV R231, 0x1f ;  /* 0x0000001f00e77802 */ /* 0x000fe40000000f00 */
[----:B------:R-:W-:-:S07]  /*e890*/  MOV R224, 0xffffffff ;  /* 0xffffffff00e07802 */ /* 0x000fce0000000f00 */
[----:B------:R-:W-:Y:S05]  /*e8a0*/  WARPSYNC.COLLECTIVE R224, `(.L_x_368) ;  /* 0x00000000e0087348 */ /* 0x000fea0003c00000 */
[----:B------:R0:W1:Y:S02]  /*e8b0*/  SHFL.IDX P0, R228, R229, R226, R231 ;  /* 0x000000e2e5e47389 */ /* 0x00006400000000e7 */
[----:B01----:R-:W-:Y:S01]  /*e8c0*/  ENDCOLLECTIVE ;  /* 0x000000000000791b */ /* 0x003fe20003800000 */
.L_x_368:
[----:B------:R-:W-:Y:S05]  /*e8d0*/  BSYNC B0 ;  /* 0x0000000000007941 */ /* 0x000fea0003800000 */
.L_x_367:
[----:B------:R-:W-:Y:S05]  /*e8e0*/  BRA `(.L_x_369) ;  /* 0xffffff8000d87947 */ /* 0x000fea000383ffff */
.L_x_308:
        /* <DEDUP_REMOVED lines=8> */
.L_x_371:
[----:B------:R-:W-:Y:S05]  /*e970*/  BSYNC B0 ;  /* 0x0000000000007941 */ /* 0x000fea0003800000 */
.L_x_370:
[----:B------:R-:W-:Y:S05]  /*e980*/  BRA `(.L_x_372) ;  /* 0xffffff8000b87947 */ /* 0x000fea000383ffff */
.L_x_309:
        /* <DEDUP_REMOVED lines=8> */
.L_x_374:
[----:B------:R-:W-:Y:S05]  /*ea10*/  BSYNC B0 ;  /* 0x0000000000007941 */ /* 0x000fea0003800000 */
.L_x_373:
[----:B------:R-:W-:Y:S05]  /*ea20*/  BRA `(.L_x_375) ;  /* 0xffffff8000987947 */ /* 0x000fea000383ffff */
.L_x_310:
        /* <DEDUP_REMOVED lines=8> */
.L_x_377:
[----:B------:R-:W-:Y:S05]  /*eab0*/  BSYNC B0 ;  /* 0x0000000000007941 */ /* 0x000fea0003800000 */
.L_x_376:
[----:B------:R-:W-:Y:S05]  /*eac0*/  BRA `(.L_x_378) ;  /* 0xffffff8000787947 */ /* 0x000fea000383ffff */
.L_x_311:
[----:B------:R-:W-:Y:S01]  /*ead0*/  HFMA2.MMA R213, -RZ, RZ, 0, 5.9604644775390625e-08 ;  /* 0x00000001ffd57435 */ /* 0x000fe200000001ff */
[----:B------:R-:W-:Y:S01]  /*eae0*/  BSSY B0, `(.L_x_379) ;  /* 0x0000007000007945 */ /* 0x000fe20003800000 */
[----:B------:R-:W-:Y:S02]  /*eaf0*/  MOV R211, R77 ;  /* 0x0000004d00d37202 */ /* 0x000fe40000000f00 */
[----:B------:R-:W-:Y:S02]  /*eb00*/  MOV R222, RZ ;  /* 0x000000ff00de7202 */ /* 0x000fe40000000f00 */
[----:B------:R-:W-:-:S07]  /*eb10*/  MOV R224, 0xffffffff ;  /* 0xffffffff00e07802 */ /* 0x000fce0000000f00 */
[----:B------:R-:W-:Y:S05]  /*eb20*/  WARPSYNC.COLLECTIVE R224, `(.L_x_380) ;  /* 0x00000000e0087348 */ /* 0x000fea0003c00000 */
[----:B------:R0:W1:Y:S02]  /*eb30*/  SHFL.UP P0, R205, R211, R213, R222 ;  /* 0x040000d5d3cd7389 */ /* 0x00006400000000de */
[----:B01----:R-:W-:Y:S01]  /*eb40*/  ENDCOLLECTIVE ;  /* 0x000000000000791b */ /* 0x003fe20003800000 */
.L_x_380:
[----:B------:R-:W-:Y:S05]  /*eb50*/  BSYNC B0 ;  /* 0x0000000000007941 */ /* 0x000fea0003800000 */
.L_x_379:
        /* <DEDUP_REMOVED lines=10> */
.L_x_381:
[----:B------:R-:W-:Y:S02]  /*ec00*/  MOV R231, 0x1f ;  /* 0x0000001f00e77802 */ /* 0x000fe40000000f00 */
[----:B------:R-:W-:Y:S02]  /*ec10*/  MOV R211, R78 ;  /* 0x0000004e00d37202 */ /* 0x000fe40000000f00 */
[----:B------:R-:W-:-:S07]  /*ec20*/  MOV R208, R205 ;  /* 0x000000cd00d07202 */ /* 0x000fce0000000f00 */
[----:B------:R-:W-:Y:S05]  /*ec30*/  WARPSYNC.COLLECTIVE R224, `(.L_x_382) ;  /* 0x00000000e0087348 */ /* 0x000fea0003c00000 */
[----:B------:R0:W1:Y:S02]  /*ec40*/  SHFL.UP P0, R205, R211, R213, R222 ;  /* 0x040000d5d3cd7389 */ /* 0x00006400000000de */
[----:B01----:R-:W-:Y:S01]  /*ec50*/  ENDCOLLECTIVE ;  /* 0x000000000000791b */ /* 0x003fe20003800000 */
.L_x_382:
[----:B------:R-:W-:Y:S02]  /*ec60*/  MOV R211, R79 ;  /* 0x0000004f00d37202 */ /* 0x000fe40000000f00 */
[----:B------:R-:W-:-:S07]  /*ec70*/  MOV R78, R205 ;  /* 0x000000cd004e7202 */ /* 0x000fce0000000f00 */
[----:B------:R-:W-:Y:S05]  /*ec80*/  WARPSYNC.COLLECTIVE R224, `(.L_x_383) ;  /* 0x00000000e0087348 */ /* 0x000fea0003c00000 */
[----:B------:R0:W1:Y:S02]  /*ec90*/  SHFL.UP P0, R205, R211, R213, R222 ;  /* 0x040000d5d3cd7389 */ /* 0x00006400000000de */
[----:B01----:R-:W-:Y:S01]  /*eca0*/  ENDCOLLECTIVE ;  /* 0x000000000000791b */ /* 0x003fe20003800000 */
.L_x_383:
[----:B------:R-:W-:Y:S05]  /*ecb0*/  WARPSYNC.COLLECTIVE R224, `(.L_x_384) ;  /* 0x00000000e0087348 */ /* 0x000fea0003c00000 */
[----:B------:R0:W1:Y:S02]  /*ecc0*/  SHFL.IDX P0, R228, R229, R226, R231 ;  /* 0x000000e2e5e47389 */ /* 0x00006400000000e7 */
[----:B01----:R-:W-:Y:S01]  /*ecd0*/  ENDCOLLECTIVE ;  /* 0x000000000000791b */ /* 0x003fe20003800000 */
.L_x_384:
[----:B------:R-:W-:Y:S02]  /*ece0*/  MOV R229, R73 ;  /* 0x0000004900e57202 */ /* 0x000fe40000000f00 */
[----:B------:R-:W-:Y:S02]  /*ecf0*/  MOV R79, R205 ;  /* 0x000000cd004f7202 */ /* 0x000fe40000000f00 */
[----:B------:R-:W-:-:S07]  /*ed00*/  MOV R72, R228 ;  /* 0x000000e400487202 */ /* 0x000fce0000000f00 */
[----:B------:R-:W-:Y:S05]  /*ed10*/  WARPSYNC.COLLECTIVE R224, `(.L_x_385) ;  /* 0x00000000e0087348 */ /* 0x000fea0003c00000 */
[----:B------:R0:W1:Y:S02]  /*ed20*/  SHFL.IDX P0, R228, R229, R226, R231 ;  /* 0x000000e2e5e47389 */ /* 0x00006400000000e7 */
[----:B01----:R-:W-:Y:S01]  /*ed30*/  ENDCOLLECTIVE ;  /* 0x000000000000791b */ /* 0x003fe20003800000 */
.L_x_385:
[----:B------:R-:W-:Y:S02]  /*ed40*/  MOV R229, R74 ;  /* 0x0000004a00e57202 */ /* 0x000fe40000000f00 */
[----:B------:R-:W-:-:S07]  /*ed50*/  MOV R73, R228 ;  /* 0x000000e400497202 */ /* 0x000fce0000000f00 */
[----:B------:R-:W-:Y:S05]  /*ed60*/  WARPSYNC.COLLECTIVE R224, `(.L_x_386) ;  /* 0x00000000e0087348 */ /* 0x000fea0003c00000 */
[----:B------:R0:W1:Y:S02]  /*ed70*/  SHFL.IDX P0, R228, R229, R226, R231 ;  /* 0x000000e2e5e47389 */ /* 0x00006400000000e7 */
[----:B01----:R-:W-:Y:S01]  /*ed80*/  ENDCOLLECTIVE ;  /* 0x000000000000791b */ /* 0x003fe20003800000 */
.L_x_386:
[----:B------:R-:W-:Y:S02]  /*ed90*/  MOV R229, R75 ;  /* 0x0000004b00e57202 */ /* 0x000fe40000000f00 */
[----:B------:R-:W-:-:S07]  /*eda0*/  MOV R74, R228 ;  /* 0x000000e4004a7202 */ /* 0x000fce0000000f00 */
[----:B------:R-:W-:Y:S05]  /*edb0*/  WARPSYNC.COLLECTIVE R224, `(.L_x_387) ;  /* 0x00000000e0087348 */ /* 0x000fea0003c00000 */
[----:B------:R0:W1:Y:S02]  /*edc0*/  SHFL.IDX P0, R228, R229, R226, R231 ;  /* 0x000000e2e5e47389 */ /* 0x00006400000000e7 */
[----:B01----:R-:W-:Y:S01]  /*edd0*/  ENDCOLLECTIVE ;  /* 0x000000000000791b */ /* 0x003fe20003800000 */
.L_x_387:
[----:B------:R-:W-:Y:S01]  /*ede0*/  MOV R75, R228 ;  /* 0x000000e4004b7202 */ /* 0x000fe20000000f00 */
[----:B------:R-:W-:Y:S06]  /*edf0*/  BRA `(.L_x_388) ;  /* 0xffffff7c00d47947 */ /* 0x000fec000383ffff */
.L_x_313:
        /* <DEDUP_REMOVED lines=9> */
.L_x_389:
[----:B------:R-:W-:Y:S02]  /*ee90*/  MOV R75, R226 ;  /* 0x000000e2004b7202 */ /* 0x000fe40000000f00 */
[----:B------:R-:W-:-:S07]  /*eea0*/  MOV R228, R74 ;  /* 0x0000004a00e47202 */ /* 0x000fce0000000f00 */
[----:B------:R-:W-:Y:S05]  /*eeb0*/  WARPSYNC.COLLECTIVE R224, `(.L_x_390) ;  /* 0x00000000e0087348 */ /* 0x000fea0003c00000 */
[----:B------:R0:W1:Y:S02]  /*eec0*/  SHFL.DOWN P2, R74, R75, R72, R73 ;  /* 0x080000484b4a7389 */ /* 0x0000640000040049 */
[----:B01----:R-:W-:Y:S01]  /*eed0*/  ENDCOLLECTIVE ;  /* 0x000000000000791b */ /* 0x003fe20003800000 */
.L_x_390:
[----:B------:R-:W-:Y:S02]  /*eee0*/  MOV R75, R69 ;  /* 0x00000045004b7202 */ /* 0x000fe40000000f00 */
[----:B------:R-:W-:-:S07]  /*eef0*/  MOV R231, R74 ;  /* 0x0000004a00e77202 */ /* 0x000fce0000000f00 */
[----:B------:R-:W-:Y:S05]  /*ef00*/  WARPSYNC.COLLECTIVE R224, `(.L_x_391) ;  /* 0x00000000e0087348 */ /* 0x000fea0003c00000 */
[----:B------:R0:W1:Y:S02]  /*ef10*/  SHFL.DOWN P2, R74, R75, R72, R73 ;  /* 0x080000484b4a7389 */ /* 0x0000640000040049 */
[----:B01----:R-:W-:Y:S01]  /*ef20*/  ENDCOLLECTIVE ;  /* 0x000000000000791b */ /* 0x003fe20003800000 */
.L_x_391:
[----:B------:R-:W-:Y:S02]  /*ef30*/  MOV R75, R68 ;  /* 0x00000044004b7202 */ /* 0x000fe40000000f00 */
[----:B------:R-:W-:-:S07]  /*ef40*/  MOV R237, R74 ;  /* 0x0000004a00ed7202 */ /* 0x000fce0000000f00 */
[----:B------:R-:W-:Y:S05]  /*ef50*/  WARPSYNC.COLLECTIVE R224, `(.L_x_392) ;  /* 0x00000000e0087348 */ /* 0x000fea0003c00000 */
[----:B------:R0:W1:Y:S02]  /*ef60*/  SHFL.DOWN P2, R74, R75, R72, R73 ;  /* 0x080000484b4a7389 */ /* 0x0000640000040049 */
[----:B01----:R-:W-:Y:S01]  /*ef70*/  ENDCOLLECTIVE ;  /* 0x000000000000791b */ /* 0x003fe20003800000 */
.L_x_392:
[----:B------:R-:W-:Y:S05]  /*ef80*/  BRA `(.L_x_393) ;  /* 0xffffff9000e87947 */ /* 0x000fea000383ffff */
.L_x_316:
        /* <DEDUP_REMOVED lines=8> */
.L_x_395:
[----:B------:R-:W-:Y:S05]  /*f010*/  BSYNC B0 ;  /* 0x0000000000007941 */ /* 0x000fea0003800000 */
.L_x_394:
        /* <DEDUP_REMOVED lines=8> */
.L_x_396:
[----:B------:R-:W-:Y:S02]  /*f0a0*/  MOV R75, R69 ;  /* 0x00000045004b7202 */ /* 0x000fe40000000f00 */
[----:B------:R-:W-:-:S07]  /*f0b0*/  MOV R228, R74 ;  /* 0x0000004a00e47202 */ /* 0x000fce0000000f00 */
[----:B------:R-:W-:Y:S05]  /*f0c0*/  WARPSYNC.COLLECTIVE R224, `(.L_x_397) ;  /* 0x00000000e0087348 */ /* 0x000fea0003c00000 */
[----:B------:R0:W1:Y:S02]  /*f0d0*/  SHFL.DOWN P2, R74, R75, R72, R73 ;  /* 0x080000484b4a7389 */ /* 0x0000640000040049 */
[----:B01----:R-:W-:Y:S01]  /*f0e0*/  ENDCOLLECTIVE ;  /* 0x000000000000791b */ /* 0x003fe20003800000 */
.L_x_397:
[----:B------:R-:W-:Y:S02]  /*f0f0*/  MOV R75, R68 ;  /* 0x00000044004b7202 */ /* 0x000fe40000000f00 */
[----:B------:R-:W-:-:S07]  /*f100*/  MOV R229, R74 ;  /* 0x0000004a00e57202 */ /* 0x000fce0000000f00 */
[----:B------:R-:W-:Y:S05]  /*f110*/  WARPSYNC.COLLECTIVE R224, `(.L_x_398) ;  /* 0x00000000e0087348 */ /* 0x000fea0003c00000 */
[----:B------:R0:W1:Y:S02]  /*f120*/  SHFL.DOWN P2, R74, R75, R72, R73 ;  /* 0x080000484b4a7389 */ /* 0x0000640000040049 */
[----:B01----:R-:W-:Y:S01]  /*f130*/  ENDCOLLECTIVE ;  /* 0x000000000000791b */ /* 0x003fe20003800000 */
.L_x_398:
[----:B------:R-:W-:Y:S05]  /*f140*/  BRA `(.L_x_399) ;  /* 0xffffff9000cc7947 */ /* 0x000fea000383ffff */
.L_x_319:
        /* <DEDUP_REMOVED lines=8> */
.L_x_401:
[----:B------:R-:W-:Y:S05]  /*f1d0*/  BSYNC B0 ;  /* 0x0000000000007941 */ /* 0x000fea0003800000 */
.L_x_400:
        /* <DEDUP_REMOVED lines=8> */
.L_x_402:
[----:B------:R-:W-:Y:S02]  /*f260*/  MOV R75, R69 ;  /* 0x00000045004b7202 */ /* 0x000fe40000000f00 */
[----:B------:R-:W-:-:S07]  /*f270*/  MOV R228, R74 ;  /* 0x0000004a00e47202 */ /* 0x000fce0000000f00 */
[----:B------:R-:W-:Y:S05]  /*f280*/  WARPSYNC.COLLECTIVE R224, `(.L_x_403) ;  /* 0x00000000e0087348 */ /* 0x000fea0003c00000 */
[----:B------:R0:W1:Y:S02]  /*f290*/  SHFL.DOWN P2, R74, R75, R72, R73 ;  /* 0x080000484b4a7389 */ /* 0x0000640000040049 */
[----:B01----:R-:W-:Y:S01]  /*f2a0*/  ENDCOLLECTIVE ;  /* 0x000000000000791b */ /* 0x003fe20003800000 */
.L_x_403:
[----:B------:R-:W-:Y:S02]  /*f2b0*/  MOV R75, R68 ;  /* 0x00000044004b7202 */ /* 0x000fe40000000f00 */
[----:B------:R-:W-:-:S07]  /*f2c0*/  MOV R229, R74 ;  /* 0x0000004a00e57202 */ /* 0x000fce0000000f00 */
[----:B------:R-:W-:Y:S05]  /*f2d0*/  WARPSYNC.COLLECTIVE R224, `(.L_x_404) ;  /* 0x00000000e0087348 */ /* 0x000fea0003c00000 */
[----:B------:R0:W1:Y:S02]  /*f2e0*/  SHFL.DOWN P2, R74, R75, R72, R73 ;  /* 0x080000484b4a7389 */ /* 0x0000640000040049 */
[----:B01----:R-:W-:Y:S01]  /*f2f0*/  ENDCOLLECTIVE ;  /* 0x000000000000791b */ /* 0x003fe20003800000 */
.L_x_404:
[----:B------:R-:W-:Y:S05]  /*f300*/  BRA `(.L_x_405) ;  /* 0xffffff9000b07947 */ /* 0x000fea000383ffff */
.L_x_322:
        /* <DEDUP_REMOVED lines=8> */
.L_x_407:
[----:B------:R-:W-:Y:S05]  /*f390*/  BSYNC B0 ;  /* 0x0000000000007941 */ /* 0x000fea0003800000 */
.L_x_406:
        /* <DEDUP_REMOVED lines=8> */
.L_x_408:
[----:B------:R-:W-:Y:S02]  /*f420*/  MOV R75, R69 ;  /* 0x00000045004b7202 */ /* 0x000fe40000000f00 */
[----:B------:R-:W-:-:S07]  /*f430*/  MOV R228, R74 ;  /* 0x0000004a00e47202 */ /* 0x000fce0000000f00 */
[----:B------:R-:W-:Y:S05]  /*f440*/  WARPSYNC.COLLECTIVE R224, `(.L_x_409) ;  /* 0x00000000e0087348 */ /* 0x000fea0003c00000 */
[----:B------:R0:W1:Y:S02]  /*f450*/  SHFL.DOWN P2, R74, R75, R72, R73 ;  /* 0x080000484b4a7389 */ /* 0x0000640000040049 */
[----:B01----:R-:W-:Y:S01]  /*f460*/  ENDCOLLECTIVE ;  /* 0x000000000000791b */ /* 0x003fe20003800000 */
.L_x_409:
[----:B------:R-:W-:Y:S02]  /*f470*/  MOV R75, R68 ;  /* 0x00000044004b7202 */ /* 0x000fe40000000f00 */
[----:B------:R-:W-:-:S07]  /*f480*/  MOV R229, R74 ;  /* 0x0000004a00e57202 */ /* 0x000fce0000000f00 */
[----:B------:R-:W-:Y:S05]  /*f490*/  WARPSYNC.COLLECTIVE R224, `(.L_x_410) ;  /* 0x00000000e0087348 */ /* 0x000fea0003c00000 */
[----:B------:R0:W1:Y:S02]  /*f4a0*/  SHFL.DOWN P2, R74, R75, R72, R73 ;  /* 0x080000484b4a7389 */ /* 0x0000640000040049 */
[----:B01----:R-:W-:Y:S01]  /*f4b0*/  ENDCOLLECTIVE ;  /* 0x000000000000791b */ /* 0x003fe20003800000 */
.L_x_410:
[----:B------:R-:W-:Y:S05]  /*f4c0*/  BRA `(.L_x_411) ;  /* 0xffffff9000947947 */ /* 0x000fea000383ffff */
.L_x_325:
        /* <DEDUP_REMOVED lines=8> */
.L_x_413:
[----:B------:R-:W-:Y:S05]  /*f550*/  BSYNC B0 ;  /* 0x0000000000007941 */ /* 0x000fea0003800000 */
.L_x_412:
        /* <DEDUP_REMOVED lines=8> */
.L_x_414:
[----:B------:R-:W-:Y:S02]  /*f5e0*/  MOV R75, R69 ;  /* 0x00000045004b7202 */ /* 0x000fe40000000f00 */
[----:B------:R-:W-:-:S07]  /*f5f0*/  MOV R228, R74 ;  /* 0x0000004a00e47202 */ /* 0x000fce0000000f00 */
[----:B------:R-:W-:Y:S05]  /*f600*/  WARPSYNC.COLLECTIVE R224, `(.L_x_415) ;  /* 0x00000000e0087348 */ /* 0x000fea0003c00000 */
[----:B------:R0:W1:Y:S02]  /*f610*/  SHFL.DOWN P2, R74, R75, R72, R73 ;  /* 0x080000484b4a7389 */ /* 0x0000640000040049 */
[----:B01----:R-:W-:Y:S01]  /*f620*/  ENDCOLLECTIVE ;  /* 0x000000000000791b */ /* 0x003fe20003800000 */
.L_x_415:
[----:B------:R-:W-:Y:S02]  /*f630*/  MOV R75, R68 ;  /* 0x00000044004b7202 */ /* 0x000fe40000000f00 */
[----:B------:R-:W-:-:S07]  /*f640*/  MOV R229, R74 ;  /* 0x0000004a00e57202 */ /* 0x000fce0000000f00 */
[----:B------:R-:W-:Y:S05]  /*f650*/  WARPSYNC.COLLECTIVE R224, `(.L_x_416) ;  /* 0x00000000e0087348 */ /* 0x000fea0003c00000 */
[----:B------:R0:W1:Y:S02]  /*f660*/  SHFL.DOWN P2, R74, R75, R72, R73 ;  /* 0x080000484b4a7389 */ /* 0x0000640000040049 */
[----:B01----:R-:W-:Y:S01]  /*f670*/  ENDCOLLECTIVE ;  /* 0x000000000000791b */ /* 0x003fe20003800000 */
.L_x_416:
[----:B------:R-:W-:Y:S05]  /*f680*/  BRA `(.L_x_417) ;  /* 0xffffff9000787947 */ /* 0x000fea000383ffff */
.L_x_328:
[----:B0-----:R-:W-:Y:S01]  /*f690*/  HFMA2.MMA R226, -RZ, RZ, 0, 0 ;  /* 0x00000000ffe27435 */ /* 0x001fe200000001ff */
[----:B------:R-:W-:Y:S01]  /*f6a0*/  BSSY B0, `(.L_x_418) ;  /* 0x0000007000007945 */ /* 0x000fe20003800000 */
[----:B------:R-:W-:Y:S02]  /*f6b0*/  MOV R229, R70 ;  /* 0x0000004600e57202 */ /* 0x000fe40000000f00 */
[----:B---3--:R-:W-:Y:S02]  /*f6c0*/  MOV R231, 0x1f ;  /* 0x0000001f00e77802 */ /* 0x008fe40000000f00 */
[----:B------:R-:W-:-:S07]  /*f6d0*/  MOV R224, 0xffffffff ;  /* 0xffffffff00e07802 */ /* 0x000fce0000000f00 */
[----:B-12-4-:R-:W-:Y:S05]  /*f6e0*/  WARPSYNC.COLLECTIVE R224, `(.L_x_419) ;  /* 0x00000000e0087348 */ /* 0x016fea0003c00000 */
[----:B------:R0:W3:Y:S02]  /*f6f0*/  SHFL.IDX P0, R228, R229, R226, R231 ;  /* 0x000000e2e5e47389 */ /* 0x0000e400000000e7 */
[----:B01234-:R-:W-:Y:S01]  /*f700*/  ENDCOLLECTIVE ;  /* 0x000000000000791b */ /* 0x01ffe20003800000 */
.L_x_419:
[----:B------:R-:W-:Y:S05]  /*f710*/  BSYNC B0 ;  /* 0x0000000000007941 */ /* 0x000fea0003800000 */
.L_x_418:
        /* <DEDUP_REMOVED lines=9> */
.L_x_420:
[----:B------:R-:W-:Y:S02]  /*f7b0*/  MOV R229, R69 ;  /* 0x0000004500e57202 */ /* 0x000fe40000000f00 */
[----:B------:R-:W-:-:S07]  /*f7c0*/  MOV R245, R228 ;  /* 0x000000e400f57202 */ /* 0x000fce0000000f00 */
[----:B------:R-:W-:Y:S05]  /*f7d0*/  WARPSYNC.COLLECTIVE R224, `(.L_x_421) ;  /* 0x00000000e0087348 */ /* 0x000fea0003c00000 */
[----:B------:R0:W1:Y:S02]  /*f7e0*/  SHFL.IDX P0, R228, R229, R226, R231 ;  /* 0x000000e2e5e47389 */ /* 0x00006400000000e7 */
[----:B01----:R-:W-:Y:S01]  /*f7f0*/  ENDCOLLECTIVE ;  /* 0x000000000000791b */ /* 0x003fe20003800000 */
.L_x_421:
[CC--:B------:R-:W-:Y:S01]  /*f800*/  FMUL.FTZ R72, R62.reuse, R245.reuse ;  /* 0x000000f53e487220 */ /* 0x0c0fe20000410000 */
[-C--:B------:R-:W-:Y:S01]  /*f810*/  FMUL.FTZ R73, R63, R245.reuse ;  /* 0x000000f53f497220 */ /* 0x080fe20000410000 */
[----:B------:R-:W-:Y:S02]  /*f820*/  FMUL.FTZ R247, R61, R245 ;  /* 0x000000f53df77220 */ /* 0x000fe40000410000 */
[-C--:B------:R-:W-:Y:S01]  /*f830*/  FFMA.FTZ R239, R63, R237.reuse, R72 ;  /* 0x000000ed3fef7223 */ /* 0x080fe20000010048 */
[----:B------:R-:W-:Y:S01]  /*f840*/  HFMA2.MMA R72, -RZ, RZ, 0, 5.9604644775390625e-08 ;  /* 0x00000001ff487435 */ /* 0x000fe200000001ff */
[----:B------:R-:W-:Y:S01]  /*f850*/  FFMA.FTZ R238, R62, R237, -R73 ;  /* 0x000000ed3eee7223 */ /* 0x000fe20000010849 */
[----:B------:R-:W-:Y:S02]  /*f860*/  MOV R73, 0x1f ;  /* 0x0000001f00497802 */ /* 0x000fe40000000f00 */
[----:B------:R-:W-:Y:S02]  /*f870*/  MOV R229, R68 ;  /* 0x0000004400e57202 */ /* 0x000fe40000000f00 */
[----:B------:R-:W-:-:S07]  /*f880*/  MOV R241, R228 ;  /* 0x000000e400f17202 */ /* 0x000fce0000000f00 */
[----:B------:R-:W-:Y:S05]  /*f890*/  WARPSYNC.COLLECTIVE R224, `(.L_x_422) ;  /* 0x00000000e0087348 */ /* 0x000fea0003c00000 */
[----:B------:R0:W1:Y:S02]  /*f8a0*/  SHFL.IDX P0, R228, R229, R226, R231 ;  /* 0x000000e2e5e47389 */ /* 0x00006400000000e7 */
[----:B01----:R-:W-:Y:S01]  /*f8b0*/  ENDCOLLECTIVE ;  /* 0x000000000000791b */ /* 0x003fe20003800000 */
.L_x_422:
[----:B------:R-:W-:Y:S05]  /*f8c0*/  WARPSYNC.COLLECTIVE R224, `(.L_x_423) ;  /* 0x00000000e0087348 */ /* 0x000fea0003c00000 */
[----:B------:R0:W1:Y:S02]  /*f8d0*/  SHFL.DOWN P2, R74, R75, R72, R73 ;  /* 0x080000484b4a7389 */ /* 0x0000640000040049 */
[----:B01----:R-:W-:Y:S01]  /*f8e0*/  ENDCOLLECTIVE ;  /* 0x000000000000791b */ /* 0x003fe20003800000 */
.L_x_423:
[----:B------:R-:W-:Y:S02]  /*f8f0*/  MOV R229, R60 ;  /* 0x0000003c00e57202 */ /* 0x000fe40000000f00 */
[----:B------:R-:W-:Y:S02]  /*f900*/  MOV R75, R71 ;  /* 0x00000047004b7202 */ /* 0x000fe40000000f00 */
[----:B------:R-:W-:Y:S02]  /*f910*/  MOV R240, R228 ;  /* 0x000000e400f07202 */ /* 0x000fe40000000f00 */
[----:B------:R-:W-:-:S07]  /*f920*/  MOV R242, R74 ;  /* 0x0000004a00f27202 */ /* 0x000fce0000000f00 */
[----:B------:R-:W-:Y:S05]  /*f930*/  WARPSYNC.COLLECTIVE R224, `(.L_x_424) ;  /* 0x00000000e0087348 */ /* 0x000fea0003c00000 */
[----:B------:R0:W1:Y:S02]  /*f940*/  SHFL.DOWN P2, R74, R75, R72, R73 ;  /* 0x080000484b4a7389 */ /* 0x0000640000040049 */
[----:B01----:R-:W-:Y:S01]  /*f950*/  ENDCOLLECTIVE ;  /* 0x000000000000791b */ /* 0x003fe20003800000 */
.L_x_424:
[----:B------:R-:W-:Y:S02]  /*f960*/  MOV R75, R69 ;  /* 0x00000045004b7202 */ /* 0x000fe40000000f00 */
[----:B------:R-:W-:-:S07]  /*f970*/  MOV R243, R74 ;  /* 0x0000004a00f37202 */ /* 0x000fce0000000f00 */
[----:B------:R-:W-:Y:S05]  /*f980*/  WARPSYNC.COLLECTIVE R224, `(.L_x_425) ;  /* 0x00000000e0087348 */ /* 0x000fea0003c00000 */
[----:B------:R0:W1:Y:S02]  /*f990*/  SHFL.DOWN P2, R74, R75, R72, R73 ;  /* 0x080000484b4a7389 */ /* 0x0000640000040049 */
[----:B01----:R-:W-:Y:S01]  /*f9a0*/  ENDCOLLECTIVE ;  /* 0x000000000000791b */ /* 0x003fe20003800000 */
.L_x_425:
[----:B------:R-:W-:Y:S02]  /*f9b0*/  MOV R75, R68 ;  /* 0x00000044004b7202 */ /* 0x000fe40000000f00 */
[----:B------:R-:W-:-:S07]  /*f9c0*/  MOV R244, R74 ;  /* 0x0000004a00f47202 */ /* 0x000fce0000000f00 */
[----:B------:R-:W-:Y:S05]  /*f9d0*/  WARPSYNC.COLLECTIVE R224, `(.L_x_426) ;  /* 0x00000000e0087348 */ /* 0x000fea0003c00000 */
[----:B------:R0:W1:Y:S02]  /*f9e0*/  SHFL.DOWN P2, R74, R75, R72, R73 ;  /* 0x080000484b4a7389 */ /* 0x0000640000040049 */
[----:B01----:R-:W-:Y:S01]  /*f9f0*/  ENDCOLLECTIVE ;  /* 0x000000000000791b */ /* 0x003fe20003800000 */
.L_x_426:
[----:B------:R-:W-:Y:S05]  /*fa00*/  WARPSYNC.COLLECTIVE R224, `(.L_x_427) ;  /* 0x00000000e0087348 */ /* 0x000fea0003c00000 */
[----:B------:R0:W1:Y:S02]  /*fa10*/  SHFL.IDX P0, R228, R229, R226, R231 ;  /* 0x000000e2e5e47389 */ /* 0x00006400000000e7 */
[----:B01----:R-:W-:Y:S01]  /*fa20*/  ENDCOLLECTIVE ;  /* 0x000000000000791b */ /* 0x003fe20003800000 */
.L_x_427:
[----:B------:R-:W-:Y:S02]  /*fa30*/  MOV R229, R61 ;  /* 0x0000003d00e57202 */ /* 0x000fe40000000f00 */
[----:B------:R-:W-:Y:S02]  /*fa40*/  MOV R246, R74 ;  /* 0x0000004a00f67202 */ /* 0x000fe40000000f00 */
[----:B------:R-:W-:-:S07]  /*fa50*/  MOV R74, R228 ;  /* 0x000000e4004a7202 */ /* 0x000fce0000000f00 */
[----:B------:R-:W-:Y:S05]  /*fa60*/  WARPSYNC.COLLECTIVE R224, `(.L_x_428) ;  /* 0x00000000e0087348 */ /* 0x000fea0003c00000 */
[----:B------:R0:W1:Y:S02]  /*fa70*/  SHFL.IDX P0, R228, R229, R226, R231 ;  /* 0x000000e2e5e47389 */ /* 0x00006400000000e7 */
[----:B01----:R-:W-:Y:S01]  /*fa80*/  ENDCOLLECTIVE ;  /* 0x000000000000791b */ /* 0x003fe20003800000 */
.L_x_428:
[----:B------:R-:W-:Y:S02]  /*fa90*/  MOV R229, R62 ;  /* 0x0000003e00e57202 */ /* 0x000fe40000000f00 */
[----:B------:R-:W-:-:S07]  /*faa0*/  MOV R75, R228 ;  /* 0x000000e4004b7202 */ /* 0x000fce0000000f00 */
[----:B------:R-:W-:Y:S05]  /*fab0*/  WARPSYNC.COLLECTIVE R224, `(.L_x_429) ;  /* 0x00000000e0087348 */ /* 0x000fea0003c00000 */
[----:B------:R0:W1:Y:S02]  /*fac0*/  SHFL.IDX P0, R228, R229, R226, R231 ;  /* 0x000000e2e5e47389 */ /* 0x00006400000000e7 */
[----:B01----:R-:W-:Y:S01]  /*fad0*/  ENDCOLLECTIVE ;  /* 0x000000000000791b */ /* 0x003fe20003800000 */
.L_x_429:
[----:B------:R-:W-:Y:S02]  /*fae0*/  MOV R229, R63 ;  /* 0x0000003f00e57202 */ /* 0x000fe40000000f00 */
[----:B------:R-:W-:-:S07]  /*faf0*/  MOV R248, R228 ;  /* 0x000000e400f87202 */ /* 0x000fce0000000f00 */
[----:B------:R-:W-:Y:S05]  /*fb00*/  WARPSYNC.COLLECTIVE R224, `(.L_x_430) ;  /* 0x00000000e0087348 */ /* 0x000fea0003c00000 */
[----:B------:R0:W1:Y:S02]  /*fb10*/  SHFL.IDX P0, R228, R229, R226, R231 ;  /* 0x000000e2e5e47389 */ /* 0x00006400000000e7 */
[----:B01----:R-:W-:Y:S01]  /*fb20*/  ENDCOLLECTIVE ;  /* 0x000000000000791b */ /* 0x003fe20003800000 */
.L_x_430:
[----:B------:R-:W-:Y:S01]  /*fb30*/  MOV R249, R228 ;  /* 0x000000e400f97202 */ /* 0x000fe20000000f00 */
[----:B------:R-:W-:Y:S01]  /*fb40*/  FMUL.FTZ R228, R60, R245 ;  /* 0x000000f53ce47220 */ /* 0x000fe20000410000 */
[----:B------:R-:W-:Y:S06]  /*fb50*/  BRA `(.L_x_431) ;  /* 0xffffff8c00d07947 */ /* 0x000fec000383ffff */
.L_x_432:
        /* <DEDUP_REMOVED lines=10> */
.L_x_18902:


//--------------------- .text._Z25selective_scan_bwd_kernelI32Selective_Scan_bwd_kernel_traitsILi128ELi16ELb0ELb0ELb0ELb1ELb1EN3c108BFloat16ENS1_7complexIfEEEEv12SSMParamsBwd --------------------------
	.section	.text._Z25selective_scan_bwd_kernelI32Selective_Scan_bwd_kernel_traitsILi128ELi16ELb0ELb0ELb0ELb1ELb1EN3c108BFloat16ENS1_7complexIfEEEEv12SSMParamsBwd,"ax",@progbits
	.align	128
        .global         _Z25selective_scan_bwd_kernelI32Selective_Scan_bwd_kernel_traitsILi128ELi16ELb0ELb0ELb0ELb1ELb1EN3c108BFloat16ENS1_7complexIfEEEEv12SSMParamsBwd
        .type           _Z25selective_scan_bwd_kernelI32Selective_Scan_bwd_kernel_traitsILi128ELi16ELb0ELb0ELb0ELb1ELb1EN3c108BFloat16ENS1_7complexIfEEEEv12SSMParamsBwd,@function
        .size           _Z25selective_scan_bwd_kernelI32Selective_Scan_bwd_kernel_traitsILi128ELi16ELb0ELb0ELb0ELb1ELb1EN3c108BFloat16ENS1_7complexIfEEEEv12SSMParamsBwd,(.L_x_18903 - _Z25selective_scan_bwd_kernelI32Selective_Scan_bwd_kernel_traitsILi128ELi16ELb0ELb0ELb0ELb1ELb1EN3c108BFloat16ENS1_7complexIfEEEEv12SSMParamsBwd)
        .other          _Z25selective_scan_bwd_kernelI32Selective_Scan_bwd_kernel_traitsILi128ELi16ELb0ELb0ELb0ELb1ELb1EN3c108BFloat16ENS1_7complexIfEEEEv12SSMParamsBwd,@"STO_CUDA_ENTRY STV_DEFAULT"
_Z25selective_scan_bwd_kernelI32Selective_Scan_bwd_kernel_traitsILi128ELi16ELb0ELb0ELb0ELb1ELb1EN3c108BFloat16ENS1_7complexIfEEEEv12SSMParamsBwd:
.text._Z25selective_scan_bwd_kernelI32Selective_Scan_bwd_kernel_traitsILi128ELi16ELb0ELb0ELb0ELb1ELb1EN3c108BFloat16ENS1_7complexIfEEEEv12SSMParamsBwd:
        /* <DEDUP_REMOVED lines=29> */
[----:B-1----:R-:W-:Y:S01]  /*01d0*/  IMAD R2, R122, R8, RZ ;  /* 0x000000087a027224 */ /* 0x002fe200078e02ff */
[----:B0-----:R-:W-:Y:S01]  /*01e0*/  ISETP.NE.U32.AND P2, PT, R10, RZ, PT ;  /* 0x000000ff0a00720c */ /* 0x001fe20003f45070 */
[----:B------:R-:W-:Y:S01]  /*01f0*/  ULDC.64 UR10, c[0x0][0x290] ;  /* 0x0000a400000a7ab9 */ /* 0x000fe20000000a00 */
[----:B------:R-:W-:Y:S01]  /*0200*/  UIADD3 UR5, UR5, UR9, URZ ;  /* 0x0000000905057290 */ /* 0x000fe2000fffe03f */
[----:B------:R-:W0:Y:S01]  /*0210*/  LDC.64 R18, c[0x0][0x3d8] ;  /* 0x0000f600ff127b82 */ /* 0x000e220000000a00 */
[----:B------:R-:W-:-:S02]  /*0220*/  UIMAD.WIDE.U32 UR6, UR16, UR10, URZ ;  /* 0x0000000a100672a5 */ /* 0x000fc4000f8e003f */
[----:B------:R-:W-:Y:S01]  /*0230*/  UIMAD UR10, UR8, UR10, URZ ;  /* 0x0000000a080a72a4 */ /* 0x000fe2000f8e023f */
[----:B------:R-:W-:Y:S01]  /*0240*/  IMAD R12, R123, R9, R2 ;  /* 0x000000097b0c7224 */ /* 0x000fe200078e0202 */
[----:B------:R-:W-:Y:S01]  /*0250*/  ISETP.NE.AND.EX P2, PT, R11, RZ, PT, P2 ;  /* 0x000000ff0b00720c */ /* 0x000fe20003f45320 */
[----:B------:R-:W-:Y:S01]  /*0260*/  IMAD.WIDE.U32 R2, R123, R8, UR4 ;  /* 0x000000047b027e25 */ /* 0x000fe2000f8e0008 */
[----:B------:R-:W-:Y:S01]  /*0270*/  UIMAD UR10, UR16, UR11, UR10 ;  /* 0x0000000b100a72a4 */ /* 0x000fe2000f8e020a */
[----:B--2---:R-:W-:Y:S01]  /*0280*/  LEA R7, R23, 0xfffff800, 0xb ;  /* 0xfffff80017077811 */ /* 0x004fe200078e58ff */
[----:B------:R-:W-:Y:S01]  /*0290*/  UIMAD UR8, UR8, UR12, URZ ;  /* 0x0000000c080872a4 */ /* 0x000fe2000f8e023f */
[----:B------:R-:W1:Y:S01]  /*02a0*/  LDC.64 R24, c[0x0][0x2f8] ;  /* 0x0000be00ff187b82 */ /* 0x000e620000000a00 */
[----:B------:R-:W-:Y:S01]  /*02b0*/  UIADD3 UR7, UR7, UR10, URZ ;  /* 0x0000000a07077290 */ /* 0x000fe2000fffe03f */
[----:B------:R-:W-:Y:S01]  /*02c0*/  IADD3 R11, P3, R7, R2, RZ ;  /* 0x00000002070b7210 */ /* 0x000fe20007f7e0ff */
[----:B-----5:R-:W-:Y:S01]  /*02d0*/  IMAD R2, R122, R14, RZ ;  /* 0x0000000e7a027224 */ /* 0x020fe200078e02ff */
[----:B------:R-:W-:Y:S01]  /*02e0*/  SHF.R.S32.HI R9, RZ, 0x1f, R7 ;  /* 0x0000001fff097819 */ /* 0x000fe20000011407 */
[----:B------:R-:W-:-:S02]  /*02f0*/  UIMAD.WIDE.U32 UR4, UR16, UR12, URZ ;  /* 0x0000000c100472a5 */ /* 0x000fc4000f8e003f */
[----:B------:R-:W-:Y:S01]  /*0300*/  UIMAD UR8, UR16, UR13, UR8 ;  /* 0x0000000d100872a4 */ /* 0x000fe2000f8e0208 */
[----:B------:R-:W-:Y:S01]  /*0310*/  IADD3.X R12, R9, R3, R12, P3, !PT ;  /* 0x00000003090c7210 */ /* 0x000fe20001ffe40c */
[C---:B------:R-:W-:Y:S01]  /*0320*/  IMAD R10, R123.reuse, R15, R2 ;  /* 0x0000000f7b0a7224 */ /* 0x040fe200078e0202 */
[----:B------:R-:W2:Y:S01]  /*0330*/  LDC.64 R20, c[0x0][0x3f8] ;  /* 0x0000fe00ff147b82 */ /* 0x000ea20000000a00 */
[----:B------:R-:W-:Y:S01]  /*0340*/  IMAD.WIDE.U32 R2, R123, R14, UR6 ;  /* 0x000000067b027e25 */ /* 0x000fe2000f8e000e */
[----:B------:R-:W-:-:S03]  /*0350*/  UIADD3 UR5, UR5, UR8, URZ ;  /* 0x0000000805057290 */ /* 0x000fc6000fffe03f */
[----:B---3--:R-:W-:-:S03]  /*0360*/  IMAD R4, R122, R16, RZ ;  /* 0x000000107a047224 */ /* 0x008fc600078e02ff */
[----:B------:R-:W3:Y:S01]  /*0370*/  @P2 LDC R14, c[0x0][0x214] ;  /* 0x00008500ff0e2b82 */ /* 0x000ee20000000800 */
[C---:B------:R-:W-:Y:S02]  /*0380*/  IMAD R13, R123.reuse, R17, R4 ;  /* 0x000000117b0d7224 */ /* 0x040fe400078e0204 */
[----:B------:R-:W-:Y:S01]  /*0390*/  IMAD.WIDE.U32 R4, R123, R16, UR4 ;  /* 0x000000047b047e25 */ /* 0x000fe2000f8e0010 */
[----:B0-----:R-:W-:-:S04]  /*03a0*/  ISETP.NE.U32.AND P3, PT, R18, RZ, PT ;  /* 0x000000ff1200720c */ /* 0x001fc80003f65070 */
[----:B------:R-:W0:Y:S01]  /*03b0*/  @P2 LDC R15, c[0x0][0x21c] ;  /* 0x00008700ff0f2b82 */ /* 0x000e220000000800 */
[----:B------:R-:W-:-:S07]  /*03c0*/  ISETP.NE.AND.EX P3, PT, R19, RZ, PT, P3 ;  /* 0x000000ff1300720c */ /* 0x000fce0003f65330 */
[----:B------:R-:W5:Y:S01]  /*03d0*/  LDC.64 R16, c[0x0][0x2f0] ;  /* 0x0000bc00ff107b82 */ /* 0x000f620000000a00 */
[C---:B------:R-:W-:Y:S02]  /*03e0*/  IADD3 R8, P5, R7.reuse, R2, RZ ;  /* 0x0000000207087210 */ /* 0x040fe40007fbe0ff */
[----:B------:R-:W-:Y:S01]  /*03f0*/  IADD3 R7, P6, R7, R4, RZ ;  /* 0x0000000407077210 */ /* 0x000fe20007fde0ff */
[----:B------:R-:W-:-:S03]  /*0400*/  UMOV UR4, URZ ;  /* 0x0000003f00047c82 */ /* 0x000fc60008000000 */
[C---:B------:R-:W-:Y:S01]  /*0410*/  IADD3.X R4, R9.reuse, R5, R13, P6, !PT ;  /* 0x0000000509047210 */ /* 0x040fe200037fe40d */
[----:B------:R-:W-:Y:S01]  /*0420*/  HFMA2.MMA R13, -RZ, RZ, 0, 0 ;  /* 0x00000000ff0d7435 */ /* 0x000fe200000001ff */
[----:B------:R-:W-:Y:S01]  /*0430*/  UMOV UR5, URZ ;  /* 0x0000003f00057c82 */ /* 0x000fe20008000000 */
[----:B------:R-:W-:Y:S01]  /*0440*/  IADD3.X R10, R9, R3, R10, P5, !PT ;  /* 0x00000003090a7210 */ /* 0x000fe20002ffe40a */
[----:B------:R-:W1:Y:S01]  /*0450*/  LDC.64 R26, c[0x0][0x3b8] ;  /* 0x0000ee00ff1a7b82 */ /* 0x000e620000000a00 */
[----:B--2---:R-:W-:-:S04]  /*0460*/  ISETP.NE.U32.AND P4, PT, R20, RZ, PT ;  /* 0x000000ff1400720c */ /* 0x004fc80003f85070 */
[----:B------:R-:W-:-:S03]  /*0470*/  ISETP.NE.AND.EX P4, PT, R21, RZ, PT, P4 ;  /* 0x000000ff1500720c */ /* 0x000fc60003f85340 */
[----:B------:R-:W2:Y:S01]  /*0480*/  @P2 LDC.64 R98, c[0x0][0x310] ;  /* 0x0000c400ff622b82 */ /* 0x000ea20000000a00 */
[----:B------:R-:W-:Y:S01]  /*0490*/  CS2R R242, SRZ ;  /* 0x0000000000f27805 */ /* 0x000fe2000001ff00 */
[----:B------:R-:W-:-:S08]  /*04a0*/  HFMA2.MMA R239, -RZ, RZ, 0, 0 ;  /* 0x00000000ffef7435 */ /* 0x000fd000000001ff */
[----:B------:R-:W-:-:S04]  /*04b0*/  @P4 LEA R242, P5, R123, R20, 0x2 ;  /* 0x000000147bf24211 */ /* 0x000fc800078a10ff */
[----:B------:R-:W-:Y:S02]  /*04c0*/  @P4 LEA.HI.X R243, R123, R21, R122, 0x2, P5 ;  /* 0x000000157bf34211 */ /* 0x000fe400028f147a */
[----:B-1----:R-:W-:Y:S02]  /*04d0*/  LEA R2, P4, R7, R26, 0x1 ;  /* 0x0000001a07027211 */ /* 0x002fe400078808ff */
[----:B------:R-:W-:Y:S02]  /*04e0*/  MOV R240, RZ ;  /* 0x000000ff00f07202 */ /* 0x000fe40000000f00 */
[----:B----4-:R-:W-:Y:S01]  /*04f0*/  @P0 R2UR UR4, R0 ;  /* 0x00000000000402ca */ /* 0x010fe200000e0000 */
[----:B---3--:R-:W-:Y:S01]  /*0500*/  @P2 IMAD R0, R14, UR16, R123 ;  /* 0x000000100e002c24 */ /* 0x008fe2000f8e027b */
[----:B------:R-:W-:-:S03]  /*0510*/  HFMA2.MMA R14, -RZ, RZ, 0, 0 ;  /* 0x00000000ff0e7435 */ /* 0x000fc600000001ff */
[----:B------:R-:W-:Y:S01]  /*0520*/  @P2 IMAD R0, R0, R23, RZ ;  /* 0x0000001700002224 */ /* 0x000fe200078e02ff */
[----:B------:R-:W-:Y:S02]  /*0530*/  @P1 R2UR UR5, R6 ;  /* 0x00000000060512ca */ /* 0x000fe400000e0000 */
[----:B------:R-:W-:Y:S01]  /*0540*/  @P3 LEA R13, P1, R123, R18, 0x2 ;  /* 0x000000127b0d3211 */ /* 0x000fe200078210ff */
[----:B0-----:R-:W-:-:S03]  /*0550*/  @P2 IMAD R3, R0, R15, RZ ;  /* 0x0000000f00032224 */ /* 0x001fc600078e02ff */
[----:B------:R-:W-:Y:S02]  /*0560*/  @P3 LEA.HI.X R14, R123, R19, R122, 0x2, P1 ;  /* 0x000000137b0e3211 */ /* 0x000fe400008f147a */
[C---:B-----5:R-:W-:Y:S02]  /*0570*/  LEA R6, P1, R11.reuse, R16, 0x1 ;  /* 0x000000100b067211 */ /* 0x060fe400078208ff */
[C---:B------:R-:W-:Y:S02]  /*0580*/  LEA R0, P3, R8.reuse, R24, 0x1 ;  /* 0x0000001808007211 */ /* 0x040fe400078608ff */
[----:B------:R-:W-:Y:S02]  /*0590*/  LEA.HI.X R9, R11, R17, R12, 0x1, P1 ;  /* 0x000000110b097211 */ /* 0x000fe400008f0c0c */
[----:B------:R-:W-:Y:S02]  /*05a0*/  LEA.HI.X R5, R8, R25, R10, 0x1, P3 ;  /* 0x0000001908057211 */ /* 0x000fe400018f0c0a */
[----:B------:R-:W-:-:S02]  /*05b0*/  MOV R10, R13 ;  /* 0x0000000d000a7202 */ /* 0x000fc40000000f00 */
[----:B------:R-:W-:-:S05]  /*05c0*/  MOV R11, R14 ;  /* 0x0000000e000b7202 */ /* 0x000fca0000000f00 */
[----:B------:R0:W-:Y:S01]  /*05d0*/  STL.64 [R1], R10 ;  /* 0x0000000a01007387 */ /* 0x0001e20000100a00 */
[----:B------:R-:W-:Y:S01]  /*05e0*/  ISETP.GE.AND P0, PT, R23, 0x1, PT ;  /* 0x000000011700780c */ /* 0x000fe20003f06270 */
[----:B--2---:R-:W-:Y:S01]  /*05f0*/  @P2 IMAD.WIDE R98, R3, 0x10, R98 ;  /* 0x0000001003622825 */ /* 0x004fe200078e0262 */
        /* <DEDUP_REMOVED lines=9> */
[----:B------:R-:W-:Y:S02]  /*0690*/  R2UR UR10, R9 ;  /* 0x00000000090a72ca */ /* 0x000fe400000e0000 */
[----:B------:R-:W-:Y:S02]  /*06a0*/  R2UR UR12, R5 ;  /* 0x00000000050c72ca */ /* 0x000fe400000e0000 */
[----:B------:R-:W-:-:S02]  /*06b0*/  R2UR UR13, R2 ;  /* 0x00000000020d72ca */ /* 0x000fc400000e0000 */
[----:B------:R-:W-:Y:S02]  /*06c0*/  R2UR UR17, R3 ;  /* 0x00000000031172ca */ /* 0x000fe400000e0000 */
[----:B------:R-:W-:Y:S02]  /*06d0*/  MOV R239, RZ ;  /* 0x000000ff00ef7202 */ /* 0x000fe40000000f00 */
[----:B------:R-:W-:Y:S01]  /*06e0*/  MOV R240, RZ ;  /* 0x000000ff00f07202 */ /* 0x000fe20000000f00 */
[----:B-1----:R-:W-:-:S03]  /*06f0*/  ULEA UR7, UR7, UR6, 0x18 ;  /* 0x0000000607077291 */ /* 0x002fc6000f8ec03f */
[----:B------:R-:W-:Y:S01]  /*0700*/  UMOV UR6, URZ ;  /* 0x0000003f00067c82 */ /* 0x000fe20008000000 */
[----:B0-----:R-:W-:Y:S02]  /*0710*/  SHF.R.S32.HI R0, RZ, 0x1f, R227 ;  /* 0x0000001fff007819 */ /* 0x001fe400000114e3 */
[----:B------:R-:W-:Y:S02]  /*0720*/  LOP3.LUT R237, R227, 0x1f, RZ, 0xc0, !PT ;  /* 0x0000001fe3ed7812 */ /* 0x000fe400078ec0ff */
[----:B------:R-:W-:-:S04]  /*0730*/  LEA.HI R0, R0, R227, RZ, 0x5 ;  /* 0x000000e300007211 */ /* 0x000fc800078f28ff */
[----:B------:R-:W-:-:S04]  /*0740*/  SHF.R.S32.HI R0, RZ, 0x5, R0 ;  /* 0x00000005ff007819 */ /* 0x000fc80000011400 */
[----:B--2---:R-:W-:-:S07]  /*0750*/  LEA R120, R0, UR7, 0x4 ;  /* 0x0000000700787c11 */ /* 0x004fce000f8e20ff */
.L_x_507:
[----:B------:R-:W0:Y:S01]  /*0760*/  LDC R8, c[0x0][0x224] ;  /* 0x00008900ff087b82 */ /* 0x000e220000000800 */
[----:B------:R-:W-:Y:S01]  /*0770*/  SHF.L.U32 R0, R227, 0x4, RZ ;  /* 0x00000004e3007819 */ /* 0x000fe200000006ff */
[----:B------:R-:W-:Y:S01]  /*0780*/  ULDC UR8, c[0x0][0x218] ;  /* 0x0000860000087ab9 */ /* 0x000fe20000000800 */
[----:B------:R-:W-:Y:S02]  /*0790*/  PRMT R7, RZ, 0x7610, R7 ;  /* 0x00007610ff077816 */ /* 0x000fe40000000007 */
[----:B------:R-:W-:Y:S02]  /*07a0*/  LOP3.LUT R0, R0, 0xfffffe00, RZ, 0xc0, !PT ;  /* 0xfffffe0000007812 */ /* 0x000fe400078ec0ff */
[----:B------:R-:W-:Y:S02]  /*07b0*/  PRMT R6, RZ, 0x7610, R6 ;  /* 0x00007610ff067816 */ /* 0x000fe40000000006 */
[----:B------:R-:W-:Y:S02]  /*07c0*/  LOP3.LUT R11, R0, 0x1f, R227, 0xf8, !PT ;  /* 0x0000001f000b7812 */ /* 0x000fe400078ef8e3 */
[----:B------:R-:W-:-:S02]  /*07d0*/  PRMT R9, RZ, 0x7610, R9 ;  /* 0x00007610ff097816 */ /* 0x000fc40000000009 */
[C---:B------:R-:W-:Y:S02]  /*07e0*/  LOP3.LUT R10, R11.reuse, 0x20, RZ, 0xfc, !PT ;  /* 0x000000200b0a7812 */ /* 0x040fe400078efcff */
[----:B------:R-:W-:Y:S02]  /*07f0*/  SHF.R.S32.HI R0, RZ, 0x1f, R11 ;  /* 0x0000001fff007819 */ /* 0x000fe4000001140b */
[C---:B------:R-:W-:Y:S02]  /*0800*/  LEA R4, P3, R11.reuse, UR9, 0x1 ;  /* 0x000000090b047c11 */ /* 0x040fe4000f8608ff */
[C---:B------:R-:W-:Y:S02]  /*0810*/  LOP3.LUT R12, R11.reuse, 0x40, RZ, 0xfc, !PT ;  /* 0x000000400b0c7812 */ /* 0x040fe400078efcff */
[C---:B------:R-:W-:Y:S02]  /*0820*/  LOP3.LUT R13, R11.reuse, 0x60, RZ, 0xfc, !PT ;  /* 0x000000600b0d7812 */ /* 0x040fe400078efcff */
[----:B------:R-:W-:-:S02]  /*0830*/  LOP3.LUT R14, R11, 0x80, RZ, 0xfc, !PT ;  /* 0x000000800b0e7812 */ /* 0x000fc400078efcff */
[----:B0-----:R-:W-:Y:S02]  /*0840*/  IADD3 R119, R8, -UR6, RZ ;  /* 0x8000000608777c10 */ /* 0x001fe4000fffe0ff */
[----:B------:R-:W-:Y:S02]  /*0850*/  LOP3.LUT R15, R11, 0xa0, RZ, 0xfc, !PT ;  /* 0x000000a00b0f7812 */ /* 0x000fe400078efcff */
[----:B------:R-:W-:Y:S02]  /*0860*/  LEA R2, R119, 0xfffff800, 0xb ;  /* 0xfffff80077027811 */ /* 0x000fe400078e58ff */
[C---:B------:R-:W-:Y:S02]  /*0870*/  LEA.HI.X R5, R11.reuse, UR10, R0, 0x1, P3 ;  /* 0x0000000a0b057c11 */ /* 0x040fe400098f0c00 */
[----:B------:R-:W-:Y:S02]  /*0880*/  IADD3 R26, -R2, UR8, RZ ;  /* 0x00000008021a7c10 */ /* 0x000fe4000fffe1ff */
[----:B------:R-:W-:-:S02]  /*0890*/  LOP3.LUT R16, R11, 0xc0, RZ, 0xfc, !PT ;  /* 0x000000c00b107812 */ /* 0x000fc400078efcff */
[CC--:B------:R-:W-:Y:S01]  /*08a0*/  ISETP.GE.AND P2, PT, R11.reuse, R26.reuse, PT ;  /* 0x0000001a0b00720c */ /* 0x0c0fe20003f46270 */
[----:B------:R-:W-:Y:S01]  /*08b0*/  BAR.SYNC.DEFER_BLOCKING 0x0 ;  /* 0x0000000000007b1d */ /* 0x000fe20000010000 */
[-C--:B------:R-:W-:Y:S02]  /*08c0*/  ISETP.GE.AND P1, PT, R10, R26.reuse, PT ;  /* 0x0000001a0a00720c */ /* 0x080fe40003f26270 */
[-C--:B------:R-:W-:Y:S02]  /*08d0*/  ISETP.GE.AND P0, PT, R12, R26.reuse, PT ;  /* 0x0000001a0c00720c */ /* 0x080fe40003f06270 */
[----:B------:R-:W-:Y:S02]  /*08e0*/  LOP3.LUT R17, R11, 0xe0, RZ, 0xfc, !PT ;  /* 0x000000e00b117812 */ /* 0x000fe400078efcff */
[----:B------:R-:W-:Y:S02]  /*08f0*/  ISETP.GE.AND P4, PT, R13, R26, PT ;  /* 0x0000001a0d00720c */ /* 0x000fe40003f86270 */
[----:B------:R-:W-:-:S02]  /*0900*/  LOP3.LUT R18, R11, 0x100, RZ, 0xfc, !PT ;  /* 0x000001000b127812 */ /* 0x000fc400078efcff */
[-C--:B------:R-:W-:Y:S02]  /*0910*/  ISETP.GE.AND P6, PT, R14, R26.reuse, PT ;  /* 0x0000001a0e00720c */ /* 0x080fe40003fc6270 */
[-C--:B------:R-:W-:Y:S02]  /*0920*/  ISETP.GE.AND P5, PT, R15, R26.reuse, PT ;  /* 0x0000001a0f00720c */ /* 0x080fe40003fa6270 */
[----:B------:R-:W-:Y:S02]  /*0930*/  ISETP.GE.AND P3, PT, R16, R26, PT ;  /* 0x0000001a1000720c */ /* 0x000fe40003f66270 */
[----:B------:R-:W-:Y:S02]  /*0940*/  PRMT R28, RZ, 0x7610, R28 ;  /* 0x00007610ff1c7816 */ /* 0x000fe4000000001c */
[----:B------:R-:W-:Y:S02]  /*0950*/  PRMT R27, RZ, 0x7610, R27 ;  /* 0x00007610ff1b7816 */ /* 0x000fe4000000001b */
[----:B------:R-:W-:-:S02]  /*0960*/  PRMT R30, RZ, 0x7610, R30 ;  /* 0x00007610ff1e7816 */ /* 0x000fc4000000001e */
[----:B------:R-:W-:Y:S01]  /*0970*/  LOP3.LUT R19, R11, 0x120, RZ, 0xfc, !PT ;  /* 0x000001200b137812 */ /* 0x000fe200078efcff */
[----:B------:R-:W2:Y:S01]  /*0980*/  @!P2 LDG.E.U16 R7, desc[UR14][R4.64] ;  /* 0x0000000e0407a981 */ /* 0x000ea2000c1e1500 */
[-C--:B------:R-:W-:Y:S02]  /*0990*/  ISETP.GE.AND P2, PT, R17, R26.reuse, PT ;  /* 0x0000001a1100720c */ /* 0x080fe40003f46270 */
[----:B------:R-:W-:Y:S01]  /*09a0*/  PRMT R29, RZ, 0x7610, R29 ;  /* 0x00007610ff1d7816 */ /* 0x000fe2000000001d */
[----:B------:R-:W3:Y:S01]  /*09b0*/  @!P1 LDG.E.U16 R6, desc[UR14][R4.64+0x40] ;  /* 0x0000400e04069981 */ /* 0x000ee2000c1e1500 */
[----:B------:R-:W-:Y:S02]  /*09c0*/  ISETP.GE.AND P1, PT, R18, R26, PT ;  /* 0x0000001a1200720c */ /* 0x000fe40003f26270 */
[----:B------:R-:W-:Y:S01]  /*09d0*/  LOP3.LUT R20, R11, 0x140, RZ, 0xfc, !PT ;  /* 0x000001400b147812 */ /* 0x000fe200078efcff */
[----:B------:R-:W4:Y:S01]  /*09e0*/  @!P0 LDG.E.U16 R9, desc[UR14][R4.64+0x80] ;  /* 0x0000800e04098981 */ /* 0x000f22000c1e1500 */
[----:B------:R-:W-:-:S02]  /*09f0*/  PRMT R32, RZ, 0x7610, R32 ;  /* 0x00007610ff207816 */ /* 0x000fc40000000020 */
[C---:B------:R-:W-:Y:S01]  /*0a00*/  LOP3.LUT R21, R11.reuse, 0x160, RZ, 0xfc, !PT ;  /* 0x000001600b157812 */ /* 0x040fe200078efcff */
[----:B------:R-:W5:Y:S01]  /*0a10*/  @!P4 LDG.E.U16 R28, desc[UR14][R4.64+0xc0] ;  /* 0x0000c00e041cc981 */ /* 0x000f62000c1e1500 */
[----:B------:R-:W-:Y:S02]  /*0a20*/  PRMT R31, RZ, 0x7610, R31 ;  /* 0x00007610ff1f7816 */ /* 0x000fe4000000001f */
        /* <DEDUP_REMOVED lines=15> */
[----:B------:R-:W-:Y:S02]  /*0b20*/  ISETP.GE.AND P1, PT, R25, R26, PT ;  /* 0x0000001a1900720c */ /* 0x000fe40003f26270 */
        /* <DEDUP_REMOVED lines=14> */
[----:B------:R-:W-:-:S04]  /*0c10*/  SHF.L.U32 R39, R227, 0x4, RZ ;  /* 0x00000004e3277819 */ /* 0x000fc800000006ff */
        /* <DEDUP_REMOVED lines=41> */
[----:B------:R-:W-:Y:S02]  /*0eb0*/  LEA R4, R121, R70, 0x4 ;  /* 0x0000004679047211 */ /* 0x000fe400078e20ff */
[----:B------:R-:W-:Y:S02]  /*0ec0*/  LEA.HI.SX32 R66, R66, R39, 0x1b ;  /* 0x0000002742427211 */ /* 0x000fe400078fdaff */
[----:B------:R-:W-:-:S02]  /*0ed0*/  LEA R114, R58, UR7, 0x1 ;  /* 0x000000073a727c11 */ /* 0x000fc4000f8e08ff */
[----:B------:R-:W-:Y:S02]  /*0ee0*/  LEA.HI.SX32 R68, R68, R39, 0x1b ;  /* 0x0000002744447211 */ /* 0x000fe400078fdaff */
[----:B------:R-:W-:Y:S02]  /*0ef0*/  LEA R113, R60, UR7, 0x1 ;  /* 0x000000073c717c11 */ /* 0x000fe4000f8e08ff */
[----:B------:R-:W-:Y:S02]  /*0f00*/  LEA R112, R62, UR7, 0x1 ;  /* 0x000000073e707c11 */ /* 0x000fe4000f8e08ff */
[----:B------:R-:W-:Y:S02]  /*0f10*/  LEA R111, R64, UR7, 0x1 ;  /* 0x00000007406f7c11 */ /* 0x000fe4000f8e08ff */
[----:B------:R-:W-:Y:S02]  /*0f20*/  LEA.HI.SX32 R108, R4, R4, 0x1b ;  /* 0x00000004046c7211 */ /* 0x000fe400078fdaff */
[----:B------:R-:W-:-:S02]  /*0f30*/  LEA R110, R66, UR7, 0x1 ;  /* 0x00000007426e7c11 */ /* 0x000fc4000f8e08ff */
[----:B------:R-:W-:Y:S02]  /*0f40*/  LEA R109, R68, UR7, 0x1 ;  /* 0x00000007446d7c11 */ /* 0x000fe4000f8e08ff */
[----:B------:R-:W-:Y:S02]  /*0f50*/  LEA R108, R108, UR7, 0x1 ;  /* 0x000000076c6c7c11 */ /* 0x000fe4000f8e08ff */
[----:B------:R-:W-:-:S04]  /*0f60*/  LEA R4, P0, R11, UR11, 0x1 ;  /* 0x0000000b0b047c11 */ /* 0x000fc8000f8008ff */
[----:B------:R-:W-:Y:S02]  /*0f70*/  LEA.HI.X R5, R11, UR12, R0, 0x1, P0 ;  /* 0x0000000c0b057c11 */ /* 0x000fe400080f0c00 */
[-C--:B------:R-:W-:Y:S02]  /*0f80*/  ISETP.GE.AND P0, PT, R10, R26.reuse, PT ;  /* 0x0000001a0a00720c */ /* 0x080fe40003f06270 */
[-C--:B------:R-:W-:Y:S02]  /*0f90*/  ISETP.GE.AND P2, PT, R12, R26.reuse, PT ;  /* 0x0000001a0c00720c */ /* 0x080fe40003f46270 */
[-C--:B------:R-:W-:Y:S02]  /*0fa0*/  ISETP.GE.AND P3, PT, R13, R26.reuse, PT ;  /* 0x0000001a0d00720c */ /* 0x080fe40003f66270 */
[-C--:B------:R-:W-:Y:S02]  /*0fb0*/  ISETP.GE.AND P4, PT, R16, R26.reuse, PT ;  /* 0x0000001a1000720c */ /* 0x080fe40003f86270 */
[----:B------:R-:W-:-:S02]  /*0fc0*/  ISETP.GE.AND P5, PT, R14, R26, PT ;  /* 0x0000001a0e00720c */ /* 0x000fc40003fa6270 */
[----:B------:R-:W-:Y:S02]  /*0fd0*/  ISETP.GE.AND P6, PT, R15, R26, PT ;  /* 0x0000001a0f00720c */ /* 0x000fe40003fc6270 */
[----:B------:R-:W-:Y:S02]  /*0fe0*/  PRMT R39, RZ, 0x7610, R39 ;  /* 0x00007610ff277816 */ /* 0x000fe40000000027 */
[----:B------:R-:W-:Y:S01]  /*0ff0*/  PRMT R42, RZ, 0x7610, R42 ;  /* 0x00007610ff2a7816 */ /* 0x000fe2000000002a */
[----:B--2---:R-:W-:Y:S04]  /*1000*/  STS.U16 [R198], R7 ;  /* 0x00000007c6007388 */ /* 0x004fe80000000400 */
[----:B---3--:R-:W-:Y:S04]  /*1010*/  STS.U16 [R197+0x40], R6 ;  /* 0x00004006c5007388 */ /* 0x008fe80000000400 */
[----:B----4-:R-:W-:Y:S04]  /*1020*/  STS.U16 [R196+0x80], R9 ;  /* 0x00008009c4007388 */ /* 0x010fe80000000400 */
[----:B-----5:R0:W-:Y:S04]  /*1030*/  STS.U16 [R195+0xc0], R28 ;  /* 0x0000c01cc3007388 */ /* 0x0201e80000000400 */
[----:B------:R-:W-:Y:S04]  /*1040*/  STS.U16 [R194+0x100], R27 ;  /* 0x0001001bc2007388 */ /* 0x000fe80000000400 */
[----:B------:R-:W-:Y:S04]  /*1050*/  STS.U16 [R193+0x140], R30 ;  /* 0x0001401ec1007388 */ /* 0x000fe80000000400 */
[----:B------:R-:W-:Y:S04]  /*1060*/  STS.U16 [R118+0x180], R29 ;  /* 0x0001801d76007388 */ /* 0x000fe80000000400 */
[----:B------:R-:W-:Y:S04]  /*1070*/  STS.U16 [R117+0x1c0], R32 ;  /* 0x0001c02075007388 */ /* 0x000fe80000000400 */
[----:B------:R-:W-:Y:S04]  /*1080*/  STS.U16 [R116+0x200], R31 ;  /* 0x0002001f74007388 */ /* 0x000fe80000000400 */
[----:B------:R1:W-:Y:S04]  /*1090*/  STS.U16 [R115+0x240], R34 ;  /* 0x0002402273007388 */ /* 0x0003e80000000400 */
        /* <DEDUP_REMOVED lines=24> */
[----:B------:R-:W-:Y:S01]  /*1220*/  BAR.SYNC.DEFER_BLOCKING 0x0 ;  /* 0x0000000000007b1d */ /* 0x000fe20000010000 */
[----:B-1----:R-:W-:-:S02]  /*1230*/  PRMT R34, RZ, 0x7610, R34 ;  /* 0x00007610ff227816 */ /* 0x002fc40000000022 */
[----:B------:R-:W-:-:S04]  /*1240*/  LEA R6, P1, R11, UR13, 0x1 ;  /* 0x0000000d0b067c11 */ /* 0x000fc8000f8208ff */
[----:B------:R-:W-:Y:S01]  /*1250*/  LEA.HI.X R7, R11, UR17, R0, 0x1, P1 ;  /* 0x000000110b077c11 */ /* 0x000fe200088f0c00 */
[----:B------:R-:W5:Y:S01]  /*1260*/  @!P0 LDG.E.U16 R28, desc[UR14][R4.64+0x40] ;  /* 0x0000400e041c8981 */ /* 0x000f62000c1e1500 */
[-C--:B------:R-:W-:Y:S02]  /*1270*/  ISETP.GE.AND P0, PT, R17, R26.reuse, PT ;  /* 0x0000001a1100720c */ /* 0x080fe40003f06270 */
[----:B------:R-:W-:Y:S02]  /*1280*/  ISETP.GE.AND P1, PT, R11, R26, PT ;  /* 0x0000001a0b00720c */ /* 0x000fe40003f26270 */
[----:B--2---:R-:W-:-:S09]  /*1290*/  PRMT R33, RZ, 0x7610, R33 ;  /* 0x00007610ff217816 */ /* 0x004fd20000000021 */
[----:B------:R-:W2:Y:S01]  /*12a0*/  @!P0 LDG.E.U16 R34, desc[UR14][R4.64+0x1c0] ;  /* 0x0001c00e04228981 */ /* 0x000ea2000c1e1500 */
[----:B------:R-:W-:Y:S02]  /*12b0*/  ISETP.GE.AND P0, PT, R18, R26, PT ;  /* 0x0000001a1200720c */ /* 0x000fe40003f06270 */
        /* <DEDUP_REMOVED lines=8> */
[-C--:B------:R-:W-:Y:S02]  /*1340*/  ISETP.GE.AND P0, PT, R19, R26.reuse, PT ;  /* 0x0000001a1300720c */ /* 0x080fe40003f06270 */
[-C--:B------:R-:W-:Y:S01]  /*1350*/  ISETP.GE.AND P1, PT, R20, R26.reuse, PT ;  /* 0x0000001a1400720c */ /* 0x080fe20003f26270 */
[----:B------:R-:W2:Y:S01]  /*1360*/  @!P2 LDG.E.U16 R27, desc[UR14][R4.64+0x80] ;  /* 0x0000800e041ba981 */ /* 0x000ea2000c1e1500 */
[----:B------:R-:W-:-:S03]  /*1370*/  ISETP.GE.AND P2, PT, R21, R26, PT ;  /* 0x0000001a1500720c */ /* 0x000fc60003f46270 */
[----:B------:R-:W2:Y:S01]  /*1380*/  @!P3 LDG.E.U16 R30, desc[UR14][R4.64+0xc0] ;  /* 0x0000c00e041eb981 */ /* 0x000ea2000c1e1500 */
[----:B------:R-:W-:-:S03]  /*1390*/  ISETP.GE.AND P3, PT, R22, R26, PT ;  /* 0x0000001a1600720c */ /* 0x000fc60003f66270 */
[----:B------:R-:W2:Y:S01]  /*13a0*/  @!P4 LDG.E.U16 R31, desc[UR14][R4.64+0x180] ;  /* 0x0001800e041fc981 */ /* 0x000ea2000c1e1500 */
[----:B------:R-:W-:-:S03]  /*13b0*/  ISETP.GE.AND P4, PT, R23, R26, PT ;  /* 0x0000001a1700720c */ /* 0x000fc60003f86270 */
[----:B------:R-:W2:Y:S01]  /*13c0*/  @!P5 LDG.E.U16 R29, desc[UR14][R4.64+0x100] ;  /* 0x0001000e041dd981 */ /* 0x000ea2000c1e1500 */
[----:B------:R-:W-:-:S03]  /*13d0*/  ISETP.GE.AND P5, PT, R24, R26, PT ;  /* 0x0000001a1800720c */ /* 0x000fc60003fa6270 */
[----:B------:R-:W2:Y:S01]  /*13e0*/  @!P6 LDG.E.U16 R32, desc[UR14][R4.64+0x140] ;  /* 0x0001400e0420e981 */ /* 0x000ea2000c1e1500 */
[----:B------:R-:W-:Y:S02]  /*13f0*/  ISETP.GE.AND P6, PT, R25, R26, PT ;  /* 0x0000001a1900720c */ /* 0x000fe40003fc6270 */
[----:B---3--:R-:W-:Y:S02]  /*1400*/  PRMT R36, RZ, 0x7610, R36 ;  /* 0x00007610ff247816 */ /* 0x008fe40000000024 */
[----:B----4-:R-:W-:Y:S02]  /*1410*/  PRMT R35, RZ, 0x7610, R35 ;  /* 0x00007610ff237816 */ /* 0x010fe40000000023 */
[----:B-----5:R-:W-:Y:S02]  /*1420*/  PRMT R38, RZ, 0x7610, R38 ;  /* 0x00007610ff267816 */ /* 0x020fe40000000026 */
[----:B------:R-:W-:Y:S01]  /*1430*/  PRMT R37, RZ, 0x7610, R37 ;  /* 0x00007610ff257816 */ /* 0x000fe20000000025 */
[----:B------:R-:W3:Y:S01]  /*1440*/  @!P0 LDG.E.U16 R36, desc[UR14][R4.64+0x240] ;  /* 0x0002400e04248981 */ /* 0x000ee2000c1e1500 */
[----:B------:R-:W-:-:S03]  /*1450*/  PRMT R40, RZ, 0x7610, R40 ;  /* 0x00007610ff287816 */ /* 0x000fc60000000028 */
[----:B------:R-:W4:Y:S04]  /*1460*/  @!P1 LDG.E.U16 R35, desc[UR14][R4.64+0x280] ;  /* 0x0002800e04239981 */ /* 0x000f28000c1e1500 */
[----:B------:R-:W5:Y:S04]  /*1470*/  @!P2 LDG.E.U16 R38, desc[UR14][R4.64+0x2c0] ;  /* 0x0002c00e0426a981 */ /* 0x000f68000c1e1500 */
[----:B------:R-:W5:Y:S04]  /*1480*/  @!P3 LDG.E.U16 R37, desc[UR14][R4.64+0x300] ;  /* 0x0003000e0425b981 */ /* 0x000f68000c1e1500 */
[----:B------:R-:W5:Y:S04]  /*1490*/  @!P4 LDG.E.U16 R40, desc[UR14][R4.64+0x340] ;  /* 0x0003400e0428c981 */ /* 0x000f68000c1e1500 */
[----:B------:R-:W5:Y:S04]  /*14a0*/  @!P5 LDG.E.U16 R39, desc[UR14][R4.64+0x380] ;  /* 0x0003800e0427d981 */ /* 0x000f68000c1e1500 */
[----:B------:R0:W5:Y:S01]  /*14b0*/  @!P6 LDG.E.U16 R42, desc[UR14][R4.64+0x3c0] ;  /* 0x0003c00e042ae981 */ /* 0x000162000c1e1500 */
[----:B------:R-:W-:-:S02]  /*14c0*/  P2R R50, PR, RZ, 0x1 ;  /* 0x00000001ff327803 */ /* 0x000fc40000000000 */
[-C--:B------:R-:W-:Y:S02]  /*14d0*/  ISETP.GE.AND P0, PT, R11, R26.reuse, PT ;  /* 0x0000001a0b00720c */ /* 0x080fe40003f06270 */
[----:B0-----:R-:W-:Y:S02]  /*14e0*/  PRMT R5, RZ, 0x7610, R5 ;  /* 0x00007610ff057816 */ /* 0x001fe40000000005 */
[----:B------:R-:W-:Y:S02]  /*14f0*/  P2R R48, PR, RZ, 0x2 ;  /* 0x00000002ff307803 */ /* 0x000fe40000000000 */
[----:B------:R-:W-:Y:S02]  /*1500*/  ISETP.GE.AND P1, PT, R10, R26, PT ;  /* 0x0000001a0a00720c */ /* 0x000fe40003f26270 */
        /* <DEDUP_REMOVED lines=12> */
[----:B--2---:R-:W-:Y:S04]  /*15d0*/  STS.U16 [R198], R9 ;  /* 0x00000009c6007388 */ /* 0x004fe80000000400 */
        /* <DEDUP_REMOVED lines=8> */
[----:B---3--:R-:W-:Y:S04]  /*1660*/  STS.U16 [R115+0x240], R36 ;  /* 0x0002402473007388 */ /* 0x008fe80000000400 */
[----:B----4-:R-:W-:Y:S04]  /*1670*/  STS.U16 [R114+0x280], R35 ;  /* 0x0002802372007388 */ /* 0x010fe80000000400 */
[----:B-----5:R-:W-:Y:S04]  /*1680*/  STS.U16 [R113+0x2c0], R38 ;  /* 0x0002c02671007388 */ /* 0x020fe80000000400 */
[----:B------:R-:W-:Y:S04]  /*1690*/  STS.U16 [R112+0x300], R37 ;  /* 0x0003002570007388 */ /* 0x000fe80000000400 */
[----:B------:R-:W-:Y:S04]  /*16a0*/  STS.U16 [R111+0x340], R40 ;  /* 0x000340286f007388 */ /* 0x000fe80000000400 */
[----:B------:R-:W-:Y:S04]  /*16b0*/  STS.U16 [R110+0x380], R39 ;  /* 0x000380276e007388 */ /* 0x000fe80000000400 */
[----:B------:R0:W-:Y:S01]  /*16c0*/  STS.U16 [R109+0x3c0], R42 ;  /* 0x0003c02a6d007388 */ /* 0x0001e20000000400 */
        /* <DEDUP_REMOVED lines=8> */
[----:B------:R-:W1:Y:S04]  /*1750*/  LDS.U16 R37, [R108+0xe] ;  /* 0x00000e006c257984 */ /* 0x000e680000000400 */
[----:B------:R-:W1:Y:S04]  /*1760*/  LDS.U16 R38, [R108+0x10] ;  /* 0x000010006c267984 */ /* 0x000e680000000400 */
[----:B------:R-:W1:Y:S04]  /*1770*/  LDS.U16 R39, [R108+0x12] ;  /* 0x000012006c277984 */ /* 0x000e680000000400 */
[----:B------:R-:W1:Y:S04]  /*1780*/  LDS.U16 R40, [R108+0x14] ;  /* 0x000014006c287984 */ /* 0x000e680000000400 */
[----:B------:R-:W1:Y:S04]  /*1790*/  LDS.U16 R41, [R108+0x16] ;  /* 0x000016006c297984 */ /* 0x000e680000000400 */
[----:B------:R-:W1:Y:S04]  /*17a0*/  LDS.U16 R29, [R108+0x18] ;  /* 0x000018006c1d7984 */ /* 0x000e680000000400 */
[----:B------:R-:W1:Y:S04]  /*17b0*/  LDS.U16 R28, [R108+0x1a] ;  /* 0x00001a006c1c7984 */ /* 0x000e680000000400 */
[----:B------:R-:W1:Y:S04]  /*17c0*/  LDS.U16 R27, [R108+0x1c] ;  /* 0x00001c006c1b7984 */ /* 0x000e680000000400 */
[----:B------:R-:W1:Y:S01]  /*17d0*/  LDS.U16 R9, [R108+0x1e] ;  /* 0x00001e006c097984 */ /* 0x000e620000000400 */
[----:B------:R-:W-:Y:S01]  /*17e0*/  BAR.SYNC.DEFER_BLOCKING 0x0 ;  /* 0x0000000000007b1d */ /* 0x000fe20000010000 */
[----:B0-----:R-:W-:-:S05]  /*17f0*/  PRMT R42, RZ, 0x7610, R42 ;  /* 0x00007610ff2a7816 */ /* 0x001fca000000002a */
[----:B------:R-:W5:Y:S01]  /*1800*/  @!P0 LDG.E.U16 R5, desc[UR14][R6.64] ;  /* 0x0000000e06058981 */ /* 0x000f62000c1e1500 */
        /* <DEDUP_REMOVED lines=14> */
[----:B------:R-:W-:-:S09]  /*18f0*/  ISETP.GE.AND P1, PT, R17, R26, PT ;  /* 0x0000001a1100720c */ /* 0x000fd20003f26270 */
[----:B------:R-:W5:Y:S01]  /*1900*/  @!P0 LDG.E.U16 R47, desc[UR14][R6.64+0x180] ;  /* 0x0001800e062f8981 */ /* 0x000f62000c1e1500 */
[----:B------:R-:W-:-:S03]  /*1910*/  ISETP.GE.AND P0, PT, R18, R26, PT ;  /* 0x0000001a1200720c */ /* 0x000fc60003f06270 */
[----:B------:R-:W5:Y:S01]  /*1920*/  @!P1 LDG.E.U16 R46, desc[UR14][R6.64+0x1c0] ;  /* 0x0001c00e062e9981 */ /* 0x000f62000c1e1500 */
[----:B------:R-:W-:-:S09]  /*1930*/  ISETP.NE.AND P1, PT, R48, RZ, PT ;  /* 0x000000ff3000720c */ /* 0x000fd20003f25270 */
[----:B------:R-:W5:Y:S01]  /*1940*/  @!P0 LDG.E.U16 R49, desc[UR14][R6.64+0x200] ;  /* 0x0002000e06318981 */ /* 0x000f62000c1e1500 */
[----:B------:R-:W-:Y:S02]  /*1950*/  ISETP.NE.AND P0, PT, R50, RZ, PT ;  /* 0x000000ff3200720c */ /* 0x000fe40003f05270 */
[----:B------:R-:W-:Y:S01]  /*1960*/  PRMT R48, RZ, 0x7610, R48 ;  /* 0x00007610ff307816 */ /* 0x000fe20000000030 */
[----:B------:R-:W5:Y:S01]  /*1970*/  @!P1 LDG.E.U16 R51, desc[UR14][R6.64+0x280] ;  /* 0x0002800e06339981 */ /* 0x000f62000c1e1500 */
[----:B------:R-:W-:-:S06]  /*1980*/  PRMT R50, RZ, 0x7610, R50 ;  /* 0x00007610ff327816 */ /* 0x000fcc0000000032 */
[----:B------:R-:W5:Y:S04]  /*1990*/  @!P2 LDG.E.U16 R50, desc[UR14][R6.64+0x2c0] ;  /* 0x0002c00e0632a981 */ /* 0x000f68000c1e1500 */
[----:B------:R0:W5:Y:S01]  /*19a0*/  @!P0 LDG.E.U16 R48, desc[UR14][R6.64+0x240] ;  /* 0x0002400e06308981 */ /* 0x000162000c1e1500 */
[----:B-1----:R-:W-:-:S05]  /*19b0*/  SHF.L.U32 R30, R30, 0x10, RZ ;  /* 0x000000101e1e7819 */ /* 0x002fca00000006ff */
[----:B------:R-:W-:Y:S01]  /*19c0*/  FADD.FTZ R87, R30, UR5 ;  /* 0x000000051e577e21 */ /* 0x000fe20008010000 */
[----:B0-----:R-:W0:Y:S04]  /*19d0*/  LDC.64 R6, c[0x0][0x2a0] ;  /* 0x0000a800ff067b82 */ /* 0x001e280000000a00 */
[----:B------:R-:W-:Y:S02]  /*19e0*/  FSETP.GTU.FTZ.AND P5, PT, R87, 20, PT ;  /* 0x41a000005700780b */ /* 0x000fe40003fbc000 */
[----:B--2---:R-:W-:Y:S02]  /*19f0*/  SHF.L.U32 R31, R31, 0x10, RZ ;  /* 0x000000101f1f7819 */ /* 0x004fe400000006ff */
[----:B---3--:R-:W-:Y:S02]  /*1a00*/  SHF.L.U32 R32, R32, 0x10, RZ ;  /* 0x0000001020207819 */ /* 0x008fe400000006ff */
[----:B----4-:R-:W-:-:S02]  /*1a10*/  SHF.L.U32 R33, R33, 0x10, RZ ;  /* 0x0000001021217819 */ /* 0x010fc400000006ff */
[----:B-----5:R-:W-:Y:S02]  /*1a20*/  SHF.L.U32 R34, R34, 0x10, RZ ;  /* 0x0000001022227819 */ /* 0x020fe400000006ff */
[----:B------:R-:W-:Y:S01]  /*1a30*/  SHF.L.U32 R35, R35, 0x10, RZ ;  /* 0x0000001023237819 */ /* 0x000fe200000006ff */
[----:B------:R-:W-:Y:S01]  /*1a40*/  FADD.FTZ R86, R31, UR5 ;  /* 0x000000051f567e21 */ /* 0x000fe20008010000 */
[----:B------:R-:W-:Y:S01]  /*1a50*/  SHF.L.U32 R36, R36, 0x10, RZ ;  /* 0x0000001024247819 */ /* 0x000fe200000006ff */
[----:B------:R-:W-:Y:S01]  /*1a60*/  FADD.FTZ R85, R32, UR5 ;  /* 0x0000000520557e21 */ /* 0x000fe20008010000 */
[----:B------:R-:W-:Y:S01]  /*1a70*/  FADD.FTZ R84, R33, UR5 ;  /* 0x0000000521547e21 */ /* 0x000fe20008010000 */
[----:B------:R-:W-:Y:S01]  /*1a80*/  FADD.FTZ R83, R34, UR5 ;  /* 0x0000000522537e21 */ /* 0x000fe20008010000 */
[----:B------:R-:W-:Y:S01]  /*1a90*/  FADD.FTZ R82, R35, UR5 ;  /* 0x0000000523527e21 */ /* 0x000fe20008010000 */
[----:B------:R-:W-:Y:S01]  /*1aa0*/  USHF.R.S32.HI UR22, URZ, 0x1f, UR16 ;  /* 0x0000001f3f167899 */ /* 0x000fe20008011410 */
[----:B------:R-:W-:Y:S01]  /*1ab0*/  BSSY B0, `(.L_x_434) ;  /* 0x000003a000007945 */ /* 0x000fe20003800000 */
[----:B------:R-:W-:Y:S01]  /*1ac0*/  ISETP.GE.AND P0, PT, R11, R26, PT ;  /* 0x0000001a0b00720c */ /* 0x000fe20003f06270 */
[----:B------:R-:W-:Y:S01]  /*1ad0*/  FADD.FTZ R81, R36, UR5 ;  /* 0x0000000524517e21 */ /* 0x000fe20008010000 */
[----:B------:R-:W-:-:S02]  /*1ae0*/  FSETP.GTU.FTZ.AND P4, PT, R86, 20, PT ;  /* 0x41a000005600780b */ /* 0x000fc40003f9c000 */
[----:B------:R-:W-:Y:S02]  /*1af0*/  FSETP.GTU.FTZ.AND P3, PT, R85, 20, PT ;  /* 0x41a000005500780b */ /* 0x000fe40003f7c000 */
[----:B------:R-:W-:Y:S02]  /*1b00*/  FSETP.GTU.FTZ.AND P2, PT, R84, 20, PT ;  /* 0x41a000005400780b */ /* 0x000fe40003f5c000 */
[----:B------:R-:W-:Y:S02]  /*1b10*/  FSETP.GTU.FTZ.AND P1, PT, R83, 20, PT ;  /* 0x41a000005300780b */ /* 0x000fe40003f3c000 */
[----:B------:R-:W-:Y:S01]  /*1b20*/  FSETP.GTU.FTZ.AND P6, PT, R82, 20, PT ;  /* 0x41a000005200780b */ /* 0x000fe20003fdc000 */
[----:B------:R-:W-:Y:S04]  /*1b30*/  STS.U16 [R198], R5 ;  /* 0x00000005c6007388 */ /* 0x000fe80000000400 */
[----:B------:R1:W-:Y:S02]  /*1b40*/  STS.U16 [R197+0x40], R4 ;  /* 0x00004004c5007388 */ /* 0x0003e40000000400 */
[----:B-1----:R-:W1:Y:S02]  /*1b50*/  LDC.64 R4, c[0x0][0x2b0] ;  /* 0x0000ac00ff047b82 */ /* 0x002e640000000a00 */
[----:B------:R2:W-:Y:S04]  /*1b60*/  STS.U16 [R196+0x80], R43 ;  /* 0x0000802bc4007388 */ /* 0x0005e80000000400 */
        /* <DEDUP_REMOVED lines=12> */
[----:B------:R2:W-:Y:S01]  /*1c30*/  STS.U16 [R109+0x3c0], R54 ;  /* 0x0003c0366d007388 */ /* 0x0005e20000000400 */
[----:B------:R-:W-:Y:S01]  /*1c40*/  NOP ;  /* 0x0000000000007918 */ /* 0x000fe20000000000 */
[----:B01----:R-:W-:Y:S05]  /*1c50*/  @P5 BRA `(.L_x_435) ;  /* 0x00000000007c5947 */ /* 0x003fea0003800000 */
        /* <DEDUP_REMOVED lines=31> */
.L_x_435:
[----:B------:R-:W-:Y:S05]  /*1e50*/  BSYNC B0 ;  /* 0x0000000000007941 */ /* 0x000fea0003800000 */
.L_x_434:
[----:B------:R-:W-:Y:S01]  /*1e60*/  SHF.L.U32 R37, R37, 0x10, RZ ;  /* 0x0000001025257819 */ /* 0x000fe200000006ff */
[----:B------:R-:W-:Y:S01]  /*1e70*/  BSSY B0, `(.L_x_436) ;  /* 0x0000023000007945 */ /* 0x000fe20003800000 */
[----:B------:R-:W-:-:S03]  /*1e80*/  FSETP.GTU.FTZ.AND P5, PT, R81, 20, PT ;  /* 0x41a000005100780b */ /* 0x000fc60003fbc000 */
[----:B------:R-:W-:Y:S01]  /*1e90*/  FADD.FTZ R80, R37, UR5 ;  /* 0x0000000525507e21 */ /* 0x000fe20008010000 */
[----:B------:R-:W-:Y:S09]  /*1ea0*/  @P4 BRA `(.L_x_437) ;  /* 0x00000000007c4947 */ /* 0x000ff20003800000 */
        /* <DEDUP_REMOVED lines=31> */
.L_x_437:
[----:B------:R-:W-:Y:S05]  /*20a0*/  BSYNC B0 ;  /* 0x0000000000007941 */ /* 0x000fea0003800000 */
.L_x_436:
        /* <DEDUP_REMOVED lines=36> */
.L_x_439:
[----:B------:R-:W-:Y:S05]  /*22f0*/  BSYNC B0 ;  /* 0x0000000000007941 */ /* 0x000fea0003800000 */
.L_x_438:
        /* <DEDUP_REMOVED lines=36> */
.L_x_441:
[----:B------:R-:W-:Y:S05]  /*2540*/  BSYNC B0 ;  /* 0x0000000000007941 */ /* 0x000fea0003800000 */
.L_x_440:
        /* <DEDUP_REMOVED lines=36> */
.L_x_443:
[----:B------:R-:W-:Y:S05]  /*2790*/  BSYNC B0 ;  /* 0x0000000000007941 */ /* 0x000fea0003800000 */
.L_x_442:
        /* <DEDUP_REMOVED lines=36> */
.L_x_445:
[----:B------:R-:W-:Y:S05]  /*29e0*/  BSYNC B0 ;  /* 0x0000000000007941 */ /* 0x000fea0003800000 */
.L_x_444:
[----:B------:R-:W-:Y:S01]  /*29f0*/  SHF.L.U32 R29, R29, 0x10, RZ ;  /* 0x000000101d1d7819 */ /* 0x000fe200000006ff */
[----:B------:R-:W-:Y:S01]  /*2a00*/  BSSY B0, `(.L_x_446) ;  /* 0x0000023000007945 */ /* 0x000fe20003800000 */
[----:B------:R-:W-:-:S03]  /*2a10*/  FSETP.GTU.FTZ.AND P6, PT, R56, 20, PT ;  /* 0x41a000003800780b */ /* 0x000fc60003fdc000 */
[----:B--2---:R-:W-:Y:S01]  /*2a20*/  FADD.FTZ R55, R29, UR5 ;  /* 0x000000051d377e21 */ /* 0x004fe20008010000 */
        /* <DEDUP_REMOVED lines=32> */
.L_x_447:
[----:B------:R-:W-:Y:S05]  /*2c30*/  BSYNC B0 ;  /* 0x0000000000007941 */ /* 0x000fea0003800000 */
.L_x_446:
[----:B------:R-:W-:Y:S01]  /*2c40*/  SHF.L.U32 R28, R28, 0x10, RZ ;  /* 0x000000101c1c7819 */ /* 0x000fe200000006ff */
[----:B------:R-:W-:Y:S01]  /*2c50*/  BSSY B0, `(.L_x_448) ;  /* 0x0000025000007945 */ /* 0x000fe20003800000 */
[----:B------:R-:W-:Y:S01]  /*2c60*/  FSETP.GTU.FTZ.AND P5, PT, R55, 20, PT ;  /* 0x41a000003700780b */ /* 0x000fe20003fbc000 */
[----:B------:R-:W-:Y:S01]  /*2c70*/  IMAD R32, R6, UR22, RZ ;  /* 0x0000001606207c24 */ /* 0x000fe2000f8e02ff */
[----:B------:R-:W-:Y:S01]  /*2c80*/  SHF.R.S32.HI R3, RZ, 0x1f, R2 ;  /* 0x0000001fff037819 */ /* 0x000fe20000011402 */
        /* <DEDUP_REMOVED lines=33> */
.L_x_449:
[----:B------:R-:W-:Y:S05]  /*2ea0*/  BSYNC B0 ;  /* 0x0000000000007941 */ /* 0x000fea0003800000 */
.L_x_448:
[----:B------:R-:W-:Y:S01]  /*2eb0*/  SHF.L.U32 R27, R27, 0x10, RZ ;  /* 0x000000101b1b7819 */ /* 0x000fe200000006ff */
[----:B------:R-:W-:Y:S01]  /*2ec0*/  BSSY B0, `(.L_x_450) ;  /* 0x0000026000007945 */ /* 0x000fe20003800000 */
[----:B------:R-:W-:Y:S01]  /*2ed0*/  IMAD R35, R7, UR16, R32 ;  /* 0x0000001007237c24 */ /* 0x000fe2000f8e0220 */
[----:B------:R-:W-:Y:S01]  /*2ee0*/  FSETP.GTU.FTZ.AND P4, PT, R54, 20, PT ;  /* 0x41a000003600780b */ /* 0x000fe20003f9c000 */
[----:B------:R-:W-:-:S04]  /*2ef0*/  @!P0 IMAD.WIDE.U32 R28, R6, UR16, R2 ;  /* 0x00000010061c8c25 */ /* 0x000fc8000f8e0002 */
[----:B------:R-:W-:Y:S01]  /*2f00*/  FADD.FTZ R53, R27, UR5 ;  /* 0x000000051b357e21 */ /* 0x000fe20008010000 */
[----:B------:R-:W-:Y:S01]  /*2f10*/  IMAD.WIDE.U32 R6, R6, UR16, RZ ;  /* 0x0000001006067c25 */ /* 0x000fe2000f8e00ff */
        /* <DEDUP_REMOVED lines=32> */
.L_x_451:
[----:B------:R-:W-:Y:S05]  /*3120*/  BSYNC B0 ;  /* 0x0000000000007941 */ /* 0x000fea0003800000 */
.L_x_450:
[----:B------:R-:W-:Y:S01]  /*3130*/  SHF.L.U32 R9, R9, 0x10, RZ ;  /* 0x0000001009097819 */ /* 0x000fe200000006ff */
[----:B------:R-:W-:Y:S01]  /*3140*/  BSSY B0, `(.L_x_452) ;  /* 0x0000026000007945 */ /* 0x000fe20003800000 */
[----:B------:R-:W-:Y:S02]  /*3150*/  FSETP.GTU.FTZ.AND P3, PT, R53, 20, PT ;  /* 0x41a000003500780b */ /* 0x000fe40003f7c000 */
[----:B------:R-:W-:Y:S01]  /*3160*/  IADD3 R231, -R8, UR6, RZ ;  /* 0x0000000608e77c10 */ /* 0x000fe2000fffe1ff */
[----:B------:R-:W-:Y:S01]  /*3170*/  FADD.FTZ R52, R9, UR5 ;  /* 0x0000000509347e21 */ /* 0x000fe20008010000 */
[----:B------:R-:W-:Y:S02]  /*3180*/  IADD3 R33, R7, R35, RZ ;  /* 0x0000002307217210 */ /* 0x000fe40007ffe0ff */
[----:B------:R-:W-:Y:S01]  /*3190*/  @!P0 IADD3 R31, R35, R29, RZ ;  /* 0x0000001d231f8210 */ /* 0x000fe20007ffe0ff */
        /* <DEDUP_REMOVED lines=32> */
.L_x_453:
[----:B------:R-:W-:Y:S05]  /*33a0*/  BSYNC B0 ;  /* 0x0000000000007941 */ /* 0x000fea0003800000 */
.L_x_452:
[----:B------:R-:W-:Y:S01]  /*33b0*/  IMAD R8, R4, UR22, RZ ;  /* 0x0000001604087c24 */ /* 0x000fe2000f8e02ff */
[----:B------:R-:W-:Y:S01]  /*33c0*/  BSSY B0, `(.L_x_454) ;  /* 0x0000026000007945 */ /* 0x000fe20003800000 */
[----:B------:R-:W-:Y:S01]  /*33d0*/  FSETP.GTU.FTZ.AND P2, PT, R52, 20, PT ;  /* 0x41a000003400780b */ /* 0x000fe20003f5c000 */
[----:B------:R-:W-:Y:S01]  /*33e0*/  IMAD R231, R231, -0x800, RZ ;  /* 0xfffff800e7e77824 */ /* 0x000fe200078e02ff */
[----:B------:R-:W-:Y:S01]  /*33f0*/  MOV R7, R33 ;  /* 0x0000002100077202 */ /* 0x000fe20000000f00 */
[----:B------:R-:W-:Y:S01]  /*3400*/  IMAD R5, R5, UR16, R8 ;  /* 0x0000001005057c24 */ /* 0x000fe2000f8e0208 */
[----:B------:R-:W-:Y:S01]  /*3410*/  @!P0 MOV R29, R31 ;  /* 0x0000001f001d8202 */ /* 0x000fe20000000f00 */
        /* <DEDUP_REMOVED lines=32> */
.L_x_455:
[----:B------:R-:W-:Y:S05]  /*3620*/  BSYNC B0 ;  /* 0x0000000000007941 */ /* 0x000fea0003800000 */
.L_x_454:
        /* <DEDUP_REMOVED lines=33> */
.L_x_457:
[----:B------:R-:W-:Y:S05]  /*3840*/  BSYNC B0 ;  /* 0x0000000000007941 */ /* 0x000fea0003800000 */
.L_x_456:
        /* <DEDUP_REMOVED lines=33> */
.L_x_459:
[----:B------:R-:W-:Y:S05]  /*3a60*/  BSYNC B0 ;  /* 0x0000000000007941 */ /* 0x000fea0003800000 */
.L_x_458:
        /* <DEDUP_REMOVED lines=33> */
.L_x_461:
[----:B------:R-:W-:Y:S05]  /*3c80*/  BSYNC B0 ;  /* 0x0000000000007941 */ /* 0x000fea0003800000 */
.L_x_460:
        /* <DEDUP_REMOVED lines=33> */
.L_x_463:
[----:B------:R-:W-:Y:S05]  /*3ea0*/  BSYNC B0 ;  /* 0x0000000000007941 */ /* 0x000fea0003800000 */
.L_x_462:
        /* <DEDUP_REMOVED lines=33> */
.L_x_465:
[----:B------:R-:W-:Y:S05]  /*40c0*/  BSYNC B0 ;  /* 0x0000000000007941 */ /* 0x000fea0003800000 */
.L_x_464:
[----:B------:R-:W-:Y:S01]  /*40d0*/  ULDC.64 UR18, c[0x0][0x2a8] ;  /* 0x0000aa0000127ab9 */ /* 0x000fe20000000a00 */
[----:B------:R-:W-:Y:S01]  /*40e0*/  @!P0 IMAD.WIDE.U32 R30, R4, UR16, R2 ;  /* 0x00000010041e8c25 */ /* 0x000fe2000f8e0002 */
[----:B------:R-:W-:Y:S01]  /*40f0*/  ULDC.64 UR20, c[0x0][0x2b8] ;  /* 0x0000ae0000147ab9 */ /* 0x000fe20000000a00 */
[----:B------:R-:W-:Y:S01]  /*4100*/  SHF.R.S32.HI R238, RZ, 0x1f, R231 ;  /* 0x0000001fffee7819 */ /* 0x000fe200000114e7 */
[----:B------:R-:W-:Y:S01]  /*4110*/  LDS.U16 R71, [R108] ;  /* 0x000000006c477984 */ /* 0x000fe20000000400 */
[----:B------:R-:W-:Y:S01]  /*4120*/  IMAD R32, R122, UR18, RZ ;  /* 0x000000127a207c24 */ /* 0x000fe2000f8e02ff */
[----:B------:R-:W-:Y:S01]  /*4130*/  @!P0 IADD3 R31, R5, R31, RZ ;  /* 0x0000001f051f8210 */ /* 0x000fe20007ffe0ff */
[C---:B------:R-:W-:Y:S01]  /*4140*/  @!P0 IMAD.WIDE.U32 R28, R123.reuse, UR18, R28 ;  /* 0x000000127b1c8c25 */ /* 0x040fe2000f8e001c */
[----:B------:R-:W-:Y:S03]  /*4150*/  LDS.U16 R77, [R108+0x2] ;  /* 0x000002006c4d7984 */ /* 0x000fe60000000400 */
[----:B------:R-:W-:Y:S01]  /*4160*/  IMAD.WIDE.U32 R6, R123, UR18, R6 ;  /* 0x000000127b067c25 */ /* 0x000fe2000f8e0006 */
[----:B------:R-:W-:Y:S01]  /*4170*/  @!P0 IADD3 R33, P1, R11, R28, RZ ;  /* 0x0000001c0b218210 */ /* 0x000fe20007f3e0ff */
[----:B------:R-:W-:Y:S02]  /*4180*/  LDS.U16 R72, [R108+0x4] ;  /* 0x000004006c487984 */ /* 0x000fe40000000400 */
[----:B------:R-:W-:Y:S01]  /*4190*/  IMAD.WIDE.U32 R8, R4, UR16, RZ ;  /* 0x0000001004087c25 */ /* 0x000fe2000f8e00ff */
[----:B------:R-:W-:Y:S01]  /*41a0*/  IADD3 R27, P2, R231, R6, RZ ;  /* 0x00000006e71b7210 */ /* 0x000fe20007f5e0ff */
[----:B------:R-:W-:Y:S02]  /*41b0*/  LDS.U16 R70, [R108+0x6] ;  /* 0x000006006c467984 */ /* 0x000fe40000000400 */
[----:B------:R-:W-:Y:S01]  /*41c0*/  IMAD R35, R123, UR19, R32 ;  /* 0x000000137b237c24 */ /* 0x000fe2000f8e0220 */
[----:B------:R-:W-:Y:S01]  /*41d0*/  IADD3 R9, R9, R5, RZ ;  /* 0x0000000509097210 */ /* 0x000fe20007ffe0ff */
[----:B------:R-:W-:Y:S01]  /*41e0*/  IMAD R6, R122, UR20, RZ ;  /* 0x000000147a067c24 */ /* 0x000fe2000f8e02ff */
[----:B------:R-:W-:Y:S01]  /*41f0*/  ULDC.64 UR18, c[0x0][0x318] ;  /* 0x0000c60000127ab9 */ /* 0x000fe20000000a00 */
[C---:B------:R-:W-:Y:S01]  /*4200*/  @!P0 IMAD.WIDE.U32 R4, R123.reuse, UR20, R30 ;  /* 0x000000147b048c25 */ /* 0x040fe2000f8e001e */
[----:B------:R-:W-:Y:S01]  /*4210*/  @!P0 IADD3.X R38, R0, R29, R35, P1, !PT ;  /* 0x0000001d00268210 */ /* 0x000fe20000ffe423 */
[----:B------:R-:W-:Y:S01]  /*4220*/  LDS.U16 R76, [R108+0x8] ;  /* 0x000008006c4c7984 */ /* 0x000fe20000000400 */
[----:B------:R-:W-:Y:S01]  /*4230*/  IADD3.X R34, R238, R35, R7, P2, !PT ;  /* 0x00000023ee227210 */ /* 0x000fe200017fe407 */
[----:B------:R-:W-:Y:S01]  /*4240*/  IMAD R35, R123, UR21, R6 ;  /* 0x000000157b237c24 */ /* 0x000fe2000f8e0206 */
[----:B------:R-:W-:Y:S01]  /*4250*/  LEA R28, P1, R11, UR18, 0x1 ;  /* 0x000000120b1c7c11 */ /* 0x000fe2000f8208ff */
[----:B------:R-:W-:Y:S01]  /*4260*/  IMAD.WIDE.U32 R6, R123, UR20, R8 ;  /* 0x000000147b067c25 */ /* 0x000fe2000f8e0008 */
[C---:B------:R-:W-:Y:S01]  /*4270*/  @!P0 IADD3 R36, P3, R11.reuse, R4, RZ ;  /* 0x000000040b248210 */ /* 0x040fe20007f7e0ff */
[----:B------:R-:W-:Y:S01]  /*4280*/  LDS.U16 R74, [R108+0xa] ;  /* 0x00000a006c4a7984 */ /* 0x000fe20000000400 */
[----:B------:R-:W-:-:S02]  /*4290*/  LEA.HI.X R8, R11, UR19, R0, 0x1, P1 ;  /* 0x000000130b087c11 */ /* 0x000fc400088f0c00 */
[----:B------:R-:W-:Y:S01]  /*42a0*/  LEA R28, P2, R27, R28, 0x1 ;  /* 0x0000001c1b1c7211 */ /* 0x000fe200078408ff */
[----:B------:R-:W-:Y:S01]  /*42b0*/  LDS.U16 R51, [R108+0xc] ;  /* 0x00000c006c337984 */ /* 0x000fe20000000400 */
[----:B------:R-:W-:Y:S02]  /*42c0*/  @!P0 LEA R30, P1, R33, UR18, 0x1 ;  /* 0x00000012211e8c11 */ /* 0x000fe4000f8208ff */
[----:B------:R-:W-:Y:S01]  /*42d0*/  IADD3 R32, P4, R231, R6, RZ ;  /* 0x00000006e7207210 */ /* 0x000fe20007f9e0ff */
[----:B------:R-:W-:Y:S01]  /*42e0*/  LDS.U16 R49, [R108+0xe] ;  /* 0x00000e006c317984 */ /* 0x000fe20000000400 */
[----:B------:R-:W-:Y:S02]  /*42f0*/  LEA.HI.X R29, R27, R8, R34, 0x1, P2 ;  /* 0x000000081b1d7211 */ /* 0x000fe400010f0c22 */
[----:B------:R-:W-:Y:S01]  /*4300*/  @!P0 LEA.HI.X R31, R33, UR19, R38, 0x1, P1 ;  /* 0x00000013211f8c11 */ /* 0x000fe200088f0c26 */
[----:B------:R-:W-:Y:S01]  /*4310*/  LDS.U16 R48, [R108+0x10] ;  /* 0x000010006c307984 */ /* 0x000fe20000000400 */
[----:B------:R-:W-:Y:S01]  /*4320*/  @!P0 IADD3.X R41, R0, R5, R35, P3, !PT ;  /* 0x0000000500298210 */ /* 0x000fe20001ffe423 */
[----:B------:R-:W-:Y:S01]  /*4330*/  ULDC.64 UR18, c[0x0][0x308] ;  /* 0x0000c20000127ab9 */ /* 0x000fe20000000a00 */
[----:B------:R-:W-:Y:S01]  /*4340*/  IADD3.X R7, R238, R35, R7, P4, !PT ;  /* 0x00000023ee077210 */ /* 0x000fe200027fe407 */
[----:B------:R-:W-:Y:S01]  /*4350*/  LDS.U16 R46, [R108+0x12] ;  /* 0x000012006c2e7984 */ /* 0x000fe20000000400 */
[----:B------:R-:W-:-:S03]  /*4360*/  LEA R5, P1, R11, UR18, 0x1 ;  /* 0x000000120b057c11 */ /* 0x000fc6000f8208ff */
[----:B------:R-:W-:Y:S01]  /*4370*/  LDS.U16 R39, [R108+0x14] ;  /* 0x000014006c277984 */ /* 0x000fe20000000400 */
[----:B------:R-:W-:Y:S02]  /*4380*/  LEA.HI.X R33, R11, UR19, R0, 0x1, P1 ;  /* 0x000000130b217c11 */ /* 0x000fe400088f0c00 */
[----:B------:R-:W-:Y:S01]  /*4390*/  @!P0 LEA R4, P1, R36, UR18, 0x1 ;  /* 0x0000001224048c11 */ /* 0x000fe2000f8208ff */
[----:B------:R-:W-:Y:S01]  /*43a0*/  LDS.U16 R37, [R108+0x16] ;  /* 0x000016006c257984 */ /* 0x000fe20000000400 */
[----:B------:R-:W-:Y:S02]  /*43b0*/  LEA R6, P2, R32, R5, 0x1 ;  /* 0x0000000520067211 */ /* 0x000fe400078408ff */
[----:B------:R-:W-:Y:S01]  /*43c0*/  PRMT R40, RZ, 0x7610, R40 ;  /* 0x00007610ff287816 */ /* 0x000fe20000000028 */
[----:B------:R-:W-:Y:S01]  /*43d0*/  LDS.U16 R35, [R108+0x18] ;  /* 0x000018006c237984 */ /* 0x000fe20000000400 */
[----:B------:R-:W-:Y:S02]  /*43e0*/  PRMT R45, RZ, 0x7610, R45 ;  /* 0x00007610ff2d7816 */ /* 0x000fe4000000002d */
[----:B------:R-:W-:Y:S01]  /*43f0*/  PRMT R27, RZ, 0x7610, R27 ;  /* 0x00007610ff1b7816 */ /* 0x000fe2000000001b */
[----:B------:R-:W-:Y:S04]  /*4400*/  LDS.U16 R34, [R108+0x1a] ;  /* 0x00001a006c227984 */ /* 0x000fe80000000400 */
[----:B------:R-:W-:Y:S04]  /*4410*/  LDS.U16 R9, [R108+0x1c] ;  /* 0x00001c006c097984 */ /* 0x000fe80000000400 */
[----:B------:R-:W-:Y:S01]  /*4420*/  LDS.U16 R8, [R108+0x1e] ;  /* 0x00001e006c087984 */ /* 0x000fe20000000400 */
[----:B------:R-:W-:Y:S01]  /*4430*/  BAR.SYNC.DEFER_BLOCKING 0x0 ;  /* 0x0000000000007b1d */ /* 0x000fe20000010000 */
[----:B------:R-:W-:-:S02]  /*4440*/  @!P0 LEA.HI.X R5, R36, UR19, R41, 0x1, P1 ;  /* 0x0000001324058c11 */ /* 0x000fc400088f0c29 */
[----:B------:R-:W-:Y:S02]  /*4450*/  ISETP.GE.AND P1, PT, R10, R26, PT ;  /* 0x0000001a0a00720c */ /* 0x000fe40003f26270 */
[----:B------:R-:W-:Y:S02]  /*4460*/  LEA.HI.X R7, R32, R33, R7, 0x1, P2 ;  /* 0x0000002120077211 */ /* 0x000fe400010f0c07 */
[----:B------:R-:W-:-:S09]  /*4470*/  PRMT R32, RZ, 0x7610, R32 ;  /* 0x00007610ff207816 */ /* 0x000fd20000000020 */
[----:B------:R-:W2:Y:S01]  /*4480*/  @!P1 LDG.E.U16 R32, desc[UR14][R28.64+-0xfc0] ;  /* 0xfff0400e1c209981 */ /* 0x000ea2000c1e1500 */
[-C--:B------:R-:W-:Y:S02]  /*4490*/  ISETP.GE.AND P1, PT, R17, R26.reuse, PT ;  /* 0x0000001a1100720c */ /* 0x080fe40003f26270 */
[-C--:B------:R-:W-:Y:S01]  /*44a0*/  ISETP.GE.AND P3, PT, R14, R26.reuse, PT ;  /* 0x0000001a0e00720c */ /* 0x080fe20003f66270 */
[----:B------:R0:W3:Y:S01]  /*44b0*/  @!P0 LDG.E.U16 R27, desc[UR14][R30.64] ;  /* 0x0000000e1e1b8981 */ /* 0x0000e2000c1e1500 */
[-C--:B------:R-:W-:Y:S02]  /*44c0*/  ISETP.GE.AND P2, PT, R12, R26.reuse, PT ;  /* 0x0000001a0c00720c */ /* 0x080fe40003f46270 */
[-C--:B------:R-:W-:Y:S02]  /*44d0*/  ISETP.GE.AND P4, PT, R13, R26.reuse, PT ;  /* 0x0000001a0d00720c */ /* 0x080fe40003f86270 */
[-C--:B------:R-:W-:Y:S02]  /*44e0*/  ISETP.GE.AND P5, PT, R16, R26.reuse, PT ;  /* 0x0000001a1000720c */ /* 0x080fe40003fa6270 */
[----:B------:R-:W-:-:S02]  /*44f0*/  ISETP.GE.AND P6, PT, R15, R26, PT ;  /* 0x0000001a0f00720c */ /* 0x000fc40003fc6270 */
[----:B------:R-:W-:Y:S01]  /*4500*/  PRMT R33, RZ, 0x7610, R33 ;  /* 0x00007610ff217816 */ /* 0x000fe20000000021 */
[----:B------:R-:W4:Y:S01]  /*4510*/  @!P1 LDG.E.U16 R40, desc[UR14][R28.64+-0xe40] ;  /* 0xfff1c00e1c289981 */ /* 0x000f22000c1e1500 */
[----:B------:R-:W-:Y:S02]  /*4520*/  ISETP.GE.AND P1, PT, R18, R26, PT ;  /* 0x0000001a1200720c */ /* 0x000fe40003f26270 */
[----:B0-----:R-:W-:Y:S02]  /*4530*/  PRMT R30, RZ, 0x7610, R30 ;  /* 0x00007610ff1e7816 */ /* 0x001fe4000000001e */
[----:B------:R-:W-:Y:S01]  /*4540*/  PRMT R41, RZ, 0x7610, R41 ;  /* 0x00007610ff297816 */ /* 0x000fe20000000029 */
[----:B------:R-:W5:Y:S01]  /*4550*/  @!P2 LDG.E.U16 R33, desc[UR14][R28.64+-0xf80] ;  /* 0xfff0800e1c21a981 */ /* 0x000f62000c1e1500 */
[----:B------:R-:W-:Y:S02]  /*4560*/  PRMT R36, RZ, 0x7610, R36 ;  /* 0x00007610ff247816 */ /* 0x000fe40000000024 */
[----:B------:R-:W-:-:S02]  /*4570*/  PRMT R43, RZ, 0x7610, R43 ;  /* 0x00007610ff2b7816 */ /* 0x000fc4000000002b */
[----:B------:R-:W-:Y:S01]  /*4580*/  PRMT R38, RZ, 0x7610, R38 ;  /* 0x00007610ff267816 */ /* 0x000fe20000000026 */
[----:B------:R-:W4:Y:S01]  /*4590*/  @!P3 LDG.E.U16 R41, desc[UR14][R28.64+-0xf00] ;  /* 0xfff1000e1c29b981 */ /* 0x000f22000c1e1500 */
[----:B------:R-:W-:Y:S02]  /*45a0*/  PRMT R31, RZ, 0x7610, R31 ;  /* 0x00007610ff1f7816 */ /* 0x000fe4000000001f */
[----:B------:R-:W-:Y:S01]  /*45b0*/  PRMT R42, RZ, 0x7610, R42 ;  /* 0x00007610ff2a7816 */ /* 0x000fe2000000002a */
[----:B------:R-:W4:Y:S01]  /*45c0*/  @!P1 LDG.E.U16 R45, desc[UR14][R28.64+-0xe00] ;  /* 0xfff2000e1c2d9981 */ /* 0x000f22000c1e1500 */
[-C--:B------:R-:W-:Y:S02]  /*45d0*/  ISETP.GE.AND P1, PT, R19, R26.reuse, PT ;  /* 0x0000001a1300720c */ /* 0x080fe40003f26270 */
[-C--:B------:R-:W-:Y:S01]  /*45e0*/  ISETP.GE.AND P2, PT, R21, R26.reuse, PT ;  /* 0x0000001a1500720c */ /* 0x080fe20003f46270 */
[----:B------:R-:W4:Y:S01]  /*45f0*/  @!P4 LDG.E.U16 R36, desc[UR14][R28.64+-0xf40] ;  /* 0xfff0c00e1c24c981 */ /* 0x000f22000c1e1500 */
[----:B------:R-:W-:-:S02]  /*4600*/  ISETP.GE.AND P3, PT, R22, R26, PT ;  /* 0x0000001a1600720c */ /* 0x000fc40003f66270 */
[-C--:B------:R-:W-:Y:S01]  /*4610*/  ISETP.GE.AND P4, PT, R23, R26.reuse, PT ;  /* 0x0000001a1700720c */ /* 0x080fe20003f86270 */
[----:B------:R-:W4:Y:S01]  /*4620*/  @!P5 LDG.E.U16 R43, desc[UR14][R28.64+-0xe80] ;  /* 0xfff1800e1c2bd981 */ /* 0x000f22000c1e1500 */
[-C--:B------:R-:W-:Y:S02]  /*4630*/  ISETP.GE.AND P5, PT, R24, R26.reuse, PT ;  /* 0x0000001a1800720c */ /* 0x080fe40003fa6270 */
[----:B------:R-:W-:Y:S01]  /*4640*/  PRMT R47, RZ, 0x7610, R47 ;  /* 0x00007610ff2f7816 */ /* 0x000fe2000000002f */
[----:B------:R-:W4:Y:S01]  /*4650*/  @!P6 LDG.E.U16 R38, desc[UR14][R28.64+-0xec0] ;  /* 0xfff1400e1c26e981 */ /* 0x000f22000c1e1500 */
[----:B------:R-:W-:Y:S02]  /*4660*/  PRMT R44, RZ, 0x7610, R44 ;  /* 0x00007610ff2c7816 */ /* 0x000fe4000000002c */
[----:B------:R-:W-:Y:S01]  /*4670*/  PRMT R61, RZ, 0x7610, R61 ;  /* 0x00007610ff3d7816 */ /* 0x000fe2000000003d */
[----:B------:R-:W4:Y:S01]  /*4680*/  @!P1 LDG.E.U16 R30, desc[UR14][R28.64+-0xdc0] ;  /* 0xfff2400e1c1e9981 */ /* 0x000f22000c1e1500 */
[----:B------:R-:W-:-:S02]  /*4690*/  ISETP.GE.AND P1, PT, R20, R26, PT ;  /* 0x0000001a1400720c */ /* 0x000fc40003f26270 */
[----:B------:R-:W-:Y:S01]  /*46a0*/  ISETP.GE.AND P6, PT, R25, R26, PT ;  /* 0x0000001a1900720c */ /* 0x000fe20003fc6270 */
[----:B------:R-:W4:Y:S01]  /*46b0*/  @!P2 LDG.E.U16 R42, desc[UR14][R28.64+-0xd40] ;  /* 0xfff2c00e1c2aa981 */ /* 0x000f22000c1e1500 */
[----:B------:R-:W-:-:S03]  /*46c0*/  PRMT R50, RZ, 0x7610, R50 ;  /* 0x00007610ff327816 */ /* 0x000fc60000000032 */
[----:B------:R-:W4:Y:S04]  /*46d0*/  @!P3 LDG.E.U16 R47, desc[UR14][R28.64+-0xd00] ;  /* 0xfff3000e1c2fb981 */ /* 0x000f28000c1e1500 */
[----:B------:R-:W4:Y:S04]  /*46e0*/  @!P4 LDG.E.U16 R44, desc[UR14][R28.64+-0xcc0] ;  /* 0xfff3400e1c2cc981 */ /* 0x000f28000c1e1500 */
[----:B------:R-:W4:Y:S04]  /*46f0*/  @!P1 LDG.E.U16 R31, desc[UR14][R28.64+-0xd80] ;  /* 0xfff2800e1c1f9981 */ /* 0x000f28000c1e1500 */
[----:B------:R-:W4:Y:S04]  /*4700*/  @!P5 LDG.E.U16 R61, desc[UR14][R28.64+-0xc80] ;  /* 0xfff3800e1c3dd981 */ /* 0x000f28000c1e1500 */
[----:B------:R-:W4:Y:S01]  /*4710*/  @!P6 LDG.E.U16 R50, desc[UR14][R28.64+-0xc40] ;  /* 0xfff3c00e1c32e981 */ /* 0x000f22000c1e1500 */
[----:B------:R-:W-:-:S02]  /*4720*/  PRMT R63, RZ, 0x7610, R63 ;  /* 0x00007610ff3f7816 */ /* 0x000fc4000000003f */
[----:B------:R-:W-:Y:S02]  /*4730*/  P2R R66, PR, RZ, 0x2 ;  /* 0x00000002ff427803 */ /* 0x000fe40000000000 */
[----:B------:R-:W-:Y:S02]  /*4740*/  ISETP.GE.AND P1, PT, R10, R26, PT ;  /* 0x0000001a0a00720c */ /* 0x000fe40003f26270 */
        /* <DEDUP_REMOVED lines=10> */
[----:B------:R-:W-:Y:S01]  /*47f0*/  PRMT R106, RZ, 0x7610, R106 ;  /* 0x00007610ff6a7816 */ /* 0x000fe2000000006a */
[----:B---3--:R-:W-:Y:S04]  /*4800*/  STS.U16 [R198], R27 ;  /* 0x0000001bc6007388 */ /* 0x008fe80000000400 */
[----:B--2---:R-:W-:Y:S04]  /*4810*/  STS.U16 [R197+0x40], R32 ;  /* 0x00004020c5007388 */ /* 0x004fe80000000400 */
[----:B-----5:R-:W-:Y:S04]  /*4820*/  STS.U16 [R196+0x80], R33 ;  /* 0x00008021c4007388 */ /* 0x020fe80000000400 */
[----:B----4-:R-:W-:Y:S04]  /*4830*/  STS.U16 [R195+0xc0], R36 ;  /* 0x0000c024c3007388 */ /* 0x010fe80000000400 */
        /* <DEDUP_REMOVED lines=13> */
[----:B------:R-:W2:Y:S04]  /*4910*/  LDS.U16 R29, [R108] ;  /* 0x000000006c1d7984 */ /* 0x000ea80000000400 */
[----:B------:R-:W-:Y:S04]  /*4920*/  LDS.U16 R27, [R108+0x2] ;  /* 0x000002006c1b7984 */ /* 0x000fe80000000400 */
[----:B------:R-:W-:Y:S04]  /*4930*/  LDS.U16 R28, [R108+0x4] ;  /* 0x000004006c1c7984 */ /* 0x000fe80000000400 */
[----:B------:R-:W3:Y:S04]  /*4940*/  LDS.U16 R30, [R108+0x6] ;  /* 0x000006006c1e7984 */ /* 0x000ee80000000400 */
[----:B------:R-:W4:Y:S04]  /*4950*/  LDS.U16 R31, [R108+0x8] ;  /* 0x000008006c1f7984 */ /* 0x000f280000000400 */
[----:B------:R-:W5:Y:S04]  /*4960*/  LDS.U16 R32, [R108+0xa] ;  /* 0x00000a006c207984 */ /* 0x000f680000000400 */
[----:B------:R-:W5:Y:S04]  /*4970*/  LDS.U16 R33, [R108+0xc] ;  /* 0x00000c006c217984 */ /* 0x000f680000000400 */
[----:B------:R-:W5:Y:S04]  /*4980*/  LDS.U16 R36, [R108+0xe] ;  /* 0x00000e006c247984 */ /* 0x000f680000000400 */
[----:B------:R-:W-:Y:S04]  /*4990*/  LDS.U16 R38, [R108+0x10] ;  /* 0x000010006c267984 */ /* 0x000fe80000000400 */
[----:B------:R-:W-:Y:S04]  /*49a0*/  LDS.U16 R40, [R108+0x12] ;  /* 0x000012006c287984 */ /* 0x000fe80000000400 */
[----:B------:R-:W5:Y:S04]  /*49b0*/  LDS.U16 R41, [R108+0x14] ;  /* 0x000014006c297984 */ /* 0x000f680000000400 */
[----:B------:R-:W5:Y:S04]  /*49c0*/  LDS.U16 R42, [R108+0x16] ;  /* 0x000016006c2a7984 */ /* 0x000f680000000400 */
[----:B------:R-:W-:Y:S04]  /*49d0*/  LDS.U16 R43, [R108+0x18] ;  /* 0x000018006c2b7984 */ /* 0x000fe80000000400 */
[----:B------:R-:W5:Y:S04]  /*49e0*/  LDS.U16 R44, [R108+0x1a] ;  /* 0x00001a006c2c7984 */ /* 0x000f680000000400 */
[----:B------:R-:W5:Y:S04]  /*49f0*/  LDS.U16 R45, [R108+0x1c] ;  /* 0x00001c006c2d7984 */ /* 0x000f680000000400 */
[----:B------:R-:W-:Y:S01]  /*4a00*/  LDS.U16 R47, [R108+0x1e] ;  /* 0x00001e006c2f7984 */ /* 0x000fe20000000400 */
[----:B------:R-:W-:Y:S01]  /*4a10*/  BAR.SYNC.DEFER_BLOCKING 0x0 ;  /* 0x0000000000007b1d */ /* 0x000fe20000010000 */
[----:B0-----:R-:W-:-:S02]  /*4a20*/  PRMT R61, RZ, 0x7610, R61 ;  /* 0x00007610ff3d7816 */ /* 0x001fc4000000003d */
[----:B-1----:R-:W-:-:S03]  /*4a30*/  PRMT R50, RZ, 0x7610, R50 ;  /* 0x00007610ff327816 */ /* 0x002fc60000000032 */
[----:B------:R0:W5:Y:S01]  /*4a40*/  @!P0 LDG.E.U16 R63, desc[UR14][R4.64] ;  /* 0x0000000e043f8981 */ /* 0x000162000c1e1500 */
        /* <DEDUP_REMOVED lines=12> */
[-C--:B------:R-:W-:Y:S02]  /*4b10*/  ISETP.GE.AND P0, PT, R16, R26.reuse, PT ;  /* 0x0000001a1000720c */ /* 0x080fe40003f06270 */
[----:B0-----:R-:W-:Y:S01]  /*4b20*/  PRMT R5, RZ, 0x7610, R5 ;  /* 0x00007610ff057816 */ /* 0x001fe20000000005 */
[----:B------:R-:W5:Y:S01]  /*4b30*/  @!P1 LDG.E.U16 R62, desc[UR14][R6.64+-0xec0] ;  /* 0xfff1400e063e9981 */ /* 0x000f62000c1e1500 */
[----:B------:R-:W-:-:S03]  /*4b40*/  ISETP.GE.AND P1, PT, R17, R26, PT ;  /* 0x0000001a1100720c */ /* 0x000fc60003f26270 */
[----:B------:R-:W5:Y:S06]  /*4b50*/  @!P6 LDG.E.U16 R106, desc[UR14][R6.64+-0xc40] ;  /* 0xfff3c00e066ae981 */ /* 0x000f6c000c1e1500 */
[----:B------:R-:W5:Y:S01]  /*4b60*/  @!P0 LDG.E.U16 R5, desc[UR14][R6.64+-0xe80] ;  /* 0xfff1800e06058981 */ /* 0x000f62000c1e1500 */
[----:B------:R-:W-:-:S03]  /*4b70*/  ISETP.GE.AND P0, PT, R18, R26, PT ;  /* 0x0000001a1200720c */ /* 0x000fc60003f06270 */
[----:B------:R-:W5:Y:S01]  /*4b80*/  @!P1 LDG.E.U16 R64, desc[UR14][R6.64+-0xe40] ;  /* 0xfff1c00e06409981 */ /* 0x000f62000c1e1500 */
[----:B------:R-:W-:-:S09]  /*4b90*/  ISETP.NE.AND P1, PT, R66, RZ, PT ;  /* 0x000000ff4200720c */ /* 0x000fd20003f25270 */
[----:B------:R-:W5:Y:S01]  /*4ba0*/  @!P0 LDG.E.U16 R67, desc[UR14][R6.64+-0xe00] ;  /* 0xfff2000e06438981 */ /* 0x000f62000c1e1500 */
[----:B------:R-:W-:Y:S02]  /*4bb0*/  ISETP.GE.AND P0, PT, R19, R26, PT ;  /* 0x0000001a1300720c */ /* 0x000fe40003f06270 */
[----:B------:R-:W-:Y:S01]  /*4bc0*/  PRMT R66, RZ, 0x7610, R66 ;  /* 0x00007610ff427816 */ /* 0x000fe20000000042 */
[----:B------:R-:W5:Y:S10]  /*4bd0*/  @!P1 LDG.E.U16 R69, desc[UR14][R6.64+-0xd80] ;  /* 0xfff2800e06459981 */ /* 0x000f74000c1e1500 */
[----:B------:R0:W5:Y:S01]  /*4be0*/  @!P0 LDG.E.U16 R66, desc[UR14][R6.64+-0xdc0] ;  /* 0xfff2400e06428981 */ /* 0x000162000c1e1500 */
[----:B--2---:R-:W-:-:S05]  /*4bf0*/  SHF.L.U32 R29, R29, 0x10, RZ ;  /* 0x000000101d1d7819 */ /* 0x004fca00000006ff */
[----:B------:R-:W-:-:S04]  /*4c00*/  FMUL.FTZ R4, R29, -1.4426950216293334961 ;  /* 0xbfb8aa3b1d047820 */ /* 0x000fc80000410000 */
[----:B------:R1:W2:Y:S01]  /*4c10*/  MUFU.EX2 R79, R4 ;  /* 0x00000004004f7308 */ /* 0x0002a20000000800 */
[----:B---3--:R-:W-:Y:S02]  /*4c20*/  SHF.L.U32 R30, R30, 0x10, RZ ;  /* 0x000000101e1e7819 */ /* 0x008fe400000006ff */
[----:B----4-:R-:W-:-:S03]  /*4c30*/  SHF.L.U32 R31, R31, 0x10, RZ ;  /* 0x000000101f1f7819 */ /* 0x010fc600000006ff */
[----:B0-----:R-:W-:Y:S01]  /*4c40*/  FMUL.FTZ R6, R30, -1.4426950216293334961 ;  /* 0xbfb8aa3b1e067820 */ /* 0x001fe20000410000 */
[----:B------:R-:W-:Y:S01]  /*4c50*/  SHF.L.U32 R28, R28, 0x10, RZ ;  /* 0x000000101c1c7819 */ /* 0x000fe200000006ff */
[----:B-1----:R-:W-:-:S04]  /*4c60*/  FMUL.FTZ R4, R31, -1.4426950216293334961 ;  /* 0xbfb8aa3b1f047820 */ /* 0x002fc80000410000 */
[----:B------:R-:W0:Y:S01]  /*4c70*/  MUFU.EX2 R6, R6 ;  /* 0x0000000600067308 */ /* 0x000e220000000800 */
[----:B--2---:R-:W-:Y:S01]  /*4c80*/  FADD.FTZ R79, R79, 1 ;  /* 0x3f8000004f4f7421 */ /* 0x004fe20000010000 */
[----:B------:R-:W-:-:S06]  /*4c90*/  SHF.L.U32 R27, R27, 0x10, RZ ;  /* 0x000000101b1b7819 */ /* 0x000fcc00000006ff */
[----:B------:R-:W1:Y:S01]  /*4ca0*/  MUFU.EX2 R7, R4 ;  /* 0x0000000400077308 */ /* 0x000e620000000800 */
[----:B------:R-:W-:Y:S01]  /*4cb0*/  FMUL.FTZ R124, R28, -1.4426950216293334961 ;  /* 0xbfb8aa3b1c7c7820 */ /* 0x000fe20000410000 */
[----:B------:R-:W-:-:S06]  /*4cc0*/  FMUL.FTZ R107, R27, -1.4426950216293334961 ;  /* 0xbfb8aa3b1b6b7820 */ /* 0x000fcc0000410000 */
[----:B------:R-:W-:Y:S01]  /*4cd0*/  MUFU.EX2 R124, R124 ;  /* 0x0000007c007c7308 */ /* 0x000fe20000000800 */
[----:B0-----:R-:W-:Y:S01]  /*4ce0*/  FADD.FTZ R6, R6, 1 ;  /* 0x3f80000006067421 */ /* 0x001fe20000010000 */
[----:B-----5:R-:W-:-:S06]  /*4cf0*/  SHF.L.U32 R32, R32, 0x10, RZ ;  /* 0x0000001020207819 */ /* 0x020fcc00000006ff */
[----:B------:R-:W-:Y:S01]  /*4d00*/  MUFU.EX2 R107, R107 ;  /* 0x0000006b006b7308 */ /* 0x000fe20000000800 */
[----:B-1----:R-:W-:Y:S01]  /*4d10*/  FADD.FTZ R7, R7, 1 ;  /* 0x3f80000007077421 */ /* 0x002fe20000010000 */
[----:B------:R-:W-:Y:S01]  /*4d20*/  SHF.L.U32 R33, R33, 0x10, RZ ;  /* 0x0000001021217819 */ /* 0x000fe200000006ff */
[----:B------:R-:W-:Y:S01]  /*4d30*/  FMUL.FTZ R125, R32, -1.4426950216293334961 ;  /* 0xbfb8aa3b207d7820 */ /* 0x000fe20000410000 */
[----:B------:R-:W-:-:S03]  /*4d40*/  SHF.L.U32 R36, R36, 0x10, RZ ;  /* 0x0000001024247819 */ /* 0x000fc600000006ff */
[----:B------:R-:W-:Y:S02]  /*4d50*/  FMUL.FTZ R126, R33, -1.4426950216293334961 ;  /* 0xbfb8aa3b217e7820 */ /* 0x000fe40000410000 */
[----:B------:R-:W-:Y:S01]  /*4d60*/  MUFU.EX2 R125, R125 ;  /* 0x0000007d007d7308 */ /* 0x000fe20000000800 */
[----:B------:R-:W-:Y:S01]  /*4d70*/  FMUL.FTZ R127, R36, -1.4426950216293334961 ;  /* 0xbfb8aa3b247f7820 */ /* 0x000fe20000410000 */
[----:B------:R-:W-:-:S06]  /*4d80*/  SHF.L.U32 R41, R41, 0x10, RZ ;  /* 0x0000001029297819 */ /* 0x000fcc00000006ff */
[----:B------:R-:W-:Y:S01]  /*4d90*/  MUFU.EX2 R126, R126 ;  /* 0x0000007e007e7308 */ /* 0x000fe20000000800 */
[----:B------:R-:W-:Y:S02]  /*4da0*/  SHF.L.U32 R38, R38, 0x10, RZ ;  /* 0x0000001026267819 */ /* 0x000fe400000006ff */
[----:B------:R-:W-:Y:S01]  /*4db0*/  SHF.L.U32 R71, R71, 0x10, RZ ;  /* 0x0000001047477819 */ /* 0x000fe200000006ff */
[----:B------:R-:W-:Y:S01]  /*4dc0*/  FMUL.FTZ R130, R41, -1.4426950216293334961 ;  /* 0xbfb8aa3b29827820 */ /* 0x000fe20000410000 */
[----:B------:R-:W-:-:S03]  /*4dd0*/  SHF.L.U32 R40, R40, 0x10, RZ ;  /* 0x0000001028287819 */ /* 0x000fc600000006ff */
[----:B------:R-:W-:Y:S01]  /*4de0*/  MUFU.EX2 R127, R127 ;  /* 0x0000007f007f7308 */ /* 0x000fe20000000800 */
[----:B------:R-:W-:Y:S01]  /*4df0*/  FMUL.FTZ R4, R38, -1.4426950216293334961 ;  /* 0xbfb8aa3b26047820 */ /* 0x000fe20000410000 */
[----:B------:R-:W-:Y:S01]  /*4e00*/  SHF.L.U32 R42, R42, 0x10, RZ ;  /* 0x000000102a2a7819 */ /* 0x000fe200000006ff */
[----:B------:R-:W-:Y:S01]  /*4e10*/  FMUL.FTZ R129, R40, -1.4426950216293334961 ;  /* 0xbfb8aa3b28817820 */ /* 0x000fe20000410000 */
[----:B------:R-:W-:Y:S02]  /*4e20*/  SHF.L.U32 R77, R77, 0x10, RZ ;  /* 0x000000104d4d7819 */ /* 0x000fe400000006ff */
[----:B------:R-:W-:Y:S02]  /*4e30*/  SHF.L.U32 R72, R72, 0x10, RZ ;  /* 0x0000001048487819 */ /* 0x000fe400000006ff */
[----:B------:R-:W-:Y:S01]  /*4e40*/  MUFU.EX2 R128, R4 ;  /* 0x0000000400807308 */ /* 0x000fe20000000800 */
[----:B------:R-:W-:Y:S01]  /*4e50*/  FMUL.FTZ R131, R42, -1.4426950216293334961 ;  /* 0xbfb8aa3b2a837820 */ /* 0x000fe20000410000 */
[----:B------:R-:W-:-:S06]  /*4e60*/  SHF.L.U32 R70, R70, 0x10, RZ ;  /* 0x0000001046467819 */ /* 0x000fcc00000006ff */
[----:B------:R-:W0:Y:S08]  /*4e70*/  MUFU.EX2 R130, R130 ;  /* 0x0000008200827308 */ /* 0x000e300000000800 */
[----:B------:R-:W-:Y:S08]  /*4e80*/  MUFU.EX2 R129, R129 ;  /* 0x0000008100817308 */ /* 0x000ff00000000800 */
[----:B------:R0:W-:Y:S01]  /*4e90*/  MUFU.EX2 R132, R131 ;  /* 0x0000008300847308 */ /* 0x0001e20000000800 */
[----:B------:R-:W-:Y:S01]  /*4ea0*/  SHF.L.U32 R44, R44, 0x10, RZ ;  /* 0x000000102c2c7819 */ /* 0x000fe200000006ff */
[----:B0-----:R-:W-:-:S04]  /*4eb0*/  FADD.FTZ R131, R130, 1 ;  /* 0x3f80000082837421 */ /* 0x001fc80000010000 */
[----:B------:R-:W-:-:S04]  /*4ec0*/  FMUL.FTZ R133, R44, -1.4426950216293334961 ;  /* 0xbfb8aa3b2c857820 */ /* 0x000fc80000410000 */
[----:B------:R-:W-:Y:S01]  /*4ed0*/  MUFU.EX2 R135, R133 ;  /* 0x0000008500877308 */ /* 0x000fe20000000800 */
[----:B------:R-:W-:Y:S02]  /*4ee0*/  SHF.L.U32 R43, R43, 0x10, RZ ;  /* 0x000000102b2b7819 */ /* 0x000fe400000006ff */
[----:B------:R-:W-:-:S03]  /*4ef0*/  SHF.L.U32 R45, R45, 0x10, RZ ;  /* 0x000000102d2d7819 */ /* 0x000fc600000006ff */
[----:B------:R-:W-:Y:S01]  /*4f00*/  FMUL.FTZ R4, R43, -1.4426950216293334961 ;  /* 0xbfb8aa3b2b047820 */ /* 0x000fe20000410000 */
[----:B------:R-:W-:Y:S04]  /*4f10*/  STS.U16 [R198], R63 ;  /* 0x0000003fc6007388 */ /* 0x000fe80000000400 */
        /* <DEDUP_REMOVED lines=8> */
[----:B0-----:R-:W0:Y:S03]  /*4fa0*/  MUFU.RCP R64, R79 ;  /* 0x0000004f00407308 */ /* 0x001e260000001000 */
[----:B------:R2:W-:Y:S04]  /*4fb0*/  STS.U16 [R115+0x240], R66 ;  /* 0x0002404273007388 */ /* 0x0005e80000000400 */
[----:B------:R3:W-:Y:S04]  /*4fc0*/  STS.U16 [R114+0x280], R69 ;  /* 0x0002804572007388 */ /* 0x0007e80000000400 */
[----:B------:R4:W-:Y:S04]  /*4fd0*/  STS.U16 [R113+0x2c0], R68 ;  /* 0x0002c04471007388 */ /* 0x0009e80000000400 */
[----:B------:R-:W-:Y:S04]  /*4fe0*/  STS.U16 [R112+0x300], R73 ;  /* 0x0003004970007388 */ /* 0x000fe80000000400 */
[----:B------:R-:W-:Y:S04]  /*4ff0*/  STS.U16 [R111+0x340], R78 ;  /* 0x0003404e6f007388 */ /* 0x000fe80000000400 */
[----:B------:R-:W-:Y:S04]  /*5000*/  STS.U16 [R110+0x380], R75 ;  /* 0x0003804b6e007388 */ /* 0x000fe80000000400 */
[----:B------:R5:W-:Y:S01]  /*5010*/  STS.U16 [R109+0x3c0], R106 ;  /* 0x0003c06a6d007388 */ /* 0x000be20000000400 */
[----:B------:R-:W-:-:S03]  /*5020*/  NOP ;  /* 0x0000000000007918 */ /* 0x000fc60000000000 */
[----:B------:R-:W5:Y:S04]  /*5030*/  LDS.U16 R50, [R108] ;  /* 0x000000006c327984 */ /* 0x000f680000000400 */
[----:B------:R-:W5:Y:S04]  /*5040*/  LDS.U16 R60, [R108+0x2] ;  /* 0x000002006c3c7984 */ /* 0x000f680000000400 */
[----:B------:R-:W5:Y:S04]  /*5050*/  LDS.U16 R61, [R108+0x4] ;  /* 0x000004006c3d7984 */ /* 0x000f680000000400 */
[----:B------:R-:W5:Y:S01]  /*5060*/  LDS.U16 R65, [R108+0x6] ;  /* 0x000006006c417984 */ /* 0x000f620000000400 */
[----:B-1----:R0:W-:Y:S01]  /*5070*/  MUFU.RCP R67, R6 ;  /* 0x0000000600437308 */ /* 0x0021e20000001000 */
[----:B------:R-:W-:-:S02]  /*5080*/  FADD.FTZ R63, R124, 1 ;  /* 0x3f8000007c3f7421 */ /* 0x000fc40000010000 */
[----:B------:R-:W-:Y:S05]  /*5090*/  LDS.U16 R78, [R108+0xc] ;  /* 0x00000c006c4e7984 */ /* 0x000fea0000000400 */
[----:B--2---:R1:W-:Y:S01]  /*50a0*/  MUFU.RCP R66, R7 ;  /* 0x0000000700427308 */ /* 0x0043e20000001000 */
[----:B0-----:R-:W-:Y:S01]  /*50b0*/  FADD.FTZ R6, -R64, 1 ;  /* 0x3f80000040067421 */ /* 0x001fe20000010100 */
[----:B------:R-:W-:Y:S01]  /*50c0*/  FADD.FTZ R62, R107, 1 ;  /* 0x3f8000006b3e7421 */ /* 0x000fe20000010000 */
[----:B---3--:R-:W-:Y:S01]  /*50d0*/  FADD.FTZ R69, R125, 1 ;  /* 0x3f8000007d457421 */ /* 0x008fe20000010000 */
[----:B----4-:R-:W-:Y:S01]  /*50e0*/  FADD.FTZ R68, R126, 1 ;  /* 0x3f8000007e447421 */ /* 0x010fe20000010000 */
[----:B-----5:R-:W-:Y:S01]  /*50f0*/  FFMA.FTZ R106, R29, R6, 1 ;  /* 0x3f8000001d6a7423 */ /* 0x020fe20000010006 */
[----:B------:R-:W-:Y:S01]  /*5100*/  FADD.FTZ R73, R127, 1 ;  /* 0x3f8000007f497421 */ /* 0x000fe20000010000 */
[----:B------:R-:W-:Y:S04]  /*5110*/  LDS.U16 R6, [R108+0x8] ;  /* 0x000008006c067984 */ /* 0x000fe80000000400 */
[----:B-1----:R-:W0:Y:S01]  /*5120*/  LDS.U16 R7, [R108+0xa] ;  /* 0x00000a006c077984 */ /* 0x002e220000000400 */
[----:B------:R-:W1:Y:S01]  /*5130*/  MUFU.RCP R63, R63 ;  /* 0x0000003f003f7308 */ /* 0x000e620000001000 */
[----:B------:R-:W-:-:S02]  /*5140*/  FADD.FTZ R75, R128, 1 ;  /* 0x3f800000804b7421 */ /* 0x000fc40000010000 */
[----:B------:R-:W-:Y:S01]  /*5150*/  LDS.U16 R130, [R108+0x12] ;  /* 0x000012006c827984 */ /* 0x000fe20000000400 */
[----:B------:R-:W-:Y:S01]  /*5160*/  FADD.FTZ R79, R129, 1 ;  /* 0x3f800000814f7421 */ /* 0x000fe20000010000 */
[----:B------:R-:W-:Y:S02]  /*5170*/  FMUL.FTZ R136, R45, -1.4426950216293334961 ;  /* 0xbfb8aa3b2d887820 */ /* 0x000fe40000410000 */
[----:B------:R-:W-:Y:S01]  /*5180*/  LDS.U16 R137, [R108+0x1a] ;  /* 0x00001a006c897984 */ /* 0x000fe20000000400 */
[----:B------:R-:W2:Y:S01]  /*5190*/  MUFU.RCP R62, R62 ;  /* 0x0000003e003e7308 */ /* 0x000ea20000001000 */
[----:B------:R-:W-:Y:S02]  /*51a0*/  SHF.L.U32 R50, R50, 0x10, RZ ;  /* 0x0000001032327819 */ /* 0x000fe400000006ff */
[----:B------:R-:W-:Y:S01]  /*51b0*/  SHF.L.U32 R60, R60, 0x10, RZ ;  /* 0x000000103c3c7819 */ /* 0x000fe200000006ff */
[----:B------:R-:W-:Y:S02]  /*51c0*/  LDS.U16 R138, [R108+0x1c] ;  /* 0x00001c006c8a7984 */ /* 0x000fe40000000400 */
[----:B------:R-:W-:Y:S01]  /*51d0*/  FMUL.FTZ R5, R71, R50 ;  /* 0x0000003247057220 */ /* 0x000fe20000410000 */
[----:B------:R-:W-:Y:S01]  /*51e0*/  SHF.L.U32 R61, R61, 0x10, RZ ;  /* 0x000000103d3d7819 */ /* 0x000fe200000006ff */
[----:B------:R-:W3:Y:S01]  /*51f0*/  MUFU.RCP R69, R69 ;  /* 0x0000004500457308 */ /* 0x000ee20000001000 */
[----:B-1----:R-:W-:Y:S01]  /*5200*/  FADD.FTZ R107, -R63, 1 ;  /* 0x3f8000003f6b7421 */ /* 0x002fe20000010100 */
[----:B------:R-:W-:Y:S01]  /*5210*/  FMUL.FTZ R5, R64, R5 ;  /* 0x0000000540057220 */ /* 0x000fe20000410000 */
[----:B------:R-:W-:Y:S01]  /*5220*/  SHF.L.U32 R65, R65, 0x10, RZ ;  /* 0x0000001041417819 */ /* 0x000fe200000006ff */
[----:B------:R-:W-:Y:S01]  /*5230*/  FMUL.FTZ R124, R72, R61 ;  /* 0x0000003d487c7220 */ /* 0x000fe20000410000 */
[----:B------:R-:W-:Y:S01]  /*5240*/  FFMA.FTZ R125, R28, R107, 1 ;  /* 0x3f8000001c7d7423 */ /* 0x000fe2000001006b */
[----:B------:R-:W-:Y:S01]  /*5250*/  FMUL.FTZ R5, R5, R106 ;  /* 0x0000006a05057220 */ /* 0x000fe20000410000 */
[----:B------:R-:W-:Y:S01]  /*5260*/  FMUL.FTZ R107, R77, R60 ;  /* 0x0000003c4d6b7220 */ /* 0x000fe20000410000 */
[----:B------:R-:W1:Y:S01]  /*5270*/  MUFU.RCP R68, R68 ;  /* 0x0000004400447308 */ /* 0x000e620000001000 */
[C---:B--2---:R-:W-:Y:S01]  /*5280*/  FADD.FTZ R106, -R62.reuse, 1 ;  /* 0x3f8000003e6a7421 */ /* 0x044fe20000010100 */
[----:B------:R-:W-:Y:S01]  /*5290*/  FMUL.FTZ R124, R63, R124 ;  /* 0x0000007c3f7c7220 */ /* 0x000fe20000410000 */
[----:B------:R-:W-:Y:S01]  /*52a0*/  FMUL.FTZ R107, R62, R107 ;  /* 0x0000006b3e6b7220 */ /* 0x000fe20000410000 */
[----:B------:R-:W-:Y:S01]  /*52b0*/  FADD.FTZ R127, -R67, 1 ;  /* 0x3f800000437f7421 */ /* 0x000fe20000010100 */
[----:B------:R-:W-:Y:S01]  /*52c0*/  FFMA.FTZ R106, R27, R106, 1 ;  /* 0x3f8000001b6a7423 */ /* 0x000fe2000001006a */
[----:B------:R-:W-:Y:S01]  /*52d0*/  FMUL.FTZ R126, R70, R65 ;  /* 0x00000041467e7220 */ /* 0x000fe20000410000 */
[----:B------:R-:W-:Y:S01]  /*52e0*/  FMUL.FTZ R143, R124, R125 ;  /* 0x0000007d7c8f7220 */ /* 0x000fe20000410000 */
[----:B------:R-:W-:Y:S01]  /*52f0*/  FFMA.FTZ R127, R30, R127, 1 ;  /* 0x3f8000001e7f7423 */ /* 0x000fe2000001007f */
[----:B------:R-:W-:Y:S01]  /*5300*/  FMUL.FTZ R142, R107, R106 ;  /* 0x0000006a6b8e7220 */ /* 0x000fe20000410000 */
[----:B------:R-:W-:Y:S01]  /*5310*/  FMUL.FTZ R126, R67, R126 ;  /* 0x0000007e437e7220 */ /* 0x000fe20000410000 */
[----:B------:R-:W-:Y:S01]  /*5320*/  SHF.L.U32 R107, R76, 0x10, RZ ;  /* 0x000000104c6b7819 */ /* 0x000fe200000006ff */
[----:B------:R-:W2:Y:S01]  /*5330*/  LDS.U16 R124, [R108+0xe] ;  /* 0x00000e006c7c7984 */ /* 0x000ea20000000400 */
[----:B------:R-:W-:-:S02]  /*5340*/  SHF.L.U32 R125, R74, 0x10, RZ ;  /* 0x000000104a7d7819 */ /* 0x000fc400000006ff */
[----:B0-----:R-:W-:Y:S01]  /*5350*/  SHF.L.U32 R76, R7, 0x10, RZ ;  /* 0x00000010074c7819 */ /* 0x001fe200000006ff */
[----:B------:R-:W0:Y:S01]  /*5360*/  LDS.U16 R128, [R108+0x10] ;  /* 0x000010006c807984 */ /* 0x000e220000000400 */
[----:B------:R-:W-:Y:S01]  /*5370*/  SHF.L.U32 R74, R6, 0x10, RZ ;  /* 0x00000010064a7819 */ /* 0x000fe200000006ff */
[----:B------:R-:W-:Y:S01]  /*5380*/  FMUL.FTZ R144, R126, R127 ;  /* 0x0000007f7e907220 */ /* 0x000fe20000410000 */
[----:B------:R-:W-:Y:S01]  /*5390*/  SHF.L.U32 R127, R51, 0x10, RZ ;  /* 0x00000010337f7819 */ /* 0x000fe200000006ff */
[----:B---3--:R-:W-:Y:S01]  /*53a0*/  FADD.FTZ R51, -R69, 1 ;  /* 0x3f80000045337421 */ /* 0x008fe20000010100 */
[----:B------:R-:W-:Y:S01]  /*53b0*/  SHF.L.U32 R78, R78, 0x10, RZ ;  /* 0x000000104e4e7819 */ /* 0x000fe200000006ff */
[----:B------:R-:W-:Y:S01]  /*53c0*/  FMUL.FTZ R6, R125, R76 ;  /* 0x0000004c7d067220 */ /* 0x000fe20000410000 */
[----:B------:R-:W-:Y:S01]  /*53d0*/  FMUL.FTZ R7, R107, R74 ;  /* 0x0000004a6b077220 */ /* 0x000fe20000410000 */
[----:B------:R-:W-:Y:S01]  /*53e0*/  FADD.FTZ R126, -R66, 1 ;  /* 0x3f800000427e7421 */ /* 0x000fe20000010100 */
[----:B------:R3:W-:Y:S01]  /*53f0*/  MUFU.RCP R106, R131 ;  /* 0x00000083006a7308 */ /* 0x0007e20000001000 */
[----:B------:R-:W-:Y:S01]  /*5400*/  FADD.FTZ R129, R132, 1 ;  /* 0x3f80000084817421 */ /* 0x000fe20000010000 */
[----:B-1----:R-:W-:Y:S01]  /*5410*/  FADD.FTZ R132, -R68, 1 ;  /* 0x3f80000044847421 */ /* 0x002fe20000010100 */
[----:B------:R-:W-:Y:S01]  /*5420*/  FMUL.FTZ R6, R69, R6 ;  /* 0x0000000645067220 */ /* 0x000fe20000410000 */
[----:B------:R-:W-:Y:S01]  /*5430*/  FMUL.FTZ R7, R66, R7 ;  /* 0x0000000742077220 */ /* 0x000fe20000410000 */
[----:B------:R-:W-:Y:S01]  /*5440*/  FFMA.FTZ R126, R31, R126, 1 ;  /* 0x3f8000001f7e7423 */ /* 0x000fe2000001007e */
[----:B------:R-:W-:Y:S01]  /*5450*/  SHF.L.U32 R47, R47, 0x10, RZ ;  /* 0x000000102f2f7819 */ /* 0x000fe200000006ff */
[----:B------:R-:W-:Y:S01]  /*5460*/  LDS.U16 R140, [R108+0x1e] ;  /* 0x00001e006c8c7984 */ /* 0x000fe20000000400 */
[----:B---3--:R-:W-:Y:S01]  /*5470*/  FFMA.FTZ R131, R32, R51, 1 ;  /* 0x3f80000020837423 */ /* 0x008fe20000010033 */
[----:B------:R-:W-:Y:S01]  /*5480*/  FMUL.FTZ R51, R127, R78 ;  /* 0x0000004e7f337220 */ /* 0x000fe20000410000 */
[----:B------:R-:W-:-:S02]  /*5490*/  FFMA.FTZ R133, R33, R132, 1 ;  /* 0x3f80000021857423 */ /* 0x000fc40000010084 */
[----:B------:R-:W-:Y:S01]  /*54a0*/  FMUL.FTZ R146, R6, R131 ;  /* 0x0000008306927220 */ /* 0x000fe20000410000 */
[----:B------:R-:W-:Y:S01]  /*54b0*/  FMUL.FTZ R132, R68, R51 ;  /* 0x0000003344847220 */ /* 0x000fe20000410000 */
[----:B------:R-:W-:Y:S01]  /*54c0*/  FMUL.FTZ R51, R7, R126 ;  /* 0x0000007e07337220 */ /* 0x000fe20000410000 */
[----:B------:R-:W1:Y:S04]  /*54d0*/  LDS.U16 R6, [R108+0x14] ;  /* 0x000014006c067984 */ /* 0x000e680000000400 */
[----:B------:R-:W3:Y:S01]  /*54e0*/  LDS.U16 R7, [R108+0x16] ;  /* 0x000016006c077984 */ /* 0x000ee20000000400 */
[----:B------:R-:W-:-:S03]  /*54f0*/  FMUL.FTZ R145, R132, R133 ;  /* 0x0000008584917220 */ /* 0x000fc60000410000 */
[----:B------:R-:W4:Y:S01]  /*5500*/  LDS.U16 R132, [R108+0x18] ;  /* 0x000018006c847984 */ /* 0x000f220000000400 */
[----:B------:R5:W0:Y:S08]  /*5510*/  MUFU.EX2 R134, R4 ;  /* 0x0000000400867308 */ /* 0x000a300000000800 */
[----:B------:R-:W1:Y:S01]  /*5520*/  MUFU.RCP R73, R73 ;  /* 0x0000004900497308 */ /* 0x000e620000001000 */
[----:B-----5:R-:W-:-:S07]  /*5530*/  FMUL.FTZ R4, R47, -1.4426950216293334961 ;  /* 0xbfb8aa3b2f047820 */ /* 0x020fce0000410000 */
[----:B------:R-:W5:Y:S08]  /*5540*/  MUFU.RCP R75, R75 ;  /* 0x0000004b004b7308 */ /* 0x000f700000001000 */
[----:B------:R-:W3:Y:S01]  /*5550*/  MUFU.RCP R79, R79 ;  /* 0x0000004f004f7308 */ /* 0x000ee20000001000 */
[----:B------:R-:W-:-:S07]  /*5560*/  SHF.L.U32 R133, R46, 0x10, RZ ;  /* 0x000000102e857819 */ /* 0x000fce00000006ff */
[----:B------:R-:W4:Y:S01]  /*5570*/  MUFU.EX2 R136, R136 ;  /* 0x0000008800887308 */ /* 0x000f220000000800 */
[----:B------:R-:W-:Y:S02]  /*5580*/  SHF.L.U32 R49, R49, 0x10, RZ ;  /* 0x0000001031317819 */ /* 0x000fe400000006ff */
[----:B--2---:R-:W-:Y:S01]  /*5590*/  SHF.L.U32 R46, R124, 0x10, RZ ;  /* 0x000000107c2e7819 */ /* 0x004fe200000006ff */
[----:B0-----:R-:W-:Y:S01]  /*55a0*/  FADD.FTZ R134, R134, 1 ;  /* 0x3f80000086867421 */ /* 0x001fe20000010000 */
[----:B------:R-:W-:-:S03]  /*55b0*/  SHF.L.U32 R131, R48, 0x10, RZ ;  /* 0x0000001030837819 */ /* 0x000fc600000006ff */
[----:B------:R-:W0:Y:S01]  /*55c0*/  MUFU.EX2 R4, R4 ;  /* 0x0000000400047308 */ /* 0x000e220000000800 */
[----:B------:R-:W-:Y:S02]  /*55d0*/  SHF.L.U32 R48, R128, 0x10, RZ ;  /* 0x0000001080307819 */ /* 0x000fe400000006ff */
[----:B------:R-:W-:Y:S01]  /*55e0*/  SHF.L.U32 R124, R130, 0x10, RZ ;  /* 0x00000010827c7819 */ /* 0x000fe200000006ff */
[----:B-1----:R-:W-:Y:S01]  /*55f0*/  FADD.FTZ R139, -R73, 1 ;  /* 0x3f800000498b7421 */ /* 0x002fe20000010100 */
[----:B------:R-:W-:-:S03]  /*5600*/  FMUL.FTZ R128, R49, R46 ;  /* 0x0000002e31807220 */ /* 0x000fc60000410000 */
[----:B------:R-:W1:Y:S01]  /*5610*/  MUFU.RCP R129, R129 ;  /* 0x0000008100817308 */ /* 0x000e620000001000 */
[----:B------:R-:W-:Y:S01]  /*5620*/  FADD.FTZ R135, R135, 1 ;  /* 0x3f80000087877421 */ /* 0x000fe20000010000 */
[----:B-----5:R-:W-:Y:S01]  /*5630*/  FADD.FTZ R141, -R75, 1 ;  /* 0x3f8000004b8d7421 */ /* 0x020fe20000010100 */
[----:B---3--:R-:W-:Y:S01]  /*5640*/  FADD.FTZ R147, -R79, 1 ;  /* 0x3f8000004f937421 */ /* 0x008fe20000010100 */
[----:B------:R-:W-:Y:S01]  /*5650*/  FMUL.FTZ R130, R131, R48 ;  /* 0x0000003083827220 */ /* 0x000fe20000410000 */
[----:B------:R-:W-:-:S03]  /*5660*/  FFMA.FTZ R139, R36, R139, 1 ;  /* 0x3f800000248b7423 */ /* 0x000fc6000001008b */
[----:B------:R2:W3:Y:S01]  /*5670*/  MUFU.RCP R126, R134 ;  /* 0x00000086007e7308 */ /* 0x0004e20000001000 */
[----:B------:R-:W-:Y:S01]  /*5680*/  FMUL.FTZ R128, R73, R128 ;  /* 0x0000008049807220 */ /* 0x000fe20000410000 */
[----:B----4-:R-:W-:Y:S01]  /*5690*/  FADD.FTZ R151, R136, 1 ;  /* 0x3f80000088977421 */ /* 0x010fe20000010000 */
[----:B------:R-:W-:Y:S01]  /*56a0*/  FFMA.FTZ R141, R38, R141, 1 ;  /* 0x3f800000268d7423 */ /* 0x000fe2000001008d */
[----:B------:R-:W-:Y:S01]  /*56b0*/  FFMA.FTZ R149, R40, R147, 1 ;  /* 0x3f80000028957423 */ /* 0x000fe20000010093 */
[----:B------:R-:W-:Y:S01]  /*56c0*/  FMUL.FTZ R130, R75, R130 ;  /* 0x000000824b827220 */ /* 0x000fe20000410000 */
[----:B--2---:R-:W-:Y:S02]  /*56d0*/  FMUL.FTZ R134, R133, R124 ;  /* 0x0000007c85867220 */ /* 0x004fe40000410000 */
[----:B------:R-:W2:Y:S01]  /*56e0*/  MUFU.RCP R135, R135 ;  /* 0x0000008700877308 */ /* 0x000ea20000001000 */
[----:B------:R-:W-:Y:S01]  /*56f0*/  FMUL.FTZ R148, R128, R139 ;  /* 0x0000008b80947220 */ /* 0x000fe20000410000 */
[----:B------:R-:W-:Y:S01]  /*5700*/  FMUL.FTZ R136, R79, R134 ;  /* 0x000000864f887220 */ /* 0x000fe20000410000 */
[----:B------:R-:W-:Y:S01]  /*5710*/  SHF.L.U32 R128, R34, 0x10, RZ ;  /* 0x0000001022807819 */ /* 0x000fe200000006ff */
[----:B------:R-:W-:Y:S01]  /*5720*/  FMUL.FTZ R147, R130, R141 ;  /* 0x0000008d82937220 */ /* 0x000fe20000410000 */
[----:B------:R-:W-:Y:S01]  /*5730*/  SHF.L.U32 R39, R39, 0x10, RZ ;  /* 0x0000001027277819 */ /* 0x000fe200000006ff */
[----:B------:R-:W-:Y:S01]  /*5740*/  FMUL.FTZ R150, R136, R149 ;  /* 0x0000009588967220 */ /* 0x000fe20000410000 */
[----:B------:R-:W-:Y:S01]  /*5750*/  SHF.L.U32 R34, R6, 0x10, RZ ;  /* 0x0000001006227819 */ /* 0x000fe200000006ff */
[----:B0-----:R-:W-:Y:S01]  /*5760*/  FADD.FTZ R136, R4, 1 ;  /* 0x3f80000004887421 */ /* 0x001fe20000010000 */
[----:B------:R-:W-:-:S02]  /*5770*/  SHF.L.U32 R37, R37, 0x10, RZ ;  /* 0x0000001025257819 */ /* 0x000fc400000006ff */
[----:B------:R-:W-:Y:S01]  /*5780*/  SHF.L.U32 R130, R7, 0x10, RZ ;  /* 0x0000001007827819 */ /* 0x000fe200000006ff */
[----:B------:R-:W-:Y:S01]  /*5790*/  FADD.FTZ R4, -R106, 1 ;  /* 0x3f8000006a047421 */ /* 0x000fe20000010100 */
[----:B------:R-:W-:Y:S01]  /*57a0*/  SHF.L.U32 R35, R35, 0x10, RZ ;  /* 0x0000001023237819 */ /* 0x000fe200000006ff */
[----:B------:R-:W-:Y:S01]  /*57b0*/  FMUL.FTZ R7, R39, R34 ;  /* 0x0000002227077220 */ /* 0x000fe20000410000 */
[----:B------:R-:W-:Y:S01]  /*57c0*/  SHF.L.U32 R132, R132, 0x10, RZ ;  /* 0x0000001084847819 */ /* 0x000fe200000006ff */
[----:B-1----:R-:W-:Y:S01]  /*57d0*/  FADD.FTZ R139, -R129, 1 ;  /* 0x3f800000818b7421 */ /* 0x002fe20000010100 */
[----:B------:R-:W-:Y:S01]  /*57e0*/  FMUL.FTZ R6, R37, R130 ;  /* 0x0000008225067220 */ /* 0x000fe20000410000 */
[----:B------:R-:W0:Y:S01]  /*57f0*/  MUFU.RCP R134, R151 ;  /* 0x0000009700867308 */ /* 0x000e220000001000 */
[----:B------:R-:W-:Y:S01]  /*5800*/  FFMA.FTZ R4, R41, R4, 1 ;  /* 0x3f80000029047423 */ /* 0x000fe20000010004 */
[----:B------:R-:W-:Y:S01]  /*5810*/  FMUL.FTZ R7, R106, R7 ;  /* 0x000000076a077220 */ /* 0x000fe20000410000 */
[----:B---3--:R-:W-:Y:S01]  /*5820*/  FADD.FTZ R152, -R126, 1 ;  /* 0x3f8000007e987421 */ /* 0x008fe20000010100 */
[----:B------:R-:W-:Y:S01]  /*5830*/  FFMA.FTZ R139, R42, R139, 1 ;  /* 0x3f8000002a8b7423 */ /* 0x000fe2000001008b */
[----:B------:R-:W-:-:S03]  /*5840*/  FMUL.FTZ R141, R35, R132 ;  /* 0x00000084238d7220 */ /* 0x000fc60000410000 */
[----:B------:R-:W1:Y:S01]  /*5850*/  MUFU.RCP R136, R136 ;  /* 0x0000008800887308 */ /* 0x000e620000001000 */
[----:B------:R-:W-:Y:S01]  /*5860*/  FMUL.FTZ R6, R129, R6 ;  /* 0x0000000681067220 */ /* 0x000fe20000410000 */
[----:B------:R-:W-:Y:S01]  /*5870*/  SHF.L.U32 R137, R137, 0x10, RZ ;  /* 0x0000001089897819 */ /* 0x000fe200000006ff */
[----:B------:R-:W-:Y:S01]  /*5880*/  FMUL.FTZ R4, R7, R4 ;  /* 0x0000000407047220 */ /* 0x000fe20000410000 */
[----:B------:R-:W-:Y:S01]  /*5890*/  FFMA.FTZ R152, R43, R152, 1 ;  /* 0x3f8000002b987423 */ /* 0x000fe20000010098 */
[----:B------:R-:W-:Y:S01]  /*58a0*/  FMUL.FTZ R141, R126, R141 ;  /* 0x0000008d7e8d7220 */ /* 0x000fe20000410000 */
[----:B------:R-:W-:Y:S01]  /*58b0*/  FMUL.FTZ R7, R6, R139 ;  /* 0x0000008b06077220 */ /* 0x000fe20000410000 */
[----:B--2---:R-:W-:Y:S01]  /*58c0*/  FADD.FTZ R149, -R135, 1 ;  /* 0x3f80000087957421 */ /* 0x004fe20000010100 */
[----:B------:R-:W-:Y:S01]  /*58d0*/  FMUL.FTZ R6, R128, R137 ;  /* 0x0000008980067220 */ /* 0x000fe20000410000 */
[----:B------:R-:W2:Y:S01]  /*58e0*/  S2UR UR8, SR_CgaCtaId ;  /* 0x00000000000879c3 */ /* 0x000ea20000008800 */
[----:B------:R-:W-:Y:S01]  /*58f0*/  FMUL.FTZ R152, R141, R152 ;  /* 0x000000988d987220 */ /* 0x000fe20000410000 */
[----:B------:R-:W-:Y:S01]  /*5900*/  SHF.L.U32 R139, R9, 0x10, RZ ;  /* 0x00000010098b7819 */ /* 0x000fe200000006ff */
[----:B------:R-:W-:Y:S01]  /*5910*/  FFMA.FTZ R149, R44, R149, 1 ;  /* 0x3f8000002c957423 */ /* 0x000fe20000010095 */
[----:B------:R-:W-:Y:S01]  /*5920*/  SHF.L.U32 R138, R138, 0x10, RZ ;  /* 0x000000108a8a7819 */ /* 0x000fe200000006ff */
[----:B------:R-:W-:Y:S01]  /*5930*/  FMUL.FTZ R6, R135, R6 ;  /* 0x0000000687067220 */ /* 0x000fe20000410000 */
[----:B------:R-:W-:-:S02]  /*5940*/  SHF.L.U32 R141, R8, 0x10, RZ ;  /* 0x00000010088d7819 */ /* 0x000fc400000006ff */
[----:B------:R-:W-:Y:S01]  /*5950*/  SHF.L.U32 R140, R140, 0x10, RZ ;  /* 0x000000108c8c7819 */ /* 0x000fe200000006ff */
[----:B------:R-:W-:Y:S01]  /*5960*/  FMUL.FTZ R149, R6, R149 ;  /* 0x0000009506957220 */ /* 0x000fe20000410000 */
[----:B0-----:R-:W-:Y:S01]  /*5970*/  FADD.FTZ R8, -R134, 1 ;  /* 0x3f80000086087421 */ /* 0x001fe20000010100 */
[----:B------:R-:W-:Y:S01]  /*5980*/  FMUL.FTZ R9, R139, R138 ;  /* 0x0000008a8b097220 */ /* 0x000fe20000410000 */
[----:B-1----:R-:W-:Y:S01]  /*5990*/  FADD.FTZ R6, -R136, 1 ;  /* 0x3f80000088067421 */ /* 0x002fe20000010100 */
        /* <DEDUP_REMOVED lines=9> */
[----:B------:R-:W-:Y:S01]  /*5a30*/  F2FP.BF16.F32.PACK_AB R51, R146, R51 ;  /* 0x000000339233723e */ /* 0x000fe200000010ff */
[----:B------:R-:W-:Y:S01]  /*5a40*/  FMUL.FTZ R151, R151, R6 ;  /* 0x0000000697977220 */ /* 0x000fe20000410000 */
[----:B------:R-:W-:-:S02]  /*5a50*/  F2FP.BF16.F32.PACK_AB R145, R148, R145 ;  /* 0x000000919491723e */ /* 0x000fc400000010ff */
[----:B------:R-:W-:Y:S02]  /*5a60*/  PRMT R6, R5, 0x7632, R6 ;  /* 0x0000763205067816 */ /* 0x000fe40000000006 */
[----:B------:R-:W-:Y:S02]  /*5a70*/  PRMT R9, R143, 0x7632, R9 ;  /* 0x000076328f097816 */ /* 0x000fe40000000009 */
[----:B------:R-:W-:Y:S02]  /*5a80*/  PRMT R142, R51, 0x7632, R142 ;  /* 0x00007632338e7816 */ /* 0x000fe4000000008e */
[----:B------:R-:W-:Y:S01]  /*5a90*/  ISETP.NE.AND P1, PT, R227, RZ, PT ;  /* 0x000000ffe300720c */ /* 0x000fe20003f25270 */
[----:B------:R-:W-:Y:S01]  /*5aa0*/  UMOV UR7, 0x400 ;  /* 0x0000040000077882 */ /* 0x000fe20000000000 */
[----:B------:R-:W-:Y:S02]  /*5ab0*/  F2FP.BF16.F32.PACK_AB R147, R150, R147 ;  /* 0x000000939693723e */ /* 0x000fe400000010ff */
[----:B------:R-:W-:-:S02]  /*5ac0*/  F2FP.BF16.F32.PACK_AB R4, R7, R4 ;  /* 0x000000040704723e */ /* 0x000fc400000010ff */
[----:B------:R-:W-:Y:S02]  /*5ad0*/  F2FP.BF16.F32.PACK_AB R149, R149, R152 ;  /* 0x000000989595723e */ /* 0x000fe400000010ff */
[----:B------:R-:W-:Y:S01]  /*5ae0*/  F2FP.BF16.F32.PACK_AB R8, R151, R8 ;  /* 0x000000089708723e */ /* 0x000fe200000010ff */
[----:B------:R0:W-:Y:S01]  /*5af0*/  STS.U16 [R108], R5 ;  /* 0x000000056c007388 */ /* 0x0001e20000000400 */
[----:B--2---:R-:W-:Y:S01]  /*5b00*/  ULEA UR7, UR8, UR7, 0x18 ;  /* 0x0000000708077291 */ /* 0x004fe2000f8ec03f */
[----:B------:R-:W-:Y:S02]  /*5b10*/  PRMT R7, R4, 0x7632, R7 ;  /* 0x0000763204077816 */ /* 0x000fe40000000007 */
[----:B------:R1:W-:Y:S01]  /*5b20*/  STS.U16 [R108+0x2], R6 ;  /* 0x000002066c007388 */ /* 0x0003e20000000400 */
[----:B0-----:R-:W-:-:S03]  /*5b30*/  PRMT R5, R145, 0x7632, R5 ;  /* 0x0000763291057816 */ /* 0x001fc60000000005 */
[----:B------:R0:W-:Y:S01]  /*5b40*/  STS.U16 [R108+0x6], R9 ;  /* 0x000006096c007388 */ /* 0x0001e20000000400 */
[----:B-1----:R-:W-:-:S03]  /*5b50*/  PRMT R6, R147, 0x7632, R6 ;  /* 0x0000763293067816 */ /* 0x002fc60000000006 */
[----:B------:R1:W-:Y:S04]  /*5b60*/  STS.U16 [R108+0xa], R142 ;  /* 0x00000a8e6c007388 */ /* 0x0003e80000000400 */
[----:B------:R2:W-:Y:S01]  /*5b70*/  STS.U16 [R108+0xe], R5 ;  /* 0x00000e056c007388 */ /* 0x0005e20000000400 */
[C---:B0-----:R-:W-:Y:S02]  /*5b80*/  PRMT R9, R149.reuse, 0x7610, R9 ;  /* 0x0000761095097816 */ /* 0x041fe40000000009 */
[----:B-1----:R-:W-:Y:S02]  /*5b90*/  PRMT R142, R149, 0x7632, R142 ;  /* 0x00007632958e7816 */ /* 0x002fe4000000008e */
[----:B--2---:R-:W-:Y:S01]  /*5ba0*/  PRMT R5, R8, 0x7632, R5 ;  /* 0x0000763208057816 */ /* 0x004fe20000000005 */
[----:B------:R-:W-:Y:S04]  /*5bb0*/  STS.U16 [R108+0x4], R143 ;  /* 0x0000048f6c007388 */ /* 0x000fe80000000400 */
[----:B------:R0:W-:Y:S04]  /*5bc0*/  STS.U16 [R108+0x8], R51 ;  /* 0x000008336c007388 */ /* 0x0001e80000000400 */
[----:B------:R-:W-:Y:S04]  /*5bd0*/  STS.U16 [R108+0xc], R145 ;  /* 0x00000c916c007388 */ /* 0x000fe80000000400 */
[----:B------:R-:W-:Y:S04]  /*5be0*/  STS.U16 [R108+0x10], R147 ;  /* 0x000010936c007388 */ /* 0x000fe80000000400 */
[----:B------:R-:W-:Y:S04]  /*5bf0*/  STS.U16 [R108+0x12], R6 ;  /* 0x000012066c007388 */ /* 0x000fe80000000400 */
[----:B------:R-:W-:Y:S04]  /*5c00*/  STS.U16 [R108+0x14], R4 ;  /* 0x000014046c007388 */ /* 0x000fe80000000400 */
[----:B------:R1:W-:Y:S04]  /*5c10*/  STS.U16 [R108+0x16], R7 ;  /* 0x000016076c007388 */ /* 0x0003e80000000400 */
[----:B------:R-:W-:Y:S04]  /*5c20*/  STS.U16 [R108+0x18], R9 ;  /* 0x000018096c007388 */ /* 0x000fe80000000400 */
[----:B------:R-:W-:Y:S04]  /*5c30*/  STS.U16 [R108+0x1a], R142 ;  /* 0x00001a8e6c007388 */ /* 0x000fe80000000400 */
[----:B------:R2:W-:Y:S04]  /*5c40*/  STS.U16 [R108+0x1c], R8 ;  /* 0x00001c086c007388 */ /* 0x0005e80000000400 */
[----:B------:R3:W-:Y:S01]  /*5c50*/  STS.U16 [R108+0x1e], R5 ;  /* 0x00001e056c007388 */ /* 0x0007e20000000400 */
[----:B------:R-:W-:-:S03]  /*5c60*/  NOP ;  /* 0x0000000000007918 */ /* 0x000fc60000000000 */
[----:B------:R-:W-:Y:S01]  /*5c70*/  LDS.U16 R143, [R198] ;  /* 0x00000000c68f7984 */ /* 0x000fe20000000400 */
[----:B0-----:R-:W-:Y:S01]  /*5c80*/  MOV R51, UR7 ;  /* 0x0000000700337c02 */ /* 0x001fe20008000f00 */
[----:B-1----:R-:W2:Y:S02]  /*5c90*/  LDC.64 R6, c[0x0][0x398] ;  /* 0x0000e600ff067b82 */ /* 0x002ea40000000a00 */
        /* <DEDUP_REMOVED lines=17> */
[----:B------:R-:W0:Y:S01]  /*5db0*/  LDS R142, [R51+0x1080] ;  /* 0x00108000338e7984 */ /* 0x000e220000000800 */
[C---:B--2---:R-:W-:Y:S01]  /*5dc0*/  IMAD R8, R6.reuse, UR22, RZ ;  /* 0x0000001606087c24 */ /* 0x044fe2000f8e02ff */
[----:B------:R-:W-:Y:S01]  /*5dd0*/  IADD3 R2, P2, R11, R2, RZ ;  /* 0x000000020b027210 */ /* 0x000fe20007f5e0ff */
[----:B---3--:R-:W-:Y:S01]  /*5de0*/  IMAD.WIDE.U32 R4, R6, UR16, RZ ;  /* 0x0000001006047c25 */ /* 0x008fe2000f8e00ff */
[----:B------:R-:W-:Y:S03]  /*5df0*/  BSSY B0, `(.L_x_466) ;  /* 0x0000011000007945 */ /* 0x000fe60003800000 */
[----:B------:R-:W-:Y:S01]  /*5e00*/  IMAD R9, R7, UR16, R8 ;  /* 0x0000001007097c24 */ /* 0x000fe2000f8e0208 */
[----:B------:R-:W-:-:S04]  /*5e10*/  IADD3.X R3, R0, R3, RZ, P2, !PT ;  /* 0x0000000300037210 */ /* 0x000fc800017fe4ff */
[----:B------:R-:W-:Y:S02]  /*5e20*/  IADD3 R175, R5, R9, RZ ;  /* 0x0000000905af7210 */ /* 0x000fe40007ffe0ff */
        /* <DEDUP_REMOVED lines=13> */
.L_x_467:
[----:B------:R-:W-:Y:S05]  /*5f00*/  BSYNC B0 ;  /* 0x0000000000007941 */ /* 0x000fea0003800000 */
.L_x_466:
[----:B------:R-:W-:Y:S01]  /*5f10*/  MOV R5, R175 ;  /* 0x000000af00057202 */ /* 0x000fe20000000f00 */
[----:B------:R-:W-:Y:S01]  /*5f20*/  ULDC.64 UR20, c[0x0][0x3a0] ;  /* 0x0000e80000147ab9 */ /* 0x000fe20000000a00 */
[----:B------:R-:W-:Y:S01]  /*5f30*/  ULDC.64 UR18, c[0x0][0x3e8] ;  /* 0x0000fa0000127ab9 */ /* 0x000fe20000000a00 */
[----:B------:R-:W-:Y:S01]  /*5f40*/  IMAD R6, R122, UR20, RZ ;  /* 0x000000147a067c24 */ /* 0x000fe2000f8e02ff */
[----:B------:R-:W-:Y:S01]  /*5f50*/  LEA R7, P2, R11, UR18, 0x1 ;  /* 0x000000120b077c11 */ /* 0x000fe2000f8408ff */
[----:B------:R-:W-:Y:S01]  /*5f60*/  IMAD.WIDE.U32 R4, R123, UR20, R4 ;  /* 0x000000147b047c25 */ /* 0x000fe2000f8e0004 */
[----:B------:R-:W-:-:S03]  /*5f70*/  ISETP.GE.AND P0, PT, R12, R142, PT ;  /* 0x0000008e0c00720c */ /* 0x000fc60003f06270 */
[----:B------:R-:W-:Y:S01]  /*5f80*/  FMUL.FTZ R29, R29, R64 ;  /* 0x000000401d1d7220 */ /* 0x000fe20000410000 */
[----:B0-----:R-:W-:Y:S01]  /*5f90*/  LEA.HI.X R8, R11, UR19, R0, 0x1, P2 ;  /* 0x000000130b087c11 */ /* 0x001fe200090f0c00 */
[----:B------:R-:W-:Y:S01]  /*5fa0*/  IMAD R9, R123, UR21, R6 ;  /* 0x000000157b097c24 */ /* 0x000fe2000f8e0206 */
[----:B------:R-:W-:Y:S01]  /*5fb0*/  IADD3 R6, P3, R231, R4, RZ ;  /* 0x00000004e7067210 */ /* 0x000fe20007f7e0ff */
[----:B------:R-:W-:Y:S01]  /*5fc0*/  ULDC.64 UR18, c[0x0][0x320] ;  /* 0x0000c80000127ab9 */ /* 0x000fe20000000a00 */
[----:B------:R-:W-:Y:S01]  /*5fd0*/  ISETP.GE.AND P4, PT, R16, R142, PT ;  /* 0x0000008e1000720c */ /* 0x000fe20003f86270 */
[----:B------:R-:W-:Y:S01]  /*5fe0*/  FMUL.FTZ R27, R27, R62 ;  /* 0x0000003e1b1b7220 */ /* 0x000fe20000410000 */
[----:B------:R-:W-:Y:S01]  /*5ff0*/  IADD3.X R5, R238, R9, R5, P3, !PT ;  /* 0x00000009ee057210 */ /* 0x000fe20001ffe405 */
[----:B------:R-:W-:Y:S01]  /*6000*/  FMUL.FTZ R28, R28, R63 ;  /* 0x0000003f1c1c7220 */ /* 0x000fe20000410000 */
[----:B------:R-:W-:Y:S01]  /*6010*/  LEA R4, P2, R6, R7, 0x1 ;  /* 0x0000000706047211 */ /* 0x000fe200078408ff */
[----:B------:R-:W-:Y:S01]  /*6020*/  FMUL.FTZ R30, R30, R67 ;  /* 0x000000431e1e7220 */ /* 0x000fe20000410000 */
[----:B------:R-:W-:Y:S01]  /*6030*/  ISETP.GE.AND P3, PT, R13, R142, PT ;  /* 0x0000008e0d00720c */ /* 0x000fe20003f66270 */
[----:B------:R-:W-:Y:S01]  /*6040*/  FMUL.FTZ R31, R31, R66 ;  /* 0x000000421f1f7220 */ /* 0x000fe20000410000 */
[----:B------:R-:W-:Y:S01]  /*6050*/  LEA.HI.X R5, R6, R8, R5, 0x1, P2 ;  /* 0x0000000806057211 */ /* 0x000fe200010f0c05 */
[----:B------:R-:W-:Y:S01]  /*6060*/  FMUL.FTZ R32, R32, R69 ;  /* 0x0000004520207220 */ /* 0x000fe20000410000 */
[----:B------:R-:W-:Y:S01]  /*6070*/  ISETP.GE.AND P2, PT, R14, R142, PT ;  /* 0x0000008e0e00720c */ /* 0x000fe20003f46270 */
[----:B------:R-:W-:Y:S01]  /*6080*/  FMUL.FTZ R33, R33, R68 ;  /* 0x0000004421217220 */ /* 0x000fe20000410000 */
[-C--:B------:R-:W-:Y:S01]  /*6090*/  ISETP.GE.AND P5, PT, R17, R142.reuse, PT ;  /* 0x0000008e1100720c */ /* 0x080fe20003fa6270 */
[----:B------:R-:W-:Y:S01]  /*60a0*/  @!P0 STG.E.U16 desc[UR14][R4.64+-0xf80], R147 ;  /* 0xfff0809304008986 */ /* 0x000fe2000c10150e */
[-C--:B------:R-:W-:Y:S01]  /*60b0*/  ISETP.GE.AND P0, PT, R15, R142.reuse, PT ;  /* 0x0000008e0f00720c */ /* 0x080fe20003f06270 */
[----:B------:R-:W-:Y:S01]  /*60c0*/  FMUL.FTZ R36, R36, R73 ;  /* 0x0000004924247220 */ /* 0x000fe20000410000 */
[-C--:B------:R-:W-:Y:S01]  /*60d0*/  ISETP.GE.AND P6, PT, R18, R142.reuse, PT ;  /* 0x0000008e1200720c */ /* 0x080fe20003fc6270 */
[----:B------:R-:W-:Y:S01]  /*60e0*/  @!P4 STG.E.U16 desc[UR14][R4.64+-0xe80], R155 ;  /* 0xfff1809b0400c986 */ /* 0x000fe2000c10150e */
[-C--:B------:R-:W-:Y:S01]  /*60f0*/  ISETP.GE.AND P4, PT, R25, R142.reuse, PT ;  /* 0x0000008e1900720c */ /* 0x080fe20003f86270 */
[----:B------:R-:W-:Y:S01]  /*6100*/  FMUL.FTZ R38, R38, R75 ;  /* 0x0000004b26267220 */ /* 0x000fe20000410000 */
[----:B------:R-:W-:Y:S01]  /*6110*/  FMUL.FTZ R40, R40, R79 ;  /* 0x0000004f28287220 */ /* 0x000fe20000410000 */
[----:B------:R-:W-:Y:S01]  /*6120*/  @!P3 STG.E.U16 desc[UR14][R4.64+-0xf40], R149 ;  /* 0xfff0c0950400b986 */ /* 0x000fe2000c10150e */
[----:B------:R-:W-:Y:S01]  /*6130*/  ISETP.GE.AND P3, PT, R19, R142, PT ;  /* 0x0000008e1300720c */ /* 0x000fe20003f66270 */
        /* <DEDUP_REMOVED lines=23> */
[----:B------:R-:W-:Y:S01]  /*62b0*/  ISETP.NE.U32.AND P0, PT, RZ, UR18, PT ;  /* 0x00000012ff007c0c */ /* 0x000fe2000bf05070 */
[----:B------:R-:W-:Y:S01]  /*62c0*/  FMUL.FTZ R127, R127, R33 ;  /* 0x000000217f7f7220 */ /* 0x000fe20000410000 */
[----:B------:R-:W-:Y:S01]  /*62d0*/  FMUL.FTZ R6, R49, R36 ;  /* 0x0000002431067220 */ /* 0x000fe20000410000 */
[----:B------:R-:W-:Y:S01]  /*62e0*/  @!P2 STG.E.U16 desc[UR14][R4.64+-0xd80], R163 ;  /* 0xfff280a30400a986 */ /* 0x000fe2000c10150e */
[----:B------:R-:W-:Y:S01]  /*62f0*/  ISETP.NE.AND.EX P0, PT, RZ, UR19, PT, P0 ;  /* 0x00000013ff007c0c */ /* 0x000fe2000bf05300 */
[----:B------:R-:W-:Y:S01]  /*6300*/  FMUL.FTZ R131, R131, R38 ;  /* 0x0000002683837220 */ /* 0x000fe20000410000 */
[----:B------:R-:W-:Y:S01]  /*6310*/  ISETP.GE.AND P2, PT, R24, R142, PT ;  /* 0x0000008e1800720c */ /* 0x000fe20003f46270 */
[----:B------:R-:W-:Y:S01]  /*6320*/  @!P5 STG.E.U16 desc[UR14][R4.64+-0xd00], R167 ;  /* 0xfff300a70400d986 */ /* 0x000fe2000c10150e */
[----:B------:R-:W-:Y:S01]  /*6330*/  FMUL.FTZ R9, R133, R40 ;  /* 0x0000002885097220 */ /* 0x000fe20000410000 */
[----:B------:R-:W-:Y:S01]  /*6340*/  FMUL.FTZ R8, R39, R41 ;  /* 0x0000002927087220 */ /* 0x000fe20000410000 */
[----:B------:R-:W-:Y:S01]  /*6350*/  FMUL.FTZ R7, R37, R42 ;  /* 0x0000002a25077220 */ /* 0x000fe20000410000 */
[----:B------:R-:W-:Y:S01]  /*6360*/  @!P6 STG.E.U16 desc[UR14][R4.64+-0xcc0], R169 ;  /* 0xfff340a90400e986 */ /* 0x000fe2000c10150e */
[----:B------:R-:W-:Y:S01]  /*6370*/  FMUL.FTZ R139, R139, R45 ;  /* 0x0000002d8b8b7220 */ /* 0x000fe20000410000 */
[----:B------:R-:W-:-:S02]  /*6380*/  FMUL.FTZ R141, R141, R47 ;  /* 0x0000002f8d8d7220 */ /* 0x000fc40000410000 */
[----:B------:R-:W-:Y:S04]  /*6390*/  @!P3 STG.E.U16 desc[UR14][R4.64+-0xfc0], R145 ;  /* 0xfff040910400b986 */ /* 0x000fe8000c10150e */
[----:B------:R-:W-:Y:S04]  /*63a0*/  @!P2 STG.E.U16 desc[UR14][R4.64+-0xc80], R171 ;  /* 0xfff380ab0400a986 */ /* 0x000fe8000c10150e */
[----:B------:R0:W-:Y:S02]  /*63b0*/  @!P4 STG.E.U16 desc[UR14][R4.64+-0xc40], R173 ;  /* 0xfff3c0ad0400c986 */ /* 0x0001e4000c10150e */
[----:B0-----:R-:W-:Y:S01]  /*63c0*/  FMUL.FTZ R4, R35, R43 ;  /* 0x0000002b23047220 */ /* 0x001fe20000410000 */
        /* <DEDUP_REMOVED lines=21> */
[----:B------:R-:W-:Y:S01]  /*6520*/  F2FP.BF16.F32.PACK_AB R31, R32, R31 ;  /* 0x0000001f201f723e */ /* 0x000fe200000010ff */
[----:B------:R-:W0:Y:S01]  /*6530*/  LDC.64 R74, c[0x0][0x2c0] ;  /* 0x0000b000ff4a7b82 */ /* 0x000e220000000a00 */
[----:B------:R-:W-:Y:S01]  /*6540*/  PRMT R30, R29, 0x7632, R30 ;  /* 0x000076321d1e7816 */ /* 0x000fe2000000001e */
[----:B------:R-:W-:Y:S01]  /*6550*/  BSSY B0, `(.L_x_469) ;  /* 0x0000042000007945 */ /* 0x000fe20003800000 */
[----:B------:R-:W-:Y:S01]  /*6560*/  PRMT R32, R28, 0x7632, R32 ;  /* 0x000076321c207816 */ /* 0x000fe20000000020 */
[----:B------:R1:W-:Y:S01]  /*6570*/  STS.U16 [R108], R29 ;  /* 0x0000001d6c007388 */ /* 0x0003e20000000400 */
[----:B------:R-:W-:-:S02]  /*6580*/  F2FP.BF16.F32.PACK_AB R33, R36, R33 ;  /* 0x000000212421723e */ /* 0x000fc400000010ff */
[----:B------:R-:W-:Y:S01]  /*6590*/  F2FP.BF16.F32.PACK_AB R27, R27, R38 ;  /* 0x000000261b1b723e */ /* 0x000fe200000010ff */
[----:B------:R2:W-:Y:S01]  /*65a0*/  STS.U16 [R108+0x2], R30 ;  /* 0x0000021e6c007388 */ /* 0x0005e20000000400 */
[----:B------:R-:W-:Y:S02]  /*65b0*/  F2FP.BF16.F32.PACK_AB R34, R35, R34 ;  /* 0x000000222322723e */ /* 0x000fe400000010ff */
[----:B------:R-:W-:Y:S01]  /*65c0*/  F2FP.BF16.F32.PACK_AB R43, R44, R43 ;  /* 0x0000002b2c2b723e */ /* 0x000fe200000010ff */
[----:B------:R3:W-:Y:S01]  /*65d0*/  STS.U16 [R108+0x4], R28 ;  /* 0x0000041c6c007388 */ /* 0x0007e20000000400 */
[----:B------:R-:W-:Y:S02]  /*65e0*/  F2FP.BF16.F32.PACK_AB R45, R140, R45 ;  /* 0x0000002d8c2d723e */ /* 0x000fe400000010ff */
[----:B------:R-:W-:Y:S01]  /*65f0*/  PRMT R37, R31, 0x7632, R37 ;  /* 0x000076321f257816 */ /* 0x000fe20000000025 */
[----:B------:R4:W-:Y:S01]  /*6600*/  STS.U16 [R108+0x6], R32 ;  /* 0x000006206c007388 */ /* 0x0009e20000000400 */
[----:B-1----:R-:W-:-:S02]  /*6610*/  PRMT R29, R33, 0x7632, R29 ;  /* 0x00007632211d7816 */ /* 0x002fc4000000001d */
[----:B--2---:R-:W-:Y:S01]  /*6620*/  PRMT R30, R27, 0x7632, R30 ;  /* 0x000076321b1e7816 */ /* 0x004fe2000000001e */
[----:B------:R-:W-:Y:S01]  /*6630*/  STS.U16 [R108+0x8], R31 ;  /* 0x0000081f6c007388 */ /* 0x000fe20000000400 */
[C---:B------:R-:W-:Y:S02]  /*6640*/  PRMT R36, R45.reuse, 0x7610, R36 ;  /* 0x000076102d247816 */ /* 0x040fe40000000024 */
[----:B---3--:R-:W-:Y:S01]  /*6650*/  PRMT R28, R34, 0x7632, R28 ;  /* 0x00007632221c7816 */ /* 0x008fe2000000001c */
[----:B------:R-:W-:Y:S01]  /*6660*/  STS.U16 [R108+0xa], R37 ;  /* 0x00000a256c007388 */ /* 0x000fe20000000400 */
[----:B------:R-:W-:Y:S02]  /*6670*/  PRMT R38, R45, 0x7632, R38 ;  /* 0x000076322d267816 */ /* 0x000fe40000000026 */
[----:B----4-:R-:W-:Y:S01]  /*6680*/  PRMT R32, R43, 0x7632, R32 ;  /* 0x000076322b207816 */ /* 0x010fe20000000020 */
        /* <DEDUP_REMOVED lines=8> */
[----:B0-----:R-:W-:-:S03]  /*6710*/  IMAD.WIDE.U32 R28, R74, UR16, RZ ;  /* 0x000000104a1c7c25 */ /* 0x001fc6000f8e00ff */
[----:B------:R-:W-:Y:S04]  /*6720*/  STS.U16 [R108+0x1c], R36 ;  /* 0x00001c246c007388 */ /* 0x000fe80000000400 */
[----:B------:R-:W-:Y:S01]  /*6730*/  STS.U16 [R108+0x1e], R38 ;  /* 0x00001e266c007388 */ /* 0x000fe20000000400 */
[----:B------:R-:W-:-:S03]  /*6740*/  NOP ;  /* 0x0000000000007918 */ /* 0x000fc60000000000 */
[----:B------:R-:W-:Y:S01]  /*6750*/  LDS.U16 R31, [R198] ;  /* 0x00000000c61f7984 */ /* 0x000fe20000000400 */
[----:B-1----:R-:W-:-:S03]  /*6760*/  IMAD R32, R74, UR22, RZ ;  /* 0x000000164a207c24 */ /* 0x002fc6000f8e02ff */
        /* <DEDUP_REMOVED lines=32> */
.L_x_470:
[----:B------:R-:W-:Y:S05]  /*6970*/  BSYNC B0 ;  /* 0x0000000000007941 */ /* 0x000fea0003800000 */
.L_x_469:
[----:B------:R-:W-:Y:S01]  /*6980*/  MOV R2, R28 ;  /* 0x0000001c00027202 */ /* 0x000fe20000000f00 */
[----:B------:R-:W-:Y:S01]  /*6990*/  ULDC.64 UR20, c[0x0][0x2c8] ;  /* 0x0000b20000147ab9 */ /* 0x000fe20000000a00 */
[----:B------:R-:W-:Y:S01]  /*69a0*/  MOV R3, R75 ;  /* 0x0000004b00037202 */ /* 0x000fe20000000f00 */
[----:B0-----:R-:W-:Y:S01]  /*69b0*/  IMAD R26, R122, UR20, RZ ;  /* 0x000000147a1a7c24 */ /* 0x001fe2000f8e02ff */
[----:B------:R-:W-:Y:S02]  /*69c0*/  LEA R27, P0, R11, UR18, 0x1 ;  /* 0x000000120b1b7c11 */ /* 0x000fe4000f8008ff */
        /* <DEDUP_REMOVED lines=37> */
.L_x_468:
[----:B------:R-:W-:Y:S01]  /*6c20*/  SHF.L.U32 R0, R105, 0x10, RZ ;  /* 0x0000001069007819 */ /* 0x000fe200000006ff */
[----:B------:R-:W1:Y:S01]  /*6c30*/  LDC R11, c[0x0][0x21c] ;  /* 0x00008700ff0b7b82 */ /* 0x000e620000000800 */
[----:B0-----:R-:W-:Y:S01]  /*6c40*/  SHF.L.U32 R2, R104, 0x10, RZ ;  /* 0x0000001068027819 */ /* 0x001fe200000006ff */
[----:B------:R-:W-:Y:S01]  /*6c50*/  HFMA2.MMA R34, -RZ, RZ, 0, 0 ;  /* 0x00000000ff227435 */ /* 0x000fe200000001ff */
[----:B------:R-:W-:Y:S01]  /*6c60*/  SHF.L.U32 R10, R103, 0x10, RZ ;  /* 0x00000010670a7819 */ /* 0x000fe200000006ff */
[C---:B------:R-:W-:Y:S01]  /*6c70*/  FFMA.FTZ R0, R71.reuse, R0, R240 ;  /* 0x0000000047007223 */ /* 0x040fe200000100f0 */
        /* <DEDUP_REMOVED lines=8> */
[----:B------:R-:W-:Y:S01]  /*6d00*/  SHF.L.U32 R10, R96, 0x10, RZ ;  /* 0x00000010600a7819 */ /* 0x000fe200000006ff */
[C---:B------:R-:W-:Y:S01]  /*6d10*/  FMUL.FTZ R47, R70.reuse, UR4 ;  /* 0x00000004462f7c20 */ /* 0x040fe20008410000 */
        /* <DEDUP_REMOVED lines=10> */
[----:B-1----:R-:W-:Y:S01]  /*6dc0*/  ISETP.GE.AND P0, PT, R11, 0x1, PT ;  /* 0x000000010b00780c */ /* 0x002fe20003f06270 */
[----:B------:R-:W-:Y:S01]  /*6dd0*/  FMUL.FTZ R41, R9, UR4 ;  /* 0x0000000409297c20 */ /* 0x000fe20008410000 */
[----:B------:R-:W-:Y:S01]  /*6de0*/  FMUL.FTZ R40, R8, UR4 ;  /* 0x0000000408287c20 */ /* 0x000fe20008410000 */
[----:B------:R-:W-:Y:S01]  /*6df0*/  FFMA.FTZ R3, R127, R2, R0 ;  /* 0x000000027f037223 */ /* 0x000fe20000010000 */
[----:B------:R-:W-:Y:S01]  /*6e00*/  SHF.L.U32 R0, R95, 0x10, RZ ;  /* 0x000000105f007819 */ /* 0x000fe200000006ff */
[----:B------:R-:W-:Y:S01]  /*6e10*/  FMUL.FTZ R39, R7, UR4 ;  /* 0x0000000407277c20 */ /* 0x000fe20008410000 */
[----:B------:R-:W-:Y:S01]  /*6e20*/  SHF.L.U32 R2, R94, 0x10, RZ ;  /* 0x000000105e027819 */ /* 0x000fe200000006ff */
[----:B------:R-:W-:Y:S01]  /*6e30*/  FFMA.FTZ R10, R6, R10, R3 ;  /* 0x0000000a060a7223 */ /* 0x000fe20000010003 */
[----:B------:R-:W-:Y:S01]  /*6e40*/  FMUL.FTZ R38, R4, UR4 ;  /* 0x0000000404267c20 */ /* 0x000fe20008410000 */
[----:B------:R-:W-:Y:S01]  /*6e50*/  FMUL.FTZ R37, R5, UR4 ;  /* 0x0000000405257c20 */ /* 0x000fe20008410000 */
[----:B------:R-:W-:Y:S01]  /*6e60*/  FMUL.FTZ R36, R139, UR4 ;  /* 0x000000048b247c20 */ /* 0x000fe20008410000 */
[----:B------:R-:W-:Y:S01]  /*6e70*/  FFMA.FTZ R0, R131, R0, R10 ;  /* 0x0000000083007223 */ /* 0x000fe2000001000a */
[----:B------:R-:W-:Y:S01]  /*6e80*/  SHF.L.U32 R10, R93, 0x10, RZ ;  /* 0x000000105d0a7819 */ /* 0x000fe200000006ff */
[----:B------:R-:W-:Y:S01]  /*6e90*/  FMUL.FTZ R35, R141, UR4 ;  /* 0x000000048d237c20 */ /* 0x000fe20008410000 */
[----:B------:R-:W-:Y:S01]  /*6ea0*/  CS2R R32, SRZ ;  /* 0x0000000000207805 */ /* 0x000fe2000001ff00 */
[----:B------:R-:W-:Y:S01]  /*6eb0*/  FFMA.FTZ R3, R9, R2, R0 ;  /* 0x0000000209037223 */ /* 0x000fe20000010000 */
[----:B------:R-:W-:-:S02]  /*6ec0*/  SHF.L.U32 R0, R92, 0x10, RZ ;  /* 0x000000105c007819 */ /* 0x000fc400000006ff */
[----:B------:R-:W-:Y:S02]  /*6ed0*/  CS2R R30, SRZ ;  /* 0x00000000001e7805 */ /* 0x000fe4000001ff00 */
[----:B------:R-:W-:Y:S01]  /*6ee0*/  SHF.L.U32 R2, R91, 0x10, RZ ;  /* 0x000000105b027819 */ /* 0x000fe200000006ff */
[----:B------:R-:W-:Y:S01]  /*6ef0*/  FFMA.FTZ R10, R8, R10, R3 ;  /* 0x0000000a080a7223 */ /* 0x000fe20000010003 */
[----:B------:R-:W-:Y:S02]  /*6f00*/  CS2R R28, SRZ ;  /* 0x00000000001c7805 */ /* 0x000fe4000001ff00 */
[----:B------:R-:W-:Y:S02]  /*6f10*/  CS2R R26, SRZ ;  /* 0x00000000001a7805 */ /* 0x000fe4000001ff00 */
[----:B------:R-:W-:Y:S01]  /*6f20*/  CS2R R24, SRZ ;  /* 0x0000000000187805 */ /* 0x000fe2000001ff00 */
[----:B------:R-:W-:Y:S01]  /*6f30*/  FFMA.FTZ R3, R7, R0, R10 ;  /* 0x0000000007037223 */ /* 0x000fe2000001000a */
[----:B------:R-:W-:-:S02]  /*6f40*/  SHF.L.U32 R0, R90, 0x10, RZ ;  /* 0x000000105a007819 */ /* 0x000fc400000006ff */
[----:B------:R-:W-:Y:S02]  /*6f50*/  CS2R R22, SRZ ;  /* 0x0000000000167805 */ /* 0x000fe4000001ff00 */
[----:B------:R-:W-:Y:S01]  /*6f60*/  CS2R R20, SRZ ;  /* 0x0000000000147805 */ /* 0x000fe2000001ff00 */
[----:B------:R-:W-:Y:S01]  /*6f70*/  FFMA.FTZ R2, R4, R2, R3 ;  /* 0x0000000204027223 */ /* 0x000fe20000010003 */
[----:B------:R-:W-:Y:S02]  /*6f80*/  SHF.L.U32 R3, R89, 0x10, RZ ;  /* 0x0000001059037819 */ /* 0x000fe400000006ff */
        /* <DEDUP_REMOVED lines=28> */
[----:B------:R-:W-:Y:S02]  /*7150*/  MOV R34, RZ ;  /* 0x000000ff00227202 */ /* 0x000fe40000000f00 */
[----:B------:R-:W-:Y:S02]  /*7160*/  CS2R R30, SRZ ;  /* 0x00000000001e7805 */ /* 0x000fe4000001ff00 */
[----:B------:R-:W-:Y:S02]  /*7170*/  CS2R R28, SRZ ;  /* 0x00000000001c7805 */ /* 0x000fe4000001ff00 */
[----:B------:R-:W-:Y:S02]  /*7180*/  CS2R R26, SRZ ;  /* 0x00000000001a7805 */ /* 0x000fe4000001ff00 */
[----:B------:R-:W-:-:S02]  /*7190*/  CS2R R24, SRZ ;  /* 0x0000000000187805 */ /* 0x000fc4000001ff00 */
[----:B------:R-:W-:Y:S02]  /*71a0*/  CS2R R22, SRZ ;  /* 0x0000000000167805 */ /* 0x000fe4000001ff00 */
[----:B------:R-:W-:Y:S02]  /*71b0*/  CS2R R20, SRZ ;  /* 0x0000000000147805 */ /* 0x000fe4000001ff00 */
[----:B------:R-:W-:Y:S01]  /*71c0*/  MOV R19, RZ ;  /* 0x000000ff00137202 */ /* 0x000fe20000000f00 */
[----:B------:R-:W-:Y:S01]  /*71d0*/  ULDC UR32, c[0x0][0x224] ;  /* 0x0000890000207ab9 */ /* 0x000fe20000000800 */
[----:B------:R-:W-:Y:S01]  /*71e0*/  ULDC UR33, c[0x0][0x21c] ;  /* 0x0000870000217ab9 */ /* 0x000fe20000000800 */
[----:B------:R-:W-:Y:S01]  /*71f0*/  ULDC.64 UR18, c[0x0][0x270] ;  /* 0x00009c0000127ab9 */ /* 0x000fe20000000a00 */
[----:B------:R-:W-:Y:S01]  /*7200*/  ULDC.64 UR20, c[0x0][0x268] ;  /* 0x00009a0000147ab9 */ /* 0x000fe20000000a00 */
[----:B------:R-:W-:Y:S01]  /*7210*/  ULDC.64 UR22, c[0x0][0x250] ;  /* 0x0000940000167ab9 */ /* 0x000fe20000000a00 */
[----:B------:R-:W-:Y:S01]  /*7220*/  ULDC.64 UR24, c[0x0][0x248] ;  /* 0x0000920000187ab9 */ /* 0x000fe20000000a00 */
[----:B------:R-:W-:Y:S01]  /*7230*/  ULDC.64 UR26, c[0x0][0x230] ;  /* 0x00008c00001a7ab9 */ /* 0x000fe20000000a00 */
[----:B------:R-:W-:-:S05]  /*7240*/  ULDC.64 UR28, c[0x0][0x238] ;  /* 0x00008e00001c7ab9 */ /* 0x000fca0000000a00 */
.L_x_502:
[----:B0-----:R-:W0:Y:S01]  /*7250*/  LDC.64 R66, c[0x0][0x2d0] ;  /* 0x0000b400ff427b82 */ /* 0x001e220000000a00 */
[----:B-1----:R-:W-:Y:S01]  /*7260*/  IMAD R62, R122, UR26, RZ ;  /* 0x0000001a7a3e7c24 */ /* 0x002fe2000f8e02ff */
        /* <DEDUP_REMOVED lines=10> */
[----:B------:R-:W2:Y:S01]  /*7310*/  LDG.E.64 R60, desc[UR14][R62.64] ;  /* 0x0000000e3e3c7981 */ /* 0x000ea2000c1e1b00 */
[----:B------:R-:W-:Y:S01]  /*7320*/  IMAD R74, R122, UR20, RZ ;  /* 0x000000147a4a7c24 */ /* 0x000fe2000f8e02ff */
[----:B------:R-:W-:Y:S01]  /*7330*/  ISETP.GE.AND P0, PT, R119, 0x2, PT ;  /* 0x000000027700780c */ /* 0x000fe20003f06270 */
[----:B------:R-:W-:-:S03]  /*7340*/  IMAD.WIDE.U32 R66, R123, UR20, RZ ;  /* 0x000000147b427c25 */ /* 0x000fc6000f8e00ff */
[----:B------:R-:W-:Y:S01]  /*7350*/  ISETP.NE.OR P0, PT, R237, RZ, !P0 ;  /* 0x000000ffed00720c */ /* 0x000fe20004705670 */
[----:B------:R-:W-:Y:S02]  /*7360*/  IMAD R75, R123, UR21, R74 ;  /* 0x000000157b4b7c24 */ /* 0x000fe4000f8e024a */
[----:B------:R-:W-:-:S03]  /*7370*/  IMAD R107, R69, UR18, RZ ;  /* 0x00000012456b7c24 */ /* 0x000fc6000f8e02ff */
[----:B------:R-:W-:Y:S01]  /*7380*/  IADD3 R67, R67, R75, RZ ;  /* 0x0000004b43437210 */ /* 0x000fe20007ffe0ff */
[----:B------:R-:W-:Y:S02]  /*7390*/  IMAD R75, R69, UR22, RZ ;  /* 0x00000016454b7c24 */ /* 0x000fe4000f8e02ff */
[C---:B------:R-:W-:Y:S02]  /*73a0*/  IMAD R107, R2.reuse, UR19, R107 ;  /* 0x00000013026b7c24 */ /* 0x040fe4000f8e026b */
[C---:B------:R-:W-:Y:S02]  /*73b0*/  IMAD R69, R2.reuse, UR23, R75 ;  /* 0x0000001702457c24 */ /* 0x040fe4000f8e024b */
[----:B------:R-:W-:Y:S01]  /*73c0*/  IMAD.WIDE.U32 R66, R2, UR18, R66 ;  /* 0x0000001202427c25 */ /* 0x000fe2000f8e0042 */
[----:B------:R-:W0:Y:S04]  /*73d0*/  @!P0 LDC R74, c[0x0][0x21c] ;  /* 0x00008700ff4a8b82 */ /* 0x000e280000000800 */
[----:B------:R-:W-:-:S02]  /*73e0*/  IADD3 R67, R67, R107, RZ ;  /* 0x0000006b43437210 */ /* 0x000fc40007ffe0ff */
[----:B------:R-:W-:Y:S02]  /*73f0*/  SHF.L.U32 R125, R105, 0x10, RZ ;  /* 0x00000010697d7819 */ /* 0x000fe400000006ff */
[----:B------:R-:W-:-:S05]  /*7400*/  SHF.L.U32 R216, R103, 0x10, RZ ;  /* 0x0000001067d87819 */ /* 0x000fca00000006ff */
[----:B------:R-:W-:Y:S01]  /*7410*/  FMUL.FTZ R216, R216, R85 ;  /* 0x00000055d8d87220 */ /* 0x000fe20000410000 */
[----:B------:R-:W-:-:S05]  /*7420*/  SHF.L.U32 R217, R102, 0x10, RZ ;  /* 0x0000001066d97819 */ /* 0x000fca00000006ff */
[----:B------:R-:W-:Y:S01]  /*7430*/  FMUL.FTZ R217, R217, R84 ;  /* 0x00000054d9d97220 */ /* 0x000fe20000410000 */
[----:B------:R-:W-:Y:S02]  /*7440*/  SHF.L.U32 R218, R101, 0x10, RZ ;  /* 0x0000001065da7819 */ /* 0x000fe400000006ff */
[----:B--2---:R-:W-:Y:S02]  /*7450*/  R2UR UR31, R61 ;  /* 0x000000003d1f72ca */ /* 0x004fe400000e0000 */
[----:B------:R-:W-:Y:S01]  /*7460*/  R2UR UR30, R60 ;  /* 0x000000003c1e72ca */ /* 0x000fe200000e0000 */
[----:B------:R-:W-:-:S04]  /*7470*/  IMAD R60, R122, UR24, RZ ;  /* 0x000000187a3c7c24 */ /* 0x000fc8000f8e02ff */
[----:B------:R-:W-:-:S06]  /*7480*/  IMAD R73, R123, UR25, R60 ;  /* 0x000000197b497c24 */ /* 0x000fcc000f8e023c */
        /* <DEDUP_REMOVED lines=8> */
[----:B------:R1:W-:Y:S03]  /*7510*/  MUFU.COS R128, R64 ;  /* 0x0000004000807308 */ /* 0x0003e60000000000 */
        /* <DEDUP_REMOVED lines=71> */
[C---:B---3--:R-:W-:Y:S01]  /*7990*/  FMUL.FTZ R66, R70.reuse, R86 ;  /* 0x0000005646427220 */ /* 0x048fe20000410000 */
        /* <DEDUP_REMOVED lines=11> */
[C---:B---3--:R-:W-:Y:S01]  /*7a50*/  FMUL.FTZ R69, R70.reuse, R81 ;  /* 0x0000005146457220 */ /* 0x048fe20000410000 */
[C---:B------:R-:W-:Y:S01]  /*7a60*/  FMUL.FTZ R64, R70.reuse, R84 ;  /* 0x0000005446407220 */ /* 0x040fe20000410000 */
        /* <DEDUP_REMOVED lines=8> */
[----:B------:R1:W4:Y:S01]  /*7af0*/  MUFU.EX2 R66, R124 ;  /* 0x0000007c00427308 */ /* 0x0003220000000800 */
[----:B------:R-:W-:Y:S01]  /*7b00*/  FMUL.FTZ R67, R70, R58 ;  /* 0x0000003a46437220 */ /* 0x000fe20000410000 */
[C---:B---3--:R-:W-:Y:S01]  /*7b10*/  FMUL.FTZ R152, R65.reuse, R152 ;  /* 0x0000009841987220 */ /* 0x048fe20000410000 */
[----:B------:R-:W-:Y:S01]  /*7b20*/  FMUL.FTZ R151, R65, R78 ;  /* 0x0000004e41977220 */ /* 0x000fe20000410000 */
[----:B------:R-:W-:Y:S01]  /*7b30*/  FMUL.FTZ R76, R125, R87 ;  /* 0x000000577d4c7220 */ /* 0x000fe20000410000 */
[----:B------:R-:W-:Y:S01]  /*7b40*/  FMUL.FTZ R65, RZ, R157 ;  /* 0x0000009dff417220 */ /* 0x000fe20000410000 */
[C---:B0-----:R-:W-:Y:S01]  /*7b50*/  FMUL.FTZ R148, R69.reuse, R148 ;  /* 0x0000009445947220 */ /* 0x041fe20000410000 */
[----:B-1----:R-:W-:Y:S01]  /*7b60*/  SHF.L.U32 R124, R104, 0x10, RZ ;  /* 0x00000010687c7819 */ /* 0x002fe200000006ff */
[----:B------:R-:W-:Y:S01]  /*7b70*/  FMUL.FTZ R147, R69, R106 ;  /* 0x0000006a45937220 */ /* 0x000fe20000410000 */
[C---:B----4-:R-:W-:Y:S01]  /*7b80*/  FMUL.FTZ R154, R64.reuse, R77 ;  /* 0x0000004d409a7220 */ /* 0x050fe20000410000 */
[----:B------:R-:W-:Y:S01]  /*7b90*/  FMUL.FTZ R153, R64, R153 ;  /* 0x0000009940997220 */ /* 0x000fe20000410000 */
[----:B------:R-:W0:Y:S01]  /*7ba0*/  MUFU.EX2 R67, R67 ;  /* 0x0000004300437308 */ /* 0x000e220000000800 */
[----:B------:R-:W-:Y:S01]  /*7bb0*/  FFMA.FTZ R69, R76, R158, -R65 ;  /* 0x0000009e4c457223 */ /* 0x000fe20000010841 */
[----:B------:R-:W-:Y:S01]  /*7bc0*/  FMUL.FTZ R64, R70, R57 ;  /* 0x0000003946407220 */ /* 0x000fe20000410000 */
[----:B------:R-:W-:Y:S01]  /*7bd0*/  FMUL.FTZ R78, R124, R86 ;  /* 0x000000567c4e7220 */ /* 0x000fe20000410000 */
[----:B------:R-:W-:Y:S01]  /*7be0*/  FMUL.FTZ R65, R76, R157 ;  /* 0x0000009d4c417220 */ /* 0x000fe20000410000 */
[C---:B------:R-:W-:Y:S01]  /*7bf0*/  FMUL.FTZ R144, R66.reuse, R144 ;  /* 0x0000009042907220 */ /* 0x040fe20000410000 */
[----:B------:R-:W-:-:S02]  /*7c00*/  FMUL.FTZ R143, R66, R143 ;  /* 0x0000008f428f7220 */ /* 0x000fc40000410000 */
[----:B------:R-:W-:Y:S01]  /*7c10*/  MUFU.SIN R133, R68 ;  /* 0x0000004400857308 */ /* 0x000fe20000000400 */
[----:B------:R-:W-:Y:S01]  /*7c20*/  FFMA.FTZ R66, RZ, R158, R65 ;  /* 0x0000009eff427223 */ /* 0x000fe20000010041 */
[----:B------:R-:W-:-:S06]  /*7c30*/  FADD.FTZ R69, R78, R69 ;  /* 0x000000454e457221 */ /* 0x000fcc0000010000 */
[----:B------:R1:W-:Y:S01]  /*7c40*/  MUFU.COS R131, R68 ;  /* 0x0000004400837308 */ /* 0x0003e20000000000 */
[----:B------:R-:W-:Y:S01]  /*7c50*/  FADD.FTZ R71, RZ, R66 ;  /* 0x00000042ff477221 */ /* 0x000fe20000010000 */
[----:B------:R-:W-:Y:S01]  /*7c60*/  FMUL.FTZ R77, R155, R69 ;  /* 0x000000459b4d7220 */ /* 0x000fe20000410000 */
[----:B-1----:R-:W-:-:S05]  /*7c70*/  FMUL.FTZ R68, R70, R82 ;  /* 0x0000005246447220 */ /* 0x002fca0000410000 */
[----:B------:R-:W1:Y:S01]  /*7c80*/  MUFU.EX2 R64, R64 ;  /* 0x0000004000407308 */ /* 0x000e620000000800 */
[-C--:B------:R-:W-:Y:S01]  /*7c90*/  FMUL.FTZ R76, R155, R71.reuse ;  /* 0x000000479b4c7220 */ /* 0x080fe20000410000 */
[----:B------:R-:W-:Y:S01]  /*7ca0*/  FFMA.FTZ R77, R156, R71, R77 ;  /* 0x000000479c4d7223 */ /* 0x000fe2000001004d */
[----:B------:R-:W-:-:S05]  /*7cb0*/  FMUL.FTZ R65, R70, R55 ;  /* 0x0000003746417220 */ /* 0x000fca0000410000 */
[----:B------:R-:W3:Y:S01]  /*7cc0*/  MUFU.EX2 R68, R68 ;  /* 0x0000004400447308 */ /* 0x000ee20000000800 */
[C---:B0-----:R-:W-:Y:S01]  /*7cd0*/  FMUL.FTZ R142, R67.reuse, R142 ;  /* 0x0000008e438e7220 */ /* 0x041fe20000410000 */
[----:B------:R-:W-:Y:S01]  /*7ce0*/  FMUL.FTZ R141, R67, R141 ;  /* 0x0000008d438d7220 */ /* 0x000fe20000410000 */
[----:B------:R-:W-:Y:S01]  /*7cf0*/  FMUL.FTZ R66, R70, R54 ;  /* 0x0000003646427220 */ /* 0x000fe20000410000 */
[----:B------:R-:W-:Y:S01]  /*7d00*/  FFMA.FTZ R69, R156, R69, -R76 ;  /* 0x000000459c457223 */ /* 0x000fe2000001084c */
[----:B------:R-:W-:Y:S01]  /*7d10*/  FADD.FTZ R77, RZ, R77 ;  /* 0x0000004dff4d7221 */ /* 0x000fe20000010000 */
[----:B------:R-:W-:Y:S02]  /*7d20*/  FMUL.FTZ R67, R70, R53 ;  /* 0x0000003546437220 */ /* 0x000fe40000410000 */
[----:B------:R-:W-:Y:S01]  /*7d30*/  MUFU.SIN R130, R107 ;  /* 0x0000006b00827308 */ /* 0x000fe20000000400 */
[----:B------:R-:W-:Y:S01]  /*7d40*/  FADD.FTZ R69, R216, R69 ;  /* 0x00000045d8457221 */ /* 0x000fe20000010000 */
[----:B------:R-:W-:Y:S01]  /*7d50*/  FMUL.FTZ R71, R153, R77 ;  /* 0x0000004d99477220 */ /* 0x000fe20000410000 */
[C---:B-1----:R-:W-:Y:S01]  /*7d60*/  FMUL.FTZ R140, R64.reuse, R140 ;  /* 0x0000008c408c7220 */ /* 0x042fe20000410000 */
[----:B------:R-:W-:-:S04]  /*7d70*/  FMUL.FTZ R139, R64, R139 ;  /* 0x0000008b408b7220 */ /* 0x000fc80000410000 */
[----:B------:R-:W-:Y:S01]  /*7d80*/  MUFU.COS R136, R107 ;  /* 0x0000006b00887308 */ /* 0x000fe20000000000 */
[----:B------:R-:W-:Y:S01]  /*7d90*/  FFMA.FTZ R64, R154, R69, -R71 ;  /* 0x000000459a407223 */ /* 0x000fe20000010847 */
[----:B---3--:R-:W-:-:S06]  /*7da0*/  FMUL.FTZ R150, R68, R79 ;  /* 0x0000004f44967220 */ /* 0x008fcc0000410000 */
[----:B------:R-:W0:Y:S01]  /*7db0*/  MUFU.EX2 R65, R65 ;  /* 0x0000004100417308 */ /* 0x000e220000000800 */
[----:B------:R-:W-:Y:S01]  /*7dc0*/  FMUL.FTZ R149, R68, R149 ;  /* 0x0000009544957220 */ /* 0x000fe20000410000 */
[----:B------:R-:W-:Y:S01]  /*7dd0*/  FMUL.FTZ R69, R153, R69 ;  /* 0x0000004599457220 */ /* 0x000fe20000410000 */
[----:B------:R-:W-:-:S05]  /*7de0*/  FMUL.FTZ R68, R70, R56 ;  /* 0x0000003846447220 */ /* 0x000fca0000410000 */
[----:B------:R-:W1:Y:S01]  /*7df0*/  MUFU.EX2 R66, R66 ;  /* 0x0000004200427308 */ /* 0x000e620000000800 */
[----:B------:R-:W-:-:S07]  /*7e00*/  FFMA.FTZ R69, R154, R77, R69 ;  /* 0x0000004d9a457223 */ /* 0x000fce0000010045 */
[----:B------:R-:W3:Y:S01]  /*7e10*/  MUFU.EX2 R67, R67 ;  /* 0x0000004300437308 */ /* 0x000ee20000000800 */
[----:B------:R-:W-:Y:S01]  /*7e20*/  FADD.FTZ R64, R217, R64 ;  /* 0x00000040d9407221 */ /* 0x000fe20000010000 */
[----:B------:R-:W-:Y:S01]  /*7e30*/  FADD.FTZ R69, RZ, R69 ;  /* 0x00000045ff457221 */ /* 0x000fe20000010000 */
[C---:B0-----:R-:W-:Y:S01]  /*7e40*/  FMUL.FTZ R136, R65.reuse, R136 ;  /* 0x0000008841887220 */ /* 0x041fe20000410000 */
[----:B------:R-:W-:Y:S01]  /*7e50*/  FMUL.FTZ R135, R65, R130 ;  /* 0x0000008241877220 */ /* 0x000fe20000410000 */
[----:B------:R-:W-:-:S03]  /*7e60*/  FMUL.FTZ R71, R151, R64 ;  /* 0x0000004097477220 */ /* 0x000fc60000410000 */
[----:B------:R-:W0:Y:S01]  /*7e70*/  MUFU.EX2 R68, R68 ;  /* 0x0000004400447308 */ /* 0x000e220000000800 */
[----:B------:R-:W-:Y:S01]  /*7e80*/  FMUL.FTZ R65, R151, R69 ;  /* 0x0000004597417220 */ /* 0x000fe20000410000 */
[----:B-1----:R-:W-:Y:S01]  /*7e90*/  FMUL.FTZ R134, R66, R131 ;  /* 0x0000008342867220 */ /* 0x002fe20000410000 */
[----:B------:R-:W-:Y:S01]  /*7ea0*/  FFMA.FTZ R71, R152, R69, R71 ;  /* 0x0000004598477223 */ /* 0x000fe20000010047 */
[----:B------:R-:W-:Y:S01]  /*7eb0*/  FMUL.FTZ R218, R218, R83 ;  /* 0x00000053dada7220 */ /* 0x000fe20000410000 */
[----:B------:R-:W-:Y:S01]  /*7ec0*/  FMUL.FTZ R107, R70, R80 ;  /* 0x00000050466b7220 */ /* 0x000fe20000410000 */
[C---:B---3--:R-:W-:Y:S01]  /*7ed0*/  FMUL.FTZ R132, R67.reuse, R132 ;  /* 0x0000008443847220 */ /* 0x048fe20000410000 */
[----:B------:R-:W-:Y:S01]  /*7ee0*/  FMUL.FTZ R131, R67, R160 ;  /* 0x000000a043837220 */ /* 0x000fe20000410000 */
[----:B------:R-:W-:Y:S01]  /*7ef0*/  FFMA.FTZ R67, R152, R64, -R65 ;  /* 0x0000004098437223 */ /* 0x000fe20000010841 */
[----:B------:R-:W-:Y:S01]  /*7f00*/  FADD.FTZ R71, RZ, R71 ;  /* 0x00000047ff477221 */ /* 0x000fe20000010000 */
[----:B------:R-:W-:Y:S01]  /*7f10*/  FMUL.FTZ R65, R129, R157 ;  /* 0x0000009d81417220 */ /* 0x000fe20000410000 */
[----:B------:R-:W-:Y:S01]  /*7f20*/  SHF.L.U32 R219, R100, 0x10, RZ ;  /* 0x0000001064db7819 */ /* 0x000fe200000006ff */
[----:B------:R-:W-:Y:S01]  /*7f30*/  FADD.FTZ R67, R218, R67 ;  /* 0x00000043da437221 */ /* 0x000fe20000010000 */
[----:B------:R-:W-:Y:S01]  /*7f40*/  FMUL.FTZ R133, R66, R133 ;  /* 0x0000008542857220 */ /* 0x000fe20000410000 */
[C---:B------:R-:W-:Y:S01]  /*7f50*/  FMUL.FTZ R69, R149.reuse, R71 ;  /* 0x0000004795457220 */ /* 0x040fe20000410000 */
[----:B------:R-:W-:Y:S01]  /*7f60*/  FFMA.FTZ R66, R128, R158, -R65 ;  /* 0x0000009e80427223 */ /* 0x000fe20000010841 */
[C---:B0-----:R-:W-:Y:S01]  /*7f70*/  FMUL.FTZ R138, R68.reuse, R127 ;  /* 0x0000007f448a7220 */ /* 0x041fe20000410000 */
[----:B------:R-:W-:Y:S01]  /*7f80*/  FMUL.FTZ R137, R68, R137 ;  /* 0x0000008944897220 */ /* 0x000fe20000410000 */
[----:B------:R-:W-:Y:S01]  /*7f90*/  FMUL.FTZ R65, R149, R67 ;  /* 0x0000004395417220 */ /* 0x000fe20000410000 */
[----:B------:R-:W0:Y:S01]  /*7fa0*/  MUFU.EX2 R107, R107 ;  /* 0x0000006b006b7308 */ /* 0x000e220000000800 */
[----:B------:R-:W-:Y:S01]  /*7fb0*/  FMUL.FTZ R68, R128, R157 ;  /* 0x0000009d80447220 */ /* 0x000fe20000410000 */
[----:B------:R-:W-:Y:S01]  /*7fc0*/  FFMA.FTZ R76, R150, R67, -R69 ;  /* 0x00000043964c7223 */ /* 0x000fe20000010845 */
        /* <DEDUP_REMOVED lines=9> */
[CC--:B------:R-:W-:Y:S01]  /*8060*/  FFMA.FTZ R64, R156.reuse, R68.reuse, R67 ;  /* 0x000000449c407223 */ /* 0x0c0fe20000010043 */
        /* <DEDUP_REMOVED lines=10> */
[----:B------:R-:W1:Y:S01]  /*8110*/  MUFU.EX2 R70, R70 ;  /* 0x0000004600467308 */ /* 0x000e620000000800 */
[----:B0-----:R-:W-:Y:S01]  /*8120*/  FMUL.FTZ R145, R107, R126 ;  /* 0x0000007e6b917220 */ /* 0x001fe20000410000 */
[-C--:B------:R-:W-:Y:S01]  /*8130*/  FFMA.FTZ R69, R154, R67.reuse, -R69 ;  /* 0x000000439a457223 */ /* 0x080fe20000010845 */
[----:B------:R-:W-:Y:S01]  /*8140*/  FADD.FTZ R79, RZ, R79 ;  /* 0x0000004fff4f7221 */ /* 0x000fe20000010000 */
[----:B------:R-:W-:Y:S01]  /*8150*/  FMUL.FTZ R67, R153, R67 ;  /* 0x0000004399437220 */ /* 0x000fe20000410000 */
[----:B------:R-:W-:Y:S01]  /*8160*/  FADD.FTZ R77, R220, R77 ;  /* 0x0000004ddc4d7221 */ /* 0x000fe20000010000 */
[----:B------:R-:W-:Y:S01]  /*8170*/  FMUL.FTZ R146, R107, R146 ;  /* 0x000000926b927220 */ /* 0x000fe20000410000 */
        /* <DEDUP_REMOVED lines=11> */
[----:B-1----:R-:W-:Y:S01]  /*8230*/  FMUL.FTZ R130, R70, R65 ;  /* 0x0000004146827220 */ /* 0x002fe20000410000 */
[----:B------:R-:W0:Y:S01]  /*8240*/  MUFU.SIN R127, R127 ;  /* 0x0000007f007f7308 */ /* 0x000e220000000400 */
        /* <DEDUP_REMOVED lines=19> */
[----:B0-----:R-:W-:-:S02]  /*8380*/  FMUL.FTZ R127, R70, R127 ;  /* 0x0000007f467f7220 */ /* 0x001fc40000410000 */
        /* <DEDUP_REMOVED lines=114> */
.L_x_473:
[----:B------:R-:W-:Y:S05]  /*8ab0*/  BSYNC B0 ;  /* 0x0000000000007941 */ /* 0x000fea0003800000 */
.L_x_472:
        /* <DEDUP_REMOVED lines=141> */
.L_x_535:
        /* <DEDUP_REMOVED lines=14> */
.L_x_538:
[----:B------:R-:W-:-:S03]  /*9470*/  UMOV UR7, 0xffffffff ;  /* 0xffffffff00077882 */ /* 0x000fc60000000000 */
[----:B------:R-:W-:Y:S05]  /*9480*/  BRA.DIV UR7, `(.L_x_477) ;  /* 0x0000007a07987947 */ /* 0x000fea000b800000 */
.L_x_541:
[----:B------:R-:W-:-:S03]  /*9490*/  UMOV UR7, 0xffffffff ;  /* 0xffffffff00077882 */ /* 0x000fc60000000000 */
[----:B------:R-:W-:Y:S05]  /*94a0*/  BRA.DIV UR7, `(.L_x_478) ;  /* 0x0000007a07b87947 */ /* 0x000fea000b800000 */
.L_x_544:
[----:B------:R-:W-:-:S03]  /*94b0*/  UMOV UR7, 0xffffffff ;  /* 0xffffffff00077882 */ /* 0x000fc60000000000 */
[----:B------:R-:W-:Y:S05]  /*94c0*/  BRA.DIV UR7, `(.L_x_479) ;  /* 0x0000007a07d87947 */ /* 0x000fea000b800000 */
.L_x_547:
        /* <DEDUP_REMOVED lines=10> */
.L_x_557:
        /* <DEDUP_REMOVED lines=44> */
.L_x_474:
        /* <DEDUP_REMOVED lines=28> */
[C---:B------:R-:W-:Y:S01]  /*99f0*/  FFMA.FTZ R63, R134.reuse, R63, R60 ;  /* 0x0000003f863f7223 */ /* 0x040fe2000001003c */
        /* <DEDUP_REMOVED lines=273> */
.L_x_562:
[----:B------:R-:W-:Y:S04]  /*ab10*/  BSSY B0, `(.L_x_483) ;  /* 0x000000d000007945 */ /* 0x000fe80003800000 */
[----:B------:R-:W-:Y:S05]  /*ab20*/  @!P0 BRA `(.L_x_484) ;  /* 0x00000000002c8947 */ /* 0x000fea0003800000 */
[C---:B----4-:R-:W-:Y:S01]  /*ab30*/  FMUL.FTZ R79, R247.reuse, R245 ;  /* 0x000000f5f74f7220 */ /* 0x050fe20000410000 */
[----:B---3--:R-:W-:-:S03]  /*ab40*/  FMUL.FTZ R228, R247, R78 ;  /* 0x0000004ef7e47220 */ /* 0x008fc60000410000 */
[C---:B------:R-:W-:Y:S01]  /*ab50*/  FFMA.FTZ R79, R248.reuse, R78, -R79 ;  /* 0x0000004ef84f7223 */ /* 0x040fe2000001084f */
[----:B--2---:R-:W-:Y:S01]  /*ab60*/  FMUL.FTZ R78, R247, R76 ;  /* 0x0000004cf74e7220 */ /* 0x004fe20000410000 */
[C---:B01----:R-:W-:Y:S01]  /*ab70*/  FMUL.FTZ R247, R77.reuse, R247 ;  /* 0x000000f74df77220 */ /* 0x043fe20000410000 */
[----:B------:R-:W-:Y:S01]  /*ab80*/  FFMA.FTZ R245, R248, R245, R228 ;  /* 0x000000f5f8f57223 */ /* 0x000fe200000100e4 */
[----:B------:R-:W-:Y:S01]  /*ab90*/  FADD.FTZ R246, R246, R79 ;  /* 0x0000004ff6f67221 */ /* 0x000fe20000010000 */
[----:B------:R-:W-:Y:S01]  /*aba0*/  FFMA.FTZ R78, R77, R248, -R78 ;  /* 0x000000f84d4e7223 */ /* 0x000fe2000001084e */
[----:B------:R-:W-:Y:S01]  /*abb0*/  FFMA.FTZ R247, R248, R76, R247 ;  /* 0x0000004cf8f77223 */ /* 0x000fe200000100f7 */
[----:B------:R-:W-:-:S03]  /*abc0*/  FADD.FTZ R252, R252, R245 ;  /* 0x000000f5fcfc7221 */ /* 0x000fc60000010000 */
[----:B------:R-:W-:-:S07]  /*abd0*/  MOV R248, R78 ;  /* 0x0000004e00f87202 */ /* 0x000fce0000000f00 */
.L_x_484:
[----:B------:R-:W-:Y:S05]  /*abe0*/  BSYNC B0 ;  /* 0x0000000000007941 */ /* 0x000fea0003800000 */
.L_x_483:
[----:B------:R-:W-:Y:S01]  /*abf0*/  UMOV UR7, 0xffffffff ;  /* 0xffffffff00077882 */ /* 0x000fe20000000000 */
[----:B------:R-:W-:Y:S02]  /*ac00*/  ISETP.GT.U32.AND P0, PT, R237, 0x1d, PT ;  /* 0x0000001ded00780c */ /* 0x000fe40003f04070 */
[----:B------:R-:W-:Y:S11]  /*ac10*/  BRA.DIV UR7, `(.L_x_485) ;  /* 0x0000006a07547947 */ /* 0x000ff6000b800000 */
[----:B--2---:R2:W0:Y:S04]  /*ac20*/  SHFL.DOWN PT, R76, R248, 0x2, 0x1f ;  /* 0x08401f00f84c7f89 */ /* 0x00442800000e0000 */
[----:B-1----:R2:W1:Y:S04]  /*ac30*/  SHFL.DOWN PT, R77, R247, 0x2, 0x1f ;  /* 0x08401f00f74d7f89 */ /* 0x00246800000e0000 */
[----:B---3--:R2:W3:Y:S04]  /*ac40*/  SHFL.DOWN PT, R78, R246, 0x2, 0x1f ;  /* 0x08401f00f64e7f89 */ /* 0x0084e800000e0000 */
[----:B----4-:R2:W4:Y:S02]  /*ac50*/  SHFL.DOWN PT, R245, R252, 0x2, 0x1f ;  /* 0x08401f00fcf57f89 */ /* 0x01052400000e0000 */
.L_x_568:
[----:B------:R-:W-:Y:S04]  /*ac60*/  BSSY B0, `(.L_x_486) ;  /* 0x000000d000007945 */ /* 0x000fe80003800000 */
[----:B------:R-:W-:Y:S05]  /*ac70*/  @P0 BRA `(.L_x_487) ;  /* 0x00000000002c0947 */ /* 0x000fea0003800000 */
[C---:B----4-:R-:W-:Y:S01]  /*ac80*/  FMUL.FTZ R79, R247.reuse, R245 ;  /* 0x000000f5f74f7220 */ /* 0x050fe20000410000 */
[----:B---3--:R-:W-:-:S03]  /*ac90*/  FMUL.FTZ R228, R247, R78 ;  /* 0x0000004ef7e47220 */ /* 0x008fc60000410000 */
[C---:B------:R-:W-:Y:S01]  /*aca0*/  FFMA.FTZ R233, R248.reuse, R78, -R79 ;  /* 0x0000004ef8e97223 */ /* 0x040fe2000001084f */
[C---:B-1----:R-:W-:Y:S01]  /*acb0*/  FMUL.FTZ R79, R247.reuse, R77 ;  /* 0x0000004df74f7220 */ /* 0x042fe20000410000 */
[-C--:B0-----:R-:W-:Y:S01]  /*acc0*/  FMUL.FTZ R78, R247, R76.reuse ;  /* 0x0000004cf74e7220 */ /* 0x081fe20000410000 */
[----:B------:R-:W-:Y:S01]  /*acd0*/  FFMA.FTZ R245, R248, R245, R228 ;  /* 0x000000f5f8f57223 */ /* 0x000fe200000100e4 */
[----:B--2---:R-:W-:Y:S01]  /*ace0*/  FADD.FTZ R246, R246, R233 ;  /* 0x000000e9f6f67221 */ /* 0x004fe20000010000 */
[C---:B------:R-:W-:Y:S01]  /*acf0*/  FFMA.FTZ R79, R248.reuse, R76, -R79 ;  /* 0x0000004cf84f7223 */ /* 0x040fe2000001084f */
[----:B------:R-:W-:Y:S01]  /*ad00*/  FFMA.FTZ R247, R248, R77, R78 ;  /* 0x0000004df8f77223 */ /* 0x000fe2000001004e */
[----:B------:R-:W-:-:S03]  /*ad10*/  FADD.FTZ R252, R252, R245 ;  /* 0x000000f5fcfc7221 */ /* 0x000fc60000010000 */
[----:B------:R-:W-:-:S07]  /*ad20*/  MOV R248, R79 ;  /* 0x0000004f00f87202 */ /* 0x000fce0000000f00 */
.L_x_487:
[----:B------:R-:W-:Y:S05]  /*ad30*/  BSYNC B0 ;  /* 0x0000000000007941 */ /* 0x000fea0003800000 */
.L_x_486:
[----:B------:R-:W-:Y:S01]  /*ad40*/  UMOV UR7, 0xffffffff ;  /* 0xffffffff00077882 */ /* 0x000fe20000000000 */
[----:B------:R-:W-:Y:S02]  /*ad50*/  ISETP.GT.U32.AND P0, PT, R237, 0x1b, PT ;  /* 0x0000001bed00780c */ /* 0x000fe40003f04070 */
[----:B------:R-:W-:Y:S11]  /*ad60*/  BRA.DIV UR7, `(.L_x_488) ;  /* 0x0000006a07707947 */ /* 0x000ff6000b800000 */
[----:B0-----:R0:W0:Y:S04]  /*ad70*/  SHFL.DOWN PT, R76, R248, 0x4, 0x1f ;  /* 0x08801f00f84c7f89 */ /* 0x00102800000e0000 */
[----:B-1----:R1:W0:Y:S04]  /*ad80*/  SHFL.DOWN PT, R77, R247, 0x4, 0x1f ;  /* 0x08801f00f74d7f89 */ /* 0x00222800000e0000 */
[----:B---3--:R1:W3:Y:S04]  /*ad90*/  SHFL.DOWN PT, R78, R246, 0x4, 0x1f ;  /* 0x08801f00f64e7f89 */ /* 0x0082e800000e0000 */
[----:B----4-:R1:W4:Y:S02]  /*ada0*/  SHFL.DOWN PT, R245, R252, 0x4, 0x1f ;  /* 0x08801f00fcf57f89 */ /* 0x01032400000e0000 */
.L_x_574:
[----:B------:R-:W-:Y:S04]  /*adb0*/  BSSY B0, `(.L_x_489) ;  /* 0x000000d000007945 */ /* 0x000fe80003800000 */
[----:B------:R-:W-:Y:S05]  /*adc0*/  @P0 BRA `(.L_x_490) ;  /* 0x00000000002c0947 */ /* 0x000fea0003800000 */
[C---:B----4-:R-:W-:Y:S01]  /*add0*/  FMUL.FTZ R79, R247.reuse, R245 ;  /* 0x000000f5f74f7220 */ /* 0x050fe20000410000 */
[----:B---3--:R-:W-:-:S03]  /*ade0*/  FMUL.FTZ R228, R247, R78 ;  /* 0x0000004ef7e47220 */ /* 0x008fc60000410000 */
[C---:B------:R-:W-:Y:S01]  /*adf0*/  FFMA.FTZ R233, R248.reuse, R78, -R79 ;  /* 0x0000004ef8e97223 */ /* 0x040fe2000001084f */
[C---:B0-----:R-:W-:Y:S01]  /*ae00*/  FMUL.FTZ R79, R247.reuse, R77 ;  /* 0x0000004df74f7220 */ /* 0x041fe20000410000 */
[-C--:B------:R-:W-:Y:S01]  /*ae10*/  FMUL.FTZ R78, R247, R76.reuse ;  /* 0x0000004cf74e7220 */ /* 0x080fe20000410000 */
[----:B------:R-:W-:Y:S01]  /*ae20*/  FFMA.FTZ R245, R248, R245, R228 ;  /* 0x000000f5f8f57223 */ /* 0x000fe200000100e4 */
[----:B-12---:R-:W-:Y:S01]  /*ae30*/  FADD.FTZ R246, R246, R233 ;  /* 0x000000e9f6f67221 */ /* 0x006fe20000010000 */
[C---:B------:R-:W-:Y:S01]  /*ae40*/  FFMA.FTZ R79, R248.reuse, R76, -R79 ;  /* 0x0000004cf84f7223 */ /* 0x040fe2000001084f */
[----:B------:R-:W-:Y:S01]  /*ae50*/  FFMA.FTZ R247, R248, R77, R78 ;  /* 0x0000004df8f77223 */ /* 0x000fe2000001004e */
[----:B------:R-:W-:-:S03]  /*ae60*/  FADD.FTZ R252, R252, R245 ;  /* 0x000000f5fcfc7221 */ /* 0x000fc60000010000 */
[----:B------:R-:W-:-:S07]  /*ae70*/  MOV R248, R79 ;  /* 0x0000004f00f87202 */ /* 0x000fce0000000f00 */
.L_x_490:
[----:B------:R-:W-:Y:S05]  /*ae80*/  BSYNC B0 ;  /* 0x0000000000007941 */ /* 0x000fea0003800000 */
.L_x_489:
[----:B------:R-:W-:Y:S01]  /*ae90*/  UMOV UR7, 0xffffffff ;  /* 0xffffffff00077882 */ /* 0x000fe20000000000 */
[----:B------:R-:W-:Y:S02]  /*aea0*/  ISETP.GT.U32.AND P0, PT, R237, 0x17, PT ;  /* 0x00000017ed00780c */ /* 0x000fe40003f04070 */
[----:B------:R-:W-:Y:S11]  /*aeb0*/  BRA.DIV UR7, `(.L_x_491) ;  /* 0x0000006a078c7947 */ /* 0x000ff6000b800000 */
[----:B0-----:R0:W0:Y:S04]  /*aec0*/  SHFL.DOWN PT, R76, R248, 0x8, 0x1f ;  /* 0x09001f00f84c7f89 */ /* 0x00102800000e0000 */
[----:B------:R0:W0:Y:S04]  /*aed0*/  SHFL.DOWN PT, R77, R247, 0x8, 0x1f ;  /* 0x09001f00f74d7f89 */ /* 0x00002800000e0000 */
[----:B---3--:R3:W0:Y:S04]  /*aee0*/  SHFL.DOWN PT, R78, R246, 0x8, 0x1f ;  /* 0x09001f00f64e7f89 */ /* 0x00862800000e0000 */
[----:B----4-:R3:W4:Y:S02]  /*aef0*/  SHFL.DOWN PT, R245, R252, 0x8, 0x1f ;  /* 0x09001f00fcf57f89 */ /* 0x01072400000e0000 */
.L_x_580:
[----:B------:R-:W-:Y:S04]  /*af00*/  BSSY B0, `(.L_x_492) ;  /* 0x000000d000007945 */ /* 0x000fe80003800000 */
[----:B------:R-:W-:Y:S05]  /*af10*/  @P0 BRA `(.L_x_493) ;  /* 0x00000000002c0947 */ /* 0x000fea0003800000 */
[C---:B----4-:R-:W-:Y:S01]  /*af20*/  FMUL.FTZ R79, R247.reuse, R245 ;  /* 0x000000f5f74f7220 */ /* 0x050fe20000410000 */
[----:B0-----:R-:W-:-:S03]  /*af30*/  FMUL.FTZ R228, R247, R78 ;  /* 0x0000004ef7e47220 */ /* 0x001fc60000410000 */
[C---:B------:R-:W-:Y:S01]  /*af40*/  FFMA.FTZ R233, R248.reuse, R78, -R79 ;  /* 0x0000004ef8e97223 */ /* 0x040fe2000001084f */
[C---:B------:R-:W-:Y:S01]  /*af50*/  FMUL.FTZ R79, R247.reuse, R77 ;  /* 0x0000004df74f7220 */ /* 0x040fe20000410000 */
[-C--:B------:R-:W-:Y:S01]  /*af60*/  FMUL.FTZ R78, R247, R76.reuse ;  /* 0x0000004cf74e7220 */ /* 0x080fe20000410000 */
[----:B------:R-:W-:Y:S01]  /*af70*/  FFMA.FTZ R245, R248, R245, R228 ;  /* 0x000000f5f8f57223 */ /* 0x000fe200000100e4 */
[----:B-123--:R-:W-:Y:S01]  /*af80*/  FADD.FTZ R246, R246, R233 ;  /* 0x000000e9f6f67221 */ /* 0x00efe20000010000 */
[C---:B------:R-:W-:Y:S01]  /*af90*/  FFMA.FTZ R79, R248.reuse, R76, -R79 ;  /* 0x0000004cf84f7223 */ /* 0x040fe2000001084f */
[----:B------:R-:W-:Y:S01]  /*afa0*/  FFMA.FTZ R247, R248, R77, R78 ;  /* 0x0000004df8f77223 */ /* 0x000fe2000001004e */
[----:B------:R-:W-:-:S03]  /*afb0*/  FADD.FTZ R252, R252, R245 ;  /* 0x000000f5fcfc7221 */ /* 0x000fc60000010000 */
[----:B------:R-:W-:-:S07]  /*afc0*/  MOV R248, R79 ;  /* 0x0000004f00f87202 */ /* 0x000fce0000000f00 */
.L_x_493:
[----:B------:R-:W-:Y:S05]  /*afd0*/  BSYNC B0 ;  /* 0x0000000000007941 */ /* 0x000fea0003800000 */
.L_x_492:
[----:B------:R-:W-:Y:S01]  /*afe0*/  UMOV UR7, 0xffffffff ;  /* 0xffffffff00077882 */ /* 0x000fe20000000000 */
[----:B------:R-:W-:Y:S02]  /*aff0*/  ISETP.GT.U32.AND P0, PT, R237, 0xf, PT ;  /* 0x0000000fed00780c */ /* 0x000fe40003f04070 */
[----:B------:R-:W-:Y:S11]  /*b000*/  BRA.DIV UR7, `(.L_x_494) ;  /* 0x0000006a07a87947 */ /* 0x000ff6000b800000 */
[----:B0-----:R0:W0:Y:S04]  /*b010*/  SHFL.DOWN PT, R76, R248, 0x10, 0x1f ;  /* 0x0a001f00f84c7f89 */ /* 0x00102800000e0000 */
[----:B------:R0:W0:Y:S04]  /*b020*/  SHFL.DOWN PT, R77, R247, 0x10, 0x1f ;  /* 0x0a001f00f74d7f89 */ /* 0x00002800000e0000 */
[----:B------:R0:W0:Y:S04]  /*b030*/  SHFL.DOWN PT, R78, R246, 0x10, 0x1f ;  /* 0x0a001f00f64e7f89 */ /* 0x00002800000e0000 */
[----:B----4-:R4:W0:Y:S02]  /*b040*/  SHFL.DOWN PT, R245, R252, 0x10, 0x1f ;  /* 0x0a001f00fcf57f89 */ /* 0x01082400000e0000 */
.L_x_586:
[----:B------:R-:W-:Y:S04]  /*b050*/  BSSY B0, `(.L_x_495) ;  /* 0x000000d000007945 */ /* 0x000fe80003800000 */
[----:B------:R-:W-:Y:S05]  /*b060*/  @P0 BRA `(.L_x_496) ;  /* 0x00000000002c0947 */ /* 0x000fea0003800000 */
[C---:B0-----:R-:W-:Y:S01]  /*b070*/  FMUL.FTZ R79, R247.reuse, R245 ;  /* 0x000000f5f74f7220 */ /* 0x041fe20000410000 */
[----:B------:R-:W-:-:S03]  /*b080*/  FMUL.FTZ R228, R247, R78 ;  /* 0x0000004ef7e47220 */ /* 0x000fc60000410000 */
[C---:B------:R-:W-:Y:S01]  /*b090*/  FFMA.FTZ R233, R248.reuse, R78, -R79 ;  /* 0x0000004ef8e97223 */ /* 0x040fe2000001084f */
[C---:B------:R-:W-:Y:S01]  /*b0a0*/  FMUL.FTZ R79, R247.reuse, R77 ;  /* 0x0000004df74f7220 */ /* 0x040fe20000410000 */
[-C--:B------:R-:W-:Y:S01]  /*b0b0*/  FMUL.FTZ R78, R247, R76.reuse ;  /* 0x0000004cf74e7220 */ /* 0x080fe20000410000 */
[----:B------:R-:W-:Y:S01]  /*b0c0*/  FFMA.FTZ R245, R248, R245, R228 ;  /* 0x000000f5f8f57223 */ /* 0x000fe200000100e4 */
[----:B-123--:R-:W-:Y:S01]  /*b0d0*/  FADD.FTZ R246, R246, R233 ;  /* 0x000000e9f6f67221 */ /* 0x00efe20000010000 */
[C---:B------:R-:W-:Y:S01]  /*b0e0*/  FFMA.FTZ R79, R248.reuse, R76, -R79 ;  /* 0x0000004cf84f7223 */ /* 0x040fe2000001084f */
[----:B------:R-:W-:Y:S01]  /*b0f0*/  FFMA.FTZ R247, R248, R77, R78 ;  /* 0x0000004df8f77223 */ /* 0x000fe2000001004e */
[----:B----4-:R-:W-:-:S03]  /*b100*/  FADD.FTZ R252, R252, R245 ;  /* 0x000000f5fcfc7221 */ /* 0x010fc60000010000 */
[----:B------:R-:W-:-:S07]  /*b110*/  MOV R248, R79 ;  /* 0x0000004f00f87202 */ /* 0x000fce0000000f00 */
.L_x_496:
[----:B------:R-:W-:Y:S05]  /*b120*/  BSYNC B0 ;  /* 0x0000000000007941 */ /* 0x000fea0003800000 */
.L_x_495:
[----:B------:R-:W-:-:S03]  /*b130*/  UMOV UR7, 0xffffffff ;  /* 0xffffffff00077882 */ /* 0x000fc60000000000 */
[----:B------:R-:W-:Y:S05]  /*b140*/  BRA.DIV UR7, `(.L_x_497) ;  /* 0x0000006a07c87947 */ /* 0x000fea000b800000 */
[----:B------:R-:W5:Y:S04]  /*b150*/  SHFL.IDX PT, R244, R247, RZ, 0x1f ;  /* 0x00001ffff7f47589 */ /* 0x000f6800000e0000 */
[----:B------:R-:W4:Y:S04]  /*b160*/  SHFL.IDX PT, R241, R248, RZ, 0x1f ;  /* 0x00001ffff8f17589 */ /* 0x000f2800000e0000 */
[----:B------:R-:W4:Y:S04]  /*b170*/  SHFL.IDX PT, R235, R246, RZ, 0x1f ;  /* 0x00001ffff6eb7589 */ /* 0x000f2800000e0000 */
[----:B0-2---:R-:W0:Y:S04]  /*b180*/  SHFL.DOWN PT, R248, R248, 0x1, 0x1f ;  /* 0x08201f00f8f87f89 */ /* 0x005e2800000e0000 */
[----:B-1----:R-:W1:Y:S04]  /*b190*/  SHFL.DOWN PT, R247, R247, 0x1, 0x1f ;  /* 0x08201f00f7f77f89 */ /* 0x002e6800000e0000 */
[----:B---3--:R-:W2:Y:S04]  /*b1a0*/  SHFL.DOWN PT, R246, R246, 0x1, 0x1f ;  /* 0x08201f00f6f67f89 */ /* 0x008ea800000e0000 */
[----:B------:R-:W3:Y:S01]  /*b1b0*/  SHFL.IDX PT, R236, R252, RZ, 0x1f ;  /* 0x00001ffffcec7589 */ /* 0x000ee200000e0000 */
[-C--:B-----5:R-:W-:Y:S01]  /*b1c0*/  FMUL.FTZ R234, R62, R244.reuse ;  /* 0x000000f43eea7220 */ /* 0x0a0fe20000410000 */
[----:B------:R-:W-:-:S02]  /*b1d0*/  FMUL.FTZ R233, R63, R244 ;  /* 0x000000f43fe97220 */ /* 0x000fc40000410000 */
[----:B------:R-:W0:Y:S01]  /*b1e0*/  SHFL.DOWN PT, R245, R252, 0x1, 0x1f ;  /* 0x08201f00fcf57f89 */ /* 0x000e2200000e0000 */
[-C--:B----4-:R-:W-:Y:S01]  /*b1f0*/  FFMA.FTZ R234, R63, R241.reuse, R234 ;  /* 0x000000f13fea7223 */ /* 0x090fe200000100ea */
[----:B------:R-:W-:Y:S02]  /*b200*/  FFMA.FTZ R233, R62, R241, -R233 ;  /* 0x000000f13ee97223 */ /* 0x000fe400000108e9 */
[----:B------:R-:W4:Y:S04]  /*b210*/  SHFL.IDX PT, R250, R62, RZ, 0x1f ;  /* 0x00001fff3efa7589 */ /* 0x000f2800000e0000 */
[----:B------:R-:W0:Y:S04]  /*b220*/  SHFL.IDX PT, R249, R60, RZ, 0x1f ;  /* 0x00001fff3cf97589 */ /* 0x000e2800000e0000 */
[----:B------:R-:W0:Y:S04]  /*b230*/  SHFL.IDX PT, R251, R61, RZ, 0x1f ;  /* 0x00001fff3dfb7589 */ /* 0x000e2800000e0000 */
[----:B------:R5:W0:Y:S02]  /*b240*/  SHFL.IDX PT, R228, R63, RZ, 0x1f ;  /* 0x00001fff3fe47589 */ /* 0x000a2400000e0000 */
[-C--:B-----5:R-:W-:Y:S01]  /*b250*/  FMUL.FTZ R63, R61, R244.reuse ;  /* 0x000000f43d3f7220 */ /* 0x0a0fe20000410000 */
[----:B-123--:R-:W-:-:S07]  /*b260*/  FMUL.FTZ R244, R60, R244 ;  /* 0x000000f43cf47220 */ /* 0x00efce0000410000 */
.L_x_600:
[----:B------:R-:W-:Y:S01]  /*b270*/  ISETP.NE.AND P0, PT, R227, 0x1f, PT ;  /* 0x0000001fe300780c */ /* 0x000fe20003f05270 */
[----:B------:R-:W-:Y:S01]  /*b280*/  BSSY B0, `(.L_x_498) ;  /* 0x0000012000007945 */ /* 0x000fe20003800000 */
[-C--:B------:R-:W-:Y:S01]  /*b290*/  FFMA.FTZ R60, R60, R241.reuse, -R63 ;  /* 0x000000f13c3c7223 */ /* 0x080fe2000001083f */
[----:B------:R-:W-:Y:S01]  /*b2a0*/  FFMA.FTZ R61, R61, R241, R244 ;  /* 0x000000f13d3d7223 */ /* 0x000fe200000100f4 */
[----:B0-----:R-:W-:Y:S02]  /*b2b0*/  MOV R76, R249 ;  /* 0x000000f9004c7202 */ /* 0x001fe40000000f00 */
[----:B------:R-:W-:Y:S02]  /*b2c0*/  MOV R77, R251 ;  /* 0x000000fb004d7202 */ /* 0x000fe40000000f00 */
[----:B----4-:R-:W-:Y:S02]  /*b2d0*/  MOV R78, R250 ;  /* 0x000000fa004e7202 */ /* 0x010fe40000000f00 */
[----:B------:R-:W-:-:S03]  /*b2e0*/  MOV R79, R228 ;  /* 0x000000e4004f7202 */ /* 0x000fc60000000f00 */
[----:B------:R-:W-:Y:S05]  /*b2f0*/  @!P0 BRA `(.L_x_499) ;  /* 0x0000000000288947 */ /* 0x000fea0003800000 */
        /* <DEDUP_REMOVED lines=10> */
.L_x_499:
[----:B------:R-:W-:Y:S05]  /*b3a0*/  BSYNC B0 ;  /* 0x0000000000007941 */ /* 0x000fea0003800000 */
.L_x_498:
        /* <DEDUP_REMOVED lines=36> */
.L_x_481:
[----:B------:R-:W-:Y:S05]  /*b5f0*/  WARPSYNC.ALL ;  /* 0x0000000000007948 */ /* 0x000fea0003800000 */
[----:B------:R-:W-:Y:S01]  /*b600*/  BAR.SYNC.DEFER_BLOCKING 0x0 ;  /* 0x0000000000007b1d */ /* 0x000fe20000010000 */
[C---:B------:R-:W-:Y:S02]  /*b610*/  ISETP.GT.AND P0, PT, R121.reuse, 0x1e, PT ;  /* 0x0000001e7900780c */ /* 0x040fe40003f04270 */
[----:B------:R-:W-:-:S03]  /*b620*/  ISETP.NE.AND P2, PT, R121, RZ, PT ;  /* 0x000000ff7900720c */ /* 0x000fc60003f45270 */
[----:B------:R-:W-:Y:S01]  /*b630*/  BSSY B0, `(.L_x_500) ;  /* 0x00001fe000007945 */ /* 0x000fe20003800000 */
[----:B------:R-:W1:Y:S02]  /*b640*/  LDS.64 R64, [R160+0x1b18] ;  /* 0x001b1800a0407984 */ /* 0x000e640000000a00 */
[-C--:B-1----:R-:W-:Y:S01]  /*b650*/  FMUL.FTZ R66, R64, -R107.reuse ;  /* 0x8000006b40427220 */ /* 0x082fe20000410000 */
[----:B------:R-:W-:-:S03]  /*b660*/  FMUL.FTZ R107, R65, -R107 ;  /* 0x8000006b416b7220 */ /* 0x000fc60000410000 */
[-C--:B------:R-:W-:Y:S01]  /*b670*/  FFMA.FTZ R233, R65, R106.reuse, R66 ;  /* 0x0000006a41e97223 */ /* 0x080fe20000010042 */
[----:B------:R-:W-:-:S03]  /*b680*/  FFMA.FTZ R107, R64, R106, -R107 ;  /* 0x0000006a406b7223 */ /* 0x000fc6000001086b */
[----:B------:R-:W-:Y:S01]  /*b690*/  FADD.FTZ R233, -R192, R233 ;  /* 0x000000e9c0e97221 */ /* 0x000fe20000010100 */
[----:B------:R-:W-:-:S03]  /*b6a0*/  FADD.FTZ R176, R176, R107 ;  /* 0x0000006bb0b07221 */ /* 0x000fc60000010000 */
[C---:B------:R-:W-:Y:S01]  /*b6b0*/  FMUL.FTZ R65, R127.reuse, -R233 ;  /* 0x800000e97f417220 */ /* 0x040fe20000410000 */
[----:B------:R-:W-:Y:S01]  /*b6c0*/  FMUL.FTZ R66, R127, -R176 ;  /* 0x800000b07f427220 */ /* 0x000fe20000410000 */
[----:B------:R-:W-:Y:S01]  /*b6d0*/  FFMA.FTZ R127, R0, R214, RZ ;  /* 0x000000d6007f7223 */ /* 0x000fe200000100ff */
[----:B------:R-:W-:Y:S01]  /*b6e0*/  FFMA.FTZ R214, R125, -R87, R214 ;  /* 0x800000577dd67223 */ /* 0x000fe200000100d6 */
[C---:B------:R-:W-:Y:S01]  /*b6f0*/  FFMA.FTZ R64, R130.reuse, R176, -R65 ;  /* 0x000000b082407223 */ /* 0x040fe20000010841 */
[----:B------:R-:W-:Y:S01]  /*b700*/  FFMA.FTZ R66, R130, R233, R66 ;  /* 0x000000e982427223 */ /* 0x000fe20000010042 */
[----:B------:R-:W-:Y:S01]  /*b710*/  FFMA.FTZ R127, R18, R215, R127 ;  /* 0x000000d7127f7223 */ /* 0x000fe2000001007f */
[----:B------:R-:W-:Y:S01]  /*b720*/  FFMA.FTZ R215, R124, -R86, R215 ;  /* 0x800000567cd77223 */ /* 0x000fe200000100d7 */
[----:B------:R-:W-:Y:S01]  /*b730*/  FADD.FTZ R175, R175, R64 ;  /* 0x00000040afaf7221 */ /* 0x000fe20000010000 */
[----:B------:R-:W-:Y:S01]  /*b740*/  FADD.FTZ R64, -R191, R66 ;  /* 0x00000042bf407221 */ /* 0x000fe20000010100 */
[----:B------:R-:W-:-:S02]  /*b750*/  FFMA.FTZ R130, R16, R216, R127 ;  /* 0x000000d810827223 */ /* 0x000fc4000001007f */
[C---:B------:R-:W-:Y:S01]  /*b760*/  FMUL.FTZ R65, R131.reuse, -R175 ;  /* 0x800000af83417220 */ /* 0x040fe20000410000 */
[-C--:B------:R-:W-:Y:S01]  /*b770*/  FMUL.FTZ R66, R131, -R64.reuse ;  /* 0x8000004083427220 */ /* 0x080fe20000410000 */
[----:B------:R-:W-:Y:S01]  /*b780*/  FFMA.FTZ R127, R15, R217, R130 ;  /* 0x000000d90f7f7223 */ /* 0x000fe20000010082 */
[----:B------:R-:W-:Y:S01]  /*b790*/  FFMA.FTZ R131, R0, -R213, RZ ;  /* 0x800000d500837223 */ /* 0x000fe200000100ff */
[C---:B------:R-:W-:Y:S01]  /*b7a0*/  FFMA.FTZ R67, R132.reuse, R64, R65 ;  /* 0x0000004084437223 */ /* 0x040fe20000010041 */
[----:B------:R-:W-:Y:S01]  /*b7b0*/  FFMA.FTZ R65, R132, R175, -R66 ;  /* 0x000000af84417223 */ /* 0x000fe20000010842 */
[----:B------:R-:W-:Y:S01]  /*b7c0*/  @!P1 LEA R132, R2, R51, 0x4 ;  /* 0x0000003302849211 */ /* 0x000fe200078e20ff */
[----:B------:R-:W-:Y:S01]  /*b7d0*/  FFMA.FTZ R130, R14, R218, R127 ;  /* 0x000000da0e827223 */ /* 0x000fe2000001007f */
[----:B------:R-:W-:Y:S01]  /*b7e0*/  FADD.FTZ R67, -R190, R67 ;  /* 0x00000043be437221 */ /* 0x000fe20000010100 */
[----:B------:R-:W-:Y:S01]  /*b7f0*/  FADD.FTZ R65, R174, R65 ;  /* 0x00000041ae417221 */ /* 0x000fe20000010000 */
[----:B------:R-:W-:Y:S01]  /*b800*/  FFMA.FTZ R131, R18, -R212, R131 ;  /* 0x800000d412837223 */ /* 0x000fe20000010083 */
[----:B------:R1:W-:Y:S01]  /*b810*/  @!P1 STS.128 [R132+0x3910], R60 ;  /* 0x0039103c84009388 */ /* 0x0003e20000000c00 */
[C---:B------:R-:W-:Y:S01]  /*b820*/  FMUL.FTZ R69, R133.reuse, -R67 ;  /* 0x8000004385457220 */ /* 0x040fe20000410000 */
[----:B------:R-:W-:Y:S01]  /*b830*/  FMUL.FTZ R68, R133, -R65 ;  /* 0x8000004185447220 */ /* 0x000fe20000410000 */
[----:B------:R-:W-:-:S02]  /*b840*/  FFMA.FTZ R133, R13, R219, R130 ;  /* 0x000000db0d857223 */ /* 0x000fc40000010082 */
[C---:B------:R-:W-:Y:S01]  /*b850*/  FFMA.FTZ R66, R134.reuse, R65, -R69 ;  /* 0x0000004186427223 */ /* 0x040fe20000010845 */
[----:B------:R-:W-:-:S03]  /*b860*/  FFMA.FTZ R68, R134, R67, R68 ;  /* 0x0000004386447223 */ /* 0x000fc60000010044 */
[----:B------:R-:W-:Y:S01]  /*b870*/  FADD.FTZ R66, R173, R66 ;  /* 0x00000042ad427221 */ /* 0x000fe20000010000 */
[----:B------:R-:W-:-:S03]  /*b880*/  FADD.FTZ R68, -R189, R68 ;  /* 0x00000044bd447221 */ /* 0x000fc60000010100 */
[C---:B------:R-:W-:Y:S01]  /*b890*/  FMUL.FTZ R69, R135.reuse, -R66 ;  /* 0x8000004287457220 */ /* 0x040fe20000410000 */
[-C--:B------:R-:W-:Y:S01]  /*b8a0*/  FMUL.FTZ R135, R135, -R68.reuse ;  /* 0x8000004487877220 */ /* 0x080fe20000410000 */
[----:B-1----:R-:W-:Y:S02]  /*b8b0*/  FFMA.FTZ R62, R16, -R211, R131 ;  /* 0x800000d3103e7223 */ /* 0x002fe40000010083 */
[C---:B------:R-:W-:Y:S01]  /*b8c0*/  FFMA.FTZ R69, R136.reuse, R68, R69 ;  /* 0x0000004488457223 */ /* 0x040fe20000010045 */
[----:B------:R-:W-:Y:S01]  /*b8d0*/  FFMA.FTZ R71, R136, R66, -R135 ;  /* 0x0000004288477223 */ /* 0x000fe20000010887 */
[----:B------:R-:W-:Y:S01]  /*b8e0*/  FFMA.FTZ R132, R12, R220, R133 ;  /* 0x000000dc0c847223 */ /* 0x000fe20000010085 */
[----:B------:R-:W-:Y:S01]  /*b8f0*/  FFMA.FTZ R63, R15, -R210, R62 ;  /* 0x800000d20f3f7223 */ /* 0x000fe2000001003e */
[----:B------:R-:W-:Y:S01]  /*b900*/  FADD.FTZ R69, -R188, R69 ;  /* 0x00000045bc457221 */ /* 0x000fe20000010100 */
[----:B------:R-:W-:Y:S02]  /*b910*/  FADD.FTZ R71, R172, R71 ;  /* 0x00000047ac477221 */ /* 0x000fe40000010000 */
[----:B------:R-:W-:Y:S01]  /*b920*/  FFMA.FTZ R62, R14, -R209, R63 ;  /* 0x800000d10e3e7223 */ /* 0x000fe2000001003f */
[C---:B0-----:R-:W-:Y:S01]  /*b930*/  FMUL.FTZ R73, R137.reuse, -R69 ;  /* 0x8000004589497220 */ /* 0x041fe20000410000 */
[----:B------:R-:W-:-:S02]  /*b940*/  FMUL.FTZ R72, R137, -R71 ;  /* 0x8000004789487220 */ /* 0x000fc40000410000 */
[----:B------:R-:W-:Y:S01]  /*b950*/  FFMA.FTZ R63, R13, -R208, R62 ;  /* 0x800000d00d3f7223 */ /* 0x000fe2000001003e */
[C---:B------:R-:W-:Y:S01]  /*b960*/  FFMA.FTZ R70, R138.reuse, R71, -R73 ;  /* 0x000000478a467223 */ /* 0x040fe20000010849 */
[----:B------:R-:W-:-:S03]  /*b970*/  FFMA.FTZ R72, R138, R69, R72 ;  /* 0x000000458a487223 */ /* 0x000fc60000010048 */
[----:B------:R-:W-:Y:S01]  /*b980*/  FADD.FTZ R70, R171, R70 ;  /* 0x00000046ab467221 */ /* 0x000fe20000010000 */
[----:B------:R-:W-:-:S03]  /*b990*/  FADD.FTZ R72, -R187, R72 ;  /* 0x00000048bb487221 */ /* 0x000fc60000010100 */
[C---:B------:R-:W-:Y:S01]  /*b9a0*/  FMUL.FTZ R73, R139.reuse, -R70 ;  /* 0x800000468b497220 */ /* 0x040fe20000410000 */
[-C--:B------:R-:W-:Y:S01]  /*b9b0*/  FMUL.FTZ R139, R139, -R72.reuse ;  /* 0x800000488b8b7220 */ /* 0x080fe20000410000 */
[----:B------:R-:W-:Y:S02]  /*b9c0*/  FMUL.FTZ R171, R72, R57 ;  /* 0x0000003948ab7220 */ /* 0x000fe40000410000 */
[C---:B------:R-:W-:Y:S01]  /*b9d0*/  FFMA.FTZ R73, R140.reuse, R72, R73 ;  /* 0x000000488c497223 */ /* 0x040fe20000010049 */
[----:B------:R-:W-:Y:S01]  /*b9e0*/  FFMA.FTZ R75, R140, R70, -R139 ;  /* 0x000000468c4b7223 */ /* 0x000fe2000001088b */
[----:B------:R-:W-:Y:S02]  /*b9f0*/  FADD.FTZ R140, RZ, R199 ;  /* 0x000000c7ff8c7221 */ /* 0x000fe40000010000 */
[----:B------:R-:W-:Y:S01]  /*ba00*/  FADD.FTZ R73, -R186, R73 ;  /* 0x00000049ba497221 */ /* 0x000fe20000010100 */
[----:B------:R-:W-:-:S03]  /*ba10*/  FADD.FTZ R75, R170, R75 ;  /* 0x0000004baa4b7221 */ /* 0x000fc60000010000 */
[C---:B------:R-:W-:Y:S01]  /*ba20*/  FMUL.FTZ R77, R141.reuse, -R73 ;  /* 0x800000498d4d7220 */ /* 0x040fe20000410000 */
[----:B------:R-:W-:Y:S01]  /*ba30*/  FMUL.FTZ R76, R141, -R75 ;  /* 0x8000004b8d4c7220 */ /* 0x000fe20000410000 */
[----:B------:R-:W-:Y:S02]  /*ba40*/  FMUL.FTZ R141, R175, R53 ;  /* 0x00000035af8d7220 */ /* 0x000fe40000410000 */
[C---:B------:R-:W-:Y:S01]  /*ba50*/  FFMA.FTZ R74, R142.reuse, R75, -R77 ;  /* 0x0000004b8e4a7223 */ /* 0x040fe2000001084d */
[----:B------:R-:W-:Y:S01]  /*ba60*/  FFMA.FTZ R76, R142, R73, R76 ;  /* 0x000000498e4c7223 */ /* 0x000fe2000001004c */
[----:B------:R-:W-:Y:S01]  /*ba70*/  FMUL.FTZ R142, R229, R141 ;  /* 0x0000008de58e7220 */ /* 0x000fe20000410000 */
[----:B------:R-:W-:Y:S01]  /*ba80*/  FADD.FTZ R36, R141, R36 ;  /* 0x000000248d247221 */ /* 0x000fe20000010000 */
[----:B------:R-:W-:Y:S01]  /*ba90*/  FADD.FTZ R74, R169, R74 ;  /* 0x0000004aa94a7221 */ /* 0x000fe20000010000 */
[----:B------:R-:W-:-:S03]  /*baa0*/  FADD.FTZ R76, -R185, R76 ;  /* 0x0000004cb94c7221 */ /* 0x000fc60000010100 */
[C---:B------:R-:W-:Y:S01]  /*bab0*/  FMUL.FTZ R77, R143.reuse, -R74 ;  /* 0x8000004a8f4d7220 */ /* 0x040fe20000410000 */
[-C--:B------:R-:W-:Y:S01]  /*bac0*/  FMUL.FTZ R143, R143, -R76.reuse ;  /* 0x8000004c8f8f7220 */ /* 0x080fe20000410000 */
[----:B------:R-:W-:Y:S02]  /*bad0*/  FMUL.FTZ R170, R76, R59 ;  /* 0x0000003b4caa7220 */ /* 0x000fe40000410000 */
        /* <DEDUP_REMOVED lines=16> */
[----:B------:R-:W-:Y:S01]  /*bbe0*/  FADD.FTZ R127, R166, R127 ;  /* 0x0000007fa67f7221 */ /* 0x000fe20000010000 */
[----:B------:R-:W-:Y:S01]  /*bbf0*/  FMUL.FTZ R145, R229, R147 ;  /* 0x00000093e5917220 */ /* 0x000fe20000410000 */
[----:B------:R-:W-:Y:S01]  /*bc00*/  FMUL.FTZ R166, R77, R80 ;  /* 0x000000504da67220 */ /* 0x000fe20000410000 */
[C---:B------:R-:W-:Y:S01]  /*bc10*/  FMUL.FTZ R61, R149.reuse, -R107 ;  /* 0x8000006b953d7220 */ /* 0x040fe20000410000 */
[-C--:B------:R-:W-:Y:S02]  /*bc20*/  FMUL.FTZ R60, R149, -R127.reuse ;  /* 0x8000007f953c7220 */ /* 0x080fe40000410000 */
[----:B------:R-:W-:Y:S01]  /*bc30*/  FMUL.FTZ R168, R128, R166 ;  /* 0x000000a680a87220 */ /* 0x000fe20000410000 */
[C---:B------:R-:W-:Y:S01]  /*bc40*/  FFMA.FTZ R130, R150.reuse, R127, -R61 ;  /* 0x0000007f96827223 */ /* 0x040fe2000001083d */
[----:B------:R-:W-:Y:S01]  /*bc50*/  FFMA.FTZ R61, R11, R221, R132 ;  /* 0x000000dd0b3d7223 */ /* 0x000fe20000010084 */
[----:B------:R-:W-:-:S02]  /*bc60*/  FFMA.FTZ R60, R150, R107, R60 ;  /* 0x0000006b963c7223 */ /* 0x000fc4000001003c */
[----:B------:R-:W-:Y:S01]  /*bc70*/  FADD.FTZ R130, R165, R130 ;  /* 0x00000082a5827221 */ /* 0x000fe20000010000 */
[----:B------:R-:W-:Y:S01]  /*bc80*/  FFMA.FTZ R134, R10, R222, R61 ;  /* 0x000000de0a867223 */ /* 0x000fe2000001003d */
[----:B------:R-:W-:Y:S01]  /*bc90*/  FADD.FTZ R132, -R181, R60 ;  /* 0x0000003cb5847221 */ /* 0x000fe20000010100 */
[----:B------:R-:W-:Y:S01]  /*bca0*/  FFMA.FTZ R60, R12, -R129, R63 ;  /* 0x800000810c3c7223 */ /* 0x000fe2000001003f */
[----:B------:R-:W-:Y:S01]  /*bcb0*/  FMUL.FTZ R61, R151, -R130 ;  /* 0x80000082973d7220 */ /* 0x000fe20000410000 */
[----:B------:R-:W-:Y:S01]  /*bcc0*/  FFMA.FTZ R131, R9, R205, R134 ;  /* 0x000000cd09837223 */ /* 0x000fe20000010086 */
[----:B------:R-:W-:Y:S01]  /*bcd0*/  FMUL.FTZ R151, R151, -R132 ;  /* 0x8000008497977220 */ /* 0x000fe20000410000 */
[----:B------:R-:W-:Y:S01]  /*bce0*/  FFMA.FTZ R63, R11, -R128, R60 ;  /* 0x800000800b3f7223 */ /* 0x000fe2000001003c */
[----:B------:R-:W-:Y:S01]  /*bcf0*/  FFMA.FTZ R61, R152, R132, R61 ;  /* 0x00000084983d7223 */ /* 0x000fe2000001003d */
[----:B------:R-:W-:Y:S01]  /*bd00*/  FFMA.FTZ R62, R8, R224, R131 ;  /* 0x000000e0083e7223 */ /* 0x000fe20000010083 */
[----:B------:R-:W-:-:S02]  /*bd10*/  FFMA.FTZ R133, R152, R130, -R151 ;  /* 0x0000008298857223 */ /* 0x000fc40000010897 */
        /* <DEDUP_REMOVED lines=12> */
[----:B------:R-:W-:Y:S01]  /*bde0*/  FMUL.FTZ R63, R233, UR31 ;  /* 0x0000001fe93f7c20 */ /* 0x000fe20008410000 */
[----:B------:R-:W-:Y:S01]  /*bdf0*/  FFMA.FTZ R138, R4, R230, R61 ;  /* 0x000000e6048a7223 */ /* 0x000fe2000001003d */
[----:B------:R-:W-:Y:S01]  /*be00*/  FFMA.FTZ R61, R7, -R203, R62 ;  /* 0x800000cb073d7223 */ /* 0x000fe2000001003e */
[----:B------:R-:W-:Y:S01]  /*be10*/  FADD.FTZ R136, -R179, R60 ;  /* 0x0000003cb3887221 */ /* 0x000fe20000010100 */
[----:B------:R-:W-:Y:S01]  /*be20*/  FADD.FTZ R134, R163, R134 ;  /* 0x00000086a3867221 */ /* 0x000fe20000010000 */
[----:B------:R-:W-:Y:S01]  /*be30*/  FFMA.FTZ R62, R3, R200, R138 ;  /* 0x000000c8033e7223 */ /* 0x000fe2000001008a */
[----:B------:R-:W-:Y:S01]  /*be40*/  FFMA.FTZ R60, R6, -R223, R61 ;  /* 0x800000df063c7223 */ /* 0x000fe2000001003d */
[C---:B------:R-:W-:Y:S01]  /*be50*/  FMUL.FTZ R138, R176.reuse, UR31 ;  /* 0x0000001fb08a7c20 */ /* 0x040fe20008410000 */
[-C--:B------:R-:W-:Y:S01]  /*be60*/  FFMA.FTZ R200, R159, -R52.reuse, R200 ;  /* 0x800000349fc87223 */ /* 0x080fe200000100c8 */
[C---:B------:R-:W-:Y:S01]  /*be70*/  FMUL.FTZ R135, R176.reuse, R52 ;  /* 0x00000034b0877220 */ /* 0x040fe20000410000 */
[----:B------:R-:W-:Y:S01]  /*be80*/  FFMA.FTZ R61, R5, -R226, R60 ;  /* 0x800000e2053d7223 */ /* 0x000fe2000001003c */
[C---:B------:R-:W-:Y:S01]  /*be90*/  FFMA.FTZ R138, R233.reuse, UR30, -R138 ;  /* 0x0000001ee98a7c23 */ /* 0x040fe2000801088a */
[----:B------:R-:W-:Y:S01]  /*bea0*/  FMUL.FTZ R233, R233, R52 ;  /* 0x00000034e9e97220 */ /* 0x000fe20000410000 */
[----:B------:R-:W-:Y:S01]  /*beb0*/  FFMA.FTZ R137, R176, UR30, R63 ;  /* 0x0000001eb0897c23 */ /* 0x000fe2000801003f */
[----:B------:R-:W-:Y:S01]  /*bec0*/  FFMA.FTZ R60, R4, -R229, R61 ;  /* 0x800000e5043c7223 */ /* 0x000fe2000001003d */
[C---:B------:R-:W-:Y:S01]  /*bed0*/  FMUL.FTZ R61, R155.reuse, -R136 ;  /* 0x800000889b3d7220 */ /* 0x040fe20000410000 */
[C---:B------:R-:W-:Y:S01]  /*bee0*/  FMUL.FTZ R139, R140.reuse, R233 ;  /* 0x000000e98c8b7220 */ /* 0x040fe20000410000 */
[----:B------:R-:W-:Y:S01]  /*bef0*/  FMUL.FTZ R155, R155, -R134 ;  /* 0x800000869b9b7220 */ /* 0x000fe20000410000 */
[----:B------:R-:W-:Y:S01]  /*bf00*/  FMUL.FTZ R138, R140, R138 ;  /* 0x0000008a8c8a7220 */ /* 0x000fe20000410000 */
[----:B------:R-:W-:Y:S01]  /*bf10*/  FFMA.FTZ R63, R3, -R140, R60 ;  /* 0x8000008c033f7223 */ /* 0x000fe2000001003c */
[----:B------:R-:W-:Y:S01]  /*bf20*/  FFMA.FTZ R60, R200, R135, R139 ;  /* 0x00000087c83c7223 */ /* 0x000fe2000001008b */
[----:B------:R-:W-:Y:S01]  /*bf30*/  FFMA.FTZ R139, R156, R136, R155 ;  /* 0x000000889c8b7223 */ /* 0x000fe2000001009b */
[----:B------:R-:W-:Y:S01]  /*bf40*/  FFMA.FTZ R138, R200, R137, R138 ;  /* 0x00000089c88a7223 */ /* 0x000fe2000001008a */
[----:B------:R-:W-:Y:S01]  /*bf50*/  FADD.FTZ R35, R135, R35 ;  /* 0x0000002387237221 */ /* 0x000fe20000010000 */
[----:B------:R-:W-:Y:S01]  /*bf60*/  FMUL.FTZ R140, R140, R135 ;  /* 0x000000878c8c7220 */ /* 0x000fe20000410000 */
[----:B------:R-:W-:Y:S01]  /*bf70*/  FMUL.FTZ R137, R175, UR31 ;  /* 0x0000001faf897c20 */ /* 0x000fe20008410000 */
[----:B------:R-:W-:Y:S01]  /*bf80*/  FFMA.FTZ R135, R156, R134, -R61 ;  /* 0x000000869c877223 */ /* 0x000fe2000001083d */
[----:B------:R-:W-:Y:S01]  /*bf90*/  FADD.FTZ R139, -R178, R139 ;  /* 0x0000008bb28b7221 */ /* 0x000fe20000010100 */
[----:B------:R-:W-:Y:S01]  /*bfa0*/  FFMA.FTZ R159, R159, R176, R138 ;  /* 0x000000b09f9f7223 */ /* 0x000fe2000001008a */
[----:B------:R-:W-:Y:S01]  /*bfb0*/  FFMA.FTZ R138, R64, UR30, -R137 ;  /* 0x0000001e408a7c23 */ /* 0x000fe20008010889 */
[----:B------:R-:W-:Y:S01]  /*bfc0*/  FADD.FTZ R135, R162, R135 ;  /* 0x00000087a2877221 */ /* 0x000fe20000010000 */
[----:B------:R-:W-:Y:S01]  /*bfd0*/  FMUL.FTZ R137, R157, -R139 ;  /* 0x8000008b9d897220 */ /* 0x000fe20000410000 */
[----:B------:R-:W-:Y:S01]  /*bfe0*/  FFMA.FTZ R61, R200, R233, -R140 ;  /* 0x000000e9c83d7223 */ /* 0x000fe2000001088c */
[----:B------:R-:W-:Y:S01]  /*bff0*/  FMUL.FTZ R143, R229, R138 ;  /* 0x0000008ae58f7220 */ /* 0x000fe20000410000 */
[-C--:B------:R-:W-:Y:S01]  /*c000*/  FMUL.FTZ R140, R157, -R135.reuse ;  /* 0x800000879d8c7220 */ /* 0x080fe20000410000 */
[----:B------:R-:W-:Y:S01]  /*c010*/  FFMA.FTZ R138, R158, R135, -R137 ;  /* 0x000000879e8a7223 */ /* 0x000fe20000010889 */
[----:B------:R-:W-:Y:S01]  /*c020*/  FFMA.FTZ R230, R126, -R53, R230 ;  /* 0x800000357ee67223 */ /* 0x000fe200000100e6 */
[-C--:B------:R-:W-:Y:S01]  /*c030*/  FMUL.FTZ R146, R139, R86.reuse ;  /* 0x000000568b927220 */ /* 0x080fe20000410000 */
[----:B------:R-:W-:Y:S01]  /*c040*/  FFMA.FTZ R140, R158, R139, R140 ;  /* 0x0000008b9e8c7223 */ /* 0x000fe2000001008c */
[----:B------:R-:W-:Y:S01]  /*c050*/  FADD.FTZ R138, R161, R138 ;  /* 0x0000008aa18a7221 */ /* 0x000fe20000010000 */
[C---:B------:R-:W-:Y:S01]  /*c060*/  FFMA.FTZ R147, R230.reuse, R147, -R142 ;  /* 0x00000093e6937223 */ /* 0x040fe2000001088e */
[----:B------:R-:W-:Y:S01]  /*c070*/  FFMA.FTZ R144, R230, R141, R145 ;  /* 0x0000008de6907223 */ /* 0x000fe20000010091 */
[----:B------:R-:W-:Y:S01]  /*c080*/  FADD.FTZ R142, -R177, R140 ;  /* 0x0000008cb18e7221 */ /* 0x000fe20000010100 */
[-C--:B------:R-:W-:Y:S01]  /*c090*/  FMUL.FTZ R137, R138, R87.reuse ;  /* 0x000000578a897220 */ /* 0x080fe20000410000 */
[----:B------:R-:W-:Y:S01]  /*c0a0*/  FMUL.FTZ R140, R135, R86 ;  /* 0x00000056878c7220 */ /* 0x000fe20000410000 */
[----:B------:R-:W-:Y:S01]  /*c0b0*/  FMUL.FTZ R150, R212, R146 ;  /* 0x00000092d4967220 */ /* 0x000fe20000410000 */
[----:B------:R-:W-:Y:S01]  /*c0c0*/  FMUL.FTZ R141, R142, R87 ;  /* 0x000000578e8d7220 */ /* 0x000fe20000410000 */
[----:B------:R-:W-:Y:S01]  /*c0d0*/  FMUL.FTZ R145, R213, R137 ;  /* 0x00000089d5917220 */ /* 0x000fe20000410000 */
[-C--:B------:R-:W-:Y:S01]  /*c0e0*/  FMUL.FTZ R148, R212, R140.reuse ;  /* 0x0000008cd4947220 */ /* 0x080fe20000410000 */
[----:B------:R-:W-:Y:S01]  /*c0f0*/  FFMA.FTZ R151, R215, R140, R150 ;  /* 0x0000008cd7977223 */ /* 0x000fe20000010096 */
[----:B------:R-:W-:Y:S01]  /*c100*/  FMUL.FTZ R150, R136, R85 ;  /* 0x0000005588967220 */ /* 0x000fe20000410000 */
[CC--:B------:R-:W-:Y:S01]  /*c110*/  FFMA.FTZ R149, R214.reuse, R141.reuse, -R145 ;  /* 0x0000008dd6957223 */ /* 0x0c0fe20000010891 */
[----:B------:R-:W-:Y:S01]  /*c120*/  FMUL.FTZ R145, R213, R141 ;  /* 0x0000008dd5917220 */ /* 0x000fe20000410000 */
[----:B------:R-:W-:Y:S01]  /*c130*/  FFMA.FTZ R152, R215, R146, -R148 ;  /* 0x00000092d7987223 */ /* 0x000fe20000010894 */
[----:B------:R-:W-:Y:S01]  /*c140*/  SHF.L.U32 R141, R103, 0x10, RZ ;  /* 0x00000010678d7819 */ /* 0x000fe200000006ff */
[----:B------:R-:W-:Y:S01]  /*c150*/  FADD.FTZ R149, RZ, R149 ;  /* 0x00000095ff957221 */ /* 0x000fe20000010000 */
[----:B------:R-:W-:Y:S01]  /*c160*/  FFMA.FTZ R148, R214, R137, R145 ;  /* 0x00000089d6947223 */ /* 0x000fe20000010091 */
[-C--:B------:R-:W-:Y:S01]  /*c170*/  FMUL.FTZ R145, R134, R85.reuse ;  /* 0x0000005586917220 */ /* 0x080fe20000410000 */
[----:B------:R-:W-:Y:S01]  /*c180*/  SHF.L.U32 R146, R102, 0x10, RZ ;  /* 0x0000001066927819 */ /* 0x000fe200000006ff */
[----:B------:R-:W-:Y:S01]  /*c190*/  FFMA.FTZ R216, R141, -R85, R216 ;  /* 0x800000558dd87223 */ /* 0x000fe200000100d8 */
[----:B------:R-:W-:Y:S01]  /*c1a0*/  FADD.FTZ R148, RZ, R148 ;  /* 0x00000094ff947221 */ /* 0x000fe20000010000 */
[-C--:B------:R-:W-:Y:S01]  /*c1b0*/  FMUL.FTZ R153, R211, R145.reuse ;  /* 0x00000091d3997220 */ /* 0x080fe20000410000 */
[-C--:B------:R-:W-:Y:S01]  /*c1c0*/  FMUL.FTZ R154, R131, R84.reuse ;  /* 0x00000054839a7220 */ /* 0x080fe20000410000 */
[----:B------:R-:W-:Y:S01]  /*c1d0*/  FFMA.FTZ R217, R146, -R84, R217 ;  /* 0x8000005492d97223 */ /* 0x000fe200000100d9 */
[----:B------:R-:W-:Y:S01]  /*c1e0*/  FADD.FTZ R151, R148, R151 ;  /* 0x0000009794977221 */ /* 0x000fe20000010000 */
[CC--:B------:R-:W-:Y:S01]  /*c1f0*/  FFMA.FTZ R155, R216.reuse, R150.reuse, -R153 ;  /* 0x00000096d89b7223 */ /* 0x0c0fe20000010899 */
[----:B------:R-:W-:Y:S01]  /*c200*/  FMUL.FTZ R153, R211, R150 ;  /* 0x00000096d3997220 */ /* 0x000fe20000410000 */
[----:B------:R-:W-:Y:S01]  /*c210*/  FMUL.FTZ R148, R133, R84 ;  /* 0x0000005485947220 */ /* 0x000fe20000410000 */
[----:B------:R-:W-:Y:S01]  /*c220*/  FADD.FTZ R152, R149, R152 ;  /* 0x0000009895987221 */ /* 0x000fe20000010000 */
[----:B------:R-:W-:Y:S01]  /*c230*/  SHF.L.U32 R149, R101, 0x10, RZ ;  /* 0x0000001065957819 */ /* 0x000fe200000006ff */
[----:B------:R-:W-:Y:S01]  /*c240*/  FFMA.FTZ R150, R216, R145, R153 ;  /* 0x00000091d8967223 */ /* 0x000fe20000010099 */
[----:B------:R-:W-:Y:S01]  /*c250*/  FMUL.FTZ R156, R210, R148 ;  /* 0x00000094d29c7220 */ /* 0x000fe20000410000 */
[-C--:B------:R-:W-:Y:S01]  /*c260*/  FMUL.FTZ R158, R132, R83.reuse ;  /* 0x00000053849e7220 */ /* 0x080fe20000410000 */
[----:B------:R-:W-:Y:S01]  /*c270*/  FADD.FTZ R155, R152, R155 ;  /* 0x0000009b989b7221 */ /* 0x000fe20000010000 */
[----:B------:R-:W-:Y:S01]  /*c280*/  FADD.FTZ R153, R151, R150 ;  /* 0x0000009697997221 */ /* 0x000fe20000010000 */
[-C--:B------:R-:W-:Y:S01]  /*c290*/  FMUL.FTZ R150, R130, R83.reuse ;  /* 0x0000005382967220 */ /* 0x080fe20000410000 */
[-C--:B------:R-:W-:Y:S01]  /*c2a0*/  FFMA.FTZ R156, R217, R154.reuse, -R156 ;  /* 0x0000009ad99c7223 */ /* 0x080fe2000001089c */
[----:B------:R-:W-:Y:S01]  /*c2b0*/  FMUL.FTZ R154, R210, R154 ;  /* 0x0000009ad29a7220 */ /* 0x000fe20000410000 */
[----:B------:R-:W-:Y:S01]  /*c2c0*/  FFMA.FTZ R151, R149, -R83, R218 ;  /* 0x8000005395977223 */ /* 0x000fe200000100da */
[----:B------:R-:W-:Y:S01]  /*c2d0*/  FMUL.FTZ R160, R209, R150 ;  /* 0x00000096d1a07220 */ /* 0x000fe20000410000 */
[----:B------:R-:W-:Y:S01]  /*c2e0*/  FADD.FTZ R34, R159, R34 ;  /* 0x000000229f227221 */ /* 0x000fe20000010000 */
[----:B------:R-:W-:Y:S01]  /*c2f0*/  FFMA.FTZ R154, R217, R148, R154 ;  /* 0x00000094d99a7223 */ /* 0x000fe2000001009a */
[----:B------:R-:W-:Y:S01]  /*c300*/  SHF.L.U32 R152, R100, 0x10, RZ ;  /* 0x0000001064987819 */ /* 0x000fe200000006ff */
[-C--:B------:R-:W-:Y:S01]  /*c310*/  FFMA.FTZ R160, R151, R158.reuse, -R160 ;  /* 0x0000009e97a07223 */ /* 0x080fe200000108a0 */
[----:B------:R-:W-:Y:S01]  /*c320*/  FMUL.FTZ R158, R209, R158 ;  /* 0x0000009ed19e7220 */ /* 0x000fe20000410000 */
[-C--:B------:R-:W-:Y:S01]  /*c330*/  FMUL.FTZ R159, R107, R82.reuse ;  /* 0x000000526b9f7220 */ /* 0x080fe20000410000 */
[----:B------:R-:W-:Y:S01]  /*c340*/  FADD.FTZ R157, R153, R154 ;  /* 0x0000009a999d7221 */ /* 0x000fe20000010000 */
[-C--:B------:R-:W-:Y:S01]  /*c350*/  FMUL.FTZ R153, R127, R82.reuse ;  /* 0x000000527f997220 */ /* 0x080fe20000410000 */
[----:B------:R-:W-:Y:S01]  /*c360*/  FFMA.FTZ R154, R152, -R82, R219 ;  /* 0x80000052989a7223 */ /* 0x000fe200000100db */
[----:B------:R-:W-:Y:S01]  /*c370*/  FFMA.FTZ R158, R151, R150, R158 ;  /* 0x00000096979e7223 */ /* 0x000fe2000001009e */
[C---:B------:R-:W-:Y:S01]  /*c380*/  FMUL.FTZ R161, R208.reuse, R159 ;  /* 0x0000009fd0a17220 */ /* 0x040fe20000410000 */
[-C--:B------:R-:W-:Y:S01]  /*c390*/  FMUL.FTZ R162, R208, R153.reuse ;  /* 0x00000099d0a27220 */ /* 0x080fe20000410000 */
[----:B------:R-:W-:Y:S01]  /*c3a0*/  FADD.FTZ R155, R155, R156 ;  /* 0x0000009c9b9b7221 */ /* 0x000fe20000010000 */
[----:B------:R-:W-:Y:S01]  /*c3b0*/  FADD.FTZ R157, R157, R158 ;  /* 0x0000009e9d9d7221 */ /* 0x000fe20000010000 */
[C---:B------:R-:W-:Y:S01]  /*c3c0*/  FFMA.FTZ R156, R154.reuse, R153, R161 ;  /* 0x000000999a9c7223 */ /* 0x040fe200000100a1 */
[----:B------:R-:W-:Y:S01]  /*c3d0*/  FFMA.FTZ R161, R154, R159, -R162 ;  /* 0x0000009f9aa17223 */ /* 0x000fe200000108a2 */
[----:B------:R-:W-:Y:S01]  /*c3e0*/  FADD.FTZ R160, R155, R160 ;  /* 0x000000a09ba07221 */ /* 0x000fe20000010000 */
[----:B------:R-:W-:Y:S01]  /*c3f0*/  SHF.L.U32 R155, R97, 0x10, RZ ;  /* 0x00000010619b7819 */ /* 0x000fe200000006ff */
[----:B------:R-:W-:Y:S01]  /*c400*/  FADD.FTZ R162, R157, R156 ;  /* 0x0000009c9da27221 */ /* 0x000fe20000010000 */
[-C--:B------:R-:W-:Y:S01]  /*c410*/  FMUL.FTZ R157, R78, R81.reuse ;  /* 0x000000514e9d7220 */ /* 0x080fe20000410000 */
[-C--:B------:R-:W-:Y:S01]  /*c420*/  FMUL.FTZ R158, R106, R81.reuse ;  /* 0x000000516a9e7220 */ /* 0x080fe20000410000 */
[----:B------:R-:W-:Y:S01]  /*c430*/  SHF.L.U32 R156, R96, 0x10, RZ ;  /* 0x00000010609c7819 */ /* 0x000fe200000006ff */
[----:B------:R-:W-:Y:S01]  /*c440*/  FFMA.FTZ R220, R155, -R81, R220 ;  /* 0x800000519bdc7223 */ /* 0x000fe200000100dc */
[----:B------:R-:W-:Y:S01]  /*c450*/  FMUL.FTZ R165, R129, R157 ;  /* 0x0000009d81a57220 */ /* 0x000fe20000410000 */
[----:B------:R-:W-:Y:S01]  /*c460*/  SHF.L.U32 R159, R95, 0x10, RZ ;  /* 0x000000105f9f7819 */ /* 0x000fe200000006ff */
[----:B------:R-:W-:Y:S01]  /*c470*/  FADD.FTZ R163, R160, R161 ;  /* 0x000000a1a0a37221 */ /* 0x000fe20000010000 */
[-C--:B------:R-:W-:Y:S01]  /*c480*/  FMUL.FTZ R160, R74, R59.reuse ;  /* 0x0000003b4aa07220 */ /* 0x080fe20000410000 */
[-C--:B------:R-:W-:Y:S01]  /*c490*/  FFMA.FTZ R164, R220, R158.reuse, -R165 ;  /* 0x0000009edca47223 */ /* 0x080fe200000108a5 */
[----:B------:R-:W-:Y:S01]  /*c4a0*/  FMUL.FTZ R165, R129, R158 ;  /* 0x0000009e81a57220 */ /* 0x000fe20000410000 */
[-C--:B------:R-:W-:Y:S01]  /*c4b0*/  FFMA.FTZ R221, R156, -R80.reuse, R221 ;  /* 0x800000509cdd7223 */ /* 0x080fe200000100dd */
[----:B------:R-:W-:Y:S01]  /*c4c0*/  FFMA.FTZ R161, R159, -R59, R222 ;  /* 0x8000003b9fa17223 */ /* 0x000fe200000100de */
[----:B------:R-:W-:Y:S01]  /*c4d0*/  FMUL.FTZ R158, R79, R80 ;  /* 0x000000504f9e7220 */ /* 0x000fe20000410000 */
[----:B------:R-:W-:Y:S01]  /*c4e0*/  FFMA.FTZ R165, R220, R157, R165 ;  /* 0x0000009ddca57223 */ /* 0x000fe200000100a5 */
[----:B------:R-:W-:Y:S01]  /*c4f0*/  FMUL.FTZ R172, R207, R160 ;  /* 0x000000a0cfac7220 */ /* 0x000fe20000410000 */
[----:B------:R-:W-:Y:S01]  /*c500*/  FADD.FTZ R163, R163, R164 ;  /* 0x000000a4a3a37221 */ /* 0x000fe20000010000 */
[----:B------:R-:W-:Y:S01]  /*c510*/  FMUL.FTZ R167, R128, R158 ;  /* 0x0000009e80a77220 */ /* 0x000fe20000410000 */
[----:B------:R-:W-:Y:S01]  /*c520*/  FADD.FTZ R162, R162, R165 ;  /* 0x000000a5a2a27221 */ /* 0x000fe20000010000 */
[----:B------:R-:W-:Y:S01]  /*c530*/  FFMA.FTZ R172, R161, R170, -R172 ;  /* 0x000000aaa1ac7223 */ /* 0x000fe200000108ac */
[----:B------:R-:W-:Y:S01]  /*c540*/  FFMA.FTZ R165, R221, R158, R168 ;  /* 0x0000009edda57223 */ /* 0x000fe200000100a8 */
[----:B------:R-:W-:Y:S01]  /*c550*/  FMUL.FTZ R170, R207, R170 ;  /* 0x000000aacfaa7220 */ /* 0x000fe20000410000 */
[----:B------:R-:W-:Y:S01]  /*c560*/  FFMA.FTZ R166, R221, R166, -R167 ;  /* 0x000000a6dda67223 */ /* 0x000fe200000108a7 */
[----:B------:R-:W-:Y:S01]  /*c570*/  FMUL.FTZ R164, R75, R58 ;  /* 0x0000003a4ba47220 */ /* 0x000fe20000410000 */
[----:B------:R-:W-:Y:S01]  /*c580*/  FADD.FTZ R165, R162, R165 ;  /* 0x000000a5a2a57221 */ /* 0x000fe20000010000 */
[----:B------:R-:W-:Y:S01]  /*c590*/  FFMA.FTZ R170, R161, R160, R170 ;  /* 0x000000a0a1aa7223 */ /* 0x000fe200000100aa */
[----:B------:R-:W-:Y:S01]  /*c5a0*/  SHF.L.U32 R162, R94, 0x10, RZ ;  /* 0x000000105ea27819 */ /* 0x000fe200000006ff */
[----:B------:R-:W-:Y:S01]  /*c5b0*/  FADD.FTZ R167, R163, R166 ;  /* 0x000000a6a3a77221 */ /* 0x000fe20000010000 */
[----:B------:R-:W-:Y:S01]  /*c5c0*/  SHF.L.U32 R163, R93, 0x10, RZ ;  /* 0x000000105da37819 */ /* 0x000fe200000006ff */
[----:B------:R-:W-:Y:S01]  /*c5d0*/  FADD.FTZ R170, R165, R170 ;  /* 0x000000aaa5aa7221 */ /* 0x000fe20000010000 */
[-C--:B------:R-:W-:Y:S01]  /*c5e0*/  FMUL.FTZ R165, R70, R57.reuse ;  /* 0x0000003946a57220 */ /* 0x080fe20000410000 */
[-C--:B------:R-:W-:Y:S01]  /*c5f0*/  FFMA.FTZ R205, R162, -R58.reuse, R205 ;  /* 0x8000003aa2cd7223 */ /* 0x080fe200000100cd */
[----:B------:R-:W-:Y:S01]  /*c600*/  FMUL.FTZ R168, R73, R58 ;  /* 0x0000003a49a87220 */ /* 0x000fe20000410000 */
[----:B------:R-:W-:Y:S01]  /*c610*/  FMUL.FTZ R174, R206, R164 ;  /* 0x000000a4ceae7220 */ /* 0x000fe20000410000 */
[----:B------:R-:W-:Y:S01]  /*c620*/  FFMA.FTZ R224, R163, -R57, R224 ;  /* 0x80000039a3e07223 */ /* 0x000fe200000100e0 */
[----:B------:R-:W-:Y:S01]  /*c630*/  FMUL.FTZ R169, R204, R165 ;  /* 0x000000a5cca97220 */ /* 0x000fe20000410000 */
[----:B------:R-:W-:Y:S01]  /*c640*/  SHF.L.U32 R166, R92, 0x10, RZ ;  /* 0x000000105ca67819 */ /* 0x000fe200000006ff */
[-C--:B------:R-:W-:Y:S01]  /*c650*/  FFMA.FTZ R176, R205, R168.reuse, -R174 ;  /* 0x000000a8cdb07223 */ /* 0x080fe200000108ae */
        /* <DEDUP_REMOVED lines=9> */
[----:B------:R-:W-:Y:S01]  /*c6f0*/  FADD.FTZ R169, R170, R169 ;  /* 0x000000a9aaa97221 */ /* 0x000fe20000010000 */
[----:B------:R-:W-:Y:S01]  /*c700*/  FFMA.FTZ R170, R224, R165, R171 ;  /* 0x000000a5e0aa7223 */ /* 0x000fe200000100ab */
[-C--:B------:R-:W-:Y:S01]  /*c710*/  FFMA.FTZ R174, R225, R178.reuse, -R174 ;  /* 0x000000b2e1ae7223 */ /* 0x080fe200000108ae */
[----:B------:R-:W-:Y:S01]  /*c720*/  FMUL.FTZ R178, R203, R178 ;  /* 0x000000b2cbb27220 */ /* 0x000fe20000410000 */
[----:B------:R-:W-:Y:S01]  /*c730*/  FADD.FTZ R176, R167, R176 ;  /* 0x000000b0a7b07221 */ /* 0x000fe20000010000 */
[----:B------:R-:W-:Y:S01]  /*c740*/  FADD.FTZ R171, R169, R170 ;  /* 0x000000aaa9ab7221 */ /* 0x000fe20000010000 */
[----:B------:R-:W-:Y:S01]  /*c750*/  SHF.L.U32 R167, R91, 0x10, RZ ;  /* 0x000000105ba77819 */ /* 0x000fe200000006ff */
[-C--:B------:R-:W-:Y:S01]  /*c760*/  FMUL.FTZ R169, R66, R55.reuse ;  /* 0x0000003742a97220 */ /* 0x080fe20000410000 */
[----:B------:R-:W-:Y:S01]  /*c770*/  FFMA.FTZ R178, R225, R168, R178 ;  /* 0x000000a8e1b27223 */ /* 0x000fe200000100b2 */
[-C--:B------:R-:W-:Y:S01]  /*c780*/  FMUL.FTZ R172, R68, R55.reuse ;  /* 0x0000003744ac7220 */ /* 0x080fe20000410000 */
[----:B------:R-:W-:Y:S01]  /*c790*/  SHF.L.U32 R170, R90, 0x10, RZ ;  /* 0x000000105aaa7819 */ /* 0x000fe200000006ff */
[----:B------:R-:W-:Y:S01]  /*c7a0*/  FFMA.FTZ R202, R167, -R55, R202 ;  /* 0x80000037a7ca7223 */ /* 0x000fe200000100ca */
[-C--:B------:R-:W-:Y:S01]  /*c7b0*/  FMUL.FTZ R177, R223, R169.reuse ;  /* 0x000000a9dfb17220 */ /* 0x080fe20000410000 */
[----:B------:R-:W-:Y:S01]  /*c7c0*/  FADD.FTZ R171, R171, R178 ;  /* 0x000000b2abab7221 */ /* 0x000fe20000010000 */
[----:B------:R-:W-:Y:S01]  /*c7d0*/  FMUL.FTZ R178, R65, R54 ;  /* 0x0000003641b27220 */ /* 0x000fe20000410000 */
[----:B------:R-:W-:Y:S01]  /*c7e0*/  FADD.FTZ R173, R176, R173 ;  /* 0x000000adb0ad7221 */ /* 0x000fe20000010000 */
[-C--:B------:R-:W-:Y:S01]  /*c7f0*/  FFMA.FTZ R176, R202, R172.reuse, -R177 ;  /* 0x000000accab07223 */ /* 0x080fe200000108b1 */
[----:B------:R-:W-:Y:S01]  /*c800*/  FMUL.FTZ R177, R223, R172 ;  /* 0x000000acdfb17220 */ /* 0x000fe20000410000 */
[-C--:B------:R-:W-:Y:S01]  /*c810*/  FFMA.FTZ R201, R170, -R54.reuse, R201 ;  /* 0x80000036aac97223 */ /* 0x080fe200000100c9 */
[----:B------:R-:W-:Y:S01]  /*c820*/  FMUL.FTZ R179, R67, R54 ;  /* 0x0000003643b37220 */ /* 0x000fe20000410000 */
[-C--:B------:R-:W-:Y:S01]  /*c830*/  FMUL.FTZ R172, R226, R178.reuse ;  /* 0x000000b2e2ac7220 */ /* 0x080fe20000410000 */
[----:B------:R-:W-:Y:S01]  /*c840*/  FADD.FTZ R173, R173, R174 ;  /* 0x000000aeadad7221 */ /* 0x000fe20000010000 */
[----:B------:R-:W-:Y:S01]  /*c850*/  FMUL.FTZ R180, R64, UR31 ;  /* 0x0000001f40b47c20 */ /* 0x000fe20008410000 */
[----:B------:R-:W-:Y:S01]  /*c860*/  FFMA.FTZ R64, R202, R169, R177 ;  /* 0x000000a9ca407223 */ /* 0x000fe200000100b1 */
[-C--:B------:R-:W-:Y:S01]  /*c870*/  FFMA.FTZ R174, R201, R179.reuse, -R172 ;  /* 0x000000b3c9ae7223 */ /* 0x080fe200000108ac */
[----:B------:R-:W-:Y:S01]  /*c880*/  FMUL.FTZ R172, R226, R179 ;  /* 0x000000b3e2ac7220 */ /* 0x000fe20000410000 */
[----:B------:R-:W-:Y:S01]  /*c890*/  FADD.FTZ R173, R173, R176 ;  /* 0x000000b0adad7221 */ /* 0x000fe20000010000 */
[----:B------:R-:W-:Y:S01]  /*c8a0*/  FADD.FTZ R64, R171, R64 ;  /* 0x00000040ab407221 */ /* 0x000fe20000010000 */
[----:B------:R-:W-:Y:S01]  /*c8b0*/  FFMA.FTZ R180, R175, UR30, R180 ;  /* 0x0000001eafb47c23 */ /* 0x000fe200080100b4 */
[----:B------:R-:W-:Y:S01]  /*c8c0*/  FFMA.FTZ R171, R201, R178, R172 ;  /* 0x000000b2c9ab7223 */ /* 0x000fe200000100ac */
[----:B------:R-:W-:Y:S01]  /*c8d0*/  FADD.FTZ R174, R173, R174 ;  /* 0x000000aeadae7221 */ /* 0x000fe20000010000 */
[----:B------:R-:W-:Y:S01]  /*c8e0*/  FMUL.FTZ R172, R65, UR31 ;  /* 0x0000001f41ac7c20 */ /* 0x000fe20008410000 */
[----:B------:R-:W-:Y:S01]  /*c8f0*/  FFMA.FTZ R143, R230, R180, R143 ;  /* 0x000000b4e68f7223 */ /* 0x000fe2000001008f */
[----:B------:R-:W-:Y:S01]  /*c900*/  FADD.FTZ R171, R64, R171 ;  /* 0x000000ab40ab7221 */ /* 0x000fe20000010000 */
[----:B------:R-:W-:Y:S01]  /*c910*/  FADD.FTZ R174, R174, R147 ;  /* 0x00000093aeae7221 */ /* 0x000fe20000010000 */
[----:B------:R-:W-:Y:S01]  /*c920*/  FMUL.FTZ R64, R67, UR31 ;  /* 0x0000001f43407c20 */ /* 0x000fe20008410000 */
[----:B------:R-:W-:Y:S01]  /*c930*/  FFMA.FTZ R176, R126, R175, R143 ;  /* 0x000000af7eb07223 */ /* 0x000fe2000001008f */
[----:B------:R-:W-:Y:S01]  /*c940*/  FADD.FTZ R171, R171, R144 ;  /* 0x00000090abab7221 */ /* 0x000fe20000010000 */
[----:B------:R-:W-:Y:S01]  /*c950*/  FFMA.FTZ R143, R67, UR30, -R172 ;  /* 0x0000001e438f7c23 */ /* 0x000fe200080108ac */
[----:B------:R-:W-:Y:S01]  /*c960*/  FADD.FTZ R174, R174, R61 ;  /* 0x0000003daeae7221 */ /* 0x000fe20000010000 */
[----:B------:R-:W0:Y:S01]  /*c970*/  SHFL.DOWN PT, R172, R63, 0x1, 0x1f ;  /* 0x08201f003fac7f89 */ /* 0x000e2200000e0000 */
[----:B------:R-:W-:Y:S01]  /*c980*/  FADD.FTZ R60, R171, R60 ;  /* 0x0000003cab3c7221 */ /* 0x000fe20000010000 */
[----:B------:R-:W-:Y:S01]  /*c990*/  FMUL.FTZ R226, R226, R143 ;  /* 0x0000008fe2e27220 */ /* 0x000fe20000410000 */
[----:B------:R-:W-:Y:S01]  /*c9a0*/  FMUL.FTZ R61, R66, UR31 ;  /* 0x0000001f423d7c20 */ /* 0x000fe20008410000 */
[----:B------:R-:W1:Y:S01]  /*c9b0*/  SHFL.DOWN PT, R143, R62, 0x1, 0x1f ;  /* 0x08201f003e8f7f89 */ /* 0x000e6200000e0000 */
[----:B------:R-:W-:Y:S01]  /*c9c0*/  FFMA.FTZ R126, R65, UR30, R64 ;  /* 0x0000001e417e7c23 */ /* 0x000fe20008010040 */
[----:B------:R-:W-:Y:S01]  /*c9d0*/  FADD.FTZ R37, R178, R37 ;  /* 0x00000025b2257221 */ /* 0x000fe20000010000 */
[C---:B------:R-:W-:Y:S01]  /*c9e0*/  FFMA.FTZ R64, R68.reuse, UR30, -R61 ;  /* 0x0000001e44407c23 */ /* 0x040fe2000801083d */
[----:B------:R-:W2:Y:S01]  /*c9f0*/  SHFL.DOWN PT, R144, R174, 0x1, 0x1f ;  /* 0x08201f00ae907f89 */ /* 0x000ea200000e0000 */
[----:B------:R-:W-:Y:S01]  /*ca00*/  FMUL.FTZ R61, R68, UR31 ;  /* 0x0000001f443d7c20 */ /* 0x000fe20008410000 */
[----:B------:R-:W-:Y:S01]  /*ca10*/  FFMA.FTZ R201, R201, R126, R226 ;  /* 0x0000007ec9c97223 */ /* 0x000fe200000100e2 */
[----:B------:R-:W-:Y:S01]  /*ca20*/  FMUL.FTZ R223, R223, R64 ;  /* 0x00000040dfdf7220 */ /* 0x000fe20000410000 */
[----:B------:R-:W3:Y:S01]  /*ca30*/  SHFL.DOWN PT, R67, R60, 0x1, 0x1f ;  /* 0x08201f003c437f89 */ /* 0x000ee200000e0000 */
[----:B------:R-:W-:Y:S01]  /*ca40*/  FFMA.FTZ R61, R66, UR30, R61 ;  /* 0x0000001e423d7c23 */ /* 0x000fe2000801003d */
[----:B------:R-:W-:Y:S01]  /*ca50*/  FMUL.FTZ R64, R71, UR31 ;  /* 0x0000001f47407c20 */ /* 0x000fe20008410000 */
[----:B------:R-:W-:Y:S01]  /*ca60*/  FFMA.FTZ R201, R170, R65, R201 ;  /* 0x00000041aac97223 */ /* 0x000fe200000100c9 */
[----:B------:R-:W-:Y:S01]  /*ca70*/  FMUL.FTZ R65, R70, UR31 ;  /* 0x0000001f46417c20 */ /* 0x000fe20008410000 */
[----:B------:R-:W-:Y:S01]  /*ca80*/  FFMA.FTZ R202, R202, R61, R223 ;  /* 0x0000003dcaca7223 */ /* 0x000fe200000100df */
[----:B------:R-:W-:Y:S01]  /*ca90*/  MOV R61, R174 ;  /* 0x000000ae003d7202 */ /* 0x000fe20000000f00 */
[----:B------:R-:W-:Y:S01]  /*caa0*/  FFMA.FTZ R64, R69, UR30, -R64 ;  /* 0x0000001e45407c23 */ /* 0x000fe20008010840 */
[----:B------:R-:W-:Y:S01]  /*cab0*/  FADD.FTZ R33, R176, R33 ;  /* 0x00000021b0217221 */ /* 0x000fe20000010000 */
[----:B------:R-:W-:Y:S01]  /*cac0*/  FFMA.FTZ R202, R167, R66, R202 ;  /* 0x00000042a7ca7223 */ /* 0x000fe200000100ca */
[----:B------:R-:W-:Y:S01]  /*cad0*/  FADD.FTZ R38, R169, R38 ;  /* 0x00000026a9267221 */ /* 0x000fe20000010000 */
[----:B------:R-:W-:Y:S01]  /*cae0*/  FMUL.FTZ R66, R203, R64 ;  /* 0x00000040cb427220 */ /* 0x000fe20000410000 */
[----:B0-----:R-:W-:Y:S01]  /*caf0*/  @!P0 FADD.FTZ R63, R63, R172 ;  /* 0x000000ac3f3f8221 */ /* 0x001fe20000010000 */
[----:B------:R-:W-:Y:S01]  /*cb00*/  FMUL.FTZ R64, R69, UR31 ;  /* 0x0000001f45407c20 */ /* 0x000fe20008410000 */
[----:B------:R-:W-:Y:S01]  /*cb10*/  FADD.FTZ R32, R201, R32 ;  /* 0x00000020c9207221 */ /* 0x000fe20000010000 */
[----:B------:R-:W-:Y:S01]  /*cb20*/  FADD.FTZ R39, R168, R39 ;  /* 0x00000027a8277221 */ /* 0x000fe20000010000 */
[----:B-1----:R-:W-:Y:S01]  /*cb30*/  @!P0 FADD.FTZ R62, R62, R143 ;  /* 0x0000008f3e3e8221 */ /* 0x002fe20000010000 */
[----:B------:R-:W0:Y:S01]  /*cb40*/  SHFL.DOWN PT, R126, R63, 0x2, 0x1f ;  /* 0x08401f003f7e7f89 */ /* 0x000e2200000e0000 */
[----:B------:R-:W-:Y:S01]  /*cb50*/  FFMA.FTZ R64, R71, UR30, R64 ;  /* 0x0000001e47407c23 */ /* 0x000fe20008010040 */
[----:B------:R-:W-:Y:S01]  /*cb60*/  FADD.FTZ R31, R202, R31 ;  /* 0x0000001fca1f7221 */ /* 0x000fe20000010000 */
[----:B--2---:R-:W-:Y:S01]  /*cb70*/  @!P0 FADD.FTZ R61, R61, R144 ;  /* 0x000000903d3d8221 */ /* 0x004fe20000010000 */
[----:B------:R-:W1:Y:S01]  /*cb80*/  SHFL.DOWN PT, R143, R62, 0x2, 0x1f ;  /* 0x08401f003e8f7f89 */ /* 0x000e6200000e0000 */
[----:B------:R-:W-:Y:S01]  /*cb90*/  FFMA.FTZ R225, R225, R64, R66 ;  /* 0x00000040e1e17223 */ /* 0x000fe20000010042 */
[----:B------:R-:W-:Y:S01]  /*cba0*/  FMUL.FTZ R64, R75, UR31 ;  /* 0x0000001f4b407c20 */ /* 0x000fe20008410000 */
[----:B---3--:R-:W-:Y:S01]  /*cbb0*/  @!P0 FADD.FTZ R60, R67, R60 ;  /* 0x0000003c433c8221 */ /* 0x008fe20000010000 */
[----:B------:R-:W2:Y:S01]  /*cbc0*/  SHFL.DOWN PT, R68, R61, 0x2, 0x1f ;  /* 0x08401f003d447f89 */ /* 0x000ea200000e0000 */
[----:B------:R-:W-:Y:S01]  /*cbd0*/  ISETP.GT.AND P0, PT, R121, 0x1d, PT ;  /* 0x0000001d7900780c */ /* 0x000fe20003f04270 */
[C---:B------:R-:W-:Y:S01]  /*cbe0*/  FFMA.FTZ R67, R72.reuse, UR30, -R65 ;  /* 0x0000001e48437c23 */ /* 0x040fe20008010841 */
[----:B------:R-:W-:Y:S01]  /*cbf0*/  FMUL.FTZ R65, R72, UR31 ;  /* 0x0000001f48417c20 */ /* 0x000fe20008410000 */
[----:B------:R-:W3:Y:S01]  /*cc00*/  SHFL.DOWN PT, R69, R60, 0x2, 0x1f ;  /* 0x08401f003c457f89 */ /* 0x000ee200000e0000 */
[----:B------:R-:W-:Y:S01]  /*cc10*/  FMUL.FTZ R66, R73, UR31 ;  /* 0x0000001f49427c20 */ /* 0x000fe20008410000 */
[----:B------:R-:W-:Y:S01]  /*cc20*/  FMUL.FTZ R67, R204, R67 ;  /* 0x00000043cc437220 */ /* 0x000fe20000410000 */
[----:B------:R-:W-:Y:S01]  /*cc30*/  FFMA.FTZ R65, R70, UR30, R65 ;  /* 0x0000001e46417c23 */ /* 0x000fe20008010041 */
[----:B------:R-:W-:Y:S01]  /*cc40*/  FFMA.FTZ R225, R166, R71, R225 ;  /* 0x00000047a6e17223 */ /* 0x000fe200000100e1 */
[----:B------:R-:W-:Y:S01]  /*cc50*/  FADD.FTZ R40, R165, R40 ;  /* 0x00000028a5287221 */ /* 0x000fe20000010000 */
[----:B------:R-:W-:Y:S01]  /*cc60*/  FADD.FTZ R41, R164, R41 ;  /* 0x00000029a4297221 */ /* 0x000fe20000010000 */
[----:B------:R-:W-:Y:S01]  /*cc70*/  FFMA.FTZ R224, R224, R65, R67 ;  /* 0x00000041e0e07223 */ /* 0x000fe20000010043 */
[----:B------:R-:W-:Y:S01]  /*cc80*/  FFMA.FTZ R67, R73, UR30, -R64 ;  /* 0x0000001e49437c23 */ /* 0x000fe20008010840 */
[----:B------:R-:W-:Y:S01]  /*cc90*/  FMUL.FTZ R65, R74, UR31 ;  /* 0x0000001f4a417c20 */ /* 0x000fe20008410000 */
[----:B------:R-:W-:Y:S01]  /*cca0*/  FADD.FTZ R30, R225, R30 ;  /* 0x0000001ee11e7221 */ /* 0x000fe20000010000 */
[----:B------:R-:W-:Y:S01]  /*ccb0*/  FFMA.FTZ R224, R163, R70, R224 ;  /* 0x00000046a3e07223 */ /* 0x000fe200000100e0 */
[----:B0-----:R-:W-:Y:S01]  /*ccc0*/  @!P0 FADD.FTZ R63, R63, R126 ;  /* 0x0000007e3f3f8221 */ /* 0x001fe20000010000 */
[----:B------:R-:W-:Y:S01]  /*ccd0*/  FMUL.FTZ R206, R206, R67 ;  /* 0x00000043cece7220 */ /* 0x000fe20000410000 */
[C---:B------:R-:W-:Y:S01]  /*cce0*/  FFMA.FTZ R64, R76.reuse, UR30, -R65 ;  /* 0x0000001e4c407c23 */ /* 0x040fe20008010841 */
[----:B------:R-:W-:Y:S01]  /*ccf0*/  FMUL.FTZ R65, R76, UR31 ;  /* 0x0000001f4c417c20 */ /* 0x000fe20008410000 */
[----:B-1----:R-:W-:Y:S01]  /*cd00*/  @!P0 FADD.FTZ R62, R62, R143 ;  /* 0x0000008f3e3e8221 */ /* 0x002fe20000010000 */
[----:B------:R-:W0:Y:S01]  /*cd10*/  SHFL.DOWN PT, R126, R63, 0x4, 0x1f ;  /* 0x08801f003f7e7f89 */ /* 0x000e2200000e0000 */
[----:B------:R-:W-:Y:S01]  /*cd20*/  FFMA.FTZ R70, R75, UR30, R66 ;  /* 0x0000001e4b467c23 */ /* 0x000fe20008010042 */
[----:B------:R-:W-:Y:S01]  /*cd30*/  FFMA.FTZ R66, R74, UR30, R65 ;  /* 0x0000001e4a427c23 */ /* 0x000fe20008010041 */
[----:B--2---:R-:W-:Y:S01]  /*cd40*/  @!P0 FADD.FTZ R61, R61, R68 ;  /* 0x000000443d3d8221 */ /* 0x004fe20000010000 */
[----:B------:R-:W-:Y:S01]  /*cd50*/  FMUL.FTZ R68, R207, R64 ;  /* 0x00000040cf447220 */ /* 0x000fe20000410000 */
[----:B------:R-:W-:Y:S01]  /*cd60*/  FMUL.FTZ R64, R79, UR31 ;  /* 0x0000001f4f407c20 */ /* 0x000fe20008410000 */
[----:B------:R-:W-:Y:S01]  /*cd70*/  FFMA.FTZ R205, R205, R70, R206 ;  /* 0x00000046cdcd7223 */ /* 0x000fe200000100ce */
[----:B---3--:R-:W-:Y:S01]  /*cd80*/  @!P0 FADD.FTZ R60, R60, R69 ;  /* 0x000000453c3c8221 */ /* 0x008fe20000010000 */
[----:B------:R-:W1:Y:S01]  /*cd90*/  SHFL.DOWN PT, R72, R61, 0x4, 0x1f ;  /* 0x08801f003d487f89 */ /* 0x000e6200000e0000 */
[----:B------:R-:W-:Y:S01]  /*cda0*/  ISETP.GT.AND P0, PT, R121, 0x1b, PT ;  /* 0x0000001b7900780c */ /* 0x000fe20003f04270 */
[----:B------:R-:W-:Y:S01]  /*cdb0*/  FFMA.FTZ R65, R77, UR30, -R64 ;  /* 0x0000001e4d417c23 */ /* 0x000fe20008010840 */
[----:B------:R-:W-:Y:S01]  /*cdc0*/  FFMA.FTZ R66, R161, R66, R68 ;  /* 0x00000042a1427223 */ /* 0x000fe20000010044 */
[----:B------:R-:W2:Y:S01]  /*cdd0*/  SHFL.DOWN PT, R69, R62, 0x4, 0x1f ;  /* 0x08801f003e457f89 */ /* 0x000ea200000e0000 */
[----:B------:R-:W-:Y:S01]  /*cde0*/  FMUL.FTZ R64, R77, UR31 ;  /* 0x0000001f4d407c20 */ /* 0x000fe20008410000 */
[----:B------:R-:W-:Y:S01]  /*cdf0*/  FMUL.FTZ R128, R128, R65 ;  /* 0x0000004180807220 */ /* 0x000fe20000410000 */
[----:B------:R-:W-:Y:S01]  /*ce00*/  FFMA.FTZ R66, R159, R74, R66 ;  /* 0x0000004a9f427223 */ /* 0x000fe20000010042 */
[----:B------:R-:W3:Y:S01]  /*ce10*/  SHFL.DOWN PT, R67, R60, 0x4, 0x1f ;  /* 0x08801f003c437f89 */ /* 0x000ee200000e0000 */
[----:B------:R-:W-:Y:S01]  /*ce20*/  FMUL.FTZ R65, R78, UR31 ;  /* 0x0000001f4e417c20 */ /* 0x000fe20008410000 */
[----:B------:R-:W-:Y:S01]  /*ce30*/  FFMA.FTZ R64, R79, UR30, R64 ;  /* 0x0000001e4f407c23 */ /* 0x000fe20008010040 */
[----:B------:R-:W-:Y:S01]  /*ce40*/  FADD.FTZ R27, R66, R27 ;  /* 0x0000001b421b7221 */ /* 0x000fe20000010000 */
[----:B------:R-:W-:Y:S01]  /*ce50*/  FFMA.FTZ R205, R162, R75, R205 ;  /* 0x0000004ba2cd7223 */ /* 0x000fe200000100cd */
[C---:B------:R-:W-:Y:S01]  /*ce60*/  FFMA.FTZ R66, R106.reuse, UR30, -R65 ;  /* 0x0000001e6a427c23 */ /* 0x040fe20008010841 */
[----:B------:R-:W-:Y:S01]  /*ce70*/  FFMA.FTZ R221, R221, R64, R128 ;  /* 0x00000040dddd7223 */ /* 0x000fe20000010080 */
[----:B------:R-:W-:Y:S01]  /*ce80*/  FMUL.FTZ R65, R106, UR31 ;  /* 0x0000001f6a417c20 */ /* 0x000fe20008410000 */
[----:B0-----:R-:W-:Y:S01]  /*ce90*/  @!P0 FADD.FTZ R63, R63, R126 ;  /* 0x0000007e3f3f8221 */ /* 0x001fe20000010000 */
[----:B------:R-:W-:Y:S01]  /*cea0*/  FMUL.FTZ R64, R127, UR31 ;  /* 0x0000001f7f407c20 */ /* 0x000fe20008410000 */
[----:B------:R-:W-:Y:S01]  /*ceb0*/  FMUL.FTZ R129, R129, R66 ;  /* 0x0000004281817220 */ /* 0x000fe20000410000 */
[----:B------:R-:W-:Y:S01]  /*cec0*/  FFMA.FTZ R221, R156, R79, R221 ;  /* 0x0000004f9cdd7223 */ /* 0x000fe200000100dd */
[----:B------:R-:W-:Y:S01]  /*ced0*/  FADD.FTZ R29, R224, R29 ;  /* 0x0000001de01d7221 */ /* 0x000fe20000010000 */
[----:B------:R-:W-:Y:S01]  /*cee0*/  FADD.FTZ R42, R160, R42 ;  /* 0x0000002aa02a7221 */ /* 0x000fe20000010000 */
[----:B------:R-:W-:Y:S01]  /*cef0*/  FADD.FTZ R28, R205, R28 ;  /* 0x0000001ccd1c7221 */ /* 0x000fe20000010000 */
[----:B------:R-:W-:Y:S01]  /*cf00*/  FADD.FTZ R43, R158, R43 ;  /* 0x0000002b9e2b7221 */ /* 0x000fe20000010000 */
[----:B-1----:R-:W-:Y:S01]  /*cf10*/  @!P0 FADD.FTZ R61, R61, R72 ;  /* 0x000000483d3d8221 */ /* 0x002fe20000010000 */
[----:B------:R-:W-:Y:S01]  /*cf20*/  FADD.FTZ R44, R157, R44 ;  /* 0x0000002c9d2c7221 */ /* 0x000fe20000010000 */
[----:B------:R-:W0:Y:S01]  /*cf30*/  SHFL.DOWN PT, R72, R63, 0x8, 0x1f ;  /* 0x09001f003f487f89 */ /* 0x000e2200000e0000 */
[----:B------:R-:W-:Y:S01]  /*cf40*/  FADD.FTZ R26, R221, R26 ;  /* 0x0000001add1a7221 */ /* 0x000fe20000010000 */
[----:B--2---:R-:W-:Y:S01]  /*cf50*/  @!P0 FADD.FTZ R62, R62, R69 ;  /* 0x000000453e3e8221 */ /* 0x004fe20000010000 */
[----:B------:R-:W-:Y:S01]  /*cf60*/  FADD.FTZ R45, R153, R45 ;  /* 0x0000002d992d7221 */ /* 0x000fe20000010000 */
[----:B------:R-:W1:Y:S01]  /*cf70*/  SHFL.DOWN PT, R70, R61, 0x8, 0x1f ;  /* 0x09001f003d467f89 */ /* 0x000e6200000e0000 */
[----:B------:R-:W-:Y:S01]  /*cf80*/  FADD.FTZ R46, R150, R46 ;  /* 0x0000002e962e7221 */ /* 0x000fe20000010000 */
[----:B---3--:R-:W-:Y:S01]  /*cf90*/  @!P0 FADD.FTZ R60, R60, R67 ;  /* 0x000000433c3c8221 */ /* 0x008fe20000010000 */
[----:B------:R-:W-:Y:S01]  /*cfa0*/  FFMA.FTZ R67, R78, UR30, R65 ;  /* 0x0000001e4e437c23 */ /* 0x000fe20008010041 */
[----:B------:R-:W2:Y:S01]  /*cfb0*/  SHFL.DOWN PT, R73, R62, 0x8, 0x1f ;  /* 0x09001f003e497f89 */ /* 0x000ea200000e0000 */
[----:B------:R-:W-:Y:S01]  /*cfc0*/  FFMA.FTZ R65, R107, UR30, -R64 ;  /* 0x0000001e6b417c23 */ /* 0x000fe20008010840 */
[----:B------:R-:W-:Y:S01]  /*cfd0*/  ISETP.GT.AND P0, PT, R121, 0x17, PT ;  /* 0x000000177900780c */ /* 0x000fe20003f04270 */
[----:B------:R-:W-:Y:S01]  /*cfe0*/  FMUL.FTZ R64, R107, UR31 ;  /* 0x0000001f6b407c20 */ /* 0x000fe20008410000 */
[----:B------:R-:W3:Y:S01]  /*cff0*/  SHFL.DOWN PT, R71, R60, 0x8, 0x1f ;  /* 0x09001f003c477f89 */ /* 0x000ee200000e0000 */
[----:B------:R-:W-:Y:S01]  /*d000*/  FMUL.FTZ R69, R208, R65 ;  /* 0x00000041d0457220 */ /* 0x000fe20000410000 */
[----:B------:R-:W-:Y:S01]  /*d010*/  FMUL.FTZ R65, R130, UR31 ;  /* 0x0000001f82417c20 */ /* 0x000fe20008410000 */
[----:B------:R-:W-:Y:S01]  /*d020*/  FFMA.FTZ R220, R220, R67, R129 ;  /* 0x00000043dcdc7223 */ /* 0x000fe20000010081 */
[----:B------:R-:W-:Y:S01]  /*d030*/  FFMA.FTZ R67, R127, UR30, R64 ;  /* 0x0000001e7f437c23 */ /* 0x000fe20008010040 */
[----:B------:R-:W-:Y:S01]  /*d040*/  FADD.FTZ R47, R148, R47 ;  /* 0x0000002f942f7221 */ /* 0x000fe20000010000 */
[C---:B------:R-:W-:Y:S01]  /*d050*/  FFMA.FTZ R64, R132.reuse, UR30, -R65 ;  /* 0x0000001e84407c23 */ /* 0x040fe20008010841 */
[----:B------:R-:W-:Y:S01]  /*d060*/  FMUL.FTZ R65, R132, UR31 ;  /* 0x0000001f84417c20 */ /* 0x000fe20008410000 */
[----:B------:R-:W-:Y:S01]  /*d070*/  FFMA.FTZ R67, R154, R67, R69 ;  /* 0x000000439a437223 */ /* 0x000fe20000010045 */
[----:B------:R-:W-:Y:S01]  /*d080*/  FFMA.FTZ R220, R155, R78, R220 ;  /* 0x0000004e9bdc7223 */ /* 0x000fe200000100dc */
[----:B------:R-:W-:Y:S01]  /*d090*/  FMUL.FTZ R68, R209, R64 ;  /* 0x00000040d1447220 */ /* 0x000fe20000410000 */
[----:B------:R-:W-:Y:S01]  /*d0a0*/  FMUL.FTZ R64, R133, UR31 ;  /* 0x0000001f85407c20 */ /* 0x000fe20008410000 */
[----:B0-----:R-:W-:Y:S01]  /*d0b0*/  @!P0 FADD.FTZ R63, R63, R72 ;  /* 0x000000483f3f8221 */ /* 0x001fe20000010000 */
[----:B------:R-:W-:Y:S01]  /*d0c0*/  FFMA.FTZ R66, R130, UR30, R65 ;  /* 0x0000001e82427c23 */ /* 0x000fe20008010041 */
[----:B------:R-:W-:Y:S01]  /*d0d0*/  FFMA.FTZ R67, R152, R127, R67 ;  /* 0x0000007f98437223 */ /* 0x000fe20000010043 */
[----:B------:R-:W-:Y:S01]  /*d0e0*/  FFMA.FTZ R65, R131, UR30, -R64 ;  /* 0x0000001e83417c23 */ /* 0x000fe20008010840 */
[----:B-1----:R-:W-:Y:S01]  /*d0f0*/  @!P0 FADD.FTZ R61, R61, R70 ;  /* 0x000000463d3d8221 */ /* 0x002fe20000010000 */
[----:B------:R-:W-:Y:S01]  /*d100*/  FMUL.FTZ R64, R131, UR31 ;  /* 0x0000001f83407c20 */ /* 0x000fe20008410000 */
[----:B------:R-:W0:Y:S01]  /*d110*/  SHFL.DOWN PT, R72, R63, 0x10, 0x1f ;  /* 0x0a001f003f487f89 */ /* 0x000e2200000e0000 */
[----:B------:R-:W-:Y:S01]  /*d120*/  FFMA.FTZ R66, R151, R66, R68 ;  /* 0x0000004297427223 */ /* 0x000fe20000010044 */
[----:B--2---:R-:W-:Y:S01]  /*d130*/  @!P0 FADD.FTZ R62, R62, R73 ;  /* 0x000000493e3e8221 */ /* 0x004fe20000010000 */
[----:B------:R-:W-:Y:S01]  /*d140*/  FMUL.FTZ R210, R210, R65 ;  /* 0x00000041d2d27220 */ /* 0x000fe20000410000 */
[----:B------:R-:W1:Y:S01]  /*d150*/  SHFL.DOWN PT, R70, R61, 0x10, 0x1f ;  /* 0x0a001f003d467f89 */ /* 0x000e6200000e0000 */
[----:B------:R-:W-:Y:S01]  /*d160*/  FFMA.FTZ R64, R133, UR30, R64 ;  /* 0x0000001e85407c23 */ /* 0x000fe20008010040 */
[----:B---3--:R-:W-:Y:S01]  /*d170*/  @!P0 FADD.FTZ R60, R60, R71 ;  /* 0x000000473c3c8221 */ /* 0x008fe20000010000 */
[----:B------:R-:W-:Y:S01]  /*d180*/  FFMA.FTZ R66, R149, R130, R66 ;  /* 0x0000008295427223 */ /* 0x000fe20000010042 */
[----:B------:R-:W2:Y:S01]  /*d190*/  SHFL.DOWN PT, R71, R62, 0x10, 0x1f ;  /* 0x0a001f003e477f89 */ /* 0x000ea200000e0000 */
[----:B------:R-:W-:Y:S01]  /*d1a0*/  FFMA.FTZ R217, R217, R64, R210 ;  /* 0x00000040d9d97223 */ /* 0x000fe200000100d2 */
[----:B------:R-:W-:Y:S01]  /*d1b0*/  FMUL.FTZ R65, R134, UR31 ;  /* 0x0000001f86417c20 */ /* 0x000fe20008410000 */
[----:B------:R-:W-:Y:S01]  /*d1c0*/  FMUL.FTZ R64, R135, UR31 ;  /* 0x0000001f87407c20 */ /* 0x000fe20008410000 */
[----:B------:R-:W3:Y:S01]  /*d1d0*/  SHFL.DOWN PT, R69, R60, 0x10, 0x1f ;  /* 0x0a001f003c457f89 */ /* 0x000ee200000e0000 */
[----:B------:R-:W-:Y:S01]  /*d1e0*/  FADD.FTZ R23, R66, R23 ;  /* 0x0000001742177221 */ /* 0x000fe20000010000 */
[----:B------:R-:W-:Y:S01]  /*d1f0*/  ISETP.GT.AND P0, PT, R121, 0xf, PT ;  /* 0x0000000f7900780c */ /* 0x000fe20003f04270 */
[----:B------:R-:W-:Y:S01]  /*d200*/  FADD.FTZ R24, R67, R24 ;  /* 0x0000001843187221 */ /* 0x000fe20000010000 */
[----:B------:R-:W-:Y:S01]  /*d210*/  FFMA.FTZ R66, R136, UR30, -R65 ;  /* 0x0000001e88427c23 */ /* 0x000fe20008010841 */
[----:B------:R-:W-:Y:S01]  /*d220*/  FFMA.FTZ R67, R139, UR30, -R64 ;  /* 0x0000001e8b437c23 */ /* 0x000fe20008010840 */
[----:B------:R-:W-:Y:S01]  /*d230*/  FMUL.FTZ R65, R138, UR31 ;  /* 0x0000001f8a417c20 */ /* 0x000fe20008410000 */
[----:B------:R-:W-:Y:S01]  /*d240*/  FFMA.FTZ R217, R146, R133, R217 ;  /* 0x0000008592d97223 */ /* 0x000fe200000100d9 */
[----:B------:R-:W-:Y:S01]  /*d250*/  FMUL.FTZ R211, R211, R66 ;  /* 0x00000042d3d37220 */ /* 0x000fe20000410000 */
[----:B------:R-:W-:Y:S01]  /*d260*/  FMUL.FTZ R212, R212, R67 ;  /* 0x00000043d4d47220 */ /* 0x000fe20000410000 */
[----:B------:R-:W-:Y:S01]  /*d270*/  FFMA.FTZ R64, R142, UR30, -R65 ;  /* 0x0000001e8e407c23 */ /* 0x000fe20008010841 */
[----:B------:R-:W-:Y:S01]  /*d280*/  FMUL.FTZ R67, R136, UR31 ;  /* 0x0000001f88437c20 */ /* 0x000fe20008410000 */
[----:B------:R-:W-:Y:S01]  /*d290*/  FMUL.FTZ R66, R139, UR31 ;  /* 0x0000001f8b427c20 */ /* 0x000fe20008410000 */
[----:B------:R-:W-:Y:S01]  /*d2a0*/  FMUL.FTZ R65, R142, UR31 ;  /* 0x0000001f8e417c20 */ /* 0x000fe20008410000 */
[----:B------:R-:W-:Y:S01]  /*d2b0*/  FMUL.FTZ R213, R213, R64 ;  /* 0x00000040d5d57220 */ /* 0x000fe20000410000 */
[----:B------:R-:W-:Y:S01]  /*d2c0*/  FFMA.FTZ R67, R134, UR30, R67 ;  /* 0x0000001e86437c23 */ /* 0x000fe20008010043 */
[----:B------:R-:W-:Y:S01]  /*d2d0*/  FFMA.FTZ R66, R135, UR30, R66 ;  /* 0x0000001e87427c23 */ /* 0x000fe20008010042 */
[----:B------:R-:W-:Y:S01]  /*d2e0*/  FFMA.FTZ R65, R138, UR30, R65 ;  /* 0x0000001e8a417c23 */ /* 0x000fe20008010041 */
[----:B0-----:R-:W-:Y:S01]  /*d2f0*/  @!P0 FADD.FTZ R63, R63, R72 ;  /* 0x000000483f3f8221 */ /* 0x001fe20000010000 */
[----:B-1----:R-:W-:Y:S01]  /*d300*/  @!P0 FADD.FTZ R61, R61, R70 ;  /* 0x000000463d3d8221 */ /* 0x002fe20000010000 */
[----:B--2---:R-:W-:Y:S01]  /*d310*/  @!P0 FADD.FTZ R62, R62, R71 ;  /* 0x000000473e3e8221 */ /* 0x004fe20000010000 */
[----:B------:R-:W-:Y:S01]  /*d320*/  FFMA.FTZ R216, R216, R67, R211 ;  /* 0x00000043d8d87223 */ /* 0x000fe200000100d3 */
[----:B------:R-:W-:Y:S01]  /*d330*/  FFMA.FTZ R215, R215, R66, R212 ;  /* 0x00000042d7d77223 */ /* 0x000fe200000100d4 */
[----:B------:R-:W-:Y:S01]  /*d340*/  FFMA.FTZ R214, R214, R65, R213 ;  /* 0x00000041d6d67223 */ /* 0x000fe200000100d5 */
[----:B---3--:R-:W-:Y:S01]  /*d350*/  @!P0 FADD.FTZ R60, R60, R69 ;  /* 0x000000453c3c8221 */ /* 0x008fe20000010000 */
[----:B------:R-:W-:Y:S01]  /*d360*/  FFMA.FTZ R216, R141, R134, R216 ;  /* 0x000000868dd87223 */ /* 0x000fe200000100d8 */
[----:B------:R-:W-:Y:S01]  /*d370*/  FFMA.FTZ R215, R124, R135, R215 ;  /* 0x000000877cd77223 */ /* 0x000fe200000100d7 */
        /* <DEDUP_REMOVED lines=14> */
[----:B------:R-:W-:Y:S01]  /*d460*/  ISETP.NE.AND P0, PT, R119, UR32, PT ;  /* 0x0000002077007c0c */ /* 0x000fe2000bf05270 */
        /* <DEDUP_REMOVED lines=26> */
.L_x_501:
[----:B------:R-:W-:Y:S05]  /*d610*/  BSYNC B0 ;  /* 0x0000000000007941 */ /* 0x000fea0003800000 */
.L_x_500:
[----:B------:R-:W-:-:S04]  /*d620*/  IADD3 R2, R2, 0x1, RZ ;  /* 0x0000000102027810 */ /* 0x000fc80007ffe0ff */
[----:B------:R-:W-:-:S13]  /*d630*/  ISETP.GE.AND P0, PT, R2, UR33, PT ;  /* 0x0000002102007c0c */ /* 0x000fda000bf06270 */
[----:B------:R-:W-:Y:S05]  /*d640*/  @!P0 BRA `(.L_x_502) ;  /* 0xffffff9c00008947 */ /* 0x000fea000383ffff */
.L_x_471:
[----:B------:R-:W-:Y:S01]  /*d650*/  SHF.L.U32 R0, R227, 0x4, RZ ;  /* 0x00000004e3007819 */ /* 0x000fe200000006ff */
[----:B------:R-:W-:Y:S01]  /*d660*/  BAR.SYNC.DEFER_BLOCKING 0x0 ;  /* 0x0000000000007b1d */ /* 0x000fe20000010000 */
[----:B------:R-:W-:Y:S02]  /*d670*/  LEA R3, R119, 0xfffff800, 0xb ;  /* 0xfffff80077037811 */ /* 0x000fe400078e58ff */
[----:B------:R-:W-:Y:S02]  /*d680*/  LOP3.LUT R0, R0, 0xfffffe00, RZ, 0xc0, !PT ;  /* 0xfffffe0000007812 */ /* 0x000fe400078ec0ff */
[----:B------:R-:W-:Y:S01]  /*d690*/  PRMT R59, RZ, 0x7610, R59 ;  /* 0x00007610ff3b7816 */ /* 0x000fe2000000003b */
[----:B------:R-:W-:Y:S01]  /*d6a0*/  ULDC UR7, c[0x0][0x218] ;  /* 0x0000860000077ab9 */ /* 0x000fe20000000800 */
[----:B------:R-:W-:Y:S02]  /*d6b0*/  LOP3.LUT R18, R0, 0x1f, R227, 0xf8, !PT ;  /* 0x0000001f00127812 */ /* 0x000fe400078ef8e3 */
[----:B------:R-:W-:-:S02]  /*d6c0*/  PRMT R2, RZ, 0x7610, R2 ;  /* 0x00007610ff027816 */ /* 0x000fc40000000002 */
[----:B01----:R-:W-:Y:S02]  /*d6d0*/  PRMT R61, RZ, 0x7610, R61 ;  /* 0x00007610ff3d7816 */ /* 0x003fe4000000003d */
        /* <DEDUP_REMOVED lines=13> */
[----:B------:R-:W-:Y:S01]  /*d7b0*/  F2FP.BF16.F32.PACK_AB R49, R49, R50 ;  /* 0x000000323131723e */ /* 0x000fe200000010ff */
[----:B------:R-:W0:Y:S01]  /*d7c0*/  S2UR UR8, SR_CgaCtaId ;  /* 0x00000000000879c3 */ /* 0x000e220000008800 */
[----:B------:R-:W-:Y:S02]  /*d7d0*/  IADD3 R55, -R3, UR7, RZ ;  /* 0x0000000703377c10 */ /* 0x000fe4000fffe1ff */
[C---:B------:R-:W-:Y:S02]  /*d7e0*/  LOP3.LUT R16, R18.reuse, 0x20, RZ, 0xfc, !PT ;  /* 0x0000002012107812 */ /* 0x040fe400078efcff */
[----:B------:R-:W-:-:S02]  /*d7f0*/  LOP3.LUT R17, R18, 0x40, RZ, 0xfc, !PT ;  /* 0x0000004012117812 */ /* 0x000fc400078efcff */
[C---:B------:R-:W-:Y:S01]  /*d800*/  LOP3.LUT R0, R18.reuse, 0x60, RZ, 0xfc, !PT ;  /* 0x0000006012007812 */ /* 0x040fe200078efcff */
[----:B------:R-:W1:Y:S01]  /*d810*/  LDC.64 R100, c[0x0][0x388] ;  /* 0x0000e200ff647b82 */ /* 0x000e620000000a00 */
[-C--:B------:R-:W-:Y:S02]  /*d820*/  ISETP.GE.AND P2, PT, R18, R55.reuse, PT ;  /* 0x000000371200720c */ /* 0x080fe40003f46270 */
[-C--:B------:R-:W-:Y:S02]  /*d830*/  ISETP.GE.AND P3, PT, R16, R55.reuse, PT ;  /* 0x000000371000720c */ /* 0x080fe40003f66270 */
[-C--:B------:R-:W-:Y:S02]  /*d840*/  ISETP.GE.AND P4, PT, R17, R55.reuse, PT ;  /* 0x000000371100720c */ /* 0x080fe40003f86270 */
[----:B------:R-:W-:Y:S02]  /*d850*/  ISETP.GE.AND P5, PT, R0, R55, PT ;  /* 0x000000370000720c */ /* 0x000fe40003fa6270 */
[----:B------:R-:W-:-:S02]  /*d860*/  SHF.R.S32.HI R53, RZ, 0x1f, R18 ;  /* 0x0000001fff357819 */ /* 0x000fc40000011412 */
[C---:B------:R-:W-:Y:S02]  /*d870*/  LEA R56, P0, R18.reuse, UR11, 0x1 ;  /* 0x0000000b12387c11 */ /* 0x040fe4000f8008ff */
[C---:B------:R-:W-:Y:S02]  /*d880*/  LOP3.LUT R4, R18.reuse, 0x80, RZ, 0xfc, !PT ;  /* 0x0000008012047812 */ /* 0x040fe400078efcff */
[C---:B------:R-:W-:Y:S02]  /*d890*/  LEA.HI.X R57, R18.reuse, UR12, R53, 0x1, P0 ;  /* 0x0000000c12397c11 */ /* 0x040fe400080f0c35 */
[C---:B------:R-:W-:Y:S02]  /*d8a0*/  LOP3.LUT R5, R18.reuse, 0xa0, RZ, 0xfc, !PT ;  /* 0x000000a012057812 */ /* 0x040fe400078efcff */
[C---:B------:R-:W-:Y:S01]  /*d8b0*/  LOP3.LUT R6, R18.reuse, 0xc0, RZ, 0xfc, !PT ;  /* 0x000000c012067812 */ /* 0x040fe200078efcff */
[----:B------:R-:W2:Y:S01]  /*d8c0*/  @!P2 LDG.E.U16 R59, desc[UR14][R56.64] ;  /* 0x0000000e383ba981 */ /* 0x000ea2000c1e1500 */
[----:B------:R-:W-:-:S02]  /*d8d0*/  LOP3.LUT R7, R18, 0xe0, RZ, 0xfc, !PT ;  /* 0x000000e012077812 */ /* 0x000fc400078efcff */
[----:B------:R-:W-:Y:S01]  /*d8e0*/  LOP3.LUT R8, R18, 0x100, RZ, 0xfc, !PT ;  /* 0x0000010012087812 */ /* 0x000fe200078efcff */
[----:B------:R-:W3:Y:S01]  /*d8f0*/  @!P3 LDG.E.U16 R2, desc[UR14][R56.64+0x40] ;  /* 0x0000400e3802b981 */ /* 0x000ee2000c1e1500 */
[-C--:B------:R-:W-:Y:S02]  /*d900*/  ISETP.GE.AND P6, PT, R4, R55.reuse, PT ;  /* 0x000000370400720c */ /* 0x080fe40003fc6270 */
[----:B------:R-:W-:Y:S01]  /*d910*/  LOP3.LUT R9, R18, 0x120, RZ, 0xfc, !PT ;  /* 0x0000012012097812 */ /* 0x000fe200078efcff */
[----:B------:R-:W4:Y:S01]  /*d920*/  @!P4 LDG.E.U16 R61, desc[UR14][R56.64+0x80] ;  /* 0x0000800e383dc981 */ /* 0x000f22000c1e1500 */
[-C--:B------:R-:W-:Y:S02]  /*d930*/  ISETP.GE.AND P0, PT, R5, R55.reuse, PT ;  /* 0x000000370500720c */ /* 0x080fe40003f06270 */
[-C--:B------:R-:W-:Y:S01]  /*d940*/  ISETP.GE.AND P2, PT, R6, R55.reuse, PT ;  /* 0x000000370600720c */ /* 0x080fe20003f46270 */
[----:B------:R-:W5:Y:S01]  /*d950*/  @!P5 LDG.E.U16 R52, desc[UR14][R56.64+0xc0] ;  /* 0x0000c00e3834d981 */ /* 0x000f62000c1e1500 */
[----:B------:R-:W-:-:S02]  /*d960*/  ISETP.GE.AND P3, PT, R7, R55, PT ;  /* 0x000000370700720c */ /* 0x000fc40003f66270 */
[-C--:B------:R-:W-:Y:S02]  /*d970*/  ISETP.GE.AND P4, PT, R8, R55.reuse, PT ;  /* 0x000000370800720c */ /* 0x080fe40003f86270 */
[----:B------:R-:W-:Y:S01]  /*d980*/  ISETP.GE.AND P5, PT, R9, R55, PT ;  /* 0x000000370900720c */ /* 0x000fe20003fa6270 */
[----:B------:R-:W5:Y:S01]  /*d990*/  @!P6 LDG.E.U16 R63, desc[UR14][R56.64+0x100] ;  /* 0x0001000e383fe981 */ /* 0x000f62000c1e1500 */
[C---:B------:R-:W-:Y:S02]  /*d9a0*/  LOP3.LUT R10, R18.reuse, 0x140, RZ, 0xfc, !PT ;  /* 0x00000140120a7812 */ /* 0x040fe400078efcff */
[C---:B------:R-:W-:Y:S01]  /*d9b0*/  LOP3.LUT R11, R18.reuse, 0x160, RZ, 0xfc, !PT ;  /* 0x00000160120b7812 */ /* 0x040fe200078efcff */
[----:B------:R-:W5:Y:S01]  /*d9c0*/  @!P0 LDG.E.U16 R54, desc[UR14][R56.64+0x140] ;  /* 0x0001400e38368981 */ /* 0x000f62000c1e1500 */
[C---:B------:R-:W-:Y:S02]  /*d9d0*/  LOP3.LUT R12, R18.reuse, 0x180, RZ, 0xfc, !PT ;  /* 0x00000180120c7812 */ /* 0x040fe400078efcff */
[C---:B------:R-:W-:Y:S01]  /*d9e0*/  LOP3.LUT R13, R18.reuse, 0x1a0, RZ, 0xfc, !PT ;  /* 0x000001a0120d7812 */ /* 0x040fe200078efcff */
        /* <DEDUP_REMOVED lines=17> */
[----:B------:R-:W5:Y:S01]  /*db00*/  @!P5 LDG.E.U16 R66, desc[UR14][R56.64+0x3c0] ;  /* 0x0003c00e3842d981 */ /* 0x000f62000c1e1500 */
[----:B------:R-:W-:-:S02]  /*db10*/  F2FP.BF16.F32.PACK_AB R50, R47, R48 ;  /* 0x000000302f32723e */ /* 0x000fc400000010ff */
[----:B------:R-:W-:Y:S02]  /*db20*/  F2FP.BF16.F32.PACK_AB R45, R45, R46 ;  /* 0x0000002e2d2d723e */ /* 0x000fe400000010ff */
[----:B------:R-:W-:Y:S02]  /*db30*/  PRMT R46, R50, 0x7632, R46 ;  /* 0x00007632322e7816 */ /* 0x000fe4000000002e */
[----:B------:R-:W-:Y:S02]  /*db40*/  F2FP.BF16.F32.PACK_AB R43, R43, R44 ;  /* 0x0000002c2b2b723e */ /* 0x000fe400000010ff */
[----:B------:R-:W-:Y:S02]  /*db50*/  PRMT R44, R45, 0x7632, R44 ;  /* 0x000076322d2c7816 */ /* 0x000fe4000000002c */
[----:B------:R-:W-:Y:S02]  /*db60*/  F2FP.BF16.F32.PACK_AB R41, R41, R42 ;  /* 0x0000002a2929723e */ /* 0x000fe400000010ff */
[----:B------:R-:W-:-:S02]  /*db70*/  PRMT R42, R43, 0x7632, R42 ;  /* 0x000076322b2a7816 */ /* 0x000fc4000000002a */
[----:B------:R-:W-:Y:S02]  /*db80*/  F2FP.BF16.F32.PACK_AB R39, R39, R40 ;  /* 0x000000282727723e */ /* 0x000fe400000010ff */
[----:B------:R-:W-:Y:S02]  /*db90*/  PRMT R40, R41, 0x7632, R40 ;  /* 0x0000763229287816 */ /* 0x000fe40000000028 */
[----:B------:R-:W-:Y:S01]  /*dba0*/  F2FP.BF16.F32.PACK_AB R38, R37, R38 ;  /* 0x000000262526723e */ /* 0x000fe200000010ff */
        /* <DEDUP_REMOVED lines=17> */
[----:B------:R-:W2:Y:S04]  /*dcc0*/  LDS.U16 R52, [R108+0x2] ;  /* 0x000002006c347984 */ /* 0x000ea80000000400 */
[----:B------:R-:W3:Y:S04]  /*dcd0*/  LDS.U16 R56, [R108+0x6] ;  /* 0x000006006c387984 */ /* 0x000ee80000000400 */
[----:B------:R-:W4:Y:S04]  /*dce0*/  LDS.U16 R2, [R108] ;  /* 0x000000006c027984 */ /* 0x000f280000000400 */
[----:B------:R-:W5:Y:S04]  /*dcf0*/  LDS.U16 R54, [R108+0x4] ;  /* 0x000004006c367984 */ /* 0x000f680000000400 */
[----:B------:R-:W0:Y:S04]  /*dd00*/  LDS.U16 R57, [R108+0x8] ;  /* 0x000008006c397984 */ /* 0x000e280000000400 */
[----:B------:R-:W-:Y:S04]  /*dd10*/  LDS.U16 R47, [R108+0x1a] ;  /* 0x00001a006c2f7984 */ /* 0x000fe80000000400 */
[----:B------:R-:W-:Y:S01]  /*dd20*/  LDS.U16 R48, [R108+0x1c] ;  /* 0x00001c006c307984 */ /* 0x000fe20000000400 */
[----:B--2---:R-:W-:-:S02]  /*dd30*/  SHF.L.U32 R52, R52, 0x10, RZ ;  /* 0x0000001034347819 */ /* 0x004fc400000006ff */
[----:B---3--:R-:W-:-:S03]  /*dd40*/  SHF.L.U32 R56, R56, 0x10, RZ ;  /* 0x0000001038387819 */ /* 0x008fc600000006ff */
[----:B------:R-:W-:Y:S02]  /*dd50*/  FADD.FTZ R59, R52, UR5 ;  /* 0x00000005343b7e21 */ /* 0x000fe40008010000 */
[----:B------:R-:W-:Y:S01]  /*dd60*/  LDS.U16 R52, [R108+0xc] ;  /* 0x00000c006c347984 */ /* 0x000fe20000000400 */
[----:B------:R-:W-:Y:S01]  /*dd70*/  FADD.FTZ R61, R56, UR5 ;  /* 0x00000005383d7e21 */ /* 0x000fe20008010000 */
[----:B----4-:R-:W-:Y:S02]  /*dd80*/  SHF.L.U32 R2, R2, 0x10, RZ ;  /* 0x0000001002027819 */ /* 0x010fe400000006ff */
[----:B------:R-:W-:Y:S01]  /*dd90*/  LDS.U16 R56, [R108+0x10] ;  /* 0x000010006c387984 */ /* 0x000fe20000000400 */
[----:B------:R-:W-:Y:S02]  /*dda0*/  FSETP.GTU.FTZ.AND P6, PT, R59, 20, PT ;  /* 0x41a000003b00780b */ /* 0x000fe40003fdc000 */
[----:B------:R-:W-:Y:S01]  /*ddb0*/  FSETP.GTU.FTZ.AND P2, PT, R61, 20, PT ;  /* 0x41a000003d00780b */ /* 0x000fe20003f5c000 */
[----:B------:R-:W-:Y:S01]  /*ddc0*/  FADD.FTZ R58, R2, UR5 ;  /* 0x00000005023a7e21 */ /* 0x000fe20008010000 */
[----:B-----5:R-:W-:Y:S01]  /*ddd0*/  SHF.L.U32 R54, R54, 0x10, RZ ;  /* 0x0000001036367819 */ /* 0x020fe200000006ff */
[----:B------:R-:W2:Y:S01]  /*dde0*/  LDS.U16 R2, [R108+0xa] ;  /* 0x00000a006c027984 */ /* 0x000ea20000000400 */
[----:B0-----:R-:W-:-:S02]  /*ddf0*/  SHF.L.U32 R57, R57, 0x10, RZ ;  /* 0x0000001039397819 */ /* 0x001fc400000006ff */
[----:B------:R-:W-:Y:S01]  /*de00*/  FSETP.GTU.FTZ.AND P5, PT, R58, 20, PT ;  /* 0x41a000003a00780b */ /* 0x000fe20003fbc000 */
[----:B------:R-:W-:Y:S02]  /*de10*/  FADD.FTZ R60, R54, UR5 ;  /* 0x00000005363c7e21 */ /* 0x000fe40008010000 */
[----:B------:R-:W0:Y:S01]  /*de20*/  LDS.U16 R54, [R108+0xe] ;  /* 0x00000e006c367984 */ /* 0x000e220000000400 */
[----:B------:R-:W-:Y:S01]  /*de30*/  FADD.FTZ R62, R57, UR5 ;  /* 0x00000005393e7e21 */ /* 0x000fe20008010000 */
[----:B------:R-:W-:Y:S02]  /*de40*/  @!P6 FMUL.FTZ R59, R59, -1.4426950216293334961 ;  /* 0xbfb8aa3b3b3be820 */ /* 0x000fe40000410000 */
[----:B------:R-:W3:Y:S01]  /*de50*/  LDS.U16 R57, [R108+0x12] ;  /* 0x000012006c397984 */ /* 0x000ee20000000400 */
[----:B------:R-:W-:-:S03]  /*de60*/  @!P2 FMUL.FTZ R61, R61, -1.4426950216293334961 ;  /* 0xbfb8aa3b3d3da820 */ /* 0x000fc60000410000 */
[----:B------:R-:W4:Y:S02]  /*de70*/  @!P6 MUFU.EX2 R59, R59 ;  /* 0x0000003b003be308 */ /* 0x000f240000000800 */
[----:B------:R-:W-:-:S06]  /*de80*/  @!P5 FMUL.FTZ R58, R58, -1.4426950216293334961 ;  /* 0xbfb8aa3b3a3ad820 */ /* 0x000fcc0000410000 */
[----:B------:R-:W5:Y:S01]  /*de90*/  @!P2 MUFU.EX2 R61, R61 ;  /* 0x0000003d003da308 */ /* 0x000f620000000800 */
[----:B------:R-:W-:-:S07]  /*dea0*/  FSETP.GTU.FTZ.AND P0, PT, R60, 20, PT ;  /* 0x41a000003c00780b */ /* 0x000fce0003f1c000 */
[----:B------:R-:W1:Y:S01]  /*deb0*/  @!P5 MUFU.EX2 R58, R58 ;  /* 0x0000003a003ad308 */ /* 0x000e620000000800 */
[----:B----4-:R-:W-:Y:S01]  /*dec0*/  @!P6 FADD.FTZ R59, R59, 1 ;  /* 0x3f8000003b3be421 */ /* 0x010fe20000010000 */
[----:B-----5:R-:W-:-:S06]  /*ded0*/  @!P2 FADD.FTZ R61, R61, 1 ;  /* 0x3f8000003d3da421 */ /* 0x020fcc0000010000 */
[----:B------:R-:W4:Y:S01]  /*dee0*/  @!P6 MUFU.RCP R59, R59 ;  /* 0x0000003b003be308 */ /* 0x000f220000001000 */
[----:B--2---:R-:W-:Y:S01]  /*def0*/  SHF.L.U32 R2, R2, 0x10, RZ ;  /* 0x0000001002027819 */ /* 0x004fe200000006ff */
[----:B------:R-:W-:Y:S01]  /*df00*/  @!P0 FMUL.FTZ R60, R60, -1.4426950216293334961 ;  /* 0xbfb8aa3b3c3c8820 */ /* 0x000fe20000410000 */
[----:B-1----:R-:W-:-:S05]  /*df10*/  @!P5 FADD.FTZ R58, R58, 1 ;  /* 0x3f8000003a3ad421 */ /* 0x002fca0000010000 */
[----:B------:R-:W1:Y:S01]  /*df20*/  @!P2 MUFU.RCP R61, R61 ;  /* 0x0000003d003da308 */ /* 0x000e620000001000 */
[----:B------:R-:W-:Y:S01]  /*df30*/  FADD.FTZ R2, R2, UR5 ;  /* 0x0000000502027e21 */ /* 0x000fe20008010000 */
[----:B0-----:R-:W-:Y:S02]  /*df40*/  SHF.L.U32 R54, R54, 0x10, RZ ;  /* 0x0000001036367819 */ /* 0x001fe400000006ff */
[----:B---3--:R-:W-:-:S04]  /*df50*/  SHF.L.U32 R57, R57, 0x10, RZ ;  /* 0x0000001039397819 */ /* 0x008fc800000006ff */
[----:B------:R-:W0:Y:S01]  /*df60*/  @!P5 MUFU.RCP R58, R58 ;  /* 0x0000003a003ad308 */ /* 0x000e220000001000 */
[----:B------:R-:W-:Y:S01]  /*df70*/  FSETP.GTU.FTZ.AND P4, PT, R2, 20, PT ;  /* 0x41a000000200780b */ /* 0x000fe20003f9c000 */
[----:B------:R-:W-:Y:S01]  /*df80*/  FADD.FTZ R54, R54, UR5 ;  /* 0x0000000536367e21 */ /* 0x000fe20008010000 */
[----:B------:R-:W-:-:S05]  /*df90*/  FADD.FTZ R57, R57, UR5 ;  /* 0x0000000539397e21 */ /* 0x000fca0008010000 */
[----:B------:R-:W2:Y:S01]  /*dfa0*/  @!P0 MUFU.EX2 R60, R60 ;  /* 0x0000003c003c8308 */ /* 0x000ea20000000800 */
[----:B----4-:R-:W-:Y:S01]  /*dfb0*/  @!P6 FMUL.FTZ R20, R20, R59 ;  /* 0x0000003b1414e220 */ /* 0x010fe20000410000 */
[----:B------:R-:W-:Y:S01]  /*dfc0*/  FSETP.GTU.FTZ.AND P6, PT, R54, 20, PT ;  /* 0x41a000003600780b */ /* 0x000fe20003fdc000 */
[----:B-1----:R-:W-:Y:S01]  /*dfd0*/  @!P2 FMUL.FTZ R22, R22, R61 ;  /* 0x0000003d1616a220 */ /* 0x002fe20000410000 */
[----:B------:R-:W-:Y:S02]  /*dfe0*/  FSETP.GTU.FTZ.AND P2, PT, R57, 20, PT ;  /* 0x41a000003900780b */ /* 0x000fe40003f5c000 */
[----:B------:R-:W-:Y:S01]  /*dff0*/  @!P4 FMUL.FTZ R2, R2, -1.4426950216293334961 ;  /* 0xbfb8aa3b0202c820 */ /* 0x000fe20000410000 */
[----:B0-----:R-:W-:Y:S01]  /*e000*/  @!P5 FMUL.FTZ R19, R19, R58 ;  /* 0x0000003a1313d220 */ /* 0x001fe20000410000 */
[----:B------:R-:W-:-:S04]  /*e010*/  SHF.L.U32 R58, R227, 0x4, RZ ;  /* 0x00000004e33a7819 */ /* 0x000fc800000006ff */
[----:B------:R-:W0:Y:S01]  /*e020*/  @!P4 MUFU.EX2 R2, R2 ;  /* 0x000000020002c308 */ /* 0x000e220000000800 */
[----:B--2---:R-:W-:Y:S02]  /*e030*/  @!P0 FADD.FTZ R60, R60, 1 ;  /* 0x3f8000003c3c8421 */ /* 0x004fe40000010000 */
[----:B------:R-:W-:Y:S01]  /*e040*/  @!P6 FMUL.FTZ R54, R54, -1.4426950216293334961 ;  /* 0xbfb8aa3b3636e820 */ /* 0x000fe20000410000 */
[----:B------:R-:W-:Y:S01]  /*e050*/  LOP3.LUT R58, R58, 0xfffffe00, RZ, 0xc0, !PT ;  /* 0xfffffe003a3a7812 */ /* 0x000fe200078ec0ff */
[----:B------:R-:W-:-:S03]  /*e060*/  @!P2 FMUL.FTZ R57, R57, -1.4426950216293334961 ;  /* 0xbfb8aa3b3939a820 */ /* 0x000fc60000410000 */
[----:B------:R-:W1:Y:S01]  /*e070*/  @!P0 MUFU.RCP R60, R60 ;  /* 0x0000003c003c8308 */ /* 0x000e620000001000 */
[----:B------:R-:W-:Y:S02]  /*e080*/  LEA R90, R121, R58, 0x4 ;  /* 0x0000003a795a7211 */ /* 0x000fe400078e20ff */
[----:B------:R-:W-:-:S05]  /*e090*/  SHF.L.U32 R52, R52, 0x10, RZ ;  /* 0x0000001034347819 */ /* 0x000fca00000006ff */
[----:B------:R-:W-:Y:S01]  /*e0a0*/  @!P6 MUFU.EX2 R54, R54 ;  /* 0x000000360036e308 */ /* 0x000fe20000000800 */
[----:B------:R-:W-:-:S07]  /*e0b0*/  SHF.L.U32 R56, R56, 0x10, RZ ;  /* 0x0000001038387819 */ /* 0x000fce00000006ff */
[----:B------:R-:W2:Y:S01]  /*e0c0*/  @!P2 MUFU.EX2 R58, R57 ;  /* 0x00000039003aa308 */ /* 0x000ea20000000800 */
[----:B------:R-:W-:Y:S01]  /*e0d0*/  FSETP.GTU.FTZ.AND P3, PT, R62, 20, PT ;  /* 0x41a000003e00780b */ /* 0x000fe20003f7c000 */
[----:B------:R-:W-:Y:S01]  /*e0e0*/  FADD.FTZ R52, R52, UR5 ;  /* 0x0000000534347e21 */ /* 0x000fe20008010000 */
[----:B------:R-:W-:Y:S01]  /*e0f0*/  FADD.FTZ R56, R56, UR5 ;  /* 0x0000000538387e21 */ /* 0x000fe20008010000 */
[----:B------:R-:W-:Y:S01]  /*e100*/  IADD3 R68, R90, 0x6, RZ ;  /* 0x000000065a447810 */ /* 0x000fe20007ffe0ff */
[----:B0-----:R-:W-:Y:S01]  /*e110*/  @!P4 FADD.FTZ R2, R2, 1 ;  /* 0x3f8000000202c421 */ /* 0x001fe20000010000 */
[----:B-1----:R-:W-:Y:S01]  /*e120*/  @!P0 FMUL.FTZ R21, R21, R60 ;  /* 0x0000003c15158220 */ /* 0x002fe20000410000 */
[----:B------:R-:W-:Y:S02]  /*e130*/  FSETP.GTU.FTZ.AND P5, PT, R52, 20, PT ;  /* 0x41a000003400780b */ /* 0x000fe40003fbc000 */
[----:B------:R-:W-:Y:S01]  /*e140*/  FSETP.GTU.FTZ.AND P0, PT, R56, 20, PT ;  /* 0x41a000003800780b */ /* 0x000fe20003f1c000 */
[----:B------:R0:W-:Y:S01]  /*e150*/  @!P4 MUFU.RCP R85, R2 ;  /* 0x000000020055c308 */ /* 0x0001e20000001000 */
[----:B------:R-:W-:-:S02]  /*e160*/  IADD3 R69, R90, 0x7, RZ ;  /* 0x000000075a457810 */ /* 0x000fc40007ffe0ff */
[C---:B------:R-:W-:Y:S02]  /*e170*/  IADD3 R71, R90.reuse, 0x8, RZ ;  /* 0x000000085a477810 */ /* 0x040fe40007ffe0ff */
[----:B------:R-:W-:Y:S02]  /*e180*/  IADD3 R67, R90, 0x5, RZ ;  /* 0x000000055a437810 */ /* 0x000fe40007ffe0ff */
[-C--:B------:R-:W-:Y:S01]  /*e190*/  LEA.HI.SX32 R72, R68, R90.reuse, 0x1b ;  /* 0x0000005a44487211 */ /* 0x080fe200078fdaff */
[----:B--2---:R-:W-:Y:S01]  /*e1a0*/  @!P2 FADD.FTZ R68, R58, 1 ;  /* 0x3f8000003a44a421 */ /* 0x004fe20000010000 */
[----:B0-----:R-:W-:Y:S01]  /*e1b0*/  @!P6 FADD.FTZ R2, R54, 1 ;  /* 0x3f8000003602e421 */ /* 0x001fe20000010000 */
[-C--:B------:R-:W-:Y:S01]  /*e1c0*/  LEA.HI.SX32 R74, R69, R90.reuse, 0x1b ;  /* 0x0000005a454a7211 */ /* 0x080fe200078fdaff */
[----:B------:R-:W-:Y:S01]  /*e1d0*/  @!P3 FMUL.FTZ R62, R62, -1.4426950216293334961 ;  /* 0xbfb8aa3b3e3eb820 */ /* 0x000fe20000410000 */
[-C--:B------:R-:W-:Y:S01]  /*e1e0*/  LEA.HI.SX32 R76, R71, R90.reuse, 0x1b ;  /* 0x0000005a474c7211 */ /* 0x080fe200078fdaff */
[----:B------:R0:W1:Y:S01]  /*e1f0*/  @!P6 MUFU.RCP R69, R2 ;  /* 0x000000020045e308 */ /* 0x0000620000001000 */
[----:B------:R-:W-:-:S02]  /*e200*/  LEA.HI.SX32 R70, R67, R90, 0x1b ;  /* 0x0000005a43467211 */ /* 0x000fc400078fdaff */
[----:B------:R-:W2:Y:S05]  /*e210*/  LDS.U16 R67, [R108+0x16] ;  /* 0x000016006c437984 */ /* 0x000eaa0000000400 */
[----:B------:R3:W4:Y:S01]  /*e220*/  @!P2 MUFU.RCP R71, R68 ;  /* 0x000000440047a308 */ /* 0x0007220000001000 */
[----:B------:R-:W-:Y:S01]  /*e230*/  @!P5 FMUL.FTZ R52, R52, -1.4426950216293334961 ;  /* 0xbfb8aa3b3434d820 */ /* 0x000fe20000410000 */
[----:B------:R-:W-:Y:S01]  /*e240*/  @!P0 FMUL.FTZ R56, R56, -1.4426950216293334961 ;  /* 0xbfb8aa3b38388820 */ /* 0x000fe20000410000 */
[----:B0-----:R-:W-:Y:S05]  /*e250*/  LDS.U16 R2, [R108+0x14] ;  /* 0x000014006c027984 */ /* 0x001fea0000000400 */
[----:B------:R-:W0:Y:S01]  /*e260*/  @!P3 MUFU.EX2 R62, R62 ;  /* 0x0000003e003eb308 */ /* 0x000e220000000800 */
[----:B-1----:R-:W-:Y:S01]  /*e270*/  @!P6 FMUL.FTZ R26, R26, R69 ;  /* 0x000000451a1ae220 */ /* 0x002fe20000410000 */
[C---:B------:R-:W-:Y:S01]  /*e280*/  PRMT R69, R49.reuse, 0x7610, R69 ;  /* 0x0000761031457816 */ /* 0x040fe20000000045 */
[----:B---3--:R-:W-:Y:S05]  /*e290*/  LDS.U16 R68, [R108+0x18] ;  /* 0x000018006c447984 */ /* 0x008fea0000000400 */
[----:B------:R-:W1:Y:S01]  /*e2a0*/  @!P5 MUFU.EX2 R52, R52 ;  /* 0x000000340034d308 */ /* 0x000e620000000800 */
[----:B----4-:R-:W-:Y:S01]  /*e2b0*/  @!P2 FMUL.FTZ R28, R28, R71 ;  /* 0x000000471c1ca220 */ /* 0x010fe20000410000 */
[----:B------:R-:W-:-:S02]  /*e2c0*/  PRMT R71, R49, 0x7632, R71 ;  /* 0x0000763231477816 */ /* 0x000fc40000000047 */
[----:B------:R-:W3:Y:S04]  /*e2d0*/  LDS.U16 R49, [R108+0x1e] ;  /* 0x00001e006c317984 */ /* 0x000ee80000000400 */
[----:B------:R-:W4:Y:S01]  /*e2e0*/  @!P0 MUFU.EX2 R56, R56 ;  /* 0x0000003800388308 */ /* 0x000f220000000800 */
[----:B------:R-:W-:Y:S01]  /*e2f0*/  BAR.SYNC.DEFER_BLOCKING 0x0 ;  /* 0x0000000000007b1d */ /* 0x000fe20000010000 */
[----:B0-----:R-:W-:Y:S01]  /*e300*/  @!P3 FADD.FTZ R62, R62, 1 ;  /* 0x3f8000003e3eb421 */ /* 0x001fe20000010000 */
[----:B------:R-:W-:-:S05]  /*e310*/  IADD3 R61, R90, 0x2, RZ ;  /* 0x000000025a3d7810 */ /* 0x000fca0007ffe0ff */
[----:B------:R0:W-:Y:S01]  /*e320*/  @!P3 MUFU.RCP R92, R62 ;  /* 0x0000003e005cb308 */ /* 0x0001e20000001000 */
[----:B-1----:R-:W-:Y:S01]  /*e330*/  @!P5 FADD.FTZ R52, R52, 1 ;  /* 0x3f8000003434d421 */ /* 0x002fe20000010000 */
[----:B------:R-:W-:Y:S02]  /*e340*/  IADD3 R59, R90, 0x1, RZ ;  /* 0x000000015a3b7810 */ /* 0x000fe40007ffe0ff */
[----:B0-----:R-:W-:Y:S01]  /*e350*/  LEA.HI.SX32 R62, R61, R90, 0x1b ;  /* 0x0000005a3d3e7211 */ /* 0x001fe200078fdaff */
[----:B----4-:R-:W-:-:S03]  /*e360*/  @!P0 FADD.FTZ R61, R56, 1 ;  /* 0x3f800000383d8421 */ /* 0x010fc60000010000 */
[----:B------:R0:W1:Y:S01]  /*e370*/  @!P5 MUFU.RCP R94, R52 ;  /* 0x00000034005ed308 */ /* 0x0000620000001000 */
[C---:B------:R-:W-:Y:S02]  /*e380*/  IADD3 R63, R90.reuse, 0x3, RZ ;  /* 0x000000035a3f7810 */ /* 0x040fe40007ffe0ff */
[----:B------:R-:W-:Y:S02]  /*e390*/  IADD3 R65, R90, 0x4, RZ ;  /* 0x000000045a417810 */ /* 0x000fe40007ffe0ff */
[----:B------:R-:W-:-:S03]  /*e3a0*/  LEA.HI.SX32 R60, R59, R90, 0x1b ;  /* 0x0000005a3b3c7211 */ /* 0x000fc600078fdaff */
[----:B------:R-:W4:Y:S01]  /*e3b0*/  @!P0 MUFU.RCP R96, R61 ;  /* 0x0000003d00608308 */ /* 0x000f220000001000 */
[C---:B------:R-:W-:Y:S02]  /*e3c0*/  IADD3 R57, R90.reuse, 0xb, RZ ;  /* 0x0000000b5a397810 */ /* 0x040fe40007ffe0ff */
[-C--:B------:R-:W-:Y:S02]  /*e3d0*/  LEA.HI.SX32 R64, R63, R90.reuse, 0x1b ;  /* 0x0000005a3f407211 */ /* 0x080fe400078fdaff */
[-C--:B------:R-:W-:Y:S02]  /*e3e0*/  LEA.HI.SX32 R66, R65, R90.reuse, 0x1b ;  /* 0x0000005a41427211 */ /* 0x080fe400078fdaff */
[----:B------:R-:W-:Y:S02]  /*e3f0*/  IADD3 R73, R90, 0x9, RZ ;  /* 0x000000095a497810 */ /* 0x000fe40007ffe0ff */
[----:B0-----:R-:W-:Y:S02]  /*e400*/  LEA R52, R60, R51, 0x1 ;  /* 0x000000333c347211 */ /* 0x001fe400078e08ff */
[----:B------:R-:W-:-:S02]  /*e410*/  LEA.HI.SX32 R82, R57, R90, 0x1b ;  /* 0x0000005a39527211 */ /* 0x000fc400078fdaff */
[-C--:B------:R-:W-:Y:S02]  /*e420*/  LEA R54, R62, R51.reuse, 0x1 ;  /* 0x000000333e367211 */ /* 0x080fe400078e08ff */
[----:B--2---:R-:W-:Y:S02]  /*e430*/  SHF.L.U32 R67, R67, 0x10, RZ ;  /* 0x0000001043437819 */ /* 0x004fe400000006ff */
[----:B------:R-:W-:Y:S02]  /*e440*/  SHF.L.U32 R47, R47, 0x10, RZ ;  /* 0x000000102f2f7819 */ /* 0x000fe400000006ff */
[----:B------:R-:W-:Y:S02]  /*e450*/  IADD3 R75, R90, 0xa, RZ ;  /* 0x0000000a5a4b7810 */ /* 0x000fe40007ffe0ff */
[-C--:B------:R-:W-:Y:S01]  /*e460*/  LEA R57, R64, R51.reuse, 0x1 ;  /* 0x0000003340397211 */ /* 0x080fe200078e08ff */
[----:B------:R-:W-:Y:S01]  /*e470*/  STS.U16 [R108], R69 ;  /* 0x000000456c007388 */ /* 0x000fe20000000400 */
[----:B------:R-:W-:-:S02]  /*e480*/  LEA R56, R66, R51, 0x1 ;  /* 0x0000003342387211 */ /* 0x000fc400078e08ff */
[-C--:B------:R-:W-:Y:S01]  /*e490*/  LEA.HI.SX32 R78, R73, R90.reuse, 0x1b ;  /* 0x0000005a494e7211 */ /* 0x080fe200078fdaff */
[----:B------:R-:W-:Y:S01]  /*e4a0*/  STS.U16 [R52+0x2], R71 ;  /* 0x0000024734007388 */ /* 0x000fe20000000400 */
[-C--:B------:R-:W-:Y:S01]  /*e4b0*/  LEA R70, R70, R51.reuse, 0x1 ;  /* 0x0000003346467211 */ /* 0x080fe200078e08ff */
[----:B------:R-:W-:Y:S01]  /*e4c0*/  FADD.FTZ R67, R67, UR5 ;  /* 0x0000000543437e21 */ /* 0x000fe20008010000 */
[-C--:B------:R-:W-:Y:S01]  /*e4d0*/  LEA R58, R72, R51.reuse, 0x1 ;  /* 0x00000033483a7211 */ /* 0x080fe200078e08ff */
[----:B------:R-:W-:Y:S01]  /*e4e0*/  STS.U16 [R54+0x4], R50 ;  /* 0x0000043236007388 */ /* 0x000fe20000000400 */
[----:B------:R-:W-:Y:S01]  /*e4f0*/  LEA.HI.SX32 R80, R75, R90, 0x1b ;  /* 0x0000005a4b507211 */ /* 0x000fe200078fdaff */
[----:B------:R-:W-:Y:S01]  /*e500*/  FADD.FTZ R47, R47, UR5 ;  /* 0x000000052f2f7e21 */ /* 0x000fe20008010000 */
[----:B------:R-:W-:Y:S01]  /*e510*/  LEA R59, R74, R51, 0x1 ;  /* 0x000000334a3b7211 */ /* 0x000fe200078e08ff */
[----:B------:R-:W-:Y:S01]  /*e520*/  STS.U16 [R57+0x6], R46 ;  /* 0x0000062e39007388 */ /* 0x000fe20000000400 */
[----:B------:R-:W-:-:S02]  /*e530*/  IADD3 R77, R90, 0xc, RZ ;  /* 0x0000000c5a4d7810 */ /* 0x000fc40007ffe0ff */
[-C--:B------:R-:W-:Y:S01]  /*e540*/  LEA R60, R76, R51.reuse, 0x1 ;  /* 0x000000334c3c7211 */ /* 0x080fe200078e08ff */
[----:B------:R-:W-:Y:S01]  /*e550*/  STS.U16 [R56+0x8], R45 ;  /* 0x0000082d38007388 */ /* 0x000fe20000000400 */
[----:B------:R-:W-:Y:S02]  /*e560*/  IADD3 R79, R90, 0xd, RZ ;  /* 0x0000000d5a4f7810 */ /* 0x000fe40007ffe0ff */
[-C--:B------:R-:W-:Y:S01]  /*e570*/  LEA R63, R78, R51.reuse, 0x1 ;  /* 0x000000334e3f7211 */ /* 0x080fe200078e08ff */
[----:B------:R0:W-:Y:S01]  /*e580*/  STS.U16 [R70+0xa], R44 ;  /* 0x00000a2c46007388 */ /* 0x0001e20000000400 */
[C---:B------:R-:W-:Y:S01]  /*e590*/  IADD3 R81, R90.reuse, 0xe, RZ ;  /* 0x0000000e5a517810 */ /* 0x040fe20007ffe0ff */
[----:B-1----:R-:W-:Y:S01]  /*e5a0*/  @!P5 FMUL.FTZ R25, R25, R94 ;  /* 0x0000005e1919d220 */ /* 0x002fe20000410000 */
[----:B------:R-:W-:Y:S01]  /*e5b0*/  IADD3 R83, R90, 0xf, RZ ;  /* 0x0000000f5a537810 */ /* 0x000fe20007ffe0ff */
[----:B----4-:R-:W-:Y:S01]  /*e5c0*/  @!P0 FMUL.FTZ R27, R27, R96 ;  /* 0x000000601b1b8220 */ /* 0x010fe20000410000 */
[----:B------:R-:W-:Y:S01]  /*e5d0*/  LEA R62, R80, R51, 0x1 ;  /* 0x00000033503e7211 */ /* 0x000fe200078e08ff */
[----:B------:R1:W-:Y:S01]  /*e5e0*/  STS.U16 [R58+0xc], R43 ;  /* 0x00000c2b3a007388 */ /* 0x0003e20000000400 */
[----:B------:R-:W-:-:S02]  /*e5f0*/  LEA.HI.SX32 R84, R77, R90, 0x1b ;  /* 0x0000005a4d547211 */ /* 0x000fc400078fdaff */
[----:B------:R-:W-:Y:S01]  /*e600*/  FSETP.GTU.FTZ.AND P0, PT, R67, 20, PT ;  /* 0x41a000004300780b */ /* 0x000fe20003f1c000 */
[----:B------:R-:W-:Y:S01]  /*e610*/  STS.U16 [R59+0xe], R42 ;  /* 0x00000e2a3b007388 */ /* 0x000fe20000000400 */
[----:B0-----:R-:W-:Y:S02]  /*e620*/  PRMT R44, R39, 0x7610, R44 ;  /* 0x00007610272c7816 */ /* 0x001fe4000000002c */
[----:B------:R-:W-:Y:S01]  /*e630*/  FSETP.GTU.FTZ.AND P5, PT, R47, 20, PT ;  /* 0x41a000002f00780b */ /* 0x000fe20003fbc000 */
[----:B------:R0:W-:Y:S01]  /*e640*/  STS.U16 [R60+0x10], R41 ;  /* 0x000010293c007388 */ /* 0x0001e20000000400 */
[-C--:B------:R-:W-:Y:S02]  /*e650*/  LEA.HI.SX32 R86, R79, R90.reuse, 0x1b ;  /* 0x0000005a4f567211 */ /* 0x080fe400078fdaff */
[-C--:B------:R-:W-:Y:S01]  /*e660*/  LEA.HI.SX32 R88, R81, R90.reuse, 0x1b ;  /* 0x0000005a51587211 */ /* 0x080fe200078fdaff */
[----:B------:R2:W-:Y:S01]  /*e670*/  STS.U16 [R63+0x12], R40 ;  /* 0x000012283f007388 */ /* 0x0005e20000000400 */
[----:B------:R-:W-:Y:S01]  /*e680*/  LEA.HI.SX32 R90, R83, R90, 0x1b ;  /* 0x0000005a535a7211 */ /* 0x000fe200078fdaff */
[----:B------:R-:W-:Y:S01]  /*e690*/  UMOV UR7, 0x400 ;  /* 0x0000040000077882 */ /* 0x000fe20000000000 */
[----:B------:R-:W-:Y:S01]  /*e6a0*/  LEA R61, R82, R51, 0x1 ;  /* 0x00000033523d7211 */ /* 0x000fe200078e08ff */
[----:B------:R4:W-:Y:S01]  /*e6b0*/  STS.U16 [R62+0x14], R44 ;  /* 0x0000142c3e007388 */ /* 0x0009e20000000400 */
[----:B-1----:R-:W-:-:S02]  /*e6c0*/  PRMT R43, R39, 0x7632, R43 ;  /* 0x00007632272b7816 */ /* 0x002fc4000000002b */
[-C--:B------:R-:W-:Y:S02]  /*e6d0*/  LEA R64, R84, R51.reuse, 0x1 ;  /* 0x0000003354407211 */ /* 0x080fe400078e08ff */
[----:B0-----:R-:W-:Y:S02]  /*e6e0*/  PRMT R41, R38, 0x7610, R41 ;  /* 0x0000761026297816 */ /* 0x001fe40000000029 */
[----:B--2---:R-:W-:Y:S01]  /*e6f0*/  F2FP.BF16.F32.PACK_AB R40, R35, R36 ;  /* 0x000000242328723e */ /* 0x004fe200000010ff */
[----:B------:R-:W-:Y:S01]  /*e700*/  ULEA UR7, UR8, UR7, 0x18 ;  /* 0x0000000708077291 */ /* 0x000fe2000f8ec03f */
[-C--:B------:R-:W-:Y:S02]  /*e710*/  LEA R65, R86, R51.reuse, 0x1 ;  /* 0x0000003356417211 */ /* 0x080fe400078e08ff */
[----:B----4-:R-:W-:Y:S02]  /*e720*/  PRMT R44, R38, 0x7632, R44 ;  /* 0x00007632262c7816 */ /* 0x010fe4000000002c */
[-C--:B------:R-:W-:Y:S01]  /*e730*/  LEA R66, R88, R51.reuse, 0x1 ;  /* 0x0000003358427211 */ /* 0x080fe200078e08ff */
[----:B------:R0:W-:Y:S01]  /*e740*/  STS.U16 [R61+0x16], R43 ;  /* 0x0000162b3d007388 */ /* 0x0001e20000000400 */
[----:B------:R-:W-:-:S02]  /*e750*/  LEA R51, R90, R51, 0x1 ;  /* 0x000000335a337211 */ /* 0x000fc400078e08ff */
[----:B------:R-:W-:Y:S01]  /*e760*/  PRMT R45, R40, 0x7632, R45 ;  /* 0x00007632282d7816 */ /* 0x000fe2000000002d */
[----:B------:R-:W-:Y:S01]  /*e770*/  STS.U16 [R64+0x18], R41 ;  /* 0x0000182940007388 */ /* 0x000fe20000000400 */
[----:B---3--:R-:W-:-:S03]  /*e780*/  SHF.L.U32 R49, R49, 0x10, RZ ;  /* 0x0000001031317819 */ /* 0x008fc600000006ff */
[----:B------:R-:W-:Y:S01]  /*e790*/  STS.U16 [R65+0x1a], R44 ;  /* 0x00001a2c41007388 */ /* 0x000fe20000000400 */
[----:B------:R-:W-:Y:S01]  /*e7a0*/  SHF.L.U32 R2, R2, 0x10, RZ ;  /* 0x0000001002027819 */ /* 0x000fe200000006ff */
[----:B------:R-:W-:Y:S02]  /*e7b0*/  @!P4 FMUL.FTZ R24, R24, R85 ;  /* 0x000000551818c220 */ /* 0x000fe40000410000 */
[----:B------:R1:W-:Y:S01]  /*e7c0*/  STS.U16 [R66+0x1c], R40 ;  /* 0x00001c2842007388 */ /* 0x0003e20000000400 */
[----:B------:R-:W-:Y:S01]  /*e7d0*/  @!P0 FMUL.FTZ R37, R67, -1.4426950216293334961 ;  /* 0xbfb8aa3b43258820 */ /* 0x000fe20000410000 */
[----:B------:R-:W-:Y:S01]  /*e7e0*/  @!P5 FMUL.FTZ R38, R47, -1.4426950216293334961 ;  /* 0xbfb8aa3b2f26d820 */ /* 0x000fe20000410000 */
[----:B0-----:R-:W-:Y:S01]  /*e7f0*/  FADD.FTZ R43, R49, UR5 ;  /* 0x00000005312b7e21 */ /* 0x001fe20008010000 */
[----:B------:R-:W-:Y:S01]  /*e800*/  STS.U16 [R51+0x1e], R45 ;  /* 0x00001e2d33007388 */ /* 0x000fe20000000400 */
[----:B------:R-:W-:-:S03]  /*e810*/  NOP ;  /* 0x0000000000007918 */ /* 0x000fc60000000000 */
[----:B------:R-:W-:Y:S01]  /*e820*/  LDS.U16 R47, [R198] ;  /* 0x00000000c62f7984 */ /* 0x000fe20000000400 */
[----:B------:R-:W-:-:S03]  /*e830*/  FADD.FTZ R2, R2, UR5 ;  /* 0x0000000502027e21 */ /* 0x000fc60008010000 */
        /* <DEDUP_REMOVED lines=17> */
[----:B------:R-:W-:-:S02]  /*e950*/  FSETP.GTU.FTZ.AND P6, PT, R2, 20, PT ;  /* 0x41a000000200780b */ /* 0x000fc40003fdc000 */
[----:B------:R-:W-:-:S05]  /*e960*/  SHF.L.U32 R68, R68, 0x10, RZ ;  /* 0x0000001044447819 */ /* 0x000fca00000006ff */
[----:B------:R-:W-:Y:S01]  /*e970*/  FADD.FTZ R68, R68, UR5 ;  /* 0x0000000544447e21 */ /* 0x000fe20008010000 */
[----:B------:R-:W-:-:S04]  /*e980*/  SHF.L.U32 R48, R48, 0x10, RZ ;  /* 0x0000001030307819 */ /* 0x000fc800000006ff */
[----:B------:R-:W-:Y:S01]  /*e990*/  FSETP.GTU.FTZ.AND P2, PT, R68, 20, PT ;  /* 0x41a000004400780b */ /* 0x000fe20003f5c000 */
[----:B------:R-:W-:Y:S01]  /*e9a0*/  @!P6 FMUL.FTZ R39, R2, -1.4426950216293334961 ;  /* 0xbfb8aa3b0227e820 */ /* 0x000fe20000410000 */
[----:B------:R-:W-:Y:S01]  /*e9b0*/  @!P3 FMUL.FTZ R23, R23, R92 ;  /* 0x0000005c1717b220 */ /* 0x000fe20000410000 */
[----:B------:R-:W-:Y:S01]  /*e9c0*/  SHF.R.S32.HI R42, RZ, 0x1f, R3 ;  /* 0x0000001fff2a7819 */ /* 0x000fe20000011403 */
[----:B------:R-:W-:Y:S01]  /*e9d0*/  FADD.FTZ R48, R48, UR5 ;  /* 0x0000000530307e21 */ /* 0x000fe20008010000 */
[----:B------:R-:W-:Y:S02]  /*e9e0*/  IADD3 R2, P3, R18, R3, RZ ;  /* 0x0000000312027210 */ /* 0x000fe40007f7e0ff */
[----:B------:R-:W0:Y:S02]  /*e9f0*/  @!P6 MUFU.EX2 R39, R39 ;  /* 0x000000270027e308 */ /* 0x000e240000000800 */
[----:B------:R-:W-:Y:S01]  /*ea00*/  IADD3.X R3, R53, R42, RZ, P3, !PT ;  /* 0x0000002a35037210 */ /* 0x000fe20001ffe4ff */
[----:B------:R-:W2:Y:S01]  /*ea10*/  LDS R95, [UR7+0x1080] ;  /* 0x00108007ff5f7984 */ /* 0x000ea20008000800 */
[----:B------:R-:W-:-:S02]  /*ea20*/  FSETP.GTU.FTZ.AND P3, PT, R48, 20, PT ;  /* 0x41a000003000780b */ /* 0x000fc40003f7c000 */
[----:B------:R-:W-:Y:S02]  /*ea30*/  @!P2 FMUL.FTZ R35, R68, -1.4426950216293334961 ;  /* 0xbfb8aa3b4423a820 */ /* 0x000fe40000410000 */
[----:B------:R-:W-:Y:S08]  /*ea40*/  @!P0 MUFU.EX2 R37, R37 ;  /* 0x0000002500258308 */ /* 0x000ff00000000800 */
[----:B------:R3:W1:Y:S01]  /*ea50*/  @!P2 MUFU.EX2 R36, R35 ;  /* 0x000000230024a308 */ /* 0x0006620000000800 */
[----:B0-----:R-:W-:Y:S01]  /*ea60*/  @!P6 FADD.FTZ R39, R39, 1 ;  /* 0x3f8000002727e421 */ /* 0x001fe20000010000 */
[----:B---3--:R-:W-:-:S06]  /*ea70*/  @!P3 FMUL.FTZ R35, R48, -1.4426950216293334961 ;  /* 0xbfb8aa3b3023b820 */ /* 0x008fcc0000410000 */
[----:B------:R-:W0:Y:S08]  /*ea80*/  @!P5 MUFU.EX2 R38, R38 ;  /* 0x000000260026d308 */ /* 0x000e300000000800 */
[----:B------:R3:W4:Y:S01]  /*ea90*/  @!P3 MUFU.EX2 R42, R35 ;  /* 0x00000023002ab308 */ /* 0x0007220000000800 */
[----:B-1----:R-:W-:-:S07]  /*eaa0*/  @!P2 FADD.FTZ R40, R36, 1 ;  /* 0x3f8000002428a421 */ /* 0x002fce0000010000 */
[----:B------:R-:W1:Y:S01]  /*eab0*/  @!P6 MUFU.RCP R46, R39 ;  /* 0x00000027002ee308 */ /* 0x000e620000001000 */
[----:B---3--:R-:W-:Y:S02]  /*eac0*/  @!P0 FADD.FTZ R35, R37, 1 ;  /* 0x3f80000025238421 */ /* 0x008fe40000010000 */
[----:B------:R-:W3:Y:S01]  /*ead0*/  LDC.64 R36, c[0x0][0x3a8] ;  /* 0x0000ea00ff247b82 */ /* 0x000ee20000000a00 */
[----:B------:R-:W-:Y:S01]  /*eae0*/  FSETP.GTU.FTZ.AND P4, PT, R43, 20, PT ;  /* 0x41a000002b00780b */ /* 0x000fe20003f9c000 */
[----:B------:R-:W-:Y:S01]  /*eaf0*/  USHF.R.S32.HI UR8, URZ, 0x1f, UR16 ;  /* 0x0000001f3f087899 */ /* 0x000fe20008011410 */
[----:B0-----:R-:W-:Y:S01]  /*eb00*/  @!P5 FADD.FTZ R41, R38, 1 ;  /* 0x3f8000002629d421 */ /* 0x001fe20000010000 */
[----:B----4-:R-:W-:Y:S01]  /*eb10*/  @!P3 FADD.FTZ R44, R42, 1 ;  /* 0x3f8000002a2cb421 */ /* 0x010fe20000010000 */
[----:B------:R-:W0:Y:S03]  /*eb20*/  @!P0 MUFU.RCP R35, R35 ;  /* 0x0000002300238308 */ /* 0x000e260000001000 */
[----:B------:R-:W-:-:S02]  /*eb30*/  IMAD R38, R100, UR8, RZ ;  /* 0x0000000864267c24 */ /* 0x000fc4000f8e02ff */
[----:B-1----:R-:W-:Y:S01]  /*eb40*/  @!P6 FMUL.FTZ R29, R29, R46 ;  /* 0x0000002e1d1de220 */ /* 0x002fe20000410000 */
[----:B--2---:R-:W-:Y:S02]  /*eb50*/  ISETP.GE.AND P6, PT, R18, R95, PT ;  /* 0x0000005f1200720c */ /* 0x004fe40003fc6270 */
[----:B------:R-:W1:Y:S01]  /*eb60*/  @!P2 MUFU.RCP R48, R40 ;  /* 0x000000280030a308 */ /* 0x000e620000001000 */
[----:B------:R-:W-:-:S07]  /*eb70*/  IMAD R101, R101, UR16, R38 ;  /* 0x0000001065657c24 */ /* 0x000fce000f8e0226 */
[----:B------:R-:W2:Y:S01]  /*eb80*/  @!P5 MUFU.RCP R97, R41 ;  /* 0x000000290061d308 */ /* 0x000ea20000001000 */
[----:B------:R-:W-:-:S07]  /*eb90*/  @!P4 FMUL.FTZ R43, R43, -1.4426950216293334961 ;  /* 0xbfb8aa3b2b2bc820 */ /* 0x000fce0000410000 */
[----:B------:R-:W4:Y:S01]  /*eba0*/  @!P3 MUFU.RCP R44, R44 ;  /* 0x0000002c002cb308 */ /* 0x000f220000001000 */
[----:B------:R-:W-:Y:S01]  /*ebb0*/  IMAD.WIDE.U32 R38, R100, UR16, RZ ;  /* 0x0000001064267c25 */ /* 0x000fe2000f8e00ff */
[----:B------:R-:W-:Y:S03]  /*ebc0*/  BSSY B0, `(.L_x_503) ;  /* 0x0000011000007945 */ /* 0x000fe60003800000 */
[----:B---3--:R-:W-:Y:S01]  /*ebd0*/  IMAD R46, R36, UR8, RZ ;  /* 0x00000008242e7c24 */ /* 0x008fe2000f8e02ff */
[----:B------:R-:W-:Y:S02]  /*ebe0*/  MOV R42, R38 ;  /* 0x00000026002a7202 */ /* 0x000fe40000000f00 */
[----:B------:R3:W0:Y:S02]  /*ebf0*/  @!P4 MUFU.EX2 R45, R43 ;  /* 0x0000002b002dc308 */ /* 0x0006240000000800 */
[----:B---3--:R-:W-:Y:S01]  /*ec00*/  IADD3 R43, R39, R101, RZ ;  /* 0x00000065272b7210 */ /* 0x008fe20007ffe0ff */
[----:B-12-4-:R-:W-:Y:S06]  /*ec10*/  @P6 BRA `(.L_x_504) ;  /* 0x00000000002c6947 */ /* 0x016fec0003800000 */
        /* <DEDUP_REMOVED lines=11> */
.L_x_504:
[----:B------:R-:W-:Y:S05]  /*ecd0*/  BSYNC B0 ;  /* 0x0000000000007941 */ /* 0x000fea0003800000 */
.L_x_503:
[----:B------:R-:W-:Y:S01]  /*ece0*/  ULDC.64 UR18, c[0x0][0x390] ;  /* 0x0000e40000127ab9 */ /* 0x000fe20000000a00 */
[----:B0-----:R-:W-:Y:S01]  /*ecf0*/  @!P4 FADD.FTZ R45, R45, 1 ;  /* 0x3f8000002d2dc421 */ /* 0x001fe20000010000 */
[----:B-1----:R-:W-:Y:S02]  /*ed00*/  IMAD R40, R122, UR18, RZ ;  /* 0x000000127a287c24 */ /* 0x002fe4000f8e02ff */
[----:B------:R-:W-:Y:S01]  /*ed10*/  @!P0 FMUL.FTZ R30, R30, R35 ;  /* 0x000000231e1e8220 */ /* 0x000fe20000410000 */
[----:B------:R-:W-:-:S04]  /*ed20*/  IMAD.WIDE.U32 R38, R123, UR18, R42 ;  /* 0x000000127b267c25 */ /* 0x000fc8000f8e002a */
[----:B------:R-:W-:Y:S01]  /*ed30*/  @!P2 FMUL.FTZ R31, R31, R48 ;  /* 0x000000301f1fa220 */ /* 0x000fe20000410000 */
[----:B------:R-:W-:Y:S01]  /*ed40*/  @!P5 FMUL.FTZ R32, R32, R97 ;  /* 0x000000612020d220 */ /* 0x000fe20000410000 */
[----:B------:R-:W0:Y:S01]  /*ed50*/  @!P4 MUFU.RCP R45, R45 ;  /* 0x0000002d002dc308 */ /* 0x000e220000001000 */
[----:B------:R-:W-:Y:S01]  /*ed60*/  IMAD R41, R123, UR19, R40 ;  /* 0x000000137b297c24 */ /* 0x000fe2000f8e0228 */
[----:B------:R-:W-:Y:S01]  /*ed70*/  ULDC.64 UR18, c[0x0][0x3e0] ;  /* 0x0000f80000127ab9 */ /* 0x000fe20000000a00 */
[----:B------:R-:W-:Y:S01]  /*ed80*/  IADD3 R35, P6, R231, R38, RZ ;  /* 0x00000026e7237210 */ /* 0x000fe20007fde0ff */
[----:B------:R-:W-:Y:S01]  /*ed90*/  @!P3 FMUL.FTZ R33, R33, R44 ;  /* 0x0000002c2121b220 */ /* 0x000fe20000410000 */
[----:B------:R-:W-:Y:S01]  /*eda0*/  LEA R38, P0, R18, UR18, 0x1 ;  /* 0x0000001212267c11 */ /* 0x000fe2000f8008ff */
[----:B------:R-:W-:Y:S01]  /*edb0*/  FADD.FTZ R239, R19, R239 ;  /* 0x000000ef13ef7221 */ /* 0x000fe20000010000 */
[----:B------:R-:W-:Y:S01]  /*edc0*/  IADD3.X R40, R238, R41, R39, P6, !PT ;  /* 0x00000029ee287210 */ /* 0x000fe200037fe427 */
[----:B------:R-:W-:Y:S01]  /*edd0*/  BSSY B0, `(.L_x_505) ;  /* 0x000007c000007945 */ /* 0x000fe20003800000 */
[----:B------:R-:W-:-:S02]  /*ede0*/  LEA.HI.X R39, R18, UR19, R53, 0x1, P0 ;  /* 0x0000001312277c11 */ /* 0x000fc400080f0c35 */
[-C--:B------:R-:W-:Y:S02]  /*edf0*/  ISETP.GE.AND P5, PT, R17, R95.reuse, PT ;  /* 0x0000005f1100720c */ /* 0x080fe40003fa6270 */
[-C--:B------:R-:W-:Y:S02]  /*ee00*/  ISETP.GE.AND P0, PT, R0, R95.reuse, PT ;  /* 0x0000005f0000720c */ /* 0x080fe40003f06270 */
[----:B------:R-:W-:Y:S02]  /*ee10*/  ISETP.GE.AND P2, PT, R4, R95, PT ;  /* 0x0000005f0400720c */ /* 0x000fe40003f46270 */
[----:B------:R-:W-:Y:S01]  /*ee20*/  LEA R38, P6, R35, R38, 0x1 ;  /* 0x0000002623267211 */ /* 0x000fe200078c08ff */
[----:B0-----:R-:W-:Y:S01]  /*ee30*/  @!P4 FMUL.FTZ R34, R34, R45 ;  /* 0x0000002d2222c220 */ /* 0x001fe20000410000 */
[----:B------:R-:W-:Y:S02]  /*ee40*/  ISETP.GE.AND P3, PT, R5, R95, PT ;  /* 0x0000005f0500720c */ /* 0x000fe40003f66270 */
[----:B------:R-:W-:Y:S01]  /*ee50*/  LEA.HI.X R39, R35, R39, R40, 0x1, P6 ;  /* 0x0000002723277211 */ /* 0x000fe200030f0c28 */
[----:B------:R-:W-:Y:S01]  /*ee60*/  FADD.FTZ R40, R239, R20 ;  /* 0x00000014ef287221 */ /* 0x000fe20000010000 */
[----:B------:R-:W-:-:S02]  /*ee70*/  ISETP.GE.AND P4, PT, R6, R95, PT ;  /* 0x0000005f0600720c */ /* 0x000fc40003f86270 */
[-C--:B------:R-:W-:Y:S01]  /*ee80*/  ISETP.GE.AND P6, PT, R7, R95.reuse, PT ;  /* 0x0000005f0700720c */ /* 0x080fe20003fc6270 */
[----:B------:R-:W-:Y:S01]  /*ee90*/  @!P5 STG.E.U16 desc[UR14][R38.64+-0xf80], R67 ;  /* 0xfff080432600d986 */ /* 0x000fe2000c10150e */
[----:B------:R-:W-:Y:S02]  /*eea0*/  ISETP.GE.AND P5, PT, R8, R95, PT ;  /* 0x0000005f0800720c */ /* 0x000fe40003fa6270 */
        /* <DEDUP_REMOVED lines=30> */
[----:B------:R-:W-:Y:S01]  /*f090*/  ISETP.GE.AND P2, PT, R15, R95, PT ;  /* 0x0000005f0f00720c */ /* 0x000fe20003f46270 */
[----:B------:R-:W-:Y:S01]  /*f0a0*/  FADD.FTZ R28, R27, R28 ;  /* 0x0000001c1b1c7221 */ /* 0x000fe20000010000 */
[C---:B------:R-:W-:Y:S01]  /*f0b0*/  PRMT R42, R21.reuse, 0x7610, R42 ;  /* 0x00007610152a7816 */ /* 0x040fe2000000002a */
[----:B------:R-:W-:Y:S01]  /*f0c0*/  @!P3 STG.E.U16 desc[UR14][R38.64+-0xd40], R85 ;  /* 0xfff2c0552600b986 */ /* 0x000fe2000c10150e */
[----:B------:R-:W-:Y:S01]  /*f0d0*/  PRMT R43, R21, 0x7632, R43 ;  /* 0x00007632152b7816 */ /* 0x000fe2000000002b */
[----:B------:R-:W-:Y:S01]  /*f0e0*/  FADD.FTZ R29, R28, R29 ;  /* 0x0000001d1c1d7221 */ /* 0x000fe20000010000 */
[----:B------:R-:W-:Y:S01]  /*f0f0*/  F2FP.BF16.F32.PACK_AB R21, R34, R33 ;  /* 0x000000212215723e */ /* 0x000fe200000010ff */
[----:B------:R-:W-:Y:S01]  /*f100*/  @!P4 STG.E.U16 desc[UR14][R38.64+-0xd00], R87 ;  /* 0xfff300572600c986 */ /* 0x000fe2000c10150e */
[----:B------:R-:W-:-:S02]  /*f110*/  IMAD R19, R37, UR16, R46 ;  /* 0x0000001025137c24 */ /* 0x000fc4000f8e022e */
[----:B------:R-:W-:Y:S01]  /*f120*/  FADD.FTZ R30, R29, R30 ;  /* 0x0000001e1d1e7221 */ /* 0x000fe20000010000 */
[----:B------:R-:W-:Y:S01]  /*f130*/  PRMT R44, R21, 0x7632, R44 ;  /* 0x00007632152c7816 */ /* 0x000fe2000000002c */
[----:B------:R-:W-:Y:S04]  /*f140*/  @!P6 STG.E.U16 desc[UR14][R38.64+-0xcc0], R89 ;  /* 0xfff340592600e986 */ /* 0x000fe8000c10150e */
[----:B------:R-:W-:Y:S04]  /*f150*/  @!P5 STG.E.U16 desc[UR14][R38.64+-0xc80], R91 ;  /* 0xfff3805b2600d986 */ /* 0x000fe8000c10150e */
[----:B------:R-:W-:Y:S04]  /*f160*/  @!P0 STG.E.U16 desc[UR14][R38.64+-0xfc0], R49 ;  /* 0xfff0403126008986 */ /* 0x000fe8000c10150e */
[----:B------:R0:W-:Y:S01]  /*f170*/  @!P2 STG.E.U16 desc[UR14][R38.64+-0xc40], R93 ;  /* 0xfff3c05d2600a986 */ /* 0x0001e2000c10150e */
[----:B------:R-:W-:Y:S01]  /*f180*/  BAR.SYNC.DEFER_BLOCKING 0x0 ;  /* 0x0000000000007b1d */ /* 0x000fe20000010000 */
[----:B0-----:R-:W-:-:S02]  /*f190*/  PRMT R39, R35, 0x7632, R39 ;  /* 0x0000763223277816 */ /* 0x001fc40000000027 */
[----:B------:R-:W-:-:S03]  /*f1a0*/  PRMT R38, R23, 0x7632, R38 ;  /* 0x0000763217267816 */ /* 0x000fc60000000026 */
[----:B------:R0:W-:Y:S04]  /*f1b0*/  STS.U16 [R108], R35 ;  /* 0x000000236c007388 */ /* 0x0001e80000000400 */
[----:B------:R1:W-:Y:S04]  /*f1c0*/  STS.U16 [R52+0x2], R39 ;  /* 0x0000022734007388 */ /* 0x0003e80000000400 */
[----:B------:R2:W-:Y:S01]  /*f1d0*/  STS.U16 [R54+0x4], R40 ;  /* 0x0000042836007388 */ /* 0x0005e20000000400 */
[----:B0-----:R-:W-:-:S03]  /*f1e0*/  PRMT R35, R20, 0x7610, R35 ;  /* 0x0000761014237816 */ /* 0x001fc60000000023 */
[----:B------:R-:W-:Y:S01]  /*f1f0*/  STS.U16 [R57+0x6], R41 ;  /* 0x0000062939007388 */ /* 0x000fe20000000400 */
[----:B-1----:R-:W-:-:S03]  /*f200*/  PRMT R39, R20, 0x7632, R39 ;  /* 0x0000763214277816 */ /* 0x002fc60000000027 */
[----:B------:R-:W-:Y:S01]  /*f210*/  STS.U16 [R56+0x8], R23 ;  /* 0x0000081738007388 */ /* 0x000fe20000000400 */
[----:B------:R-:W-:Y:S01]  /*f220*/  F2FP.BF16.F32.PACK_AB R20, R32, R31 ;  /* 0x0000001f2014723e */ /* 0x000fe200000010ff */
[----:B------:R-:W-:Y:S02]  /*f230*/  FADD.FTZ R31, R30, R31 ;  /* 0x0000001f1e1f7221 */ /* 0x000fe40000010000 */
[----:B------:R0:W-:Y:S01]  /*f240*/  STS.U16 [R70+0xa], R38 ;  /* 0x00000a2646007388 */ /* 0x0001e20000000400 */
[----:B--2---:R-:W-:Y:S01]  /*f250*/  PRMT R40, R20, 0x7632, R40 ;  /* 0x0000763214287816 */ /* 0x004fe20000000028 */
[----:B------:R-:W-:Y:S02]  /*f260*/  FADD.FTZ R32, R31, R32 ;  /* 0x000000201f207221 */ /* 0x000fe40000010000 */
[----:B------:R-:W-:Y:S02]  /*f270*/  STS.U16 [R58+0xc], R35 ;  /* 0x00000c233a007388 */ /* 0x000fe40000000400 */
[----:B------:R-:W-:-:S02]  /*f280*/  FADD.FTZ R33, R32, R33 ;  /* 0x0000002120217221 */ /* 0x000fc40000010000 */
[----:B------:R-:W-:Y:S01]  /*f290*/  STS.U16 [R59+0xe], R39 ;  /* 0x00000e273b007388 */ /* 0x000fe20000000400 */
[----:B0-----:R-:W-:Y:S01]  /*f2a0*/  PRMT R38, R22, 0x7632, R38 ;  /* 0x0000763216267816 */ /* 0x001fe20000000026 */
[----:B------:R-:W-:Y:S02]  /*f2b0*/  FADD.FTZ R239, R33, R34 ;  /* 0x0000002221ef7221 */ /* 0x000fe40000010000 */
[----:B------:R-:W-:Y:S04]  /*f2c0*/  STS.U16 [R60+0x10], R42 ;  /* 0x0000102a3c007388 */ /* 0x000fe80000000400 */
        /* <DEDUP_REMOVED lines=44> */
.L_x_506:
[----:B------:R-:W-:Y:S05]  /*f590*/  BSYNC B0 ;  /* 0x0000000000007941 */ /* 0x000fea0003800000 */
.L_x_505:
[----:B------:R-:W-:Y:S01]  /*f5a0*/  MOV R2, R20 ;  /* 0x0000001400027202 */ /* 0x000fe20000000f00 */
[----:B------:R-:W-:Y:S01]  /*f5b0*/  ULDC.64 UR18, c[0x0][0x3b0] ;  /* 0x0000ec0000127ab9 */ /* 0x000fe20000000a00 */
[----:B------:R-:W-:Y:S01]  /*f5c0*/  MOV R3, R25 ;  /* 0x0000001900037202 */ /* 0x000fe20000000f00 */
[----:B------:R-:W-:Y:S01]  /*f5d0*/  IMAD R20, R122, UR18, RZ ;  /* 0x000000127a147c24 */ /* 0x000fe2000f8e02ff */
[----:B------:R-:W-:Y:S01]  /*f5e0*/  ULDC.64 UR20, c[0x0][0x3f0] ;  /* 0x0000fc0000147ab9 */ /* 0x000fe20000000a00 */
[-C--:B------:R-:W-:Y:S01]  /*f5f0*/  ISETP.GE.AND P3, PT, R16, R51.reuse, PT ;  /* 0x000000331000720c */ /* 0x080fe20003f66270 */
[----:B------:R-:W-:Y:S01]  /*f600*/  UIADD3 UR11, UP0, UR11, -0x1000, URZ ;  /* 0xfffff0000b0b7890 */ /* 0x000fe2000ff1e03f */
[----:B------:R-:W-:Y:S01]  /*f610*/  IMAD.WIDE.U32 R2, R123, UR18, R2 ;  /* 0x000000127b027c25 */ /* 0x000fe2000f8e0002 */
[C---:B0-----:R-:W-:Y:S01]  /*f620*/  LEA R18, P1, R22.reuse, UR20, 0x1 ;  /* 0x0000001416127c11 */ /* 0x041fe2000f8208ff */
        /* <DEDUP_REMOVED lines=9> */
[C---:B------:R-:W-:Y:S01]  /*f6c0*/  LEA R2, P0, R231.reuse, R18, 0x1 ;  /* 0x00000012e7027211 */ /* 0x040fe200078008ff */
        /* <DEDUP_REMOVED lines=33> */
.L_x_433:
        /* <DEDUP_REMOVED lines=12> */
[----:B------:R-:W-:Y:S01]  /*f9a0*/  @!P1 MOV R6, 0x400 ;  /* 0x0000040000069802 */ /* 0x000fe20000000f00 */
[----:B0-----:R-:W-:-:S05]  /*f9b0*/  @P0 FADD R0, R3, R0 ;  /* 0x0000000003000221 */ /* 0x001fca0000000000 */
        /* <DEDUP_REMOVED lines=15> */
[----:B------:R-:W2:Y:S01]  /*fab0*/  LDL.LU.64 R10, [R1] ;  /* 0x00000000010a7983 */ /* 0x000ea20000300a00 */
[----:B0-----:R-:W-:Y:S01]  /*fac0*/  @!P0 MOV R0, 0x400 ;  /* 0x0000040000008802 */ /* 0x001fe20000000f00 */
[----:B------:R-:W0:Y:S03]  /*fad0*/  @!P0 S2R R3, SR_CgaCtaId ;  /* 0x0000000000038919 */ /* 0x000e260000008800 */
[----:B0-----:R-:W-:-:S05]  /*fae0*/  @!P0 LEA R0, R3, R0, 0x18 ;  /* 0x0000000003008211 */ /* 0x001fca00078ec0ff */
[----:B------:R-:W0:Y:S04]  /*faf0*/  @!P0 LDS.64 R2, [R0+0x1098] ;  /* 0x0010980000028984 */ /* 0x000e280000000a00 */
[----:B------:R-:W1:Y:S01]  /*fb00*/  @!P0 LDS R5, [R0+0x10a0] ;  /* 0x0010a00000058984 */ /* 0x000e620000000800 */
[----:B0-----:R-:W-:-:S04]  /*fb10*/  @!P0 FADD.FTZ R2, R7, R2 ;  /* 0x0000000207028221 */ /* 0x001fc80000010000 */
[----:B------:R-:W-:-:S04]  /*fb20*/  @!P0 FADD.FTZ R2, R3, R2 ;  /* 0x0000000203028221 */ /* 0x000fc80000010000 */
[----:B-1----:R-:W-:-:S05]  /*fb30*/  @!P0 FADD.FTZ R7, R2, R5 ;  /* 0x0000000502078221 */ /* 0x002fca0000010000 */
[----:B--2---:R1:W-:Y:S02]  /*fb40*/  REDG.E.ADD.F32.FTZ.RN.STRONG.GPU desc[UR14][R10.64], R7 ;  /* 0x000000070a0079a6 */ /* 0x0043e4000c10f38e */
.L_x_509:
[----:B------:R-:W-:Y:S05]  /*fb50*/  BSYNC B0 ;  /* 0x0000000000007941 */ /* 0x000fea0003800000 */
.L_x_508:
[----:B------:R-:W-:Y:S01]  /*fb60*/  ULDC.64 UR4, c[0x0][0x3f8] ;  /* 0x0000fe0000047ab9 */ /* 0x000fe20000000a00 */
[----:B------:R-:W-:Y:S01]  /*fb70*/  BSSY B0, `(.L_x_510) ;  /* 0x0000029000007945 */ /* 0x000fe20003800000 */
[----:B------:R-:W-:-:S04]  /*fb80*/  ISETP.NE.U32.AND P0, PT, RZ, UR4, PT ;  /* 0x00000004ff007c0c */ /* 0x000fc8000bf05070 */
[----:B------:R-:W-:-:S13]  /*fb90*/  ISETP.NE.AND.EX P0, PT, RZ, UR5, PT, P0 ;  /* 0x00000005ff007c0c */ /* 0x000fda000bf05300 */
[----:B------:R-:W-:Y:S05]  /*fba0*/  @!P0 BRA `(.L_x_511) ;  /* 0x0000000000908947 */ /* 0x000fea0003800000 */
[----:B------:R-:W-:Y:S06]  /*fbb0*/  BAR.SYNC.DEFER_BLOCKING 0x0 ;  /* 0x0000000000007b1d */ /* 0x000fec0000010000 */
[----:B0-----:R-:W0:Y:S01]  /*fbc0*/  SHFL.DOWN P0, R0, R239, 0x1, 0x1f ;  /* 0x08201f00ef007f89 */ /* 0x001e220000000000 */
[----:B------:R-:W2:Y:S01]  /*fbd0*/  S2R R4, SR_LANEID ;  /* 0x0000000000047919 */ /* 0x000ea20000000000 */
[----:B------:R-:W3:Y:S01]  /*fbe0*/  S2R R21, SR_TID.X ;  /* 0x0000000000157919 */ /* 0x000ee20000002100 */
[----:B0-----:R-:W-:-:S05]  /*fbf0*/  @P0 FADD R0, R0, R239 ;  /* 0x000000ef00000221 */ /* 0x001fca0000000000 */
[----:B------:R-:W0:Y:S01]  /*fc00*/  SHFL.DOWN P0, R3, R0, 0x2, 0x1f ;  /* 0x08401f0000037f89 */ /* 0x000e220000000000 */
[----:B--2---:R-:W-:-:S13]  /*fc10*/  ISETP.NE.AND P1, PT, R4, RZ, PT ;  /* 0x000000ff0400720c */ /* 0x004fda0003f25270 */
[----:B------:R-:W2:Y:S01]  /*fc20*/  @!P1 S2R R9, SR_CgaCtaId ;  /* 0x0000000000099919 */ /* 0x000ea20000008800 */
[----:B------:R-:W-:Y:S01]  /*fc30*/  @!P1 MOV R4, 0x400 ;  /* 0x0000040000049802 */ /* 0x000fe20000000f00 */
[----:B0-----:R-:W-:Y:S01]  /*fc40*/  @P0 FADD R3, R0, R3 ;  /* 0x0000000300030221 */ /* 0x001fe20000000000 */
[----:B---3--:R-:W-:-:S04]  /*fc50*/  @!P1 SHF.R.S32.HI R0, RZ, 0x1f, R21 ;  /* 0x0000001fff009819 */ /* 0x008fc80000011415 */
[----:B------:R-:W0:Y:S01]  /*fc60*/  SHFL.DOWN P0, R2, R3, 0x4, 0x1f ;  /* 0x08801f0003027f89 */ /* 0x000e220000000000 */
[----:B------:R-:W-:-:S04]  /*fc70*/  @!P1 LEA.HI R0, R0, R21, RZ, 0x5 ;  /* 0x0000001500009211 */ /* 0x000fc800078f28ff */
[----:B------:R-:W-:Y:S02]  /*fc80*/  @!P1 SHF.R.S32.HI R0, RZ, 0x5, R0 ;  /* 0x00000005ff009819 */ /* 0x000fe40000011400 */
[----:B--2---:R-:W-:Y:S01]  /*fc90*/  @!P1 LEA R9, R9, R4, 0x18 ;  /* 0x0000000409099211 */ /* 0x004fe200078ec0ff */
[----:B0-----:R-:W-:-:S03]  /*fca0*/  @P0 FADD R2, R3, R2 ;  /* 0x0000000203020221 */ /* 0x001fc60000000000 */
[----:B------:R-:W-:Y:S02]  /*fcb0*/  @!P1 LEA R0, R0, R9, 0x2 ;  /* 0x0000000900009211 */ /* 0x000fe400078e10ff */
[----:B------:R-:W0:Y:S02]  /*fcc0*/  SHFL.DOWN P0, R5, R2, 0x8, 0x1f ;  /* 0x09001f0002057f89 */ /* 0x000e240000000000 */
[----:B0-----:R-:W-:-:S05]  /*fcd0*/  @P0 FADD R5, R2, R5 ;  /* 0x0000000502050221 */ /* 0x001fca0000000000 */
[----:B-1----:R-:W0:Y:S02]  /*fce0*/  SHFL.DOWN P0, R7, R5, 0x10, 0x1f ;  /* 0x0a001f0005077f89 */ /* 0x002e240000000000 */
        /* <DEDUP_REMOVED lines=11> */
[----:B------:R-:W-:-:S04]  /*fda0*/  @!P0 FADD.FTZ R2, R3, R2 ;  /* 0x0000000203028221 */ /* 0x000fc80000010000 */
[----:B-1----:R-:W-:-:S05]  /*fdb0*/  @!P0 FADD.FTZ R7, R2, R5 ;  /* 0x0000000502078221 */ /* 0x002fca0000010000 */
[----:B------:R1:W-:Y:S01]  /*fdc0*/  REDG.E.ADD.F32.FTZ.RN.STRONG.GPU desc[UR14][R242.64], R7 ;  /* 0x00000007f20079a6 */ /* 0x0003e2000c10f38e */
[----:B------:R-:W-:Y:S01]  /*fdd0*/  HFMA2.MMA R21, -RZ, RZ, 0, 0 ;  /* 0x00000000ff157435 */ /* 0x000fe200000001ff */
[----:B------:R-:W-:Y:S10]  /*fde0*/  BRA `(.L_x_512) ;  /* 0x0000000000047947 */ /* 0x000ff40003800000 */
.L_x_511:
[----:B------:R-:W2:Y:S02]  /*fdf0*/  S2R R21, SR_TID.X ;  /* 0x0000000000157919 */ /* 0x000ea40000002100 */
.L_x_512:
[----:B------:R-:W-:Y:S05]  /*fe00*/  BSYNC B0 ;  /* 0x0000000000007941 */ /* 0x000fea0003800000 */
.L_x_510:
[----:B------:R-:W-:Y:S02]  /*fe10*/  ULDC UR22, c[0x0][0x21c] ;  /* 0x0000870000167ab9 */ /* 0x000fe40000000800 */
[----:B--2---:R-:W-:-:S13]  /*fe20*/  ISETP.GE.AND P0, PT, R21, UR22, PT ;  /* 0x0000001615007c0c */ /* 0x004fda000bf06270 */
[----:B------:R-:W-:Y:S05]  /*fe30*/  @P0 EXIT ;  /* 0x000000000000094d */ /* 0x000fea0003800000 */
[----:B------:R-:W-:Y:S01]  /*fe40*/  ULDC.64 UR6, c[0x0][0x338] ;  /* 0x0000ce0000067ab9 */ /* 0x000fe20000000a00 */
[----:B------:R-:W2:Y:S01]  /*fe50*/  S2UR UR5, SR_CgaCtaId ;  /* 0x00000000000579c3 */ /* 0x000ea20000008800 */
[C---:B0-----:R-:W-:Y:S01]  /*fe60*/  IMAD R0, R122.reuse, UR6, RZ ;  /* 0x000000067a007c24 */ /* 0x041fe2000f8e02ff */
[----:B------:R-:W-:Y:S01]  /*fe70*/  ULDC.64 UR8, c[0x0][0x358] ;  /* 0x0000d60000087ab9 */ /* 0x000fe20000000a00 */
[C---:B-1----:R-:W-:Y:S01]  /*fe80*/  IMAD.WIDE.U32 R6, R123.reuse, UR6, RZ ;  /* 0x000000067b067c25 */ /* 0x042fe2000f8e00ff */
[----:B------:R-:W-:Y:S01]  /*fe90*/  ULDC.64 UR10, c[0x0][0x268] ;  /* 0x00009a00000a7ab9 */ /* 0x000fe20000000a00 */
[----:B------:R-:W-:Y:S01]  /*fea0*/  ULDC.64 UR18, c[0x0][0x248] ;  /* 0x0000920000127ab9 */ /* 0x000fe20000000a00 */
[----:B------:R-:W-:Y:S01]  /*feb0*/  BSSY B0, `(.L_x_513) ;  /* 0x0000060000007945 */ /* 0x000fe20003800000 */
[----:B------:R-:W-:Y:S01]  /*fec0*/  IMAD R33, R123, UR7, R0 ;  /* 0x000000077b217c24 */ /* 0x000fe2000f8e0200 */
[----:B------:R-:W-:Y:S01]  /*fed0*/  ULDC.64 UR6, c[0x0][0x378] ;  /* 0x0000de0000067ab9 */ /* 0x000fe20000000a00 */
[C---:B------:R-:W-:Y:S01]  /*fee0*/  IMAD R2, R122.reuse, UR8, RZ ;  /* 0x000000087a027c24 */ /* 0x040fe2000f8e02ff */
[----:B------:R-:W-:Y:S01]  /*fef0*/  UMOV UR4, 0x400 ;  /* 0x0000040000047882 */ /* 0x000fe20000000000 */
[C---:B------:R-:W-:Y:S01]  /*ff00*/  IMAD R0, R122.reuse, UR6, RZ ;  /* 0x000000067a007c24 */ /* 0x040fe2000f8e02ff */
[----:B------:R-:W-:Y:S01]  /*ff10*/  IADD3 R33, R7, R33, RZ ;  /* 0x0000002107217210 */ /* 0x000fe20007ffe0ff */
[C---:B------:R-:W-:Y:S01]  /*ff20*/  IMAD.WIDE.U32 R8, R123.reuse, UR6, RZ ;  /* 0x000000067b087c25 */ /* 0x040fe2000f8e00ff */
[----:B------:R-:W-:Y:S01]  /*ff30*/  ULDC UR6, c[0x0][0x0] ;  /* 0x0000000000067ab9 */ /* 0x000fe20000000800 */
[----:B------:R-:W-:Y:S01]  /*ff40*/  ULDC.64 UR26, c[0x0][0x2e0] ;  /* 0x0000b800001a7ab9 */ /* 0x000fe20000000a00 */
[----:B------:R-:W-:Y:S01]  /*ff50*/  ULDC.64 UR24, c[0x0][0x270] ;  /* 0x00009c0000187ab9 */ /* 0x000fe20000000a00 */
[----:B------:R-:W-:Y:S01]  /*ff60*/  IMAD R31, R123, UR7, R0 ;  /* 0x000000077b1f7c24 */ /* 0x000fe2000f8e0200 */
[----:B------:R-:W-:Y:S01]  /*ff70*/  ULDC.64 UR30, c[0x0][0x2d8] ;  /* 0x0000b600001e7ab9 */ /* 0x000fe20000000a00 */
[C---:B------:R-:W-:Y:S01]  /*ff80*/  IMAD R0, R122.reuse, UR10, RZ ;  /* 0x0000000a7a007c24 */ /* 0x040fe2000f8e02ff */
[----:B------:R-:W-:Y:S01]  /*ff90*/  ULDC.64 UR28, c[0x0][0x250] ;  /* 0x00009400001c7ab9 */ /* 0x000fe20000000a00 */
[----:B------:R-:W-:Y:S01]  /*ffa0*/  IMAD R122, R122, UR18, RZ ;  /* 0x000000127a7a7c24 */ /* 0x000fe2000f8e02ff */
[----:B------:R-:W-:Y:S01]  /*ffb0*/  IADD3 R31, R9, R31, RZ ;  /* 0x0000001f091f7210 */ /* 0x000fe20007ffe0ff */
[C---:B------:R-:W-:Y:S01]  /*ffc0*/  IMAD.WIDE.U32 R10, R123.reuse, UR8, RZ ;  /* 0x000000087b0a7c25 */ /* 0x040fe2000f8e00ff */
[----:B------:R-:W-:Y:S01]  /*ffd0*/  ULDC.64 UR12, c[0x0][0x360] ;  /* 0x0000d800000c7ab9 */ /* 0x000fe20000000a00 */
[----:B------:R-:W-:Y:S01]  /*ffe0*/  ULDC.64 UR16, c[0x0][0x3c8] ;  /* 0x0000f20000107ab9 */ /* 0x000fe20000000a00 */
[----:B--2---:R-:W-:Y:S01]  /*fff0*/  ULEA UR4, UR5, UR4, 0x18 ;  /* 0x0000000405047291 */ /* 0x004fe2000f8ec03f */
[C---:B------:R-:W-:Y:S01]  /*10000*/  IMAD R29, R123.reuse, UR9, R2 ;  /* 0x000000097b1d7c24 */ /* 0x040fe2000f8e0202 */
[----:B------:R-:W-:Y:S01]  /*10010*/  ULDC.64 UR8, c[0x0][0x340] ;  /* 0x0000d00000087ab9 */ /* 0x000fe20000000a00 */
[----:B------:R-:W-:Y:S01]  /*10020*/  IMAD.WIDE.U32 R16, R123, UR10, RZ ;  /* 0x0000000a7b107c25 */ /* 0x000fe2000f8e00ff */
[----:B------:R-:W-:-:S02]  /*10030*/  ULDC.64 UR20, c[0x0][0x3d0] ;  /* 0x0000f40000147ab9 */ /* 0x000fc40000000a00 */
        /* <DEDUP_REMOVED lines=8> */
.L_x_514:
        /* <DEDUP_REMOVED lines=32> */
[----:B--2---:R-:W-:Y:S01]  /*102c0*/  LEA R14, P1, R12, UR30, 0x3 ;  /* 0x0000001e0c0e7c11 */ /* 0x004fe2000f8218ff */
        /* <DEDUP_REMOVED lines=12> */
[----:B------:R-:W2:Y:S01]  /*10390*/  LDG.E.64 R14, desc[UR14][R14.64] ;  /* 0x0000000e0e0e7981 */ /* 0x000ea2000c1e1b00 */
        /* <DEDUP_REMOVED lines=18> */
.L_x_513:
[----:B------:R-:W-:Y:S05]  /*104c0*/  EXIT ;  /* 0x000000000000794d */ /* 0x000fea0003800000 */
.L_x_475:
[----:B------:R-:W-:Y:S01]  /*104d0*/  HFMA2.MMA R221, -RZ, RZ, 0, 5.9604644775390625e-08 ;  /* 0x00000001ffdd7435 */ /* 0x000fe200000001ff */
[----:B------:R-:W-:Y:S02]  /*104e0*/  MOV R224, R209 ;  /* 0x000000d100e07202 */ /* 0x000fe40000000f00 */
[----:B------:R-:W-:Y:S02]  /*104f0*/  MOV R226, RZ ;  /* 0x000000ff00e27202 */ /* 0x000fe40000000f00 */
[----:B------:R-:W-:-:S07]  /*10500*/  MOV R79, 0xffffffff ;  /* 0xffffffff004f7802 */ /* 0x000fce0000000f00 */
[----:B-1---5:R-:W-:Y:S05]  /*10510*/  WARPSYNC.COLLECTIVE R79, `(.L_x_515) ;  /* 0x000000004f087348 */ /* 0x022fea0003c00000 */
[----:B------:R0:W2:Y:S02]  /*10520*/  SHFL.UP P0, R213, R224, R221, R226 ;  /* 0x040000dde0d57389 */ /* 0x0000a400000000e2 */
[----:B012--5:R-:W-:Y:S01]  /*10530*/  ENDCOLLECTIVE ;  /* 0x000000000000791b */ /* 0x027fe20003800000 */
.L_x_515:
[----:B------:R-:W-:Y:S02]  /*10540*/  MOV R224, R212 ;  /* 0x000000d400e07202 */ /* 0x000fe40000000f00 */
[----:B------:R-:W-:-:S07]  /*10550*/  MOV R76, R213 ;  /* 0x000000d5004c7202 */ /* 0x000fce0000000f00 */
[----:B------:R-:W-:Y:S05]  /*10560*/  WARPSYNC.COLLECTIVE R79, `(.L_x_516) ;  /* 0x000000004f087348 */ /* 0x000fea0003c00000 */
[----:B------:R0:W1:Y:S02]  /*10570*/  SHFL.UP P0, R213, R224, R221, R226 ;  /* 0x040000dde0d57389 */ /* 0x00006400000000e2 */
[----:B01----:R-:W-:Y:S01]  /*10580*/  ENDCOLLECTIVE ;  /* 0x000000000000791b */ /* 0x003fe20003800000 */
.L_x_516:
[----:B------:R-:W-:Y:S02]  /*10590*/  MOV R224, R211 ;  /* 0x000000d300e07202 */ /* 0x000fe40000000f00 */
[----:B------:R-:W-:-:S07]  /*105a0*/  MOV R77, R213 ;  /* 0x000000d5004d7202 */ /* 0x000fce0000000f00 */
[----:B------:R-:W-:Y:S05]  /*105b0*/  WARPSYNC.COLLECTIVE R79, `(.L_x_517) ;  /* 0x000000004f087348 */ /* 0x000fea0003c00000 */
[----:B------:R0:W1:Y:S02]  /*105c0*/  SHFL.UP P0, R213, R224, R221, R226 ;  /* 0x040000dde0d57389 */ /* 0x00006400000000e2 */
[----:B01----:R-:W-:Y:S01]  /*105d0*/  ENDCOLLECTIVE ;  /* 0x000000000000791b */ /* 0x003fe20003800000 */
.L_x_517:
[----:B------:R-:W-:Y:S02]  /*105e0*/  MOV R224, R210 ;  /* 0x000000d200e07202 */ /* 0x000fe40000000f00 */
[----:B------:R-:W-:-:S07]  /*105f0*/  MOV R78, R213 ;  /* 0x000000d5004e7202 */ /* 0x000fce0000000f00 */
[----:B------:R-:W-:Y:S05]  /*10600*/  WARPSYNC.COLLECTIVE R79, `(.L_x_518) ;  /* 0x000000004f087348 */ /* 0x000fea0003c00000 */
[----:B------:R0:W1:Y:S02]  /*10610*/  SHFL.UP P0, R213, R224, R221, R226 ;  /* 0x040000dde0d57389 */ /* 0x00006400000000e2 */
[----:B01----:R-:W-:Y:S01]  /*10620*/  ENDCOLLECTIVE ;  /* 0x000000000000791b */ /* 0x003fe20003800000 */
.L_x_518:
        /* <DEDUP_REMOVED lines=17> */
.L_x_519:
[----:B------:R-:W-:Y:S02]  /*10740*/  MOV R224, R212 ;  /* 0x000000d400e07202 */ /* 0x000fe40000000f00 */
[----:B------:R-:W-:-:S07]  /*10750*/  MOV R76, R213 ;  /* 0x000000d5004c7202 */ /* 0x000fce0000000f00 */
[----:B------:R-:W-:Y:S05]  /*10760*/  WARPSYNC.COLLECTIVE R79, `(.L_x_520) ;  /* 0x000000004f087348 */ /* 0x000fea0003c00000 */
[----:B------:R0:W1:Y:S02]  /*10770*/  SHFL.UP P0, R213, R224, R221, R226 ;  /* 0x040000dde0d57389 */ /* 0x00006400000000e2 */
[----:B01----:R-:W-:Y:S01]  /*10780*/  ENDCOLLECTIVE ;  /* 0x000000000000791b */ /* 0x003fe20003800000 */
.L_x_520:
[----:B------:R-:W-:Y:S02]  /*10790*/  MOV R224, R211 ;  /* 0x000000d300e07202 */ /* 0x000fe40000000f00 */
[----:B------:R-:W-:-:S07]  /*107a0*/  MOV R77, R213 ;  /* 0x000000d5004d7202 */ /* 0x000fce0000000f00 */
[----:B------:R-:W-:Y:S05]  /*107b0*/  WARPSYNC.COLLECTIVE R79, `(.L_x_521) ;  /* 0x000000004f087348 */ /* 0x000fea0003c00000 */
[----:B------:R0:W1:Y:S02]  /*107c0*/  SHFL.UP P0, R213, R224, R221, R226 ;  /* 0x040000dde0d57389 */ /* 0x00006400000000e2 */
[----:B01----:R-:W-:Y:S01]  /*107d0*/  ENDCOLLECTIVE ;  /* 0x000000000000791b */ /* 0x003fe20003800000 */
.L_x_521:
[----:B------:R-:W-:Y:S02]  /*107e0*/  MOV R224, R210 ;  /* 0x000000d200e07202 */ /* 0x000fe40000000f00 */
[----:B------:R-:W-:-:S07]  /*107f0*/  MOV R78, R213 ;  /* 0x000000d5004e7202 */ /* 0x000fce0000000f00 */
[----:B------:R-:W-:Y:S05]  /*10800*/  WARPSYNC.COLLECTIVE R79, `(.L_x_522) ;  /* 0x000000004f087348 */ /* 0x000fea0003c00000 */
[----:B------:R0:W1:Y:S02]  /*10810*/  SHFL.UP P0, R213, R224, R221, R226 ;  /* 0x040000dde0d57389 */ /* 0x00006400000000e2 */
[----:B01----:R-:W-:Y:S01]  /*10820*/  ENDCOLLECTIVE ;  /* 0x000000000000791b */ /* 0x003fe20003800000 */
.L_x_522:
        /* <DEDUP_REMOVED lines=17> */
.L_x_523:
[----:B------:R-:W-:Y:S02]  /*10940*/  MOV R224, R212 ;  /* 0x000000d400e07202 */ /* 0x000fe40000000f00 */
[----:B------:R-:W-:-:S07]  /*10950*/  MOV R76, R213 ;  /* 0x000000d5004c7202 */ /* 0x000fce0000000f00 */
[----:B------:R-:W-:Y:S05]  /*10960*/  WARPSYNC.COLLECTIVE R79, `(.L_x_524) ;  /* 0x000000004f087348 */ /* 0x000fea0003c00000 */
[----:B------:R0:W1:Y:S02]  /*10970*/  SHFL.UP P0, R213, R224, R221, R226 ;  /* 0x040000dde0d57389 */ /* 0x00006400000000e2 */
[----:B01----:R-:W-:Y:S01]  /*10980*/  ENDCOLLECTIVE ;  /* 0x000000000000791b */ /* 0x003fe20003800000 */
.L_x_524:
[----:B------:R-:W-:Y:S02]  /*10990*/  MOV R224, R211 ;  /* 0x000000d300e07202 */ /* 0x000fe40000000f00 */
[----:B------:R-:W-:-:S07]  /*109a0*/  MOV R77, R213 ;  /* 0x000000d5004d7202 */ /* 0x000fce0000000f00 */
[----:B------:R-:W-:Y:S05]  /*109b0*/  WARPSYNC.COLLECTIVE R79, `(.L_x_525) ;  /* 0x000000004f087348 */ /* 0x000fea0003c00000 */
[----:B------:R0:W1:Y:S02]  /*109c0*/  SHFL.UP P0, R213, R224, R221, R226 ;  /* 0x040000dde0d57389 */ /* 0x00006400000000e2 */
[----:B01----:R-:W-:Y:S01]  /*109d0*/  ENDCOLLECTIVE ;  /* 0x000000000000791b */ /* 0x003fe20003800000 */
.L_x_525:
[----:B------:R-:W-:Y:S02]  /*109e0*/  MOV R224, R210 ;  /* 0x000000d200e07202 */ /* 0x000fe40000000f00 */
[----:B------:R-:W-:-:S07]  /*109f0*/  MOV R78, R213 ;  /* 0x000000d5004e7202 */ /* 0x000fce0000000f00 */
[----:B------:R-:W-:Y:S05]  /*10a00*/  WARPSYNC.COLLECTIVE R79, `(.L_x_526) ;  /* 0x000000004f087348 */ /* 0x000fea0003c00000 */
[----:B------:R0:W1:Y:S02]  /*10a10*/  SHFL.UP P0, R213, R224, R221, R226 ;  /* 0x040000dde0d57389 */ /* 0x00006400000000e2 */
[----:B01----:R-:W-:Y:S01]  /*10a20*/  ENDCOLLECTIVE ;  /* 0x000000000000791b */ /* 0x003fe20003800000 */
.L_x_526:
        /* <DEDUP_REMOVED lines=17> */
.L_x_527:
[----:B------:R-:W-:Y:S02]  /*10b40*/  MOV R224, R212 ;  /* 0x000000d400e07202 */ /* 0x000fe40000000f00 */
[----:B------:R-:W-:-:S07]  /*10b50*/  MOV R76, R213 ;  /* 0x000000d5004c7202 */ /* 0x000fce0000000f00 */
[----:B------:R-:W-:Y:S05]  /*10b60*/  WARPSYNC.COLLECTIVE R79, `(.L_x_528) ;  /* 0x000000004f087348 */ /* 0x000fea0003c00000 */
[----:B------:R0:W1:Y:S02]  /*10b70*/  SHFL.UP P0, R213, R224, R221, R226 ;  /* 0x040000dde0d57389 */ /* 0x00006400000000e2 */
[----:B01----:R-:W-:Y:S01]  /*10b80*/  ENDCOLLECTIVE ;  /* 0x000000000000791b */ /* 0x003fe20003800000 */
.L_x_528:
[----:B------:R-:W-:Y:S02]  /*10b90*/  MOV R224, R211 ;  /* 0x000000d300e07202 */ /* 0x000fe40000000f00 */
[----:B------:R-:W-:-:S07]  /*10ba0*/  MOV R77, R213 ;  /* 0x000000d5004d7202 */ /* 0x000fce0000000f00 */
[----:B------:R-:W-:Y:S05]  /*10bb0*/  WARPSYNC.COLLECTIVE R79, `(.L_x_529) ;  /* 0x000000004f087348 */ /* 0x000fea0003c00000 */
[----:B------:R0:W1:Y:S02]  /*10bc0*/  SHFL.UP P0, R213, R224, R221, R226 ;  /* 0x040000dde0d57389 */ /* 0x00006400000000e2 */
[----:B01----:R-:W-:Y:S01]  /*10bd0*/  ENDCOLLECTIVE ;  /* 0x000000000000791b */ /* 0x003fe20003800000 */
.L_x_529:
[----:B------:R-:W-:Y:S02]  /*10be0*/  MOV R224, R210 ;  /* 0x000000d200e07202 */ /* 0x000fe40000000f00 */
[----:B------:R-:W-:-:S07]  /*10bf0*/  MOV R78, R213 ;  /* 0x000000d5004e7202 */ /* 0x000fce0000000f00 */
[----:B------:R-:W-:Y:S05]  /*10c00*/  WARPSYNC.COLLECTIVE R79, `(.L_x_530) ;  /* 0x000000004f087348 */ /* 0x000fea0003c00000 */
[----:B------:R0:W1:Y:S02]  /*10c10*/  SHFL.UP P0, R213, R224, R221, R226 ;  /* 0x040000dde0d57389 */ /* 0x00006400000000e2 */
[----:B01----:R-:W-:Y:S01]  /*10c20*/  ENDCOLLECTIVE ;  /* 0x000000000000791b */ /* 0x003fe20003800000 */
.L_x_530:
        /* <DEDUP_REMOVED lines=17> */
.L_x_531:
[----:B------:R-:W-:Y:S02]  /*10d40*/  MOV R224, R215 ;  /* 0x000000d700e07202 */ /* 0x000fe40000000f00 */
[----:B------:R-:W-:-:S07]  /*10d50*/  MOV R76, R213 ;  /* 0x000000d5004c7202 */ /* 0x000fce0000000f00 */
[----:B------:R-:W-:Y:S05]  /*10d60*/  WARPSYNC.COLLECTIVE R79, `(.L_x_532) ;  /* 0x000000004f087348 */ /* 0x000fea0003c00000 */
[----:B------:R0:W1:Y:S02]  /*10d70*/  SHFL.UP P0, R213, R224, R221, R226 ;  /* 0x040000dde0d57389 */ /* 0x00006400000000e2 */
[----:B01----:R-:W-:Y:S01]  /*10d80*/  ENDCOLLECTIVE ;  /* 0x000000000000791b */ /* 0x003fe20003800000 */
.L_x_532:
[----:B------:R-:W-:Y:S02]  /*10d90*/  MOV R224, R211 ;  /* 0x000000d300e07202 */ /* 0x000fe40000000f00 */
[----:B------:R-:W-:-:S07]  /*10da0*/  MOV R78, R213 ;  /* 0x000000d5004e7202 */ /* 0x000fce0000000f00 */
[----:B------:R-:W-:Y:S05]  /*10db0*/  WARPSYNC.COLLECTIVE R79, `(.L_x_533) ;  /* 0x000000004f087348 */ /* 0x000fea0003c00000 */
[----:B------:R0:W1:Y:S02]  /*10dc0*/  SHFL.UP P0, R213, R224, R221, R226 ;  /* 0x040000dde0d57389 */ /* 0x00006400000000e2 */
[----:B01----:R-:W-:Y:S01]  /*10dd0*/  ENDCOLLECTIVE ;  /* 0x000000000000791b */ /* 0x003fe20003800000 */
.L_x_533:
[----:B------:R-:W-:Y:S02]  /*10de0*/  MOV R224, R210 ;  /* 0x000000d200e07202 */ /* 0x000fe40000000f00 */
[----:B------:R-:W-:-:S07]  /*10df0*/  MOV R212, R213 ;  /* 0x000000d500d47202 */ /* 0x000fce0000000f00 */
[----:B------:R-:W-:Y:S05]  /*10e00*/  WARPSYNC.COLLECTIVE R79, `(.L_x_534) ;  /* 0x000000004f087348 */ /* 0x000fea0003c00000 */
[----:B------:R0:W1:Y:S02]  /*10e10*/  SHFL.UP P0, R213, R224, R221, R226 ;  /* 0x040000dde0d57389 */ /* 0x00006400000000e2 */
[----:B01----:R-:W-:Y:S01]  /*10e20*/  ENDCOLLECTIVE ;  /* 0x000000000000791b */ /* 0x003fe20003800000 */
.L_x_534:
[----:B------:R-:W-:Y:S01]  /*10e30*/  MOV R214, R213 ;  /* 0x000000d500d67202 */ /* 0x000fe20000000f00 */
[----:B------:R-:W-:Y:S06]  /*10e40*/  BRA `(.L_x_535) ;  /* 0xffffff8400507947 */ /* 0x000fec000383ffff */
.L_x_476:
        /* <DEDUP_REMOVED lines=8> */
.L_x_537:
[----:B------:R-:W-:Y:S05]  /*10ed0*/  BSYNC B0 ;  /* 0x0000000000007941 */ /* 0x000fea0003800000 */
.L_x_536:
[----:B------:R-:W-:Y:S05]  /*10ee0*/  BRA `(.L_x_538) ;  /* 0xffffff8400607947 */ /* 0x000fea000383ffff */
.L_x_477:
        /* <DEDUP_REMOVED lines=8> */
.L_x_540:
[----:B------:R-:W-:Y:S05]  /*10f70*/  BSYNC B0 ;  /* 0x0000000000007941 */ /* 0x000fea0003800000 */
.L_x_539:
[----:B------:R-:W-:Y:S05]  /*10f80*/  BRA `(.L_x_541) ;  /* 0xffffff8400407947 */ /* 0x000fea000383ffff */
.L_x_478:
        /* <DEDUP_REMOVED lines=8> */
.L_x_543:
[----:B------:R-:W-:Y:S05]  /*11010*/  BSYNC B0 ;  /* 0x0000000000007941 */ /* 0x000fea0003800000 */
.L_x_542:
[----:B------:R-:W-:Y:S05]  /*11020*/  BRA `(.L_x_544) ;  /* 0xffffff8400207947 */ /* 0x000fea000383ffff */
.L_x_479:
        /* <DEDUP_REMOVED lines=8> */
.L_x_546:
[----:B------:R-:W-:Y:S05]  /*110b0*/  BSYNC B0 ;  /* 0x0000000000007941 */ /* 0x000fea0003800000 */
.L_x_545:
[----:B------:R-:W-:Y:S05]  /*110c0*/  BRA `(.L_x_547) ;  /* 0xffffff8400007947 */ /* 0x000fea000383ffff */
.L_x_480:
        /* <DEDUP_REMOVED lines=8> */
.L_x_549:
[----:B------:R-:W-:Y:S05]  /*11150*/  BSYNC B0 ;  /* 0x0000000000007941 */ /* 0x000fea0003800000 */
.L_x_548:
        /* <DEDUP_REMOVED lines=10> */
.L_x_550:
[----:B------:R-:W-:Y:S02]  /*11200*/  MOV R76, 0x1f ;  /* 0x0000001f004c7802 */ /* 0x000fe40000000f00 */
[----:B------:R-:W-:Y:S02]  /*11210*/  MOV R224, R211 ;  /* 0x000000d300e07202 */ /* 0x000fe40000000f00 */
[----:B------:R-:W-:-:S07]  /*11220*/  MOV R222, R213 ;  /* 0x000000d500de7202 */ /* 0x000fce0000000f00 */
[----:B------:R-:W-:Y:S05]  /*11230*/  WARPSYNC.COLLECTIVE R79, `(.L_x_551) ;  /* 0x000000004f087348 */ /* 0x000fea0003c00000 */
[----:B------:R0:W1:Y:S02]  /*11240*/  SHFL.UP P0, R213, R224, R221, R226 ;  /* 0x040000dde0d57389 */ /* 0x00006400000000e2 */
[----:B01----:R-:W-:Y:S01]  /*11250*/  ENDCOLLECTIVE ;  /* 0x000000000000791b */ /* 0x003fe20003800000 */
.L_x_551:
[----:B------:R-:W-:Y:S02]  /*11260*/  MOV R224, R210 ;  /* 0x000000d200e07202 */ /* 0x000fe40000000f00 */
[----:B------:R-:W-:-:S07]  /*11270*/  MOV R211, R213 ;  /* 0x000000d500d37202 */ /* 0x000fce0000000f00 */
[----:B------:R-:W-:Y:S05]  /*11280*/  WARPSYNC.COLLECTIVE R79, `(.L_x_552) ;  /* 0x000000004f087348 */ /* 0x000fea0003c00000 */
[----:B------:R0:W1:Y:S02]  /*11290*/  SHFL.UP P0, R213, R224, R221, R226 ;  /* 0x040000dde0d57389 */ /* 0x00006400000000e2 */
[----:B01----:R-:W-:Y:S01]  /*112a0*/  ENDCOLLECTIVE ;  /* 0x000000000000791b */ /* 0x003fe20003800000 */
.L_x_552:
[----:B------:R-:W-:Y:S05]  /*112b0*/  WARPSYNC.COLLECTIVE R79, `(.L_x_553) ;  /* 0x000000004f087348 */ /* 0x000fea0003c00000 */
[----:B------:R0:W1:Y:S02]  /*112c0*/  SHFL.IDX P0, R228, R78, R77, R76 ;  /* 0x0000004d4ee47389 */ /* 0x000064000000004c */
[----:B01----:R-:W-:Y:S01]  /*112d0*/  ENDCOLLECTIVE ;  /* 0x000000000000791b */ /* 0x003fe20003800000 */
.L_x_553:
[----:B------:R-:W-:Y:S02]  /*112e0*/  MOV R78, R73 ;  /* 0x00000049004e7202 */ /* 0x000fe40000000f00 */
[----:B------:R-:W-:Y:S02]  /*112f0*/  MOV R210, R213 ;  /* 0x000000d500d27202 */ /* 0x000fe40000000f00 */
[----:B------:R-:W-:-:S07]  /*11300*/  MOV R72, R228 ;  /* 0x000000e400487202 */ /* 0x000fce0000000f00 */
[----:B------:R-:W-:Y:S05]  /*11310*/  WARPSYNC.COLLECTIVE R79, `(.L_x_554) ;  /* 0x000000004f087348 */ /* 0x000fea0003c00000 */
[----:B------:R0:W1:Y:S02]  /*11320*/  SHFL.IDX P0, R228, R78, R77, R76 ;  /* 0x0000004d4ee47389 */ /* 0x000064000000004c */
[----:B01----:R-:W-:Y:S01]  /*11330*/  ENDCOLLECTIVE ;  /* 0x000000000000791b */ /* 0x003fe20003800000 */
.L_x_554:
[----:B------:R-:W-:Y:S02]  /*11340*/  MOV R78, R74 ;  /* 0x0000004a004e7202 */ /* 0x000fe40000000f00 */
[----:B------:R-:W-:-:S07]  /*11350*/  MOV R73, R228 ;  /* 0x000000e400497202 */ /* 0x000fce0000000f00 */
[----:B------:R-:W-:Y:S05]  /*11360*/  WARPSYNC.COLLECTIVE R79, `(.L_x_555) ;  /* 0x000000004f087348 */ /* 0x000fea0003c00000 */
[----:B------:R0:W1:Y:S02]  /*11370*/  SHFL.IDX P0, R228, R78, R77, R76 ;  /* 0x0000004d4ee47389 */ /* 0x000064000000004c */
[----:B01----:R-:W-:Y:S01]  /*11380*/  ENDCOLLECTIVE ;  /* 0x000000000000791b */ /* 0x003fe20003800000 */
.L_x_555:
[----:B------:R-:W-:Y:S02]  /*11390*/  MOV R78, R75 ;  /* 0x0000004b004e7202 */ /* 0x000fe40000000f00 */
[----:B------:R-:W-:-:S07]  /*113a0*/  MOV R74, R228 ;  /* 0x000000e4004a7202 */ /* 0x000fce0000000f00 */
[----:B------:R-:W-:Y:S05]  /*113b0*/  WARPSYNC.COLLECTIVE R79, `(.L_x_556) ;  /* 0x000000004f087348 */ /* 0x000fea0003c00000 */
[----:B------:R0:W1:Y:S02]  /*113c0*/  SHFL.IDX P0, R228, R78, R77, R76 ;  /* 0x0000004d4ee47389 */ /* 0x000064000000004c */
[----:B01----:R-:W-:Y:S01]  /*113d0*/  ENDCOLLECTIVE ;  /* 0x000000000000791b */ /* 0x003fe20003800000 */
.L_x_556:
[----:B------:R-:W-:Y:S01]  /*113e0*/  MOV R75, R228 ;  /* 0x000000e4004b7202 */ /* 0x000fe20000000f00 */
[----:B------:R-:W-:Y:S06]  /*113f0*/  BRA `(.L_x_557) ;  /* 0xffffff80005c7947 */ /* 0x000fec000383ffff */
.L_x_482:
[----:B------:R-:W-:Y:S01]  /*11400*/  HFMA2.MMA R251, -RZ, RZ, 0, 5.9604644775390625e-08 ;  /* 0x00000001fffb7435 */ /* 0x000fe200000001ff */
[----:B------:R-:W-:Y:S02]  /*11410*/  MOV R250, R248 ;  /* 0x000000f800fa7202 */ /* 0x000fe40000000f00 */
[----:B------:R-:W-:Y:S02]  /*11420*/  MOV R228, 0x1f ;  /* 0x0000001f00e47802 */ /* 0x000fe40000000f00 */
[----:B------:R-:W-:-:S07]  /*11430*/  MOV R79, 0xffffffff ;  /* 0xffffffff004f7802 */ /* 0x000fce0000000f00 */
[----:B------:R-:W-:Y:S05]  /*11440*/  WARPSYNC.COLLECTIVE R79, `(.L_x_558) ;  /* 0x000000004f087348 */ /* 0x000fea0003c00000 */
[----:B------:R0:W1:Y:S02]  /*11450*/  SHFL.DOWN P2, R245, R250, R251, R228 ;  /* 0x080000fbfaf57389 */ /* 0x00006400000400e4 */
[----:B01----:R-:W-:Y:S01]  /*11460*/  ENDCOLLECTIVE ;  /* 0x000000000000791b */ /* 0x003fe20003800000 */
.L_x_558:
[----:B------:R-:W-:Y:S02]  /*11470*/  MOV R250, R247 ;  /* 0x000000f700fa7202 */ /* 0x000fe40000000f00 */
[----:B------:R-:W-:-:S07]  /*11480*/  MOV R77, R245 ;  /* 0x000000f5004d7202 */ /* 0x000fce0000000f00 */
[----:B------:R-:W-:Y:S05]  /*11490*/  WARPSYNC.COLLECTIVE R79, `(.L_x_559) ;  /* 0x000000004f087348 */ /* 0x000fea0003c00000 */
[----:B------:R0:W1:Y:S02]  /*114a0*/  SHFL.DOWN P2, R245, R250, R251, R228 ;  /* 0x080000fbfaf57389 */ /* 0x00006400000400e4 */
[----:B01----:R-:W-:Y:S01]  /*114b0*/  ENDCOLLECTIVE ;  /* 0x000000000000791b */ /* 0x003fe20003800000 */
.L_x_559:
[----:B------:R-:W-:Y:S02]  /*114c0*/  MOV R250, R246 ;  /* 0x000000f600fa7202 */ /* 0x000fe40000000f00 */
[----:B------:R-:W-:-:S07]  /*114d0*/  MOV R76, R245 ;  /* 0x000000f5004c7202 */ /* 0x000fce0000000f00 */
[----:B------:R-:W-:Y:S05]  /*114e0*/  WARPSYNC.COLLECTIVE R79, `(.L_x_560) ;  /* 0x000000004f087348 */ /* 0x000fea0003c00000 */
[----:B------:R0:W1:Y:S02]  /*114f0*/  SHFL.DOWN P2, R245, R250, R251, R228 ;  /* 0x080000fbfaf57389 */ /* 0x00006400000400e4 */
[----:B01----:R-:W-:Y:S01]  /*11500*/  ENDCOLLECTIVE ;  /* 0x000000000000791b */ /* 0x003fe20003800000 */
.L_x_560:
[----:B------:R-:W-:Y:S02]  /*11510*/  MOV R250, R252 ;  /* 0x000000fc00fa7202 */ /* 0x000fe40000000f00 */
[----:B------:R-:W-:-:S07]  /*11520*/  MOV R78, R245 ;  /* 0x000000f5004e7202 */ /* 0x000fce0000000f00 */
[----:B------:R-:W-:Y:S05]  /*11530*/  WARPSYNC.COLLECTIVE R79, `(.L_x_561) ;  /* 0x000000004f087348 */ /* 0x000fea0003c00000 */
[----:B------:R0:W1:Y:S02]  /*11540*/  SHFL.DOWN P2, R245, R250, R251, R228 ;  /* 0x080000fbfaf57389 */ /* 0x00006400000400e4 */
[----:B01----:R-:W-:Y:S01]  /*11550*/  ENDCOLLECTIVE ;  /* 0x000000000000791b */ /* 0x003fe20003800000 */
.L_x_561:
[----:B------:R-:W-:Y:S05]  /*11560*/  BRA `(.L_x_562) ;  /* 0xffffff9400687947 */ /* 0x000fea000383ffff */
.L_x_485:
        /* <DEDUP_REMOVED lines=8> */
.L_x_564:
[----:B------:R-:W-:Y:S05]  /*115f0*/  BSYNC B0 ;  /* 0x0000000000007941 */ /* 0x000fea0003800000 */
.L_x_563:
        /* <DEDUP_REMOVED lines=8> */
.L_x_565:
[----:B------:R-:W-:Y:S02]  /*11680*/  MOV R250, R246 ;  /* 0x000000f600fa7202 */ /* 0x000fe40000000f00 */
[----:B------:R-:W-:-:S07]  /*11690*/  MOV R77, R245 ;  /* 0x000000f5004d7202 */ /* 0x000fce0000000f00 */
[----:B------:R-:W-:Y:S05]  /*116a0*/  WARPSYNC.COLLECTIVE R79, `(.L_x_566) ;  /* 0x000000004f087348 */ /* 0x000fea0003c00000 */
[----:B------:R0:W1:Y:S02]  /*116b0*/  SHFL.DOWN P2, R245, R250, R251, R228 ;  /* 0x080000fbfaf57389 */ /* 0x00006400000400e4 */
[----:B01----:R-:W-:Y:S01]  /*116c0*/  ENDCOLLECTIVE ;  /* 0x000000000000791b */ /* 0x003fe20003800000 */
.L_x_566:
[----:B------:R-:W-:Y:S02]  /*116d0*/  MOV R250, R252 ;  /* 0x000000fc00fa7202 */ /* 0x000fe40000000f00 */
[----:B------:R-:W-:-:S07]  /*116e0*/  MOV R78, R245 ;  /* 0x000000f5004e7202 */ /* 0x000fce0000000f00 */
[----:B------:R-:W-:Y:S05]  /*116f0*/  WARPSYNC.COLLECTIVE R79, `(.L_x_567) ;  /* 0x000000004f087348 */ /* 0x000fea0003c00000 */
[----:B------:R0:W1:Y:S02]  /*11700*/  SHFL.DOWN P2, R245, R250, R251, R228 ;  /* 0x080000fbfaf57389 */ /* 0x00006400000400e4 */
[----:B01----:R-:W-:Y:S01]  /*11710*/  ENDCOLLECTIVE ;  /* 0x000000000000791b */ /* 0x003fe20003800000 */
.L_x_567:
[----:B------:R-:W-:Y:S05]  /*11720*/  BRA `(.L_x_568) ;  /* 0xffffff94004c7947 */ /* 0x000fea000383ffff */
.L_x_488:
        /* <DEDUP_REMOVED lines=8> */
.L_x_570:
[----:B------:R-:W-:Y:S05]  /*117b0*/  BSYNC B0 ;  /* 0x0000000000007941 */ /* 0x000fea0003800000 */
.L_x_569:
        /* <DEDUP_REMOVED lines=8> */
.L_x_571:
[----:B------:R-:W-:Y:S02]  /*11840*/  MOV R250, R246 ;  /* 0x000000f600fa7202 */ /* 0x000fe40000000f00 */
[----:B------:R-:W-:-:S07]  /*11850*/  MOV R77, R245 ;  /* 0x000000f5004d7202 */ /* 0x000fce0000000f00 */
[----:B------:R-:W-:Y:S05]  /*11860*/  WARPSYNC.COLLECTIVE R79, `(.L_x_572) ;  /* 0x000000004f087348 */ /* 0x000fea0003c00000 */
[----:B------:R0:W1:Y:S02]  /*11870*/  SHFL.DOWN P2, R245, R250, R251, R228 ;  /* 0x080000fbfaf57389 */ /* 0x00006400000400e4 */
[----:B01----:R-:W-:Y:S01]  /*11880*/  ENDCOLLECTIVE ;  /* 0x000000000000791b */ /* 0x003fe20003800000 */
.L_x_572:
[----:B------:R-:W-:Y:S02]  /*11890*/  MOV R250, R252 ;  /* 0x000000fc00fa7202 */ /* 0x000fe40000000f00 */
[----:B------:R-:W-:-:S07]  /*118a0*/  MOV R78, R245 ;  /* 0x000000f5004e7202 */ /* 0x000fce0000000f00 */
[----:B------:R-:W-:Y:S05]  /*118b0*/  WARPSYNC.COLLECTIVE R79, `(.L_x_573) ;  /* 0x000000004f087348 */ /* 0x000fea0003c00000 */
[----:B------:R0:W1:Y:S02]  /*118c0*/  SHFL.DOWN P2, R245, R250, R251, R228 ;  /* 0x080000fbfaf57389 */ /* 0x00006400000400e4 */
[----:B01----:R-:W-:Y:S01]  /*118d0*/  ENDCOLLECTIVE ;  /* 0x000000000000791b */ /* 0x003fe20003800000 */
.L_x_573:
[----:B------:R-:W-:Y:S05]  /*118e0*/  BRA `(.L_x_574) ;  /* 0xffffff9400307947 */ /* 0x000fea000383ffff */
.L_x_491:
        /* <DEDUP_REMOVED lines=8> */
.L_x_576:
[----:B------:R-:W-:Y:S05]  /*11970*/  BSYNC B0 ;  /* 0x0000000000007941 */ /* 0x000fea0003800000 */
.L_x_575:
        /* <DEDUP_REMOVED lines=8> */
.L_x_577:
[----:B------:R-:W-:Y:S02]  /*11a00*/  MOV R250, R246 ;  /* 0x000000f600fa7202 */ /* 0x000fe40000000f00 */
[----:B------:R-:W-:-:S07]  /*11a10*/  MOV R77, R245 ;  /* 0x000000f5004d7202 */ /* 0x000fce0000000f00 */
[----:B------:R-:W-:Y:S05]  /*11a20*/  WARPSYNC.COLLECTIVE R79, `(.L_x_578) ;  /* 0x000000004f087348 */ /* 0x000fea0003c00000 */
[----:B------:R0:W1:Y:S02]  /*11a30*/  SHFL.DOWN P2, R245, R250, R251, R228 ;  /* 0x080000fbfaf57389 */ /* 0x00006400000400e4 */
[----:B01----:R-:W-:Y:S01]  /*11a40*/  ENDCOLLECTIVE ;  /* 0x000000000000791b */ /* 0x003fe20003800000 */
.L_x_578:
[----:B------:R-:W-:Y:S02]  /*11a50*/  MOV R250, R252 ;  /* 0x000000fc00fa7202 */ /* 0x000fe40000000f00 */
[----:B------:R-:W-:-:S07]  /*11a60*/  MOV R78, R245 ;  /* 0x000000f5004e7202 */ /* 0x000fce0000000f00 */
[----:B------:R-:W-:Y:S05]  /*11a70*/  WARPSYNC.COLLECTIVE R79, `(.L_x_579) ;  /* 0x000000004f087348 */ /* 0x000fea0003c00000 */
[----:B------:R0:W1:Y:S02]  /*11a80*/  SHFL.DOWN P2, R245, R250, R251, R228 ;  /* 0x080000fbfaf57389 */ /* 0x00006400000400e4 */
[----:B01----:R-:W-:Y:S01]  /*11a90*/  ENDCOLLECTIVE ;  /* 0x000000000000791b */ /* 0x003fe20003800000 */
.L_x_579:
[----:B------:R-:W-:Y:S05]  /*11aa0*/  BRA `(.L_x_580) ;  /* 0xffffff9400147947 */ /* 0x000fea000383ffff */
.L_x_494:
        /* <DEDUP_REMOVED lines=8> */
.L_x_582:
[----:B------:R-:W-:Y:S05]  /*11b30*/  BSYNC B0 ;  /* 0x0000000000007941 */ /* 0x000fea0003800000 */
.L_x_581:
        /* <DEDUP_REMOVED lines=8> */
.L_x_583:
[----:B------:R-:W-:Y:S02]  /*11bc0*/  MOV R250, R246 ;  /* 0x000000f600fa7202 */ /* 0x000fe40000000f00 */
[----:B------:R-:W-:-:S07]  /*11bd0*/  MOV R77, R245 ;  /* 0x000000f5004d7202 */ /* 0x000fce0000000f00 */
[----:B------:R-:W-:Y:S05]  /*11be0*/  WARPSYNC.COLLECTIVE R79, `(.L_x_584) ;  /* 0x000000004f087348 */ /* 0x000fea0003c00000 */
[----:B------:R0:W1:Y:S02]  /*11bf0*/  SHFL.DOWN P2, R245, R250, R251, R228 ;  /* 0x080000fbfaf57389 */ /* 0x00006400000400e4 */
[----:B01----:R-:W-:Y:S01]  /*11c00*/  ENDCOLLECTIVE ;  /* 0x000000000000791b */ /* 0x003fe20003800000 */
.L_x_584:
[----:B------:R-:W-:Y:S02]  /*11c10*/  MOV R250, R252 ;  /* 0x000000fc00fa7202 */ /* 0x000fe40000000f00 */
[----:B------:R-:W-:-:S07]  /*11c20*/  MOV R78, R245 ;  /* 0x000000f5004e7202 */ /* 0x000fce0000000f00 */
[----:B------:R-:W-:Y:S05]  /*11c30*/  WARPSYNC.COLLECTIVE R79, `(.L_x_585) ;  /* 0x000000004f087348 */ /* 0x000fea0003c00000 */
[----:B------:R0:W1:Y:S02]  /*11c40*/  SHFL.DOWN P2, R245, R250, R251, R228 ;  /* 0x080000fbfaf57389 */ /* 0x00006400000400e4 */
[----:B01----:R-:W-:Y:S01]  /*11c50*/  ENDCOLLECTIVE ;  /* 0x000000000000791b */ /* 0x003fe20003800000 */
.L_x_585:
[----:B------:R-:W-:Y:S05]  /*11c60*/  BRA `(.L_x_586) ;  /* 0xffffff9000f87947 */ /* 0x000fea000383ffff */
.L_x_497:
        /* <DEDUP_REMOVED lines=8> */
.L_x_588:
[----:B------:R-:W-:Y:S05]  /*11cf0*/  BSYNC B0 ;  /* 0x0000000000007941 */ /* 0x000fea0003800000 */
.L_x_587:
        /* <DEDUP_REMOVED lines=10> */
.L_x_589:
[----:B------:R-:W-:Y:S02]  /*11da0*/  MOV R78, R246 ;  /* 0x000000f6004e7202 */ /* 0x000fe40000000f00 */
[----:B------:R-:W-:-:S07]  /*11db0*/  MOV R244, R228 ;  /* 0x000000e400f47202 */ /* 0x000fce0000000f00 */
[----:B------:R-:W-:Y:S05]  /*11dc0*/  WARPSYNC.COLLECTIVE R79, `(.L_x_590) ;  /* 0x000000004f087348 */ /* 0x000fea0003c00000 */
[----:B------:R0:W1:Y:S02]  /*11dd0*/  SHFL.IDX P0, R228, R78, R77, R76 ;  /* 0x0000004d4ee47389 */ /* 0x000064000000004c */
[----:B01----:R-:W-:Y:S01]  /*11de0*/  ENDCOLLECTIVE ;  /* 0x000000000000791b */ /* 0x003fe20003800000 */
.L_x_590:
[-C--:B------:R-:W-:Y:S01]  /*11df0*/  FMUL.FTZ R234, R62, R244.reuse ;  /* 0x000000f43eea7220 */ /* 0x080fe20000410000 */
[----:B------:R-:W-:-:S03]  /*11e00*/  FMUL.FTZ R233, R63, R244 ;  /* 0x000000f43fe97220 */ /* 0x000fc60000410000 */
[-C--:B------:R-:W-:Y:S01]  /*11e10*/  FFMA.FTZ R234, R63, R241.reuse, R234 ;  /* 0x000000f13fea7223 */ /* 0x080fe200000100ea */
[----:B------:R-:W-:Y:S01]  /*11e20*/  FFMA.FTZ R233, R62, R241, -R233 ;  /* 0x000000f13ee97223 */ /* 0x000fe200000108e9 */
[----:B------:R-:W-:Y:S02]  /*11e30*/  MOV R78, R252 ;  /* 0x000000fc004e7202 */ /* 0x000fe40000000f00 */
[----:B------:R-:W-:-:S07]  /*11e40*/  MOV R235, R228 ;  /* 0x000000e400eb7202 */ /* 0x000fce0000000f00 */
[----:B------:R-:W-:Y:S05]  /*11e50*/  WARPSYNC.COLLECTIVE R79, `(.L_x_591) ;  /* 0x000000004f087348 */ /* 0x000fea0003c00000 */
[----:B------:R0:W1:Y:S02]  /*11e60*/  SHFL.IDX P0, R228, R78, R77, R76 ;  /* 0x0000004d4ee47389 */ /* 0x000064000000004c */
[----:B01----:R-:W-:Y:S01]  /*11e70*/  ENDCOLLECTIVE ;  /* 0x000000000000791b */ /* 0x003fe20003800000 */
.L_x_591:
[----:B------:R-:W-:Y:S02]  /*11e80*/  MOV R78, R60 ;  /* 0x0000003c004e7202 */ /* 0x000fe40000000f00 */
[----:B------:R-:W-:Y:S02]  /*11e90*/  MOV R236, R228 ;  /* 0x000000e400ec7202 */ /* 0x000fe40000000f00 */
[----:B------:R-:W-:-:S07]  /*11ea0*/  MOV R228, 0x1f ;  /* 0x0000001f00e47802 */ /* 0x000fce0000000f00 */
[----:B------:R-:W-:Y:S05]  /*11eb0*/  WARPSYNC.COLLECTIVE R79, `(.L_x_592) ;  /* 0x000000004f087348 */ /* 0x000fea0003c00000 */
[----:B------:R0:W1:Y:S02]  /*11ec0*/  SHFL.DOWN P2, R245, R250, R251, R228 ;  /* 0x080000fbfaf57389 */ /* 0x00006400000400e4 */
[----:B01----:R-:W-:Y:S01]  /*11ed0*/  ENDCOLLECTIVE ;  /* 0x000000000000791b */ /* 0x003fe20003800000 */
.L_x_592:
[----:B------:R-:W-:Y:S02]  /*11ee0*/  MOV R250, R247 ;  /* 0x000000f700fa7202 */ /* 0x000fe40000000f00 */
[----:B------:R-:W-:-:S07]  /*11ef0*/  MOV R248, R245 ;  /* 0x000000f500f87202 */ /* 0x000fce0000000f00 */
[----:B------:R-:W-:Y:S05]  /*11f00*/  WARPSYNC.COLLECTIVE R79, `(.L_x_593) ;  /* 0x000000004f087348 */ /* 0x000fea0003c00000 */
[----:B------:R0:W1:Y:S02]  /*11f10*/  SHFL.DOWN P2, R245, R250, R251, R228 ;  /* 0x080000fbfaf57389 */ /* 0x00006400000400e4 */
[----:B01----:R-:W-:Y:S01]  /*11f20*/  ENDCOLLECTIVE ;  /* 0x000000000000791b */ /* 0x003fe20003800000 */
.L_x_593:
[----:B------:R-:W-:Y:S02]  /*11f30*/  MOV R250, R246 ;  /* 0x000000f600fa7202 */ /* 0x000fe40000000f00 */
[----:B------:R-:W-:-:S07]  /*11f40*/  MOV R247, R245 ;  /* 0x000000f500f77202 */ /* 0x000fce0000000f00 */
[----:B------:R-:W-:Y:S05]  /*11f50*/  WARPSYNC.COLLECTIVE R79, `(.L_x_594) ;  /* 0x000000004f087348 */ /* 0x000fea0003c00000 */
[----:B------:R0:W1:Y:S02]  /*11f60*/  SHFL.DOWN P2, R245, R250, R251, R228 ;  /* 0x080000fbfaf57389 */ /* 0x00006400000400e4 */
[----:B01----:R-:W-:Y:S01]  /*11f70*/  ENDCOLLECTIVE ;  /* 0x000000000000791b */ /* 0x003fe20003800000 */
.L_x_594:
[----:B------:R-:W-:Y:S02]  /*11f80*/  MOV R250, R252 ;  /* 0x000000fc00fa7202 */ /* 0x000fe40000000f00 */
[----:B------:R-:W-:-:S07]  /*11f90*/  MOV R246, R245 ;  /* 0x000000f500f67202 */ /* 0x000fce0000000f00 */
[----:B------:R-:W-:Y:S05]  /*11fa0*/  WARPSYNC.COLLECTIVE R79, `(.L_x_595) ;  /* 0x000000004f087348 */ /* 0x000fea0003c00000 */
[----:B------:R0:W1:Y:S02]  /*11fb0*/  SHFL.DOWN P2, R245, R250, R251, R228 ;  /* 0x080000fbfaf57389 */ /* 0x00006400000400e4 */
[----:B01----:R-:W-:Y:S01]  /*11fc0*/  ENDCOLLECTIVE ;  /* 0x000000000000791b */ /* 0x003fe20003800000 */
.L_x_595:
[----:B------:R-:W-:Y:S05]  /*11fd0*/  WARPSYNC.COLLECTIVE R79, `(.L_x_596) ;  /* 0x000000004f087348 */ /* 0x000fea0003c00000 */
[----:B------:R0:W1:Y:S02]  /*11fe0*/  SHFL.IDX P0, R228, R78, R77, R76 ;  /* 0x0000004d4ee47389 */ /* 0x000064000000004c */
[----:B01----:R-:W-:Y:S01]  /*11ff0*/  ENDCOLLECTIVE ;  /* 0x000000000000791b */ /* 0x003fe20003800000 */
.L_x_596:
[----:B------:R-:W-:Y:S02]  /*12000*/  MOV R78, R61 ;  /* 0x0000003d004e7202 */ /* 0x000fe40000000f00 */
[----:B------:R-:W-:-:S07]  /*12010*/  MOV R249, R228 ;  /* 0x000000e400f97202 */ /* 0x000fce0000000f00 */
[----:B------:R-:W-:Y:S05]  /*12020*/  WARPSYNC.COLLECTIVE R79, `(.L_x_597) ;  /* 0x000000004f087348 */ /* 0x000fea0003c00000 */
[----:B------:R0:W1:Y:S02]  /*12030*/  SHFL.IDX P0, R228, R78, R77, R76 ;  /* 0x0000004d4ee47389 */ /* 0x000064000000004c */
[----:B01----:R-:W-:Y:S01]  /*12040*/  ENDCOLLECTIVE ;  /* 0x000000000000791b */ /* 0x003fe20003800000 */
.L_x_597:
[----:B------:R-:W-:Y:S02]  /*12050*/  MOV R78, R62 ;  /* 0x0000003e004e7202 */ /* 0x000fe40000000f00 */
[----:B------:R-:W-:-:S07]  /*12060*/  MOV R251, R228 ;  /* 0x000000e400fb7202 */ /* 0x000fce0000000f00 */
[----:B------:R-:W-:Y:S05]  /*12070*/  WARPSYNC.COLLECTIVE R79, `(.L_x_598) ;  /* 0x000000004f087348 */ /* 0x000fea0003c00000 */
[----:B------:R0:W1:Y:S02]  /*12080*/  SHFL.IDX P0, R228, R78, R77, R76 ;  /* 0x0000004d4ee47389 */ /* 0x000064000000004c */
[----:B01----:R-:W-:Y:S01]  /*12090*/  ENDCOLLECTIVE ;  /* 0x000000000000791b */ /* 0x003fe20003800000 */
.L_x_598:
[----:B------:R-:W-:Y:S01]  /*120a0*/  MOV R78, R63 ;  /* 0x0000003f004e7202 */ /* 0x000fe20000000f00 */
[-C--:B------:R-:W-:Y:S01]  /*120b0*/  FMUL.FTZ R63, R61, R244.reuse ;  /* 0x000000f43d3f7220 */ /* 0x080fe20000410000 */
[----:B------:R-:W-:Y:S01]  /*120c0*/  FMUL.FTZ R244, R60, R244 ;  /* 0x000000f43cf47220 */ /* 0x000fe20000410000 */
[----:B------:R-:W-:-:S07]  /*120d0*/  MOV R250, R228 ;  /* 0x000000e400fa7202 */ /* 0x000fce0000000f00 */
[----:B------:R-:W-:Y:S05]  /*120e0*/  WARPSYNC.COLLECTIVE R79, `(.L_x_599) ;  /* 0x000000004f087348 */ /* 0x000fea0003c00000 */
[----:B------:R0:W1:Y:S02]  /*120f0*/  SHFL.IDX P0, R228, R78, R77, R76 ;  /* 0x0000004d4ee47389 */ /* 0x000064000000004c */
[----:B01----:R-:W-:Y:S01]  /*12100*/  ENDCOLLECTIVE ;  /* 0x000000000000791b */ /* 0x003fe20003800000 */
.L_x_599:
[----:B------:R-:W-:Y:S05]  /*12110*/  BRA `(.L_x_600) ;  /* 0xffffff9000547947 */ /* 0x000fea000383ffff */
.L_x_601:
        /* <DEDUP_REMOVED lines=14> */
.L_x_18903:


//--------------------- .text._Z25selective_scan_bwd_kernelI32Selective_Scan_bwd_kernel_traitsILi128ELi16ELb0ELb0ELb1ELb0ELb0EN3c108BFloat16ENS1_7complexIfEEEEv12SSMParamsBwd --------------------------
	.section	.text._Z25selective_scan_bwd_kernelI32Selective_Scan_bwd_kernel_traitsILi128ELi16ELb0ELb0ELb1ELb0ELb0EN3c108BFloat16ENS1_7complexIfEEEEv12SSMParamsBwd,"ax",@progbits
	.align	128
        .global         _Z25selective_scan_bwd_kernelI32Selective_Scan_bwd_kernel_traitsILi128ELi16ELb0ELb0ELb1ELb0ELb0EN3c108BFloat16ENS1_7complexIfEEEEv12SSMParamsBwd
        .type           _Z25selective_scan_bwd_kernelI32Selective_Scan_bwd_kernel_traitsILi128ELi16ELb0ELb0ELb1ELb0ELb0EN3c108BFloat16ENS1_7complexIfEEEEv12SSMParamsBwd,@function
        .size           _Z25selective_scan_bwd_kernelI32Selective_Scan_bwd_kernel_traitsILi128ELi16ELb0ELb0ELb1ELb0ELb0EN3c108BFloat16ENS1_7complexIfEEEEv12SSMParamsBwd,(.L_x_18904 - _Z25selective_scan_bwd_kernelI32Selective_Scan_bwd_kernel_traitsILi128ELi16ELb0ELb0ELb1ELb0ELb0EN3c108BFloat16ENS1_7complexIfEEEEv12SSMParamsBwd)
        .other          _Z25selective_scan_bwd_kernelI32Selective_Scan_bwd_kernel_traitsILi128ELi16ELb0ELb0ELb1ELb0ELb0EN3c108BFloat16ENS1_7complexIfEEEEv12SSMParamsBwd,@"STO_CUDA_ENTRY STV_DEFAULT"
_Z25selective_scan_bwd_kernelI32Selective_Scan_bwd_kernel_traitsILi128ELi16ELb0ELb0ELb1ELb0ELb0EN3c108BFloat16ENS1_7complexIfEEEEv12SSMParamsBwd:
.text._Z25selective_scan_bwd_kernelI32Selective_Scan_bwd_kernel_traitsILi128ELi16ELb0ELb0ELb1ELb0ELb0EN3c108BFloat16ENS1_7complexIfEEEEv12SSMParamsBwd:
[----:B------:R-:W0:Y:S08]  /*0000*/  LDC R1, c[0x0][0x28] ;  /* 0x00000a00ff017b82 */ /* 0x000e300000000800 */
[----:B------:R-:W1:Y:S01]  /*0010*/  S2UR UR53, SR_CTAID.Y ;  /* 0x00000000003579c3 */ /* 0x000e620000002600 */
[----:B------:R-:W-:Y:S01]  /*0020*/  ULDC.64 UR4, c[0x0][0x2e8] ;  /* 0x0000ba0000047ab9 */ /* 0x000fe20000000a00 */
[----:B------:R-:W-:Y:S01]  /*0030*/  ULDC.64 UR6, c[0x0][0x300] ;  /* 0x0000c00000067ab9 */ /* 0x000fe20000000a00 */
[----:B------:R-:W-:Y:S01]  /*0040*/  UISETP.NE.U32.AND UP0, UPT, UR4, URZ, UPT ;  /* 0x0000003f0400728c */ /* 0x000fe2000bf05070 */
[----:B0-----:R-:W-:Y:S01]  /*0050*/  IADD3 R1, R1, -0xa0, RZ ;  /* 0xffffff6001017810 */ /* 0x001fe20007ffe0ff */
[----:B------:R-:W-:-:S02]  /*0060*/  UISETP.NE.U32.AND UP1, UPT, UR6, URZ, UPT ;  /* 0x0000003f0600728c */ /* 0x000fc4000bf25070 */
[----:B------:R-:W-:Y:S02]  /*0070*/  UISETP.NE.AND.EX UP0, UPT, UR5, URZ, UPT, UP0 ;  /* 0x0000003f0500728c */ /* 0x000fe4000bf05300 */
[----:B------:R-:W-:Y:S01]  /*0080*/  UISETP.NE.AND.EX UP1, UPT, UR7, URZ, UPT, UP1 ;  /* 0x0000003f0700728c */ /* 0x000fe2000bf25310 */
[----:B------:R-:W-:Y:S01]  /*0090*/  ULDC.64 UR20, c[0x0][0x208] ;  /* 0x0000820000147ab9 */ /* 0x000fe20000000a00 */
[----:B------:R-:W-:Y:S02]  /*00a0*/  ULDC UR28, c[0x0][0x228] ;  /* 0x00008a00001c7ab9 */ /* 0x000fe40000000800 */
[----:B------:R-:W-:Y:S01]  /*00b0*/  PLOP3.LUT P0, PT, PT, PT, UP0, 0x80, 0x0 ;  /* 0x000000000000781c */ /* 0x000fe20003f0f008 */
[----:B------:R-:W0:Y:S01]  /*00c0*/  S2UR UR52, SR_CTAID.X ;  /* 0x00000000003479c3 */ /* 0x000e220000002500 */
[----:B------:R-:W-:Y:S01]  /*00d0*/  PLOP3.LUT P1, PT, PT, PT, UP1, 0x80, 0x0 ;  /* 0x000000000000781c */ /* 0x000fe20003f2f018 */
[----:B------:R-:W-:Y:S01]  /*00e0*/  ULDC.64 UR22, c[0x0][0x3d8] ;  /* 0x0000f60000167ab9 */ /* 0x000fe20000000a00 */
[----:B------:R-:W-:Y:S01]  /*00f0*/  UMOV UR24, URZ ;  /* 0x0000003f00187c82 */ /* 0x000fe20008000000 */
[----:B------:R-:W-:Y:S01]  /*0100*/  ULDC.64 UR8, c[0x0][0x290] ;  /* 0x0000a40000087ab9 */ /* 0x000fe20000000a00 */
[----:B------:R-:W-:Y:S01]  /*0110*/  ULDC.64 UR16, c[0x0][0x260] ;  /* 0x0000980000107ab9 */ /* 0x000fe20000000a00 */
[----:B------:R-:W-:Y:S01]  /*0120*/  UMOV UR25, URZ ;  /* 0x0000003f00197c82 */ /* 0x000fe20008000000 */
[----:B------:R-:W-:Y:S01]  /*0130*/  ULDC.64 UR34, c[0x0][0x3f8] ;  /* 0x0000fe0000227ab9 */ /* 0x000fe20000000a00 */
[----:B------:R-:W-:Y:S01]  /*0140*/  UMOV UR26, URZ ;  /* 0x0000003f001a7c82 */ /* 0x000fe20008000000 */
[----:B------:R-:W-:Y:S01]  /*0150*/  UMOV UR27, URZ ;  /* 0x0000003f001b7c82 */ /* 0x000fe20008000000 */
[----:B-1----:R-:W-:-:S02]  /*0160*/  USHF.R.S32.HI UR11, URZ, 0x1f, UR53 ;  /* 0x0000001f3f0b7899 */ /* 0x002fc40008011435 */
[----:B------:R-:W-:Y:S02]  /*0170*/  @UP0 ULEA UR4, UP2, UR53, UR4, 0x2 ;  /* 0x0000000435040291 */ /* 0x000fe4000f84103f */
[----:B------:R-:W-:Y:S02]  /*0180*/  @UP1 ULEA UR6, UP3, UR53, UR6, 0x2 ;  /* 0x0000000635061291 */ /* 0x000fe4000f86103f */
[----:B------:R-:W-:Y:S02]  /*0190*/  @UP0 ULEA.HI.X UR5, UR53, UR5, UR11, 0x2, UP2 ;  /* 0x0000000535050291 */ /* 0x000fe400090f140b */
[----:B------:R-:W-:Y:S01]  /*01a0*/  MOV R2, UR4 ;  /* 0x0000000400027c02 */ /* 0x000fe20008000f00 */
[----:B------:R-:W-:Y:S01]  /*01b0*/  @UP1 ULEA.HI.X UR7, UR53, UR7, UR11, 0x2, UP3 ;  /* 0x0000000735071291 */ /* 0x000fe200098f140b */
[----:B------:R-:W-:Y:S01]  /*01c0*/  MOV R4, UR6 ;  /* 0x0000000600047c02 */ /* 0x000fe20008000f00 */
[----:B------:R-:W-:Y:S01]  /*01d0*/  ULDC.64 UR50, c[0x0][0x2f0] ;  /* 0x0000bc0000327ab9 */ /* 0x000fe20000000a00 */
[----:B------:R-:W-:Y:S01]  /*01e0*/  MOV R3, UR5 ;  /* 0x0000000500037c02 */ /* 0x000fe20008000f00 */
[----:B------:R-:W-:-:S02]  /*01f0*/  ULDC.64 UR4, c[0x0][0x310] ;  /* 0x0000c40000047ab9 */ /* 0x000fc40000000a00 */
[----:B------:R-:W-:-:S03]  /*0200*/  MOV R5, UR7 ;  /* 0x0000000700057c02 */ /* 0x000fc60008000f00 */
[----:B------:R1:W2:Y:S01]  /*0210*/  @P0 LDG.E R3, desc[UR20][R2.64] ;  /* 0x0000001402030981 */ /* 0x0002a2000c1e1900 */
[----:B------:R-:W-:Y:S01]  /*0220*/  MOV R0, UR28 ;  /* 0x0000001c00007c02 */ /* 0x000fe20008000f00 */
[----:B------:R-:W-:Y:S02]  /*0230*/  UISETP.NE.U32.AND UP0, UPT, UR4, URZ, UPT ;  /* 0x0000003f0400728c */ /* 0x000fe4000bf05070 */
[----:B------:R-:W3:Y:S01]  /*0240*/  @P1 LDG.E R4, desc[UR20][R4.64] ;  /* 0x0000001404041981 */ /* 0x000ee2000c1e1900 */
[----:B------:R-:W-:Y:S01]  /*0250*/  IABS R0, R0 ;  /* 0x0000000000007213 */ /* 0x000fe20000000000 */
[----:B0-----:R-:W-:Y:S01]  /*0260*/  USHF.R.S32.HI UR4, URZ, 0x1f, UR52 ;  /* 0x0000001f3f047899 */ /* 0x001fe20008011434 */
[----:B------:R-:W-:Y:S02]  /*0270*/  ULDC.64 UR6, c[0x0][0x280] ;  /* 0x0000a00000067ab9 */ /* 0x000fe40000000a00 */
[----:B------:R-:W-:Y:S01]  /*0280*/  R2UR UR31, R0 ;  /* 0x00000000001f72ca */ /* 0x000fe200000e0000 */
[----:B------:R-:W-:Y:S01]  /*0290*/  UISETP.NE.AND.EX UP0, UPT, UR5, URZ, UPT, UP0 ;  /* 0x0000003f0500728c */ /* 0x000fe2000bf05300 */
[----:B------:R0:W-:Y:S01]  /*02a0*/  STL [R1+0x98], RZ ;  /* 0x000098ff01007387 */ /* 0x0001e20000100800 */
[----:B------:R-:W-:-:S02]  /*02b0*/  UIMAD UR5, UR4, UR6, URZ ;  /* 0x00000006040572a4 */ /* 0x000fc4000f8e023f */
[----:B------:R-:W-:Y:S01]  /*02c0*/  UISETP.NE.U32.AND UP1, UPT, UR22, URZ, UPT ;  /* 0x0000003f1600728c */ /* 0x000fe2000bf25070 */
[----:B------:R0:W-:Y:S01]  /*02d0*/  STL [R1+0x94], RZ ;  /* 0x000094ff01007387 */ /* 0x0001e20000100800 */
[----:B------:R-:W-:Y:S02]  /*02e0*/  UIMAD UR29, UR52, UR7, UR5 ;  /* 0x00000007341d72a4 */ /* 0x000fe4000f8e0205 */
[----:B------:R-:W-:Y:S02]  /*02f0*/  UISETP.NE.AND.EX UP1, UPT, UR23, URZ, UPT, UP1 ;  /* 0x0000003f1700728c */ /* 0x000fe4000bf25310 */
[----:B------:R-:W-:Y:S02]  /*0300*/  UIMAD.WIDE.U32 UR14, UR52, UR6, URZ ;  /* 0x00000006340e72a5 */ /* 0x000fe4000f8e003f */
[----:B------:R-:W4:Y:S01]  /*0310*/  I2F.RP R0, UR31 ;  /* 0x0000001f00007d06 */ /* 0x000f220008209400 */
[----:B------:R-:W-:Y:S01]  /*0320*/  ULDC.64 UR6, c[0x0][0x328] ;  /* 0x0000ca0000067ab9 */ /* 0x000fe20000000a00 */
[----:B------:R-:W-:-:S02]  /*0330*/  UIMAD UR18, UR4, UR8, URZ ;  /* 0x00000008041272a4 */ /* 0x000fc4000f8e023f */
[----:B------:R-:W-:Y:S02]  /*0340*/  UIMAD UR19, UR4, UR6, URZ ;  /* 0x00000006041372a4 */ /* 0x000fe4000f8e023f */
[----:B------:R-:W-:Y:S02]  /*0350*/  UIMAD UR10, UR4, UR16, URZ ;  /* 0x00000010040a72a4 */ /* 0x000fe4000f8e023f */
[----:B------:R-:W-:Y:S01]  /*0360*/  @UP1 ULEA UR24, UP3, UR53, UR22, 0x2 ;  /* 0x0000001635181291 */ /* 0x000fe2000f86103f */
[----:B------:R-:W-:Y:S01]  /*0370*/  UMOV UR4, URZ ;  /* 0x0000003f00047c82 */ /* 0x000fe20008000000 */
[----:B------:R-:W-:Y:S02]  /*0380*/  UISETP.NE.U32.AND UP2, UPT, UR34, URZ, UPT ;  /* 0x0000003f2200728c */ /* 0x000fe4000bf45070 */
[----:B------:R-:W-:Y:S01]  /*0390*/  @UP1 ULEA.HI.X UR25, UR53, UR23, UR11, 0x2, UP3 ;  /* 0x0000001735191291 */ /* 0x000fe200098f140b */
[----:B----4-:R-:W1:Y:S01]  /*03a0*/  MUFU.RCP R0, R0 ;  /* 0x0000000000007308 */ /* 0x010e620000001000 */
[----:B------:R-:W-:-:S02]  /*03b0*/  UISETP.NE.AND.EX UP1, UPT, UR35, URZ, UPT, UP2 ;  /* 0x0000003f2300728c */ /* 0x000fc4000bf25320 */
[----:B------:R-:W-:Y:S02]  /*03c0*/  UIMAD.WIDE.U32 UR12, UR52, UR8, URZ ;  /* 0x00000008340c72a5 */ /* 0x000fe4000f8e003f */
[----:B------:R-:W-:Y:S02]  /*03d0*/  UIMAD UR18, UR52, UR9, UR18 ;  /* 0x00000009341272a4 */ /* 0x000fe4000f8e0212 */
[----:B------:R-:W-:Y:S02]  /*03e0*/  UIMAD.WIDE.U32 UR8, UR52, UR6, URZ ;  /* 0x00000006340872a5 */ /* 0x000fe4000f8e003f */
[----:B------:R-:W-:Y:S02]  /*03f0*/  UIMAD UR19, UR52, UR7, UR19 ;  /* 0x00000007341372a4 */ /* 0x000fe4000f8e0213 */
[----:B------:R-:W-:Y:S02]  /*0400*/  UIMAD.WIDE.U32 UR6, UR52, UR16, URZ ;  /* 0x00000010340672a5 */ /* 0x000fe4000f8e003f */
[----:B------:R-:W-:-:S02]  /*0410*/  UIMAD UR10, UR52, UR17, UR10 ;  /* 0x00000011340a72a4 */ /* 0x000fc4000f8e020a */
[----:B------:R-:W-:Y:S01]  /*0420*/  @UP1 ULEA UR26, UP2, UR53, UR34, 0x2 ;  /* 0x00000022351a1291 */ /* 0x000fe2000f84103f */
[----:B-1----:R-:W-:Y:S01]  /*0430*/  IADD3 R2, R0, 0xffffffe, RZ ;  /* 0x0ffffffe00027810 */ /* 0x002fe20007ffe0ff */
[----:B------:R-:W-:Y:S01]  /*0440*/  ULDC.64 UR16, c[0x0][0x288] ;  /* 0x0000a20000107ab9 */ /* 0x000fe20000000a00 */
[----:B------:R-:W-:Y:S01]  /*0450*/  IABS R0, UR53 ;  /* 0x0000003500007c13 */ /* 0x000fe20008000000 */
[----:B------:R-:W-:Y:S02]  /*0460*/  UIMAD UR30, UR11, UR16, URZ ;  /* 0x000000100b1e72a4 */ /* 0x000fe4000f8e023f */
[----:B------:R-:W-:Y:S01]  /*0470*/  @UP1 ULEA.HI.X UR27, UR53, UR35, UR11, 0x2, UP2 ;  /* 0x00000023351b1291 */ /* 0x000fe200090f140b */
[----:B------:R-:W1:Y:S01]  /*0480*/  F2I.FTZ.U32.TRUNC.NTZ R2, R2 ;  /* 0x0000000200027305 */ /* 0x000e62000021f000 */
[----:B------:R-:W-:Y:S01]  /*0490*/  R2UR UR32, R0 ;  /* 0x00000000002072ca */ /* 0x000fe200000e0000 */
[----:B------:R-:W-:Y:S02]  /*04a0*/  UIMAD UR30, UR53, UR17, UR30 ;  /* 0x00000011351e72a4 */ /* 0x000fe4000f8e021e */
[----:B------:R-:W-:-:S02]  /*04b0*/  UIADD3 UR9, UR9, UR19, URZ ;  /* 0x0000001309097290 */ /* 0x000fc4000fffe03f */
[----:B------:R-:W-:Y:S02]  /*04c0*/  UIADD3 UR13, UR13, UR18, URZ ;  /* 0x000000120d0d7290 */ /* 0x000fe4000fffe03f */
[----:B------:R-:W-:Y:S02]  /*04d0*/  UISETP.NE.AND UP1, UPT, UR28, URZ, UPT ;  /* 0x0000003f1c00728c */ /* 0x000fe4000bf25270 */
[----:B------:R-:W-:-:S03]  /*04e0*/  UIADD3 UR7, UR7, UR10, URZ ;  /* 0x0000000a07077290 */ /* 0x000fc6000fffe03f */
[----:B------:R-:W-:Y:S01]  /*04f0*/  @UP0 ULDC UR10, c[0x0][0x214] ;  /* 0x00008500000a0ab9 */ /* 0x000fe20000000800 */
[----:B-1----:R-:W-:Y:S01]  /*0500*/  R2UR UR5, R2 ;  /* 0x00000000020572ca */ /* 0x002fe200000e0000 */
[----:B------:R-:W-:-:S12]  /*0510*/  @UP0 UIMAD UR10, UR52, UR10, UR53 ;  /* 0x0000000a340a02a4 */ /* 0x000fd8000f8e0235 */
[----:B------:R-:W-:-:S04]  /*0520*/  UIADD3 UR22, URZ, -UR5, URZ ;  /* 0x800000053f167290 */ /* 0x000fc8000fffe03f */
[----:B------:R-:W-:-:S04]  /*0530*/  UIMAD UR22, UR22, UR31, URZ ;  /* 0x0000001f161672a4 */ /* 0x000fc8000f8e023f */
[----:B------:R-:W-:Y:S02]  /*0540*/  UIMAD.WIDE.U32 UR22, UR5, UR22, UR4 ;  /* 0x00000016051672a5 */ /* 0x000fe4000f8e0004 */
[----:B------:R-:W-:Y:S02]  /*0550*/  UIADD3 UR5, UR15, UR29, URZ ;  /* 0x0000001d0f057290 */ /* 0x000fe4000fffe03f */
[----:B------:R-:W-:Y:S01]  /*0560*/  UIMAD.WIDE.U32 UR22, UR23, UR32, URZ ;  /* 0x00000020171672a5 */ /* 0x000fe2000f8e003f */
[----:B------:R-:W-:Y:S01]  /*0570*/  UMOV UR4, UR14 ;  /* 0x0000000e00047c82 */ /* 0x000fe20008000000 */
[----:B------:R-:W-:Y:S02]  /*0580*/  ULDC.64 UR14, c[0x0][0x330] ;  /* 0x0000cc00000e7ab9 */ /* 0x000fe40000000a00 */
[----:B------:R-:W-:Y:S02]  /*0590*/  UIADD3 UR22, -UR23, URZ, URZ ;  /* 0x0000003f17167290 */ /* 0x000fe4000fffe13f */
[----:B------:R-:W-:-:S02]  /*05a0*/  UIMAD.WIDE.U32 UR4, UR53, UR16, UR4 ;  /* 0x00000010350472a5 */ /* 0x000fc4000f8e0004 */
[----:B------:R-:W-:Y:S01]  /*05b0*/  UIMAD UR22, UR31, UR22, UR32 ;  /* 0x000000161f1672a4 */ /* 0x000fe2000f8e0220 */
[----:B------:R-:W-:Y:S01]  /*05c0*/  ULDC.64 UR16, c[0x0][0x298] ;  /* 0x0000a60000107ab9 */ /* 0x000fe20000000a00 */
[----:B------:R-:W-:Y:S02]  /*05d0*/  UIMAD.WIDE.U32 UR8, UR53, UR14, UR8 ;  /* 0x0000000e350872a5 */ /* 0x000fe4000f8e0008 */
[----:B------:R-:W-:Y:S02]  /*05e0*/  UISETP.GT.U32.AND UP4, UPT, UR31, UR22, UPT ;  /* 0x000000161f00728c */ /* 0x000fe4000bf84070 */
[----:B------:R-:W-:Y:S02]  /*05f0*/  UIMAD UR29, UR11, UR16, URZ ;  /* 0x000000100b1d72a4 */ /* 0x000fe4000f8e023f */
[----:B------:R-:W-:Y:S02]  /*0600*/  UIMAD UR11, UR11, UR14, URZ ;  /* 0x0000000e0b0b72a4 */ /* 0x000fe4000f8e023f */
[----:B------:R-:W-:-:S02]  /*0610*/  UIMAD.WIDE.U32 UR12, UR53, UR16, UR12 ;  /* 0x00000010350c72a5 */ /* 0x000fc4000f8e000c */
[----:B------:R-:W-:Y:S02]  /*0620*/  UIMAD UR19, UR53, UR15, UR11 ;  /* 0x0000000f351372a4 */ /* 0x000fe4000f8e020b */
[----:B------:R-:W-:Y:S02]  /*0630*/  ULOP3.LUT UR16, UR53, UR28, URZ, 0x3c, !UPT ;  /* 0x0000001c35107292 */ /* 0x000fe4000f8e3c3f */
[----:B------:R-:W-:Y:S01]  /*0640*/  @!UP4 UIADD3 UR22, UR22, -UR31, URZ ;  /* 0x8000001f1616c290 */ /* 0x000fe2000fffe03f */
[----:B------:R-:W-:Y:S01]  /*0650*/  ULDC UR11, c[0x0][0x224] ;  /* 0x00008900000b7ab9 */ /* 0x000fe20000000800 */
[----:B------:R-:W-:Y:S02]  /*0660*/  @!UP4 UIADD3 UR23, UR23, 0x1, URZ ;  /* 0x000000011717c890 */ /* 0x000fe4000fffe03f */
[----:B------:R-:W-:Y:S02]  /*0670*/  UISETP.GE.U32.AND UP3, UPT, UR22, UR31, UPT ;  /* 0x0000001f1600728c */ /* 0x000fe4000bf66070 */
[----:B------:R-:W-:-:S02]  /*0680*/  ULEA UR14, UR11, 0xfffff800, 0xb ;  /* 0xfffff8000b0e7891 */ /* 0x000fc4000f8e583f */
[----:B------:R-:W-:Y:S02]  /*0690*/  UISETP.GE.AND UP2, UPT, UR16, URZ, UPT ;  /* 0x0000003f1000728c */ /* 0x000fe4000bf46270 */
[----:B------:R-:W-:Y:S02]  /*06a0*/  USHF.R.S32.HI UR15, URZ, 0x1f, UR14 ;  /* 0x0000001f3f0f7899 */ /* 0x000fe4000801140e */
[----:B------:R-:W-:Y:S02]  /*06b0*/  UIADD3 UR49, UP5, UR14, UR4, URZ ;  /* 0x000000040e317290 */ /* 0x000fe4000ffbe03f */
[----:B------:R-:W-:Y:S02]  /*06c0*/  UIMAD UR17, UR53, UR17, UR29 ;  /* 0x00000011351172a4 */ /* 0x000fe4000f8e021d */
[----:B------:R-:W-:Y:S02]  /*06d0*/  UIADD3.X UR4, UR15, UR5, UR30, UP5, !UPT ;  /* 0x000000050f047290 */ /* 0x000fe4000affe41e */
[----:B------:R-:W-:-:S02]  /*06e0*/  ULEA UR50, UP4, UR49, UR50, 0x1 ;  /* 0x0000003231327291 */ /* 0x000fc4000f88083f */
[----:B------:R-:W-:Y:S02]  /*06f0*/  @UP3 UIADD3 UR23, UR23, 0x1, URZ ;  /* 0x0000000117173890 */ /* 0x000fe4000fffe03f */
[----:B------:R-:W-:Y:S02]  /*0700*/  UIADD3 UR47, UP3, UR14, UR12, URZ ;  /* 0x0000000c0e2f7290 */ /* 0x000fe4000ff7e03f */
[----:B------:R-:W-:Y:S02]  /*0710*/  ULEA.HI.X UR49, UR49, UR51, UR4, 0x1, UP4 ;  /* 0x0000003331317291 */ /* 0x000fe4000a0f0c04 */
[----:B------:R-:W-:Y:S01]  /*0720*/  UIADD3.X UR12, UR15, UR13, UR17, UP3, !UPT ;  /* 0x0000000d0f0c7290 */ /* 0x000fe20009ffe411 */
[----:B------:R-:W-:Y:S01]  /*0730*/  ULDC.64 UR4, c[0x0][0x2f8] ;  /* 0x0000be0000047ab9 */ /* 0x000fe20000000a00 */
[----:B------:R-:W-:Y:S01]  /*0740*/  UMOV UR51, UR23 ;  /* 0x0000001700337c82 */ /* 0x000fe20008000000 */
[----:B------:R-:W-:Y:S02]  /*0750*/  ULEA UR48, UP3, UR47, UR4, 0x1 ;  /* 0x000000042f307291 */ /* 0x000fe4000f86083f */
[----:B------:R-:W-:-:S02]  /*0760*/  @!UP2 UIADD3 UR51, -UR51, URZ, URZ ;  /* 0x0000003f3333a290 */ /* 0x000fc4000fffe13f */
[----:B------:R-:W-:Y:S02]  /*0770*/  UIADD3 UR14, UP2, UR14, UR8, URZ ;  /* 0x000000080e0e7290 */ /* 0x000fe4000ff5e03f */
[----:B------:R-:W-:Y:S02]  /*0780*/  ULEA.HI.X UR47, UR47, UR5, UR12, 0x1, UP3 ;  /* 0x000000052f2f7291 */ /* 0x000fe400098f0c0c */
[----:B------:R-:W-:Y:S01]  /*0790*/  @!UP1 ULOP3.LUT UR51, URZ, UR28, URZ, 0x33, !UPT ;  /* 0x0000001c3f339292 */ /* 0x000fe2000f8e333f */
[----:B------:R-:W-:Y:S01]  /*07a0*/  ULDC.64 UR4, c[0x0][0x3b8] ;  /* 0x0000ee0000047ab9 */ /* 0x000fe20000000a00 */
[----:B------:R-:W-:Y:S02]  /*07b0*/  UIADD3.X UR19, UR15, UR9, UR19, UP2, !UPT ;  /* 0x000000090f137290 */ /* 0x000fe400097fe413 */
[----:B------:R-:W-:Y:S02]  /*07c0*/  ULEA UR46, UP1, UR14, UR4, 0x1 ;  /* 0x000000040e2e7291 */ /* 0x000fe4000f82083f */
[----:B------:R-:W-:-:S02]  /*07d0*/  USHF.R.S32.HI UR8, URZ, 0x1f, UR51 ;  /* 0x0000001f3f087899 */ /* 0x000fc40008011433 */
[----:B------:R-:W-:Y:S01]  /*07e0*/  ULEA.HI.X UR19, UR14, UR5, UR19, 0x1, UP1 ;  /* 0x000000050e137291 */ /* 0x000fe200088f0c13 */
[----:B------:R-:W-:Y:S01]  /*07f0*/  ULDC.64 UR12, c[0x0][0x278] ;  /* 0x00009e00000c7ab9 */ /* 0x000fe20000000a00 */
[----:B------:R-:W-:Y:S02]  /*0800*/  UISETP.GE.AND UP1, UPT, UR11, 0x1, UPT ;  /* 0x000000010b00788c */ /* 0x000fe4000bf26270 */
[----:B------:R-:W-:Y:S02]  /*0810*/  UIMAD UR4, UR8, UR12, URZ ;  /* 0x0000000c080472a4 */ /* 0x000fe4000f8e023f */
[----:B------:R-:W-:Y:S01]  /*0820*/  @UP0 UIMAD UR10, UR10, UR11, URZ ;  /* 0x0000000b0a0a02a4 */ /* 0x000fe2000f8e023f */
[----:B------:R-:W-:Y:S01]  /*0830*/  UMOV UR9, URZ ;  /* 0x0000003f00097c82 */ /* 0x000fe20008000000 */
[----:B------:R-:W-:Y:S01]  /*0840*/  UIMAD.WIDE.U32 UR6, UR51, UR12, UR6 ;  /* 0x0000000c330672a5 */ /* 0x000fe2000f8e0006 */
[----:B------:R-:W-:Y:S01]  /*0850*/  @UP0 ULDC UR14, c[0x0][0x21c] ;  /* 0x00008700000e0ab9 */ /* 0x000fe20000000800 */
[----:B------:R-:W-:-:S02]  /*0860*/  UIMAD UR13, UR51, UR13, UR4 ;  /* 0x0000000d330d72a4 */ /* 0x000fc4000f8e0204 */
[----:B------:R-:W-:Y:S02]  /*0870*/  ULEA UR12, UR11, 0xfffff000, 0xc ;  /* 0xfffff0000b0c7891 */ /* 0x000fe4000f8e603f */
[----:B------:R-:W-:Y:S01]  /*0880*/  @UP0 UIMAD UR10, UR10, UR14, URZ ;  /* 0x0000000e0a0a02a4 */ /* 0x000fe2000f8e023f */
[----:B------:R-:W-:Y:S01]  /*0890*/  @UP0 ULDC.64 UR22, c[0x0][0x310] ;  /* 0x0000c40000160ab9 */ /* 0x000fe20000000a00 */
[----:B------:R-:W-:Y:S02]  /*08a0*/  UIADD3 UR17, UP2, UR12, UR6, URZ ;  /* 0x000000060c117290 */ /* 0x000fe4000ff5e03f */
[----:B------:R-:W-:Y:S02]  /*08b0*/  UIADD3 UR13, UR7, UR13, URZ ;  /* 0x0000000d070d7290 */ /* 0x000fe4000fffe03f */
[----:B------:R-:W-:Y:S01]  /*08c0*/  @UP0 UIMAD.WIDE UR22, UR10, 0x10, UR22 ;  /* 0x000000100a1608a5 */ /* 0x000fe2000f8e0216 */
[----:B------:R-:W-:Y:S01]  /*08d0*/  ULDC.64 UR4, c[0x0][0x2e0] ;  /* 0x0000b80000047ab9 */ /* 0x000fe20000000a00 */
[----:B------:R-:W-:-:S02]  /*08e0*/  ULEA.HI.X.SX32 UR12, UR12, UR13, 0x1, UP2 ;  /* 0x0000000d0c0c7291 */ /* 0x000fc400090f0e3f */
[----:B------:R-:W-:Y:S01]  /*08f0*/  ULEA UR18, UP3, UR17, UR4, 0x1 ;  /* 0x0000000411127291 */ /* 0x000fe2000f86083f */
[----:B------:R-:W-:Y:S02]  /*0900*/  UMOV UR8, URZ ;  /* 0x0000003f00087c82 */ /* 0x000fe40008000000 */
[----:B------:R-:W-:Y:S01]  /*0910*/  @!UP0 UMOV UR22, URZ ;  /* 0x0000003f00168c82 */ /* 0x000fe20008000000 */
[----:B------:R-:W-:Y:S01]  /*0920*/  ULEA.HI.X UR17, UR17, UR5, UR12, 0x1, UP3 ;  /* 0x0000000511117291 */ /* 0x000fe200098f0c0c */
[----:B------:R-:W-:Y:S01]  /*0930*/  @!UP0 UMOV UR23, URZ ;  /* 0x0000003f00178c82 */ /* 0x000fe20008000000 */
[----:B--2---:R-:W-:Y:S02]  /*0940*/  @P0 R2UR UR9, R3 ;  /* 0x00000000030902ca */ /* 0x004fe400000e0000 */
[----:B------:R-:W-:Y:S02]  /*0950*/  PLOP3.LUT P0, PT, PT, PT, UP1, 0x80, 0x0 ;  /* 0x000000000000781c */ /* 0x000fe40003f0f018 */
[----:B---3--:R-:W-:-:S11]  /*0960*/  @P1 R2UR UR8, R4 ;  /* 0x00000000040812ca */ /* 0x008fd600000e0000 */
[----:B0-----:R-:W-:Y:S05]  /*0970*/  @!P0 BRA `(.L_x_602) ;  /* 0x000000d800648947 */ /* 0x001fea0003800000 */
[----:B------:R-:W0:Y:S01]  /*0980*/  S2R R143, SR_TID.X ;  /* 0x00000000008f7919 */ /* 0x000e220000002100 */
[----:B------:R-:W1:Y:S01]  /*0990*/  S2UR UR5, SR_CgaCtaId ;  /* 0x00000000000579c3 */ /* 0x000e620000008800 */
[----:B------:R-:W-:Y:S01]  /*09a0*/  UMOV UR4, 0x400 ;  /* 0x0000040000047882 */ /* 0x000fe20000000000 */
[----:B------:R-:W-:Y:S01]  /*09b0*/  UMOV UR7, URZ ;  /* 0x0000003f00077c82 */ /* 0x000fe20008000000 */
[----:B------:R2:W-:Y:S04]  /*09c0*/  STL [R1+0x94], RZ ;  /* 0x000094ff01007387 */ /* 0x0005e80000100800 */
[----:B------:R2:W-:Y:S01]  /*09d0*/  STL [R1+0x98], RZ ;  /* 0x000098ff01007387 */ /* 0x0005e20000100800 */
[----:B------:R-:W3:Y:S01]  /*09e0*/  S2R R142, SR_LANEID ;  /* 0x00000000008e7919 */ /* 0x000ee20000000000 */
[----:B-1----:R-:W-:-:S06]  /*09f0*/  ULEA UR4, UR5, UR4, 0x18 ;  /* 0x0000000405047291 */ /* 0x002fcc000f8ec03f */
[----:B------:R-:W-:Y:S02]  /*0a00*/  MOV R141, UR4 ;  /* 0x00000004008d7c02 */ /* 0x000fe40008000f00 */
[----:B0-----:R-:W-:-:S04]  /*0a10*/  SHF.R.S32.HI R0, RZ, 0x1f, R143 ;  /* 0x0000001fff007819 */ /* 0x001fc8000001148f */
[----:B------:R-:W-:-:S04]  /*0a20*/  LEA.HI R0, R0, R143, RZ, 0x5 ;  /* 0x0000008f00007211 */ /* 0x000fc800078f28ff */
[----:B------:R-:W-:-:S04]  /*0a30*/  SHF.R.S32.HI R0, RZ, 0x5, R0 ;  /* 0x00000005ff007819 */ /* 0x000fc80000011400 */
[----:B------:R-:W-:-:S05]  /*0a40*/  LEA R0, R0, R141, 0x4 ;  /* 0x0000008d00007211 */ /* 0x000fca00078e20ff */
[----:B---3--:R2:W-:Y:S02]  /*0a50*/  STL [R1+0x50], R0 ;  /* 0x0000500001007387 */ /* 0x0085e40000100800 */
.L_x_703:
        /* <DEDUP_REMOVED lines=8> */
[----:B--2---:R-:W-:Y:S01]  /*0ae0*/  LOP3.LUT R0, R3, 0x1f, R143, 0xf8, !PT ;  /* 0x0000001f03007812 */ /* 0x004fe200078ef88f */
        /* <DEDUP_REMOVED lines=76> */
[C---:B------:R-:W-:Y:S02]  /*0fb0*/  IADD3 R36, R21.reuse, 0xe0, RZ ;  /* 0x000000e015247810 */ /* 0x040fe40007ffe0ff */
[----:B------:R-:W-:Y:S02]  /*0fc0*/  LEA.HI.SX32 R28, R28, R21, 0x1b ;  /* 0x000000151c1c7211 */ /* 0x000fe400078fdaff */
[----:B------:R-:W-:-:S02]  /*0fd0*/  IADD3 R38, R21, 0x100, RZ ;  /* 0x0000010015267810 */ /* 0x000fc40007ffe0ff */
[----:B------:R-:W-:Y:S02]  /*0fe0*/  LEA R78, R22, R141, 0x1 ;  /* 0x0000008d164e7211 */ /* 0x000fe400078e08ff */
[-C--:B------:R-:W-:Y:S02]  /*0ff0*/  LEA.HI.SX32 R30, R30, R21.reuse, 0x1b ;  /* 0x000000151e1e7211 */ /* 0x080fe400078fdaff */
[C---:B0-----:R-:W-:Y:S02]  /*1000*/  IADD3 R4, R21.reuse, 0x120, RZ ;  /* 0x0000012015047810 */ /* 0x041fe40007ffe0ff */
[----:B------:R-:W-:Y:S02]  /*1010*/  LEA.HI.SX32 R32, R32, R21, 0x1b ;  /* 0x0000001520207211 */ /* 0x000fe400078fdaff */
[----:B------:R-:W-:Y:S02]  /*1020*/  LEA R77, R24, R141, 0x1 ;  /* 0x0000008d184d7211 */ /* 0x000fe400078e08ff */
[----:B------:R-:W-:-:S02]  /*1030*/  IADD3 R40, R21, 0x140, RZ ;  /* 0x0000014015287810 */ /* 0x000fc40007ffe0ff */
[----:B------:R-:W-:Y:S02]  /*1040*/  LEA.HI.SX32 R34, R34, R21, 0x1b ;  /* 0x0000001522227211 */ /* 0x000fe400078fdaff */
[----:B------:R-:W-:Y:S02]  /*1050*/  LEA R76, R26, R141, 0x1 ;  /* 0x0000008d1a4c7211 */ /* 0x000fe400078e08ff */
[C---:B------:R-:W-:Y:S02]  /*1060*/  IADD3 R42, R21.reuse, 0x160, RZ ;  /* 0x00000160152a7810 */ /* 0x040fe40007ffe0ff */
        /* <DEDUP_REMOVED lines=11> */
[----:B------:R-:W-:Y:S02]  /*1120*/  IADD3 R50, R21, 0x1e0, RZ ;  /* 0x000001e015327810 */ /* 0x000fe40007ffe0ff */
[----:B------:R-:W-:Y:S02]  /*1130*/  LEA.HI.SX32 R42, R42, R21, 0x1b ;  /* 0x000000152a2a7211 */ /* 0x000fe400078fdaff */
[----:B------:R-:W-:Y:S02]  /*1140*/  LEA R71, R36, R141, 0x1 ;  /* 0x0000008d24477211 */ /* 0x000fe400078e08ff */
[----:B------:R-:W-:-:S02]  /*1150*/  LEA.HI.SX32 R44, R44, R21, 0x1b ;  /* 0x000000152c2c7211 */ /* 0x000fc400078fdaff */
[----:B------:R-:W-:Y:S02]  /*1160*/  LEA R70, R38, R141, 0x1 ;  /* 0x0000008d26467211 */ /* 0x000fe400078e08ff */
[----:B------:R-:W-:Y:S02]  /*1170*/  LEA.HI.SX32 R46, R46, R21, 0x1b ;  /* 0x000000152e2e7211 */ /* 0x000fe400078fdaff */
[----:B------:R-:W-:Y:S02]  /*1180*/  LEA R69, R4, R141, 0x1 ;  /* 0x0000008d04457211 */ /* 0x000fe400078e08ff */
[----:B------:R-:W-:Y:S02]  /*1190*/  LEA.HI.SX32 R48, R48, R21, 0x1b ;  /* 0x0000001530307211 */ /* 0x000fe400078fdaff */
[----:B------:R-:W-:Y:S02]  /*11a0*/  LEA R68, R40, R141, 0x1 ;  /* 0x0000008d28447211 */ /* 0x000fe400078e08ff */
[----:B------:R-:W-:-:S02]  /*11b0*/  LEA.HI.SX32 R50, R50, R21, 0x1b ;  /* 0x0000001532327211 */ /* 0x000fc400078fdaff */
[-C--:B------:R-:W-:Y:S02]  /*11c0*/  LEA R67, R42, R141.reuse, 0x1 ;  /* 0x0000008d2a437211 */ /* 0x080fe400078e08ff */
[-C--:B------:R-:W-:Y:S02]  /*11d0*/  LEA R66, R44, R141.reuse, 0x1 ;  /* 0x0000008d2c427211 */ /* 0x080fe400078e08ff */
[-C--:B------:R-:W-:Y:S02]  /*11e0*/  LEA R65, R46, R141.reuse, 0x1 ;  /* 0x0000008d2e417211 */ /* 0x080fe400078e08ff */
[-C--:B------:R-:W-:Y:S02]  /*11f0*/  LEA R64, R48, R141.reuse, 0x1 ;  /* 0x0000008d30407211 */ /* 0x080fe400078e08ff */
[----:B------:R-:W-:Y:S02]  /*1200*/  LEA R63, R50, R141, 0x1 ;  /* 0x0000008d323f7211 */ /* 0x000fe400078e08ff */
[----:B------:R-:W-:-:S02]  /*1210*/  ISETP.GE.AND P2, PT, R0, UR54, PT ;  /* 0x0000003600007c0c */ /* 0x000fc4000bf46270 */
[----:B------:R-:W-:Y:S02]  /*1220*/  ISETP.GE.AND P1, PT, R23, UR54, PT ;  /* 0x0000003617007c0c */ /* 0x000fe4000bf26270 */
[----:B------:R-:W-:Y:S02]  /*1230*/  MOV R4, UR48 ;  /* 0x0000003000047c02 */ /* 0x000fe40008000f00 */
[----:B------:R-:W-:Y:S02]  /*1240*/  MOV R5, UR47 ;  /* 0x0000002f00057c02 */ /* 0x000fe40008000f00 */
[----:B------:R-:W-:Y:S01]  /*1250*/  ISETP.GE.AND P0, PT, R25, UR54, PT ;  /* 0x0000003619007c0c */ /* 0x000fe2000bf06270 */
[----:B------:R-:W-:Y:S01]  /*1260*/  IMAD.WIDE R4, R0, 0x2, R4 ;  /* 0x0000000200047825 */ /* 0x000fe200078e0204 */
[----:B------:R-:W-:Y:S02]  /*1270*/  ISETP.GE.AND P4, PT, R27, UR54, PT ;  /* 0x000000361b007c0c */ /* 0x000fe4000bf86270 */
[----:B------:R-:W-:-:S02]  /*1280*/  ISETP.GE.AND P6, PT, R29, UR54, PT ;  /* 0x000000361d007c0c */ /* 0x000fc4000bfc6270 */
[----:B------:R-:W-:Y:S02]  /*1290*/  ISETP.GE.AND P5, PT, R31, UR54, PT ;  /* 0x000000361f007c0c */ /* 0x000fe4000bfa6270 */
[----:B------:R-:W-:Y:S01]  /*12a0*/  ISETP.GE.AND P3, PT, R33, UR54, PT ;  /* 0x0000003621007c0c */ /* 0x000fe2000bf66270 */
[----:B--2---:R0:W-:Y:S04]  /*12b0*/  STS.U16 [R78], R2 ;  /* 0x000000024e007388 */ /* 0x0041e80000000400 */
[----:B---3--:R1:W-:Y:S01]  /*12c0*/  STS.U16 [R77+0x40], R6 ;  /* 0x000040064d007388 */ /* 0x0083e20000000400 */
[----:B0-----:R-:W-:-:S03]  /*12d0*/  LEA R2, R142, R3, 0x4 ;  /* 0x000000038e027211 */ /* 0x001fc600078e20ff */
[----:B----4-:R0:W-:Y:S04]  /*12e0*/  STS.U16 [R76+0x80], R7 ;  /* 0x000080074c007388 */ /* 0x0101e80000000400 */
[----:B-----5:R2:W-:Y:S04]  /*12f0*/  STS.U16 [R75+0xc0], R8 ;  /* 0x0000c0084b007388 */ /* 0x0205e80000000400 */
[----:B------:R3:W-:Y:S01]  /*1300*/  STS.U16 [R74+0x100], R9 ;  /* 0x000100094a007388 */ /* 0x0007e20000000400 */
[----:B------:R-:W-:-:S03]  /*1310*/  LEA.HI.SX32 R140, R2, R2, 0x1b ;  /* 0x00000002028c7211 */ /* 0x000fc600078fdaff */
[----:B------:R4:W-:Y:S04]  /*1320*/  STS.U16 [R73+0x140], R10 ;  /* 0x0001400a49007388 */ /* 0x0009e80000000400 */
[----:B------:R5:W-:Y:S04]  /*1330*/  STS.U16 [R72+0x180], R11 ;  /* 0x0001800b48007388 */ /* 0x000be80000000400 */
[----:B------:R5:W-:Y:S04]  /*1340*/  STS.U16 [R71+0x1c0], R12 ;  /* 0x0001c00c47007388 */ /* 0x000be80000000400 */
[----:B------:R5:W-:Y:S01]  /*1350*/  STS.U16 [R70+0x200], R13 ;  /* 0x0002000d46007388 */ /* 0x000be20000000400 */
[----:B------:R-:W-:-:S03]  /*1360*/  LEA R140, R140, R141, 0x1 ;  /* 0x0000008d8c8c7211 */ /* 0x000fc600078e08ff */
        /* <DEDUP_REMOVED lines=9> */
[----:B------:R-:W5:Y:S04]  /*1400*/  LDS.U16 R61, [R140+0x2] ;  /* 0x000002008c3d7984 */ /* 0x000f680000000400 */
[----:B------:R-:W5:Y:S04]  /*1410*/  LDS.U16 R60, [R140+0x4] ;  /* 0x000004008c3c7984 */ /* 0x000f680000000400 */
[----:B------:R-:W5:Y:S04]  /*1420*/  LDS.U16 R59, [R140+0x6] ;  /* 0x000006008c3b7984 */ /* 0x000f680000000400 */
[----:B------:R-:W5:Y:S04]  /*1430*/  LDS.U16 R58, [R140+0x8] ;  /* 0x000008008c3a7984 */ /* 0x000f680000000400 */
[----:B------:R-:W-:Y:S04]  /*1440*/  LDS.U16 R139, [R140+0xa] ;  /* 0x00000a008c8b7984 */ /* 0x000fe80000000400 */
[----:B------:R-:W-:Y:S04]  /*1450*/  LDS.U16 R138, [R140+0xc] ;  /* 0x00000c008c8a7984 */ /* 0x000fe80000000400 */
[----:B------:R-:W-:Y:S04]  /*1460*/  LDS.U16 R137, [R140+0xe] ;  /* 0x00000e008c897984 */ /* 0x000fe80000000400 */
[----:B------:R-:W-:Y:S04]  /*1470*/  LDS.U16 R136, [R140+0x10] ;  /* 0x000010008c887984 */ /* 0x000fe80000000400 */
[----:B------:R-:W-:Y:S04]  /*1480*/  LDS.U16 R135, [R140+0x12] ;  /* 0x000012008c877984 */ /* 0x000fe80000000400 */
[----:B------:R-:W5:Y:S04]  /*1490*/  LDS.U16 R57, [R140+0x14] ;  /* 0x000014008c397984 */ /* 0x000f680000000400 */
[----:B------:R-:W5:Y:S04]  /*14a0*/  LDS.U16 R56, [R140+0x16] ;  /* 0x000016008c387984 */ /* 0x000f680000000400 */
[----:B------:R-:W5:Y:S04]  /*14b0*/  LDS.U16 R55, [R140+0x18] ;  /* 0x000018008c377984 */ /* 0x000f680000000400 */
[----:B------:R-:W5:Y:S04]  /*14c0*/  LDS.U16 R54, [R140+0x1a] ;  /* 0x00001a008c367984 */ /* 0x000f680000000400 */
[----:B------:R-:W5:Y:S04]  /*14d0*/  LDS.U16 R53, [R140+0x1c] ;  /* 0x00001c008c357984 */ /* 0x000f680000000400 */
[----:B------:R-:W5:Y:S01]  /*14e0*/  LDS.U16 R52, [R140+0x1e] ;  /* 0x00001e008c347984 */ /* 0x000f620000000400 */
[----:B-1----:R-:W-:Y:S01]  /*14f0*/  PRMT R6, RZ, 0x7610, R6 ;  /* 0x00007610ff067816 */ /* 0x002fe20000000006 */
[----:B------:R-:W-:Y:S01]  /*1500*/  BAR.SYNC.DEFER_BLOCKING 0x0 ;  /* 0x0000000000007b1d */ /* 0x000fe20000010000 */
[----:B0-----:R-:W-:-:S02]  /*1510*/  PRMT R7, RZ, 0x7610, R7 ;  /* 0x00007610ff077816 */ /* 0x001fc40000000007 */
[----:B--2---:R-:W-:Y:S02]  /*1520*/  PRMT R8, RZ, 0x7610, R8 ;  /* 0x00007610ff087816 */ /* 0x004fe40000000008 */
[----:B---3--:R-:W-:Y:S02]  /*1530*/  PRMT R9, RZ, 0x7610, R9 ;  /* 0x00007610ff097816 */ /* 0x008fe40000000009 */
[----:B----4-:R-:W-:Y:S02]  /*1540*/  PRMT R10, RZ, 0x7610, R10 ;  /* 0x00007610ff0a7816 */ /* 0x010fe4000000000a */
[----:B-----5:R-:W-:Y:S02]  /*1550*/  PRMT R11, RZ, 0x7610, R11 ;  /* 0x00007610ff0b7816 */ /* 0x020fe4000000000b */
[----:B------:R-:W-:Y:S02]  /*1560*/  PRMT R12, RZ, 0x7610, R12 ;  /* 0x00007610ff0c7816 */ /* 0x000fe4000000000c */
[----:B------:R-:W-:-:S02]  /*1570*/  PRMT R13, RZ, 0x7610, R13 ;  /* 0x00007610ff0d7816 */ /* 0x000fc4000000000d */
[----:B------:R-:W-:Y:S01]  /*1580*/  PRMT R14, RZ, 0x7610, R14 ;  /* 0x00007610ff0e7816 */ /* 0x000fe2000000000e */
        /* <DEDUP_REMOVED lines=33> */
[----:B------:R-:W-:Y:S02]  /*17a0*/  ISETP.GE.AND P1, PT, R29, UR54, PT ;  /* 0x000000361d007c0c */ /* 0x000fe4000bf26270 */
[----:B------:R-:W-:Y:S02]  /*17b0*/  ISETP.GE.AND P4, PT, R25, UR54, PT ;  /* 0x0000003619007c0c */ /* 0x000fe4000bf86270 */
[----:B0-----:R-:W-:Y:S02]  /*17c0*/  MOV R4, UR46 ;  /* 0x0000002e00047c02 */ /* 0x001fe40008000f00 */
[----:B------:R-:W-:Y:S02]  /*17d0*/  MOV R5, UR19 ;  /* 0x0000001300057c02 */ /* 0x000fe40008000f00 */
[----:B------:R-:W-:Y:S02]  /*17e0*/  PRMT R22, RZ, 0x7610, R22 ;  /* 0x00007610ff167816 */ /* 0x000fe40000000016 */
[----:B------:R-:W-:Y:S01]  /*17f0*/  PRMT R25, RZ, 0x7610, R25 ;  /* 0x00007610ff197816 */ /* 0x000fe20000000019 */
[----:B------:R-:W-:Y:S01]  /*1800*/  IMAD.WIDE R4, R0, 0x2, R4 ;  /* 0x0000000200047825 */ /* 0x000fe200078e0204 */
[----:B------:R-:W-:-:S02]  /*1810*/  ISETP.GE.AND P0, PT, R27, UR54, PT ;  /* 0x000000361b007c0c */ /* 0x000fc4000bf06270 */
[----:B------:R-:W-:Y:S02]  /*1820*/  ISETP.GE.AND P6, PT, R31, UR54, PT ;  /* 0x000000361f007c0c */ /* 0x000fe4000bfc6270 */
[----:B------:R-:W-:Y:S02]  /*1830*/  ISETP.GE.AND P5, PT, R33, UR54, PT ;  /* 0x0000003621007c0c */ /* 0x000fe4000bfa6270 */
[----:B------:R-:W-:Y:S02]  /*1840*/  ISETP.GE.AND P3, PT, R35, UR54, PT ;  /* 0x0000003623007c0c */ /* 0x000fe4000bf66270 */
        /* <DEDUP_REMOVED lines=14> */
[----:B------:R-:W-:Y:S04]  /*1930*/  STL [R1+0x90], R78 ;  /* 0x0000904e01007387 */ /* 0x000fe80000100800 */
        /* <DEDUP_REMOVED lines=51> */
[----:B------:R-:W-:Y:S06]  /*1c70*/  BAR.SYNC.DEFER_BLOCKING 0x0 ;  /* 0x0000000000007b1d */ /* 0x000fec0000010000 */
        /* <DEDUP_REMOVED lines=8> */
[----:B------:R-:W3:Y:S01]  /*1d00*/  @!P6 LDG.E.U16 R26, desc[UR20][R4.64+0x140] ;  /* 0x00014014041ae981 */ /* 0x000ee2000c1e1500 */
[----:B------:R-:W-:-:S03]  /*1d10*/  ISETP.GE.AND P6, PT, R43, UR54, PT ;  /* 0x000000362b007c0c */ /* 0x000fc6000bfc6270 */
[----:B------:R-:W3:Y:S01]  /*1d20*/  @!P5 LDG.E.U16 R27, desc[UR20][R4.64+0x180] ;  /* 0x00018014041bd981 */ /* 0x000ee2000c1e1500 */
[----:B------:R-:W-:-:S03]  /*1d30*/  ISETP.GE.AND P5, PT, R45, UR54, PT ;  /* 0x000000362d007c0c */ /* 0x000fc6000bfa6270 */
[----:B------:R-:W3:Y:S01]  /*1d40*/  @!P3 LDG.E.U16 R28, desc[UR20][R4.64+0x1c0] ;  /* 0x0001c014041cb981 */ /* 0x000ee2000c1e1500 */
[----:B------:R-:W-:-:S03]  /*1d50*/  ISETP.GE.AND P3, PT, R47, UR54, PT ;  /* 0x000000362f007c0c */ /* 0x000fc6000bf66270 */
[----:B------:R-:W3:Y:S01]  /*1d60*/  @!P2 LDG.E.U16 R29, desc[UR20][R4.64+0x200] ;  /* 0x00020014041da981 */ /* 0x000ee2000c1e1500 */
[----:B------:R-:W-:-:S03]  /*1d70*/  ISETP.GE.AND P2, PT, R49, UR54, PT ;  /* 0x0000003631007c0c */ /* 0x000fc6000bf46270 */
[----:B------:R-:W2:Y:S01]  /*1d80*/  @!P1 LDG.E.U16 R21, desc[UR20][R4.64] ;  /* 0x0000001404159981 */ /* 0x000ea2000c1e1500 */
[----:B------:R-:W-:-:S03]  /*1d90*/  ISETP.GE.AND P1, PT, R51, UR54, PT ;  /* 0x0000003633007c0c */ /* 0x000fc6000bf26270 */
[----:B------:R-:W3:Y:S04]  /*1da0*/  @!P4 LDG.E.U16 R30, desc[UR20][R4.64+0x240] ;  /* 0x00024014041ec981 */ /* 0x000ee8000c1e1500 */
[----:B------:R-:W3:Y:S04]  /*1db0*/  @!P0 LDG.E.U16 R31, desc[UR20][R4.64+0x280] ;  /* 0x00028014041f8981 */ /* 0x000ee8000c1e1500 */
[----:B------:R-:W3:Y:S04]  /*1dc0*/  @!P6 LDG.E.U16 R32, desc[UR20][R4.64+0x2c0] ;  /* 0x0002c0140420e981 */ /* 0x000ee8000c1e1500 */
[----:B------:R-:W3:Y:S04]  /*1dd0*/  @!P5 LDG.E.U16 R33, desc[UR20][R4.64+0x300] ;  /* 0x000300140421d981 */ /* 0x000ee8000c1e1500 */
[----:B------:R-:W3:Y:S04]  /*1de0*/  @!P3 LDG.E.U16 R34, desc[UR20][R4.64+0x340] ;  /* 0x000340140422b981 */ /* 0x000ee8000c1e1500 */
[----:B------:R-:W3:Y:S04]  /*1df0*/  @!P2 LDG.E.U16 R35, desc[UR20][R4.64+0x380] ;  /* 0x000380140423a981 */ /* 0x000ee8000c1e1500 */
[----:B------:R-:W3:Y:S04]  /*1e00*/  @!P1 LDG.E.U16 R36, desc[UR20][R4.64+0x3c0] ;  /* 0x0003c01404249981 */ /* 0x000ee8000c1e1500 */
        /* <DEDUP_REMOVED lines=8> */
[----:B------:R-:W3:Y:S01]  /*1e90*/  LDL.LU R37, [R1+0x98] ;  /* 0x0000980001257983 */ /* 0x000ee20000300800 */
[----:B------:R-:W-:Y:S01]  /*1ea0*/  HFMA2.MMA R130, -RZ, RZ, 0, 0 ;  /* 0x00000000ff827435 */ /* 0x000fe200000001ff */
[----:B------:R-:W-:-:S02]  /*1eb0*/  CS2R R128, SRZ ;  /* 0x0000000000807805 */ /* 0x000fc4000001ff00 */
[----:B------:R-:W-:Y:S02]  /*1ec0*/  CS2R R126, SRZ ;  /* 0x00000000007e7805 */ /* 0x000fe4000001ff00 */
[----:B------:R-:W-:Y:S02]  /*1ed0*/  CS2R R124, SRZ ;  /* 0x00000000007c7805 */ /* 0x000fe4000001ff00 */
[----:B------:R-:W-:Y:S02]  /*1ee0*/  CS2R R120, SRZ ;  /* 0x0000000000787805 */ /* 0x000fe4000001ff00 */
[----:B------:R-:W-:Y:S02]  /*1ef0*/  CS2R R118, SRZ ;  /* 0x0000000000767805 */ /* 0x000fe4000001ff00 */
[----:B------:R-:W-:Y:S02]  /*1f00*/  CS2R R116, SRZ ;  /* 0x0000000000747805 */ /* 0x000fe4000001ff00 */
[----:B------:R-:W-:-:S02]  /*1f10*/  CS2R R114, SRZ ;  /* 0x0000000000727805 */ /* 0x000fc4000001ff00 */
[----:B------:R-:W-:Y:S01]  /*1f20*/  MOV R113, RZ ;  /* 0x000000ff00717202 */ /* 0x000fe20000000f00 */
[----:B--2---:R-:W-:Y:S04]  /*1f30*/  STS.U16 [R78], R21 ;  /* 0x000000154e007388 */ /* 0x004fe80000000400 */
[----:B------:R-:W-:Y:S04]  /*1f40*/  STS.U16 [R77+0x40], R22 ;  /* 0x000040164d007388 */ /* 0x000fe80000000400 */
[----:B----4-:R-:W-:Y:S04]  /*1f50*/  STS.U16 [R76+0x80], R23 ;  /* 0x000080174c007388 */ /* 0x010fe80000000400 */
[----:B-----5:R-:W-:Y:S04]  /*1f60*/  STS.U16 [R75+0xc0], R24 ;  /* 0x0000c0184b007388 */ /* 0x020fe80000000400 */
[----:B---3--:R-:W-:Y:S04]  /*1f70*/  STS.U16 [R74+0x100], R25 ;  /* 0x000100194a007388 */ /* 0x008fe80000000400 */
        /* <DEDUP_REMOVED lines=20> */
[----:B------:R-:W5:Y:S04]  /*20c0*/  LDS.U16 R131, [R140+0x10] ;  /* 0x000010008c837984 */ /* 0x000f680000000400 */
[----:B------:R-:W5:Y:S01]  /*20d0*/  LDS.U16 R24, [R140+0x12] ;  /* 0x000012008c187984 */ /* 0x000f620000000400 */
[----:B0-----:R-:W-:-:S03]  /*20e0*/  SHF.L.U32 R26, R62, 0x10, RZ ;  /* 0x000000103e1a7819 */ /* 0x001fc600000006ff */
[----:B------:R-:W0:Y:S01]  /*20f0*/  LDS.U16 R25, [R140+0x14] ;  /* 0x000014008c197984 */ /* 0x000e220000000400 */
[----:B-1----:R-:W-:Y:S02]  /*2100*/  SHF.L.U32 R34, R4, 0x10, RZ ;  /* 0x0000001004227819 */ /* 0x002fe400000006ff */
[----:B------:R-:W-:Y:S01]  /*2110*/  SHF.L.U32 R27, R61, 0x10, RZ ;  /* 0x000000103d1b7819 */ /* 0x000fe200000006ff */
[----:B------:R-:W1:Y:S01]  /*2120*/  LDS.U16 R4, [R140+0x16] ;  /* 0x000016008c047984 */ /* 0x000e620000000400 */
[----:B--2---:R-:W-:Y:S01]  /*2130*/  SHF.L.U32 R33, R5, 0x10, RZ ;  /* 0x0000001005217819 */ /* 0x004fe200000006ff */
[----:B------:R-:W-:Y:S01]  /*2140*/  FFMA.FTZ R26, R34, R26, R37 ;  /* 0x0000001a221a7223 */ /* 0x000fe20000010025 */
[----:B------:R-:W-:Y:S01]  /*2150*/  SHF.L.U32 R5, R60, 0x10, RZ ;  /* 0x000000103c057819 */ /* 0x000fe200000006ff */
[----:B------:R-:W2:Y:S01]  /*2160*/  LDS.U16 R239, [R140+0x18] ;  /* 0x000018008cef7984 */ /* 0x000ea20000000400 */
[----:B---3--:R-:W-:Y:S01]  /*2170*/  SHF.L.U32 R32, R21, 0x10, RZ ;  /* 0x0000001015207819 */ /* 0x008fe200000006ff */
[----:B------:R-:W-:Y:S01]  /*2180*/  FFMA.FTZ R26, R33, R27, R26 ;  /* 0x0000001b211a7223 */ /* 0x000fe2000001001a */
[----:B------:R-:W-:Y:S01]  /*2190*/  SHF.L.U32 R28, R59, 0x10, RZ ;  /* 0x000000103b1c7819 */ /* 0x000fe200000006ff */
[----:B------:R-:W3:Y:S01]  /*21a0*/  LDS.U16 R238, [R140+0x1a] ;  /* 0x00001a008cee7984 */ /* 0x000ee20000000400 */
[----:B----4-:R-:W-:Y:S01]  /*21b0*/  SHF.L.U32 R31, R22, 0x10, RZ ;  /* 0x00000010161f7819 */ /* 0x010fe200000006ff */
[----:B------:R-:W-:Y:S01]  /*21c0*/  FFMA.FTZ R5, R32, R5, R26 ;  /* 0x0000000520057223 */ /* 0x000fe2000001001a */
[----:B------:R-:W-:Y:S01]  /*21d0*/  SHF.L.U32 R22, R58, 0x10, RZ ;  /* 0x000000103a167819 */ /* 0x000fe200000006ff */
[----:B------:R-:W4:Y:S01]  /*21e0*/  LDS.U16 R237, [R140+0x1c] ;  /* 0x00001c008ced7984 */ /* 0x000f220000000400 */
[----:B-----5:R-:W-:Y:S01]  /*21f0*/  SHF.L.U32 R30, R23, 0x10, RZ ;  /* 0x00000010171e7819 */ /* 0x020fe200000006ff */
        /* <DEDUP_REMOVED lines=10> */
[----:B------:R-:W-:Y:S01]  /*22a0*/  FFMA.FTZ R23, R133, R23, R22 ;  /* 0x0000001785177223 */ /* 0x000fe20000010016 */
[----:B------:R-:W-:Y:S02]  /*22b0*/  SHF.L.U32 R21, R136, 0x10, RZ ;  /* 0x0000001088157819 */ /* 0x000fe400000006ff */
[----:B------:R-:W-:Y:S01]  /*22c0*/  SHF.L.U32 R131, R131, 0x10, RZ ;  /* 0x0000001083837819 */ /* 0x000fe200000006ff */
[----:B------:R-:W-:Y:S01]  /*22d0*/  FFMA.FTZ R22, R132, R5, R23 ;  /* 0x0000000584167223 */ /* 0x000fe20000010017 */
[----:B------:R-:W-:Y:S01]  /*22e0*/  SHF.L.U32 R26, R135, 0x10, RZ ;  /* 0x00000010871a7819 */ /* 0x000fe200000006ff */
[----:B------:R-:W5:Y:S01]  /*22f0*/  LDC R23, c[0x0][0x21c] ;  /* 0x00008700ff177b82 */ /* 0x000f620000000800 */
[----:B------:R-:W-:Y:S01]  /*2300*/  SHF.L.U32 R29, R24, 0x10, RZ ;  /* 0x00000010181d7819 */ /* 0x000fe200000006ff */
[----:B------:R-:W-:Y:S01]  /*2310*/  FFMA.FTZ R21, R131, R21, R22 ;  /* 0x0000001583157223 */ /* 0x000fe20000010016 */
[----:B------:R-:W-:-:S02]  /*2320*/  SHF.L.U32 R22, R57, 0x10, RZ ;  /* 0x0000001039167819 */ /* 0x000fc400000006ff */
[----:B0-----:R-:W-:Y:S01]  /*2330*/  SHF.L.U32 R27, R25, 0x10, RZ ;  /* 0x00000010191b7819 */ /* 0x001fe200000006ff */
[----:B------:R-:W-:Y:S01]  /*2340*/  FFMA.FTZ R21, R29, R26, R21 ;  /* 0x0000001a1d157223 */ /* 0x000fe20000010015 */
[----:B------:R-:W-:Y:S02]  /*2350*/  SHF.L.U32 R24, R56, 0x10, RZ ;  /* 0x0000001038187819 */ /* 0x000fe400000006ff */
[----:B-1----:R-:W-:Y:S01]  /*2360*/  SHF.L.U32 R25, R4, 0x10, RZ ;  /* 0x0000001004197819 */ /* 0x002fe200000006ff */
[----:B------:R-:W-:Y:S01]  /*2370*/  FFMA.FTZ R21, R27, R22, R21 ;  /* 0x000000161b157223 */ /* 0x000fe20000010015 */
[----:B------:R-:W-:Y:S02]  /*2380*/  SHF.L.U32 R4, R55, 0x10, RZ ;  /* 0x0000001037047819 */ /* 0x000fe400000006ff */
[----:B--2---:R-:W-:Y:S01]  /*2390*/  SHF.L.U32 R239, R239, 0x10, RZ ;  /* 0x00000010efef7819 */ /* 0x004fe200000006ff */
[----:B------:R-:W-:Y:S01]  /*23a0*/  FFMA.FTZ R24, R25, R24, R21 ;  /* 0x0000001819187223 */ /* 0x000fe20000010015 */
[----:B------:R-:W-:-:S02]  /*23b0*/  SHF.L.U32 R21, R54, 0x10, RZ ;  /* 0x0000001036157819 */ /* 0x000fc400000006ff */
[----:B---3--:R-:W-:Y:S01]  /*23c0*/  SHF.L.U32 R238, R238, 0x10, RZ ;  /* 0x00000010eeee7819 */ /* 0x008fe200000006ff */
[----:B------:R-:W-:Y:S01]  /*23d0*/  FFMA.FTZ R5, R239, R4, R24 ;  /* 0x00000004ef057223 */ /* 0x000fe20000010018 */
[----:B------:R-:W-:Y:S02]  /*23e0*/  SHF.L.U32 R22, R53, 0x10, RZ ;  /* 0x0000001035167819 */ /* 0x000fe400000006ff */
[----:B----4-:R-:W-:Y:S01]  /*23f0*/  SHF.L.U32 R237, R237, 0x10, RZ ;  /* 0x00000010eded7819 */ /* 0x010fe200000006ff */
[----:B------:R-:W-:Y:S01]  /*2400*/  FFMA.FTZ R4, R238, R21, R5 ;  /* 0x00000015ee047223 */ /* 0x000fe20000010005 */
[----:B------:R-:W-:Y:S02]  /*2410*/  SHF.L.U32 R21, R52, 0x10, RZ ;  /* 0x0000001034157819 */ /* 0x000fe400000006ff */
[----:B-----5:R-:W-:Y:S01]  /*2420*/  SHF.L.U32 R236, R236, 0x10, RZ ;  /* 0x00000010ecec7819 */ /* 0x020fe200000006ff */
[----:B------:R-:W-:Y:S01]  /*2430*/  FFMA.FTZ R5, R237, R22, R4 ;  /* 0x00000016ed057223 */ /* 0x000fe20000010004 */
[----:B------:R0:W-:Y:S04]  /*2440*/  STL [R1+0x1c], R34 ;  /* 0x00001c2201007387 */ /* 0x0001e80000100800 */
[----:B------:R0:W-:Y:S01]  /*2450*/  STL [R1+0x18], R33 ;  /* 0x0000182101007387 */ /* 0x0001e20000100800 */
[----:B------:R-:W-:-:S03]  /*2460*/  FFMA.FTZ R4, R236, R21, R5 ;  /* 0x00000015ec047223 */ /* 0x000fc60000010005 */
[----:B------:R0:W-:Y:S04]  /*2470*/  STL [R1+0x14], R32 ;  /* 0x0000142001007387 */ /* 0x0001e80000100800 */
[----:B------:R0:W-:Y:S04]  /*2480*/  STL [R1+0x10], R31 ;  /* 0x0000101f01007387 */ /* 0x0001e80000100800 */
[----:B------:R0:W-:Y:S04]  /*2490*/  STL [R1+0xc], R30 ;  /* 0x00000c1e01007387 */ /* 0x0001e80000100800 */
[----:B------:R0:W-:Y:S04]  /*24a0*/  STL [R1+0x8], R29 ;  /* 0x0000081d01007387 */ /* 0x0001e80000100800 */
[----:B------:R0:W-:Y:S04]  /*24b0*/  STL [R1+0x4], R27 ;  /* 0x0000041b01007387 */ /* 0x0001e80000100800 */
[----:B------:R0:W-:Y:S04]  /*24c0*/  STL [R1], R25 ;  /* 0x0000001901007387 */ /* 0x0001e80000100800 */
[----:B------:R0:W-:Y:S01]  /*24d0*/  STL [R1+0x98], R4 ;  /* 0x0000980401007387 */ /* 0x0001e20000100800 */
[----:B------:R-:W-:Y:S01]  /*24e0*/  ISETP.GE.AND P0, PT, R23, 0x1, PT ;  /* 0x000000011700780c */ /* 0x000fe20003f06270 */
        /* <DEDUP_REMOVED lines=17> */
[----:B0-----:R-:W-:Y:S05]  /*2600*/  @!P0 BRA `(.L_x_603) ;  /* 0x000000a4006c8947 */ /* 0x001fea0003800000 */
[----:B------:R-:W-:Y:S01]  /*2610*/  USHF.L.U32 UR15, UR54, 0x1, URZ ;  /* 0x00000001360f7899 */ /* 0x000fe2000800063f */
[----:B------:R-:W-:Y:S01]  /*2620*/  IADD3 R0, R3, R0, RZ ;  /* 0x0000000003007210 */ /* 0x000fe20007ffe0ff */
[----:B------:R-:W-:Y:S01]  /*2630*/  USHF.R.S32.HI UR5, URZ, 0x1f, UR53 ;  /* 0x0000001f3f057899 */ /* 0x000fe20008011435 */
[----:B------:R-:W-:Y:S01]  /*2640*/  SHF.L.U32 R2, R2, 0x10, RZ ;  /* 0x0000001002027819 */ /* 0x000fe200000006ff */
[----:B------:R-:W-:Y:S01]  /*2650*/  ULDC.64 UR12, c[0x0][0x230] ;  /* 0x00008c00000c7ab9 */ /* 0x000fe20000000a00 */
[----:B------:R-:W-:Y:S01]  /*2660*/  ULDC.64 UR10, c[0x0][0x248] ;  /* 0x00009200000a7ab9 */ /* 0x000fe20000000a00 */
[----:B------:R-:W-:Y:S01]  /*2670*/  ISETP.GE.AND P0, PT, R0, UR15, PT ;  /* 0x0000000f00007c0c */ /* 0x000fe2000bf06270 */
[----:B------:R-:W-:Y:S01]  /*2680*/  UIMAD UR4, UR5, UR12, URZ ;  /* 0x0000000c050472a4 */ /* 0x000fe2000f8e023f */
[----:B------:R-:W-:Y:S01]  /*2690*/  SHF.L.U32 R6, R6, 0x10, RZ ;  /* 0x0000001006067819 */ /* 0x000fe200000006ff */
[----:B------:R-:W-:Y:S01]  /*26a0*/  UIMAD.WIDE.U32 UR28, UR53, UR12, URZ ;  /* 0x0000000c351c72a5 */ /* 0x000fe2000f8e003f */
[----:B------:R-:W-:Y:S01]  /*26b0*/  P2R R0, PR, RZ, 0x1 ;  /* 0x00000001ff007803 */ /* 0x000fe20000000000 */
[----:B------:R-:W-:Y:S01]  /*26c0*/  UIMAD UR13, UR53, UR13, UR4 ;  /* 0x0000000d350d72a4 */ /* 0x000fe2000f8e0204 */
[----:B------:R-:W-:Y:S01]  /*26d0*/  SHF.L.U32 R7, R7, 0x10, RZ ;  /* 0x0000001007077819 */ /* 0x000fe200000006ff */
[----:B------:R-:W-:Y:S01]  /*26e0*/  UIMAD UR4, UR5, UR10, URZ ;  /* 0x0000000a050472a4 */ /* 0x000fe2000f8e023f */
[----:B------:R-:W-:Y:S01]  /*26f0*/  SHF.L.U32 R8, R8, 0x10, RZ ;  /* 0x0000001008087819 */ /* 0x000fe200000006ff */
[----:B------:R0:W-:Y:S01]  /*2700*/  STL [R1+0x4c], R0 ;  /* 0x00004c0001007387 */ /* 0x0001e20000100800 */
[----:B------:R-:W-:Y:S01]  /*2710*/  SHF.L.U32 R9, R9, 0x10, RZ ;  /* 0x0000001009097819 */ /* 0x000fe200000006ff */
[----:B------:R-:W-:Y:S01]  /*2720*/  UIMAD.WIDE.U32 UR30, UR53, UR10, URZ ;  /* 0x0000000a351e72a5 */ /* 0x000fe2000f8e003f */
[----:B------:R-:W-:Y:S01]  /*2730*/  SHF.L.U32 R10, R10, 0x10, RZ ;  /* 0x000000100a0a7819 */ /* 0x000fe200000006ff */
[----:B------:R-:W-:Y:S01]  /*2740*/  UIMAD UR11, UR53, UR11, UR4 ;  /* 0x0000000b350b72a4 */ /* 0x000fe2000f8e0204 */
        /* <DEDUP_REMOVED lines=20> */
[----:B------:R-:W-:Y:S01]  /*2890*/  MOV R130, RZ ;  /* 0x000000ff00827202 */ /* 0x000fe20000000f00 */
[----:B------:R-:W-:Y:S01]  /*28a0*/  FADD.FTZ R95, R15, UR8 ;  /* 0x000000080f5f7e21 */ /* 0x000fe20008010000 */
[----:B------:R-:W-:Y:S01]  /*28b0*/  FADD.FTZ R94, R16, UR8 ;  /* 0x00000008105e7e21 */ /* 0x000fe20008010000 */
[----:B------:R-:W-:Y:S01]  /*28c0*/  FADD.FTZ R93, R17, UR8 ;  /* 0x00000008115d7e21 */ /* 0x000fe20008010000 */
[----:B------:R-:W-:Y:S01]  /*28d0*/  FADD.FTZ R92, R18, UR8 ;  /* 0x00000008125c7e21 */ /* 0x000fe20008010000 */
[----:B------:R-:W-:Y:S01]  /*28e0*/  FADD.FTZ R91, R19, UR8 ;  /* 0x00000008135b7e21 */ /* 0x000fe20008010000 */
[----:B------:R-:W-:Y:S01]  /*28f0*/  FADD.FTZ R90, R20, UR8 ;  /* 0x00000008145a7e21 */ /* 0x000fe20008010000 */
[----:B------:R-:W-:Y:S01]  /*2900*/  UMOV UR6, URZ ;  /* 0x0000003f00067c82 */ /* 0x000fe20008000000 */
[----:B------:R-:W-:Y:S01]  /*2910*/  UMOV UR5, URZ ;  /* 0x0000003f00057c82 */ /* 0x000fe20008000000 */
[----:B------:R-:W-:Y:S01]  /*2920*/  UMOV UR4, URZ ;  /* 0x0000003f00047c82 */ /* 0x000fe20008000000 */
[----:B------:R-:W-:Y:S01]  /*2930*/  ULDC UR14, c[0x0][0x224] ;  /* 0x00008900000e7ab9 */ /* 0x000fe20000000800 */
[----:B------:R-:W-:Y:S01]  /*2940*/  ULDC UR12, c[0x0][0x21c] ;  /* 0x00008700000c7ab9 */ /* 0x000fe20000000800 */
[----:B------:R-:W-:Y:S01]  /*2950*/  ULDC UR10, c[0x0][0x218] ;  /* 0x00008600000a7ab9 */ /* 0x000fe20000000800 */
[----:B------:R-:W-:Y:S01]  /*2960*/  ULDC.64 UR32, c[0x0][0x380] ;  /* 0x0000e00000207ab9 */ /* 0x000fe20000000a00 */
[----:B------:R-:W-:Y:S01]  /*2970*/  ULDC.64 UR34, c[0x0][0x368] ;  /* 0x0000da0000227ab9 */ /* 0x000fe20000000a00 */
[----:B------:R-:W-:Y:S01]  /*2980*/  ULDC.64 UR36, c[0x0][0x370] ;  /* 0x0000dc0000247ab9 */ /* 0x000fe20000000a00 */
[----:B------:R-:W-:Y:S01]  /*2990*/  ULDC.64 UR38, c[0x0][0x3d0] ;  /* 0x0000f40000267ab9 */ /* 0x000fe20000000a00 */
[----:B------:R-:W-:-:S02]  /*29a0*/  UIADD3 UR13, UR29, UR13, URZ ;  /* 0x0000000d1d0d7290 */ /* 0x000fc4000fffe03f */
[----:B------:R-:W-:Y:S01]  /*29b0*/  UIADD3 UR11, UR31, UR11, URZ ;  /* 0x0000000b1f0b7290 */ /* 0x000fe2000fffe03f */
[----:B------:R-:W-:Y:S01]  /*29c0*/  ULDC.64 UR40, c[0x0][0x238] ;  /* 0x00008e0000287ab9 */ /* 0x000fe20000000a00 */
[----:B0-----:R-:W-:-:S10]  /*29d0*/  ULDC.64 UR42, c[0x0][0x2d0] ;  /* 0x0000b400002a7ab9 */ /* 0x001fd40000000a00 */
.L_x_698:
[----:B------:R-:W2:Y:S01]  /*29e0*/  LDL R0, [R1+0x4c] ;  /* 0x00004c0001007983 */ /* 0x000ea20000100800 */
[----:B------:R-:W-:Y:S01]  /*29f0*/  USHF.R.S32.HI UR54, URZ, 0x1f, UR6 ;  /* 0x0000001f3f367899 */ /* 0x000fe20008011406 */
[----:B------:R-:W-:Y:S02]  /*2a00*/  UMOV UR44, UR28 ;  /* 0x0000001c002c7c82 */ /* 0x000fe40008000000 */
[----:B------:R-:W3:Y:S01]  /*2a10*/  LDL R171, [R1+0x48] ;  /* 0x0000480001ab7983 */ /* 0x000ee20000100800 */
[----:B------:R-:W-:Y:S01]  /*2a20*/  UIMAD UR55, UR54, UR40, URZ ;  /* 0x00000028363772a4 */ /* 0x000fe2000f8e023f */
[----:B------:R-:W-:Y:S02]  /*2a30*/  UMOV UR45, UR13 ;  /* 0x0000000d002d7c82 */ /* 0x000fe40008000000 */
[----:B----4-:R-:W4:Y:S01]  /*2a40*/  LDL R170, [R1+0x44] ;  /* 0x0000440001aa7983 */ /* 0x010f220000100800 */
[----:B------:R-:W-:Y:S02]  /*2a50*/  UIMAD.WIDE.U32 UR44, UR6, UR40, UR44 ;  /* 0x00000028062c72a5 */ /* 0x000fe4000f8e002c */
[----:B------:R-:W-:Y:S01]  /*2a60*/  UIMAD UR55, UR6, UR41, UR55 ;  /* 0x00000029063772a4 */ /* 0x000fe2000f8e0237 */
[----:B------:R-:W4:Y:S01]  /*2a70*/  LDL R169, [R1+0x40] ;  /* 0x0000400001a97983 */ /* 0x000f220000100800 */
[----:B------:R-:W-:-:S02]  /*2a80*/  ULEA UR56, UP0, UR44, UR42, 0x3 ;  /* 0x0000002a2c387291 */ /* 0x000fc4000f80183f */
[----:B------:R-:W-:-:S04]  /*2a90*/  UIADD3 UR45, UR45, UR55, URZ ;  /* 0x000000372d2d7290 */ /* 0x000fc8000fffe03f */
[----:B------:R-:W-:Y:S01]  /*2aa0*/  ULEA.HI.X UR44, UR44, UR43, UR45, 0x3, UP0 ;  /* 0x0000002b2c2c7291 */ /* 0x000fe200080f1c2d */
[----:B------:R-:W-:-:S05]  /*2ab0*/  MOV R2, UR56 ;  /* 0x0000003800027c02 */ /* 0x000fca0008000f00 */
[----:B------:R-:W-:Y:S01]  /*2ac0*/  MOV R3, UR44 ;  /* 0x0000002c00037c02 */ /* 0x000fe20008000f00 */
[----:B------:R-:W-:-:S05]  /*2ad0*/  ULDC.64 UR44, c[0x0][0x270] ;  /* 0x00009c00002c7ab9 */ /* 0x000fca0000000a00 */
[----:B------:R-:W3:Y:S01]  /*2ae0*/  LDG.E.64 R2, desc[UR20][R2.64] ;  /* 0x0000001402027981 */ /* 0x000ee2000c1e1b00 */
[----:B------:R-:W-:Y:S02]  /*2af0*/  UIMAD UR55, UR54, UR44, URZ ;  /* 0x0000002c363772a4 */ /* 0x000fe4000f8e023f */
[----:B------:R-:W-:Y:S02]  /*2b00*/  MOV R9, UR44 ;  /* 0x0000002c00097c02 */ /* 0x000fe40008000f00 */
[----:B------:R-:W-:Y:S01]  /*2b10*/  UIMAD UR45, UR6, UR45, UR55 ;  /* 0x0000002d062d72a4 */ /* 0x000fe2000f8e0237 */
        /* <DEDUP_REMOVED lines=10> */
[----:B-1----:R-:W-:Y:S02]  /*2bc0*/  PRMT R24, RZ, 0x7610, R24 ;  /* 0x00007610ff187816 */ /* 0x002fe40000000018 */
        /* <DEDUP_REMOVED lines=16> */
[----:B--2---:R-:W-:Y:S02]  /*2cd0*/  ISETP.NE.AND P6, PT, R0, RZ, PT ;  /* 0x000000ff0000720c */ /* 0x004fe40003fc5270 */
[----:B------:R-:W-:-:S04]  /*2ce0*/  SHF.L.U32 R0, R143, 0x4, RZ ;  /* 0x000000048f007819 */ /* 0x000fc800000006ff */
[----:B------:R-:W-:-:S04]  /*2cf0*/  LOP3.LUT R0, R0, 0xfffffe00, RZ, 0xc0, !PT ;  /* 0xfffffe0000007812 */ /* 0x000fc800078ec0ff */
[----:B0-----:R-:W-:-:S04]  /*2d00*/  LOP3.LUT R7, R0, 0x1f, R143, 0xf8, !PT ;  /* 0x0000001f00077812 */ /* 0x001fc800078ef88f */
[----:B------:R-:W-:-:S04]  /*2d10*/  IADD3 R6, R0, R7, RZ ;  /* 0x0000000700067210 */ /* 0x000fc80007ffe0ff */
[--C-:B------:R-:W-:Y:S02]  /*2d20*/  SHF.R.S32.HI R7, RZ, 0x1f, R6.reuse ;  /* 0x0000001fff077819 */ /* 0x100fe40000011406 */
[C---:B------:R-:W-:Y:S02]  /*2d30*/  IADD3 R0, R6.reuse, 0x20, RZ ;  /* 0x0000002006007810 */ /* 0x040fe40007ffe0ff */
[----:B------:R-:W-:Y:S01]  /*2d40*/  IADD3 R4, R6, 0x40, RZ ;  /* 0x0000004006047810 */ /* 0x000fe20007ffe0ff */
[----:B------:R-:W-:Y:S01]  /*2d50*/  IMAD.WIDE.U32 R8, R9, UR6, R6 ;  /* 0x0000000609087c25 */ /* 0x000fe2000f8e0006 */
[----:B------:R-:W-:Y:S02]  /*2d60*/  ISETP.GE.AND P2, PT, R0, UR15, PT ;  /* 0x0000000f00007c0c */ /* 0x000fe4000bf46270 */
[----:B------:R-:W-:Y:S02]  /*2d70*/  IADD3 R0, R6, 0x60, RZ ;  /* 0x0000006006007810 */ /* 0x000fe40007ffe0ff */
[----:B------:R-:W-:-:S02]  /*2d80*/  ISETP.GE.AND P1, PT, R4, UR15, PT ;  /* 0x0000000f04007c0c */ /* 0x000fc4000bf26270 */
[----:B------:R-:W-:Y:S02]  /*2d90*/  IADD3 R5, R9, UR45, RZ ;  /* 0x0000002d09057c10 */ /* 0x000fe4000fffe0ff */
[----:B------:R-:W-:Y:S02]  /*2da0*/  LEA R4, P0, R8, UR18, 0x1 ;  /* 0x0000001208047c11 */ /* 0x000fe4000f8008ff */
[----:B------:R-:W-:Y:S02]  /*2db0*/  ISETP.GE.AND P3, PT, R0, UR15, PT ;  /* 0x0000000f00007c0c */ /* 0x000fe4000bf66270 */
[C---:B------:R-:W-:Y:S02]  /*2dc0*/  IADD3 R0, R6.reuse, 0xa0, RZ ;  /* 0x000000a006007810 */ /* 0x040fe40007ffe0ff */
[----:B------:R-:W-:Y:S02]  /*2dd0*/  IADD3 R7, R6, 0x80, RZ ;  /* 0x0000008006077810 */ /* 0x000fe40007ffe0ff */
[----:B------:R-:W-:-:S02]  /*2de0*/  LEA.HI.X R5, R8, UR17, R5, 0x1, P0 ;  /* 0x0000001108057c11 */ /* 0x000fc400080f0c05 */
[----:B------:R-:W-:Y:S02]  /*2df0*/  ISETP.GE.AND P4, PT, R0, UR15, PT ;  /* 0x0000000f00007c0c */ /* 0x000fe4000bf86270 */
[----:B------:R-:W-:Y:S01]  /*2e00*/  ISETP.GE.AND P5, PT, R7, UR15, PT ;  /* 0x0000000f07007c0c */ /* 0x000fe2000bfa6270 */
[----:B------:R-:W2:Y:S01]  /*2e10*/  @!P2 LDG.E.U16 R33, desc[UR20][R4.64+0x40] ;  /* 0x000040140421a981 */ /* 0x000ea2000c1e1500 */
[C---:B------:R-:W-:Y:S02]  /*2e20*/  IADD3 R0, R6.reuse, 0xe0, RZ ;  /* 0x000000e006007810 */ /* 0x040fe40007ffe0ff */
[----:B------:R-:W-:Y:S01]  /*2e30*/  IADD3 R7, R6, 0xc0, RZ ;  /* 0x000000c006077810 */ /* 0x000fe20007ffe0ff */
[----:B------:R-:W4:Y:S01]  /*2e40*/  @!P1 LDG.E.U16 R34, desc[UR20][R4.64+0x80] ;  /* 0x0000801404229981 */ /* 0x000f22000c1e1500 */
[----:B------:R-:W-:Y:S02]  /*2e50*/  ISETP.GE.AND P2, PT, R0, UR15, PT ;  /* 0x0000000f00007c0c */ /* 0x000fe4000bf46270 */
[----:B------:R-:W-:Y:S01]  /*2e60*/  IADD3 R0, R6, 0x100, RZ ;  /* 0x0000010006007810 */ /* 0x000fe20007ffe0ff */
[----:B------:R-:W4:Y:S01]  /*2e70*/  @!P3 LDG.E.U16 R32, desc[UR20][R4.64+0xc0] ;  /* 0x0000c0140420b981 */ /* 0x000f22000c1e1500 */
[----:B------:R-:W-:-:S02]  /*2e80*/  ISETP.GE.AND P0, PT, R7, UR15, PT ;  /* 0x0000000f07007c0c */ /* 0x000fc4000bf06270 */
[----:B------:R-:W-:Y:S01]  /*2e90*/  ISETP.GE.AND P1, PT, R0, UR15, PT ;  /* 0x0000000f00007c0c */ /* 0x000fe2000bf26270 */
[----:B------:R-:W4:Y:S01]  /*2ea0*/  @!P5 LDG.E.U16 R31, desc[UR20][R4.64+0x100] ;  /* 0x00010014041fd981 */ /* 0x000f22000c1e1500 */
[C---:B------:R-:W-:Y:S02]  /*2eb0*/  IADD3 R0, R6.reuse, 0x140, RZ ;  /* 0x0000014006007810 */ /* 0x040fe40007ffe0ff */
[----:B------:R-:W-:Y:S01]  /*2ec0*/  IADD3 R7, R6, 0x120, RZ ;  /* 0x0000012006077810 */ /* 0x000fe20007ffe0ff */
[----:B------:R-:W4:Y:S01]  /*2ed0*/  @!P4 LDG.E.U16 R35, desc[UR20][R4.64+0x140] ;  /* 0x000140140423c981 */ /* 0x000f22000c1e1500 */
[----:B------:R-:W-:Y:S02]  /*2ee0*/  ISETP.GE.AND P5, PT, R0, UR15, PT ;  /* 0x0000000f00007c0c */ /* 0x000fe4000bfa6270 */
[----:B------:R-:W-:Y:S01]  /*2ef0*/  ISETP.GE.AND P3, PT, R7, UR15, PT ;  /* 0x0000000f07007c0c */ /* 0x000fe2000bf66270 */
[----:B------:R-:W4:Y:S01]  /*2f00*/  @!P2 LDG.E.U16 R30, desc[UR20][R4.64+0x1c0] ;  /* 0x0001c014041ea981 */ /* 0x000f22000c1e1500 */
[----:B------:R-:W-:-:S02]  /*2f10*/  IADD3 R0, R6, 0x160, RZ ;  /* 0x0000016006007810 */ /* 0x000fc40007ffe0ff */
[----:B------:R-:W-:Y:S01]  /*2f20*/  IADD3 R7, R6, 0x180, RZ ;  /* 0x0000018006077810 */ /* 0x000fe20007ffe0ff */
[----:B------:R-:W4:Y:S01]  /*2f30*/  @!P0 LDG.E.U16 R27, desc[UR20][R4.64+0x180] ;  /* 0x00018014041b8981 */ /* 0x000f22000c1e1500 */
[----:B------:R-:W-:Y:S02]  /*2f40*/  ISETP.GE.AND P4, PT, R0, UR15, PT ;  /* 0x0000000f00007c0c */ /* 0x000fe4000bf86270 */
[----:B------:R-:W-:Y:S01]  /*2f50*/  IADD3 R0, R6, 0x1a0, RZ ;  /* 0x000001a006007810 */ /* 0x000fe20007ffe0ff */
[----:B------:R-:W4:Y:S01]  /*2f60*/  @!P1 LDG.E.U16 R29, desc[UR20][R4.64+0x200] ;  /* 0x00020014041d9981 */ /* 0x000f22000c1e1500 */
[----:B------:R-:W-:Y:S02]  /*2f70*/  ISETP.GE.AND P0, PT, R7, UR15, PT ;  /* 0x0000000f07007c0c */ /* 0x000fe4000bf06270 */
[----:B------:R-:W-:Y:S01]  /*2f80*/  ISETP.GE.AND P2, PT, R0, UR15, PT ;  /* 0x0000000f00007c0c */ /* 0x000fe2000bf46270 */
[----:B------:R-:W4:Y:S01]  /*2f90*/  @!P3 LDG.E.U16 R28, desc[UR20][R4.64+0x240] ;  /* 0x00024014041cb981 */ /* 0x000f22000c1e1500 */
[----:B------:R-:W-:-:S03]  /*2fa0*/  IADD3 R0, R6, 0x1e0, RZ ;  /* 0x000001e006007810 */ /* 0x000fc60007ffe0ff */
[----:B------:R-:W4:Y:S01]  /*2fb0*/  @!P5 LDG.E.U16 R25, desc[UR20][R4.64+0x280] ;  /* 0x000280140419d981 */ /* 0x000f22000c1e1500 */
[----:B------:R-:W-:Y:S02]  /*2fc0*/  ISETP.GE.AND P3, PT, R0, UR15, PT ;  /* 0x0000000f00007c0c */ /* 0x000fe4000bf66270 */
[C---:B------:R-:W-:Y:S01]  /*2fd0*/  IADD3 R0, R6.reuse, 0x200, RZ ;  /* 0x0000020006007810 */ /* 0x040fe20007ffe0ff */
[----:B------:R-:W4:Y:S01]  /*2fe0*/  @!P4 LDG.E.U16 R26, desc[UR20][R4.64+0x2c0] ;  /* 0x0002c014041ac981 */ /* 0x000f22000c1e1500 */
[----:B------:R-:W-:Y:S02]  /*2ff0*/  IADD3 R7, R6, 0x1c0, RZ ;  /* 0x000001c006077810 */ /* 0x000fe40007ffe0ff */
[----:B------:R-:W-:Y:S01]  /*3000*/  ISETP.GE.AND P5, PT, R0, UR15, PT ;  /* 0x0000000f00007c0c */ /* 0x000fe2000bfa6270 */
[----:B------:R-:W4:Y:S01]  /*3010*/  @!P0 LDG.E.U16 R24, desc[UR20][R4.64+0x300] ;  /* 0x0003001404188981 */ /* 0x000f22000c1e1500 */
[----:B------:R-:W-:Y:S02]  /*3020*/  IADD3 R0, R6, 0x240, RZ ;  /* 0x0000024006007810 */ /* 0x000fe40007ffe0ff */
[----:B------:R-:W-:Y:S01]  /*3030*/  ISETP.GE.AND P1, PT, R7, UR15, PT ;  /* 0x0000000f07007c0c */ /* 0x000fe2000bf26270 */
[----:B------:R-:W4:Y:S01]  /*3040*/  @!P2 LDG.E.U16 R20, desc[UR20][R4.64+0x340] ;  /* 0x000340140414a981 */ /* 0x000f22000c1e1500 */
[----:B------:R-:W-:-:S02]  /*3050*/  ISETP.GE.AND P0, PT, R0, UR15, PT ;  /* 0x0000000f00007c0c */ /* 0x000fc4000bf06270 */
[C---:B------:R-:W-:Y:S01]  /*3060*/  IADD3 R7, R6.reuse, 0x220, RZ ;  /* 0x0000022006077810 */ /* 0x040fe20007ffe0ff */
[----:B------:R-:W2:Y:S01]  /*3070*/  @!P6 LDG.E.U16 R36, desc[UR20][R4.64] ;  /* 0x000000140424e981 */ /* 0x000ea2000c1e1500 */
[----:B------:R-:W-:Y:S02]  /*3080*/  IADD3 R0, R6, 0x260, RZ ;  /* 0x0000026006007810 */ /* 0x000fe40007ffe0ff */
[----:B------:R-:W-:Y:S01]  /*3090*/  ISETP.GE.AND P4, PT, R7, UR15, PT ;  /* 0x0000000f07007c0c */ /* 0x000fe2000bf86270 */
[----:B------:R-:W4:Y:S01]  /*30a0*/  @!P3 LDG.E.U16 R19, desc[UR20][R4.64+0x3c0] ;  /* 0x0003c0140413b981 */ /* 0x000f22000c1e1500 */
[----:B------:R-:W-:Y:S02]  /*30b0*/  ISETP.GE.AND P2, PT, R0, UR15, PT ;  /* 0x0000000f00007c0c */ /* 0x000fe4000bf46270 */
[C---:B------:R-:W-:Y:S01]  /*30c0*/  IADD3 R0, R6.reuse, 0x2a0, RZ ;  /* 0x000002a006007810 */ /* 0x040fe20007ffe0ff */
[----:B------:R-:W4:Y:S01]  /*30d0*/  @!P1 LDG.E.U16 R21, desc[UR20][R4.64+0x380] ;  /* 0x0003801404159981 */ /* 0x000f22000c1e1500 */
[----:B------:R-:W-:-:S02]  /*30e0*/  IADD3 R7, R6, 0x280, RZ ;  /* 0x0000028006077810 */ /* 0x000fc40007ffe0ff */
[----:B------:R-:W-:Y:S01]  /*30f0*/  ISETP.GE.AND P3, PT, R0, UR15, PT ;  /* 0x0000000f00007c0c */ /* 0x000fe2000bf66270 */
[----:B------:R-:W4:Y:S01]  /*3100*/  @!P5 LDG.E.U16 R23, desc[UR20][R4.64+0x400] ;  /* 0x000400140417d981 */ /* 0x000f22000c1e1500 */
[----:B------:R-:W-:Y:S02]  /*3110*/  ISETP.GE.AND P1, PT, R7, UR15, PT ;  /* 0x0000000f07007c0c */ /* 0x000fe4000bf26270 */
[C---:B------:R-:W-:Y:S01]  /*3120*/  IADD3 R0, R6.reuse, 0x2c0, RZ ;  /* 0x000002c006007810 */ /* 0x040fe20007ffe0ff */
[----:B------:R-:W4:Y:S01]  /*3130*/  @!P4 LDG.E.U16 R22, desc[UR20][R4.64+0x440] ;  /* 0x000440140416c981 */ /* 0x000f22000c1e1500 */
[----:B------:R-:W-:Y:S02]  /*3140*/  IADD3 R7, R6, 0x2e0, RZ ;  /* 0x000002e006077810 */ /* 0x000fe40007ffe0ff */
[----:B------:R-:W-:Y:S01]  /*3150*/  ISETP.GE.AND P5, PT, R0, UR15, PT ;  /* 0x0000000f00007c0c */ /* 0x000fe2000bfa6270 */
[----:B------:R-:W4:Y:S01]  /*3160*/  @!P0 LDG.E.U16 R15, desc[UR20][R4.64+0x480] ;  /* 0x00048014040f8981 */ /* 0x000f22000c1e1500 */
[----:B------:R-:W-:-:S02]  /*3170*/  IADD3 R0, R6, 0x300, RZ ;  /* 0x0000030006007810 */ /* 0x000fc40007ffe0ff */
[----:B------:R-:W-:Y:S01]  /*3180*/  ISETP.GE.AND P4, PT, R7, UR15, PT ;  /* 0x0000000f07007c0c */ /* 0x000fe2000bf86270 */
[----:B------:R-:W4:Y:S01]  /*3190*/  @!P2 LDG.E.U16 R18, desc[UR20][R4.64+0x4c0] ;  /* 0x0004c0140412a981 */ /* 0x000f22000c1e1500 */
[----:B------:R-:W-:Y:S02]  /*31a0*/  ISETP.GE.AND P0, PT, R0, UR15, PT ;  /* 0x0000000f00007c0c */ /* 0x000fe4000bf06270 */
[----:B------:R-:W-:Y:S01]  /*31b0*/  IADD3 R0, R6, 0x320, RZ ;  /* 0x0000032006007810 */ /* 0x000fe20007ffe0ff */
[----:B------:R-:W4:Y:S03]  /*31c0*/  @!P1 LDG.E.U16 R17, desc[UR20][R4.64+0x500] ;  /* 0x0005001404119981 */ /* 0x000f26000c1e1500 */
[----:B------:R-:W-:Y:S01]  /*31d0*/  ISETP.GE.AND P1, PT, R0, UR15, PT ;  /* 0x0000000f00007c0c */ /* 0x000fe2000bf26270 */
[----:B------:R-:W4:Y:S01]  /*31e0*/  @!P3 LDG.E.U16 R16, desc[UR20][R4.64+0x540] ;  /* 0x000540140410b981 */ /* 0x000f22000c1e1500 */
[----:B------:R-:W-:-:S02]  /*31f0*/  PRMT R8, RZ, 0x7610, R8 ;  /* 0x00007610ff087816 */ /* 0x000fc40000000008 */
[----:B------:R-:W-:Y:S01]  /*3200*/  IADD3 R0, R6, 0x340, RZ ;  /* 0x0000034006007810 */ /* 0x000fe20007ffe0ff */
[----:B------:R-:W4:Y:S04]  /*3210*/  @!P5 LDG.E.U16 R12, desc[UR20][R4.64+0x580] ;  /* 0x00058014040cd981 */ /* 0x000f28000c1e1500 */
[----:B------:R-:W4:Y:S04]  /*3220*/  @!P4 LDG.E.U16 R13, desc[UR20][R4.64+0x5c0] ;  /* 0x0005c014040dc981 */ /* 0x000f28000c1e1500 */
[----:B------:R-:W4:Y:S01]  /*3230*/  @!P0 LDG.E.U16 R11, desc[UR20][R4.64+0x600] ;  /* 0x00060014040b8981 */ /* 0x000f22000c1e1500 */
[----:B------:R-:W-:-:S02]  /*3240*/  ISETP.GE.AND P0, PT, R0, UR15, PT ;  /* 0x0000000f00007c0c */ /* 0x000fc4000bf06270 */
[C---:B------:R-:W-:Y:S01]  /*3250*/  IADD3 R0, R6.reuse, 0x360, RZ ;  /* 0x0000036006007810 */ /* 0x040fe20007ffe0ff */
[----:B------:R-:W4:Y:S01]  /*3260*/  @!P1 LDG.E.U16 R8, desc[UR20][R4.64+0x640] ;  /* 0x0006401404089981 */ /* 0x000f22000c1e1500 */
[----:B------:R-:W-:Y:S02]  /*3270*/  IADD3 R7, R6, 0x380, RZ ;  /* 0x0000038006077810 */ /* 0x000fe40007ffe0ff */
[----:B------:R-:W-:Y:S02]  /*3280*/  ISETP.GE.AND P1, PT, R0, UR15, PT ;  /* 0x0000000f00007c0c */ /* 0x000fe4000bf26270 */
[----:B------:R-:W-:Y:S02]  /*3290*/  ISETP.GE.AND P2, PT, R7, UR15, PT ;  /* 0x0000000f07007c0c */ /* 0x000fe4000bf46270 */
[----:B------:R-:W-:Y:S02]  /*32a0*/  PRMT R7, RZ, 0x7610, R7 ;  /* 0x00007610ff077816 */ /* 0x000fe40000000007 */
[----:B------:R-:W-:-:S02]  /*32b0*/  IADD3 R0, R6, 0x3a0, RZ ;  /* 0x000003a006007810 */ /* 0x000fc40007ffe0ff */
[C---:B------:R-:W-:Y:S02]  /*32c0*/  IADD3 R9, R6.reuse, 0x3c0, RZ ;  /* 0x000003c006097810 */ /* 0x040fe40007ffe0ff */
[----:B------:R-:W-:Y:S01]  /*32d0*/  IADD3 R6, R6, 0x3e0, RZ ;  /* 0x000003e006067810 */ /* 0x000fe20007ffe0ff */
[----:B------:R-:W4:Y:S01]  /*32e0*/  @!P0 LDG.E.U16 R7, desc[UR20][R4.64+0x680] ;  /* 0x0006801404078981 */ /* 0x000f22000c1e1500 */
[----:B------:R-:W-:Y:S02]  /*32f0*/  ISETP.GE.AND P3, PT, R0, UR15, PT ;  /* 0x0000000f00007c0c */ /* 0x000fe4000bf66270 */
[----:B------:R-:W-:Y:S01]  /*3300*/  PRMT R0, RZ, 0x7610, R0 ;  /* 0x00007610ff007816 */ /* 0x000fe20000000000 */
[----:B------:R-:W4:Y:S01]  /*3310*/  @!P1 LDG.E.U16 R14, desc[UR20][R4.64+0x6c0] ;  /* 0x0006c014040e9981 */ /* 0x000f22000c1e1500 */
[----:B------:R-:W-:Y:S02]  /*3320*/  ISETP.GE.AND P0, PT, R9, UR15, PT ;  /* 0x0000000f09007c0c */ /* 0x000fe4000bf06270 */
[----:B------:R-:W-:-:S02]  /*3330*/  ISETP.GE.AND P1, PT, R6, UR15, PT ;  /* 0x0000000f06007c0c */ /* 0x000fc4000bf26270 */
[----:B------:R-:W4:Y:S01]  /*3340*/  @!P2 LDG.E.U16 R0, desc[UR20][R4.64+0x700] ;  /* 0x000700140400a981 */ /* 0x000f22000c1e1500 */
[----:B------:R-:W-:Y:S02]  /*3350*/  PRMT R6, RZ, 0x7610, R6 ;  /* 0x00007610ff067816 */ /* 0x000fe40000000006 */
[----:B------:R-:W-:-:S04]  /*3360*/  PRMT R9, RZ, 0x7610, R9 ;  /* 0x00007610ff097816 */ /* 0x000fc80000000009 */
[----:B------:R-:W4:Y:S04]  /*3370*/  @!P3 LDG.E.U16 R6, desc[UR20][R4.64+0x740] ;  /* 0x000740140406b981 */ /* 0x000f28000c1e1500 */
[----:B------:R-:W4:Y:S04]  /*3380*/  @!P0 LDG.E.U16 R10, desc[UR20][R4.64+0x780] ;  /* 0x00078014040a8981 */ /* 0x000f28000c1e1500 */
[----:B------:R0:W4:Y:S01]  /*3390*/  @!P1 LDG.E.U16 R9, desc[UR20][R4.64+0x7c0] ;  /* 0x0007c01404099981 */ /* 0x000122000c1e1500 */
[----:B---3--:R-:W-:-:S13]  /*33a0*/  R2UR UR57, R3 ;  /* 0x00000000033972ca */ /* 0x008fda00000e0000 */
[----:B------:R-:W-:-:S04]  /*33b0*/  FMUL.FTZ R3, R105, UR57 ;  /* 0x0000003969037c20 */ /* 0x000fc80008410000 */
[----:B------:R-:W-:Y:S01]  /*33c0*/  FMUL.RZ R37, R3, 0.15915493667125701904 ;  /* 0x3e22f98303257820 */ /* 0x000fe2000040c000 */
[----:B------:R-:W-:-:S04]  /*33d0*/  FMUL.FTZ R3, R104, UR57 ;  /* 0x0000003968037c20 */ /* 0x000fc80008410000 */
[----:B------:R-:W-:Y:S01]  /*33e0*/  FMUL.RZ R38, R3, 0.15915493667125701904 ;  /* 0x3e22f98303267820 */ /* 0x000fe2000040c000 */
[----:B------:R-:W-:Y:S01]  /*33f0*/  FMUL.FTZ R3, R103, UR57 ;  /* 0x0000003967037c20 */ /* 0x000fe20008410000 */
[----:B------:R-:W-:-:S03]  /*3400*/  LOP3.LUT P0, RZ, R143, 0x1f, RZ, 0xc0, !PT ;  /* 0x0000001f8fff7812 */ /* 0x000fc6000780c0ff */
[----:B------:R-:W-:Y:S01]  /*3410*/  FMUL.RZ R39, R3, 0.15915493667125701904 ;  /* 0x3e22f98303277820 */ /* 0x000fe2000040c000 */
[----:B------:R-:W-:Y:S02]  /*3420*/  MOV R3, UR16 ;  /* 0x0000001000037c02 */ /* 0x000fe40008000f00 */
[----:B0-----:R-:W-:Y:S02]  /*3430*/  SHF.L.U32 R5, R143, 0x5, RZ ;  /* 0x000000058f057819 */ /* 0x001fe400000006ff */
[----:B------:R-:W-:Y:S01]  /*3440*/  ISETP.LT.OR P2, PT, R3, 0x2, P0 ;  /* 0x000000020300780c */ /* 0x000fe20000741670 */
[----:B------:R-:W-:Y:S01]  /*3450*/  FMUL.FTZ R3, R102, UR57 ;  /* 0x0000003966037c20 */ /* 0x000fe20008410000 */
[----:B------:R-:W-:-:S03]  /*3460*/  LOP3.LUT R5, R5, 0xfffffc00, RZ, 0xc0, !PT ;  /* 0xfffffc0005057812 */ /* 0x000fc600078ec0ff */
[----:B------:R-:W-:Y:S01]  /*3470*/  FMUL.RZ R40, R3, 0.15915493667125701904 ;  /* 0x3e22f98303287820 */ /* 0x000fe2000040c000 */
[----:B------:R-:W-:Y:S01]  /*3480*/  FMUL.FTZ R3, R101, UR57 ;  /* 0x0000003965037c20 */ /* 0x000fe20008410000 */
[----:B------:R-:W-:Y:S01]  /*3490*/  IADD3 R4, R5, R142, RZ ;  /* 0x0000008e05047210 */ /* 0x000fe20007ffe0ff */
[----:B------:R-:W-:Y:S02]  /*34a0*/  MUFU.SIN R123, R37 ;  /* 0x00000025007b7308 */ /* 0x000fe40000000400 */
[----:B------:R-:W-:Y:S01]  /*34b0*/  FMUL.RZ R42, R3, 0.15915493667125701904 ;  /* 0x3e22f983032a7820 */ /* 0x000fe2000040c000 */
[----:B------:R-:W-:-:S05]  /*34c0*/  FMUL.FTZ R3, R100, UR57 ;  /* 0x0000003964037c20 */ /* 0x000fca0008410000 */
[----:B------:R0:W-:Y:S01]  /*34d0*/  MUFU.COS R122, R37 ;  /* 0x00000025007a7308 */ /* 0x0001e20000000000 */
[----:B------:R-:W-:Y:S01]  /*34e0*/  FMUL.RZ R46, R3, 0.15915493667125701904 ;  /* 0x3e22f983032e7820 */ /* 0x000fe2000040c000 */
[----:B------:R-:W-:Y:S01]  /*34f0*/  FMUL.FTZ R3, R99, UR57 ;  /* 0x0000003963037c20 */ /* 0x000fe20008410000 */
[----:B0-----:R-:W-:-:S05]  /*3500*/  IADD3 R37, R4, 0x20, RZ ;  /* 0x0000002004257810 */ /* 0x001fca0007ffe0ff */
[----:B------:R-:W-:Y:S01]  /*3510*/  MUFU.SIN R88, R38 ;  /* 0x0000002600587308 */ /* 0x000fe20000000400 */
[----:B------:R-:W-:Y:S01]  /*3520*/  FMUL.RZ R52, R3, 0.15915493667125701904 ;  /* 0x3e22f98303347820 */ /* 0x000fe2000040c000 */
[----:B------:R-:W-:-:S06]  /*3530*/  IADD3 R41, R4, 0x60, RZ ;  /* 0x0000006004297810 */ /* 0x000fcc0007ffe0ff */
[----:B------:R0:W-:Y:S08]  /*3540*/  MUFU.COS R89, R38 ;  /* 0x0000002600597308 */ /* 0x0001f00000000000 */
[----:B------:R-:W-:Y:S01]  /*3550*/  MUFU.SIN R84, R40 ;  /* 0x0000002800547308 */ /* 0x000fe20000000400 */
[----:B0-----:R-:W-:-:S07]  /*3560*/  LEA.HI.SX32 R38, R4, R4, 0x1b ;  /* 0x0000000404267211 */ /* 0x001fce00078fdaff */
[----:B------:R0:W-:Y:S01]  /*3570*/  MUFU.COS R85, R40 ;  /* 0x0000002800557308 */ /* 0x0001e20000000000 */
[----:B------:R-:W-:Y:S02]  /*3580*/  LEA R3, R38, R141, 0x1 ;  /* 0x0000008d26037211 */ /* 0x000fe400078e08ff */
[----:B0-----:R-:W-:Y:S01]  /*3590*/  LEA.HI.SX32 R40, R37, R4, 0x1b ;  /* 0x0000000425287211 */ /* 0x001fe200078fdaff */
[----:B------:R-:W-:-:S04]  /*35a0*/  FMUL.FTZ R37, R98, UR57 ;  /* 0x0000003962257c20 */ /* 0x000fc80008410000 */
[----:B------:R-:W-:Y:S01]  /*35b0*/  MUFU.SIN R86, R39 ;  /* 0x0000002700567308 */ /* 0x000fe20000000400 */
[----:B------:R-:W-:Y:S01]  /*35c0*/  FMUL.RZ R38, R37, 0.15915493667125701904 ;  /* 0x3e22f98325267820 */ /* 0x000fe2000040c000 */
[----:B------:R-:W-:Y:S01]  /*35d0*/  FMUL.FTZ R37, R97, UR57 ;  /* 0x0000003961257c20 */ /* 0x000fe20008410000 */
[----:B------:R-:W-:-:S05]  /*35e0*/  LEA.HI.SX32 R44, R41, R4, 0x1b ;  /* 0x00000004292c7211 */ /* 0x000fca00078fdaff */
[----:B------:R0:W-:Y:S01]  /*35f0*/  MUFU.COS R87, R39 ;  /* 0x0000002700577308 */ /* 0x0001e20000000000 */
[C---:B------:R-:W-:Y:S01]  /*3600*/  IADD3 R43, R4.reuse, 0x80, RZ ;  /* 0x00000080042b7810 */ /* 0x040fe20007ffe0ff */
[----:B------:R-:W-:Y:S01]  /*3610*/  FMUL.RZ R41, R37, 0.15915493667125701904 ;  /* 0x3e22f98325297820 */ /* 0x000fe2000040c000 */
[----:B------:R-:W-:Y:S01]  /*3620*/  IADD3 R45, R4, 0xa0, RZ ;  /* 0x000000a0042d7810 */ /* 0x000fe20007ffe0ff */
[----:B------:R-:W-:Y:S01]  /*3630*/  FMUL.FTZ R37, R96, UR57 ;  /* 0x0000003960257c20 */ /* 0x000fe20008410000 */
[C---:B------:R-:W-:Y:S02]  /*3640*/  IADD3 R47, R4.reuse, 0xc0, RZ ;  /* 0x000000c0042f7810 */ /* 0x040fe40007ffe0ff */
[C---:B0-----:R-:W-:Y:S01]  /*3650*/  IADD3 R39, R4.reuse, 0x40, RZ ;  /* 0x0000004004277810 */ /* 0x041fe20007ffe0ff */
[----:B------:R-:W-:Y:S01]  /*3660*/  MUFU.SIN R82, R42 ;  /* 0x0000002a00527308 */ /* 0x000fe20000000400 */
[C---:B------:R-:W-:Y:S02]  /*3670*/  IADD3 R49, R4.reuse, 0xe0, RZ ;  /* 0x000000e004317810 */ /* 0x040fe40007ffe0ff */
[----:B------:R-:W-:-:S02]  /*3680*/  IADD3 R51, R4, 0x100, RZ ;  /* 0x0000010004337810 */ /* 0x000fc40007ffe0ff */
[----:B------:R-:W-:-:S03]  /*3690*/  LEA.HI.SX32 R48, R43, R4, 0x1b ;  /* 0x000000042b307211 */ /* 0x000fc600078fdaff */
[----:B------:R0:W-:Y:S01]  /*36a0*/  MUFU.COS R83, R42 ;  /* 0x0000002a00537308 */ /* 0x0001e20000000000 */
[----:B------:R-:W-:Y:S01]  /*36b0*/  IADD3 R53, R4, 0x120, RZ ;  /* 0x0000012004357810 */ /* 0x000fe20007ffe0ff */
[----:B------:R-:W-:Y:S01]  /*36c0*/  FMUL.RZ R43, R37, 0.15915493667125701904 ;  /* 0x3e22f983252b7820 */ /* 0x000fe2000040c000 */
[-C--:B------:R-:W-:Y:S02]  /*36d0*/  LEA.HI.SX32 R50, R45, R4.reuse, 0x1b ;  /* 0x000000042d327211 */ /* 0x080fe400078fdaff */
[----:B------:R-:W-:Y:S02]  /*36e0*/  LEA R40, R40, R141, 0x1 ;  /* 0x0000008d28287211 */ /* 0x000fe400078e08ff */
[-C--:B0-----:R-:W-:Y:S02]  /*36f0*/  LEA.HI.SX32 R42, R39, R4.reuse, 0x1b ;  /* 0x00000004272a7211 */ /* 0x081fe400078fdaff */
        /* <DEDUP_REMOVED lines=15> */
[C---:B------:R-:W-:Y:S02]  /*37f0*/  IADD3 R67, R4.reuse, 0x1e0, RZ ;  /* 0x000001e004437810 */ /* 0x040fe40007ffe0ff */
[-C--:B------:R-:W-:Y:S02]  /*3800*/  LEA.HI.SX32 R70, R57, R4.reuse, 0x1b ;  /* 0x0000000439467211 */ /* 0x080fe400078fdaff */
[----:B------:R-:W-:Y:S02]  /*3810*/  IADD3 R69, R4, 0x200, RZ ;  /* 0x0000020004457810 */ /* 0x000fe40007ffe0ff */
[----:B------:R-:W-:Y:S02]  /*3820*/  LEA.HI.SX32 R72, R61, R4, 0x1b ;  /* 0x000000043d487211 */ /* 0x000fe400078fdaff */
[----:B------:R-:W-:-:S02]  /*3830*/  LEA R64, R64, R141, 0x1 ;  /* 0x0000008d40407211 */ /* 0x000fc400078e08ff */
[C---:B------:R-:W-:Y:S02]  /*3840*/  IADD3 R71, R4.reuse, 0x220, RZ ;  /* 0x0000022004477810 */ /* 0x040fe40007ffe0ff */
[-C--:B------:R-:W-:Y:S02]  /*3850*/  LEA.HI.SX32 R74, R63, R4.reuse, 0x1b ;  /* 0x000000043f4a7211 */ /* 0x080fe400078fdaff */
[----:B------:R-:W-:Y:S02]  /*3860*/  IADD3 R73, R4, 0x240, RZ ;  /* 0x0000024004497810 */ /* 0x000fe40007ffe0ff */
[----:B------:R-:W-:Y:S02]  /*3870*/  LEA.HI.SX32 R76, R65, R4, 0x1b ;  /* 0x00000004414c7211 */ /* 0x000fe400078fdaff */
[----:B------:R-:W-:Y:S02]  /*3880*/  LEA R68, R68, R141, 0x1 ;  /* 0x0000008d44447211 */ /* 0x000fe400078e08ff */
[----:B------:R-:W-:-:S02]  /*3890*/  IADD3 R75, R4, 0x260, RZ ;  /* 0x00000260044b7810 */ /* 0x000fc40007ffe0ff */
[-C--:B------:R-:W-:Y:S02]  /*38a0*/  LEA.HI.SX32 R78, R67, R4.reuse, 0x1b ;  /* 0x00000004434e7211 */ /* 0x080fe400078fdaff */
[C---:B------:R-:W-:Y:S02]  /*38b0*/  IADD3 R77, R4.reuse, 0x280, RZ ;  /* 0x00000280044d7810 */ /* 0x040fe40007ffe0ff */
[-C--:B------:R-:W-:Y:S02]  /*38c0*/  LEA.HI.SX32 R106, R69, R4.reuse, 0x1b ;  /* 0x00000004456a7211 */ /* 0x080fe400078fdaff */
[C---:B------:R-:W-:Y:S02]  /*38d0*/  IADD3 R79, R4.reuse, 0x2a0, RZ ;  /* 0x000002a0044f7810 */ /* 0x040fe40007ffe0ff */
[----:B------:R-:W-:Y:S01]  /*38e0*/  LEA.HI.SX32 R144, R71, R4, 0x1b ;  /* 0x0000000447907211 */ /* 0x000fe200078fdaff */
[----:B------:R-:W-:Y:S01]  /*38f0*/  UIADD3 UR44, UR16, -0x1, URZ ;  /* 0xffffffff102c7890 */ /* 0x000fe2000fffe03f */
[----:B------:R-:W-:-:S02]  /*3900*/  IADD3 R107, R4, 0x2c0, RZ ;  /* 0x000002c0046b7810 */ /* 0x000fc40007ffe0ff */
[-C--:B------:R-:W-:Y:S02]  /*3910*/  LEA.HI.SX32 R146, R73, R4.reuse, 0x1b ;  /* 0x0000000449927211 */ /* 0x080fe400078fdaff */
[-C--:B------:R-:W-:Y:S02]  /*3920*/  LEA R76, R76, R141.reuse, 0x1 ;  /* 0x0000008d4c4c7211 */ /* 0x080fe400078e08ff */
[----:B------:R-:W-:Y:S02]  /*3930*/  IADD3 R145, R4, 0x2e0, RZ ;  /* 0x000002e004917810 */ /* 0x000fe40007ffe0ff */
[----:B------:R-:W-:Y:S02]  /*3940*/  LEA.HI.SX32 R148, R75, R4, 0x1b ;  /* 0x000000044b947211 */ /* 0x000fe400078fdaff */
[-C--:B------:R-:W-:Y:S01]  /*3950*/  LEA R78, R78, R141.reuse, 0x1 ;  /* 0x0000008d4e4e7211 */ /* 0x080fe200078e08ff */
[----:B--2---:R0:W-:Y:S04]  /*3960*/  STS.U16 [R3], R36 ;  /* 0x0000002403007388 */ /* 0x0041e80000000400 */
[----:B------:R1:W-:Y:S04]  /*3970*/  STS.U16 [R40+0x40], R33 ;  /* 0x0000402128007388 */ /* 0x0003e80000000400 */
[----:B----4-:R-:W-:Y:S01]  /*3980*/  STS.U16 [R37+0x80], R34 ;  /* 0x0000802225007388 */ /* 0x010fe20000000400 */
[----:B0-----:R-:W-:-:S03]  /*3990*/  LEA R3, R62, R141, 0x1 ;  /* 0x0000008d3e037211 */ /* 0x001fc600078e08ff */
[----:B------:R-:W-:Y:S01]  /*39a0*/  STS.U16 [R39+0xc0], R32 ;  /* 0x0000c02027007388 */ /* 0x000fe20000000400 */
[----:B-1----:R-:W-:-:S03]  /*39b0*/  LEA R33, R66, R141, 0x1 ;  /* 0x0000008d42217211 */ /* 0x002fc600078e08ff */
[----:B------:R0:W-:Y:S04]  /*39c0*/  STS.U16 [R48+0x100], R31 ;  /* 0x0001001f30007388 */ /* 0x0001e80000000400 */
[----:B------:R1:W-:Y:S04]  /*39d0*/  STS.U16 [R42+0x140], R35 ;  /* 0x000140232a007388 */ /* 0x0003e80000000400 */
[----:B------:R-:W-:Y:S01]  /*39e0*/  STS.U16 [R60+0x180], R27 ;  /* 0x0001801b3c007388 */ /* 0x000fe20000000400 */
[----:B0-----:R-:W-:-:S03]  /*39f0*/  LEA R31, R70, R141, 0x1 ;  /* 0x0000008d461f7211 */ /* 0x001fc600078e08ff */
[----:B------:R0:W-:Y:S01]  /*3a00*/  STS.U16 [R3+0x1c0], R30 ;  /* 0x0001c01e03007388 */ /* 0x0001e20000000400 */
[----:B-1----:R-:W-:-:S03]  /*3a10*/  LEA R35, R72, R141, 0x1 ;  /* 0x0000008d48237211 */ /* 0x002fc600078e08ff */
[----:B------:R-:W-:Y:S01]  /*3a20*/  STS.U16 [R64+0x200], R29 ;  /* 0x0002001d40007388 */ /* 0x000fe20000000400 */
[----:B------:R-:W-:-:S03]  /*3a30*/  IADD3 R147, R4, 0x300, RZ ;  /* 0x0000030004937810 */ /* 0x000fc60007ffe0ff */
[----:B------:R-:W-:Y:S01]  /*3a40*/  STS.U16 [R33+0x240], R28 ;  /* 0x0002401c21007388 */ /* 0x000fe20000000400 */
[----:B0-----:R-:W-:-:S03]  /*3a50*/  LEA R3, R74, R141, 0x1 ;  /* 0x0000008d4a037211 */ /* 0x001fc600078e08ff */
[----:B------:R0:W-:Y:S01]  /*3a60*/  STS.U16 [R68+0x280], R25 ;  /* 0x0002801944007388 */ /* 0x0001e20000000400 */
[-C--:B------:R-:W-:Y:S02]  /*3a70*/  LEA.HI.SX32 R150, R77, R4.reuse, 0x1b ;  /* 0x000000044d967211 */ /* 0x080fe400078fdaff */
[-C--:B------:R-:W-:Y:S01]  /*3a80*/  LEA R106, R106, R141.reuse, 0x1 ;  /* 0x0000008d6a6a7211 */ /* 0x080fe200078e08ff */
[----:B------:R-:W-:Y:S01]  /*3a90*/  STS.U16 [R31+0x2c0], R26 ;  /* 0x0002c01a1f007388 */ /* 0x000fe20000000400 */
[-C--:B------:R-:W-:Y:S02]  /*3aa0*/  LEA.HI.SX32 R152, R79, R4.reuse, 0x1b ;  /* 0x000000044f987211 */ /* 0x080fe400078fdaff */
[----:B------:R-:W-:Y:S01]  /*3ab0*/  R2UR UR58, R2 ;  /* 0x00000000023a72ca */ /* 0x000fe200000e0000 */
[----:B------:R-:W-:Y:S01]  /*3ac0*/  STS.U16 [R35+0x300], R24 ;  /* 0x0003001823007388 */ /* 0x000fe20000000400 */
[-C--:B------:R-:W-:Y:S02]  /*3ad0*/  LEA.HI.SX32 R154, R107, R4.reuse, 0x1b ;  /* 0x000000046b9a7211 */ /* 0x080fe400078fdaff */
[-C--:B0-----:R-:W-:Y:S01]  /*3ae0*/  LEA R25, R144, R141.reuse, 0x1 ;  /* 0x0000008d90197211 */ /* 0x081fe200078e08ff */
[----:B------:R0:W-:Y:S01]  /*3af0*/  STS.U16 [R3+0x340], R20 ;  /* 0x0003401403007388 */ /* 0x0001e20000000400 */
[-C--:B------:R-:W-:Y:S01]  /*3b00*/  LEA R146, R146, R141.reuse, 0x1 ;  /* 0x0000008d92927211 */ /* 0x080fe200078e08ff */
[----:B------:R-:W-:Y:S01]  /*3b10*/  ULEA.HI UR45, UR44, UR44, URZ, 0x1 ;  /* 0x0000002c2c2d7291 */ /* 0x000fe2000f8f083f */
[----:B------:R-:W-:Y:S01]  /*3b20*/  LEA.HI.SX32 R156, R145, R4, 0x1b ;  /* 0x00000004919c7211 */ /* 0x000fe200078fdaff */
[----:B------:R-:W-:Y:S01]  /*3b30*/  STS.U16 [R76+0x380], R21 ;  /* 0x000380154c007388 */ /* 0x000fe20000000400 */
[----:B------:R-:W-:-:S02]  /*3b40*/  LEA R27, R148, R141, 0x1 ;  /* 0x0000008d941b7211 */ /* 0x000fc400078e08ff */
[----:B------:R-:W-:Y:S01]  /*3b50*/  LEA.HI.SX32 R158, R147, R4, 0x1b ;  /* 0x00000004939e7211 */ /* 0x000fe200078fdaff */
[----:B------:R1:W-:Y:S01]  /*3b60*/  STS.U16 [R78+0x3c0], R19 ;  /* 0x0003c0134e007388 */ /* 0x0003e20000000400 */
[-C--:B------:R-:W-:Y:S02]  /*3b70*/  LEA R150, R150, R141.reuse, 0x1 ;  /* 0x0000008d96967211 */ /* 0x080fe400078e08ff */
[----:B------:R-:W-:Y:S01]  /*3b80*/  IADD3 R149, R4, 0x320, RZ ;  /* 0x0000032004957810 */ /* 0x000fe20007ffe0ff */
[----:B------:R-:W-:Y:S01]  /*3b90*/  STS.U16 [R106+0x400], R23 ;  /* 0x000400176a007388 */ /* 0x000fe20000000400 */
[-C--:B0-----:R-:W-:Y:S01]  /*3ba0*/  LEA R3, R152, R141.reuse, 0x1 ;  /* 0x0000008d98037211 */ /* 0x081fe200078e08ff */
[----:B------:R-:W-:Y:S01]  /*3bb0*/  ULOP3.LUT UR45, UR45, 0xfffffe, URZ, 0xc0, !UPT ;  /* 0x00fffffe2d2d7892 */ /* 0x000fe2000f8ec03f */
[-C--:B------:R-:W-:Y:S01]  /*3bc0*/  LEA R156, R156, R141.reuse, 0x1 ;  /* 0x0000008d9c9c7211 */ /* 0x080fe200078e08ff */
[----:B------:R-:W-:Y:S01]  /*3bd0*/  STS.U16 [R25+0x440], R22 ;  /* 0x0004401619007388 */ /* 0x000fe20000000400 */
[----:B-1----:R-:W-:-:S03]  /*3be0*/  LEA R19, R154, R141, 0x1 ;  /* 0x0000008d9a137211 */ /* 0x002fc600078e08ff */
[----:B------:R-:W-:Y:S01]  /*3bf0*/  STS.U16 [R146+0x480], R15 ;  /* 0x0004800f92007388 */ /* 0x000fe20000000400 */
[----:B------:R-:W-:Y:S02]  /*3c00*/  LEA R158, R158, R141, 0x1 ;  /* 0x0000008d9e9e7211 */ /* 0x000fe400078e08ff */
[----:B------:R-:W-:Y:S01]  /*3c10*/  LEA.HI.SX32 R160, R149, R4, 0x1b ;  /* 0x0000000495a07211 */ /* 0x000fe200078fdaff */
[----:B------:R-:W-:Y:S01]  /*3c20*/  STS.U16 [R27+0x4c0], R18 ;  /* 0x0004c0121b007388 */ /* 0x000fe20000000400 */
[----:B------:R-:W-:-:S03]  /*3c30*/  UIADD3 UR44, UR44, -UR45, URZ ;  /* 0x8000002d2c2c7290 */ /* 0x000fc6000fffe03f */
[----:B------:R-:W-:Y:S04]  /*3c40*/  STS.U16 [R150+0x500], R17 ;  /* 0x0005001196007388 */ /* 0x000fe80000000400 */
[----:B------:R0:W-:Y:S04]  /*3c50*/  STS.U16 [R3+0x540], R16 ;  /* 0x0005401003007388 */ /* 0x0001e80000000400 */
[----:B------:R1:W-:Y:S01]  /*3c60*/  STS.U16 [R19+0x580], R12 ;  /* 0x0005800c13007388 */ /* 0x0003e20000000400 */
[----:B------:R-:W-:-:S03]  /*3c70*/  ULEA UR44, UR44, UR6, 0x8 ;  /* 0x000000062c2c7291 */ /* 0x000fc6000f8e403f */
[----:B------:R-:W-:Y:S01]  /*3c80*/  STS.U16 [R156+0x5c0], R13 ;  /* 0x0005c00d9c007388 */ /* 0x000fe20000000400 */
[----:B0-----:R-:W-:-:S03]  /*3c90*/  LEA R3, R160, R141, 0x1 ;  /* 0x0000008da0037211 */ /* 0x001fc600078e08ff */
[----:B------:R0:W-:Y:S01]  /*3ca0*/  STS.U16 [R158+0x600], R11 ;  /* 0x0006000b9e007388 */ /* 0x0001e20000000400 */
[----:B------:R-:W-:Y:S01]  /*3cb0*/  MUFU.SIN R55, R38 ;  /* 0x0000002600377308 */ /* 0x000fe20000000400 */
[----:B------:R-:W-:Y:S01]  /*3cc0*/  IADD3 R151, R4, 0x340, RZ ;  /* 0x0000034004977810 */ /* 0x000fe20007ffe0ff */
[----:B-1----:R-:W1:Y:S01]  /*3cd0*/  @!P2 LDC R19, c[0x0][0x21c] ;  /* 0x00008700ff13ab82 */ /* 0x002e620000000800 */
[----:B------:R2:W-:Y:S01]  /*3ce0*/  STS.U16 [R3+0x640], R8 ;  /* 0x0006400803007388 */ /* 0x0005e20000000400 */
[----:B0-----:R-:W-:-:S04]  /*3cf0*/  MOV R11, UR58 ;  /* 0x0000003a000b7c02 */ /* 0x001fc80008000f00 */
[----:B------:R0:W-:Y:S01]  /*3d00*/  MUFU.COS R56, R38 ;  /* 0x0000002600387308 */ /* 0x0001e20000000000 */
[----:B--2---:R-:W-:Y:S01]  /*3d10*/  FMUL.FTZ R8, R11, 1.4426950216293334961 ;  /* 0x3fb8aa3b0b087820 */ /* 0x004fe20000410000 */
[----:B0-----:R-:W-:Y:S01]  /*3d20*/  MOV R38, UR44 ;  /* 0x0000002c00267c02 */ /* 0x001fe20008000f00 */
[----:B------:R-:W-:Y:S02]  /*3d30*/  ULDC.64 UR44, c[0x0][0x250] ;  /* 0x00009400002c7ab9 */ /* 0x000fe40000000a00 */
[----:B------:R-:W-:Y:S01]  /*3d40*/  FMUL.FTZ R12, R105, R8 ;  /* 0x00000008690c7220 */ /* 0x000fe20000410000 */
[----:B------:R-:W-:Y:S01]  /*3d50*/  UIMAD UR56, UR54, UR44, URZ ;  /* 0x0000002c363872a4 */ /* 0x000fe2000f8e023f */
[C---:B------:R-:W-:Y:S01]  /*3d60*/  IADD3 R153, R4.reuse, 0x360, RZ ;  /* 0x0000036004997810 */ /* 0x040fe20007ffe0ff */
[----:B------:R-:W-:Y:S01]  /*3d70*/  UMOV UR55, UR11 ;  /* 0x0000000b00377c82 */ /* 0x000fe20008000000 */
[----:B------:R-:W-:Y:S01]  /*3d80*/  UMOV UR54, UR30 ;  /* 0x0000001e00367c82 */ /* 0x000fe20008000000 */
[----:B------:R-:W-:Y:S01]  /*3d90*/  IADD3 R155, R4, 0x380, RZ ;  /* 0x00000380049b7810 */ /* 0x000fe20007ffe0ff */
[----:B------:R-:W-:Y:S01]  /*3da0*/  UIMAD.WIDE.U32 UR54, UR6, UR44, UR54 ;  /* 0x0000002c063672a5 */ /* 0x000fe2000f8e0036 */
[-C--:B------:R-:W-:Y:S01]  /*3db0*/  LEA.HI.SX32 R162, R151, R4.reuse, 0x1b ;  /* 0x0000000497a27211 */ /* 0x080fe200078fdaff */
[----:B------:R-:W-:Y:S01]  /*3dc0*/  UIMAD UR56, UR6, UR45, UR56 ;  /* 0x0000002d063872a4 */ /* 0x000fe2000f8e0238 */
[----:B------:R-:W-:Y:S01]  /*3dd0*/  FMUL.FTZ R2, R91, UR57 ;  /* 0x000000395b027c20 */ /* 0x000fe20008410000 */
[----:B------:R-:W0:Y:S01]  /*3de0*/  MUFU.EX2 R12, R12 ;  /* 0x0000000c000c7308 */ /* 0x000e220000000800 */
[-C--:B------:R-:W-:Y:S01]  /*3df0*/  LEA.HI.SX32 R164, R153, R4.reuse, 0x1b ;  /* 0x0000000499a47211 */ /* 0x080fe200078fdaff */
[----:B------:R-:W-:Y:S01]  /*3e00*/  ULDC.64 UR44, c[0x0][0x2d8] ;  /* 0x0000b600002c7ab9 */ /* 0x000fe20000000a00 */
[----:B------:R-:W-:Y:S01]  /*3e10*/  LEA.HI.SX32 R166, R155, R4, 0x1b ;  /* 0x000000049ba67211 */ /* 0x000fe200078fdaff */
[----:B------:R-:W-:Y:S01]  /*3e20*/  ULEA UR44, UP0, UR54, UR44, 0x3 ;  /* 0x0000002c362c7291 */ /* 0x000fe2000f80183f */
[----:B------:R-:W-:Y:S01]  /*3e30*/  LEA R162, R162, R141, 0x1 ;  /* 0x0000008da2a27211 */ /* 0x000fe200078e08ff */
[----:B------:R-:W-:Y:S01]  /*3e40*/  UIADD3 UR55, UR55, UR56, URZ ;  /* 0x0000003837377290 */ /* 0x000fe2000fffe03f */
[----:B------:R-:W-:Y:S01]  /*3e50*/  IADD3 R157, R4, 0x3a0, RZ ;  /* 0x000003a0049d7810 */ /* 0x000fe20007ffe0ff */
[----:B------:R-:W-:Y:S01]  /*3e60*/  FMUL.RZ R16, R2, 0.15915493667125701904 ;  /* 0x3e22f98302107820 */ /* 0x000fe2000040c000 */
[----:B------:R-:W-:-:S02]  /*3e70*/  IADD3 R159, R4, 0x3c0, RZ ;  /* 0x000003c0049f7810 */ /* 0x000fc40007ffe0ff */
[-C--:B------:R-:W-:Y:S01]  /*3e80*/  LEA R11, R164, R141.reuse, 0x1 ;  /* 0x0000008da40b7211 */ /* 0x080fe200078e08ff */
[----:B------:R-:W-:Y:S01]  /*3e90*/  ULEA.HI.X UR45, UR54, UR45, UR55, 0x3, UP0 ;  /* 0x0000002d362d7291 */ /* 0x000fe200080f1c37 */
[----:B------:R-:W-:Y:S02]  /*3ea0*/  IADD3 R161, R4, 0x3e0, RZ ;  /* 0x000003e004a17810 */ /* 0x000fe40007ffe0ff */
[----:B------:R-:W-:Y:S01]  /*3eb0*/  LEA R13, R166, R141, 0x1 ;  /* 0x0000008da60d7211 */ /* 0x000fe200078e08ff */
[----:B------:R-:W-:Y:S01]  /*3ec0*/  MUFU.SIN R80, R46 ;  /* 0x0000002e00507308 */ /* 0x000fe20000000400 */
[----:B------:R-:W-:Y:S01]  /*3ed0*/  LEA.HI.SX32 R54, R157, R4, 0x1b ;  /* 0x000000049d367211 */ /* 0x000fe200078fdaff */
[----:B------:R-:W-:Y:S01]  /*3ee0*/  STS.U16 [R162+0x680], R7 ;  /* 0x00068007a2007388 */ /* 0x000fe20000000400 */
[----:B------:R-:W-:Y:S02]  /*3ef0*/  LEA R5, R142, R5, 0x5 ;  /* 0x000000058e057211 */ /* 0x000fe400078e28ff */
[C---:B------:R-:W-:Y:S01]  /*3f00*/  ISETP.NE.AND P1, PT, R143.reuse, RZ, PT ;  /* 0x000000ff8f00720c */ /* 0x040fe20003f25270 */
[----:B------:R-:W-:Y:S01]  /*3f10*/  STS.U16 [R11+0x6c0], R14 ;  /* 0x0006c00e0b007388 */ /* 0x000fe20000000400 */
[----:B------:R-:W-:Y:S01]  /*3f20*/  IADD3 R163, R143, 0x200, RZ ;  /* 0x000002008fa37810 */ /* 0x000fe20007ffe0ff */
[----:B------:R2:W-:Y:S01]  /*3f30*/  MUFU.COS R81, R46 ;  /* 0x0000002e00517308 */ /* 0x0005e20000000000 */
[----:B------:R-:W-:Y:S01]  /*3f40*/  FMUL.FTZ R20, R92, UR57 ;  /* 0x000000395c147c20 */ /* 0x000fe20008410000 */
[----:B------:R3:W-:Y:S01]  /*3f50*/  STS.U16 [R13+0x700], R0 ;  /* 0x000700000d007388 */ /* 0x0007e20000000400 */
[----:B------:R-:W-:-:S02]  /*3f60*/  MOV R18, UR16 ;  /* 0x0000001000127c02 */ /* 0x000fc40008000f00 */
[----:B------:R-:W-:-:S03]  /*3f70*/  LEA R15, R54, R141, 0x1 ;  /* 0x0000008d360f7211 */ /* 0x000fc600078e08ff */
[----:B------:R-:W-:Y:S01]  /*3f80*/  MUFU.SIN R37, R16 ;  /* 0x0000001000257308 */ /* 0x000fe20000000400 */
[-C--:B--2---:R-:W-:Y:S02]  /*3f90*/  LEA.HI.SX32 R46, R159, R4.reuse, 0x1b ;  /* 0x000000049f2e7211 */ /* 0x084fe400078fdaff */
[----:B------:R-:W-:Y:S02]  /*3fa0*/  LEA.HI.SX32 R4, R161, R4, 0x1b ;  /* 0x00000004a1047211 */ /* 0x000fe400078fdaff */
[----:B---3--:R-:W-:-:S03]  /*3fb0*/  LEA.HI.SX32 R0, R5, R5, 0x1b ;  /* 0x0000000505007211 */ /* 0x008fc600078fdaff */
[----:B------:R2:W-:Y:S01]  /*3fc0*/  MUFU.COS R7, R16 ;  /* 0x0000001000077308 */ /* 0x0005e20000000000 */
[----:B------:R-:W-:Y:S02]  /*3fd0*/  SEL R38, R38, R163, !P1 ;  /* 0x000000a326267207 */ /* 0x000fe40004800000 */
[----:B------:R-:W-:Y:S02]  /*3fe0*/  MOV R2, UR44 ;  /* 0x0000002c00027c02 */ /* 0x000fe40008000f00 */
[----:B------:R-:W-:Y:S01]  /*3ff0*/  MOV R3, UR45 ;  /* 0x0000002d00037c02 */ /* 0x000fe20008000f00 */
[----:B--2---:R-:W2:Y:S01]  /*4000*/  LDL R16, [R1+0x3c] ;  /* 0x00003c0001107983 */ /* 0x004ea20000100800 */
[-C--:B------:R-:W-:Y:S01]  /*4010*/  LEA R17, R46, R141.reuse, 0x1 ;  /* 0x0000008d2e117211 */ /* 0x080fe200078e08ff */
[----:B------:R-:W-:Y:S01]  /*4020*/  FMUL.RZ R20, R20, 0.15915493667125701904 ;  /* 0x3e22f98314147820 */ /* 0x000fe2000040c000 */
[-C--:B------:R-:W-:Y:S02]  /*4030*/  LEA R4, R4, R141.reuse, 0x1 ;  /* 0x0000008d04047211 */ /* 0x080fe400078e08ff */
[----:B------:R-:W-:Y:S01]  /*4040*/  @!P2 IADD3 R14, R18, -0x2, RZ ;  /* 0xfffffffe120ea810 */ /* 0x000fe20007ffe0ff */
[----:B------:R-:W-:Y:S01]  /*4050*/  STS.U16 [R15+0x740], R6 ;  /* 0x000740060f007388 */ /* 0x000fe20000000400 */
[----:B------:R-:W-:Y:S01]  /*4060*/  LEA R0, R0, R141, 0x1 ;  /* 0x0000008d00007211 */ /* 0x000fe200078e08ff */
[C---:B0-----:R-:W-:Y:S01]  /*4070*/  FMUL.FTZ R122, R12.reuse, R122 ;  /* 0x0000007a0c7a7220 */ /* 0x041fe20000410000 */
[----:B------:R-:W-:Y:S01]  /*4080*/  FMUL.FTZ R123, R12, R123 ;  /* 0x0000007b0c7b7220 */ /* 0x000fe20000410000 */
[----:B------:R-:W-:Y:S01]  /*4090*/  LEA R38, R38, R141, 0x3 ;  /* 0x0000008d26267211 */ /* 0x000fe200078e18ff */
[----:B------:R-:W-:Y:S01]  /*40a0*/  MUFU.SIN R58, R52 ;  /* 0x00000034003a7308 */ /* 0x000fe20000000400 */
[----:B------:R-:W-:Y:S01]  /*40b0*/  STS.U16 [R17+0x780], R10 ;  /* 0x0007800a11007388 */ /* 0x000fe20000000400 */
[----:B-1----:R-:W-:-:S02]  /*40c0*/  @!P2 IMAD R14, R14, R19, UR6 ;  /* 0x000000060e0eae24 */ /* 0x002fc4000f8e0213 */
[----:B------:R-:W-:Y:S01]  /*40d0*/  FMUL.FTZ R11, R104, R8 ;  /* 0x00000008680b7220 */ /* 0x000fe20000410000 */
[----:B------:R-:W3:Y:S03]  /*40e0*/  LDG.E.64 R2, desc[UR20][R2.64] ;  /* 0x0000001402027981 */ /* 0x000ee6000c1e1b00 */
[----:B------:R-:W-:Y:S01]  /*40f0*/  MUFU.COS R59, R52 ;  /* 0x00000034003b7308 */ /* 0x000fe20000000000 */
[----:B------:R-:W-:Y:S01]  /*4100*/  STS.U16 [R4+0x7c0], R9 ;  /* 0x0007c00904007388 */ /* 0x000fe20000000400 */
[----:B------:R-:W-:-:S06]  /*4110*/  NOP ;  /* 0x0000000000007918 */ /* 0x000fcc0000000000 */
[----:B------:R-:W-:Y:S01]  /*4120*/  MUFU.SIN R52, R41 ;  /* 0x0000002900347308 */ /* 0x000fe20000000400 */
[----:B------:R-:W-:Y:S04]  /*4130*/  LDS.U16 R145, [R0] ;  /* 0x0000000000917984 */ /* 0x000fe80000000400 */
[----:B------:R-:W-:Y:S03]  /*4140*/  LDS.U16 R146, [R0+0x2] ;  /* 0x0000020000927984 */ /* 0x000fe60000000400 */
[----:B------:R-:W-:Y:S01]  /*4150*/  MUFU.COS R53, R41 ;  /* 0x0000002900357308 */ /* 0x000fe20000000000 */
[----:B------:R-:W-:Y:S04]  /*4160*/  LDS.U16 R147, [R0+0x4] ;  /* 0x0000040000937984 */ /* 0x000fe80000000400 */
[----:B------:R-:W-:Y:S03]  /*4170*/  LDS.U16 R148, [R0+0x6] ;  /* 0x0000060000947984 */ /* 0x000fe60000000400 */
[----:B------:R-:W-:Y:S01]  /*4180*/  MUFU.SIN R40, R20 ;  /* 0x0000001400287308 */ /* 0x000fe20000000400 */
[----:B------:R-:W-:Y:S04]  /*4190*/  LDS.U16 R149, [R0+0x8] ;  /* 0x0000080000957984 */ /* 0x000fe80000000400 */
[----:B------:R-:W-:Y:S03]  /*41a0*/  LDS.U16 R150, [R0+0xa] ;  /* 0x00000a0000967984 */ /* 0x000fe60000000400 */
[----:B------:R0:W-:Y:S01]  /*41b0*/  MUFU.COS R41, R20 ;  /* 0x0000001400297308 */ /* 0x0001e20000000000 */
[----:B------:R-:W-:Y:S04]  /*41c0*/  LDS.U16 R151, [R0+0xc] ;  /* 0x00000c0000977984 */ /* 0x000fe80000000400 */
[----:B------:R-:W-:Y:S04]  /*41d0*/  LDS.U16 R152, [R0+0xe] ;  /* 0x00000e0000987984 */ /* 0x000fe80000000400 */
[----:B------:R-:W-:Y:S04]  /*41e0*/  LDS.U16 R153, [R0+0x10] ;  /* 0x0000100000997984 */ /* 0x000fe80000000400 */
[----:B------:R-:W-:Y:S04]  /*41f0*/  LDS.U16 R154, [R0+0x12] ;  /* 0x00001200009a7984 */ /* 0x000fe80000000400 */
[----:B------:R-:W-:Y:S04]  /*4200*/  LDS.U16 R27, [R0+0x14] ;  /* 0x00001400001b7984 */ /* 0x000fe80000000400 */
[----:B------:R-:W1:Y:S04]  /*4210*/  LDS.U16 R29, [R0+0x16] ;  /* 0x00001600001d7984 */ /* 0x000e680000000400 */
[----:B------:R-:W-:Y:S04]  /*4220*/  LDS.U16 R26, [R0+0x18] ;  /* 0x00001800001a7984 */ /* 0x000fe80000000400 */
[----:B------:R-:W4:Y:S04]  /*4230*/  LDS.U16 R28, [R0+0x1a] ;  /* 0x00001a00001c7984 */ /* 0x000f280000000400 */
[----:B0-----:R-:W-:Y:S04]  /*4240*/  LDS.U16 R20, [R0+0x1c] ;  /* 0x00001c0000147984 */ /* 0x001fe80000000400 */
[----:B------:R-:W0:Y:S04]  /*4250*/  LDS.U16 R23, [R0+0x1e] ;  /* 0x00001e0000177984 */ /* 0x000e280000000400 */
[----:B------:R-:W-:Y:S04]  /*4260*/  LDS.U16 R18, [R0+0x20] ;  /* 0x0000200000127984 */ /* 0x000fe80000000400 */
[----:B------:R-:W0:Y:S04]  /*4270*/  LDS.U16 R19, [R0+0x22] ;  /* 0x0000220000137984 */ /* 0x000e280000000400 */
        /* <DEDUP_REMOVED lines=13> */
[----:B------:R1:W0:Y:S04]  /*4350*/  LDS.U16 R168, [R0+0x3e] ;  /* 0x00003e0000a87984 */ /* 0x0002280000000400 */
[----:B------:R4:W-:Y:S01]  /*4360*/  STS.64 [R38+0x7780], R122 ;  /* 0x0077807a26007388 */ /* 0x0009e20000000a00 */
[----:B------:R-:W4:Y:S01]  /*4370*/  MUFU.EX2 R11, R11 ;  /* 0x0000000b000b7308 */ /* 0x000f220000000800 */
[----:B-1----:R-:W-:-:S02]  /*4380*/  FMUL.FTZ R0, R97, R8 ;  /* 0x0000000861007220 */ /* 0x002fc40000410000 */
[----:B------:R-:W3:Y:S01]  /*4390*/  LDL R15, [R1+0x38] ;  /* 0x00003800010f7983 */ /* 0x000ee20000100800 */
[-C--:B------:R-:W-:Y:S01]  /*43a0*/  FMUL.FTZ R9, R101, R8.reuse ;  /* 0x0000000865097220 */ /* 0x080fe20000410000 */
[----:B------:R-:W-:Y:S01]  /*43b0*/  HFMA2.MMA R13, -RZ, RZ, 0, 9.5367431640625e-07 ;  /* 0x00000010ff0d7435 */ /* 0x000fe200000001ff */
[-C--:B------:R-:W-:Y:S02]  /*43c0*/  FMUL.FTZ R10, R100, R8.reuse ;  /* 0x00000008640a7220 */ /* 0x080fe40000410000 */
[----:B------:R-:W1:Y:S01]  /*43d0*/  MUFU.EX2 R0, R0 ;  /* 0x0000000000007308 */ /* 0x000e620000000800 */
[----:B------:R-:W-:Y:S01]  /*43e0*/  FMUL.FTZ R12, R103, R8 ;  /* 0x00000008670c7220 */ /* 0x000fe20000410000 */
[----:B------:R-:W-:-:S06]  /*43f0*/  HFMA2.MMA R60, -RZ, RZ, 1.875, 0 ;  /* 0x3f800000ff3c7435 */ /* 0x000fcc00000001ff */
[----:B------:R-:W0:Y:S01]  /*4400*/  MUFU.EX2 R9, R9 ;  /* 0x0000000900097308 */ /* 0x000e220000000800 */
[----:B------:R-:W-:-:S04]  /*4410*/  @!P2 IMAD.WIDE R4, R14, R13, UR22 ;  /* 0x000000160e04ae25 */ /* 0x000fc8000f8e020d */
[-C--:B------:R-:W-:Y:S01]  /*4420*/  FMUL.FTZ R14, R98, R8.reuse ;  /* 0x00000008620e7220 */ /* 0x080fe20000410000 */
[----:B------:R-:W-:Y:S01]  /*4430*/  SHF.L.U32 R57, R171, 0x10, RZ ;  /* 0x00000010ab397819 */ /* 0x000fe200000006ff */
[----:B------:R-:W-:Y:S01]  /*4440*/  FMUL.FTZ R13, R99, R8 ;  /* 0x00000008630d7220 */ /* 0x000fe20000410000 */
[----:B------:R-:W0:Y:S01]  /*4450*/  MUFU.EX2 R10, R10 ;  /* 0x0000000a000a7308 */ /* 0x000e220000000800 */
[----:B------:R-:W-:Y:S02]  /*4460*/  MOV R61, RZ ;  /* 0x000000ff003d7202 */ /* 0x000fe40000000f00 */
[----:B------:R-:W-:Y:S01]  /*4470*/  CS2R R62, SRZ ;  /* 0x00000000003e7805 */ /* 0x000fe2000001ff00 */
[----:B------:R-:W-:Y:S01]  /*4480*/  BAR.SYNC.DEFER_BLOCKING 0x0 ;  /* 0x0000000000007b1d */ /* 0x000fe20000010000 */
[----:B----4-:R-:W-:-:S05]  /*4490*/  FMUL.FTZ R88, R11, R88 ;  /* 0x000000580b587220 */ /* 0x010fca0000410000 */
[----:B------:R-:W4:Y:S01]  /*44a0*/  MUFU.EX2 R12, R12 ;  /* 0x0000000c000c7308 */ /* 0x000f220000000800 */
[----:B------:R-:W-:Y:S01]  /*44b0*/  FMUL.FTZ R216, R105, R57 ;  /* 0x0000003969d87220 */ /* 0x000fe20000410000 */
[----:B------:R-:W-:Y:S01]  /*44c0*/  FMUL.FTZ R6, R102, R8 ;  /* 0x0000000866067220 */ /* 0x000fe20000410000 */
[----:B------:R-:W-:Y:S01]  /*44d0*/  FMUL.FTZ R36, R95, UR57 ;  /* 0x000000395f247c20 */ /* 0x000fe20008410000 */
[C---:B-1----:R-:W-:Y:S01]  /*44e0*/  FMUL.FTZ R53, R0.reuse, R53 ;  /* 0x0000003500357220 */ /* 0x042fe20000410000 */
[----:B------:R-:W-:-:S03]  /*44f0*/  FMUL.FTZ R52, R0, R52 ;  /* 0x0000003400347220 */ /* 0x000fc60000410000 */
[----:B------:R-:W1:Y:S01]  /*4500*/  MUFU.EX2 R14, R14 ;  /* 0x0000000e000e7308 */ /* 0x000e620000000800 */
[----:B------:R-:W-:Y:S01]  /*4510*/  FMUL.FTZ R89, R11, R89 ;  /* 0x000000590b597220 */ /* 0x000fe20000410000 */
[----:B------:R-:W-:Y:S01]  /*4520*/  FMUL.FTZ R0, R216, R88 ;  /* 0x00000058d8007220 */ /* 0x000fe20000410000 */
[----:B------:R-:W-:Y:S01]  /*4530*/  FMUL.RZ R36, R36, 0.15915493667125701904 ;  /* 0x3e22f98324247820 */ /* 0x000fe2000040c000 */
[----:B0-----:R-:W-:-:S04]  /*4540*/  FMUL.FTZ R83, R9, R83 ;  /* 0x0000005309537220 */ /* 0x001fc80000410000 */
[----:B------:R-:W0:Y:S01]  /*4550*/  MUFU.EX2 R13, R13 ;  /* 0x0000000d000d7308 */ /* 0x000e220000000800 */
[----:B------:R4:W5:Y:S01]  /*4560*/  @!P2 LDG.E.128 R60, desc[UR20][R4.64] ;  /* 0x00000014043ca981 */ /* 0x000962000c1e1d00 */
[----:B------:R-:W-:Y:S01]  /*4570*/  FMUL.FTZ R82, R9, R82 ;  /* 0x0000005209527220 */ /* 0x000fe20000410000 */
[----:B------:R-:W-:Y:S01]  /*4580*/  SHF.L.U32 R54, R170, 0x10, RZ ;  /* 0x00000010aa367819 */ /* 0x000fe200000006ff */
[----:B------:R-:W-:Y:S01]  /*4590*/  FMUL.FTZ R9, RZ, R88 ;  /* 0x00000058ff097220 */ /* 0x000fe20000410000 */
[----:B------:R-:W-:-:S03]  /*45a0*/  FFMA.FTZ R11, RZ, R89, R0 ;  /* 0x00000059ff0b7223 */ /* 0x000fc60000010000 */
[----:B------:R-:W0:Y:S01]  /*45b0*/  MUFU.EX2 R6, R6 ;  /* 0x0000000600067308 */ /* 0x000e220000000800 */
[----:B----4-:R-:W-:Y:S01]  /*45c0*/  FMUL.FTZ R5, R95, R8 ;  /* 0x000000085f057220 */ /* 0x010fe20000410000 */
[C---:B------:R-:W-:Y:S01]  /*45d0*/  FMUL.FTZ R81, R10.reuse, R81 ;  /* 0x000000510a517220 */ /* 0x040fe20000410000 */
[----:B------:R-:W-:Y:S01]  /*45e0*/  FMUL.FTZ R80, R10, R80 ;  /* 0x000000500a507220 */ /* 0x000fe20000410000 */
[----:B------:R-:W-:-:S04]  /*45f0*/  FMUL.FTZ R215, R104, R54 ;  /* 0x0000003668d77220 */ /* 0x000fc80000410000 */
[----:B------:R-:W-:Y:S01]  /*4600*/  MUFU.SIN R47, R36 ;  /* 0x00000024002f7308 */ /* 0x000fe20000000400 */
[----:B------:R-:W-:Y:S01]  /*4610*/  FFMA.FTZ R10, R216, R89, -R9 ;  /* 0x00000059d80a7223 */ /* 0x000fe20000010809 */
[----:B------:R-:W-:Y:S01]  /*4620*/  FMUL.FTZ R86, R12, R86 ;  /* 0x000000560c567220 */ /* 0x000fe20000410000 */
[----:B------:R-:W-:-:S05]  /*4630*/  FADD.FTZ R11, RZ, R11 ;  /* 0x0000000bff0b7221 */ /* 0x000fca0000010000 */
[----:B------:R-:W-:Y:S01]  /*4640*/  MUFU.COS R48, R36 ;  /* 0x0000002400307308 */ /* 0x000fe20000000000 */
[----:B------:R-:W-:Y:S01]  /*4650*/  FMUL.FTZ R87, R12, R87 ;  /* 0x000000570c577220 */ /* 0x000fe20000410000 */
[----:B------:R-:W-:Y:S01]  /*4660*/  SHF.L.U32 R51, R169, 0x10, RZ ;  /* 0x00000010a9337819 */ /* 0x000fe200000006ff */
[----:B------:R-:W-:-:S05]  /*4670*/  FADD.FTZ R10, R215, R10 ;  /* 0x0000000ad70a7221 */ /* 0x000fca0000010000 */
[----:B------:R-:W4:Y:S01]  /*4680*/  MUFU.EX2 R5, R5 ;  /* 0x0000000500057308 */ /* 0x000f220000000800 */
[----:B------:R-:W-:Y:S01]  /*4690*/  FMUL.FTZ R12, R86, R11 ;  /* 0x0000000b560c7220 */ /* 0x000fe20000410000 */
[C---:B-1----:R-:W-:Y:S01]  /*46a0*/  FMUL.FTZ R56, R14.reuse, R56 ;  /* 0x000000380e387220 */ /* 0x042fe20000410000 */
[----:B------:R-:W-:Y:S01]  /*46b0*/  FMUL.FTZ R55, R14, R55 ;  /* 0x000000370e377220 */ /* 0x000fe20000410000 */
[C---:B0-----:R-:W-:Y:S01]  /*46c0*/  FMUL.FTZ R59, R13.reuse, R59 ;  /* 0x0000003b0d3b7220 */ /* 0x041fe20000410000 */
[----:B------:R-:W-:Y:S01]  /*46d0*/  FMUL.FTZ R58, R13, R58 ;  /* 0x0000003a0d3a7220 */ /* 0x000fe20000410000 */
[-C--:B------:R-:W-:Y:S01]  /*46e0*/  FMUL.FTZ R14, R86, R10.reuse ;  /* 0x0000000a560e7220 */ /* 0x080fe20000410000 */
[----:B------:R-:W-:Y:S01]  /*46f0*/  FFMA.FTZ R13, R87, R10, -R12 ;  /* 0x0000000a570d7223 */ /* 0x000fe2000001080c */
[----:B------:R-:W-:Y:S01]  /*4700*/  FMUL.FTZ R214, R103, R51 ;  /* 0x0000003367d67220 */ /* 0x000fe20000410000 */
[----:B------:R-:W-:Y:S01]  /*4710*/  FMUL.FTZ R84, R6, R84 ;  /* 0x0000005406547220 */ /* 0x000fe20000410000 */
[----:B------:R-:W-:-:S02]  /*4720*/  FFMA.FTZ R14, R87, R11, R14 ;  /* 0x0000000b570e7223 */ /* 0x000fc4000001000e */
[----:B------:R-:W-:Y:S01]  /*4730*/  FADD.FTZ R13, R214, R13 ;  /* 0x0000000dd60d7221 */ /* 0x000fe20000010000 */
[----:B------:R-:W-:Y:S01]  /*4740*/  FMUL.FTZ R85, R6, R85 ;  /* 0x0000005506557220 */ /* 0x000fe20000410000 */
[----:B------:R-:W-:Y:S01]  /*4750*/  FADD.FTZ R14, RZ, R14 ;  /* 0x0000000eff0e7221 */ /* 0x000fe20000010000 */
[C---:B----4-:R-:W-:Y:S01]  /*4760*/  FMUL.FTZ R48, R5.reuse, R48 ;  /* 0x0000003005307220 */ /* 0x050fe20000410000 */
[----:B------:R-:W-:Y:S01]  /*4770*/  FMUL.FTZ R47, R5, R47 ;  /* 0x0000002f052f7220 */ /* 0x000fe20000410000 */
[C---:B------:R-:W-:Y:S01]  /*4780*/  FMUL.FTZ R5, R84.reuse, R13 ;  /* 0x0000000d54057220 */ /* 0x040fe20000410000 */
[----:B------:R-:W-:-:S03]  /*4790*/  FMUL.FTZ R10, R84, R14 ;  /* 0x0000000e540a7220 */ /* 0x000fc60000410000 */
[----:B------:R-:W-:Y:S02]  /*47a0*/  FFMA.FTZ R5, R85, R14, R5 ;  /* 0x0000000e55057223 */ /* 0x000fe40000010005 */
[----:B------:R-:W4:Y:S01]  /*47b0*/  LDL R14, [R1+0x34] ;  /* 0x00003400010e7983 */ /* 0x000f220000100800 */
[-C--:B------:R-:W-:Y:S01]  /*47c0*/  FMUL.FTZ R4, R96, R8.reuse ;  /* 0x0000000860047220 */ /* 0x080fe20000410000 */
[----:B------:R-:W-:Y:S01]  /*47d0*/  MUFU.SIN R49, R43 ;  /* 0x0000002b00317308 */ /* 0x000fe20000000400 */
[C---:B------:R-:W-:Y:S01]  /*47e0*/  FMUL.FTZ R24, R93.reuse, UR57 ;  /* 0x000000395d187c20 */ /* 0x040fe20008410000 */
[----:B------:R-:W-:-:S06]  /*47f0*/  FMUL.FTZ R0, R93, R8 ;  /* 0x000000085d007220 */ /* 0x000fcc0000410000 */
[----:B------:R-:W-:Y:S08]  /*4800*/  MUFU.COS R50, R43 ;  /* 0x0000002b00327308 */ /* 0x000ff00000000000 */
[----:B------:R-:W0:Y:S01]  /*4810*/  MUFU.EX2 R4, R4 ;  /* 0x0000000400047308 */ /* 0x000e220000000800 */
[----:B------:R-:W-:Y:S01]  /*4820*/  FMUL.RZ R24, R24, 0.15915493667125701904 ;  /* 0x3e22f98318187820 */ /* 0x000fe2000040c000 */
[-C--:B------:R-:W-:Y:S01]  /*4830*/  FMUL.FTZ R9, R92, R8.reuse ;  /* 0x000000085c097220 */ /* 0x080fe20000410000 */
[C---:B------:R-:W-:Y:S01]  /*4840*/  FMUL.FTZ R32, R94.reuse, UR57 ;  /* 0x000000395e207c20 */ /* 0x040fe20008410000 */
[----:B------:R-:W-:-:S04]  /*4850*/  FMUL.FTZ R6, R94, R8 ;  /* 0x000000085e067220 */ /* 0x000fc80000410000 */
[----:B------:R-:W-:Y:S01]  /*4860*/  MUFU.SIN R42, R24 ;  /* 0x00000018002a7308 */ /* 0x000fe20000000400 */
[----:B------:R-:W-:-:S07]  /*4870*/  FMUL.RZ R32, R32, 0.15915493667125701904 ;  /* 0x3e22f98320207820 */ /* 0x000fce000040c000 */
[----:B------:R-:W-:Y:S01]  /*4880*/  MUFU.COS R43, R24 ;  /* 0x00000018002b7308 */ /* 0x000fe20000000000 */
[C---:B0-----:R-:W-:Y:S01]  /*4890*/  FMUL.FTZ R50, R4.reuse, R50 ;  /* 0x0000003204327220 */ /* 0x041fe20000410000 */
[----:B------:R-:W-:Y:S01]  /*48a0*/  FMUL.FTZ R49, R4, R49 ;  /* 0x0000003104317220 */ /* 0x000fe20000410000 */
[----:B--2---:R-:W-:-:S05]  /*48b0*/  SHF.L.U32 R46, R16, 0x10, RZ ;  /* 0x00000010102e7819 */ /* 0x004fca00000006ff */
[----:B------:R-:W0:Y:S01]  /*48c0*/  MUFU.EX2 R0, R0 ;  /* 0x0000000000007308 */ /* 0x000e220000000800 */
[----:B------:R-:W-:Y:S01]  /*48d0*/  FMUL.FTZ R4, R91, R8 ;  /* 0x000000085b047220 */ /* 0x000fe20000410000 */
[----:B------:R-:W-:-:S06]  /*48e0*/  FFMA.FTZ R10, R85, R13, -R10 ;  /* 0x0000000d550a7223 */ /* 0x000fcc000001080a */
[----:B------:R-:W1:Y:S01]  /*48f0*/  MUFU.EX2 R9, R9 ;  /* 0x0000000900097308 */ /* 0x000e620000000800 */
[----:B------:R-:W-:Y:S01]  /*4900*/  FMUL.FTZ R213, R102, R46 ;  /* 0x0000002e66d57220 */ /* 0x000fe20000410000 */
[----:B------:R-:W-:Y:S01]  /*4910*/  FADD.FTZ R5, RZ, R5 ;  /* 0x00000005ff057221 */ /* 0x000fe20000010000 */
[----:B------:R-:W-:Y:S01]  /*4920*/  SHF.L.U32 R211, R139, 0x10, RZ ;  /* 0x000000108bd37819 */ /* 0x000fe200000006ff */
[----:B------:R-:W2:Y:S04]  /*4930*/  LDL R16, [R1+0x30] ;  /* 0x0000300001107983 */ /* 0x000ea80000100800 */
[----:B------:R-:W-:Y:S01]  /*4940*/  MUFU.SIN R44, R32 ;  /* 0x00000020002c7308 */ /* 0x000fe20000000400 */
[----:B------:R-:W-:-:S07]  /*4950*/  FADD.FTZ R10, R213, R10 ;  /* 0x0000000ad50a7221 */ /* 0x000fce0000010000 */
[----:B------:R-:W-:Y:S08]  /*4960*/  MUFU.COS R45, R32 ;  /* 0x00000020002d7308 */ /* 0x000ff00000000000 */
[----:B------:R-:W1:Y:S01]  /*4970*/  MUFU.EX2 R6, R6 ;  /* 0x0000000600067308 */ /* 0x000e620000000800 */
[C---:B0-----:R-:W-:Y:S01]  /*4980*/  FMUL.FTZ R43, R0.reuse, R43 ;  /* 0x0000002b002b7220 */ /* 0x041fe20000410000 */
[----:B------:R-:W-:-:S06]  /*4990*/  FMUL.FTZ R42, R0, R42 ;  /* 0x0000002a002a7220 */ /* 0x000fcc0000410000 */
[----:B------:R-:W0:Y:S01]  /*49a0*/  MUFU.EX2 R4, R4 ;  /* 0x0000000400047308 */ /* 0x000e220000000800 */
[C---:B------:R-:W-:Y:S01]  /*49b0*/  FMUL.FTZ R0, R82.reuse, R10 ;  /* 0x0000000a52007220 */ /* 0x040fe20000410000 */
[C---:B-1----:R-:W-:Y:S01]  /*49c0*/  FMUL.FTZ R41, R9.reuse, R41 ;  /* 0x0000002909297220 */ /* 0x042fe20000410000 */
[----:B------:R-:W-:Y:S01]  /*49d0*/  FMUL.FTZ R40, R9, R40 ;  /* 0x0000002809287220 */ /* 0x000fe20000410000 */
[-C--:B------:R-:W-:Y:S01]  /*49e0*/  FMUL.FTZ R9, R82, R5.reuse ;  /* 0x0000000552097220 */ /* 0x080fe20000410000 */
[----:B------:R-:W-:-:S03]  /*49f0*/  FFMA.FTZ R0, R83, R5, R0 ;  /* 0x0000000553007223 */ /* 0x000fc60000010000 */
[----:B------:R-:W-:Y:S01]  /*4a00*/  FFMA.FTZ R9, R83, R10, -R9 ;  /* 0x0000000a53097223 */ /* 0x000fe20000010809 */
[C---:B------:R-:W-:Y:S01]  /*4a10*/  FMUL.FTZ R45, R6.reuse, R45 ;  /* 0x0000002d062d7220 */ /* 0x040fe20000410000 */
[----:B------:R-:W-:Y:S01]  /*4a20*/  FMUL.FTZ R44, R6, R44 ;  /* 0x0000002c062c7220 */ /* 0x000fe20000410000 */
[----:B------:R-:W-:Y:S01]  /*4a30*/  FADD.FTZ R6, RZ, R0 ;  /* 0x00000000ff067221 */ /* 0x000fe20000010000 */
[-C--:B------:R-:W-:Y:S01]  /*4a40*/  FMUL.FTZ R0, R122, R88.reuse ;  /* 0x000000587a007220 */ /* 0x080fe20000410000 */
[C---:B------:R-:W-:Y:S01]  /*4a50*/  FMUL.FTZ R5, R123.reuse, R88 ;  /* 0x000000587b057220 */ /* 0x040fe20000410000 */
[C---:B0-----:R-:W-:Y:S01]  /*4a60*/  FMUL.FTZ R38, R4.reuse, R7 ;  /* 0x0000000704267220 */ /* 0x041fe20000410000 */
[----:B------:R-:W-:Y:S01]  /*4a70*/  FMUL.FTZ R37, R4, R37 ;  /* 0x0000002504257220 */ /* 0x000fe20000410000 */
[----:B------:R-:W-:Y:S01]  /*4a80*/  FMUL.FTZ R4, R80, R6 ;  /* 0x0000000650047220 */ /* 0x000fe20000410000 */
[-C--:B------:R-:W-:Y:S01]  /*4a90*/  FFMA.FTZ R0, R123, R89.reuse, R0 ;  /* 0x000000597b007223 */ /* 0x080fe20000010000 */
[----:B------:R-:W-:-:S04]  /*4aa0*/  FFMA.FTZ R5, R122, R89, -R5 ;  /* 0x000000597a057223 */ /* 0x000fc80000010805 */
[----:B------:R-:W-:Y:S01]  /*4ab0*/  FMUL.FTZ R7, R86, R5 ;  /* 0x0000000556077220 */ /* 0x000fe20000410000 */
[----:B------:R-:W-:-:S03]  /*4ac0*/  FMUL.FTZ R211, R100, R211 ;  /* 0x000000d364d37220 */ /* 0x000fc60000410000 */
[----:B------:R-:W-:Y:S01]  /*4ad0*/  FFMA.FTZ R7, R87, R0, R7 ;  /* 0x0000000057077223 */ /* 0x000fe20000010007 */
[----:B------:R-:W-:-:S05]  /*4ae0*/  SHF.L.U32 R210, R138, 0x10, RZ ;  /* 0x000000108ad27819 */ /* 0x000fca00000006ff */
[----:B------:R-:W-:Y:S01]  /*4af0*/  FMUL.FTZ R210, R99, R210 ;  /* 0x000000d263d27220 */ /* 0x000fe20000410000 */
[----:B------:R-:W-:-:S05]  /*4b00*/  SHF.L.U32 R209, R137, 0x10, RZ ;  /* 0x0000001089d17819 */ /* 0x000fca00000006ff */
[----:B------:R-:W-:Y:S01]  /*4b10*/  FMUL.FTZ R209, R98, R209 ;  /* 0x000000d162d17220 */ /* 0x000fe20000410000 */
[----:B------:R-:W-:-:S05]  /*4b20*/  SHF.L.U32 R208, R136, 0x10, RZ ;  /* 0x0000001088d07819 */ /* 0x000fca00000006ff */
[----:B------:R-:W-:Y:S01]  /*4b30*/  FMUL.FTZ R208, R97, R208 ;  /* 0x000000d061d07220 */ /* 0x000fe20000410000 */
[----:B---3--:R-:W-:Y:S02]  /*4b40*/  SHF.L.U32 R39, R15, 0x10, RZ ;  /* 0x000000100f277819 */ /* 0x008fe400000006ff */
[----:B------:R-:W3:Y:S03]  /*4b50*/  LDL R15, [R1+0x2c] ;  /* 0x00002c00010f7983 */ /* 0x000ee60000100800 */
[----:B------:R-:W-:-:S04]  /*4b60*/  FMUL.FTZ R212, R101, R39 ;  /* 0x0000002765d47220 */ /* 0x000fc80000410000 */
[----:B------:R-:W-:-:S04]  /*4b70*/  FADD.FTZ R9, R212, R9 ;  /* 0x00000009d4097221 */ /* 0x000fc80000010000 */
[-C--:B------:R-:W-:Y:S01]  /*4b80*/  FFMA.FTZ R10, R81, R9.reuse, -R4 ;  /* 0x00000009510a7223 */ /* 0x080fe20000010804 */
[----:B------:R-:W-:Y:S01]  /*4b90*/  FMUL.FTZ R4, R86, R0 ;  /* 0x0000000056047220 */ /* 0x000fe20000410000 */
[----:B------:R-:W-:-:S03]  /*4ba0*/  FMUL.FTZ R11, R80, R9 ;  /* 0x00000009500b7220 */ /* 0x000fc60000410000 */
[----:B------:R-:W-:Y:S01]  /*4bb0*/  FFMA.FTZ R4, R87, R5, -R4 ;  /* 0x0000000557047223 */ /* 0x000fe20000010804 */
[----:B------:R-:W-:-:S03]  /*4bc0*/  FFMA.FTZ R11, R81, R6, R11 ;  /* 0x00000006510b7223 */ /* 0x000fc6000001000b */
[C---:B------:R-:W-:Y:S01]  /*4bd0*/  FMUL.FTZ R0, R84.reuse, R4 ;  /* 0x0000000454007220 */ /* 0x040fe20000410000 */
[----:B------:R-:W-:Y:S01]  /*4be0*/  FADD.FTZ R11, RZ, R11 ;  /* 0x0000000bff0b7221 */ /* 0x000fe20000010000 */
[----:B------:R-:W-:Y:S02]  /*4bf0*/  FADD.FTZ R10, R211, R10 ;  /* 0x0000000ad30a7221 */ /* 0x000fe40000010000 */
[CC--:B------:R-:W-:Y:S01]  /*4c00*/  FFMA.FTZ R5, R85.reuse, R7.reuse, R0 ;  /* 0x0000000755057223 */ /* 0x0c0fe20000010000 */
[----:B------:R-:W-:Y:S01]  /*4c10*/  FMUL.FTZ R0, R84, R7 ;  /* 0x0000000754007220 */ /* 0x000fe20000410000 */
[CC--:B------:R-:W-:Y:S01]  /*4c20*/  FMUL.FTZ R6, R58.reuse, R11.reuse ;  /* 0x0000000b3a067220 */ /* 0x0c0fe20000410000 */
[----:B------:R-:W-:Y:S02]  /*4c30*/  FMUL.FTZ R12, R58, R10 ;  /* 0x0000000a3a0c7220 */ /* 0x000fe40000410000 */
[----:B------:R-:W-:Y:S01]  /*4c40*/  FFMA.FTZ R0, R85, R4, -R0 ;  /* 0x0000000455007223 */ /* 0x000fe20000010800 */
[C---:B------:R-:W-:Y:S01]  /*4c50*/  FFMA.FTZ R7, R59.reuse, R10, -R6 ;  /* 0x0000000a3b077223 */ /* 0x040fe20000010806 */
[----:B------:R-:W-:-:S02]  /*4c60*/  FFMA.FTZ R12, R59, R11, R12 ;  /* 0x0000000b3b0c7223 */ /* 0x000fc4000001000c */
[-C--:B------:R-:W-:Y:S01]  /*4c70*/  FMUL.FTZ R6, R82, R0.reuse ;  /* 0x0000000052067220 */ /* 0x080fe20000410000 */
[----:B------:R-:W-:Y:S01]  /*4c80*/  FADD.FTZ R7, R210, R7 ;  /* 0x00000007d2077221 */ /* 0x000fe20000010000 */
[-C--:B------:R-:W-:Y:S01]  /*4c90*/  FMUL.FTZ R4, R82, R5.reuse ;  /* 0x0000000552047220 */ /* 0x080fe20000410000 */
[----:B------:R-:W-:Y:S01]  /*4ca0*/  FADD.FTZ R12, RZ, R12 ;  /* 0x0000000cff0c7221 */ /* 0x000fe20000010000 */
[----:B------:R-:W-:Y:S01]  /*4cb0*/  FFMA.FTZ R6, R83, R5, R6 ;  /* 0x0000000553067223 */ /* 0x000fe20000010006 */
[-C--:B------:R-:W-:Y:S01]  /*4cc0*/  FMUL.FTZ R11, R55, R7.reuse ;  /* 0x00000007370b7220 */ /* 0x080fe20000410000 */
[----:B------:R-:W-:Y:S01]  /*4cd0*/  FFMA.FTZ R4, R83, R0, -R4 ;  /* 0x0000000053047223 */ /* 0x000fe20000010804 */
[----:B------:R-:W-:Y:S01]  /*4ce0*/  FMUL.FTZ R9, R55, R12 ;  /* 0x0000000c37097220 */ /* 0x000fe20000410000 */
[----:B------:R-:W-:Y:S01]  /*4cf0*/  FMUL.FTZ R0, R80, R6 ;  /* 0x0000000650007220 */ /* 0x000fe20000410000 */
[----:B------:R-:W-:Y:S01]  /*4d00*/  FFMA.FTZ R11, R56, R12, R11 ;  /* 0x0000000c380b7223 */ /* 0x000fe2000001000b */
[-C--:B------:R-:W-:Y:S01]  /*4d10*/  FMUL.FTZ R5, R80, R4.reuse ;  /* 0x0000000450057220 */ /* 0x080fe20000410000 */
[----:B------:R-:W-:Y:S01]  /*4d20*/  FFMA.FTZ R10, R56, R7, -R9 ;  /* 0x00000007380a7223 */ /* 0x000fe20000010809 */
[C---:B------:R-:W-:Y:S01]  /*4d30*/  FFMA.FTZ R4, R81.reuse, R4, -R0 ;  /* 0x0000000451047223 */ /* 0x040fe20000010800 */
[----:B------:R-:W-:Y:S01]  /*4d40*/  FADD.FTZ R11, RZ, R11 ;  /* 0x0000000bff0b7221 */ /* 0x000fe20000010000 */
[----:B------:R-:W-:Y:S01]  /*4d50*/  FMUL.FTZ R0, R90, UR57 ;  /* 0x000000395a007c20 */ /* 0x000fe20008410000 */
[----:B------:R-:W-:Y:S01]  /*4d60*/  FFMA.FTZ R5, R81, R6, R5 ;  /* 0x0000000651057223 */ /* 0x000fe20000010005 */
[----:B------:R-:W-:Y:S01]  /*4d70*/  FADD.FTZ R10, R209, R10 ;  /* 0x0000000ad10a7221 */ /* 0x000fe20000010000 */
[----:B------:R-:W-:Y:S01]  /*4d80*/  FMUL.FTZ R6, R52, R11 ;  /* 0x0000000b34067220 */ /* 0x000fe20000410000 */
[----:B------:R-:W-:Y:S01]  /*4d90*/  FMUL.RZ R13, R0, 0.15915493667125701904 ;  /* 0x3e22f983000d7820 */ /* 0x000fe2000040c000 */
[----:B------:R-:W-:Y:S01]  /*4da0*/  FMUL.FTZ R0, R58, R4 ;  /* 0x000000043a007220 */ /* 0x000fe20000410000 */
[-C--:B------:R-:W-:Y:S01]  /*4db0*/  FMUL.FTZ R12, R52, R10.reuse ;  /* 0x0000000a340c7220 */ /* 0x080fe20000410000 */
[----:B------:R-:W-:-:S02]  /*4dc0*/  FFMA.FTZ R7, R53, R10, -R6 ;  /* 0x0000000a35077223 */ /* 0x000fc40000010806 */
[-C--:B------:R-:W-:Y:S01]  /*4dd0*/  FFMA.FTZ R6, R59, R5.reuse, R0 ;  /* 0x000000053b067223 */ /* 0x080fe20000010000 */
[----:B------:R-:W-:Y:S01]  /*4de0*/  FMUL.FTZ R0, R58, R5 ;  /* 0x000000053a007220 */ /* 0x000fe20000410000 */
[----:B------:R-:W-:Y:S02]  /*4df0*/  FFMA.FTZ R12, R53, R11, R12 ;  /* 0x0000000b350c7223 */ /* 0x000fe4000001000c */
[----:B------:R-:W-:Y:S01]  /*4e00*/  FMUL.FTZ R5, R55, R6 ;  /* 0x0000000637057220 */ /* 0x000fe20000410000 */
[----:B------:R-:W-:Y:S01]  /*4e10*/  FFMA.FTZ R0, R59, R4, -R0 ;  /* 0x000000043b007223 */ /* 0x000fe20000010800 */
[----:B------:R-:W-:Y:S01]  /*4e20*/  FADD.FTZ R12, RZ, R12 ;  /* 0x0000000cff0c7221 */ /* 0x000fe20000010000 */
[----:B------:R-:W-:Y:S01]  /*4e30*/  MUFU.COS R35, R13 ;  /* 0x0000000d00237308 */ /* 0x000fe20000000000 */
[----:B------:R-:W-:Y:S01]  /*4e40*/  FADD.FTZ R7, R208, R7 ;  /* 0x00000007d0077221 */ /* 0x000fe20000010000 */
[----:B------:R-:W-:Y:S01]  /*4e50*/  FFMA.FTZ R4, R56, R0, -R5 ;  /* 0x0000000038047223 */ /* 0x000fe20000010805 */
[----:B------:R-:W-:Y:S01]  /*4e60*/  FMUL.FTZ R9, R49, R12 ;  /* 0x0000000c31097220 */ /* 0x000fe20000410000 */
[----:B------:R-:W-:-:S04]  /*4e70*/  SHF.L.U32 R207, R135, 0x10, RZ ;  /* 0x0000001087cf7819 */ /* 0x000fc800000006ff */
[----:B------:R0:W-:Y:S01]  /*4e80*/  MUFU.SIN R5, R13 ;  /* 0x0000000d00057308 */ /* 0x0001e20000000400 */
[-C--:B------:R-:W-:Y:S01]  /*4e90*/  FFMA.FTZ R10, R50, R7.reuse, -R9 ;  /* 0x00000007320a7223 */ /* 0x080fe20000010809 */
[----:B------:R-:W-:Y:S01]  /*4ea0*/  FMUL.FTZ R8, R90, R8 ;  /* 0x000000085a087220 */ /* 0x000fe20000410000 */
[----:B------:R-:W-:Y:S01]  /*4eb0*/  FMUL.FTZ R9, R49, R7 ;  /* 0x0000000731097220 */ /* 0x000fe20000410000 */
[----:B------:R-:W-:Y:S01]  /*4ec0*/  FMUL.FTZ R207, R96, R207 ;  /* 0x000000cf60cf7220 */ /* 0x000fe20000410000 */
[----:B0-----:R-:W3:Y:S01]  /*4ed0*/  LDL R13, [R1+0x24] ;  /* 0x00002400010d7983 */ /* 0x001ee20000100800 */
[----:B----4-:R-:W-:-:S03]  /*4ee0*/  SHF.L.U32 R36, R14, 0x10, RZ ;  /* 0x000000100e247819 */ /* 0x010fc600000006ff */
[----:B------:R-:W4:Y:S01]  /*4ef0*/  LDL R14, [R1+0x28] ;  /* 0x00002800010e7983 */ /* 0x000f220000100800 */
[----:B------:R-:W-:Y:S01]  /*4f00*/  FMUL.FTZ R7, R55, R0 ;  /* 0x0000000037077220 */ /* 0x000fe20000410000 */
[----:B------:R-:W-:Y:S01]  /*4f10*/  FFMA.FTZ R9, R50, R12, R9 ;  /* 0x0000000c32097223 */ /* 0x000fe20000010009 */
[----:B------:R-:W-:Y:S01]  /*4f20*/  FADD.FTZ R10, R207, R10 ;  /* 0x0000000acf0a7221 */ /* 0x000fe20000010000 */
[----:B------:R-:W0:Y:S01]  /*4f30*/  MUFU.EX2 R8, R8 ;  /* 0x0000000800087308 */ /* 0x000e220000000800 */
[----:B------:R-:W-:Y:S01]  /*4f40*/  FFMA.FTZ R7, R56, R6, R7 ;  /* 0x0000000638077223 */ /* 0x000fe20000010007 */
[----:B------:R-:W-:Y:S01]  /*4f50*/  FADD.FTZ R9, RZ, R9 ;  /* 0x00000009ff097221 */ /* 0x000fe20000010000 */
[C---:B------:R-:W-:Y:S02]  /*4f60*/  FMUL.FTZ R12, R47.reuse, R10 ;  /* 0x0000000a2f0c7220 */ /* 0x040fe40000410000 */
        /* <DEDUP_REMOVED lines=12> */
[----:B0-----:R-:W-:Y:S01]  /*5030*/  FMUL.FTZ R34, R8, R5 ;  /* 0x0000000508227220 */ /* 0x001fe20000410000 */
[-C--:B------:R-:W-:Y:S01]  /*5040*/  FFMA.FTZ R7, R50, R6.reuse, R7 ;  /* 0x0000000632077223 */ /* 0x080fe20000010007 */
[----:B------:R-:W-:Y:S01]  /*5050*/  FMUL.FTZ R5, R49, R6 ;  /* 0x0000000631057220 */ /* 0x000fe20000410000 */
[-C--:B------:R-:W-:Y:S01]  /*5060*/  FMUL.FTZ R6, R44, R11.reuse ;  /* 0x0000000b2c067220 */ /* 0x080fe20000410000 */
[----:B------:R-:W-:-:S02]  /*5070*/  FFMA.FTZ R4, R45, R11, -R4 ;  /* 0x0000000b2d047223 */ /* 0x000fc40000010804 */
[----:B------:R-:W4:Y:S01]  /*5080*/  LDL R11, [R1+0x20] ;  /* 0x00002000010b7983 */ /* 0x000f220000100800 */
[----:B------:R-:W-:Y:S01]  /*5090*/  FFMA.FTZ R5, R50, R0, -R5 ;  /* 0x0000000032057223 */ /* 0x000fe20000010805 */
[----:B------:R-:W-:Y:S01]  /*50a0*/  FFMA.FTZ R6, R45, R12, R6 ;  /* 0x0000000c2d067223 */ /* 0x000fe20000010006 */
[----:B------:R-:W-:Y:S02]  /*50b0*/  FMUL.FTZ R35, R8, R35 ;  /* 0x0000002308237220 */ /* 0x000fe40000410000 */
[C---:B------:R-:W-:Y:S01]  /*50c0*/  FMUL.FTZ R0, R47.reuse, R5 ;  /* 0x000000052f007220 */ /* 0x040fe20000410000 */
[----:B------:R-:W-:Y:S01]  /*50d0*/  FADD.FTZ R8, RZ, R6 ;  /* 0x00000006ff087221 */ /* 0x000fe20000010000 */
[-C--:B------:R-:W-:Y:S02]  /*50e0*/  FMUL.FTZ R9, R47, R7.reuse ;  /* 0x000000072f097220 */ /* 0x080fe40000410000 */
[----:B------:R-:W-:Y:S01]  /*50f0*/  FFMA.FTZ R0, R48, R7, R0 ;  /* 0x0000000730007223 */ /* 0x000fe20000010000 */
[----:B------:R-:W-:Y:S01]  /*5100*/  FMUL.FTZ R6, R42, R8 ;  /* 0x000000082a067220 */ /* 0x000fe20000410000 */
[----:B--2---:R-:W-:-:S05]  /*5110*/  SHF.L.U32 R33, R16, 0x10, RZ ;  /* 0x0000001010217819 */ /* 0x004fca00000006ff */
[----:B------:R-:W-:-:S04]  /*5120*/  FMUL.FTZ R205, R94, R33 ;  /* 0x000000215ecd7220 */ /* 0x000fc80000410000 */
[----:B------:R-:W-:Y:S01]  /*5130*/  FADD.FTZ R4, R205, R4 ;  /* 0x00000004cd047221 */ /* 0x000fe20000010000 */
[----:B------:R-:W-:-:S03]  /*5140*/  FFMA.FTZ R9, R48, R5, -R9 ;  /* 0x0000000530097223 */ /* 0x000fc60000010809 */
[-C--:B------:R-:W-:Y:S01]  /*5150*/  FMUL.FTZ R7, R42, R4.reuse ;  /* 0x000000042a077220 */ /* 0x080fe20000410000 */
[C---:B------:R-:W-:Y:S01]  /*5160*/  FFMA.FTZ R5, R43.reuse, R4, -R6 ;  /* 0x000000042b057223 */ /* 0x040fe20000010806 */
[CC--:B------:R-:W-:Y:S02]  /*5170*/  FMUL.FTZ R6, R44.reuse, R9.reuse ;  /* 0x000000092c067220 */ /* 0x0c0fe40000410000 */
[----:B------:R-:W-:Y:S01]  /*5180*/  FFMA.FTZ R7, R43, R8, R7 ;  /* 0x000000082b077223 */ /* 0x000fe20000010007 */
[-C--:B------:R-:W-:Y:S01]  /*5190*/  FMUL.FTZ R4, R44, R0.reuse ;  /* 0x000000002c047220 */ /* 0x080fe20000410000 */
[----:B------:R-:W-:Y:S02]  /*51a0*/  FFMA.FTZ R6, R45, R0, R6 ;  /* 0x000000002d067223 */ /* 0x000fe40000010006 */
[----:B------:R-:W-:Y:S01]  /*51b0*/  FADD.FTZ R7, RZ, R7 ;  /* 0x00000007ff077221 */ /* 0x000fe20000010000 */
[----:B------:R-:W-:Y:S01]  /*51c0*/  ISETP.NE.AND P2, PT, R143, 0x7f, PT ;  /* 0x0000007f8f00780c */ /* 0x000fe20003f45270 */
[----:B------:R-:W-:-:S02]  /*51d0*/  FFMA.FTZ R4, R45, R9, -R4 ;  /* 0x000000092d047223 */ /* 0x000fc40000010804 */
[----:B------:R-:W-:Y:S01]  /*51e0*/  FMUL.FTZ R8, R40, R7 ;  /* 0x0000000728087220 */ /* 0x000fe20000410000 */
[----:B------:R-:W-:-:S04]  /*51f0*/  FMUL.FTZ R0, R42, R6 ;  /* 0x000000062a007220 */ /* 0x000fc80000410000 */
[-C--:B------:R-:W-:Y:S01]  /*5200*/  FFMA.FTZ R0, R43, R4.reuse, -R0 ;  /* 0x000000042b007223 */ /* 0x080fe20000010800 */
[----:B------:R-:W-:-:S04]  /*5210*/  FMUL.FTZ R4, R42, R4 ;  /* 0x000000042a047220 */ /* 0x000fc80000410000 */
[----:B------:R-:W-:Y:S01]  /*5220*/  FFMA.FTZ R4, R43, R6, R4 ;  /* 0x000000062b047223 */ /* 0x000fe20000010004 */
[----:B------:R-:W-:Y:S02]  /*5230*/  @P2 LEA R106, R143, R141, 0x3 ;  /* 0x0000008d8f6a2211 */ /* 0x000fe400078e18ff */
[----:B------:R-:W-:Y:S01]  /*5240*/  R2UR UR44, R3 ;  /* 0x00000000032c72ca */ /* 0x000fe200000e0000 */
[----:B------:R-:W-:Y:S01]  /*5250*/  FMUL.FTZ R6, R40, R4 ;  /* 0x0000000428067220 */ /* 0x000fe20000410000 */
[----:B------:R-:W-:Y:S02]  /*5260*/  R2UR UR45, R2 ;  /* 0x00000000022d72ca */ /* 0x000fe400000e0000 */
[----:B------:R-:W0:Y:S01]  /*5270*/  @P2 LDS.64 R106, [R106+0x8788] ;  /* 0x008788006a6a2984 */ /* 0x000e220000000a00 */
[----:B------:R-:W-:Y:S01]  /*5280*/  FFMA.FTZ R6, R41, R0, -R6 ;  /* 0x0000000029067223 */ /* 0x000fe20000010806 */
[----:B------:R-:W-:Y:S02]  /*5290*/  SHF.L.U32 R29, R29, 0x10, RZ ;  /* 0x000000101d1d7819 */ /* 0x000fe400000006ff */
[----:B------:R-:W-:-:S02]  /*52a0*/  SHF.L.U32 R27, R27, 0x10, RZ ;  /* 0x000000101b1b7819 */ /* 0x000fc400000006ff */
[----:B------:R-:W-:Y:S01]  /*52b0*/  SHF.L.U32 R28, R28, 0x10, RZ ;  /* 0x000000101c1c7819 */ /* 0x000fe200000006ff */
[----:B------:R-:W-:Y:S01]  /*52c0*/  FADD.FTZ R24, R134, R134 ;  /* 0x0000008686187221 */ /* 0x000fe20000010000 */
[----:B------:R-:W-:Y:S02]  /*52d0*/  SHF.L.U32 R26, R26, 0x10, RZ ;  /* 0x000000101a1a7819 */ /* 0x000fe400000006ff */
[----:B------:R-:W-:Y:S02]  /*52e0*/  SHF.L.U32 R23, R23, 0x10, RZ ;  /* 0x0000001017177819 */ /* 0x000fe400000006ff */
[----:B------:R-:W-:Y:S02]  /*52f0*/  SHF.L.U32 R20, R20, 0x10, RZ ;  /* 0x0000001014147819 */ /* 0x000fe400000006ff */
[----:B------:R-:W-:Y:S01]  /*5300*/  SHF.L.U32 R19, R19, 0x10, RZ ;  /* 0x0000001013137819 */ /* 0x000fe200000006ff */
[----:B------:R-:W-:Y:S01]  /*5310*/  FADD.FTZ R16, R132, R132 ;  /* 0x0000008484107221 */ /* 0x000fe20000010000 */
[----:B------:R-:W-:Y:S01]  /*5320*/  FADD.FTZ R21, R133, R133 ;  /* 0x0000008585157221 */ /* 0x000fe20000010000 */
[----:B------:R-:W-:Y:S01]  /*5330*/  SHF.L.U32 R18, R18, 0x10, RZ ;  /* 0x0000001012127819 */ /* 0x000fe200000006ff */
[----:B------:R-:W-:Y:S01]  /*5340*/  BSSY B0, `(.L_x_604) ;  /* 0x000004d000007945 */ /* 0x000fe20003800000 */
[----:B------:R-:W-:-:S04]  /*5350*/  LEA.HI R144, R143, R143, RZ, 0x1e ;  /* 0x0000008f8f907211 */ /* 0x000fc800078ff0ff */
[----:B------:R-:W-:Y:S02]  /*5360*/  LEA R144, R144, R141, 0x4 ;  /* 0x0000008d90907211 */ /* 0x000fe400078e20ff */
[----:B---3--:R-:W-:-:S05]  /*5370*/  SHF.L.U32 R32, R15, 0x10, RZ ;  /* 0x000000100f207819 */ /* 0x008fca00000006ff */
[----:B------:R-:W-:-:S04]  /*5380*/  FMUL.FTZ R204, R93, R32 ;  /* 0x000000205dcc7220 */ /* 0x000fc80000410000 */
[----:B------:R-:W-:-:S04]  /*5390*/  FADD.FTZ R5, R204, R5 ;  /* 0x00000005cc057221 */ /* 0x000fc80000010000 */
[-C--:B------:R-:W-:Y:S01]  /*53a0*/  FMUL.FTZ R10, R40, R5.reuse ;  /* 0x00000005280a7220 */ /* 0x080fe20000410000 */
[----:B------:R-:W-:-:S03]  /*53b0*/  FFMA.FTZ R8, R41, R5, -R8 ;  /* 0x0000000529087223 */ /* 0x000fc60000010808 */
[----:B------:R-:W-:Y:S01]  /*53c0*/  FFMA.FTZ R10, R41, R7, R10 ;  /* 0x00000007290a7223 */ /* 0x000fe2000001000a */
[----:B------:R-:W-:-:S03]  /*53d0*/  FMUL.FTZ R5, R40, R0 ;  /* 0x0000000028057220 */ /* 0x000fc60000410000 */
[----:B------:R-:W-:Y:S01]  /*53e0*/  FADD.FTZ R10, RZ, R10 ;  /* 0x0000000aff0a7221 */ /* 0x000fe20000010000 */
[----:B------:R-:W-:-:S03]  /*53f0*/  FFMA.FTZ R5, R41, R4, R5 ;  /* 0x0000000429057223 */ /* 0x000fc60000010005 */
[C---:B------:R-:W-:Y:S01]  /*5400*/  FMUL.FTZ R7, R37.reuse, R10 ;  /* 0x0000000a25077220 */ /* 0x040fe20000410000 */
[C---:B------:R-:W-:Y:S01]  /*5410*/  FMUL.FTZ R3, R37.reuse, R5 ;  /* 0x0000000525037220 */ /* 0x040fe20000410000 */
[----:B------:R-:W-:-:S03]  /*5420*/  FMUL.FTZ R0, R37, R6 ;  /* 0x0000000625007220 */ /* 0x000fc60000410000 */
[C---:B------:R-:W-:Y:S01]  /*5430*/  FFMA.FTZ R4, R38.reuse, R6, -R3 ;  /* 0x0000000626047223 */ /* 0x040fe20000010803 */
[----:B------:R-:W-:Y:S01]  /*5440*/  FFMA.FTZ R6, R38, R5, R0 ;  /* 0x0000000526067223 */ /* 0x000fe20000010000 */
[----:B------:R-:W-:Y:S01]  /*5450*/  FMUL.FTZ R0, R29, UR44 ;  /* 0x0000002c1d007c20 */ /* 0x000fe20008410000 */
[----:B------:R-:W-:-:S03]  /*5460*/  FMUL.FTZ R5, R28, UR44 ;  /* 0x0000002c1c057c20 */ /* 0x000fc60008410000 */
[----:B------:R-:W-:Y:S01]  /*5470*/  FFMA.FTZ R25, R27, UR45, -R0 ;  /* 0x0000002d1b197c23 */ /* 0x000fe20008010800 */
[----:B------:R-:W-:-:S03]  /*5480*/  FFMA.FTZ R22, R26, UR45, -R5 ;  /* 0x0000002d1a167c23 */ /* 0x000fc60008010805 */
[----:B------:R-:W-:Y:S01]  /*5490*/  FMUL.FTZ R25, R24, R25 ;  /* 0x0000001918197220 */ /* 0x000fe20000410000 */
[----:B------:R-:W-:-:S04]  /*54a0*/  FMUL.FTZ R5, R23, UR45 ;  /* 0x0000002d17057c20 */ /* 0x000fc80008410000 */
[----:B------:R-:W-:Y:S01]  /*54b0*/  FFMA.FTZ R5, R20, UR44, R5 ;  /* 0x0000002c14057c23 */ /* 0x000fe20008010005 */
[----:B------:R-:W-:Y:S01]  /*54c0*/  FMUL.FTZ R22, R21, R22 ;  /* 0x0000001615167220 */ /* 0x000fe20000410000 */
[----:B------:R-:W-:Y:S02]  /*54d0*/  SHF.L.U32 R30, R13, 0x10, RZ ;  /* 0x000000100d1e7819 */ /* 0x000fe400000006ff */
[----:B----4-:R-:W-:-:S05]  /*54e0*/  SHF.L.U32 R31, R14, 0x10, RZ ;  /* 0x000000100e1f7819 */ /* 0x010fca00000006ff */
[----:B------:R-:W-:-:S04]  /*54f0*/  FMUL.FTZ R203, R92, R31 ;  /* 0x0000001f5ccb7220 */ /* 0x000fc80000410000 */
[----:B------:R-:W-:-:S04]  /*5500*/  FADD.FTZ R8, R203, R8 ;  /* 0x00000008cb087221 */ /* 0x000fc80000010000 */
[----:B------:R-:W-:-:S04]  /*5510*/  FMUL.FTZ R9, R37, R8 ;  /* 0x0000000825097220 */ /* 0x000fc80000410000 */
[C---:B------:R-:W-:Y:S01]  /*5520*/  FFMA.FTZ R9, R38.reuse, R10, R9 ;  /* 0x0000000a26097223 */ /* 0x040fe20000010009 */
[----:B------:R-:W-:Y:S01]  /*5530*/  FFMA.FTZ R7, R38, R8, -R7 ;  /* 0x0000000826077223 */ /* 0x000fe20000010807 */
[----:B------:R-:W-:Y:S02]  /*5540*/  FMUL.FTZ R202, R91, R30 ;  /* 0x0000001e5bca7220 */ /* 0x000fe40000410000 */
[----:B------:R-:W-:Y:S02]  /*5550*/  FADD.FTZ R9, RZ, R9 ;  /* 0x00000009ff097221 */ /* 0x000fe40000010000 */
[----:B------:R-:W-:Y:S02]  /*5560*/  FADD.FTZ R7, R202, R7 ;  /* 0x00000007ca077221 */ /* 0x000fe40000010000 */
[----:B------:R-:W-:-:S04]  /*5570*/  FMUL.FTZ R2, R34, R9 ;  /* 0x0000000922027220 */ /* 0x000fc80000410000 */
[----:B------:R-:W-:Y:S01]  /*5580*/  FFMA.FTZ R8, R35, R7, -R2 ;  /* 0x0000000723087223 */ /* 0x000fe20000010802 */
[----:B------:R-:W-:-:S04]  /*5590*/  FMUL.FTZ R2, R29, UR45 ;  /* 0x0000002d1d027c20 */ /* 0x000fc80008410000 */
[----:B------:R-:W-:Y:S01]  /*55a0*/  FFMA.FTZ R3, R27, UR44, R2 ;  /* 0x0000002c1b037c23 */ /* 0x000fe20008010002 */
[----:B------:R-:W-:-:S03]  /*55b0*/  FMUL.FTZ R10, R34, R7 ;  /* 0x00000007220a7220 */ /* 0x000fc60000410000 */
[----:B------:R-:W-:Y:S01]  /*55c0*/  FMUL.FTZ R24, R24, R3 ;  /* 0x0000000318187220 */ /* 0x000fe20000410000 */
[----:B------:R-:W-:Y:S01]  /*55d0*/  FMUL.FTZ R3, R23, UR44 ;  /* 0x0000002c17037c20 */ /* 0x000fe20008410000 */
[----:B------:R-:W-:Y:S01]  /*55e0*/  FMUL.FTZ R7, R28, UR45 ;  /* 0x0000002d1c077c20 */ /* 0x000fe20008410000 */
[----:B------:R-:W-:Y:S02]  /*55f0*/  FMUL.FTZ R2, R34, R4 ;  /* 0x0000000422027220 */ /* 0x000fe40000410000 */
[----:B------:R-:W-:Y:S01]  /*5600*/  FFMA.FTZ R3, R20, UR45, -R3 ;  /* 0x0000002d14037c23 */ /* 0x000fe20008010803 */
[----:B------:R-:W-:Y:S01]  /*5610*/  FFMA.FTZ R0, R26, UR44, R7 ;  /* 0x0000002c1a007c23 */ /* 0x000fe20008010007 */
[----:B------:R-:W-:Y:S01]  /*5620*/  FFMA.FTZ R10, R35, R9, R10 ;  /* 0x00000009230a7223 */ /* 0x000fe2000001000a */
[----:B------:R-:W-:Y:S01]  /*5630*/  FMUL.FTZ R7, R19, UR44 ;  /* 0x0000002c13077c20 */ /* 0x000fe20008410000 */
[----:B------:R-:W-:Y:S01]  /*5640*/  SHF.L.U32 R15, R11, 0x10, RZ ;  /* 0x000000100b0f7819 */ /* 0x000fe200000006ff */
[----:B------:R-:W-:Y:S01]  /*5650*/  FMUL.FTZ R9, R19, UR45 ;  /* 0x0000002d13097c20 */ /* 0x000fe20008410000 */
[C---:B------:R-:W-:Y:S01]  /*5660*/  FMUL.FTZ R17, R16.reuse, R3 ;  /* 0x0000000310117220 */ /* 0x040fe20000410000 */
[----:B------:R-:W-:Y:S01]  /*5670*/  FMUL.FTZ R16, R16, R5 ;  /* 0x0000000510107220 */ /* 0x000fe20000410000 */
[----:B------:R-:W-:Y:S01]  /*5680*/  FFMA.FTZ R5, R35, R6, R2 ;  /* 0x0000000623057223 */ /* 0x000fe20000010002 */
[----:B------:R-:W-:Y:S01]  /*5690*/  FMUL.FTZ R21, R21, R0 ;  /* 0x0000000015157220 */ /* 0x000fe20000410000 */
[----:B------:R-:W-:Y:S01]  /*56a0*/  FADD.FTZ R13, R131, R131 ;  /* 0x00000083830d7221 */ /* 0x000fe20000010000 */
[----:B------:R-:W-:Y:S01]  /*56b0*/  FFMA.FTZ R14, R18, UR45, -R7 ;  /* 0x0000002d120e7c23 */ /* 0x000fe20008010807 */
[----:B------:R-:W-:Y:S01]  /*56c0*/  FMUL.FTZ R6, R34, R6 ;  /* 0x0000000622067220 */ /* 0x000fe20000410000 */
[----:B------:R-:W-:Y:S01]  /*56d0*/  FFMA.FTZ R0, R18, UR44, R9 ;  /* 0x0000002c12007c23 */ /* 0x000fe20008010009 */
[----:B------:R-:W-:Y:S01]  /*56e0*/  FMUL.FTZ R201, R90, R15 ;  /* 0x0000000f5ac97220 */ /* 0x000fe20000410000 */
[----:B------:R-:W-:Y:S01]  /*56f0*/  FMUL.FTZ R14, R13, R14 ;  /* 0x0000000e0d0e7220 */ /* 0x000fe20000410000 */
[----:B------:R-:W-:Y:S01]  /*5700*/  FFMA.FTZ R4, R35, R4, -R6 ;  /* 0x0000000423047223 */ /* 0x000fe20000010806 */
[----:B------:R-:W-:Y:S01]  /*5710*/  FMUL.FTZ R13, R13, R0 ;  /* 0x000000000d0d7220 */ /* 0x000fe20000410000 */
[----:B------:R-:W-:Y:S01]  /*5720*/  FADD.FTZ R6, R201, R8 ;  /* 0x00000008c9067221 */ /* 0x000fe20000010000 */
[----:B------:R-:W-:Y:S01]  /*5730*/  FADD.FTZ R7, RZ, R10 ;  /* 0x0000000aff077221 */ /* 0x000fe20000010000 */
[----:B0-----:R-:W-:Y:S06]  /*5740*/  @P2 BRA `(.L_x_605) ;  /* 0x0000000000302947 */ /* 0x001fec0003800000 */
[----:B------:R-:W0:Y:S01]  /*5750*/  LDC R0, c[0x0][0x224] ;  /* 0x00008900ff007b82 */ /* 0x000e220000000800 */
[----:B------:R-:W-:Y:S02]  /*5760*/  MOV R106, 0x3f800000 ;  /* 0x3f800000006a7802 */ /* 0x000fe40000000f00 */
[----:B------:R-:W-:Y:S02]  /*5770*/  MOV R107, RZ ;  /* 0x000000ff006b7202 */ /* 0x000fe40000000f00 */
[----:B0-----:R-:W-:-:S13]  /*5780*/  ISETP.NE.AND P2, PT, R0, UR16, PT ;  /* 0x0000001000007c0c */ /* 0x001fda000bf45270 */
[----:B------:R-:W-:Y:S05]  /*5790*/  @!P2 BRA `(.L_x_605) ;  /* 0x00000000001ca947 */ /* 0x000fea0003800000 */
[----:B------:R-:W-:-:S04]  /*57a0*/  IADD3 R3, R0, -UR7, RZ ;  /* 0x8000000700037c10 */ /* 0x000fc8000fffe0ff */
[----:B------:R-:W-:-:S04]  /*57b0*/  LEA.HI R0, R3, R3, RZ, 0x1 ;  /* 0x0000000303007211 */ /* 0x000fc800078f08ff */
[----:B------:R-:W-:-:S04]  /*57c0*/  LOP3.LUT R0, R0, 0xfffffe, RZ, 0xc0, !PT ;  /* 0x00fffffe00007812 */ /* 0x000fc800078ec0ff */
[----:B------:R-:W-:-:S04]  /*57d0*/  IADD3 R0, -R0, R3, RZ ;  /* 0x0000000300007210 */ /* 0x000fc80007ffe1ff */
[----:B------:R-:W-:-:S04]  /*57e0*/  LEA R0, R0, UR6, 0x8 ;  /* 0x0000000600007c11 */ /* 0x000fc8000f8e40ff */
[----:B------:R-:W-:-:S05]  /*57f0*/  LEA R0, R0, R141, 0x3 ;  /* 0x0000008d00007211 */ /* 0x000fca00078e18ff */
[----:B------:R0:W1:Y:S02]  /*5800*/  LDS.64 R106, [R0+0x7780] ;  /* 0x00778000006a7984 */ /* 0x0000640000000a00 */
.L_x_605:
[----:B------:R-:W-:Y:S05]  /*5810*/  BSYNC B0 ;  /* 0x0000000000007941 */ /* 0x000fea0003800000 */
.L_x_604:
[----:B------:R-:W2:Y:S04]  /*5820*/  LDL R65, [R1+0x1c] ;  /* 0x00001c0001417983 */ /* 0x000ea80000100800 */
[----:B------:R-:W3:Y:S04]  /*5830*/  LDL R79, [R1+0x14] ;  /* 0x00001400014f7983 */ /* 0x000ee80000100800 */
[----:B------:R-:W4:Y:S04]  /*5840*/  LDL R77, [R1+0x10] ;  /* 0x00001000014d7983 */ /* 0x000f280000100800 */
[----:B------:R-:W4:Y:S04]  /*5850*/  LDL R173, [R1+0x18] ;  /* 0x0000180001ad7983 */ /* 0x000f280000100800 */
[----:B------:R-:W4:Y:S04]  /*5860*/  LDL R75, [R1+0xc] ;  /* 0x00000c00014b7983 */ /* 0x000f280000100800 */
[----:B------:R-:W4:Y:S04]  /*5870*/  LDL R73, [R1+0x8] ;  /* 0x0000080001497983 */ /* 0x000f280000100800 */
[----:B------:R-:W4:Y:S04]  /*5880*/  LDL R71, [R1+0x4] ;  /* 0x0000040001477983 */ /* 0x000f280000100800 */
[----:B------:R-:W4:Y:S01]  /*5890*/  LDL R69, [R1] ;  /* 0x0000000001457983 */ /* 0x000f220000100800 */
[----:B------:R-:W-:-:S02]  /*58a0*/  SHF.L.U32 R168, R168, 0x10, RZ ;  /* 0x00000010a8a87819 */ /* 0x000fc400000006ff */
[----:B------:R-:W-:Y:S02]  /*58b0*/  SHF.L.U32 R146, R146, 0x10, RZ ;  /* 0x0000001092927819 */ /* 0x000fe400000006ff */
[----:B------:R-:W-:Y:S01]  /*58c0*/  SHF.L.U32 R160, R160, 0x10, RZ ;  /* 0x00000010a0a07819 */ /* 0x000fe200000006ff */
[----:B0-----:R-:W-:Y:S01]  /*58d0*/  FMUL.FTZ R0, R168, UR44 ;  /* 0x0000002ca8007c20 */ /* 0x001fe20008410000 */
[----:B------:R-:W-:Y:S01]  /*58e0*/  SHF.L.U32 R167, R167, 0x10, RZ ;  /* 0x00000010a7a77819 */ /* 0x000fe200000006ff */
[----:B------:R-:W-:Y:S01]  /*58f0*/  FMUL.FTZ R8, R146, UR45 ;  /* 0x0000002d92087c20 */ /* 0x000fe20008410000 */
[----:B------:R-:W-:Y:S02]  /*5900*/  SHF.L.U32 R145, R145, 0x10, RZ ;  /* 0x0000001091917819 */ /* 0x000fe400000006ff */
[----:B------:R-:W-:Y:S02]  /*5910*/  SHF.L.U32 R164, R164, 0x10, RZ ;  /* 0x00000010a4a47819 */ /* 0x000fe400000006ff */
[----:B------:R-:W-:-:S02]  /*5920*/  SHF.L.U32 R150, R150, 0x10, RZ ;  /* 0x0000001096967819 */ /* 0x000fc400000006ff */
[----:B------:R-:W-:Y:S01]  /*5930*/  SHF.L.U32 R152, R152, 0x10, RZ ;  /* 0x0000001098987819 */ /* 0x000fe200000006ff */
[----:B------:R0:W-:Y:S01]  /*5940*/  STS.128 [R144+0x6370], R4 ;  /* 0x0063700490007388 */ /* 0x0001e20000000c00 */
[----:B------:R-:W-:Y:S01]  /*5950*/  SHF.L.U32 R148, R148, 0x10, RZ ;  /* 0x0000001094947819 */ /* 0x000fe200000006ff */
[----:B------:R-:W-:Y:S01]  /*5960*/  FMUL.FTZ R170, R160, UR44 ;  /* 0x0000002ca0aa7c20 */ /* 0x000fe20008410000 */
[----:B------:R-:W-:Y:S01]  /*5970*/  SHF.L.U32 R159, R159, 0x10, RZ ;  /* 0x000000109f9f7819 */ /* 0x000fe200000006ff */
[----:B------:R-:W-:Y:S01]  /*5980*/  FFMA.FTZ R191, R167, UR45, -R0 ;  /* 0x0000002da7bf7c23 */ /* 0x000fe20008010800 */
[----:B------:R-:W-:Y:S01]  /*5990*/  SHF.L.U32 R162, R162, 0x10, RZ ;  /* 0x00000010a2a27819 */ /* 0x000fe200000006ff */
[----:B------:R-:W-:Y:S01]  /*59a0*/  FFMA.FTZ R3, R145, UR44, R8 ;  /* 0x0000002c91037c23 */ /* 0x000fe20008010008 */
[----:B------:R-:W-:Y:S01]  /*59b0*/  SHF.L.U32 R163, R163, 0x10, RZ ;  /* 0x00000010a3a37819 */ /* 0x000fe200000006ff */
[----:B------:R-:W-:Y:S01]  /*59c0*/  FMUL.FTZ R66, R150, UR44 ;  /* 0x0000002c96427c20 */ /* 0x000fe20008410000 */
[----:B------:R-:W-:Y:S01]  /*59d0*/  SHF.L.U32 R149, R149, 0x10, RZ ;  /* 0x0000001095957819 */ /* 0x000fe200000006ff */
[----:B------:R-:W-:Y:S01]  /*59e0*/  FMUL.FTZ R70, R152, UR45 ;  /* 0x0000002d98467c20 */ /* 0x000fe20008410000 */
[----:B------:R-:W-:-:S02]  /*59f0*/  SHF.L.U32 R151, R151, 0x10, RZ ;  /* 0x0000001097977819 */ /* 0x000fc400000006ff */
[----:B------:R-:W-:Y:S02]  /*5a00*/  SHF.L.U32 R154, R154, 0x10, RZ ;  /* 0x000000109a9a7819 */ /* 0x000fe400000006ff */
[----:B------:R-:W-:Y:S01]  /*5a10*/  SHF.L.U32 R156, R156, 0x10, RZ ;  /* 0x000000109c9c7819 */ /* 0x000fe200000006ff */
[----:B0-----:R-:W-:Y:S01]  /*5a20*/  FMUL.FTZ R6, R146, UR44 ;  /* 0x0000002c92067c20 */ /* 0x001fe20008410000 */
[----:B------:R-:W-:Y:S01]  /*5a30*/  FMUL.FTZ R4, R164, UR45 ;  /* 0x0000002da4047c20 */ /* 0x000fe20008410000 */
[----:B------:R-:W-:Y:S01]  /*5a40*/  SHF.L.U32 R147, R147, 0x10, RZ ;  /* 0x0000001093937819 */ /* 0x000fe200000006ff */
[----:B------:R-:W-:Y:S01]  /*5a50*/  FMUL.FTZ R12, R148, UR45 ;  /* 0x0000002d940c7c20 */ /* 0x000fe20008410000 */
[----:B------:R-:W-:Y:S01]  /*5a60*/  SHF.L.U32 R161, R161, 0x10, RZ ;  /* 0x00000010a1a17819 */ /* 0x000fe200000006ff */
[----:B------:R-:W-:Y:S01]  /*5a70*/  FMUL.FTZ R2, R168, UR45 ;  /* 0x0000002da8027c20 */ /* 0x000fe20008410000 */
[----:B------:R-:W-:Y:S01]  /*5a80*/  FFMA.FTZ R183, R159, UR45, -R170 ;  /* 0x0000002d9fb77c23 */ /* 0x000fe200080108aa */
[----:B------:R-:W-:Y:S01]  /*5a90*/  FMUL.FTZ R176, R162, UR44 ;  /* 0x0000002ca2b07c20 */ /* 0x000fe20008410000 */
[----:B------:R-:W-:Y:S01]  /*5aa0*/  FFMA.FTZ R169, R145, UR45, -R6 ;  /* 0x0000002d91a97c23 */ /* 0x000fe20008010806 */
[----:B------:R-:W-:Y:S01]  /*5ab0*/  FFMA.FTZ R11, R163, UR44, R4 ;  /* 0x0000002ca30b7c23 */ /* 0x000fe20008010004 */
[----:B------:R-:W-:Y:S01]  /*5ac0*/  SHF.L.U32 R153, R153, 0x10, RZ ;  /* 0x0000001099997819 */ /* 0x000fe200000006ff */
[----:B------:R-:W-:Y:S01]  /*5ad0*/  FFMA.FTZ R6, R149, UR45, -R66 ;  /* 0x0000002d95067c23 */ /* 0x000fe20008010842 */
[----:B------:R-:W-:Y:S01]  /*5ae0*/  SHF.L.U32 R155, R155, 0x10, RZ ;  /* 0x000000109b9b7819 */ /* 0x000fe200000006ff */
[----:B------:R-:W-:Y:S01]  /*5af0*/  FFMA.FTZ R5, R151, UR44, R70 ;  /* 0x0000002c97057c23 */ /* 0x000fe20008010046 */
[----:B------:R-:W-:Y:S01]  /*5b00*/  SHF.L.U32 R158, R158, 0x10, RZ ;  /* 0x000000109e9e7819 */ /* 0x000fe200000006ff */
[----:B------:R-:W-:Y:S01]  /*5b10*/  FMUL.FTZ R72, R154, UR44 ;  /* 0x0000002c9a487c20 */ /* 0x000fe20008410000 */
[----:B------:R-:W-:Y:S01]  /*5b20*/  FMUL.FTZ R76, R156, UR45 ;  /* 0x0000002d9c4c7c20 */ /* 0x000fe20008410000 */
[----:B------:R-:W-:Y:S01]  /*5b30*/  FFMA.FTZ R67, R147, UR44, R12 ;  /* 0x0000002c93437c23 */ /* 0x000fe2000801000c */
[----:B------:R-:W-:Y:S01]  /*5b40*/  FFMA.FTZ R12, R161, UR45, -R176 ;  /* 0x0000002da10c7c23 */ /* 0x000fe200080108b0 */
[----:B------:R-:W-:Y:S01]  /*5b50*/  FMUL.FTZ R180, R164, UR44 ;  /* 0x0000002ca4b47c20 */ /* 0x000fe20008410000 */
[----:B------:R-:W-:Y:S01]  /*5b60*/  SHF.L.U32 R157, R157, 0x10, RZ ;  /* 0x000000109d9d7819 */ /* 0x000fe200000006ff */
[----:B------:R-:W-:Y:S01]  /*5b70*/  FMUL.FTZ R10, R148, UR44 ;  /* 0x0000002c940a7c20 */ /* 0x000fe20008410000 */
[----:B------:R-:W-:Y:S01]  /*5b80*/  FFMA.FTZ R8, R153, UR45, -R72 ;  /* 0x0000002d99087c23 */ /* 0x000fe20008010848 */
[----:B------:R-:W-:Y:S01]  /*5b90*/  FFMA.FTZ R7, R155, UR44, R76 ;  /* 0x0000002c9b077c23 */ /* 0x000fe2000801004c */
[----:B------:R-:W-:Y:S01]  /*5ba0*/  FMUL.FTZ R78, R158, UR44 ;  /* 0x0000002c9e4e7c20 */ /* 0x000fe20008410000 */
[----:B------:R-:W-:Y:S01]  /*5bb0*/  FMUL.FTZ R172, R160, UR45 ;  /* 0x0000002da0ac7c20 */ /* 0x000fe20008410000 */
[----:B------:R-:W-:Y:S01]  /*5bc0*/  FFMA.FTZ R187, R163, UR45, -R180 ;  /* 0x0000002da3bb7c23 */ /* 0x000fe200080108b4 */
[----:B------:R-:W-:Y:S01]  /*5bd0*/  ISETP.GT.U32.AND P2, PT, R143, 0x1f, PT ;  /* 0x0000001f8f00780c */ /* 0x000fe20003f44070 */
[----:B------:R-:W-:Y:S01]  /*5be0*/  FFMA.FTZ R171, R147, UR45, -R10 ;  /* 0x0000002d93ab7c23 */ /* 0x000fe2000801080a */
[----:B------:R-:W-:Y:S01]  /*5bf0*/  FFMA.FTZ R10, R157, UR45, -R78 ;  /* 0x0000002d9d0a7c23 */ /* 0x000fe2000801084e */
[----:B------:R-:W-:Y:S01]  /*5c00*/  FFMA.FTZ R9, R159, UR44, R172 ;  /* 0x0000002c9f097c23 */ /* 0x000fe200080100ac */
[----:B------:R-:W-:Y:S01]  /*5c10*/  SHF.L.U32 R166, R166, 0x10, RZ ;  /* 0x00000010a6a67819 */ /* 0x000fe200000006ff */
[----:B------:R-:W-:Y:S01]  /*5c20*/  FMUL.FTZ R174, R150, UR45 ;  /* 0x0000002d96ae7c20 */ /* 0x000fe20008410000 */
[----:B------:R-:W-:Y:S01]  /*5c30*/  SHF.L.U32 R165, R165, 0x10, RZ ;  /* 0x00000010a5a57819 */ /* 0x000fe200000006ff */
[----:B------:R-:W-:Y:S01]  /*5c40*/  FMUL.FTZ R68, R152, UR44 ;  /* 0x0000002c98447c20 */ /* 0x000fe20008410000 */
[----:B------:R-:W-:Y:S01]  /*5c50*/  FMUL.FTZ R178, R154, UR45 ;  /* 0x0000002d9ab27c20 */ /* 0x000fe20008410000 */
[----:B------:R-:W-:Y:S01]  /*5c60*/  FMUL.FTZ R74, R156, UR44 ;  /* 0x0000002c9c4a7c20 */ /* 0x000fe20008410000 */
[----:B------:R-:W-:Y:S01]  /*5c70*/  FMUL.FTZ R182, R158, UR45 ;  /* 0x0000002d9eb67c20 */ /* 0x000fe20008410000 */
[----:B------:R-:W-:Y:S01]  /*5c80*/  FMUL.FTZ R186, R162, UR45 ;  /* 0x0000002da2ba7c20 */ /* 0x000fe20008410000 */
[C---:B------:R-:W-:Y:S01]  /*5c90*/  FMUL.FTZ R64, R166.reuse, UR44 ;  /* 0x0000002ca6407c20 */ /* 0x040fe20008410000 */
[----:B------:R-:W-:Y:S01]  /*5ca0*/  FMUL.FTZ R190, R166, UR45 ;  /* 0x0000002da6be7c20 */ /* 0x000fe20008410000 */
[----:B------:R-:W-:Y:S01]  /*5cb0*/  FFMA.FTZ R174, R149, UR44, R174 ;  /* 0x0000002c95ae7c23 */ /* 0x000fe200080100ae */
[----:B------:R-:W-:Y:S01]  /*5cc0*/  FFMA.FTZ R175, R151, UR45, -R68 ;  /* 0x0000002d97af7c23 */ /* 0x000fe20008010844 */
[----:B------:R-:W-:Y:S01]  /*5cd0*/  FFMA.FTZ R178, R153, UR44, R178 ;  /* 0x0000002c99b27c23 */ /* 0x000fe200080100b2 */
[----:B------:R-:W-:Y:S01]  /*5ce0*/  FFMA.FTZ R179, R155, UR45, -R74 ;  /* 0x0000002d9bb37c23 */ /* 0x000fe2000801084a */
[----:B------:R-:W-:Y:S01]  /*5cf0*/  FFMA.FTZ R182, R157, UR44, R182 ;  /* 0x0000002c9db67c23 */ /* 0x000fe200080100b6 */
[----:B------:R-:W-:Y:S01]  /*5d00*/  FFMA.FTZ R186, R161, UR44, R186 ;  /* 0x0000002ca1ba7c23 */ /* 0x000fe200080100ba */
[C---:B------:R-:W-:Y:S01]  /*5d10*/  FFMA.FTZ R64, R165.reuse, UR45, -R64 ;  /* 0x0000002da5407c23 */ /* 0x040fe20008010840 */
[----:B------:R-:W-:Y:S01]  /*5d20*/  FFMA.FTZ R190, R165, UR44, R190 ;  /* 0x0000002ca5be7c23 */ /* 0x000fe200080100be */
[----:B--2---:R-:W-:Y:S01]  /*5d30*/  FADD.FTZ R0, R65, R65 ;  /* 0x0000004141007221 */ /* 0x004fe20000010000 */
[----:B------:R-:W-:-:S03]  /*5d40*/  FFMA.FTZ R65, R167, UR44, R2 ;  /* 0x0000002ca7417c23 */ /* 0x000fc60008010002 */
[----:B------:R-:W-:Y:S01]  /*5d50*/  FMUL.FTZ R170, R0, R3 ;  /* 0x0000000300aa7220 */ /* 0x000fe20000410000 */
[----:B---3--:R-:W-:Y:S01]  /*5d60*/  FADD.FTZ R3, R79, R79 ;  /* 0x0000004f4f037221 */ /* 0x008fe20000010000 */
[----:B----4-:R-:W-:Y:S01]  /*5d70*/  FADD.FTZ R4, R77, R77 ;  /* 0x0000004d4d047221 */ /* 0x010fe20000010000 */
[----:B------:R-:W-:Y:S02]  /*5d80*/  FADD.FTZ R2, R173, R173 ;  /* 0x000000adad027221 */ /* 0x000fe40000010000 */
[----:B------:R-:W-:Y:S01]  /*5d90*/  FMUL.FTZ R173, R3, R6 ;  /* 0x0000000603ad7220 */ /* 0x000fe20000410000 */
[----:B------:R-:W-:Y:S01]  /*5da0*/  FMUL.FTZ R176, R4, R5 ;  /* 0x0000000504b07220 */ /* 0x000fe20000410000 */
[----:B------:R-:W-:Y:S01]  /*5db0*/  FADD.FTZ R5, R75, R75 ;  /* 0x0000004b4b057221 */ /* 0x000fe20000010000 */
[----:B------:R-:W-:-:S03]  /*5dc0*/  FADD.FTZ R6, R73, R73 ;  /* 0x0000004949067221 */ /* 0x000fc60000010000 */
[----:B------:R-:W-:Y:S01]  /*5dd0*/  FMUL.FTZ R177, R5, R8 ;  /* 0x0000000805b17220 */ /* 0x000fe20000410000 */
[----:B------:R-:W-:Y:S01]  /*5de0*/  FMUL.FTZ R180, R6, R7 ;  /* 0x0000000706b47220 */ /* 0x000fe20000410000 */
[----:B------:R-:W-:Y:S01]  /*5df0*/  FADD.FTZ R7, R71, R71 ;  /* 0x0000004747077221 */ /* 0x000fe20000010000 */
[----:B------:R-:W-:-:S03]  /*5e00*/  FADD.FTZ R8, R69, R69 ;  /* 0x0000004545087221 */ /* 0x000fc60000010000 */
[----:B------:R-:W-:Y:S01]  /*5e10*/  FMUL.FTZ R181, R7, R10 ;  /* 0x0000000a07b57220 */ /* 0x000fe20000410000 */
[----:B------:R-:W-:Y:S01]  /*5e20*/  FADD.FTZ R10, R238, R238 ;  /* 0x000000eeee0a7221 */ /* 0x000fe20000010000 */
[----:B------:R-:W-:Y:S01]  /*5e30*/  FMUL.FTZ R184, R8, R9 ;  /* 0x0000000908b87220 */ /* 0x000fe20000410000 */
[----:B------:R-:W-:Y:S02]  /*5e40*/  FADD.FTZ R9, R239, R239 ;  /* 0x000000efef097221 */ /* 0x000fe40000010000 */
[----:B------:R-:W-:Y:S01]  /*5e50*/  FMUL.FTZ R188, R10, R11 ;  /* 0x0000000b0abc7220 */ /* 0x000fe20000410000 */
[----:B------:R-:W-:Y:S01]  /*5e60*/  FADD.FTZ R11, R237, R237 ;  /* 0x000000eded0b7221 */ /* 0x000fe20000010000 */
[----:B------:R-:W-:Y:S01]  /*5e70*/  FMUL.FTZ R185, R9, R12 ;  /* 0x0000000c09b97220 */ /* 0x000fe20000410000 */
[----:B------:R-:W-:Y:S01]  /*5e80*/  FADD.FTZ R12, R236, R236 ;  /* 0x000000ecec0c7221 */ /* 0x000fe20000010000 */
[----:B------:R-:W-:Y:S01]  /*5e90*/  FMUL.FTZ R169, R0, R169 ;  /* 0x000000a900a97220 */ /* 0x000fe20000410000 */
[C---:B------:R-:W-:Y:S01]  /*5ea0*/  FMUL.FTZ R171, R2.reuse, R171 ;  /* 0x000000ab02ab7220 */ /* 0x040fe20000410000 */
        /* <DEDUP_REMOVED lines=9> */
[C---:B------:R-:W-:Y:S01]  /*5f40*/  FMUL.FTZ R189, R11.reuse, R64 ;  /* 0x000000400bbd7220 */ /* 0x040fe20000410000 */
[----:B------:R-:W-:Y:S01]  /*5f50*/  FMUL.FTZ R190, R11, R190 ;  /* 0x000000be0bbe7220 */ /* 0x000fe20000410000 */
[C---:B------:R-:W-:Y:S01]  /*5f60*/  FMUL.FTZ R191, R12.reuse, R191 ;  /* 0x000000bf0cbf7220 */ /* 0x040fe20000410000 */
[----:B------:R-:W-:Y:S01]  /*5f70*/  FMUL.FTZ R192, R12, R65 ;  /* 0x000000410cc07220 */ /* 0x000fe20000410000 */
[----:B------:R-:W-:Y:S06]  /*5f80*/  BAR.SYNC.DEFER_BLOCKING 0x0 ;  /* 0x0000000000007b1d */ /* 0x000fec0000010000 */
[----:B------:R-:W-:Y:S05]  /*5f90*/  @P2 BRA `(.L_x_606) ;  /* 0x0000000800cc2947 */ /* 0x000fea0003800000 */
[----:B------:R-:W-:Y:S01]  /*5fa0*/  IMAD R217, R143, 0x50, R141 ;  /* 0x000000508fd97824 */ /* 0x000fe200078e028d */
[----:B------:R-:W-:-:S04]  /*5fb0*/  UMOV UR54, 0xffffffff ;  /* 0xffffffff00367882 */ /* 0x000fc80000000000 */
[----:B------:R-:W-:Y:S04]  /*5fc0*/  LDS.128 R64, [R217+0x6370] ;  /* 0x00637000d9407984 */ /* 0x000fe80000000c00 */
[----:B------:R-:W0:Y:S04]  /*5fd0*/  LDS.128 R68, [R217+0x6380] ;  /* 0x00638000d9447984 */ /* 0x000e280000000c00 */
[----:B------:R-:W2:Y:S01]  /*5fe0*/  LDS.128 R72, [R217+0x6390] ;  /* 0x00639000d9487984 */ /* 0x000ea20000000c00 */
[-C--:B0-----:R-:W-:Y:S01]  /*5ff0*/  FMUL.FTZ R220, R64, R69.reuse ;  /* 0x0000004540dc7220 */ /* 0x081fe20000410000 */
[-C--:B------:R-:W-:Y:S01]  /*6000*/  FMUL.FTZ R223, R65, R69.reuse ;  /* 0x0000004541df7220 */ /* 0x080fe20000410000 */
[-C--:B------:R-:W-:Y:S01]  /*6010*/  FMUL.FTZ R222, R66, R69.reuse ;  /* 0x0000004542de7220 */ /* 0x080fe20000410000 */
[----:B------:R-:W-:Y:S01]  /*6020*/  FMUL.FTZ R219, R67, R69 ;  /* 0x0000004543db7220 */ /* 0x000fe20000410000 */
[-C--:B------:R-:W-:Y:S01]  /*6030*/  FFMA.FTZ R220, R65, R68.reuse, R220 ;  /* 0x0000004441dc7223 */ /* 0x080fe200000100dc */
[-C--:B------:R-:W-:Y:S01]  /*6040*/  FFMA.FTZ R223, R64, R68.reuse, -R223 ;  /* 0x0000004440df7223 */ /* 0x080fe200000108df */
[-C--:B------:R-:W-:Y:S01]  /*6050*/  FFMA.FTZ R222, R67, R68.reuse, R222 ;  /* 0x0000004443de7223 */ /* 0x080fe200000100de */
[----:B------:R-:W-:Y:S01]  /*6060*/  FFMA.FTZ R219, R66, R68, -R219 ;  /* 0x0000004442db7223 */ /* 0x000fe200000108db */
[CC--:B--2---:R-:W-:Y:S01]  /*6070*/  FMUL.FTZ R77, R73.reuse, R220.reuse ;  /* 0x000000dc494d7220 */ /* 0x0c4fe20000410000 */
[-C--:B------:R-:W-:Y:S01]  /*6080*/  FMUL.FTZ R76, R73, R223.reuse ;  /* 0x000000df494c7220 */ /* 0x080fe20000410000 */
[----:B------:R-:W-:Y:S01]  /*6090*/  FADD.FTZ R222, R71, R222 ;  /* 0x000000de47de7221 */ /* 0x000fe20000010000 */
[----:B------:R-:W-:Y:S01]  /*60a0*/  FADD.FTZ R219, R70, R219 ;  /* 0x000000db46db7221 */ /* 0x000fe20000010000 */
[C---:B------:R-:W-:Y:S01]  /*60b0*/  FFMA.FTZ R223, R72.reuse, R223, -R77 ;  /* 0x000000df48df7223 */ /* 0x040fe2000001084d */
[----:B------:R-:W-:Y:S01]  /*60c0*/  FFMA.FTZ R220, R72, R220, R76 ;  /* 0x000000dc48dc7223 */ /* 0x000fe2000001004c */
[C---:B------:R-:W-:Y:S01]  /*60d0*/  FMUL.FTZ R77, R73.reuse, R222 ;  /* 0x000000de494d7220 */ /* 0x040fe20000410000 */
[----:B------:R-:W-:-:S03]  /*60e0*/  FMUL.FTZ R76, R73, R219 ;  /* 0x000000db494c7220 */ /* 0x000fc60000410000 */
[C---:B------:R-:W-:Y:S01]  /*60f0*/  FFMA.FTZ R219, R72.reuse, R219, -R77 ;  /* 0x000000db48db7223 */ /* 0x040fe2000001084d */
[----:B------:R-:W-:Y:S02]  /*6100*/  FFMA.FTZ R222, R72, R222, R76 ;  /* 0x000000de48de7223 */ /* 0x000fe4000001004c */
[----:B------:R-:W0:Y:S01]  /*6110*/  LDS.128 R76, [R217+0x63a0] ;  /* 0x0063a000d94c7984 */ /* 0x000e220000000c00 */
[----:B------:R-:W-:Y:S01]  /*6120*/  FADD.FTZ R219, R74, R219 ;  /* 0x000000db4adb7221 */ /* 0x000fe20000010000 */
[----:B------:R-:W-:Y:S01]  /*6130*/  FADD.FTZ R222, R75, R222 ;  /* 0x000000de4bde7221 */ /* 0x000fe20000010000 */
[----:B0-----:R-:W-:-:S03]  /*6140*/  FMUL.FTZ R218, R77, R220 ;  /* 0x000000dc4dda7220 */ /* 0x001fc60000410000 */
[C---:B------:R-:W-:Y:S01]  /*6150*/  FMUL.FTZ R221, R77.reuse, R222 ;  /* 0x000000de4ddd7220 */ /* 0x040fe20000410000 */
[CC--:B------:R-:W-:Y:S01]  /*6160*/  FFMA.FTZ R218, R76.reuse, R223.reuse, -R218 ;  /* 0x000000df4cda7223 */ /* 0x0c0fe200000108da */
[C---:B------:R-:W-:Y:S01]  /*6170*/  FMUL.FTZ R223, R77.reuse, R223 ;  /* 0x000000df4ddf7220 */ /* 0x040fe20000410000 */
[-C--:B------:R-:W-:Y:S01]  /*6180*/  FMUL.FTZ R77, R77, R219.reuse ;  /* 0x000000db4d4d7220 */ /* 0x080fe20000410000 */
[C---:B------:R-:W-:Y:S02]  /*6190*/  FFMA.FTZ R221, R76.reuse, R219, -R221 ;  /* 0x000000db4cdd7223 */ /* 0x040fe400000108dd */
[C---:B------:R-:W-:Y:S01]  /*61a0*/  FFMA.FTZ R220, R76.reuse, R220, R223 ;  /* 0x000000dc4cdc7223 */ /* 0x040fe200000100df */
[----:B------:R-:W-:Y:S01]  /*61b0*/  FFMA.FTZ R77, R76, R222, R77 ;  /* 0x000000de4c4d7223 */ /* 0x000fe2000001004d */
[----:B------:R-:W-:-:S03]  /*61c0*/  FADD.FTZ R221, R78, R221 ;  /* 0x000000dd4edd7221 */ /* 0x000fc60000010000 */
        /* <DEDUP_REMOVED lines=13> */
[----:B------:R-:W-:Y:S01]  /*62a0*/  @P3 FADD.FTZ R221, R221, R76 ;  /* 0x0000004cdddd3221 */ /* 0x000fe20000010000 */
[-C--:B----4-:R-:W-:Y:S01]  /*62b0*/  FFMA.FTZ R77, R218, R223.reuse, R77 ;  /* 0x000000dfda4d7223 */ /* 0x090fe2000001004d */
[----:B------:R-:W-:Y:S02]  /*62c0*/  FMUL.FTZ R223, R220, R223 ;  /* 0x000000dfdcdf7220 */ /* 0x000fe40000410000 */
[----:B------:R-:W0:Y:S02]  /*62d0*/  SHFL.UP PT, R76, R219, 0x2, RZ ;  /* 0x04400000db4c7989 */ /* 0x000e2400000e00ff */
[----:B------:R-:W-:Y:S01]  /*62e0*/  @P3 FFMA.FTZ R218, R218, R222, -R223 ;  /* 0x000000dedada3223 */ /* 0x000fe200000108df */
[----:B------:R-:W-:Y:S01]  /*62f0*/  FSEL R220, R220, R77, !P3 ;  /* 0x0000004ddcdc7208 */ /* 0x000fe20005800000 */
[----:B------:R-:W2:Y:S01]  /*6300*/  SHFL.UP PT, R222, R221, 0x2, RZ ;  /* 0x04400000ddde7989 */ /* 0x000ea200000e00ff */
[----:B------:R-:W-:-:S03]  /*6310*/  ISETP.GE.AND P3, PT, R142, 0x2, PT ;  /* 0x000000028e00780c */ /* 0x000fc60003f66270 */
[----:B------:R-:W3:Y:S04]  /*6320*/  SHFL.UP PT, R223, R218, 0x2, RZ ;  /* 0x04400000dadf7989 */ /* 0x000ee800000e00ff */
[----:B------:R-:W4:Y:S01]  /*6330*/  SHFL.UP PT, R225, R220, 0x2, RZ ;  /* 0x04400000dce17989 */ /* 0x000f2200000e00ff */
[----:B0-----:R-:W-:-:S04]  /*6340*/  FMUL.FTZ R77, R220, R76 ;  /* 0x0000004cdc4d7220 */ /* 0x001fc80000410000 */
[-C--:B--2---:R-:W-:Y:S01]  /*6350*/  FFMA.FTZ R77, R218, R222.reuse, -R77 ;  /* 0x000000deda4d7223 */ /* 0x084fe2000001084d */
[----:B------:R-:W-:-:S03]  /*6360*/  FMUL.FTZ R222, R220, R222 ;  /* 0x000000dedcde7220 */ /* 0x000fc60000410000 */
[----:B------:R-:W-:Y:S01]  /*6370*/  @P3 FADD.FTZ R221, R221, R77 ;  /* 0x0000004ddddd3221 */ /* 0x000fe20000010000 */
[----:B------:R-:W-:Y:S01]  /*6380*/  FFMA.FTZ R222, R218, R76, R222 ;  /* 0x0000004cdade7223 */ /* 0x000fe200000100de */
[C---:B---3--:R-:W-:Y:S01]  /*6390*/  FMUL.FTZ R77, R220.reuse, R223 ;  /* 0x000000dfdc4d7220 */ /* 0x048fe20000410000 */
[-C--:B----4-:R-:W-:Y:S02]  /*63a0*/  FMUL.FTZ R76, R220, R225.reuse ;  /* 0x000000e1dc4c7220 */ /* 0x090fe40000410000 */
[----:B------:R-:W-:Y:S01]  /*63b0*/  @P3 FADD.FTZ R219, R219, R222 ;  /* 0x000000dedbdb3221 */ /* 0x000fe20000010000 */
[C---:B------:R-:W-:Y:S01]  /*63c0*/  FFMA.FTZ R225, R218.reuse, R225, R77 ;  /* 0x000000e1dae17223 */ /* 0x040fe2000001004d */
[----:B------:R-:W-:Y:S01]  /*63d0*/  SHFL.UP PT, R222, R221, 0x4, RZ ;  /* 0x04800000ddde7989 */ /* 0x000fe200000e00ff */
[----:B------:R-:W-:-:S03]  /*63e0*/  @P3 FFMA.FTZ R218, R218, R223, -R76 ;  /* 0x000000dfdada3223 */ /* 0x000fc6000001084c */
[----:B------:R-:W0:Y:S01]  /*63f0*/  SHFL.UP PT, R76, R219, 0x4, RZ ;  /* 0x04800000db4c7989 */ /* 0x000e2200000e00ff */
[----:B------:R-:W-:Y:S02]  /*6400*/  FSEL R220, R220, R225, !P3 ;  /* 0x000000e1dcdc7208 */ /* 0x000fe40005800000 */
[----:B------:R-:W-:Y:S01]  /*6410*/  ISETP.GE.AND P3, PT, R142, 0x4, PT ;  /* 0x000000048e00780c */ /* 0x000fe20003f66270 */
[----:B------:R-:W2:Y:S04]  /*6420*/  SHFL.UP PT, R223, R218, 0x4, RZ ;  /* 0x04800000dadf7989 */ /* 0x000ea800000e00ff */
[----:B------:R-:W3:Y:S01]  /*6430*/  SHFL.UP PT, R225, R220, 0x4, RZ ;  /* 0x04800000dce17989 */ /* 0x000ee200000e00ff */
[----:B0-----:R-:W-:-:S04]  /*6440*/  FMUL.FTZ R77, R220, R76 ;  /* 0x0000004cdc4d7220 */ /* 0x001fc80000410000 */
[-C--:B------:R-:W-:Y:S01]  /*6450*/  FFMA.FTZ R77, R218, R222.reuse, -R77 ;  /* 0x000000deda4d7223 */ /* 0x080fe2000001084d */
[----:B------:R-:W-:-:S03]  /*6460*/  FMUL.FTZ R222, R220, R222 ;  /* 0x000000dedcde7220 */ /* 0x000fc60000410000 */
[----:B------:R-:W-:Y:S01]  /*6470*/  @P3 FADD.FTZ R221, R221, R77 ;  /* 0x0000004ddddd3221 */ /* 0x000fe20000010000 */
[----:B------:R-:W-:Y:S01]  /*6480*/  FFMA.FTZ R76, R218, R76, R222 ;  /* 0x0000004cda4c7223 */ /* 0x000fe200000100de */
[----:B--2---:R-:W-:-:S03]  /*6490*/  FMUL.FTZ R77, R220, R223 ;  /* 0x000000dfdc4d7220 */ /* 0x004fc60000410000 */
[----:B------:R-:W-:Y:S01]  /*64a0*/  @P3 FADD.FTZ R219, R219, R76 ;  /* 0x0000004cdbdb3221 */ /* 0x000fe20000010000 */
[-C--:B---3--:R-:W-:Y:S01]  /*64b0*/  FMUL.FTZ R76, R220, R225.reuse ;  /* 0x000000e1dc4c7220 */ /* 0x088fe20000410000 */
[C---:B------:R-:W-:Y:S01]  /*64c0*/  FFMA.FTZ R225, R218.reuse, R225, R77 ;  /* 0x000000e1dae17223 */ /* 0x040fe2000001004d */
[----:B------:R-:W-:Y:S02]  /*64d0*/  SHFL.UP PT, R222, R221, 0x8, RZ ;  /* 0x05000000ddde7989 */ /* 0x000fe400000e00ff */
[----:B------:R-:W-:Y:S02]  /*64e0*/  @P3 FFMA.FTZ R218, R218, R223, -R76 ;  /* 0x000000dfdada3223 */ /* 0x000fe4000001084c */
        /* <DEDUP_REMOVED lines=12> */
[-C--:B---3--:R-:W-:Y:S01]  /*65b0*/  FFMA.FTZ R76, R218, R225.reuse, R76 ;  /* 0x000000e1da4c7223 */ /* 0x088fe2000001004c */
[----:B------:R-:W-:-:S03]  /*65c0*/  FMUL.FTZ R225, R220, R225 ;  /* 0x000000e1dce17220 */ /* 0x000fc60000410000 */
[----:B------:R0:W2:Y:S01]  /*65d0*/  SHFL.UP PT, R77, R219, 0x10, RZ ;  /* 0x06000000db4d7989 */ /* 0x0000a200000e00ff */
[----:B------:R-:W-:Y:S01]  /*65e0*/  @P3 FFMA.FTZ R218, R218, R223, -R225 ;  /* 0x000000dfdada3223 */ /* 0x000fe200000108e1 */
[----:B------:R-:W-:Y:S02]  /*65f0*/  FSEL R220, R220, R76, !P3 ;  /* 0x0000004cdcdc7208 */ /* 0x000fe40005800000 */
[----:B------:R0:W3:Y:S04]  /*6600*/  SHFL.UP PT, R225, R221, 0x10, RZ ;  /* 0x06000000dde17989 */ /* 0x0000e800000e00ff */
[----:B------:R0:W4:Y:S04]  /*6610*/  SHFL.UP PT, R222, R218, 0x10, RZ ;  /* 0x06000000dade7989 */ /* 0x00012800000e00ff */
[----:B------:R0:W0:Y:S02]  /*6620*/  SHFL.UP PT, R223, R220, 0x10, RZ ;  /* 0x06000000dcdf7989 */ /* 0x00002400000e00ff */
.L_x_731:
[----:B--2---:R-:W-:Y:S01]  /*6630*/  FMUL.FTZ R76, R220, R77 ;  /* 0x0000004ddc4c7220 */ /* 0x004fe20000410000 */
[----:B------:R-:W-:Y:S01]  /*6640*/  ISETP.GE.AND P3, PT, R142, 0x10, PT ;  /* 0x000000108e00780c */ /* 0x000fe20003f66270 */
[----:B----4-:R-:W-:Y:S01]  /*6650*/  FMUL.FTZ R78, R220, R222 ;  /* 0x000000dedc4e7220 */ /* 0x010fe20000410000 */
[----:B------:R-:W-:Y:S01]  /*6660*/  UMOV UR54, 0xffffffff ;  /* 0xffffffff00367882 */ /* 0x000fe20000000000 */
[-C--:B---3--:R-:W-:Y:S01]  /*6670*/  FFMA.FTZ R76, R218, R225.reuse, -R76 ;  /* 0x000000e1da4c7223 */ /* 0x088fe2000001084c */
[----:B------:R-:W-:Y:S01]  /*6680*/  FMUL.FTZ R225, R220, R225 ;  /* 0x000000e1dce17220 */ /* 0x000fe20000410000 */
[-C--:B0-----:R-:W-:Y:S01]  /*6690*/  FFMA.FTZ R78, R218, R223.reuse, R78 ;  /* 0x000000dfda4e7223 */ /* 0x081fe2000001004e */
[----:B------:R-:W-:Y:S02]  /*66a0*/  FMUL.FTZ R223, R220, R223 ;  /* 0x000000dfdcdf7220 */ /* 0x000fe40000410000 */
[----:B------:R-:W-:Y:S02]  /*66b0*/  FFMA.FTZ R77, R218, R77, R225 ;  /* 0x0000004dda4d7223 */ /* 0x000fe400000100e1 */
[----:B------:R-:W-:-:S03]  /*66c0*/  FSEL R220, R220, R78, !P3 ;  /* 0x0000004edcdc7208 */ /* 0x000fc60005800000 */
[----:B------:R-:W-:Y:S01]  /*66d0*/  @P3 FFMA.FTZ R218, R218, R222, -R223 ;  /* 0x000000dedada3223 */ /* 0x000fe200000108df */
[----:B------:R-:W-:Y:S01]  /*66e0*/  @P3 FADD.FTZ R221, R221, R76 ;  /* 0x0000004cdddd3221 */ /* 0x000fe20000010000 */
[----:B------:R-:W-:Y:S01]  /*66f0*/  @P3 FADD.FTZ R219, R219, R77 ;  /* 0x0000004ddbdb3221 */ /* 0x000fe20000010000 */
[----:B------:R-:W-:Y:S06]  /*6700*/  BRA.DIV UR54, `(.L_x_608) ;  /* 0x0000008e36c07947 */ /* 0x000fec000b800000 */
.L_x_734:
[----:B------:R-:W-:-:S03]  /*6710*/  UMOV UR54, 0xffffffff ;  /* 0xffffffff00367882 */ /* 0x000fc60000000000 */
[----:B------:R-:W-:Y:S05]  /*6720*/  BRA.DIV UR54, `(.L_x_609) ;  /* 0x0000008e36e07947 */ /* 0x000fea000b800000 */
.L_x_737:
[----:B------:R-:W-:-:S03]  /*6730*/  UMOV UR54, 0xffffffff ;  /* 0xffffffff00367882 */ /* 0x000fc60000000000 */
[----:B------:R-:W-:Y:S05]  /*6740*/  BRA.DIV UR54, `(.L_x_610) ;  /* 0x0000009236007947 */ /* 0x000fea000b800000 */
.L_x_740:
[----:B------:R-:W-:-:S03]  /*6750*/  UMOV UR54, 0xffffffff ;  /* 0xffffffff00367882 */ /* 0x000fc60000000000 */
[----:B------:R-:W-:Y:S05]  /*6760*/  BRA.DIV UR54, `(.L_x_611) ;  /* 0x0000009236207947 */ /* 0x000fea000b800000 */
.L_x_743:
        /* <DEDUP_REMOVED lines=10> */
.L_x_753:
[C---:B0-----:R-:W-:Y:S01]  /*6810*/  FMUL.FTZ R77, R220.reuse, R61 ;  /* 0x0000003ddc4d7220 */ /* 0x041fe20000410000 */
[----:B------:R-:W-:-:S03]  /*6820*/  FMUL.FTZ R76, R220, R60 ;  /* 0x0000003cdc4c7220 */ /* 0x000fc60000410000 */
[----:B------:R-:W-:Y:S01]  /*6830*/  @P1 FFMA.FTZ R60, R218, R60, -R77 ;  /* 0x0000003cda3c1223 */ /* 0x000fe2000001084d */
[CC--:B---3--:R-:W-:Y:S01]  /*6840*/  FMUL.FTZ R77, R220.reuse, R62.reuse ;  /* 0x0000003edc4d7220 */ /* 0x0c8fe20000410000 */
[----:B----4-:R-:W-:Y:S01]  /*6850*/  FMUL.FTZ R220, R220, R63 ;  /* 0x0000003fdcdc7220 */ /* 0x010fe20000410000 */
[C---:B------:R-:W-:Y:S02]  /*6860*/  @P1 FFMA.FTZ R61, R218.reuse, R61, R76 ;  /* 0x0000003dda3d1223 */ /* 0x040fe4000001004c */
[C---:B------:R-:W-:Y:S01]  /*6870*/  FFMA.FTZ R77, R218.reuse, R63, R77 ;  /* 0x0000003fda4d7223 */ /* 0x040fe2000001004d */
[----:B------:R-:W-:-:S03]  /*6880*/  FFMA.FTZ R220, R218, R62, -R220 ;  /* 0x0000003edadc7223 */ /* 0x000fc600000108dc */
[----:B------:R-:W-:Y:S01]  /*6890*/  @P1 FADD.FTZ R63, R219, R77 ;  /* 0x0000004ddb3f1221 */ /* 0x000fe20000010000 */
[----:B------:R-:W-:-:S03]  /*68a0*/  @P1 FADD.FTZ R62, R221, R220 ;  /* 0x000000dcdd3e1221 */ /* 0x000fc60000010000 */
[CC--:B------:R-:W-:Y:S01]  /*68b0*/  FMUL.FTZ R77, R65.reuse, R63.reuse ;  /* 0x0000003f414d7220 */ /* 0x0c0fe20000410000 */
[CC--:B------:R-:W-:Y:S01]  /*68c0*/  FMUL.FTZ R76, R65.reuse, R62.reuse ;  /* 0x0000003e414c7220 */ /* 0x0c0fe20000410000 */
[----:B------:R0:W-:Y:S03]  /*68d0*/  STS.128 [R217+0x6370], R60 ;  /* 0x0063703cd9007388 */ /* 0x0001e60000000c00 */
[C---:B0-----:R-:W-:Y:S01]  /*68e0*/  FFMA.FTZ R63, R64.reuse, R63, R76 ;  /* 0x0000003f403f7223 */ /* 0x041fe2000001004c */
[----:B------:R-:W-:Y:S01]  /*68f0*/  FFMA.FTZ R62, R64, R62, -R77 ;  /* 0x0000003e403e7223 */ /* 0x000fe2000001084d */
[CC--:B------:R-:W-:Y:S01]  /*6900*/  FMUL.FTZ R76, R65.reuse, R61.reuse ;  /* 0x0000003d414c7220 */ /* 0x0c0fe20000410000 */
[-C--:B------:R-:W-:Y:S01]  /*6910*/  FMUL.FTZ R65, R65, R60.reuse ;  /* 0x0000003c41417220 */ /* 0x080fe20000410000 */
[----:B------:R-:W-:Y:S01]  /*6920*/  FADD.FTZ R63, R67, R63 ;  /* 0x0000003f433f7221 */ /* 0x000fe20000010000 */
[----:B------:R-:W-:Y:S01]  /*6930*/  FADD.FTZ R62, R66, R62 ;  /* 0x0000003e423e7221 */ /* 0x000fe20000010000 */
[C---:B------:R-:W-:Y:S01]  /*6940*/  FFMA.FTZ R60, R64.reuse, R60, -R76 ;  /* 0x0000003c403c7223 */ /* 0x040fe2000001084c */
[----:B------:R-:W-:Y:S01]  /*6950*/  FFMA.FTZ R61, R64, R61, R65 ;  /* 0x0000003d403d7223 */ /* 0x000fe20000010041 */
[C---:B------:R-:W-:Y:S01]  /*6960*/  FMUL.FTZ R65, R69.reuse, R63 ;  /* 0x0000003f45417220 */ /* 0x040fe20000410000 */
[----:B------:R-:W-:-:S03]  /*6970*/  FMUL.FTZ R64, R69, R62 ;  /* 0x0000003e45407220 */ /* 0x000fc60000410000 */
[----:B------:R0:W-:Y:S02]  /*6980*/  STS.128 [R217+0x6380], R60 ;  /* 0x0063803cd9007388 */ /* 0x0001e40000000c00 */
[C---:B0-----:R-:W-:Y:S01]  /*6990*/  FFMA.FTZ R62, R68.reuse, R62, -R65 ;  /* 0x0000003e443e7223 */ /* 0x041fe20000010841 */
        /* <DEDUP_REMOVED lines=9> */
[----:B------:R0:W-:Y:S01]  /*6a30*/  STS.128 [R217+0x6390], R60 ;  /* 0x0063903cd9007388 */ /* 0x0001e20000000c00 */
[----:B------:R-:W-:-:S04]  /*6a40*/  FFMA.FTZ R64, R72, R63, R64 ;  /* 0x0000003f48407223 */ /* 0x000fc80000010040 */
[----:B------:R-:W-:Y:S01]  /*6a50*/  FADD.FTZ R75, R75, R64 ;  /* 0x000000404b4b7221 */ /* 0x000fe20000010000 */
[----:B0-----:R-:W-:Y:S01]  /*6a60*/  FFMA.FTZ R62, R72, R62, -R65 ;  /* 0x0000003e483e7223 */ /* 0x001fe20000010841 */
[CC--:B------:R-:W-:Y:S01]  /*6a70*/  FMUL.FTZ R63, R73.reuse, R60.reuse ;  /* 0x0000003c493f7220 */ /* 0x0c0fe20000410000 */
[-C--:B------:R-:W-:Y:S02]  /*6a80*/  FMUL.FTZ R65, R73, R61.reuse ;  /* 0x0000003d49417220 */ /* 0x080fe40000410000 */
[----:B------:R-:W-:Y:S01]  /*6a90*/  FADD.FTZ R74, R74, R62 ;  /* 0x0000003e4a4a7221 */ /* 0x000fe20000010000 */
[C---:B------:R-:W-:Y:S01]  /*6aa0*/  FFMA.FTZ R73, R72.reuse, R61, R63 ;  /* 0x0000003d48497223 */ /* 0x040fe2000001003f */
[----:B------:R-:W-:-:S05]  /*6ab0*/  FFMA.FTZ R72, R72, R60, -R65 ;  /* 0x0000003c48487223 */ /* 0x000fca0000010841 */
[----:B------:R0:W-:Y:S02]  /*6ac0*/  STS.128 [R217+0x63a0], R72 ;  /* 0x0063a048d9007388 */ /* 0x0001e40000000c00 */
.L_x_606:
[----:B------:R-:W-:Y:S05]  /*6ad0*/  WARPSYNC.ALL ;  /* 0x0000000000007948 */ /* 0x000fea0003800000 */
[CC--:B-1---5:R-:W-:Y:S01]  /*6ae0*/  FMUL.FTZ R60, R34.reuse, -R106.reuse ;  /* 0x8000006a223c7220 */ /* 0x0e2fe20000410000 */
[-C--:B------:R-:W-:Y:S01]  /*6af0*/  FMUL.FTZ R61, R34, R107.reuse ;  /* 0x0000006b223d7220 */ /* 0x080fe20000410000 */
[----:B------:R-:W-:Y:S01]  /*6b00*/  BAR.SYNC.DEFER_BLOCKING 0x0 ;  /* 0x0000000000007b1d */ /* 0x000fe20000010000 */
[----:B------:R-:W-:Y:S01]  /*6b10*/  MOV R70, UR6 ;  /* 0x0000000600467c02 */ /* 0x000fe20008000f00 */
[C---:B------:R-:W-:Y:S01]  /*6b20*/  FFMA.FTZ R62, R35.reuse, -R107, R60 ;  /* 0x8000006b233e7223 */ /* 0x040fe2000001003c */
[----:B------:R-:W-:-:S03]  /*6b30*/  FFMA.FTZ R61, R35, R106, -R61 ;  /* 0x0000006a233d7223 */ /* 0x000fc6000001083d */
[C---:B------:R-:W-:Y:S01]  /*6b40*/  FMUL.FTZ R63, R37.reuse, -R62 ;  /* 0x8000003e253f7220 */ /* 0x040fe20000410000 */
[----:B------:R-:W-:-:S03]  /*6b50*/  FMUL.FTZ R65, R37, -R61 ;  /* 0x8000003d25417220 */ /* 0x000fc60000410000 */
[C---:B------:R-:W-:Y:S01]  /*6b60*/  FFMA.FTZ R60, R38.reuse, R61, -R63 ;  /* 0x0000003d263c7223 */ /* 0x040fe2000001083f */
[----:B------:R-:W-:Y:S01]  /*6b70*/  FFMA.FTZ R61, R38, R62, R65 ;  /* 0x0000003e263d7223 */ /* 0x000fe20000010041 */
[CC--:B------:R-:W-:Y:S01]  /*6b80*/  FMUL.FTZ R63, R35.reuse, R192.reuse ;  /* 0x000000c0233f7220 */ /* 0x0c0fe20000410000 */
[----:B------:R-:W-:Y:S01]  /*6b90*/  FMUL.FTZ R62, R34, R192 ;  /* 0x000000c0223e7220 */ /* 0x000fe20000410000 */
[----:B------:R-:W-:Y:S02]  /*6ba0*/  FMUL.FTZ R66, R40, -R60 ;  /* 0x8000003c28427220 */ /* 0x000fe40000410000 */
[-C--:B------:R-:W-:Y:S01]  /*6bb0*/  FFMA.FTZ R63, -R34, R191.reuse, -R63 ;  /* 0x000000bf223f7223 */ /* 0x080fe2000001093f */
[----:B------:R-:W-:-:S03]  /*6bc0*/  FFMA.FTZ R62, R35, R191, -R62 ;  /* 0x000000bf233e7223 */ /* 0x000fc6000001083e */
[----:B------:R-:W-:Y:S01]  /*6bd0*/  FADD.FTZ R63, -R190, R63 ;  /* 0x0000003fbe3f7221 */ /* 0x000fe20000010100 */
[----:B------:R-:W-:-:S03]  /*6be0*/  FADD.FTZ R62, R189, R62 ;  /* 0x0000003ebd3e7221 */ /* 0x000fc60000010000 */
[CC--:B------:R-:W-:Y:S01]  /*6bf0*/  FMUL.FTZ R65, R37.reuse, -R63.reuse ;  /* 0x8000003f25417220 */ /* 0x0c0fe20000410000 */
[-C--:B------:R-:W-:Y:S01]  /*6c00*/  FMUL.FTZ R64, R37, -R62.reuse ;  /* 0x8000003e25407220 */ /* 0x080fe20000410000 */
[----:B------:R-:W1:Y:S02]  /*6c10*/  LDS.64 R68, [R144+0x6378] ;  /* 0x0063780090447984 */ /* 0x000e640000000a00 */
[C---:B------:R-:W-:Y:S01]  /*6c20*/  FFMA.FTZ R62, R38.reuse, R62, -R65 ;  /* 0x0000003e263e7223 */ /* 0x040fe20000010841 */
[----:B------:R-:W-:Y:S01]  /*6c30*/  FFMA.FTZ R63, R38, R63, R64 ;  /* 0x0000003f263f7223 */ /* 0x000fe20000010040 */
[-C--:B------:R-:W-:Y:S01]  /*6c40*/  FMUL.FTZ R64, R40, -R61.reuse ;  /* 0x8000003d28407220 */ /* 0x080fe20000410000 */
[----:B------:R-:W-:Y:S01]  /*6c50*/  FFMA.FTZ R61, R41, R61, R66 ;  /* 0x0000003d293d7223 */ /* 0x000fe20000010042 */
[----:B------:R-:W-:Y:S01]  /*6c60*/  FADD.FTZ R62, R187, R62 ;  /* 0x0000003ebb3e7221 */ /* 0x000fe20000010000 */
[----:B------:R-:W-:Y:S01]  /*6c70*/  FADD.FTZ R63, -R188, R63 ;  /* 0x0000003fbc3f7221 */ /* 0x000fe20000010100 */
[----:B------:R-:W-:-:S02]  /*6c80*/  FFMA.FTZ R60, R41, R60, -R64 ;  /* 0x0000003c293c7223 */ /* 0x000fc40000010840 */
[C---:B------:R-:W-:Y:S01]  /*6c90*/  FMUL.FTZ R66, R40.reuse, -R62 ;  /* 0x8000003e28427220 */ /* 0x040fe20000410000 */
[----:B------:R-:W-:-:S03]  /*6ca0*/  FMUL.FTZ R64, R40, -R63 ;  /* 0x8000003f28407220 */ /* 0x000fc60000410000 */
[C---:B------:R-:W-:Y:S01]  /*6cb0*/  FFMA.FTZ R63, R41.reuse, R63, R66 ;  /* 0x0000003f293f7223 */ /* 0x040fe20000010042 */
[----:B------:R-:W-:Y:S01]  /*6cc0*/  FFMA.FTZ R62, R41, R62, -R64 ;  /* 0x0000003e293e7223 */ /* 0x000fe20000010840 */
[CC--:B------:R-:W-:Y:S01]  /*6cd0*/  FMUL.FTZ R64, R42.reuse, -R61.reuse ;  /* 0x8000003d2a407220 */ /* 0x0c0fe20000410000 */
[-C--:B------:R-:W-:Y:S01]  /*6ce0*/  FMUL.FTZ R66, R42, -R60.reuse ;  /* 0x8000003c2a427220 */ /* 0x080fe20000410000 */
[----:B------:R-:W-:Y:S01]  /*6cf0*/  FADD.FTZ R63, -R186, R63 ;  /* 0x0000003fba3f7221 */ /* 0x000fe20000010100 */
[----:B------:R-:W-:Y:S01]  /*6d00*/  FADD.FTZ R62, R185, R62 ;  /* 0x0000003eb93e7221 */ /* 0x000fe20000010000 */
[C---:B------:R-:W-:Y:S01]  /*6d10*/  FFMA.FTZ R60, R43.reuse, R60, -R64 ;  /* 0x0000003c2b3c7223 */ /* 0x040fe20000010840 */
[----:B------:R-:W-:Y:S01]  /*6d20*/  FFMA.FTZ R61, R43, R61, R66 ;  /* 0x0000003d2b3d7223 */ /* 0x000fe20000010042 */
[C---:B------:R-:W-:Y:S01]  /*6d30*/  FMUL.FTZ R64, R42.reuse, -R63 ;  /* 0x8000003f2a407220 */ /* 0x040fe20000410000 */
[----:B------:R-:W-:-:S03]  /*6d40*/  FMUL.FTZ R66, R42, -R62 ;  /* 0x8000003e2a427220 */ /* 0x000fc60000410000 */
[C---:B------:R-:W-:Y:S01]  /*6d50*/  FFMA.FTZ R62, R43.reuse, R62, -R64 ;  /* 0x0000003e2b3e7223 */ /* 0x040fe20000010840 */
[----:B------:R-:W-:Y:S01]  /*6d60*/  FFMA.FTZ R63, R43, R63, R66 ;  /* 0x0000003f2b3f7223 */ /* 0x000fe20000010042 */
[CC--:B------:R-:W-:Y:S01]  /*6d70*/  FMUL.FTZ R64, R44.reuse, -R61.reuse ;  /* 0x8000003d2c407220 */ /* 0x0c0fe20000410000 */
[-C--:B------:R-:W-:Y:S01]  /*6d80*/  FMUL.FTZ R66, R44, -R60.reuse ;  /* 0x8000003c2c427220 */ /* 0x080fe20000410000 */
[----:B------:R-:W-:Y:S01]  /*6d90*/  FADD.FTZ R62, R183, R62 ;  /* 0x0000003eb73e7221 */ /* 0x000fe20000010000 */
[----:B------:R-:W-:Y:S01]  /*6da0*/  FADD.FTZ R63, -R184, R63 ;  /* 0x0000003fb83f7221 */ /* 0x000fe20000010100 */
[C---:B------:R-:W-:Y:S01]  /*6db0*/  FFMA.FTZ R60, R45.reuse, R60, -R64 ;  /* 0x0000003c2d3c7223 */ /* 0x040fe20000010840 */
[----:B------:R-:W-:Y:S01]  /*6dc0*/  FFMA.FTZ R61, R45, R61, R66 ;  /* 0x0000003d2d3d7223 */ /* 0x000fe20000010042 */
[CC--:B------:R-:W-:Y:S01]  /*6dd0*/  FMUL.FTZ R66, R44.reuse, -R62.reuse ;  /* 0x8000003e2c427220 */ /* 0x0c0fe20000410000 */
[----:B------:R-:W-:Y:S02]  /*6de0*/  FMUL.FTZ R64, R44, -R63 ;  /* 0x8000003f2c407220 */ /* 0x000fe40000410000 */
[----:B------:R-:W-:Y:S01]  /*6df0*/  FMUL.FTZ R65, R47, -R61 ;  /* 0x8000003d2f417220 */ /* 0x000fe20000410000 */
[C---:B------:R-:W-:Y:S01]  /*6e00*/  FFMA.FTZ R63, R45.reuse, R63, R66 ;  /* 0x0000003f2d3f7223 */ /* 0x040fe20000010042 */
[----:B------:R-:W-:Y:S01]  /*6e10*/  FFMA.FTZ R62, R45, R62, -R64 ;  /* 0x0000003e2d3e7223 */ /* 0x000fe20000010840 */
[-C--:B------:R-:W-:Y:S01]  /*6e20*/  FMUL.FTZ R64, R47, -R60.reuse ;  /* 0x8000003c2f407220 */ /* 0x080fe20000410000 */
[----:B------:R-:W-:Y:S01]  /*6e30*/  FFMA.FTZ R60, R48, R60, -R65 ;  /* 0x0000003c303c7223 */ /* 0x000fe20000010841 */
[----:B------:R-:W-:Y:S01]  /*6e40*/  FADD.FTZ R63, -R182, R63 ;  /* 0x0000003fb63f7221 */ /* 0x000fe20000010100 */
[----:B------:R-:W-:Y:S01]  /*6e50*/  FADD.FTZ R62, R181, R62 ;  /* 0x0000003eb53e7221 */ /* 0x000fe20000010000 */
[----:B------:R-:W-:Y:S01]  /*6e60*/  FFMA.FTZ R61, R48, R61, R64 ;  /* 0x0000003d303d7223 */ /* 0x000fe20000010040 */
[----:B-1----:R-:W-:Y:S01]  /*6e70*/  FMUL.FTZ R71, R123, R69 ;  /* 0x000000457b477220 */ /* 0x002fe20000410000 */
[CC--:B------:R-:W-:Y:S01]  /*6e80*/  FMUL.FTZ R65, R47.reuse, -R63.reuse ;  /* 0x8000003f2f417220 */ /* 0x0c0fe20000410000 */
[----:B------:R-:W-:Y:S01]  /*6e90*/  FMUL.FTZ R64, R47, -R62 ;  /* 0x8000003e2f407220 */ /* 0x000fe20000410000 */
[-C--:B0-----:R-:W-:Y:S01]  /*6ea0*/  FMUL.FTZ R72, R123, R68.reuse ;  /* 0x000000447b487220 */ /* 0x081fe20000410000 */
[----:B------:R-:W-:Y:S01]  /*6eb0*/  FFMA.FTZ R71, R122, R68, -R71 ;  /* 0x000000447a477223 */ /* 0x000fe20000010847 */
[C---:B------:R-:W-:Y:S01]  /*6ec0*/  FFMA.FTZ R62, R48.reuse, R62, -R65 ;  /* 0x0000003e303e7223 */ /* 0x040fe20000010841 */
[----:B------:R-:W-:Y:S01]  /*6ed0*/  FFMA.FTZ R63, R48, R63, R64 ;  /* 0x0000003f303f7223 */ /* 0x000fe20000010040 */
[CC--:B------:R-:W-:Y:S01]  /*6ee0*/  FMUL.FTZ R64, R49.reuse, -R60.reuse ;  /* 0x8000003c31407220 */ /* 0x0c0fe20000410000 */
[----:B------:R-:W-:Y:S01]  /*6ef0*/  FMUL.FTZ R65, R49, -R61 ;  /* 0x8000003d31417220 */ /* 0x000fe20000410000 */
[----:B------:R-:W-:Y:S01]  /*6f00*/  FADD.FTZ R62, R179, R62 ;  /* 0x0000003eb33e7221 */ /* 0x000fe20000010000 */
[----:B------:R-:W-:Y:S01]  /*6f10*/  FFMA.FTZ R72, R122, R69, R72 ;  /* 0x000000457a487223 */ /* 0x000fe20000010048 */
[----:B------:R-:W-:Y:S01]  /*6f20*/  FFMA.FTZ R61, R50, R61, R64 ;  /* 0x0000003d323d7223 */ /* 0x000fe20000010040 */
[----:B------:R-:W-:Y:S01]  /*6f30*/  FADD.FTZ R64, -R180, R63 ;  /* 0x0000003fb4407221 */ /* 0x000fe20000010100 */
[----:B------:R-:W-:Y:S01]  /*6f40*/  FFMA.FTZ R60, R50, R60, -R65 ;  /* 0x0000003c323c7223 */ /* 0x000fe20000010841 */
[C---:B------:R-:W-:Y:S01]  /*6f50*/  FMUL.FTZ R65, R49.reuse, -R62 ;  /* 0x8000003e31417220 */ /* 0x040fe20000410000 */
[----:B------:R-:W-:Y:S01]  /*6f60*/  FADD.FTZ R216, R216, R71 ;  /* 0x00000047d8d87221 */ /* 0x000fe20000010000 */
[----:B------:R-:W-:Y:S01]  /*6f70*/  FMUL.FTZ R63, R49, -R64 ;  /* 0x80000040313f7220 */ /* 0x000fe20000410000 */
[----:B------:R-:W-:Y:S01]  /*6f80*/  FMUL.FTZ R66, R52, -R60 ;  /* 0x8000003c34427220 */ /* 0x000fe20000410000 */
[C---:B------:R-:W-:Y:S01]  /*6f90*/  FFMA.FTZ R64, R50.reuse, R64, R65 ;  /* 0x0000004032407223 */ /* 0x040fe20000010041 */
[----:B------:R-:W-:Y:S01]  /*6fa0*/  FADD.FTZ R123, RZ, R72 ;  /* 0x00000048ff7b7221 */ /* 0x000fe20000010000 */
[----:B------:R-:W-:Y:S01]  /*6fb0*/  FFMA.FTZ R63, R50, R62, -R63 ;  /* 0x0000003e323f7223 */ /* 0x000fe2000001083f */
[-C--:B------:R-:W-:Y:S01]  /*6fc0*/  FMUL.FTZ R62, R52, -R61.reuse ;  /* 0x8000003d343e7220 */ /* 0x080fe20000410000 */
[----:B------:R-:W-:Y:S01]  /*6fd0*/  FADD.FTZ R64, -R13, R64 ;  /* 0x000000400d407221 */ /* 0x000fe20000010100 */
[C---:B------:R-:W-:Y:S01]  /*6fe0*/  FFMA.FTZ R61, R53.reuse, R61, R66 ;  /* 0x0000003d353d7223 */ /* 0x040fe20000010042 */
[----:B------:R-:W-:Y:S01]  /*6ff0*/  FADD.FTZ R63, R14, R63 ;  /* 0x0000003f0e3f7221 */ /* 0x000fe20000010000 */
[C---:B------:R-:W-:Y:S01]  /*7000*/  FFMA.FTZ R60, R53.reuse, R60, -R62 ;  /* 0x0000003c353c7223 */ /* 0x040fe2000001083e */
[----:B------:R-:W-:Y:S01]  /*7010*/  FMUL.FTZ R62, R52, -R64 ;  /* 0x80000040343e7220 */ /* 0x000fe20000410000 */
[----:B------:R-:W-:Y:S01]  /*7020*/  FMUL.FTZ R68, R88, R216 ;  /* 0x000000d858447220 */ /* 0x000fe20000410000 */
[----:B------:R-:W-:Y:S01]  /*7030*/  FMUL.FTZ R65, R52, -R63 ;  /* 0x8000003f34417220 */ /* 0x000fe20000410000 */
[----:B------:R-:W-:Y:S01]  /*7040*/  FMUL.FTZ R69, R88, R123 ;  /* 0x0000007b58457220 */ /* 0x000fe20000410000 */
[----:B------:R-:W-:Y:S01]  /*7050*/  FFMA.FTZ R62, R53, R63, -R62 ;  /* 0x0000003f353e7223 */ /* 0x000fe2000001083e */
[-C--:B------:R-:W-:Y:S01]  /*7060*/  FMUL.FTZ R63, R55, -R61.reuse ;  /* 0x8000003d373f7220 */ /* 0x080fe20000410000 */
[----:B------:R-:W-:Y:S01]  /*7070*/  FFMA.FTZ R65, R53, R64, R65 ;  /* 0x0000004035417223 */ /* 0x000fe20000010041 */
[-C--:B------:R-:W-:Y:S01]  /*7080*/  FMUL.FTZ R64, R55, -R60.reuse ;  /* 0x8000003c37407220 */ /* 0x080fe20000410000 */
[----:B------:R-:W-:Y:S01]  /*7090*/  FADD.FTZ R62, R17, R62 ;  /* 0x0000003e113e7221 */ /* 0x000fe20000010000 */
[----:B------:R-:W-:Y:S01]  /*70a0*/  FFMA.FTZ R60, R56, R60, -R63 ;  /* 0x0000003c383c7223 */ /* 0x000fe2000001083f */
[----:B------:R-:W-:Y:S01]  /*70b0*/  FADD.FTZ R65, -R16, R65 ;  /* 0x0000004110417221 */ /* 0x000fe20000010100 */
[----:B------:R-:W-:Y:S01]  /*70c0*/  FFMA.FTZ R61, R56, R61, R64 ;  /* 0x0000003d383d7223 */ /* 0x000fe20000010040 */
[C---:B------:R-:W-:Y:S01]  /*70d0*/  FMUL.FTZ R64, R55.reuse, -R62 ;  /* 0x8000003e37407220 */ /* 0x040fe20000410000 */
[----:B------:R-:W-:Y:S01]  /*70e0*/  FMUL.FTZ R66, R58, -R60 ;  /* 0x8000003c3a427220 */ /* 0x000fe20000410000 */
[----:B------:R-:W-:Y:S01]  /*70f0*/  FMUL.FTZ R63, R55, -R65 ;  /* 0x80000041373f7220 */ /* 0x000fe20000410000 */
[C---:B------:R-:W-:Y:S01]  /*7100*/  FFMA.FTZ R122, R89.reuse, R123, R68 ;  /* 0x0000007b597a7223 */ /* 0x040fe20000010044 */
[C---:B------:R-:W-:Y:S01]  /*7110*/  FFMA.FTZ R64, R56.reuse, R65, R64 ;  /* 0x0000004138407223 */ /* 0x040fe20000010040 */
[----:B------:R-:W-:Y:S01]  /*7120*/  FFMA.FTZ R68, R89, R216, -R69 ;  /* 0x000000d859447223 */ /* 0x000fe20000010845 */
[----:B------:R-:W-:Y:S01]  /*7130*/  FFMA.FTZ R63, R56, R62, -R63 ;  /* 0x0000003e383f7223 */ /* 0x000fe2000001083f */
[-C--:B------:R-:W-:Y:S01]  /*7140*/  FMUL.FTZ R62, R58, -R61.reuse ;  /* 0x8000003d3a3e7220 */ /* 0x080fe20000410000 */
[----:B------:R-:W-:Y:S01]  /*7150*/  FADD.FTZ R64, -R21, R64 ;  /* 0x0000004015407221 */ /* 0x000fe20000010100 */
[C---:B------:R-:W-:Y:S01]  /*7160*/  FFMA.FTZ R61, R59.reuse, R61, R66 ;  /* 0x0000003d3b3d7223 */ /* 0x040fe20000010042 */
[----:B------:R-:W-:Y:S01]  /*7170*/  FADD.FTZ R63, R22, R63 ;  /* 0x0000003f163f7221 */ /* 0x000fe20000010000 */
[C---:B------:R-:W-:Y:S01]  /*7180*/  FFMA.FTZ R60, R59.reuse, R60, -R62 ;  /* 0x0000003c3b3c7223 */ /* 0x040fe2000001083e */
[C---:B------:R-:W-:Y:S01]  /*7190*/  FMUL.FTZ R62, R58.reuse, -R64 ;  /* 0x800000403a3e7220 */ /* 0x040fe20000410000 */
[----:B------:R-:W-:Y:S01]  /*71a0*/  FADD.FTZ R122, RZ, R122 ;  /* 0x0000007aff7a7221 */ /* 0x000fe20000010000 */
[-C--:B------:R-:W-:Y:S01]  /*71b0*/  FMUL.FTZ R65, R58, -R63.reuse ;  /* 0x8000003f3a417220 */ /* 0x080fe20000410000 */
[C---:B------:R-:W-:Y:S01]  /*71c0*/  FMUL.FTZ R66, R80.reuse, -R60 ;  /* 0x8000003c50427220 */ /* 0x040fe20000410000 */
[----:B------:R-:W-:Y:S01]  /*71d0*/  FFMA.FTZ R62, R59, R63, -R62 ;  /* 0x0000003f3b3e7223 */ /* 0x000fe2000001083e */
[----:B------:R-:W-:Y:S01]  /*71e0*/  FADD.FTZ R217, R215, R68 ;  /* 0x00000044d7d97221 */ /* 0x000fe20000010000 */
[----:B------:R-:W-:Y:S01]  /*71f0*/  FFMA.FTZ R65, R59, R64, R65 ;  /* 0x000000403b417223 */ /* 0x000fe20000010041 */
[-C--:B------:R-:W-:Y:S01]  /*7200*/  FMUL.FTZ R64, R80, -R61.reuse ;  /* 0x8000003d50407220 */ /* 0x080fe20000410000 */
[----:B------:R-:W-:Y:S01]  /*7210*/  FADD.FTZ R62, R25, R62 ;  /* 0x0000003e193e7221 */ /* 0x000fe20000010000 */
[C---:B------:R-:W-:Y:S01]  /*7220*/  FFMA.FTZ R61, R81.reuse, R61, R66 ;  /* 0x0000003d513d7223 */ /* 0x040fe20000010042 */
[----:B------:R-:W-:Y:S01]  /*7230*/  FADD.FTZ R65, -R24, R65 ;  /* 0x0000004118417221 */ /* 0x000fe20000010100 */
[----:B------:R-:W-:Y:S01]  /*7240*/  FFMA.FTZ R60, R81, R60, -R64 ;  /* 0x0000003c513c7223 */ /* 0x000fe20000010840 */
[----:B------:R-:W-:-:S02]  /*7250*/  FMUL.FTZ R66, R80, -R62 ;  /* 0x8000003e50427220 */ /* 0x000fc40000410000 */
[-C--:B------:R-:W-:Y:S02]  /*7260*/  FMUL.FTZ R64, R80, -R65.reuse ;  /* 0x8000004150407220 */ /* 0x080fe40000410000 */
[C---:B------:R-:W-:Y:S01]  /*7270*/  FFMA.FTZ R65, R81.reuse, R65, R66 ;  /* 0x0000004151417223 */ /* 0x040fe20000010042 */
[C---:B------:R-:W-:Y:S01]  /*7280*/  FMUL.FTZ R66, R82.reuse, -R60 ;  /* 0x8000003c52427220 */ /* 0x040fe20000410000 */
[----:B------:R-:W-:Y:S01]  /*7290*/  FFMA.FTZ R62, R81, R62, -R64 ;  /* 0x0000003e513e7223 */ /* 0x000fe20000010840 */
[-C--:B------:R-:W-:Y:S01]  /*72a0*/  FMUL.FTZ R64, R82, -R61.reuse ;  /* 0x8000003d52407220 */ /* 0x080fe20000410000 */
[----:B------:R-:W-:Y:S01]  /*72b0*/  FADD.FTZ R65, -R178, R65 ;  /* 0x00000041b2417221 */ /* 0x000fe20000010100 */
[----:B------:R-:W-:Y:S01]  /*72c0*/  FFMA.FTZ R61, R83, R61, R66 ;  /* 0x0000003d533d7223 */ /* 0x000fe20000010042 */
[----:B------:R-:W-:Y:S01]  /*72d0*/  FADD.FTZ R62, R177, R62 ;  /* 0x0000003eb13e7221 */ /* 0x000fe20000010000 */
[----:B------:R-:W-:Y:S01]  /*72e0*/  FFMA.FTZ R60, R83, R60, -R64 ;  /* 0x0000003c533c7223 */ /* 0x000fe20000010840 */
[----:B------:R-:W-:-:S02]  /*72f0*/  FMUL.FTZ R64, R82, -R65 ;  /* 0x8000004152407220 */ /* 0x000fc40000410000 */
[-C--:B------:R-:W-:Y:S02]  /*7300*/  FMUL.FTZ R66, R82, -R62.reuse ;  /* 0x8000003e52427220 */ /* 0x080fe40000410000 */
[C---:B------:R-:W-:Y:S01]  /*7310*/  FFMA.FTZ R62, R83.reuse, R62, -R64 ;  /* 0x0000003e533e7223 */ /* 0x040fe20000010840 */
[C---:B------:R-:W-:Y:S01]  /*7320*/  FMUL.FTZ R64, R84.reuse, -R61 ;  /* 0x8000003d54407220 */ /* 0x040fe20000410000 */
[----:B------:R-:W-:Y:S01]  /*7330*/  FFMA.FTZ R65, R83, R65, R66 ;  /* 0x0000004153417223 */ /* 0x000fe20000010042 */
[-C--:B------:R-:W-:Y:S01]  /*7340*/  FMUL.FTZ R66, R84, -R60.reuse ;  /* 0x8000003c54427220 */ /* 0x080fe20000410000 */
[----:B------:R-:W-:Y:S01]  /*7350*/  FADD.FTZ R62, R175, R62 ;  /* 0x0000003eaf3e7221 */ /* 0x000fe20000010000 */
[C---:B------:R-:W-:Y:S01]  /*7360*/  FFMA.FTZ R60, R85.reuse, R60, -R64 ;  /* 0x0000003c553c7223 */ /* 0x040fe20000010840 */
[----:B------:R-:W-:Y:S01]  /*7370*/  FADD.FTZ R65, -R176, R65 ;  /* 0x00000041b0417221 */ /* 0x000fe20000010100 */
[----:B------:R-:W-:Y:S01]  /*7380*/  FFMA.FTZ R61, R85, R61, R66 ;  /* 0x0000003d553d7223 */ /* 0x000fe20000010042 */
        /* <DEDUP_REMOVED lines=10> */
[----:B------:R-:W-:Y:S01]  /*7430*/  FMUL.FTZ R64, R86, -R65 ;  /* 0x8000004156407220 */ /* 0x000fe20000410000 */
[----:B------:R-:W-:Y:S01]  /*7440*/  FMUL.FTZ R63, R88, -R61 ;  /* 0x8000003d583f7220 */ /* 0x000fe20000410000 */
[----:B------:R-:W-:-:S02]  /*7450*/  FMUL.FTZ R66, R86, -R62 ;  /* 0x8000003e56427220 */ /* 0x000fc40000410000 */
[C---:B------:R-:W-:Y:S01]  /*7460*/  FFMA.FTZ R64, R87.reuse, R62, -R64 ;  /* 0x0000003e57407223 */ /* 0x040fe20000010840 */
[----:B------:R-:W-:Y:S01]  /*7470*/  MOV R62, UR16 ;  /* 0x00000010003e7c02 */ /* 0x000fe20008000f00 */
[----:B------:R-:W-:Y:S02]  /*7480*/  FFMA.FTZ R67, R87, R65, R66 ;  /* 0x0000004157437223 */ /* 0x000fe40000010042 */
[----:B------:R-:W-:Y:S01]  /*7490*/  FADD.FTZ R64, R171, R64 ;  /* 0x00000040ab407221 */ /* 0x000fe20000010000 */
[----:B------:R-:W-:Y:S01]  /*74a0*/  ISETP.GE.OR P0, PT, R62, UR14, P0 ;  /* 0x0000000e3e007c0c */ /* 0x000fe20008706670 */
[----:B------:R-:W-:Y:S02]  /*74b0*/  FADD.FTZ R67, -R172, R67 ;  /* 0x00000043ac437221 */ /* 0x000fe40000010100 */
[C---:B------:R-:W-:Y:S02]  /*74c0*/  FMUL.FTZ R62, R88.reuse, -R64 ;  /* 0x80000040583e7220 */ /* 0x040fe40000410000 */
[----:B------:R-:W-:-:S02]  /*74d0*/  FMUL.FTZ R66, R88, -R67 ;  /* 0x8000004358427220 */ /* 0x000fc40000410000 */
[C---:B------:R-:W-:Y:S01]  /*74e0*/  FFMA.FTZ R67, R89.reuse, R67, R62 ;  /* 0x0000004359437223 */ /* 0x040fe2000001003e */
[----:B------:R-:W-:Y:S01]  /*74f0*/  FMUL.FTZ R62, R88, -R60 ;  /* 0x8000003c583e7220 */ /* 0x000fe20000410000 */
[C---:B------:R-:W-:Y:S01]  /*7500*/  FFMA.FTZ R66, R89.reuse, R64, -R66 ;  /* 0x0000004059427223 */ /* 0x040fe20000010842 */
[C---:B------:R-:W-:Y:S01]  /*7510*/  FFMA.FTZ R64, R89.reuse, R60, -R63 ;  /* 0x0000003c59407223 */ /* 0x040fe2000001083f */
[----:B------:R-:W-:Y:S01]  /*7520*/  MOV R60, 0x3f800000 ;  /* 0x3f800000003c7802 */ /* 0x000fe20000000f00 */
[----:B------:R-:W-:Y:S01]  /*7530*/  FFMA.FTZ R65, R89, R61, R62 ;  /* 0x0000003d59417223 */ /* 0x000fe2000001003e */
[----:B------:R-:W-:Y:S01]  /*7540*/  HFMA2.MMA R61, -RZ, RZ, 0, 0 ;  /* 0x00000000ff3d7435 */ /* 0x000fe200000001ff */
[----:B------:R-:W-:Y:S02]  /*7550*/  CS2R R62, SRZ ;  /* 0x00000000003e7805 */ /* 0x000fe4000001ff00 */
[----:B------:R-:W-:Y:S01]  /*7560*/  @!P0 LEA R70, R70, R141, 0x4 ;  /* 0x0000008d46468211 */ /* 0x000fe200078e20ff */
[----:B------:R-:W-:Y:S01]  /*7570*/  FADD.FTZ R67, -R170, R67 ;  /* 0x00000043aa437221 */ /* 0x000fe20000010100 */
[----:B------:R-:W-:-:S05]  /*7580*/  FADD.FTZ R66, R169, R66 ;  /* 0x00000042a9427221 */ /* 0x000fca0000010000 */
[----:B------:R-:W0:Y:S04]  /*7590*/  @!P0 LDS.128 R60, [R70+0x8b80] ;  /* 0x008b8000463c8984 */ /* 0x000e280000000c00 */
[----:B------:R1:W-:Y:S02]  /*75a0*/  STS.128 [R144+0x6d80], R64 ;  /* 0x006d804090007388 */ /* 0x0003e40000000c00 */
[----:B-1----:R-:W-:-:S04]  /*75b0*/  FMUL.FTZ R64, R86, R122 ;  /* 0x0000007a56407220 */ /* 0x002fc80000410000 */
[----:B------:R-:W-:-:S04]  /*75c0*/  FFMA.FTZ R65, R87, R217, -R64 ;  /* 0x000000d957417223 */ /* 0x000fc80000010840 */
[----:B------:R-:W-:Y:S01]  /*75d0*/  FADD.FTZ R218, R214, R65 ;  /* 0x00000041d6da7221 */ /* 0x000fe20000010000 */
[----:B------:R-:W-:-:S03]  /*75e0*/  FMUL.FTZ R65, R86, R217 ;  /* 0x000000d956417220 */ /* 0x000fc60000410000 */
[----:B------:R-:W-:Y:S01]  /*75f0*/  FMUL.FTZ R64, R84, R218 ;  /* 0x000000da54407220 */ /* 0x000fe20000410000 */
[----:B------:R-:W-:-:S04]  /*7600*/  FFMA.FTZ R65, R87, R122, R65 ;  /* 0x0000007a57417223 */ /* 0x000fc80000010041 */
[----:B------:R-:W-:-:S04]  /*7610*/  FADD.FTZ R215, RZ, R65 ;  /* 0x00000041ffd77221 */ /* 0x000fc80000010000 */
[-C--:B------:R-:W-:Y:S01]  /*7620*/  FMUL.FTZ R65, R84, R215.reuse ;  /* 0x000000d754417220 */ /* 0x080fe20000410000 */
[----:B------:R-:W-:-:S03]  /*7630*/  FFMA.FTZ R214, R85, R215, R64 ;  /* 0x000000d755d67223 */ /* 0x000fc60000010040 */
[----:B------:R-:W-:Y:S01]  /*7640*/  FFMA.FTZ R64, R85, R218, -R65 ;  /* 0x000000da55407223 */ /* 0x000fe20000010841 */
[----:B------:R-:W-:-:S03]  /*7650*/  FADD.FTZ R214, RZ, R214 ;  /* 0x000000d6ffd67221 */ /* 0x000fc60000010000 */
[----:B------:R-:W-:Y:S01]  /*7660*/  FADD.FTZ R219, R213, R64 ;  /* 0x00000040d5db7221 */ /* 0x000fe20000010000 */
[----:B------:R-:W-:-:S04]  /*7670*/  FMUL.FTZ R64, R82, R214 ;  /* 0x000000d652407220 */ /* 0x000fc80000410000 */
        /* <DEDUP_REMOVED lines=11> */
[----:B------:R-:W-:-:S03]  /*7730*/  FMUL.FTZ R64, R58, R212 ;  /* 0x000000d43a407220 */ /* 0x000fc60000410000 */
[-C--:B------:R-:W-:Y:S01]  /*7740*/  FMUL.FTZ R65, R58, R221.reuse ;  /* 0x000000dd3a417220 */ /* 0x080fe20000410000 */
[----:B------:R-:W-:-:S03]  /*7750*/  FFMA.FTZ R223, R59, R221, -R64 ;  /* 0x000000dd3bdf7223 */ /* 0x000fc60000010840 */
[----:B------:R-:W-:Y:S01]  /*7760*/  FFMA.FTZ R65, R59, R212, R65 ;  /* 0x000000d43b417223 */ /* 0x000fe20000010041 */
[----:B------:R-:W-:-:S03]  /*7770*/  FADD.FTZ R223, R210, R223 ;  /* 0x000000dfd2df7221 */ /* 0x000fc60000010000 */
[----:B------:R-:W-:Y:S01]  /*7780*/  FADD.FTZ R210, RZ, R65 ;  /* 0x00000041ffd27221 */ /* 0x000fe20000010000 */
[----:B------:R-:W-:-:S03]  /*7790*/  FMUL.FTZ R211, R55, R223 ;  /* 0x000000df37d37220 */ /* 0x000fc60000410000 */
        /* <DEDUP_REMOVED lines=12> */
[-C--:B------:R-:W-:Y:S01]  /*7860*/  FFMA.FTZ R209, R50, R208.reuse, R209 ;  /* 0x000000d032d17223 */ /* 0x080fe200000100d1 */
[----:B------:R-:W-:-:S03]  /*7870*/  FMUL.FTZ R226, R49, R208 ;  /* 0x000000d031e27220 */ /* 0x000fc60000410000 */
[----:B------:R-:W-:Y:S01]  /*7880*/  FADD.FTZ R209, RZ, R209 ;  /* 0x000000d1ffd17221 */ /* 0x000fe20000010000 */
[----:B------:R-:W-:-:S03]  /*7890*/  FFMA.FTZ R226, R50, R225, -R226 ;  /* 0x000000e132e27223 */ /* 0x000fc600000108e2 */
[----:B------:R-:W-:Y:S01]  /*78a0*/  FMUL.FTZ R64, R47, R209 ;  /* 0x000000d12f407220 */ /* 0x000fe20000410000 */
[----:B------:R-:W-:-:S04]  /*78b0*/  FADD.FTZ R226, R207, R226 ;  /* 0x000000e2cfe27221 */ /* 0x000fc80000010000 */
        /* <DEDUP_REMOVED lines=14> */
[----:B------:R-:W-:-:S04]  /*79a0*/  FMUL.FTZ R64, R42, R205 ;  /* 0x000000cd2a407220 */ /* 0x000fc80000410000 */
[----:B------:R-:W-:-:S04]  /*79b0*/  FFMA.FTZ R64, R43, R206, R64 ;  /* 0x000000ce2b407223 */ /* 0x000fc80000010040 */
[----:B------:R-:W-:-:S04]  /*79c0*/  FADD.FTZ R204, RZ, R64 ;  /* 0x00000040ffcc7221 */ /* 0x000fc80000010000 */
        /* <DEDUP_REMOVED lines=15> */
[----:B------:R-:W-:-:S04]  /*7ac0*/  FFMA.FTZ R64, R35, R230, -R64 ;  /* 0x000000e623407223 */ /* 0x000fc80000010840 */
[----:B------:R-:W-:Y:S01]  /*7ad0*/  FADD.FTZ R201, R201, R64 ;  /* 0x00000040c9c97221 */ /* 0x000fe20000010000 */
        /* <DEDUP_REMOVED lines=8> */
[----:B------:R-:W1:Y:S01]  /*7b60*/  LDS.128 R72, [R232+0x6d90] ;  /* 0x006d9000e8487984 */ /* 0x000e620000000c00 */
[C---:B0-----:R-:W-:Y:S01]  /*7b70*/  FMUL.FTZ R243, R65.reuse, R68 ;  /* 0x0000004441f37220 */ /* 0x041fe20000410000 */
[C---:B------:R-:W-:Y:S01]  /*7b80*/  FMUL.FTZ R241, R65.reuse, R69 ;  /* 0x0000004541f17220 */ /* 0x040fe20000410000 */
[C---:B------:R-:W-:Y:S01]  /*7b90*/  FMUL.FTZ R242, R65.reuse, R70 ;  /* 0x0000004641f27220 */ /* 0x040fe20000410000 */
[----:B------:R-:W-:Y:S01]  /*7ba0*/  FMUL.FTZ R222, R65, R71 ;  /* 0x0000004741de7220 */ /* 0x000fe20000410000 */
[C---:B------:R-:W-:Y:S01]  /*7bb0*/  FFMA.FTZ R243, R64.reuse, R69, R243 ;  /* 0x0000004540f37223 */ /* 0x040fe200000100f3 */
[C---:B------:R-:W-:Y:S01]  /*7bc0*/  FFMA.FTZ R241, R64.reuse, R68, -R241 ;  /* 0x0000004440f17223 */ /* 0x040fe200000108f1 */
[C---:B------:R-:W-:Y:S01]  /*7bd0*/  FFMA.FTZ R242, R64.reuse, R71, R242 ;  /* 0x0000004740f27223 */ /* 0x040fe200000100f2 */
[----:B------:R-:W-:Y:S01]  /*7be0*/  FFMA.FTZ R222, R64, R70, -R222 ;  /* 0x0000004640de7223 */ /* 0x000fe200000108de */
[C---:B-1----:R-:W-:Y:S01]  /*7bf0*/  FMUL.FTZ R77, R73.reuse, R243 ;  /* 0x000000f3494d7220 */ /* 0x042fe20000410000 */
        /* <DEDUP_REMOVED lines=12> */
[----:B0-----:R-:W-:-:S04]  /*7cc0*/  FMUL.FTZ R240, R77, R243 ;  /* 0x000000f34df07220 */ /* 0x001fc80000410000 */
[-C--:B------:R-:W-:Y:S01]  /*7cd0*/  FFMA.FTZ R240, R76, R241.reuse, -R240 ;  /* 0x000000f14cf07223 */ /* 0x080fe200000108f0 */
[----:B------:R-:W-:-:S04]  /*7ce0*/  FMUL.FTZ R241, R77, R241 ;  /* 0x000000f14df17220 */ /* 0x000fc80000410000 */
[----:B------:R-:W-:Y:S01]  /*7cf0*/  FFMA.FTZ R241, R76, R243, R241 ;  /* 0x000000f34cf17223 */ /* 0x000fe200000100f1 */
        /* <DEDUP_REMOVED lines=11> */
.L_x_758:
[----:B------:R-:W-:Y:S04]  /*7db0*/  BSSY B0, `(.L_x_615) ;  /* 0x000000d000007945 */ /* 0x000fe80003800000 */
[----:B------:R-:W-:Y:S05]  /*7dc0*/  @!P1 BRA `(.L_x_616) ;  /* 0x00000000002c9947 */ /* 0x000fea0003800000 */
[----:B----4-:R-:W-:-:S04]  /*7dd0*/  FMUL.FTZ R222, R241, R79 ;  /* 0x0000004ff1de7220 */ /* 0x010fc80000410000 */
[-C--:B---3--:R-:W-:Y:S01]  /*7de0*/  FFMA.FTZ R222, R240, R78.reuse, -R222 ;  /* 0x0000004ef0de7223 */ /* 0x088fe200000108de */
[----:B------:R-:W-:-:S03]  /*7df0*/  FMUL.FTZ R78, R241, R78 ;  /* 0x0000004ef14e7220 */ /* 0x000fc60000410000 */
[----:B0-----:R-:W-:Y:S01]  /*7e00*/  FADD.FTZ R242, R242, R222 ;  /* 0x000000def2f27221 */ /* 0x001fe20000010000 */
[----:B------:R-:W-:Y:S01]  /*7e10*/  FFMA.FTZ R78, R240, R79, R78 ;  /* 0x0000004ff04e7223 */ /* 0x000fe2000001004e */
[----:B--2---:R-:W-:Y:S01]  /*7e20*/  FMUL.FTZ R79, R241, R77 ;  /* 0x0000004df14f7220 */ /* 0x004fe20000410000 */
[C---:B-1----:R-:W-:Y:S02]  /*7e30*/  FMUL.FTZ R241, R76.reuse, R241 ;  /* 0x000000f14cf17220 */ /* 0x042fe40000410000 */
[----:B------:R-:W-:Y:S01]  /*7e40*/  FADD.FTZ R243, R243, R78 ;  /* 0x0000004ef3f37221 */ /* 0x000fe20000010000 */
[----:B------:R-:W-:Y:S01]  /*7e50*/  FFMA.FTZ R79, R76, R240, -R79 ;  /* 0x000000f04c4f7223 */ /* 0x000fe2000001084f */
[----:B------:R-:W-:-:S04]  /*7e60*/  FFMA.FTZ R241, R240, R77, R241 ;  /* 0x0000004df0f17223 */ /* 0x000fc800000100f1 */
[----:B------:R-:W-:-:S07]  /*7e70*/  MOV R240, R79 ;  /* 0x0000004f00f07202 */ /* 0x000fce0000000f00 */
.L_x_616:
[----:B------:R-:W-:Y:S05]  /*7e80*/  BSYNC B0 ;  /* 0x0000000000007941 */ /* 0x000fea0003800000 */
.L_x_615:
[----:B------:R-:W-:Y:S01]  /*7e90*/  UMOV UR54, 0xffffffff ;  /* 0xffffffff00367882 */ /* 0x000fe20000000000 */
[----:B------:R-:W-:Y:S02]  /*7ea0*/  ISETP.GT.U32.AND P1, PT, R246, 0x1d, PT ;  /* 0x0000001df600780c */ /* 0x000fe40003f24070 */
[----:B------:R-:W-:Y:S11]  /*7eb0*/  BRA.DIV UR54, `(.L_x_617) ;  /* 0x0000007e36a07947 */ /* 0x000ff6000b800000 */
[----:B-1----:R1:W0:Y:S04]  /*7ec0*/  SHFL.DOWN PT, R76, R240, 0x2, 0x1f ;  /* 0x08401f00f04c7f89 */ /* 0x00222800000e0000 */
[----:B--2---:R1:W2:Y:S04]  /*7ed0*/  SHFL.DOWN PT, R77, R241, 0x2, 0x1f ;  /* 0x08401f00f14d7f89 */ /* 0x0042a800000e0000 */
[----:B---3--:R1:W3:Y:S04]  /*7ee0*/  SHFL.DOWN PT, R78, R242, 0x2, 0x1f ;  /* 0x08401f00f24e7f89 */ /* 0x0082e800000e0000 */
[----:B----4-:R1:W4:Y:S02]  /*7ef0*/  SHFL.DOWN PT, R79, R243, 0x2, 0x1f ;  /* 0x08401f00f34f7f89 */ /* 0x01032400000e0000 */
.L_x_764:
[----:B------:R-:W-:Y:S04]  /*7f00*/  BSSY B0, `(.L_x_618) ;  /* 0x000000d000007945 */ /* 0x000fe80003800000 */
[----:B------:R-:W-:Y:S05]  /*7f10*/  @P1 BRA `(.L_x_619) ;  /* 0x00000000002c1947 */ /* 0x000fea0003800000 */
[----:B----4-:R-:W-:-:S04]  /*7f20*/  FMUL.FTZ R222, R241, R79 ;  /* 0x0000004ff1de7220 */ /* 0x010fc80000410000 */
[-C--:B---3--:R-:W-:Y:S01]  /*7f30*/  FFMA.FTZ R222, R240, R78.reuse, -R222 ;  /* 0x0000004ef0de7223 */ /* 0x088fe200000108de */
[----:B------:R-:W-:-:S03]  /*7f40*/  FMUL.FTZ R78, R241, R78 ;  /* 0x0000004ef14e7220 */ /* 0x000fc60000410000 */
[----:B01----:R-:W-:Y:S01]  /*7f50*/  FADD.FTZ R242, R242, R222 ;  /* 0x000000def2f27221 */ /* 0x003fe20000010000 */
[C---:B------:R-:W-:Y:S01]  /*7f60*/  FFMA.FTZ R78, R240.reuse, R79, R78 ;  /* 0x0000004ff04e7223 */ /* 0x040fe2000001004e */
[CC--:B--2---:R-:W-:Y:S01]  /*7f70*/  FMUL.FTZ R79, R241.reuse, R77.reuse ;  /* 0x0000004df14f7220 */ /* 0x0c4fe20000410000 */
[-C--:B------:R-:W-:Y:S02]  /*7f80*/  FMUL.FTZ R241, R241, R76.reuse ;  /* 0x0000004cf1f17220 */ /* 0x080fe40000410000 */
[----:B------:R-:W-:Y:S01]  /*7f90*/  FADD.FTZ R243, R243, R78 ;  /* 0x0000004ef3f37221 */ /* 0x000fe20000010000 */
[C---:B------:R-:W-:Y:S01]  /*7fa0*/  FFMA.FTZ R79, R240.reuse, R76, -R79 ;  /* 0x0000004cf04f7223 */ /* 0x040fe2000001084f */
[----:B------:R-:W-:-:S04]  /*7fb0*/  FFMA.FTZ R241, R240, R77, R241 ;  /* 0x0000004df0f17223 */ /* 0x000fc800000100f1 */
[----:B------:R-:W-:-:S07]  /*7fc0*/  MOV R240, R79 ;  /* 0x0000004f00f07202 */ /* 0x000fce0000000f00 */
.L_x_619:
[----:B------:R-:W-:Y:S05]  /*7fd0*/  BSYNC B0 ;  /* 0x0000000000007941 */ /* 0x000fea0003800000 */
.L_x_618:
[----:B------:R-:W-:Y:S01]  /*7fe0*/  UMOV UR54, 0xffffffff ;  /* 0xffffffff00367882 */ /* 0x000fe20000000000 */
[----:B------:R-:W-:Y:S02]  /*7ff0*/  ISETP.GT.U32.AND P1, PT, R246, 0x1b, PT ;  /* 0x0000001bf600780c */ /* 0x000fe40003f24070 */
[----:B------:R-:W-:Y:S11]  /*8000*/  BRA.DIV UR54, `(.L_x_620) ;  /* 0x0000007e36c07947 */ /* 0x000ff6000b800000 */
[----:B0-----:R0:W0:Y:S04]  /*8010*/  SHFL.DOWN PT, R76, R240, 0x4, 0x1f ;  /* 0x08801f00f04c7f89 */ /* 0x00102800000e0000 */
[----:B--2---:R2:W0:Y:S04]  /*8020*/  SHFL.DOWN PT, R77, R241, 0x4, 0x1f ;  /* 0x08801f00f14d7f89 */ /* 0x00442800000e0000 */
[----:B---3--:R2:W3:Y:S04]  /*8030*/  SHFL.DOWN PT, R78, R242, 0x4, 0x1f ;  /* 0x08801f00f24e7f89 */ /* 0x0084e800000e0000 */
[----:B----4-:R2:W4:Y:S02]  /*8040*/  SHFL.DOWN PT, R79, R243, 0x4, 0x1f ;  /* 0x08801f00f34f7f89 */ /* 0x01052400000e0000 */
.L_x_770:
[----:B------:R-:W-:Y:S04]  /*8050*/  BSSY B0, `(.L_x_621) ;  /* 0x000000d000007945 */ /* 0x000fe80003800000 */
[----:B------:R-:W-:Y:S05]  /*8060*/  @P1 BRA `(.L_x_622) ;  /* 0x00000000002c1947 */ /* 0x000fea0003800000 */
[----:B----4-:R-:W-:-:S04]  /*8070*/  FMUL.FTZ R222, R241, R79 ;  /* 0x0000004ff1de7220 */ /* 0x010fc80000410000 */
[-C--:B---3--:R-:W-:Y:S01]  /*8080*/  FFMA.FTZ R222, R240, R78.reuse, -R222 ;  /* 0x0000004ef0de7223 */ /* 0x088fe200000108de */
[----:B------:R-:W-:-:S03]  /*8090*/  FMUL.FTZ R78, R241, R78 ;  /* 0x0000004ef14e7220 */ /* 0x000fc60000410000 */
[----:B-12---:R-:W-:Y:S01]  /*80a0*/  FADD.FTZ R242, R242, R222 ;  /* 0x000000def2f27221 */ /* 0x006fe20000010000 */
[C---:B------:R-:W-:Y:S01]  /*80b0*/  FFMA.FTZ R78, R240.reuse, R79, R78 ;  /* 0x0000004ff04e7223 */ /* 0x040fe2000001004e */
[CC--:B0-----:R-:W-:Y:S01]  /*80c0*/  FMUL.FTZ R79, R241.reuse, R77.reuse ;  /* 0x0000004df14f7220 */ /* 0x0c1fe20000410000 */
[-C--:B------:R-:W-:Y:S02]  /*80d0*/  FMUL.FTZ R241, R241, R76.reuse ;  /* 0x0000004cf1f17220 */ /* 0x080fe40000410000 */
[----:B------:R-:W-:Y:S01]  /*80e0*/  FADD.FTZ R243, R243, R78 ;  /* 0x0000004ef3f37221 */ /* 0x000fe20000010000 */
[C---:B------:R-:W-:Y:S01]  /*80f0*/  FFMA.FTZ R79, R240.reuse, R76, -R79 ;  /* 0x0000004cf04f7223 */ /* 0x040fe2000001084f */
[----:B------:R-:W-:-:S04]  /*8100*/  FFMA.FTZ R241, R240, R77, R241 ;  /* 0x0000004df0f17223 */ /* 0x000fc800000100f1 */
[----:B------:R-:W-:-:S07]  /*8110*/  MOV R240, R79 ;  /* 0x0000004f00f07202 */ /* 0x000fce0000000f00 */
.L_x_622:
[----:B------:R-:W-:Y:S05]  /*8120*/  BSYNC B0 ;  /* 0x0000000000007941 */ /* 0x000fea0003800000 */
.L_x_621:
[----:B------:R-:W-:Y:S01]  /*8130*/  UMOV UR54, 0xffffffff ;  /* 0xffffffff00367882 */ /* 0x000fe20000000000 */
[----:B------:R-:W-:Y:S02]  /*8140*/  ISETP.GT.U32.AND P1, PT, R246, 0x17, PT ;  /* 0x00000017f600780c */ /* 0x000fe40003f24070 */
[----:B------:R-:W-:Y:S11]  /*8150*/  BRA.DIV UR54, `(.L_x_623) ;  /* 0x0000007e36e07947 */ /* 0x000ff6000b800000 */
[----:B0-----:R0:W0:Y:S04]  /*8160*/  SHFL.DOWN PT, R76, R240, 0x8, 0x1f ;  /* 0x09001f00f04c7f89 */ /* 0x00102800000e0000 */
[----:B------:R0:W0:Y:S04]  /*8170*/  SHFL.DOWN PT, R77, R241, 0x8, 0x1f ;  /* 0x09001f00f14d7f89 */ /* 0x00002800000e0000 */
[----:B---3--:R3:W0:Y:S04]  /*8180*/  SHFL.DOWN PT, R78, R242, 0x8, 0x1f ;  /* 0x09001f00f24e7f89 */ /* 0x00862800000e0000 */
[----:B----4-:R3:W4:Y:S02]  /*8190*/  SHFL.DOWN PT, R79, R243, 0x8, 0x1f ;  /* 0x09001f00f34f7f89 */ /* 0x01072400000e0000 */
.L_x_776:
[----:B------:R-:W-:Y:S04]  /*81a0*/  BSSY B0, `(.L_x_624) ;  /* 0x000000d000007945 */ /* 0x000fe80003800000 */
[----:B------:R-:W-:Y:S05]  /*81b0*/  @P1 BRA `(.L_x_625) ;  /* 0x00000000002c1947 */ /* 0x000fea0003800000 */
[----:B----4-:R-:W-:-:S04]  /*81c0*/  FMUL.FTZ R222, R241, R79 ;  /* 0x0000004ff1de7220 */ /* 0x010fc80000410000 */
[-C--:B0-----:R-:W-:Y:S01]  /*81d0*/  FFMA.FTZ R222, R240, R78.reuse, -R222 ;  /* 0x0000004ef0de7223 */ /* 0x081fe200000108de */
[----:B------:R-:W-:-:S03]  /*81e0*/  FMUL.FTZ R78, R241, R78 ;  /* 0x0000004ef14e7220 */ /* 0x000fc60000410000 */
[----:B-123--:R-:W-:Y:S01]  /*81f0*/  FADD.FTZ R242, R242, R222 ;  /* 0x000000def2f27221 */ /* 0x00efe20000010000 */
[C---:B------:R-:W-:Y:S01]  /*8200*/  FFMA.FTZ R78, R240.reuse, R79, R78 ;  /* 0x0000004ff04e7223 */ /* 0x040fe2000001004e */
[CC--:B------:R-:W-:Y:S01]  /*8210*/  FMUL.FTZ R79, R241.reuse, R77.reuse ;  /* 0x0000004df14f7220 */ /* 0x0c0fe20000410000 */
[-C--:B------:R-:W-:Y:S02]  /*8220*/  FMUL.FTZ R241, R241, R76.reuse ;  /* 0x0000004cf1f17220 */ /* 0x080fe40000410000 */
[----:B------:R-:W-:Y:S01]  /*8230*/  FADD.FTZ R243, R243, R78 ;  /* 0x0000004ef3f37221 */ /* 0x000fe20000010000 */
[C---:B------:R-:W-:Y:S01]  /*8240*/  FFMA.FTZ R79, R240.reuse, R76, -R79 ;  /* 0x0000004cf04f7223 */ /* 0x040fe2000001084f */
[----:B------:R-:W-:-:S04]  /*8250*/  FFMA.FTZ R241, R240, R77, R241 ;  /* 0x0000004df0f17223 */ /* 0x000fc800000100f1 */
[----:B------:R-:W-:-:S07]  /*8260*/  MOV R240, R79 ;  /* 0x0000004f00f07202 */ /* 0x000fce0000000f00 */
.L_x_625:
[----:B------:R-:W-:Y:S05]  /*8270*/  BSYNC B0 ;  /* 0x0000000000007941 */ /* 0x000fea0003800000 */
.L_x_624:
[----:B------:R-:W-:Y:S01]  /*8280*/  UMOV UR54, 0xffffffff ;  /* 0xffffffff00367882 */ /* 0x000fe20000000000 */
[----:B------:R-:W-:Y:S02]  /*8290*/  ISETP.GT.U32.AND P1, PT, R246, 0xf, PT ;  /* 0x0000000ff600780c */ /* 0x000fe40003f24070 */
[----:B------:R-:W-:Y:S11]  /*82a0*/  BRA.DIV UR54, `(.L_x_626) ;  /* 0x0000008236007947 */ /* 0x000ff6000b800000 */
[----:B0-----:R0:W0:Y:S04]  /*82b0*/  SHFL.DOWN PT, R76, R240, 0x10, 0x1f ;  /* 0x0a001f00f04c7f89 */ /* 0x00102800000e0000 */
[----:B------:R0:W0:Y:S04]  /*82c0*/  SHFL.DOWN PT, R77, R241, 0x10, 0x1f ;  /* 0x0a001f00f14d7f89 */ /* 0x00002800000e0000 */
[----:B------:R0:W0:Y:S04]  /*82d0*/  SHFL.DOWN PT, R78, R242, 0x10, 0x1f ;  /* 0x0a001f00f24e7f89 */ /* 0x00002800000e0000 */
[----:B----4-:R4:W0:Y:S02]  /*82e0*/  SHFL.DOWN PT, R79, R243, 0x10, 0x1f ;  /* 0x0a001f00f34f7f89 */ /* 0x01082400000e0000 */
.L_x_782:
[----:B------:R-:W-:Y:S04]  /*82f0*/  BSSY B0, `(.L_x_627) ;  /* 0x000000d000007945 */ /* 0x000fe80003800000 */
[----:B------:R-:W-:Y:S05]  /*8300*/  @P1 BRA `(.L_x_628) ;  /* 0x00000000002c1947 */ /* 0x000fea0003800000 */
[----:B0-----:R-:W-:-:S04]  /*8310*/  FMUL.FTZ R222, R241, R79 ;  /* 0x0000004ff1de7220 */ /* 0x001fc80000410000 */
[-C--:B------:R-:W-:Y:S01]  /*8320*/  FFMA.FTZ R222, R240, R78.reuse, -R222 ;  /* 0x0000004ef0de7223 */ /* 0x080fe200000108de */
[----:B------:R-:W-:-:S03]  /*8330*/  FMUL.FTZ R78, R241, R78 ;  /* 0x0000004ef14e7220 */ /* 0x000fc60000410000 */
[----:B-123--:R-:W-:Y:S01]  /*8340*/  FADD.FTZ R242, R242, R222 ;  /* 0x000000def2f27221 */ /* 0x00efe20000010000 */
[C---:B------:R-:W-:Y:S01]  /*8350*/  FFMA.FTZ R78, R240.reuse, R79, R78 ;  /* 0x0000004ff04e7223 */ /* 0x040fe2000001004e */
[CC--:B------:R-:W-:Y:S01]  /*8360*/  FMUL.FTZ R79, R241.reuse, R77.reuse ;  /* 0x0000004df14f7220 */ /* 0x0c0fe20000410000 */
[-C--:B------:R-:W-:Y:S02]  /*8370*/  FMUL.FTZ R241, R241, R76.reuse ;  /* 0x0000004cf1f17220 */ /* 0x080fe40000410000 */
[----:B----4-:R-:W-:Y:S01]  /*8380*/  FADD.FTZ R243, R243, R78 ;  /* 0x0000004ef3f37221 */ /* 0x010fe20000010000 */
[C---:B------:R-:W-:Y:S01]  /*8390*/  FFMA.FTZ R79, R240.reuse, R76, -R79 ;  /* 0x0000004cf04f7223 */ /* 0x040fe2000001084f */
[----:B------:R-:W-:-:S04]  /*83a0*/  FFMA.FTZ R241, R240, R77, R241 ;  /* 0x0000004df0f17223 */ /* 0x000fc800000100f1 */
[----:B------:R-:W-:-:S07]  /*83b0*/  MOV R240, R79 ;  /* 0x0000004f00f07202 */ /* 0x000fce0000000f00 */
.L_x_628:
[----:B------:R-:W-:Y:S05]  /*83c0*/  BSYNC B0 ;  /* 0x0000000000007941 */ /* 0x000fea0003800000 */
.L_x_627:
[----:B------:R-:W-:Y:S01]  /*83d0*/  UMOV UR54, 0xffffffff ;  /* 0xffffffff00367882 */ /* 0x000fe20000000000 */
[----:B------:R-:W-:Y:S02]  /*83e0*/  ISETP.NE.AND P1, PT, R143, 0x1f, PT ;  /* 0x0000001f8f00780c */ /* 0x000fe40003f25270 */
[----:B------:R-:W-:Y:S11]  /*83f0*/  BRA.DIV UR54, `(.L_x_629) ;  /* 0x0000008236207947 */ /* 0x000ff6000b800000 */
[----:B------:R-:W5:Y:S04]  /*8400*/  SHFL.IDX PT, R247, R241, RZ, 0x1f ;  /* 0x00001ffff1f77589 */ /* 0x000f6800000e0000 */
[----:B------:R-:W4:Y:S04]  /*8410*/  SHFL.IDX PT, R246, R240, RZ, 0x1f ;  /* 0x00001ffff0f67589 */ /* 0x000f2800000e0000 */
[----:B------:R-:W4:Y:S04]  /*8420*/  SHFL.IDX PT, R250, R242, RZ, 0x1f ;  /* 0x00001ffff2fa7589 */ /* 0x000f2800000e0000 */
[----:B------:R-:W4:Y:S04]  /*8430*/  SHFL.IDX PT, R251, R243, RZ, 0x1f ;  /* 0x00001ffff3fb7589 */ /* 0x000f2800000e0000 */
[----:B0-----:R-:W0:Y:S04]  /*8440*/  SHFL.IDX PT, R79, R63, RZ, 0x1f ;  /* 0x00001fff3f4f7589 */ /* 0x001e2800000e0000 */
[----:B-1----:R-:W1:Y:S04]  /*8450*/  SHFL.DOWN PT, R240, R240, 0x1, 0x1f ;  /* 0x08201f00f0f07f89 */ /* 0x002e6800000e0000 */
[----:B--2---:R-:W2:Y:S01]  /*8460*/  SHFL.DOWN PT, R241, R241, 0x1, 0x1f ;  /* 0x08201f00f1f17f89 */ /* 0x004ea200000e0000 */
[-C--:B-----5:R-:W-:Y:S01]  /*8470*/  FMUL.FTZ R248, R63, R247.reuse ;  /* 0x000000f73ff87220 */ /* 0x0a0fe20000410000 */
[----:B------:R-:W-:-:S02]  /*8480*/  FMUL.FTZ R249, R62, R247 ;  /* 0x000000f73ef97220 */ /* 0x000fc40000410000 */
[----:B---3--:R-:W3:Y:S01]  /*8490*/  SHFL.DOWN PT, R242, R242, 0x1, 0x1f ;  /* 0x08201f00f2f27f89 */ /* 0x008ee200000e0000 */
[-C--:B----4-:R-:W-:Y:S01]  /*84a0*/  FFMA.FTZ R248, R62, R246.reuse, -R248 ;  /* 0x000000f63ef87223 */ /* 0x090fe200000108f8 */
[----:B------:R-:W-:Y:S02]  /*84b0*/  FFMA.FTZ R249, R63, R246, R249 ;  /* 0x000000f63ff97223 */ /* 0x000fe400000100f9 */
[----:B------:R-:W4:Y:S04]  /*84c0*/  SHFL.DOWN PT, R243, R243, 0x1, 0x1f ;  /* 0x08201f00f3f37f89 */ /* 0x000f2800000e0000 */
[----:B------:R-:W0:Y:S04]  /*84d0*/  SHFL.IDX PT, R252, R60, RZ, 0x1f ;  /* 0x00001fff3cfc7589 */ /* 0x000e2800000e0000 */
[----:B------:R-:W0:Y:S04]  /*84e0*/  SHFL.IDX PT, R245, R61, RZ, 0x1f ;  /* 0x00001fff3df57589 */ /* 0x000e2800000e0000 */
[----:B------:R5:W0:Y:S02]  /*84f0*/  SHFL.IDX PT, R244, R62, RZ, 0x1f ;  /* 0x00001fff3ef47589 */ /* 0x000a2400000e0000 */
[-C--:B-----5:R-:W-:Y:S01]  /*8500*/  FMUL.FTZ R62, R61, R247.reuse ;  /* 0x000000f73d3e7220 */ /* 0x0a0fe20000410000 */
[----:B-123--:R-:W-:-:S07]  /*8510*/  FMUL.FTZ R247, R60, R247 ;  /* 0x000000f73cf77220 */ /* 0x00efce0000410000 */
.L_x_796:
[----:B------:R-:W-:Y:S01]  /*8520*/  BSSY B0, `(.L_x_630) ;  /* 0x0000013000007945 */ /* 0x000fe20003800000 */
[-C--:B------:R-:W-:Y:S01]  /*8530*/  FFMA.FTZ R60, R60, R246.reuse, -R62 ;  /* 0x000000f63c3c7223 */ /* 0x080fe2000001083e */
[----:B------:R-:W-:Y:S01]  /*8540*/  FFMA.FTZ R61, R61, R246, R247 ;  /* 0x000000f63d3d7223 */ /* 0x000fe200000100f7 */
[----:B------:R-:W-:Y:S01]  /*8550*/  FADD.FTZ R62, R250, R248 ;  /* 0x000000f8fa3e7221 */ /* 0x000fe20000010000 */
[----:B------:R-:W-:Y:S01]  /*8560*/  FADD.FTZ R63, R251, R249 ;  /* 0x000000f9fb3f7221 */ /* 0x000fe20000010000 */
[----:B0-----:R-:W-:Y:S02]  /*8570*/  MOV R76, R252 ;  /* 0x000000fc004c7202 */ /* 0x001fe40000000f00 */
[----:B------:R-:W-:Y:S02]  /*8580*/  MOV R77, R245 ;  /* 0x000000f5004d7202 */ /* 0x000fe40000000f00 */
[----:B------:R-:W-:Y:S01]  /*8590*/  MOV R78, R244 ;  /* 0x000000f4004e7202 */ /* 0x000fe20000000f00 */
[----:B------:R-:W-:Y:S06]  /*85a0*/  @!P1 BRA `(.L_x_631) ;  /* 0x0000000000289947 */ /* 0x000fec0003800000 */
[----:B------:R-:W-:-:S04]  /*85b0*/  FMUL.FTZ R222, R241, R79 ;  /* 0x0000004ff1de7220 */ /* 0x000fc80000410000 */
[-C--:B------:R-:W-:Y:S01]  /*85c0*/  FFMA.FTZ R222, R240, R78.reuse, -R222 ;  /* 0x0000004ef0de7223 */ /* 0x080fe200000108de */
[----:B------:R-:W-:-:S04]  /*85d0*/  FMUL.FTZ R78, R241, R78 ;  /* 0x0000004ef14e7220 */ /* 0x000fc80000410000 */
[C---:B------:R-:W-:Y:S01]  /*85e0*/  FFMA.FTZ R79, R240.reuse, R79, R78 ;  /* 0x0000004ff04f7223 */ /* 0x040fe2000001004e */
[CC--:B------:R-:W-:Y:S01]  /*85f0*/  FMUL.FTZ R78, R241.reuse, R77.reuse ;  /* 0x0000004df14e7220 */ /* 0x0c0fe20000410000 */
[-C--:B------:R-:W-:Y:S02]  /*8600*/  FMUL.FTZ R241, R241, R76.reuse ;  /* 0x0000004cf1f17220 */ /* 0x080fe40000410000 */
[----:B----4-:R-:W-:Y:S01]  /*8610*/  FADD.FTZ R79, R243, R79 ;  /* 0x0000004ff34f7221 */ /* 0x010fe20000010000 */
[C---:B------:R-:W-:Y:S01]  /*8620*/  FFMA.FTZ R76, R240.reuse, R76, -R78 ;  /* 0x0000004cf04c7223 */ /* 0x040fe2000001084e */
[----:B------:R-:W-:Y:S01]  /*8630*/  FFMA.FTZ R77, R240, R77, R241 ;  /* 0x0000004df04d7223 */ /* 0x000fe200000100f1 */
[----:B------:R-:W-:-:S07]  /*8640*/  FADD.FTZ R78, R242, R222 ;  /* 0x000000def24e7221 */ /* 0x000fce0000010000 */
.L_x_631:
[----:B------:R-:W-:Y:S05]  /*8650*/  BSYNC B0 ;  /* 0x0000000000007941 */ /* 0x000fea0003800000 */
.L_x_630:
[CC--:B------:R-:W-:Y:S01]  /*8660*/  FMUL.FTZ R240, R69.reuse, R79.reuse ;  /* 0x0000004f45f07220 */ /* 0x0c0fe20000410000 */
[CC--:B------:R-:W-:Y:S01]  /*8670*/  FMUL.FTZ R222, R69.reuse, R78.reuse ;  /* 0x0000004e45de7220 */ /* 0x0c0fe20000410000 */
        /* <DEDUP_REMOVED lines=23> */
[C---:B0-----:R-:W-:Y:S01]  /*87f0*/  FFMA.FTZ R79, R72.reuse, R79, R64 ;  /* 0x0000004f484f7223 */ /* 0x041fe20000010040 */
[----:B------:R-:W-:Y:S01]  /*8800*/  FFMA.FTZ R78, R72, R78, -R65 ;  /* 0x0000004e484e7223 */ /* 0x000fe20000010841 */
[CC--:B------:R-:W-:Y:S01]  /*8810*/  FMUL.FTZ R64, R73.reuse, R76.reuse ;  /* 0x0000004c49407220 */ /* 0x0c0fe20000410000 */
[-C--:B------:R-:W-:Y:S01]  /*8820*/  FMUL.FTZ R65, R73, R77.reuse ;  /* 0x0000004d49417220 */ /* 0x080fe20000410000 */
[----:B------:R-:W-:Y:S01]  /*8830*/  FADD.FTZ R75, R75, R79 ;  /* 0x0000004f4b4b7221 */ /* 0x000fe20000010000 */
[----:B------:R-:W-:Y:S01]  /*8840*/  FADD.FTZ R74, R74, R78 ;  /* 0x0000004e4a4a7221 */ /* 0x000fe20000010000 */
[C---:B------:R-:W-:Y:S01]  /*8850*/  FFMA.FTZ R73, R72.reuse, R77, R64 ;  /* 0x0000004d48497223 */ /* 0x040fe20000010040 */
[----:B------:R-:W-:-:S05]  /*8860*/  FFMA.FTZ R72, R72, R76, -R65 ;  /* 0x0000004c48487223 */ /* 0x000fca0000010841 */
[----:B------:R0:W-:Y:S02]  /*8870*/  STS.128 [R232+0x6d80], R72 ;  /* 0x006d8048e8007388 */ /* 0x0001e40000000c00 */
.L_x_613:
[----:B------:R-:W-:Y:S05]  /*8880*/  WARPSYNC.ALL ;  /* 0x0000000000007948 */ /* 0x000fea0003800000 */
[----:B------:R-:W-:Y:S01]  /*8890*/  ISETP.NE.AND P0, PT, R143, RZ, PT ;  /* 0x000000ff8f00720c */ /* 0x000fe20003f05270 */
[----:B------:R-:W-:Y:S01]  /*88a0*/  FADD.FTZ R231, RZ, R231 ;  /* 0x000000e7ffe77221 */ /* 0x000fe20000010000 */
[----:B------:R-:W-:Y:S01]  /*88b0*/  BAR.SYNC.DEFER_BLOCKING 0x0 ;  /* 0x0000000000007b1d */ /* 0x000fe20000010000 */
[----:B------:R-:W-:Y:S01]  /*88c0*/  FMUL.FTZ R67, R150, R215 ;  /* 0x000000d796437220 */ /* 0x000fe20000410000 */
[----:B------:R-:W-:Y:S01]  /*88d0*/  FMUL.FTZ R77, R122, UR45 ;  /* 0x0000002d7a4d7c20 */ /* 0x000fe20008410000 */
[----:B------:R-:W-:Y:S01]  /*88e0*/  FMUL.FTZ R68, R152, R214 ;  /* 0x000000d698447220 */ /* 0x000fe20000410000 */
[-C--:B------:R-:W-:Y:S01]  /*88f0*/  FMUL.FTZ R150, R150, R218.reuse ;  /* 0x000000da96967220 */ /* 0x080fe20000410000 */
[----:B------:R-:W-:Y:S01]  /*8900*/  FFMA.FTZ R67, R149, R218, -R67 ;  /* 0x000000da95437223 */ /* 0x000fe20000010843 */
[----:B------:R-:W-:Y:S01]  /*8910*/  FFMA.FTZ R77, R217, UR44, R77 ;  /* 0x0000002cd94d7c23 */ /* 0x000fe2000801004d */
[----:B------:R-:W-:Y:S01]  /*8920*/  FFMA.FTZ R68, R151, R219, -R68 ;  /* 0x000000db97447223 */ /* 0x000fe20000010844 */
[----:B------:R-:W-:Y:S01]  /*8930*/  FFMA.FTZ R150, R149, R215, R150 ;  /* 0x000000d795967223 */ /* 0x000fe20000010096 */
[----:B------:R-:W-:Y:S01]  /*8940*/  FMUL.FTZ R152, R152, R219 ;  /* 0x000000db98987220 */ /* 0x000fe20000410000 */
[----:B------:R-:W-:Y:S01]  /*8950*/  FFMA.FTZ R77, -R2, R77, -RZ ;  /* 0x0000004d024d7223 */ /* 0x000fe200000109ff */
[CC--:B------:R-:W-:Y:S01]  /*8960*/  FMUL.FTZ R69, R154.reuse, R213.reuse ;  /* 0x000000d59a457220 */ /* 0x0c0fe20000410000 */
[----:B------:R-:W-:Y:S01]  /*8970*/  FMUL.FTZ R154, R154, R220 ;  /* 0x000000dc9a9a7220 */ /* 0x000fe20000410000 */
[----:B------:R-:W-:Y:S01]  /*8980*/  FFMA.FTZ R152, R151, R214, R152 ;  /* 0x000000d697987223 */ /* 0x000fe20000010098 */
[----:B------:R-:W-:Y:S01]  /*8990*/  FMUL.FTZ R70, R29, R212 ;  /* 0x000000d41d467220 */ /* 0x000fe20000410000 */
[C---:B------:R-:W-:Y:S01]  /*89a0*/  FFMA.FTZ R69, R153.reuse, R220, -R69 ;  /* 0x000000dc99457223 */ /* 0x040fe20000010845 */
[----:B------:R-:W-:Y:S01]  /*89b0*/  FFMA.FTZ R154, R153, R213, R154 ;  /* 0x000000d5999a7223 */ /* 0x000fe2000001009a */
[-C--:B------:R-:W-:Y:S01]  /*89c0*/  FMUL.FTZ R29, R29, R221.reuse ;  /* 0x000000dd1d1d7220 */ /* 0x080fe20000410000 */
[----:B------:R-:W-:Y:S01]  /*89d0*/  FFMA.FTZ R70, R27, R221, -R70 ;  /* 0x000000dd1b467223 */ /* 0x000fe20000010846 */
[----:B------:R-:W-:Y:S01]  /*89e0*/  FMUL.FTZ R78, R210, UR45 ;  /* 0x0000002dd24e7c20 */ /* 0x000fe20008410000 */
[----:B------:R-:W-:Y:S01]  /*89f0*/  FMUL.FTZ R79, R211, UR45 ;  /* 0x0000002dd34f7c20 */ /* 0x000fe20008410000 */
[----:B------:R-:W-:Y:S01]  /*8a00*/  FFMA.FTZ R29, R27, R212, R29 ;  /* 0x000000d41b1d7223 */ /* 0x000fe2000001001d */
[CC--:B------:R-:W-:Y:S01]  /*8a10*/  FMUL.FTZ R27, R28.reuse, R210.reuse ;  /* 0x000000d21c1b7220 */ /* 0x0c0fe20000410000 */
[-C--:B------:R-:W-:Y:S01]  /*8a20*/  FMUL.FTZ R28, R28, R223.reuse ;  /* 0x000000df1c1c7220 */ /* 0x080fe20000410000 */
[----:B------:R-:W1:Y:S01]  /*8a30*/  LDS.64 R64, [R144+0x6d88] ;  /* 0x006d880090407984 */ /* 0x000e620000000a00 */
[----:B------:R-:W-:Y:S01]  /*8a40*/  FFMA.FTZ R78, R223, UR44, R78 ;  /* 0x0000002cdf4e7c23 */ /* 0x000fe2000801004e */
[C---:B------:R-:W-:Y:S01]  /*8a50*/  FFMA.FTZ R27, R26.reuse, R223, -R27 ;  /* 0x000000df1a1b7223 */ /* 0x040fe2000001081b */
[----:B------:R-:W-:Y:S01]  /*8a60*/  FFMA.FTZ R28, R26, R210, R28 ;  /* 0x000000d21a1c7223 */ /* 0x000fe2000001001c */
[C---:B------:R-:W-:Y:S01]  /*8a70*/  FMUL.FTZ R26, R23.reuse, R211 ;  /* 0x000000d3171a7220 */ /* 0x040fe20000410000 */
[-C--:B------:R-:W-:Y:S01]  /*8a80*/  FMUL.FTZ R23, R23, R224.reuse ;  /* 0x000000e017177220 */ /* 0x080fe20000410000 */
[C---:B------:R-:W-:Y:S01]  /*8a90*/  FMUL.FTZ R71, R158.reuse, R207 ;  /* 0x000000cf9e477220 */ /* 0x040fe20000410000 */
[----:B------:R-:W-:Y:S01]  /*8aa0*/  FMUL.FTZ R158, R158, R227 ;  /* 0x000000e39e9e7220 */ /* 0x000fe20000410000 */
[C---:B------:R-:W-:Y:S01]  /*8ab0*/  FFMA.FTZ R26, R20.reuse, R224, -R26 ;  /* 0x000000e0141a7223 */ /* 0x040fe2000001081a */
[----:B------:R-:W-:Y:S01]  /*8ac0*/  FFMA.FTZ R23, R20, R211, R23 ;  /* 0x000000d314177223 */ /* 0x000fe20000010017 */
[CC--:B------:R-:W-:Y:S01]  /*8ad0*/  FMUL.FTZ R20, R19.reuse, R208.reuse ;  /* 0x000000d013147220 */ /* 0x0c0fe20000410000 */
[----:B------:R-:W-:Y:S01]  /*8ae0*/  FMUL.FTZ R19, R19, R225 ;  /* 0x000000e113137220 */ /* 0x000fe20000410000 */
[C---:B------:R-:W-:Y:S01]  /*8af0*/  FFMA.FTZ R71, R157.reuse, R227, -R71 ;  /* 0x000000e39d477223 */ /* 0x040fe20000010847 */
[----:B------:R-:W-:Y:S01]  /*8b00*/  FFMA.FTZ R158, R157, R207, R158 ;  /* 0x000000cf9d9e7223 */ /* 0x000fe2000001009e */
[C---:B------:R-:W-:Y:S01]  /*8b10*/  FFMA.FTZ R20, R18.reuse, R225, -R20 ;  /* 0x000000e112147223 */ /* 0x040fe20000010814 */
[----:B------:R-:W-:Y:S01]  /*8b20*/  FFMA.FTZ R19, R18, R208, R19 ;  /* 0x000000d012137223 */ /* 0x000fe20000010013 */
[C---:B------:R-:W-:Y:S01]  /*8b30*/  FMUL.FTZ R18, R156.reuse, R209 ;  /* 0x000000d19c127220 */ /* 0x040fe20000410000 */
[----:B------:R-:W-:Y:S01]  /*8b40*/  FMUL.FTZ R156, R156, R226 ;  /* 0x000000e29c9c7220 */ /* 0x000fe20000410000 */
[C---:B0-----:R-:W-:Y:S01]  /*8b50*/  FMUL.FTZ R72, R160.reuse, R206 ;  /* 0x000000cea0487220 */ /* 0x041fe20000410000 */
[----:B------:R-:W-:Y:S01]  /*8b60*/  FMUL.FTZ R160, R160, R205 ;  /* 0x000000cda0a07220 */ /* 0x000fe20000410000 */
[C---:B------:R-:W-:Y:S01]  /*8b70*/  FFMA.FTZ R18, R155.reuse, R226, -R18 ;  /* 0x000000e29b127223 */ /* 0x040fe20000010812 */
[----:B------:R-:W-:Y:S01]  /*8b80*/  FFMA.FTZ R156, R155, R209, R156 ;  /* 0x000000d19b9c7223 */ /* 0x000fe2000001009c */
[C---:B------:R-:W-:Y:S01]  /*8b90*/  FFMA.FTZ R72, R159.reuse, R205, -R72 ;  /* 0x000000cd9f487223 */ /* 0x040fe20000010848 */
[----:B------:R-:W-:Y:S01]  /*8ba0*/  FFMA.FTZ R160, R159, R206, R160 ;  /* 0x000000ce9fa07223 */ /* 0x000fe200000100a0 */
[C---:B------:R-:W-:Y:S01]  /*8bb0*/  FMUL.FTZ R73, R162.reuse, R204 ;  /* 0x000000cca2497220 */ /* 0x040fe20000410000 */
[-C--:B------:R-:W-:Y:S01]  /*8bc0*/  FMUL.FTZ R162, R162, R228.reuse ;  /* 0x000000e4a2a27220 */ /* 0x080fe20000410000 */
[C---:B------:R-:W-:Y:S01]  /*8bd0*/  FMUL.FTZ R74, R164.reuse, R203 ;  /* 0x000000cba44a7220 */ /* 0x040fe20000410000 */
[-C--:B------:R-:W-:Y:S01]  /*8be0*/  FMUL.FTZ R164, R164, R229.reuse ;  /* 0x000000e5a4a47220 */ /* 0x080fe20000410000 */
[C---:B------:R-:W-:Y:S01]  /*8bf0*/  FFMA.FTZ R73, R161.reuse, R228, -R73 ;  /* 0x000000e4a1497223 */ /* 0x040fe20000010849 */
[----:B------:R-:W-:Y:S01]  /*8c00*/  FFMA.FTZ R162, R161, R204, R162 ;  /* 0x000000cca1a27223 */ /* 0x000fe200000100a2 */
[C---:B------:R-:W-:Y:S01]  /*8c10*/  FFMA.FTZ R74, R163.reuse, R229, -R74 ;  /* 0x000000e5a34a7223 */ /* 0x040fe2000001084a */
[----:B------:R-:W-:Y:S01]  /*8c20*/  FFMA.FTZ R164, R163, R203, R164 ;  /* 0x000000cba3a47223 */ /* 0x000fe200000100a4 */
[----:B------:R-:W-:Y:S01]  /*8c30*/  FMUL.FTZ R75, R166, R202 ;  /* 0x000000caa64b7220 */ /* 0x000fe20000410000 */
[----:B------:R-:W-:Y:S01]  /*8c40*/  ULEA UR54, UR16, 0xfffff800, 0xb ;  /* 0xfffff80010367891 */ /* 0x000fe2000f8e583f */
[C---:B------:R-:W-:Y:S01]  /*8c50*/  FMUL.FTZ R76, R168.reuse, R231 ;  /* 0x000000e7a84c7220 */ /* 0x040fe20000410000 */
[-C--:B------:R-:W-:Y:S01]  /*8c60*/  FMUL.FTZ R168, R168, R201.reuse ;  /* 0x000000c9a8a87220 */ /* 0x080fe20000410000 */
[-C--:B------:R-:W-:Y:S01]  /*8c70*/  FFMA.FTZ R75, R165, R230.reuse, -R75 ;  /* 0x000000e6a54b7223 */ /* 0x080fe2000001084b */
[----:B------:R-:W-:Y:S01]  /*8c80*/  UIADD3 UR54, -UR54, UR10, URZ ;  /* 0x0000000a36367290 */ /* 0x000fe2000fffe13f */
[C---:B------:R-:W-:Y:S01]  /*8c90*/  FFMA.FTZ R76, R167.reuse, R201, -R76 ;  /* 0x000000c9a74c7223 */ /* 0x040fe2000001084c */
[----:B------:R-:W-:Y:S01]  /*8ca0*/  FFMA.FTZ R168, R167, R231, R168 ;  /* 0x000000e7a7a87223 */ /* 0x000fe200000100a8 */
[-C--:B-1----:R-:W-:Y:S01]  /*8cb0*/  FMUL.FTZ R66, R65, -R107.reuse ;  /* 0x8000006b41427220 */ /* 0x082fe20000410000 */
[----:B------:R-:W-:Y:S01]  /*8cc0*/  FMUL.FTZ R166, R166, R230 ;  /* 0x000000e6a6a67220 */ /* 0x000fe20000410000 */
[C---:B------:R-:W-:Y:S01]  /*8cd0*/  FMUL.FTZ R76, R12.reuse, R76 ;  /* 0x0000004c0c4c7220 */ /* 0x040fe20000410000 */
[----:B------:R-:W-:Y:S01]  /*8ce0*/  FMUL.FTZ R168, R12, R168 ;  /* 0x000000a80ca87220 */ /* 0x000fe20000410000 */
[C---:B------:R-:W-:Y:S01]  /*8cf0*/  FFMA.FTZ R66, R64.reuse, R106, -R66 ;  /* 0x0000006a40427223 */ /* 0x040fe20000010842 */
[----:B------:R-:W-:Y:S01]  /*8d00*/  FMUL.FTZ R64, R64, -R107 ;  /* 0x8000006b40407220 */ /* 0x000fe20000410000 */
[----:B------:R-:W-:Y:S01]  /*8d10*/  FFMA.FTZ R166, R165, R202, R166 ;  /* 0x000000caa5a67223 */ /* 0x000fe200000100a6 */
[----:B------:R-:W-:Y:S01]  /*8d20*/  USHF.R.S32.HI UR55, URZ, 0x1f, UR52 ;  /* 0x0000001f3f377899 */ /* 0x000fe20008011434 */
[----:B------:R-:W-:Y:S01]  /*8d30*/  FADD.FTZ R191, R191, R66 ;  /* 0x00000042bfbf7221 */ /* 0x000fe20000010000 */
[----:B------:R-:W-:Y:S01]  /*8d40*/  FFMA.FTZ R64, R65, R106, R64 ;  /* 0x0000006a41407223 */ /* 0x000fe20000010040 */
[----:B------:R-:W-:Y:S01]  /*8d50*/  FMUL.FTZ R66, R123, UR44 ;  /* 0x0000002c7b427c20 */ /* 0x000fe20008410000 */
[----:B------:R-:W-:Y:S01]  /*8d60*/  USHF.R.S32.HI UR56, URZ, 0x1f, UR51 ;  /* 0x0000001f3f387899 */ /* 0x000fe20008011433 */
[----:B------:R-:W-:Y:S01]  /*8d70*/  BSSY B0, `(.L_x_632) ;  /* 0x00001e0000007945 */ /* 0x000fe20003800000 */
[----:B------:R-:W-:Y:S01]  /*8d80*/  FADD.FTZ R192, -R192, R64 ;  /* 0x00000040c0c07221 */ /* 0x000fe20000010100 */
[C---:B------:R-:W-:Y:S01]  /*8d90*/  FMUL.FTZ R64, R146.reuse, R123 ;  /* 0x0000007b92407220 */ /* 0x040fe20000410000 */
[----:B------:R-:W-:Y:S01]  /*8da0*/  FMUL.FTZ R146, R146, R216 ;  /* 0x000000d892927220 */ /* 0x000fe20000410000 */
[----:B------:R-:W-:Y:S01]  /*8db0*/  FFMA.FTZ R66, R216, UR45, -R66 ;  /* 0x0000002dd8427c23 */ /* 0x000fe20008010842 */
[C---:B------:R-:W-:Y:S01]  /*8dc0*/  FMUL.FTZ R65, R34.reuse, -R192 ;  /* 0x800000c022417220 */ /* 0x040fe20000410000 */
[----:B------:R-:W-:Y:S01]  /*8dd0*/  FMUL.FTZ R34, R34, -R191 ;  /* 0x800000bf22227220 */ /* 0x000fe20000410000 */
[C---:B------:R-:W-:Y:S01]  /*8de0*/  FFMA.FTZ R64, R145.reuse, R216, -R64 ;  /* 0x000000d891407223 */ /* 0x040fe20000010840 */
[----:B------:R-:W-:Y:S01]  /*8df0*/  FFMA.FTZ R145, R145, R123, R146 ;  /* 0x0000007b91917223 */ /* 0x000fe20000010092 */
[C---:B------:R-:W-:Y:S01]  /*8e00*/  FFMA.FTZ R65, R35.reuse, R191, -R65 ;  /* 0x000000bf23417223 */ /* 0x040fe20000010841 */
[----:B------:R-:W-:Y:S01]  /*8e10*/  FFMA.FTZ R35, R35, R192, R34 ;  /* 0x000000c023237223 */ /* 0x000fe20000010022 */
[----:B------:R-:W-:Y:S01]  /*8e20*/  FMUL.FTZ R34, R123, UR45 ;  /* 0x0000002d7b227c20 */ /* 0x000fe20008410000 */
[C---:B------:R-:W-:Y:S01]  /*8e30*/  FFMA.FTZ R64, R0.reuse, R64, RZ ;  /* 0x0000004000407223 */ /* 0x040fe200000100ff */
[C---:B------:R-:W-:Y:S01]  /*8e40*/  FFMA.FTZ R145, -R0.reuse, R145, RZ ;  /* 0x0000009100917223 */ /* 0x040fe200000101ff */
[----:B------:R-:W-:Y:S01]  /*8e50*/  FMUL.FTZ R66, R0, R66 ;  /* 0x0000004200427220 */ /* 0x000fe20000410000 */
[----:B------:R-:W-:Y:S01]  /*8e60*/  FFMA.FTZ R34, R216, UR44, R34 ;  /* 0x0000002cd8227c23 */ /* 0x000fe20008010022 */
[----:B------:R-:W-:Y:S01]  /*8e70*/  FADD.FTZ R35, -R190, R35 ;  /* 0x00000023be237221 */ /* 0x000fe20000010100 */
[----:B------:R-:W-:-:S02]  /*8e80*/  FADD.FTZ R65, R189, R65 ;  /* 0x00000041bd417221 */ /* 0x000fc40000010000 */
[----:B------:R-:W-:Y:S01]  /*8e90*/  FFMA.FTZ R34, -R0, R34, -RZ ;  /* 0x0000002200227223 */ /* 0x000fe200000109ff */
[C---:B------:R-:W-:Y:S01]  /*8ea0*/  FMUL.FTZ R0, R148.reuse, R122 ;  /* 0x0000007a94007220 */ /* 0x040fe20000410000 */
[----:B------:R-:W-:-:S03]  /*8eb0*/  FMUL.FTZ R148, R148, R217 ;  /* 0x000000d994947220 */ /* 0x000fc60000410000 */
[C---:B------:R-:W-:Y:S01]  /*8ec0*/  FFMA.FTZ R0, R147.reuse, R217, -R0 ;  /* 0x000000d993007223 */ /* 0x040fe20000010800 */
[----:B------:R-:W-:-:S03]  /*8ed0*/  FFMA.FTZ R148, R147, R122, R148 ;  /* 0x0000007a93947223 */ /* 0x000fc60000010094 */
[----:B------:R-:W-:Y:S01]  /*8ee0*/  FFMA.FTZ R0, R2, R0, R64 ;  /* 0x0000000002007223 */ /* 0x000fe20000010040 */
[----:B------:R-:W-:Y:S01]  /*8ef0*/  FMUL.FTZ R64, R122, UR44 ;  /* 0x0000002c7a407c20 */ /* 0x000fe20008410000 */
[----:B------:R-:W-:Y:S02]  /*8f00*/  FFMA.FTZ R145, -R2, R148, R145 ;  /* 0x0000009402917223 */ /* 0x000fe40000010191 */
[----:B------:R-:W-:Y:S01]  /*8f10*/  FFMA.FTZ R0, R3, R67, R0 ;  /* 0x0000004303007223 */ /* 0x000fe20000010000 */
[----:B------:R-:W-:Y:S01]  /*8f20*/  FFMA.FTZ R64, R217, UR45, -R64 ;  /* 0x0000002dd9407c23 */ /* 0x000fe20008010840 */
[----:B------:R-:W-:Y:S01]  /*8f30*/  FMUL.FTZ R67, R215, UR45 ;  /* 0x0000002dd7437c20 */ /* 0x000fe20008410000 */
[----:B------:R-:W-:Y:S01]  /*8f40*/  FFMA.FTZ R145, -R3, R150, R145 ;  /* 0x0000009603917223 */ /* 0x000fe20000010191 */
[----:B------:R-:W-:Y:S01]  /*8f50*/  FFMA.FTZ R68, R4, R68, R0 ;  /* 0x0000004404447223 */ /* 0x000fe20000010000 */
[----:B------:R-:W-:Y:S01]  /*8f60*/  FMUL.FTZ R64, R2, R64 ;  /* 0x0000004002407220 */ /* 0x000fe20000410000 */
[----:B------:R-:W-:Y:S01]  /*8f70*/  FMUL.FTZ R2, R215, UR44 ;  /* 0x0000002cd7027c20 */ /* 0x000fe20008410000 */
[----:B------:R-:W-:Y:S01]  /*8f80*/  FFMA.FTZ R67, R218, UR44, R67 ;  /* 0x0000002cda437c23 */ /* 0x000fe20008010043 */
[----:B------:R-:W-:Y:S01]  /*8f90*/  FMUL.FTZ R0, R214, UR44 ;  /* 0x0000002cd6007c20 */ /* 0x000fe20008410000 */
[----:B------:R-:W-:Y:S01]  /*8fa0*/  FFMA.FTZ R145, -R4, R152, R145 ;  /* 0x0000009804917223 */ /* 0x000fe20000010191 */
[----:B------:R-:W-:Y:S01]  /*8fb0*/  FFMA.FTZ R2, R218, UR45, -R2 ;  /* 0x0000002dda027c23 */ /* 0x000fe20008010802 */
[----:B------:R-:W-:Y:S01]  /*8fc0*/  FFMA.FTZ R67, -R3, R67, -RZ ;  /* 0x0000004303437223 */ /* 0x000fe200000109ff */
[----:B------:R-:W-:Y:S01]  /*8fd0*/  FFMA.FTZ R0, R219, UR45, -R0 ;  /* 0x0000002ddb007c23 */ /* 0x000fe20008010800 */
[----:B------:R-:W-:Y:S01]  /*8fe0*/  FFMA.FTZ R68, R5, R69, R68 ;  /* 0x0000004505447223 */ /* 0x000fe20000010044 */
[----:B------:R-:W-:Y:S01]  /*8ff0*/  FMUL.FTZ R2, R3, R2 ;  /* 0x0000000203027220 */ /* 0x000fe20000410000 */
[----:B------:R-:W-:Y:S01]  /*9000*/  FMUL.FTZ R3, R214, UR45 ;  /* 0x0000002dd6037c20 */ /* 0x000fe20008410000 */
[----:B------:R-:W-:Y:S01]  /*9010*/  FMUL.FTZ R0, R4, R0 ;  /* 0x0000000004007220 */ /* 0x000fe20000410000 */
[----:B------:R-:W-:Y:S01]  /*9020*/  FMUL.FTZ R69, R213, UR45 ;  /* 0x0000002dd5457c20 */ /* 0x000fe20008410000 */
[----:B------:R-:W-:Y:S01]  /*9030*/  FFMA.FTZ R145, -R5, R154, R145 ;  /* 0x0000009a05917223 */ /* 0x000fe20000010191 */
[----:B------:R-:W-:-:S02]  /*9040*/  FFMA.FTZ R3, R219, UR44, R3 ;  /* 0x0000002cdb037c23 */ /* 0x000fc40008010003 */
[----:B------:R-:W-:Y:S02]  /*9050*/  FFMA.FTZ R69, R220, UR44, R69 ;  /* 0x0000002cdc457c23 */ /* 0x000fe40008010045 */
[----:B------:R-:W-:Y:S01]  /*9060*/  FFMA.FTZ R4, -R4, R3, -RZ ;  /* 0x0000000304047223 */ /* 0x000fe200000109ff */
[----:B------:R-:W-:-:S04]  /*9070*/  FMUL.FTZ R3, R213, UR44 ;  /* 0x0000002cd5037c20 */ /* 0x000fc80008410000 */
[----:B------:R-:W-:-:S04]  /*9080*/  FFMA.FTZ R3, R220, UR45, -R3 ;  /* 0x0000002ddc037c23 */ /* 0x000fc80008010803 */
[C---:B------:R-:W-:Y:S01]  /*9090*/  FMUL.FTZ R3, R5.reuse, R3 ;  /* 0x0000000305037220 */ /* 0x040fe20000410000 */
[----:B------:R-:W-:Y:S01]  /*90a0*/  FFMA.FTZ R5, -R5, R69, -RZ ;  /* 0x0000004505057223 */ /* 0x000fe200000109ff */
[----:B------:R-:W-:-:S04]  /*90b0*/  FADD.FTZ R69, R134, R134 ;  /* 0x0000008686457221 */ /* 0x000fc80000010000 */
[C---:B------:R-:W-:Y:S01]  /*90c0*/  FFMA.FTZ R145, -R69.reuse, R29, R145 ;  /* 0x0000001d45917223 */ /* 0x040fe20000010191 */
[----:B------:R-:W-:Y:S01]  /*90d0*/  FFMA.FTZ R68, R69, R70, R68 ;  /* 0x0000004645447223 */ /* 0x000fe20000010044 */
[C---:B------:R-:W-:Y:S01]  /*90e0*/  FMUL.FTZ R29, R212.reuse, UR44 ;  /* 0x0000002cd41d7c20 */ /* 0x040fe20008410000 */
[----:B------:R-:W-:-:S03]  /*90f0*/  FMUL.FTZ R70, R212, UR45 ;  /* 0x0000002dd4467c20 */ /* 0x000fc60008410000 */
[C---:B------:R-:W-:Y:S01]  /*9100*/  FFMA.FTZ R29, R221.reuse, UR45, -R29 ;  /* 0x0000002ddd1d7c23 */ /* 0x040fe2000801081d */
[----:B------:R-:W-:-:S03]  /*9110*/  FFMA.FTZ R70, R221, UR44, R70 ;  /* 0x0000002cdd467c23 */ /* 0x000fc60008010046 */
[C---:B------:R-:W-:Y:S01]  /*9120*/  FMUL.FTZ R29, R69.reuse, R29 ;  /* 0x0000001d451d7220 */ /* 0x040fe20000410000 */
[----:B------:R-:W-:Y:S01]  /*9130*/  FFMA.FTZ R69, -R69, R70, -RZ ;  /* 0x0000004645457223 */ /* 0x000fe200000109ff */
[----:B------:R-:W-:-:S04]  /*9140*/  FADD.FTZ R70, R133, R133 ;  /* 0x0000008585467221 */ /* 0x000fc80000010000 */
[----:B------:R-:W-:Y:S01]  /*9150*/  FFMA.FTZ R27, R70, R27, R68 ;  /* 0x0000001b461b7223 */ /* 0x000fe20000010044 */
[----:B------:R-:W-:Y:S01]  /*9160*/  FMUL.FTZ R68, R210, UR44 ;  /* 0x0000002cd2447c20 */ /* 0x000fe20008410000 */
[----:B------:R-:W-:-:S03]  /*9170*/  FFMA.FTZ R28, -R70, R28, R145 ;  /* 0x0000001c461c7223 */ /* 0x000fc60000010191 */
[----:B------:R-:W-:-:S04]  /*9180*/  FFMA.FTZ R68, R223, UR45, -R68 ;  /* 0x0000002ddf447c23 */ /* 0x000fc80008010844 */
[C---:B------:R-:W-:Y:S01]  /*9190*/  FMUL.FTZ R68, R70.reuse, R68 ;  /* 0x0000004446447220 */ /* 0x040fe20000410000 */
[----:B------:R-:W-:Y:S01]  /*91a0*/  FFMA.FTZ R70, -R70, R78, -RZ ;  /* 0x0000004e46467223 */ /* 0x000fe200000109ff */
[C---:B------:R-:W-:Y:S01]  /*91b0*/  FMUL.FTZ R78, R37.reuse, -R35 ;  /* 0x80000023254e7220 */ /* 0x040fe20000410000 */
[----:B------:R-:W-:-:S03]  /*91c0*/  FMUL.FTZ R37, R37, -R65 ;  /* 0x8000004125257220 */ /* 0x000fc60000410000 */
[C---:B------:R-:W-:Y:S01]  /*91d0*/  FFMA.FTZ R78, R38.reuse, R65, -R78 ;  /* 0x00000041264e7223 */ /* 0x040fe2000001084e */
[----:B------:R-:W-:Y:S01]  /*91e0*/  FFMA.FTZ R38, R38, R35, R37 ;  /* 0x0000002326267223 */ /* 0x000fe20000010025 */
[----:B------:R-:W-:Y:S02]  /*91f0*/  FADD.FTZ R37, R132, R132 ;  /* 0x0000008484257221 */ /* 0x000fe40000010000 */
[----:B------:R-:W-:Y:S01]  /*9200*/  FADD.FTZ R187, R187, R78 ;  /* 0x0000004ebbbb7221 */ /* 0x000fe20000010000 */
[----:B------:R-:W-:Y:S01]  /*9210*/  FADD.FTZ R188, -R188, R38 ;  /* 0x00000026bcbc7221 */ /* 0x000fe20000010100 */
[----:B------:R-:W-:Y:S01]  /*9220*/  FFMA.FTZ R26, R37, R26, R27 ;  /* 0x0000001a251a7223 */ /* 0x000fe2000001001b */
[----:B------:R-:W-:Y:S01]  /*9230*/  FMUL.FTZ R27, R211, UR44 ;  /* 0x0000002cd31b7c20 */ /* 0x000fe20008410000 */
[----:B------:R-:W-:Y:S01]  /*9240*/  FFMA.FTZ R23, -R37, R23, R28 ;  /* 0x0000001725177223 */ /* 0x000fe2000001011c */
[----:B------:R-:W-:Y:S01]  /*9250*/  FFMA.FTZ R38, R224, UR44, R79 ;  /* 0x0000002ce0267c23 */ /* 0x000fe2000801004f */
[----:B------:R-:W-:Y:S01]  /*9260*/  FMUL.FTZ R79, R40, -R187 ;  /* 0x800000bb284f7220 */ /* 0x000fe20000410000 */
[----:B------:R-:W-:-:S03]  /*9270*/  FFMA.FTZ R28, R224, UR45, -R27 ;  /* 0x0000002de01c7c23 */ /* 0x000fc6000801081b */
[----:B------:R-:W-:Y:S01]  /*9280*/  FFMA.FTZ R79, R41, R188, R79 ;  /* 0x000000bc294f7223 */ /* 0x000fe2000001004f */
[C---:B------:R-:W-:Y:S01]  /*9290*/  FMUL.FTZ R27, R37.reuse, R28 ;  /* 0x0000001c251b7220 */ /* 0x040fe20000410000 */
[----:B------:R-:W-:Y:S01]  /*92a0*/  FMUL.FTZ R28, R40, -R188 ;  /* 0x800000bc281c7220 */ /* 0x000fe20000410000 */
[----:B------:R-:W-:Y:S01]  /*92b0*/  FFMA.FTZ R37, -R37, R38, -RZ ;  /* 0x0000002625257223 */ /* 0x000fe200000109ff */
[----:B------:R-:W-:Y:S01]  /*92c0*/  FADD.FTZ R186, -R186, R79 ;  /* 0x0000004fbaba7221 */ /* 0x000fe20000010100 */
[----:B------:R-:W-:Y:S01]  /*92d0*/  FMUL.FTZ R79, R209, UR45 ;  /* 0x0000002dd14f7c20 */ /* 0x000fe20008410000 */
[----:B------:R-:W-:Y:S01]  /*92e0*/  FFMA.FTZ R28, R41, R187, -R28 ;  /* 0x000000bb291c7223 */ /* 0x000fe2000001081c */
[----:B------:R-:W-:Y:S01]  /*92f0*/  FADD.FTZ R41, R131, R131 ;  /* 0x0000008383297221 */ /* 0x000fe20000010000 */
[----:B------:R-:W-:Y:S01]  /*9300*/  FMUL.FTZ R38, R231, UR45 ;  /* 0x0000002de7267c20 */ /* 0x000fe20008410000 */
[----:B------:R-:W-:Y:S01]  /*9310*/  FFMA.FTZ R79, R226, UR44, R79 ;  /* 0x0000002ce24f7c23 */ /* 0x000fe2000801004f */
[----:B------:R-:W-:Y:S01]  /*9320*/  FADD.FTZ R185, R185, R28 ;  /* 0x0000001cb9b97221 */ /* 0x000fe20000010000 */
[C---:B------:R-:W-:Y:S01]  /*9330*/  FFMA.FTZ R107, R41.reuse, R20, R26 ;  /* 0x00000014296b7223 */ /* 0x040fe2000001001a */
[C---:B------:R-:W-:Y:S01]  /*9340*/  FMUL.FTZ R20, R208.reuse, UR44 ;  /* 0x0000002cd0147c20 */ /* 0x040fe20008410000 */
[----:B------:R-:W-:Y:S01]  /*9350*/  FMUL.FTZ R26, R208, UR45 ;  /* 0x0000002dd01a7c20 */ /* 0x000fe20008410000 */
[----:B------:R-:W-:Y:S01]  /*9360*/  FFMA.FTZ R19, -R41, R19, R23 ;  /* 0x0000001329137223 */ /* 0x000fe20000010117 */
[----:B------:R-:W-:Y:S01]  /*9370*/  FMUL.FTZ R23, R42, -R185 ;  /* 0x800000b92a177220 */ /* 0x000fe20000410000 */
[C---:B------:R-:W-:Y:S01]  /*9380*/  FFMA.FTZ R20, R225.reuse, UR45, -R20 ;  /* 0x0000002de1147c23 */ /* 0x040fe20008010814 */
[----:B------:R-:W-:Y:S01]  /*9390*/  FFMA.FTZ R26, R225, UR44, R26 ;  /* 0x0000002ce11a7c23 */ /* 0x000fe2000801001a */
[----:B------:R-:W-:-:S02]  /*93a0*/  FMUL.FTZ R40, R206, UR45 ;  /* 0x0000002dce287c20 */ /* 0x000fc40008410000 */
[C---:B------:R-:W-:Y:S01]  /*93b0*/  FMUL.FTZ R20, R41.reuse, R20 ;  /* 0x0000001429147220 */ /* 0x040fe20000410000 */
[----:B------:R-:W-:Y:S01]  /*93c0*/  FFMA.FTZ R41, -R41, R26, -RZ ;  /* 0x0000001a29297223 */ /* 0x000fe200000109ff */
[----:B------:R-:W-:-:S04]  /*93d0*/  FMUL.FTZ R26, R42, -R186 ;  /* 0x800000ba2a1a7220 */ /* 0x000fc80000410000 */
[C---:B------:R-:W-:Y:S01]  /*93e0*/  FFMA.FTZ R28, R43.reuse, R185, -R26 ;  /* 0x000000b92b1c7223 */ /* 0x040fe2000001081a */
[----:B------:R-:W-:Y:S01]  /*93f0*/  FFMA.FTZ R43, R43, R186, R23 ;  /* 0x000000ba2b2b7223 */ /* 0x000fe20000010017 */
[C---:B------:R-:W-:Y:S01]  /*9400*/  FFMA.FTZ R23, -R6.reuse, R156, R19 ;  /* 0x0000009c06177223 */ /* 0x040fe20000010113 */
[----:B------:R-:W-:Y:S01]  /*9410*/  FFMA.FTZ R26, R6, R18, R107 ;  /* 0x00000012061a7223 */ /* 0x000fe2000001006b */
[----:B------:R-:W-:Y:S01]  /*9420*/  FADD.FTZ R183, R183, R28 ;  /* 0x0000001cb7b77221 */ /* 0x000fe20000010000 */
[----:B------:R-:W-:Y:S01]  /*9430*/  FADD.FTZ R19, -R184, R43 ;  /* 0x0000002bb8137221 */ /* 0x000fe20000010100 */
[----:B------:R-:W-:Y:S01]  /*9440*/  FMUL.FTZ R43, R209, UR44 ;  /* 0x0000002cd12b7c20 */ /* 0x000fe20008410000 */
[----:B------:R-:W-:Y:S01]  /*9450*/  FFMA.FTZ R71, R7, R71, R26 ;  /* 0x0000004707477223 */ /* 0x000fe2000001001a */
[----:B------:R-:W-:Y:S01]  /*9460*/  FMUL.FTZ R26, R207, UR44 ;  /* 0x0000002ccf1a7c20 */ /* 0x000fe20008410000 */
[----:B------:R-:W-:Y:S01]  /*9470*/  FMUL.FTZ R28, R44, -R19 ;  /* 0x800000132c1c7220 */ /* 0x000fe20000410000 */
[----:B------:R-:W-:Y:S01]  /*9480*/  FFMA.FTZ R43, R226, UR45, -R43 ;  /* 0x0000002de22b7c23 */ /* 0x000fe2000801082b */
[-C--:B------:R-:W-:Y:S01]  /*9490*/  FMUL.FTZ R44, R44, -R183.reuse ;  /* 0x800000b72c2c7220 */ /* 0x080fe20000410000 */
[----:B------:R-:W-:Y:S01]  /*94a0*/  FFMA.FTZ R26, R227, UR45, -R26 ;  /* 0x0000002de31a7c23 */ /* 0x000fe2000801081a */
[C---:B------:R-:W-:Y:S01]  /*94b0*/  FFMA.FTZ R28, R45.reuse, R183, -R28 ;  /* 0x000000b72d1c7223 */ /* 0x040fe2000001081c */
[----:B------:R-:W-:Y:S01]  /*94c0*/  FMUL.FTZ R18, R6, R43 ;  /* 0x0000002b06127220 */ /* 0x000fe20000410000 */
[----:B------:R-:W-:Y:S01]  /*94d0*/  FFMA.FTZ R43, R45, R19, R44 ;  /* 0x000000132d2b7223 */ /* 0x000fe2000001002c */
[----:B------:R-:W-:Y:S01]  /*94e0*/  FFMA.FTZ R45, -R7, R158, R23 ;  /* 0x0000009e072d7223 */ /* 0x000fe20000010117 */
[----:B------:R-:W-:Y:S01]  /*94f0*/  FADD.FTZ R181, R181, R28 ;  /* 0x0000001cb5b57221 */ /* 0x000fe20000010000 */
[----:B------:R-:W-:Y:S01]  /*9500*/  FMUL.FTZ R28, R207, UR45 ;  /* 0x0000002dcf1c7c20 */ /* 0x000fe20008410000 */
[----:B------:R-:W-:Y:S01]  /*9510*/  FADD.FTZ R182, -R182, R43 ;  /* 0x0000002bb6b67221 */ /* 0x000fe20000010100 */
[----:B------:R-:W-:Y:S01]  /*9520*/  FMUL.FTZ R23, R7, R26 ;  /* 0x0000001a07177220 */ /* 0x000fe20000410000 */
[----:B------:R-:W-:Y:S01]  /*9530*/  FMUL.FTZ R26, R231, UR44 ;  /* 0x0000002ce71a7c20 */ /* 0x000fe20008410000 */
[----:B------:R-:W-:Y:S01]  /*9540*/  FFMA.FTZ R28, R227, UR44, R28 ;  /* 0x0000002ce31c7c23 */ /* 0x000fe2000801001c */
[C---:B------:R-:W-:Y:S01]  /*9550*/  FMUL.FTZ R43, R47.reuse, -R182 ;  /* 0x800000b62f2b7220 */ /* 0x040fe20000410000 */
[----:B------:R-:W-:Y:S01]  /*9560*/  FMUL.FTZ R47, R47, -R181 ;  /* 0x800000b52f2f7220 */ /* 0x000fe20000410000 */
[----:B------:R-:W-:Y:S01]  /*9570*/  FFMA.FTZ R6, -R6, R79, -RZ ;  /* 0x0000004f06067223 */ /* 0x000fe200000109ff */
[----:B------:R-:W-:Y:S01]  /*9580*/  FFMA.FTZ R7, -R7, R28, -RZ ;  /* 0x0000001c07077223 */ /* 0x000fe200000109ff */
[C---:B------:R-:W-:Y:S01]  /*9590*/  FFMA.FTZ R28, R48.reuse, R181, -R43 ;  /* 0x000000b5301c7223 */ /* 0x040fe2000001082b */
[----:B------:R-:W-:Y:S01]  /*95a0*/  FFMA.FTZ R43, R48, R182, R47 ;  /* 0x000000b6302b7223 */ /* 0x000fe2000001002f */
[C---:B------:R-:W-:Y:S01]  /*95b0*/  FFMA.FTZ R47, R201.reuse, UR45, -R26 ;  /* 0x0000002dc92f7c23 */ /* 0x040fe2000801081a */
[----:B------:R-:W-:Y:S01]  /*95c0*/  FFMA.FTZ R79, R201, UR44, R38 ;  /* 0x0000002cc94f7c23 */ /* 0x000fe20008010026 */
[----:B------:R-:W-:Y:S01]  /*95d0*/  FADD.FTZ R179, R179, R28 ;  /* 0x0000001cb3b37221 */ /* 0x000fe20000010000 */
[----:B------:R-:W-:Y:S01]  /*95e0*/  FADD.FTZ R43, -R180, R43 ;  /* 0x0000002bb42b7221 */ /* 0x000fe20000010100 */
[----:B------:R-:W-:Y:S01]  /*95f0*/  FMUL.FTZ R26, R12, R47 ;  /* 0x0000002f0c1a7220 */ /* 0x000fe20000410000 */
[----:B------:R-:W-:Y:S01]  /*9600*/  FMUL.FTZ R38, R206, UR44 ;  /* 0x0000002cce267c20 */ /* 0x000fe20008410000 */
[C---:B------:R-:W-:Y:S01]  /*9610*/  FMUL.FTZ R28, R49.reuse, -R179 ;  /* 0x800000b3311c7220 */ /* 0x040fe20000410000 */
[----:B------:R-:W-:Y:S01]  /*9620*/  FMUL.FTZ R47, R49, -R43 ;  /* 0x8000002b312f7220 */ /* 0x000fe20000410000 */
[----:B------:R-:W-:Y:S01]  /*9630*/  FFMA.FTZ R72, R8, R72, R71 ;  /* 0x0000004808487223 */ /* 0x000fe20000010047 */
[C---:B------:R-:W-:Y:S01]  /*9640*/  FFMA.FTZ R49, R205.reuse, UR45, -R38 ;  /* 0x0000002dcd317c23 */ /* 0x040fe20008010826 */
[----:B------:R-:W-:Y:S01]  /*9650*/  FFMA.FTZ R71, R205, UR44, R40 ;  /* 0x0000002ccd477c23 */ /* 0x000fe20008010028 */
[C---:B------:R-:W-:Y:S01]  /*9660*/  FFMA.FTZ R47, R50.reuse, R179, -R47 ;  /* 0x000000b3322f7223 */ /* 0x040fe2000001082f */
[----:B------:R-:W-:Y:S01]  /*9670*/  FFMA.FTZ R50, R50, R43, R28 ;  /* 0x0000002b32327223 */ /* 0x000fe2000001001c */
[C---:B------:R-:W-:Y:S01]  /*9680*/  FMUL.FTZ R38, R8.reuse, R49 ;  /* 0x0000003108267220 */ /* 0x040fe20000410000 */
[C---:B------:R-:W-:Y:S01]  /*9690*/  FFMA.FTZ R28, -R8.reuse, R71, -RZ ;  /* 0x00000047081c7223 */ /* 0x040fe200000109ff */
[----:B------:R-:W-:Y:S01]  /*96a0*/  FFMA.FTZ R45, -R8, R160, R45 ;  /* 0x000000a0082d7223 */ /* 0x000fe2000001012d */
[----:B------:R-:W-:Y:S01]  /*96b0*/  FADD.FTZ R8, -R13, R50 ;  /* 0x000000320d087221 */ /* 0x000fe20000010100 */
[----:B------:R-:W-:Y:S01]  /*96c0*/  FADD.FTZ R14, R14, R47 ;  /* 0x0000002f0e0e7221 */ /* 0x000fe20000010000 */
[C---:B------:R-:W-:Y:S01]  /*96d0*/  FMUL.FTZ R47, R204.reuse, UR44 ;  /* 0x0000002ccc2f7c20 */ /* 0x040fe20008410000 */
[----:B------:R-:W-:Y:S01]  /*96e0*/  FMUL.FTZ R49, R204, UR45 ;  /* 0x0000002dcc317c20 */ /* 0x000fe20008410000 */
[C---:B------:R-:W-:Y:S01]  /*96f0*/  FMUL.FTZ R40, R52.reuse, -R8 ;  /* 0x8000000834287220 */ /* 0x040fe20000410000 */
[-C--:B------:R-:W-:Y:S01]  /*9700*/  FMUL.FTZ R13, R52, -R14.reuse ;  /* 0x8000000e340d7220 */ /* 0x080fe20000410000 */
[C---:B------:R-:W-:Y:S01]  /*9710*/  FFMA.FTZ R42, R228.reuse, UR45, -R47 ;  /* 0x0000002de42a7c23 */ /* 0x040fe2000801082f */
[----:B------:R-:W-:Y:S01]  /*9720*/  FFMA.FTZ R48, R228, UR44, R49 ;  /* 0x0000002ce4307c23 */ /* 0x000fe20008010031 */
[C---:B------:R-:W-:Y:S01]  /*9730*/  FFMA.FTZ R44, R53.reuse, R14, -R40 ;  /* 0x0000000e352c7223 */ /* 0x040fe20000010828 */
[----:B------:R-:W-:Y:S01]  /*9740*/  FFMA.FTZ R13, R53, R8, R13 ;  /* 0x00000008350d7223 */ /* 0x000fe2000001000d */
[C---:B------:R-:W-:Y:S01]  /*9750*/  FMUL.FTZ R40, R9.reuse, R42 ;  /* 0x0000002a09287220 */ /* 0x040fe20000410000 */
[----:B------:R-:W-:Y:S01]  /*9760*/  FFMA.FTZ R42, -R9, R48, -RZ ;  /* 0x00000030092a7223 */ /* 0x000fe200000109ff */
[----:B------:R-:W-:Y:S01]  /*9770*/  FADD.FTZ R17, R17, R44 ;  /* 0x0000002c11117221 */ /* 0x000fe20000010000 */
[C---:B------:R-:W-:Y:S01]  /*9780*/  FFMA.FTZ R73, R9.reuse, R73, R72 ;  /* 0x0000004909497223 */ /* 0x040fe20000010048 */
[----:B------:R-:W-:Y:S01]  /*9790*/  FFMA.FTZ R45, -R9, R162, R45 ;  /* 0x000000a2092d7223 */ /* 0x000fe2000001012d */
[C---:B------:R-:W-:Y:S01]  /*97a0*/  FMUL.FTZ R44, R203.reuse, UR44 ;  /* 0x0000002ccb2c7c20 */ /* 0x040fe20008410000 */
[----:B------:R-:W-:Y:S01]  /*97b0*/  FMUL.FTZ R48, R203, UR45 ;  /* 0x0000002dcb307c20 */ /* 0x000fe20008410000 */
[----:B------:R-:W-:Y:S01]  /*97c0*/  FADD.FTZ R9, -R16, R13 ;  /* 0x0000000d10097221 */ /* 0x000fe20000010100 */
[----:B------:R-:W-:Y:S01]  /*97d0*/  FMUL.FTZ R16, R55, -R17 ;  /* 0x8000001137107220 */ /* 0x000fe20000410000 */
[C---:B------:R-:W-:Y:S01]  /*97e0*/  FFMA.FTZ R47, R229.reuse, UR45, -R44 ;  /* 0x0000002de52f7c23 */ /* 0x040fe2000801082c */
[----:B------:R-:W-:Y:S01]  /*97f0*/  FFMA.FTZ R49, R229, UR44, R48 ;  /* 0x0000002ce5317c23 */ /* 0x000fe20008010030 */
[----:B------:R-:W-:Y:S01]  /*9800*/  FMUL.FTZ R13, R55, -R9 ;  /* 0x80000009370d7220 */ /* 0x000fe20000410000 */
[C---:B------:R-:W-:Y:S01]  /*9810*/  FFMA.FTZ R74, R10.reuse, R74, R73 ;  /* 0x0000004a0a4a7223 */ /* 0x040fe20000010049 */
[C---:B------:R-:W-:Y:S01]  /*9820*/  FMUL.FTZ R48, R10.reuse, R47 ;  /* 0x0000002f0a307220 */ /* 0x040fe20000410000 */
[C---:B------:R-:W-:Y:S01]  /*9830*/  FFMA.FTZ R44, -R10.reuse, R49, -RZ ;  /* 0x000000310a2c7223 */ /* 0x040fe200000109ff */
[----:B------:R-:W-:Y:S01]  /*9840*/  FFMA.FTZ R164, -R10, R164, R45 ;  /* 0x000000a40aa47223 */ /* 0x000fe2000001012d */
[C---:B------:R-:W-:Y:S01]  /*9850*/  FFMA.FTZ R13, R56.reuse, R17, -R13 ;  /* 0x00000011380d7223 */ /* 0x040fe2000001080d */
[----:B------:R-:W-:Y:S01]  /*9860*/  FFMA.FTZ R16, R56, R9, R16 ;  /* 0x0000000938107223 */ /* 0x000fe20000010010 */
[----:B------:R-:W-:Y:S01]  /*9870*/  MOV R10, UR6 ;  /* 0x00000006000a7c02 */ /* 0x000fe20008000f00 */
[----:B------:R-:W-:Y:S01]  /*9880*/  FFMA.FTZ R75, R11, R75, R74 ;  /* 0x0000004b0b4b7223 */ /* 0x000fe2000001004a */
[----:B------:R-:W-:Y:S01]  /*9890*/  SHF.L.U32 R56, R143, 0x5, RZ ;  /* 0x000000058f387819 */ /* 0x000fe200000006ff */
[----:B------:R-:W-:Y:S01]  /*98a0*/  FADD.FTZ R22, R22, R13 ;  /* 0x0000000d16167221 */ /* 0x000fe20000010000 */
[-C--:B------:R-:W-:Y:S01]  /*98b0*/  @!P0 LEA R49, R10, R141.reuse, 0x4 ;  /* 0x0000008d0a318211 */ /* 0x080fe200078e20ff */
[----:B------:R-:W-:Y:S01]  /*98c0*/  FADD.FTZ R16, -R21, R16 ;  /* 0x0000001015107221 */ /* 0x000fe20000010100 */
[----:B------:R-:W-:Y:S01]  /*98d0*/  IADD3 R10, R56, 0x1, RZ ;  /* 0x00000001380a7810 */ /* 0x000fe20007ffe0ff */
[----:B------:R-:W-:Y:S01]  /*98e0*/  FMUL.FTZ R21, R202, UR45 ;  /* 0x0000002dca157c20 */ /* 0x000fe20008410000 */
[----:B------:R-:W-:Y:S01]  /*98f0*/  IADD3 R45, R56, 0x3, RZ ;  /* 0x00000003382d7810 */ /* 0x000fe20007ffe0ff */
[----:B------:R-:W-:Y:S01]  /*9900*/  FMUL.FTZ R13, R202, UR44 ;  /* 0x0000002cca0d7c20 */ /* 0x000fe20008410000 */
[----:B------:R-:W-:Y:S01]  /*9910*/  LEA.HI.SX32 R72, R10, R56, 0x1b ;  /* 0x000000380a487211 */ /* 0x000fe200078fdaff */
[----:B------:R-:W-:Y:S01]  /*9920*/  FMUL.FTZ R10, R58, -R22 ;  /* 0x800000163a0a7220 */ /* 0x000fe20000410000 */
[----:B------:R-:W-:Y:S01]  /*9930*/  FFMA.FTZ R50, R230, UR44, R21 ;  /* 0x0000002ce6327c23 */ /* 0x000fe20008010015 */
[----:B------:R-:W-:Y:S01]  /*9940*/  LEA.HI.SX32 R78, R45, R56, 0x1b ;  /* 0x000000382d4e7211 */ /* 0x000fe200078fdaff */
[-C--:B------:R-:W-:Y:S01]  /*9950*/  FMUL.FTZ R21, R58, -R16.reuse ;  /* 0x800000103a157220 */ /* 0x080fe20000410000 */
[C---:B------:R-:W-:Y:S01]  /*9960*/  FFMA.FTZ R45, R59.reuse, R16, R10 ;  /* 0x000000103b2d7223 */ /* 0x040fe2000001000a */
[----:B------:R-:W-:Y:S01]  /*9970*/  FFMA.FTZ R52, R230, UR45, -R13 ;  /* 0x0000002de6347c23 */ /* 0x000fe2000801080d */
[----:B------:R-:W-:Y:S01]  /*9980*/  IADD3 R13, R56, 0x2, RZ ;  /* 0x00000002380d7810 */ /* 0x000fe20007ffe0ff */
[----:B------:R-:W-:Y:S01]  /*9990*/  FFMA.FTZ R10, R59, R22, -R21 ;  /* 0x000000163b0a7223 */ /* 0x000fe20000010815 */
[----:B------:R-:W-:Y:S01]  /*99a0*/  FADD.FTZ R21, -R24, R45 ;  /* 0x0000002d18157221 */ /* 0x000fe20000010100 */
[----:B------:R-:W-:Y:S01]  /*99b0*/  LEA R45, R72, R141, 0x2 ;  /* 0x0000008d482d7211 */ /* 0x000fe200078e10ff */
[----:B------:R0:W-:Y:S01]  /*99c0*/  @!P0 STS.128 [R49+0x8b80], R60 ;  /* 0x008b803c31008388 */ /* 0x0001e20000000c00 */
[----:B------:R-:W-:Y:S01]  /*99d0*/  FADD.FTZ R25, R25, R10 ;  /* 0x0000000a19197221 */ /* 0x000fe20000010000 */
[C---:B------:R-:W-:Y:S01]  /*99e0*/  FMUL.FTZ R10, R80.reuse, -R21 ;  /* 0x80000015500a7220 */ /* 0x040fe20000410000 */
[----:B------:R-:W-:Y:S01]  /*99f0*/  LEA.HI.SX32 R74, R13, R56, 0x1b ;  /* 0x000000380d4a7211 */ /* 0x000fe200078fdaff */
[----:B------:R-:W-:Y:S01]  /*9a00*/  FFMA.FTZ R50, -R11, R50, -RZ ;  /* 0x000000320b327223 */ /* 0x000fe200000109ff */
[-C--:B------:R-:W-:Y:S01]  /*9a10*/  FMUL.FTZ R80, R80, -R25.reuse ;  /* 0x8000001950507220 */ /* 0x080fe20000410000 */
[----:B------:R-:W-:Y:S01]  /*9a20*/  LEA.HI.SX32 R56, R56, R56, 0x1b ;  /* 0x0000003838387211 */ /* 0x000fe200078fdaff */
[C---:B------:R-:W-:Y:S01]  /*9a30*/  FFMA.FTZ R10, R81.reuse, R25, -R10 ;  /* 0x00000019510a7223 */ /* 0x040fe2000001080a */
[----:B------:R-:W-:Y:S01]  /*9a40*/  LEA R47, R74, R141, 0x2 ;  /* 0x0000008d4a2f7211 */ /* 0x000fe200078e10ff */
[----:B------:R-:W-:Y:S01]  /*9a50*/  FFMA.FTZ R81, R81, R21, R80 ;  /* 0x0000001551517223 */ /* 0x000fe20000010050 */
[-C--:B------:R-:W-:Y:S01]  /*9a60*/  LEA R13, R56, R141.reuse, 0x2 ;  /* 0x0000008d380d7211 */ /* 0x080fe200078e10ff */
[----:B------:R-:W-:Y:S01]  /*9a70*/  FADD.FTZ R10, R177, R10 ;  /* 0x0000000ab10a7221 */ /* 0x000fe20000010000 */
[----:B------:R-:W-:Y:S01]  /*9a80*/  LEA R78, R78, R141, 0x2 ;  /* 0x0000008d4e4e7211 */ /* 0x000fe200078e10ff */
[----:B------:R-:W-:Y:S01]  /*9a90*/  FADD.FTZ R178, -R178, R81 ;  /* 0x00000051b2b27221 */ /* 0x000fe20000010100 */
[----:B------:R-:W-:Y:S01]  /*9aa0*/  FMUL.FTZ R52, R11, R52 ;  /* 0x000000340b347220 */ /* 0x000fe20000410000 */
[----:B------:R-:W-:Y:S01]  /*9ab0*/  FMUL.FTZ R24, R82, -R10 ;  /* 0x8000000a52187220 */ /* 0x000fe20000410000 */
[----:B------:R1:W-:Y:S01]  /*9ac0*/  STS [R13+0x2100], R66 ;  /* 0x002100420d007388 */ /* 0x0003e20000000800 */
[----:B------:R-:W-:Y:S01]  /*9ad0*/  FMUL.FTZ R56, R96, R43 ;  /* 0x0000002b60387220 */ /* 0x000fe20000410000 */
[----:B------:R-:W-:Y:S01]  /*9ae0*/  FFMA.FTZ R227, -R95, R36, R227 ;  /* 0x000000245fe37223 */ /* 0x000fe200000101e3 */
[----:B------:R-:W-:Y:S01]  /*9af0*/  FFMA.FTZ R58, -R94, R33, R205 ;  /* 0x000000215e3a7223 */ /* 0x000fe200000101cd */
[----:B------:R2:W-:Y:S01]  /*9b00*/  STS [R45+0x2104], R34 ;  /* 0x002104222d007388 */ /* 0x0005e20000000800 */
[----:B0-----:R-:W-:Y:S01]  /*9b10*/  FMUL.FTZ R63, R209, R56 ;  /* 0x00000038d13f7220 */ /* 0x001fe20000410000 */
[----:B------:R-:W-:Y:S01]  /*9b20*/  FFMA.FTZ R12, -R12, R79, -RZ ;  /* 0x0000004f0c0c7223 */ /* 0x000fe200000109ff */
[----:B------:R-:W-:Y:S01]  /*9b30*/  FMUL.FTZ R79, R16, UR57 ;  /* 0x00000039104f7c20 */ /* 0x000fe20008410000 */
[----:B------:R0:W-:Y:S01]  /*9b40*/  STS [R47+0x2108], R64 ;  /* 0x002108402f007388 */ /* 0x0001e20000000800 */
[----:B------:R-:W-:Y:S01]  /*9b50*/  FMUL.FTZ R62, R192, UR57 ;  /* 0x00000039c03e7c20 */ /* 0x000fe20008410000 */
[----:B-1----:R-:W-:Y:S01]  /*9b60*/  FMUL.FTZ R66, R182, UR57 ;  /* 0x00000039b6427c20 */ /* 0x002fe20008410000 */
[----:B------:R-:W-:Y:S01]  /*9b70*/  FFMA.FTZ R11, -R11, R166, R164 ;  /* 0x000000a60b0b7223 */ /* 0x000fe200000101a4 */
[----:B------:R1:W-:Y:S01]  /*9b80*/  STS [R78+0x210c], R77 ;  /* 0x00210c4d4e007388 */ /* 0x0003e20000000800 */
[----:B------:R-:W-:Y:S01]  /*9b90*/  FFMA.FTZ R228, -R93, R32, R228 ;  /* 0x000000205de47223 */ /* 0x000fe200000101e4 */
[-C--:B--2---:R-:W-:Y:S01]  /*9ba0*/  FMUL.FTZ R45, R82, -R178.reuse ;  /* 0x800000b2522d7220 */ /* 0x084fe20000410000 */
[----:B------:R-:W-:Y:S01]  /*9bb0*/  FFMA.FTZ R62, R191, UR58, R62 ;  /* 0x0000003abf3e7c23 */ /* 0x000fe2000801003e */
[----:B------:R2:W-:Y:S01]  /*9bc0*/  STS [R13+0x2110], R2 ;  /* 0x002110020d007388 */ /* 0x0005e20000000800 */
[----:B------:R-:W-:Y:S01]  /*9bd0*/  FFMA.FTZ R66, R181, UR58, R66 ;  /* 0x0000003ab5427c23 */ /* 0x000fe20008010042 */
[----:B0-----:R-:W-:Y:S01]  /*9be0*/  FFMA.FTZ R47, R83, R178, R24 ;  /* 0x000000b2532f7223 */ /* 0x001fe20000010018 */
[----:B------:R-:W-:Y:S01]  /*9bf0*/  FFMA.FTZ R24, -R104, R54, R217 ;  /* 0x0000003668187223 */ /* 0x000fe200000101d9 */
[----:B------:R0:W-:Y:S01]  /*9c00*/  STS [R13+0x2118], R0 ;  /* 0x002118000d007388 */ /* 0x0001e20000000800 */
[----:B-1----:R-:W-:-:S03]  /*9c10*/  FFMA.FTZ R78, R22, UR58, R79 ;  /* 0x0000003a164e7c23 */ /* 0x002fc6000801004f */
[----:B------:R1:W-:Y:S01]  /*9c20*/  STS [R13+0x2120], R3 ;  /* 0x002120030d007388 */ /* 0x0003e20000000800 */
[----:B--2---:R-:W-:Y:S01]  /*9c30*/  FFMA.FTZ R2, R83, R10, -R45 ;  /* 0x0000000a53027223 */ /* 0x004fe2000001082d */
[----:B------:R-:W-:Y:S02]  /*9c40*/  FADD.FTZ R45, -R176, R47 ;  /* 0x0000002fb02d7221 */ /* 0x000fe40000010100 */
[----:B------:R2:W-:Y:S01]  /*9c50*/  STS [R13+0x2124], R5 ;  /* 0x002124050d007388 */ /* 0x0005e20000000800 */
[----:B------:R-:W-:Y:S01]  /*9c60*/  FFMA.FTZ R47, -R101, R39, R220 ;  /* 0x00000027652f7223 */ /* 0x000fe200000101dc */
[----:B------:R-:W-:Y:S01]  /*9c70*/  FADD.FTZ R175, R175, R2 ;  /* 0x00000002afaf7221 */ /* 0x000fe20000010000 */
[C---:B0-----:R-:W-:Y:S01]  /*9c80*/  FMUL.FTZ R0, R84.reuse, -R45 ;  /* 0x8000002d54007220 */ /* 0x041fe20000410000 */
[----:B------:R-:W-:Y:S02]  /*9c90*/  STS [R13+0x2148], R18 ;  /* 0x002148120d007388 */ /* 0x000fe40000000800 */
[-C--:B------:R-:W-:Y:S01]  /*9ca0*/  FMUL.FTZ R84, R84, -R175.reuse ;  /* 0x800000af54547220 */ /* 0x080fe20000410000 */
[C---:B------:R-:W-:Y:S01]  /*9cb0*/  FFMA.FTZ R0, R85.reuse, R175, -R0 ;  /* 0x000000af55007223 */ /* 0x040fe20000010800 */
[----:B------:R-:W-:Y:S02]  /*9cc0*/  STS [R13+0x2140], R20 ;  /* 0x002140140d007388 */ /* 0x000fe40000000800 */
[----:B------:R-:W-:Y:S01]  /*9cd0*/  FFMA.FTZ R85, R85, R45, R84 ;  /* 0x0000002d55557223 */ /* 0x000fe20000010054 */
[----:B------:R-:W-:Y:S01]  /*9ce0*/  FADD.FTZ R0, R173, R0 ;  /* 0x00000000ad007221 */ /* 0x000fe20000010000 */
[----:B------:R-:W-:Y:S02]  /*9cf0*/  STS [R13+0x211c], R4 ;  /* 0x00211c040d007388 */ /* 0x000fe40000000800 */
[----:B------:R-:W-:Y:S01]  /*9d00*/  FADD.FTZ R174, -R174, R85 ;  /* 0x00000055aeae7221 */ /* 0x000fe20000010100 */
[----:B------:R-:W-:Y:S01]  /*9d10*/  FMUL.FTZ R2, R86, -R0 ;  /* 0x8000000056027220 */ /* 0x000fe20000410000 */
[----:B------:R-:W-:Y:S01]  /*9d20*/  STS [R13+0x2138], R27 ;  /* 0x0021381b0d007388 */ /* 0x000fe20000000800 */
[----:B------:R-:W-:Y:S01]  /*9d30*/  FMUL.FTZ R85, R94, R19 ;  /* 0x000000135e557220 */ /* 0x000fe20000410000 */
[-C--:B-1----:R-:W-:Y:S01]  /*9d40*/  FMUL.FTZ R3, R86, -R174.reuse ;  /* 0x800000ae56037220 */ /* 0x082fe20000410000 */
[C---:B--2---:R-:W-:Y:S01]  /*9d50*/  FFMA.FTZ R5, R87.reuse, R174, R2 ;  /* 0x000000ae57057223 */ /* 0x044fe20000010002 */
[----:B------:R0:W-:Y:S01]  /*9d60*/  STS [R13+0x2150], R23 ;  /* 0x002150170d007388 */ /* 0x0001e20000000800 */
[----:B------:R-:W-:Y:S01]  /*9d70*/  FMUL.FTZ R81, R174, UR57 ;  /* 0x00000039ae517c20 */ /* 0x000fe20008410000 */
[----:B------:R-:W-:Y:S01]  /*9d80*/  FFMA.FTZ R2, R87, R0, -R3 ;  /* 0x0000000057027223 */ /* 0x000fe20000010803 */
[----:B------:R-:W-:Y:S01]  /*9d90*/  FADD.FTZ R3, -R172, R5 ;  /* 0x00000005ac037221 */ /* 0x000fe20000010100 */
[----:B------:R1:W-:Y:S01]  /*9da0*/  STS [R13+0x2154], R7 ;  /* 0x002154070d007388 */ /* 0x0003e20000000800 */
[----:B------:R-:W-:Y:S01]  /*9db0*/  FFMA.FTZ R86, R0, UR58, R81 ;  /* 0x0000003a00567c23 */ /* 0x000fe20008010051 */
[----:B------:R-:W-:Y:S01]  /*9dc0*/  FADD.FTZ R171, R171, R2 ;  /* 0x00000002abab7221 */ /* 0x000fe20000010000 */
[-C--:B------:R-:W-:Y:S01]  /*9dd0*/  FMUL.FTZ R2, R88, -R3.reuse ;  /* 0x8000000358027220 */ /* 0x080fe20000410000 */
[----:B------:R2:W-:Y:S01]  /*9de0*/  STS [R13+0x215c], R28 ;  /* 0x00215c1c0d007388 */ /* 0x0005e20000000800 */
[----:B------:R-:W-:Y:S01]  /*9df0*/  FMUL.FTZ R5, R104, R3 ;  /* 0x0000000368057220 */ /* 0x000fe20000410000 */
[-C--:B------:R-:W-:Y:S01]  /*9e00*/  FMUL.FTZ R88, R88, -R171.reuse ;  /* 0x800000ab58587220 */ /* 0x080fe20000410000 */
[----:B------:R-:W-:Y:S01]  /*9e10*/  FFMA.FTZ R2, R89, R171, -R2 ;  /* 0x000000ab59027223 */ /* 0x000fe20000010802 */
[----:B0-----:R-:W-:Y:S01]  /*9e20*/  FFMA.FTZ R23, -R105, R57, R216 ;  /* 0x0000003969177223 */ /* 0x001fe200000101d8 */
[----:B------:R-:W-:Y:S01]  /*9e30*/  FMUL.FTZ R27, R104, R171 ;  /* 0x000000ab681b7220 */ /* 0x000fe20000410000 */
[----:B------:R-:W-:Y:S01]  /*9e40*/  FFMA.FTZ R89, R89, R3, R88 ;  /* 0x0000000359597223 */ /* 0x000fe20000010058 */
[----:B------:R-:W-:Y:S01]  /*9e50*/  FADD.FTZ R18, R169, R2 ;  /* 0x00000002a9127221 */ /* 0x000fe20000010000 */
[----:B------:R0:W-:Y:S01]  /*9e60*/  STS [R13+0x213c], R37 ;  /* 0x00213c250d007388 */ /* 0x0001e20000000800 */
[----:B-1----:R-:W-:Y:S01]  /*9e70*/  FMUL.FTZ R7, R122, R27 ;  /* 0x0000001b7a077220 */ /* 0x002fe20000410000 */
[----:B------:R-:W-:Y:S01]  /*9e80*/  FADD.FTZ R170, -R170, R89 ;  /* 0x00000059aaaa7221 */ /* 0x000fe20000010100 */
[----:B------:R-:W-:Y:S01]  /*9e90*/  FMUL.FTZ R20, R105, R18 ;  /* 0x0000001269147220 */ /* 0x000fe20000410000 */
[----:B--2---:R-:W-:Y:S01]  /*9ea0*/  FMUL.FTZ R28, R103, R0 ;  /* 0x00000000671c7220 */ /* 0x004fe20000410000 */
[----:B------:R1:W-:Y:S01]  /*9eb0*/  STS [R13+0x214c], R6 ;  /* 0x00214c060d007388 */ /* 0x0003e20000000800 */
[----:B------:R-:W-:Y:S01]  /*9ec0*/  FMUL.FTZ R2, R105, R170 ;  /* 0x000000aa69027220 */ /* 0x000fe20000410000 */
[----:B------:R-:W-:Y:S01]  /*9ed0*/  FMUL.FTZ R4, R123, R20 ;  /* 0x000000147b047220 */ /* 0x000fe20000410000 */
[----:B------:R-:W-:Y:S01]  /*9ee0*/  FFMA.FTZ R7, R24, R5, -R7 ;  /* 0x0000000518077223 */ /* 0x000fe20000010807 */
[----:B------:R2:W-:Y:S01]  /*9ef0*/  STS [R13+0x2128], R29 ;  /* 0x0021281d0d007388 */ /* 0x0005e20000000800 */
[----:B0-----:R-:W-:Y:S01]  /*9f00*/  FFMA.FTZ R37, -R103, R51, R218 ;  /* 0x0000003367257223 */ /* 0x001fe200000101da */
[-C--:B------:R-:W-:Y:S01]  /*9f10*/  FFMA.FTZ R4, R23, R2.reuse, -R4 ;  /* 0x0000000217047223 */ /* 0x080fe20000010804 */
[----:B------:R-:W-:Y:S01]  /*9f20*/  FMUL.FTZ R2, R123, R2 ;  /* 0x000000027b027220 */ /* 0x000fe20000410000 */
[----:B------:R-:W-:Y:S01]  /*9f30*/  FMUL.FTZ R34, R215, R28 ;  /* 0x0000001cd7227220 */ /* 0x000fe20000410000 */
[----:B------:R-:W-:Y:S01]  /*9f40*/  FMUL.FTZ R5, R122, R5 ;  /* 0x000000057a057220 */ /* 0x000fe20000410000 */
[----:B-1----:R-:W-:Y:S01]  /*9f50*/  FMUL.FTZ R6, R103, R174 ;  /* 0x000000ae67067220 */ /* 0x002fe20000410000 */
[----:B------:R-:W-:Y:S01]  /*9f60*/  FADD.FTZ R4, RZ, R4 ;  /* 0x00000004ff047221 */ /* 0x000fe20000010000 */
[----:B------:R-:W-:Y:S01]  /*9f70*/  FFMA.FTZ R2, R23, R20, R2 ;  /* 0x0000001417027223 */ /* 0x000fe20000010002 */
[----:B------:R0:W-:Y:S01]  /*9f80*/  STS [R13+0x2144], R41 ;  /* 0x002144290d007388 */ /* 0x0001e20000000800 */
[----:B--2---:R-:W-:Y:S01]  /*9f90*/  FMUL.FTZ R29, R102, R175 ;  /* 0x000000af661d7220 */ /* 0x004fe20000410000 */
[----:B------:R-:W-:Y:S01]  /*9fa0*/  FADD.FTZ R4, R4, R7 ;  /* 0x0000000704047221 */ /* 0x000fe20000010000 */
[----:B------:R-:W-:Y:S01]  /*9fb0*/  FFMA.FTZ R5, R24, R27, R5 ;  /* 0x0000001b18057223 */ /* 0x000fe20000010005 */
[----:B------:R-:W-:Y:S01]  /*9fc0*/  FADD.FTZ R2, RZ, R2 ;  /* 0x00000002ff027221 */ /* 0x000fe20000010000 */
[----:B------:R-:W-:Y:S01]  /*9fd0*/  FMUL.FTZ R7, R102, R45 ;  /* 0x0000002d66077220 */ /* 0x000fe20000410000 */
[----:B------:R-:W-:Y:S01]  /*9fe0*/  FMUL.FTZ R49, R214, R29 ;  /* 0x0000001dd6317220 */ /* 0x000fe20000410000 */
[----:B------:R1:W-:Y:S01]  /*9ff0*/  STS [R13+0x2160], R40 ;  /* 0x002160280d007388 */ /* 0x0003e20000000800 */
[----:B------:R-:W-:Y:S01]  /*a000*/  FADD.FTZ R2, R2, R5 ;  /* 0x0000000502027221 */ /* 0x000fe20000010000 */
[----:B0-----:R-:W-:Y:S01]  /*a010*/  FFMA.FTZ R41, R37, R6, -R34 ;  /* 0x0000000625297223 */ /* 0x001fe20000010822 */
[----:B------:R-:W-:Y:S01]  /*a020*/  FFMA.FTZ R34, -R102, R46, R219 ;  /* 0x0000002e66227223 */ /* 0x000fe200000101db */
[----:B------:R-:W-:Y:S01]  /*a030*/  FMUL.FTZ R6, R215, R6 ;  /* 0x00000006d7067220 */ /* 0x000fe20000410000 */
[----:B------:R0:W-:Y:S01]  /*a040*/  STS [R13+0x2158], R38 ;  /* 0x002158260d007388 */ /* 0x0001e20000000800 */
[----:B------:R-:W-:Y:S01]  /*a050*/  FADD.FTZ R4, R4, R41 ;  /* 0x0000002904047221 */ /* 0x000fe20000010000 */
[-C--:B------:R-:W-:Y:S01]  /*a060*/  FFMA.FTZ R49, R34, R7.reuse, -R49 ;  /* 0x0000000722317223 */ /* 0x080fe20000010831 */
[----:B------:R-:W-:Y:S01]  /*a070*/  FFMA.FTZ R5, R37, R28, R6 ;  /* 0x0000001c25057223 */ /* 0x000fe20000010006 */
[----:B------:R-:W-:Y:S01]  /*a080*/  FMUL.FTZ R7, R214, R7 ;  /* 0x00000007d6077220 */ /* 0x000fe20000410000 */
[C---:B-1----:R-:W-:Y:S01]  /*a090*/  FMUL.FTZ R40, R101.reuse, R10 ;  /* 0x0000000a65287220 */ /* 0x042fe20000410000 */
[----:B------:R1:W-:Y:S01]  /*a0a0*/  STS [R13+0x2164], R42 ;  /* 0x0021642a0d007388 */ /* 0x0003e20000000800 */
[----:B------:R-:W-:Y:S01]  /*a0b0*/  FADD.FTZ R2, R2, R5 ;  /* 0x0000000502027221 */ /* 0x000fe20000010000 */
[----:B------:R-:W-:Y:S01]  /*a0c0*/  FFMA.FTZ R7, R34, R29, R7 ;  /* 0x0000001d22077223 */ /* 0x000fe20000010007 */
[----:B------:R-:W-:Y:S01]  /*a0d0*/  FMUL.FTZ R6, R101, R178 ;  /* 0x000000b265067220 */ /* 0x000fe20000410000 */
[----:B0-----:R-:W-:Y:S01]  /*a0e0*/  SHF.L.U32 R38, R139, 0x10, RZ ;  /* 0x000000108b267819 */ /* 0x001fe200000006ff */
[----:B------:R-:W-:Y:S01]  /*a0f0*/  FMUL.FTZ R41, R100, R25 ;  /* 0x0000001964297220 */ /* 0x000fe20000410000 */
[----:B------:R0:W-:Y:S01]  /*a100*/  STS [R13+0x2168], R48 ;  /* 0x002168300d007388 */ /* 0x0001e20000000800 */
[----:B------:R-:W-:Y:S01]  /*a110*/  FADD.FTZ R2, R2, R7 ;  /* 0x0000000702027221 */ /* 0x000fe20000010000 */
[----:B------:R-:W-:Y:S01]  /*a120*/  FMUL.FTZ R7, R100, R21 ;  /* 0x0000001564077220 */ /* 0x000fe20000410000 */
[----:B------:R-:W-:Y:S01]  /*a130*/  FMUL.FTZ R55, R212, R41 ;  /* 0x00000029d4377220 */ /* 0x000fe20000410000 */
[----:B-1----:R-:W-:Y:S01]  /*a140*/  FMUL.FTZ R42, R213, R40 ;  /* 0x00000028d52a7220 */ /* 0x002fe20000410000 */
[----:B------:R1:W-:Y:S01]  /*a150*/  STS [R13+0x216c], R44 ;  /* 0x00216c2c0d007388 */ /* 0x0003e20000000800 */
[----:B------:R-:W-:Y:S01]  /*a160*/  FADD.FTZ R4, R4, R49 ;  /* 0x0000003104047221 */ /* 0x000fe20000010000 */
[----:B------:R-:W-:Y:S01]  /*a170*/  SHF.L.U32 R49, R137, 0x10, RZ ;  /* 0x0000001089317819 */ /* 0x000fe200000006ff */
[-C--:B------:R-:W-:Y:S01]  /*a180*/  FFMA.FTZ R53, R47, R6.reuse, -R42 ;  /* 0x000000062f357223 */ /* 0x080fe2000001082a */
[----:B------:R-:W-:Y:S01]  /*a190*/  FMUL.FTZ R6, R213, R6 ;  /* 0x00000006d5067220 */ /* 0x000fe20000410000 */
[----:B0-----:R-:W-:Y:S01]  /*a1a0*/  FFMA.FTZ R48, -R100, R38, R221 ;  /* 0x0000002664307223 */ /* 0x001fe200000101dd */
[----:B------:R-:W-:Y:S01]  /*a1b0*/  FMUL.FTZ R42, R99, R22 ;  /* 0x00000016632a7220 */ /* 0x000fe20000410000 */
[----:B------:R0:W-:Y:S01]  /*a1c0*/  STS [R13+0x2174], R50 ;  /* 0x002174320d007388 */ /* 0x0001e20000000800 */
[----:B------:R-:W-:Y:S01]  /*a1d0*/  FFMA.FTZ R5, R47, R40, R6 ;  /* 0x000000282f057223 */ /* 0x000fe20000010006 */
[-C--:B------:R-:W-:Y:S01]  /*a1e0*/  FFMA.FTZ R55, R48, R7.reuse, -R55 ;  /* 0x0000000730377223 */ /* 0x080fe20000010837 */
[----:B-1----:R-:W-:Y:S01]  /*a1f0*/  SHF.L.U32 R44, R138, 0x10, RZ ;  /* 0x000000108a2c7819 */ /* 0x002fe200000006ff */
[----:B------:R-:W-:Y:S01]  /*a200*/  FMUL.FTZ R7, R212, R7 ;  /* 0x00000007d4077220 */ /* 0x000fe20000410000 */
[----:B------:R-:W-:Y:S01]  /*a210*/  FADD.FTZ R2, R2, R5 ;  /* 0x0000000502027221 */ /* 0x000fe20000010000 */
[C---:B------:R-:W-:Y:S01]  /*a220*/  FMUL.FTZ R5, R99.reuse, R16 ;  /* 0x0000001063057220 */ /* 0x040fe20000410000 */
[----:B------:R-:W-:Y:S01]  /*a230*/  FMUL.FTZ R6, R210, R42 ;  /* 0x0000002ad2067220 */ /* 0x000fe20000410000 */
[----:B------:R-:W-:Y:S01]  /*a240*/  FFMA.FTZ R7, R48, R41, R7 ;  /* 0x0000002930077223 */ /* 0x000fe20000010007 */
[----:B------:R-:W-:Y:S01]  /*a250*/  FFMA.FTZ R223, -R99, R44, R223 ;  /* 0x0000002c63df7223 */ /* 0x000fe200000101df */
[----:B------:R-:W-:Y:S01]  /*a260*/  FADD.FTZ R4, R4, R53 ;  /* 0x0000003504047221 */ /* 0x000fe20000010000 */
[----:B0-----:R-:W-:Y:S01]  /*a270*/  FMUL.FTZ R50, R98, R9 ;  /* 0x0000000962327220 */ /* 0x001fe20000410000 */
[----:B------:R-:W-:Y:S01]  /*a280*/  FADD.FTZ R2, R2, R7 ;  /* 0x0000000702027221 */ /* 0x000fe20000010000 */
[CC--:B------:R-:W-:Y:S01]  /*a290*/  FFMA.FTZ R7, R223.reuse, R5.reuse, -R6 ;  /* 0x00000005df077223 */ /* 0x0c0fe20000010806 */
[----:B------:R-:W-:Y:S01]  /*a2a0*/  FMUL.FTZ R6, R210, R5 ;  /* 0x00000005d2067220 */ /* 0x000fe20000410000 */
[----:B------:R-:W-:Y:S01]  /*a2b0*/  FMUL.FTZ R53, R98, R17 ;  /* 0x0000001162357220 */ /* 0x000fe20000410000 */
[----:B------:R-:W-:Y:S01]  /*a2c0*/  FADD.FTZ R4, R4, R55 ;  /* 0x0000003704047221 */ /* 0x000fe20000010000 */
[----:B------:R-:W-:Y:S01]  /*a2d0*/  FFMA.FTZ R224, -R98, R49, R224 ;  /* 0x0000003162e07223 */ /* 0x000fe200000101e0 */
[----:B------:R-:W-:Y:S01]  /*a2e0*/  FFMA.FTZ R5, R223, R42, R6 ;  /* 0x0000002adf057223 */ /* 0x000fe20000010006 */
[CC--:B------:R-:W-:Y:S01]  /*a2f0*/  FMUL.FTZ R55, R211.reuse, R50.reuse ;  /* 0x00000032d3377220 */ /* 0x0c0fe20000410000 */
[-C--:B------:R-:W-:Y:S01]  /*a300*/  FMUL.FTZ R59, R211, R53.reuse ;  /* 0x00000035d33b7220 */ /* 0x080fe20000410000 */
[----:B------:R0:W-:Y:S01]  /*a310*/  STS [R13+0x2170], R52 ;  /* 0x002170340d007388 */ /* 0x0001e20000000800 */
[----:B------:R-:W-:Y:S01]  /*a320*/  FADD.FTZ R2, R2, R5 ;  /* 0x0000000502027221 */ /* 0x000fe20000010000 */
[C---:B------:R-:W-:Y:S01]  /*a330*/  FFMA.FTZ R55, R224.reuse, R53, R55 ;  /* 0x00000035e0377223 */ /* 0x040fe20000010037 */
[----:B------:R-:W-:Y:S01]  /*a340*/  FFMA.FTZ R61, R224, R50, -R59 ;  /* 0x00000032e03d7223 */ /* 0x000fe2000001083b */
[----:B------:R-:W-:Y:S01]  /*a350*/  FMUL.FTZ R50, R97, R14 ;  /* 0x0000000e61327220 */ /* 0x000fe20000410000 */
[----:B------:R-:W-:Y:S01]  /*a360*/  SHF.L.U32 R59, R135, 0x10, RZ ;  /* 0x00000010873b7819 */ /* 0x000fe200000006ff */
[----:B------:R-:W-:Y:S01]  /*a370*/  FADD.FTZ R2, R2, R55 ;  /* 0x0000003702027221 */ /* 0x000fe20000010000 */
[----:B------:R-:W-:Y:S01]  /*a380*/  FMUL.FTZ R55, R96, R179 ;  /* 0x000000b360377220 */ /* 0x000fe20000410000 */
[----:B------:R1:W-:Y:S01]  /*a390*/  STS [R13+0x2114], R67 ;  /* 0x002114430d007388 */ /* 0x0003e20000000800 */
[C---:B------:R-:W-:Y:S01]  /*a3a0*/  FMUL.FTZ R5, R97.reuse, R8 ;  /* 0x0000000861057220 */ /* 0x040fe20000410000 */
[----:B0-----:R-:W-:Y:S01]  /*a3b0*/  SHF.L.U32 R52, R136, 0x10, RZ ;  /* 0x0000001088347819 */ /* 0x001fe200000006ff */
[----:B------:R-:W-:Y:S01]  /*a3c0*/  FMUL.FTZ R6, R208, R50 ;  /* 0x00000032d0067220 */ /* 0x000fe20000410000 */
[----:B------:R-:W-:Y:S01]  /*a3d0*/  FFMA.FTZ R226, -R96, R59, R226 ;  /* 0x0000003b60e27223 */ /* 0x000fe200000101e2 */
[----:B------:R-:W-:Y:S01]  /*a3e0*/  FADD.FTZ R4, R4, R7 ;  /* 0x0000000704047221 */ /* 0x000fe20000010000 */
[----:B------:R0:W-:Y:S01]  /*a3f0*/  STS [R13+0x2134], R70 ;  /* 0x002134460d007388 */ /* 0x0001e20000000800 */
[----:B------:R-:W-:Y:S01]  /*a400*/  FFMA.FTZ R225, -R97, R52, R225 ;  /* 0x0000003461e17223 */ /* 0x000fe200000101e1 */
[-C--:B------:R-:W-:Y:S01]  /*a410*/  FFMA.FTZ R63, R226, R55.reuse, R63 ;  /* 0x00000037e23f7223 */ /* 0x080fe2000001003f */
[----:B------:R-:W-:Y:S01]  /*a420*/  FADD.FTZ R4, R4, R61 ;  /* 0x0000003d04047221 */ /* 0x000fe20000010000 */
[----:B-1----:R-:W-:Y:S01]  /*a430*/  FMUL.FTZ R67, R209, R55 ;  /* 0x00000037d1437220 */ /* 0x002fe20000410000 */
[-C--:B------:R-:W-:Y:S01]  /*a440*/  FFMA.FTZ R7, R225, R5.reuse, -R6 ;  /* 0x00000005e1077223 */ /* 0x080fe20000010806 */
[----:B------:R-:W-:Y:S01]  /*a450*/  FMUL.FTZ R6, R208, R5 ;  /* 0x00000005d0067220 */ /* 0x000fe20000410000 */
[----:B------:R-:W-:Y:S01]  /*a460*/  FMUL.FTZ R61, R94, R183 ;  /* 0x000000b75e3d7220 */ /* 0x000fe20000410000 */
[----:B------:R-:W-:Y:S01]  /*a470*/  FFMA.FTZ R67, R226, R56, -R67 ;  /* 0x00000038e2437223 */ /* 0x000fe20000010843 */
[----:B------:R-:W-:Y:S01]  /*a480*/  FMUL.FTZ R56, R95, R181 ;  /* 0x000000b55f387220 */ /* 0x000fe20000410000 */
[----:B------:R-:W-:Y:S01]  /*a490*/  FFMA.FTZ R5, R225, R50, R6 ;  /* 0x00000032e1057223 */ /* 0x000fe20000010006 */
[----:B------:R-:W-:Y:S01]  /*a4a0*/  FMUL.FTZ R6, R95, R182 ;  /* 0x000000b65f067220 */ /* 0x000fe20000410000 */
[----:B------:R-:W-:Y:S01]  /*a4b0*/  FADD.FTZ R4, R4, R7 ;  /* 0x0000000704047221 */ /* 0x000fe20000010000 */
[----:B------:R-:W-:Y:S01]  /*a4c0*/  FMUL.FTZ R60, R207, R56 ;  /* 0x00000038cf3c7220 */ /* 0x000fe20000410000 */
[----:B------:R-:W-:Y:S01]  /*a4d0*/  FADD.FTZ R2, R2, R5 ;  /* 0x0000000502027221 */ /* 0x000fe20000010000 */
[----:B------:R-:W-:Y:S01]  /*a4e0*/  FMUL.FTZ R7, R206, R61 ;  /* 0x0000003dce077220 */ /* 0x000fe20000410000 */
[----:B------:R-:W-:Y:S01]  /*a4f0*/  FADD.FTZ R4, R4, R67 ;  /* 0x0000004304047221 */ /* 0x000fe20000010000 */
[-C--:B------:R-:W-:Y:S01]  /*a500*/  FFMA.FTZ R5, R227, R6.reuse, -R60 ;  /* 0x00000006e3057223 */ /* 0x080fe2000001083c */
[----:B------:R-:W-:Y:S01]  /*a510*/  FMUL.FTZ R6, R207, R6 ;  /* 0x00000006cf067220 */ /* 0x000fe20000410000 */
[----:B------:R-:W-:Y:S01]  /*a520*/  FADD.FTZ R2, R2, R63 ;  /* 0x0000003f02027221 */ /* 0x000fe20000010000 */
[----:B------:R1:W-:Y:S01]  /*a530*/  STS [R13+0x2178], R26 ;  /* 0x0021781a0d007388 */ /* 0x0003e20000000800 */
[----:B------:R-:W-:Y:S01]  /*a540*/  FADD.FTZ R4, R4, R5 ;  /* 0x0000000504047221 */ /* 0x000fe20000010000 */
[----:B------:R-:W-:Y:S01]  /*a550*/  FFMA.FTZ R87, R227, R56, R6 ;  /* 0x00000038e3577223 */ /* 0x000fe20000010006 */
[----:B------:R-:W-:Y:S01]  /*a560*/  FMUL.FTZ R5, R191, UR57 ;  /* 0x00000039bf057c20 */ /* 0x000fe20008410000 */
[----:B------:R-:W-:Y:S01]  /*a570*/  FFMA.FTZ R7, R58, R85, -R7 ;  /* 0x000000553a077223 */ /* 0x000fe20000010807 */
[----:B------:R2:W-:Y:S01]  /*a580*/  STS [R13+0x2130], R68 ;  /* 0x002130440d007388 */ /* 0x0005e20000000800 */
[----:B------:R-:W-:Y:S01]  /*a590*/  FADD.FTZ R87, R2, R87 ;  /* 0x0000005702577221 */ /* 0x000fe20000010000 */
[----:B------:R-:W-:Y:S01]  /*a5a0*/  FMUL.FTZ R2, R65, UR57 ;  /* 0x0000003941027c20 */ /* 0x000fe20008410000 */
[----:B0-----:R-:W-:Y:S01]  /*a5b0*/  FFMA.FTZ R70, R192, UR58, -R5 ;  /* 0x0000003ac0467c23 */ /* 0x001fe20008010805 */
[----:B------:R-:W-:Y:S01]  /*a5c0*/  FMUL.FTZ R5, R187, UR57 ;  /* 0x00000039bb057c20 */ /* 0x000fe20008410000 */
[----:B------:R-:W-:Y:S01]  /*a5d0*/  FADD.FTZ R88, R4, R7 ;  /* 0x0000000704587221 */ /* 0x000fe20000010000 */
[----:B------:R-:W-:Y:S01]  /*a5e0*/  FFMA.FTZ R63, R35, UR58, -R2 ;  /* 0x0000003a233f7c23 */ /* 0x000fe20008010802 */
[----:B------:R-:W-:Y:S01]  /*a5f0*/  FMUL.FTZ R2, R183, UR57 ;  /* 0x00000039b7027c20 */ /* 0x000fe20008410000 */
[----:B-1----:R-:W-:Y:S01]  /*a600*/  FFMA.FTZ R26, R188, UR58, -R5 ;  /* 0x0000003abc1a7c23 */ /* 0x002fe20008010805 */
[----:B------:R-:W-:Y:S01]  /*a610*/  FMUL.FTZ R5, R181, UR57 ;  /* 0x00000039b5057c20 */ /* 0x000fe20008410000 */
[----:B------:R-:W-:Y:S01]  /*a620*/  FMUL.FTZ R4, R186, UR57 ;  /* 0x00000039ba047c20 */ /* 0x000fe20008410000 */
[C---:B------:R-:W-:Y:S01]  /*a630*/  FFMA.FTZ R67, R19.reuse, UR58, -R2 ;  /* 0x0000003a13437c23 */ /* 0x040fe20008010802 */
[----:B------:R-:W-:Y:S01]  /*a640*/  FMUL.FTZ R2, R19, UR57 ;  /* 0x0000003913027c20 */ /* 0x000fe20008410000 */
[----:B------:R-:W-:Y:S01]  /*a650*/  FFMA.FTZ R64, R182, UR58, -R5 ;  /* 0x0000003ab6407c23 */ /* 0x000fe20008010805 */
[----:B--2---:R-:W-:Y:S01]  /*a660*/  FMUL.FTZ R68, R179, UR57 ;  /* 0x00000039b3447c20 */ /* 0x004fe20008410000 */
[----:B------:R0:W-:Y:S01]  /*a670*/  STS [R13+0x212c], R69 ;  /* 0x00212c450d007388 */ /* 0x0001e20000000800 */
[----:B------:R-:W-:Y:S01]  /*a680*/  FMUL.FTZ R5, R14, UR57 ;  /* 0x000000390e057c20 */ /* 0x000fe20008410000 */
[----:B------:R-:W-:Y:S01]  /*a690*/  FFMA.FTZ R19, R185, UR58, R4 ;  /* 0x0000003ab9137c23 */ /* 0x000fe20008010004 */
[C---:B------:R-:W-:Y:S01]  /*a6a0*/  FFMA.FTZ R68, R43.reuse, UR58, -R68 ;  /* 0x0000003a2b447c23 */ /* 0x040fe20008010844 */
[----:B------:R-:W-:Y:S01]  /*a6b0*/  FMUL.FTZ R4, R43, UR57 ;  /* 0x000000392b047c20 */ /* 0x000fe20008410000 */
[C---:B------:R-:W-:Y:S01]  /*a6c0*/  FFMA.FTZ R43, R8.reuse, UR58, -R5 ;  /* 0x0000003a082b7c23 */ /* 0x040fe20008010805 */
[----:B------:R-:W-:Y:S01]  /*a6d0*/  FMUL.FTZ R5, R8, UR57 ;  /* 0x0000003908057c20 */ /* 0x000fe20008410000 */
[----:B------:R-:W-:Y:S01]  /*a6e0*/  MOV R6, UR54 ;  /* 0x0000003600067c02 */ /* 0x000fe20008000f00 */
[----:B------:R-:W-:Y:S01]  /*a6f0*/  FFMA.FTZ R73, R179, UR58, R4 ;  /* 0x0000003ab3497c23 */ /* 0x000fe20008010004 */
[----:B------:R-:W-:Y:S01]  /*a700*/  FMUL.FTZ R4, R21, UR57 ;  /* 0x0000003915047c20 */ /* 0x000fe20008410000 */
[----:B0-----:R-:W-:Y:S01]  /*a710*/  FFMA.FTZ R69, R183, UR58, R2 ;  /* 0x0000003ab7457c23 */ /* 0x001fe20008010002 */
[----:B------:R-:W-:Y:S01]  /*a720*/  FMUL.FTZ R2, R17, UR57 ;  /* 0x0000003911027c20 */ /* 0x000fe20008410000 */
[----:B------:R-:W-:Y:S01]  /*a730*/  FFMA.FTZ R72, R14, UR58, R5 ;  /* 0x0000003a0e487c23 */ /* 0x000fe20008010005 */
[----:B------:R-:W-:Y:S01]  /*a740*/  LEA R6, R6, -R143, 0x1 ;  /* 0x8000008f06067211 */ /* 0x000fe200078e08ff */
[----:B------:R-:W-:Y:S01]  /*a750*/  FMUL.FTZ R5, R10, UR57 ;  /* 0x000000390a057c20 */ /* 0x000fe20008410000 */
[C---:B------:R-:W-:Y:S01]  /*a760*/  FFMA.FTZ R8, R9.reuse, UR58, -R2 ;  /* 0x0000003a09087c23 */ /* 0x040fe20008010802 */
[----:B------:R-:W-:Y:S01]  /*a770*/  FMUL.FTZ R2, R9, UR57 ;  /* 0x0000003909027c20 */ /* 0x000fe20008410000 */
[----:B------:R-:W-:Y:S01]  /*a780*/  FMUL.FTZ R9, R22, UR57 ;  /* 0x0000003916097c20 */ /* 0x000fe20008410000 */
[----:B------:R-:W-:Y:S01]  /*a790*/  ISETP.GE.AND P1, PT, R6, 0x1, PT ;  /* 0x000000010600780c */ /* 0x000fe20003f26270 */
[----:B------:R-:W-:Y:S01]  /*a7a0*/  FFMA.FTZ R79, R25, UR58, R4 ;  /* 0x0000003a194f7c23 */ /* 0x000fe20008010004 */
[----:B------:R-:W-:Y:S01]  /*a7b0*/  FFMA.FTZ R71, R17, UR58, R2 ;  /* 0x0000003a11477c23 */ /* 0x000fe20008010002 */
[----:B------:R-:W-:Y:S01]  /*a7c0*/  FMUL.FTZ R2, R25, UR57 ;  /* 0x0000003919027c20 */ /* 0x000fe20008410000 */
[----:B------:R-:W-:Y:S01]  /*a7d0*/  FFMA.FTZ R9, R16, UR58, -R9 ;  /* 0x0000003a10097c23 */ /* 0x000fe20008010809 */
[C---:B------:R-:W-:Y:S01]  /*a7e0*/  FFMA.FTZ R16, R178.reuse, UR58, -R5 ;  /* 0x0000003ab2107c23 */ /* 0x040fe20008010805 */
[----:B------:R-:W-:Y:S01]  /*a7f0*/  FMUL.FTZ R5, R178, UR57 ;  /* 0x00000039b2057c20 */ /* 0x000fe20008410000 */
[----:B------:R-:W-:Y:S01]  /*a800*/  FFMA.FTZ R77, R21, UR58, -R2 ;  /* 0x0000003a154d7c23 */ /* 0x000fe20008010802 */
[----:B------:R-:W-:Y:S01]  /*a810*/  FMUL.FTZ R2, R175, UR57 ;  /* 0x00000039af027c20 */ /* 0x000fe20008410000 */
[C---:B------:R-:W-:Y:S01]  /*a820*/  FMUL.FTZ R4, R45.reuse, UR57 ;  /* 0x000000392d047c20 */ /* 0x040fe20008410000 */
[----:B------:R-:W-:Y:S01]  /*a830*/  FFMA.FTZ R74, R10, UR58, R5 ;  /* 0x0000003a0a4a7c23 */ /* 0x000fe20008010005 */
[----:B------:R-:W-:Y:S01]  /*a840*/  FMUL.FTZ R5, R0, UR57 ;  /* 0x0000003900057c20 */ /* 0x000fe20008410000 */
[----:B------:R-:W-:Y:S01]  /*a850*/  FFMA.FTZ R21, R45, UR58, -R2 ;  /* 0x0000003a2d157c23 */ /* 0x000fe20008010802 */
[----:B------:R-:W-:Y:S01]  /*a860*/  FMUL.FTZ R2, R171, UR57 ;  /* 0x00000039ab027c20 */ /* 0x000fe20008410000 */
[----:B------:R0:W-:Y:S01]  /*a870*/  STS [R13+0x217c], R12 ;  /* 0x00217c0c0d007388 */ /* 0x0001e20000000800 */
[----:B------:R-:W-:Y:S01]  /*a880*/  FFMA.FTZ R80, R174, UR58, -R5 ;  /* 0x0000003aae507c23 */ /* 0x000fe20008010805 */
[----:B------:R-:W-:Y:S01]  /*a890*/  FMUL.FTZ R60, R35, UR57 ;  /* 0x00000039233c7c20 */ /* 0x000fe20008410000 */
[C---:B------:R-:W-:Y:S01]  /*a8a0*/  FFMA.FTZ R45, R3.reuse, UR58, -R2 ;  /* 0x0000003a032d7c23 */ /* 0x040fe20008010802 */
[----:B------:R-:W-:Y:S01]  /*a8b0*/  FMUL.FTZ R2, R3, UR57 ;  /* 0x0000003903027c20 */ /* 0x000fe20008410000 */
[----:B------:R-:W-:Y:S01]  /*a8c0*/  FMUL.FTZ R5, R18, UR57 ;  /* 0x0000003912057c20 */ /* 0x000fe20008410000 */
[C---:B------:R-:W-:Y:S01]  /*a8d0*/  FMUL.FTZ R3, R170.reuse, UR57 ;  /* 0x00000039aa037c20 */ /* 0x040fe20008410000 */
[----:B------:R-:W-:Y:S01]  /*a8e0*/  FFMA.FTZ R60, R65, UR58, R60 ;  /* 0x0000003a413c7c23 */ /* 0x000fe2000801003c */
[----:B------:R-:W-:Y:S01]  /*a8f0*/  FMUL.FTZ R7, R93, R186 ;  /* 0x000000ba5d077220 */ /* 0x000fe20000410000 */
[----:B------:R-:W-:Y:S01]  /*a900*/  FFMA.FTZ R82, R170, UR58, -R5 ;  /* 0x0000003aaa527c23 */ /* 0x000fe20008010805 */
[----:B0-----:R-:W-:Y:S01]  /*a910*/  FMUL.FTZ R12, R188, UR57 ;  /* 0x00000039bc0c7c20 */ /* 0x001fe20008410000 */
[----:B------:R-:W-:Y:S01]  /*a920*/  FMUL.FTZ R13, R185, UR57 ;  /* 0x00000039b90d7c20 */ /* 0x000fe20008410000 */
[----:B------:R-:W-:Y:S01]  /*a930*/  FFMA.FTZ R83, R175, UR58, R4 ;  /* 0x0000003aaf537c23 */ /* 0x000fe20008010004 */
[----:B------:R-:W-:Y:S01]  /*a940*/  FFMA.FTZ R81, R171, UR58, R2 ;  /* 0x0000003aab517c23 */ /* 0x000fe20008010002 */
[----:B------:R-:W-:Y:S01]  /*a950*/  FFMA.FTZ R12, R187, UR58, R12 ;  /* 0x0000003abb0c7c23 */ /* 0x000fe2000801000c */
[----:B------:R-:W-:Y:S01]  /*a960*/  FFMA.FTZ R13, R186, UR58, -R13 ;  /* 0x0000003aba0d7c23 */ /* 0x000fe2000801080d */
[----:B------:R-:W-:Y:S01]  /*a970*/  FFMA.FTZ R84, R18, UR58, R3 ;  /* 0x0000003a12547c23 */ /* 0x000fe20008010003 */
[----:B------:R-:W-:Y:S06]  /*a980*/  BAR.SYNC.DEFER_BLOCKING 0x0 ;  /* 0x0000000000007b1d */ /* 0x000fec0000010000 */
[----:B------:R-:W-:Y:S05]  /*a990*/  @!P1 BRA `(.L_x_633) ;  /* 0x0000000000749947 */ /* 0x000fea0003800000 */
[C---:B------:R-:W-:Y:S01]  /*a9a0*/  LEA.HI.SX32 R2, R143.reuse, R143, 0x1b ;  /* 0x0000008f8f027211 */ /* 0x040fe200078fdaff */
[----:B------:R-:W-:Y:S01]  /*a9b0*/  UIMAD UR45, UR56, UR36, URZ ;  /* 0x00000024382d72a4 */ /* 0x000fe2000f8e023f */
[----:B------:R-:W-:Y:S01]  /*a9c0*/  MOV R5, UR32 ;  /* 0x0000002000057c02 */ /* 0x000fe20008000f00 */
[----:B------:R-:W-:Y:S01]  /*a9d0*/  ULEA UR57, UR16, 0xfffff000, 0xc ;  /* 0xfffff00010397891 */ /* 0x000fe2000f8e603f */
[----:B------:R-:W-:Y:S01]  /*a9e0*/  LEA R4, R2, R141, 0x2 ;  /* 0x0000008d02047211 */ /* 0x000fe200078e10ff */
[----:B------:R-:W-:Y:S02]  /*a9f0*/  USHF.R.S32.HI UR44, URZ, 0x1f, UR6 ;  /* 0x0000001f3f2c7899 */ /* 0x000fe40008011406 */
[----:B------:R-:W-:Y:S02]  /*aa00*/  UIMAD.WIDE.U32 UR60, UR51, UR36, URZ ;  /* 0x00000024333c72a5 */ /* 0x000fe4000f8e003f */
[----:B------:R0:W1:Y:S01]  /*aa10*/  LDS R89, [R4+0x2100] ;  /* 0x0021000004597984 */ /* 0x0000620000000800 */
[----:B------:R-:W-:Y:S01]  /*aa20*/  USHF.R.U32.HI UR58, URZ, 0x1, UR35 ;  /* 0x000000013f3a7899 */ /* 0x000fe20008011623 */
[----:B------:R-:W-:Y:S01]  /*aa30*/  IADD3 R2, P1, R143, UR57, RZ ;  /* 0x000000398f027c10 */ /* 0x000fe2000ff3e0ff */
[----:B------:R-:W-:Y:S01]  /*aa40*/  UIMAD UR45, UR51, UR37, UR45 ;  /* 0x00000025332d72a4 */ /* 0x000fe2000f8e022d */
[----:B------:R-:W-:Y:S01]  /*aa50*/  MOV R3, UR57 ;  /* 0x0000003900037c02 */ /* 0x000fe20008000f00 */
[----:B------:R-:W-:-:S02]  /*aa60*/  USHF.R.U64 UR57, UR34, 0x1, UR35 ;  /* 0x0000000122397899 */ /* 0x000fc40008001223 */
[----:B------:R-:W-:Y:S01]  /*aa70*/  UIMAD UR58, UR58, UR52, URZ ;  /* 0x000000343a3a72a4 */ /* 0x000fe2000f8e023f */
[----:B------:R-:W-:Y:S01]  /*aa80*/  LEA.HI.X.SX32 R3, R3, RZ, 0x1, P1 ;  /* 0x000000ff03037211 */ /* 0x000fe200008f0eff */
[----:B------:R-:W-:Y:S02]  /*aa90*/  UIADD3 UR45, UR61, UR45, URZ ;  /* 0x0000002d3d2d7290 */ /* 0x000fe4000fffe03f */
[----:B------:R-:W-:Y:S02]  /*aaa0*/  UIMAD UR59, UR44, UR32, URZ ;  /* 0x000000202c3b72a4 */ /* 0x000fe4000f8e023f */
[----:B------:R-:W-:Y:S01]  /*aab0*/  UIMAD UR58, UR55, UR57, UR58 ;  /* 0x00000039373a72a4 */ /* 0x000fe2000f8e023a */
[----:B------:R-:W-:Y:S01]  /*aac0*/  IMAD.WIDE.U32 R2, R5, UR6, R2 ;  /* 0x0000000605027c25 */ /* 0x000fe2000f8e0002 */
[----:B------:R-:W-:Y:S01]  /*aad0*/  UMOV UR44, UR60 ;  /* 0x0000003c002c7c82 */ /* 0x000fe20008000000 */
[----:B------:R-:W-:Y:S02]  /*aae0*/  UIMAD UR59, UR6, UR33, UR59 ;  /* 0x00000021063b72a4 */ /* 0x000fe4000f8e023b */
[----:B------:R-:W-:-:S04]  /*aaf0*/  UIMAD.WIDE.U32 UR44, UR52, UR57, UR44 ;  /* 0x00000039342c72a5 */ /* 0x000fc8000f8e002c */
[----:B------:R-:W-:Y:S01]  /*ab00*/  UIADD3 UR58, UR45, UR58, URZ ;  /* 0x0000003a2d3a7290 */ /* 0x000fe2000fffe03f */
[----:B------:R-:W-:Y:S01]  /*ab10*/  IADD3 R3, R3, UR59, RZ ;  /* 0x0000003b03037c10 */ /* 0x000fe2000fffe0ff */
[----:B------:R-:W-:-:S04]  /*ab20*/  ULEA UR45, UP0, UR44, UR38, 0x3 ;  /* 0x000000262c2d7291 */ /* 0x000fc8000f80183f */
[----:B------:R-:W-:Y:S02]  /*ab30*/  ULEA.HI.X UR44, UR44, UR39, UR58, 0x3, UP0 ;  /* 0x000000272c2c7291 */ /* 0x000fe400080f1c3a */
[----:B0-----:R-:W-:-:S04]  /*ab40*/  LEA R4, P1, R2, UR45, 0x2 ;  /* 0x0000002d02047c11 */ /* 0x001fc8000f8210ff */
[----:B------:R-:W-:-:S05]  /*ab50*/  LEA.HI.X R5, R2, UR44, R3, 0x2, P1 ;  /* 0x0000002c02057c11 */ /* 0x000fca00088f1403 */
[----:B-1----:R0:W-:Y:S04]  /*ab60*/  REDG.E.ADD.F32.FTZ.RN.STRONG.GPU desc[UR20][R4.64], R89 ;  /* 0x00000059040079a6 */ /* 0x0021e8000c10f394 */
.L_x_633:
[----:B------:R-:W-:Y:S05]  /*ab70*/  BSYNC B0 ;  /* 0x0000000000007941 */ /* 0x000fea0003800000 */
.L_x_632:
[----:B0-----:R-:W-:Y:S01]  /*ab80*/  FMUL.FTZ R89, R93, R185 ;  /* 0x000000b95d597220 */ /* 0x001fe20000410000 */
[----:B------:R-:W-:Y:S01]  /*ab90*/  FADD.FTZ R75, R75, R76 ;  /* 0x0000004c4b4b7221 */ /* 0x000fe20000010000 */
[C---:B------:R-:W-:Y:S01]  /*aba0*/  FMUL.FTZ R76, R92.reuse, R187 ;  /* 0x000000bb5c4c7220 */ /* 0x040fe20000410000 */
[----:B------:R-:W-:Y:S01]  /*abb0*/  FFMA.FTZ R229, -R92, R31, R229 ;  /* 0x0000001f5ce57223 */ /* 0x000fe200000101e5 */
[----:B------:R-:W-:Y:S01]  /*abc0*/  FMUL.FTZ R3, R204, R89 ;  /* 0x00000059cc037220 */ /* 0x000fe20000410000 */
[----:B------:R-:W-:Y:S01]  /*abd0*/  FMUL.FTZ R188, R92, R188 ;  /* 0x000000bc5cbc7220 */ /* 0x000fe20000410000 */
[----:B------:R-:W-:Y:S01]  /*abe0*/  FMUL.FTZ R106, R203, R76 ;  /* 0x0000004ccb6a7220 */ /* 0x000fe20000410000 */
[----:B------:R-:W-:Y:S01]  /*abf0*/  FMUL.FTZ R85, R206, R85 ;  /* 0x00000055ce557220 */ /* 0x000fe20000410000 */
[-C--:B------:R-:W-:Y:S01]  /*ac00*/  FFMA.FTZ R3, R228, R7.reuse, -R3 ;  /* 0x00000007e4037223 */ /* 0x080fe20000010803 */
[----:B------:R-:W-:Y:S01]  /*ac10*/  FMUL.FTZ R7, R204, R7 ;  /* 0x00000007cc077220 */ /* 0x000fe20000410000 */
[----:B------:R-:W-:Y:S01]  /*ac20*/  FFMA.FTZ R5, R229, R188, -R106 ;  /* 0x000000bce5057223 */ /* 0x000fe2000001086a */
[----:B------:R-:W-:Y:S01]  /*ac30*/  FFMA.FTZ R2, R58, R61, R85 ;  /* 0x0000003d3a027223 */ /* 0x000fe20000010055 */
[----:B------:R-:W-:Y:S01]  /*ac40*/  FADD.FTZ R88, R88, R3 ;  /* 0x0000000358587221 */ /* 0x000fe20000010000 */
[----:B------:R-:W-:Y:S01]  /*ac50*/  FFMA.FTZ R4, R228, R89, R7 ;  /* 0x00000059e4047223 */ /* 0x000fe20000010007 */
[C---:B------:R-:W-:Y:S01]  /*ac60*/  FFMA.FTZ R85, -R91.reuse, R30, R230 ;  /* 0x0000001e5b557223 */ /* 0x040fe200000101e6 */
[C---:B------:R-:W-:Y:S01]  /*ac70*/  FMUL.FTZ R106, R91.reuse, R35 ;  /* 0x000000235b6a7220 */ /* 0x040fe20000410000 */
[----:B------:R-:W-:Y:S01]  /*ac80*/  FADD.FTZ R7, R88, R5 ;  /* 0x0000000558077221 */ /* 0x000fe20000010000 */
[----:B------:R-:W-:Y:S01]  /*ac90*/  FMUL.FTZ R88, R91, R65 ;  /* 0x000000415b587220 */ /* 0x000fe20000410000 */
[----:B------:R-:W-:Y:S01]  /*aca0*/  USHF.R.U32.HI UR44, URZ, 0x1, UR35 ;  /* 0x000000013f2c7899 */ /* 0x000fe20008011623 */
[----:B------:R-:W-:Y:S01]  /*acb0*/  FADD.FTZ R87, R87, R2 ;  /* 0x0000000257577221 */ /* 0x000fe20000010000 */
[----:B------:R-:W-:Y:S01]  /*acc0*/  USHF.R.U64 UR57, UR34, 0x1, UR35 ;  /* 0x0000000122397899 */ /* 0x000fe20008001223 */
[----:B------:R-:W-:Y:S01]  /*acd0*/  FMUL.FTZ R144, R202, R88 ;  /* 0x00000058ca907220 */ /* 0x000fe20000410000 */
[----:B------:R-:W-:Y:S01]  /*ace0*/  UIMAD UR58, UR44, UR52, URZ ;  /* 0x000000342c3a72a4 */ /* 0x000fe2000f8e023f */
[----:B------:R-:W0:Y:S01]  /*acf0*/  LDC.64 R2, c[0x0][0x380] ;  /* 0x0000e000ff027b82 */ /* 0x000e220000000a00 */
[----:B------:R-:W-:Y:S01]  /*ad00*/  UIMAD.WIDE.U32 UR44, UR57, UR52, URZ ;  /* 0x00000034392c72a5 */ /* 0x000fe2000f8e003f */
[----:B------:R-:W-:Y:S01]  /*ad10*/  FFMA.FTZ R144, R85, R106, -R144 ;  /* 0x0000006a55907223 */ /* 0x000fe20000010890 */
[----:B------:R-:W-:Y:S01]  /*ad20*/  UIMAD UR58, UR55, UR57, UR58 ;  /* 0x00000039373a72a4 */ /* 0x000fe2000f8e023a */
[----:B------:R-:W-:Y:S01]  /*ad30*/  FADD.FTZ R87, R87, R4 ;  /* 0x0000000457577221 */ /* 0x000fe20000010000 */
[----:B------:R-:W-:Y:S01]  /*ad40*/  UIMAD UR56, UR56, UR36, URZ ;  /* 0x00000024383872a4 */ /* 0x000fe2000f8e023f */
[----:B------:R-:W-:Y:S01]  /*ad50*/  FADD.FTZ R107, R7, R144 ;  /* 0x00000090076b7221 */ /* 0x000fe20000010000 */
[----:B------:R-:W-:Y:S01]  /*ad60*/  IADD3 R144, R143, 0x80, RZ ;  /* 0x000000808f907810 */ /* 0x000fe20007ffe0ff */
[----:B------:R-:W-:Y:S01]  /*ad70*/  UIADD3 UR45, UR58, UR45, URZ ;  /* 0x0000002d3a2d7290 */ /* 0x000fe2000fffe03f */
[----:B------:R-:W-:Y:S01]  /*ad80*/  FMUL.FTZ R188, R203, R188 ;  /* 0x000000bccbbc7220 */ /* 0x000fe20000410000 */
[----:B------:R-:W-:Y:S01]  /*ad90*/  UIMAD UR55, UR51, UR37, UR56 ;  /* 0x00000025333772a4 */ /* 0x000fe2000f8e0238 */
[----:B------:R-:W-:Y:S01]  /*ada0*/  LEA.HI.SX32 R144, R144, R143, 0x1b ;  /* 0x0000008f90907211 */ /* 0x000fe200078fdaff */
[----:B------:R-:W-:Y:S01]  /*adb0*/  UIMAD.WIDE.U32 UR44, UR51, UR36, UR44 ;  /* 0x00000024332c72a5 */ /* 0x000fe2000f8e002c */
[C---:B------:R-:W-:Y:S01]  /*adc0*/  FFMA.FTZ R201, -R90.reuse, R15, R201 ;  /* 0x0000000f5ac97223 */ /* 0x040fe200000101c9 */
[----:B------:R-:W-:Y:S01]  /*add0*/  FMUL.FTZ R192, R90, R192 ;  /* 0x000000c05ac07220 */ /* 0x000fe20000410000 */
[----:B------:R-:W-:Y:S01]  /*ade0*/  LEA R7, R144, R141, 0x2 ;  /* 0x0000008d90077211 */ /* 0x000fe200078e10ff */
[----:B------:R-:W-:Y:S01]  /*adf0*/  UIADD3 UR55, UR55, UR45, URZ ;  /* 0x0000002d37377290 */ /* 0x000fe2000fffe03f */
[----:B------:R-:W-:Y:S01]  /*ae00*/  FFMA.FTZ R188, R229, R76, R188 ;  /* 0x0000004ce5bc7223 */ /* 0x000fe200000100bc */
[----:B------:R-:W-:Y:S01]  /*ae10*/  ULEA UR56, UP0, UR44, UR38, 0x3 ;  /* 0x000000262c387291 */ /* 0x000fe2000f80183f */
[----:B------:R-:W-:Y:S01]  /*ae20*/  FMUL.FTZ R106, R202, R106 ;  /* 0x0000006aca6a7220 */ /* 0x000fe20000410000 */
[----:B------:R-:W-:Y:S01]  /*ae30*/  UIADD3 UR45, UR7, -UR14, URZ ;  /* 0x8000000e072d7290 */ /* 0x000fe2000fffe03f */
[----:B------:R-:W1:Y:S01]  /*ae40*/  LDS R7, [R7+0x2300] ;  /* 0x0023000007077984 */ /* 0x000e620000000800 */
[----:B------:R-:W-:Y:S01]  /*ae50*/  ULEA.HI.X UR55, UR44, UR39, UR55, 0x3, UP0 ;  /* 0x000000272c377291 */ /* 0x000fe200080f1c37 */
[----:B------:R-:W-:Y:S01]  /*ae60*/  FADD.FTZ R87, R87, R188 ;  /* 0x000000bc57577221 */ /* 0x000fe20000010000 */
[----:B------:R-:W-:Y:S01]  /*ae70*/  UIMAD UR44, UR45, -0x1000, URZ ;  /* 0xfffff0002d2c78a4 */ /* 0x000fe2000f8e023f */
[----:B------:R-:W-:Y:S01]  /*ae80*/  LEA R4, P1, R143, UR56, 0x2 ;  /* 0x000000388f047c11 */ /* 0x000fe2000f8210ff */
[----:B------:R-:W-:Y:S01]  /*ae90*/  USHF.L.U64.HI UR45, UR5, 0x2, UR4 ;  /* 0x00000002052d7899 */ /* 0x000fe20008010204 */
[----:B------:R-:W-:Y:S01]  /*aea0*/  BSSY B0, `(.L_x_634) ;  /* 0x0000018000007945 */ /* 0x000fe20003800000 */
[----:B------:R-:W-:Y:S01]  /*aeb0*/  FADD.FTZ R11, R11, -R168 ;  /* 0x800000a80b0b7221 */ /* 0x000fe20000010000 */
[----:B------:R-:W-:Y:S01]  /*aec0*/  LEA.HI.X R5, R143, UR55, RZ, 0x2, P1 ;  /* 0x000000378f057c11 */ /* 0x000fe200088f14ff */
[----:B------:R-:W-:Y:S01]  /*aed0*/  FMUL.FTZ R70, R231, R70 ;  /* 0x00000046e7467220 */ /* 0x000fe20000410000 */
[----:B------:R-:W-:Y:S01]  /*aee0*/  MOV R35, UR44 ;  /* 0x0000002c00237c02 */ /* 0x000fe20008000f00 */
[----:B------:R-:W-:Y:S01]  /*aef0*/  USHF.L.U32 UR44, UR5, 0x2, URZ ;  /* 0x00000002052c7899 */ /* 0x000fe2000800063f */
[----:B------:R-:W-:Y:S01]  /*af00*/  ISETP.GE.AND P1, PT, R6, 0x81, PT ;  /* 0x000000810600780c */ /* 0x000fe20003f26270 */
[----:B0-----:R-:W-:Y:S01]  /*af10*/  IMAD R146, R2, UR45, RZ ;  /* 0x0000002d02927c24 */ /* 0x001fe2000f8e02ff */
[----:B------:R-:W-:Y:S01]  /*af20*/  IADD3 R144, R143, 0x180, RZ ;  /* 0x000001808f907810 */ /* 0x000fe20007ffe0ff */
[----:B------:R-:W-:-:S04]  /*af30*/  IMAD.WIDE R4, R35, 0x4, R4 ;  /* 0x0000000423047825 */ /* 0x000fc800078e0204 */
[----:B------:R-:W-:Y:S01]  /*af40*/  FMUL.FTZ R35, R90, R191 ;  /* 0x000000bf5a237220 */ /* 0x000fe20000410000 */
[----:B------:R-:W-:Y:S02]  /*af50*/  IMAD R3, R3, UR44, R146 ;  /* 0x0000002c03037c24 */ /* 0x000fe4000f8e0292 */
[----:B------:R-:W-:-:S04]  /*af60*/  IMAD.WIDE.U32 R4, R2, UR44, R4 ;  /* 0x0000002c02047c25 */ /* 0x000fc8000f8e0004 */
[----:B------:R-:W-:-:S04]  /*af70*/  FMUL.FTZ R2, R231, R35 ;  /* 0x00000023e7027220 */ /* 0x000fc80000410000 */
[----:B------:R-:W-:Y:S01]  /*af80*/  FFMA.FTZ R146, R201, R192, -R2 ;  /* 0x000000c0c9927223 */ /* 0x000fe20000010802 */
[----:B------:R-:W-:Y:S01]  /*af90*/  FFMA.FTZ R2, R85, R88, R106 ;  /* 0x0000005855027223 */ /* 0x000fe2000001006a */
[----:B------:R-:W-:Y:S01]  /*afa0*/  IADD3 R3, R5, R3, RZ ;  /* 0x0000000305037210 */ /* 0x000fe20007ffe0ff */
[----:B------:R-:W-:Y:S02]  /*afb0*/  FMUL.FTZ R106, R231, R192 ;  /* 0x000000c0e76a7220 */ /* 0x000fe40000410000 */
[----:B------:R-:W-:Y:S01]  /*afc0*/  FADD.FTZ R5, R87, R2 ;  /* 0x0000000257057221 */ /* 0x000fe20000010000 */
[----:B------:R-:W-:Y:S01]  /*afd0*/  MOV R2, R4 ;  /* 0x0000000400027202 */ /* 0x000fe20000000f00 */
[----:B------:R-:W-:Y:S01]  /*afe0*/  FADD.FTZ R87, R107, R146 ;  /* 0x000000926b577221 */ /* 0x000fe20000010000 */
[----:B------:R-:W-:Y:S01]  /*aff0*/  IADD3 R4, R143, 0x100, RZ ;  /* 0x000001008f047810 */ /* 0x000fe20007ffe0ff */
[----:B-1----:R-:W-:Y:S06]  /*b000*/  @!P1 BRA `(.L_x_635) ;  /* 0x0000000000049947 */ /* 0x002fec0003800000 */
[----:B------:R0:W-:Y:S02]  /*b010*/  REDG.E.ADD.F32.FTZ.RN.STRONG.GPU desc[UR20][R2.64+-0x3e00], R7 ;  /* 0xffc20007020079a6 */ /* 0x0001e4000c10f394 */
.L_x_635:
[----:B------:R-:W-:Y:S05]  /*b020*/  BSYNC B0 ;  /* 0x0000000000007941 */ /* 0x000fea0003800000 */
.L_x_634:
[----:B------:R-:W-:Y:S01]  /*b030*/  LEA.HI.SX32 R4, R4, R143, 0x1b ;  /* 0x0000008f04047211 */ /* 0x000fe200078fdaff */
[----:B------:R-:W-:Y:S01]  /*b040*/  BSSY B0, `(.L_x_636) ;  /* 0x0000010000007945 */ /* 0x000fe20003800000 */
[----:B------:R-:W-:Y:S02]  /*b050*/  ISETP.GE.AND P6, PT, R6, 0x101, PT ;  /* 0x000001010600780c */ /* 0x000fe40003fc6270 */
[----:B------:R-:W-:Y:S02]  /*b060*/  LEA R4, R4, R141, 0x2 ;  /* 0x0000008d04047211 */ /* 0x000fe400078e10ff */
[C---:B------:R-:W-:Y:S02]  /*b070*/  IADD3 R146, R143.reuse, 0x200, RZ ;  /* 0x000002008f927810 */ /* 0x040fe40007ffe0ff */
[----:B------:R-:W-:Y:S01]  /*b080*/  LEA.HI.SX32 R144, R144, R143, 0x1b ;  /* 0x0000008f90907211 */ /* 0x000fe200078fdaff */
[----:B0-----:R0:W1:Y:S01]  /*b090*/  LDS R7, [R4+0x2500] ;  /* 0x0025000004077984 */ /* 0x0010620000000800 */
[----:B------:R-:W-:-:S02]  /*b0a0*/  IADD3 R148, R143, 0x280, RZ ;  /* 0x000002808f947810 */ /* 0x000fc40007ffe0ff */
[----:B------:R-:W-:Y:S02]  /*b0b0*/  LEA.HI.SX32 R146, R146, R143, 0x1b ;  /* 0x0000008f92927211 */ /* 0x000fe400078fdaff */
[----:B------:R-:W-:Y:S02]  /*b0c0*/  LEA R144, R144, R141, 0x2 ;  /* 0x0000008d90907211 */ /* 0x000fe400078e10ff */
[C---:B------:R-:W-:Y:S02]  /*b0d0*/  ISETP.GE.AND P1, PT, R6.reuse, 0x181, PT ;  /* 0x000001810600780c */ /* 0x040fe40003f26270 */
[C---:B------:R-:W-:Y:S02]  /*b0e0*/  ISETP.GE.AND P2, PT, R6.reuse, 0x201, PT ;  /* 0x000002010600780c */ /* 0x040fe40003f46270 */
[C---:B------:R-:W-:Y:S02]  /*b0f0*/  ISETP.GE.AND P3, PT, R6.reuse, 0x281, PT ;  /* 0x000002810600780c */ /* 0x040fe40003f66270 */
[----:B------:R-:W-:-:S02]  /*b100*/  ISETP.GE.AND P4, PT, R6, 0x301, PT ;  /* 0x000003010600780c */ /* 0x000fc40003f86270 */
[----:B------:R-:W-:Y:S01]  /*b110*/  ISETP.GE.AND P5, PT, R6, 0x381, PT ;  /* 0x000003810600780c */ /* 0x000fe20003fa6270 */
[----:B0-----:R-:W-:-:S12]  /*b120*/  @!P6 BRA `(.L_x_637) ;  /* 0x000000000004e947 */ /* 0x001fd80003800000 */
[----:B-1----:R0:W-:Y:S02]  /*b130*/  REDG.E.ADD.F32.FTZ.RN.STRONG.GPU desc[UR20][R2.64+-0x3c00], R7 ;  /* 0xffc40007020079a6 */ /* 0x0021e4000c10f394 */
.L_x_637:
[----:B------:R-:W-:Y:S05]  /*b140*/  BSYNC B0 ;  /* 0x0000000000007941 */ /* 0x000fea0003800000 */
.L_x_636:
[----:B01----:R0:W1:Y:S01]  /*b150*/  LDS R7, [R144+0x2700] ;  /* 0x0027000090077984 */ /* 0x0030620000000800 */
[----:B------:R-:W-:Y:S01]  /*b160*/  BSSY B0, `(.L_x_638) ;  /* 0x0000006000007945 */ /* 0x000fe20003800000 */
[----:B------:R-:W-:Y:S02]  /*b170*/  IADD3 R4, R143, 0x300, RZ ;  /* 0x000003008f047810 */ /* 0x000fe40007ffe0ff */
[----:B------:R-:W-:Y:S02]  /*b180*/  LEA.HI.SX32 R148, R148, R143, 0x1b ;  /* 0x0000008f94947211 */ /* 0x000fe400078fdaff */
[----:B------:R-:W-:Y:S01]  /*b190*/  LEA R146, R146, R141, 0x2 ;  /* 0x0000008d92927211 */ /* 0x000fe200078e10ff */
[----:B------:R-:W-:Y:S06]  /*b1a0*/  @!P1 BRA `(.L_x_639) ;  /* 0x0000000000049947 */ /* 0x000fec0003800000 */
[----:B-1----:R2:W-:Y:S02]  /*b1b0*/  REDG.E.ADD.F32.FTZ.RN.STRONG.GPU desc[UR20][R2.64+-0x3a00], R7 ;  /* 0xffc60007020079a6 */ /* 0x0025e4000c10f394 */
.L_x_639:
[----:B------:R-:W-:Y:S05]  /*b1c0*/  BSYNC B0 ;  /* 0x0000000000007941 */ /* 0x000fea0003800000 */
.L_x_638:
[----:B-12---:R1:W2:Y:S01]  /*b1d0*/  LDS R7, [R146+0x2900] ;  /* 0x0029000092077984 */ /* 0x0062a20000000800 */
[----:B------:R-:W-:Y:S01]  /*b1e0*/  BSSY B0, `(.L_x_640) ;  /* 0x0000006000007945 */ /* 0x000fe20003800000 */
[----:B0-----:R-:W-:Y:S02]  /*b1f0*/  IADD3 R144, R143, 0x380, RZ ;  /* 0x000003808f907810 */ /* 0x001fe40007ffe0ff */
[----:B------:R-:W-:Y:S02]  /*b200*/  LEA.HI.SX32 R4, R4, R143, 0x1b ;  /* 0x0000008f04047211 */ /* 0x000fe400078fdaff */
[----:B------:R-:W-:Y:S01]  /*b210*/  LEA R148, R148, R141, 0x2 ;  /* 0x0000008d94947211 */ /* 0x000fe200078e10ff */
[----:B------:R-:W-:Y:S06]  /*b220*/  @!P2 BRA `(.L_x_641) ;  /* 0x000000000004a947 */ /* 0x000fec0003800000 */
[----:B--2---:R0:W-:Y:S02]  /*b230*/  REDG.E.ADD.F32.FTZ.RN.STRONG.GPU desc[UR20][R2.64+-0x3800], R7 ;  /* 0xffc80007020079a6 */ /* 0x0041e4000c10f394 */
.L_x_641:
[----:B------:R-:W-:Y:S05]  /*b240*/  BSYNC B0 ;  /* 0x0000000000007941 */ /* 0x000fea0003800000 */
.L_x_640:
[----:B0-2---:R0:W2:Y:S01]  /*b250*/  LDS R7, [R148+0x2b00] ;  /* 0x002b000094077984 */ /* 0x0050a20000000800 */
[----:B------:R-:W-:Y:S01]  /*b260*/  BSSY B0, `(.L_x_642) ;  /* 0x0000005000007945 */ /* 0x000fe20003800000 */
[----:B------:R-:W-:Y:S02]  /*b270*/  LEA.HI.SX32 R144, R144, R143, 0x1b ;  /* 0x0000008f90907211 */ /* 0x000fe400078fdaff */
[----:B------:R-:W-:Y:S01]  /*b280*/  LEA R4, R4, R141, 0x2 ;  /* 0x0000008d04047211 */ /* 0x000fe200078e10ff */
[----:B------:R-:W-:Y:S06]  /*b290*/  @!P3 BRA `(.L_x_643) ;  /* 0x000000000004b947 */ /* 0x000fec0003800000 */
[----:B--2---:R3:W-:Y:S02]  /*b2a0*/  REDG.E.ADD.F32.FTZ.RN.STRONG.GPU desc[UR20][R2.64+-0x3600], R7 ;  /* 0xffca0007020079a6 */ /* 0x0047e4000c10f394 */
.L_x_643:
[----:B------:R-:W-:Y:S05]  /*b2b0*/  BSYNC B0 ;  /* 0x0000000000007941 */ /* 0x000fea0003800000 */
.L_x_642:
[----:B--23--:R2:W3:Y:S01]  /*b2c0*/  LDS R7, [R4+0x2d00] ;  /* 0x002d000004077984 */ /* 0x00c4e20000000800 */
[----:B------:R-:W-:Y:S01]  /*b2d0*/  BSSY B0, `(.L_x_644) ;  /* 0x0000004000007945 */ /* 0x000fe20003800000 */
[----:B------:R-:W-:-:S03]  /*b2e0*/  LEA R107, R144, R141, 0x2 ;  /* 0x0000008d906b7211 */ /* 0x000fc600078e10ff */
[----:B------:R-:W-:Y:S05]  /*b2f0*/  @!P4 BRA `(.L_x_645) ;  /* 0x000000000004c947 */ /* 0x000fea0003800000 */
[----:B---3--:R3:W-:Y:S02]  /*b300*/  REDG.E.ADD.F32.FTZ.RN.STRONG.GPU desc[UR20][R2.64+-0x3400], R7 ;  /* 0xffcc0007020079a6 */ /* 0x0087e4000c10f394 */
.L_x_645:
[----:B------:R-:W-:Y:S05]  /*b310*/  BSYNC B0 ;  /* 0x0000000000007941 */ /* 0x000fea0003800000 */
.L_x_644:
[----:B---3--:R3:W0:Y:S01]  /*b320*/  LDS R7, [R107+0x2f00] ;  /* 0x002f00006b077984 */ /* 0x0086220000000800 */
[----:B------:R-:W-:Y:S01]  /*b330*/  BSSY B0, `(.L_x_646) ;  /* 0x0000005000007945 */ /* 0x000fe20003800000 */
[C---:B--2---:R-:W-:Y:S02]  /*b340*/  IADD3 R4, R143.reuse, 0x400, RZ ;  /* 0x000004008f047810 */ /* 0x044fe40007ffe0ff */
[----:B------:R-:W-:Y:S01]  /*b350*/  IADD3 R144, R143, 0x480, RZ ;  /* 0x000004808f907810 */ /* 0x000fe20007ffe0ff */
[----:B------:R-:W-:Y:S06]  /*b360*/  @!P5 BRA `(.L_x_647) ;  /* 0x000000000004d947 */ /* 0x000fec0003800000 */
[----:B0-----:R2:W-:Y:S02]  /*b370*/  REDG.E.ADD.F32.FTZ.RN.STRONG.GPU desc[UR20][R2.64+-0x3200], R7 ;  /* 0xffce0007020079a6 */ /* 0x0015e4000c10f394 */
.L_x_647:
[----:B------:R-:W-:Y:S05]  /*b380*/  BSYNC B0 ;  /* 0x0000000000007941 */ /* 0x000fea0003800000 */
.L_x_646:
[----:B------:R-:W-:Y:S01]  /*b390*/  LEA.HI.SX32 R4, R4, R143, 0x1b ;  /* 0x0000008f04047211 */ /* 0x000fe200078fdaff */
[----:B------:R-:W-:Y:S01]  /*b3a0*/  BSSY B0, `(.L_x_648) ;  /* 0x0000010000007945 */ /* 0x000fe20003800000 */
[----:B------:R-:W-:Y:S02]  /*b3b0*/  ISETP.GE.AND P6, PT, R6, 0x401, PT ;  /* 0x000004010600780c */ /* 0x000fe40003fc6270 */
[----:B------:R-:W-:Y:S02]  /*b3c0*/  LEA R4, R4, R141, 0x2 ;  /* 0x0000008d04047211 */ /* 0x000fe400078e10ff */
[C---:B-1----:R-:W-:Y:S02]  /*b3d0*/  IADD3 R146, R143.reuse, 0x500, RZ ;  /* 0x000005008f927810 */ /* 0x042fe40007ffe0ff */
[----:B------:R-:W-:Y:S01]  /*b3e0*/  LEA.HI.SX32 R144, R144, R143, 0x1b ;  /* 0x0000008f90907211 */ /* 0x000fe200078fdaff */
[----:B0-2---:R0:W1:Y:S01]  /*b3f0*/  LDS R7, [R4+0x3100] ;  /* 0x0031000004077984 */ /* 0x0050620000000800 */
        /* <DEDUP_REMOVED lines=10> */
.L_x_649:
[----:B------:R-:W-:Y:S05]  /*b4a0*/  BSYNC B0 ;  /* 0x0000000000007941 */ /* 0x000fea0003800000 */
.L_x_648:
[----:B01----:R0:W1:Y:S01]  /*b4b0*/  LDS R7, [R144+0x3300] ;  /* 0x0033000090077984 */ /* 0x0030620000000800 */
[----:B------:R-:W-:Y:S01]  /*b4c0*/  BSSY B0, `(.L_x_650) ;  /* 0x0000006000007945 */ /* 0x000fe20003800000 */
[----:B------:R-:W-:Y:S02]  /*b4d0*/  IADD3 R4, R143, 0x600, RZ ;  /* 0x000006008f047810 */ /* 0x000fe40007ffe0ff */
[----:B------:R-:W-:Y:S02]  /*b4e0*/  LEA.HI.SX32 R148, R148, R143, 0x1b ;  /* 0x0000008f94947211 */ /* 0x000fe400078fdaff */
[----:B------:R-:W-:Y:S01]  /*b4f0*/  LEA R146, R146, R141, 0x2 ;  /* 0x0000008d92927211 */ /* 0x000fe200078e10ff */
[----:B------:R-:W-:Y:S06]  /*b500*/  @!P1 BRA `(.L_x_651) ;  /* 0x0000000000049947 */ /* 0x000fec0003800000 */
[----:B-1----:R2:W-:Y:S02]  /*b510*/  REDG.E.ADD.F32.FTZ.RN.STRONG.GPU desc[UR20][R2.64+-0x2e00], R7 ;  /* 0xffd20007020079a6 */ /* 0x0025e4000c10f394 */
.L_x_651:
[----:B------:R-:W-:Y:S05]  /*b520*/  BSYNC B0 ;  /* 0x0000000000007941 */ /* 0x000fea0003800000 */
.L_x_650:
[----:B-12---:R1:W2:Y:S01]  /*b530*/  LDS R7, [R146+0x3500] ;  /* 0x0035000092077984 */ /* 0x0062a20000000800 */
[----:B------:R-:W-:Y:S01]  /*b540*/  BSSY B0, `(.L_x_652) ;  /* 0x0000006000007945 */ /* 0x000fe20003800000 */
[----:B0-----:R-:W-:Y:S02]  /*b550*/  IADD3 R144, R143, 0x680, RZ ;  /* 0x000006808f907810 */ /* 0x001fe40007ffe0ff */
[----:B------:R-:W-:Y:S02]  /*b560*/  LEA.HI.SX32 R4, R4, R143, 0x1b ;  /* 0x0000008f04047211 */ /* 0x000fe400078fdaff */
[----:B------:R-:W-:Y:S01]  /*b570*/  LEA R148, R148, R141, 0x2 ;  /* 0x0000008d94947211 */ /* 0x000fe200078e10ff */
[----:B------:R-:W-:Y:S06]  /*b580*/  @!P2 BRA `(.L_x_653) ;  /* 0x000000000004a947 */ /* 0x000fec0003800000 */
[----:B--2---:R0:W-:Y:S02]  /*b590*/  REDG.E.ADD.F32.FTZ.RN.STRONG.GPU desc[UR20][R2.64+-0x2c00], R7 ;  /* 0xffd40007020079a6 */ /* 0x0041e4000c10f394 */
.L_x_653:
[----:B------:R-:W-:Y:S05]  /*b5a0*/  BSYNC B0 ;  /* 0x0000000000007941 */ /* 0x000fea0003800000 */
.L_x_652:
[----:B0-2---:R0:W2:Y:S01]  /*b5b0*/  LDS R7, [R148+0x3700] ;  /* 0x0037000094077984 */ /* 0x0050a20000000800 */
[----:B------:R-:W-:Y:S01]  /*b5c0*/  BSSY B0, `(.L_x_654) ;  /* 0x0000005000007945 */ /* 0x000fe20003800000 */
[----:B------:R-:W-:Y:S02]  /*b5d0*/  LEA.HI.SX32 R144, R144, R143, 0x1b ;  /* 0x0000008f90907211 */ /* 0x000fe400078fdaff */
[----:B------:R-:W-:Y:S01]  /*b5e0*/  LEA R4, R4, R141, 0x2 ;  /* 0x0000008d04047211 */ /* 0x000fe200078e10ff */
[----:B------:R-:W-:Y:S06]  /*b5f0*/  @!P3 BRA `(.L_x_655) ;  /* 0x000000000004b947 */ /* 0x000fec0003800000 */
[----:B--2---:R2:W-:Y:S02]  /*b600*/  REDG.E.ADD.F32.FTZ.RN.STRONG.GPU desc[UR20][R2.64+-0x2a00], R7 ;  /* 0xffd60007020079a6 */ /* 0x0045e4000c10f394 */
.L_x_655:
[----:B------:R-:W-:Y:S05]  /*b610*/  BSYNC B0 ;  /* 0x0000000000007941 */ /* 0x000fea0003800000 */
.L_x_654:
[----:B--2---:R2:W0:Y:S01]  /*b620*/  LDS R7, [R4+0x3900] ;  /* 0x0039000004077984 */ /* 0x0044220000000800 */
[----:B------:R-:W-:Y:S01]  /*b630*/  BSSY B0, `(.L_x_656) ;  /* 0x0000004000007945 */ /* 0x000fe20003800000 */
[----:B---3--:R-:W-:-:S03]  /*b640*/  LEA R107, R144, R141, 0x2 ;  /* 0x0000008d906b7211 */ /* 0x008fc600078e10ff */
[----:B------:R-:W-:Y:S05]  /*b650*/  @!P4 BRA `(.L_x_657) ;  /* 0x000000000004c947 */ /* 0x000fea0003800000 */
[----:B0-----:R3:W-:Y:S02]  /*b660*/  REDG.E.ADD.F32.FTZ.RN.STRONG.GPU desc[UR20][R2.64+-0x2800], R7 ;  /* 0xffd80007020079a6 */ /* 0x0017e4000c10f394 */
.L_x_657:
[----:B------:R-:W-:Y:S05]  /*b670*/  BSYNC B0 ;  /* 0x0000000000007941 */ /* 0x000fea0003800000 */
.L_x_656:
[----:B0--3--:R0:W3:Y:S01]  /*b680*/  LDS R7, [R107+0x3b00] ;  /* 0x003b00006b077984 */ /* 0x0090e20000000800 */
[----:B------:R-:W-:Y:S01]  /*b690*/  BSSY B0, `(.L_x_658) ;  /* 0x0000005000007945 */ /* 0x000fe20003800000 */
[C---:B--2---:R-:W-:Y:S02]  /*b6a0*/  IADD3 R4, R143.reuse, 0x700, RZ ;  /* 0x000007008f047810 */ /* 0x044fe40007ffe0ff */
[----:B------:R-:W-:Y:S01]  /*b6b0*/  IADD3 R144, R143, 0x780, RZ ;  /* 0x000007808f907810 */ /* 0x000fe20007ffe0ff */
[----:B------:R-:W-:Y:S06]  /*b6c0*/  @!P5 BRA `(.L_x_659) ;  /* 0x000000000004d947 */ /* 0x000fec0003800000 */
[----:B---3--:R2:W-:Y:S02]  /*b6d0*/  REDG.E.ADD.F32.FTZ.RN.STRONG.GPU desc[UR20][R2.64+-0x2600], R7 ;  /* 0xffda0007020079a6 */ /* 0x0085e4000c10f394 */
.L_x_659:
[----:B------:R-:W-:Y:S05]  /*b6e0*/  BSYNC B0 ;  /* 0x0000000000007941 */ /* 0x000fea0003800000 */
.L_x_658:
[----:B------:R-:W-:Y:S01]  /*b6f0*/  LEA.HI.SX32 R4, R4, R143, 0x1b ;  /* 0x0000008f04047211 */ /* 0x000fe200078fdaff */
[----:B------:R-:W-:Y:S01]  /*b700*/  BSSY B0, `(.L_x_660) ;  /* 0x0000010000007945 */ /* 0x000fe20003800000 */
[----:B------:R-:W-:Y:S02]  /*b710*/  ISETP.GE.AND P6, PT, R6, 0x701, PT ;  /* 0x000007010600780c */ /* 0x000fe40003fc6270 */
[----:B------:R-:W-:Y:S02]  /*b720*/  LEA R4, R4, R141, 0x2 ;  /* 0x0000008d04047211 */ /* 0x000fe400078e10ff */
[C---:B-1----:R-:W-:Y:S02]  /*b730*/  IADD3 R146, R143.reuse, 0x800, RZ ;  /* 0x000008008f927810 */ /* 0x042fe40007ffe0ff */
[----:B------:R-:W-:Y:S01]  /*b740*/  LEA.HI.SX32 R144, R144, R143, 0x1b ;  /* 0x0000008f90907211 */ /* 0x000fe200078fdaff */
[----:B--23--:R1:W2:Y:S01]  /*b750*/  LDS R7, [R4+0x3d00] ;  /* 0x003d000004077984 */ /* 0x00c2a20000000800 */
        /* <DEDUP_REMOVED lines=8> */
[----:B-1----:R-:W-:-:S12]  /*b7e0*/  @!P6 BRA `(.L_x_661) ;  /* 0x000000000004e947 */ /* 0x002fd80003800000 */
[----:B--2---:R1:W-:Y:S02]  /*b7f0*/  REDG.E.ADD.F32.FTZ.RN.STRONG.GPU desc[UR20][R2.64+-0x2400], R7 ;  /* 0xffdc0007020079a6 */ /* 0x0043e4000c10f394 */
.L_x_661:
[----:B------:R-:W-:Y:S05]  /*b800*/  BSYNC B0 ;  /* 0x0000000000007941 */ /* 0x000fea0003800000 */
.L_x_660:
[----:B-12---:R1:W2:Y:S01]  /*b810*/  LDS R7, [R144+0x3f00] ;  /* 0x003f000090077984 */ /* 0x0062a20000000800 */
[----:B------:R-:W-:Y:S01]  /*b820*/  BSSY B0, `(.L_x_662) ;  /* 0x0000006000007945 */ /* 0x000fe20003800000 */
[----:B------:R-:W-:Y:S02]  /*b830*/  IADD3 R4, R143, 0x900, RZ ;  /* 0x000009008f047810 */ /* 0x000fe40007ffe0ff */
[----:B------:R-:W-:Y:S02]  /*b840*/  LEA.HI.SX32 R148, R148, R143, 0x1b ;  /* 0x0000008f94947211 */ /* 0x000fe400078fdaff */
[----:B------:R-:W-:Y:S01]  /*b850*/  LEA R146, R146, R141, 0x2 ;  /* 0x0000008d92927211 */ /* 0x000fe200078e10ff */
[----:B------:R-:W-:Y:S06]  /*b860*/  @!P1 BRA `(.L_x_663) ;  /* 0x0000000000049947 */ /* 0x000fec0003800000 */
[----:B--2---:R3:W-:Y:S02]  /*b870*/  REDG.E.ADD.F32.FTZ.RN.STRONG.GPU desc[UR20][R2.64+-0x2200], R7 ;  /* 0xffde0007020079a6 */ /* 0x0047e4000c10f394 */
.L_x_663:
[----:B------:R-:W-:Y:S05]  /*b880*/  BSYNC B0 ;  /* 0x0000000000007941 */ /* 0x000fea0003800000 */
.L_x_662:
[----:B--23--:R2:W3:Y:S01]  /*b890*/  LDS R7, [R146+0x4100] ;  /* 0x0041000092077984 */ /* 0x00c4e20000000800 */
[----:B------:R-:W-:Y:S01]  /*b8a0*/  BSSY B0, `(.L_x_664) ;  /* 0x0000006000007945 */ /* 0x000fe20003800000 */
[----:B-1----:R-:W-:Y:S02]  /*b8b0*/  IADD3 R144, R143, 0x980, RZ ;  /* 0x000009808f907810 */ /* 0x002fe40007ffe0ff */
[----:B------:R-:W-:Y:S02]  /*b8c0*/  LEA.HI.SX32 R4, R4, R143, 0x1b ;  /* 0x0000008f04047211 */ /* 0x000fe400078fdaff */
[----:B------:R-:W-:Y:S01]  /*b8d0*/  LEA R148, R148, R141, 0x2 ;  /* 0x0000008d94947211 */ /* 0x000fe200078e10ff */
[----:B------:R-:W-:Y:S06]  /*b8e0*/  @!P2 BRA `(.L_x_665) ;  /* 0x000000000004a947 */ /* 0x000fec0003800000 */
[----:B---3--:R1:W-:Y:S02]  /*b8f0*/  REDG.E.ADD.F32.FTZ.RN.STRONG.GPU desc[UR20][R2.64+-0x2000], R7 ;  /* 0xffe00007020079a6 */ /* 0x0083e4000c10f394 */
.L_x_665:
[----:B------:R-:W-:Y:S05]  /*b900*/  BSYNC B0 ;  /* 0x0000000000007941 */ /* 0x000fea0003800000 */
.L_x_664:
[----:B-1-3--:R1:W3:Y:S01]  /*b910*/  LDS R7, [R148+0x4300] ;  /* 0x0043000094077984 */ /* 0x00a2e20000000800 */
[----:B------:R-:W-:Y:S01]  /*b920*/  BSSY B0, `(.L_x_666) ;  /* 0x0000005000007945 */ /* 0x000fe20003800000 */
[----:B------:R-:W-:Y:S02]  /*b930*/  LEA.HI.SX32 R144, R144, R143, 0x1b ;  /* 0x0000008f90907211 */ /* 0x000fe400078fdaff */
[----:B------:R-:W-:Y:S01]  /*b940*/  LEA R4, R4, R141, 0x2 ;  /* 0x0000008d04047211 */ /* 0x000fe200078e10ff */
[----:B------:R-:W-:Y:S06]  /*b950*/  @!P3 BRA `(.L_x_667) ;  /* 0x000000000004b947 */ /* 0x000fec0003800000 */
[----:B---3--:R3:W-:Y:S02]  /*b960*/  REDG.E.ADD.F32.FTZ.RN.STRONG.GPU desc[UR20][R2.64+-0x1e00], R7 ;  /* 0xffe20007020079a6 */ /* 0x0087e4000c10f394 */
.L_x_667:
[----:B------:R-:W-:Y:S05]  /*b970*/  BSYNC B0 ;  /* 0x0000000000007941 */ /* 0x000fea0003800000 */
.L_x_666:
[----:B---3--:R3:W1:Y:S01]  /*b980*/  LDS R7, [R4+0x4500] ;  /* 0x0045000004077984 */ /* 0x0086620000000800 */
[----:B------:R-:W-:Y:S01]  /*b990*/  BSSY B0, `(.L_x_668) ;  /* 0x0000004000007945 */ /* 0x000fe20003800000 */
[----:B0-----:R-:W-:-:S03]  /*b9a0*/  LEA R107, R144, R141, 0x2 ;  /* 0x0000008d906b7211 */ /* 0x001fc600078e10ff */
[----:B------:R-:W-:Y:S05]  /*b9b0*/  @!P4 BRA `(.L_x_669) ;  /* 0x000000000004c947 */ /* 0x000fea0003800000 */
[----:B-1----:R0:W-:Y:S02]  /*b9c0*/  REDG.E.ADD.F32.FTZ.RN.STRONG.GPU desc[UR20][R2.64+-0x1c00], R7 ;  /* 0xffe40007020079a6 */ /* 0x0021e4000c10f394 */
.L_x_669:
[----:B------:R-:W-:Y:S05]  /*b9d0*/  BSYNC B0 ;  /* 0x0000000000007941 */ /* 0x000fea0003800000 */
.L_x_668:
[----:B01----:R0:W1:Y:S01]  /*b9e0*/  LDS R7, [R107+0x4700] ;  /* 0x004700006b077984 */ /* 0x0030620000000800 */
[----:B------:R-:W-:Y:S01]  /*b9f0*/  BSSY B0, `(.L_x_670) ;  /* 0x0000005000007945 */ /* 0x000fe20003800000 */
[C---:B---3--:R-:W-:Y:S02]  /*ba00*/  IADD3 R4, R143.reuse, 0xa00, RZ ;  /* 0x00000a008f047810 */ /* 0x048fe40007ffe0ff */
[----:B------:R-:W-:Y:S01]  /*ba10*/  IADD3 R144, R143, 0xa80, RZ ;  /* 0x00000a808f907810 */ /* 0x000fe20007ffe0ff */
[----:B------:R-:W-:Y:S06]  /*ba20*/  @!P5 BRA `(.L_x_671) ;  /* 0x000000000004d947 */ /* 0x000fec0003800000 */
[----:B-1----:R3:W-:Y:S02]  /*ba30*/  REDG.E.ADD.F32.FTZ.RN.STRONG.GPU desc[UR20][R2.64+-0x1a00], R7 ;  /* 0xffe60007020079a6 */ /* 0x0027e4000c10f394 */
.L_x_671:
[----:B------:R-:W-:Y:S05]  /*ba40*/  BSYNC B0 ;  /* 0x0000000000007941 */ /* 0x000fea0003800000 */
.L_x_670:
[----:B------:R-:W-:Y:S01]  /*ba50*/  LEA.HI.SX32 R4, R4, R143, 0x1b ;  /* 0x0000008f04047211 */ /* 0x000fe200078fdaff */
[----:B------:R-:W-:Y:S01]  /*ba60*/  BSSY B0, `(.L_x_672) ;  /* 0x0000010000007945 */ /* 0x000fe20003800000 */
[----:B------:R-:W-:Y:S02]  /*ba70*/  ISETP.GE.AND P6, PT, R6, 0xa01, PT ;  /* 0x00000a010600780c */ /* 0x000fe40003fc6270 */
[----:B------:R-:W-:Y:S02]  /*ba80*/  LEA R4, R4, R141, 0x2 ;  /* 0x0000008d04047211 */ /* 0x000fe400078e10ff */
[C---:B--2---:R-:W-:Y:S02]  /*ba90*/  IADD3 R146, R143.reuse, 0xb00, RZ ;  /* 0x00000b008f927810 */ /* 0x044fe40007ffe0ff */
[----:B------:R-:W-:Y:S01]  /*baa0*/  LEA.HI.SX32 R144, R144, R143, 0x1b ;  /* 0x0000008f90907211 */ /* 0x000fe200078fdaff */
[----:B-1-3--:R1:W2:Y:S01]  /*bab0*/  LDS R7, [R4+0x4900] ;  /* 0x0049000004077984 */ /* 0x00a2a20000000800 */
        /* <DEDUP_REMOVED lines=10> */
.L_x_673:
[----:B------:R-:W-:Y:S05]  /*bb60*/  BSYNC B0 ;  /* 0x0000000000007941 */ /* 0x000fea0003800000 */
.L_x_672:
[----:B-12---:R1:W2:Y:S01]  /*bb70*/  LDS R7, [R144+0x4b00] ;  /* 0x004b000090077984 */ /* 0x0062a20000000800 */
[----:B------:R-:W-:Y:S01]  /*bb80*/  BSSY B0, `(.L_x_674) ;  /* 0x0000006000007945 */ /* 0x000fe20003800000 */
[----:B------:R-:W-:Y:S02]  /*bb90*/  IADD3 R4, R143, 0xc00, RZ ;  /* 0x00000c008f047810 */ /* 0x000fe40007ffe0ff */
[----:B------:R-:W-:Y:S02]  /*bba0*/  LEA.HI.SX32 R148, R148, R143, 0x1b ;  /* 0x0000008f94947211 */ /* 0x000fe400078fdaff */
[----:B------:R-:W-:Y:S01]  /*bbb0*/  LEA R146, R146, R141, 0x2 ;  /* 0x0000008d92927211 */ /* 0x000fe200078e10ff */
[----:B------:R-:W-:Y:S06]  /*bbc0*/  @!P1 BRA `(.L_x_675) ;  /* 0x0000000000049947 */ /* 0x000fec0003800000 */
[----:B--2---:R3:W-:Y:S02]  /*bbd0*/  REDG.E.ADD.F32.FTZ.RN.STRONG.GPU desc[UR20][R2.64+-0x1600], R7 ;  /* 0xffea0007020079a6 */ /* 0x0047e4000c10f394 */
.L_x_675:
[----:B------:R-:W-:Y:S05]  /*bbe0*/  BSYNC B0 ;  /* 0x0000000000007941 */ /* 0x000fea0003800000 */
.L_x_674:
[----:B--23--:R2:W3:Y:S01]  /*bbf0*/  LDS R7, [R146+0x4d00] ;  /* 0x004d000092077984 */ /* 0x00c4e20000000800 */
[----:B------:R-:W-:Y:S01]  /*bc00*/  BSSY B0, `(.L_x_676) ;  /* 0x0000006000007945 */ /* 0x000fe20003800000 */
[----:B-1----:R-:W-:Y:S02]  /*bc10*/  IADD3 R144, R143, 0xc80, RZ ;  /* 0x00000c808f907810 */ /* 0x002fe40007ffe0ff */
[----:B------:R-:W-:Y:S02]  /*bc20*/  LEA.HI.SX32 R4, R4, R143, 0x1b ;  /* 0x0000008f04047211 */ /* 0x000fe400078fdaff */
[----:B------:R-:W-:Y:S01]  /*bc30*/  LEA R148, R148, R141, 0x2 ;  /* 0x0000008d94947211 */ /* 0x000fe200078e10ff */
[----:B------:R-:W-:Y:S06]  /*bc40*/  @!P2 BRA `(.L_x_677) ;  /* 0x000000000004a947 */ /* 0x000fec0003800000 */
[----:B---3--:R1:W-:Y:S02]  /*bc50*/  REDG.E.ADD.F32.FTZ.RN.STRONG.GPU desc[UR20][R2.64+-0x1400], R7 ;  /* 0xffec0007020079a6 */ /* 0x0083e4000c10f394 */
.L_x_677:
[----:B------:R-:W-:Y:S05]  /*bc60*/  BSYNC B0 ;  /* 0x0000000000007941 */ /* 0x000fea0003800000 */
.L_x_676:
[----:B-1-3--:R1:W3:Y:S01]  /*bc70*/  LDS R7, [R148+0x4f00] ;  /* 0x004f000094077984 */ /* 0x00a2e20000000800 */
[----:B------:R-:W-:Y:S01]  /*bc80*/  BSSY B0, `(.L_x_678) ;  /* 0x0000005000007945 */ /* 0x000fe20003800000 */
[----:B------:R-:W-:Y:S02]  /*bc90*/  LEA.HI.SX32 R144, R144, R143, 0x1b ;  /* 0x0000008f90907211 */ /* 0x000fe400078fdaff */
[----:B------:R-:W-:Y:S01]  /*bca0*/  LEA R4, R4, R141, 0x2 ;  /* 0x0000008d04047211 */ /* 0x000fe200078e10ff */
[----:B------:R-:W-:Y:S06]  /*bcb0*/  @!P3 BRA `(.L_x_679) ;  /* 0x000000000004b947 */ /* 0x000fec0003800000 */
[----:B---3--:R3:W-:Y:S02]  /*bcc0*/  REDG.E.ADD.F32.FTZ.RN.STRONG.GPU desc[UR20][R2.64+-0x1200], R7 ;  /* 0xffee0007020079a6 */ /* 0x0087e4000c10f394 */
.L_x_679:
[----:B------:R-:W-:Y:S05]  /*bcd0*/  BSYNC B0 ;  /* 0x0000000000007941 */ /* 0x000fea0003800000 */
.L_x_678:
[----:B---3--:R3:W1:Y:S01]  /*bce0*/  LDS R7, [R4+0x5100] ;  /* 0x0051000004077984 */ /* 0x0086620000000800 */
[----:B------:R-:W-:Y:S01]  /*bcf0*/  BSSY B0, `(.L_x_680) ;  /* 0x0000004000007945 */ /* 0x000fe20003800000 */
[----:B0-----:R-:W-:-:S03]  /*bd00*/  LEA R107, R144, R141, 0x2 ;  /* 0x0000008d906b7211 */ /* 0x001fc600078e10ff */
[----:B------:R-:W-:Y:S05]  /*bd10*/  @!P4 BRA `(.L_x_681) ;  /* 0x000000000004c947 */ /* 0x000fea0003800000 */
[----:B-1----:R0:W-:Y:S02]  /*bd20*/  REDG.E.ADD.F32.FTZ.RN.STRONG.GPU desc[UR20][R2.64+-0x1000], R7 ;  /* 0xfff00007020079a6 */ /* 0x0021e4000c10f394 */
.L_x_681:
[----:B------:R-:W-:Y:S05]  /*bd30*/  BSYNC B0 ;  /* 0x0000000000007941 */ /* 0x000fea0003800000 */
.L_x_680:
[----:B01----:R0:W1:Y:S01]  /*bd40*/  LDS R7, [R107+0x5300] ;  /* 0x005300006b077984 */ /* 0x0030620000000800 */
[----:B------:R-:W-:Y:S01]  /*bd50*/  BSSY B0, `(.L_x_682) ;  /* 0x0000005000007945 */ /* 0x000fe20003800000 */
[C---:B---3--:R-:W-:Y:S02]  /*bd60*/  IADD3 R4, R143.reuse, 0xd00, RZ ;  /* 0x00000d008f047810 */ /* 0x048fe40007ffe0ff */
[----:B------:R-:W-:Y:S01]  /*bd70*/  IADD3 R144, R143, 0xd80, RZ ;  /* 0x00000d808f907810 */ /* 0x000fe20007ffe0ff */
[----:B------:R-:W-:Y:S06]  /*bd80*/  @!P5 BRA `(.L_x_683) ;  /* 0x000000000004d947 */ /* 0x000fec0003800000 */
[----:B-1----:R3:W-:Y:S02]  /*bd90*/  REDG.E.ADD.F32.FTZ.RN.STRONG.GPU desc[UR20][R2.64+-0xe00], R7 ;  /* 0xfff20007020079a6 */ /* 0x0027e4000c10f394 */
.L_x_683:
[----:B------:R-:W-:Y:S05]  /*bda0*/  BSYNC B0 ;  /* 0x0000000000007941 */ /* 0x000fea0003800000 */
.L_x_682:
        /* <DEDUP_REMOVED lines=17> */
.L_x_685:
[----:B------:R-:W-:Y:S05]  /*bec0*/  BSYNC B0 ;  /* 0x0000000000007941 */ /* 0x000fea0003800000 */
.L_x_684:
[----:B-12---:R1:W2:Y:S01]  /*bed0*/  LDS R7, [R144+0x5700] ;  /* 0x0057000090077984 */ /* 0x0062a20000000800 */
[----:B------:R-:W-:Y:S01]  /*bee0*/  BSSY B0, `(.L_x_686) ;  /* 0x0000006000007945 */ /* 0x000fe20003800000 */
[----:B------:R-:W-:Y:S02]  /*bef0*/  IADD3 R4, R143, 0xf00, RZ ;  /* 0x00000f008f047810 */ /* 0x000fe40007ffe0ff */
[----:B------:R-:W-:Y:S02]  /*bf00*/  LEA.HI.SX32 R148, R148, R143, 0x1b ;  /* 0x0000008f94947211 */ /* 0x000fe400078fdaff */
[----:B------:R-:W-:Y:S01]  /*bf10*/  LEA R146, R146, R141, 0x2 ;  /* 0x0000008d92927211 */ /* 0x000fe200078e10ff */
[----:B------:R-:W-:Y:S06]  /*bf20*/  @!P1 BRA `(.L_x_687) ;  /* 0x0000000000049947 */ /* 0x000fec0003800000 */
[----:B--2---:R3:W-:Y:S02]  /*bf30*/  REDG.E.ADD.F32.FTZ.RN.STRONG.GPU desc[UR20][R2.64+-0xa00], R7 ;  /* 0xfff60007020079a6 */ /* 0x0047e4000c10f394 */
.L_x_687:
[----:B------:R-:W-:Y:S05]  /*bf40*/  BSYNC B0 ;  /* 0x0000000000007941 */ /* 0x000fea0003800000 */
.L_x_686:
[----:B--23--:R2:W3:Y:S01]  /*bf50*/  LDS R7, [R146+0x5900] ;  /* 0x0059000092077984 */ /* 0x00c4e20000000800 */
[----:B------:R-:W-:Y:S01]  /*bf60*/  BSSY B0, `(.L_x_688) ;  /* 0x0000006000007945 */ /* 0x000fe20003800000 */
[----:B------:R-:W-:Y:S02]  /*bf70*/  IADD3 R6, R143, 0xf80, RZ ;  /* 0x00000f808f067810 */ /* 0x000fe40007ffe0ff */
[----:B------:R-:W-:Y:S02]  /*bf80*/  LEA.HI.SX32 R4, R4, R143, 0x1b ;  /* 0x0000008f04047211 */ /* 0x000fe400078fdaff */
[----:B------:R-:W-:Y:S01]  /*bf90*/  LEA R148, R148, R141, 0x2 ;  /* 0x0000008d94947211 */ /* 0x000fe200078e10ff */
[----:B------:R-:W-:Y:S06]  /*bfa0*/  @!P2 BRA `(.L_x_689) ;  /* 0x000000000004a947 */ /* 0x000fec0003800000 */
[----:B---3--:R3:W-:Y:S02]  /*bfb0*/  REDG.E.ADD.F32.FTZ.RN.STRONG.GPU desc[UR20][R2.64+-0x800], R7 ;  /* 0xfff80007020079a6 */ /* 0x0087e4000c10f394 */
.L_x_689:
[----:B------:R-:W-:Y:S05]  /*bfc0*/  BSYNC B0 ;  /* 0x0000000000007941 */ /* 0x000fea0003800000 */
.L_x_688:
[----:B---3--:R3:W0:Y:S01]  /*bfd0*/  LDS R7, [R148+0x5b00] ;  /* 0x005b000094077984 */ /* 0x0086220000000800 */
[----:B------:R-:W-:Y:S01]  /*bfe0*/  BSSY B0, `(.L_x_690) ;  /* 0x0000005000007945 */ /* 0x000fe20003800000 */
[----:B------:R-:W-:Y:S02]  /*bff0*/  LEA.HI.SX32 R6, R6, R143, 0x1b ;  /* 0x0000008f06067211 */ /* 0x000fe400078fdaff */
[----:B------:R-:W-:Y:S01]  /*c000*/  LEA R4, R4, R141, 0x2 ;  /* 0x0000008d04047211 */ /* 0x000fe200078e10ff */
[----:B------:R-:W-:Y:S06]  /*c010*/  @!P3 BRA `(.L_x_691) ;  /* 0x000000000004b947 */ /* 0x000fec0003800000 */
[----:B0-----:R0:W-:Y:S02]  /*c020*/  REDG.E.ADD.F32.FTZ.RN.STRONG.GPU desc[UR20][R2.64+-0x600], R7 ;  /* 0xfffa0007020079a6 */ /* 0x0011e4000c10f394 */
.L_x_691:
[----:B------:R-:W-:Y:S05]  /*c030*/  BSYNC B0 ;  /* 0x0000000000007941 */ /* 0x000fea0003800000 */
.L_x_690:
[----:B0-----:R0:W0:Y:S01]  /*c040*/  LDS R7, [R4+0x5d00] ;  /* 0x005d000004077984 */ /* 0x0010220000000800 */
[----:B------:R-:W-:Y:S01]  /*c050*/  BSSY B0, `(.L_x_692) ;  /* 0x0000005000007945 */ /* 0x000fe20003800000 */
[----:B------:R-:W-:Y:S01]  /*c060*/  LEA R6, R6, R141, 0x2 ;  /* 0x0000008d06067211 */ /* 0x000fe200078e10ff */
[----:B------:R-:W-:Y:S02]  /*c070*/  FFMA.FTZ R106, R201, R35, R106 ;  /* 0x00000023c96a7223 */ /* 0x000fe4000001006a */
[----:B------:R-:W-:Y:S05]  /*c080*/  @!P4 BRA `(.L_x_693) ;  /* 0x000000000004c947 */ /* 0x000fea0003800000 */
[----:B0-----:R0:W-:Y:S02]  /*c090*/  REDG.E.ADD.F32.FTZ.RN.STRONG.GPU desc[UR20][R2.64+-0x400], R7 ;  /* 0xfffc0007020079a6 */ /* 0x0011e4000c10f394 */
.L_x_693:
[----:B------:R-:W-:Y:S05]  /*c0a0*/  BSYNC B0 ;  /* 0x0000000000007941 */ /* 0x000fea0003800000 */
.L_x_692:
[----:B0-----:R-:W-:Y:S01]  /*c0b0*/  FADD.FTZ R4, R5, R106 ;  /* 0x0000006a05047221 */ /* 0x001fe20000010000 */
[----:B------:R-:W-:Y:S01]  /*c0c0*/  BSSY B0, `(.L_x_694) ;  /* 0x0000004000007945 */ /* 0x000fe20003800000 */
[----:B------:R0:W0:Y:S03]  /*c0d0*/  LDS R5, [R6+0x5f00] ;  /* 0x005f000006057984 */ /* 0x0000260000000800 */
[----:B------:R-:W-:Y:S05]  /*c0e0*/  @!P5 BRA `(.L_x_695) ;  /* 0x000000000004d947 */ /* 0x000fea0003800000 */
[----:B0-----:R0:W-:Y:S02]  /*c0f0*/  REDG.E.ADD.F32.FTZ.RN.STRONG.GPU desc[UR20][R2.64+-0x200], R5 ;  /* 0xfffe0005020079a6 */ /* 0x0011e4000c10f394 */
.L_x_695:
[----:B------:R-:W-:Y:S05]  /*c100*/  BSYNC B0 ;  /* 0x0000000000007941 */ /* 0x000fea0003800000 */
.L_x_694:
[----:B-1----:R-:W5:Y:S01]  /*c110*/  LDL R144, [R1+0x50] ;  /* 0x0000500001907983 */ /* 0x002f620000100800 */
[C---:B------:R-:W-:Y:S01]  /*c120*/  ISETP.GT.AND P1, PT, R142.reuse, 0x1e, PT ;  /* 0x0000001e8e00780c */ /* 0x040fe20003f24270 */
[----:B------:R-:W-:Y:S01]  /*c130*/  FFMA.FTZ R62, R201, R62, R70 ;  /* 0x0000003ec93e7223 */ /* 0x000fe20000010046 */
[----:B0-----:R-:W-:Y:S01]  /*c140*/  MOV R5, R87 ;  /* 0x0000005700057202 */ /* 0x001fe20000000f00 */
[----:B------:R-:W0:Y:S01]  /*c150*/  SHFL.DOWN PT, R2, R87, 0x1, 0x1f ;  /* 0x08201f0057027f89 */ /* 0x000e2200000e0000 */
[----:B------:R-:W-:Y:S01]  /*c160*/  MOV R6, R75 ;  /* 0x0000004b00067202 */ /* 0x000fe20000000f00 */
[----:B------:R-:W-:Y:S01]  /*c170*/  FMUL.FTZ R26, R203, R26 ;  /* 0x0000001acb1a7220 */ /* 0x000fe20000410000 */
[----:B------:R-:W-:Y:S01]  /*c180*/  MOV R7, R11 ;  /* 0x0000000b00077202 */ /* 0x000fe20000000f00 */
[----:B------:R-:W1:Y:S01]  /*c190*/  SHFL.DOWN PT, R107, R75, 0x1, 0x1f ;  /* 0x08201f004b6b7f89 */ /* 0x000e6200000e0000 */
[----:B------:R-:W-:Y:S01]  /*c1a0*/  FMUL.FTZ R211, R211, R8 ;  /* 0x00000008d3d37220 */ /* 0x000fe20000410000 */
[----:B------:R-:W-:Y:S01]  /*c1b0*/  FFMA.FTZ R12, R229, R12, R26 ;  /* 0x0000000ce50c7223 */ /* 0x000fe2000001001a */
[----:B------:R-:W-:Y:S01]  /*c1c0*/  ISETP.NE.AND P2, PT, R142, RZ, PT ;  /* 0x000000ff8e00720c */ /* 0x000fe20003f45270 */
[----:B------:R-:W2:Y:S01]  /*c1d0*/  SHFL.DOWN PT, R106, R11, 0x1, 0x1f ;  /* 0x08201f000b6a7f89 */ /* 0x000ea200000e0000 */
[----:B------:R-:W-:Y:S01]  /*c1e0*/  FMUL.FTZ R202, R202, R63 ;  /* 0x0000003fcaca7220 */ /* 0x000fe20000410000 */
[----:B------:R-:W-:Y:S01]  /*c1f0*/  FFMA.FTZ R31, R31, R187, R12 ;  /* 0x000000bb1f1f7223 */ /* 0x000fe2000001000c */
[----:B------:R-:W-:Y:S01]  /*c200*/  FMUL.FTZ R13, R204, R13 ;  /* 0x0000000dcc0d7220 */ /* 0x000fe20000410000 */
[----:B------:R-:W3:Y:S01]  /*c210*/  SHFL.DOWN PT, R3, R4, 0x1, 0x1f ;  /* 0x08201f0004037f89 */ /* 0x000ee200000e0000 */
        /* <DEDUP_REMOVED lines=19> */
[----:B--2---:R-:W-:Y:S01]  /*c350*/  @!P1 FADD.FTZ R7, R7, R106 ;  /* 0x0000006a07079221 */ /* 0x004fe20000010000 */
[----:B------:R-:W1:Y:S01]  /*c360*/  SHFL.DOWN PT, R11, R6, 0x2, 0x1f ;  /* 0x08401f00060b7f89 */ /* 0x000e6200000e0000 */
[----:B------:R-:W-:Y:S01]  /*c370*/  FFMA.FTZ R225, R225, R72, R208 ;  /* 0x00000048e1e17223 */ /* 0x000fe200000100d0 */
[----:B------:R-:W-:Y:S01]  /*c380*/  FFMA.FTZ R224, R224, R71, R211 ;  /* 0x00000047e0e07223 */ /* 0x000fe200000100d3 */
[----:B---3--:R-:W-:Y:S01]  /*c390*/  @!P1 FADD.FTZ R4, R3, R4 ;  /* 0x0000000403049221 */ /* 0x008fe20000010000 */
[----:B------:R-:W2:Y:S01]  /*c3a0*/  SHFL.DOWN PT, R106, R7, 0x2, 0x1f ;  /* 0x08401f00076a7f89 */ /* 0x000ea200000e0000 */
[----:B------:R-:W-:Y:S01]  /*c3b0*/  ISETP.GT.AND P1, PT, R142, 0x1d, PT ;  /* 0x0000001d8e00780c */ /* 0x000fe20003f24270 */
[----:B------:R-:W-:Y:S01]  /*c3c0*/  FFMA.FTZ R223, R223, R78, R210 ;  /* 0x0000004edfdf7223 */ /* 0x000fe200000100d2 */
[----:B------:R-:W-:Y:S01]  /*c3d0*/  FFMA.FTZ R77, R48, R79, R77 ;  /* 0x0000004f304d7223 */ /* 0x000fe2000001004d */
[----:B------:R-:W3:Y:S01]  /*c3e0*/  SHFL.DOWN PT, R3, R4, 0x2, 0x1f ;  /* 0x08401f0004037f89 */ /* 0x000ee200000e0000 */
[----:B------:R-:W-:Y:S01]  /*c3f0*/  FFMA.FTZ R16, R47, R74, R16 ;  /* 0x0000004a2f107223 */ /* 0x000fe20000010010 */
        /* <DEDUP_REMOVED lines=28> */
[----:B------:R-:W-:Y:S01]  /*c5c0*/  BSSY B0, `(.L_x_696) ;  /* 0x0000059000007945 */ /* 0x000fe20003800000 */
        /* <DEDUP_REMOVED lines=10> */
[----:B0-----:R-:W-:Y:S01]  /*c670*/  @!P1 FADD.FTZ R5, R5, R2 ;  /* 0x0000000205059221 */ /* 0x001fe20000010000 */
[----:B------:R-:W-:Y:S01]  /*c680*/  FADD.FTZ R126, R33, R126 ;  /* 0x0000007e217e7221 */ /* 0x000fe20000010000 */
[----:B------:R-:W-:Y:S01]  /*c690*/  FADD.FTZ R194, R55, R194 ;  /* 0x000000c237c27221 */ /* 0x000fe20000010000 */
[----:B------:R-:W-:Y:S01]  /*c6a0*/  FADD.FTZ R125, R36, R125 ;  /* 0x0000007d247d7221 */ /* 0x000fe20000010000 */
[----:B-1----:R-:W-:Y:S01]  /*c6b0*/  @!P1 FADD.FTZ R6, R6, R11 ;  /* 0x0000000b06069221 */ /* 0x002fe20000010000 */
[----:B------:R-:W0:Y:S01]  /*c6c0*/  SHFL.DOWN PT, R2, R5, 0x8, 0x1f ;  /* 0x09001f0005027f89 */ /* 0x000e2200000e0000 */
[----:B------:R-:W-:Y:S01]  /*c6d0*/  FADD.FTZ R195, R50, R195 ;  /* 0x000000c332c37221 */ /* 0x000fe20000010000 */
[----:B------:R-:W-:Y:S01]  /*c6e0*/  FADD.FTZ R124, R59, R124 ;  /* 0x0000007c3b7c7221 */ /* 0x000fe20000010000 */
[----:B--2---:R-:W-:Y:S01]  /*c6f0*/  @!P1 FADD.FTZ R7, R7, R70 ;  /* 0x0000004607079221 */ /* 0x004fe20000010000 */
[----:B------:R-:W1:Y:S01]  /*c700*/  SHFL.DOWN PT, R11, R6, 0x8, 0x1f ;  /* 0x09001f00060b7f89 */ /* 0x000e6200000e0000 */
[----:B------:R-:W-:Y:S01]  /*c710*/  FADD.FTZ R196, R53, R196 ;  /* 0x000000c435c47221 */ /* 0x000fe20000010000 */
[----:B------:R-:W-:Y:S01]  /*c720*/  FADD.FTZ R121, R14, R121 ;  /* 0x000000790e797221 */ /* 0x000fe20000010000 */
[----:B---3--:R-:W-:Y:S01]  /*c730*/  @!P1 FADD.FTZ R4, R4, R3 ;  /* 0x0000000304049221 */ /* 0x008fe20000010000 */
[----:B------:R-:W2:Y:S01]  /*c740*/  SHFL.DOWN PT, R12, R7, 0x8, 0x1f ;  /* 0x09001f00070c7f89 */ /* 0x000ea200000e0000 */
[----:B------:R-:W-:Y:S01]  /*c750*/  ISETP.GT.AND P1, PT, R142, 0x17, PT ;  /* 0x000000178e00780c */ /* 0x000fe20003f24270 */
[----:B------:R-:W-:Y:S01]  /*c760*/  FADD.FTZ R197, R42, R197 ;  /* 0x000000c52ac57221 */ /* 0x000fe20000010000 */
[----:B------:R-:W-:Y:S01]  /*c770*/  FADD.FTZ R120, R17, R120 ;  /* 0x0000007811787221 */ /* 0x000fe20000010000 */
[----:B------:R-:W3:Y:S01]  /*c780*/  SHFL.DOWN PT, R3, R4, 0x8, 0x1f ;  /* 0x09001f0004037f89 */ /* 0x000ee200000e0000 */
        /* <DEDUP_REMOVED lines=14> */
[----:B-1----:R-:W-:-:S02]  /*c870*/  @!P1 FADD.FTZ R6, R6, R11 ;  /* 0x0000000b06069221 */ /* 0x002fc40000010000 */
[----:B------:R-:W0:Y:S01]  /*c880*/  SHFL.DOWN PT, R2, R5, 0x10, 0x1f ;  /* 0x0a001f0005027f89 */ /* 0x000e2200000e0000 */
[----:B--2---:R-:W-:-:S03]  /*c890*/  @!P1 FADD.FTZ R7, R7, R12 ;  /* 0x0000000c07079221 */ /* 0x004fc60000010000 */
[----:B------:R-:W1:Y:S01]  /*c8a0*/  SHFL.DOWN PT, R11, R6, 0x10, 0x1f ;  /* 0x0a001f00060b7f89 */ /* 0x000e6200000e0000 */
[----:B---3--:R-:W-:-:S03]  /*c8b0*/  @!P1 FADD.FTZ R4, R4, R3 ;  /* 0x0000000304049221 */ /* 0x008fc60000010000 */
[----:B------:R-:W2:Y:S01]  /*c8c0*/  SHFL.DOWN PT, R8, R7, 0x10, 0x1f ;  /* 0x0a001f0007087f89 */ /* 0x000ea200000e0000 */
[----:B------:R-:W-:-:S03]  /*c8d0*/  ISETP.GT.AND P1, PT, R142, 0xf, PT ;  /* 0x0000000f8e00780c */ /* 0x000fc60003f24270 */
[----:B------:R-:W3:Y:S10]  /*c8e0*/  SHFL.DOWN PT, R3, R4, 0x10, 0x1f ;  /* 0x0a001f0004037f89 */ /* 0x000ef400000e0000 */
[----:B0-----:R-:W-:Y:S01]  /*c8f0*/  @!P1 FADD.FTZ R5, R5, R2 ;  /* 0x0000000205059221 */ /* 0x001fe20000010000 */
[----:B-1----:R-:W-:Y:S01]  /*c900*/  @!P1 FADD.FTZ R6, R6, R11 ;  /* 0x0000000b06069221 */ /* 0x002fe20000010000 */
[----:B--2---:R-:W-:Y:S01]  /*c910*/  @!P1 FADD.FTZ R7, R7, R8 ;  /* 0x0000000807079221 */ /* 0x004fe20000010000 */
[----:B---3--:R-:W-:-:S05]  /*c920*/  @!P1 FADD.FTZ R4, R4, R3 ;  /* 0x0000000304049221 */ /* 0x008fca0000010000 */
[----:B-----5:R0:W-:Y:S01]  /*c930*/  @!P2 STS.128 [R144+0x6310], R4 ;  /* 0x006310049000a388 */ /* 0x0201e20000000c00 */
        /* <DEDUP_REMOVED lines=13> */
[----:B------:R-:W5:Y:S04]  /*ca10*/  @P0 LDS.64 R20, [R24+0xa380] ;  /* 0x00a3800018140984 */ /* 0x000f680000000a00 */
[----:B------:R-:W4:Y:S01]  /*ca20*/  @P0 LDS.64 R22, [R24+0x9b80] ;  /* 0x009b800018160984 */ /* 0x000f220000000a00 */
        /* <DEDUP_REMOVED lines=12> */
[----:B-----5:R-:W-:Y:S01]  /*caf0*/  @P0 FADD.FTZ R7, R7, R21 ;  /* 0x0000001507070221 */ /* 0x020fe20000010000 */
[----:B------:R-:W-:Y:S01]  /*cb00*/  @P0 FADD.FTZ R6, R6, R20 ;  /* 0x0000001406060221 */ /* 0x000fe20000010000 */
[----:B----4-:R-:W-:Y:S01]  /*cb10*/  @P0 FADD.FTZ R5, R5, R23 ;  /* 0x0000001705050221 */ /* 0x010fe20000010000 */
[----:B------:R-:W-:-:S03]  /*cb20*/  @P0 FADD.FTZ R4, R4, R22 ;  /* 0x0000001604040221 */ /* 0x000fc60000010000 */
[----:B------:R1:W-:Y:S04]  /*cb30*/  STS.64 [R24+0xa380], R6 ;  /* 0x00a3800618007388 */ /* 0x0003e80000000a00 */
[----:B------:R1:W-:Y:S02]  /*cb40*/  STS.64 [R24+0x9b80], R4 ;  /* 0x009b800418007388 */ /* 0x0003e40000000a00 */
.L_x_697:
[----:B------:R-:W-:Y:S05]  /*cb50*/  BSYNC B0 ;  /* 0x0000000000007941 */ /* 0x000fea0003800000 */
.L_x_696:
[----:B------:R-:W-:Y:S02]  /*cb60*/  UIADD3 UR6, UR6, 0x1, URZ ;  /* 0x0000000106067890 */ /* 0x000fe4000fffe03f */
[----:B------:R-:W-:Y:S02]  /*cb70*/  UIADD3 UR5, UP1, UR5, 0x1, URZ ;  /* 0x0000000105057890 */ /* 0x000fe4000ff3e03f */
[----:B------:R-:W-:Y:S02]  /*cb80*/  UISETP.GE.AND UP0, UPT, UR6, UR12, UPT ;  /* 0x0000000c0600728c */ /* 0x000fe4000bf06270 */
[----:B------:R-:W-:-:S04]  /*cb90*/  UIADD3.X UR4, URZ, UR4, URZ, UP1, !UPT ;  /* 0x000000043f047290 */ /* 0x000fc80008ffe43f */
[----:B------:R-:W-:-:S13]  /*cba0*/  PLOP3.LUT P0, PT, PT, PT, UP0, 0x80, 0x0 ;  /* 0x000000000000781c */ /* 0x000fda0003f0f008 */
[----:B------:R-:W-:Y:S05]  /*cbb0*/  @!P0 BRA `(.L_x_698) ;  /* 0xffffff5c00888947 */ /* 0x000fea000383ffff */
.L_x_603:
[----:B------:R-:W2:Y:S04]  /*cbc0*/  LDL R72, [R1+0x90] ;  /* 0x0000900001487983 */ /* 0x000ea80000100800 */
[----:B------:R-:W3:Y:S04]  /*cbd0*/  LDL R68, [R1+0x8c] ;  /* 0x00008c0001447983 */ /* 0x000ee80000100800 */
[----:B------:R-:W5:Y:S04]  /*cbe0*/  LDL R66, [R1+0x88] ;  /* 0x0000880001427983 */ /* 0x000f680000100800 */
[----:B------:R-:W4:Y:S04]  /*cbf0*/  LDL R64, [R1+0x84] ;  /* 0x0000840001407983 */ /* 0x000f280000100800 */
        /* <DEDUP_REMOVED lines=11> */
[----:B------:R-:W4:Y:S01]  /*ccb0*/  LDL R40, [R1+0x54] ;  /* 0x0000540001287983 */ /* 0x000f220000100800 */
[----:B------:R-:W0:Y:S01]  /*ccc0*/  S2UR UR5, SR_CgaCtaId ;  /* 0x00000000000579c3 */ /* 0x000e220000008800 */
[----:B------:R-:W-:Y:S01]  /*ccd0*/  F2FP.BF16.F32.PACK_AB R234, R234, R235 ;  /* 0x000000ebeaea723e */ /* 0x000fe200000010ff */
[----:B------:R-:W-:-:S06]  /*cce0*/  UMOV UR4, 0x400 ;  /* 0x0000040000047882 */ /* 0x000fcc0000000000 */
[----:B------:R-:W-:Y:S01]  /*ccf0*/  BAR.SYNC.DEFER_BLOCKING 0x0 ;  /* 0x0000000000007b1d */ /* 0x000fe20000010000 */
[----:B------:R-:W-:Y:S01]  /*cd00*/  F2FP.BF16.F32.PACK_AB R200, R200, R233 ;  /* 0x000000e9c8c8723e */ /* 0x000fe200000010ff */
[----:B------:R-:W-:Y:S01]  /*cd10*/  USHF.R.S32.HI UR12, URZ, 0x1f, UR52 ;  /* 0x0000001f3f0c7899 */ /* 0x000fe20008011434 */
[----:B------:R-:W-:Y:S01]  /*cd20*/  PRMT R70, R234, 0x7632, R70 ;  /* 0x00007632ea467816 */ /* 0x000fe20000000046 */
[----:B------:R-:W-:Y:S01]  /*cd30*/  ULEA UR11, UR16, 0xfffff800, 0xb ;  /* 0xfffff800100b7891 */ /* 0x000fe2000f8e583f */
[----:B------:R-:W-:Y:S01]  /*cd40*/  F2FP.BF16.F32.PACK_AB R198, R198, R199 ;  /* 0x000000c7c6c6723e */ /* 0x000fe200000010ff */
[----:B------:R-:W-:Y:S01]  /*cd50*/  ULDC.64 UR30, c[0x0][0x388] ;  /* 0x0000e200001e7ab9 */ /* 0x000fe20000000a00 */
[----:B------:R-:W-:Y:S01]  /*cd60*/  F2FP.BF16.F32.PACK_AB R196, R196, R197 ;  /* 0x000000c5c4c4723e */ /* 0x000fe200000010ff */
[----:B------:R-:W-:Y:S01]  /*cd70*/  UIMAD UR10, UR12, UR30, URZ ;  /* 0x0000001e0c0a72a4 */ /* 0x000fe2000f8e023f */
[----:B------:R-:W-:Y:S01]  /*cd80*/  F2FP.BF16.F32.PACK_AB R194, R194, R195 ;  /* 0x000000c3c2c2723e */ /* 0x000fe200000010ff */
[----:B------:R-:W-:Y:S01]  /*cd90*/  ULDC.64 UR28, c[0x0][0x3a8] ;  /* 0x0000ea00001c7ab9 */ /* 0x000fe20000000a00 */
[----:B------:R-:W-:Y:S01]  /*cda0*/  PRMT R0, R200, 0x7632, R0 ;  /* 0x00007632c8007816 */ /* 0x000fe20000000000 */
[----:B------:R-:W-:Y:S01]  /*cdb0*/  UIMAD UR12, UR12, UR28, URZ ;  /* 0x0000001c0c0c72a4 */ /* 0x000fe2000f8e023f */
[----:B------:R-:W-:Y:S01]  /*cdc0*/  PRMT R2, R198, 0x7632, R2 ;  /* 0x00007632c6027816 */ /* 0x000fe20000000002 */
[----:B------:R-:W-:Y:S01]  /*cdd0*/  UIMAD UR10, UR52, UR31, UR10 ;  /* 0x0000001f340a72a4 */ /* 0x000fe2000f8e020a */
[----:B------:R-:W-:Y:S01]  /*cde0*/  ISETP.NE.AND P0, PT, R143, RZ, PT ;  /* 0x000000ff8f00720c */ /* 0x000fe20003f05270 */
[----:B------:R-:W-:Y:S01]  /*cdf0*/  USHF.R.S32.HI UR6, URZ, 0x1f, UR53 ;  /* 0x0000001f3f067899 */ /* 0x000fe20008011435 */
[----:B------:R-:W-:Y:S01]  /*ce00*/  F2FP.BF16.F32.PACK_AB R112, R112, R193 ;  /* 0x000000c17070723e */ /* 0x000fe200000010ff */
[----:B------:R-:W-:Y:S01]  /*ce10*/  UIMAD UR12, UR52, UR29, UR12 ;  /* 0x0000001d340c72a4 */ /* 0x000fe2000f8e020c */
[----:B------:R-:W-:Y:S01]  /*ce20*/  F2FP.BF16.F32.PACK_AB R110, R110, R111 ;  /* 0x0000006f6e6e723e */ /* 0x000fe200000010ff */
[----:B------:R-:W-:Y:S01]  /*ce30*/  BSSY B0, `(.L_x_699) ;  /* 0x0000046000007945 */ /* 0x000fe20003800000 */
[----:B------:R-:W-:Y:S01]  /*ce40*/  F2FP.BF16.F32.PACK_AB R108, R108, R109 ;  /* 0x0000006d6c6c723e */ /* 0x000fe200000010ff */
[----:B0-----:R-:W-:Y:S01]  /*ce50*/  ULEA UR4, UR5, UR4, 0x18 ;  /* 0x0000000405047291 */ /* 0x001fe2000f8ec03f */
[----:B------:R-:W-:Y:S01]  /*ce60*/  PRMT R3, R194, 0x7632, R3 ;  /* 0x00007632c2037816 */ /* 0x000fe20000000003 */
[----:B------:R0:W-:Y:S04]  /*ce70*/  STS.U16 [R140+0x2], R70 ;  /* 0x000002468c007388 */ /* 0x0001e80000000400 */
[----:B------:R1:W-:Y:S01]  /*ce80*/  STS.U16 [R140+0x6], R0 ;  /* 0x000006008c007388 */ /* 0x0003e20000000400 */
[----:B------:R-:W-:-:S03]  /*ce90*/  MOV R141, UR4 ;  /* 0x00000004008d7c02 */ /* 0x000fc60008000f00 */
[----:B------:R1:W-:Y:S01]  /*cea0*/  STS.U16 [R140+0xa], R2 ;  /* 0x00000a028c007388 */ /* 0x0003e20000000400 */
[----:B0-----:R-:W-:-:S03]  /*ceb0*/  PRMT R70, R196, 0x7632, R70 ;  /* 0x00007632c4467816 */ /* 0x001fc60000000046 */
[----:B------:R0:W-:Y:S01]  /*cec0*/  STS.U16 [R140+0x12], R3 ;  /* 0x000012038c007388 */ /* 0x0001e20000000400 */
[----:B-1----:R-:W-:-:S03]  /*ced0*/  PRMT R0, R112, 0x7632, R0 ;  /* 0x0000763270007816 */ /* 0x002fc60000000000 */
[----:B------:R1:W-:Y:S01]  /*cee0*/  STS.U16 [R140+0xe], R70 ;  /* 0x00000e468c007388 */ /* 0x0003e20000000400 */
[----:B------:R-:W-:-:S03]  /*cef0*/  PRMT R2, R108, 0x7632, R2 ;  /* 0x000076326c027816 */ /* 0x000fc60000000002 */
[----:B------:R-:W-:Y:S01]  /*cf00*/  STS.U16 [R140], R234 ;  /* 0x000000ea8c007388 */ /* 0x000fe20000000400 */
[----:B0-----:R-:W-:-:S03]  /*cf10*/  MOV R3, UR54 ;  /* 0x0000003600037c02 */ /* 0x001fc60008000f00 */
[----:B------:R-:W-:Y:S01]  /*cf20*/  STS.U16 [R140+0x4], R200 ;  /* 0x000004c88c007388 */ /* 0x000fe20000000400 */
[----:B-1----:R-:W-:-:S03]  /*cf30*/  PRMT R70, R110, 0x7632, R70 ;  /* 0x000076326e467816 */ /* 0x002fc60000000046 */
        /* <DEDUP_REMOVED lines=8> */
[----:B------:R0:W-:Y:S01]  /*cfc0*/  STS.U16 [R140+0x1e], R2 ;  /* 0x00001e028c007388 */ /* 0x0001e20000000400 */
[----:B------:R-:W-:Y:S01]  /*cfd0*/  NOP ;  /* 0x0000000000007918 */ /* 0x000fe20000000000 */
[----:B0-----:R-:W-:-:S04]  /*cfe0*/  SHF.L.U32 R2, R143, 0x4, RZ ;  /* 0x000000048f027819 */ /* 0x001fc800000006ff */
[----:B------:R-:W-:-:S04]  /*cff0*/  LOP3.LUT R2, R2, 0xfffffe00, RZ, 0xc0, !PT ;  /* 0xfffffe0002027812 */ /* 0x000fc800078ec0ff */
[----:B------:R-:W-:-:S04]  /*d000*/  LOP3.LUT R71, R2, 0x1f, R143, 0xf8, !PT ;  /* 0x0000001f02477812 */ /* 0x000fc800078ef88f */
[----:B------:R-:W-:Y:S02]  /*d010*/  SHF.R.S32.HI R36, RZ, 0x1f, R71 ;  /* 0x0000001fff247819 */ /* 0x000fe40000011447 */
[----:B------:R-:W-:Y:S01]  /*d020*/  IADD3 R2, P2, R71, UR11, RZ ;  /* 0x0000000b47027c10 */ /* 0x000fe2000ff5e0ff */
[----:B--2---:R-:W-:Y:S04]  /*d030*/  LDS.U16 R9, [R72] ;  /* 0x0000000048097984 */ /* 0x004fe80000000400 */
[----:B---3--:R-:W-:Y:S04]  /*d040*/  LDS.U16 R11, [R68+0x40] ;  /* 0x00004000440b7984 */ /* 0x008fe80000000400 */
[----:B-----5:R-:W-:Y:S04]  /*d050*/  LDS.U16 R13, [R66+0x80] ;  /* 0x00008000420d7984 */ /* 0x020fe80000000400 */
[----:B----4-:R-:W-:Y:S04]  /*d060*/  LDS.U16 R15, [R64+0xc0] ;  /* 0x0000c000400f7984 */ /* 0x010fe80000000400 */
        /* <DEDUP_REMOVED lines=12> */
[----:B------:R0:W-:Y:S01]  /*d130*/  @!P0 STS [UR4+0x1080], R3 ;  /* 0x00108003ff008988 */ /* 0x0001e20008000804 */
[----:B------:R-:W-:Y:S01]  /*d140*/  UIMAD.WIDE.U32 UR4, UR52, UR30, URZ ;  /* 0x0000001e340472a5 */ /* 0x000fe2000f8e003f */
[----:B------:R-:W-:Y:S03]  /*d150*/  BAR.SYNC.DEFER_BLOCKING 0x0 ;  /* 0x0000000000007b1d */ /* 0x000fe60000010000 */
[----:B------:R-:W-:Y:S01]  /*d160*/  UIADD3 UR15, UR5, UR10, URZ ;  /* 0x0000000a050f7290 */ /* 0x000fe2000fffe03f */
[----:B0-----:R-:W-:-:S04]  /*d170*/  MOV R3, UR11 ;  /* 0x0000000b00037c02 */ /* 0x001fc80008000f00 */
[----:B------:R-:W-:Y:S01]  /*d180*/  LEA.HI.X.SX32 R3, R3, R36, 0x1, P2 ;  /* 0x0000002403037211 */ /* 0x000fe200010f0eff */
[----:B------:R-:W0:Y:S02]  /*d190*/  LDS R0, [R141+0x1080] ;  /* 0x001080008d007984 */ /* 0x000e240000000800 */
[----:B0-----:R-:W-:-:S13]  /*d1a0*/  ISETP.GE.AND P1, PT, R71, R0, PT ;  /* 0x000000004700720c */ /* 0x001fda0003f26270 */
        /* <DEDUP_REMOVED lines=14> */
.L_x_700:
[----:B------:R-:W-:Y:S05]  /*d290*/  BSYNC B0 ;  /* 0x0000000000007941 */ /* 0x000fea0003800000 */
.L_x_699:
[----:B------:R-:W2:Y:S01]  /*d2a0*/  LDL.LU R8, [R1+0x94] ;  /* 0x0000940001087983 */ /* 0x000ea20000300800 */
[----:B------:R-:W-:Y:S01]  /*d2b0*/  UIADD3 UR13, UR7, -UR14, URZ ;  /* 0x8000000e070d7290 */ /* 0x000fe2000fffe03f */
[C---:B------:R-:W-:Y:S01]  /*d2c0*/  LOP3.LUT R41, R71.reuse, 0x20, RZ, 0xfc, !PT ;  /* 0x0000002047297812 */ /* 0x040fe200078efcff */
[----:B------:R-:W-:Y:S01]  /*d2d0*/  ULDC.64 UR10, c[0x0][0x390] ;  /* 0x0000e400000a7ab9 */ /* 0x000fe20000000a00 */
[----:B------:R-:W-:Y:S01]  /*d2e0*/  UMOV UR5, UR15 ;  /* 0x0000000f00057c82 */ /* 0x000fe20008000000 */
[----:B------:R-:W-:Y:S01]  /*d2f0*/  UIMAD UR14, UR6, UR10, URZ ;  /* 0x0000000a060e72a4 */ /* 0x000fe2000f8e023f */
[C---:B------:R-:W-:Y:S01]  /*d300*/  LOP3.LUT R43, R71.reuse, 0x40, RZ, 0xfc, !PT ;  /* 0x00000040472b7812 */ /* 0x040fe200078efcff */
[----:B------:R-:W-:Y:S01]  /*d310*/  UIMAD UR13, UR13, -0x800, URZ ;  /* 0xfffff8000d0d78a4 */ /* 0x000fe2000f8e023f */
[----:B------:R-:W-:Y:S01]  /*d320*/  LOP3.LUT R45, R71, 0x60, RZ, 0xfc, !PT ;  /* 0x00000060472d7812 */ /* 0x000fe200078efcff */
[----:B------:R-:W-:Y:S01]  /*d330*/  UIMAD.WIDE.U32 UR4, UR53, UR10, UR4 ;  /* 0x0000000a350472a5 */ /* 0x000fe2000f8e0004 */
[-C--:B------:R-:W-:Y:S01]  /*d340*/  ISETP.GE.AND P2, PT, R43, R0.reuse, PT ;  /* 0x000000002b00720c */ /* 0x080fe20003f46270 */
[----:B------:R-:W-:Y:S01]  /*d350*/  UIMAD UR11, UR53, UR11, UR14 ;  /* 0x0000000b350b72a4 */ /* 0x000fe2000f8e020e */
[----:B------:R-:W-:Y:S01]  /*d360*/  ISETP.GE.AND P4, PT, R45, R0, PT ;  /* 0x000000002d00720c */ /* 0x000fe20003f86270 */
[----:B------:R-:W-:Y:S01]  /*d370*/  ULDC.64 UR30, c[0x0][0x3e0] ;  /* 0x0000f800001e7ab9 */ /* 0x000fe20000000a00 */
[----:B------:R-:W-:Y:S01]  /*d380*/  UIADD3 UR10, UP0, UR13, UR4, URZ ;  /* 0x000000040d0a7290 */ /* 0x000fe2000ff1e03f */
[C---:B------:R-:W-:Y:S01]  /*d390*/  LEA R4, P1, R71.reuse, UR30, 0x1 ;  /* 0x0000001e47047c11 */ /* 0x040fe2000f8208ff */
[----:B------:R-:W-:Y:S01]  /*d3a0*/  USHF.R.S32.HI UR14, URZ, 0x1f, UR13 ;  /* 0x0000001f3f0e7899 */ /* 0x000fe2000801140d */
[C---:B------:R-:W-:Y:S01]  /*d3b0*/  LOP3.LUT R47, R71.reuse, 0x80, RZ, 0xfc, !PT ;  /* 0x00000080472f7812 */ /* 0x040fe200078efcff */
[----:B------:R-:W-:Y:S01]  /*d3c0*/  BSSY B0, `(.L_x_701) ;  /* 0x00000bc000007945 */ /* 0x000fe20003800000 */
[----:B------:R-:W-:Y:S01]  /*d3d0*/  LEA.HI.X R5, R71, UR31, R36, 0x1, P1 ;  /* 0x0000001f47057c11 */ /* 0x000fe200088f0c24 */
[----:B------:R-:W-:Y:S01]  /*d3e0*/  UIADD3.X UR4, UR14, UR11, UR5, UP0, !UPT ;  /* 0x0000000b0e047290 */ /* 0x000fe200087fe405 */
[----:B0-----:R-:W-:-:S02]  /*d3f0*/  MOV R6, UR10 ;  /* 0x0000000a00067c02 */ /* 0x001fc40008000f00 */
[----:B------:R-:W-:Y:S02]  /*d400*/  ISETP.GE.AND P1, PT, R41, R0, PT ;  /* 0x000000002900720c */ /* 0x000fe40003f26270 */
[C---:B------:R-:W-:Y:S02]  /*d410*/  LEA R4, P3, R6.reuse, R4, 0x1 ;  /* 0x0000000406047211 */ /* 0x040fe400078608ff */
[----:B------:R-:W-:Y:S01]  /*d420*/  MOV R7, UR4 ;  /* 0x0000000400077c02 */ /* 0x000fe20008000f00 */
[----:B------:R-:W-:Y:S01]  /*d430*/  UIMAD.WIDE.U32 UR4, UR52, UR28, URZ ;  /* 0x0000001c340472a5 */ /* 0x000fe2000f8e003f */
[C---:B------:R-:W-:Y:S02]  /*d440*/  LOP3.LUT R49, R71.reuse, 0xa0, RZ, 0xfc, !PT ;  /* 0x000000a047317812 */ /* 0x040fe400078efcff */
[----:B------:R-:W-:Y:S01]  /*d450*/  LEA.HI.X R5, R6, R5, R7, 0x1, P3 ;  /* 0x0000000506057211 */ /* 0x000fe200018f0c07 */
[----:B------:R-:W-:Y:S01]  /*d460*/  UIADD3 UR10, UR5, UR12, URZ ;  /* 0x0000000c050a7290 */ /* 0x000fe2000fffe03f */
[----:B------:R-:W-:-:S02]  /*d470*/  LOP3.LUT R51, R71, 0xc0, RZ, 0xfc, !PT ;  /* 0x000000c047337812 */ /* 0x000fc400078efcff */
[C---:B------:R-:W-:Y:S01]  /*d480*/  LOP3.LUT R53, R71.reuse, 0xe0, RZ, 0xfc, !PT ;  /* 0x000000e047357812 */ /* 0x040fe200078efcff */
[----:B------:R0:W-:Y:S01]  /*d490*/  @!P1 STG.E.U16 desc[UR20][R4.64+-0xfc0], R11 ;  /* 0xfff0400b04009986 */ /* 0x0001e2000c101514 */
[C---:B------:R-:W-:Y:S02]  /*d4a0*/  LOP3.LUT R55, R71.reuse, 0x100, RZ, 0xfc, !PT ;  /* 0x0000010047377812 */ /* 0x040fe400078efcff */
[----:B------:R-:W-:Y:S01]  /*d4b0*/  LOP3.LUT R57, R71, 0x120, RZ, 0xfc, !PT ;  /* 0x0000012047397812 */ /* 0x000fe200078efcff */
[----:B------:R1:W-:Y:S01]  /*d4c0*/  @!P2 STG.E.U16 desc[UR20][R4.64+-0xf80], R13 ;  /* 0xfff0800d0400a986 */ /* 0x0003e2000c101514 */
[-C--:B------:R-:W-:Y:S02]  /*d4d0*/  ISETP.GE.AND P3, PT, R47, R0.reuse, PT ;  /* 0x000000002f00720c */ /* 0x080fe40003f66270 */
[-C--:B------:R-:W-:Y:S01]  /*d4e0*/  ISETP.GE.AND P2, PT, R49, R0.reuse, PT ;  /* 0x000000003100720c */ /* 0x080fe20003f46270 */
[----:B------:R3:W-:Y:S01]  /*d4f0*/  @!P4 STG.E.U16 desc[UR20][R4.64+-0xf40], R15 ;  /* 0xfff0c00f0400c986 */ /* 0x0007e2000c101514 */
[----:B------:R-:W-:-:S02]  /*d500*/  ISETP.GE.AND P1, PT, R51, R0, PT ;  /* 0x000000003300720c */ /* 0x000fc40003f26270 */
[-C--:B------:R-:W-:Y:S02]  /*d510*/  ISETP.GE.AND P4, PT, R53, R0.reuse, PT ;  /* 0x000000003500720c */ /* 0x080fe40003f86270 */
[-C--:B------:R-:W-:Y:S02]  /*d520*/  ISETP.GE.AND P5, PT, R55, R0.reuse, PT ;  /* 0x000000003700720c */ /* 0x080fe40003fa6270 */
[----:B------:R-:W-:Y:S02]  /*d530*/  ISETP.GE.AND P6, PT, R57, R0, PT ;  /* 0x000000003900720c */ /* 0x000fe40003fc6270 */
[C---:B------:R-:W-:Y:S01]  /*d540*/  LOP3.LUT R59, R71.reuse, 0x140, RZ, 0xfc, !PT ;  /* 0x00000140473b7812 */ /* 0x040fe200078efcff */
[----:B------:R4:W-:Y:S01]  /*d550*/  @!P3 STG.E.U16 desc[UR20][R4.64+-0xf00], R17 ;  /* 0xfff100110400b986 */ /* 0x0009e2000c101514 */
[C---:B------:R-:W-:Y:S02]  /*d560*/  LOP3.LUT R61, R71.reuse, 0x160, RZ, 0xfc, !PT ;  /* 0x00000160473d7812 */ /* 0x040fe400078efcff */
[C---:B------:R-:W-:Y:S01]  /*d570*/  LOP3.LUT R63, R71.reuse, 0x180, RZ, 0xfc, !PT ;  /* 0x00000180473f7812 */ /* 0x040fe200078efcff */
[----:B------:R5:W-:Y:S01]  /*d580*/  @!P2 STG.E.U16 desc[UR20][R4.64+-0xec0], R19 ;  /* 0xfff140130400a986 */ /* 0x000be2000c101514 */
[----:B------:R-:W-:-:S02]  /*d590*/  LOP3.LUT R65, R71, 0x1a0, RZ, 0xfc, !PT ;  /* 0x000001a047417812 */ /* 0x000fc400078efcff */
[C---:B------:R-:W-:Y:S01]  /*d5a0*/  LOP3.LUT R67, R71.reuse, 0x1c0, RZ, 0xfc, !PT ;  /* 0x000001c047437812 */ /* 0x040fe200078efcff */
[----:B------:R5:W-:Y:S01]  /*d5b0*/  @!P1 STG.E.U16 desc[UR20][R4.64+-0xe80], R21 ;  /* 0xfff1801504009986 */ /* 0x000be2000c101514 */
[----:B------:R-:W-:Y:S02]  /*d5c0*/  LOP3.LUT R69, R71, 0x1e0, RZ, 0xfc, !PT ;  /* 0x000001e047457812 */ /* 0x000fe400078efcff */
[-C--:B------:R-:W-:Y:S01]  /*d5d0*/  ISETP.GE.AND P1, PT, R59, R0.reuse, PT ;  /* 0x000000003b00720c */ /* 0x080fe20003f26270 */
[----:B------:R5:W-:Y:S01]  /*d5e0*/  @!P4 STG.E.U16 desc[UR20][R4.64+-0xe40], R23 ;  /* 0xfff1c0170400c986 */ /* 0x000be2000c101514 */
[-C--:B------:R-:W-:Y:S02]  /*d5f0*/  ISETP.GE.AND P2, PT, R61, R0.reuse, PT ;  /* 0x000000003d00720c */ /* 0x080fe40003f46270 */
[-C--:B------:R-:W-:Y:S01]  /*d600*/  ISETP.GE.AND P3, PT, R63, R0.reuse, PT ;  /* 0x000000003f00720c */ /* 0x080fe20003f66270 */
[----:B------:R5:W-:Y:S01]  /*d610*/  @!P5 STG.E.U16 desc[UR20][R4.64+-0xe00], R25 ;  /* 0xfff200190400d986 */ /* 0x000be2000c101514 */
[----:B------:R-:W-:-:S02]  /*d620*/  ISETP.GE.AND P4, PT, R65, R0, PT ;  /* 0x000000004100720c */ /* 0x000fc40003f86270 */
        /* <DEDUP_REMOVED lines=8> */
[----:B------:R-:W-:Y:S03]  /*d6b0*/  @!P3 STG.E.U16 desc[UR20][R4.64+-0xd00], R33 ;  /* 0xfff300210400b986 */ /* 0x000fe6000c101514 */
[C---:B------:R-:W-:Y:S01]  /*d6c0*/  IADD3 R0, R38.reuse, 0x1, RZ ;  /* 0x0000000126007810 */ /* 0x040fe20007ffe0ff */
[----:B------:R-:W-:Y:S01]  /*d6d0*/  @!P4 STG.E.U16 desc[UR20][R4.64+-0xcc0], R35 ;  /* 0xfff340230400c986 */ /* 0x000fe2000c101514 */
[----:B------:R-:W-:-:S02]  /*d6e0*/  IADD3 R9, R38, 0x3, RZ ;  /* 0x0000000326097810 */ /* 0x000fc40007ffe0ff */
[-C--:B------:R-:W-:Y:S01]  /*d6f0*/  LEA.HI.SX32 R6, R0, R38.reuse, 0x1b ;  /* 0x0000002600067211 */ /* 0x080fe200078fdaff */
[----:B------:R-:W-:Y:S01]  /*d700*/  @!P5 STG.E.U16 desc[UR20][R4.64+-0xc80], R37 ;  /* 0xfff380250400d986 */ /* 0x000fe2000c101514 */
[C---:B0-----:R-:W-:Y:S02]  /*d710*/  IADD3 R11, R38.reuse, 0x4, RZ ;  /* 0x00000004260b7810 */ /* 0x041fe40007ffe0ff */
[C---:B-1----:R-:W-:Y:S01]  /*d720*/  IADD3 R13, R38.reuse, 0x5, RZ ;  /* 0x00000005260d7810 */ /* 0x042fe20007ffe0ff */
[----:B------:R0:W-:Y:S01]  /*d730*/  @!P6 STG.E.U16 desc[UR20][R4.64+-0xc40], R39 ;  /* 0xfff3c0270400e986 */ /* 0x0001e2000c101514 */
[C---:B---3--:R-:W-:Y:S02]  /*d740*/  IADD3 R15, R38.reuse, 0x6, RZ ;  /* 0x00000006260f7810 */ /* 0x048fe40007ffe0ff */
[----:B------:R-:W-:Y:S01]  /*d750*/  LEA.HI.SX32 R10, R9, R38, 0x1b ;  /* 0x00000026090a7211 */ /* 0x000fe200078fdaff */
[----:B------:R-:W-:Y:S01]  /*d760*/  BAR.SYNC.DEFER_BLOCKING 0x0 ;  /* 0x0000000000007b1d */ /* 0x000fe20000010000 */
[----:B----4-:R-:W-:-:S02]  /*d770*/  IADD3 R17, R38, 0x7, RZ ;  /* 0x0000000726117810 */ /* 0x010fc40007ffe0ff */
[-C--:B------:R-:W-:Y:S02]  /*d780*/  LEA.HI.SX32 R12, R11, R38.reuse, 0x1b ;  /* 0x000000260b0c7211 */ /* 0x080fe400078fdaff */
[----:B-----5:R-:W-:Y:S02]  /*d790*/  IADD3 R19, R38, 0x8, RZ ;  /* 0x0000000826137810 */ /* 0x020fe40007ffe0ff */
[----:B------:R-:W-:Y:S02]  /*d7a0*/  LEA R6, R6, R141, 0x1 ;  /* 0x0000008d06067211 */ /* 0x000fe400078e08ff */
[-C--:B------:R-:W-:Y:S02]  /*d7b0*/  LEA.HI.SX32 R14, R13, R38.reuse, 0x1b ;  /* 0x000000260d0e7211 */ /* 0x080fe400078fdaff */
        /* <DEDUP_REMOVED lines=8> */
[----:B0-----:R-:W-:Y:S02]  /*d840*/  F2FP.BF16.F32.PACK_AB R4, R124, R121 ;  /* 0x000000797c04723e */ /* 0x001fe400000010ff */
        /* <DEDUP_REMOVED lines=13> */
[-C--:B------:R-:W-:Y:S02]  /*d920*/  LEA R22, R22, R141.reuse, 0x1 ;  /* 0x0000008d16167211 */ /* 0x080fe400078e08ff */
[-C--:B------:R-:W-:Y:S02]  /*d930*/  LEA.HI.SX32 R32, R32, R38.reuse, 0x1b ;  /* 0x0000002620207211 */ /* 0x080fe400078fdaff */
[----:B------:R-:W-:Y:S02]  /*d940*/  LEA R24, R24, R141, 0x1 ;  /* 0x0000008d18187211 */ /* 0x000fe400078e08ff */
[----:B------:R-:W-:-:S02]  /*d950*/  LEA.HI.SX32 R34, R34, R38, 0x1b ;  /* 0x0000002622227211 */ /* 0x000fc400078fdaff */
[-C--:B------:R-:W-:Y:S02]  /*d960*/  LEA R26, R26, R141.reuse, 0x1 ;  /* 0x0000008d1a1a7211 */ /* 0x080fe400078e08ff */
[-C--:B------:R-:W-:Y:S02]  /*d970*/  LEA R28, R28, R141.reuse, 0x1 ;  /* 0x0000008d1c1c7211 */ /* 0x080fe400078e08ff */
[-C--:B------:R-:W-:Y:S02]  /*d980*/  LEA R30, R30, R141.reuse, 0x1 ;  /* 0x0000008d1e1e7211 */ /* 0x080fe400078e08ff */
[-C--:B------:R-:W-:Y:S02]  /*d990*/  LEA R32, R32, R141.reuse, 0x1 ;  /* 0x0000008d20207211 */ /* 0x080fe400078e08ff */
[----:B------:R-:W-:Y:S01]  /*d9a0*/  LEA R34, R34, R141, 0x1 ;  /* 0x0000008d22227211 */ /* 0x000fe200078e08ff */
[----:B--2---:R-:W-:Y:S01]  /*d9b0*/  FADD.FTZ R7, R113, R8 ;  /* 0x0000000871077221 */ /* 0x004fe20000010000 */
[----:B------:R-:W-:-:S02]  /*d9c0*/  IADD3 R8, R38, 0x2, RZ ;  /* 0x0000000226087810 */ /* 0x000fc40007ffe0ff */
[----:B------:R-:W-:Y:S01]  /*d9d0*/  F2FP.BF16.F32.PACK_AB R113, R114, R113 ;  /* 0x000000717271723e */ /* 0x000fe200000010ff */
[----:B------:R-:W-:Y:S01]  /*d9e0*/  FADD.FTZ R0, R7, R114 ;  /* 0x0000007207007221 */ /* 0x000fe20000010000 */
[----:B------:R-:W-:Y:S02]  /*d9f0*/  LEA.HI.SX32 R8, R8, R38, 0x1b ;  /* 0x0000002608087211 */ /* 0x000fe400078fdaff */
[----:B------:R-:W-:Y:S01]  /*da00*/  PRMT R5, R113, 0x7632, R5 ;  /* 0x0000763271057816 */ /* 0x000fe20000000005 */
[----:B------:R-:W-:Y:S01]  /*da10*/  FADD.FTZ R7, R0, R115 ;  /* 0x0000007300077221 */ /* 0x000fe20000010000 */
[----:B------:R-:W-:Y:S01]  /*da20*/  F2FP.BF16.F32.PACK_AB R115, R116, R115 ;  /* 0x000000737473723e */ /* 0x000fe200000010ff */
[----:B------:R-:W-:Y:S01]  /*da30*/  STS.U16 [R140], R113 ;  /* 0x000000718c007388 */ /* 0x000fe20000000400 */
[----:B------:R-:W-:Y:S01]  /*da40*/  LEA R8, R8, R141, 0x1 ;  /* 0x0000008d08087211 */ /* 0x000fe200078e08ff */
[----:B------:R-:W-:Y:S01]  /*da50*/  FADD.FTZ R0, R7, R116 ;  /* 0x0000007407007221 */ /* 0x000fe20000010000 */
[----:B------:R-:W-:Y:S01]  /*da60*/  PRMT R9, R115, 0x7632, R9 ;  /* 0x0000763273097816 */ /* 0x000fe20000000009 */
[----:B------:R0:W-:Y:S02]  /*da70*/  STS.U16 [R6+0x2], R5 ;  /* 0x0000020506007388 */ /* 0x0001e40000000400 */
[----:B------:R-:W-:Y:S01]  /*da80*/  FADD.FTZ R7, R0, R117 ;  /* 0x0000007500077221 */ /* 0x000fe20000010000 */
[----:B------:R-:W-:Y:S01]  /*da90*/  F2FP.BF16.F32.PACK_AB R0, R120, R119 ;  /* 0x000000777800723e */ /* 0x000fe200000010ff */
[----:B------:R1:W-:Y:S01]  /*daa0*/  STS.U16 [R8+0x4], R115 ;  /* 0x0000047308007388 */ /* 0x0003e20000000400 */
[----:B------:R-:W-:Y:S01]  /*dab0*/  F2FP.BF16.F32.PACK_AB R117, R118, R117 ;  /* 0x000000757675723e */ /* 0x000fe200000010ff */
[----:B------:R-:W-:Y:S01]  /*dac0*/  FADD.FTZ R118, R7, R118 ;  /* 0x0000007607767221 */ /* 0x000fe20000010000 */
[C---:B------:R-:W-:Y:S01]  /*dad0*/  PRMT R13, R0.reuse, 0x7610, R13 ;  /* 0x00007610000d7816 */ /* 0x040fe2000000000d */
[----:B------:R-:W-:Y:S01]  /*dae0*/  STS.U16 [R10+0x6], R9 ;  /* 0x000006090a007388 */ /* 0x000fe20000000400 */
[----:B------:R-:W-:Y:S01]  /*daf0*/  PRMT R15, R0, 0x7632, R15 ;  /* 0x00007632000f7816 */ /* 0x000fe2000000000f */
[----:B------:R-:W-:Y:S01]  /*db00*/  FADD.FTZ R119, R118, R119 ;  /* 0x0000007776777221 */ /* 0x000fe20000010000 */
[----:B------:R-:W-:Y:S01]  /*db10*/  PRMT R11, R117, 0x7632, R11 ;  /* 0x00007632750b7816 */ /* 0x000fe2000000000b */
[----:B------:R2:W-:Y:S01]  /*db20*/  STS.U16 [R12+0x8], R117 ;  /* 0x000008750c007388 */ /* 0x0005e20000000400 */
[----:B------:R-:W-:Y:S01]  /*db30*/  F2FP.BF16.F32.PACK_AB R0, R126, R125 ;  /* 0x0000007d7e00723e */ /* 0x000fe200000010ff */
[----:B------:R-:W-:Y:S01]  /*db40*/  FADD.FTZ R120, R119, R120 ;  /* 0x0000007877787221 */ /* 0x000fe20000010000 */
[----:B0-----:R-:W-:Y:S01]  /*db50*/  PRMT R5, R4, 0x7610, R5 ;  /* 0x0000761004057816 */ /* 0x001fe20000000005 */
[----:B------:R-:W-:Y:S01]  /*db60*/  STS.U16 [R14+0xa], R11 ;  /* 0x00000a0b0e007388 */ /* 0x000fe20000000400 */
[----:B-1----:R-:W-:Y:S01]  /*db70*/  PRMT R8, R0, 0x7632, R8 ;  /* 0x0000763200087816 */ /* 0x002fe20000000008 */
[----:B------:R-:W-:Y:S01]  /*db80*/  FADD.FTZ R121, R120, R121 ;  /* 0x0000007978797221 */ /* 0x000fe20000010000 */
[----:B------:R-:W-:Y:S01]  /*db90*/  PRMT R6, R4, 0x7632, R6 ;  /* 0x0000763204067816 */ /* 0x000fe20000000006 */
[----:B------:R0:W-:Y:S01]  /*dba0*/  STS.U16 [R16+0xc], R13 ;  /* 0x00000c0d10007388 */ /* 0x0001e20000000400 */
[----:B------:R-:W-:Y:S01]  /*dbb0*/  F2FP.BF16.F32.PACK_AB R4, R130, R129 ;  /* 0x000000818204723e */ /* 0x000fe200000010ff */
[----:B------:R-:W-:Y:S01]  /*dbc0*/  FADD.FTZ R124, R121, R124 ;  /* 0x0000007c797c7221 */ /* 0x000fe20000010000 */
[----:B--2---:R-:W-:Y:S01]  /*dbd0*/  PRMT R12, R0, 0x7610, R12 ;  /* 0x00007610000c7816 */ /* 0x004fe2000000000c */
[----:B------:R-:W-:Y:S01]  /*dbe0*/  STS.U16 [R18+0xe], R15 ;  /* 0x00000e0f12007388 */ /* 0x000fe20000000400 */
[----:B------:R-:W-:Y:S01]  /*dbf0*/  F2FP.BF16.F32.PACK_AB R0, R128, R127 ;  /* 0x0000007f8000723e */ /* 0x000fe200000010ff */
[----:B------:R-:W-:-:S02]  /*dc00*/  FADD.FTZ R125, R124, R125 ;  /* 0x0000007d7c7d7221 */ /* 0x000fc40000010000 */
[----:B------:R1:W-:Y:S01]  /*dc10*/  STS.U16 [R20+0x10], R5 ;  /* 0x0000100514007388 */ /* 0x0003e20000000400 */
[----:B0-----:R-:W-:Y:S01]  /*dc20*/  PRMT R16, R4, 0x7610, R16 ;  /* 0x0000761004107816 */ /* 0x001fe20000000010 */
[----:B------:R-:W-:Y:S02]  /*dc30*/  FADD.FTZ R126, R125, R126 ;  /* 0x0000007e7d7e7221 */ /* 0x000fe40000010000 */
[----:B------:R0:W-:Y:S02]  /*dc40*/  STS.U16 [R22+0x12], R6 ;  /* 0x0000120616007388 */ /* 0x0001e40000000400 */
[----:B------:R-:W-:Y:S02]  /*dc50*/  FADD.FTZ R127, R126, R127 ;  /* 0x0000007f7e7f7221 */ /* 0x000fe40000010000 */
[----:B------:R-:W-:Y:S01]  /*dc60*/  STS.U16 [R24+0x14], R12 ;  /* 0x0000140c18007388 */ /* 0x000fe20000000400 */
[----:B-1----:R-:W-:Y:S01]  /*dc70*/  PRMT R5, R0, 0x7632, R5 ;  /* 0x0000763200057816 */ /* 0x002fe20000000005 */
[----:B------:R-:W-:-:S02]  /*dc80*/  FADD.FTZ R128, R127, R128 ;  /* 0x000000807f807221 */ /* 0x000fc40000010000 */
[----:B------:R-:W-:Y:S01]  /*dc90*/  STS.U16 [R26+0x16], R8 ;  /* 0x000016081a007388 */ /* 0x000fe20000000400 */
[----:B0-----:R-:W-:Y:S01]  /*dca0*/  PRMT R6, R4, 0x7632, R6 ;  /* 0x0000763204067816 */ /* 0x001fe20000000006 */
[----:B------:R-:W-:Y:S02]  /*dcb0*/  FADD.FTZ R129, R128, R129 ;  /* 0x0000008180817221 */ /* 0x000fe40000010000 */
[----:B------:R-:W-:Y:S01]  /*dcc0*/  STS.U16 [R28+0x18], R0 ;  /* 0x000018001c007388 */ /* 0x000fe20000000400 */
[----:B------:R-:W-:-:S03]  /*dcd0*/  MOV R4, UR54 ;  /* 0x0000003600047c02 */ /* 0x000fc60008000f00 */
[----:B------:R-:W-:Y:S04]  /*dce0*/  STS.U16 [R30+0x1a], R5 ;  /* 0x00001a051e007388 */ /* 0x000fe80000000400 */
[----:B------:R-:W-:Y:S04]  /*dcf0*/  STS.U16 [R32+0x1c], R16 ;  /* 0x00001c1020007388 */ /* 0x000fe80000000400 */
[----:B------:R0:W-:Y:S01]  /*dd00*/  STS.U16 [R34+0x1e], R6 ;  /* 0x00001e0622007388 */ /* 0x0001e20000000400 */
[----:B------:R-:W-:-:S03]  /*dd10*/  NOP ;  /* 0x0000000000007918 */ /* 0x000fc60000000000 */
[----:B------:R-:W-:Y:S01]  /*dd20*/  LDS.U16 R9, [R72] ;  /* 0x0000000048097984 */ /* 0x000fe20000000400 */
[----:B0-----:R-:W-:-:S03]  /*dd30*/  IADD3 R6, P1, R71, -0x7e0, RZ ;  /* 0xfffff82047067810 */ /* 0x001fc60007f3e0ff */
[----:B------:R-:W-:Y:S01]  /*dd40*/  LDS.U16 R11, [R68+0x40] ;  /* 0x00004000440b7984 */ /* 0x000fe20000000400 */
        /* <DEDUP_REMOVED lines=15> */
[----:B------:R0:W-:Y:S01]  /*de40*/  @!P0 STS [R141+0x1080], R4 ;  /* 0x001080048d008388 */ /* 0x0001e20000000800 */
[----:B------:R-:W-:Y:S01]  /*de50*/  BAR.SYNC.DEFER_BLOCKING 0x0 ;  /* 0x0000000000007b1d */ /* 0x000fe20000010000 */
[----:B0-----:R-:W-:-:S05]  /*de60*/  FADD.FTZ R4, R129, R130 ;  /* 0x0000008281047221 */ /* 0x001fca0000010000 */
[----:B------:R-:W-:Y:S04]  /*de70*/  STL [R1+0x94], R4 ;  /* 0x0000940401007387 */ /* 0x000fe80000100800 */
        /* <DEDUP_REMOVED lines=16> */
.L_x_702:
[----:B------:R-:W-:Y:S05]  /*df80*/  BSYNC B0 ;  /* 0x0000000000007941 */ /* 0x000fea0003800000 */
.L_x_701:
[----:B------:R-:W-:Y:S01]  /*df90*/  ULDC.64 UR28, c[0x0][0x3b0] ;  /* 0x0000ec00001c7ab9 */ /* 0x000fe20000000a00 */
[----:B------:R-:W-:Y:S01]  /*dfa0*/  UMOV UR5, UR10 ;  /* 0x0000000a00057c82 */ /* 0x000fe20008000000 */
[----:B------:R-:W-:Y:S01]  /*dfb0*/  UIMAD UR6, UR6, UR28, URZ ;  /* 0x0000001c060672a4 */ /* 0x000fe2000f8e023f */
[-C--:B------:R-:W-:Y:S01]  /*dfc0*/  ISETP.GE.AND P3, PT, R41, R0.reuse, PT ;  /* 0x000000002900720c */ /* 0x080fe20003f66270 */
[----:B------:R-:W-:Y:S01]  /*dfd0*/  UIMAD.WIDE.U32 UR4, UR53, UR28, UR4 ;  /* 0x0000001c350472a5 */ /* 0x000fe2000f8e0004 */
[-C--:B------:R-:W-:Y:S01]  /*dfe0*/  ISETP.GE.AND P4, PT, R43, R0.reuse, PT ;  /* 0x000000002b00720c */ /* 0x080fe20003f86270 */
[----:B------:R-:W-:Y:S01]  /*dff0*/  ULDC.64 UR10, c[0x0][0x3f0] ;  /* 0x0000fc00000a7ab9 */ /* 0x000fe20000000a00 */
[-C--:B------:R-:W-:Y:S01]  /*e000*/  ISETP.GE.AND P5, PT, R45, R0.reuse, PT ;  /* 0x000000002d00720c */ /* 0x080fe20003fa6270 */
[----:B------:R-:W-:Y:S01]  /*e010*/  UIADD3 UR13, UP0, UR13, UR4, URZ ;  /* 0x000000040d0d7290 */ /* 0x000fe2000ff1e03f */
[C---:B------:R-:W-:Y:S01]  /*e020*/  LEA R2, P0, R6.reuse, UR10, 0x1 ;  /* 0x0000000a06027c11 */ /* 0x040fe2000f8008ff */
[----:B------:R-:W-:Y:S01]  /*e030*/  UIMAD UR4, UR53, UR29, UR6 ;  /* 0x0000001d350472a4 */ /* 0x000fe2000f8e0206 */
[-C--:B------:R-:W-:Y:S01]  /*e040*/  ISETP.GE.AND P6, PT, R47, R0.reuse, PT ;  /* 0x000000002f00720c */ /* 0x080fe20003fc6270 */
[----:B------:R-:W-:Y:S01]  /*e050*/  UIADD3 UR18, UP1, UR18, -0x2000, URZ ;  /* 0xffffe00012127890 */ /* 0x000fe2000ff3e03f */
[----:B------:R-:W-:Y:S01]  /*e060*/  LEA.HI.X R3, R6, UR11, R7, 0x1, P0 ;  /* 0x0000000b06037c11 */ /* 0x000fe200080f0c07 */
        /* <DEDUP_REMOVED lines=8> */
[----:B------:R-:W-:Y:S01]  /*e0f0*/  UIADD3 UR48, UP4, UR48, -0x1000, URZ ;  /* 0xfffff00030307890 */ /* 0x000fe2000ff9e03f */
[-C--:B------:R-:W-:Y:S01]  /*e100*/  ISETP.GE.AND P2, PT, R53, R0.reuse, PT ;  /* 0x000000003500720c */ /* 0x080fe20003f46270 */
[----:B------:R-:W-:Y:S01]  /*e110*/  UIADD3 UR7, UR7, 0x1, URZ ;  /* 0x0000000107077890 */ /* 0x000fe2000fffe03f */
[----:B------:R-:W-:Y:S01]  /*e120*/  LEA.HI.X R3, R4, R3, R5, 0x1, P0 ;  /* 0x0000000304037211 */ /* 0x000fe200000f0c05 */
[----:B------:R-:W-:Y:S01]  /*e130*/  UIADD3.X UR17, UR17, -0x1, URZ, UP1, !UPT ;  /* 0xffffffff11117890 */ /* 0x000fe20008ffe43f */
[----:B------:R-:W-:Y:S01]  /*e140*/  ISETP.GE.AND P0, PT, R49, R0, PT ;  /* 0x000000003100720c */ /* 0x000fe20003f06270 */
[----:B------:R-:W-:-:S02]  /*e150*/  UIADD3.X UR49, UR49, -0x1, URZ, UP2, !UPT ;  /* 0xffffffff31317890 */ /* 0x000fc400097fe43f */
[----:B------:R0:W-:Y:S01]  /*e160*/  @!P3 STG.E.U16 desc[UR20][R2.64], R11 ;  /* 0x0000000b0200b986 */ /* 0x0001e2000c101514 */
[-C--:B------:R-:W-:Y:S01]  /*e170*/  ISETP.GE.AND P3, PT, R55, R0.reuse, PT ;  /* 0x000000003700720c */ /* 0x080fe20003f66270 */
[----:B------:R-:W-:Y:S02]  /*e180*/  UIADD3.X UR19, UR19, -0x1, URZ, UP3, !UPT ;  /* 0xffffffff13137890 */ /* 0x000fe40009ffe43f */
[----:B------:R0:W-:Y:S01]  /*e190*/  @!P4 STG.E.U16 desc[UR20][R2.64+0x40], R13 ;  /* 0x0000400d0200c986 */ /* 0x0001e2000c101514 */
[-C--:B------:R-:W-:Y:S01]  /*e1a0*/  ISETP.GE.AND P4, PT, R57, R0.reuse, PT ;  /* 0x000000003900720c */ /* 0x080fe20003f86270 */
[----:B------:R-:W-:Y:S02]  /*e1b0*/  UIADD3.X UR47, UR47, -0x1, URZ, UP4, !UPT ;  /* 0xffffffff2f2f7890 */ /* 0x000fe4000a7fe43f */
        /* <DEDUP_REMOVED lines=21> */
.L_x_602:
[----:B------:R-:W-:Y:S02]  /*e310*/  ULDC.64 UR4, c[0x0][0x3d8] ;  /* 0x0000f60000047ab9 */ /* 0x000fe40000000a00 */
[----:B------:R-:W-:-:S04]  /*e320*/  ISETP.NE.U32.AND P0, PT, RZ, UR4, PT ;  /* 0x00000004ff007c0c */ /* 0x000fc8000bf05070 */
[----:B------:R-:W-:-:S13]  /*e330*/  ISETP.NE.AND.EX P0, PT, RZ, UR5, PT, P0 ;  /* 0x00000005ff007c0c */ /* 0x000fda000bf05300 */
[----:B------:R-:W-:Y:S05]  /*e340*/  @!P0 BRA `(.L_x_704) ;  /* 0x0000000000988947 */ /* 0x000fea0003800000 */
[----:B------:R-:W2:Y:S01]  /*e350*/  LDL.LU R2, [R1+0x98] ;  /* 0x0000980001027983 */ /* 0x000ea20000300800 */
[----:B------:R-:W-:Y:S01]  /*e360*/  BSSY B0, `(.L_x_704) ;  /* 0x0000024000007945 */ /* 0x000fe20003800000 */
[----:B------:R-:W0:Y:S02]  /*e370*/  S2R R4, SR_LANEID ;  /* 0x0000000000047919 */ /* 0x000e240000000000 */
[----:B0-----:R-:W-:Y:S02]  /*e380*/  ISETP.NE.AND P1, PT, R4, RZ, PT ;  /* 0x000000ff0400720c */ /* 0x001fe40003f25270 */
[----:B------:R-:W0:Y:S11]  /*e390*/  S2R R4, SR_TID.X ;  /* 0x0000000000047919 */ /* 0x000e360000002100 */
[----:B------:R-:W1:Y:S01]  /*e3a0*/  @!P1 S2R R11, SR_CgaCtaId ;  /* 0x00000000000b9919 */ /* 0x000e620000008800 */
[----:B0-----:R-:W-:-:S04]  /*e3b0*/  @!P1 SHF.R.S32.HI R9, RZ, 0x1f, R4 ;  /* 0x0000001fff099819 */ /* 0x001fc80000011404 */
[----:B------:R-:W-:Y:S01]  /*e3c0*/  @!P1 LEA.HI R9, R9, R4, RZ, 0x5 ;  /* 0x0000000409099211 */ /* 0x000fe200078f28ff */
[----:B--2---:R-:W0:Y:S02]  /*e3d0*/  SHFL.DOWN P0, R0, R2, 0x1, 0x1f ;  /* 0x08201f0002007f89 */ /* 0x004e240000000000 */
[----:B0-----:R-:W-:-:S05]  /*e3e0*/  @P0 FADD R0, R0, R2 ;  /* 0x0000000200000221 */ /* 0x001fca0000000000 */
[----:B------:R-:W0:Y:S02]  /*e3f0*/  SHFL.DOWN P0, R3, R0, 0x2, 0x1f ;  /* 0x08401f0000037f89 */ /* 0x000e240000000000 */
[----:B0-----:R-:W-:Y:S01]  /*e400*/  @P0 FADD R3, R0, R3 ;  /* 0x0000000300030221 */ /* 0x001fe20000000000 */
[----:B------:R-:W-:-:S04]  /*e410*/  @!P1 MOV R0, 0x400 ;  /* 0x0000040000009802 */ /* 0x000fc80000000f00 */
[----:B------:R-:W0:Y:S01]  /*e420*/  SHFL.DOWN P0, R2, R3, 0x4, 0x1f ;  /* 0x08801f0003027f89 */ /* 0x000e220000000000 */
[----:B-1----:R-:W-:Y:S02]  /*e430*/  @!P1 LEA R11, R11, R0, 0x18 ;  /* 0x000000000b0b9211 */ /* 0x002fe400078ec0ff */
[----:B------:R-:W-:-:S04]  /*e440*/  @!P1 SHF.R.S32.HI R0, RZ, 0x5, R9 ;  /* 0x00000005ff009819 */ /* 0x000fc80000011409 */
[----:B------:R-:W-:Y:S01]  /*e450*/  @!P1 LEA R0, R0, R11, 0x2 ;  /* 0x0000000b00009211 */ /* 0x000fe200078e10ff */
[----:B0-----:R-:W-:-:S05]  /*e460*/  @P0 FADD R2, R3, R2 ;  /* 0x0000000203020221 */ /* 0x001fca0000000000 */
        /* <DEDUP_REMOVED lines=19> */
.L_x_705:
[----:B------:R-:W-:Y:S05]  /*e5a0*/  BSYNC B0 ;  /* 0x0000000000007941 */ /* 0x000fea0003800000 */
.L_x_704:
[----:B------:R-:W-:Y:S01]  /*e5b0*/  ULDC.64 UR4, c[0x0][0x3f8] ;  /* 0x0000fe0000047ab9 */ /* 0x000fe20000000a00 */
[----:B------:R-:W-:Y:S01]  /*e5c0*/  BSSY B0, `(.L_x_706) ;  /* 0x000002c000007945 */ /* 0x000fe20003800000 */
[----:B------:R-:W-:-:S04]  /*e5d0*/  ISETP.NE.U32.AND P0, PT, RZ, UR4, PT ;  /* 0x00000004ff007c0c */ /* 0x000fc8000bf05070 */
[----:B------:R-:W-:-:S13]  /*e5e0*/  ISETP.NE.AND.EX P0, PT, RZ, UR5, PT, P0 ;  /* 0x00000005ff007c0c */ /* 0x000fda000bf05300 */
[----:B------:R-:W-:Y:S05]  /*e5f0*/  @!P0 BRA `(.L_x_707) ;  /* 0x00000000009c8947 */ /* 0x000fea0003800000 */
[----:B-1----:R-:W0:Y:S01]  /*e600*/  LDL.LU R2, [R1+0x94] ;  /* 0x0000940001027983 */ /* 0x002e220000300800 */
[----:B------:R-:W1:Y:S01]  /*e610*/  S2R R4, SR_LANEID ;  /* 0x0000000000047919 */ /* 0x000e620000000000 */
[----:B------:R-:W2:Y:S01]  /*e620*/  S2R R11, SR_TID.X ;  /* 0x00000000000b7919 */ /* 0x000ea20000002100 */
[----:B------:R-:W-:Y:S01]  /*e630*/  BAR.SYNC.DEFER_BLOCKING 0x0 ;  /* 0x0000000000007b1d */ /* 0x000fe20000010000 */
[----:B-1----:R-:W-:-:S13]  /*e640*/  ISETP.NE.AND P1, PT, R4, RZ, PT ;  /* 0x000000ff0400720c */ /* 0x002fda0003f25270 */
[----:B------:R-:W1:Y:S01]  /*e650*/  @!P1 S2R R9, SR_CgaCtaId ;  /* 0x0000000000099919 */ /* 0x000e620000008800 */
[----:B------:R-:W-:-:S04]  /*e660*/  @!P1 MOV R4, 0x400 ;  /* 0x0000040000049802 */ /* 0x000fc80000000f00 */
[----:B-1----:R-:W-:Y:S01]  /*e670*/  @!P1 LEA R9, R9, R4, 0x18 ;  /* 0x0000000409099211 */ /* 0x002fe200078ec0ff */
[----:B0-----:R-:W0:Y:S02]  /*e680*/  SHFL.DOWN P0, R0, R2, 0x1, 0x1f ;  /* 0x08201f0002007f89 */ /* 0x001e240000000000 */
[----:B0-----:R-:W-:-:S05]  /*e690*/  @P0 FADD R0, R0, R2 ;  /* 0x0000000200000221 */ /* 0x001fca0000000000 */
[----:B------:R-:W0:Y:S02]  /*e6a0*/  SHFL.DOWN P0, R3, R0, 0x2, 0x1f ;  /* 0x08401f0000037f89 */ /* 0x000e240000000000 */
[----:B0-----:R-:W-:Y:S01]  /*e6b0*/  @P0 FADD R3, R0, R3 ;  /* 0x0000000300030221 */ /* 0x001fe20000000000 */
[----:B--2---:R-:W-:-:S04]  /*e6c0*/  @!P1 SHF.R.S32.HI R0, RZ, 0x1f, R11 ;  /* 0x0000001fff009819 */ /* 0x004fc8000001140b */
[----:B------:R-:W0:Y:S01]  /*e6d0*/  SHFL.DOWN P0, R2, R3, 0x4, 0x1f ;  /* 0x08801f0003027f89 */ /* 0x000e220000000000 */
[----:B------:R-:W-:-:S04]  /*e6e0*/  @!P1 LEA.HI R0, R0, R11, RZ, 0x5 ;  /* 0x0000000b00009211 */ /* 0x000fc800078f28ff */
        /* <DEDUP_REMOVED lines=24> */
.L_x_707:
[----:B------:R-:W2:Y:S02]  /*e870*/  S2R R11, SR_TID.X ;  /* 0x00000000000b7919 */ /* 0x000ea40000002100 */
.L_x_708:
[----:B------:R-:W-:Y:S05]  /*e880*/  BSYNC B0 ;  /* 0x0000000000007941 */ /* 0x000fea0003800000 */
.L_x_706:
[----:B------:R-:W-:Y:S02]  /*e890*/  ULDC UR22, c[0x0][0x21c] ;  /* 0x0000870000167ab9 */ /* 0x000fe40000000800 */
[----:B--2---:R-:W-:-:S13]  /*e8a0*/  ISETP.GE.AND P0, PT, R11, UR22, PT ;  /* 0x000000160b007c0c */ /* 0x004fda000bf06270 */
[----:B------:R-:W-:Y:S05]  /*e8b0*/  @P0 EXIT ;  /* 0x000000000000094d */ /* 0x000fea0003800000 */
[----:B------:R-:W2:Y:S01]  /*e8c0*/  S2UR UR10, SR_CgaCtaId ;  /* 0x00000000000a79c3 */ /* 0x000ea20000008800 */
[----:B------:R-:W-:Y:S01]  /*e8d0*/  USHF.R.S32.HI UR5, URZ, 0x1f, UR53 ;  /* 0x0000001f3f057899 */ /* 0x000fe20008011435 */
[----:B------:R-:W-:Y:S01]  /*e8e0*/  BSSY B0, `(.L_x_709) ;  /* 0x0000031000007945 */ /* 0x000fe20003800000 */
[----:B------:R-:W-:Y:S01]  /*e8f0*/  ULDC.64 UR6, c[0x0][0x358] ;  /* 0x0000d60000067ab9 */ /* 0x000fe20000000a00 */
[----:B------:R-:W-:Y:S01]  /*e900*/  ULDC.64 UR8, c[0x0][0x338] ;  /* 0x0000ce0000087ab9 */ /* 0x000fe20000000a00 */
[----:B------:R-:W-:Y:S02]  /*e910*/  UIMAD.WIDE.U32 UR12, UR53, UR6, URZ ;  /* 0x00000006350c72a5 */ /* 0x000fe4000f8e003f */
[----:B------:R-:W-:Y:S02]  /*e920*/  UIMAD UR4, UR5, UR6, URZ ;  /* 0x00000006050472a4 */ /* 0x000fe4000f8e023f */
[----:B------:R-:W-:Y:S02]  /*e930*/  UIMAD UR6, UR5, UR8, URZ ;  /* 0x00000008050672a4 */ /* 0x000fe4000f8e023f */
[----:B------:R-:W-:-:S02]  /*e940*/  UIMAD UR7, UR53, UR7, UR4 ;  /* 0x00000007350772a4 */ /* 0x000fc4000f8e0204 */
[----:B------:R-:W-:Y:S02]  /*e950*/  UIMAD.WIDE.U32 UR4, UR53, UR8, URZ ;  /* 0x00000008350472a5 */ /* 0x000fe4000f8e003f */
[----:B------:R-:W-:Y:S01]  /*e960*/  UIMAD UR6, UR53, UR9, UR6 ;  /* 0x00000009350672a4 */ /* 0x000fe2000f8e0206 */
[----:B------:R-:W-:Y:S01]  /*e970*/  UMOV UR8, 0x400 ;  /* 0x0000040000087882 */ /* 0x000fe20000000000 */
[----:B------:R-:W-:Y:S02]  /*e980*/  UIADD3 UR7, UR13, UR7, URZ ;  /* 0x000000070d077290 */ /* 0x000fe4000fffe03f */
[----:B------:R-:W-:Y:S01]  /*e990*/  UIADD3 UR6, UR5, UR6, URZ ;  /* 0x0000000605067290 */ /* 0x000fe2000fffe03f */
[----:B------:R-:W-:Y:S01]  /*e9a0*/  ULDC UR9, c[0x0][0x0] ;  /* 0x0000000000097ab9 */ /* 0x000fe20000000800 */
[----:B------:R-:W-:Y:S01]  /*e9b0*/  ULDC.64 UR14, c[0x0][0x3c0] ;  /* 0x0000f000000e7ab9 */ /* 0x000fe20000000a00 */
[----:B--2---:R-:W-:Y:S01]  /*e9c0*/  ULEA UR8, UR10, UR8, 0x18 ;  /* 0x000000080a087291 */ /* 0x004fe2000f8ec03f */
[----:B------:R-:W-:-:S02]  /*e9d0*/  ULDC.64 UR16, c[0x0][0x360] ;  /* 0x0000d80000107ab9 */ /* 0x000fc40000000a00 */
[----:B------:R-:W-:Y:S01]  /*e9e0*/  ULDC.64 UR10, c[0x0][0x340] ;  /* 0x0000d000000a7ab9 */ /* 0x000fe20000000a00 */
[----:B------:R-:W-:-:S08]  /*e9f0*/  ULDC.64 UR18, c[0x0][0x3c8] ;  /* 0x0000f20000127ab9 */ /* 0x000fd00000000a00 */
.L_x_710:
[----:B0-----:R-:W-:Y:S02]  /*ea00*/  LEA R0, R11, UR8, 0x3 ;  /* 0x000000080b007c11 */ /* 0x001fe4000f8e18ff */
[----:B-12---:R-:W-:Y:S02]  /*ea10*/  MOV R3, UR5 ;  /* 0x0000000500037c02 */ /* 0x006fe40008000f00 */
[----:B------:R-:W-:Y:S01]  /*ea20*/  MOV R2, UR4 ;  /* 0x0000000400027c02 */ /* 0x000fe20008000f00 */
[----:B------:R-:W0:Y:S01]  /*ea30*/  LDS.64 R12, [R0+0x9b80] ;  /* 0x009b8000000c7984 */ /* 0x000e220000000a00 */
[----:B------:R-:W-:Y:S02]  /*ea40*/  SHF.R.S32.HI R3, RZ, 0x1f, R11 ;  /* 0x0000001fff037819 */ /* 0x000fe4000001140b */
[----:B------:R-:W-:Y:S01]  /*ea50*/  MOV R7, UR6 ;  /* 0x0000000600077c02 */ /* 0x000fe20008000f00 */
[----:B------:R-:W1:Y:S01]  /*ea60*/  LDS.64 R14, [R0+0xa380] ;  /* 0x00a38000000e7984 */ /* 0x000e620000000a00 */
[----:B------:R-:W-:Y:S01]  /*ea70*/  MOV R6, R2 ;  /* 0x0000000200067202 */ /* 0x000fe20000000f00 */
[C---:B------:R-:W-:Y:S01]  /*ea80*/  IMAD R2, R3.reuse, UR10, RZ ;  /* 0x0000000a03027c24 */ /* 0x040fe2000f8e02ff */
[----:B------:R-:W-:Y:S01]  /*ea90*/  MOV R4, UR12 ;  /* 0x0000000c00047c02 */ /* 0x000fe20008000f00 */
[----:B------:R-:W-:Y:S01]  /*eaa0*/  IMAD R10, R3, UR16, RZ ;  /* 0x00000010030a7c24 */ /* 0x000fe2000f8e02ff */
[----:B------:R-:W-:Y:S01]  /*eab0*/  MOV R9, UR7 ;  /* 0x0000000700097c02 */ /* 0x000fe20008000f00 */
[----:B------:R-:W-:Y:S01]  /*eac0*/  IMAD.WIDE.U32 R6, R11, UR10, R6 ;  /* 0x0000000a0b067c25 */ /* 0x000fe2000f8e0006 */
[----:B------:R-:W-:-:S02]  /*ead0*/  MOV R8, R4 ;  /* 0x0000000400087202 */ /* 0x000fc40000000f00 */
[----:B------:R-:W-:Y:S01]  /*eae0*/  MOV R5, UR13 ;  /* 0x0000000d00057c02 */ /* 0x000fe20008000f00 */
[C---:B------:R-:W-:Y:S01]  /*eaf0*/  IMAD R3, R11.reuse, UR11, R2 ;  /* 0x0000000b0b037c24 */ /* 0x040fe2000f8e0202 */
[C---:B------:R-:W-:Y:S01]  /*eb00*/  LEA R2, P0, R6.reuse, UR14, 0x3 ;  /* 0x0000000e06027c11 */ /* 0x040fe2000f8018ff */
[C---:B------:R-:W-:Y:S02]  /*eb10*/  IMAD R5, R11.reuse, UR17, R10 ;  /* 0x000000110b057c24 */ /* 0x040fe4000f8e020a */
[----:B------:R-:W-:Y:S01]  /*eb20*/  IMAD.WIDE.U32 R8, R11, UR16, R8 ;  /* 0x000000100b087c25 */ /* 0x000fe2000f8e0008 */
[----:B------:R-:W-:Y:S02]  /*eb30*/  IADD3 R3, R7, R3, RZ ;  /* 0x0000000307037210 */ /* 0x000fe40007ffe0ff */
[----:B------:R-:W-:Y:S02]  /*eb40*/  IADD3 R11, R11, UR9, RZ ;  /* 0x000000090b0b7c10 */ /* 0x000fe4000fffe0ff */
[----:B------:R-:W-:-:S02]  /*eb50*/  LEA.HI.X R3, R6, UR15, R3, 0x3, P0 ;  /* 0x0000000f06037c11 */ /* 0x000fc400080f1c03 */
[----:B------:R-:W-:Y:S02]  /*eb60*/  ISETP.GE.AND P0, PT, R11, UR22, PT ;  /* 0x000000160b007c0c */ /* 0x000fe4000bf06270 */
[----:B------:R-:W-:Y:S02]  /*eb70*/  IADD3 R5, R9, R5, RZ ;  /* 0x0000000509057210 */ /* 0x000fe40007ffe0ff */
[----:B------:R-:W-:-:S04]  /*eb80*/  LEA R4, P1, R8, UR18, 0x3 ;  /* 0x0000001208047c11 */ /* 0x000fc8000f8218ff */
[----:B------:R-:W-:Y:S01]  /*eb90*/  LEA.HI.X R5, R8, UR19, R5, 0x3, P1 ;  /* 0x0000001308057c11 */ /* 0x000fe200088f1c05 */
[----:B0-----:R2:W-:Y:S04]  /*eba0*/  REDG.E.ADD.F32.FTZ.RN.STRONG.GPU desc[UR20][R2.64], R12 ;  /* 0x0000000c020079a6 */ /* 0x0015e8000c10f394 */
[----:B------:R2:W-:Y:S04]  /*ebb0*/  REDG.E.ADD.F32.FTZ.RN.STRONG.GPU desc[UR20][R2.64+0x4], R13 ;  /* 0x0000040d020079a6 */ /* 0x0005e8000c10f394 */
[----:B-1----:R2:W-:Y:S04]  /*ebc0*/  REDG.E.ADD.F32.FTZ.RN.STRONG.GPU desc[UR20][R4.64], R14 ;  /* 0x0000000e040079a6 */ /* 0x0025e8000c10f394 */
[----:B------:R2:W-:Y:S01]  /*ebd0*/  REDG.E.ADD.F32.FTZ.RN.STRONG.GPU desc[UR20][R4.64+0x4], R15 ;  /* 0x0000040f040079a6 */ /* 0x0005e2000c10f394 */
[----:B------:R-:W-:Y:S05]  /*ebe0*/  @!P0 BRA `(.L_x_710) ;  /* 0xfffffffc00848947 */ /* 0x000fea000383ffff */
[----:B------:R-:W-:Y:S05]  /*ebf0*/  BSYNC B0 ;  /* 0x0000000000007941 */ /* 0x000fea0003800000 */
.L_x_709:
[----:B------:R-:W-:Y:S05]  /*ec00*/  EXIT ;  /* 0x000000000000794d */ /* 0x000fea0003800000 */
.L_x_607:
[----:B------:R-:W-:Y:S01]  /*ec10*/  HFMA2.MMA R77, -RZ, RZ, 0, 5.9604644775390625e-08 ;  /* 0x00000001ff4d7435 */ /* 0x000fe200000001ff */
[----:B------:R-:W-:Y:S02]  /*ec20*/  MOV R224, R218 ;  /* 0x000000da00e07202 */ /* 0x000fe40000000f00 */
[----:B------:R-:W-:Y:S02]  /*ec30*/  MOV R76, RZ ;  /* 0x000000ff004c7202 */ /* 0x000fe40000000f00 */
[----:B------:R-:W-:-:S07]  /*ec40*/  MOV R79, 0xffffffff ;  /* 0xffffffff004f7802 */ /* 0x000fce0000000f00 */
[----:B-1---5:R-:W-:Y:S05]  /*ec50*/  WARPSYNC.COLLECTIVE R79, `(.L_x_711) ;  /* 0x000000004f087348 */ /* 0x022fea0003c00000 */
[----:B------:R0:W2:Y:S02]  /*ec60*/  SHFL.UP P3, R78, R224, R77, R76 ;  /* 0x0400004de04e7389 */ /* 0x0000a4000006004c */
[----:B012--5:R-:W-:Y:S01]  /*ec70*/  ENDCOLLECTIVE ;  /* 0x000000000000791b */ /* 0x027fe20003800000 */
.L_x_711:
[----:B------:R-:W-:Y:S02]  /*ec80*/  MOV R224, R220 ;  /* 0x000000dc00e07202 */ /* 0x000fe40000000f00 */
[----:B------:R-:W-:-:S07]  /*ec90*/  MOV R222, R78 ;  /* 0x0000004e00de7202 */ /* 0x000fce0000000f00 */
[----:B------:R-:W-:Y:S05]  /*eca0*/  WARPSYNC.COLLECTIVE R79, `(.L_x_712) ;  /* 0x000000004f087348 */ /* 0x000fea0003c00000 */
[----:B------:R0:W1:Y:S02]  /*ecb0*/  SHFL.UP P3, R78, R224, R77, R76 ;  /* 0x0400004de04e7389 */ /* 0x000064000006004c */
[----:B01----:R-:W-:Y:S01]  /*ecc0*/  ENDCOLLECTIVE ;  /* 0x000000000000791b */ /* 0x003fe20003800000 */
.L_x_712:
[----:B------:R-:W-:Y:S02]  /*ecd0*/  MOV R224, R221 ;  /* 0x000000dd00e07202 */ /* 0x000fe40000000f00 */
[----:B------:R-:W-:-:S07]  /*ece0*/  MOV R223, R78 ;  /* 0x0000004e00df7202 */ /* 0x000fce0000000f00 */
[----:B------:R-:W-:Y:S05]  /*ecf0*/  WARPSYNC.COLLECTIVE R79, `(.L_x_713) ;  /* 0x000000004f087348 */ /* 0x000fea0003c00000 */
[----:B------:R0:W1:Y:S02]  /*ed00*/  SHFL.UP P3, R78, R224, R77, R76 ;  /* 0x0400004de04e7389 */ /* 0x000064000006004c */
[----:B01----:R-:W-:Y:S01]  /*ed10*/  ENDCOLLECTIVE ;  /* 0x000000000000791b */ /* 0x003fe20003800000 */
.L_x_713:
[----:B------:R-:W-:Y:S02]  /*ed20*/  MOV R224, R219 ;  /* 0x000000db00e07202 */ /* 0x000fe40000000f00 */
[----:B------:R-:W-:-:S07]  /*ed30*/  MOV R225, R78 ;  /* 0x0000004e00e17202 */ /* 0x000fce0000000f00 */
[----:B------:R-:W-:Y:S05]  /*ed40*/  WARPSYNC.COLLECTIVE R79, `(.L_x_714) ;  /* 0x000000004f087348 */ /* 0x000fea0003c00000 */
[----:B------:R0:W1:Y:S02]  /*ed50*/  SHFL.UP P3, R78, R224, R77, R76 ;  /* 0x0400004de04e7389 */ /* 0x000064000006004c */
[----:B01----:R-:W-:Y:S01]  /*ed60*/  ENDCOLLECTIVE ;  /* 0x000000000000791b */ /* 0x003fe20003800000 */
.L_x_714:
[----:B------:R-:W-:Y:S02]  /*ed70*/  MOV R77, R78 ;  /* 0x0000004e004d7202 */ /* 0x000fe40000000f00 */
[----:B------:R-:W-:-:S03]  /*ed80*/  ISETP.GE.AND P3, PT, R142, 0x1, PT ;  /* 0x000000018e00780c */ /* 0x000fc60003f66270 */
[----:B------:R-:W-:-:S04]  /*ed90*/  FMUL.FTZ R76, R220, R77 ;  /* 0x0000004ddc4c7220 */ /* 0x000fc80000410000 */
[-C--:B------:R-:W-:Y:S01]  /*eda0*/  FFMA.FTZ R78, R218, R225.reuse, -R76 ;  /* 0x000000e1da4e7223 */ /* 0x080fe2000001084c */
[C---:B------:R-:W-:Y:S01]  /*edb0*/  FMUL.FTZ R76, R220.reuse, R222 ;  /* 0x000000dedc4c7220 */ /* 0x040fe20000410000 */
[----:B------:R-:W-:-:S03]  /*edc0*/  FMUL.FTZ R225, R220, R225 ;  /* 0x000000e1dce17220 */ /* 0x000fc60000410000 */
[-C--:B------:R-:W-:Y:S01]  /*edd0*/  FFMA.FTZ R76, R218, R223.reuse, R76 ;  /* 0x000000dfda4c7223 */ /* 0x080fe2000001004c */
[----:B------:R-:W-:Y:S01]  /*ede0*/  FMUL.FTZ R223, R220, R223 ;  /* 0x000000dfdcdf7220 */ /* 0x000fe20000410000 */
[C---:B------:R-:W-:Y:S01]  /*edf0*/  FFMA.FTZ R77, R218.reuse, R77, R225 ;  /* 0x0000004dda4d7223 */ /* 0x040fe200000100e1 */
[----:B------:R-:W-:Y:S02]  /*ee00*/  @P3 FADD.FTZ R221, R221, R78 ;  /* 0x0000004edddd3221 */ /* 0x000fe40000010000 */
[----:B------:R-:W-:Y:S01]  /*ee10*/  @P3 FFMA.FTZ R218, R218, R222, -R223 ;  /* 0x000000dedada3223 */ /* 0x000fe200000108df */
[----:B------:R-:W-:Y:S01]  /*ee20*/  @P3 FADD.FTZ R219, R219, R77 ;  /* 0x0000004ddbdb3221 */ /* 0x000fe20000010000 */
[----:B------:R-:W-:Y:S01]  /*ee30*/  HFMA2.MMA R77, -RZ, RZ, 0, 1.1920928955078125e-07 ;  /* 0x00000002ff4d7435 */ /* 0x000fe200000001ff */
[----:B------:R-:W-:Y:S02]  /*ee40*/  FSEL R220, R220, R76, !P3 ;  /* 0x0000004cdcdc7208 */ /* 0x000fe40005800000 */
[----:B------:R-:W-:-:S02]  /*ee50*/  MOV R224, R218 ;  /* 0x000000da00e07202 */ /* 0x000fc40000000f00 */
[----:B------:R-:W-:-:S07]  /*ee60*/  MOV R76, RZ ;  /* 0x000000ff004c7202 */ /* 0x000fce0000000f00 */
[----:B------:R-:W-:Y:S05]  /*ee70*/  WARPSYNC.COLLECTIVE R79, `(.L_x_715) ;  /* 0x000000004f087348 */ /* 0x000fea0003c00000 */
[----:B------:R0:W1:Y:S02]  /*ee80*/  SHFL.UP P3, R78, R224, R77, R76 ;  /* 0x0400004de04e7389 */ /* 0x000064000006004c */
[----:B01----:R-:W-:Y:S01]  /*ee90*/  ENDCOLLECTIVE ;  /* 0x000000000000791b */ /* 0x003fe20003800000 */
.L_x_715:
[----:B------:R-:W-:Y:S02]  /*eea0*/  MOV R224, R220 ;  /* 0x000000dc00e07202 */ /* 0x000fe40000000f00 */
[----:B------:R-:W-:-:S07]  /*eeb0*/  MOV R223, R78 ;  /* 0x0000004e00df7202 */ /* 0x000fce0000000f00 */
[----:B------:R-:W-:Y:S05]  /*eec0*/  WARPSYNC.COLLECTIVE R79, `(.L_x_716) ;  /* 0x000000004f087348 */ /* 0x000fea0003c00000 */
[----:B------:R0:W1:Y:S02]  /*eed0*/  SHFL.UP P3, R78, R224, R77, R76 ;  /* 0x0400004de04e7389 */ /* 0x000064000006004c */
[----:B01----:R-:W-:Y:S01]  /*eee0*/  ENDCOLLECTIVE ;  /* 0x000000000000791b */ /* 0x003fe20003800000 */
.L_x_716:
[----:B------:R-:W-:Y:S02]  /*eef0*/  MOV R224, R221 ;  /* 0x000000dd00e07202 */ /* 0x000fe40000000f00 */
[----:B------:R-:W-:-:S07]  /*ef00*/  MOV R225, R78 ;  /* 0x0000004e00e17202 */ /* 0x000fce0000000f00 */
[----:B------:R-:W-:Y:S05]  /*ef10*/  WARPSYNC.COLLECTIVE R79, `(.L_x_717) ;  /* 0x000000004f087348 */ /* 0x000fea0003c00000 */
[----:B------:R0:W1:Y:S02]  /*ef20*/  SHFL.UP P3, R78, R224, R77, R76 ;  /* 0x0400004de04e7389 */ /* 0x000064000006004c */
[----:B01----:R-:W-:Y:S01]  /*ef30*/  ENDCOLLECTIVE ;  /* 0x000000000000791b */ /* 0x003fe20003800000 */
.L_x_717:
[----:B------:R-:W-:Y:S02]  /*ef40*/  MOV R224, R219 ;  /* 0x000000db00e07202 */ /* 0x000fe40000000f00 */
[----:B------:R-:W-:-:S07]  /*ef50*/  MOV R222, R78 ;  /* 0x0000004e00de7202 */ /* 0x000fce0000000f00 */
[----:B------:R-:W-:Y:S05]  /*ef60*/  WARPSYNC.COLLECTIVE R79, `(.L_x_718) ;  /* 0x000000004f087348 */ /* 0x000fea0003c00000 */
[----:B------:R0:W1:Y:S02]  /*ef70*/  SHFL.UP P3, R78, R224, R77, R76 ;  /* 0x0400004de04e7389 */ /* 0x000064000006004c */
[----:B01----:R-:W-:Y:S01]  /*ef80*/  ENDCOLLECTIVE ;  /* 0x000000000000791b */ /* 0x003fe20003800000 */
.L_x_718:
[----:B------:R-:W-:Y:S02]  /*ef90*/  MOV R76, R78 ;  /* 0x0000004e004c7202 */ /* 0x000fe40000000f00 */
[----:B------:R-:W-:-:S03]  /*efa0*/  ISETP.GE.AND P3, PT, R142, 0x2, PT ;  /* 0x000000028e00780c */ /* 0x000fc60003f66270 */
[----:B------:R-:W-:-:S04]  /*efb0*/  FMUL.FTZ R77, R220, R76 ;  /* 0x0000004cdc4d7220 */ /* 0x000fc80000410000 */
[-C--:B------:R-:W-:Y:S01]  /*efc0*/  FFMA.FTZ R77, R218, R222.reuse, -R77 ;  /* 0x000000deda4d7223 */ /* 0x080fe2000001084d */
[----:B------:R-:W-:-:S04]  /*efd0*/  FMUL.FTZ R222, R220, R222 ;  /* 0x000000dedcde7220 */ /* 0x000fc80000410000 */
[----:B------:R-:W-:Y:S01]  /*efe0*/  FFMA.FTZ R76, R218, R76, R222 ;  /* 0x0000004cda4c7223 */ /* 0x000fe200000100de */
[----:B------:R-:W-:Y:S01]  /*eff0*/  @P3 FADD.FTZ R221, R221, R77 ;  /* 0x0000004ddddd3221 */ /* 0x000fe20000010000 */
[----:B------:R-:W-:Y:S02]  /*f000*/  HFMA2.MMA R77, -RZ, RZ, 0, 2.384185791015625e-07 ;  /* 0x00000004ff4d7435 */ /* 0x000fe400000001ff */
[----:B------:R-:W-:Y:S01]  /*f010*/  @P3 FADD.FTZ R219, R219, R76 ;  /* 0x0000004cdbdb3221 */ /* 0x000fe20000010000 */
[----:B------:R-:W-:-:S04]  /*f020*/  FMUL.FTZ R76, R220, R223 ;  /* 0x000000dfdc4c7220 */ /* 0x000fc80000410000 */
[-C--:B------:R-:W-:Y:S01]  /*f030*/  FFMA.FTZ R76, R218, R225.reuse, R76 ;  /* 0x000000e1da4c7223 */ /* 0x080fe2000001004c */
[----:B------:R-:W-:-:S04]  /*f040*/  FMUL.FTZ R225, R220, R225 ;  /* 0x000000e1dce17220 */ /* 0x000fc80000410000 */
[----:B------:R-:W-:Y:S01]  /*f050*/  @P3 FFMA.FTZ R218, R218, R223, -R225 ;  /* 0x000000dfdada3223 */ /* 0x000fe200000108e1 */
[----:B------:R-:W-:Y:S02]  /*f060*/  FSEL R220, R220, R76, !P3 ;  /* 0x0000004cdcdc7208 */ /* 0x000fe40005800000 */
[----:B------:R-:W-:Y:S02]  /*f070*/  MOV R76, RZ ;  /* 0x000000ff004c7202 */ /* 0x000fe40000000f00 */
[----:B------:R-:W-:-:S07]  /*f080*/  MOV R224, R218 ;  /* 0x000000da00e07202 */ /* 0x000fce0000000f00 */
[----:B------:R-:W-:Y:S05]  /*f090*/  WARPSYNC.COLLECTIVE R79, `(.L_x_719) ;  /* 0x000000004f087348 */ /* 0x000fea0003c00000 */
[----:B------:R0:W1:Y:S02]  /*f0a0*/  SHFL.UP P3, R78, R224, R77, R76 ;  /* 0x0400004de04e7389 */ /* 0x000064000006004c */
[----:B01----:R-:W-:Y:S01]  /*f0b0*/  ENDCOLLECTIVE ;  /* 0x000000000000791b */ /* 0x003fe20003800000 */
.L_x_719:
[----:B------:R-:W-:Y:S02]  /*f0c0*/  MOV R224, R220 ;  /* 0x000000dc00e07202 */ /* 0x000fe40000000f00 */
[----:B------:R-:W-:-:S07]  /*f0d0*/  MOV R223, R78 ;  /* 0x0000004e00df7202 */ /* 0x000fce0000000f00 */
[----:B------:R-:W-:Y:S05]  /*f0e0*/  WARPSYNC.COLLECTIVE R79, `(.L_x_720) ;  /* 0x000000004f087348 */ /* 0x000fea0003c00000 */
[----:B------:R0:W1:Y:S02]  /*f0f0*/  SHFL.UP P3, R78, R224, R77, R76 ;  /* 0x0400004de04e7389 */ /* 0x000064000006004c */
[----:B01----:R-:W-:Y:S01]  /*f100*/  ENDCOLLECTIVE ;  /* 0x000000000000791b */ /* 0x003fe20003800000 */
.L_x_720:
[----:B------:R-:W-:Y:S02]  /*f110*/  MOV R224, R221 ;  /* 0x000000dd00e07202 */ /* 0x000fe40000000f00 */
[----:B------:R-:W-:-:S07]  /*f120*/  MOV R225, R78 ;  /* 0x0000004e00e17202 */ /* 0x000fce0000000f00 */
[----:B------:R-:W-:Y:S05]  /*f130*/  WARPSYNC.COLLECTIVE R79, `(.L_x_721) ;  /* 0x000000004f087348 */ /* 0x000fea0003c00000 */
[----:B------:R0:W1:Y:S02]  /*f140*/  SHFL.UP P3, R78, R224, R77, R76 ;  /* 0x0400004de04e7389 */ /* 0x000064000006004c */
[----:B01----:R-:W-:Y:S01]  /*f150*/  ENDCOLLECTIVE ;  /* 0x000000000000791b */ /* 0x003fe20003800000 */
.L_x_721:
[----:B------:R-:W-:Y:S02]  /*f160*/  MOV R224, R219 ;  /* 0x000000db00e07202 */ /* 0x000fe40000000f00 */
[----:B------:R-:W-:-:S07]  /*f170*/  MOV R222, R78 ;  /* 0x0000004e00de7202 */ /* 0x000fce0000000f00 */
[----:B------:R-:W-:Y:S05]  /*f180*/  WARPSYNC.COLLECTIVE R79, `(.L_x_722) ;  /* 0x000000004f087348 */ /* 0x000fea0003c00000 */
[----:B------:R0:W1:Y:S02]  /*f190*/  SHFL.UP P3, R78, R224, R77, R76 ;  /* 0x0400004de04e7389 */ /* 0x000064000006004c */
[----:B01----:R-:W-:Y:S01]  /*f1a0*/  ENDCOLLECTIVE ;  /* 0x000000000000791b */ /* 0x003fe20003800000 */
.L_x_722:
[----:B------:R-:W-:Y:S02]  /*f1b0*/  MOV R76, R78 ;  /* 0x0000004e004c7202 */ /* 0x000fe40000000f00 */
[----:B------:R-:W-:-:S03]  /*f1c0*/  ISETP.GE.AND P3, PT, R142, 0x4, PT ;  /* 0x000000048e00780c */ /* 0x000fc60003f66270 */
[----:B------:R-:W-:-:S04]  /*f1d0*/  FMUL.FTZ R77, R220, R76 ;  /* 0x0000004cdc4d7220 */ /* 0x000fc80000410000 */
[-C--:B------:R-:W-:Y:S01]  /*f1e0*/  FFMA.FTZ R77, R218, R222.reuse, -R77 ;  /* 0x000000deda4d7223 */ /* 0x080fe2000001084d */
[----:B------:R-:W-:-:S04]  /*f1f0*/  FMUL.FTZ R222, R220, R222 ;  /* 0x000000dedcde7220 */ /* 0x000fc80000410000 */
[----:B------:R-:W-:Y:S01]  /*f200*/  FFMA.FTZ R76, R218, R76, R222 ;  /* 0x0000004cda4c7223 */ /* 0x000fe200000100de */
[----:B------:R-:W-:Y:S01]  /*f210*/  @P3 FADD.FTZ R221, R221, R77 ;  /* 0x0000004ddddd3221 */ /* 0x000fe20000010000 */
[----:B------:R-:W-:Y:S02]  /*f220*/  HFMA2.MMA R77, -RZ, RZ, 0, 4.76837158203125e-07 ;  /* 0x00000008ff4d7435 */ /* 0x000fe400000001ff */
        /* <DEDUP_REMOVED lines=11> */
.L_x_723:
[----:B------:R-:W-:Y:S02]  /*f2e0*/  MOV R224, R220 ;  /* 0x000000dc00e07202 */ /* 0x000fe40000000f00 */
[----:B------:R-:W-:-:S07]  /*f2f0*/  MOV R223, R78 ;  /* 0x0000004e00df7202 */ /* 0x000fce0000000f00 */
[----:B------:R-:W-:Y:S05]  /*f300*/  WARPSYNC.COLLECTIVE R79, `(.L_x_724) ;  /* 0x000000004f087348 */ /* 0x000fea0003c00000 */
[----:B------:R0:W1:Y:S02]  /*f310*/  SHFL.UP P3, R78, R224, R77, R76 ;  /* 0x0400004de04e7389 */ /* 0x000064000006004c */
[----:B01----:R-:W-:Y:S01]  /*f320*/  ENDCOLLECTIVE ;  /* 0x000000000000791b */ /* 0x003fe20003800000 */
.L_x_724:
[----:B------:R-:W-:Y:S02]  /*f330*/  MOV R224, R221 ;  /* 0x000000dd00e07202 */ /* 0x000fe40000000f00 */
[----:B------:R-:W-:-:S07]  /*f340*/  MOV R225, R78 ;  /* 0x0000004e00e17202 */ /* 0x000fce0000000f00 */
[----:B------:R-:W-:Y:S05]  /*f350*/  WARPSYNC.COLLECTIVE R79, `(.L_x_725) ;  /* 0x000000004f087348 */ /* 0x000fea0003c00000 */
[----:B------:R0:W1:Y:S02]  /*f360*/  SHFL.UP P3, R78, R224, R77, R76 ;  /* 0x0400004de04e7389 */ /* 0x000064000006004c */
[----:B01----:R-:W-:Y:S01]  /*f370*/  ENDCOLLECTIVE ;  /* 0x000000000000791b */ /* 0x003fe20003800000 */
.L_x_725:
[----:B------:R-:W-:Y:S02]  /*f380*/  MOV R224, R219 ;  /* 0x000000db00e07202 */ /* 0x000fe40000000f00 */
[----:B------:R-:W-:-:S07]  /*f390*/  MOV R222, R78 ;  /* 0x0000004e00de7202 */ /* 0x000fce0000000f00 */
[----:B------:R-:W-:Y:S05]  /*f3a0*/  WARPSYNC.COLLECTIVE R79, `(.L_x_726) ;  /* 0x000000004f087348 */ /* 0x000fea0003c00000 */
[----:B------:R0:W1:Y:S02]  /*f3b0*/  SHFL.UP P3, R78, R224, R77, R76 ;  /* 0x0400004de04e7389 */ /* 0x000064000006004c */
[----:B01----:R-:W-:Y:S01]  /*f3c0*/  ENDCOLLECTIVE ;  /* 0x000000000000791b */ /* 0x003fe20003800000 */
.L_x_726:
[----:B------:R-:W-:Y:S02]  /*f3d0*/  MOV R76, R78 ;  /* 0x0000004e004c7202 */ /* 0x000fe40000000f00 */
[----:B------:R-:W-:-:S03]  /*f3e0*/  ISETP.GE.AND P3, PT, R142, 0x8, PT ;  /* 0x000000088e00780c */ /* 0x000fc60003f66270 */
[----:B------:R-:W-:-:S04]  /*f3f0*/  FMUL.FTZ R77, R220, R76 ;  /* 0x0000004cdc4d7220 */ /* 0x000fc80000410000 */
[-C--:B------:R-:W-:Y:S01]  /*f400*/  FFMA.FTZ R77, R218, R222.reuse, -R77 ;  /* 0x000000deda4d7223 */ /* 0x080fe2000001084d */
[----:B------:R-:W-:-:S04]  /*f410*/  FMUL.FTZ R222, R220, R222 ;  /* 0x000000dedcde7220 */ /* 0x000fc80000410000 */
[----:B------:R-:W-:Y:S01]  /*f420*/  FFMA.FTZ R76, R218, R76, R222 ;  /* 0x0000004cda4c7223 */ /* 0x000fe200000100de */
[----:B------:R-:W-:Y:S01]  /*f430*/  @P3 FADD.FTZ R221, R221, R77 ;  /* 0x0000004ddddd3221 */ /* 0x000fe20000010000 */
[----:B------:R-:W-:Y:S02]  /*f440*/  HFMA2.MMA R77, -RZ, RZ, 0, 9.5367431640625e-07 ;  /* 0x00000010ff4d7435 */ /* 0x000fe400000001ff */
        /* <DEDUP_REMOVED lines=11> */
.L_x_727:
[----:B------:R-:W-:Y:S02]  /*f500*/  MOV R224, R220 ;  /* 0x000000dc00e07202 */ /* 0x000fe40000000f00 */
[----:B------:R-:W-:-:S07]  /*f510*/  MOV R222, R78 ;  /* 0x0000004e00de7202 */ /* 0x000fce0000000f00 */
[----:B------:R-:W-:Y:S05]  /*f520*/  WARPSYNC.COLLECTIVE R79, `(.L_x_728) ;  /* 0x000000004f087348 */ /* 0x000fea0003c00000 */
[----:B------:R0:W1:Y:S02]  /*f530*/  SHFL.UP P3, R78, R224, R77, R76 ;  /* 0x0400004de04e7389 */ /* 0x000064000006004c */
[----:B01----:R-:W-:Y:S01]  /*f540*/  ENDCOLLECTIVE ;  /* 0x000000000000791b */ /* 0x003fe20003800000 */
.L_x_728:
[----:B------:R-:W-:Y:S02]  /*f550*/  MOV R224, R221 ;  /* 0x000000dd00e07202 */ /* 0x000fe40000000f00 */
[----:B------:R-:W-:-:S07]  /*f560*/  MOV R223, R78 ;  /* 0x0000004e00df7202 */ /* 0x000fce0000000f00 */
[----:B------:R-:W-:Y:S05]  /*f570*/  WARPSYNC.COLLECTIVE R79, `(.L_x_729) ;  /* 0x000000004f087348 */ /* 0x000fea0003c00000 */
[----:B------:R0:W1:Y:S02]  /*f580*/  SHFL.UP P3, R78, R224, R77, R76 ;  /* 0x0400004de04e7389 */ /* 0x000064000006004c */
[----:B01----:R-:W-:Y:S01]  /*f590*/  ENDCOLLECTIVE ;  /* 0x000000000000791b */ /* 0x003fe20003800000 */
.L_x_729:
[----:B------:R-:W-:Y:S02]  /*f5a0*/  MOV R224, R219 ;  /* 0x000000db00e07202 */ /* 0x000fe40000000f00 */
[----:B------:R-:W-:-:S07]  /*f5b0*/  MOV R225, R78 ;  /* 0x0000004e00e17202 */ /* 0x000fce0000000f00 */
[----:B------:R-:W-:Y:S05]  /*f5c0*/  WARPSYNC.COLLECTIVE R79, `(.L_x_730) ;  /* 0x000000004f087348 */ /* 0x000fea0003c00000 */
[----:B------:R0:W1:Y:S02]  /*f5d0*/  SHFL.UP P3, R78, R224, R77, R76 ;  /* 0x0400004de04e7389 */ /* 0x000064000006004c */
[----:B01----:R-:W-:Y:S01]  /*f5e0*/  ENDCOLLECTIVE ;  /* 0x000000000000791b */ /* 0x003fe20003800000 */
.L_x_730:
[----:B------:R-:W-:Y:S01]  /*f5f0*/  MOV R77, R78 ;  /* 0x0000004e004d7202 */ /* 0x000fe20000000f00 */
[----:B------:R-:W-:Y:S06]  /*f600*/  BRA `(.L_x_731) ;  /* 0xffffff7000087947 */ /* 0x000fec000383ffff */
.L_x_608:
        /* <DEDUP_REMOVED lines=8> */
.L_x_733:
[----:B------:R-:W-:Y:S05]  /*f690*/  BSYNC B0 ;  /* 0x0000000000007941 */ /* 0x000fea0003800000 */
.L_x_732:
[----:B------:R-:W-:Y:S05]  /*f6a0*/  BRA `(.L_x_734) ;  /* 0xffffff7000187947 */ /* 0x000fea000383ffff */
.L_x_609:
        /* <DEDUP_REMOVED lines=8> */
.L_x_736:
[----:B------:R-:W-:Y:S05]  /*f730*/  BSYNC B0 ;  /* 0x0000000000007941 */ /* 0x000fea0003800000 */
.L_x_735:
[----:B------:R-:W-:Y:S05]  /*f740*/  BRA `(.L_x_737) ;  /* 0xffffff6c00f87947 */ /* 0x000fea000383ffff */
.L_x_610:
        /* <DEDUP_REMOVED lines=8> */
.L_x_739:
[----:B------:R-:W-:Y:S05]  /*f7d0*/  BSYNC B0 ;  /* 0x0000000000007941 */ /* 0x000fea0003800000 */
.L_x_738:
[----:B------:R-:W-:Y:S05]  /*f7e0*/  BRA `(.L_x_740) ;  /* 0xffffff6c00d87947 */ /* 0x000fea000383ffff */
.L_x_611:
        /* <DEDUP_REMOVED lines=8> */
.L_x_742:
[----:B------:R-:W-:Y:S05]  /*f870*/  BSYNC B0 ;  /* 0x0000000000007941 */ /* 0x000fea0003800000 */
.L_x_741:
[----:B------:R-:W-:Y:S05]  /*f880*/  BRA `(.L_x_743) ;  /* 0xffffff6c00b87947 */ /* 0x000fea000383ffff */
.L_x_612:
        /* <DEDUP_REMOVED lines=8> */
.L_x_745:
[----:B------:R-:W-:Y:S05]  /*f910*/  BSYNC B0 ;  /* 0x0000000000007941 */ /* 0x000fea0003800000 */
.L_x_744:
[----:B------:R-:W-:Y:S01]  /*f920*/  HFMA2.MMA R77, -RZ, RZ, 0, 5.9604644775390625e-08 ;  /* 0x00000001ff4d7435 */ /* 0x000fe200000001ff */
[----:B------:R-:W-:Y:S02]  /*f930*/  MOV R224, R220 ;  /* 0x000000dc00e07202 */ /* 0x000fe40000000f00 */
[----:B------:R-:W-:Y:S02]  /*f940*/  MOV R76, RZ ;  /* 0x000000ff004c7202 */ /* 0x000fe40000000f00 */
[----:B------:R-:W-:Y:S02]  /*f950*/  MOV R79, 0xffffffff ;  /* 0xffffffff004f7802 */ /* 0x000fe40000000f00 */
[----:B------:R-:W-:-:S07]  /*f960*/  MOV R218, R78 ;  /* 0x0000004e00da7202 */ /* 0x000fce0000000f00 */
[----:B------:R-:W-:Y:S05]  /*f970*/  WARPSYNC.COLLECTIVE R79, `(.L_x_746) ;  /* 0x000000004f087348 */ /* 0x000fea0003c00000 */
[----:B------:R0:W1:Y:S02]  /*f980*/  SHFL.UP P3, R78, R224, R77, R76 ;  /* 0x0400004de04e7389 */ /* 0x000064000006004c */
[----:B01----:R-:W-:Y:S01]  /*f990*/  ENDCOLLECTIVE ;  /* 0x000000000000791b */ /* 0x003fe20003800000 */
.L_x_746:
[----:B------:R-:W-:Y:S02]  /*f9a0*/  MOV R224, R221 ;  /* 0x000000dd00e07202 */ /* 0x000fe40000000f00 */
[----:B------:R-:W-:-:S07]  /*f9b0*/  MOV R220, R78 ;  /* 0x0000004e00dc7202 */ /* 0x000fce0000000f00 */
[----:B------:R-:W-:Y:S05]  /*f9c0*/  WARPSYNC.COLLECTIVE R79, `(.L_x_747) ;  /* 0x000000004f087348 */ /* 0x000fea0003c00000 */
[----:B------:R0:W1:Y:S02]  /*f9d0*/  SHFL.UP P3, R78, R224, R77, R76 ;  /* 0x0400004de04e7389 */ /* 0x000064000006004c */
[----:B01----:R-:W-:Y:S01]  /*f9e0*/  ENDCOLLECTIVE ;  /* 0x000000000000791b */ /* 0x003fe20003800000 */
.L_x_747:
[----:B------:R-:W-:Y:S02]  /*f9f0*/  MOV R224, R219 ;  /* 0x000000db00e07202 */ /* 0x000fe40000000f00 */
[----:B------:R-:W-:-:S07]  /*fa00*/  MOV R221, R78 ;  /* 0x0000004e00dd7202 */ /* 0x000fce0000000f00 */
[----:B------:R-:W-:Y:S05]  /*fa10*/  WARPSYNC.COLLECTIVE R79, `(.L_x_748) ;  /* 0x000000004f087348 */ /* 0x000fea0003c00000 */
[----:B------:R0:W1:Y:S02]  /*fa20*/  SHFL.UP P3, R78, R224, R77, R76 ;  /* 0x0400004de04e7389 */ /* 0x000064000006004c */
[----:B01----:R-:W-:Y:S01]  /*fa30*/  ENDCOLLECTIVE ;  /* 0x000000000000791b */ /* 0x003fe20003800000 */
.L_x_748:
[----:B------:R-:W-:Y:S01]  /*fa40*/  HFMA2.MMA R77, -RZ, RZ, 0, 0 ;  /* 0x00000000ff4d7435 */ /* 0x000fe200000001ff */
[----:B------:R-:W-:Y:S02]  /*fa50*/  MOV R76, 0x1f ;  /* 0x0000001f004c7802 */ /* 0x000fe40000000f00 */
[----:B------:R-:W-:Y:S02]  /*fa60*/  MOV R219, R78 ;  /* 0x0000004e00db7202 */ /* 0x000fe40000000f00 */
[----:B------:R-:W-:-:S07]  /*fa70*/  MOV R78, R60 ;  /* 0x0000003c004e7202 */ /* 0x000fce0000000f00 */
[----:B------:R-:W-:Y:S05]  /*fa80*/  WARPSYNC.COLLECTIVE R79, `(.L_x_749) ;  /* 0x000000004f087348 */ /* 0x000fea0003c00000 */
[----:B------:R0:W1:Y:S02]  /*fa90*/  SHFL.IDX P3, R222, R78, R77, R76 ;  /* 0x0000004d4ede7389 */ /* 0x000064000006004c */
[----:B01----:R-:W-:Y:S01]  /*faa0*/  ENDCOLLECTIVE ;  /* 0x000000000000791b */ /* 0x003fe20003800000 */
.L_x_749:
[----:B------:R-:W-:Y:S02]  /*fab0*/  MOV R78, R61 ;  /* 0x0000003d004e7202 */ /* 0x000fe40000000f00 */
[----:B------:R-:W-:-:S07]  /*fac0*/  MOV R60, R222 ;  /* 0x000000de003c7202 */ /* 0x000fce0000000f00 */
[----:B------:R-:W-:Y:S05]  /*fad0*/  WARPSYNC.COLLECTIVE R79, `(.L_x_750) ;  /* 0x000000004f087348 */ /* 0x000fea0003c00000 */
[----:B------:R0:W1:Y:S02]  /*fae0*/  SHFL.IDX P3, R222, R78, R77, R76 ;  /* 0x0000004d4ede7389 */ /* 0x000064000006004c */
[----:B01----:R-:W-:Y:S01]  /*faf0*/  ENDCOLLECTIVE ;  /* 0x000000000000791b */ /* 0x003fe20003800000 */
.L_x_750:
[----:B------:R-:W-:Y:S02]  /*fb00*/  MOV R78, R62 ;  /* 0x0000003e004e7202 */ /* 0x000fe40000000f00 */
[----:B------:R-:W-:-:S07]  /*fb10*/  MOV R61, R222 ;  /* 0x000000de003d7202 */ /* 0x000fce0000000f00 */
[----:B------:R-:W-:Y:S05]  /*fb20*/  WARPSYNC.COLLECTIVE R79, `(.L_x_751) ;  /* 0x000000004f087348 */ /* 0x000fea0003c00000 */
[----:B------:R0:W1:Y:S02]  /*fb30*/  SHFL.IDX P3, R222, R78, R77, R76 ;  /* 0x0000004d4ede7389 */ /* 0x000064000006004c */
[----:B01----:R-:W-:Y:S01]  /*fb40*/  ENDCOLLECTIVE ;  /* 0x000000000000791b */ /* 0x003fe20003800000 */
.L_x_751:
[----:B------:R-:W-:Y:S02]  /*fb50*/  MOV R78, R63 ;  /* 0x0000003f004e7202 */ /* 0x000fe40000000f00 */
[----:B------:R-:W-:-:S07]  /*fb60*/  MOV R62, R222 ;  /* 0x000000de003e7202 */ /* 0x000fce0000000f00 */
[----:B------:R-:W-:Y:S05]  /*fb70*/  WARPSYNC.COLLECTIVE R79, `(.L_x_752) ;  /* 0x000000004f087348 */ /* 0x000fea0003c00000 */
[----:B------:R0:W1:Y:S02]  /*fb80*/  SHFL.IDX P3, R222, R78, R77, R76 ;  /* 0x0000004d4ede7389 */ /* 0x000064000006004c */
[----:B01----:R-:W-:Y:S01]  /*fb90*/  ENDCOLLECTIVE ;  /* 0x000000000000791b */ /* 0x003fe20003800000 */
.L_x_752:
[----:B------:R-:W-:Y:S01]  /*fba0*/  MOV R63, R222 ;  /* 0x000000de003f7202 */ /* 0x000fe20000000f00 */
[----:B------:R-:W-:Y:S06]  /*fbb0*/  BRA `(.L_x_753) ;  /* 0xffffff6c00147947 */ /* 0x000fec000383ffff */
.L_x_614:
[----:B------:R-:W-:Y:S01]  /*fbc0*/  HFMA2.MMA R245, -RZ, RZ, 0, 5.9604644775390625e-08 ;  /* 0x00000001fff57435 */ /* 0x000fe200000001ff */
[----:B------:R-:W-:Y:S02]  /*fbd0*/  MOV R244, R240 ;  /* 0x000000f000f47202 */ /* 0x000fe40000000f00 */
[----:B------:R-:W-:Y:S02]  /*fbe0*/  MOV R222, 0x1f ;  /* 0x0000001f00de7802 */ /* 0x000fe40000000f00 */
[----:B------:R-:W-:-:S07]  /*fbf0*/  MOV R79, 0xffffffff ;  /* 0xffffffff004f7802 */ /* 0x000fce0000000f00 */
[----:B------:R-:W-:Y:S05]  /*fc00*/  WARPSYNC.COLLECTIVE R79, `(.L_x_754) ;  /* 0x000000004f087348 */ /* 0x000fea0003c00000 */
[----:B------:R0:W1:Y:S02]  /*fc10*/  SHFL.DOWN P0, R252, R244, R245, R222 ;  /* 0x080000f5f4fc7389 */ /* 0x00006400000000de */
[----:B01----:R-:W-:Y:S01]  /*fc20*/  ENDCOLLECTIVE ;  /* 0x000000000000791b */ /* 0x003fe20003800000 */
.L_x_754:
[----:B------:R-:W-:Y:S02]  /*fc30*/  MOV R244, R241 ;  /* 0x000000f100f47202 */ /* 0x000fe40000000f00 */
[----:B------:R-:W-:-:S07]  /*fc40*/  MOV R76, R252 ;  /* 0x000000fc004c7202 */ /* 0x000fce0000000f00 */
[----:B------:R-:W-:Y:S05]  /*fc50*/  WARPSYNC.COLLECTIVE R79, `(.L_x_755) ;  /* 0x000000004f087348 */ /* 0x000fea0003c00000 */
[----:B------:R0:W1:Y:S02]  /*fc60*/  SHFL.DOWN P0, R252, R244, R245, R222 ;  /* 0x080000f5f4fc7389 */ /* 0x00006400000000de */
[----:B01----:R-:W-:Y:S01]  /*fc70*/  ENDCOLLECTIVE ;  /* 0x000000000000791b */ /* 0x003fe20003800000 */
.L_x_755:
[----:B------:R-:W-:Y:S02]  /*fc80*/  MOV R244, R242 ;  /* 0x000000f200f47202 */ /* 0x000fe40000000f00 */
[----:B------:R-:W-:-:S07]  /*fc90*/  MOV R77, R252 ;  /* 0x000000fc004d7202 */ /* 0x000fce0000000f00 */
[----:B------:R-:W-:Y:S05]  /*fca0*/  WARPSYNC.COLLECTIVE R79, `(.L_x_756) ;  /* 0x000000004f087348 */ /* 0x000fea0003c00000 */
[----:B------:R0:W1:Y:S02]  /*fcb0*/  SHFL.DOWN P0, R252, R244, R245, R222 ;  /* 0x080000f5f4fc7389 */ /* 0x00006400000000de */
[----:B01----:R-:W-:Y:S01]  /*fcc0*/  ENDCOLLECTIVE ;  /* 0x000000000000791b */ /* 0x003fe20003800000 */
.L_x_756:
[----:B------:R-:W-:Y:S02]  /*fcd0*/  MOV R244, R243 ;  /* 0x000000f300f47202 */ /* 0x000fe40000000f00 */
[----:B------:R-:W-:-:S07]  /*fce0*/  MOV R78, R252 ;  /* 0x000000fc004e7202 */ /* 0x000fce0000000f00 */
[----:B------:R-:W-:Y:S05]  /*fcf0*/  WARPSYNC.COLLECTIVE R79, `(.L_x_757) ;  /* 0x000000004f087348 */ /* 0x000fea0003c00000 */
[----:B------:R0:W1:Y:S02]  /*fd00*/  SHFL.DOWN P0, R252, R244, R245, R222 ;  /* 0x080000f5f4fc7389 */ /* 0x00006400000000de */
[----:B01----:R-:W-:Y:S01]  /*fd10*/  ENDCOLLECTIVE ;  /* 0x000000000000791b */ /* 0x003fe20003800000 */
.L_x_757:
[----:B------:R-:W-:Y:S01]  /*fd20*/  MOV R79, R252 ;  /* 0x000000fc004f7202 */ /* 0x000fe20000000f00 */
[----:B------:R-:W-:Y:S06]  /*fd30*/  BRA `(.L_x_758) ;  /* 0xffffff80001c7947 */ /* 0x000fec000383ffff */
.L_x_617:
[----:B------:R-:W-:Y:S01]  /*fd40*/  HFMA2.MMA R245, -RZ, RZ, 0, 1.1920928955078125e-07 ;  /* 0x00000002fff57435 */ /* 0x000fe200000001ff */
[----:B------:R-:W-:Y:S01]  /*fd50*/  BSSY B0, `(.L_x_759) ;  /* 0x0000007000007945 */ /* 0x000fe20003800000 */
[----:B------:R-:W-:Y:S02]  /*fd60*/  MOV R244, R240 ;  /* 0x000000f000f47202 */ /* 0x000fe40000000f00 */
[----:B------:R-:W-:Y:S02]  /*fd70*/  MOV R222, 0x1f ;  /* 0x0000001f00de7802 */ /* 0x000fe40000000f00 */
[----:B----4-:R-:W-:-:S07]  /*fd80*/  MOV R79, 0xffffffff ;  /* 0xffffffff004f7802 */ /* 0x010fce0000000f00 */
[----:B0123--:R-:W-:Y:S05]  /*fd90*/  WARPSYNC.COLLECTIVE R79, `(.L_x_760) ;  /* 0x000000004f087348 */ /* 0x00ffea0003c00000 */
[----:B------:R4:W0:Y:S02]  /*fda0*/  SHFL.DOWN P0, R252, R244, R245, R222 ;  /* 0x080000f5f4fc7389 */ /* 0x00082400000000de */
[----:B01234-:R-:W-:Y:S01]  /*fdb0*/  ENDCOLLECTIVE ;  /* 0x000000000000791b */ /* 0x01ffe20003800000 */
.L_x_760:
[----:B------:R-:W-:Y:S05]  /*fdc0*/  BSYNC B0 ;  /* 0x0000000000007941 */ /* 0x000fea0003800000 */
.L_x_759:
        /* <DEDUP_REMOVED lines=8> */
.L_x_761:
[----:B------:R-:W-:Y:S02]  /*fe50*/  MOV R244, R242 ;  /* 0x000000f200f47202 */ /* 0x000fe40000000f00 */
[----:B------:R-:W-:-:S07]  /*fe60*/  MOV R77, R252 ;  /* 0x000000fc004d7202 */ /* 0x000fce0000000f00 */
[----:B------:R-:W-:Y:S05]  /*fe70*/  WARPSYNC.COLLECTIVE R79, `(.L_x_762) ;  /* 0x000000004f087348 */ /* 0x000fea0003c00000 */
[----:B------:R0:W1:Y:S02]  /*fe80*/  SHFL.DOWN P0, R252, R244, R245, R222 ;  /* 0x080000f5f4fc7389 */ /* 0x00006400000000de */
[----:B01----:R-:W-:Y:S01]  /*fe90*/  ENDCOLLECTIVE ;  /* 0x000000000000791b */ /* 0x003fe20003800000 */
.L_x_762:
[----:B------:R-:W-:Y:S02]  /*fea0*/  MOV R244, R243 ;  /* 0x000000f300f47202 */ /* 0x000fe40000000f00 */
[----:B------:R-:W-:-:S07]  /*feb0*/  MOV R78, R252 ;  /* 0x000000fc004e7202 */ /* 0x000fce0000000f00 */
[----:B------:R-:W-:Y:S05]  /*fec0*/  WARPSYNC.COLLECTIVE R79, `(.L_x_763) ;  /* 0x000000004f087348 */ /* 0x000fea0003c00000 */
[----:B------:R0:W1:Y:S02]  /*fed0*/  SHFL.DOWN P0, R252, R244, R245, R222 ;  /* 0x080000f5f4fc7389 */ /* 0x00006400000000de */
[----:B01----:R-:W-:Y:S01]  /*fee0*/  ENDCOLLECTIVE ;  /* 0x000000000000791b */ /* 0x003fe20003800000 */
.L_x_763:
[----:B------:R-:W-:Y:S01]  /*fef0*/  MOV R79, R252 ;  /* 0x000000fc004f7202 */ /* 0x000fe20000000f00 */
[----:B------:R-:W-:Y:S06]  /*ff00*/  BRA `(.L_x_764) ;  /* 0xffffff7c00fc7947 */ /* 0x000fec000383ffff */
.L_x_620:
[----:B------:R-:W-:Y:S01]  /*ff10*/  HFMA2.MMA R245, -RZ, RZ, 0, 2.384185791015625e-07 ;  /* 0x00000004fff57435 */ /* 0x000fe200000001ff */
[----:B------:R-:W-:Y:S01]  /*ff20*/  BSSY B0, `(.L_x_765) ;  /* 0x0000007000007945 */ /* 0x000fe20003800000 */
[----:B------:R-:W-:Y:S02]  /*ff30*/  MOV R244, R240 ;  /* 0x000000f000f47202 */ /* 0x000fe40000000f00 */
[----:B------:R-:W-:Y:S02]  /*ff40*/  MOV R222, 0x1f ;  /* 0x0000001f00de7802 */ /* 0x000fe40000000f00 */
[----:B----4-:R-:W-:-:S07]  /*ff50*/  MOV R79, 0xffffffff ;  /* 0xffffffff004f7802 */ /* 0x010fce0000000f00 */
[----:B0123--:R-:W-:Y:S05]  /*ff60*/  WARPSYNC.COLLECTIVE R79, `(.L_x_766) ;  /* 0x000000004f087348 */ /* 0x00ffea0003c00000 */
[----:B------:R4:W0:Y:S02]  /*ff70*/  SHFL.DOWN P0, R252, R244, R245, R222 ;  /* 0x080000f5f4fc7389 */ /* 0x00082400000000de */
[----:B01234-:R-:W-:Y:S01]  /*ff80*/  ENDCOLLECTIVE ;  /* 0x000000000000791b */ /* 0x01ffe20003800000 */
.L_x_766:
[----:B------:R-:W-:Y:S05]  /*ff90*/  BSYNC B0 ;  /* 0x0000000000007941 */ /* 0x000fea0003800000 */
.L_x_765:
        /* <DEDUP_REMOVED lines=8> */
.L_x_767:
[----:B------:R-:W-:Y:S02]  /*10020*/  MOV R244, R242 ;  /* 0x000000f200f47202 */ /* 0x000fe40000000f00 */
[----:B------:R-:W-:-:S07]  /*10030*/  MOV R77, R252 ;  /* 0x000000fc004d7202 */ /* 0x000fce0000000f00 */
[----:B------:R-:W-:Y:S05]  /*10040*/  WARPSYNC.COLLECTIVE R79, `(.L_x_768) ;  /* 0x000000004f087348 */ /* 0x000fea0003c00000 */
[----:B------:R0:W1:Y:S02]  /*10050*/  SHFL.DOWN P0, R252, R244, R245, R222 ;  /* 0x080000f5f4fc7389 */ /* 0x00006400000000de */
[----:B01----:R-:W-:Y:S01]  /*10060*/  ENDCOLLECTIVE ;  /* 0x000000000000791b */ /* 0x003fe20003800000 */
.L_x_768:
[----:B------:R-:W-:Y:S02]  /*10070*/  MOV R244, R243 ;  /* 0x000000f300f47202 */ /* 0x000fe40000000f00 */
[----:B------:R-:W-:-:S07]  /*10080*/  MOV R78, R252 ;  /* 0x000000fc004e7202 */ /* 0x000fce0000000f00 */
[----:B------:R-:W-:Y:S05]  /*10090*/  WARPSYNC.COLLECTIVE R79, `(.L_x_769) ;  /* 0x000000004f087348 */ /* 0x000fea0003c00000 */
[----:B------:R0:W1:Y:S02]  /*100a0*/  SHFL.DOWN P0, R252, R244, R245, R222 ;  /* 0x080000f5f4fc7389 */ /* 0x00006400000000de */
[----:B01----:R-:W-:Y:S01]  /*100b0*/  ENDCOLLECTIVE ;  /* 0x000000000000791b */ /* 0x003fe20003800000 */
.L_x_769:
[----:B------:R-:W-:Y:S01]  /*100c0*/  MOV R79, R252 ;  /* 0x000000fc004f7202 */ /* 0x000fe20000000f00 */
[----:B------:R-:W-:Y:S06]  /*100d0*/  BRA `(.L_x_770) ;  /* 0xffffff7c00dc7947 */ /* 0x000fec000383ffff */
.L_x_623:
[----:B------:R-:W-:Y:S01]  /*100e0*/  HFMA2.MMA R245, -RZ, RZ, 0, 4.76837158203125e-07 ;  /* 0x00000008fff57435 */ /* 0x000fe200000001ff */
[----:B------:R-:W-:Y:S01]  /*100f0*/  BSSY B0, `(.L_x_771) ;  /* 0x0000007000007945 */ /* 0x000fe20003800000 */
[----:B------:R-:W-:Y:S02]  /*10100*/  MOV R244, R240 ;  /* 0x000000f000f47202 */ /* 0x000fe40000000f00 */
[----:B------:R-:W-:Y:S02]  /*10110*/  MOV R222, 0x1f ;  /* 0x0000001f00de7802 */ /* 0x000fe40000000f00 */
[----:B----4-:R-:W-:-:S07]  /*10120*/  MOV R79, 0xffffffff ;  /* 0xffffffff004f7802 */ /* 0x010fce0000000f00 */
[----:B0123--:R-:W-:Y:S05]  /*10130*/  WARPSYNC.COLLECTIVE R79, `(.L_x_772) ;  /* 0x000000004f087348 */ /* 0x00ffea0003c00000 */
[----:B------:R4:W0:Y:S02]  /*10140*/  SHFL.DOWN P0, R252, R244, R245, R222 ;  /* 0x080000f5f4fc7389 */ /* 0x00082400000000de */
[----:B01234-:R-:W-:Y:S01]  /*10150*/  ENDCOLLECTIVE ;  /* 0x000000000000791b */ /* 0x01ffe20003800000 */
.L_x_772:
[----:B------:R-:W-:Y:S05]  /*10160*/  BSYNC B0 ;  /* 0x0000000000007941 */ /* 0x000fea0003800000 */
.L_x_771:
        /* <DEDUP_REMOVED lines=8> */
.L_x_773:
[----:B------:R-:W-:Y:S02]  /*101f0*/  MOV R244, R242 ;  /* 0x000000f200f47202 */ /* 0x000fe40000000f00 */
[----:B------:R-:W-:-:S07]  /*10200*/  MOV R77, R252 ;  /* 0x000000fc004d7202 */ /* 0x000fce0000000f00 */
[----:B------:R-:W-:Y:S05]  /*10210*/  WARPSYNC.COLLECTIVE R79, `(.L_x_774) ;  /* 0x000000004f087348 */ /* 0x000fea0003c00000 */
[----:B------:R0:W1:Y:S02]  /*10220*/  SHFL.DOWN P0, R252, R244, R245, R222 ;  /* 0x080000f5f4fc7389 */ /* 0x00006400000000de */
[----:B01----:R-:W-:Y:S01]  /*10230*/  ENDCOLLECTIVE ;  /* 0x000000000000791b */ /* 0x003fe20003800000 */
.L_x_774:
[----:B------:R-:W-:Y:S02]  /*10240*/  MOV R244, R243 ;  /* 0x000000f300f47202 */ /* 0x000fe40000000f00 */
[----:B------:R-:W-:-:S07]  /*10250*/  MOV R78, R252 ;  /* 0x000000fc004e7202 */ /* 0x000fce0000000f00 */
[----:B------:R-:W-:Y:S05]  /*10260*/  WARPSYNC.COLLECTIVE R79, `(.L_x_775) ;  /* 0x000000004f087348 */ /* 0x000fea0003c00000 */
[----:B------:R0:W1:Y:S02]  /*10270*/  SHFL.DOWN P0, R252, R244, R245, R222 ;  /* 0x080000f5f4fc7389 */ /* 0x00006400000000de */
[----:B01----:R-:W-:Y:S01]  /*10280*/  ENDCOLLECTIVE ;  /* 0x000000000000791b */ /* 0x003fe20003800000 */
.L_x_775:
[----:B------:R-:W-:Y:S01]  /*10290*/  MOV R79, R252 ;  /* 0x000000fc004f7202 */ /* 0x000fe20000000f00 */
[----:B------:R-:W-:Y:S06]  /*102a0*/  BRA `(.L_x_776) ;  /* 0xffffff7c00bc7947 */ /* 0x000fec000383ffff */
.L_x_626:
[----:B------:R-:W-:Y:S01]  /*102b0*/  HFMA2.MMA R245, -RZ, RZ, 0, 9.5367431640625e-07 ;  /* 0x00000010fff57435 */ /* 0x000fe200000001ff */
[----:B------:R-:W-:Y:S01]  /*102c0*/  BSSY B0, `(.L_x_777) ;  /* 0x0000007000007945 */ /* 0x000fe20003800000 */
[----:B------:R-:W-:Y:S02]  /*102d0*/  MOV R244, R240 ;  /* 0x000000f000f47202 */ /* 0x000fe40000000f00 */
[----:B------:R-:W-:Y:S02]  /*102e0*/  MOV R222, 0x1f ;  /* 0x0000001f00de7802 */ /* 0x000fe40000000f00 */
[----:B----4-:R-:W-:-:S07]  /*102f0*/  MOV R79, 0xffffffff ;  /* 0xffffffff004f7802 */ /* 0x010fce0000000f00 */
[----:B0123--:R-:W-:Y:S05]  /*10300*/  WARPSYNC.COLLECTIVE R79, `(.L_x_778) ;  /* 0x000000004f087348 */ /* 0x00ffea0003c00000 */
[----:B------:R4:W0:Y:S02]  /*10310*/  SHFL.DOWN P0, R252, R244, R245, R222 ;  /* 0x080000f5f4fc7389 */ /* 0x00082400000000de */
[----:B01234-:R-:W-:Y:S01]  /*10320*/  ENDCOLLECTIVE ;  /* 0x000000000000791b */ /* 0x01ffe20003800000 */
.L_x_778:
[----:B------:R-:W-:Y:S05]  /*10330*/  BSYNC B0 ;  /* 0x0000000000007941 */ /* 0x000fea0003800000 */
.L_x_777:
        /* <DEDUP_REMOVED lines=8> */
.L_x_779:
[----:B------:R-:W-:Y:S02]  /*103c0*/  MOV R244, R242 ;  /* 0x000000f200f47202 */ /* 0x000fe40000000f00 */
[----:B------:R-:W-:-:S07]  /*103d0*/  MOV R77, R252 ;  /* 0x000000fc004d7202 */ /* 0x000fce0000000f00 */
[----:B------:R-:W-:Y:S05]  /*103e0*/  WARPSYNC.COLLECTIVE R79, `(.L_x_780) ;  /* 0x000000004f087348 */ /* 0x000fea0003c00000 */
[----:B------:R0:W1:Y:S02]  /*103f0*/  SHFL.DOWN P0, R252, R244, R245, R222 ;  /* 0x080000f5f4fc7389 */ /* 0x00006400000000de */
[----:B01----:R-:W-:Y:S01]  /*10400*/  ENDCOLLECTIVE ;  /* 0x000000000000791b */ /* 0x003fe20003800000 */
.L_x_780:
[----:B------:R-:W-:Y:S02]  /*10410*/  MOV R244, R243 ;  /* 0x000000f300f47202 */ /* 0x000fe40000000f00 */
[----:B------:R-:W-:-:S07]  /*10420*/  MOV R78, R252 ;  /* 0x000000fc004e7202 */ /* 0x000fce0000000f00 */
[----:B------:R-:W-:Y:S05]  /*10430*/  WARPSYNC.COLLECTIVE R79, `(.L_x_781) ;  /* 0x000000004f087348 */ /* 0x000fea0003c00000 */
[----:B------:R0:W1:Y:S02]  /*10440*/  SHFL.DOWN P0, R252, R244, R245, R222 ;  /* 0x080000f5f4fc7389 */ /* 0x00006400000000de */
[----:B01----:R-:W-:Y:S01]  /*10450*/  ENDCOLLECTIVE ;  /* 0x000000000000791b */ /* 0x003fe20003800000 */
.L_x_781:
[----:B------:R-:W-:Y:S01]  /*10460*/  MOV R79, R252 ;  /* 0x000000fc004f7202 */ /* 0x000fe20000000f00 */
[----:B------:R-:W-:Y:S06]  /*10470*/  BRA `(.L_x_782) ;  /* 0xffffff7c009c7947 */ /* 0x000fec000383ffff */
.L_x_629:
        /* <DEDUP_REMOVED lines=8> */
.L_x_784:
[----:B------:R-:W-:Y:S05]  /*10500*/  BSYNC B0 ;  /* 0x0000000000007941 */ /* 0x000fea0003800000 */
.L_x_783:
        /* <DEDUP_REMOVED lines=10> */
.L_x_785:
[----:B------:R-:W-:Y:S02]  /*105b0*/  MOV R78, R242 ;  /* 0x000000f2004e7202 */ /* 0x000fe40000000f00 */
[----:B------:R-:W-:-:S07]  /*105c0*/  MOV R247, R222 ;  /* 0x000000de00f77202 */ /* 0x000fce0000000f00 */
[----:B------:R-:W-:Y:S05]  /*105d0*/  WARPSYNC.COLLECTIVE R79, `(.L_x_786) ;  /* 0x000000004f087348 */ /* 0x000fea0003c00000 */
[----:B------:R0:W1:Y:S02]  /*105e0*/  SHFL.IDX P3, R222, R78, R77, R76 ;  /* 0x0000004d4ede7389 */ /* 0x000064000006004c */
[----:B01----:R-:W-:Y:S01]  /*105f0*/  ENDCOLLECTIVE ;  /* 0x000000000000791b */ /* 0x003fe20003800000 */
.L_x_786:
        /* <DEDUP_REMOVED lines=9> */
.L_x_787:
[----:B------:R-:W-:Y:S02]  /*10690*/  MOV R78, R60 ;  /* 0x0000003c004e7202 */ /* 0x000fe40000000f00 */
[----:B------:R-:W-:Y:S02]  /*106a0*/  MOV R251, R222 ;  /* 0x000000de00fb7202 */ /* 0x000fe40000000f00 */
[----:B------:R-:W-:-:S07]  /*106b0*/  MOV R222, 0x1f ;  /* 0x0000001f00de7802 */ /* 0x000fce0000000f00 */
[----:B------:R-:W-:Y:S05]  /*106c0*/  WARPSYNC.COLLECTIVE R79, `(.L_x_788) ;  /* 0x000000004f087348 */ /* 0x000fea0003c00000 */
[----:B------:R0:W1:Y:S02]  /*106d0*/  SHFL.DOWN P0, R252, R244, R245, R222 ;  /* 0x080000f5f4fc7389 */ /* 0x00006400000000de */
[----:B01----:R-:W-:Y:S01]  /*106e0*/  ENDCOLLECTIVE ;  /* 0x000000000000791b */ /* 0x003fe20003800000 */
.L_x_788:
[----:B------:R-:W-:Y:S02]  /*106f0*/  MOV R244, R241 ;  /* 0x000000f100f47202 */ /* 0x000fe40000000f00 */
[----:B------:R-:W-:-:S07]  /*10700*/  MOV R240, R252 ;  /* 0x000000fc00f07202 */ /* 0x000fce0000000f00 */
[----:B------:R-:W-:Y:S05]  /*10710*/  WARPSYNC.COLLECTIVE R79, `(.L_x_789) ;  /* 0x000000004f087348 */ /* 0x000fea0003c00000 */
[----:B------:R0:W1:Y:S02]  /*10720*/  SHFL.DOWN P0, R252, R244, R245, R222 ;  /* 0x080000f5f4fc7389 */ /* 0x00006400000000de */
[----:B01----:R-:W-:Y:S01]  /*10730*/  ENDCOLLECTIVE ;  /* 0x000000000000791b */ /* 0x003fe20003800000 */
.L_x_789:
[----:B------:R-:W-:Y:S02]  /*10740*/  MOV R244, R242 ;  /* 0x000000f200f47202 */ /* 0x000fe40000000f00 */
[----:B------:R-:W-:-:S07]  /*10750*/  MOV R241, R252 ;  /* 0x000000fc00f17202 */ /* 0x000fce0000000f00 */
[----:B------:R-:W-:Y:S05]  /*10760*/  WARPSYNC.COLLECTIVE R79, `(.L_x_790) ;  /* 0x000000004f087348 */ /* 0x000fea0003c00000 */
[----:B------:R0:W1:Y:S02]  /*10770*/  SHFL.DOWN P0, R252, R244, R245, R222 ;  /* 0x080000f5f4fc7389 */ /* 0x00006400000000de */
[----:B01----:R-:W-:Y:S01]  /*10780*/  ENDCOLLECTIVE ;  /* 0x000000000000791b */ /* 0x003fe20003800000 */
.L_x_790:
[----:B------:R-:W-:Y:S02]  /*10790*/  MOV R244, R243 ;  /* 0x000000f300f47202 */ /* 0x000fe40000000f00 */
[----:B------:R-:W-:-:S07]  /*107a0*/  MOV R242, R252 ;  /* 0x000000fc00f27202 */ /* 0x000fce0000000f00 */
[----:B------:R-:W-:Y:S05]  /*107b0*/  WARPSYNC.COLLECTIVE R79, `(.L_x_791) ;  /* 0x000000004f087348 */ /* 0x000fea0003c00000 */
[----:B------:R0:W1:Y:S02]  /*107c0*/  SHFL.DOWN P0, R252, R244, R245, R222 ;  /* 0x080000f5f4fc7389 */ /* 0x00006400000000de */
[----:B01----:R-:W-:Y:S01]  /*107d0*/  ENDCOLLECTIVE ;  /* 0x000000000000791b */ /* 0x003fe20003800000 */
.L_x_791:
[----:B------:R-:W-:Y:S05]  /*107e0*/  WARPSYNC.COLLECTIVE R79, `(.L_x_792) ;  /* 0x000000004f087348 */ /* 0x000fea0003c00000 */
[----:B------:R0:W1:Y:S02]  /*107f0*/  SHFL.IDX P3, R222, R78, R77, R76 ;  /* 0x0000004d4ede7389 */ /* 0x000064000006004c */
[----:B01----:R-:W-:Y:S01]  /*10800*/  ENDCOLLECTIVE ;  /* 0x000000000000791b */ /* 0x003fe20003800000 */
.L_x_792:
[----:B------:R-:W-:Y:S02]  /*10810*/  MOV R78, R61 ;  /* 0x0000003d004e7202 */ /* 0x000fe40000000f00 */
[----:B------:R-:W-:Y:S02]  /*10820*/  MOV R243, R252 ;  /* 0x000000fc00f37202 */ /* 0x000fe40000000f00 */
[----:B------:R-:W-:-:S07]  /*10830*/  MOV R252, R222 ;  /* 0x000000de00fc7202 */ /* 0x000fce0000000f00 */
[----:B------:R-:W-:Y:S05]  /*10840*/  WARPSYNC.COLLECTIVE R79, `(.L_x_793) ;  /* 0x000000004f087348 */ /* 0x000fea0003c00000 */
[----:B------:R0:W1:Y:S02]  /*10850*/  SHFL.IDX P3, R222, R78, R77, R76 ;  /* 0x0000004d4ede7389 */ /* 0x000064000006004c */
[----:B01----:R-:W-:Y:S01]  /*10860*/  ENDCOLLECTIVE ;  /* 0x000000000000791b */ /* 0x003fe20003800000 */
.L_x_793:
[----:B------:R-:W-:Y:S01]  /*10870*/  MOV R78, R62 ;  /* 0x0000003e004e7202 */ /* 0x000fe20000000f00 */
[-C--:B------:R-:W-:Y:S01]  /*10880*/  FMUL.FTZ R62, R61, R247.reuse ;  /* 0x000000f73d3e7220 */ /* 0x080fe20000410000 */
[----:B------:R-:W-:Y:S01]  /*10890*/  FMUL.FTZ R247, R60, R247 ;  /* 0x000000f73cf77220 */ /* 0x000fe20000410000 */
[----:B------:R-:W-:-:S07]  /*108a0*/  MOV R245, R222 ;  /* 0x000000de00f57202 */ /* 0x000fce0000000f00 */
[----:B------:R-:W-:Y:S05]  /*108b0*/  WARPSYNC.COLLECTIVE R79, `(.L_x_794) ;  /* 0x000000004f087348 */ /* 0x000fea0003c00000 */
[----:B------:R0:W1:Y:S02]  /*108c0*/  SHFL.IDX P3, R222, R78, R77, R76 ;  /* 0x0000004d4ede7389 */ /* 0x000064000006004c */
[----:B01----:R-:W-:Y:S01]  /*108d0*/  ENDCOLLECTIVE ;  /* 0x000000000000791b */ /* 0x003fe20003800000 */
.L_x_794:
[----:B------:R-:W-:Y:S02]  /*108e0*/  MOV R78, R63 ;  /* 0x0000003f004e7202 */ /* 0x000fe40000000f00 */
[----:B------:R-:W-:-:S07]  /*108f0*/  MOV R244, R222 ;  /* 0x000000de00f47202 */ /* 0x000fce0000000f00 */
[----:B------:R-:W-:Y:S05]  /*10900*/  WARPSYNC.COLLECTIVE R79, `(.L_x_795) ;  /* 0x000000004f087348 */ /* 0x000fea0003c00000 */
[----:B------:R0:W1:Y:S02]  /*10910*/  SHFL.IDX P3, R222, R78, R77, R76 ;  /* 0x0000004d4ede7389 */ /* 0x000064000006004c */
[----:B01----:R-:W-:Y:S01]  /*10920*/  ENDCOLLECTIVE ;  /* 0x000000000000791b */ /* 0x003fe20003800000 */
.L_x_795:
[----:B------:R-:W-:Y:S01]  /*10930*/  MOV R79, R222 ;  /* 0x000000de004f7202 */ /* 0x000fe20000000f00 */
[----:B------:R-:W-:Y:S06]  /*10940*/  BRA `(.L_x_796) ;  /* 0xffffff7800f47947 */ /* 0x000fec000383ffff */
.L_x_797:
        /* <DEDUP_REMOVED lines=11> */
.L_x_18904:


//--------------------- .text._Z25selective_scan_bwd_kernelI32Selective_Scan_bwd_kernel_traitsILi128ELi16ELb0ELb0ELb1ELb0ELb1EN3c108BFloat16ENS1_7complexIfEEEEv12SSMParamsBwd --------------------------
	.section	.text._Z25selective_scan_bwd_kernelI32Selective_Scan_bwd_kernel_traitsILi128ELi16ELb0ELb0ELb1ELb0ELb1EN3c108BFloat16ENS1_7complexIfEEEEv12SSMParamsBwd,"ax",@progbits
	.align	128
        .global         _Z25selective_scan_bwd_kernelI32Selective_Scan_bwd_kernel_traitsILi128ELi16ELb0ELb0ELb1ELb0ELb1EN3c108BFloat16ENS1_7complexIfEEEEv12SSMParamsBwd
        .type           _Z25selective_scan_bwd_kernelI32Selective_Scan_bwd_kernel_traitsILi128ELi16ELb0ELb0ELb1ELb0ELb1EN3c108BFloat16ENS1_7complexIfEEEEv12SSMParamsBwd,@function
        .size           _Z25selective_scan_bwd_kernelI32Selective_Scan_bwd_kernel_traitsILi128ELi16ELb0ELb0ELb1ELb0ELb1EN3c108BFloat16ENS1_7complexIfEEEEv12SSMParamsBwd,(.L_x_18905 - _Z25selective_scan_bwd_kernelI32Selective_Scan_bwd_kernel_traitsILi128ELi16ELb0ELb0ELb1ELb0ELb1EN3c108BFloat16ENS1_7complexIfEEEEv12SSMParamsBwd)
        .other          _Z25selective_scan_bwd_kernelI32Selective_Scan_bwd_kernel_traitsILi128ELi16ELb0ELb0ELb1ELb0ELb1EN3c108BFloat16ENS1_7complexIfEEEEv12SSMParamsBwd,@"STO_CUDA_ENTRY STV_DEFAULT"
_Z25selective_scan_bwd_kernelI32Selective_Scan_bwd_kernel_traitsILi128ELi16ELb0ELb0ELb1ELb0ELb1EN3c108BFloat16ENS1_7complexIfEEEEv12SSMParamsBwd:
.text._Z25selective_scan_bwd_kernelI32Selective_Scan_bwd_kernel_traitsILi128ELi16ELb0ELb0ELb1ELb0ELb1EN3c108BFloat16ENS1_7complexIfEEEEv12SSMParamsBwd:
        /* <DEDUP_REMOVED lines=18> */
[----:B------:R-:W-:Y:S01]  /*0120*/  ULDC.64 UR18, c[0x0][0x260] ;  /* 0x0000980000127ab9 */ /* 0x000fe20000000a00 */
[----:B-1----:R-:W-:-:S02]  /*0130*/  USHF.R.S32.HI UR12, URZ, 0x1f, UR10 ;  /* 0x0000001f3f0c7899 */ /* 0x002fc4000801140a */
[----:B------:R-:W-:Y:S02]  /*0140*/  @UP0 ULEA UR4, UP2, UR10, UR4, 0x2 ;  /* 0x000000040a040291 */ /* 0x000fe4000f84103f */
[----:B------:R-:W-:Y:S02]  /*0150*/  @UP1 ULEA UR6, UP3, UR10, UR6, 0x2 ;  /* 0x000000060a061291 */ /* 0x000fe4000f86103f */
[----:B------:R-:W-:Y:S02]  /*0160*/  @UP0 ULEA.HI.X UR5, UR10, UR5, UR12, 0x2, UP2 ;  /* 0x000000050a050291 */ /* 0x000fe400090f140c */
[----:B------:R-:W-:Y:S01]  /*0170*/  MOV R2, UR4 ;  /* 0x0000000400027c02 */ /* 0x000fe20008000f00 */
[----:B------:R-:W-:Y:S01]  /*0180*/  @UP1 ULEA.HI.X UR7, UR10, UR7, UR12, 0x2, UP3 ;  /* 0x000000070a071291 */ /* 0x000fe200098f140c */
[----:B------:R-:W-:Y:S02]  /*0190*/  MOV R4, UR6 ;  /* 0x0000000600047c02 */ /* 0x000fe40008000f00 */
        /* <DEDUP_REMOVED lines=18> */
[----:B------:R-:W-:Y:S02]  /*02c0*/  UISETP.NE.U32.AND UP2, UPT, UR32, URZ, UPT ;  /* 0x0000003f2000728c */ /* 0x000fe4000bf45070 */
[----:B------:R-:W4:Y:S01]  /*02d0*/  I2F.RP R0, UR29 ;  /* 0x0000001d00007d06 */ /* 0x000f220008209400 */
[----:B------:R-:W-:Y:S01]  /*02e0*/  UIMAD.WIDE.U32 UR16, UR11, UR6, URZ ;  /* 0x000000060b1072a5 */ /* 0x000fe2000f8e003f */
[----:B------:R-:W-:-:S02]  /*02f0*/  UMOV UR61, URZ ;  /* 0x0000003f003d7c82 */ /* 0x000fc40008000000 */
[----:B------:R-:W-:Y:S01]  /*0300*/  ULDC.64 UR6, c[0x0][0x328] ;  /* 0x0000ca0000067ab9 */ /* 0x000fe20000000a00 */
[----:B------:R-:W-:Y:S02]  /*0310*/  UIMAD UR22, UR4, UR8, URZ ;  /* 0x00000008041672a4 */ /* 0x000fe4000f8e023f */
[----:B------:R-:W-:Y:S02]  /*0320*/  @UP1 ULEA UR60, UP3, UR10, UR24, 0x2 ;  /* 0x000000180a3c1291 */ /* 0x000fe4000f86103f */
[----:B------:R-:W-:Y:S02]  /*0330*/  UIMAD UR23, UR4, UR6, URZ ;  /* 0x00000006041772a4 */ /* 0x000fe4000f8e023f */
[----:B------:R-:W-:Y:S02]  /*0340*/  @UP1 ULEA.HI.X UR61, UR10, UR25, UR12, 0x2, UP3 ;  /* 0x000000190a3d1291 */ /* 0x000fe400098f140c */
[----:B------:R-:W-:Y:S01]  /*0350*/  UISETP.NE.AND.EX UP1, UPT, UR33, URZ, UPT, UP2 ;  /* 0x0000003f2100728c */ /* 0x000fe2000bf25320 */
[----:B----4-:R-:W1:Y:S01]  /*0360*/  MUFU.RCP R0, R0 ;  /* 0x0000000000007308 */ /* 0x010e620000001000 */
[----:B------:R-:W-:-:S02]  /*0370*/  UIMAD UR13, UR4, UR18, URZ ;  /* 0x00000012040d72a4 */ /* 0x000fc4000f8e023f */
[----:B------:R-:W-:Y:S01]  /*0380*/  UIMAD.WIDE.U32 UR14, UR11, UR8, URZ ;  /* 0x000000080b0e72a5 */ /* 0x000fe2000f8e003f */
[----:B------:R-:W-:Y:S01]  /*0390*/  UMOV UR4, URZ ;  /* 0x0000003f00047c82 */ /* 0x000fe20008000000 */
[----:B------:R-:W-:Y:S02]  /*03a0*/  UIMAD UR22, UR11, UR9, UR22 ;  /* 0x000000090b1672a4 */ /* 0x000fe4000f8e0216 */
[----:B------:R-:W-:Y:S02]  /*03b0*/  UIMAD.WIDE.U32 UR8, UR11, UR6, URZ ;  /* 0x000000060b0872a5 */ /* 0x000fe4000f8e003f */
[----:B------:R-:W-:Y:S02]  /*03c0*/  UIMAD UR23, UR11, UR7, UR23 ;  /* 0x000000070b1772a4 */ /* 0x000fe4000f8e0217 */
[----:B------:R-:W-:Y:S02]  /*03d0*/  UIMAD.WIDE.U32 UR6, UR11, UR18, URZ ;  /* 0x000000120b0672a5 */ /* 0x000fe4000f8e003f */
[----:B------:R-:W-:Y:S01]  /*03e0*/  UIMAD UR13, UR11, UR19, UR13 ;  /* 0x000000130b0d72a4 */ /* 0x000fe2000f8e020d */
[----:B------:R-:W-:Y:S01]  /*03f0*/  UMOV UR58, URZ ;  /* 0x0000003f003a7c82 */ /* 0x000fe20008000000 */
[----:B-1----:R-:W-:Y:S01]  /*0400*/  IADD3 R2, R0, 0xffffffe, RZ ;  /* 0x0ffffffe00027810 */ /* 0x002fe20007ffe0ff */
[----:B------:R-:W-:Y:S01]  /*0410*/  ULDC.64 UR18, c[0x0][0x288] ;  /* 0x0000a20000127ab9 */ /* 0x000fe20000000a00 */
[----:B------:R-:W-:Y:S01]  /*0420*/  IABS R0, UR10 ;  /* 0x0000000a00007c13 */ /* 0x000fe20008000000 */
[----:B------:R-:W-:-:S02]  /*0430*/  UIMAD UR28, UR12, UR18, URZ ;  /* 0x000000120c1c72a4 */ /* 0x000fc4000f8e023f */
[----:B------:R-:W-:Y:S01]  /*0440*/  @UP1 ULEA UR58, UP2, UR10, UR32, 0x2 ;  /* 0x000000200a3a1291 */ /* 0x000fe2000f84103f */
[----:B------:R-:W1:Y:S01]  /*0450*/  F2I.FTZ.U32.TRUNC.NTZ R2, R2 ;  /* 0x0000000200027305 */ /* 0x000e62000021f000 */
[----:B------:R-:W-:Y:S01]  /*0460*/  R2UR UR30, R0 ;  /* 0x00000000001e72ca */ /* 0x000fe200000e0000 */
[----:B------:R-:W-:Y:S01]  /*0470*/  UIMAD UR28, UR10, UR19, UR28 ;  /* 0x000000130a1c72a4 */ /* 0x000fe2000f8e021c */
[----:B------:R-:W-:Y:S01]  /*0480*/  UMOV UR59, URZ ;  /* 0x0000003f003b7c82 */ /* 0x000fe20008000000 */
[----:B------:R-:W-:Y:S02]  /*0490*/  @UP1 ULEA.HI.X UR59, UR10, UR33, UR12, 0x2, UP2 ;  /* 0x000000210a3b1291 */ /* 0x000fe400090f140c */
[----:B------:R-:W-:Y:S02]  /*04a0*/  UIADD3 UR9, UR9, UR23, URZ ;  /* 0x0000001709097290 */ /* 0x000fe4000fffe03f */
[----:B------:R-:W-:Y:S02]  /*04b0*/  UIADD3 UR15, UR15, UR22, URZ ;  /* 0x000000160f0f7290 */ /* 0x000fe4000fffe03f */
[----:B------:R-:W-:Y:S01]  /*04c0*/  UISETP.NE.AND UP1, UPT, UR26, URZ, UPT ;  /* 0x0000003f1a00728c */ /* 0x000fe2000bf25270 */
[----:B------:R-:W-:Y:S01]  /*04d0*/  ULDC.64 UR22, c[0x0][0x2f0] ;  /* 0x0000bc0000167ab9 */ /* 0x000fe20000000a00 */
[----:B------:R-:W-:Y:S01]  /*04e0*/  UIADD3 UR7, UR7, UR13, URZ ;  /* 0x0000000d07077290 */ /* 0x000fe2000fffe03f */
[----:B-1----:R-:W-:-:S02]  /*04f0*/  R2UR UR5, R2 ;  /* 0x00000000020572ca */ /* 0x002fc400000e0000 */
[----:B------:R-:W-:Y:S02]  /*0500*/  @UP0 ULDC UR13, c[0x0][0x214] ;  /* 0x00008500000d0ab9 */ /* 0x000fe40000000800 */
[----:B------:R-:W-:-:S09]  /*0510*/  @UP0 UIMAD UR13, UR11, UR13, UR10 ;  /* 0x0000000d0b0d02a4 */ /* 0x000fd2000f8e020a */
[----:B------:R-:W-:-:S04]  /*0520*/  UIADD3 UR24, URZ, -UR5, URZ ;  /* 0x800000053f187290 */ /* 0x000fc8000fffe03f */
[----:B------:R-:W-:-:S04]  /*0530*/  UIMAD UR24, UR24, UR29, URZ ;  /* 0x0000001d181872a4 */ /* 0x000fc8000f8e023f */
[----:B------:R-:W-:Y:S02]  /*0540*/  UIMAD.WIDE.U32 UR24, UR5, UR24, UR4 ;  /* 0x00000018051872a5 */ /* 0x000fe4000f8e0004 */
[----:B------:R-:W-:Y:S02]  /*0550*/  UIADD3 UR5, UR17, UR27, URZ ;  /* 0x0000001b11057290 */ /* 0x000fe4000fffe03f */
[----:B------:R-:W-:Y:S01]  /*0560*/  UIMAD.WIDE.U32 UR24, UR25, UR30, URZ ;  /* 0x0000001e191872a5 */ /* 0x000fe2000f8e003f */
[----:B------:R-:W-:Y:S01]  /*0570*/  UMOV UR4, UR16 ;  /* 0x0000001000047c82 */ /* 0x000fe20008000000 */
[----:B------:R-:W-:Y:S01]  /*0580*/  ULDC.64 UR16, c[0x0][0x330] ;  /* 0x0000cc0000107ab9 */ /* 0x000fe20000000a00 */
[----:B------:R-:W-:Y:S02]  /*0590*/  UIMAD.WIDE.U32 UR4, UR10, UR18, UR4 ;  /* 0x000000120a0472a5 */ /* 0x000fe4000f8e0004 */
[----:B------:R-:W-:Y:S01]  /*05a0*/  UIADD3 UR31, -UR25, URZ, URZ ;  /* 0x0000003f191f7290 */ /* 0x000fe2000fffe13f */
[----:B------:R-:W-:Y:S01]  /*05b0*/  ULDC.64 UR18, c[0x0][0x298] ;  /* 0x0000a60000127ab9 */ /* 0x000fe20000000a00 */
[----:B------:R-:W-:-:S02]  /*05c0*/  UIMAD UR27, UR12, UR16, URZ ;  /* 0x000000100c1b72a4 */ /* 0x000fc4000f8e023f */
[----:B------:R-:W-:Y:S02]  /*05d0*/  UIMAD UR24, UR12, UR18, URZ ;  /* 0x000000120c1872a4 */ /* 0x000fe4000f8e023f */
[----:B------:R-:W-:Y:S02]  /*05e0*/  UIMAD UR12, UR29, UR31, UR30 ;  /* 0x0000001f1d0c72a4 */ /* 0x000fe4000f8e021e */
[----:B------:R-:W-:Y:S02]  /*05f0*/  UIMAD.WIDE.U32 UR8, UR10, UR16, UR8 ;  /* 0x000000100a0872a5 */ /* 0x000fe4000f8e0008 */
[----:B------:R-:W-:Y:S01]  /*0600*/  UISETP.GT.U32.AND UP4, UPT, UR29, UR12, UPT ;  /* 0x0000000c1d00728c */ /* 0x000fe2000bf84070 */
[----:B------:R-:W-:Y:S01]  /*0610*/  ULDC UR16, c[0x0][0x224] ;  /* 0x0000890000107ab9 */ /* 0x000fe20000000800 */
[----:B------:R-:W-:Y:S02]  /*0620*/  UIMAD UR27, UR10, UR17, UR27 ;  /* 0x000000110a1b72a4 */ /* 0x000fe4000f8e021b */
[----:B------:R-:W-:-:S02]  /*0630*/  ULEA UR17, UR16, 0xfffff800, 0xb ;  /* 0xfffff80010117891 */ /* 0x000fc4000f8e583f */
[----:B------:R-:W-:Y:S02]  /*0640*/  UIMAD UR19, UR10, UR19, UR24 ;  /* 0x000000130a1372a4 */ /* 0x000fe4000f8e0218 */
[----:B------:R-:W-:-:S03]  /*0650*/  ULOP3.LUT UR24, UR10, UR26, URZ, 0x3c, !UPT ;  /* 0x0000001a0a187292 */ /* 0x000fc6000f8e3c3f */
[----:B------:R-:W-:Y:S02]  /*0660*/  @!UP4 UIADD3 UR12, UR12, -UR29, URZ ;  /* 0x8000001d0c0cc290 */ /* 0x000fe4000fffe03f */
[----:B------:R-:W-:Y:S02]  /*0670*/  UIMAD.WIDE.U32 UR14, UR10, UR18, UR14 ;  /* 0x000000120a0e72a5 */ /* 0x000fe4000f8e000e */
[----:B------:R-:W-:Y:S02]  /*0680*/  UISETP.GE.U32.AND UP3, UPT, UR12, UR29, UPT ;  /* 0x0000001d0c00728c */ /* 0x000fe4000bf66070 */
[----:B------:R-:W-:Y:S02]  /*0690*/  USHF.R.S32.HI UR18, URZ, 0x1f, UR17 ;  /* 0x0000001f3f127899 */ /* 0x000fe40008011411 */
[----:B------:R-:W-:Y:S02]  /*06a0*/  UIADD3 UR4, UP5, UR17, UR4, URZ ;  /* 0x0000000411047290 */ /* 0x000fe4000ffbe03f */
[----:B------:R-:W-:-:S02]  /*06b0*/  @!UP4 UIADD3 UR25, UR25, 0x1, URZ ;  /* 0x000000011919c890 */ /* 0x000fc4000fffe03f */
[----:B------:R-:W-:Y:S02]  /*06c0*/  UISETP.GE.AND UP2, UPT, UR24, URZ, UPT ;  /* 0x0000003f1800728c */ /* 0x000fe4000bf46270 */
[----:B------:R-:W-:Y:S02]  /*06d0*/  UIADD3.X UR5, UR18, UR5, UR28, UP5, !UPT ;  /* 0x0000000512057290 */ /* 0x000fe4000affe41c */
[----:B------:R-:W-:Y:S02]  /*06e0*/  @UP3 UIADD3 UR25, UR25, 0x1, URZ ;  /* 0x0000000119193890 */ /* 0x000fe4000fffe03f */
[----:B------:R-:W-:Y:S02]  /*06f0*/  ULEA UR47, UP4, UR4, UR22, 0x1 ;  /* 0x00000016042f7291 */ /* 0x000fe4000f88083f */
[----:B------:R-:W-:Y:S02]  /*0700*/  UIADD3 UR48, UP3, UR17, UR14, URZ ;  /* 0x0000000e11307290 */ /* 0x000fe4000ff7e03f */
[----:B------:R-:W-:Y:S01]  /*0710*/  ULEA.HI.X UR14, UR4, UR23, UR5, 0x1, UP4 ;  /* 0x00000017040e7291 */ /* 0x000fe2000a0f0c05 */
[----:B------:R-:W-:-:S02]  /*0720*/  UMOV UR12, UR25 ;  /* 0x00000019000c7c82 */ /* 0x000fc40008000000 */
[----:B------:R-:W-:Y:S01]  /*0730*/  ULDC.64 UR4, c[0x0][0x2f8] ;  /* 0x0000be0000047ab9 */ /* 0x000fe20000000a00 */
[----:B------:R-:W-:Y:S02]  /*0740*/  UIADD3.X UR15, UR18, UR15, UR19, UP3, !UPT ;  /* 0x0000000f120f7290 */ /* 0x000fe40009ffe413 */
[----:B------:R-:W-:Y:S02]  /*0750*/  ULEA UR49, UP3, UR48, UR4, 0x1 ;  /* 0x0000000430317291 */ /* 0x000fe4000f86083f */
[----:B------:R-:W-:Y:S02]  /*0760*/  @!UP2 UIADD3 UR12, -UR12, URZ, URZ ;  /* 0x0000003f0c0ca290 */ /* 0x000fe4000fffe13f */
[----:B------:R-:W-:Y:S02]  /*0770*/  @!UP1 ULOP3.LUT UR12, URZ, UR26, URZ, 0x33, !UPT ;  /* 0x0000001a3f0c9292 */ /* 0x000fe4000f8e333f */
[----:B------:R-:W-:Y:S02]  /*0780*/  UIADD3 UR17, UP2, UR17, UR8, URZ ;  /* 0x0000000811117290 */ /* 0x000fe4000ff5e03f */
[----:B------:R-:W-:-:S02]  /*0790*/  ULEA.HI.X UR48, UR48, UR5, UR15, 0x1, UP3 ;  /* 0x0000000530307291 */ /* 0x000fc400098f0c0f */
[----:B------:R-:W-:Y:S01]  /*07a0*/  USHF.R.S32.HI UR8, URZ, 0x1f, UR12 ;  /* 0x0000001f3f087899 */ /* 0x000fe2000801140c */
[----:B------:R-:W-:Y:S01]  /*07b0*/  ULDC.64 UR4, c[0x0][0x3b8] ;  /* 0x0000ee0000047ab9 */ /* 0x000fe20000000a00 */
[----:B------:R-:W-:Y:S02]  /*07c0*/  UIADD3.X UR50, UR18, UR9, UR27, UP2, !UPT ;  /* 0x0000000912327290 */ /* 0x000fe400097fe41b */
[----:B------:R-:W-:Y:S01]  /*07d0*/  ULEA UR51, UP1, UR17, UR4, 0x1 ;  /* 0x0000000411337291 */ /* 0x000fe2000f82083f */
[----:B------:R-:W-:Y:S01]  /*07e0*/  ULDC.64 UR18, c[0x0][0x278] ;  /* 0x00009e0000127ab9 */ /* 0x000fe20000000a00 */
[----:B------:R-:W-:Y:S02]  /*07f0*/  @UP0 UIMAD UR13, UR13, UR16, URZ ;  /* 0x000000100d0d02a4 */ /* 0x000fe4000f8e023f */
[----:B------:R-:W-:Y:S02]  /*0800*/  UIMAD UR4, UR8, UR18, URZ ;  /* 0x00000012080472a4 */ /* 0x000fe4000f8e023f */
[----:B------:R-:W-:-:S02]  /*0810*/  ULEA.HI.X UR50, UR17, UR5, UR50, 0x1, UP1 ;  /* 0x0000000511327291 */ /* 0x000fc400088f0c32 */
[----:B------:R-:W-:Y:S02]  /*0820*/  UISETP.GE.AND UP1, UPT, UR16, 0x1, UPT ;  /* 0x000000011000788c */ /* 0x000fe4000bf26270 */
[----:B------:R-:W-:Y:S02]  /*0830*/  UIMAD.WIDE.U32 UR8, UR12, UR18, UR6 ;  /* 0x000000120c0872a5 */ /* 0x000fe4000f8e0006 */
[----:B------:R-:W-:Y:S02]  /*0840*/  UIMAD UR18, UR12, UR19, UR4 ;  /* 0x000000130c1272a4 */ /* 0x000fe4000f8e0204 */
[----:B------:R-:W-:Y:S01]  /*0850*/  ULEA UR15, UR16, 0xfffff000, 0xc ;  /* 0xfffff000100f7891 */ /* 0x000fe2000f8e603f */
[----:B------:R-:W-:Y:S01]  /*0860*/  UMOV UR4, URZ ;  /* 0x0000003f00047c82 */ /* 0x000fe20008000000 */
[----:B------:R-:W-:Y:S01]  /*0870*/  @UP0 ULDC UR19, c[0x0][0x21c] ;  /* 0x0000870000130ab9 */ /* 0x000fe20000000800 */
[----:B------:R-:W-:Y:S01]  /*0880*/  @UP0 ULDC.64 UR22, c[0x0][0x310] ;  /* 0x0000c40000160ab9 */ /* 0x000fe20000000a00 */
[----:B------:R-:W-:-:S02]  /*0890*/  @UP0 UIMAD UR13, UR13, UR19, URZ ;  /* 0x000000130d0d02a4 */ /* 0x000fc4000f8e023f */
[----:B------:R-:W-:Y:S02]  /*08a0*/  UIADD3 UR17, UP2, UR15, UR8, URZ ;  /* 0x000000080f117290 */ /* 0x000fe4000ff5e03f */
[----:B------:R-:W-:Y:S02]  /*08b0*/  UIADD3 UR18, UR9, UR18, URZ ;  /* 0x0000001209127290 */ /* 0x000fe4000fffe03f */
[----:B------:R-:W-:Y:S01]  /*08c0*/  @UP0 UIMAD.WIDE UR22, UR13, 0x10, UR22 ;  /* 0x000000100d1608a5 */ /* 0x000fe2000f8e0216 */
[----:B------:R-:W-:Y:S01]  /*08d0*/  ULDC.64 UR6, c[0x0][0x2e0] ;  /* 0x0000b80000067ab9 */ /* 0x000fe20000000a00 */
[----:B------:R-:W-:Y:S02]  /*08e0*/  ULEA.HI.X.SX32 UR15, UR15, UR18, 0x1, UP2 ;  /* 0x000000120f0f7291 */ /* 0x000fe400090f0e3f */
[----:B------:R-:W-:Y:S01]  /*08f0*/  ULEA UR8, UP3, UR17, UR6, 0x1 ;  /* 0x0000000611087291 */ /* 0x000fe2000f86083f */
[----:B------:R-:W-:Y:S02]  /*0900*/  UMOV UR5, URZ ;  /* 0x0000003f00057c82 */ /* 0x000fe40008000000 */
[----:B------:R-:W-:Y:S01]  /*0910*/  @!UP0 UMOV UR22, URZ ;  /* 0x0000003f00168c82 */ /* 0x000fe20008000000 */
[----:B------:R-:W-:Y:S01]  /*0920*/  ULEA.HI.X UR15, UR17, UR7, UR15, 0x1, UP3 ;  /* 0x00000007110f7291 */ /* 0x000fe200098f0c0f */
[----:B------:R-:W-:Y:S01]  /*0930*/  @!UP0 UMOV UR23, URZ ;  /* 0x0000003f00178c82 */ /* 0x000fe20008000000 */
[----:B--2---:R-:W-:-:S02]  /*0940*/  @P0 R2UR UR4, R3 ;  /* 0x00000000030402ca */ /* 0x004fc400000e0000 */
[----:B------:R-:W-:Y:S02]  /*0950*/  PLOP3.LUT P0, PT, PT, PT, UP1, 0x80, 0x0 ;  /* 0x000000000000781c */ /* 0x000fe40003f0f018 */
[----:B---3--:R-:W-:-:S11]  /*0960*/  @P1 R2UR UR5, R4 ;  /* 0x00000000040512ca */ /* 0x008fd600000e0000 */
[----:B0-----:R-:W-:Y:S05]  /*0970*/  @!P0 BRA `(.L_x_798) ;  /* 0x00000104005c8947 */ /* 0x001fea0003800000 */
[----:B------:R-:W0:Y:S01]  /*0980*/  S2R R135, SR_TID.X ;  /* 0x0000000000877919 */ /* 0x000e220000002100 */
[----:B------:R-:W1:Y:S01]  /*0990*/  S2UR UR6, SR_CgaCtaId ;  /* 0x00000000000679c3 */ /* 0x000e620000008800 */
[----:B------:R-:W-:Y:S01]  /*09a0*/  UMOV UR7, 0x400 ;  /* 0x0000040000077882 */ /* 0x000fe20000000000 */
[----:B------:R-:W-:Y:S01]  /*09b0*/  UMOV UR13, UR14 ;  /* 0x0000000e000d7c82 */ /* 0x000fe20008000000 */
[----:B------:R2:W-:Y:S01]  /*09c0*/  STL [R1+0xa4], RZ ;  /* 0x0000a4ff01007387 */ /* 0x0005e20000100800 */
[----:B------:R-:W-:-:S03]  /*09d0*/  UMOV UR14, UR8 ;  /* 0x00000008000e7c82 */ /* 0x000fc60008000000 */
[----:B------:R2:W-:Y:S01]  /*09e0*/  STL [R1+0xa8], RZ ;  /* 0x0000a8ff01007387 */ /* 0x0005e20000100800 */
[----:B------:R-:W3:Y:S01]  /*09f0*/  S2R R134, SR_LANEID ;  /* 0x0000000000867919 */ /* 0x000ee20000000000 */
[----:B-1----:R-:W-:-:S03]  /*0a00*/  ULEA UR7, UR6, UR7, 0x18 ;  /* 0x0000000706077291 */ /* 0x002fc6000f8ec03f */
[----:B------:R-:W-:Y:S01]  /*0a10*/  UMOV UR6, URZ ;  /* 0x0000003f00067c82 */ /* 0x000fe20008000000 */
[----:B0-----:R-:W-:-:S04]  /*0a20*/  SHF.R.S32.HI R0, RZ, 0x1f, R135 ;  /* 0x0000001fff007819 */ /* 0x001fc80000011487 */
[----:B------:R-:W-:-:S04]  /*0a30*/  LEA.HI R0, R0, R135, RZ, 0x5 ;  /* 0x0000008700007211 */ /* 0x000fc800078f28ff */
[----:B------:R-:W-:-:S04]  /*0a40*/  SHF.R.S32.HI R0, RZ, 0x5, R0 ;  /* 0x00000005ff007819 */ /* 0x000fc80000011400 */
[----:B------:R-:W-:-:S05]  /*0a50*/  LEA R0, R0, UR7, 0x4 ;  /* 0x0000000700007c11 */ /* 0x000fca000f8e20ff */
[----:B---3--:R2:W-:Y:S02]  /*0a60*/  STL [R1+0x60], R0 ;  /* 0x0000600001007387 */ /* 0x0085e40000100800 */
.L_x_904:
[----:B------:R-:W-:Y:S01]  /*0a70*/  ULDC UR33, c[0x0][0x224] ;  /* 0x0000890000217ab9 */ /* 0x000fe20000000800 */
[----:B--2---:R-:W-:Y:S01]  /*0a80*/  SHF.L.U32 R0, R135, 0x4, RZ ;  /* 0x0000000487007819 */ /* 0x004fe200000006ff */
[----:B------:R-:W-:Y:S01]  /*0a90*/  UIADD3 UR16, -UR6, UR33, URZ ;  /* 0x0000002106107290 */ /* 0x000fe2000fffe13f */
[----:B------:R-:W-:Y:S01]  /*0aa0*/  PRMT R4, RZ, 0x7610, R4 ;  /* 0x00007610ff047816 */ /* 0x000fe20000000004 */
[----:B------:R-:W-:Y:S01]  /*0ab0*/  ULDC UR44, c[0x0][0x218] ;  /* 0x00008600002c7ab9 */ /* 0x000fe20000000800 */
[----:B------:R-:W-:Y:S01]  /*0ac0*/  LOP3.LUT R0, R0, 0xfffffe00, RZ, 0xc0, !PT ;  /* 0xfffffe0000007812 */ /* 0x000fe200078ec0ff */
[----:B------:R-:W-:Y:S01]  /*0ad0*/  ULEA UR30, UR16, 0xfffff800, 0xb ;  /* 0xfffff800101e7891 */ /* 0x000fe2000f8e583f */
[----:B------:R-:W-:Y:S02]  /*0ae0*/  PRMT R5, RZ, 0x7610, R5 ;  /* 0x00007610ff057816 */ /* 0x000fe40000000005 */
[----:B------:R-:W-:Y:S01]  /*0af0*/  PRMT R6, RZ, 0x7610, R6 ;  /* 0x00007610ff067816 */ /* 0x000fe20000000006 */
[----:B------:R-:W-:Y:S01]  /*0b00*/  UIADD3 UR44, -UR30, UR44, URZ ;  /* 0x0000002c1e2c7290 */ /* 0x000fe2000fffe13f */
[----:B------:R-:W-:-:S02]  /*0b10*/  LOP3.LUT R20, R0, 0x1f, R135, 0xf8, !PT ;  /* 0x0000001f00147812 */ /* 0x000fc400078ef887 */
        /* <DEDUP_REMOVED lines=13> */
[----:B------:R-:W-:Y:S01]  /*0bf0*/  BAR.SYNC.DEFER_BLOCKING 0x0 ;  /* 0x0000000000007b1d */ /* 0x000fe20000010000 */
[C---:B------:R-:W-:Y:S02]  /*0c00*/  LOP3.LUT R22, R20.reuse, 0x20, RZ, 0xfc, !PT ;  /* 0x0000002014167812 */ /* 0x040fe400078efcff */
[----:B------:R-:W-:Y:S02]  /*0c10*/  ISETP.GE.AND P2, PT, R20, UR44, PT ;  /* 0x0000002c14007c0c */ /* 0x000fe4000bf46270 */
[----:B------:R-:W-:Y:S02]  /*0c20*/  ISETP.GE.AND P1, PT, R22, UR44, PT ;  /* 0x0000002c16007c0c */ /* 0x000fe4000bf26270 */
[----:B------:R-:W-:Y:S02]  /*0c30*/  SHF.L.U32 R36, R135, 0x4, RZ ;  /* 0x0000000487247819 */ /* 0x000fe400000006ff */
[----:B------:R-:W-:-:S02]  /*0c40*/  PRMT R40, RZ, 0x7610, R40 ;  /* 0x00007610ff287816 */ /* 0x000fc40000000028 */
[----:B------:R-:W-:Y:S02]  /*0c50*/  PRMT R42, RZ, 0x7610, R42 ;  /* 0x00007610ff2a7816 */ /* 0x000fe4000000002a */
[----:B------:R-:W-:Y:S02]  /*0c60*/  PRMT R44, RZ, 0x7610, R44 ;  /* 0x00007610ff2c7816 */ /* 0x000fe4000000002c */
[----:B------:R-:W-:Y:S02]  /*0c70*/  PRMT R46, RZ, 0x7610, R46 ;  /* 0x00007610ff2e7816 */ /* 0x000fe4000000002e */
[----:B------:R-:W-:Y:S02]  /*0c80*/  PRMT R52, RZ, 0x7610, R52 ;  /* 0x00007610ff347816 */ /* 0x000fe40000000034 */
[----:B------:R-:W-:Y:S02]  /*0c90*/  PRMT R54, RZ, 0x7610, R54 ;  /* 0x00007610ff367816 */ /* 0x000fe40000000036 */
[----:B------:R-:W-:Y:S01]  /*0ca0*/  PRMT R56, RZ, 0x7610, R56 ;  /* 0x00007610ff387816 */ /* 0x000fe20000000038 */
[----:B------:R-:W-:Y:S01]  /*0cb0*/  USHF.R.S32.HI UR17, URZ, 0x1f, UR11 ;  /* 0x0000001f3f117899 */ /* 0x000fe2000801140b */
[----:B------:R-:W-:Y:S01]  /*0cc0*/  SHF.R.S32.HI R21, RZ, 0x1f, R20 ;  /* 0x0000001fff157819 */ /* 0x000fe20000011414 */
[----:B------:R-:W-:Y:S01]  /*0cd0*/  ULDC.64 UR8, c[0x0][0x2a0] ;  /* 0x0000a80000087ab9 */ /* 0x000fe20000000a00 */
[C---:B------:R-:W-:Y:S01]  /*0ce0*/  LEA R2, P3, R20.reuse, UR47, 0x1 ;  /* 0x0000002f14027c11 */ /* 0x040fe2000f8608ff */
[----:B------:R-:W-:Y:S01]  /*0cf0*/  ULDC.64 UR24, c[0x0][0x2b0] ;  /* 0x0000ac0000187ab9 */ /* 0x000fe20000000a00 */
[----:B------:R-:W-:-:S02]  /*0d00*/  LOP3.LUT R23, R20, 0x40, RZ, 0xfc, !PT ;  /* 0x0000004014177812 */ /* 0x000fc400078efcff */
[C---:B------:R-:W-:Y:S02]  /*0d10*/  LOP3.LUT R0, R20.reuse, 0x60, RZ, 0xfc, !PT ;  /* 0x0000006014007812 */ /* 0x040fe400078efcff */
[C---:B------:R-:W-:Y:S02]  /*0d20*/  LOP3.LUT R8, R20.reuse, 0x80, RZ, 0xfc, !PT ;  /* 0x0000008014087812 */ /* 0x040fe400078efcff */
[C---:B------:R-:W-:Y:S02]  /*0d30*/  LOP3.LUT R9, R20.reuse, 0xa0, RZ, 0xfc, !PT ;  /* 0x000000a014097812 */ /* 0x040fe400078efcff */
[C---:B------:R-:W-:Y:S02]  /*0d40*/  LEA.HI.X R3, R20.reuse, UR13, R21, 0x1, P3 ;  /* 0x0000000d14037c11 */ /* 0x040fe400098f0c15 */
[C---:B------:R-:W-:Y:S02]  /*0d50*/  LOP3.LUT R10, R20.reuse, 0xc0, RZ, 0xfc, !PT ;  /* 0x000000c0140a7812 */ /* 0x040fe400078efcff */
[----:B------:R-:W-:Y:S01]  /*0d60*/  ISETP.GE.AND P0, PT, R23, UR44, PT ;  /* 0x0000002c17007c0c */ /* 0x000fe2000bf06270 */
[----:B------:R-:W2:Y:S01]  /*0d70*/  @!P2 LDG.E.U16 R4, desc[UR20][R2.64] ;  /* 0x000000140204a981 */ /* 0x000ea2000c1e1500 */
[----:B------:R-:W-:-:S02]  /*0d80*/  LOP3.LUT R11, R20, 0xe0, RZ, 0xfc, !PT ;  /* 0x000000e0140b7812 */ /* 0x000fc400078efcff */
[----:B------:R-:W-:Y:S01]  /*0d90*/  ISETP.GE.AND P4, PT, R0, UR44, PT ;  /* 0x0000002c00007c0c */ /* 0x000fe2000bf86270 */
[----:B------:R-:W3:Y:S01]  /*0da0*/  @!P1 LDG.E.U16 R5, desc[UR20][R2.64+0x40] ;  /* 0x0000401402059981 */ /* 0x000ee2000c1e1500 */
[----:B------:R-:W-:Y:S02]  /*0db0*/  LOP3.LUT R12, R20, 0x100, RZ, 0xfc, !PT ;  /* 0x00000100140c7812 */ /* 0x000fe400078efcff */
[----:B------:R-:W-:Y:S02]  /*0dc0*/  ISETP.GE.AND P6, PT, R8, UR44, PT ;  /* 0x0000002c08007c0c */ /* 0x000fe4000bfc6270 */
[----:B------:R-:W-:Y:S02]  /*0dd0*/  ISETP.GE.AND P5, PT, R9, UR44, PT ;  /* 0x0000002c09007c0c */ /* 0x000fe4000bfa6270 */
[----:B------:R-:W-:Y:S01]  /*0de0*/  ISETP.GE.AND P3, PT, R10, UR44, PT ;  /* 0x0000002c0a007c0c */ /* 0x000fe2000bf66270 */
[----:B------:R-:W4:Y:S01]  /*0df0*/  @!P0 LDG.E.U16 R6, desc[UR20][R2.64+0x80] ;  /* 0x0000801402068981 */ /* 0x000f22000c1e1500 */
[----:B------:R-:W-:-:S02]  /*0e00*/  ISETP.GE.AND P2, PT, R11, UR44, PT ;  /* 0x0000002c0b007c0c */ /* 0x000fc4000bf46270 */
[----:B------:R-:W-:Y:S01]  /*0e10*/  ISETP.GE.AND P1, PT, R12, UR44, PT ;  /* 0x0000002c0c007c0c */ /* 0x000fe2000bf26270 */
        /* <DEDUP_REMOVED lines=8> */
[----:B------:R-:W-:Y:S01]  /*0ea0*/  ISETP.GE.AND P0, PT, R13, UR44, PT ;  /* 0x0000002c0d007c0c */ /* 0x000fe2000bf06270 */
[----:B------:R-:W5:Y:S01]  /*0eb0*/  @!P3 LDG.E.U16 R26, desc[UR20][R2.64+0x180] ;  /* 0x00018014021ab981 */ /* 0x000f62000c1e1500 */
[----:B------:R-:W-:Y:S02]  /*0ec0*/  LOP3.LUT R18, R20, 0x1c0, RZ, 0xfc, !PT ;  /* 0x000001c014127812 */ /* 0x000fe400078efcff */
[----:B------:R-:W-:Y:S01]  /*0ed0*/  ISETP.GE.AND P4, PT, R14, UR44, PT ;  /* 0x0000002c0e007c0c */ /* 0x000fe2000bf86270 */
[----:B------:R-:W5:Y:S01]  /*0ee0*/  @!P2 LDG.E.U16 R27, desc[UR20][R2.64+0x1c0] ;  /* 0x0001c014021ba981 */ /* 0x000f62000c1e1500 */
[----:B------:R-:W-:Y:S02]  /*0ef0*/  LOP3.LUT R19, R20, 0x1e0, RZ, 0xfc, !PT ;  /* 0x000001e014137812 */ /* 0x000fe400078efcff */
[----:B------:R-:W-:Y:S01]  /*0f00*/  ISETP.GE.AND P6, PT, R15, UR44, PT ;  /* 0x0000002c0f007c0c */ /* 0x000fe2000bfc6270 */
[----:B------:R-:W5:Y:S01]  /*0f10*/  @!P1 LDG.E.U16 R28, desc[UR20][R2.64+0x200] ;  /* 0x00020014021c9981 */ /* 0x000f62000c1e1500 */
[----:B------:R-:W-:-:S02]  /*0f20*/  ISETP.GE.AND P5, PT, R16, UR44, PT ;  /* 0x0000002c10007c0c */ /* 0x000fc4000bfa6270 */
[----:B------:R-:W-:Y:S01]  /*0f30*/  ISETP.GE.AND P3, PT, R17, UR44, PT ;  /* 0x0000002c11007c0c */ /* 0x000fe2000bf66270 */
[----:B------:R-:W5:Y:S01]  /*0f40*/  @!P0 LDG.E.U16 R29, desc[UR20][R2.64+0x240] ;  /* 0x00024014021d8981 */ /* 0x000f62000c1e1500 */
[----:B------:R-:W-:Y:S02]  /*0f50*/  ISETP.GE.AND P2, PT, R18, UR44, PT ;  /* 0x0000002c12007c0c */ /* 0x000fe4000bf46270 */
[----:B------:R-:W-:Y:S01]  /*0f60*/  ISETP.GE.AND P1, PT, R19, UR44, PT ;  /* 0x0000002c13007c0c */ /* 0x000fe2000bf26270 */
        /* <DEDUP_REMOVED lines=58> */
[----:B------:R-:W-:Y:S02]  /*1310*/  ISETP.GE.AND P2, PT, R20, UR44, PT ;  /* 0x0000002c14007c0c */ /* 0x000fe4000bf46270 */
[----:B------:R-:W-:Y:S02]  /*1320*/  ISETP.GE.AND P1, PT, R22, UR44, PT ;  /* 0x0000002c16007c0c */ /* 0x000fe4000bf26270 */
[----:B------:R-:W-:Y:S02]  /*1330*/  LEA R2, P3, R20, UR49, 0x1 ;  /* 0x0000003114027c11 */ /* 0x000fe4000f8608ff */
[----:B------:R-:W-:-:S02]  /*1340*/  ISETP.GE.AND P0, PT, R23, UR44, PT ;  /* 0x0000002c17007c0c */ /* 0x000fc4000bf06270 */
[----:B------:R-:W-:Y:S02]  /*1350*/  LEA.HI.X R3, R20, UR48, R21, 0x1, P3 ;  /* 0x0000003014037c11 */ /* 0x000fe400098f0c15 */
[----:B------:R-:W-:Y:S02]  /*1360*/  ISETP.GE.AND P4, PT, R0, UR44, PT ;  /* 0x0000002c00007c0c */ /* 0x000fe4000bf86270 */
[----:B------:R-:W-:Y:S02]  /*1370*/  ISETP.GE.AND P6, PT, R8, UR44, PT ;  /* 0x0000002c08007c0c */ /* 0x000fe4000bfc6270 */
[----:B------:R-:W-:Y:S02]  /*1380*/  ISETP.GE.AND P5, PT, R9, UR44, PT ;  /* 0x0000002c09007c0c */ /* 0x000fe4000bfa6270 */
[----:B------:R-:W-:Y:S01]  /*1390*/  ISETP.GE.AND P3, PT, R10, UR44, PT ;  /* 0x0000002c0a007c0c */ /* 0x000fe2000bf66270 */
[----:B--2---:R0:W-:Y:S04]  /*13a0*/  STS.U16 [R166], R4 ;  /* 0x00000004a6007388 */ /* 0x0041e80000000400 */
[----:B---3--:R1:W-:Y:S04]  /*13b0*/  STS.U16 [R165+0x40], R5 ;  /* 0x00004005a5007388 */ /* 0x0083e80000000400 */
[----:B----4-:R2:W-:Y:S04]  /*13c0*/  STS.U16 [R164+0x80], R6 ;  /* 0x00008006a4007388 */ /* 0x0105e80000000400 */
[----:B-----5:R3:W-:Y:S04]  /*13d0*/  STS.U16 [R163+0xc0], R7 ;  /* 0x0000c007a3007388 */ /* 0x0207e80000000400 */
        /* <DEDUP_REMOVED lines=71> */
[----:B------:R-:W-:-:S02]  /*1850*/  ISETP.GE.AND P2, PT, R20, UR44, PT ;  /* 0x0000002c14007c0c */ /* 0x000fc4000bf46270 */
[----:B------:R-:W-:Y:S02]  /*1860*/  ISETP.GE.AND P1, PT, R22, UR44, PT ;  /* 0x0000002c16007c0c */ /* 0x000fe4000bf26270 */
[----:B------:R-:W-:Y:S02]  /*1870*/  ISETP.GE.AND P0, PT, R23, UR44, PT ;  /* 0x0000002c17007c0c */ /* 0x000fe4000bf06270 */
[----:B------:R-:W-:Y:S02]  /*1880*/  ISETP.GE.AND P4, PT, R0, UR44, PT ;  /* 0x0000002c00007c0c */ /* 0x000fe4000bf86270 */
[----:B------:R-:W-:Y:S02]  /*1890*/  ISETP.GE.AND P6, PT, R8, UR44, PT ;  /* 0x0000002c08007c0c */ /* 0x000fe4000bfc6270 */
[----:B------:R-:W-:Y:S02]  /*18a0*/  ISETP.GE.AND P5, PT, R9, UR44, PT ;  /* 0x0000002c09007c0c */ /* 0x000fe4000bfa6270 */
[----:B------:R-:W-:-:S02]  /*18b0*/  PRMT R41, RZ, 0x7610, R41 ;  /* 0x00007610ff297816 */ /* 0x000fc40000000029 */
[----:B------:R-:W-:Y:S02]  /*18c0*/  PRMT R43, RZ, 0x7610, R43 ;  /* 0x00007610ff2b7816 */ /* 0x000fe4000000002b */
[----:B------:R-:W-:Y:S02]  /*18d0*/  PRMT R45, RZ, 0x7610, R45 ;  /* 0x00007610ff2d7816 */ /* 0x000fe4000000002d */
[----:B------:R-:W-:Y:S02]  /*18e0*/  PRMT R47, RZ, 0x7610, R47 ;  /* 0x00007610ff2f7816 */ /* 0x000fe4000000002f */
[----:B------:R-:W-:Y:S02]  /*18f0*/  PRMT R53, RZ, 0x7610, R53 ;  /* 0x00007610ff357816 */ /* 0x000fe40000000035 */
[----:B------:R-:W-:Y:S02]  /*1900*/  PRMT R55, RZ, 0x7610, R55 ;  /* 0x00007610ff377816 */ /* 0x000fe40000000037 */
[----:B------:R-:W-:Y:S01]  /*1910*/  PRMT R57, RZ, 0x7610, R57 ;  /* 0x00007610ff397816 */ /* 0x000fe20000000039 */
[----:B--2---:R0:W-:Y:S04]  /*1920*/  STS.U16 [R166], R4 ;  /* 0x00000004a6007388 */ /* 0x0041e80000000400 */
[----:B---3--:R-:W-:Y:S04]  /*1930*/  STS.U16 [R165+0x40], R5 ;  /* 0x00004005a5007388 */ /* 0x008fe80000000400 */
[----:B----4-:R1:W-:Y:S04]  /*1940*/  STS.U16 [R164+0x80], R6 ;  /* 0x00008006a4007388 */ /* 0x0103e80000000400 */
[----:B-----5:R2:W-:Y:S04]  /*1950*/  STS.U16 [R163+0xc0], R7 ;  /* 0x0000c007a3007388 */ /* 0x0205e80000000400 */
        /* <DEDUP_REMOVED lines=29> */
[----:B0-----:R-:W-:-:S02]  /*1b30*/  LEA R4, P3, R20, UR51, 0x1 ;  /* 0x0000003314047c11 */ /* 0x001fc4000f8608ff */
[----:B-1----:R-:W-:Y:S02]  /*1b40*/  PRMT R6, RZ, 0x7610, R6 ;  /* 0x00007610ff067816 */ /* 0x002fe40000000006 */
[----:B--2---:R-:W-:Y:S02]  /*1b50*/  PRMT R7, RZ, 0x7610, R7 ;  /* 0x00007610ff077816 */ /* 0x004fe40000000007 */
[----:B------:R-:W-:Y:S01]  /*1b60*/  LEA.HI.X R5, R20, UR50, R21, 0x1, P3 ;  /* 0x0000003214057c11 */ /* 0x000fe200098f0c15 */
[----:B------:R-:W-:Y:S01]  /*1b70*/  BAR.SYNC.DEFER_BLOCKING 0x0 ;  /* 0x0000000000007b1d */ /* 0x000fe20000010000 */
[----:B------:R-:W-:-:S05]  /*1b80*/  ISETP.GE.AND P3, PT, R10, UR44, PT ;  /* 0x0000002c0a007c0c */ /* 0x000fca000bf66270 */
        /* <DEDUP_REMOVED lines=24> */
[----:B------:R0:W5:Y:S01]  /*1d10*/  @!P1 LDG.E.U16 R57, desc[UR20][R4.64+0x3c0] ;  /* 0x0003c01404399981 */ /* 0x000162000c1e1500 */
[----:B------:R-:W-:Y:S01]  /*1d20*/  ISETP.GE.AND P0, PT, R20, UR44, PT ;  /* 0x0000002c14007c0c */ /* 0x000fe2000bf06270 */
[----:B------:R-:W-:-:S02]  /*1d30*/  USHF.R.S32.HI UR31, URZ, 0x1f, UR30 ;  /* 0x0000001f3f1f7899 */ /* 0x000fc4000801141e */
[----:B------:R-:W-:Y:S01]  /*1d40*/  MOV R2, UR30 ;  /* 0x0000001e00027c02 */ /* 0x000fe20008000f00 */
[----:B------:R-:W-:Y:S02]  /*1d50*/  UIMAD UR7, UR17, UR8, URZ ;  /* 0x00000008110772a4 */ /* 0x000fe4000f8e023f */
[----:B------:R-:W-:Y:S02]  /*1d60*/  MOV R49, UR8 ;  /* 0x0000000800317c02 */ /* 0x000fe40008000f00 */
[----:B------:R-:W-:Y:S01]  /*1d70*/  MOV R3, UR31 ;  /* 0x0000001f00037c02 */ /* 0x000fe20008000f00 */
[----:B------:R-:W-:Y:S01]  /*1d80*/  UIMAD UR18, UR11, UR9, UR7 ;  /* 0x000000090b1272a4 */ /* 0x000fe2000f8e0207 */
[----:B0-----:R-:W-:Y:S01]  /*1d90*/  MOV R4, UR30 ;  /* 0x0000001e00047c02 */ /* 0x001fe20008000f00 */
[----:B------:R-:W-:Y:S01]  /*1da0*/  USHF.R.S32.HI UR7, URZ, 0x1f, UR10 ;  /* 0x0000001f3f077899 */ /* 0x000fe2000801140a */
[----:B------:R-:W-:Y:S01]  /*1db0*/  MOV R5, UR31 ;  /* 0x0000001f00057c02 */ /* 0x000fe20008000f00 */
[----:B------:R-:W-:-:S02]  /*1dc0*/  UIMAD.WIDE.U32 UR26, UR11, UR8, URZ ;  /* 0x000000080b1a72a5 */ /* 0x000fc4000f8e003f */
[----:B------:R-:W-:Y:S01]  /*1dd0*/  @!P0 IMAD.WIDE.U32 R2, R49, UR11, R2 ;  /* 0x0000000b31028c25 */ /* 0x000fe2000f8e0002 */
[----:B------:R-:W-:Y:S02]  /*1de0*/  UIMAD UR19, UR17, UR24, URZ ;  /* 0x00000018111372a4 */ /* 0x000fe4000f8e023f */
[----:B------:R-:W-:Y:S01]  /*1df0*/  MOV R49, UR24 ;  /* 0x0000001800317c02 */ /* 0x000fe20008000f00 */
[----:B------:R-:W-:Y:S01]  /*1e00*/  ULDC.64 UR8, c[0x0][0x2a8] ;  /* 0x0000aa0000087ab9 */ /* 0x000fe20000000a00 */
[----:B------:R-:W-:Y:S02]  /*1e10*/  UIADD3 UR27, UR27, UR18, URZ ;  /* 0x000000121b1b7290 */ /* 0x000fe4000fffe03f */
[----:B------:R-:W-:Y:S01]  /*1e20*/  UIMAD UR28, UR7, UR8, URZ ;  /* 0x00000008071c72a4 */ /* 0x000fe2000f8e023f */
[----:B------:R-:W-:Y:S01]  /*1e30*/  @!P0 IMAD.WIDE.U32 R4, R49, UR11, R4 ;  /* 0x0000000b31048c25 */ /* 0x000fe2000f8e0004 */
[----:B------:R-:W-:Y:S01]  /*1e40*/  UIMAD UR29, UR11, UR25, UR19 ;  /* 0x000000190b1d72a4 */ /* 0x000fe2000f8e0213 */
[----:B------:R-:W-:Y:S01]  /*1e50*/  @!P0 IADD3 R3, R3, UR18, RZ ;  /* 0x0000001203038c10 */ /* 0x000fe2000fffe0ff */
[----:B------:R-:W-:Y:S01]  /*1e60*/  UIMAD.WIDE.U32 UR24, UR11, UR24, URZ ;  /* 0x000000180b1872a5 */ /* 0x000fe2000f8e003f */
[----:B------:R-:W-:Y:S01]  /*1e70*/  MOV R49, UR8 ;  /* 0x0000000800317c02 */ /* 0x000fe20008000f00 */
[----:B------:R-:W-:Y:S01]  /*1e80*/  ULDC.64 UR18, c[0x0][0x2b8] ;  /* 0x0000ae0000127ab9 */ /* 0x000fe20000000a00 */
[----:B------:R-:W-:-:S02]  /*1e90*/  UIMAD UR32, UR10, UR9, UR28 ;  /* 0x000000090a2072a4 */ /* 0x000fc4000f8e021c */
[----:B------:R-:W-:Y:S01]  /*1ea0*/  UIMAD.WIDE.U32 UR8, UR10, UR8, UR26 ;  /* 0x000000080a0872a5 */ /* 0x000fe2000f8e001a */
[----:B------:R-:W-:Y:S01]  /*1eb0*/  @!P0 IADD3 R5, R5, UR29, RZ ;  /* 0x0000001d05058c10 */ /* 0x000fe2000fffe0ff */
[----:B------:R-:W-:Y:S02]  /*1ec0*/  UIMAD UR27, UR7, UR18, URZ ;  /* 0x00000012071b72a4 */ /* 0x000fe4000f8e023f */
[----:B------:R-:W-:Y:S01]  /*1ed0*/  MOV R51, UR18 ;  /* 0x0000001200337c02 */ /* 0x000fe20008000f00 */
[----:B------:R-:W-:Y:S02]  /*1ee0*/  UIADD3 UR25, UR25, UR29, URZ ;  /* 0x0000001d19197290 */ /* 0x000fe4000fffe03f */
[----:B------:R-:W-:Y:S02]  /*1ef0*/  UIADD3 UR26, UR6, -UR33, URZ ;  /* 0x80000021061a7290 */ /* 0x000fe4000fffe03f */
[----:B------:R-:W-:Y:S02]  /*1f00*/  UIMAD UR33, UR10, UR19, UR27 ;  /* 0x000000130a2172a4 */ /* 0x000fe4000f8e021b */
[----:B------:R-:W-:Y:S01]  /*1f10*/  @!P0 IMAD.WIDE.U32 R4, R51, UR10, R4 ;  /* 0x0000000a33048c25 */ /* 0x000fe2000f8e0004 */
[----:B------:R-:W-:-:S02]  /*1f20*/  UIMAD.WIDE.U32 UR24, UR10, UR18, UR24 ;  /* 0x000000120a1872a5 */ /* 0x000fc4000f8e0018 */
[----:B------:R-:W-:Y:S01]  /*1f30*/  UIMAD UR19, UR26, -0x800, URZ ;  /* 0xfffff8001a1378a4 */ /* 0x000fe2000f8e023f */
[----:B------:R-:W-:Y:S01]  /*1f40*/  @!P0 IMAD.WIDE.U32 R2, R49, UR10, R2 ;  /* 0x0000000a31028c25 */ /* 0x000fe2000f8e0002 */
[C---:B------:R-:W-:Y:S01]  /*1f50*/  @!P0 IADD3 R58, P2, R20.reuse, R4, RZ ;  /* 0x00000004143a8210 */ /* 0x040fe20007f5e0ff */
[----:B------:R-:W-:Y:S01]  /*1f60*/  ULDC.64 UR26, c[0x0][0x308] ;  /* 0x0000c200001a7ab9 */ /* 0x000fe20000000a00 */
[----:B------:R-:W-:Y:S02]  /*1f70*/  USHF.R.S32.HI UR18, URZ, 0x1f, UR19 ;  /* 0x0000001f3f127899 */ /* 0x000fe40008011413 */
[----:B------:R-:W-:Y:S01]  /*1f80*/  UIADD3 UR34, UP1, UR19, UR24, URZ ;  /* 0x0000001813227290 */ /* 0x000fe2000ff3e03f */
[----:B------:R-:W-:Y:S01]  /*1f90*/  @!P0 IADD3 R51, P1, R20, R2, RZ ;  /* 0x0000000214338210 */ /* 0x000fe20007f3e0ff */
[----:B------:R-:W-:Y:S02]  /*1fa0*/  ULDC.64 UR28, c[0x0][0x318] ;  /* 0x0000c600001c7ab9 */ /* 0x000fe40000000a00 */
[----:B------:R-:W-:-:S02]  /*1fb0*/  UIADD3.X UR24, UR18, UR33, UR25, UP1, !UPT ;  /* 0x0000002112187290 */ /* 0x000fc40008ffe419 */
[C---:B------:R-:W-:Y:S02]  /*1fc0*/  @!P0 IADD3.X R5, R21.reuse, UR33, R5, P2, !PT ;  /* 0x0000002115058c10 */ /* 0x040fe400097fe405 */
[C---:B------:R-:W-:Y:S02]  /*1fd0*/  LEA R2, P2, R20.reuse, UR26, 0x1 ;  /* 0x0000001a14027c11 */ /* 0x040fe4000f8408ff */
[----:B------:R-:W-:Y:S02]  /*1fe0*/  MOV R61, UR34 ;  /* 0x00000022003d7c02 */ /* 0x000fe40008000f00 */
[----:B------:R-:W-:Y:S02]  /*1ff0*/  @!P0 IADD3.X R60, R21, UR32, R3, P1, !PT ;  /* 0x00000020153c8c10 */ /* 0x000fe40008ffe403 */
[----:B------:R-:W-:Y:S01]  /*2000*/  MOV R64, UR24 ;  /* 0x0000001800407c02 */ /* 0x000fe20008000f00 */
[----:B------:R-:W-:Y:S01]  /*2010*/  UIADD3 UR35, UP0, UR19, UR8, URZ ;  /* 0x0000000813237290 */ /* 0x000fe2000ff1e03f */
[----:B------:R-:W-:-:S02]  /*2020*/  LEA.HI.X R3, R20, UR27, R21, 0x1, P2 ;  /* 0x0000001b14037c11 */ /* 0x000fc400090f0c15 */
[----:B------:R-:W-:Y:S02]  /*2030*/  PRMT R71, RZ, 0x7610, R71 ;  /* 0x00007610ff477816 */ /* 0x000fe40000000047 */
[----:B------:R-:W-:Y:S02]  /*2040*/  LEA R2, P4, R61, R2, 0x1 ;  /* 0x000000023d027211 */ /* 0x000fe400078808ff */
        /* <DEDUP_REMOVED lines=8> */
[----:B------:R-:W-:Y:S01]  /*20d0*/  STL [R1+0xa0], R166 ;  /* 0x0000a0a601007387 */ /* 0x000fe20000100800 */
[----:B------:R-:W-:Y:S01]  /*20e0*/  @!P0 LEA R4, P3, R58, UR26, 0x1 ;  /* 0x0000001a3a048c11 */ /* 0x000fe2000f8608ff */
[----:B------:R-:W-:Y:S01]  /*20f0*/  ULDC.64 UR24, c[0x0][0x398] ;  /* 0x0000e60000187ab9 */ /* 0x000fe20000000a00 */
[----:B------:R-:W-:-:S02]  /*2100*/  LEA.HI.X R3, R61, R3, R64, 0x1, P4 ;  /* 0x000000033d037211 */ /* 0x000fc400020f0c40 */
[----:B------:R-:W-:Y:S02]  /*2110*/  @!P0 LEA.HI.X R5, R58, UR27, R5, 0x1, P3 ;  /* 0x0000001b3a058c11 */ /* 0x000fe400098f0c05 */
[----:B------:R-:W-:-:S04]  /*2120*/  LEA R48, P1, R20, UR28, 0x1 ;  /* 0x0000001c14307c11 */ /* 0x000fc8000f8208ff */
[----:B------:R-:W-:Y:S02]  /*2130*/  LEA.HI.X R49, R20, UR29, R21, 0x1, P1 ;  /* 0x0000001d14317c11 */ /* 0x000fe400088f0c15 */
[C---:B------:R-:W-:Y:S01]  /*2140*/  @!P0 LEA R50, P1, R51.reuse, UR28, 0x1 ;  /* 0x0000001c33328c11 */ /* 0x040fe2000f8208ff */
[----:B------:R-:W-:Y:S01]  /*2150*/  UIADD3.X UR8, UR18, UR32, UR9, UP0, !UPT ;  /* 0x0000002012087290 */ /* 0x000fe200087fe409 */
[----:B------:R-:W-:Y:S02]  /*2160*/  MOV R59, UR35 ;  /* 0x00000023003b7c02 */ /* 0x000fe40008000f00 */
[----:B------:R-:W-:Y:S02]  /*2170*/  @!P0 LEA.HI.X R51, R51, UR29, R60, 0x1, P1 ;  /* 0x0000001d33338c11 */ /* 0x000fe400088f0c3c */
[----:B------:R-:W-:Y:S02]  /*2180*/  ISETP.GE.AND P1, PT, R23, UR44, PT ;  /* 0x0000002c17007c0c */ /* 0x000fe4000bf26270 */
[----:B------:R-:W-:-:S02]  /*2190*/  LEA R48, P2, R59, R48, 0x1 ;  /* 0x000000303b307211 */ /* 0x000fc400078408ff */
[----:B------:R-:W-:-:S04]  /*21a0*/  MOV R62, UR8 ;  /* 0x00000008003e7c02 */ /* 0x000fc80008000f00 */
[----:B------:R-:W-:Y:S02]  /*21b0*/  LEA.HI.X R49, R59, R49, R62, 0x1, P2 ;  /* 0x000000313b317211 */ /* 0x000fe400010f0c3e */
[----:B------:R-:W-:Y:S02]  /*21c0*/  ISETP.GE.AND P2, PT, R8, UR44, PT ;  /* 0x0000002c08007c0c */ /* 0x000fe4000bf46270 */
[----:B------:R-:W-:Y:S02]  /*21d0*/  ISETP.GE.AND P3, PT, R22, UR44, PT ;  /* 0x0000002c16007c0c */ /* 0x000fe4000bf66270 */
[----:B------:R-:W-:Y:S02]  /*21e0*/  ISETP.GE.AND P4, PT, R0, UR44, PT ;  /* 0x0000002c00007c0c */ /* 0x000fe4000bf86270 */
[----:B------:R-:W-:Y:S02]  /*21f0*/  ISETP.GE.AND P5, PT, R9, UR44, PT ;  /* 0x0000002c09007c0c */ /* 0x000fe4000bfa6270 */
[----:B------:R-:W-:-:S02]  /*2200*/  ISETP.GE.AND P6, PT, R10, UR44, PT ;  /* 0x0000002c0a007c0c */ /* 0x000fc4000bfc6270 */
[----:B------:R-:W-:Y:S02]  /*2210*/  PRMT R59, RZ, 0x7610, R59 ;  /* 0x00007610ff3b7816 */ /* 0x000fe4000000003b */
[----:B------:R-:W-:Y:S02]  /*2220*/  PRMT R60, RZ, 0x7610, R60 ;  /* 0x00007610ff3c7816 */ /* 0x000fe4000000003c */
[----:B------:R-:W-:Y:S02]  /*2230*/  PRMT R62, RZ, 0x7610, R62 ;  /* 0x00007610ff3e7816 */ /* 0x000fe4000000003e */
        /* <DEDUP_REMOVED lines=36> */
[----:B-1----:R-:W-:-:S05]  /*2480*/  PRMT R55, RZ, 0x7610, R55 ;  /* 0x00007610ff377816 */ /* 0x002fca0000000037 */
[----:B------:R-:W4:Y:S01]  /*2490*/  @!P1 LDG.E.U16 R45, desc[UR20][R48.64+-0xf80] ;  /* 0xfff08014302d9981 */ /* 0x000f22000c1e1500 */
[----:B------:R-:W-:Y:S02]  /*24a0*/  ISETP.GE.AND P1, PT, R11, UR44, PT ;  /* 0x0000002c0b007c0c */ /* 0x000fe4000bf26270 */
[----:B--2---:R-:W-:-:S11]  /*24b0*/  PRMT R56, RZ, 0x7610, R56 ;  /* 0x00007610ff387816 */ /* 0x004fd60000000038 */
[----:B------:R-:W2:Y:S01]  /*24c0*/  @!P1 LDG.E.U16 R55, desc[UR20][R48.64+-0xe40] ;  /* 0xfff1c01430379981 */ /* 0x000ea2000c1e1500 */
[----:B------:R-:W-:Y:S02]  /*24d0*/  ISETP.GE.AND P1, PT, R12, UR44, PT ;  /* 0x0000002c0c007c0c */ /* 0x000fe4000bf26270 */
[----:B---3--:R-:W-:Y:S02]  /*24e0*/  PRMT R57, RZ, 0x7610, R57 ;  /* 0x00007610ff397816 */ /* 0x008fe40000000039 */
[----:B------:R-:W-:Y:S02]  /*24f0*/  PRMT R52, RZ, 0x7610, R52 ;  /* 0x00007610ff347816 */ /* 0x000fe40000000034 */
[----:B------:R-:W-:Y:S02]  /*2500*/  PRMT R43, RZ, 0x7610, R43 ;  /* 0x00007610ff2b7816 */ /* 0x000fe4000000002b */
[----:B------:R-:W-:Y:S02]  /*2510*/  PRMT R47, RZ, 0x7610, R47 ;  /* 0x00007610ff2f7816 */ /* 0x000fe4000000002f */
[----:B------:R-:W-:Y:S01]  /*2520*/  PRMT R40, RZ, 0x7610, R40 ;  /* 0x00007610ff287816 */ /* 0x000fe20000000028 */
[----:B------:R-:W3:Y:S04]  /*2530*/  @!P2 LDG.E.U16 R52, desc[UR20][R48.64+-0xf00] ;  /* 0xfff100143034a981 */ /* 0x000ee8000c1e1500 */
[----:B------:R-:W5:Y:S01]  /*2540*/  @!P1 LDG.E.U16 R56, desc[UR20][R48.64+-0xe00] ;  /* 0xfff2001430389981 */ /* 0x000f62000c1e1500 */
[----:B------:R-:W-:-:S02]  /*2550*/  ISETP.GE.AND P1, PT, R13, UR44, PT ;  /* 0x0000002c0d007c0c */ /* 0x000fc4000bf26270 */
[----:B------:R-:W-:Y:S01]  /*2560*/  PRMT R53, RZ, 0x7610, R53 ;  /* 0x00007610ff357816 */ /* 0x000fe20000000035 */
[----:B------:R-:W4:Y:S01]  /*2570*/  @!P3 LDG.E.U16 R43, desc[UR20][R48.64+-0xfc0] ;  /* 0xfff04014302bb981 */ /* 0x000f22000c1e1500 */
[----:B------:R-:W-:Y:S02]  /*2580*/  PRMT R54, RZ, 0x7610, R54 ;  /* 0x00007610ff367816 */ /* 0x000fe40000000036 */
[----:B------:R-:W-:Y:S01]  /*2590*/  ISETP.GE.AND P2, PT, R15, UR44, PT ;  /* 0x0000002c0f007c0c */ /* 0x000fe2000bf46270 */
[----:B------:R-:W2:Y:S01]  /*25a0*/  @!P4 LDG.E.U16 R47, desc[UR20][R48.64+-0xf40] ;  /* 0xfff0c014302fc981 */ /* 0x000ea2000c1e1500 */
[----:B------:R-:W-:-:S03]  /*25b0*/  ISETP.GE.AND P3, PT, R16, UR44, PT ;  /* 0x0000002c10007c0c */ /* 0x000fc6000bf66270 */
[----:B------:R0:W3:Y:S04]  /*25c0*/  @!P0 LDG.E.U16 R40, desc[UR20][R50.64] ;  /* 0x0000001432288981 */ /* 0x0000e8000c1e1500 */
[----:B------:R-:W5:Y:S01]  /*25d0*/  @!P1 LDG.E.U16 R57, desc[UR20][R48.64+-0xdc0] ;  /* 0xfff2401430399981 */ /* 0x000f62000c1e1500 */
[----:B------:R-:W-:Y:S02]  /*25e0*/  ISETP.GE.AND P1, PT, R14, UR44, PT ;  /* 0x0000002c0e007c0c */ /* 0x000fe4000bf26270 */
[----:B------:R-:W-:Y:S01]  /*25f0*/  ISETP.GE.AND P4, PT, R17, UR44, PT ;  /* 0x0000002c11007c0c */ /* 0x000fe2000bf86270 */
[----:B------:R-:W5:Y:S01]  /*2600*/  @!P5 LDG.E.U16 R53, desc[UR20][R48.64+-0xec0] ;  /* 0xfff140143035d981 */ /* 0x000f62000c1e1500 */
[----:B------:R-:W-:-:S03]  /*2610*/  ISETP.GE.AND P5, PT, R18, UR44, PT ;  /* 0x0000002c12007c0c */ /* 0x000fc6000bfa6270 */
[----:B------:R-:W5:Y:S01]  /*2620*/  @!P6 LDG.E.U16 R54, desc[UR20][R48.64+-0xe80] ;  /* 0xfff180143036e981 */ /* 0x000f62000c1e1500 */
[----:B------:R-:W-:Y:S02]  /*2630*/  ISETP.GE.AND P6, PT, R19, UR44, PT ;  /* 0x0000002c13007c0c */ /* 0x000fe4000bfc6270 */
[----:B0-----:R-:W-:Y:S01]  /*2640*/  PRMT R50, RZ, 0x7610, R50 ;  /* 0x00007610ff327816 */ /* 0x001fe20000000032 */
        /* <DEDUP_REMOVED lines=8> */
[----:B------:R-:W-:Y:S01]  /*26d0*/  ISETP.GE.AND P1, PT, R22, UR44, PT ;  /* 0x0000002c16007c0c */ /* 0x000fe2000bf26270 */
[----:B---3--:R0:W-:Y:S04]  /*26e0*/  STS.U16 [R166], R40 ;  /* 0x00000028a6007388 */ /* 0x0081e80000000400 */
[----:B----4-:R-:W-:Y:S04]  /*26f0*/  STS.U16 [R165+0x40], R43 ;  /* 0x0000402ba5007388 */ /* 0x010fe80000000400 */
[----:B------:R-:W-:Y:S04]  /*2700*/  STS.U16 [R164+0x80], R45 ;  /* 0x0000802da4007388 */ /* 0x000fe80000000400 */
[----:B--2---:R-:W-:Y:S04]  /*2710*/  STS.U16 [R163+0xc0], R47 ;  /* 0x0000c02fa3007388 */ /* 0x004fe80000000400 */
[----:B------:R1:W-:Y:S04]  /*2720*/  STS.U16 [R162+0x100], R52 ;  /* 0x00010034a2007388 */ /* 0x0003e80000000400 */
[----:B-----5:R2:W-:Y:S04]  /*2730*/  STS.U16 [R161+0x140], R53 ;  /* 0x00014035a1007388 */ /* 0x0205e80000000400 */
[----:B------:R-:W-:Y:S04]  /*2740*/  STS.U16 [R160+0x180], R54 ;  /* 0x00018036a0007388 */ /* 0x000fe80000000400 */
        /* <DEDUP_REMOVED lines=10> */
[----:B------:R-:W4:Y:S04]  /*27f0*/  LDS.U16 R47, [R133] ;  /* 0x00000000852f7984 */ /* 0x000f280000000400 */
[----:B------:R-:W5:Y:S04]  /*2800*/  LDS.U16 R43, [R133+0x2] ;  /* 0x00000200852b7984 */ /* 0x000f680000000400 */
[----:B------:R-:W-:Y:S04]  /*2810*/  LDS.U16 R45, [R133+0x4] ;  /* 0x00000400852d7984 */ /* 0x000fe80000000400 */
[----:B------:R-:W5:Y:S04]  /*2820*/  LDS.U16 R48, [R133+0x6] ;  /* 0x0000060085307984 */ /* 0x000f680000000400 */
        /* <DEDUP_REMOVED lines=9> */
[----:B------:R-:W-:Y:S04]  /*28c0*/  LDS.U16 R63, [R133+0x1a] ;  /* 0x00001a00853f7984 */ /* 0x000fe80000000400 */
[----:B------:R-:W-:Y:S04]  /*28d0*/  LDS.U16 R65, [R133+0x1c] ;  /* 0x00001c0085417984 */ /* 0x000fe80000000400 */
[----:B------:R-:W5:Y:S01]  /*28e0*/  LDS.U16 R66, [R133+0x1e] ;  /* 0x00001e0085427984 */ /* 0x000f620000000400 */
[----:B------:R-:W-:Y:S01]  /*28f0*/  BAR.SYNC.DEFER_BLOCKING 0x0 ;  /* 0x0000000000007b1d */ /* 0x000fe20000010000 */
[----:B0-----:R-:W-:-:S02]  /*2900*/  PRMT R40, RZ, 0x7610, R40 ;  /* 0x00007610ff287816 */ /* 0x001fc40000000028 */
[----:B-1----:R-:W-:Y:S02]  /*2910*/  PRMT R52, RZ, 0x7610, R52 ;  /* 0x00007610ff347816 */ /* 0x002fe40000000034 */
[----:B--2---:R-:W-:Y:S02]  /*2920*/  PRMT R53, RZ, 0x7610, R53 ;  /* 0x00007610ff357816 */ /* 0x004fe40000000035 */
[----:B---3--:R-:W-:Y:S01]  /*2930*/  PRMT R55, RZ, 0x7610, R55 ;  /* 0x00007610ff377816 */ /* 0x008fe20000000037 */
[----:B------:R0:W2:Y:S01]  /*2940*/  @!P0 LDG.E.U16 R40, desc[UR20][R4.64] ;  /* 0x0000001404288981 */ /* 0x0000a2000c1e1500 */
[----:B------:R-:W-:-:S03]  /*2950*/  ISETP.GE.AND P0, PT, R23, UR44, PT ;  /* 0x0000002c17007c0c */ /* 0x000fc6000bf06270 */
[----:B------:R-:W3:Y:S01]  /*2960*/  @!P1 LDG.E.U16 R52, desc[UR20][R2.64+-0xfc0] ;  /* 0xfff0401402349981 */ /* 0x000ee2000c1e1500 */
[----:B------:R-:W-:-:S03]  /*2970*/  ISETP.GE.AND P1, PT, R0, UR44, PT ;  /* 0x0000002c00007c0c */ /* 0x000fc6000bf26270 */
[----:B------:R-:W3:Y:S04]  /*2980*/  @!P2 LDG.E.U16 R79, desc[UR20][R2.64+-0xd40] ;  /* 0xfff2c014024fa981 */ /* 0x000ee8000c1e1500 */
[----:B------:R-:W3:Y:S04]  /*2990*/  @!P3 LDG.E.U16 R81, desc[UR20][R2.64+-0xd00] ;  /* 0xfff300140251b981 */ /* 0x000ee8000c1e1500 */
[----:B------:R-:W3:Y:S01]  /*29a0*/  @!P0 LDG.E.U16 R53, desc[UR20][R2.64+-0xf80] ;  /* 0xfff0801402358981 */ /* 0x000ee2000c1e1500 */
        /* <DEDUP_REMOVED lines=8> */
[----:B------:R-:W-:Y:S02]  /*2a30*/  ISETP.GE.AND P1, PT, R11, UR44, PT ;  /* 0x0000002c0b007c0c */ /* 0x000fe4000bf26270 */
[----:B0-----:R-:W-:Y:S01]  /*2a40*/  PRMT R4, RZ, 0x7610, R4 ;  /* 0x00007610ff047816 */ /* 0x001fe20000000004 */
[----:B------:R-:W3:Y:S01]  /*2a50*/  @!P6 LDG.E.U16 R85, desc[UR20][R2.64+-0xc40] ;  /* 0xfff3c0140255e981 */ /* 0x000ee2000c1e1500 */
[----:B------:R-:W-:-:S05]  /*2a60*/  PRMT R5, RZ, 0x7610, R5 ;  /* 0x00007610ff057816 */ /* 0x000fca0000000005 */
[----:B------:R-:W3:Y:S01]  /*2a70*/  @!P0 LDG.E.U16 R4, desc[UR20][R2.64+-0xe80] ;  /* 0xfff1801402048981 */ /* 0x000ee2000c1e1500 */
[----:B------:R-:W-:-:S03]  /*2a80*/  ISETP.GE.AND P0, PT, R12, UR44, PT ;  /* 0x0000002c0c007c0c */ /* 0x000fc6000bf06270 */
[----:B------:R-:W3:Y:S01]  /*2a90*/  @!P1 LDG.E.U16 R5, desc[UR20][R2.64+-0xe40] ;  /* 0xfff1c01402059981 */ /* 0x000ee2000c1e1500 */
[----:B------:R-:W-:Y:S02]  /*2aa0*/  ISETP.NE.AND P1, PT, R73, RZ, PT ;  /* 0x000000ff4900720c */ /* 0x000fe40003f25270 */
[----:B------:R-:W-:-:S07]  /*2ab0*/  PRMT R73, RZ, 0x7610, R73 ;  /* 0x00007610ff497816 */ /* 0x000fce0000000049 */
[----:B------:R-:W3:Y:S01]  /*2ac0*/  @!P0 LDG.E.U16 R73, desc[UR20][R2.64+-0xe00] ;  /* 0xfff2001402498981 */ /* 0x000ee2000c1e1500 */
[----:B------:R-:W-:-:S03]  /*2ad0*/  ISETP.GE.AND P0, PT, R13, UR44, PT ;  /* 0x0000002c0d007c0c */ /* 0x000fc6000bf06270 */
[----:B------:R-:W3:Y:S10]  /*2ae0*/  @!P1 LDG.E.U16 R78, desc[UR20][R2.64+-0xd80] ;  /* 0xfff28014024e9981 */ /* 0x000ef4000c1e1500 */
[----:B------:R0:W3:Y:S01]  /*2af0*/  @!P0 LDG.E.U16 R77, desc[UR20][R2.64+-0xdc0] ;  /* 0xfff24014024d8981 */ /* 0x0000e2000c1e1500 */
[----:B----4-:R-:W-:-:S05]  /*2b00*/  SHF.L.U32 R47, R47, 0x10, RZ ;  /* 0x000000102f2f7819 */ /* 0x010fca00000006ff */
[----:B------:R-:W-:Y:S01]  /*2b10*/  FMUL.FTZ R80, R47, -1.4426950216293334961 ;  /* 0xbfb8aa3b2f507820 */ /* 0x000fe20000410000 */
[----:B-----5:R-:W-:Y:S02]  /*2b20*/  SHF.L.U32 R43, R43, 0x10, RZ ;  /* 0x000000102b2b7819 */ /* 0x020fe400000006ff */
[----:B------:R-:W-:-:S03]  /*2b30*/  SHF.L.U32 R48, R48, 0x10, RZ ;  /* 0x0000001030307819 */ /* 0x000fc600000006ff */
[----:B------:R-:W1:Y:S01]  /*2b40*/  MUFU.EX2 R80, R80 ;  /* 0x0000005000507308 */ /* 0x000e620000000800 */
[----:B------:R-:W-:Y:S01]  /*2b50*/  FMUL.FTZ R82, R43, -1.4426950216293334961 ;  /* 0xbfb8aa3b2b527820 */ /* 0x000fe20000410000 */
[----:B0-----:R-:W-:Y:S01]  /*2b60*/  FMUL.FTZ R2, R48, -1.4426950216293334961 ;  /* 0xbfb8aa3b30027820 */ /* 0x001fe20000410000 */
[----:B------:R-:W-:Y:S02]  /*2b70*/  SHF.L.U32 R56, R56, 0x10, RZ ;  /* 0x0000001038387819 */ /* 0x000fe400000006ff */
[----:B------:R-:W-:-:S03]  /*2b80*/  SHF.L.U32 R45, R45, 0x10, RZ ;  /* 0x000000102d2d7819 */ /* 0x000fc600000006ff */
[----:B------:R-:W-:Y:S01]  /*2b90*/  MUFU.EX2 R82, R82 ;  /* 0x0000005200527308 */ /* 0x000fe20000000800 */
[----:B------:R-:W-:Y:S01]  /*2ba0*/  SHF.L.U32 R62, R62, 0x10, RZ ;  /* 0x000000103e3e7819 */ /* 0x000fe200000006ff */
[----:B------:R-:W-:-:S06]  /*2bb0*/  FMUL.FTZ R86, R45, -1.4426950216293334961 ;  /* 0xbfb8aa3b2d567820 */ /* 0x000fcc0000410000 */
[----:B------:R0:W4:Y:S01]  /*2bc0*/  MUFU.EX2 R3, R2 ;  /* 0x0000000200037308 */ /* 0x0001220000000800 */
[----:B-1----:R-:W-:Y:S01]  /*2bd0*/  FADD.FTZ R80, R80, 1 ;  /* 0x3f80000050507421 */ /* 0x002fe20000010000 */
[----:B------:R-:W-:Y:S01]  /*2be0*/  SHF.L.U32 R66, R66, 0x10, RZ ;  /* 0x0000001042427819 */ /* 0x000fe200000006ff */
[----:B0-----:R-:W-:-:S05]  /*2bf0*/  FMUL.FTZ R2, R56, -1.4426950216293334961 ;  /* 0xbfb8aa3b38027820 */ /* 0x001fca0000410000 */
[----:B------:R-:W0:Y:S08]  /*2c00*/  MUFU.EX2 R86, R86 ;  /* 0x0000005600567308 */ /* 0x000e300000000800 */
[----:B------:R1:W-:Y:S01]  /*2c10*/  MUFU.EX2 R91, R2 ;  /* 0x00000002005b7308 */ /* 0x0003e20000000800 */
[----:B------:R-:W-:Y:S01]  /*2c20*/  SHF.L.U32 R50, R50, 0x10, RZ ;  /* 0x0000001032327819 */ /* 0x000fe200000006ff */
[----:B-1----:R-:W-:-:S06]  /*2c30*/  FMUL.FTZ R2, R62, -1.4426950216293334961 ;  /* 0xbfb8aa3b3e027820 */ /* 0x002fcc0000410000 */
[----:B------:R-:W-:Y:S08]  /*2c40*/  MUFU.RCP R80, R80 ;  /* 0x0000005000507308 */ /* 0x000ff00000001000 */
[----:B------:R1:W-:Y:S01]  /*2c50*/  MUFU.EX2 R95, R2 ;  /* 0x00000002005f7308 */ /* 0x0003e20000000800 */
[----:B------:R-:W-:Y:S01]  /*2c60*/  FMUL.FTZ R88, R50, -1.4426950216293334961 ;  /* 0xbfb8aa3b32587820 */ /* 0x000fe20000410000 */
[----:B-1----:R-:W-:-:S06]  /*2c70*/  FMUL.FTZ R2, R66, -1.4426950216293334961 ;  /* 0xbfb8aa3b42027820 */ /* 0x002fcc0000410000 */
[----:B------:R1:W-:Y:S01]  /*2c80*/  MUFU.EX2 R111, R2 ;  /* 0x00000002006f7308 */ /* 0x0003e20000000800 */
[----:B------:R-:W-:Y:S01]  /*2c90*/  SHF.L.U32 R49, R49, 0x10, RZ ;  /* 0x0000001031317819 */ /* 0x000fe200000006ff */
[----:B----4-:R-:W-:Y:S01]  /*2ca0*/  FADD.FTZ R3, R3, 1 ;  /* 0x3f80000003037421 */ /* 0x010fe20000010000 */
[----:B-1----:R-:W-:Y:S01]  /*2cb0*/  FADD.FTZ R2, R82, 1 ;  /* 0x3f80000052027421 */ /* 0x002fe20000010000 */
[----:B------:R-:W-:-:S04]  /*2cc0*/  SHF.L.U32 R67, R67, 0x10, RZ ;  /* 0x0000001043437819 */ /* 0x000fc800000006ff */
[----:B------:R-:W-:Y:S01]  /*2cd0*/  MUFU.EX2 R88, R88 ;  /* 0x0000005800587308 */ /* 0x000fe20000000800 */
[----:B0-----:R-:W-:Y:S01]  /*2ce0*/  FADD.FTZ R82, R86, 1 ;  /* 0x3f80000056527421 */ /* 0x001fe20000010000 */
[----:B------:R-:W-:Y:S01]  /*2cf0*/  SHF.L.U32 R51, R51, 0x10, RZ ;  /* 0x0000001033337819 */ /* 0x000fe200000006ff */
[----:B------:R-:W-:Y:S01]  /*2d00*/  FMUL.FTZ R87, R49, -1.4426950216293334961 ;  /* 0xbfb8aa3b31577820 */ /* 0x000fe20000410000 */
[----:B------:R-:W-:-:S03]  /*2d10*/  SHF.L.U32 R69, R69, 0x10, RZ ;  /* 0x0000001045457819 */ /* 0x000fc600000006ff */
[----:B------:R-:W-:Y:S01]  /*2d20*/  FMUL.FTZ R89, R51, -1.4426950216293334961 ;  /* 0xbfb8aa3b33597820 */ /* 0x000fe20000410000 */
[----:B------:R-:W-:Y:S01]  /*2d30*/  MUFU.RCP R82, R82 ;  /* 0x0000005200527308 */ /* 0x000fe20000001000 */
[----:B------:R-:W-:Y:S02]  /*2d40*/  SHF.L.U32 R60, R60, 0x10, RZ ;  /* 0x000000103c3c7819 */ /* 0x000fe400000006ff */
[----:B------:R-:W-:-:S05]  /*2d50*/  SHF.L.U32 R54, R54, 0x10, RZ ;  /* 0x0000001036367819 */ /* 0x000fca00000006ff */
[----:B------:R-:W-:Y:S01]  /*2d60*/  MUFU.EX2 R87, R87 ;  /* 0x0000005700577308 */ /* 0x000fe20000000800 */
[----:B------:R-:W-:Y:S01]  /*2d70*/  SHF.L.U32 R57, R57, 0x10, RZ ;  /* 0x0000001039397819 */ /* 0x000fe200000006ff */
[----:B------:R-:W-:Y:S01]  /*2d80*/  FMUL.FTZ R94, R60, -1.4426950216293334961 ;  /* 0xbfb8aa3b3c5e7820 */ /* 0x000fe20000410000 */
[----:B------:R-:W-:Y:S01]  /*2d90*/  FMUL.FTZ R90, R54, -1.4426950216293334961 ;  /* 0xbfb8aa3b365a7820 */ /* 0x000fe20000410000 */
[----:B------:R-:W-:-:S04]  /*2da0*/  SHF.L.U32 R59, R59, 0x10, RZ ;  /* 0x000000103b3b7819 */ /* 0x000fc800000006ff */
[----:B------:R-:W0:Y:S01]  /*2db0*/  MUFU.EX2 R89, R89 ;  /* 0x0000005900597308 */ /* 0x000e220000000800 */
[----:B------:R-:W-:Y:S01]  /*2dc0*/  FMUL.FTZ R92, R57, -1.4426950216293334961 ;  /* 0xbfb8aa3b395c7820 */ /* 0x000fe20000410000 */
[----:B------:R-:W-:Y:S01]  /*2dd0*/  SHF.L.U32 R68, R68, 0x10, RZ ;  /* 0x0000001044447819 */ /* 0x000fe200000006ff */
[----:B------:R-:W-:-:S05]  /*2de0*/  FMUL.FTZ R93, R59, -1.4426950216293334961 ;  /* 0xbfb8aa3b3b5d7820 */ /* 0x000fca0000410000 */
[----:B------:R-:W-:Y:S08]  /*2df0*/  MUFU.EX2 R94, R94 ;  /* 0x0000005e005e7308 */ /* 0x000ff00000000800 */
[----:B------:R-:W-:Y:S01]  /*2e00*/  MUFU.EX2 R90, R90 ;  /* 0x0000005a005a7308 */ /* 0x000fe20000000800 */
[----:B0-----:R-:W-:Y:S01]  /*2e10*/  FADD.FTZ R86, R89, 1 ;  /* 0x3f80000059567421 */ /* 0x001fe20000010000 */
[----:B------:R-:W-:-:S06]  /*2e20*/  SHF.L.U32 R70, R70, 0x10, RZ ;  /* 0x0000001046467819 */ /* 0x000fcc00000006ff */
[----:B------:R-:W-:Y:S01]  /*2e30*/  MUFU.EX2 R92, R92 ;  /* 0x0000005c005c7308 */ /* 0x000fe20000000800 */
[----:B--2---:R-:W-:Y:S04]  /*2e40*/  STS.U16 [R166], R40 ;  /* 0x00000028a6007388 */ /* 0x004fe80000000400 */
        /* <DEDUP_REMOVED lines=19> */
[----:B------:R-:W4:Y:S01]  /*2f80*/  LDS.U16 R55, [R133+0x6] ;  /* 0x0000060085377984 */ /* 0x000f220000000400 */
[----:B0-----:R0:W5:Y:S03]  /*2f90*/  MUFU.RCP R78, R2 ;  /* 0x00000002004e7308 */ /* 0x0011660000001000 */
[----:B------:R-:W4:Y:S04]  /*2fa0*/  LDS.U16 R72, [R133+0xa] ;  /* 0x00000a0085487984 */ /* 0x000f280000000400 */
[----:B------:R-:W4:Y:S01]  /*2fb0*/  LDS.U16 R71, [R133+0x8] ;  /* 0x0000080085477984 */ /* 0x000f220000000400 */
[----:B------:R5:W4:Y:S01]  /*2fc0*/  MUFU.RCP R77, R3 ;  /* 0x00000003004d7308 */ /* 0x000b220000001000 */
[----:B0-----:R-:W-:-:S02]  /*2fd0*/  FADD.FTZ R2, -R80, 1 ;  /* 0x3f80000050027421 */ /* 0x001fc40000010100 */
[----:B------:R-:W0:Y:S02]  /*2fe0*/  LDS.U16 R73, [R133+0xc] ;  /* 0x00000c0085497984 */ /* 0x000e240000000400 */
[----:B------:R-:W-:Y:S01]  /*2ff0*/  FFMA.FTZ R2, R47, R2, 1 ;  /* 0x3f8000002f027423 */ /* 0x000fe20000010002 */
[----:B-1----:R-:W-:-:S05]  /*3000*/  SHF.L.U32 R40, R40, 0x10, RZ ;  /* 0x0000001028287819 */ /* 0x002fca00000006ff */
[----:B-----5:R-:W-:Y:S01]  /*3010*/  FMUL.FTZ R3, R67, R40 ;  /* 0x0000002843037220 */ /* 0x020fe20000410000 */
[----:B--2---:R-:W-:-:S03]  /*3020*/  SHF.L.U32 R52, R52, 0x10, RZ ;  /* 0x0000001034347819 */ /* 0x004fc600000006ff */
[----:B------:R-:W-:-:S04]  /*3030*/  FMUL.FTZ R3, R80, R3 ;  /* 0x0000000350037220 */ /* 0x000fc80000410000 */
[----:B------:R-:W-:Y:S01]  /*3040*/  FMUL.FTZ R100, R3, R2 ;  /* 0x0000000203647220 */ /* 0x000fe20000410000 */
[----:B------:R-:W-:Y:S01]  /*3050*/  FADD.FTZ R2, -R78, 1 ;  /* 0x3f8000004e027421 */ /* 0x000fe20000010100 */
[----:B------:R-:W-:Y:S01]  /*3060*/  FMUL.FTZ R3, R69, R52 ;  /* 0x0000003445037220 */ /* 0x000fe20000410000 */
[----:B------:R-:W-:Y:S02]  /*3070*/  FADD.FTZ R79, R88, 1 ;  /* 0x3f800000584f7421 */ /* 0x000fe40000010000 */
[----:B------:R-:W-:Y:S01]  /*3080*/  FFMA.FTZ R2, R43, R2, 1 ;  /* 0x3f8000002b027423 */ /* 0x000fe20000010002 */
[----:B------:R-:W-:Y:S01]  /*3090*/  FMUL.FTZ R3, R78, R3 ;  /* 0x000000034e037220 */ /* 0x000fe20000410000 */
[----:B---3--:R-:W-:Y:S01]  /*30a0*/  SHF.L.U32 R53, R53, 0x10, RZ ;  /* 0x0000001035357819 */ /* 0x008fe200000006ff */
[----:B------:R-:W-:Y:S01]  /*30b0*/  FADD.FTZ R4, -R82, 1 ;  /* 0x3f80000052047421 */ /* 0x000fe20000010100 */
[----:B------:R-:W1:Y:S01]  /*30c0*/  MUFU.RCP R79, R79 ;  /* 0x0000004f004f7308 */ /* 0x000e620000001000 */
[----:B------:R-:W-:-:S02]  /*30d0*/  FMUL.FTZ R101, R3, R2 ;  /* 0x0000000203657220 */ /* 0x000fc40000410000 */
[----:B------:R-:W2:Y:S01]  /*30e0*/  LDS.U16 R2, [R133+0xe] ;  /* 0x00000e0085027984 */ /* 0x000ea20000000400 */
[----:B------:R-:W-:Y:S01]  /*30f0*/  FMUL.FTZ R5, R68, R53 ;  /* 0x0000003544057220 */ /* 0x000fe20000410000 */
[----:B------:R-:W-:Y:S01]  /*3100*/  FADD.FTZ R84, R87, 1 ;  /* 0x3f80000057547421 */ /* 0x000fe20000010000 */
[----:B------:R-:W-:Y:S01]  /*3110*/  FFMA.FTZ R4, R45, R4, 1 ;  /* 0x3f8000002d047423 */ /* 0x000fe20000010004 */
[----:B------:R-:W3:Y:S01]  /*3120*/  LDS.U16 R3, [R133+0x10] ;  /* 0x0000100085037984 */ /* 0x000ee20000000400 */
[----:B------:R-:W5:Y:S01]  /*3130*/  MUFU.EX2 R93, R93 ;  /* 0x0000005d005d7308 */ /* 0x000f620000000800 */
[----:B------:R-:W-:Y:S01]  /*3140*/  FMUL.FTZ R5, R82, R5 ;  /* 0x0000000552057220 */ /* 0x000fe20000410000 */
[----:B----4-:R-:W-:Y:S01]  /*3150*/  SHF.L.U32 R55, R55, 0x10, RZ ;  /* 0x0000001037377819 */ /* 0x010fe200000006ff */
[----:B------:R-:W-:Y:S01]  /*3160*/  FADD.FTZ R85, -R77, 1 ;  /* 0x3f8000004d557421 */ /* 0x000fe20000010100 */
[----:B------:R-:W-:Y:S01]  /*3170*/  SHF.L.U32 R75, R75, 0x10, RZ ;  /* 0x000000104b4b7819 */ /* 0x000fe200000006ff */
[----:B------:R-:W-:Y:S01]  /*3180*/  FMUL.FTZ R102, R5, R4 ;  /* 0x0000000405667220 */ /* 0x000fe20000410000 */
[----:B------:R-:W-:Y:S01]  /*3190*/  SHF.L.U32 R72, R72, 0x10, RZ ;  /* 0x0000001048487819 */ /* 0x000fe200000006ff */
[----:B------:R-:W4:Y:S01]  /*31a0*/  LDS.U16 R4, [R133+0x12] ;  /* 0x0000120085047984 */ /* 0x000f220000000400 */
[----:B------:R-:W0:Y:S01]  /*31b0*/  MUFU.RCP R84, R84 ;  /* 0x0000005400547308 */ /* 0x000e220000001000 */
[----:B------:R-:W-:Y:S01]  /*31c0*/  FMUL.FTZ R88, R70, R55 ;  /* 0x0000003746587220 */ /* 0x000fe20000410000 */
[----:B------:R-:W-:Y:S01]  /*31d0*/  FADD.FTZ R83, R91, 1 ;  /* 0x3f8000005b537421 */ /* 0x000fe20000010000 */
[----:B------:R-:W-:Y:S01]  /*31e0*/  FADD.FTZ R91, R94, 1 ;  /* 0x3f8000005e5b7421 */ /* 0x000fe20000010000 */
[----:B------:R-:W-:Y:S01]  /*31f0*/  FADD.FTZ R81, R90, 1 ;  /* 0x3f8000005a517421 */ /* 0x000fe20000010000 */
[----:B------:R-:W-:-:S03]  /*3200*/  FFMA.FTZ R85, R48, R85, 1 ;  /* 0x3f80000030557423 */ /* 0x000fc60000010055 */
[----:B------:R-:W2:Y:S01]  /*3210*/  MUFU.RCP R86, R86 ;  /* 0x0000005600567308 */ /* 0x000ea20000001000 */
[----:B------:R-:W-:Y:S01]  /*3220*/  FMUL.FTZ R88, R77, R88 ;  /* 0x000000584d587220 */ /* 0x000fe20000410000 */
[----:B------:R-:W-:Y:S01]  /*3230*/  FMUL.FTZ R94, R75, R72 ;  /* 0x000000484b5e7220 */ /* 0x000fe20000410000 */
[----:B-1----:R-:W-:Y:S01]  /*3240*/  FADD.FTZ R5, -R79, 1 ;  /* 0x3f8000004f057421 */ /* 0x002fe20000010100 */
[----:B------:R-:W-:Y:S01]  /*3250*/  SHF.L.U32 R63, R63, 0x10, RZ ;  /* 0x000000103f3f7819 */ /* 0x000fe200000006ff */
[----:B------:R-:W-:Y:S01]  /*3260*/  FADD.FTZ R90, R92, 1 ;  /* 0x3f8000005c5a7421 */ /* 0x000fe20000010000 */
[----:B------:R-:W-:Y:S01]  /*3270*/  FMUL.FTZ R103, R88, R85 ;  /* 0x0000005558677220 */ /* 0x000fe20000410000 */
[----:B------:R-:W-:Y:S01]  /*3280*/  FMUL.FTZ R94, R79, R94 ;  /* 0x0000005e4f5e7220 */ /* 0x000fe20000410000 */
[----:B-----5:R-:W-:Y:S01]  /*3290*/  FADD.FTZ R92, R93, 1 ;  /* 0x3f8000005d5c7421 */ /* 0x020fe20000010000 */
[----:B------:R-:W-:Y:S01]  /*32a0*/  SHF.L.U32 R76, R76, 0x10, RZ ;  /* 0x000000104c4c7819 */ /* 0x000fe200000006ff */
[----:B------:R-:W-:Y:S01]  /*32b0*/  FFMA.FTZ R85, R50, R5, 1 ;  /* 0x3f80000032557423 */ /* 0x000fe20000010005 */
[----:B------:R-:W-:Y:S01]  /*32c0*/  SHF.L.U32 R71, R71, 0x10, RZ ;  /* 0x0000001047477819 */ /* 0x000fe200000006ff */
[----:B------:R-:W1:Y:S01]  /*32d0*/  MUFU.RCP R81, R81 ;  /* 0x0000005100517308 */ /* 0x000e620000001000 */
[----:B------:R-:W5:Y:S01]  /*32e0*/  LDS.U16 R93, [R133+0x16] ;  /* 0x00001600855d7984 */ /* 0x000f620000000400 */
[----:B------:R-:W-:Y:S01]  /*32f0*/  FMUL.FTZ R96, R63, -1.4426950216293334961 ;  /* 0xbfb8aa3b3f607820 */ /* 0x000fe20000410000 */
[----:B------:R-:W-:Y:S01]  /*3300*/  SHF.L.U32 R74, R74, 0x10, RZ ;  /* 0x000000104a4a7819 */ /* 0x000fe200000006ff */
[----:B------:R-:W-:Y:S01]  /*3310*/  FMUL.FTZ R105, R94, R85 ;  /* 0x000000555e697220 */ /* 0x000fe20000410000 */
[----:B0-----:R-:W-:Y:S01]  /*3320*/  SHF.L.U32 R73, R73, 0x10, RZ ;  /* 0x0000001049497819 */ /* 0x001fe200000006ff */
[----:B------:R-:W-:Y:S01]  /*3330*/  FMUL.FTZ R5, R76, R71 ;  /* 0x000000474c057220 */ /* 0x000fe20000410000 */
[----:B------:R-:W0:Y:S01]  /*3340*/  LDS.U16 R94, [R133+0x18] ;  /* 0x00001800855e7984 */ /* 0x000e220000000400 */
[----:B------:R-:W-:Y:S01]  /*3350*/  FADD.FTZ R88, -R84, 1 ;  /* 0x3f80000054587421 */ /* 0x000fe20000010100 */
[----:B------:R-:W-:Y:S01]  /*3360*/  SHF.L.U32 R65, R65, 0x10, RZ ;  /* 0x0000001041417819 */ /* 0x000fe200000006ff */
[----:B------:R3:W4:Y:S01]  /*3370*/  MUFU.EX2 R98, R96 ;  /* 0x0000006000627308 */ /* 0x0007220000000800 */
[----:B------:R-:W-:Y:S01]  /*3380*/  FMUL.FTZ R87, R74, R73 ;  /* 0x000000494a577220 */ /* 0x000fe20000410000 */
[----:B------:R-:W-:Y:S01]  /*3390*/  FMUL.FTZ R5, R84, R5 ;  /* 0x0000000554057220 */ /* 0x000fe20000410000 */
[----:B------:R-:W-:Y:S01]  /*33a0*/  FFMA.FTZ R88, R49, R88, 1 ;  /* 0x3f80000031587423 */ /* 0x000fe20000010058 */
[----:B------:R-:W-:Y:S01]  /*33b0*/  FMUL.FTZ R97, R65, -1.4426950216293334961 ;  /* 0xbfb8aa3b41617820 */ /* 0x000fe20000410000 */
[C---:B--2---:R-:W-:Y:S01]  /*33c0*/  FMUL.FTZ R87, R86.reuse, R87 ;  /* 0x0000005756577220 */ /* 0x044fe20000410000 */
[----:B---3--:R-:W-:-:S02]  /*33d0*/  FADD.FTZ R96, -R86, 1 ;  /* 0x3f80000056607421 */ /* 0x008fc40000010100 */
[----:B------:R-:W2:Y:S01]  /*33e0*/  MUFU.RCP R90, R90 ;  /* 0x0000005a005a7308 */ /* 0x000ea20000001000 */
[----:B------:R-:W-:Y:S01]  /*33f0*/  FMUL.FTZ R104, R5, R88 ;  /* 0x0000005805687220 */ /* 0x000fe20000410000 */
[----:B------:R-:W-:Y:S01]  /*3400*/  FFMA.FTZ R96, R51, R96, 1 ;  /* 0x3f80000033607423 */ /* 0x000fe20000010060 */
[----:B------:R-:W3:Y:S01]  /*3410*/  LDS.U16 R5, [R133+0x14] ;  /* 0x0000140085057984 */ /* 0x000ee20000000400 */
[----:B------:R-:W-:Y:S01]  /*3420*/  FADD.FTZ R95, R95, 1 ;  /* 0x3f8000005f5f7421 */ /* 0x000fe20000010000 */
[----:B------:R-:W-:Y:S01]  /*3430*/  SHF.L.U32 R88, R61, 0x10, RZ ;  /* 0x000000103d587819 */ /* 0x000fe200000006ff */
[----:B------:R-:W-:Y:S02]  /*3440*/  FMUL.FTZ R106, R87, R96 ;  /* 0x00000060576a7220 */ /* 0x000fe40000410000 */
[----:B------:R-:W5:Y:S01]  /*3450*/  MUFU.EX2 R99, R97 ;  /* 0x0000006100637308 */ /* 0x000f620000000800 */
[----:B------:R-:W-:Y:S01]  /*3460*/  SHF.L.U32 R87, R58, 0x10, RZ ;  /* 0x000000103a577819 */ /* 0x000fe200000006ff */
[----:B-1----:R-:W-:Y:S01]  /*3470*/  FADD.FTZ R61, -R81, 1 ;  /* 0x3f800000513d7421 */ /* 0x002fe20000010100 */
[----:B------:R-:W-:-:S02]  /*3480*/  SHF.L.U32 R58, R2, 0x10, RZ ;  /* 0x00000010023a7819 */ /* 0x000fc400000006ff */
[----:B------:R-:W1:Y:S03]  /*3490*/  LDS.U16 R2, [R133+0x1c] ;  /* 0x00001c0085027984 */ /* 0x000e660000000400 */
[----:B------:R-:W0:Y:S01]  /*34a0*/  MUFU.RCP R83, R83 ;  /* 0x0000005300537308 */ /* 0x000e220000001000 */
[----:B------:R-:W-:Y:S01]  /*34b0*/  FFMA.FTZ R89, R54, R61, 1 ;  /* 0x3f80000036597423 */ /* 0x000fe2000001003d */
[----:B------:R-:W-:Y:S02]  /*34c0*/  SHF.L.U32 R61, R3, 0x10, RZ ;  /* 0x00000010033d7819 */ /* 0x000fe400000006ff */
[----:B------:R-:W-:Y:S04]  /*34d0*/  LDS.U16 R3, [R133+0x1e] ;  /* 0x00001e0085037984 */ /* 0x000fe80000000400 */
[----:B------:R2:W-:Y:S01]  /*34e0*/  MUFU.RCP R97, R95 ;  /* 0x0000005f00617308 */ /* 0x0005e20000001000 */
[----:B------:R-:W-:Y:S01]  /*34f0*/  SHF.L.U32 R85, R64, 0x10, RZ ;  /* 0x0000001040557819 */ /* 0x000fe200000006ff */
[----:B----4-:R-:W-:Y:S01]  /*3500*/  FADD.FTZ R96, R98, 1 ;  /* 0x3f80000062607421 */ /* 0x010fe20000010000 */
[----:B--2---:R-:W2:Y:S05]  /*3510*/  LDS.U16 R95, [R133+0x1a] ;  /* 0x00001a00855f7984 */ /* 0x004eaa0000000400 */
[----:B------:R-:W4:Y:S01]  /*3520*/  MUFU.RCP R91, R91 ;  /* 0x0000005b005b7308 */ /* 0x000f220000001000 */
[----:B------:R-:W-:Y:S01]  /*3530*/  SHF.L.U32 R64, R4, 0x10, RZ ;  /* 0x0000001004407819 */ /* 0x000fe200000006ff */
[----:B------:R-:W-:Y:S01]  /*3540*/  FADD.FTZ R98, -R90, 1 ;  /* 0x3f8000005a627421 */ /* 0x000fe20000010100 */
[----:B------:R-:W-:Y:S01]  /*3550*/  FMUL.FTZ R4, R85, R58 ;  /* 0x0000003a55047220 */ /* 0x000fe20000410000 */
[----:B-----5:R-:W-:Y:S01]  /*3560*/  FADD.FTZ R112, R99, 1 ;  /* 0x3f80000063707421 */ /* 0x020fe20000010000 */
[----:B0-----:R-:W-:Y:S01]  /*3570*/  FADD.FTZ R99, -R83, 1 ;  /* 0x3f80000053637421 */ /* 0x001fe20000010100 */
[----:B------:R-:W-:Y:S01]  /*3580*/  FFMA.FTZ R110, R57, R98, 1 ;  /* 0x3f800000396e7423 */ /* 0x000fe20000010062 */
[----:B------:R-:W-:Y:S01]  /*3590*/  FMUL.FTZ R107, R87, R64 ;  /* 0x00000040576b7220 */ /* 0x000fe20000410000 */
[----:B------:R-:W-:Y:S01]  /*35a0*/  FMUL.FTZ R98, R88, R61 ;  /* 0x0000003d58627220 */ /* 0x000fe20000410000 */
[----:B------:R-:W-:Y:S01]  /*35b0*/  FMUL.FTZ R4, R81, R4 ;  /* 0x0000000451047220 */ /* 0x000fe20000410000 */
[----:B------:R-:W0:Y:S01]  /*35c0*/  MUFU.RCP R96, R96 ;  /* 0x0000006000607308 */ /* 0x000e220000001000 */
[----:B------:R-:W-:Y:S01]  /*35d0*/  FFMA.FTZ R108, R56, R99, 1 ;  /* 0x3f800000386c7423 */ /* 0x000fe20000010063 */
[----:B------:R-:W-:Y:S01]  /*35e0*/  FMUL.FTZ R109, R90, R107 ;  /* 0x0000006b5a6d7220 */ /* 0x000fe20000410000 */
[----:B------:R-:W-:Y:S01]  /*35f0*/  FMUL.FTZ R99, R83, R98 ;  /* 0x0000006253637220 */ /* 0x000fe20000410000 */
[----:B------:R-:W-:Y:S01]  /*3600*/  FMUL.FTZ R107, R4, R89 ;  /* 0x00000059046b7220 */ /* 0x000fe20000410000 */
[----:B------:R-:W-:-:S02]  /*3610*/  SHF.L.U32 R239, R42, 0x10, RZ ;  /* 0x000000102aef7819 */ /* 0x000fc400000006ff */
[----:B------:R-:W-:Y:S02]  /*3620*/  SHF.L.U32 R89, R44, 0x10, RZ ;  /* 0x000000102c597819 */ /* 0x000fe400000006ff */
[----:B------:R-:W-:Y:S01]  /*3630*/  SHF.L.U32 R42, R93, 0x10, RZ ;  /* 0x000000105d2a7819 */ /* 0x000fe200000006ff */
[----:B------:R-:W5:Y:S01]  /*3640*/  MUFU.RCP R92, R92 ;  /* 0x0000005c005c7308 */ /* 0x000f620000001000 */
[----:B------:R-:W-:Y:S01]  /*3650*/  FMUL.FTZ R108, R99, R108 ;  /* 0x0000006c636c7220 */ /* 0x000fe20000410000 */
[----:B------:R-:W-:Y:S01]  /*3660*/  FADD.FTZ R99, R111, 1 ;  /* 0x3f8000006f637421 */ /* 0x000fe20000010000 */
[----:B------:R-:W-:Y:S01]  /*3670*/  SHF.L.U32 R44, R94, 0x10, RZ ;  /* 0x000000105e2c7819 */ /* 0x000fe200000006ff */
[----:B----4-:R-:W-:Y:S01]  /*3680*/  FADD.FTZ R111, -R91, 1 ;  /* 0x3f8000005b6f7421 */ /* 0x010fe20000010100 */
[----:B------:R-:W-:-:S03]  /*3690*/  FMUL.FTZ R94, R89, R42 ;  /* 0x0000002a595e7220 */ /* 0x000fc60000410000 */
[----:B------:R4:W2:Y:S01]  /*36a0*/  MUFU.RCP R98, R112 ;  /* 0x0000007000627308 */ /* 0x0008a20000001000 */
[----:B------:R-:W-:Y:S01]  /*36b0*/  FFMA.FTZ R111, R60, R111, 1 ;  /* 0x3f8000003c6f7423 */ /* 0x000fe2000001006f */
[----:B------:R-:W-:Y:S01]  /*36c0*/  FMUL.FTZ R94, R91, R94 ;  /* 0x0000005e5b5e7220 */ /* 0x000fe20000410000 */
[----:B------:R-:W-:Y:S02]  /*36d0*/  SHF.L.U32 R238, R41, 0x10, RZ ;  /* 0x0000001029ee7819 */ /* 0x000fe400000006ff */
[----:B------:R-:W-:Y:S01]  /*36e0*/  SHF.L.U32 R46, R46, 0x10, RZ ;  /* 0x000000102e2e7819 */ /* 0x000fe200000006ff */
[----:B------:R-:W-:Y:S02]  /*36f0*/  FMUL.FTZ R111, R94, R111 ;  /* 0x0000006f5e6f7220 */ /* 0x000fe40000410000 */
[----:B------:R-:W2:Y:S01]  /*3700*/  MUFU.RCP R99, R99 ;  /* 0x0000006300637308 */ /* 0x000ea20000001000 */
[----:B---3--:R-:W-:Y:S01]  /*3710*/  SHF.L.U32 R41, R5, 0x10, RZ ;  /* 0x0000001005297819 */ /* 0x008fe200000006ff */
[----:B0-----:R-:W-:Y:S01]  /*3720*/  FADD.FTZ R94, -R96, 1 ;  /* 0x3f800000605e7421 */ /* 0x001fe20000010100 */
[----:B-----5:R-:W-:Y:S01]  /*3730*/  FADD.FTZ R4, -R92, 1 ;  /* 0x3f8000005c047421 */ /* 0x020fe20000010100 */
[----:B------:R-:W-:-:S02]  /*3740*/  SHF.L.U32 R237, R7, 0x10, RZ ;  /* 0x0000001007ed7819 */ /* 0x000fc400000006ff */
[----:B----4-:R-:W-:Y:S01]  /*3750*/  FFMA.FTZ R112, R63, R94, 1 ;  /* 0x3f8000003f707423 */ /* 0x010fe2000001005e */
[----:B------:R-:W-:Y:S01]  /*3760*/  FMUL.FTZ R5, R46, R41 ;  /* 0x000000292e057220 */ /* 0x000fe20000410000 */
[----:B-1----:R-:W-:Y:S01]  /*3770*/  SHF.L.U32 R94, R2, 0x10, RZ ;  /* 0x00000010025e7819 */ /* 0x002fe200000006ff */
[----:B------:R-:W0:Y:S01]  /*3780*/  S2UR UR9, SR_CgaCtaId ;  /* 0x00000000000979c3 */ /* 0x000e220000008800 */
[----:B--2---:R-:W-:Y:S01]  /*3790*/  SHF.L.U32 R93, R95, 0x10, RZ ;  /* 0x000000105f5d7819 */ /* 0x004fe200000006ff */
[----:B------:R-:W-:Y:S01]  /*37a0*/  FFMA.FTZ R4, R59, R4, 1 ;  /* 0x3f8000003b047423 */ /* 0x000fe20000010004 */
[----:B------:R-:W-:Y:S01]  /*37b0*/  FMUL.FTZ R5, R92, R5 ;  /* 0x000000055c057220 */ /* 0x000fe20000410000 */
[----:B------:R-:W-:Y:S01]  /*37c0*/  SHF.L.U32 R236, R6, 0x10, RZ ;  /* 0x0000001006ec7819 */ /* 0x000fe200000006ff */
[----:B------:R-:W-:Y:S01]  /*37d0*/  FADD.FTZ R2, -R98, 1 ;  /* 0x3f80000062027421 */ /* 0x000fe20000010100 */
[----:B------:R-:W-:Y:S01]  /*37e0*/  SHF.L.U32 R95, R3, 0x10, RZ ;  /* 0x00000010035f7819 */ /* 0x000fe200000006ff */
[----:B------:R-:W-:Y:S01]  /*37f0*/  FMUL.FTZ R3, R237, R94 ;  /* 0x0000005eed037220 */ /* 0x000fe20000410000 */
[----:B------:R-:W-:Y:S01]  /*3800*/  FMUL.FTZ R109, R109, R110 ;  /* 0x0000006e6d6d7220 */ /* 0x000fe20000410000 */
[----:B------:R-:W-:Y:S01]  /*3810*/  FMUL.FTZ R4, R5, R4 ;  /* 0x0000000405047220 */ /* 0x000fe20000410000 */
[----:B------:R-:W-:Y:S01]  /*3820*/  FADD.FTZ R113, -R97, 1 ;  /* 0x3f80000061717421 */ /* 0x000fe20000010100 */
[----:B------:R-:W-:Y:S01]  /*3830*/  FMUL.FTZ R110, R239, R44 ;  /* 0x0000002cef6e7220 */ /* 0x000fe20000410000 */
[----:B------:R-:W-:Y:S01]  /*3840*/  FMUL.FTZ R5, R238, R93 ;  /* 0x0000005dee057220 */ /* 0x000fe20000410000 */
[----:B------:R-:W-:Y:S01]  /*3850*/  FADD.FTZ R7, -R99, 1 ;  /* 0x3f80000063077421 */ /* 0x000fe20000010100 */
[----:B------:R-:W-:Y:S01]  /*3860*/  FFMA.FTZ R2, R65, R2, 1 ;  /* 0x3f80000041027423 */ /* 0x000fe20000010002 */
[----:B------:R-:W-:Y:S01]  /*3870*/  FMUL.FTZ R6, R236, R95 ;  /* 0x0000005fec067220 */ /* 0x000fe20000410000 */
[----:B------:R-:W-:Y:S01]  /*3880*/  FMUL.FTZ R3, R98, R3 ;  /* 0x0000000362037220 */ /* 0x000fe20000410000 */
[----:B------:R-:W-:Y:S01]  /*3890*/  F2FP.BF16.F32.PACK_AB R100, R101, R100 ;  /* 0x000000646564723e */ /* 0x000fe200000010ff */
[----:B------:R-:W-:Y:S01]  /*38a0*/  BAR.SYNC.DEFER_BLOCKING 0x0 ;  /* 0x0000000000007b1d */ /* 0x000fe20000010000 */
[----:B------:R-:W-:Y:S01]  /*38b0*/  FFMA.FTZ R113, R62, R113, 1 ;  /* 0x3f8000003e717423 */ /* 0x000fe20000010071 */
[----:B------:R-:W-:Y:S01]  /*38c0*/  FMUL.FTZ R110, R97, R110 ;  /* 0x0000006e616e7220 */ /* 0x000fe20000410000 */
[----:B------:R-:W-:Y:S01]  /*38d0*/  FMUL.FTZ R5, R96, R5 ;  /* 0x0000000560057220 */ /* 0x000fe20000410000 */
[----:B------:R-:W-:Y:S01]  /*38e0*/  FFMA.FTZ R7, R66, R7, 1 ;  /* 0x3f80000042077423 */ /* 0x000fe20000010007 */
[----:B------:R-:W-:Y:S01]  /*38f0*/  FMUL.FTZ R6, R99, R6 ;  /* 0x0000000663067220 */ /* 0x000fe20000410000 */
[----:B------:R-:W-:Y:S01]  /*3900*/  FMUL.FTZ R2, R3, R2 ;  /* 0x0000000203027220 */ /* 0x000fe20000410000 */
[----:B------:R-:W-:Y:S01]  /*3910*/  PRMT R3, R100, 0x7632, R3 ;  /* 0x0000763264037816 */ /* 0x000fe20000000003 */
[----:B------:R-:W-:Y:S01]  /*3920*/  FMUL.FTZ R110, R110, R113 ;  /* 0x000000716e6e7220 */ /* 0x000fe20000410000 */
[----:B------:R-:W-:Y:S01]  /*3930*/  F2FP.BF16.F32.PACK_AB R102, R103, R102 ;  /* 0x000000666766723e */ /* 0x000fe200000010ff */
[----:B------:R-:W-:Y:S01]  /*3940*/  FMUL.FTZ R5, R5, R112 ;  /* 0x0000007005057220 */ /* 0x000fe20000410000 */
[----:B------:R-:W-:Y:S01]  /*3950*/  F2FP.BF16.F32.PACK_AB R106, R107, R106 ;  /* 0x0000006a6b6a723e */ /* 0x000fe200000010ff */
[----:B------:R-:W-:Y:S01]  /*3960*/  FMUL.FTZ R7, R6, R7 ;  /* 0x0000000706077220 */ /* 0x000fe20000410000 */
[----:B------:R-:W-:-:S02]  /*3970*/  PRMT R6, R102, 0x7632, R6 ;  /* 0x0000763266067816 */ /* 0x000fc40000000006 */
[----:B------:R-:W-:Y:S01]  /*3980*/  ISETP.NE.AND P6, PT, R135, RZ, PT ;  /* 0x000000ff8700720c */ /* 0x000fe20003fc5270 */
[----:B------:R-:W-:Y:S01]  /*3990*/  UMOV UR8, 0x400 ;  /* 0x0000040000087882 */ /* 0x000fe20000000000 */
[----:B------:R-:W-:Y:S02]  /*39a0*/  F2FP.BF16.F32.PACK_AB R104, R105, R104 ;  /* 0x000000686968723e */ /* 0x000fe400000010ff */
[----:B------:R-:W-:Y:S02]  /*39b0*/  F2FP.BF16.F32.PACK_AB R108, R109, R108 ;  /* 0x0000006c6d6c723e */ /* 0x000fe400000010ff */
[----:B------:R-:W-:Y:S01]  /*39c0*/  F2FP.BF16.F32.PACK_AB R4, R111, R4 ;  /* 0x000000046f04723e */ /* 0x000fe200000010ff */
[----:B------:R1:W-:Y:S01]  /*39d0*/  STS.U16 [R133+0x2], R3 ;  /* 0x0000020385007388 */ /* 0x0003e20000000400 */
[----:B------:R-:W-:Y:S02]  /*39e0*/  F2FP.BF16.F32.PACK_AB R5, R5, R110 ;  /* 0x0000006e0505723e */ /* 0x000fe400000010ff */
[----:B------:R-:W-:Y:S01]  /*39f0*/  F2FP.BF16.F32.PACK_AB R2, R7, R2 ;  /* 0x000000020702723e */ /* 0x000fe200000010ff */
[----:B------:R2:W-:Y:S01]  /*3a00*/  STS.U16 [R133], R100 ;  /* 0x0000006485007388 */ /* 0x0005e20000000400 */
[----:B0-----:R-:W-:Y:S01]  /*3a10*/  ULEA UR8, UR9, UR8, 0x18 ;  /* 0x0000000809087291 */ /* 0x001fe2000f8ec03f */
[----:B-1----:R-:W-:-:S02]  /*3a20*/  PRMT R3, R106, 0x7632, R3 ;  /* 0x000076326a037816 */ /* 0x002fc40000000003 */
[----:B------:R0:W-:Y:S01]  /*3a30*/  STS.U16 [R133+0x6], R6 ;  /* 0x0000060685007388 */ /* 0x0001e20000000400 */
[----:B------:R-:W-:Y:S02]  /*3a40*/  PRMT R101, R104, 0x7632, R101 ;  /* 0x0000763268657816 */ /* 0x000fe40000000065 */
[----:B--2---:R-:W-:Y:S01]  /*3a50*/  PRMT R100, R108, 0x7632, R100 ;  /* 0x000076326c647816 */ /* 0x004fe20000000064 */
[----:B------:R1:W-:Y:S01]  /*3a60*/  STS.U16 [R133+0xe], R3 ;  /* 0x00000e0385007388 */ /* 0x0003e20000000400 */
[----:B------:R-:W-:-:S03]  /*3a70*/  PRMT R7, R5, 0x7632, R7 ;  /* 0x0000763205077816 */ /* 0x000fc60000000007 */
[----:B------:R2:W-:Y:S01]  /*3a80*/  STS.U16 [R133+0x14], R4 ;  /* 0x0000140485007388 */ /* 0x0005e20000000400 */
[----:B0-----:R-:W-:Y:S02]  /*3a90*/  PRMT R6, R4, 0x7632, R6 ;  /* 0x0000763204067816 */ /* 0x001fe40000000006 */
[----:B-1----:R-:W-:Y:S01]  /*3aa0*/  PRMT R3, R2, 0x7632, R3 ;  /* 0x0000763202037816 */ /* 0x002fe20000000003 */
[----:B------:R-:W-:Y:S01]  /*3ab0*/  STS.U16 [R133+0x4], R102 ;  /* 0x0000046685007388 */ /* 0x000fe20000000400 */
[----:B--2---:R-:W-:-:S03]  /*3ac0*/  MOV R4, UR44 ;  /* 0x0000002c00047c02 */ /* 0x004fc60008000f00 */
        /* <DEDUP_REMOVED lines=28> */
[----:B------:R-:W-:Y:S01]  /*3c90*/  MOV R130, UR8 ;  /* 0x0000000800827c02 */ /* 0x000fe20008000f00 */
[----:B------:R-:W-:Y:S06]  /*3ca0*/  BAR.SYNC.DEFER_BLOCKING 0x0 ;  /* 0x0000000000007b1d */ /* 0x000fec0000010000 */
[----:B------:R-:W-:Y:S04]  /*3cb0*/  STL [R1+0x9c], R165 ;  /* 0x00009ca501007387 */ /* 0x000fe80000100800 */
[----:B------:R-:W-:Y:S04]  /*3cc0*/  STL [R1+0x98], R164 ;  /* 0x000098a401007387 */ /* 0x000fe80000100800 */
[----:B------:R-:W0:Y:S04]  /*3cd0*/  LDS R139, [R130+0x1080] ;  /* 0x00108000828b7984 */ /* 0x000e280000000800 */
[----:B------:R1:W-:Y:S04]  /*3ce0*/  STL [R1+0x94], R163 ;  /* 0x000094a301007387 */ /* 0x0003e80000100800 */
        /* <DEDUP_REMOVED lines=25> */
[----:B------:R1:W-:Y:S01]  /*3e80*/  STL [R1+0x28], R122 ;  /* 0x0000287a01007387 */ /* 0x0003e20000100800 */
[C---:B0-----:R-:W-:Y:S01]  /*3e90*/  ISETP.GE.AND P0, PT, R20.reuse, R139, PT ;  /* 0x0000008b1400720c */ /* 0x041fe20003f06270 */
[----:B------:R-:W-:Y:S01]  /*3ea0*/  UIMAD UR26, UR17, UR24, URZ ;  /* 0x00000018111a72a4 */ /* 0x000fe2000f8e023f */
[----:B------:R-:W-:Y:S01]  /*3eb0*/  IADD3 R2, P1, R20, UR30, RZ ;  /* 0x0000001e14027c10 */ /* 0x000fe2000ff3e0ff */
[----:B------:R-:W-:-:S02]  /*3ec0*/  UIMAD.WIDE.U32 UR8, UR11, UR24, URZ ;  /* 0x000000180b0872a5 */ /* 0x000fc4000f8e003f */
[----:B------:R-:W-:Y:S01]  /*3ed0*/  UIMAD UR25, UR11, UR25, UR26 ;  /* 0x000000190b1972a4 */ /* 0x000fe2000f8e021a */
[----:B------:R-:W-:Y:S01]  /*3ee0*/  IADD3.X R3, R21, UR31, RZ, P1, !PT ;  /* 0x0000001f15037c10 */ /* 0x000fe20008ffe4ff */
[----:B------:R-:W-:Y:S02]  /*3ef0*/  BSSY B0, `(.L_x_799) ;  /* 0x0000010000007945 */ /* 0x000fe40003800000 */
[----:B------:R-:W-:-:S04]  /*3f00*/  UIADD3 UR26, UR9, UR25, URZ ;  /* 0x00000019091a7290 */ /* 0x000fc8000fffe03f */
[----:B-1----:R-:W-:Y:S08]  /*3f10*/  @P0 BRA `(.L_x_800) ;  /* 0x0000000000340947 */ /* 0x002ff00003800000 */
        /* <DEDUP_REMOVED lines=13> */
.L_x_800:
[----:B------:R-:W-:Y:S05]  /*3ff0*/  BSYNC B0 ;  /* 0x0000000000007941 */ /* 0x000fea0003800000 */
.L_x_799:
[----:B------:R-:W-:Y:S01]  /*4000*/  ULDC.64 UR24, c[0x0][0x3a0] ;  /* 0x0000e80000187ab9 */ /* 0x000fe20000000a00 */
[----:B------:R-:W-:Y:S01]  /*4010*/  UMOV UR9, UR26 ;  /* 0x0000001a00097c82 */ /* 0x000fe20008000000 */
[-C--:B------:R-:W-:Y:S01]  /*4020*/  ISETP.GE.AND P0, PT, R23, R139.reuse, PT ;  /* 0x0000008b1700720c */ /* 0x080fe20003f06270 */
[----:B------:R-:W-:Y:S01]  /*4030*/  UIMAD.WIDE.U32 UR8, UR10, UR24, UR8 ;  /* 0x000000180a0872a5 */ /* 0x000fe2000f8e0008 */
[-C--:B------:R-:W-:Y:S01]  /*4040*/  ISETP.GE.AND P2, PT, R0, R139.reuse, PT ;  /* 0x0000008b0000720c */ /* 0x080fe20003f46270 */
[----:B------:R-:W-:Y:S01]  /*4050*/  UIMAD UR24, UR7, UR24, URZ ;  /* 0x00000018071872a4 */ /* 0x000fe2000f8e023f */
[----:B------:R-:W-:Y:S01]  /*4060*/  ISETP.GE.AND P3, PT, R10, R139, PT ;  /* 0x0000008b0a00720c */ /* 0x000fe20003f66270 */
[----:B------:R-:W-:Y:S01]  /*4070*/  UIADD3 UR26, UP0, UR19, UR8, URZ ;  /* 0x00000008131a7290 */ /* 0x000fe2000ff1e03f */
[----:B------:R-:W-:Y:S01]  /*4080*/  FMUL.FTZ R47, R47, R80 ;  /* 0x000000502f2f7220 */ /* 0x000fe20000410000 */
[----:B------:R-:W-:Y:S01]  /*4090*/  UIMAD UR8, UR10, UR25, UR24 ;  /* 0x000000190a0872a4 */ /* 0x000fe2000f8e0218 */
[----:B------:R-:W-:Y:S01]  /*40a0*/  FMUL.FTZ R43, R43, R78 ;  /* 0x0000004e2b2b7220 */ /* 0x000fe20000410000 */
[----:B------:R-:W-:Y:S01]  /*40b0*/  FMUL.FTZ R45, R45, R82 ;  /* 0x000000522d2d7220 */ /* 0x000fe20000410000 */
[----:B------:R-:W-:Y:S01]  /*40c0*/  ULDC.64 UR24, c[0x0][0x3e8] ;  /* 0x0000fa0000187ab9 */ /* 0x000fe20000000a00 */
[----:B------:R-:W-:Y:S01]  /*40d0*/  UIADD3.X UR8, UR18, UR8, UR9, UP0, !UPT ;  /* 0x0000000812087290 */ /* 0x000fe200087fe409 */
[----:B------:R-:W-:Y:S01]  /*40e0*/  LEA R4, P1, R20, UR24, 0x1 ;  /* 0x0000001814047c11 */ /* 0x000fe2000f8208ff */
[----:B------:R-:W-:Y:S01]  /*40f0*/  FMUL.FTZ R48, R48, R77 ;  /* 0x0000004d30307220 */ /* 0x000fe20000410000 */
[----:B0-----:R-:W-:Y:S01]  /*4100*/  MOV R6, UR26 ;  /* 0x0000001a00067c02 */ /* 0x001fe20008000f00 */
[----:B------:R-:W-:Y:S01]  /*4110*/  FMUL.FTZ R49, R49, R84 ;  /* 0x0000005431317220 */ /* 0x000fe20000410000 */
[----:B------:R-:W-:Y:S01]  /*4120*/  LEA.HI.X R5, R20, UR25, R21, 0x1, P1 ;  /* 0x0000001914057c11 */ /* 0x000fe200088f0c15 */
[----:B------:R-:W-:Y:S01]  /*4130*/  FMUL.FTZ R67, R67, R47 ;  /* 0x0000002f43437220 */ /* 0x000fe20000410000 */
[----:B------:R-:W-:Y:S01]  /*4140*/  LEA R4, P1, R6, R4, 0x1 ;  /* 0x0000000406047211 */ /* 0x000fe200078208ff */
[----:B------:R-:W-:Y:S01]  /*4150*/  FMUL.FTZ R50, R50, R79 ;  /* 0x0000004f32327220 */ /* 0x000fe20000410000 */
[----:B------:R-:W-:Y:S01]  /*4160*/  MOV R7, UR8 ;  /* 0x0000000800077c02 */ /* 0x000fe20008000f00 */
[----:B------:R-:W-:Y:S01]  /*4170*/  FMUL.FTZ R69, R69, R43 ;  /* 0x0000002b45457220 */ /* 0x000fe20000410000 */
[----:B------:R-:W-:Y:S01]  /*4180*/  FMUL.FTZ R56, R56, R83 ;  /* 0x0000005338387220 */ /* 0x000fe20000410000 */
[----:B------:R-:W-:Y:S01]  /*4190*/  FMUL.FTZ R68, R68, R45 ;  /* 0x0000002d44447220 */ /* 0x000fe20000410000 */
[----:B------:R-:W-:Y:S01]  /*41a0*/  LEA.HI.X R5, R6, R5, R7, 0x1, P1 ;  /* 0x0000000506057211 */ /* 0x000fe200008f0c07 */
[----:B------:R-:W-:Y:S01]  /*41b0*/  FMUL.FTZ R57, R57, R90 ;  /* 0x0000005a39397220 */ /* 0x000fe20000410000 */
        /* <DEDUP_REMOVED lines=10> */
[-C--:B------:R-:W-:Y:S01]  /*4260*/  ISETP.GE.AND P4, PT, R11, R139.reuse, PT ;  /* 0x0000008b0b00720c */ /* 0x080fe20003f86270 */
[----:B------:R-:W-:Y:S01]  /*4270*/  @!P3 STG.E.U16 desc[UR20][R4.64+-0xe80], R113 ;  /* 0xfff180710400b986 */ /* 0x000fe2000c101514 */
[-C--:B------:R-:W-:Y:S01]  /*4280*/  ISETP.GE.AND P3, PT, R19, R139.reuse, PT ;  /* 0x0000008b1300720c */ /* 0x080fe20003f66270 */
[----:B------:R-:W-:Y:S01]  /*4290*/  FMUL.FTZ R88, R88, R56 ;  /* 0x0000003858587220 */ /* 0x000fe20000410000 */
[-C--:B------:R-:W-:Y:S01]  /*42a0*/  ISETP.GE.AND P5, PT, R12, R139.reuse, PT ;  /* 0x0000008b0c00720c */ /* 0x080fe20003fa6270 */
[----:B------:R-:W-:Y:S01]  /*42b0*/  @!P1 STG.E.U16 desc[UR20][R4.64+-0xf00], R109 ;  /* 0xfff1006d04009986 */ /* 0x000fe2000c101514 */
[----:B------:R-:W-:Y:S01]  /*42c0*/  ISETP.GE.AND P1, PT, R14, R139, PT ;  /* 0x0000008b0e00720c */ /* 0x000fe20003f26270 */
[----:B------:R-:W-:Y:S01]  /*42d0*/  FMUL.FTZ R87, R87, R57 ;  /* 0x0000003957577220 */ /* 0x000fe20000410000 */
[----:B------:R-:W-:Y:S01]  /*42e0*/  FMUL.FTZ R46, R46, R59 ;  /* 0x0000003b2e2e7220 */ /* 0x000fe20000410000 */
[----:B------:R-:W-:Y:S01]  /*42f0*/  @!P0 STG.E.U16 desc[UR20][R4.64+-0xec0], R111 ;  /* 0xfff1406f04008986 */ /* 0x000fe2000c101514 */
[-C--:B------:R-:W-:Y:S01]  /*4300*/  ISETP.GE.AND P0, PT, R15, R139.reuse, PT ;  /* 0x0000008b0f00720c */ /* 0x080fe20003f06270 */
[----:B------:R-:W-:Y:S01]  /*4310*/  FMUL.FTZ R89, R89, R60 ;  /* 0x0000003c59597220 */ /* 0x000fe20000410000 */
[----:B------:R-:W-:Y:S01]  /*4320*/  ULDC.64 UR26, c[0x0][0x320] ;  /* 0x0000c800001a7ab9 */ /* 0x000fe20000000a00 */
[----:B------:R0:W-:Y:S01]  /*4330*/  @!P2 STG.E.U16 desc[UR20][R4.64+-0xdc0], R119 ;  /* 0xfff240770400a986 */ /* 0x0001e2000c101514 */
[----:B------:R-:W-:Y:S01]  /*4340*/  ISETP.GE.AND P2, PT, R22, R139, PT ;  /* 0x0000008b1600720c */ /* 0x000fe20003f46270 */
[----:B------:R-:W-:Y:S01]  /*4350*/  FMUL.FTZ R51, R51, R86 ;  /* 0x0000005633337220 */ /* 0x000fe20000410000 */
[----:B------:R-:W-:Y:S01]  /*4360*/  SHF.L.U32 R39, R39, 0x10, RZ ;  /* 0x0000001027277819 */ /* 0x000fe200000006ff */
[----:B------:R-:W-:Y:S01]  /*4370*/  STL [R1+0x24], R67 ;  /* 0x0000244301007387 */ /* 0x000fe20000100800 */
[----:B------:R-:W-:Y:S01]  /*4380*/  SHF.L.U32 R38, R38, 0x10, RZ ;  /* 0x0000001026267819 */ /* 0x000fe200000006ff */
        /* <DEDUP_REMOVED lines=20> */
[----:B------:R-:W-:Y:S01]  /*44d0*/  FADD.FTZ R128, R38, UR5 ;  /* 0x0000000526807e21 */ /* 0x000fe20008010000 */
        /* <DEDUP_REMOVED lines=8> */
[----:B------:R-:W-:Y:S01]  /*4560*/  FADD.FTZ R120, R32, UR5 ;  /* 0x0000000520787e21 */ /* 0x000fe20008010000 */
[----:B------:R-:W-:Y:S01]  /*4570*/  STL [R1+0x4], R46 ;  /* 0x0000042e01007387 */ /* 0x000fe20000100800 */
[----:B0-----:R-:W-:Y:S01]  /*4580*/  FADD.FTZ R119, R31, UR5 ;  /* 0x000000051f777e21 */ /* 0x001fe20008010000 */
[----:B------:R-:W-:Y:S01]  /*4590*/  FADD.FTZ R118, R30, UR5 ;  /* 0x000000051e767e21 */ /* 0x000fe20008010000 */
[----:B------:R-:W-:Y:S01]  /*45a0*/  FADD.FTZ R116, R28, UR5 ;  /* 0x000000051c747e21 */ /* 0x000fe20008010000 */
[----:B------:R-:W-:Y:S01]  /*45b0*/  @!P0 STG.E.U16 desc[UR20][R4.64+-0xd40], R123 ;  /* 0xfff2c07b04008986 */ /* 0x000fe2000c101514 */
[----:B------:R-:W-:Y:S01]  /*45c0*/  ISETP.NE.U32.AND P0, PT, RZ, UR26, PT ;  /* 0x0000001aff007c0c */ /* 0x000fe2000bf05070 */
[----:B------:R-:W-:Y:S01]  /*45d0*/  FADD.FTZ R114, R26, UR5 ;  /* 0x000000051a727e21 */ /* 0x000fe20008010000 */
[----:B------:R-:W-:Y:S01]  /*45e0*/  FADD.FTZ R113, R25, UR5 ;  /* 0x0000000519717e21 */ /* 0x000fe20008010000 */
[----:B------:R-:W-:Y:S01]  /*45f0*/  @!P2 STG.E.U16 desc[UR20][R4.64+-0xfc0], R103 ;  /* 0xfff040670400a986 */ /* 0x000fe2000c101514 */
[----:B------:R-:W-:Y:S01]  /*4600*/  ISETP.NE.AND.EX P0, PT, RZ, UR27, PT, P0 ;  /* 0x0000001bff007c0c */ /* 0x000fe2000bf05300 */
[----:B------:R-:W-:Y:S01]  /*4610*/  FADD.FTZ R112, R24, UR5 ;  /* 0x0000000518707e21 */ /* 0x000fe20008010000 */
[----:B------:R-:W-:Y:S01]  /*4620*/  FMUL.FTZ R111, R74, R51 ;  /* 0x000000334a6f7220 */ /* 0x000fe20000410000 */
[----:B------:R-:W-:Y:S01]  /*4630*/  @!P3 STG.E.U16 desc[UR20][R4.64+-0xc40], R137 ;  /* 0xfff3c0890400b986 */ /* 0x000fe2000c101514 */
[----:B------:R-:W-:Y:S01]  /*4640*/  FMUL.FTZ R110, R85, R54 ;  /* 0x00000036556e7220 */ /* 0x000fe20000410000 */
[----:B------:R-:W-:Y:S01]  /*4650*/  FMUL.FTZ R239, R239, R62 ;  /* 0x0000003eefef7220 */ /* 0x000fe20000410000 */
[----:B------:R-:W-:Y:S01]  /*4660*/  FMUL.FTZ R238, R238, R63 ;  /* 0x0000003feeee7220 */ /* 0x000fe20000410000 */
[----:B------:R-:W-:Y:S01]  /*4670*/  STL [R1], R89 ;  /* 0x0000005901007387 */ /* 0x000fe20000100800 */
[----:B------:R-:W-:Y:S01]  /*4680*/  FMUL.FTZ R237, R237, R65 ;  /* 0x00000041eded7220 */ /* 0x000fe20000410000 */
[----:B------:R-:W-:-:S02]  /*4690*/  FMUL.FTZ R236, R236, R66 ;  /* 0x00000042ecec7220 */ /* 0x000fc40000410000 */
[----:B------:R0:W-:Y:S01]  /*46a0*/  @!P4 STG.E.U16 desc[UR20][R4.64+-0xe40], R115 ;  /* 0xfff1c0730400c986 */ /* 0x0001e2000c101514 */
[----:B------:R-:W-:-:S03]  /*46b0*/  ISETP.GE.AND P4, PT, R16, R139, PT ;  /* 0x0000008b1000720c */ /* 0x000fc60003f86270 */
[----:B------:R1:W-:Y:S01]  /*46c0*/  @!P5 STG.E.U16 desc[UR20][R4.64+-0xe00], R117 ;  /* 0xfff200750400d986 */ /* 0x0003e2000c101514 */
[----:B------:R-:W-:-:S03]  /*46d0*/  ISETP.GE.AND P5, PT, R17, R139, PT ;  /* 0x0000008b1100720c */ /* 0x000fc60003fa6270 */
[----:B------:R2:W-:Y:S01]  /*46e0*/  @!P1 STG.E.U16 desc[UR20][R4.64+-0xd80], R121 ;  /* 0xfff2807904009986 */ /* 0x0005e2000c101514 */
[----:B------:R-:W-:Y:S01]  /*46f0*/  ISETP.GE.AND P1, PT, R18, R139, PT ;  /* 0x0000008b1200720c */ /* 0x000fe20003f26270 */
[----:B0-----:R-:W-:-:S04]  /*4700*/  FADD.FTZ R115, R27, UR5 ;  /* 0x000000051b737e21 */ /* 0x001fc80008010000 */
[----:B------:R0:W-:Y:S01]  /*4710*/  @!P4 STG.E.U16 desc[UR20][R4.64+-0xd00], R125 ;  /* 0xfff3007d0400c986 */ /* 0x0001e2000c101514 */
[----:B-1----:R-:W-:-:S03]  /*4720*/  FADD.FTZ R117, R29, UR5 ;  /* 0x000000051d757e21 */ /* 0x002fc60008010000 */
[----:B------:R1:W-:Y:S01]  /*4730*/  @!P5 STG.E.U16 desc[UR20][R4.64+-0xcc0], R127 ;  /* 0xfff3407f0400d986 */ /* 0x0003e2000c101514 */
[----:B--2---:R-:W-:-:S03]  /*4740*/  FADD.FTZ R121, R33, UR5 ;  /* 0x0000000521797e21 */ /* 0x004fc60008010000 */
[----:B------:R2:W-:Y:S01]  /*4750*/  @!P1 STG.E.U16 desc[UR20][R4.64+-0xc80], R129 ;  /* 0xfff3808104009986 */ /* 0x0005e2000c101514 */
[----:B0-----:R-:W-:Y:S01]  /*4760*/  FADD.FTZ R125, R35, UR5 ;  /* 0x00000005237d7e21 */ /* 0x001fe20008010000 */
[----:B-1----:R-:W-:Y:S01]  /*4770*/  FADD.FTZ R127, R37, UR5 ;  /* 0x00000005257f7e21 */ /* 0x002fe20008010000 */
[----:B--2---:R-:W-:Y:S01]  /*4780*/  FADD.FTZ R129, R39, UR5 ;  /* 0x0000000527817e21 */ /* 0x004fe20008010000 */
        /* <DEDUP_REMOVED lines=21> */
[----:B------:R-:W-:Y:S01]  /*48e0*/  ULDC.64 UR8, c[0x0][0x2c0] ;  /* 0x0000b00000087ab9 */ /* 0x000fe20000000a00 */
[----:B------:R-:W-:Y:S01]  /*48f0*/  PRMT R4, R40, 0x7632, R4 ;  /* 0x0000763228047816 */ /* 0x000fe20000000004 */
[----:B------:R-:W-:Y:S01]  /*4900*/  UIMAD UR17, UR17, UR8, URZ ;  /* 0x00000008111172a4 */ /* 0x000fe2000f8e023f */
[----:B------:R-:W-:Y:S01]  /*4910*/  PRMT R6, R49, 0x7632, R6 ;  /* 0x0000763231067816 */ /* 0x000fe20000000006 */
[----:B------:R-:W-:Y:S01]  /*4920*/  STS.U16 [R133], R40 ;  /* 0x0000002885007388 */ /* 0x000fe20000000400 */
[----:B------:R-:W-:Y:S01]  /*4930*/  F2FP.BF16.F32.PACK_AB R51, R54, R51 ;  /* 0x000000333633723e */ /* 0x000fe200000010ff */
[----:B------:R-:W-:Y:S01]  /*4940*/  UIMAD.WIDE.U32 UR24, UR11, UR8, URZ ;  /* 0x000000080b1872a5 */ /* 0x000fe2000f8e003f */
[----:B------:R-:W-:Y:S01]  /*4950*/  F2FP.BF16.F32.PACK_AB R56, R57, R56 ;  /* 0x000000383938723e */ /* 0x000fe200000010ff */
[----:B------:R0:W-:Y:S01]  /*4960*/  STS.U16 [R133+0x2], R4 ;  /* 0x0000020485007388 */ /* 0x0001e20000000400 */
[----:B------:R-:W-:Y:S01]  /*4970*/  F2FP.BF16.F32.PACK_AB R41, R42, R41 ;  /* 0x000000292a29723e */ /* 0x000fe200000010ff */
[----:B------:R-:W-:Y:S01]  /*4980*/  UIMAD UR9, UR11, UR9, UR17 ;  /* 0x000000090b0972a4 */ /* 0x000fe2000f8e0211 */
[----:B------:R-:W-:Y:S01]  /*4990*/  F2FP.BF16.F32.PACK_AB R44, R63, R44 ;  /* 0x0000002c3f2c723e */ /* 0x000fe200000010ff */
[----:B------:R1:W-:Y:S01]  /*49a0*/  STS.U16 [R133+0xa], R6 ;  /* 0x00000a0685007388 */ /* 0x0003e20000000400 */
[----:B------:R-:W-:Y:S01]  /*49b0*/  F2FP.BF16.F32.PACK_AB R65, R66, R65 ;  /* 0x000000414241723e */ /* 0x000fe200000010ff */
[----:B------:R-:W-:Y:S01]  /*49c0*/  UIADD3 UR17, UR25, UR9, URZ ;  /* 0x0000000919117290 */ /* 0x000fe2000fffe03f */
[----:B------:R-:W-:Y:S01]  /*49d0*/  PRMT R5, R45, 0x7632, R5 ;  /* 0x000076322d057816 */ /* 0x000fe20000000005 */
[----:B------:R-:W-:Y:S01]  /*49e0*/  STS.U16 [R133+0x4], R45 ;  /* 0x0000042d85007388 */ /* 0x000fe20000000400 */
[----:B------:R-:W-:Y:S01]  /*49f0*/  PRMT R7, R56, 0x7632, R7 ;  /* 0x0000763238077816 */ /* 0x000fe20000000007 */
[----:B------:R-:W-:Y:S01]  /*4a00*/  BSSY B0, `(.L_x_802) ;  /* 0x0000034000007945 */ /* 0x000fe20003800000 */
[----:B0-----:R-:W-:Y:S01]  /*4a10*/  PRMT R4, R51, 0x7632, R4 ;  /* 0x0000763233047816 */ /* 0x001fe20000000004 */
[----:B------:R0:W-:Y:S01]  /*4a20*/  STS.U16 [R133+0x6], R5 ;  /* 0x0000060585007388 */ /* 0x0001e20000000400 */
[----:B------:R-:W-:-:S02]  /*4a30*/  PRMT R24, R44, 0x7632, R24 ;  /* 0x000076322c187816 */ /* 0x000fc40000000018 */
[----:B-1----:R-:W-:Y:S01]  /*4a40*/  PRMT R6, R41, 0x7632, R6 ;  /* 0x0000763229067816 */ /* 0x002fe20000000006 */
[----:B------:R-:W-:Y:S01]  /*4a50*/  STS.U16 [R133+0x8], R49 ;  /* 0x0000083185007388 */ /* 0x000fe20000000400 */
[----:B------:R-:W-:-:S03]  /*4a60*/  PRMT R26, R65, 0x7632, R26 ;  /* 0x00007632411a7816 */ /* 0x000fc6000000001a */
[----:B------:R-:W-:Y:S01]  /*4a70*/  STS.U16 [R133+0xc], R51 ;  /* 0x00000c3385007388 */ /* 0x000fe20000000400 */
[----:B0-----:R-:W-:-:S03]  /*4a80*/  MOV R5, UR44 ;  /* 0x0000002c00057c02 */ /* 0x001fc60008000f00 */
        /* <DEDUP_REMOVED lines=37> */
[----:B------:R-:W-:-:S03]  /*4ce0*/  IADD3 R3, R3, UR9, RZ ;  /* 0x0000000903037c10 */ /* 0x000fc6000fffe0ff */
[----:B------:R-:W-:-:S05]  /*4cf0*/  IMAD.WIDE.U32 R2, R5, UR10, R2 ;  /* 0x0000000a05027c25 */ /* 0x000fca000f8e0002 */
[----:B------:R-:W-:Y:S02]  /*4d00*/  IADD3 R3, R3, UR29, RZ ;  /* 0x0000001d03037c10 */ /* 0x000fe4000fffe0ff */
[----:B------:R-:W-:-:S04]  /*4d10*/  LEA R4, P0, R2, UR26, 0x1 ;  /* 0x0000001a02047c11 */ /* 0x000fc8000f8008ff */
[----:B------:R-:W-:-:S05]  /*4d20*/  LEA.HI.X R5, R2, UR27, R3, 0x1, P0 ;  /* 0x0000001b02057c11 */ /* 0x000fca00080f0c03 */
[----:B------:R0:W-:Y:S04]  /*4d30*/  STG.E.U16 desc[UR20][R4.64], R7 ;  /* 0x0000000704007986 */ /* 0x0001e8000c101514 */
.L_x_803:
[----:B------:R-:W-:Y:S05]  /*4d40*/  BSYNC B0 ;  /* 0x0000000000007941 */ /* 0x000fea0003800000 */
.L_x_802:
[----:B------:R-:W-:Y:S01]  /*4d50*/  ULDC.64 UR8, c[0x0][0x2c8] ;  /* 0x0000b20000087ab9 */ /* 0x000fe20000000a00 */
[----:B------:R-:W-:Y:S01]  /*4d60*/  UMOV UR25, UR17 ;  /* 0x0000001100197c82 */ /* 0x000fe20008000000 */
[----:B------:R-:W-:Y:S01]  /*4d70*/  LEA R2, P0, R20, UR26, 0x1 ;  /* 0x0000001a14027c11 */ /* 0x000fe2000f8008ff */
[----:B------:R-:W-:Y:S01]  /*4d80*/  UIMAD.WIDE.U32 UR24, UR10, UR8, UR24 ;  /* 0x000000080a1872a5 */ /* 0x000fe2000f8e0018 */
[-C--:B------:R-:W-:Y:S01]  /*4d90*/  ISETP.GE.AND P3, PT, R22, R55.reuse, PT ;  /* 0x000000371600720c */ /* 0x080fe20003f66270 */
[----:B------:R-:W-:Y:S01]  /*4da0*/  UIMAD UR8, UR7, UR8, URZ ;  /* 0x00000008070872a4 */ /* 0x000fe2000f8e023f */
[-C--:B------:R-:W-:Y:S01]  /*4db0*/  ISETP.GE.AND P2, PT, R23, R55.reuse, PT ;  /* 0x000000371700720c */ /* 0x080fe20003f46270 */
[----:B------:R-:W-:Y:S01]  /*4dc0*/  UIADD3 UR19, UP0, UR19, UR24, URZ ;  /* 0x0000001813137290 */ /* 0x000fe2000ff1e03f */
[----:B------:R-:W-:Y:S01]  /*4dd0*/  ISETP.GE.AND P1, PT, R0, R55, PT ;  /* 0x000000370000720c */ /* 0x000fe20003f26270 */
[----:B------:R-:W-:Y:S01]  /*4de0*/  UIMAD UR8, UR10, UR9, UR8 ;  /* 0x000000090a0872a4 */ /* 0x000fe2000f8e0208 */
[----:B------:R-:W-:-:S02]  /*4df0*/  LEA.HI.X R20, R20, UR27, R21, 0x1, P0 ;  /* 0x0000001b14147c11 */ /* 0x000fc400080f0c15 */
[-C--:B------:R-:W-:Y:S01]  /*4e00*/  ISETP.GE.AND P5, PT, R9, R55.reuse, PT ;  /* 0x000000370900720c */ /* 0x080fe20003fa6270 */
[----:B------:R-:W-:Y:S01]  /*4e10*/  UIADD3.X UR18, UR18, UR8, UR25, UP0, !UPT ;  /* 0x0000000812127290 */ /* 0x000fe200087fe419 */
[----:B------:R-:W-:Y:S02]  /*4e20*/  MOV R3, UR19 ;  /* 0x0000001300037c02 */ /* 0x000fe40008000f00 */
[----:B------:R-:W-:Y:S02]  /*4e30*/  ISETP.GE.AND P4, PT, R10, R55, PT ;  /* 0x000000370a00720c */ /* 0x000fe40003f86270 */
[----:B------:R-:W-:Y:S02]  /*4e40*/  LEA R2, P0, R3, R2, 0x1 ;  /* 0x0000000203027211 */ /* 0x000fe400078008ff */
[----:B0-----:R-:W-:-:S04]  /*4e50*/  MOV R4, UR18 ;  /* 0x0000001200047c02 */ /* 0x001fc80008000f00 */
[----:B------:R-:W-:Y:S02]  /*4e60*/  LEA.HI.X R3, R3, R20, R4, 0x1, P0 ;  /* 0x0000001403037211 */ /* 0x000fe400000f0c04 */
        /* <DEDUP_REMOVED lines=25> */
.L_x_801:
[----:B0-----:R-:W2:Y:S01]  /*5000*/  LDL.LU R2, [R1+0xa8] ;  /* 0x0000a80001027983 */ /* 0x001ea20000300800 */
[----:B------:R-:W-:Y:S01]  /*5010*/  SHF.L.U32 R0, R150, 0x10, RZ ;  /* 0x0000001096007819 */ /* 0x000fe200000006ff */
[----:B------:R-:W0:Y:S01]  /*5020*/  LDC R6, c[0x0][0x21c] ;  /* 0x00008700ff067b82 */ /* 0x000e220000000800 */
[----:B------:R-:W-:Y:S01]  /*5030*/  SHF.L.U32 R3, R149, 0x10, RZ ;  /* 0x0000001095037819 */ /* 0x000fe200000006ff */
[----:B------:R-:W-:Y:S01]  /*5040*/  HFMA2.MMA R102, -RZ, RZ, 0, 0 ;  /* 0x00000000ff667435 */ /* 0x000fe200000001ff */
        /* <DEDUP_REMOVED lines=18> */
[----:B------:R-:W-:-:S02]  /*5170*/  CS2R R100, SRZ ;  /* 0x0000000000647805 */ /* 0x000fc4000001ff00 */
[----:B------:R-:W-:Y:S02]  /*5180*/  CS2R R98, SRZ ;  /* 0x0000000000627805 */ /* 0x000fe4000001ff00 */
[----:B------:R-:W-:Y:S01]  /*5190*/  CS2R R96, SRZ ;  /* 0x0000000000607805 */ /* 0x000fe2000001ff00 */
[----:B------:R-:W-:Y:S01]  /*51a0*/  BAR.SYNC.DEFER_BLOCKING 0x0 ;  /* 0x0000000000007b1d */ /* 0x000fe20000010000 */
[----:B0-----:R-:W-:Y:S02]  /*51b0*/  ISETP.GE.AND P0, PT, R6, 0x1, PT ;  /* 0x000000010600780c */ /* 0x001fe40003f06270 */
[----:B------:R-:W-:Y:S02]  /*51c0*/  CS2R R94, SRZ ;  /* 0x00000000005e7805 */ /* 0x000fe4000001ff00 */
[----:B------:R-:W-:Y:S02]  /*51d0*/  CS2R R92, SRZ ;  /* 0x00000000005c7805 */ /* 0x000fe4000001ff00 */
[----:B------:R-:W-:Y:S01]  /*51e0*/  CS2R R90, SRZ ;  /* 0x00000000005a7805 */ /* 0x000fe2000001ff00 */
[----:B--2---:R-:W-:Y:S01]  /*51f0*/  FFMA.FTZ R0, R67, R0, R2 ;  /* 0x0000000043007223 */ /* 0x004fe20000010002 */
[----:B------:R-:W-:-:S03]  /*5200*/  SHF.L.U32 R2, R132, 0x10, RZ ;  /* 0x0000001084027819 */ /* 0x000fc600000006ff */
[----:B------:R-:W-:Y:S01]  /*5210*/  FFMA.FTZ R0, R69, R3, R0 ;  /* 0x0000000345007223 */ /* 0x000fe20000010000 */
[----:B------:R-:W-:-:S03]  /*5220*/  SHF.L.U32 R3, R147, 0x10, RZ ;  /* 0x0000001093037819 */ /* 0x000fc600000006ff */
[----:B------:R-:W-:Y:S01]  /*5230*/  FFMA.FTZ R0, R68, R5, R0 ;  /* 0x0000000544007223 */ /* 0x000fe20000010000 */
[----:B------:R-:W-:-:S03]  /*5240*/  SHF.L.U32 R5, R146, 0x10, RZ ;  /* 0x0000001092057819 */ /* 0x000fc600000006ff */
[----:B------:R-:W-:Y:S01]  /*5250*/  FFMA.FTZ R0, R70, R3, R0 ;  /* 0x0000000346007223 */ /* 0x000fe20000010000 */
[----:B------:R-:W-:-:S03]  /*5260*/  SHF.L.U32 R3, R145, 0x10, RZ ;  /* 0x0000001091037819 */ /* 0x000fc600000006ff */
[----:B------:R-:W-:Y:S01]  /*5270*/  FFMA.FTZ R0, R76, R5, R0 ;  /* 0x000000054c007223 */ /* 0x000fe20000010000 */
[----:B------:R-:W-:-:S03]  /*5280*/  SHF.L.U32 R5, R143, 0x10, RZ ;  /* 0x000000108f057819 */ /* 0x000fc600000006ff */
[----:B------:R-:W-:-:S04]  /*5290*/  FFMA.FTZ R0, R75, R3, R0 ;  /* 0x000000034b007223 */ /* 0x000fc80000010000 */
[----:B------:R-:W-:Y:S01]  /*52a0*/  FFMA.FTZ R3, R111, R2, R0 ;  /* 0x000000026f037223 */ /* 0x000fe20000010000 */
[----:B------:R-:W-:Y:S02]  /*52b0*/  SHF.L.U32 R0, R144, 0x10, RZ ;  /* 0x0000001090007819 */ /* 0x000fe400000006ff */
[----:B------:R-:W-:Y:S01]  /*52c0*/  SHF.L.U32 R2, R140, 0x10, RZ ;  /* 0x000000108c027819 */ /* 0x000fe200000006ff */
[----:B------:R-:W-:Y:S01]  /*52d0*/  FFMA.FTZ R3, R110, R4, R3 ;  /* 0x000000046e037223 */ /* 0x000fe20000010003 */
[----:B------:R-:W-:-:S03]  /*52e0*/  SHF.L.U32 R4, R138, 0x10, RZ ;  /* 0x000000108a047819 */ /* 0x000fc600000006ff */
[----:B------:R-:W-:Y:S01]  /*52f0*/  FFMA.FTZ R0, R88, R0, R3 ;  /* 0x0000000058007223 */ /* 0x000fe20000010003 */
[----:B------:R-:W-:-:S03]  /*5300*/  SHF.L.U32 R3, R142, 0x10, RZ ;  /* 0x000000108e037819 */ /* 0x000fc600000006ff */
[----:B------:R-:W-:Y:S01]  /*5310*/  FFMA.FTZ R0, R87, R5, R0 ;  /* 0x0000000557007223 */ /* 0x000fe20000010000 */
[----:B------:R-:W-:Y:S02]  /*5320*/  SHF.L.U32 R5, R141, 0x10, RZ ;  /* 0x000000108d057819 */ /* 0x000fe400000006ff */
[----:B------:R-:W-:Y:S01]  /*5330*/  MOV R87, RZ ;  /* 0x000000ff00577202 */ /* 0x000fe20000000f00 */
[----:B------:R-:W-:-:S04]  /*5340*/  FFMA.FTZ R0, R46, R3, R0 ;  /* 0x000000032e007223 */ /* 0x000fc80000010000 */
[----:B------:R-:W-:Y:S01]  /*5350*/  FFMA.FTZ R0, R89, R5, R0 ;  /* 0x0000000559007223 */ /* 0x000fe20000010000 */
[----:B------:R-:W-:-:S03]  /*5360*/  CS2R R88, SRZ ;  /* 0x0000000000587805 */ /* 0x000fc6000001ff00 */
[----:B------:R-:W-:Y:S01]  /*5370*/  FFMA.FTZ R3, R239, R2, R0 ;  /* 0x00000002ef037223 */ /* 0x000fe20000010000 */
[----:B------:R-:W-:Y:S02]  /*5380*/  SHF.L.U32 R0, R136, 0x10, RZ ;  /* 0x0000001088007819 */ /* 0x000fe400000006ff */
[----:B------:R-:W-:Y:S01]  /*5390*/  SHF.L.U32 R2, R122, 0x10, RZ ;  /* 0x000000107a027819 */ /* 0x000fe200000006ff */
[----:B------:R-:W-:-:S04]  /*53a0*/  FFMA.FTZ R4, R238, R4, R3 ;  /* 0x00000004ee047223 */ /* 0x000fc80000010003 */
[----:B------:R-:W-:-:S04]  /*53b0*/  FFMA.FTZ R3, R237, R0, R4 ;  /* 0x00000000ed037223 */ /* 0x000fc80000010004 */
[----:B------:R-:W-:-:S05]  /*53c0*/  FFMA.FTZ R0, R236, R2, R3 ;  /* 0x00000002ec007223 */ /* 0x000fca0000010003 */
[----:B------:R0:W-:Y:S01]  /*53d0*/  STL [R1+0xa8], R0 ;  /* 0x0000a80001007387 */ /* 0x0001e20000100800 */
[----:B------:R-:W-:Y:S05]  /*53e0*/  @!P0 BRA `(.L_x_804) ;  /* 0x000000a000ec8947 */ /* 0x000fea0003800000 */
[C---:B0-----:R-:W-:Y:S01]  /*53f0*/  LOP3.LUT R0, R135.reuse, 0x7ffffe0, RZ, 0xc0, !PT ;  /* 0x07ffffe087007812 */ /* 0x041fe200078ec0ff */
[----:B------:R-:W-:Y:S01]  /*5400*/  ULDC.64 UR18, c[0x0][0x230] ;  /* 0x00008c0000127ab9 */ /* 0x000fe20000000a00 */
[----:B------:R-:W-:Y:S01]  /*5410*/  LOP3.LUT R2, R135, 0x1f, RZ, 0xc0, !PT ;  /* 0x0000001f87027812 */ /* 0x000fe200078ec0ff */
[----:B------:R-:W-:Y:S01]  /*5420*/  ULDC.64 UR28, c[0x0][0x248] ;  /* 0x00009200001c7ab9 */ /* 0x000fe20000000a00 */
[----:B------:R-:W-:Y:S01]  /*5430*/  SHF.L.U32 R0, R0, 0x5, RZ ;  /* 0x0000000500007819 */ /* 0x000fe200000006ff */
[----:B------:R-:W-:Y:S01]  /*5440*/  UIMAD UR8, UR7, UR18, URZ ;  /* 0x00000012070872a4 */ /* 0x000fe2000f8e023f */
[----:B------:R-:W-:Y:S01]  /*5450*/  MOV R102, RZ ;  /* 0x000000ff00667202 */ /* 0x000fe20000000f00 */
[----:B------:R-:W-:Y:S01]  /*5460*/  USHF.L.U32 UR17, UR44, 0x1, URZ ;  /* 0x000000012c117899 */ /* 0x000fe2000800063f */
[----:B------:R-:W-:Y:S01]  /*5470*/  LOP3.LUT R0, R0, 0xffffffe0, R2, 0xe2, !PT ;  /* 0xffffffe000007812 */ /* 0x000fe200078ee202 */
[----:B------:R-:W-:Y:S02]  /*5480*/  UIMAD UR7, UR7, UR28, URZ ;  /* 0x0000001c070772a4 */ /* 0x000fe4000f8e023f */
[----:B------:R-:W-:-:S02]  /*5490*/  UIMAD.WIDE.U32 UR24, UR10, UR18, URZ ;  /* 0x000000120a1872a5 */ /* 0x000fc4000f8e003f */
[----:B------:R-:W-:Y:S01]  /*54a0*/  UIMAD UR19, UR10, UR19, UR8 ;  /* 0x000000130a1372a4 */ /* 0x000fe2000f8e0208 */
[----:B------:R-:W-:Y:S01]  /*54b0*/  ISETP.GE.AND P0, PT, R0, UR17, PT ;  /* 0x0000001100007c0c */ /* 0x000fe2000bf06270 */
[----:B------:R-:W-:Y:S02]  /*54c0*/  UIMAD.WIDE.U32 UR26, UR10, UR28, URZ ;  /* 0x0000001c0a1a72a5 */ /* 0x000fe4000f8e003f */
[----:B------:R-:W-:Y:S01]  /*54d0*/  UIMAD UR46, UR10, UR29, UR7 ;  /* 0x0000001d0a2e72a4 */ /* 0x000fe2000f8e0207 */
[----:B------:R-:W-:Y:S02]  /*54e0*/  UMOV UR8, URZ ;  /* 0x0000003f00087c82 */ /* 0x000fe40008000000 */
[----:B------:R-:W-:Y:S01]  /*54f0*/  UMOV UR7, URZ ;  /* 0x0000003f00077c82 */ /* 0x000fe20008000000 */
[----:B------:R-:W-:Y:S01]  /*5500*/  UMOV UR9, URZ ;  /* 0x0000003f00097c82 */ /* 0x000fe20008000000 */
[----:B------:R-:W-:Y:S01]  /*5510*/  ULDC UR18, c[0x0][0x224] ;  /* 0x0000890000127ab9 */ /* 0x000fe20000000800 */
[----:B------:R-:W-:Y:S01]  /*5520*/  ULDC UR52, c[0x0][0x21c] ;  /* 0x0000870000347ab9 */ /* 0x000fe20000000800 */
[----:B------:R-:W-:Y:S01]  /*5530*/  ULDC UR54, c[0x0][0x218] ;  /* 0x0000860000367ab9 */ /* 0x000fe20000000800 */
[----:B------:R-:W-:-:S02]  /*5540*/  UIADD3 UR19, UR25, UR19, URZ ;  /* 0x0000001319137290 */ /* 0x000fc4000fffe03f */
        /* <DEDUP_REMOVED lines=8> */
.L_x_899:
[----:B------:R-:W-:Y:S01]  /*55d0*/  USHF.R.S32.HI UR53, URZ, 0x1f, UR7 ;  /* 0x0000001f3f357899 */ /* 0x000fe20008011407 */
[----:B------:R-:W2:Y:S01]  /*55e0*/  LDL R164, [R1+0x5c] ;  /* 0x00005c0001a47983 */ /* 0x000ea20000100800 */
[----:B------:R-:W-:Y:S02]  /*55f0*/  UMOV UR42, UR24 ;  /* 0x00000018002a7c82 */ /* 0x000fe40008000000 */
[----:B------:R-:W-:Y:S01]  /*5600*/  UIMAD UR44, UR53, UR36, URZ ;  /* 0x00000024352c72a4 */ /* 0x000fe2000f8e023f */
[----:B------:R-:W3:Y:S01]  /*5610*/  LDL R162, [R1+0x58] ;  /* 0x0000580001a27983 */ /* 0x000ee20000100800 */
[----:B------:R-:W-:Y:S01]  /*5620*/  UMOV UR43, UR19 ;  /* 0x00000013002b7c82 */ /* 0x000fe20008000000 */
[----:B------:R-:W-:Y:S01]  /*5630*/  LOP3.LUT R246, R135, 0x1f, RZ, 0xc0, !PT ;  /* 0x0000001f87f67812 */ /* 0x000fe200078ec0ff */
[----:B------:R-:W-:Y:S02]  /*5640*/  UIMAD.WIDE.U32 UR42, UR7, UR36, UR42 ;  /* 0x00000024072a72a5 */ /* 0x000fe4000f8e002a */
[----:B------:R-:W-:-:S02]  /*5650*/  UIMAD UR44, UR7, UR37, UR44 ;  /* 0x00000025072c72a4 */ /* 0x000fc4000f8e022c */
[----:B------:R-:W-:Y:S02]  /*5660*/  ULEA UR45, UP0, UR42, UR38, 0x3 ;  /* 0x000000262a2d7291 */ /* 0x000fe4000f80183f */
[----:B------:R-:W-:-:S04]  /*5670*/  UIADD3 UR43, UR43, UR44, URZ ;  /* 0x0000002c2b2b7290 */ /* 0x000fc8000fffe03f */
[----:B------:R-:W-:Y:S01]  /*5680*/  ULEA.HI.X UR42, UR42, UR39, UR43, 0x3, UP0 ;  /* 0x000000272a2a7291 */ /* 0x000fe200080f1c2b */
[----:B------:R-:W-:-:S05]  /*5690*/  MOV R2, UR45 ;  /* 0x0000002d00027c02 */ /* 0x000fca0008000f00 */
[----:B------:R-:W-:Y:S01]  /*56a0*/  MOV R3, UR42 ;  /* 0x0000002a00037c02 */ /* 0x000fe20008000f00 */
[----:B------:R-:W-:-:S05]  /*56b0*/  ULDC.64 UR42, c[0x0][0x270] ;  /* 0x00009c00002a7ab9 */ /* 0x000fca0000000a00 */
[----:B----4-:R-:W4:Y:S01]  /*56c0*/  LDG.E.64 R2, desc[UR20][R2.64] ;  /* 0x0000001402027981 */ /* 0x010f22000c1e1b00 */
[----:B------:R-:W-:Y:S01]  /*56d0*/  LOP3.LUT R0, R135, 0x7ffffe0, RZ, 0xc0, !PT ;  /* 0x07ffffe087007812 */ /* 0x000fe200078ec0ff */
[----:B------:R-:W-:Y:S02]  /*56e0*/  UIMAD UR44, UR53, UR42, URZ ;  /* 0x0000002a352c72a4 */ /* 0x000fe4000f8e023f */
[----:B------:R-:W-:Y:S02]  /*56f0*/  MOV R9, UR42 ;  /* 0x0000002a00097c02 */ /* 0x000fe40008000f00 */
[----:B------:R-:W-:Y:S01]  /*5700*/  SHF.L.U32 R0, R0, 0x5, RZ ;  /* 0x0000000500007819 */ /* 0x000fe200000006ff */
[----:B------:R-:W-:Y:S01]  /*5710*/  UIMAD UR43, UR7, UR43, UR44 ;  /* 0x0000002b072b72a4 */ /* 0x000fe2000f8e022c */
[----:B------:R-:W-:Y:S02]  /*5720*/  PRMT R34, RZ, 0x7610, R34 ;  /* 0x00007610ff227816 */ /* 0x000fe40000000022 */
[----:B01----:R-:W-:-:S04]  /*5730*/  LOP3.LUT R6, R0, 0xffffffe0, R246, 0xe2, !PT ;  /* 0xffffffe000067812 */ /* 0x003fc800078ee2f6 */
[--C-:B------:R-:W-:Y:S02]  /*5740*/  SHF.R.S32.HI R7, RZ, 0x1f, R6.reuse ;  /* 0x0000001fff077819 */ /* 0x100fe40000011406 */
[----:B------:R-:W-:Y:S01]  /*5750*/  LOP3.LUT R0, R6, 0x20, RZ, 0xfc, !PT ;  /* 0x0000002006007812 */ /* 0x000fe200078efcff */
[----:B------:R-:W-:-:S03]  /*5760*/  IMAD.WIDE.U32 R8, R9, UR7, R6 ;  /* 0x0000000709087c25 */ /* 0x000fc6000f8e0006 */
[----:B------:R-:W-:Y:S02]  /*5770*/  ISETP.GE.AND P3, PT, R0, UR17, PT ;  /* 0x0000001100007c0c */ /* 0x000fe4000bf66270 */
[----:B------:R-:W-:Y:S02]  /*5780*/  LOP3.LUT R0, R6, 0x40, RZ, 0xfc, !PT ;  /* 0x0000004006007812 */ /* 0x000fe400078efcff */
[----:B------:R-:W-:Y:S02]  /*5790*/  IADD3 R5, R9, UR43, RZ ;  /* 0x0000002b09057c10 */ /* 0x000fe4000fffe0ff */
[----:B------:R-:W-:Y:S02]  /*57a0*/  LEA R4, P1, R8, UR14, 0x1 ;  /* 0x0000000e08047c11 */ /* 0x000fe4000f8208ff */
[----:B------:R-:W-:Y:S02]  /*57b0*/  ISETP.GE.AND P5, PT, R0, UR17, PT ;  /* 0x0000001100007c0c */ /* 0x000fe4000bfa6270 */
[----:B------:R-:W-:-:S02]  /*57c0*/  LOP3.LUT R0, R6, 0x80, RZ, 0xfc, !PT ;  /* 0x0000008006007812 */ /* 0x000fc400078efcff */
[----:B------:R-:W-:Y:S02]  /*57d0*/  LOP3.LUT R7, R6, 0x60, RZ, 0xfc, !PT ;  /* 0x0000006006077812 */ /* 0x000fe400078efcff */
[----:B------:R-:W-:Y:S02]  /*57e0*/  LEA.HI.X R5, R8, UR15, R5, 0x1, P1 ;  /* 0x0000000f08057c11 */ /* 0x000fe400088f0c05 */
[----:B------:R-:W-:Y:S02]  /*57f0*/  ISETP.GE.AND P1, PT, R0, UR17, PT ;  /* 0x0000001100007c0c */ /* 0x000fe4000bf26270 */
[----:B------:R-:W-:Y:S01]  /*5800*/  ISETP.GE.AND P4, PT, R7, UR17, PT ;  /* 0x0000001107007c0c */ /* 0x000fe2000bf86270 */
[----:B------:R-:W2:Y:S01]  /*5810*/  @!P3 LDG.E.U16 R34, desc[UR20][R4.64+0x40] ;  /* 0x000040140422b981 */ /* 0x000ea2000c1e1500 */
[C---:B------:R-:W-:Y:S02]  /*5820*/  LOP3.LUT R0, R6.reuse, 0xc0, RZ, 0xfc, !PT ;  /* 0x000000c006007812 */ /* 0x040fe400078efcff */
[----:B------:R-:W-:-:S02]  /*5830*/  LOP3.LUT R7, R6, 0xa0, RZ, 0xfc, !PT ;  /* 0x000000a006077812 */ /* 0x000fc400078efcff */
[----:B------:R-:W-:Y:S02]  /*5840*/  PRMT R22, RZ, 0x7610, R22 ;  /* 0x00007610ff167816 */ /* 0x000fe40000000016 */
[----:B------:R-:W-:Y:S02]  /*5850*/  ISETP.GE.AND P3, PT, R0, UR17, PT ;  /* 0x0000001100007c0c */ /* 0x000fe4000bf66270 */
[----:B------:R-:W-:Y:S02]  /*5860*/  ISETP.GE.AND P2, PT, R7, UR17, PT ;  /* 0x0000001107007c0c */ /* 0x000fe4000bf46270 */
[----:B------:R-:W-:Y:S01]  /*5870*/  LOP3.LUT R0, R6, 0xe0, RZ, 0xfc, !PT ;  /* 0x000000e006007812 */ /* 0x000fe200078efcff */
[----:B------:R-:W3:Y:S01]  /*5880*/  @!P5 LDG.E.U16 R22, desc[UR20][R4.64+0x80] ;  /* 0x000080140416d981 */ /* 0x000ee2000c1e1500 */
[----:B------:R-:W-:Y:S02]  /*5890*/  PRMT R21, RZ, 0x7610, R21 ;  /* 0x00007610ff157816 */ /* 0x000fe40000000015 */
[----:B------:R-:W-:-:S02]  /*58a0*/  ISETP.GE.AND P5, PT, R0, UR17, PT ;  /* 0x0000001100007c0c */ /* 0x000fc4000bfa6270 */
[----:B------:R-:W-:Y:S02]  /*58b0*/  PRMT R25, RZ, 0x7610, R25 ;  /* 0x00007610ff197816 */ /* 0x000fe40000000019 */
[C---:B------:R-:W-:Y:S01]  /*58c0*/  LOP3.LUT R0, R6.reuse, 0x120, RZ, 0xfc, !PT ;  /* 0x0000012006007812 */ /* 0x040fe200078efcff */
[----:B------:R-:W3:Y:S01]  /*58d0*/  @!P1 LDG.E.U16 R21, desc[UR20][R4.64+0x100] ;  /* 0x0001001404159981 */ /* 0x000ee2000c1e1500 */
[----:B------:R-:W-:Y:S02]  /*58e0*/  PRMT R32, RZ, 0x7610, R32 ;  /* 0x00007610ff207816 */ /* 0x000fe40000000020 */
[----:B------:R-:W-:Y:S01]  /*58f0*/  LOP3.LUT R7, R6, 0x100, RZ, 0xfc, !PT ;  /* 0x0000010006077812 */ /* 0x000fe200078efcff */
[----:B------:R-:W3:Y:S01]  /*5900*/  @!P4 LDG.E.U16 R25, desc[UR20][R4.64+0xc0] ;  /* 0x0000c0140419c981 */ /* 0x000ee2000c1e1500 */
[----:B------:R-:W-:Y:S02]  /*5910*/  ISETP.GE.AND P1, PT, R0, UR17, PT ;  /* 0x0000001100007c0c */ /* 0x000fe4000bf26270 */
[----:B------:R-:W-:Y:S01]  /*5920*/  LOP3.LUT R0, R6, 0x140, RZ, 0xfc, !PT ;  /* 0x0000014006007812 */ /* 0x000fe200078efcff */
[----:B------:R-:W3:Y:S01]  /*5930*/  @!P2 LDG.E.U16 R32, desc[UR20][R4.64+0x140] ;  /* 0x000140140420a981 */ /* 0x000ee2000c1e1500 */
[----:B------:R-:W-:-:S02]  /*5940*/  PRMT R28, RZ, 0x7610, R28 ;  /* 0x00007610ff1c7816 */ /* 0x000fc4000000001c */
[----:B------:R-:W-:Y:S02]  /*5950*/  ISETP.GE.AND P4, PT, R7, UR17, PT ;  /* 0x0000001107007c0c */ /* 0x000fe4000bf86270 */
[----:B------:R-:W-:Y:S02]  /*5960*/  LOP3.LUT R7, R6, 0x160, RZ, 0xfc, !PT ;  /* 0x0000016006077812 */ /* 0x000fe400078efcff */
[----:B------:R-:W-:Y:S01]  /*5970*/  ISETP.GE.AND P2, PT, R0, UR17, PT ;  /* 0x0000001100007c0c */ /* 0x000fe2000bf46270 */
[----:B------:R-:W3:Y:S01]  /*5980*/  @!P3 LDG.E.U16 R28, desc[UR20][R4.64+0x180] ;  /* 0x00018014041cb981 */ /* 0x000ee2000c1e1500 */
[----:B------:R-:W-:Y:S02]  /*5990*/  PRMT R0, RZ, 0x7610, R0 ;  /* 0x00007610ff007816 */ /* 0x000fe40000000000 */
[----:B------:R-:W-:Y:S02]  /*59a0*/  ISETP.GE.AND P3, PT, R7, UR17, PT ;  /* 0x0000001107007c0c */ /* 0x000fe4000bf66270 */
[----:B------:R-:W-:-:S02]  /*59b0*/  LOP3.LUT R7, R6, 0x180, RZ, 0xfc, !PT ;  /* 0x0000018006077812 */ /* 0x000fc400078efcff */
[----:B------:R-:W-:Y:S01]  /*59c0*/  PRMT R18, RZ, 0x7610, R18 ;  /* 0x00007610ff127816 */ /* 0x000fe20000000012 */
[----:B------:R-:W3:Y:S01]  /*59d0*/  @!P5 LDG.E.U16 R0, desc[UR20][R4.64+0x1c0] ;  /* 0x0001c0140400d981 */ /* 0x000ee2000c1e1500 */
[----:B------:R-:W-:Y:S02]  /*59e0*/  PRMT R19, RZ, 0x7610, R19 ;  /* 0x00007610ff137816 */ /* 0x000fe40000000013 */
[----:B------:R-:W-:Y:S02]  /*59f0*/  ISETP.GE.AND P5, PT, R7, UR17, PT ;  /* 0x0000001107007c0c */ /* 0x000fe4000bfa6270 */
[C---:B------:R-:W-:Y:S01]  /*5a00*/  LOP3.LUT R7, R6.reuse, 0x1c0, RZ, 0xfc, !PT ;  /* 0x000001c006077812 */ /* 0x040fe200078efcff */
[----:B------:R-:W3:Y:S01]  /*5a10*/  @!P1 LDG.E.U16 R18, desc[UR20][R4.64+0x240] ;  /* 0x0002401404129981 */ /* 0x000ee2000c1e1500 */
[----:B------:R-:W-:Y:S02]  /*5a20*/  LOP3.LUT R8, R6, 0x1a0, RZ, 0xfc, !PT ;  /* 0x000001a006087812 */ /* 0x000fe400078efcff */
[----:B------:R-:W-:Y:S01]  /*5a30*/  PRMT R29, RZ, 0x7610, R29 ;  /* 0x00007610ff1d7816 */ /* 0x000fe2000000001d */
[----:B------:R-:W3:Y:S01]  /*5a40*/  @!P4 LDG.E.U16 R19, desc[UR20][R4.64+0x200] ;  /* 0x000200140413c981 */ /* 0x000ee2000c1e1500 */
[----:B------:R-:W-:-:S02]  /*5a50*/  ISETP.GE.AND P1, PT, R7, UR17, PT ;  /* 0x0000001107007c0c */ /* 0x000fc4000bf26270 */
[----:B------:R-:W-:Y:S02]  /*5a60*/  ISETP.GE.AND P4, PT, R8, UR17, PT ;  /* 0x0000001108007c0c */ /* 0x000fe4000bf86270 */
[----:B------:R-:W-:Y:S01]  /*5a70*/  PRMT R13, RZ, 0x7610, R13 ;  /* 0x00007610ff0d7816 */ /* 0x000fe2000000000d */
[----:B------:R-:W3:Y:S01]  /*5a80*/  @!P2 LDG.E.U16 R29, desc[UR20][R4.64+0x280] ;  /* 0x00028014041da981 */ /* 0x000ee2000c1e1500 */
[C---:B------:R-:W-:Y:S02]  /*5a90*/  LOP3.LUT R7, R6.reuse, 0x1e0, RZ, 0xfc, !PT ;  /* 0x000001e006077812 */ /* 0x040fe400078efcff */
[----:B------:R-:W-:Y:S02]  /*5aa0*/  PRMT R14, RZ, 0x7610, R14 ;  /* 0x00007610ff0e7816 */ /* 0x000fe4000000000e */
[----:B------:R-:W-:Y:S01]  /*5ab0*/  PRMT R36, RZ, 0x7610, R36 ;  /* 0x00007610ff247816 */ /* 0x000fe20000000024 */
[----:B------:R-:W3:Y:S01]  /*5ac0*/  @!P3 LDG.E.U16 R13, desc[UR20][R4.64+0x2c0] ;  /* 0x0002c014040db981 */ /* 0x000ee2000c1e1500 */
[----:B------:R-:W-:-:S02]  /*5ad0*/  LOP3.LUT R8, R6, 0x200, RZ, 0xfc, !PT ;  /* 0x0000020006087812 */ /* 0x000fc400078efcff */
[----:B------:R-:W-:Y:S01]  /*5ae0*/  ISETP.GE.AND P2, PT, R7, UR17, PT ;  /* 0x0000001107007c0c */ /* 0x000fe2000bf46270 */
[----:B------:R-:W3:Y:S01]  /*5af0*/  @!P5 LDG.E.U16 R14, desc[UR20][R4.64+0x300] ;  /* 0x00030014040ed981 */ /* 0x000ee2000c1e1500 */
[----:B------:R-:W-:Y:S02]  /*5b00*/  LOP3.LUT R7, R6, 0x220, RZ, 0xfc, !PT ;  /* 0x0000022006077812 */ /* 0x000fe400078efcff */
[----:B------:R-:W-:Y:S01]  /*5b10*/  ISETP.GE.AND P3, PT, R8, UR17, PT ;  /* 0x0000001108007c0c */ /* 0x000fe2000bf66270 */
[----:B------:R-:W2:Y:S01]  /*5b20*/  @!P0 LDG.E.U16 R36, desc[UR20][R4.64] ;  /* 0x0000001404248981 */ /* 0x000ea2000c1e1500 */
[----:B------:R-:W-:Y:S02]  /*5b30*/  PRMT R24, RZ, 0x7610, R24 ;  /* 0x00007610ff187816 */ /* 0x000fe40000000018 */
[----:B------:R-:W-:Y:S02]  /*5b40*/  PRMT R8, RZ, 0x7610, R8 ;  /* 0x00007610ff087816 */ /* 0x000fe40000000008 */
[----:B------:R-:W-:-:S02]  /*5b50*/  ISETP.GE.AND P5, PT, R7, UR17, PT ;  /* 0x0000001107007c0c */ /* 0x000fc4000bfa6270 */
[C---:B------:R-:W-:Y:S01]  /*5b60*/  LOP3.LUT R7, R6.reuse, 0x240, RZ, 0xfc, !PT ;  /* 0x0000024006077812 */ /* 0x040fe200078efcff */
[----:B------:R-:W3:Y:S01]  /*5b70*/  @!P4 LDG.E.U16 R24, desc[UR20][R4.64+0x340] ;  /* 0x000340140418c981 */ /* 0x000ee2000c1e1500 */
[----:B------:R-:W-:Y:S02]  /*5b80*/  LOP3.LUT R10, R6, 0x260, RZ, 0xfc, !PT ;  /* 0x00000260060a7812 */ /* 0x000fe400078efcff */
[----:B------:R-:W-:Y:S01]  /*5b90*/  ISETP.GE.AND P4, PT, R7, UR17, PT ;  /* 0x0000001107007c0c */ /* 0x000fe2000bf86270 */
[----:B------:R-:W3:Y:S01]  /*5ba0*/  @!P1 LDG.E.U16 R8, desc[UR20][R4.64+0x380] ;  /* 0x0003801404089981 */ /* 0x000ee2000c1e1500 */
[----:B------:R-:W-:Y:S02]  /*5bb0*/  ISETP.GE.AND P1, PT, R10, UR17, PT ;  /* 0x000000110a007c0c */ /* 0x000fe4000bf26270 */
[----:B------:R-:W-:Y:S02]  /*5bc0*/  PRMT R9, RZ, 0x7610, R9 ;  /* 0x00007610ff097816 */ /* 0x000fe40000000009 */
[----:B------:R-:W-:-:S02]  /*5bd0*/  PRMT R12, RZ, 0x7610, R12 ;  /* 0x00007610ff0c7816 */ /* 0x000fc4000000000c */
[----:B------:R-:W-:Y:S02]  /*5be0*/  PRMT R11, RZ, 0x7610, R11 ;  /* 0x00007610ff0b7816 */ /* 0x000fe4000000000b */
[----:B------:R-:W-:Y:S01]  /*5bf0*/  PRMT R10, RZ, 0x7610, R10 ;  /* 0x00007610ff0a7816 */ /* 0x000fe2000000000a */
[----:B------:R-:W3:Y:S01]  /*5c00*/  @!P2 LDG.E.U16 R9, desc[UR20][R4.64+0x3c0] ;  /* 0x0003c0140409a981 */ /* 0x000ee2000c1e1500 */
[----:B------:R-:W-:-:S03]  /*5c10*/  PRMT R17, RZ, 0x7610, R17 ;  /* 0x00007610ff117816 */ /* 0x000fc60000000011 */
[----:B------:R-:W3:Y:S04]  /*5c20*/  @!P3 LDG.E.U16 R12, desc[UR20][R4.64+0x400] ;  /* 0x00040014040cb981 */ /* 0x000ee8000c1e1500 */
[----:B------:R-:W3:Y:S04]  /*5c30*/  @!P5 LDG.E.U16 R11, desc[UR20][R4.64+0x440] ;  /* 0x00044014040bd981 */ /* 0x000ee8000c1e1500 */
[----:B------:R-:W3:Y:S04]  /*5c40*/  @!P4 LDG.E.U16 R10, desc[UR20][R4.64+0x480] ;  /* 0x00048014040ac981 */ /* 0x000ee8000c1e1500 */
[----:B------:R-:W3:Y:S01]  /*5c50*/  @!P1 LDG.E.U16 R17, desc[UR20][R4.64+0x4c0] ;  /* 0x0004c01404119981 */ /* 0x000ee2000c1e1500 */
[----:B------:R-:W-:-:S04]  /*5c60*/  LOP3.LUT R7, R6, 0x280, RZ, 0xfc, !PT ;  /* 0x0000028006077812 */ /* 0x000fc800078efcff */
[----:B------:R-:W-:Y:S02]  /*5c70*/  ISETP.GE.AND P2, PT, R7, UR17, PT ;  /* 0x0000001107007c0c */ /* 0x000fe4000bf46270 */
[C---:B------:R-:W-:Y:S02]  /*5c80*/  LOP3.LUT R7, R6.reuse, 0x2a0, RZ, 0xfc, !PT ;  /* 0x000002a006077812 */ /* 0x040fe400078efcff */
[C---:B------:R-:W-:Y:S02]  /*5c90*/  LOP3.LUT R15, R6.reuse, 0x2c0, RZ, 0xfc, !PT ;  /* 0x000002c0060f7812 */ /* 0x040fe400078efcff */
[----:B------:R-:W-:Y:S02]  /*5ca0*/  ISETP.GE.AND P3, PT, R7, UR17, PT ;  /* 0x0000001107007c0c */ /* 0x000fe4000bf66270 */
[----:B------:R-:W-:Y:S02]  /*5cb0*/  LOP3.LUT R7, R6, 0x2e0, RZ, 0xfc, !PT ;  /* 0x000002e006077812 */ /* 0x000fe400078efcff */
[----:B------:R-:W-:-:S02]  /*5cc0*/  PRMT R16, RZ, 0x7610, R16 ;  /* 0x00007610ff107816 */ /* 0x000fc40000000010 */
[----:B------:R-:W-:Y:S02]  /*5cd0*/  ISETP.GE.AND P5, PT, R15, UR17, PT ;  /* 0x000000110f007c0c */ /* 0x000fe4000bfa6270 */
[----:B------:R-:W-:Y:S02]  /*5ce0*/  ISETP.GE.AND P4, PT, R7, UR17, PT ;  /* 0x0000001107007c0c */ /* 0x000fe4000bf86270 */
[C---:B------:R-:W-:Y:S01]  /*5cf0*/  LOP3.LUT R7, R6.reuse, 0x300, RZ, 0xfc, !PT ;  /* 0x0000030006077812 */ /* 0x040fe200078efcff */
[----:B------:R-:W3:Y:S01]  /*5d00*/  @!P2 LDG.E.U16 R16, desc[UR20][R4.64+0x500] ;  /* 0x000500140410a981 */ /* 0x000ee2000c1e1500 */
[----:B------:R-:W-:Y:S02]  /*5d10*/  LOP3.LUT R20, R6, 0x320, RZ, 0xfc, !PT ;  /* 0x0000032006147812 */ /* 0x000fe400078efcff */
[----:B------:R-:W-:Y:S02]  /*5d20*/  PRMT R15, RZ, 0x7610, R15 ;  /* 0x00007610ff0f7816 */ /* 0x000fe4000000000f */
[----:B------:R-:W-:-:S02]  /*5d30*/  ISETP.GE.AND P1, PT, R7, UR17, PT ;  /* 0x0000001107007c0c */ /* 0x000fc4000bf26270 */
[----:B------:R-:W-:Y:S02]  /*5d40*/  ISETP.GE.AND P2, PT, R20, UR17, PT ;  /* 0x0000001114007c0c */ /* 0x000fe4000bf46270 */
[----:B------:R-:W-:Y:S01]  /*5d50*/  PRMT R20, RZ, 0x7610, R20 ;  /* 0x00007610ff147816 */ /* 0x000fe20000000014 */
[----:B------:R-:W3:Y:S01]  /*5d60*/  @!P3 LDG.E.U16 R15, desc[UR20][R4.64+0x540] ;  /* 0x00054014040fb981 */ /* 0x000ee2000c1e1500 */
[C---:B------:R-:W-:Y:S02]  /*5d70*/  LOP3.LUT R23, R6.reuse, 0x340, RZ, 0xfc, !PT ;  /* 0x0000034006177812 */ /* 0x040fe400078efcff */
[----:B------:R-:W-:Y:S02]  /*5d80*/  LOP3.LUT R7, R6, 0x360, RZ, 0xfc, !PT ;  /* 0x0000036006077812 */ /* 0x000fe400078efcff */
[----:B------:R-:W-:Y:S01]  /*5d90*/  ISETP.GE.AND P3, PT, R23, UR17, PT ;  /* 0x0000001117007c0c */ /* 0x000fe2000bf66270 */
[----:B------:R-:W3:Y:S01]  /*5da0*/  @!P5 LDG.E.U16 R20, desc[UR20][R4.64+0x580] ;  /* 0x000580140414d981 */ /* 0x000ee2000c1e1500 */
[----:B------:R-:W-:-:S02]  /*5db0*/  PRMT R26, RZ, 0x7610, R26 ;  /* 0x00007610ff1a7816 */ /* 0x000fc4000000001a */
[----:B------:R-:W-:Y:S02]  /*5dc0*/  PRMT R23, RZ, 0x7610, R23 ;  /* 0x00007610ff177816 */ /* 0x000fe40000000017 */
[----:B------:R-:W-:Y:S02]  /*5dd0*/  ISETP.GE.AND P5, PT, R7, UR17, PT ;  /* 0x0000001107007c0c */ /* 0x000fe4000bfa6270 */
[C---:B------:R-:W-:Y:S01]  /*5de0*/  LOP3.LUT R7, R6.reuse, 0x3a0, RZ, 0xfc, !PT ;  /* 0x000003a006077812 */ /* 0x040fe200078efcff */
[----:B------:R-:W3:Y:S01]  /*5df0*/  @!P1 LDG.E.U16 R26, desc[UR20][R4.64+0x600] ;  /* 0x00060014041a9981 */ /* 0x000ee2000c1e1500 */
[----:B------:R-:W-:Y:S02]  /*5e00*/  LOP3.LUT R27, R6, 0x380, RZ, 0xfc, !PT ;  /* 0x00000380061b7812 */ /* 0x000fe400078efcff */
[----:B------:R-:W-:Y:S01]  /*5e10*/  SHF.L.U32 R30, R135, 0x5, RZ ;  /* 0x00000005871e7819 */ /* 0x000fe200000006ff */
[----:B------:R-:W3:Y:S01]  /*5e20*/  @!P4 LDG.E.U16 R23, desc[UR20][R4.64+0x5c0] ;  /* 0x0005c0140417c981 */ /* 0x000ee2000c1e1500 */
[----:B------:R-:W-:-:S02]  /*5e30*/  ISETP.GE.AND P1, PT, R7, UR17, PT ;  /* 0x0000001107007c0c */ /* 0x000fc4000bf26270 */
[----:B------:R-:W-:Y:S02]  /*5e40*/  ISETP.GE.AND P4, PT, R27, UR17, PT ;  /* 0x000000111b007c0c */ /* 0x000fe4000bf86270 */
[----:B------:R-:W-:Y:S02]  /*5e50*/  LOP3.LUT R7, R30, 0xffffffe0, R246, 0xe2, !PT ;  /* 0xffffffe01e077812 */ /* 0x000fe400078ee2f6 */
[----:B------:R-:W-:Y:S02]  /*5e60*/  PRMT R27, RZ, 0x7610, R27 ;  /* 0x00007610ff1b7816 */ /* 0x000fe4000000001b */
[----:B------:R-:W-:Y:S02]  /*5e70*/  PRMT R30, RZ, 0x7610, R30 ;  /* 0x00007610ff1e7816 */ /* 0x000fe4000000001e */
[----:B------:R-:W-:Y:S02]  /*5e80*/  LOP3.LUT R7, R7, 0x3e0, RZ, 0xfc, !PT ;  /* 0x000003e007077812 */ /* 0x000fe400078efcff */
[----:B------:R-:W-:Y:S01]  /*5e90*/  LOP3.LUT R6, R6, 0x3c0, RZ, 0xfc, !PT ;  /* 0x000003c006067812 */ /* 0x000fe200078efcff */
[----:B------:R-:W3:Y:S03]  /*5ea0*/  @!P2 LDG.E.U16 R27, desc[UR20][R4.64+0x640] ;  /* 0x00064014041ba981 */ /* 0x000ee6000c1e1500 */
[----:B------:R-:W-:Y:S01]  /*5eb0*/  ISETP.GE.AND P2, PT, R6, UR17, PT ;  /* 0x0000001106007c0c */ /* 0x000fe2000bf46270 */
[----:B------:R-:W3:Y:S01]  /*5ec0*/  @!P3 LDG.E.U16 R30, desc[UR20][R4.64+0x680] ;  /* 0x00068014041eb981 */ /* 0x000ee2000c1e1500 */
[----:B------:R-:W-:-:S02]  /*5ed0*/  ISETP.GE.AND P3, PT, R7, UR17, PT ;  /* 0x0000001107007c0c */ /* 0x000fc4000bf66270 */
[----:B------:R-:W-:Y:S02]  /*5ee0*/  PRMT R31, RZ, 0x7610, R31 ;  /* 0x00007610ff1f7816 */ /* 0x000fe4000000001f */
[----:B------:R-:W-:Y:S02]  /*5ef0*/  PRMT R43, RZ, 0x7610, R43 ;  /* 0x00007610ff2b7816 */ /* 0x000fe4000000002b */
[----:B------:R-:W-:Y:S02]  /*5f00*/  PRMT R40, RZ, 0x7610, R40 ;  /* 0x00007610ff287816 */ /* 0x000fe40000000028 */
[----:B------:R-:W-:Y:S01]  /*5f10*/  PRMT R6, RZ, 0x7610, R6 ;  /* 0x00007610ff067816 */ /* 0x000fe20000000006 */
[----:B------:R-:W3:Y:S01]  /*5f20*/  @!P5 LDG.E.U16 R31, desc[UR20][R4.64+0x6c0] ;  /* 0x0006c014041fd981 */ /* 0x000ee2000c1e1500 */
[----:B------:R-:W-:-:S03]  /*5f30*/  PRMT R35, RZ, 0x7610, R35 ;  /* 0x00007610ff237816 */ /* 0x000fc60000000023 */
[----:B------:R-:W3:Y:S04]  /*5f40*/  @!P4 LDG.E.U16 R43, desc[UR20][R4.64+0x700] ;  /* 0x00070014042bc981 */ /* 0x000ee8000c1e1500 */
[----:B------:R-:W3:Y:S04]  /*5f50*/  @!P1 LDG.E.U16 R40, desc[UR20][R4.64+0x740] ;  /* 0x0007401404289981 */ /* 0x000ee8000c1e1500 */
[----:B------:R-:W3:Y:S04]  /*5f60*/  @!P2 LDG.E.U16 R6, desc[UR20][R4.64+0x780] ;  /* 0x000780140406a981 */ /* 0x000ee8000c1e1500 */
[----:B------:R0:W3:Y:S01]  /*5f70*/  @!P3 LDG.E.U16 R35, desc[UR20][R4.64+0x7c0] ;  /* 0x0007c0140423b981 */ /* 0x0000e2000c1e1500 */
[----:B------:R-:W-:Y:S01]  /*5f80*/  UIADD3 UR42, UR16, -0x1, URZ ;  /* 0xffffffff102a7890 */ /* 0x000fe2000fffe03f */
[----:B----4-:R-:W-:-:S13]  /*5f90*/  R2UR UR55, R3 ;  /* 0x00000000033772ca */ /* 0x010fda00000e0000 */
[----:B------:R-:W-:-:S04]  /*5fa0*/  FMUL.FTZ R3, R129, UR55 ;  /* 0x0000003781037c20 */ /* 0x000fc80008410000 */
[----:B------:R-:W-:Y:S01]  /*5fb0*/  FMUL.RZ R7, R3, 0.15915493667125701904 ;  /* 0x3e22f98303077820 */ /* 0x000fe2000040c000 */
[----:B------:R-:W-:-:S04]  /*5fc0*/  FMUL.FTZ R3, R128, UR55 ;  /* 0x0000003780037c20 */ /* 0x000fc80008410000 */
[----:B------:R-:W-:Y:S01]  /*5fd0*/  FMUL.RZ R33, R3, 0.15915493667125701904 ;  /* 0x3e22f98303217820 */ /* 0x000fe2000040c000 */
[----:B------:R-:W-:-:S04]  /*5fe0*/  FMUL.FTZ R3, R127, UR55 ;  /* 0x000000377f037c20 */ /* 0x000fc80008410000 */
[----:B0-----:R-:W-:Y:S01]  /*5ff0*/  FMUL.RZ R4, R3, 0.15915493667125701904 ;  /* 0x3e22f98303047820 */ /* 0x001fe2000040c000 */
[----:B------:R-:W-:-:S04]  /*6000*/  FMUL.FTZ R3, R126, UR55 ;  /* 0x000000377e037c20 */ /* 0x000fc80008410000 */
[----:B------:R-:W-:Y:S01]  /*6010*/  FMUL.RZ R5, R3, 0.15915493667125701904 ;  /* 0x3e22f98303057820 */ /* 0x000fe2000040c000 */
[----:B------:R-:W-:-:S04]  /*6020*/  FMUL.FTZ R3, R125, UR55 ;  /* 0x000000377d037c20 */ /* 0x000fc80008410000 */
[----:B------:R-:W-:Y:S01]  /*6030*/  FMUL.RZ R37, R3, 0.15915493667125701904 ;  /* 0x3e22f98303257820 */ /* 0x000fe2000040c000 */
[----:B------:R-:W-:Y:S01]  /*6040*/  FMUL.FTZ R3, R124, UR55 ;  /* 0x000000377c037c20 */ /* 0x000fe20008410000 */
[----:B------:R-:W-:Y:S03]  /*6050*/  MUFU.SIN R123, R7 ;  /* 0x00000007007b7308 */ /* 0x000fe60000000400 */
[----:B------:R-:W-:Y:S01]  /*6060*/  FMUL.RZ R39, R3, 0.15915493667125701904 ;  /* 0x3e22f98303277820 */ /* 0x000fe2000040c000 */
[----:B------:R-:W-:-:S04]  /*6070*/  FMUL.FTZ R3, R121, UR55 ;  /* 0x0000003779037c20 */ /* 0x000fc80008410000 */
[----:B------:R0:W-:Y:S08]  /*6080*/  MUFU.COS R122, R7 ;  /* 0x00000007007a7308 */ /* 0x0001f00000000000 */
[----:B------:R-:W-:Y:S01]  /*6090*/  MUFU.SIN R81, R5 ;  /* 0x0000000500517308 */ /* 0x000fe20000000400 */
[----:B0-----:R-:W-:-:S04]  /*60a0*/  SHF.L.U32 R7, R135, 0x5, RZ ;  /* 0x0000000587077819 */ /* 0x001fc800000006ff */
[----:B------:R-:W-:-:S03]  /*60b0*/  LOP3.LUT R7, R7, 0xfffffc00, RZ, 0xc0, !PT ;  /* 0xfffffc0007077812 */ /* 0x000fc600078ec0ff */
[----:B------:R0:W-:Y:S01]  /*60c0*/  MUFU.COS R82, R5 ;  /* 0x0000000500527308 */ /* 0x0001e20000000000 */
[----:B------:R-:W-:Y:S01]  /*60d0*/  IADD3 R51, R7, R134, RZ ;  /* 0x0000008607337210 */ /* 0x000fe20007ffe0ff */
[----:B0-----:R-:W-:Y:S01]  /*60e0*/  FMUL.RZ R5, R3, 0.15915493667125701904 ;  /* 0x3e22f98303057820 */ /* 0x001fe2000040c000 */
[----:B------:R-:W-:-:S05]  /*60f0*/  FMUL.FTZ R3, R120, UR55 ;  /* 0x0000003778037c20 */ /* 0x000fca0008410000 */
[----:B------:R-:W-:Y:S01]  /*6100*/  MUFU.SIN R59, R37 ;  /* 0x00000025003b7308 */ /* 0x000fe20000000400 */
[----:B------:R-:W-:-:S07]  /*6110*/  ULEA.HI UR43, UR42, UR42, URZ, 0x1 ;  /* 0x0000002a2a2b7291 */ /* 0x000fce000f8f083f */
[----:B------:R0:W-:Y:S01]  /*6120*/  MUFU.COS R80, R37 ;  /* 0x0000002500507308 */ /* 0x0001e20000000000 */
[----:B------:R-:W-:Y:S01]  /*6130*/  ULOP3.LUT UR43, UR43, 0xfffffe, URZ, 0xc0, !UPT ;  /* 0x00fffffe2b2b7892 */ /* 0x000fe2000f8ec03f */
[----:B0-----:R-:W-:Y:S01]  /*6140*/  FMUL.RZ R37, R3, 0.15915493667125701904 ;  /* 0x3e22f98303257820 */ /* 0x001fe2000040c000 */
[----:B------:R-:W-:-:S05]  /*6150*/  FMUL.FTZ R3, R119, UR55 ;  /* 0x0000003777037c20 */ /* 0x000fca0008410000 */
[----:B------:R-:W-:Y:S01]  /*6160*/  MUFU.SIN R83, R4 ;  /* 0x0000000400537308 */ /* 0x000fe20000000400 */
[----:B------:R-:W-:-:S07]  /*6170*/  UIADD3 UR42, UR42, -UR43, URZ ;  /* 0x8000002b2a2a7290 */ /* 0x000fce000fffe03f */
[----:B------:R0:W-:Y:S08]  /*6180*/  MUFU.COS R84, R4 ;  /* 0x0000000400547308 */ /* 0x0001f00000000000 */
[----:B------:R-:W-:Y:S01]  /*6190*/  MUFU.SIN R55, R5 ;  /* 0x0000000500377308 */ /* 0x000fe20000000400 */
[----:B0-----:R-:W-:-:S07]  /*61a0*/  IADD3 R4, R51, 0x20, RZ ;  /* 0x0000002033047810 */ /* 0x001fce0007ffe0ff */
[----:B------:R0:W-:Y:S01]  /*61b0*/  MUFU.COS R56, R5 ;  /* 0x0000000500387308 */ /* 0x0001e20000000000 */
[----:B------:R-:W-:Y:S01]  /*61c0*/  IADD3 R46, R51, 0xa0, RZ ;  /* 0x000000a0332e7810 */ /* 0x000fe20007ffe0ff */
[----:B0-----:R-:W-:Y:S01]  /*61d0*/  FMUL.RZ R5, R3, 0.15915493667125701904 ;  /* 0x3e22f98303057820 */ /* 0x001fe2000040c000 */
[----:B------:R-:W-:-:S05]  /*61e0*/  FMUL.FTZ R3, R118, UR55 ;  /* 0x0000003776037c20 */ /* 0x000fca0008410000 */
[----:B------:R-:W-:Y:S01]  /*61f0*/  MUFU.SIN R57, R39 ;  /* 0x0000002700397308 */ /* 0x000fe20000000400 */
[----:B------:R-:W-:-:S07]  /*6200*/  IADD3 R48, R51, 0xc0, RZ ;  /* 0x000000c033307810 */ /* 0x000fce0007ffe0ff */
[----:B------:R0:W-:Y:S01]  /*6210*/  MUFU.COS R58, R39 ;  /* 0x00000027003a7308 */ /* 0x0001e20000000000 */
[----:B------:R-:W-:Y:S01]  /*6220*/  ULEA UR42, UR42, UR7, 0x8 ;  /* 0x000000072a2a7291 */ /* 0x000fe2000f8e403f */
[----:B0-----:R-:W-:Y:S01]  /*6230*/  LEA.HI.SX32 R39, R4, R51, 0x1b ;  /* 0x0000003304277211 */ /* 0x001fe200078fdaff */
[----:B------:R-:W-:Y:S01]  /*6240*/  FMUL.RZ R4, R3, 0.15915493667125701904 ;  /* 0x3e22f98303047820 */ /* 0x000fe2000040c000 */
[----:B------:R-:W-:-:S04]  /*6250*/  FMUL.FTZ R3, R117, UR55 ;  /* 0x0000003775037c20 */ /* 0x000fc80008410000 */
[----:B------:R-:W-:Y:S01]  /*6260*/  MUFU.SIN R52, R37 ;  /* 0x0000002500347308 */ /* 0x000fe20000000400 */
[C---:B------:R-:W-:Y:S02]  /*6270*/  IADD3 R38, R51.reuse, 0x40, RZ ;  /* 0x0000004033267810 */ /* 0x040fe40007ffe0ff */
[----:B------:R-:W-:-:S05]  /*6280*/  IADD3 R42, R51, 0x60, RZ ;  /* 0x00000060332a7810 */ /* 0x000fca0007ffe0ff */
[----:B------:R0:W-:Y:S01]  /*6290*/  MUFU.COS R53, R37 ;  /* 0x0000002500357308 */ /* 0x0001e20000000000 */
[----:B------:R-:W-:Y:S02]  /*62a0*/  LEA.HI.SX32 R75, R46, R51, 0x1b ;  /* 0x000000332e4b7211 */ /* 0x000fe400078fdaff */
[----:B------:R-:W-:-:S05]  /*62b0*/  IADD3 R44, R51, 0x80, RZ ;  /* 0x00000080332c7810 */ /* 0x000fca0007ffe0ff */
[----:B------:R-:W-:Y:S01]  /*62c0*/  MUFU.SIN R85, R33 ;  /* 0x0000002100557308 */ /* 0x000fe20000000400 */
[----:B0-----:R-:W-:Y:S01]  /*62d0*/  FMUL.RZ R37, R3, 0.15915493667125701904 ;  /* 0x3e22f98303257820 */ /* 0x001fe2000040c000 */
[----:B------:R-:W-:-:S06]  /*62e0*/  LEA.HI.SX32 R77, R48, R51, 0x1b ;  /* 0x00000033304d7211 */ /* 0x000fcc00078fdaff */
[----:B------:R0:W-:Y:S01]  /*62f0*/  MUFU.COS R86, R33 ;  /* 0x0000002100567308 */ /* 0x0001e20000000000 */
[-C--:B------:R-:W-:Y:S02]  /*6300*/  LEA.HI.SX32 R69, R38, R51.reuse, 0x1b ;  /* 0x0000003326457211 */ /* 0x080fe400078fdaff */
[----:B------:R-:W-:Y:S02]  /*6310*/  ISETP.NE.AND P2, PT, R135, RZ, PT ;  /* 0x000000ff8700720c */ /* 0x000fe40003f45270 */
[----:B0-----:R-:W-:-:S03]  /*6320*/  LEA.HI.SX32 R33, R51, R51, 0x1b ;  /* 0x0000003333217211 */ /* 0x001fc600078fdaff */
[----:B------:R-:W-:Y:S01]  /*6330*/  MUFU.SIN R45, R37 ;  /* 0x00000025002d7308 */ /* 0x000fe20000000400 */
[----:B------:R-:W-:Y:S02]  /*6340*/  IADD3 R54, R51, 0xe0, RZ ;  /* 0x000000e033367810 */ /* 0x000fe40007ffe0ff */
[----:B------:R-:W-:-:S05]  /*6350*/  LEA.HI.SX32 R71, R42, R51, 0x1b ;  /* 0x000000332a477211 */ /* 0x000fca00078fdaff */
[----:B------:R0:W-:Y:S01]  /*6360*/  MUFU.COS R46, R37 ;  /* 0x00000025002e7308 */ /* 0x0001e20000000000 */
[----:B------:R-:W-:Y:S02]  /*6370*/  IADD3 R60, R51, 0x100, RZ ;  /* 0x00000100333c7810 */ /* 0x000fe40007ffe0ff */
[----:B------:R-:W-:-:S05]  /*6380*/  LEA.HI.SX32 R73, R44, R51, 0x1b ;  /* 0x000000332c497211 */ /* 0x000fca00078fdaff */
[----:B------:R-:W-:Y:S01]  /*6390*/  MUFU.SIN R47, R4 ;  /* 0x00000004002f7308 */ /* 0x000fe20000000400 */
[----:B0-----:R-:W-:Y:S02]  /*63a0*/  LEA R37, R33, R130, 0x1 ;  /* 0x0000008221257211 */ /* 0x001fe400078e08ff */
[----:B------:R-:W-:Y:S02]  /*63b0*/  MOV R33, UR42 ;  /* 0x0000002a00217c02 */ /* 0x000fe40008000f00 */
[----:B------:R-:W-:-:S03]  /*63c0*/  IADD3 R62, R51, 0x120, RZ ;  /* 0x00000120333e7810 */ /* 0x000fc60007ffe0ff */
[----:B------:R0:W-:Y:S01]  /*63d0*/  MUFU.COS R48, R4 ;  /* 0x0000000400307308 */ /* 0x0001e20000000000 */
[-C--:B------:R-:W-:Y:S02]  /*63e0*/  LEA R39, R39, R130.reuse, 0x1 ;  /* 0x0000008227277211 */ /* 0x080fe400078e08ff */
[----:B------:R-:W-:Y:S02]  /*63f0*/  IADD3 R64, R51, 0x140, RZ ;  /* 0x0000014033407810 */ /* 0x000fe40007ffe0ff */
[----:B------:R-:W-:Y:S02]  /*6400*/  LEA R69, R69, R130, 0x1 ;  /* 0x0000008245457211 */ /* 0x000fe400078e08ff */
[----:B------:R-:W-:Y:S02]  /*6410*/  IADD3 R66, R51, 0x160, RZ ;  /* 0x0000016033427810 */ /* 0x000fe40007ffe0ff */
[----:B------:R-:W-:Y:S02]  /*6420*/  LEA.HI.SX32 R79, R54, R51, 0x1b ;  /* 0x00000033364f7211 */ /* 0x000fe400078fdaff */
[----:B------:R-:W-:Y:S01]  /*6430*/  R2UR UR56, R2 ;  /* 0x00000000023872ca */ /* 0x000fe200000e0000 */
[----:B--2---:R-:W-:Y:S01]  /*6440*/  STS.U16 [R37], R36 ;  /* 0x0000002425007388 */ /* 0x004fe20000000400 */
[----:B0-----:R-:W-:-:S02]  /*6450*/  IADD3 R4, R135, 0x200, RZ ;  /* 0x0000020087047810 */ /* 0x001fc40007ffe0ff */
[C---:B------:R-:W-:Y:S02]  /*6460*/  IADD3 R68, R51.reuse, 0x180, RZ ;  /* 0x0000018033447810 */ /* 0x040fe40007ffe0ff */
[----:B------:R-:W-:Y:S02]  /*6470*/  IADD3 R70, R51, 0x1a0, RZ ;  /* 0x000001a033467810 */ /* 0x000fe40007ffe0ff */
[----:B------:R-:W-:Y:S02]  /*6480*/  LEA R75, R75, R130, 0x1 ;  /* 0x000000824b4b7211 */ /* 0x000fe400078e08ff */
[C---:B------:R-:W-:Y:S02]  /*6490*/  IADD3 R72, R51.reuse, 0x1c0, RZ ;  /* 0x000001c033487810 */ /* 0x040fe40007ffe0ff */
[C---:B------:R-:W-:Y:S02]  /*64a0*/  IADD3 R74, R51.reuse, 0x1e0, RZ ;  /* 0x000001e0334a7810 */ /* 0x040fe40007ffe0ff */
[----:B------:R-:W-:-:S02]  /*64b0*/  IADD3 R76, R51, 0x200, RZ ;  /* 0x00000200334c7810 */ /* 0x000fc40007ffe0ff */
[C---:B------:R-:W-:Y:S02]  /*64c0*/  IADD3 R78, R51.reuse, 0x220, RZ ;  /* 0x00000220334e7810 */ /* 0x040fe40007ffe0ff */
[C---:B------:R-:W-:Y:S02]  /*64d0*/  IADD3 R106, R51.reuse, 0x240, RZ ;  /* 0x00000240336a7810 */ /* 0x040fe40007ffe0ff */
[C---:B------:R-:W-:Y:S02]  /*64e0*/  IADD3 R136, R51.reuse, 0x260, RZ ;  /* 0x0000026033887810 */ /* 0x040fe40007ffe0ff */
[C---:B------:R-:W-:Y:S02]  /*64f0*/  IADD3 R138, R51.reuse, 0x280, RZ ;  /* 0x00000280338a7810 */ /* 0x040fe40007ffe0ff */
[C---:B------:R-:W-:Y:S02]  /*6500*/  IADD3 R140, R51.reuse, 0x2a0, RZ ;  /* 0x000002a0338c7810 */ /* 0x040fe40007ffe0ff */
[----:B------:R-:W-:-:S02]  /*6510*/  IADD3 R142, R51, 0x2c0, RZ ;  /* 0x000002c0338e7810 */ /* 0x000fc40007ffe0ff */
[C---:B------:R-:W-:Y:S02]  /*6520*/  IADD3 R144, R51.reuse, 0x2e0, RZ ;  /* 0x000002e033907810 */ /* 0x040fe40007ffe0ff */
[C---:B------:R-:W-:Y:S02]  /*6530*/  IADD3 R146, R51.reuse, 0x300, RZ ;  /* 0x0000030033927810 */ /* 0x040fe40007ffe0ff */
[C---:B------:R-:W-:Y:S02]  /*6540*/  IADD3 R148, R51.reuse, 0x320, RZ ;  /* 0x0000032033947810 */ /* 0x040fe40007ffe0ff */
[----:B------:R-:W-:Y:S01]  /*6550*/  IADD3 R150, R51, 0x340, RZ ;  /* 0x0000034033967810 */ /* 0x000fe20007ffe0ff */
[----:B------:R-:W-:Y:S01]  /*6560*/  FMUL.FTZ R3, R116, UR55 ;  /* 0x0000003774037c20 */ /* 0x000fe20008410000 */
[----:B------:R-:W-:Y:S02]  /*6570*/  SEL R33, R33, R4, !P2 ;  /* 0x0000000421217207 */ /* 0x000fe40005000000 */
[----:B------:R-:W-:-:S02]  /*6580*/  IADD3 R152, R51, 0x360, RZ ;  /* 0x0000036033987810 */ /* 0x000fc40007ffe0ff */
[C---:B------:R-:W-:Y:S02]  /*6590*/  IADD3 R154, R51.reuse, 0x380, RZ ;  /* 0x00000380339a7810 */ /* 0x040fe40007ffe0ff */
[C---:B------:R-:W-:Y:S02]  /*65a0*/  IADD3 R156, R51.reuse, 0x3a0, RZ ;  /* 0x000003a0339c7810 */ /* 0x040fe40007ffe0ff */
[C---:B------:R-:W-:Y:S02]  /*65b0*/  IADD3 R158, R51.reuse, 0x3c0, RZ ;  /* 0x000003c0339e7810 */ /* 0x040fe40007ffe0ff */
[----:B------:R-:W-:Y:S01]  /*65c0*/  IADD3 R160, R51, 0x3e0, RZ ;  /* 0x000003e033a07810 */ /* 0x000fe20007ffe0ff */
[----:B------:R-:W-:Y:S01]  /*65d0*/  MUFU.SIN R49, R5 ;  /* 0x0000000500317308 */ /* 0x000fe20000000400 */
[----:B------:R-:W-:Y:S02]  /*65e0*/  LEA R4, R71, R130, 0x1 ;  /* 0x0000008247047211 */ /* 0x000fe400078e08ff */
[----:B------:R-:W-:-:S02]  /*65f0*/  LEA.HI.SX32 R107, R60, R51, 0x1b ;  /* 0x000000333c6b7211 */ /* 0x000fc400078fdaff */
[-C--:B------:R-:W-:Y:S01]  /*6600*/  LEA R44, R73, R130.reuse, 0x1 ;  /* 0x00000082492c7211 */ /* 0x080fe200078e08ff */
[----:B------:R-:W-:Y:S01]  /*6610*/  STS.U16 [R39+0x40], R34 ;  /* 0x0000402227007388 */ /* 0x000fe20000000400 */
[-C--:B------:R-:W-:Y:S01]  /*6620*/  LEA.HI.SX32 R137, R62, R51.reuse, 0x1b ;  /* 0x000000333e897211 */ /* 0x080fe200078fdaff */
[----:B------:R-:W-:Y:S01]  /*6630*/  MUFU.COS R50, R5 ;  /* 0x0000000500327308 */ /* 0x000fe20000000000 */
[-C--:B------:R-:W-:Y:S01]  /*6640*/  LEA.HI.SX32 R139, R64, R51.reuse, 0x1b ;  /* 0x00000033408b7211 */ /* 0x080fe200078fdaff */
[----:B---3--:R-:W-:Y:S01]  /*6650*/  STS.U16 [R69+0x80], R22 ;  /* 0x0000801645007388 */ /* 0x008fe20000000400 */
[-C--:B------:R-:W-:Y:S01]  /*6660*/  LEA R77, R77, R130.reuse, 0x1 ;  /* 0x000000824d4d7211 */ /* 0x080fe200078e08ff */
[----:B------:R-:W-:Y:S01]  /*6670*/  UIMAD UR53, UR53, UR40, URZ ;  /* 0x00000028353572a4 */ /* 0x000fe2000f8e023f */
[-C--:B------:R-:W-:Y:S01]  /*6680*/  LEA.HI.SX32 R141, R66, R51.reuse, 0x1b ;  /* 0x00000033428d7211 */ /* 0x080fe200078fdaff */
[----:B------:R0:W-:Y:S01]  /*6690*/  STS.U16 [R4+0xc0], R25 ;  /* 0x0000c01904007388 */ /* 0x0001e20000000400 */
[-C--:B------:R-:W-:Y:S01]  /*66a0*/  LEA R79, R79, R130.reuse, 0x1 ;  /* 0x000000824f4f7211 */ /* 0x080fe200078e08ff */
[----:B------:R-:W-:Y:S01]  /*66b0*/  UMOV UR44, UR26 ;  /* 0x0000001a002c7c82 */ /* 0x000fe20008000000 */
[-C--:B------:R-:W-:Y:S01]  /*66c0*/  LEA.HI.SX32 R143, R68, R51.reuse, 0x1b ;  /* 0x00000033448f7211 */ /* 0x080fe200078fdaff */
[----:B------:R-:W-:Y:S01]  /*66d0*/  STS.U16 [R44+0x100], R21 ;  /* 0x000100152c007388 */ /* 0x000fe20000000400 */
[-C--:B------:R-:W-:Y:S01]  /*66e0*/  LEA R2, R107, R130.reuse, 0x1 ;  /* 0x000000826b027211 */ /* 0x080fe200078e08ff */
[----:B------:R-:W-:Y:S01]  /*66f0*/  UMOV UR45, UR46 ;  /* 0x0000002e002d7c82 */ /* 0x000fe20008000000 */
[-C--:B------:R-:W-:Y:S01]  /*6700*/  LEA.HI.SX32 R145, R70, R51.reuse, 0x1b ;  /* 0x0000003346917211 */ /* 0x080fe200078fdaff */
[----:B------:R-:W-:Y:S01]  /*6710*/  STS.U16 [R75+0x140], R32 ;  /* 0x000140204b007388 */ /* 0x000fe20000000400 */
[-C--:B------:R-:W-:Y:S01]  /*6720*/  LEA R137, R137, R130.reuse, 0x1 ;  /* 0x0000008289897211 */ /* 0x080fe200078e08ff */
[----:B------:R-:W-:Y:S01]  /*6730*/  ULDC.64 UR42, c[0x0][0x2d8] ;  /* 0x0000b600002a7ab9 */ /* 0x000fe20000000a00 */
[----:B------:R-:W-:Y:S01]  /*6740*/  LEA.HI.SX32 R147, R72, R51, 0x1b ;  /* 0x0000003348937211 */ /* 0x000fe200078fdaff */
[----:B------:R-:W-:Y:S01]  /*6750*/  STS.U16 [R77+0x180], R28 ;  /* 0x0001801c4d007388 */ /* 0x000fe20000000400 */
[----:B0-----:R-:W-:-:S02]  /*6760*/  LEA R4, R139, R130, 0x1 ;  /* 0x000000828b047211 */ /* 0x001fc400078e08ff */
[-C--:B------:R-:W-:Y:S01]  /*6770*/  LEA.HI.SX32 R149, R74, R51.reuse, 0x1b ;  /* 0x000000334a957211 */ /* 0x080fe200078fdaff */
[----:B------:R-:W-:Y:S01]  /*6780*/  STS.U16 [R79+0x1c0], R0 ;  /* 0x0001c0004f007388 */ /* 0x000fe20000000400 */
[-C--:B------:R-:W-:Y:S02]  /*6790*/  LEA R22, R141, R130.reuse, 0x1 ;  /* 0x000000828d167211 */ /* 0x080fe400078e08ff */
[-C--:B------:R-:W-:Y:S01]  /*67a0*/  LEA.HI.SX32 R151, R76, R51.reuse, 0x1b ;  /* 0x000000334c977211 */ /* 0x080fe200078fdaff */
[----:B------:R0:W-:Y:S01]  /*67b0*/  STS.U16 [R2+0x200], R19 ;  /* 0x0002001302007388 */ /* 0x0001e20000000400 */
[-C--:B------:R-:W-:Y:S02]  /*67c0*/  LEA R143, R143, R130.reuse, 0x1 ;  /* 0x000000828f8f7211 */ /* 0x080fe400078e08ff */
[----:B------:R-:W-:Y:S01]  /*67d0*/  LEA.HI.SX32 R153, R78, R51, 0x1b ;  /* 0x000000334e997211 */ /* 0x000fe200078fdaff */
[----:B------:R-:W-:Y:S01]  /*67e0*/  STS.U16 [R137+0x240], R18 ;  /* 0x0002401289007388 */ /* 0x000fe20000000400 */
[----:B------:R-:W-:-:S02]  /*67f0*/  LEA R145, R145, R130, 0x1 ;  /* 0x0000008291917211 */ /* 0x000fc400078e08ff */
[-C--:B------:R-:W-:Y:S01]  /*6800*/  LEA.HI.SX32 R155, R106, R51.reuse, 0x1b ;  /* 0x000000336a9b7211 */ /* 0x080fe200078fdaff */
[----:B------:R1:W-:Y:S01]  /*6810*/  STS.U16 [R4+0x280], R29 ;  /* 0x0002801d04007388 */ /* 0x0003e20000000400 */
[-C--:B------:R-:W-:Y:S02]  /*6820*/  LEA R147, R147, R130.reuse, 0x1 ;  /* 0x0000008293937211 */ /* 0x080fe400078e08ff */
[----:B------:R-:W-:Y:S01]  /*6830*/  LEA.HI.SX32 R157, R136, R51, 0x1b ;  /* 0x00000033889d7211 */ /* 0x000fe200078fdaff */
[----:B------:R-:W-:Y:S01]  /*6840*/  STS.U16 [R22+0x2c0], R13 ;  /* 0x0002c00d16007388 */ /* 0x000fe20000000400 */
[-C--:B0-----:R-:W-:Y:S02]  /*6850*/  LEA R2, R149, R130.reuse, 0x1 ;  /* 0x0000008295027211 */ /* 0x081fe400078e08ff */
[----:B------:R-:W-:Y:S01]  /*6860*/  MOV R25, UR56 ;  /* 0x0000003800197c02 */ /* 0x000fe20008000f00 */
[----:B------:R0:W-:Y:S01]  /*6870*/  STS.U16 [R143+0x300], R14 ;  /* 0x0003000e8f007388 */ /* 0x0001e20000000400 */
[----:B------:R-:W-:-:S02]  /*6880*/  LEA R151, R151, R130, 0x1 ;  /* 0x0000008297977211 */ /* 0x000fc400078e08ff */
[-C--:B-1----:R-:W-:Y:S01]  /*6890*/  LEA R4, R153, R130.reuse, 0x1 ;  /* 0x0000008299047211 */ /* 0x082fe200078e08ff */
[----:B------:R-:W-:Y:S01]  /*68a0*/  STS.U16 [R145+0x340], R24 ;  /* 0x0003401891007388 */ /* 0x000fe20000000400 */
[-C--:B------:R-:W-:Y:S01]  /*68b0*/  LEA R155, R155, R130.reuse, 0x1 ;  /* 0x000000829b9b7211 */ /* 0x080fe200078e08ff */
[----:B------:R-:W-:Y:S02]  /*68c0*/  FMUL.FTZ R0, R25, 1.4426950216293334961 ;  /* 0x3fb8aa3b19007820 */ /* 0x000fe40000410000 */
[----:B------:R-:W-:Y:S01]  /*68d0*/  STS.U16 [R147+0x380], R8 ;  /* 0x0003800893007388 */ /* 0x000fe20000000400 */
[----:B0-----:R-:W-:-:S03]  /*68e0*/  LEA R14, R157, R130, 0x1 ;  /* 0x000000829d0e7211 */ /* 0x001fc600078e08ff */
[----:B------:R-:W-:Y:S04]  /*68f0*/  STS.U16 [R2+0x3c0], R9 ;  /* 0x0003c00902007388 */ /* 0x000fe80000000400 */
[----:B------:R-:W-:Y:S04]  /*6900*/  STS.U16 [R151+0x400], R12 ;  /* 0x0004000c97007388 */ /* 0x000fe80000000400 */
[----:B------:R-:W-:Y:S04]  /*6910*/  STS.U16 [R4+0x440], R11 ;  /* 0x0004400b04007388 */ /* 0x000fe80000000400 */
[----:B------:R-:W-:Y:S04]  /*6920*/  STS.U16 [R155+0x480], R10 ;  /* 0x0004800a9b007388 */ /* 0x000fe80000000400 */
[----:B------:R0:W-:Y:S01]  /*6930*/  STS.U16 [R14+0x4c0], R17 ;  /* 0x0004c0110e007388 */ /* 0x0001e20000000400 */
[-C--:B------:R-:W-:Y:S01]  /*6940*/  FMUL.FTZ R13, R127, R0.reuse ;  /* 0x000000007f0d7220 */ /* 0x080fe20000410000 */
[----:B0-----:R-:W-:-:S06]  /*6950*/  FMUL.FTZ R14, R124, R0 ;  /* 0x000000007c0e7220 */ /* 0x001fcc0000410000 */
[----:B------:R-:W0:Y:S08]  /*6960*/  MUFU.EX2 R14, R14 ;  /* 0x0000000e000e7308 */ /* 0x000e300000000800 */
[----:B------:R-:W1:Y:S01]  /*6970*/  MUFU.EX2 R13, R13 ;  /* 0x0000000d000d7308 */ /* 0x000e620000000800 */
[C---:B0-----:R-:W-:Y:S01]  /*6980*/  FMUL.FTZ R58, R14.reuse, R58 ;  /* 0x0000003a0e3a7220 */ /* 0x041fe20000410000 */
[----:B------:R-:W-:-:S02]  /*6990*/  FMUL.FTZ R57, R14, R57 ;  /* 0x000000390e397220 */ /* 0x000fc40000410000 */
[----:B------:R-:W2:Y:S01]  /*69a0*/  LDL R14, [R1+0x54] ;  /* 0x00005400010e7983 */ /* 0x000ea20000100800 */
[C---:B-1----:R-:W-:Y:S01]  /*69b0*/  FMUL.FTZ R84, R13.reuse, R84 ;  /* 0x000000540d547220 */ /* 0x042fe20000410000 */
[----:B------:R-:W-:Y:S02]  /*69c0*/  FMUL.FTZ R83, R13, R83 ;  /* 0x000000530d537220 */ /* 0x000fe40000410000 */
[----:B------:R-:W3:Y:S01]  /*69d0*/  LDL R13, [R1+0x50] ;  /* 0x00005000010d7983 */ /* 0x000ee20000100800 */
[-C--:B------:R-:W-:Y:S02]  /*69e0*/  LEA.HI.SX32 R159, R138, R51.reuse, 0x1b ;  /* 0x000000338a9f7211 */ /* 0x080fe400078fdaff */
[-C--:B------:R-:W-:Y:S02]  /*69f0*/  LEA.HI.SX32 R161, R140, R51.reuse, 0x1b ;  /* 0x000000338ca17211 */ /* 0x080fe400078fdaff */
[-C--:B------:R-:W-:Y:S02]  /*6a00*/  LEA.HI.SX32 R163, R142, R51.reuse, 0x1b ;  /* 0x000000338ea37211 */ /* 0x080fe400078fdaff */
[----:B------:R-:W-:-:S02]  /*6a10*/  LEA.HI.SX32 R165, R144, R51, 0x1b ;  /* 0x0000003390a57211 */ /* 0x000fc400078fdaff */
[-C--:B------:R-:W-:Y:S02]  /*6a20*/  LEA.HI.SX32 R167, R146, R51.reuse, 0x1b ;  /* 0x0000003392a77211 */ /* 0x080fe400078fdaff */
[----:B------:R-:W-:Y:S01]  /*6a30*/  LEA R159, R159, R130, 0x1 ;  /* 0x000000829f9f7211 */ /* 0x000fe200078e08ff */
[----:B------:R-:W-:Y:S01]  /*6a40*/  FMUL.FTZ R8, R126, R0 ;  /* 0x000000007e087220 */ /* 0x000fe20000410000 */
[-C--:B------:R-:W-:Y:S02]  /*6a50*/  LEA.HI.SX32 R67, R148, R51.reuse, 0x1b ;  /* 0x0000003394437211 */ /* 0x080fe400078fdaff */
[-C--:B------:R-:W-:Y:S02]  /*6a60*/  LEA R18, R161, R130.reuse, 0x1 ;  /* 0x00000082a1127211 */ /* 0x080fe400078e08ff */
[-C--:B------:R-:W-:Y:S02]  /*6a70*/  LEA.HI.SX32 R65, R150, R51.reuse, 0x1b ;  /* 0x0000003396417211 */ /* 0x080fe400078fdaff */
[----:B------:R-:W-:Y:S01]  /*6a80*/  LEA R163, R163, R130, 0x1 ;  /* 0x00000082a3a37211 */ /* 0x000fe200078e08ff */
[----:B------:R-:W-:Y:S01]  /*6a90*/  FMUL.RZ R54, R3, 0.15915493667125701904 ;  /* 0x3e22f98303367820 */ /* 0x000fe2000040c000 */
[-C--:B------:R-:W-:Y:S01]  /*6aa0*/  LEA.HI.SX32 R63, R152, R51.reuse, 0x1b ;  /* 0x00000033983f7211 */ /* 0x080fe200078fdaff */
[----:B------:R-:W-:Y:S01]  /*6ab0*/  FMUL.FTZ R9, R125, R0 ;  /* 0x000000007d097220 */ /* 0x000fe20000410000 */
[----:B------:R-:W-:Y:S01]  /*6ac0*/  LEA R2, R165, R130, 0x1 ;  /* 0x00000082a5027211 */ /* 0x000fe200078e08ff */
[----:B------:R-:W-:Y:S01]  /*6ad0*/  STS.U16 [R159+0x500], R16 ;  /* 0x000500109f007388 */ /* 0x000fe20000000400 */
[----:B------:R-:W-:-:S02]  /*6ae0*/  LEA.HI.SX32 R61, R154, R51, 0x1b ;  /* 0x000000339a3d7211 */ /* 0x000fc400078fdaff */
[-C--:B------:R-:W-:Y:S01]  /*6af0*/  LEA R167, R167, R130.reuse, 0x1 ;  /* 0x00000082a7a77211 */ /* 0x080fe200078e08ff */
[----:B------:R-:W-:Y:S01]  /*6b00*/  STS.U16 [R18+0x540], R15 ;  /* 0x0005400f12007388 */ /* 0x000fe20000000400 */
[-C--:B------:R-:W-:Y:S01]  /*6b10*/  LEA.HI.SX32 R3, R156, R51.reuse, 0x1b ;  /* 0x000000339c037211 */ /* 0x080fe200078fdaff */
[----:B------:R0:W-:Y:S01]  /*6b20*/  MUFU.EX2 R11, R8 ;  /* 0x00000008000b7308 */ /* 0x0001e20000000800 */
[-C--:B------:R-:W-:Y:S01]  /*6b30*/  LEA R4, R67, R130.reuse, 0x1 ;  /* 0x0000008243047211 */ /* 0x080fe200078e08ff */
[----:B------:R-:W-:Y:S01]  /*6b40*/  STS.U16 [R163+0x580], R20 ;  /* 0x00058014a3007388 */ /* 0x000fe20000000400 */
[-C--:B------:R-:W-:Y:S02]  /*6b50*/  LEA.HI.SX32 R5, R158, R51.reuse, 0x1b ;  /* 0x000000339e057211 */ /* 0x080fe400078fdaff */
[-C--:B------:R-:W-:Y:S01]  /*6b60*/  LEA R65, R65, R130.reuse, 0x1 ;  /* 0x0000008241417211 */ /* 0x080fe200078e08ff */
[----:B------:R-:W-:Y:S01]  /*6b70*/  STS.U16 [R2+0x5c0], R23 ;  /* 0x0005c01702007388 */ /* 0x000fe20000000400 */
[----:B------:R-:W-:Y:S01]  /*6b80*/  LEA.HI.SX32 R51, R160, R51, 0x1b ;  /* 0x00000033a0337211 */ /* 0x000fe200078fdaff */
[----:B------:R1:W-:Y:S01]  /*6b90*/  MUFU.EX2 R12, R9 ;  /* 0x00000009000c7308 */ /* 0x0003e20000000800 */
[-C--:B0-----:R-:W-:Y:S01]  /*6ba0*/  LEA R8, R63, R130.reuse, 0x1 ;  /* 0x000000823f087211 */ /* 0x081fe200078e08ff */
[----:B------:R-:W-:Y:S01]  /*6bb0*/  STS.U16 [R167+0x600], R26 ;  /* 0x0006001aa7007388 */ /* 0x000fe20000000400 */
[----:B------:R-:W-:-:S02]  /*6bc0*/  LEA R10, R61, R130, 0x1 ;  /* 0x000000823d0a7211 */ /* 0x000fc400078e08ff */
[-C--:B------:R-:W-:Y:S01]  /*6bd0*/  LEA R5, R5, R130.reuse, 0x1 ;  /* 0x0000008205057211 */ /* 0x080fe200078e08ff */
[----:B------:R0:W-:Y:S01]  /*6be0*/  STS.U16 [R4+0x640], R27 ;  /* 0x0006401b04007388 */ /* 0x0001e20000000400 */
[----:B-1----:R-:W-:-:S03]  /*6bf0*/  LEA R9, R3, R130, 0x1 ;  /* 0x0000008203097211 */ /* 0x002fc600078e08ff */
[----:B------:R-:W-:Y:S04]  /*6c00*/  STS.U16 [R65+0x680], R30 ;  /* 0x0006801e41007388 */ /* 0x000fe80000000400 */
[----:B------:R1:W-:Y:S01]  /*6c10*/  STS.U16 [R8+0x6c0], R31 ;  /* 0x0006c01f08007388 */ /* 0x0003e20000000400 */
[----:B0-----:R-:W-:-:S03]  /*6c20*/  LEA R4, R51, R130, 0x1 ;  /* 0x0000008233047211 */ /* 0x001fc600078e08ff */
[----:B------:R-:W-:Y:S04]  /*6c30*/  STS.U16 [R10+0x700], R43 ;  /* 0x0007002b0a007388 */ /* 0x000fe80000000400 */
[----:B------:R-:W-:Y:S04]  /*6c40*/  STS.U16 [R9+0x740], R40 ;  /* 0x0007402809007388 */ /* 0x000fe80000000400 */
[----:B------:R-:W-:Y:S01]  /*6c50*/  STS.U16 [R5+0x780], R6 ;  /* 0x0007800605007388 */ /* 0x000fe20000000400 */
[----:B-1----:R-:W-:-:S03]  /*6c60*/  FMUL.FTZ R8, R118, R0 ;  /* 0x0000000076087220 */ /* 0x002fc60000410000 */
[----:B------:R0:W-:Y:S01]  /*6c70*/  STS.U16 [R4+0x7c0], R35 ;  /* 0x0007c02304007388 */ /* 0x0001e20000000400 */
[-C--:B------:R-:W-:Y:S01]  /*6c80*/  FMUL.FTZ R19, R128, R0.reuse ;  /* 0x0000000080137220 */ /* 0x080fe20000410000 */
[----:B------:R-:W-:Y:S02]  /*6c90*/  UIMAD.WIDE.U32 UR44, UR7, UR40, UR44 ;  /* 0x00000028072c72a5 */ /* 0x000fe4000f8e002c */
[----:B------:R-:W-:Y:S01]  /*6ca0*/  UIMAD UR53, UR7, UR41, UR53 ;  /* 0x00000029073572a4 */ /* 0x000fe2000f8e0235 */
[----:B0-----:R-:W-:Y:S01]  /*6cb0*/  FMUL.FTZ R4, R129, R0 ;  /* 0x0000000081047220 */ /* 0x001fe20000410000 */
[----:B------:R-:W-:Y:S01]  /*6cc0*/  MUFU.EX2 R8, R8 ;  /* 0x0000000800087308 */ /* 0x000fe20000000800 */
[----:B------:R-:W-:Y:S02]  /*6cd0*/  ULEA UR42, UP0, UR44, UR42, 0x3 ;  /* 0x0000002a2c2a7291 */ /* 0x000fe4000f80183f */
[----:B------:R-:W-:-:S05]  /*6ce0*/  UIADD3 UR45, UR45, UR53, URZ ;  /* 0x000000352d2d7290 */ /* 0x000fca000fffe03f */
[----:B------:R-:W0:Y:S01]  /*6cf0*/  MUFU.EX2 R4, R4 ;  /* 0x0000000400047308 */ /* 0x000e220000000800 */
[----:B------:R-:W-:Y:S01]  /*6d00*/  ULEA.HI.X UR43, UR44, UR43, UR45, 0x3, UP0 ;  /* 0x0000002b2c2b7291 */ /* 0x000fe200080f1c2d */
[----:B------:R-:W-:-:S06]  /*6d10*/  LEA R7, R134, R7, 0x5 ;  /* 0x0000000786077211 */ /* 0x000fcc00078e28ff */
[----:B------:R-:W1:Y:S01]  /*6d20*/  MUFU.EX2 R19, R19 ;  /* 0x0000001300137308 */ /* 0x000e620000000800 */
[----:B------:R-:W-:Y:S01]  /*6d30*/  FMUL.FTZ R34, R114, UR55 ;  /* 0x0000003772227c20 */ /* 0x000fe20008410000 */
[----:B------:R-:W-:Y:S01]  /*6d40*/  FMUL.FTZ R21, R113, UR55 ;  /* 0x0000003771157c20 */ /* 0x000fe20008410000 */
[----:B------:R-:W-:Y:S02]  /*6d50*/  LEA.HI.SX32 R7, R7, R7, 0x1b ;  /* 0x0000000707077211 */ /* 0x000fe400078fdaff */
[----:B------:R-:W-:Y:S02]  /*6d60*/  MOV R2, UR42 ;  /* 0x0000002a00027c02 */ /* 0x000fe40008000f00 */
[----:B------:R-:W-:Y:S01]  /*6d70*/  MOV R3, UR43 ;  /* 0x0000002b00037c02 */ /* 0x000fe20008000f00 */
[----:B------:R-:W-:Y:S01]  /*6d80*/  MUFU.SIN R41, R54 ;  /* 0x0000003600297308 */ /* 0x000fe20000000400 */
[----:B------:R-:W-:Y:S01]  /*6d90*/  FMUL.RZ R21, R21, 0.15915493667125701904 ;  /* 0x3e22f98315157820 */ /* 0x000fe2000040c000 */
[----:B------:R-:W-:Y:S01]  /*6da0*/  LEA R7, R7, R130, 0x1 ;  /* 0x0000008207077211 */ /* 0x000fe200078e08ff */
[C---:B0-----:R-:W-:Y:S01]  /*6db0*/  FMUL.FTZ R122, R4.reuse, R122 ;  /* 0x0000007a047a7220 */ /* 0x041fe20000410000 */
[----:B------:R-:W-:Y:S01]  /*6dc0*/  FMUL.FTZ R123, R4, R123 ;  /* 0x0000007b047b7220 */ /* 0x000fe20000410000 */
[----:B------:R-:W-:Y:S01]  /*6dd0*/  LEA R33, R33, R130, 0x3 ;  /* 0x0000008221217211 */ /* 0x000fe200078e18ff */
[----:B------:R-:W5:Y:S02]  /*6de0*/  LDG.E.64 R2, desc[UR20][R2.64] ;  /* 0x0000001402027981 */ /* 0x000f64000c1e1b00 */
[----:B------:R0:W-:Y:S01]  /*6df0*/  MUFU.COS R42, R54 ;  /* 0x00000036002a7308 */ /* 0x0001e20000000000 */
[C---:B------:R-:W-:Y:S01]  /*6e00*/  FMUL.FTZ R48, R8.reuse, R48 ;  /* 0x0000003008307220 */ /* 0x040fe20000410000 */
[----:B------:R-:W-:Y:S01]  /*6e10*/  FMUL.FTZ R47, R8, R47 ;  /* 0x0000002f082f7220 */ /* 0x000fe20000410000 */
[C---:B-1----:R-:W-:Y:S01]  /*6e20*/  FMUL.FTZ R86, R19.reuse, R86 ;  /* 0x0000005613567220 */ /* 0x042fe20000410000 */
[----:B------:R-:W-:Y:S01]  /*6e30*/  FMUL.FTZ R85, R19, R85 ;  /* 0x0000005513557220 */ /* 0x000fe20000410000 */
[----:B------:R-:W-:Y:S01]  /*6e40*/  SHF.L.U32 R51, R162, 0x10, RZ ;  /* 0x00000010a2337819 */ /* 0x000fe200000006ff */
[----:B------:R-:W-:Y:S01]  /*6e50*/  NOP ;  /* 0x0000000000007918 */ /* 0x000fe20000000000 */
[----:B0-----:R-:W-:Y:S01]  /*6e60*/  FMUL.RZ R54, R34, 0.15915493667125701904 ;  /* 0x3e22f98322367820 */ /* 0x001fe2000040c000 */
[----:B------:R-:W-:Y:S01]  /*6e70*/  MUFU.COS R8, R21 ;  /* 0x0000001500087308 */ /* 0x000fe20000000000 */
[----:B------:R0:W1:Y:S04]  /*6e80*/  LDS.U16 R137, [R7] ;  /* 0x0000000007897984 */ /* 0x0000680000000400 */
[----:B------:R0:W4:Y:S03]  /*6e90*/  LDS.U16 R138, [R7+0x2] ;  /* 0x00000200078a7984 */ /* 0x0001260000000400 */
[----:B------:R-:W-:Y:S01]  /*6ea0*/  MUFU.SIN R36, R54 ;  /* 0x0000003600247308 */ /* 0x000fe20000000400 */
[----:B------:R0:W0:Y:S04]  /*6eb0*/  LDS.U16 R139, [R7+0x4] ;  /* 0x00000400078b7984 */ /* 0x0000280000000400 */
[----:B------:R0:W0:Y:S03]  /*6ec0*/  LDS.U16 R140, [R7+0x6] ;  /* 0x00000600078c7984 */ /* 0x0000260000000400 */
[----:B------:R1:W-:Y:S01]  /*6ed0*/  MUFU.COS R37, R54 ;  /* 0x0000003600257308 */ /* 0x0003e20000000000 */
[----:B------:R0:W0:Y:S04]  /*6ee0*/  LDS.U16 R141, [R7+0x8] ;  /* 0x00000800078d7984 */ /* 0x0000280000000400 */
[----:B------:R0:W0:Y:S03]  /*6ef0*/  LDS.U16 R142, [R7+0xa] ;  /* 0x00000a00078e7984 */ /* 0x0000260000000400 */
[----:B------:R4:W-:Y:S01]  /*6f00*/  MUFU.SIN R34, R21 ;  /* 0x0000001500227308 */ /* 0x0009e20000000400 */
[----:B-1----:R-:W-:Y:S01]  /*6f10*/  SHF.L.U32 R54, R164, 0x10, RZ ;  /* 0x00000010a4367819 */ /* 0x002fe200000006ff */
[----:B------:R1:W0:Y:S04]  /*6f20*/  LDS.U16 R143, [R7+0xc] ;  /* 0x00000c00078f7984 */ /* 0x0002280000000400 */
        /* <DEDUP_REMOVED lines=8> */
[----:B----4-:R1:W4:Y:S04]  /*6fb0*/  LDS.U16 R21, [R7+0x1e] ;  /* 0x00001e0007157984 */ /* 0x0103280000000400 */
        /* <DEDUP_REMOVED lines=16> */
[----:B------:R1:W-:Y:S01]  /*70c0*/  STS.64 [R33+0x7780], R122 ;  /* 0x0077807a21007388 */ /* 0x0003e20000000a00 */
[----:B------:R-:W-:Y:S01]  /*70d0*/  ISETP.NE.AND P1, PT, R135, 0x7f, PT ;  /* 0x0000007f8700780c */ /* 0x000fe20003f25270 */
[----:B------:R-:W-:Y:S01]  /*70e0*/  FMUL.FTZ R6, R117, R0 ;  /* 0x0000000075067220 */ /* 0x000fe20000410000 */
[----:B------:R-:W-:-:S05]  /*70f0*/  FMUL.FTZ R216, R129, R54 ;  /* 0x0000003681d87220 */ /* 0x000fca0000410000 */
[----:B------:R-:W4:Y:S06]  /*7100*/  MUFU.EX2 R6, R6 ;  /* 0x0000000600067308 */ /* 0x000f2c0000000800 */
[----:B------:R-:W-:Y:S01]  /*7110*/  @P1 LEA R106, R135, R130, 0x3 ;  /* 0x00000082876a1211 */ /* 0x000fe200078e18ff */
[----:B------:R-:W-:Y:S01]  /*7120*/  BAR.SYNC.DEFER_BLOCKING 0x0 ;  /* 0x0000000000007b1d */ /* 0x000fe20000010000 */
[-C--:B------:R-:W-:Y:S01]  /*7130*/  FMUL.FTZ R9, RZ, R85.reuse ;  /* 0x00000055ff097220 */ /* 0x080fe20000410000 */
[----:B------:R-:W-:Y:S01]  /*7140*/  FMUL.FTZ R5, R216, R85 ;  /* 0x00000055d8057220 */ /* 0x000fe20000410000 */
[----:B------:R-:W-:-:S02]  /*7150*/  FMUL.FTZ R215, R128, R51 ;  /* 0x0000003380d77220 */ /* 0x000fc40000410000 */
[----:B------:R-:W-:Y:S01]  /*7160*/  FFMA.FTZ R10, R216, R86, -R9 ;  /* 0x00000056d80a7223 */ /* 0x000fe20000010809 */
[-C--:B------:R-:W-:Y:S01]  /*7170*/  FMUL.FTZ R15, R121, R0.reuse ;  /* 0x00000000790f7220 */ /* 0x080fe20000410000 */
[-C--:B------:R-:W-:Y:S01]  /*7180*/  FMUL.FTZ R16, R120, R0.reuse ;  /* 0x0000000078107220 */ /* 0x080fe20000410000 */
[----:B------:R-:W-:Y:S01]  /*7190*/  FMUL.FTZ R17, R119, R0 ;  /* 0x0000000077117220 */ /* 0x000fe20000410000 */
[----:B------:R-:W-:Y:S01]  /*71a0*/  FFMA.FTZ R5, RZ, R86, R5 ;  /* 0x00000056ff057223 */ /* 0x000fe20000010005 */
[----:B------:R-:W0:Y:S01]  /*71b0*/  @P1 LDS.64 R106, [R106+0x8788] ;  /* 0x008788006a6a1984 */ /* 0x000e220000000a00 */
[----:B------:R-:W-:Y:S01]  /*71c0*/  FADD.FTZ R10, R215, R10 ;  /* 0x0000000ad70a7221 */ /* 0x000fe20000010000 */
[C---:B------:R-:W-:Y:S01]  /*71d0*/  FMUL.FTZ R38, R115.reuse, UR55 ;  /* 0x0000003773267c20 */ /* 0x040fe20008410000 */
[----:B------:R-:W-:Y:S01]  /*71e0*/  FADD.FTZ R9, RZ, R5 ;  /* 0x00000005ff097221 */ /* 0x000fe20000010000 */
[C---:B----4-:R-:W-:Y:S01]  /*71f0*/  FMUL.FTZ R46, R6.reuse, R46 ;  /* 0x0000002e062e7220 */ /* 0x050fe20000410000 */
[----:B------:R-:W-:Y:S01]  /*7200*/  FMUL.FTZ R45, R6, R45 ;  /* 0x0000002d062d7220 */ /* 0x000fe20000410000 */
[C---:B------:R-:W-:Y:S01]  /*7210*/  FMUL.FTZ R80, R12.reuse, R80 ;  /* 0x000000500c507220 */ /* 0x040fe20000410000 */
[----:B------:R-:W-:Y:S01]  /*7220*/  FMUL.FTZ R59, R12, R59 ;  /* 0x0000003b0c3b7220 */ /* 0x000fe20000410000 */
[-C--:B------:R-:W-:Y:S01]  /*7230*/  FMUL.FTZ R5, R116, R0.reuse ;  /* 0x0000000074057220 */ /* 0x080fe20000410000 */
[-C--:B------:R-:W-:Y:S01]  /*7240*/  FMUL.FTZ R4, R115, R0.reuse ;  /* 0x0000000073047220 */ /* 0x080fe20000410000 */
[----:B------:R-:W-:Y:S01]  /*7250*/  FMUL.FTZ R6, R114, R0 ;  /* 0x0000000072067220 */ /* 0x000fe20000410000 */
[----:B------:R-:W4:Y:S01]  /*7260*/  MUFU.EX2 R15, R15 ;  /* 0x0000000f000f7308 */ /* 0x000f220000000800 */
[----:B------:R-:W-:Y:S01]  /*7270*/  FMUL.FTZ R12, R83, R10 ;  /* 0x0000000a530c7220 */ /* 0x000fe20000410000 */
[----:B------:R-:W-:Y:S01]  /*7280*/  FMUL.RZ R60, R38, 0.15915493667125701904 ;  /* 0x3e22f983263c7820 */ /* 0x000fe2000040c000 */
[C---:B------:R-:W-:Y:S01]  /*7290*/  FMUL.FTZ R82, R11.reuse, R82 ;  /* 0x000000520b527220 */ /* 0x040fe20000410000 */
[----:B------:R-:W-:Y:S01]  /*72a0*/  FMUL.FTZ R81, R11, R81 ;  /* 0x000000510b517220 */ /* 0x000fe20000410000 */
[----:B--2---:R-:W-:-:S03]  /*72b0*/  SHF.L.U32 R44, R14, 0x10, RZ ;  /* 0x000000100e2c7819 */ /* 0x004fc600000006ff */
[----:B------:R-:W2:Y:S01]  /*72c0*/  MUFU.EX2 R16, R16 ;  /* 0x0000001000107308 */ /* 0x000ea20000000800 */
[-C--:B------:R-:W-:Y:S01]  /*72d0*/  FMUL.FTZ R11, R83, R9.reuse ;  /* 0x00000009530b7220 */ /* 0x080fe20000410000 */
[----:B------:R-:W-:-:S06]  /*72e0*/  FFMA.FTZ R12, R84, R9, R12 ;  /* 0x00000009540c7223 */ /* 0x000fcc000001000c */
[----:B------:R-:W1:Y:S01]  /*72f0*/  MUFU.EX2 R17, R17 ;  /* 0x0000001100117308 */ /* 0x000e620000000800 */
[----:B------:R-:W-:Y:S01]  /*7300*/  FFMA.FTZ R11, R84, R10, -R11 ;  /* 0x0000000a540b7223 */ /* 0x000fe2000001080b */
[----:B------:R-:W-:Y:S01]  /*7310*/  FMUL.FTZ R214, R127, R44 ;  /* 0x0000002c7fd67220 */ /* 0x000fe20000410000 */
[----:B------:R-:W-:-:S05]  /*7320*/  FADD.FTZ R12, RZ, R12 ;  /* 0x0000000cff0c7221 */ /* 0x000fca0000010000 */
[----:B------:R0:W0:Y:S01]  /*7330*/  MUFU.SIN R38, R60 ;  /* 0x0000003c00267308 */ /* 0x0000220000000400 */
[----:B---3--:R-:W-:-:S07]  /*7340*/  SHF.L.U32 R43, R13, 0x10, RZ ;  /* 0x000000100d2b7819 */ /* 0x008fce00000006ff */
[----:B------:R3:W0:Y:S01]  /*7350*/  MUFU.COS R39, R60 ;  /* 0x0000003c00277308 */ /* 0x0006220000000000 */
[----:B------:R-:W-:-:S07]  /*7360*/  FADD.FTZ R11, R214, R11 ;  /* 0x0000000bd60b7221 */ /* 0x000fce0000010000 */
[----:B------:R-:W0:Y:S01]  /*7370*/  MUFU.EX2 R5, R5 ;  /* 0x0000000500057308 */ /* 0x000e220000000800 */
[----:B------:R-:W-:-:S07]  /*7380*/  FMUL.FTZ R9, R81, R12 ;  /* 0x0000000c51097220 */ /* 0x000fce0000410000 */
[----:B------:R-:W0:Y:S08]  /*7390*/  MUFU.EX2 R4, R4 ;  /* 0x0000000400047308 */ /* 0x000e300000000800 */
[----:B------:R-:W0:Y:S01]  /*73a0*/  MUFU.EX2 R6, R6 ;  /* 0x0000000600067308 */ /* 0x000e220000000800 */
[----:B------:R-:W-:Y:S01]  /*73b0*/  BSSY B0, `(.L_x_805) ;  /* 0x0000017000007945 */ /* 0x000fe20003800000 */
[----:B------:R-:W-:Y:S01]  /*73c0*/  FFMA.FTZ R10, R82, R11, -R9 ;  /* 0x0000000b520a7223 */ /* 0x000fe20000010809 */
[C---:B----4-:R-:W-:Y:S01]  /*73d0*/  FMUL.FTZ R56, R15.reuse, R56 ;  /* 0x000000380f387220 */ /* 0x050fe20000410000 */
[----:B------:R-:W-:Y:S01]  /*73e0*/  FMUL.FTZ R55, R15, R55 ;  /* 0x000000370f377220 */ /* 0x000fe20000410000 */
[C---:B--2---:R-:W-:Y:S01]  /*73f0*/  FMUL.FTZ R53, R16.reuse, R53 ;  /* 0x0000003510357220 */ /* 0x044fe20000410000 */
[----:B------:R-:W-:Y:S01]  /*7400*/  FMUL.FTZ R52, R16, R52 ;  /* 0x0000003410347220 */ /* 0x000fe20000410000 */
[C---:B-1----:R-:W-:Y:S01]  /*7410*/  FMUL.FTZ R50, R17.reuse, R50 ;  /* 0x0000003211327220 */ /* 0x042fe20000410000 */
[----:B------:R-:W-:Y:S01]  /*7420*/  FMUL.FTZ R49, R17, R49 ;  /* 0x0000003111317220 */ /* 0x000fe20000410000 */
[----:B------:R-:W-:Y:S01]  /*7430*/  FMUL.FTZ R213, R126, R43 ;  /* 0x0000002b7ed57220 */ /* 0x000fe20000410000 */
[----:B------:R-:W-:Y:S01]  /*7440*/  FMUL.FTZ R11, R81, R11 ;  /* 0x0000000b510b7220 */ /* 0x000fe20000410000 */
[----:B---3--:R-:W-:Y:S06]  /*7450*/  @P1 BRA `(.L_x_806) ;  /* 0x0000000000301947 */ /* 0x008fec0003800000 */
[----:B0-----:R-:W0:Y:S01]  /*7460*/  LDC R7, c[0x0][0x224] ;  /* 0x00008900ff077b82 */ /* 0x001e220000000800 */
[----:B------:R-:W-:Y:S01]  /*7470*/  HFMA2.MMA R106, -RZ, RZ, 1.875, 0 ;  /* 0x3f800000ff6a7435 */ /* 0x000fe200000001ff */
        /* <DEDUP_REMOVED lines=9> */
[----:B------:R1:W2:Y:S02]  /*7510*/  LDS.64 R106, [R7+0x7780] ;  /* 0x00778000076a7984 */ /* 0x0002a40000000a00 */
.L_x_806:
[----:B------:R-:W-:Y:S05]  /*7520*/  BSYNC B0 ;  /* 0x0000000000007941 */ /* 0x000fea0003800000 */
.L_x_805:
[----:B01----:R-:W3:Y:S04]  /*7530*/  LDL R7, [R1+0x4c] ;  /* 0x00004c0001077983 */ /* 0x003ee80000100800 */
[----:B------:R-:W4:Y:S04]  /*7540*/  LDL R16, [R1+0x44] ;  /* 0x0000440001107983 */ /* 0x000f280000100800 */
[----:B------:R-:W2:Y:S01]  /*7550*/  LDL R13, [R1+0x48] ;  /* 0x00004800010d7983 */ /* 0x000ea20000100800 */
[----:B------:R-:W-:Y:S01]  /*7560*/  FFMA.FTZ R11, R82, R12, R11 ;  /* 0x0000000c520b7223 */ /* 0x000fe2000001000b */
[----:B------:R-:W-:Y:S01]  /*7570*/  UISETP.GE.AND UP0, UPT, UR16, 0x2, UPT ;  /* 0x000000021000788c */ /* 0x000fe2000bf06270 */
[----:B------:R-:W-:Y:S01]  /*7580*/  FADD.FTZ R10, R213, R10 ;  /* 0x0000000ad50a7221 */ /* 0x000fe20000010000 */
[----:B------:R-:W2:Y:S01]  /*7590*/  LDL R14, [R1+0x40] ;  /* 0x00004000010e7983 */ /* 0x000ea20000100800 */
[----:B------:R-:W-:Y:S01]  /*75a0*/  FADD.FTZ R11, RZ, R11 ;  /* 0x0000000bff0b7221 */ /* 0x000fe20000010000 */
[C---:B------:R-:W-:Y:S01]  /*75b0*/  FMUL.FTZ R39, R4.reuse, R39 ;  /* 0x0000002704277220 */ /* 0x040fe20000410000 */
[----:B------:R-:W-:Y:S01]  /*75c0*/  FMUL.FTZ R9, R59, R10 ;  /* 0x0000000a3b097220 */ /* 0x000fe20000410000 */
[----:B------:R-:W-:Y:S01]  /*75d0*/  PLOP3.LUT P1, PT, PT, PT, UP0, 0x80, 0x0 ;  /* 0x000000000000781c */ /* 0x000fe20003f2f008 */
[----:B------:R-:W-:Y:S01]  /*75e0*/  FMUL.FTZ R38, R4, R38 ;  /* 0x0000002604267220 */ /* 0x000fe20000410000 */
[----:B------:R-:W-:Y:S01]  /*75f0*/  FMUL.FTZ R37, R6, R37 ;  /* 0x0000002506257220 */ /* 0x000fe20000410000 */
[----:B------:R-:W-:Y:S01]  /*7600*/  FFMA.FTZ R9, R80, R11, R9 ;  /* 0x0000000b50097223 */ /* 0x000fe20000010009 */
[----:B------:R-:W-:Y:S01]  /*7610*/  ISETP.NE.OR P1, PT, R246, RZ, !P1 ;  /* 0x000000fff600720c */ /* 0x000fe20004f25670 */
[----:B------:R-:W-:Y:S01]  /*7620*/  FMUL.FTZ R36, R6, R36 ;  /* 0x0000002406247220 */ /* 0x000fe20000410000 */
[C---:B------:R-:W-:Y:S01]  /*7630*/  FMUL.FTZ R42, R5.reuse, R42 ;  /* 0x0000002a052a7220 */ /* 0x040fe20000410000 */
[----:B------:R-:W-:Y:S01]  /*7640*/  FADD.FTZ R9, RZ, R9 ;  /* 0x00000009ff097221 */ /* 0x000fe20000010000 */
[----:B------:R-:W-:Y:S01]  /*7650*/  MOV R12, UR16 ;  /* 0x00000010000c7c02 */ /* 0x000fe20008000f00 */
[----:B------:R-:W-:Y:S01]  /*7660*/  FMUL.FTZ R41, R5, R41 ;  /* 0x0000002905297220 */ /* 0x000fe20000410000 */
[----:B------:R-:W-:Y:S01]  /*7670*/  FMUL.FTZ R5, R113, R0 ;  /* 0x0000000071057220 */ /* 0x000fe20000410000 */
[----:B------:R-:W-:Y:S01]  /*7680*/  SHF.L.U32 R210, R132, 0x10, RZ ;  /* 0x0000001084d27819 */ /* 0x000fe200000006ff */
[----:B------:R-:W-:Y:S01]  /*7690*/  HFMA2.MMA R60, -RZ, RZ, 1.875, 0 ;  /* 0x3f800000ff3c7435 */ /* 0x000fe200000001ff */
[----:B------:R-:W-:-:S02]  /*76a0*/  SHF.L.U32 R209, R131, 0x10, RZ ;  /* 0x0000001083d17819 */ /* 0x000fc400000006ff */
[----:B------:R-:W-:Y:S02]  /*76b0*/  CS2R R62, SRZ ;  /* 0x00000000003e7805 */ /* 0x000fe4000001ff00 */
[----:B------:R-:W-:Y:S01]  /*76c0*/  MOV R61, RZ ;  /* 0x000000ff003d7202 */ /* 0x000fe20000000f00 */
[----:B------:R-:W0:Y:S01]  /*76d0*/  MUFU.EX2 R5, R5 ;  /* 0x0000000500057308 */ /* 0x000e220000000800 */
[----:B------:R-:W1:Y:S01]  /*76e0*/  @!P1 LDC R17, c[0x0][0x21c] ;  /* 0x00008700ff119b82 */ /* 0x000e620000000800 */
[----:B------:R-:W2:Y:S04]  /*76f0*/  LDL R180, [R1+0x24] ;  /* 0x0000240001b47983 */ /* 0x000ea80000100800 */
[----:B------:R-:W2:Y:S04]  /*7700*/  LDL R173, [R1+0x1c] ;  /* 0x00001c0001ad7983 */ /* 0x000ea80000100800 */
[----:B------:R-:W2:Y:S04]  /*7710*/  LDL R169, [R1+0x18] ;  /* 0x0000180001a97983 */ /* 0x000ea80000100800 */
[----:B------:R-:W2:Y:S01]  /*7720*/  LDL R79, [R1+0x14] ;  /* 0x00001400014f7983 */ /* 0x000ea20000100800 */
[C---:B0-----:R-:W-:Y:S01]  /*7730*/  FMUL.FTZ R35, R5.reuse, R8 ;  /* 0x0000000805237220 */ /* 0x041fe20000410000 */
[----:B------:R-:W-:-:S02]  /*7740*/  FMUL.FTZ R34, R5, R34 ;  /* 0x0000002205227220 */ /* 0x000fc40000410000 */
[----:B------:R-:W2:Y:S04]  /*7750*/  LDL R77, [R1+0x10] ;  /* 0x00001000014d7983 */ /* 0x000ea80000100800 */
[----:B------:R-:W2:Y:S04]  /*7760*/  LDL R75, [R1+0xc] ;  /* 0x00000c00014b7983 */ /* 0x000ea80000100800 */
[----:B------:R-:W2:Y:S04]  /*7770*/  LDL R73, [R1+0x8] ;  /* 0x0000080001497983 */ /* 0x000ea80000100800 */
[----:B------:R-:W2:Y:S04]  /*7780*/  LDL R177, [R1+0x20] ;  /* 0x0000200001b17983 */ /* 0x000ea80000100800 */
[----:B------:R-:W2:Y:S04]  /*7790*/  LDL R71, [R1+0x4] ;  /* 0x0000040001477983 */ /* 0x000ea80000100800 */
[----:B------:R-:W2:Y:S01]  /*77a0*/  LDL R69, [R1] ;  /* 0x0000000001457983 */ /* 0x000ea20000100800 */
[----:B---3--:R-:W-:Y:S01]  /*77b0*/  SHF.L.U32 R40, R7, 0x10, RZ ;  /* 0x0000001007287819 */ /* 0x008fe200000006ff */
[----:B------:R-:W-:Y:S01]  /*77c0*/  FMUL.FTZ R7, R59, R11 ;  /* 0x0000000b3b077220 */ /* 0x000fe20000410000 */
[----:B------:R-:W-:-:S03]  /*77d0*/  FMUL.FTZ R11, R57, R9 ;  /* 0x00000009390b7220 */ /* 0x000fc60000410000 */
[----:B------:R-:W-:Y:S01]  /*77e0*/  FFMA.FTZ R7, R80, R10, -R7 ;  /* 0x0000000a50077223 */ /* 0x000fe20000010807 */
[----:B------:R-:W-:Y:S01]  /*77f0*/  FMUL.FTZ R212, R125, R40 ;  /* 0x000000287dd47220 */ /* 0x000fe20000410000 */
[----:B----4-:R-:W-:Y:S02]  /*7800*/  SHF.L.U32 R32, R16, 0x10, RZ ;  /* 0x0000001010207819 */ /* 0x010fe400000006ff */
[----:B------:R-:W3:Y:S01]  /*7810*/  LDL R16, [R1+0x38] ;  /* 0x0000380001107983 */ /* 0x000ee20000100800 */
[----:B------:R-:W-:Y:S01]  /*7820*/  FADD.FTZ R7, R212, R7 ;  /* 0x00000007d4077221 */ /* 0x000fe20000010000 */
[----:B--2---:R-:W-:-:S03]  /*7830*/  SHF.L.U32 R33, R13, 0x10, RZ ;  /* 0x000000100d217819 */ /* 0x004fc600000006ff */
[----:B------:R-:W-:Y:S01]  /*7840*/  FMUL.FTZ R4, R57, R7 ;  /* 0x0000000739047220 */ /* 0x000fe20000410000 */
[----:B------:R-:W-:Y:S01]  /*7850*/  FMUL.FTZ R5, R123, R85 ;  /* 0x000000557b057220 */ /* 0x000fe20000410000 */
[C---:B------:R-:W-:Y:S02]  /*7860*/  FFMA.FTZ R8, R58.reuse, R7, -R11 ;  /* 0x000000073a087223 */ /* 0x040fe4000001080b */
[----:B------:R-:W-:Y:S01]  /*7870*/  FFMA.FTZ R9, R58, R9, R4 ;  /* 0x000000093a097223 */ /* 0x000fe20000010004 */
[----:B------:R-:W-:-:S04]  /*7880*/  FMUL.FTZ R4, R122, R85 ;  /* 0x000000557a047220 */ /* 0x000fc80000410000 */
[-C--:B------:R-:W-:Y:S01]  /*7890*/  FFMA.FTZ R6, R123, R86.reuse, R4 ;  /* 0x000000567b067223 */ /* 0x080fe20000010004 */
[----:B------:R-:W-:Y:S02]  /*78a0*/  @!P1 IADD3 R4, R12, -0x2, RZ ;  /* 0xfffffffe0c049810 */ /* 0x000fe40007ffe0ff */
[----:B------:R-:W2:Y:S01]  /*78b0*/  LDL R12, [R1+0x3c] ;  /* 0x00003c00010c7983 */ /* 0x000ea20000100800 */
[----:B------:R-:W-:Y:S01]  /*78c0*/  FMUL.FTZ R211, R124, R33 ;  /* 0x000000217cd37220 */ /* 0x000fe20000410000 */
[----:B------:R-:W-:Y:S01]  /*78d0*/  FADD.FTZ R10, RZ, R9 ;  /* 0x00000009ff0a7221 */ /* 0x000fe20000010000 */
[----:B------:R-:W-:Y:S01]  /*78e0*/  FFMA.FTZ R5, R122, R86, -R5 ;  /* 0x000000567a057223 */ /* 0x000fe20000010805 */
[----:B------:R-:W-:Y:S01]  /*78f0*/  FMUL.FTZ R7, R83, R6 ;  /* 0x0000000653077220 */ /* 0x000fe20000410000 */
[----:B------:R-:W-:Y:S01]  /*7900*/  FADD.FTZ R8, R211, R8 ;  /* 0x00000008d3087221 */ /* 0x000fe20000010000 */
[----:B------:R-:W-:Y:S01]  /*7910*/  FMUL.FTZ R11, R55, R10 ;  /* 0x0000000a370b7220 */ /* 0x000fe20000410000 */
[-C--:B------:R-:W-:Y:S01]  /*7920*/  FMUL.FTZ R9, R83, R5.reuse ;  /* 0x0000000553097220 */ /* 0x080fe20000410000 */
[----:B------:R-:W-:Y:S01]  /*7930*/  FFMA.FTZ R7, R84, R5, -R7 ;  /* 0x0000000554077223 */ /* 0x000fe20000010807 */
[-C--:B------:R-:W-:Y:S01]  /*7940*/  FMUL.FTZ R15, R55, R8.reuse ;  /* 0x00000008370f7220 */ /* 0x080fe20000410000 */
[----:B------:R-:W-:Y:S01]  /*7950*/  FFMA.FTZ R13, R56, R8, -R11 ;  /* 0x00000008380d7223 */ /* 0x000fe2000001080b */
[----:B------:R-:W-:Y:S01]  /*7960*/  FMUL.FTZ R210, R121, R210 ;  /* 0x000000d279d27220 */ /* 0x000fe20000410000 */
[----:B------:R-:W-:Y:S01]  /*7970*/  FFMA.FTZ R9, R84, R6, R9 ;  /* 0x0000000654097223 */ /* 0x000fe20000010009 */
[----:B------:R-:W-:Y:S01]  /*7980*/  FFMA.FTZ R15, R56, R10, R15 ;  /* 0x0000000a380f7223 */ /* 0x000fe2000001000f */
[----:B------:R-:W-:Y:S01]  /*7990*/  HFMA2.MMA R5, -RZ, RZ, 0, 9.5367431640625e-07 ;  /* 0x00000010ff057435 */ /* 0x000fe200000001ff */
[C---:B------:R-:W-:Y:S01]  /*79a0*/  FMUL.FTZ R6, R81.reuse, R7 ;  /* 0x0000000751067220 */ /* 0x040fe20000410000 */
[----:B------:R-:W-:Y:S01]  /*79b0*/  FADD.FTZ R13, R210, R13 ;  /* 0x0000000dd20d7221 */ /* 0x000fe20000010000 */
[-C--:B------:R-:W-:Y:S01]  /*79c0*/  FMUL.FTZ R11, R81, R9.reuse ;  /* 0x00000009510b7220 */ /* 0x080fe20000410000 */
[----:B------:R-:W-:Y:S01]  /*79d0*/  FADD.FTZ R15, RZ, R15 ;  /* 0x0000000fff0f7221 */ /* 0x000fe20000010000 */
[----:B------:R-:W-:Y:S01]  /*79e0*/  FFMA.FTZ R6, R82, R9, R6 ;  /* 0x0000000952067223 */ /* 0x000fe20000010006 */
[----:B-1----:R-:W-:-:S02]  /*79f0*/  @!P1 IMAD R4, R4, R17, UR7 ;  /* 0x0000000704049e24 */ /* 0x002fc4000f8e0211 */
[----:B------:R-:W-:Y:S01]  /*7a00*/  FMUL.FTZ R10, R52, R13 ;  /* 0x0000000d340a7220 */ /* 0x000fe20000410000 */
[----:B------:R-:W-:Y:S01]  /*7a10*/  FFMA.FTZ R11, R82, R7, -R11 ;  /* 0x00000007520b7223 */ /* 0x000fe2000001080b */
[----:B------:R-:W-:Y:S01]  /*7a20*/  FMUL.FTZ R8, R52, R15 ;  /* 0x0000000f34087220 */ /* 0x000fe20000410000 */
[----:B------:R-:W-:Y:S01]  /*7a30*/  FMUL.FTZ R7, R59, R6 ;  /* 0x000000063b077220 */ /* 0x000fe20000410000 */
[----:B------:R-:W-:-:S04]  /*7a40*/  @!P1 IMAD.WIDE R4, R4, R5, UR22 ;  /* 0x0000001604049e25 */ /* 0x000fc8000f8e0205 */
[C---:B------:R-:W-:Y:S01]  /*7a50*/  FFMA.FTZ R10, R53.reuse, R15, R10 ;  /* 0x0000000f350a7223 */ /* 0x040fe2000001000a */
[----:B------:R-:W-:Y:S01]  /*7a60*/  FFMA.FTZ R8, R53, R13, -R8 ;  /* 0x0000000d35087223 */ /* 0x000fe20000010808 */
[----:B------:R-:W-:Y:S01]  /*7a70*/  FMUL.FTZ R9, R59, R11 ;  /* 0x0000000b3b097220 */ /* 0x000fe20000410000 */
[----:B------:R-:W-:Y:S01]  /*7a80*/  FMUL.FTZ R209, R120, R209 ;  /* 0x000000d178d17220 */ /* 0x000fe20000410000 */
[C---:B------:R-:W-:Y:S01]  /*7a90*/  FFMA.FTZ R7, R80.reuse, R11, -R7 ;  /* 0x0000000b50077223 */ /* 0x040fe20000010807 */
[----:B------:R-:W-:Y:S01]  /*7aa0*/  FADD.FTZ R10, RZ, R10 ;  /* 0x0000000aff0a7221 */ /* 0x000fe20000010000 */
[----:B------:R0:W5:Y:S01]  /*7ab0*/  @!P1 LDG.E.128 R60, desc[UR20][R4.64] ;  /* 0x00000014043c9981 */ /* 0x000162000c1e1d00 */
[----:B------:R-:W-:Y:S01]  /*7ac0*/  FFMA.FTZ R9, R80, R6, R9 ;  /* 0x0000000650097223 */ /* 0x000fe20000010009 */
[----:B------:R-:W-:Y:S01]  /*7ad0*/  FADD.FTZ R8, R209, R8 ;  /* 0x00000008d1087221 */ /* 0x000fe20000010000 */
[----:B------:R-:W-:Y:S01]  /*7ae0*/  FMUL.FTZ R11, R49, R10 ;  /* 0x0000000a310b7220 */ /* 0x000fe20000410000 */
[----:B------:R-:W-:Y:S01]  /*7af0*/  FMUL.FTZ R208, R119, R32 ;  /* 0x0000002077d07220 */ /* 0x000fe20000410000 */
[----:B------:R-:W-:Y:S01]  /*7b00*/  SHF.L.U32 R31, R14, 0x10, RZ ;  /* 0x000000100e1f7819 */ /* 0x000fe200000006ff */
[-C--:B------:R-:W-:Y:S01]  /*7b10*/  FMUL.FTZ R13, R49, R8.reuse ;  /* 0x00000008310d7220 */ /* 0x080fe20000410000 */
[----:B------:R-:W4:Y:S01]  /*7b20*/  LDL R15, [R1+0x34] ;  /* 0x00003400010f7983 */ /* 0x000f220000100800 */
[----:B0-----:R-:W-:Y:S01]  /*7b30*/  FMUL.FTZ R5, R57, R7 ;  /* 0x0000000739057220 */ /* 0x001fe20000410000 */
[----:B------:R-:W-:-:S02]  /*7b40*/  FFMA.FTZ R11, R50, R8, -R11 ;  /* 0x00000008320b7223 */ /* 0x000fc4000001080b */
[----:B------:R-:W4:Y:S01]  /*7b50*/  LDL R14, [R1+0x30] ;  /* 0x00003000010e7983 */ /* 0x000f220000100800 */
[-C--:B------:R-:W-:Y:S01]  /*7b60*/  FFMA.FTZ R5, R58, R9.reuse, R5 ;  /* 0x000000093a057223 */ /* 0x080fe20000010005 */
[----:B------:R-:W-:Y:S01]  /*7b70*/  FMUL.FTZ R9, R57, R9 ;  /* 0x0000000939097220 */ /* 0x000fe20000410000 */
[----:B------:R-:W-:Y:S01]  /*7b80*/  FFMA.FTZ R13, R50, R10, R13 ;  /* 0x0000000a320d7223 */ /* 0x000fe2000001000d */
[----:B------:R-:W-:Y:S02]  /*7b90*/  FADD.FTZ R11, R208, R11 ;  /* 0x0000000bd00b7221 */ /* 0x000fe40000010000 */
[----:B------:R-:W-:Y:S01]  /*7ba0*/  FFMA.FTZ R9, R58, R7, -R9 ;  /* 0x000000073a097223 */ /* 0x000fe20000010809 */
[----:B------:R-:W-:Y:S01]  /*7bb0*/  FMUL.FTZ R7, R55, R5 ;  /* 0x0000000537077220 */ /* 0x000fe20000410000 */
[----:B------:R-:W-:Y:S01]  /*7bc0*/  FADD.FTZ R13, RZ, R13 ;  /* 0x0000000dff0d7221 */ /* 0x000fe20000010000 */
[----:B------:R-:W-:Y:S01]  /*7bd0*/  FMUL.FTZ R6, R47, R11 ;  /* 0x0000000b2f067220 */ /* 0x000fe20000410000 */
[-C--:B------:R-:W-:Y:S01]  /*7be0*/  FMUL.FTZ R4, R55, R9.reuse ;  /* 0x0000000937047220 */ /* 0x080fe20000410000 */
[----:B------:R-:W-:Y:S01]  /*7bf0*/  FFMA.FTZ R7, R56, R9, -R7 ;  /* 0x0000000938077223 */ /* 0x000fe20000010807 */
[-C--:B------:R-:W-:Y:S01]  /*7c00*/  FMUL.FTZ R9, R47, R13.reuse ;  /* 0x0000000d2f097220 */ /* 0x080fe20000410000 */
[----:B------:R-:W-:Y:S01]  /*7c10*/  FFMA.FTZ R13, R48, R13, R6 ;  /* 0x0000000d300d7223 */ /* 0x000fe20000010006 */
[----:B------:R-:W-:Y:S01]  /*7c20*/  FFMA.FTZ R4, R56, R5, R4 ;  /* 0x0000000538047223 */ /* 0x000fe20000010004 */
[----:B------:R-:W-:Y:S01]  /*7c30*/  FMUL.FTZ R207, R118, R31 ;  /* 0x0000001f76cf7220 */ /* 0x000fe20000410000 */
[----:B------:R-:W-:Y:S01]  /*7c40*/  FFMA.FTZ R8, R48, R11, -R9 ;  /* 0x0000000b30087223 */ /* 0x000fe20000010809 */
[----:B------:R-:W-:Y:S01]  /*7c50*/  FADD.FTZ R13, RZ, R13 ;  /* 0x0000000dff0d7221 */ /* 0x000fe20000010000 */
[C---:B------:R-:W-:Y:S01]  /*7c60*/  FMUL.FTZ R6, R52.reuse, R4 ;  /* 0x0000000434067220 */ /* 0x040fe20000410000 */
[----:B------:R-:W-:Y:S01]  /*7c70*/  FMUL.FTZ R5, R52, R7 ;  /* 0x0000000734057220 */ /* 0x000fe20000410000 */
[----:B------:R-:W-:-:S02]  /*7c80*/  FADD.FTZ R8, R207, R8 ;  /* 0x00000008cf087221 */ /* 0x000fc40000010000 */
[----:B------:R-:W-:Y:S01]  /*7c90*/  FFMA.FTZ R6, R53, R7, -R6 ;  /* 0x0000000735067223 */ /* 0x000fe20000010806 */
[CC--:B------:R-:W-:Y:S01]  /*7ca0*/  FMUL.FTZ R7, R45.reuse, R13.reuse ;  /* 0x0000000d2d077220 */ /* 0x0c0fe20000410000 */
[----:B------:R-:W-:Y:S01]  /*7cb0*/  FMUL.FTZ R10, R45, R8 ;  /* 0x000000082d0a7220 */ /* 0x000fe20000410000 */
[----:B------:R-:W-:Y:S02]  /*7cc0*/  FFMA.FTZ R5, R53, R4, R5 ;  /* 0x0000000435057223 */ /* 0x000fe40000010005 */
[C---:B------:R-:W-:Y:S01]  /*7cd0*/  FFMA.FTZ R9, R46.reuse, R8, -R7 ;  /* 0x000000082e097223 */ /* 0x040fe20000010807 */
[C---:B------:R-:W-:Y:S01]  /*7ce0*/  FMUL.FTZ R7, R49.reuse, R6 ;  /* 0x0000000631077220 */ /* 0x040fe20000410000 */
[----:B------:R-:W-:Y:S01]  /*7cf0*/  FFMA.FTZ R10, R46, R13, R10 ;  /* 0x0000000d2e0a7223 */ /* 0x000fe2000001000a */
[----:B------:R-:W-:Y:S02]  /*7d00*/  FMUL.FTZ R4, R112, UR55 ;  /* 0x0000003770047c20 */ /* 0x000fe40008410000 */
[-C--:B------:R-:W-:Y:S01]  /*7d10*/  FFMA.FTZ R7, R50, R5.reuse, R7 ;  /* 0x0000000532077223 */ /* 0x080fe20000010007 */
[----:B------:R-:W-:Y:S01]  /*7d20*/  FADD.FTZ R10, RZ, R10 ;  /* 0x0000000aff0a7221 */ /* 0x000fe20000010000 */
[----:B------:R-:W-:-:S03]  /*7d30*/  FMUL.FTZ R5, R49, R5 ;  /* 0x0000000531057220 */ /* 0x000fc60000410000 */
[----:B------:R-:W-:Y:S01]  /*7d40*/  FMUL.FTZ R11, R41, R10 ;  /* 0x0000000a290b7220 */ /* 0x000fe20000410000 */
[----:B------:R-:W-:Y:S01]  /*7d50*/  FFMA.FTZ R5, R50, R6, -R5 ;  /* 0x0000000632057223 */ /* 0x000fe20000010805 */
[----:B--2---:R-:W-:Y:S01]  /*7d60*/  SHF.L.U32 R30, R12, 0x10, RZ ;  /* 0x000000100c1e7819 */ /* 0x004fe200000006ff */
[----:B------:R-:W-:-:S04]  /*7d70*/  FMUL.RZ R12, R4, 0.15915493667125701904 ;  /* 0x3e22f983040c7820 */ /* 0x000fc8000040c000 */
[----:B------:R-:W-:-:S04]  /*7d80*/  FMUL.FTZ R206, R117, R30 ;  /* 0x0000001e75ce7220 */ /* 0x000fc80000410000 */
[----:B------:R-:W-:Y:S01]  /*7d90*/  FADD.FTZ R4, R206, R9 ;  /* 0x00000009ce047221 */ /* 0x000fe20000010000 */
[C---:B------:R-:W-:Y:S01]  /*7da0*/  FMUL.FTZ R9, R47.reuse, R7 ;  /* 0x000000072f097220 */ /* 0x040fe20000410000 */
[----:B------:R-:W-:Y:S02]  /*7db0*/  MUFU.COS R27, R12 ;  /* 0x0000000c001b7308 */ /* 0x000fe40000000000 */
[----:B------:R-:W-:Y:S01]  /*7dc0*/  FFMA.FTZ R6, R42, R4, -R11 ;  /* 0x000000042a067223 */ /* 0x000fe2000001080b */
[-C--:B------:R-:W-:Y:S01]  /*7dd0*/  FFMA.FTZ R9, R48, R5.reuse, -R9 ;  /* 0x0000000530097223 */ /* 0x080fe20000010809 */
[----:B------:R-:W-:-:S04]  /*7de0*/  FMUL.FTZ R11, R47, R5 ;  /* 0x000000052f0b7220 */ /* 0x000fc80000410000 */
[----:B------:R0:W-:Y:S01]  /*7df0*/  MUFU.SIN R5, R12 ;  /* 0x0000000c00057308 */ /* 0x0001e20000000400 */
[----:B---3--:R-:W-:Y:S01]  /*7e00*/  SHF.L.U32 R29, R16, 0x10, RZ ;  /* 0x00000010101d7819 */ /* 0x008fe200000006ff */
[----:B0-----:R-:W2:Y:S01]  /*7e10*/  LDL R12, [R1+0x2c] ;  /* 0x00002c00010c7983 */ /* 0x001ea20000100800 */
[----:B------:R-:W-:-:S03]  /*7e20*/  FMUL.FTZ R13, R41, R4 ;  /* 0x00000004290d7220 */ /* 0x000fc60000410000 */
[----:B------:R-:W-:Y:S01]  /*7e30*/  FMUL.FTZ R205, R116, R29 ;  /* 0x0000001d74cd7220 */ /* 0x000fe20000410000 */
[----:B------:R-:W-:-:S03]  /*7e40*/  FFMA.FTZ R13, R42, R10, R13 ;  /* 0x0000000a2a0d7223 */ /* 0x000fc6000001000d */
[----:B------:R-:W-:Y:S01]  /*7e50*/  FADD.FTZ R6, R205, R6 ;  /* 0x00000006cd067221 */ /* 0x000fe20000010000 */
[----:B------:R-:W-:-:S03]  /*7e60*/  FADD.FTZ R13, RZ, R13 ;  /* 0x0000000dff0d7221 */ /* 0x000fc60000010000 */
[C---:B------:R-:W-:Y:S01]  /*7e70*/  FMUL.FTZ R10, R38.reuse, R6 ;  /* 0x00000006260a7220 */ /* 0x040fe20000410000 */
[----:B------:R-:W-:-:S03]  /*7e80*/  FMUL.FTZ R8, R38, R13 ;  /* 0x0000000d26087220 */ /* 0x000fc60000410000 */
[----:B------:R-:W-:Y:S02]  /*7e90*/  FFMA.FTZ R10, R39, R13, R10 ;  /* 0x0000000d270a7223 */ /* 0x000fe4000001000a */
[----:B------:R-:W3:Y:S01]  /*7ea0*/  LDL R13, [R1+0x28] ;  /* 0x00002800010d7983 */ /* 0x000ee20000100800 */
[----:B------:R-:W-:Y:S01]  /*7eb0*/  FMUL.FTZ R0, R112, R0 ;  /* 0x0000000070007220 */ /* 0x000fe20000410000 */
[----:B------:R-:W-:-:S05]  /*7ec0*/  FFMA.FTZ R11, R48, R7, R11 ;  /* 0x00000007300b7223 */ /* 0x000fca000001000b */
[----:B------:R-:W0:Y:S01]  /*7ed0*/  MUFU.EX2 R0, R0 ;  /* 0x0000000000007308 */ /* 0x000e220000000800 */
[----:B----4-:R-:W-:Y:S01]  /*7ee0*/  SHF.L.U32 R28, R15, 0x10, RZ ;  /* 0x000000100f1c7819 */ /* 0x010fe200000006ff */
[C---:B------:R-:W-:Y:S01]  /*7ef0*/  FMUL.FTZ R7, R45.reuse, R11 ;  /* 0x0000000b2d077220 */ /* 0x040fe20000410000 */
[----:B------:R-:W-:-:S03]  /*7f00*/  FMUL.FTZ R4, R45, R9 ;  /* 0x000000092d047220 */ /* 0x000fc60000410000 */
[C---:B------:R-:W-:Y:S01]  /*7f10*/  FFMA.FTZ R7, R46.reuse, R9, -R7 ;  /* 0x000000092e077223 */ /* 0x040fe20000010807 */
[----:B------:R-:W-:Y:S01]  /*7f20*/  FFMA.FTZ R4, R46, R11, R4 ;  /* 0x0000000b2e047223 */ /* 0x000fe20000010004 */
[----:B------:R-:W-:Y:S01]  /*7f30*/  FFMA.FTZ R11, R39, R6, -R8 ;  /* 0x00000006270b7223 */ /* 0x000fe20000010808 */
[----:B------:R-:W-:Y:S01]  /*7f40*/  FMUL.FTZ R204, R115, R28 ;  /* 0x0000001c73cc7220 */ /* 0x000fe20000410000 */
[----:B------:R-:W-:-:S03]  /*7f50*/  FMUL.FTZ R9, R41, R7 ;  /* 0x0000000729097220 */ /* 0x000fc60000410000 */
[----:B------:R-:W-:Y:S01]  /*7f60*/  FADD.FTZ R11, R204, R11 ;  /* 0x0000000bcc0b7221 */ /* 0x000fe20000010000 */
[-C--:B------:R-:W-:Y:S01]  /*7f70*/  FFMA.FTZ R9, R42, R4.reuse, R9 ;  /* 0x000000042a097223 */ /* 0x080fe20000010009 */
[----:B------:R-:W-:Y:S01]  /*7f80*/  FADD.FTZ R10, RZ, R10 ;  /* 0x0000000aff0a7221 */ /* 0x000fe20000010000 */
[----:B0-----:R-:W-:Y:S01]  /*7f90*/  FMUL.FTZ R26, R0, R5 ;  /* 0x00000005001a7220 */ /* 0x001fe20000410000 */
[----:B------:R-:W-:Y:S01]  /*7fa0*/  FMUL.FTZ R5, R41, R4 ;  /* 0x0000000429057220 */ /* 0x000fe20000410000 */
[----:B------:R-:W-:Y:S01]  /*7fb0*/  FMUL.FTZ R4, R36, R11 ;  /* 0x0000000b24047220 */ /* 0x000fe20000410000 */
[----:B------:R-:W-:Y:S01]  /*7fc0*/  FMUL.FTZ R27, R0, R27 ;  /* 0x0000001b001b7220 */ /* 0x000fe20000410000 */
[----:B------:R-:W-:Y:S01]  /*7fd0*/  SHF.L.U32 R25, R14, 0x10, RZ ;  /* 0x000000100e197819 */ /* 0x000fe200000006ff */
[-C--:B------:R-:W-:Y:S01]  /*7fe0*/  FMUL.FTZ R0, R36, R10.reuse ;  /* 0x0000000a24007220 */ /* 0x080fe20000410000 */
[----:B------:R-:W-:Y:S01]  /*7ff0*/  FFMA.FTZ R4, R37, R10, R4 ;  /* 0x0000000a25047223 */ /* 0x000fe20000010004 */
[----:B------:R-:W-:-:S02]  /*8000*/  FFMA.FTZ R5, R42, R7, -R5 ;  /* 0x000000072a057223 */ /* 0x000fc40000010805 */
[----:B------:R-:W-:Y:S01]  /*8010*/  FFMA.FTZ R6, R37, R11, -R0 ;  /* 0x0000000b25067223 */ /* 0x000fe20000010800 */
[----:B------:R-:W-:Y:S01]  /*8020*/  FMUL.FTZ R203, R114, R25 ;  /* 0x0000001972cb7220 */ /* 0x000fe20000410000 */
[----:B------:R-:W-:Y:S01]  /*8030*/  FADD.FTZ R7, RZ, R4 ;  /* 0x00000004ff077221 */ /* 0x000fe20000010000 */
[C---:B------:R-:W-:Y:S01]  /*8040*/  FMUL.FTZ R0, R38.reuse, R9 ;  /* 0x0000000926007220 */ /* 0x040fe20000410000 */
[----:B------:R-:W-:Y:S01]  /*8050*/  FMUL.FTZ R4, R38, R5 ;  /* 0x0000000526047220 */ /* 0x000fe20000410000 */
[----:B------:R-:W-:Y:S01]  /*8060*/  FADD.FTZ R6, R203, R6 ;  /* 0x00000006cb067221 */ /* 0x000fe20000010000 */
[C---:B------:R-:W-:Y:S01]  /*8070*/  FMUL.FTZ R8, R34.reuse, R7 ;  /* 0x0000000722087220 */ /* 0x040fe20000410000 */
[C---:B------:R-:W-:Y:S01]  /*8080*/  FFMA.FTZ R0, R39.reuse, R5, -R0 ;  /* 0x0000000527007223 */ /* 0x040fe20000010800 */
[----:B------:R-:W-:Y:S01]  /*8090*/  FFMA.FTZ R4, R39, R9, R4 ;  /* 0x0000000927047223 */ /* 0x000fe20000010004 */
[-C--:B------:R-:W-:Y:S01]  /*80a0*/  FMUL.FTZ R10, R34, R6.reuse ;  /* 0x00000006220a7220 */ /* 0x080fe20000410000 */
[C---:B------:R-:W-:Y:S01]  /*80b0*/  FFMA.FTZ R9, R35.reuse, R6, -R8 ;  /* 0x0000000623097223 */ /* 0x040fe20000010808 */
[C---:B------:R-:W-:Y:S01]  /*80c0*/  FMUL.FTZ R6, R36.reuse, R0 ;  /* 0x0000000024067220 */ /* 0x040fe20000410000 */
[----:B------:R-:W-:Y:S01]  /*80d0*/  FMUL.FTZ R5, R36, R4 ;  /* 0x0000000424057220 */ /* 0x000fe20000410000 */
[----:B------:R-:W-:-:S02]  /*80e0*/  FFMA.FTZ R10, R35, R7, R10 ;  /* 0x00000007230a7223 */ /* 0x000fc4000001000a */
[C---:B------:R-:W-:Y:S01]  /*80f0*/  FFMA.FTZ R6, R37.reuse, R4, R6 ;  /* 0x0000000425067223 */ /* 0x040fe20000010006 */
[----:B------:R-:W-:Y:S01]  /*8100*/  FFMA.FTZ R5, R37, R0, -R5 ;  /* 0x0000000025057223 */ /* 0x000fe20000010805 */
[----:B------:R-:W-:Y:S01]  /*8110*/  FADD.FTZ R10, RZ, R10 ;  /* 0x0000000aff0a7221 */ /* 0x000fe20000010000 */
[----:B-----5:R-:W-:Y:S01]  /*8120*/  R2UR UR42, R3 ;  /* 0x00000000032a72ca */ /* 0x020fe200000e0000 */
[----:B------:R-:W-:Y:S01]  /*8130*/  FMUL.FTZ R0, R34, R6 ;  /* 0x0000000622007220 */ /* 0x000fe20000410000 */
[----:B------:R-:W-:Y:S01]  /*8140*/  R2UR UR43, R2 ;  /* 0x00000000022b72ca */ /* 0x000fe200000e0000 */
[----:B------:R-:W-:Y:S01]  /*8150*/  FMUL.FTZ R4, R26, R10 ;  /* 0x0000000a1a047220 */ /* 0x000fe20000410000 */
[-C--:B------:R-:W-:Y:S01]  /*8160*/  FMUL.FTZ R7, R34, R5.reuse ;  /* 0x0000000522077220 */ /* 0x080fe20000410000 */
[----:B------:R-:W-:Y:S01]  /*8170*/  FFMA.FTZ R0, R35, R5, -R0 ;  /* 0x0000000523007223 */ /* 0x000fe20000010800 */
[----:B------:R-:W-:Y:S02]  /*8180*/  LEA.HI R3, R135, R135, RZ, 0x1e ;  /* 0x0000008787037211 */ /* 0x000fe400078ff0ff */
[----:B------:R-:W-:Y:S01]  /*8190*/  SHF.L.U32 R22, R22, 0x10, RZ ;  /* 0x0000001016167819 */ /* 0x000fe200000006ff */
[----:B------:R-:W-:Y:S01]  /*81a0*/  FFMA.FTZ R7, R35, R6, R7 ;  /* 0x0000000623077223 */ /* 0x000fe20000010007 */
[----:B------:R-:W-:-:S02]  /*81b0*/  LEA R136, R3, R130, 0x4 ;  /* 0x0000008203887211 */ /* 0x000fc400078e20ff */
[----:B------:R-:W-:Y:S01]  /*81c0*/  SHF.L.U32 R20, R20, 0x10, RZ ;  /* 0x0000001014147819 */ /* 0x000fe200000006ff */
[----:B------:R-:W-:Y:S01]  /*81d0*/  FMUL.FTZ R3, R22, UR42 ;  /* 0x0000002a16037c20 */ /* 0x000fe20008410000 */
[----:B------:R-:W-:Y:S01]  /*81e0*/  SHF.L.U32 R21, R21, 0x10, RZ ;  /* 0x0000001015157819 */ /* 0x000fe200000006ff */
[----:B------:R-:W-:Y:S01]  /*81f0*/  FADD.FTZ R17, R111, R111 ;  /* 0x0000006f6f117221 */ /* 0x000fe20000010000 */
[----:B------:R-:W-:Y:S01]  /*8200*/  SHF.L.U32 R19, R19, 0x10, RZ ;  /* 0x0000001013137819 */ /* 0x000fe200000006ff */
[----:B------:R-:W-:Y:S01]  /*8210*/  FFMA.FTZ R18, R20, UR43, -R3 ;  /* 0x0000002b14127c23 */ /* 0x000fe20008010803 */
[----:B------:R-:W-:Y:S01]  /*8220*/  SHF.L.U32 R160, R160, 0x10, RZ ;  /* 0x00000010a0a07819 */ /* 0x000fe200000006ff */
[C---:B------:R-:W-:Y:S01]  /*8230*/  FMUL.FTZ R2, R21.reuse, UR42 ;  /* 0x0000002a15027c20 */ /* 0x040fe20008410000 */
[----:B------:R-:W-:Y:S01]  /*8240*/  FMUL.FTZ R6, R21, UR43 ;  /* 0x0000002b15067c20 */ /* 0x000fe20008410000 */
[----:B------:R-:W-:Y:S01]  /*8250*/  FMUL.FTZ R18, R17, R18 ;  /* 0x0000001211127220 */ /* 0x000fe20000410000 */
[----:B------:R-:W-:Y:S01]  /*8260*/  SHF.L.U32 R159, R159, 0x10, RZ ;  /* 0x000000109f9f7819 */ /* 0x000fe200000006ff */
[----:B------:R-:W-:Y:S01]  /*8270*/  FADD.FTZ R15, R110, R110 ;  /* 0x0000006e6e0f7221 */ /* 0x000fe20000010000 */
[C---:B------:R-:W-:Y:S01]  /*8280*/  FFMA.FTZ R2, R19.reuse, UR43, -R2 ;  /* 0x0000002b13027c23 */ /* 0x040fe20008010802 */
[----:B------:R-:W-:Y:S01]  /*8290*/  SHF.L.U32 R164, R164, 0x10, RZ ;  /* 0x00000010a4a47819 */ /* 0x000fe200000006ff */
[----:B------:R-:W-:Y:S01]  /*82a0*/  FFMA.FTZ R8, R19, UR42, R6 ;  /* 0x0000002a13087c23 */ /* 0x000fe20008010006 */
[----:B------:R-:W-:Y:S01]  /*82b0*/  SHF.L.U32 R138, R138, 0x10, RZ ;  /* 0x000000108a8a7819 */ /* 0x000fe200000006ff */
[C---:B------:R-:W-:Y:S01]  /*82c0*/  FMUL.FTZ R16, R15.reuse, R2 ;  /* 0x000000020f107220 */ /* 0x040fe20000410000 */
[----:B------:R-:W-:Y:S01]  /*82d0*/  SHF.L.U32 R140, R140, 0x10, RZ ;  /* 0x000000108c8c7819 */ /* 0x000fe200000006ff */
[----:B------:R-:W-:Y:S01]  /*82e0*/  FMUL.FTZ R15, R15, R8 ;  /* 0x000000080f0f7220 */ /* 0x000fe20000410000 */
[----:B------:R-:W-:-:S02]  /*82f0*/  SHF.L.U32 R150, R150, 0x10, RZ ;  /* 0x0000001096967819 */ /* 0x000fc400000006ff */
[----:B------:R-:W-:Y:S01]  /*8300*/  SHF.L.U32 R163, R163, 0x10, RZ ;  /* 0x00000010a3a37819 */ /* 0x000fe200000006ff */
[----:B------:R-:W-:Y:S01]  /*8310*/  FMUL.FTZ R8, R138, UR43 ;  /* 0x0000002b8a087c20 */ /* 0x000fe20008410000 */
[----:B------:R-:W-:Y:S02]  /*8320*/  SHF.L.U32 R137, R137, 0x10, RZ ;  /* 0x0000001089897819 */ /* 0x000fe400000006ff */
[----:B------:R-:W-:Y:S02]  /*8330*/  SHF.L.U32 R156, R156, 0x10, RZ ;  /* 0x000000109c9c7819 */ /* 0x000fe400000006ff */
[----:B------:R-:W-:Y:S02]  /*8340*/  SHF.L.U32 R142, R142, 0x10, RZ ;  /* 0x000000108e8e7819 */ /* 0x000fe400000006ff */
[----:B------:R-:W-:Y:S02]  /*8350*/  SHF.L.U32 R144, R144, 0x10, RZ ;  /* 0x0000001090907819 */ /* 0x000fe400000006ff */
[----:B------:R-:W-:Y:S01]  /*8360*/  SHF.L.U32 R139, R139, 0x10, RZ ;  /* 0x000000108b8b7819 */ /* 0x000fe200000006ff */
[----:B------:R-:W-:Y:S01]  /*8370*/  FMUL.FTZ R166, R150, UR42 ;  /* 0x0000002a96a67c20 */ /* 0x000fe20008410000 */
[----:B------:R-:W-:Y:S01]  /*8380*/  SHF.L.U32 R149, R149, 0x10, RZ ;  /* 0x0000001095957819 */ /* 0x000fe200000006ff */
[----:B------:R-:W-:Y:S01]  /*8390*/  FFMA.FTZ R3, R137, UR42, R8 ;  /* 0x0000002a89037c23 */ /* 0x000fe20008010008 */
[----:B------:R-:W-:-:S02]  /*83a0*/  SHF.L.U32 R152, R152, 0x10, RZ ;  /* 0x0000001098987819 */ /* 0x000fc400000006ff */
[----:B------:R-:W-:Y:S01]  /*83b0*/  SHF.L.U32 R155, R155, 0x10, RZ ;  /* 0x000000109b9b7819 */ /* 0x000fe200000006ff */
[----:B------:R-:W-:Y:S01]  /*83c0*/  FMUL.FTZ R68, R142, UR42 ;  /* 0x0000002a8e447c20 */ /* 0x000fe20008410000 */
[----:B------:R-:W-:Y:S01]  /*83d0*/  SHF.L.U32 R141, R141, 0x10, RZ ;  /* 0x000000108d8d7819 */ /* 0x000fe200000006ff */
[----:B------:R-:W-:Y:S01]  /*83e0*/  FMUL.FTZ R72, R144, UR43 ;  /* 0x0000002b90487c20 */ /* 0x000fe20008410000 */
[----:B------:R-:W-:Y:S02]  /*83f0*/  SHF.L.U32 R143, R143, 0x10, RZ ;  /* 0x000000108f8f7819 */ /* 0x000fe400000006ff */
[----:B------:R-:W-:Y:S02]  /*8400*/  SHF.L.U32 R146, R146, 0x10, RZ ;  /* 0x0000001092927819 */ /* 0x000fe400000006ff */
[----:B------:R-:W-:Y:S01]  /*8410*/  SHF.L.U32 R148, R148, 0x10, RZ ;  /* 0x0000001094947819 */ /* 0x000fe200000006ff */
[----:B------:R-:W-:Y:S01]  /*8420*/  FMUL.FTZ R172, R152, UR43 ;  /* 0x0000002b98ac7c20 */ /* 0x000fe20008410000 */
[----:B------:R-:W-:-:S02]  /*8430*/  SHF.L.U32 R151, R151, 0x10, RZ ;  /* 0x0000001097977819 */ /* 0x000fc400000006ff */
[----:B------:R-:W-:Y:S01]  /*8440*/  SHF.L.U32 R154, R154, 0x10, RZ ;  /* 0x000000109a9a7819 */ /* 0x000fe200000006ff */
[----:B------:R-:W-:Y:S01]  /*8450*/  FMUL.FTZ R74, R146, UR42 ;  /* 0x0000002a924a7c20 */ /* 0x000fe20008410000 */
[----:B------:R-:W-:Y:S01]  /*8460*/  SHF.L.U32 R145, R145, 0x10, RZ ;  /* 0x0000001091917819 */ /* 0x000fe200000006ff */
[----:B------:R-:W-:Y:S01]  /*8470*/  FMUL.FTZ R78, R148, UR43 ;  /* 0x0000002b944e7c20 */ /* 0x000fe20008410000 */
[----:B------:R-:W-:Y:S01]  /*8480*/  SHF.L.U32 R147, R147, 0x10, RZ ;  /* 0x0000001093937819 */ /* 0x000fe200000006ff */
[----:B------:R-:W-:Y:S01]  /*8490*/  FMUL.FTZ R2, R160, UR42 ;  /* 0x0000002aa0027c20 */ /* 0x000fe20008410000 */
[----:B------:R-:W-:Y:S01]  /*84a0*/  SHF.L.U32 R153, R153, 0x10, RZ ;  /* 0x0000001099997819 */ /* 0x000fe200000006ff */
[----:B------:R-:W-:Y:S01]  /*84b0*/  FMUL.FTZ R176, R154, UR42 ;  /* 0x0000002a9ab07c20 */ /* 0x000fe20008410000 */
[----:B------:R-:W-:Y:S01]  /*84c0*/  FFMA.FTZ R8, R145, UR43, -R74 ;  /* 0x0000002b91087c23 */ /* 0x000fe2000801084a */
[----:B------:R-:W-:Y:S01]  /*84d0*/  FFMA.FTZ R187, R159, UR43, -R2 ;  /* 0x0000002b9fbb7c23 */ /* 0x000fe20008010802 */
[----:B------:R-:W-:Y:S01]  /*84e0*/  FMUL.FTZ R2, R164, UR43 ;  /* 0x0000002ba4027c20 */ /* 0x000fe20008410000 */
[----:B------:R-:W-:-:S03]  /*84f0*/  SHF.L.U32 R158, R158, 0x10, RZ ;  /* 0x000000109e9e7819 */ /* 0x000fc600000006ff */
[----:B------:R-:W-:Y:S01]  /*8500*/  FFMA.FTZ R65, R163, UR42, R2 ;  /* 0x0000002aa3417c23 */ /* 0x000fe20008010002 */
[----:B------:R-:W-:Y:S01]  /*8510*/  FADD.FTZ R2, R177, R177 ;  /* 0x000000b1b1027221 */ /* 0x000fe20000010000 */
[----:B------:R-:W-:Y:S01]  /*8520*/  ISETP.GT.U32.AND P3, PT, R135, 0x1f, PT ;  /* 0x0000001f8700780c */ /* 0x000fe20003f64070 */
[----:B------:R-:W-:Y:S01]  /*8530*/  FMUL.FTZ R14, R158, UR42 ;  /* 0x0000002a9e0e7c20 */ /* 0x000fe20008410000 */
[----:B------:R-:W-:Y:S02]  /*8540*/  SHF.L.U32 R157, R157, 0x10, RZ ;  /* 0x000000109d9d7819 */ /* 0x000fe400000006ff */
[----:B------:R-:W-:Y:S01]  /*8550*/  SHF.L.U32 R162, R162, 0x10, RZ ;  /* 0x00000010a2a27819 */ /* 0x000fe200000006ff */
[----:B------:R-:W-:Y:S01]  /*8560*/  FMUL.FTZ R170, R142, UR43 ;  /* 0x0000002b8eaa7c20 */ /* 0x000fe20008410000 */
[----:B------:R-:W-:Y:S01]  /*8570*/  SHF.L.U32 R161, R161, 0x10, RZ ;  /* 0x00000010a1a17819 */ /* 0x000fe200000006ff */
[----:B------:R-:W-:Y:S01]  /*8580*/  FFMA.FTZ R14, R157, UR43, -R14 ;  /* 0x0000002b9d0e7c23 */ /* 0x000fe2000801080e */
        /* <DEDUP_REMOVED lines=15> */
[----:B------:R-:W-:Y:S01]  /*8680*/  FFMA.FTZ R179, R151, UR43, -R168 ;  /* 0x0000002b97b37c23 */ /* 0x000fe200080108a8 */
[----:B------:R-:W-:Y:S01]  /*8690*/  FFMA.FTZ R182, R153, UR42, R182 ;  /* 0x0000002a99b67c23 */ /* 0x000fe200080100b6 */
[----:B------:R-:W-:Y:S01]  /*86a0*/  FFMA.FTZ R183, R155, UR43, -R66 ;  /* 0x0000002b9bb77c23 */ /* 0x000fe20008010842 */
[----:B------:R-:W-:Y:S01]  /*86b0*/  FFMA.FTZ R186, R157, UR42, R186 ;  /* 0x0000002a9dba7c23 */ /* 0x000fe200080100ba */
[C---:B------:R-:W-:Y:S01]  /*86c0*/  FFMA.FTZ R64, R161.reuse, UR43, -R64 ;  /* 0x0000002ba1407c23 */ /* 0x040fe20008010840 */
[----:B------:R-:W-:Y:S01]  /*86d0*/  FFMA.FTZ R190, R161, UR42, R190 ;  /* 0x0000002aa1be7c23 */ /* 0x000fe200080100be */
[----:B--2---:R-:W-:-:S05]  /*86e0*/  SHF.L.U32 R24, R12, 0x10, RZ ;  /* 0x000000100c187819 */ /* 0x004fca00000006ff */
[----:B------:R-:W-:-:S04]  /*86f0*/  FMUL.FTZ R202, R113, R24 ;  /* 0x0000001871ca7220 */ /* 0x000fc80000410000 */
[----:B------:R-:W-:-:S04]  /*8700*/  FADD.FTZ R9, R202, R9 ;  /* 0x00000009ca097221 */ /* 0x000fc80000010000 */
[CC--:B------:R-:W-:Y:S01]  /*8710*/  FFMA.FTZ R12, R27.reuse, R9.reuse, -R4 ;  /* 0x000000091b0c7223 */ /* 0x0c0fe20000010804 */
[CC--:B------:R-:W-:Y:S01]  /*8720*/  FMUL.FTZ R4, R26.reuse, R0.reuse ;  /* 0x000000001a047220 */ /* 0x0c0fe20000410000 */
[C---:B------:R-:W-:Y:S01]  /*8730*/  FMUL.FTZ R11, R26.reuse, R9 ;  /* 0x000000091a0b7220 */ /* 0x040fe20000410000 */
[-C--:B------:R-:W-:Y:S02]  /*8740*/  FMUL.FTZ R9, R26, R7.reuse ;  /* 0x000000071a097220 */ /* 0x080fe40000410000 */
[C---:B------:R-:W-:Y:S01]  /*8750*/  FFMA.FTZ R5, R27.reuse, R7, R4 ;  /* 0x000000071b057223 */ /* 0x040fe20000010004 */
[----:B------:R-:W-:Y:S01]  /*8760*/  FMUL.FTZ R7, R22, UR43 ;  /* 0x0000002b16077c20 */ /* 0x000fe20008410000 */
[----:B------:R-:W-:Y:S01]  /*8770*/  FFMA.FTZ R4, R27, R0, -R9 ;  /* 0x000000001b047223 */ /* 0x000fe20000010809 */
[----:B---3--:R-:W-:Y:S02]  /*8780*/  SHF.L.U32 R23, R13, 0x10, RZ ;  /* 0x000000100d177819 */ /* 0x008fe400000006ff */
[----:B------:R-:W-:Y:S01]  /*8790*/  FFMA.FTZ R0, R20, UR42, R7 ;  /* 0x0000002a14007c23 */ /* 0x000fe20008010007 */
[----:B------:R-:W-:-:S02]  /*87a0*/  FFMA.FTZ R11, R27, R10, R11 ;  /* 0x0000000a1b0b7223 */ /* 0x000fc4000001000b */
[----:B------:R-:W-:Y:S01]  /*87b0*/  FMUL.FTZ R201, R112, R23 ;  /* 0x0000001770c97220 */ /* 0x000fe20000410000 */
[----:B------:R-:W-:Y:S01]  /*87c0*/  FMUL.FTZ R17, R17, R0 ;  /* 0x0000000011117220 */ /* 0x000fe20000410000 */
[----:B------:R-:W-:Y:S01]  /*87d0*/  FMUL.FTZ R0, R160, UR43 ;  /* 0x0000002ba0007c20 */ /* 0x000fe20008410000 */
[----:B------:R-:W-:Y:S01]  /*87e0*/  FADD.FTZ R7, RZ, R11 ;  /* 0x0000000bff077221 */ /* 0x000fe20000010000 */
[----:B------:R-:W-:Y:S02]  /*87f0*/  FADD.FTZ R6, R201, R12 ;  /* 0x0000000cc9067221 */ /* 0x000fe40000010000 */
[----:B------:R-:W-:Y:S01]  /*8800*/  FFMA.FTZ R13, R159, UR42, R0 ;  /* 0x0000002a9f0d7c23 */ /* 0x000fe20008010000 */
[----:B------:R-:W-:Y:S01]  /*8810*/  FMUL.FTZ R0, R164, UR42 ;  /* 0x0000002aa4007c20 */ /* 0x000fe20008410000 */
[----:B------:R-:W-:Y:S01]  /*8820*/  FMUL.FTZ R10, R140, UR42 ;  /* 0x0000002a8c0a7c20 */ /* 0x000fe20008410000 */
[----:B------:R0:W-:Y:S02]  /*8830*/  STS.128 [R136+0x6370], R4 ;  /* 0x0063700488007388 */ /* 0x0001e40000000c00 */
[----:B------:R-:W-:Y:S01]  /*8840*/  FFMA.FTZ R191, R163, UR43, -R0 ;  /* 0x0000002ba3bf7c23 */ /* 0x000fe20008010800 */
[----:B------:R-:W-:Y:S01]  /*8850*/  FADD.FTZ R0, R180, R180 ;  /* 0x000000b4b4007221 */ /* 0x000fe20000010000 */
[----:B------:R-:W-:Y:S01]  /*8860*/  FFMA.FTZ R167, R139, UR43, -R10 ;  /* 0x0000002b8ba77c23 */ /* 0x000fe2000801080a */
[----:B------:R-:W-:-:S02]  /*8870*/  FFMA.FTZ R10, R149, UR43, -R166 ;  /* 0x0000002b950a7c23 */ /* 0x000fc400080108a6 */
[----:B------:R-:W-:Y:S01]  /*8880*/  FMUL.FTZ R166, R0, R3 ;  /* 0x0000000300a67220 */ /* 0x000fe20000410000 */
[----:B------:R-:W-:Y:S01]  /*8890*/  FADD.FTZ R3, R173, R173 ;  /* 0x000000adad037221 */ /* 0x000fe20000010000 */
[----:B0-----:R-:W-:Y:S01]  /*88a0*/  FMUL.FTZ R6, R138, UR42 ;  /* 0x0000002a8a067c20 */ /* 0x001fe20008410000 */
[----:B------:R-:W-:Y:S01]  /*88b0*/  FMUL.FTZ R4, R156, UR43 ;  /* 0x0000002b9c047c20 */ /* 0x000fe20008410000 */
[----:B------:R-:W-:Y:S02]  /*88c0*/  FFMA.FTZ R5, R143, UR42, R72 ;  /* 0x0000002a8f057c23 */ /* 0x000fe40008010048 */
[----:B------:R-:W-:Y:S01]  /*88d0*/  FFMA.FTZ R165, R137, UR43, -R6 ;  /* 0x0000002b89a57c23 */ /* 0x000fe20008010806 */
[----:B------:R-:W-:Y:S01]  /*88e0*/  FFMA.FTZ R11, R155, UR42, R4 ;  /* 0x0000002a9b0b7c23 */ /* 0x000fe20008010004 */
[----:B------:R-:W-:Y:S01]  /*88f0*/  FFMA.FTZ R6, R141, UR43, -R68 ;  /* 0x0000002b8d067c23 */ /* 0x000fe20008010844 */
[----:B------:R-:W-:Y:S01]  /*8900*/  FADD.FTZ R4, R169, R169 ;  /* 0x000000a9a9047221 */ /* 0x000fe20000010000 */
[----:B------:R-:W-:Y:S01]  /*8910*/  FMUL.FTZ R12, R140, UR43 ;  /* 0x0000002b8c0c7c20 */ /* 0x000fe20008410000 */
[----:B------:R-:W-:Y:S01]  /*8920*/  FFMA.FTZ R9, R151, UR42, R172 ;  /* 0x0000002a97097c23 */ /* 0x000fe200080100ac */
[----:B------:R-:W-:Y:S01]  /*8930*/  FMUL.FTZ R169, R3, R6 ;  /* 0x0000000603a97220 */ /* 0x000fe20000410000 */
[----:B------:R-:W-:Y:S01]  /*8940*/  FMUL.FTZ R172, R4, R5 ;  /* 0x0000000504ac7220 */ /* 0x000fe20000410000 */
[----:B------:R-:W-:Y:S01]  /*8950*/  FFMA.FTZ R7, R147, UR42, R78 ;  /* 0x0000002a93077c23 */ /* 0x000fe2000801004e */
[----:B------:R-:W-:Y:S01]  /*8960*/  FADD.FTZ R5, R79, R79 ;  /* 0x0000004f4f057221 */ /* 0x000fe20000010000 */
[----:B------:R-:W-:Y:S01]  /*8970*/  FADD.FTZ R6, R77, R77 ;  /* 0x0000004d4d067221 */ /* 0x000fe20000010000 */
[----:B------:R-:W-:Y:S01]  /*8980*/  FFMA.FTZ R67, R139, UR42, R12 ;  /* 0x0000002a8b437c23 */ /* 0x000fe2000801000c */
[----:B------:R-:W-:Y:S01]  /*8990*/  FFMA.FTZ R12, R153, UR43, -R176 ;  /* 0x0000002b990c7c23 */ /* 0x000fe200080108b0 */
        /* <DEDUP_REMOVED lines=39> */
[----:B------:R-:W1:Y:S01]  /*8c10*/  LDS.128 R72, [R217+0x6390] ;  /* 0x00639000d9487984 */ /* 0x000e620000000c00 */
        /* <DEDUP_REMOVED lines=8> */
[CC--:B-1----:R-:W-:Y:S01]  /*8ca0*/  FMUL.FTZ R77, R73.reuse, R220.reuse ;  /* 0x000000dc494d7220 */ /* 0x0c2fe20000410000 */
        /* <DEDUP_REMOVED lines=32> */
[-C--:B--2---:R-:W-:Y:S02]  /*8eb0*/  FMUL.FTZ R77, R220, R222.reuse ;  /* 0x000000dedc4d7220 */ /* 0x084fe40000410000 */
[----:B------:R-:W-:Y:S01]  /*8ec0*/  @P1 FADD.FTZ R219, R219, R78 ;  /* 0x0000004edbdb1221 */ /* 0x000fe20000010000 */
[----:B------:R-:W-:Y:S01]  /*8ed0*/  @P1 FADD.FTZ R221, R221, R76 ;  /* 0x0000004cdddd1221 */ /* 0x000fe20000010000 */
[-C--:B---3--:R-:W-:Y:S01]  /*8ee0*/  FFMA.FTZ R77, R218, R223.reuse, R77 ;  /* 0x000000dfda4d7223 */ /* 0x088fe2000001004d */
[----:B------:R-:W-:Y:S02]  /*8ef0*/  FMUL.FTZ R223, R220, R223 ;  /* 0x000000dfdcdf7220 */ /* 0x000fe40000410000 */
[----:B------:R-:W0:Y:S02]  /*8f00*/  SHFL.UP PT, R76, R219, 0x2, RZ ;  /* 0x04400000db4c7989 */ /* 0x000e2400000e00ff */
[----:B------:R-:W-:Y:S01]  /*8f10*/  @P1 FFMA.FTZ R218, R218, R222, -R223 ;  /* 0x000000dedada1223 */ /* 0x000fe200000108df */
[----:B------:R-:W-:Y:S01]  /*8f20*/  FSEL R220, R220, R77, !P1 ;  /* 0x0000004ddcdc7208 */ /* 0x000fe20004800000 */
[----:B------:R-:W1:Y:S01]  /*8f30*/  SHFL.UP PT, R222, R221, 0x2, RZ ;  /* 0x04400000ddde7989 */ /* 0x000e6200000e00ff */
[----:B------:R-:W-:-:S03]  /*8f40*/  ISETP.GE.AND P1, PT, R134, 0x2, PT ;  /* 0x000000028600780c */ /* 0x000fc60003f26270 */
[----:B------:R-:W2:Y:S04]  /*8f50*/  SHFL.UP PT, R223, R218, 0x2, RZ ;  /* 0x04400000dadf7989 */ /* 0x000ea800000e00ff */
[----:B------:R-:W3:Y:S01]  /*8f60*/  SHFL.UP PT, R225, R220, 0x2, RZ ;  /* 0x04400000dce17989 */ /* 0x000ee200000e00ff */
[----:B0-----:R-:W-:-:S04]  /*8f70*/  FMUL.FTZ R77, R220, R76 ;  /* 0x0000004cdc4d7220 */ /* 0x001fc80000410000 */
[-C--:B-1----:R-:W-:Y:S01]  /*8f80*/  FFMA.FTZ R77, R218, R222.reuse, -R77 ;  /* 0x000000deda4d7223 */ /* 0x082fe2000001084d */
[----:B------:R-:W-:-:S03]  /*8f90*/  FMUL.FTZ R222, R220, R222 ;  /* 0x000000dedcde7220 */ /* 0x000fc60000410000 */
[----:B------:R-:W-:Y:S01]  /*8fa0*/  @P1 FADD.FTZ R221, R221, R77 ;  /* 0x0000004ddddd1221 */ /* 0x000fe20000010000 */
[----:B------:R-:W-:Y:S01]  /*8fb0*/  FFMA.FTZ R222, R218, R76, R222 ;  /* 0x0000004cdade7223 */ /* 0x000fe200000100de */
[C---:B--2---:R-:W-:Y:S01]  /*8fc0*/  FMUL.FTZ R77, R220.reuse, R223 ;  /* 0x000000dfdc4d7220 */ /* 0x044fe20000410000 */
[-C--:B---3--:R-:W-:Y:S02]  /*8fd0*/  FMUL.FTZ R76, R220, R225.reuse ;  /* 0x000000e1dc4c7220 */ /* 0x088fe40000410000 */
[----:B------:R-:W-:Y:S01]  /*8fe0*/  @P1 FADD.FTZ R219, R219, R222 ;  /* 0x000000dedbdb1221 */ /* 0x000fe20000010000 */
[C---:B------:R-:W-:Y:S01]  /*8ff0*/  FFMA.FTZ R225, R218.reuse, R225, R77 ;  /* 0x000000e1dae17223 */ /* 0x040fe2000001004d */
[----:B------:R-:W-:Y:S01]  /*9000*/  SHFL.UP PT, R222, R221, 0x4, RZ ;  /* 0x04800000ddde7989 */ /* 0x000fe200000e00ff */
[----:B------:R-:W-:-:S03]  /*9010*/  @P1 FFMA.FTZ R218, R218, R223, -R76 ;  /* 0x000000dfdada1223 */ /* 0x000fc6000001084c */
[----:B------:R-:W0:Y:S01]  /*9020*/  SHFL.UP PT, R76, R219, 0x4, RZ ;  /* 0x04800000db4c7989 */ /* 0x000e2200000e00ff */
[----:B------:R-:W-:Y:S02]  /*9030*/  FSEL R220, R220, R225, !P1 ;  /* 0x000000e1dcdc7208 */ /* 0x000fe40004800000 */
[----:B------:R-:W-:Y:S01]  /*9040*/  ISETP.GE.AND P1, PT, R134, 0x4, PT ;  /* 0x000000048600780c */ /* 0x000fe20003f26270 */
[----:B------:R-:W1:Y:S04]  /*9050*/  SHFL.UP PT, R223, R218, 0x4, RZ ;  /* 0x04800000dadf7989 */ /* 0x000e6800000e00ff */
[----:B------:R-:W2:Y:S01]  /*9060*/  SHFL.UP PT, R225, R220, 0x4, RZ ;  /* 0x04800000dce17989 */ /* 0x000ea200000e00ff */
[----:B0-----:R-:W-:-:S04]  /*9070*/  FMUL.FTZ R77, R220, R76 ;  /* 0x0000004cdc4d7220 */ /* 0x001fc80000410000 */
[-C--:B------:R-:W-:Y:S01]  /*9080*/  FFMA.FTZ R77, R218, R222.reuse, -R77 ;  /* 0x000000deda4d7223 */ /* 0x080fe2000001084d */
[----:B------:R-:W-:-:S03]  /*9090*/  FMUL.FTZ R222, R220, R222 ;  /* 0x000000dedcde7220 */ /* 0x000fc60000410000 */
[----:B------:R-:W-:Y:S01]  /*90a0*/  @P1 FADD.FTZ R221, R221, R77 ;  /* 0x0000004ddddd1221 */ /* 0x000fe20000010000 */
[----:B------:R-:W-:Y:S01]  /*90b0*/  FFMA.FTZ R76, R218, R76, R222 ;  /* 0x0000004cda4c7223 */ /* 0x000fe200000100de */
[----:B-1----:R-:W-:-:S03]  /*90c0*/  FMUL.FTZ R77, R220, R223 ;  /* 0x000000dfdc4d7220 */ /* 0x002fc60000410000 */
[----:B------:R-:W-:Y:S01]  /*90d0*/  @P1 FADD.FTZ R219, R219, R76 ;  /* 0x0000004cdbdb1221 */ /* 0x000fe20000010000 */
[-C--:B--2---:R-:W-:Y:S01]  /*90e0*/  FMUL.FTZ R76, R220, R225.reuse ;  /* 0x000000e1dc4c7220 */ /* 0x084fe20000410000 */
[C---:B------:R-:W-:Y:S01]  /*90f0*/  FFMA.FTZ R225, R218.reuse, R225, R77 ;  /* 0x000000e1dae17223 */ /* 0x040fe2000001004d */
[----:B------:R-:W-:Y:S02]  /*9100*/  SHFL.UP PT, R222, R221, 0x8, RZ ;  /* 0x05000000ddde7989 */ /* 0x000fe400000e00ff */
[----:B------:R-:W-:Y:S02]  /*9110*/  @P1 FFMA.FTZ R218, R218, R223, -R76 ;  /* 0x000000dfdada1223 */ /* 0x000fe4000001084c */
        /* <DEDUP_REMOVED lines=12> */
[-C--:B--2---:R-:W-:Y:S01]  /*91e0*/  FFMA.FTZ R76, R218, R225.reuse, R76 ;  /* 0x000000e1da4c7223 */ /* 0x084fe2000001004c */
[----:B------:R-:W-:-:S03]  /*91f0*/  FMUL.FTZ R225, R220, R225 ;  /* 0x000000e1dce17220 */ /* 0x000fc60000410000 */
[----:B------:R0:W1:Y:S01]  /*9200*/  SHFL.UP PT, R77, R219, 0x10, RZ ;  /* 0x06000000db4d7989 */ /* 0x00006200000e00ff */
[----:B------:R-:W-:Y:S01]  /*9210*/  @P1 FFMA.FTZ R218, R218, R223, -R225 ;  /* 0x000000dfdada1223 */ /* 0x000fe200000108e1 */
[----:B------:R-:W-:Y:S02]  /*9220*/  FSEL R220, R220, R76, !P1 ;  /* 0x0000004cdcdc7208 */ /* 0x000fe40004800000 */
[----:B------:R0:W2:Y:S04]  /*9230*/  SHFL.UP PT, R225, R221, 0x10, RZ ;  /* 0x06000000dde17989 */ /* 0x0000a800000e00ff */
[----:B------:R0:W3:Y:S04]  /*9240*/  SHFL.UP PT, R222, R218, 0x10, RZ ;  /* 0x06000000dade7989 */ /* 0x0000e800000e00ff */
[----:B------:R0:W4:Y:S02]  /*9250*/  SHFL.UP PT, R223, R220, 0x10, RZ ;  /* 0x06000000dcdf7989 */ /* 0x00012400000e00ff */
.L_x_932:
[----:B-1----:R-:W-:Y:S01]  /*9260*/  FMUL.FTZ R76, R220, R77 ;  /* 0x0000004ddc4c7220 */ /* 0x002fe20000410000 */
[----:B------:R-:W-:Y:S01]  /*9270*/  ISETP.GE.AND P1, PT, R134, 0x10, PT ;  /* 0x000000108600780c */ /* 0x000fe20003f26270 */
[----:B---3--:R-:W-:Y:S01]  /*9280*/  FMUL.FTZ R78, R220, R222 ;  /* 0x000000dedc4e7220 */ /* 0x008fe20000410000 */
[----:B------:R-:W-:Y:S01]  /*9290*/  UMOV UR44, 0xffffffff ;  /* 0xffffffff002c7882 */ /* 0x000fe20000000000 */
[-C--:B--2---:R-:W-:Y:S01]  /*92a0*/  FFMA.FTZ R76, R218, R225.reuse, -R76 ;  /* 0x000000e1da4c7223 */ /* 0x084fe2000001084c */
[----:B------:R-:W-:Y:S01]  /*92b0*/  FMUL.FTZ R225, R220, R225 ;  /* 0x000000e1dce17220 */ /* 0x000fe20000410000 */
[-C--:B----4-:R-:W-:Y:S01]  /*92c0*/  FFMA.FTZ R78, R218, R223.reuse, R78 ;  /* 0x000000dfda4e7223 */ /* 0x090fe2000001004e */
[----:B------:R-:W-:Y:S02]  /*92d0*/  FMUL.FTZ R223, R220, R223 ;  /* 0x000000dfdcdf7220 */ /* 0x000fe40000410000 */
[----:B------:R-:W-:Y:S02]  /*92e0*/  FFMA.FTZ R77, R218, R77, R225 ;  /* 0x0000004dda4d7223 */ /* 0x000fe400000100e1 */
[----:B0-----:R-:W-:-:S03]  /*92f0*/  FSEL R220, R220, R78, !P1 ;  /* 0x0000004edcdc7208 */ /* 0x001fc60004800000 */
[----:B------:R-:W-:Y:S01]  /*9300*/  @P1 FFMA.FTZ R218, R218, R222, -R223 ;  /* 0x000000dedada1223 */ /* 0x000fe200000108df */
[----:B------:R-:W-:Y:S01]  /*9310*/  @P1 FADD.FTZ R221, R221, R76 ;  /* 0x0000004cdddd1221 */ /* 0x000fe20000010000 */
[----:B------:R-:W-:Y:S01]  /*9320*/  @P1 FADD.FTZ R219, R219, R77 ;  /* 0x0000004ddbdb1221 */ /* 0x000fe20000010000 */
[----:B------:R-:W-:Y:S06]  /*9330*/  BRA.DIV UR44, `(.L_x_809) ;  /* 0x0000008e2cac7947 */ /* 0x000fec000b800000 */
.L_x_935:
[----:B------:R-:W-:-:S03]  /*9340*/  UMOV UR44, 0xffffffff ;  /* 0xffffffff002c7882 */ /* 0x000fc60000000000 */
[----:B------:R-:W-:Y:S05]  /*9350*/  BRA.DIV UR44, `(.L_x_810) ;  /* 0x0000008e2ccc7947 */ /* 0x000fea000b800000 */
.L_x_938:
[----:B------:R-:W-:-:S03]  /*9360*/  UMOV UR44, 0xffffffff ;  /* 0xffffffff002c7882 */ /* 0x000fc60000000000 */
[----:B------:R-:W-:Y:S05]  /*9370*/  BRA.DIV UR44, `(.L_x_811) ;  /* 0x0000008e2cec7947 */ /* 0x000fea000b800000 */
.L_x_941:
[----:B------:R-:W-:-:S03]  /*9380*/  UMOV UR44, 0xffffffff ;  /* 0xffffffff002c7882 */ /* 0x000fc60000000000 */
[----:B------:R-:W-:Y:S05]  /*9390*/  BRA.DIV UR44, `(.L_x_812) ;  /* 0x000000922c0c7947 */ /* 0x000fea000b800000 */
.L_x_944:
        /* <DEDUP_REMOVED lines=10> */
.L_x_954:
[C---:B0-----:R-:W-:Y:S01]  /*9440*/  FMUL.FTZ R77, R220.reuse, R61 ;  /* 0x0000003ddc4d7220 */ /* 0x041fe20000410000 */
[----:B------:R-:W-:-:S03]  /*9450*/  FMUL.FTZ R76, R220, R60 ;  /* 0x0000003cdc4c7220 */ /* 0x000fc60000410000 */
[----:B----4-:R-:W-:Y:S01]  /*9460*/  @P2 FFMA.FTZ R60, R218, R60, -R77 ;  /* 0x0000003cda3c2223 */ /* 0x010fe2000001084d */
[CC--:B--2---:R-:W-:Y:S01]  /*9470*/  FMUL.FTZ R77, R220.reuse, R62.reuse ;  /* 0x0000003edc4d7220 */ /* 0x0c4fe20000410000 */
[----:B---3--:R-:W-:Y:S01]  /*9480*/  FMUL.FTZ R220, R220, R63 ;  /* 0x0000003fdcdc7220 */ /* 0x008fe20000410000 */
        /* <DEDUP_REMOVED lines=39> */
.L_x_807:
[----:B------:R-:W-:Y:S05]  /*9700*/  WARPSYNC.ALL ;  /* 0x0000000000007948 */ /* 0x000fea0003800000 */
[CC--:B------:R-:W-:Y:S01]  /*9710*/  FMUL.FTZ R61, R26.reuse, R107.reuse ;  /* 0x0000006b1a3d7220 */ /* 0x0c0fe20000410000 */
[-C--:B------:R-:W-:Y:S01]  /*9720*/  FMUL.FTZ R60, R26, -R106.reuse ;  /* 0x8000006a1a3c7220 */ /* 0x080fe20000410000 */
[----:B------:R-:W-:Y:S01]  /*9730*/  BAR.SYNC.DEFER_BLOCKING 0x0 ;  /* 0x0000000000007b1d */ /* 0x000fe20000010000 */
[----:B------:R-:W-:Y:S01]  /*9740*/  UISETP.GE.AND UP0, UPT, UR16, UR18, UPT ;  /* 0x000000121000728c */ /* 0x000fe2000bf06270 */
[C---:B------:R-:W-:Y:S01]  /*9750*/  FFMA.FTZ R61, R27.reuse, R106, -R61 ;  /* 0x0000006a1b3d7223 */ /* 0x040fe2000001083d */
[----:B------:R-:W-:Y:S01]  /*9760*/  FFMA.FTZ R65, R27, -R107, R60 ;  /* 0x8000006b1b417223 */ /* 0x000fe2000001003c */
[----:B------:R-:W-:-:S02]  /*9770*/  MOV R70, UR7 ;  /* 0x0000000700467c02 */ /* 0x000fc40008000f00 */
[C---:B------:R-:W-:Y:S01]  /*9780*/  FMUL.FTZ R60, R34.reuse, -R61 ;  /* 0x8000003d223c7220 */ /* 0x040fe20000410000 */
[-C--:B------:R-:W-:Y:S01]  /*9790*/  FMUL.FTZ R64, R34, -R65.reuse ;  /* 0x8000004122407220 */ /* 0x080fe20000410000 */
[----:B------:R-:W-:Y:S02]  /*97a0*/  PLOP3.LUT P1, PT, PT, PT, UP0, 0x80, 0x0 ;  /* 0x000000000000781c */ /* 0x000fe40003f2f008 */
[C---:B------:R-:W-:Y:S01]  /*97b0*/  FFMA.FTZ R65, R35.reuse, R65, R60 ;  /* 0x0000004123417223 */ /* 0x040fe2000001003c */
[-C--:B------:R-:W-:Y:S01]  /*97c0*/  FMUL.FTZ R60, R26, R192.reuse ;  /* 0x000000c01a3c7220 */ /* 0x080fe20000410000 */
[----:B------:R-:W-:Y:S01]  /*97d0*/  FFMA.FTZ R64, R35, R61, -R64 ;  /* 0x0000003d23407223 */ /* 0x000fe20000010840 */
[C---:B------:R-:W-:Y:S01]  /*97e0*/  FMUL.FTZ R61, R27.reuse, R192 ;  /* 0x000000c01b3d7220 */ /* 0x040fe20000410000 */
[----:B------:R-:W-:Y:S01]  /*97f0*/  ISETP.NE.OR P1, PT, R246, RZ, P1 ;  /* 0x000000fff600720c */ /* 0x000fe20000f25670 */
[-C--:B------:R-:W-:Y:S02]  /*9800*/  FFMA.FTZ R60, R27, R191.reuse, -R60 ;  /* 0x000000bf1b3c7223 */ /* 0x080fe4000001083c */
[----:B------:R-:W-:-:S02]  /*9810*/  FFMA.FTZ R61, -R26, R191, -R61 ;  /* 0x000000bf1a3d7223 */ /* 0x000fc4000001093d */
[----:B------:R-:W-:Y:S02]  /*9820*/  FADD.FTZ R60, R189, R60 ;  /* 0x0000003cbd3c7221 */ /* 0x000fe40000010000 */
[----:B------:R-:W-:Y:S02]  /*9830*/  FADD.FTZ R61, -R190, R61 ;  /* 0x0000003dbe3d7221 */ /* 0x000fe40000010100 */
[C---:B------:R-:W-:Y:S01]  /*9840*/  FMUL.FTZ R62, R34.reuse, -R60 ;  /* 0x8000003c223e7220 */ /* 0x040fe20000410000 */
[----:B------:R-:W1:Y:S01]  /*9850*/  LDS.64 R68, [R136+0x6378] ;  /* 0x0063780088447984 */ /* 0x000e620000000a00 */
        /* <DEDUP_REMOVED lines=10> */
[----:B------:R-:W-:Y:S01]  /*9900*/  @!P1 LEA R70, R70, R130, 0x4 ;  /* 0x0000008246469211 */ /* 0x000fe200078e20ff */
[----:B------:R-:W-:-:S02]  /*9910*/  FMUL.FTZ R62, R36, -R60 ;  /* 0x8000003c243e7220 */ /* 0x000fc40000410000 */
        /* <DEDUP_REMOVED lines=8> */
[C---:B------:R-:W-:Y:S02]  /*99a0*/  FMUL.FTZ R62, R38.reuse, -R60 ;  /* 0x8000003c263e7220 */ /* 0x040fe40000410000 */
[----:B------:R-:W-:-:S02]  /*99b0*/  FMUL.FTZ R63, R38, -R61 ;  /* 0x8000003d263f7220 */ /* 0x000fc40000410000 */
[----:B------:R-:W-:Y:S01]  /*99c0*/  FFMA.FTZ R61, R39, R61, R62 ;  /* 0x0000003d273d7223 */ /* 0x000fe2000001003e */
[----:B------:R-:W-:Y:S01]  /*99d0*/  FMUL.FTZ R62, R41, -R64 ;  /* 0x80000040293e7220 */ /* 0x000fe20000410000 */
[----:B------:R-:W-:Y:S01]  /*99e0*/  FFMA.FTZ R60, R39, R60, -R63 ;  /* 0x0000003c273c7223 */ /* 0x000fe2000001083f */
[-C--:B------:R-:W-:Y:S01]  /*99f0*/  FMUL.FTZ R63, R41, -R65.reuse ;  /* 0x80000041293f7220 */ /* 0x080fe20000410000 */
[----:B------:R-:W-:Y:S01]  /*9a00*/  FADD.FTZ R61, -R184, R61 ;  /* 0x0000003db83d7221 */ /* 0x000fe20000010100 */
[C---:B------:R-:W-:Y:S01]  /*9a10*/  FFMA.FTZ R65, R42.reuse, R65, R62 ;  /* 0x000000412a417223 */ /* 0x040fe2000001003e */
[----:B------:R-:W-:Y:S01]  /*9a20*/  FADD.FTZ R60, R183, R60 ;  /* 0x0000003cb73c7221 */ /* 0x000fe20000010000 */
[----:B------:R-:W-:Y:S01]  /*9a30*/  FFMA.FTZ R64, R42, R64, -R63 ;  /* 0x000000402a407223 */ /* 0x000fe2000001083f */
[C---:B------:R-:W-:Y:S02]  /*9a40*/  FMUL.FTZ R63, R41.reuse, -R61 ;  /* 0x8000003d293f7220 */ /* 0x040fe40000410000 */
[----:B------:R-:W-:-:S02]  /*9a50*/  FMUL.FTZ R62, R41, -R60 ;  /* 0x8000003c293e7220 */ /* 0x000fc40000410000 */
[C---:B------:R-:W-:Y:S01]  /*9a60*/  FFMA.FTZ R60, R42.reuse, R60, -R63 ;  /* 0x0000003c2a3c7223 */ /* 0x040fe2000001083f */
[C---:B------:R-:W-:Y:S01]  /*9a70*/  FMUL.FTZ R63, R45.reuse, -R65 ;  /* 0x800000412d3f7220 */ /* 0x040fe20000410000 */
[----:B------:R-:W-:Y:S01]  /*9a80*/  FFMA.FTZ R61, R42, R61, R62 ;  /* 0x0000003d2a3d7223 */ /* 0x000fe2000001003e */
[-C--:B------:R-:W-:Y:S01]  /*9a90*/  FMUL.FTZ R62, R45, -R64.reuse ;  /* 0x800000402d3e7220 */ /* 0x080fe20000410000 */
[----:B------:R-:W-:Y:S01]  /*9aa0*/  FADD.FTZ R60, R181, R60 ;  /* 0x0000003cb53c7221 */ /* 0x000fe20000010000 */
[----:B------:R-:W-:Y:S01]  /*9ab0*/  FFMA.FTZ R64, R46, R64, -R63 ;  /* 0x000000402e407223 */ /* 0x000fe2000001083f */
[----:B------:R-:W-:Y:S01]  /*9ac0*/  FADD.FTZ R61, -R182, R61 ;  /* 0x0000003db63d7221 */ /* 0x000fe20000010100 */
[----:B------:R-:W-:Y:S01]  /*9ad0*/  FFMA.FTZ R65, R46, R65, R62 ;  /* 0x000000412e417223 */ /* 0x000fe2000001003e */
[C---:B------:R-:W-:Y:S02]  /*9ae0*/  FMUL.FTZ R62, R45.reuse, -R60 ;  /* 0x8000003c2d3e7220 */ /* 0x040fe40000410000 */
[----:B------:R-:W-:-:S02]  /*9af0*/  FMUL.FTZ R63, R45, -R61 ;  /* 0x8000003d2d3f7220 */ /* 0x000fc40000410000 */
[C---:B------:R-:W-:Y:S01]  /*9b00*/  FFMA.FTZ R61, R46.reuse, R61, R62 ;  /* 0x0000003d2e3d7223 */ /* 0x040fe2000001003e */
[C---:B------:R-:W-:Y:S01]  /*9b10*/  FMUL.FTZ R62, R47.reuse, -R64 ;  /* 0x800000402f3e7220 */ /* 0x040fe20000410000 */
        /* <DEDUP_REMOVED lines=28> */
[----:B------:R-:W-:Y:S01]  /*9ce0*/  FFMA.FTZ R60, R53, R60, -R63 ;  /* 0x0000003c353c7223 */ /* 0x000fe2000001083f */
[----:B------:R-:W-:Y:S01]  /*9cf0*/  FMUL.FTZ R63, R55, -R65 ;  /* 0x80000041373f7220 */ /* 0x000fe20000410000 */
        /* <DEDUP_REMOVED lines=48> */
[C---:B------:R-:W-:Y:S02]  /*a000*/  FFMA.FTZ R60, R84.reuse, R61, R60 ;  /* 0x0000003d543c7223 */ /* 0x040fe4000001003c */
[----:B------:R-:W-:Y:S01]  /*a010*/  FFMA.FTZ R66, R84, R66, -R62 ;  /* 0x0000004254427223 */ /* 0x000fe2000001083e */
[----:B------:R-:W-:Y:S01]  /*a020*/  CS2R R62, SRZ ;  /* 0x00000000003e7805 */ /* 0x000fe2000001ff00 */
[----:B------:R-:W-:Y:S02]  /*a030*/  FADD.FTZ R67, -R168, R60 ;  /* 0x0000003ca8437221 */ /* 0x000fe40000010100 */
[----:B------:R-:W-:Y:S02]  /*a040*/  FADD.FTZ R66, R167, R66 ;  /* 0x00000042a7427221 */ /* 0x000fe40000010000 */
[C---:B------:R-:W-:Y:S02]  /*a050*/  FMUL.FTZ R61, R85.reuse, -R67 ;  /* 0x80000043553d7220 */ /* 0x040fe40000410000 */
[----:B------:R-:W-:-:S02]  /*a060*/  FMUL.FTZ R60, R85, -R66 ;  /* 0x80000042553c7220 */ /* 0x000fc40000410000 */
[C---:B------:R-:W-:Y:S01]  /*a070*/  FFMA.FTZ R66, R86.reuse, R66, -R61 ;  /* 0x0000004256427223 */ /* 0x040fe2000001083d */
[CC--:B------:R-:W-:Y:S01]  /*a080*/  FMUL.FTZ R61, R85.reuse, -R64.reuse ;  /* 0x80000040553d7220 */ /* 0x0c0fe20000410000 */
[C---:B------:R-:W-:Y:S01]  /*a090*/  FFMA.FTZ R67, R86.reuse, R67, R60 ;  /* 0x0000004356437223 */ /* 0x040fe2000001003c */
[-C--:B------:R-:W-:Y:S01]  /*a0a0*/  FMUL.FTZ R60, R85, -R65.reuse ;  /* 0x80000041553c7220 */ /* 0x080fe20000410000 */
[----:B------:R-:W-:Y:S01]  /*a0b0*/  FADD.FTZ R66, R165, R66 ;  /* 0x00000042a5427221 */ /* 0x000fe20000010000 */
[C---:B------:R-:W-:Y:S01]  /*a0c0*/  FFMA.FTZ R65, R86.reuse, R65, R61 ;  /* 0x0000004156417223 */ /* 0x040fe2000001003d */
[----:B------:R-:W-:Y:S01]  /*a0d0*/  HFMA2.MMA R61, -RZ, RZ, 0, 0 ;  /* 0x00000000ff3d7435 */ /* 0x000fe200000001ff */
[----:B------:R-:W-:Y:S01]  /*a0e0*/  FFMA.FTZ R64, R86, R64, -R60 ;  /* 0x0000004056407223 */ /* 0x000fe2000001083c */
[----:B------:R-:W-:Y:S01]  /*a0f0*/  MOV R60, 0x3f800000 ;  /* 0x3f800000003c7802 */ /* 0x000fe20000000f00 */
[----:B------:R-:W-:-:S07]  /*a100*/  FADD.FTZ R67, -R166, R67 ;  /* 0x00000043a6437221 */ /* 0x000fce0000010100 */
[----:B------:R-:W2:Y:S04]  /*a110*/  @!P1 LDS.128 R60, [R70+0x8b80] ;  /* 0x008b8000463c9984 */ /* 0x000ea80000000c00 */
[----:B------:R1:W-:Y:S02]  /*a120*/  STS.128 [R136+0x6d80], R64 ;  /* 0x006d804088007388 */ /* 0x0003e40000000c00 */
[C---:B-1----:R-:W-:Y:S01]  /*a130*/  FMUL.FTZ R64, R123.reuse, R69 ;  /* 0x000000457b407220 */ /* 0x042fe20000410000 */
[----:B------:R-:W-:-:S03]  /*a140*/  FMUL.FTZ R123, R123, R68 ;  /* 0x000000447b7b7220 */ /* 0x000fc60000410000 */
[C---:B------:R-:W-:Y:S01]  /*a150*/  FFMA.FTZ R64, R122.reuse, R68, -R64 ;  /* 0x000000447a407223 */ /* 0x040fe20000010840 */
[----:B------:R-:W-:-:S03]  /*a160*/  FFMA.FTZ R123, R122, R69, R123 ;  /* 0x000000457a7b7223 */ /* 0x000fc6000001007b */
[----:B------:R-:W-:Y:S01]  /*a170*/  FADD.FTZ R216, R216, R64 ;  /* 0x00000040d8d87221 */ /* 0x000fe20000010000 */
[----:B------:R-:W-:-:S03]  /*a180*/  FADD.FTZ R123, RZ, R123 ;  /* 0x0000007bff7b7221 */ /* 0x000fc60000010000 */
[----:B------:R-:W-:-:S04]  /*a190*/  FMUL.FTZ R69, R85, R216 ;  /* 0x000000d855457220 */ /* 0x000fc80000410000 */
[-C--:B------:R-:W-:Y:S01]  /*a1a0*/  FFMA.FTZ R122, R86, R123.reuse, R69 ;  /* 0x0000007b567a7223 */ /* 0x080fe20000010045 */
[----:B------:R-:W-:-:S03]  /*a1b0*/  FMUL.FTZ R69, R85, R123 ;  /* 0x0000007b55457220 */ /* 0x000fc60000410000 */
[----:B------:R-:W-:Y:S01]  /*a1c0*/  FADD.FTZ R122, RZ, R122 ;  /* 0x0000007aff7a7221 */ /* 0x000fe20000010000 */
[----:B------:R-:W-:-:S03]  /*a1d0*/  FFMA.FTZ R68, R86, R216, -R69 ;  /* 0x000000d856447223 */ /* 0x000fc60000010845 */
[----:B------:R-:W-:Y:S01]  /*a1e0*/  FMUL.FTZ R65, R83, R122 ;  /* 0x0000007a53417220 */ /* 0x000fe20000410000 */
[----:B0-----:R-:W-:-:S04]  /*a1f0*/  FADD.FTZ R217, R215, R68 ;  /* 0x00000044d7d97221 */ /* 0x001fc80000010000 */
        /* <DEDUP_REMOVED lines=83> */
[----:B--2---:R-:W-:Y:S05]  /*a730*/  @P3 BRA `(.L_x_814) ;  /* 0x0000000c005c3947 */ /* 0x004fea0003800000 */
[----:B------:R-:W-:Y:S01]  /*a740*/  IMAD R232, R135, 0x50, R130 ;  /* 0x0000005087e87824 */ /* 0x000fe200078e0282 */
[----:B------:R-:W-:Y:S01]  /*a750*/  UMOV UR44, 0xffffffff ;  /* 0xffffffff002c7882 */ /* 0x000fe20000000000 */
[----:B------:R-:W-:-:S03]  /*a760*/  ISETP.NE.AND P2, PT, R246, 0x1f, PT ;  /* 0x0000001ff600780c */ /* 0x000fc60003f45270 */
[----:B------:R-:W-:Y:S04]  /*a770*/  LDS.128 R64, [R232+0x6da0] ;  /* 0x006da000e8407984 */ /* 0x000fe80000000c00 */
        /* <DEDUP_REMOVED lines=38> */
.L_x_959:
        /* <DEDUP_REMOVED lines=13> */
.L_x_817:
[----:B------:R-:W-:Y:S05]  /*aab0*/  BSYNC B0 ;  /* 0x0000000000007941 */ /* 0x000fea0003800000 */
.L_x_816:
[----:B------:R-:W-:Y:S01]  /*aac0*/  UMOV UR44, 0xffffffff ;  /* 0xffffffff002c7882 */ /* 0x000fe20000000000 */
[----:B------:R-:W-:Y:S02]  /*aad0*/  ISETP.GT.U32.AND P2, PT, R246, 0x1d, PT ;  /* 0x0000001df600780c */ /* 0x000fe40003f44070 */
[----:B------:R-:W-:Y:S11]  /*aae0*/  BRA.DIV UR44, `(.L_x_818) ;  /* 0x0000007e2c8c7947 */ /* 0x000ff6000b800000 */
[----:B-1----:R1:W0:Y:S04]  /*aaf0*/  SHFL.DOWN PT, R76, R240, 0x2, 0x1f ;  /* 0x08401f00f04c7f89 */ /* 0x00222800000e0000 */
[----:B--2---:R1:W2:Y:S04]  /*ab00*/  SHFL.DOWN PT, R77, R241, 0x2, 0x1f ;  /* 0x08401f00f14d7f89 */ /* 0x0042a800000e0000 */
[----:B---3--:R1:W3:Y:S04]  /*ab10*/  SHFL.DOWN PT, R78, R242, 0x2, 0x1f ;  /* 0x08401f00f24e7f89 */ /* 0x0082e800000e0000 */
[----:B----4-:R1:W4:Y:S02]  /*ab20*/  SHFL.DOWN PT, R79, R243, 0x2, 0x1f ;  /* 0x08401f00f34f7f89 */ /* 0x01032400000e0000 */
.L_x_965:
        /* <DEDUP_REMOVED lines=13> */
.L_x_820:
[----:B------:R-:W-:Y:S05]  /*ac00*/  BSYNC B0 ;  /* 0x0000000000007941 */ /* 0x000fea0003800000 */
.L_x_819:
[----:B------:R-:W-:Y:S01]  /*ac10*/  UMOV UR44, 0xffffffff ;  /* 0xffffffff002c7882 */ /* 0x000fe20000000000 */
[----:B------:R-:W-:Y:S02]  /*ac20*/  ISETP.GT.U32.AND P2, PT, R246, 0x1b, PT ;  /* 0x0000001bf600780c */ /* 0x000fe40003f44070 */
[----:B------:R-:W-:Y:S11]  /*ac30*/  BRA.DIV UR44, `(.L_x_821) ;  /* 0x0000007e2cac7947 */ /* 0x000ff6000b800000 */
[----:B0-----:R0:W0:Y:S04]  /*ac40*/  SHFL.DOWN PT, R76, R240, 0x4, 0x1f ;  /* 0x08801f00f04c7f89 */ /* 0x00102800000e0000 */
[----:B--2---:R2:W0:Y:S04]  /*ac50*/  SHFL.DOWN PT, R77, R241, 0x4, 0x1f ;  /* 0x08801f00f14d7f89 */ /* 0x00442800000e0000 */
[----:B---3--:R2:W3:Y:S04]  /*ac60*/  SHFL.DOWN PT, R78, R242, 0x4, 0x1f ;  /* 0x08801f00f24e7f89 */ /* 0x0084e800000e0000 */
[----:B----4-:R2:W4:Y:S02]  /*ac70*/  SHFL.DOWN PT, R79, R243, 0x4, 0x1f ;  /* 0x08801f00f34f7f89 */ /* 0x01052400000e0000 */
.L_x_971:
        /* <DEDUP_REMOVED lines=13> */
.L_x_823:
[----:B------:R-:W-:Y:S05]  /*ad50*/  BSYNC B0 ;  /* 0x0000000000007941 */ /* 0x000fea0003800000 */
.L_x_822:
[----:B------:R-:W-:Y:S01]  /*ad60*/  UMOV UR44, 0xffffffff ;  /* 0xffffffff002c7882 */ /* 0x000fe20000000000 */
[----:B------:R-:W-:Y:S02]  /*ad70*/  ISETP.GT.U32.AND P2, PT, R246, 0x17, PT ;  /* 0x00000017f600780c */ /* 0x000fe40003f44070 */
[----:B------:R-:W-:Y:S11]  /*ad80*/  BRA.DIV UR44, `(.L_x_824) ;  /* 0x0000007e2ccc7947 */ /* 0x000ff6000b800000 */
[----:B0-----:R0:W0:Y:S04]  /*ad90*/  SHFL.DOWN PT, R76, R240, 0x8, 0x1f ;  /* 0x09001f00f04c7f89 */ /* 0x00102800000e0000 */
[----:B------:R0:W0:Y:S04]  /*ada0*/  SHFL.DOWN PT, R77, R241, 0x8, 0x1f ;  /* 0x09001f00f14d7f89 */ /* 0x00002800000e0000 */
[----:B---3--:R3:W0:Y:S04]  /*adb0*/  SHFL.DOWN PT, R78, R242, 0x8, 0x1f ;  /* 0x09001f00f24e7f89 */ /* 0x00862800000e0000 */
[----:B----4-:R3:W4:Y:S02]  /*adc0*/  SHFL.DOWN PT, R79, R243, 0x8, 0x1f ;  /* 0x09001f00f34f7f89 */ /* 0x01072400000e0000 */
.L_x_977:
        /* <DEDUP_REMOVED lines=13> */
.L_x_826:
[----:B------:R-:W-:Y:S05]  /*aea0*/  BSYNC B0 ;  /* 0x0000000000007941 */ /* 0x000fea0003800000 */
.L_x_825:
[----:B------:R-:W-:Y:S01]  /*aeb0*/  UMOV UR44, 0xffffffff ;  /* 0xffffffff002c7882 */ /* 0x000fe20000000000 */
[----:B------:R-:W-:Y:S02]  /*aec0*/  ISETP.GT.U32.AND P2, PT, R246, 0xf, PT ;  /* 0x0000000ff600780c */ /* 0x000fe40003f44070 */
[----:B------:R-:W-:Y:S11]  /*aed0*/  BRA.DIV UR44, `(.L_x_827) ;  /* 0x0000007e2cec7947 */ /* 0x000ff6000b800000 */
[----:B0-----:R0:W0:Y:S04]  /*aee0*/  SHFL.DOWN PT, R76, R240, 0x10, 0x1f ;  /* 0x0a001f00f04c7f89 */ /* 0x00102800000e0000 */
[----:B------:R0:W0:Y:S04]  /*aef0*/  SHFL.DOWN PT, R77, R241, 0x10, 0x1f ;  /* 0x0a001f00f14d7f89 */ /* 0x00002800000e0000 */
[----:B------:R0:W0:Y:S04]  /*af00*/  SHFL.DOWN PT, R78, R242, 0x10, 0x1f ;  /* 0x0a001f00f24e7f89 */ /* 0x00002800000e0000 */
[----:B----4-:R4:W0:Y:S02]  /*af10*/  SHFL.DOWN PT, R79, R243, 0x10, 0x1f ;  /* 0x0a001f00f34f7f89 */ /* 0x01082400000e0000 */
.L_x_983:
        /* <DEDUP_REMOVED lines=13> */
.L_x_829:
[----:B------:R-:W-:Y:S05]  /*aff0*/  BSYNC B0 ;  /* 0x0000000000007941 */ /* 0x000fea0003800000 */
.L_x_828:
        /* <DEDUP_REMOVED lines=21> */
.L_x_997:
        /* <DEDUP_REMOVED lines=19> */
.L_x_832:
[----:B------:R-:W-:Y:S05]  /*b280*/  BSYNC B0 ;  /* 0x0000000000007941 */ /* 0x000fea0003800000 */
.L_x_831:
        /* <DEDUP_REMOVED lines=34> */
.L_x_814:
[----:B------:R-:W-:Y:S05]  /*b4b0*/  WARPSYNC.ALL ;  /* 0x0000000000007948 */ /* 0x000fea0003800000 */
[----:B------:R-:W-:Y:S01]  /*b4c0*/  FADD.FTZ R231, RZ, R231 ;  /* 0x000000e7ffe77221 */ /* 0x000fe20000010000 */
[----:B------:R-:W-:Y:S01]  /*b4d0*/  BAR.SYNC.DEFER_BLOCKING 0x0 ;  /* 0x0000000000007b1d */ /* 0x000fe20000010000 */
[-C--:B------:R-:W-:Y:S01]  /*b4e0*/  FMUL.FTZ R67, R142, R215.reuse ;  /* 0x000000d78e437220 */ /* 0x080fe20000410000 */
[----:B------:R-:W-:Y:S01]  /*b4f0*/  FMUL.FTZ R79, R122, UR43 ;  /* 0x0000002b7a4f7c20 */ /* 0x000fe20008410000 */
[----:B------:R-:W-:Y:S01]  /*b500*/  FMUL.FTZ R142, R142, R218 ;  /* 0x000000da8e8e7220 */ /* 0x000fe20000410000 */
[C---:B------:R-:W-:Y:S01]  /*b510*/  FMUL.FTZ R68, R144.reuse, R214 ;  /* 0x000000d690447220 */ /* 0x040fe20000410000 */
[----:B------:R-:W-:Y:S01]  /*b520*/  FFMA.FTZ R67, R141, R218, -R67 ;  /* 0x000000da8d437223 */ /* 0x000fe20000010843 */
[----:B------:R-:W-:Y:S01]  /*b530*/  FFMA.FTZ R79, R217, UR42, R79 ;  /* 0x0000002ad94f7c23 */ /* 0x000fe2000801004f */
[----:B------:R-:W-:Y:S01]  /*b540*/  FFMA.FTZ R142, R141, R215, R142 ;  /* 0x000000d78d8e7223 */ /* 0x000fe2000001008e */
[CC--:B------:R-:W-:Y:S01]  /*b550*/  FFMA.FTZ R68, R143.reuse, R219.reuse, -R68 ;  /* 0x000000db8f447223 */ /* 0x0c0fe20000010844 */
[----:B------:R-:W-:Y:S01]  /*b560*/  FMUL.FTZ R144, R144, R219 ;  /* 0x000000db90907220 */ /* 0x000fe20000410000 */
[----:B------:R-:W-:Y:S01]  /*b570*/  FFMA.FTZ R79, -R2, R79, -RZ ;  /* 0x0000004f024f7223 */ /* 0x000fe200000109ff */
[CC--:B------:R-:W-:Y:S01]  /*b580*/  FMUL.FTZ R69, R146.reuse, R213.reuse ;  /* 0x000000d592457220 */ /* 0x0c0fe20000410000 */
[----:B------:R-:W-:Y:S01]  /*b590*/  FMUL.FTZ R146, R146, R220 ;  /* 0x000000dc92927220 */ /* 0x000fe20000410000 */
[----:B------:R-:W-:Y:S01]  /*b5a0*/  FFMA.FTZ R144, R143, R214, R144 ;  /* 0x000000d68f907223 */ /* 0x000fe20000010090 */
[C---:B------:R-:W-:Y:S01]  /*b5b0*/  FMUL.FTZ R70, R148.reuse, R212 ;  /* 0x000000d494467220 */ /* 0x040fe20000410000 */
[C---:B------:R-:W-:Y:S01]  /*b5c0*/  FFMA.FTZ R69, R145.reuse, R220, -R69 ;  /* 0x000000dc91457223 */ /* 0x040fe20000010845 */
[----:B------:R-:W-:Y:S01]  /*b5d0*/  FFMA.FTZ R146, R145, R213, R146 ;  /* 0x000000d591927223 */ /* 0x000fe20000010092 */
[-C--:B------:R-:W-:Y:S01]  /*b5e0*/  FMUL.FTZ R148, R148, R221.reuse ;  /* 0x000000dd94947220 */ /* 0x080fe20000410000 */
[C---:B------:R-:W-:Y:S01]  /*b5f0*/  FFMA.FTZ R70, R147.reuse, R221, -R70 ;  /* 0x000000dd93467223 */ /* 0x040fe20000010846 */
[C---:B------:R-:W-:Y:S01]  /*b600*/  FMUL.FTZ R71, R22.reuse, R210 ;  /* 0x000000d216477220 */ /* 0x040fe20000410000 */
[----:B------:R-:W-:Y:S01]  /*b610*/  FMUL.FTZ R22, R22, R223 ;  /* 0x000000df16167220 */ /* 0x000fe20000410000 */
[----:B------:R-:W-:Y:S01]  /*b620*/  FFMA.FTZ R148, R147, R212, R148 ;  /* 0x000000d493947223 */ /* 0x000fe20000010094 */
[----:B0-----:R-:W-:Y:S01]  /*b630*/  FMUL.FTZ R72, R152, R209 ;  /* 0x000000d198487220 */ /* 0x001fe20000410000 */
[C---:B------:R-:W-:Y:S01]  /*b640*/  FFMA.FTZ R71, R20.reuse, R223, -R71 ;  /* 0x000000df14477223 */ /* 0x040fe20000010847 */
[----:B------:R-:W0:Y:S01]  /*b650*/  LDS.64 R64, [R136+0x6d88] ;  /* 0x006d880088407984 */ /* 0x000e220000000a00 */
[----:B------:R-:W-:Y:S01]  /*b660*/  FFMA.FTZ R22, R20, R210, R22 ;  /* 0x000000d214167223 */ /* 0x000fe20000010016 */
[CC--:B------:R-:W-:Y:S01]  /*b670*/  FMUL.FTZ R20, R21.reuse, R211.reuse ;  /* 0x000000d315147220 */ /* 0x0c0fe20000410000 */
[----:B------:R-:W-:Y:S01]  /*b680*/  FMUL.FTZ R21, R21, R224 ;  /* 0x000000e015157220 */ /* 0x000fe20000410000 */
[-C--:B------:R-:W-:Y:S01]  /*b690*/  FMUL.FTZ R152, R152, R226.reuse ;  /* 0x000000e298987220 */ /* 0x080fe20000410000 */
[----:B------:R-:W-:Y:S01]  /*b6a0*/  FFMA.FTZ R72, R151, R226, -R72 ;  /* 0x000000e297487223 */ /* 0x000fe20000010848 */
[C---:B------:R-:W-:Y:S01]  /*b6b0*/  FFMA.FTZ R20, R19.reuse, R224, -R20 ;  /* 0x000000e013147223 */ /* 0x040fe20000010814 */
[----:B------:R-:W-:Y:S01]  /*b6c0*/  FFMA.FTZ R21, R19, R211, R21 ;  /* 0x000000d313157223 */ /* 0x000fe20000010015 */
        /* <DEDUP_REMOVED lines=27> */
[----:B------:R-:W-:Y:S01]  /*b880*/  ISETP.NE.AND P1, PT, R135, RZ, PT ;  /* 0x000000ff8700720c */ /* 0x000fe20003f25270 */
[----:B------:R-:W-:Y:S01]  /*b890*/  ULEA UR44, UR16, 0xfffff800, 0xb ;  /* 0xfffff800102c7891 */ /* 0x000fe2000f8e583f */
[C---:B------:R-:W-:Y:S01]  /*b8a0*/  FMUL.FTZ R77, R162.reuse, R202 ;  /* 0x000000caa24d7220 */ /* 0x040fe20000410000 */
[-C--:B------:R-:W-:Y:S01]  /*b8b0*/  FMUL.FTZ R162, R162, R230.reuse ;  /* 0x000000e6a2a27220 */ /* 0x080fe20000410000 */
[----:B------:R-:W-:Y:S01]  /*b8c0*/  USHF.R.S32.HI UR53, URZ, 0x1f, UR11 ;  /* 0x0000001f3f357899 */ /* 0x000fe2000801140b */
[-C--:B0-----:R-:W-:Y:S01]  /*b8d0*/  FMUL.FTZ R66, R65, -R107.reuse ;  /* 0x8000006b41427220 */ /* 0x081fe20000410000 */
[----:B------:R-:W-:Y:S01]  /*b8e0*/  UIADD3 UR44, -UR44, UR54, URZ ;  /* 0x000000362c2c7290 */ /* 0x000fe2000fffe13f */
[C---:B------:R-:W-:Y:S01]  /*b8f0*/  FFMA.FTZ R77, R161.reuse, R230, -R77 ;  /* 0x000000e6a14d7223 */ /* 0x040fe2000001084d */
[----:B------:R-:W-:Y:S01]  /*b900*/  USHF.R.S32.HI UR45, URZ, 0x1f, UR12 ;  /* 0x0000001f3f2d7899 */ /* 0x000fe2000801140c */
[C---:B------:R-:W-:Y:S01]  /*b910*/  FFMA.FTZ R66, R64.reuse, R106, -R66 ;  /* 0x0000006a40427223 */ /* 0x040fe20000010842 */
[----:B------:R-:W-:Y:S01]  /*b920*/  FMUL.FTZ R64, R64, -R107 ;  /* 0x8000006b40407220 */ /* 0x000fe20000410000 */
[----:B------:R-:W-:Y:S01]  /*b930*/  BSSY B0, `(.L_x_833) ;  /* 0x00001d2000007945 */ /* 0x000fe20003800000 */
[----:B------:R-:W-:Y:S01]  /*b940*/  FFMA.FTZ R161, R161, R202, R162 ;  /* 0x000000caa1a17223 */ /* 0x000fe200000100a2 */
[----:B------:R-:W-:Y:S01]  /*b950*/  FADD.FTZ R191, R191, R66 ;  /* 0x00000042bfbf7221 */ /* 0x000fe20000010000 */
[----:B------:R-:W-:Y:S01]  /*b960*/  FFMA.FTZ R64, R65, R106, R64 ;  /* 0x0000006a41407223 */ /* 0x000fe20000010040 */
[----:B------:R-:W-:Y:S01]  /*b970*/  FMUL.FTZ R66, R123, UR42 ;  /* 0x0000002a7b427c20 */ /* 0x000fe20008410000 */
[----:B------:R-:W-:-:S02]  /*b980*/  FMUL.FTZ R106, R211, UR43 ;  /* 0x0000002bd36a7c20 */ /* 0x000fc40008410000 */
        /* <DEDUP_REMOVED lines=15> */
[----:B------:R-:W-:Y:S01]  /*ba80*/  FADD.FTZ R65, R189, R65 ;  /* 0x00000041bd417221 */ /* 0x000fe20000010000 */
[----:B------:R-:W-:Y:S01]  /*ba90*/  FADD.FTZ R27, -R190, R27 ;  /* 0x0000001bbe1b7221 */ /* 0x000fe20000010100 */
[----:B------:R-:W-:Y:S01]  /*baa0*/  FFMA.FTZ R106, R224, UR42, R106 ;  /* 0x0000002ae06a7c23 */ /* 0x000fe2000801006a */
        /* <DEDUP_REMOVED lines=27> */
[----:B------:R-:W-:Y:S01]  /*bc60*/  FFMA.FTZ R3, R219, UR42, R3 ;  /* 0x0000002adb037c23 */ /* 0x000fe20008010003 */
[----:B------:R-:W-:Y:S01]  /*bc70*/  FFMA.FTZ R70, R6, R70, R0 ;  /* 0x0000004606467223 */ /* 0x000fe20000010000 */
[----:B------:R-:W-:Y:S01]  /*bc80*/  FFMA.FTZ R69, R220, UR42, R69 ;  /* 0x0000002adc457c23 */ /* 0x000fe20008010045 */
[----:B------:R-:W-:Y:S01]  /*bc90*/  FMUL.FTZ R0, R212, UR43 ;  /* 0x0000002bd4007c20 */ /* 0x000fe20008410000 */
[----:B------:R-:W-:Y:S01]  /*bca0*/  FFMA.FTZ R3, -R4, R3, -RZ ;  /* 0x0000000304037223 */ /* 0x000fe200000109ff */
[----:B------:R-:W-:Y:S01]  /*bcb0*/  FMUL.FTZ R4, R213, UR42 ;  /* 0x0000002ad5047c20 */ /* 0x000fe20008410000 */
[----:B------:R-:W-:Y:S01]  /*bcc0*/  FFMA.FTZ R137, -R6, R148, R137 ;  /* 0x0000009406897223 */ /* 0x000fe20000010189 */
[----:B------:R-:W-:-:S02]  /*bcd0*/  FFMA.FTZ R0, R221, UR42, R0 ;  /* 0x0000002add007c23 */ /* 0x000fc40008010000 */
[----:B------:R-:W-:Y:S01]  /*bce0*/  FFMA.FTZ R4, R220, UR43, -R4 ;  /* 0x0000002bdc047c23 */ /* 0x000fe20008010804 */
[----:B------:R-:W-:-:S03]  /*bcf0*/  FFMA.FTZ R220, -R125, R40, R220 ;  /* 0x000000287ddc7223 */ /* 0x000fc600000101dc */
[C---:B------:R-:W-:Y:S01]  /*bd00*/  FMUL.FTZ R4, R5.reuse, R4 ;  /* 0x0000000405047220 */ /* 0x040fe20000410000 */
[----:B------:R-:W-:Y:S01]  /*bd10*/  FFMA.FTZ R5, -R5, R69, -RZ ;  /* 0x0000004505057223 */ /* 0x000fe200000109ff */
[----:B------:R-:W-:-:S04]  /*bd20*/  FMUL.FTZ R69, R212, UR42 ;  /* 0x0000002ad4457c20 */ /* 0x000fc80008410000 */
[----:B------:R-:W-:-:S04]  /*bd30*/  FFMA.FTZ R69, R221, UR43, -R69 ;  /* 0x0000002bdd457c23 */ /* 0x000fc80008010845 */
[C---:B------:R-:W-:Y:S01]  /*bd40*/  FMUL.FTZ R69, R6.reuse, R69 ;  /* 0x0000004506457220 */ /* 0x040fe20000410000 */
[----:B------:R-:W-:Y:S01]  /*bd50*/  FFMA.FTZ R6, -R6, R0, -RZ ;  /* 0x0000000006067223 */ /* 0x000fe200000109ff */
[----:B------:R-:W-:-:S04]  /*bd60*/  FADD.FTZ R0, R111, R111 ;  /* 0x0000006f6f007221 */ /* 0x000fc80000010000 */
[C---:B------:R-:W-:Y:S01]  /*bd70*/  FFMA.FTZ R70, R0.reuse, R71, R70 ;  /* 0x0000004700467223 */ /* 0x040fe20000010046 */
[----:B------:R-:W-:Y:S01]  /*bd80*/  FFMA.FTZ R137, -R0, R22, R137 ;  /* 0x0000001600897223 */ /* 0x000fe20000010189 */
[C---:B------:R-:W-:Y:S01]  /*bd90*/  FMUL.FTZ R22, R210.reuse, UR42 ;  /* 0x0000002ad2167c20 */ /* 0x040fe20008410000 */
[----:B------:R-:W-:-:S03]  /*bda0*/  FMUL.FTZ R71, R210, UR43 ;  /* 0x0000002bd2477c20 */ /* 0x000fc60008410000 */
[C---:B------:R-:W-:Y:S01]  /*bdb0*/  FFMA.FTZ R22, R223.reuse, UR43, -R22 ;  /* 0x0000002bdf167c23 */ /* 0x040fe20008010816 */
[----:B------:R-:W-:-:S03]  /*bdc0*/  FFMA.FTZ R71, R223, UR42, R71 ;  /* 0x0000002adf477c23 */ /* 0x000fc60008010047 */
[C---:B------:R-:W-:Y:S01]  /*bdd0*/  FMUL.FTZ R22, R0.reuse, R22 ;  /* 0x0000001600167220 */ /* 0x040fe20000410000 */
[----:B------:R-:W-:Y:S01]  /*bde0*/  FFMA.FTZ R71, -R0, R71, -RZ ;  /* 0x0000004700477223 */ /* 0x000fe200000109ff */
[----:B------:R-:W-:-:S04]  /*bdf0*/  FADD.FTZ R0, R110, R110 ;  /* 0x0000006e6e007221 */ /* 0x000fc80000010000 */
[C---:B------:R-:W-:Y:S01]  /*be00*/  FFMA.FTZ R21, -R0.reuse, R21, R137 ;  /* 0x0000001500157223 */ /* 0x040fe20000010189 */
[----:B------:R-:W-:Y:S01]  /*be10*/  FFMA.FTZ R70, R0, R20, R70 ;  /* 0x0000001400467223 */ /* 0x000fe20000010046 */
[----:B------:R-:W-:Y:S02]  /*be20*/  FMUL.FTZ R20, R211, UR42 ;  /* 0x0000002ad3147c20 */ /* 0x000fe40008410000 */
[C---:B------:R-:W-:Y:S01]  /*be30*/  FFMA.FTZ R21, -R7.reuse, R150, R21 ;  /* 0x0000009607157223 */ /* 0x040fe20000010115 */
[----:B------:R-:W-:Y:S01]  /*be40*/  FFMA.FTZ R70, R7, R19, R70 ;  /* 0x0000001307467223 */ /* 0x000fe20000010046 */
[----:B------:R-:W-:Y:S01]  /*be50*/  FFMA.FTZ R20, R224, UR43, -R20 ;  /* 0x0000002be0147c23 */ /* 0x000fe20008010814 */
[----:B------:R-:W-:Y:S01]  /*be60*/  FMUL.FTZ R19, R208, UR42 ;  /* 0x0000002ad0137c20 */ /* 0x000fe20008410000 */
[C---:B------:R-:W-:Y:S01]  /*be70*/  FFMA.FTZ R152, -R8.reuse, R152, R21 ;  /* 0x0000009808987223 */ /* 0x040fe20000010115 */
[----:B------:R-:W-:Y:S01]  /*be80*/  FFMA.FTZ R70, R8, R72, R70 ;  /* 0x0000004808467223 */ /* 0x000fe20000010046 */
[C---:B------:R-:W-:Y:S01]  /*be90*/  FMUL.FTZ R21, R209.reuse, UR42 ;  /* 0x0000002ad1157c20 */ /* 0x040fe20008410000 */
[----:B------:R-:W-:Y:S01]  /*bea0*/  FMUL.FTZ R72, R209, UR43 ;  /* 0x0000002bd1487c20 */ /* 0x000fe20008410000 */
[C---:B------:R-:W-:Y:S01]  /*beb0*/  FFMA.FTZ R152, -R9.reuse, R154, R152 ;  /* 0x0000009a09987223 */ /* 0x040fe20000010198 */
[----:B------:R-:W-:Y:S01]  /*bec0*/  FFMA.FTZ R70, R9, R73, R70 ;  /* 0x0000004909467223 */ /* 0x000fe20000010046 */
[C---:B------:R-:W-:Y:S01]  /*bed0*/  FFMA.FTZ R21, R226.reuse, UR43, -R21 ;  /* 0x0000002be2157c23 */ /* 0x040fe20008010815 */
[----:B------:R-:W-:Y:S01]  /*bee0*/  FFMA.FTZ R72, R226, UR42, R72 ;  /* 0x0000002ae2487c23 */ /* 0x000fe20008010048 */
[----:B------:R-:W-:Y:S01]  /*bef0*/  FMUL.FTZ R73, R204, UR43 ;  /* 0x0000002bcc497c20 */ /* 0x000fe20008410000 */
[----:B------:R-:W-:Y:S01]  /*bf00*/  FFMA.FTZ R70, R10, R74, R70 ;  /* 0x0000004a0a467223 */ /* 0x000fe20000010046 */
[C---:B------:R-:W-:Y:S01]  /*bf10*/  FMUL.FTZ R21, R8.reuse, R21 ;  /* 0x0000001508157220 */ /* 0x040fe20000410000 */
[----:B------:R-:W-:Y:S01]  /*bf20*/  FFMA.FTZ R8, -R8, R72, -RZ ;  /* 0x0000004808087223 */ /* 0x000fe200000109ff */
[C---:B------:R-:W-:Y:S01]  /*bf30*/  FMUL.FTZ R72, R34.reuse, -R65 ;  /* 0x8000004122487220 */ /* 0x040fe20000410000 */
[----:B------:R-:W-:Y:S01]  /*bf40*/  FMUL.FTZ R34, R34, -R27 ;  /* 0x8000001b22227220 */ /* 0x000fe20000410000 */
[----:B------:R-:W-:Y:S01]  /*bf50*/  FFMA.FTZ R75, R11, R75, R70 ;  /* 0x0000004b0b4b7223 */ /* 0x000fe20000010046 */
[----:B------:R-:W-:Y:S01]  /*bf60*/  FMUL.FTZ R20, R0, R20 ;  /* 0x0000001400147220 */ /* 0x000fe20000410000 */
[C---:B------:R-:W-:Y:S01]  /*bf70*/  FFMA.FTZ R72, R35.reuse, R27, R72 ;  /* 0x0000001b23487223 */ /* 0x040fe20000010048 */
[----:B------:R-:W-:Y:S01]  /*bf80*/  FFMA.FTZ R35, R35, R65, -R34 ;  /* 0x0000004123237223 */ /* 0x000fe20000010822 */
[----:B------:R-:W-:Y:S01]  /*bf90*/  FFMA.FTZ R76, R12, R76, R75 ;  /* 0x0000004c0c4c7223 */ /* 0x000fe2000001004b */
[----:B------:R-:W-:Y:S01]  /*bfa0*/  MOV R75, UR7 ;  /* 0x00000007004b7c02 */ /* 0x000fe20008000f00 */
[----:B------:R-:W-:Y:S01]  /*bfb0*/  FADD.FTZ R188, -R188, R72 ;  /* 0x00000048bcbc7221 */ /* 0x000fe20000010100 */
[----:B------:R-:W-:Y:S01]  /*bfc0*/  FADD.FTZ R187, R187, R35 ;  /* 0x00000023bbbb7221 */ /* 0x000fe20000010000 */
[----:B------:R-:W-:Y:S01]  /*bfd0*/  FFMA.FTZ R0, -R0, R106, -RZ ;  /* 0x0000006a00007223 */ /* 0x000fe200000109ff */
[----:B------:R-:W-:Y:S01]  /*bfe0*/  FMUL.FTZ R106, R208, UR43 ;  /* 0x0000002bd06a7c20 */ /* 0x000fe20008410000 */
[CC--:B------:R-:W-:Y:S01]  /*bff0*/  FMUL.FTZ R34, R36.reuse, -R188.reuse ;  /* 0x800000bc24227220 */ /* 0x0c0fe20000410000 */
[-C--:B------:R-:W-:Y:S01]  /*c000*/  FMUL.FTZ R35, R36, -R187.reuse ;  /* 0x800000bb24237220 */ /* 0x080fe20000410000 */
[----:B------:R-:W-:Y:S01]  /*c010*/  FMUL.FTZ R36, R207, UR43 ;  /* 0x0000002bcf247c20 */ /* 0x000fe20008410000 */
[----:B------:R-:W-:Y:S01]  /*c020*/  FFMA.FTZ R19, R225, UR43, -R19 ;  /* 0x0000002be1137c23 */ /* 0x000fe20008010813 */
[C---:B------:R-:W-:Y:S01]  /*c030*/  FFMA.FTZ R34, R37.reuse, R187, -R34 ;  /* 0x000000bb25227223 */ /* 0x040fe20000010822 */
[----:B------:R-:W-:Y:S01]  /*c040*/  FFMA.FTZ R37, R37, R188, R35 ;  /* 0x000000bc25257223 */ /* 0x000fe20000010023 */
[----:B------:R-:W-:Y:S01]  /*c050*/  FFMA.FTZ R36, R227, UR42, R36 ;  /* 0x0000002ae3247c23 */ /* 0x000fe20008010024 */
[----:B------:R-:W-:Y:S01]  /*c060*/  FFMA.FTZ R106, R225, UR42, R106 ;  /* 0x0000002ae16a7c23 */ /* 0x000fe2000801006a */
[----:B------:R-:W-:Y:S01]  /*c070*/  FADD.FTZ R185, R185, R34 ;  /* 0x00000022b9b97221 */ /* 0x000fe20000010000 */
[----:B------:R-:W-:Y:S01]  /*c080*/  FMUL.FTZ R34, R207, UR42 ;  /* 0x0000002acf227c20 */ /* 0x000fe20008410000 */
[----:B------:R-:W-:Y:S01]  /*c090*/  FADD.FTZ R186, -R186, R37 ;  /* 0x00000025baba7221 */ /* 0x000fe20000010100 */
[----:B------:R-:W-:Y:S01]  /*c0a0*/  FMUL.FTZ R19, R7, R19 ;  /* 0x0000001307137220 */ /* 0x000fe20000410000 */
[CC--:B------:R-:W-:Y:S01]  /*c0b0*/  FMUL.FTZ R72, R38.reuse, -R185.reuse ;  /* 0x800000b926487220 */ /* 0x0c0fe20000410000 */
[----:B------:R-:W-:Y:S01]  /*c0c0*/  FFMA.FTZ R34, R227, UR43, -R34 ;  /* 0x0000002be3227c23 */ /* 0x000fe20008010822 */
[----:B------:R-:W-:Y:S01]  /*c0d0*/  FFMA.FTZ R7, -R7, R106, -RZ ;  /* 0x0000006a07077223 */ /* 0x000fe200000109ff */
[----:B------:R-:W-:Y:S01]  /*c0e0*/  FFMA.FTZ R225, -R119, R32, R225 ;  /* 0x0000002077e17223 */ /* 0x000fe200000101e1 */
[----:B------:R-:W-:Y:S01]  /*c0f0*/  FFMA.FTZ R35, R39, R186, R72 ;  /* 0x000000ba27237223 */ /* 0x000fe20000010048 */
[C---:B------:R-:W-:Y:S01]  /*c100*/  FMUL.FTZ R34, R9.reuse, R34 ;  /* 0x0000002209227220 */ /* 0x040fe20000410000 */
[----:B------:R-:W-:Y:S01]  /*c110*/  FFMA.FTZ R9, -R9, R36, -RZ ;  /* 0x0000002409097223 */ /* 0x000fe200000109ff */
[----:B------:R-:W-:Y:S01]  /*c120*/  FMUL.FTZ R36, R38, -R186 ;  /* 0x800000ba26247220 */ /* 0x000fe20000410000 */
[C---:B------:R-:W-:Y:S01]  /*c130*/  FMUL.FTZ R38, R231.reuse, UR42 ;  /* 0x0000002ae7267c20 */ /* 0x040fe20008410000 */
[----:B------:R-:W-:Y:S01]  /*c140*/  FMUL.FTZ R72, R231, UR43 ;  /* 0x0000002be7487c20 */ /* 0x000fe20008410000 */
[----:B------:R-:W-:Y:S01]  /*c150*/  FADD.FTZ R184, -R184, R35 ;  /* 0x00000023b8b87221 */ /* 0x000fe20000010100 */
[----:B------:R-:W-:Y:S01]  /*c160*/  FFMA.FTZ R36, R39, R185, -R36 ;  /* 0x000000b927247223 */ /* 0x000fe20000010824 */
[C---:B------:R-:W-:Y:S01]  /*c170*/  FFMA.FTZ R35, R201.reuse, UR43, -R38 ;  /* 0x0000002bc9237c23 */ /* 0x040fe20008010826 */
[----:B------:R-:W-:Y:S01]  /*c180*/  FFMA.FTZ R37, R201, UR42, R72 ;  /* 0x0000002ac9257c23 */ /* 0x000fe20008010048 */
[----:B------:R-:W-:Y:S01]  /*c190*/  FMUL.FTZ R38, R206, UR43 ;  /* 0x0000002bce267c20 */ /* 0x000fe20008410000 */
[----:B------:R-:W-:Y:S01]  /*c1a0*/  FADD.FTZ R183, R183, R36 ;  /* 0x00000024b7b77221 */ /* 0x000fe20000010000 */
[C---:B------:R-:W-:Y:S01]  /*c1b0*/  FMUL.FTZ R35, R14.reuse, R35 ;  /* 0x000000230e237220 */ /* 0x040fe20000410000 */
[----:B------:R-:W-:Y:S01]  /*c1c0*/  FFMA.FTZ R14, -R14, R37, -RZ ;  /* 0x000000250e0e7223 */ /* 0x000fe200000109ff */
[CC--:B------:R-:W-:Y:S01]  /*c1d0*/  FMUL.FTZ R37, R41.reuse, -R184.reuse ;  /* 0x800000b829257220 */ /* 0x0c0fe20000410000 */
[----:B------:R-:W-:Y:S01]  /*c1e0*/  FMUL.FTZ R41, R41, -R183 ;  /* 0x800000b729297220 */ /* 0x000fe20000410000 */
[----:B------:R-:W-:Y:S01]  /*c1f0*/  FFMA.FTZ R39, R205, UR42, R38 ;  /* 0x0000002acd277c23 */ /* 0x000fe20008010026 */
[----:B------:R-:W-:Y:S01]  /*c200*/  FFMA.FTZ R226, -R118, R31, R226 ;  /* 0x0000001f76e27223 */ /* 0x000fe200000101e2 */
[C---:B------:R-:W-:Y:S01]  /*c210*/  FFMA.FTZ R36, R42.reuse, R183, -R37 ;  /* 0x000000b72a247223 */ /* 0x040fe20000010825 */
[----:B------:R-:W-:Y:S01]  /*c220*/  FFMA.FTZ R41, R42, R184, R41 ;  /* 0x000000b82a297223 */ /* 0x000fe20000010029 */
[----:B------:R-:W-:Y:S01]  /*c230*/  FFMA.FTZ R42, R228, UR42, R73 ;  /* 0x0000002ae42a7c23 */ /* 0x000fe20008010049 */
[----:B------:R-:W-:Y:S01]  /*c240*/  FFMA.FTZ R227, -R117, R30, R227 ;  /* 0x0000001e75e37223 */ /* 0x000fe200000101e3 */
[----:B------:R-:W-:Y:S01]  /*c250*/  FADD.FTZ R181, R181, R36 ;  /* 0x00000024b5b57221 */ /* 0x000fe20000010000 */
[----:B------:R-:W-:Y:S01]  /*c260*/  FMUL.FTZ R36, R206, UR42 ;  /* 0x0000002ace247c20 */ /* 0x000fe20008410000 */
[----:B------:R-:W-:Y:S01]  /*c270*/  FADD.FTZ R182, -R182, R41 ;  /* 0x00000029b6b67221 */ /* 0x000fe20000010100 */
[C---:B------:R-:W-:Y:S01]  /*c280*/  FFMA.FTZ R41, -R10.reuse, R156, R152 ;  /* 0x0000009c0a297223 */ /* 0x040fe20000010198 */
[----:B------:R-:W-:Y:S01]  /*c290*/  FFMA.FTZ R77, R13, R77, R76 ;  /* 0x0000004d0d4d7223 */ /* 0x000fe2000001004c */
[----:B------:R-:W-:Y:S01]  /*c2a0*/  FFMA.FTZ R37, R205, UR43, -R36 ;  /* 0x0000002bcd257c23 */ /* 0x000fe20008010824 */
[----:B------:R-:W-:Y:S01]  /*c2b0*/  FFMA.FTZ R36, -R10, R39, -RZ ;  /* 0x000000270a247223 */ /* 0x000fe200000109ff */
[----:B------:R-:W-:-:S02]  /*c2c0*/  FMUL.FTZ R39, R45, -R181 ;  /* 0x800000b52d277220 */ /* 0x000fc40000410000 */
[----:B------:R-:W-:Y:S01]  /*c2d0*/  FMUL.FTZ R37, R10, R37 ;  /* 0x000000250a257220 */ /* 0x000fe20000410000 */
[-C--:B------:R-:W-:Y:S01]  /*c2e0*/  FMUL.FTZ R10, R45, -R182.reuse ;  /* 0x800000b62d0a7220 */ /* 0x080fe20000410000 */
[----:B------:R-:W-:Y:S01]  /*c2f0*/  FFMA.FTZ R39, R46, R182, R39 ;  /* 0x000000b62e277223 */ /* 0x000fe20000010027 */
[----:B------:R-:W-:Y:S02]  /*c300*/  FMUL.FTZ R45, R204, UR42 ;  /* 0x0000002acc2d7c20 */ /* 0x000fe40008410000 */
[----:B------:R-:W-:Y:S01]  /*c310*/  FFMA.FTZ R10, R46, R181, -R10 ;  /* 0x000000b52e0a7223 */ /* 0x000fe2000001080a */
[----:B------:R-:W-:Y:S01]  /*c320*/  FADD.FTZ R39, -R180, R39 ;  /* 0x00000027b4277221 */ /* 0x000fe20000010100 */
[----:B------:R-:W-:Y:S02]  /*c330*/  FFMA.FTZ R38, R228, UR43, -R45 ;  /* 0x0000002be4267c23 */ /* 0x000fe4000801082d */
[----:B------:R-:W-:Y:S01]  /*c340*/  FADD.FTZ R179, R179, R10 ;  /* 0x0000000ab3b37221 */ /* 0x000fe20000010000 */
[----:B------:R-:W-:Y:S01]  /*c350*/  FMUL.FTZ R45, R47, -R39 ;  /* 0x800000272f2d7220 */ /* 0x000fe20000410000 */
[C---:B------:R-:W-:Y:S01]  /*c360*/  FMUL.FTZ R10, R11.reuse, R38 ;  /* 0x000000260b0a7220 */ /* 0x040fe20000410000 */
[----:B------:R-:W-:Y:S01]  /*c370*/  FFMA.FTZ R38, -R11, R42, -RZ ;  /* 0x0000002a0b267223 */ /* 0x000fe200000109ff */
[-C--:B------:R-:W-:Y:S01]  /*c380*/  FMUL.FTZ R46, R47, -R179.reuse ;  /* 0x800000b32f2e7220 */ /* 0x080fe20000410000 */
[C---:B------:R-:W-:Y:S01]  /*c390*/  FFMA.FTZ R42, R48.reuse, R179, -R45 ;  /* 0x000000b3302a7223 */ /* 0x040fe2000001082d */
[----:B------:R-:W-:Y:S01]  /*c3a0*/  FFMA.FTZ R11, -R11, R158, R41 ;  /* 0x0000009e0b0b7223 */ /* 0x000fe20000010129 */
[----:B------:R-:W-:Y:S01]  /*c3b0*/  SHF.L.U32 R45, R135, 0x5, RZ ;  /* 0x00000005872d7819 */ /* 0x000fe200000006ff */
[----:B------:R-:W-:Y:S01]  /*c3c0*/  FFMA.FTZ R41, R48, R39, R46 ;  /* 0x0000002730297223 */ /* 0x000fe2000001002e */
[----:B------:R-:W-:Y:S01]  /*c3d0*/  FADD.FTZ R177, R177, R42 ;  /* 0x0000002ab1b17221 */ /* 0x000fe20000010000 */
[C---:B------:R-:W-:Y:S01]  /*c3e0*/  FMUL.FTZ R46, R203.reuse, UR42 ;  /* 0x0000002acb2e7c20 */ /* 0x040fe20008410000 */
[----:B------:R-:W-:Y:S01]  /*c3f0*/  FMUL.FTZ R42, R203, UR43 ;  /* 0x0000002bcb2a7c20 */ /* 0x000fe20008410000 */
[----:B------:R-:W-:Y:S01]  /*c400*/  FADD.FTZ R178, -R178, R41 ;  /* 0x00000029b2b27221 */ /* 0x000fe20000010100 */
[----:B------:R-:W-:Y:S01]  /*c410*/  FMUL.FTZ R47, R49, -R177 ;  /* 0x800000b1312f7220 */ /* 0x000fe20000410000 */
[C---:B------:R-:W-:Y:S01]  /*c420*/  FFMA.FTZ R41, R229.reuse, UR43, -R46 ;  /* 0x0000002be5297c23 */ /* 0x040fe2000801082e */
[----:B------:R-:W-:Y:S01]  /*c430*/  FFMA.FTZ R73, R229, UR42, R42 ;  /* 0x0000002ae5497c23 */ /* 0x000fe2000801002a */
[-C--:B------:R-:W-:Y:S01]  /*c440*/  FMUL.FTZ R46, R49, -R178.reuse ;  /* 0x800000b2312e7220 */ /* 0x080fe20000410000 */
[----:B------:R-:W-:Y:S01]  /*c450*/  FFMA.FTZ R48, R50, R178, R47 ;  /* 0x000000b232307223 */ /* 0x000fe2000001002f */
[C---:B------:R-:W-:Y:S01]  /*c460*/  FMUL.FTZ R41, R12.reuse, R41 ;  /* 0x000000290c297220 */ /* 0x040fe20000410000 */
[C---:B------:R-:W-:Y:S01]  /*c470*/  FFMA.FTZ R42, -R12.reuse, R73, -RZ ;  /* 0x000000490c2a7223 */ /* 0x040fe200000109ff */
[----:B------:R-:W-:Y:S01]  /*c480*/  FFMA.FTZ R160, -R12, R160, R11 ;  /* 0x000000a00ca07223 */ /* 0x000fe2000001010b */
[----:B------:R-:W-:Y:S01]  /*c490*/  FFMA.FTZ R11, R50, R177, -R46 ;  /* 0x000000b1320b7223 */ /* 0x000fe2000001082e */
[----:B------:R-:W-:Y:S01]  /*c4a0*/  IADD3 R12, R45, 0x1, RZ ;  /* 0x000000012d0c7810 */ /* 0x000fe20007ffe0ff */
[----:B------:R-:W-:Y:S01]  /*c4b0*/  FADD.FTZ R15, -R15, R48 ;  /* 0x000000300f0f7221 */ /* 0x000fe20000010100 */
[----:B------:R-:W-:Y:S01]  /*c4c0*/  IADD3 R46, R45, 0x2, RZ ;  /* 0x000000022d2e7810 */ /* 0x000fe20007ffe0ff */
[----:B------:R-:W-:Y:S01]  /*c4d0*/  FADD.FTZ R11, R16, R11 ;  /* 0x0000000b100b7221 */ /* 0x000fe20000010000 */
[----:B------:R-:W-:Y:S01]  /*c4e0*/  LEA.HI.SX32 R47, R12, R45, 0x1b ;  /* 0x0000002d0c2f7211 */ /* 0x000fe200078fdaff */
[----:B------:R-:W-:Y:S01]  /*c4f0*/  FMUL.FTZ R12, R52, -R15 ;  /* 0x8000000f340c7220 */ /* 0x000fe20000410000 */
[----:B------:R-:W-:Y:S01]  /*c500*/  LEA.HI.SX32 R73, R46, R45, 0x1b ;  /* 0x0000002d2e497211 */ /* 0x000fe200078fdaff */
[-C--:B------:R-:W-:Y:S01]  /*c510*/  FMUL.FTZ R52, R52, -R11.reuse ;  /* 0x8000000b34347220 */ /* 0x080fe20000410000 */
[-C--:B------:R-:W-:Y:S01]  /*c520*/  @!P1 LEA R46, R75, R130.reuse, 0x4 ;  /* 0x000000824b2e9211 */ /* 0x080fe200078e20ff */
[----:B------:R-:W-:Y:S01]  /*c530*/  FFMA.FTZ R75, R53, R11, -R12 ;  /* 0x0000000b354b7223 */ /* 0x000fe2000001080c */
[----:B------:R-:W-:Y:S01]  /*c540*/  IADD3 R48, R45, 0x3, RZ ;  /* 0x000000032d307810 */ /* 0x000fe20007ffe0ff */
[----:B------:R-:W-:Y:S01]  /*c550*/  FFMA.FTZ R12, R53, R15, R52 ;  /* 0x0000000f350c7223 */ /* 0x000fe20000010034 */
[----:B------:R-:W-:Y:S01]  /*c560*/  LEA R47, R47, R130, 0x2 ;  /* 0x000000822f2f7211 */ /* 0x000fe200078e10ff */
[----:B------:R-:W-:Y:S01]  /*c570*/  FADD.FTZ R18, R18, R75 ;  /* 0x0000004b12127221 */ /* 0x000fe20000010000 */
[-C--:B------:R-:W-:Y:S01]  /*c580*/  LEA.HI.SX32 R49, R48, R45.reuse, 0x1b ;  /* 0x0000002d30317211 */ /* 0x080fe200078fdaff */
[----:B------:R-:W-:Y:S01]  /*c590*/  FADD.FTZ R12, -R17, R12 ;  /* 0x0000000c110c7221 */ /* 0x000fe20000010100 */
[----:B------:R-:W-:Y:S01]  /*c5a0*/  LEA.HI.SX32 R45, R45, R45, 0x1b ;  /* 0x0000002d2d2d7211 */ /* 0x000fe200078fdaff */
[C---:B------:R-:W-:Y:S01]  /*c5b0*/  FMUL.FTZ R17, R55.reuse, -R18 ;  /* 0x8000001237117220 */ /* 0x040fe20000410000 */
[----:B------:R0:W-:Y:S01]  /*c5c0*/  @!P1 STS.128 [R46+0x8b80], R60 ;  /* 0x008b803c2e009388 */ /* 0x0001e20000000c00 */
[----:B------:R-:W-:Y:S01]  /*c5d0*/  FMUL.FTZ R55, R55, -R12 ;  /* 0x8000000c37377220 */ /* 0x000fe20000410000 */
[----:B------:R-:W-:Y:S01]  /*c5e0*/  LEA R45, R45, R130, 0x2 ;  /* 0x000000822d2d7211 */ /* 0x000fe200078e10ff */
[C---:B------:R-:W-:Y:S01]  /*c5f0*/  FFMA.FTZ R17, R56.reuse, R12, R17 ;  /* 0x0000000c38117223 */ /* 0x040fe20000010011 */
[----:B------:R-:W-:Y:S01]  /*c600*/  LEA R73, R73, R130, 0x2 ;  /* 0x0000008249497211 */ /* 0x000fe200078e10ff */
[----:B------:R-:W-:Y:S01]  /*c610*/  FFMA.FTZ R56, R56, R18, -R55 ;  /* 0x0000001238387223 */ /* 0x000fe20000010837 */
[----:B------:R-:W-:Y:S01]  /*c620*/  LEA R16, R49, R130, 0x2 ;  /* 0x0000008231107211 */ /* 0x000fe200078e10ff */
[----:B------:R-:W-:Y:S01]  /*c630*/  FADD.FTZ R17, -R176, R17 ;  /* 0x00000011b0117221 */ /* 0x000fe20000010100 */
[----:B------:R-:W-:Y:S01]  /*c640*/  STS [R45+0x2100], R66 ;  /* 0x002100422d007388 */ /* 0x000fe20000000800 */
[----:B------:R-:W-:Y:S01]  /*c650*/  FADD.FTZ R175, R175, R56 ;  /* 0x00000038afaf7221 */ /* 0x000fe20000010000 */
[----:B------:R-:W-:Y:S01]  /*c660*/  FMUL.FTZ R56, R192, UR55 ;  /* 0x00000037c0387c20 */ /* 0x000fe20008410000 */
[-C--:B------:R-:W-:Y:S01]  /*c670*/  FMUL.FTZ R49, R124, R17.reuse ;  /* 0x000000117c317220 */ /* 0x080fe20000410000 */
[----:B------:R1:W-:Y:S01]  /*c680*/  STS [R47+0x2104], R26 ;  /* 0x0021041a2f007388 */ /* 0x0003e20000000800 */
[----:B------:R-:W-:Y:S01]  /*c690*/  FMUL.FTZ R52, R27, UR55 ;  /* 0x000000371b347c20 */ /* 0x000fe20008410000 */
[----:B------:R-:W-:Y:S01]  /*c6a0*/  FMUL.FTZ R48, R188, UR55 ;  /* 0x00000037bc307c20 */ /* 0x000fe20008410000 */
[----:B------:R-:W-:Y:S01]  /*c6b0*/  FFMA.FTZ R56, R191, UR56, R56 ;  /* 0x00000038bf387c23 */ /* 0x000fe20008010038 */
[----:B------:R-:W-:Y:S01]  /*c6c0*/  STS [R73+0x2108], R64 ;  /* 0x0021084049007388 */ /* 0x000fe20000000800 */
[----:B0-----:R-:W-:Y:S01]  /*c6d0*/  FMUL.FTZ R60, R179, UR55 ;  /* 0x00000037b33c7c20 */ /* 0x001fe20008410000 */
[----:B------:R-:W-:Y:S01]  /*c6e0*/  FMUL.FTZ R62, R182, UR55 ;  /* 0x00000037b63e7c20 */ /* 0x000fe20008410000 */
[----:B------:R-:W-:Y:S01]  /*c6f0*/  FMUL.FTZ R46, R186, UR55 ;  /* 0x00000037ba2e7c20 */ /* 0x000fe20008410000 */
[----:B------:R0:W-:Y:S01]  /*c700*/  STS [R16+0x210c], R79 ;  /* 0x00210c4f10007388 */ /* 0x0001e20000000800 */
[----:B------:R-:W-:Y:S01]  /*c710*/  FFMA.FTZ R60, R39, UR56, -R60 ;  /* 0x00000038273c7c23 */ /* 0x000fe2000801083c */
[C---:B-1----:R-:W-:Y:S01]  /*c720*/  FMUL.FTZ R47, R57.reuse, -R17 ;  /* 0x80000011392f7220 */ /* 0x042fe20000410000 */
[-C--:B------:R-:W-:Y:S01]  /*c730*/  FMUL.FTZ R26, R57, -R175.reuse ;  /* 0x800000af391a7220 */ /* 0x080fe20000410000 */
[----:B------:R1:W-:Y:S01]  /*c740*/  STS [R45+0x211c], R3 ;  /* 0x00211c032d007388 */ /* 0x0003e20000000800 */
[----:B------:R-:W-:Y:S01]  /*c750*/  FMUL.FTZ R57, R181, UR55 ;  /* 0x00000037b5397c20 */ /* 0x000fe20008410000 */
[----:B------:R-:W-:Y:S01]  /*c760*/  FMUL.FTZ R66, R178, UR55 ;  /* 0x00000037b2427c20 */ /* 0x000fe20008410000 */
[----:B------:R-:W-:Y:S01]  /*c770*/  FFMA.FTZ R52, R65, UR56, R52 ;  /* 0x0000003841347c23 */ /* 0x000fe20008010034 */
[----:B------:R2:W-:Y:S01]  /*c780*/  STS [R45+0x2110], R2 ;  /* 0x002110022d007388 */ /* 0x0005e20000000800 */
[----:B------:R-:W-:Y:S01]  /*c790*/  FFMA.FTZ R48, R187, UR56, R48 ;  /* 0x00000038bb307c23 */ /* 0x000fe20008010030 */
[C---:B0-----:R-:W-:Y:S01]  /*c7a0*/  FFMA.FTZ R16, R58.reuse, R175, -R47 ;  /* 0x000000af3a107223 */ /* 0x041fe2000001082f */
[----:B------:R-:W-:Y:S01]  /*c7b0*/  FFMA.FTZ R47, R58, R17, R26 ;  /* 0x000000113a2f7223 */ /* 0x000fe2000001001a */
[----:B------:R0:W-:Y:S01]  /*c7c0*/  STS [R45+0x2124], R5 ;  /* 0x002124052d007388 */ /* 0x0001e20000000800 */
[----:B------:R-:W-:Y:S01]  /*c7d0*/  FFMA.FTZ R26, -R124, R33, R221 ;  /* 0x000000217c1a7223 */ /* 0x000fe200000101dd */
[----:B------:R-:W-:Y:S01]  /*c7e0*/  FADD.FTZ R173, R173, R16 ;  /* 0x00000010adad7221 */ /* 0x000fe20000010000 */
[----:B------:R-:W-:Y:S01]  /*c7f0*/  FADD.FTZ R174, -R174, R47 ;  /* 0x0000002faeae7221 */ /* 0x000fe20000010100 */
[----:B------:R-:W-:Y:S01]  /*c800*/  STS [R45+0x213c], R0 ;  /* 0x00213c002d007388 */ /* 0x000fe20000000800 */
[----:B------:R-:W-:Y:S01]  /*c810*/  FFMA.FTZ R46, R185, UR56, R46 ;  /* 0x00000038b92e7c23 */ /* 0x000fe2000801002e */
[CC--:B-1----:R-:W-:Y:S01]  /*c820*/  FMUL.FTZ R3, R59.reuse, -R173.reuse ;  /* 0x800000ad3b037220 */ /* 0x0c2fe20000410000 */
[-C--:B--2---:R-:W-:Y:S01]  /*c830*/  FMUL.FTZ R2, R59, -R174.reuse ;  /* 0x800000ae3b027220 */ /* 0x084fe20000410000 */
[----:B------:R1:W-:Y:S01]  /*c840*/  STS [R45+0x2144], R7 ;  /* 0x002144072d007388 */ /* 0x0003e20000000800 */
[----:B------:R-:W-:Y:S01]  /*c850*/  FMUL.FTZ R63, R173, UR55 ;  /* 0x00000037ad3f7c20 */ /* 0x000fe20008410000 */
[C---:B------:R-:W-:Y:S01]  /*c860*/  FFMA.FTZ R3, R80.reuse, R174, R3 ;  /* 0x000000ae50037223 */ /* 0x040fe20000010003 */
[----:B------:R-:W-:Y:S01]  /*c870*/  FFMA.FTZ R2, R80, R173, -R2 ;  /* 0x000000ad50027223 */ /* 0x000fe20000010802 */
[----:B------:R2:W-:Y:S01]  /*c880*/  STS [R45+0x212c], R6 ;  /* 0x00212c062d007388 */ /* 0x0005e20000000800 */
[----:B------:R-:W-:Y:S01]  /*c890*/  FMUL.FTZ R59, R177, UR55 ;  /* 0x00000037b13b7c20 */ /* 0x000fe20008410000 */
[----:B------:R-:W-:Y:S01]  /*c8a0*/  FADD.FTZ R3, -R172, R3 ;  /* 0x00000003ac037221 */ /* 0x000fe20000010100 */
[----:B------:R-:W-:Y:S01]  /*c8b0*/  FADD.FTZ R171, R171, R2 ;  /* 0x00000002abab7221 */ /* 0x000fe20000010000 */
[----:B------:R3:W-:Y:S01]  /*c8c0*/  STS [R45+0x2154], R9 ;  /* 0x002154092d007388 */ /* 0x0007e20000000800 */
[----:B------:R-:W-:Y:S01]  /*c8d0*/  FFMA.FTZ R62, R181, UR56, R62 ;  /* 0x00000038b53e7c23 */ /* 0x000fe2000801003e */
[C---:B0-----:R-:W-:Y:S01]  /*c8e0*/  FMUL.FTZ R5, R81.reuse, -R3 ;  /* 0x8000000351057220 */ /* 0x041fe20000410000 */
[-C--:B------:R-:W-:Y:S01]  /*c8f0*/  FMUL.FTZ R2, R81, -R171.reuse ;  /* 0x800000ab51027220 */ /* 0x080fe20000410000 */
[----:B-1----:R-:W-:Y:S01]  /*c900*/  FMUL.FTZ R7, R202, UR42 ;  /* 0x0000002aca077c20 */ /* 0x002fe20008410000 */
[----:B------:R0:W-:Y:S01]  /*c910*/  STS [R45+0x2120], R4 ;  /* 0x002120042d007388 */ /* 0x0001e20000000800 */
[C---:B------:R-:W-:Y:S01]  /*c920*/  FFMA.FTZ R0, R82.reuse, R171, -R5 ;  /* 0x000000ab52007223 */ /* 0x040fe20000010805 */
[----:B------:R-:W-:Y:S01]  /*c930*/  FFMA.FTZ R5, R82, R3, R2 ;  /* 0x0000000352057223 */ /* 0x000fe20000010002 */
[----:B------:R-:W-:Y:S01]  /*c940*/  FFMA.FTZ R2, R230, UR43, -R7 ;  /* 0x0000002be6027c23 */ /* 0x000fe20008010807 */
[----:B------:R1:W-:Y:S01]  /*c950*/  STS [R45+0x2160], R10 ;  /* 0x0021600a2d007388 */ /* 0x0003e20000000800 */
[----:B------:R-:W-:Y:S01]  /*c960*/  FADD.FTZ R169, R169, R0 ;  /* 0x00000000a9a97221 */ /* 0x000fe20000010000 */
[----:B------:R-:W-:Y:S01]  /*c970*/  FADD.FTZ R170, -R170, R5 ;  /* 0x00000005aaaa7221 */ /* 0x000fe20000010100 */
[----:B--2---:R-:W-:Y:S01]  /*c980*/  FMUL.FTZ R6, R13, R2 ;  /* 0x000000020d067220 */ /* 0x004fe20000410000 */
[----:B---3--:R-:W-:Y:S01]  /*c990*/  FMUL.FTZ R9, R202, UR43 ;  /* 0x0000002bca097c20 */ /* 0x008fe20008410000 */
[CC--:B------:R-:W-:Y:S01]  /*c9a0*/  FMUL.FTZ R5, R83.reuse, -R169.reuse ;  /* 0x800000a953057220 */ /* 0x0c0fe20000410000 */
[-C--:B------:R-:W-:Y:S01]  /*c9b0*/  FMUL.FTZ R0, R83, -R170.reuse ;  /* 0x800000aa53007220 */ /* 0x080fe20000410000 */
[----:B------:R2:W-:Y:S01]  /*c9c0*/  STS [R45+0x2140], R19 ;  /* 0x002140132d007388 */ /* 0x0005e20000000800 */
[----:B0-----:R-:W-:Y:S01]  /*c9d0*/  FFMA.FTZ R4, R230, UR42, R9 ;  /* 0x0000002ae6047c23 */ /* 0x001fe20008010009 */
[C---:B------:R-:W-:Y:S01]  /*c9e0*/  FFMA.FTZ R5, R84.reuse, R170, R5 ;  /* 0x000000aa54057223 */ /* 0x040fe20000010005 */
[----:B------:R-:W-:Y:S01]  /*c9f0*/  FFMA.FTZ R0, R84, R169, -R0 ;  /* 0x000000a954007223 */ /* 0x000fe20000010800 */
[----:B------:R0:W-:Y:S01]  /*ca00*/  STS [R45+0x2148], R21 ;  /* 0x002148152d007388 */ /* 0x0001e20000000800 */
[----:B-1----:R-:W-:Y:S01]  /*ca10*/  FFMA.FTZ R10, -R13, R4, -RZ ;  /* 0x000000040d0a7223 */ /* 0x002fe200000109ff */
[----:B------:R-:W-:Y:S01]  /*ca20*/  FADD.FTZ R5, -R168, R5 ;  /* 0x00000005a8057221 */ /* 0x000fe20000010100 */
[----:B------:R-:W-:Y:S01]  /*ca30*/  FADD.FTZ R167, R167, R0 ;  /* 0x00000000a7a77221 */ /* 0x000fe20000010000 */
[----:B------:R1:W-:Y:S01]  /*ca40*/  STS [R45+0x214c], R8 ;  /* 0x00214c082d007388 */ /* 0x0003e20000000800 */
[----:B------:R-:W-:Y:S01]  /*ca50*/  FMUL.FTZ R80, R170, UR55 ;  /* 0x00000037aa507c20 */ /* 0x000fe20008410000 */
[C---:B------:R-:W-:Y:S01]  /*ca60*/  FMUL.FTZ R7, R85.reuse, -R5 ;  /* 0x8000000555077220 */ /* 0x040fe20000410000 */
[-C--:B------:R-:W-:Y:S01]  /*ca70*/  FMUL.FTZ R2, R85, -R167.reuse ;  /* 0x800000a755027220 */ /* 0x080fe20000410000 */
[----:B--2---:R-:W-:Y:S01]  /*ca80*/  FFMA.FTZ R19, -R129, R54, R216 ;  /* 0x0000003681137223 */ /* 0x004fe200000101d8 */
[-C--:B------:R-:W-:Y:S01]  /*ca90*/  FMUL.FTZ R9, R128, R167.reuse ;  /* 0x000000a780097220 */ /* 0x080fe20000410000 */
[C---:B------:R-:W-:Y:S01]  /*caa0*/  FFMA.FTZ R0, R86.reuse, R167, -R7 ;  /* 0x000000a756007223 */ /* 0x040fe20000010807 */
[----:B------:R-:W-:Y:S01]  /*cab0*/  FFMA.FTZ R7, R86, R5, R2 ;  /* 0x0000000556077223 */ /* 0x000fe20000010002 */
[----:B------:R2:W-:Y:S01]  /*cac0*/  STS [R45+0x2170], R6 ;  /* 0x002170062d007388 */ /* 0x0005e20000000800 */
[----:B0-----:R-:W-:Y:S01]  /*cad0*/  FMUL.FTZ R21, R122, R9 ;  /* 0x000000097a157220 */ /* 0x001fe20000410000 */
[----:B------:R-:W-:Y:S01]  /*cae0*/  FADD.FTZ R165, R165, R0 ;  /* 0x00000000a5a57221 */ /* 0x000fe20000010000 */
[----:B------:R-:W-:Y:S01]  /*caf0*/  FADD.FTZ R166, -R166, R7 ;  /* 0x00000007a6a67221 */ /* 0x000fe20000010100 */
[C---:B-1----:R-:W-:Y:S01]  /*cb00*/  FFMA.FTZ R8, -R128.reuse, R51, R217 ;  /* 0x0000003380087223 */ /* 0x042fe200000101d9 */
[----:B------:R-:W-:Y:S01]  /*cb10*/  FMUL.FTZ R7, R128, R5 ;  /* 0x0000000580077220 */ /* 0x000fe20000410000 */
[C---:B------:R-:W-:Y:S01]  /*cb20*/  FMUL.FTZ R0, R129.reuse, R165 ;  /* 0x000000a581007220 */ /* 0x040fe20000410000 */
[----:B------:R-:W-:Y:S01]  /*cb30*/  FMUL.FTZ R2, R129, R166 ;  /* 0x000000a681027220 */ /* 0x000fe20000410000 */
[----:B------:R0:W-:Y:S01]  /*cb40*/  STS [R45+0x2174], R10 ;  /* 0x0021740a2d007388 */ /* 0x0001e20000000800 */
[-C--:B------:R-:W-:Y:S01]  /*cb50*/  FFMA.FTZ R21, R8, R7.reuse, -R21 ;  /* 0x0000000708157223 */ /* 0x080fe20000010815 */
[----:B------:R-:W-:Y:S01]  /*cb60*/  FMUL.FTZ R4, R123, R0 ;  /* 0x000000007b047220 */ /* 0x000fe20000410000 */
[----:B------:R-:W-:Y:S01]  /*cb70*/  FMUL.FTZ R7, R122, R7 ;  /* 0x000000077a077220 */ /* 0x000fe20000410000 */
[----:B--2---:R-:W-:Y:S01]  /*cb80*/  FMUL.FTZ R6, R127, R170 ;  /* 0x000000aa7f067220 */ /* 0x004fe20000410000 */
[----:B------:R1:W-:Y:S01]  /*cb90*/  STS [R45+0x2178], R35 ;  /* 0x002178232d007388 */ /* 0x0003e20000000800 */
[-C--:B------:R-:W-:Y:S01]  /*cba0*/  FFMA.FTZ R4, R19, R2.reuse, -R4 ;  /* 0x0000000213047223 */ /* 0x080fe20000010804 */
[----:B------:R-:W-:Y:S01]  /*cbb0*/  FMUL.FTZ R2, R123, R2 ;  /* 0x000000027b027220 */ /* 0x000fe20000410000 */
[----:B------:R-:W-:Y:S01]  /*cbc0*/  FFMA.FTZ R7, R8, R9, R7 ;  /* 0x0000000908077223 */ /* 0x000fe20000010007 */
[----:B------:R-:W-:Y:S01]  /*cbd0*/  FMUL.FTZ R16, R215, R6 ;  /* 0x00000006d7107220 */ /* 0x000fe20000410000 */
[----:B0-----:R-:W-:Y:S01]  /*cbe0*/  FMUL.FTZ R10, R127, R169 ;  /* 0x000000a97f0a7220 */ /* 0x001fe20000410000 */
[----:B------:R-:W-:Y:S01]  /*cbf0*/  FFMA.FTZ R2, R19, R0, R2 ;  /* 0x0000000013027223 */ /* 0x000fe20000010002 */
[----:B------:R-:W-:Y:S01]  /*cc00*/  FADD.FTZ R4, RZ, R4 ;  /* 0x00000004ff047221 */ /* 0x000fe20000010000 */
[----:B------:R0:W-:Y:S01]  /*cc10*/  STS [R45+0x2158], R37 ;  /* 0x002158252d007388 */ /* 0x0001e20000000800 */
[----:B------:R-:W-:Y:S01]  /*cc20*/  FMUL.FTZ R76, R166, UR55 ;  /* 0x00000037a64c7c20 */ /* 0x000fe20008410000 */
[----:B------:R-:W-:Y:S01]  /*cc30*/  FADD.FTZ R2, RZ, R2 ;  /* 0x00000002ff027221 */ /* 0x000fe20000010000 */
[----:B-1----:R-:W-:Y:S01]  /*cc40*/  FFMA.FTZ R35, -R127, R44, R218 ;  /* 0x0000002c7f237223 */ /* 0x002fe200000101da */
[----:B------:R-:W-:Y:S01]  /*cc50*/  FADD.FTZ R4, R4, R21 ;  /* 0x0000001504047221 */ /* 0x000fe20000010000 */
[----:B------:R-:W-:Y:S01]  /*cc60*/  FMUL.FTZ R21, R126, R171 ;  /* 0x000000ab7e157220 */ /* 0x000fe20000410000 */
[----:B------:R-:W-:Y:S01]  /*cc70*/  FADD.FTZ R2, R2, R7 ;  /* 0x0000000702027221 */ /* 0x000fe20000010000 */
[-C--:B------:R-:W-:Y:S01]  /*cc80*/  FFMA.FTZ R7, R35, R10.reuse, R16 ;  /* 0x0000000a23077223 */ /* 0x080fe20000010010 */
[----:B------:R1:W-:Y:S01]  /*cc90*/  STS [R45+0x2168], R41 ;  /* 0x002168292d007388 */ /* 0x0003e20000000800 */
[----:B------:R-:W-:Y:S01]  /*cca0*/  FFMA.FTZ R16, -R126, R43, R219 ;  /* 0x0000002b7e107223 */ /* 0x000fe200000101db */
[----:B0-----:R-:W-:Y:S01]  /*ccb0*/  FMUL.FTZ R37, R215, R10 ;  /* 0x0000000ad7257220 */ /* 0x001fe20000410000 */
[----:B------:R-:W-:Y:S01]  /*ccc0*/  FADD.FTZ R2, R2, R7 ;  /* 0x0000000702027221 */ /* 0x000fe20000010000 */
[----:B------:R-:W-:Y:S01]  /*ccd0*/  FMUL.FTZ R7, R126, R3 ;  /* 0x000000037e077220 */ /* 0x000fe20000410000 */
[----:B------:R0:W-:Y:S01]  /*cce0*/  STS [R45+0x2130], R22 ;  /* 0x002130162d007388 */ /* 0x0001e20000000800 */
[----:B------:R-:W-:Y:S01]  /*ccf0*/  FFMA.FTZ R37, R35, R6, -R37 ;  /* 0x0000000623257223 */ /* 0x000fe20000010825 */
[----:B------:R-:W-:Y:S01]  /*cd00*/  FMUL.FTZ R6, R125, R174 ;  /* 0x000000ae7d067220 */ /* 0x000fe20000410000 */
[----:B------:R-:W-:Y:S01]  /*cd10*/  FFMA.FTZ R59, R178, UR56, -R59 ;  /* 0x00000038b23b7c23 */ /* 0x000fe2000801083b */
[----:B------:R2:W-:Y:S01]  /*cd20*/  STS [R45+0x2138], R20 ;  /* 0x002138142d007388 */ /* 0x0005e20000000800 */
[----:B-1----:R-:W-:Y:S01]  /*cd30*/  FMUL.FTZ R41, R214, R21 ;  /* 0x00000015d6297220 */ /* 0x002fe20000410000 */
[----:B------:R-:W-:Y:S01]  /*cd40*/  FADD.FTZ R4, R4, R37 ;  /* 0x0000002504047221 */ /* 0x000fe20000010000 */
[----:B------:R-:W-:Y:S01]  /*cd50*/  FMUL.FTZ R47, R213, R6 ;  /* 0x00000006d52f7220 */ /* 0x000fe20000410000 */
[----:B------:R1:W-:Y:S01]  /*cd60*/  STS [R45+0x2150], R34 ;  /* 0x002150222d007388 */ /* 0x0003e20000000800 */
[-C--:B------:R-:W-:Y:S01]  /*cd70*/  FFMA.FTZ R37, R16, R7.reuse, -R41 ;  /* 0x0000000710257223 */ /* 0x080fe20000010829 */
[----:B------:R-:W-:Y:S01]  /*cd80*/  FMUL.FTZ R7, R214, R7 ;  /* 0x00000007d6077220 */ /* 0x000fe20000410000 */
[----:B0-----:R-:W-:Y:S01]  /*cd90*/  FMUL.FTZ R22, R125, R173 ;  /* 0x000000ad7d167220 */ /* 0x001fe20000410000 */
[----:B------:R-:W-:Y:S01]  /*cda0*/  FMUL.FTZ R41, R124, R175 ;  /* 0x000000af7c297220 */ /* 0x000fe20000410000 */
[----:B------:R0:W-:Y:S01]  /*cdb0*/  STS [R45+0x215c], R36 ;  /* 0x00215c242d007388 */ /* 0x0001e20000000800 */
[----:B------:R-:W-:Y:S01]  /*cdc0*/  FFMA.FTZ R7, R16, R21, R7 ;  /* 0x0000001510077223 */ /* 0x000fe20000010007 */
[----:B--2---:R-:W-:Y:S01]  /*cdd0*/  SHF.L.U32 R20, R132, 0x10, RZ ;  /* 0x0000001084147819 */ /* 0x004fe200000006ff */
[----:B------:R-:W-:Y:S01]  /*cde0*/  FMUL.FTZ R53, R212, R41 ;  /* 0x00000029d4357220 */ /* 0x000fe20000410000 */
[----:B------:R-:W-:Y:S01]  /*cdf0*/  FADD.FTZ R4, R4, R37 ;  /* 0x0000002504047221 */ /* 0x000fe20000010000 */
[----:B------:R-:W-:Y:S01]  /*ce00*/  FADD.FTZ R2, R2, R7 ;  /* 0x0000000702027221 */ /* 0x000fe20000010000 */
[-C--:B------:R-:W-:Y:S01]  /*ce10*/  FMUL.FTZ R7, R213, R22.reuse ;  /* 0x00000016d5077220 */ /* 0x080fe20000410000 */
[----:B------:R2:W-:Y:S01]  /*ce20*/  STS [R45+0x2164], R38 ;  /* 0x002164262d007388 */ /* 0x0005e20000000800 */
[-C--:B------:R-:W-:Y:S01]  /*ce30*/  FFMA.FTZ R53, R26, R49.reuse, -R53 ;  /* 0x000000311a357223 */ /* 0x080fe20000010835 */
[C---:B------:R-:W-:Y:S01]  /*ce40*/  FFMA.FTZ R47, R220.reuse, R22, R47 ;  /* 0x00000016dc2f7223 */ /* 0x040fe2000001002f */
[----:B------:R-:W-:Y:S01]  /*ce50*/  FFMA.FTZ R7, R220, R6, -R7 ;  /* 0x00000006dc077223 */ /* 0x000fe20000010807 */
[----:B------:R-:W-:Y:S01]  /*ce60*/  FMUL.FTZ R6, R121, R12 ;  /* 0x0000000c79067220 */ /* 0x000fe20000410000 */
[----:B------:R-:W-:Y:S01]  /*ce70*/  SHF.L.U32 R37, R131, 0x10, RZ ;  /* 0x0000001083257819 */ /* 0x000fe200000006ff */
[C---:B------:R-:W-:Y:S01]  /*ce80*/  FFMA.FTZ R223, -R121.reuse, R20, R223 ;  /* 0x0000001479df7223 */ /* 0x040fe200000101df */
[----:B-1----:R-:W-:Y:S01]  /*ce90*/  FMUL.FTZ R34, R121, R18 ;  /* 0x0000001279227220 */ /* 0x002fe20000410000 */
[----:B0-----:R-:W-:Y:S01]  /*cea0*/  FMUL.FTZ R36, R210, R6 ;  /* 0x00000006d2247220 */ /* 0x001fe20000410000 */
[----:B------:R-:W-:Y:S01]  /*ceb0*/  FMUL.FTZ R49, R212, R49 ;  /* 0x00000031d4317220 */ /* 0x000fe20000410000 */
[----:B--2---:R-:W-:Y:S01]  /*cec0*/  FMUL.FTZ R38, R120, R11 ;  /* 0x0000000b78267220 */ /* 0x004fe20000410000 */
[----:B------:R-:W-:Y:S01]  /*ced0*/  FADD.FTZ R4, R4, R7 ;  /* 0x0000000704047221 */ /* 0x000fe20000010000 */
[----:B------:R0:W-:Y:S01]  /*cee0*/  STS [R45+0x216c], R42 ;  /* 0x00216c2a2d007388 */ /* 0x0001e20000000800 */
[----:B------:R-:W-:Y:S01]  /*cef0*/  FADD.FTZ R2, R2, R47 ;  /* 0x0000002f02027221 */ /* 0x000fe20000010000 */
[----:B------:R-:W-:Y:S01]  /*cf00*/  FFMA.FTZ R7, R223, R34, R36 ;  /* 0x00000022df077223 */ /* 0x000fe20000010024 */
[----:B------:R-:W-:Y:S01]  /*cf10*/  FFMA.FTZ R49, R26, R41, R49 ;  /* 0x000000291a317223 */ /* 0x000fe20000010031 */
[----:B------:R-:W-:Y:S01]  /*cf20*/  FFMA.FTZ R47, -R120, R37, R224 ;  /* 0x00000025782f7223 */ /* 0x000fe200000101e0 */
[----:B------:R-:W-:Y:S01]  /*cf30*/  FMUL.FTZ R36, R211, R38 ;  /* 0x00000026d3247220 */ /* 0x000fe20000410000 */
[----:B------:R-:W-:Y:S01]  /*cf40*/  FADD.FTZ R4, R4, R53 ;  /* 0x0000003504047221 */ /* 0x000fe20000010000 */
[----:B------:R-:W-:Y:S01]  /*cf50*/  FADD.FTZ R2, R2, R49 ;  /* 0x0000003102027221 */ /* 0x000fe20000010000 */
[----:B------:R-:W-:Y:S01]  /*cf60*/  FMUL.FTZ R49, R210, R34 ;  /* 0x00000022d2317220 */ /* 0x000fe20000410000 */
[----:B------:R1:W-:Y:S01]  /*cf70*/  STS [R45+0x2114], R67 ;  /* 0x002114432d007388 */ /* 0x0003e20000000800 */
[----:B0-----:R-:W-:Y:S01]  /*cf80*/  FMUL.FTZ R42, R120, R15 ;  /* 0x0000000f782a7220 */ /* 0x001fe20000410000 */
[----:B------:R-:W-:Y:S01]  /*cf90*/  FADD.FTZ R2, R2, R7 ;  /* 0x0000000702027221 */ /* 0x000fe20000010000 */
[----:B------:R-:W-:Y:S01]  /*cfa0*/  FFMA.FTZ R49, R223, R6, -R49 ;  /* 0x00000006df317223 */ /* 0x000fe20000010831 */
[----:B------:R-:W-:Y:S01]  /*cfb0*/  FMUL.FTZ R6, R119, R178 ;  /* 0x000000b277067220 */ /* 0x000fe20000410000 */
[-C--:B------:R-:W-:Y:S01]  /*cfc0*/  FFMA.FTZ R53, R47, R42.reuse, -R36 ;  /* 0x0000002a2f357223 */ /* 0x080fe20000010824 */
[----:B------:R-:W-:Y:S01]  /*cfd0*/  FMUL.FTZ R42, R211, R42 ;  /* 0x0000002ad32a7220 */ /* 0x000fe20000410000 */
[----:B------:R-:W-:Y:S01]  /*cfe0*/  FMUL.FTZ R36, R119, R177 ;  /* 0x000000b177247220 */ /* 0x000fe20000410000 */
[----:B------:R-:W-:Y:S01]  /*cff0*/  FADD.FTZ R4, R4, R49 ;  /* 0x0000003104047221 */ /* 0x000fe20000010000 */
[----:B------:R0:W-:Y:S01]  /*d000*/  STS [R45+0x2118], R68 ;  /* 0x002118442d007388 */ /* 0x0001e20000000800 */
[----:B------:R-:W-:Y:S01]  /*d010*/  FFMA.FTZ R7, R47, R38, R42 ;  /* 0x000000262f077223 */ /* 0x000fe2000001002a */
[C---:B------:R-:W-:Y:S01]  /*d020*/  FMUL.FTZ R49, R208.reuse, R36 ;  /* 0x00000024d0317220 */ /* 0x040fe20000410000 */
[-C--:B------:R-:W-:Y:S01]  /*d030*/  FMUL.FTZ R42, R208, R6.reuse ;  /* 0x00000006d02a7220 */ /* 0x080fe20000410000 */
[----:B------:R-:W-:Y:S01]  /*d040*/  STS [R45+0x2128], R69 ;  /* 0x002128452d007388 */ /* 0x000fe20000000800 */
[----:B------:R-:W-:Y:S01]  /*d050*/  FADD.FTZ R7, R2, R7 ;  /* 0x0000000702077221 */ /* 0x000fe20000010000 */
[----:B------:R-:W-:Y:S01]  /*d060*/  FMUL.FTZ R2, R65, UR55 ;  /* 0x0000003741027c20 */ /* 0x000fe20008410000 */
[----:B------:R-:W-:Y:S01]  /*d070*/  FFMA.FTZ R49, R225, R6, -R49 ;  /* 0x00000006e1317223 */ /* 0x000fe20000010831 */
[----:B------:R-:W-:Y:S01]  /*d080*/  STS [R45+0x2134], R71 ;  /* 0x002134472d007388 */ /* 0x000fe20000000800 */
[----:B------:R-:W-:Y:S01]  /*d090*/  FADD.FTZ R4, R4, R53 ;  /* 0x0000003504047221 */ /* 0x000fe20000010000 */
[----:B------:R-:W-:Y:S01]  /*d0a0*/  FFMA.FTZ R55, R27, UR56, -R2 ;  /* 0x000000381b377c23 */ /* 0x000fe20008010802 */
[----:B------:R-:W-:Y:S01]  /*d0b0*/  FFMA.FTZ R42, R225, R36, R42 ;  /* 0x00000024e12a7223 */ /* 0x000fe2000001002a */
[----:B------:R2:W-:Y:S01]  /*d0c0*/  STS [R45+0x217c], R14 ;  /* 0x00217c0e2d007388 */ /* 0x0005e20000000800 */
[----:B------:R-:W-:Y:S01]  /*d0d0*/  FMUL.FTZ R2, R184, UR55 ;  /* 0x00000037b8027c20 */ /* 0x000fe20008410000 */
[----:B------:R-:W-:Y:S01]  /*d0e0*/  FADD.FTZ R75, R4, R49 ;  /* 0x00000031044b7221 */ /* 0x000fe20000010000 */
[----:B------:R-:W-:Y:S01]  /*d0f0*/  FADD.FTZ R7, R7, R42 ;  /* 0x0000002a07077221 */ /* 0x000fe20000010000 */
[----:B------:R-:W-:Y:S01]  /*d100*/  FMUL.FTZ R4, R118, R39 ;  /* 0x0000002776047220 */ /* 0x000fe20000410000 */
[----:B------:R-:W-:Y:S01]  /*d110*/  FMUL.FTZ R42, R117, R181 ;  /* 0x000000b5752a7220 */ /* 0x000fe20000410000 */
[----:B------:R-:W-:Y:S01]  /*d120*/  MOV R6, UR44 ;  /* 0x0000002c00067c02 */ /* 0x000fe20008000f00 */
[----:B-1----:R-:W-:Y:S01]  /*d130*/  FMUL.FTZ R67, R12, UR55 ;  /* 0x000000370c437c20 */ /* 0x002fe20008410000 */
[----:B0-----:R-:W-:Y:S01]  /*d140*/  FMUL.FTZ R68, R15, UR55 ;  /* 0x000000370f447c20 */ /* 0x001fe20008410000 */
[----:B------:R-:W-:Y:S01]  /*d150*/  FMUL.FTZ R64, R207, R42 ;  /* 0x0000002acf407220 */ /* 0x000fe20000410000 */
[----:B--2---:R-:W-:Y:S01]  /*d160*/  FMUL.FTZ R45, R187, UR55 ;  /* 0x00000037bb2d7c20 */ /* 0x004fe20008410000 */
[----:B------:R-:W-:Y:S01]  /*d170*/  FFMA.FTZ R14, R182, UR56, -R57 ;  /* 0x00000038b60e7c23 */ /* 0x000fe20008010839 */
[----:B------:R-:W-:Y:S01]  /*d180*/  FMUL.FTZ R57, R118, R179 ;  /* 0x000000b376397220 */ /* 0x000fe20000410000 */
[----:B------:R-:W-:Y:S01]  /*d190*/  FMUL.FTZ R182, R117, R182 ;  /* 0x000000b675b67220 */ /* 0x000fe20000410000 */
[----:B------:R-:W-:Y:S01]  /*d1a0*/  FFMA.FTZ R50, R188, UR56, -R45 ;  /* 0x00000038bc327c23 */ /* 0x000fe2000801082d */
[----:B------:R-:W-:Y:S01]  /*d1b0*/  FFMA.FTZ R45, R183, UR56, R2 ;  /* 0x00000038b72d7c23 */ /* 0x000fe20008010002 */
[----:B------:R-:W-:Y:S01]  /*d1c0*/  FMUL.FTZ R61, R209, R57 ;  /* 0x00000039d13d7220 */ /* 0x000fe20000410000 */
[----:B------:R-:W-:Y:S01]  /*d1d0*/  FMUL.FTZ R2, R39, UR55 ;  /* 0x0000003727027c20 */ /* 0x000fe20008410000 */
[----:B------:R-:W-:Y:S01]  /*d1e0*/  LEA R6, R6, -R135, 0x1 ;  /* 0x8000008706067211 */ /* 0x000fe200078e08ff */
[----:B------:R-:W-:Y:S01]  /*d1f0*/  FFMA.FTZ R79, R227, R182, -R64 ;  /* 0x000000b6e34f7223 */ /* 0x000fe20000010840 */
[-C--:B------:R-:W-:Y:S01]  /*d200*/  FFMA.FTZ R82, R226, R4.reuse, -R61 ;  /* 0x00000004e2527223 */ /* 0x080fe2000001083d */
[----:B------:R-:W-:Y:S01]  /*d210*/  FFMA.FTZ R39, R179, UR56, R2 ;  /* 0x00000038b3277c23 */ /* 0x000fe20008010002 */
[----:B------:R-:W-:Y:S01]  /*d220*/  FMUL.FTZ R61, R209, R4 ;  /* 0x00000004d13d7220 */ /* 0x000fe20000410000 */
[----:B------:R-:W-:Y:S01]  /*d230*/  FMUL.FTZ R2, R175, UR55 ;  /* 0x00000037af027c20 */ /* 0x000fe20008410000 */
[----:B------:R-:W-:Y:S01]  /*d240*/  ISETP.GE.AND P1, PT, R6, 0x1, PT ;  /* 0x000000010600780c */ /* 0x000fe20003f26270 */
[----:B------:R-:W-:Y:S01]  /*d250*/  FMUL.FTZ R64, R11, UR55 ;  /* 0x000000370b407c20 */ /* 0x000fe20008410000 */
[----:B------:R-:W-:Y:S01]  /*d260*/  FFMA.FTZ R84, R226, R57, R61 ;  /* 0x00000039e2547223 */ /* 0x000fe2000001003d */
[----:B------:R-:W-:Y:S01]  /*d270*/  FFMA.FTZ R61, R17, UR56, -R2 ;  /* 0x00000038113d7c23 */ /* 0x000fe20008010802 */
[----:B------:R-:W-:Y:S01]  /*d280*/  FMUL.FTZ R2, R171, UR55 ;  /* 0x00000037ab027c20 */ /* 0x000fe20008410000 */
[----:B------:R-:W-:Y:S01]  /*d290*/  FFMA.FTZ R64, R15, UR56, -R64 ;  /* 0x000000380f407c23 */ /* 0x000fe20008010840 */
[C---:B------:R-:W-:Y:S01]  /*d2a0*/  FFMA.FTZ R70, R18.reuse, UR56, R67 ;  /* 0x0000003812467c23 */ /* 0x040fe20008010043 */
[----:B------:R-:W-:Y:S01]  /*d2b0*/  FMUL.FTZ R15, R18, UR55 ;  /* 0x00000037120f7c20 */ /* 0x000fe20008410000 */
[----:B------:R-:W-:Y:S01]  /*d2c0*/  FMUL.FTZ R4, R17, UR55 ;  /* 0x0000003711047c20 */ /* 0x000fe20008410000 */
[----:B------:R-:W-:Y:S01]  /*d2d0*/  FMUL.FTZ R69, R169, UR55 ;  /* 0x00000037a9457c20 */ /* 0x000fe20008410000 */
[----:B------:R-:W-:Y:S01]  /*d2e0*/  FFMA.FTZ R67, R3, UR56, -R2 ;  /* 0x0000003803437c23 */ /* 0x000fe20008010802 */
[----:B------:R-:W-:Y:S01]  /*d2f0*/  FMUL.FTZ R49, R191, UR55 ;  /* 0x00000037bf317c20 */ /* 0x000fe20008410000 */
[----:B------:R-:W-:Y:S01]  /*d300*/  FMUL.FTZ R2, R167, UR55 ;  /* 0x00000037a7027c20 */ /* 0x000fe20008410000 */
[----:B------:R-:W-:Y:S01]  /*d310*/  FFMA.FTZ R15, R12, UR56, -R15 ;  /* 0x000000380c0f7c23 */ /* 0x000fe2000801080f */
[----:B------:R-:W-:Y:S01]  /*d320*/  FFMA.FTZ R17, R175, UR56, R4 ;  /* 0x00000038af117c23 */ /* 0x000fe20008010004 */
[----:B------:R-:W-:Y:S01]  /*d330*/  FFMA.FTZ R72, R170, UR56, -R69 ;  /* 0x00000038aa487c23 */ /* 0x000fe20008010845 */
[----:B------:R-:W-:Y:S01]  /*d340*/  FFMA.FTZ R58, R192, UR56, -R49 ;  /* 0x00000038c03a7c23 */ /* 0x000fe20008010831 */
[C---:B------:R-:W-:Y:S01]  /*d350*/  FFMA.FTZ R12, R174.reuse, UR56, -R63 ;  /* 0x00000038ae0c7c23 */ /* 0x040fe2000801083f */
[----:B------:R-:W-:Y:S01]  /*d360*/  FMUL.FTZ R4, R3, UR55 ;  /* 0x0000003703047c20 */ /* 0x000fe20008410000 */
[----:B------:R-:W-:Y:S01]  /*d370*/  FFMA.FTZ R69, R5, UR56, -R2 ;  /* 0x0000003805457c23 */ /* 0x000fe20008010802 */
[----:B------:R-:W-:Y:S01]  /*d380*/  FMUL.FTZ R53, R185, UR55 ;  /* 0x00000037b9357c20 */ /* 0x000fe20008410000 */
[----:B------:R-:W-:Y:S01]  /*d390*/  FMUL.FTZ R49, R183, UR55 ;  /* 0x00000037b7317c20 */ /* 0x000fe20008410000 */
[----:B------:R-:W-:Y:S01]  /*d3a0*/  FMUL.FTZ R174, R174, UR55 ;  /* 0x00000037aeae7c20 */ /* 0x000fe20008410000 */
[----:B------:R-:W-:Y:S01]  /*d3b0*/  FMUL.FTZ R3, R165, UR55 ;  /* 0x00000037a5037c20 */ /* 0x000fe20008410000 */
[----:B------:R-:W-:Y:S01]  /*d3c0*/  FMUL.FTZ R2, R5, UR55 ;  /* 0x0000003705027c20 */ /* 0x000fe20008410000 */
[----:B------:R-:W-:Y:S01]  /*d3d0*/  FFMA.FTZ R53, R186, UR56, -R53 ;  /* 0x00000038ba357c23 */ /* 0x000fe20008010835 */
[----:B------:R-:W-:Y:S01]  /*d3e0*/  FFMA.FTZ R49, R184, UR56, -R49 ;  /* 0x00000038b8317c23 */ /* 0x000fe20008010831 */
[----:B------:R-:W-:Y:S01]  /*d3f0*/  FFMA.FTZ R66, R177, UR56, R66 ;  /* 0x00000038b1427c23 */ /* 0x000fe20008010042 */
[----:B------:R-:W-:Y:S01]  /*d400*/  FFMA.FTZ R68, R11, UR56, R68 ;  /* 0x000000380b447c23 */ /* 0x000fe20008010044 */
[----:B------:R-:W-:Y:S01]  /*d410*/  FFMA.FTZ R63, R173, UR56, R174 ;  /* 0x00000038ad3f7c23 */ /* 0x000fe200080100ae */
[----:B------:R-:W-:Y:S01]  /*d420*/  FFMA.FTZ R74, R166, UR56, -R3 ;  /* 0x00000038a64a7c23 */ /* 0x000fe20008010803 */
[----:B------:R-:W-:Y:S01]  /*d430*/  FFMA.FTZ R73, R171, UR56, R4 ;  /* 0x00000038ab497c23 */ /* 0x000fe20008010004 */
[----:B------:R-:W-:Y:S01]  /*d440*/  FFMA.FTZ R80, R169, UR56, R80 ;  /* 0x00000038a9507c23 */ /* 0x000fe20008010050 */
[----:B------:R-:W-:Y:S01]  /*d450*/  FFMA.FTZ R71, R167, UR56, R2 ;  /* 0x00000038a7477c23 */ /* 0x000fe20008010002 */
[----:B------:R-:W-:Y:S01]  /*d460*/  FFMA.FTZ R76, R165, UR56, R76 ;  /* 0x00000038a54c7c23 */ /* 0x000fe2000801004c */
[----:B------:R-:W-:Y:S06]  /*d470*/  BAR.SYNC.DEFER_BLOCKING 0x0 ;  /* 0x0000000000007b1d */ /* 0x000fec0000010000 */
[----:B------:R-:W-:Y:S05]  /*d480*/  @!P1 BRA `(.L_x_834) ;  /* 0x0000000000709947 */ /* 0x000fea0003800000 */
[----:B------:R-:W-:Y:S01]  /*d490*/  LEA.HI.SX32 R3, R135, R135, 0x1b ;  /* 0x0000008787037211 */ /* 0x000fe200078fdaff */
[----:B------:R-:W-:Y:S01]  /*d4a0*/  UIMAD UR55, UR45, UR32, URZ ;  /* 0x000000202d3772a4 */ /* 0x000fe2000f8e023f */
[----:B------:R-:W-:Y:S01]  /*d4b0*/  MOV R5, UR28 ;  /* 0x0000001c00057c02 */ /* 0x000fe20008000f00 */
[----:B------:R-:W-:Y:S01]  /*d4c0*/  UIMAD.WIDE.U32 UR42, UR12, UR32, URZ ;  /* 0x000000200c2a72a5 */ /* 0x000fe2000f8e003f */
[----:B------:R-:W-:Y:S01]  /*d4d0*/  LEA R4, R3, R130, 0x2 ;  /* 0x0000008203047211 */ /* 0x000fe200078e10ff */
[----:B------:R-:W-:Y:S02]  /*d4e0*/  UIMAD UR55, UR12, UR33, UR55 ;  /* 0x000000210c3772a4 */ /* 0x000fe4000f8e0237 */
[----:B------:R-:W-:Y:S02]  /*d4f0*/  ULEA UR57, UR16, 0xfffff000, 0xc ;  /* 0xfffff00010397891 */ /* 0x000fe4000f8e603f */
[----:B------:R0:W1:Y:S01]  /*d500*/  LDS R81, [R4+0x2100] ;  /* 0x0021000004517984 */ /* 0x0000620000000800 */
[----:B------:R-:W-:-:S02]  /*d510*/  UIADD3 UR43, UR43, UR55, URZ ;  /* 0x000000372b2b7290 */ /* 0x000fc4000fffe03f */
[----:B------:R-:W-:Y:S01]  /*d520*/  USHF.R.U32.HI UR55, URZ, 0x1, UR31 ;  /* 0x000000013f377899 */ /* 0x000fe2000801161f */
[----:B------:R-:W-:Y:S01]  /*d530*/  IADD3 R2, P1, R135, UR57, RZ ;  /* 0x0000003987027c10 */ /* 0x000fe2000ff3e0ff */
[----:B------:R-:W-:Y:S01]  /*d540*/  USHF.R.S32.HI UR56, URZ, 0x1f, UR7 ;  /* 0x0000001f3f387899 */ /* 0x000fe20008011407 */
[----:B------:R-:W-:Y:S01]  /*d550*/  MOV R3, UR57 ;  /* 0x0000003900037c02 */ /* 0x000fe20008000f00 */
[----:B------:R-:W-:Y:S02]  /*d560*/  USHF.R.U64 UR57, UR30, 0x1, UR31 ;  /* 0x000000011e397899 */ /* 0x000fe4000800121f */
[----:B------:R-:W-:Y:S01]  /*d570*/  UIMAD UR55, UR55, UR11, URZ ;  /* 0x0000000b373772a4 */ /* 0x000fe2000f8e023f */
[----:B------:R-:W-:Y:S01]  /*d580*/  LEA.HI.X.SX32 R3, R3, RZ, 0x1, P1 ;  /* 0x000000ff03037211 */ /* 0x000fe200008f0eff */
[----:B------:R-:W-:Y:S02]  /*d590*/  UIMAD.WIDE.U32 UR42, UR11, UR57, UR42 ;  /* 0x000000390b2a72a5 */ /* 0x000fe4000f8e002a */
[----:B------:R-:W-:-:S02]  /*d5a0*/  UIMAD UR55, UR53, UR57, UR55 ;  /* 0x00000039353772a4 */ /* 0x000fc4000f8e0237 */
[----:B------:R-:W-:Y:S01]  /*d5b0*/  UIMAD UR56, UR56, UR28, URZ ;  /* 0x0000001c383872a4 */ /* 0x000fe2000f8e023f */
[----:B------:R-:W-:Y:S01]  /*d5c0*/  IMAD.WIDE.U32 R2, R5, UR7, R2 ;  /* 0x0000000705027c25 */ /* 0x000fe2000f8e0002 */
[----:B------:R-:W-:Y:S02]  /*d5d0*/  UIADD3 UR55, UR43, UR55, URZ ;  /* 0x000000372b377290 */ /* 0x000fe4000fffe03f */
[----:B------:R-:W-:Y:S02]  /*d5e0*/  UIMAD UR56, UR7, UR29, UR56 ;  /* 0x0000001d073872a4 */ /* 0x000fe4000f8e0238 */
[----:B------:R-:W-:-:S04]  /*d5f0*/  ULEA UR43, UP0, UR42, UR34, 0x3 ;  /* 0x000000222a2b7291 */ /* 0x000fc8000f80183f */
[----:B------:R-:W-:Y:S01]  /*d600*/  ULEA.HI.X UR42, UR42, UR35, UR55, 0x3, UP0 ;  /* 0x000000232a2a7291 */ /* 0x000fe200080f1c37 */
[----:B------:R-:W-:Y:S02]  /*d610*/  IADD3 R3, R3, UR56, RZ ;  /* 0x0000003803037c10 */ /* 0x000fe4000fffe0ff */
[----:B0-----:R-:W-:-:S04]  /*d620*/  LEA R4, P1, R2, UR43, 0x2 ;  /* 0x0000002b02047c11 */ /* 0x001fc8000f8210ff */
[----:B------:R-:W-:-:S05]  /*d630*/  LEA.HI.X R5, R2, UR42, R3, 0x2, P1 ;  /* 0x0000002a02057c11 */ /* 0x000fca00088f1403 */
[----:B-1----:R0:W-:Y:S04]  /*d640*/  REDG.E.ADD.F32.FTZ.RN.STRONG.GPU desc[UR20][R4.64], R81 ;  /* 0x00000051040079a6 */ /* 0x0021e8000c10f394 */
.L_x_834:
[----:B------:R-:W-:Y:S05]  /*d650*/  BSYNC B0 ;  /* 0x0000000000007941 */ /* 0x000fea0003800000 */
.L_x_833:
[----:B------:R-:W-:Y:S01]  /*d660*/  USHF.R.U32.HI UR42, URZ, 0x1, UR31 ;  /* 0x000000013f2a7899 */ /* 0x000fe2000801161f */
[----:B------:R-:W-:Y:S01]  /*d670*/  FADD.FTZ R82, R75, R82 ;  /* 0x000000524b527221 */ /* 0x000fe20000010000 */
[----:B------:R-:W-:Y:S01]  /*d680*/  USHF.R.U64 UR55, UR30, 0x1, UR31 ;  /* 0x000000011e377899 */ /* 0x000fe2000800121f */
[----:B------:R-:W-:Y:S01]  /*d690*/  FFMA.FTZ R161, -R13, R161, R160 ;  /* 0x000000a10da17223 */ /* 0x000fe200000101a0 */
[----:B------:R-:W-:Y:S01]  /*d6a0*/  UIMAD UR56, UR42, UR11, URZ ;  /* 0x0000000b2a3872a4 */ /* 0x000fe2000f8e023f */
[----:B------:R-:W-:Y:S01]  /*d6b0*/  FMUL.FTZ R13, R116, R183 ;  /* 0x000000b7740d7220 */ /* 0x000fe20000410000 */
[----:B------:R-:W-:Y:S01]  /*d6c0*/  UIMAD.WIDE.U32 UR42, UR55, UR11, URZ ;  /* 0x0000000b372a72a5 */ /* 0x000fe2000f8e003f */
[----:B0-----:R-:W-:Y:S01]  /*d6d0*/  FADD.FTZ R81, R82, R79 ;  /* 0x0000004f52517221 */ /* 0x001fe20000010000 */
[----:B------:R-:W-:Y:S01]  /*d6e0*/  UIMAD UR56, UR53, UR55, UR56 ;  /* 0x00000037353872a4 */ /* 0x000fe2000f8e0238 */
[C---:B------:R-:W-:Y:S01]  /*d6f0*/  FFMA.FTZ R82, -R116.reuse, R29, R205 ;  /* 0x0000001d74527223 */ /* 0x040fe200000101cd */
[----:B------:R-:W-:Y:S01]  /*d700*/  UIMAD UR45, UR45, UR32, URZ ;  /* 0x000000202d2d72a4 */ /* 0x000fe2000f8e023f */
[----:B------:R-:W-:Y:S01]  /*d710*/  FMUL.FTZ R79, R115, R185 ;  /* 0x000000b9734f7220 */ /* 0x000fe20000410000 */
[----:B------:R-:W-:Y:S01]  /*d720*/  UIADD3 UR43, UR56, UR43, URZ ;  /* 0x0000002b382b7290 */ /* 0x000fe2000fffe03f */
[----:B------:R-:W-:Y:S01]  /*d730*/  FMUL.FTZ R5, R116, R184 ;  /* 0x000000b874057220 */ /* 0x000fe20000410000 */
[----:B------:R-:W-:Y:S01]  /*d740*/  FMUL.FTZ R83, R206, R13 ;  /* 0x0000000dce537220 */ /* 0x000fe20000410000 */
[----:B------:R-:W-:Y:S01]  /*d750*/  FMUL.FTZ R182, R207, R182 ;  /* 0x000000b6cfb67220 */ /* 0x000fe20000410000 */
[----:B------:R-:W-:Y:S01]  /*d760*/  UIMAD UR45, UR12, UR33, UR45 ;  /* 0x000000210c2d72a4 */ /* 0x000fe2000f8e022d */
[----:B------:R-:W-:Y:S01]  /*d770*/  FADD.FTZ R7, R7, R84 ;  /* 0x0000005407077221 */ /* 0x000fe20000010000 */
[----:B------:R-:W-:Y:S01]  /*d780*/  UIMAD.WIDE.U32 UR42, UR12, UR32, UR42 ;  /* 0x000000200c2a72a5 */ /* 0x000fe2000f8e002a */
[----:B------:R-:W0:Y:S01]  /*d790*/  LDC.64 R2, c[0x0][0x380] ;  /* 0x0000e000ff027b82 */ /* 0x000e220000000a00 */
[C---:B------:R-:W-:Y:S01]  /*d7a0*/  FFMA.FTZ R75, -R115.reuse, R28, R228 ;  /* 0x0000001c734b7223 */ /* 0x040fe200000101e4 */
[----:B------:R-:W-:Y:S01]  /*d7b0*/  FMUL.FTZ R186, R115, R186 ;  /* 0x000000ba73ba7220 */ /* 0x000fe20000410000 */
[----:B------:R-:W-:Y:S01]  /*d7c0*/  FMUL.FTZ R84, R204, R79 ;  /* 0x0000004fcc547220 */ /* 0x000fe20000410000 */
[-C--:B------:R-:W-:Y:S01]  /*d7d0*/  FFMA.FTZ R86, R82, R5.reuse, -R83 ;  /* 0x0000000552567223 */ /* 0x080fe20000010853 */
[----:B------:R-:W-:Y:S01]  /*d7e0*/  FFMA.FTZ R182, R227, R42, R182 ;  /* 0x0000002ae3b67223 */ /* 0x000fe200000100b6 */
[----:B------:R-:W-:Y:S01]  /*d7f0*/  UIADD3 UR43, UR45, UR43, URZ ;  /* 0x0000002b2d2b7290 */ /* 0x000fe2000fffe03f */
[----:B------:R-:W-:Y:S01]  /*d800*/  FMUL.FTZ R5, R206, R5 ;  /* 0x00000005ce057220 */ /* 0x000fe20000410000 */
[----:B------:R-:W-:Y:S01]  /*d810*/  ULEA UR53, UP0, UR42, UR34, 0x3 ;  /* 0x000000222a357291 */ /* 0x000fe2000f80183f */
[----:B------:R-:W-:Y:S01]  /*d820*/  FFMA.FTZ R106, R75, R186, -R84 ;  /* 0x000000ba4b6a7223 */ /* 0x000fe20000010854 */
[----:B------:R-:W-:Y:S01]  /*d830*/  UIADD3 UR45, UR6, -UR18, URZ ;  /* 0x80000012062d7290 */ /* 0x000fe2000fffe03f */
[----:B------:R-:W-:Y:S01]  /*d840*/  FADD.FTZ R7, R7, R182 ;  /* 0x000000b607077221 */ /* 0x000fe20000010000 */
[----:B------:R-:W-:Y:S01]  /*d850*/  ULEA.HI.X UR43, UR42, UR35, UR43, 0x3, UP0 ;  /* 0x000000232a2b7291 */ /* 0x000fe200080f1c2b */
[----:B------:R-:W-:Y:S01]  /*d860*/  FFMA.FTZ R84, R82, R13, R5 ;  /* 0x0000000d52547223 */ /* 0x000fe20000010005 */
[----:B------:R-:W-:Y:S01]  /*d870*/  UIMAD UR42, UR45, -0x1000, URZ ;  /* 0xfffff0002d2a78a4 */ /* 0x000fe2000f8e023f */
[----:B------:R-:W-:Y:S01]  /*d880*/  LEA R4, P1, R135, UR53, 0x2 ;  /* 0x0000003587047c11 */ /* 0x000fe2000f8210ff */
[----:B------:R-:W-:Y:S01]  /*d890*/  FADD.FTZ R81, R81, R86 ;  /* 0x0000005651517221 */ /* 0x000fe20000010000 */
[----:B------:R-:W-:Y:S01]  /*d8a0*/  FADD.FTZ R7, R7, R84 ;  /* 0x0000005407077221 */ /* 0x000fe20000010000 */
[C---:B------:R-:W-:Y:S01]  /*d8b0*/  FMUL.FTZ R84, R114.reuse, R187 ;  /* 0x000000bb72547220 */ /* 0x040fe20000410000 */
[----:B------:R-:W-:Y:S01]  /*d8c0*/  LEA.HI.X R5, R135, UR43, RZ, 0x2, P1 ;  /* 0x0000002b87057c11 */ /* 0x000fe200088f14ff */
[C---:B------:R-:W-:Y:S01]  /*d8d0*/  FFMA.FTZ R229, -R114.reuse, R25, R229 ;  /* 0x0000001972e57223 */ /* 0x040fe200000101e5 */
[----:B------:R-:W-:Y:S01]  /*d8e0*/  MOV R83, UR42 ;  /* 0x0000002a00537c02 */ /* 0x000fe20008000f00 */
[----:B------:R-:W-:Y:S01]  /*d8f0*/  FMUL.FTZ R188, R114, R188 ;  /* 0x000000bc72bc7220 */ /* 0x000fe20000410000 */
[----:B------:R-:W-:Y:S01]  /*d900*/  FMUL.FTZ R86, R203, R84 ;  /* 0x00000054cb567220 */ /* 0x000fe20000410000 */
[----:B------:R-:W-:Y:S01]  /*d910*/  USHF.L.U64.HI UR43, UR8, 0x2, UR9 ;  /* 0x00000002082b7899 */ /* 0x000fe20008010209 */
[----:B------:R-:W-:Y:S01]  /*d920*/  FADD.FTZ R106, R81, R106 ;  /* 0x0000006a516a7221 */ /* 0x000fe20000010000 */
[----:B------:R-:W-:-:S04]  /*d930*/  IMAD.WIDE R4, R83, 0x4, R4 ;  /* 0x0000000453047825 */ /* 0x000fc800078e0204 */
[----:B------:R-:W-:Y:S01]  /*d940*/  FMUL.FTZ R85, R113, R27 ;  /* 0x0000001b71557220 */ /* 0x000fe20000410000 */
[----:B------:R-:W-:Y:S01]  /*d950*/  FFMA.FTZ R83, R229, R188, -R86 ;  /* 0x000000bce5537223 */ /* 0x000fe20000010856 */
[----:B------:R-:W-:Y:S01]  /*d960*/  FMUL.FTZ R186, R204, R186 ;  /* 0x000000baccba7220 */ /* 0x000fe20000410000 */
[----:B------:R-:W-:Y:S01]  /*d970*/  FMUL.FTZ R27, R113, R65 ;  /* 0x00000041711b7220 */ /* 0x000fe20000410000 */
[----:B------:R-:W-:Y:S01]  /*d980*/  USHF.L.U32 UR42, UR8, 0x2, URZ ;  /* 0x00000002082a7899 */ /* 0x000fe2000800063f */
[----:B------:R-:W-:Y:S01]  /*d990*/  FADD.FTZ R83, R106, R83 ;  /* 0x000000536a537221 */ /* 0x000fe20000010000 */
[----:B------:R-:W-:Y:S01]  /*d9a0*/  FFMA.FTZ R186, R75, R79, R186 ;  /* 0x0000004f4bba7223 */ /* 0x000fe200000100ba */
[----:B------:R-:W-:Y:S01]  /*d9b0*/  FFMA.FTZ R81, -R113, R24, R230 ;  /* 0x0000001871517223 */ /* 0x000fe200000101e6 */
[----:B------:R-:W-:Y:S01]  /*d9c0*/  FMUL.FTZ R188, R203, R188 ;  /* 0x000000bccbbc7220 */ /* 0x000fe20000410000 */
[----:B------:R-:W-:Y:S01]  /*d9d0*/  FMUL.FTZ R86, R202, R27 ;  /* 0x0000001bca567220 */ /* 0x000fe20000410000 */
[----:B0-----:R-:W-:-:S02]  /*d9e0*/  IMAD R106, R2, UR43, RZ ;  /* 0x0000002b026a7c24 */ /* 0x001fc4000f8e02ff */
[----:B------:R-:W-:Y:S01]  /*d9f0*/  FADD.FTZ R7, R7, R186 ;  /* 0x000000ba07077221 */ /* 0x000fe20000010000 */
[----:B------:R-:W-:-:S04]  /*da00*/  IMAD.WIDE.U32 R4, R2, UR42, R4 ;  /* 0x0000002a02047c25 */ /* 0x000fc8000f8e0004 */
[----:B------:R-:W-:Y:S01]  /*da10*/  FFMA.FTZ R188, R229, R84, R188 ;  /* 0x00000054e5bc7223 */ /* 0x000fe200000100bc */
[-C--:B------:R-:W-:Y:S01]  /*da20*/  FFMA.FTZ R86, R81, R85.reuse, -R86 ;  /* 0x0000005551567223 */ /* 0x080fe20000010856 */
[----:B------:R-:W-:Y:S01]  /*da30*/  FMUL.FTZ R2, R202, R85 ;  /* 0x00000055ca027220 */ /* 0x000fe20000410000 */
[----:B------:R-:W-:Y:S01]  /*da40*/  IMAD R3, R3, UR42, R106 ;  /* 0x0000002a03037c24 */ /* 0x000fe2000f8e026a */
[----:B------:R-:W-:Y:S01]  /*da50*/  IADD3 R106, R135, 0x80, RZ ;  /* 0x00000080876a7810 */ /* 0x000fe20007ffe0ff */
[----:B------:R-:W-:Y:S01]  /*da60*/  FADD.FTZ R7, R7, R188 ;  /* 0x000000bc07077221 */ /* 0x000fe20000010000 */
[----:B------:R-:W-:Y:S01]  /*da70*/  FADD.FTZ R107, R83, R86 ;  /* 0x00000056536b7221 */ /* 0x000fe20000010000 */
[----:B------:R-:W-:Y:S01]  /*da80*/  FFMA.FTZ R2, R81, R27, R2 ;  /* 0x0000001b51027223 */ /* 0x000fe20000010002 */
[----:B------:R-:W-:Y:S01]  /*da90*/  LEA.HI.SX32 R83, R106, R135, 0x1b ;  /* 0x000000876a537211 */ /* 0x000fe200078fdaff */
[----:B------:R-:W-:Y:S01]  /*daa0*/  FADD.FTZ R77, R77, R78 ;  /* 0x0000004e4d4d7221 */ /* 0x000fe20000010000 */
[----:B------:R-:W-:Y:S01]  /*dab0*/  IADD3 R3, R5, R3, RZ ;  /* 0x0000000305037210 */ /* 0x000fe20007ffe0ff */
[----:B------:R-:W-:Y:S01]  /*dac0*/  FADD.FTZ R5, R7, R2 ;  /* 0x0000000207057221 */ /* 0x000fe20000010000 */
[----:B------:R-:W-:Y:S01]  /*dad0*/  LEA R7, R83, R130, 0x2 ;  /* 0x0000008253077211 */ /* 0x000fe200078e10ff */
[----:B------:R-:W-:Y:S01]  /*dae0*/  FMUL.FTZ R78, R112, R191 ;  /* 0x000000bf704e7220 */ /* 0x000fe20000410000 */
[----:B------:R-:W-:Y:S01]  /*daf0*/  ISETP.GE.AND P1, PT, R6, 0x81, PT ;  /* 0x000000810600780c */ /* 0x000fe20003f26270 */
[C---:B------:R-:W-:Y:S01]  /*db00*/  FFMA.FTZ R201, -R112.reuse, R23, R201 ;  /* 0x0000001770c97223 */ /* 0x040fe200000101c9 */
[----:B------:R-:W-:Y:S01]  /*db10*/  FMUL.FTZ R192, R112, R192 ;  /* 0x000000c070c07220 */ /* 0x000fe20000410000 */
[----:B------:R-:W-:Y:S01]  /*db20*/  FMUL.FTZ R86, R231, R78 ;  /* 0x0000004ee7567220 */ /* 0x000fe20000410000 */
[----:B------:R-:W0:Y:S01]  /*db30*/  LDS R7, [R7+0x2300] ;  /* 0x0023000007077984 */ /* 0x000e220000000800 */
[----:B------:R-:W-:Y:S01]  /*db40*/  BSSY B0, `(.L_x_835) ;  /* 0x0000009000007945 */ /* 0x000fe20003800000 */
[----:B------:R-:W-:Y:S01]  /*db50*/  MOV R2, R4 ;  /* 0x0000000400027202 */ /* 0x000fe20000000f00 */
[----:B------:R-:W-:Y:S01]  /*db60*/  FFMA.FTZ R86, R201, R192, -R86 ;  /* 0x000000c0c9567223 */ /* 0x000fe20000010856 */
[----:B------:R-:W-:Y:S01]  /*db70*/  FADD.FTZ R161, R161, -R164 ;  /* 0x800000a4a1a17221 */ /* 0x000fe20000010000 */
[----:B------:R-:W-:-:S02]  /*db80*/  IADD3 R4, R135, 0x100, RZ ;  /* 0x0000010087047810 */ /* 0x000fc40007ffe0ff */
[----:B------:R-:W-:Y:S01]  /*db90*/  FADD.FTZ R83, R107, R86 ;  /* 0x000000566b537221 */ /* 0x000fe20000010000 */
[----:B------:R-:W-:Y:S01]  /*dba0*/  IADD3 R86, R135, 0x180, RZ ;  /* 0x0000018087567810 */ /* 0x000fe20007ffe0ff */
[----:B------:R-:W-:Y:S06]  /*dbb0*/  @!P1 BRA `(.L_x_836) ;  /* 0x0000000000049947 */ /* 0x000fec0003800000 */
[----:B0-----:R1:W-:Y:S02]  /*dbc0*/  REDG.E.ADD.F32.FTZ.RN.STRONG.GPU desc[UR20][R2.64+-0x3e00], R7 ;  /* 0xffc20007020079a6 */ /* 0x0013e4000c10f394 */
.L_x_836:
[----:B------:R-:W-:Y:S05]  /*dbd0*/  BSYNC B0 ;  /* 0x0000000000007941 */ /* 0x000fea0003800000 */
.L_x_835:
[-C--:B01----:R-:W-:Y:S01]  /*dbe0*/  LEA.HI.SX32 R7, R4, R135.reuse, 0x1b ;  /* 0x0000008704077211 */ /* 0x083fe200078fdaff */
[----:B------:R-:W-:Y:S01]  /*dbf0*/  BSSY B0, `(.L_x_837) ;  /* 0x0000010000007945 */ /* 0x000fe20003800000 */
[----:B------:R-:W-:Y:S02]  /*dc00*/  ISETP.GE.AND P6, PT, R6, 0x101, PT ;  /* 0x000001010600780c */ /* 0x000fe40003fc6270 */
[----:B------:R-:W-:Y:S02]  /*dc10*/  LEA R7, R7, R130, 0x2 ;  /* 0x0000008207077211 */ /* 0x000fe400078e10ff */
[----:B------:R-:W-:Y:S02]  /*dc20*/  IADD3 R106, R135, 0x200, RZ ;  /* 0x00000200876a7810 */ /* 0x000fe40007ffe0ff */
[-C--:B------:R-:W-:Y:S02]  /*dc30*/  LEA.HI.SX32 R85, R86, R135.reuse, 0x1b ;  /* 0x0000008756557211 */ /* 0x080fe400078fdaff */
[----:B------:R-:W0:Y:S01]  /*dc40*/  LDS R7, [R7+0x2500] ;  /* 0x0025000007077984 */ /* 0x000e220000000800 */
[----:B------:R-:W-:-:S02]  /*dc50*/  LEA.HI.SX32 R107, R106, R135, 0x1b ;  /* 0x000000876a6b7211 */ /* 0x000fc400078fdaff */
[----:B------:R-:W-:Y:S02]  /*dc60*/  IADD3 R4, R135, 0x280, RZ ;  /* 0x0000028087047810 */ /* 0x000fe40007ffe0ff */
[----:B------:R-:W-:Y:S02]  /*dc70*/  LEA R106, R85, R130, 0x2 ;  /* 0x00000082556a7211 */ /* 0x000fe400078e10ff */
[C---:B------:R-:W-:Y:S02]  /*dc80*/  ISETP.GE.AND P1, PT, R6.reuse, 0x181, PT ;  /* 0x000001810600780c */ /* 0x040fe40003f26270 */
[C---:B------:R-:W-:Y:S02]  /*dc90*/  ISETP.GE.AND P2, PT, R6.reuse, 0x201, PT ;  /* 0x000002010600780c */ /* 0x040fe40003f46270 */
[C---:B------:R-:W-:Y:S02]  /*dca0*/  ISETP.GE.AND P3, PT, R6.reuse, 0x281, PT ;  /* 0x000002810600780c */ /* 0x040fe40003f66270 */
[----:B------:R-:W-:-:S02]  /*dcb0*/  ISETP.GE.AND P4, PT, R6, 0x301, PT ;  /* 0x000003010600780c */ /* 0x000fc40003f86270 */
[----:B------:R-:W-:Y:S01]  /*dcc0*/  ISETP.GE.AND P5, PT, R6, 0x381, PT ;  /* 0x000003810600780c */ /* 0x000fe20003fa6270 */
[----:B------:R-:W-:-:S12]  /*dcd0*/  @!P6 BRA `(.L_x_838) ;  /* 0x000000000004e947 */ /* 0x000fd80003800000 */
[----:B0-----:R1:W-:Y:S02]  /*dce0*/  REDG.E.ADD.F32.FTZ.RN.STRONG.GPU desc[UR20][R2.64+-0x3c00], R7 ;  /* 0xffc40007020079a6 */ /* 0x0013e4000c10f394 */
.L_x_838:
[----:B------:R-:W-:Y:S05]  /*dcf0*/  BSYNC B0 ;  /* 0x0000000000007941 */ /* 0x000fea0003800000 */
.L_x_837:
[----:B01----:R0:W1:Y:S01]  /*dd00*/  LDS R7, [R106+0x2700] ;  /* 0x002700006a077984 */ /* 0x0030620000000800 */
[----:B------:R-:W-:Y:S01]  /*dd10*/  BSSY B0, `(.L_x_839) ;  /* 0x0000006000007945 */ /* 0x000fe20003800000 */
[----:B------:R-:W-:Y:S02]  /*dd20*/  IADD3 R86, R135, 0x300, RZ ;  /* 0x0000030087567810 */ /* 0x000fe40007ffe0ff */
[----:B------:R-:W-:Y:S02]  /*dd30*/  LEA.HI.SX32 R85, R4, R135, 0x1b ;  /* 0x0000008704557211 */ /* 0x000fe400078fdaff */
[----:B------:R-:W-:Y:S01]  /*dd40*/  LEA R136, R107, R130, 0x2 ;  /* 0x000000826b887211 */ /* 0x000fe200078e10ff */
[----:B------:R-:W-:Y:S06]  /*dd50*/  @!P1 BRA `(.L_x_840) ;  /* 0x0000000000049947 */ /* 0x000fec0003800000 */
[----:B-1----:R2:W-:Y:S02]  /*dd60*/  REDG.E.ADD.F32.FTZ.RN.STRONG.GPU desc[UR20][R2.64+-0x3a00], R7 ;  /* 0xffc60007020079a6 */ /* 0x0025e4000c10f394 */
.L_x_840:
[----:B------:R-:W-:Y:S05]  /*dd70*/  BSYNC B0 ;  /* 0x0000000000007941 */ /* 0x000fea0003800000 */
.L_x_839:
[----:B-12---:R1:W2:Y:S01]  /*dd80*/  LDS R7, [R136+0x2900] ;  /* 0x0029000088077984 */ /* 0x0062a20000000800 */
[----:B------:R-:W-:Y:S01]  /*dd90*/  BSSY B0, `(.L_x_841) ;  /* 0x0000006000007945 */ /* 0x000fe20003800000 */
[----:B------:R-:W-:Y:S02]  /*dda0*/  LEA.HI.SX32 R107, R86, R135, 0x1b ;  /* 0x00000087566b7211 */ /* 0x000fe400078fdaff */
[----:B------:R-:W-:Y:S02]  /*ddb0*/  IADD3 R4, R135, 0x380, RZ ;  /* 0x0000038087047810 */ /* 0x000fe40007ffe0ff */
[----:B------:R-:W-:Y:S01]  /*ddc0*/  LEA R86, R85, R130, 0x2 ;  /* 0x0000008255567211 */ /* 0x000fe200078e10ff */
[----:B------:R-:W-:Y:S06]  /*ddd0*/  @!P2 BRA `(.L_x_842) ;  /* 0x000000000004a947 */ /* 0x000fec0003800000 */
[----:B--2---:R3:W-:Y:S02]  /*dde0*/  REDG.E.ADD.F32.FTZ.RN.STRONG.GPU desc[UR20][R2.64+-0x3800], R7 ;  /* 0xffc80007020079a6 */ /* 0x0047e4000c10f394 */
.L_x_842:
[----:B------:R-:W-:Y:S05]  /*ddf0*/  BSYNC B0 ;  /* 0x0000000000007941 */ /* 0x000fea0003800000 */
.L_x_841:
[----:B--23--:R2:W3:Y:S01]  /*de00*/  LDS R7, [R86+0x2b00] ;  /* 0x002b000056077984 */ /* 0x00c4e20000000800 */
[----:B------:R-:W-:Y:S01]  /*de10*/  BSSY B0, `(.L_x_843) ;  /* 0x0000005000007945 */ /* 0x000fe20003800000 */
[----:B------:R-:W-:Y:S02]  /*de20*/  LEA.HI.SX32 R85, R4, R135, 0x1b ;  /* 0x0000008704557211 */ /* 0x000fe400078fdaff */
[----:B------:R-:W-:Y:S01]  /*de30*/  LEA R107, R107, R130, 0x2 ;  /* 0x000000826b6b7211 */ /* 0x000fe200078e10ff */
[----:B------:R-:W-:Y:S06]  /*de40*/  @!P3 BRA `(.L_x_844) ;  /* 0x000000000004b947 */ /* 0x000fec0003800000 */
[----:B---3--:R3:W-:Y:S02]  /*de50*/  REDG.E.ADD.F32.FTZ.RN.STRONG.GPU desc[UR20][R2.64+-0x3600], R7 ;  /* 0xffca0007020079a6 */ /* 0x0087e4000c10f394 */
.L_x_844:
[----:B------:R-:W-:Y:S05]  /*de60*/  BSYNC B0 ;  /* 0x0000000000007941 */ /* 0x000fea0003800000 */
.L_x_843:
[----:B---3--:R3:W0:Y:S01]  /*de70*/  LDS R7, [R107+0x2d00] ;  /* 0x002d00006b077984 */ /* 0x0086220000000800 */
[----:B------:R-:W-:Y:S01]  /*de80*/  BSSY B0, `(.L_x_845) ;  /* 0x0000004000007945 */ /* 0x000fe20003800000 */
[----:B------:R-:W-:-:S03]  /*de90*/  LEA R85, R85, R130, 0x2 ;  /* 0x0000008255557211 */ /* 0x000fc600078e10ff */
[----:B------:R-:W-:Y:S05]  /*dea0*/  @!P4 BRA `(.L_x_846) ;  /* 0x000000000004c947 */ /* 0x000fea0003800000 */
[----:B0-----:R0:W-:Y:S02]  /*deb0*/  REDG.E.ADD.F32.FTZ.RN.STRONG.GPU desc[UR20][R2.64+-0x3400], R7 ;  /* 0xffcc0007020079a6 */ /* 0x0011e4000c10f394 */
.L_x_846:
[----:B------:R-:W-:Y:S05]  /*dec0*/  BSYNC B0 ;  /* 0x0000000000007941 */ /* 0x000fea0003800000 */
.L_x_845:
[----:B0-----:R0:W0:Y:S01]  /*ded0*/  LDS R7, [R85+0x2f00] ;  /* 0x002f000055077984 */ /* 0x0010220000000800 */
[----:B------:R-:W-:Y:S01]  /*dee0*/  BSSY B0, `(.L_x_847) ;  /* 0x0000005000007945 */ /* 0x000fe20003800000 */
[C---:B------:R-:W-:Y:S02]  /*def0*/  IADD3 R4, R135.reuse, 0x400, RZ ;  /* 0x0000040087047810 */ /* 0x040fe40007ffe0ff */
[----:B--2---:R-:W-:Y:S01]  /*df00*/  IADD3 R86, R135, 0x480, RZ ;  /* 0x0000048087567810 */ /* 0x004fe20007ffe0ff */
[----:B------:R-:W-:Y:S06]  /*df10*/  @!P5 BRA `(.L_x_848) ;  /* 0x000000000004d947 */ /* 0x000fec0003800000 */
[----:B0-----:R2:W-:Y:S02]  /*df20*/  REDG.E.ADD.F32.FTZ.RN.STRONG.GPU desc[UR20][R2.64+-0x3200], R7 ;  /* 0xffce0007020079a6 */ /* 0x0015e4000c10f394 */
.L_x_848:
[----:B------:R-:W-:Y:S05]  /*df30*/  BSYNC B0 ;  /* 0x0000000000007941 */ /* 0x000fea0003800000 */
.L_x_847:
[-C--:B0-2---:R-:W-:Y:S01]  /*df40*/  LEA.HI.SX32 R7, R4, R135.reuse, 0x1b ;  /* 0x0000008704077211 */ /* 0x085fe200078fdaff */
[----:B------:R-:W-:Y:S01]  /*df50*/  BSSY B0, `(.L_x_849) ;  /* 0x0000010000007945 */ /* 0x000fe20003800000 */
[----:B------:R-:W-:Y:S02]  /*df60*/  ISETP.GE.AND P6, PT, R6, 0x401, PT ;  /* 0x000004010600780c */ /* 0x000fe40003fc6270 */
[----:B------:R-:W-:Y:S02]  /*df70*/  LEA R7, R7, R130, 0x2 ;  /* 0x0000008207077211 */ /* 0x000fe400078e10ff */
[----:B------:R-:W-:Y:S02]  /*df80*/  IADD3 R106, R135, 0x500, RZ ;  /* 0x00000500876a7810 */ /* 0x000fe40007ffe0ff */
[-C--:B------:R-:W-:Y:S02]  /*df90*/  LEA.HI.SX32 R85, R86, R135.reuse, 0x1b ;  /* 0x0000008756557211 */ /* 0x080fe400078fdaff */
[----:B------:R-:W0:Y:S01]  /*dfa0*/  LDS R7, [R7+0x3100] ;  /* 0x0031000007077984 */ /* 0x000e220000000800 */
[----:B---3--:R-:W-:-:S02]  /*dfb0*/  LEA.HI.SX32 R107, R106, R135, 0x1b ;  /* 0x000000876a6b7211 */ /* 0x008fc400078fdaff */
        /* <DEDUP_REMOVED lines=9> */
.L_x_850:
[----:B------:R-:W-:Y:S05]  /*e050*/  BSYNC B0 ;  /* 0x0000000000007941 */ /* 0x000fea0003800000 */
.L_x_849:
[----:B0-2---:R0:W2:Y:S01]  /*e060*/  LDS R7, [R106+0x3300] ;  /* 0x003300006a077984 */ /* 0x0050a20000000800 */
[----:B------:R-:W-:Y:S01]  /*e070*/  BSSY B0, `(.L_x_851) ;  /* 0x0000006000007945 */ /* 0x000fe20003800000 */
[----:B------:R-:W-:Y:S02]  /*e080*/  IADD3 R86, R135, 0x600, RZ ;  /* 0x0000060087567810 */ /* 0x000fe40007ffe0ff */
[----:B------:R-:W-:Y:S02]  /*e090*/  LEA.HI.SX32 R85, R4, R135, 0x1b ;  /* 0x0000008704557211 */ /* 0x000fe400078fdaff */
[----:B-1----:R-:W-:Y:S01]  /*e0a0*/  LEA R136, R107, R130, 0x2 ;  /* 0x000000826b887211 */ /* 0x002fe200078e10ff */
[----:B------:R-:W-:Y:S06]  /*e0b0*/  @!P1 BRA `(.L_x_852) ;  /* 0x0000000000049947 */ /* 0x000fec0003800000 */
[----:B--2---:R1:W-:Y:S02]  /*e0c0*/  REDG.E.ADD.F32.FTZ.RN.STRONG.GPU desc[UR20][R2.64+-0x2e00], R7 ;  /* 0xffd20007020079a6 */ /* 0x0043e4000c10f394 */
.L_x_852:
[----:B------:R-:W-:Y:S05]  /*e0d0*/  BSYNC B0 ;  /* 0x0000000000007941 */ /* 0x000fea0003800000 */
.L_x_851:
[----:B-12---:R1:W2:Y:S01]  /*e0e0*/  LDS R7, [R136+0x3500] ;  /* 0x0035000088077984 */ /* 0x0062a20000000800 */
[----:B------:R-:W-:Y:S01]  /*e0f0*/  BSSY B0, `(.L_x_853) ;  /* 0x0000006000007945 */ /* 0x000fe20003800000 */
[----:B------:R-:W-:Y:S02]  /*e100*/  LEA.HI.SX32 R107, R86, R135, 0x1b ;  /* 0x00000087566b7211 */ /* 0x000fe400078fdaff */
[----:B------:R-:W-:Y:S02]  /*e110*/  IADD3 R4, R135, 0x680, RZ ;  /* 0x0000068087047810 */ /* 0x000fe40007ffe0ff */
[----:B------:R-:W-:Y:S01]  /*e120*/  LEA R86, R85, R130, 0x2 ;  /* 0x0000008255567211 */ /* 0x000fe200078e10ff */
[----:B------:R-:W-:Y:S06]  /*e130*/  @!P2 BRA `(.L_x_854) ;  /* 0x000000000004a947 */ /* 0x000fec0003800000 */
[----:B--2---:R3:W-:Y:S02]  /*e140*/  REDG.E.ADD.F32.FTZ.RN.STRONG.GPU desc[UR20][R2.64+-0x2c00], R7 ;  /* 0xffd40007020079a6 */ /* 0x0047e4000c10f394 */
.L_x_854:
[----:B------:R-:W-:Y:S05]  /*e150*/  BSYNC B0 ;  /* 0x0000000000007941 */ /* 0x000fea0003800000 */
.L_x_853:
[----:B--23--:R2:W3:Y:S01]  /*e160*/  LDS R7, [R86+0x3700] ;  /* 0x0037000056077984 */ /* 0x00c4e20000000800 */
[----:B------:R-:W-:Y:S01]  /*e170*/  BSSY B0, `(.L_x_855) ;  /* 0x0000005000007945 */ /* 0x000fe20003800000 */
[----:B------:R-:W-:Y:S02]  /*e180*/  LEA.HI.SX32 R85, R4, R135, 0x1b ;  /* 0x0000008704557211 */ /* 0x000fe400078fdaff */
[----:B------:R-:W-:Y:S01]  /*e190*/  LEA R107, R107, R130, 0x2 ;  /* 0x000000826b6b7211 */ /* 0x000fe200078e10ff */
[----:B------:R-:W-:Y:S06]  /*e1a0*/  @!P3 BRA `(.L_x_856) ;  /* 0x000000000004b947 */ /* 0x000fec0003800000 */
[----:B---3--:R3:W-:Y:S02]  /*e1b0*/  REDG.E.ADD.F32.FTZ.RN.STRONG.GPU desc[UR20][R2.64+-0x2a00], R7 ;  /* 0xffd60007020079a6 */ /* 0x0087e4000c10f394 */
.L_x_856:
[----:B------:R-:W-:Y:S05]  /*e1c0*/  BSYNC B0 ;  /* 0x0000000000007941 */ /* 0x000fea0003800000 */
.L_x_855:
[----:B---3--:R3:W0:Y:S01]  /*e1d0*/  LDS R7, [R107+0x3900] ;  /* 0x003900006b077984 */ /* 0x0086220000000800 */
[----:B------:R-:W-:Y:S01]  /*e1e0*/  BSSY B0, `(.L_x_857) ;  /* 0x0000004000007945 */ /* 0x000fe20003800000 */
[----:B------:R-:W-:-:S03]  /*e1f0*/  LEA R85, R85, R130, 0x2 ;  /* 0x0000008255557211 */ /* 0x000fc600078e10ff */
[----:B------:R-:W-:Y:S05]  /*e200*/  @!P4 BRA `(.L_x_858) ;  /* 0x000000000004c947 */ /* 0x000fea0003800000 */
[----:B0-----:R0:W-:Y:S02]  /*e210*/  REDG.E.ADD.F32.FTZ.RN.STRONG.GPU desc[UR20][R2.64+-0x2800], R7 ;  /* 0xffd80007020079a6 */ /* 0x0011e4000c10f394 */
.L_x_858:
[----:B------:R-:W-:Y:S05]  /*e220*/  BSYNC B0 ;  /* 0x0000000000007941 */ /* 0x000fea0003800000 */
.L_x_857:
[----:B0-----:R0:W0:Y:S01]  /*e230*/  LDS R7, [R85+0x3b00] ;  /* 0x003b000055077984 */ /* 0x0010220000000800 */
[----:B------:R-:W-:Y:S01]  /*e240*/  BSSY B0, `(.L_x_859) ;  /* 0x0000005000007945 */ /* 0x000fe20003800000 */
[C---:B------:R-:W-:Y:S02]  /*e250*/  IADD3 R4, R135.reuse, 0x700, RZ ;  /* 0x0000070087047810 */ /* 0x040fe40007ffe0ff */
[----:B--2---:R-:W-:Y:S01]  /*e260*/  IADD3 R86, R135, 0x780, RZ ;  /* 0x0000078087567810 */ /* 0x004fe20007ffe0ff */
[----:B------:R-:W-:Y:S06]  /*e270*/  @!P5 BRA `(.L_x_860) ;  /* 0x000000000004d947 */ /* 0x000fec0003800000 */
[----:B0-----:R2:W-:Y:S02]  /*e280*/  REDG.E.ADD.F32.FTZ.RN.STRONG.GPU desc[UR20][R2.64+-0x2600], R7 ;  /* 0xffda0007020079a6 */ /* 0x0015e4000c10f394 */
.L_x_860:
[----:B------:R-:W-:Y:S05]  /*e290*/  BSYNC B0 ;  /* 0x0000000000007941 */ /* 0x000fea0003800000 */
.L_x_859:
        /* <DEDUP_REMOVED lines=17> */
.L_x_862:
[----:B------:R-:W-:Y:S05]  /*e3b0*/  BSYNC B0 ;  /* 0x0000000000007941 */ /* 0x000fea0003800000 */
.L_x_861:
[----:B0-2---:R0:W2:Y:S01]  /*e3c0*/  LDS R7, [R106+0x3f00] ;  /* 0x003f00006a077984 */ /* 0x0050a20000000800 */
[----:B------:R-:W-:Y:S01]  /*e3d0*/  BSSY B0, `(.L_x_863) ;  /* 0x0000006000007945 */ /* 0x000fe20003800000 */
[----:B------:R-:W-:Y:S02]  /*e3e0*/  IADD3 R86, R135, 0x900, RZ ;  /* 0x0000090087567810 */ /* 0x000fe40007ffe0ff */
[----:B------:R-:W-:Y:S02]  /*e3f0*/  LEA.HI.SX32 R85, R4, R135, 0x1b ;  /* 0x0000008704557211 */ /* 0x000fe400078fdaff */
[----:B-1----:R-:W-:Y:S01]  /*e400*/  LEA R136, R107, R130, 0x2 ;  /* 0x000000826b887211 */ /* 0x002fe200078e10ff */
[----:B------:R-:W-:Y:S06]  /*e410*/  @!P1 BRA `(.L_x_864) ;  /* 0x0000000000049947 */ /* 0x000fec0003800000 */
[----:B--2---:R1:W-:Y:S02]  /*e420*/  REDG.E.ADD.F32.FTZ.RN.STRONG.GPU desc[UR20][R2.64+-0x2200], R7 ;  /* 0xffde0007020079a6 */ /* 0x0043e4000c10f394 */
.L_x_864:
[----:B------:R-:W-:Y:S05]  /*e430*/  BSYNC B0 ;  /* 0x0000000000007941 */ /* 0x000fea0003800000 */
.L_x_863:
[----:B-12---:R1:W2:Y:S01]  /*e440*/  LDS R7, [R136+0x4100] ;  /* 0x0041000088077984 */ /* 0x0062a20000000800 */
[----:B------:R-:W-:Y:S01]  /*e450*/  BSSY B0, `(.L_x_865) ;  /* 0x0000006000007945 */ /* 0x000fe20003800000 */
[----:B------:R-:W-:Y:S02]  /*e460*/  LEA.HI.SX32 R107, R86, R135, 0x1b ;  /* 0x00000087566b7211 */ /* 0x000fe400078fdaff */
[----:B------:R-:W-:Y:S02]  /*e470*/  IADD3 R4, R135, 0x980, RZ ;  /* 0x0000098087047810 */ /* 0x000fe40007ffe0ff */
[----:B------:R-:W-:Y:S01]  /*e480*/  LEA R86, R85, R130, 0x2 ;  /* 0x0000008255567211 */ /* 0x000fe200078e10ff */
[----:B------:R-:W-:Y:S06]  /*e490*/  @!P2 BRA `(.L_x_866) ;  /* 0x000000000004a947 */ /* 0x000fec0003800000 */
[----:B--2---:R3:W-:Y:S02]  /*e4a0*/  REDG.E.ADD.F32.FTZ.RN.STRONG.GPU desc[UR20][R2.64+-0x2000], R7 ;  /* 0xffe00007020079a6 */ /* 0x0047e4000c10f394 */
.L_x_866:
[----:B------:R-:W-:Y:S05]  /*e4b0*/  BSYNC B0 ;  /* 0x0000000000007941 */ /* 0x000fea0003800000 */
.L_x_865:
[----:B--23--:R2:W3:Y:S01]  /*e4c0*/  LDS R7, [R86+0x4300] ;  /* 0x0043000056077984 */ /* 0x00c4e20000000800 */
[----:B------:R-:W-:Y:S01]  /*e4d0*/  BSSY B0, `(.L_x_867) ;  /* 0x0000005000007945 */ /* 0x000fe20003800000 */
[----:B------:R-:W-:Y:S02]  /*e4e0*/  LEA.HI.SX32 R85, R4, R135, 0x1b ;  /* 0x0000008704557211 */ /* 0x000fe400078fdaff */
[----:B------:R-:W-:Y:S01]  /*e4f0*/  LEA R107, R107, R130, 0x2 ;  /* 0x000000826b6b7211 */ /* 0x000fe200078e10ff */
[----:B------:R-:W-:Y:S06]  /*e500*/  @!P3 BRA `(.L_x_868) ;  /* 0x000000000004b947 */ /* 0x000fec0003800000 */
[----:B---3--:R3:W-:Y:S02]  /*e510*/  REDG.E.ADD.F32.FTZ.RN.STRONG.GPU desc[UR20][R2.64+-0x1e00], R7 ;  /* 0xffe20007020079a6 */ /* 0x0087e4000c10f394 */
.L_x_868:
[----:B------:R-:W-:Y:S05]  /*e520*/  BSYNC B0 ;  /* 0x0000000000007941 */ /* 0x000fea0003800000 */
.L_x_867:
[----:B---3--:R3:W0:Y:S01]  /*e530*/  LDS R7, [R107+0x4500] ;  /* 0x004500006b077984 */ /* 0x0086220000000800 */
[----:B------:R-:W-:Y:S01]  /*e540*/  BSSY B0, `(.L_x_869) ;  /* 0x0000004000007945 */ /* 0x000fe20003800000 */
[----:B------:R-:W-:-:S03]  /*e550*/  LEA R85, R85, R130, 0x2 ;  /* 0x0000008255557211 */ /* 0x000fc600078e10ff */
[----:B------:R-:W-:Y:S05]  /*e560*/  @!P4 BRA `(.L_x_870) ;  /* 0x000000000004c947 */ /* 0x000fea0003800000 */
[----:B0-----:R0:W-:Y:S02]  /*e570*/  REDG.E.ADD.F32.FTZ.RN.STRONG.GPU desc[UR20][R2.64+-0x1c00], R7 ;  /* 0xffe40007020079a6 */ /* 0x0011e4000c10f394 */
.L_x_870:
[----:B------:R-:W-:Y:S05]  /*e580*/  BSYNC B0 ;  /* 0x0000000000007941 */ /* 0x000fea0003800000 */
.L_x_869:
[----:B0-----:R0:W0:Y:S01]  /*e590*/  LDS R7, [R85+0x4700] ;  /* 0x0047000055077984 */ /* 0x0010220000000800 */
[----:B------:R-:W-:Y:S01]  /*e5a0*/  BSSY B0, `(.L_x_871) ;  /* 0x0000005000007945 */ /* 0x000fe20003800000 */
[C---:B------:R-:W-:Y:S02]  /*e5b0*/  IADD3 R4, R135.reuse, 0xa00, RZ ;  /* 0x00000a0087047810 */ /* 0x040fe40007ffe0ff */
[----:B--2---:R-:W-:Y:S01]  /*e5c0*/  IADD3 R86, R135, 0xa80, RZ ;  /* 0x00000a8087567810 */ /* 0x004fe20007ffe0ff */
[----:B------:R-:W-:Y:S06]  /*e5d0*/  @!P5 BRA `(.L_x_872) ;  /* 0x000000000004d947 */ /* 0x000fec0003800000 */
[----:B0-----:R2:W-:Y:S02]  /*e5e0*/  REDG.E.ADD.F32.FTZ.RN.STRONG.GPU desc[UR20][R2.64+-0x1a00], R7 ;  /* 0xffe60007020079a6 */ /* 0x0015e4000c10f394 */
.L_x_872:
[----:B------:R-:W-:Y:S05]  /*e5f0*/  BSYNC B0 ;  /* 0x0000000000007941 */ /* 0x000fea0003800000 */
.L_x_871:
        /* <DEDUP_REMOVED lines=17> */
.L_x_874:
[----:B------:R-:W-:Y:S05]  /*e710*/  BSYNC B0 ;  /* 0x0000000000007941 */ /* 0x000fea0003800000 */
.L_x_873:
[----:B0-2---:R0:W2:Y:S01]  /*e720*/  LDS R7, [R106+0x4b00] ;  /* 0x004b00006a077984 */ /* 0x0050a20000000800 */
[----:B------:R-:W-:Y:S01]  /*e730*/  BSSY B0, `(.L_x_875) ;  /* 0x0000006000007945 */ /* 0x000fe20003800000 */
[----:B------:R-:W-:Y:S02]  /*e740*/  IADD3 R86, R135, 0xc00, RZ ;  /* 0x00000c0087567810 */ /* 0x000fe40007ffe0ff */
[----:B------:R-:W-:Y:S02]  /*e750*/  LEA.HI.SX32 R85, R4, R135, 0x1b ;  /* 0x0000008704557211 */ /* 0x000fe400078fdaff */
[----:B-1----:R-:W-:Y:S01]  /*e760*/  LEA R136, R107, R130, 0x2 ;  /* 0x000000826b887211 */ /* 0x002fe200078e10ff */
[----:B------:R-:W-:Y:S06]  /*e770*/  @!P1 BRA `(.L_x_876) ;  /* 0x0000000000049947 */ /* 0x000fec0003800000 */
[----:B--2---:R1:W-:Y:S02]  /*e780*/  REDG.E.ADD.F32.FTZ.RN.STRONG.GPU desc[UR20][R2.64+-0x1600], R7 ;  /* 0xffea0007020079a6 */ /* 0x0043e4000c10f394 */
.L_x_876:
[----:B------:R-:W-:Y:S05]  /*e790*/  BSYNC B0 ;  /* 0x0000000000007941 */ /* 0x000fea0003800000 */
.L_x_875:
[----:B-12---:R1:W2:Y:S01]  /*e7a0*/  LDS R7, [R136+0x4d00] ;  /* 0x004d000088077984 */ /* 0x0062a20000000800 */
[----:B------:R-:W-:Y:S01]  /*e7b0*/  BSSY B0, `(.L_x_877) ;  /* 0x0000006000007945 */ /* 0x000fe20003800000 */
[----:B------:R-:W-:Y:S02]  /*e7c0*/  LEA.HI.SX32 R107, R86, R135, 0x1b ;  /* 0x00000087566b7211 */ /* 0x000fe400078fdaff */
[----:B------:R-:W-:Y:S02]  /*e7d0*/  IADD3 R4, R135, 0xc80, RZ ;  /* 0x00000c8087047810 */ /* 0x000fe40007ffe0ff */
[----:B------:R-:W-:Y:S01]  /*e7e0*/  LEA R86, R85, R130, 0x2 ;  /* 0x0000008255567211 */ /* 0x000fe200078e10ff */
[----:B------:R-:W-:Y:S06]  /*e7f0*/  @!P2 BRA `(.L_x_878) ;  /* 0x000000000004a947 */ /* 0x000fec0003800000 */
[----:B--2---:R3:W-:Y:S02]  /*e800*/  REDG.E.ADD.F32.FTZ.RN.STRONG.GPU desc[UR20][R2.64+-0x1400], R7 ;  /* 0xffec0007020079a6 */ /* 0x0047e4000c10f394 */
.L_x_878:
[----:B------:R-:W-:Y:S05]  /*e810*/  BSYNC B0 ;  /* 0x0000000000007941 */ /* 0x000fea0003800000 */
.L_x_877:
[----:B--23--:R2:W3:Y:S01]  /*e820*/  LDS R7, [R86+0x4f00] ;  /* 0x004f000056077984 */ /* 0x00c4e20000000800 */
[----:B------:R-:W-:Y:S01]  /*e830*/  BSSY B0, `(.L_x_879) ;  /* 0x0000005000007945 */ /* 0x000fe20003800000 */
[----:B------:R-:W-:Y:S02]  /*e840*/  LEA.HI.SX32 R85, R4, R135, 0x1b ;  /* 0x0000008704557211 */ /* 0x000fe400078fdaff */
[----:B------:R-:W-:Y:S01]  /*e850*/  LEA R107, R107, R130, 0x2 ;  /* 0x000000826b6b7211 */ /* 0x000fe200078e10ff */
[----:B------:R-:W-:Y:S06]  /*e860*/  @!P3 BRA `(.L_x_880) ;  /* 0x000000000004b947 */ /* 0x000fec0003800000 */
[----:B---3--:R3:W-:Y:S02]  /*e870*/  REDG.E.ADD.F32.FTZ.RN.STRONG.GPU desc[UR20][R2.64+-0x1200], R7 ;  /* 0xffee0007020079a6 */ /* 0x0087e4000c10f394 */
.L_x_880:
[----:B------:R-:W-:Y:S05]  /*e880*/  BSYNC B0 ;  /* 0x0000000000007941 */ /* 0x000fea0003800000 */
.L_x_879:
[----:B---3--:R3:W0:Y:S01]  /*e890*/  LDS R7, [R107+0x5100] ;  /* 0x005100006b077984 */ /* 0x0086220000000800 */
[----:B------:R-:W-:Y:S01]  /*e8a0*/  BSSY B0, `(.L_x_881) ;  /* 0x0000004000007945 */ /* 0x000fe20003800000 */
[----:B------:R-:W-:-:S03]  /*e8b0*/  LEA R85, R85, R130, 0x2 ;  /* 0x0000008255557211 */ /* 0x000fc600078e10ff */
[----:B------:R-:W-:Y:S05]  /*e8c0*/  @!P4 BRA `(.L_x_882) ;  /* 0x000000000004c947 */ /* 0x000fea0003800000 */
[----:B0-----:R0:W-:Y:S02]  /*e8d0*/  REDG.E.ADD.F32.FTZ.RN.STRONG.GPU desc[UR20][R2.64+-0x1000], R7 ;  /* 0xfff00007020079a6 */ /* 0x0011e4000c10f394 */
.L_x_882:
[----:B------:R-:W-:Y:S05]  /*e8e0*/  BSYNC B0 ;  /* 0x0000000000007941 */ /* 0x000fea0003800000 */
.L_x_881:
[----:B0-----:R0:W0:Y:S01]  /*e8f0*/  LDS R7, [R85+0x5300] ;  /* 0x0053000055077984 */ /* 0x0010220000000800 */
[----:B------:R-:W-:Y:S01]  /*e900*/  BSSY B0, `(.L_x_883) ;  /* 0x0000005000007945 */ /* 0x000fe20003800000 */
[C---:B------:R-:W-:Y:S02]  /*e910*/  IADD3 R4, R135.reuse, 0xd00, RZ ;  /* 0x00000d0087047810 */ /* 0x040fe40007ffe0ff */
[----:B--2---:R-:W-:Y:S01]  /*e920*/  IADD3 R86, R135, 0xd80, RZ ;  /* 0x00000d8087567810 */ /* 0x004fe20007ffe0ff */
[----:B------:R-:W-:Y:S06]  /*e930*/  @!P5 BRA `(.L_x_884) ;  /* 0x000000000004d947 */ /* 0x000fec0003800000 */
[----:B0-----:R2:W-:Y:S02]  /*e940*/  REDG.E.ADD.F32.FTZ.RN.STRONG.GPU desc[UR20][R2.64+-0xe00], R7 ;  /* 0xfff20007020079a6 */ /* 0x0015e4000c10f394 */
.L_x_884:
[----:B------:R-:W-:Y:S05]  /*e950*/  BSYNC B0 ;  /* 0x0000000000007941 */ /* 0x000fea0003800000 */
.L_x_883:
[-C--:B0-2---:R-:W-:Y:S01]  /*e960*/  LEA.HI.SX32 R7, R4, R135.reuse, 0x1b ;  /* 0x0000008704077211 */ /* 0x085fe200078fdaff */
[----:B------:R-:W-:Y:S01]  /*e970*/  BSSY B0, `(.L_x_885) ;  /* 0x0000010000007945 */ /* 0x000fe20003800000 */
[----:B------:R-:W-:Y:S02]  /*e980*/  ISETP.GE.AND P6, PT, R6, 0xd01, PT ;  /* 0x00000d010600780c */ /* 0x000fe40003fc6270 */
[----:B------:R-:W-:Y:S02]  /*e990*/  LEA R7, R7, R130, 0x2 ;  /* 0x0000008207077211 */ /* 0x000fe400078e10ff */
[C---:B------:R-:W-:Y:S02]  /*e9a0*/  IADD3 R106, R135.reuse, 0xe00, RZ ;  /* 0x00000e00876a7810 */ /* 0x040fe40007ffe0ff */
[----:B------:R-:W-:Y:S02]  /*e9b0*/  LEA.HI.SX32 R85, R86, R135, 0x1b ;  /* 0x0000008756557211 */ /* 0x000fe400078fdaff */
[----:B------:R-:W0:Y:S01]  /*e9c0*/  LDS R7, [R7+0x5500] ;  /* 0x0055000007077984 */ /* 0x000e220000000800 */
[----:B------:R-:W-:-:S02]  /*e9d0*/  IADD3 R4, R135, 0xe80, RZ ;  /* 0x00000e8087047810 */ /* 0x000fc40007ffe0ff */
[----:B---3--:R-:W-:Y:S02]  /*e9e0*/  LEA.HI.SX32 R107, R106, R135, 0x1b ;  /* 0x000000876a6b7211 */ /* 0x008fe400078fdaff */
        /* <DEDUP_REMOVED lines=8> */
.L_x_886:
[----:B------:R-:W-:Y:S05]  /*ea70*/  BSYNC B0 ;  /* 0x0000000000007941 */ /* 0x000fea0003800000 */
.L_x_885:
[----:B0-2---:R0:W2:Y:S01]  /*ea80*/  LDS R7, [R86+0x5700] ;  /* 0x0057000056077984 */ /* 0x0050a20000000800 */
[----:B------:R-:W-:Y:S01]  /*ea90*/  BSSY B0, `(.L_x_887) ;  /* 0x0000006000007945 */ /* 0x000fe20003800000 */
[----:B------:R-:W-:Y:S02]  /*eaa0*/  IADD3 R6, R135, 0xf00, RZ ;  /* 0x00000f0087067810 */ /* 0x000fe40007ffe0ff */
[----:B------:R-:W-:Y:S02]  /*eab0*/  LEA.HI.SX32 R85, R4, R135, 0x1b ;  /* 0x0000008704557211 */ /* 0x000fe400078fdaff */
[----:B------:R-:W-:Y:S01]  /*eac0*/  LEA R106, R107, R130, 0x2 ;  /* 0x000000826b6a7211 */ /* 0x000fe200078e10ff */
[----:B------:R-:W-:Y:S06]  /*ead0*/  @!P1 BRA `(.L_x_888) ;  /* 0x0000000000049947 */ /* 0x000fec0003800000 */
[----:B--2---:R3:W-:Y:S02]  /*eae0*/  REDG.E.ADD.F32.FTZ.RN.STRONG.GPU desc[UR20][R2.64+-0xa00], R7 ;  /* 0xfff60007020079a6 */ /* 0x0047e4000c10f394 */
.L_x_888:
[----:B------:R-:W-:Y:S05]  /*eaf0*/  BSYNC B0 ;  /* 0x0000000000007941 */ /* 0x000fea0003800000 */
.L_x_887:
[----:B--23--:R2:W3:Y:S01]  /*eb00*/  LDS R7, [R106+0x5900] ;  /* 0x005900006a077984 */ /* 0x00c4e20000000800 */
[----:B------:R-:W-:Y:S01]  /*eb10*/  BSSY B0, `(.L_x_889) ;  /* 0x0000006000007945 */ /* 0x000fe20003800000 */
[----:B------:R-:W-:Y:S02]  /*eb20*/  LEA.HI.SX32 R107, R6, R135, 0x1b ;  /* 0x00000087066b7211 */ /* 0x000fe400078fdaff */
[----:B------:R-:W-:Y:S02]  /*eb30*/  IADD3 R4, R135, 0xf80, RZ ;  /* 0x00000f8087047810 */ /* 0x000fe40007ffe0ff */
[----:B------:R-:W-:Y:S01]  /*eb40*/  LEA R6, R85, R130, 0x2 ;  /* 0x0000008255067211 */ /* 0x000fe200078e10ff */
[----:B------:R-:W-:Y:S06]  /*eb50*/  @!P2 BRA `(.L_x_890) ;  /* 0x000000000004a947 */ /* 0x000fec0003800000 */
[----:B---3--:R3:W-:Y:S02]  /*eb60*/  REDG.E.ADD.F32.FTZ.RN.STRONG.GPU desc[UR20][R2.64+-0x800], R7 ;  /* 0xfff80007020079a6 */ /* 0x0087e4000c10f394 */
.L_x_890:
[----:B------:R-:W-:Y:S05]  /*eb70*/  BSYNC B0 ;  /* 0x0000000000007941 */ /* 0x000fea0003800000 */
.L_x_889:
[----:B---3--:R3:W0:Y:S01]  /*eb80*/  LDS R7, [R6+0x5b00] ;  /* 0x005b000006077984 */ /* 0x0086220000000800 */
[----:B------:R-:W-:Y:S01]  /*eb90*/  BSSY B0, `(.L_x_891) ;  /* 0x0000006000007945 */ /* 0x000fe20003800000 */
[----:B------:R-:W-:Y:S01]  /*eba0*/  LEA.HI.SX32 R85, R4, R135, 0x1b ;  /* 0x0000008704557211 */ /* 0x000fe200078fdaff */
[----:B------:R-:W-:Y:S01]  /*ebb0*/  FMUL.FTZ R192, R231, R192 ;  /* 0x000000c0e7c07220 */ /* 0x000fe20000410000 */
[----:B------:R-:W-:Y:S01]  /*ebc0*/  LEA R107, R107, R130, 0x2 ;  /* 0x000000826b6b7211 */ /* 0x000fe200078e10ff */
[----:B------:R-:W-:Y:S06]  /*ebd0*/  @!P3 BRA `(.L_x_892) ;  /* 0x000000000004b947 */ /* 0x000fec0003800000 */
[----:B0-----:R0:W-:Y:S02]  /*ebe0*/  REDG.E.ADD.F32.FTZ.RN.STRONG.GPU desc[UR20][R2.64+-0x600], R7 ;  /* 0xfffa0007020079a6 */ /* 0x0011e4000c10f394 */
.L_x_892:
[----:B------:R-:W-:Y:S05]  /*ebf0*/  BSYNC B0 ;  /* 0x0000000000007941 */ /* 0x000fea0003800000 */
.L_x_891:
[----:B0-----:R0:W0:Y:S01]  /*ec00*/  LDS R7, [R107+0x5d00] ;  /* 0x005d00006b077984 */ /* 0x0010220000000800 */
[----:B------:R-:W-:Y:S01]  /*ec10*/  BSSY B0, `(.L_x_893) ;  /* 0x0000005000007945 */ /* 0x000fe20003800000 */
[----:B------:R-:W-:Y:S01]  /*ec20*/  LEA R85, R85, R130, 0x2 ;  /* 0x0000008255557211 */ /* 0x000fe200078e10ff */
[----:B------:R-:W-:Y:S02]  /*ec30*/  FFMA.FTZ R192, R201, R78, R192 ;  /* 0x0000004ec9c07223 */ /* 0x000fe400000100c0 */
[----:B------:R-:W-:Y:S05]  /*ec40*/  @!P4 BRA `(.L_x_894) ;  /* 0x000000000004c947 */ /* 0x000fea0003800000 */
[----:B0-----:R0:W-:Y:S02]  /*ec50*/  REDG.E.ADD.F32.FTZ.RN.STRONG.GPU desc[UR20][R2.64+-0x400], R7 ;  /* 0xfffc0007020079a6 */ /* 0x0011e4000c10f394 */
.L_x_894:
[----:B------:R-:W-:Y:S05]  /*ec60*/  BSYNC B0 ;  /* 0x0000000000007941 */ /* 0x000fea0003800000 */
.L_x_893:
[----:B------:R-:W-:Y:S01]  /*ec70*/  FADD.FTZ R4, R5, R192 ;  /* 0x000000c005047221 */ /* 0x000fe20000010000 */
[----:B------:R-:W-:Y:S01]  /*ec80*/  BSSY B0, `(.L_x_895) ;  /* 0x0000004000007945 */ /* 0x000fe20003800000 */
[----:B------:R0:W0:Y:S03]  /*ec90*/  LDS R5, [R85+0x5f00] ;  /* 0x005f000055057984 */ /* 0x0000260000000800 */
[----:B------:R-:W-:Y:S05]  /*eca0*/  @!P5 BRA `(.L_x_896) ;  /* 0x000000000004d947 */ /* 0x000fea0003800000 */
[----:B0-----:R0:W-:Y:S02]  /*ecb0*/  REDG.E.ADD.F32.FTZ.RN.STRONG.GPU desc[UR20][R2.64+-0x200], R5 ;  /* 0xfffe0005020079a6 */ /* 0x0011e4000c10f394 */
.L_x_896:
[----:B------:R-:W-:Y:S05]  /*ecc0*/  BSYNC B0 ;  /* 0x0000000000007941 */ /* 0x000fea0003800000 */
.L_x_895:
[----:B--2---:R-:W2:Y:S01]  /*ecd0*/  LDL R106, [R1+0x60] ;  /* 0x00006000016a7983 */ /* 0x004ea20000100800 */
[----:B------:R-:W-:Y:S01]  /*ece0*/  ISETP.GT.AND P1, PT, R134, 0x1e, PT ;  /* 0x0000001e8600780c */ /* 0x000fe20003f24270 */
[----:B------:R-:W-:Y:S01]  /*ecf0*/  FMUL.FTZ R58, R231, R58 ;  /* 0x0000003ae73a7220 */ /* 0x000fe20000410000 */
[----:B0-----:R-:W-:Y:S01]  /*ed00*/  MOV R5, R83 ;  /* 0x0000005300057202 */ /* 0x001fe20000000f00 */
[----:B------:R-:W0:Y:S01]  /*ed10*/  SHFL.DOWN PT, R2, R83, 0x1, 0x1f ;  /* 0x08201f0053027f89 */ /* 0x000e2200000e0000 */
[----:B---3--:R-:W-:Y:S01]  /*ed20*/  MOV R6, R77 ;  /* 0x0000004d00067202 */ /* 0x008fe20000000f00 */
[----:B------:R-:W-:Y:S01]  /*ed30*/  FFMA.FTZ R56, R201, R56, R58 ;  /* 0x00000038c9387223 */ /* 0x000fe2000001003a */
[----:B------:R-:W-:Y:S01]  /*ed40*/  MOV R7, R161 ;  /* 0x000000a100077202 */ /* 0x000fe20000000f00 */
[----:B------:R-:W3:Y:S01]  /*ed50*/  SHFL.DOWN PT, R85, R77, 0x1, 0x1f ;  /* 0x08201f004d557f89 */ /* 0x000ee200000e0000 */
[----:B------:R-:W-:Y:S01]  /*ed60*/  FMUL.FTZ R202, R202, R55 ;  /* 0x00000037caca7220 */ /* 0x000fe20000410000 */
[----:B------:R-:W-:Y:S01]  /*ed70*/  FFMA.FTZ R23, R23, R191, R56 ;  /* 0x000000bf17177223 */ /* 0x000fe20000010038 */
[----:B------:R-:W-:Y:S01]  /*ed80*/  FMUL.FTZ R14, R207, R14 ;  /* 0x0000000ecf0e7220 */ /* 0x000fe20000410000 */
[----:B------:R-:W5:Y:S01]  /*ed90*/  SHFL.DOWN PT, R86, R161, 0x1, 0x1f ;  /* 0x08201f00a1567f89 */ /* 0x000f6200000e0000 */
[----:B------:R-:W-:Y:S01]  /*eda0*/  FFMA.FTZ R81, R81, R52, R202 ;  /* 0x0000003451517223 */ /* 0x000fe200000100ca */
[----:B------:R-:W-:Y:S01]  /*edb0*/  FADD.FTZ R102, R23, R102 ;  /* 0x0000006617667221 */ /* 0x000fe20000010000 */
[----:B------:R-:W-:Y:S01]  /*edc0*/  FADD.FTZ R109, R13, R109 ;  /* 0x0000006d0d6d7221 */ /* 0x000fe20000010000 */
[----:B------:R-:W1:Y:S01]  /*edd0*/  SHFL.DOWN PT, R3, R4, 0x1, 0x1f ;  /* 0x08201f0004037f89 */ /* 0x000e6200000e0000 */
[----:B------:R-:W-:Y:S01]  /*ede0*/  FFMA.FTZ R24, R24, R65, R81 ;  /* 0x0000004118187223 */ /* 0x000fe20000010051 */
[----:B------:R-:W-:Y:S01]  /*edf0*/  FFMA.FTZ R227, R227, R62, R14 ;  /* 0x0000003ee3e37223 */ /* 0x000fe2000001000e */
[----:B------:R-:W-:Y:S01]  /*ee00*/  ISETP.NE.AND P2, PT, R134, RZ, PT ;  /* 0x000000ff8600720c */ /* 0x000fe20003f45270 */
[----:B------:R-:W-:Y:S01]  /*ee10*/  FMUL.FTZ R50, R203, R50 ;  /* 0x00000032cb327220 */ /* 0x000fe20000410000 */
[----:B------:R-:W-:Y:S01]  /*ee20*/  FADD.FTZ R101, R24, R101 ;  /* 0x0000006518657221 */ /* 0x000fe20000010000 */
[----:B------:R-:W-:Y:S01]  /*ee30*/  ISETP.NE.AND P3, PT, R135, RZ, PT ;  /* 0x000000ff8700720c */ /* 0x000fe20003f65270 */
[----:B------:R-:W-:Y:S01]  /*ee40*/  FMUL.FTZ R204, R204, R53 ;  /* 0x00000035cccc7220 */ /* 0x000fe20000410000 */
[----:B------:R-:W-:Y:S01]  /*ee50*/  FMUL.FTZ R49, R206, R49 ;  /* 0x00000031ce317220 */ /* 0x000fe20000410000 */
[----:B------:R-:W-:Y:S01]  /*ee60*/  FMUL.FTZ R209, R209, R60 ;  /* 0x0000003cd1d17220 */ /* 0x000fe20000410000 */
[----:B------:R-:W-:Y:S01]  /*ee70*/  FMUL.FTZ R208, R208, R59 ;  /* 0x0000003bd0d07220 */ /* 0x000fe20000410000 */
[----:B------:R-:W-:Y:S01]  /*ee80*/  FMUL.FTZ R64, R211, R64 ;  /* 0x00000040d3407220 */ /* 0x000fe20000410000 */
[----:B0-----:R-:W-:Y:S01]  /*ee90*/  @!P1 FADD.FTZ R5, R5, R2 ;  /* 0x0000000205059221 */ /* 0x001fe20000010000 */
[----:B------:R-:W-:Y:S01]  /*eea0*/  FMUL.FTZ R210, R210, R15 ;  /* 0x0000000fd2d27220 */ /* 0x000fe20000410000 */
[----:B------:R-:W-:Y:S01]  /*eeb0*/  FMUL.FTZ R61, R212, R61 ;  /* 0x0000003dd43d7220 */ /* 0x000fe20000410000 */
[----:B------:R-:W-:Y:S01]  /*eec0*/  FMUL.FTZ R213, R213, R12 ;  /* 0x0000000cd5d57220 */ /* 0x000fe20000410000 */
[----:B---3--:R-:W-:Y:S01]  /*eed0*/  @!P1 FADD.FTZ R6, R6, R85 ;  /* 0x0000005506069221 */ /* 0x008fe20000010000 */
[----:B------:R-:W0:Y:S01]  /*eee0*/  SHFL.DOWN PT, R2, R5, 0x2, 0x1f ;  /* 0x08401f0005027f89 */ /* 0x000e2200000e0000 */
[----:B------:R-:W-:Y:S01]  /*eef0*/  FMUL.FTZ R67, R214, R67 ;  /* 0x00000043d6437220 */ /* 0x000fe20000410000 */
[----:B------:R-:W-:Y:S01]  /*ef00*/  FMUL.FTZ R72, R215, R72 ;  /* 0x00000048d7487220 */ /* 0x000fe20000410000 */
[----:B-----5:R-:W-:Y:S01]  /*ef10*/  @!P1 FADD.FTZ R7, R7, R86 ;  /* 0x0000005607079221 */ /* 0x020fe20000010000 */
[----:B------:R-:W3:Y:S01]  /*ef20*/  SHFL.DOWN PT, R77, R6, 0x2, 0x1f ;  /* 0x08401f00064d7f89 */ /* 0x000ee200000e0000 */
[----:B------:R-:W-:Y:S01]  /*ef30*/  FMUL.FTZ R69, R122, R69 ;  /* 0x000000457a457220 */ /* 0x000fe20000410000 */
[----:B------:R-:W-:Y:S01]  /*ef40*/  FMUL.FTZ R74, R123, R74 ;  /* 0x0000004a7b4a7220 */ /* 0x000fe20000410000 */
[----:B-1----:R-:W-:Y:S01]  /*ef50*/  @!P1 FADD.FTZ R4, R3, R4 ;  /* 0x0000000403049221 */ /* 0x002fe20000010000 */
[----:B------:R-:W1:Y:S01]  /*ef60*/  SHFL.DOWN PT, R86, R7, 0x2, 0x1f ;  /* 0x08401f0007567f89 */ /* 0x000e6200000e0000 */
[----:B------:R-:W-:Y:S01]  /*ef70*/  ISETP.GT.AND P1, PT, R134, 0x1d, PT ;  /* 0x0000001d8600780c */ /* 0x000fe20003f24270 */
[----:B------:R-:W-:Y:S01]  /*ef80*/  FFMA.FTZ R48, R229, R48, R50 ;  /* 0x00000030e5307223 */ /* 0x000fe20000010032 */
[----:B------:R-:W-:Y:S01]  /*ef90*/  FFMA.FTZ R75, R75, R46, R204 ;  /* 0x0000002e4b4b7223 */ /* 0x000fe200000100cc */
[----:B------:R-:W5:Y:S01]  /*efa0*/  SHFL.DOWN PT, R3, R4, 0x2, 0x1f ;  /* 0x08401f0004037f89 */ /* 0x000f6200000e0000 */
        /* <DEDUP_REMOVED lines=15> */
[----:B---3--:R-:W-:Y:S01]  /*f0a0*/  @!P1 FADD.FTZ R6, R6, R77 ;  /* 0x0000004d06069221 */ /* 0x008fe20000010000 */
[----:B------:R-:W0:Y:S01]  /*f0b0*/  SHFL.DOWN PT, R2, R5, 0x4, 0x1f ;  /* 0x08801f0005027f89 */ /* 0x000e2200000e0000 */
[----:B------:R-:W-:Y:S01]  /*f0c0*/  FFMA.FTZ R30, R30, R181, R227 ;  /* 0x000000b51e1e7223 */ /* 0x000fe200000100e3 */
[----:B------:R-:W-:Y:S01]  /*f0d0*/  FFMA.FTZ R31, R31, R179, R226 ;  /* 0x000000b31f1f7223 */ /* 0x000fe200000100e2 */
[----:B-1----:R-:W-:Y:S01]  /*f0e0*/  @!P1 FADD.FTZ R7, R7, R86 ;  /* 0x0000005607079221 */ /* 0x002fe20000010000 */
[----:B------:R-:W1:Y:S01]  /*f0f0*/  SHFL.DOWN PT, R77, R6, 0x4, 0x1f ;  /* 0x08801f00064d7f89 */ /* 0x000e6200000e0000 */
[----:B------:R-:W-:Y:S01]  /*f100*/  FFMA.FTZ R32, R32, R177, R225 ;  /* 0x000000b120207223 */ /* 0x000fe200000100e1 */
[----:B------:R-:W-:Y:S01]  /*f110*/  FFMA.FTZ R11, R37, R11, R64 ;  /* 0x0000000b250b7223 */ /* 0x000fe20000010040 */
[----:B-----5:R-:W-:Y:S01]  /*f120*/  @!P1 FADD.FTZ R4, R4, R3 ;  /* 0x0000000304049221 */ /* 0x020fe20000010000 */
[----:B------:R-:W3:Y:S01]  /*f130*/  SHFL.DOWN PT, R58, R7, 0x4, 0x1f ;  /* 0x08801f00073a7f89 */ /* 0x000ee200000e0000 */
        /* <DEDUP_REMOVED lines=9> */
[----:B------:R-:W-:Y:S01]  /*f1d0*/  BSSY B0, `(.L_x_897) ;  /* 0x0000056000007945 */ /* 0x000fe20003800000 */
        /* <DEDUP_REMOVED lines=13> */
[----:B---3--:R-:W-:Y:S01]  /*f2b0*/  @!P1 FADD.FTZ R7, R7, R58 ;  /* 0x0000003a07079221 */ /* 0x008fe20000010000 */
[----:B------:R-:W1:Y:S01]  /*f2c0*/  SHFL.DOWN PT, R23, R6, 0x8, 0x1f ;  /* 0x09001f0006177f89 */ /* 0x000e6200000e0000 */
[----:B------:R-:W-:Y:S01]  /*f2d0*/  FADD.FTZ R195, R36, R195 ;  /* 0x000000c324c37221 */ /* 0x000fe20000010000 */
[----:B------:R-:W-:Y:S01]  /*f2e0*/  FADD.FTZ R96, R31, R96 ;  /* 0x000000601f607221 */ /* 0x000fe20000010000 */
[----:B-----5:R-:W-:Y:S01]  /*f2f0*/  @!P1 FADD.FTZ R4, R4, R3 ;  /* 0x0000000304049221 */ /* 0x020fe20000010000 */
[----:B------:R-:W3:Y:S01]  /*f300*/  SHFL.DOWN PT, R24, R7, 0x8, 0x1f ;  /* 0x09001f0007187f89 */ /* 0x000ee200000e0000 */
[----:B------:R-:W-:Y:S01]  /*f310*/  ISETP.GT.AND P1, PT, R134, 0x17, PT ;  /* 0x000000178600780c */ /* 0x000fe20003f24270 */
[----:B------:R-:W-:Y:S01]  /*f320*/  FADD.FTZ R196, R38, R196 ;  /* 0x000000c426c47221 */ /* 0x000fe20000010000 */
[----:B------:R-:W-:Y:S01]  /*f330*/  FADD.FTZ R95, R32, R95 ;  /* 0x0000005f205f7221 */ /* 0x000fe20000010000 */
[----:B------:R-:W5:Y:S01]  /*f340*/  SHFL.DOWN PT, R3, R4, 0x8, 0x1f ;  /* 0x09001f0004037f89 */ /* 0x000f6200000e0000 */
        /* <DEDUP_REMOVED lines=18> */
[----:B---3--:R-:W-:-:S02]  /*f470*/  @!P1 FADD.FTZ R7, R7, R24 ;  /* 0x0000001807079221 */ /* 0x008fc40000010000 */
[----:B------:R-:W1:Y:S01]  /*f480*/  SHFL.DOWN PT, R13, R6, 0x10, 0x1f ;  /* 0x0a001f00060d7f89 */ /* 0x000e6200000e0000 */
[----:B-----5:R-:W-:-:S03]  /*f490*/  @!P1 FADD.FTZ R4, R4, R3 ;  /* 0x0000000304049221 */ /* 0x020fc60000010000 */
[----:B------:R-:W3:Y:S01]  /*f4a0*/  SHFL.DOWN PT, R14, R7, 0x10, 0x1f ;  /* 0x0a001f00070e7f89 */ /* 0x000ee200000e0000 */
[----:B------:R-:W-:-:S03]  /*f4b0*/  ISETP.GT.AND P1, PT, R134, 0xf, PT ;  /* 0x0000000f8600780c */ /* 0x000fc60003f24270 */
[----:B------:R-:W5:Y:S10]  /*f4c0*/  SHFL.DOWN PT, R3, R4, 0x10, 0x1f ;  /* 0x0a001f0004037f89 */ /* 0x000f7400000e0000 */
[----:B0-----:R-:W-:Y:S01]  /*f4d0*/  @!P1 FADD.FTZ R5, R5, R2 ;  /* 0x0000000205059221 */ /* 0x001fe20000010000 */
[----:B-1----:R-:W-:Y:S01]  /*f4e0*/  @!P1 FADD.FTZ R6, R6, R13 ;  /* 0x0000000d06069221 */ /* 0x002fe20000010000 */
[----:B---3--:R-:W-:Y:S01]  /*f4f0*/  @!P1 FADD.FTZ R7, R7, R14 ;  /* 0x0000000e07079221 */ /* 0x008fe20000010000 */
[----:B-----5:R-:W-:-:S05]  /*f500*/  @!P1 FADD.FTZ R4, R4, R3 ;  /* 0x0000000304049221 */ /* 0x020fca0000010000 */
[----:B--2---:R0:W-:Y:S01]  /*f510*/  @!P2 STS.128 [R106+0x6310], R4 ;  /* 0x006310046a00a388 */ /* 0x0041e20000000c00 */
        /* <DEDUP_REMOVED lines=33> */
.L_x_898:
[----:B------:R-:W-:Y:S05]  /*f730*/  BSYNC B0 ;  /* 0x0000000000007941 */ /* 0x000fea0003800000 */
.L_x_897:
[----:B------:R-:W-:Y:S02]  /*f740*/  UIADD3 UR7, UR7, 0x1, URZ ;  /* 0x0000000107077890 */ /* 0x000fe4000fffe03f */
[----:B------:R-:W-:Y:S02]  /*f750*/  UIADD3 UR8, UP1, UR8, 0x1, URZ ;  /* 0x0000000108087890 */ /* 0x000fe4000ff3e03f */
[----:B------:R-:W-:Y:S02]  /*f760*/  UISETP.GE.AND UP0, UPT, UR7, UR52, UPT ;  /* 0x000000340700728c */ /* 0x000fe4000bf06270 */
[----:B------:R-:W-:-:S04]  /*f770*/  UIADD3.X UR9, URZ, UR9, URZ, UP1, !UPT ;  /* 0x000000093f097290 */ /* 0x000fc80008ffe43f */
[----:B------:R-:W-:-:S13]  /*f780*/  PLOP3.LUT P1, PT, PT, PT, UP0, 0x80, 0x0 ;  /* 0x000000000000781c */ /* 0x000fda0003f2f008 */
[----:B------:R-:W-:Y:S05]  /*f790*/  @!P1 BRA `(.L_x_899) ;  /* 0xffffff5c008c9947 */ /* 0x000fea000383ffff */
.L_x_804:
        /* <DEDUP_REMOVED lines=16> */
[----:B------:R-:W1:Y:S01]  /*f8a0*/  S2UR UR8, SR_CgaCtaId ;  /* 0x00000000000879c3 */ /* 0x000e620000008800 */
[----:B------:R-:W-:Y:S01]  /*f8b0*/  F2FP.BF16.F32.PACK_AB R234, R234, R235 ;  /* 0x000000ebeaea723e */ /* 0x000fe200000010ff */
[----:B------:R-:W-:-:S06]  /*f8c0*/  UMOV UR7, 0x400 ;  /* 0x0000040000077882 */ /* 0x000fcc0000000000 */
[----:B------:R-:W-:Y:S01]  /*f8d0*/  BAR.SYNC.DEFER_BLOCKING 0x0 ;  /* 0x0000000000007b1d */ /* 0x000fe20000010000 */
[----:B------:R-:W-:Y:S01]  /*f8e0*/  F2FP.BF16.F32.PACK_AB R200, R200, R233 ;  /* 0x000000e9c8c8723e */ /* 0x000fe200000010ff */
[----:B------:R-:W-:Y:S01]  /*f8f0*/  USHF.R.S32.HI UR24, URZ, 0x1f, UR11 ;  /* 0x0000001f3f187899 */ /* 0x000fe2000801140b */
[----:B------:R-:W-:Y:S01]  /*f900*/  F2FP.BF16.F32.PACK_AB R198, R198, R199 ;  /* 0x000000c7c6c6723e */ /* 0x000fe200000010ff */
[----:B------:R-:W-:Y:S01]  /*f910*/  ULEA UR19, UR16, 0xfffff800, 0xb ;  /* 0xfffff80010137891 */ /* 0x000fe2000f8e583f */
[----:B0-----:R-:W-:Y:S01]  /*f920*/  PRMT R0, R234, 0x7632, R0 ;  /* 0x00007632ea007816 */ /* 0x001fe20000000000 */
[----:B------:R-:W-:Y:S01]  /*f930*/  ULDC.64 UR28, c[0x0][0x388] ;  /* 0x0000e200001c7ab9 */ /* 0x000fe20000000a00 */
[----:B------:R-:W-:Y:S01]  /*f940*/  PRMT R2, R200, 0x7632, R2 ;  /* 0x00007632c8027816 */ /* 0x000fe20000000002 */
[----:B------:R-:W-:Y:S01]  /*f950*/  UIMAD UR18, UR24, UR28, URZ ;  /* 0x0000001c181272a4 */ /* 0x000fe2000f8e023f */
[----:B------:R-:W-:Y:S01]  /*f960*/  ISETP.NE.AND P6, PT, R135, RZ, PT ;  /* 0x000000ff8700720c */ /* 0x000fe20003fc5270 */
[----:B------:R-:W-:Y:S01]  /*f970*/  ULDC.64 UR26, c[0x0][0x3a8] ;  /* 0x0000ea00001a7ab9 */ /* 0x000fe20000000a00 */
[----:B------:R-:W-:Y:S01]  /*f980*/  F2FP.BF16.F32.PACK_AB R196, R196, R197 ;  /* 0x000000c5c4c4723e */ /* 0x000fe200000010ff */
[----:B------:R-:W-:Y:S01]  /*f990*/  USHF.R.S32.HI UR30, URZ, 0x1f, UR19 ;  /* 0x0000001f3f1e7899 */ /* 0x000fe20008011413 */
[----:B------:R-:W-:Y:S01]  /*f9a0*/  F2FP.BF16.F32.PACK_AB R194, R194, R195 ;  /* 0x000000c3c2c2723e */ /* 0x000fe200000010ff */
[----:B------:R-:W-:Y:S01]  /*f9b0*/  UIMAD UR24, UR24, UR26, URZ ;  /* 0x0000001a181872a4 */ /* 0x000fe2000f8e023f */
[----:B------:R-:W-:Y:S01]  /*f9c0*/  F2FP.BF16.F32.PACK_AB R109, R109, R193 ;  /* 0x000000c16d6d723e */ /* 0x000fe200000010ff */
[----:B------:R-:W-:Y:S01]  /*f9d0*/  UIMAD UR18, UR11, UR29, UR18 ;  /* 0x0000001d0b1272a4 */ /* 0x000fe2000f8e0212 */
[----:B------:R-:W-:Y:S01]  /*f9e0*/  F2FP.BF16.F32.PACK_AB R105, R105, R108 ;  /* 0x0000006c6969723e */ /* 0x000fe200000010ff */
[----:B------:R-:W-:Y:S01]  /*f9f0*/  USHF.R.S32.HI UR17, URZ, 0x1f, UR10 ;  /* 0x0000001f3f117899 */ /* 0x000fe2000801140a */
[----:B------:R-:W-:Y:S01]  /*fa00*/  F2FP.BF16.F32.PACK_AB R103, R103, R104 ;  /* 0x000000686767723e */ /* 0x000fe200000010ff */
[----:B------:R-:W-:Y:S01]  /*fa10*/  UIMAD UR24, UR11, UR27, UR24 ;  /* 0x0000001b0b1872a4 */ /* 0x000fe2000f8e0218 */
[----:B------:R-:W-:Y:S01]  /*fa20*/  PRMT R3, R198, 0x7632, R3 ;  /* 0x00007632c6037816 */ /* 0x000fe20000000003 */
[----:B-1----:R-:W-:Y:S01]  /*fa30*/  ULEA UR7, UR8, UR7, 0x18 ;  /* 0x0000000708077291 */ /* 0x002fe2000f8ec03f */
[----:B------:R-:W-:Y:S01]  /*fa40*/  PRMT R4, R194, 0x7632, R4 ;  /* 0x00007632c2047816 */ /* 0x000fe20000000004 */
[----:B------:R0:W-:Y:S01]  /*fa50*/  STS.U16 [R133+0x2], R0 ;  /* 0x0000020085007388 */ /* 0x0001e20000000400 */
[----:B------:R-:W-:Y:S01]  /*fa60*/  PRMT R5, R105, 0x7632, R5 ;  /* 0x0000763269057816 */ /* 0x000fe20000000005 */
[----:B------:R-:W-:Y:S01]  /*fa70*/  UIMAD.WIDE.U32 UR8, UR11, UR28, URZ ;  /* 0x0000001c0b0872a5 */ /* 0x000fe2000f8e003f */
[----:B------:R-:W-:Y:S01]  /*fa80*/  PRMT R6, R103, 0x7632, R6 ;  /* 0x0000763267067816 */ /* 0x000fe20000000006 */
[----:B------:R1:W-:Y:S01]  /*fa90*/  STS.U16 [R133+0x6], R2 ;  /* 0x0000060285007388 */ /* 0x0003e20000000400 */
[----:B------:R-:W-:Y:S01]  /*faa0*/  BSSY B0, `(.L_x_900) ;  /* 0x000003c000007945 */ /* 0x000fe20003800000 */
[----:B------:R-:W-:-:S02]  /*fab0*/  UIADD3 UR25, UR9, UR18, URZ ;  /* 0x0000001209197290 */ /* 0x000fc4000fffe03f */
[----:B------:R1:W-:Y:S01]  /*fac0*/  STS.U16 [R133+0xa], R3 ;  /* 0x00000a0385007388 */ /* 0x0003e20000000400 */
[----:B0-----:R-:W-:-:S03]  /*fad0*/  PRMT R0, R196, 0x7632, R0 ;  /* 0x00007632c4007816 */ /* 0x001fc60000000000 */
[----:B------:R-:W-:Y:S01]  /*fae0*/  STS.U16 [R133], R234 ;  /* 0x000000ea85007388 */ /* 0x000fe20000000400 */
[----:B-1----:R-:W-:-:S03]  /*faf0*/  PRMT R2, R109, 0x7632, R2 ;  /* 0x000076326d027816 */ /* 0x002fc60000000002 */
[----:B------:R-:W-:Y:S01]  /*fb00*/  STS.U16 [R133+0x4], R200 ;  /* 0x000004c885007388 */ /* 0x000fe20000000400 */
[----:B------:R-:W-:-:S03]  /*fb10*/  MOV R3, UR44 ;  /* 0x0000002c00037c02 */ /* 0x000fc60008000f00 */
        /* <DEDUP_REMOVED lines=9> */
[----:B0-----:R-:W-:-:S03]  /*fbb0*/  SHF.L.U32 R2, R135, 0x4, RZ ;  /* 0x0000000487027819 */ /* 0x001fc600000006ff */
[----:B------:R-:W-:Y:S01]  /*fbc0*/  STS.U16 [R133+0x1c], R103 ;  /* 0x00001c6785007388 */ /* 0x000fe20000000400 */
[----:B------:R-:W-:-:S03]  /*fbd0*/  LOP3.LUT R2, R2, 0xfffffe00, RZ, 0xc0, !PT ;  /* 0xfffffe0002027812 */ /* 0x000fc600078ec0ff */
[----:B------:R-:W-:Y:S01]  /*fbe0*/  STS.U16 [R133+0x1e], R6 ;  /* 0x00001e0685007388 */ /* 0x000fe20000000400 */
[----:B------:R-:W-:Y:S01]  /*fbf0*/  NOP ;  /* 0x0000000000007918 */ /* 0x000fe20000000000 */
        /* <DEDUP_REMOVED lines=20> */
[----:B------:R-:W-:Y:S01]  /*fd40*/  BAR.SYNC.DEFER_BLOCKING 0x0 ;  /* 0x0000000000007b1d */ /* 0x000fe20000010000 */
[----:B0-----:R-:W-:-:S05]  /*fd50*/  IADD3.X R3, R22, UR30, RZ, P1, !PT ;  /* 0x0000001e16037c10 */ /* 0x001fca0008ffe4ff */
[----:B------:R-:W0:Y:S02]  /*fd60*/  LDS R0, [UR7+0x1080] ;  /* 0x00108007ff007984 */ /* 0x000e240008000800 */
        /* <DEDUP_REMOVED lines=15> */
.L_x_901:
[----:B------:R-:W-:Y:S05]  /*fe60*/  BSYNC B0 ;  /* 0x0000000000007941 */ /* 0x000fea0003800000 */
.L_x_900:
[----:B------:R-:W2:Y:S01]  /*fe70*/  LDL.LU R8, [R1+0xa4] ;  /* 0x0000a40001087983 */ /* 0x000ea20000300800 */
[----:B------:R-:W-:Y:S01]  /*fe80*/  ULDC UR27, c[0x0][0x224] ;  /* 0x00008900001b7ab9 */ /* 0x000fe20000000800 */
[----:B------:R-:W-:Y:S01]  /*fe90*/  ULDC.64 UR18, c[0x0][0x390] ;  /* 0x0000e40000127ab9 */ /* 0x000fe20000000a00 */
[----:B------:R-:W-:Y:S01]  /*fea0*/  UMOV UR9, UR25 ;  /* 0x0000001900097c82 */ /* 0x000fe20008000000 */
[----:B------:R-:W-:Y:S01]  /*feb0*/  UIADD3 UR27, UR6, -UR27, URZ ;  /* 0x8000001b061b7290 */ /* 0x000fe2000fffe03f */
[C---:B------:R-:W-:Y:S01]  /*fec0*/  LOP3.LUT R41, R73.reuse, 0x20, RZ, 0xfc, !PT ;  /* 0x0000002049297812 */ /* 0x040fe200078efcff */
[----:B------:R-:W-:Y:S01]  /*fed0*/  UIMAD.WIDE.U32 UR8, UR10, UR18, UR8 ;  /* 0x000000120a0872a5 */ /* 0x000fe2000f8e0008 */
[C---:B------:R-:W-:Y:S01]  /*fee0*/  LOP3.LUT R43, R73.reuse, 0x40, RZ, 0xfc, !PT ;  /* 0x00000040492b7812 */ /* 0x040fe200078efcff */
[----:B------:R-:W-:Y:S01]  /*fef0*/  UIMAD UR18, UR17, UR18, URZ ;  /* 0x00000012111272a4 */ /* 0x000fe2000f8e023f */
[----:B------:R-:W-:Y:S01]  /*ff00*/  LOP3.LUT R45, R73, 0x60, RZ, 0xfc, !PT ;  /* 0x00000060492d7812 */ /* 0x000fe200078efcff */
[----:B------:R-:W-:Y:S01]  /*ff10*/  UIMAD UR27, UR27, -0x800, URZ ;  /* 0xfffff8001b1b78a4 */ /* 0x000fe2000f8e023f */
        /* <DEDUP_REMOVED lines=36> */
[----:B------:R-:W-:Y:S01]  /*10160*/  @!P1 STG.E.U16 desc[UR20][R4.64+-0xec0], R19 ;  /* 0xfff1401304009986 */ /* 0x000fe2000c101514 */
[----:B------:R-:W-:-:S02]  /*10170*/  LOP3.LUT R65, R73, 0x1a0, RZ, 0xfc, !PT ;  /* 0x000001a049417812 */ /* 0x000fc400078efcff */
[C---:B------:R-:W-:Y:S01]  /*10180*/  LOP3.LUT R67, R73.reuse, 0x1c0, RZ, 0xfc, !PT ;  /* 0x000001c049437812 */ /* 0x040fe200078efcff */
[----:B------:R-:W-:Y:S01]  /*10190*/  @!P0 STG.E.U16 desc[UR20][R4.64+-0xe80], R21 ;  /* 0xfff1801504008986 */ /* 0x000fe2000c101514 */
[----:B------:R-:W-:Y:S02]  /*101a0*/  LOP3.LUT R69, R73, 0x1e0, RZ, 0xfc, !PT ;  /* 0x000001e049457812 */ /* 0x000fe400078efcff */
[-C--:B------:R-:W-:Y:S01]  /*101b0*/  ISETP.GE.AND P0, PT, R59, R0.reuse, PT ;  /* 0x000000003b00720c */ /* 0x080fe20003f06270 */
[----:B------:R-:W-:Y:S01]  /*101c0*/  @!P3 STG.E.U16 desc[UR20][R4.64+-0xe40], R23 ;  /* 0xfff1c0170400b986 */ /* 0x000fe2000c101514 */
[-C--:B------:R-:W-:Y:S02]  /*101d0*/  ISETP.GE.AND P1, PT, R61, R0.reuse, PT ;  /* 0x000000003d00720c */ /* 0x080fe40003f26270 */
[-C--:B------:R-:W-:Y:S01]  /*101e0*/  ISETP.GE.AND P2, PT, R63, R0.reuse, PT ;  /* 0x000000003f00720c */ /* 0x080fe20003f46270 */
[----:B------:R-:W-:Y:S01]  /*101f0*/  @!P4 STG.E.U16 desc[UR20][R4.64+-0xe00], R25 ;  /* 0xfff200190400c986 */ /* 0x000fe2000c101514 */
        /* <DEDUP_REMOVED lines=15> */
[C---:B------:R-:W-:Y:S02]  /*102f0*/  IADD3 R10, R71.reuse, 0x4, RZ ;  /* 0x00000004470a7810 */ /* 0x040fe40007ffe0ff */
[C---:B0-----:R-:W-:Y:S01]  /*10300*/  IADD3 R11, R71.reuse, 0x5, RZ ;  /* 0x00000005470b7810 */ /* 0x041fe20007ffe0ff */
[----:B------:R0:W-:Y:S01]  /*10310*/  @!P5 STG.E.U16 desc[UR20][R4.64+-0xc40], R39 ;  /* 0xfff3c0270400d986 */ /* 0x0001e2000c101514 */
[C---:B------:R-:W-:Y:S02]  /*10320*/  IADD3 R12, R71.reuse, 0x6, RZ ;  /* 0x00000006470c7810 */ /* 0x040fe40007ffe0ff */
[----:B-1----:R-:W-:Y:S01]  /*10330*/  IADD3 R13, R71, 0x7, RZ ;  /* 0x00000007470d7810 */ /* 0x002fe20007ffe0ff */
[----:B------:R-:W-:Y:S01]  /*10340*/  BAR.SYNC.DEFER_BLOCKING 0x0 ;  /* 0x0000000000007b1d */ /* 0x000fe20000010000 */
[----:B------:R-:W-:-:S02]  /*10350*/  LEA.HI.SX32 R9, R9, R71, 0x1b ;  /* 0x0000004709097211 */ /* 0x000fc400078fdaff */
[----:B------:R-:W-:Y:S02]  /*10360*/  IADD3 R14, R71, 0x8, RZ ;  /* 0x00000008470e7810 */ /* 0x000fe40007ffe0ff */
[-C--:B------:R-:W-:Y:S02]  /*10370*/  LEA.HI.SX32 R10, R10, R71.reuse, 0x1b ;  /* 0x000000470a0a7211 */ /* 0x080fe400078fdaff */
[-C--:B------:R-:W-:Y:S02]  /*10380*/  LEA.HI.SX32 R11, R11, R71.reuse, 0x1b ;  /* 0x000000470b0b7211 */ /* 0x080fe400078fdaff */
[----:B------:R-:W-:Y:S02]  /*10390*/  LEA R6, R6, UR7, 0x1 ;  /* 0x0000000706067c11 */ /* 0x000fe4000f8e08ff */
[----:B---3--:R-:W-:Y:S02]  /*103a0*/  IADD3 R15, R71, 0x9, RZ ;  /* 0x00000009470f7810 */ /* 0x008fe40007ffe0ff */
[----:B------:R-:W-:-:S02]  /*103b0*/  LEA.HI.SX32 R12, R12, R71, 0x1b ;  /* 0x000000470c0c7211 */ /* 0x000fc400078fdaff */
[----:B------:R-:W-:Y:S02]  /*103c0*/  IADD3 R16, R71, 0xa, RZ ;  /* 0x0000000a47107810 */ /* 0x000fe40007ffe0ff */
[-C--:B------:R-:W-:Y:S02]  /*103d0*/  LEA.HI.SX32 R13, R13, R71.reuse, 0x1b ;  /* 0x000000470d0d7211 */ /* 0x080fe400078fdaff */
[----:B------:R-:W-:Y:S02]  /*103e0*/  LEA R9, R9, UR7, 0x1 ;  /* 0x0000000709097c11 */ /* 0x000fe4000f8e08ff */
[----:B----4-:R-:W-:Y:S02]  /*103f0*/  IADD3 R17, R71, 0xb, RZ ;  /* 0x0000000b47117810 */ /* 0x010fe40007ffe0ff */
[----:B------:R-:W-:Y:S02]  /*10400*/  LEA.HI.SX32 R14, R14, R71, 0x1b ;  /* 0x000000470e0e7211 */ /* 0x000fe400078fdaff */
[----:B------:R-:W-:-:S02]  /*10410*/  LEA R10, R10, UR7, 0x1 ;  /* 0x000000070a0a7c11 */ /* 0x000fc4000f8e08ff */
[----:B0-----:R-:W-:Y:S02]  /*10420*/  F2FP.BF16.F32.PACK_AB R4, R96, R95 ;  /* 0x0000005f6004723e */ /* 0x001fe400000010ff */
[----:B------:R-:W-:Y:S02]  /*10430*/  IADD3 R18, R71, 0xc, RZ ;  /* 0x0000000c47127810 */ /* 0x000fe40007ffe0ff */
[----:B------:R-:W-:Y:S02]  /*10440*/  LEA R11, R11, UR7, 0x1 ;  /* 0x000000070b0b7c11 */ /* 0x000fe4000f8e08ff */
[----:B------:R-:W-:Y:S02]  /*10450*/  IADD3 R19, R71, 0xd, RZ ;  /* 0x0000000d47137810 */ /* 0x000fe40007ffe0ff */
[----:B------:R-:W-:Y:S02]  /*10460*/  LEA.HI.SX32 R15, R15, R71, 0x1b ;  /* 0x000000470f0f7211 */ /* 0x000fe400078fdaff */
[----:B------:R-:W-:-:S02]  /*10470*/  LEA R12, R12, UR7, 0x1 ;  /* 0x000000070c0c7c11 */ /* 0x000fc4000f8e08ff */
[----:B------:R-:W-:Y:S02]  /*10480*/  IADD3 R20, R71, 0xe, RZ ;  /* 0x0000000e47147810 */ /* 0x000fe40007ffe0ff */
[-C--:B------:R-:W-:Y:S02]  /*10490*/  LEA.HI.SX32 R16, R16, R71.reuse, 0x1b ;  /* 0x0000004710107211 */ /* 0x080fe400078fdaff */
[----:B------:R-:W-:Y:S02]  /*104a0*/  LEA R13, R13, UR7, 0x1 ;  /* 0x000000070d0d7c11 */ /* 0x000fe4000f8e08ff */
[----:B------:R-:W-:Y:S02]  /*104b0*/  IADD3 R21, R71, 0xf, RZ ;  /* 0x0000000f47157810 */ /* 0x000fe40007ffe0ff */
[----:B------:R-:W-:Y:S02]  /*104c0*/  LEA.HI.SX32 R17, R17, R71, 0x1b ;  /* 0x0000004711117211 */ /* 0x000fe400078fdaff */
[----:B------:R-:W-:-:S02]  /*104d0*/  LEA R14, R14, UR7, 0x1 ;  /* 0x000000070e0e7c11 */ /* 0x000fc4000f8e08ff */
[-C--:B------:R-:W-:Y:S02]  /*104e0*/  LEA.HI.SX32 R18, R18, R71.reuse, 0x1b ;  /* 0x0000004712127211 */ /* 0x080fe400078fdaff */
[-C--:B------:R-:W-:Y:S02]  /*104f0*/  LEA.HI.SX32 R19, R19, R71.reuse, 0x1b ;  /* 0x0000004713137211 */ /* 0x080fe400078fdaff */
[----:B------:R-:W-:Y:S02]  /*10500*/  LEA R15, R15, UR7, 0x1 ;  /* 0x000000070f0f7c11 */ /* 0x000fe4000f8e08ff */
[-C--:B------:R-:W-:Y:S02]  /*10510*/  LEA.HI.SX32 R20, R20, R71.reuse, 0x1b ;  /* 0x0000004714147211 */ /* 0x080fe400078fdaff */
[----:B------:R-:W-:Y:S02]  /*10520*/  LEA R16, R16, UR7, 0x1 ;  /* 0x0000000710107c11 */ /* 0x000fe4000f8e08ff */
[----:B------:R-:W-:-:S02]  /*10530*/  LEA.HI.SX32 R21, R21, R71, 0x1b ;  /* 0x0000004715157211 */ /* 0x000fc400078fdaff */
[----:B------:R-:W-:Y:S02]  /*10540*/  LEA R17, R17, UR7, 0x1 ;  /* 0x0000000711117c11 */ /* 0x000fe4000f8e08ff */
[----:B------:R-:W-:Y:S02]  /*10550*/  LEA R18, R18, UR7, 0x1 ;  /* 0x0000000712127c11 */ /* 0x000fe4000f8e08ff */
[----:B------:R-:W-:Y:S02]  /*10560*/  LEA R19, R19, UR7, 0x1 ;  /* 0x0000000713137c11 */ /* 0x000fe4000f8e08ff */
[----:B------:R-:W-:Y:S02]  /*10570*/  LEA R20, R20, UR7, 0x1 ;  /* 0x0000000714147c11 */ /* 0x000fe4000f8e08ff */
[----:B------:R-:W-:Y:S01]  /*10580*/  LEA R21, R21, UR7, 0x1 ;  /* 0x0000000715157c11 */ /* 0x000fe2000f8e08ff */
        /* <DEDUP_REMOVED lines=9> */
[----:B------:R-:W-:Y:S01]  /*10620*/  LEA R8, R8, UR7, 0x1 ;  /* 0x0000000708087c11 */ /* 0x000fe2000f8e08ff */
        /* <DEDUP_REMOVED lines=9> */
[----:B------:R2:W-:Y:S01]  /*106c0*/  STS.U16 [R9+0x6], R23 ;  /* 0x0000061709007388 */ /* 0x0005e20000000400 */
        /* <DEDUP_REMOVED lines=10> */
[----:B--2---:R-:W-:Y:S01]  /*10770*/  PRMT R9, R0, 0x7632, R9 ;  /* 0x0000763200097816 */ /* 0x004fe20000000009 */
[----:B------:R-:W-:Y:S01]  /*10780*/  STS.U16 [R12+0xc], R25 ;  /* 0x00000c190c007388 */ /* 0x000fe20000000400 */
[----:B------:R-:W-:Y:S01]  /*10790*/  PRMT R6, R4, 0x7632, R6 ;  /* 0x0000763204067816 */ /* 0x000fe20000000006 */
[----:B------:R-:W-:Y:S01]  /*107a0*/  FADD.FTZ R96, R95, R96 ;  /* 0x000000605f607221 */ /* 0x000fe20000010000 */
[----:B------:R-:W-:Y:S01]  /*107b0*/  F2FP.BF16.F32.PACK_AB R0, R100, R99 ;  /* 0x000000636400723e */ /* 0x000fe200000010ff */
[----:B------:R-:W-:Y:S01]  /*107c0*/  STS.U16 [R13+0xe], R26 ;  /* 0x00000e1a0d007388 */ /* 0x000fe20000000400 */
[----:B------:R-:W-:Y:S01]  /*107d0*/  F2FP.BF16.F32.PACK_AB R4, R102, R101 ;  /* 0x000000656604723e */ /* 0x000fe200000010ff */
[----:B------:R-:W-:-:S02]  /*107e0*/  FADD.FTZ R97, R96, R97 ;  /* 0x0000006160617221 */ /* 0x000fc40000010000 */
[----:B------:R0:W-:Y:S01]  /*107f0*/  STS.U16 [R14+0x10], R5 ;  /* 0x000010050e007388 */ /* 0x0001e20000000400 */
[----:B---3--:R-:W-:Y:S01]  /*10800*/  PRMT R10, R4, 0x7610, R10 ;  /* 0x00007610040a7816 */ /* 0x008fe2000000000a */
[----:B------:R-:W-:Y:S02]  /*10810*/  FADD.FTZ R98, R97, R98 ;  /* 0x0000006261627221 */ /* 0x000fe40000010000 */
[----:B------:R1:W-:Y:S02]  /*10820*/  STS.U16 [R15+0x12], R6 ;  /* 0x000012060f007388 */ /* 0x0003e40000000400 */
[----:B------:R-:W-:Y:S02]  /*10830*/  FADD.FTZ R99, R98, R99 ;  /* 0x0000006362637221 */ /* 0x000fe40000010000 */
[----:B------:R-:W-:Y:S01]  /*10840*/  STS.U16 [R16+0x14], R8 ;  /* 0x0000140810007388 */ /* 0x000fe20000000400 */
[----:B0-----:R-:W-:Y:S01]  /*10850*/  PRMT R5, R0, 0x7632, R5 ;  /* 0x0000763200057816 */ /* 0x001fe20000000005 */
[----:B------:R-:W-:-:S02]  /*10860*/  FADD.FTZ R100, R99, R100 ;  /* 0x0000006463647221 */ /* 0x000fc40000010000 */
[----:B------:R-:W-:Y:S01]  /*10870*/  STS.U16 [R17+0x16], R9 ;  /* 0x0000160911007388 */ /* 0x000fe20000000400 */
[----:B-1----:R-:W-:Y:S01]  /*10880*/  PRMT R6, R4, 0x7632, R6 ;  /* 0x0000763204067816 */ /* 0x002fe20000000006 */
        /* <DEDUP_REMOVED lines=27> */
[----:B0-----:R-:W-:-:S05]  /*10a40*/  FADD.FTZ R4, R101, R102 ;  /* 0x0000006665047221 */ /* 0x001fca0000010000 */
[----:B------:R-:W-:Y:S04]  /*10a50*/  STL [R1+0xa4], R4 ;  /* 0x0000a40401007387 */ /* 0x000fe80000100800 */
[----:B------:R-:W0:Y:S02]  /*10a60*/  LDS R0, [UR7+0x1080] ;  /* 0x00108007ff007984 */ /* 0x000e240008000800 */
        /* <DEDUP_REMOVED lines=15> */
.L_x_903:
[----:B------:R-:W-:Y:S05]  /*10b60*/  BSYNC B0 ;  /* 0x0000000000007941 */ /* 0x000fea0003800000 */
.L_x_902:
[----:B------:R-:W-:Y:S01]  /*10b70*/  ULDC.64 UR18, c[0x0][0x3b0] ;  /* 0x0000ec0000127ab9 */ /* 0x000fe20000000a00 */
[----:B------:R-:W-:Y:S01]  /*10b80*/  UMOV UR9, UR25 ;  /* 0x0000001900097c82 */ /* 0x000fe20008000000 */
[----:B------:R-:W-:Y:S01]  /*10b90*/  UIMAD UR17, UR17, UR18, URZ ;  /* 0x00000012111172a4 */ /* 0x000fe2000f8e023f */
[-C--:B------:R-:W-:Y:S01]  /*10ba0*/  ISETP.GE.AND P3, PT, R41, R0.reuse, PT ;  /* 0x000000002900720c */ /* 0x080fe20003f66270 */
[----:B------:R-:W-:Y:S01]  /*10bb0*/  UIMAD.WIDE.U32 UR8, UR10, UR18, UR8 ;  /* 0x000000120a0872a5 */ /* 0x000fe2000f8e0008 */
[-C--:B------:R-:W-:Y:S01]  /*10bc0*/  ISETP.GE.AND P4, PT, R43, R0.reuse, PT ;  /* 0x000000002b00720c */ /* 0x080fe20003f86270 */
[----:B------:R-:W-:Y:S01]  /*10bd0*/  UIMAD UR17, UR10, UR19, UR17 ;  /* 0x000000130a1172a4 */ /* 0x000fe2000f8e0211 */
[-C--:B------:R-:W-:Y:S01]  /*10be0*/  ISETP.GE.AND P5, PT, R45, R0.reuse, PT ;  /* 0x000000002d00720c */ /* 0x080fe20003fa6270 */
[----:B------:R-:W-:Y:S01]  /*10bf0*/  UIADD3 UR8, UP0, UR27, UR8, URZ ;  /* 0x000000081b087290 */ /* 0x000fe2000ff1e03f */
[-C--:B------:R-:W-:Y:S01]  /*10c00*/  ISETP.GE.AND P6, PT, R47, R0.reuse, PT ;  /* 0x000000002f00720c */ /* 0x080fe20003fc6270 */
[----:B------:R-:W-:Y:S01]  /*10c10*/  ULDC.64 UR18, c[0x0][0x3f0] ;  /* 0x0000fc0000127ab9 */ /* 0x000fe20000000a00 */
[----:B------:R-:W-:Y:S01]  /*10c20*/  ISETP.GE.AND P1, PT, R51, R0, PT ;  /* 0x000000003300720c */ /* 0x000fe20003f26270 */
[----:B------:R-:W-:Y:S01]  /*10c30*/  UIADD3.X UR9, UR30, UR17, UR9, UP0, !UPT ;  /* 0x000000111e097290 */ /* 0x000fe200087fe409 */
[C---:B------:R-:W-:Y:S01]  /*10c40*/  LEA R2, P0, R6.reuse, UR18, 0x1 ;  /* 0x0000001206027c11 */ /* 0x040fe2000f8008ff */
[----:B------:R-:W-:Y:S01]  /*10c50*/  UISETP.GT.AND UP0, UPT, UR16, 0x1, UPT ;  /* 0x000000011000788c */ /* 0x000fe2000bf04270 */
[----:B0-----:R-:W-:Y:S01]  /*10c60*/  MOV R4, UR8 ;  /* 0x0000000800047c02 */ /* 0x001fe20008000f00 */
[----:B------:R-:W-:Y:S01]  /*10c70*/  UIADD3 UR14, UP1, UR14, -0x2000, URZ ;  /* 0xffffe0000e0e7890 */ /* 0x000fe2000ff3e03f */
[----:B------:R-:W-:Y:S01]  /*10c80*/  LEA.HI.X R3, R6, UR19, R7, 0x1, P0 ;  /* 0x0000001306037c11 */ /* 0x000fe200080f0c07 */
        /* <DEDUP_REMOVED lines=38> */
.L_x_798:
        /* <DEDUP_REMOVED lines=41> */
.L_x_906:
[----:B------:R-:W-:Y:S05]  /*11180*/  BSYNC B0 ;  /* 0x0000000000007941 */ /* 0x000fea0003800000 */
.L_x_905:
        /* <DEDUP_REMOVED lines=44> */
.L_x_908:
[----:B------:R-:W2:Y:S02]  /*11450*/  S2R R11, SR_TID.X ;  /* 0x00000000000b7919 */ /* 0x000ea40000002100 */
.L_x_909:
[----:B------:R-:W-:Y:S05]  /*11460*/  BSYNC B0 ;  /* 0x0000000000007941 */ /* 0x000fea0003800000 */
.L_x_907:
        /* <DEDUP_REMOVED lines=23> */
.L_x_911:
        /* <DEDUP_REMOVED lines=32> */
.L_x_910:
[----:B------:R-:W-:Y:S05]  /*117e0*/  EXIT ;  /* 0x000000000000794d */ /* 0x000fea0003800000 */
.L_x_808:
[----:B------:R-:W-:Y:S01]  /*117f0*/  HFMA2.MMA R77, -RZ, RZ, 0, 5.9604644775390625e-08 ;  /* 0x00000001ff4d7435 */ /* 0x000fe200000001ff */
[----:B------:R-:W-:Y:S02]  /*11800*/  MOV R224, R218 ;  /* 0x000000da00e07202 */ /* 0x000fe40000000f00 */
[----:B------:R-:W-:Y:S02]  /*11810*/  MOV R76, RZ ;  /* 0x000000ff004c7202 */ /* 0x000fe40000000f00 */
[----:B------:R-:W-:-:S07]  /*11820*/  MOV R79, 0xffffffff ;  /* 0xffffffff004f7802 */ /* 0x000fce0000000f00 */
[----:B------:R-:W-:Y:S05]  /*11830*/  WARPSYNC.COLLECTIVE R79, `(.L_x_912) ;  /* 0x000000004f087348 */ /* 0x000fea0003c00000 */
[----:B------:R0:W1:Y:S02]  /*11840*/  SHFL.UP P1, R78, R224, R77, R76 ;  /* 0x0400004de04e7389 */ /* 0x000064000002004c */
[----:B01----:R-:W-:Y:S01]  /*11850*/  ENDCOLLECTIVE ;  /* 0x000000000000791b */ /* 0x003fe20003800000 */
.L_x_912:
[----:B------:R-:W-:Y:S02]  /*11860*/  MOV R224, R220 ;  /* 0x000000dc00e07202 */ /* 0x000fe40000000f00 */
[----:B------:R-:W-:-:S07]  /*11870*/  MOV R222, R78 ;  /* 0x0000004e00de7202 */ /* 0x000fce0000000f00 */
[----:B------:R-:W-:Y:S05]  /*11880*/  WARPSYNC.COLLECTIVE R79, `(.L_x_913) ;  /* 0x000000004f087348 */ /* 0x000fea0003c00000 */
[----:B------:R0:W1:Y:S02]  /*11890*/  SHFL.UP P1, R78, R224, R77, R76 ;  /* 0x0400004de04e7389 */ /* 0x000064000002004c */
[----:B01----:R-:W-:Y:S01]  /*118a0*/  ENDCOLLECTIVE ;  /* 0x000000000000791b */ /* 0x003fe20003800000 */
.L_x_913:
[----:B------:R-:W-:Y:S02]  /*118b0*/  MOV R224, R221 ;  /* 0x000000dd00e07202 */ /* 0x000fe40000000f00 */
[----:B------:R-:W-:-:S07]  /*118c0*/  MOV R223, R78 ;  /* 0x0000004e00df7202 */ /* 0x000fce0000000f00 */
[----:B------:R-:W-:Y:S05]  /*118d0*/  WARPSYNC.COLLECTIVE R79, `(.L_x_914) ;  /* 0x000000004f087348 */ /* 0x000fea0003c00000 */
[----:B------:R0:W1:Y:S02]  /*118e0*/  SHFL.UP P1, R78, R224, R77, R76 ;  /* 0x0400004de04e7389 */ /* 0x000064000002004c */
[----:B01----:R-:W-:Y:S01]  /*118f0*/  ENDCOLLECTIVE ;  /* 0x000000000000791b */ /* 0x003fe20003800000 */
.L_x_914:
[----:B------:R-:W-:Y:S02]  /*11900*/  MOV R224, R219 ;  /* 0x000000db00e07202 */ /* 0x000fe40000000f00 */
[----:B------:R-:W-:-:S07]  /*11910*/  MOV R225, R78 ;  /* 0x0000004e00e17202 */ /* 0x000fce0000000f00 */
[----:B------:R-:W-:Y:S05]  /*11920*/  WARPSYNC.COLLECTIVE R79, `(.L_x_915) ;  /* 0x000000004f087348 */ /* 0x000fea0003c00000 */
[----:B------:R0:W1:Y:S02]  /*11930*/  SHFL.UP P1, R78, R224, R77, R76 ;  /* 0x0400004de04e7389 */ /* 0x000064000002004c */
[----:B01----:R-:W-:Y:S01]  /*11940*/  ENDCOLLECTIVE ;  /* 0x000000000000791b */ /* 0x003fe20003800000 */
.L_x_915:
        /* <DEDUP_REMOVED lines=19> */
.L_x_916:
[----:B------:R-:W-:Y:S02]  /*11a80*/  MOV R224, R220 ;  /* 0x000000dc00e07202 */ /* 0x000fe40000000f00 */
[----:B------:R-:W-:-:S07]  /*11a90*/  MOV R223, R78 ;  /* 0x0000004e00df7202 */ /* 0x000fce0000000f00 */
[----:B------:R-:W-:Y:S05]  /*11aa0*/  WARPSYNC.COLLECTIVE R79, `(.L_x_917) ;  /* 0x000000004f087348 */ /* 0x000fea0003c00000 */
[----:B------:R0:W1:Y:S02]  /*11ab0*/  SHFL.UP P1, R78, R224, R77, R76 ;  /* 0x0400004de04e7389 */ /* 0x000064000002004c */
[----:B01----:R-:W-:Y:S01]  /*11ac0*/  ENDCOLLECTIVE ;  /* 0x000000000000791b */ /* 0x003fe20003800000 */
.L_x_917:
[----:B------:R-:W-:Y:S02]  /*11ad0*/  MOV R224, R221 ;  /* 0x000000dd00e07202 */ /* 0x000fe40000000f00 */
[----:B------:R-:W-:-:S07]  /*11ae0*/  MOV R225, R78 ;  /* 0x0000004e00e17202 */ /* 0x000fce0000000f00 */
[----:B------:R-:W-:Y:S05]  /*11af0*/  WARPSYNC.COLLECTIVE R79, `(.L_x_918) ;  /* 0x000000004f087348 */ /* 0x000fea0003c00000 */
[----:B------:R0:W1:Y:S02]  /*11b00*/  SHFL.UP P1, R78, R224, R77, R76 ;  /* 0x0400004de04e7389 */ /* 0x000064000002004c */
[----:B01----:R-:W-:Y:S01]  /*11b10*/  ENDCOLLECTIVE ;  /* 0x000000000000791b */ /* 0x003fe20003800000 */
.L_x_918:
[----:B------:R-:W-:Y:S02]  /*11b20*/  MOV R224, R219 ;  /* 0x000000db00e07202 */ /* 0x000fe40000000f00 */
[----:B------:R-:W-:-:S07]  /*11b30*/  MOV R222, R78 ;  /* 0x0000004e00de7202 */ /* 0x000fce0000000f00 */
[----:B------:R-:W-:Y:S05]  /*11b40*/  WARPSYNC.COLLECTIVE R79, `(.L_x_919) ;  /* 0x000000004f087348 */ /* 0x000fea0003c00000 */
[----:B------:R0:W1:Y:S02]  /*11b50*/  SHFL.UP P1, R78, R224, R77, R76 ;  /* 0x0400004de04e7389 */ /* 0x000064000002004c */
[----:B01----:R-:W-:Y:S01]  /*11b60*/  ENDCOLLECTIVE ;  /* 0x000000000000791b */ /* 0x003fe20003800000 */
.L_x_919:
        /* <DEDUP_REMOVED lines=19> */
.L_x_920:
[----:B------:R-:W-:Y:S02]  /*11ca0*/  MOV R224, R220 ;  /* 0x000000dc00e07202 */ /* 0x000fe40000000f00 */
[----:B------:R-:W-:-:S07]  /*11cb0*/  MOV R223, R78 ;  /* 0x0000004e00df7202 */ /* 0x000fce0000000f00 */
[----:B------:R-:W-:Y:S05]  /*11cc0*/  WARPSYNC.COLLECTIVE R79, `(.L_x_921) ;  /* 0x000000004f087348 */ /* 0x000fea0003c00000 */
[----:B------:R0:W1:Y:S02]  /*11cd0*/  SHFL.UP P1, R78, R224, R77, R76 ;  /* 0x0400004de04e7389 */ /* 0x000064000002004c */
[----:B01----:R-:W-:Y:S01]  /*11ce0*/  ENDCOLLECTIVE ;  /* 0x000000000000791b */ /* 0x003fe20003800000 */
.L_x_921:
[----:B------:R-:W-:Y:S02]  /*11cf0*/  MOV R224, R221 ;  /* 0x000000dd00e07202 */ /* 0x000fe40000000f00 */
[----:B------:R-:W-:-:S07]  /*11d00*/  MOV R225, R78 ;  /* 0x0000004e00e17202 */ /* 0x000fce0000000f00 */
[----:B------:R-:W-:Y:S05]  /*11d10*/  WARPSYNC.COLLECTIVE R79, `(.L_x_922) ;  /* 0x000000004f087348 */ /* 0x000fea0003c00000 */
[----:B------:R0:W1:Y:S02]  /*11d20*/  SHFL.UP P1, R78, R224, R77, R76 ;  /* 0x0400004de04e7389 */ /* 0x000064000002004c */
[----:B01----:R-:W-:Y:S01]  /*11d30*/  ENDCOLLECTIVE ;  /* 0x000000000000791b */ /* 0x003fe20003800000 */
.L_x_922:
[----:B------:R-:W-:Y:S02]  /*11d40*/  MOV R224, R219 ;  /* 0x000000db00e07202 */ /* 0x000fe40000000f00 */
[----:B------:R-:W-:-:S07]  /*11d50*/  MOV R222, R78 ;  /* 0x0000004e00de7202 */ /* 0x000fce0000000f00 */
[----:B------:R-:W-:Y:S05]  /*11d60*/  WARPSYNC.COLLECTIVE R79, `(.L_x_923) ;  /* 0x000000004f087348 */ /* 0x000fea0003c00000 */
[----:B------:R0:W1:Y:S02]  /*11d70*/  SHFL.UP P1, R78, R224, R77, R76 ;  /* 0x0400004de04e7389 */ /* 0x000064000002004c */
[----:B01----:R-:W-:Y:S01]  /*11d80*/  ENDCOLLECTIVE ;  /* 0x000000000000791b */ /* 0x003fe20003800000 */
.L_x_923:
        /* <DEDUP_REMOVED lines=19> */
.L_x_924:
[----:B------:R-:W-:Y:S02]  /*11ec0*/  MOV R224, R220 ;  /* 0x000000dc00e07202 */ /* 0x000fe40000000f00 */
[----:B------:R-:W-:-:S07]  /*11ed0*/  MOV R223, R78 ;  /* 0x0000004e00df7202 */ /* 0x000fce0000000f00 */
[----:B------:R-:W-:Y:S05]  /*11ee0*/  WARPSYNC.COLLECTIVE R79, `(.L_x_925) ;  /* 0x000000004f087348 */ /* 0x000fea0003c00000 */
[----:B------:R0:W1:Y:S02]  /*11ef0*/  SHFL.UP P1, R78, R224, R77, R76 ;  /* 0x0400004de04e7389 */ /* 0x000064000002004c */
[----:B01----:R-:W-:Y:S01]  /*11f00*/  ENDCOLLECTIVE ;  /* 0x000000000000791b */ /* 0x003fe20003800000 */
.L_x_925:
[----:B------:R-:W-:Y:S02]  /*11f10*/  MOV R224, R221 ;  /* 0x000000dd00e07202 */ /* 0x000fe40000000f00 */
[----:B------:R-:W-:-:S07]  /*11f20*/  MOV R225, R78 ;  /* 0x0000004e00e17202 */ /* 0x000fce0000000f00 */
[----:B------:R-:W-:Y:S05]  /*11f30*/  WARPSYNC.COLLECTIVE R79, `(.L_x_926) ;  /* 0x000000004f087348 */ /* 0x000fea0003c00000 */
[----:B------:R0:W1:Y:S02]  /*11f40*/  SHFL.UP P1, R78, R224, R77, R76 ;  /* 0x0400004de04e7389 */ /* 0x000064000002004c */
[----:B01----:R-:W-:Y:S01]  /*11f50*/  ENDCOLLECTIVE ;  /* 0x000000000000791b */ /* 0x003fe20003800000 */
.L_x_926:
[----:B------:R-:W-:Y:S02]  /*11f60*/  MOV R224, R219 ;  /* 0x000000db00e07202 */ /* 0x000fe40000000f00 */
[----:B------:R-:W-:-:S07]  /*11f70*/  MOV R222, R78 ;  /* 0x0000004e00de7202 */ /* 0x000fce0000000f00 */
[----:B------:R-:W-:Y:S05]  /*11f80*/  WARPSYNC.COLLECTIVE R79, `(.L_x_927) ;  /* 0x000000004f087348 */ /* 0x000fea0003c00000 */
[----:B------:R0:W1:Y:S02]  /*11f90*/  SHFL.UP P1, R78, R224, R77, R76 ;  /* 0x0400004de04e7389 */ /* 0x000064000002004c */
[----:B01----:R-:W-:Y:S01]  /*11fa0*/  ENDCOLLECTIVE ;  /* 0x000000000000791b */ /* 0x003fe20003800000 */
.L_x_927:
        /* <DEDUP_REMOVED lines=19> */
.L_x_928:
[----:B------:R-:W-:Y:S02]  /*120e0*/  MOV R224, R220 ;  /* 0x000000dc00e07202 */ /* 0x000fe40000000f00 */
[----:B------:R-:W-:-:S07]  /*120f0*/  MOV R222, R78 ;  /* 0x0000004e00de7202 */ /* 0x000fce0000000f00 */
[----:B------:R-:W-:Y:S05]  /*12100*/  WARPSYNC.COLLECTIVE R79, `(.L_x_929) ;  /* 0x000000004f087348 */ /* 0x000fea0003c00000 */
[----:B------:R0:W1:Y:S02]  /*12110*/  SHFL.UP P1, R78, R224, R77, R76 ;  /* 0x0400004de04e7389 */ /* 0x000064000002004c */
[----:B01----:R-:W-:Y:S01]  /*12120*/  ENDCOLLECTIVE ;  /* 0x000000000000791b */ /* 0x003fe20003800000 */
.L_x_929:
[----:B------:R-:W-:Y:S02]  /*12130*/  MOV R224, R221 ;  /* 0x000000dd00e07202 */ /* 0x000fe40000000f00 */
[----:B------:R-:W-:-:S07]  /*12140*/  MOV R223, R78 ;  /* 0x0000004e00df7202 */ /* 0x000fce0000000f00 */
[----:B------:R-:W-:Y:S05]  /*12150*/  WARPSYNC.COLLECTIVE R79, `(.L_x_930) ;  /* 0x000000004f087348 */ /* 0x000fea0003c00000 */
[----:B------:R0:W1:Y:S02]  /*12160*/  SHFL.UP P1, R78, R224, R77, R76 ;  /* 0x0400004de04e7389 */ /* 0x000064000002004c */
[----:B01----:R-:W-:Y:S01]  /*12170*/  ENDCOLLECTIVE ;  /* 0x000000000000791b */ /* 0x003fe20003800000 */
.L_x_930:
[----:B------:R-:W-:Y:S02]  /*12180*/  MOV R224, R219 ;  /* 0x000000db00e07202 */ /* 0x000fe40000000f00 */
[----:B------:R-:W-:-:S07]  /*12190*/  MOV R225, R78 ;  /* 0x0000004e00e17202 */ /* 0x000fce0000000f00 */
[----:B------:R-:W-:Y:S05]  /*121a0*/  WARPSYNC.COLLECTIVE R79, `(.L_x_931) ;  /* 0x000000004f087348 */ /* 0x000fea0003c00000 */
[----:B------:R0:W1:Y:S02]  /*121b0*/  SHFL.UP P1, R78, R224, R77, R76 ;  /* 0x0400004de04e7389 */ /* 0x000064000002004c */
[----:B01----:R-:W-:Y:S01]  /*121c0*/  ENDCOLLECTIVE ;  /* 0x000000000000791b */ /* 0x003fe20003800000 */
.L_x_931:
[----:B------:R-:W-:Y:S01]  /*121d0*/  MOV R77, R78 ;  /* 0x0000004e004d7202 */ /* 0x000fe20000000f00 */
[----:B------:R-:W-:Y:S06]  /*121e0*/  BRA `(.L_x_932) ;  /* 0xffffff70001c7947 */ /* 0x000fec000383ffff */
.L_x_809:
        /* <DEDUP_REMOVED lines=8> */
.L_x_934:
[----:B------:R-:W-:Y:S05]  /*12270*/  BSYNC B0 ;  /* 0x0000000000007941 */ /* 0x000fea0003800000 */
.L_x_933:
[----:B------:R-:W-:Y:S05]  /*12280*/  BRA `(.L_x_935) ;  /* 0xffffff70002c7947 */ /* 0x000fea000383ffff */
.L_x_810:
        /* <DEDUP_REMOVED lines=8> */
.L_x_937:
[----:B------:R-:W-:Y:S05]  /*12310*/  BSYNC B0 ;  /* 0x0000000000007941 */ /* 0x000fea0003800000 */
.L_x_936:
[----:B------:R-:W-:Y:S05]  /*12320*/  BRA `(.L_x_938) ;  /* 0xffffff70000c7947 */ /* 0x000fea000383ffff */
.L_x_811:
        /* <DEDUP_REMOVED lines=8> */
.L_x_940:
[----:B------:R-:W-:Y:S05]  /*123b0*/  BSYNC B0 ;  /* 0x0000000000007941 */ /* 0x000fea0003800000 */
.L_x_939:
[----:B------:R-:W-:Y:S05]  /*123c0*/  BRA `(.L_x_941) ;  /* 0xffffff6c00ec7947 */ /* 0x000fea000383ffff */
.L_x_812:
        /* <DEDUP_REMOVED lines=8> */
.L_x_943:
[----:B------:R-:W-:Y:S05]  /*12450*/  BSYNC B0 ;  /* 0x0000000000007941 */ /* 0x000fea0003800000 */
.L_x_942:
[----:B------:R-:W-:Y:S05]  /*12460*/  BRA `(.L_x_944) ;  /* 0xffffff6c00cc7947 */ /* 0x000fea000383ffff */
.L_x_813:
        /* <DEDUP_REMOVED lines=8> */
.L_x_946:
[----:B------:R-:W-:Y:S05]  /*124f0*/  BSYNC B0 ;  /* 0x0000000000007941 */ /* 0x000fea0003800000 */
.L_x_945:
        /* <DEDUP_REMOVED lines=8> */
.L_x_947:
[----:B------:R-:W-:Y:S02]  /*12580*/  MOV R224, R221 ;  /* 0x000000dd00e07202 */ /* 0x000fe40000000f00 */
[----:B------:R-:W-:-:S07]  /*12590*/  MOV R220, R78 ;  /* 0x0000004e00dc7202 */ /* 0x000fce0000000f00 */
[----:B------:R-:W-:Y:S05]  /*125a0*/  WARPSYNC.COLLECTIVE R79, `(.L_x_948) ;  /* 0x000000004f087348 */ /* 0x000fea0003c00000 */
[----:B------:R0:W1:Y:S02]  /*125b0*/  SHFL.UP P1, R78, R224, R77, R76 ;  /* 0x0400004de04e7389 */ /* 0x000064000002004c */
[----:B01----:R-:W-:Y:S01]  /*125c0*/  ENDCOLLECTIVE ;  /* 0x000000000000791b */ /* 0x003fe20003800000 */
.L_x_948:
[----:B------:R-:W-:Y:S02]  /*125d0*/  MOV R224, R219 ;  /* 0x000000db00e07202 */ /* 0x000fe40000000f00 */
[----:B------:R-:W-:-:S07]  /*125e0*/  MOV R221, R78 ;  /* 0x0000004e00dd7202 */ /* 0x000fce0000000f00 */
[----:B------:R-:W-:Y:S05]  /*125f0*/  WARPSYNC.COLLECTIVE R79, `(.L_x_949) ;  /* 0x000000004f087348 */ /* 0x000fea0003c00000 */
[----:B------:R0:W1:Y:S02]  /*12600*/  SHFL.UP P1, R78, R224, R77, R76 ;  /* 0x0400004de04e7389 */ /* 0x000064000002004c */
[----:B01----:R-:W-:Y:S01]  /*12610*/  ENDCOLLECTIVE ;  /* 0x000000000000791b */ /* 0x003fe20003800000 */
.L_x_949:
[----:B------:R-:W-:Y:S01]  /*12620*/  HFMA2.MMA R77, -RZ, RZ, 0, 0 ;  /* 0x00000000ff4d7435 */ /* 0x000fe200000001ff */
[----:B------:R-:W-:Y:S02]  /*12630*/  MOV R76, 0x1f ;  /* 0x0000001f004c7802 */ /* 0x000fe40000000f00 */
[----:B------:R-:W-:Y:S02]  /*12640*/  MOV R219, R78 ;  /* 0x0000004e00db7202 */ /* 0x000fe40000000f00 */
[----:B------:R-:W-:-:S07]  /*12650*/  MOV R78, R60 ;  /* 0x0000003c004e7202 */ /* 0x000fce0000000f00 */
[----:B------:R-:W-:Y:S05]  /*12660*/  WARPSYNC.COLLECTIVE R79, `(.L_x_950) ;  /* 0x000000004f087348 */ /* 0x000fea0003c00000 */
[----:B------:R0:W1:Y:S02]  /*12670*/  SHFL.IDX P1, R222, R78, R77, R76 ;  /* 0x0000004d4ede7389 */ /* 0x000064000002004c */
[----:B01----:R-:W-:Y:S01]  /*12680*/  ENDCOLLECTIVE ;  /* 0x000000000000791b */ /* 0x003fe20003800000 */
.L_x_950:
[----:B------:R-:W-:Y:S02]  /*12690*/  MOV R78, R61 ;  /* 0x0000003d004e7202 */ /* 0x000fe40000000f00 */
[----:B------:R-:W-:-:S07]  /*126a0*/  MOV R60, R222 ;  /* 0x000000de003c7202 */ /* 0x000fce0000000f00 */
[----:B------:R-:W-:Y:S05]  /*126b0*/  WARPSYNC.COLLECTIVE R79, `(.L_x_951) ;  /* 0x000000004f087348 */ /* 0x000fea0003c00000 */
[----:B------:R0:W1:Y:S02]  /*126c0*/  SHFL.IDX P1, R222, R78, R77, R76 ;  /* 0x0000004d4ede7389 */ /* 0x000064000002004c */
[----:B01----:R-:W-:Y:S01]  /*126d0*/  ENDCOLLECTIVE ;  /* 0x000000000000791b */ /* 0x003fe20003800000 */
.L_x_951:
[----:B------:R-:W-:Y:S02]  /*126e0*/  MOV R78, R62 ;  /* 0x0000003e004e7202 */ /* 0x000fe40000000f00 */
[----:B------:R-:W-:-:S07]  /*126f0*/  MOV R61, R222 ;  /* 0x000000de003d7202 */ /* 0x000fce0000000f00 */
[----:B------:R-:W-:Y:S05]  /*12700*/  WARPSYNC.COLLECTIVE R79, `(.L_x_952) ;  /* 0x000000004f087348 */ /* 0x000fea0003c00000 */
[----:B------:R0:W1:Y:S02]  /*12710*/  SHFL.IDX P1, R222, R78, R77, R76 ;  /* 0x0000004d4ede7389 */ /* 0x000064000002004c */
[----:B01----:R-:W-:Y:S01]  /*12720*/  ENDCOLLECTIVE ;  /* 0x000000000000791b */ /* 0x003fe20003800000 */
.L_x_952:
[----:B------:R-:W-:Y:S02]  /*12730*/  MOV R78, R63 ;  /* 0x0000003f004e7202 */ /* 0x000fe40000000f00 */
[----:B------:R-:W-:-:S07]  /*12740*/  MOV R62, R222 ;  /* 0x000000de003e7202 */ /* 0x000fce0000000f00 */
[----:B------:R-:W-:Y:S05]  /*12750*/  WARPSYNC.COLLECTIVE R79, `(.L_x_953) ;  /* 0x000000004f087348 */ /* 0x000fea0003c00000 */
[----:B------:R0:W1:Y:S02]  /*12760*/  SHFL.IDX P1, R222, R78, R77, R76 ;  /* 0x0000004d4ede7389 */ /* 0x000064000002004c */
[----:B01----:R-:W-:Y:S01]  /*12770*/  ENDCOLLECTIVE ;  /* 0x000000000000791b */ /* 0x003fe20003800000 */
.L_x_953:
[----:B------:R-:W-:Y:S01]  /*12780*/  MOV R63, R222 ;  /* 0x000000de003f7202 */ /* 0x000fe20000000f00 */
[----:B------:R-:W-:Y:S06]  /*12790*/  BRA `(.L_x_954) ;  /* 0xffffff6c00287947 */ /* 0x000fec000383ffff */
.L_x_815:
[----:B------:R-:W-:Y:S01]  /*127a0*/  HFMA2.MMA R245, -RZ, RZ, 0, 5.9604644775390625e-08 ;  /* 0x00000001fff57435 */ /* 0x000fe200000001ff */
[----:B------:R-:W-:Y:S02]  /*127b0*/  MOV R244, R240 ;  /* 0x000000f000f47202 */ /* 0x000fe40000000f00 */
[----:B------:R-:W-:Y:S02]  /*127c0*/  MOV R222, 0x1f ;  /* 0x0000001f00de7802 */ /* 0x000fe40000000f00 */
[----:B------:R-:W-:-:S07]  /*127d0*/  MOV R79, 0xffffffff ;  /* 0xffffffff004f7802 */ /* 0x000fce0000000f00 */
[----:B------:R-:W-:Y:S05]  /*127e0*/  WARPSYNC.COLLECTIVE R79, `(.L_x_955) ;  /* 0x000000004f087348 */ /* 0x000fea0003c00000 */
[----:B------:R0:W1:Y:S02]  /*127f0*/  SHFL.DOWN P1, R252, R244, R245, R222 ;  /* 0x080000f5f4fc7389 */ /* 0x00006400000200de */
[----:B01----:R-:W-:Y:S01]  /*12800*/  ENDCOLLECTIVE ;  /* 0x000000000000791b */ /* 0x003fe20003800000 */
.L_x_955:
[----:B------:R-:W-:Y:S02]  /*12810*/  MOV R244, R241 ;  /* 0x000000f100f47202 */ /* 0x000fe40000000f00 */
[----:B------:R-:W-:-:S07]  /*12820*/  MOV R76, R252 ;  /* 0x000000fc004c7202 */ /* 0x000fce0000000f00 */
[----:B------:R-:W-:Y:S05]  /*12830*/  WARPSYNC.COLLECTIVE R79, `(.L_x_956) ;  /* 0x000000004f087348 */ /* 0x000fea0003c00000 */
[----:B------:R0:W1:Y:S02]  /*12840*/  SHFL.DOWN P1, R252, R244, R245, R222 ;  /* 0x080000f5f4fc7389 */ /* 0x00006400000200de */
[----:B01----:R-:W-:Y:S01]  /*12850*/  ENDCOLLECTIVE ;  /* 0x000000000000791b */ /* 0x003fe20003800000 */
.L_x_956:
[----:B------:R-:W-:Y:S02]  /*12860*/  MOV R244, R242 ;  /* 0x000000f200f47202 */ /* 0x000fe40000000f00 */
[----:B------:R-:W-:-:S07]  /*12870*/  MOV R77, R252 ;  /* 0x000000fc004d7202 */ /* 0x000fce0000000f00 */
[----:B------:R-:W-:Y:S05]  /*12880*/  WARPSYNC.COLLECTIVE R79, `(.L_x_957) ;  /* 0x000000004f087348 */ /* 0x000fea0003c00000 */
[----:B------:R0:W1:Y:S02]  /*12890*/  SHFL.DOWN P1, R252, R244, R245, R222 ;  /* 0x080000f5f4fc7389 */ /* 0x00006400000200de */
[----:B01----:R-:W-:Y:S01]  /*128a0*/  ENDCOLLECTIVE ;  /* 0x000000000000791b */ /* 0x003fe20003800000 */
.L_x_957:
[----:B------:R-:W-:Y:S02]  /*128b0*/  MOV R244, R243 ;  /* 0x000000f300f47202 */ /* 0x000fe40000000f00 */
[----:B------:R-:W-:-:S07]  /*128c0*/  MOV R78, R252 ;  /* 0x000000fc004e7202 */ /* 0x000fce0000000f00 */
[----:B------:R-:W-:Y:S05]  /*128d0*/  WARPSYNC.COLLECTIVE R79, `(.L_x_958) ;  /* 0x000000004f087348 */ /* 0x000fea0003c00000 */
[----:B------:R0:W1:Y:S02]  /*128e0*/  SHFL.DOWN P1, R252, R244, R245, R222 ;  /* 0x080000f5f4fc7389 */ /* 0x00006400000200de */
[----:B01----:R-:W-:Y:S01]  /*128f0*/  ENDCOLLECTIVE ;  /* 0x000000000000791b */ /* 0x003fe20003800000 */
.L_x_958:
[----:B------:R-:W-:Y:S01]  /*12900*/  MOV R79, R252 ;  /* 0x000000fc004f7202 */ /* 0x000fe20000000f00 */
[----:B------:R-:W-:Y:S06]  /*12910*/  BRA `(.L_x_959) ;  /* 0xffffff8000307947 */ /* 0x000fec000383ffff */
.L_x_818:
        /* <DEDUP_REMOVED lines=8> */
.L_x_961:
[----:B------:R-:W-:Y:S05]  /*129a0*/  BSYNC B0 ;  /* 0x0000000000007941 */ /* 0x000fea0003800000 */
.L_x_960:
        /* <DEDUP_REMOVED lines=8> */
.L_x_962:
[----:B------:R-:W-:Y:S02]  /*12a30*/  MOV R244, R242 ;  /* 0x000000f200f47202 */ /* 0x000fe40000000f00 */
[----:B------:R-:W-:-:S07]  /*12a40*/  MOV R77, R252 ;  /* 0x000000fc004d7202 */ /* 0x000fce0000000f00 */
[----:B------:R-:W-:Y:S05]  /*12a50*/  WARPSYNC.COLLECTIVE R79, `(.L_x_963) ;  /* 0x000000004f087348 */ /* 0x000fea0003c00000 */
[----:B------:R0:W1:Y:S02]  /*12a60*/  SHFL.DOWN P1, R252, R244, R245, R222 ;  /* 0x080000f5f4fc7389 */ /* 0x00006400000200de */
[----:B01----:R-:W-:Y:S01]  /*12a70*/  ENDCOLLECTIVE ;  /* 0x000000000000791b */ /* 0x003fe20003800000 */
.L_x_963:
[----:B------:R-:W-:Y:S02]  /*12a80*/  MOV R244, R243 ;  /* 0x000000f300f47202 */ /* 0x000fe40000000f00 */
[----:B------:R-:W-:-:S07]  /*12a90*/  MOV R78, R252 ;  /* 0x000000fc004e7202 */ /* 0x000fce0000000f00 */
[----:B------:R-:W-:Y:S05]  /*12aa0*/  WARPSYNC.COLLECTIVE R79, `(.L_x_964) ;  /* 0x000000004f087348 */ /* 0x000fea0003c00000 */
[----:B------:R0:W1:Y:S02]  /*12ab0*/  SHFL.DOWN P1, R252, R244, R245, R222 ;  /* 0x080000f5f4fc7389 */ /* 0x00006400000200de */
[----:B01----:R-:W-:Y:S01]  /*12ac0*/  ENDCOLLECTIVE ;  /* 0x000000000000791b */ /* 0x003fe20003800000 */
.L_x_964:
[----:B------:R-:W-:Y:S01]  /*12ad0*/  MOV R79, R252 ;  /* 0x000000fc004f7202 */ /* 0x000fe20000000f00 */
[----:B------:R-:W-:Y:S06]  /*12ae0*/  BRA `(.L_x_965) ;  /* 0xffffff8000107947 */ /* 0x000fec000383ffff */
.L_x_821:
        /* <DEDUP_REMOVED lines=8> */
.L_x_967:
[----:B------:R-:W-:Y:S05]  /*12b70*/  BSYNC B0 ;  /* 0x0000000000007941 */ /* 0x000fea0003800000 */
.L_x_966:
        /* <DEDUP_REMOVED lines=8> */
.L_x_968:
[----:B------:R-:W-:Y:S02]  /*12c00*/  MOV R244, R242 ;  /* 0x000000f200f47202 */ /* 0x000fe40000000f00 */
[----:B------:R-:W-:-:S07]  /*12c10*/  MOV R77, R252 ;  /* 0x000000fc004d7202 */ /* 0x000fce0000000f00 */
[----:B------:R-:W-:Y:S05]  /*12c20*/  WARPSYNC.COLLECTIVE R79, `(.L_x_969) ;  /* 0x000000004f087348 */ /* 0x000fea0003c00000 */
[----:B------:R0:W1:Y:S02]  /*12c30*/  SHFL.DOWN P1, R252, R244, R245, R222 ;  /* 0x080000f5f4fc7389 */ /* 0x00006400000200de */
[----:B01----:R-:W-:Y:S01]  /*12c40*/  ENDCOLLECTIVE ;  /* 0x000000000000791b */ /* 0x003fe20003800000 */
.L_x_969:
[----:B------:R-:W-:Y:S02]  /*12c50*/  MOV R244, R243 ;  /* 0x000000f300f47202 */ /* 0x000fe40000000f00 */
[----:B------:R-:W-:-:S07]  /*12c60*/  MOV R78, R252 ;  /* 0x000000fc004e7202 */ /* 0x000fce0000000f00 */
[----:B------:R-:W-:Y:S05]  /*12c70*/  WARPSYNC.COLLECTIVE R79, `(.L_x_970) ;  /* 0x000000004f087348 */ /* 0x000fea0003c00000 */
[----:B------:R0:W1:Y:S02]  /*12c80*/  SHFL.DOWN P1, R252, R244, R245, R222 ;  /* 0x080000f5f4fc7389 */ /* 0x00006400000200de */
[----:B01----:R-:W-:Y:S01]  /*12c90*/  ENDCOLLECTIVE ;  /* 0x000000000000791b */ /* 0x003fe20003800000 */
.L_x_970:
[----:B------:R-:W-:Y:S01]  /*12ca0*/  MOV R79, R252 ;  /* 0x000000fc004f7202 */ /* 0x000fe20000000f00 */
[----:B------:R-:W-:Y:S06]  /*12cb0*/  BRA `(.L_x_971) ;  /* 0xffffff7c00f07947 */ /* 0x000fec000383ffff */
.L_x_824:
        /* <DEDUP_REMOVED lines=8> */
.L_x_973:
[----:B------:R-:W-:Y:S05]  /*12d40*/  BSYNC B0 ;  /* 0x0000000000007941 */ /* 0x000fea0003800000 */
.L_x_972:
        /* <DEDUP_REMOVED lines=8> */
.L_x_974:
[----:B------:R-:W-:Y:S02]  /*12dd0*/  MOV R244, R242 ;  /* 0x000000f200f47202 */ /* 0x000fe40000000f00 */
[----:B------:R-:W-:-:S07]  /*12de0*/  MOV R77, R252 ;  /* 0x000000fc004d7202 */ /* 0x000fce0000000f00 */
[----:B------:R-:W-:Y:S05]  /*12df0*/  WARPSYNC.COLLECTIVE R79, `(.L_x_975) ;  /* 0x000000004f087348 */ /* 0x000fea0003c00000 */
[----:B------:R0:W1:Y:S02]  /*12e00*/  SHFL.DOWN P1, R252, R244, R245, R222 ;  /* 0x080000f5f4fc7389 */ /* 0x00006400000200de */
[----:B01----:R-:W-:Y:S01]  /*12e10*/  ENDCOLLECTIVE ;  /* 0x000000000000791b */ /* 0x003fe20003800000 */
.L_x_975:
[----:B------:R-:W-:Y:S02]  /*12e20*/  MOV R244, R243 ;  /* 0x000000f300f47202 */ /* 0x000fe40000000f00 */
[----:B------:R-:W-:-:S07]  /*12e30*/  MOV R78, R252 ;  /* 0x000000fc004e7202 */ /* 0x000fce0000000f00 */
[----:B------:R-:W-:Y:S05]  /*12e40*/  WARPSYNC.COLLECTIVE R79, `(.L_x_976) ;  /* 0x000000004f087348 */ /* 0x000fea0003c00000 */
[----:B------:R0:W1:Y:S02]  /*12e50*/  SHFL.DOWN P1, R252, R244, R245, R222 ;  /* 0x080000f5f4fc7389 */ /* 0x00006400000200de */
[----:B01----:R-:W-:Y:S01]  /*12e60*/  ENDCOLLECTIVE ;  /* 0x000000000000791b */ /* 0x003fe20003800000 */
.L_x_976:
[----:B------:R-:W-:Y:S01]  /*12e70*/  MOV R79, R252 ;  /* 0x000000fc004f7202 */ /* 0x000fe20000000f00 */
[----:B------:R-:W-:Y:S06]  /*12e80*/  BRA `(.L_x_977) ;  /* 0xffffff7c00d07947 */ /* 0x000fec000383ffff */
.L_x_827:
        /* <DEDUP_REMOVED lines=8> */
.L_x_979:
[----:B------:R-:W-:Y:S05]  /*12f10*/  BSYNC B0 ;  /* 0x0000000000007941 */ /* 0x000fea0003800000 */
.L_x_978:
        /* <DEDUP_REMOVED lines=8> */
.L_x_980:
[----:B------:R-:W-:Y:S02]  /*12fa0*/  MOV R244, R242 ;  /* 0x000000f200f47202 */ /* 0x000fe40000000f00 */
[----:B------:R-:W-:-:S07]  /*12fb0*/  MOV R77, R252 ;  /* 0x000000fc004d7202 */ /* 0x000fce0000000f00 */
[----:B------:R-:W-:Y:S05]  /*12fc0*/  WARPSYNC.COLLECTIVE R79, `(.L_x_981) ;  /* 0x000000004f087348 */ /* 0x000fea0003c00000 */
[----:B------:R0:W1:Y:S02]  /*12fd0*/  SHFL.DOWN P1, R252, R244, R245, R222 ;  /* 0x080000f5f4fc7389 */ /* 0x00006400000200de */
[----:B01----:R-:W-:Y:S01]  /*12fe0*/  ENDCOLLECTIVE ;  /* 0x000000000000791b */ /* 0x003fe20003800000 */
.L_x_981:
[----:B------:R-:W-:Y:S02]  /*12ff0*/  MOV R244, R243 ;  /* 0x000000f300f47202 */ /* 0x000fe40000000f00 */
[----:B------:R-:W-:-:S07]  /*13000*/  MOV R78, R252 ;  /* 0x000000fc004e7202 */ /* 0x000fce0000000f00 */
[----:B------:R-:W-:Y:S05]  /*13010*/  WARPSYNC.COLLECTIVE R79, `(.L_x_982) ;  /* 0x000000004f087348 */ /* 0x000fea0003c00000 */
[----:B------:R0:W1:Y:S02]  /*13020*/  SHFL.DOWN P1, R252, R244, R245, R222 ;  /* 0x080000f5f4fc7389 */ /* 0x00006400000200de */
[----:B01----:R-:W-:Y:S01]  /*13030*/  ENDCOLLECTIVE ;  /* 0x000000000000791b */ /* 0x003fe20003800000 */
.L_x_982:
[----:B------:R-:W-:Y:S01]  /*13040*/  MOV R79, R252 ;  /* 0x000000fc004f7202 */ /* 0x000fe20000000f00 */
[----:B------:R-:W-:Y:S06]  /*13050*/  BRA `(.L_x_983) ;  /* 0xffffff7c00b07947 */ /* 0x000fec000383ffff */
.L_x_830:
        /* <DEDUP_REMOVED lines=8> */
.L_x_985:
[----:B------:R-:W-:Y:S05]  /*130e0*/  BSYNC B0 ;  /* 0x0000000000007941 */ /* 0x000fea0003800000 */
.L_x_984:
        /* <DEDUP_REMOVED lines=10> */
.L_x_986:
[----:B------:R-:W-:Y:S02]  /*13190*/  MOV R78, R242 ;  /* 0x000000f2004e7202 */ /* 0x000fe40000000f00 */
[----:B------:R-:W-:-:S07]  /*131a0*/  MOV R247, R222 ;  /* 0x000000de00f77202 */ /* 0x000fce0000000f00 */
[----:B------:R-:W-:Y:S05]  /*131b0*/  WARPSYNC.COLLECTIVE R79, `(.L_x_987) ;  /* 0x000000004f087348 */ /* 0x000fea0003c00000 */
[----:B------:R0:W1:Y:S02]  /*131c0*/  SHFL.IDX P1, R222, R78, R77, R76 ;  /* 0x0000004d4ede7389 */ /* 0x000064000002004c */
[----:B01----:R-:W-:Y:S01]  /*131d0*/  ENDCOLLECTIVE ;  /* 0x000000000000791b */ /* 0x003fe20003800000 */
.L_x_987:
        /* <DEDUP_REMOVED lines=9> */
.L_x_988:
[----:B------:R-:W-:Y:S02]  /*13270*/  MOV R78, R60 ;  /* 0x0000003c004e7202 */ /* 0x000fe40000000f00 */
[----:B------:R-:W-:Y:S02]  /*13280*/  MOV R251, R222 ;  /* 0x000000de00fb7202 */ /* 0x000fe40000000f00 */
[----:B------:R-:W-:-:S07]  /*13290*/  MOV R222, 0x1f ;  /* 0x0000001f00de7802 */ /* 0x000fce0000000f00 */
[----:B------:R-:W-:Y:S05]  /*132a0*/  WARPSYNC.COLLECTIVE R79, `(.L_x_989) ;  /* 0x000000004f087348 */ /* 0x000fea0003c00000 */
[----:B------:R0:W1:Y:S02]  /*132b0*/  SHFL.DOWN P1, R252, R244, R245, R222 ;  /* 0x080000f5f4fc7389 */ /* 0x00006400000200de */
[----:B01----:R-:W-:Y:S01]  /*132c0*/  ENDCOLLECTIVE ;  /* 0x000000000000791b */ /* 0x003fe20003800000 */
.L_x_989:
[----:B------:R-:W-:Y:S02]  /*132d0*/  MOV R244, R241 ;  /* 0x000000f100f47202 */ /* 0x000fe40000000f00 */
[----:B------:R-:W-:-:S07]  /*132e0*/  MOV R240, R252 ;  /* 0x000000fc00f07202 */ /* 0x000fce0000000f00 */
[----:B------:R-:W-:Y:S05]  /*132f0*/  WARPSYNC.COLLECTIVE R79, `(.L_x_990) ;  /* 0x000000004f087348 */ /* 0x000fea0003c00000 */
[----:B------:R0:W1:Y:S02]  /*13300*/  SHFL.DOWN P1, R252, R244, R245, R222 ;  /* 0x080000f5f4fc7389 */ /* 0x00006400000200de */
[----:B01----:R-:W-:Y:S01]  /*13310*/  ENDCOLLECTIVE ;  /* 0x000000000000791b */ /* 0x003fe20003800000 */
.L_x_990:
[----:B------:R-:W-:Y:S02]  /*13320*/  MOV R244, R242 ;  /* 0x000000f200f47202 */ /* 0x000fe40000000f00 */
[----:B------:R-:W-:-:S07]  /*13330*/  MOV R241, R252 ;  /* 0x000000fc00f17202 */ /* 0x000fce0000000f00 */
[----:B------:R-:W-:Y:S05]  /*13340*/  WARPSYNC.COLLECTIVE R79, `(.L_x_991) ;  /* 0x000000004f087348 */ /* 0x000fea0003c00000 */
[----:B------:R0:W1:Y:S02]  /*13350*/  SHFL.DOWN P1, R252, R244, R245, R222 ;  /* 0x080000f5f4fc7389 */ /* 0x00006400000200de */
[----:B01----:R-:W-:Y:S01]  /*13360*/  ENDCOLLECTIVE ;  /* 0x000000000000791b */ /* 0x003fe20003800000 */
.L_x_991:
[----:B------:R-:W-:Y:S02]  /*13370*/  MOV R244, R243 ;  /* 0x000000f300f47202 */ /* 0x000fe40000000f00 */
[----:B------:R-:W-:-:S07]  /*13380*/  MOV R242, R252 ;  /* 0x000000fc00f27202 */ /* 0x000fce0000000f00 */
[----:B------:R-:W-:Y:S05]  /*13390*/  WARPSYNC.COLLECTIVE R79, `(.L_x_992) ;  /* 0x000000004f087348 */ /* 0x000fea0003c00000 */
[----:B------:R0:W1:Y:S02]  /*133a0*/  SHFL.DOWN P1, R252, R244, R245, R222 ;  /* 0x080000f5f4fc7389 */ /* 0x00006400000200de */
[----:B01----:R-:W-:Y:S01]  /*133b0*/  ENDCOLLECTIVE ;  /* 0x000000000000791b */ /* 0x003fe20003800000 */
.L_x_992:
[----:B------:R-:W-:Y:S05]  /*133c0*/  WARPSYNC.COLLECTIVE R79, `(.L_x_993) ;  /* 0x000000004f087348 */ /* 0x000fea0003c00000 */
[----:B------:R0:W1:Y:S02]  /*133d0*/  SHFL.IDX P1, R222, R78, R77, R76 ;  /* 0x0000004d4ede7389 */ /* 0x000064000002004c */
[----:B01----:R-:W-:Y:S01]  /*133e0*/  ENDCOLLECTIVE ;  /* 0x000000000000791b */ /* 0x003fe20003800000 */
.L_x_993:
[----:B------:R-:W-:Y:S02]  /*133f0*/  MOV R78, R61 ;  /* 0x0000003d004e7202 */ /* 0x000fe40000000f00 */
[----:B------:R-:W-:Y:S02]  /*13400*/  MOV R243, R252 ;  /* 0x000000fc00f37202 */ /* 0x000fe40000000f00 */
[----:B------:R-:W-:-:S07]  /*13410*/  MOV R252, R222 ;  /* 0x000000de00fc7202 */ /* 0x000fce0000000f00 */
[----:B------:R-:W-:Y:S05]  /*13420*/  WARPSYNC.COLLECTIVE R79, `(.L_x_994) ;  /* 0x000000004f087348 */ /* 0x000fea0003c00000 */
[----:B------:R0:W1:Y:S02]  /*13430*/  SHFL.IDX P1, R222, R78, R77, R76 ;  /* 0x0000004d4ede7389 */ /* 0x000064000002004c */
[----:B01----:R-:W-:Y:S01]  /*13440*/  ENDCOLLECTIVE ;  /* 0x000000000000791b */ /* 0x003fe20003800000 */
.L_x_994:
[----:B------:R-:W-:Y:S01]  /*13450*/  MOV R78, R62 ;  /* 0x0000003e004e7202 */ /* 0x000fe20000000f00 */
[-C--:B------:R-:W-:Y:S01]  /*13460*/  FMUL.FTZ R62, R61, R247.reuse ;  /* 0x000000f73d3e7220 */ /* 0x080fe20000410000 */
[----:B------:R-:W-:Y:S01]  /*13470*/  FMUL.FTZ R247, R60, R247 ;  /* 0x000000f73cf77220 */ /* 0x000fe20000410000 */
[----:B------:R-:W-:-:S07]  /*13480*/  MOV R245, R222 ;  /* 0x000000de00f57202 */ /* 0x000fce0000000f00 */
[----:B------:R-:W-:Y:S05]  /*13490*/  WARPSYNC.COLLECTIVE R79, `(.L_x_995) ;  /* 0x000000004f087348 */ /* 0x000fea0003c00000 */
[----:B------:R0:W1:Y:S02]  /*134a0*/  SHFL.IDX P1, R222, R78, R77, R76 ;  /* 0x0000004d4ede7389 */ /* 0x000064000002004c */
[----:B01----:R-:W-:Y:S01]  /*134b0*/  ENDCOLLECTIVE ;  /* 0x000000000000791b */ /* 0x003fe20003800000 */
.L_x_995:
[----:B------:R-:W-:Y:S02]  /*134c0*/  MOV R78, R63 ;  /* 0x0000003f004e7202 */ /* 0x000fe40000000f00 */
[----:B------:R-:W-:-:S07]  /*134d0*/  MOV R244, R222 ;  /* 0x000000de00f47202 */ /* 0x000fce0000000f00 */
[----:B------:R-:W-:Y:S05]  /*134e0*/  WARPSYNC.COLLECTIVE R79, `(.L_x_996) ;  /* 0x000000004f087348 */ /* 0x000fea0003c00000 */
[----:B------:R0:W1:Y:S02]  /*134f0*/  SHFL.IDX P1, R222, R78, R77, R76 ;  /* 0x0000004d4ede7389 */ /* 0x000064000002004c */
[----:B01----:R-:W-:Y:S01]  /*13500*/  ENDCOLLECTIVE ;  /* 0x000000000000791b */ /* 0x003fe20003800000 */
.L_x_996:
[----:B------:R-:W-:Y:S01]  /*13510*/  MOV R79, R222 ;  /* 0x000000de004f7202 */ /* 0x000fe20000000f00 */
[----:B------:R-:W-:Y:S06]  /*13520*/  BRA `(.L_x_997) ;  /* 0xffffff7c00087947 */ /* 0x000fec000383ffff */
.L_x_998:
        /* <DEDUP_REMOVED lines=13> */
.L_x_18905:


//--------------------- .text._Z25selective_scan_bwd_kernelI32Selective_Scan_bwd_kernel_traitsILi128ELi16ELb0ELb0ELb1ELb1ELb0EN3c108BFloat16ENS1_7complexIfEEEEv12SSMParamsBwd --------------------------
	.section	.text._Z25selective_scan_bwd_kernelI32Selective_Scan_bwd_kernel_traitsILi128ELi16ELb0ELb0ELb1ELb1ELb0EN3c108BFloat16ENS1_7complexIfEEEEv12SSMParamsBwd,"ax",@progbits
	.align	128
        .global         _Z25selective_scan_bwd_kernelI32Selective_Scan_bwd_kernel_traitsILi128ELi16ELb0ELb0ELb1ELb1ELb0EN3c108BFloat16ENS1_7complexIfEEEEv12SSMParamsBwd
        .type           _Z25selective_scan_bwd_kernelI32Selective_Scan_bwd_kernel_traitsILi128ELi16ELb0ELb0ELb1ELb1ELb0EN3c108BFloat16ENS1_7complexIfEEEEv12SSMParamsBwd,@function
        .size           _Z25selective_scan_bwd_kernelI32Selective_Scan_bwd_kernel_traitsILi128ELi16ELb0ELb0ELb1ELb1ELb0EN3c108BFloat16ENS1_7complexIfEEEEv12SSMParamsBwd,(.L_x_18906 - _Z25selective_scan_bwd_kernelI32Selective_Scan_bwd_kernel_traitsILi128ELi16ELb0ELb0ELb1ELb1ELb0EN3c108BFloat16ENS1_7complexIfEEEEv12SSMParamsBwd)
        .other          _Z25selective_scan_bwd_kernelI32Selective_Scan_bwd_kernel_traitsILi128ELi16ELb0ELb0ELb1ELb1ELb0EN3c108BFloat16ENS1_7complexIfEEEEv12SSMParamsBwd,@"STO_CUDA_ENTRY STV_DEFAULT"
_Z25selective_scan_bwd_kernelI32Selective_Scan_bwd_kernel_traitsILi128ELi16ELb0ELb0ELb1ELb1ELb0EN3c108BFloat16ENS1_7complexIfEEEEv12SSMParamsBwd:
.text._Z25selective_scan_bwd_kernelI32Selective_Scan_bwd_kernel_traitsILi128ELi16ELb0ELb0ELb1ELb1ELb0EN3c108BFloat16ENS1_7complexIfEEEEv12SSMParamsBwd:
        /* <DEDUP_REMOVED lines=166> */
.L_x_1132:
[----:B------:R-:W-:Y:S01]  /*0a60*/  ULDC UR14, c[0x0][0x224] ;  /* 0x00008900000e7ab9 */ /* 0x000fe20000000800 */
[----:B------:R-:W-:Y:S01]  /*0a70*/  SHF.L.U32 R3, R143, 0x4, RZ ;  /* 0x000000048f037819 */ /* 0x000fe200000006ff */
[----:B------:R-:W-:Y:S01]  /*0a80*/  UIADD3 UR16, -UR7, UR14, URZ ;  /* 0x0000000e07107290 */ /* 0x000fe2000fffe13f */
[----:B------:R-:W3:Y:S01]  /*0a90*/  LDL.LU R62, [R1+0x9c] ;  /* 0x00009c00013e7983 */ /* 0x000ee20000300800 */
[----:B------:R-:W-:Y:S01]  /*0aa0*/  ULDC UR54, c[0x0][0x218] ;  /* 0x0000860000367ab9 */ /* 0x000fe20000000800 */
[----:B------:R-:W-:Y:S01]  /*0ab0*/  LOP3.LUT R3, R3, 0xfffffe00, RZ, 0xc0, !PT ;  /* 0xfffffe0003037812 */ /* 0x000fe200078ec0ff */
[----:B------:R-:W-:Y:S01]  /*0ac0*/  ULEA UR4, UR16, 0xfffff800, 0xb ;  /* 0xfffff80010047891 */ /* 0x000fe2000f8e583f */
[----:B------:R-:W-:Y:S02]  /*0ad0*/  MOV R4, UR50 ;  /* 0x0000003200047c02 */ /* 0x000fe40008000f00 */
[----:B--2---:R-:W-:Y:S01]  /*0ae0*/  LOP3.LUT R0, R3, 0x1f, R143, 0xf8, !PT ;  /* 0x0000001f03007812 */ /* 0x004fe200078ef88f */
[----:B------:R-:W-:Y:S01]  /*0af0*/  UIADD3 UR54, -UR4, UR54, URZ ;  /* 0x0000003604367290 */ /* 0x000fe2000fffe13f */
[----:B------:R-:W-:-:S02]  /*0b00*/  MOV R5, UR49 ;  /* 0x0000003100057c02 */ /* 0x000fc40008000f00 */
[C---:B------:R-:W-:Y:S02]  /*0b10*/  LOP3.LUT R23, R0.reuse, 0x20, RZ, 0xfc, !PT ;  /* 0x0000002000177812 */ /* 0x040fe400078efcff */
[C---:B------:R-:W-:Y:S01]  /*0b20*/  LOP3.LUT R25, R0.reuse, 0x40, RZ, 0xfc, !PT ;  /* 0x0000004000197812 */ /* 0x040fe200078efcff */
[C---:B------:R-:W-:Y:S01]  /*0b30*/  IMAD.WIDE R4, R0.reuse, 0x2, R4 ;  /* 0x0000000200047825 */ /* 0x040fe200078e0204 */
[C---:B------:R-:W-:Y:S02]  /*0b40*/  ISETP.GE.AND P2, PT, R0.reuse, UR54, PT ;  /* 0x0000003600007c0c */ /* 0x040fe4000bf46270 */
[----:B------:R-:W-:Y:S02]  /*0b50*/  ISETP.GE.AND P1, PT, R23, UR54, PT ;  /* 0x0000003617007c0c */ /* 0x000fe4000bf26270 */
[C---:B------:R-:W-:Y:S02]  /*0b60*/  LOP3.LUT R27, R0.reuse, 0x60, RZ, 0xfc, !PT ;  /* 0x00000060001b7812 */ /* 0x040fe400078efcff */
[----:B------:R-:W-:Y:S01]  /*0b70*/  PRMT R2, RZ, 0x7610, R2 ;  /* 0x00007610ff027816 */ /* 0x000fe20000000002 */
[----:B------:R-:W-:Y:S01]  /*0b80*/  BAR.SYNC.DEFER_BLOCKING 0x0 ;  /* 0x0000000000007b1d */ /* 0x000fe20000010000 */
        /* <DEDUP_REMOVED lines=9> */
[----:B------:R-:W-:Y:S02]  /*0c20*/  ISETP.GE.AND P5, PT, R33, UR54, PT ;  /* 0x0000003621007c0c */ /* 0x000fe4000bfa6270 */
[----:B------:R-:W-:Y:S02]  /*0c30*/  ISETP.GE.AND P3, PT, R35, UR54, PT ;  /* 0x0000003623007c0c */ /* 0x000fe4000bf66270 */
[----:B------:R-:W-:Y:S01]  /*0c40*/  PRMT R7, RZ, 0x7610, R7 ;  /* 0x00007610ff077816 */ /* 0x000fe20000000007 */
[----:B------:R-:W2:Y:S01]  /*0c50*/  @!P2 LDG.E.U16 R2, desc[UR20][R4.64] ;  /* 0x000000140402a981 */ /* 0x000ea2000c1e1500 */
[----:B------:R-:W-:-:S02]  /*0c60*/  ISETP.GE.AND P2, PT, R37, UR54, PT ;  /* 0x0000003625007c0c */ /* 0x000fc4000bf46270 */
[----:B------:R-:W-:Y:S01]  /*0c70*/  PRMT R8, RZ, 0x7610, R8 ;  /* 0x00007610ff087816 */ /* 0x000fe20000000008 */
[----:B------:R-:W4:Y:S01]  /*0c80*/  @!P1 LDG.E.U16 R6, desc[UR20][R4.64+0x40] ;  /* 0x0000401404069981 */ /* 0x000f22000c1e1500 */
[----:B------:R-:W-:Y:S02]  /*0c90*/  ISETP.GE.AND P1, PT, R39, UR54, PT ;  /* 0x0000003627007c0c */ /* 0x000fe4000bf26270 */
[----:B------:R-:W-:Y:S01]  /*0ca0*/  PRMT R9, RZ, 0x7610, R9 ;  /* 0x00007610ff097816 */ /* 0x000fe20000000009 */
[----:B------:R-:W5:Y:S01]  /*0cb0*/  @!P0 LDG.E.U16 R7, desc[UR20][R4.64+0x80] ;  /* 0x0000801404078981 */ /* 0x000f62000c1e1500 */
[----:B------:R-:W-:Y:S02]  /*0cc0*/  PRMT R10, RZ, 0x7610, R10 ;  /* 0x00007610ff0a7816 */ /* 0x000fe4000000000a */
[----:B------:R-:W-:Y:S01]  /*0cd0*/  LOP3.LUT R29, R0, 0x120, RZ, 0xfc, !PT ;  /* 0x00000120001d7812 */ /* 0x000fe200078efcff */
[----:B------:R-:W3:Y:S01]  /*0ce0*/  @!P4 LDG.E.U16 R8, desc[UR20][R4.64+0xc0] ;  /* 0x0000c0140408c981 */ /* 0x000ee2000c1e1500 */
[----:B------:R-:W-:-:S02]  /*0cf0*/  PRMT R11, RZ, 0x7610, R11 ;  /* 0x00007610ff0b7816 */ /* 0x000fc4000000000b */
[C---:B------:R-:W-:Y:S01]  /*0d00*/  LOP3.LUT R41, R0.reuse, 0x140, RZ, 0xfc, !PT ;  /* 0x0000014000297812 */ /* 0x040fe200078efcff */
[----:B------:R-:W3:Y:S01]  /*0d10*/  @!P6 LDG.E.U16 R9, desc[UR20][R4.64+0x100] ;  /* 0x000100140409e981 */ /* 0x000ee2000c1e1500 */
[----:B------:R-:W-:Y:S02]  /*0d20*/  PRMT R12, RZ, 0x7610, R12 ;  /* 0x00007610ff0c7816 */ /* 0x000fe4000000000c */
[C---:B------:R-:W-:Y:S01]  /*0d30*/  LOP3.LUT R43, R0.reuse, 0x160, RZ, 0xfc, !PT ;  /* 0x00000160002b7812 */ /* 0x040fe200078efcff */
[----:B------:R-:W3:Y:S01]  /*0d40*/  @!P5 LDG.E.U16 R10, desc[UR20][R4.64+0x140] ;  /* 0x00014014040ad981 */ /* 0x000ee2000c1e1500 */
[----:B------:R-:W-:Y:S02]  /*0d50*/  PRMT R13, RZ, 0x7610, R13 ;  /* 0x00007610ff0d7816 */ /* 0x000fe4000000000d */
[C---:B------:R-:W-:Y:S01]  /*0d60*/  LOP3.LUT R45, R0.reuse, 0x180, RZ, 0xfc, !PT ;  /* 0x00000180002d7812 */ /* 0x040fe200078efcff */
[----:B------:R-:W3:Y:S01]  /*0d70*/  @!P3 LDG.E.U16 R11, desc[UR20][R4.64+0x180] ;  /* 0x00018014040bb981 */ /* 0x000ee2000c1e1500 */
[----:B------:R-:W-:-:S02]  /*0d80*/  LOP3.LUT R47, R0, 0x1a0, RZ, 0xfc, !PT ;  /* 0x000001a0002f7812 */ /* 0x000fc400078efcff */
[----:B------:R-:W-:Y:S01]  /*0d90*/  ISETP.GE.AND P0, PT, R29, UR54, PT ;  /* 0x000000361d007c0c */ /* 0x000fe2000bf06270 */
[----:B------:R-:W3:Y:S01]  /*0da0*/  @!P2 LDG.E.U16 R12, desc[UR20][R4.64+0x1c0] ;  /* 0x0001c014040ca981 */ /* 0x000ee2000c1e1500 */
[C---:B------:R-:W-:Y:S02]  /*0db0*/  LOP3.LUT R49, R0.reuse, 0x1c0, RZ, 0xfc, !PT ;  /* 0x000001c000317812 */ /* 0x040fe400078efcff */
[----:B------:R-:W-:Y:S01]  /*0dc0*/  ISETP.GE.AND P4, PT, R41, UR54, PT ;  /* 0x0000003629007c0c */ /* 0x000fe2000bf86270 */
[----:B------:R-:W3:Y:S01]  /*0dd0*/  @!P1 LDG.E.U16 R13, desc[UR20][R4.64+0x200] ;  /* 0x00020014040d9981 */ /* 0x000ee2000c1e1500 */
[----:B------:R-:W-:Y:S02]  /*0de0*/  LOP3.LUT R51, R0, 0x1e0, RZ, 0xfc, !PT ;  /* 0x000001e000337812 */ /* 0x000fe400078efcff */
[----:B------:R-:W-:Y:S02]  /*0df0*/  ISETP.GE.AND P6, PT, R43, UR54, PT ;  /* 0x000000362b007c0c */ /* 0x000fe4000bfc6270 */
[----:B------:R-:W-:-:S02]  /*0e00*/  ISETP.GE.AND P5, PT, R45, UR54, PT ;  /* 0x000000362d007c0c */ /* 0x000fc4000bfa6270 */
[----:B------:R-:W-:Y:S02]  /*0e10*/  ISETP.GE.AND P3, PT, R47, UR54, PT ;  /* 0x000000362f007c0c */ /* 0x000fe4000bf66270 */
[----:B------:R-:W-:Y:S02]  /*0e20*/  ISETP.GE.AND P2, PT, R49, UR54, PT ;  /* 0x0000003631007c0c */ /* 0x000fe4000bf46270 */
[----:B------:R-:W-:Y:S02]  /*0e30*/  ISETP.GE.AND P1, PT, R51, UR54, PT ;  /* 0x0000003633007c0c */ /* 0x000fe4000bf26270 */
[----:B------:R-:W-:Y:S02]  /*0e40*/  PRMT R14, RZ, 0x7610, R14 ;  /* 0x00007610ff0e7816 */ /* 0x000fe4000000000e */
[----:B------:R-:W-:Y:S02]  /*0e50*/  PRMT R15, RZ, 0x7610, R15 ;  /* 0x00007610ff0f7816 */ /* 0x000fe4000000000f */
[----:B------:R-:W-:-:S02]  /*0e60*/  PRMT R16, RZ, 0x7610, R16 ;  /* 0x00007610ff107816 */ /* 0x000fc40000000010 */
[----:B------:R-:W-:Y:S01]  /*0e70*/  PRMT R17, RZ, 0x7610, R17 ;  /* 0x00007610ff117816 */ /* 0x000fe20000000011 */
[----:B------:R-:W3:Y:S01]  /*0e80*/  @!P0 LDG.E.U16 R14, desc[UR20][R4.64+0x240] ;  /* 0x00024014040e8981 */ /* 0x000ee2000c1e1500 */
[----:B-1----:R-:W-:Y:S02]  /*0e90*/  PRMT R18, RZ, 0x7610, R18 ;  /* 0x00007610ff127816 */ /* 0x002fe40000000012 */
[----:B------:R-:W-:Y:S01]  /*0ea0*/  PRMT R19, RZ, 0x7610, R19 ;  /* 0x00007610ff137816 */ /* 0x000fe20000000013 */
[----:B------:R-:W3:Y:S01]  /*0eb0*/  @!P4 LDG.E.U16 R15, desc[UR20][R4.64+0x280] ;  /* 0x00028014040fc981 */ /* 0x000ee2000c1e1500 */
[----:B------:R-:W-:-:S03]  /*0ec0*/  PRMT R20, RZ, 0x7610, R20 ;  /* 0x00007610ff147816 */ /* 0x000fc60000000014 */
[----:B------:R-:W3:Y:S04]  /*0ed0*/  @!P6 LDG.E.U16 R16, desc[UR20][R4.64+0x2c0] ;  /* 0x0002c0140410e981 */ /* 0x000ee8000c1e1500 */
[----:B------:R-:W3:Y:S04]  /*0ee0*/  @!P5 LDG.E.U16 R17, desc[UR20][R4.64+0x300] ;  /* 0x000300140411d981 */ /* 0x000ee8000c1e1500 */
[----:B------:R-:W3:Y:S04]  /*0ef0*/  @!P3 LDG.E.U16 R18, desc[UR20][R4.64+0x340] ;  /* 0x000340140412b981 */ /* 0x000ee8000c1e1500 */
[----:B------:R-:W3:Y:S04]  /*0f00*/  @!P2 LDG.E.U16 R19, desc[UR20][R4.64+0x380] ;  /* 0x000380140413a981 */ /* 0x000ee8000c1e1500 */
[----:B------:R0:W3:Y:S01]  /*0f10*/  @!P1 LDG.E.U16 R20, desc[UR20][R4.64+0x3c0] ;  /* 0x0003c01404149981 */ /* 0x0000e2000c1e1500 */
[----:B------:R-:W-:-:S04]  /*0f20*/  IADD3 R21, R3, R142, RZ ;  /* 0x0000008e03157210 */ /* 0x000fc80007ffe0ff */
[C---:B------:R-:W-:Y:S02]  /*0f30*/  IADD3 R24, R21.reuse, 0x20, RZ ;  /* 0x0000002015187810 */ /* 0x040fe40007ffe0ff */
[C---:B------:R-:W-:Y:S02]  /*0f40*/  IADD3 R26, R21.reuse, 0x40, RZ ;  /* 0x00000040151a7810 */ /* 0x040fe40007ffe0ff */
[C---:B------:R-:W-:Y:S02]  /*0f50*/  LEA.HI.SX32 R22, R21.reuse, R21, 0x1b ;  /* 0x0000001515167211 */ /* 0x040fe400078fdaff */
[C---:B0-----:R-:W-:Y:S02]  /*0f60*/  IADD3 R4, R21.reuse, 0x60, RZ ;  /* 0x0000006015047810 */ /* 0x041fe40007ffe0ff */
        /* <DEDUP_REMOVED lines=44> */
[----:B------:R-:W-:Y:S02]  /*1230*/  MOV R4, UR48 ;  /* 0x0000003000047c02 */ /* 0x000fe40008000f00 */
[----:B------:R-:W-:-:S03]  /*1240*/  MOV R5, UR47 ;  /* 0x0000002f00057c02 */ /* 0x000fc60008000f00 */
[C---:B------:R-:W-:Y:S01]  /*1250*/  IMAD.WIDE R4, R0.reuse, 0x2, R4 ;  /* 0x0000000200047825 */ /* 0x040fe200078e0204 */
[----:B------:R-:W-:Y:S02]  /*1260*/  ISETP.GE.AND P1, PT, R0, UR54, PT ;  /* 0x0000003600007c0c */ /* 0x000fe4000bf26270 */
[----:B------:R-:W-:Y:S02]  /*1270*/  ISETP.GE.AND P2, PT, R23, UR54, PT ;  /* 0x0000003617007c0c */ /* 0x000fe4000bf46270 */
[----:B------:R-:W-:Y:S02]  /*1280*/  ISETP.GE.AND P3, PT, R25, UR54, PT ;  /* 0x0000003619007c0c */ /* 0x000fe4000bf66270 */
[----:B------:R-:W-:Y:S02]  /*1290*/  ISETP.GE.AND P4, PT, R33, UR54, PT ;  /* 0x0000003621007c0c */ /* 0x000fe4000bf86270 */
[----:B------:R-:W-:Y:S02]  /*12a0*/  ISETP.GE.AND P5, PT, R27, UR54, PT ;  /* 0x000000361b007c0c */ /* 0x000fe4000bfa6270 */
[----:B------:R-:W-:Y:S01]  /*12b0*/  ISETP.GE.AND P6, PT, R31, UR54, PT ;  /* 0x000000361f007c0c */ /* 0x000fe2000bfc6270 */
[----:B--2---:R0:W-:Y:S04]  /*12c0*/  STS.U16 [R80], R2 ;  /* 0x0000000250007388 */ /* 0x0041e80000000400 */
[----:B----4-:R-:W-:Y:S04]  /*12d0*/  STS.U16 [R79+0x40], R6 ;  /* 0x000040064f007388 */ /* 0x010fe80000000400 */
[----:B-----5:R-:W-:Y:S01]  /*12e0*/  STS.U16 [R78+0x80], R7 ;  /* 0x000080074e007388 */ /* 0x020fe20000000400 */
[----:B0-----:R-:W-:-:S03]  /*12f0*/  LEA R2, R142, R3, 0x4 ;  /* 0x000000038e027211 */ /* 0x001fc600078e20ff */
[----:B---3--:R-:W-:Y:S04]  /*1300*/  STS.U16 [R77+0xc0], R8 ;  /* 0x0000c0084d007388 */ /* 0x008fe80000000400 */
[----:B------:R-:W-:Y:S01]  /*1310*/  STS.U16 [R76+0x100], R9 ;  /* 0x000100094c007388 */ /* 0x000fe20000000400 */
[----:B------:R-:W-:-:S03]  /*1320*/  LEA.HI.SX32 R140, R2, R2, 0x1b ;  /* 0x00000002028c7211 */ /* 0x000fc600078fdaff */
[----:B------:R-:W-:Y:S04]  /*1330*/  STS.U16 [R75+0x140], R10 ;  /* 0x0001400a4b007388 */ /* 0x000fe80000000400 */
[----:B------:R-:W-:Y:S04]  /*1340*/  STS.U16 [R74+0x180], R11 ;  /* 0x0001800b4a007388 */ /* 0x000fe80000000400 */
        /* <DEDUP_REMOVED lines=20> */
[----:B------:R-:W5:Y:S04]  /*1490*/  LDS.U16 R58, [R140+0x12] ;  /* 0x000012008c3a7984 */ /* 0x000f680000000400 */
[----:B------:R-:W5:Y:S04]  /*14a0*/  LDS.U16 R57, [R140+0x14] ;  /* 0x000014008c397984 */ /* 0x000f680000000400 */
[----:B------:R-:W5:Y:S04]  /*14b0*/  LDS.U16 R56, [R140+0x16] ;  /* 0x000016008c387984 */ /* 0x000f680000000400 */
[----:B------:R-:W-:Y:S04]  /*14c0*/  LDS.U16 R55, [R140+0x18] ;  /* 0x000018008c377984 */ /* 0x000fe80000000400 */
[----:B------:R-:W-:Y:S04]  /*14d0*/  LDS.U16 R54, [R140+0x1a] ;  /* 0x00001a008c367984 */ /* 0x000fe80000000400 */
[----:B------:R-:W-:Y:S04]  /*14e0*/  LDS.U16 R53, [R140+0x1c] ;  /* 0x00001c008c357984 */ /* 0x000fe80000000400 */
[----:B------:R-:W-:Y:S01]  /*14f0*/  LDS.U16 R52, [R140+0x1e] ;  /* 0x00001e008c347984 */ /* 0x000fe20000000400 */
[----:B0-----:R-:W-:Y:S01]  /*1500*/  PRMT R12, RZ, 0x7610, R12 ;  /* 0x00007610ff0c7816 */ /* 0x001fe2000000000c */
[----:B------:R-:W-:Y:S01]  /*1510*/  BAR.SYNC.DEFER_BLOCKING 0x0 ;  /* 0x0000000000007b1d */ /* 0x000fe20000010000 */
[----:B-1----:R-:W-:-:S05]  /*1520*/  PRMT R13, RZ, 0x7610, R13 ;  /* 0x00007610ff0d7816 */ /* 0x002fca000000000d */
[----:B------:R-:W5:Y:S01]  /*1530*/  @!P0 LDG.E.U16 R12, desc[UR20][R4.64+0x180] ;  /* 0x00018014040c8981 */ /* 0x000f62000c1e1500 */
[----:B------:R-:W-:Y:S02]  /*1540*/  ISETP.GE.AND P0, PT, R37, UR54, PT ;  /* 0x0000003625007c0c */ /* 0x000fe4000bf06270 */
[----:B--2---:R-:W-:Y:S02]  /*1550*/  PRMT R14, RZ, 0x7610, R14 ;  /* 0x00007610ff0e7816 */ /* 0x004fe4000000000e */
[----:B------:R-:W-:Y:S02]  /*1560*/  PRMT R6, RZ, 0x7610, R6 ;  /* 0x00007610ff067816 */ /* 0x000fe40000000006 */
[----:B------:R-:W-:Y:S02]  /*1570*/  PRMT R7, RZ, 0x7610, R7 ;  /* 0x00007610ff077816 */ /* 0x000fe40000000007 */
[----:B------:R-:W-:Y:S02]  /*1580*/  PRMT R8, RZ, 0x7610, R8 ;  /* 0x00007610ff087816 */ /* 0x000fe40000000008 */
[----:B------:R-:W-:Y:S01]  /*1590*/  PRMT R11, RZ, 0x7610, R11 ;  /* 0x00007610ff0b7816 */ /* 0x000fe2000000000b */
[----:B------:R-:W2:Y:S04]  /*15a0*/  @!P1 LDG.E.U16 R6, desc[UR20][R4.64] ;  /* 0x0000001404069981 */ /* 0x000ea8000c1e1500 */
[----:B------:R-:W2:Y:S01]  /*15b0*/  @!P0 LDG.E.U16 R13, desc[UR20][R4.64+0x1c0] ;  /* 0x0001c014040d8981 */ /* 0x000ea2000c1e1500 */
[----:B------:R-:W-:-:S02]  /*15c0*/  ISETP.GE.AND P0, PT, R39, UR54, PT ;  /* 0x0000003627007c0c */ /* 0x000fc4000bf06270 */
[----:B------:R-:W-:Y:S01]  /*15d0*/  PRMT R9, RZ, 0x7610, R9 ;  /* 0x00007610ff097816 */ /* 0x000fe20000000009 */
[----:B------:R-:W2:Y:S01]  /*15e0*/  @!P2 LDG.E.U16 R7, desc[UR20][R4.64+0x40] ;  /* 0x000040140407a981 */ /* 0x000ea2000c1e1500 */
[----:B------:R-:W-:Y:S02]  /*15f0*/  PRMT R10, RZ, 0x7610, R10 ;  /* 0x00007610ff0a7816 */ /* 0x000fe4000000000a */
[----:B------:R-:W-:Y:S01]  /*1600*/  ISETP.GE.AND P1, PT, R41, UR54, PT ;  /* 0x0000003629007c0c */ /* 0x000fe2000bf26270 */
[----:B------:R-:W2:Y:S01]  /*1610*/  @!P3 LDG.E.U16 R8, desc[UR20][R4.64+0x80] ;  /* 0x000080140408b981 */ /* 0x000ea2000c1e1500 */
[----:B------:R-:W-:-:S03]  /*1620*/  ISETP.GE.AND P2, PT, R43, UR54, PT ;  /* 0x000000362b007c0c */ /* 0x000fc6000bf46270 */
[----:B------:R-:W2:Y:S04]  /*1630*/  @!P4 LDG.E.U16 R11, desc[UR20][R4.64+0x140] ;  /* 0x00014014040bc981 */ /* 0x000ea8000c1e1500 */
[----:B------:R-:W2:Y:S01]  /*1640*/  @!P0 LDG.E.U16 R14, desc[UR20][R4.64+0x200] ;  /* 0x00020014040e8981 */ /* 0x000ea2000c1e1500 */
[----:B------:R-:W-:Y:S02]  /*1650*/  ISETP.GE.AND P0, PT, R29, UR54, PT ;  /* 0x000000361d007c0c */ /* 0x000fe4000bf06270 */
[----:B------:R-:W-:Y:S01]  /*1660*/  ISETP.GE.AND P3, PT, R45, UR54, PT ;  /* 0x000000362d007c0c */ /* 0x000fe2000bf66270 */
[----:B------:R-:W2:Y:S01]  /*1670*/  @!P5 LDG.E.U16 R9, desc[UR20][R4.64+0xc0] ;  /* 0x0000c0140409d981 */ /* 0x000ea2000c1e1500 */
[----:B------:R-:W-:Y:S02]  /*1680*/  ISETP.GE.AND P4, PT, R47, UR54, PT ;  /* 0x000000362f007c0c */ /* 0x000fe4000bf86270 */
[----:B------:R-:W-:Y:S01]  /*1690*/  ISETP.GE.AND P5, PT, R49, UR54, PT ;  /* 0x0000003631007c0c */ /* 0x000fe2000bfa6270 */
[----:B------:R-:W2:Y:S01]  /*16a0*/  @!P6 LDG.E.U16 R10, desc[UR20][R4.64+0x100] ;  /* 0x00010014040ae981 */ /* 0x000ea2000c1e1500 */
[----:B------:R-:W-:-:S02]  /*16b0*/  ISETP.GE.AND P6, PT, R51, UR54, PT ;  /* 0x0000003633007c0c */ /* 0x000fc4000bfc6270 */
[----:B---3--:R-:W-:Y:S02]  /*16c0*/  PRMT R15, RZ, 0x7610, R15 ;  /* 0x00007610ff0f7816 */ /* 0x008fe4000000000f */
[----:B----4-:R-:W-:Y:S02]  /*16d0*/  PRMT R16, RZ, 0x7610, R16 ;  /* 0x00007610ff107816 */ /* 0x010fe40000000010 */
[----:B-----5:R-:W-:Y:S02]  /*16e0*/  PRMT R17, RZ, 0x7610, R17 ;  /* 0x00007610ff117816 */ /* 0x020fe40000000011 */
[----:B------:R-:W-:Y:S01]  /*16f0*/  PRMT R18, RZ, 0x7610, R18 ;  /* 0x00007610ff127816 */ /* 0x000fe20000000012 */
[----:B------:R-:W3:Y:S01]  /*1700*/  @!P0 LDG.E.U16 R15, desc[UR20][R4.64+0x240] ;  /* 0x00024014040f8981 */ /* 0x000ee2000c1e1500 */
[----:B------:R-:W-:Y:S02]  /*1710*/  PRMT R19, RZ, 0x7610, R19 ;  /* 0x00007610ff137816 */ /* 0x000fe40000000013 */
[----:B------:R-:W-:Y:S01]  /*1720*/  PRMT R20, RZ, 0x7610, R20 ;  /* 0x00007610ff147816 */ /* 0x000fe20000000014 */
[----:B------:R-:W4:Y:S01]  /*1730*/  @!P1 LDG.E.U16 R16, desc[UR20][R4.64+0x280] ;  /* 0x0002801404109981 */ /* 0x000f22000c1e1500 */
[----:B------:R-:W-:-:S03]  /*1740*/  PRMT R2, RZ, 0x7610, R2 ;  /* 0x00007610ff027816 */ /* 0x000fc60000000002 */
[----:B------:R-:W5:Y:S04]  /*1750*/  @!P2 LDG.E.U16 R17, desc[UR20][R4.64+0x2c0] ;  /* 0x0002c0140411a981 */ /* 0x000f68000c1e1500 */
[----:B------:R-:W5:Y:S04]  /*1760*/  @!P3 LDG.E.U16 R18, desc[UR20][R4.64+0x300] ;  /* 0x000300140412b981 */ /* 0x000f68000c1e1500 */
[----:B------:R-:W5:Y:S04]  /*1770*/  @!P4 LDG.E.U16 R19, desc[UR20][R4.64+0x340] ;  /* 0x000340140413c981 */ /* 0x000f68000c1e1500 */
[----:B------:R-:W5:Y:S04]  /*1780*/  @!P5 LDG.E.U16 R20, desc[UR20][R4.64+0x380] ;  /* 0x000380140414d981 */ /* 0x000f68000c1e1500 */
[----:B------:R0:W5:Y:S02]  /*1790*/  @!P6 LDG.E.U16 R2, desc[UR20][R4.64+0x3c0] ;  /* 0x0003c0140402e981 */ /* 0x000164000c1e1500 */
[----:B0-----:R-:W-:-:S02]  /*17a0*/  MOV R4, UR46 ;  /* 0x0000002e00047c02 */ /* 0x001fc40008000f00 */
[----:B------:R-:W-:Y:S02]  /*17b0*/  MOV R5, UR19 ;  /* 0x0000001300057c02 */ /* 0x000fe40008000f00 */
[----:B------:R-:W-:Y:S02]  /*17c0*/  P2R R30, PR, RZ, 0x1 ;  /* 0x00000001ff1e7803 */ /* 0x000fe40000000000 */
[----:B------:R-:W-:Y:S02]  /*17d0*/  ISETP.GE.AND P0, PT, R0, UR54, PT ;  /* 0x0000003600007c0c */ /* 0x000fe4000bf06270 */
[----:B------:R-:W-:Y:S02]  /*17e0*/  P2R R29, PR, RZ, 0x2 ;  /* 0x00000002ff1d7803 */ /* 0x000fe40000000000 */
[----:B------:R-:W-:Y:S02]  /*17f0*/  ISETP.GE.AND P1, PT, R23, UR54, PT ;  /* 0x0000003617007c0c */ /* 0x000fe4000bf26270 */
        /* <DEDUP_REMOVED lines=8> */
[----:B------:R-:W-:Y:S01]  /*1880*/  PRMT R36, RZ, 0x7610, R36 ;  /* 0x00007610ff247816 */ /* 0x000fe20000000024 */
[----:B--2---:R-:W-:Y:S04]  /*1890*/  STS.U16 [R80], R6 ;  /* 0x0000000650007388 */ /* 0x004fe80000000400 */
        /* <DEDUP_REMOVED lines=11> */
[----:B------:R-:W-:Y:S01]  /*1950*/  STS.U16 [R68+0x300], R18 ;  /* 0x0003001244007388 */ /* 0x000fe20000000400 */
[----:B0-----:R-:W-:-:S03]  /*1960*/  IMAD.WIDE R8, R0, 0x2, R4 ;  /* 0x0000000200087825 */ /* 0x001fc600078e0204 */
        /* <DEDUP_REMOVED lines=25> */
[----:B------:R-:W4:Y:S04]  /*1b00*/  @!P2 LDG.E.U16 R32, desc[UR20][R8.64+0x2c0] ;  /* 0x0002c0140820a981 */ /* 0x000f28000c1e1500 */
[----:B------:R-:W5:Y:S04]  /*1b10*/  @!P4 LDG.E.U16 R34, desc[UR20][R8.64+0x340] ;  /* 0x000340140822c981 */ /* 0x000f68000c1e1500 */
[----:B------:R-:W4:Y:S01]  /*1b20*/  @!P0 LDG.E.U16 R23, desc[UR20][R8.64+0x80] ;  /* 0x0000801408178981 */ /* 0x000f22000c1e1500 */
[----:B------:R-:W-:-:S03]  /*1b30*/  ISETP.GE.AND P0, PT, R31, UR54, PT ;  /* 0x000000361f007c0c */ /* 0x000fc6000bf06270 */
[----:B------:R-:W5:Y:S01]  /*1b40*/  @!P1 LDG.E.U16 R24, desc[UR20][R8.64+0xc0] ;  /* 0x0000c01408189981 */ /* 0x000f62000c1e1500 */
[----:B------:R-:W-:Y:S02]  /*1b50*/  ISETP.GE.AND P1, PT, R33, UR54, PT ;  /* 0x0000003621007c0c */ /* 0x000fe4000bf26270 */
[----:B------:R-:W-:Y:S01]  /*1b60*/  PRMT R25, RZ, 0x7610, R25 ;  /* 0x00007610ff197816 */ /* 0x000fe20000000019 */
[----:B------:R-:W5:Y:S06]  /*1b70*/  @!P6 LDG.E.U16 R36, desc[UR20][R8.64+0x3c0] ;  /* 0x0003c0140824e981 */ /* 0x000f6c000c1e1500 */
[----:B------:R-:W5:Y:S01]  /*1b80*/  @!P0 LDG.E.U16 R25, desc[UR20][R8.64+0x100] ;  /* 0x0001001408198981 */ /* 0x000f62000c1e1500 */
[----:B------:R-:W-:-:S03]  /*1b90*/  ISETP.GE.AND P0, PT, R35, UR54, PT ;  /* 0x0000003623007c0c */ /* 0x000fc6000bf06270 */
[----:B------:R-:W5:Y:S01]  /*1ba0*/  @!P1 LDG.E.U16 R26, desc[UR20][R8.64+0x140] ;  /* 0x00014014081a9981 */ /* 0x000f62000c1e1500 */
[----:B------:R-:W-:Y:S02]  /*1bb0*/  ISETP.GE.AND P1, PT, R37, UR54, PT ;  /* 0x0000003625007c0c */ /* 0x000fe4000bf26270 */
[----:B------:R-:W-:-:S07]  /*1bc0*/  PRMT R27, RZ, 0x7610, R27 ;  /* 0x00007610ff1b7816 */ /* 0x000fce000000001b */
[----:B------:R-:W5:Y:S01]  /*1bd0*/  @!P0 LDG.E.U16 R27, desc[UR20][R8.64+0x180] ;  /* 0x00018014081b8981 */ /* 0x000f62000c1e1500 */
[----:B------:R-:W-:-:S03]  /*1be0*/  ISETP.GE.AND P0, PT, R39, UR54, PT ;  /* 0x0000003627007c0c */ /* 0x000fc6000bf06270 */
[----:B------:R-:W5:Y:S01]  /*1bf0*/  @!P1 LDG.E.U16 R28, desc[UR20][R8.64+0x1c0] ;  /* 0x0001c014081c9981 */ /* 0x000f62000c1e1500 */
[----:B------:R-:W-:Y:S02]  /*1c00*/  ISETP.NE.AND P1, PT, R29, RZ, PT ;  /* 0x000000ff1d00720c */ /* 0x000fe40003f25270 */
[----:B------:R-:W-:-:S07]  /*1c10*/  PRMT R29, RZ, 0x7610, R29 ;  /* 0x00007610ff1d7816 */ /* 0x000fce000000001d */
[----:B------:R-:W5:Y:S01]  /*1c20*/  @!P0 LDG.E.U16 R29, desc[UR20][R8.64+0x200] ;  /* 0x00020014081d8981 */ /* 0x000f62000c1e1500 */
[----:B------:R-:W-:Y:S02]  /*1c30*/  ISETP.NE.AND P0, PT, R30, RZ, PT ;  /* 0x000000ff1e00720c */ /* 0x000fe40003f05270 */
[----:B------:R-:W-:Y:S02]  /*1c40*/  PRMT R30, RZ, 0x7610, R30 ;  /* 0x00007610ff1e7816 */ /* 0x000fe4000000001e */
[----:B------:R-:W-:Y:S02]  /*1c50*/  PRMT R31, RZ, 0x7610, R31 ;  /* 0x00007610ff1f7816 */ /* 0x000fe4000000001f */
[----:B------:R-:W-:Y:S02]  /*1c60*/  PRMT R33, RZ, 0x7610, R33 ;  /* 0x00007610ff217816 */ /* 0x000fe40000000021 */
[----:B------:R-:W-:Y:S02]  /*1c70*/  PRMT R35, RZ, 0x7610, R35 ;  /* 0x00007610ff237816 */ /* 0x000fe40000000023 */
[----:B------:R-:W5:Y:S04]  /*1c80*/  @!P1 LDG.E.U16 R31, desc[UR20][R8.64+0x280] ;  /* 0x00028014081f9981 */ /* 0x000f68000c1e1500 */
[----:B------:R-:W5:Y:S04]  /*1c90*/  @!P0 LDG.E.U16 R30, desc[UR20][R8.64+0x240] ;  /* 0x00024014081e8981 */ /* 0x000f68000c1e1500 */
[----:B------:R-:W5:Y:S04]  /*1ca0*/  @!P3 LDG.E.U16 R33, desc[UR20][R8.64+0x300] ;  /* 0x000300140821b981 */ /* 0x000f68000c1e1500 */
[----:B------:R-:W5:Y:S04]  /*1cb0*/  @!P5 LDG.E.U16 R35, desc[UR20][R8.64+0x380] ;  /* 0x000380140823d981 */ /* 0x000f68000c1e1500 */
        /* <DEDUP_REMOVED lines=27> */
[----:B-----5:R0:W-:Y:S04]  /*1e70*/  STS.U16 [R77+0xc0], R24 ;  /* 0x0000c0184d007388 */ /* 0x0201e80000000400 */
        /* <DEDUP_REMOVED lines=13> */
[----:B------:R-:W2:Y:S04]  /*1f50*/  LDS.U16 R8, [R140] ;  /* 0x000000008c087984 */ /* 0x000ea80000000400 */
[----:B------:R-:W3:Y:S04]  /*1f60*/  LDS.U16 R9, [R140+0x2] ;  /* 0x000002008c097984 */ /* 0x000ee80000000400 */
[----:B------:R-:W4:Y:S04]  /*1f70*/  LDS.U16 R21, [R140+0x4] ;  /* 0x000004008c157984 */ /* 0x000f280000000400 */
[----:B------:R-:W5:Y:S04]  /*1f80*/  LDS.U16 R22, [R140+0x6] ;  /* 0x000006008c167984 */ /* 0x000f680000000400 */
[----:B------:R-:W5:Y:S04]  /*1f90*/  LDS.U16 R23, [R140+0x8] ;  /* 0x000008008c177984 */ /* 0x000f680000000400 */
[----:B------:R-:W5:Y:S01]  /*1fa0*/  LDS.U16 R135, [R140+0xa] ;  /* 0x00000a008c877984 */ /* 0x000f620000000400 */
[----:B0-----:R-:W-:-:S02]  /*1fb0*/  SHF.L.U32 R24, R64, 0x10, RZ ;  /* 0x0000001040187819 */ /* 0x001fc400000006ff */
[----:B-1----:R-:W-:Y:S01]  /*1fc0*/  SHF.L.U32 R25, R63, 0x10, RZ ;  /* 0x000000103f197819 */ /* 0x002fe200000006ff */
[----:B------:R-:W0:Y:S04]  /*1fd0*/  LDS.U16 R134, [R140+0xc] ;  /* 0x00000c008c867984 */ /* 0x000e280000000400 */
[----:B------:R-:W1:Y:S04]  /*1fe0*/  LDS.U16 R133, [R140+0xe] ;  /* 0x00000e008c857984 */ /* 0x000e680000000400 */
[----:B------:R-:W-:Y:S04]  /*1ff0*/  LDS.U16 R126, [R140+0x10] ;  /* 0x000010008c7e7984 */ /* 0x000fe80000000400 */
[----:B------:R-:W-:Y:S01]  /*2000*/  LDS.U16 R239, [R140+0x18] ;  /* 0x000018008cef7984 */ /* 0x000fe20000000400 */
[----:B--2---:R-:W-:-:S03]  /*2010*/  SHF.L.U32 R30, R8, 0x10, RZ ;  /* 0x00000010081e7819 */ /* 0x004fc600000006ff */
[----:B------:R-:W-:Y:S01]  /*2020*/  LDS.U16 R238, [R140+0x1a] ;  /* 0x00001a008cee7984 */ /* 0x000fe20000000400 */
[----:B---3--:R-:W-:Y:S01]  /*2030*/  SHF.L.U32 R29, R9, 0x10, RZ ;  /* 0x00000010091d7819 */ /* 0x008fe200000006ff */
[----:B------:R-:W-:Y:S01]  /*2040*/  FFMA.FTZ R24, R30, R24, R62 ;  /* 0x000000181e187223 */ /* 0x000fe2000001003e */
[----:B------:R-:W-:Y:S01]  /*2050*/  SHF.L.U32 R9, R61, 0x10, RZ ;  /* 0x000000103d097819 */ /* 0x000fe200000006ff */
[----:B------:R-:W-:Y:S01]  /*2060*/  LDS.U16 R237, [R140+0x1c] ;  /* 0x00001c008ced7984 */ /* 0x000fe20000000400 */
[----:B----4-:R-:W-:Y:S01]  /*2070*/  SHF.L.U32 R28, R21, 0x10, RZ ;  /* 0x00000010151c7819 */ /* 0x010fe200000006ff */
[----:B------:R-:W-:Y:S01]  /*2080*/  FFMA.FTZ R24, R29, R25, R24 ;  /* 0x000000191d187223 */ /* 0x000fe20000010018 */
[----:B------:R-:W-:Y:S01]  /*2090*/  SHF.L.U32 R8, R60, 0x10, RZ ;  /* 0x000000103c087819 */ /* 0x000fe200000006ff */
[----:B------:R-:W-:Y:S01]  /*20a0*/  LDS.U16 R236, [R140+0x1e] ;  /* 0x00001e008cec7984 */ /* 0x000fe20000000400 */
[----:B-----5:R-:W-:Y:S01]  /*20b0*/  SHF.L.U32 R27, R22, 0x10, RZ ;  /* 0x00000010161b7819 */ /* 0x020fe200000006ff */
[----:B------:R-:W-:Y:S01]  /*20c0*/  FFMA.FTZ R9, R28, R9, R24 ;  /* 0x000000091c097223 */ /* 0x000fe20000010018 */
[----:B------:R-:W-:-:S03]  /*20d0*/  SHF.L.U32 R26, R23, 0x10, RZ ;  /* 0x00000010171a7819 */ /* 0x000fc600000006ff */
[----:B------:R-:W-:Y:S01]  /*20e0*/  FFMA.FTZ R8, R27, R8, R9 ;  /* 0x000000081b087223 */ /* 0x000fe20000010009 */
[----:B------:R-:W-:Y:S01]  /*20f0*/  SHF.L.U32 R9, R59, 0x10, RZ ;  /* 0x000000103b097819 */ /* 0x000fe200000006ff */
[----:B------:R-:W-:Y:S01]  /*2100*/  STL [R1+0x40], R55 ;  /* 0x0000403701007387 */ /* 0x000fe20000100800 */
[----:B------:R-:W-:Y:S01]  /*2110*/  SHF.L.U32 R21, R139, 0x10, RZ ;  /* 0x000000108b157819 */ /* 0x000fe200000006ff */
[----:B------:R-:W2:Y:S01]  /*2120*/  LDC R25, c[0x0][0x21c] ;  /* 0x00008700ff197b82 */ /* 0x000ea20000000800 */
[----:B------:R-:W-:Y:S01]  /*2130*/  SHF.L.U32 R135, R135, 0x10, RZ ;  /* 0x0000001087877819 */ /* 0x000fe200000006ff */
[----:B------:R-:W-:Y:S01]  /*2140*/  FFMA.FTZ R8, R26, R9, R8 ;  /* 0x000000091a087223 */ /* 0x000fe20000010008 */
[----:B------:R-:W-:Y:S01]  /*2150*/  SHF.L.U32 R22, R138, 0x10, RZ ;  /* 0x000000108a167819 */ /* 0x000fe200000006ff */
[----:B------:R-:W-:Y:S02]  /*2160*/  LDS.U16 R9, [R140+0x14] ;  /* 0x000014008c097984 */ /* 0x000fe40000000400 */
[----:B------:R-:W-:-:S02]  /*2170*/  FFMA.FTZ R23, R135, R21, R8 ;  /* 0x0000001587177223 */ /* 0x000fc40000010008 */
[----:B------:R-:W3:Y:S01]  /*2180*/  LDS.U16 R8, [R140+0x12] ;  /* 0x000012008c087984 */ /* 0x000ee20000000400 */
[----:B0-----:R-:W-:-:S03]  /*2190*/  SHF.L.U32 R134, R134, 0x10, RZ ;  /* 0x0000001086867819 */ /* 0x001fc600000006ff */
[----:B------:R0:W4:Y:S01]  /*21a0*/  LDS.U16 R21, [R140+0x16] ;  /* 0x000016008c157984 */ /* 0x0001220000000400 */
[----:B------:R-:W-:Y:S01]  /*21b0*/  SHF.L.U32 R24, R137, 0x10, RZ ;  /* 0x0000001089187819 */ /* 0x000fe200000006ff */
[----:B------:R-:W-:Y:S01]  /*21c0*/  FFMA.FTZ R22, R134, R22, R23 ;  /* 0x0000001686167223 */ /* 0x000fe20000010017 */
[----:B-1----:R-:W-:Y:S01]  /*21d0*/  SHF.L.U32 R133, R133, 0x10, RZ ;  /* 0x0000001085857819 */ /* 0x002fe200000006ff */
[----:B------:R0:W-:Y:S01]  /*21e0*/  STL [R1+0x3c], R54 ;  /* 0x00003c3601007387 */ /* 0x0001e20000100800 */
[----:B------:R-:W-:-:S03]  /*21f0*/  SHF.L.U32 R10, R10, 0x10, RZ ;  /* 0x000000100a0a7819 */ /* 0x000fc600000006ff */
[----:B------:R0:W-:Y:S01]  /*2200*/  STL [R1+0x38], R53 ;  /* 0x0000383501007387 */ /* 0x0001e20000100800 */
[----:B------:R-:W-:-:S03]  /*2210*/  FFMA.FTZ R23, R133, R24, R22 ;  /* 0x0000001885177223 */ /* 0x000fc60000010016 */
[----:B------:R0:W-:Y:S04]  /*2220*/  STL [R1+0x34], R52 ;  /* 0x0000343401007387 */ /* 0x0001e80000100800 */
[----:B------:R0:W-:Y:S04]  /*2230*/  STL [R1+0x1c], R30 ;  /* 0x00001c1e01007387 */ /* 0x0001e80000100800 */
[----:B------:R0:W-:Y:S01]  /*2240*/  STL [R1+0x18], R29 ;  /* 0x0000181d01007387 */ /* 0x0001e20000100800 */
[----:B------:R-:W-:-:S03]  /*2250*/  FADD.FTZ R132, R10, UR8 ;  /* 0x000000080a847e21 */ /* 0x000fc60008010000 */
[----:B------:R0:W-:Y:S04]  /*2260*/  STL [R1+0x14], R28 ;  /* 0x0000141c01007387 */ /* 0x0001e80000100800 */
[----:B------:R0:W-:Y:S04]  /*2270*/  STL [R1+0x10], R27 ;  /* 0x0000101b01007387 */ /* 0x0001e80000100800 */
[----:B------:R0:W-:Y:S01]  /*2280*/  STL [R1+0xc], R26 ;  /* 0x00000c1a01007387 */ /* 0x0001e20000100800 */
[----:B---3--:R-:W-:-:S05]  /*2290*/  SHF.L.U32 R24, R8, 0x10, RZ ;  /* 0x0000001008187819 */ /* 0x008fca00000006ff */
[----:B------:R0:W-:Y:S01]  /*22a0*/  STL [R1+0x8], R24 ;  /* 0x0000081801007387 */ /* 0x0001e20000100800 */
[----:B------:R-:W-:Y:S02]  /*22b0*/  FSETP.GTU.FTZ.AND P4, PT, R132, 20, PT ;  /* 0x41a000008400780b */ /* 0x000fe40003f9c000 */
[----:B------:R-:W-:Y:S02]  /*22c0*/  SHF.L.U32 R11, R11, 0x10, RZ ;  /* 0x000000100b0b7819 */ /* 0x000fe400000006ff */
[----:B------:R-:W-:Y:S02]  /*22d0*/  SHF.L.U32 R12, R12, 0x10, RZ ;  /* 0x000000100c0c7819 */ /* 0x000fe400000006ff */
[----:B------:R-:W-:Y:S02]  /*22e0*/  SHF.L.U32 R13, R13, 0x10, RZ ;  /* 0x000000100d0d7819 */ /* 0x000fe400000006ff */
[----:B------:R-:W-:Y:S02]  /*22f0*/  SHF.L.U32 R14, R14, 0x10, RZ ;  /* 0x000000100e0e7819 */ /* 0x000fe400000006ff */
[----:B------:R-:W-:Y:S01]  /*2300*/  SHF.L.U32 R15, R15, 0x10, RZ ;  /* 0x000000100f0f7819 */ /* 0x000fe200000006ff */
[----:B------:R-:W-:Y:S01]  /*2310*/  FADD.FTZ R131, R11, UR8 ;  /* 0x000000080b837e21 */ /* 0x000fe20008010000 */
[----:B------:R-:W-:Y:S01]  /*2320*/  SHF.L.U32 R22, R136, 0x10, RZ ;  /* 0x0000001088167819 */ /* 0x000fe200000006ff */
[----:B------:R-:W-:Y:S01]  /*2330*/  FADD.FTZ R130, R12, UR8 ;  /* 0x000000080c827e21 */ /* 0x000fe20008010000 */
[----:B------:R-:W-:Y:S01]  /*2340*/  SHF.L.U32 R16, R16, 0x10, RZ ;  /* 0x0000001010107819 */ /* 0x000fe200000006ff */
[----:B------:R-:W-:Y:S01]  /*2350*/  FADD.FTZ R129, R13, UR8 ;  /* 0x000000080d817e21 */ /* 0x000fe20008010000 */
[----:B------:R-:W-:Y:S01]  /*2360*/  FADD.FTZ R128, R14, UR8 ;  /* 0x000000080e807e21 */ /* 0x000fe20008010000 */
[----:B------:R-:W-:Y:S01]  /*2370*/  FADD.FTZ R127, R15, UR8 ;  /* 0x000000080f7f7e21 */ /* 0x000fe20008010000 */
[----:B------:R-:W-:Y:S01]  /*2380*/  SHF.L.U32 R126, R126, 0x10, RZ ;  /* 0x000000107e7e7819 */ /* 0x000fe200000006ff */
[----:B------:R-:W-:Y:S01]  /*2390*/  BSSY B0, `(.L_x_1000) ;  /* 0x000002b000007945 */ /* 0x000fe20003800000 */
[----:B--2---:R-:W-:Y:S01]  /*23a0*/  ISETP.GE.AND P5, PT, R25, 0x1, PT ;  /* 0x000000011900780c */ /* 0x004fe20003fa6270 */
[----:B------:R-:W-:Y:S01]  /*23b0*/  FADD.FTZ R125, R16, UR8 ;  /* 0x00000008107d7e21 */ /* 0x000fe20008010000 */
[----:B------:R-:W-:Y:S01]  /*23c0*/  FSETP.GTU.FTZ.AND P3, PT, R131, 20, PT ;  /* 0x41a000008300780b */ /* 0x000fe20003f7c000 */
[----:B------:R-:W-:Y:S01]  /*23d0*/  FFMA.FTZ R22, R126, R22, R23 ;  /* 0x000000167e167223 */ /* 0x000fe20000010017 */
[----:B------:R-:W-:-:S02]  /*23e0*/  FSETP.GTU.FTZ.AND P2, PT, R130, 20, PT ;  /* 0x41a000008200780b */ /* 0x000fc40003f5c000 */
[----:B------:R-:W-:Y:S02]  /*23f0*/  FSETP.GTU.FTZ.AND P1, PT, R129, 20, PT ;  /* 0x41a000008100780b */ /* 0x000fe40003f3c000 */
[----:B------:R-:W-:Y:S02]  /*2400*/  FSETP.GTU.FTZ.AND P0, PT, R128, 20, PT ;  /* 0x41a000008000780b */ /* 0x000fe40003f1c000 */
[----:B------:R-:W-:Y:S02]  /*2410*/  FSETP.GTU.FTZ.AND P6, PT, R127, 20, PT ;  /* 0x41a000007f00780b */ /* 0x000fe40003fdc000 */
[----:B------:R-:W-:Y:S02]  /*2420*/  SHF.L.U32 R13, R58, 0x10, RZ ;  /* 0x000000103a0d7819 */ /* 0x000fe400000006ff */
[----:B------:R-:W-:Y:S01]  /*2430*/  SHF.L.U32 R17, R17, 0x10, RZ ;  /* 0x0000001011117819 */ /* 0x000fe200000006ff */
[----:B0---4-:R-:W-:Y:S08]  /*2440*/  @P4 BRA `(.L_x_1001) ;  /* 0x00000000007c4947 */ /* 0x011ff00003800000 */
        /* <DEDUP_REMOVED lines=31> */
.L_x_1001:
[----:B------:R-:W-:Y:S05]  /*2640*/  BSYNC B0 ;  /* 0x0000000000007941 */ /* 0x000fea0003800000 */
.L_x_1000:
[----:B------:R-:W-:Y:S01]  /*2650*/  FFMA.FTZ R13, R24, R13, R22 ;  /* 0x0000000d180d7223 */ /* 0x000fe20000010016 */
[----:B------:R-:W-:Y:S01]  /*2660*/  SHF.L.U32 R22, R9, 0x10, RZ ;  /* 0x0000001009167819 */ /* 0x000fe200000006ff */
[----:B------:R-:W-:Y:S01]  /*2670*/  BSSY B0, `(.L_x_1002) ;  /* 0x0000026000007945 */ /* 0x000fe20003800000 */
[----:B------:R-:W-:Y:S01]  /*2680*/  FSETP.GTU.FTZ.AND P4, PT, R125, 20, PT ;  /* 0x41a000007d00780b */ /* 0x000fe20003f9c000 */
[----:B------:R-:W-:Y:S01]  /*2690*/  FADD.FTZ R124, R17, UR8 ;  /* 0x00000008117c7e21 */ /* 0x000fe20008010000 */
[----:B------:R-:W-:Y:S01]  /*26a0*/  SHF.L.U32 R12, R57, 0x10, RZ ;  /* 0x00000010390c7819 */ /* 0x000fe200000006ff */
[----:B------:R0:W-:Y:S01]  /*26b0*/  STL [R1+0x4], R22 ;  /* 0x0000041601007387 */ /* 0x0001e20000100800 */
[----:B------:R-:W-:Y:S01]  /*26c0*/  SHF.L.U32 R18, R18, 0x10, RZ ;  /* 0x0000001012127819 */ /* 0x000fe200000006ff */
[----:B------:R-:W-:Y:S08]  /*26d0*/  @P3 BRA `(.L_x_1003) ;  /* 0x00000000007c3947 */ /* 0x000ff00003800000 */
[----:B------:R-:W-:Y:S01]  /*26e0*/  FMUL.FTZ R131, R131, 1.4426950216293334961 ;  /* 0x3fb8aa3b83837820 */ /* 0x000fe20000410000 */
[----:B------:R-:W-:Y:S01]  /*26f0*/  HFMA2.MMA R15, -RZ, RZ, 1.625, 0 ;  /* 0x3e800000ff0f7435 */ /* 0x000fe200000001ff */
[----:B------:R-:W-:Y:S02]  /*2700*/  MOV R14, 0x3d39bf78 ;  /* 0x3d39bf78000e7802 */ /* 0x000fe40000000f00 */
[----:B------:R-:W1:Y:S02]  /*2710*/  MUFU.EX2 R11, R131 ;  /* 0x00000083000b7308 */ /* 0x000e640000000800 */
[C---:B-1----:R-:W-:Y:S01]  /*2720*/  FADD.FTZ.RZ R8, R11.reuse, 1 ;  /* 0x3f8000000b087421 */ /* 0x042fe2000001c000 */
        /* <DEDUP_REMOVED lines=26> */
.L_x_1003:
[----:B------:R-:W-:Y:S05]  /*28d0*/  BSYNC B0 ;  /* 0x0000000000007941 */ /* 0x000fea0003800000 */
.L_x_1002:
[----:B------:R-:W-:Y:S01]  /*28e0*/  SHF.L.U32 R16, R21, 0x10, RZ ;  /* 0x0000001015107819 */ /* 0x000fe200000006ff */
[----:B------:R-:W-:Y:S01]  /*28f0*/  BSSY B0, `(.L_x_1004) ;  /* 0x0000027000007945 */ /* 0x000fe20003800000 */
[----:B------:R-:W-:Y:S01]  /*2900*/  FSETP.GTU.FTZ.AND P3, PT, R124, 20, PT ;  /* 0x41a000007c00780b */ /* 0x000fe20003f7c000 */
[----:B------:R-:W-:Y:S01]  /*2910*/  FFMA.FTZ R12, R22, R12, R13 ;  /* 0x0000000c160c7223 */ /* 0x000fe2000001000d */
[----:B------:R-:W-:Y:S01]  /*2920*/  SHF.L.U32 R11, R56, 0x10, RZ ;  /* 0x00000010380b7819 */ /* 0x000fe200000006ff */
[----:B------:R1:W-:Y:S01]  /*2930*/  STL [R1], R16 ;  /* 0x0000001001007387 */ /* 0x0003e20000100800 */
[----:B------:R-:W-:Y:S01]  /*2940*/  SHF.L.U32 R19, R19, 0x10, RZ ;  /* 0x0000001013137819 */ /* 0x000fe200000006ff */
[----:B------:R-:W-:Y:S01]  /*2950*/  FADD.FTZ R121, R18, UR8 ;  /* 0x0000000812797e21 */ /* 0x000fe20008010000 */
[----:B------:R-:W-:Y:S07]  /*2960*/  @P2 BRA `(.L_x_1005) ;  /* 0x00000000007c2947 */ /* 0x000fee0003800000 */
[----:B------:R-:W-:Y:S01]  /*2970*/  FMUL.FTZ R130, R130, 1.4426950216293334961 ;  /* 0x3fb8aa3b82827820 */ /* 0x000fe20000410000 */
[----:B------:R-:W-:Y:S01]  /*2980*/  HFMA2.MMA R15, -RZ, RZ, 1.625, 0 ;  /* 0x3e800000ff0f7435 */ /* 0x000fe200000001ff */
[----:B------:R-:W-:Y:S02]  /*2990*/  MOV R14, 0x3d39bf78 ;  /* 0x3d39bf78000e7802 */ /* 0x000fe40000000f00 */
[----:B------:R-:W2:Y:S02]  /*29a0*/  MUFU.EX2 R13, R130 ;  /* 0x00000082000d7308 */ /* 0x000ea40000000800 */
[C---:B--2---:R-:W-:Y:S01]  /*29b0*/  FADD.FTZ.RZ R8, R13.reuse, 1 ;  /* 0x3f8000000d087421 */ /* 0x044fe2000001c000 */
        /* <DEDUP_REMOVED lines=26> */
.L_x_1005:
[----:B------:R-:W-:Y:S05]  /*2b60*/  BSYNC B0 ;  /* 0x0000000000007941 */ /* 0x000fea0003800000 */
.L_x_1004:
        /* <DEDUP_REMOVED lines=39> */
.L_x_1007:
[----:B------:R-:W-:Y:S05]  /*2de0*/  BSYNC B0 ;  /* 0x0000000000007941 */ /* 0x000fea0003800000 */
.L_x_1006:
        /* <DEDUP_REMOVED lines=39> */
.L_x_1009:
[----:B------:R-:W-:Y:S05]  /*3060*/  BSYNC B0 ;  /* 0x0000000000007941 */ /* 0x000fea0003800000 */
.L_x_1008:
        /* <DEDUP_REMOVED lines=39> */
.L_x_1011:
[----:B------:R-:W-:Y:S05]  /*32e0*/  BSYNC B0 ;  /* 0x0000000000007941 */ /* 0x000fea0003800000 */
.L_x_1010:
[----:B------:R-:W-:Y:S01]  /*32f0*/  BSSY B0, `(.L_x_1012) ;  /* 0x0000026000007945 */ /* 0x000fe20003800000 */
[----:B------:R-:W-:Y:S01]  /*3300*/  FFMA.FTZ R9, R237, R9, R10 ;  /* 0x00000009ed097223 */ /* 0x000fe2000001000a */
[----:B------:R-:W-:Y:S01]  /*3310*/  FSETP.GTU.FTZ.AND P6, PT, R118, 20, PT ;  /* 0x41a000007600780b */ /* 0x000fe20003fdc000 */
[----:B------:R-:W-:Y:S01]  /*3320*/  FADD.FTZ R117, R117, UR8 ;  /* 0x0000000875757e21 */ /* 0x000fe20008010000 */
[----:B------:R-:W-:Y:S02]  /*3330*/  SHF.L.U32 R10, R52, 0x10, RZ ;  /* 0x00000010340a7819 */ /* 0x000fe400000006ff */
[----:B------:R-:W-:Y:S01]  /*3340*/  SHF.L.U32 R236, R236, 0x10, RZ ;  /* 0x00000010ecec7819 */ /* 0x000fe200000006ff */
[----:B------:R-:W-:Y:S08]  /*3350*/  @P4 BRA `(.L_x_1013) ;  /* 0x00000000007c4947 */ /* 0x000ff00003800000 */
        /* <DEDUP_REMOVED lines=31> */
.L_x_1013:
[----:B------:R-:W-:Y:S05]  /*3550*/  BSYNC B0 ;  /* 0x0000000000007941 */ /* 0x000fea0003800000 */
.L_x_1012:
[----:B------:R-:W-:Y:S01]  /*3560*/  FFMA.FTZ R6, R236, R10, R9 ;  /* 0x0000000aec067223 */ /* 0x000fe20000010009 */
[----:B------:R-:W-:Y:S01]  /*3570*/  SHF.L.U32 R5, R5, 0x10, RZ ;  /* 0x0000001005057819 */ /* 0x000fe200000006ff */
[----:B------:R-:W-:Y:S01]  /*3580*/  BSSY B0, `(.L_x_1014) ;  /* 0x0000025000007945 */ /* 0x000fe20003800000 */
[----:B------:R-:W-:Y:S01]  /*3590*/  HFMA2.MMA R116, -RZ, RZ, 0, 0 ;  /* 0x00000000ff747435 */ /* 0x000fe200000001ff */
[----:B------:R-:W-:Y:S01]  /*35a0*/  FSETP.GTU.FTZ.AND P4, PT, R117, 20, PT ;  /* 0x41a000007500780b */ /* 0x000fe20003f9c000 */
[----:B------:R2:W-:Y:S01]  /*35b0*/  STL [R1+0x9c], R6 ;  /* 0x00009c0601007387 */ /* 0x0005e20000100800 */
[----:B------:R-:W-:Y:S01]  /*35c0*/  FADD.FTZ R115, R5, UR8 ;  /* 0x0000000805737e21 */ /* 0x000fe20008010000 */
[----:B------:R-:W-:Y:S10]  /*35d0*/  @P3 BRA `(.L_x_1015) ;  /* 0x00000000007c3947 */ /* 0x000ff40003800000 */
[----:B------:R-:W-:Y:S01]  /*35e0*/  FMUL.FTZ R124, R124, 1.4426950216293334961 ;  /* 0x3fb8aa3b7c7c7820 */ /* 0x000fe20000410000 */
[----:B------:R-:W-:Y:S02]  /*35f0*/  MOV R10, 0x3e800000 ;  /* 0x3e800000000a7802 */ /* 0x000fe40000000f00 */
[----:B------:R-:W-:Y:S01]  /*3600*/  MOV R9, 0x3d39bf78 ;  /* 0x3d39bf7800097802 */ /* 0x000fe20000000f00 */
[----:B------:R-:W3:Y:S02]  /*3610*/  MUFU.EX2 R8, R124 ;  /* 0x0000007c00087308 */ /* 0x000ee40000000800 */
[C---:B---3--:R-:W-:Y:S01]  /*3620*/  FADD.FTZ.RZ R5, R8.reuse, 1 ;  /* 0x3f80000008057421 */ /* 0x048fe2000001c000 */
[----:B------:R-:W-:-:S04]  /*3630*/  ISETP.GE.U32.AND P3, PT, R8, 0x7f800000, PT ;  /* 0x7f8000000800780c */ /* 0x000fc80003f66070 */
[----:B------:R-:W-:-:S04]  /*3640*/  IADD3 R5, R5, -0x3f400000, RZ ;  /* 0xc0c0000005057810 */ /* 0x000fc80007ffe0ff */
[----:B------:R-:W-:-:S04]  /*3650*/  LOP3.LUT R5, R5, 0xff800000, RZ, 0xc0, !PT ;  /* 0xff80000005057812 */ /* 0x000fc800078ec0ff */
[----:B------:R-:W-:Y:S02]  /*3660*/  IADD3 R7, -R5, 0x40800000, RZ ;  /* 0x4080000005077810 */ /* 0x000fe40007ffe1ff */
[-C--:B--2---:R-:W-:Y:S02]  /*3670*/  IADD3 R6, R8, -R5.reuse, RZ ;  /* 0x8000000508067210 */ /* 0x084fe40007ffe0ff */
        /* <DEDUP_REMOVED lines=21> */
.L_x_1015:
[----:B------:R-:W-:Y:S05]  /*37d0*/  BSYNC B0 ;  /* 0x0000000000007941 */ /* 0x000fea0003800000 */
.L_x_1014:
        /* <DEDUP_REMOVED lines=16> */
[----:B--2---:R-:W-:Y:S02]  /*38e0*/  IADD3 R6, -R4, 0x40800000, RZ ;  /* 0x4080000004067810 */ /* 0x004fe40007ffe1ff */
        /* <DEDUP_REMOVED lines=22> */
.L_x_1017:
[----:B------:R-:W-:Y:S05]  /*3a50*/  BSYNC B0 ;  /* 0x0000000000007941 */ /* 0x000fea0003800000 */
.L_x_1016:
        /* <DEDUP_REMOVED lines=8> */
[----:B--2---:R-:W-:Y:S01]  /*3ae0*/  HFMA2.MMA R6, -RZ, RZ, 1.625, 0 ;  /* 0x3e800000ff067435 */ /* 0x004fe200000001ff */
        /* <DEDUP_REMOVED lines=29> */
.L_x_1019:
[----:B------:R-:W-:Y:S05]  /*3cc0*/  BSYNC B0 ;  /* 0x0000000000007941 */ /* 0x000fea0003800000 */
.L_x_1018:
[----:B------:R-:W-:Y:S01]  /*3cd0*/  BSSY B0, `(.L_x_1020) ;  /* 0x0000026000007945 */ /* 0x000fe20003800000 */
[----:B------:R-:W-:Y:S01]  /*3ce0*/  HFMA2.MMA R102, -RZ, RZ, 0, 0 ;  /* 0x00000000ff667435 */ /* 0x000fe200000001ff */
[----:B------:R-:W-:Y:S02]  /*3cf0*/  FSETP.GTU.FTZ.AND P1, PT, R103, 20, PT ;  /* 0x41a000006700780b */ /* 0x000fe40003f3c000 */
[----:B------:R-:W-:Y:S02]  /*3d00*/  CS2R R100, SRZ ;  /* 0x0000000000647805 */ /* 0x000fe4000001ff00 */
[----:B------:R-:W-:Y:S02]  /*3d10*/  CS2R R98, SRZ ;  /* 0x0000000000627805 */ /* 0x000fe4000001ff00 */
[----:B------:R-:W-:Y:S01]  /*3d20*/  MOV R97, RZ ;  /* 0x000000ff00617202 */ /* 0x000fe20000000f00 */
[----:B------:R-:W-:Y:S06]  /*3d30*/  @P0 BRA `(.L_x_1021) ;  /* 0x00000000007c0947 */ /* 0x000fec0003800000 */
[----:B------:R-:W-:Y:S01]  /*3d40*/  FMUL.FTZ R119, R119, 1.4426950216293334961 ;  /* 0x3fb8aa3b77777820 */ /* 0x000fe20000410000 */
[----:B--2---:R-:W-:Y:S02]  /*3d50*/  MOV R6, 0x3e800000 ;  /* 0x3e80000000067802 */ /* 0x004fe40000000f00 */
[----:B------:R-:W-:Y:S01]  /*3d60*/  MOV R9, 0x3d39bf78 ;  /* 0x3d39bf7800097802 */ /* 0x000fe20000000f00 */
        /* <DEDUP_REMOVED lines=28> */
.L_x_1021:
[----:B------:R-:W-:Y:S05]  /*3f30*/  BSYNC B0 ;  /* 0x0000000000007941 */ /* 0x000fea0003800000 */
.L_x_1020:
[----:B------:R-:W-:Y:S04]  /*3f40*/  BSSY B0, `(.L_x_1022) ;  /* 0x0000021000007945 */ /* 0x000fe80003800000 */
[----:B------:R-:W-:Y:S05]  /*3f50*/  @P6 BRA `(.L_x_1023) ;  /* 0x00000000007c6947 */ /* 0x000fea0003800000 */
        /* <DEDUP_REMOVED lines=31> */
.L_x_1023:
[----:B------:R-:W-:Y:S05]  /*4150*/  BSYNC B0 ;  /* 0x0000000000007941 */ /* 0x000fea0003800000 */
.L_x_1022:
        /* <DEDUP_REMOVED lines=33> */
.L_x_1025:
[----:B------:R-:W-:Y:S05]  /*4370*/  BSYNC B0 ;  /* 0x0000000000007941 */ /* 0x000fea0003800000 */
.L_x_1024:
        /* <DEDUP_REMOVED lines=33> */
.L_x_1027:
[----:B------:R-:W-:Y:S05]  /*4590*/  BSYNC B0 ;  /* 0x0000000000007941 */ /* 0x000fea0003800000 */
.L_x_1026:
        /* <DEDUP_REMOVED lines=33> */
.L_x_1029:
[----:B------:R-:W-:Y:S05]  /*47b0*/  BSYNC B0 ;  /* 0x0000000000007941 */ /* 0x000fea0003800000 */
.L_x_1028:
        /* <DEDUP_REMOVED lines=33> */
.L_x_1031:
[----:B------:R-:W-:Y:S05]  /*49d0*/  BSYNC B0 ;  /* 0x0000000000007941 */ /* 0x000fea0003800000 */
.L_x_1030:
        /* <DEDUP_REMOVED lines=19> */
[----:B------:R-:W-:Y:S01]  /*4b10*/  USHF.L.U32 UR15, UR54, 0x1, URZ ;  /* 0x00000001360f7899 */ /* 0x000fe2000800063f */
[----:B------:R-:W-:Y:S01]  /*4b20*/  IADD3 R0, R3, R0, RZ ;  /* 0x0000000003007210 */ /* 0x000fe20007ffe0ff */
[----:B------:R-:W-:Y:S01]  /*4b30*/  USHF.R.S32.HI UR5, URZ, 0x1f, UR53 ;  /* 0x0000001f3f057899 */ /* 0x000fe20008011435 */
[----:B------:R-:W-:Y:S01]  /*4b40*/  MOV R116, RZ ;  /* 0x000000ff00747202 */ /* 0x000fe20000000f00 */
[----:B------:R-:W-:Y:S01]  /*4b50*/  ULDC.64 UR12, c[0x0][0x230] ;  /* 0x00008c00000c7ab9 */ /* 0x000fe20000000a00 */
[----:B------:R-:W-:Y:S01]  /*4b60*/  ULDC.64 UR10, c[0x0][0x248] ;  /* 0x00009200000a7ab9 */ /* 0x000fe20000000a00 */
[----:B------:R-:W-:Y:S01]  /*4b70*/  ISETP.GE.AND P0, PT, R0, UR15, PT ;  /* 0x0000000f00007c0c */ /* 0x000fe2000bf06270 */
[----:B------:R-:W-:Y:S01]  /*4b80*/  UIMAD UR4, UR5, UR12, URZ ;  /* 0x0000000c050472a4 */ /* 0x000fe2000f8e023f */
[----:B------:R-:W-:Y:S01]  /*4b90*/  MOV R114, RZ ;  /* 0x000000ff00727202 */ /* 0x000fe20000000f00 */
[----:B------:R-:W-:Y:S01]  /*4ba0*/  UIMAD.WIDE.U32 UR28, UR53, UR12, URZ ;  /* 0x0000000c351c72a5 */ /* 0x000fe2000f8e003f */
[----:B------:R-:W-:Y:S01]  /*4bb0*/  P2R R0, PR, RZ, 0x1 ;  /* 0x00000001ff007803 */ /* 0x000fe20000000000 */
[----:B------:R-:W-:Y:S01]  /*4bc0*/  UIMAD UR13, UR53, UR13, UR4 ;  /* 0x0000000d350d72a4 */ /* 0x000fe2000f8e0204 */
[----:B------:R-:W-:Y:S01]  /*4bd0*/  CS2R R112, SRZ ;  /* 0x0000000000707805 */ /* 0x000fe2000001ff00 */
[----:B------:R-:W-:Y:S01]  /*4be0*/  UIMAD UR4, UR5, UR10, URZ ;  /* 0x0000000a050472a4 */ /* 0x000fe2000f8e023f */
[----:B------:R-:W-:Y:S01]  /*4bf0*/  MOV R111, RZ ;  /* 0x000000ff006f7202 */ /* 0x000fe20000000f00 */
[----:B------:R3:W-:Y:S01]  /*4c00*/  STL [R1+0x50], R0 ;  /* 0x0000500001007387 */ /* 0x0007e20000100800 */
[----:B------:R-:W-:Y:S01]  /*4c10*/  UIMAD.WIDE.U32 UR30, UR53, UR10, URZ ;  /* 0x0000000a351e72a5 */ /* 0x000fe2000f8e003f */
[----:B------:R-:W-:Y:S01]  /*4c20*/  CS2R R108, SRZ ;  /* 0x00000000006c7805 */ /* 0x000fe2000001ff00 */
[----:B------:R-:W-:Y:S01]  /*4c30*/  UIMAD UR11, UR53, UR11, UR4 ;  /* 0x0000000b350b72a4 */ /* 0x000fe2000f8e0204 */
[----:B------:R-:W-:-:S02]  /*4c40*/  CS2R R104, SRZ ;  /* 0x0000000000687805 */ /* 0x000fc4000001ff00 */
[----:B------:R-:W-:Y:S02]  /*4c50*/  MOV R102, RZ ;  /* 0x000000ff00667202 */ /* 0x000fe40000000f00 */
[----:B------:R-:W-:Y:S02]  /*4c60*/  CS2R R100, SRZ ;  /* 0x0000000000647805 */ /* 0x000fe4000001ff00 */
[----:B------:R-:W-:Y:S02]  /*4c70*/  CS2R R98, SRZ ;  /* 0x0000000000627805 */ /* 0x000fe4000001ff00 */
[----:B------:R-:W-:Y:S01]  /*4c80*/  CS2R R96, SRZ ;  /* 0x0000000000607805 */ /* 0x000fe2000001ff00 */
[----:B------:R-:W-:Y:S01]  /*4c90*/  UMOV UR6, URZ ;  /* 0x0000003f00067c82 */ /* 0x000fe20008000000 */
        /* <DEDUP_REMOVED lines=12> */
[----:B---3--:R-:W-:-:S06]  /*4d60*/  ULDC.64 UR42, c[0x0][0x2d0] ;  /* 0x0000b400002a7ab9 */ /* 0x008fcc0000000a00 */
.L_x_1127:
[----:B------:R-:W3:Y:S01]  /*4d70*/  LDL R0, [R1+0x50] ;  /* 0x0000500001007983 */ /* 0x000ee20000100800 */
[----:B------:R-:W-:Y:S01]  /*4d80*/  USHF.R.S32.HI UR54, URZ, 0x1f, UR6 ;  /* 0x0000001f3f367899 */ /* 0x000fe20008011406 */
[----:B------:R-:W-:Y:S02]  /*4d90*/  UMOV UR44, UR28 ;  /* 0x0000001c002c7c82 */ /* 0x000fe40008000000 */
[----:B----4-:R-:W4:Y:S01]  /*4da0*/  LDL R171, [R1+0x30] ;  /* 0x0000300001ab7983 */ /* 0x010f220000100800 */
[----:B------:R-:W-:Y:S01]  /*4db0*/  UIMAD UR55, UR54, UR40, URZ ;  /* 0x00000028363772a4 */ /* 0x000fe2000f8e023f */
[----:B------:R-:W-:Y:S02]  /*4dc0*/  UMOV UR45, UR13 ;  /* 0x0000000d002d7c82 */ /* 0x000fe40008000000 */
[----:B------:R-:W4:Y:S01]  /*4dd0*/  LDL R170, [R1+0x2c] ;  /* 0x00002c0001aa7983 */ /* 0x000f220000100800 */
        /* <DEDUP_REMOVED lines=8> */
[----:B------:R-:W-:Y:S02]  /*4e60*/  ULDC.64 UR44, c[0x0][0x270] ;  /* 0x00009c00002c7ab9 */ /* 0x000fe40000000a00 */
[----:B------:R-:W-:Y:S02]  /*4e70*/  UIMAD UR55, UR54, UR44, URZ ;  /* 0x0000002c363772a4 */ /* 0x000fe4000f8e023f */
[----:B------:R-:W-:Y:S01]  /*4e80*/  MOV R9, UR44 ;  /* 0x0000002c00097c02 */ /* 0x000fe20008000f00 */
[----:B------:R-:W4:Y:S01]  /*4e90*/  LDG.E.64 R2, desc[UR20][R2.64] ;  /* 0x0000001402027981 */ /* 0x000f22000c1e1b00 */
[----:B------:R-:W-:Y:S01]  /*4ea0*/  UIMAD UR45, UR6, UR45, UR55 ;  /* 0x0000002d062d72a4 */ /* 0x000fe2000f8e0237 */
        /* <DEDUP_REMOVED lines=10> */
[----:B-1----:R-:W-:Y:S02]  /*4f50*/  PRMT R24, RZ, 0x7610, R24 ;  /* 0x00007610ff187816 */ /* 0x002fe40000000018 */
        /* <DEDUP_REMOVED lines=8> */
[----:B0-----:R-:W-:-:S02]  /*4fe0*/  PRMT R22, RZ, 0x7610, R22 ;  /* 0x00007610ff167816 */ /* 0x001fc40000000016 */
[----:B------:R-:W-:Y:S02]  /*4ff0*/  PRMT R11, RZ, 0x7610, R11 ;  /* 0x00007610ff0b7816 */ /* 0x000fe4000000000b */
[----:B------:R-:W-:Y:S02]  /*5000*/  PRMT R18, RZ, 0x7610, R18 ;  /* 0x00007610ff127816 */ /* 0x000fe40000000012 */
[----:B-1----:R-:W-:Y:S02]  /*5010*/  PRMT R16, RZ, 0x7610, R16 ;  /* 0x00007610ff107816 */ /* 0x002fe40000000010 */
[----:B------:R-:W-:Y:S02]  /*5020*/  PRMT R12, RZ, 0x7610, R12 ;  /* 0x00007610ff0c7816 */ /* 0x000fe4000000000c */
[----:B------:R-:W-:Y:S02]  /*5030*/  PRMT R13, RZ, 0x7610, R13 ;  /* 0x00007610ff0d7816 */ /* 0x000fe4000000000d */
[----:B------:R-:W-:-:S02]  /*5040*/  PRMT R14, RZ, 0x7610, R14 ;  /* 0x00007610ff0e7816 */ /* 0x000fc4000000000e */
[----:B------:R-:W-:Y:S02]  /*5050*/  PRMT R10, RZ, 0x7610, R10 ;  /* 0x00007610ff0a7816 */ /* 0x000fe4000000000a */
[----:B---3--:R-:W-:Y:S02]  /*5060*/  ISETP.NE.AND P6, PT, R0, RZ, PT ;  /* 0x000000ff0000720c */ /* 0x008fe40003fc5270 */
[----:B------:R-:W-:-:S04]  /*5070*/  SHF.L.U32 R0, R143, 0x4, RZ ;  /* 0x000000048f007819 */ /* 0x000fc800000006ff */
[----:B------:R-:W-:-:S04]  /*5080*/  LOP3.LUT R0, R0, 0xfffffe00, RZ, 0xc0, !PT ;  /* 0xfffffe0000007812 */ /* 0x000fc800078ec0ff */
[----:B------:R-:W-:-:S04]  /*5090*/  LOP3.LUT R7, R0, 0x1f, R143, 0xf8, !PT ;  /* 0x0000001f00077812 */ /* 0x000fc800078ef88f */
[----:B--2---:R-:W-:-:S04]  /*50a0*/  IADD3 R6, R0, R7, RZ ;  /* 0x0000000700067210 */ /* 0x004fc80007ffe0ff */
        /* <DEDUP_REMOVED lines=18> */
[----:B------:R-:W3:Y:S01]  /*51d0*/  @!P1 LDG.E.U16 R34, desc[UR20][R4.64+0x80] ;  /* 0x0000801404229981 */ /* 0x000ee2000c1e1500 */
[----:B------:R-:W-:Y:S02]  /*51e0*/  ISETP.GE.AND P2, PT, R0, UR15, PT ;  /* 0x0000000f00007c0c */ /* 0x000fe4000bf46270 */
[----:B------:R-:W-:Y:S01]  /*51f0*/  IADD3 R0, R6, 0x100, RZ ;  /* 0x0000010006007810 */ /* 0x000fe20007ffe0ff */
[----:B------:R-:W3:Y:S01]  /*5200*/  @!P3 LDG.E.U16 R32, desc[UR20][R4.64+0xc0] ;  /* 0x0000c0140420b981 */ /* 0x000ee2000c1e1500 */
[----:B------:R-:W-:-:S02]  /*5210*/  ISETP.GE.AND P0, PT, R7, UR15, PT ;  /* 0x0000000f07007c0c */ /* 0x000fc4000bf06270 */
[----:B------:R-:W-:Y:S01]  /*5220*/  ISETP.GE.AND P1, PT, R0, UR15, PT ;  /* 0x0000000f00007c0c */ /* 0x000fe2000bf26270 */
[----:B------:R-:W3:Y:S01]  /*5230*/  @!P5 LDG.E.U16 R31, desc[UR20][R4.64+0x100] ;  /* 0x00010014041fd981 */ /* 0x000ee2000c1e1500 */
[C---:B------:R-:W-:Y:S02]  /*5240*/  IADD3 R0, R6.reuse, 0x140, RZ ;  /* 0x0000014006007810 */ /* 0x040fe40007ffe0ff */
[----:B------:R-:W-:Y:S01]  /*5250*/  IADD3 R7, R6, 0x120, RZ ;  /* 0x0000012006077810 */ /* 0x000fe20007ffe0ff */
[----:B------:R-:W3:Y:S01]  /*5260*/  @!P4 LDG.E.U16 R35, desc[UR20][R4.64+0x140] ;  /* 0x000140140423c981 */ /* 0x000ee2000c1e1500 */
[----:B------:R-:W-:Y:S02]  /*5270*/  ISETP.GE.AND P5, PT, R0, UR15, PT ;  /* 0x0000000f00007c0c */ /* 0x000fe4000bfa6270 */
[----:B------:R-:W-:Y:S01]  /*5280*/  ISETP.GE.AND P3, PT, R7, UR15, PT ;  /* 0x0000000f07007c0c */ /* 0x000fe2000bf66270 */
[----:B------:R-:W3:Y:S01]  /*5290*/  @!P2 LDG.E.U16 R30, desc[UR20][R4.64+0x1c0] ;  /* 0x0001c014041ea981 */ /* 0x000ee2000c1e1500 */
[----:B------:R-:W-:-:S02]  /*52a0*/  IADD3 R0, R6, 0x160, RZ ;  /* 0x0000016006007810 */ /* 0x000fc40007ffe0ff */
[----:B------:R-:W-:Y:S01]  /*52b0*/  IADD3 R7, R6, 0x180, RZ ;  /* 0x0000018006077810 */ /* 0x000fe20007ffe0ff */
[----:B------:R-:W3:Y:S01]  /*52c0*/  @!P0 LDG.E.U16 R27, desc[UR20][R4.64+0x180] ;  /* 0x00018014041b8981 */ /* 0x000ee2000c1e1500 */
[----:B------:R-:W-:Y:S02]  /*52d0*/  ISETP.GE.AND P4, PT, R0, UR15, PT ;  /* 0x0000000f00007c0c */ /* 0x000fe4000bf86270 */
[----:B------:R-:W-:Y:S01]  /*52e0*/  IADD3 R0, R6, 0x1a0, RZ ;  /* 0x000001a006007810 */ /* 0x000fe20007ffe0ff */
[----:B------:R-:W3:Y:S01]  /*52f0*/  @!P1 LDG.E.U16 R29, desc[UR20][R4.64+0x200] ;  /* 0x00020014041d9981 */ /* 0x000ee2000c1e1500 */
[----:B------:R-:W-:Y:S02]  /*5300*/  ISETP.GE.AND P0, PT, R7, UR15, PT ;  /* 0x0000000f07007c0c */ /* 0x000fe4000bf06270 */
[----:B------:R-:W-:Y:S01]  /*5310*/  ISETP.GE.AND P2, PT, R0, UR15, PT ;  /* 0x0000000f00007c0c */ /* 0x000fe2000bf46270 */
[----:B------:R-:W3:Y:S01]  /*5320*/  @!P3 LDG.E.U16 R28, desc[UR20][R4.64+0x240] ;  /* 0x00024014041cb981 */ /* 0x000ee2000c1e1500 */
[----:B------:R-:W-:-:S03]  /*5330*/  IADD3 R0, R6, 0x1e0, RZ ;  /* 0x000001e006007810 */ /* 0x000fc60007ffe0ff */
[----:B------:R-:W3:Y:S01]  /*5340*/  @!P5 LDG.E.U16 R25, desc[UR20][R4.64+0x280] ;  /* 0x000280140419d981 */ /* 0x000ee2000c1e1500 */
[----:B------:R-:W-:Y:S02]  /*5350*/  ISETP.GE.AND P3, PT, R0, UR15, PT ;  /* 0x0000000f00007c0c */ /* 0x000fe4000bf66270 */
[C---:B------:R-:W-:Y:S01]  /*5360*/  IADD3 R0, R6.reuse, 0x200, RZ ;  /* 0x0000020006007810 */ /* 0x040fe20007ffe0ff */
[----:B------:R-:W3:Y:S01]  /*5370*/  @!P4 LDG.E.U16 R26, desc[UR20][R4.64+0x2c0] ;  /* 0x0002c014041ac981 */ /* 0x000ee2000c1e1500 */
[----:B------:R-:W-:Y:S02]  /*5380*/  IADD3 R7, R6, 0x1c0, RZ ;  /* 0x000001c006077810 */ /* 0x000fe40007ffe0ff */
[----:B------:R-:W-:Y:S01]  /*5390*/  ISETP.GE.AND P5, PT, R0, UR15, PT ;  /* 0x0000000f00007c0c */ /* 0x000fe2000bfa6270 */
[----:B------:R-:W3:Y:S01]  /*53a0*/  @!P0 LDG.E.U16 R24, desc[UR20][R4.64+0x300] ;  /* 0x0003001404188981 */ /* 0x000ee2000c1e1500 */
[----:B------:R-:W-:Y:S02]  /*53b0*/  IADD3 R0, R6, 0x240, RZ ;  /* 0x0000024006007810 */ /* 0x000fe40007ffe0ff */
[----:B------:R-:W-:Y:S01]  /*53c0*/  ISETP.GE.AND P1, PT, R7, UR15, PT ;  /* 0x0000000f07007c0c */ /* 0x000fe2000bf26270 */
[----:B------:R-:W3:Y:S01]  /*53d0*/  @!P2 LDG.E.U16 R20, desc[UR20][R4.64+0x340] ;  /* 0x000340140414a981 */ /* 0x000ee2000c1e1500 */
[----:B------:R-:W-:-:S02]  /*53e0*/  ISETP.GE.AND P0, PT, R0, UR15, PT ;  /* 0x0000000f00007c0c */ /* 0x000fc4000bf06270 */
[C---:B------:R-:W-:Y:S01]  /*53f0*/  IADD3 R0, R6.reuse, 0x260, RZ ;  /* 0x0000026006007810 */ /* 0x040fe20007ffe0ff */
[----:B------:R-:W3:Y:S01]  /*5400*/  @!P3 LDG.E.U16 R19, desc[UR20][R4.64+0x3c0] ;  /* 0x0003c0140413b981 */ /* 0x000ee2000c1e1500 */
[----:B------:R-:W-:Y:S02]  /*5410*/  IADD3 R7, R6, 0x220, RZ ;  /* 0x0000022006077810 */ /* 0x000fe40007ffe0ff */
[----:B------:R-:W-:Y:S01]  /*5420*/  ISETP.GE.AND P2, PT, R0, UR15, PT ;  /* 0x0000000f00007c0c */ /* 0x000fe2000bf46270 */
[----:B------:R-:W3:Y:S01]  /*5430*/  @!P5 LDG.E.U16 R23, desc[UR20][R4.64+0x400] ;  /* 0x000400140417d981 */ /* 0x000ee2000c1e1500 */
[----:B------:R-:W-:Y:S02]  /*5440*/  ISETP.GE.AND P4, PT, R7, UR15, PT ;  /* 0x0000000f07007c0c */ /* 0x000fe4000bf86270 */
[C---:B------:R-:W-:Y:S01]  /*5450*/  IADD3 R0, R6.reuse, 0x2a0, RZ ;  /* 0x000002a006007810 */ /* 0x040fe20007ffe0ff */
[----:B------:R-:W3:Y:S01]  /*5460*/  @!P1 LDG.E.U16 R21, desc[UR20][R4.64+0x380] ;  /* 0x0003801404159981 */ /* 0x000ee2000c1e1500 */
[----:B------:R-:W-:-:S02]  /*5470*/  IADD3 R7, R6, 0x280, RZ ;  /* 0x0000028006077810 */ /* 0x000fc40007ffe0ff */
[----:B------:R-:W-:Y:S01]  /*5480*/  ISETP.GE.AND P3, PT, R0, UR15, PT ;  /* 0x0000000f00007c0c */ /* 0x000fe2000bf66270 */
[----:B------:R-:W2:Y:S01]  /*5490*/  @!P6 LDG.E.U16 R36, desc[UR20][R4.64] ;  /* 0x000000140424e981 */ /* 0x000ea2000c1e1500 */
[----:B------:R-:W-:Y:S02]  /*54a0*/  ISETP.GE.AND P1, PT, R7, UR15, PT ;  /* 0x0000000f07007c0c */ /* 0x000fe4000bf26270 */
[----:B------:R-:W-:Y:S01]  /*54b0*/  IADD3 R0, R6, 0x2c0, RZ ;  /* 0x000002c006007810 */ /* 0x000fe20007ffe0ff */
[----:B------:R-:W3:Y:S03]  /*54c0*/  @!P0 LDG.E.U16 R15, desc[UR20][R4.64+0x480] ;  /* 0x00048014040f8981 */ /* 0x000ee6000c1e1500 */
[----:B------:R-:W-:Y:S01]  /*54d0*/  ISETP.GE.AND P5, PT, R0, UR15, PT ;  /* 0x0000000f00007c0c */ /* 0x000fe2000bfa6270 */
[----:B------:R-:W3:Y:S01]  /*54e0*/  @!P4 LDG.E.U16 R22, desc[UR20][R4.64+0x440] ;  /* 0x000440140416c981 */ /* 0x000ee2000c1e1500 */
[----:B------:R-:W-:-:S02]  /*54f0*/  IADD3 R0, R6, 0x300, RZ ;  /* 0x0000030006007810 */ /* 0x000fc40007ffe0ff */
[----:B------:R-:W-:Y:S01]  /*5500*/  PRMT R8, RZ, 0x7610, R8 ;  /* 0x00007610ff087816 */ /* 0x000fe20000000008 */
[----:B------:R-:W3:Y:S01]  /*5510*/  @!P2 LDG.E.U16 R18, desc[UR20][R4.64+0x4c0] ;  /* 0x0004c0140412a981 */ /* 0x000ee2000c1e1500 */
[----:B------:R-:W-:Y:S02]  /*5520*/  ISETP.GE.AND P0, PT, R0, UR15, PT ;  /* 0x0000000f00007c0c */ /* 0x000fe4000bf06270 */
[----:B------:R-:W-:Y:S01]  /*5530*/  IADD3 R0, R6, 0x320, RZ ;  /* 0x0000032006007810 */ /* 0x000fe20007ffe0ff */
[----:B------:R-:W3:Y:S03]  /*5540*/  @!P1 LDG.E.U16 R17, desc[UR20][R4.64+0x500] ;  /* 0x0005001404119981 */ /* 0x000ee6000c1e1500 */
[----:B------:R-:W-:Y:S01]  /*5550*/  ISETP.GE.AND P1, PT, R0, UR15, PT ;  /* 0x0000000f00007c0c */ /* 0x000fe2000bf26270 */
[----:B------:R-:W3:Y:S01]  /*5560*/  @!P3 LDG.E.U16 R16, desc[UR20][R4.64+0x540] ;  /* 0x000540140410b981 */ /* 0x000ee2000c1e1500 */
[----:B------:R-:W-:-:S02]  /*5570*/  IADD3 R0, R6, 0x340, RZ ;  /* 0x0000034006007810 */ /* 0x000fc40007ffe0ff */
[----:B------:R-:W-:Y:S01]  /*5580*/  IADD3 R7, R6, 0x2e0, RZ ;  /* 0x000002e006077810 */ /* 0x000fe20007ffe0ff */
[----:B------:R-:W3:Y:S04]  /*5590*/  @!P5 LDG.E.U16 R12, desc[UR20][R4.64+0x580] ;  /* 0x00058014040cd981 */ /* 0x000ee8000c1e1500 */
[----:B------:R-:W3:Y:S01]  /*55a0*/  @!P0 LDG.E.U16 R11, desc[UR20][R4.64+0x600] ;  /* 0x00060014040b8981 */ /* 0x000ee2000c1e1500 */
[----:B------:R-:W-:Y:S02]  /*55b0*/  ISETP.GE.AND P0, PT, R0, UR15, PT ;  /* 0x0000000f00007c0c */ /* 0x000fe4000bf06270 */
[----:B------:R-:W-:Y:S01]  /*55c0*/  IADD3 R0, R6, 0x360, RZ ;  /* 0x0000036006007810 */ /* 0x000fe20007ffe0ff */
[----:B------:R-:W3:Y:S01]  /*55d0*/  @!P1 LDG.E.U16 R8, desc[UR20][R4.64+0x640] ;  /* 0x0006401404089981 */ /* 0x000ee2000c1e1500 */
[----:B------:R-:W-:-:S02]  /*55e0*/  ISETP.GE.AND P4, PT, R7, UR15, PT ;  /* 0x0000000f07007c0c */ /* 0x000fc4000bf86270 */
[----:B------:R-:W-:Y:S02]  /*55f0*/  IADD3 R7, R6, 0x380, RZ ;  /* 0x0000038006077810 */ /* 0x000fe40007ffe0ff */
[----:B------:R-:W-:Y:S02]  /*5600*/  ISETP.GE.AND P1, PT, R0, UR15, PT ;  /* 0x0000000f00007c0c */ /* 0x000fe4000bf26270 */
[----:B------:R-:W-:Y:S02]  /*5610*/  ISETP.GE.AND P2, PT, R7, UR15, PT ;  /* 0x0000000f07007c0c */ /* 0x000fe4000bf46270 */
[C---:B------:R-:W-:Y:S02]  /*5620*/  IADD3 R0, R6.reuse, 0x3a0, RZ ;  /* 0x000003a006007810 */ /* 0x040fe40007ffe0ff */
[----:B------:R-:W-:Y:S02]  /*5630*/  PRMT R7, RZ, 0x7610, R7 ;  /* 0x00007610ff077816 */ /* 0x000fe40000000007 */
[----:B------:R-:W-:Y:S01]  /*5640*/  IADD3 R9, R6, 0x3c0, RZ ;  /* 0x000003c006097810 */ /* 0x000fe20007ffe0ff */
[----:B------:R-:W3:Y:S01]  /*5650*/  @!P4 LDG.E.U16 R13, desc[UR20][R4.64+0x5c0] ;  /* 0x0005c014040dc981 */ /* 0x000ee2000c1e1500 */
[----:B------:R-:W-:-:S02]  /*5660*/  ISETP.GE.AND P3, PT, R0, UR15, PT ;  /* 0x0000000f00007c0c */ /* 0x000fc4000bf66270 */
[----:B------:R-:W-:Y:S01]  /*5670*/  IADD3 R6, R6, 0x3e0, RZ ;  /* 0x000003e006067810 */ /* 0x000fe20007ffe0ff */
[----:B------:R-:W3:Y:S01]  /*5680*/  @!P0 LDG.E.U16 R7, desc[UR20][R4.64+0x680] ;  /* 0x0006801404078981 */ /* 0x000ee2000c1e1500 */
[----:B------:R-:W-:Y:S02]  /*5690*/  PRMT R0, RZ, 0x7610, R0 ;  /* 0x00007610ff007816 */ /* 0x000fe40000000000 */
[----:B------:R-:W-:Y:S01]  /*56a0*/  ISETP.GE.AND P0, PT, R9, UR15, PT ;  /* 0x0000000f09007c0c */ /* 0x000fe2000bf06270 */
[----:B------:R-:W3:Y:S01]  /*56b0*/  @!P1 LDG.E.U16 R14, desc[UR20][R4.64+0x6c0] ;  /* 0x0006c014040e9981 */ /* 0x000ee2000c1e1500 */
[----:B------:R-:W-:-:S03]  /*56c0*/  ISETP.GE.AND P1, PT, R6, UR15, PT ;  /* 0x0000000f06007c0c */ /* 0x000fc6000bf26270 */
[----:B------:R-:W3:Y:S01]  /*56d0*/  @!P2 LDG.E.U16 R0, desc[UR20][R4.64+0x700] ;  /* 0x000700140400a981 */ /* 0x000ee2000c1e1500 */
[----:B------:R-:W-:Y:S02]  /*56e0*/  PRMT R6, RZ, 0x7610, R6 ;  /* 0x00007610ff067816 */ /* 0x000fe40000000006 */
[----:B------:R-:W-:-:S04]  /*56f0*/  PRMT R9, RZ, 0x7610, R9 ;  /* 0x00007610ff097816 */ /* 0x000fc80000000009 */
[----:B------:R-:W3:Y:S04]  /*5700*/  @!P3 LDG.E.U16 R6, desc[UR20][R4.64+0x740] ;  /* 0x000740140406b981 */ /* 0x000ee8000c1e1500 */
[----:B------:R-:W3:Y:S04]  /*5710*/  @!P0 LDG.E.U16 R10, desc[UR20][R4.64+0x780] ;  /* 0x00078014040a8981 */ /* 0x000ee8000c1e1500 */
[----:B------:R0:W3:Y:S01]  /*5720*/  @!P1 LDG.E.U16 R9, desc[UR20][R4.64+0x7c0] ;  /* 0x0007c01404099981 */ /* 0x0000e2000c1e1500 */
[----:B----4-:R-:W-:-:S13]  /*5730*/  R2UR UR57, R3 ;  /* 0x00000000033972ca */ /* 0x010fda00000e0000 */
        /* <DEDUP_REMOVED lines=11> */
[----:B------:R-:W-:Y:S01]  /*57f0*/  LOP3.LUT R5, R5, 0xfffffc00, RZ, 0xc0, !PT ;  /* 0xfffffc0005057812 */ /* 0x000fe200078ec0ff */
[----:B------:R-:W-:Y:S02]  /*5800*/  UIADD3 UR44, UR16, -0x1, URZ ;  /* 0xffffffff102c7890 */ /* 0x000fe4000fffe03f */
[----:B------:R-:W-:Y:S01]  /*5810*/  FMUL.RZ R40, R3, 0.15915493667125701904 ;  /* 0x3e22f98303287820 */ /* 0x000fe2000040c000 */
[----:B------:R-:W-:Y:S01]  /*5820*/  FMUL.FTZ R3, R128, UR57 ;  /* 0x0000003980037c20 */ /* 0x000fe20008410000 */
[----:B------:R-:W-:Y:S01]  /*5830*/  IADD3 R4, R5, R142, RZ ;  /* 0x0000008e05047210 */ /* 0x000fe20007ffe0ff */
[----:B------:R-:W-:-:S02]  /*5840*/  ULEA.HI UR45, UR44, UR44, URZ, 0x1 ;  /* 0x0000002c2c2d7291 */ /* 0x000fc4000f8f083f */
[----:B------:R-:W-:Y:S01]  /*5850*/  FMUL.RZ R42, R3, 0.15915493667125701904 ;  /* 0x3e22f983032a7820 */ /* 0x000fe2000040c000 */
[----:B------:R-:W-:Y:S01]  /*5860*/  FMUL.FTZ R3, R127, UR57 ;  /* 0x000000397f037c20 */ /* 0x000fe20008410000 */
[----:B------:R-:W-:Y:S01]  /*5870*/  MUFU.SIN R123, R37 ;  /* 0x00000025007b7308 */ /* 0x000fe20000000400 */
[----:B------:R-:W-:-:S07]  /*5880*/  ULOP3.LUT UR45, UR45, 0xfffffe, URZ, 0xc0, !UPT ;  /* 0x00fffffe2d2d7892 */ /* 0x000fce000f8ec03f */
[----:B------:R0:W-:Y:S01]  /*5890*/  MUFU.COS R122, R37 ;  /* 0x00000025007a7308 */ /* 0x0001e20000000000 */
[----:B------:R-:W-:-:S07]  /*58a0*/  UIADD3 UR44, UR44, -UR45, URZ ;  /* 0x8000002d2c2c7290 */ /* 0x000fce000fffe03f */
[----:B------:R-:W-:Y:S01]  /*58b0*/  MUFU.SIN R85, R40 ;  /* 0x0000002800557308 */ /* 0x000fe20000000400 */
[----:B0-----:R-:W-:-:S07]  /*58c0*/  IADD3 R37, R4, 0x20, RZ ;  /* 0x0000002004257810 */ /* 0x001fce0007ffe0ff */
[----:B------:R0:W-:Y:S01]  /*58d0*/  MUFU.COS R86, R40 ;  /* 0x0000002800567308 */ /* 0x0001e20000000000 */
[----:B------:R-:W-:-:S07]  /*58e0*/  IADD3 R41, R4, 0x60, RZ ;  /* 0x0000006004297810 */ /* 0x000fce0007ffe0ff */
[----:B------:R-:W-:Y:S01]  /*58f0*/  MUFU.SIN R89, R38 ;  /* 0x0000002600597308 */ /* 0x000fe20000000400 */
[----:B0-----:R-:W-:Y:S01]  /*5900*/  FMUL.RZ R40, R3, 0.15915493667125701904 ;  /* 0x3e22f98303287820 */ /* 0x001fe2000040c000 */
[----:B------:R-:W-:-:S06]  /*5910*/  FMUL.FTZ R3, R125, UR57 ;  /* 0x000000397d037c20 */ /* 0x000fcc0008410000 */
[----:B------:R0:W-:Y:S01]  /*5920*/  MUFU.COS R90, R38 ;  /* 0x00000026005a7308 */ /* 0x0001e20000000000 */
[----:B------:R-:W-:-:S07]  /*5930*/  FMUL.RZ R52, R3, 0.15915493667125701904 ;  /* 0x3e22f98303347820 */ /* 0x000fce000040c000 */
[----:B------:R-:W-:Y:S01]  /*5940*/  MUFU.SIN R83, R42 ;  /* 0x0000002a00537308 */ /* 0x000fe20000000400 */
[----:B0-----:R-:W-:-:S07]  /*5950*/  LEA.HI.SX32 R38, R4, R4, 0x1b ;  /* 0x0000000404267211 */ /* 0x001fce00078fdaff */
[----:B------:R0:W-:Y:S01]  /*5960*/  MUFU.COS R84, R42 ;  /* 0x0000002a00547308 */ /* 0x0001e20000000000 */
[----:B------:R-:W-:Y:S01]  /*5970*/  LEA R3, R38, R141, 0x1 ;  /* 0x0000008d26037211 */ /* 0x000fe200078e08ff */
[----:B------:R-:W-:Y:S01]  /*5980*/  ULEA UR44, UR44, UR6, 0x8 ;  /* 0x000000062c2c7291 */ /* 0x000fe2000f8e403f */
[----:B0-----:R-:W-:Y:S01]  /*5990*/  LEA.HI.SX32 R42, R37, R4, 0x1b ;  /* 0x00000004252a7211 */ /* 0x001fe200078fdaff */
[----:B------:R-:W-:-:S04]  /*59a0*/  FMUL.FTZ R37, R124, UR57 ;  /* 0x000000397c257c20 */ /* 0x000fc80008410000 */
[----:B------:R-:W-:Y:S01]  /*59b0*/  MUFU.SIN R87, R39 ;  /* 0x0000002700577308 */ /* 0x000fe20000000400 */
[----:B------:R-:W-:Y:S01]  /*59c0*/  FMUL.RZ R38, R37, 0.15915493667125701904 ;  /* 0x3e22f98325267820 */ /* 0x000fe2000040c000 */
[----:B------:R-:W-:Y:S01]  /*59d0*/  FMUL.FTZ R37, R121, UR57 ;  /* 0x0000003979257c20 */ /* 0x000fe20008410000 */
[----:B------:R-:W-:-:S05]  /*59e0*/  IADD3 R57, R4, 0x160, RZ ;  /* 0x0000016004397810 */ /* 0x000fca0007ffe0ff */
[----:B------:R0:W-:Y:S01]  /*59f0*/  MUFU.COS R88, R39 ;  /* 0x0000002700587308 */ /* 0x0001e20000000000 */
[-C--:B------:R-:W-:Y:S01]  /*5a00*/  LEA.HI.SX32 R46, R41, R4.reuse, 0x1b ;  /* 0x00000004292e7211 */ /* 0x080fe200078fdaff */
[----:B------:R-:W-:Y:S01]  /*5a10*/  FMUL.RZ R41, R37, 0.15915493667125701904 ;  /* 0x3e22f98325297820 */ /* 0x000fe2000040c000 */
[----:B------:R-:W-:Y:S01]  /*5a20*/  IADD3 R43, R4, 0x80, RZ ;  /* 0x00000080042b7810 */ /* 0x000fe20007ffe0ff */
[----:B------:R-:W-:Y:S01]  /*5a30*/  FMUL.FTZ R37, R120, UR57 ;  /* 0x0000003978257c20 */ /* 0x000fe20008410000 */
[C---:B------:R-:W-:Y:S02]  /*5a40*/  IADD3 R45, R4.reuse, 0xa0, RZ ;  /* 0x000000a0042d7810 */ /* 0x040fe40007ffe0ff */
[----:B0-----:R-:W-:Y:S02]  /*5a50*/  IADD3 R39, R4, 0x40, RZ ;  /* 0x0000004004277810 */ /* 0x001fe40007ffe0ff */
[----:B------:R-:W-:Y:S02]  /*5a60*/  ISETP.NE.AND P1, PT, R143, RZ, PT ;  /* 0x000000ff8f00720c */ /* 0x000fe40003f25270 */
[----:B------:R-:W-:-:S02]  /*5a70*/  LEA.HI.SX32 R44, R39, R4, 0x1b ;  /* 0x00000004272c7211 */ /* 0x000fc400078fdaff */
[----:B------:R-:W-:Y:S02]  /*5a80*/  IADD3 R50, R143, 0x200, RZ ;  /* 0x000002008f327810 */ /* 0x000fe40007ffe0ff */
[C---:B------:R-:W-:Y:S02]  /*5a90*/  IADD3 R47, R4.reuse, 0xc0, RZ ;  /* 0x000000c0042f7810 */ /* 0x040fe40007ffe0ff */
[----:B------:R-:W-:Y:S02]  /*5aa0*/  MOV R39, UR44 ;  /* 0x0000002c00277c02 */ /* 0x000fe40008000f00 */
[C---:B------:R-:W-:Y:S01]  /*5ab0*/  IADD3 R49, R4.reuse, 0xe0, RZ ;  /* 0x000000e004317810 */ /* 0x040fe20007ffe0ff */
[----:B------:R-:W-:Y:S01]  /*5ac0*/  MUFU.SIN R56, R38 ;  /* 0x0000002600387308 */ /* 0x000fe20000000400 */
[----:B------:R-:W-:Y:S01]  /*5ad0*/  IADD3 R51, R4, 0x100, RZ ;  /* 0x0000010004337810 */ /* 0x000fe20007ffe0ff */
[----:B------:R-:W-:Y:S01]  /*5ae0*/  ULDC.64 UR44, c[0x0][0x250] ;  /* 0x00009400002c7ab9 */ /* 0x000fe20000000a00 */
[-C--:B------:R-:W-:Y:S01]  /*5af0*/  LEA.HI.SX32 R48, R43, R4.reuse, 0x1b ;  /* 0x000000042b307211 */ /* 0x080fe200078fdaff */
[----:B------:R-:W-:Y:S01]  /*5b00*/  FMUL.RZ R43, R37, 0.15915493667125701904 ;  /* 0x3e22f983252b7820 */ /* 0x000fe2000040c000 */
[----:B------:R-:W-:-:S02]  /*5b10*/  LEA.HI.SX32 R70, R57, R4, 0x1b ;  /* 0x0000000439467211 */ /* 0x000fc400078fdaff */
[----:B------:R-:W-:Y:S01]  /*5b20*/  IADD3 R53, R4, 0x120, RZ ;  /* 0x0000012004357810 */ /* 0x000fe20007ffe0ff */
[----:B------:R0:W-:Y:S01]  /*5b30*/  MUFU.COS R57, R38 ;  /* 0x0000002600397308 */ /* 0x0001e20000000000 */
[-C--:B------:R-:W-:Y:S02]  /*5b40*/  LEA.HI.SX32 R58, R45, R4.reuse, 0x1b ;  /* 0x000000042d3a7211 */ /* 0x080fe400078fdaff */
[----:B------:R-:W-:Y:S02]  /*5b50*/  LEA R42, R42, R141, 0x1 ;  /* 0x0000008d2a2a7211 */ /* 0x000fe400078e08ff */
[----:B------:R-:W-:Y:S02]  /*5b60*/  IADD3 R55, R4, 0x140, RZ ;  /* 0x0000014004377810 */ /* 0x000fe40007ffe0ff */
[----:B------:R-:W-:Y:S02]  /*5b70*/  LEA.HI.SX32 R60, R47, R4, 0x1b ;  /* 0x000000042f3c7211 */ /* 0x000fe400078fdaff */
[----:B0-----:R-:W-:-:S02]  /*5b80*/  SEL R38, R39, R50, !P1 ;  /* 0x0000003227267207 */ /* 0x001fc40004800000 */
[-C--:B------:R-:W-:Y:S02]  /*5b90*/  LEA R37, R44, R141.reuse, 0x1 ;  /* 0x0000008d2c257211 */ /* 0x080fe400078e08ff */
[-C--:B------:R-:W-:Y:S02]  /*5ba0*/  LEA.HI.SX32 R62, R49, R4.reuse, 0x1b ;  /* 0x00000004313e7211 */ /* 0x080fe400078fdaff */
        /* <DEDUP_REMOVED lines=10> */
[C---:B------:R-:W-:Y:S02]  /*5c50*/  IADD3 R67, R4.reuse, 0x1e0, RZ ;  /* 0x000001e004437810 */ /* 0x040fe40007ffe0ff */
[----:B------:R-:W-:Y:S02]  /*5c60*/  IADD3 R69, R4, 0x200, RZ ;  /* 0x0000020004457810 */ /* 0x000fe40007ffe0ff */
[-C--:B------:R-:W-:Y:S02]  /*5c70*/  LEA.HI.SX32 R72, R61, R4.reuse, 0x1b ;  /* 0x000000043d487211 */ /* 0x080fe400078fdaff */
[----:B------:R-:W-:Y:S02]  /*5c80*/  LEA R64, R64, R141, 0x1 ;  /* 0x0000008d40407211 */ /* 0x000fe400078e08ff */
[----:B------:R-:W-:Y:S02]  /*5c90*/  IADD3 R71, R4, 0x220, RZ ;  /* 0x0000022004477810 */ /* 0x000fe40007ffe0ff */
[----:B------:R-:W-:-:S02]  /*5ca0*/  LEA.HI.SX32 R74, R63, R4, 0x1b ;  /* 0x000000043f4a7211 */ /* 0x000fc400078fdaff */
[----:B------:R-:W-:Y:S02]  /*5cb0*/  IADD3 R73, R4, 0x240, RZ ;  /* 0x0000024004497810 */ /* 0x000fe40007ffe0ff */
[-C--:B------:R-:W-:Y:S02]  /*5cc0*/  LEA.HI.SX32 R76, R65, R4.reuse, 0x1b ;  /* 0x00000004414c7211 */ /* 0x080fe400078fdaff */
[----:B------:R-:W-:Y:S02]  /*5cd0*/  LEA R68, R68, R141, 0x1 ;  /* 0x0000008d44447211 */ /* 0x000fe400078e08ff */
[C---:B------:R-:W-:Y:S02]  /*5ce0*/  IADD3 R75, R4.reuse, 0x260, RZ ;  /* 0x00000260044b7810 */ /* 0x040fe40007ffe0ff */
[----:B------:R-:W-:Y:S02]  /*5cf0*/  LEA.HI.SX32 R78, R67, R4, 0x1b ;  /* 0x00000004434e7211 */ /* 0x000fe400078fdaff */
[----:B------:R-:W-:-:S02]  /*5d00*/  IADD3 R77, R4, 0x280, RZ ;  /* 0x00000280044d7810 */ /* 0x000fc40007ffe0ff */
[-C--:B------:R-:W-:Y:S02]  /*5d10*/  LEA.HI.SX32 R106, R69, R4.reuse, 0x1b ;  /* 0x00000004456a7211 */ /* 0x080fe400078fdaff */
[C---:B------:R-:W-:Y:S02]  /*5d20*/  IADD3 R79, R4.reuse, 0x2a0, RZ ;  /* 0x000002a0044f7810 */ /* 0x040fe40007ffe0ff */
[-C--:B------:R-:W-:Y:S02]  /*5d30*/  LEA.HI.SX32 R144, R71, R4.reuse, 0x1b ;  /* 0x0000000447907211 */ /* 0x080fe400078fdaff */
[----:B------:R-:W-:Y:S02]  /*5d40*/  IADD3 R107, R4, 0x2c0, RZ ;  /* 0x000002c0046b7810 */ /* 0x000fe40007ffe0ff */
[----:B------:R-:W-:Y:S01]  /*5d50*/  LEA.HI.SX32 R146, R73, R4, 0x1b ;  /* 0x0000000449927211 */ /* 0x000fe200078fdaff */
[----:B--2---:R0:W-:Y:S04]  /*5d60*/  STS.U16 [R3], R36 ;  /* 0x0000002403007388 */ /* 0x0041e80000000400 */
[----:B------:R1:W-:Y:S04]  /*5d70*/  STS.U16 [R42+0x40], R33 ;  /* 0x000040212a007388 */ /* 0x0003e80000000400 */
[----:B---3--:R-:W-:Y:S01]  /*5d80*/  STS.U16 [R37+0x80], R34 ;  /* 0x0000802225007388 */ /* 0x008fe20000000400 */
[----:B0-----:R-:W-:-:S03]  /*5d90*/  LEA R3, R62, R141, 0x1 ;  /* 0x0000008d3e037211 */ /* 0x001fc600078e08ff */
[----:B------:R-:W-:Y:S01]  /*5da0*/  STS.U16 [R39+0xc0], R32 ;  /* 0x0000c02027007388 */ /* 0x000fe20000000400 */
[----:B-1----:R-:W-:-:S03]  /*5db0*/  LEA R33, R66, R141, 0x1 ;  /* 0x0000008d42217211 */ /* 0x002fc600078e08ff */
[----:B------:R0:W-:Y:S04]  /*5dc0*/  STS.U16 [R44+0x100], R31 ;  /* 0x0001001f2c007388 */ /* 0x0001e80000000400 */
[----:B------:R1:W-:Y:S01]  /*5dd0*/  STS.U16 [R58+0x140], R35 ;  /* 0x000140233a007388 */ /* 0x0003e20000000400 */
[----:B------:R-:W-:-:S03]  /*5de0*/  LEA R76, R76, R141, 0x1 ;  /* 0x0000008d4c4c7211 */ /* 0x000fc600078e08ff */
[----:B------:R-:W-:Y:S01]  /*5df0*/  STS.U16 [R60+0x180], R27 ;  /* 0x0001801b3c007388 */ /* 0x000fe20000000400 */
[----:B0-----:R-:W-:-:S03]  /*5e00*/  LEA R31, R70, R141, 0x1 ;  /* 0x0000008d461f7211 */ /* 0x001fc600078e08ff */
[----:B------:R0:W-:Y:S01]  /*5e10*/  STS.U16 [R3+0x1c0], R30 ;  /* 0x0001c01e03007388 */ /* 0x0001e20000000400 */
[----:B-1----:R-:W-:-:S03]  /*5e20*/  LEA R35, R72, R141, 0x1 ;  /* 0x0000008d48237211 */ /* 0x002fc600078e08ff */
[----:B------:R-:W-:Y:S01]  /*5e30*/  STS.U16 [R64+0x200], R29 ;  /* 0x0002001d40007388 */ /* 0x000fe20000000400 */
[----:B------:R-:W-:Y:S02]  /*5e40*/  LEA.HI.SX32 R148, R75, R4, 0x1b ;  /* 0x000000044b947211 */ /* 0x000fe400078fdaff */
[-C--:B------:R-:W-:Y:S01]  /*5e50*/  LEA R78, R78, R141.reuse, 0x1 ;  /* 0x0000008d4e4e7211 */ /* 0x080fe200078e08ff */
[----:B------:R-:W-:Y:S01]  /*5e60*/  STS.U16 [R33+0x240], R28 ;  /* 0x0002401c21007388 */ /* 0x000fe20000000400 */
[----:B0-----:R-:W-:-:S03]  /*5e70*/  LEA R3, R74, R141, 0x1 ;  /* 0x0000008d4a037211 */ /* 0x001fc600078e08ff */
[----:B------:R0:W-:Y:S01]  /*5e80*/  STS.U16 [R68+0x280], R25 ;  /* 0x0002801944007388 */ /* 0x0001e20000000400 */
[-C--:B------:R-:W-:Y:S02]  /*5e90*/  LEA.HI.SX32 R150, R77, R4.reuse, 0x1b ;  /* 0x000000044d967211 */ /* 0x080fe400078fdaff */
[-C--:B------:R-:W-:Y:S01]  /*5ea0*/  LEA R106, R106, R141.reuse, 0x1 ;  /* 0x0000008d6a6a7211 */ /* 0x080fe200078e08ff */
[----:B------:R-:W-:Y:S01]  /*5eb0*/  STS.U16 [R31+0x2c0], R26 ;  /* 0x0002c01a1f007388 */ /* 0x000fe20000000400 */
[-C--:B------:R-:W-:Y:S02]  /*5ec0*/  LEA.HI.SX32 R152, R79, R4.reuse, 0x1b ;  /* 0x000000044f987211 */ /* 0x080fe400078fdaff */
[----:B------:R-:W-:Y:S01]  /*5ed0*/  LEA.HI.SX32 R154, R107, R4, 0x1b ;  /* 0x000000046b9a7211 */ /* 0x000fe200078fdaff */
[----:B------:R-:W-:Y:S01]  /*5ee0*/  STS.U16 [R35+0x300], R24 ;  /* 0x0003001823007388 */ /* 0x000fe20000000400 */
[-C--:B------:R-:W-:Y:S02]  /*5ef0*/  LEA R146, R146, R141.reuse, 0x1 ;  /* 0x0000008d92927211 */ /* 0x080fe400078e08ff */
[-C--:B0-----:R-:W-:Y:S01]  /*5f00*/  LEA R25, R144, R141.reuse, 0x1 ;  /* 0x0000008d90197211 */ /* 0x081fe200078e08ff */
[----:B------:R0:W-:Y:S01]  /*5f10*/  STS.U16 [R3+0x340], R20 ;  /* 0x0003401403007388 */ /* 0x0001e20000000400 */
[----:B------:R-:W-:-:S02]  /*5f20*/  LEA R27, R148, R141, 0x1 ;  /* 0x0000008d941b7211 */ /* 0x000fc400078e08ff */
[-C--:B------:R-:W-:Y:S01]  /*5f30*/  LEA R150, R150, R141.reuse, 0x1 ;  /* 0x0000008d96967211 */ /* 0x080fe200078e08ff */
[----:B------:R-:W-:Y:S04]  /*5f40*/  STS.U16 [R76+0x380], R21 ;  /* 0x000380154c007388 */ /* 0x000fe80000000400 */
[----:B------:R1:W-:Y:S01]  /*5f50*/  STS.U16 [R78+0x3c0], R19 ;  /* 0x0003c0134e007388 */ /* 0x0003e20000000400 */
[----:B0-----:R-:W-:-:S03]  /*5f60*/  LEA R3, R152, R141, 0x1 ;  /* 0x0000008d98037211 */ /* 0x001fc600078e08ff */
[----:B------:R-:W-:Y:S01]  /*5f70*/  STS.U16 [R106+0x400], R23 ;  /* 0x000400176a007388 */ /* 0x000fe20000000400 */
[----:B------:R-:W-:-:S03]  /*5f80*/  IADD3 R145, R4, 0x2e0, RZ ;  /* 0x000002e004917810 */ /* 0x000fc60007ffe0ff */
[----:B------:R-:W-:Y:S01]  /*5f90*/  STS.U16 [R25+0x440], R22 ;  /* 0x0004401619007388 */ /* 0x000fe20000000400 */
[----:B-1----:R-:W-:-:S03]  /*5fa0*/  LEA R19, R154, R141, 0x1 ;  /* 0x0000008d9a137211 */ /* 0x002fc600078e08ff */
[----:B------:R-:W-:Y:S04]  /*5fb0*/  STS.U16 [R146+0x480], R15 ;  /* 0x0004800f92007388 */ /* 0x000fe80000000400 */
[----:B------:R-:W-:Y:S01]  /*5fc0*/  STS.U16 [R27+0x4c0], R18 ;  /* 0x0004c0121b007388 */ /* 0x000fe20000000400 */
[----:B------:R-:W-:-:S03]  /*5fd0*/  IADD3 R147, R4, 0x300, RZ ;  /* 0x0000030004937810 */ /* 0x000fc60007ffe0ff */
[----:B------:R-:W-:Y:S01]  /*5fe0*/  STS.U16 [R150+0x500], R17 ;  /* 0x0005001196007388 */ /* 0x000fe20000000400 */
[----:B------:R-:W-:-:S03]  /*5ff0*/  IADD3 R149, R4, 0x320, RZ ;  /* 0x0000032004957810 */ /* 0x000fc60007ffe0ff */
[----:B------:R-:W-:Y:S01]  /*6000*/  STS.U16 [R3+0x540], R16 ;  /* 0x0005401003007388 */ /* 0x000fe20000000400 */
[----:B------:R-:W-:-:S03]  /*6010*/  LEA.HI.SX32 R156, R145, R4, 0x1b ;  /* 0x00000004919c7211 */ /* 0x000fc600078fdaff */
[----:B------:R0:W-:Y:S01]  /*6020*/  STS.U16 [R19+0x580], R12 ;  /* 0x0005800c13007388 */ /* 0x0001e20000000400 */
[C---:B------:R-:W-:Y:S02]  /*6030*/  IADD3 R151, R4.reuse, 0x340, RZ ;  /* 0x0000034004977810 */ /* 0x040fe40007ffe0ff */
[C---:B------:R-:W-:Y:S02]  /*6040*/  IADD3 R153, R4.reuse, 0x360, RZ ;  /* 0x0000036004997810 */ /* 0x040fe40007ffe0ff */
[----:B------:R-:W-:Y:S01]  /*6050*/  IADD3 R155, R4, 0x380, RZ ;  /* 0x00000380049b7810 */ /* 0x000fe20007ffe0ff */
[----:B0-----:R-:W0:Y:S01]  /*6060*/  @!P2 LDC R19, c[0x0][0x21c] ;  /* 0x00008700ff13ab82 */ /* 0x001e220000000800 */
[-C--:B------:R-:W-:Y:S02]  /*6070*/  LEA.HI.SX32 R158, R147, R4.reuse, 0x1b ;  /* 0x00000004939e7211 */ /* 0x080fe400078fdaff */
[----:B------:R-:W-:Y:S02]  /*6080*/  LEA.HI.SX32 R160, R149, R4, 0x1b ;  /* 0x0000000495a07211 */ /* 0x000fe400078fdaff */
[----:B------:R-:W-:-:S02]  /*6090*/  LEA R156, R156, R141, 0x1 ;  /* 0x0000008d9c9c7211 */ /* 0x000fc400078e08ff */
[-C--:B------:R-:W-:Y:S02]  /*60a0*/  LEA.HI.SX32 R162, R151, R4.reuse, 0x1b ;  /* 0x0000000497a27211 */ /* 0x080fe400078fdaff */
[-C--:B------:R-:W-:Y:S02]  /*60b0*/  LEA.HI.SX32 R164, R153, R4.reuse, 0x1b ;  /* 0x0000000499a47211 */ /* 0x080fe400078fdaff */
[----:B------:R-:W-:Y:S02]  /*60c0*/  LEA.HI.SX32 R166, R155, R4, 0x1b ;  /* 0x000000049ba67211 */ /* 0x000fe400078fdaff */
[-C--:B------:R-:W-:Y:S01]  /*60d0*/  LEA R158, R158, R141.reuse, 0x1 ;  /* 0x0000008d9e9e7211 */ /* 0x080fe200078e08ff */
[----:B------:R1:W-:Y:S01]  /*60e0*/  STS.U16 [R156+0x5c0], R13 ;  /* 0x0005c00d9c007388 */ /* 0x0003e20000000400 */
[-C--:B------:R-:W-:Y:S02]  /*60f0*/  LEA R3, R160, R141.reuse, 0x1 ;  /* 0x0000008da0037211 */ /* 0x080fe400078e08ff */
[----:B------:R-:W-:Y:S01]  /*6100*/  LEA R162, R162, R141, 0x1 ;  /* 0x0000008da2a27211 */ /* 0x000fe200078e08ff */
[----:B------:R-:W-:Y:S01]  /*6110*/  STS.U16 [R158+0x600], R11 ;  /* 0x0006000b9e007388 */ /* 0x000fe20000000400 */
[----:B------:R-:W-:-:S02]  /*6120*/  IADD3 R157, R4, 0x3a0, RZ ;  /* 0x000003a0049d7810 */ /* 0x000fc40007ffe0ff */
[-C--:B------:R-:W-:Y:S02]  /*6130*/  LEA R15, R166, R141.reuse, 0x1 ;  /* 0x0000008da60f7211 */ /* 0x080fe400078e08ff */
[----:B-1----:R-:W-:Y:S01]  /*6140*/  LEA R13, R164, R141, 0x1 ;  /* 0x0000008da40d7211 */ /* 0x002fe200078e08ff */
[----:B------:R-:W-:Y:S01]  /*6150*/  STS.U16 [R3+0x640], R8 ;  /* 0x0006400803007388 */ /* 0x000fe20000000400 */
[C---:B------:R-:W-:Y:S01]  /*6160*/  IADD3 R159, R4.reuse, 0x3c0, RZ ;  /* 0x000003c0049f7810 */ /* 0x040fe20007ffe0ff */
[----:B------:R-:W-:Y:S01]  /*6170*/  MUFU.SIN R59, R52 ;  /* 0x00000034003b7308 */ /* 0x000fe20000000400 */
[----:B------:R-:W-:Y:S01]  /*6180*/  IADD3 R161, R4, 0x3e0, RZ ;  /* 0x000003e004a17810 */ /* 0x000fe20007ffe0ff */
[----:B------:R-:W-:Y:S01]  /*6190*/  STS.U16 [R162+0x680], R7 ;  /* 0x00068007a2007388 */ /* 0x000fe20000000400 */
[----:B------:R-:W-:-:S03]  /*61a0*/  MOV R16, UR16 ;  /* 0x0000001000107c02 */ /* 0x000fc60008000f00 */
[----:B------:R1:W-:Y:S02]  /*61b0*/  STS.U16 [R13+0x6c0], R14 ;  /* 0x0006c00e0d007388 */ /* 0x0003e40000000400 */
[----:B------:R2:W-:Y:S02]  /*61c0*/  MUFU.COS R80, R52 ;  /* 0x0000003400507308 */ /* 0x0005e40000000000 */
[----:B------:R3:W-:Y:S06]  /*61d0*/  STS.U16 [R15+0x700], R0 ;  /* 0x000700000f007388 */ /* 0x0007ec0000000400 */
[----:B------:R-:W-:Y:S01]  /*61e0*/  MUFU.SIN R81, R40 ;  /* 0x0000002800517308 */ /* 0x000fe20000000400 */
[----:B--2---:R-:W-:-:S02]  /*61f0*/  LEA.HI.SX32 R52, R157, R4, 0x1b ;  /* 0x000000049d347211 */ /* 0x004fc400078fdaff */
[----:B-1----:R-:W-:Y:S01]  /*6200*/  @!P2 IADD3 R14, R16, -0x2, RZ ;  /* 0xfffffffe100ea810 */ /* 0x002fe20007ffe0ff */
[----:B---3--:R-:W-:-:S04]  /*6210*/  HFMA2.MMA R15, -RZ, RZ, 0, 9.5367431640625e-07 ;  /* 0x00000010ff0f7435 */ /* 0x008fc800000001ff */
[----:B------:R1:W-:Y:S01]  /*6220*/  MUFU.COS R82, R40 ;  /* 0x0000002800527308 */ /* 0x0003e20000000000 */
[----:B------:R-:W-:Y:S01]  /*6230*/  LEA R17, R52, R141, 0x1 ;  /* 0x0000008d34117211 */ /* 0x000fe200078e08ff */
[----:B0-----:R-:W-:Y:S01]  /*6240*/  @!P2 IMAD R14, R14, R19, UR6 ;  /* 0x000000060e0eae24 */ /* 0x001fe2000f8e0213 */
[----:B------:R-:W-:Y:S02]  /*6250*/  LEA R5, R142, R5, 0x5 ;  /* 0x000000058e057211 */ /* 0x000fe400078e28ff */
[----:B------:R-:W-:Y:S01]  /*6260*/  R2UR UR58, R2 ;  /* 0x00000000023a72ca */ /* 0x000fe200000e0000 */
[----:B------:R-:W-:Y:S01]  /*6270*/  UIMAD UR56, UR54, UR44, URZ ;  /* 0x0000002c363872a4 */ /* 0x000fe2000f8e023f */
[----:B------:R-:W-:Y:S01]  /*6280*/  UMOV UR55, UR11 ;  /* 0x0000000b00377c82 */ /* 0x000fe20008000000 */
[-C--:B-1----:R-:W-:Y:S01]  /*6290*/  LEA.HI.SX32 R40, R159, R4.reuse, 0x1b ;  /* 0x000000049f287211 */ /* 0x082fe200078fdaff */
[----:B------:R-:W-:Y:S01]  /*62a0*/  FMUL.FTZ R20, R115, UR57 ;  /* 0x0000003973147c20 */ /* 0x000fe20008410000 */
[----:B------:R-:W-:-:S02]  /*62b0*/  LEA.HI.SX32 R4, R161, R4, 0x1b ;  /* 0x00000004a1047211 */ /* 0x000fc400078fdaff */
[-C--:B------:R-:W-:Y:S01]  /*62c0*/  LEA R38, R38, R141.reuse, 0x3 ;  /* 0x0000008d26267211 */ /* 0x080fe200078e18ff */
[----:B------:R-:W-:Y:S01]  /*62d0*/  MUFU.SIN R53, R41 ;  /* 0x0000002900357308 */ /* 0x000fe20000000400 */
[----:B------:R-:W-:-:S07]  /*62e0*/  LEA R7, R40, R141, 0x1 ;  /* 0x0000008d28077211 */ /* 0x000fce00078e08ff */
[----:B------:R-:W-:Y:S01]  /*62f0*/  MUFU.COS R54, R41 ;  /* 0x0000002900367308 */ /* 0x000fe20000000000 */
[----:B------:R-:W-:Y:S01]  /*6300*/  LEA R4, R4, R141, 0x1 ;  /* 0x0000008d04047211 */ /* 0x000fe200078e08ff */
[----:B------:R-:W-:Y:S01]  /*6310*/  STS.U16 [R17+0x740], R6 ;  /* 0x0007400611007388 */ /* 0x000fe20000000400 */
[----:B------:R-:W-:-:S03]  /*6320*/  LEA.HI.SX32 R0, R5, R5, 0x1b ;  /* 0x0000000505007211 */ /* 0x000fc600078fdaff */
[----:B------:R-:W-:Y:S04]  /*6330*/  STS.U16 [R7+0x780], R10 ;  /* 0x0007800a07007388 */ /* 0x000fe80000000400 */
[----:B------:R0:W-:Y:S01]  /*6340*/  STS.U16 [R4+0x7c0], R9 ;  /* 0x0007c00904007388 */ /* 0x0001e20000000400 */
[----:B------:R-:W-:Y:S01]  /*6350*/  MOV R11, UR58 ;  /* 0x0000003a000b7c02 */ /* 0x000fe20008000f00 */
[----:B------:R-:W-:Y:S01]  /*6360*/  UMOV UR54, UR30 ;  /* 0x0000001e00367c82 */ /* 0x000fe20008000000 */
[----:B------:R-:W-:Y:S01]  /*6370*/  UIMAD UR56, UR6, UR45, UR56 ;  /* 0x0000002d063872a4 */ /* 0x000fe2000f8e0238 */
[----:B------:R-:W-:Y:S01]  /*6380*/  FMUL.FTZ R2, R110, UR57 ;  /* 0x000000396e027c20 */ /* 0x000fe20008410000 */
[----:B------:R-:W-:Y:S01]  /*6390*/  FMUL.RZ R20, R20, 0.15915493667125701904 ;  /* 0x3e22f98314147820 */ /* 0x000fe2000040c000 */
[----:B------:R-:W-:Y:S01]  /*63a0*/  HFMA2.MMA R60, -RZ, RZ, 1.875, 0 ;  /* 0x3f800000ff3c7435 */ /* 0x000fe200000001ff */
[----:B------:R-:W-:-:S02]  /*63b0*/  SHF.L.U32 R58, R171, 0x10, RZ ;  /* 0x00000010ab3a7819 */ /* 0x000fc400000006ff */
[----:B------:R-:W-:Y:S02]  /*63c0*/  CS2R R62, SRZ ;  /* 0x00000000003e7805 */ /* 0x000fe4000001ff00 */
[----:B------:R-:W-:Y:S01]  /*63d0*/  MOV R61, RZ ;  /* 0x000000ff003d7202 */ /* 0x000fe20000000f00 */
[----:B0-----:R-:W-:Y:S01]  /*63e0*/  @!P2 IMAD.WIDE R4, R14, R15, UR22 ;  /* 0x000000160e04ae25 */ /* 0x001fe2000f8e020f */
[----:B------:R-:W-:Y:S01]  /*63f0*/  SHF.L.U32 R55, R170, 0x10, RZ ;  /* 0x00000010aa377819 */ /* 0x000fe200000006ff */
[----:B------:R-:W2:Y:S02]  /*6400*/  LDL R15, [R1+0x24] ;  /* 0x00002400010f7983 */ /* 0x000ea40000100800 */
[----:B------:R-:W-:Y:S01]  /*6410*/  FMUL.FTZ R8, R11, 1.4426950216293334961 ;  /* 0x3fb8aa3b0b087820 */ /* 0x000fe20000410000 */
[----:B------:R-:W-:Y:S01]  /*6420*/  SHF.L.U32 R52, R169, 0x10, RZ ;  /* 0x00000010a9347819 */ /* 0x000fe200000006ff */
[----:B------:R-:W3:Y:S02]  /*6430*/  LDL R17, [R1+0x4c] ;  /* 0x00004c0001117983 */ /* 0x000ee40000100800 */
[C---:B------:R-:W-:Y:S01]  /*6440*/  FMUL.FTZ R14, R8.reuse, R124 ;  /* 0x0000007c080e7220 */ /* 0x040fe20000410000 */
[----:B------:R-:W-:Y:S01]  /*6450*/  FMUL.FTZ R36, R119, UR57 ;  /* 0x0000003977247c20 */ /* 0x000fe20008410000 */
[----:B------:R-:W-:Y:S01]  /*6460*/  MUFU.SIN R50, R43 ;  /* 0x0000002b00327308 */ /* 0x000fe20000000400 */
[----:B------:R-:W-:Y:S01]  /*6470*/  FMUL.FTZ R12, R8, R132 ;  /* 0x00000084080c7220 */ /* 0x000fe20000410000 */
[----:B------:R-:W-:-:S06]  /*6480*/  FMUL.FTZ R32, R118, UR57 ;  /* 0x0000003976207c20 */ /* 0x000fcc0008410000 */
[----:B------:R-:W-:Y:S01]  /*6490*/  MUFU.COS R51, R43 ;  /* 0x0000002b00337308 */ /* 0x000fe20000000000 */
[----:B------:R-:W-:Y:S01]  /*64a0*/  FMUL.FTZ R24, R117, UR57 ;  /* 0x0000003975187c20 */ /* 0x000fe20008410000 */
[----:B------:R-:W-:Y:S01]  /*64b0*/  SHF.L.U32 R210, R138, 0x10, RZ ;  /* 0x000000108ad27819 */ /* 0x000fe200000006ff */
[----:B------:R-:W4:Y:S05]  /*64c0*/  LDL R16, [R1+0x44] ;  /* 0x0000440001107983 */ /* 0x000f2a0000100800 */
[----:B------:R-:W0:Y:S01]  /*64d0*/  MUFU.EX2 R14, R14 ;  /* 0x0000000e000e7308 */ /* 0x000e220000000800 */
[----:B------:R-:W-:-:S03]  /*64e0*/  UIMAD.WIDE.U32 UR54, UR6, UR44, UR54 ;  /* 0x0000002c063672a5 */ /* 0x000fc6000f8e0036 */
[----:B------:R-:W-:Y:S01]  /*64f0*/  ULDC.64 UR44, c[0x0][0x2d8] ;  /* 0x0000b600002c7ab9 */ /* 0x000fe20000000a00 */
[----:B------:R-:W-:-:S03]  /*6500*/  UIADD3 UR55, UR55, UR56, URZ ;  /* 0x0000003837377290 */ /* 0x000fc6000fffe03f */
[----:B------:R-:W1:Y:S01]  /*6510*/  MUFU.EX2 R12, R12 ;  /* 0x0000000c000c7308 */ /* 0x000e620000000800 */
[----:B------:R-:W-:-:S04]  /*6520*/  ULEA UR44, UP0, UR54, UR44, 0x3 ;  /* 0x0000002c362c7291 */ /* 0x000fc8000f80183f */
[----:B------:R-:W-:Y:S01]  /*6530*/  ULEA.HI.X UR45, UR54, UR45, UR55, 0x3, UP0 ;  /* 0x0000002d362d7291 */ /* 0x000fe200080f1c37 */
[C---:B0-----:R-:W-:Y:S01]  /*6540*/  FMUL.FTZ R57, R14.reuse, R57 ;  /* 0x000000390e397220 */ /* 0x041fe20000410000 */
[----:B------:R-:W-:Y:S02]  /*6550*/  FMUL.FTZ R56, R14, R56 ;  /* 0x000000380e387220 */ /* 0x000fe40000410000 */
[----:B------:R-:W3:Y:S01]  /*6560*/  LDL R14, [R1+0x20] ;  /* 0x00002000010e7983 */ /* 0x000ee20000100800 */
[----:B------:R-:W-:Y:S01]  /*6570*/  FMUL.RZ R39, R2, 0.15915493667125701904 ;  /* 0x3e22f98302277820 */ /* 0x000fe2000040c000 */
[----:B------:R-:W-:Y:S02]  /*6580*/  MOV R2, UR44 ;  /* 0x0000002c00027c02 */ /* 0x000fe40008000f00 */
[----:B------:R-:W-:Y:S01]  /*6590*/  MOV R3, UR45 ;  /* 0x0000002d00037c02 */ /* 0x000fe20008000f00 */
[----:B-1----:R-:W-:Y:S01]  /*65a0*/  FMUL.FTZ R122, R12, R122 ;  /* 0x0000007a0c7a7220 */ /* 0x002fe20000410000 */
[----:B------:R-:W-:Y:S01]  /*65b0*/  LEA R0, R0, R141, 0x1 ;  /* 0x0000008d00007211 */ /* 0x000fe200078e08ff */
[----:B------:R-:W-:Y:S01]  /*65c0*/  FMUL.FTZ R123, R12, R123 ;  /* 0x0000007b0c7b7220 */ /* 0x000fe20000410000 */
[----:B------:R-:W-:Y:S02]  /*65d0*/  MUFU.SIN R41, R20 ;  /* 0x0000001400297308 */ /* 0x000fe40000000400 */
[----:B------:R-:W4:Y:S01]  /*65e0*/  LDG.E.64 R2, desc[UR20][R2.64] ;  /* 0x0000001402027981 */ /* 0x000f22000c1e1b00 */
[----:B------:R-:W-:-:S05]  /*65f0*/  NOP ;  /* 0x0000000000007918 */ /* 0x000fca0000000000 */
[----:B------:R0:W-:Y:S01]  /*6600*/  MUFU.COS R42, R20 ;  /* 0x00000014002a7308 */ /* 0x0001e20000000000 */
[C---:B------:R-:W-:Y:S01]  /*6610*/  FMUL.FTZ R13, R8.reuse, R131 ;  /* 0x00000083080d7220 */ /* 0x040fe20000410000 */
        /* <DEDUP_REMOVED lines=11> */
[----:B------:R-:W1:Y:S04]  /*66d0*/  LDS.U16 R29, [R0+0x16] ;  /* 0x00001600001d7984 */ /* 0x000e680000000400 */
[----:B------:R-:W-:Y:S04]  /*66e0*/  LDS.U16 R26, [R0+0x18] ;  /* 0x00001800001a7984 */ /* 0x000fe80000000400 */
[----:B------:R-:W1:Y:S04]  /*66f0*/  LDS.U16 R28, [R0+0x1a] ;  /* 0x00001a00001c7984 */ /* 0x000e680000000400 */
        /* <DEDUP_REMOVED lines=19> */
[----:B------:R-:W-:Y:S01]  /*6830*/  BAR.SYNC.DEFER_BLOCKING 0x0 ;  /* 0x0000000000007b1d */ /* 0x000fe20000010000 */
[C---:B------:R-:W-:Y:S01]  /*6840*/  FMUL.FTZ R9, R8.reuse, R127 ;  /* 0x0000007f08097220 */ /* 0x040fe20000410000 */
[----:B------:R-:W-:-:S04]  /*6850*/  FMUL.FTZ R10, R8, R125 ;  /* 0x0000007d080a7220 */ /* 0x000fc80000410000 */
[----:B------:R-:W1:Y:S01]  /*6860*/  MUFU.EX2 R13, R13 ;  /* 0x0000000d000d7308 */ /* 0x000e620000000800 */
[----:B------:R-:W-:-:S07]  /*6870*/  FMUL.FTZ R12, R8, R130 ;  /* 0x00000082080c7220 */ /* 0x000fce0000410000 */
[----:B------:R-:W0:Y:S01]  /*6880*/  MUFU.EX2 R9, R9 ;  /* 0x0000000900097308 */ /* 0x000e220000000800 */
[----:B------:R-:W-:-:S07]  /*6890*/  FMUL.FTZ R216, R58, R132 ;  /* 0x000000843ad87220 */ /* 0x000fce0000410000 */
[----:B------:R-:W0:Y:S01]  /*68a0*/  MUFU.EX2 R10, R10 ;  /* 0x0000000a000a7308 */ /* 0x000e220000000800 */
[C---:B-1----:R-:W-:Y:S01]  /*68b0*/  FMUL.FTZ R89, R13.reuse, R89 ;  /* 0x000000590d597220 */ /* 0x042fe20000410000 */
[----:B------:R-:W-:Y:S01]  /*68c0*/  FMUL.FTZ R6, R8, R129 ;  /* 0x0000008108067220 */ /* 0x000fe20000410000 */
[----:B------:R1:W5:Y:S05]  /*68d0*/  @!P2 LDG.E.128 R60, desc[UR20][R4.64] ;  /* 0x00000014043ca981 */ /* 0x00036a000c1e1d00 */
[----:B------:R-:W1:Y:S01]  /*68e0*/  MUFU.EX2 R12, R12 ;  /* 0x0000000c000c7308 */ /* 0x000e620000000800 */
[----:B------:R-:W-:Y:S01]  /*68f0*/  FMUL.FTZ R90, R13, R90 ;  /* 0x0000005a0d5a7220 */ /* 0x000fe20000410000 */
[C---:B0-----:R-:W-:Y:S01]  /*6900*/  FMUL.FTZ R82, R9.reuse, R82 ;  /* 0x0000005209527220 */ /* 0x041fe20000410000 */
[----:B------:R-:W-:Y:S01]  /*6910*/  FMUL.FTZ R81, R9, R81 ;  /* 0x0000005109517220 */ /* 0x000fe20000410000 */
[-C--:B-1----:R-:W-:Y:S01]  /*6920*/  FMUL.FTZ R5, R216, R89.reuse ;  /* 0x00000059d8057220 */ /* 0x082fe20000410000 */
[----:B------:R-:W-:-:S03]  /*6930*/  FMUL.FTZ R9, RZ, R89 ;  /* 0x00000059ff097220 */ /* 0x000fc60000410000 */
[----:B------:R-:W0:Y:S01]  /*6940*/  MUFU.EX2 R6, R6 ;  /* 0x0000000600067308 */ /* 0x000e220000000800 */
[----:B------:R-:W-:Y:S01]  /*6950*/  FFMA.FTZ R5, RZ, R90, R5 ;  /* 0x0000005aff057223 */ /* 0x000fe20000010005 */
[C---:B------:R-:W-:Y:S01]  /*6960*/  FMUL.FTZ R80, R10.reuse, R80 ;  /* 0x000000500a507220 */ /* 0x040fe20000410000 */
[----:B------:R-:W-:Y:S01]  /*6970*/  FMUL.FTZ R59, R10, R59 ;  /* 0x0000003b0a3b7220 */ /* 0x000fe20000410000 */
[----:B------:R-:W-:Y:S01]  /*6980*/  FMUL.FTZ R215, R55, R131 ;  /* 0x0000008337d77220 */ /* 0x000fe20000410000 */
[----:B------:R-:W-:Y:S01]  /*6990*/  FFMA.FTZ R10, R216, R90, -R9 ;  /* 0x0000005ad80a7223 */ /* 0x000fe20000010809 */
[----:B------:R-:W-:Y:S01]  /*69a0*/  FADD.FTZ R9, RZ, R5 ;  /* 0x00000005ff097221 */ /* 0x000fe20000010000 */
[C---:B------:R-:W-:Y:S02]  /*69b0*/  FMUL.FTZ R87, R12.reuse, R87 ;  /* 0x000000570c577220 */ /* 0x040fe40000410000 */
[----:B------:R-:W-:Y:S01]  /*69c0*/  FADD.FTZ R10, R215, R10 ;  /* 0x0000000ad70a7221 */ /* 0x000fe20000010000 */
[----:B------:R-:W-:Y:S01]  /*69d0*/  FMUL.FTZ R88, R12, R88 ;  /* 0x000000580c587220 */ /* 0x000fe20000410000 */
[----:B------:R-:W-:-:S02]  /*69e0*/  FMUL.FTZ R13, R87, R9 ;  /* 0x00000009570d7220 */ /* 0x000fc40000410000 */
[----:B------:R-:W-:Y:S01]  /*69f0*/  FMUL.FTZ R12, R87, R10 ;  /* 0x0000000a570c7220 */ /* 0x000fe20000410000 */
[----:B------:R-:W-:Y:S01]  /*6a00*/  FMUL.FTZ R214, R52, R130 ;  /* 0x0000008234d67220 */ /* 0x000fe20000410000 */
[C---:B------:R-:W-:Y:S02]  /*6a10*/  FFMA.FTZ R13, R88.reuse, R10, -R13 ;  /* 0x0000000a580d7223 */ /* 0x040fe4000001080d */
[----:B------:R-:W-:Y:S01]  /*6a20*/  FFMA.FTZ R12, R88, R9, R12 ;  /* 0x00000009580c7223 */ /* 0x000fe2000001000c */
[----:B0-----:R-:W-:Y:S01]  /*6a30*/  FMUL.FTZ R85, R6, R85 ;  /* 0x0000005506557220 */ /* 0x001fe20000410000 */
[----:B------:R-:W-:Y:S02]  /*6a40*/  FADD.FTZ R13, R214, R13 ;  /* 0x0000000dd60d7221 */ /* 0x000fe40000010000 */
[----:B------:R-:W-:Y:S01]  /*6a50*/  FADD.FTZ R12, RZ, R12 ;  /* 0x0000000cff0c7221 */ /* 0x000fe20000010000 */
[----:B------:R-:W-:-:S03]  /*6a60*/  FMUL.FTZ R86, R6, R86 ;  /* 0x0000005606567220 */ /* 0x000fc60000410000 */
[----:B------:R-:W-:Y:S01]  /*6a70*/  FMUL.FTZ R9, R85, R12 ;  /* 0x0000000c55097220 */ /* 0x000fe20000410000 */
[----:B--2---:R-:W-:Y:S01]  /*6a80*/  SHF.L.U32 R47, R15, 0x10, RZ ;  /* 0x000000100f2f7819 */ /* 0x004fe200000006ff */
[----:B------:R-:W-:-:S04]  /*6a90*/  FMUL.FTZ R15, R85, R13 ;  /* 0x0000000d550f7220 */ /* 0x000fc80000410000 */
[----:B------:R-:W-:Y:S02]  /*6aa0*/  FFMA.FTZ R15, R86, R12, R15 ;  /* 0x0000000c560f7223 */ /* 0x000fe4000001000f */
[----:B------:R-:W2:Y:S01]  /*6ab0*/  LDL R12, [R1+0x48] ;  /* 0x00004800010c7983 */ /* 0x000ea20000100800 */
[C---:B------:R-:W-:Y:S01]  /*6ac0*/  FMUL.FTZ R7, R8.reuse, R128 ;  /* 0x0000008008077220 */ /* 0x040fe20000410000 */
[----:B------:R-:W-:-:S05]  /*6ad0*/  FMUL.FTZ R0, R8, R121 ;  /* 0x0000007908007220 */ /* 0x000fca0000410000 */
[----:B------:R-:W0:Y:S01]  /*6ae0*/  MUFU.EX2 R7, R7 ;  /* 0x0000000700077308 */ /* 0x000e220000000800 */
[C---:B------:R-:W-:Y:S01]  /*6af0*/  FMUL.FTZ R4, R8.reuse, R120 ;  /* 0x0000007808047220 */ /* 0x040fe20000410000 */
[----:B------:R-:W-:Y:S01]  /*6b00*/  FMUL.FTZ R6, R8, R119 ;  /* 0x0000007708067220 */ /* 0x000fe20000410000 */
[----:B------:R-:W-:-:S05]  /*6b10*/  FMUL.RZ R36, R36, 0.15915493667125701904 ;  /* 0x3e22f98324247820 */ /* 0x000fca000040c000 */
[----:B------:R-:W1:Y:S01]  /*6b20*/  MUFU.EX2 R0, R0 ;  /* 0x0000000000007308 */ /* 0x000e620000000800 */
[----:B------:R-:W-:Y:S01]  /*6b30*/  FMUL.RZ R32, R32, 0.15915493667125701904 ;  /* 0x3e22f98320207820 */ /* 0x000fe2000040c000 */
[----:B------:R-:W-:-:S06]  /*6b40*/  FMUL.FTZ R5, R8, R115 ;  /* 0x0000007308057220 */ /* 0x000fcc0000410000 */
[----:B------:R-:W-:Y:S01]  /*6b50*/  MUFU.SIN R48, R36 ;  /* 0x0000002400307308 */ /* 0x000fe20000000400 */
[C---:B0-----:R-:W-:Y:S01]  /*6b60*/  FMUL.FTZ R84, R7.reuse, R84 ;  /* 0x0000005407547220 */ /* 0x041fe20000410000 */
[----:B------:R-:W-:Y:S01]  /*6b70*/  FMUL.FTZ R83, R7, R83 ;  /* 0x0000005307537220 */ /* 0x000fe20000410000 */
[----:B------:R-:W-:-:S05]  /*6b80*/  FMUL.FTZ R7, R8, R118 ;  /* 0x0000007608077220 */ /* 0x000fca0000410000 */
[----:B------:R-:W-:Y:S08]  /*6b90*/  MUFU.COS R49, R36 ;  /* 0x0000002400317308 */ /* 0x000ff00000000000 */
[----:B------:R-:W0:Y:S08]  /*6ba0*/  MUFU.EX2 R4, R4 ;  /* 0x0000000400047308 */ /* 0x000e300000000800 */
[----:B------:R-:W3:Y:S01]  /*6bb0*/  MUFU.EX2 R6, R6 ;  /* 0x0000000600067308 */ /* 0x000ee20000000800 */
[C---:B-1----:R-:W-:Y:S01]  /*6bc0*/  FMUL.FTZ R54, R0.reuse, R54 ;  /* 0x0000003600367220 */ /* 0x042fe20000410000 */
[----:B------:R-:W-:Y:S01]  /*6bd0*/  FMUL.FTZ R53, R0, R53 ;  /* 0x0000003500357220 */ /* 0x000fe20000410000 */
[----:B------:R-:W-:-:S05]  /*6be0*/  FMUL.FTZ R0, R8, R117 ;  /* 0x0000007508007220 */ /* 0x000fca0000410000 */
[----:B------:R-:W-:Y:S01]  /*6bf0*/  MUFU.SIN R45, R32 ;  /* 0x00000020002d7308 */ /* 0x000fe20000000400 */
[----:B------:R-:W-:-:S07]  /*6c00*/  FMUL.RZ R24, R24, 0.15915493667125701904 ;  /* 0x3e22f98318187820 */ /* 0x000fce000040c000 */
[----:B------:R-:W-:Y:S08]  /*6c10*/  MUFU.COS R46, R32 ;  /* 0x00000020002e7308 */ /* 0x000ff00000000000 */
[----:B------:R-:W1:Y:S01]  /*6c20*/  MUFU.EX2 R7, R7 ;  /* 0x0000000700077308 */ /* 0x000e620000000800 */
[C---:B0-----:R-:W-:Y:S01]  /*6c30*/  FMUL.FTZ R51, R4.reuse, R51 ;  /* 0x0000003304337220 */ /* 0x041fe20000410000 */
[----:B------:R-:W-:-:S06]  /*6c40*/  FMUL.FTZ R50, R4, R50 ;  /* 0x0000003204327220 */ /* 0x000fcc0000410000 */
[----:B------:R-:W0:Y:S01]  /*6c50*/  MUFU.EX2 R5, R5 ;  /* 0x0000000500057308 */ /* 0x000e220000000800 */
[C---:B---3--:R-:W-:Y:S01]  /*6c60*/  FMUL.FTZ R49, R6.reuse, R49 ;  /* 0x0000003106317220 */ /* 0x048fe20000410000 */
[----:B------:R-:W-:Y:S01]  /*6c70*/  FMUL.FTZ R48, R6, R48 ;  /* 0x0000003006307220 */ /* 0x000fe20000410000 */
[----:B------:R-:W-:Y:S01]  /*6c80*/  FMUL.FTZ R4, R8, R110 ;  /* 0x0000006e08047220 */ /* 0x000fe20000410000 */
[----:B------:R-:W-:Y:S01]  /*6c90*/  FFMA.FTZ R6, R86, R13, -R9 ;  /* 0x0000000d56067223 */ /* 0x000fe20000010809 */
[----:B------:R-:W-:-:S03]  /*6ca0*/  FMUL.FTZ R213, R47, R129 ;  /* 0x000000812fd57220 */ /* 0x000fc60000410000 */
[----:B------:R-:W-:Y:S01]  /*6cb0*/  MUFU.SIN R43, R24 ;  /* 0x00000018002b7308 */ /* 0x000fe20000000400 */
[----:B------:R-:W-:-:S07]  /*6cc0*/  FADD.FTZ R6, R213, R6 ;  /* 0x00000006d5067221 */ /* 0x000fce0000010000 */
[----:B------:R-:W-:Y:S08]  /*6cd0*/  MUFU.COS R44, R24 ;  /* 0x00000018002c7308 */ /* 0x000ff00000000000 */
[----:B------:R-:W3:Y:S01]  /*6ce0*/  MUFU.EX2 R0, R0 ;  /* 0x0000000000007308 */ /* 0x000ee20000000800 */
[C---:B-1----:R-:W-:Y:S01]  /*6cf0*/  FMUL.FTZ R46, R7.reuse, R46 ;  /* 0x0000002e072e7220 */ /* 0x042fe20000410000 */
[----:B------:R-:W-:Y:S01]  /*6d00*/  FMUL.FTZ R45, R7, R45 ;  /* 0x0000002d072d7220 */ /* 0x000fe20000410000 */
[----:B------:R-:W-:Y:S01]  /*6d10*/  FADD.FTZ R15, RZ, R15 ;  /* 0x0000000fff0f7221 */ /* 0x000fe20000010000 */
[----:B------:R-:W-:-:S04]  /*6d20*/  FMUL.FTZ R7, R83, R6 ;  /* 0x0000000653077220 */ /* 0x000fc80000410000 */
[----:B------:R-:W-:Y:S01]  /*6d30*/  MUFU.SIN R11, R39 ;  /* 0x00000027000b7308 */ /* 0x000fe20000000400 */
[C---:B0-----:R-:W-:Y:S01]  /*6d40*/  FMUL.FTZ R42, R5.reuse, R42 ;  /* 0x0000002a052a7220 */ /* 0x041fe20000410000 */
[----:B------:R-:W-:Y:S01]  /*6d50*/  FMUL.FTZ R41, R5, R41 ;  /* 0x0000002905297220 */ /* 0x000fe20000410000 */
[----:B------:R-:W-:-:S05]  /*6d60*/  SHF.L.U32 R40, R14, 0x10, RZ ;  /* 0x000000100e287819 */ /* 0x000fca00000006ff */
[----:B------:R-:W-:Y:S01]  /*6d70*/  MUFU.COS R39, R39 ;  /* 0x0000002700277308 */ /* 0x000fe20000000000 */
[-C--:B------:R-:W-:Y:S01]  /*6d80*/  FMUL.FTZ R5, R83, R15.reuse ;  /* 0x0000000f53057220 */ /* 0x080fe20000410000 */
[----:B------:R-:W-:-:S06]  /*6d90*/  FFMA.FTZ R15, R84, R15, R7 ;  /* 0x0000000f540f7223 */ /* 0x000fcc0000010007 */
[----:B------:R-:W0:Y:S01]  /*6da0*/  MUFU.EX2 R4, R4 ;  /* 0x0000000400047308 */ /* 0x000e220000000800 */
[----:B------:R-:W-:Y:S01]  /*6db0*/  FFMA.FTZ R7, R84, R6, -R5 ;  /* 0x0000000654077223 */ /* 0x000fe20000010805 */
[----:B------:R-:W-:Y:S01]  /*6dc0*/  FMUL.FTZ R212, R40, R128 ;  /* 0x0000008028d47220 */ /* 0x000fe20000410000 */
[C---:B---3--:R-:W-:Y:S01]  /*6dd0*/  FMUL.FTZ R44, R0.reuse, R44 ;  /* 0x0000002c002c7220 */ /* 0x048fe20000410000 */
[----:B------:R-:W-:Y:S01]  /*6de0*/  FMUL.FTZ R43, R0, R43 ;  /* 0x0000002b002b7220 */ /* 0x000fe20000410000 */
[----:B------:R-:W-:Y:S01]  /*6df0*/  FADD.FTZ R15, RZ, R15 ;  /* 0x0000000fff0f7221 */ /* 0x000fe20000010000 */
[-C--:B------:R-:W-:Y:S01]  /*6e00*/  FMUL.FTZ R0, R122, R89.reuse ;  /* 0x000000597a007220 */ /* 0x080fe20000410000 */
[----:B------:R-:W-:Y:S01]  /*6e10*/  FADD.FTZ R7, R212, R7 ;  /* 0x00000007d4077221 */ /* 0x000fe20000010000 */
[----:B------:R-:W-:Y:S01]  /*6e20*/  FMUL.FTZ R5, R123, R89 ;  /* 0x000000597b057220 */ /* 0x000fe20000410000 */
[----:B------:R-:W-:Y:S01]  /*6e30*/  FMUL.FTZ R9, R81, R15 ;  /* 0x0000000f51097220 */ /* 0x000fe20000410000 */
[-C--:B------:R-:W-:Y:S01]  /*6e40*/  FFMA.FTZ R0, R123, R90.reuse, R0 ;  /* 0x0000005a7b007223 */ /* 0x080fe20000010000 */
[----:B------:R-:W-:Y:S01]  /*6e50*/  FMUL.FTZ R6, R81, R7 ;  /* 0x0000000751067220 */ /* 0x000fe20000410000 */
[----:B------:R-:W-:Y:S01]  /*6e60*/  FFMA.FTZ R5, R122, R90, -R5 ;  /* 0x0000005a7a057223 */ /* 0x000fe20000010805 */
[----:B------:R-:W-:Y:S01]  /*6e70*/  SHF.L.U32 R10, R139, 0x10, RZ ;  /* 0x000000108b0a7819 */ /* 0x000fe200000006ff */
[C---:B0-----:R-:W-:Y:S01]  /*6e80*/  FMUL.FTZ R39, R4.reuse, R39 ;  /* 0x0000002704277220 */ /* 0x041fe20000410000 */
[----:B------:R-:W-:Y:S01]  /*6e90*/  FMUL.FTZ R38, R4, R11 ;  /* 0x0000000b04267220 */ /* 0x000fe20000410000 */
[C---:B------:R-:W-:Y:S01]  /*6ea0*/  FFMA.FTZ R4, R82.reuse, R7, -R9 ;  /* 0x0000000752047223 */ /* 0x040fe20000010809 */
[CC--:B------:R-:W-:Y:S01]  /*6eb0*/  FMUL.FTZ R7, R87.reuse, R0.reuse ;  /* 0x0000000057077220 */ /* 0x0c0fe20000410000 */
[----:B------:R-:W-:Y:S01]  /*6ec0*/  FFMA.FTZ R6, R82, R15, R6 ;  /* 0x0000000f52067223 */ /* 0x000fe20000010006 */
[----:B------:R-:W-:Y:S01]  /*6ed0*/  FMUL.FTZ R9, R87, R5 ;  /* 0x0000000557097220 */ /* 0x000fe20000410000 */
[----:B------:R-:W-:Y:S01]  /*6ee0*/  FMUL.FTZ R211, R10, R127 ;  /* 0x0000007f0ad37220 */ /* 0x000fe20000410000 */
[C---:B------:R-:W-:Y:S01]  /*6ef0*/  FFMA.FTZ R7, R88.reuse, R5, -R7 ;  /* 0x0000000558077223 */ /* 0x040fe20000010807 */
[----:B------:R-:W-:Y:S01]  /*6f00*/  FADD.FTZ R6, RZ, R6 ;  /* 0x00000006ff067221 */ /* 0x000fe20000010000 */
[----:B------:R-:W-:Y:S01]  /*6f10*/  FFMA.FTZ R9, R88, R0, R9 ;  /* 0x0000000058097223 */ /* 0x000fe20000010009 */
[----:B------:R-:W-:Y:S01]  /*6f20*/  FMUL.FTZ R210, R210, R125 ;  /* 0x0000007dd2d27220 */ /* 0x000fe20000410000 */
[----:B------:R-:W-:Y:S01]  /*6f30*/  FMUL.FTZ R5, R85, R7 ;  /* 0x0000000755057220 */ /* 0x000fe20000410000 */
[----:B------:R-:W-:Y:S01]  /*6f40*/  FADD.FTZ R4, R211, R4 ;  /* 0x00000004d3047221 */ /* 0x000fe20000010000 */
[----:B------:R-:W-:Y:S01]  /*6f50*/  FMUL.FTZ R11, R59, R6 ;  /* 0x000000063b0b7220 */ /* 0x000fe20000410000 */
[----:B------:R-:W-:Y:S01]  /*6f60*/  SHF.L.U32 R209, R137, 0x10, RZ ;  /* 0x0000001089d17819 */ /* 0x000fe200000006ff */
[-C--:B------:R-:W-:Y:S01]  /*6f70*/  FFMA.FTZ R5, R86, R9.reuse, R5 ;  /* 0x0000000956057223 */ /* 0x080fe20000010005 */
[----:B------:R-:W-:Y:S01]  /*6f80*/  FMUL.FTZ R9, R85, R9 ;  /* 0x0000000955097220 */ /* 0x000fe20000410000 */
[-C--:B------:R-:W-:Y:S01]  /*6f90*/  FMUL.FTZ R13, R59, R4.reuse ;  /* 0x000000043b0d7220 */ /* 0x080fe20000410000 */
[----:B------:R-:W-:Y:S01]  /*6fa0*/  FFMA.FTZ R11, R80, R4, -R11 ;  /* 0x00000004500b7223 */ /* 0x000fe2000001080b */
[----:B------:R-:W-:Y:S01]  /*6fb0*/  SHF.L.U32 R208, R136, 0x10, RZ ;  /* 0x0000001088d07819 */ /* 0x000fe200000006ff */
[----:B------:R-:W-:Y:S01]  /*6fc0*/  FFMA.FTZ R9, R86, R7, -R9 ;  /* 0x0000000756097223 */ /* 0x000fe20000010809 */
[----:B------:R-:W-:Y:S01]  /*6fd0*/  FFMA.FTZ R13, R80, R6, R13 ;  /* 0x00000006500d7223 */ /* 0x000fe2000001000d */
[----:B------:R-:W-:Y:S01]  /*6fe0*/  FADD.FTZ R11, R210, R11 ;  /* 0x0000000bd20b7221 */ /* 0x000fe20000010000 */
[----:B------:R-:W-:Y:S01]  /*6ff0*/  SHF.L.U32 R37, R17, 0x10, RZ ;  /* 0x0000001011257819 */ /* 0x000fe200000006ff */
[C---:B------:R-:W-:Y:S01]  /*7000*/  FMUL.FTZ R0, R83.reuse, R9 ;  /* 0x0000000953007220 */ /* 0x040fe20000410000 */
[----:B------:R-:W-:Y:S01]  /*7010*/  FADD.FTZ R13, RZ, R13 ;  /* 0x0000000dff0d7221 */ /* 0x000fe20000010000 */
[----:B------:R-:W-:Y:S01]  /*7020*/  FMUL.FTZ R6, R56, R11 ;  /* 0x0000000b38067220 */ /* 0x000fe20000410000 */
[-C--:B------:R-:W-:Y:S01]  /*7030*/  FMUL.FTZ R7, R83, R5.reuse ;  /* 0x0000000553077220 */ /* 0x080fe20000410000 */
[----:B------:R-:W-:Y:S01]  /*7040*/  FFMA.FTZ R0, R84, R5, R0 ;  /* 0x0000000554007223 */ /* 0x000fe20000010000 */
        /* <DEDUP_REMOVED lines=9> */
[----:B------:R-:W-:Y:S01]  /*70e0*/  FADD.FTZ R4, R209, R4 ;  /* 0x00000004d1047221 */ /* 0x000fe20000010000 */
[C---:B------:R-:W-:Y:S01]  /*70f0*/  FMUL.FTZ R7, R53.reuse, R6 ;  /* 0x0000000635077220 */ /* 0x040fe20000410000 */
[----:B------:R-:W-:Y:S01]  /*7100*/  FMUL.FTZ R208, R208, R121 ;  /* 0x00000079d0d07220 */ /* 0x000fe20000410000 */
[----:B------:R-:W3:Y:S01]  /*7110*/  LDL R15, [R1+0x40] ;  /* 0x00004000010f7983 */ /* 0x000ee20000100800 */
[-C--:B------:R-:W-:Y:S01]  /*7120*/  FMUL.FTZ R13, R53, R4.reuse ;  /* 0x00000004350d7220 */ /* 0x080fe20000410000 */
[----:B------:R-:W-:-:S03]  /*7130*/  FFMA.FTZ R11, R54, R4, -R7 ;  /* 0x00000004360b7223 */ /* 0x000fc60000010807 */
[----:B------:R-:W-:Y:S01]  /*7140*/  FFMA.FTZ R13, R54, R6, R13 ;  /* 0x00000006360d7223 */ /* 0x000fe2000001000d */
[----:B------:R-:W-:-:S03]  /*7150*/  FADD.FTZ R11, R208, R11 ;  /* 0x0000000bd00b7221 */ /* 0x000fc60000010000 */
[----:B------:R-:W-:Y:S01]  /*7160*/  FADD.FTZ R13, RZ, R13 ;  /* 0x0000000dff0d7221 */ /* 0x000fe20000010000 */
[----:B------:R-:W-:-:S03]  /*7170*/  FMUL.FTZ R10, R50, R11 ;  /* 0x0000000b320a7220 */ /* 0x000fc60000410000 */
[-C--:B------:R-:W-:Y:S01]  /*7180*/  FMUL.FTZ R4, R50, R13.reuse ;  /* 0x0000000d32047220 */ /* 0x080fe20000410000 */
[----:B------:R-:W-:Y:S01]  /*7190*/  FFMA.FTZ R10, R51, R13, R10 ;  /* 0x0000000d330a7223 */ /* 0x000fe2000001000a */
[----:B------:R-:W-:Y:S02]  /*71a0*/  FMUL.FTZ R207, R37, R120 ;  /* 0x0000007825cf7220 */ /* 0x000fe40000410000 */
[----:B------:R-:W-:Y:S01]  /*71b0*/  FFMA.FTZ R6, R51, R11, -R4 ;  /* 0x0000000b33067223 */ /* 0x000fe20000010804 */
[----:B------:R-:W-:-:S03]  /*71c0*/  FADD.FTZ R10, RZ, R10 ;  /* 0x0000000aff0a7221 */ /* 0x000fc60000010000 */
[----:B------:R-:W-:Y:S01]  /*71d0*/  FADD.FTZ R6, R207, R6 ;  /* 0x00000006cf067221 */ /* 0x000fe20000010000 */
[----:B--2---:R-:W-:Y:S01]  /*71e0*/  SHF.L.U32 R36, R12, 0x10, RZ ;  /* 0x000000100c247819 */ /* 0x004fe200000006ff */
[----:B------:R-:W-:-:S04]  /*71f0*/  FMUL.FTZ R12, R48, R10 ;  /* 0x0000000a300c7220 */ /* 0x000fc80000410000 */
[----:B------:R-:W-:Y:S02]  /*7200*/  FFMA.FTZ R11, R49, R6, -R12 ;  /* 0x00000006310b7223 */ /* 0x000fe4000001080c */
[----:B------:R-:W2:Y:S01]  /*7210*/  LDL R12, [R1+0x38] ;  /* 0x00003800010c7983 */ /* 0x000ea20000100800 */
[----:B------:R-:W-:Y:S01]  /*7220*/  FFMA.FTZ R9, R82, R0, R9 ;  /* 0x0000000052097223 */ /* 0x000fe20000010009 */
[----:B------:R-:W-:Y:S01]  /*7230*/  FMUL.FTZ R7, R59, R5 ;  /* 0x000000053b077220 */ /* 0x000fe20000410000 */
[----:B------:R-:W-:-:S03]  /*7240*/  FMUL.FTZ R0, R103, UR57 ;  /* 0x0000003967007c20 */ /* 0x000fc60008410000 */
[-C--:B------:R-:W-:Y:S01]  /*7250*/  FFMA.FTZ R7, R80, R9.reuse, R7 ;  /* 0x0000000950077223 */ /* 0x080fe20000010007 */
[----:B------:R-:W-:Y:S01]  /*7260*/  FMUL.RZ R14, R0, 0.15915493667125701904 ;  /* 0x3e22f983000e7820 */ /* 0x000fe2000040c000 */
[----:B------:R-:W-:-:S03]  /*7270*/  FMUL.FTZ R9, R59, R9 ;  /* 0x000000093b097220 */ /* 0x000fc60000410000 */
[----:B------:R-:W-:Y:S01]  /*7280*/  MUFU.COS R35, R14 ;  /* 0x0000000e00237308 */ /* 0x000fe20000000000 */
[----:B------:R-:W-:-:S07]  /*7290*/  FFMA.FTZ R9, R80, R5, -R9 ;  /* 0x0000000550097223 */ /* 0x000fce0000010809 */
[----:B------:R0:W-:Y:S02]  /*72a0*/  MUFU.SIN R5, R14 ;  /* 0x0000000e00057308 */ /* 0x0001e40000000400 */
[----:B0-----:R-:W3:Y:S01]  /*72b0*/  LDL R14, [R1+0x3c] ;  /* 0x00003c00010e7983 */ /* 0x001ee20000100800 */
[----:B------:R-:W-:Y:S01]  /*72c0*/  FMUL.FTZ R8, R8, R103 ;  /* 0x0000006708087220 */ /* 0x000fe20000410000 */
[C---:B------:R-:W-:Y:S01]  /*72d0*/  FMUL.FTZ R4, R56.reuse, R9 ;  /* 0x0000000938047220 */ /* 0x040fe20000410000 */
[----:B------:R-:W-:-:S04]  /*72e0*/  FMUL.FTZ R0, R56, R7 ;  /* 0x0000000738007220 */ /* 0x000fc80000410000 */
[----:B------:R-:W0:Y:S01]  /*72f0*/  MUFU.EX2 R8, R8 ;  /* 0x0000000800087308 */ /* 0x000e220000000800 */
[C---:B------:R-:W-:Y:S01]  /*7300*/  FFMA.FTZ R4, R57.reuse, R7, R4 ;  /* 0x0000000739047223 */ /* 0x040fe20000010004 */
[----:B------:R-:W-:Y:S01]  /*7310*/  FFMA.FTZ R0, R57, R9, -R0 ;  /* 0x0000000939007223 */ /* 0x000fe20000010800 */
[----:B------:R-:W-:Y:S02]  /*7320*/  FMUL.FTZ R13, R48, R6 ;  /* 0x00000006300d7220 */ /* 0x000fe40000410000 */
[C---:B------:R-:W-:Y:S01]  /*7330*/  FMUL.FTZ R7, R53.reuse, R4 ;  /* 0x0000000435077220 */ /* 0x040fe20000410000 */
[----:B------:R-:W-:Y:S01]  /*7340*/  FMUL.FTZ R206, R36, R119 ;  /* 0x0000007724ce7220 */ /* 0x000fe20000410000 */
[----:B------:R-:W-:Y:S01]  /*7350*/  FMUL.FTZ R9, R53, R0 ;  /* 0x0000000035097220 */ /* 0x000fe20000410000 */
[----:B------:R-:W-:Y:S01]  /*7360*/  FFMA.FTZ R13, R49, R10, R13 ;  /* 0x0000000a310d7223 */ /* 0x000fe2000001000d */
[----:B------:R-:W-:Y:S01]  /*7370*/  FFMA.FTZ R7, R54, R0, -R7 ;  /* 0x0000000036077223 */ /* 0x000fe20000010807 */
[----:B------:R-:W-:Y:S01]  /*7380*/  FADD.FTZ R11, R206, R11 ;  /* 0x0000000bce0b7221 */ /* 0x000fe20000010000 */
[----:B------:R-:W-:Y:S01]  /*7390*/  FFMA.FTZ R9, R54, R4, R9 ;  /* 0x0000000436097223 */ /* 0x000fe20000010009 */
[----:B------:R-:W-:Y:S01]  /*73a0*/  FADD.FTZ R13, RZ, R13 ;  /* 0x0000000dff0d7221 */ /* 0x000fe20000010000 */
[----:B------:R-:W-:Y:S01]  /*73b0*/  FMUL.FTZ R0, R50, R7 ;  /* 0x0000000732007220 */ /* 0x000fe20000410000 */
[----:B----4-:R-:W-:Y:S01]  /*73c0*/  SHF.L.U32 R33, R16, 0x10, RZ ;  /* 0x0000001010217819 */ /* 0x010fe200000006ff */
[----:B0-----:R-:W-:Y:S01]  /*73d0*/  FMUL.FTZ R34, R8, R5 ;  /* 0x0000000508227220 */ /* 0x001fe20000410000 */
[----:B------:R-:W-:Y:S01]  /*73e0*/  FMUL.FTZ R5, R45, R11 ;  /* 0x0000000b2d057220 */ /* 0x000fe20000410000 */
[----:B------:R-:W-:Y:S01]  /*73f0*/  FFMA.FTZ R4, R51, R9, R0 ;  /* 0x0000000933047223 */ /* 0x000fe20000010000 */
[----:B------:R-:W-:Y:S01]  /*7400*/  FMUL.FTZ R6, R45, R13 ;  /* 0x0000000d2d067220 */ /* 0x000fe20000410000 */
[----:B------:R-:W-:Y:S01]  /*7410*/  FMUL.FTZ R0, R50, R9 ;  /* 0x0000000932007220 */ /* 0x000fe20000410000 */
[----:B------:R-:W-:Y:S01]  /*7420*/  FMUL.FTZ R35, R8, R35 ;  /* 0x0000002308237220 */ /* 0x000fe20000410000 */
[C---:B------:R-:W-:Y:S01]  /*7430*/  FFMA.FTZ R5, R46.reuse, R13, R5 ;  /* 0x0000000d2e057223 */ /* 0x040fe20000010005 */
[----:B------:R-:W-:Y:S01]  /*7440*/  FFMA.FTZ R8, R46, R11, -R6 ;  /* 0x0000000b2e087223 */ /* 0x000fe20000010806 */
[----:B--2---:R-:W-:-:S02]  /*7450*/  SHF.L.U32 R30, R12, 0x10, RZ ;  /* 0x000000100c1e7819 */ /* 0x004fc400000006ff */
[----:B------:R-:W2:Y:S01]  /*7460*/  LDL R12, [R1+0x34] ;  /* 0x00003400010c7983 */ /* 0x000ea20000100800 */
[----:B------:R-:W-:Y:S01]  /*7470*/  FMUL.FTZ R205, R33, R118 ;  /* 0x0000007621cd7220 */ /* 0x000fe20000410000 */
[----:B------:R-:W-:Y:S01]  /*7480*/  FFMA.FTZ R0, R51, R7, -R0 ;  /* 0x0000000733007223 */ /* 0x000fe20000010800 */
[C---:B------:R-:W-:Y:S01]  /*7490*/  FMUL.FTZ R6, R48.reuse, R4 ;  /* 0x0000000430067220 */ /* 0x040fe20000410000 */
[----:B------:R-:W-:Y:S01]  /*74a0*/  FADD.FTZ R10, RZ, R5 ;  /* 0x00000005ff0a7221 */ /* 0x000fe20000010000 */
[----:B------:R-:W-:Y:S01]  /*74b0*/  FADD.FTZ R8, R205, R8 ;  /* 0x00000008cd087221 */ /* 0x000fe20000010000 */
[-C--:B------:R-:W-:Y:S01]  /*74c0*/  FMUL.FTZ R5, R48, R0.reuse ;  /* 0x0000000030057220 */ /* 0x080fe20000410000 */
[----:B------:R-:W-:Y:S01]  /*74d0*/  FFMA.FTZ R6, R49, R0, -R6 ;  /* 0x0000000031067223 */ /* 0x000fe20000010806 */
[----:B---3--:R-:W-:Y:S01]  /*74e0*/  SHF.L.U32 R32, R15, 0x10, RZ ;  /* 0x000000100f207819 */ /* 0x008fe200000006ff */
[C---:B------:R-:W-:Y:S01]  /*74f0*/  FMUL.FTZ R7, R43.reuse, R10 ;  /* 0x0000000a2b077220 */ /* 0x040fe20000410000 */
[----:B------:R-:W-:Y:S01]  /*7500*/  FMUL.FTZ R13, R43, R8 ;  /* 0x000000082b0d7220 */ /* 0x000fe20000410000 */
[----:B------:R-:W-:Y:S01]  /*7510*/  FFMA.FTZ R5, R49, R4, R5 ;  /* 0x0000000431057223 */ /* 0x000fe20000010005 */
[C---:B------:R-:W-:Y:S01]  /*7520*/  FMUL.FTZ R9, R45.reuse, R6 ;  /* 0x000000062d097220 */ /* 0x040fe20000410000 */
[----:B------:R-:W-:Y:S01]  /*7530*/  FFMA.FTZ R11, R44, R8, -R7 ;  /* 0x000000082c0b7223 */ /* 0x000fe20000010807 */
[----:B------:R-:W-:Y:S01]  /*7540*/  FMUL.FTZ R204, R32, R117 ;  /* 0x0000007520cc7220 */ /* 0x000fe20000410000 */
[----:B------:R-:W-:Y:S01]  /*7550*/  FFMA.FTZ R13, R44, R10, R13 ;  /* 0x0000000a2c0d7223 */ /* 0x000fe2000001000d */
[-C--:B------:R-:W-:Y:S01]  /*7560*/  FMUL.FTZ R7, R45, R5.reuse ;  /* 0x000000052d077220 */ /* 0x080fe20000410000 */
[----:B------:R-:W-:Y:S01]  /*7570*/  FFMA.FTZ R9, R46, R5, R9 ;  /* 0x000000052e097223 */ /* 0x000fe20000010009 */
[----:B------:R-:W-:Y:S01]  /*7580*/  ISETP.NE.AND P2, PT, R143, 0x7f, PT ;  /* 0x0000007f8f00780c */ /* 0x000fe20003f45270 */
[----:B------:R-:W-:Y:S01]  /*7590*/  FADD.FTZ R11, R204, R11 ;  /* 0x0000000bcc0b7221 */ /* 0x000fe20000010000 */
[----:B------:R-:W-:Y:S01]  /*75a0*/  FADD.FTZ R13, RZ, R13 ;  /* 0x0000000dff0d7221 */ /* 0x000fe20000010000 */
[----:B------:R-:W-:Y:S01]  /*75b0*/  FFMA.FTZ R7, R46, R6, -R7 ;  /* 0x000000062e077223 */ /* 0x000fe20000010807 */
[----:B------:R-:W-:Y:S01]  /*75c0*/  FMUL.FTZ R5, R43, R9 ;  /* 0x000000092b057220 */ /* 0x000fe20000410000 */
[C---:B------:R-:W-:Y:S01]  /*75d0*/  FMUL.FTZ R4, R41.reuse, R11 ;  /* 0x0000000b29047220 */ /* 0x040fe20000410000 */
[----:B------:R-:W-:Y:S01]  /*75e0*/  FMUL.FTZ R15, R41, R13 ;  /* 0x0000000d290f7220 */ /* 0x000fe20000410000 */
[----:B------:R-:W-:Y:S01]  /*75f0*/  SHF.L.U32 R31, R14, 0x10, RZ ;  /* 0x000000100e1f7819 */ /* 0x000fe200000006ff */
[-C--:B------:R-:W-:Y:S01]  /*7600*/  FFMA.FTZ R5, R44, R7.reuse, -R5 ;  /* 0x000000072c057223 */ /* 0x080fe20000010805 */
[----:B------:R-:W-:Y:S01]  /*7610*/  FMUL.FTZ R7, R43, R7 ;  /* 0x000000072b077220 */ /* 0x000fe20000410000 */
[C---:B------:R-:W-:Y:S01]  /*7620*/  FFMA.FTZ R4, R42.reuse, R13, R4 ;  /* 0x0000000d2a047223 */ /* 0x040fe20000010004 */
[----:B------:R-:W-:Y:S01]  /*7630*/  FFMA.FTZ R0, R42, R11, -R15 ;  /* 0x0000000b2a007223 */ /* 0x000fe2000001080f */
[----:B------:R-:W-:Y:S01]  /*7640*/  FMUL.FTZ R203, R31, R115 ;  /* 0x000000731fcb7220 */ /* 0x000fe20000410000 */
[----:B------:R-:W-:Y:S01]  /*7650*/  FFMA.FTZ R7, R44, R9, R7 ;  /* 0x000000092c077223 */ /* 0x000fe20000010007 */
[----:B------:R-:W-:Y:S01]  /*7660*/  FADD.FTZ R6, RZ, R4 ;  /* 0x00000004ff067221 */ /* 0x000fe20000010000 */
[----:B------:R-:W-:Y:S01]  /*7670*/  @P2 LEA R106, R143, R141, 0x3 ;  /* 0x0000008d8f6a2211 */ /* 0x000fe200078e18ff */
[----:B------:R-:W-:Y:S01]  /*7680*/  FADD.FTZ R4, R203, R0 ;  /* 0x00000000cb047221 */ /* 0x000fe20000010000 */
[----:B------:R-:W-:Y:S01]  /*7690*/  FMUL.FTZ R9, R41, R7 ;  /* 0x0000000729097220 */ /* 0x000fe20000410000 */
[----:B------:R-:W-:Y:S01]  /*76a0*/  R2UR UR44, R3 ;  /* 0x00000000032c72ca */ /* 0x000fe200000e0000 */
[-C--:B------:R-:W-:Y:S01]  /*76b0*/  FMUL.FTZ R0, R41, R5.reuse ;  /* 0x0000000529007220 */ /* 0x080fe20000410000 */
[----:B------:R-:W-:Y:S01]  /*76c0*/  R2UR UR45, R2 ;  /* 0x00000000022d72ca */ /* 0x000fe200000e0000 */
[----:B------:R-:W-:Y:S01]  /*76d0*/  FMUL.FTZ R11, R38, R4 ;  /* 0x00000004260b7220 */ /* 0x000fe20000410000 */
[----:B------:R-:W0:Y:S01]  /*76e0*/  @P2 LDS.64 R106, [R106+0x8788] ;  /* 0x008788006a6a2984 */ /* 0x000e220000000a00 */
[C---:B------:R-:W-:Y:S01]  /*76f0*/  FFMA.FTZ R9, R42.reuse, R5, -R9 ;  /* 0x000000052a097223 */ /* 0x040fe20000010809 */
[----:B------:R-:W-:Y:S01]  /*7700*/  FFMA.FTZ R0, R42, R7, R0 ;  /* 0x000000072a007223 */ /* 0x000fe20000010000 */
[CC--:B------:R-:W-:Y:S01]  /*7710*/  FMUL.FTZ R8, R38.reuse, R6.reuse ;  /* 0x0000000626087220 */ /* 0x0c0fe20000410000 */
[----:B------:R-:W-:Y:S01]  /*7720*/  FFMA.FTZ R11, R39, R6, R11 ;  /* 0x00000006270b7223 */ /* 0x000fe2000001000b */
[CC--:B------:R-:W-:Y:S01]  /*7730*/  FMUL.FTZ R3, R38.reuse, R9.reuse ;  /* 0x0000000926037220 */ /* 0x0c0fe20000410000 */
[----:B------:R-:W-:Y:S01]  /*7740*/  SHF.L.U32 R29, R29, 0x10, RZ ;  /* 0x000000101d1d7819 */ /* 0x000fe200000006ff */
[----:B------:R-:W-:Y:S01]  /*7750*/  FMUL.FTZ R2, R38, R0 ;  /* 0x0000000026027220 */ /* 0x000fe20000410000 */
[C---:B------:R-:W-:Y:S01]  /*7760*/  FFMA.FTZ R5, R39.reuse, R4, -R8 ;  /* 0x0000000427057223 */ /* 0x040fe20000010808 */
[----:B------:R-:W-:Y:S01]  /*7770*/  FMUL.FTZ R202, R30, R110 ;  /* 0x0000006e1eca7220 */ /* 0x000fe20000410000 */
[----:B------:R-:W-:Y:S01]  /*7780*/  FADD.FTZ R11, RZ, R11 ;  /* 0x0000000bff0b7221 */ /* 0x000fe20000010000 */
[----:B------:R-:W-:Y:S01]  /*7790*/  FFMA.FTZ R6, R39, R0, R3 ;  /* 0x0000000027067223 */ /* 0x000fe20000010003 */
[----:B------:R-:W-:Y:S01]  /*77a0*/  SHF.L.U32 R27, R27, 0x10, RZ ;  /* 0x000000101b1b7819 */ /* 0x000fe200000006ff */
[----:B------:R-:W-:Y:S01]  /*77b0*/  FFMA.FTZ R4, R39, R9, -R2 ;  /* 0x0000000927047223 */ /* 0x000fe20000010802 */
[C---:B------:R-:W-:Y:S01]  /*77c0*/  FMUL.FTZ R0, R29.reuse, UR44 ;  /* 0x0000002c1d007c20 */ /* 0x040fe20008410000 */
[----:B------:R-:W-:Y:S01]  /*77d0*/  FADD.FTZ R5, R202, R5 ;  /* 0x00000005ca057221 */ /* 0x000fe20000010000 */
[----:B------:R-:W-:Y:S01]  /*77e0*/  FMUL.FTZ R8, R34, R11 ;  /* 0x0000000b22087220 */ /* 0x000fe20000410000 */
[----:B------:R-:W-:Y:S01]  /*77f0*/  SHF.L.U32 R28, R28, 0x10, RZ ;  /* 0x000000101c1c7819 */ /* 0x000fe200000006ff */
[----:B------:R-:W-:Y:S01]  /*7800*/  FMUL.FTZ R2, R29, UR45 ;  /* 0x0000002d1d027c20 */ /* 0x000fe20008410000 */
[----:B------:R-:W-:Y:S01]  /*7810*/  FADD.FTZ R24, R135, R135 ;  /* 0x0000008787187221 */ /* 0x000fe20000010000 */
[----:B------:R-:W-:Y:S01]  /*7820*/  FFMA.FTZ R25, R27, UR45, -R0 ;  /* 0x0000002d1b197c23 */ /* 0x000fe20008010800 */
[-C--:B------:R-:W-:Y:S01]  /*7830*/  FMUL.FTZ R10, R34, R5.reuse ;  /* 0x00000005220a7220 */ /* 0x080fe20000410000 */
[----:B------:R-:W-:Y:S01]  /*7840*/  FFMA.FTZ R8, R35, R5, -R8 ;  /* 0x0000000523087223 */ /* 0x000fe20000010808 */
[----:B------:R-:W-:Y:S01]  /*7850*/  SHF.L.U32 R26, R26, 0x10, RZ ;  /* 0x000000101a1a7819 */ /* 0x000fe200000006ff */
[----:B------:R-:W-:Y:S01]  /*7860*/  FFMA.FTZ R3, R27, UR44, R2 ;  /* 0x0000002c1b037c23 */ /* 0x000fe20008010002 */
[----:B------:R-:W-:Y:S01]  /*7870*/  SHF.L.U32 R23, R23, 0x10, RZ ;  /* 0x0000001017177819 */ /* 0x000fe200000006ff */
[----:B------:R-:W-:Y:S01]  /*7880*/  FMUL.FTZ R5, R28, UR44 ;  /* 0x0000002c1c057c20 */ /* 0x000fe20008410000 */
[C---:B------:R-:W-:Y:S01]  /*7890*/  FMUL.FTZ R25, R24.reuse, R25 ;  /* 0x0000001918197220 */ /* 0x040fe20000410000 */
[----:B------:R-:W-:Y:S01]  /*78a0*/  FMUL.FTZ R24, R24, R3 ;  /* 0x0000000318187220 */ /* 0x000fe20000410000 */
[----:B------:R-:W-:Y:S01]  /*78b0*/  SHF.L.U32 R20, R20, 0x10, RZ ;  /* 0x0000001014147819 */ /* 0x000fe200000006ff */
[----:B------:R-:W-:Y:S01]  /*78c0*/  FFMA.FTZ R22, R26, UR45, -R5 ;  /* 0x0000002d1a167c23 */ /* 0x000fe20008010805 */
[C---:B------:R-:W-:Y:S01]  /*78d0*/  FMUL.FTZ R3, R23.reuse, UR44 ;  /* 0x0000002c17037c20 */ /* 0x040fe20008410000 */
[----:B------:R-:W-:Y:S01]  /*78e0*/  FMUL.FTZ R5, R23, UR45 ;  /* 0x0000002d17057c20 */ /* 0x000fe20008410000 */
[----:B------:R-:W-:Y:S01]  /*78f0*/  FMUL.FTZ R7, R28, UR45 ;  /* 0x0000002d1c077c20 */ /* 0x000fe20008410000 */
[----:B------:R-:W-:Y:S01]  /*7900*/  SHF.L.U32 R19, R19, 0x10, RZ ;  /* 0x0000001013137819 */ /* 0x000fe200000006ff */
[----:B------:R-:W-:Y:S01]  /*7910*/  FADD.FTZ R16, R133, R133 ;  /* 0x0000008585107221 */ /* 0x000fe20000010000 */
[C---:B------:R-:W-:Y:S01]  /*7920*/  FFMA.FTZ R3, R20.reuse, UR45, -R3 ;  /* 0x0000002d14037c23 */ /* 0x040fe20008010803 */
[----:B------:R-:W-:Y:S01]  /*7930*/  FFMA.FTZ R5, R20, UR44, R5 ;  /* 0x0000002c14057c23 */ /* 0x000fe20008010005 */
[----:B------:R-:W-:Y:S01]  /*7940*/  FADD.FTZ R21, R134, R134 ;  /* 0x0000008686157221 */ /* 0x000fe20000010000 */
[----:B------:R-:W-:Y:S01]  /*7950*/  FFMA.FTZ R0, R26, UR44, R7 ;  /* 0x0000002c1a007c23 */ /* 0x000fe20008010007 */
[----:B------:R-:W-:Y:S01]  /*7960*/  SHF.L.U32 R18, R18, 0x10, RZ ;  /* 0x0000001012127819 */ /* 0x000fe200000006ff */
[----:B------:R-:W-:Y:S01]  /*7970*/  FMUL.FTZ R2, R34, R4 ;  /* 0x0000000422027220 */ /* 0x000fe20000410000 */
[C---:B------:R-:W-:Y:S01]  /*7980*/  FMUL.FTZ R7, R19.reuse, UR44 ;  /* 0x0000002c13077c20 */ /* 0x040fe20008410000 */
[----:B------:R-:W-:Y:S01]  /*7990*/  FMUL.FTZ R9, R19, UR45 ;  /* 0x0000002d13097c20 */ /* 0x000fe20008410000 */
[C---:B------:R-:W-:Y:S01]  /*79a0*/  FMUL.FTZ R17, R16.reuse, R3 ;  /* 0x0000000310117220 */ /* 0x040fe20000410000 */
[----:B------:R-:W-:Y:S01]  /*79b0*/  FMUL.FTZ R16, R16, R5 ;  /* 0x0000000510107220 */ /* 0x000fe20000410000 */
[----:B------:R-:W-:Y:S01]  /*79c0*/  FMUL.FTZ R22, R21, R22 ;  /* 0x0000001615167220 */ /* 0x000fe20000410000 */
[----:B------:R-:W-:Y:S01]  /*79d0*/  FFMA.FTZ R5, R35, R6, R2 ;  /* 0x0000000623057223 */ /* 0x000fe20000010002 */
[----:B------:R-:W-:Y:S01]  /*79e0*/  FMUL.FTZ R21, R21, R0 ;  /* 0x0000000015157220 */ /* 0x000fe20000410000 */
[----:B------:R-:W-:Y:S01]  /*79f0*/  FADD.FTZ R13, R126, R126 ;  /* 0x0000007e7e0d7221 */ /* 0x000fe20000010000 */
[----:B------:R-:W-:Y:S01]  /*7a00*/  FFMA.FTZ R14, R18, UR45, -R7 ;  /* 0x0000002d120e7c23 */ /* 0x000fe20008010807 */
[----:B------:R-:W-:Y:S01]  /*7a10*/  FMUL.FTZ R6, R34, R6 ;  /* 0x0000000622067220 */ /* 0x000fe20000410000 */
[----:B------:R-:W-:Y:S01]  /*7a20*/  FFMA.FTZ R10, R35, R11, R10 ;  /* 0x0000000b230a7223 */ /* 0x000fe2000001000a */
[----:B------:R-:W-:Y:S01]  /*7a30*/  FFMA.FTZ R0, R18, UR44, R9 ;  /* 0x0000002c12007c23 */ /* 0x000fe20008010009 */
[----:B------:R-:W-:Y:S01]  /*7a40*/  LEA.HI R144, R143, R143, RZ, 0x1e ;  /* 0x0000008f8f907211 */ /* 0x000fe200078ff0ff */
[----:B------:R-:W-:Y:S01]  /*7a50*/  BSSY B0, `(.L_x_1033) ;  /* 0x0000016000007945 */ /* 0x000fe20003800000 */
[----:B------:R-:W-:Y:S01]  /*7a60*/  FMUL.FTZ R14, R13, R14 ;  /* 0x0000000e0d0e7220 */ /* 0x000fe20000410000 */
[----:B------:R-:W-:Y:S01]  /*7a70*/  FFMA.FTZ R4, R35, R4, -R6 ;  /* 0x0000000423047223 */ /* 0x000fe20000010806 */
[----:B------:R-:W-:Y:S01]  /*7a80*/  FMUL.FTZ R13, R13, R0 ;  /* 0x000000000d0d7220 */ /* 0x000fe20000410000 */
[----:B------:R-:W-:Y:S01]  /*7a90*/  LEA R144, R144, R141, 0x4 ;  /* 0x0000008d90907211 */ /* 0x000fe200078e20ff */
[----:B------:R-:W-:Y:S01]  /*7aa0*/  FADD.FTZ R7, RZ, R10 ;  /* 0x0000000aff077221 */ /* 0x000fe20000010000 */
[----:B--2---:R-:W-:-:S05]  /*7ab0*/  SHF.L.U32 R15, R12, 0x10, RZ ;  /* 0x000000100c0f7819 */ /* 0x004fca00000006ff */
[----:B------:R-:W-:-:S04]  /*7ac0*/  FMUL.FTZ R201, R15, R103 ;  /* 0x000000670fc97220 */ /* 0x000fc80000410000 */
[----:B------:R-:W-:Y:S01]  /*7ad0*/  FADD.FTZ R6, R201, R8 ;  /* 0x00000008c9067221 */ /* 0x000fe20000010000 */
        /* <DEDUP_REMOVED lines=13> */
.L_x_1034:
[----:B------:R-:W-:Y:S05]  /*7bb0*/  BSYNC B0 ;  /* 0x0000000000007941 */ /* 0x000fea0003800000 */
.L_x_1033:
        /* <DEDUP_REMOVED lines=11> */
[----:B------:R1:W-:Y:S01]  /*7c70*/  STS.128 [R144+0x6370], R4 ;  /* 0x0063700490007388 */ /* 0x0003e20000000c00 */
[----:B------:R-:W-:Y:S01]  /*7c80*/  SHF.L.U32 R160, R160, 0x10, RZ ;  /* 0x00000010a0a07819 */ /* 0x000fe200000006ff */
[----:B0-----:R-:W-:Y:S01]  /*7c90*/  FMUL.FTZ R0, R168, UR44 ;  /* 0x0000002ca8007c20 */ /* 0x001fe20008410000 */
[----:B------:R-:W-:Y:S02]  /*7ca0*/  SHF.L.U32 R167, R167, 0x10, RZ ;  /* 0x00000010a7a77819 */ /* 0x000fe400000006ff */
[----:B------:R-:W-:Y:S02]  /*7cb0*/  SHF.L.U32 R145, R145, 0x10, RZ ;  /* 0x0000001091917819 */ /* 0x000fe400000006ff */
[----:B------:R-:W-:-:S02]  /*7cc0*/  SHF.L.U32 R150, R150, 0x10, RZ ;  /* 0x0000001096967819 */ /* 0x000fc400000006ff */
[----:B------:R-:W-:Y:S01]  /*7cd0*/  SHF.L.U32 R152, R152, 0x10, RZ ;  /* 0x0000001098987819 */ /* 0x000fe200000006ff */
[----:B------:R-:W-:Y:S01]  /*7ce0*/  FMUL.FTZ R2, R164, UR45 ;  /* 0x0000002da4027c20 */ /* 0x000fe20008410000 */
[----:B------:R-:W-:Y:S01]  /*7cf0*/  SHF.L.U32 R163, R163, 0x10, RZ ;  /* 0x00000010a3a37819 */ /* 0x000fe200000006ff */
[----:B------:R-:W-:Y:S01]  /*7d00*/  FMUL.FTZ R170, R160, UR45 ;  /* 0x0000002da0aa7c20 */ /* 0x000fe20008410000 */
[----:B------:R-:W-:Y:S01]  /*7d10*/  SHF.L.U32 R159, R159, 0x10, RZ ;  /* 0x000000109f9f7819 */ /* 0x000fe200000006ff */
[----:B-1----:R-:W-:Y:S01]  /*7d20*/  FMUL.FTZ R6, R146, UR45 ;  /* 0x0000002d92067c20 */ /* 0x002fe20008410000 */
[----:B------:R-:W-:Y:S01]  /*7d30*/  FFMA.FTZ R191, R167, UR45, -R0 ;  /* 0x0000002da7bf7c23 */ /* 0x000fe20008010800 */
[----:B------:R-:W-:Y:S01]  /*7d40*/  SHF.L.U32 R148, R148, 0x10, RZ ;  /* 0x0000001094947819 */ /* 0x000fe200000006ff */
[----:B------:R-:W-:Y:S01]  /*7d50*/  FMUL.FTZ R4, R146, UR44 ;  /* 0x0000002c92047c20 */ /* 0x000fe20008410000 */
[----:B------:R-:W-:Y:S01]  /*7d60*/  SHF.L.U32 R149, R149, 0x10, RZ ;  /* 0x0000001095957819 */ /* 0x000fe200000006ff */
[----:B------:R-:W-:Y:S01]  /*7d70*/  FFMA.FTZ R3, R145, UR44, R6 ;  /* 0x0000002c91037c23 */ /* 0x000fe20008010006 */
[----:B------:R-:W-:Y:S01]  /*7d80*/  SHF.L.U32 R151, R151, 0x10, RZ ;  /* 0x0000001097977819 */ /* 0x000fe200000006ff */
[----:B------:R-:W-:Y:S01]  /*7d90*/  FMUL.FTZ R12, R150, UR44 ;  /* 0x0000002c960c7c20 */ /* 0x000fe20008410000 */
[----:B------:R-:W-:Y:S01]  /*7da0*/  SHF.L.U32 R154, R154, 0x10, RZ ;  /* 0x000000109a9a7819 */ /* 0x000fe200000006ff */
[----:B------:R-:W-:Y:S01]  /*7db0*/  FMUL.FTZ R68, R152, UR45 ;  /* 0x0000002d98447c20 */ /* 0x000fe20008410000 */
[----:B------:R-:W-:Y:S01]  /*7dc0*/  SHF.L.U32 R156, R156, 0x10, RZ ;  /* 0x000000109c9c7819 */ /* 0x000fe200000006ff */
[----:B------:R-:W-:Y:S01]  /*7dd0*/  FFMA.FTZ R11, R163, UR44, R2 ;  /* 0x0000002ca30b7c23 */ /* 0x000fe20008010002 */
[----:B------:R-:W-:Y:S01]  /*7de0*/  FFMA.FTZ R9, R159, UR44, R170 ;  /* 0x0000002c9f097c23 */ /* 0x000fe200080100aa */
[----:B------:R-:W-:Y:S01]  /*7df0*/  FMUL.FTZ R2, R168, UR45 ;  /* 0x0000002da8027c20 */ /* 0x000fe20008410000 */
[----:B------:R-:W-:Y:S01]  /*7e00*/  SHF.L.U32 R147, R147, 0x10, RZ ;  /* 0x0000001093937819 */ /* 0x000fe200000006ff */
[----:B------:R-:W-:Y:S01]  /*7e10*/  FMUL.FTZ R176, R164, UR44 ;  /* 0x0000002ca4b07c20 */ /* 0x000fe20008410000 */
[----:B------:R-:W-:Y:S01]  /*7e20*/  FFMA.FTZ R169, R145, UR45, -R4 ;  /* 0x0000002d91a97c23 */ /* 0x000fe20008010804 */
[----:B------:R-:W-:Y:S01]  /*7e30*/  SHF.L.U32 R153, R153, 0x10, RZ ;  /* 0x0000001099997819 */ /* 0x000fe200000006ff */
[----:B------:R-:W-:Y:S01]  /*7e40*/  FMUL.FTZ R8, R148, UR44 ;  /* 0x0000002c94087c20 */ /* 0x000fe20008410000 */
[----:B------:R-:W-:Y:S01]  /*7e50*/  SHF.L.U32 R155, R155, 0x10, RZ ;  /* 0x000000109b9b7819 */ /* 0x000fe200000006ff */
[----:B------:R-:W-:Y:S01]  /*7e60*/  FFMA.FTZ R6, R149, UR45, -R12 ;  /* 0x0000002d95067c23 */ /* 0x000fe2000801080c */
[----:B------:R-:W-:Y:S01]  /*7e70*/  FFMA.FTZ R5, R151, UR44, R68 ;  /* 0x0000002c97057c23 */ /* 0x000fe20008010044 */
[----:B------:R-:W-:Y:S01]  /*7e80*/  SHF.L.U32 R158, R158, 0x10, RZ ;  /* 0x000000109e9e7819 */ /* 0x000fe200000006ff */
[----:B------:R-:W-:Y:S01]  /*7e90*/  FMUL.FTZ R70, R154, UR44 ;  /* 0x0000002c9a467c20 */ /* 0x000fe20008410000 */
[----:B------:R-:W-:Y:S01]  /*7ea0*/  FMUL.FTZ R74, R156, UR45 ;  /* 0x0000002d9c4a7c20 */ /* 0x000fe20008410000 */
[----:B------:R-:W-:Y:S01]  /*7eb0*/  FFMA.FTZ R65, R167, UR44, R2 ;  /* 0x0000002ca7417c23 */ /* 0x000fe20008010002 */
[----:B------:R-:W-:Y:S01]  /*7ec0*/  FFMA.FTZ R187, R163, UR45, -R176 ;  /* 0x0000002da3bb7c23 */ /* 0x000fe200080108b0 */
[----:B------:R-:W-:Y:S01]  /*7ed0*/  FFMA.FTZ R171, R147, UR45, -R8 ;  /* 0x0000002d93ab7c23 */ /* 0x000fe20008010808 */
[----:B------:R-:W-:Y:S01]  /*7ee0*/  SHF.L.U32 R157, R157, 0x10, RZ ;  /* 0x000000109d9d7819 */ /* 0x000fe200000006ff */
[----:B------:R-:W-:Y:S01]  /*7ef0*/  FMUL.FTZ R10, R148, UR45 ;  /* 0x0000002d940a7c20 */ /* 0x000fe20008410000 */
[----:B------:R-:W-:Y:S01]  /*7f00*/  FFMA.FTZ R8, R153, UR45, -R70 ;  /* 0x0000002d99087c23 */ /* 0x000fe20008010846 */
[----:B------:R-:W-:Y:S01]  /*7f10*/  FFMA.FTZ R7, R155, UR44, R74 ;  /* 0x0000002c9b077c23 */ /* 0x000fe2000801004a */
[----:B------:R-:W-:Y:S01]  /*7f20*/  SHF.L.U32 R162, R162, 0x10, RZ ;  /* 0x00000010a2a27819 */ /* 0x000fe200000006ff */
[----:B------:R-:W-:Y:S01]  /*7f30*/  FMUL.FTZ R76, R158, UR44 ;  /* 0x0000002c9e4c7c20 */ /* 0x000fe20008410000 */
[----:B------:R-:W-:Y:S01]  /*7f40*/  ISETP.GT.U32.AND P2, PT, R143, 0x1f, PT ;  /* 0x0000001f8f00780c */ /* 0x000fe20003f44070 */
[----:B------:R-:W-:Y:S01]  /*7f50*/  FFMA.FTZ R67, R147, UR44, R10 ;  /* 0x0000002c93437c23 */ /* 0x000fe2000801000a */
[----:B------:R-:W-:Y:S01]  /*7f60*/  SHF.L.U32 R161, R161, 0x10, RZ ;  /* 0x00000010a1a17819 */ /* 0x000fe200000006ff */
[----:B------:R-:W-:Y:S01]  /*7f70*/  FFMA.FTZ R10, R157, UR45, -R76 ;  /* 0x0000002d9d0a7c23 */ /* 0x000fe2000801084c */
[----:B------:R-:W-:Y:S01]  /*7f80*/  SHF.L.U32 R166, R166, 0x10, RZ ;  /* 0x00000010a6a67819 */ /* 0x000fe200000006ff */
[----:B------:R-:W-:Y:S01]  /*7f90*/  FMUL.FTZ R172, R162, UR44 ;  /* 0x0000002ca2ac7c20 */ /* 0x000fe20008410000 */
[----:B------:R-:W-:Y:S01]  /*7fa0*/  SHF.L.U32 R165, R165, 0x10, RZ ;  /* 0x00000010a5a57819 */ /* 0x000fe200000006ff */
[----:B------:R-:W-:Y:S01]  /*7fb0*/  FMUL.FTZ R174, R150, UR45 ;  /* 0x0000002d96ae7c20 */ /* 0x000fe20008410000 */
[----:B------:R-:W-:Y:S01]  /*7fc0*/  FMUL.FTZ R66, R152, UR44 ;  /* 0x0000002c98427c20 */ /* 0x000fe20008410000 */
[----:B------:R-:W-:Y:S01]  /*7fd0*/  FFMA.FTZ R12, R161, UR45, -R172 ;  /* 0x0000002da10c7c23 */ /* 0x000fe200080108ac */
        /* <DEDUP_REMOVED lines=16> */
[----:B--2---:R-:W-:-:S04]  /*80e0*/  FADD.FTZ R0, R177, R177 ;  /* 0x000000b1b1007221 */ /* 0x004fc80000010000 */
        /* <DEDUP_REMOVED lines=142> */
.L_x_1160:
        /* <DEDUP_REMOVED lines=14> */
.L_x_1163:
[----:B------:R-:W-:-:S03]  /*8ab0*/  UMOV UR54, 0xffffffff ;  /* 0xffffffff00367882 */ /* 0x000fc60000000000 */
[----:B------:R-:W-:Y:S05]  /*8ac0*/  BRA.DIV UR54, `(.L_x_1038) ;  /* 0x0000009e363c7947 */ /* 0x000fea000b800000 */
.L_x_1166:
[----:B------:R-:W-:-:S03]  /*8ad0*/  UMOV UR54, 0xffffffff ;  /* 0xffffffff00367882 */ /* 0x000fc60000000000 */
[----:B------:R-:W-:Y:S05]  /*8ae0*/  BRA.DIV UR54, `(.L_x_1039) ;  /* 0x0000009e365c7947 */ /* 0x000fea000b800000 */
.L_x_1169:
[----:B------:R-:W-:-:S03]  /*8af0*/  UMOV UR54, 0xffffffff ;  /* 0xffffffff00367882 */ /* 0x000fc60000000000 */
[----:B------:R-:W-:Y:S05]  /*8b00*/  BRA.DIV UR54, `(.L_x_1040) ;  /* 0x0000009e367c7947 */ /* 0x000fea000b800000 */
.L_x_1172:
[----:B------:R-:W-:-:S03]  /*8b10*/  UMOV UR54, 0xffffffff ;  /* 0xffffffff00367882 */ /* 0x000fc60000000000 */
[----:B------:R-:W-:Y:S05]  /*8b20*/  BRA.DIV UR54, `(.L_x_1041) ;  /* 0x0000009e369c7947 */ /* 0x000fea000b800000 */
[----:B-----5:R-:W0:Y:S04]  /*8b30*/  SHFL.IDX PT, R60, R60, RZ, 0x1f ;  /* 0x00001fff3c3c7589 */ /* 0x020e2800000e0000 */
[----:B------:R-:W1:Y:S04]  /*8b40*/  SHFL.IDX PT, R61, R61, RZ, 0x1f ;  /* 0x00001fff3d3d7589 */ /* 0x000e6800000e0000 */
[----:B------:R-:W2:Y:S04]  /*8b50*/  SHFL.IDX PT, R62, R62, RZ, 0x1f ;  /* 0x00001fff3e3e7589 */ /* 0x000ea800000e0000 */
[----:B------:R-:W3:Y:S04]  /*8b60*/  SHFL.IDX PT, R63, R63, RZ, 0x1f ;  /* 0x00001fff3f3f7589 */ /* 0x000ee800000e0000 */
[----:B------:R-:W4:Y:S04]  /*8b70*/  SHFL.UP PT, R218, R218, 0x1, RZ ;  /* 0x04200000dada7989 */ /* 0x000f2800000e00ff */
[----:B------:R-:W0:Y:S04]  /*8b80*/  SHFL.UP PT, R220, R220, 0x1, RZ ;  /* 0x04200000dcdc7989 */ /* 0x000e2800000e00ff */
[----:B------:R-:W0:Y:S04]  /*8b90*/  SHFL.UP PT, R221, R221, 0x1, RZ ;  /* 0x04200000dddd7989 */ /* 0x000e2800000e00ff */
[----:B-1----:R-:W0:Y:S02]  /*8ba0*/  SHFL.UP PT, R219, R219, 0x1, RZ ;  /* 0x04200000dbdb7989 */ /* 0x002e2400000e00ff */
.L_x_1182:
        /* <DEDUP_REMOVED lines=44> */
.L_x_1035:
[----:B------:R-:W-:Y:S05]  /*8e70*/  WARPSYNC.ALL ;  /* 0x0000000000007948 */ /* 0x000fea0003800000 */
[CC--:B-----5:R-:W-:Y:S01]  /*8e80*/  FMUL.FTZ R61, R34.reuse, R107.reuse ;  /* 0x0000006b223d7220 */ /* 0x0e0fe20000410000 */
[-C--:B------:R-:W-:Y:S01]  /*8e90*/  FMUL.FTZ R60, R34, -R106.reuse ;  /* 0x8000006a223c7220 */ /* 0x080fe20000410000 */
[----:B------:R-:W-:Y:S02]  /*8ea0*/  BAR.SYNC.DEFER_BLOCKING 0x0 ;  /* 0x0000000000007b1d */ /* 0x000fe40000010000 */
[C---:B------:R-:W-:Y:S01]  /*8eb0*/  FFMA.FTZ R61, R35.reuse, R106, -R61 ;  /* 0x0000006a233d7223 */ /* 0x040fe2000001083d */
[----:B------:R-:W-:-:S03]  /*8ec0*/  FFMA.FTZ R60, R35, -R107, R60 ;  /* 0x8000006b233c7223 */ /* 0x000fc6000001003c */
[C---:B------:R-:W-:Y:S01]  /*8ed0*/  FMUL.FTZ R63, R38.reuse, -R61 ;  /* 0x8000003d263f7220 */ /* 0x040fe20000410000 */
[----:B------:R-:W-:-:S03]  /*8ee0*/  FMUL.FTZ R62, R38, -R60 ;  /* 0x8000003c263e7220 */ /* 0x000fc60000410000 */
[----:B------:R-:W-:Y:S01]  /*8ef0*/  FFMA.FTZ R60, R39, R60, R63 ;  /* 0x0000003c273c7223 */ /* 0x000fe2000001003f */
[-C--:B------:R-:W-:Y:S01]  /*8f00*/  FMUL.FTZ R63, R35, R192.reuse ;  /* 0x000000c0233f7220 */ /* 0x080fe20000410000 */
[----:B------:R-:W-:Y:S01]  /*8f10*/  FFMA.FTZ R61, R39, R61, -R62 ;  /* 0x0000003d273d7223 */ /* 0x000fe2000001083e */
[C---:B------:R-:W-:Y:S01]  /*8f20*/  FMUL.FTZ R62, R34.reuse, R192 ;  /* 0x000000c0223e7220 */ /* 0x040fe20000410000 */
[CC--:B------:R-:W-:Y:S01]  /*8f30*/  FMUL.FTZ R65, R41.reuse, -R60.reuse ;  /* 0x8000003c29417220 */ /* 0x0c0fe20000410000 */
[----:B------:R-:W-:Y:S01]  /*8f40*/  FFMA.FTZ R63, -R34, R191, -R63 ;  /* 0x000000bf223f7223 */ /* 0x000fe2000001093f */
[----:B------:R-:W-:Y:S01]  /*8f50*/  FMUL.FTZ R67, R41, -R61 ;  /* 0x8000003d29437220 */ /* 0x000fe20000410000 */
[----:B------:R-:W-:Y:S01]  /*8f60*/  FFMA.FTZ R62, R35, R191, -R62 ;  /* 0x000000bf233e7223 */ /* 0x000fe2000001083e */
[----:B------:R-:W-:Y:S01]  /*8f70*/  FFMA.FTZ R61, R42, R61, -R65 ;  /* 0x0000003d2a3d7223 */ /* 0x000fe20000010841 */
[----:B------:R-:W-:Y:S01]  /*8f80*/  FADD.FTZ R63, -R190, R63 ;  /* 0x0000003fbe3f7221 */ /* 0x000fe20000010100 */
[----:B------:R-:W-:Y:S01]  /*8f90*/  FFMA.FTZ R60, R42, R60, R67 ;  /* 0x0000003c2a3c7223 */ /* 0x000fe20000010043 */
[----:B------:R-:W-:Y:S01]  /*8fa0*/  FADD.FTZ R62, R189, R62 ;  /* 0x0000003ebd3e7221 */ /* 0x000fe20000010000 */
[----:B------:R-:W-:Y:S01]  /*8fb0*/  FMUL.FTZ R67, R43, -R61 ;  /* 0x8000003d2b437220 */ /* 0x000fe20000410000 */
[C---:B------:R-:W-:Y:S01]  /*8fc0*/  FMUL.FTZ R64, R38.reuse, -R63 ;  /* 0x8000003f26407220 */ /* 0x040fe20000410000 */
[----:B------:R-:W1:Y:S01]  /*8fd0*/  LDS.64 R68, [R144+0x6378] ;  /* 0x0063780090447984 */ /* 0x000e620000000a00 */
[----:B------:R-:W-:-:S02]  /*8fe0*/  FMUL.FTZ R66, R38, -R62 ;  /* 0x8000003e26427220 */ /* 0x000fc40000410000 */
[C---:B------:R-:W-:Y:S02]  /*8ff0*/  FFMA.FTZ R62, R39.reuse, R62, -R64 ;  /* 0x0000003e273e7223 */ /* 0x040fe40000010840 */
[----:B------:R-:W-:Y:S02]  /*9000*/  FFMA.FTZ R63, R39, R63, R66 ;  /* 0x0000003f273f7223 */ /* 0x000fe40000010042 */
[----:B------:R-:W-:Y:S02]  /*9010*/  FADD.FTZ R62, R187, R62 ;  /* 0x0000003ebb3e7221 */ /* 0x000fe40000010000 */
[----:B------:R-:W-:Y:S02]  /*9020*/  FADD.FTZ R63, -R188, R63 ;  /* 0x0000003fbc3f7221 */ /* 0x000fe40000010100 */
[C---:B------:R-:W-:Y:S02]  /*9030*/  FMUL.FTZ R64, R41.reuse, -R62 ;  /* 0x8000003e29407220 */ /* 0x040fe40000410000 */
[----:B------:R-:W-:-:S02]  /*9040*/  FMUL.FTZ R65, R41, -R63 ;  /* 0x8000003f29417220 */ /* 0x000fc40000410000 */
[C---:B------:R-:W-:Y:S02]  /*9050*/  FFMA.FTZ R63, R42.reuse, R63, R64 ;  /* 0x0000003f2a3f7223 */ /* 0x040fe40000010040 */
[----:B------:R-:W-:Y:S01]  /*9060*/  FFMA.FTZ R62, R42, R62, -R65 ;  /* 0x0000003e2a3e7223 */ /* 0x000fe20000010841 */
[-C--:B------:R-:W-:Y:S01]  /*9070*/  FMUL.FTZ R65, R43, -R60.reuse ;  /* 0x8000003c2b417220 */ /* 0x080fe20000410000 */
[----:B------:R-:W-:Y:S01]  /*9080*/  FADD.FTZ R63, -R186, R63 ;  /* 0x0000003fba3f7221 */ /* 0x000fe20000010100 */
[C---:B------:R-:W-:Y:S01]  /*9090*/  FFMA.FTZ R60, R44.reuse, R60, R67 ;  /* 0x0000003c2c3c7223 */ /* 0x040fe20000010043 */
[----:B------:R-:W-:Y:S01]  /*90a0*/  FADD.FTZ R62, R185, R62 ;  /* 0x0000003eb93e7221 */ /* 0x000fe20000010000 */
[C---:B------:R-:W-:Y:S01]  /*90b0*/  FFMA.FTZ R61, R44.reuse, R61, -R65 ;  /* 0x0000003d2c3d7223 */ /* 0x040fe20000010841 */
[C---:B------:R-:W-:Y:S02]  /*90c0*/  FMUL.FTZ R65, R43.reuse, -R63 ;  /* 0x8000003f2b417220 */ /* 0x040fe40000410000 */
[-C--:B------:R-:W-:Y:S01]  /*90d0*/  FMUL.FTZ R64, R43, -R62.reuse ;  /* 0x8000003e2b407220 */ /* 0x080fe20000410000 */
[C---:B------:R-:W-:Y:S01]  /*90e0*/  FMUL.FTZ R67, R45.reuse, -R61 ;  /* 0x8000003d2d437220 */ /* 0x040fe20000410000 */
[C---:B------:R-:W-:Y:S01]  /*90f0*/  FFMA.FTZ R62, R44.reuse, R62, -R65 ;  /* 0x0000003e2c3e7223 */ /* 0x040fe20000010841 */
[-C--:B------:R-:W-:Y:S01]  /*9100*/  FMUL.FTZ R65, R45, -R60.reuse ;  /* 0x8000003c2d417220 */ /* 0x080fe20000410000 */
[----:B------:R-:W-:Y:S01]  /*9110*/  FFMA.FTZ R63, R44, R63, R64 ;  /* 0x0000003f2c3f7223 */ /* 0x000fe20000010040 */
[C---:B------:R-:W-:Y:S01]  /*9120*/  FFMA.FTZ R60, R46.reuse, R60, R67 ;  /* 0x0000003c2e3c7223 */ /* 0x040fe20000010043 */
[----:B------:R-:W-:Y:S01]  /*9130*/  FADD.FTZ R62, R183, R62 ;  /* 0x0000003eb73e7221 */ /* 0x000fe20000010000 */
[----:B------:R-:W-:Y:S01]  /*9140*/  FFMA.FTZ R61, R46, R61, -R65 ;  /* 0x0000003d2e3d7223 */ /* 0x000fe20000010841 */
[----:B------:R-:W-:-:S02]  /*9150*/  FADD.FTZ R63, -R184, R63 ;  /* 0x0000003fb83f7221 */ /* 0x000fc40000010100 */
[C---:B------:R-:W-:Y:S02]  /*9160*/  FMUL.FTZ R64, R45.reuse, -R62 ;  /* 0x8000003e2d407220 */ /* 0x040fe40000410000 */
[-C--:B------:R-:W-:Y:S02]  /*9170*/  FMUL.FTZ R65, R45, -R63.reuse ;  /* 0x8000003f2d417220 */ /* 0x080fe40000410000 */
[----:B------:R-:W-:Y:S01]  /*9180*/  FFMA.FTZ R63, R46, R63, R64 ;  /* 0x0000003f2e3f7223 */ /* 0x000fe20000010040 */
[----:B------:R-:W-:Y:S01]  /*9190*/  FMUL.FTZ R64, R48, -R60 ;  /* 0x8000003c30407220 */ /* 0x000fe20000410000 */
[----:B------:R-:W-:Y:S01]  /*91a0*/  FFMA.FTZ R62, R46, R62, -R65 ;  /* 0x0000003e2e3e7223 */ /* 0x000fe20000010841 */
[-C--:B------:R-:W-:Y:S01]  /*91b0*/  FMUL.FTZ R65, R48, -R61.reuse ;  /* 0x8000003d30417220 */ /* 0x080fe20000410000 */
[----:B------:R-:W-:Y:S01]  /*91c0*/  FADD.FTZ R63, -R182, R63 ;  /* 0x0000003fb63f7221 */ /* 0x000fe20000010100 */
[----:B------:R-:W-:Y:S01]  /*91d0*/  FFMA.FTZ R61, R49, R61, -R64 ;  /* 0x0000003d313d7223 */ /* 0x000fe20000010840 */
[----:B------:R-:W-:Y:S01]  /*91e0*/  FADD.FTZ R62, R181, R62 ;  /* 0x0000003eb53e7221 */ /* 0x000fe20000010000 */
[----:B------:R-:W-:Y:S01]  /*91f0*/  FFMA.FTZ R60, R49, R60, R65 ;  /* 0x0000003c313c7223 */ /* 0x000fe20000010041 */
[----:B------:R-:W-:Y:S01]  /*9200*/  FMUL.FTZ R64, R48, -R63 ;  /* 0x8000003f30407220 */ /* 0x000fe20000410000 */
[----:B------:R-:W-:Y:S01]  /*9210*/  FMUL.FTZ R65, R50, -R61 ;  /* 0x8000003d32417220 */ /* 0x000fe20000410000 */
[-C--:B------:R-:W-:Y:S01]  /*9220*/  FMUL.FTZ R66, R48, -R62.reuse ;  /* 0x8000003e30427220 */ /* 0x080fe20000410000 */
[----:B-1----:R-:W-:Y:S01]  /*9230*/  FMUL.FTZ R71, R123, R69 ;  /* 0x000000457b477220 */ /* 0x002fe20000410000 */
[C---:B------:R-:W-:Y:S01]  /*9240*/  FFMA.FTZ R62, R49.reuse, R62, -R64 ;  /* 0x0000003e313e7223 */ /* 0x040fe20000010840 */
[-C--:B------:R-:W-:Y:S01]  /*9250*/  FMUL.FTZ R64, R50, -R60.reuse ;  /* 0x8000003c32407220 */ /* 0x080fe20000410000 */
[----:B------:R-:W-:Y:S01]  /*9260*/  FFMA.FTZ R63, R49, R63, R66 ;  /* 0x0000003f313f7223 */ /* 0x000fe20000010042 */
[----:B------:R-:W-:Y:S01]  /*9270*/  FFMA.FTZ R60, R51, R60, R65 ;  /* 0x0000003c333c7223 */ /* 0x000fe20000010041 */
[----:B------:R-:W-:Y:S01]  /*9280*/  FADD.FTZ R62, R179, R62 ;  /* 0x0000003eb33e7221 */ /* 0x000fe20000010000 */
[----:B------:R-:W-:Y:S01]  /*9290*/  FFMA.FTZ R61, R51, R61, -R64 ;  /* 0x0000003d333d7223 */ /* 0x000fe20000010840 */
[----:B------:R-:W-:Y:S01]  /*92a0*/  FADD.FTZ R64, -R180, R63 ;  /* 0x0000003fb4407221 */ /* 0x000fe20000010100 */
[----:B0-----:R-:W-:Y:S01]  /*92b0*/  FMUL.FTZ R72, R123, R68 ;  /* 0x000000447b487220 */ /* 0x001fe20000410000 */
[C---:B------:R-:W-:Y:S01]  /*92c0*/  FMUL.FTZ R65, R50.reuse, -R62 ;  /* 0x8000003e32417220 */ /* 0x040fe20000410000 */
[-C--:B------:R-:W-:Y:S01]  /*92d0*/  FMUL.FTZ R67, R53, -R61.reuse ;  /* 0x8000003d35437220 */ /* 0x080fe20000410000 */
[----:B------:R-:W-:Y:S01]  /*92e0*/  FMUL.FTZ R66, R50, -R64 ;  /* 0x8000004032427220 */ /* 0x000fe20000410000 */
[----:B------:R-:W-:Y:S01]  /*92f0*/  FFMA.FTZ R71, R122, R68, -R71 ;  /* 0x000000447a477223 */ /* 0x000fe20000010847 */
[----:B------:R-:W-:Y:S01]  /*9300*/  FFMA.FTZ R64, R51, R64, R65 ;  /* 0x0000004033407223 */ /* 0x000fe20000010041 */
[----:B------:R-:W-:Y:S01]  /*9310*/  FMUL.FTZ R65, R53, -R60 ;  /* 0x8000003c35417220 */ /* 0x000fe20000410000 */
[----:B------:R-:W-:Y:S01]  /*9320*/  FFMA.FTZ R63, R51, R62, -R66 ;  /* 0x0000003e333f7223 */ /* 0x000fe20000010842 */
[C---:B------:R-:W-:Y:S01]  /*9330*/  FFMA.FTZ R60, R54.reuse, R60, R67 ;  /* 0x0000003c363c7223 */ /* 0x040fe20000010043 */
[----:B------:R-:W-:Y:S01]  /*9340*/  FADD.FTZ R64, -R13, R64 ;  /* 0x000000400d407221 */ /* 0x000fe20000010100 */
[----:B------:R-:W-:Y:S01]  /*9350*/  FFMA.FTZ R61, R54, R61, -R65 ;  /* 0x0000003d363d7223 */ /* 0x000fe20000010841 */
[----:B------:R-:W-:Y:S01]  /*9360*/  FADD.FTZ R63, R14, R63 ;  /* 0x0000003f0e3f7221 */ /* 0x000fe20000010000 */
[----:B------:R-:W-:Y:S01]  /*9370*/  FFMA.FTZ R72, R122, R69, R72 ;  /* 0x000000457a487223 */ /* 0x000fe20000010048 */
[CC--:B------:R-:W-:Y:S01]  /*9380*/  FMUL.FTZ R65, R53.reuse, -R64.reuse ;  /* 0x8000004035417220 */ /* 0x0c0fe20000410000 */
[----:B------:R-:W-:Y:S01]  /*9390*/  FADD.FTZ R216, R216, R71 ;  /* 0x00000047d8d87221 */ /* 0x000fe20000010000 */
[-C--:B------:R-:W-:Y:S01]  /*93a0*/  FMUL.FTZ R67, R53, -R63.reuse ;  /* 0x8000003f35437220 */ /* 0x080fe20000410000 */
[----:B------:R-:W-:Y:S01]  /*93b0*/  FADD.FTZ R123, RZ, R72 ;  /* 0x00000048ff7b7221 */ /* 0x000fe20000010000 */
[----:B------:R-:W-:Y:S01]  /*93c0*/  FFMA.FTZ R62, R54, R63, -R65 ;  /* 0x0000003f363e7223 */ /* 0x000fe20000010841 */
[-C--:B------:R-:W-:Y:S01]  /*93d0*/  FMUL.FTZ R63, R56, -R61.reuse ;  /* 0x8000003d383f7220 */ /* 0x080fe20000410000 */
[----:B------:R-:W-:Y:S01]  /*93e0*/  FFMA.FTZ R67, R54, R64, R67 ;  /* 0x0000004036437223 */ /* 0x000fe20000010043 */
[-C--:B------:R-:W-:Y:S01]  /*93f0*/  FMUL.FTZ R64, R56, -R60.reuse ;  /* 0x8000003c38407220 */ /* 0x080fe20000410000 */
[----:B------:R-:W-:Y:S01]  /*9400*/  FADD.FTZ R62, R17, R62 ;  /* 0x0000003e113e7221 */ /* 0x000fe20000010000 */
[C---:B------:R-:W-:Y:S01]  /*9410*/  FFMA.FTZ R60, R57.reuse, R60, R63 ;  /* 0x0000003c393c7223 */ /* 0x040fe2000001003f */
[----:B------:R-:W-:Y:S01]  /*9420*/  FADD.FTZ R67, -R16, R67 ;  /* 0x0000004310437221 */ /* 0x000fe20000010100 */
[----:B------:R-:W-:Y:S01]  /*9430*/  FFMA.FTZ R61, R57, R61, -R64 ;  /* 0x0000003d393d7223 */ /* 0x000fe20000010840 */
[C---:B------:R-:W-:Y:S01]  /*9440*/  FMUL.FTZ R66, R56.reuse, -R62 ;  /* 0x8000003e38427220 */ /* 0x040fe20000410000 */
[----:B------:R-:W-:Y:S01]  /*9450*/  FMUL.FTZ R65, R59, -R60 ;  /* 0x8000003c3b417220 */ /* 0x000fe20000410000 */
[-C--:B------:R-:W-:Y:S01]  /*9460*/  FMUL.FTZ R64, R56, -R67.reuse ;  /* 0x8000004338407220 */ /* 0x080fe20000410000 */
[----:B------:R-:W-:Y:S01]  /*9470*/  FMUL.FTZ R69, R89, R216 ;  /* 0x000000d859457220 */ /* 0x000fe20000410000 */
[----:B------:R-:W-:Y:S01]  /*9480*/  FFMA.FTZ R66, R57, R67, R66 ;  /* 0x0000004339427223 */ /* 0x000fe20000010042 */
[-C--:B------:R-:W-:Y:S01]  /*9490*/  FMUL.FTZ R67, R59, -R61.reuse ;  /* 0x8000003d3b437220 */ /* 0x080fe20000410000 */
[----:B------:R-:W-:Y:S01]  /*94a0*/  FFMA.FTZ R63, R57, R62, -R64 ;  /* 0x0000003e393f7223 */ /* 0x000fe20000010840 */
[C---:B------:R-:W-:Y:S01]  /*94b0*/  FFMA.FTZ R61, R80.reuse, R61, -R65 ;  /* 0x0000003d503d7223 */ /* 0x040fe20000010841 */
[----:B------:R-:W-:Y:S01]  /*94c0*/  FADD.FTZ R66, -R21, R66 ;  /* 0x0000004215427221 */ /* 0x000fe20000010100 */
[----:B------:R-:W-:Y:S01]  /*94d0*/  FFMA.FTZ R60, R80, R60, R67 ;  /* 0x0000003c503c7223 */ /* 0x000fe20000010043 */
[----:B------:R-:W-:Y:S01]  /*94e0*/  FADD.FTZ R63, R22, R63 ;  /* 0x0000003f163f7221 */ /* 0x000fe20000010000 */
[-C--:B------:R-:W-:Y:S01]  /*94f0*/  FFMA.FTZ R122, R90, R123.reuse, R69 ;  /* 0x0000007b5a7a7223 */ /* 0x080fe20000010045 */
[----:B------:R-:W-:Y:S01]  /*9500*/  FMUL.FTZ R65, R59, -R66 ;  /* 0x800000423b417220 */ /* 0x000fe20000410000 */
[----:B------:R-:W-:Y:S01]  /*9510*/  FMUL.FTZ R69, R89, R123 ;  /* 0x0000007b59457220 */ /* 0x000fe20000410000 */
[-C--:B------:R-:W-:Y:S01]  /*9520*/  FMUL.FTZ R67, R59, -R63.reuse ;  /* 0x8000003f3b437220 */ /* 0x080fe20000410000 */
[----:B------:R-:W-:Y:S01]  /*9530*/  FADD.FTZ R122, RZ, R122 ;  /* 0x0000007aff7a7221 */ /* 0x000fe20000010000 */
        /* <DEDUP_REMOVED lines=8> */
[----:B------:R-:W-:Y:S01]  /*95c0*/  FMUL.FTZ R64, R81, -R62 ;  /* 0x8000003e51407220 */ /* 0x000fe20000410000 */
[----:B------:R-:W-:Y:S01]  /*95d0*/  FMUL.FTZ R65, R83, -R61 ;  /* 0x8000003d53417220 */ /* 0x000fe20000410000 */
[-C--:B------:R-:W-:Y:S01]  /*95e0*/  FMUL.FTZ R63, R81, -R67.reuse ;  /* 0x80000043513f7220 */ /* 0x080fe20000410000 */
[----:B------:R-:W-:Y:S01]  /*95f0*/  FFMA.FTZ R68, R90, R216, -R69 ;  /* 0x000000d85a447223 */ /* 0x000fe20000010845 */
[----:B------:R-:W-:-:S02]  /*9600*/  FFMA.FTZ R67, R82, R67, R64 ;  /* 0x0000004352437223 */ /* 0x000fc40000010040 */
[----:B------:R-:W-:Y:S01]  /*9610*/  FFMA.FTZ R62, R82, R62, -R63 ;  /* 0x0000003e523e7223 */ /* 0x000fe2000001083f */
[-C--:B------:R-:W-:Y:S01]  /*9620*/  FMUL.FTZ R63, R83, -R60.reuse ;  /* 0x8000003c533f7220 */ /* 0x080fe20000410000 */
[----:B------:R-:W-:Y:S01]  /*9630*/  FADD.FTZ R67, -R178, R67 ;  /* 0x00000043b2437221 */ /* 0x000fe20000010100 */
[C---:B------:R-:W-:Y:S01]  /*9640*/  FFMA.FTZ R60, R84.reuse, R60, R65 ;  /* 0x0000003c543c7223 */ /* 0x040fe20000010041 */
[----:B------:R-:W-:Y:S01]  /*9650*/  FADD.FTZ R62, R177, R62 ;  /* 0x0000003eb13e7221 */ /* 0x000fe20000010000 */
[C---:B------:R-:W-:Y:S01]  /*9660*/  FFMA.FTZ R61, R84.reuse, R61, -R63 ;  /* 0x0000003d543d7223 */ /* 0x040fe2000001083f */
[----:B------:R-:W-:Y:S01]  /*9670*/  FMUL.FTZ R63, R83, -R67 ;  /* 0x80000043533f7220 */ /* 0x000fe20000410000 */
[----:B------:R-:W-:Y:S01]  /*9680*/  FADD.FTZ R217, R215, R68 ;  /* 0x00000044d7d97221 */ /* 0x000fe20000010000 */
        /* <DEDUP_REMOVED lines=9> */
[-C--:B------:R-:W-:Y:S01]  /*9720*/  FMUL.FTZ R64, R85, -R62.reuse ;  /* 0x8000003e55407220 */ /* 0x080fe20000410000 */
[----:B------:R-:W-:Y:S01]  /*9730*/  FMUL.FTZ R65, R87, -R61 ;  /* 0x8000003d57417220 */ /* 0x000fe20000410000 */
[-C--:B------:R-:W-:Y:S02]  /*9740*/  FMUL.FTZ R63, R85, -R67.reuse ;  /* 0x80000043553f7220 */ /* 0x080fe40000410000 */
[C---:B------:R-:W-:Y:S02]  /*9750*/  FFMA.FTZ R67, R86.reuse, R67, R64 ;  /* 0x0000004356437223 */ /* 0x040fe40000010040 */
[----:B------:R-:W-:Y:S01]  /*9760*/  FFMA.FTZ R62, R86, R62, -R63 ;  /* 0x0000003e563e7223 */ /* 0x000fe2000001083f */
[-C--:B------:R-:W-:Y:S01]  /*9770*/  FMUL.FTZ R63, R87, -R60.reuse ;  /* 0x8000003c573f7220 */ /* 0x080fe20000410000 */
[----:B------:R-:W-:Y:S01]  /*9780*/  FADD.FTZ R67, -R174, R67 ;  /* 0x00000043ae437221 */ /* 0x000fe20000010100 */
[C---:B------:R-:W-:Y:S01]  /*9790*/  FFMA.FTZ R60, R88.reuse, R60, R65 ;  /* 0x0000003c583c7223 */ /* 0x040fe20000010041 */
[----:B------:R-:W-:Y:S01]  /*97a0*/  FADD.FTZ R62, R173, R62 ;  /* 0x0000003ead3e7221 */ /* 0x000fe20000010000 */
[----:B------:R-:W-:Y:S01]  /*97b0*/  FFMA.FTZ R64, R88, R61, -R63 ;  /* 0x0000003d58407223 */ /* 0x000fe2000001083f */
[----:B------:R-:W-:-:S02]  /*97c0*/  FMUL.FTZ R61, R87, -R67 ;  /* 0x80000043573d7220 */ /* 0x000fc40000410000 */
[----:B------:R-:W-:Y:S01]  /*97d0*/  FMUL.FTZ R66, R87, -R62 ;  /* 0x8000003e57427220 */ /* 0x000fe20000410000 */
[----:B------:R-:W-:Y:S01]  /*97e0*/  FMUL.FTZ R65, R89, -R64 ;  /* 0x8000004059417220 */ /* 0x000fe20000410000 */
[C---:B------:R-:W-:Y:S01]  /*97f0*/  FFMA.FTZ R62, R88.reuse, R62, -R61 ;  /* 0x0000003e583e7223 */ /* 0x040fe2000001083d */
[----:B------:R-:W-:Y:S01]  /*9800*/  MOV R61, UR16 ;  /* 0x00000010003d7c02 */ /* 0x000fe20008000f00 */
[----:B------:R-:W-:Y:S01]  /*9810*/  FFMA.FTZ R67, R88, R67, R66 ;  /* 0x0000004358437223 */ /* 0x000fe20000010042 */
[----:B------:R-:W-:Y:S01]  /*9820*/  FFMA.FTZ R65, R90, R60, R65 ;  /* 0x0000003c5a417223 */ /* 0x000fe20000010041 */
[----:B------:R-:W-:Y:S01]  /*9830*/  FADD.FTZ R62, R171, R62 ;  /* 0x0000003eab3e7221 */ /* 0x000fe20000010000 */
[----:B------:R-:W-:Y:S01]  /*9840*/  ISETP.GE.OR P0, PT, R61, UR14, P0 ;  /* 0x0000000e3d007c0c */ /* 0x000fe20008706670 */
[----:B------:R-:W-:Y:S02]  /*9850*/  FADD.FTZ R67, -R172, R67 ;  /* 0x00000043ac437221 */ /* 0x000fe40000010100 */
[----:B------:R-:W-:-:S02]  /*9860*/  FMUL.FTZ R70, R89, -R62 ;  /* 0x8000003e59467220 */ /* 0x000fc40000410000 */
[CC--:B------:R-:W-:Y:S02]  /*9870*/  FMUL.FTZ R61, R89.reuse, -R67.reuse ;  /* 0x80000043593d7220 */ /* 0x0c0fe40000410000 */
[C---:B------:R-:W-:Y:S01]  /*9880*/  FFMA.FTZ R67, R90.reuse, R67, R70 ;  /* 0x000000435a437223 */ /* 0x040fe20000010046 */
[----:B------:R-:W-:Y:S01]  /*9890*/  MOV R70, UR6 ;  /* 0x0000000600467c02 */ /* 0x000fe20008000f00 */
[----:B------:R-:W-:Y:S01]  /*98a0*/  FFMA.FTZ R66, R90, R62, -R61 ;  /* 0x0000003e5a427223 */ /* 0x000fe2000001083d */
[----:B------:R-:W-:Y:S01]  /*98b0*/  FMUL.FTZ R61, R89, -R60 ;  /* 0x8000003c593d7220 */ /* 0x000fe20000410000 */
[----:B------:R-:W-:Y:S02]  /*98c0*/  MOV R60, 0x3f800000 ;  /* 0x3f800000003c7802 */ /* 0x000fe40000000f00 */
[----:B------:R-:W-:Y:S02]  /*98d0*/  CS2R R62, SRZ ;  /* 0x00000000003e7805 */ /* 0x000fe4000001ff00 */
[----:B------:R-:W-:Y:S01]  /*98e0*/  @!P0 LEA R70, R70, R141, 0x4 ;  /* 0x0000008d46468211 */ /* 0x000fe200078e20ff */
[----:B------:R-:W-:Y:S01]  /*98f0*/  FFMA.FTZ R64, R90, R64, -R61 ;  /* 0x000000405a407223 */ /* 0x000fe2000001083d */
[----:B------:R-:W-:Y:S01]  /*9900*/  HFMA2.MMA R61, -RZ, RZ, 0, 0 ;  /* 0x00000000ff3d7435 */ /* 0x000fe200000001ff */
[----:B------:R-:W-:Y:S01]  /*9910*/  FADD.FTZ R67, -R170, R67 ;  /* 0x00000043aa437221 */ /* 0x000fe20000010100 */
[----:B------:R-:W-:-:S08]  /*9920*/  FADD.FTZ R66, R169, R66 ;  /* 0x00000042a9427221 */ /* 0x000fd00000010000 */
[----:B------:R-:W0:Y:S04]  /*9930*/  @!P0 LDS.128 R60, [R70+0x8b80] ;  /* 0x008b8000463c8984 */ /* 0x000e280000000c00 */
[----:B------:R1:W-:Y:S02]  /*9940*/  STS.128 [R144+0x6d80], R64 ;  /* 0x006d804090007388 */ /* 0x0003e40000000c00 */
[----:B-1----:R-:W-:-:S04]  /*9950*/  FMUL.FTZ R65, R87, R122 ;  /* 0x0000007a57417220 */ /* 0x002fc80000410000 */
[----:B------:R-:W-:-:S04]  /*9960*/  FFMA.FTZ R65, R88, R217, -R65 ;  /* 0x000000d958417223 */ /* 0x000fc80000010841 */
[----:B------:R-:W-:Y:S01]  /*9970*/  FADD.FTZ R218, R214, R65 ;  /* 0x00000041d6da7221 */ /* 0x000fe20000010000 */
[----:B------:R-:W-:-:S04]  /*9980*/  FMUL.FTZ R65, R87, R217 ;  /* 0x000000d957417220 */ /* 0x000fc80000410000 */
[----:B------:R-:W-:-:S04]  /*9990*/  FFMA.FTZ R65, R88, R122, R65 ;  /* 0x0000007a58417223 */ /* 0x000fc80000010041 */
[----:B------:R-:W-:Y:S01]  /*99a0*/  FADD.FTZ R215, RZ, R65 ;  /* 0x00000041ffd77221 */ /* 0x000fe20000010000 */
[----:B------:R-:W-:-:S04]  /*99b0*/  FMUL.FTZ R65, R85, R218 ;  /* 0x000000da55417220 */ /* 0x000fc80000410000 */
        /* <DEDUP_REMOVED lines=121> */
.L_x_1187:
        /* <DEDUP_REMOVED lines=13> */
.L_x_1045:
[----:B------:R-:W-:Y:S05]  /*a220*/  BSYNC B0 ;  /* 0x0000000000007941 */ /* 0x000fea0003800000 */
.L_x_1044:
[----:B------:R-:W-:Y:S01]  /*a230*/  UMOV UR54, 0xffffffff ;  /* 0xffffffff00367882 */ /* 0x000fe20000000000 */
[----:B------:R-:W-:Y:S02]  /*a240*/  ISETP.GT.U32.AND P1, PT, R246, 0x1d, PT ;  /* 0x0000001df600780c */ /* 0x000fe40003f24070 */
[----:B------:R-:W-:Y:S11]  /*a250*/  BRA.DIV UR54, `(.L_x_1046) ;  /* 0x0000008a36fc7947 */ /* 0x000ff6000b800000 */
[----:B-1----:R1:W0:Y:S04]  /*a260*/  SHFL.DOWN PT, R76, R240, 0x2, 0x1f ;  /* 0x08401f00f04c7f89 */ /* 0x00222800000e0000 */
[----:B--2---:R1:W2:Y:S04]  /*a270*/  SHFL.DOWN PT, R77, R241, 0x2, 0x1f ;  /* 0x08401f00f14d7f89 */ /* 0x0042a800000e0000 */
[----:B---3--:R1:W3:Y:S04]  /*a280*/  SHFL.DOWN PT, R78, R242, 0x2, 0x1f ;  /* 0x08401f00f24e7f89 */ /* 0x0082e800000e0000 */
[----:B----4-:R1:W4:Y:S02]  /*a290*/  SHFL.DOWN PT, R79, R243, 0x2, 0x1f ;  /* 0x08401f00f34f7f89 */ /* 0x01032400000e0000 */
.L_x_1193:
        /* <DEDUP_REMOVED lines=13> */
.L_x_1048:
[----:B------:R-:W-:Y:S05]  /*a370*/  BSYNC B0 ;  /* 0x0000000000007941 */ /* 0x000fea0003800000 */
.L_x_1047:
[----:B------:R-:W-:Y:S01]  /*a380*/  UMOV UR54, 0xffffffff ;  /* 0xffffffff00367882 */ /* 0x000fe20000000000 */
[----:B------:R-:W-:Y:S02]  /*a390*/  ISETP.GT.U32.AND P1, PT, R246, 0x1b, PT ;  /* 0x0000001bf600780c */ /* 0x000fe40003f24070 */
[----:B------:R-:W-:Y:S11]  /*a3a0*/  BRA.DIV UR54, `(.L_x_1049) ;  /* 0x0000008e361c7947 */ /* 0x000ff6000b800000 */
[----:B0-----:R0:W0:Y:S04]  /*a3b0*/  SHFL.DOWN PT, R76, R240, 0x4, 0x1f ;  /* 0x08801f00f04c7f89 */ /* 0x00102800000e0000 */
[----:B--2---:R2:W0:Y:S04]  /*a3c0*/  SHFL.DOWN PT, R77, R241, 0x4, 0x1f ;  /* 0x08801f00f14d7f89 */ /* 0x00442800000e0000 */
[----:B---3--:R2:W3:Y:S04]  /*a3d0*/  SHFL.DOWN PT, R78, R242, 0x4, 0x1f ;  /* 0x08801f00f24e7f89 */ /* 0x0084e800000e0000 */
[----:B----4-:R2:W4:Y:S02]  /*a3e0*/  SHFL.DOWN PT, R79, R243, 0x4, 0x1f ;  /* 0x08801f00f34f7f89 */ /* 0x01052400000e0000 */
.L_x_1199:
        /* <DEDUP_REMOVED lines=13> */
.L_x_1051:
[----:B------:R-:W-:Y:S05]  /*a4c0*/  BSYNC B0 ;  /* 0x0000000000007941 */ /* 0x000fea0003800000 */
.L_x_1050:
[----:B------:R-:W-:Y:S01]  /*a4d0*/  UMOV UR54, 0xffffffff ;  /* 0xffffffff00367882 */ /* 0x000fe20000000000 */
[----:B------:R-:W-:Y:S02]  /*a4e0*/  ISETP.GT.U32.AND P1, PT, R246, 0x17, PT ;  /* 0x00000017f600780c */ /* 0x000fe40003f24070 */
[----:B------:R-:W-:Y:S11]  /*a4f0*/  BRA.DIV UR54, `(.L_x_1052) ;  /* 0x0000008e363c7947 */ /* 0x000ff6000b800000 */
[----:B0-----:R0:W0:Y:S04]  /*a500*/  SHFL.DOWN PT, R76, R240, 0x8, 0x1f ;  /* 0x09001f00f04c7f89 */ /* 0x00102800000e0000 */
[----:B------:R0:W0:Y:S04]  /*a510*/  SHFL.DOWN PT, R77, R241, 0x8, 0x1f ;  /* 0x09001f00f14d7f89 */ /* 0x00002800000e0000 */
[----:B---3--:R3:W0:Y:S04]  /*a520*/  SHFL.DOWN PT, R78, R242, 0x8, 0x1f ;  /* 0x09001f00f24e7f89 */ /* 0x00862800000e0000 */
[----:B----4-:R3:W4:Y:S02]  /*a530*/  SHFL.DOWN PT, R79, R243, 0x8, 0x1f ;  /* 0x09001f00f34f7f89 */ /* 0x01072400000e0000 */
.L_x_1205:
        /* <DEDUP_REMOVED lines=13> */
.L_x_1054:
[----:B------:R-:W-:Y:S05]  /*a610*/  BSYNC B0 ;  /* 0x0000000000007941 */ /* 0x000fea0003800000 */
.L_x_1053:
[----:B------:R-:W-:Y:S01]  /*a620*/  UMOV UR54, 0xffffffff ;  /* 0xffffffff00367882 */ /* 0x000fe20000000000 */
[----:B------:R-:W-:Y:S02]  /*a630*/  ISETP.GT.U32.AND P1, PT, R246, 0xf, PT ;  /* 0x0000000ff600780c */ /* 0x000fe40003f24070 */
[----:B------:R-:W-:Y:S11]  /*a640*/  BRA.DIV UR54, `(.L_x_1055) ;  /* 0x0000008e365c7947 */ /* 0x000ff6000b800000 */
[----:B0-----:R0:W0:Y:S04]  /*a650*/  SHFL.DOWN PT, R76, R240, 0x10, 0x1f ;  /* 0x0a001f00f04c7f89 */ /* 0x00102800000e0000 */
[----:B------:R0:W0:Y:S04]  /*a660*/  SHFL.DOWN PT, R77, R241, 0x10, 0x1f ;  /* 0x0a001f00f14d7f89 */ /* 0x00002800000e0000 */
[----:B------:R0:W0:Y:S04]  /*a670*/  SHFL.DOWN PT, R78, R242, 0x10, 0x1f ;  /* 0x0a001f00f24e7f89 */ /* 0x00002800000e0000 */
[----:B----4-:R4:W0:Y:S02]  /*a680*/  SHFL.DOWN PT, R79, R243, 0x10, 0x1f ;  /* 0x0a001f00f34f7f89 */ /* 0x01082400000e0000 */
.L_x_1211:
        /* <DEDUP_REMOVED lines=13> */
.L_x_1057:
[----:B------:R-:W-:Y:S05]  /*a760*/  BSYNC B0 ;  /* 0x0000000000007941 */ /* 0x000fea0003800000 */
.L_x_1056:
        /* <DEDUP_REMOVED lines=21> */
.L_x_1225:
        /* <DEDUP_REMOVED lines=19> */
.L_x_1060:
[----:B------:R-:W-:Y:S05]  /*a9f0*/  BSYNC B0 ;  /* 0x0000000000007941 */ /* 0x000fea0003800000 */
.L_x_1059:
        /* <DEDUP_REMOVED lines=34> */
.L_x_1042:
[----:B------:R-:W-:Y:S05]  /*ac20*/  WARPSYNC.ALL ;  /* 0x0000000000007948 */ /* 0x000fea0003800000 */
[----:B------:R-:W-:Y:S01]  /*ac30*/  ISETP.NE.AND P0, PT, R143, RZ, PT ;  /* 0x000000ff8f00720c */ /* 0x000fe20003f05270 */
        /* <DEDUP_REMOVED lines=19> */
[C---:B------:R-:W-:Y:S01]  /*ad70*/  FFMA.FTZ R70, R27.reuse, R221, -R70 ;  /* 0x000000dd1b467223 */ /* 0x040fe20000010846 */
[C---:B------:R-:W-:Y:S01]  /*ad80*/  FMUL.FTZ R71, R158.reuse, R207 ;  /* 0x000000cf9e477220 */ /* 0x040fe20000410000 */
[----:B------:R-:W-:Y:S01]  /*ad90*/  FMUL.FTZ R158, R158, R227 ;  /* 0x000000e39e9e7220 */ /* 0x000fe20000410000 */
[----:B------:R-:W-:Y:S01]  /*ada0*/  FFMA.FTZ R29, R27, R212, R29 ;  /* 0x000000d41b1d7223 */ /* 0x000fe2000001001d */
[CC--:B------:R-:W-:Y:S01]  /*adb0*/  FMUL.FTZ R27, R28.reuse, R210.reuse ;  /* 0x000000d21c1b7220 */ /* 0x0c0fe20000410000 */
[----:B------:R-:W-:Y:S01]  /*adc0*/  FMUL.FTZ R28, R28, R223 ;  /* 0x000000df1c1c7220 */ /* 0x000fe20000410000 */
[----:B------:R-:W1:Y:S01]  /*add0*/  LDS.64 R64, [R144+0x6d88] ;  /* 0x006d880090407984 */ /* 0x000e620000000a00 */
[----:B------:R-:W-:Y:S01]  /*ade0*/  FFMA.FTZ R71, R157, R227, -R71 ;  /* 0x000000e39d477223 */ /* 0x000fe20000010847 */
[C---:B------:R-:W-:Y:S01]  /*adf0*/  FFMA.FTZ R27, R26.reuse, R223, -R27 ;  /* 0x000000df1a1b7223 */ /* 0x040fe2000001081b */
[----:B------:R-:W-:Y:S01]  /*ae00*/  FFMA.FTZ R28, R26, R210, R28 ;  /* 0x000000d21a1c7223 */ /* 0x000fe2000001001c */
[C---:B------:R-:W-:Y:S01]  /*ae10*/  FMUL.FTZ R26, R23.reuse, R211 ;  /* 0x000000d3171a7220 */ /* 0x040fe20000410000 */
[----:B------:R-:W-:Y:S01]  /*ae20*/  FMUL.FTZ R23, R23, R224 ;  /* 0x000000e017177220 */ /* 0x000fe20000410000 */
[----:B0-----:R-:W-:Y:S01]  /*ae30*/  FMUL.FTZ R72, R160, R206 ;  /* 0x000000cea0487220 */ /* 0x001fe20000410000 */
[----:B------:R-:W-:Y:S01]  /*ae40*/  FFMA.FTZ R158, R157, R207, R158 ;  /* 0x000000cf9d9e7223 */ /* 0x000fe2000001009e */
[C---:B------:R-:W-:Y:S01]  /*ae50*/  FFMA.FTZ R26, R20.reuse, R224, -R26 ;  /* 0x000000e0141a7223 */ /* 0x040fe2000001081a */
[----:B------:R-:W-:Y:S01]  /*ae60*/  FFMA.FTZ R23, R20, R211, R23 ;  /* 0x000000d314177223 */ /* 0x000fe20000010017 */
[CC--:B------:R-:W-:Y:S01]  /*ae70*/  FMUL.FTZ R20, R19.reuse, R208.reuse ;  /* 0x000000d013147220 */ /* 0x0c0fe20000410000 */
[----:B------:R-:W-:Y:S01]  /*ae80*/  FMUL.FTZ R19, R19, R225 ;  /* 0x000000e113137220 */ /* 0x000fe20000410000 */
[-C--:B------:R-:W-:Y:S01]  /*ae90*/  FMUL.FTZ R160, R160, R205.reuse ;  /* 0x000000cda0a07220 */ /* 0x080fe20000410000 */
[C---:B------:R-:W-:Y:S01]  /*aea0*/  FFMA.FTZ R72, R159.reuse, R205, -R72 ;  /* 0x000000cd9f487223 */ /* 0x040fe20000010848 */
        /* <DEDUP_REMOVED lines=11> */
[-C--:B------:R-:W-:Y:S01]  /*af60*/  FMUL.FTZ R164, R164, R229.reuse ;  /* 0x000000e5a4a47220 */ /* 0x080fe20000410000 */
[----:B------:R-:W-:Y:S01]  /*af70*/  FFMA.FTZ R162, R161, R204, R162 ;  /* 0x000000cca1a27223 */ /* 0x000fe200000100a2 */
[----:B------:R-:W-:Y:S01]  /*af80*/  ULEA UR54, UR16, 0xfffff800, 0xb ;  /* 0xfffff80010367891 */ /* 0x000fe2000f8e583f */
[C---:B------:R-:W-:Y:S01]  /*af90*/  FFMA.FTZ R74, R163.reuse, R229, -R74 ;  /* 0x000000e5a34a7223 */ /* 0x040fe2000001084a */
[----:B------:R-:W-:Y:S01]  /*afa0*/  FFMA.FTZ R164, R163, R203, R164 ;  /* 0x000000cba3a47223 */ /* 0x000fe200000100a4 */
[C---:B------:R-:W-:Y:S01]  /*afb0*/  FMUL.FTZ R76, R168.reuse, R231 ;  /* 0x000000e7a84c7220 */ /* 0x040fe20000410000 */
[-C--:B------:R-:W-:Y:S01]  /*afc0*/  FMUL.FTZ R168, R168, R201.reuse ;  /* 0x000000c9a8a87220 */ /* 0x080fe20000410000 */
[----:B------:R-:W-:Y:S01]  /*afd0*/  UIADD3 UR54, -UR54, UR10, URZ ;  /* 0x0000000a36367290 */ /* 0x000fe2000fffe13f */
[C---:B------:R-:W-:Y:S01]  /*afe0*/  FMUL.FTZ R75, R166.reuse, R202 ;  /* 0x000000caa64b7220 */ /* 0x040fe20000410000 */
[C---:B------:R-:W-:Y:S01]  /*aff0*/  FFMA.FTZ R76, R167.reuse, R201, -R76 ;  /* 0x000000c9a74c7223 */ /* 0x040fe2000001084c */
[----:B------:R-:W-:Y:S01]  /*b000*/  FFMA.FTZ R168, R167, R231, R168 ;  /* 0x000000e7a7a87223 */ /* 0x000fe200000100a8 */
[-C--:B------:R-:W-:Y:S01]  /*b010*/  FMUL.FTZ R166, R166, R230.reuse ;  /* 0x000000e6a6a67220 */ /* 0x080fe20000410000 */
[----:B------:R-:W-:Y:S01]  /*b020*/  FFMA.FTZ R75, R165, R230, -R75 ;  /* 0x000000e6a54b7223 */ /* 0x000fe2000001084b */
[C---:B------:R-:W-:Y:S01]  /*b030*/  FMUL.FTZ R76, R12.reuse, R76 ;  /* 0x0000004c0c4c7220 */ /* 0x040fe20000410000 */
[----:B------:R-:W-:Y:S01]  /*b040*/  FMUL.FTZ R168, R12, R168 ;  /* 0x000000a80ca87220 */ /* 0x000fe20000410000 */
[-C--:B-1----:R-:W-:Y:S01]  /*b050*/  FMUL.FTZ R66, R65, -R107.reuse ;  /* 0x8000006b41427220 */ /* 0x082fe20000410000 */
[----:B------:R-:W-:Y:S01]  /*b060*/  USHF.R.S32.HI UR55, URZ, 0x1f, UR52 ;  /* 0x0000001f3f377899 */ /* 0x000fe20008011434 */
[----:B------:R-:W-:Y:S01]  /*b070*/  BSSY B0, `(.L_x_1061) ;  /* 0x00001db000007945 */ /* 0x000fe20003800000 */
[----:B------:R-:W-:Y:S01]  /*b080*/  USHF.R.S32.HI UR56, URZ, 0x1f, UR51 ;  /* 0x0000001f3f387899 */ /* 0x000fe20008011433 */
[C---:B------:R-:W-:Y:S01]  /*b090*/  FFMA.FTZ R66, R64.reuse, R106, -R66 ;  /* 0x0000006a40427223 */ /* 0x040fe20000010842 */
[----:B------:R-:W-:Y:S01]  /*b0a0*/  FMUL.FTZ R64, R64, -R107 ;  /* 0x8000006b40407220 */ /* 0x000fe20000410000 */
[----:B------:R-:W-:-:S02]  /*b0b0*/  FFMA.FTZ R165, R165, R202, R166 ;  /* 0x000000caa5a57223 */ /* 0x000fc400000100a6 */
[----:B------:R-:W-:Y:S01]  /*b0c0*/  FADD.FTZ R191, R191, R66 ;  /* 0x00000042bfbf7221 */ /* 0x000fe20000010000 */
[----:B------:R-:W-:Y:S01]  /*b0d0*/  FFMA.FTZ R64, R65, R106, R64 ;  /* 0x0000006a41407223 */ /* 0x000fe20000010040 */
[----:B------:R-:W-:Y:S01]  /*b0e0*/  FMUL.FTZ R66, R123, UR44 ;  /* 0x0000002c7b427c20 */ /* 0x000fe20008410000 */
[----:B------:R-:W-:Y:S02]  /*b0f0*/  MOV R106, UR6 ;  /* 0x00000006006a7c02 */ /* 0x000fe40008000f00 */
        /* <DEDUP_REMOVED lines=16> */
[----:B------:R-:W-:-:S02]  /*b200*/  FADD.FTZ R35, -R190, R35 ;  /* 0x00000023be237221 */ /* 0x000fc40000010100 */
[----:B------:R-:W-:Y:S01]  /*b210*/  FFMA.FTZ R34, -R0, R34, -RZ ;  /* 0x0000002200227223 */ /* 0x000fe200000109ff */
[CC--:B------:R-:W-:Y:S01]  /*b220*/  FMUL.FTZ R0, R148.reuse, R122.reuse ;  /* 0x0000007a94007220 */ /* 0x0c0fe20000410000 */
[----:B------:R-:W-:Y:S01]  /*b230*/  FMUL.FTZ R148, R148, R217 ;  /* 0x000000d994947220 */ /* 0x000fe20000410000 */
[----:B------:R-:W-:Y:S02]  /*b240*/  FMUL.FTZ R78, R38, -R65 ;  /* 0x80000041264e7220 */ /* 0x000fe40000410000 */
        /* <DEDUP_REMOVED lines=17> */
[----:B------:R-:W-:Y:S01]  /*b360*/  FFMA.FTZ R68, R219, UR44, R68 ;  /* 0x0000002cdb447c23 */ /* 0x000fe20008010044 */
[----:B------:R-:W-:Y:S01]  /*b370*/  FFMA.FTZ R69, R5, R69, R0 ;  /* 0x0000004505457223 */ /* 0x000fe20000010000 */
[----:B------:R-:W-:Y:S01]  /*b380*/  FMUL.FTZ R2, R3, R2 ;  /* 0x0000000203027220 */ /* 0x000fe20000410000 */
[----:B------:R-:W-:Y:S01]  /*b390*/  FMUL.FTZ R3, R214, UR44 ;  /* 0x0000002cd6037c20 */ /* 0x000fe20008410000 */
[----:B------:R-:W-:Y:S01]  /*b3a0*/  FMUL.FTZ R0, R213, UR44 ;  /* 0x0000002cd5007c20 */ /* 0x000fe20008410000 */
[----:B------:R-:W-:-:S02]  /*b3b0*/  FFMA.FTZ R145, -R5, R154, R145 ;  /* 0x0000009a05917223 */ /* 0x000fc40000010191 */
[----:B------:R-:W-:Y:S01]  /*b3c0*/  FFMA.FTZ R3, R219, UR45, -R3 ;  /* 0x0000002ddb037c23 */ /* 0x000fe20008010803 */
[----:B------:R-:W-:-:S03]  /*b3d0*/  FFMA.FTZ R0, R220, UR45, -R0 ;  /* 0x0000002ddc007c23 */ /* 0x000fc60008010800 */
[C---:B------:R-:W-:Y:S01]  /*b3e0*/  FMUL.FTZ R3, R4.reuse, R3 ;  /* 0x0000000304037220 */ /* 0x040fe20000410000 */
[----:B------:R-:W-:Y:S01]  /*b3f0*/  FFMA.FTZ R4, -R4, R68, -RZ ;  /* 0x0000004404047223 */ /* 0x000fe200000109ff */
[----:B------:R-:W-:Y:S01]  /*b400*/  FMUL.FTZ R68, R213, UR45 ;  /* 0x0000002dd5447c20 */ /* 0x000fe20008410000 */
[----:B------:R-:W-:-:S03]  /*b410*/  FMUL.FTZ R0, R5, R0 ;  /* 0x0000000005007220 */ /* 0x000fc60000410000 */
[----:B------:R-:W-:-:S04]  /*b420*/  FFMA.FTZ R68, R220, UR44, R68 ;  /* 0x0000002cdc447c23 */ /* 0x000fc80008010044 */
        /* <DEDUP_REMOVED lines=32> */
[----:B------:R-:W-:Y:S01]  /*b630*/  FMUL.FTZ R20, R208, UR45 ;  /* 0x0000002dd0147c20 */ /* 0x000fe20008410000 */
[C---:B------:R-:W-:Y:S01]  /*b640*/  FFMA.FTZ R69, R6.reuse, R18, R69 ;  /* 0x0000001206457223 */ /* 0x040fe20000010045 */
[----:B------:R-:W-:Y:S01]  /*b650*/  FMUL.FTZ R18, R209, UR44 ;  /* 0x0000002cd1127c20 */ /* 0x000fe20008410000 */
[C---:B------:R-:W-:Y:S01]  /*b660*/  FFMA.FTZ R19, R225.reuse, UR45, -R19 ;  /* 0x0000002de1137c23 */ /* 0x040fe20008010813 */
[----:B------:R-:W-:Y:S01]  /*b670*/  FFMA.FTZ R20, R225, UR44, R20 ;  /* 0x0000002ce1147c23 */ /* 0x000fe20008010014 */
[----:B------:R-:W-:Y:S01]  /*b680*/  FFMA.FTZ R145, -R6, R156, R145 ;  /* 0x0000009c06917223 */ /* 0x000fe20000010191 */
[----:B------:R-:W-:Y:S01]  /*b690*/  FFMA.FTZ R18, R226, UR45, -R18 ;  /* 0x0000002de2127c23 */ /* 0x000fe20008010812 */
[C---:B------:R-:W-:Y:S01]  /*b6a0*/  FMUL.FTZ R19, R70.reuse, R19 ;  /* 0x0000001346137220 */ /* 0x040fe20000410000 */
[----:B------:R-:W-:Y:S01]  /*b6b0*/  FFMA.FTZ R20, -R70, R20, -RZ ;  /* 0x0000001446147223 */ /* 0x000fe200000109ff */
[----:B------:R-:W-:Y:S01]  /*b6c0*/  FMUL.FTZ R70, R209, UR45 ;  /* 0x0000002dd1467c20 */ /* 0x000fe20008410000 */
[----:B------:R-:W-:Y:S01]  /*b6d0*/  FMUL.FTZ R18, R6, R18 ;  /* 0x0000001206127220 */ /* 0x000fe20000410000 */
[----:B------:R-:W-:Y:S01]  /*b6e0*/  FFMA.FTZ R69, R7, R71, R69 ;  /* 0x0000004707457223 */ /* 0x000fe20000010045 */
[-C--:B------:R-:W-:Y:S01]  /*b6f0*/  FFMA.FTZ R71, R39, R35.reuse, R78 ;  /* 0x0000002327477223 */ /* 0x080fe2000001004e */
[----:B------:R-:W-:Y:S01]  /*b700*/  FFMA.FTZ R70, R226, UR44, R70 ;  /* 0x0000002ce2467c23 */ /* 0x000fe20008010046 */
[----:B------:R-:W-:Y:S01]  /*b710*/  FFMA.FTZ R145, -R7, R158, R145 ;  /* 0x0000009e07917223 */ /* 0x000fe20000010191 */
[----:B------:R-:W-:Y:S01]  /*b720*/  FFMA.FTZ R72, R8, R72, R69 ;  /* 0x0000004808487223 */ /* 0x000fe20000010045 */
[----:B------:R-:W-:Y:S01]  /*b730*/  FADD.FTZ R188, -R188, R71 ;  /* 0x00000047bcbc7221 */ /* 0x000fe20000010100 */
[----:B------:R-:W-:Y:S01]  /*b740*/  FFMA.FTZ R6, -R6, R70, -RZ ;  /* 0x0000004606067223 */ /* 0x000fe200000109ff */
[----:B------:R-:W-:Y:S01]  /*b750*/  FMUL.FTZ R70, R38, -R35 ;  /* 0x8000002326467220 */ /* 0x000fe20000410000 */
[----:B------:R-:W-:Y:S01]  /*b760*/  FFMA.FTZ R145, -R8, R160, R145 ;  /* 0x000000a008917223 */ /* 0x000fe20000010191 */
[----:B------:R-:W-:Y:S01]  /*b770*/  FFMA.FTZ R73, R9, R73, R72 ;  /* 0x0000004909497223 */ /* 0x000fe20000010048 */
[----:B------:R-:W-:Y:S01]  /*b780*/  FMUL.FTZ R38, R207, UR44 ;  /* 0x0000002ccf267c20 */ /* 0x000fe20008410000 */
[----:B------:R-:W-:Y:S01]  /*b790*/  FFMA.FTZ R70, R39, R65, -R70 ;  /* 0x0000004127467223 */ /* 0x000fe20000010846 */
[----:B------:R-:W-:Y:S01]  /*b7a0*/  FMUL.FTZ R39, R41, -R188 ;  /* 0x800000bc29277220 */ /* 0x000fe20000410000 */
[----:B------:R-:W-:Y:S01]  /*b7b0*/  FFMA.FTZ R145, -R9, R162, R145 ;  /* 0x000000a209917223 */ /* 0x000fe20000010191 */
[----:B------:R-:W-:Y:S01]  /*b7c0*/  FMUL.FTZ R78, R207, UR45 ;  /* 0x0000002dcf4e7c20 */ /* 0x000fe20008410000 */
[----:B------:R-:W-:Y:S01]  /*b7d0*/  FADD.FTZ R187, R187, R70 ;  /* 0x00000046bbbb7221 */ /* 0x000fe20000010000 */
[C---:B------:R-:W-:Y:S01]  /*b7e0*/  FFMA.FTZ R38, R227.reuse, UR45, -R38 ;  /* 0x0000002de3267c23 */ /* 0x040fe20008010826 */
[----:B------:R-:W-:Y:S01]  /*b7f0*/  FFMA.FTZ R74, R10, R74, R73 ;  /* 0x0000004a0a4a7223 */ /* 0x000fe20000010049 */
[----:B------:R-:W-:Y:S01]  /*b800*/  FFMA.FTZ R78, R227, UR44, R78 ;  /* 0x0000002ce34e7c23 */ /* 0x000fe2000801004e */
[-C--:B------:R-:W-:Y:S01]  /*b810*/  FMUL.FTZ R41, R41, -R187.reuse ;  /* 0x800000bb29297220 */ /* 0x080fe20000410000 */
[----:B------:R-:W-:Y:S01]  /*b820*/  FFMA.FTZ R70, R42, R187, -R39 ;  /* 0x000000bb2a467223 */ /* 0x000fe20000010827 */
[----:B------:R-:W-:Y:S01]  /*b830*/  FFMA.FTZ R164, -R10, R164, R145 ;  /* 0x000000a40aa47223 */ /* 0x000fe20000010191 */
[----:B------:R-:W-:Y:S01]  /*b840*/  FMUL.FTZ R38, R7, R38 ;  /* 0x0000002607267220 */ /* 0x000fe20000410000 */
[----:B------:R-:W-:Y:S01]  /*b850*/  FFMA.FTZ R41, R42, R188, R41 ;  /* 0x000000bc2a297223 */ /* 0x000fe20000010029 */
[----:B------:R-:W-:Y:S01]  /*b860*/  FADD.FTZ R185, R185, R70 ;  /* 0x00000046b9b97221 */ /* 0x000fe20000010000 */
[----:B------:R-:W-:Y:S01]  /*b870*/  FMUL.FTZ R70, R206, UR45 ;  /* 0x0000002dce467c20 */ /* 0x000fe20008410000 */
[----:B------:R-:W-:Y:S01]  /*b880*/  FFMA.FTZ R7, -R7, R78, -RZ ;  /* 0x0000004e07077223 */ /* 0x000fe200000109ff */
[----:B------:R-:W-:Y:S01]  /*b890*/  FADD.FTZ R186, -R186, R41 ;  /* 0x00000029baba7221 */ /* 0x000fe20000010100 */
[----:B------:R-:W-:Y:S01]  /*b8a0*/  FMUL.FTZ R39, R43, -R185 ;  /* 0x800000b92b277220 */ /* 0x000fe20000410000 */
[----:B------:R-:W-:Y:S01]  /*b8b0*/  FFMA.FTZ R75, R11, R75, R74 ;  /* 0x0000004b0b4b7223 */ /* 0x000fe2000001004a */
[----:B------:R-:W-:Y:S01]  /*b8c0*/  FFMA.FTZ R227, R36, -R119, R227 ;  /* 0x8000007724e37223 */ /* 0x000fe200000100e3 */
[-C--:B------:R-:W-:Y:S01]  /*b8d0*/  FMUL.FTZ R42, R43, -R186.reuse ;  /* 0x800000ba2b2a7220 */ /* 0x080fe20000410000 */
[----:B------:R-:W-:Y:S01]  /*b8e0*/  FFMA.FTZ R39, R44, R186, R39 ;  /* 0x000000ba2c277223 */ /* 0x000fe20000010027 */
[----:B------:R-:W-:-:S02]  /*b8f0*/  FFMA.FTZ R43, R205, UR44, R70 ;  /* 0x0000002ccd2b7c23 */ /* 0x000fc40008010046 */
[----:B------:R-:W-:Y:S01]  /*b900*/  FFMA.FTZ R42, R44, R185, -R42 ;  /* 0x000000b92c2a7223 */ /* 0x000fe2000001082a */
[----:B------:R-:W-:Y:S01]  /*b910*/  FMUL.FTZ R44, R206, UR44 ;  /* 0x0000002cce2c7c20 */ /* 0x000fe20008410000 */
[----:B------:R-:W-:Y:S02]  /*b920*/  FADD.FTZ R39, -R184, R39 ;  /* 0x00000027b8277221 */ /* 0x000fe40000010100 */
[----:B------:R-:W-:Y:S01]  /*b930*/  FADD.FTZ R183, R183, R42 ;  /* 0x0000002ab7b77221 */ /* 0x000fe20000010000 */
[----:B------:R-:W-:-:S03]  /*b940*/  FFMA.FTZ R41, R205, UR45, -R44 ;  /* 0x0000002dcd297c23 */ /* 0x000fc6000801082c */
[C---:B------:R-:W-:Y:S01]  /*b950*/  FMUL.FTZ R44, R45.reuse, -R183 ;  /* 0x800000b72d2c7220 */ /* 0x040fe20000410000 */
[C---:B------:R-:W-:Y:S01]  /*b960*/  FMUL.FTZ R41, R8.reuse, R41 ;  /* 0x0000002908297220 */ /* 0x040fe20000410000 */
[----:B------:R-:W-:Y:S01]  /*b970*/  FFMA.FTZ R8, -R8, R43, -RZ ;  /* 0x0000002b08087223 */ /* 0x000fe200000109ff */
[----:B------:R-:W-:-:S04]  /*b980*/  FMUL.FTZ R43, R45, -R39 ;  /* 0x800000272d2b7220 */ /* 0x000fc80000410000 */
[C---:B------:R-:W-:Y:S01]  /*b990*/  FFMA.FTZ R42, R46.reuse, R183, -R43 ;  /* 0x000000b72e2a7223 */ /* 0x040fe2000001082b */
[----:B------:R-:W-:Y:S01]  /*b9a0*/  FFMA.FTZ R43, R46, R39, R44 ;  /* 0x000000272e2b7223 */ /* 0x000fe2000001002c */
[----:B------:R-:W-:Y:S02]  /*b9b0*/  FMUL.FTZ R44, R231, UR45 ;  /* 0x0000002de72c7c20 */ /* 0x000fe40008410000 */
[----:B------:R-:W-:Y:S01]  /*b9c0*/  FADD.FTZ R181, R181, R42 ;  /* 0x0000002ab5b57221 */ /* 0x000fe20000010000 */
[----:B------:R-:W-:Y:S01]  /*b9d0*/  FADD.FTZ R182, -R182, R43 ;  /* 0x0000002bb6b67221 */ /* 0x000fe20000010100 */
[----:B------:R-:W-:Y:S01]  /*b9e0*/  FMUL.FTZ R42, R231, UR44 ;  /* 0x0000002ce72a7c20 */ /* 0x000fe20008410000 */
[C---:B------:R-:W-:Y:S01]  /*b9f0*/  FFMA.FTZ R69, R201.reuse, UR44, R44 ;  /* 0x0000002cc9457c23 */ /* 0x040fe2000801002c */
[C---:B------:R-:W-:Y:S01]  /*ba00*/  FMUL.FTZ R44, R48.reuse, -R181 ;  /* 0x800000b5302c7220 */ /* 0x040fe20000410000 */
[----:B------:R-:W-:Y:S01]  /*ba10*/  FMUL.FTZ R48, R48, -R182 ;  /* 0x800000b630307220 */ /* 0x000fe20000410000 */
[----:B------:R-:W-:-:S02]  /*ba20*/  FFMA.FTZ R45, R201, UR45, -R42 ;  /* 0x0000002dc92d7c23 */ /* 0x000fc4000801082a */
[C---:B------:R-:W-:Y:S01]  /*ba30*/  FFMA.FTZ R43, R49.reuse, R182, R44 ;  /* 0x000000b6312b7223 */ /* 0x040fe2000001002c */
[----:B------:R-:W-:Y:S01]  /*ba40*/  FFMA.FTZ R48, R49, R181, -R48 ;  /* 0x000000b531307223 */ /* 0x000fe20000010830 */
[----:B------:R-:W-:Y:S01]  /*ba50*/  FMUL.FTZ R42, R12, R45 ;  /* 0x0000002d0c2a7220 */ /* 0x000fe20000410000 */
[C---:B------:R-:W-:Y:S01]  /*ba60*/  FMUL.FTZ R45, R204.reuse, UR44 ;  /* 0x0000002ccc2d7c20 */ /* 0x040fe20008410000 */
[----:B------:R-:W-:Y:S01]  /*ba70*/  FMUL.FTZ R49, R204, UR45 ;  /* 0x0000002dcc317c20 */ /* 0x000fe20008410000 */
[----:B------:R-:W-:Y:S01]  /*ba80*/  FADD.FTZ R43, -R180, R43 ;  /* 0x0000002bb42b7221 */ /* 0x000fe20000010100 */
[----:B------:R-:W-:Y:S01]  /*ba90*/  FADD.FTZ R179, R179, R48 ;  /* 0x00000030b3b37221 */ /* 0x000fe20000010000 */
[C---:B------:R-:W-:Y:S01]  /*baa0*/  FFMA.FTZ R44, R228.reuse, UR45, -R45 ;  /* 0x0000002de42c7c23 */ /* 0x040fe2000801082d */
[----:B------:R-:W-:Y:S01]  /*bab0*/  FFMA.FTZ R70, R228, UR44, R49 ;  /* 0x0000002ce4467c23 */ /* 0x000fe20008010031 */
[C---:B------:R-:W-:Y:S01]  /*bac0*/  FMUL.FTZ R46, R50.reuse, -R43 ;  /* 0x8000002b322e7220 */ /* 0x040fe20000410000 */
[-C--:B------:R-:W-:Y:S01]  /*bad0*/  FMUL.FTZ R50, R50, -R179.reuse ;  /* 0x800000b332327220 */ /* 0x080fe20000410000 */
[C---:B------:R-:W-:Y:S01]  /*bae0*/  FMUL.FTZ R44, R9.reuse, R44 ;  /* 0x0000002c092c7220 */ /* 0x040fe20000410000 */
[----:B------:R-:W-:Y:S01]  /*baf0*/  FFMA.FTZ R45, -R9, R70, -RZ ;  /* 0x00000046092d7223 */ /* 0x000fe200000109ff */
[C---:B------:R-:W-:Y:S01]  /*bb00*/  FFMA.FTZ R9, R51.reuse, R179, -R46 ;  /* 0x000000b333097223 */ /* 0x040fe2000001082e */
[----:B------:R-:W-:Y:S01]  /*bb10*/  FFMA.FTZ R46, R51, R43, R50 ;  /* 0x0000002b332e7223 */ /* 0x000fe20000010032 */
[C---:B------:R-:W-:Y:S01]  /*bb20*/  FMUL.FTZ R48, R203.reuse, UR44 ;  /* 0x0000002ccb307c20 */ /* 0x040fe20008410000 */
[----:B------:R-:W-:Y:S01]  /*bb30*/  FMUL.FTZ R50, R203, UR45 ;  /* 0x0000002dcb327c20 */ /* 0x000fe20008410000 */
[----:B------:R-:W-:Y:S01]  /*bb40*/  FADD.FTZ R14, R14, R9 ;  /* 0x000000090e0e7221 */ /* 0x000fe20000010000 */
[----:B------:R-:W-:Y:S01]  /*bb50*/  FADD.FTZ R46, -R13, R46 ;  /* 0x0000002e0d2e7221 */ /* 0x000fe20000010100 */
[C---:B------:R-:W-:Y:S01]  /*bb60*/  FFMA.FTZ R49, R229.reuse, UR45, -R48 ;  /* 0x0000002de5317c23 */ /* 0x040fe20008010830 */
[----:B------:R-:W-:Y:S01]  /*bb70*/  FFMA.FTZ R51, R229, UR44, R50 ;  /* 0x0000002ce5337c23 */ /* 0x000fe20008010032 */
[----:B------:R-:W-:Y:S01]  /*bb80*/  SHF.L.U32 R9, R143, 0x5, RZ ;  /* 0x000000058f097819 */ /* 0x000fe200000006ff */
[C---:B------:R-:W-:Y:S01]  /*bb90*/  FMUL.FTZ R13, R53.reuse, -R46 ;  /* 0x8000002e350d7220 */ /* 0x040fe20000410000 */
[-C--:B------:R-:W-:Y:S01]  /*bba0*/  FMUL.FTZ R53, R53, -R14.reuse ;  /* 0x8000000e35357220 */ /* 0x080fe20000410000 */
[C---:B------:R-:W-:Y:S01]  /*bbb0*/  FMUL.FTZ R50, R10.reuse, R49 ;  /* 0x000000310a327220 */ /* 0x040fe20000410000 */
[----:B------:R-:W-:Y:S01]  /*bbc0*/  FFMA.FTZ R48, -R10, R51, -RZ ;  /* 0x000000330a307223 */ /* 0x000fe200000109ff */
[C---:B------:R-:W-:Y:S01]  /*bbd0*/  FFMA.FTZ R72, R54.reuse, R14, -R13 ;  /* 0x0000000e36487223 */ /* 0x040fe2000001080d */
[----:B------:R-:W-:Y:S01]  /*bbe0*/  FFMA.FTZ R53, R54, R46, R53 ;  /* 0x0000002e36357223 */ /* 0x000fe20000010035 */
[C---:B------:R-:W-:Y:S01]  /*bbf0*/  IADD3 R70, R9.reuse, 0x1, RZ ;  /* 0x0000000109467810 */ /* 0x040fe20007ffe0ff */
[----:B------:R-:W-:Y:S01]  /*bc00*/  FFMA.FTZ R12, -R12, R69, -RZ ;  /* 0x000000450c0c7223 */ /* 0x000fe200000109ff */
[----:B------:R-:W-:Y:S01]  /*bc10*/  IADD3 R10, R9, 0x2, RZ ;  /* 0x00000002090a7810 */ /* 0x000fe20007ffe0ff */
[----:B------:R-:W-:Y:S01]  /*bc20*/  FADD.FTZ R17, R17, R72 ;  /* 0x0000004811117221 */ /* 0x000fe20000010000 */
[----:B------:R-:W-:Y:S01]  /*bc30*/  IADD3 R54, R9, 0x3, RZ ;  /* 0x0000000309367810 */ /* 0x000fe20007ffe0ff */
[----:B------:R-:W-:Y:S01]  /*bc40*/  FMUL.FTZ R69, R181, UR57 ;  /* 0x00000039b5457c20 */ /* 0x000fe20008410000 */
[-C--:B------:R-:W-:Y:S01]  /*bc50*/  LEA.HI.SX32 R70, R70, R9.reuse, 0x1b ;  /* 0x0000000946467211 */ /* 0x080fe200078fdaff */
[----:B------:R-:W-:Y:S01]  /*bc60*/  FMUL.FTZ R72, R43, UR57 ;  /* 0x000000392b487c20 */ /* 0x000fe20008410000 */
[----:B------:R-:W-:-:S02]  /*bc70*/  LEA.HI.SX32 R10, R10, R9, 0x1b ;  /* 0x000000090a0a7211 */ /* 0x000fc400078fdaff */
[-C--:B------:R-:W-:Y:S01]  /*bc80*/  LEA.HI.SX32 R54, R54, R9.reuse, 0x1b ;  /* 0x0000000936367211 */ /* 0x080fe200078fdaff */
[----:B------:R-:W-:Y:S01]  /*bc90*/  FFMA.FTZ R72, R179, UR58, R72 ;  /* 0x0000003ab3487c23 */ /* 0x000fe20008010048 */
[----:B------:R-:W-:Y:S01]  /*bca0*/  LEA.HI.SX32 R78, R9, R9, 0x1b ;  /* 0x00000009094e7211 */ /* 0x000fe200078fdaff */
[----:B------:R-:W-:Y:S01]  /*bcb0*/  FADD.FTZ R9, -R16, R53 ;  /* 0x0000003510097221 */ /* 0x000fe20000010100 */
[-C--:B------:R-:W-:Y:S02]  /*bcc0*/  @!P0 LEA R53, R106, R141.reuse, 0x4 ;  /* 0x0000008d6a358211 */ /* 0x080fe400078e20ff */
[----:B------:R-:W-:Y:S01]  /*bcd0*/  LEA R13, R78, R141, 0x2 ;  /* 0x0000008d4e0d7211 */ /* 0x000fe200078e10ff */
[C---:B------:R-:W-:Y:S01]  /*bce0*/  FMUL.FTZ R16, R56.reuse, -R9 ;  /* 0x8000000938107220 */ /* 0x040fe20000410000 */
[----:B------:R-:W-:Y:S01]  /*bcf0*/  FMUL.FTZ R56, R56, -R17 ;  /* 0x8000001138387220 */ /* 0x000fe20000410000 */
[----:B------:R-:W-:Y:S01]  /*bd00*/  LEA R51, R70, R141, 0x2 ;  /* 0x0000008d46337211 */ /* 0x000fe200078e10ff */
[----:B------:R0:W-:Y:S01]  /*bd10*/  @!P0 STS.128 [R53+0x8b80], R60 ;  /* 0x008b803c35008388 */ /* 0x0001e20000000c00 */
[C---:B------:R-:W-:Y:S01]  /*bd20*/  FFMA.FTZ R49, R57.reuse, R17, -R16 ;  /* 0x0000001139317223 */ /* 0x040fe20000010810 */
[----:B------:R-:W-:Y:S01]  /*bd30*/  FFMA.FTZ R16, R57, R9, R56 ;  /* 0x0000000939107223 */ /* 0x000fe20000010038 */
[-C--:B------:R-:W-:Y:S01]  /*bd40*/  LEA R54, R54, R141.reuse, 0x2 ;  /* 0x0000008d36367211 */ /* 0x080fe200078e10ff */
[----:B------:R-:W-:Y:S01]  /*bd50*/  STS [R13+0x2100], R66 ;  /* 0x002100420d007388 */ /* 0x000fe20000000800 */
[----:B------:R-:W-:Y:S01]  /*bd60*/  FADD.FTZ R22, R22, R49 ;  /* 0x0000003116167221 */ /* 0x000fe20000010000 */
[----:B------:R-:W-:Y:S01]  /*bd70*/  FADD.FTZ R16, -R21, R16 ;  /* 0x0000001015107221 */ /* 0x000fe20000010100 */
[----:B------:R-:W-:Y:S01]  /*bd80*/  LEA R49, R10, R141, 0x2 ;  /* 0x0000008d0a317211 */ /* 0x000fe200078e10ff */
[----:B------:R1:W-:Y:S01]  /*bd90*/  STS [R51+0x2104], R34 ;  /* 0x0021042233007388 */ /* 0x0003e20000000800 */
[C---:B------:R-:W-:Y:S01]  /*bda0*/  FMUL.FTZ R21, R59.reuse, -R22 ;  /* 0x800000163b157220 */ /* 0x040fe20000410000 */
[-C--:B------:R-:W-:Y:S01]  /*bdb0*/  FMUL.FTZ R59, R59, -R16.reuse ;  /* 0x800000103b3b7220 */ /* 0x080fe20000410000 */
[----:B------:R-:W-:Y:S01]  /*bdc0*/  FMUL.FTZ R71, R22, UR57 ;  /* 0x0000003916477c20 */ /* 0x000fe20008410000 */
[----:B------:R-:W-:Y:S01]  /*bdd0*/  STS [R49+0x2108], R64 ;  /* 0x0021084031007388 */ /* 0x000fe20000000800 */
[C---:B------:R-:W-:Y:S01]  /*bde0*/  FFMA.FTZ R21, R80.reuse, R16, R21 ;  /* 0x0000001050157223 */ /* 0x040fe20000010015 */
[----:B------:R-:W-:Y:S01]  /*bdf0*/  FFMA.FTZ R10, R80, R22, -R59 ;  /* 0x00000016500a7223 */ /* 0x000fe2000001083b */
[----:B------:R-:W-:Y:S01]  /*be00*/  FMUL.FTZ R70, R182, UR57 ;  /* 0x00000039b6467c20 */ /* 0x000fe20008410000 */
[----:B------:R-:W-:Y:S01]  /*be10*/  STS [R54+0x210c], R77 ;  /* 0x00210c4d36007388 */ /* 0x000fe20000000800 */
[----:B------:R-:W-:Y:S01]  /*be20*/  FADD.FTZ R24, -R24, R21 ;  /* 0x0000001518187221 */ /* 0x000fe20000010100 */
[----:B------:R-:W-:Y:S01]  /*be30*/  FADD.FTZ R10, R25, R10 ;  /* 0x0000000a190a7221 */ /* 0x000fe20000010000 */
[----:B0-----:R-:W-:Y:S01]  /*be40*/  FMUL.FTZ R53, R16, R125 ;  /* 0x0000007d10357220 */ /* 0x001fe20000410000 */
[----:B------:R0:W-:Y:S01]  /*be50*/  STS [R13+0x2118], R3 ;  /* 0x002118030d007388 */ /* 0x0001e20000000800 */
[C---:B------:R-:W-:Y:S01]  /*be60*/  FMUL.FTZ R21, R81.reuse, -R24 ;  /* 0x8000001851157220 */ /* 0x040fe20000410000 */
[-C--:B------:R-:W-:Y:S01]  /*be70*/  FMUL.FTZ R81, R81, -R10.reuse ;  /* 0x8000000a51517220 */ /* 0x080fe20000410000 */
[----:B------:R-:W-:Y:S01]  /*be80*/  FMUL.FTZ R61, R46, R121 ;  /* 0x000000792e3d7220 */ /* 0x000fe20000410000 */
[----:B------:R2:W-:Y:S01]  /*be90*/  STS [R13+0x2120], R0 ;  /* 0x002120000d007388 */ /* 0x0005e20000000800 */
[C---:B-1----:R-:W-:Y:S01]  /*bea0*/  FFMA.FTZ R34, R82.reuse, R10, -R21 ;  /* 0x0000000a52227223 */ /* 0x042fe20000010815 */
[----:B------:R-:W-:Y:S01]  /*beb0*/  FFMA.FTZ R81, R82, R24, R81 ;  /* 0x0000001852517223 */ /* 0x000fe20000010051 */
[----:B------:R-:W-:Y:S01]  /*bec0*/  FMUL.FTZ R73, R10, UR57 ;  /* 0x000000390a497c20 */ /* 0x000fe20008410000 */
[----:B------:R1:W-:Y:S01]  /*bed0*/  STS [R13+0x2124], R5 ;  /* 0x002124050d007388 */ /* 0x0003e20000000800 */
[----:B------:R-:W-:Y:S01]  /*bee0*/  FADD.FTZ R177, R177, R34 ;  /* 0x00000022b1b17221 */ /* 0x000fe20000010000 */
[----:B0-----:R-:W-:Y:S01]  /*bef0*/  FADD.FTZ R3, -R178, R81 ;  /* 0x00000051b2037221 */ /* 0x001fe20000010100 */
[C---:B------:R-:W-:Y:S01]  /*bf00*/  FMUL.FTZ R81, R24.reuse, UR57 ;  /* 0x0000003918517c20 */ /* 0x040fe20008410000 */
[----:B------:R0:W-:Y:S01]  /*bf10*/  STS [R13+0x2110], R2 ;  /* 0x002110020d007388 */ /* 0x0001e20000000800 */
[C---:B------:R-:W-:Y:S01]  /*bf20*/  FMUL.FTZ R21, R83.reuse, -R177 ;  /* 0x800000b153157220 */ /* 0x040fe20000410000 */
[-C--:B--2---:R-:W-:Y:S01]  /*bf30*/  FMUL.FTZ R0, R83, -R3.reuse ;  /* 0x8000000353007220 */ /* 0x084fe20000410000 */
[----:B------:R-:W-:Y:S01]  /*bf40*/  FFMA.FTZ R73, R24, UR58, -R73 ;  /* 0x0000003a18497c23 */ /* 0x000fe20008010849 */
[----:B------:R-:W-:Y:S01]  /*bf50*/  STS [R13+0x2140], R19 ;  /* 0x002140130d007388 */ /* 0x000fe20000000800 */
[C---:B------:R-:W-:Y:S01]  /*bf60*/  FFMA.FTZ R21, R84.reuse, R3, R21 ;  /* 0x0000000354157223 */ /* 0x040fe20000010015 */
[----:B------:R-:W-:Y:S01]  /*bf70*/  FFMA.FTZ R0, R84, R177, -R0 ;  /* 0x000000b154007223 */ /* 0x000fe20000010800 */
[----:B------:R-:W-:Y:S01]  /*bf80*/  FFMA.FTZ R74, R10, UR58, R81 ;  /* 0x0000003a0a4a7c23 */ /* 0x000fe20008010051 */
[----:B------:R2:W-:Y:S01]  /*bf90*/  STS [R13+0x2154], R7 ;  /* 0x002154070d007388 */ /* 0x0005e20000000800 */
[----:B------:R-:W-:Y:S01]  /*bfa0*/  FADD.FTZ R176, -R176, R21 ;  /* 0x00000015b0b07221 */ /* 0x000fe20000010100 */
[----:B------:R-:W-:Y:S01]  /*bfb0*/  FADD.FTZ R0, R175, R0 ;  /* 0x00000000af007221 */ /* 0x000fe20000010000 */
[----:B------:R-:W-:Y:S01]  /*bfc0*/  FMUL.FTZ R21, R202, UR45 ;  /* 0x0000002dca157c20 */ /* 0x000fe20008410000 */
[----:B------:R-:W-:Y:S01]  /*bfd0*/  STS [R13+0x215c], R8 ;  /* 0x00215c080d007388 */ /* 0x000fe20000000800 */
[C---:B-1----:R-:W-:Y:S01]  /*bfe0*/  FMUL.FTZ R5, R85.reuse, -R176 ;  /* 0x800000b055057220 */ /* 0x042fe20000410000 */
[-C--:B------:R-:W-:Y:S01]  /*bff0*/  FMUL.FTZ R85, R85, -R0.reuse ;  /* 0x8000000055557220 */ /* 0x080fe20000410000 */
[----:B------:R-:W-:Y:S01]  /*c000*/  FMUL.FTZ R64, R192, UR57 ;  /* 0x00000039c0407c20 */ /* 0x000fe20008410000 */
[----:B------:R1:W-:Y:S01]  /*c010*/  STS [R13+0x211c], R4 ;  /* 0x00211c040d007388 */ /* 0x0003e20000000800 */
[C---:B0-----:R-:W-:Y:S01]  /*c020*/  FFMA.FTZ R2, R86.reuse, R0, -R5 ;  /* 0x0000000056027223 */ /* 0x041fe20000010805 */
[----:B------:R-:W-:Y:S01]  /*c030*/  FFMA.FTZ R5, R86, R176, R85 ;  /* 0x000000b056057223 */ /* 0x000fe20000010055 */
[----:B--2---:R-:W-:Y:S01]  /*c040*/  FMUL.FTZ R7, R202, UR44 ;  /* 0x0000002cca077c20 */ /* 0x004fe20008410000 */
[----:B------:R0:W-:Y:S01]  /*c050*/  STS [R13+0x214c], R6 ;  /* 0x00214c060d007388 */ /* 0x0001e20000000800 */
[----:B------:R-:W-:Y:S01]  /*c060*/  FADD.FTZ R173, R173, R2 ;  /* 0x00000002adad7221 */ /* 0x000fe20000010000 */
[----:B------:R-:W-:Y:S01]  /*c070*/  FADD.FTZ R5, -R174, R5 ;  /* 0x00000005ae057221 */ /* 0x000fe20000010100 */
[----:B------:R-:W-:Y:S01]  /*c080*/  FMUL.FTZ R60, R188, UR57 ;  /* 0x00000039bc3c7c20 */ /* 0x000fe20008410000 */
[----:B------:R-:W-:Y:S01]  /*c090*/  STS [R13+0x2138], R23 ;  /* 0x002138170d007388 */ /* 0x000fe20000000800 */
[C---:B------:R-:W-:Y:S01]  /*c0a0*/  FMUL.FTZ R19, R87.reuse, -R173 ;  /* 0x800000ad57137220 */ /* 0x040fe20000410000 */
[-C--:B------:R-:W-:Y:S01]  /*c0b0*/  FMUL.FTZ R2, R87, -R5.reuse ;  /* 0x8000000557027220 */ /* 0x080fe20000410000 */
[----:B-1----:R-:W-:Y:S01]  /*c0c0*/  FFMA.FTZ R4, R230, UR45, -R7 ;  /* 0x0000002de6047c23 */ /* 0x002fe20008010807 */
[----:B------:R1:W-:Y:S01]  /*c0d0*/  STS [R13+0x2148], R18 ;  /* 0x002148120d007388 */ /* 0x0003e20000000800 */
[C---:B------:R-:W-:Y:S01]  /*c0e0*/  FFMA.FTZ R19, R88.reuse, R5, R19 ;  /* 0x0000000558137223 */ /* 0x040fe20000010013 */
[----:B------:R-:W-:Y:S01]  /*c0f0*/  FFMA.FTZ R2, R88, R173, -R2 ;  /* 0x000000ad58027223 */ /* 0x000fe20000010802 */
[----:B------:R-:W-:Y:S01]  /*c100*/  FMUL.FTZ R4, R11, R4 ;  /* 0x000000040b047220 */ /* 0x000fe20000410000 */
[----:B------:R2:W-:Y:S01]  /*c110*/  STS [R13+0x2144], R20 ;  /* 0x002144140d007388 */ /* 0x0005e20000000800 */
[----:B------:R-:W-:Y:S01]  /*c120*/  FADD.FTZ R172, -R172, R19 ;  /* 0x00000013acac7221 */ /* 0x000fe20000010100 */
[----:B------:R-:W-:Y:S01]  /*c130*/  FADD.FTZ R8, R171, R2 ;  /* 0x00000002ab087221 */ /* 0x000fe20000010000 */
[----:B------:R-:W-:Y:S01]  /*c140*/  FFMA.FTZ R2, R230, UR44, R21 ;  /* 0x0000002ce6027c23 */ /* 0x000fe20008010015 */
[----:B------:R3:W-:Y:S01]  /*c150*/  STS [R13+0x2170], R4 ;  /* 0x002170040d007388 */ /* 0x0007e20000000800 */
[C---:B------:R-:W-:Y:S01]  /*c160*/  FMUL.FTZ R7, R89.reuse, -R172 ;  /* 0x800000ac59077220 */ /* 0x040fe20000410000 */
[----:B------:R-:W-:Y:S01]  /*c170*/  FMUL.FTZ R89, R89, -R8 ;  /* 0x8000000859597220 */ /* 0x000fe20000410000 */
[----:B0-----:R-:W-:Y:S01]  /*c180*/  FFMA.FTZ R6, -R11, R2, -RZ ;  /* 0x000000020b067223 */ /* 0x001fe200000109ff */
[-C--:B------:R-:W-:Y:S01]  /*c190*/  FMUL.FTZ R19, R8, R131.reuse ;  /* 0x0000008308137220 */ /* 0x080fe20000410000 */
[C---:B------:R-:W-:Y:S01]  /*c1a0*/  FFMA.FTZ R2, R90.reuse, R8, -R7 ;  /* 0x000000085a027223 */ /* 0x040fe20000010807 */
[----:B------:R-:W-:Y:S01]  /*c1b0*/  FFMA.FTZ R7, R90, R172, R89 ;  /* 0x000000ac5a077223 */ /* 0x000fe20000010059 */
[-C--:B-1----:R-:W-:Y:S01]  /*c1c0*/  FFMA.FTZ R18, R55, -R131.reuse, R217 ;  /* 0x8000008337127223 */ /* 0x082fe200000100d9 */
[----:B------:R-:W-:Y:S01]  /*c1d0*/  FMUL.FTZ R23, R172, R131 ;  /* 0x00000083ac177220 */ /* 0x000fe20000410000 */
[----:B------:R-:W-:Y:S01]  /*c1e0*/  FADD.FTZ R169, R169, R2 ;  /* 0x00000002a9a97221 */ /* 0x000fe20000010000 */
[----:B------:R-:W-:Y:S01]  /*c1f0*/  FADD.FTZ R7, -R170, R7 ;  /* 0x00000007aa077221 */ /* 0x000fe20000010100 */
[----:B------:R-:W-:Y:S01]  /*c200*/  FMUL.FTZ R25, R122, R19 ;  /* 0x000000137a197220 */ /* 0x000fe20000410000 */
[-C--:B------:R-:W-:Y:S01]  /*c210*/  FFMA.FTZ R21, R58, -R132.reuse, R216 ;  /* 0x800000843a157223 */ /* 0x080fe200000100d8 */
[-C--:B--2---:R-:W-:Y:S01]  /*c220*/  FMUL.FTZ R20, R169, R132.reuse ;  /* 0x00000084a9147220 */ /* 0x084fe20000410000 */
[----:B------:R-:W-:Y:S01]  /*c230*/  FMUL.FTZ R2, R7, R132 ;  /* 0x0000008407027220 */ /* 0x000fe20000410000 */
[----:B------:R0:W-:Y:S01]  /*c240*/  STS [R13+0x2130], R27 ;  /* 0x0021301b0d007388 */ /* 0x0001e20000000800 */
[----:B------:R-:W-:Y:S01]  /*c250*/  FMUL.FTZ R34, R5, R130 ;  /* 0x0000008205227220 */ /* 0x000fe20000410000 */
[----:B------:R-:W-:Y:S01]  /*c260*/  FMUL.FTZ R79, R16, UR57 ;  /* 0x00000039104f7c20 */ /* 0x000fe20008410000 */
[----:B---3--:R-:W-:Y:S01]  /*c270*/  FMUL.FTZ R4, R123, R2 ;  /* 0x000000027b047220 */ /* 0x008fe20000410000 */
[----:B------:R1:W-:Y:S01]  /*c280*/  STS [R13+0x213c], R26 ;  /* 0x00213c1a0d007388 */ /* 0x0003e20000000800 */
[----:B------:R-:W-:Y:S01]  /*c290*/  FMUL.FTZ R77, R0, UR57 ;  /* 0x00000039004d7c20 */ /* 0x000fe20008410000 */
[----:B------:R-:W-:Y:S01]  /*c2a0*/  FMUL.FTZ R78, R173, UR57 ;  /* 0x00000039ad4e7c20 */ /* 0x000fe20008410000 */
[----:B------:R-:W-:Y:S01]  /*c2b0*/  FFMA.FTZ R4, R21, R20, R4 ;  /* 0x0000001415047223 */ /* 0x000fe20000010004 */
[----:B------:R2:W-:Y:S01]  /*c2c0*/  STS [R13+0x2174], R6 ;  /* 0x002174060d007388 */ /* 0x0005e20000000800 */
[----:B------:R-:W-:Y:S01]  /*c2d0*/  FMUL.FTZ R85, R176, UR57 ;  /* 0x00000039b0557c20 */ /* 0x000fe20008410000 */
[-C--:B0-----:R-:W-:Y:S01]  /*c2e0*/  FFMA.FTZ R27, R18, R23.reuse, -R25 ;  /* 0x00000017121b7223 */ /* 0x081fe20000010819 */
[----:B------:R-:W-:Y:S01]  /*c2f0*/  FMUL.FTZ R25, R122, R23 ;  /* 0x000000177a197220 */ /* 0x000fe20000410000 */
[----:B------:R0:W-:Y:S01]  /*c300*/  STS [R13+0x2150], R38 ;  /* 0x002150260d007388 */ /* 0x0001e20000000800 */
[-C--:B------:R-:W-:Y:S01]  /*c310*/  FFMA.FTZ R23, R52, -R130.reuse, R218 ;  /* 0x8000008234177223 */ /* 0x080fe200000100da */
[----:B-1----:R-:W-:Y:S01]  /*c320*/  FMUL.FTZ R26, R173, R130 ;  /* 0x00000082ad1a7220 */ /* 0x002fe20000410000 */
[----:B------:R-:W-:Y:S01]  /*c330*/  FFMA.FTZ R25, R18, R19, R25 ;  /* 0x0000001312197223 */ /* 0x000fe20000010019 */
[----:B------:R-:W-:Y:S01]  /*c340*/  FADD.FTZ R4, RZ, R4 ;  /* 0x00000004ff047221 */ /* 0x000fe20000010000 */
[----:B------:R1:W-:Y:S01]  /*c350*/  STS [R13+0x2158], R41 ;  /* 0x002158290d007388 */ /* 0x0003e20000000800 */
[----:B--2---:R-:W-:Y:S01]  /*c360*/  FMUL.FTZ R6, R123, R20 ;  /* 0x000000147b067220 */ /* 0x004fe20000410000 */
[----:B------:R-:W-:Y:S01]  /*c370*/  FMUL.FTZ R81, R8, UR57 ;  /* 0x0000003908517c20 */ /* 0x000fe20008410000 */
[----:B------:R-:W-:Y:S01]  /*c380*/  FADD.FTZ R4, R4, R25 ;  /* 0x0000001904047221 */ /* 0x000fe20000010000 */
[----:B------:R2:W-:Y:S01]  /*c390*/  STS [R13+0x2164], R45 ;  /* 0x0021642d0d007388 */ /* 0x0005e20000000800 */
[----:B0-----:R-:W-:Y:S01]  /*c3a0*/  FMUL.FTZ R38, R215, R26 ;  /* 0x0000001ad7267220 */ /* 0x001fe20000410000 */
[----:B------:R-:W-:Y:S01]  /*c3b0*/  FFMA.FTZ R6, R21, R2, -R6 ;  /* 0x0000000215067223 */ /* 0x000fe20000010806 */
[-C--:B------:R-:W-:Y:S01]  /*c3c0*/  FMUL.FTZ R25, R0, R129.reuse ;  /* 0x0000008100197220 */ /* 0x080fe20000410000 */
[----:B------:R0:W-:Y:S01]  /*c3d0*/  STS [R13+0x2128], R29 ;  /* 0x0021281d0d007388 */ /* 0x0001e20000000800 */
[----:B------:R-:W-:Y:S01]  /*c3e0*/  FMUL.FTZ R80, R169, UR57 ;  /* 0x00000039a9507c20 */ /* 0x000fe20008410000 */
[-C--:B-1----:R-:W-:Y:S01]  /*c3f0*/  FFMA.FTZ R41, R23, R34.reuse, -R38 ;  /* 0x0000002217297223 */ /* 0x082fe20000010826 */
[----:B------:R-:W-:Y:S01]  /*c400*/  FMUL.FTZ R34, R215, R34 ;  /* 0x00000022d7227220 */ /* 0x000fe20000410000 */
[----:B------:R-:W-:Y:S01]  /*c410*/  FADD.FTZ R6, RZ, R6 ;  /* 0x00000006ff067221 */ /* 0x000fe20000010000 */
[----:B------:R1:W-:Y:S01]  /*c420*/  STS [R13+0x2134], R28 ;  /* 0x0021341c0d007388 */ /* 0x0003e20000000800 */
[----:B--2---:R-:W-:Y:S01]  /*c430*/  FMUL.FTZ R45, R176, R129 ;  /* 0x00000081b02d7220 */ /* 0x004fe20000410000 */
[----:B------:R-:W-:Y:S01]  /*c440*/  FMUL.FTZ R2, R214, R25 ;  /* 0x00000019d6027220 */ /* 0x000fe20000410000 */
[----:B------:R-:W-:Y:S01]  /*c450*/  FADD.FTZ R6, R6, R27 ;  /* 0x0000001b06067221 */ /* 0x000fe20000010000 */
[----:B------:R2:W-:Y:S01]  /*c460*/  STS [R13+0x2160], R44 ;  /* 0x0021602c0d007388 */ /* 0x0005e20000000800 */
[----:B0-----:R-:W-:Y:S01]  /*c470*/  FFMA.FTZ R29, R23, R26, R34 ;  /* 0x0000001a171d7223 */ /* 0x001fe20000010022 */
[----:B------:R-:W-:Y:S01]  /*c480*/  FMUL.FTZ R49, R214, R45 ;  /* 0x0000002dd6317220 */ /* 0x000fe20000410000 */
[-C--:B------:R-:W-:Y:S01]  /*c490*/  FFMA.FTZ R27, R40, -R128.reuse, R220 ;  /* 0x80000080281b7223 */ /* 0x080fe200000100dc */
[----:B------:R0:W-:Y:S01]  /*c4a0*/  STS [R13+0x2168], R50 ;  /* 0x002168320d007388 */ /* 0x0001e20000000800 */
[----:B------:R-:W-:Y:S01]  /*c4b0*/  FADD.FTZ R4, R4, R29 ;  /* 0x0000001d04047221 */ /* 0x000fe20000010000 */
[----:B-1----:R-:W-:Y:S01]  /*c4c0*/  FFMA.FTZ R28, R47, -R129, R219 ;  /* 0x800000812f1c7223 */ /* 0x002fe200000100db */
[----:B------:R-:W-:Y:S01]  /*c4d0*/  FADD.FTZ R6, R6, R41 ;  /* 0x0000002906067221 */ /* 0x000fe20000010000 */
[----:B------:R1:W-:Y:S01]  /*c4e0*/  STS [R13+0x2178], R42 ;  /* 0x0021782a0d007388 */ /* 0x0003e20000000800 */
[----:B------:R-:W-:Y:S01]  /*c4f0*/  SHF.L.U32 R38, R139, 0x10, RZ ;  /* 0x000000108b267819 */ /* 0x000fe200000006ff */
[-C--:B--2---:R-:W-:Y:S01]  /*c500*/  FMUL.FTZ R44, R177, R128.reuse ;  /* 0x00000080b12c7220 */ /* 0x084fe20000410000 */
[C---:B------:R-:W-:Y:S01]  /*c510*/  FFMA.FTZ R49, R28.reuse, R25, R49 ;  /* 0x000000191c317223 */ /* 0x040fe20000010031 */
[----:B------:R-:W-:Y:S01]  /*c520*/  FFMA.FTZ R45, R28, R45, -R2 ;  /* 0x0000002d1c2d7223 */ /* 0x000fe20000010802 */
[----:B------:R-:W-:Y:S01]  /*c530*/  FMUL.FTZ R2, R3, R128 ;  /* 0x0000008003027220 */ /* 0x000fe20000410000 */
[----:B0-----:R-:W-:Y:S01]  /*c540*/  FMUL.FTZ R50, R213, R44 ;  /* 0x0000002cd5327220 */ /* 0x001fe20000410000 */
[----:B------:R-:W-:Y:S01]  /*c550*/  FADD.FTZ R4, R4, R49 ;  /* 0x0000003104047221 */ /* 0x000fe20000010000 */
[----:B------:R-:W-:Y:S01]  /*c560*/  SHF.L.U32 R34, R138, 0x10, RZ ;  /* 0x000000108a227819 */ /* 0x000fe200000006ff */
[----:B------:R-:W-:Y:S01]  /*c570*/  FADD.FTZ R6, R6, R45 ;  /* 0x0000002d06067221 */ /* 0x000fe20000010000 */
[-C--:B------:R-:W-:Y:S01]  /*c580*/  FFMA.FTZ R49, R27, R2.reuse, -R50 ;  /* 0x000000021b317223 */ /* 0x080fe20000010832 */
[----:B------:R-:W-:Y:S01]  /*c590*/  FMUL.FTZ R2, R213, R2 ;  /* 0x00000002d5027220 */ /* 0x000fe20000410000 */
[----:B------:R-:W-:Y:S01]  /*c5a0*/  FMUL.FTZ R45, R22, R125 ;  /* 0x0000007d162d7220 */ /* 0x000fe20000410000 */
[-C--:B-1----:R-:W-:Y:S01]  /*c5b0*/  FMUL.FTZ R42, R24, R127.reuse ;  /* 0x0000007f182a7220 */ /* 0x082fe20000410000 */
[----:B------:R0:W-:Y:S01]  /*c5c0*/  STS [R13+0x216c], R48 ;  /* 0x00216c300d007388 */ /* 0x0001e20000000800 */
[----:B------:R-:W-:Y:S01]  /*c5d0*/  FFMA.FTZ R29, R27, R44, R2 ;  /* 0x0000002c1b1d7223 */ /* 0x000fe20000010002 */
[-C--:B------:R-:W-:Y:S01]  /*c5e0*/  FFMA.FTZ R221, R38, -R127.reuse, R221 ;  /* 0x8000007f26dd7223 */ /* 0x080fe200000100dd */
[----:B------:R-:W-:Y:S01]  /*c5f0*/  FMUL.FTZ R41, R10, R127 ;  /* 0x0000007f0a297220 */ /* 0x000fe20000410000 */
[----:B------:R-:W-:Y:S01]  /*c600*/  FMUL.FTZ R57, R210, R45 ;  /* 0x0000002dd2397220 */ /* 0x000fe20000410000 */
[-C--:B------:R-:W-:Y:S01]  /*c610*/  FMUL.FTZ R2, R212, R42.reuse ;  /* 0x0000002ad4027220 */ /* 0x080fe20000410000 */
[----:B------:R-:W-:Y:S01]  /*c620*/  FADD.FTZ R4, R4, R29 ;  /* 0x0000001d04047221 */ /* 0x000fe20000010000 */
[-C--:B------:R-:W-:Y:S01]  /*c630*/  FMUL.FTZ R51, R212, R41.reuse ;  /* 0x00000029d4337220 */ /* 0x080fe20000410000 */
[----:B------:R-:W-:Y:S01]  /*c640*/  FADD.FTZ R6, R6, R49 ;  /* 0x0000003106067221 */ /* 0x000fe20000010000 */
[C---:B------:R-:W-:Y:S01]  /*c650*/  FFMA.FTZ R29, R221.reuse, R41, R2 ;  /* 0x00000029dd1d7223 */ /* 0x040fe20000010002 */
[----:B0-----:R-:W-:Y:S01]  /*c660*/  FFMA.FTZ R48, R34, -R125, R223 ;  /* 0x8000007d22307223 */ /* 0x001fe200000100df */
[----:B------:R-:W-:Y:S01]  /*c670*/  FFMA.FTZ R51, R221, R42, -R51 ;  /* 0x0000002add337223 */ /* 0x000fe20000010833 */
[-C--:B------:R-:W-:Y:S01]  /*c680*/  FMUL.FTZ R2, R9, R124.reuse ;  /* 0x0000007c09027220 */ /* 0x080fe20000410000 */
[----:B------:R-:W-:Y:S01]  /*c690*/  FADD.FTZ R4, R4, R29 ;  /* 0x0000001d04047221 */ /* 0x000fe20000010000 */
[-C--:B------:R-:W-:Y:S01]  /*c6a0*/  FFMA.FTZ R57, R48, R53.reuse, -R57 ;  /* 0x0000003530397223 */ /* 0x080fe20000010839 */
[----:B------:R-:W-:Y:S01]  /*c6b0*/  FMUL.FTZ R53, R210, R53 ;  /* 0x00000035d2357220 */ /* 0x000fe20000410000 */
[----:B------:R-:W-:Y:S01]  /*c6c0*/  SHF.L.U32 R29, R137, 0x10, RZ ;  /* 0x00000010891d7819 */ /* 0x000fe200000006ff */
[-C--:B------:R-:W-:Y:S01]  /*c6d0*/  FMUL.FTZ R49, R17, R124.reuse ;  /* 0x0000007c11317220 */ /* 0x080fe20000410000 */
[----:B------:R-:W-:Y:S01]  /*c6e0*/  FADD.FTZ R6, R6, R51 ;  /* 0x0000003306067221 */ /* 0x000fe20000010000 */
[----:B------:R-:W-:Y:S01]  /*c6f0*/  FFMA.FTZ R53, R48, R45, R53 ;  /* 0x0000002d30357223 */ /* 0x000fe20000010035 */
[----:B------:R-:W-:Y:S01]  /*c700*/  SHF.L.U32 R42, R136, 0x10, RZ ;  /* 0x00000010882a7819 */ /* 0x000fe200000006ff */
[----:B------:R-:W-:Y:S01]  /*c710*/  FFMA.FTZ R224, R29, -R124, R224 ;  /* 0x8000007c1de07223 */ /* 0x000fe200000100e0 */
[C---:B------:R-:W-:Y:S01]  /*c720*/  FMUL.FTZ R59, R211.reuse, R49 ;  /* 0x00000031d33b7220 */ /* 0x040fe20000410000 */
[----:B------:R-:W-:Y:S01]  /*c730*/  FADD.FTZ R4, R4, R53 ;  /* 0x0000003504047221 */ /* 0x000fe20000010000 */
[-C--:B------:R-:W-:Y:S01]  /*c740*/  FMUL.FTZ R53, R211, R2.reuse ;  /* 0x00000002d3357220 */ /* 0x080fe20000410000 */
[----:B------:R-:W-:Y:S01]  /*c750*/  FMUL.FTZ R51, R14, R121 ;  /* 0x000000790e337220 */ /* 0x000fe20000410000 */
[----:B------:R-:W-:Y:S01]  /*c760*/  FFMA.FTZ R59, R224, R2, -R59 ;  /* 0x00000002e03b7223 */ /* 0x000fe2000001083b */
[----:B------:R-:W-:Y:S01]  /*c770*/  FADD.FTZ R6, R6, R57 ;  /* 0x0000003906067221 */ /* 0x000fe20000010000 */
[----:B------:R-:W-:Y:S01]  /*c780*/  FFMA.FTZ R53, R224, R49, R53 ;  /* 0x00000031e0357223 */ /* 0x000fe20000010035 */
[----:B------:R-:W-:Y:S01]  /*c790*/  FFMA.FTZ R54, R42, -R121, R225 ;  /* 0x800000792a367223 */ /* 0x000fe200000100e1 */
[----:B------:R-:W-:Y:S01]  /*c7a0*/  FMUL.FTZ R63, R208, R51 ;  /* 0x00000033d03f7220 */ /* 0x000fe20000410000 */
[-C--:B------:R-:W-:Y:S01]  /*c7b0*/  FMUL.FTZ R50, R179, R120.reuse ;  /* 0x00000078b3327220 */ /* 0x080fe20000410000 */
[----:B------:R-:W-:Y:S01]  /*c7c0*/  FADD.FTZ R4, R4, R53 ;  /* 0x0000003504047221 */ /* 0x000fe20000010000 */
[----:B------:R-:W-:Y:S01]  /*c7d0*/  FADD.FTZ R6, R6, R59 ;  /* 0x0000003b06067221 */ /* 0x000fe20000010000 */
[-C--:B------:R-:W-:Y:S01]  /*c7e0*/  FFMA.FTZ R63, R54, R61.reuse, -R63 ;  /* 0x0000003d363f7223 */ /* 0x080fe2000001083f */
[-C--:B------:R-:W-:Y:S01]  /*c7f0*/  FMUL.FTZ R2, R43, R120.reuse ;  /* 0x000000782b027220 */ /* 0x080fe20000410000 */
[----:B------:R-:W-:Y:S01]  /*c800*/  FFMA.FTZ R53, R37, -R120, R226 ;  /* 0x8000007825357223 */ /* 0x000fe200000100e2 */
[C---:B------:R-:W-:Y:S01]  /*c810*/  FMUL.FTZ R59, R209.reuse, R50 ;  /* 0x00000032d13b7220 */ /* 0x040fe20000410000 */
[----:B------:R-:W-:Y:S01]  /*c820*/  FADD.FTZ R6, R6, R63 ;  /* 0x0000003f06067221 */ /* 0x000fe20000010000 */
[-C--:B------:R-:W-:Y:S01]  /*c830*/  FMUL.FTZ R56, R209, R2.reuse ;  /* 0x00000002d1387220 */ /* 0x080fe20000410000 */
[----:B------:R0:W-:Y:S01]  /*c840*/  STS [R13+0x217c], R12 ;  /* 0x00217c0c0d007388 */ /* 0x0001e20000000800 */
[----:B------:R-:W-:Y:S01]  /*c850*/  FFMA.FTZ R59, R53, R2, -R59 ;  /* 0x00000002353b7223 */ /* 0x000fe2000001083b */
[----:B------:R-:W-:Y:S01]  /*c860*/  MOV R2, UR54 ;  /* 0x0000003600027c02 */ /* 0x000fe20008000f00 */
[----:B------:R-:W-:Y:S01]  /*c870*/  FMUL.FTZ R61, R208, R61 ;  /* 0x0000003dd03d7220 */ /* 0x000fe20000410000 */
[----:B------:R-:W-:Y:S01]  /*c880*/  STS [R13+0x2114], R67 ;  /* 0x002114430d007388 */ /* 0x000fe20000000800 */
[----:B------:R-:W-:Y:S01]  /*c890*/  FADD.FTZ R87, R6, R59 ;  /* 0x0000003b06577221 */ /* 0x000fe20000010000 */
[----:B------:R-:W-:Y:S01]  /*c8a0*/  LEA R6, R2, -R143, 0x1 ;  /* 0x8000008f02067211 */ /* 0x000fe200078e08ff */
[----:B------:R-:W-:Y:S01]  /*c8b0*/  FMUL.FTZ R2, R35, UR57 ;  /* 0x0000003923027c20 */ /* 0x000fe20008410000 */
[----:B------:R1:W-:Y:S01]  /*c8c0*/  STS [R13+0x212c], R68 ;  /* 0x00212c440d007388 */ /* 0x0003e20000000800 */
[----:B------:R-:W-:Y:S01]  /*c8d0*/  FFMA.FTZ R61, R54, R51, R61 ;  /* 0x00000033363d7223 */ /* 0x000fe2000001003d */
[----:B0-----:R-:W-:Y:S01]  /*c8e0*/  FMUL.FTZ R12, R186, UR57 ;  /* 0x00000039ba0c7c20 */ /* 0x001fe20008410000 */
[----:B------:R-:W-:Y:S01]  /*c8f0*/  FFMA.FTZ R63, R65, UR58, R2 ;  /* 0x0000003a413f7c23 */ /* 0x000fe20008010002 */
[----:B------:R-:W-:Y:S01]  /*c900*/  FMUL.FTZ R2, R39, UR57 ;  /* 0x0000003927027c20 */ /* 0x000fe20008410000 */
[----:B------:R-:W-:Y:S01]  /*c910*/  ISETP.GE.AND P1, PT, R6, 0x1, PT ;  /* 0x000000010600780c */ /* 0x000fe20003f26270 */
[----:B------:R-:W-:Y:S01]  /*c920*/  FFMA.FTZ R59, R185, UR58, R12 ;  /* 0x0000003ab93b7c23 */ /* 0x000fe2000801000c */
[----:B------:R-:W-:Y:S01]  /*c930*/  FFMA.FTZ R12, R182, UR58, -R69 ;  /* 0x0000003ab60c7c23 */ /* 0x000fe20008010845 */
[----:B------:R-:W-:Y:S01]  /*c940*/  FMUL.FTZ R69, R14, UR57 ;  /* 0x000000390e457c20 */ /* 0x000fe20008410000 */
[----:B------:R-:W-:Y:S01]  /*c950*/  FADD.FTZ R4, R4, R61 ;  /* 0x0000003d04047221 */ /* 0x000fe20000010000 */
[----:B-1----:R-:W-:Y:S01]  /*c960*/  FMUL.FTZ R13, R187, UR57 ;  /* 0x00000039bb0d7c20 */ /* 0x002fe20008410000 */
[----:B------:R-:W-:Y:S01]  /*c970*/  FMUL.FTZ R68, R179, UR57 ;  /* 0x00000039b3447c20 */ /* 0x000fe20008410000 */
[----:B------:R-:W-:Y:S01]  /*c980*/  FFMA.FTZ R57, R53, R50, R56 ;  /* 0x0000003235397223 */ /* 0x000fe20000010038 */
[----:B------:R-:W-:Y:S01]  /*c990*/  FMUL.FTZ R61, R185, UR57 ;  /* 0x00000039b93d7c20 */ /* 0x000fe20008410000 */
[----:B------:R-:W-:Y:S01]  /*c9a0*/  FFMA.FTZ R62, R188, UR58, -R13 ;  /* 0x0000003abc3e7c23 */ /* 0x000fe2000801080d */
[----:B------:R-:W-:Y:S01]  /*c9b0*/  FFMA.FTZ R13, R183, UR58, R2 ;  /* 0x0000003ab70d7c23 */ /* 0x000fe20008010002 */
[----:B------:R-:W-:Y:S01]  /*c9c0*/  FMUL.FTZ R2, R17, UR57 ;  /* 0x0000003911027c20 */ /* 0x000fe20008410000 */
[----:B------:R-:W-:Y:S01]  /*c9d0*/  FFMA.FTZ R68, R43, UR58, -R68 ;  /* 0x0000003a2b447c23 */ /* 0x000fe20008010844 */
[C---:B------:R-:W-:Y:S01]  /*c9e0*/  FFMA.FTZ R43, R46.reuse, UR58, -R69 ;  /* 0x0000003a2e2b7c23 */ /* 0x040fe20008010845 */
[----:B------:R-:W-:Y:S01]  /*c9f0*/  FMUL.FTZ R69, R46, UR57 ;  /* 0x000000392e457c20 */ /* 0x000fe20008410000 */
[----:B------:R-:W-:Y:S01]  /*ca00*/  FADD.FTZ R86, R4, R57 ;  /* 0x0000003904567221 */ /* 0x000fe20000010000 */
[----:B------:R-:W-:Y:S01]  /*ca10*/  FFMA.FTZ R46, R9, UR58, -R2 ;  /* 0x0000003a092e7c23 */ /* 0x000fe20008010802 */
[----:B------:R-:W-:Y:S01]  /*ca20*/  FMUL.FTZ R4, R65, UR57 ;  /* 0x0000003941047c20 */ /* 0x000fe20008410000 */
[----:B------:R-:W-:Y:S01]  /*ca30*/  FMUL.FTZ R2, R9, UR57 ;  /* 0x0000003909027c20 */ /* 0x000fe20008410000 */
[----:B------:R-:W-:Y:S01]  /*ca40*/  FFMA.FTZ R9, R14, UR58, R69 ;  /* 0x0000003a0e097c23 */ /* 0x000fe20008010045 */
[----:B------:R-:W-:Y:S01]  /*ca50*/  FMUL.FTZ R57, R191, UR57 ;  /* 0x00000039bf397c20 */ /* 0x000fe20008410000 */
[----:B------:R-:W-:Y:S01]  /*ca60*/  FFMA.FTZ R67, R35, UR58, -R4 ;  /* 0x0000003a23437c23 */ /* 0x000fe20008010804 */
[----:B------:R-:W-:Y:S01]  /*ca70*/  FFMA.FTZ R69, R17, UR58, R2 ;  /* 0x0000003a11457c23 */ /* 0x000fe20008010002 */
[----:B------:R-:W-:Y:S01]  /*ca80*/  FMUL.FTZ R4, R183, UR57 ;  /* 0x00000039b7047c20 */ /* 0x000fe20008410000 */
[-C--:B------:R-:W-:Y:S01]  /*ca90*/  FMUL.FTZ R56, R181, R119.reuse ;  /* 0x00000077b5387220 */ /* 0x080fe20000410000 */
        /* <DEDUP_REMOVED lines=9> */
[----:B------:R-:W-:Y:S01]  /*cb30*/  FFMA.FTZ R61, R186, UR58, -R61 ;  /* 0x0000003aba3d7c23 */ /* 0x000fe2000801083d */
[----:B------:R-:W-:Y:S01]  /*cb40*/  FFMA.FTZ R57, R39, UR58, -R4 ;  /* 0x0000003a27397c23 */ /* 0x000fe20008010804 */
[----:B------:R-:W-:Y:S01]  /*cb50*/  FMUL.FTZ R182, R182, R119 ;  /* 0x00000077b6b67220 */ /* 0x000fe20000410000 */
[----:B------:R-:W-:Y:S01]  /*cb60*/  FFMA.FTZ R70, R181, UR58, R70 ;  /* 0x0000003ab5467c23 */ /* 0x000fe20008010046 */
[----:B------:R-:W-:Y:S01]  /*cb70*/  FMUL.FTZ R88, R207, R56 ;  /* 0x00000038cf587220 */ /* 0x000fe20000410000 */
[----:B------:R-:W-:Y:S01]  /*cb80*/  FFMA.FTZ R16, R3, UR58, -R2 ;  /* 0x0000003a03107c23 */ /* 0x000fe20008010802 */
[----:B------:R-:W-:Y:S01]  /*cb90*/  FFMA.FTZ R79, R22, UR58, R79 ;  /* 0x0000003a164f7c23 */ /* 0x000fe2000801004f */
[----:B------:R-:W-:Y:S01]  /*cba0*/  FFMA.FTZ R24, R177, UR58, R24 ;  /* 0x0000003ab1187c23 */ /* 0x000fe20008010018 */
[----:B------:R-:W-:Y:S01]  /*cbb0*/  FFMA.FTZ R77, R176, UR58, -R77 ;  /* 0x0000003ab04d7c23 */ /* 0x000fe2000801084d */
[----:B------:R-:W-:Y:S01]  /*cbc0*/  FFMA.FTZ R78, R5, UR58, -R78 ;  /* 0x0000003a054e7c23 */ /* 0x000fe2000801084e */
[----:B------:R-:W-:Y:S01]  /*cbd0*/  FFMA.FTZ R81, R172, UR58, -R81 ;  /* 0x0000003aac517c23 */ /* 0x000fe20008010851 */
[----:B------:R-:W-:Y:S01]  /*cbe0*/  FFMA.FTZ R80, R7, UR58, -R80 ;  /* 0x0000003a07507c23 */ /* 0x000fe20008010850 */
[----:B------:R-:W-:Y:S01]  /*cbf0*/  FFMA.FTZ R85, R0, UR58, R85 ;  /* 0x0000003a00557c23 */ /* 0x000fe20008010055 */
[----:B------:R-:W-:Y:S01]  /*cc00*/  FFMA.FTZ R84, R173, UR58, R84 ;  /* 0x0000003aad547c23 */ /* 0x000fe20008010054 */
[----:B------:R-:W-:Y:S01]  /*cc10*/  FFMA.FTZ R83, R8, UR58, R83 ;  /* 0x0000003a08537c23 */ /* 0x000fe20008010053 */
        /* <DEDUP_REMOVED lines=32> */
.L_x_1062:
[----:B------:R-:W-:Y:S05]  /*ce20*/  BSYNC B0 ;  /* 0x0000000000007941 */ /* 0x000fea0003800000 */
.L_x_1061:
[----:B------:R-:W-:Y:S01]  /*ce30*/  USHF.R.U32.HI UR44, URZ, 0x1, UR35 ;  /* 0x000000013f2c7899 */ /* 0x000fe20008011623 */
[-C--:B------:R-:W-:Y:S01]  /*ce40*/  FFMA.FTZ R88, R227, R182.reuse, -R88 ;  /* 0x000000b6e3587223 */ /* 0x080fe20000010858 */
[----:B------:R-:W-:Y:S01]  /*ce50*/  USHF.R.U64 UR57, UR34, 0x1, UR35 ;  /* 0x0000000122397899 */ /* 0x000fe20008001223 */
[----:B------:R-:W-:Y:S01]  /*ce60*/  FMUL.FTZ R182, R207, R182 ;  /* 0x000000b6cfb67220 */ /* 0x000fe20000410000 */
[----:B------:R-:W-:Y:S01]  /*ce70*/  UIMAD UR58, UR44, UR52, URZ ;  /* 0x000000342c3a72a4 */ /* 0x000fe2000f8e023f */
[----:B------:R-:W-:Y:S01]  /*ce80*/  FFMA.FTZ R165, -R11, R165, R164 ;  /* 0x000000a50ba57223 */ /* 0x000fe200000101a4 */
[----:B------:R-:W-:Y:S01]  /*ce90*/  UIMAD.WIDE.U32 UR44, UR57, UR52, URZ ;  /* 0x00000034392c72a5 */ /* 0x000fe2000f8e003f */
[----:B------:R-:W-:Y:S01]  /*cea0*/  FFMA.FTZ R3, R227, R56, R182 ;  /* 0x00000038e3037223 */ /* 0x000fe200000100b6 */
[----:B------:R-:W-:Y:S01]  /*ceb0*/  UIMAD UR58, UR55, UR57, UR58 ;  /* 0x00000039373a72a4 */ /* 0x000fe2000f8e023a */
[-C--:B------:R-:W-:Y:S01]  /*cec0*/  FMUL.FTZ R11, R183, R118.reuse ;  /* 0x00000076b70b7220 */ /* 0x080fe20000410000 */
[----:B------:R-:W-:Y:S01]  /*ced0*/  UIMAD UR56, UR56, UR36, URZ ;  /* 0x00000024383872a4 */ /* 0x000fe2000f8e023f */
[----:B0-----:R-:W-:Y:S01]  /*cee0*/  FADD.FTZ R7, R86, R3 ;  /* 0x0000000356077221 */ /* 0x001fe20000010000 */
[----:B------:R-:W-:Y:S01]  /*cef0*/  UIADD3 UR45, UR58, UR45, URZ ;  /* 0x0000002d3a2d7290 */ /* 0x000fe2000fffe03f */
[----:B------:R-:W-:Y:S01]  /*cf00*/  FADD.FTZ R88, R87, R88 ;  /* 0x0000005857587221 */ /* 0x000fe20000010000 */
[----:B------:R-:W-:Y:S01]  /*cf10*/  UIMAD UR55, UR51, UR37, UR56 ;  /* 0x00000025333772a4 */ /* 0x000fe2000f8e0238 */
[-C--:B------:R-:W-:Y:S01]  /*cf20*/  FFMA.FTZ R86, R33, -R118.reuse, R205 ;  /* 0x8000007621567223 */ /* 0x080fe200000100cd */
[----:B------:R-:W-:Y:S01]  /*cf30*/  UIMAD.WIDE.U32 UR44, UR51, UR36, UR44 ;  /* 0x00000024332c72a5 */ /* 0x000fe2000f8e002c */
[----:B------:R-:W-:Y:S01]  /*cf40*/  FMUL.FTZ R39, R39, R118 ;  /* 0x0000007627277220 */ /* 0x000fe20000410000 */
[----:B------:R-:W-:Y:S01]  /*cf50*/  FMUL.FTZ R5, R206, R11 ;  /* 0x0000000bce057220 */ /* 0x000fe20000410000 */
[----:B------:R-:W-:Y:S01]  /*cf60*/  FMUL.FTZ R87, R185, R117 ;  /* 0x00000075b9577220 */ /* 0x000fe20000410000 */
[----:B------:R-:W-:Y:S01]  /*cf70*/  UIADD3 UR55, UR55, UR45, URZ ;  /* 0x0000002d37377290 */ /* 0x000fe2000fffe03f */
[----:B------:R-:W0:Y:S01]  /*cf80*/  LDC.64 R2, c[0x0][0x380] ;  /* 0x0000e000ff027b82 */ /* 0x000e220000000a00 */
[----:B------:R-:W-:Y:S01]  /*cf90*/  ULEA UR56, UP0, UR44, UR38, 0x3 ;  /* 0x000000262c387291 */ /* 0x000fe2000f80183f */
[----:B------:R-:W-:Y:S01]  /*cfa0*/  FFMA.FTZ R89, R86, R39, -R5 ;  /* 0x0000002756597223 */ /* 0x000fe20000010805 */
[----:B------:R-:W-:Y:S01]  /*cfb0*/  UIADD3 UR45, UR7, -UR14, URZ ;  /* 0x8000000e072d7290 */ /* 0x000fe2000fffe03f */
[-C--:B------:R-:W-:Y:S01]  /*cfc0*/  FFMA.FTZ R228, R32, -R117.reuse, R228 ;  /* 0x8000007520e47223 */ /* 0x080fe200000100e4 */
[----:B------:R-:W-:Y:S01]  /*cfd0*/  FMUL.FTZ R107, R186, R117 ;  /* 0x00000075ba6b7220 */ /* 0x000fe20000410000 */
[----:B------:R-:W-:Y:S01]  /*cfe0*/  FMUL.FTZ R145, R204, R87 ;  /* 0x00000057cc917220 */ /* 0x000fe20000410000 */
[----:B------:R-:W-:Y:S01]  /*cff0*/  FMUL.FTZ R39, R206, R39 ;  /* 0x00000027ce277220 */ /* 0x000fe20000410000 */
[----:B------:R-:W-:Y:S01]  /*d000*/  ULEA.HI.X UR55, UR44, UR39, UR55, 0x3, UP0 ;  /* 0x000000272c377291 */ /* 0x000fe200080f1c37 */
[C---:B------:R-:W-:Y:S01]  /*d010*/  LEA R4, P1, R143.reuse, UR56, 0x2 ;  /* 0x000000388f047c11 */ /* 0x040fe2000f8210ff */
[----:B------:R-:W-:Y:S01]  /*d020*/  UIMAD UR44, UR45, -0x1000, URZ ;  /* 0xfffff0002d2c78a4 */ /* 0x000fe2000f8e023f */
[----:B------:R-:W-:Y:S01]  /*d030*/  FFMA.FTZ R106, R228, R107, -R145 ;  /* 0x0000006be46a7223 */ /* 0x000fe20000010891 */
[----:B------:R-:W-:Y:S01]  /*d040*/  FFMA.FTZ R90, R86, R11, R39 ;  /* 0x0000000b565a7223 */ /* 0x000fe20000010027 */
[----:B------:R-:W-:Y:S01]  /*d050*/  FMUL.FTZ R107, R204, R107 ;  /* 0x0000006bcc6b7220 */ /* 0x000fe20000410000 */
[----:B------:R-:W-:Y:S01]  /*d060*/  LEA.HI.X R5, R143, UR55, RZ, 0x2, P1 ;  /* 0x000000378f057c11 */ /* 0x000fe200088f14ff */
[----:B------:R-:W-:Y:S01]  /*d070*/  FADD.FTZ R89, R88, R89 ;  /* 0x0000005958597221 */ /* 0x000fe20000010000 */
[----:B------:R-:W-:Y:S01]  /*d080*/  MOV R39, UR44 ;  /* 0x0000002c00277c02 */ /* 0x000fe20008000f00 */
[----:B------:R-:W-:Y:S01]  /*d090*/  FADD.FTZ R7, R7, R90 ;  /* 0x0000005a07077221 */ /* 0x000fe20000010000 */
[----:B------:R-:W-:Y:S01]  /*d0a0*/  FFMA.FTZ R90, R228, R87, R107 ;  /* 0x00000057e45a7223 */ /* 0x000fe2000001006b */
[-C--:B------:R-:W-:Y:S01]  /*d0b0*/  FMUL.FTZ R88, R187, R115.reuse ;  /* 0x00000073bb587220 */ /* 0x080fe20000410000 */
[----:B------:R-:W-:Y:S01]  /*d0c0*/  FFMA.FTZ R229, R31, -R115, R229 ;  /* 0x800000731fe57223 */ /* 0x000fe200000100e5 */
[----:B------:R-:W-:-:S04]  /*d0d0*/  IMAD.WIDE R4, R39, 0x4, R4 ;  /* 0x0000000427047825 */ /* 0x000fc800078e0204 */
[----:B------:R-:W-:Y:S01]  /*d0e0*/  FADD.FTZ R7, R7, R90 ;  /* 0x0000005a07077221 */ /* 0x000fe20000010000 */
[----:B------:R-:W-:Y:S01]  /*d0f0*/  FMUL.FTZ R188, R188, R115 ;  /* 0x00000073bcbc7220 */ /* 0x000fe20000410000 */
[----:B------:R-:W-:Y:S01]  /*d100*/  FMUL.FTZ R90, R203, R88 ;  /* 0x00000058cb5a7220 */ /* 0x000fe20000410000 */
[-C--:B------:R-:W-:Y:S01]  /*d110*/  FMUL.FTZ R39, R35, R110.reuse ;  /* 0x0000006e23277220 */ /* 0x080fe20000410000 */
[----:B------:R-:W-:Y:S01]  /*d120*/  FMUL.FTZ R35, R65, R110 ;  /* 0x0000006e41237220 */ /* 0x000fe20000410000 */
[----:B------:R-:W-:Y:S01]  /*d130*/  USHF.L.U64.HI UR45, UR5, 0x2, UR4 ;  /* 0x00000002052d7899 */ /* 0x000fe20008010204 */
[----:B------:R-:W-:Y:S01]  /*d140*/  FADD.FTZ R89, R89, R106 ;  /* 0x0000006a59597221 */ /* 0x000fe20000010000 */
[----:B------:R-:W-:Y:S01]  /*d150*/  USHF.L.U32 UR44, UR5, 0x2, URZ ;  /* 0x00000002052c7899 */ /* 0x000fe2000800063f */
[----:B------:R-:W-:Y:S01]  /*d160*/  FFMA.FTZ R90, R229, R188, -R90 ;  /* 0x000000bce55a7223 */ /* 0x000fe2000001085a */
[----:B------:R-:W-:Y:S01]  /*d170*/  FFMA.FTZ R230, R30, -R110, R230 ;  /* 0x8000006e1ee67223 */ /* 0x000fe200000100e6 */
[----:B------:R-:W-:Y:S01]  /*d180*/  FMUL.FTZ R107, R202, R35 ;  /* 0x00000023ca6b7220 */ /* 0x000fe20000410000 */
[----:B------:R-:W-:Y:S01]  /*d190*/  FMUL.FTZ R188, R203, R188 ;  /* 0x000000bccbbc7220 */ /* 0x000fe20000410000 */
[----:B------:R-:W-:Y:S01]  /*d1a0*/  FADD.FTZ R89, R89, R90 ;  /* 0x0000005a59597221 */ /* 0x000fe20000010000 */
[----:B0-----:R-:W-:-:S02]  /*d1b0*/  IMAD R106, R2, UR45, RZ ;  /* 0x0000002d026a7c24 */ /* 0x001fc4000f8e02ff */
[----:B------:R-:W-:Y:S01]  /*d1c0*/  FFMA.FTZ R90, R230, R39, -R107 ;  /* 0x00000027e65a7223 */ /* 0x000fe2000001086b */
[----:B------:R-:W-:Y:S01]  /*d1d0*/  IMAD.WIDE.U32 R4, R2, UR44, R4 ;  /* 0x0000002c02047c25 */ /* 0x000fe2000f8e0004 */
[----:B------:R-:W-:-:S03]  /*d1e0*/  IADD3 R2, R143, 0x80, RZ ;  /* 0x000000808f027810 */ /* 0x000fc60007ffe0ff */
[----:B------:R-:W-:Y:S01]  /*d1f0*/  FFMA.FTZ R188, R229, R88, R188 ;  /* 0x00000058e5bc7223 */ /* 0x000fe200000100bc */
[----:B------:R-:W-:Y:S01]  /*d200*/  FMUL.FTZ R39, R202, R39 ;  /* 0x00000027ca277220 */ /* 0x000fe20000410000 */
[----:B------:R-:W-:Y:S01]  /*d210*/  IMAD R3, R3, UR44, R106 ;  /* 0x0000002c03037c24 */ /* 0x000fe2000f8e026a */
[----:B------:R-:W-:Y:S01]  /*d220*/  LEA.HI.SX32 R106, R2, R143, 0x1b ;  /* 0x0000008f026a7211 */ /* 0x000fe200078fdaff */
[----:B------:R-:W-:Y:S01]  /*d230*/  FADD.FTZ R7, R7, R188 ;  /* 0x000000bc07077221 */ /* 0x000fe20000010000 */
[----:B------:R-:W-:Y:S01]  /*d240*/  FFMA.FTZ R2, R230, R35, R39 ;  /* 0x00000023e6027223 */ /* 0x000fe20000010027 */
[----:B------:R-:W-:Y:S01]  /*d250*/  ISETP.GE.AND P1, PT, R6, 0x81, PT ;  /* 0x000000810600780c */ /* 0x000fe20003f26270 */
[----:B------:R-:W-:Y:S01]  /*d260*/  FADD.FTZ R75, R75, R76 ;  /* 0x0000004c4b4b7221 */ /* 0x000fe20000010000 */
[----:B------:R-:W-:Y:S01]  /*d270*/  IADD3 R3, R5, R3, RZ ;  /* 0x0000000305037210 */ /* 0x000fe20007ffe0ff */
[----:B------:R-:W-:Y:S01]  /*d280*/  FADD.FTZ R5, R7, R2 ;  /* 0x0000000207057221 */ /* 0x000fe20000010000 */
[----:B------:R-:W-:Y:S01]  /*d290*/  LEA R7, R106, R141, 0x2 ;  /* 0x0000008d6a077211 */ /* 0x000fe200078e10ff */
[-C--:B------:R-:W-:Y:S01]  /*d2a0*/  FMUL.FTZ R76, R191, R103.reuse ;  /* 0x00000067bf4c7220 */ /* 0x080fe20000410000 */
[----:B------:R-:W-:Y:S01]  /*d2b0*/  FADD.FTZ R89, R89, R90 ;  /* 0x0000005a59597221 */ /* 0x000fe20000010000 */
[-C--:B------:R-:W-:Y:S01]  /*d2c0*/  FFMA.FTZ R201, R15, -R103.reuse, R201 ;  /* 0x800000670fc97223 */ /* 0x080fe200000100c9 */
        /* <DEDUP_REMOVED lines=12> */
.L_x_1064:
[----:B------:R-:W-:Y:S05]  /*d390*/  BSYNC B0 ;  /* 0x0000000000007941 */ /* 0x000fea0003800000 */
.L_x_1063:
[----:B------:R-:W-:Y:S01]  /*d3a0*/  LEA.HI.SX32 R4, R4, R143, 0x1b ;  /* 0x0000008f04047211 */ /* 0x000fe200078fdaff */
[----:B------:R-:W-:Y:S01]  /*d3b0*/  BSSY B0, `(.L_x_1065) ;  /* 0x0000010000007945 */ /* 0x000fe20003800000 */
[----:B------:R-:W-:Y:S02]  /*d3c0*/  ISETP.GE.AND P6, PT, R6, 0x101, PT ;  /* 0x000001010600780c */ /* 0x000fe40003fc6270 */
[----:B------:R-:W-:Y:S02]  /*d3d0*/  LEA R4, R4, R141, 0x2 ;  /* 0x0000008d04047211 */ /* 0x000fe400078e10ff */
[C---:B------:R-:W-:Y:S02]  /*d3e0*/  IADD3 R106, R143.reuse, 0x200, RZ ;  /* 0x000002008f6a7810 */ /* 0x040fe40007ffe0ff */
[----:B------:R-:W-:Y:S01]  /*d3f0*/  LEA.HI.SX32 R90, R90, R143, 0x1b ;  /* 0x0000008f5a5a7211 */ /* 0x000fe200078fdaff */
[----:B01----:R0:W1:Y:S01]  /*d400*/  LDS R7, [R4+0x2500] ;  /* 0x0025000004077984 */ /* 0x0030620000000800 */
        /* <DEDUP_REMOVED lines=10> */
.L_x_1066:
[----:B------:R-:W-:Y:S05]  /*d4b0*/  BSYNC B0 ;  /* 0x0000000000007941 */ /* 0x000fea0003800000 */
.L_x_1065:
[----:B01----:R0:W1:Y:S01]  /*d4c0*/  LDS R7, [R90+0x2700] ;  /* 0x002700005a077984 */ /* 0x0030620000000800 */
[----:B------:R-:W-:Y:S01]  /*d4d0*/  BSSY B0, `(.L_x_1067) ;  /* 0x0000006000007945 */ /* 0x000fe20003800000 */
[----:B------:R-:W-:Y:S02]  /*d4e0*/  IADD3 R4, R143, 0x300, RZ ;  /* 0x000003008f047810 */ /* 0x000fe40007ffe0ff */
[----:B------:R-:W-:Y:S02]  /*d4f0*/  LEA.HI.SX32 R144, R144, R143, 0x1b ;  /* 0x0000008f90907211 */ /* 0x000fe400078fdaff */
[----:B------:R-:W-:Y:S01]  /*d500*/  LEA R106, R106, R141, 0x2 ;  /* 0x0000008d6a6a7211 */ /* 0x000fe200078e10ff */
[----:B------:R-:W-:Y:S06]  /*d510*/  @!P1 BRA `(.L_x_1068) ;  /* 0x0000000000049947 */ /* 0x000fec0003800000 */
[----:B-1----:R2:W-:Y:S02]  /*d520*/  REDG.E.ADD.F32.FTZ.RN.STRONG.GPU desc[UR20][R2.64+-0x3a00], R7 ;  /* 0xffc60007020079a6 */ /* 0x0025e4000c10f394 */
.L_x_1068:
[----:B------:R-:W-:Y:S05]  /*d530*/  BSYNC B0 ;  /* 0x0000000000007941 */ /* 0x000fea0003800000 */
.L_x_1067:
[----:B-12---:R1:W2:Y:S01]  /*d540*/  LDS R7, [R106+0x2900] ;  /* 0x002900006a077984 */ /* 0x0062a20000000800 */
[----:B------:R-:W-:Y:S01]  /*d550*/  BSSY B0, `(.L_x_1069) ;  /* 0x0000006000007945 */ /* 0x000fe20003800000 */
[----:B0-----:R-:W-:Y:S02]  /*d560*/  IADD3 R90, R143, 0x380, RZ ;  /* 0x000003808f5a7810 */ /* 0x001fe40007ffe0ff */
[----:B------:R-:W-:Y:S02]  /*d570*/  LEA.HI.SX32 R4, R4, R143, 0x1b ;  /* 0x0000008f04047211 */ /* 0x000fe400078fdaff */
[----:B------:R-:W-:Y:S01]  /*d580*/  LEA R144, R144, R141, 0x2 ;  /* 0x0000008d90907211 */ /* 0x000fe200078e10ff */
[----:B------:R-:W-:Y:S06]  /*d590*/  @!P2 BRA `(.L_x_1070) ;  /* 0x000000000004a947 */ /* 0x000fec0003800000 */
[----:B--2---:R0:W-:Y:S02]  /*d5a0*/  REDG.E.ADD.F32.FTZ.RN.STRONG.GPU desc[UR20][R2.64+-0x3800], R7 ;  /* 0xffc80007020079a6 */ /* 0x0041e4000c10f394 */
.L_x_1070:
[----:B------:R-:W-:Y:S05]  /*d5b0*/  BSYNC B0 ;  /* 0x0000000000007941 */ /* 0x000fea0003800000 */
.L_x_1069:
[----:B0-2---:R0:W2:Y:S01]  /*d5c0*/  LDS R7, [R144+0x2b00] ;  /* 0x002b000090077984 */ /* 0x0050a20000000800 */
[----:B------:R-:W-:Y:S01]  /*d5d0*/  BSSY B0, `(.L_x_1071) ;  /* 0x0000005000007945 */ /* 0x000fe20003800000 */
[----:B------:R-:W-:Y:S02]  /*d5e0*/  LEA.HI.SX32 R90, R90, R143, 0x1b ;  /* 0x0000008f5a5a7211 */ /* 0x000fe400078fdaff */
[----:B------:R-:W-:Y:S01]  /*d5f0*/  LEA R4, R4, R141, 0x2 ;  /* 0x0000008d04047211 */ /* 0x000fe200078e10ff */
[----:B------:R-:W-:Y:S06]  /*d600*/  @!P3 BRA `(.L_x_1072) ;  /* 0x000000000004b947 */ /* 0x000fec0003800000 */
[----:B--2---:R3:W-:Y:S02]  /*d610*/  REDG.E.ADD.F32.FTZ.RN.STRONG.GPU desc[UR20][R2.64+-0x3600], R7 ;  /* 0xffca0007020079a6 */ /* 0x0047e4000c10f394 */
.L_x_1072:
[----:B------:R-:W-:Y:S05]  /*d620*/  BSYNC B0 ;  /* 0x0000000000007941 */ /* 0x000fea0003800000 */
.L_x_1071:
[----:B--23--:R2:W3:Y:S01]  /*d630*/  LDS R7, [R4+0x2d00] ;  /* 0x002d000004077984 */ /* 0x00c4e20000000800 */
[----:B------:R-:W-:Y:S01]  /*d640*/  BSSY B0, `(.L_x_1073) ;  /* 0x0000004000007945 */ /* 0x000fe20003800000 */
[----:B------:R-:W-:-:S03]  /*d650*/  LEA R89, R90, R141, 0x2 ;  /* 0x0000008d5a597211 */ /* 0x000fc600078e10ff */
[----:B------:R-:W-:Y:S05]  /*d660*/  @!P4 BRA `(.L_x_1074) ;  /* 0x000000000004c947 */ /* 0x000fea0003800000 */
[----:B---3--:R3:W-:Y:S02]  /*d670*/  REDG.E.ADD.F32.FTZ.RN.STRONG.GPU desc[UR20][R2.64+-0x3400], R7 ;  /* 0xffcc0007020079a6 */ /* 0x0087e4000c10f394 */
.L_x_1074:
[----:B------:R-:W-:Y:S05]  /*d680*/  BSYNC B0 ;  /* 0x0000000000007941 */ /* 0x000fea0003800000 */
.L_x_1073:
[----:B---3--:R3:W0:Y:S01]  /*d690*/  LDS R7, [R89+0x2f00] ;  /* 0x002f000059077984 */ /* 0x0086220000000800 */
[----:B------:R-:W-:Y:S01]  /*d6a0*/  BSSY B0, `(.L_x_1075) ;  /* 0x0000005000007945 */ /* 0x000fe20003800000 */
[C---:B--2---:R-:W-:Y:S02]  /*d6b0*/  IADD3 R4, R143.reuse, 0x400, RZ ;  /* 0x000004008f047810 */ /* 0x044fe40007ffe0ff */
[----:B------:R-:W-:Y:S01]  /*d6c0*/  IADD3 R90, R143, 0x480, RZ ;  /* 0x000004808f5a7810 */ /* 0x000fe20007ffe0ff */
[----:B------:R-:W-:Y:S06]  /*d6d0*/  @!P5 BRA `(.L_x_1076) ;  /* 0x000000000004d947 */ /* 0x000fec0003800000 */
[----:B0-----:R2:W-:Y:S02]  /*d6e0*/  REDG.E.ADD.F32.FTZ.RN.STRONG.GPU desc[UR20][R2.64+-0x3200], R7 ;  /* 0xffce0007020079a6 */ /* 0x0015e4000c10f394 */
.L_x_1076:
[----:B------:R-:W-:Y:S05]  /*d6f0*/  BSYNC B0 ;  /* 0x0000000000007941 */ /* 0x000fea0003800000 */
.L_x_1075:
        /* <DEDUP_REMOVED lines=17> */
.L_x_1078:
[----:B------:R-:W-:Y:S05]  /*d810*/  BSYNC B0 ;  /* 0x0000000000007941 */ /* 0x000fea0003800000 */
.L_x_1077:
[----:B01----:R0:W1:Y:S01]  /*d820*/  LDS R7, [R90+0x3300] ;  /* 0x003300005a077984 */ /* 0x0030620000000800 */
[----:B------:R-:W-:Y:S01]  /*d830*/  BSSY B0, `(.L_x_1079) ;  /* 0x0000006000007945 */ /* 0x000fe20003800000 */
[----:B------:R-:W-:Y:S02]  /*d840*/  IADD3 R4, R143, 0x600, RZ ;  /* 0x000006008f047810 */ /* 0x000fe40007ffe0ff */
[----:B------:R-:W-:Y:S02]  /*d850*/  LEA.HI.SX32 R144, R144, R143, 0x1b ;  /* 0x0000008f90907211 */ /* 0x000fe400078fdaff */
[----:B------:R-:W-:Y:S01]  /*d860*/  LEA R106, R106, R141, 0x2 ;  /* 0x0000008d6a6a7211 */ /* 0x000fe200078e10ff */
[----:B------:R-:W-:Y:S06]  /*d870*/  @!P1 BRA `(.L_x_1080) ;  /* 0x0000000000049947 */ /* 0x000fec0003800000 */
[----:B-1----:R2:W-:Y:S02]  /*d880*/  REDG.E.ADD.F32.FTZ.RN.STRONG.GPU desc[UR20][R2.64+-0x2e00], R7 ;  /* 0xffd20007020079a6 */ /* 0x0025e4000c10f394 */
.L_x_1080:
[----:B------:R-:W-:Y:S05]  /*d890*/  BSYNC B0 ;  /* 0x0000000000007941 */ /* 0x000fea0003800000 */
.L_x_1079:
[----:B-12---:R1:W2:Y:S01]  /*d8a0*/  LDS R7, [R106+0x3500] ;  /* 0x003500006a077984 */ /* 0x0062a20000000800 */
[----:B------:R-:W-:Y:S01]  /*d8b0*/  BSSY B0, `(.L_x_1081) ;  /* 0x0000006000007945 */ /* 0x000fe20003800000 */
[----:B0-----:R-:W-:Y:S02]  /*d8c0*/  IADD3 R90, R143, 0x680, RZ ;  /* 0x000006808f5a7810 */ /* 0x001fe40007ffe0ff */
[----:B------:R-:W-:Y:S02]  /*d8d0*/  LEA.HI.SX32 R4, R4, R143, 0x1b ;  /* 0x0000008f04047211 */ /* 0x000fe400078fdaff */
[----:B------:R-:W-:Y:S01]  /*d8e0*/  LEA R144, R144, R141, 0x2 ;  /* 0x0000008d90907211 */ /* 0x000fe200078e10ff */
[----:B------:R-:W-:Y:S06]  /*d8f0*/  @!P2 BRA `(.L_x_1082) ;  /* 0x000000000004a947 */ /* 0x000fec0003800000 */
[----:B--2---:R0:W-:Y:S02]  /*d900*/  REDG.E.ADD.F32.FTZ.RN.STRONG.GPU desc[UR20][R2.64+-0x2c00], R7 ;  /* 0xffd40007020079a6 */ /* 0x0041e4000c10f394 */
.L_x_1082:
[----:B------:R-:W-:Y:S05]  /*d910*/  BSYNC B0 ;  /* 0x0000000000007941 */ /* 0x000fea0003800000 */
.L_x_1081:
[----:B0-2---:R0:W2:Y:S01]  /*d920*/  LDS R7, [R144+0x3700] ;  /* 0x0037000090077984 */ /* 0x0050a20000000800 */
[----:B------:R-:W-:Y:S01]  /*d930*/  BSSY B0, `(.L_x_1083) ;  /* 0x0000005000007945 */ /* 0x000fe20003800000 */
[----:B------:R-:W-:Y:S02]  /*d940*/  LEA.HI.SX32 R90, R90, R143, 0x1b ;  /* 0x0000008f5a5a7211 */ /* 0x000fe400078fdaff */
[----:B------:R-:W-:Y:S01]  /*d950*/  LEA R4, R4, R141, 0x2 ;  /* 0x0000008d04047211 */ /* 0x000fe200078e10ff */
[----:B------:R-:W-:Y:S06]  /*d960*/  @!P3 BRA `(.L_x_1084) ;  /* 0x000000000004b947 */ /* 0x000fec0003800000 */
[----:B--2---:R2:W-:Y:S02]  /*d970*/  REDG.E.ADD.F32.FTZ.RN.STRONG.GPU desc[UR20][R2.64+-0x2a00], R7 ;  /* 0xffd60007020079a6 */ /* 0x0045e4000c10f394 */
.L_x_1084:
[----:B------:R-:W-:Y:S05]  /*d980*/  BSYNC B0 ;  /* 0x0000000000007941 */ /* 0x000fea0003800000 */
.L_x_1083:
[----:B--2---:R2:W0:Y:S01]  /*d990*/  LDS R7, [R4+0x3900] ;  /* 0x0039000004077984 */ /* 0x0044220000000800 */
[----:B------:R-:W-:Y:S01]  /*d9a0*/  BSSY B0, `(.L_x_1085) ;  /* 0x0000004000007945 */ /* 0x000fe20003800000 */
[----:B---3--:R-:W-:-:S03]  /*d9b0*/  LEA R89, R90, R141, 0x2 ;  /* 0x0000008d5a597211 */ /* 0x008fc600078e10ff */
[----:B------:R-:W-:Y:S05]  /*d9c0*/  @!P4 BRA `(.L_x_1086) ;  /* 0x000000000004c947 */ /* 0x000fea0003800000 */
[----:B0-----:R3:W-:Y:S02]  /*d9d0*/  REDG.E.ADD.F32.FTZ.RN.STRONG.GPU desc[UR20][R2.64+-0x2800], R7 ;  /* 0xffd80007020079a6 */ /* 0x0017e4000c10f394 */
.L_x_1086:
[----:B------:R-:W-:Y:S05]  /*d9e0*/  BSYNC B0 ;  /* 0x0000000000007941 */ /* 0x000fea0003800000 */
.L_x_1085:
[----:B0--3--:R0:W3:Y:S01]  /*d9f0*/  LDS R7, [R89+0x3b00] ;  /* 0x003b000059077984 */ /* 0x0090e20000000800 */
[----:B------:R-:W-:Y:S01]  /*da00*/  BSSY B0, `(.L_x_1087) ;  /* 0x0000005000007945 */ /* 0x000fe20003800000 */
[C---:B--2---:R-:W-:Y:S02]  /*da10*/  IADD3 R4, R143.reuse, 0x700, RZ ;  /* 0x000007008f047810 */ /* 0x044fe40007ffe0ff */
[----:B------:R-:W-:Y:S01]  /*da20*/  IADD3 R90, R143, 0x780, RZ ;  /* 0x000007808f5a7810 */ /* 0x000fe20007ffe0ff */
[----:B------:R-:W-:Y:S06]  /*da30*/  @!P5 BRA `(.L_x_1088) ;  /* 0x000000000004d947 */ /* 0x000fec0003800000 */
[----:B---3--:R2:W-:Y:S02]  /*da40*/  REDG.E.ADD.F32.FTZ.RN.STRONG.GPU desc[UR20][R2.64+-0x2600], R7 ;  /* 0xffda0007020079a6 */ /* 0x0085e4000c10f394 */
.L_x_1088:
[----:B------:R-:W-:Y:S05]  /*da50*/  BSYNC B0 ;  /* 0x0000000000007941 */ /* 0x000fea0003800000 */
.L_x_1087:
        /* <DEDUP_REMOVED lines=17> */
.L_x_1090:
[----:B------:R-:W-:Y:S05]  /*db70*/  BSYNC B0 ;  /* 0x0000000000007941 */ /* 0x000fea0003800000 */
.L_x_1089:
[----:B-12---:R1:W2:Y:S01]  /*db80*/  LDS R7, [R90+0x3f00] ;  /* 0x003f00005a077984 */ /* 0x0062a20000000800 */
[----:B------:R-:W-:Y:S01]  /*db90*/  BSSY B0, `(.L_x_1091) ;  /* 0x0000006000007945 */ /* 0x000fe20003800000 */
[----:B------:R-:W-:Y:S02]  /*dba0*/  IADD3 R4, R143, 0x900, RZ ;  /* 0x000009008f047810 */ /* 0x000fe40007ffe0ff */
[----:B------:R-:W-:Y:S02]  /*dbb0*/  LEA.HI.SX32 R144, R144, R143, 0x1b ;  /* 0x0000008f90907211 */ /* 0x000fe400078fdaff */
[----:B------:R-:W-:Y:S01]  /*dbc0*/  LEA R106, R106, R141, 0x2 ;  /* 0x0000008d6a6a7211 */ /* 0x000fe200078e10ff */
[----:B------:R-:W-:Y:S06]  /*dbd0*/  @!P1 BRA `(.L_x_1092) ;  /* 0x0000000000049947 */ /* 0x000fec0003800000 */
[----:B--2---:R3:W-:Y:S02]  /*dbe0*/  REDG.E.ADD.F32.FTZ.RN.STRONG.GPU desc[UR20][R2.64+-0x2200], R7 ;  /* 0xffde0007020079a6 */ /* 0x0047e4000c10f394 */
.L_x_1092:
[----:B------:R-:W-:Y:S05]  /*dbf0*/  BSYNC B0 ;  /* 0x0000000000007941 */ /* 0x000fea0003800000 */
.L_x_1091:
[----:B--23--:R2:W3:Y:S01]  /*dc00*/  LDS R7, [R106+0x4100] ;  /* 0x004100006a077984 */ /* 0x00c4e20000000800 */
[----:B------:R-:W-:Y:S01]  /*dc10*/  BSSY B0, `(.L_x_1093) ;  /* 0x0000006000007945 */ /* 0x000fe20003800000 */
[----:B-1----:R-:W-:Y:S02]  /*dc20*/  IADD3 R90, R143, 0x980, RZ ;  /* 0x000009808f5a7810 */ /* 0x002fe40007ffe0ff */
[----:B------:R-:W-:Y:S02]  /*dc30*/  LEA.HI.SX32 R4, R4, R143, 0x1b ;  /* 0x0000008f04047211 */ /* 0x000fe400078fdaff */
[----:B------:R-:W-:Y:S01]  /*dc40*/  LEA R144, R144, R141, 0x2 ;  /* 0x0000008d90907211 */ /* 0x000fe200078e10ff */
[----:B------:R-:W-:Y:S06]  /*dc50*/  @!P2 BRA `(.L_x_1094) ;  /* 0x000000000004a947 */ /* 0x000fec0003800000 */
[----:B---3--:R1:W-:Y:S02]  /*dc60*/  REDG.E.ADD.F32.FTZ.RN.STRONG.GPU desc[UR20][R2.64+-0x2000], R7 ;  /* 0xffe00007020079a6 */ /* 0x0083e4000c10f394 */
.L_x_1094:
[----:B------:R-:W-:Y:S05]  /*dc70*/  BSYNC B0 ;  /* 0x0000000000007941 */ /* 0x000fea0003800000 */
.L_x_1093:
[----:B-1-3--:R1:W3:Y:S01]  /*dc80*/  LDS R7, [R144+0x4300] ;  /* 0x0043000090077984 */ /* 0x00a2e20000000800 */
[----:B------:R-:W-:Y:S01]  /*dc90*/  BSSY B0, `(.L_x_1095) ;  /* 0x0000005000007945 */ /* 0x000fe20003800000 */
[----:B------:R-:W-:Y:S02]  /*dca0*/  LEA.HI.SX32 R90, R90, R143, 0x1b ;  /* 0x0000008f5a5a7211 */ /* 0x000fe400078fdaff */
[----:B------:R-:W-:Y:S01]  /*dcb0*/  LEA R4, R4, R141, 0x2 ;  /* 0x0000008d04047211 */ /* 0x000fe200078e10ff */
[----:B------:R-:W-:Y:S06]  /*dcc0*/  @!P3 BRA `(.L_x_1096) ;  /* 0x000000000004b947 */ /* 0x000fec0003800000 */
[----:B---3--:R3:W-:Y:S02]  /*dcd0*/  REDG.E.ADD.F32.FTZ.RN.STRONG.GPU desc[UR20][R2.64+-0x1e00], R7 ;  /* 0xffe20007020079a6 */ /* 0x0087e4000c10f394 */
.L_x_1096:
[----:B------:R-:W-:Y:S05]  /*dce0*/  BSYNC B0 ;  /* 0x0000000000007941 */ /* 0x000fea0003800000 */
.L_x_1095:
[----:B---3--:R3:W1:Y:S01]  /*dcf0*/  LDS R7, [R4+0x4500] ;  /* 0x0045000004077984 */ /* 0x0086620000000800 */
[----:B------:R-:W-:Y:S01]  /*dd00*/  BSSY B0, `(.L_x_1097) ;  /* 0x0000004000007945 */ /* 0x000fe20003800000 */
[----:B0-----:R-:W-:-:S03]  /*dd10*/  LEA R89, R90, R141, 0x2 ;  /* 0x0000008d5a597211 */ /* 0x001fc600078e10ff */
[----:B------:R-:W-:Y:S05]  /*dd20*/  @!P4 BRA `(.L_x_1098) ;  /* 0x000000000004c947 */ /* 0x000fea0003800000 */
[----:B-1----:R0:W-:Y:S02]  /*dd30*/  REDG.E.ADD.F32.FTZ.RN.STRONG.GPU desc[UR20][R2.64+-0x1c00], R7 ;  /* 0xffe40007020079a6 */ /* 0x0021e4000c10f394 */
.L_x_1098:
[----:B------:R-:W-:Y:S05]  /*dd40*/  BSYNC B0 ;  /* 0x0000000000007941 */ /* 0x000fea0003800000 */
.L_x_1097:
[----:B01----:R0:W1:Y:S01]  /*dd50*/  LDS R7, [R89+0x4700] ;  /* 0x0047000059077984 */ /* 0x0030620000000800 */
[----:B------:R-:W-:Y:S01]  /*dd60*/  BSSY B0, `(.L_x_1099) ;  /* 0x0000005000007945 */ /* 0x000fe20003800000 */
[C---:B---3--:R-:W-:Y:S02]  /*dd70*/  IADD3 R4, R143.reuse, 0xa00, RZ ;  /* 0x00000a008f047810 */ /* 0x048fe40007ffe0ff */
[----:B------:R-:W-:Y:S01]  /*dd80*/  IADD3 R90, R143, 0xa80, RZ ;  /* 0x00000a808f5a7810 */ /* 0x000fe20007ffe0ff */
[----:B------:R-:W-:Y:S06]  /*dd90*/  @!P5 BRA `(.L_x_1100) ;  /* 0x000000000004d947 */ /* 0x000fec0003800000 */
[----:B-1----:R3:W-:Y:S02]  /*dda0*/  REDG.E.ADD.F32.FTZ.RN.STRONG.GPU desc[UR20][R2.64+-0x1a00], R7 ;  /* 0xffe60007020079a6 */ /* 0x0027e4000c10f394 */
.L_x_1100:
[----:B------:R-:W-:Y:S05]  /*ddb0*/  BSYNC B0 ;  /* 0x0000000000007941 */ /* 0x000fea0003800000 */
.L_x_1099:
        /* <DEDUP_REMOVED lines=17> */
.L_x_1102:
[----:B------:R-:W-:Y:S05]  /*ded0*/  BSYNC B0 ;  /* 0x0000000000007941 */ /* 0x000fea0003800000 */
.L_x_1101:
[----:B-12---:R1:W2:Y:S01]  /*dee0*/  LDS R7, [R90+0x4b00] ;  /* 0x004b00005a077984 */ /* 0x0062a20000000800 */
[----:B------:R-:W-:Y:S01]  /*def0*/  BSSY B0, `(.L_x_1103) ;  /* 0x0000006000007945 */ /* 0x000fe20003800000 */
[----:B------:R-:W-:Y:S02]  /*df00*/  IADD3 R4, R143, 0xc00, RZ ;  /* 0x00000c008f047810 */ /* 0x000fe40007ffe0ff */
[----:B------:R-:W-:Y:S02]  /*df10*/  LEA.HI.SX32 R144, R144, R143, 0x1b ;  /* 0x0000008f90907211 */ /* 0x000fe400078fdaff */
[----:B------:R-:W-:Y:S01]  /*df20*/  LEA R106, R106, R141, 0x2 ;  /* 0x0000008d6a6a7211 */ /* 0x000fe200078e10ff */
[----:B------:R-:W-:Y:S06]  /*df30*/  @!P1 BRA `(.L_x_1104) ;  /* 0x0000000000049947 */ /* 0x000fec0003800000 */
[----:B--2---:R3:W-:Y:S02]  /*df40*/  REDG.E.ADD.F32.FTZ.RN.STRONG.GPU desc[UR20][R2.64+-0x1600], R7 ;  /* 0xffea0007020079a6 */ /* 0x0047e4000c10f394 */
.L_x_1104:
[----:B------:R-:W-:Y:S05]  /*df50*/  BSYNC B0 ;  /* 0x0000000000007941 */ /* 0x000fea0003800000 */
.L_x_1103:
[----:B--23--:R2:W3:Y:S01]  /*df60*/  LDS R7, [R106+0x4d00] ;  /* 0x004d00006a077984 */ /* 0x00c4e20000000800 */
[----:B------:R-:W-:Y:S01]  /*df70*/  BSSY B0, `(.L_x_1105) ;  /* 0x0000006000007945 */ /* 0x000fe20003800000 */
[----:B-1----:R-:W-:Y:S02]  /*df80*/  IADD3 R90, R143, 0xc80, RZ ;  /* 0x00000c808f5a7810 */ /* 0x002fe40007ffe0ff */
[----:B------:R-:W-:Y:S02]  /*df90*/  LEA.HI.SX32 R4, R4, R143, 0x1b ;  /* 0x0000008f04047211 */ /* 0x000fe400078fdaff */
[----:B------:R-:W-:Y:S01]  /*dfa0*/  LEA R144, R144, R141, 0x2 ;  /* 0x0000008d90907211 */ /* 0x000fe200078e10ff */
[----:B------:R-:W-:Y:S06]  /*dfb0*/  @!P2 BRA `(.L_x_1106) ;  /* 0x000000000004a947 */ /* 0x000fec0003800000 */
[----:B---3--:R1:W-:Y:S02]  /*dfc0*/  REDG.E.ADD.F32.FTZ.RN.STRONG.GPU desc[UR20][R2.64+-0x1400], R7 ;  /* 0xffec0007020079a6 */ /* 0x0083e4000c10f394 */
.L_x_1106:
[----:B------:R-:W-:Y:S05]  /*dfd0*/  BSYNC B0 ;  /* 0x0000000000007941 */ /* 0x000fea0003800000 */
.L_x_1105:
[----:B-1-3--:R1:W3:Y:S01]  /*dfe0*/  LDS R7, [R144+0x4f00] ;  /* 0x004f000090077984 */ /* 0x00a2e20000000800 */
[----:B------:R-:W-:Y:S01]  /*dff0*/  BSSY B0, `(.L_x_1107) ;  /* 0x0000005000007945 */ /* 0x000fe20003800000 */
[----:B------:R-:W-:Y:S02]  /*e000*/  LEA.HI.SX32 R90, R90, R143, 0x1b ;  /* 0x0000008f5a5a7211 */ /* 0x000fe400078fdaff */
[----:B------:R-:W-:Y:S01]  /*e010*/  LEA R4, R4, R141, 0x2 ;  /* 0x0000008d04047211 */ /* 0x000fe200078e10ff */
[----:B------:R-:W-:Y:S06]  /*e020*/  @!P3 BRA `(.L_x_1108) ;  /* 0x000000000004b947 */ /* 0x000fec0003800000 */
[----:B---3--:R3:W-:Y:S02]  /*e030*/  REDG.E.ADD.F32.FTZ.RN.STRONG.GPU desc[UR20][R2.64+-0x1200], R7 ;  /* 0xffee0007020079a6 */ /* 0x0087e4000c10f394 */
.L_x_1108:
[----:B------:R-:W-:Y:S05]  /*e040*/  BSYNC B0 ;  /* 0x0000000000007941 */ /* 0x000fea0003800000 */
.L_x_1107:
[----:B---3--:R3:W1:Y:S01]  /*e050*/  LDS R7, [R4+0x5100] ;  /* 0x0051000004077984 */ /* 0x0086620000000800 */
[----:B------:R-:W-:Y:S01]  /*e060*/  BSSY B0, `(.L_x_1109) ;  /* 0x0000004000007945 */ /* 0x000fe20003800000 */
[----:B0-----:R-:W-:-:S03]  /*e070*/  LEA R89, R90, R141, 0x2 ;  /* 0x0000008d5a597211 */ /* 0x001fc600078e10ff */
[----:B------:R-:W-:Y:S05]  /*e080*/  @!P4 BRA `(.L_x_1110) ;  /* 0x000000000004c947 */ /* 0x000fea0003800000 */
[----:B-1----:R0:W-:Y:S02]  /*e090*/  REDG.E.ADD.F32.FTZ.RN.STRONG.GPU desc[UR20][R2.64+-0x1000], R7 ;  /* 0xfff00007020079a6 */ /* 0x0021e4000c10f394 */
.L_x_1110:
[----:B------:R-:W-:Y:S05]  /*e0a0*/  BSYNC B0 ;  /* 0x0000000000007941 */ /* 0x000fea0003800000 */
.L_x_1109:
[----:B01----:R0:W1:Y:S01]  /*e0b0*/  LDS R7, [R89+0x5300] ;  /* 0x0053000059077984 */ /* 0x0030620000000800 */
[----:B------:R-:W-:Y:S01]  /*e0c0*/  BSSY B0, `(.L_x_1111) ;  /* 0x0000005000007945 */ /* 0x000fe20003800000 */
[C---:B---3--:R-:W-:Y:S02]  /*e0d0*/  IADD3 R4, R143.reuse, 0xd00, RZ ;  /* 0x00000d008f047810 */ /* 0x048fe40007ffe0ff */
[----:B------:R-:W-:Y:S01]  /*e0e0*/  IADD3 R90, R143, 0xd80, RZ ;  /* 0x00000d808f5a7810 */ /* 0x000fe20007ffe0ff */
[----:B------:R-:W-:Y:S06]  /*e0f0*/  @!P5 BRA `(.L_x_1112) ;  /* 0x000000000004d947 */ /* 0x000fec0003800000 */
[----:B-1----:R3:W-:Y:S02]  /*e100*/  REDG.E.ADD.F32.FTZ.RN.STRONG.GPU desc[UR20][R2.64+-0xe00], R7 ;  /* 0xfff20007020079a6 */ /* 0x0027e4000c10f394 */
.L_x_1112:
[----:B------:R-:W-:Y:S05]  /*e110*/  BSYNC B0 ;  /* 0x0000000000007941 */ /* 0x000fea0003800000 */
.L_x_1111:
        /* <DEDUP_REMOVED lines=17> */
.L_x_1114:
[----:B------:R-:W-:Y:S05]  /*e230*/  BSYNC B0 ;  /* 0x0000000000007941 */ /* 0x000fea0003800000 */
.L_x_1113:
[----:B-12---:R1:W2:Y:S01]  /*e240*/  LDS R7, [R90+0x5700] ;  /* 0x005700005a077984 */ /* 0x0062a20000000800 */
[----:B------:R-:W-:Y:S01]  /*e250*/  BSSY B0, `(.L_x_1115) ;  /* 0x0000006000007945 */ /* 0x000fe20003800000 */
[----:B------:R-:W-:Y:S02]  /*e260*/  IADD3 R4, R143, 0xf00, RZ ;  /* 0x00000f008f047810 */ /* 0x000fe40007ffe0ff */
[----:B------:R-:W-:Y:S02]  /*e270*/  LEA.HI.SX32 R144, R144, R143, 0x1b ;  /* 0x0000008f90907211 */ /* 0x000fe400078fdaff */
[----:B------:R-:W-:Y:S01]  /*e280*/  LEA R106, R106, R141, 0x2 ;  /* 0x0000008d6a6a7211 */ /* 0x000fe200078e10ff */
[----:B------:R-:W-:Y:S06]  /*e290*/  @!P1 BRA `(.L_x_1116) ;  /* 0x0000000000049947 */ /* 0x000fec0003800000 */
[----:B--2---:R3:W-:Y:S02]  /*e2a0*/  REDG.E.ADD.F32.FTZ.RN.STRONG.GPU desc[UR20][R2.64+-0xa00], R7 ;  /* 0xfff60007020079a6 */ /* 0x0047e4000c10f394 */
.L_x_1116:
[----:B------:R-:W-:Y:S05]  /*e2b0*/  BSYNC B0 ;  /* 0x0000000000007941 */ /* 0x000fea0003800000 */
.L_x_1115:
[----:B--23--:R2:W3:Y:S01]  /*e2c0*/  LDS R7, [R106+0x5900] ;  /* 0x005900006a077984 */ /* 0x00c4e20000000800 */
[----:B------:R-:W-:Y:S01]  /*e2d0*/  BSSY B0, `(.L_x_1117) ;  /* 0x0000006000007945 */ /* 0x000fe20003800000 */
[----:B------:R-:W-:Y:S02]  /*e2e0*/  IADD3 R6, R143, 0xf80, RZ ;  /* 0x00000f808f067810 */ /* 0x000fe40007ffe0ff */
[----:B------:R-:W-:Y:S02]  /*e2f0*/  LEA.HI.SX32 R4, R4, R143, 0x1b ;  /* 0x0000008f04047211 */ /* 0x000fe400078fdaff */
[----:B------:R-:W-:Y:S01]  /*e300*/  LEA R144, R144, R141, 0x2 ;  /* 0x0000008d90907211 */ /* 0x000fe200078e10ff */
[----:B------:R-:W-:Y:S06]  /*e310*/  @!P2 BRA `(.L_x_1118) ;  /* 0x000000000004a947 */ /* 0x000fec0003800000 */
[----:B---3--:R3:W-:Y:S02]  /*e320*/  REDG.E.ADD.F32.FTZ.RN.STRONG.GPU desc[UR20][R2.64+-0x800], R7 ;  /* 0xfff80007020079a6 */ /* 0x0087e4000c10f394 */
.L_x_1118:
[----:B------:R-:W-:Y:S05]  /*e330*/  BSYNC B0 ;  /* 0x0000000000007941 */ /* 0x000fea0003800000 */
.L_x_1117:
[----:B---3--:R3:W0:Y:S01]  /*e340*/  LDS R7, [R144+0x5b00] ;  /* 0x005b000090077984 */ /* 0x0086220000000800 */
[----:B------:R-:W-:Y:S01]  /*e350*/  BSSY B0, `(.L_x_1119) ;  /* 0x0000006000007945 */ /* 0x000fe20003800000 */
[----:B------:R-:W-:Y:S01]  /*e360*/  LEA.HI.SX32 R6, R6, R143, 0x1b ;  /* 0x0000008f06067211 */ /* 0x000fe200078fdaff */
[----:B------:R-:W-:Y:S01]  /*e370*/  FMUL.FTZ R192, R231, R192 ;  /* 0x000000c0e7c07220 */ /* 0x000fe20000410000 */
[----:B------:R-:W-:Y:S01]  /*e380*/  LEA R4, R4, R141, 0x2 ;  /* 0x0000008d04047211 */ /* 0x000fe200078e10ff */
[----:B------:R-:W-:Y:S06]  /*e390*/  @!P3 BRA `(.L_x_1120) ;  /* 0x000000000004b947 */ /* 0x000fec0003800000 */
[----:B0-----:R0:W-:Y:S02]  /*e3a0*/  REDG.E.ADD.F32.FTZ.RN.STRONG.GPU desc[UR20][R2.64+-0x600], R7 ;  /* 0xfffa0007020079a6 */ /* 0x0011e4000c10f394 */
.L_x_1120:
[----:B------:R-:W-:Y:S05]  /*e3b0*/  BSYNC B0 ;  /* 0x0000000000007941 */ /* 0x000fea0003800000 */
.L_x_1119:
[----:B0-----:R0:W0:Y:S01]  /*e3c0*/  LDS R7, [R4+0x5d00] ;  /* 0x005d000004077984 */ /* 0x0010220000000800 */
[----:B------:R-:W-:Y:S01]  /*e3d0*/  BSSY B0, `(.L_x_1121) ;  /* 0x0000005000007945 */ /* 0x000fe20003800000 */
[----:B------:R-:W-:Y:S01]  /*e3e0*/  LEA R6, R6, R141, 0x2 ;  /* 0x0000008d06067211 */ /* 0x000fe200078e10ff */
[----:B------:R-:W-:Y:S02]  /*e3f0*/  FFMA.FTZ R192, R201, R76, R192 ;  /* 0x0000004cc9c07223 */ /* 0x000fe400000100c0 */
[----:B------:R-:W-:Y:S05]  /*e400*/  @!P4 BRA `(.L_x_1122) ;  /* 0x000000000004c947 */ /* 0x000fea0003800000 */
[----:B0-----:R0:W-:Y:S02]  /*e410*/  REDG.E.ADD.F32.FTZ.RN.STRONG.GPU desc[UR20][R2.64+-0x400], R7 ;  /* 0xfffc0007020079a6 */ /* 0x0011e4000c10f394 */
.L_x_1122:
[----:B------:R-:W-:Y:S05]  /*e420*/  BSYNC B0 ;  /* 0x0000000000007941 */ /* 0x000fea0003800000 */
.L_x_1121:
[----:B0-----:R-:W-:Y:S01]  /*e430*/  FADD.FTZ R4, R5, R192 ;  /* 0x000000c005047221 */ /* 0x001fe20000010000 */
[----:B------:R-:W-:Y:S01]  /*e440*/  BSSY B0, `(.L_x_1123) ;  /* 0x0000004000007945 */ /* 0x000fe20003800000 */
[----:B------:R0:W0:Y:S03]  /*e450*/  LDS R5, [R6+0x5f00] ;  /* 0x005f000006057984 */ /* 0x0000260000000800 */
[----:B------:R-:W-:Y:S05]  /*e460*/  @!P5 BRA `(.L_x_1124) ;  /* 0x000000000004d947 */ /* 0x000fea0003800000 */
[----:B0-----:R0:W-:Y:S02]  /*e470*/  REDG.E.ADD.F32.FTZ.RN.STRONG.GPU desc[UR20][R2.64+-0x200], R5 ;  /* 0xfffe0005020079a6 */ /* 0x0011e4000c10f394 */
.L_x_1124:
[----:B------:R-:W-:Y:S05]  /*e480*/  BSYNC B0 ;  /* 0x0000000000007941 */ /* 0x000fea0003800000 */
.L_x_1123:
[----:B--2---:R-:W2:Y:S01]  /*e490*/  LDL R106, [R1+0x54] ;  /* 0x00005400016a7983 */ /* 0x004ea20000100800 */
[----:B------:R-:W-:Y:S01]  /*e4a0*/  ISETP.GT.AND P1, PT, R142, 0x1e, PT ;  /* 0x0000001e8e00780c */ /* 0x000fe20003f24270 */
[----:B------:R-:W-:Y:S01]  /*e4b0*/  FMUL.FTZ R66, R231, R66 ;  /* 0x00000042e7427220 */ /* 0x000fe20000410000 */
[----:B0-----:R-:W-:Y:S01]  /*e4c0*/  MOV R5, R39 ;  /* 0x0000002700057202 */ /* 0x001fe20000000f00 */
[----:B------:R-:W0:Y:S01]  /*e4d0*/  SHFL.DOWN PT, R2, R39, 0x1, 0x1f ;  /* 0x08201f0027027f89 */ /* 0x000e2200000e0000 */
[----:B------:R-:W-:Y:S01]  /*e4e0*/  MOV R6, R75 ;  /* 0x0000004b00067202 */ /* 0x000fe20000000f00 */
[----:B------:R-:W-:Y:S01]  /*e4f0*/  FFMA.FTZ R64, R201, R64, R66 ;  /* 0x00000040c9407223 */ /* 0x000fe20000010042 */
[----:B------:R-:W-:Y:S01]  /*e500*/  MOV R7, R165 ;  /* 0x000000a500077202 */ /* 0x000fe20000000f00 */
[----:B------:R-:W5:Y:S01]  /*e510*/  SHFL.DOWN PT, R89, R75, 0x1, 0x1f ;  /* 0x08201f004b597f89 */ /* 0x000f6200000e0000 */
[----:B------:R-:W-:Y:S01]  /*e520*/  FMUL.FTZ R67, R202, R67 ;  /* 0x00000043ca437220 */ /* 0x000fe20000410000 */
[----:B------:R-:W-:Y:S01]  /*e530*/  FMUL.FTZ R57, R206, R57 ;  /* 0x00000039ce397220 */ /* 0x000fe20000410000 */
[----:B------:R-:W-:Y:S01]  /*e540*/  FMUL.FTZ R43, R208, R43 ;  /* 0x0000002bd02b7220 */ /* 0x000fe20000410000 */
[----:B-1----:R-:W1:Y:S01]  /*e550*/  SHFL.DOWN PT, R90, R165, 0x1, 0x1f ;  /* 0x08201f00a55a7f89 */ /* 0x002e6200000e0000 */
[----:B------:R-:W-:Y:S01]  /*e560*/  FFMA.FTZ R63, R230, R63, R67 ;  /* 0x0000003fe63f7223 */ /* 0x000fe20000010043 */
[----:B------:R-:W-:Y:S01]  /*e570*/  FFMA.FTZ R86, R86, R13, R57 ;  /* 0x0000000d56567223 */ /* 0x000fe20000010039 */
[----:B------:R-:W-:Y:S01]  /*e580*/  FMUL.FTZ R12, R207, R12 ;  /* 0x0000000ccf0c7220 */ /* 0x000fe20000410000 */
[----:B------:R-:W3:Y:S01]  /*e590*/  SHFL.DOWN PT, R3, R4, 0x1, 0x1f ;  /* 0x08201f0004037f89 */ /* 0x000ee200000e0000 */
[----:B------:R-:W-:Y:S01]  /*e5a0*/  FFMA.FTZ R63, R30, R65, R63 ;  /* 0x000000411e3f7223 */ /* 0x000fe2000001003f */
[----:B------:R-:W-:Y:S01]  /*e5b0*/  FFMA.FTZ R9, R54, R9, R43 ;  /* 0x0000000936097223 */ /* 0x000fe2000001002b */
[----:B------:R-:W-:Y:S01]  /*e5c0*/  FFMA.FTZ R227, R227, R70, R12 ;  /* 0x00000046e3e37223 */ /* 0x000fe2000001000c */
[----:B------:R-:W-:Y:S01]  /*e5d0*/  ISETP.NE.AND P2, PT, R142, RZ, PT ;  /* 0x000000ff8e00720c */ /* 0x000fe20003f45270 */
[----:B------:R-:W-:Y:S01]  /*e5e0*/  FMUL.FTZ R62, R203, R62 ;  /* 0x0000003ecb3e7220 */ /* 0x000fe20000410000 */
[----:B------:R-:W-:Y:S01]  /*e5f0*/  FFMA.FTZ R14, R42, R14, R9 ;  /* 0x0000000e2a0e7223 */ /* 0x000fe20000010009 */
        /* <DEDUP_REMOVED lines=9> */
[----:B-----5:R-:W-:Y:S01]  /*e690*/  @!P1 FADD.FTZ R6, R6, R89 ;  /* 0x0000005906069221 */ /* 0x020fe20000010000 */
[----:B------:R-:W0:Y:S01]  /*e6a0*/  SHFL.DOWN PT, R2, R5, 0x2, 0x1f ;  /* 0x08401f0005027f89 */ /* 0x000e2200000e0000 */
[----:B------:R-:W-:Y:S01]  /*e6b0*/  FMUL.FTZ R81, R122, R81 ;  /* 0x000000517a517220 */ /* 0x000fe20000410000 */
[----:B------:R-:W-:Y:S01]  /*e6c0*/  FMUL.FTZ R80, R123, R80 ;  /* 0x000000507b507220 */ /* 0x000fe20000410000 */
[----:B-1----:R-:W-:Y:S01]  /*e6d0*/  @!P1 FADD.FTZ R7, R7, R90 ;  /* 0x0000005a07079221 */ /* 0x002fe20000010000 */
[----:B------:R-:W1:Y:S01]  /*e6e0*/  SHFL.DOWN PT, R39, R6, 0x2, 0x1f ;  /* 0x08401f0006277f89 */ /* 0x000e6200000e0000 */
[----:B------:R-:W-:Y:S01]  /*e6f0*/  FFMA.FTZ R60, R229, R60, R62 ;  /* 0x0000003ce53c7223 */ /* 0x000fe2000001003e */
[----:B------:R-:W-:Y:S01]  /*e700*/  FFMA.FTZ R59, R228, R59, R61 ;  /* 0x0000003be43b7223 */ /* 0x000fe2000001003d */
[----:B---3--:R-:W-:Y:S01]  /*e710*/  @!P1 FADD.FTZ R4, R3, R4 ;  /* 0x0000000403049221 */ /* 0x008fe20000010000 */
        /* <DEDUP_REMOVED lines=24> */
[----:B---3--:R-:W-:Y:S01]  /*e8a0*/  @!P1 FADD.FTZ R7, R7, R90 ;  /* 0x0000005a07079221 */ /* 0x008fe20000010000 */
        /* <DEDUP_REMOVED lines=55> */
[----:B---3--:R-:W-:-:S03]  /*ec20*/  @!P1 FADD.FTZ R7, R7, R30 ;  /* 0x0000001e07079221 */ /* 0x008fc60000010000 */
        /* <DEDUP_REMOVED lines=43> */
.L_x_1126:
[----:B------:R-:W-:Y:S05]  /*eee0*/  BSYNC B0 ;  /* 0x0000000000007941 */ /* 0x000fea0003800000 */
.L_x_1125:
[----:B------:R-:W-:Y:S02]  /*eef0*/  UIADD3 UR6, UR6, 0x1, URZ ;  /* 0x0000000106067890 */ /* 0x000fe4000fffe03f */
[----:B------:R-:W-:Y:S02]  /*ef00*/  UIADD3 UR5, UP1, UR5, 0x1, URZ ;  /* 0x0000000105057890 */ /* 0x000fe4000ff3e03f */
[----:B------:R-:W-:Y:S02]  /*ef10*/  UISETP.GE.AND UP0, UPT, UR6, UR12, UPT ;  /* 0x0000000c0600728c */ /* 0x000fe4000bf06270 */
[----:B------:R-:W-:-:S04]  /*ef20*/  UIADD3.X UR4, URZ, UR4, URZ, UP1, !UPT ;  /* 0x000000043f047290 */ /* 0x000fc80008ffe43f */
[----:B------:R-:W-:-:S13]  /*ef30*/  PLOP3.LUT P0, PT, PT, PT, UP0, 0x80, 0x0 ;  /* 0x000000000000781c */ /* 0x000fda0003f0f008 */
[----:B------:R-:W-:Y:S05]  /*ef40*/  @!P0 BRA `(.L_x_1127) ;  /* 0xffffff5c00888947 */ /* 0x000fea000383ffff */
.L_x_1032:
[----:B------:R-:W-:Y:S01]  /*ef50*/  SHF.L.U32 R0, R143, 0x4, RZ ;  /* 0x000000048f007819 */ /* 0x000fe200000006ff */
[----:B------:R-:W-:Y:S03]  /*ef60*/  BAR.SYNC.DEFER_BLOCKING 0x0 ;  /* 0x0000000000007b1d */ /* 0x000fe60000010000 */
[----:B------:R-:W-:Y:S02]  /*ef70*/  LOP3.LUT R0, R0, 0xfffffe00, RZ, 0xc0, !PT ;  /* 0xfffffe0000007812 */ /* 0x000fe400078ec0ff */
[----:B------:R-:W-:Y:S02]  /*ef80*/  MOV R2, UR48 ;  /* 0x0000003000027c02 */ /* 0x000fe40008000f00 */
[----:B------:R-:W-:Y:S01]  /*ef90*/  MOV R3, UR47 ;  /* 0x0000002f00037c02 */ /* 0x000fe20008000f00 */
[----:B------:R-:W3:Y:S01]  /*efa0*/  LDL R78, [R1+0x94] ;  /* 0x00009400014e7983 */ /* 0x000ee20000100800 */
[----:B-1----:R-:W-:-:S02]  /*efb0*/  LOP3.LUT R16, R0, 0x1f, R143, 0xf8, !PT ;  /* 0x0000001f00107812 */ /* 0x002fc400078ef88f */
[----:B------:R-:W-:Y:S01]  /*efc0*/  PRMT R17, RZ, 0x7610, R17 ;  /* 0x00007610ff117816 */ /* 0x000fe20000000011 */
[----:B------:R-:W5:Y:S01]  /*efd0*/  LDL R77, [R1+0x90] ;  /* 0x00009000014d7983 */ /* 0x000f620000100800 */
[C---:B------:R-:W-:Y:S02]  /*efe0*/  LOP3.LUT R15, R16.reuse, 0x20, RZ, 0xfc, !PT ;  /* 0x00000020100f7812 */ /* 0x040fe400078efcff */
[----:B------:R-:W-:Y:S01]  /*eff0*/  PRMT R20, RZ, 0x7610, R20 ;  /* 0x00007610ff147816 */ /* 0x000fe20000000014 */
[----:B------:R-:W4:Y:S01]  /*f000*/  LDL R76, [R1+0x8c] ;  /* 0x00008c00014c7983 */ /* 0x000f220000100800 */
[C---:B------:R-:W-:Y:S02]  /*f010*/  ISETP.GE.AND P2, PT, R16.reuse, UR54, PT ;  /* 0x0000003610007c0c */ /* 0x040fe4000bf46270 */
[----:B------:R-:W-:Y:S01]  /*f020*/  PRMT R21, RZ, 0x7610, R21 ;  /* 0x00007610ff157816 */ /* 0x000fe20000000015 */
[----:B------:R-:W4:Y:S01]  /*f030*/  LDL R75, [R1+0x88] ;  /* 0x00008800014b7983 */ /* 0x000f220000100800 */
[----:B------:R-:W-:Y:S01]  /*f040*/  ISETP.GE.AND P1, PT, R15, UR54, PT ;  /* 0x000000360f007c0c */ /* 0x000fe2000bf26270 */
[C---:B------:R-:W-:Y:S01]  /*f050*/  IMAD.WIDE R18, R16.reuse, 0x2, R2 ;  /* 0x0000000210127825 */ /* 0x040fe200078e0202 */
[C---:B------:R-:W-:Y:S01]  /*f060*/  LOP3.LUT R14, R16.reuse, 0x40, RZ, 0xfc, !PT ;  /* 0x00000040100e7812 */ /* 0x040fe200078efcff */
[----:B------:R-:W4:Y:S01]  /*f070*/  LDL R74, [R1+0x84] ;  /* 0x00008400014a7983 */ /* 0x000f220000100800 */
[----:B------:R-:W-:-:S02]  /*f080*/  LOP3.LUT R0, R16, 0x60, RZ, 0xfc, !PT ;  /* 0x0000006010007812 */ /* 0x000fc400078efcff */
[----:B0-----:R-:W-:Y:S01]  /*f090*/  PRMT R22, RZ, 0x7610, R22 ;  /* 0x00007610ff167816 */ /* 0x001fe20000000016 */
[----:B------:R-:W4:Y:S01]  /*f0a0*/  LDL R73, [R1+0x80] ;  /* 0x0000800001497983 */ /* 0x000f220000100800 */
[C---:B------:R-:W-:Y:S02]  /*f0b0*/  LOP3.LUT R2, R16.reuse, 0x80, RZ, 0xfc, !PT ;  /* 0x0000008010027812 */ /* 0x040fe400078efcff */
[----:B------:R-:W-:Y:S01]  /*f0c0*/  PRMT R23, RZ, 0x7610, R23 ;  /* 0x00007610ff177816 */ /* 0x000fe20000000017 */
[----:B------:R-:W3:Y:S01]  /*f0d0*/  @!P2 LDG.E.U16 R17, desc[UR20][R18.64] ;  /* 0x000000141211a981 */ /* 0x000ee2000c1e1500 */
[C---:B------:R-:W-:Y:S02]  /*f0e0*/  LOP3.LUT R3, R16.reuse, 0xa0, RZ, 0xfc, !PT ;  /* 0x000000a010037812 */ /* 0x040fe400078efcff */
[----:B------:R-:W-:Y:S01]  /*f0f0*/  PRMT R24, RZ, 0x7610, R24 ;  /* 0x00007610ff187816 */ /* 0x000fe20000000018 */
[----:B------:R-:W5:Y:S01]  /*f100*/  @!P1 LDG.E.U16 R20, desc[UR20][R18.64+0x40] ;  /* 0x0000401412149981 */ /* 0x000f62000c1e1500 */
[----:B------:R-:W-:-:S02]  /*f110*/  LOP3.LUT R4, R16, 0xc0, RZ, 0xfc, !PT ;  /* 0x000000c010047812 */ /* 0x000fc400078efcff */
[----:B------:R-:W-:Y:S01]  /*f120*/  PRMT R25, RZ, 0x7610, R25 ;  /* 0x00007610ff197816 */ /* 0x000fe20000000019 */
[----:B------:R-:W4:Y:S01]  /*f130*/  LDL R72, [R1+0x7c] ;  /* 0x00007c0001487983 */ /* 0x000f220000100800 */
[----:B------:R-:W-:Y:S02]  /*f140*/  ISETP.GE.AND P0, PT, R14, UR54, PT ;  /* 0x000000360e007c0c */ /* 0x000fe4000bf06270 */
[----:B------:R-:W-:Y:S01]  /*f150*/  PRMT R26, RZ, 0x7610, R26 ;  /* 0x00007610ff1a7816 */ /* 0x000fe2000000001a */
[----:B------:R-:W4:Y:S01]  /*f160*/  LDL R71, [R1+0x78] ;  /* 0x0000780001477983 */ /* 0x000f220000100800 */
[----:B------:R-:W-:Y:S02]  /*f170*/  LOP3.LUT R5, R16, 0xe0, RZ, 0xfc, !PT ;  /* 0x000000e010057812 */ /* 0x000fe400078efcff */
[----:B------:R-:W-:Y:S01]  /*f180*/  PRMT R27, RZ, 0x7610, R27 ;  /* 0x00007610ff1b7816 */ /* 0x000fe2000000001b */
[----:B------:R-:W4:Y:S01]  /*f190*/  LDL R70, [R1+0x74] ;  /* 0x0000740001467983 */ /* 0x000f220000100800 */
[----:B------:R-:W-:-:S02]  /*f1a0*/  ISETP.GE.AND P4, PT, R0, UR54, PT ;  /* 0x0000003600007c0c */ /* 0x000fc4000bf86270 */
[----:B------:R-:W-:Y:S01]  /*f1b0*/  PRMT R28, RZ, 0x7610, R28 ;  /* 0x00007610ff1c7816 */ /* 0x000fe2000000001c */
[----:B------:R-:W4:Y:S01]  /*f1c0*/  LDL R69, [R1+0x70] ;  /* 0x0000700001457983 */ /* 0x000f220000100800 */
[----:B--2---:R-:W-:Y:S02]  /*f1d0*/  LOP3.LUT R6, R16, 0x100, RZ, 0xfc, !PT ;  /* 0x0000010010067812 */ /* 0x004fe400078efcff */
[----:B------:R-:W-:Y:S01]  /*f1e0*/  PRMT R29, RZ, 0x7610, R29 ;  /* 0x00007610ff1d7816 */ /* 0x000fe2000000001d */
[----:B------:R-:W4:Y:S01]  /*f1f0*/  @!P0 LDG.E.U16 R21, desc[UR20][R18.64+0x80] ;  /* 0x0000801412158981 */ /* 0x000f22000c1e1500 */
[----:B------:R-:W-:Y:S02]  /*f200*/  ISETP.GE.AND P6, PT, R2, UR54, PT ;  /* 0x0000003602007c0c */ /* 0x000fe4000bfc6270 */
[----:B------:R-:W-:Y:S01]  /*f210*/  PRMT R30, RZ, 0x7610, R30 ;  /* 0x00007610ff1e7816 */ /* 0x000fe2000000001e */
[----:B------:R-:W2:Y:S01]  /*f220*/  LDL R68, [R1+0x6c] ;  /* 0x00006c0001447983 */ /* 0x000ea20000100800 */
[----:B------:R-:W-:-:S02]  /*f230*/  ISETP.GE.AND P5, PT, R3, UR54, PT ;  /* 0x0000003603007c0c */ /* 0x000fc4000bfa6270 */
[----:B------:R-:W-:Y:S01]  /*f240*/  PRMT R31, RZ, 0x7610, R31 ;  /* 0x00007610ff1f7816 */ /* 0x000fe2000000001f */
[----:B------:R-:W2:Y:S01]  /*f250*/  @!P4 LDG.E.U16 R22, desc[UR20][R18.64+0xc0] ;  /* 0x0000c0141216c981 */ /* 0x000ea2000c1e1500 */
[----:B------:R-:W-:Y:S02]  /*f260*/  ISETP.GE.AND P3, PT, R4, UR54, PT ;  /* 0x0000003604007c0c */ /* 0x000fe4000bf66270 */
[----:B------:R-:W-:Y:S01]  /*f270*/  PRMT R32, RZ, 0x7610, R32 ;  /* 0x00007610ff207816 */ /* 0x000fe20000000020 */
[----:B------:R-:W2:Y:S01]  /*f280*/  LDL R67, [R1+0x68] ;  /* 0x0000680001437983 */ /* 0x000ea20000100800 */
[----:B------:R-:W-:Y:S02]  /*f290*/  ISETP.GE.AND P2, PT, R5, UR54, PT ;  /* 0x0000003605007c0c */ /* 0x000fe4000bf46270 */
[----:B------:R-:W-:Y:S01]  /*f2a0*/  PRMT R33, RZ, 0x7610, R33 ;  /* 0x00007610ff217816 */ /* 0x000fe20000000021 */
[----:B------:R-:W2:Y:S01]  /*f2b0*/  @!P6 LDG.E.U16 R23, desc[UR20][R18.64+0x100] ;  /* 0x000100141217e981 */ /* 0x000ea2000c1e1500 */
[----:B------:R-:W-:-:S02]  /*f2c0*/  ISETP.GE.AND P1, PT, R6, UR54, PT ;  /* 0x0000003606007c0c */ /* 0x000fc4000bf26270 */
[----:B------:R-:W-:Y:S01]  /*f2d0*/  PRMT R34, RZ, 0x7610, R34 ;  /* 0x00007610ff227816 */ /* 0x000fe20000000022 */
[----:B------:R-:W2:Y:S01]  /*f2e0*/  @!P5 LDG.E.U16 R24, desc[UR20][R18.64+0x140] ;  /* 0x000140141218d981 */ /* 0x000ea2000c1e1500 */
[----:B------:R-:W-:-:S03]  /*f2f0*/  LOP3.LUT R7, R16, 0x120, RZ, 0xfc, !PT ;  /* 0x0000012010077812 */ /* 0x000fc600078efcff */
[----:B------:R-:W2:Y:S01]  /*f300*/  LDL R66, [R1+0x64] ;  /* 0x0000640001427983 */ /* 0x000ea20000100800 */
[----:B------:R-:W-:-:S03]  /*f310*/  LOP3.LUT R8, R16, 0x140, RZ, 0xfc, !PT ;  /* 0x0000014010087812 */ /* 0x000fc600078efcff */
[----:B------:R-:W2:Y:S01]  /*f320*/  LDL R64, [R1+0x60] ;  /* 0x0000600001407983 */ /* 0x000ea20000100800 */
[----:B------:R-:W-:-:S03]  /*f330*/  LOP3.LUT R9, R16, 0x160, RZ, 0xfc, !PT ;  /* 0x0000016010097812 */ /* 0x000fc600078efcff */
[----:B------:R-:W2:Y:S01]  /*f340*/  LDL R62, [R1+0x5c] ;  /* 0x00005c00013e7983 */ /* 0x000ea20000100800 */
[----:B------:R-:W-:-:S03]  /*f350*/  LOP3.LUT R10, R16, 0x180, RZ, 0xfc, !PT ;  /* 0x00000180100a7812 */ /* 0x000fc600078efcff */
[----:B------:R-:W2:Y:S01]  /*f360*/  LDL R60, [R1+0x58] ;  /* 0x00005800013c7983 */ /* 0x000ea20000100800 */
[C---:B------:R-:W-:Y:S01]  /*f370*/  LOP3.LUT R11, R16.reuse, 0x1a0, RZ, 0xfc, !PT ;  /* 0x000001a0100b7812 */ /* 0x040fe200078efcff */
[----:B------:R-:W0:Y:S01]  /*f380*/  S2UR UR5, SR_CgaCtaId ;  /* 0x00000000000579c3 */ /* 0x000e220000008800 */
[----:B------:R-:W-:Y:S01]  /*f390*/  ISETP.GE.AND P0, PT, R7, UR54, PT ;  /* 0x0000003607007c0c */ /* 0x000fe2000bf06270 */
[----:B------:R-:W2:Y:S01]  /*f3a0*/  @!P3 LDG.E.U16 R25, desc[UR20][R18.64+0x180] ;  /* 0x000180141219b981 */ /* 0x000ea2000c1e1500 */
[----:B------:R-:W-:Y:S02]  /*f3b0*/  LOP3.LUT R12, R16, 0x1c0, RZ, 0xfc, !PT ;  /* 0x000001c0100c7812 */ /* 0x000fe400078efcff */
[----:B------:R-:W-:Y:S01]  /*f3c0*/  F2FP.BF16.F32.PACK_AB R234, R234, R235 ;  /* 0x000000ebeaea723e */ /* 0x000fe200000010ff */
[----:B------:R-:W2:Y:S01]  /*f3d0*/  @!P2 LDG.E.U16 R26, desc[UR20][R18.64+0x1c0] ;  /* 0x0001c014121aa981 */ /* 0x000ea2000c1e1500 */
[----:B------:R-:W-:Y:S02]  /*f3e0*/  ISETP.GE.AND P4, PT, R8, UR54, PT ;  /* 0x0000003608007c0c */ /* 0x000fe4000bf86270 */
[----:B------:R-:W-:Y:S01]  /*f3f0*/  F2FP.BF16.F32.PACK_AB R200, R200, R233 ;  /* 0x000000e9c8c8723e */ /* 0x000fe200000010ff */
[----:B------:R-:W2:Y:S01]  /*f400*/  @!P1 LDG.E.U16 R27, desc[UR20][R18.64+0x200] ;  /* 0x00020014121b9981 */ /* 0x000ea2000c1e1500 */
[----:B------:R-:W-:-:S02]  /*f410*/  LOP3.LUT R13, R16, 0x1e0, RZ, 0xfc, !PT ;  /* 0x000001e0100d7812 */ /* 0x000fc400078efcff */
[----:B------:R-:W-:Y:S01]  /*f420*/  F2FP.BF16.F32.PACK_AB R198, R198, R199 ;  /* 0x000000c7c6c6723e */ /* 0x000fe200000010ff */
[----:B------:R-:W2:Y:S01]  /*f430*/  @!P0 LDG.E.U16 R28, desc[UR20][R18.64+0x240] ;  /* 0x00024014121c8981 */ /* 0x000ea2000c1e1500 */
[----:B------:R-:W-:Y:S02]  /*f440*/  ISETP.GE.AND P6, PT, R9, UR54, PT ;  /* 0x0000003609007c0c */ /* 0x000fe4000bfc6270 */
[----:B------:R-:W-:Y:S02]  /*f450*/  F2FP.BF16.F32.PACK_AB R196, R196, R197 ;  /* 0x000000c5c4c4723e */ /* 0x000fe400000010ff */
[----:B------:R-:W-:Y:S01]  /*f460*/  F2FP.BF16.F32.PACK_AB R194, R194, R195 ;  /* 0x000000c3c2c2723e */ /* 0x000fe200000010ff */
[----:B------:R-:W2:Y:S01]  /*f470*/  @!P4 LDG.E.U16 R29, desc[UR20][R18.64+0x280] ;  /* 0x00028014121dc981 */ /* 0x000ea2000c1e1500 */
[----:B------:R-:W-:Y:S02]  /*f480*/  ISETP.GE.AND P5, PT, R10, UR54, PT ;  /* 0x000000360a007c0c */ /* 0x000fe4000bfa6270 */
[----:B------:R-:W-:-:S02]  /*f490*/  F2FP.BF16.F32.PACK_AB R95, R95, R193 ;  /* 0x000000c15f5f723e */ /* 0x000fc400000010ff */
[----:B------:R-:W-:Y:S01]  /*f4a0*/  F2FP.BF16.F32.PACK_AB R93, R93, R94 ;  /* 0x0000005e5d5d723e */ /* 0x000fe200000010ff */
[----:B------:R-:W-:Y:S01]  /*f4b0*/  UMOV UR4, 0x400 ;  /* 0x0000040000047882 */ /* 0x000fe20000000000 */
[----:B------:R-:W-:Y:S01]  /*f4c0*/  ISETP.GE.AND P3, PT, R11, UR54, PT ;  /* 0x000000360b007c0c */ /* 0x000fe2000bf66270 */
[----:B------:R-:W2:Y:S01]  /*f4d0*/  @!P6 LDG.E.U16 R30, desc[UR20][R18.64+0x2c0] ;  /* 0x0002c014121ee981 */ /* 0x000ea2000c1e1500 */
[----:B------:R-:W-:Y:S02]  /*f4e0*/  ISETP.GE.AND P2, PT, R12, UR54, PT ;  /* 0x000000360c007c0c */ /* 0x000fe4000bf46270 */
[----:B------:R-:W-:Y:S01]  /*f4f0*/  F2FP.BF16.F32.PACK_AB R91, R91, R92 ;  /* 0x0000005c5b5b723e */ /* 0x000fe200000010ff */
[----:B------:R-:W-:Y:S01]  /*f500*/  ULEA UR6, UR16, 0xfffff800, 0xb ;  /* 0xfffff80010067891 */ /* 0x000fe2000f8e583f */
[----:B------:R-:W-:Y:S01]  /*f510*/  ISETP.GE.AND P1, PT, R13, UR54, PT ;  /* 0x000000360d007c0c */ /* 0x000fe2000bf26270 */
[----:B------:R-:W2:Y:S01]  /*f520*/  @!P5 LDG.E.U16 R31, desc[UR20][R18.64+0x300] ;  /* 0x00030014121fd981 */ /* 0x000ea2000c1e1500 */
[----:B------:R-:W-:Y:S01]  /*f530*/  USHF.R.S32.HI UR12, URZ, 0x1f, UR52 ;  /* 0x0000001f3f0c7899 */ /* 0x000fe20008011434 */
[----:B------:R-:W-:Y:S01]  /*f540*/  ULDC.64 UR30, c[0x0][0x388] ;  /* 0x0000e200001e7ab9 */ /* 0x000fe20000000a00 */
[----:B------:R-:W-:-:S03]  /*f550*/  ULDC.64 UR28, c[0x0][0x3a8] ;  /* 0x0000ea00001c7ab9 */ /* 0x000fc60000000a00 */
[----:B------:R-:W2:Y:S04]  /*f560*/  @!P3 LDG.E.U16 R32, desc[UR20][R18.64+0x340] ;  /* 0x000340141220b981 */ /* 0x000ea8000c1e1500 */
[----:B------:R-:W2:Y:S04]  /*f570*/  @!P2 LDG.E.U16 R33, desc[UR20][R18.64+0x380] ;  /* 0x000380141221a981 */ /* 0x000ea8000c1e1500 */
[----:B------:R-:W2:Y:S04]  /*f580*/  @!P1 LDG.E.U16 R34, desc[UR20][R18.64+0x3c0] ;  /* 0x0003c01412229981 */ /* 0x000ea8000c1e1500 */
[----:B---3--:R-:W-:Y:S04]  /*f590*/  STS.U16 [R78], R17 ;  /* 0x000000114e007388 */ /* 0x008fe80000000400 */
[----:B-----5:R-:W-:Y:S04]  /*f5a0*/  STS.U16 [R77+0x40], R20 ;  /* 0x000040144d007388 */ /* 0x020fe80000000400 */
[----:B----4-:R-:W-:Y:S04]  /*f5b0*/  STS.U16 [R76+0x80], R21 ;  /* 0x000080154c007388 */ /* 0x010fe80000000400 */
[----:B--2---:R-:W-:Y:S04]  /*f5c0*/  STS.U16 [R75+0xc0], R22 ;  /* 0x0000c0164b007388 */ /* 0x004fe80000000400 */
        /* <DEDUP_REMOVED lines=17> */
[----:B------:R-:W-:Y:S04]  /*f6e0*/  LDS.U16 R21, [R140+0x10] ;  /* 0x000010008c157984 */ /* 0x000fe80000000400 */
[----:B------:R-:W-:Y:S01]  /*f6f0*/  LDS.U16 R22, [R140+0x12] ;  /* 0x000012008c167984 */ /* 0x000fe20000000400 */
[----:B-1----:R-:W-:-:S02]  /*f700*/  SHF.L.U32 R17, R17, 0x10, RZ ;  /* 0x0000001011117819 */ /* 0x002fc400000006ff */
[----:B--2---:R-:W-:-:S03]  /*f710*/  SHF.L.U32 R19, R19, 0x10, RZ ;  /* 0x0000001013137819 */ /* 0x004fc600000006ff */
[----:B------:R-:W-:Y:S02]  /*f720*/  FADD.FTZ R23, R17, UR8 ;  /* 0x0000000811177e21 */ /* 0x000fe40008010000 */
[----:B------:R-:W1:Y:S01]  /*f730*/  LDS.U16 R17, [R140+0x8] ;  /* 0x000008008c117984 */ /* 0x000e620000000400 */
[----:B---3--:R-:W-:Y:S01]  /*f740*/  SHF.L.U32 R18, R18, 0x10, RZ ;  /* 0x0000001012127819 */ /* 0x008fe200000006ff */
[----:B------:R-:W-:Y:S02]  /*f750*/  FADD.FTZ R25, R19, UR8 ;  /* 0x0000000813197e21 */ /* 0x000fe40008010000 */
[----:B------:R-:W2:Y:S02]  /*f760*/  LDS.U16 R19, [R140+0xc] ;  /* 0x00000c008c137984 */ /* 0x000ea40000000400 */
[----:B------:R-:W-:Y:S01]  /*f770*/  FADD.FTZ R24, R18, UR8 ;  /* 0x0000000812187e21 */ /* 0x000fe20008010000 */
[----:B------:R-:W-:Y:S01]  /*f780*/  FSETP.GTU.FTZ.AND P1, PT, R23, 20, PT ;  /* 0x41a000001700780b */ /* 0x000fe20003f3c000 */
[----:B------:R-:W3:Y:S01]  /*f790*/  LDS.U16 R18, [R140+0xa] ;  /* 0x00000a008c127984 */ /* 0x000ee20000000400 */
[----:B------:R-:W-:-:S02]  /*f7a0*/  FSETP.GTU.FTZ.AND P5, PT, R25, 20, PT ;  /* 0x41a000001900780b */ /* 0x000fc40003fbc000 */
[----:B------:R-:W-:Y:S02]  /*f7b0*/  FSETP.GTU.FTZ.AND P6, PT, R24, 20, PT ;  /* 0x41a000001800780b */ /* 0x000fe40003fdc000 */
[----:B----4-:R-:W-:-:S05]  /*f7c0*/  SHF.L.U32 R20, R20, 0x10, RZ ;  /* 0x0000001014147819 */ /* 0x010fca00000006ff */
[----:B------:R-:W-:Y:S02]  /*f7d0*/  FADD.FTZ R26, R20, UR8 ;  /* 0x00000008141a7e21 */ /* 0x000fe40008010000 */
[----:B------:R-:W4:Y:S01]  /*f7e0*/  LDS.U16 R20, [R140+0xe] ;  /* 0x00000e008c147984 */ /* 0x000f220000000400 */
[----:B------:R-:W-:Y:S01]  /*f7f0*/  @!P1 FMUL.FTZ R23, R23, -1.4426950216293334961 ;  /* 0xbfb8aa3b17179820 */ /* 0x000fe20000410000 */
[----:B------:R-:W-:Y:S02]  /*f800*/  @!P5 FMUL.FTZ R25, R25, -1.4426950216293334961 ;  /* 0xbfb8aa3b1919d820 */ /* 0x000fe40000410000 */
[----:B------:R-:W-:-:S03]  /*f810*/  @!P6 FMUL.FTZ R24, R24, -1.4426950216293334961 ;  /* 0xbfb8aa3b1818e820 */ /* 0x000fc60000410000 */
[----:B------:R-:W5:Y:S08]  /*f820*/  @!P1 MUFU.EX2 R23, R23 ;  /* 0x0000001700179308 */ /* 0x000f700000000800 */
[----:B------:R-:W0:Y:S08]  /*f830*/  @!P6 MUFU.EX2 R24, R24 ;  /* 0x000000180018e308 */ /* 0x000e300000000800 */
[----:B------:R-:W3:Y:S01]  /*f840*/  @!P5 MUFU.EX2 R25, R25 ;  /* 0x000000190019d308 */ /* 0x000ee20000000800 */
[----:B-1----:R-:W-:-:S02]  /*f850*/  SHF.L.U32 R17, R17, 0x10, RZ ;  /* 0x0000001011117819 */ /* 0x002fc400000006ff */
[----:B--2---:R-:W-:Y:S01]  /*f860*/  SHF.L.U32 R19, R19, 0x10, RZ ;  /* 0x0000001013137819 */ /* 0x004fe200000006ff */
[----:B-----5:R-:W-:Y:S02]  /*f870*/  @!P1 FADD.FTZ R23, R23, 1 ;  /* 0x3f80000017179421 */ /* 0x020fe40000010000 */
[----:B------:R-:W-:Y:S02]  /*f880*/  FADD.FTZ R17, R17, UR8 ;  /* 0x0000000811117e21 */ /* 0x000fe40008010000 */
[----:B------:R-:W-:Y:S01]  /*f890*/  FADD.FTZ R19, R19, UR8 ;  /* 0x0000000813137e21 */ /* 0x000fe20008010000 */
[----:B0-----:R-:W-:Y:S01]  /*f8a0*/  @!P6 FADD.FTZ R24, R24, 1 ;  /* 0x3f8000001818e421 */ /* 0x001fe20000010000 */
[----:B------:R-:W0:Y:S01]  /*f8b0*/  @!P1 MUFU.RCP R23, R23 ;  /* 0x0000001700179308 */ /* 0x000e220000001000 */
[----:B------:R-:W-:Y:S01]  /*f8c0*/  FSETP.GTU.FTZ.AND P4, PT, R17, 20, PT ;  /* 0x41a000001100780b */ /* 0x000fe20003f9c000 */
[----:B---3--:R-:W-:-:S06]  /*f8d0*/  @!P5 FADD.FTZ R25, R25, 1 ;  /* 0x3f8000001919d421 */ /* 0x008fcc0000010000 */
[----:B------:R-:W1:Y:S01]  /*f8e0*/  @!P6 MUFU.RCP R24, R24 ;  /* 0x000000180018e308 */ /* 0x000e620000001000 */
[----:B------:R-:W-:Y:S02]  /*f8f0*/  FSETP.GTU.FTZ.AND P2, PT, R19, 20, PT ;  /* 0x41a000001300780b */ /* 0x000fe40003f5c000 */
[----:B------:R-:W-:-:S05]  /*f900*/  SHF.L.U32 R18, R18, 0x10, RZ ;  /* 0x0000001012127819 */ /* 0x000fca00000006ff */
[----:B------:R-:W2:Y:S01]  /*f910*/  @!P5 MUFU.RCP R25, R25 ;  /* 0x000000190019d308 */ /* 0x000ea20000001000 */
[----:B------:R-:W-:Y:S01]  /*f920*/  FADD.FTZ R18, R18, UR8 ;  /* 0x0000000812127e21 */ /* 0x000fe20008010000 */
[----:B----4-:R-:W-:Y:S02]  /*f930*/  SHF.L.U32 R20, R20, 0x10, RZ ;  /* 0x0000001014147819 */ /* 0x010fe400000006ff */
[----:B------:R-:W-:Y:S02]  /*f940*/  SHF.L.U32 R21, R21, 0x10, RZ ;  /* 0x0000001015157819 */ /* 0x000fe400000006ff */
[----:B------:R-:W-:Y:S01]  /*f950*/  SHF.L.U32 R22, R22, 0x10, RZ ;  /* 0x0000001016167819 */ /* 0x000fe200000006ff */
[----:B------:R-:W-:Y:S01]  /*f960*/  @!P4 FMUL.FTZ R17, R17, -1.4426950216293334961 ;  /* 0xbfb8aa3b1111c820 */ /* 0x000fe20000410000 */
[----:B------:R-:W-:Y:S01]  /*f970*/  FSETP.GTU.FTZ.AND P0, PT, R26, 20, PT ;  /* 0x41a000001a00780b */ /* 0x000fe20003f1c000 */
[----:B------:R-:W-:Y:S01]  /*f980*/  FADD.FTZ R20, R20, UR8 ;  /* 0x0000000814147e21 */ /* 0x000fe20008010000 */
[----:B------:R-:W-:Y:S01]  /*f990*/  FSETP.GTU.FTZ.AND P3, PT, R18, 20, PT ;  /* 0x41a000001200780b */ /* 0x000fe20003f7c000 */
[----:B------:R-:W-:Y:S01]  /*f9a0*/  FADD.FTZ R21, R21, UR8 ;  /* 0x0000000815157e21 */ /* 0x000fe20008010000 */
[----:B------:R-:W-:Y:S01]  /*f9b0*/  @!P2 FMUL.FTZ R19, R19, -1.4426950216293334961 ;  /* 0xbfb8aa3b1313a820 */ /* 0x000fe20000410000 */
[----:B------:R-:W-:Y:S01]  /*f9c0*/  FADD.FTZ R22, R22, UR8 ;  /* 0x0000000816167e21 */ /* 0x000fe20008010000 */
[----:B0-----:R-:W-:Y:S01]  /*f9d0*/  @!P1 FMUL.FTZ R96, R96, R23 ;  /* 0x0000001760609220 */ /* 0x001fe20000410000 */
[----:B-1----:R-:W-:Y:S01]  /*f9e0*/  @!P6 FMUL.FTZ R97, R97, R24 ;  /* 0x000000186161e220 */ /* 0x002fe20000410000 */
[----:B------:R-:W-:Y:S01]  /*f9f0*/  FSETP.GTU.FTZ.AND P1, PT, R20, 20, PT ;  /* 0x41a000001400780b */ /* 0x000fe20003f3c000 */
[----:B--2---:R-:W-:Y:S01]  /*fa00*/  @!P5 FMUL.FTZ R98, R98, R25 ;  /* 0x000000196262d220 */ /* 0x004fe20000410000 */
[----:B------:R-:W-:Y:S01]  /*fa10*/  FSETP.GTU.FTZ.AND P6, PT, R21, 20, PT ;  /* 0x41a000001500780b */ /* 0x000fe20003fdc000 */
[----:B------:R-:W0:Y:S01]  /*fa20*/  @!P4 MUFU.EX2 R17, R17 ;  /* 0x000000110011c308 */ /* 0x000e220000000800 */
[----:B------:R-:W-:Y:S01]  /*fa30*/  FSETP.GTU.FTZ.AND P5, PT, R22, 20, PT ;  /* 0x41a000001600780b */ /* 0x000fe20003fbc000 */
[----:B------:R-:W-:-:S06]  /*fa40*/  @!P0 FMUL.FTZ R26, R26, -1.4426950216293334961 ;  /* 0xbfb8aa3b1a1a8820 */ /* 0x000fcc0000410000 */
[----:B------:R-:W1:Y:S01]  /*fa50*/  @!P2 MUFU.EX2 R19, R19 ;  /* 0x000000130013a308 */ /* 0x000e620000000800 */
[----:B------:R-:W-:Y:S01]  /*fa60*/  @!P3 FMUL.FTZ R18, R18, -1.4426950216293334961 ;  /* 0xbfb8aa3b1212b820 */ /* 0x000fe20000410000 */
[----:B------:R-:W-:Y:S02]  /*fa70*/  @!P1 FMUL.FTZ R20, R20, -1.4426950216293334961 ;  /* 0xbfb8aa3b14149820 */ /* 0x000fe40000410000 */
[----:B------:R-:W-:Y:S02]  /*fa80*/  @!P6 FMUL.FTZ R21, R21, -1.4426950216293334961 ;  /* 0xbfb8aa3b1515e820 */ /* 0x000fe40000410000 */
[----:B------:R-:W-:Y:S02]  /*fa90*/  @!P5 FMUL.FTZ R22, R22, -1.4426950216293334961 ;  /* 0xbfb8aa3b1616d820 */ /* 0x000fe40000410000 */
[----:B------:R-:W2:Y:S01]  /*faa0*/  @!P0 MUFU.EX2 R26, R26 ;  /* 0x0000001a001a8308 */ /* 0x000ea20000000800 */
[----:B0-----:R-:W-:Y:S01]  /*fab0*/  @!P4 FADD.FTZ R17, R17, 1 ;  /* 0x3f8000001111c421 */ /* 0x001fe20000010000 */
[----:B------:R-:W-:-:S06]  /*fac0*/  SHF.L.U32 R23, R143, 0x4, RZ ;  /* 0x000000048f177819 */ /* 0x000fcc00000006ff */
[----:B------:R-:W0:Y:S01]  /*fad0*/  @!P3 MUFU.EX2 R18, R18 ;  /* 0x000000120012b308 */ /* 0x000e220000000800 */
[----:B-1----:R-:W-:Y:S01]  /*fae0*/  @!P2 FADD.FTZ R19, R19, 1 ;  /* 0x3f8000001313a421 */ /* 0x002fe20000010000 */
[----:B------:R-:W-:-:S06]  /*faf0*/  LOP3.LUT R23, R23, 0xfffffe00, RZ, 0xc0, !PT ;  /* 0xfffffe0017177812 */ /* 0x000fcc00078ec0ff */
[----:B------:R-:W1:Y:S08]  /*fb00*/  @!P1 MUFU.EX2 R20, R20 ;  /* 0x0000001400149308 */ /* 0x000e700000000800 */
[----:B------:R-:W3:Y:S08]  /*fb10*/  @!P6 MUFU.EX2 R21, R21 ;  /* 0x000000150015e308 */ /* 0x000ef00000000800 */
[----:B------:R-:W4:Y:S01]  /*fb20*/  @!P5 MUFU.EX2 R22, R22 ;  /* 0x000000160016d308 */ /* 0x000f220000000800 */
[----:B------:R-:W-:Y:S01]  /*fb30*/  LEA R52, R142, R23, 0x4 ;  /* 0x000000178e347211 */ /* 0x000fe200078e20ff */
[----:B--2---:R-:W-:-:S06]  /*fb40*/  @!P0 FADD.FTZ R26, R26, 1 ;  /* 0x3f8000001a1a8421 */ /* 0x004fcc0000010000 */
[----:B------:R-:W2:Y:S01]  /*fb50*/  @!P4 MUFU.RCP R17, R17 ;  /* 0x000000110011c308 */ /* 0x000ea20000001000 */
[----:B------:R-:W-:-:S07]  /*fb60*/  IADD3 R23, R52, 0x1, RZ ;  /* 0x0000000134177810 */ /* 0x000fce0007ffe0ff */
[----:B------:R-:W5:Y:S01]  /*fb70*/  @!P2 MUFU.RCP R19, R19 ;  /* 0x000000130013a308 */ /* 0x000f620000001000 */
[----:B0-----:R-:W-:Y:S01]  /*fb80*/  @!P3 FADD.FTZ R18, R18, 1 ;  /* 0x3f8000001212b421 */ /* 0x001fe20000010000 */
[----:B------:R-:W-:Y:S01]  /*fb90*/  IADD3 R37, R52, 0x8, RZ ;  /* 0x0000000834257810 */ /* 0x000fe20007ffe0ff */
[----:B-1----:R-:W-:Y:S01]  /*fba0*/  @!P1 FADD.FTZ R20, R20, 1 ;  /* 0x3f80000014149421 */ /* 0x002fe20000010000 */
[C---:B------:R-:W-:Y:S01]  /*fbb0*/  IADD3 R25, R52.reuse, 0x2, RZ ;  /* 0x0000000234197810 */ /* 0x040fe20007ffe0ff */
[----:B---3--:R-:W-:Y:S01]  /*fbc0*/  @!P6 FADD.FTZ R21, R21, 1 ;  /* 0x3f8000001515e421 */ /* 0x008fe20000010000 */
[-C--:B------:R-:W-:Y:S02]  /*fbd0*/  LEA.HI.SX32 R24, R23, R52.reuse, 0x1b ;  /* 0x0000003417187211 */ /* 0x080fe400078fdaff */
[----:B------:R0:W-:Y:S01]  /*fbe0*/  @!P0 MUFU.RCP R54, R26 ;  /* 0x0000001a00368308 */ /* 0x0001e20000001000 */
[----:B------:R-:W-:Y:S01]  /*fbf0*/  IADD3 R27, R52, 0x3, RZ ;  /* 0x00000003341b7810 */ /* 0x000fe20007ffe0ff */
[----:B----4-:R-:W-:Y:S01]  /*fc00*/  @!P5 FADD.FTZ R22, R22, 1 ;  /* 0x3f8000001616d421 */ /* 0x010fe20000010000 */
[----:B------:R-:W-:-:S05]  /*fc10*/  LEA.HI.SX32 R28, R25, R52, 0x1b ;  /* 0x00000034191c7211 */ /* 0x000fca00078fdaff */
[----:B------:R1:W-:Y:S01]  /*fc20*/  @!P3 MUFU.RCP R56, R18 ;  /* 0x000000120038b308 */ /* 0x0003e20000001000 */
[----:B0-----:R-:W-:Y:S01]  /*fc30*/  IADD3 R26, R52, 0xb, RZ ;  /* 0x0000000b341a7810 */ /* 0x001fe20007ffe0ff */
[----:B--2---:R-:W-:Y:S01]  /*fc40*/  @!P4 FMUL.FTZ R100, R100, R17 ;  /* 0x000000116464c220 */ /* 0x004fe20000410000 */
[-C--:B------:R-:W-:Y:S01]  /*fc50*/  LEA.HI.SX32 R30, R27, R52.reuse, 0x1b ;  /* 0x000000341b1e7211 */ /* 0x080fe200078fdaff */
[----:B-----5:R-:W-:Y:S01]  /*fc60*/  @!P2 FMUL.FTZ R102, R102, R19 ;  /* 0x000000136666a220 */ /* 0x020fe20000410000 */
[-C--:B------:R-:W-:Y:S01]  /*fc70*/  LEA.HI.SX32 R44, R26, R52.reuse, 0x1b ;  /* 0x000000341a2c7211 */ /* 0x080fe200078fdaff */
[----:B------:R-:W0:Y:S01]  /*fc80*/  LDS.U16 R17, [R140+0x14] ;  /* 0x000014008c117984 */ /* 0x000e220000000400 */
[----:B-1----:R-:W-:Y:S01]  /*fc90*/  LEA.HI.SX32 R18, R37, R52, 0x1b ;  /* 0x0000003425127211 */ /* 0x002fe200078fdaff */
[----:B------:R1:W2:Y:S01]  /*fca0*/  @!P1 MUFU.RCP R23, R20 ;  /* 0x0000001400179308 */ /* 0x0002a20000001000 */
[-C--:B------:R-:W-:Y:S01]  /*fcb0*/  LEA R26, R24, R141.reuse, 0x1 ;  /* 0x0000008d181a7211 */ /* 0x080fe200078e08ff */
[----:B------:R-:W-:Y:S01]  /*fcc0*/  LDS.U16 R19, [R140+0x18] ;  /* 0x000018008c137984 */ /* 0x000fe20000000400 */
[----:B------:R-:W-:-:S03]  /*fcd0*/  LEA R27, R18, R141, 0x1 ;  /* 0x0000008d121b7211 */ /* 0x000fc600078e08ff */
[----:B------:R-:W3:Y:S02]  /*fce0*/  LDS.U16 R18, [R140+0x16] ;  /* 0x000016008c127984 */ /* 0x000ee40000000400 */
[----:B------:R4:W5:Y:S02]  /*fcf0*/  @!P6 MUFU.RCP R24, R21 ;  /* 0x000000150018e308 */ /* 0x0009640000001000 */
[----:B-1----:R-:W1:Y:S06]  /*fd00*/  LDS.U16 R20, [R140+0x1a] ;  /* 0x00001a008c147984 */ /* 0x002e6c0000000400 */
[----:B------:R2:W0:Y:S01]  /*fd10*/  @!P5 MUFU.RCP R25, R22 ;  /* 0x000000160019d308 */ /* 0x0004220000001000 */
[----:B----4-:R-:W4:Y:S04]  /*fd20*/  LDS.U16 R21, [R140+0x1c] ;  /* 0x00001c008c157984 */ /* 0x010f280000000400 */
[----:B--2---:R-:W2:Y:S01]  /*fd30*/  LDS.U16 R22, [R140+0x1e] ;  /* 0x00001e008c167984 */ /* 0x004ea20000000400 */
[----:B------:R-:W-:Y:S01]  /*fd40*/  BAR.SYNC.DEFER_BLOCKING 0x0 ;  /* 0x0000000000007b1d */ /* 0x000fe20000010000 */
[----:B------:R-:W-:-:S02]  /*fd50*/  IADD3 R29, R52, 0x4, RZ ;  /* 0x00000004341d7810 */ /* 0x000fc40007ffe0ff */
[C---:B------:R-:W-:Y:S02]  /*fd60*/  IADD3 R31, R52.reuse, 0x5, RZ ;  /* 0x00000005341f7810 */ /* 0x040fe40007ffe0ff */
[----:B------:R-:W-:Y:S01]  /*fd70*/  IADD3 R33, R52, 0x6, RZ ;  /* 0x0000000634217810 */ /* 0x000fe20007ffe0ff */
[----:B------:R-:W-:Y:S01]  /*fd80*/  @!P1 FMUL.FTZ R104, R104, R23 ;  /* 0x0000001768689220 */ /* 0x000fe20000410000 */
[C---:B------:R-:W-:Y:S02]  /*fd90*/  IADD3 R35, R52.reuse, 0x7, RZ ;  /* 0x0000000734237810 */ /* 0x040fe40007ffe0ff */
[----:B------:R-:W-:Y:S01]  /*fda0*/  LEA.HI.SX32 R32, R29, R52, 0x1b ;  /* 0x000000341d207211 */ /* 0x000fe200078fdaff */
[----:B-----5:R-:W-:Y:S01]  /*fdb0*/  @!P6 FMUL.FTZ R105, R105, R24 ;  /* 0x000000186969e220 */ /* 0x020fe20000410000 */
[----:B------:R-:W-:Y:S02]  /*fdc0*/  IADD3 R39, R52, 0x9, RZ ;  /* 0x0000000934277810 */ /* 0x000fe40007ffe0ff */
[----:B------:R-:W-:-:S02]  /*fdd0*/  LEA.HI.SX32 R34, R31, R52, 0x1b ;  /* 0x000000341f227211 */ /* 0x000fc400078fdaff */
[----:B------:R-:W-:Y:S02]  /*fde0*/  PRMT R23, R234, 0x7632, R23 ;  /* 0x00007632ea177816 */ /* 0x000fe40000000017 */
[----:B------:R-:W-:Y:S02]  /*fdf0*/  IADD3 R41, R52, 0xa, RZ ;  /* 0x0000000a34297810 */ /* 0x000fe40007ffe0ff */
[-C--:B------:R-:W-:Y:S02]  /*fe00*/  LEA.HI.SX32 R36, R33, R52.reuse, 0x1b ;  /* 0x0000003421247211 */ /* 0x080fe400078fdaff */
[----:B------:R-:W-:Y:S01]  /*fe10*/  LEA R28, R28, R141, 0x1 ;  /* 0x0000008d1c1c7211 */ /* 0x000fe200078e08ff */
[----:B0-----:R-:W-:Y:S01]  /*fe20*/  @!P5 FMUL.FTZ R108, R108, R25 ;  /* 0x000000196c6cd220 */ /* 0x001fe20000410000 */
[----:B------:R-:W-:Y:S02]  /*fe30*/  LEA.HI.SX32 R38, R35, R52, 0x1b ;  /* 0x0000003423267211 */ /* 0x000fe400078fdaff */
[----:B------:R-:W-:-:S02]  /*fe40*/  LEA R30, R30, R141, 0x1 ;  /* 0x0000008d1e1e7211 */ /* 0x000fc400078e08ff */
[----:B------:R-:W-:Y:S01]  /*fe50*/  PRMT R24, R200, 0x7632, R24 ;  /* 0x00007632c8187816 */ /* 0x000fe20000000018 */
[----:B------:R-:W-:Y:S01]  /*fe60*/  STS.U16 [R140], R234 ;  /* 0x000000ea8c007388 */ /* 0x000fe20000000400 */
[----:B------:R-:W-:Y:S02]  /*fe70*/  IADD3 R43, R52, 0xc, RZ ;  /* 0x0000000c342b7810 */ /* 0x000fe40007ffe0ff */
[-C--:B------:R-:W-:Y:S01]  /*fe80*/  LEA R32, R32, R141.reuse, 0x1 ;  /* 0x0000008d20207211 */ /* 0x080fe200078e08ff */
[----:B------:R0:W-:Y:S01]  /*fe90*/  STS.U16 [R26+0x2], R23 ;  /* 0x000002171a007388 */ /* 0x0001e20000000400 */
[----:B------:R-:W-:Y:S02]  /*fea0*/  IADD3 R45, R52, 0xd, RZ ;  /* 0x0000000d342d7810 */ /* 0x000fe40007ffe0ff */
[----:B------:R-:W-:Y:S02]  /*feb0*/  LEA.HI.SX32 R40, R39, R52, 0x1b ;  /* 0x0000003427287211 */ /* 0x000fe400078fdaff */
[----:B------:R-:W-:-:S02]  /*fec0*/  LEA R34, R34, R141, 0x1 ;  /* 0x0000008d22227211 */ /* 0x000fc400078e08ff */
[----:B------:R-:W-:Y:S01]  /*fed0*/  PRMT R25, R198, 0x7632, R25 ;  /* 0x00007632c6197816 */ /* 0x000fe20000000019 */
[----:B------:R-:W-:Y:S01]  /*fee0*/  STS.U16 [R28+0x4], R200 ;  /* 0x000004c81c007388 */ /* 0x000fe20000000400 */
[----:B------:R-:W-:Y:S02]  /*fef0*/  IADD3 R47, R52, 0xe, RZ ;  /* 0x0000000e342f7810 */ /* 0x000fe40007ffe0ff */
[----:B------:R-:W-:Y:S02]  /*ff00*/  LEA.HI.SX32 R42, R41, R52, 0x1b ;  /* 0x00000034292a7211 */ /* 0x000fe400078fdaff */
[-C--:B------:R-:W-:Y:S01]  /*ff10*/  LEA R36, R36, R141.reuse, 0x1 ;  /* 0x0000008d24247211 */ /* 0x080fe200078e08ff */
[----:B------:R5:W-:Y:S01]  /*ff20*/  STS.U16 [R30+0x6], R24 ;  /* 0x000006181e007388 */ /* 0x000be20000000400 */
[----:B------:R-:W-:Y:S02]  /*ff30*/  IADD3 R49, R52, 0xf, RZ ;  /* 0x0000000f34317810 */ /* 0x000fe40007ffe0ff */
[----:B------:R-:W-:-:S02]  /*ff40*/  LEA R38, R38, R141, 0x1 ;  /* 0x0000008d26267211 */ /* 0x000fc400078e08ff */
[----:B0-----:R-:W-:Y:S01]  /*ff50*/  PRMT R23, R196, 0x7632, R23 ;  /* 0x00007632c4177816 */ /* 0x001fe20000000017 */
[----:B------:R-:W-:Y:S01]  /*ff60*/  STS.U16 [R32+0x8], R198 ;  /* 0x000008c620007388 */ /* 0x000fe20000000400 */
[-C--:B------:R-:W-:Y:S02]  /*ff70*/  LEA.HI.SX32 R46, R43, R52.reuse, 0x1b ;  /* 0x000000342b2e7211 */ /* 0x080fe400078fdaff */
[-C--:B------:R-:W-:Y:S01]  /*ff80*/  LEA.HI.SX32 R48, R45, R52.reuse, 0x1b ;  /* 0x000000342d307211 */ /* 0x080fe200078fdaff */
[----:B------:R-:W-:Y:S01]  /*ff90*/  STS.U16 [R34+0xa], R25 ;  /* 0x00000a1922007388 */ /* 0x000fe20000000400 */
[----:B------:R-:W-:Y:S02]  /*ffa0*/  LEA R40, R40, R141, 0x1 ;  /* 0x0000008d28287211 */ /* 0x000fe400078e08ff */
[----:B------:R-:W-:Y:S01]  /*ffb0*/  PRMT R29, R194, 0x7632, R29 ;  /* 0x00007632c21d7816 */ /* 0x000fe2000000001d */
[----:B------:R-:W-:Y:S01]  /*ffc0*/  STS.U16 [R36+0xc], R196 ;  /* 0x00000cc424007388 */ /* 0x000fe20000000400 */
[----:B------:R-:W-:-:S02]  /*ffd0*/  LEA.HI.SX32 R50, R47, R52, 0x1b ;  /* 0x000000342f327211 */ /* 0x000fc400078fdaff */
[-C--:B------:R-:W-:Y:S02]  /*ffe0*/  LEA R42, R42, R141.reuse, 0x1 ;  /* 0x0000008d2a2a7211 */ /* 0x080fe400078e08ff */
[----:B------:R-:W-:Y:S01]  /*fff0*/  ISETP.NE.AND P6, PT, R143, RZ, PT ;  /* 0x000000ff8f00720c */ /* 0x000fe20003fc5270 */
[----:B------:R0:W-:Y:S01]  /*10000*/  STS.U16 [R38+0xe], R23 ;  /* 0x00000e1726007388 */ /* 0x0001e20000000400 */
[----:B------:R-:W-:Y:S02]  /*10010*/  LEA.HI.SX32 R52, R49, R52, 0x1b ;  /* 0x0000003431347211 */ /* 0x000fe400078fdaff */
[-C--:B------:R-:W-:Y:S02]  /*10020*/  LEA R44, R44, R141.reuse, 0x1 ;  /* 0x0000008d2c2c7211 */ /* 0x080fe400078e08ff */
[----:B-----5:R-:W-:Y:S01]  /*10030*/  PRMT R24, R95, 0x7632, R24 ;  /* 0x000076325f187816 */ /* 0x020fe20000000018 */
[----:B------:R-:W-:Y:S01]  /*10040*/  STS.U16 [R27+0x10], R194 ;  /* 0x000010c21b007388 */ /* 0x000fe20000000400 */
[-C--:B------:R-:W-:Y:S01]  /*10050*/  LEA R46, R46, R141.reuse, 0x1 ;  /* 0x0000008d2e2e7211 */ /* 0x080fe200078e08ff */
[----:B------:R-:W-:Y:S01]  /*10060*/  ULEA UR4, UR5, UR4, 0x18 ;  /* 0x0000000405047291 */ /* 0x000fe2000f8ec03f */
[----:B------:R-:W-:Y:S01]  /*10070*/  LEA R48, R48, R141, 0x1 ;  /* 0x0000008d30307211 */ /* 0x000fe200078e08ff */
[----:B------:R-:W-:Y:S01]  /*10080*/  STS.U16 [R40+0x12], R29 ;  /* 0x0000121d28007388 */ /* 0x000fe20000000400 */
[----:B0-----:R-:W-:-:S02]  /*10090*/  PRMT R23, R93, 0x7632, R23 ;  /* 0x000076325d177816 */ /* 0x001fc40000000017 */
[-C--:B------:R-:W-:Y:S01]  /*100a0*/  LEA R50, R50, R141.reuse, 0x1 ;  /* 0x0000008d32327211 */ /* 0x080fe200078e08ff */
[----:B------:R-:W-:Y:S01]  /*100b0*/  STS.U16 [R42+0x14], R95 ;  /* 0x0000145f2a007388 */ /* 0x000fe20000000400 */
[----:B------:R-:W-:Y:S02]  /*100c0*/  LEA R52, R52, R141, 0x1 ;  /* 0x0000008d34347211 */ /* 0x000fe400078e08ff */
[----:B------:R-:W-:Y:S01]  /*100d0*/  PRMT R25, R91, 0x7632, R25 ;  /* 0x000076325b197816 */ /* 0x000fe20000000019 */
[----:B------:R-:W-:Y:S01]  /*100e0*/  STS.U16 [R44+0x16], R24 ;  /* 0x000016182c007388 */ /* 0x000fe20000000400 */
[----:B------:R-:W-:Y:S01]  /*100f0*/  @!P3 FMUL.FTZ R101, R101, R56 ;  /* 0x000000386565b220 */ /* 0x000fe20000410000 */
[----:B------:R-:W-:Y:S02]  /*10100*/  MOV R56, UR54 ;  /* 0x0000003600387c02 */ /* 0x000fe40008000f00 */
        /* <DEDUP_REMOVED lines=22> */
[----:B------:R-:W-:-:S02]  /*10270*/  SHF.L.U32 R17, R17, 0x10, RZ ;  /* 0x0000001011117819 */ /* 0x000fc400000006ff */
[----:B---3--:R-:W-:Y:S02]  /*10280*/  SHF.L.U32 R18, R18, 0x10, RZ ;  /* 0x0000001012127819 */ /* 0x008fe400000006ff */
[----:B------:R-:W-:Y:S02]  /*10290*/  SHF.L.U32 R19, R19, 0x10, RZ ;  /* 0x0000001013137819 */ /* 0x000fe400000006ff */
[----:B-1----:R-:W-:Y:S02]  /*102a0*/  SHF.L.U32 R20, R20, 0x10, RZ ;  /* 0x0000001014147819 */ /* 0x002fe400000006ff */
[----:B------:R-:W-:Y:S01]  /*102b0*/  MOV R141, UR4 ;  /* 0x00000004008d7c02 */ /* 0x000fe20008000f00 */
[----:B------:R-:W-:Y:S01]  /*102c0*/  BAR.SYNC.DEFER_BLOCKING 0x0 ;  /* 0x0000000000007b1d */ /* 0x000fe20000010000 */
[----:B------:R-:W-:Y:S01]  /*102d0*/  FADD.FTZ R17, R17, UR8 ;  /* 0x0000000811117e21 */ /* 0x000fe20008010000 */
[----:B------:R-:W-:Y:S01]  /*102e0*/  FADD.FTZ R18, R18, UR8 ;  /* 0x0000000812127e21 */ /* 0x000fe20008010000 */
[----:B0-----:R-:W-:Y:S01]  /*102f0*/  FADD.FTZ R23, R19, UR8 ;  /* 0x0000000813177e21 */ /* 0x001fe20008010000 */
[----:B------:R-:W-:Y:S01]  /*10300*/  FADD.FTZ R24, R20, UR8 ;  /* 0x0000000814187e21 */ /* 0x000fe20008010000 */
[----:B------:R-:W-:Y:S01]  /*10310*/  @!P0 FMUL.FTZ R99, R99, R54 ;  /* 0x0000003663638220 */ /* 0x000fe20000410000 */
[----:B------:R-:W-:-:S02]  /*10320*/  FSETP.GTU.FTZ.AND P0, PT, R17, 20, PT ;  /* 0x41a000001100780b */ /* 0x000fc40003f1c000 */
[----:B------:R-:W-:Y:S02]  /*10330*/  FSETP.GTU.FTZ.AND P1, PT, R18, 20, PT ;  /* 0x41a000001200780b */ /* 0x000fe40003f3c000 */
[----:B------:R-:W-:Y:S02]  /*10340*/  FSETP.GTU.FTZ.AND P2, PT, R23, 20, PT ;  /* 0x41a000001700780b */ /* 0x000fe40003f5c000 */
[----:B------:R-:W-:Y:S02]  /*10350*/  FSETP.GTU.FTZ.AND P3, PT, R24, 20, PT ;  /* 0x41a000001800780b */ /* 0x000fe40003f7c000 */
[----:B----4-:R-:W-:Y:S01]  /*10360*/  SHF.L.U32 R21, R21, 0x10, RZ ;  /* 0x0000001015157819 */ /* 0x010fe200000006ff */
[----:B------:R-:W0:Y:S01]  /*10370*/  LDS R61, [R141+0x1080] ;  /* 0x001080008d3d7984 */ /* 0x000e220000000800 */
[----:B--2---:R-:W-:-:S03]  /*10380*/  SHF.L.U32 R22, R22, 0x10, RZ ;  /* 0x0000001016167819 */ /* 0x004fc600000006ff */
[----:B-----5:R-:W-:Y:S01]  /*10390*/  FADD.FTZ R25, R21, UR8 ;  /* 0x0000000815197e21 */ /* 0x020fe20008010000 */
[----:B------:R-:W-:Y:S01]  /*103a0*/  @!P0 FMUL.FTZ R17, R17, -1.4426950216293334961 ;  /* 0xbfb8aa3b11118820 */ /* 0x000fe20000410000 */
[----:B------:R-:W-:Y:S02]  /*103b0*/  @!P1 FMUL.FTZ R20, R18, -1.4426950216293334961 ;  /* 0xbfb8aa3b12149820 */ /* 0x000fe40000410000 */
[----:B------:R-:W-:Y:S01]  /*103c0*/  @!P2 FMUL.FTZ R21, R23, -1.4426950216293334961 ;  /* 0xbfb8aa3b1715a820 */ /* 0x000fe20000410000 */
[----:B------:R-:W-:Y:S01]  /*103d0*/  FADD.FTZ R54, R22, UR8 ;  /* 0x0000000816367e21 */ /* 0x000fe20008010000 */
[----:B------:R-:W-:Y:S01]  /*103e0*/  @!P3 FMUL.FTZ R22, R24, -1.4426950216293334961 ;  /* 0xbfb8aa3b1816b820 */ /* 0x000fe20000410000 */
[----:B------:R-:W-:Y:S02]  /*103f0*/  MOV R58, UR6 ;  /* 0x00000006003a7c02 */ /* 0x000fe40008000f00 */
[----:B------:R-:W-:Y:S02]  /*10400*/  SHF.R.S32.HI R65, RZ, 0x1f, R16 ;  /* 0x0000001fff417819 */ /* 0x000fe40000011410 */
[----:B------:R-:W-:Y:S01]  /*10410*/  IADD3 R18, P4, R16, UR6, RZ ;  /* 0x0000000610127c10 */ /* 0x000fe2000ff9e0ff */
[----:B------:R-:W1:Y:S01]  /*10420*/  @!P0 MUFU.EX2 R17, R17 ;  /* 0x0000001100118308 */ /* 0x000e620000000800 */
[----:B------:R-:W-:-:S02]  /*10430*/  FSETP.GTU.FTZ.AND P5, PT, R54, 20, PT ;  /* 0x41a000003600780b */ /* 0x000fc40003fbc000 */
[----:B------:R-:W-:Y:S02]  /*10440*/  LEA.HI.X.SX32 R19, R58, R65, 0x1, P4 ;  /* 0x000000413a137211 */ /* 0x000fe400020f0eff */
[----:B------:R-:W-:-:S03]  /*10450*/  FSETP.GTU.FTZ.AND P4, PT, R25, 20, PT ;  /* 0x41a000001900780b */ /* 0x000fc60003f9c000 */
[----:B------:R-:W2:Y:S08]  /*10460*/  @!P1 MUFU.EX2 R20, R20 ;  /* 0x0000001400149308 */ /* 0x000eb00000000800 */
[----:B------:R-:W3:Y:S08]  /*10470*/  @!P2 MUFU.EX2 R21, R21 ;  /* 0x000000150015a308 */ /* 0x000ef00000000800 */
[----:B------:R-:W4:Y:S01]  /*10480*/  @!P3 MUFU.EX2 R22, R22 ;  /* 0x000000160016b308 */ /* 0x000f220000000800 */
[----:B------:R-:W-:Y:S01]  /*10490*/  @!P4 FMUL.FTZ R23, R25, -1.4426950216293334961 ;  /* 0xbfb8aa3b1917c820 */ /* 0x000fe20000410000 */
[----:B------:R-:W-:Y:S01]  /*104a0*/  @!P5 FMUL.FTZ R25, R54, -1.4426950216293334961 ;  /* 0xbfb8aa3b3619d820 */ /* 0x000fe20000410000 */
[----:B-1----:R-:W-:Y:S01]  /*104b0*/  @!P0 FADD.FTZ R17, R17, 1 ;  /* 0x3f80000011118421 */ /* 0x002fe20000010000 */
[----:B--2---:R-:W-:Y:S01]  /*104c0*/  @!P1 FADD.FTZ R20, R20, 1 ;  /* 0x3f80000014149421 */ /* 0x004fe20000010000 */
[----:B0-----:R-:W-:Y:S01]  /*104d0*/  ISETP.GE.AND P6, PT, R16, R61, PT ;  /* 0x0000003d1000720c */ /* 0x001fe20003fc6270 */
[----:B---3--:R-:W-:-:S02]  /*104e0*/  @!P2 FADD.FTZ R21, R21, 1 ;  /* 0x3f8000001515a421 */ /* 0x008fc40000010000 */
[----:B------:R0:W1:Y:S01]  /*104f0*/  @!P4 MUFU.EX2 R24, R23 ;  /* 0x000000170018c308 */ /* 0x0000620000000800 */
[----:B------:R-:W-:Y:S01]  /*10500*/  UIMAD UR10, UR12, UR30, URZ ;  /* 0x0000001e0c0a72a4 */ /* 0x000fe2000f8e023f */
[----:B----4-:R-:W-:-:S06]  /*10510*/  @!P3 FADD.FTZ R22, R22, 1 ;  /* 0x3f8000001616b421 */ /* 0x010fcc0000010000 */
[----:B------:R-:W2:Y:S01]  /*10520*/  @!P5 MUFU.EX2 R25, R25 ;  /* 0x000000190019d308 */ /* 0x000ea20000000800 */
[----:B------:R-:W-:Y:S02]  /*10530*/  UIMAD.WIDE.U32 UR4, UR52, UR30, URZ ;  /* 0x0000001e340472a5 */ /* 0x000fe4000f8e003f */
[----:B------:R-:W-:-:S05]  /*10540*/  UIMAD UR12, UR12, UR28, URZ ;  /* 0x0000001c0c0c72a4 */ /* 0x000fca000f8e023f */
[----:B------:R0:W3:Y:S01]  /*10550*/  @!P0 MUFU.RCP R54, R17 ;  /* 0x0000001100368308 */ /* 0x0000e20000001000 */
[----:B------:R-:W-:-:S07]  /*10560*/  UIMAD UR10, UR52, UR31, UR10 ;  /* 0x0000001f340a72a4 */ /* 0x000fce000f8e020a */
[----:B------:R0:W4:Y:S08]  /*10570*/  @!P1 MUFU.RCP R56, R20 ;  /* 0x0000001400389308 */ /* 0x0001300000001000 */
[----:B------:R0:W0:Y:S08]  /*10580*/  @!P2 MUFU.RCP R63, R21 ;  /* 0x00000015003fa308 */ /* 0x0000300000001000 */
[----:B------:R0:W0:Y:S01]  /*10590*/  @!P3 MUFU.RCP R58, R22 ;  /* 0x00000016003ab308 */ /* 0x0000220000001000 */
[----:B------:R-:W-:Y:S01]  /*105a0*/  USHF.R.S32.HI UR6, URZ, 0x1f, UR53 ;  /* 0x0000001f3f067899 */ /* 0x000fe20008011435 */
[----:B------:R-:W-:Y:S01]  /*105b0*/  BSSY B0, `(.L_x_1128) ;  /* 0x0000011000007945 */ /* 0x000fe20003800000 */
[----:B------:R-:W-:-:S02]  /*105c0*/  UIMAD UR12, UR52, UR29, UR12 ;  /* 0x0000001d340c72a4 */ /* 0x000fc4000f8e020c */
[----:B------:R-:W-:Y:S01]  /*105d0*/  UIADD3 UR15, UR5, UR10, URZ ;  /* 0x0000000a050f7290 */ /* 0x000fe2000fffe03f */
[----:B-1234-:R-:W-:Y:S11]  /*105e0*/  @P6 BRA `(.L_x_1129) ;  /* 0x0000000000346947 */ /* 0x01eff60003800000 */
[----:B0-----:R-:W-:Y:S01]  /*105f0*/  MOV R21, UR30 ;  /* 0x0000001e00157c02 */ /* 0x001fe20008000f00 */
        /* <DEDUP_REMOVED lines=12> */
.L_x_1129:
[----:B------:R-:W-:Y:S05]  /*106c0*/  BSYNC B0 ;  /* 0x0000000000007941 */ /* 0x000fea0003800000 */
.L_x_1128:
[----:B------:R-:W2:Y:S01]  /*106d0*/  LDL.LU R79, [R1+0x98] ;  /* 0x00009800014f7983 */ /* 0x000ea20000300800 */
[----:B------:R-:W-:Y:S01]  /*106e0*/  UIADD3 UR13, UR7, -UR14, URZ ;  /* 0x8000000e070d7290 */ /* 0x000fe2000fffe03f */
[----:B------:R-:W-:Y:S01]  /*106f0*/  @!P0 FMUL.FTZ R109, R109, R54 ;  /* 0x000000366d6d8220 */ /* 0x000fe20000410000 */
[----:B------:R-:W-:Y:S01]  /*10700*/  ULDC.64 UR10, c[0x0][0x390] ;  /* 0x0000e400000a7ab9 */ /* 0x000fe20000000a00 */
[----:B------:R-:W-:Y:S01]  /*10710*/  UMOV UR5, UR15 ;  /* 0x0000000f00057c82 */ /* 0x000fe20008000000 */
[----:B------:R-:W-:Y:S01]  /*10720*/  UIMAD UR14, UR6, UR10, URZ ;  /* 0x0000000a060e72a4 */ /* 0x000fe2000f8e023f */
[----:B------:R-:W-:Y:S01]  /*10730*/  @!P5 FADD.FTZ R25, R25, 1 ;  /* 0x3f8000001919d421 */ /* 0x000fe20000010000 */
[----:B------:R-:W-:Y:S01]  /*10740*/  UIMAD UR13, UR13, -0x800, URZ ;  /* 0xfffff8000d0d78a4 */ /* 0x000fe2000f8e023f */
[----:B------:R-:W-:Y:S01]  /*10750*/  @!P4 FADD.FTZ R24, R24, 1 ;  /* 0x3f8000001818c421 */ /* 0x000fe20000010000 */
[----:B------:R-:W-:Y:S01]  /*10760*/  UIMAD.WIDE.U32 UR4, UR53, UR10, UR4 ;  /* 0x0000000a350472a5 */ /* 0x000fe2000f8e0004 */
[----:B------:R-:W-:Y:S01]  /*10770*/  @!P1 FMUL.FTZ R111, R111, R56 ;  /* 0x000000386f6f9220 */ /* 0x000fe20000410000 */
[----:B------:R-:W-:Y:S01]  /*10780*/  UIMAD UR11, UR53, UR11, UR14 ;  /* 0x0000000b350b72a4 */ /* 0x000fe2000f8e020e */
[----:B0-----:R-:W0:Y:S01]  /*10790*/  @!P4 MUFU.RCP R17, R24 ;  /* 0x000000180011c308 */ /* 0x001e220000001000 */
[----:B------:R-:W-:Y:S01]  /*107a0*/  UIADD3 UR10, UP0, UR13, UR4, URZ ;  /* 0x000000040d0a7290 */ /* 0x000fe2000ff1e03f */
[----:B------:R-:W-:Y:S01]  /*107b0*/  @!P2 FMUL.FTZ R112, R112, R63 ;  /* 0x0000003f7070a220 */ /* 0x000fe20000410000 */
[----:B------:R-:W-:Y:S01]  /*107c0*/  USHF.R.S32.HI UR14, URZ, 0x1f, UR13 ;  /* 0x0000001f3f0e7899 */ /* 0x000fe2000801140d */
[-C--:B------:R-:W-:Y:S01]  /*107d0*/  ISETP.GE.AND P2, PT, R14, R61.reuse, PT ;  /* 0x0000003d0e00720c */ /* 0x080fe20003f46270 */
[----:B------:R-:W-:Y:S01]  /*107e0*/  ULDC.64 UR30, c[0x0][0x3e0] ;  /* 0x0000f800001e7ab9 */ /* 0x000fe20000000a00 */
[----:B------:R-:W-:Y:S01]  /*107f0*/  ISETP.GE.AND P1, PT, R2, R61, PT ;  /* 0x0000003d0200720c */ /* 0x000fe20003f26270 */
[----:B------:R-:W-:Y:S01]  /*10800*/  UIADD3.X UR4, UR14, UR11, UR5, UP0, !UPT ;  /* 0x0000000b0e047290 */ /* 0x000fe200087fe405 */
[C---:B------:R-:W-:Y:S01]  /*10810*/  LEA R20, P0, R16.reuse, UR30, 0x1 ;  /* 0x0000001e10147c11 */ /* 0x040fe2000f8008ff */
[----:B------:R-:W3:Y:S01]  /*10820*/  @!P5 MUFU.RCP R25, R25 ;  /* 0x000000190019d308 */ /* 0x000ee20000001000 */
[----:B-1----:R-:W-:Y:S01]  /*10830*/  MOV R22, UR10 ;  /* 0x0000000a00167c02 */ /* 0x002fe20008000f00 */
[----:B------:R-:W-:Y:S01]  /*10840*/  @!P3 FMUL.FTZ R113, R113, R58 ;  /* 0x0000003a7171b220 */ /* 0x000fe20000410000 */
[----:B------:R-:W-:Y:S01]  /*10850*/  LEA.HI.X R21, R16, UR31, R65, 0x1, P0 ;  /* 0x0000001f10157c11 */ /* 0x000fe200080f0c41 */
[----:B------:R-:W-:Y:S01]  /*10860*/  BSSY B0, `(.L_x_1130) ;  /* 0x0000083000007945 */ /* 0x000fe20003800000 */
[----:B------:R-:W-:-:S02]  /*10870*/  LEA R20, P0, R22, R20, 0x1 ;  /* 0x0000001416147211 */ /* 0x000fc400078008ff */
[----:B------:R-:W-:Y:S01]  /*10880*/  MOV R23, UR4 ;  /* 0x0000000400177c02 */ /* 0x000fe20008000f00 */
[----:B0-----:R-:W-:Y:S01]  /*10890*/  @!P4 FMUL.FTZ R114, R114, R17 ;  /* 0x000000117272c220 */ /* 0x001fe20000410000 */
[----:B------:R-:W-:Y:S01]  /*108a0*/  ISETP.GE.AND P4, PT, R5, R61, PT ;  /* 0x0000003d0500720c */ /* 0x000fe20003f86270 */
[----:B------:R-:W-:Y:S01]  /*108b0*/  UIMAD.WIDE.U32 UR4, UR52, UR28, URZ ;  /* 0x0000001c340472a5 */ /* 0x000fe2000f8e003f */
[----:B------:R-:W-:Y:S02]  /*108c0*/  LEA.HI.X R21, R22, R21, R23, 0x1, P0 ;  /* 0x0000001516157211 */ /* 0x000fe400000f0c17 */
[-C--:B------:R-:W-:Y:S01]  /*108d0*/  ISETP.GE.AND P0, PT, R0, R61.reuse, PT ;  /* 0x0000003d0000720c */ /* 0x080fe20003f06270 */
[----:B------:R-:W-:Y:S01]  /*108e0*/  UIADD3 UR10, UR5, UR12, URZ ;  /* 0x0000000c050a7290 */ /* 0x000fe2000fffe03f */
[----:B------:R-:W-:Y:S01]  /*108f0*/  ISETP.GE.AND P3, PT, R6, R61, PT ;  /* 0x0000003d0600720c */ /* 0x000fe20003f66270 */
[----:B------:R-:W-:Y:S01]  /*10900*/  @!P2 STG.E.U16 desc[UR20][R20.64+-0xf80], R33 ;  /* 0xfff080211400a986 */ /* 0x000fe2000c101514 */
[----:B---3--:R-:W-:Y:S01]  /*10910*/  @!P5 FMUL.FTZ R116, R116, R25 ;  /* 0x000000197474d220 */ /* 0x008fe20000410000 */
[----:B------:R-:W-:-:S02]  /*10920*/  ISETP.GE.AND P2, PT, R3, R61, PT ;  /* 0x0000003d0300720c */ /* 0x000fc40003f46270 */
[----:B------:R-:W-:Y:S01]  /*10930*/  @!P1 STG.E.U16 desc[UR20][R20.64+-0xf00], R37 ;  /* 0xfff1002514009986 */ /* 0x000fe2000c101514 */
[-C--:B------:R-:W-:Y:S02]  /*10940*/  ISETP.GE.AND P5, PT, R4, R61.reuse, PT ;  /* 0x0000003d0400720c */ /* 0x080fe40003fa6270 */
[-C--:B------:R-:W-:Y:S01]  /*10950*/  ISETP.GE.AND P1, PT, R8, R61.reuse, PT ;  /* 0x0000003d0800720c */ /* 0x080fe20003f26270 */
[----:B------:R-:W-:Y:S01]  /*10960*/  @!P4 STG.E.U16 desc[UR20][R20.64+-0xe40], R43 ;  /* 0xfff1c02b1400c986 */ /* 0x000fe2000c101514 */
[-C--:B------:R-:W-:Y:S02]  /*10970*/  ISETP.GE.AND P4, PT, R10, R61.reuse, PT ;  /* 0x0000003d0a00720c */ /* 0x080fe40003f86270 */
[----:B------:R-:W-:Y:S01]  /*10980*/  ISETP.NE.AND P6, PT, R143, RZ, PT ;  /* 0x000000ff8f00720c */ /* 0x000fe20003fc5270 */
[----:B------:R-:W-:Y:S01]  /*10990*/  @!P0 STG.E.U16 desc[UR20][R20.64+-0xf40], R35 ;  /* 0xfff0c02314008986 */ /* 0x000fe2000c101514 */
[----:B------:R-:W-:-:S03]  /*109a0*/  ISETP.GE.AND P0, PT, R7, R61, PT ;  /* 0x0000003d0700720c */ /* 0x000fc60003f06270 */
        /* <DEDUP_REMOVED lines=15> */
[----:B------:R0:W-:Y:S02]  /*10aa0*/  @!P1 STG.E.U16 desc[UR20][R20.64+-0xc40], R59 ;  /* 0xfff3c03b14009986 */ /* 0x0001e4000c101514 */
[----:B0-----:R-:W-:Y:S01]  /*10ab0*/  F2FP.BF16.F32.PACK_AB R20, R108, R105 ;  /* 0x000000696c14723e */ /* 0x001fe200000010ff */
[----:B--2---:R-:W-:Y:S01]  /*10ac0*/  FADD.FTZ R22, R96, R79 ;  /* 0x0000004f60167221 */ /* 0x004fe20000010000 */
[----:B------:R-:W-:Y:S01]  /*10ad0*/  F2FP.BF16.F32.PACK_AB R96, R97, R96 ;  /* 0x000000606160723e */ /* 0x000fe200000010ff */
[----:B------:R-:W-:Y:S02]  /*10ae0*/  BAR.SYNC.DEFER_BLOCKING 0x0 ;  /* 0x0000000000007b1d */ /* 0x000fe40000010000 */
[----:B------:R-:W-:Y:S01]  /*10af0*/  FADD.FTZ R17, R22, R97 ;  /* 0x0000006116117221 */ /* 0x000fe20000010000 */
[----:B------:R-:W-:-:S03]  /*10b00*/  PRMT R21, R96, 0x7632, R21 ;  /* 0x0000763260157816 */ /* 0x000fc60000000015 */
[----:B------:R-:W-:Y:S01]  /*10b10*/  FADD.FTZ R22, R17, R98 ;  /* 0x0000006211167221 */ /* 0x000fe20000010000 */
[----:B------:R-:W-:-:S03]  /*10b20*/  F2FP.BF16.F32.PACK_AB R98, R99, R98 ;  /* 0x000000626362723e */ /* 0x000fc600000010ff */
[----:B------:R-:W-:Y:S01]  /*10b30*/  FADD.FTZ R17, R22, R99 ;  /* 0x0000006316117221 */ /* 0x000fe20000010000 */
[----:B------:R-:W-:-:S03]  /*10b40*/  PRMT R23, R98, 0x7632, R23 ;  /* 0x0000763262177816 */ /* 0x000fc60000000017 */
[----:B------:R-:W-:Y:S01]  /*10b50*/  FADD.FTZ R22, R17, R100 ;  /* 0x0000006411167221 */ /* 0x000fe20000010000 */
[----:B------:R-:W-:Y:S02]  /*10b60*/  F2FP.BF16.F32.PACK_AB R100, R101, R100 ;  /* 0x000000646564723e */ /* 0x000fe400000010ff */
[----:B------:R-:W-:Y:S01]  /*10b70*/  F2FP.BF16.F32.PACK_AB R17, R104, R102 ;  /* 0x000000666811723e */ /* 0x000fe200000010ff */
[----:B------:R-:W-:Y:S01]  /*10b80*/  FADD.FTZ R101, R22, R101 ;  /* 0x0000006516657221 */ /* 0x000fe20000010000 */
[----:B------:R-:W-:Y:S02]  /*10b90*/  PRMT R24, R100, 0x7632, R24 ;  /* 0x0000763264187816 */ /* 0x000fe40000000018 */
[----:B------:R-:W-:Y:S01]  /*10ba0*/  PRMT R25, R17, 0x7610, R25 ;  /* 0x0000761011197816 */ /* 0x000fe20000000019 */
[----:B------:R-:W-:Y:S01]  /*10bb0*/  FADD.FTZ R101, R101, R102 ;  /* 0x0000006665657221 */ /* 0x000fe20000010000 */
[----:B------:R-:W-:Y:S01]  /*10bc0*/  PRMT R29, R17, 0x7632, R29 ;  /* 0x00007632111d7816 */ /* 0x000fe2000000001d */
[----:B------:R-:W-:Y:S01]  /*10bd0*/  STS.U16 [R140], R96 ;  /* 0x000000608c007388 */ /* 0x000fe20000000400 */
[----:B------:R-:W-:Y:S01]  /*10be0*/  F2FP.BF16.F32.PACK_AB R17, R111, R109 ;  /* 0x0000006d6f11723e */ /* 0x000fe200000010ff */
[----:B------:R-:W-:-:S02]  /*10bf0*/  FADD.FTZ R104, R101, R104 ;  /* 0x0000006865687221 */ /* 0x000fc40000010000 */
[----:B------:R0:W-:Y:S02]  /*10c00*/  STS.U16 [R26+0x2], R21 ;  /* 0x000002151a007388 */ /* 0x0001e40000000400 */
[----:B------:R-:W-:Y:S02]  /*10c10*/  FADD.FTZ R105, R104, R105 ;  /* 0x0000006968697221 */ /* 0x000fe40000010000 */
[----:B------:R1:W-:Y:S02]  /*10c20*/  STS.U16 [R28+0x4], R98 ;  /* 0x000004621c007388 */ /* 0x0003e40000000400 */
[----:B------:R-:W-:Y:S02]  /*10c30*/  FADD.FTZ R108, R105, R108 ;  /* 0x0000006c696c7221 */ /* 0x000fe40000010000 */
[----:B------:R2:W-:Y:S01]  /*10c40*/  STS.U16 [R30+0x6], R23 ;  /* 0x000006171e007388 */ /* 0x0005e20000000400 */
[----:B0-----:R-:W-:Y:S01]  /*10c50*/  PRMT R26, R20, 0x7610, R26 ;  /* 0x00007610141a7816 */ /* 0x001fe2000000001a */
[----:B------:R-:W-:-:S02]  /*10c60*/  FADD.FTZ R108, R108, R109 ;  /* 0x0000006d6c6c7221 */ /* 0x000fc40000010000 */
[----:B------:R0:W-:Y:S01]  /*10c70*/  STS.U16 [R32+0x8], R100 ;  /* 0x0000086420007388 */ /* 0x0001e20000000400 */
[----:B------:R-:W-:Y:S02]  /*10c80*/  F2FP.BF16.F32.PACK_AB R21, R116, R114 ;  /* 0x000000727415723e */ /* 0x000fe400000010ff */
[----:B-1----:R-:W-:Y:S01]  /*10c90*/  PRMT R28, R20, 0x7632, R28 ;  /* 0x00007632141c7816 */ /* 0x002fe2000000001c */
[----:B------:R1:W-:Y:S01]  /*10ca0*/  STS.U16 [R34+0xa], R24 ;  /* 0x00000a1822007388 */ /* 0x0003e20000000400 */
[----:B------:R-:W-:Y:S01]  /*10cb0*/  F2FP.BF16.F32.PACK_AB R20, R113, R112 ;  /* 0x000000707114723e */ /* 0x000fe200000010ff */
[----:B------:R-:W-:Y:S02]  /*10cc0*/  FADD.FTZ R111, R108, R111 ;  /* 0x0000006f6c6f7221 */ /* 0x000fe40000010000 */
[----:B------:R-:W-:Y:S01]  /*10cd0*/  STS.U16 [R36+0xc], R25 ;  /* 0x00000c1924007388 */ /* 0x000fe20000000400 */
[C---:B--2---:R-:W-:Y:S01]  /*10ce0*/  PRMT R30, R20.reuse, 0x7610, R30 ;  /* 0x00007610141e7816 */ /* 0x044fe2000000001e */
[----:B------:R-:W-:Y:S01]  /*10cf0*/  FADD.FTZ R112, R111, R112 ;  /* 0x000000706f707221 */ /* 0x000fe20000010000 */
[----:B0-----:R-:W-:Y:S01]  /*10d00*/  PRMT R32, R20, 0x7632, R32 ;  /* 0x0000763214207816 */ /* 0x001fe20000000020 */
[----:B------:R-:W-:Y:S01]  /*10d10*/  STS.U16 [R38+0xe], R29 ;  /* 0x00000e1d26007388 */ /* 0x000fe20000000400 */
[----:B------:R-:W-:Y:S01]  /*10d20*/  MOV R20, UR54 ;  /* 0x0000003600147c02 */ /* 0x000fe20008000f00 */
[----:B------:R-:W-:Y:S01]  /*10d30*/  FADD.FTZ R113, R112, R113 ;  /* 0x0000007170717221 */ /* 0x000fe20000010000 */
[----:B-1----:R-:W-:Y:S01]  /*10d40*/  PRMT R24, R17, 0x7632, R24 ;  /* 0x0000763211187816 */ /* 0x002fe20000000018 */
[----:B------:R0:W-:Y:S01]  /*10d50*/  STS.U16 [R27+0x10], R26 ;  /* 0x0000101a1b007388 */ /* 0x0001e20000000400 */
[----:B------:R-:W-:Y:S01]  /*10d60*/  PRMT R34, R21, 0x7610, R34 ;  /* 0x0000761015227816 */ /* 0x000fe20000000022 */
[----:B------:R-:W-:-:S02]  /*10d70*/  FADD.FTZ R113, R113, R114 ;  /* 0x0000007271717221 */ /* 0x000fc40000010000 */
[----:B------:R-:W-:Y:S04]  /*10d80*/  STS.U16 [R40+0x12], R28 ;  /* 0x0000121c28007388 */ /* 0x000fe80000000400 */
[----:B------:R-:W-:Y:S01]  /*10d90*/  STS.U16 [R42+0x14], R17 ;  /* 0x000014112a007388 */ /* 0x000fe20000000400 */
[----:B0-----:R-:W-:-:S03]  /*10da0*/  PRMT R26, R21, 0x7632, R26 ;  /* 0x00007632151a7816 */ /* 0x001fc6000000001a */
        /* <DEDUP_REMOVED lines=24> */
[----:B0-----:R-:W-:-:S04]  /*10f30*/  IADD3 R20, P1, R16, -0x7e0, RZ ;  /* 0xfffff82010147810 */ /* 0x001fc80007f3e0ff */
[----:B------:R-:W-:Y:S01]  /*10f40*/  IADD3.X R65, R65, -0x1, RZ, P1, !PT ;  /* 0xffffffff41417810 */ /* 0x000fe20000ffe4ff */
[----:B------:R-:W0:Y:S02]  /*10f50*/  LDS R53, [R141+0x1080] ;  /* 0x001080008d357984 */ /* 0x000e240000000800 */
[----:B0-----:R-:W-:Y:S01]  /*10f60*/  ISETP.GE.AND P0, PT, R16, R53, PT ;  /* 0x000000351000720c */ /* 0x001fe20003f06270 */
[----:B------:R-:W-:-:S05]  /*10f70*/  FADD.FTZ R16, R113, R116 ;  /* 0x0000007471107221 */ /* 0x000fca0000010000 */
[----:B------:R0:W-:Y:S07]  /*10f80*/  STL [R1+0x98], R16 ;  /* 0x0000981001007387 */ /* 0x0001ee0000100800 */
[----:B------:R-:W-:Y:S05]  /*10f90*/  @P0 BRA `(.L_x_1131) ;  /* 0x00000000003c0947 */ /* 0x000fea0003800000 */
[----:B------:R-:W-:Y:S01]  /*10fa0*/  MOV R55, UR28 ;  /* 0x0000001c00377c02 */ /* 0x000fe20008000f00 */
[----:B------:R-:W-:Y:S01]  /*10fb0*/  ULDC.64 UR30, c[0x0][0x3b0] ;  /* 0x0000ec00001e7ab9 */ /* 0x000fe20000000a00 */
[----:B0-----:R-:W-:Y:S01]  /*10fc0*/  MOV R16, R18 ;  /* 0x0000001200107202 */ /* 0x001fe20000000f00 */
        /* <DEDUP_REMOVED lines=12> */
.L_x_1131:
[----:B------:R-:W-:Y:S05]  /*11090*/  BSYNC B0 ;  /* 0x0000000000007941 */ /* 0x000fea0003800000 */
.L_x_1130:
        /* <DEDUP_REMOVED lines=9> */
[----:B0-----:R-:W-:Y:S01]  /*11130*/  LEA R16, P0, R20, UR10, 0x1 ;  /* 0x0000000a14107c11 */ /* 0x001fe2000f8008ff */
[----:B------:R-:W-:Y:S01]  /*11140*/  UIMAD UR4, UR53, UR29, UR6 ;  /* 0x0000001d350472a4 */ /* 0x000fe2000f8e0206 */
[-C--:B------:R-:W-:Y:S01]  /*11150*/  ISETP.GE.AND P6, PT, R2, R53.reuse, PT ;  /* 0x000000350200720c */ /* 0x080fe20003fc6270 */
[----:B------:R-:W-:Y:S01]  /*11160*/  UIADD3 UR18, UP1, UR18, -0x2000, URZ ;  /* 0xffffe00012127890 */ /* 0x000fe2000ff3e03f */
[----:B------:R-:W-:Y:S01]  /*11170*/  LEA.HI.X R15, R20, UR11, R65, 0x1, P0 ;  /* 0x0000000b140f7c11 */ /* 0x000fe200080f0c41 */
[----:B------:R-:W-:Y:S01]  /*11180*/  UIADD3.X UR4, UR14, UR4, UR5, UP0, !UPT ;  /* 0x000000040e047290 */ /* 0x000fe200087fe405 */
[----:B------:R-:W-:Y:S01]  /*11190*/  MOV R17, UR13 ;  /* 0x0000000d00117c02 */ /* 0x000fe20008000f00 */
[----:B------:R-:W-:Y:S01]  /*111a0*/  UISETP.GT.AND UP0, UPT, UR16, 0x1, UPT ;  /* 0x000000011000788c */ /* 0x000fe2000bf04270 */
[-C--:B------:R-:W-:Y:S01]  /*111b0*/  ISETP.GE.AND P1, PT, R4, R53.reuse, PT ;  /* 0x000000350400720c */ /* 0x080fe20003f26270 */
[----:B------:R-:W-:Y:S01]  /*111c0*/  UIADD3 UR48, UP2, UR48, -0x1000, URZ ;  /* 0xfffff00030307890 */ /* 0x000fe2000ff5e03f */
[----:B------:R-:W-:Y:S01]  /*111d0*/  LEA R14, P0, R17, R16, 0x1 ;  /* 0x00000010110e7211 */ /* 0x000fe200078008ff */
[----:B------:R-:W-:Y:S01]  /*111e0*/  UIADD3 UR50, UP3, UR50, -0x1000, URZ ;  /* 0xfffff00032327890 */ /* 0x000fe2000ff7e03f */
[----:B------:R-:W-:Y:S01]  /*111f0*/  MOV R16, UR4 ;  /* 0x0000000400107c02 */ /* 0x000fe20008000f00 */
[----:B------:R-:W-:Y:S01]  /*11200*/  UIADD3 UR46, UP4, UR46, -0x1000, URZ ;  /* 0xfffff0002e2e7890 */ /* 0x000fe2000ff9e03f */
[----:B------:R-:W-:Y:S01]  /*11210*/  ISETP.GE.AND P2, PT, R5, R53, PT ;  /* 0x000000350500720c */ /* 0x000fe20003f46270 */
        /* <DEDUP_REMOVED lines=32> */
.L_x_999:
        /* <DEDUP_REMOVED lines=9> */
[----:B------:R-:W3:Y:S01]  /*114b0*/  @!P1 S2R R11, SR_CgaCtaId ;  /* 0x00000000000b9919 */ /* 0x000ee20000008800 */
        /* <DEDUP_REMOVED lines=8> */
[----:B---3--:R-:W-:Y:S02]  /*11540*/  @!P1 LEA R11, R11, R0, 0x18 ;  /* 0x000000000b0b9211 */ /* 0x008fe400078ec0ff */
        /* <DEDUP_REMOVED lines=11> */
[----:B------:R-:W2:Y:S01]  /*11600*/  @!P0 S2R R3, SR_CgaCtaId ;  /* 0x0000000000038919 */ /* 0x000ea20000008800 */
[----:B0-----:R-:W-:-:S04]  /*11610*/  @!P0 MOV R0, 0x400 ;  /* 0x0000040000008802 */ /* 0x001fc80000000f00 */
[----:B--2---:R-:W-:-:S05]  /*11620*/  @!P0 LEA R4, R3, R0, 0x18 ;  /* 0x0000000003048211 */ /* 0x004fca00078ec0ff */
[----:B------:R-:W0:Y:S04]  /*11630*/  @!P0 LDS.64 R2, [R4+0x6308] ;  /* 0x0063080004028984 */ /* 0x000e280000000a00 */
[----:B------:R-:W2:Y:S01]  /*11640*/  @!P0 LDS R5, [R4+0x6310] ;  /* 0x0063100004058984 */ /* 0x000ea20000000800 */
[----:B0-----:R-:W-:-:S04]  /*11650*/  @!P0 FADD.FTZ R2, R7, R2 ;  /* 0x0000000207028221 */ /* 0x001fc80000010000 */
[----:B------:R-:W-:Y:S01]  /*11660*/  @!P0 FADD.FTZ R0, R3, R2 ;  /* 0x0000000203008221 */ /* 0x000fe20000010000 */
[----:B------:R-:W-:Y:S02]  /*11670*/  MOV R2, UR24 ;  /* 0x0000001800027c02 */ /* 0x000fe40008000f00 */
[----:B------:R-:W-:Y:S01]  /*11680*/  MOV R3, UR25 ;  /* 0x0000001900037c02 */ /* 0x000fe20008000f00 */
[----:B--2---:R-:W-:-:S05]  /*11690*/  @!P0 FADD.FTZ R7, R0, R5 ;  /* 0x0000000500078221 */ /* 0x004fca0000010000 */
[----:B------:R2:W-:Y:S02]  /*116a0*/  REDG.E.ADD.F32.FTZ.RN.STRONG.GPU desc[UR20][R2.64], R7 ;  /* 0x00000007020079a6 */ /* 0x0005e4000c10f394 */
.L_x_1134:
[----:B------:R-:W-:Y:S05]  /*116b0*/  BSYNC B0 ;  /* 0x0000000000007941 */ /* 0x000fea0003800000 */
.L_x_1133:
[----:B------:R-:W-:Y:S01]  /*116c0*/  ULDC.64 UR4, c[0x0][0x3f8] ;  /* 0x0000fe0000047ab9 */ /* 0x000fe20000000a00 */
[----:B------:R-:W-:Y:S01]  /*116d0*/  BSSY B0, `(.L_x_1135) ;  /* 0x000002c000007945 */ /* 0x000fe20003800000 */
[----:B------:R-:W-:-:S04]  /*116e0*/  ISETP.NE.U32.AND P0, PT, RZ, UR4, PT ;  /* 0x00000004ff007c0c */ /* 0x000fc8000bf05070 */
[----:B------:R-:W-:-:S13]  /*116f0*/  ISETP.NE.AND.EX P0, PT, RZ, UR5, PT, P0 ;  /* 0x00000005ff007c0c */ /* 0x000fda000bf05300 */
[----:B------:R-:W-:Y:S05]  /*11700*/  @!P0 BRA `(.L_x_1136) ;  /* 0x00000000009c8947 */ /* 0x000fea0003800000 */
[----:B--2---:R-:W0:Y:S01]  /*11710*/  LDL.LU R2, [R1+0x98] ;  /* 0x0000980001027983 */ /* 0x004e220000300800 */
[----:B------:R-:W2:Y:S01]  /*11720*/  S2R R4, SR_LANEID ;  /* 0x0000000000047919 */ /* 0x000ea20000000000 */
[----:B------:R-:W3:Y:S01]  /*11730*/  S2R R11, SR_TID.X ;  /* 0x00000000000b7919 */ /* 0x000ee20000002100 */
[----:B------:R-:W-:Y:S01]  /*11740*/  BAR.SYNC.DEFER_BLOCKING 0x0 ;  /* 0x0000000000007b1d */ /* 0x000fe20000010000 */
[----:B--2---:R-:W-:-:S13]  /*11750*/  ISETP.NE.AND P1, PT, R4, RZ, PT ;  /* 0x000000ff0400720c */ /* 0x004fda0003f25270 */
[----:B------:R-:W2:Y:S01]  /*11760*/  @!P1 S2R R9, SR_CgaCtaId ;  /* 0x0000000000099919 */ /* 0x000ea20000008800 */
[----:B------:R-:W-:-:S04]  /*11770*/  @!P1 MOV R4, 0x400 ;  /* 0x0000040000049802 */ /* 0x000fc80000000f00 */
[----:B--2---:R-:W-:Y:S01]  /*11780*/  @!P1 LEA R9, R9, R4, 0x18 ;  /* 0x0000000409099211 */ /* 0x004fe200078ec0ff */
[----:B0-----:R-:W0:Y:S02]  /*11790*/  SHFL.DOWN P0, R0, R2, 0x1, 0x1f ;  /* 0x08201f0002007f89 */ /* 0x001e240000000000 */
[----:B0-----:R-:W-:-:S05]  /*117a0*/  @P0 FADD R0, R0, R2 ;  /* 0x0000000200000221 */ /* 0x001fca0000000000 */
[----:B------:R-:W0:Y:S02]  /*117b0*/  SHFL.DOWN P0, R3, R0, 0x2, 0x1f ;  /* 0x08401f0000037f89 */ /* 0x000e240000000000 */
[----:B0-----:R-:W-:Y:S01]  /*117c0*/  @P0 FADD R3, R0, R3 ;  /* 0x0000000300030221 */ /* 0x001fe20000000000 */
[----:B---3--:R-:W-:-:S04]  /*117d0*/  @!P1 SHF.R.S32.HI R0, RZ, 0x1f, R11 ;  /* 0x0000001fff009819 */ /* 0x008fc8000001140b */
        /* <DEDUP_REMOVED lines=23> */
[----:B------:R2:W-:Y:S01]  /*11950*/  REDG.E.ADD.F32.FTZ.RN.STRONG.GPU desc[UR20][R2.64], R7 ;  /* 0x00000007020079a6 */ /* 0x0005e2000c10f394 */
[----:B------:R-:W-:Y:S01]  /*11960*/  HFMA2.MMA R11, -RZ, RZ, 0, 0 ;  /* 0x00000000ff0b7435 */ /* 0x000fe200000001ff */
[----:B------:R-:W-:Y:S10]  /*11970*/  BRA `(.L_x_1137) ;  /* 0x0000000000047947 */ /* 0x000ff40003800000 */
.L_x_1136:
[----:B------:R-:W3:Y:S02]  /*11980*/  S2R R11, SR_TID.X ;  /* 0x00000000000b7919 */ /* 0x000ee40000002100 */
.L_x_1137:
[----:B------:R-:W-:Y:S05]  /*11990*/  BSYNC B0 ;  /* 0x0000000000007941 */ /* 0x000fea0003800000 */
.L_x_1135:
[----:B------:R-:W-:Y:S02]  /*119a0*/  ULDC UR22, c[0x0][0x21c] ;  /* 0x0000870000167ab9 */ /* 0x000fe40000000800 */
[----:B---3--:R-:W-:-:S13]  /*119b0*/  ISETP.GE.AND P0, PT, R11, UR22, PT ;  /* 0x000000160b007c0c */ /* 0x008fda000bf06270 */
[----:B------:R-:W-:Y:S05]  /*119c0*/  @P0 EXIT ;  /* 0x000000000000094d */ /* 0x000fea0003800000 */
[----:B------:R-:W3:Y:S01]  /*119d0*/  S2UR UR10, SR_CgaCtaId ;  /* 0x00000000000a79c3 */ /* 0x000ee20000008800 */
        /* <DEDUP_REMOVED lines=15> */
[----:B---3--:R-:W-:Y:S01]  /*11ad0*/  ULEA UR8, UR10, UR8, 0x18 ;  /* 0x000000080a087291 */ /* 0x008fe2000f8ec03f */
[----:B------:R-:W-:-:S02]  /*11ae0*/  ULDC.64 UR16, c[0x0][0x360] ;  /* 0x0000d80000107ab9 */ /* 0x000fc40000000a00 */
[----:B------:R-:W-:Y:S01]  /*11af0*/  ULDC.64 UR10, c[0x0][0x340] ;  /* 0x0000d000000a7ab9 */ /* 0x000fe20000000a00 */
[----:B------:R-:W-:-:S08]  /*11b00*/  ULDC.64 UR18, c[0x0][0x3c8] ;  /* 0x0000f20000127ab9 */ /* 0x000fd00000000a00 */
.L_x_1139:
[----:B0-----:R-:W-:Y:S02]  /*11b10*/  LEA R0, R11, UR8, 0x3 ;  /* 0x000000080b007c11 */ /* 0x001fe4000f8e18ff */
[----:B--23--:R-:W-:Y:S02]  /*11b20*/  MOV R3, UR5 ;  /* 0x0000000500037c02 */ /* 0x00cfe40008000f00 */
[----:B------:R-:W-:Y:S01]  /*11b30*/  MOV R2, UR4 ;  /* 0x0000000400027c02 */ /* 0x000fe20008000f00 */
[----:B------:R-:W0:Y:S01]  /*11b40*/  LDS.64 R12, [R0+0x9b80] ;  /* 0x009b8000000c7984 */ /* 0x000e220000000a00 */
[----:B------:R-:W-:Y:S02]  /*11b50*/  SHF.R.S32.HI R3, RZ, 0x1f, R11 ;  /* 0x0000001fff037819 */ /* 0x000fe4000001140b */
[----:B------:R-:W-:Y:S01]  /*11b60*/  MOV R7, UR6 ;  /* 0x0000000600077c02 */ /* 0x000fe20008000f00 */
[----:B------:R-:W2:Y:S01]  /*11b70*/  LDS.64 R14, [R0+0xa380] ;  /* 0x00a38000000e7984 */ /* 0x000ea20000000a00 */
        /* <DEDUP_REMOVED lines=21> */
[----:B--2---:R3:W-:Y:S04]  /*11cd0*/  REDG.E.ADD.F32.FTZ.RN.STRONG.GPU desc[UR20][R4.64], R14 ;  /* 0x0000000e040079a6 */ /* 0x0047e8000c10f394 */
[----:B------:R3:W-:Y:S01]  /*11ce0*/  REDG.E.ADD.F32.FTZ.RN.STRONG.GPU desc[UR20][R4.64+0x4], R15 ;  /* 0x0000040f040079a6 */ /* 0x0007e2000c10f394 */
[----:B------:R-:W-:Y:S05]  /*11cf0*/  @!P0 BRA `(.L_x_1139) ;  /* 0xfffffffc00848947 */ /* 0x000fea000383ffff */
[----:B------:R-:W-:Y:S05]  /*11d00*/  BSYNC B0 ;  /* 0x0000000000007941 */ /* 0x000fea0003800000 */
.L_x_1138:
[----:B------:R-:W-:Y:S05]  /*11d10*/  EXIT ;  /* 0x000000000000794d */ /* 0x000fea0003800000 */
.L_x_1036:
[----:B------:R-:W-:Y:S01]  /*11d20*/  HFMA2.MMA R77, -RZ, RZ, 0, 5.9604644775390625e-08 ;  /* 0x00000001ff4d7435 */ /* 0x000fe200000001ff */
[----:B------:R-:W-:Y:S02]  /*11d30*/  MOV R224, R218 ;  /* 0x000000da00e07202 */ /* 0x000fe40000000f00 */
[----:B------:R-:W-:Y:S02]  /*11d40*/  MOV R76, RZ ;  /* 0x000000ff004c7202 */ /* 0x000fe40000000f00 */
[----:B------:R-:W-:-:S07]  /*11d50*/  MOV R79, 0xffffffff ;  /* 0xffffffff004f7802 */ /* 0x000fce0000000f00 */
[----:B-----5:R-:W-:Y:S05]  /*11d60*/  WARPSYNC.COLLECTIVE R79, `(.L_x_1140) ;  /* 0x000000004f087348 */ /* 0x020fea0003c00000 */
[----:B------:R0:W1:Y:S02]  /*11d70*/  SHFL.UP P3, R78, R224, R77, R76 ;  /* 0x0400004de04e7389 */ /* 0x000064000006004c */
[----:B01---5:R-:W-:Y:S01]  /*11d80*/  ENDCOLLECTIVE ;  /* 0x000000000000791b */ /* 0x023fe20003800000 */
.L_x_1140:
[----:B------:R-:W-:Y:S02]  /*11d90*/  MOV R224, R220 ;  /* 0x000000dc00e07202 */ /* 0x000fe40000000f00 */
[----:B------:R-:W-:-:S07]  /*11da0*/  MOV R222, R78 ;  /* 0x0000004e00de7202 */ /* 0x000fce0000000f00 */
[----:B------:R-:W-:Y:S05]  /*11db0*/  WARPSYNC.COLLECTIVE R79, `(.L_x_1141) ;  /* 0x000000004f087348 */ /* 0x000fea0003c00000 */
[----:B------:R0:W1:Y:S02]  /*11dc0*/  SHFL.UP P3, R78, R224, R77, R76 ;  /* 0x0400004de04e7389 */ /* 0x000064000006004c */
[----:B01----:R-:W-:Y:S01]  /*11dd0*/  ENDCOLLECTIVE ;  /* 0x000000000000791b */ /* 0x003fe20003800000 */
.L_x_1141:
[----:B------:R-:W-:Y:S02]  /*11de0*/  MOV R224, R221 ;  /* 0x000000dd00e07202 */ /* 0x000fe40000000f00 */
[----:B------:R-:W-:-:S07]  /*11df0*/  MOV R223, R78 ;  /* 0x0000004e00df7202 */ /* 0x000fce0000000f00 */
[----:B------:R-:W-:Y:S05]  /*11e00*/  WARPSYNC.COLLECTIVE R79, `(.L_x_1142) ;  /* 0x000000004f087348 */ /* 0x000fea0003c00000 */
[----:B------:R0:W1:Y:S02]  /*11e10*/  SHFL.UP P3, R78, R224, R77, R76 ;  /* 0x0400004de04e7389 */ /* 0x000064000006004c */
[----:B01----:R-:W-:Y:S01]  /*11e20*/  ENDCOLLECTIVE ;  /* 0x000000000000791b */ /* 0x003fe20003800000 */
.L_x_1142:
[----:B------:R-:W-:Y:S02]  /*11e30*/  MOV R224, R219 ;  /* 0x000000db00e07202 */ /* 0x000fe40000000f00 */
[----:B------:R-:W-:-:S07]  /*11e40*/  MOV R225, R78 ;  /* 0x0000004e00e17202 */ /* 0x000fce0000000f00 */
[----:B------:R-:W-:Y:S05]  /*11e50*/  WARPSYNC.COLLECTIVE R79, `(.L_x_1143) ;  /* 0x000000004f087348 */ /* 0x000fea0003c00000 */
[----:B------:R0:W1:Y:S02]  /*11e60*/  SHFL.UP P3, R78, R224, R77, R76 ;  /* 0x0400004de04e7389 */ /* 0x000064000006004c */
[----:B01----:R-:W-:Y:S01]  /*11e70*/  ENDCOLLECTIVE ;  /* 0x000000000000791b */ /* 0x003fe20003800000 */
.L_x_1143:
        /* <DEDUP_REMOVED lines=19> */
.L_x_1144:
[----:B------:R-:W-:Y:S02]  /*11fb0*/  MOV R224, R220 ;  /* 0x000000dc00e07202 */ /* 0x000fe40000000f00 */
[----:B------:R-:W-:-:S07]  /*11fc0*/  MOV R223, R78 ;  /* 0x0000004e00df7202 */ /* 0x000fce0000000f00 */
[----:B------:R-:W-:Y:S05]  /*11fd0*/  WARPSYNC.COLLECTIVE R79, `(.L_x_1145) ;  /* 0x000000004f087348 */ /* 0x000fea0003c00000 */
[----:B------:R0:W1:Y:S02]  /*11fe0*/  SHFL.UP P3, R78, R224, R77, R76 ;  /* 0x0400004de04e7389 */ /* 0x000064000006004c */
[----:B01----:R-:W-:Y:S01]  /*11ff0*/  ENDCOLLECTIVE ;  /* 0x000000000000791b */ /* 0x003fe20003800000 */
.L_x_1145:
[----:B------:R-:W-:Y:S02]  /*12000*/  MOV R224, R221 ;  /* 0x000000dd00e07202 */ /* 0x000fe40000000f00 */
[----:B------:R-:W-:-:S07]  /*12010*/  MOV R225, R78 ;  /* 0x0000004e00e17202 */ /* 0x000fce0000000f00 */
[----:B------:R-:W-:Y:S05]  /*12020*/  WARPSYNC.COLLECTIVE R79, `(.L_x_1146) ;  /* 0x000000004f087348 */ /* 0x000fea0003c00000 */
[----:B------:R0:W1:Y:S02]  /*12030*/  SHFL.UP P3, R78, R224, R77, R76 ;  /* 0x0400004de04e7389 */ /* 0x000064000006004c */
[----:B01----:R-:W-:Y:S01]  /*12040*/  ENDCOLLECTIVE ;  /* 0x000000000000791b */ /* 0x003fe20003800000 */
.L_x_1146:
[----:B------:R-:W-:Y:S02]  /*12050*/  MOV R224, R219 ;  /* 0x000000db00e07202 */ /* 0x000fe40000000f00 */
[----:B------:R-:W-:-:S07]  /*12060*/  MOV R222, R78 ;  /* 0x0000004e00de7202 */ /* 0x000fce0000000f00 */
[----:B------:R-:W-:Y:S05]  /*12070*/  WARPSYNC.COLLECTIVE R79, `(.L_x_1147) ;  /* 0x000000004f087348 */ /* 0x000fea0003c00000 */
[----:B------:R0:W1:Y:S02]  /*12080*/  SHFL.UP P3, R78, R224, R77, R76 ;  /* 0x0400004de04e7389 */ /* 0x000064000006004c */
[----:B01----:R-:W-:Y:S01]  /*12090*/  ENDCOLLECTIVE ;  /* 0x000000000000791b */ /* 0x003fe20003800000 */
.L_x_1147:
        /* <DEDUP_REMOVED lines=19> */
.L_x_1148:
[----:B------:R-:W-:Y:S02]  /*121d0*/  MOV R224, R220 ;  /* 0x000000dc00e07202 */ /* 0x000fe40000000f00 */
[----:B------:R-:W-:-:S07]  /*121e0*/  MOV R223, R78 ;  /* 0x0000004e00df7202 */ /* 0x000fce0000000f00 */
[----:B------:R-:W-:Y:S05]  /*121f0*/  WARPSYNC.COLLECTIVE R79, `(.L_x_1149) ;  /* 0x000000004f087348 */ /* 0x000fea0003c00000 */
[----:B------:R0:W1:Y:S02]  /*12200*/  SHFL.UP P3, R78, R224, R77, R76 ;  /* 0x0400004de04e7389 */ /* 0x000064000006004c */
[----:B01----:R-:W-:Y:S01]  /*12210*/  ENDCOLLECTIVE ;  /* 0x000000000000791b */ /* 0x003fe20003800000 */
.L_x_1149:
[----:B------:R-:W-:Y:S02]  /*12220*/  MOV R224, R221 ;  /* 0x000000dd00e07202 */ /* 0x000fe40000000f00 */
[----:B------:R-:W-:-:S07]  /*12230*/  MOV R225, R78 ;  /* 0x0000004e00e17202 */ /* 0x000fce0000000f00 */
[----:B------:R-:W-:Y:S05]  /*12240*/  WARPSYNC.COLLECTIVE R79, `(.L_x_1150) ;  /* 0x000000004f087348 */ /* 0x000fea0003c00000 */
[----:B------:R0:W1:Y:S02]  /*12250*/  SHFL.UP P3, R78, R224, R77, R76 ;  /* 0x0400004de04e7389 */ /* 0x000064000006004c */
[----:B01----:R-:W-:Y:S01]  /*12260*/  ENDCOLLECTIVE ;  /* 0x000000000000791b */ /* 0x003fe20003800000 */
.L_x_1150:
[----:B------:R-:W-:Y:S02]  /*12270*/  MOV R224, R219 ;  /* 0x000000db00e07202 */ /* 0x000fe40000000f00 */
[----:B------:R-:W-:-:S07]  /*12280*/  MOV R222, R78 ;  /* 0x0000004e00de7202 */ /* 0x000fce0000000f00 */
[----:B------:R-:W-:Y:S05]  /*12290*/  WARPSYNC.COLLECTIVE R79, `(.L_x_1151) ;  /* 0x000000004f087348 */ /* 0x000fea0003c00000 */
[----:B------:R0:W1:Y:S02]  /*122a0*/  SHFL.UP P3, R78, R224, R77, R76 ;  /* 0x0400004de04e7389 */ /* 0x000064000006004c */
[----:B01----:R-:W-:Y:S01]  /*122b0*/  ENDCOLLECTIVE ;  /* 0x000000000000791b */ /* 0x003fe20003800000 */
.L_x_1151:
        /* <DEDUP_REMOVED lines=19> */
.L_x_1152:
[----:B------:R-:W-:Y:S02]  /*123f0*/  MOV R224, R220 ;  /* 0x000000dc00e07202 */ /* 0x000fe40000000f00 */
[----:B------:R-:W-:-:S07]  /*12400*/  MOV R223, R78 ;  /* 0x0000004e00df7202 */ /* 0x000fce0000000f00 */
[----:B------:R-:W-:Y:S05]  /*12410*/  WARPSYNC.COLLECTIVE R79, `(.L_x_1153) ;  /* 0x000000004f087348 */ /* 0x000fea0003c00000 */
[----:B------:R0:W1:Y:S02]  /*12420*/  SHFL.UP P3, R78, R224, R77, R76 ;  /* 0x0400004de04e7389 */ /* 0x000064000006004c */
[----:B01----:R-:W-:Y:S01]  /*12430*/  ENDCOLLECTIVE ;  /* 0x000000000000791b */ /* 0x003fe20003800000 */
.L_x_1153:
[----:B------:R-:W-:Y:S02]  /*12440*/  MOV R224, R221 ;  /* 0x000000dd00e07202 */ /* 0x000fe40000000f00 */
[----:B------:R-:W-:-:S07]  /*12450*/  MOV R225, R78 ;  /* 0x0000004e00e17202 */ /* 0x000fce0000000f00 */
[----:B------:R-:W-:Y:S05]  /*12460*/  WARPSYNC.COLLECTIVE R79, `(.L_x_1154) ;  /* 0x000000004f087348 */ /* 0x000fea0003c00000 */
[----:B------:R0:W1:Y:S02]  /*12470*/  SHFL.UP P3, R78, R224, R77, R76 ;  /* 0x0400004de04e7389 */ /* 0x000064000006004c */
[----:B01----:R-:W-:Y:S01]  /*12480*/  ENDCOLLECTIVE ;  /* 0x000000000000791b */ /* 0x003fe20003800000 */
.L_x_1154:
[----:B------:R-:W-:Y:S02]  /*12490*/  MOV R224, R219 ;  /* 0x000000db00e07202 */ /* 0x000fe40000000f00 */
[----:B------:R-:W-:-:S07]  /*124a0*/  MOV R222, R78 ;  /* 0x0000004e00de7202 */ /* 0x000fce0000000f00 */
[----:B------:R-:W-:Y:S05]  /*124b0*/  WARPSYNC.COLLECTIVE R79, `(.L_x_1155) ;  /* 0x000000004f087348 */ /* 0x000fea0003c00000 */
[----:B------:R0:W1:Y:S02]  /*124c0*/  SHFL.UP P3, R78, R224, R77, R76 ;  /* 0x0400004de04e7389 */ /* 0x000064000006004c */
[----:B01----:R-:W-:Y:S01]  /*124d0*/  ENDCOLLECTIVE ;  /* 0x000000000000791b */ /* 0x003fe20003800000 */
.L_x_1155:
        /* <DEDUP_REMOVED lines=19> */
.L_x_1156:
[----:B------:R-:W-:Y:S02]  /*12610*/  MOV R224, R220 ;  /* 0x000000dc00e07202 */ /* 0x000fe40000000f00 */
[----:B------:R-:W-:-:S07]  /*12620*/  MOV R222, R78 ;  /* 0x0000004e00de7202 */ /* 0x000fce0000000f00 */
[----:B------:R-:W-:Y:S05]  /*12630*/  WARPSYNC.COLLECTIVE R79, `(.L_x_1157) ;  /* 0x000000004f087348 */ /* 0x000fea0003c00000 */
[----:B------:R0:W1:Y:S02]  /*12640*/  SHFL.UP P3, R78, R224, R77, R76 ;  /* 0x0400004de04e7389 */ /* 0x000064000006004c */
[----:B01----:R-:W-:Y:S01]  /*12650*/  ENDCOLLECTIVE ;  /* 0x000000000000791b */ /* 0x003fe20003800000 */
.L_x_1157:
[----:B------:R-:W-:Y:S02]  /*12660*/  MOV R224, R221 ;  /* 0x000000dd00e07202 */ /* 0x000fe40000000f00 */
[----:B------:R-:W-:-:S07]  /*12670*/  MOV R223, R78 ;  /* 0x0000004e00df7202 */ /* 0x000fce0000000f00 */
[----:B------:R-:W-:Y:S05]  /*12680*/  WARPSYNC.COLLECTIVE R79, `(.L_x_1158) ;  /* 0x000000004f087348 */ /* 0x000fea0003c00000 */
[----:B------:R0:W1:Y:S02]  /*12690*/  SHFL.UP P3, R78, R224, R77, R76 ;  /* 0x0400004de04e7389 */ /* 0x000064000006004c */
[----:B01----:R-:W-:Y:S01]  /*126a0*/  ENDCOLLECTIVE ;  /* 0x000000000000791b */ /* 0x003fe20003800000 */
.L_x_1158:
[----:B------:R-:W-:Y:S02]  /*126b0*/  MOV R224, R219 ;  /* 0x000000db00e07202 */ /* 0x000fe40000000f00 */
[----:B------:R-:W-:-:S07]  /*126c0*/  MOV R225, R78 ;  /* 0x0000004e00e17202 */ /* 0x000fce0000000f00 */
[----:B------:R-:W-:Y:S05]  /*126d0*/  WARPSYNC.COLLECTIVE R79, `(.L_x_1159) ;  /* 0x000000004f087348 */ /* 0x000fea0003c00000 */
[----:B------:R0:W1:Y:S02]  /*126e0*/  SHFL.UP P3, R78, R224, R77, R76 ;  /* 0x0400004de04e7389 */ /* 0x000064000006004c */
[----:B01----:R-:W-:Y:S01]  /*126f0*/  ENDCOLLECTIVE ;  /* 0x000000000000791b */ /* 0x003fe20003800000 */
.L_x_1159:
[----:B------:R-:W-:Y:S01]  /*12700*/  MOV R77, R78 ;  /* 0x0000004e004d7202 */ /* 0x000fe20000000f00 */
[----:B------:R-:W-:Y:S06]  /*12710*/  BRA `(.L_x_1160) ;  /* 0xffffff6000ac7947 */ /* 0x000fec000383ffff */
.L_x_1037:
[----:B------:R-:W-:Y:S01]  /*12720*/  HFMA2.MMA R77, -RZ, RZ, 0, 1.847743988037109375e-06 ;  /* 0x0000001fff4d7435 */ /* 0x000fe200000001ff */
[----:B------:R-:W-:Y:S01]  /*12730*/  BSSY B0, `(.L_x_1161) ;  /* 0x0000007000007945 */ /* 0x000fe20003800000 */
[----:B------:R-:W-:Y:S02]  /*12740*/  MOV R78, R218 ;  /* 0x000000da004e7202 */ /* 0x000fe40000000f00 */
[----:B------:R-:W-:Y:S02]  /*12750*/  MOV R76, 0x1f ;  /* 0x0000001f004c7802 */ /* 0x000fe40000000f00 */
[----:B------:R-:W-:-:S07]  /*12760*/  MOV R79, 0xffffffff ;  /* 0xffffffff004f7802 */ /* 0x000fce0000000f00 */
[----:B-----5:R-:W-:Y:S05]  /*12770*/  WARPSYNC.COLLECTIVE R79, `(.L_x_1162) ;  /* 0x000000004f087348 */ /* 0x020fea0003c00000 */
[----:B------:R0:W1:Y:S02]  /*12780*/  SHFL.IDX P3, R222, R78, R77, R76 ;  /* 0x0000004d4ede7389 */ /* 0x000064000006004c */
[----:B01---5:R-:W-:Y:S01]  /*12790*/  ENDCOLLECTIVE ;  /* 0x000000000000791b */ /* 0x023fe20003800000 */
.L_x_1162:
[----:B------:R-:W-:Y:S05]  /*127a0*/  BSYNC B0 ;  /* 0x0000000000007941 */ /* 0x000fea0003800000 */
.L_x_1161:
[----:B------:R-:W-:Y:S05]  /*127b0*/  BRA `(.L_x_1163) ;  /* 0xffffff6000bc7947 */ /* 0x000fea000383ffff */
.L_x_1038:
        /* <DEDUP_REMOVED lines=8> */
.L_x_1165:
[----:B------:R-:W-:Y:S05]  /*12840*/  BSYNC B0 ;  /* 0x0000000000007941 */ /* 0x000fea0003800000 */
.L_x_1164:
[----:B------:R-:W-:Y:S05]  /*12850*/  BRA `(.L_x_1166) ;  /* 0xffffff60009c7947 */ /* 0x000fea000383ffff */
.L_x_1039:
        /* <DEDUP_REMOVED lines=8> */
.L_x_1168:
[----:B------:R-:W-:Y:S05]  /*128e0*/  BSYNC B0 ;  /* 0x0000000000007941 */ /* 0x000fea0003800000 */
.L_x_1167:
[----:B------:R-:W-:Y:S05]  /*128f0*/  BRA `(.L_x_1169) ;  /* 0xffffff60007c7947 */ /* 0x000fea000383ffff */
.L_x_1040:
        /* <DEDUP_REMOVED lines=8> */
.L_x_1171:
[----:B------:R-:W-:Y:S05]  /*12980*/  BSYNC B0 ;  /* 0x0000000000007941 */ /* 0x000fea0003800000 */
.L_x_1170:
[----:B------:R-:W-:Y:S05]  /*12990*/  BRA `(.L_x_1172) ;  /* 0xffffff60005c7947 */ /* 0x000fea000383ffff */
.L_x_1041:
[----:B------:R-:W-:Y:S01]  /*129a0*/  HFMA2.MMA R77, -RZ, RZ, 0, 5.9604644775390625e-08 ;  /* 0x00000001ff4d7435 */ /* 0x000fe200000001ff */
[----:B------:R-:W-:Y:S01]  /*129b0*/  BSSY B0, `(.L_x_1173) ;  /* 0x0000007000007945 */ /* 0x000fe20003800000 */
[----:B------:R-:W-:Y:S02]  /*129c0*/  MOV R224, R218 ;  /* 0x000000da00e07202 */ /* 0x000fe40000000f00 */
[----:B------:R-:W-:Y:S02]  /*129d0*/  MOV R76, RZ ;  /* 0x000000ff004c7202 */ /* 0x000fe40000000f00 */
[----:B------:R-:W-:-:S07]  /*129e0*/  MOV R79, 0xffffffff ;  /* 0xffffffff004f7802 */ /* 0x000fce0000000f00 */
[----:B-----5:R-:W-:Y:S05]  /*129f0*/  WARPSYNC.COLLECTIVE R79, `(.L_x_1174) ;  /* 0x000000004f087348 */ /* 0x020fea0003c00000 */
[----:B------:R0:W1:Y:S02]  /*12a00*/  SHFL.UP P3, R78, R224, R77, R76 ;  /* 0x0400004de04e7389 */ /* 0x000064000006004c */
[----:B01---5:R-:W-:Y:S01]  /*12a10*/  ENDCOLLECTIVE ;  /* 0x000000000000791b */ /* 0x023fe20003800000 */
.L_x_1174:
[----:B------:R-:W-:Y:S05]  /*12a20*/  BSYNC B0 ;  /* 0x0000000000007941 */ /* 0x000fea0003800000 */
.L_x_1173:
        /* <DEDUP_REMOVED lines=8> */
.L_x_1175:
[----:B------:R-:W-:Y:S02]  /*12ab0*/  MOV R224, R221 ;  /* 0x000000dd00e07202 */ /* 0x000fe40000000f00 */
[----:B------:R-:W-:-:S07]  /*12ac0*/  MOV R220, R78 ;  /* 0x0000004e00dc7202 */ /* 0x000fce0000000f00 */
[----:B------:R-:W-:Y:S05]  /*12ad0*/  WARPSYNC.COLLECTIVE R79, `(.L_x_1176) ;  /* 0x000000004f087348 */ /* 0x000fea0003c00000 */
[----:B------:R0:W1:Y:S02]  /*12ae0*/  SHFL.UP P3, R78, R224, R77, R76 ;  /* 0x0400004de04e7389 */ /* 0x000064000006004c */
[----:B01----:R-:W-:Y:S01]  /*12af0*/  ENDCOLLECTIVE ;  /* 0x000000000000791b */ /* 0x003fe20003800000 */
.L_x_1176:
[----:B------:R-:W-:Y:S02]  /*12b00*/  MOV R224, R219 ;  /* 0x000000db00e07202 */ /* 0x000fe40000000f00 */
[----:B------:R-:W-:-:S07]  /*12b10*/  MOV R221, R78 ;  /* 0x0000004e00dd7202 */ /* 0x000fce0000000f00 */
[----:B------:R-:W-:Y:S05]  /*12b20*/  WARPSYNC.COLLECTIVE R79, `(.L_x_1177) ;  /* 0x000000004f087348 */ /* 0x000fea0003c00000 */
[----:B------:R0:W1:Y:S02]  /*12b30*/  SHFL.UP P3, R78, R224, R77, R76 ;  /* 0x0400004de04e7389 */ /* 0x000064000006004c */
[----:B01----:R-:W-:Y:S01]  /*12b40*/  ENDCOLLECTIVE ;  /* 0x000000000000791b */ /* 0x003fe20003800000 */
.L_x_1177:
[----:B------:R-:W-:Y:S01]  /*12b50*/  HFMA2.MMA R77, -RZ, RZ, 0, 0 ;  /* 0x00000000ff4d7435 */ /* 0x000fe200000001ff */
[----:B------:R-:W-:Y:S02]  /*12b60*/  MOV R76, 0x1f ;  /* 0x0000001f004c7802 */ /* 0x000fe40000000f00 */
[----:B------:R-:W-:Y:S02]  /*12b70*/  MOV R219, R78 ;  /* 0x0000004e00db7202 */ /* 0x000fe40000000f00 */
[----:B------:R-:W-:-:S07]  /*12b80*/  MOV R78, R60 ;  /* 0x0000003c004e7202 */ /* 0x000fce0000000f00 */
[----:B------:R-:W-:Y:S05]  /*12b90*/  WARPSYNC.COLLECTIVE R79, `(.L_x_1178) ;  /* 0x000000004f087348 */ /* 0x000fea0003c00000 */
[----:B------:R0:W1:Y:S02]  /*12ba0*/  SHFL.IDX P3, R222, R78, R77, R76 ;  /* 0x0000004d4ede7389 */ /* 0x000064000006004c */
[----:B01----:R-:W-:Y:S01]  /*12bb0*/  ENDCOLLECTIVE ;  /* 0x000000000000791b */ /* 0x003fe20003800000 */
.L_x_1178:
[----:B------:R-:W-:Y:S02]  /*12bc0*/  MOV R78, R61 ;  /* 0x0000003d004e7202 */ /* 0x000fe40000000f00 */
[----:B------:R-:W-:-:S07]  /*12bd0*/  MOV R60, R222 ;  /* 0x000000de003c7202 */ /* 0x000fce0000000f00 */
[----:B------:R-:W-:Y:S05]  /*12be0*/  WARPSYNC.COLLECTIVE R79, `(.L_x_1179) ;  /* 0x000000004f087348 */ /* 0x000fea0003c00000 */
[----:B------:R0:W1:Y:S02]  /*12bf0*/  SHFL.IDX P3, R222, R78, R77, R76 ;  /* 0x0000004d4ede7389 */ /* 0x000064000006004c */
[----:B01----:R-:W-:Y:S01]  /*12c00*/  ENDCOLLECTIVE ;  /* 0x000000000000791b */ /* 0x003fe20003800000 */
.L_x_1179:
[----:B------:R-:W-:Y:S02]  /*12c10*/  MOV R78, R62 ;  /* 0x0000003e004e7202 */ /* 0x000fe40000000f00 */
[----:B------:R-:W-:-:S07]  /*12c20*/  MOV R61, R222 ;  /* 0x000000de003d7202 */ /* 0x000fce0000000f00 */
[----:B------:R-:W-:Y:S05]  /*12c30*/  WARPSYNC.COLLECTIVE R79, `(.L_x_1180) ;  /* 0x000000004f087348 */ /* 0x000fea0003c00000 */
[----:B------:R0:W1:Y:S02]  /*12c40*/  SHFL.IDX P3, R222, R78, R77, R76 ;  /* 0x0000004d4ede7389 */ /* 0x000064000006004c */
[----:B01----:R-:W-:Y:S01]  /*12c50*/  ENDCOLLECTIVE ;  /* 0x000000000000791b */ /* 0x003fe20003800000 */
.L_x_1180:
[----:B------:R-:W-:Y:S02]  /*12c60*/  MOV R78, R63 ;  /* 0x0000003f004e7202 */ /* 0x000fe40000000f00 */
[----:B------:R-:W-:-:S07]  /*12c70*/  MOV R62, R222 ;  /* 0x000000de003e7202 */ /* 0x000fce0000000f00 */
[----:B------:R-:W-:Y:S05]  /*12c80*/  WARPSYNC.COLLECTIVE R79, `(.L_x_1181) ;  /* 0x000000004f087348 */ /* 0x000fea0003c00000 */
[----:B------:R0:W1:Y:S02]  /*12c90*/  SHFL.IDX P3, R222, R78, R77, R76 ;  /* 0x0000004d4ede7389 */ /* 0x000064000006004c */
[----:B01----:R-:W-:Y:S01]  /*12ca0*/  ENDCOLLECTIVE ;  /* 0x000000000000791b */ /* 0x003fe20003800000 */
.L_x_1181:
[----:B------:R-:W-:Y:S01]  /*12cb0*/  MOV R63, R222 ;  /* 0x000000de003f7202 */ /* 0x000fe20000000f00 */
[----:B------:R-:W-:Y:S06]  /*12cc0*/  BRA `(.L_x_1182) ;  /* 0xffffff5c00b87947 */ /* 0x000fec000383ffff */
.L_x_1043:
[----:B------:R-:W-:Y:S01]  /*12cd0*/  HFMA2.MMA R245, -RZ, RZ, 0, 5.9604644775390625e-08 ;  /* 0x00000001fff57435 */ /* 0x000fe200000001ff */
[----:B------:R-:W-:Y:S02]  /*12ce0*/  MOV R244, R240 ;  /* 0x000000f000f47202 */ /* 0x000fe40000000f00 */
[----:B------:R-:W-:Y:S02]  /*12cf0*/  MOV R222, 0x1f ;  /* 0x0000001f00de7802 */ /* 0x000fe40000000f00 */
[----:B------:R-:W-:-:S07]  /*12d00*/  MOV R79, 0xffffffff ;  /* 0xffffffff004f7802 */ /* 0x000fce0000000f00 */
[----:B------:R-:W-:Y:S05]  /*12d10*/  WARPSYNC.COLLECTIVE R79, `(.L_x_1183) ;  /* 0x000000004f087348 */ /* 0x000fea0003c00000 */
[----:B------:R0:W1:Y:S02]  /*12d20*/  SHFL.DOWN P0, R252, R244, R245, R222 ;  /* 0x080000f5f4fc7389 */ /* 0x00006400000000de */
[----:B01----:R-:W-:Y:S01]  /*12d30*/  ENDCOLLECTIVE ;  /* 0x000000000000791b */ /* 0x003fe20003800000 */
.L_x_1183:
[----:B------:R-:W-:Y:S02]  /*12d40*/  MOV R244, R241 ;  /* 0x000000f100f47202 */ /* 0x000fe40000000f00 */
[----:B------:R-:W-:-:S07]  /*12d50*/  MOV R76, R252 ;  /* 0x000000fc004c7202 */ /* 0x000fce0000000f00 */
[----:B------:R-:W-:Y:S05]  /*12d60*/  WARPSYNC.COLLECTIVE R79, `(.L_x_1184) ;  /* 0x000000004f087348 */ /* 0x000fea0003c00000 */
[----:B------:R0:W1:Y:S02]  /*12d70*/  SHFL.DOWN P0, R252, R244, R245, R222 ;  /* 0x080000f5f4fc7389 */ /* 0x00006400000000de */
[----:B01----:R-:W-:Y:S01]  /*12d80*/  ENDCOLLECTIVE ;  /* 0x000000000000791b */ /* 0x003fe20003800000 */
.L_x_1184:
[----:B------:R-:W-:Y:S02]  /*12d90*/  MOV R244, R242 ;  /* 0x000000f200f47202 */ /* 0x000fe40000000f00 */
[----:B------:R-:W-:-:S07]  /*12da0*/  MOV R77, R252 ;  /* 0x000000fc004d7202 */ /* 0x000fce0000000f00 */
[----:B------:R-:W-:Y:S05]  /*12db0*/  WARPSYNC.COLLECTIVE R79, `(.L_x_1185) ;  /* 0x000000004f087348 */ /* 0x000fea0003c00000 */
[----:B------:R0:W1:Y:S02]  /*12dc0*/  SHFL.DOWN P0, R252, R244, R245, R222 ;  /* 0x080000f5f4fc7389 */ /* 0x00006400000000de */
[----:B01----:R-:W-:Y:S01]  /*12dd0*/  ENDCOLLECTIVE ;  /* 0x000000000000791b */ /* 0x003fe20003800000 */
.L_x_1185:
[----:B------:R-:W-:Y:S02]  /*12de0*/  MOV R244, R243 ;  /* 0x000000f300f47202 */ /* 0x000fe40000000f00 */
[----:B------:R-:W-:-:S07]  /*12df0*/  MOV R78, R252 ;  /* 0x000000fc004e7202 */ /* 0x000fce0000000f00 */
[----:B------:R-:W-:Y:S05]  /*12e00*/  WARPSYNC.COLLECTIVE R79, `(.L_x_1186) ;  /* 0x000000004f087348 */ /* 0x000fea0003c00000 */
[----:B------:R0:W1:Y:S02]  /*12e10*/  SHFL.DOWN P0, R252, R244, R245, R222 ;  /* 0x080000f5f4fc7389 */ /* 0x00006400000000de */
[----:B01----:R-:W-:Y:S01]  /*12e20*/  ENDCOLLECTIVE ;  /* 0x000000000000791b */ /* 0x003fe20003800000 */
.L_x_1186:
[----:B------:R-:W-:Y:S01]  /*12e30*/  MOV R79, R252 ;  /* 0x000000fc004f7202 */ /* 0x000fe20000000f00 */
[----:B------:R-:W-:Y:S06]  /*12e40*/  BRA `(.L_x_1187) ;  /* 0xffffff7000c07947 */ /* 0x000fec000383ffff */
.L_x_1046:
        /* <DEDUP_REMOVED lines=8> */
.L_x_1189:
[----:B------:R-:W-:Y:S05]  /*12ed0*/  BSYNC B0 ;  /* 0x0000000000007941 */ /* 0x000fea0003800000 */
.L_x_1188:
        /* <DEDUP_REMOVED lines=8> */
.L_x_1190:
[----:B------:R-:W-:Y:S02]  /*12f60*/  MOV R244, R242 ;  /* 0x000000f200f47202 */ /* 0x000fe40000000f00 */
[----:B------:R-:W-:-:S07]  /*12f70*/  MOV R77, R252 ;  /* 0x000000fc004d7202 */ /* 0x000fce0000000f00 */
[----:B------:R-:W-:Y:S05]  /*12f80*/  WARPSYNC.COLLECTIVE R79, `(.L_x_1191) ;  /* 0x000000004f087348 */ /* 0x000fea0003c00000 */
[----:B------:R0:W1:Y:S02]  /*12f90*/  SHFL.DOWN P0, R252, R244, R245, R222 ;  /* 0x080000f5f4fc7389 */ /* 0x00006400000000de */
[----:B01----:R-:W-:Y:S01]  /*12fa0*/  ENDCOLLECTIVE ;  /* 0x000000000000791b */ /* 0x003fe20003800000 */
.L_x_1191:
[----:B------:R-:W-:Y:S02]  /*12fb0*/  MOV R244, R243 ;  /* 0x000000f300f47202 */ /* 0x000fe40000000f00 */
[----:B------:R-:W-:-:S07]  /*12fc0*/  MOV R78, R252 ;  /* 0x000000fc004e7202 */ /* 0x000fce0000000f00 */
[----:B------:R-:W-:Y:S05]  /*12fd0*/  WARPSYNC.COLLECTIVE R79, `(.L_x_1192) ;  /* 0x000000004f087348 */ /* 0x000fea0003c00000 */
[----:B------:R0:W1:Y:S02]  /*12fe0*/  SHFL.DOWN P0, R252, R244, R245, R222 ;  /* 0x080000f5f4fc7389 */ /* 0x00006400000000de */
[----:B01----:R-:W-:Y:S01]  /*12ff0*/  ENDCOLLECTIVE ;  /* 0x000000000000791b */ /* 0x003fe20003800000 */
.L_x_1192:
[----:B------:R-:W-:Y:S01]  /*13000*/  MOV R79, R252 ;  /* 0x000000fc004f7202 */ /* 0x000fe20000000f00 */
[----:B------:R-:W-:Y:S06]  /*13010*/  BRA `(.L_x_1193) ;  /* 0xffffff7000a07947 */ /* 0x000fec000383ffff */
.L_x_1049:
        /* <DEDUP_REMOVED lines=8> */
.L_x_1195:
[----:B------:R-:W-:Y:S05]  /*130a0*/  BSYNC B0 ;  /* 0x0000000000007941 */ /* 0x000fea0003800000 */
.L_x_1194:
        /* <DEDUP_REMOVED lines=8> */
.L_x_1196:
[----:B------:R-:W-:Y:S02]  /*13130*/  MOV R244, R242 ;  /* 0x000000f200f47202 */ /* 0x000fe40000000f00 */
[----:B------:R-:W-:-:S07]  /*13140*/  MOV R77, R252 ;  /* 0x000000fc004d7202 */ /* 0x000fce0000000f00 */
[----:B------:R-:W-:Y:S05]  /*13150*/  WARPSYNC.COLLECTIVE R79, `(.L_x_1197) ;  /* 0x000000004f087348 */ /* 0x000fea0003c00000 */
[----:B------:R0:W1:Y:S02]  /*13160*/  SHFL.DOWN P0, R252, R244, R245, R222 ;  /* 0x080000f5f4fc7389 */ /* 0x00006400000000de */
[----:B01----:R-:W-:Y:S01]  /*13170*/  ENDCOLLECTIVE ;  /* 0x000000000000791b */ /* 0x003fe20003800000 */
.L_x_1197:
[----:B------:R-:W-:Y:S02]  /*13180*/  MOV R244, R243 ;  /* 0x000000f300f47202 */ /* 0x000fe40000000f00 */
[----:B------:R-:W-:-:S07]  /*13190*/  MOV R78, R252 ;  /* 0x000000fc004e7202 */ /* 0x000fce0000000f00 */
[----:B------:R-:W-:Y:S05]  /*131a0*/  WARPSYNC.COLLECTIVE R79, `(.L_x_1198) ;  /* 0x000000004f087348 */ /* 0x000fea0003c00000 */
[----:B------:R0:W1:Y:S02]  /*131b0*/  SHFL.DOWN P0, R252, R244, R245, R222 ;  /* 0x080000f5f4fc7389 */ /* 0x00006400000000de */
[----:B01----:R-:W-:Y:S01]  /*131c0*/  ENDCOLLECTIVE ;  /* 0x000000000000791b */ /* 0x003fe20003800000 */
.L_x_1198:
[----:B------:R-:W-:Y:S01]  /*131d0*/  MOV R79, R252 ;  /* 0x000000fc004f7202 */ /* 0x000fe20000000f00 */
[----:B------:R-:W-:Y:S06]  /*131e0*/  BRA `(.L_x_1199) ;  /* 0xffffff7000807947 */ /* 0x000fec000383ffff */
.L_x_1052:
        /* <DEDUP_REMOVED lines=8> */
.L_x_1201:
[----:B------:R-:W-:Y:S05]  /*13270*/  BSYNC B0 ;  /* 0x0000000000007941 */ /* 0x000fea0003800000 */
.L_x_1200:
        /* <DEDUP_REMOVED lines=8> */
.L_x_1202:
[----:B------:R-:W-:Y:S02]  /*13300*/  MOV R244, R242 ;  /* 0x000000f200f47202 */ /* 0x000fe40000000f00 */
[----:B------:R-:W-:-:S07]  /*13310*/  MOV R77, R252 ;  /* 0x000000fc004d7202 */ /* 0x000fce0000000f00 */
[----:B------:R-:W-:Y:S05]  /*13320*/  WARPSYNC.COLLECTIVE R79, `(.L_x_1203) ;  /* 0x000000004f087348 */ /* 0x000fea0003c00000 */
[----:B------:R0:W1:Y:S02]  /*13330*/  SHFL.DOWN P0, R252, R244, R245, R222 ;  /* 0x080000f5f4fc7389 */ /* 0x00006400000000de */
[----:B01----:R-:W-:Y:S01]  /*13340*/  ENDCOLLECTIVE ;  /* 0x000000000000791b */ /* 0x003fe20003800000 */
.L_x_1203:
[----:B------:R-:W-:Y:S02]  /*13350*/  MOV R244, R243 ;  /* 0x000000f300f47202 */ /* 0x000fe40000000f00 */
[----:B------:R-:W-:-:S07]  /*13360*/  MOV R78, R252 ;  /* 0x000000fc004e7202 */ /* 0x000fce0000000f00 */
[----:B------:R-:W-:Y:S05]  /*13370*/  WARPSYNC.COLLECTIVE R79, `(.L_x_1204) ;  /* 0x000000004f087348 */ /* 0x000fea0003c00000 */
[----:B------:R0:W1:Y:S02]  /*13380*/  SHFL.DOWN P0, R252, R244, R245, R222 ;  /* 0x080000f5f4fc7389 */ /* 0x00006400000000de */
[----:B01----:R-:W-:Y:S01]  /*13390*/  ENDCOLLECTIVE ;  /* 0x000000000000791b */ /* 0x003fe20003800000 */
.L_x_1204:
[----:B------:R-:W-:Y:S01]  /*133a0*/  MOV R79, R252 ;  /* 0x000000fc004f7202 */ /* 0x000fe20000000f00 */
[----:B------:R-:W-:Y:S06]  /*133b0*/  BRA `(.L_x_1205) ;  /* 0xffffff7000607947 */ /* 0x000fec000383ffff */
.L_x_1055:
        /* <DEDUP_REMOVED lines=8> */
.L_x_1207:
[----:B------:R-:W-:Y:S05]  /*13440*/  BSYNC B0 ;  /* 0x0000000000007941 */ /* 0x000fea0003800000 */
.L_x_1206:
        /* <DEDUP_REMOVED lines=8> */
.L_x_1208:
[----:B------:R-:W-:Y:S02]  /*134d0*/  MOV R244, R242 ;  /* 0x000000f200f47202 */ /* 0x000fe40000000f00 */
[----:B------:R-:W-:-:S07]  /*134e0*/  MOV R77, R252 ;  /* 0x000000fc004d7202 */ /* 0x000fce0000000f00 */
[----:B------:R-:W-:Y:S05]  /*134f0*/  WARPSYNC.COLLECTIVE R79, `(.L_x_1209) ;  /* 0x000000004f087348 */ /* 0x000fea0003c00000 */
[----:B------:R0:W1:Y:S02]  /*13500*/  SHFL.DOWN P0, R252, R244, R245, R222 ;  /* 0x080000f5f4fc7389 */ /* 0x00006400000000de */
[----:B01----:R-:W-:Y:S01]  /*13510*/  ENDCOLLECTIVE ;  /* 0x000000000000791b */ /* 0x003fe20003800000 */
.L_x_1209:
[----:B------:R-:W-:Y:S02]  /*13520*/  MOV R244, R243 ;  /* 0x000000f300f47202 */ /* 0x000fe40000000f00 */
[----:B------:R-:W-:-:S07]  /*13530*/  MOV R78, R252 ;  /* 0x000000fc004e7202 */ /* 0x000fce0000000f00 */
[----:B------:R-:W-:Y:S05]  /*13540*/  WARPSYNC.COLLECTIVE R79, `(.L_x_1210) ;  /* 0x000000004f087348 */ /* 0x000fea0003c00000 */
[----:B------:R0:W1:Y:S02]  /*13550*/  SHFL.DOWN P0, R252, R244, R245, R222 ;  /* 0x080000f5f4fc7389 */ /* 0x00006400000000de */
[----:B01----:R-:W-:Y:S01]  /*13560*/  ENDCOLLECTIVE ;  /* 0x000000000000791b */ /* 0x003fe20003800000 */
.L_x_1210:
[----:B------:R-:W-:Y:S01]  /*13570*/  MOV R79, R252 ;  /* 0x000000fc004f7202 */ /* 0x000fe20000000f00 */
[----:B------:R-:W-:Y:S06]  /*13580*/  BRA `(.L_x_1211) ;  /* 0xffffff7000407947 */ /* 0x000fec000383ffff */
.L_x_1058:
        /* <DEDUP_REMOVED lines=8> */
.L_x_1213:
[----:B------:R-:W-:Y:S05]  /*13610*/  BSYNC B0 ;  /* 0x0000000000007941 */ /* 0x000fea0003800000 */
.L_x_1212:
        /* <DEDUP_REMOVED lines=10> */
.L_x_1214:
[----:B------:R-:W-:Y:S02]  /*136c0*/  MOV R78, R242 ;  /* 0x000000f2004e7202 */ /* 0x000fe40000000f00 */
[----:B------:R-:W-:-:S07]  /*136d0*/  MOV R247, R222 ;  /* 0x000000de00f77202 */ /* 0x000fce0000000f00 */
[----:B------:R-:W-:Y:S05]  /*136e0*/  WARPSYNC.COLLECTIVE R79, `(.L_x_1215) ;  /* 0x000000004f087348 */ /* 0x000fea0003c00000 */
[----:B------:R0:W1:Y:S02]  /*136f0*/  SHFL.IDX P3, R222, R78, R77, R76 ;  /* 0x0000004d4ede7389 */ /* 0x000064000006004c */
[----:B01----:R-:W-:Y:S01]  /*13700*/  ENDCOLLECTIVE ;  /* 0x000000000000791b */ /* 0x003fe20003800000 */
.L_x_1215:
        /* <DEDUP_REMOVED lines=9> */
.L_x_1216:
[----:B------:R-:W-:Y:S02]  /*137a0*/  MOV R78, R60 ;  /* 0x0000003c004e7202 */ /* 0x000fe40000000f00 */
[----:B------:R-:W-:Y:S02]  /*137b0*/  MOV R251, R222 ;  /* 0x000000de00fb7202 */ /* 0x000fe40000000f00 */
[----:B------:R-:W-:-:S07]  /*137c0*/  MOV R222, 0x1f ;  /* 0x0000001f00de7802 */ /* 0x000fce0000000f00 */
[----:B------:R-:W-:Y:S05]  /*137d0*/  WARPSYNC.COLLECTIVE R79, `(.L_x_1217) ;  /* 0x000000004f087348 */ /* 0x000fea0003c00000 */
[----:B------:R0:W1:Y:S02]  /*137e0*/  SHFL.DOWN P0, R252, R244, R245, R222 ;  /* 0x080000f5f4fc7389 */ /* 0x00006400000000de */
[----:B01----:R-:W-:Y:S01]  /*137f0*/  ENDCOLLECTIVE ;  /* 0x000000000000791b */ /* 0x003fe20003800000 */
.L_x_1217:
[----:B------:R-:W-:Y:S02]  /*13800*/  MOV R244, R241 ;  /* 0x000000f100f47202 */ /* 0x000fe40000000f00 */
[----:B------:R-:W-:-:S07]  /*13810*/  MOV R240, R252 ;  /* 0x000000fc00f07202 */ /* 0x000fce0000000f00 */
[----:B------:R-:W-:Y:S05]  /*13820*/  WARPSYNC.COLLECTIVE R79, `(.L_x_1218) ;  /* 0x000000004f087348 */ /* 0x000fea0003c00000 */
[----:B------:R0:W1:Y:S02]  /*13830*/  SHFL.DOWN P0, R252, R244, R245, R222 ;  /* 0x080000f5f4fc7389 */ /* 0x00006400000000de */
[----:B01----:R-:W-:Y:S01]  /*13840*/  ENDCOLLECTIVE ;  /* 0x000000000000791b */ /* 0x003fe20003800000 */
.L_x_1218:
[----:B------:R-:W-:Y:S02]  /*13850*/  MOV R244, R242 ;  /* 0x000000f200f47202 */ /* 0x000fe40000000f00 */
[----:B------:R-:W-:-:S07]  /*13860*/  MOV R241, R252 ;  /* 0x000000fc00f17202 */ /* 0x000fce0000000f00 */
[----:B------:R-:W-:Y:S05]  /*13870*/  WARPSYNC.COLLECTIVE R79, `(.L_x_1219) ;  /* 0x000000004f087348 */ /* 0x000fea0003c00000 */
[----:B------:R0:W1:Y:S02]  /*13880*/  SHFL.DOWN P0, R252, R244, R245, R222 ;  /* 0x080000f5f4fc7389 */ /* 0x00006400000000de */
[----:B01----:R-:W-:Y:S01]  /*13890*/  ENDCOLLECTIVE ;  /* 0x000000000000791b */ /* 0x003fe20003800000 */
.L_x_1219:
[----:B------:R-:W-:Y:S02]  /*138a0*/  MOV R244, R243 ;  /* 0x000000f300f47202 */ /* 0x000fe40000000f00 */
[----:B------:R-:W-:-:S07]  /*138b0*/  MOV R242, R252 ;  /* 0x000000fc00f27202 */ /* 0x000fce0000000f00 */
[----:B------:R-:W-:Y:S05]  /*138c0*/  WARPSYNC.COLLECTIVE R79, `(.L_x_1220) ;  /* 0x000000004f087348 */ /* 0x000fea0003c00000 */
[----:B------:R0:W1:Y:S02]  /*138d0*/  SHFL.DOWN P0, R252, R244, R245, R222 ;  /* 0x080000f5f4fc7389 */ /* 0x00006400000000de */
[----:B01----:R-:W-:Y:S01]  /*138e0*/  ENDCOLLECTIVE ;  /* 0x000000000000791b */ /* 0x003fe20003800000 */
.L_x_1220:
[----:B------:R-:W-:Y:S05]  /*138f0*/  WARPSYNC.COLLECTIVE R79, `(.L_x_1221) ;  /* 0x000000004f087348 */ /* 0x000fea0003c00000 */
[----:B------:R0:W1:Y:S02]  /*13900*/  SHFL.IDX P3, R222, R78, R77, R76 ;  /* 0x0000004d4ede7389 */ /* 0x000064000006004c */
[----:B01----:R-:W-:Y:S01]  /*13910*/  ENDCOLLECTIVE ;  /* 0x000000000000791b */ /* 0x003fe20003800000 */
.L_x_1221:
[----:B------:R-:W-:Y:S02]  /*13920*/  MOV R78, R61 ;  /* 0x0000003d004e7202 */ /* 0x000fe40000000f00 */
[----:B------:R-:W-:Y:S02]  /*13930*/  MOV R243, R252 ;  /* 0x000000fc00f37202 */ /* 0x000fe40000000f00 */
[----:B------:R-:W-:-:S07]  /*13940*/  MOV R252, R222 ;  /* 0x000000de00fc7202 */ /* 0x000fce0000000f00 */
[----:B------:R-:W-:Y:S05]  /*13950*/  WARPSYNC.COLLECTIVE R79, `(.L_x_1222) ;  /* 0x000000004f087348 */ /* 0x000fea0003c00000 */
[----:B------:R0:W1:Y:S02]  /*13960*/  SHFL.IDX P3, R222, R78, R77, R76 ;  /* 0x0000004d4ede7389 */ /* 0x000064000006004c */
[----:B01----:R-:W-:Y:S01]  /*13970*/  ENDCOLLECTIVE ;  /* 0x000000000000791b */ /* 0x003fe20003800000 */
.L_x_1222:
[----:B------:R-:W-:Y:S01]  /*13980*/  MOV R78, R62 ;  /* 0x0000003e004e7202 */ /* 0x000fe20000000f00 */
[-C--:B------:R-:W-:Y:S01]  /*13990*/  FMUL.FTZ R62, R61, R247.reuse ;  /* 0x000000f73d3e7220 */ /* 0x080fe20000410000 */
[----:B------:R-:W-:Y:S01]  /*139a0*/  FMUL.FTZ R247, R60, R247 ;  /* 0x000000f73cf77220 */ /* 0x000fe20000410000 */
[----:B------:R-:W-:-:S07]  /*139b0*/  MOV R245, R222 ;  /* 0x000000de00f57202 */ /* 0x000fce0000000f00 */
[----:B------:R-:W-:Y:S05]  /*139c0*/  WARPSYNC.COLLECTIVE R79, `(.L_x_1223) ;  /* 0x000000004f087348 */ /* 0x000fea0003c00000 */
[----:B------:R0:W1:Y:S02]  /*139d0*/  SHFL.IDX P3, R222, R78, R77, R76 ;  /* 0x0000004d4ede7389 */ /* 0x000064000006004c */
[----:B01----:R-:W-:Y:S01]  /*139e0*/  ENDCOLLECTIVE ;  /* 0x000000000000791b */ /* 0x003fe20003800000 */
.L_x_1223:
[----:B------:R-:W-:Y:S02]  /*139f0*/  MOV R78, R63 ;  /* 0x0000003f004e7202 */ /* 0x000fe40000000f00 */
[----:B------:R-:W-:-:S07]  /*13a00*/  MOV R244, R222 ;  /* 0x000000de00f47202 */ /* 0x000fce0000000f00 */
[----:B------:R-:W-:Y:S05]  /*13a10*/  WARPSYNC.COLLECTIVE R79, `(.L_x_1224) ;  /* 0x000000004f087348 */ /* 0x000fea0003c00000 */
[----:B------:R0:W1:Y:S02]  /*13a20*/  SHFL.IDX P3, R222, R78, R77, R76 ;  /* 0x0000004d4ede7389 */ /* 0x000064000006004c */
[----:B01----:R-:W-:Y:S01]  /*13a30*/  ENDCOLLECTIVE ;  /* 0x000000000000791b */ /* 0x003fe20003800000 */
.L_x_1224:
[----:B------:R-:W-:Y:S01]  /*13a40*/  MOV R79, R222 ;  /* 0x000000de004f7202 */ /* 0x000fe20000000f00 */
[----:B------:R-:W-:Y:S06]  /*13a50*/  BRA `(.L_x_1225) ;  /* 0xffffff6c00987947 */ /* 0x000fec000383ffff */
.L_x_1226:
        /* <DEDUP_REMOVED lines=10> */
.L_x_18906:


//--------------------- .text._Z25selective_scan_bwd_kernelI32Selective_Scan_bwd_kernel_traitsILi128ELi16ELb0ELb0ELb1ELb1ELb1EN3c108BFloat16ENS1_7complexIfEEEEv12SSMParamsBwd --------------------------
	.section	.text._Z25selective_scan_bwd_kernelI32Selective_Scan_bwd_kernel_traitsILi128ELi16ELb0ELb0ELb1ELb1ELb1EN3c108BFloat16ENS1_7complexIfEEEEv12SSMParamsBwd,"ax",@progbits
	.align	128
        .global         _Z25selective_scan_bwd_kernelI32Selective_Scan_bwd_kernel_traitsILi128ELi16ELb0ELb0ELb1ELb1ELb1EN3c108BFloat16ENS1_7complexIfEEEEv12SSMParamsBwd
        .type           _Z25selective_scan_bwd_kernelI32Selective_Scan_bwd_kernel_traitsILi128ELi16ELb0ELb0ELb1ELb1ELb1EN3c108BFloat16ENS1_7complexIfEEEEv12SSMParamsBwd,@function
        .size           _Z25selective_scan_bwd_kernelI32Selective_Scan_bwd_kernel_traitsILi128ELi16ELb0ELb0ELb1ELb1ELb1EN3c108BFloat16ENS1_7complexIfEEEEv12SSMParamsBwd,(.L_x_18907 - _Z25selective_scan_bwd_kernelI32Selective_Scan_bwd_kernel_traitsILi128ELi16ELb0ELb0ELb1ELb1ELb1EN3c108BFloat16ENS1_7complexIfEEEEv12SSMParamsBwd)
        .other          _Z25selective_scan_bwd_kernelI32Selective_Scan_bwd_kernel_traitsILi128ELi16ELb0ELb0ELb1ELb1ELb1EN3c108BFloat16ENS1_7complexIfEEEEv12SSMParamsBwd,@"STO_CUDA_ENTRY STV_DEFAULT"
_Z25selective_scan_bwd_kernelI32Selective_Scan_bwd_kernel_traitsILi128ELi16ELb0ELb0ELb1ELb1ELb1EN3c108BFloat16ENS1_7complexIfEEEEv12SSMParamsBwd:
.text._Z25selective_scan_bwd_kernelI32Selective_Scan_bwd_kernel_traitsILi128ELi16ELb0ELb0ELb1ELb1ELb1EN3c108BFloat16ENS1_7complexIfEEEEv12SSMParamsBwd:
        /* <DEDUP_REMOVED lines=167> */
.L_x_1365:
        /* <DEDUP_REMOVED lines=8> */
[----:B------:R-:W-:Y:S01]  /*0af0*/  LOP3.LUT R20, R0, 0x1f, R131, 0xf8, !PT ;  /* 0x0000001f00147812 */ /* 0x000fe200078ef883 */
[----:B------:R-:W-:Y:S01]  /*0b00*/  UIADD3 UR44, -UR30, UR44, URZ ;  /* 0x0000002c1e2c7290 */ /* 0x000fe2000fffe13f */
[----:B------:R-:W-:-:S02]  /*0b10*/  PRMT R6, RZ, 0x7610, R6 ;  /* 0x00007610ff067816 */ /* 0x000fc40000000006 */
[C---:B------:R-:W-:Y:S02]  /*0b20*/  LOP3.LUT R22, R20.reuse, 0x20, RZ, 0xfc, !PT ;  /* 0x0000002014167812 */ /* 0x040fe400078efcff */
[----:B-1----:R-:W-:Y:S02]  /*0b30*/  SHF.R.S32.HI R21, RZ, 0x1f, R20 ;  /* 0x0000001fff157819 */ /* 0x002fe40000011414 */
[----:B------:R-:W-:Y:S02]  /*0b40*/  ISETP.GE.AND P2, PT, R20, UR44, PT ;  /* 0x0000002c14007c0c */ /* 0x000fe4000bf46270 */
[----:B------:R-:W-:Y:S02]  /*0b50*/  ISETP.GE.AND P1, PT, R22, UR44, PT ;  /* 0x0000002c16007c0c */ /* 0x000fe4000bf26270 */
[C---:B------:R-:W-:Y:S02]  /*0b60*/  LEA R2, P3, R20.reuse, UR49, 0x1 ;  /* 0x0000003114027c11 */ /* 0x040fe4000f8608ff */
[----:B------:R-:W-:-:S02]  /*0b70*/  LOP3.LUT R23, R20, 0x40, RZ, 0xfc, !PT ;  /* 0x0000004014177812 */ /* 0x000fc400078efcff */
[C---:B------:R-:W-:Y:S02]  /*0b80*/  LOP3.LUT R0, R20.reuse, 0x60, RZ, 0xfc, !PT ;  /* 0x0000006014007812 */ /* 0x040fe400078efcff */
[C---:B------:R-:W-:Y:S02]  /*0b90*/  LOP3.LUT R8, R20.reuse, 0x80, RZ, 0xfc, !PT ;  /* 0x0000008014087812 */ /* 0x040fe400078efcff */
[C---:B------:R-:W-:Y:S02]  /*0ba0*/  LOP3.LUT R9, R20.reuse, 0xa0, RZ, 0xfc, !PT ;  /* 0x000000a014097812 */ /* 0x040fe400078efcff */
[C---:B------:R-:W-:Y:S01]  /*0bb0*/  LEA.HI.X R3, R20.reuse, UR48, R21, 0x1, P3 ;  /* 0x0000003014037c11 */ /* 0x040fe200098f0c15 */
[----:B------:R-:W-:Y:S01]  /*0bc0*/  BAR.SYNC.DEFER_BLOCKING 0x0 ;  /* 0x0000000000007b1d */ /* 0x000fe20000010000 */
[----:B------:R-:W-:Y:S02]  /*0bd0*/  LOP3.LUT R10, R20, 0xc0, RZ, 0xfc, !PT ;  /* 0x000000c0140a7812 */ /* 0x000fe400078efcff */
[----:B------:R-:W-:-:S02]  /*0be0*/  ISETP.GE.AND P0, PT, R23, UR44, PT ;  /* 0x0000002c17007c0c */ /* 0x000fc4000bf06270 */
[----:B------:R-:W-:Y:S02]  /*0bf0*/  LOP3.LUT R11, R20, 0xe0, RZ, 0xfc, !PT ;  /* 0x000000e0140b7812 */ /* 0x000fe400078efcff */
[----:B------:R-:W-:Y:S02]  /*0c00*/  ISETP.GE.AND P4, PT, R0, UR44, PT ;  /* 0x0000002c00007c0c */ /* 0x000fe4000bf86270 */
[----:B------:R-:W-:Y:S02]  /*0c10*/  LOP3.LUT R12, R20, 0x100, RZ, 0xfc, !PT ;  /* 0x00000100140c7812 */ /* 0x000fe400078efcff */
[----:B------:R-:W-:Y:S02]  /*0c20*/  ISETP.GE.AND P6, PT, R8, UR44, PT ;  /* 0x0000002c08007c0c */ /* 0x000fe4000bfc6270 */
[----:B------:R-:W-:Y:S02]  /*0c30*/  ISETP.GE.AND P5, PT, R9, UR44, PT ;  /* 0x0000002c09007c0c */ /* 0x000fe4000bfa6270 */
[----:B------:R-:W-:-:S02]  /*0c40*/  ISETP.GE.AND P3, PT, R10, UR44, PT ;  /* 0x0000002c0a007c0c */ /* 0x000fc4000bf66270 */
[----:B------:R-:W-:Y:S02]  /*0c50*/  PRMT R7, RZ, 0x7610, R7 ;  /* 0x00007610ff077816 */ /* 0x000fe40000000007 */
[----:B------:R-:W-:Y:S02]  /*0c60*/  PRMT R24, RZ, 0x7610, R24 ;  /* 0x00007610ff187816 */ /* 0x000fe40000000018 */
[----:B------:R-:W-:Y:S02]  /*0c70*/  PRMT R25, RZ, 0x7610, R25 ;  /* 0x00007610ff197816 */ /* 0x000fe40000000019 */
[----:B------:R-:W-:Y:S01]  /*0c80*/  LOP3.LUT R13, R20, 0x120, RZ, 0xfc, !PT ;  /* 0x00000120140d7812 */ /* 0x000fe200078efcff */
[----:B------:R-:W2:Y:S01]  /*0c90*/  @!P2 LDG.E.U16 R4, desc[UR20][R2.64] ;  /* 0x000000140204a981 */ /* 0x000ea2000c1e1500 */
[----:B------:R-:W-:Y:S02]  /*0ca0*/  ISETP.GE.AND P2, PT, R11, UR44, PT ;  /* 0x0000002c0b007c0c */ /* 0x000fe4000bf46270 */
[----:B------:R-:W-:Y:S01]  /*0cb0*/  PRMT R26, RZ, 0x7610, R26 ;  /* 0x00007610ff1a7816 */ /* 0x000fe2000000001a */
[----:B------:R-:W3:Y:S01]  /*0cc0*/  @!P1 LDG.E.U16 R5, desc[UR20][R2.64+0x40] ;  /* 0x0000401402059981 */ /* 0x000ee2000c1e1500 */
[----:B------:R-:W-:-:S02]  /*0cd0*/  ISETP.GE.AND P1, PT, R12, UR44, PT ;  /* 0x0000002c0c007c0c */ /* 0x000fc4000bf26270 */
[C---:B------:R-:W-:Y:S01]  /*0ce0*/  LOP3.LUT R14, R20.reuse, 0x140, RZ, 0xfc, !PT ;  /* 0x00000140140e7812 */ /* 0x040fe200078efcff */
[----:B------:R-:W4:Y:S01]  /*0cf0*/  @!P0 LDG.E.U16 R6, desc[UR20][R2.64+0x80] ;  /* 0x0000801402068981 */ /* 0x000f22000c1e1500 */
[----:B------:R-:W-:Y:S02]  /*0d00*/  PRMT R27, RZ, 0x7610, R27 ;  /* 0x00007610ff1b7816 */ /* 0x000fe4000000001b */
[C---:B------:R-:W-:Y:S01]  /*0d10*/  LOP3.LUT R15, R20.reuse, 0x160, RZ, 0xfc, !PT ;  /* 0x00000160140f7812 */ /* 0x040fe200078efcff */
[----:B------:R-:W5:Y:S01]  /*0d20*/  @!P4 LDG.E.U16 R7, desc[UR20][R2.64+0xc0] ;  /* 0x0000c0140207c981 */ /* 0x000f62000c1e1500 */
[----:B------:R-:W-:Y:S02]  /*0d30*/  PRMT R28, RZ, 0x7610, R28 ;  /* 0x00007610ff1c7816 */ /* 0x000fe4000000001c */
        /* <DEDUP_REMOVED lines=15> */
[----:B------:R-:W-:Y:S02]  /*0e30*/  ISETP.GE.AND P1, PT, R19, UR44, PT ;  /* 0x0000002c13007c0c */ /* 0x000fe4000bf26270 */
[----:B------:R-:W-:Y:S02]  /*0e40*/  PRMT R29, RZ, 0x7610, R29 ;  /* 0x00007610ff1d7816 */ /* 0x000fe4000000001d */
[----:B------:R-:W-:Y:S02]  /*0e50*/  PRMT R30, RZ, 0x7610, R30 ;  /* 0x00007610ff1e7816 */ /* 0x000fe4000000001e */
[----:B------:R-:W-:-:S02]  /*0e60*/  PRMT R31, RZ, 0x7610, R31 ;  /* 0x00007610ff1f7816 */ /* 0x000fc4000000001f */
[----:B------:R-:W-:Y:S01]  /*0e70*/  PRMT R32, RZ, 0x7610, R32 ;  /* 0x00007610ff207816 */ /* 0x000fe20000000020 */
[----:B------:R-:W5:Y:S01]  /*0e80*/  @!P0 LDG.E.U16 R29, desc[UR20][R2.64+0x240] ;  /* 0x00024014021d8981 */ /* 0x000f62000c1e1500 */
[----:B------:R-:W-:Y:S02]  /*0e90*/  PRMT R33, RZ, 0x7610, R33 ;  /* 0x00007610ff217816 */ /* 0x000fe40000000021 */
        /* <DEDUP_REMOVED lines=63> */
[----:B------:R-:W-:Y:S02]  /*1290*/  ISETP.GE.AND P1, PT, R22, UR44, PT ;  /* 0x0000002c16007c0c */ /* 0x000fe4000bf26270 */
[----:B------:R-:W-:Y:S02]  /*12a0*/  ISETP.GE.AND P2, PT, R23, UR44, PT ;  /* 0x0000002c17007c0c */ /* 0x000fe4000bf46270 */
[----:B------:R-:W-:Y:S02]  /*12b0*/  ISETP.GE.AND P3, PT, R0, UR44, PT ;  /* 0x0000002c00007c0c */ /* 0x000fe4000bf66270 */
[----:B------:R-:W-:Y:S02]  /*12c0*/  ISETP.GE.AND P4, PT, R10, UR44, PT ;  /* 0x0000002c0a007c0c */ /* 0x000fe4000bf86270 */
[----:B------:R-:W-:-:S02]  /*12d0*/  ISETP.GE.AND P5, PT, R8, UR44, PT ;  /* 0x0000002c08007c0c */ /* 0x000fc4000bfa6270 */
[----:B------:R-:W-:Y:S02]  /*12e0*/  ISETP.GE.AND P6, PT, R9, UR44, PT ;  /* 0x0000002c09007c0c */ /* 0x000fe4000bfc6270 */
[----:B------:R-:W-:Y:S02]  /*12f0*/  PRMT R36, RZ, 0x7610, R36 ;  /* 0x00007610ff247816 */ /* 0x000fe40000000024 */
[----:B------:R-:W-:Y:S01]  /*1300*/  PRMT R37, RZ, 0x7610, R37 ;  /* 0x00007610ff257816 */ /* 0x000fe20000000025 */
[----:B--2---:R-:W-:Y:S04]  /*1310*/  STS.U16 [R158], R4 ;  /* 0x000000049e007388 */ /* 0x004fe80000000400 */
        /* <DEDUP_REMOVED lines=32> */
[----:B0-----:R-:W-:-:S04]  /*1520*/  LEA R6, P0, R20, UR51, 0x1 ;  /* 0x0000003314067c11 */ /* 0x001fc8000f8008ff */
[C---:B-1----:R-:W-:Y:S02]  /*1530*/  LEA.HI.X R7, R20.reuse, UR50, R21, 0x1, P0 ;  /* 0x0000003214077c11 */ /* 0x042fe400080f0c15 */
[----:B------:R-:W-:Y:S02]  /*1540*/  ISETP.GE.AND P0, PT, R20, UR44, PT ;  /* 0x0000002c14007c0c */ /* 0x000fe4000bf06270 */
[----:B------:R-:W-:Y:S01]  /*1550*/  PRMT R4, RZ, 0x7610, R4 ;  /* 0x00007610ff047816 */ /* 0x000fe20000000004 */
[----:B------:R-:W-:Y:S01]  /*1560*/  BAR.SYNC.DEFER_BLOCKING 0x0 ;  /* 0x0000000000007b1d */ /* 0x000fe20000010000 */
[----:B--2---:R-:W-:-:S09]  /*1570*/  PRMT R29, RZ, 0x7610, R29 ;  /* 0x00007610ff1d7816 */ /* 0x004fd2000000001d */
        /* <DEDUP_REMOVED lines=8> */
[----:B------:R-:W3:Y:S01]  /*1600*/  @!P0 LDG.E.U16 R29, desc[UR20][R2.64+0x1c0] ;  /* 0x0001c014021d8981 */ /* 0x000ee2000c1e1500 */
[----:B------:R-:W-:-:S02]  /*1610*/  ISETP.GE.AND P0, PT, R12, UR44, PT ;  /* 0x0000002c0c007c0c */ /* 0x000fc4000bf06270 */
[----:B------:R-:W-:Y:S01]  /*1620*/  PRMT R26, RZ, 0x7610, R26 ;  /* 0x00007610ff1a7816 */ /* 0x000fe2000000001a */
[----:B------:R-:W3:Y:S01]  /*1630*/  @!P2 LDG.E.U16 R24, desc[UR20][R2.64+0x80] ;  /* 0x000080140218a981 */ /* 0x000ee2000c1e1500 */
[----:B------:R-:W-:Y:S02]  /*1640*/  PRMT R27, RZ, 0x7610, R27 ;  /* 0x00007610ff1b7816 */ /* 0x000fe4000000001b */
[----:B------:R-:W-:Y:S01]  /*1650*/  ISETP.GE.AND P1, PT, R14, UR44, PT ;  /* 0x0000002c0e007c0c */ /* 0x000fe2000bf26270 */
[----:B------:R-:W3:Y:S01]  /*1660*/  @!P3 LDG.E.U16 R25, desc[UR20][R2.64+0xc0] ;  /* 0x0000c0140219b981 */ /* 0x000ee2000c1e1500 */
[----:B------:R-:W-:-:S03]  /*1670*/  ISETP.GE.AND P2, PT, R15, UR44, PT ;  /* 0x0000002c0f007c0c */ /* 0x000fc6000bf46270 */
[----:B------:R-:W3:Y:S04]  /*1680*/  @!P4 LDG.E.U16 R28, desc[UR20][R2.64+0x180] ;  /* 0x00018014021cc981 */ /* 0x000ee8000c1e1500 */
[----:B------:R-:W3:Y:S01]  /*1690*/  @!P0 LDG.E.U16 R30, desc[UR20][R2.64+0x200] ;  /* 0x00020014021e8981 */ /* 0x000ee2000c1e1500 */
[----:B------:R-:W-:Y:S02]  /*16a0*/  ISETP.GE.AND P0, PT, R13, UR44, PT ;  /* 0x0000002c0d007c0c */ /* 0x000fe4000bf06270 */
[----:B------:R-:W-:Y:S01]  /*16b0*/  ISETP.GE.AND P3, PT, R16, UR44, PT ;  /* 0x0000002c10007c0c */ /* 0x000fe2000bf66270 */
[----:B------:R-:W3:Y:S01]  /*16c0*/  @!P5 LDG.E.U16 R26, desc[UR20][R2.64+0x100] ;  /* 0x00010014021ad981 */ /* 0x000ee2000c1e1500 */
[----:B------:R-:W-:Y:S02]  /*16d0*/  ISETP.GE.AND P4, PT, R17, UR44, PT ;  /* 0x0000002c11007c0c */ /* 0x000fe4000bf86270 */
[----:B------:R-:W-:Y:S01]  /*16e0*/  ISETP.GE.AND P5, PT, R18, UR44, PT ;  /* 0x0000002c12007c0c */ /* 0x000fe2000bfa6270 */
[----:B------:R-:W3:Y:S01]  /*16f0*/  @!P6 LDG.E.U16 R27, desc[UR20][R2.64+0x140] ;  /* 0x00014014021be981 */ /* 0x000ee2000c1e1500 */
[----:B------:R-:W-:-:S02]  /*1700*/  ISETP.GE.AND P6, PT, R19, UR44, PT ;  /* 0x0000002c13007c0c */ /* 0x000fc4000bfc6270 */
[----:B----4-:R-:W-:Y:S02]  /*1710*/  PRMT R31, RZ, 0x7610, R31 ;  /* 0x00007610ff1f7816 */ /* 0x010fe4000000001f */
[----:B-----5:R-:W-:Y:S02]  /*1720*/  PRMT R32, RZ, 0x7610, R32 ;  /* 0x00007610ff207816 */ /* 0x020fe40000000020 */
        /* <DEDUP_REMOVED lines=8> */
[----:B------:R-:W5:Y:S04]  /*17b0*/  @!P5 LDG.E.U16 R36, desc[UR20][R2.64+0x380] ;  /* 0x000380140224d981 */ /* 0x000f68000c1e1500 */
[----:B------:R-:W5:Y:S01]  /*17c0*/  @!P6 LDG.E.U16 R37, desc[UR20][R2.64+0x3c0] ;  /* 0x0003c0140225e981 */ /* 0x000f62000c1e1500 */
[----:B------:R-:W-:-:S02]  /*17d0*/  P2R R45, PR, RZ, 0x1 ;  /* 0x00000001ff2d7803 */ /* 0x000fc40000000000 */
[----:B------:R-:W-:Y:S02]  /*17e0*/  ISETP.GE.AND P0, PT, R20, UR44, PT ;  /* 0x0000002c14007c0c */ /* 0x000fe4000bf06270 */
[----:B------:R-:W-:Y:S02]  /*17f0*/  P2R R44, PR, RZ, 0x2 ;  /* 0x00000002ff2c7803 */ /* 0x000fe40000000000 */
        /* <DEDUP_REMOVED lines=22> */
[----:B----4-:R-:W-:Y:S04]  /*1960*/  STS.U16 [R149+0x240], R31 ;  /* 0x0002401f95007388 */ /* 0x010fe80000000400 */
[----:B-----5:R-:W-:Y:S04]  /*1970*/  STS.U16 [R148+0x280], R32 ;  /* 0x0002802094007388 */ /* 0x020fe80000000400 */
[----:B------:R-:W-:Y:S04]  /*1980*/  STS.U16 [R147+0x2c0], R33 ;  /* 0x0002c02193007388 */ /* 0x000fe80000000400 */
[----:B------:R-:W-:Y:S04]  /*1990*/  STS.U16 [R146+0x300], R34 ;  /* 0x0003002292007388 */ /* 0x000fe80000000400 */
[----:B------:R-:W-:Y:S04]  /*19a0*/  STS.U16 [R145+0x340], R35 ;  /* 0x0003402391007388 */ /* 0x000fe80000000400 */
[----:B------:R0:W-:Y:S04]  /*19b0*/  STS.U16 [R144+0x380], R36 ;  /* 0x0003802490007388 */ /* 0x0001e80000000400 */
[----:B------:R1:W-:Y:S01]  /*19c0*/  STS.U16 [R143+0x3c0], R37 ;  /* 0x0003c0258f007388 */ /* 0x0003e20000000400 */
[----:B------:R-:W-:-:S03]  /*19d0*/  NOP ;  /* 0x0000000000007918 */ /* 0x000fc60000000000 */
[----:B------:R-:W2:Y:S04]  /*19e0*/  LDS.U16 R24, [R129] ;  /* 0x0000000081187984 */ /* 0x000ea80000000400 */
[----:B------:R-:W3:Y:S04]  /*19f0*/  LDS.U16 R25, [R129+0x2] ;  /* 0x0000020081197984 */ /* 0x000ee80000000400 */
[----:B------:R-:W4:Y:S04]  /*1a00*/  LDS.U16 R26, [R129+0x4] ;  /* 0x00000400811a7984 */ /* 0x000f280000000400 */
[----:B------:R-:W5:Y:S04]  /*1a10*/  LDS.U16 R27, [R129+0x6] ;  /* 0x00000600811b7984 */ /* 0x000f680000000400 */
[----:B------:R-:W5:Y:S04]  /*1a20*/  LDS.U16 R28, [R129+0x8] ;  /* 0x00000800811c7984 */ /* 0x000f680000000400 */
[----:B------:R-:W5:Y:S04]  /*1a30*/  LDS.U16 R29, [R129+0xa] ;  /* 0x00000a00811d7984 */ /* 0x000f680000000400 */
[----:B------:R-:W5:Y:S04]  /*1a40*/  LDS.U16 R30, [R129+0xc] ;  /* 0x00000c00811e7984 */ /* 0x000f680000000400 */
[----:B------:R0:W2:Y:S04]  /*1a50*/  LDS.U16 R31, [R129+0xe] ;  /* 0x00000e00811f7984 */ /* 0x0000a80000000400 */
[----:B------:R0:W2:Y:S04]  /*1a60*/  LDS.U16 R32, [R129+0x10] ;  /* 0x0000100081207984 */ /* 0x0000a80000000400 */
[----:B------:R0:W2:Y:S04]  /*1a70*/  LDS.U16 R33, [R129+0x12] ;  /* 0x0000120081217984 */ /* 0x0000a80000000400 */
[----:B------:R0:W2:Y:S04]  /*1a80*/  LDS.U16 R34, [R129+0x14] ;  /* 0x0000140081227984 */ /* 0x0000a80000000400 */
[----:B------:R0:W2:Y:S04]  /*1a90*/  LDS.U16 R35, [R129+0x16] ;  /* 0x0000160081237984 */ /* 0x0000a80000000400 */
[----:B------:R0:W2:Y:S04]  /*1aa0*/  LDS.U16 R5, [R129+0x18] ;  /* 0x0000180081057984 */ /* 0x0000a80000000400 */
[----:B------:R0:W2:Y:S04]  /*1ab0*/  LDS.U16 R4, [R129+0x1a] ;  /* 0x00001a0081047984 */ /* 0x0000a80000000400 */
[----:B------:R1:W2:Y:S04]  /*1ac0*/  LDS.U16 R3, [R129+0x1c] ;  /* 0x00001c0081037984 */ /* 0x0002a80000000400 */
[----:B------:R2:W2:Y:S01]  /*1ad0*/  LDS.U16 R2, [R129+0x1e] ;  /* 0x00001e0081027984 */ /* 0x0004a20000000400 */
[----:B------:R-:W-:Y:S01]  /*1ae0*/  BAR.SYNC.DEFER_BLOCKING 0x0 ;  /* 0x0000000000007b1d */ /* 0x000fe20000010000 */
[----:B0-----:R-:W-:-:S02]  /*1af0*/  PRMT R36, RZ, 0x7610, R36 ;  /* 0x00007610ff247816 */ /* 0x001fc40000000024 */
[----:B-1----:R-:W-:-:S03]  /*1b00*/  PRMT R37, RZ, 0x7610, R37 ;  /* 0x00007610ff257816 */ /* 0x002fc60000000025 */
[----:B------:R-:W5:Y:S01]  /*1b10*/  @!P0 LDG.E.U16 R38, desc[UR20][R6.64] ;  /* 0x0000001406268981 */ /* 0x000f62000c1e1500 */
[----:B------:R-:W-:-:S03]  /*1b20*/  ISETP.GE.AND P0, PT, R23, UR44, PT ;  /* 0x0000002c17007c0c */ /* 0x000fc6000bf06270 */
[----:B------:R-:W5:Y:S01]  /*1b30*/  @!P1 LDG.E.U16 R36, desc[UR20][R6.64+0x40] ;  /* 0x0000401406249981 */ /* 0x000f62000c1e1500 */
[----:B------:R-:W-:-:S03]  /*1b40*/  ISETP.GE.AND P1, PT, R0, UR44, PT ;  /* 0x0000002c00007c0c */ /* 0x000fc6000bf26270 */
[----:B------:R-:W5:Y:S04]  /*1b50*/  @!P2 LDG.E.U16 R47, desc[UR20][R6.64+0x2c0] ;  /* 0x0002c014062fa981 */ /* 0x000f68000c1e1500 */
[----:B------:R-:W5:Y:S04]  /*1b60*/  @!P3 LDG.E.U16 R48, desc[UR20][R6.64+0x300] ;  /* 0x000300140630b981 */ /* 0x000f68000c1e1500 */
        /* <DEDUP_REMOVED lines=10> */
[----:B------:R-:W5:Y:S06]  /*1c10*/  @!P6 LDG.E.U16 R51, desc[UR20][R6.64+0x3c0] ;  /* 0x0003c0140633e981 */ /* 0x000f6c000c1e1500 */
[----:B------:R-:W5:Y:S01]  /*1c20*/  @!P0 LDG.E.U16 R42, desc[UR20][R6.64+0x180] ;  /* 0x00018014062a8981 */ /* 0x000f62000c1e1500 */
[----:B------:R-:W-:-:S03]  /*1c30*/  ISETP.GE.AND P0, PT, R12, UR44, PT ;  /* 0x0000002c0c007c0c */ /* 0x000fc6000bf06270 */
[----:B------:R-:W5:Y:S01]  /*1c40*/  @!P1 LDG.E.U16 R43, desc[UR20][R6.64+0x1c0] ;  /* 0x0001c014062b9981 */ /* 0x000f62000c1e1500 */
[----:B------:R-:W-:Y:S02]  /*1c50*/  ISETP.NE.AND P1, PT, R44, RZ, PT ;  /* 0x000000ff2c00720c */ /* 0x000fe40003f25270 */
[----:B------:R-:W-:-:S07]  /*1c60*/  PRMT R44, RZ, 0x7610, R44 ;  /* 0x00007610ff2c7816 */ /* 0x000fce000000002c */
[----:B------:R-:W5:Y:S01]  /*1c70*/  @!P0 LDG.E.U16 R44, desc[UR20][R6.64+0x200] ;  /* 0x00020014062c8981 */ /* 0x000f62000c1e1500 */
[----:B------:R-:W-:Y:S02]  /*1c80*/  ISETP.NE.AND P0, PT, R45, RZ, PT ;  /* 0x000000ff2d00720c */ /* 0x000fe40003f05270 */
[----:B------:R-:W-:Y:S01]  /*1c90*/  PRMT R45, RZ, 0x7610, R45 ;  /* 0x00007610ff2d7816 */ /* 0x000fe2000000002d */
[----:B------:R-:W5:Y:S10]  /*1ca0*/  @!P1 LDG.E.U16 R46, desc[UR20][R6.64+0x280] ;  /* 0x00028014062e9981 */ /* 0x000f74000c1e1500 */
[----:B------:R-:W5:Y:S04]  /*1cb0*/  @!P0 LDG.E.U16 R45, desc[UR20][R6.64+0x240] ;  /* 0x00024014062d8981 */ /* 0x000f68000c1e1500 */
        /* <DEDUP_REMOVED lines=21> */
[----:B--2---:R-:W-:-:S03]  /*1e10*/  SHF.L.U32 R24, R24, 0x10, RZ ;  /* 0x0000001018187819 */ /* 0x004fc600000006ff */
[----:B------:R0:W-:Y:S04]  /*1e20*/  STL [R1+0x4c], R134 ;  /* 0x00004c8601007387 */ /* 0x0001e80000100800 */
[----:B------:R0:W-:Y:S04]  /*1e30*/  STL [R1+0x48], R132 ;  /* 0x0000488401007387 */ /* 0x0001e80000100800 */
[----:B------:R0:W-:Y:S04]  /*1e40*/  STL [R1+0x44], R122 ;  /* 0x0000447a01007387 */ /* 0x0001e80000100800 */
[----:B------:R0:W-:Y:S04]  /*1e50*/  STL [R1+0x40], R106 ;  /* 0x0000406a01007387 */ /* 0x0001e80000100800 */
[----:B------:R0:W-:Y:S01]  /*1e60*/  STL [R1+0x3c], R104 ;  /* 0x00003c6801007387 */ /* 0x0001e20000100800 */
[----:B------:R-:W-:-:S03]  /*1e70*/  FADD.FTZ R126, R24, UR5 ;  /* 0x00000005187e7e21 */ /* 0x000fc60008010000 */
[----:B------:R0:W-:Y:S04]  /*1e80*/  STL [R1+0x38], R102 ;  /* 0x0000386601007387 */ /* 0x0001e80000100800 */
[----:B------:R0:W-:Y:S04]  /*1e90*/  STL [R1+0x34], R100 ;  /* 0x0000346401007387 */ /* 0x0001e80000100800 */
[----:B------:R0:W-:Y:S04]  /*1ea0*/  STL [R1+0x30], R98 ;  /* 0x0000306201007387 */ /* 0x0001e80000100800 */
[----:B------:R0:W-:Y:S01]  /*1eb0*/  STL [R1+0x2c], R96 ;  /* 0x00002c6001007387 */ /* 0x0001e20000100800 */
[----:B------:R-:W-:-:S02]  /*1ec0*/  FSETP.GTU.FTZ.AND P5, PT, R126, 20, PT ;  /* 0x41a000007e00780b */ /* 0x000fc40003fbc000 */
[----:B---3--:R-:W-:Y:S02]  /*1ed0*/  SHF.L.U32 R25, R25, 0x10, RZ ;  /* 0x0000001019197819 */ /* 0x008fe400000006ff */
[----:B----4-:R-:W-:Y:S02]  /*1ee0*/  SHF.L.U32 R26, R26, 0x10, RZ ;  /* 0x000000101a1a7819 */ /* 0x010fe400000006ff */
[----:B-----5:R-:W-:Y:S02]  /*1ef0*/  SHF.L.U32 R27, R27, 0x10, RZ ;  /* 0x000000101b1b7819 */ /* 0x020fe400000006ff */
        /* <DEDUP_REMOVED lines=9> */
[----:B------:R-:W-:Y:S01]  /*1f90*/  ISETP.GE.AND P0, PT, R20, UR44, PT ;  /* 0x0000002c14007c0c */ /* 0x000fe2000bf06270 */
[----:B------:R-:W-:Y:S01]  /*1fa0*/  FADD.FTZ R118, R30, UR5 ;  /* 0x000000051e767e21 */ /* 0x000fe20008010000 */
[----:B------:R-:W-:-:S02]  /*1fb0*/  FSETP.GTU.FTZ.AND P4, PT, R125, 20, PT ;  /* 0x41a000007d00780b */ /* 0x000fc40003f9c000 */
[----:B------:R-:W-:Y:S02]  /*1fc0*/  FSETP.GTU.FTZ.AND P3, PT, R124, 20, PT ;  /* 0x41a000007c00780b */ /* 0x000fe40003f7c000 */
[----:B------:R-:W-:Y:S02]  /*1fd0*/  FSETP.GTU.FTZ.AND P2, PT, R121, 20, PT ;  /* 0x41a000007900780b */ /* 0x000fe40003f5c000 */
[----:B------:R-:W-:Y:S02]  /*1fe0*/  FSETP.GTU.FTZ.AND P1, PT, R120, 20, PT ;  /* 0x41a000007800780b */ /* 0x000fe40003f3c000 */
[----:B------:R-:W-:Y:S01]  /*1ff0*/  FSETP.GTU.FTZ.AND P6, PT, R119, 20, PT ;  /* 0x41a000007700780b */ /* 0x000fe20003fdc000 */
[----:B------:R0:W-:Y:S04]  /*2000*/  STS.U16 [R158], R38 ;  /* 0x000000269e007388 */ /* 0x0001e80000000400 */
        /* <DEDUP_REMOVED lines=16> */
[----:B------:R-:W-:Y:S05]  /*2110*/  @P5 BRA `(.L_x_1229) ;  /* 0x00000000007c5947 */ /* 0x000fea0003800000 */
        /* <DEDUP_REMOVED lines=31> */
.L_x_1229:
[----:B------:R-:W-:Y:S05]  /*2310*/  BSYNC B0 ;  /* 0x0000000000007941 */ /* 0x000fea0003800000 */
.L_x_1228:
        /* <DEDUP_REMOVED lines=36> */
.L_x_1231:
[----:B------:R-:W-:Y:S05]  /*2560*/  BSYNC B0 ;  /* 0x0000000000007941 */ /* 0x000fea0003800000 */
.L_x_1230:
        /* <DEDUP_REMOVED lines=36> */
.L_x_1233:
[----:B------:R-:W-:Y:S05]  /*27b0*/  BSYNC B0 ;  /* 0x0000000000007941 */ /* 0x000fea0003800000 */
.L_x_1232:
        /* <DEDUP_REMOVED lines=36> */
.L_x_1235:
[----:B------:R-:W-:Y:S05]  /*2a00*/  BSYNC B0 ;  /* 0x0000000000007941 */ /* 0x000fea0003800000 */
.L_x_1234:
        /* <DEDUP_REMOVED lines=36> */
.L_x_1237:
[----:B------:R-:W-:Y:S05]  /*2c50*/  BSYNC B0 ;  /* 0x0000000000007941 */ /* 0x000fea0003800000 */
.L_x_1236:
        /* <DEDUP_REMOVED lines=36> */
.L_x_1239:
[----:B------:R-:W-:Y:S05]  /*2ea0*/  BSYNC B0 ;  /* 0x0000000000007941 */ /* 0x000fea0003800000 */
.L_x_1238:
        /* <DEDUP_REMOVED lines=36> */
.L_x_1241:
[----:B------:R-:W-:Y:S05]  /*30f0*/  BSYNC B0 ;  /* 0x0000000000007941 */ /* 0x000fea0003800000 */
.L_x_1240:
        /* <DEDUP_REMOVED lines=36> */
.L_x_1243:
[----:B------:R-:W-:Y:S05]  /*3340*/  BSYNC B0 ;  /* 0x0000000000007941 */ /* 0x000fea0003800000 */
.L_x_1242:
        /* <DEDUP_REMOVED lines=36> */
.L_x_1245:
[----:B------:R-:W-:Y:S05]  /*3590*/  BSYNC B0 ;  /* 0x0000000000007941 */ /* 0x000fea0003800000 */
.L_x_1244:
        /* <DEDUP_REMOVED lines=36> */
.L_x_1247:
[----:B------:R-:W-:Y:S05]  /*37e0*/  BSYNC B0 ;  /* 0x0000000000007941 */ /* 0x000fea0003800000 */
.L_x_1246:
[----:B------:R-:W-:Y:S01]  /*37f0*/  BSSY B0, `(.L_x_1248) ;  /* 0x0000022000007945 */ /* 0x000fe20003800000 */
[----:B------:R-:W-:-:S03]  /*3800*/  FSETP.GTU.FTZ.AND P2, PT, R109, 20, PT ;  /* 0x41a000006d00780b */ /* 0x000fc60003f5c000 */
[----:B------:R-:W-:Y:S10]  /*3810*/  @P1 BRA `(.L_x_1249) ;  /* 0x00000000007c1947 */ /* 0x000ff40003800000 */
        /* <DEDUP_REMOVED lines=31> */
.L_x_1249:
[----:B------:R-:W-:Y:S05]  /*3a10*/  BSYNC B0 ;  /* 0x0000000000007941 */ /* 0x000fea0003800000 */
.L_x_1248:
[----:B------:R-:W-:Y:S04]  /*3a20*/  BSSY B0, `(.L_x_1250) ;  /* 0x0000021000007945 */ /* 0x000fe80003800000 */
        /* <DEDUP_REMOVED lines=32> */
.L_x_1251:
[----:B------:R-:W-:Y:S05]  /*3c30*/  BSYNC B0 ;  /* 0x0000000000007941 */ /* 0x000fea0003800000 */
.L_x_1250:
        /* <DEDUP_REMOVED lines=33> */
.L_x_1253:
[----:B------:R-:W-:Y:S05]  /*3e50*/  BSYNC B0 ;  /* 0x0000000000007941 */ /* 0x000fea0003800000 */
.L_x_1252:
        /* <DEDUP_REMOVED lines=33> */
.L_x_1255:
[----:B------:R-:W-:Y:S05]  /*4070*/  BSYNC B0 ;  /* 0x0000000000007941 */ /* 0x000fea0003800000 */
.L_x_1254:
        /* <DEDUP_REMOVED lines=33> */
.L_x_1257:
[----:B------:R-:W-:Y:S05]  /*4290*/  BSYNC B0 ;  /* 0x0000000000007941 */ /* 0x000fea0003800000 */
.L_x_1256:
        /* <DEDUP_REMOVED lines=33> */
.L_x_1259:
[----:B------:R-:W-:Y:S05]  /*44b0*/  BSYNC B0 ;  /* 0x0000000000007941 */ /* 0x000fea0003800000 */
.L_x_1258:
[----:B------:R-:W-:Y:S02]  /*44c0*/  USHF.R.S32.HI UR31, URZ, 0x1f, UR30 ;  /* 0x0000001f3f1f7899 */ /* 0x000fe4000801141e */
[----:B------:R-:W-:Y:S01]  /*44d0*/  MOV R2, UR30 ;  /* 0x0000001e00027c02 */ /* 0x000fe20008000f00 */
[----:B------:R-:W-:Y:S01]  /*44e0*/  USHF.R.S32.HI UR17, URZ, 0x1f, UR11 ;  /* 0x0000001f3f117899 */ /* 0x000fe2000801140b */
[----:B------:R-:W-:Y:S01]  /*44f0*/  MOV R4, UR30 ;  /* 0x0000001e00047c02 */ /* 0x000fe20008000f00 */
[----:B------:R-:W-:Y:S01]  /*4500*/  ULDC.64 UR18, c[0x0][0x2a0] ;  /* 0x0000a80000127ab9 */ /* 0x000fe20000000a00 */
[----:B------:R-:W-:Y:S01]  /*4510*/  ULDC.64 UR24, c[0x0][0x2b0] ;  /* 0x0000ac0000187ab9 */ /* 0x000fe20000000a00 */
[----:B------:R-:W-:Y:S01]  /*4520*/  MOV R3, UR31 ;  /* 0x0000001f00037c02 */ /* 0x000fe20008000f00 */
[----:B------:R-:W-:Y:S02]  /*4530*/  UIMAD UR7, UR17, UR18, URZ ;  /* 0x00000012110772a4 */ /* 0x000fe4000f8e023f */
[----:B------:R-:W-:Y:S01]  /*4540*/  MOV R5, UR18 ;  /* 0x0000001200057c02 */ /* 0x000fe20008000f00 */
[----:B------:R-:W-:Y:S01]  /*4550*/  UIMAD.WIDE.U32 UR8, UR11, UR18, URZ ;  /* 0x000000120b0872a5 */ /* 0x000fe2000f8e003f */
[----:B------:R-:W-:Y:S01]  /*4560*/  MOV R7, UR24 ;  /* 0x0000001800077c02 */ /* 0x000fe20008000f00 */
[----:B------:R-:W-:Y:S01]  /*4570*/  UIMAD UR18, UR11, UR19, UR7 ;  /* 0x000000130b1272a4 */ /* 0x000fe2000f8e0207 */
[----:B0-----:R-:W0:Y:S01]  /*4580*/  LDS.U16 R47, [R129] ;  /* 0x00000000812f7984 */ /* 0x001e220000000400 */
[----:B------:R-:W-:Y:S01]  /*4590*/  @!P0 IMAD.WIDE.U32 R2, R5, UR11, R2 ;  /* 0x0000000b05028c25 */ /* 0x000fe2000f8e0002 */
[----:B------:R-:W-:Y:S01]  /*45a0*/  UIMAD UR19, UR17, UR24, URZ ;  /* 0x00000018111372a4 */ /* 0x000fe2000f8e023f */
[----:B------:R-:W-:Y:S01]  /*45b0*/  MOV R5, UR31 ;  /* 0x0000001f00057c02 */ /* 0x000fe20008000f00 */
[----:B------:R-:W-:Y:S01]  /*45c0*/  USHF.R.S32.HI UR7, URZ, 0x1f, UR10 ;  /* 0x0000001f3f077899 */ /* 0x000fe2000801140a */
[----:B------:R-:W1:Y:S01]  /*45d0*/  LDS.U16 R48, [R129+0x2] ;  /* 0x0000020081307984 */ /* 0x000e620000000400 */
[----:B------:R-:W-:Y:S01]  /*45e0*/  ULDC.64 UR26, c[0x0][0x2a8] ;  /* 0x0000aa00001a7ab9 */ /* 0x000fe20000000a00 */
[----:B------:R-:W-:-:S02]  /*45f0*/  UIMAD UR29, UR11, UR25, UR19 ;  /* 0x000000190b1d72a4 */ /* 0x000fc4000f8e0213 */
[----:B------:R-:W-:Y:S01]  /*4600*/  @!P0 IMAD.WIDE.U32 R4, R7, UR11, R4 ;  /* 0x0000000b07048c25 */ /* 0x000fe2000f8e0004 */
[----:B------:R-:W-:Y:S01]  /*4610*/  UIMAD UR28, UR7, UR26, URZ ;  /* 0x0000001a071c72a4 */ /* 0x000fe2000f8e023f */
[----:B------:R-:W-:Y:S01]  /*4620*/  @!P0 IADD3 R3, R3, UR18, RZ ;  /* 0x0000001203038c10 */ /* 0x000fe2000fffe0ff */
[----:B------:R-:W-:Y:S01]  /*4630*/  UIADD3 UR9, UR9, UR18, URZ ;  /* 0x0000001209097290 */ /* 0x000fe2000fffe03f */
[----:B------:R-:W-:Y:S01]  /*4640*/  MOV R7, UR26 ;  /* 0x0000001a00077c02 */ /* 0x000fe20008000f00 */
[----:B------:R-:W-:Y:S01]  /*4650*/  UIMAD.WIDE.U32 UR24, UR11, UR24, URZ ;  /* 0x000000180b1872a5 */ /* 0x000fe2000f8e003f */
[----:B------:R-:W-:Y:S01]  /*4660*/  @!P0 IADD3 R5, R5, UR29, RZ ;  /* 0x0000001d05058c10 */ /* 0x000fe2000fffe0ff */
[----:B------:R-:W-:Y:S01]  /*4670*/  ULDC.64 UR18, c[0x0][0x2b8] ;  /* 0x0000ae0000127ab9 */ /* 0x000fe20000000a00 */
[----:B------:R-:W-:Y:S01]  /*4680*/  UIMAD UR32, UR10, UR27, UR28 ;  /* 0x0000001b0a2072a4 */ /* 0x000fe2000f8e021c */
[----:B------:R-:W-:Y:S01]  /*4690*/  MOV R25, UR18 ;  /* 0x0000001200197c02 */ /* 0x000fe20008000f00 */
[----:B------:R-:W-:-:S02]  /*46a0*/  UIMAD.WIDE.U32 UR8, UR10, UR26, UR8 ;  /* 0x0000001a0a0872a5 */ /* 0x000fc4000f8e0008 */
[----:B------:R-:W-:Y:S01]  /*46b0*/  @!P0 IMAD.WIDE.U32 R2, R7, UR10, R2 ;  /* 0x0000000a07028c25 */ /* 0x000fe2000f8e0002 */
[----:B------:R-:W-:Y:S01]  /*46c0*/  UIMAD UR27, UR7, UR18, URZ ;  /* 0x00000012071b72a4 */ /* 0x000fe2000f8e023f */
[----:B------:R-:W2:Y:S01]  /*46d0*/  LDS.U16 R49, [R129+0x4] ;  /* 0x0000040081317984 */ /* 0x000ea20000000400 */
[----:B------:R-:W-:Y:S01]  /*46e0*/  UIADD3 UR25, UR25, UR29, URZ ;  /* 0x0000001d19197290 */ /* 0x000fe2000fffe03f */
[----:B------:R-:W-:Y:S01]  /*46f0*/  @!P0 IMAD.WIDE.U32 R4, R25, UR10, R4 ;  /* 0x0000000a19048c25 */ /* 0x000fe2000f8e0004 */
[----:B------:R-:W-:Y:S01]  /*4700*/  UIADD3 UR26, UR6, -UR33, URZ ;  /* 0x80000021061a7290 */ /* 0x000fe2000fffe03f */
[C---:B------:R-:W-:Y:S01]  /*4710*/  @!P0 IADD3 R7, P1, R20.reuse, R2, RZ ;  /* 0x0000000214078210 */ /* 0x040fe20007f3e0ff */
[----:B------:R-:W-:Y:S01]  /*4720*/  UIMAD UR33, UR10, UR19, UR27 ;  /* 0x000000130a2172a4 */ /* 0x000fe2000f8e021b */
[----:B------:R-:W3:Y:S01]  /*4730*/  LDS.U16 R63, [R129+0x6] ;  /* 0x00000600813f7984 */ /* 0x000ee20000000400 */
[----:B------:R-:W-:Y:S01]  /*4740*/  UIMAD.WIDE.U32 UR24, UR10, UR18, UR24 ;  /* 0x000000120a1872a5 */ /* 0x000fe2000f8e0018 */
[C---:B------:R-:W-:Y:S01]  /*4750*/  @!P0 IADD3 R4, P2, R20.reuse, R4, RZ ;  /* 0x0000000414048210 */ /* 0x040fe20007f5e0ff */
[----:B------:R-:W-:Y:S01]  /*4760*/  UIMAD UR19, UR26, -0x800, URZ ;  /* 0xfffff8001a1378a4 */ /* 0x000fe2000f8e023f */
[C---:B------:R-:W-:Y:S01]  /*4770*/  @!P0 IADD3.X R24, R21.reuse, UR32, R3, P1, !PT ;  /* 0x0000002015188c10 */ /* 0x040fe20008ffe403 */
[----:B------:R-:W-:Y:S01]  /*4780*/  ULDC.64 UR28, c[0x0][0x318] ;  /* 0x0000c600001c7ab9 */ /* 0x000fe20000000a00 */
[----:B------:R-:W-:Y:S01]  /*4790*/  ULDC.64 UR26, c[0x0][0x308] ;  /* 0x0000c200001a7ab9 */ /* 0x000fe20000000a00 */
[----:B------:R-:W-:Y:S01]  /*47a0*/  USHF.R.S32.HI UR18, URZ, 0x1f, UR19 ;  /* 0x0000001f3f127899 */ /* 0x000fe20008011413 */
[----:B------:R-:W-:Y:S01]  /*47b0*/  @!P0 IADD3.X R5, R21, UR33, R5, P2, !PT ;  /* 0x0000002115058c10 */ /* 0x000fe200097fe405 */
[----:B------:R-:W-:Y:S01]  /*47c0*/  UIADD3 UR35, UP0, UR19, UR8, URZ ;  /* 0x0000000813237290 */ /* 0x000fe2000ff1e03f */
[C---:B------:R-:W-:Y:S01]  /*47d0*/  LEA R32, P1, R20.reuse, UR28, 0x1 ;  /* 0x0000001c14207c11 */ /* 0x040fe2000f8208ff */
[----:B------:R-:W-:Y:S01]  /*47e0*/  UIADD3 UR34, UP1, UR19, UR24, URZ ;  /* 0x0000001813227290 */ /* 0x000fe2000ff3e03f */
[C---:B------:R-:W-:Y:S01]  /*47f0*/  LEA R2, P2, R20.reuse, UR26, 0x1 ;  /* 0x0000001a14027c11 */ /* 0x040fe2000f8408ff */
[----:B------:R-:W-:Y:S01]  /*4800*/  UIADD3.X UR8, UR18, UR32, UR9, UP0, !UPT ;  /* 0x0000002012087290 */ /* 0x000fe200087fe409 */
[----:B------:R-:W-:Y:S01]  /*4810*/  LEA.HI.X R6, R20, UR29, R21, 0x1, P1 ;  /* 0x0000001d14067c11 */ /* 0x000fe200088f0c15 */
[----:B------:R-:W-:Y:S01]  /*4820*/  UIADD3.X UR24, UR18, UR33, UR25, UP1, !UPT ;  /* 0x0000002112187290 */ /* 0x000fe20008ffe419 */
[----:B------:R-:W-:Y:S01]  /*4830*/  MOV R25, UR35 ;  /* 0x0000002300197c02 */ /* 0x000fe20008000f00 */
[----:B------:R-:W4:Y:S01]  /*4840*/  LDS.U16 R61, [R129+0x8] ;  /* 0x00000800813d7984 */ /* 0x000f220000000400 */
[----:B------:R-:W-:-:S02]  /*4850*/  MOV R27, UR34 ;  /* 0x00000022001b7c02 */ /* 0x000fc40008000f00 */
[----:B------:R-:W-:Y:S01]  /*4860*/  LEA.HI.X R3, R20, UR27, R21, 0x1, P2 ;  /* 0x0000001b14037c11 */ /* 0x000fe200090f0c15 */
[----:B------:R-:W-:Y:S01]  /*4870*/  LDS.U16 R64, [R129+0xa] ;  /* 0x00000a0081407984 */ /* 0x000fe20000000400 */
[----:B------:R-:W-:Y:S02]  /*4880*/  LEA R32, P2, R25, R32, 0x1 ;  /* 0x0000002019207211 */ /* 0x000fe400078408ff */
[----:B------:R-:W-:Y:S01]  /*4890*/  LEA R2, P4, R27, R2, 0x1 ;  /* 0x000000021b027211 */ /* 0x000fe200078808ff */
[----:B------:R-:W5:Y:S01]  /*48a0*/  LDS.U16 R60, [R129+0xc] ;  /* 0x00000c00813c7984 */ /* 0x000f620000000400 */
[----:B------:R-:W-:Y:S02]  /*48b0*/  MOV R26, UR8 ;  /* 0x00000008001a7c02 */ /* 0x000fe40008000f00 */
[----:B------:R-:W-:Y:S01]  /*48c0*/  MOV R34, UR24 ;  /* 0x0000001800227c02 */ /* 0x000fe20008000f00 */
[----:B------:R-:W-:Y:S01]  /*48d0*/  LDS.U16 R58, [R129+0xe] ;  /* 0x00000e00813a7984 */ /* 0x000fe20000000400 */
[----:B------:R-:W-:-:S02]  /*48e0*/  @!P0 LEA R30, P1, R7, UR28, 0x1 ;  /* 0x0000001c071e8c11 */ /* 0x000fc4000f8208ff */
[----:B------:R-:W-:Y:S01]  /*48f0*/  @!P0 LEA R28, P3, R4, UR26, 0x1 ;  /* 0x0000001a041c8c11 */ /* 0x000fe2000f8608ff */
[----:B------:R-:W-:Y:S01]  /*4900*/  LDS.U16 R38, [R129+0x10] ;  /* 0x0000100081267984 */ /* 0x000fe20000000400 */
[----:B------:R-:W-:-:S03]  /*4910*/  LEA.HI.X R33, R25, R6, R26, 0x1, P2 ;  /* 0x0000000619217211 */ /* 0x000fc600010f0c1a */
[----:B------:R-:W-:Y:S01]  /*4920*/  LDS.U16 R35, [R129+0x12] ;  /* 0x0000120081237984 */ /* 0x000fe20000000400 */
[----:B------:R-:W-:Y:S02]  /*4930*/  LEA.HI.X R3, R27, R3, R34, 0x1, P4 ;  /* 0x000000031b037211 */ /* 0x000fe400020f0c22 */
[----:B------:R-:W-:Y:S01]  /*4940*/  PRMT R41, RZ, 0x7610, R41 ;  /* 0x00007610ff297816 */ /* 0x000fe20000000029 */
[----:B------:R-:W-:Y:S01]  /*4950*/  LDS.U16 R27, [R129+0x14] ;  /* 0x00001400811b7984 */ /* 0x000fe20000000400 */
[----:B------:R-:W-:Y:S02]  /*4960*/  @!P0 LEA.HI.X R31, R7, UR29, R24, 0x1, P1 ;  /* 0x0000001d071f8c11 */ /* 0x000fe400088f0c18 */
[----:B------:R-:W-:Y:S01]  /*4970*/  PRMT R42, RZ, 0x7610, R42 ;  /* 0x00007610ff2a7816 */ /* 0x000fe2000000002a */
[----:B------:R-:W-:Y:S01]  /*4980*/  LDS.U16 R25, [R129+0x16] ;  /* 0x0000160081197984 */ /* 0x000fe20000000400 */
[----:B------:R-:W-:Y:S02]  /*4990*/  @!P0 LEA.HI.X R29, R4, UR27, R5, 0x1, P3 ;  /* 0x0000001b041d8c11 */ /* 0x000fe400098f0c05 */
[----:B------:R-:W-:Y:S01]  /*49a0*/  ISETP.GE.AND P5, PT, R10, UR44, PT ;  /* 0x0000002c0a007c0c */ /* 0x000fe2000bfa6270 */
[----:B------:R-:W-:Y:S01]  /*49b0*/  LDS.U16 R7, [R129+0x18] ;  /* 0x0000180081077984 */ /* 0x000fe20000000400 */
[----:B------:R-:W-:-:S02]  /*49c0*/  ISETP.GE.AND P6, PT, R9, UR44, PT ;  /* 0x0000002c09007c0c */ /* 0x000fc4000bfc6270 */
[----:B------:R-:W-:Y:S01]  /*49d0*/  PRMT R43, RZ, 0x7610, R43 ;  /* 0x00007610ff2b7816 */ /* 0x000fe2000000002b */
[----:B------:R-:W-:Y:S01]  /*49e0*/  LDS.U16 R6, [R129+0x1a] ;  /* 0x00001a0081067984 */ /* 0x000fe20000000400 */
[----:B------:R-:W-:Y:S02]  /*49f0*/  PRMT R34, RZ, 0x7610, R34 ;  /* 0x00007610ff227816 */ /* 0x000fe40000000022 */
[----:B------:R-:W-:Y:S01]  /*4a00*/  PRMT R37, RZ, 0x7610, R37 ;  /* 0x00007610ff257816 */ /* 0x000fe20000000025 */
[----:B------:R-:W-:Y:S01]  /*4a10*/  LDS.U16 R5, [R129+0x1c] ;  /* 0x00001c0081057984 */ /* 0x000fe20000000400 */
[----:B------:R-:W-:Y:S02]  /*4a20*/  ISETP.GE.AND P2, PT, R8, UR44, PT ;  /* 0x0000002c08007c0c */ /* 0x000fe4000bf46270 */
[----:B------:R-:W-:Y:S01]  /*4a30*/  PRMT R36, RZ, 0x7610, R36 ;  /* 0x00007610ff247816 */ /* 0x000fe20000000024 */
[----:B------:R-:W-:Y:S01]  /*4a40*/  LDS.U16 R4, [R129+0x1e] ;  /* 0x00001e0081047984 */ /* 0x000fe20000000400 */
[----:B------:R-:W-:-:S02]  /*4a50*/  ISETP.GE.AND P4, PT, R0, UR44, PT ;  /* 0x0000002c00007c0c */ /* 0x000fc4000bf86270 */
[----:B------:R-:W-:Y:S01]  /*4a60*/  PRMT R40, RZ, 0x7610, R40 ;  /* 0x00007610ff287816 */ /* 0x000fe20000000028 */
[----:B------:R-:W-:Y:S01]  /*4a70*/  BAR.SYNC.DEFER_BLOCKING 0x0 ;  /* 0x0000000000007b1d */ /* 0x000fe20000010000 */
[----:B------:R-:W-:Y:S02]  /*4a80*/  ISETP.GE.AND P1, PT, R23, UR44, PT ;  /* 0x0000002c17007c0c */ /* 0x000fe4000bf26270 */
        /* <DEDUP_REMOVED lines=11> */
[----:B------:R-:W5:Y:S01]  /*4b40*/  @!P1 LDG.E.U16 R34, desc[UR20][R32.64+-0xf80] ;  /* 0xfff0801420229981 */ /* 0x000f62000c1e1500 */
[----:B------:R-:W-:Y:S02]  /*4b50*/  ISETP.GE.AND P1, PT, R11, UR44, PT ;  /* 0x0000002c0b007c0c */ /* 0x000fe4000bf26270 */
[----:B------:R-:W-:Y:S01]  /*4b60*/  PRMT R55, RZ, 0x7610, R55 ;  /* 0x00007610ff377816 */ /* 0x000fe20000000037 */
[----:B------:R-:W5:Y:S01]  /*4b70*/  @!P2 LDG.E.U16 R37, desc[UR20][R32.64+-0xf00] ;  /* 0xfff100142025a981 */ /* 0x000f62000c1e1500 */
[----:B------:R-:W-:Y:S02]  /*4b80*/  ISETP.GE.AND P3, PT, R22, UR44, PT ;  /* 0x0000002c16007c0c */ /* 0x000fe4000bf66270 */
[----:B------:R-:W-:Y:S01]  /*4b90*/  PRMT R56, RZ, 0x7610, R56 ;  /* 0x00007610ff387816 */ /* 0x000fe20000000038 */
[----:B------:R-:W5:Y:S01]  /*4ba0*/  @!P4 LDG.E.U16 R36, desc[UR20][R32.64+-0xf40] ;  /* 0xfff0c0142024c981 */ /* 0x000f62000c1e1500 */
[----:B------:R-:W-:-:S02]  /*4bb0*/  PRMT R59, RZ, 0x7610, R59 ;  /* 0x00007610ff3b7816 */ /* 0x000fc4000000003b */
[----:B------:R-:W-:Y:S01]  /*4bc0*/  PRMT R62, RZ, 0x7610, R62 ;  /* 0x00007610ff3e7816 */ /* 0x000fe2000000003e */
[----:B------:R0:W5:Y:S01]  /*4bd0*/  @!P0 LDG.E.U16 R24, desc[UR20][R30.64] ;  /* 0x000000141e188981 */ /* 0x000162000c1e1500 */
[----:B------:R-:W-:Y:S02]  /*4be0*/  PRMT R65, RZ, 0x7610, R65 ;  /* 0x00007610ff417816 */ /* 0x000fe40000000041 */
[----:B------:R-:W-:Y:S01]  /*4bf0*/  PRMT R66, RZ, 0x7610, R66 ;  /* 0x00007610ff427816 */ /* 0x000fe20000000042 */
[----:B------:R-:W5:Y:S01]  /*4c00*/  @!P1 LDG.E.U16 R41, desc[UR20][R32.64+-0xe40] ;  /* 0xfff1c01420299981 */ /* 0x000f62000c1e1500 */
[----:B------:R-:W-:Y:S02]  /*4c10*/  ISETP.GE.AND P1, PT, R12, UR44, PT ;  /* 0x0000002c0c007c0c */ /* 0x000fe4000bf26270 */
[----:B------:R-:W-:Y:S01]  /*4c20*/  PRMT R67, RZ, 0x7610, R67 ;  /* 0x00007610ff437816 */ /* 0x000fe20000000043 */
[----:B------:R-:W5:Y:S01]  /*4c30*/  @!P3 LDG.E.U16 R26, desc[UR20][R32.64+-0xfc0] ;  /* 0xfff04014201ab981 */ /* 0x000f62000c1e1500 */
[----:B------:R-:W-:-:S02]  /*4c40*/  ISETP.GE.AND P2, PT, R15, UR44, PT ;  /* 0x0000002c0f007c0c */ /* 0x000fc4000bf46270 */
[----:B------:R-:W-:Y:S01]  /*4c50*/  PRMT R68, RZ, 0x7610, R68 ;  /* 0x00007610ff447816 */ /* 0x000fe20000000044 */
[----:B------:R-:W5:Y:S01]  /*4c60*/  @!P5 LDG.E.U16 R40, desc[UR20][R32.64+-0xe80] ;  /* 0xfff180142028d981 */ /* 0x000f62000c1e1500 */
[----:B------:R-:W-:Y:S02]  /*4c70*/  ISETP.GE.AND P4, PT, R17, UR44, PT ;  /* 0x0000002c11007c0c */ /* 0x000fe4000bf86270 */
[----:B------:R-:W-:Y:S01]  /*4c80*/  PRMT R69, RZ, 0x7610, R69 ;  /* 0x00007610ff457816 */ /* 0x000fe20000000045 */
[----:B------:R-:W5:Y:S01]  /*4c90*/  @!P6 LDG.E.U16 R39, desc[UR20][R32.64+-0xec0] ;  /* 0xfff140142027e981 */ /* 0x000f62000c1e1500 */
[----:B0-----:R-:W-:Y:S02]  /*4ca0*/  PRMT R30, RZ, 0x7610, R30 ;  /* 0x00007610ff1e7816 */ /* 0x001fe4000000001e */
[----:B------:R-:W-:Y:S01]  /*4cb0*/  SHF.L.U32 R47, R47, 0x10, RZ ;  /* 0x000000102f2f7819 */ /* 0x000fe200000006ff */
[----:B------:R-:W5:Y:S01]  /*4cc0*/  @!P1 LDG.E.U16 R42, desc[UR20][R32.64+-0xe00] ;  /* 0xfff20014202a9981 */ /* 0x000f62000c1e1500 */
[----:B------:R-:W-:-:S02]  /*4cd0*/  ISETP.GE.AND P1, PT, R13, UR44, PT ;  /* 0x0000002c0d007c0c */ /* 0x000fc4000bf26270 */
[----:B-1----:R-:W-:Y:S02]  /*4ce0*/  SHF.L.U32 R48, R48, 0x10, RZ ;  /* 0x0000001030307819 */ /* 0x002fe400000006ff */
[----:B--2---:R-:W-:Y:S01]  /*4cf0*/  SHF.L.U32 R49, R49, 0x10, RZ ;  /* 0x0000001031317819 */ /* 0x004fe200000006ff */
[----:B------:R-:W2:Y:S01]  /*4d00*/  @!P4 LDG.E.U16 R45, desc[UR20][R32.64+-0xcc0] ;  /* 0xfff34014202dc981 */ /* 0x000ea2000c1e1500 */
[----:B------:R-:W-:Y:S02]  /*4d10*/  ISETP.GE.AND P3, PT, R16, UR44, PT ;  /* 0x0000002c10007c0c */ /* 0x000fe4000bf66270 */
[----:B---3--:R-:W-:Y:S02]  /*4d20*/  SHF.L.U32 R63, R63, 0x10, RZ ;  /* 0x000000103f3f7819 */ /* 0x008fe400000006ff */
[----:B----4-:R-:W-:Y:S02]  /*4d30*/  SHF.L.U32 R61, R61, 0x10, RZ ;  /* 0x000000103d3d7819 */ /* 0x010fe400000006ff */
[----:B-----5:R-:W-:Y:S01]  /*4d40*/  SHF.L.U32 R105, R60, 0x10, RZ ;  /* 0x000000103c697819 */ /* 0x020fe200000006ff */
[----:B------:R-:W3:Y:S01]  /*4d50*/  @!P1 LDG.E.U16 R43, desc[UR20][R32.64+-0xdc0] ;  /* 0xfff24014202b9981 */ /* 0x000ee2000c1e1500 */
[----:B------:R-:W-:Y:S01]  /*4d60*/  ISETP.GE.AND P1, PT, R14, UR44, PT ;  /* 0x0000002c0e007c0c */ /* 0x000fe2000bf26270 */
[----:B------:R-:W0:Y:S01]  /*4d70*/  S2UR UR9, SR_CgaCtaId ;  /* 0x00000000000979c3 */ /* 0x000e220000008800 */
[----:B------:R-:W-:Y:S01]  /*4d80*/  ISETP.GE.AND P5, PT, R18, UR44, PT ;  /* 0x0000002c12007c0c */ /* 0x000fe2000bfa6270 */
[----:B------:R-:W-:Y:S01]  /*4d90*/  UMOV UR8, 0x400 ;  /* 0x0000040000087882 */ /* 0x000fe20000000000 */
[----:B------:R-:W-:Y:S01]  /*4da0*/  ISETP.GE.AND P6, PT, R19, UR44, PT ;  /* 0x0000002c13007c0c */ /* 0x000fe2000bfc6270 */
[----:B------:R-:W4:Y:S01]  /*4db0*/  @!P3 LDG.E.U16 R44, desc[UR20][R32.64+-0xd00] ;  /* 0xfff30014202cb981 */ /* 0x000f22000c1e1500 */
[----:B------:R-:W-:Y:S01]  /*4dc0*/  PRMT R31, RZ, 0x7610, R31 ;  /* 0x00007610ff1f7816 */ /* 0x000fe2000000001f */
[----:B------:R-:W-:-:S05]  /*4dd0*/  ULDC.64 UR24, c[0x0][0x398] ;  /* 0x0000e60000187ab9 */ /* 0x000fca0000000a00 */
[----:B------:R-:W5:Y:S04]  /*4de0*/  @!P2 LDG.E.U16 R31, desc[UR20][R32.64+-0xd40] ;  /* 0xfff2c014201fa981 */ /* 0x000f68000c1e1500 */
[----:B------:R-:W2:Y:S04]  /*4df0*/  @!P1 LDG.E.U16 R30, desc[UR20][R32.64+-0xd80] ;  /* 0xfff28014201e9981 */ /* 0x000ea8000c1e1500 */
[----:B------:R-:W4:Y:S04]  /*4e00*/  @!P5 LDG.E.U16 R46, desc[UR20][R32.64+-0xc80] ;  /* 0xfff38014202ed981 */ /* 0x000f28000c1e1500 */
[----:B------:R-:W4:Y:S01]  /*4e10*/  @!P6 LDG.E.U16 R50, desc[UR20][R32.64+-0xc40] ;  /* 0xfff3c0142032e981 */ /* 0x000f22000c1e1500 */
[----:B------:R-:W-:-:S02]  /*4e20*/  P2R R57, PR, RZ, 0x2 ;  /* 0x00000002ff397803 */ /* 0x000fc40000000000 */
[----:B------:R-:W-:Y:S01]  /*4e30*/  ISETP.GE.AND P1, PT, R22, UR44, PT ;  /* 0x0000002c16007c0c */ /* 0x000fe2000bf26270 */
[----:B------:R-:W-:Y:S04]  /*4e40*/  STS.U16 [R158], R24 ;  /* 0x000000189e007388 */ /* 0x000fe80000000400 */
        /* <DEDUP_REMOVED lines=9> */
[----:B--2---:R-:W-:Y:S04]  /*4ee0*/  STS.U16 [R148+0x280], R30 ;  /* 0x0002801e94007388 */ /* 0x004fe80000000400 */
[----:B-----5:R-:W-:Y:S04]  /*4ef0*/  STS.U16 [R147+0x2c0], R31 ;  /* 0x0002c01f93007388 */ /* 0x020fe80000000400 */
[----:B----4-:R-:W-:Y:S04]  /*4f00*/  STS.U16 [R146+0x300], R44 ;  /* 0x0003002c92007388 */ /* 0x010fe80000000400 */
[----:B------:R-:W-:Y:S04]  /*4f10*/  STS.U16 [R145+0x340], R45 ;  /* 0x0003402d91007388 */ /* 0x000fe80000000400 */
[----:B------:R1:W-:Y:S04]  /*4f20*/  STS.U16 [R144+0x380], R46 ;  /* 0x0003802e90007388 */ /* 0x0003e80000000400 */
[----:B------:R2:W-:Y:S01]  /*4f30*/  STS.U16 [R143+0x3c0], R50 ;  /* 0x0003c0328f007388 */ /* 0x0005e20000000400 */
[----:B------:R-:W-:-:S03]  /*4f40*/  NOP ;  /* 0x0000000000007918 */ /* 0x000fc60000000000 */
[----:B------:R-:W3:Y:S04]  /*4f50*/  LDS.U16 R24, [R129] ;  /* 0x0000000081187984 */ /* 0x000ee80000000400 */
[----:B------:R-:W4:Y:S04]  /*4f60*/  LDS.U16 R26, [R129+0x2] ;  /* 0x00000200811a7984 */ /* 0x000f280000000400 */
[----:B------:R-:W5:Y:S04]  /*4f70*/  LDS.U16 R32, [R129+0x4] ;  /* 0x0000040081207984 */ /* 0x000f680000000400 */
[----:B------:R-:W0:Y:S04]  /*4f80*/  LDS.U16 R30, [R129+0x6] ;  /* 0x00000600811e7984 */ /* 0x000e280000000400 */
[----:B------:R-:W-:Y:S04]  /*4f90*/  LDS.U16 R31, [R129+0x8] ;  /* 0x00000800811f7984 */ /* 0x000fe80000000400 */
[----:B------:R-:W-:Y:S04]  /*4fa0*/  LDS.U16 R33, [R129+0xa] ;  /* 0x00000a0081217984 */ /* 0x000fe80000000400 */
[----:B------:R-:W0:Y:S04]  /*4fb0*/  LDS.U16 R34, [R129+0xc] ;  /* 0x00000c0081227984 */ /* 0x000e280000000400 */
        /* <DEDUP_REMOVED lines=8> */
[----:B------:R-:W0:Y:S01]  /*5040*/  LDS.U16 R45, [R129+0x1e] ;  /* 0x00001e00812d7984 */ /* 0x000e220000000400 */
[----:B------:R-:W-:Y:S01]  /*5050*/  BAR.SYNC.DEFER_BLOCKING 0x0 ;  /* 0x0000000000007b1d */ /* 0x000fe20000010000 */
[----:B-1----:R-:W-:-:S02]  /*5060*/  PRMT R46, RZ, 0x7610, R46 ;  /* 0x00007610ff2e7816 */ /* 0x002fc4000000002e */
[----:B--2---:R-:W-:-:S03]  /*5070*/  PRMT R50, RZ, 0x7610, R50 ;  /* 0x00007610ff327816 */ /* 0x004fc60000000032 */
[----:B------:R3:W2:Y:S01]  /*5080*/  @!P0 LDG.E.U16 R51, desc[UR20][R28.64] ;  /* 0x000000141c338981 */ /* 0x0006a2000c1e1500 */
[----:B------:R-:W-:-:S03]  /*5090*/  ISETP.GE.AND P0, PT, R23, UR44, PT ;  /* 0x0000002c17007c0c */ /* 0x000fc6000bf06270 */
[----:B------:R-:W2:Y:S01]  /*50a0*/  @!P1 LDG.E.U16 R46, desc[UR20][R2.64+-0xfc0] ;  /* 0xfff04014022e9981 */ /* 0x000ea2000c1e1500 */
[----:B------:R-:W-:-:S03]  /*50b0*/  ISETP.GE.AND P1, PT, R0, UR44, PT ;  /* 0x0000002c00007c0c */ /* 0x000fc6000bf26270 */
[----:B------:R-:W2:Y:S04]  /*50c0*/  @!P2 LDG.E.U16 R65, desc[UR20][R2.64+-0xd40] ;  /* 0xfff2c0140241a981 */ /* 0x000ea8000c1e1500 */
[----:B------:R-:W2:Y:S04]  /*50d0*/  @!P3 LDG.E.U16 R66, desc[UR20][R2.64+-0xd00] ;  /* 0xfff300140242b981 */ /* 0x000ea8000c1e1500 */
[----:B------:R-:W2:Y:S01]  /*50e0*/  @!P0 LDG.E.U16 R50, desc[UR20][R2.64+-0xf80] ;  /* 0xfff0801402328981 */ /* 0x000ea2000c1e1500 */
        /* <DEDUP_REMOVED lines=9> */
[----:B------:R-:W2:Y:S06]  /*5180*/  @!P6 LDG.E.U16 R69, desc[UR20][R2.64+-0xc40] ;  /* 0xfff3c0140245e981 */ /* 0x000eac000c1e1500 */
[----:B------:R-:W2:Y:S01]  /*5190*/  @!P0 LDG.E.U16 R55, desc[UR20][R2.64+-0xe80] ;  /* 0xfff1801402378981 */ /* 0x000ea2000c1e1500 */
[----:B------:R-:W-:-:S03]  /*51a0*/  ISETP.GE.AND P0, PT, R12, UR44, PT ;  /* 0x0000002c0c007c0c */ /* 0x000fc6000bf06270 */
[----:B------:R-:W2:Y:S01]  /*51b0*/  @!P1 LDG.E.U16 R56, desc[UR20][R2.64+-0xe40] ;  /* 0xfff1c01402389981 */ /* 0x000ea2000c1e1500 */
[----:B------:R-:W-:Y:S02]  /*51c0*/  ISETP.NE.AND P1, PT, R57, RZ, PT ;  /* 0x000000ff3900720c */ /* 0x000fe40003f25270 */
[----:B------:R-:W-:-:S07]  /*51d0*/  PRMT R57, RZ, 0x7610, R57 ;  /* 0x00007610ff397816 */ /* 0x000fce0000000039 */
[----:B------:R-:W2:Y:S01]  /*51e0*/  @!P0 LDG.E.U16 R57, desc[UR20][R2.64+-0xe00] ;  /* 0xfff2001402398981 */ /* 0x000ea2000c1e1500 */
[----:B------:R-:W-:-:S03]  /*51f0*/  ISETP.GE.AND P0, PT, R13, UR44, PT ;  /* 0x0000002c0d007c0c */ /* 0x000fc6000bf06270 */
[----:B------:R-:W2:Y:S10]  /*5200*/  @!P1 LDG.E.U16 R62, desc[UR20][R2.64+-0xd80] ;  /* 0xfff28014023e9981 */ /* 0x000eb4000c1e1500 */
[----:B------:R1:W2:Y:S01]  /*5210*/  @!P0 LDG.E.U16 R59, desc[UR20][R2.64+-0xdc0] ;  /* 0xfff24014023b8981 */ /* 0x0002a2000c1e1500 */
[----:B---3--:R-:W-:-:S02]  /*5220*/  SHF.L.U32 R28, R24, 0x10, RZ ;  /* 0x00000010181c7819 */ /* 0x008fc400000006ff */
[----:B----4-:R-:W-:Y:S02]  /*5230*/  SHF.L.U32 R24, R26, 0x10, RZ ;  /* 0x000000101a187819 */ /* 0x010fe400000006ff */
[----:B-----5:R-:W-:Y:S02]  /*5240*/  SHF.L.U32 R26, R32, 0x10, RZ ;  /* 0x00000010201a7819 */ /* 0x020fe400000006ff */
[----:B0-----:R-:W-:Y:S01]  /*5250*/  SHF.L.U32 R29, R30, 0x10, RZ ;  /* 0x000000101e1d7819 */ /* 0x001fe200000006ff */
[----:B------:R-:W-:Y:S01]  /*5260*/  FMUL.FTZ R71, R24, -1.4426950216293334961 ;  /* 0xbfb8aa3b18477820 */ /* 0x000fe20000410000 */
[----:B------:R-:W-:Y:S01]  /*5270*/  SHF.L.U32 R32, R34, 0x10, RZ ;  /* 0x0000001022207819 */ /* 0x000fe200000006ff */
[----:B------:R-:W-:Y:S01]  /*5280*/  FMUL.FTZ R70, R28, -1.4426950216293334961 ;  /* 0xbfb8aa3b1c467820 */ /* 0x000fe20000410000 */
[----:B------:R-:W-:Y:S02]  /*5290*/  SHF.L.U32 R30, R31, 0x10, RZ ;  /* 0x000000101f1e7819 */ /* 0x000fe400000006ff */
[----:B------:R-:W-:-:S02]  /*52a0*/  SHF.L.U32 R34, R37, 0x10, RZ ;  /* 0x0000001025227819 */ /* 0x000fc400000006ff */
[----:B------:R-:W-:Y:S02]  /*52b0*/  SHF.L.U32 R31, R33, 0x10, RZ ;  /* 0x00000010211f7819 */ /* 0x000fe400000006ff */
[----:B------:R-:W-:Y:S02]  /*52c0*/  SHF.L.U32 R37, R40, 0x10, RZ ;  /* 0x0000001028257819 */ /* 0x000fe400000006ff */
[----:B------:R-:W-:Y:S02]  /*52d0*/  SHF.L.U32 R33, R36, 0x10, RZ ;  /* 0x0000001024217819 */ /* 0x000fe400000006ff */
[----:B------:R-:W-:Y:S01]  /*52e0*/  SHF.L.U32 R40, R42, 0x10, RZ ;  /* 0x000000102a287819 */ /* 0x000fe200000006ff */
[----:B------:R-:W-:Y:S01]  /*52f0*/  MUFU.EX2 R71, R71 ;  /* 0x0000004700477308 */ /* 0x000fe20000000800 */
[----:B------:R-:W-:Y:S02]  /*5300*/  SHF.L.U32 R36, R39, 0x10, RZ ;  /* 0x0000001027247819 */ /* 0x000fe400000006ff */
[----:B------:R-:W-:-:S02]  /*5310*/  SHF.L.U32 R42, R44, 0x10, RZ ;  /* 0x000000102c2a7819 */ /* 0x000fc400000006ff */
[----:B------:R-:W-:Y:S02]  /*5320*/  SHF.L.U32 R39, R41, 0x10, RZ ;  /* 0x0000001029277819 */ /* 0x000fe400000006ff */
[----:B------:R-:W-:Y:S01]  /*5330*/  SHF.L.U32 R41, R43, 0x10, RZ ;  /* 0x000000102b297819 */ /* 0x000fe200000006ff */
[----:B------:R-:W0:Y:S01]  /*5340*/  MUFU.EX2 R70, R70 ;  /* 0x0000004600467308 */ /* 0x000e220000000800 */
[----:B------:R-:W-:Y:S01]  /*5350*/  SHF.L.U32 R43, R45, 0x10, RZ ;  /* 0x000000102d2b7819 */ /* 0x000fe200000006ff */
[----:B------:R-:W-:-:S04]  /*5360*/  FMUL.FTZ R44, R42, -1.4426950216293334961 ;  /* 0xbfb8aa3b2a2c7820 */ /* 0x000fc80000410000 */
[----:B------:R-:W-:Y:S02]  /*5370*/  FMUL.FTZ R45, R43, -1.4426950216293334961 ;  /* 0xbfb8aa3b2b2d7820 */ /* 0x000fe40000410000 */
[----:B------:R-:W-:Y:S01]  /*5380*/  MUFU.EX2 R92, R44 ;  /* 0x0000002c005c7308 */ /* 0x000fe20000000800 */
[----:B-1----:R-:W-:Y:S01]  /*5390*/  FMUL.FTZ R2, R29, -1.4426950216293334961 ;  /* 0xbfb8aa3b1d027820 */ /* 0x002fe20000410000 */
[----:B------:R-:W-:-:S06]  /*53a0*/  FMUL.FTZ R3, R30, -1.4426950216293334961 ;  /* 0xbfb8aa3b1e037820 */ /* 0x000fcc0000410000 */
[----:B------:R-:W-:Y:S01]  /*53b0*/  MUFU.EX2 R93, R45 ;  /* 0x0000002d005d7308 */ /* 0x000fe20000000800 */
[----:B------:R-:W-:Y:S01]  /*53c0*/  FMUL.FTZ R72, R26, -1.4426950216293334961 ;  /* 0xbfb8aa3b1a487820 */ /* 0x000fe20000410000 */
[----:B0-----:R-:W-:-:S06]  /*53d0*/  FADD.FTZ R70, R70, 1 ;  /* 0x3f80000046467421 */ /* 0x001fcc0000010000 */
[----:B------:R-:W0:Y:S08]  /*53e0*/  MUFU.EX2 R2, R2 ;  /* 0x0000000200027308 */ /* 0x000e300000000800 */
[----:B------:R-:W-:Y:S08]  /*53f0*/  MUFU.EX2 R3, R3 ;  /* 0x0000000300037308 */ /* 0x000ff00000000800 */
[----:B------:R-:W-:Y:S01]  /*5400*/  MUFU.EX2 R72, R72 ;  /* 0x0000004800487308 */ /* 0x000fe20000000800 */
[----:B------:R-:W-:Y:S01]  /*5410*/  FMUL.FTZ R73, R31, -1.4426950216293334961 ;  /* 0xbfb8aa3b1f497820 */ /* 0x000fe20000410000 */
[----:B0-----:R-:W-:Y:S01]  /*5420*/  FADD.FTZ R2, R2, 1 ;  /* 0x3f80000002027421 */ /* 0x001fe20000010000 */
[----:B------:R-:W-:-:S05]  /*5430*/  FMUL.FTZ R75, R33, -1.4426950216293334961 ;  /* 0xbfb8aa3b214b7820 */ /* 0x000fca0000410000 */
[----:B------:R-:W-:Y:S01]  /*5440*/  MUFU.EX2 R73, R73 ;  /* 0x0000004900497308 */ /* 0x000fe20000000800 */
[----:B------:R-:W-:-:S07]  /*5450*/  FMUL.FTZ R74, R32, -1.4426950216293334961 ;  /* 0xbfb8aa3b204a7820 */ /* 0x000fce0000410000 */
[----:B------:R-:W0:Y:S01]  /*5460*/  MUFU.EX2 R75, R75 ;  /* 0x0000004b004b7308 */ /* 0x000e220000000800 */
[----:B------:R-:W-:-:S07]  /*5470*/  FMUL.FTZ R76, R34, -1.4426950216293334961 ;  /* 0xbfb8aa3b224c7820 */ /* 0x000fce0000410000 */
[----:B------:R-:W-:Y:S01]  /*5480*/  MUFU.EX2 R74, R74 ;  /* 0x0000004a004a7308 */ /* 0x000fe20000000800 */
[----:B------:R-:W-:Y:S01]  /*5490*/  FMUL.FTZ R82, R41, -1.4426950216293334961 ;  /* 0xbfb8aa3b29527820 */ /* 0x000fe20000410000 */
[----:B------:R-:W-:Y:S01]  /*54a0*/  FMUL.FTZ R77, R36, -1.4426950216293334961 ;  /* 0xbfb8aa3b244d7820 */ /* 0x000fe20000410000 */
[----:B0-----:R-:W-:-:S05]  /*54b0*/  FADD.FTZ R75, R75, 1 ;  /* 0x3f8000004b4b7421 */ /* 0x001fca0000010000 */
[----:B------:R-:W-:Y:S08]  /*54c0*/  MUFU.EX2 R90, R82 ;  /* 0x00000052005a7308 */ /* 0x000ff00000000800 */
[----:B------:R-:W-:Y:S01]  /*54d0*/  MUFU.EX2 R76, R76 ;  /* 0x0000004c004c7308 */ /* 0x000fe20000000800 */
[----:B------:R-:W-:-:S07]  /*54e0*/  FMUL.FTZ R78, R37, -1.4426950216293334961 ;  /* 0xbfb8aa3b254e7820 */ /* 0x000fce0000410000 */
[----:B------:R-:W-:Y:S01]  /*54f0*/  MUFU.EX2 R77, R77 ;  /* 0x0000004d004d7308 */ /* 0x000fe20000000800 */
[----:B------:R-:W-:Y:S01]  /*5500*/  FMUL.FTZ R79, R39, -1.4426950216293334961 ;  /* 0xbfb8aa3b274f7820 */ /* 0x000fe20000410000 */
[----:B------:R-:W-:-:S06]  /*5510*/  FMUL.FTZ R80, R40, -1.4426950216293334961 ;  /* 0xbfb8aa3b28507820 */ /* 0x000fcc0000410000 */
[----:B------:R-:W-:Y:S08]  /*5520*/  MUFU.EX2 R78, R78 ;  /* 0x0000004e004e7308 */ /* 0x000ff00000000800 */
[----:B------:R-:W-:Y:S01]  /*5530*/  MUFU.EX2 R79, R79 ;  /* 0x0000004f004f7308 */ /* 0x000fe20000000800 */
[----:B--2---:R0:W-:Y:S04]  /*5540*/  STS.U16 [R158], R51 ;  /* 0x000000339e007388 */ /* 0x0041e80000000400 */
[----:B------:R-:W-:Y:S04]  /*5550*/  STS.U16 [R157+0x40], R46 ;  /* 0x0000402e9d007388 */ /* 0x000fe80000000400 */
[----:B------:R-:W-:Y:S04]  /*5560*/  STS.U16 [R156+0x80], R50 ;  /* 0x000080329c007388 */ /* 0x000fe80000000400 */
[----:B------:R-:W-:Y:S04]  /*5570*/  STS.U16 [R155+0xc0], R52 ;  /* 0x0000c0349b007388 */ /* 0x000fe80000000400 */
[----:B------:R-:W-:Y:S04]  /*5580*/  STS.U16 [R154+0x100], R53 ;  /* 0x000100359a007388 */ /* 0x000fe80000000400 */
[----:B------:R-:W-:Y:S04]  /*5590*/  STS.U16 [R153+0x140], R54 ;  /* 0x0001403699007388 */ /* 0x000fe80000000400 */
[----:B------:R1:W-:Y:S04]  /*55a0*/  STS.U16 [R152+0x180], R55 ;  /* 0x0001803798007388 */ /* 0x0003e80000000400 */
[----:B------:R-:W-:Y:S04]  /*55b0*/  STS.U16 [R151+0x1c0], R56 ;  /* 0x0001c03897007388 */ /* 0x000fe80000000400 */
[----:B------:R2:W-:Y:S04]  /*55c0*/  STS.U16 [R150+0x200], R57 ;  /* 0x0002003996007388 */ /* 0x0005e80000000400 */
[----:B------:R3:W-:Y:S04]  /*55d0*/  STS.U16 [R149+0x240], R59 ;  /* 0x0002403b95007388 */ /* 0x0007e80000000400 */
[----:B------:R-:W-:Y:S04]  /*55e0*/  STS.U16 [R148+0x280], R62 ;  /* 0x0002803e94007388 */ /* 0x000fe80000000400 */
[----:B------:R-:W-:Y:S04]  /*55f0*/  STS.U16 [R147+0x2c0], R65 ;  /* 0x0002c04193007388 */ /* 0x000fe80000000400 */
[----:B------:R-:W-:Y:S04]  /*5600*/  STS.U16 [R146+0x300], R66 ;  /* 0x0003004292007388 */ /* 0x000fe80000000400 */
[----:B------:R4:W-:Y:S04]  /*5610*/  STS.U16 [R145+0x340], R67 ;  /* 0x0003404391007388 */ /* 0x0009e80000000400 */
[----:B------:R-:W-:Y:S04]  /*5620*/  STS.U16 [R144+0x380], R68 ;  /* 0x0003804490007388 */ /* 0x000fe80000000400 */
[----:B------:R5:W-:Y:S01]  /*5630*/  STS.U16 [R143+0x3c0], R69 ;  /* 0x0003c0458f007388 */ /* 0x000be20000000400 */
[----:B------:R-:W-:-:S03]  /*5640*/  NOP ;  /* 0x0000000000007918 */ /* 0x000fc60000000000 */
[----:B------:R-:W5:Y:S04]  /*5650*/  LDS.U16 R44, [R129] ;  /* 0x00000000812c7984 */ /* 0x000f680000000400 */
[----:B------:R-:W5:Y:S01]  /*5660*/  LDS.U16 R45, [R129+0x2] ;  /* 0x00000200812d7984 */ /* 0x000f620000000400 */
[----:B0-----:R-:W-:-:S03]  /*5670*/  FADD.FTZ R51, R71, 1 ;  /* 0x3f80000047337421 */ /* 0x001fc60000010000 */
[----:B------:R-:W0:Y:S01]  /*5680*/  LDS.U16 R46, [R129+0x4] ;  /* 0x00000400812e7984 */ /* 0x000e220000000400 */
[----:B-1----:R-:W1:Y:S03]  /*5690*/  MUFU.RCP R55, R70 ;  /* 0x0000004600377308 */ /* 0x002e660000001000 */
[----:B------:R-:W0:Y:S04]  /*56a0*/  LDS.U16 R54, [R129+0x6] ;  /* 0x0000060081367984 */ /* 0x000e280000000400 */
[----:B------:R-:W0:Y:S01]  /*56b0*/  LDS.U16 R56, [R129+0x8] ;  /* 0x0000080081387984 */ /* 0x000e220000000400 */
[----:B------:R-:W4:Y:S01]  /*56c0*/  MUFU.RCP R51, R51 ;  /* 0x0000003300337308 */ /* 0x000f220000001000 */
[----:B--2---:R-:W-:Y:S01]  /*56d0*/  FADD.FTZ R57, R3, 1 ;  /* 0x3f80000003397421 */ /* 0x004fe20000010000 */
[----:B------:R-:W-:-:S06]  /*56e0*/  FADD.FTZ R53, R72, 1 ;  /* 0x3f80000048357421 */ /* 0x000fcc0000010000 */
[----:B------:R2:W-:Y:S01]  /*56f0*/  MUFU.RCP R50, R2 ;  /* 0x0000000200327308 */ /* 0x0005e20000001000 */
[----:B-1----:R-:W-:Y:S01]  /*5700*/  FADD.FTZ R3, -R55, 1 ;  /* 0x3f80000037037421 */ /* 0x002fe20000010100 */
[----:B------:R-:W-:Y:S01]  /*5710*/  FADD.FTZ R52, R73, 1 ;  /* 0x3f80000049347421 */ /* 0x000fe20000010000 */
[----:B---3--:R-:W-:Y:S01]  /*5720*/  FADD.FTZ R59, R74, 1 ;  /* 0x3f8000004a3b7421 */ /* 0x008fe20000010000 */
[----:B------:R-:W-:Y:S01]  /*5730*/  LDS.U16 R72, [R129+0x10] ;  /* 0x0000100081487984 */ /* 0x000fe20000000400 */
[----:B----4-:R-:W-:-:S03]  /*5740*/  FADD.FTZ R67, -R51, 1 ;  /* 0x3f80000033437421 */ /* 0x010fc60000010100 */
[----:B--2---:R-:W1:Y:S01]  /*5750*/  LDS.U16 R2, [R129+0xa] ;  /* 0x00000a0081027984 */ /* 0x004e620000000400 */
[----:B------:R-:W-:Y:S01]  /*5760*/  FFMA.FTZ R65, R28, R3, 1 ;  /* 0x3f8000001c417423 */ /* 0x000fe20000010003 */
[----:B-----5:R-:W-:Y:S01]  /*5770*/  FFMA.FTZ R69, R24, R67, 1 ;  /* 0x3f80000018457423 */ /* 0x020fe20000010043 */
[----:B------:R-:W2:Y:S01]  /*5780*/  MUFU.RCP R53, R53 ;  /* 0x0000003500357308 */ /* 0x000ea20000001000 */
[----:B------:R-:W3:Y:S01]  /*5790*/  LDS.U16 R67, [R129+0xe] ;  /* 0x00000e0081437984 */ /* 0x000ee20000000400 */
[----:B------:R-:W-:-:S03]  /*57a0*/  SHF.L.U32 R44, R44, 0x10, RZ ;  /* 0x000000102c2c7819 */ /* 0x000fc600000006ff */
[----:B------:R-:W4:Y:S01]  /*57b0*/  LDS.U16 R3, [R129+0xc] ;  /* 0x00000c0081037984 */ /* 0x000f220000000400 */
[----:B------:R-:W-:Y:S01]  /*57c0*/  SHF.L.U32 R45, R45, 0x10, RZ ;  /* 0x000000102d2d7819 */ /* 0x000fe200000006ff */
[----:B------:R-:W-:Y:S01]  /*57d0*/  FMUL.FTZ R62, R47, R44 ;  /* 0x0000002c2f3e7220 */ /* 0x000fe20000410000 */
[----:B------:R-:W5:Y:S01]  /*57e0*/  MUFU.RCP R57, R57 ;  /* 0x0000003900397308 */ /* 0x000f620000001000 */
[----:B0-----:R-:W-:Y:S01]  /*57f0*/  SHF.L.U32 R46, R46, 0x10, RZ ;  /* 0x000000102e2e7819 */ /* 0x001fe200000006ff */
[----:B------:R-:W0:Y:S01]  /*5800*/  LDS.U16 R74, [R129+0x12] ;  /* 0x00001200814a7984 */ /* 0x000e220000000400 */
[----:B------:R-:W-:Y:S01]  /*5810*/  FMUL.FTZ R66, R48, R45 ;  /* 0x0000002d30427220 */ /* 0x000fe20000410000 */
[----:B------:R-:W-:Y:S01]  /*5820*/  FMUL.FTZ R62, R55, R62 ;  /* 0x0000003e373e7220 */ /* 0x000fe20000410000 */
[----:B------:R-:W-:Y:S02]  /*5830*/  SHF.L.U32 R54, R54, 0x10, RZ ;  /* 0x0000001036367819 */ /* 0x000fe400000006ff */
[----:B------:R-:W-:Y:S01]  /*5840*/  FMUL.FTZ R66, R51, R66 ;  /* 0x0000004233427220 */ /* 0x000fe20000410000 */
[----:B------:R-:W1:Y:S01]  /*5850*/  MUFU.RCP R52, R52 ;  /* 0x0000003400347308 */ /* 0x000e620000001000 */
[----:B--2---:R-:W-:Y:S01]  /*5860*/  FADD.FTZ R71, -R53, 1 ;  /* 0x3f80000035477421 */ /* 0x004fe20000010100 */
[----:B------:R-:W-:Y:S01]  /*5870*/  FMUL.FTZ R68, R49, R46 ;  /* 0x0000002e31447220 */ /* 0x000fe20000410000 */
[----:B------:R-:W-:Y:S01]  /*5880*/  FMUL.FTZ R82, R62, R65 ;  /* 0x000000413e527220 */ /* 0x000fe20000410000 */
[----:B------:R-:W-:Y:S01]  /*5890*/  FMUL.FTZ R83, R66, R69 ;  /* 0x0000004542537220 */ /* 0x000fe20000410000 */
[----:B------:R-:W-:Y:S01]  /*58a0*/  FADD.FTZ R66, -R50, 1 ;  /* 0x3f80000032427421 */ /* 0x000fe20000010100 */
[----:B------:R-:W-:-:S02]  /*58b0*/  FMUL.FTZ R65, R63, R54 ;  /* 0x000000363f417220 */ /* 0x000fc40000410000 */
[----:B------:R-:W2:Y:S01]  /*58c0*/  MUFU.RCP R62, R75 ;  /* 0x0000004b003e7308 */ /* 0x000ea20000001000 */
[----:B------:R-:W-:Y:S01]  /*58d0*/  FFMA.FTZ R71, R26, R71, 1 ;  /* 0x3f8000001a477423 */ /* 0x000fe20000010047 */
[----:B------:R-:W-:Y:S01]  /*58e0*/  FMUL.FTZ R68, R53, R68 ;  /* 0x0000004435447220 */ /* 0x000fe20000410000 */
[----:B------:R-:W-:Y:S01]  /*58f0*/  SHF.L.U32 R56, R56, 0x10, RZ ;  /* 0x0000001038387819 */ /* 0x000fe200000006ff */
[----:B------:R-:W-:Y:S01]  /*5900*/  FFMA.FTZ R66, R29, R66, 1 ;  /* 0x3f8000001d427423 */ /* 0x000fe20000010042 */
[----:B------:R-:W-:Y:S01]  /*5910*/  FMUL.FTZ R65, R50, R65 ;  /* 0x0000004132417220 */ /* 0x000fe20000410000 */
[----:B------:R-:W-:Y:S01]  /*5920*/  FMUL.FTZ R84, R68, R71 ;  /* 0x0000004744547220 */ /* 0x000fe20000410000 */
[----:B-----5:R-:W-:Y:S01]  /*5930*/  FADD.FTZ R71, -R57, 1 ;  /* 0x3f80000039477421 */ /* 0x020fe20000010100 */
[----:B------:R-:W-:Y:S01]  /*5940*/  FMUL.FTZ R68, R61, R56 ;  /* 0x000000383d447220 */ /* 0x000fe20000410000 */
[----:B------:R-:W-:Y:S01]  /*5950*/  FMUL.FTZ R85, R65, R66 ;  /* 0x0000004241557220 */ /* 0x000fe20000410000 */
[----:B------:R-:W-:Y:S01]  /*5960*/  SHF.L.U32 R65, R64, 0x10, RZ ;  /* 0x0000001040417819 */ /* 0x000fe200000006ff */
[----:B------:R-:W5:Y:S01]  /*5970*/  MUFU.RCP R59, R59 ;  /* 0x0000003b003b7308 */ /* 0x000f620000001000 */
[----:B------:R-:W-:Y:S01]  /*5980*/  FFMA.FTZ R71, R30, R71, 1 ;  /* 0x3f8000001e477423 */ /* 0x000fe20000010047 */
[----:B------:R-:W-:Y:S01]  /*5990*/  FMUL.FTZ R68, R57, R68 ;  /* 0x0000004439447220 */ /* 0x000fe20000410000 */
[----:B------:R-:W-:Y:S01]  /*59a0*/  SHF.L.U32 R64, R58, 0x10, RZ ;  /* 0x000000103a407819 */ /* 0x000fe200000006ff */
[----:B-1----:R-:W-:Y:S01]  /*59b0*/  FADD.FTZ R58, -R52, 1 ;  /* 0x3f800000343a7421 */ /* 0x002fe20000010100 */
[----:B------:R-:W-:Y:S01]  /*59c0*/  FADD.FTZ R69, R76, 1 ;  /* 0x3f8000004c457421 */ /* 0x000fe20000010000 */
[----:B------:R-:W-:Y:S01]  /*59d0*/  FMUL.FTZ R86, R68, R71 ;  /* 0x0000004744567220 */ /* 0x000fe20000410000 */
[----:B--2---:R-:W-:Y:S01]  /*59e0*/  FADD.FTZ R60, -R62, 1 ;  /* 0x3f8000003e3c7421 */ /* 0x004fe20000010100 */
[----:B------:R-:W-:Y:S01]  /*59f0*/  FFMA.FTZ R68, R31, R58, 1 ;  /* 0x3f8000001f447423 */ /* 0x000fe2000001003a */
[----:B------:R-:W-:Y:S01]  /*5a00*/  SHF.L.U32 R58, R2, 0x10, RZ ;  /* 0x00000010023a7819 */ /* 0x000fe200000006ff */
[----:B------:R1:W2:Y:S01]  /*5a10*/  MUFU.EX2 R81, R80 ;  /* 0x0000005000517308 */ /* 0x0002a20000000800 */
[----:B------:R-:W0:Y:S01]  /*5a20*/  LDS.U16 R2, [R129+0x14] ;  /* 0x0000140081027984 */ /* 0x000e220000000400 */
[----:B------:R-:W-:Y:S01]  /*5a30*/  FADD.FTZ R77, R77, 1 ;  /* 0x3f8000004d4d7421 */ /* 0x000fe20000010000 */
[----:B---3--:R-:W-:Y:S01]  /*5a40*/  SHF.L.U32 R67, R67, 0x10, RZ ;  /* 0x0000001043437819 */ /* 0x008fe200000006ff */
[----:B------:R-:W-:Y:S01]  /*5a50*/  FADD.FTZ R66, R78, 1 ;  /* 0x3f8000004e427421 */ /* 0x000fe20000010000 */
[----:B------:R-:W-:Y:S01]  /*5a60*/  FADD.FTZ R79, R79, 1 ;  /* 0x3f8000004f4f7421 */ /* 0x000fe20000010000 */
[----:B------:R-:W-:Y:S02]  /*5a70*/  LDS.U16 R76, [R129+0x18] ;  /* 0x00001800814c7984 */ /* 0x000fe40000000400 */
[----:B------:R-:W3:Y:S01]  /*5a80*/  MUFU.RCP R69, R69 ;  /* 0x0000004500457308 */ /* 0x000ee20000001000 */
[----:B-1----:R-:W-:Y:S01]  /*5a90*/  FFMA.FTZ R80, R33, R60, 1 ;  /* 0x3f80000021507423 */ /* 0x002fe2000001003c */
[----:B----4-:R-:W-:-:S02]  /*5aa0*/  SHF.L.U32 R60, R3, 0x10, RZ ;  /* 0x00000010033c7819 */ /* 0x010fc400000006ff */
[----:B------:R-:W1:Y:S04]  /*5ab0*/  LDS.U16 R3, [R129+0x16] ;  /* 0x0000160081037984 */ /* 0x000e680000000400 */
[----:B------:R4:W0:Y:S01]  /*5ac0*/  MUFU.RCP R71, R77 ;  /* 0x0000004d00477308 */ /* 0x0008220000001000 */
[----:B-----5:R-:W-:Y:S01]  /*5ad0*/  FADD.FTZ R73, -R59, 1 ;  /* 0x3f8000003b497421 */ /* 0x020fe20000010100 */
[----:B------:R-:W-:Y:S01]  /*5ae0*/  FMUL.FTZ R70, R105, R60 ;  /* 0x0000003c69467220 */ /* 0x000fe20000410000 */
[----:B----4-:R-:W-:Y:S02]  /*5af0*/  FMUL.FTZ R77, R64, R67 ;  /* 0x00000043404d7220 */ /* 0x010fe40000410000 */
[----:B------:R-:W-:Y:S02]  /*5b00*/  FFMA.FTZ R78, R32, R73, 1 ;  /* 0x3f800000204e7423 */ /* 0x000fe40000010049 */
[----:B------:R-:W-:Y:S01]  /*5b10*/  FMUL.FTZ R77, R62, R77 ;  /* 0x0000004d3e4d7220 */ /* 0x000fe20000410000 */
[----:B------:R-:W-:Y:S01]  /*5b20*/  FMUL.FTZ R73, R65, R58 ;  /* 0x0000003a41497220 */ /* 0x000fe20000410000 */
[----:B------:R-:W-:-:S02]  /*5b30*/  FMUL.FTZ R75, R59, R70 ;  /* 0x000000463b4b7220 */ /* 0x000fc40000410000 */
[----:B------:R-:W-:Y:S02]  /*5b40*/  FMUL.FTZ R89, R77, R80 ;  /* 0x000000504d597220 */ /* 0x000fe40000410000 */
[----:B------:R-:W4:Y:S01]  /*5b50*/  LDS.U16 R77, [R129+0x1a] ;  /* 0x00001a00814d7984 */ /* 0x000f220000000400 */
[----:B------:R-:W-:Y:S01]  /*5b60*/  FMUL.FTZ R73, R52, R73 ;  /* 0x0000004934497220 */ /* 0x000fe20000410000 */
[----:B------:R3:W-:Y:S01]  /*5b70*/  MUFU.RCP R70, R79 ;  /* 0x0000004f00467308 */ /* 0x0007e20000001000 */
[----:B------:R-:W-:Y:S02]  /*5b80*/  FMUL.FTZ R88, R75, R78 ;  /* 0x0000004e4b587220 */ /* 0x000fe40000410000 */
[----:B------:R-:W5:Y:S01]  /*5b90*/  LDS.U16 R78, [R129+0x1c] ;  /* 0x00001c00814e7984 */ /* 0x000f620000000400 */
[----:B------:R-:W-:Y:S01]  /*5ba0*/  FMUL.FTZ R87, R73, R68 ;  /* 0x0000004449577220 */ /* 0x000fe20000410000 */
[----:B--2---:R-:W-:Y:S01]  /*5bb0*/  FADD.FTZ R75, R81, 1 ;  /* 0x3f800000514b7421 */ /* 0x004fe20000010000 */
[----:B---3--:R-:W-:Y:S01]  /*5bc0*/  FADD.FTZ R79, -R69, 1 ;  /* 0x3f800000454f7421 */ /* 0x008fe20000010100 */
[----:B------:R-:W-:-:S02]  /*5bd0*/  SHF.L.U32 R68, R38, 0x10, RZ ;  /* 0x0000001026447819 */ /* 0x000fc400000006ff */
[----:B------:R-:W-:Y:S01]  /*5be0*/  SHF.L.U32 R73, R35, 0x10, RZ ;  /* 0x0000001023497819 */ /* 0x000fe200000006ff */
[----:B------:R-:W-:Y:S01]  /*5bf0*/  FFMA.FTZ R81, R34, R79, 1 ;  /* 0x3f80000022517423 */ /* 0x000fe2000001004f */
[----:B0-----:R-:W-:Y:S01]  /*5c00*/  SHF.L.U32 R38, R74, 0x10, RZ ;  /* 0x000000104a267819 */ /* 0x001fe200000006ff */
[----:B------:R-:W0:Y:S01]  /*5c10*/  LDS.U16 R79, [R129+0x1e] ;  /* 0x00001e00814f7984 */ /* 0x000e220000000400 */
[----:B------:R-:W-:Y:S01]  /*5c20*/  SHF.L.U32 R35, R72, 0x10, RZ ;  /* 0x0000001048237819 */ /* 0x000fe200000006ff */
[----:B------:R-:W2:Y:S01]  /*5c30*/  MUFU.RCP R66, R66 ;  /* 0x0000004200427308 */ /* 0x000ea20000001000 */
[----:B------:R-:W-:Y:S01]  /*5c40*/  FADD.FTZ R91, -R71, 1 ;  /* 0x3f800000475b7421 */ /* 0x000fe20000010100 */
[----:B------:R-:W-:Y:S02]  /*5c50*/  FMUL.FTZ R74, R73, R38 ;  /* 0x00000026494a7220 */ /* 0x000fe40000410000 */
[----:B------:R-:W-:Y:S01]  /*5c60*/  FMUL.FTZ R72, R68, R35 ;  /* 0x0000002344487220 */ /* 0x000fe20000410000 */
[----:B------:R-:W-:Y:S01]  /*5c70*/  FFMA.FTZ R91, R36, R91, 1 ;  /* 0x3f800000245b7423 */ /* 0x000fe2000001005b */
[----:B------:R-:W-:-:S02]  /*5c80*/  FMUL.FTZ R74, R71, R74 ;  /* 0x0000004a474a7220 */ /* 0x000fc40000410000 */
[----:B------:R-:W-:Y:S01]  /*5c90*/  FMUL.FTZ R72, R69, R72 ;  /* 0x0000004845487220 */ /* 0x000fe20000410000 */
[----:B------:R-:W-:Y:S01]  /*5ca0*/  FADD.FTZ R80, R90, 1 ;  /* 0x3f8000005a507421 */ /* 0x000fe20000010000 */
[----:B------:R-:W-:Y:S01]  /*5cb0*/  FMUL.FTZ R91, R74, R91 ;  /* 0x0000005b4a5b7220 */ /* 0x000fe20000410000 */
[----:B------:R-:W-:Y:S01]  /*5cc0*/  SHF.L.U32 R74, R25, 0x10, RZ ;  /* 0x00000010194a7819 */ /* 0x000fe200000006ff */
[----:B------:R-:W-:Y:S01]  /*5cd0*/  FMUL.FTZ R90, R72, R81 ;  /* 0x00000051485a7220 */ /* 0x000fe20000410000 */
[----:B------:R-:W-:Y:S02]  /*5ce0*/  SHF.L.U32 R72, R27, 0x10, RZ ;  /* 0x000000101b487819 */ /* 0x000fe400000006ff */
[----:B------:R-:W-:Y:S01]  /*5cf0*/  SHF.L.U32 R25, R2, 0x10, RZ ;  /* 0x0000001002197819 */ /* 0x000fe200000006ff */
[----:B------:R-:W-:Y:S01]  /*5d00*/  FADD.FTZ R81, R92, 1 ;  /* 0x3f8000005c517421 */ /* 0x000fe20000010000 */
[----:B--2---:R-:W-:Y:S01]  /*5d10*/  FADD.FTZ R92, -R66, 1 ;  /* 0x3f800000425c7421 */ /* 0x004fe20000010100 */
[----:B-1----:R-:W-:Y:S01]  /*5d20*/  SHF.L.U32 R27, R3, 0x10, RZ ;  /* 0x00000010031b7819 */ /* 0x002fe200000006ff */
[----:B------:R-:W1:Y:S01]  /*5d30*/  MUFU.RCP R75, R75 ;  /* 0x0000004b004b7308 */ /* 0x000e620000001000 */
[----:B------:R-:W-:Y:S01]  /*5d40*/  FMUL.FTZ R3, R72, R25 ;  /* 0x0000001948037220 */ /* 0x000fe20000410000 */
[----:B------:R-:W-:Y:S01]  /*5d50*/  FFMA.FTZ R92, R37, R92, 1 ;  /* 0x3f800000255c7423 */ /* 0x000fe2000001005c */
[----:B------:R-:W-:-:S05]  /*5d60*/  FADD.FTZ R95, R93, 1 ;  /* 0x3f8000005d5f7421 */ /* 0x000fca0000010000 */
[----:B------:R-:W2:Y:S01]  /*5d70*/  MUFU.RCP R80, R80 ;  /* 0x0000005000507308 */ /* 0x000ea20000001000 */
[----:B------:R-:W-:-:S04]  /*5d80*/  FMUL.FTZ R3, R66, R3 ;  /* 0x0000000342037220 */ /* 0x000fc80000410000 */
[----:B------:R-:W-:-:S03]  /*5d90*/  FMUL.FTZ R3, R3, R92 ;  /* 0x0000005c03037220 */ /* 0x000fc60000410000 */
[----:B------:R-:W3:Y:S01]  /*5da0*/  MUFU.RCP R81, R81 ;  /* 0x0000005100517308 */ /* 0x000ee20000001000 */
[----:B------:R-:W-:Y:S01]  /*5db0*/  SHF.L.U32 R239, R7, 0x10, RZ ;  /* 0x0000001007ef7819 */ /* 0x000fe200000006ff */
[----:B------:R-:W-:Y:S01]  /*5dc0*/  FADD.FTZ R94, -R70, 1 ;  /* 0x3f800000465e7421 */ /* 0x000fe20000010100 */
[----:B------:R-:W-:Y:S01]  /*5dd0*/  SHF.L.U32 R76, R76, 0x10, RZ ;  /* 0x000000104c4c7819 */ /* 0x000fe200000006ff */
[----:B------:R-:W-:Y:S01]  /*5de0*/  FMUL.FTZ R7, R74, R27 ;  /* 0x0000001b4a077220 */ /* 0x000fe20000410000 */
[----:B------:R-:W-:-:S03]  /*5df0*/  SHF.L.U32 R238, R6, 0x10, RZ ;  /* 0x0000001006ee7819 */ /* 0x000fc600000006ff */
[----:B------:R-:W3:Y:S01]  /*5e00*/  MUFU.RCP R92, R95 ;  /* 0x0000005f005c7308 */ /* 0x000ee20000001000 */
[----:B----4-:R-:W-:Y:S01]  /*5e10*/  SHF.L.U32 R77, R77, 0x10, RZ ;  /* 0x000000104d4d7819 */ /* 0x010fe200000006ff */
[----:B------:R-:W-:Y:S01]  /*5e20*/  BAR.SYNC.DEFER_BLOCKING 0x0 ;  /* 0x0000000000007b1d */ /* 0x000fe20000010000 */
[----:B------:R-:W-:Y:S01]  /*5e30*/  SHF.L.U32 R237, R5, 0x10, RZ ;  /* 0x0000001005ed7819 */ /* 0x000fe200000006ff */
[----:B-1----:R-:W-:Y:S01]  /*5e40*/  FADD.FTZ R93, -R75, 1 ;  /* 0x3f8000004b5d7421 */ /* 0x002fe20000010100 */
[----:B------:R-:W-:Y:S01]  /*5e50*/  FFMA.FTZ R94, R39, R94, 1 ;  /* 0x3f800000275e7423 */ /* 0x000fe2000001005e */
[----:B------:R-:W-:Y:S01]  /*5e60*/  FMUL.FTZ R2, R239, R76 ;  /* 0x0000004cef027220 */ /* 0x000fe20000410000 */
[----:B------:R-:W-:Y:S01]  /*5e70*/  FMUL.FTZ R7, R70, R7 ;  /* 0x0000000746077220 */ /* 0x000fe20000410000 */
[----:B--2---:R-:W-:Y:S01]  /*5e80*/  FADD.FTZ R6, -R80, 1 ;  /* 0x3f80000050067421 */ /* 0x004fe20000010100 */
[----:B-----5:R-:W-:Y:S01]  /*5e90*/  SHF.L.U32 R78, R78, 0x10, RZ ;  /* 0x000000104e4e7819 */ /* 0x020fe200000006ff */
[----:B------:R-:W-:Y:S01]  /*5ea0*/  FMUL.FTZ R5, R238, R77 ;  /* 0x0000004dee057220 */ /* 0x000fe20000410000 */
[----:B------:R-:W-:Y:S01]  /*5eb0*/  FFMA.FTZ R93, R40, R93, 1 ;  /* 0x3f800000285d7423 */ /* 0x000fe2000001005d */
[----:B------:R-:W-:Y:S01]  /*5ec0*/  FMUL.FTZ R2, R75, R2 ;  /* 0x000000024b027220 */ /* 0x000fe20000410000 */
[----:B------:R-:W-:Y:S01]  /*5ed0*/  FMUL.FTZ R94, R7, R94 ;  /* 0x0000005e075e7220 */ /* 0x000fe20000410000 */
[----:B------:R-:W-:Y:S01]  /*5ee0*/  SHF.L.U32 R236, R4, 0x10, RZ ;  /* 0x0000001004ec7819 */ /* 0x000fe200000006ff */
[----:B------:R-:W-:Y:S01]  /*5ef0*/  FFMA.FTZ R6, R41, R6, 1 ;  /* 0x3f80000029067423 */ /* 0x000fe20000010006 */
[----:B------:R-:W-:Y:S01]  /*5f00*/  FMUL.FTZ R5, R80, R5 ;  /* 0x0000000550057220 */ /* 0x000fe20000410000 */
[----:B0-----:R-:W-:Y:S01]  /*5f10*/  SHF.L.U32 R79, R79, 0x10, RZ ;  /* 0x000000104f4f7819 */ /* 0x001fe200000006ff */
[----:B---3--:R-:W-:Y:S01]  /*5f20*/  FADD.FTZ R7, -R81, 1 ;  /* 0x3f80000051077421 */ /* 0x008fe20000010100 */
[----:B------:R-:W-:Y:S01]  /*5f30*/  FMUL.FTZ R4, R237, R78 ;  /* 0x0000004eed047220 */ /* 0x000fe20000410000 */
[----:B------:R-:W-:Y:S01]  /*5f40*/  FMUL.FTZ R2, R2, R93 ;  /* 0x0000005d02027220 */ /* 0x000fe20000410000 */
[----:B------:R-:W-:Y:S01]  /*5f50*/  FMUL.FTZ R5, R5, R6 ;  /* 0x0000000605057220 */ /* 0x000fe20000410000 */
[----:B------:R-:W-:Y:S01]  /*5f60*/  FFMA.FTZ R7, R42, R7, 1 ;  /* 0x3f8000002a077423 */ /* 0x000fe20000010007 */
[----:B------:R-:W-:Y:S01]  /*5f70*/  FMUL.FTZ R4, R81, R4 ;  /* 0x0000000451047220 */ /* 0x000fe20000410000 */
[----:B------:R-:W-:Y:S01]  /*5f80*/  FADD.FTZ R6, -R92, 1 ;  /* 0x3f8000005c067421 */ /* 0x000fe20000010100 */
[----:B------:R-:W-:Y:S01]  /*5f90*/  FMUL.FTZ R93, R236, R79 ;  /* 0x0000004fec5d7220 */ /* 0x000fe20000410000 */
[----:B------:R-:W-:Y:S01]  /*5fa0*/  F2FP.BF16.F32.PACK_AB R82, R83, R82 ;  /* 0x000000525352723e */ /* 0x000fe200000010ff */
[----:B------:R-:W-:Y:S01]  /*5fb0*/  FMUL.FTZ R4, R4, R7 ;  /* 0x0000000704047220 */ /* 0x000fe20000410000 */
[----:B------:R-:W-:Y:S01]  /*5fc0*/  FFMA.FTZ R6, R43, R6, 1 ;  /* 0x3f8000002b067423 */ /* 0x000fe20000010006 */
[----:B------:R-:W-:Y:S01]  /*5fd0*/  FMUL.FTZ R93, R92, R93 ;  /* 0x0000005d5c5d7220 */ /* 0x000fe20000410000 */
[----:B------:R-:W-:-:S02]  /*5fe0*/  PRMT R7, R82, 0x7632, R7 ;  /* 0x0000763252077816 */ /* 0x000fc40000000007 */
[----:B------:R-:W-:Y:S01]  /*5ff0*/  F2FP.BF16.F32.PACK_AB R84, R85, R84 ;  /* 0x000000545554723e */ /* 0x000fe200000010ff */
[----:B------:R-:W-:Y:S01]  /*6000*/  FMUL.FTZ R93, R93, R6 ;  /* 0x000000065d5d7220 */ /* 0x000fe20000410000 */
[----:B------:R-:W-:Y:S01]  /*6010*/  F2FP.BF16.F32.PACK_AB R88, R89, R88 ;  /* 0x000000585958723e */ /* 0x000fe200000010ff */
[----:B------:R0:W-:Y:S01]  /*6020*/  STS.U16 [R129+0x2], R7 ;  /* 0x0000020781007388 */ /* 0x0001e20000000400 */
[----:B------:R-:W-:Y:S02]  /*6030*/  PRMT R6, R84, 0x7632, R6 ;  /* 0x0000763254067816 */ /* 0x000fe40000000006 */
[----:B------:R-:W-:Y:S02]  /*6040*/  ISETP.NE.AND P6, PT, R131, RZ, PT ;  /* 0x000000ff8300720c */ /* 0x000fe40003fc5270 */
[----:B------:R-:W-:Y:S02]  /*6050*/  F2FP.BF16.F32.PACK_AB R86, R87, R86 ;  /* 0x000000565756723e */ /* 0x000fe400000010ff */
[----:B------:R-:W-:-:S02]  /*6060*/  F2FP.BF16.F32.PACK_AB R90, R91, R90 ;  /* 0x0000005a5b5a723e */ /* 0x000fc400000010ff */
[----:B0-----:R-:W-:Y:S02]  /*6070*/  PRMT R7, R88, 0x7632, R7 ;  /* 0x0000763258077816 */ /* 0x001fe40000000007 */
[----:B------:R-:W-:Y:S02]  /*6080*/  F2FP.BF16.F32.PACK_AB R3, R94, R3 ;  /* 0x000000035e03723e */ /* 0x000fe400000010ff */
[----:B------:R-:W-:Y:S02]  /*6090*/  F2FP.BF16.F32.PACK_AB R2, R5, R2 ;  /* 0x000000020502723e */ /* 0x000fe400000010ff */
[----:B------:R-:W-:Y:S01]  /*60a0*/  F2FP.BF16.F32.PACK_AB R4, R93, R4 ;  /* 0x000000045d04723e */ /* 0x000fe200000010ff */
[----:B------:R0:W-:Y:S01]  /*60b0*/  STS.U16 [R129], R82 ;  /* 0x0000005281007388 */ /* 0x0001e20000000400 */
[----:B------:R-:W-:Y:S01]  /*60c0*/  ULEA UR8, UR9, UR8, 0x18 ;  /* 0x0000000809087291 */ /* 0x000fe2000f8ec03f */
[----:B------:R-:W-:Y:S02]  /*60d0*/  PRMT R83, R86, 0x7632, R83 ;  /* 0x0000763256537816 */ /* 0x000fe40000000053 */
[----:B------:R1:W-:Y:S01]  /*60e0*/  STS.U16 [R129+0x4], R84 ;  /* 0x0000045481007388 */ /* 0x0003e20000000400 */
[----:B------:R-:W-:-:S03]  /*60f0*/  PRMT R5, R2, 0x7632, R5 ;  /* 0x0000763202057816 */ /* 0x000fc60000000005 */
[----:B------:R2:W-:Y:S01]  /*6100*/  STS.U16 [R129+0x6], R6 ;  /* 0x0000060681007388 */ /* 0x0005e20000000400 */
[----:B0-----:R-:W-:-:S03]  /*6110*/  PRMT R82, R90, 0x7632, R82 ;  /* 0x000076325a527816 */ /* 0x001fc60000000052 */
[----:B------:R0:W-:Y:S01]  /*6120*/  STS.U16 [R129+0xe], R7 ;  /* 0x00000e0781007388 */ /* 0x0001e20000000400 */
[C---:B-1----:R-:W-:Y:S02]  /*6130*/  PRMT R84, R4.reuse, 0x7632, R84 ;  /* 0x0000763204547816 */ /* 0x042fe40000000054 */
[----:B--2---:R-:W-:Y:S02]  /*6140*/  PRMT R6, R3, 0x7632, R6 ;  /* 0x0000763203067816 */ /* 0x004fe40000000006 */
[----:B0-----:R-:W-:Y:S02]  /*6150*/  PRMT R7, R4, 0x7610, R7 ;  /* 0x0000761004077816 */ /* 0x001fe40000000007 */
[----:B------:R-:W-:Y:S01]  /*6160*/  MOV R4, UR44 ;  /* 0x0000002c00047c02 */ /* 0x000fe20008000f00 */
        /* <DEDUP_REMOVED lines=31> */
[----:B------:R-:W1:Y:S01]  /*6360*/  LDS R139, [R108+0x1080] ;  /* 0x001080006c8b7984 */ /* 0x000e620000000800 */
[----:B------:R-:W-:Y:S01]  /*6370*/  UIMAD UR26, UR17, UR24, URZ ;  /* 0x00000018111a72a4 */ /* 0x000fe2000f8e023f */
[----:B0-----:R-:W-:Y:S01]  /*6380*/  IADD3 R2, P1, R20, UR30, RZ ;  /* 0x0000001e14027c10 */ /* 0x001fe2000ff3e0ff */
[----:B------:R-:W-:-:S02]  /*6390*/  UIMAD.WIDE.U32 UR8, UR11, UR24, URZ ;  /* 0x000000180b0872a5 */ /* 0x000fc4000f8e003f */
[----:B------:R-:W-:Y:S01]  /*63a0*/  UIMAD UR25, UR11, UR25, UR26 ;  /* 0x000000190b1972a4 */ /* 0x000fe2000f8e021a */
[----:B------:R-:W-:Y:S01]  /*63b0*/  IADD3.X R3, R21, UR31, RZ, P1, !PT ;  /* 0x0000001f15037c10 */ /* 0x000fe20008ffe4ff */
[----:B------:R-:W-:Y:S02]  /*63c0*/  BSSY B0, `(.L_x_1260) ;  /* 0x0000011000007945 */ /* 0x000fe40003800000 */
[----:B------:R-:W-:Y:S01]  /*63d0*/  UIADD3 UR26, UR9, UR25, URZ ;  /* 0x00000019091a7290 */ /* 0x000fe2000fffe03f */
[----:B-1----:R-:W-:-:S13]  /*63e0*/  ISETP.GE.AND P0, PT, R20, R139, PT ;  /* 0x0000008b1400720c */ /* 0x002fda0003f06270 */
        /* <DEDUP_REMOVED lines=14> */
.L_x_1261:
[----:B------:R-:W-:Y:S05]  /*64d0*/  BSYNC B0 ;  /* 0x0000000000007941 */ /* 0x000fea0003800000 */
.L_x_1260:
[----:B------:R-:W-:Y:S01]  /*64e0*/  ULDC.64 UR24, c[0x0][0x3a0] ;  /* 0x0000e80000187ab9 */ /* 0x000fe20000000a00 */
[----:B------:R-:W-:Y:S01]  /*64f0*/  UMOV UR9, UR26 ;  /* 0x0000001a00097c82 */ /* 0x000fe20008000000 */
[-C--:B------:R-:W-:Y:S01]  /*6500*/  ISETP.GE.AND P0, PT, R23, R139.reuse, PT ;  /* 0x0000008b1700720c */ /* 0x080fe20003f06270 */
[----:B------:R-:W-:Y:S01]  /*6510*/  UIMAD.WIDE.U32 UR8, UR10, UR24, UR8 ;  /* 0x000000180a0872a5 */ /* 0x000fe2000f8e0008 */
[-C--:B------:R-:W-:Y:S01]  /*6520*/  ISETP.GE.AND P2, PT, R0, R139.reuse, PT ;  /* 0x0000008b0000720c */ /* 0x080fe20003f46270 */
[----:B------:R-:W-:Y:S01]  /*6530*/  UIMAD UR24, UR7, UR24, URZ ;  /* 0x00000018071872a4 */ /* 0x000fe2000f8e023f */
[-C--:B------:R-:W-:Y:S01]  /*6540*/  ISETP.GE.AND P3, PT, R10, R139.reuse, PT ;  /* 0x0000008b0a00720c */ /* 0x080fe20003f66270 */
[----:B------:R-:W-:Y:S01]  /*6550*/  UIADD3 UR26, UP0, UR19, UR8, URZ ;  /* 0x00000008131a7290 */ /* 0x000fe2000ff1e03f */
[-C--:B------:R-:W-:Y:S01]  /*6560*/  ISETP.GE.AND P4, PT, R11, R139.reuse, PT ;  /* 0x0000008b0b00720c */ /* 0x080fe20003f86270 */
[----:B------:R-:W-:Y:S01]  /*6570*/  UIMAD UR8, UR10, UR25, UR24 ;  /* 0x000000190a0872a4 */ /* 0x000fe2000f8e0218 */
[----:B------:R-:W-:Y:S01]  /*6580*/  ISETP.GE.AND P5, PT, R12, R139, PT ;  /* 0x0000008b0c00720c */ /* 0x000fe20003fa6270 */
        /* <DEDUP_REMOVED lines=17> */
[----:B------:R-:W-:Y:S01]  /*66a0*/  ISETP.GE.AND P1, PT, R8, R139, PT ;  /* 0x0000008b0800720c */ /* 0x000fe20003f26270 */
[----:B------:R-:W-:Y:S01]  /*66b0*/  FMUL.FTZ R82, R49, R26 ;  /* 0x0000001a31527220 */ /* 0x000fe20000410000 */
[----:B------:R-:W-:Y:S01]  /*66c0*/  FMUL.FTZ R34, R34, R69 ;  /* 0x0000004522227220 */ /* 0x000fe20000410000 */
[----:B------:R0:W-:Y:S01]  /*66d0*/  @!P0 STG.E.U16 desc[UR20][R4.64+-0xf80], R87 ;  /* 0xfff0805704008986 */ /* 0x0001e2000c101514 */
[----:B------:R-:W-:Y:S01]  /*66e0*/  ISETP.GE.AND P0, PT, R9, R139, PT ;  /* 0x0000008b0900720c */ /* 0x000fe20003f06270 */
[----:B------:R-:W-:Y:S01]  /*66f0*/  FMUL.FTZ R63, R63, R29 ;  /* 0x0000001d3f3f7220 */ /* 0x000fe20000410000 */
[----:B------:R-:W-:Y:S01]  /*6700*/  FMUL.FTZ R36, R36, R71 ;  /* 0x0000004724247220 */ /* 0x000fe20000410000 */
[----:B------:R0:W-:Y:S01]  /*6710*/  @!P2 STG.E.U16 desc[UR20][R4.64+-0xf40], R89 ;  /* 0xfff0c0590400a986 */ /* 0x0001e2000c101514 */
[-C--:B------:R-:W-:Y:S01]  /*6720*/  ISETP.GE.AND P2, PT, R13, R139.reuse, PT ;  /* 0x0000008b0d00720c */ /* 0x080fe20003f46270 */
[----:B------:R-:W-:Y:S01]  /*6730*/  FMUL.FTZ R61, R61, R30 ;  /* 0x0000001e3d3d7220 */ /* 0x000fe20000410000 */
[----:B------:R-:W-:Y:S01]  /*6740*/  FMUL.FTZ R37, R37, R66 ;  /* 0x0000004225257220 */ /* 0x000fe20000410000 */
[----:B------:R0:W-:Y:S01]  /*6750*/  @!P3 STG.E.U16 desc[UR20][R4.64+-0xe80], R95 ;  /* 0xfff1805f0400b986 */ /* 0x0001e2000c101514 */
        /* <DEDUP_REMOVED lines=14> */
[----:B------:R-:W-:Y:S01]  /*6840*/  ULDC.64 UR26, c[0x0][0x320] ;  /* 0x0000c800001a7ab9 */ /* 0x000fe20000000a00 */
        /* <DEDUP_REMOVED lines=12> */
[----:B------:R0:W-:Y:S01]  /*6910*/  STL [R1+0x28], R83 ;  /* 0x0000285301007387 */ /* 0x0001e20000100800 */
[----:B------:R-:W-:Y:S01]  /*6920*/  FMUL.FTZ R239, R239, R40 ;  /* 0x00000028efef7220 */ /* 0x000fe20000410000 */
[----:B------:R-:W-:Y:S01]  /*6930*/  FMUL.FTZ R238, R238, R41 ;  /* 0x00000029eeee7220 */ /* 0x000fe20000410000 */
[----:B------:R-:W-:Y:S01]  /*6940*/  FMUL.FTZ R237, R237, R42 ;  /* 0x0000002aeded7220 */ /* 0x000fe20000410000 */
[----:B------:R0:W-:Y:S01]  /*6950*/  STL [R1+0x24], R48 ;  /* 0x0000243001007387 */ /* 0x0001e20000100800 */
[----:B------:R-:W-:-:S03]  /*6960*/  FMUL.FTZ R236, R236, R43 ;  /* 0x0000002becec7220 */ /* 0x000fc60000410000 */
        /* <DEDUP_REMOVED lines=8> */
[----:B------:R0:W-:Y:S01]  /*69f0*/  @!P0 STG.E.U16 desc[UR20][R4.64+-0xd40], R107 ;  /* 0xfff2c06b04008986 */ /* 0x0001e2000c101514 */
[----:B------:R-:W-:-:S03]  /*6a00*/  ISETP.NE.U32.AND P0, PT, RZ, UR26, PT ;  /* 0x0000001aff007c0c */ /* 0x000fc6000bf05070 */
[----:B------:R0:W-:Y:S01]  /*6a10*/  @!P4 STG.E.U16 desc[UR20][R4.64+-0xd00], R123 ;  /* 0xfff3007b0400c986 */ /* 0x0001e2000c101514 */
[----:B------:R-:W-:-:S03]  /*6a20*/  ISETP.NE.AND.EX P0, PT, RZ, UR27, PT, P0 ;  /* 0x0000001bff007c0c */ /* 0x000fc6000bf05300 */
[----:B------:R0:W-:Y:S04]  /*6a30*/  @!P5 STG.E.U16 desc[UR20][R4.64+-0xcc0], R133 ;  /* 0xfff340850400d986 */ /* 0x0001e8000c101514 */
[----:B------:R0:W-:Y:S04]  /*6a40*/  @!P1 STG.E.U16 desc[UR20][R4.64+-0xc80], R135 ;  /* 0xfff3808704009986 */ /* 0x0001e8000c101514 */
[----:B------:R0:W-:Y:S04]  /*6a50*/  @!P2 STG.E.U16 desc[UR20][R4.64+-0xfc0], R85 ;  /* 0xfff040550400a986 */ /* 0x0001e8000c101514 */
[----:B------:R0:W-:Y:S04]  /*6a60*/  @!P3 STG.E.U16 desc[UR20][R4.64+-0xc40], R137 ;  /* 0xfff3c0890400b986 */ /* 0x0001e8000c101514 */
[----:B------:R0:W-:Y:S01]  /*6a70*/  STL [R1], R74 ;  /* 0x0000004a01007387 */ /* 0x0001e20000100800 */
[----:B------:R-:W-:Y:S05]  /*6a80*/  @!P0 BRA `(.L_x_1262) ;  /* 0x0000000800188947 */ /* 0x000fea0003800000 */
        /* <DEDUP_REMOVED lines=12> */
[----:B0-----:R-:W-:Y:S01]  /*6b50*/  FMUL.FTZ R5, R36, R38 ;  /* 0x0000002624057220 */ /* 0x001fe20000410000 */
        /* <DEDUP_REMOVED lines=23> */
[----:B------:R2:W-:Y:S01]  /*6cd0*/  STS.U16 [R129+0xa], R24 ;  /* 0x00000a1881007388 */ /* 0x0005e20000000400 */
[----:B------:R-:W-:Y:S01]  /*6ce0*/  PRMT R25, R5, 0x7632, R25 ;  /* 0x0000763205197816 */ /* 0x000fe20000000019 */
[----:B------:R-:W-:Y:S01]  /*6cf0*/  BSSY B0, `(.L_x_1263) ;  /* 0x0000034000007945 */ /* 0x000fe20003800000 */
[----:B0-----:R-:W-:Y:S01]  /*6d00*/  PRMT R6, R32, 0x7632, R6 ;  /* 0x0000763220067816 */ /* 0x001fe20000000006 */
[----:B------:R0:W-:Y:S01]  /*6d10*/  STS.U16 [R129+0x10], R5 ;  /* 0x0000100581007388 */ /* 0x0001e20000000400 */
[----:B------:R-:W-:-:S02]  /*6d20*/  PRMT R28, R42, 0x7632, R28 ;  /* 0x000076322a1c7816 */ /* 0x000fc4000000001c */
[----:B-1----:R-:W-:Y:S01]  /*6d30*/  PRMT R26, R40, 0x7632, R26 ;  /* 0x00007632281a7816 */ /* 0x002fe2000000001a */
[----:B------:R-:W-:Y:S01]  /*6d40*/  STS.U16 [R129+0x6], R7 ;  /* 0x0000060781007388 */ /* 0x000fe20000000400 */
[----:B--2---:R-:W-:-:S03]  /*6d50*/  PRMT R24, R4, 0x7632, R24 ;  /* 0x0000763204187816 */ /* 0x004fc60000000018 */
        /* <DEDUP_REMOVED lines=45> */
.L_x_1264:
[----:B------:R-:W-:Y:S05]  /*7030*/  BSYNC B0 ;  /* 0x0000000000007941 */ /* 0x000fea0003800000 */
.L_x_1263:
        /* <DEDUP_REMOVED lines=43> */
.L_x_1262:
[----:B-1----:R-:W2:Y:S01]  /*72f0*/  LDL.LU R2, [R1+0xac] ;  /* 0x0000ac0001027983 */ /* 0x002ea20000300800 */
[----:B------:R-:W-:Y:S01]  /*7300*/  SHF.L.U32 R0, R142, 0x10, RZ ;  /* 0x000000108e007819 */ /* 0x000fe200000006ff */
[----:B------:R-:W1:Y:S01]  /*7310*/  LDC R6, c[0x0][0x21c] ;  /* 0x00008700ff067b82 */ /* 0x000e620000000800 */
[----:B------:R-:W-:Y:S01]  /*7320*/  SHF.L.U32 R3, R141, 0x10, RZ ;  /* 0x000000108d037819 */ /* 0x000fe200000006ff */
[----:B------:R-:W-:Y:S01]  /*7330*/  FMUL.FTZ R235, R83, UR4 ;  /* 0x0000000453eb7c20 */ /* 0x000fe20008410000 */
[----:B0-----:R-:W-:Y:S01]  /*7340*/  SHF.L.U32 R5, R140, 0x10, RZ ;  /* 0x000000108c057819 */ /* 0x001fe200000006ff */
        /* <DEDUP_REMOVED lines=16> */
[----:B------:R-:W-:Y:S02]  /*7450*/  CS2R R90, SRZ ;  /* 0x00000000005a7805 */ /* 0x000fe4000001ff00 */
[----:B------:R-:W-:Y:S02]  /*7460*/  CS2R R88, SRZ ;  /* 0x0000000000587805 */ /* 0x000fe4000001ff00 */
[----:B------:R-:W-:Y:S02]  /*7470*/  CS2R R86, SRZ ;  /* 0x0000000000567805 */ /* 0x000fe4000001ff00 */
[----:B------:R-:W-:Y:S01]  /*7480*/  CS2R R84, SRZ ;  /* 0x0000000000547805 */ /* 0x000fe2000001ff00 */
[----:B------:R-:W-:Y:S01]  /*7490*/  BAR.SYNC.DEFER_BLOCKING 0x0 ;  /* 0x0000000000007b1d */ /* 0x000fe20000010000 */
[----:B-1----:R-:W-:Y:S01]  /*74a0*/  ISETP.GE.AND P0, PT, R6, 0x1, PT ;  /* 0x000000010600780c */ /* 0x002fe20003f06270 */
        /* <DEDUP_REMOVED lines=13> */
[----:B------:R-:W-:Y:S01]  /*7580*/  SHF.L.U32 R2, R102, 0x10, RZ ;  /* 0x0000001066027819 */ /* 0x000fe200000006ff */
[----:B------:R-:W-:Y:S02]  /*7590*/  FMUL.FTZ R102, R238, UR4 ;  /* 0x00000004ee667c20 */ /* 0x000fe40008410000 */
[----:B------:R-:W-:Y:S01]  /*75a0*/  FFMA.FTZ R0, R64, R3, R0 ;  /* 0x0000000340007223 */ /* 0x000fe20000010000 */
[----:B------:R-:W-:-:S03]  /*75b0*/  SHF.L.U32 R3, R122, 0x10, RZ ;  /* 0x000000107a037819 */ /* 0x000fc600000006ff */
[----:B------:R-:W-:Y:S01]  /*75c0*/  FFMA.FTZ R0, R68, R5, R0 ;  /* 0x0000000544007223 */ /* 0x000fe20000010000 */
[----:B------:R-:W-:-:S03]  /*75d0*/  SHF.L.U32 R5, R106, 0x10, RZ ;  /* 0x000000106a057819 */ /* 0x000fc600000006ff */
[----:B------:R-:W-:Y:S01]  /*75e0*/  FFMA.FTZ R0, R73, R3, R0 ;  /* 0x0000000349007223 */ /* 0x000fe20000010000 */
[----:B------:R-:W-:Y:S01]  /*75f0*/  SHF.L.U32 R3, R104, 0x10, RZ ;  /* 0x0000001068037819 */ /* 0x000fe200000006ff */
[----:B------:R-:W-:Y:S02]  /*7600*/  FMUL.FTZ R104, R74, UR4 ;  /* 0x000000044a687c20 */ /* 0x000fe40008410000 */
[----:B------:R-:W-:-:S04]  /*7610*/  FFMA.FTZ R0, R72, R5, R0 ;  /* 0x0000000548007223 */ /* 0x000fc80000010000 */
[----:B------:R-:W-:-:S04]  /*7620*/  FFMA.FTZ R0, R74, R3, R0 ;  /* 0x000000034a007223 */ /* 0x000fc80000010000 */
[----:B------:R-:W-:Y:S01]  /*7630*/  FFMA.FTZ R3, R239, R2, R0 ;  /* 0x00000002ef037223 */ /* 0x000fe20000010000 */
[----:B------:R-:W-:Y:S02]  /*7640*/  SHF.L.U32 R0, R98, 0x10, RZ ;  /* 0x0000001062007819 */ /* 0x000fe400000006ff */
[----:B------:R-:W-:Y:S02]  /*7650*/  CS2R R98, SRZ ;  /* 0x0000000000627805 */ /* 0x000fe4000001ff00 */
[----:B------:R-:W-:Y:S01]  /*7660*/  SHF.L.U32 R2, R96, 0x10, RZ ;  /* 0x0000001060027819 */ /* 0x000fe200000006ff */
[----:B------:R-:W-:Y:S01]  /*7670*/  FFMA.FTZ R4, R238, R4, R3 ;  /* 0x00000004ee047223 */ /* 0x000fe20000010003 */
[----:B------:R-:W-:-:S03]  /*7680*/  CS2R R96, SRZ ;  /* 0x0000000000607805 */ /* 0x000fc6000001ff00 */
[----:B------:R-:W-:-:S04]  /*7690*/  FFMA.FTZ R3, R237, R0, R4 ;  /* 0x00000000ed037223 */ /* 0x000fc80000010004 */
[----:B------:R-:W-:-:S05]  /*76a0*/  FFMA.FTZ R0, R236, R2, R3 ;  /* 0x00000002ec007223 */ /* 0x000fca0000010003 */
[----:B------:R0:W-:Y:S01]  /*76b0*/  STL [R1+0xac], R0 ;  /* 0x0000ac0001007387 */ /* 0x0001e20000100800 */
[----:B------:R-:W-:Y:S05]  /*76c0*/  @!P0 BRA `(.L_x_1265) ;  /* 0x000000a400088947 */ /* 0x000fea0003800000 */
[----:B------:R-:W-:Y:S01]  /*76d0*/  ULDC.64 UR18, c[0x0][0x230] ;  /* 0x00008c0000127ab9 */ /* 0x000fe20000000a00 */
[C---:B0-----:R-:W-:Y:S01]  /*76e0*/  LOP3.LUT R0, R131.reuse, 0x7ffffe0, RZ, 0xc0, !PT ;  /* 0x07ffffe083007812 */ /* 0x041fe200078ec0ff */
[----:B------:R-:W-:Y:S01]  /*76f0*/  UIMAD UR8, UR7, UR18, URZ ;  /* 0x00000012070872a4 */ /* 0x000fe2000f8e023f */
[----:B------:R-:W-:Y:S01]  /*7700*/  LOP3.LUT R2, R131, 0x1f, RZ, 0xc0, !PT ;  /* 0x0000001f83027812 */ /* 0x000fe200078ec0ff */
[----:B------:R-:W-:Y:S01]  /*7710*/  USHF.L.U32 UR17, UR44, 0x1, URZ ;  /* 0x000000012c117899 */ /* 0x000fe2000800063f */
[----:B------:R-:W-:Y:S01]  /*7720*/  SHF.L.U32 R0, R0, 0x5, RZ ;  /* 0x0000000500007819 */ /* 0x000fe200000006ff */
[----:B------:R-:W-:Y:S01]  /*7730*/  UIMAD UR19, UR10, UR19, UR8 ;  /* 0x000000130a1372a4 */ /* 0x000fe2000f8e0208 */
[----:B------:R-:W-:Y:S01]  /*7740*/  CS2R R98, SRZ ;  /* 0x0000000000627805 */ /* 0x000fe2000001ff00 */
[----:B------:R-:W-:Y:S01]  /*7750*/  UIMAD.WIDE.U32 UR24, UR10, UR18, URZ ;  /* 0x000000120a1872a5 */ /* 0x000fe2000f8e003f */
[----:B------:R-:W-:Y:S01]  /*7760*/  LOP3.LUT R0, R0, 0xffffffe0, R2, 0xe2, !PT ;  /* 0xffffffe000007812 */ /* 0x000fe200078ee202 */
[----:B------:R-:W-:Y:S01]  /*7770*/  ULDC.64 UR8, c[0x0][0x248] ;  /* 0x0000920000087ab9 */ /* 0x000fe20000000a00 */
[----:B------:R-:W-:Y:S01]  /*7780*/  CS2R R96, SRZ ;  /* 0x0000000000607805 */ /* 0x000fe2000001ff00 */
[----:B------:R-:W-:Y:S01]  /*7790*/  UIMAD UR7, UR7, UR8, URZ ;  /* 0x00000008070772a4 */ /* 0x000fe2000f8e023f */
[----:B------:R-:W-:Y:S01]  /*77a0*/  ISETP.GE.AND P0, PT, R0, UR17, PT ;  /* 0x0000001100007c0c */ /* 0x000fe2000bf06270 */
[----:B------:R-:W-:Y:S01]  /*77b0*/  UIMAD.WIDE.U32 UR26, UR10, UR8, URZ ;  /* 0x000000080a1a72a5 */ /* 0x000fe2000f8e003f */
[----:B------:R-:W-:Y:S01]  /*77c0*/  CS2R R94, SRZ ;  /* 0x00000000005e7805 */ /* 0x000fe2000001ff00 */
[----:B------:R-:W-:Y:S01]  /*77d0*/  UIMAD UR46, UR10, UR9, UR7 ;  /* 0x000000090a2e72a4 */ /* 0x000fe2000f8e0207 */
[----:B------:R-:W-:-:S02]  /*77e0*/  CS2R R92, SRZ ;  /* 0x00000000005c7805 */ /* 0x000fc4000001ff00 */
[----:B------:R-:W-:Y:S02]  /*77f0*/  CS2R R90, SRZ ;  /* 0x00000000005a7805 */ /* 0x000fe4000001ff00 */
        /* <DEDUP_REMOVED lines=18> */
.L_x_1360:
[----:B------:R-:W-:Y:S01]  /*7920*/  USHF.R.S32.HI UR54, URZ, 0x1f, UR7 ;  /* 0x0000001f3f367899 */ /* 0x000fe20008011407 */
[----:B------:R-:W2:Y:S01]  /*7930*/  LDL R70, [R1+0x60] ;  /* 0x0000600001467983 */ /* 0x000ea20000100800 */
[----:B------:R-:W-:Y:S02]  /*7940*/  UMOV UR42, UR24 ;  /* 0x00000018002a7c82 */ /* 0x000fe40008000000 */
[----:B------:R-:W-:Y:S01]  /*7950*/  UIMAD UR44, UR54, UR36, URZ ;  /* 0x00000024362c72a4 */ /* 0x000fe2000f8e023f */
[----:B------:R-:W3:Y:S01]  /*7960*/  LDL R68, [R1+0x5c] ;  /* 0x00005c0001447983 */ /* 0x000ee20000100800 */
[----:B------:R-:W-:Y:S02]  /*7970*/  UMOV UR43, UR19 ;  /* 0x00000013002b7c82 */ /* 0x000fe40008000000 */
[----:B------:R-:W-:Y:S01]  /*7980*/  UIMAD.WIDE.U32 UR42, UR7, UR36, UR42 ;  /* 0x00000024072a72a5 */ /* 0x000fe2000f8e002a */
[----:B----4-:R-:W4:Y:S01]  /*7990*/  LDL R66, [R1+0x58] ;  /* 0x0000580001427983 */ /* 0x010f220000100800 */
[----:B------:R-:W-:Y:S01]  /*79a0*/  UIMAD UR44, UR7, UR37, UR44 ;  /* 0x00000025072c72a4 */ /* 0x000fe2000f8e022c */
[----:B------:R-:W-:Y:S01]  /*79b0*/  LOP3.LUT R0, R131, 0x7ffffe0, RZ, 0xc0, !PT ;  /* 0x07ffffe083007812 */ /* 0x000fe200078ec0ff */
[----:B------:R-:W-:-:S02]  /*79c0*/  ULEA UR45, UP0, UR42, UR38, 0x3 ;  /* 0x000000262a2d7291 */ /* 0x000fc4000f80183f */
[----:B------:R-:W-:Y:S01]  /*79d0*/  UIADD3 UR43, UR43, UR44, URZ ;  /* 0x0000002c2b2b7290 */ /* 0x000fe2000fffe03f */
[----:B------:R-:W-:Y:S02]  /*79e0*/  LOP3.LUT R246, R131, 0x1f, RZ, 0xc0, !PT ;  /* 0x0000001f83f67812 */ /* 0x000fe400078ec0ff */
[----:B------:R-:W-:Y:S01]  /*79f0*/  SHF.L.U32 R0, R0, 0x5, RZ ;  /* 0x0000000500007819 */ /* 0x000fe200000006ff */
[----:B------:R-:W-:Y:S01]  /*7a00*/  ULEA.HI.X UR42, UR42, UR39, UR43, 0x3, UP0 ;  /* 0x000000272a2a7291 */ /* 0x000fe200080f1c2b */
[----:B------:R-:W-:Y:S02]  /*7a10*/  MOV R2, UR45 ;  /* 0x0000002d00027c02 */ /* 0x000fe40008000f00 */
[----:B01----:R-:W-:-:S03]  /*7a20*/  LOP3.LUT R6, R0, 0xffffffe0, R246, 0xe2, !PT ;  /* 0xffffffe000067812 */ /* 0x003fc600078ee2f6 */
[----:B------:R-:W-:Y:S01]  /*7a30*/  MOV R3, UR42 ;  /* 0x0000002a00037c02 */ /* 0x000fe20008000f00 */
[----:B------:R-:W-:Y:S01]  /*7a40*/  ULDC.64 UR42, c[0x0][0x270] ;  /* 0x00009c00002a7ab9 */ /* 0x000fe20000000a00 */
[----:B------:R-:W-:Y:S01]  /*7a50*/  SHF.R.S32.HI R7, RZ, 0x1f, R6 ;  /* 0x0000001fff077819 */ /* 0x000fe20000011406 */
[----:B------:R-:W-:Y:S02]  /*7a60*/  UIMAD UR44, UR54, UR42, URZ ;  /* 0x0000002a362c72a4 */ /* 0x000fe4000f8e023f */
[----:B------:R-:W-:Y:S02]  /*7a70*/  MOV R9, UR42 ;  /* 0x0000002a00097c02 */ /* 0x000fe40008000f00 */
[C---:B------:R-:W-:Y:S01]  /*7a80*/  LOP3.LUT R0, R6.reuse, 0x20, RZ, 0xfc, !PT ;  /* 0x0000002006007812 */ /* 0x040fe200078efcff */
[----:B------:R-:W2:Y:S01]  /*7a90*/  LDG.E.64 R2, desc[UR20][R2.64] ;  /* 0x0000001402027981 */ /* 0x000ea2000c1e1b00 */
[----:B------:R-:W-:Y:S01]  /*7aa0*/  LOP3.LUT R4, R6, 0x40, RZ, 0xfc, !PT ;  /* 0x0000004006047812 */ /* 0x000fe200078efcff */
[----:B------:R-:W-:-:S02]  /*7ab0*/  UIMAD UR43, UR7, UR43, UR44 ;  /* 0x0000002b072b72a4 */ /* 0x000fc4000f8e022c */
[----:B------:R-:W-:Y:S01]  /*7ac0*/  IMAD.WIDE.U32 R8, R9, UR7, R6 ;  /* 0x0000000709087c25 */ /* 0x000fe2000f8e0006 */
[----:B------:R-:W-:Y:S02]  /*7ad0*/  ISETP.GE.AND P2, PT, R0, UR17, PT ;  /* 0x0000001100007c0c */ /* 0x000fe4000bf46270 */
[----:B------:R-:W-:Y:S02]  /*7ae0*/  ISETP.GE.AND P5, PT, R4, UR17, PT ;  /* 0x0000001104007c0c */ /* 0x000fe4000bfa6270 */
[----:B------:R-:W-:Y:S02]  /*7af0*/  LOP3.LUT R0, R6, 0x60, RZ, 0xfc, !PT ;  /* 0x0000006006007812 */ /* 0x000fe400078efcff */
[----:B------:R-:W-:Y:S02]  /*7b00*/  IADD3 R5, R9, UR43, RZ ;  /* 0x0000002b09057c10 */ /* 0x000fe4000fffe0ff */
[----:B------:R-:W-:Y:S02]  /*7b10*/  LEA R4, P3, R8, UR14, 0x1 ;  /* 0x0000000e08047c11 */ /* 0x000fe4000f8608ff */
[----:B------:R-:W-:-:S02]  /*7b20*/  LOP3.LUT R7, R6, 0x80, RZ, 0xfc, !PT ;  /* 0x0000008006077812 */ /* 0x000fc400078efcff */
[----:B------:R-:W-:Y:S02]  /*7b30*/  LOP3.LUT R9, R6, 0xa0, RZ, 0xfc, !PT ;  /* 0x000000a006097812 */ /* 0x000fe400078efcff */
[----:B------:R-:W-:Y:S02]  /*7b40*/  ISETP.GE.AND P4, PT, R0, UR17, PT ;  /* 0x0000001100007c0c */ /* 0x000fe4000bf86270 */
[----:B------:R-:W-:Y:S02]  /*7b50*/  PRMT R32, RZ, 0x7610, R32 ;  /* 0x00007610ff207816 */ /* 0x000fe40000000020 */
[----:B------:R-:W-:Y:S02]  /*7b60*/  PRMT R35, RZ, 0x7610, R35 ;  /* 0x00007610ff237816 */ /* 0x000fe40000000023 */
[----:B------:R-:W-:Y:S02]  /*7b70*/  LEA.HI.X R5, R8, UR15, R5, 0x1, P3 ;  /* 0x0000000f08057c11 */ /* 0x000fe400098f0c05 */
[----:B------:R-:W-:-:S02]  /*7b80*/  ISETP.GE.AND P1, PT, R7, UR17, PT ;  /* 0x0000001107007c0c */ /* 0x000fc4000bf26270 */
[----:B------:R-:W-:Y:S01]  /*7b90*/  ISETP.GE.AND P3, PT, R9, UR17, PT ;  /* 0x0000001109007c0c */ /* 0x000fe2000bf66270 */
[----:B------:R-:W3:Y:S01]  /*7ba0*/  @!P2 LDG.E.U16 R32, desc[UR20][R4.64+0x40] ;  /* 0x000040140420a981 */ /* 0x000ee2000c1e1500 */
[C---:B------:R-:W-:Y:S02]  /*7bb0*/  LOP3.LUT R0, R6.reuse, 0xc0, RZ, 0xfc, !PT ;  /* 0x000000c006007812 */ /* 0x040fe400078efcff */
[----:B------:R-:W-:Y:S01]  /*7bc0*/  LOP3.LUT R7, R6, 0xe0, RZ, 0xfc, !PT ;  /* 0x000000e006077812 */ /* 0x000fe200078efcff */
[----:B------:R-:W4:Y:S01]  /*7bd0*/  @!P5 LDG.E.U16 R35, desc[UR20][R4.64+0x80] ;  /* 0x000080140423d981 */ /* 0x000f22000c1e1500 */
[----:B------:R-:W-:Y:S02]  /*7be0*/  PRMT R31, RZ, 0x7610, R31 ;  /* 0x00007610ff1f7816 */ /* 0x000fe4000000001f */
[----:B------:R-:W-:Y:S02]  /*7bf0*/  ISETP.GE.AND P2, PT, R0, UR17, PT ;  /* 0x0000001100007c0c */ /* 0x000fe4000bf46270 */
[----:B------:R-:W-:-:S02]  /*7c00*/  ISETP.GE.AND P5, PT, R7, UR17, PT ;  /* 0x0000001107007c0c */ /* 0x000fc4000bfa6270 */
[----:B------:R-:W-:Y:S01]  /*7c10*/  LOP3.LUT R0, R6, 0x100, RZ, 0xfc, !PT ;  /* 0x0000010006007812 */ /* 0x000fe200078efcff */
[----:B------:R-:W4:Y:S01]  /*7c20*/  @!P4 LDG.E.U16 R31, desc[UR20][R4.64+0xc0] ;  /* 0x0000c014041fc981 */ /* 0x000f22000c1e1500 */
[----:B------:R-:W-:Y:S02]  /*7c30*/  PRMT R17, RZ, 0x7610, R17 ;  /* 0x00007610ff117816 */ /* 0x000fe40000000011 */
[----:B------:R-:W-:Y:S02]  /*7c40*/  ISETP.GE.AND P4, PT, R0, UR17, PT ;  /* 0x0000001100007c0c */ /* 0x000fe4000bf86270 */
[----:B------:R-:W-:Y:S02]  /*7c50*/  LOP3.LUT R7, R6, 0x140, RZ, 0xfc, !PT ;  /* 0x0000014006077812 */ /* 0x000fe400078efcff */
[----:B------:R-:W-:Y:S01]  /*7c60*/  PRMT R16, RZ, 0x7610, R16 ;  /* 0x00007610ff107816 */ /* 0x000fe20000000010 */
[----:B------:R-:W4:Y:S01]  /*7c70*/  @!P3 LDG.E.U16 R17, desc[UR20][R4.64+0x140] ;  /* 0x000140140411b981 */ /* 0x000f22000c1e1500 */
[----:B------:R-:W-:-:S02]  /*7c80*/  PRMT R21, RZ, 0x7610, R21 ;  /* 0x00007610ff157816 */ /* 0x000fc40000000015 */
[C---:B------:R-:W-:Y:S02]  /*7c90*/  LOP3.LUT R0, R6.reuse, 0x120, RZ, 0xfc, !PT ;  /* 0x0000012006007812 */ /* 0x040fe400078efcff */
[----:B------:R-:W-:Y:S01]  /*7ca0*/  ISETP.GE.AND P3, PT, R7, UR17, PT ;  /* 0x0000001107007c0c */ /* 0x000fe2000bf66270 */
[----:B------:R-:W4:Y:S01]  /*7cb0*/  @!P1 LDG.E.U16 R16, desc[UR20][R4.64+0x100] ;  /* 0x0001001404109981 */ /* 0x000f22000c1e1500 */
[----:B------:R-:W-:Y:S02]  /*7cc0*/  LOP3.LUT R7, R6, 0x180, RZ, 0xfc, !PT ;  /* 0x0000018006077812 */ /* 0x000fe400078efcff */
[----:B------:R-:W-:Y:S01]  /*7cd0*/  PRMT R22, RZ, 0x7610, R22 ;  /* 0x00007610ff167816 */ /* 0x000fe20000000016 */
[----:B------:R-:W4:Y:S01]  /*7ce0*/  @!P5 LDG.E.U16 R21, desc[UR20][R4.64+0x1c0] ;  /* 0x0001c0140415d981 */ /* 0x000f22000c1e1500 */
[----:B------:R-:W-:Y:S02]  /*7cf0*/  PRMT R24, RZ, 0x7610, R24 ;  /* 0x00007610ff187816 */ /* 0x000fe40000000018 */
[----:B------:R-:W-:-:S02]  /*7d00*/  ISETP.GE.AND P1, PT, R0, UR17, PT ;  /* 0x0000001100007c0c */ /* 0x000fc4000bf26270 */
[C---:B------:R-:W-:Y:S01]  /*7d10*/  LOP3.LUT R0, R6.reuse, 0x160, RZ, 0xfc, !PT ;  /* 0x0000016006007812 */ /* 0x040fe200078efcff */
[----:B------:R-:W4:Y:S01]  /*7d20*/  @!P2 LDG.E.U16 R22, desc[UR20][R4.64+0x180] ;  /* 0x000180140416a981 */ /* 0x000f22000c1e1500 */
[----:B------:R-:W-:Y:S02]  /*7d30*/  ISETP.GE.AND P5, PT, R7, UR17, PT ;  /* 0x0000001107007c0c */ /* 0x000fe4000bfa6270 */
[----:B------:R-:W-:Y:S01]  /*7d40*/  LOP3.LUT R7, R6, 0x1a0, RZ, 0xfc, !PT ;  /* 0x000001a006077812 */ /* 0x000fe200078efcff */
[----:B------:R-:W4:Y:S01]  /*7d50*/  @!P4 LDG.E.U16 R24, desc[UR20][R4.64+0x200] ;  /* 0x000200140418c981 */ /* 0x000f22000c1e1500 */
[----:B------:R-:W-:Y:S02]  /*7d60*/  ISETP.GE.AND P2, PT, R0, UR17, PT ;  /* 0x0000001100007c0c */ /* 0x000fe4000bf46270 */
[----:B------:R-:W-:Y:S02]  /*7d70*/  PRMT R9, RZ, 0x7610, R9 ;  /* 0x00007610ff097816 */ /* 0x000fe40000000009 */
[----:B------:R-:W-:-:S02]  /*7d80*/  ISETP.GE.AND P4, PT, R7, UR17, PT ;  /* 0x0000001107007c0c */ /* 0x000fc4000bf86270 */
[----:B------:R-:W-:Y:S02]  /*7d90*/  PRMT R0, RZ, 0x7610, R0 ;  /* 0x00007610ff007816 */ /* 0x000fe40000000000 */
[C---:B------:R-:W-:Y:S01]  /*7da0*/  LOP3.LUT R7, R6.reuse, 0x1e0, RZ, 0xfc, !PT ;  /* 0x000001e006077812 */ /* 0x040fe200078efcff */
[----:B------:R-:W4:Y:S01]  /*7db0*/  @!P3 LDG.E.U16 R9, desc[UR20][R4.64+0x280] ;  /* 0x000280140409b981 */ /* 0x000f22000c1e1500 */
[----:B------:R-:W-:Y:S02]  /*7dc0*/  LOP3.LUT R8, R6, 0x1c0, RZ, 0xfc, !PT ;  /* 0x000001c006087812 */ /* 0x000fe400078efcff */
[----:B------:R-:W-:Y:S01]  /*7dd0*/  PRMT R11, RZ, 0x7610, R11 ;  /* 0x00007610ff0b7816 */ /* 0x000fe2000000000b */
[----:B------:R-:W4:Y:S01]  /*7de0*/  @!P1 LDG.E.U16 R0, desc[UR20][R4.64+0x240] ;  /* 0x0002401404009981 */ /* 0x000f22000c1e1500 */
[----:B------:R-:W-:Y:S02]  /*7df0*/  ISETP.GE.AND P3, PT, R7, UR17, PT ;  /* 0x0000001107007c0c */ /* 0x000fe4000bf66270 */
[----:B------:R-:W-:-:S02]  /*7e00*/  PRMT R7, RZ, 0x7610, R7 ;  /* 0x00007610ff077816 */ /* 0x000fc40000000007 */
[----:B------:R-:W-:Y:S01]  /*7e10*/  ISETP.GE.AND P1, PT, R8, UR17, PT ;  /* 0x0000001108007c0c */ /* 0x000fe2000bf26270 */
[----:B------:R-:W4:Y:S01]  /*7e20*/  @!P2 LDG.E.U16 R11, desc[UR20][R4.64+0x2c0] ;  /* 0x0002c014040ba981 */ /* 0x000f22000c1e1500 */
[C---:B------:R-:W-:Y:S02]  /*7e30*/  LOP3.LUT R8, R6.reuse, 0x200, RZ, 0xfc, !PT ;  /* 0x0000020006087812 */ /* 0x040fe400078efcff */
[----:B------:R-:W-:Y:S01]  /*7e40*/  LOP3.LUT R10, R6, 0x240, RZ, 0xfc, !PT ;  /* 0x00000240060a7812 */ /* 0x000fe200078efcff */
[----:B------:R-:W4:Y:S01]  /*7e50*/  @!P4 LDG.E.U16 R7, desc[UR20][R4.64+0x340] ;  /* 0x000340140407c981 */ /* 0x000f22000c1e1500 */
[----:B------:R-:W-:Y:S02]  /*7e60*/  PRMT R12, RZ, 0x7610, R12 ;  /* 0x00007610ff0c7816 */ /* 0x000fe4000000000c */
[----:B------:R-:W-:Y:S02]  /*7e70*/  ISETP.GE.AND P2, PT, R8, UR17, PT ;  /* 0x0000001108007c0c */ /* 0x000fe4000bf46270 */
[----:B------:R-:W-:-:S02]  /*7e80*/  LOP3.LUT R8, R6, 0x220, RZ, 0xfc, !PT ;  /* 0x0000022006087812 */ /* 0x000fc400078efcff */
[----:B------:R-:W-:Y:S01]  /*7e90*/  ISETP.GE.AND P4, PT, R10, UR17, PT ;  /* 0x000000110a007c0c */ /* 0x000fe2000bf86270 */
[----:B------:R-:W4:Y:S01]  /*7ea0*/  @!P5 LDG.E.U16 R12, desc[UR20][R4.64+0x300] ;  /* 0x00030014040cd981 */ /* 0x000f22000c1e1500 */
[----:B------:R-:W-:Y:S02]  /*7eb0*/  PRMT R10, RZ, 0x7610, R10 ;  /* 0x00007610ff0a7816 */ /* 0x000fe4000000000a */
[----:B------:R-:W-:Y:S02]  /*7ec0*/  ISETP.GE.AND P5, PT, R8, UR17, PT ;  /* 0x0000001108007c0c */ /* 0x000fe4000bfa6270 */
[C---:B------:R-:W-:Y:S02]  /*7ed0*/  LOP3.LUT R15, R6.reuse, 0x280, RZ, 0xfc, !PT ;  /* 0x00000280060f7812 */ /* 0x040fe400078efcff */
[----:B------:R-:W-:Y:S01]  /*7ee0*/  PRMT R8, RZ, 0x7610, R8 ;  /* 0x00007610ff087816 */ /* 0x000fe20000000008 */
[----:B------:R-:W4:Y:S01]  /*7ef0*/  @!P3 LDG.E.U16 R10, desc[UR20][R4.64+0x3c0] ;  /* 0x0003c014040ab981 */ /* 0x000f22000c1e1500 */
[----:B------:R-:W-:-:S02]  /*7f00*/  LOP3.LUT R13, R6, 0x260, RZ, 0xfc, !PT ;  /* 0x00000260060d7812 */ /* 0x000fc400078efcff */
[----:B------:R-:W-:Y:S02]  /*7f10*/  PRMT R14, RZ, 0x7610, R14 ;  /* 0x00007610ff0e7816 */ /* 0x000fe4000000000e */
[----:B------:R-:W-:Y:S01]  /*7f20*/  ISETP.GE.AND P3, PT, R15, UR17, PT ;  /* 0x000000110f007c0c */ /* 0x000fe2000bf66270 */
[----:B------:R-:W4:Y:S01]  /*7f30*/  @!P1 LDG.E.U16 R8, desc[UR20][R4.64+0x380] ;  /* 0x0003801404089981 */ /* 0x000f22000c1e1500 */
[----:B------:R-:W-:Y:S02]  /*7f40*/  LOP3.LUT R15, R6, 0x2a0, RZ, 0xfc, !PT ;  /* 0x000002a0060f7812 */ /* 0x000fe400078efcff */
[----:B------:R-:W-:Y:S01]  /*7f50*/  ISETP.GE.AND P1, PT, R13, UR17, PT ;  /* 0x000000110d007c0c */ /* 0x000fe2000bf26270 */
[----:B------:R-:W4:Y:S01]  /*7f60*/  @!P2 LDG.E.U16 R14, desc[UR20][R4.64+0x400] ;  /* 0x00040014040ea981 */ /* 0x000f22000c1e1500 */
[----:B------:R-:W-:Y:S02]  /*7f70*/  PRMT R13, RZ, 0x7610, R13 ;  /* 0x00007610ff0d7816 */ /* 0x000fe4000000000d */
[----:B------:R-:W-:-:S02]  /*7f80*/  ISETP.GE.AND P2, PT, R15, UR17, PT ;  /* 0x000000110f007c0c */ /* 0x000fc4000bf46270 */
[----:B------:R-:W-:Y:S02]  /*7f90*/  PRMT R19, RZ, 0x7610, R19 ;  /* 0x00007610ff137816 */ /* 0x000fe40000000013 */
[C---:B------:R-:W-:Y:S01]  /*7fa0*/  LOP3.LUT R18, R6.reuse, 0x2c0, RZ, 0xfc, !PT ;  /* 0x000002c006127812 */ /* 0x040fe200078efcff */
[----:B------:R-:W4:Y:S01]  /*7fb0*/  @!P5 LDG.E.U16 R13, desc[UR20][R4.64+0x440] ;  /* 0x00044014040dd981 */ /* 0x000f22000c1e1500 */
[----:B------:R-:W-:Y:S02]  /*7fc0*/  PRMT R15, RZ, 0x7610, R15 ;  /* 0x00007610ff0f7816 */ /* 0x000fe4000000000f */
[----:B------:R-:W-:Y:S01]  /*7fd0*/  LOP3.LUT R23, R6, 0x2e0, RZ, 0xfc, !PT ;  /* 0x000002e006177812 */ /* 0x000fe200078efcff */
[----:B------:R-:W4:Y:S01]  /*7fe0*/  @!P3 LDG.E.U16 R19, desc[UR20][R4.64+0x500] ;  /* 0x000500140413b981 */ /* 0x000f22000c1e1500 */
[----:B------:R-:W-:Y:S02]  /*7ff0*/  PRMT R34, RZ, 0x7610, R34 ;  /* 0x00007610ff227816 */ /* 0x000fe40000000022 */
[----:B------:R-:W-:Y:S01]  /*8000*/  ISETP.GE.AND P5, PT, R18, UR17, PT ;  /* 0x0000001112007c0c */ /* 0x000fe2000bfa6270 */
[----:B------:R-:W4:Y:S01]  /*8010*/  @!P4 LDG.E.U16 R15, desc[UR20][R4.64+0x480] ;  /* 0x00048014040fc981 */ /* 0x000f22000c1e1500 */
[----:B------:R-:W-:-:S02]  /*8020*/  PRMT R20, RZ, 0x7610, R20 ;  /* 0x00007610ff147816 */ /* 0x000fc40000000014 */
[C---:B------:R-:W-:Y:S01]  /*8030*/  LOP3.LUT R25, R6.reuse, 0x300, RZ, 0xfc, !PT ;  /* 0x0000030006197812 */ /* 0x040fe200078efcff */
[----:B------:R-:W3:Y:S01]  /*8040*/  @!P0 LDG.E.U16 R34, desc[UR20][R4.64] ;  /* 0x0000001404228981 */ /* 0x000ee2000c1e1500 */
[----:B------:R-:W-:Y:S02]  /*8050*/  PRMT R18, RZ, 0x7610, R18 ;  /* 0x00007610ff127816 */ /* 0x000fe40000000012 */
[----:B------:R-:W-:Y:S01]  /*8060*/  ISETP.GE.AND P3, PT, R23, UR17, PT ;  /* 0x0000001117007c0c */ /* 0x000fe2000bf66270 */
[----:B------:R-:W4:Y:S01]  /*8070*/  @!P1 LDG.E.U16 R20, desc[UR20][R4.64+0x4c0] ;  /* 0x0004c01404149981 */ /* 0x000f22000c1e1500 */
[C---:B------:R-:W-:Y:S02]  /*8080*/  LOP3.LUT R26, R6.reuse, 0x320, RZ, 0xfc, !PT ;  /* 0x00000320061a7812 */ /* 0x040fe400078efcff */
[----:B------:R-:W-:Y:S01]  /*8090*/  SHF.L.U32 R28, R131, 0x5, RZ ;  /* 0x00000005831c7819 */ /* 0x000fe200000006ff */
[----:B------:R-:W4:Y:S01]  /*80a0*/  @!P2 LDG.E.U16 R18, desc[UR20][R4.64+0x540] ;  /* 0x000540140412a981 */ /* 0x000f22000c1e1500 */
[----:B------:R-:W-:-:S02]  /*80b0*/  LOP3.LUT R23, R6, 0x340, RZ, 0xfc, !PT ;  /* 0x0000034006177812 */ /* 0x000fc400078efcff */
[----:B------:R-:W-:Y:S02]  /*80c0*/  ISETP.GE.AND P4, PT, R25, UR17, PT ;  /* 0x0000001119007c0c */ /* 0x000fe4000bf86270 */
[----:B------:R-:W-:Y:S02]  /*80d0*/  PRMT R27, RZ, 0x7610, R27 ;  /* 0x00007610ff1b7816 */ /* 0x000fe4000000001b */
[----:B------:R-:W-:Y:S02]  /*80e0*/  ISETP.GE.AND P1, PT, R26, UR17, PT ;  /* 0x000000111a007c0c */ /* 0x000fe4000bf26270 */
[----:B------:R-:W-:Y:S02]  /*80f0*/  LOP3.LUT R28, R28, 0xffffffe0, R246, 0xe2, !PT ;  /* 0xffffffe01c1c7812 */ /* 0x000fe400078ee2f6 */
[----:B------:R-:W-:Y:S01]  /*8100*/  ISETP.GE.AND P2, PT, R23, UR17, PT ;  /* 0x0000001117007c0c */ /* 0x000fe2000bf46270 */
[----:B------:R-:W4:Y:S01]  /*8110*/  @!P5 LDG.E.U16 R27, desc[UR20][R4.64+0x580] ;  /* 0x00058014041bd981 */ /* 0x000f22000c1e1500 */
[----:B------:R-:W-:-:S02]  /*8120*/  PRMT R26, RZ, 0x7610, R26 ;  /* 0x00007610ff1a7816 */ /* 0x000fc4000000001a */
[----:B------:R-:W-:Y:S02]  /*8130*/  LOP3.LUT R23, R6, 0x360, RZ, 0xfc, !PT ;  /* 0x0000036006177812 */ /* 0x000fe400078efcff */
[----:B------:R-:W-:Y:S02]  /*8140*/  PRMT R25, RZ, 0x7610, R25 ;  /* 0x00007610ff197816 */ /* 0x000fe40000000019 */
[----:B------:R-:W-:Y:S01]  /*8150*/  LOP3.LUT R28, R28, 0x3e0, RZ, 0xfc, !PT ;  /* 0x000003e01c1c7812 */ /* 0x000fe200078efcff */
[----:B------:R-:W4:Y:S01]  /*8160*/  @!P3 LDG.E.U16 R26, desc[UR20][R4.64+0x5c0] ;  /* 0x0005c014041ab981 */ /* 0x000f22000c1e1500 */
[----:B------:R-:W-:Y:S02]  /*8170*/  ISETP.GE.AND P5, PT, R23, UR17, PT ;  /* 0x0000001117007c0c */ /* 0x000fe4000bfa6270 */
[----:B------:R-:W-:Y:S01]  /*8180*/  LOP3.LUT R23, R6, 0x380, RZ, 0xfc, !PT ;  /* 0x0000038006177812 */ /* 0x000fe200078efcff */
[----:B------:R-:W4:Y:S01]  /*8190*/  @!P4 LDG.E.U16 R25, desc[UR20][R4.64+0x600] ;  /* 0x000600140419c981 */ /* 0x000f22000c1e1500 */
[----:B------:R-:W-:-:S02]  /*81a0*/  ISETP.GE.AND P3, PT, R28, UR17, PT ;  /* 0x000000111c007c0c */ /* 0x000fc4000bf66270 */
[----:B------:R-:W-:Y:S02]  /*81b0*/  PRMT R28, RZ, 0x7610, R28 ;  /* 0x00007610ff1c7816 */ /* 0x000fe4000000001c */
[----:B------:R-:W-:Y:S02]  /*81c0*/  PRMT R30, RZ, 0x7610, R30 ;  /* 0x00007610ff1e7816 */ /* 0x000fe4000000001e */
[----:B------:R-:W-:Y:S02]  /*81d0*/  ISETP.GE.AND P4, PT, R23, UR17, PT ;  /* 0x0000001117007c0c */ /* 0x000fe4000bf86270 */
[C---:B------:R-:W-:Y:S01]  /*81e0*/  LOP3.LUT R23, R6.reuse, 0x3a0, RZ, 0xfc, !PT ;  /* 0x000003a006177812 */ /* 0x040fe200078efcff */
[----:B------:R-:W4:Y:S01]  /*81f0*/  @!P1 LDG.E.U16 R28, desc[UR20][R4.64+0x640] ;  /* 0x00064014041c9981 */ /* 0x000f22000c1e1500 */
[----:B------:R-:W-:Y:S02]  /*8200*/  LOP3.LUT R6, R6, 0x3c0, RZ, 0xfc, !PT ;  /* 0x000003c006067812 */ /* 0x000fe400078efcff */
[----:B------:R-:W-:Y:S01]  /*8210*/  ISETP.GE.AND P1, PT, R23, UR17, PT ;  /* 0x0000001117007c0c */ /* 0x000fe2000bf26270 */
[----:B------:R-:W4:Y:S01]  /*8220*/  @!P2 LDG.E.U16 R30, desc[UR20][R4.64+0x680] ;  /* 0x00068014041ea981 */ /* 0x000f22000c1e1500 */
[----:B------:R-:W-:-:S02]  /*8230*/  ISETP.GE.AND P2, PT, R6, UR17, PT ;  /* 0x0000001106007c0c */ /* 0x000fc4000bf46270 */
[----:B------:R-:W-:Y:S02]  /*8240*/  PRMT R29, RZ, 0x7610, R29 ;  /* 0x00007610ff1d7816 */ /* 0x000fe4000000001d */
[----:B------:R-:W-:Y:S02]  /*8250*/  PRMT R33, RZ, 0x7610, R33 ;  /* 0x00007610ff217816 */ /* 0x000fe40000000021 */
[----:B------:R-:W-:Y:S02]  /*8260*/  PRMT R38, RZ, 0x7610, R38 ;  /* 0x00007610ff267816 */ /* 0x000fe40000000026 */
[----:B------:R-:W-:Y:S01]  /*8270*/  PRMT R37, RZ, 0x7610, R37 ;  /* 0x00007610ff257816 */ /* 0x000fe20000000025 */
[----:B------:R-:W4:Y:S04]  /*8280*/  @!P5 LDG.E.U16 R29, desc[UR20][R4.64+0x6c0] ;  /* 0x0006c014041dd981 */ /* 0x000f28000c1e1500 */
[----:B------:R-:W4:Y:S04]  /*8290*/  @!P4 LDG.E.U16 R33, desc[UR20][R4.64+0x700] ;  /* 0x000700140421c981 */ /* 0x000f28000c1e1500 */
[----:B------:R-:W4:Y:S04]  /*82a0*/  @!P1 LDG.E.U16 R38, desc[UR20][R4.64+0x740] ;  /* 0x0007401404269981 */ /* 0x000f28000c1e1500 */
[----:B------:R-:W4:Y:S01]  /*82b0*/  @!P2 LDG.E.U16 R37, desc[UR20][R4.64+0x780] ;  /* 0x000780140425a981 */ /* 0x000f22000c1e1500 */
[----:B------:R-:W-:-:S06]  /*82c0*/  PRMT R36, RZ, 0x7610, R36 ;  /* 0x00007610ff247816 */ /* 0x000fcc0000000024 */
[----:B------:R0:W4:Y:S01]  /*82d0*/  @!P3 LDG.E.U16 R36, desc[UR20][R4.64+0x7c0] ;  /* 0x0007c0140424b981 */ /* 0x000122000c1e1500 */
[----:B------:R-:W-:Y:S01]  /*82e0*/  UIADD3 UR42, UR16, -0x1, URZ ;  /* 0xffffffff102a7890 */ /* 0x000fe2000fffe03f */
[----:B0-----:R-:W-:-:S04]  /*82f0*/  SHF.L.U32 R5, R131, 0x5, RZ ;  /* 0x0000000583057819 */ /* 0x001fc800000006ff */
[----:B------:R-:W-:Y:S01]  /*8300*/  LOP3.LUT R5, R5, 0xfffffc00, RZ, 0xc0, !PT ;  /* 0xfffffc0005057812 */ /* 0x000fe200078ec0ff */
[----:B------:R-:W-:-:S04]  /*8310*/  ULEA.HI UR43, UR42, UR42, URZ, 0x1 ;  /* 0x0000002a2a2b7291 */ /* 0x000fc8000f8f083f */
[----:B------:R-:W-:-:S04]  /*8320*/  ULOP3.LUT UR43, UR43, 0xfffffe, URZ, 0xc0, !UPT ;  /* 0x00fffffe2b2b7892 */ /* 0x000fc8000f8ec03f */
[----:B------:R-:W-:Y:S01]  /*8330*/  UIADD3 UR42, UR42, -UR43, URZ ;  /* 0x8000002b2a2a7290 */ /* 0x000fe2000fffe03f */
[----:B--2---:R-:W-:-:S13]  /*8340*/  R2UR UR55, R3 ;  /* 0x00000000033772ca */ /* 0x004fda00000e0000 */
[----:B------:R-:W-:-:S04]  /*8350*/  FMUL.FTZ R3, R126, UR55 ;  /* 0x000000377e037c20 */ /* 0x000fc80008410000 */
[----:B------:R-:W-:Y:S01]  /*8360*/  FMUL.RZ R6, R3, 0.15915493667125701904 ;  /* 0x3e22f98303067820 */ /* 0x000fe2000040c000 */
[----:B------:R-:W-:-:S04]  /*8370*/  FMUL.FTZ R3, R125, UR55 ;  /* 0x000000377d037c20 */ /* 0x000fc80008410000 */
[----:B------:R-:W-:Y:S01]  /*8380*/  FMUL.RZ R23, R3, 0.15915493667125701904 ;  /* 0x3e22f98303177820 */ /* 0x000fe2000040c000 */
[----:B------:R-:W-:-:S04]  /*8390*/  FMUL.FTZ R3, R124, UR55 ;  /* 0x000000377c037c20 */ /* 0x000fc80008410000 */
[----:B------:R-:W-:Y:S01]  /*83a0*/  FMUL.RZ R4, R3, 0.15915493667125701904 ;  /* 0x3e22f98303047820 */ /* 0x000fe2000040c000 */
[----:B------:R-:W-:-:S04]  /*83b0*/  FMUL.FTZ R3, R121, UR55 ;  /* 0x0000003779037c20 */ /* 0x000fc80008410000 */
[----:B------:R-:W-:Y:S01]  /*83c0*/  FMUL.RZ R39, R3, 0.15915493667125701904 ;  /* 0x3e22f98303277820 */ /* 0x000fe2000040c000 */
[----:B------:R-:W-:Y:S01]  /*83d0*/  FMUL.FTZ R3, R120, UR55 ;  /* 0x0000003778037c20 */ /* 0x000fe20008410000 */
[----:B------:R-:W-:Y:S08]  /*83e0*/  MUFU.SIN R123, R6 ;  /* 0x00000006007b7308 */ /* 0x000ff00000000400 */
[----:B------:R0:W-:Y:S02]  /*83f0*/  MUFU.COS R122, R6 ;  /* 0x00000006007a7308 */ /* 0x0001e40000000000 */
[----:B0-----:R-:W-:Y:S01]  /*8400*/  FMUL.RZ R6, R3, 0.15915493667125701904 ;  /* 0x3e22f98303067820 */ /* 0x001fe2000040c000 */
[----:B------:R-:W-:-:S05]  /*8410*/  FMUL.FTZ R3, R119, UR55 ;  /* 0x0000003777037c20 */ /* 0x000fca0008410000 */
[----:B------:R-:W-:Y:S01]  /*8420*/  MUFU.SIN R80, R4 ;  /* 0x0000000400507308 */ /* 0x000fe20000000400 */
[----:B------:R-:W-:Y:S01]  /*8430*/  FMUL.RZ R40, R3, 0.15915493667125701904 ;  /* 0x3e22f98303287820 */ /* 0x000fe2000040c000 */
[----:B------:R-:W-:-:S06]  /*8440*/  FMUL.FTZ R3, R118, UR55 ;  /* 0x0000003776037c20 */ /* 0x000fcc0008410000 */
[----:B------:R0:W-:Y:S08]  /*8450*/  MUFU.COS R81, R4 ;  /* 0x0000000400517308 */ /* 0x0001f00000000000 */
[----:B------:R-:W-:Y:S01]  /*8460*/  MUFU.SIN R56, R6 ;  /* 0x0000000600387308 */ /* 0x000fe20000000400 */
[----:B0-----:R-:W-:-:S07]  /*8470*/  IADD3 R4, R5, R130, RZ ;  /* 0x0000008205047210 */ /* 0x001fce0007ffe0ff */
[----:B------:R0:W-:Y:S08]  /*8480*/  MUFU.COS R57, R6 ;  /* 0x0000000600397308 */ /* 0x0001f00000000000 */
[----:B------:R-:W-:Y:S01]  /*8490*/  MUFU.SIN R58, R39 ;  /* 0x00000027003a7308 */ /* 0x000fe20000000400 */
[----:B0-----:R-:W-:-:S07]  /*84a0*/  FMUL.FTZ R6, R117, UR55 ;  /* 0x0000003775067c20 */ /* 0x001fce0008410000 */
[----:B------:R0:W-:Y:S01]  /*84b0*/  MUFU.COS R59, R39 ;  /* 0x00000027003b7308 */ /* 0x0001e20000000000 */
[C---:B------:R-:W-:Y:S01]  /*84c0*/  IADD3 R43, R4.reuse, 0x80, RZ ;  /* 0x00000080042b7810 */ /* 0x040fe20007ffe0ff */
[----:B0-----:R-:W-:Y:S01]  /*84d0*/  FMUL.RZ R39, R3, 0.15915493667125701904 ;  /* 0x3e22f98303277820 */ /* 0x001fe2000040c000 */
[----:B------:R-:W-:-:S05]  /*84e0*/  IADD3 R3, R4, 0x20, RZ ;  /* 0x0000002004037810 */ /* 0x000fca0007ffe0ff */
[----:B------:R-:W-:Y:S08]  /*84f0*/  MUFU.SIN R54, R40 ;  /* 0x0000002800367308 */ /* 0x000ff00000000400 */
[----:B------:R0:W-:Y:S08]  /*8500*/  MUFU.COS R55, R40 ;  /* 0x0000002800377308 */ /* 0x0001f00000000000 */
[----:B------:R-:W-:Y:S01]  /*8510*/  MUFU.SIN R82, R23 ;  /* 0x0000001700527308 */ /* 0x000fe20000000400 */
[----:B0-----:R-:W-:Y:S01]  /*8520*/  FMUL.RZ R40, R6, 0.15915493667125701904 ;  /* 0x3e22f98306287820 */ /* 0x001fe2000040c000 */
[----:B------:R-:W-:-:S06]  /*8530*/  FMUL.FTZ R6, R116, UR55 ;  /* 0x0000003774067c20 */ /* 0x000fcc0008410000 */
[----:B------:R0:W-:Y:S01]  /*8540*/  MUFU.COS R83, R23 ;  /* 0x0000001700537308 */ /* 0x0001e20000000000 */
[----:B------:R-:W-:Y:S01]  /*8550*/  FMUL.RZ R42, R6, 0.15915493667125701904 ;  /* 0x3e22f983062a7820 */ /* 0x000fe2000040c000 */
[----:B------:R-:W-:-:S06]  /*8560*/  FMUL.FTZ R6, R115, UR55 ;  /* 0x0000003773067c20 */ /* 0x000fcc0008410000 */
[----:B------:R-:W-:Y:S01]  /*8570*/  MUFU.SIN R52, R39 ;  /* 0x0000002700347308 */ /* 0x000fe20000000400 */
[----:B0-----:R-:W-:-:S07]  /*8580*/  IADD3 R23, R4, 0x40, RZ ;  /* 0x0000004004177810 */ /* 0x001fce0007ffe0ff */
[----:B------:R0:W-:Y:S01]  /*8590*/  MUFU.COS R53, R39 ;  /* 0x0000002700357308 */ /* 0x0001e20000000000 */
[-C--:B------:R-:W-:Y:S02]  /*85a0*/  LEA.HI.SX32 R107, R23, R4.reuse, 0x1b ;  /* 0x00000004176b7211 */ /* 0x080fe400078fdaff */
[----:B0-----:R-:W-:Y:S01]  /*85b0*/  LEA.HI.SX32 R39, R3, R4, 0x1b ;  /* 0x0000000403277211 */ /* 0x001fe200078fdaff */
[----:B------:R-:W-:-:S04]  /*85c0*/  FMUL.FTZ R3, R114, UR55 ;  /* 0x0000003772037c20 */ /* 0x000fc80008410000 */
[----:B------:R-:W-:Y:S01]  /*85d0*/  MUFU.SIN R47, R42 ;  /* 0x0000002a002f7308 */ /* 0x000fe20000000400 */
[----:B------:R-:W-:Y:S01]  /*85e0*/  FMUL.RZ R23, R3, 0.15915493667125701904 ;  /* 0x3e22f98303177820 */ /* 0x000fe2000040c000 */
[----:B------:R-:W-:Y:S01]  /*85f0*/  LEA.HI.SX32 R135, R43, R4, 0x1b ;  /* 0x000000042b877211 */ /* 0x000fe200078fdaff */
[----:B------:R-:W-:Y:S01]  /*8600*/  FMUL.RZ R6, R6, 0.15915493667125701904 ;  /* 0x3e22f98306067820 */ /* 0x000fe2000040c000 */
[----:B------:R-:W-:Y:S01]  /*8610*/  IADD3 R77, R4, 0x1c0, RZ ;  /* 0x000001c0044d7810 */ /* 0x000fe20007ffe0ff */
[----:B------:R-:W-:-:S03]  /*8620*/  ULEA UR42, UR42, UR7, 0x8 ;  /* 0x000000072a2a7291 */ /* 0x000fc6000f8e403f */
[----:B------:R-:W-:Y:S01]  /*8630*/  MUFU.COS R48, R42 ;  /* 0x0000002a00307308 */ /* 0x000fe20000000000 */
[----:B------:R-:W-:Y:S01]  /*8640*/  FMUL.FTZ R3, R113, UR55 ;  /* 0x0000003771037c20 */ /* 0x000fe20008410000 */
[C---:B------:R-:W-:Y:S02]  /*8650*/  IADD3 R41, R4.reuse, 0x60, RZ ;  /* 0x0000006004297810 */ /* 0x040fe40007ffe0ff */
[----:B------:R-:W-:-:S04]  /*8660*/  IADD3 R79, R4, 0x1e0, RZ ;  /* 0x000001e0044f7810 */ /* 0x000fc80007ffe0ff */
[----:B------:R-:W-:Y:S01]  /*8670*/  MUFU.SIN R42, R23 ;  /* 0x00000017002a7308 */ /* 0x000fe20000000400 */
[----:B------:R-:W-:Y:S01]  /*8680*/  LEA.HI.SX32 R155, R77, R4, 0x1b ;  /* 0x000000044d9b7211 */ /* 0x000fe200078fdaff */
[----:B------:R-:W-:Y:S01]  /*8690*/  FMUL.RZ R60, R3, 0.15915493667125701904 ;  /* 0x3e22f983033c7820 */ /* 0x000fe2000040c000 */
[----:B------:R-:W-:-:S05]  /*86a0*/  IADD3 R49, R4, 0xa0, RZ ;  /* 0x000000a004317810 */ /* 0x000fca0007ffe0ff */
[----:B------:R0:W-:Y:S01]  /*86b0*/  MUFU.COS R43, R23 ;  /* 0x00000017002b7308 */ /* 0x0001e20000000000 */
[C---:B------:R-:W-:Y:S02]  /*86c0*/  IADD3 R61, R4.reuse, 0xc0, RZ ;  /* 0x000000c0043d7810 */ /* 0x040fe40007ffe0ff */
[----:B------:R-:W-:Y:S02]  /*86d0*/  ISETP.NE.AND P2, PT, R131, RZ, PT ;  /* 0x000000ff8300720c */ /* 0x000fe40003f45270 */
[----:B0-----:R-:W-:-:S03]  /*86e0*/  LEA.HI.SX32 R23, R4, R4, 0x1b ;  /* 0x0000000404177211 */ /* 0x001fc600078fdaff */
[----:B------:R-:W-:Y:S01]  /*86f0*/  MUFU.SIN R45, R6 ;  /* 0x00000006002d7308 */ /* 0x000fe20000000400 */
[----:B------:R-:W-:Y:S02]  /*8700*/  IADD3 R44, R131, 0x200, RZ ;  /* 0x00000200832c7810 */ /* 0x000fe40007ffe0ff */
[----:B------:R-:W-:Y:S02]  /*8710*/  LEA R77, R23, R108, 0x1 ;  /* 0x0000006c174d7211 */ /* 0x000fe400078e08ff */
[----:B------:R-:W-:Y:S02]  /*8720*/  MOV R23, UR42 ;  /* 0x0000002a00177c02 */ /* 0x000fe40008000f00 */
[----:B------:R-:W-:Y:S01]  /*8730*/  R2UR UR56, R2 ;  /* 0x00000000023872ca */ /* 0x000fe200000e0000 */
[----:B------:R0:W-:Y:S01]  /*8740*/  MUFU.COS R46, R6 ;  /* 0x00000006002e7308 */ /* 0x0001e20000000000 */
[----:B------:R-:W-:Y:S02]  /*8750*/  IADD3 R63, R4, 0xe0, RZ ;  /* 0x000000e0043f7810 */ /* 0x000fe40007ffe0ff */
[----:B------:R-:W-:-:S02]  /*8760*/  LEA.HI.SX32 R133, R41, R4, 0x1b ;  /* 0x0000000429857211 */ /* 0x000fc400078fdaff */
[----:B------:R-:W-:Y:S02]  /*8770*/  IADD3 R65, R4, 0x100, RZ ;  /* 0x0000010004417810 */ /* 0x000fe40007ffe0ff */
[-C--:B------:R-:W-:Y:S01]  /*8780*/  LEA.HI.SX32 R157, R79, R4.reuse, 0x1b ;  /* 0x000000044f9d7211 */ /* 0x080fe200078fdaff */
[----:B------:R-:W-:Y:S01]  /*8790*/  MUFU.SIN R50, R40 ;  /* 0x0000002800327308 */ /* 0x000fe20000000400 */
[----:B0-----:R-:W-:Y:S01]  /*87a0*/  FMUL.FTZ R6, R112, UR55 ;  /* 0x0000003770067c20 */ /* 0x001fe20008410000 */
[----:B------:R-:W-:Y:S02]  /*87b0*/  IADD3 R67, R4, 0x120, RZ ;  /* 0x0000012004437810 */ /* 0x000fe40007ffe0ff */
[----:B------:R-:W-:Y:S01]  /*87c0*/  LEA.HI.SX32 R137, R49, R4, 0x1b ;  /* 0x0000000431897211 */ /* 0x000fe200078fdaff */
[----:B------:R-:W-:Y:S01]  /*87d0*/  FMUL.RZ R62, R6, 0.15915493667125701904 ;  /* 0x3e22f983063e7820 */ /* 0x000fe2000040c000 */
[----:B------:R-:W-:Y:S02]  /*87e0*/  LEA R79, R39, R108, 0x1 ;  /* 0x0000006c274f7211 */ /* 0x000fe400078e08ff */
[----:B------:R-:W-:Y:S01]  /*87f0*/  MUFU.COS R51, R40 ;  /* 0x0000002800337308 */ /* 0x000fe20000000000 */
[----:B------:R-:W-:-:S02]  /*8800*/  IADD3 R69, R4, 0x140, RZ ;  /* 0x0000014004457810 */ /* 0x000fc40007ffe0ff */
[----:B------:R-:W-:Y:S02]  /*8810*/  LEA.HI.SX32 R139, R61, R4, 0x1b ;  /* 0x000000043d8b7211 */ /* 0x000fe400078fdaff */
[C---:B------:R-:W-:Y:S01]  /*8820*/  IADD3 R71, R4.reuse, 0x160, RZ ;  /* 0x0000016004477810 */ /* 0x040fe20007ffe0ff */
[----:B---3--:R-:W-:Y:S01]  /*8830*/  STS.U16 [R77], R34 ;  /* 0x000000224d007388 */ /* 0x008fe20000000400 */
[----:B------:R-:W-:Y:S01]  /*8840*/  LEA R6, R107, R108, 0x1 ;  /* 0x0000006c6b067211 */ /* 0x000fe200078e08ff */
[----:B------:R-:W-:Y:S01]  /*8850*/  MUFU.SIN R40, R60 ;  /* 0x0000003c00287308 */ /* 0x000fe20000000400 */
[----:B------:R-:W-:Y:S01]  /*8860*/  SEL R23, R23, R44, !P2 ;  /* 0x0000002c17177207 */ /* 0x000fe20005000000 */
[----:B------:R-:W-:Y:S01]  /*8870*/  UIMAD UR54, UR54, UR40, URZ ;  /* 0x00000028363672a4 */ /* 0x000fe2000f8e023f */
[----:B------:R-:W-:Y:S01]  /*8880*/  LEA.HI.SX32 R141, R63, R4, 0x1b ;  /* 0x000000043f8d7211 */ /* 0x000fe200078fdaff */
[----:B------:R-:W-:Y:S01]  /*8890*/  UMOV UR44, UR26 ;  /* 0x0000001a002c7c82 */ /* 0x000fe20008000000 */
[----:B------:R-:W-:Y:S01]  /*88a0*/  LEA R44, R133, R108, 0x1 ;  /* 0x0000006c852c7211 */ /* 0x000fe200078e08ff */
[----:B------:R-:W-:Y:S01]  /*88b0*/  UMOV UR45, UR46 ;  /* 0x0000002e002d7c82 */ /* 0x000fe20008000000 */
[----:B------:R-:W-:Y:S01]  /*88c0*/  IADD3 R73, R4, 0x180, RZ ;  /* 0x0000018004497810 */ /* 0x000fe20007ffe0ff */
[----:B------:R0:W-:Y:S01]  /*88d0*/  MUFU.COS R41, R60 ;  /* 0x0000003c00297308 */ /* 0x0001e20000000000 */
[----:B------:R-:W-:-:S02]  /*88e0*/  LEA.HI.SX32 R143, R65, R4, 0x1b ;  /* 0x00000004418f7211 */ /* 0x000fc400078fdaff */
[----:B------:R-:W-:Y:S01]  /*88f0*/  LEA R135, R135, R108, 0x1 ;  /* 0x0000006c87877211 */ /* 0x000fe200078e08ff */
[----:B------:R-:W-:Y:S01]  /*8900*/  STS.U16 [R79+0x40], R32 ;  /* 0x000040204f007388 */ /* 0x000fe20000000400 */
[----:B------:R-:W-:Y:S01]  /*8910*/  IADD3 R75, R4, 0x1a0, RZ ;  /* 0x000001a0044b7810 */ /* 0x000fe20007ffe0ff */
[----:B------:R-:W-:Y:S01]  /*8920*/  ULDC.64 UR42, c[0x0][0x2d8] ;  /* 0x0000b600002a7ab9 */ /* 0x000fe20000000a00 */
[----:B0-----:R-:W-:Y:S01]  /*8930*/  FMUL.FTZ R60, R111, UR55 ;  /* 0x000000376f3c7c20 */ /* 0x001fe20008410000 */
[----:B------:R-:W-:Y:S02]  /*8940*/  LEA.HI.SX32 R145, R67, R4, 0x1b ;  /* 0x0000000443917211 */ /* 0x000fe400078fdaff */
[----:B------:R-:W-:Y:S01]  /*8950*/  LEA R2, R137, R108, 0x1 ;  /* 0x0000006c89027211 */ /* 0x000fe200078e08ff */
[----:B------:R-:W-:Y:S01]  /*8960*/  FMUL.RZ R64, R60, 0.15915493667125701904 ;  /* 0x3e22f9833c407820 */ /* 0x000fe2000040c000 */
[----:B------:R-:W-:Y:S01]  /*8970*/  LEA.HI.SX32 R147, R69, R4, 0x1b ;  /* 0x0000000445937211 */ /* 0x000fe200078fdaff */
[----:B----4-:R-:W-:Y:S01]  /*8980*/  STS.U16 [R6+0x80], R35 ;  /* 0x0000802306007388 */ /* 0x010fe20000000400 */
[----:B------:R-:W-:-:S02]  /*8990*/  LEA R139, R139, R108, 0x1 ;  /* 0x0000006c8b8b7211 */ /* 0x000fc400078e08ff */
[----:B------:R-:W-:Y:S01]  /*89a0*/  LEA.HI.SX32 R149, R71, R4, 0x1b ;  /* 0x0000000447957211 */ /* 0x000fe200078fdaff */
[----:B------:R0:W-:Y:S01]  /*89b0*/  STS.U16 [R44+0xc0], R31 ;  /* 0x0000c01f2c007388 */ /* 0x0001e20000000400 */
[----:B------:R-:W-:Y:S02]  /*89c0*/  LEA R60, R141, R108, 0x1 ;  /* 0x0000006c8d3c7211 */ /* 0x000fe400078e08ff */
[C---:B------:R-:W-:Y:S01]  /*89d0*/  IADD3 R159, R4.reuse, 0x200, RZ ;  /* 0x00000200049f7810 */ /* 0x040fe20007ffe0ff */
[----:B------:R1:W-:Y:S01]  /*89e0*/  STS.U16 [R135+0x100], R16 ;  /* 0x0001001087007388 */ /* 0x0003e20000000400 */
[----:B------:R-:W-:Y:S02]  /*89f0*/  LEA.HI.SX32 R151, R73, R4, 0x1b ;  /* 0x0000000449977211 */ /* 0x000fe400078fdaff */
[----:B------:R-:W-:Y:S01]  /*8a00*/  LEA R143, R143, R108, 0x1 ;  /* 0x0000006c8f8f7211 */ /* 0x000fe200078e08ff */
[----:B------:R2:W-:Y:S01]  /*8a10*/  STS.U16 [R2+0x140], R17 ;  /* 0x0001401102007388 */ /* 0x0005e20000000400 */
[----:B------:R-:W-:-:S02]  /*8a20*/  IADD3 R161, R4, 0x220, RZ ;  /* 0x0000022004a17810 */ /* 0x000fc40007ffe0ff */
[----:B------:R-:W-:Y:S02]  /*8a30*/  LEA.HI.SX32 R153, R75, R4, 0x1b ;  /* 0x000000044b997211 */ /* 0x000fe400078fdaff */
[-C--:B------:R-:W-:Y:S01]  /*8a40*/  LEA R145, R145, R108.reuse, 0x1 ;  /* 0x0000006c91917211 */ /* 0x080fe200078e08ff */
[----:B------:R-:W-:Y:S01]  /*8a50*/  STS.U16 [R139+0x180], R22 ;  /* 0x000180168b007388 */ /* 0x000fe20000000400 */
[-C--:B0-----:R-:W-:Y:S02]  /*8a60*/  LEA R44, R147, R108.reuse, 0x1 ;  /* 0x0000006c932c7211 */ /* 0x081fe400078e08ff */
[C---:B------:R-:W-:Y:S01]  /*8a70*/  IADD3 R163, R4.reuse, 0x240, RZ ;  /* 0x0000024004a37810 */ /* 0x040fe20007ffe0ff */
[----:B------:R-:W-:Y:S01]  /*8a80*/  STS.U16 [R60+0x1c0], R21 ;  /* 0x0001c0153c007388 */ /* 0x000fe20000000400 */
[----:B-1----:R-:W-:Y:S02]  /*8a90*/  LEA R16, R149, R108, 0x1 ;  /* 0x0000006c95107211 */ /* 0x002fe400078e08ff */
[----:B------:R-:W-:Y:S01]  /*8aa0*/  IADD3 R165, R4, 0x260, RZ ;  /* 0x0000026004a57810 */ /* 0x000fe20007ffe0ff */
[----:B------:R-:W-:Y:S01]  /*8ab0*/  STS.U16 [R143+0x200], R24 ;  /* 0x000200188f007388 */ /* 0x000fe20000000400 */
[----:B------:R-:W-:-:S02]  /*8ac0*/  LEA.HI.SX32 R159, R159, R4, 0x1b ;  /* 0x000000049f9f7211 */ /* 0x000fc400078fdaff */
[----:B------:R-:W-:Y:S01]  /*8ad0*/  LEA R151, R151, R108, 0x1 ;  /* 0x0000006c97977211 */ /* 0x000fe200078e08ff */
[----:B------:R0:W-:Y:S01]  /*8ae0*/  STS.U16 [R145+0x240], R0 ;  /* 0x0002400091007388 */ /* 0x0001e20000000400 */
[C---:B------:R-:W-:Y:S02]  /*8af0*/  IADD3 R167, R4.reuse, 0x280, RZ ;  /* 0x0000028004a77810 */ /* 0x040fe40007ffe0ff */
[----:B------:R-:W-:Y:S02]  /*8b00*/  LEA.HI.SX32 R161, R161, R4, 0x1b ;  /* 0x00000004a1a17211 */ /* 0x000fe400078fdaff */
[-C--:B--2---:R-:W-:Y:S01]  /*8b10*/  LEA R2, R153, R108.reuse, 0x1 ;  /* 0x0000006c99027211 */ /* 0x084fe200078e08ff */
[----:B------:R-:W-:Y:S01]  /*8b20*/  STS.U16 [R44+0x280], R9 ;  /* 0x000280092c007388 */ /* 0x000fe20000000400 */
[C---:B------:R-:W-:Y:S02]  /*8b30*/  IADD3 R169, R4.reuse, 0x2a0, RZ ;  /* 0x000002a004a97810 */ /* 0x040fe40007ffe0ff */
[----:B------:R-:W-:Y:S01]  /*8b40*/  LEA R155, R155, R108, 0x1 ;  /* 0x0000006c9b9b7211 */ /* 0x000fe200078e08ff */
[----:B------:R-:W-:Y:S01]  /*8b50*/  STS.U16 [R16+0x2c0], R11 ;  /* 0x0002c00b10007388 */ /* 0x000fe20000000400 */
[----:B------:R-:W-:-:S02]  /*8b60*/  IADD3 R171, R4, 0x2c0, RZ ;  /* 0x000002c004ab7810 */ /* 0x000fc40007ffe0ff */
[----:B------:R-:W-:Y:S02]  /*8b70*/  LEA.HI.SX32 R163, R163, R4, 0x1b ;  /* 0x00000004a3a37211 */ /* 0x000fe400078fdaff */
[----:B------:R-:W-:Y:S01]  /*8b80*/  LEA R157, R157, R108, 0x1 ;  /* 0x0000006c9d9d7211 */ /* 0x000fe200078e08ff */
[----:B------:R1:W-:Y:S01]  /*8b90*/  STS.U16 [R151+0x300], R12 ;  /* 0x0003000c97007388 */ /* 0x0003e20000000400 */
[C---:B------:R-:W-:Y:S02]  /*8ba0*/  IADD3 R173, R4.reuse, 0x2e0, RZ ;  /* 0x000002e004ad7810 */ /* 0x040fe40007ffe0ff */
[----:B------:R-:W-:Y:S02]  /*8bb0*/  LEA.HI.SX32 R165, R165, R4, 0x1b ;  /* 0x00000004a5a57211 */ /* 0x000fe400078fdaff */
[----:B------:R-:W-:Y:S01]  /*8bc0*/  LEA R159, R159, R108, 0x1 ;  /* 0x0000006c9f9f7211 */ /* 0x000fe200078e08ff */
[----:B------:R-:W-:Y:S01]  /*8bd0*/  STS.U16 [R2+0x340], R7 ;  /* 0x0003400702007388 */ /* 0x000fe20000000400 */
[----:B------:R-:W-:-:S02]  /*8be0*/  IADD3 R175, R4, 0x300, RZ ;  /* 0x0000030004af7810 */ /* 0x000fc40007ffe0ff */
[----:B------:R-:W-:Y:S02]  /*8bf0*/  LEA.HI.SX32 R167, R167, R4, 0x1b ;  /* 0x00000004a7a77211 */ /* 0x000fe400078fdaff */
[----:B0-----:R-:W-:Y:S01]  /*8c00*/  LEA R0, R161, R108, 0x1 ;  /* 0x0000006ca1007211 */ /* 0x001fe200078e08ff */
[----:B------:R-:W-:Y:S01]  /*8c10*/  STS.U16 [R155+0x380], R8 ;  /* 0x000380089b007388 */ /* 0x000fe20000000400 */
[-C--:B------:R-:W-:Y:S02]  /*8c20*/  LEA.HI.SX32 R169, R169, R4.reuse, 0x1b ;  /* 0x00000004a9a97211 */ /* 0x080fe400078fdaff */
[----:B------:R-:W-:Y:S01]  /*8c30*/  LEA.HI.SX32 R73, R171, R4, 0x1b ;  /* 0x00000004ab497211 */ /* 0x000fe200078fdaff */
[----:B------:R-:W-:Y:S01]  /*8c40*/  STS.U16 [R157+0x3c0], R10 ;  /* 0x0003c00a9d007388 */ /* 0x000fe20000000400 */
[----:B------:R-:W-:Y:S02]  /*8c50*/  MOV R6, UR56 ;  /* 0x0000003800067c02 */ /* 0x000fe40008000f00 */
[----:B-1----:R-:W-:Y:S01]  /*8c60*/  LEA R12, R163, R108, 0x1 ;  /* 0x0000006ca30c7211 */ /* 0x002fe200078e08ff */
[----:B------:R-:W-:Y:S01]  /*8c70*/  STS.U16 [R159+0x400], R14 ;  /* 0x0004000e9f007388 */ /* 0x000fe20000000400 */
[----:B------:R-:W-:-:S02]  /*8c80*/  IADD3 R177, R4, 0x320, RZ ;  /* 0x0000032004b17810 */ /* 0x000fc40007ffe0ff */
[----:B------:R-:W-:Y:S02]  /*8c90*/  LEA.HI.SX32 R75, R173, R4, 0x1b ;  /* 0x00000004ad4b7211 */ /* 0x000fe400078fdaff */
[----:B------:R-:W-:Y:S01]  /*8ca0*/  LEA R165, R165, R108, 0x1 ;  /* 0x0000006ca5a57211 */ /* 0x000fe200078e08ff */
[----:B------:R0:W-:Y:S01]  /*8cb0*/  STS.U16 [R0+0x440], R13 ;  /* 0x0004400d00007388 */ /* 0x0001e20000000400 */
[C---:B------:R-:W-:Y:S02]  /*8cc0*/  IADD3 R179, R4.reuse, 0x340, RZ ;  /* 0x0000034004b37810 */ /* 0x040fe40007ffe0ff */
[----:B------:R-:W-:Y:S02]  /*8cd0*/  LEA.HI.SX32 R71, R175, R4, 0x1b ;  /* 0x00000004af477211 */ /* 0x000fe400078fdaff */
[----:B------:R-:W-:Y:S02]  /*8ce0*/  LEA R16, R167, R108, 0x1 ;  /* 0x0000006ca7107211 */ /* 0x000fe400078e08ff */
[----:B------:R-:W-:-:S02]  /*8cf0*/  IADD3 R181, R4, 0x360, RZ ;  /* 0x0000036004b57810 */ /* 0x000fc40007ffe0ff */
[-C--:B------:R-:W-:Y:S01]  /*8d00*/  LEA R169, R169, R108.reuse, 0x1 ;  /* 0x0000006ca9a97211 */ /* 0x080fe200078e08ff */
[----:B------:R-:W-:Y:S01]  /*8d10*/  FMUL.FTZ R6, R6, 1.4426950216293334961 ;  /* 0x3fb8aa3b06067820 */ /* 0x000fe20000410000 */
[C---:B------:R-:W-:Y:S01]  /*8d20*/  IADD3 R183, R4.reuse, 0x380, RZ ;  /* 0x0000038004b77810 */ /* 0x040fe20007ffe0ff */
[----:B------:R-:W-:Y:S01]  /*8d30*/  STS.U16 [R12+0x480], R15 ;  /* 0x0004800f0c007388 */ /* 0x000fe20000000400 */
[----:B0-----:R-:W-:Y:S02]  /*8d40*/  LEA R0, R73, R108, 0x1 ;  /* 0x0000006c49007211 */ /* 0x001fe400078e08ff */
[C---:B------:R-:W-:Y:S01]  /*8d50*/  IADD3 R185, R4.reuse, 0x3a0, RZ ;  /* 0x000003a004b97810 */ /* 0x040fe20007ffe0ff */
[----:B------:R-:W-:Y:S01]  /*8d60*/  STS.U16 [R165+0x4c0], R20 ;  /* 0x0004c014a5007388 */ /* 0x000fe20000000400 */
[----:B------:R-:W-:Y:S02]  /*8d70*/  LEA.HI.SX32 R67, R177, R4, 0x1b ;  /* 0x00000004b1437211 */ /* 0x000fe400078fdaff */
[----:B------:R-:W-:Y:S01]  /*8d80*/  LEA R75, R75, R108, 0x1 ;  /* 0x0000006c4b4b7211 */ /* 0x000fe200078e08ff */
[----:B------:R-:W-:Y:S01]  /*8d90*/  STS.U16 [R16+0x500], R19 ;  /* 0x0005001310007388 */ /* 0x000fe20000000400 */
[----:B------:R-:W-:-:S02]  /*8da0*/  IADD3 R187, R4, 0x3c0, RZ ;  /* 0x000003c004bb7810 */ /* 0x000fc40007ffe0ff */
[----:B------:R-:W-:Y:S02]  /*8db0*/  LEA.HI.SX32 R69, R179, R4, 0x1b ;  /* 0x00000004b3457211 */ /* 0x000fe400078fdaff */
[----:B------:R-:W-:Y:S01]  /*8dc0*/  LEA R8, R71, R108, 0x1 ;  /* 0x0000006c47087211 */ /* 0x000fe200078e08ff */
[----:B------:R-:W-:Y:S01]  /*8dd0*/  STS.U16 [R169+0x540], R18 ;  /* 0x00054012a9007388 */ /* 0x000fe20000000400 */
[-C--:B------:R-:W-:Y:S01]  /*8de0*/  LEA.HI.SX32 R3, R181, R4.reuse, 0x1b ;  /* 0x00000004b5037211 */ /* 0x080fe200078fdaff */
[----:B------:R-:W-:Y:S01]  /*8df0*/  FMUL.FTZ R10, R6, R119 ;  /* 0x00000077060a7220 */ /* 0x000fe20000410000 */
[-C--:B------:R-:W-:Y:S01]  /*8e00*/  LEA.HI.SX32 R49, R183, R4.reuse, 0x1b ;  /* 0x00000004b7317211 */ /* 0x080fe200078fdaff */
[----:B------:R0:W-:Y:S01]  /*8e10*/  STS.U16 [R0+0x580], R27 ;  /* 0x0005801b00007388 */ /* 0x0001e20000000400 */
[----:B------:R-:W-:Y:S02]  /*8e20*/  LEA.HI.SX32 R63, R185, R4, 0x1b ;  /* 0x00000004b93f7211 */ /* 0x000fe400078fdaff */
[----:B------:R-:W-:Y:S01]  /*8e30*/  LEA R67, R67, R108, 0x1 ;  /* 0x0000006c43437211 */ /* 0x000fe200078e08ff */
[----:B------:R-:W-:Y:S01]  /*8e40*/  STS.U16 [R75+0x5c0], R26 ;  /* 0x0005c01a4b007388 */ /* 0x000fe20000000400 */
[----:B------:R-:W-:-:S02]  /*8e50*/  LEA.HI.SX32 R61, R187, R4, 0x1b ;  /* 0x00000004bb3d7211 */ /* 0x000fc400078fdaff */
[-C--:B------:R-:W-:Y:S01]  /*8e60*/  LEA R69, R69, R108.reuse, 0x1 ;  /* 0x0000006c45457211 */ /* 0x080fe200078e08ff */
[----:B------:R1:W-:Y:S01]  /*8e70*/  STS.U16 [R8+0x600], R25 ;  /* 0x0006001908007388 */ /* 0x0003e20000000400 */
[-C--:B0-----:R-:W-:Y:S01]  /*8e80*/  LEA R0, R3, R108.reuse, 0x1 ;  /* 0x0000006c03007211 */ /* 0x081fe200078e08ff */
[----:B------:R0:W-:Y:S01]  /*8e90*/  MUFU.EX2 R11, R10 ;  /* 0x0000000a000b7308 */ /* 0x0001e20000000800 */
[-C--:B------:R-:W-:Y:S01]  /*8ea0*/  LEA R63, R63, R108.reuse, 0x1 ;  /* 0x0000006c3f3f7211 */ /* 0x080fe200078e08ff */
[----:B------:R-:W-:Y:S01]  /*8eb0*/  STS.U16 [R67+0x640], R28 ;  /* 0x0006401c43007388 */ /* 0x000fe20000000400 */
[----:B-1----:R-:W-:-:S03]  /*8ec0*/  LEA R8, R49, R108, 0x1 ;  /* 0x0000006c31087211 */ /* 0x002fc600078e08ff */
[----:B------:R-:W-:Y:S01]  /*8ed0*/  STS.U16 [R69+0x680], R30 ;  /* 0x0006801e45007388 */ /* 0x000fe20000000400 */
[----:B0-----:R-:W-:-:S03]  /*8ee0*/  LEA R10, R61, R108, 0x1 ;  /* 0x0000006c3d0a7211 */ /* 0x001fc600078e08ff */
[----:B------:R-:W-:Y:S04]  /*8ef0*/  STS.U16 [R0+0x6c0], R29 ;  /* 0x0006c01d00007388 */ /* 0x000fe80000000400 */
[----:B------:R-:W-:Y:S01]  /*8f00*/  STS.U16 [R8+0x700], R33 ;  /* 0x0007002108007388 */ /* 0x000fe20000000400 */
[----:B------:R-:W-:-:S03]  /*8f10*/  IADD3 R189, R4, 0x3e0, RZ ;  /* 0x000003e004bd7810 */ /* 0x000fc60007ffe0ff */
[----:B------:R-:W-:Y:S04]  /*8f20*/  STS.U16 [R63+0x740], R38 ;  /* 0x000740263f007388 */ /* 0x000fe80000000400 */
[----:B------:R0:W-:Y:S01]  /*8f30*/  STS.U16 [R10+0x780], R37 ;  /* 0x000780250a007388 */ /* 0x0001e20000000400 */
[----:B------:R-:W-:Y:S01]  /*8f40*/  LEA.HI.SX32 R65, R189, R4, 0x1b ;  /* 0x00000004bd417211 */ /* 0x000fe200078fdaff */
[----:B------:R-:W-:Y:S01]  /*8f50*/  MUFU.COS R39, R62 ;  /* 0x0000003e00277308 */ /* 0x000fe20000000000 */
[----:B0-----:R-:W-:-:S07]  /*8f60*/  FMUL.FTZ R10, R6, R112 ;  /* 0x00000070060a7220 */ /* 0x001fce0000410000 */
[----:B------:R-:W-:Y:S08]  /*8f70*/  MUFU.SIN R4, R62 ;  /* 0x0000003e00047308 */ /* 0x000ff00000000400 */
[----:B------:R-:W0:Y:S02]  /*8f80*/  MUFU.EX2 R10, R10 ;  /* 0x0000000a000a7308 */ /* 0x000e240000000800 */
[C---:B0-----:R-:W-:Y:S01]  /*8f90*/  FMUL.FTZ R39, R10.reuse, R39 ;  /* 0x000000270a277220 */ /* 0x041fe20000410000 */
[----:B------:R-:W-:-:S02]  /*8fa0*/  FMUL.FTZ R38, R10, R4 ;  /* 0x000000040a267220 */ /* 0x000fc40000410000 */
[----:B------:R-:W2:Y:S01]  /*8fb0*/  LDL R10, [R1+0x54] ;  /* 0x00005400010a7983 */ /* 0x000ea20000100800 */
[C---:B------:R-:W-:Y:S01]  /*8fc0*/  FMUL.FTZ R2, R6.reuse, R120 ;  /* 0x0000007806027220 */ /* 0x040fe20000410000 */
[----:B------:R-:W-:-:S03]  /*8fd0*/  FMUL.FTZ R9, R6, R121 ;  /* 0x0000007906097220 */ /* 0x000fc60000410000 */
[----:B------:R-:W0:Y:S08]  /*8fe0*/  MUFU.EX2 R7, R2 ;  /* 0x0000000200077308 */ /* 0x000e300000000800 */
[----:B------:R-:W1:Y:S01]  /*8ff0*/  MUFU.EX2 R9, R9 ;  /* 0x0000000900097308 */ /* 0x000e620000000800 */
[C---:B0-----:R-:W-:Y:S01]  /*9000*/  FMUL.FTZ R57, R7.reuse, R57 ;  /* 0x0000003907397220 */ /* 0x041fe20000410000 */
[----:B------:R-:W-:Y:S01]  /*9010*/  FMUL.FTZ R56, R7, R56 ;  /* 0x0000003807387220 */ /* 0x000fe20000410000 */
[----:B------:R-:W-:Y:S01]  /*9020*/  FMUL.FTZ R7, R6, R113 ;  /* 0x0000007106077220 */ /* 0x000fe20000410000 */
[C---:B-1----:R-:W-:Y:S01]  /*9030*/  FMUL.FTZ R59, R9.reuse, R59 ;  /* 0x0000003b093b7220 */ /* 0x042fe20000410000 */
[----:B------:R-:W-:-:S03]  /*9040*/  FMUL.FTZ R58, R9, R58 ;  /* 0x0000003a093a7220 */ /* 0x000fc60000410000 */
[----:B------:R0:W-:Y:S01]  /*9050*/  MUFU.EX2 R9, R7 ;  /* 0x0000000700097308 */ /* 0x0001e20000000800 */
[----:B------:R-:W-:Y:S02]  /*9060*/  UIMAD.WIDE.U32 UR44, UR7, UR40, UR44 ;  /* 0x00000028072c72a5 */ /* 0x000fe4000f8e002c */
[----:B------:R-:W-:Y:S01]  /*9070*/  UIMAD UR54, UR7, UR41, UR54 ;  /* 0x00000029073672a4 */ /* 0x000fe2000f8e0236 */
[----:B0-----:R-:W-:Y:S01]  /*9080*/  FMUL.FTZ R7, R6, R126 ;  /* 0x0000007e06077220 */ /* 0x001fe20000410000 */
[----:B------:R-:W-:Y:S02]  /*9090*/  ULEA UR42, UP0, UR44, UR42, 0x3 ;  /* 0x0000002a2c2a7291 */ /* 0x000fe4000f80183f */
[----:B------:R-:W-:-:S03]  /*90a0*/  UIADD3 UR45, UR45, UR54, URZ ;  /* 0x000000362d2d7290 */ /* 0x000fc6000fffe03f */
[----:B------:R-:W0:Y:S01]  /*90b0*/  MUFU.EX2 R7, R7 ;  /* 0x0000000700077308 */ /* 0x000e220000000800 */
[----:B------:R-:W-:Y:S01]  /*90c0*/  ULEA.HI.X UR43, UR44, UR43, UR45, 0x3, UP0 ;  /* 0x0000002b2c2b7291 */ /* 0x000fe200080f1c2d */
[----:B------:R-:W-:Y:S02]  /*90d0*/  LEA R5, R130, R5, 0x5 ;  /* 0x0000000582057211 */ /* 0x000fe400078e28ff */
[----:B------:R-:W-:Y:S02]  /*90e0*/  MOV R2, UR42 ;  /* 0x0000002a00027c02 */ /* 0x000fe40008000f00 */
[----:B------:R-:W-:Y:S02]  /*90f0*/  LEA.HI.SX32 R5, R5, R5, 0x1b ;  /* 0x0000000505057211 */ /* 0x000fe400078fdaff */
[----:B------:R-:W-:Y:S02]  /*9100*/  MOV R3, UR43 ;  /* 0x0000002b00037c02 */ /* 0x000fe40008000f00 */
[----:B------:R-:W-:-:S02]  /*9110*/  LEA R65, R65, R108, 0x1 ;  /* 0x0000006c41417211 */ /* 0x000fc400078e08ff */
[-C--:B------:R-:W-:Y:S02]  /*9120*/  LEA R5, R5, R108.reuse, 0x1 ;  /* 0x0000006c05057211 */ /* 0x080fe400078e08ff */
[----:B------:R-:W-:Y:S01]  /*9130*/  LEA R23, R23, R108, 0x3 ;  /* 0x0000006c17177211 */ /* 0x000fe200078e18ff */
[----:B------:R-:W5:Y:S01]  /*9140*/  LDG.E.64 R2, desc[UR20][R2.64] ;  /* 0x0000001402027981 */ /* 0x000f62000c1e1b00 */
[C---:B0-----:R-:W-:Y:S01]  /*9150*/  FMUL.FTZ R122, R7.reuse, R122 ;  /* 0x0000007a077a7220 */ /* 0x041fe20000410000 */
[----:B------:R-:W-:Y:S02]  /*9160*/  FMUL.FTZ R123, R7, R123 ;  /* 0x0000007b077b7220 */ /* 0x000fe40000410000 */
[----:B------:R2:W-:Y:S01]  /*9170*/  STS.U16 [R65+0x7c0], R36 ;  /* 0x0007c02441007388 */ /* 0x0005e20000000400 */
[----:B------:R-:W-:Y:S01]  /*9180*/  NOP ;  /* 0x0000000000007918 */ /* 0x000fe20000000000 */
[C---:B------:R-:W-:Y:S02]  /*9190*/  FMUL.FTZ R17, R6.reuse, R125 ;  /* 0x0000007d06117220 */ /* 0x040fe40000410000 */
[----:B------:R0:W1:Y:S04]  /*91a0*/  LDS.U16 R133, [R5] ;  /* 0x0000000005857984 */ /* 0x0000680000000400 */
[----:B------:R0:W3:Y:S04]  /*91b0*/  LDS.U16 R134, [R5+0x2] ;  /* 0x0000020005867984 */ /* 0x0000e80000000400 */
[----:B------:R0:W4:Y:S04]  /*91c0*/  LDS.U16 R135, [R5+0x4] ;  /* 0x0000040005877984 */ /* 0x0001280000000400 */
        /* <DEDUP_REMOVED lines=30> */
[----:B------:R-:W1:Y:S01]  /*93b0*/  MUFU.EX2 R17, R17 ;  /* 0x0000001100117308 */ /* 0x000e620000000800 */
[----:B------:R-:W-:Y:S01]  /*93c0*/  ISETP.NE.AND P1, PT, R131, 0x7f, PT ;  /* 0x0000007f8300780c */ /* 0x000fe20003f25270 */
[C---:B------:R-:W-:Y:S01]  /*93d0*/  FMUL.FTZ R0, R6.reuse, R114 ;  /* 0x0000007206007220 */ /* 0x040fe20000410000 */
[C---:B------:R-:W-:Y:S01]  /*93e0*/  FMUL.FTZ R21, R6.reuse, R124 ;  /* 0x0000007c06157220 */ /* 0x040fe20000410000 */
[----:B------:R-:W-:-:S04]  /*93f0*/  FMUL.FTZ R12, R6, R118 ;  /* 0x00000076060c7220 */ /* 0x000fc80000410000 */
[----:B------:R3:W4:Y:S01]  /*9400*/  MUFU.EX2 R8, R0 ;  /* 0x0000000000087308 */ /* 0x0007220000000800 */
[----:B------:R-:W-:Y:S01]  /*9410*/  SHF.L.U32 R49, R70, 0x10, RZ ;  /* 0x0000001046317819 */ /* 0x000fe200000006ff */
[----:B------:R-:W-:-:S04]  /*9420*/  FMUL.FTZ R14, R6, R116 ;  /* 0x00000074060e7220 */ /* 0x000fc80000410000 */
[----:B------:R-:W-:Y:S01]  /*9430*/  @P1 LEA R106, R131, R108, 0x3 ;  /* 0x0000006c836a1211 */ /* 0x000fe200078e18ff */
[----:B------:R-:W-:Y:S01]  /*9440*/  BAR.SYNC.DEFER_BLOCKING 0x0 ;  /* 0x0000000000007b1d */ /* 0x000fe20000010000 */
[----:B------:R-:W-:-:S05]  /*9450*/  FMUL.FTZ R216, R49, R126 ;  /* 0x0000007e31d87220 */ /* 0x000fca0000410000 */
[----:B------:R-:W0:Y:S01]  /*9460*/  MUFU.EX2 R21, R21 ;  /* 0x0000001500157308 */ /* 0x000e220000000800 */
[C---:B-1----:R-:W-:Y:S01]  /*9470*/  FMUL.FTZ R82, R17.reuse, R82 ;  /* 0x0000005211527220 */ /* 0x042fe20000410000 */
[----:B------:R-:W-:-:S06]  /*9480*/  FMUL.FTZ R83, R17, R83 ;  /* 0x0000005311537220 */ /* 0x000fcc0000410000 */
[----:B------:R-:W1:Y:S01]  /*9490*/  MUFU.EX2 R12, R12 ;  /* 0x0000000c000c7308 */ /* 0x000e620000000800 */
[----:B---3--:R-:W-:Y:S01]  /*94a0*/  FMUL.FTZ R0, R216, R82 ;  /* 0x00000052d8007220 */ /* 0x008fe20000410000 */
[C---:B------:R-:W-:Y:S01]  /*94b0*/  FMUL.FTZ R55, R11.reuse, R55 ;  /* 0x000000370b377220 */ /* 0x040fe20000410000 */
[----:B------:R-:W-:-:S05]  /*94c0*/  FMUL.FTZ R54, R11, R54 ;  /* 0x000000360b367220 */ /* 0x000fca0000410000 */
[----:B------:R-:W3:Y:S01]  /*94d0*/  MUFU.EX2 R14, R14 ;  /* 0x0000000e000e7308 */ /* 0x000ee20000000800 */
[----:B------:R-:W2:Y:S01]  /*94e0*/  @P1 LDS.64 R106, [R106+0x8788] ;  /* 0x008788006a6a1984 */ /* 0x000ea20000000a00 */
[----:B------:R-:W-:Y:S01]  /*94f0*/  SHF.L.U32 R44, R68, 0x10, RZ ;  /* 0x00000010442c7819 */ /* 0x000fe200000006ff */
[C---:B----4-:R-:W-:Y:S01]  /*9500*/  FMUL.FTZ R43, R8.reuse, R43 ;  /* 0x0000002b082b7220 */ /* 0x050fe20000410000 */
[----:B------:R-:W-:Y:S01]  /*9510*/  FMUL.FTZ R42, R8, R42 ;  /* 0x0000002a082a7220 */ /* 0x000fe20000410000 */
[----:B------:R-:W-:Y:S01]  /*9520*/  FMUL.FTZ R11, RZ, R82 ;  /* 0x00000052ff0b7220 */ /* 0x000fe20000410000 */
[----:B------:R-:W-:Y:S01]  /*9530*/  FFMA.FTZ R8, RZ, R83, R0 ;  /* 0x00000053ff087223 */ /* 0x000fe20000010000 */
[C---:B0-----:R-:W-:Y:S01]  /*9540*/  FMUL.FTZ R80, R21.reuse, R80 ;  /* 0x0000005015507220 */ /* 0x041fe20000410000 */
[----:B------:R-:W-:Y:S01]  /*9550*/  FMUL.FTZ R215, R44, R125 ;  /* 0x0000007d2cd77220 */ /* 0x000fe20000410000 */
[----:B------:R-:W-:Y:S01]  /*9560*/  FFMA.FTZ R0, R216, R83, -R11 ;  /* 0x00000053d8007223 */ /* 0x000fe2000001080b */
[----:B------:R-:W-:Y:S01]  /*9570*/  FADD.FTZ R11, RZ, R8 ;  /* 0x00000008ff0b7221 */ /* 0x000fe20000010000 */
[C---:B-1----:R-:W-:Y:S01]  /*9580*/  FMUL.FTZ R53, R12.reuse, R53 ;  /* 0x000000350c357220 */ /* 0x042fe20000410000 */
[----:B------:R-:W-:Y:S01]  /*9590*/  FMUL.FTZ R52, R12, R52 ;  /* 0x000000340c347220 */ /* 0x000fe20000410000 */
[C---:B------:R-:W-:Y:S01]  /*95a0*/  FMUL.FTZ R13, R6.reuse, R117 ;  /* 0x00000075060d7220 */ /* 0x040fe20000410000 */
[----:B------:R-:W-:Y:S01]  /*95b0*/  FMUL.FTZ R15, R6, R115 ;  /* 0x00000073060f7220 */ /* 0x000fe20000410000 */
[----:B------:R-:W-:Y:S01]  /*95c0*/  FMUL.FTZ R81, R21, R81 ;  /* 0x0000005115517220 */ /* 0x000fe20000410000 */
[----:B------:R-:W-:Y:S01]  /*95d0*/  FADD.FTZ R0, R215, R0 ;  /* 0x00000000d7007221 */ /* 0x000fe20000010000 */
[----:B------:R-:W-:Y:S01]  /*95e0*/  FMUL.FTZ R12, R80, R11 ;  /* 0x0000000b500c7220 */ /* 0x000fe20000410000 */
[----:B------:R-:W-:Y:S01]  /*95f0*/  FMUL.FTZ R31, R110, UR55 ;  /* 0x000000376e1f7c20 */ /* 0x000fe20008410000 */
[C---:B---3--:R-:W-:Y:S01]  /*9600*/  FMUL.FTZ R48, R14.reuse, R48 ;  /* 0x000000300e307220 */ /* 0x048fe20000410000 */
[----:B------:R-:W-:Y:S01]  /*9610*/  FMUL.FTZ R47, R14, R47 ;  /* 0x0000002f0e2f7220 */ /* 0x000fe20000410000 */
[C---:B------:R-:W-:Y:S01]  /*9620*/  FMUL.FTZ R41, R9.reuse, R41 ;  /* 0x0000002909297220 */ /* 0x040fe20000410000 */
[----:B------:R-:W-:Y:S01]  /*9630*/  FMUL.FTZ R40, R9, R40 ;  /* 0x0000002809287220 */ /* 0x000fe20000410000 */
[-C--:B------:R-:W-:Y:S01]  /*9640*/  FMUL.FTZ R14, R80, R0.reuse ;  /* 0x00000000500e7220 */ /* 0x080fe20000410000 */
[----:B------:R-:W-:Y:S01]  /*9650*/  FFMA.FTZ R9, R81, R0, -R12 ;  /* 0x0000000051097223 */ /* 0x000fe2000001080c */
[C---:B------:R-:W-:Y:S01]  /*9660*/  FMUL.FTZ R0, R6.reuse, R111 ;  /* 0x0000006f06007220 */ /* 0x040fe20000410000 */
[----:B------:R-:W0:Y:S01]  /*9670*/  MUFU.EX2 R13, R13 ;  /* 0x0000000d000d7308 */ /* 0x000e220000000800 */
[----:B------:R-:W-:Y:S01]  /*9680*/  FMUL.RZ R31, R31, 0.15915493667125701904 ;  /* 0x3e22f9831f1f7820 */ /* 0x000fe2000040c000 */
[----:B------:R-:W-:Y:S01]  /*9690*/  FMUL.FTZ R4, R6, R110 ;  /* 0x0000006e06047220 */ /* 0x000fe20000410000 */
[----:B------:R-:W-:-:S05]  /*96a0*/  SHF.L.U32 R37, R66, 0x10, RZ ;  /* 0x0000001042257819 */ /* 0x000fca00000006ff */
[----:B------:R-:W1:Y:S01]  /*96b0*/  MUFU.EX2 R15, R15 ;  /* 0x0000000f000f7308 */ /* 0x000e620000000800 */
[----:B------:R-:W-:Y:S01]  /*96c0*/  FFMA.FTZ R14, R81, R11, R14 ;  /* 0x0000000b510e7223 */ /* 0x000fe2000001000e */
[----:B------:R-:W-:-:S06]  /*96d0*/  FMUL.FTZ R214, R37, R124 ;  /* 0x0000007c25d67220 */ /* 0x000fcc0000410000 */
[----:B------:R3:W4:Y:S08]  /*96e0*/  MUFU.SIN R34, R64 ;  /* 0x0000004000227308 */ /* 0x0007300000000400 */
[----:B------:R3:W0:Y:S08]  /*96f0*/  MUFU.COS R35, R64 ;  /* 0x0000004000237308 */ /* 0x0006300000000000 */
[----:B------:R3:W0:Y:S08]  /*9700*/  MUFU.SIN R32, R31 ;  /* 0x0000001f00207308 */ /* 0x0006300000000400 */
[----:B------:R3:W0:Y:S08]  /*9710*/  MUFU.COS R8, R31 ;  /* 0x0000001f00087308 */ /* 0x0006300000000000 */
[----:B------:R-:W3:Y:S08]  /*9720*/  MUFU.EX2 R0, R0 ;  /* 0x0000000000007308 */ /* 0x000ef00000000800 */
[----:B------:R3:W3:Y:S01]  /*9730*/  MUFU.EX2 R7, R4 ;  /* 0x0000000400077308 */ /* 0x0006e20000000800 */
[----:B------:R-:W-:Y:S01]  /*9740*/  FADD.FTZ R14, RZ, R14 ;  /* 0x0000000eff0e7221 */ /* 0x000fe20000010000 */
[----:B------:R-:W-:Y:S01]  /*9750*/  FADD.FTZ R9, R214, R9 ;  /* 0x00000009d6097221 */ /* 0x000fe20000010000 */
[----:B------:R-:W-:Y:S01]  /*9760*/  BSSY B0, `(.L_x_1266) ;  /* 0x0000015000007945 */ /* 0x000fe20003800000 */
[----:B--2---:R-:W-:Y:S01]  /*9770*/  SHF.L.U32 R36, R10, 0x10, RZ ;  /* 0x000000100a247819 */ /* 0x004fe200000006ff */
[C---:B0-----:R-:W-:Y:S01]  /*9780*/  FMUL.FTZ R51, R13.reuse, R51 ;  /* 0x000000330d337220 */ /* 0x041fe20000410000 */
[----:B------:R-:W-:Y:S01]  /*9790*/  FMUL.FTZ R50, R13, R50 ;  /* 0x000000320d327220 */ /* 0x000fe20000410000 */
[C---:B-1----:R-:W-:Y:S01]  /*97a0*/  FMUL.FTZ R46, R15.reuse, R46 ;  /* 0x0000002e0f2e7220 */ /* 0x042fe20000410000 */
[----:B------:R-:W-:Y:S01]  /*97b0*/  FMUL.FTZ R45, R15, R45 ;  /* 0x0000002d0f2d7220 */ /* 0x000fe20000410000 */
[C---:B------:R-:W-:Y:S01]  /*97c0*/  FMUL.FTZ R10, R58.reuse, R14 ;  /* 0x0000000e3a0a7220 */ /* 0x040fe20000410000 */
[----:B------:R-:W-:Y:S01]  /*97d0*/  FMUL.FTZ R12, R58, R9 ;  /* 0x000000093a0c7220 */ /* 0x000fe20000410000 */
[----:B----4-:R-:W-:Y:S06]  /*97e0*/  @P1 BRA `(.L_x_1267) ;  /* 0x0000000000301947 */ /* 0x010fec0003800000 */
[----:B---3--:R-:W0:Y:S01]  /*97f0*/  LDC R4, c[0x0][0x224] ;  /* 0x00008900ff047b82 */ /* 0x008e220000000800 */
        /* <DEDUP_REMOVED lines=11> */
.L_x_1267:
[----:B------:R-:W-:Y:S05]  /*98b0*/  BSYNC B0 ;  /* 0x0000000000007941 */ /* 0x000fea0003800000 */
.L_x_1266:
[----:B---3--:R-:W2:Y:S04]  /*98c0*/  LDL R4, [R1+0x50] ;  /* 0x0000500001047983 */ /* 0x008ea80000100800 */
[----:B------:R-:W3:Y:S01]  /*98d0*/  LDL R13, [R1+0x4c] ;  /* 0x00004c00010d7983 */ /* 0x000ee20000100800 */
[----:B------:R-:W-:Y:S01]  /*98e0*/  UISETP.GE.AND UP0, UPT, UR16, 0x2, UPT ;  /* 0x000000021000788c */ /* 0x000fe2000bf06270 */
[C---:B------:R-:W-:Y:S01]  /*98f0*/  FFMA.FTZ R12, R59.reuse, R14, R12 ;  /* 0x0000000e3b0c7223 */ /* 0x040fe2000001000c */
[----:B------:R-:W-:Y:S01]  /*9900*/  FFMA.FTZ R10, R59, R9, -R10 ;  /* 0x000000093b0a7223 */ /* 0x000fe2000001080a */
[----:B------:R-:W-:Y:S01]  /*9910*/  FMUL.FTZ R213, R36, R121 ;  /* 0x0000007924d57220 */ /* 0x000fe20000410000 */
[C---:B------:R-:W-:Y:S01]  /*9920*/  FMUL.FTZ R35, R0.reuse, R35 ;  /* 0x0000002300237220 */ /* 0x040fe20000410000 */
[----:B------:R-:W-:Y:S01]  /*9930*/  FADD.FTZ R12, RZ, R12 ;  /* 0x0000000cff0c7221 */ /* 0x000fe20000010000 */
[----:B------:R-:W-:Y:S01]  /*9940*/  PLOP3.LUT P1, PT, PT, PT, UP0, 0x80, 0x0 ;  /* 0x000000000000781c */ /* 0x000fe20003f2f008 */
[----:B------:R-:W-:Y:S01]  /*9950*/  FADD.FTZ R10, R213, R10 ;  /* 0x0000000ad50a7221 */ /* 0x000fe20000010000 */
[----:B------:R-:W-:Y:S01]  /*9960*/  FMUL.FTZ R34, R0, R34 ;  /* 0x0000002200227220 */ /* 0x000fe20000410000 */
[----:B------:R-:W-:Y:S01]  /*9970*/  FMUL.FTZ R0, R56, R12 ;  /* 0x0000000c38007220 */ /* 0x000fe20000410000 */
[----:B------:R-:W-:Y:S01]  /*9980*/  ISETP.NE.OR P1, PT, R246, RZ, !P1 ;  /* 0x000000fff600720c */ /* 0x000fe20004f25670 */
[----:B------:R-:W-:Y:S01]  /*9990*/  FMUL.FTZ R9, R56, R10 ;  /* 0x0000000a38097220 */ /* 0x000fe20000410000 */
[C---:B------:R-:W-:Y:S01]  /*99a0*/  FMUL.FTZ R33, R7.reuse, R8 ;  /* 0x0000000807217220 */ /* 0x040fe20000410000 */
[----:B------:R-:W-:Y:S01]  /*99b0*/  FMUL.FTZ R32, R7, R32 ;  /* 0x0000002007207220 */ /* 0x000fe20000410000 */
[C---:B------:R-:W-:Y:S01]  /*99c0*/  FFMA.FTZ R7, R57.reuse, R10, -R0 ;  /* 0x0000000a39077223 */ /* 0x040fe20000010800 */
[----:B------:R-:W-:Y:S01]  /*99d0*/  FFMA.FTZ R9, R57, R12, R9 ;  /* 0x0000000c39097223 */ /* 0x000fe20000010009 */
[CC--:B0-----:R-:W-:Y:S01]  /*99e0*/  FMUL.FTZ R5, R123.reuse, R82.reuse ;  /* 0x000000527b057220 */ /* 0x0c1fe20000410000 */
[C---:B------:R-:W-:Y:S01]  /*99f0*/  FMUL.FTZ R0, R122.reuse, R82 ;  /* 0x000000527a007220 */ /* 0x040fe20000410000 */
[----:B------:R-:W4:Y:S01]  /*9a00*/  LDL R15, [R1+0x48] ;  /* 0x00004800010f7983 */ /* 0x000f220000100800 */
[----:B------:R-:W-:Y:S01]  /*9a10*/  FADD.FTZ R9, RZ, R9 ;  /* 0x00000009ff097221 */ /* 0x000fe20000010000 */
[-C--:B------:R-:W-:Y:S01]  /*9a20*/  FFMA.FTZ R5, R122, R83.reuse, -R5 ;  /* 0x000000537a057223 */ /* 0x080fe20000010805 */
[----:B------:R-:W-:Y:S01]  /*9a30*/  FFMA.FTZ R0, R123, R83, R0 ;  /* 0x000000537b007223 */ /* 0x000fe20000010000 */
[----:B------:R-:W-:Y:S01]  /*9a40*/  SHF.L.U32 R16, R127, 0x10, RZ ;  /* 0x000000107f107819 */ /* 0x000fe200000006ff */
[----:B------:R-:W0:Y:S01]  /*9a50*/  @!P1 LDC R11, c[0x0][0x21c] ;  /* 0x00008700ff0b9b82 */ /* 0x000e220000000800 */
[----:B------:R-:W-:Y:S01]  /*9a60*/  FMUL.FTZ R10, R54, R9 ;  /* 0x00000009360a7220 */ /* 0x000fe20000410000 */
[----:B------:R-:W-:Y:S01]  /*9a70*/  FMUL.FTZ R8, R80, R5 ;  /* 0x0000000550087220 */ /* 0x000fe20000410000 */
[----:B------:R-:W-:Y:S01]  /*9a80*/  HFMA2.MMA R60, -RZ, RZ, 1.875, 0 ;  /* 0x3f800000ff3c7435 */ /* 0x000fe200000001ff */
[----:B------:R-:W-:-:S02]  /*9a90*/  MOV R61, RZ ;  /* 0x000000ff003d7202 */ /* 0x000fc40000000f00 */
[----:B------:R-:W-:Y:S01]  /*9aa0*/  CS2R R62, SRZ ;  /* 0x00000000003e7805 */ /* 0x000fe2000001ff00 */
[-C--:B------:R-:W-:Y:S01]  /*9ab0*/  FFMA.FTZ R8, R81, R0.reuse, R8 ;  /* 0x0000000051087223 */ /* 0x080fe20000010008 */
[----:B------:R-:W-:Y:S01]  /*9ac0*/  FMUL.FTZ R209, R16, R117 ;  /* 0x0000007510d17220 */ /* 0x000fe20000410000 */
        /* <DEDUP_REMOVED lines=11> */
[----:B------:R-:W4:Y:S01]  /*9b80*/  LDL R67, [R1] ;  /* 0x0000000001437983 */ /* 0x000f220000100800 */
[----:B--2---:R-:W-:Y:S01]  /*9b90*/  SHF.L.U32 R31, R4, 0x10, RZ ;  /* 0x00000010041f7819 */ /* 0x004fe200000006ff */
[----:B------:R-:W-:Y:S01]  /*9ba0*/  FMUL.FTZ R4, R80, R0 ;  /* 0x0000000050047220 */ /* 0x000fe20000410000 */
[----:B---3--:R-:W-:-:S03]  /*9bb0*/  SHF.L.U32 R30, R13, 0x10, RZ ;  /* 0x000000100d1e7819 */ /* 0x008fc600000006ff */
[----:B------:R-:W-:Y:S01]  /*9bc0*/  FMUL.FTZ R212, R31, R120 ;  /* 0x000000781fd47220 */ /* 0x000fe20000410000 */
[----:B------:R-:W-:Y:S01]  /*9bd0*/  FFMA.FTZ R4, R81, R5, -R4 ;  /* 0x0000000551047223 */ /* 0x000fe20000010804 */
[----:B------:R-:W-:Y:S01]  /*9be0*/  MOV R0, UR16 ;  /* 0x0000001000007c02 */ /* 0x000fe20008000f00 */
[----:B------:R-:W2:Y:S01]  /*9bf0*/  LDL R13, [R1+0x44] ;  /* 0x00004400010d7983 */ /* 0x000ea20000100800 */
[----:B------:R-:W-:Y:S01]  /*9c00*/  FADD.FTZ R7, R212, R7 ;  /* 0x00000007d4077221 */ /* 0x000fe20000010000 */
[----:B------:R-:W-:-:S03]  /*9c10*/  FMUL.FTZ R211, R30, R119 ;  /* 0x000000771ed37220 */ /* 0x000fc60000410000 */
[-C--:B------:R-:W-:Y:S01]  /*9c20*/  FMUL.FTZ R12, R54, R7.reuse ;  /* 0x00000007360c7220 */ /* 0x080fe20000410000 */
[C---:B------:R-:W-:Y:S01]  /*9c30*/  FFMA.FTZ R10, R55.reuse, R7, -R10 ;  /* 0x00000007370a7223 */ /* 0x040fe2000001080a */
[----:B------:R-:W-:Y:S02]  /*9c40*/  FMUL.FTZ R5, R58, R4 ;  /* 0x000000043a057220 */ /* 0x000fe40000410000 */
[----:B------:R-:W-:Y:S01]  /*9c50*/  FFMA.FTZ R12, R55, R9, R12 ;  /* 0x00000009370c7223 */ /* 0x000fe2000001000c */
[----:B------:R-:W-:Y:S01]  /*9c60*/  FADD.FTZ R7, R211, R10 ;  /* 0x0000000ad3077221 */ /* 0x000fe20000010000 */
[----:B------:R-:W-:Y:S01]  /*9c70*/  @!P1 IADD3 R0, R0, -0x2, RZ ;  /* 0xfffffffe00009810 */ /* 0x000fe20007ffe0ff */
[-C--:B------:R-:W-:Y:S01]  /*9c80*/  FMUL.FTZ R10, R58, R8.reuse ;  /* 0x000000083a0a7220 */ /* 0x080fe20000410000 */
[----:B------:R-:W-:Y:S01]  /*9c90*/  FADD.FTZ R12, RZ, R12 ;  /* 0x0000000cff0c7221 */ /* 0x000fe20000010000 */
[----:B------:R-:W-:Y:S01]  /*9ca0*/  FMUL.FTZ R9, R52, R7 ;  /* 0x0000000734097220 */ /* 0x000fe20000410000 */
[----:B------:R-:W-:Y:S01]  /*9cb0*/  FFMA.FTZ R8, R59, R8, R5 ;  /* 0x000000083b087223 */ /* 0x000fe20000010005 */
[----:B------:R-:W-:Y:S01]  /*9cc0*/  HFMA2.MMA R5, -RZ, RZ, 0, 9.5367431640625e-07 ;  /* 0x00000010ff057435 */ /* 0x000fe200000001ff */
[----:B0-----:R-:W-:-:S02]  /*9cd0*/  @!P1 IMAD R0, R0, R11, UR7 ;  /* 0x0000000700009e24 */ /* 0x001fc4000f8e020b */
[-C--:B------:R-:W-:Y:S01]  /*9ce0*/  FMUL.FTZ R14, R52, R12.reuse ;  /* 0x0000000c340e7220 */ /* 0x080fe20000410000 */
[----:B------:R-:W-:Y:S01]  /*9cf0*/  FFMA.FTZ R9, R53, R12, R9 ;  /* 0x0000000c35097223 */ /* 0x000fe20000010009 */
[----:B------:R-:W-:Y:S01]  /*9d00*/  SHF.L.U32 R11, R128, 0x10, RZ ;  /* 0x00000010800b7819 */ /* 0x000fe200000006ff */
[----:B------:R-:W-:Y:S01]  /*9d10*/  FFMA.FTZ R10, R59, R4, -R10 ;  /* 0x000000043b0a7223 */ /* 0x000fe2000001080a */
[C---:B------:R-:W-:Y:S01]  /*9d20*/  FMUL.FTZ R12, R56.reuse, R8 ;  /* 0x00000008380c7220 */ /* 0x040fe20000410000 */
[----:B------:R-:W-:Y:S01]  /*9d30*/  FFMA.FTZ R7, R53, R7, -R14 ;  /* 0x0000000735077223 */ /* 0x000fe2000001080e */
[----:B------:R-:W-:Y:S01]  /*9d40*/  FADD.FTZ R9, RZ, R9 ;  /* 0x00000009ff097221 */ /* 0x000fe20000010000 */
[----:B------:R-:W-:Y:S01]  /*9d50*/  FMUL.FTZ R210, R11, R118 ;  /* 0x000000760bd27220 */ /* 0x000fe20000410000 */
[-C--:B------:R-:W-:Y:S01]  /*9d60*/  FFMA.FTZ R12, R57, R10.reuse, -R12 ;  /* 0x0000000a390c7223 */ /* 0x080fe2000001080c */
[----:B------:R-:W-:Y:S01]  /*9d70*/  FMUL.FTZ R10, R56, R10 ;  /* 0x0000000a380a7220 */ /* 0x000fe20000410000 */
[----:B------:R-:W-:-:S04]  /*9d80*/  @!P1 IMAD.WIDE R4, R0, R5, UR22 ;  /* 0x0000001600049e25 */ /* 0x000fc8000f8e0205 */
[----:B------:R-:W-:Y:S01]  /*9d90*/  FADD.FTZ R7, R210, R7 ;  /* 0x00000007d2077221 */ /* 0x000fe20000010000 */
[----:B------:R-:W-:Y:S01]  /*9da0*/  FMUL.FTZ R0, R50, R9 ;  /* 0x0000000932007220 */ /* 0x000fe20000410000 */
[----:B------:R-:W-:Y:S01]  /*9db0*/  FFMA.FTZ R10, R57, R8, R10 ;  /* 0x00000008390a7223 */ /* 0x000fe2000001000a */
[----:B------:R0:W5:Y:S02]  /*9dc0*/  @!P1 LDG.E.128 R60, desc[UR20][R4.64] ;  /* 0x00000014043c9981 */ /* 0x000164000c1e1d00 */
[-C--:B------:R-:W-:Y:S01]  /*9dd0*/  FFMA.FTZ R8, R51, R7.reuse, -R0 ;  /* 0x0000000733087223 */ /* 0x080fe20000010800 */
[----:B------:R-:W-:Y:S01]  /*9de0*/  FMUL.FTZ R0, R54, R10 ;  /* 0x0000000a36007220 */ /* 0x000fe20000410000 */
[----:B------:R-:W-:Y:S01]  /*9df0*/  FMUL.FTZ R14, R50, R7 ;  /* 0x00000007320e7220 */ /* 0x000fe20000410000 */
[-C--:B------:R-:W-:Y:S02]  /*9e00*/  FMUL.FTZ R7, R54, R12.reuse ;  /* 0x0000000c36077220 */ /* 0x080fe40000410000 */
[----:B------:R-:W-:-:S02]  /*9e10*/  FFMA.FTZ R0, R55, R12, -R0 ;  /* 0x0000000c37007223 */ /* 0x000fc40000010800 */
[----:B------:R-:W3:Y:S01]  /*9e20*/  LDL R12, [R1+0x40] ;  /* 0x00004000010c7983 */ /* 0x000ee20000100800 */
[----:B------:R-:W-:Y:S01]  /*9e30*/  FFMA.FTZ R14, R51, R9, R14 ;  /* 0x00000009330e7223 */ /* 0x000fe2000001000e */
[----:B------:R-:W-:Y:S01]  /*9e40*/  FFMA.FTZ R7, R55, R10, R7 ;  /* 0x0000000a37077223 */ /* 0x000fe20000010007 */
[----:B------:R-:W-:Y:S01]  /*9e50*/  FADD.FTZ R8, R209, R8 ;  /* 0x00000008d1087221 */ /* 0x000fe20000010000 */
[C---:B0-----:R-:W-:Y:S01]  /*9e60*/  FMUL.FTZ R4, R52.reuse, R0 ;  /* 0x0000000034047220 */ /* 0x041fe20000410000 */
[----:B------:R-:W-:Y:S01]  /*9e70*/  FADD.FTZ R14, RZ, R14 ;  /* 0x0000000eff0e7221 */ /* 0x000fe20000010000 */
[----:B----4-:R-:W-:Y:S01]  /*9e80*/  SHF.L.U32 R29, R15, 0x10, RZ ;  /* 0x000000100f1d7819 */ /* 0x010fe200000006ff */
[----:B------:R-:W-:Y:S01]  /*9e90*/  FMUL.FTZ R11, R47, R8 ;  /* 0x000000082f0b7220 */ /* 0x000fe20000410000 */
[-C--:B------:R-:W-:Y:S01]  /*9ea0*/  FFMA.FTZ R5, R53, R7.reuse, R4 ;  /* 0x0000000735057223 */ /* 0x080fe20000010004 */
[----:B------:R-:W-:Y:S01]  /*9eb0*/  FMUL.FTZ R9, R47, R14 ;  /* 0x0000000e2f097220 */ /* 0x000fe20000410000 */
[----:B------:R-:W-:Y:S01]  /*9ec0*/  FMUL.FTZ R4, R52, R7 ;  /* 0x0000000734047220 */ /* 0x000fe20000410000 */
[----:B------:R-:W-:Y:S01]  /*9ed0*/  FMUL.FTZ R208, R29, R116 ;  /* 0x000000741dd07220 */ /* 0x000fe20000410000 */
[C---:B------:R-:W-:Y:S01]  /*9ee0*/  FFMA.FTZ R11, R48.reuse, R14, R11 ;  /* 0x0000000e300b7223 */ /* 0x040fe2000001000b */
[----:B------:R-:W-:Y:S01]  /*9ef0*/  FFMA.FTZ R9, R48, R8, -R9 ;  /* 0x0000000830097223 */ /* 0x000fe20000010809 */
[----:B------:R-:W-:Y:S01]  /*9f00*/  FFMA.FTZ R4, R53, R0, -R4 ;  /* 0x0000000035047223 */ /* 0x000fe20000010804 */
[----:B------:R-:W-:Y:S01]  /*9f10*/  FMUL.FTZ R0, R50, R5 ;  /* 0x0000000532007220 */ /* 0x000fe20000410000 */
[----:B------:R-:W-:Y:S01]  /*9f20*/  FADD.FTZ R11, RZ, R11 ;  /* 0x0000000bff0b7221 */ /* 0x000fe20000010000 */
[----:B------:R-:W-:Y:S01]  /*9f30*/  FADD.FTZ R9, R208, R9 ;  /* 0x00000009d0097221 */ /* 0x000fe20000010000 */
[-C--:B------:R-:W-:Y:S01]  /*9f40*/  FMUL.FTZ R8, R50, R4.reuse ;  /* 0x0000000432087220 */ /* 0x080fe20000410000 */
[----:B------:R-:W-:Y:S01]  /*9f50*/  FFMA.FTZ R0, R51, R4, -R0 ;  /* 0x0000000433007223 */ /* 0x000fe20000010800 */
[C---:B------:R-:W-:Y:S01]  /*9f60*/  FMUL.FTZ R7, R45.reuse, R11 ;  /* 0x0000000b2d077220 */ /* 0x040fe20000410000 */
[----:B------:R-:W-:Y:S01]  /*9f70*/  FMUL.FTZ R4, R45, R9 ;  /* 0x000000092d047220 */ /* 0x000fe20000410000 */
[----:B------:R-:W4:Y:S01]  /*9f80*/  LDL R15, [R1+0x38] ;  /* 0x00003800010f7983 */ /* 0x000f220000100800 */
[----:B------:R-:W-:Y:S01]  /*9f90*/  FFMA.FTZ R8, R51, R5, R8 ;  /* 0x0000000533087223 */ /* 0x000fe20000010008 */
[C---:B------:R-:W-:Y:S01]  /*9fa0*/  FFMA.FTZ R10, R46.reuse, R9, -R7 ;  /* 0x000000092e0a7223 */ /* 0x040fe20000010807 */
[----:B------:R-:W-:Y:S01]  /*9fb0*/  FFMA.FTZ R4, R46, R11, R4 ;  /* 0x0000000b2e047223 */ /* 0x000fe20000010004 */
[C---:B------:R-:W-:Y:S01]  /*9fc0*/  FMUL.FTZ R7, R47.reuse, R0 ;  /* 0x000000002f077220 */ /* 0x040fe20000410000 */
[-C--:B------:R-:W-:Y:S01]  /*9fd0*/  FMUL.FTZ R5, R47, R8.reuse ;  /* 0x000000082f057220 */ /* 0x080fe20000410000 */
[----:B------:R-:W4:Y:S01]  /*9fe0*/  LDL R14, [R1+0x34] ;  /* 0x00003400010e7983 */ /* 0x000f220000100800 */
[----:B------:R-:W-:Y:S01]  /*9ff0*/  FADD.FTZ R11, RZ, R4 ;  /* 0x00000004ff0b7221 */ /* 0x000fe20000010000 */
[C---:B------:R-:W-:Y:S01]  /*a000*/  FFMA.FTZ R7, R48.reuse, R8, R7 ;  /* 0x0000000830077223 */ /* 0x040fe20000010007 */
[----:B------:R-:W-:-:S02]  /*a010*/  FFMA.FTZ R4, R48, R0, -R5 ;  /* 0x0000000030047223 */ /* 0x000fc40000010805 */
[----:B------:R-:W-:Y:S02]  /*a020*/  FMUL.FTZ R8, R42, R11 ;  /* 0x0000000b2a087220 */ /* 0x000fe40000410000 */
[----:B------:R-:W-:-:S04]  /*a030*/  FMUL.FTZ R9, R45, R4 ;  /* 0x000000042d097220 */ /* 0x000fc80000410000 */
[-C--:B------:R-:W-:Y:S01]  /*a040*/  FFMA.FTZ R9, R46, R7.reuse, R9 ;  /* 0x000000072e097223 */ /* 0x080fe20000010009 */
[----:B------:R-:W-:Y:S01]  /*a050*/  FMUL.FTZ R7, R45, R7 ;  /* 0x000000072d077220 */ /* 0x000fe20000410000 */
[----:B------:R-:W-:-:S03]  /*a060*/  SHF.L.U32 R26, R16, 0x10, RZ ;  /* 0x00000010101a7819 */ /* 0x000fc600000006ff */
[----:B------:R-:W-:Y:S01]  /*a070*/  FFMA.FTZ R7, R46, R4, -R7 ;  /* 0x000000042e077223 */ /* 0x000fe20000010807 */
[----:B------:R-:W-:Y:S01]  /*a080*/  FMUL.FTZ R0, R109, UR55 ;  /* 0x000000376d007c20 */ /* 0x000fe20008410000 */
[----:B------:R-:W-:Y:S02]  /*a090*/  FMUL.FTZ R205, R26, R113 ;  /* 0x000000711acd7220 */ /* 0x000fe40000410000 */
[----:B------:R-:W-:Y:S01]  /*a0a0*/  FMUL.FTZ R4, R42, R7 ;  /* 0x000000072a047220 */ /* 0x000fe20000410000 */
[----:B------:R-:W-:Y:S01]  /*a0b0*/  FMUL.RZ R23, R0, 0.15915493667125701904 ;  /* 0x3e22f98300177820 */ /* 0x000fe2000040c000 */
[-C--:B------:R-:W-:Y:S02]  /*a0c0*/  FMUL.FTZ R0, R42, R9.reuse ;  /* 0x000000092a007220 */ /* 0x080fe40000410000 */
[----:B------:R-:W-:Y:S01]  /*a0d0*/  FFMA.FTZ R4, R43, R9, R4 ;  /* 0x000000092b047223 */ /* 0x000fe20000010004 */
[----:B--2---:R-:W-:-:S05]  /*a0e0*/  SHF.L.U32 R28, R13, 0x10, RZ ;  /* 0x000000100d1c7819 */ /* 0x004fca00000006ff */
[----:B------:R-:W-:-:S04]  /*a0f0*/  FMUL.FTZ R207, R28, R115 ;  /* 0x000000731ccf7220 */ /* 0x000fc80000410000 */
[----:B------:R-:W-:-:S04]  /*a100*/  FADD.FTZ R10, R207, R10 ;  /* 0x0000000acf0a7221 */ /* 0x000fc80000010000 */
[-C--:B------:R-:W-:Y:S01]  /*a110*/  FFMA.FTZ R13, R43, R10.reuse, -R8 ;  /* 0x0000000a2b0d7223 */ /* 0x080fe20000010808 */
[----:B---3--:R-:W-:Y:S01]  /*a120*/  SHF.L.U32 R27, R12, 0x10, RZ ;  /* 0x000000100c1b7819 */ /* 0x008fe200000006ff */
[----:B------:R-:W-:-:S04]  /*a130*/  FMUL.FTZ R12, R42, R10 ;  /* 0x0000000a2a0c7220 */ /* 0x000fc80000410000 */
[----:B------:R-:W-:Y:S01]  /*a140*/  FMUL.FTZ R206, R27, R114 ;  /* 0x000000721bce7220 */ /* 0x000fe20000410000 */
[----:B------:R-:W-:-:S03]  /*a150*/  FFMA.FTZ R12, R43, R11, R12 ;  /* 0x0000000b2b0c7223 */ /* 0x000fc6000001000c */
[----:B------:R-:W-:Y:S01]  /*a160*/  FADD.FTZ R13, R206, R13 ;  /* 0x0000000dce0d7221 */ /* 0x000fe20000010000 */
[----:B------:R-:W-:-:S03]  /*a170*/  FADD.FTZ R12, RZ, R12 ;  /* 0x0000000cff0c7221 */ /* 0x000fc60000010000 */
[C---:B------:R-:W-:Y:S01]  /*a180*/  FMUL.FTZ R10, R40.reuse, R13 ;  /* 0x0000000d280a7220 */ /* 0x040fe20000410000 */
[----:B------:R-:W-:-:S03]  /*a190*/  FMUL.FTZ R8, R40, R12 ;  /* 0x0000000c28087220 */ /* 0x000fc60000410000 */
[C---:B------:R-:W-:Y:S01]  /*a1a0*/  FFMA.FTZ R10, R41.reuse, R12, R10 ;  /* 0x0000000c290a7223 */ /* 0x040fe2000001000a */
[----:B------:R-:W-:Y:S02]  /*a1b0*/  FFMA.FTZ R8, R41, R13, -R8 ;  /* 0x0000000d29087223 */ /* 0x000fe40000010808 */
[----:B------:R-:W2:Y:S01]  /*a1c0*/  LDL R13, [R1+0x30] ;  /* 0x00003000010d7983 */ /* 0x000ea20000100800 */
[----:B------:R-:W-:Y:S01]  /*a1d0*/  FADD.FTZ R10, RZ, R10 ;  /* 0x0000000aff0a7221 */ /* 0x000fe20000010000 */
[----:B------:R-:W-:-:S03]  /*a1e0*/  FADD.FTZ R9, R205, R8 ;  /* 0x00000008cd097221 */ /* 0x000fc60000010000 */
[C---:B------:R-:W-:Y:S01]  /*a1f0*/  FMUL.FTZ R12, R38.reuse, R10 ;  /* 0x0000000a260c7220 */ /* 0x040fe20000410000 */
[----:B------:R-:W-:-:S03]  /*a200*/  FMUL.FTZ R11, R38, R9 ;  /* 0x00000009260b7220 */ /* 0x000fc60000410000 */
[----:B------:R-:W-:Y:S02]  /*a210*/  FFMA.FTZ R9, R39, R9, -R12 ;  /* 0x0000000927097223 */ /* 0x000fe4000001080c */
[----:B------:R-:W3:Y:S01]  /*a220*/  LDL R12, [R1+0x2c] ;  /* 0x00002c00010c7983 */ /* 0x000ee20000100800 */
[----:B------:R-:W-:Y:S01]  /*a230*/  FMUL.FTZ R6, R6, R109 ;  /* 0x0000006d06067220 */ /* 0x000fe20000410000 */
[----:B------:R-:W-:Y:S01]  /*a240*/  MUFU.COS R5, R23 ;  /* 0x0000001700057308 */ /* 0x000fe20000000000 */
[----:B------:R-:W-:Y:S01]  /*a250*/  FFMA.FTZ R0, R43, R7, -R0 ;  /* 0x000000072b007223 */ /* 0x000fe20000010800 */
[----:B------:R-:W-:Y:S01]  /*a260*/  FMUL.FTZ R8, R40, R4 ;  /* 0x0000000428087220 */ /* 0x000fe20000410000 */
[----:B----4-:R-:W-:-:S05]  /*a270*/  SHF.L.U32 R25, R15, 0x10, RZ ;  /* 0x000000100f197819 */ /* 0x010fca00000006ff */
[----:B------:R-:W0:Y:S08]  /*a280*/  MUFU.EX2 R6, R6 ;  /* 0x0000000600067308 */ /* 0x000e300000000800 */
[----:B------:R-:W4:Y:S01]  /*a290*/  MUFU.SIN R23, R23 ;  /* 0x0000001700177308 */ /* 0x000f220000000400 */
[-C--:B------:R-:W-:Y:S01]  /*a2a0*/  FMUL.FTZ R7, R40, R0.reuse ;  /* 0x0000000028077220 */ /* 0x080fe20000410000 */
[----:B------:R-:W-:Y:S01]  /*a2b0*/  FFMA.FTZ R8, R41, R0, -R8 ;  /* 0x0000000029087223 */ /* 0x000fe20000010808 */
[----:B------:R-:W-:Y:S01]  /*a2c0*/  FFMA.FTZ R11, R39, R10, R11 ;  /* 0x0000000a270b7223 */ /* 0x000fe2000001000b */
[----:B------:R-:W-:Y:S01]  /*a2d0*/  FMUL.FTZ R204, R25, R112 ;  /* 0x0000007019cc7220 */ /* 0x000fe20000410000 */
[----:B------:R-:W-:Y:S01]  /*a2e0*/  FFMA.FTZ R7, R41, R4, R7 ;  /* 0x0000000429077223 */ /* 0x000fe20000010007 */
[-C--:B------:R-:W-:Y:S01]  /*a2f0*/  FMUL.FTZ R0, R38, R8.reuse ;  /* 0x0000000826007220 */ /* 0x080fe20000410000 */
[----:B------:R-:W-:Y:S01]  /*a300*/  FADD.FTZ R11, RZ, R11 ;  /* 0x0000000bff0b7221 */ /* 0x000fe20000010000 */
[----:B------:R-:W-:Y:S01]  /*a310*/  FADD.FTZ R9, R204, R9 ;  /* 0x00000009cc097221 */ /* 0x000fe20000010000 */
[----:B0-----:R-:W-:Y:S01]  /*a320*/  FMUL.FTZ R24, R6, R5 ;  /* 0x0000000506187220 */ /* 0x001fe20000410000 */
[CC--:B------:R-:W-:Y:S01]  /*a330*/  FFMA.FTZ R4, R39.reuse, R7.reuse, R0 ;  /* 0x0000000727047223 */ /* 0x0c0fe20000010000 */
[----:B------:R-:W-:Y:S01]  /*a340*/  FMUL.FTZ R0, R38, R7 ;  /* 0x0000000726007220 */ /* 0x000fe20000410000 */
[----:B------:R-:W-:Y:S01]  /*a350*/  SHF.L.U32 R22, R14, 0x10, RZ ;  /* 0x000000100e167819 */ /* 0x000fe200000006ff */
[----:B------:R-:W-:Y:S01]  /*a360*/  FMUL.FTZ R10, R34, R9 ;  /* 0x00000009220a7220 */ /* 0x000fe20000410000 */
[----:B----4-:R-:W-:Y:S01]  /*a370*/  FMUL.FTZ R23, R6, R23 ;  /* 0x0000001706177220 */ /* 0x010fe20000410000 */
[-C--:B------:R-:W-:Y:S01]  /*a380*/  FMUL.FTZ R6, R34, R11.reuse ;  /* 0x0000000b22067220 */ /* 0x080fe20000410000 */
[----:B------:R-:W-:Y:S01]  /*a390*/  FFMA.FTZ R0, R39, R8, -R0 ;  /* 0x0000000827007223 */ /* 0x000fe20000010800 */
[C---:B------:R-:W-:Y:S01]  /*a3a0*/  FFMA.FTZ R10, R35.reuse, R11, R10 ;  /* 0x0000000b230a7223 */ /* 0x040fe2000001000a */
[----:B------:R-:W-:Y:S01]  /*a3b0*/  FMUL.FTZ R203, R22, R111 ;  /* 0x0000006f16cb7220 */ /* 0x000fe20000410000 */
[----:B------:R-:W-:Y:S01]  /*a3c0*/  FFMA.FTZ R8, R35, R9, -R6 ;  /* 0x0000000923087223 */ /* 0x000fe20000010806 */
[----:B------:R-:W-:Y:S01]  /*a3d0*/  FMUL.FTZ R6, R34, R4 ;  /* 0x0000000422067220 */ /* 0x000fe20000410000 */
[----:B------:R-:W-:-:S02]  /*a3e0*/  FADD.FTZ R10, RZ, R10 ;  /* 0x0000000aff0a7221 */ /* 0x000fc40000010000 */
[----:B------:R-:W-:Y:S01]  /*a3f0*/  FADD.FTZ R8, R203, R8 ;  /* 0x00000008cb087221 */ /* 0x000fe20000010000 */
[-C--:B------:R-:W-:Y:S01]  /*a400*/  FMUL.FTZ R5, R34, R0.reuse ;  /* 0x0000000022057220 */ /* 0x080fe20000410000 */
[C---:B------:R-:W-:Y:S01]  /*a410*/  FFMA.FTZ R6, R35.reuse, R0, -R6 ;  /* 0x0000000023067223 */ /* 0x040fe20000010806 */
[C---:B------:R-:W-:Y:S01]  /*a420*/  FMUL.FTZ R0, R32.reuse, R10 ;  /* 0x0000000a20007220 */ /* 0x040fe20000410000 */
[----:B------:R-:W-:Y:S01]  /*a430*/  FMUL.FTZ R11, R32, R8 ;  /* 0x00000008200b7220 */ /* 0x000fe20000410000 */
[----:B------:R-:W-:Y:S01]  /*a440*/  FFMA.FTZ R5, R35, R4, R5 ;  /* 0x0000000423057223 */ /* 0x000fe20000010005 */
[----:B-----5:R-:W-:Y:S01]  /*a450*/  R2UR UR43, R2 ;  /* 0x00000000022b72ca */ /* 0x020fe200000e0000 */
[C---:B------:R-:W-:Y:S01]  /*a460*/  FFMA.FTZ R9, R33.reuse, R8, -R0 ;  /* 0x0000000821097223 */ /* 0x040fe20000010800 */
[----:B------:R-:W-:Y:S01]  /*a470*/  FFMA.FTZ R11, R33, R10, R11 ;  /* 0x0000000a210b7223 */ /* 0x000fe2000001000b */
[CC--:B------:R-:W-:Y:S01]  /*a480*/  FMUL.FTZ R0, R32.reuse, R6.reuse ;  /* 0x0000000620007220 */ /* 0x0c0fe20000410000 */
[-C--:B------:R-:W-:Y:S01]  /*a490*/  FMUL.FTZ R7, R32, R5.reuse ;  /* 0x0000000520077220 */ /* 0x080fe20000410000 */
[----:B------:R-:W-:Y:S01]  /*a4a0*/  R2UR UR42, R3 ;  /* 0x00000000032a72ca */ /* 0x000fe200000e0000 */
[----:B------:R-:W-:Y:S01]  /*a4b0*/  FADD.FTZ R11, RZ, R11 ;  /* 0x0000000bff0b7221 */ /* 0x000fe20000010000 */
[C---:B------:R-:W-:Y:S01]  /*a4c0*/  FFMA.FTZ R0, R33.reuse, R5, R0 ;  /* 0x0000000521007223 */ /* 0x040fe20000010000 */
[----:B------:R-:W-:Y:S01]  /*a4d0*/  FFMA.FTZ R7, R33, R6, -R7 ;  /* 0x0000000621077223 */ /* 0x000fe20000010807 */
[----:B------:R-:W-:Y:S01]  /*a4e0*/  SHF.L.U32 R20, R20, 0x10, RZ ;  /* 0x0000001014147819 */ /* 0x000fe200000006ff */
[C---:B------:R-:W-:Y:S01]  /*a4f0*/  FMUL.FTZ R3, R23.reuse, R11 ;  /* 0x0000000b17037220 */ /* 0x040fe20000410000 */
[C---:B------:R-:W-:Y:S01]  /*a500*/  FMUL.FTZ R4, R23.reuse, R0 ;  /* 0x0000000017047220 */ /* 0x040fe20000410000 */
[----:B------:R-:W-:Y:S01]  /*a510*/  FMUL.FTZ R5, R23, R7 ;  /* 0x0000000717057220 */ /* 0x000fe20000410000 */
[----:B------:R-:W-:-:S02]  /*a520*/  SHF.L.U32 R18, R18, 0x10, RZ ;  /* 0x0000001012127819 */ /* 0x000fc400000006ff */
[----:B------:R-:W-:Y:S01]  /*a530*/  FFMA.FTZ R4, R24, R7, -R4 ;  /* 0x0000000718047223 */ /* 0x000fe20000010804 */
[----:B------:R-:W-:Y:S01]  /*a540*/  FMUL.FTZ R7, R20, UR43 ;  /* 0x0000002b14077c20 */ /* 0x000fe20008410000 */
[----:B------:R-:W-:Y:S01]  /*a550*/  FFMA.FTZ R5, R24, R0, R5 ;  /* 0x0000000018057223 */ /* 0x000fe20000010005 */
[----:B------:R-:W-:Y:S02]  /*a560*/  SHF.L.U32 R160, R160, 0x10, RZ ;  /* 0x00000010a0a07819 */ /* 0x000fe400000006ff */
[----:B------:R-:W-:Y:S01]  /*a570*/  SHF.L.U32 R134, R134, 0x10, RZ ;  /* 0x0000001086867819 */ /* 0x000fe200000006ff */
[----:B------:R-:W-:Y:S01]  /*a580*/  FADD.FTZ R16, R105, R105 ;  /* 0x0000006969107221 */ /* 0x000fe20000010000 */
[----:B------:R-:W-:Y:S01]  /*a590*/  SHF.L.U32 R142, R142, 0x10, RZ ;  /* 0x000000108e8e7819 */ /* 0x000fe200000006ff */
[----:B------:R-:W-:Y:S01]  /*a5a0*/  FMUL.FTZ R0, R160, UR43 ;  /* 0x0000002ba0007c20 */ /* 0x000fe20008410000 */
[----:B------:R-:W-:Y:S02]  /*a5b0*/  SHF.L.U32 R159, R159, 0x10, RZ ;  /* 0x000000109f9f7819 */ /* 0x000fe400000006ff */
[----:B------:R-:W-:-:S02]  /*a5c0*/  SHF.L.U32 R133, R133, 0x10, RZ ;  /* 0x0000001085857819 */ /* 0x000fc400000006ff */
[----:B------:R-:W-:Y:S02]  /*a5d0*/  SHF.L.U32 R136, R136, 0x10, RZ ;  /* 0x0000001088887819 */ /* 0x000fe400000006ff */
[----:B------:R-:W-:Y:S01]  /*a5e0*/  SHF.L.U32 R138, R138, 0x10, RZ ;  /* 0x000000108a8a7819 */ /* 0x000fe200000006ff */
[----:B------:R-:W-:Y:S01]  /*a5f0*/  FMUL.FTZ R164, R142, UR42 ;  /* 0x0000002a8ea47c20 */ /* 0x000fe20008410000 */
[----:B------:R-:W-:Y:S01]  /*a600*/  SHF.L.U32 R141, R141, 0x10, RZ ;  /* 0x000000108d8d7819 */ /* 0x000fe200000006ff */
[----:B------:R-:W-:Y:S01]  /*a610*/  FFMA.FTZ R65, R159, UR42, R0 ;  /* 0x0000002a9f417c23 */ /* 0x000fe20008010000 */
[----:B------:R-:W-:Y:S01]  /*a620*/  SHF.L.U32 R144, R144, 0x10, RZ ;  /* 0x0000001090907819 */ /* 0x000fe200000006ff */
[----:B------:R-:W-:Y:S01]  /*a630*/  FADD.FTZ R0, R179, R179 ;  /* 0x000000b3b3007221 */ /* 0x000fe20000010000 */
[----:B------:R-:W-:Y:S01]  /*a640*/  SHF.L.U32 R135, R135, 0x10, RZ ;  /* 0x0000001087877819 */ /* 0x000fe200000006ff */
[----:B------:R-:W-:Y:S01]  /*a650*/  FMUL.FTZ R10, R136, UR43 ;  /* 0x0000002b880a7c20 */ /* 0x000fe20008410000 */
[----:B------:R-:W-:Y:S01]  /*a660*/  SHF.L.U32 R137, R137, 0x10, RZ ;  /* 0x0000001089897819 */ /* 0x000fe200000006ff */
[----:B------:R-:W-:Y:S01]  /*a670*/  FMUL.FTZ R74, R138, UR42 ;  /* 0x0000002a8a4a7c20 */ /* 0x000fe20008410000 */
[----:B------:R-:W-:Y:S01]  /*a680*/  SHF.L.U32 R140, R140, 0x10, RZ ;  /* 0x000000108c8c7819 */ /* 0x000fe200000006ff */
[----:B------:R-:W-:Y:S01]  /*a690*/  FMUL.FTZ R166, R144, UR42 ;  /* 0x0000002a90a67c20 */ /* 0x000fe20008410000 */
[----:B------:R-:W-:-:S02]  /*a6a0*/  SHF.L.U32 R143, R143, 0x10, RZ ;  /* 0x000000108f8f7819 */ /* 0x000fc400000006ff */
[----:B------:R-:W-:Y:S01]  /*a6b0*/  SHF.L.U32 R139, R139, 0x10, RZ ;  /* 0x000000108b8b7819 */ /* 0x000fe200000006ff */
[----:B------:R-:W-:Y:S01]  /*a6c0*/  FMUL.FTZ R78, R140, UR43 ;  /* 0x0000002b8c4e7c20 */ /* 0x000fe20008410000 */
[----:B------:R-:W-:Y:S01]  /*a6d0*/  SHF.L.U32 R146, R146, 0x10, RZ ;  /* 0x0000001092927819 */ /* 0x000fe200000006ff */
[----:B------:R-:W-:Y:S01]  /*a6e0*/  FFMA.FTZ R173, R143, UR43, -R166 ;  /* 0x0000002b8fad7c23 */ /* 0x000fe200080108a6 */
[----:B------:R-:W-:Y:S01]  /*a6f0*/  FMUL.FTZ R170, R144, UR43 ;  /* 0x0000002b90aa7c20 */ /* 0x000fe20008410000 */
[----:B------:R-:W-:Y:S01]  /*a700*/  SHF.L.U32 R145, R145, 0x10, RZ ;  /* 0x0000001091917819 */ /* 0x000fe200000006ff */
[----:B------:R-:W-:Y:S01]  /*a710*/  FMUL.FTZ R8, R136, UR42 ;  /* 0x0000002a88087c20 */ /* 0x000fe20008410000 */
[----:B------:R-:W-:Y:S01]  /*a720*/  SHF.L.U32 R148, R148, 0x10, RZ ;  /* 0x0000001094947819 */ /* 0x000fe200000006ff */
[----:B------:R-:W-:Y:S01]  /*a730*/  FMUL.FTZ R174, R146, UR42 ;  /* 0x0000002a92ae7c20 */ /* 0x000fe20008410000 */
[----:B------:R-:W-:Y:S01]  /*a740*/  SHF.L.U32 R150, R150, 0x10, RZ ;  /* 0x0000001096967819 */ /* 0x000fe200000006ff */
[----:B------:R-:W-:Y:S01]  /*a750*/  FFMA.FTZ R165, R135, UR43, -R8 ;  /* 0x0000002b87a57c23 */ /* 0x000fe20008010808 */
[----:B------:R-:W-:Y:S01]  /*a760*/  SHF.L.U32 R147, R147, 0x10, RZ ;  /* 0x0000001093937819 */ /* 0x000fe200000006ff */
[----:B------:R-:W-:Y:S01]  /*a770*/  FFMA.FTZ R8, R145, UR43, -R174 ;  /* 0x0000002b91087c23 */ /* 0x000fe200080108ae */
        /* <DEDUP_REMOVED lines=8> */
[----:B------:R-:W-:-:S02]  /*a800*/  SHF.L.U32 R153, R153, 0x10, RZ ;  /* 0x0000001099997819 */ /* 0x000fc400000006ff */
[----:B------:R-:W-:Y:S02]  /*a810*/  SHF.L.U32 R156, R156, 0x10, RZ ;  /* 0x000000109c9c7819 */ /* 0x000fe400000006ff */
[----:B------:R-:W-:Y:S01]  /*a820*/  SHF.L.U32 R158, R158, 0x10, RZ ;  /* 0x000000109e9e7819 */ /* 0x000fe200000006ff */
[----:B------:R-:W-:Y:S01]  /*a830*/  FFMA.FTZ R177, R147, UR43, -R178 ;  /* 0x0000002b93b17c23 */ /* 0x000fe200080108b2 */
[----:B------:R-:W-:Y:S01]  /*a840*/  ISETP.GT.U32.AND P3, PT, R131, 0x1f, PT ;  /* 0x0000001f8300780c */ /* 0x000fe20003f64070 */
[----:B------:R-:W-:Y:S01]  /*a850*/  FMUL.FTZ R66, R156, UR43 ;  /* 0x0000002b9c427c20 */ /* 0x000fe20008410000 */
[----:B------:R-:W-:Y:S01]  /*a860*/  SHF.L.U32 R155, R155, 0x10, RZ ;  /* 0x000000109b9b7819 */ /* 0x000fe200000006ff */
[----:B------:R-:W-:Y:S01]  /*a870*/  FMUL.FTZ R14, R158, UR42 ;  /* 0x0000002a9e0e7c20 */ /* 0x000fe20008410000 */
[----:B------:R-:W-:Y:S02]  /*a880*/  SHF.L.U32 R157, R157, 0x10, RZ ;  /* 0x000000109d9d7819 */ /* 0x000fe400000006ff */
[----:B------:R-:W-:Y:S01]  /*a890*/  SHF.L.U32 R162, R162, 0x10, RZ ;  /* 0x00000010a2a27819 */ /* 0x000fe200000006ff */
[----:B------:R-:W-:Y:S01]  /*a8a0*/  FFMA.FTZ R15, R155, UR42, R66 ;  /* 0x0000002a9b0f7c23 */ /* 0x000fe20008010042 */
        /* <DEDUP_REMOVED lines=16> */
[----:B------:R-:W-:Y:S01]  /*a9b0*/  FFMA.FTZ R176, R145, UR42, R176 ;  /* 0x0000002a91b07c23 */ /* 0x000fe200080100b0 */
        /* <DEDUP_REMOVED lines=9> */
[----:B------:R-:W-:Y:S01]  /*aa50*/  FADD.FTZ R9, R202, R9 ;  /* 0x00000009ca097221 */ /* 0x000fe20000010000 */
[----:B---3--:R-:W-:-:S03]  /*aa60*/  SHF.L.U32 R19, R12, 0x10, RZ ;  /* 0x000000100c137819 */ /* 0x008fc600000006ff */
[-C--:B------:R-:W-:Y:S01]  /*aa70*/  FMUL.FTZ R2, R23, R9.reuse ;  /* 0x0000000917027220 */ /* 0x080fe20000410000 */
[C---:B------:R-:W-:Y:S01]  /*aa80*/  FFMA.FTZ R6, R24.reuse, R9, -R3 ;  /* 0x0000000918067223 */ /* 0x040fe20000010803 */
[----:B------:R-:W-:Y:S01]  /*aa90*/  LEA.HI R9, R131, R131, RZ, 0x1e ;  /* 0x0000008383097211 */ /* 0x000fe200078ff0ff */
[----:B------:R-:W-:Y:S01]  /*aaa0*/  FMUL.FTZ R201, R19, R109 ;  /* 0x0000006d13c97220 */ /* 0x000fe20000410000 */
[----:B------:R-:W-:Y:S02]  /*aab0*/  FFMA.FTZ R2, R24, R11, R2 ;  /* 0x0000000b18027223 */ /* 0x000fe40000010002 */
[----:B------:R-:W-:Y:S01]  /*aac0*/  LEA R132, R9, R108, 0x4 ;  /* 0x0000006c09847211 */ /* 0x000fe200078e20ff */
[----:B------:R-:W-:Y:S01]  /*aad0*/  FFMA.FTZ R9, R18, UR42, R7 ;  /* 0x0000002a12097c23 */ /* 0x000fe20008010007 */
[----:B------:R-:W-:Y:S01]  /*aae0*/  FADD.FTZ R6, R201, R6 ;  /* 0x00000006c9067221 */ /* 0x000fe20000010000 */
[----:B------:R-:W-:Y:S01]  /*aaf0*/  FADD.FTZ R7, RZ, R2 ;  /* 0x00000002ff077221 */ /* 0x000fe20000010000 */
[----:B------:R-:W-:-:S04]  /*ab00*/  FMUL.FTZ R3, R20, UR42 ;  /* 0x0000002a14037c20 */ /* 0x000fc80008410000 */
[----:B------:R-:W-:Y:S01]  /*ab10*/  FFMA.FTZ R3, R18, UR43, -R3 ;  /* 0x0000002b12037c23 */ /* 0x000fe20008010803 */
[----:B------:R0:W-:Y:S01]  /*ab20*/  STS.128 [R132+0x6370], R4 ;  /* 0x0063700484007388 */ /* 0x0001e20000000c00 */
[----:B------:R-:W-:Y:S02]  /*ab30*/  FMUL.FTZ R2, R160, UR42 ;  /* 0x0000002aa0027c20 */ /* 0x000fe40008410000 */
[----:B------:R-:W-:Y:S02]  /*ab40*/  FMUL.FTZ R17, R16, R3 ;  /* 0x0000000310117220 */ /* 0x000fe40000410000 */
[----:B------:R-:W-:Y:S01]  /*ab50*/  FFMA.FTZ R189, R159, UR43, -R2 ;  /* 0x0000002b9fbd7c23 */ /* 0x000fe20008010802 */
[----:B------:R-:W-:Y:S01]  /*ab60*/  FADD.FTZ R2, R175, R175 ;  /* 0x000000afaf027221 */ /* 0x000fe20000010000 */
[C---:B0-----:R-:W-:Y:S01]  /*ab70*/  FMUL.FTZ R6, R134.reuse, UR43 ;  /* 0x0000002b86067c20 */ /* 0x041fe20008410000 */
[----:B------:R-:W-:-:S03]  /*ab80*/  FMUL.FTZ R4, R134, UR42 ;  /* 0x0000002a86047c20 */ /* 0x000fc60008410000 */
[----:B------:R-:W-:Y:S01]  /*ab90*/  FFMA.FTZ R3, R133, UR42, R6 ;  /* 0x0000002a85037c23 */ /* 0x000fe20008010006 */
[----:B------:R-:W-:Y:S01]  /*aba0*/  FFMA.FTZ R6, R141, UR43, -R164 ;  /* 0x0000002b8d067c23 */ /* 0x000fe200080108a4 */
[----:B------:R-:W-:Y:S01]  /*abb0*/  FFMA.FTZ R163, R133, UR43, -R4 ;  /* 0x0000002b85a37c23 */ /* 0x000fe20008010804 */
[----:B------:R-:W-:Y:S01]  /*abc0*/  FFMA.FTZ R5, R135, UR42, R10 ;  /* 0x0000002a87057c23 */ /* 0x000fe2000801000a */
[----:B------:R-:W-:Y:S01]  /*abd0*/  FMUL.FTZ R164, R0, R3 ;  /* 0x0000000300a47220 */ /* 0x000fe20000410000 */
[----:B------:R-:W-:Y:S01]  /*abe0*/  FFMA.FTZ R4, R137, UR43, -R74 ;  /* 0x0000002b89047c23 */ /* 0x000fe2000801084a */
[----:B------:R-:W-:Y:S01]  /*abf0*/  FADD.FTZ R3, R167, R167 ;  /* 0x000000a7a7037221 */ /* 0x000fe20000010000 */
[----:B------:R-:W-:Y:S01]  /*ac00*/  FMUL.FTZ R166, R2, R5 ;  /* 0x0000000502a67220 */ /* 0x000fe20000410000 */
[----:B------:R-:W-:Y:S01]  /*ac10*/  FFMA.FTZ R7, R139, UR42, R78 ;  /* 0x0000002a8b077c23 */ /* 0x000fe2000801004e */
[----:B------:R-:W-:Y:S01]  /*ac20*/  FADD.FTZ R5, R79, R79 ;  /* 0x0000004f4f057221 */ /* 0x000fe20000010000 */
[----:B------:R-:W-:Y:S01]  /*ac30*/  FMUL.FTZ R167, R3, R4 ;  /* 0x0000000403a77220 */ /* 0x000fe20000410000 */
[----:B------:R-:W-:Y:S01]  /*ac40*/  FADD.FTZ R4, R171, R171 ;  /* 0x000000abab047221 */ /* 0x000fe20000010000 */
[----:B------:R-:W-:Y:S01]  /*ac50*/  FMUL.FTZ R16, R16, R9 ;  /* 0x0000000910107220 */ /* 0x000fe20000410000 */
[----:B------:R-:W-:Y:S01]  /*ac60*/  FFMA.FTZ R9, R143, UR42, R170 ;  /* 0x0000002a8f097c23 */ /* 0x000fe200080100aa */
[----:B------:R-:W-:Y:S01]  /*ac70*/  FMUL.FTZ R171, R5, R6 ;  /* 0x0000000605ab7220 */ /* 0x000fe20000410000 */
[----:B------:R-:W-:Y:S01]  /*ac80*/  FMUL.FTZ R170, R4, R7 ;  /* 0x0000000704aa7220 */ /* 0x000fe20000410000 */
[----:B------:R-:W-:Y:S01]  /*ac90*/  FADD.FTZ R6, R77, R77 ;  /* 0x0000004d4d067221 */ /* 0x000fe20000010000 */
[----:B------:R-:W-:Y:S01]  /*aca0*/  FADD.FTZ R7, R75, R75 ;  /* 0x0000004b4b077221 */ /* 0x000fe20000010000 */
[----:B------:R-:W-:Y:S01]  /*acb0*/  FFMA.FTZ R11, R147, UR42, R182 ;  /* 0x0000002a930b7c23 */ /* 0x000fe200080100b6 */
[----:B------:R-:W-:Y:S01]  /*acc0*/  FFMA.FTZ R10, R149, UR43, -R186 ;  /* 0x0000002b950a7c23 */ /* 0x000fe200080108ba */
[----:B------:R-:W-:Y:S01]  /*acd0*/  FMUL.FTZ R174, R6, R9 ;  /* 0x0000000906ae7220 */ /* 0x000fe20000410000 */
[----:B------:R-:W-:Y:S01]  /*ace0*/  FMUL.FTZ R175, R7, R8 ;  /* 0x0000000807af7220 */ /* 0x000fe20000410000 */
[----:B------:R-:W-:Y:S01]  /*acf0*/  FADD.FTZ R8, R73, R73 ;  /* 0x0000004949087221 */ /* 0x000fe20000010000 */
[----:B------:R-:W-:Y:S01]  /*ad00*/  FADD.FTZ R9, R71, R71 ;  /* 0x0000004747097221 */ /* 0x000fe20000010000 */
[----:B------:R-:W-:Y:S01]  /*ad10*/  FMUL.FTZ R12, R154, UR42 ;  /* 0x0000002a9a0c7c20 */ /* 0x000fe20008410000 */
[----:B------:R-:W-:Y:S01]  /*ad20*/  FFMA.FTZ R13, R151, UR42, R70 ;  /* 0x0000002a970d7c23 */ /* 0x000fe20008010046 */
[----:B------:R-:W-:Y:S01]  /*ad30*/  FMUL.FTZ R178, R8, R11 ;  /* 0x0000000b08b27220 */ /* 0x000fe20000410000 */
[----:B------:R-:W-:Y:S01]  /*ad40*/  FMUL.FTZ R179, R9, R10 ;  /* 0x0000000a09b37220 */ /* 0x000fe20000410000 */
[----:B------:R-:W-:Y:S01]  /*ad50*/  FFMA.FTZ R12, R153, UR43, -R12 ;  /* 0x0000002b990c7c23 */ /* 0x000fe2000801080c */
        /* <DEDUP_REMOVED lines=134> */
.L_x_1393:
        /* <DEDUP_REMOVED lines=14> */
.L_x_1396:
[----:B------:R-:W-:-:S03]  /*b6a0*/  UMOV UR44, 0xffffffff ;  /* 0xffffffff002c7882 */ /* 0x000fc60000000000 */
[----:B------:R-:W-:Y:S05]  /*b6b0*/  BRA.DIV UR44, `(.L_x_1271) ;  /* 0x0000009e2c247947 */ /* 0x000fea000b800000 */
.L_x_1399:
[----:B------:R-:W-:-:S03]  /*b6c0*/  UMOV UR44, 0xffffffff ;  /* 0xffffffff002c7882 */ /* 0x000fc60000000000 */
[----:B------:R-:W-:Y:S05]  /*b6d0*/  BRA.DIV UR44, `(.L_x_1272) ;  /* 0x0000009e2c447947 */ /* 0x000fea000b800000 */
.L_x_1402:
[----:B------:R-:W-:-:S03]  /*b6e0*/  UMOV UR44, 0xffffffff ;  /* 0xffffffff002c7882 */ /* 0x000fc60000000000 */
[----:B------:R-:W-:Y:S05]  /*b6f0*/  BRA.DIV UR44, `(.L_x_1273) ;  /* 0x0000009e2c647947 */ /* 0x000fea000b800000 */
.L_x_1405:
[----:B------:R-:W-:-:S03]  /*b700*/  UMOV UR44, 0xffffffff ;  /* 0xffffffff002c7882 */ /* 0x000fc60000000000 */
[----:B------:R-:W-:Y:S05]  /*b710*/  BRA.DIV UR44, `(.L_x_1274) ;  /* 0x0000009e2c847947 */ /* 0x000fea000b800000 */
[----:B------:R-:W0:Y:S04]  /*b720*/  SHFL.IDX PT, R60, R60, RZ, 0x1f ;  /* 0x00001fff3c3c7589 */ /* 0x000e2800000e0000 */
[----:B------:R-:W2:Y:S04]  /*b730*/  SHFL.IDX PT, R61, R61, RZ, 0x1f ;  /* 0x00001fff3d3d7589 */ /* 0x000ea800000e0000 */
[----:B------:R-:W3:Y:S04]  /*b740*/  SHFL.IDX PT, R62, R62, RZ, 0x1f ;  /* 0x00001fff3e3e7589 */ /* 0x000ee800000e0000 */
[----:B------:R-:W4:Y:S04]  /*b750*/  SHFL.IDX PT, R63, R63, RZ, 0x1f ;  /* 0x00001fff3f3f7589 */ /* 0x000f2800000e0000 */
[----:B------:R-:W0:Y:S04]  /*b760*/  SHFL.UP PT, R218, R218, 0x1, RZ ;  /* 0x04200000dada7989 */ /* 0x000e2800000e00ff */
[----:B------:R-:W0:Y:S04]  /*b770*/  SHFL.UP PT, R220, R220, 0x1, RZ ;  /* 0x04200000dcdc7989 */ /* 0x000e2800000e00ff */
[----:B------:R-:W0:Y:S04]  /*b780*/  SHFL.UP PT, R221, R221, 0x1, RZ ;  /* 0x04200000dddd7989 */ /* 0x000e2800000e00ff */
[----:B--2---:R-:W0:Y:S02]  /*b790*/  SHFL.UP PT, R219, R219, 0x1, RZ ;  /* 0x04200000dbdb7989 */ /* 0x004e2400000e00ff */
.L_x_1415:
        /* <DEDUP_REMOVED lines=44> */
.L_x_1268:
[----:B------:R-:W-:Y:S05]  /*ba60*/  WARPSYNC.ALL ;  /* 0x0000000000007948 */ /* 0x000fea0003800000 */
[CC--:B-1----:R-:W-:Y:S01]  /*ba70*/  FMUL.FTZ R61, R23.reuse, R107.reuse ;  /* 0x0000006b173d7220 */ /* 0x0c2fe20000410000 */
[C---:B------:R-:W-:Y:S01]  /*ba80*/  FMUL.FTZ R65, R23.reuse, -R106 ;  /* 0x8000006a17417220 */ /* 0x040fe20000410000 */
[----:B------:R-:W-:Y:S01]  /*ba90*/  FMUL.FTZ R63, R23, R192 ;  /* 0x000000c0173f7220 */ /* 0x000fe20000410000 */
[----:B------:R-:W-:Y:S01]  /*baa0*/  BAR.SYNC.DEFER_BLOCKING 0x0 ;  /* 0x0000000000007b1d */ /* 0x000fe20000010000 */
[C---:B------:R-:W-:Y:S01]  /*bab0*/  FFMA.FTZ R61, R24.reuse, R106, -R61 ;  /* 0x0000006a183d7223 */ /* 0x040fe2000001083d */
[----:B------:R-:W-:Y:S01]  /*bac0*/  FFMA.FTZ R65, R24, -R107, R65 ;  /* 0x8000006b18417223 */ /* 0x000fe20000010041 */
[----:B------:R-:W-:Y:S01]  /*bad0*/  UISETP.GE.AND UP0, UPT, UR16, UR18, UPT ;  /* 0x000000121000728c */ /* 0x000fe2000bf06270 */
[----:B------:R-:W-:Y:S01]  /*bae0*/  MOV R70, UR7 ;  /* 0x0000000700467c02 */ /* 0x000fe20008000f00 */
[C---:B------:R-:W-:Y:S01]  /*baf0*/  FMUL.FTZ R60, R32.reuse, -R61 ;  /* 0x8000003d203c7220 */ /* 0x040fe20000410000 */
[----:B------:R-:W-:-:S03]  /*bb00*/  FMUL.FTZ R64, R32, -R65 ;  /* 0x8000004120407220 */ /* 0x000fc60000410000 */
[C---:B------:R-:W-:Y:S01]  /*bb10*/  FFMA.FTZ R65, R33.reuse, R65, R60 ;  /* 0x0000004121417223 */ /* 0x040fe2000001003c */
[C---:B------:R-:W-:Y:S01]  /*bb20*/  FMUL.FTZ R60, R24.reuse, R192 ;  /* 0x000000c0183c7220 */ /* 0x040fe20000410000 */
[----:B------:R-:W-:Y:S01]  /*bb30*/  FFMA.FTZ R64, R33, R61, -R64 ;  /* 0x0000003d21407223 */ /* 0x000fe20000010840 */
[----:B------:R-:W-:Y:S02]  /*bb40*/  PLOP3.LUT P1, PT, PT, PT, UP0, 0x80, 0x0 ;  /* 0x000000000000781c */ /* 0x000fe40003f2f008 */
[-C--:B------:R-:W-:Y:S01]  /*bb50*/  FFMA.FTZ R61, -R23, R191.reuse, -R60 ;  /* 0x000000bf173d7223 */ /* 0x080fe2000001093c */
[----:B------:R-:W-:Y:S01]  /*bb60*/  FFMA.FTZ R60, R24, R191, -R63 ;  /* 0x000000bf183c7223 */ /* 0x000fe2000001083f */
[----:B------:R-:W-:Y:S02]  /*bb70*/  ISETP.NE.OR P1, PT, R246, RZ, P1 ;  /* 0x000000fff600720c */ /* 0x000fe40000f25670 */
[----:B------:R-:W-:Y:S01]  /*bb80*/  FADD.FTZ R61, -R190, R61 ;  /* 0x0000003dbe3d7221 */ /* 0x000fe20000010100 */
[----:B------:R-:W-:-:S03]  /*bb90*/  FADD.FTZ R60, R189, R60 ;  /* 0x0000003cbd3c7221 */ /* 0x000fc60000010000 */
[CC--:B------:R-:W-:Y:S01]  /*bba0*/  FMUL.FTZ R63, R32.reuse, -R61.reuse ;  /* 0x8000003d203f7220 */ /* 0x0c0fe20000410000 */
[-C--:B------:R-:W-:Y:S01]  /*bbb0*/  FMUL.FTZ R62, R32, -R60.reuse ;  /* 0x8000003c203e7220 */ /* 0x080fe20000410000 */
[----:B------:R-:W1:Y:S02]  /*bbc0*/  LDS.64 R68, [R132+0x6378] ;  /* 0x0063780084447984 */ /* 0x000e640000000a00 */
        /* <DEDUP_REMOVED lines=8> */
[C---:B------:R-:W-:Y:S01]  /*bc50*/  FMUL.FTZ R62, R34.reuse, -R60 ;  /* 0x8000003c223e7220 */ /* 0x040fe20000410000 */
[----:B------:R-:W-:Y:S01]  /*bc60*/  FMUL.FTZ R63, R34, -R61 ;  /* 0x8000003d223f7220 */ /* 0x000fe20000410000 */
[----:B------:R-:W-:-:S02]  /*bc70*/  @!P1 LEA R70, R70, R108, 0x4 ;  /* 0x0000006c46469211 */ /* 0x000fc400078e20ff */
[C---:B------:R-:W-:Y:S01]  /*bc80*/  FFMA.FTZ R61, R35.reuse, R61, R62 ;  /* 0x0000003d233d7223 */ /* 0x040fe2000001003e */
[----:B------:R-:W-:Y:S01]  /*bc90*/  FFMA.FTZ R60, R35, R60, -R63 ;  /* 0x0000003c233c7223 */ /* 0x000fe2000001083f */
[CC--:B------:R-:W-:Y:S01]  /*bca0*/  FMUL.FTZ R62, R38.reuse, -R64.reuse ;  /* 0x80000040263e7220 */ /* 0x0c0fe20000410000 */
[-C--:B------:R-:W-:Y:S01]  /*bcb0*/  FMUL.FTZ R63, R38, -R65.reuse ;  /* 0x80000041263f7220 */ /* 0x080fe20000410000 */
[----:B------:R-:W-:Y:S01]  /*bcc0*/  FADD.FTZ R61, -R186, R61 ;  /* 0x0000003dba3d7221 */ /* 0x000fe20000010100 */
[----:B------:R-:W-:Y:S01]  /*bcd0*/  FADD.FTZ R60, R185, R60 ;  /* 0x0000003cb93c7221 */ /* 0x000fe20000010000 */
[C---:B------:R-:W-:Y:S01]  /*bce0*/  FFMA.FTZ R65, R39.reuse, R65, R62 ;  /* 0x0000004127417223 */ /* 0x040fe2000001003e */
[----:B------:R-:W-:Y:S01]  /*bcf0*/  FFMA.FTZ R64, R39, R64, -R63 ;  /* 0x0000004027407223 */ /* 0x000fe2000001083f */
        /* <DEDUP_REMOVED lines=104> */
[----:B------:R-:W-:Y:S02]  /*c380*/  CS2R R62, SRZ ;  /* 0x00000000003e7805 */ /* 0x000fe4000001ff00 */
[----:B------:R-:W-:Y:S01]  /*c390*/  FADD.FTZ R66, R165, R66 ;  /* 0x00000042a5427221 */ /* 0x000fe20000010000 */
[----:B------:R-:W-:-:S03]  /*c3a0*/  FADD.FTZ R67, -R166, R60 ;  /* 0x0000003ca6437221 */ /* 0x000fc60000010100 */
        /* <DEDUP_REMOVED lines=9> */
[----:B------:R-:W-:Y:S01]  /*c440*/  HFMA2.MMA R61, -RZ, RZ, 0, 0 ;  /* 0x00000000ff3d7435 */ /* 0x000fe200000001ff */
[----:B------:R-:W-:Y:S01]  /*c450*/  FFMA.FTZ R64, R83, R64, -R60 ;  /* 0x0000004053407223 */ /* 0x000fe2000001083c */
[----:B------:R-:W-:-:S08]  /*c460*/  MOV R60, 0x3f800000 ;  /* 0x3f800000003c7802 */ /* 0x000fd00000000f00 */
        /* <DEDUP_REMOVED lines=8> */
[C---:B------:R-:W-:Y:S01]  /*c4f0*/  FMUL.FTZ R122, R82.reuse, R216 ;  /* 0x000000d8527a7220 */ /* 0x040fe20000410000 */
[----:B0-----:R-:W-:-:S03]  /*c500*/  FMUL.FTZ R217, R82, R123 ;  /* 0x0000007b52d97220 */ /* 0x001fc60000410000 */
[C---:B------:R-:W-:Y:S01]  /*c510*/  FFMA.FTZ R122, R83.reuse, R123, R122 ;  /* 0x0000007b537a7223 */ /* 0x040fe2000001007a */
[----:B------:R-:W-:-:S03]  /*c520*/  FFMA.FTZ R217, R83, R216, -R217 ;  /* 0x000000d853d97223 */ /* 0x000fc600000108d9 */
[----:B------:R-:W-:Y:S01]  /*c530*/  FADD.FTZ R122, RZ, R122 ;  /* 0x0000007aff7a7221 */ /* 0x000fe20000010000 */
[----:B------:R-:W-:-:S03]  /*c540*/  FADD.FTZ R217, R215, R217 ;  /* 0x000000d9d7d97221 */ /* 0x000fc60000010000 */
        /* <DEDUP_REMOVED lines=127> */
.L_x_1420:
        /* <DEDUP_REMOVED lines=13> */
.L_x_1278:
[----:B------:R-:W-:Y:S05]  /*ce10*/  BSYNC B0 ;  /* 0x0000000000007941 */ /* 0x000fea0003800000 */
.L_x_1277:
[----:B------:R-:W-:Y:S01]  /*ce20*/  UMOV UR44, 0xffffffff ;  /* 0xffffffff002c7882 */ /* 0x000fe20000000000 */
[----:B------:R-:W-:Y:S02]  /*ce30*/  ISETP.GT.U32.AND P2, PT, R246, 0x1d, PT ;  /* 0x0000001df600780c */ /* 0x000fe40003f44070 */
[----:B------:R-:W-:Y:S11]  /*ce40*/  BRA.DIV UR44, `(.L_x_1279) ;  /* 0x0000008a2ce47947 */ /* 0x000ff6000b800000 */
[----:B-1----:R1:W0:Y:S04]  /*ce50*/  SHFL.DOWN PT, R76, R240, 0x2, 0x1f ;  /* 0x08401f00f04c7f89 */ /* 0x00222800000e0000 */
[----:B--2---:R1:W2:Y:S04]  /*ce60*/  SHFL.DOWN PT, R77, R241, 0x2, 0x1f ;  /* 0x08401f00f14d7f89 */ /* 0x0042a800000e0000 */
[----:B---3--:R1:W3:Y:S04]  /*ce70*/  SHFL.DOWN PT, R78, R242, 0x2, 0x1f ;  /* 0x08401f00f24e7f89 */ /* 0x0082e800000e0000 */
[----:B----4-:R1:W4:Y:S02]  /*ce80*/  SHFL.DOWN PT, R79, R243, 0x2, 0x1f ;  /* 0x08401f00f34f7f89 */ /* 0x01032400000e0000 */
.L_x_1426:
        /* <DEDUP_REMOVED lines=13> */
.L_x_1281:
[----:B------:R-:W-:Y:S05]  /*cf60*/  BSYNC B0 ;  /* 0x0000000000007941 */ /* 0x000fea0003800000 */
.L_x_1280:
[----:B------:R-:W-:Y:S01]  /*cf70*/  UMOV UR44, 0xffffffff ;  /* 0xffffffff002c7882 */ /* 0x000fe20000000000 */
[----:B------:R-:W-:Y:S02]  /*cf80*/  ISETP.GT.U32.AND P2, PT, R246, 0x1b, PT ;  /* 0x0000001bf600780c */ /* 0x000fe40003f44070 */
[----:B------:R-:W-:Y:S11]  /*cf90*/  BRA.DIV UR44, `(.L_x_1282) ;  /* 0x0000008e2c047947 */ /* 0x000ff6000b800000 */
[----:B0-----:R0:W0:Y:S04]  /*cfa0*/  SHFL.DOWN PT, R76, R240, 0x4, 0x1f ;  /* 0x08801f00f04c7f89 */ /* 0x00102800000e0000 */
[----:B--2---:R2:W0:Y:S04]  /*cfb0*/  SHFL.DOWN PT, R77, R241, 0x4, 0x1f ;  /* 0x08801f00f14d7f89 */ /* 0x00442800000e0000 */
[----:B---3--:R2:W3:Y:S04]  /*cfc0*/  SHFL.DOWN PT, R78, R242, 0x4, 0x1f ;  /* 0x08801f00f24e7f89 */ /* 0x0084e800000e0000 */
[----:B----4-:R2:W4:Y:S02]  /*cfd0*/  SHFL.DOWN PT, R79, R243, 0x4, 0x1f ;  /* 0x08801f00f34f7f89 */ /* 0x01052400000e0000 */
.L_x_1432:
        /* <DEDUP_REMOVED lines=13> */
.L_x_1284:
[----:B------:R-:W-:Y:S05]  /*d0b0*/  BSYNC B0 ;  /* 0x0000000000007941 */ /* 0x000fea0003800000 */
.L_x_1283:
[----:B------:R-:W-:Y:S01]  /*d0c0*/  UMOV UR44, 0xffffffff ;  /* 0xffffffff002c7882 */ /* 0x000fe20000000000 */
[----:B------:R-:W-:Y:S02]  /*d0d0*/  ISETP.GT.U32.AND P2, PT, R246, 0x17, PT ;  /* 0x00000017f600780c */ /* 0x000fe40003f44070 */
[----:B------:R-:W-:Y:S11]  /*d0e0*/  BRA.DIV UR44, `(.L_x_1285) ;  /* 0x0000008e2c247947 */ /* 0x000ff6000b800000 */
[----:B0-----:R0:W0:Y:S04]  /*d0f0*/  SHFL.DOWN PT, R76, R240, 0x8, 0x1f ;  /* 0x09001f00f04c7f89 */ /* 0x00102800000e0000 */
[----:B------:R0:W0:Y:S04]  /*d100*/  SHFL.DOWN PT, R77, R241, 0x8, 0x1f ;  /* 0x09001f00f14d7f89 */ /* 0x00002800000e0000 */
[----:B---3--:R3:W0:Y:S04]  /*d110*/  SHFL.DOWN PT, R78, R242, 0x8, 0x1f ;  /* 0x09001f00f24e7f89 */ /* 0x00862800000e0000 */
[----:B----4-:R3:W4:Y:S02]  /*d120*/  SHFL.DOWN PT, R79, R243, 0x8, 0x1f ;  /* 0x09001f00f34f7f89 */ /* 0x01072400000e0000 */
.L_x_1438:
        /* <DEDUP_REMOVED lines=13> */
.L_x_1287:
[----:B------:R-:W-:Y:S05]  /*d200*/  BSYNC B0 ;  /* 0x0000000000007941 */ /* 0x000fea0003800000 */
.L_x_1286:
[----:B------:R-:W-:Y:S01]  /*d210*/  UMOV UR44, 0xffffffff ;  /* 0xffffffff002c7882 */ /* 0x000fe20000000000 */
[----:B------:R-:W-:Y:S02]  /*d220*/  ISETP.GT.U32.AND P2, PT, R246, 0xf, PT ;  /* 0x0000000ff600780c */ /* 0x000fe40003f44070 */
[----:B------:R-:W-:Y:S11]  /*d230*/  BRA.DIV UR44, `(.L_x_1288) ;  /* 0x0000008e2c447947 */ /* 0x000ff6000b800000 */
[----:B0-----:R0:W0:Y:S04]  /*d240*/  SHFL.DOWN PT, R76, R240, 0x10, 0x1f ;  /* 0x0a001f00f04c7f89 */ /* 0x00102800000e0000 */
[----:B------:R0:W0:Y:S04]  /*d250*/  SHFL.DOWN PT, R77, R241, 0x10, 0x1f ;  /* 0x0a001f00f14d7f89 */ /* 0x00002800000e0000 */
[----:B------:R0:W0:Y:S04]  /*d260*/  SHFL.DOWN PT, R78, R242, 0x10, 0x1f ;  /* 0x0a001f00f24e7f89 */ /* 0x00002800000e0000 */
[----:B----4-:R4:W0:Y:S02]  /*d270*/  SHFL.DOWN PT, R79, R243, 0x10, 0x1f ;  /* 0x0a001f00f34f7f89 */ /* 0x01082400000e0000 */
.L_x_1444:
        /* <DEDUP_REMOVED lines=13> */
.L_x_1290:
[----:B------:R-:W-:Y:S05]  /*d350*/  BSYNC B0 ;  /* 0x0000000000007941 */ /* 0x000fea0003800000 */
.L_x_1289:
        /* <DEDUP_REMOVED lines=21> */
.L_x_1458:
        /* <DEDUP_REMOVED lines=19> */
.L_x_1293:
[----:B------:R-:W-:Y:S05]  /*d5e0*/  BSYNC B0 ;  /* 0x0000000000007941 */ /* 0x000fea0003800000 */
.L_x_1292:
        /* <DEDUP_REMOVED lines=34> */
.L_x_1275:
[----:B------:R-:W-:Y:S05]  /*d810*/  WARPSYNC.ALL ;  /* 0x0000000000007948 */ /* 0x000fea0003800000 */
[----:B------:R-:W-:Y:S01]  /*d820*/  FADD.FTZ R231, RZ, R231 ;  /* 0x000000e7ffe77221 */ /* 0x000fe20000010000 */
[----:B------:R-:W-:Y:S01]  /*d830*/  BAR.SYNC.DEFER_BLOCKING 0x0 ;  /* 0x0000000000007b1d */ /* 0x000fe20000010000 */
[C---:B------:R-:W-:Y:S01]  /*d840*/  FMUL.FTZ R67, R138.reuse, R215 ;  /* 0x000000d78a437220 */ /* 0x040fe20000410000 */
[----:B------:R-:W-:Y:S01]  /*d850*/  FMUL.FTZ R138, R138, R218 ;  /* 0x000000da8a8a7220 */ /* 0x000fe20000410000 */
[----:B------:R-:W-:Y:S01]  /*d860*/  FMUL.FTZ R68, R140, R214 ;  /* 0x000000d68c447220 */ /* 0x000fe20000410000 */
[----:B------:R-:W-:Y:S01]  /*d870*/  FMUL.FTZ R69, R142, R213 ;  /* 0x000000d58e457220 */ /* 0x000fe20000410000 */
[C---:B------:R-:W-:Y:S01]  /*d880*/  FFMA.FTZ R67, R137.reuse, R218, -R67 ;  /* 0x000000da89437223 */ /* 0x040fe20000010843 */
[----:B------:R-:W-:Y:S01]  /*d890*/  FFMA.FTZ R138, R137, R215, R138 ;  /* 0x000000d7898a7223 */ /* 0x000fe2000001008a */
[-C--:B------:R-:W-:Y:S01]  /*d8a0*/  FFMA.FTZ R68, R139, R219.reuse, -R68 ;  /* 0x000000db8b447223 */ /* 0x080fe20000010844 */
[----:B------:R-:W-:Y:S01]  /*d8b0*/  FMUL.FTZ R140, R140, R219 ;  /* 0x000000db8c8c7220 */ /* 0x000fe20000410000 */
[-C--:B------:R-:W-:Y:S01]  /*d8c0*/  FFMA.FTZ R69, R141, R220.reuse, -R69 ;  /* 0x000000dc8d457223 */ /* 0x080fe20000010845 */
[----:B------:R-:W-:Y:S01]  /*d8d0*/  FMUL.FTZ R142, R142, R220 ;  /* 0x000000dc8e8e7220 */ /* 0x000fe20000410000 */
[C---:B------:R-:W-:Y:S01]  /*d8e0*/  FMUL.FTZ R70, R144.reuse, R212 ;  /* 0x000000d490467220 */ /* 0x040fe20000410000 */
[----:B------:R-:W-:Y:S01]  /*d8f0*/  FFMA.FTZ R140, R139, R214, R140 ;  /* 0x000000d68b8c7223 */ /* 0x000fe2000001008c */
[----:B------:R-:W-:Y:S01]  /*d900*/  FMUL.FTZ R144, R144, R221 ;  /* 0x000000dd90907220 */ /* 0x000fe20000410000 */
[----:B------:R-:W-:Y:S01]  /*d910*/  FFMA.FTZ R142, R141, R213, R142 ;  /* 0x000000d58d8e7223 */ /* 0x000fe2000001008e */
[C---:B------:R-:W-:Y:S01]  /*d920*/  FFMA.FTZ R70, R143.reuse, R221, -R70 ;  /* 0x000000dd8f467223 */ /* 0x040fe20000010846 */
[C---:B------:R-:W-:Y:S01]  /*d930*/  FMUL.FTZ R71, R20.reuse, R210 ;  /* 0x000000d214477220 */ /* 0x040fe20000410000 */
[----:B------:R-:W-:Y:S01]  /*d940*/  FFMA.FTZ R144, R143, R212, R144 ;  /* 0x000000d48f907223 */ /* 0x000fe20000010090 */
[-C--:B------:R-:W-:Y:S01]  /*d950*/  FMUL.FTZ R20, R20, R223.reuse ;  /* 0x000000df14147220 */ /* 0x080fe20000410000 */
[----:B0-----:R-:W-:Y:S01]  /*d960*/  FMUL.FTZ R72, R148, R208 ;  /* 0x000000d094487220 */ /* 0x001fe20000410000 */
[----:B------:R-:W-:Y:S01]  /*d970*/  FFMA.FTZ R71, R18, R223, -R71 ;  /* 0x000000df12477223 */ /* 0x000fe20000010847 */
[----:B------:R-:W-:Y:S01]  /*d980*/  FMUL.FTZ R148, R148, R225 ;  /* 0x000000e194947220 */ /* 0x000fe20000410000 */
[----:B------:R-:W-:Y:S01]  /*d990*/  FFMA.FTZ R20, R18, R210, R20 ;  /* 0x000000d212147223 */ /* 0x000fe20000010014 */
[C---:B------:R-:W-:Y:S01]  /*d9a0*/  FMUL.FTZ R18, R146.reuse, R211 ;  /* 0x000000d392127220 */ /* 0x040fe20000410000 */
[----:B------:R-:W0:Y:S01]  /*d9b0*/  LDS.64 R64, [R132+0x6d88] ;  /* 0x006d880084407984 */ /* 0x000e220000000a00 */
[-C--:B------:R-:W-:Y:S01]  /*d9c0*/  FMUL.FTZ R146, R146, R224.reuse ;  /* 0x000000e092927220 */ /* 0x080fe20000410000 */
[----:B------:R-:W-:Y:S01]  /*d9d0*/  FFMA.FTZ R72, R147, R225, -R72 ;  /* 0x000000e193487223 */ /* 0x000fe20000010848 */
[C---:B------:R-:W-:Y:S01]  /*d9e0*/  FFMA.FTZ R18, R145.reuse, R224, -R18 ;  /* 0x000000e091127223 */ /* 0x040fe20000010812 */
[C---:B------:R-:W-:Y:S01]  /*d9f0*/  FMUL.FTZ R73, R150.reuse, R209 ;  /* 0x000000d196497220 */ /* 0x040fe20000410000 */
[----:B------:R-:W-:Y:S01]  /*da00*/  FFMA.FTZ R146, R145, R211, R146 ;  /* 0x000000d391927223 */ /* 0x000fe20000010092 */
        /* <DEDUP_REMOVED lines=9> */
[----:B------:R-:W-:Y:S01]  /*daa0*/  FMUL.FTZ R152, R152, R227 ;  /* 0x000000e398987220 */ /* 0x000fe20000410000 */
[C---:B------:R-:W-:Y:S01]  /*dab0*/  FMUL.FTZ R75, R154.reuse, R206 ;  /* 0x000000ce9a4b7220 */ /* 0x040fe20000410000 */
[C---:B------:R-:W-:Y:S01]  /*dac0*/  FMUL.FTZ R79, R15.reuse, R79 ;  /* 0x0000004f0f4f7220 */ /* 0x040fe20000410000 */
        /* <DEDUP_REMOVED lines=8> */
[----:B------:R-:W-:Y:S01]  /*db50*/  ISETP.NE.AND P1, PT, R131, RZ, PT ;  /* 0x000000ff8300720c */ /* 0x000fe20003f25270 */
[C---:B------:R-:W-:Y:S01]  /*db60*/  FFMA.FTZ R76, R155.reuse, R228, -R76 ;  /* 0x000000e49b4c7223 */ /* 0x040fe2000001084c */
[----:B------:R-:W-:Y:S01]  /*db70*/  FFMA.FTZ R156, R155, R204, R156 ;  /* 0x000000cc9b9c7223 */ /* 0x000fe2000001009c */
[----:B------:R-:W-:Y:S01]  /*db80*/  ULEA UR44, UR16, 0xfffff800, 0xb ;  /* 0xfffff800102c7891 */ /* 0x000fe2000f8e583f */
[----:B------:R-:W-:Y:S01]  /*db90*/  FMUL.FTZ R77, R158, R203 ;  /* 0x000000cb9e4d7220 */ /* 0x000fe20000410000 */
[----:B------:R-:W-:Y:S01]  /*dba0*/  FMUL.FTZ R78, R160, R202 ;  /* 0x000000caa04e7220 */ /* 0x000fe20000410000 */
[-C--:B------:R-:W-:Y:S01]  /*dbb0*/  FMUL.FTZ R158, R158, R229.reuse ;  /* 0x000000e59e9e7220 */ /* 0x080fe20000410000 */
[----:B------:R-:W-:Y:S01]  /*dbc0*/  UIADD3 UR44, -UR44, UR53, URZ ;  /* 0x000000352c2c7290 */ /* 0x000fe2000fffe13f */
[----:B------:R-:W-:Y:S01]  /*dbd0*/  FFMA.FTZ R77, R157, R229, -R77 ;  /* 0x000000e59d4d7223 */ /* 0x000fe2000001084d */
[-C--:B------:R-:W-:Y:S01]  /*dbe0*/  FFMA.FTZ R78, R159, R230.reuse, -R78 ;  /* 0x000000e69f4e7223 */ /* 0x080fe2000001084e */
[----:B------:R-:W-:Y:S01]  /*dbf0*/  FFMA.FTZ R158, R157, R203, R158 ;  /* 0x000000cb9d9e7223 */ /* 0x000fe2000001009e */
[----:B------:R-:W-:Y:S01]  /*dc00*/  FMUL.FTZ R160, R160, R230 ;  /* 0x000000e6a0a07220 */ /* 0x000fe20000410000 */
[----:B------:R-:W-:Y:S01]  /*dc10*/  USHF.R.S32.HI UR54, URZ, 0x1f, UR11 ;  /* 0x0000001f3f367899 */ /* 0x000fe2000801140b */
[----:B------:R-:W-:Y:S01]  /*dc20*/  BSSY B0, `(.L_x_1294) ;  /* 0x00001d8000007945 */ /* 0x000fe20003800000 */
[----:B0-----:R-:W-:Y:S01]  /*dc30*/  FMUL.FTZ R66, R65, -R107 ;  /* 0x8000006b41427220 */ /* 0x001fe20000410000 */
[----:B------:R-:W-:Y:S01]  /*dc40*/  USHF.R.S32.HI UR45, URZ, 0x1f, UR12 ;  /* 0x0000001f3f2d7899 */ /* 0x000fe2000801140c */
[----:B------:R-:W-:-:S02]  /*dc50*/  FFMA.FTZ R159, R159, R202, R160 ;  /* 0x000000ca9f9f7223 */ /* 0x000fc400000100a0 */
[C---:B------:R-:W-:Y:S01]  /*dc60*/  FFMA.FTZ R66, R64.reuse, R106, -R66 ;  /* 0x0000006a40427223 */ /* 0x040fe20000010842 */
[----:B------:R-:W-:-:S03]  /*dc70*/  FMUL.FTZ R64, R64, -R107 ;  /* 0x8000006b40407220 */ /* 0x000fc60000410000 */
[----:B------:R-:W-:Y:S01]  /*dc80*/  FADD.FTZ R191, R191, R66 ;  /* 0x00000042bfbf7221 */ /* 0x000fe20000010000 */
[----:B------:R-:W-:Y:S01]  /*dc90*/  FFMA.FTZ R64, R65, R106, R64 ;  /* 0x0000006a41407223 */ /* 0x000fe20000010040 */
[----:B------:R-:W-:Y:S01]  /*dca0*/  FMUL.FTZ R66, R123, UR42 ;  /* 0x0000002a7b427c20 */ /* 0x000fe20008410000 */
[----:B------:R-:W-:Y:S02]  /*dcb0*/  FMUL.FTZ R106, R122, UR43 ;  /* 0x0000002b7a6a7c20 */ /* 0x000fe40008410000 */
        /* <DEDUP_REMOVED lines=15> */
[----:B------:R-:W-:Y:S01]  /*ddb0*/  FFMA.FTZ R106, R217, UR42, R106 ;  /* 0x0000002ad96a7c23 */ /* 0x000fe2000801006a */
[----:B------:R-:W-:Y:S01]  /*ddc0*/  FADD.FTZ R24, -R190, R24 ;  /* 0x00000018be187221 */ /* 0x000fe20000010100 */
[----:B------:R-:W-:Y:S01]  /*ddd0*/  FADD.FTZ R65, R189, R65 ;  /* 0x00000041bd417221 */ /* 0x000fe20000010000 */
[----:B------:R-:W-:Y:S01]  /*dde0*/  FFMA.FTZ R23, -R0, R23, -RZ ;  /* 0x0000001700177223 */ /* 0x000fe200000109ff */
[C---:B------:R-:W-:Y:S01]  /*ddf0*/  FMUL.FTZ R0, R136.reuse, R122 ;  /* 0x0000007a88007220 */ /* 0x040fe20000410000 */
[----:B------:R-:W-:Y:S01]  /*de00*/  FMUL.FTZ R136, R136, R217 ;  /* 0x000000d988887220 */ /* 0x000fe20000410000 */
[----:B------:R-:W-:-:S02]  /*de10*/  FFMA.FTZ R106, -R2, R106, -RZ ;  /* 0x0000006a026a7223 */ /* 0x000fc400000109ff */
        /* <DEDUP_REMOVED lines=14> */
[----:B------:R-:W-:Y:S01]  /*df00*/  FFMA.FTZ R69, R5, R69, R0 ;  /* 0x0000004505457223 */ /* 0x000fe20000010000 */
[----:B------:R-:W-:Y:S01]  /*df10*/  FFMA.FTZ R2, R218, UR43, -R2 ;  /* 0x0000002bda027c23 */ /* 0x000fe20008010802 */
[----:B------:R-:W-:Y:S01]  /*df20*/  FFMA.FTZ R67, -R3, R67, -RZ ;  /* 0x0000004303437223 */ /* 0x000fe200000109ff */
[----:B------:R-:W-:Y:S01]  /*df30*/  FFMA.FTZ R68, R219, UR42, R68 ;  /* 0x0000002adb447c23 */ /* 0x000fe20008010044 */
[----:B------:R-:W-:Y:S01]  /*df40*/  FFMA.FTZ R133, -R4, R140, R133 ;  /* 0x0000008c04857223 */ /* 0x000fe20000010185 */
[----:B------:R-:W-:Y:S01]  /*df50*/  FMUL.FTZ R2, R3, R2 ;  /* 0x0000000203027220 */ /* 0x000fe20000410000 */
[----:B------:R-:W-:Y:S01]  /*df60*/  FMUL.FTZ R3, R214, UR42 ;  /* 0x0000002ad6037c20 */ /* 0x000fe20008410000 */
[----:B------:R-:W-:Y:S01]  /*df70*/  FFMA.FTZ R68, -R4, R68, -RZ ;  /* 0x0000004404447223 */ /* 0x000fe200000109ff */
[----:B------:R-:W-:Y:S01]  /*df80*/  FMUL.FTZ R0, R213, UR42 ;  /* 0x0000002ad5007c20 */ /* 0x000fe20008410000 */
[----:B------:R-:W-:Y:S01]  /*df90*/  FFMA.FTZ R133, -R5, R142, R133 ;  /* 0x0000008e05857223 */ /* 0x000fe20000010185 */
[----:B------:R-:W-:Y:S01]  /*dfa0*/  FFMA.FTZ R3, R219, UR43, -R3 ;  /* 0x0000002bdb037c23 */ /* 0x000fe20008010803 */
[----:B------:R-:W-:Y:S01]  /*dfb0*/  FFMA.FTZ R69, R6, R70, R69 ;  /* 0x0000004606457223 */ /* 0x000fe20000010045 */
[----:B------:R-:W-:Y:S01]  /*dfc0*/  FFMA.FTZ R0, R220, UR43, -R0 ;  /* 0x0000002bdc007c23 */ /* 0x000fe20008010800 */
[----:B------:R-:W-:Y:S01]  /*dfd0*/  FMUL.FTZ R70, R212, UR43 ;  /* 0x0000002bd4467c20 */ /* 0x000fe20008410000 */
[----:B------:R-:W-:Y:S01]  /*dfe0*/  FMUL.FTZ R3, R4, R3 ;  /* 0x0000000304037220 */ /* 0x000fe20000410000 */
[----:B------:R-:W-:Y:S01]  /*dff0*/  FMUL.FTZ R4, R213, UR43 ;  /* 0x0000002bd5047c20 */ /* 0x000fe20008410000 */
[----:B------:R-:W-:Y:S01]  /*e000*/  FMUL.FTZ R0, R5, R0 ;  /* 0x0000000005007220 */ /* 0x000fe20000410000 */
[----:B------:R-:W-:Y:S01]  /*e010*/  FFMA.FTZ R70, R221, UR42, R70 ;  /* 0x0000002add467c23 */ /* 0x000fe20008010046 */
[----:B------:R-:W-:Y:S01]  /*e020*/  FFMA.FTZ R133, -R6, R144, R133 ;  /* 0x0000009006857223 */ /* 0x000fe20000010185 */
[----:B------:R-:W-:Y:S01]  /*e030*/  FFMA.FTZ R4, R220, UR42, R4 ;  /* 0x0000002adc047c23 */ /* 0x000fe20008010004 */
[----:B------:R-:W-:-:S03]  /*e040*/  FFMA.FTZ R220, R31, -R120, R220 ;  /* 0x800000781fdc7223 */ /* 0x000fc600000100dc */
        /* <DEDUP_REMOVED lines=14> */
[C---:B------:R-:W-:Y:S01]  /*e130*/  FMUL.FTZ R18, R211.reuse, UR42 ;  /* 0x0000002ad3127c20 */ /* 0x040fe20008410000 */
[----:B------:R-:W-:Y:S01]  /*e140*/  FFMA.FTZ R69, R8, R72, R69 ;  /* 0x0000004808457223 */ /* 0x000fe20000010045 */
[C---:B------:R-:W-:Y:S01]  /*e150*/  FMUL.FTZ R20, R70.reuse, R20 ;  /* 0x0000001446147220 */ /* 0x040fe20000410000 */
[----:B------:R-:W-:Y:S01]  /*e160*/  FFMA.FTZ R70, -R70, R71, -RZ ;  /* 0x0000004746467223 */ /* 0x000fe200000109ff */
[----:B------:R-:W-:Y:S01]  /*e170*/  FMUL.FTZ R71, R211, UR43 ;  /* 0x0000002bd3477c20 */ /* 0x000fe20008410000 */
[----:B------:R-:W-:Y:S01]  /*e180*/  FFMA.FTZ R18, R224, UR43, -R18 ;  /* 0x0000002be0127c23 */ /* 0x000fe20008010812 */
[----:B------:R-:W-:Y:S01]  /*e190*/  FMUL.FTZ R72, R208, UR43 ;  /* 0x0000002bd0487c20 */ /* 0x000fe20008410000 */
[----:B------:R-:W-:Y:S01]  /*e1a0*/  FFMA.FTZ R133, -R8, R148, R133 ;  /* 0x0000009408857223 */ /* 0x000fe20000010185 */
[----:B------:R-:W-:Y:S01]  /*e1b0*/  FFMA.FTZ R71, R224, UR42, R71 ;  /* 0x0000002ae0477c23 */ /* 0x000fe20008010047 */
[----:B------:R-:W-:Y:S01]  /*e1c0*/  FMUL.FTZ R18, R7, R18 ;  /* 0x0000001207127220 */ /* 0x000fe20000410000 */
[----:B------:R-:W-:Y:S01]  /*e1d0*/  FFMA.FTZ R72, R225, UR42, R72 ;  /* 0x0000002ae1487c23 */ /* 0x000fe20008010048 */
[----:B------:R-:W-:Y:S01]  /*e1e0*/  FFMA.FTZ R69, R9, R73, R69 ;  /* 0x0000004909457223 */ /* 0x000fe20000010045 */
[----:B------:R-:W-:Y:S01]  /*e1f0*/  FFMA.FTZ R7, -R7, R71, -RZ ;  /* 0x0000004707077223 */ /* 0x000fe200000109ff */
[C---:B------:R-:W-:Y:S01]  /*e200*/  FMUL.FTZ R71, R32.reuse, -R24 ;  /* 0x8000001820477220 */ /* 0x040fe20000410000 */
[-C--:B------:R-:W-:Y:S01]  /*e210*/  FMUL.FTZ R32, R32, -R65.reuse ;  /* 0x8000004120207220 */ /* 0x080fe20000410000 */
[----:B------:R-:W-:Y:S01]  /*e220*/  FFMA.FTZ R133, -R9, R150, R133 ;  /* 0x0000009609857223 */ /* 0x000fe20000010185 */
[----:B------:R-:W-:Y:S01]  /*e230*/  FFMA.FTZ R69, R10, R74, R69 ;  /* 0x0000004a0a457223 */ /* 0x000fe20000010045 */
[C---:B------:R-:W-:Y:S01]  /*e240*/  FFMA.FTZ R71, R33.reuse, R65, -R71 ;  /* 0x0000004121477223 */ /* 0x040fe20000010847 */
[----:B------:R-:W-:Y:S01]  /*e250*/  FFMA.FTZ R33, R33, R24, R32 ;  /* 0x0000001821217223 */ /* 0x000fe20000010020 */
[----:B------:R-:W-:Y:S01]  /*e260*/  FMUL.FTZ R32, R208, UR42 ;  /* 0x0000002ad0207c20 */ /* 0x000fe20008410000 */
[----:B------:R-:W-:Y:S01]  /*e270*/  FFMA.FTZ R133, -R10, R152, R133 ;  /* 0x000000980a857223 */ /* 0x000fe20000010185 */
[----:B------:R-:W-:Y:S01]  /*e280*/  FADD.FTZ R187, R187, R71 ;  /* 0x00000047bbbb7221 */ /* 0x000fe20000010000 */
[----:B------:R-:W-:Y:S01]  /*e290*/  FADD.FTZ R188, -R188, R33 ;  /* 0x00000021bcbc7221 */ /* 0x000fe20000010100 */
[----:B------:R-:W-:Y:S01]  /*e2a0*/  FFMA.FTZ R32, R225, UR43, -R32 ;  /* 0x0000002be1207c23 */ /* 0x000fe20008010820 */
[----:B------:R-:W-:Y:S01]  /*e2b0*/  FFMA.FTZ R69, R11, R75, R69 ;  /* 0x0000004b0b457223 */ /* 0x000fe20000010045 */
[CC--:B------:R-:W-:Y:S01]  /*e2c0*/  FMUL.FTZ R71, R34.reuse, -R187.reuse ;  /* 0x800000bb22477220 */ /* 0x0c0fe20000410000 */
[----:B------:R-:W-:Y:S01]  /*e2d0*/  FMUL.FTZ R33, R34, -R188 ;  /* 0x800000bc22217220 */ /* 0x000fe20000410000 */
[C---:B------:R-:W-:Y:S01]  /*e2e0*/  FMUL.FTZ R32, R8.reuse, R32 ;  /* 0x0000002008207220 */ /* 0x040fe20000410000 */
[----:B------:R-:W-:Y:S01]  /*e2f0*/  FFMA.FTZ R8, -R8, R72, -RZ ;  /* 0x0000004808087223 */ /* 0x000fe200000109ff */
[----:B------:R-:W-:Y:S01]  /*e300*/  FMUL.FTZ R72, R207, UR43 ;  /* 0x0000002bcf487c20 */ /* 0x000fe20008410000 */
        /* <DEDUP_REMOVED lines=8> */
[C---:B------:R-:W-:Y:S01]  /*e390*/  FMUL.FTZ R35, R38.reuse, -R185 ;  /* 0x800000b926237220 */ /* 0x040fe20000410000 */
[-C--:B------:R-:W-:Y:S01]  /*e3a0*/  FMUL.FTZ R34, R38, -R186.reuse ;  /* 0x800000ba26227220 */ /* 0x080fe20000410000 */
[C---:B------:R-:W-:Y:S01]  /*e3b0*/  FMUL.FTZ R33, R9.reuse, R33 ;  /* 0x0000002109217220 */ /* 0x040fe20000410000 */
[----:B------:R-:W-:Y:S01]  /*e3c0*/  FFMA.FTZ R9, -R9, R71, -RZ ;  /* 0x0000004709097223 */ /* 0x000fe200000109ff */
[----:B------:R-:W-:Y:S01]  /*e3d0*/  FFMA.FTZ R71, R227, UR42, R72 ;  /* 0x0000002ae3477c23 */ /* 0x000fe20008010048 */
[----:B------:R-:W-:Y:S01]  /*e3e0*/  FFMA.FTZ R38, R39, R185, -R34 ;  /* 0x000000b927267223 */ /* 0x000fe20000010822 */
[----:B------:R-:W-:Y:S01]  /*e3f0*/  FMUL.FTZ R34, R207, UR42 ;  /* 0x0000002acf227c20 */ /* 0x000fe20008410000 */
[----:B------:R-:W-:Y:S01]  /*e400*/  FFMA.FTZ R39, R39, R186, R35 ;  /* 0x000000ba27277223 */ /* 0x000fe20000010023 */
[----:B------:R-:W-:Y:S01]  /*e410*/  FMUL.FTZ R72, R231, UR43 ;  /* 0x0000002be7487c20 */ /* 0x000fe20008410000 */
[----:B------:R-:W-:Y:S01]  /*e420*/  FADD.FTZ R183, R183, R38 ;  /* 0x00000026b7b77221 */ /* 0x000fe20000010000 */
[----:B------:R-:W-:Y:S01]  /*e430*/  FMUL.FTZ R38, R231, UR42 ;  /* 0x0000002ae7267c20 */ /* 0x000fe20008410000 */
[----:B------:R-:W-:Y:S01]  /*e440*/  FFMA.FTZ R35, R227, UR43, -R34 ;  /* 0x0000002be3237c23 */ /* 0x000fe20008010822 */
[----:B------:R-:W-:Y:S01]  /*e450*/  FADD.FTZ R184, -R184, R39 ;  /* 0x00000027b8b87221 */ /* 0x000fe20000010100 */
[C---:B------:R-:W-:Y:S01]  /*e460*/  FFMA.FTZ R72, R201.reuse, UR42, R72 ;  /* 0x0000002ac9487c23 */ /* 0x040fe20008010048 */
[----:B------:R-:W-:Y:S01]  /*e470*/  FFMA.FTZ R38, R201, UR43, -R38 ;  /* 0x0000002bc9267c23 */ /* 0x000fe20008010826 */
[----:B------:R-:W-:Y:S01]  /*e480*/  FMUL.FTZ R34, R10, R35 ;  /* 0x000000230a227220 */ /* 0x000fe20000410000 */
[CC--:B------:R-:W-:Y:S01]  /*e490*/  FMUL.FTZ R39, R40.reuse, -R183.reuse ;  /* 0x800000b728277220 */ /* 0x0c0fe20000410000 */
[----:B------:R-:W-:Y:S01]  /*e4a0*/  FFMA.FTZ R133, -R11, R154, R133 ;  /* 0x0000009a0b857223 */ /* 0x000fe20000010185 */
[C---:B------:R-:W-:Y:S01]  /*e4b0*/  FMUL.FTZ R35, R15.reuse, R38 ;  /* 0x000000260f237220 */ /* 0x040fe20000410000 */
[----:B------:R-:W-:Y:S01]  /*e4c0*/  FMUL.FTZ R38, R40, -R184 ;  /* 0x800000b828267220 */ /* 0x000fe20000410000 */
[----:B------:R-:W-:Y:S01]  /*e4d0*/  FFMA.FTZ R15, -R15, R72, -RZ ;  /* 0x000000480f0f7223 */ /* 0x000fe200000109ff */
[C---:B------:R-:W-:Y:S01]  /*e4e0*/  FFMA.FTZ R39, R41.reuse, R184, R39 ;  /* 0x000000b829277223 */ /* 0x040fe20000010027 */
[C---:B------:R-:W-:Y:S01]  /*e4f0*/  FMUL.FTZ R40, R206.reuse, UR42 ;  /* 0x0000002ace287c20 */ /* 0x040fe20008410000 */
[----:B------:R-:W-:Y:S01]  /*e500*/  FFMA.FTZ R38, R41, R183, -R38 ;  /* 0x000000b729267223 */ /* 0x000fe20000010826 */
[----:B------:R-:W-:Y:S01]  /*e510*/  FMUL.FTZ R72, R206, UR43 ;  /* 0x0000002bce487c20 */ /* 0x000fe20008410000 */
[----:B------:R-:W-:Y:S01]  /*e520*/  FADD.FTZ R39, -R182, R39 ;  /* 0x00000027b6277221 */ /* 0x000fe20000010100 */
[----:B------:R-:W-:Y:S01]  /*e530*/  FMUL.FTZ R41, R204, UR42 ;  /* 0x0000002acc297c20 */ /* 0x000fe20008410000 */
[----:B------:R-:W-:Y:S01]  /*e540*/  FADD.FTZ R181, R181, R38 ;  /* 0x00000026b5b57221 */ /* 0x000fe20000010000 */
[C---:B------:R-:W-:Y:S01]  /*e550*/  FFMA.FTZ R38, R205.reuse, UR43, -R40 ;  /* 0x0000002bcd267c23 */ /* 0x040fe20008010828 */
[----:B------:R-:W-:Y:S01]  /*e560*/  FFMA.FTZ R40, R205, UR42, R72 ;  /* 0x0000002acd287c23 */ /* 0x000fe20008010048 */
[----:B------:R-:W-:Y:S01]  /*e570*/  FFMA.FTZ R76, R12, R76, R69 ;  /* 0x0000004c0c4c7223 */ /* 0x000fe20000010045 */
[C---:B------:R-:W-:Y:S01]  /*e580*/  FMUL.FTZ R72, R42.reuse, -R181 ;  /* 0x800000b52a487220 */ /* 0x040fe20000410000 */
[-C--:B------:R-:W-:Y:S01]  /*e590*/  FMUL.FTZ R42, R42, -R39.reuse ;  /* 0x800000272a2a7220 */ /* 0x080fe20000410000 */
[C---:B------:R-:W-:Y:S01]  /*e5a0*/  FMUL.FTZ R38, R11.reuse, R38 ;  /* 0x000000260b267220 */ /* 0x040fe20000410000 */
[----:B------:R-:W-:Y:S01]  /*e5b0*/  FFMA.FTZ R40, -R11, R40, -RZ ;  /* 0x000000280b287223 */ /* 0x000fe200000109ff */
[C---:B------:R-:W-:Y:S01]  /*e5c0*/  FFMA.FTZ R11, R43.reuse, R39, R72 ;  /* 0x000000272b0b7223 */ /* 0x040fe20000010048 */
[----:B------:R-:W-:Y:S01]  /*e5d0*/  FFMA.FTZ R42, R43, R181, -R42 ;  /* 0x000000b52b2a7223 */ /* 0x000fe2000001082a */
[----:B------:R-:W-:Y:S01]  /*e5e0*/  FMUL.FTZ R43, R204, UR43 ;  /* 0x0000002bcc2b7c20 */ /* 0x000fe20008410000 */
[----:B------:R-:W-:Y:S01]  /*e5f0*/  FFMA.FTZ R41, R228, UR43, -R41 ;  /* 0x0000002be4297c23 */ /* 0x000fe20008010829 */
[----:B------:R-:W-:Y:S01]  /*e600*/  FADD.FTZ R180, -R180, R11 ;  /* 0x0000000bb4b47221 */ /* 0x000fe20000010100 */
[----:B------:R-:W-:Y:S01]  /*e610*/  FADD.FTZ R179, R179, R42 ;  /* 0x0000002ab3b37221 */ /* 0x000fe20000010000 */
[----:B------:R-:W-:Y:S01]  /*e620*/  FFMA.FTZ R69, R228, UR42, R43 ;  /* 0x0000002ae4457c23 */ /* 0x000fe2000801002b */
[C---:B------:R-:W-:Y:S01]  /*e630*/  FMUL.FTZ R11, R12.reuse, R41 ;  /* 0x000000290c0b7220 */ /* 0x040fe20000410000 */
[C---:B------:R-:W-:Y:S01]  /*e640*/  FMUL.FTZ R43, R45.reuse, -R180 ;  /* 0x800000b42d2b7220 */ /* 0x040fe20000410000 */
[----:B------:R-:W-:Y:S01]  /*e650*/  FMUL.FTZ R45, R45, -R179 ;  /* 0x800000b32d2d7220 */ /* 0x000fe20000410000 */
[C---:B------:R-:W-:Y:S01]  /*e660*/  FFMA.FTZ R41, -R12.reuse, R69, -RZ ;  /* 0x000000450c297223 */ /* 0x040fe200000109ff */
[----:B------:R-:W-:Y:S01]  /*e670*/  FFMA.FTZ R133, -R12, R156, R133 ;  /* 0x0000009c0c857223 */ /* 0x000fe20000010185 */
[C---:B------:R-:W-:Y:S01]  /*e680*/  FFMA.FTZ R12, R46.reuse, R179, -R43 ;  /* 0x000000b32e0c7223 */ /* 0x040fe2000001082b */
[----:B------:R-:W-:Y:S01]  /*e690*/  FFMA.FTZ R43, R46, R180, R45 ;  /* 0x000000b42e2b7223 */ /* 0x000fe2000001002d */
[----:B------:R-:W-:Y:S01]  /*e6a0*/  FMUL.FTZ R46, R203, UR43 ;  /* 0x0000002bcb2e7c20 */ /* 0x000fe20008410000 */
[----:B------:R-:W-:Y:S01]  /*e6b0*/  FFMA.FTZ R10, -R10, R71, -RZ ;  /* 0x000000470a0a7223 */ /* 0x000fe200000109ff */
[----:B------:R-:W-:Y:S01]  /*e6c0*/  FADD.FTZ R177, R177, R12 ;  /* 0x0000000cb1b17221 */ /* 0x000fe20000010000 */
[----:B------:R-:W-:Y:S01]  /*e6d0*/  FADD.FTZ R43, -R178, R43 ;  /* 0x0000002bb22b7221 */ /* 0x000fe20000010100 */
[----:B------:R-:W-:Y:S01]  /*e6e0*/  SHF.L.U32 R12, R131, 0x5, RZ ;  /* 0x00000005830c7819 */ /* 0x000fe200000006ff */
[----:B------:R-:W-:Y:S01]  /*e6f0*/  FFMA.FTZ R72, R229, UR42, R46 ;  /* 0x0000002ae5487c23 */ /* 0x000fe2000801002e */
[C---:B------:R-:W-:Y:S01]  /*e700*/  FMUL.FTZ R45, R47.reuse, -R177 ;  /* 0x800000b12f2d7220 */ /* 0x040fe20000410000 */
[-C--:B------:R-:W-:Y:S01]  /*e710*/  FMUL.FTZ R46, R47, -R43.reuse ;  /* 0x8000002b2f2e7220 */ /* 0x080fe20000410000 */
[----:B------:R-:W-:Y:S01]  /*e720*/  IADD3 R69, R12, 0x1, RZ ;  /* 0x000000010c457810 */ /* 0x000fe20007ffe0ff */
[----:B------:R-:W-:Y:S01]  /*e730*/  FMUL.FTZ R42, R203, UR42 ;  /* 0x0000002acb2a7c20 */ /* 0x000fe20008410000 */
[----:B------:R-:W-:Y:S01]  /*e740*/  FFMA.FTZ R47, R48, R43, R45 ;  /* 0x0000002b302f7223 */ /* 0x000fe2000001002d */
[----:B------:R-:W-:Y:S01]  /*e750*/  IADD3 R73, R12, 0x2, RZ ;  /* 0x000000020c497810 */ /* 0x000fe20007ffe0ff */
[----:B------:R-:W-:Y:S01]  /*e760*/  FFMA.FTZ R46, R48, R177, -R46 ;  /* 0x000000b1302e7223 */ /* 0x000fe2000001082e */
[----:B------:R-:W-:Y:S01]  /*e770*/  IADD3 R71, R12, 0x3, RZ ;  /* 0x000000030c477810 */ /* 0x000fe20007ffe0ff */
[----:B------:R-:W-:Y:S01]  /*e780*/  FADD.FTZ R176, -R176, R47 ;  /* 0x0000002fb0b07221 */ /* 0x000fe20000010100 */
[----:B------:R-:W-:Y:S01]  /*e790*/  MOV R75, UR7 ;  /* 0x00000007004b7c02 */ /* 0x000fe20008000f00 */
[----:B------:R-:W-:Y:S01]  /*e7a0*/  FFMA.FTZ R45, -R13, R72, -RZ ;  /* 0x000000480d2d7223 */ /* 0x000fe200000109ff */
[-C--:B------:R-:W-:Y:S01]  /*e7b0*/  LEA.HI.SX32 R69, R69, R12.reuse, 0x1b ;  /* 0x0000000c45457211 */ /* 0x080fe200078fdaff */
[----:B------:R-:W-:Y:S01]  /*e7c0*/  FFMA.FTZ R42, R229, UR43, -R42 ;  /* 0x0000002be52a7c23 */ /* 0x000fe2000801082a */
[----:B------:R-:W-:Y:S01]  /*e7d0*/  LEA.HI.SX32 R73, R73, R12, 0x1b ;  /* 0x0000000c49497211 */ /* 0x000fe200078fdaff */
[----:B------:R-:W-:Y:S01]  /*e7e0*/  FFMA.FTZ R225, R29, -R116, R225 ;  /* 0x800000741de17223 */ /* 0x000fe200000100e1 */
[----:B------:R-:W-:Y:S01]  /*e7f0*/  LEA.HI.SX32 R71, R71, R12, 0x1b ;  /* 0x0000000c47477211 */ /* 0x000fe200078fdaff */
[----:B------:R-:W-:Y:S01]  /*e800*/  FMUL.FTZ R42, R13, R42 ;  /* 0x0000002a0d2a7220 */ /* 0x000fe20000410000 */
[----:B------:R-:W-:Y:S01]  /*e810*/  LEA.HI.SX32 R47, R12, R12, 0x1b ;  /* 0x0000000c0c2f7211 */ /* 0x000fe200078fdaff */
[----:B------:R-:W-:Y:S01]  /*e820*/  FADD.FTZ R12, R175, R46 ;  /* 0x0000002eaf0c7221 */ /* 0x000fe20000010000 */
[----:B------:R-:W-:Y:S01]  /*e830*/  FMUL.FTZ R46, R50, -R176 ;  /* 0x800000b0322e7220 */ /* 0x000fe20000410000 */
[----:B------:R-:W-:Y:S01]  /*e840*/  @!P1 LEA R48, R75, R108, 0x4 ;  /* 0x0000006c4b309211 */ /* 0x000fe200078e20ff */
[----:B------:R-:W-:Y:S01]  /*e850*/  FFMA.FTZ R226, R28, -R115, R226 ;  /* 0x800000731ce27223 */ /* 0x000fe200000100e2 */
[-C--:B------:R-:W-:Y:S01]  /*e860*/  FMUL.FTZ R75, R50, -R12.reuse ;  /* 0x8000000c324b7220 */ /* 0x080fe20000410000 */
[----:B------:R-:W-:Y:S01]  /*e870*/  FFMA.FTZ R46, R51, R12, -R46 ;  /* 0x0000000c332e7223 */ /* 0x000fe2000001082e */
[----:B------:R-:W-:Y:S01]  /*e880*/  LEA R47, R47, R108, 0x2 ;  /* 0x0000006c2f2f7211 */ /* 0x000fe200078e10ff */
[----:B------:R-:W-:Y:S01]  /*e890*/  @!P1 STS.128 [R48+0x8b80], R60 ;  /* 0x008b803c30009388 */ /* 0x000fe20000000c00 */
[----:B------:R-:W-:Y:S01]  /*e8a0*/  FFMA.FTZ R51, R51, R176, R75 ;  /* 0x000000b033337223 */ /* 0x000fe2000001004b */
[----:B------:R-:W-:Y:S01]  /*e8b0*/  FADD.FTZ R17, R17, R46 ;  /* 0x0000002e11117221 */ /* 0x000fe20000010000 */
[-C--:B------:R-:W-:Y:S01]  /*e8c0*/  LEA R46, R69, R108.reuse, 0x2 ;  /* 0x0000006c452e7211 */ /* 0x080fe200078e10ff */
[----:B------:R0:W-:Y:S01]  /*e8d0*/  STS [R47+0x2100], R66 ;  /* 0x002100422f007388 */ /* 0x0001e20000000800 */
[----:B------:R-:W-:Y:S01]  /*e8e0*/  FADD.FTZ R51, -R16, R51 ;  /* 0x0000003310337221 */ /* 0x000fe20000010100 */
[C---:B------:R-:W-:Y:S01]  /*e8f0*/  FMUL.FTZ R16, R52.reuse, -R17 ;  /* 0x8000001134107220 */ /* 0x040fe20000410000 */
[-C--:B------:R-:W-:Y:S01]  /*e900*/  LEA R73, R73, R108.reuse, 0x2 ;  /* 0x0000006c49497211 */ /* 0x080fe200078e10ff */
[----:B------:R1:W-:Y:S01]  /*e910*/  STS [R46+0x2104], R23 ;  /* 0x002104172e007388 */ /* 0x0003e20000000800 */
[----:B------:R-:W-:Y:S01]  /*e920*/  FMUL.FTZ R52, R52, -R51 ;  /* 0x8000003334347220 */ /* 0x000fe20000410000 */
[----:B------:R-:W-:Y:S01]  /*e930*/  LEA R71, R71, R108, 0x2 ;  /* 0x0000006c47477211 */ /* 0x000fe200078e10ff */
[----:B------:R-:W-:Y:S01]  /*e940*/  FFMA.FTZ R77, R13, R77, R76 ;  /* 0x0000004d0d4d7223 */ /* 0x000fe2000001004c */
[----:B------:R2:W-:Y:S01]  /*e950*/  STS [R73+0x2108], R64 ;  /* 0x0021084049007388 */ /* 0x0005e20000000800 */
[----:B------:R-:W-:Y:S01]  /*e960*/  FFMA.FTZ R52, R53, R17, -R52 ;  /* 0x0000001135347223 */ /* 0x000fe20000010834 */
[----:B0-----:R-:W-:Y:S01]  /*e970*/  FMUL.FTZ R66, R43, UR55 ;  /* 0x000000372b427c20 */ /* 0x001fe20008410000 */
[----:B------:R-:W-:Y:S01]  /*e980*/  FFMA.FTZ R78, R14, R78, R77 ;  /* 0x0000004e0e4e7223 */ /* 0x000fe2000001004d */
[----:B------:R-:W-:Y:S01]  /*e990*/  FFMA.FTZ R61, R53, R51, R16 ;  /* 0x00000033353d7223 */ /* 0x000fe20000010010 */
[----:B------:R-:W-:Y:S01]  /*e9a0*/  FADD.FTZ R173, R173, R52 ;  /* 0x00000034adad7221 */ /* 0x000fe20000010000 */
[----:B------:R0:W-:Y:S01]  /*e9b0*/  STS [R71+0x210c], R106 ;  /* 0x00210c6a47007388 */ /* 0x0001e20000000800 */
[----:B------:R-:W-:Y:S01]  /*e9c0*/  FMUL.FTZ R62, R39, UR55 ;  /* 0x00000037273e7c20 */ /* 0x000fe20008410000 */
[----:B------:R-:W-:Y:S01]  /*e9d0*/  FADD.FTZ R174, -R174, R61 ;  /* 0x0000003daeae7221 */ /* 0x000fe20000010100 */
[-C--:B-1----:R-:W-:Y:S01]  /*e9e0*/  FMUL.FTZ R23, R54, -R173.reuse ;  /* 0x800000ad36177220 */ /* 0x082fe20000410000 */
[----:B------:R-:W-:Y:S01]  /*e9f0*/  STS [R47+0x2110], R2 ;  /* 0x002110022f007388 */ /* 0x000fe20000000800 */
[----:B------:R-:W-:Y:S01]  /*ea00*/  FMUL.FTZ R61, R12, UR55 ;  /* 0x000000370c3d7c20 */ /* 0x000fe20008410000 */
[-C--:B------:R-:W-:Y:S01]  /*ea10*/  FMUL.FTZ R16, R54, -R174.reuse ;  /* 0x800000ae36107220 */ /* 0x080fe20000410000 */
[C---:B------:R-:W-:Y:S01]  /*ea20*/  FFMA.FTZ R23, R55.reuse, R174, R23 ;  /* 0x000000ae37177223 */ /* 0x040fe20000010017 */
[----:B------:R1:W-:Y:S01]  /*ea30*/  STS [R47+0x2118], R3 ;  /* 0x002118032f007388 */ /* 0x0003e20000000800 */
[----:B--2---:R-:W-:Y:S01]  /*ea40*/  FFMA.FTZ R64, R176, UR56, -R61 ;  /* 0x00000038b0407c23 */ /* 0x004fe2000801083d */
[----:B------:R-:W-:Y:S01]  /*ea50*/  FFMA.FTZ R16, R55, R173, -R16 ;  /* 0x000000ad37107223 */ /* 0x000fe20000010810 */
[----:B------:R-:W-:Y:S01]  /*ea60*/  FMUL.FTZ R55, R174, R119 ;  /* 0x00000077ae377220 */ /* 0x000fe20000410000 */
[----:B------:R2:W-:Y:S01]  /*ea70*/  STS [R47+0x2124], R5 ;  /* 0x002124052f007388 */ /* 0x0005e20000000800 */
[-C--:B0-----:R-:W-:Y:S01]  /*ea80*/  FMUL.FTZ R106, R39, R114.reuse ;  /* 0x00000072276a7220 */ /* 0x081fe20000410000 */
[----:B------:R-:W-:Y:S01]  /*ea90*/  FADD.FTZ R171, R171, R16 ;  /* 0x00000010abab7221 */ /* 0x000fe20000010000 */
[----:B------:R-:W-:Y:S01]  /*eaa0*/  FMUL.FTZ R61, R173, UR55 ;  /* 0x00000037ad3d7c20 */ /* 0x000fe20008410000 */
[----:B------:R0:W-:Y:S01]  /*eab0*/  STS [R47+0x2120], R0 ;  /* 0x002120002f007388 */ /* 0x0001e20000000800 */
[----:B------:R-:W-:Y:S01]  /*eac0*/  FMUL.FTZ R46, R181, R114 ;  /* 0x00000072b52e7220 */ /* 0x000fe20000410000 */
[----:B-1----:R-:W-:Y:S01]  /*ead0*/  FADD.FTZ R3, -R172, R23 ;  /* 0x00000017ac037221 */ /* 0x002fe20000010100 */
[----:B------:R-:W-:Y:S01]  /*eae0*/  FMUL.FTZ R2, R56, -R171 ;  /* 0x800000ab38027220 */ /* 0x000fe20000410000 */
[----:B------:R-:W-:Y:S01]  /*eaf0*/  STS [R47+0x213c], R7 ;  /* 0x00213c072f007388 */ /* 0x000fe20000000800 */
[----:B------:R-:W-:Y:S01]  /*eb00*/  FMUL.FTZ R23, R202, UR43 ;  /* 0x0000002bca177c20 */ /* 0x000fe20008410000 */
[-C--:B------:R-:W-:Y:S01]  /*eb10*/  FMUL.FTZ R56, R56, -R3.reuse ;  /* 0x8000000338387220 */ /* 0x080fe20000410000 */
[C---:B--2---:R-:W-:Y:S01]  /*eb20*/  FFMA.FTZ R5, R57.reuse, R3, R2 ;  /* 0x0000000339057223 */ /* 0x044fe20000010002 */
[----:B------:R1:W-:Y:S01]  /*eb30*/  STS [R47+0x214c], R9 ;  /* 0x00214c092f007388 */ /* 0x0003e20000000800 */
[----:B------:R-:W-:Y:S01]  /*eb40*/  FFMA.FTZ R23, R230, UR42, R23 ;  /* 0x0000002ae6177c23 */ /* 0x000fe20008010017 */
[----:B------:R-:W-:Y:S01]  /*eb50*/  FFMA.FTZ R56, R57, R171, -R56 ;  /* 0x000000ab39387223 */ /* 0x000fe20000010838 */
[----:B------:R-:W-:Y:S01]  /*eb60*/  FADD.FTZ R170, -R170, R5 ;  /* 0x00000005aaaa7221 */ /* 0x000fe20000010100 */
[----:B------:R2:W-:Y:S01]  /*eb70*/  STS [R47+0x212c], R6 ;  /* 0x00212c062f007388 */ /* 0x0005e20000000800 */
[----:B------:R-:W-:Y:S01]  /*eb80*/  FMUL.FTZ R72, R51, UR55 ;  /* 0x0000003733487c20 */ /* 0x000fe20008410000 */
[----:B------:R-:W-:Y:S01]  /*eb90*/  FADD.FTZ R169, R169, R56 ;  /* 0x00000038a9a97221 */ /* 0x000fe20000010000 */
[-C--:B0-----:R-:W-:Y:S01]  /*eba0*/  FMUL.FTZ R0, R58, -R170.reuse ;  /* 0x800000aa3a007220 */ /* 0x081fe20000410000 */
[----:B------:R-:W-:Y:S01]  /*ebb0*/  STS [R47+0x2128], R4 ;  /* 0x002128042f007388 */ /* 0x000fe20000000800 */
[----:B------:R-:W-:Y:S01]  /*ebc0*/  FMUL.FTZ R56, R192, UR55 ;  /* 0x00000037c0387c20 */ /* 0x000fe20008410000 */
[-C--:B------:R-:W-:Y:S01]  /*ebd0*/  FMUL.FTZ R5, R58, -R169.reuse ;  /* 0x800000a93a057220 */ /* 0x080fe20000410000 */
[C---:B------:R-:W-:Y:S01]  /*ebe0*/  FFMA.FTZ R0, R59.reuse, R169, -R0 ;  /* 0x000000a93b007223 */ /* 0x040fe20000010800 */
[----:B-1----:R-:W-:Y:S01]  /*ebf0*/  FMUL.FTZ R9, R202, UR42 ;  /* 0x0000002aca097c20 */ /* 0x002fe20008410000 */
[----:B------:R0:W-:Y:S01]  /*ec00*/  STS [R47+0x2160], R11 ;  /* 0x0021600b2f007388 */ /* 0x0001e20000000800 */
[----:B------:R-:W-:Y:S01]  /*ec10*/  FFMA.FTZ R5, R59, R170, R5 ;  /* 0x000000aa3b057223 */ /* 0x000fe20000010005 */
[----:B------:R-:W-:Y:S01]  /*ec20*/  FADD.FTZ R167, R167, R0 ;  /* 0x00000000a7a77221 */ /* 0x000fe20000010000 */
[----:B------:R-:W-:Y:S01]  /*ec30*/  FFMA.FTZ R9, R230, UR43, -R9 ;  /* 0x0000002be6097c23 */ /* 0x000fe20008010809 */
[----:B------:R1:W-:Y:S01]  /*ec40*/  STS [R47+0x2154], R10 ;  /* 0x0021540a2f007388 */ /* 0x0003e20000000800 */
[----:B------:R-:W-:Y:S01]  /*ec50*/  FADD.FTZ R5, -R168, R5 ;  /* 0x00000005a8057221 */ /* 0x000fe20000010100 */
[----:B------:R-:W-:Y:S01]  /*ec60*/  FMUL.FTZ R0, R80, -R167 ;  /* 0x800000a750007220 */ /* 0x000fe20000410000 */
[----:B--2---:R-:W-:Y:S01]  /*ec70*/  FMUL.FTZ R6, R14, R9 ;  /* 0x000000090e067220 */ /* 0x004fe20000410000 */
[----:B------:R2:W-:Y:S01]  /*ec80*/  STS [R47+0x2144], R8 ;  /* 0x002144082f007388 */ /* 0x0005e20000000800 */
[-C--:B------:R-:W-:Y:S01]  /*ec90*/  FMUL.FTZ R80, R80, -R5.reuse ;  /* 0x8000000550507220 */ /* 0x080fe20000410000 */
[----:B------:R-:W-:Y:S01]  /*eca0*/  FFMA.FTZ R7, R81, R5, R0 ;  /* 0x0000000551077223 */ /* 0x000fe20000010000 */
[----:B0-----:R-:W-:Y:S01]  /*ecb0*/  FFMA.FTZ R11, R49, -R126, R216 ;  /* 0x8000007e310b7223 */ /* 0x001fe200000100d8 */
[----:B------:R0:W-:Y:S01]  /*ecc0*/  STS [R47+0x2164], R41 ;  /* 0x002164292f007388 */ /* 0x0001e20000000800 */
[----:B------:R-:W-:Y:S01]  /*ecd0*/  FFMA.FTZ R80, R81, R167, -R80 ;  /* 0x000000a751507223 */ /* 0x000fe20000010850 */
[----:B------:R-:W-:Y:S01]  /*ece0*/  FADD.FTZ R166, -R166, R7 ;  /* 0x00000007a6a67221 */ /* 0x000fe20000010100 */
[----:B-1----:R-:W-:Y:S01]  /*ecf0*/  FFMA.FTZ R10, -R14, R23, -RZ ;  /* 0x000000170e0a7223 */ /* 0x002fe200000109ff */
[----:B------:R1:W-:Y:S01]  /*ed00*/  STS [R47+0x2170], R6 ;  /* 0x002170062f007388 */ /* 0x0003e20000000800 */
[----:B------:R-:W-:Y:S01]  /*ed10*/  FADD.FTZ R165, R165, R80 ;  /* 0x00000050a5a57221 */ /* 0x000fe20000010000 */
[-C--:B------:R-:W-:Y:S01]  /*ed20*/  FMUL.FTZ R0, R82, -R166.reuse ;  /* 0x800000a652007220 */ /* 0x080fe20000410000 */
[-C--:B--2---:R-:W-:Y:S01]  /*ed30*/  FFMA.FTZ R8, R44, -R125.reuse, R217 ;  /* 0x8000007d2c087223 */ /* 0x084fe200000100d9 */
[----:B------:R-:W-:Y:S01]  /*ed40*/  FMUL.FTZ R23, R166, R125 ;  /* 0x0000007da6177220 */ /* 0x000fe20000410000 */
[-C--:B------:R-:W-:Y:S01]  /*ed50*/  FMUL.FTZ R7, R82, -R165.reuse ;  /* 0x800000a552077220 */ /* 0x080fe20000410000 */
[----:B------:R-:W-:Y:S01]  /*ed60*/  FFMA.FTZ R0, R83, R165, -R0 ;  /* 0x000000a553007223 */ /* 0x000fe20000010800 */
[----:B------:R-:W-:Y:S01]  /*ed70*/  FMUL.FTZ R9, R165, R125 ;  /* 0x0000007da5097220 */ /* 0x000fe20000410000 */
[----:B------:R2:W-:Y:S01]  /*ed80*/  STS [R47+0x2148], R33 ;  /* 0x002148212f007388 */ /* 0x0005e20000000800 */
[----:B------:R-:W-:Y:S01]  /*ed90*/  FFMA.FTZ R7, R83, R166, R7 ;  /* 0x000000a653077223 */ /* 0x000fe20000010007 */
[----:B------:R-:W-:Y:S01]  /*eda0*/  FADD.FTZ R163, R163, R0 ;  /* 0x00000000a3a37221 */ /* 0x000fe20000010000 */
[----:B0-----:R-:W-:Y:S01]  /*edb0*/  FMUL.FTZ R41, R122, R9 ;  /* 0x000000097a297220 */ /* 0x001fe20000410000 */
[----:B-1----:R-:W-:Y:S01]  /*edc0*/  FMUL.FTZ R6, R5, R124 ;  /* 0x0000007c05067220 */ /* 0x002fe20000410000 */
[----:B------:R-:W-:Y:S01]  /*edd0*/  FADD.FTZ R7, -R164, R7 ;  /* 0x00000007a4077221 */ /* 0x000fe20000010100 */
[-C--:B------:R-:W-:Y:S01]  /*ede0*/  FMUL.FTZ R0, R163, R126.reuse ;  /* 0x0000007ea3007220 */ /* 0x080fe20000410000 */
[-C--:B------:R-:W-:Y:S01]  /*edf0*/  FFMA.FTZ R41, R8, R23.reuse, -R41 ;  /* 0x0000001708297223 */ /* 0x080fe20000010829 */
[----:B------:R-:W-:Y:S01]  /*ee00*/  FMUL.FTZ R23, R122, R23 ;  /* 0x000000177a177220 */ /* 0x000fe20000410000 */
[----:B------:R-:W-:Y:S01]  /*ee10*/  FMUL.FTZ R2, R7, R126 ;  /* 0x0000007e07027220 */ /* 0x000fe20000410000 */
[----:B------:R-:W-:Y:S01]  /*ee20*/  FMUL.FTZ R4, R123, R0 ;  /* 0x000000007b047220 */ /* 0x000fe20000410000 */
[----:B------:R0:W-:Y:S01]  /*ee30*/  STS [R47+0x2174], R10 ;  /* 0x0021740a2f007388 */ /* 0x0001e20000000800 */
[----:B--2---:R-:W-:Y:S01]  /*ee40*/  FFMA.FTZ R33, R37, -R124, R218 ;  /* 0x8000007c25217223 */ /* 0x004fe200000100da */
[----:B------:R-:W-:Y:S01]  /*ee50*/  FFMA.FTZ R23, R8, R9, R23 ;  /* 0x0000000908177223 */ /* 0x000fe20000010017 */
[-C--:B------:R-:W-:Y:S01]  /*ee60*/  FFMA.FTZ R4, R11, R2.reuse, -R4 ;  /* 0x000000020b047223 */ /* 0x080fe20000010804 */
[----:B------:R-:W-:Y:S01]  /*ee70*/  FMUL.FTZ R2, R123, R2 ;  /* 0x000000027b027220 */ /* 0x000fe20000410000 */
[----:B------:R-:W-:Y:S01]  /*ee80*/  FMUL.FTZ R16, R215, R6 ;  /* 0x00000006d7107220 */ /* 0x000fe20000410000 */
[----:B------:R1:W-:Y:S01]  /*ee90*/  STS [R47+0x216c], R45 ;  /* 0x00216c2d2f007388 */ /* 0x0003e20000000800 */
[----:B------:R-:W-:Y:S01]  /*eea0*/  FADD.FTZ R4, RZ, R4 ;  /* 0x00000004ff047221 */ /* 0x000fe20000010000 */
[----:B------:R-:W-:Y:S01]  /*eeb0*/  FFMA.FTZ R2, R11, R0, R2 ;  /* 0x000000000b027223 */ /* 0x000fe20000010002 */
[----:B------:R-:W-:Y:S01]  /*eec0*/  FMUL.FTZ R69, R165, UR55 ;  /* 0x00000037a5457c20 */ /* 0x000fe20008410000 */
[----:B0-----:R-:W-:Y:S01]  /*eed0*/  FMUL.FTZ R10, R167, R124 ;  /* 0x0000007ca70a7220 */ /* 0x001fe20000410000 */
[----:B------:R0:W-:Y:S01]  /*eee0*/  STS [R47+0x2178], R35 ;  /* 0x002178232f007388 */ /* 0x0001e20000000800 */
[----:B------:R-:W-:Y:S01]  /*eef0*/  FADD.FTZ R2, RZ, R2 ;  /* 0x00000002ff027221 */ /* 0x000fe20000010000 */
[----:B------:R-:W-:Y:S01]  /*ef00*/  FADD.FTZ R4, R4, R41 ;  /* 0x0000002904047221 */ /* 0x000fe20000010000 */
[----:B------:R-:W-:Y:S01]  /*ef10*/  FFMA.FTZ R69, R166, UR56, -R69 ;  /* 0x00000038a6457c23 */ /* 0x000fe20008010845 */
[----:B------:R2:W-:Y:S01]  /*ef20*/  STS [R47+0x2130], R20 ;  /* 0x002130142f007388 */ /* 0x0005e20000000800 */
[----:B-1----:R-:W-:Y:S01]  /*ef30*/  FMUL.FTZ R45, R215, R10 ;  /* 0x0000000ad72d7220 */ /* 0x002fe20000410000 */
[----:B------:R-:W-:Y:S01]  /*ef40*/  FADD.FTZ R2, R2, R23 ;  /* 0x0000001702027221 */ /* 0x000fe20000010000 */
[-C--:B------:R-:W-:Y:S01]  /*ef50*/  FMUL.FTZ R23, R169, R121.reuse ;  /* 0x00000079a9177220 */ /* 0x080fe20000410000 */
[----:B------:R1:W-:Y:S01]  /*ef60*/  STS [R47+0x2140], R32 ;  /* 0x002140202f007388 */ /* 0x0003e20000000800 */
[C---:B------:R-:W-:Y:S01]  /*ef70*/  FFMA.FTZ R45, R33.reuse, R6, -R45 ;  /* 0x00000006212d7223 */ /* 0x040fe2000001082d */
[----:B0-----:R-:W-:Y:S01]  /*ef80*/  FFMA.FTZ R35, R33, R10, R16 ;  /* 0x0000000a21237223 */ /* 0x001fe20000010010 */
[----:B------:R-:W-:Y:S01]  /*ef90*/  FFMA.FTZ R16, R36, -R121, R219 ;  /* 0x8000007924107223 */ /* 0x000fe200000100db */
[----:B------:R-:W-:Y:S01]  /*efa0*/  FMUL.FTZ R41, R214, R23 ;  /* 0x00000017d6297220 */ /* 0x000fe20000410000 */
[----:B------:R-:W-:Y:S01]  /*efb0*/  FADD.FTZ R4, R4, R45 ;  /* 0x0000002d04047221 */ /* 0x000fe20000010000 */
[----:B------:R-:W-:Y:S01]  /*efc0*/  FADD.FTZ R2, R2, R35 ;  /* 0x0000002302027221 */ /* 0x000fe20000010000 */
[----:B------:R-:W-:Y:S01]  /*efd0*/  FMUL.FTZ R35, R170, R121 ;  /* 0x00000079aa237220 */ /* 0x000fe20000410000 */
[-C--:B--2---:R-:W-:Y:S01]  /*efe0*/  FMUL.FTZ R20, R171, R120.reuse ;  /* 0x00000078ab147220 */ /* 0x084fe20000410000 */
[----:B------:R-:W-:Y:S01]  /*eff0*/  FMUL.FTZ R6, R3, R120 ;  /* 0x0000007803067220 */ /* 0x000fe20000410000 */
[----:B-1----:R-:W-:Y:S01]  /*f000*/  FFMA.FTZ R32, R30, -R119, R221 ;  /* 0x800000771e207223 */ /* 0x002fe200000100dd */
[-C--:B------:R-:W-:Y:S01]  /*f010*/  FFMA.FTZ R45, R16, R35.reuse, -R41 ;  /* 0x00000023102d7223 */ /* 0x080fe20000010829 */
[----:B------:R-:W-:Y:S01]  /*f020*/  FMUL.FTZ R35, R214, R35 ;  /* 0x00000023d6237220 */ /* 0x000fe20000410000 */
[----:B------:R-:W-:Y:S01]  /*f030*/  FMUL.FTZ R41, R173, R119 ;  /* 0x00000077ad297220 */ /* 0x000fe20000410000 */
[C---:B------:R-:W-:Y:S01]  /*f040*/  FMUL.FTZ R53, R213.reuse, R6 ;  /* 0x00000006d5357220 */ /* 0x040fe20000410000 */
[----:B------:R0:W-:Y:S01]  /*f050*/  STS [R47+0x2138], R18 ;  /* 0x002138122f007388 */ /* 0x0001e20000000800 */
[----:B------:R-:W-:Y:S01]  /*f060*/  FFMA.FTZ R35, R16, R23, R35 ;  /* 0x0000001710237223 */ /* 0x000fe20000010023 */
[----:B------:R-:W-:Y:S01]  /*f070*/  FMUL.FTZ R57, R212, R41 ;  /* 0x00000029d4397220 */ /* 0x000fe20000410000 */
[----:B------:R-:W-:Y:S01]  /*f080*/  FADD.FTZ R4, R4, R45 ;  /* 0x0000002d04047221 */ /* 0x000fe20000010000 */
[-C--:B------:R-:W-:Y:S01]  /*f090*/  FFMA.FTZ R53, R220, R20.reuse, R53 ;  /* 0x00000014dc357223 */ /* 0x080fe20000010035 */
[----:B------:R-:W-:Y:S01]  /*f0a0*/  FADD.FTZ R2, R2, R35 ;  /* 0x0000002302027221 */ /* 0x000fe20000010000 */
[----:B------:R-:W-:Y:S01]  /*f0b0*/  FMUL.FTZ R35, R213, R20 ;  /* 0x00000014d5237220 */ /* 0x000fe20000410000 */
[-C--:B------:R-:W-:Y:S01]  /*f0c0*/  FFMA.FTZ R57, R32, R55.reuse, -R57 ;  /* 0x0000003720397223 */ /* 0x080fe20000010839 */
[----:B------:R-:W-:Y:S01]  /*f0d0*/  FMUL.FTZ R55, R212, R55 ;  /* 0x00000037d4377220 */ /* 0x000fe20000410000 */
[----:B------:R1:W-:Y:S01]  /*f0e0*/  STS [R47+0x2150], R34 ;  /* 0x002150222f007388 */ /* 0x0003e20000000800 */
[----:B------:R-:W-:Y:S01]  /*f0f0*/  FFMA.FTZ R35, R220, R6, -R35 ;  /* 0x00000006dc237223 */ /* 0x000fe20000010823 */
[----:B0-----:R-:W-:Y:S01]  /*f100*/  SHF.L.U32 R18, R128, 0x10, RZ ;  /* 0x0000001080127819 */ /* 0x001fe200000006ff */
[-C--:B------:R-:W-:Y:S01]  /*f110*/  FMUL.FTZ R6, R51, R118.reuse ;  /* 0x0000007633067220 */ /* 0x080fe20000410000 */
[----:B------:R0:W-:Y:S01]  /*f120*/  STS [R47+0x2158], R38 ;  /* 0x002158262f007388 */ /* 0x0001e20000000800 */
[----:B------:R-:W-:Y:S01]  /*f130*/  FADD.FTZ R4, R4, R35 ;  /* 0x0000002304047221 */ /* 0x000fe20000010000 */
[----:B------:R-:W-:Y:S01]  /*f140*/  SHF.L.U32 R35, R127, 0x10, RZ ;  /* 0x000000107f237819 */ /* 0x000fe200000006ff */
[-C--:B------:R-:W-:Y:S01]  /*f150*/  FFMA.FTZ R223, R18, -R118.reuse, R223 ;  /* 0x8000007612df7223 */ /* 0x080fe200000100df */
[----:B------:R2:W-:Y:S01]  /*f160*/  STS [R47+0x215c], R40 ;  /* 0x00215c282f007388 */ /* 0x0005e20000000800 */
[----:B------:R-:W-:Y:S01]  /*f170*/  FADD.FTZ R2, R2, R53 ;  /* 0x0000003502027221 */ /* 0x000fe20000010000 */
[----:B-1----:R-:W-:Y:S01]  /*f180*/  FMUL.FTZ R34, R17, R118 ;  /* 0x0000007611227220 */ /* 0x002fe20000410000 */
[----:B------:R-:W-:Y:S01]  /*f190*/  FFMA.FTZ R55, R32, R41, R55 ;  /* 0x0000002920377223 */ /* 0x000fe20000010037 */
[----:B------:R1:W-:Y:S01]  /*f1a0*/  STS [R47+0x2168], R42 ;  /* 0x0021682a2f007388 */ /* 0x0003e20000000800 */
[-C--:B------:R-:W-:Y:S01]  /*f1b0*/  FFMA.FTZ R45, R35, -R117.reuse, R224 ;  /* 0x80000075232d7223 */ /* 0x080fe200000100e0 */
[----:B0-----:R-:W-:Y:S01]  /*f1c0*/  FMUL.FTZ R38, R210, R6 ;  /* 0x00000006d2267220 */ /* 0x001fe20000410000 */
[----:B------:R-:W-:Y:S01]  /*f1d0*/  FADD.FTZ R2, R2, R55 ;  /* 0x0000003702027221 */ /* 0x000fe20000010000 */
[-C--:B------:R-:W-:Y:S01]  /*f1e0*/  FMUL.FTZ R55, R210, R34.reuse ;  /* 0x00000022d2377220 */ /* 0x080fe20000410000 */
[----:B------:R-:W-:Y:S01]  /*f1f0*/  FADD.FTZ R4, R4, R57 ;  /* 0x0000003904047221 */ /* 0x000fe20000010000 */
[-C--:B--2---:R-:W-:Y:S01]  /*f200*/  FMUL.FTZ R40, R12, R117.reuse ;  /* 0x000000750c287220 */ /* 0x084fe20000410000 */
[C---:B------:R-:W-:Y:S01]  /*f210*/  FFMA.FTZ R53, R223.reuse, R34, R38 ;  /* 0x00000022df357223 */ /* 0x040fe20000010026 */
[----:B------:R-:W-:Y:S01]  /*f220*/  FFMA.FTZ R55, R223, R6, -R55 ;  /* 0x00000006df377223 */ /* 0x000fe20000010837 */
[----:B------:R-:W-:Y:S01]  /*f230*/  FMUL.FTZ R6, R43, R116 ;  /* 0x000000742b067220 */ /* 0x000fe20000410000 */
[----:B-1----:R-:W-:Y:S01]  /*f240*/  FMUL.FTZ R42, R176, R117 ;  /* 0x00000075b02a7220 */ /* 0x002fe20000410000 */
[----:B------:R-:W-:Y:S01]  /*f250*/  FMUL.FTZ R38, R211, R40 ;  /* 0x00000028d3267220 */ /* 0x000fe20000410000 */
[----:B------:R-:W-:Y:S01]  /*f260*/  FADD.FTZ R2, R2, R53 ;  /* 0x0000003502027221 */ /* 0x000fe20000010000 */
[----:B------:R0:W-:Y:S01]  /*f270*/  STS [R47+0x217c], R15 ;  /* 0x00217c0f2f007388 */ /* 0x0001e20000000800 */
[----:B------:R-:W-:Y:S01]  /*f280*/  FADD.FTZ R4, R4, R55 ;  /* 0x0000003704047221 */ /* 0x000fe20000010000 */
[-C--:B------:R-:W-:Y:S01]  /*f290*/  FFMA.FTZ R57, R45, R42.reuse, -R38 ;  /* 0x0000002a2d397223 */ /* 0x080fe20000010826 */
[----:B------:R-:W-:Y:S01]  /*f2a0*/  FMUL.FTZ R42, R211, R42 ;  /* 0x0000002ad32a7220 */ /* 0x000fe20000410000 */
[----:B------:R-:W-:Y:S01]  /*f2b0*/  FMUL.FTZ R38, R177, R116 ;  /* 0x00000074b1267220 */ /* 0x000fe20000410000 */
[----:B------:R1:W-:Y:S01]  /*f2c0*/  STS [R47+0x2114], R67 ;  /* 0x002114432f007388 */ /* 0x0003e20000000800 */
[----:B------:R-:W-:Y:S01]  /*f2d0*/  FADD.FTZ R4, R4, R57 ;  /* 0x0000003904047221 */ /* 0x000fe20000010000 */
[----:B------:R-:W-:Y:S01]  /*f2e0*/  FFMA.FTZ R53, R45, R40, R42 ;  /* 0x000000282d357223 */ /* 0x000fe2000001002a */
[----:B------:R-:W-:Y:S01]  /*f2f0*/  FMUL.FTZ R42, R208, R6 ;  /* 0x00000006d02a7220 */ /* 0x000fe20000410000 */
[----:B------:R-:W-:Y:S01]  /*f300*/  FMUL.FTZ R57, R179, UR55 ;  /* 0x00000037b3397c20 */ /* 0x000fe20008410000 */
[----:B0-----:R-:W-:Y:S01]  /*f310*/  FMUL.FTZ R15, R187, UR55 ;  /* 0x00000037bb0f7c20 */ /* 0x001fe20008410000 */
[----:B------:R-:W-:Y:S01]  /*f320*/  FADD.FTZ R2, R2, R53 ;  /* 0x0000003502027221 */ /* 0x000fe20000010000 */
[-C--:B------:R-:W-:Y:S01]  /*f330*/  FFMA.FTZ R75, R225, R38.reuse, R42 ;  /* 0x00000026e14b7223 */ /* 0x080fe2000001002a */
[----:B------:R-:W-:Y:S01]  /*f340*/  FMUL.FTZ R53, R208, R38 ;  /* 0x00000026d0357220 */ /* 0x000fe20000410000 */
[----:B------:R-:W-:Y:S01]  /*f350*/  FMUL.FTZ R42, R181, UR55 ;  /* 0x00000037b52a7c20 */ /* 0x000fe20008410000 */
[----:B------:R-:W-:Y:S01]  /*f360*/  FFMA.FTZ R52, R188, UR56, -R15 ;  /* 0x00000038bc347c23 */ /* 0x000fe2000801080f */
[----:B------:R-:W-:Y:S01]  /*f370*/  FADD.FTZ R75, R2, R75 ;  /* 0x0000004b024b7221 */ /* 0x000fe20000010000 */
[----:B------:R-:W-:Y:S01]  /*f380*/  FMUL.FTZ R2, R184, UR55 ;  /* 0x00000037b8027c20 */ /* 0x000fe20008410000 */
[----:B------:R-:W-:Y:S01]  /*f390*/  FFMA.FTZ R53, R225, R6, -R53 ;  /* 0x00000006e1357223 */ /* 0x000fe20000010835 */
[----:B------:R-:W-:Y:S01]  /*f3a0*/  MOV R6, UR44 ;  /* 0x0000002c00067c02 */ /* 0x000fe20008000f00 */
[----:B------:R-:W-:Y:S01]  /*f3b0*/  FFMA.FTZ R42, R39, UR56, -R42 ;  /* 0x00000038272a7c23 */ /* 0x000fe2000801082a */
[----:B------:R-:W-:Y:S01]  /*f3c0*/  FFMA.FTZ R15, R183, UR56, R2 ;  /* 0x00000038b70f7c23 */ /* 0x000fe20008010002 */
[----:B------:R-:W-:Y:S01]  /*f3d0*/  FMUL.FTZ R39, R179, R115 ;  /* 0x00000073b3277220 */ /* 0x000fe20000410000 */
[----:B------:R-:W-:Y:S01]  /*f3e0*/  FMUL.FTZ R2, R180, UR55 ;  /* 0x00000037b4027c20 */ /* 0x000fe20008410000 */
[----:B------:R-:W-:Y:S01]  /*f3f0*/  LEA R6, R6, -R131, 0x1 ;  /* 0x8000008306067211 */ /* 0x000fe200078e08ff */
[C---:B------:R-:W-:Y:S01]  /*f400*/  FFMA.FTZ R60, R180.reuse, UR56, -R57 ;  /* 0x00000038b43c7c23 */ /* 0x040fe20008010839 */
[----:B------:R-:W-:Y:S01]  /*f410*/  FMUL.FTZ R180, R180, R115 ;  /* 0x00000073b4b47220 */ /* 0x000fe20000410000 */
[-C--:B------:R-:W-:Y:S01]  /*f420*/  FMUL.FTZ R59, R209, R39.reuse ;  /* 0x00000027d13b7220 */ /* 0x080fe20000410000 */
[----:B------:R-:W-:Y:S01]  /*f430*/  FFMA.FTZ R57, R179, UR56, R2 ;  /* 0x00000038b3397c23 */ /* 0x000fe20008010002 */
[----:B------:R-:W-:Y:S01]  /*f440*/  FMUL.FTZ R2, R177, UR55 ;  /* 0x00000037b1027c20 */ /* 0x000fe20008410000 */
[----:B------:R-:W-:Y:S01]  /*f450*/  ISETP.GE.AND P1, PT, R6, 0x1, PT ;  /* 0x000000010600780c */ /* 0x000fe20003f26270 */
[-C--:B------:R-:W-:Y:S01]  /*f460*/  FFMA.FTZ R132, R226, R180.reuse, -R59 ;  /* 0x000000b4e2847223 */ /* 0x080fe2000001083b */
[----:B------:R-:W-:Y:S01]  /*f470*/  FADD.FTZ R77, R4, R53 ;  /* 0x00000035044d7221 */ /* 0x000fe20000010000 */
[----:B------:R-:W-:Y:S01]  /*f480*/  FFMA.FTZ R59, R43, UR56, -R2 ;  /* 0x000000382b3b7c23 */ /* 0x000fe20008010802 */
[----:B------:R-:W-:Y:S01]  /*f490*/  FMUL.FTZ R43, R176, UR55 ;  /* 0x00000037b02b7c20 */ /* 0x000fe20008410000 */
[----:B------:R-:W-:Y:S01]  /*f4a0*/  FMUL.FTZ R2, R17, UR55 ;  /* 0x0000003711027c20 */ /* 0x000fe20008410000 */
[----:B------:R-:W-:Y:S01]  /*f4b0*/  FMUL.FTZ R53, R191, UR55 ;  /* 0x00000037bf357c20 */ /* 0x000fe20008410000 */
[----:B-1----:R-:W-:Y:S01]  /*f4c0*/  FMUL.FTZ R67, R169, UR55 ;  /* 0x00000037a9437c20 */ /* 0x002fe20008410000 */
[----:B------:R0:W-:Y:S01]  /*f4d0*/  STS [R47+0x211c], R68 ;  /* 0x00211c442f007388 */ /* 0x0001e20000000800 */
[----:B------:R-:W-:Y:S01]  /*f4e0*/  FMUL.FTZ R63, R209, R180 ;  /* 0x000000b4d13f7220 */ /* 0x000fe20000410000 */
[----:B------:R-:W-:Y:S01]  /*f4f0*/  FFMA.FTZ R58, R192, UR56, -R53 ;  /* 0x00000038c03a7c23 */ /* 0x000fe20008010835 */
[----:B------:R-:W-:Y:S01]  /*f500*/  FFMA.FTZ R67, R170, UR56, -R67 ;  /* 0x00000038aa437c23 */ /* 0x000fe20008010843 */
[----:B------:R1:W-:Y:S01]  /*f510*/  STS [R47+0x2134], R70 ;  /* 0x002134462f007388 */ /* 0x0003e20000000800 */
[----:B------:R-:W-:Y:S01]  /*f520*/  FFMA.FTZ R227, R27, -R114, R227 ;  /* 0x800000721be37223 */ /* 0x000fe200000100e3 */
[----:B------:R-:W-:Y:S01]  /*f530*/  FMUL.FTZ R55, R65, UR55 ;  /* 0x0000003741377c20 */ /* 0x000fe20008410000 */
[----:B------:R-:W-:Y:S01]  /*f540*/  FMUL.FTZ R54, R24, UR55 ;  /* 0x0000003718367c20 */ /* 0x000fe20008410000 */
[----:B------:R-:W-:Y:S01]  /*f550*/  FMUL.FTZ R50, R188, UR55 ;  /* 0x00000037bc327c20 */ /* 0x000fe20008410000 */
[----:B------:R-:W-:Y:S01]  /*f560*/  FMUL.FTZ R53, R185, UR55 ;  /* 0x00000037b9357c20 */ /* 0x000fe20008410000 */
[----:B0-----:R-:W-:Y:S01]  /*f570*/  FFMA.FTZ R68, R12, UR56, R43 ;  /* 0x000000380c447c23 */ /* 0x001fe2000801002b */
[----:B------:R-:W-:Y:S01]  /*f580*/  FFMA.FTZ R43, R51, UR56, -R2 ;  /* 0x00000038332b7c23 */ /* 0x000fe20008010802 */
[----:B------:R-:W-:Y:S01]  /*f590*/  FFMA.FTZ R51, R174, UR56, -R61 ;  /* 0x00000038ae337c23 */ /* 0x000fe2000801083d */
[----:B------:R-:W-:Y:S01]  /*f5a0*/  FMUL.FTZ R48, R186, UR55 ;  /* 0x00000037ba307c20 */ /* 0x000fe20008410000 */
[----:B-1----:R-:W-:Y:S01]  /*f5b0*/  FMUL.FTZ R47, R183, UR55 ;  /* 0x00000037b72f7c20 */ /* 0x002fe20008410000 */
[----:B------:R-:W-:Y:S01]  /*f5c0*/  FMUL.FTZ R4, R207, R46 ;  /* 0x0000002ecf047220 */ /* 0x000fe20000410000 */
        /* <DEDUP_REMOVED lines=9> */
[----:B------:R-:W-:Y:S01]  /*f660*/  FFMA.FTZ R134, R226, R39, R63 ;  /* 0x00000027e2867223 */ /* 0x000fe2000001003f */
[----:B------:R-:W-:Y:S01]  /*f670*/  FFMA.FTZ R13, -R13, R158, R133 ;  /* 0x0000009e0d0d7223 */ /* 0x000fe20000010185 */
[----:B------:R-:W-:Y:S01]  /*f680*/  FFMA.FTZ R56, R191, UR56, R56 ;  /* 0x00000038bf387c23 */ /* 0x000fe20008010038 */
[----:B------:R-:W-:Y:S01]  /*f690*/  FFMA.FTZ R55, R24, UR56, -R55 ;  /* 0x0000003818377c23 */ /* 0x000fe20008010837 */
[----:B------:R-:W-:Y:S01]  /*f6a0*/  FFMA.FTZ R54, R65, UR56, R54 ;  /* 0x0000003841367c23 */ /* 0x000fe20008010036 */
[----:B------:R-:W-:Y:S01]  /*f6b0*/  FFMA.FTZ R50, R187, UR56, R50 ;  /* 0x00000038bb327c23 */ /* 0x000fe20008010032 */
[----:B------:R-:W-:Y:S01]  /*f6c0*/  FFMA.FTZ R53, R186, UR56, -R53 ;  /* 0x00000038ba357c23 */ /* 0x000fe20008010835 */
[----:B------:R-:W-:Y:S01]  /*f6d0*/  FFMA.FTZ R48, R185, UR56, R48 ;  /* 0x00000038b9307c23 */ /* 0x000fe20008010030 */
[----:B------:R-:W-:Y:S01]  /*f6e0*/  FFMA.FTZ R47, R184, UR56, -R47 ;  /* 0x00000038b82f7c23 */ /* 0x000fe2000801082f */
[----:B------:R-:W-:Y:S01]  /*f6f0*/  FFMA.FTZ R62, R181, UR56, R62 ;  /* 0x00000038b53e7c23 */ /* 0x000fe2000801003e */
[----:B------:R-:W-:Y:S01]  /*f700*/  FFMA.FTZ R81, R227, R106, -R4 ;  /* 0x0000006ae3517223 */ /* 0x000fe20000010804 */
[----:B------:R-:W-:Y:S01]  /*f710*/  FFMA.FTZ R66, R177, UR56, R66 ;  /* 0x00000038b1427c23 */ /* 0x000fe20008010042 */
[----:B------:R-:W-:Y:S01]  /*f720*/  FFMA.FTZ R70, R3, UR56, -R70 ;  /* 0x0000003803467c23 */ /* 0x000fe20008010846 */
[----:B------:R-:W-:Y:S01]  /*f730*/  FFMA.FTZ R72, R17, UR56, R72 ;  /* 0x0000003811487c23 */ /* 0x000fe20008010048 */
[----:B------:R-:W-:Y:S01]  /*f740*/  FFMA.FTZ R61, R173, UR56, R174 ;  /* 0x00000038ad3d7c23 */ /* 0x000fe200080100ae */
[----:B------:R-:W-:Y:S01]  /*f750*/  FFMA.FTZ R63, R171, UR56, R2 ;  /* 0x00000038ab3f7c23 */ /* 0x000fe20008010002 */
        /* <DEDUP_REMOVED lines=36> */
.L_x_1295:
[----:B------:R-:W-:Y:S05]  /*f9a0*/  BSYNC B0 ;  /* 0x0000000000007941 */ /* 0x000fea0003800000 */
.L_x_1294:
[----:B------:R-:W-:Y:S01]  /*f9b0*/  USHF.R.U32.HI UR42, URZ, 0x1, UR31 ;  /* 0x000000013f2a7899 */ /* 0x000fe2000801161f */
[----:B------:R-:W-:Y:S01]  /*f9c0*/  FMUL.FTZ R106, R207, R106 ;  /* 0x0000006acf6a7220 */ /* 0x000fe20000410000 */
[----:B------:R-:W-:Y:S01]  /*f9d0*/  USHF.R.U64 UR55, UR30, 0x1, UR31 ;  /* 0x000000011e377899 */ /* 0x000fe2000800121f */
[----:B------:R-:W-:Y:S01]  /*f9e0*/  FADD.FTZ R75, R75, R134 ;  /* 0x000000864b4b7221 */ /* 0x000fe20000010000 */
[----:B------:R-:W-:Y:S01]  /*f9f0*/  UIMAD UR56, UR42, UR11, URZ ;  /* 0x0000000b2a3872a4 */ /* 0x000fe2000f8e023f */
[----:B------:R-:W-:Y:S01]  /*fa00*/  FFMA.FTZ R106, R227, R46, R106 ;  /* 0x0000002ee36a7223 */ /* 0x000fe2000001006a */
[----:B------:R-:W-:Y:S01]  /*fa10*/  UIMAD.WIDE.U32 UR42, UR55, UR11, URZ ;  /* 0x0000000b372a72a5 */ /* 0x000fe2000f8e003f */
[----:B------:R-:W-:Y:S01]  /*fa20*/  FFMA.FTZ R159, -R14, R159, R13 ;  /* 0x0000009f0e9f7223 */ /* 0x000fe2000001010d */
[----:B------:R-:W-:Y:S01]  /*fa30*/  UIMAD UR56, UR54, UR55, UR56 ;  /* 0x00000037363872a4 */ /* 0x000fe2000f8e0238 */
[-C--:B------:R-:W-:Y:S01]  /*fa40*/  FMUL.FTZ R13, R183, R113.reuse ;  /* 0x00000071b70d7220 */ /* 0x080fe20000410000 */
[----:B------:R-:W-:Y:S01]  /*fa50*/  UIMAD UR45, UR45, UR32, URZ ;  /* 0x000000202d2d72a4 */ /* 0x000fe2000f8e023f */
[----:B------:R-:W-:Y:S01]  /*fa60*/  FADD.FTZ R132, R77, R132 ;  /* 0x000000844d847221 */ /* 0x000fe20000010000 */
[----:B------:R-:W-:Y:S01]  /*fa70*/  UIADD3 UR43, UR56, UR43, URZ ;  /* 0x0000002b382b7290 */ /* 0x000fe2000fffe03f */
[----:B0-----:R-:W-:Y:S01]  /*fa80*/  FADD.FTZ R7, R75, R106 ;  /* 0x0000006a4b077221 */ /* 0x001fe20000010000 */
[----:B------:R-:W-:Y:S01]  /*fa90*/  UIMAD UR45, UR12, UR33, UR45 ;  /* 0x000000210c2d72a4 */ /* 0x000fe2000f8e022d */
[-C--:B------:R-:W-:Y:S01]  /*faa0*/  FFMA.FTZ R14, R26, -R113.reuse, R205 ;  /* 0x800000711a0e7223 */ /* 0x080fe200000100cd */
[----:B------:R-:W-:Y:S01]  /*fab0*/  UIMAD.WIDE.U32 UR42, UR12, UR32, UR42 ;  /* 0x000000200c2a72a5 */ /* 0x000fe2000f8e002a */
[-C--:B------:R-:W-:Y:S01]  /*fac0*/  FMUL.FTZ R106, R185, R112.reuse ;  /* 0x00000070b96a7220 */ /* 0x080fe20000410000 */
[----:B------:R-:W-:Y:S01]  /*fad0*/  FMUL.FTZ R5, R184, R113 ;  /* 0x00000071b8057220 */ /* 0x000fe20000410000 */
[----:B------:R-:W-:Y:S01]  /*fae0*/  FMUL.FTZ R77, R206, R13 ;  /* 0x0000000dce4d7220 */ /* 0x000fe20000410000 */
[----:B------:R-:W-:Y:S01]  /*faf0*/  UIADD3 UR43, UR45, UR43, URZ ;  /* 0x0000002b2d2b7290 */ /* 0x000fe2000fffe03f */
[----:B------:R-:W0:Y:S01]  /*fb00*/  LDC.64 R2, c[0x0][0x380] ;  /* 0x0000e000ff027b82 */ /* 0x000e220000000a00 */
[----:B------:R-:W-:Y:S01]  /*fb10*/  ULEA UR54, UP0, UR42, UR34, 0x3 ;  /* 0x000000222a367291 */ /* 0x000fe2000f80183f */
[----:B------:R-:W-:Y:S01]  /*fb20*/  FADD.FTZ R81, R132, R81 ;  /* 0x0000005184517221 */ /* 0x000fe20000010000 */
[----:B------:R-:W-:Y:S01]  /*fb30*/  UIADD3 UR45, UR6, -UR18, URZ ;  /* 0x80000012062d7290 */ /* 0x000fe2000fffe03f */
[-C--:B------:R-:W-:Y:S01]  /*fb40*/  FFMA.FTZ R75, R25, -R112.reuse, R228 ;  /* 0x80000070194b7223 */ /* 0x080fe200000100e4 */
[----:B------:R-:W-:Y:S01]  /*fb50*/  ULEA.HI.X UR43, UR42, UR35, UR43, 0x3, UP0 ;  /* 0x000000232a2b7291 */ /* 0x000fe200080f1c2b */
[----:B------:R-:W-:Y:S01]  /*fb60*/  FMUL.FTZ R186, R186, R112 ;  /* 0x00000070baba7220 */ /* 0x000fe20000410000 */
[----:B------:R-:W-:Y:S01]  /*fb70*/  FMUL.FTZ R132, R204, R106 ;  /* 0x0000006acc847220 */ /* 0x000fe20000410000 */
[-C--:B------:R-:W-:Y:S01]  /*fb80*/  FFMA.FTZ R134, R14, R5.reuse, -R77 ;  /* 0x000000050e867223 */ /* 0x080fe2000001084d */
[----:B------:R-:W-:Y:S01]  /*fb90*/  UIMAD UR42, UR45, -0x1000, URZ ;  /* 0xfffff0002d2a78a4 */ /* 0x000fe2000f8e023f */
[----:B------:R-:W-:Y:S01]  /*fba0*/  FMUL.FTZ R5, R206, R5 ;  /* 0x00000005ce057220 */ /* 0x000fe20000410000 */
[----:B------:R-:W-:Y:S01]  /*fbb0*/  LEA R4, P1, R131, UR54, 0x2 ;  /* 0x0000003683047c11 */ /* 0x000fe2000f8210ff */
[----:B------:R-:W-:Y:S01]  /*fbc0*/  FFMA.FTZ R136, R75, R186, -R132 ;  /* 0x000000ba4b887223 */ /* 0x000fe20000010884 */
[----:B------:R-:W-:Y:S01]  /*fbd0*/  FADD.FTZ R81, R81, R134 ;  /* 0x0000008651517221 */ /* 0x000fe20000010000 */
[----:B------:R-:W-:Y:S01]  /*fbe0*/  FFMA.FTZ R132, R14, R13, R5 ;  /* 0x0000000d0e847223 */ /* 0x000fe20000010005 */
[----:B------:R-:W-:Y:S01]  /*fbf0*/  LEA.HI.X R5, R131, UR43, RZ, 0x2, P1 ;  /* 0x0000002b83057c11 */ /* 0x000fe200088f14ff */
[----:B------:R-:W-:Y:S01]  /*fc00*/  USHF.L.U64.HI UR43, UR8, 0x2, UR9 ;  /* 0x00000002082b7899 */ /* 0x000fe20008010209 */
[----:B------:R-:W-:Y:S01]  /*fc10*/  MOV R77, UR42 ;  /* 0x0000002a004d7c02 */ /* 0x000fe20008000f00 */
[----:B------:R-:W-:Y:S01]  /*fc20*/  FADD.FTZ R7, R7, R132 ;  /* 0x0000008407077221 */ /* 0x000fe20000010000 */
[-C--:B------:R-:W-:Y:S01]  /*fc30*/  FFMA.FTZ R229, R22, -R111.reuse, R229 ;  /* 0x8000006f16e57223 */ /* 0x080fe200000100e5 */
[----:B------:R-:W-:Y:S01]  /*fc40*/  FMUL.FTZ R188, R188, R111 ;  /* 0x0000006fbcbc7220 */ /* 0x000fe20000410000 */
[----:B------:R-:W-:Y:S01]  /*fc50*/  FMUL.FTZ R107, R24, R110 ;  /* 0x0000006e186b7220 */ /* 0x000fe20000410000 */
[----:B------:R-:W-:-:S04]  /*fc60*/  IMAD.WIDE R4, R77, 0x4, R4 ;  /* 0x000000044d047825 */ /* 0x000fc800078e0204 */
[----:B------:R-:W-:Y:S01]  /*fc70*/  FMUL.FTZ R77, R187, R111 ;  /* 0x0000006fbb4d7220 */ /* 0x000fe20000410000 */
[----:B------:R-:W-:Y:S01]  /*fc80*/  FMUL.FTZ R186, R204, R186 ;  /* 0x000000baccba7220 */ /* 0x000fe20000410000 */
[----:B------:R-:W-:Y:S01]  /*fc90*/  FMUL.FTZ R24, R65, R110 ;  /* 0x0000006e41187220 */ /* 0x000fe20000410000 */
[----:B------:R-:W-:Y:S01]  /*fca0*/  USHF.L.U32 UR42, UR8, 0x2, URZ ;  /* 0x00000002082a7899 */ /* 0x000fe2000800063f */
[----:B------:R-:W-:Y:S01]  /*fcb0*/  FMUL.FTZ R132, R203, R77 ;  /* 0x0000004dcb847220 */ /* 0x000fe20000410000 */
[----:B------:R-:W-:Y:S01]  /*fcc0*/  FADD.FTZ R136, R81, R136 ;  /* 0x0000008851887221 */ /* 0x000fe20000010000 */
[----:B------:R-:W-:Y:S01]  /*fcd0*/  FFMA.FTZ R186, R75, R106, R186 ;  /* 0x0000006a4bba7223 */ /* 0x000fe200000100ba */
[----:B------:R-:W-:Y:S01]  /*fce0*/  FFMA.FTZ R81, R21, -R110, R230 ;  /* 0x8000006e15517223 */ /* 0x000fe200000100e6 */
[-C--:B------:R-:W-:Y:S01]  /*fcf0*/  FFMA.FTZ R83, R229, R188.reuse, -R132 ;  /* 0x000000bce5537223 */ /* 0x080fe20000010884 */
[----:B------:R-:W-:Y:S01]  /*fd00*/  FMUL.FTZ R188, R203, R188 ;  /* 0x000000bccbbc7220 */ /* 0x000fe20000410000 */
[----:B------:R-:W-:Y:S01]  /*fd10*/  FMUL.FTZ R132, R202, R24 ;  /* 0x00000018ca847220 */ /* 0x000fe20000410000 */
[----:B0-----:R-:W-:-:S02]  /*fd20*/  IMAD R134, R2, UR43, RZ ;  /* 0x0000002b02867c24 */ /* 0x001fc4000f8e02ff */
[----:B------:R-:W-:Y:S01]  /*fd30*/  FADD.FTZ R7, R7, R186 ;  /* 0x000000ba07077221 */ /* 0x000fe20000010000 */
[----:B------:R-:W-:-:S04]  /*fd40*/  IMAD.WIDE.U32 R4, R2, UR42, R4 ;  /* 0x0000002a02047c25 */ /* 0x000fc8000f8e0004 */
[----:B------:R-:W-:Y:S01]  /*fd50*/  FADD.FTZ R83, R136, R83 ;  /* 0x0000005388537221 */ /* 0x000fe20000010000 */
[----:B------:R-:W-:Y:S01]  /*fd60*/  FFMA.FTZ R188, R229, R77, R188 ;  /* 0x0000004de5bc7223 */ /* 0x000fe200000100bc */
[-C--:B------:R-:W-:Y:S01]  /*fd70*/  FFMA.FTZ R132, R81, R107.reuse, -R132 ;  /* 0x0000006b51847223 */ /* 0x080fe20000010884 */
[----:B------:R-:W-:Y:S02]  /*fd80*/  IMAD R3, R3, UR42, R134 ;  /* 0x0000002a03037c24 */ /* 0x000fe4000f8e0286 */
[----:B------:R-:W-:Y:S01]  /*fd90*/  FMUL.FTZ R2, R202, R107 ;  /* 0x0000006bca027220 */ /* 0x000fe20000410000 */
        /* <DEDUP_REMOVED lines=9> */
[-C--:B------:R-:W-:Y:S01]  /*fe30*/  FMUL.FTZ R79, R191, R109.reuse ;  /* 0x0000006dbf4f7220 */ /* 0x080fe20000410000 */
[----:B------:R-:W-:Y:S01]  /*fe40*/  ISETP.GE.AND P1, PT, R6, 0x81, PT ;  /* 0x000000810600780c */ /* 0x000fe20003f26270 */
        /* <DEDUP_REMOVED lines=13> */
.L_x_1297:
[----:B------:R-:W-:Y:S05]  /*ff20*/  BSYNC B0 ;  /* 0x0000000000007941 */ /* 0x000fea0003800000 */
.L_x_1296:
        /* <DEDUP_REMOVED lines=17> */
.L_x_1299:
[----:B------:R-:W-:Y:S05]  /*10040*/  BSYNC B0 ;  /* 0x0000000000007941 */ /* 0x000fea0003800000 */
.L_x_1298:
[----:B01----:R0:W1:Y:S01]  /*10050*/  LDS R7, [R134+0x2700] ;  /* 0x0027000086077984 */ /* 0x0030620000000800 */
[----:B------:R-:W-:Y:S01]  /*10060*/  BSSY B0, `(.L_x_1300) ;  /* 0x0000006000007945 */ /* 0x000fe20003800000 */
[----:B------:R-:W-:Y:S02]  /*10070*/  IADD3 R132, R131, 0x300, RZ ;  /* 0x0000030083847810 */ /* 0x000fe40007ffe0ff */
[----:B------:R-:W-:Y:S02]  /*10080*/  LEA.HI.SX32 R107, R4, R131, 0x1b ;  /* 0x00000083046b7211 */ /* 0x000fe400078fdaff */
[----:B------:R-:W-:Y:S01]  /*10090*/  LEA R135, R133, R108, 0x2 ;  /* 0x0000006c85877211 */ /* 0x000fe200078e10ff */
[----:B------:R-:W-:Y:S06]  /*100a0*/  @!P1 BRA `(.L_x_1301) ;  /* 0x0000000000049947 */ /* 0x000fec0003800000 */
[----:B-1----:R2:W-:Y:S02]  /*100b0*/  REDG.E.ADD.F32.FTZ.RN.STRONG.GPU desc[UR20][R2.64+-0x3a00], R7 ;  /* 0xffc60007020079a6 */ /* 0x0025e4000c10f394 */
.L_x_1301:
[----:B------:R-:W-:Y:S05]  /*100c0*/  BSYNC B0 ;  /* 0x0000000000007941 */ /* 0x000fea0003800000 */
.L_x_1300:
[----:B-12---:R1:W2:Y:S01]  /*100d0*/  LDS R7, [R135+0x2900] ;  /* 0x0029000087077984 */ /* 0x0062a20000000800 */
[----:B------:R-:W-:Y:S01]  /*100e0*/  BSSY B0, `(.L_x_1302) ;  /* 0x0000006000007945 */ /* 0x000fe20003800000 */
[----:B------:R-:W-:Y:S02]  /*100f0*/  LEA.HI.SX32 R133, R132, R131, 0x1b ;  /* 0x0000008384857211 */ /* 0x000fe400078fdaff */
[----:B------:R-:W-:Y:S02]  /*10100*/  IADD3 R4, R131, 0x380, RZ ;  /* 0x0000038083047810 */ /* 0x000fe40007ffe0ff */
[----:B------:R-:W-:Y:S01]  /*10110*/  LEA R132, R107, R108, 0x2 ;  /* 0x0000006c6b847211 */ /* 0x000fe200078e10ff */
[----:B------:R-:W-:Y:S06]  /*10120*/  @!P2 BRA `(.L_x_1303) ;  /* 0x000000000004a947 */ /* 0x000fec0003800000 */
[----:B--2---:R3:W-:Y:S02]  /*10130*/  REDG.E.ADD.F32.FTZ.RN.STRONG.GPU desc[UR20][R2.64+-0x3800], R7 ;  /* 0xffc80007020079a6 */ /* 0x0047e4000c10f394 */
.L_x_1303:
[----:B------:R-:W-:Y:S05]  /*10140*/  BSYNC B0 ;  /* 0x0000000000007941 */ /* 0x000fea0003800000 */
.L_x_1302:
[----:B--23--:R2:W3:Y:S01]  /*10150*/  LDS R7, [R132+0x2b00] ;  /* 0x002b000084077984 */ /* 0x00c4e20000000800 */
[----:B------:R-:W-:Y:S01]  /*10160*/  BSSY B0, `(.L_x_1304) ;  /* 0x0000005000007945 */ /* 0x000fe20003800000 */
[----:B------:R-:W-:Y:S02]  /*10170*/  LEA.HI.SX32 R107, R4, R131, 0x1b ;  /* 0x00000083046b7211 */ /* 0x000fe400078fdaff */
[----:B------:R-:W-:Y:S01]  /*10180*/  LEA R133, R133, R108, 0x2 ;  /* 0x0000006c85857211 */ /* 0x000fe200078e10ff */
[----:B------:R-:W-:Y:S06]  /*10190*/  @!P3 BRA `(.L_x_1305) ;  /* 0x000000000004b947 */ /* 0x000fec0003800000 */
[----:B---3--:R3:W-:Y:S02]  /*101a0*/  REDG.E.ADD.F32.FTZ.RN.STRONG.GPU desc[UR20][R2.64+-0x3600], R7 ;  /* 0xffca0007020079a6 */ /* 0x0087e4000c10f394 */
.L_x_1305:
[----:B------:R-:W-:Y:S05]  /*101b0*/  BSYNC B0 ;  /* 0x0000000000007941 */ /* 0x000fea0003800000 */
.L_x_1304:
[----:B---3--:R3:W0:Y:S01]  /*101c0*/  LDS R7, [R133+0x2d00] ;  /* 0x002d000085077984 */ /* 0x0086220000000800 */
[----:B------:R-:W-:Y:S01]  /*101d0*/  BSSY B0, `(.L_x_1306) ;  /* 0x0000004000007945 */ /* 0x000fe20003800000 */
[----:B------:R-:W-:-:S03]  /*101e0*/  LEA R107, R107, R108, 0x2 ;  /* 0x0000006c6b6b7211 */ /* 0x000fc600078e10ff */
[----:B------:R-:W-:Y:S05]  /*101f0*/  @!P4 BRA `(.L_x_1307) ;  /* 0x000000000004c947 */ /* 0x000fea0003800000 */
[----:B0-----:R0:W-:Y:S02]  /*10200*/  REDG.E.ADD.F32.FTZ.RN.STRONG.GPU desc[UR20][R2.64+-0x3400], R7 ;  /* 0xffcc0007020079a6 */ /* 0x0011e4000c10f394 */
.L_x_1307:
[----:B------:R-:W-:Y:S05]  /*10210*/  BSYNC B0 ;  /* 0x0000000000007941 */ /* 0x000fea0003800000 */
.L_x_1306:
[----:B0-----:R0:W0:Y:S01]  /*10220*/  LDS R7, [R107+0x2f00] ;  /* 0x002f00006b077984 */ /* 0x0010220000000800 */
[----:B------:R-:W-:Y:S01]  /*10230*/  BSSY B0, `(.L_x_1308) ;  /* 0x0000005000007945 */ /* 0x000fe20003800000 */
[C---:B------:R-:W-:Y:S02]  /*10240*/  IADD3 R4, R131.reuse, 0x400, RZ ;  /* 0x0000040083047810 */ /* 0x040fe40007ffe0ff */
[----:B--2---:R-:W-:Y:S01]  /*10250*/  IADD3 R132, R131, 0x480, RZ ;  /* 0x0000048083847810 */ /* 0x004fe20007ffe0ff */
[----:B------:R-:W-:Y:S06]  /*10260*/  @!P5 BRA `(.L_x_1309) ;  /* 0x000000000004d947 */ /* 0x000fec0003800000 */
[----:B0-----:R2:W-:Y:S02]  /*10270*/  REDG.E.ADD.F32.FTZ.RN.STRONG.GPU desc[UR20][R2.64+-0x3200], R7 ;  /* 0xffce0007020079a6 */ /* 0x0015e4000c10f394 */
.L_x_1309:
[----:B------:R-:W-:Y:S05]  /*10280*/  BSYNC B0 ;  /* 0x0000000000007941 */ /* 0x000fea0003800000 */
.L_x_1308:
        /* <DEDUP_REMOVED lines=17> */
.L_x_1311:
[----:B------:R-:W-:Y:S05]  /*103a0*/  BSYNC B0 ;  /* 0x0000000000007941 */ /* 0x000fea0003800000 */
.L_x_1310:
[----:B0-2---:R0:W2:Y:S01]  /*103b0*/  LDS R7, [R134+0x3300] ;  /* 0x0033000086077984 */ /* 0x0050a20000000800 */
[----:B------:R-:W-:Y:S01]  /*103c0*/  BSSY B0, `(.L_x_1312) ;  /* 0x0000006000007945 */ /* 0x000fe20003800000 */
[----:B------:R-:W-:Y:S02]  /*103d0*/  IADD3 R132, R131, 0x600, RZ ;  /* 0x0000060083847810 */ /* 0x000fe40007ffe0ff */
[----:B------:R-:W-:Y:S02]  /*103e0*/  LEA.HI.SX32 R107, R4, R131, 0x1b ;  /* 0x00000083046b7211 */ /* 0x000fe400078fdaff */
[----:B-1----:R-:W-:Y:S01]  /*103f0*/  LEA R135, R133, R108, 0x2 ;  /* 0x0000006c85877211 */ /* 0x002fe200078e10ff */
[----:B------:R-:W-:Y:S06]  /*10400*/  @!P1 BRA `(.L_x_1313) ;  /* 0x0000000000049947 */ /* 0x000fec0003800000 */
[----:B--2---:R1:W-:Y:S02]  /*10410*/  REDG.E.ADD.F32.FTZ.RN.STRONG.GPU desc[UR20][R2.64+-0x2e00], R7 ;  /* 0xffd20007020079a6 */ /* 0x0043e4000c10f394 */
.L_x_1313:
[----:B------:R-:W-:Y:S05]  /*10420*/  BSYNC B0 ;  /* 0x0000000000007941 */ /* 0x000fea0003800000 */
.L_x_1312:
[----:B-12---:R1:W2:Y:S01]  /*10430*/  LDS R7, [R135+0x3500] ;  /* 0x0035000087077984 */ /* 0x0062a20000000800 */
[----:B------:R-:W-:Y:S01]  /*10440*/  BSSY B0, `(.L_x_1314) ;  /* 0x0000006000007945 */ /* 0x000fe20003800000 */
[----:B------:R-:W-:Y:S02]  /*10450*/  LEA.HI.SX32 R133, R132, R131, 0x1b ;  /* 0x0000008384857211 */ /* 0x000fe400078fdaff */
[----:B------:R-:W-:Y:S02]  /*10460*/  IADD3 R4, R131, 0x680, RZ ;  /* 0x0000068083047810 */ /* 0x000fe40007ffe0ff */
[----:B------:R-:W-:Y:S01]  /*10470*/  LEA R132, R107, R108, 0x2 ;  /* 0x0000006c6b847211 */ /* 0x000fe200078e10ff */
[----:B------:R-:W-:Y:S06]  /*10480*/  @!P2 BRA `(.L_x_1315) ;  /* 0x000000000004a947 */ /* 0x000fec0003800000 */
[----:B--2---:R3:W-:Y:S02]  /*10490*/  REDG.E.ADD.F32.FTZ.RN.STRONG.GPU desc[UR20][R2.64+-0x2c00], R7 ;  /* 0xffd40007020079a6 */ /* 0x0047e4000c10f394 */
.L_x_1315:
[----:B------:R-:W-:Y:S05]  /*104a0*/  BSYNC B0 ;  /* 0x0000000000007941 */ /* 0x000fea0003800000 */
.L_x_1314:
[----:B--23--:R2:W3:Y:S01]  /*104b0*/  LDS R7, [R132+0x3700] ;  /* 0x0037000084077984 */ /* 0x00c4e20000000800 */
[----:B------:R-:W-:Y:S01]  /*104c0*/  BSSY B0, `(.L_x_1316) ;  /* 0x0000005000007945 */ /* 0x000fe20003800000 */
[----:B------:R-:W-:Y:S02]  /*104d0*/  LEA.HI.SX32 R107, R4, R131, 0x1b ;  /* 0x00000083046b7211 */ /* 0x000fe400078fdaff */
[----:B------:R-:W-:Y:S01]  /*104e0*/  LEA R133, R133, R108, 0x2 ;  /* 0x0000006c85857211 */ /* 0x000fe200078e10ff */
[----:B------:R-:W-:Y:S06]  /*104f0*/  @!P3 BRA `(.L_x_1317) ;  /* 0x000000000004b947 */ /* 0x000fec0003800000 */
[----:B---3--:R3:W-:Y:S02]  /*10500*/  REDG.E.ADD.F32.FTZ.RN.STRONG.GPU desc[UR20][R2.64+-0x2a00], R7 ;  /* 0xffd60007020079a6 */ /* 0x0087e4000c10f394 */
.L_x_1317:
[----:B------:R-:W-:Y:S05]  /*10510*/  BSYNC B0 ;  /* 0x0000000000007941 */ /* 0x000fea0003800000 */
.L_x_1316:
[----:B---3--:R3:W0:Y:S01]  /*10520*/  LDS R7, [R133+0x3900] ;  /* 0x0039000085077984 */ /* 0x0086220000000800 */
[----:B------:R-:W-:Y:S01]  /*10530*/  BSSY B0, `(.L_x_1318) ;  /* 0x0000004000007945 */ /* 0x000fe20003800000 */
[----:B------:R-:W-:-:S03]  /*10540*/  LEA R107, R107, R108, 0x2 ;  /* 0x0000006c6b6b7211 */ /* 0x000fc600078e10ff */
[----:B------:R-:W-:Y:S05]  /*10550*/  @!P4 BRA `(.L_x_1319) ;  /* 0x000000000004c947 */ /* 0x000fea0003800000 */
[----:B0-----:R0:W-:Y:S02]  /*10560*/  REDG.E.ADD.F32.FTZ.RN.STRONG.GPU desc[UR20][R2.64+-0x2800], R7 ;  /* 0xffd80007020079a6 */ /* 0x0011e4000c10f394 */
.L_x_1319:
[----:B------:R-:W-:Y:S05]  /*10570*/  BSYNC B0 ;  /* 0x0000000000007941 */ /* 0x000fea0003800000 */
.L_x_1318:
[----:B0-----:R0:W0:Y:S01]  /*10580*/  LDS R7, [R107+0x3b00] ;  /* 0x003b00006b077984 */ /* 0x0010220000000800 */
[----:B------:R-:W-:Y:S01]  /*10590*/  BSSY B0, `(.L_x_1320) ;  /* 0x0000005000007945 */ /* 0x000fe20003800000 */
[C---:B------:R-:W-:Y:S02]  /*105a0*/  IADD3 R4, R131.reuse, 0x700, RZ ;  /* 0x0000070083047810 */ /* 0x040fe40007ffe0ff */
[----:B--2---:R-:W-:Y:S01]  /*105b0*/  IADD3 R132, R131, 0x780, RZ ;  /* 0x0000078083847810 */ /* 0x004fe20007ffe0ff */
[----:B------:R-:W-:Y:S06]  /*105c0*/  @!P5 BRA `(.L_x_1321) ;  /* 0x000000000004d947 */ /* 0x000fec0003800000 */
[----:B0-----:R2:W-:Y:S02]  /*105d0*/  REDG.E.ADD.F32.FTZ.RN.STRONG.GPU desc[UR20][R2.64+-0x2600], R7 ;  /* 0xffda0007020079a6 */ /* 0x0015e4000c10f394 */
.L_x_1321:
[----:B------:R-:W-:Y:S05]  /*105e0*/  BSYNC B0 ;  /* 0x0000000000007941 */ /* 0x000fea0003800000 */
.L_x_1320:
        /* <DEDUP_REMOVED lines=17> */
.L_x_1323:
[----:B------:R-:W-:Y:S05]  /*10700*/  BSYNC B0 ;  /* 0x0000000000007941 */ /* 0x000fea0003800000 */
.L_x_1322:
[----:B0-2---:R0:W2:Y:S01]  /*10710*/  LDS R7, [R134+0x3f00] ;  /* 0x003f000086077984 */ /* 0x0050a20000000800 */
[----:B------:R-:W-:Y:S01]  /*10720*/  BSSY B0, `(.L_x_1324) ;  /* 0x0000006000007945 */ /* 0x000fe20003800000 */
[----:B------:R-:W-:Y:S02]  /*10730*/  IADD3 R132, R131, 0x900, RZ ;  /* 0x0000090083847810 */ /* 0x000fe40007ffe0ff */
[----:B------:R-:W-:Y:S02]  /*10740*/  LEA.HI.SX32 R107, R4, R131, 0x1b ;  /* 0x00000083046b7211 */ /* 0x000fe400078fdaff */
[----:B-1----:R-:W-:Y:S01]  /*10750*/  LEA R135, R133, R108, 0x2 ;  /* 0x0000006c85877211 */ /* 0x002fe200078e10ff */
[----:B------:R-:W-:Y:S06]  /*10760*/  @!P1 BRA `(.L_x_1325) ;  /* 0x0000000000049947 */ /* 0x000fec0003800000 */
[----:B--2---:R1:W-:Y:S02]  /*10770*/  REDG.E.ADD.F32.FTZ.RN.STRONG.GPU desc[UR20][R2.64+-0x2200], R7 ;  /* 0xffde0007020079a6 */ /* 0x0043e4000c10f394 */
.L_x_1325:
[----:B------:R-:W-:Y:S05]  /*10780*/  BSYNC B0 ;  /* 0x0000000000007941 */ /* 0x000fea0003800000 */
.L_x_1324:
[----:B-12---:R1:W2:Y:S01]  /*10790*/  LDS R7, [R135+0x4100] ;  /* 0x0041000087077984 */ /* 0x0062a20000000800 */
[----:B------:R-:W-:Y:S01]  /*107a0*/  BSSY B0, `(.L_x_1326) ;  /* 0x0000006000007945 */ /* 0x000fe20003800000 */
[----:B------:R-:W-:Y:S02]  /*107b0*/  LEA.HI.SX32 R133, R132, R131, 0x1b ;  /* 0x0000008384857211 */ /* 0x000fe400078fdaff */
[----:B------:R-:W-:Y:S02]  /*107c0*/  IADD3 R4, R131, 0x980, RZ ;  /* 0x0000098083047810 */ /* 0x000fe40007ffe0ff */
[----:B------:R-:W-:Y:S01]  /*107d0*/  LEA R132, R107, R108, 0x2 ;  /* 0x0000006c6b847211 */ /* 0x000fe200078e10ff */
[----:B------:R-:W-:Y:S06]  /*107e0*/  @!P2 BRA `(.L_x_1327) ;  /* 0x000000000004a947 */ /* 0x000fec0003800000 */
[----:B--2---:R3:W-:Y:S02]  /*107f0*/  REDG.E.ADD.F32.FTZ.RN.STRONG.GPU desc[UR20][R2.64+-0x2000], R7 ;  /* 0xffe00007020079a6 */ /* 0x0047e4000c10f394 */
.L_x_1327:
[----:B------:R-:W-:Y:S05]  /*10800*/  BSYNC B0 ;  /* 0x0000000000007941 */ /* 0x000fea0003800000 */
.L_x_1326:
[----:B--23--:R2:W3:Y:S01]  /*10810*/  LDS R7, [R132+0x4300] ;  /* 0x0043000084077984 */ /* 0x00c4e20000000800 */
[----:B------:R-:W-:Y:S01]  /*10820*/  BSSY B0, `(.L_x_1328) ;  /* 0x0000005000007945 */ /* 0x000fe20003800000 */
[----:B------:R-:W-:Y:S02]  /*10830*/  LEA.HI.SX32 R107, R4, R131, 0x1b ;  /* 0x00000083046b7211 */ /* 0x000fe400078fdaff */
[----:B------:R-:W-:Y:S01]  /*10840*/  LEA R133, R133, R108, 0x2 ;  /* 0x0000006c85857211 */ /* 0x000fe200078e10ff */
[----:B------:R-:W-:Y:S06]  /*10850*/  @!P3 BRA `(.L_x_1329) ;  /* 0x000000000004b947 */ /* 0x000fec0003800000 */
[----:B---3--:R3:W-:Y:S02]  /*10860*/  REDG.E.ADD.F32.FTZ.RN.STRONG.GPU desc[UR20][R2.64+-0x1e00], R7 ;  /* 0xffe20007020079a6 */ /* 0x0087e4000c10f394 */
.L_x_1329:
[----:B------:R-:W-:Y:S05]  /*10870*/  BSYNC B0 ;  /* 0x0000000000007941 */ /* 0x000fea0003800000 */
.L_x_1328:
[----:B---3--:R3:W0:Y:S01]  /*10880*/  LDS R7, [R133+0x4500] ;  /* 0x0045000085077984 */ /* 0x0086220000000800 */
[----:B------:R-:W-:Y:S01]  /*10890*/  BSSY B0, `(.L_x_1330) ;  /* 0x0000004000007945 */ /* 0x000fe20003800000 */
[----:B------:R-:W-:-:S03]  /*108a0*/  LEA R107, R107, R108, 0x2 ;  /* 0x0000006c6b6b7211 */ /* 0x000fc600078e10ff */
[----:B------:R-:W-:Y:S05]  /*108b0*/  @!P4 BRA `(.L_x_1331) ;  /* 0x000000000004c947 */ /* 0x000fea0003800000 */
[----:B0-----:R0:W-:Y:S02]  /*108c0*/  REDG.E.ADD.F32.FTZ.RN.STRONG.GPU desc[UR20][R2.64+-0x1c00], R7 ;  /* 0xffe40007020079a6 */ /* 0x0011e4000c10f394 */
.L_x_1331:
[----:B------:R-:W-:Y:S05]  /*108d0*/  BSYNC B0 ;  /* 0x0000000000007941 */ /* 0x000fea0003800000 */
.L_x_1330:
[----:B0-----:R0:W0:Y:S01]  /*108e0*/  LDS R7, [R107+0x4700] ;  /* 0x004700006b077984 */ /* 0x0010220000000800 */
[----:B------:R-:W-:Y:S01]  /*108f0*/  BSSY B0, `(.L_x_1332) ;  /* 0x0000005000007945 */ /* 0x000fe20003800000 */
[C---:B------:R-:W-:Y:S02]  /*10900*/  IADD3 R4, R131.reuse, 0xa00, RZ ;  /* 0x00000a0083047810 */ /* 0x040fe40007ffe0ff */
[----:B--2---:R-:W-:Y:S01]  /*10910*/  IADD3 R132, R131, 0xa80, RZ ;  /* 0x00000a8083847810 */ /* 0x004fe20007ffe0ff */
[----:B------:R-:W-:Y:S06]  /*10920*/  @!P5 BRA `(.L_x_1333) ;  /* 0x000000000004d947 */ /* 0x000fec0003800000 */
[----:B0-----:R2:W-:Y:S02]  /*10930*/  REDG.E.ADD.F32.FTZ.RN.STRONG.GPU desc[UR20][R2.64+-0x1a00], R7 ;  /* 0xffe60007020079a6 */ /* 0x0015e4000c10f394 */
.L_x_1333:
[----:B------:R-:W-:Y:S05]  /*10940*/  BSYNC B0 ;  /* 0x0000000000007941 */ /* 0x000fea0003800000 */
.L_x_1332:
        /* <DEDUP_REMOVED lines=17> */
.L_x_1335:
[----:B------:R-:W-:Y:S05]  /*10a60*/  BSYNC B0 ;  /* 0x0000000000007941 */ /* 0x000fea0003800000 */
.L_x_1334:
[----:B0-2---:R0:W2:Y:S01]  /*10a70*/  LDS R7, [R134+0x4b00] ;  /* 0x004b000086077984 */ /* 0x0050a20000000800 */
[----:B------:R-:W-:Y:S01]  /*10a80*/  BSSY B0, `(.L_x_1336) ;  /* 0x0000006000007945 */ /* 0x000fe20003800000 */
[----:B------:R-:W-:Y:S02]  /*10a90*/  IADD3 R132, R131, 0xc00, RZ ;  /* 0x00000c0083847810 */ /* 0x000fe40007ffe0ff */
[----:B------:R-:W-:Y:S02]  /*10aa0*/  LEA.HI.SX32 R107, R4, R131, 0x1b ;  /* 0x00000083046b7211 */ /* 0x000fe400078fdaff */
[----:B-1----:R-:W-:Y:S01]  /*10ab0*/  LEA R135, R133, R108, 0x2 ;  /* 0x0000006c85877211 */ /* 0x002fe200078e10ff */
[----:B------:R-:W-:Y:S06]  /*10ac0*/  @!P1 BRA `(.L_x_1337) ;  /* 0x0000000000049947 */ /* 0x000fec0003800000 */
[----:B--2---:R1:W-:Y:S02]  /*10ad0*/  REDG.E.ADD.F32.FTZ.RN.STRONG.GPU desc[UR20][R2.64+-0x1600], R7 ;  /* 0xffea0007020079a6 */ /* 0x0043e4000c10f394 */
.L_x_1337:
[----:B------:R-:W-:Y:S05]  /*10ae0*/  BSYNC B0 ;  /* 0x0000000000007941 */ /* 0x000fea0003800000 */
.L_x_1336:
[----:B-12---:R1:W2:Y:S01]  /*10af0*/  LDS R7, [R135+0x4d00] ;  /* 0x004d000087077984 */ /* 0x0062a20000000800 */
[----:B------:R-:W-:Y:S01]  /*10b00*/  BSSY B0, `(.L_x_1338) ;  /* 0x0000006000007945 */ /* 0x000fe20003800000 */
[----:B------:R-:W-:Y:S02]  /*10b10*/  LEA.HI.SX32 R133, R132, R131, 0x1b ;  /* 0x0000008384857211 */ /* 0x000fe400078fdaff */
[----:B------:R-:W-:Y:S02]  /*10b20*/  IADD3 R4, R131, 0xc80, RZ ;  /* 0x00000c8083047810 */ /* 0x000fe40007ffe0ff */
[----:B------:R-:W-:Y:S01]  /*10b30*/  LEA R132, R107, R108, 0x2 ;  /* 0x0000006c6b847211 */ /* 0x000fe200078e10ff */
[----:B------:R-:W-:Y:S06]  /*10b40*/  @!P2 BRA `(.L_x_1339) ;  /* 0x000000000004a947 */ /* 0x000fec0003800000 */
[----:B--2---:R3:W-:Y:S02]  /*10b50*/  REDG.E.ADD.F32.FTZ.RN.STRONG.GPU desc[UR20][R2.64+-0x1400], R7 ;  /* 0xffec0007020079a6 */ /* 0x0047e4000c10f394 */
.L_x_1339:
[----:B------:R-:W-:Y:S05]  /*10b60*/  BSYNC B0 ;  /* 0x0000000000007941 */ /* 0x000fea0003800000 */
.L_x_1338:
[----:B--23--:R2:W3:Y:S01]  /*10b70*/  LDS R7, [R132+0x4f00] ;  /* 0x004f000084077984 */ /* 0x00c4e20000000800 */
[----:B------:R-:W-:Y:S01]  /*10b80*/  BSSY B0, `(.L_x_1340) ;  /* 0x0000005000007945 */ /* 0x000fe20003800000 */
[----:B------:R-:W-:Y:S02]  /*10b90*/  LEA.HI.SX32 R107, R4, R131, 0x1b ;  /* 0x00000083046b7211 */ /* 0x000fe400078fdaff */
[----:B------:R-:W-:Y:S01]  /*10ba0*/  LEA R133, R133, R108, 0x2 ;  /* 0x0000006c85857211 */ /* 0x000fe200078e10ff */
[----:B------:R-:W-:Y:S06]  /*10bb0*/  @!P3 BRA `(.L_x_1341) ;  /* 0x000000000004b947 */ /* 0x000fec0003800000 */
[----:B---3--:R3:W-:Y:S02]  /*10bc0*/  REDG.E.ADD.F32.FTZ.RN.STRONG.GPU desc[UR20][R2.64+-0x1200], R7 ;  /* 0xffee0007020079a6 */ /* 0x0087e4000c10f394 */
.L_x_1341:
[----:B------:R-:W-:Y:S05]  /*10bd0*/  BSYNC B0 ;  /* 0x0000000000007941 */ /* 0x000fea0003800000 */
.L_x_1340:
[----:B---3--:R3:W0:Y:S01]  /*10be0*/  LDS R7, [R133+0x5100] ;  /* 0x0051000085077984 */ /* 0x0086220000000800 */
[----:B------:R-:W-:Y:S01]  /*10bf0*/  BSSY B0, `(.L_x_1342) ;  /* 0x0000004000007945 */ /* 0x000fe20003800000 */
[----:B------:R-:W-:-:S03]  /*10c00*/  LEA R107, R107, R108, 0x2 ;  /* 0x0000006c6b6b7211 */ /* 0x000fc600078e10ff */
[----:B------:R-:W-:Y:S05]  /*10c10*/  @!P4 BRA `(.L_x_1343) ;  /* 0x000000000004c947 */ /* 0x000fea0003800000 */
[----:B0-----:R0:W-:Y:S02]  /*10c20*/  REDG.E.ADD.F32.FTZ.RN.STRONG.GPU desc[UR20][R2.64+-0x1000], R7 ;  /* 0xfff00007020079a6 */ /* 0x0011e4000c10f394 */
.L_x_1343:
[----:B------:R-:W-:Y:S05]  /*10c30*/  BSYNC B0 ;  /* 0x0000000000007941 */ /* 0x000fea0003800000 */
.L_x_1342:
[----:B0-----:R0:W0:Y:S01]  /*10c40*/  LDS R7, [R107+0x5300] ;  /* 0x005300006b077984 */ /* 0x0010220000000800 */
[----:B------:R-:W-:Y:S01]  /*10c50*/  BSSY B0, `(.L_x_1344) ;  /* 0x0000005000007945 */ /* 0x000fe20003800000 */
[C---:B------:R-:W-:Y:S02]  /*10c60*/  IADD3 R4, R131.reuse, 0xd00, RZ ;  /* 0x00000d0083047810 */ /* 0x040fe40007ffe0ff */
[----:B--2---:R-:W-:Y:S01]  /*10c70*/  IADD3 R132, R131, 0xd80, RZ ;  /* 0x00000d8083847810 */ /* 0x004fe20007ffe0ff */
[----:B------:R-:W-:Y:S06]  /*10c80*/  @!P5 BRA `(.L_x_1345) ;  /* 0x000000000004d947 */ /* 0x000fec0003800000 */
[----:B0-----:R2:W-:Y:S02]  /*10c90*/  REDG.E.ADD.F32.FTZ.RN.STRONG.GPU desc[UR20][R2.64+-0xe00], R7 ;  /* 0xfff20007020079a6 */ /* 0x0015e4000c10f394 */
.L_x_1345:
[----:B------:R-:W-:Y:S05]  /*10ca0*/  BSYNC B0 ;  /* 0x0000000000007941 */ /* 0x000fea0003800000 */
.L_x_1344:
        /* <DEDUP_REMOVED lines=17> */
.L_x_1347:
[----:B------:R-:W-:Y:S05]  /*10dc0*/  BSYNC B0 ;  /* 0x0000000000007941 */ /* 0x000fea0003800000 */
.L_x_1346:
[----:B0-2---:R0:W2:Y:S01]  /*10dd0*/  LDS R7, [R132+0x5700] ;  /* 0x0057000084077984 */ /* 0x0050a20000000800 */
[----:B------:R-:W-:Y:S01]  /*10de0*/  BSSY B0, `(.L_x_1348) ;  /* 0x0000006000007945 */ /* 0x000fe20003800000 */
[----:B------:R-:W-:Y:S02]  /*10df0*/  IADD3 R6, R131, 0xf00, RZ ;  /* 0x00000f0083067810 */ /* 0x000fe40007ffe0ff */
[----:B------:R-:W-:Y:S02]  /*10e00*/  LEA.HI.SX32 R107, R4, R131, 0x1b ;  /* 0x00000083046b7211 */ /* 0x000fe400078fdaff */
[----:B------:R-:W-:Y:S01]  /*10e10*/  LEA R134, R133, R108, 0x2 ;  /* 0x0000006c85867211 */ /* 0x000fe200078e10ff */
[----:B------:R-:W-:Y:S06]  /*10e20*/  @!P1 BRA `(.L_x_1349) ;  /* 0x0000000000049947 */ /* 0x000fec0003800000 */
[----:B--2---:R3:W-:Y:S02]  /*10e30*/  REDG.E.ADD.F32.FTZ.RN.STRONG.GPU desc[UR20][R2.64+-0xa00], R7 ;  /* 0xfff60007020079a6 */ /* 0x0047e4000c10f394 */
.L_x_1349:
[----:B------:R-:W-:Y:S05]  /*10e40*/  BSYNC B0 ;  /* 0x0000000000007941 */ /* 0x000fea0003800000 */
.L_x_1348:
[----:B--23--:R2:W3:Y:S01]  /*10e50*/  LDS R7, [R134+0x5900] ;  /* 0x0059000086077984 */ /* 0x00c4e20000000800 */
[----:B------:R-:W-:Y:S01]  /*10e60*/  BSSY B0, `(.L_x_1350) ;  /* 0x0000006000007945 */ /* 0x000fe20003800000 */
[----:B------:R-:W-:Y:S02]  /*10e70*/  LEA.HI.SX32 R133, R6, R131, 0x1b ;  /* 0x0000008306857211 */ /* 0x000fe400078fdaff */
[----:B------:R-:W-:Y:S02]  /*10e80*/  IADD3 R4, R131, 0xf80, RZ ;  /* 0x00000f8083047810 */ /* 0x000fe40007ffe0ff */
[----:B------:R-:W-:Y:S01]  /*10e90*/  LEA R6, R107, R108, 0x2 ;  /* 0x0000006c6b067211 */ /* 0x000fe200078e10ff */
[----:B------:R-:W-:Y:S06]  /*10ea0*/  @!P2 BRA `(.L_x_1351) ;  /* 0x000000000004a947 */ /* 0x000fec0003800000 */
[----:B---3--:R3:W-:Y:S02]  /*10eb0*/  REDG.E.ADD.F32.FTZ.RN.STRONG.GPU desc[UR20][R2.64+-0x800], R7 ;  /* 0xfff80007020079a6 */ /* 0x0087e4000c10f394 */
.L_x_1351:
[----:B------:R-:W-:Y:S05]  /*10ec0*/  BSYNC B0 ;  /* 0x0000000000007941 */ /* 0x000fea0003800000 */
.L_x_1350:
[----:B---3--:R3:W0:Y:S01]  /*10ed0*/  LDS R7, [R6+0x5b00] ;  /* 0x005b000006077984 */ /* 0x0086220000000800 */
[----:B------:R-:W-:Y:S01]  /*10ee0*/  BSSY B0, `(.L_x_1352) ;  /* 0x0000006000007945 */ /* 0x000fe20003800000 */
[----:B------:R-:W-:Y:S01]  /*10ef0*/  LEA.HI.SX32 R107, R4, R131, 0x1b ;  /* 0x00000083046b7211 */ /* 0x000fe200078fdaff */
[----:B------:R-:W-:Y:S01]  /*10f00*/  FMUL.FTZ R192, R231, R192 ;  /* 0x000000c0e7c07220 */ /* 0x000fe20000410000 */
[----:B------:R-:W-:Y:S01]  /*10f10*/  LEA R133, R133, R108, 0x2 ;  /* 0x0000006c85857211 */ /* 0x000fe200078e10ff */
[----:B------:R-:W-:Y:S06]  /*10f20*/  @!P3 BRA `(.L_x_1353) ;  /* 0x000000000004b947 */ /* 0x000fec0003800000 */
[----:B0-----:R0:W-:Y:S02]  /*10f30*/  REDG.E.ADD.F32.FTZ.RN.STRONG.GPU desc[UR20][R2.64+-0x600], R7 ;  /* 0xfffa0007020079a6 */ /* 0x0011e4000c10f394 */
.L_x_1353:
[----:B------:R-:W-:Y:S05]  /*10f40*/  BSYNC B0 ;  /* 0x0000000000007941 */ /* 0x000fea0003800000 */
.L_x_1352:
[----:B0-----:R0:W0:Y:S01]  /*10f50*/  LDS R7, [R133+0x5d00] ;  /* 0x005d000085077984 */ /* 0x0010220000000800 */
[----:B------:R-:W-:Y:S01]  /*10f60*/  BSSY B0, `(.L_x_1354) ;  /* 0x0000005000007945 */ /* 0x000fe20003800000 */
[----:B------:R-:W-:Y:S01]  /*10f70*/  LEA R107, R107, R108, 0x2 ;  /* 0x0000006c6b6b7211 */ /* 0x000fe200078e10ff */
[----:B------:R-:W-:Y:S02]  /*10f80*/  FFMA.FTZ R192, R201, R79, R192 ;  /* 0x0000004fc9c07223 */ /* 0x000fe400000100c0 */
[----:B------:R-:W-:Y:S05]  /*10f90*/  @!P4 BRA `(.L_x_1355) ;  /* 0x000000000004c947 */ /* 0x000fea0003800000 */
[----:B0-----:R0:W-:Y:S02]  /*10fa0*/  REDG.E.ADD.F32.FTZ.RN.STRONG.GPU desc[UR20][R2.64+-0x400], R7 ;  /* 0xfffc0007020079a6 */ /* 0x0011e4000c10f394 */
.L_x_1355:
[----:B------:R-:W-:Y:S05]  /*10fb0*/  BSYNC B0 ;  /* 0x0000000000007941 */ /* 0x000fea0003800000 */
.L_x_1354:
[----:B------:R-:W-:Y:S01]  /*10fc0*/  FADD.FTZ R4, R5, R192 ;  /* 0x000000c005047221 */ /* 0x000fe20000010000 */
[----:B------:R-:W-:Y:S01]  /*10fd0*/  BSSY B0, `(.L_x_1356) ;  /* 0x0000004000007945 */ /* 0x000fe20003800000 */
[----:B------:R0:W0:Y:S03]  /*10fe0*/  LDS R5, [R107+0x5f00] ;  /* 0x005f00006b057984 */ /* 0x0000260000000800 */
[----:B------:R-:W-:Y:S05]  /*10ff0*/  @!P5 BRA `(.L_x_1357) ;  /* 0x000000000004d947 */ /* 0x000fea0003800000 */
[----:B0-----:R0:W-:Y:S02]  /*11000*/  REDG.E.ADD.F32.FTZ.RN.STRONG.GPU desc[UR20][R2.64+-0x200], R5 ;  /* 0xfffe0005020079a6 */ /* 0x0011e4000c10f394 */
.L_x_1357:
[----:B------:R-:W-:Y:S05]  /*11010*/  BSYNC B0 ;  /* 0x0000000000007941 */ /* 0x000fea0003800000 */
.L_x_1356:
[----:B0-----:R-:W5:Y:S01]  /*11020*/  LDL R133, [R1+0x64] ;  /* 0x0000640001857983 */ /* 0x001f620000100800 */
[----:B------:R-:W-:Y:S01]  /*11030*/  ISETP.GT.AND P1, PT, R130, 0x1e, PT ;  /* 0x0000001e8200780c */ /* 0x000fe20003f24270 */
[----:B------:R-:W-:Y:S01]  /*11040*/  FMUL.FTZ R58, R231, R58 ;  /* 0x0000003ae73a7220 */ /* 0x000fe20000410000 */
[----:B------:R-:W-:Y:S01]  /*11050*/  MOV R5, R83 ;  /* 0x0000005300057202 */ /* 0x000fe20000000f00 */
[----:B------:R-:W0:Y:S01]  /*11060*/  SHFL.DOWN PT, R2, R83, 0x1, 0x1f ;  /* 0x08201f0053027f89 */ /* 0x000e2200000e0000 */
[----:B---3--:R-:W-:Y:S01]  /*11070*/  MOV R6, R78 ;  /* 0x0000004e00067202 */ /* 0x008fe20000000f00 */
[----:B------:R-:W-:Y:S01]  /*11080*/  FFMA.FTZ R56, R201, R56, R58 ;  /* 0x00000038c9387223 */ /* 0x000fe2000001003a */
[----:B------:R-:W-:Y:S01]  /*11090*/  MOV R7, R159 ;  /* 0x0000009f00077202 */ /* 0x000fe20000000f00 */
[----:B------:R-:W3:Y:S01]  /*110a0*/  SHFL.DOWN PT, R107, R78, 0x1, 0x1f ;  /* 0x08201f004e6b7f89 */ /* 0x000ee200000e0000 */
[----:B------:R-:W-:Y:S01]  /*110b0*/  FMUL.FTZ R47, R206, R47 ;  /* 0x0000002fce2f7220 */ /* 0x000fe20000410000 */
[----:B------:R-:W-:Y:S01]  /*110c0*/  FFMA.FTZ R56, R19, R191, R56 ;  /* 0x000000bf13387223 */ /* 0x000fe20000010038 */
[----:B------:R-:W-:Y:S01]  /*110d0*/  FADD.FTZ R104, R13, R104 ;  /* 0x000000680d687221 */ /* 0x000fe20000010000 */
[----:B------:R-:W1:Y:S01]  /*110e0*/  SHFL.DOWN PT, R132, R159, 0x1, 0x1f ;  /* 0x08201f009f847f89 */ /* 0x000e6200000e0000 */
[----:B------:R-:W-:Y:S01]  /*110f0*/  FFMA.FTZ R15, R14, R15, R47 ;  /* 0x0000000f0e0f7223 */ /* 0x000fe2000001002f */
[----:B------:R-:W-:Y:S01]  /*11100*/  ISETP.NE.AND P2, PT, R130, RZ, PT ;  /* 0x000000ff8200720c */ /* 0x000fe20003f45270 */
[----:B------:R-:W-:Y:S01]  /*11110*/  FMUL.FTZ R202, R202, R55 ;  /* 0x00000037caca7220 */ /* 0x000fe20000410000 */
[----:B------:R-:W2:Y:S01]  /*11120*/  SHFL.DOWN PT, R3, R4, 0x1, 0x1f ;  /* 0x08201f0004037f89 */ /* 0x000ea200000e0000 */
[----:B------:R-:W-:Y:S01]  /*11130*/  ISETP.NE.AND P3, PT, R131, RZ, PT ;  /* 0x000000ff8300720c */ /* 0x000fe20003f65270 */
        /* <DEDUP_REMOVED lines=22> */
[----:B--2---:R-:W-:Y:S01]  /*112a0*/  @!P1 FADD.FTZ R4, R3, R4 ;  /* 0x0000000403049221 */ /* 0x004fe20000010000 */
        /* <DEDUP_REMOVED lines=81> */
[----:B--2---:R-:W-:-:S02]  /*117c0*/  @!P1 FADD.FTZ R7, R7, R14 ;  /* 0x0000000e07079221 */ /* 0x004fc40000010000 */
        /* <DEDUP_REMOVED lines=43> */
.L_x_1359:
[----:B------:R-:W-:Y:S05]  /*11a80*/  BSYNC B0 ;  /* 0x0000000000007941 */ /* 0x000fea0003800000 */
.L_x_1358:
[----:B------:R-:W-:Y:S02]  /*11a90*/  UIADD3 UR7, UR7, 0x1, URZ ;  /* 0x0000000107077890 */ /* 0x000fe4000fffe03f */
[----:B------:R-:W-:Y:S02]  /*11aa0*/  UIADD3 UR8, UP1, UR8, 0x1, URZ ;  /* 0x0000000108087890 */ /* 0x000fe4000ff3e03f */
[----:B------:R-:W-:Y:S02]  /*11ab0*/  UISETP.GE.AND UP0, UPT, UR7, UR52, UPT ;  /* 0x000000340700728c */ /* 0x000fe4000bf06270 */
[----:B------:R-:W-:-:S04]  /*11ac0*/  UIADD3.X UR9, URZ, UR9, URZ, UP1, !UPT ;  /* 0x000000093f097290 */ /* 0x000fc80008ffe43f */
[----:B------:R-:W-:-:S13]  /*11ad0*/  PLOP3.LUT P1, PT, PT, PT, UP0, 0x80, 0x0 ;  /* 0x000000000000781c */ /* 0x000fda0003f2f008 */
[----:B------:R-:W-:Y:S05]  /*11ae0*/  @!P1 BRA `(.L_x_1360) ;  /* 0xffffff5c008c9947 */ /* 0x000fea000383ffff */
.L_x_1265:
[----:B0-----:R-:W-:Y:S01]  /*11af0*/  SHF.L.U32 R0, R131, 0x4, RZ ;  /* 0x0000000483007819 */ /* 0x001fe200000006ff */
[----:B------:R-:W-:Y:S03]  /*11b00*/  BAR.SYNC.DEFER_BLOCKING 0x0 ;  /* 0x0000000000007b1d */ /* 0x000fe60000010000 */
[----:B------:R-:W-:Y:S02]  /*11b10*/  LOP3.LUT R0, R0, 0xfffffe00, RZ, 0xc0, !PT ;  /* 0xfffffe0000007812 */ /* 0x000fe400078ec0ff */
[----:B------:R-:W-:Y:S02]  /*11b20*/  PRMT R20, RZ, 0x7610, R20 ;  /* 0x00007610ff147816 */ /* 0x000fe40000000014 */
[----:B------:R-:W-:Y:S01]  /*11b30*/  PRMT R21, RZ, 0x7610, R21 ;  /* 0x00007610ff157816 */ /* 0x000fe20000000015 */
[----:B------:R-:W2:Y:S01]  /*11b40*/  LDL R82, [R1+0xa4] ;  /* 0x0000a40001527983 */ /* 0x000ea20000100800 */
[----:B------:R-:W-:-:S02]  /*11b50*/  LOP3.LUT R17, R0, 0x1f, R131, 0xf8, !PT ;  /* 0x0000001f00117812 */ /* 0x000fc400078ef883 */
[----:B------:R-:W-:Y:S01]  /*11b60*/  PRMT R22, RZ, 0x7610, R22 ;  /* 0x00007610ff167816 */ /* 0x000fe20000000016 */
[----:B------:R-:W3:Y:S01]  /*11b70*/  LDL R80, [R1+0xa0] ;  /* 0x0000a00001507983 */ /* 0x000ee20000100800 */
[C---:B------:R-:W-:Y:S02]  /*11b80*/  LOP3.LUT R14, R17.reuse, 0x20, RZ, 0xfc, !PT ;  /* 0x00000020110e7812 */ /* 0x040fe400078efcff */
[----:B------:R-:W-:Y:S01]  /*11b90*/  PRMT R23, RZ, 0x7610, R23 ;  /* 0x00007610ff177816 */ /* 0x000fe20000000017 */
[----:B------:R-:W5:Y:S01]  /*11ba0*/  LDL R78, [R1+0x9c] ;  /* 0x00009c00014e7983 */ /* 0x000f620000100800 */
[C---:B------:R-:W-:Y:S02]  /*11bb0*/  LOP3.LUT R15, R17.reuse, 0x40, RZ, 0xfc, !PT ;  /* 0x00000040110f7812 */ /* 0x040fe400078efcff */
[----:B-1----:R-:W-:Y:S01]  /*11bc0*/  PRMT R24, RZ, 0x7610, R24 ;  /* 0x00007610ff187816 */ /* 0x002fe20000000018 */
[----:B------:R-:W4:Y:S01]  /*11bd0*/  LDL R76, [R1+0x98] ;  /* 0x00009800014c7983 */ /* 0x000f220000100800 */
[----:B------:R-:W-:-:S02]  /*11be0*/  LOP3.LUT R0, R17, 0x60, RZ, 0xfc, !PT ;  /* 0x0000006011007812 */ /* 0x000fc400078efcff */
[----:B------:R-:W-:Y:S01]  /*11bf0*/  PRMT R25, RZ, 0x7610, R25 ;  /* 0x00007610ff197816 */ /* 0x000fe20000000019 */
[----:B------:R-:W4:Y:S01]  /*11c00*/  LDL R74, [R1+0x94] ;  /* 0x00009400014a7983 */ /* 0x000f220000100800 */
[----:B------:R-:W-:Y:S02]  /*11c10*/  ISETP.GE.AND P1, PT, R17, UR44, PT ;  /* 0x0000002c11007c0c */ /* 0x000fe4000bf26270 */
[----:B------:R-:W-:Y:S01]  /*11c20*/  PRMT R26, RZ, 0x7610, R26 ;  /* 0x00007610ff1a7816 */ /* 0x000fe2000000001a */
[----:B------:R-:W4:Y:S01]  /*11c30*/  LDL R72, [R1+0x90] ;  /* 0x0000900001487983 */ /* 0x000f220000100800 */
[----:B------:R-:W-:Y:S02]  /*11c40*/  ISETP.GE.AND P2, PT, R14, UR44, PT ;  /* 0x0000002c0e007c0c */ /* 0x000fe4000bf46270 */
[----:B------:R-:W-:Y:S01]  /*11c50*/  PRMT R27, RZ, 0x7610, R27 ;  /* 0x00007610ff1b7816 */ /* 0x000fe2000000001b */
[----:B------:R-:W4:Y:S01]  /*11c60*/  LDL R70, [R1+0x8c] ;  /* 0x00008c0001467983 */ /* 0x000f220000100800 */
[----:B------:R-:W-:-:S02]  /*11c70*/  ISETP.GE.AND P3, PT, R15, UR44, PT ;  /* 0x0000002c0f007c0c */ /* 0x000fc4000bf66270 */
[----:B------:R-:W-:Y:S01]  /*11c80*/  PRMT R28, RZ, 0x7610, R28 ;  /* 0x00007610ff1c7816 */ /* 0x000fe2000000001c */
[----:B------:R-:W4:Y:S01]  /*11c90*/  LDL R68, [R1+0x88] ;  /* 0x0000880001447983 */ /* 0x000f220000100800 */
[----:B------:R-:W-:Y:S02]  /*11ca0*/  ISETP.GE.AND P4, PT, R0, UR44, PT ;  /* 0x0000002c00007c0c */ /* 0x000fe4000bf86270 */
[----:B------:R-:W-:Y:S01]  /*11cb0*/  PRMT R29, RZ, 0x7610, R29 ;  /* 0x00007610ff1d7816 */ /* 0x000fe2000000001d */
[----:B------:R-:W4:Y:S01]  /*11cc0*/  LDL R66, [R1+0x84] ;  /* 0x0000840001427983 */ /* 0x000f220000100800 */
[----:B------:R-:W-:Y:S02]  /*11cd0*/  SHF.R.S32.HI R16, RZ, 0x1f, R17 ;  /* 0x0000001fff107819 */ /* 0x000fe40000011411 */
[----:B------:R-:W-:Y:S01]  /*11ce0*/  PRMT R30, RZ, 0x7610, R30 ;  /* 0x00007610ff1e7816 */ /* 0x000fe2000000001e */
[----:B------:R-:W4:Y:S01]  /*11cf0*/  LDL R64, [R1+0x80] ;  /* 0x0000800001407983 */ /* 0x000f220000100800 */
[----:B------:R-:W-:-:S02]  /*11d00*/  LEA R18, P0, R17, UR47, 0x1 ;  /* 0x0000002f11127c11 */ /* 0x000fc4000f8008ff */
[----:B------:R-:W-:Y:S01]  /*11d10*/  PRMT R31, RZ, 0x7610, R31 ;  /* 0x00007610ff1f7816 */ /* 0x000fe2000000001f */
[----:B------:R-:W4:Y:S01]  /*11d20*/  LDL R62, [R1+0x7c] ;  /* 0x00007c00013e7983 */ /* 0x000f220000100800 */
[C---:B------:R-:W-:Y:S02]  /*11d30*/  LOP3.LUT R2, R17.reuse, 0x80, RZ, 0xfc, !PT ;  /* 0x0000008011027812 */ /* 0x040fe400078efcff */
[----:B------:R-:W-:Y:S01]  /*11d40*/  PRMT R32, RZ, 0x7610, R32 ;  /* 0x00007610ff207816 */ /* 0x000fe20000000020 */
[----:B------:R-:W4:Y:S01]  /*11d50*/  LDL R60, [R1+0x78] ;  /* 0x00007800013c7983 */ /* 0x000f220000100800 */
[C---:B------:R-:W-:Y:S02]  /*11d60*/  LEA.HI.X R19, R17.reuse, UR13, R16, 0x1, P0 ;  /* 0x0000000d11137c11 */ /* 0x040fe400080f0c10 */
[----:B------:R-:W-:Y:S01]  /*11d70*/  PRMT R33, RZ, 0x7610, R33 ;  /* 0x00007610ff217816 */ /* 0x000fe20000000021 */
[----:B------:R-:W4:Y:S01]  /*11d80*/  LDL R58, [R1+0x74] ;  /* 0x00007400013a7983 */ /* 0x000f220000100800 */
[----:B------:R-:W-:-:S02]  /*11d90*/  LOP3.LUT R3, R17, 0xa0, RZ, 0xfc, !PT ;  /* 0x000000a011037812 */ /* 0x000fc400078efcff */
[----:B------:R-:W-:Y:S01]  /*11da0*/  PRMT R34, RZ, 0x7610, R34 ;  /* 0x00007610ff227816 */ /* 0x000fe20000000022 */
[----:B------:R-:W2:Y:S01]  /*11db0*/  @!P1 LDG.E.U16 R20, desc[UR20][R18.64] ;  /* 0x0000001412149981 */ /* 0x000ea2000c1e1500 */
[C---:B------:R-:W-:Y:S02]  /*11dc0*/  LOP3.LUT R4, R17.reuse, 0xc0, RZ, 0xfc, !PT ;  /* 0x000000c011047812 */ /* 0x040fe400078efcff */
[----:B------:R-:W-:Y:S01]  /*11dd0*/  PRMT R35, RZ, 0x7610, R35 ;  /* 0x00007610ff237816 */ /* 0x000fe20000000023 */
[----:B------:R-:W3:Y:S01]  /*11de0*/  @!P2 LDG.E.U16 R21, desc[UR20][R18.64+0x40] ;  /* 0x000040141215a981 */ /* 0x000ee2000c1e1500 */
[----:B------:R-:W-:-:S03]  /*11df0*/  LOP3.LUT R5, R17, 0xe0, RZ, 0xfc, !PT ;  /* 0x000000e011057812 */ /* 0x000fc600078efcff */
[----:B------:R-:W4:Y:S01]  /*11e00*/  LDL R56, [R1+0x70] ;  /* 0x0000700001387983 */ /* 0x000f220000100800 */
[----:B------:R-:W-:-:S03]  /*11e10*/  LOP3.LUT R6, R17, 0x100, RZ, 0xfc, !PT ;  /* 0x0000010011067812 */ /* 0x000fc600078efcff */
[----:B------:R-:W4:Y:S01]  /*11e20*/  LDL R54, [R1+0x6c] ;  /* 0x00006c0001367983 */ /* 0x000f220000100800 */
[----:B------:R-:W-:-:S03]  /*11e30*/  ISETP.GE.AND P5, PT, R2, UR44, PT ;  /* 0x0000002c02007c0c */ /* 0x000fc6000bfa6270 */
[----:B------:R-:W4:Y:S01]  /*11e40*/  LDL R52, [R1+0x68] ;  /* 0x0000680001347983 */ /* 0x000f220000100800 */
[----:B------:R-:W-:Y:S01]  /*11e50*/  LOP3.LUT R7, R17, 0x120, RZ, 0xfc, !PT ;  /* 0x0000012011077812 */ /* 0x000fe200078efcff */
[----:B------:R-:W0:Y:S01]  /*11e60*/  S2UR UR8, SR_CgaCtaId ;  /* 0x00000000000879c3 */ /* 0x000e220000008800 */
[----:B------:R-:W-:Y:S01]  /*11e70*/  ISETP.GE.AND P0, PT, R3, UR44, PT ;  /* 0x0000002c03007c0c */ /* 0x000fe2000bf06270 */
[----:B------:R-:W5:Y:S01]  /*11e80*/  @!P3 LDG.E.U16 R22, desc[UR20][R18.64+0x80] ;  /* 0x000080141216b981 */ /* 0x000f62000c1e1500 */
[----:B------:R-:W-:Y:S02]  /*11e90*/  ISETP.GE.AND P1, PT, R4, UR44, PT ;  /* 0x0000002c04007c0c */ /* 0x000fe4000bf26270 */
[----:B------:R-:W-:Y:S01]  /*11ea0*/  F2FP.BF16.F32.PACK_AB R234, R234, R235 ;  /* 0x000000ebeaea723e */ /* 0x000fe200000010ff */
[----:B------:R-:W4:Y:S01]  /*11eb0*/  @!P4 LDG.E.U16 R23, desc[UR20][R18.64+0xc0] ;  /* 0x0000c0141217c981 */ /* 0x000f22000c1e1500 */
[----:B------:R-:W-:Y:S02]  /*11ec0*/  ISETP.GE.AND P2, PT, R5, UR44, PT ;  /* 0x0000002c05007c0c */ /* 0x000fe4000bf46270 */
[----:B------:R-:W-:Y:S01]  /*11ed0*/  F2FP.BF16.F32.PACK_AB R200, R200, R233 ;  /* 0x000000e9c8c8723e */ /* 0x000fe200000010ff */
[----:B------:R-:W4:Y:S01]  /*11ee0*/  @!P5 LDG.E.U16 R24, desc[UR20][R18.64+0x100] ;  /* 0x000100141218d981 */ /* 0x000f22000c1e1500 */
[----:B------:R-:W-:-:S02]  /*11ef0*/  ISETP.GE.AND P3, PT, R6, UR44, PT ;  /* 0x0000002c06007c0c */ /* 0x000fc4000bf66270 */
[----:B------:R-:W-:Y:S01]  /*11f00*/  F2FP.BF16.F32.PACK_AB R198, R198, R199 ;  /* 0x000000c7c6c6723e */ /* 0x000fe200000010ff */
[----:B------:R-:W4:Y:S01]  /*11f10*/  @!P0 LDG.E.U16 R25, desc[UR20][R18.64+0x140] ;  /* 0x0001401412198981 */ /* 0x000f22000c1e1500 */
[----:B------:R-:W-:Y:S02]  /*11f20*/  ISETP.GE.AND P4, PT, R7, UR44, PT ;  /* 0x0000002c07007c0c */ /* 0x000fe4000bf86270 */
[----:B------:R-:W-:Y:S01]  /*11f30*/  F2FP.BF16.F32.PACK_AB R196, R196, R197 ;  /* 0x000000c5c4c4723e */ /* 0x000fe200000010ff */
[----:B------:R-:W4:Y:S01]  /*11f40*/  @!P1 LDG.E.U16 R26, desc[UR20][R18.64+0x180] ;  /* 0x00018014121a9981 */ /* 0x000f22000c1e1500 */
[C---:B------:R-:W-:Y:S02]  /*11f50*/  LOP3.LUT R8, R17.reuse, 0x140, RZ, 0xfc, !PT ;  /* 0x0000014011087812 */ /* 0x040fe400078efcff */
[----:B------:R-:W-:Y:S01]  /*11f60*/  F2FP.BF16.F32.PACK_AB R194, R194, R195 ;  /* 0x000000c3c2c2723e */ /* 0x000fe200000010ff */
[----:B------:R-:W4:Y:S01]  /*11f70*/  @!P2 LDG.E.U16 R27, desc[UR20][R18.64+0x1c0] ;  /* 0x0001c014121ba981 */ /* 0x000f22000c1e1500 */
[----:B------:R-:W-:-:S02]  /*11f80*/  LOP3.LUT R9, R17, 0x160, RZ, 0xfc, !PT ;  /* 0x0000016011097812 */ /* 0x000fc400078efcff */
[----:B------:R-:W-:Y:S01]  /*11f90*/  F2FP.BF16.F32.PACK_AB R104, R104, R193 ;  /* 0x000000c16868723e */ /* 0x000fe200000010ff */
[----:B------:R-:W4:Y:S01]  /*11fa0*/  @!P3 LDG.E.U16 R28, desc[UR20][R18.64+0x200] ;  /* 0x00020014121cb981 */ /* 0x000f22000c1e1500 */
[C---:B------:R-:W-:Y:S02]  /*11fb0*/  LOP3.LUT R10, R17.reuse, 0x180, RZ, 0xfc, !PT ;  /* 0x00000180110a7812 */ /* 0x040fe400078efcff */
[----:B------:R-:W-:Y:S01]  /*11fc0*/  F2FP.BF16.F32.PACK_AB R102, R102, R103 ;  /* 0x000000676666723e */ /* 0x000fe200000010ff */
[----:B------:R-:W4:Y:S01]  /*11fd0*/  @!P4 LDG.E.U16 R29, desc[UR20][R18.64+0x240] ;  /* 0x00024014121dc981 */ /* 0x000f22000c1e1500 */
[----:B------:R-:W-:Y:S02]  /*11fe0*/  LOP3.LUT R11, R17, 0x1a0, RZ, 0xfc, !PT ;  /* 0x000001a0110b7812 */ /* 0x000fe400078efcff */
[----:B------:R-:W-:Y:S01]  /*11ff0*/  ISETP.NE.AND P6, PT, R131, RZ, PT ;  /* 0x000000ff8300720c */ /* 0x000fe20003fc5270 */
[----:B------:R-:W-:Y:S01]  /*12000*/  UMOV UR7, 0x400 ;  /* 0x0000040000077882 */ /* 0x000fe20000000000 */
[----:B------:R-:W-:-:S02]  /*12010*/  LOP3.LUT R12, R17, 0x1c0, RZ, 0xfc, !PT ;  /* 0x000001c0110c7812 */ /* 0x000fc400078efcff */
[----:B------:R-:W-:Y:S01]  /*12020*/  F2FP.BF16.F32.PACK_AB R100, R100, R101 ;  /* 0x000000656464723e */ /* 0x000fe200000010ff */
[----:B------:R-:W-:Y:S01]  /*12030*/  ULEA UR9, UR16, 0xfffff800, 0xb ;  /* 0xfffff80010097891 */ /* 0x000fe2000f8e583f */
[----:B------:R-:W-:Y:S01]  /*12040*/  ISETP.GE.AND P5, PT, R8, UR44, PT ;  /* 0x0000002c08007c0c */ /* 0x000fe2000bfa6270 */
[----:B------:R-:W-:Y:S01]  /*12050*/  USHF.R.S32.HI UR24, URZ, 0x1f, UR11 ;  /* 0x0000001f3f187899 */ /* 0x000fe2000801140b */
[----:B------:R-:W-:Y:S01]  /*12060*/  LOP3.LUT R13, R17, 0x1e0, RZ, 0xfc, !PT ;  /* 0x000001e0110d7812 */ /* 0x000fe200078efcff */
[----:B------:R-:W-:Y:S01]  /*12070*/  ULDC.64 UR28, c[0x0][0x388] ;  /* 0x0000e200001c7ab9 */ /* 0x000fe20000000a00 */
[----:B------:R-:W-:Y:S01]  /*12080*/  ISETP.GE.AND P0, PT, R9, UR44, PT ;  /* 0x0000002c09007c0c */ /* 0x000fe2000bf06270 */
[----:B------:R-:W-:Y:S01]  /*12090*/  ULDC.64 UR26, c[0x0][0x3a8] ;  /* 0x0000ea00001a7ab9 */ /* 0x000fe20000000a00 */
[----:B------:R-:W-:Y:S02]  /*120a0*/  ISETP.GE.AND P1, PT, R10, UR44, PT ;  /* 0x0000002c0a007c0c */ /* 0x000fe4000bf26270 */
[----:B------:R-:W-:-:S02]  /*120b0*/  ISETP.GE.AND P2, PT, R11, UR44, PT ;  /* 0x0000002c0b007c0c */ /* 0x000fc4000bf46270 */
[----:B------:R-:W-:Y:S02]  /*120c0*/  ISETP.GE.AND P3, PT, R12, UR44, PT ;  /* 0x0000002c0c007c0c */ /* 0x000fe4000bf66270 */
[----:B------:R-:W-:Y:S01]  /*120d0*/  ISETP.GE.AND P4, PT, R13, UR44, PT ;  /* 0x0000002c0d007c0c */ /* 0x000fe2000bf86270 */
[----:B------:R-:W4:Y:S04]  /*120e0*/  @!P5 LDG.E.U16 R30, desc[UR20][R18.64+0x280] ;  /* 0x00028014121ed981 */ /* 0x000f28000c1e1500 */
[----:B------:R-:W4:Y:S04]  /*120f0*/  @!P0 LDG.E.U16 R31, desc[UR20][R18.64+0x2c0] ;  /* 0x0002c014121f8981 */ /* 0x000f28000c1e1500 */
[----:B------:R-:W4:Y:S04]  /*12100*/  @!P1 LDG.E.U16 R32, desc[UR20][R18.64+0x300] ;  /* 0x0003001412209981 */ /* 0x000f28000c1e1500 */
[----:B------:R-:W4:Y:S04]  /*12110*/  @!P2 LDG.E.U16 R33, desc[UR20][R18.64+0x340] ;  /* 0x000340141221a981 */ /* 0x000f28000c1e1500 */
[----:B------:R-:W4:Y:S04]  /*12120*/  @!P3 LDG.E.U16 R34, desc[UR20][R18.64+0x380] ;  /* 0x000380141222b981 */ /* 0x000f28000c1e1500 */
[----:B------:R-:W4:Y:S04]  /*12130*/  @!P4 LDG.E.U16 R35, desc[UR20][R18.64+0x3c0] ;  /* 0x0003c0141223c981 */ /* 0x000f28000c1e1500 */
[----:B--2---:R-:W-:Y:S04]  /*12140*/  STS.U16 [R82], R20 ;  /* 0x0000001452007388 */ /* 0x004fe80000000400 */
[----:B---3--:R-:W-:Y:S04]  /*12150*/  STS.U16 [R80+0x40], R21 ;  /* 0x0000401550007388 */ /* 0x008fe80000000400 */
        /* <DEDUP_REMOVED lines=19> */
[----:B------:R-:W-:Y:S01]  /*12290*/  LDS.U16 R22, [R129+0x10] ;  /* 0x0000100081167984 */ /* 0x000fe20000000400 */
[----:B-1----:R-:W-:-:S05]  /*122a0*/  SHF.L.U32 R18, R18, 0x10, RZ ;  /* 0x0000001012127819 */ /* 0x002fca00000006ff */
[----:B------:R-:W-:Y:S01]  /*122b0*/  FADD.FTZ R23, R18, UR5 ;  /* 0x0000000512177e21 */ /* 0x000fe20008010000 */
[----:B--2---:R-:W-:Y:S01]  /*122c0*/  SHF.L.U32 R21, R21, 0x10, RZ ;  /* 0x0000001015157819 */ /* 0x004fe200000006ff */
[----:B------:R-:W-:Y:S03]  /*122d0*/  LDS.U16 R18, [R129+0x8] ;  /* 0x0000080081127984 */ /* 0x000fe60000000400 */
[----:B------:R-:W-:Y:S01]  /*122e0*/  FSETP.GTU.FTZ.AND P4, PT, R23, 20, PT ;  /* 0x41a000001700780b */ /* 0x000fe20003f9c000 */
[----:B------:R-:W-:Y:S01]  /*122f0*/  FADD.FTZ R27, R21, UR5 ;  /* 0x00000005151b7e21 */ /* 0x000fe20008010000 */
[----:B---3--:R-:W-:Y:S01]  /*12300*/  SHF.L.U32 R20, R20, 0x10, RZ ;  /* 0x0000001014147819 */ /* 0x008fe200000006ff */
[----:B------:R-:W-:Y:S03]  /*12310*/  LDS.U16 R21, [R129+0xe] ;  /* 0x00000e0081157984 */ /* 0x000fe60000000400 */
[----:B------:R-:W-:Y:S01]  /*12320*/  FSETP.GTU.FTZ.AND P1, PT, R27, 20, PT ;  /* 0x41a000001b00780b */ /* 0x000fe20003f3c000 */
[----:B------:R-:W-:Y:S01]  /*12330*/  FADD.FTZ R26, R20, UR5 ;  /* 0x00000005141a7e21 */ /* 0x000fe20008010000 */
[----:B----4-:R-:W-:Y:S01]  /*12340*/  SHF.L.U32 R19, R19, 0x10, RZ ;  /* 0x0000001013137819 */ /* 0x010fe200000006ff */
[----:B------:R-:W1:Y:S04]  /*12350*/  LDS.U16 R20, [R129+0xc] ;  /* 0x00000c0081147984 */ /* 0x000e680000000400 */
[----:B------:R-:W-:-:S04]  /*12360*/  @!P4 FMUL.FTZ R23, R23, -1.4426950216293334961 ;  /* 0xbfb8aa3b1717c820 */ /* 0x000fc80000410000 */
[----:B------:R2:W3:Y:S01]  /*12370*/  @!P4 MUFU.EX2 R24, R23 ;  /* 0x000000170018c308 */ /* 0x0004e20000000800 */
[----:B------:R-:W-:Y:S01]  /*12380*/  FADD.FTZ R25, R19, UR5 ;  /* 0x0000000513197e21 */ /* 0x000fe20008010000 */
[----:B------:R-:W-:Y:S01]  /*12390*/  @!P1 FMUL.FTZ R27, R27, -1.4426950216293334961 ;  /* 0xbfb8aa3b1b1b9820 */ /* 0x000fe20000410000 */
[C---:B------:R-:W-:Y:S01]  /*123a0*/  FSETP.GTU.FTZ.AND P0, PT, R26.reuse, 20, PT ;  /* 0x41a000001a00780b */ /* 0x040fe20003f1c000 */
[----:B------:R-:W-:Y:S04]  /*123b0*/  LDS.U16 R19, [R129+0xa] ;  /* 0x00000a0081137984 */ /* 0x000fe80000000400 */
[----:B--2---:R-:W2:Y:S01]  /*123c0*/  LDS.U16 R23, [R129+0x12] ;  /* 0x0000120081177984 */ /* 0x004ea20000000400 */
[----:B------:R-:W-:Y:S01]  /*123d0*/  FSETP.GTU.FTZ.AND P5, PT, R25, 20, PT ;  /* 0x41a000001900780b */ /* 0x000fe20003fbc000 */
[----:B------:R-:W4:Y:S06]  /*123e0*/  @!P1 MUFU.EX2 R27, R27 ;  /* 0x0000001b001b9308 */ /* 0x000f2c0000000800 */
[----:B------:R-:W-:Y:S01]  /*123f0*/  @!P0 FMUL.FTZ R26, R26, -1.4426950216293334961 ;  /* 0xbfb8aa3b1a1a8820 */ /* 0x000fe20000410000 */
[----:B---3--:R-:W-:-:S05]  /*12400*/  @!P4 FADD.FTZ R24, R24, 1 ;  /* 0x3f8000001818c421 */ /* 0x008fca0000010000 */
[----:B------:R-:W-:Y:S01]  /*12410*/  @!P5 FMUL.FTZ R25, R25, -1.4426950216293334961 ;  /* 0xbfb8aa3b1919d820 */ /* 0x000fe20000410000 */
[----:B------:R-:W-:Y:S01]  /*12420*/  @!P0 MUFU.EX2 R26, R26 ;  /* 0x0000001a001a8308 */ /* 0x000fe20000000800 */
[----:B----4-:R-:W-:-:S07]  /*12430*/  @!P1 FADD.FTZ R27, R27, 1 ;  /* 0x3f8000001b1b9421 */ /* 0x010fce0000010000 */
[----:B------:R-:W3:Y:S08]  /*12440*/  @!P5 MUFU.EX2 R25, R25 ;  /* 0x000000190019d308 */ /* 0x000ef00000000800 */
[----:B------:R-:W4:Y:S01]  /*12450*/  @!P4 MUFU.RCP R29, R24 ;  /* 0x00000018001dc308 */ /* 0x000f220000001000 */
[----:B-1----:R-:W-:-:S07]  /*12460*/  SHF.L.U32 R20, R20, 0x10, RZ ;  /* 0x0000001014147819 */ /* 0x002fce00000006ff */
[----:B------:R-:W1:Y:S01]  /*12470*/  @!P1 MUFU.RCP R24, R27 ;  /* 0x0000001b00189308 */ /* 0x000e620000001000 */
[----:B--2---:R-:W-:Y:S01]  /*12480*/  SHF.L.U32 R23, R23, 0x10, RZ ;  /* 0x0000001017177819 */ /* 0x004fe200000006ff */
[----:B------:R-:W-:Y:S01]  /*12490*/  FADD.FTZ R20, R20, UR5 ;  /* 0x0000000514147e21 */ /* 0x000fe20008010000 */
[----:B---3--:R-:W-:Y:S01]  /*124a0*/  @!P5 FADD.FTZ R25, R25, 1 ;  /* 0x3f8000001919d421 */ /* 0x008fe20000010000 */
[----:B------:R-:W-:Y:S02]  /*124b0*/  @!P0 FADD.FTZ R26, R26, 1 ;  /* 0x3f8000001a1a8421 */ /* 0x000fe40000010000 */
[----:B------:R-:W-:Y:S02]  /*124c0*/  FADD.FTZ R23, R23, UR5 ;  /* 0x0000000517177e21 */ /* 0x000fe40008010000 */
[----:B------:R-:W2:Y:S01]  /*124d0*/  @!P5 MUFU.RCP R28, R25 ;  /* 0x00000019001cd308 */ /* 0x000ea20000001000 */
[----:B----4-:R-:W-:Y:S01]  /*124e0*/  @!P4 FMUL.FTZ R84, R84, R29 ;  /* 0x0000001d5454c220 */ /* 0x010fe20000410000 */
[----:B------:R-:W-:-:S02]  /*124f0*/  FSETP.GTU.FTZ.AND P4, PT, R20, 20, PT ;  /* 0x41a000001400780b */ /* 0x000fc40003f9c000 */
[----:B------:R-:W-:-:S04]  /*12500*/  SHF.L.U32 R18, R18, 0x10, RZ ;  /* 0x0000001012127819 */ /* 0x000fc800000006ff */
[----:B------:R-:W3:Y:S01]  /*12510*/  @!P0 MUFU.RCP R31, R26 ;  /* 0x0000001a001f8308 */ /* 0x000ee20000001000 */
[----:B-1----:R-:W-:Y:S01]  /*12520*/  @!P1 FMUL.FTZ R87, R87, R24 ;  /* 0x0000001857579220 */ /* 0x002fe20000410000 */
[----:B------:R-:W-:Y:S02]  /*12530*/  FSETP.GTU.FTZ.AND P1, PT, R23, 20, PT ;  /* 0x41a000001700780b */ /* 0x000fe40003f3c000 */
[----:B------:R-:W-:Y:S01]  /*12540*/  SHF.L.U32 R19, R19, 0x10, RZ ;  /* 0x0000001013137819 */ /* 0x000fe200000006ff */
[----:B------:R-:W-:Y:S01]  /*12550*/  FADD.FTZ R18, R18, UR5 ;  /* 0x0000000512127e21 */ /* 0x000fe20008010000 */
[----:B------:R-:W-:Y:S02]  /*12560*/  SHF.L.U32 R21, R21, 0x10, RZ ;  /* 0x0000001015157819 */ /* 0x000fe400000006ff */
[----:B------:R-:W-:Y:S01]  /*12570*/  SHF.L.U32 R22, R22, 0x10, RZ ;  /* 0x0000001016167819 */ /* 0x000fe200000006ff */
[----:B------:R-:W-:Y:S01]  /*12580*/  FADD.FTZ R19, R19, UR5 ;  /* 0x0000000513137e21 */ /* 0x000fe20008010000 */
[----:B------:R-:W-:Y:S01]  /*12590*/  FSETP.GTU.FTZ.AND P2, PT, R18, 20, PT ;  /* 0x41a000001200780b */ /* 0x000fe20003f5c000 */
[----:B------:R-:W-:Y:S01]  /*125a0*/  FADD.FTZ R21, R21, UR5 ;  /* 0x0000000515157e21 */ /* 0x000fe20008010000 */
[----:B------:R-:W-:Y:S01]  /*125b0*/  @!P4 FMUL.FTZ R20, R20, -1.4426950216293334961 ;  /* 0xbfb8aa3b1414c820 */ /* 0x000fe20000410000 */
[----:B------:R-:W-:Y:S01]  /*125c0*/  FADD.FTZ R22, R22, UR5 ;  /* 0x0000000516167e21 */ /* 0x000fe20008010000 */
[----:B------:R-:W-:Y:S01]  /*125d0*/  FSETP.GTU.FTZ.AND P3, PT, R19, 20, PT ;  /* 0x41a000001300780b */ /* 0x000fe20003f7c000 */
[----:B------:R-:W-:Y:S01]  /*125e0*/  @!P1 FMUL.FTZ R23, R23, -1.4426950216293334961 ;  /* 0xbfb8aa3b17179820 */ /* 0x000fe20000410000 */
[----:B--2---:R-:W-:Y:S01]  /*125f0*/  @!P5 FMUL.FTZ R85, R85, R28 ;  /* 0x0000001c5555d220 */ /* 0x004fe20000410000 */
[----:B---3--:R-:W-:Y:S01]  /*12600*/  @!P0 FMUL.FTZ R86, R86, R31 ;  /* 0x0000001f56568220 */ /* 0x008fe20000410000 */
[----:B------:R-:W-:Y:S01]  /*12610*/  FSETP.GTU.FTZ.AND P5, PT, R21, 20, PT ;  /* 0x41a000001500780b */ /* 0x000fe20003fbc000 */
[----:B------:R-:W1:Y:S01]  /*12620*/  @!P4 MUFU.EX2 R20, R20 ;  /* 0x000000140014c308 */ /* 0x000e620000000800 */
[----:B------:R-:W-:-:S07]  /*12630*/  FSETP.GTU.FTZ.AND P0, PT, R22, 20, PT ;  /* 0x41a000001600780b */ /* 0x000fce0003f1c000 */
[----:B------:R-:W2:Y:S01]  /*12640*/  @!P1 MUFU.EX2 R23, R23 ;  /* 0x0000001700179308 */ /* 0x000ea20000000800 */
[----:B------:R-:W-:Y:S01]  /*12650*/  @!P2 FMUL.FTZ R18, R18, -1.4426950216293334961 ;  /* 0xbfb8aa3b1212a820 */ /* 0x000fe20000410000 */
[----:B------:R-:W-:Y:S02]  /*12660*/  @!P3 FMUL.FTZ R19, R19, -1.4426950216293334961 ;  /* 0xbfb8aa3b1313b820 */ /* 0x000fe40000410000 */
[----:B------:R-:W-:Y:S02]  /*12670*/  @!P5 FMUL.FTZ R21, R21, -1.4426950216293334961 ;  /* 0xbfb8aa3b1515d820 */ /* 0x000fe40000410000 */
[----:B------:R-:W-:Y:S02]  /*12680*/  @!P0 FMUL.FTZ R22, R22, -1.4426950216293334961 ;  /* 0xbfb8aa3b16168820 */ /* 0x000fe40000410000 */
[----:B------:R-:W3:Y:S01]  /*12690*/  @!P2 MUFU.EX2 R18, R18 ;  /* 0x000000120012a308 */ /* 0x000ee20000000800 */
[----:B-1----:R-:W-:Y:S01]  /*126a0*/  @!P4 FADD.FTZ R20, R20, 1 ;  /* 0x3f8000001414c421 */ /* 0x002fe20000010000 */
[----:B------:R-:W-:-:S06]  /*126b0*/  SHF.L.U32 R24, R131, 0x4, RZ ;  /* 0x0000000483187819 */ /* 0x000fcc00000006ff */
[----:B------:R-:W1:Y:S01]  /*126c0*/  @!P3 MUFU.EX2 R19, R19 ;  /* 0x000000130013b308 */ /* 0x000e620000000800 */
[----:B--2---:R-:W-:Y:S01]  /*126d0*/  @!P1 FADD.FTZ R23, R23, 1 ;  /* 0x3f80000017179421 */ /* 0x004fe20000010000 */
[----:B------:R-:W-:-:S06]  /*126e0*/  LOP3.LUT R25, R24, 0xfffffe00, RZ, 0xc0, !PT ;  /* 0xfffffe0018197812 */ /* 0x000fcc00078ec0ff */
[----:B------:R-:W2:Y:S08]  /*126f0*/  @!P5 MUFU.EX2 R21, R21 ;  /* 0x000000150015d308 */ /* 0x000eb00000000800 */
[----:B------:R-:W4:Y:S01]  /*12700*/  @!P0 MUFU.EX2 R22, R22 ;  /* 0x0000001600168308 */ /* 0x000f220000000800 */
[----:B------:R-:W-:-:S07]  /*12710*/  LEA R53, R130, R25, 0x4 ;  /* 0x0000001982357211 */ /* 0x000fce00078e20ff */
[----:B------:R-:W-:Y:S01]  /*12720*/  @!P4 MUFU.RCP R57, R20 ;  /* 0x000000140039c308 */ /* 0x000fe20000001000 */
[----:B---3--:R-:W-:-:S07]  /*12730*/  @!P2 FADD.FTZ R18, R18, 1 ;  /* 0x3f8000001212a421 */ /* 0x008fce0000010000 */
[----:B------:R3:W5:Y:S01]  /*12740*/  @!P1 MUFU.RCP R20, R23 ;  /* 0x0000001700149308 */ /* 0x0007620000001000 */
[----:B-1----:R-:W-:Y:S01]  /*12750*/  @!P3 FADD.FTZ R19, R19, 1 ;  /* 0x3f8000001313b421 */ /* 0x002fe20000010000 */
[----:B------:R-:W-:Y:S01]  /*12760*/  IADD3 R32, R53, 0x6, RZ ;  /* 0x0000000635207810 */ /* 0x000fe20007ffe0ff */
[----:B--2---:R-:W-:Y:S01]  /*12770*/  @!P5 FADD.FTZ R21, R21, 1 ;  /* 0x3f8000001515d421 */ /* 0x004fe20000010000 */
[C---:B------:R-:W-:Y:S01]  /*12780*/  IADD3 R24, R53.reuse, 0x1, RZ ;  /* 0x0000000135187810 */ /* 0x040fe20007ffe0ff */
[----:B----4-:R-:W-:Y:S01]  /*12790*/  @!P0 FADD.FTZ R22, R22, 1 ;  /* 0x3f80000016168421 */ /* 0x010fe20000010000 */
[C---:B------:R-:W-:Y:S02]  /*127a0*/  IADD3 R26, R53.reuse, 0x2, RZ ;  /* 0x00000002351a7810 */ /* 0x040fe40007ffe0ff */
[----:B------:R1:W-:Y:S01]  /*127b0*/  @!P2 MUFU.RCP R55, R18 ;  /* 0x000000120037a308 */ /* 0x0003e20000001000 */
[C---:B------:R-:W-:Y:S01]  /*127c0*/  IADD3 R27, R53.reuse, 0x3, RZ ;  /* 0x00000003351b7810 */ /* 0x040fe20007ffe0ff */
[----:B---3--:R-:W-:Y:S01]  /*127d0*/  LDS.U16 R23, [R129+0x1e] ;  /* 0x00001e0081177984 */ /* 0x008fe20000000400 */
[----:B------:R-:W-:-:S02]  /*127e0*/  IADD3 R28, R53, 0x4, RZ ;  /* 0x00000004351c7810 */ /* 0x000fc40007ffe0ff */
[C---:B------:R-:W-:Y:S02]  /*127f0*/  IADD3 R30, R53.reuse, 0x5, RZ ;  /* 0x00000005351e7810 */ /* 0x040fe40007ffe0ff */
[C---:B------:R-:W-:Y:S01]  /*12800*/  IADD3 R34, R53.reuse, 0x7, RZ ;  /* 0x0000000735227810 */ /* 0x040fe20007ffe0ff */
[----:B------:R2:W-:Y:S01]  /*12810*/  @!P3 MUFU.RCP R50, R19 ;  /* 0x000000130032b308 */ /* 0x0005e20000001000 */
[C---:B------:R-:W-:Y:S02]  /*12820*/  IADD3 R36, R53.reuse, 0x8, RZ ;  /* 0x0000000835247810 */ /* 0x040fe40007ffe0ff */
[C---:B------:R-:W-:Y:S02]  /*12830*/  IADD3 R38, R53.reuse, 0x9, RZ ;  /* 0x0000000935267810 */ /* 0x040fe40007ffe0ff */
[C---:B------:R-:W-:Y:S02]  /*12840*/  IADD3 R40, R53.reuse, 0xa, RZ ;  /* 0x0000000a35287810 */ /* 0x040fe40007ffe0ff */
[----:B------:R-:W-:-:S02]  /*12850*/  IADD3 R42, R53, 0xb, RZ ;  /* 0x0000000b352a7810 */ /* 0x000fc40007ffe0ff */
[C---:B------:R-:W-:Y:S02]  /*12860*/  IADD3 R44, R53.reuse, 0xc, RZ ;  /* 0x0000000c352c7810 */ /* 0x040fe40007ffe0ff */
[C---:B------:R-:W-:Y:S02]  /*12870*/  IADD3 R46, R53.reuse, 0xd, RZ ;  /* 0x0000000d352e7810 */ /* 0x040fe40007ffe0ff */
[C---:B------:R-:W-:Y:S02]  /*12880*/  IADD3 R48, R53.reuse, 0xe, RZ ;  /* 0x0000000e35307810 */ /* 0x040fe40007ffe0ff */
[----:B-1----:R-:W-:Y:S02]  /*12890*/  IADD3 R18, R53, 0xf, RZ ;  /* 0x0000000f35127810 */ /* 0x002fe40007ffe0ff */
[-C--:B--2---:R-:W-:Y:S01]  /*128a0*/  LEA.HI.SX32 R19, R32, R53.reuse, 0x1b ;  /* 0x0000003520137211 */ /* 0x084fe200078fdaff */
[----:B------:R1:W-:Y:S01]  /*128b0*/  @!P0 MUFU.RCP R59, R22 ;  /* 0x00000016003b8308 */ /* 0x0003e20000001000 */
[-C--:B------:R-:W-:Y:S01]  /*128c0*/  LEA.HI.SX32 R25, R24, R53.reuse, 0x1b ;  /* 0x0000003518197211 */ /* 0x080fe200078fdaff */
[----:B-----5:R-:W-:Y:S01]  /*128d0*/  @!P1 FMUL.FTZ R93, R93, R20 ;  /* 0x000000145d5d9220 */ /* 0x020fe20000410000 */
[-C--:B------:R-:W-:Y:S01]  /*128e0*/  LEA.HI.SX32 R29, R26, R53.reuse, 0x1b ;  /* 0x000000351a1d7211 */ /* 0x080fe200078fdaff */
[----:B------:R-:W-:Y:S01]  /*128f0*/  LDS.U16 R20, [R129+0x18] ;  /* 0x0000180081147984 */ /* 0x000fe20000000400 */
[----:B------:R-:W-:-:S02]  /*12900*/  LEA.HI.SX32 R31, R27, R53, 0x1b ;  /* 0x000000351b1f7211 */ /* 0x000fc400078fdaff */
[-C--:B------:R-:W-:Y:S01]  /*12910*/  LEA.HI.SX32 R33, R28, R53.reuse, 0x1b ;  /* 0x000000351c217211 */ /* 0x080fe200078fdaff */
[----:B------:R2:W3:Y:S01]  /*12920*/  @!P5 MUFU.RCP R24, R21 ;  /* 0x000000150018d308 */ /* 0x0004e20000001000 */
[-C--:B------:R-:W-:Y:S01]  /*12930*/  LEA.HI.SX32 R35, R30, R53.reuse, 0x1b ;  /* 0x000000351e237211 */ /* 0x080fe200078fdaff */
[----:B-1----:R-:W-:Y:S01]  /*12940*/  LDS.U16 R22, [R129+0x1c] ;  /* 0x00001c0081167984 */ /* 0x002fe20000000400 */
[-C--:B------:R-:W-:Y:S02]  /*12950*/  LEA.HI.SX32 R37, R34, R53.reuse, 0x1b ;  /* 0x0000003522257211 */ /* 0x080fe400078fdaff */
[-C--:B------:R-:W-:Y:S02]  /*12960*/  LEA.HI.SX32 R39, R36, R53.reuse, 0x1b ;  /* 0x0000003524277211 */ /* 0x080fe400078fdaff */
[-C--:B------:R-:W-:Y:S02]  /*12970*/  LEA.HI.SX32 R41, R38, R53.reuse, 0x1b ;  /* 0x0000003526297211 */ /* 0x080fe400078fdaff */
[-C--:B------:R-:W-:Y:S01]  /*12980*/  LEA.HI.SX32 R43, R40, R53.reuse, 0x1b ;  /* 0x00000035282b7211 */ /* 0x080fe200078fdaff */
[----:B--2---:R-:W-:Y:S01]  /*12990*/  LDS.U16 R21, [R129+0x1a] ;  /* 0x00001a0081157984 */ /* 0x004fe20000000400 */
[----:B------:R-:W-:-:S02]  /*129a0*/  LEA.HI.SX32 R45, R42, R53, 0x1b ;  /* 0x000000352a2d7211 */ /* 0x000fc400078fdaff */
[-C--:B------:R-:W-:Y:S02]  /*129b0*/  LEA.HI.SX32 R47, R44, R53.reuse, 0x1b ;  /* 0x000000352c2f7211 */ /* 0x080fe400078fdaff */
[-C--:B------:R-:W-:Y:S02]  /*129c0*/  LEA.HI.SX32 R49, R46, R53.reuse, 0x1b ;  /* 0x000000352e317211 */ /* 0x080fe400078fdaff */
[-C--:B------:R-:W-:Y:S02]  /*129d0*/  LEA.HI.SX32 R51, R48, R53.reuse, 0x1b ;  /* 0x0000003530337211 */ /* 0x080fe400078fdaff */
[----:B------:R-:W-:Y:S02]  /*129e0*/  LEA.HI.SX32 R53, R18, R53, 0x1b ;  /* 0x0000003512357211 */ /* 0x000fe400078fdaff */
[----:B------:R-:W-:Y:S01]  /*129f0*/  LEA R28, R19, R108, 0x1 ;  /* 0x0000006c131c7211 */ /* 0x000fe200078e08ff */
[----:B------:R-:W1:Y:S04]  /*12a00*/  LDS.U16 R18, [R129+0x14] ;  /* 0x0000140081127984 */ /* 0x000e680000000400 */
[----:B------:R-:W2:Y:S01]  /*12a10*/  LDS.U16 R19, [R129+0x16] ;  /* 0x0000160081137984 */ /* 0x000ea20000000400 */
[----:B------:R-:W-:Y:S01]  /*12a20*/  BAR.SYNC.DEFER_BLOCKING 0x0 ;  /* 0x0000000000007b1d */ /* 0x000fe20000010000 */
[----:B---3--:R-:W-:Y:S01]  /*12a30*/  @!P5 FMUL.FTZ R91, R91, R24 ;  /* 0x000000185b5bd220 */ /* 0x008fe20000410000 */
[----:B------:R-:W-:-:S02]  /*12a40*/  LEA R27, R25, R108, 0x1 ;  /* 0x0000006c191b7211 */ /* 0x000fc400078e08ff */
[----:B------:R-:W-:Y:S02]  /*12a50*/  PRMT R24, R234, 0x7632, R24 ;  /* 0x00007632ea187816 */ /* 0x000fe40000000018 */
[-C--:B------:R-:W-:Y:S02]  /*12a60*/  LEA R29, R29, R108.reuse, 0x1 ;  /* 0x0000006c1d1d7211 */ /* 0x080fe400078e08ff */
[-C--:B------:R-:W-:Y:S02]  /*12a70*/  LEA R31, R31, R108.reuse, 0x1 ;  /* 0x0000006c1f1f7211 */ /* 0x080fe400078e08ff */
[----:B------:R-:W-:Y:S02]  /*12a80*/  PRMT R25, R200, 0x7632, R25 ;  /* 0x00007632c8197816 */ /* 0x000fe40000000019 */
[-C--:B------:R-:W-:Y:S02]  /*12a90*/  LEA R33, R33, R108.reuse, 0x1 ;  /* 0x0000006c21217211 */ /* 0x080fe400078e08ff */
[----:B------:R-:W-:-:S02]  /*12aa0*/  LEA R35, R35, R108, 0x1 ;  /* 0x0000006c23237211 */ /* 0x000fc400078e08ff */
[----:B------:R-:W-:Y:S02]  /*12ab0*/  PRMT R26, R198, 0x7632, R26 ;  /* 0x00007632c61a7816 */ /* 0x000fe4000000001a */
[-C--:B------:R-:W-:Y:S02]  /*12ac0*/  LEA R37, R37, R108.reuse, 0x1 ;  /* 0x0000006c25257211 */ /* 0x080fe400078e08ff */
[----:B------:R-:W-:Y:S01]  /*12ad0*/  PRMT R30, R196, 0x7632, R30 ;  /* 0x00007632c41e7816 */ /* 0x000fe2000000001e */
[----:B------:R-:W-:Y:S01]  /*12ae0*/  STS.U16 [R129], R234 ;  /* 0x000000ea81007388 */ /* 0x000fe20000000400 */
[----:B------:R-:W-:-:S03]  /*12af0*/  LEA R39, R39, R108, 0x1 ;  /* 0x0000006c27277211 */ /* 0x000fc600078e08ff */
[----:B------:R3:W-:Y:S01]  /*12b00*/  STS.U16 [R27+0x2], R24 ;  /* 0x000002181b007388 */ /* 0x0007e20000000400 */
[----:B------:R-:W-:-:S03]  /*12b10*/  LEA R41, R41, R108, 0x1 ;  /* 0x0000006c29297211 */ /* 0x000fc600078e08ff */
[----:B------:R-:W-:Y:S01]  /*12b20*/  STS.U16 [R29+0x4], R200 ;  /* 0x000004c81d007388 */ /* 0x000fe20000000400 */
[----:B------:R-:W-:-:S03]  /*12b30*/  LEA R43, R43, R108, 0x1 ;  /* 0x0000006c2b2b7211 */ /* 0x000fc600078e08ff */
[----:B------:R-:W-:Y:S01]  /*12b40*/  STS.U16 [R31+0x6], R25 ;  /* 0x000006191f007388 */ /* 0x000fe20000000400 */
[----:B---3--:R-:W-:-:S03]  /*12b50*/  PRMT R24, R194, 0x7632, R24 ;  /* 0x00007632c2187816 */ /* 0x008fc60000000018 */
[----:B------:R-:W-:Y:S01]  /*12b60*/  STS.U16 [R33+0x8], R198 ;  /* 0x000008c621007388 */ /* 0x000fe20000000400 */
[-C--:B------:R-:W-:Y:S02]  /*12b70*/  LEA R45, R45, R108.reuse, 0x1 ;  /* 0x0000006c2d2d7211 */ /* 0x080fe400078e08ff */
[----:B------:R-:W-:Y:S01]  /*12b80*/  PRMT R32, R104, 0x7632, R32 ;  /* 0x0000763268207816 */ /* 0x000fe20000000020 */
[----:B------:R-:W-:Y:S01]  /*12b90*/  STS.U16 [R35+0xa], R26 ;  /* 0x00000a1a23007388 */ /* 0x000fe20000000400 */
[----:B------:R-:W-:-:S03]  /*12ba0*/  LEA R47, R47, R108, 0x1 ;  /* 0x0000006c2f2f7211 */ /* 0x000fc600078e08ff */
[----:B------:R-:W-:Y:S01]  /*12bb0*/  STS.U16 [R28+0xc], R196 ;  /* 0x00000cc41c007388 */ /* 0x000fe20000000400 */
[-C--:B------:R-:W-:Y:S02]  /*12bc0*/  LEA R49, R49, R108.reuse, 0x1 ;  /* 0x0000006c31317211 */ /* 0x080fe400078e08ff */
[----:B------:R-:W-:Y:S01]  /*12bd0*/  PRMT R34, R102, 0x7632, R34 ;  /* 0x0000763266227816 */ /* 0x000fe20000000022 */
[----:B------:R3:W-:Y:S01]  /*12be0*/  STS.U16 [R37+0xe], R30 ;  /* 0x00000e1e25007388 */ /* 0x0007e20000000400 */
[-C--:B------:R-:W-:Y:S01]  /*12bf0*/  LEA R51, R51, R108.reuse, 0x1 ;  /* 0x0000006c33337211 */ /* 0x080fe200078e08ff */
[----:B0-----:R-:W-:Y:S02]  /*12c00*/  ULEA UR7, UR8, UR7, 0x18 ;  /* 0x0000000708077291 */ /* 0x001fe4000f8ec03f */
[----:B------:R-:W-:Y:S01]  /*12c10*/  STS.U16 [R39+0x10], R194 ;  /* 0x000010c227007388 */ /* 0x000fe20000000400 */
[----:B------:R-:W-:-:S03]  /*12c20*/  LEA R53, R53, R108, 0x1 ;  /* 0x0000006c35357211 */ /* 0x000fc600078e08ff */
[----:B------:R-:W-:Y:S01]  /*12c30*/  STS.U16 [R41+0x12], R24 ;  /* 0x0000121829007388 */ /* 0x000fe20000000400 */
[----:B---3--:R-:W-:-:S03]  /*12c40*/  PRMT R30, R100, 0x7632, R30 ;  /* 0x00007632641e7816 */ /* 0x008fc6000000001e */
[----:B------:R-:W-:Y:S04]  /*12c50*/  STS.U16 [R43+0x14], R104 ;  /* 0x000014682b007388 */ /* 0x000fe80000000400 */
[----:B------:R-:W-:Y:S04]  /*12c60*/  STS.U16 [R45+0x16], R32 ;  /* 0x000016202d007388 */ /* 0x000fe80000000400 */
[----:B------:R-:W-:Y:S04]  /*12c70*/  STS.U16 [R47+0x18], R102 ;  /* 0x000018662f007388 */ /* 0x000fe80000000400 */
[----:B------:R0:W-:Y:S01]  /*12c80*/  STS.U16 [R49+0x1a], R34 ;  /* 0x00001a2231007388 */ /* 0x0001e20000000400 */
[----:B------:R-:W-:Y:S01]  /*12c90*/  @!P2 FMUL.FTZ R88, R88, R55 ;  /* 0x000000375858a220 */ /* 0x000fe20000410000 */
[----:B------:R-:W-:-:S02]  /*12ca0*/  @!P4 FMUL.FTZ R90, R90, R57 ;  /* 0x000000395a5ac220 */ /* 0x000fc40000410000 */
[----:B------:R-:W-:Y:S01]  /*12cb0*/  STS.U16 [R51+0x1c], R100 ;  /* 0x00001c6433007388 */ /* 0x000fe20000000400 */
[----:B------:R-:W-:-:S03]  /*12cc0*/  @!P0 FMUL.FTZ R92, R92, R59 ;  /* 0x0000003b5c5c8220 */ /* 0x000fc60000410000 */
[----:B------:R-:W-:Y:S01]  /*12cd0*/  STS.U16 [R53+0x1e], R30 ;  /* 0x00001e1e35007388 */ /* 0x000fe20000000400 */
[----:B------:R-:W-:Y:S01]  /*12ce0*/  NOP ;  /* 0x0000000000007918 */ /* 0x000fe20000000000 */
[----:B0-----:R-:W-:Y:S02]  /*12cf0*/  MOV R34, UR44 ;  /* 0x0000002c00227c02 */ /* 0x001fe40008000f00 */
        /* <DEDUP_REMOVED lines=18> */
[----:B-1----:R-:W-:-:S02]  /*12e20*/  SHF.L.U32 R18, R18, 0x10, RZ ;  /* 0x0000001012127819 */ /* 0x002fc400000006ff */
[----:B--2---:R-:W-:Y:S02]  /*12e30*/  SHF.L.U32 R19, R19, 0x10, RZ ;  /* 0x0000001013137819 */ /* 0x004fe400000006ff */
[----:B------:R-:W-:Y:S01]  /*12e40*/  SHF.L.U32 R24, R20, 0x10, RZ ;  /* 0x0000001014187819 */ /* 0x000fe200000006ff */
[----:B------:R-:W-:Y:S02]  /*12e50*/  FADD.FTZ R25, R18, UR5 ;  /* 0x0000000512197e21 */ /* 0x000fe40008010000 */
[----:B------:R-:W-:Y:S02]  /*12e60*/  FADD.FTZ R26, R19, UR5 ;  /* 0x00000005131a7e21 */ /* 0x000fe40008010000 */
[----:B------:R-:W-:Y:S01]  /*12e70*/  FADD.FTZ R24, R24, UR5 ;  /* 0x0000000518187e21 */ /* 0x000fe20008010000 */
[----:B------:R-:W-:Y:S02]  /*12e80*/  FSETP.GTU.FTZ.AND P0, PT, R25, 20, PT ;  /* 0x41a000001900780b */ /* 0x000fe40003f1c000 */
[----:B------:R-:W-:-:S02]  /*12e90*/  FSETP.GTU.FTZ.AND P1, PT, R26, 20, PT ;  /* 0x41a000001a00780b */ /* 0x000fc40003f3c000 */
[----:B------:R-:W-:Y:S01]  /*12ea0*/  FSETP.GTU.FTZ.AND P2, PT, R24, 20, PT ;  /* 0x41a000001800780b */ /* 0x000fe20003f5c000 */
[----:B------:R-:W0:Y:S01]  /*12eb0*/  LDS R30, [UR7+0x1080] ;  /* 0x00108007ff1e7984 */ /* 0x000e220008000800 */
[----:B------:R-:W-:Y:S02]  /*12ec0*/  SHF.L.U32 R21, R21, 0x10, RZ ;  /* 0x0000001015157819 */ /* 0x000fe400000006ff */
[----:B------:R-:W-:-:S05]  /*12ed0*/  SHF.L.U32 R22, R22, 0x10, RZ ;  /* 0x0000001016167819 */ /* 0x000fca00000006ff */
[----:B------:R-:W-:Y:S01]  /*12ee0*/  @!P0 FMUL.FTZ R19, R25, -1.4426950216293334961 ;  /* 0xbfb8aa3b19138820 */ /* 0x000fe20000410000 */
[----:B------:R-:W-:Y:S01]  /*12ef0*/  SHF.L.U32 R23, R23, 0x10, RZ ;  /* 0x0000001017177819 */ /* 0x000fe200000006ff */
[----:B------:R-:W-:Y:S01]  /*12f00*/  FADD.FTZ R25, R21, UR5 ;  /* 0x0000000515197e21 */ /* 0x000fe20008010000 */
[----:B------:R-:W-:Y:S01]  /*12f10*/  @!P1 FMUL.FTZ R21, R26, -1.4426950216293334961 ;  /* 0xbfb8aa3b1a159820 */ /* 0x000fe20000410000 */
[----:B------:R-:W-:Y:S01]  /*12f20*/  FADD.FTZ R32, R22, UR5 ;  /* 0x0000000516207e21 */ /* 0x000fe20008010000 */
[----:B------:R-:W-:Y:S01]  /*12f30*/  @!P2 FMUL.FTZ R22, R24, -1.4426950216293334961 ;  /* 0xbfb8aa3b1816a820 */ /* 0x000fe20000410000 */
[----:B------:R-:W-:Y:S01]  /*12f40*/  USHF.R.S32.HI UR17, URZ, 0x1f, UR9 ;  /* 0x0000001f3f117899 */ /* 0x000fe20008011409 */
[----:B------:R-:W-:Y:S01]  /*12f50*/  @!P3 FMUL.FTZ R89, R89, R50 ;  /* 0x000000325959b220 */ /* 0x000fe20000410000 */
[----:B------:R-:W-:Y:S01]  /*12f60*/  IADD3 R18, P5, R17, UR9, RZ ;  /* 0x0000000911127c10 */ /* 0x000fe2000ffbe0ff */
[----:B------:R-:W-:Y:S01]  /*12f70*/  FADD.FTZ R26, R23, UR5 ;  /* 0x00000005171a7e21 */ /* 0x000fe20008010000 */
[----:B------:R-:W-:Y:S01]  /*12f80*/  FSETP.GTU.FTZ.AND P3, PT, R25, 20, PT ;  /* 0x41a000001900780b */ /* 0x000fe20003f7c000 */
[----:B------:R1:W2:Y:S01]  /*12f90*/  @!P0 MUFU.EX2 R20, R19 ;  /* 0x0000001300148308 */ /* 0x0002a20000000800 */
[----:B------:R-:W-:-:S07]  /*12fa0*/  FSETP.GTU.FTZ.AND P4, PT, R32, 20, PT ;  /* 0x41a000002000780b */ /* 0x000fce0003f9c000 */
[----:B------:R-:W3:Y:S01]  /*12fb0*/  @!P1 MUFU.EX2 R21, R21 ;  /* 0x0000001500159308 */ /* 0x000ee20000000800 */
[----:B-1----:R-:W-:Y:S02]  /*12fc0*/  IADD3.X R19, R16, UR17, RZ, P5, !PT ;  /* 0x0000001110137c10 */ /* 0x002fe4000affe4ff */
[----:B------:R-:W-:-:S05]  /*12fd0*/  FSETP.GTU.FTZ.AND P5, PT, R26, 20, PT ;  /* 0x41a000001a00780b */ /* 0x000fca0003fbc000 */
[----:B------:R-:W1:Y:S01]  /*12fe0*/  @!P2 MUFU.EX2 R22, R22 ;  /* 0x000000160016a308 */ /* 0x000e620000000800 */
[----:B------:R-:W-:Y:S01]  /*12ff0*/  @!P3 FMUL.FTZ R23, R25, -1.4426950216293334961 ;  /* 0xbfb8aa3b1917b820 */ /* 0x000fe20000410000 */
[----:B--2---:R-:W-:Y:S01]  /*13000*/  @!P0 FADD.FTZ R20, R20, 1 ;  /* 0x3f80000014148421 */ /* 0x004fe20000010000 */
[----:B------:R-:W-:-:S05]  /*13010*/  @!P4 FMUL.FTZ R24, R32, -1.4426950216293334961 ;  /* 0xbfb8aa3b2018c820 */ /* 0x000fca0000410000 */
[----:B------:R-:W-:Y:S01]  /*13020*/  @!P5 FMUL.FTZ R26, R26, -1.4426950216293334961 ;  /* 0xbfb8aa3b1a1ad820 */ /* 0x000fe20000410000 */
[----:B------:R-:W2:Y:S01]  /*13030*/  @!P3 MUFU.EX2 R23, R23 ;  /* 0x000000170017b308 */ /* 0x000ea20000000800 */
[----:B---3--:R-:W-:Y:S01]  /*13040*/  @!P1 FADD.FTZ R21, R21, 1 ;  /* 0x3f80000015159421 */ /* 0x008fe20000010000 */
[----:B0-----:R-:W-:Y:S01]  /*13050*/  ISETP.GE.AND P6, PT, R17, R30, PT ;  /* 0x0000001e1100720c */ /* 0x001fe20003fc6270 */
[----:B------:R-:W-:Y:S01]  /*13060*/  UIMAD UR18, UR24, UR28, URZ ;  /* 0x0000001c181272a4 */ /* 0x000fe2000f8e023f */
[----:B-1----:R-:W-:-:S04]  /*13070*/  @!P2 FADD.FTZ R22, R22, 1 ;  /* 0x3f8000001616a421 */ /* 0x002fc80000010000 */
[----:B------:R-:W0:Y:S01]  /*13080*/  @!P5 MUFU.EX2 R26, R26 ;  /* 0x0000001a001ad308 */ /* 0x000e220000000800 */
[----:B------:R-:W-:Y:S02]  /*13090*/  UIMAD.WIDE.U32 UR8, UR11, UR28, URZ ;  /* 0x0000001c0b0872a5 */ /* 0x000fe4000f8e003f */
[----:B------:R-:W-:-:S05]  /*130a0*/  UIMAD UR24, UR24, UR26, URZ ;  /* 0x0000001a181872a4 */ /* 0x000fca000f8e023f */
[----:B------:R-:W1:Y:S01]  /*130b0*/  @!P0 MUFU.RCP R103, R20 ;  /* 0x0000001400678308 */ /* 0x000e620000001000 */
[----:B------:R-:W-:-:S07]  /*130c0*/  UIMAD UR18, UR11, UR29, UR18 ;  /* 0x0000001d0b1272a4 */ /* 0x000fce000f8e0212 */
[----:B------:R-:W3:Y:S08]  /*130d0*/  @!P1 MUFU.RCP R32, R21 ;  /* 0x0000001500209308 */ /* 0x000ef00000001000 */
[----:B------:R-:W4:Y:S01]  /*130e0*/  @!P2 MUFU.RCP R105, R22 ;  /* 0x000000160069a308 */ /* 0x000f220000001000 */
[----:B------:R-:W-:Y:S01]  /*130f0*/  USHF.R.S32.HI UR17, URZ, 0x1f, UR10 ;  /* 0x0000001f3f117899 */ /* 0x000fe2000801140a */
[----:B------:R-:W-:Y:S01]  /*13100*/  BSSY B0, `(.L_x_1361) ;  /* 0x0000013000007945 */ /* 0x000fe20003800000 */
[----:B------:R-:W-:-:S02]  /*13110*/  UIMAD UR24, UR11, UR27, UR24 ;  /* 0x0000001b0b1872a4 */ /* 0x000fc4000f8e0218 */
[----:B------:R-:W-:-:S03]  /*13120*/  UIADD3 UR25, UR9, UR18, URZ ;  /* 0x0000001209197290 */ /* 0x000fc6000fffe03f */
[----:B------:R2:W0:Y:S02]  /*13130*/  @!P4 MUFU.EX2 R25, R24 ;  /* 0x000000180019c308 */ /* 0x0004240000000800 */
[----:B--2---:R-:W-:Y:S01]  /*13140*/  @!P3 FADD.FTZ R24, R23, 1 ;  /* 0x3f8000001718b421 */ /* 0x004fe20000010000 */
[----:B-1-34-:R-:W-:Y:S06]  /*13150*/  @P6 BRA `(.L_x_1362) ;  /* 0x0000000000346947 */ /* 0x01afec0003800000 */
        /* <DEDUP_REMOVED lines=13> */
.L_x_1362:
[----:B------:R-:W-:Y:S05]  /*13230*/  BSYNC B0 ;  /* 0x0000000000007941 */ /* 0x000fea0003800000 */
.L_x_1361:
[----:B------:R-:W2:Y:S01]  /*13240*/  LDL.LU R34, [R1+0xa8] ;  /* 0x0000a80001227983 */ /* 0x000ea20000300800 */
[----:B------:R-:W-:Y:S01]  /*13250*/  ULDC UR27, c[0x0][0x224] ;  /* 0x00008900001b7ab9 */ /* 0x000fe20000000800 */
[----:B------:R-:W-:Y:S01]  /*13260*/  ULDC.64 UR18, c[0x0][0x390] ;  /* 0x0000e40000127ab9 */ /* 0x000fe20000000a00 */
[----:B------:R-:W-:Y:S01]  /*13270*/  UMOV UR9, UR25 ;  /* 0x0000001900097c82 */ /* 0x000fe20008000000 */
[----:B------:R-:W-:Y:S01]  /*13280*/  UIADD3 UR27, UR6, -UR27, URZ ;  /* 0x8000001b061b7290 */ /* 0x000fe2000fffe03f */
[----:B------:R-:W-:Y:S01]  /*13290*/  @!P0 FMUL.FTZ R94, R94, R103 ;  /* 0x000000675e5e8220 */ /* 0x000fe20000410000 */
[----:B------:R-:W-:Y:S01]  /*132a0*/  UIMAD.WIDE.U32 UR8, UR10, UR18, UR8 ;  /* 0x000000120a0872a5 */ /* 0x000fe2000f8e0008 */
[----:B0-----:R-:W-:Y:S01]  /*132b0*/  @!P4 FADD.FTZ R25, R25, 1 ;  /* 0x3f8000001919c421 */ /* 0x001fe20000010000 */
[----:B------:R-:W-:Y:S01]  /*132c0*/  UIMAD UR18, UR17, UR18, URZ ;  /* 0x00000012111272a4 */ /* 0x000fe2000f8e023f */
[----:B------:R-:W-:Y:S01]  /*132d0*/  @!P5 FADD.FTZ R26, R26, 1 ;  /* 0x3f8000001a1ad421 */ /* 0x000fe20000010000 */
[----:B------:R-:W-:Y:S01]  /*132e0*/  UIMAD UR27, UR27, -0x800, URZ ;  /* 0xfffff8001b1b78a4 */ /* 0x000fe2000f8e023f */
[----:B------:R-:W0:Y:S01]  /*132f0*/  @!P3 MUFU.RCP R24, R24 ;  /* 0x000000180018b308 */ /* 0x000e220000001000 */
[----:B------:R-:W-:Y:S01]  /*13300*/  UIMAD UR18, UR10, UR19, UR18 ;  /* 0x000000130a1272a4 */ /* 0x000fe2000f8e0212 */
[----:B------:R-:W-:Y:S01]  /*13310*/  @!P1 FMUL.FTZ R95, R95, R32 ;  /* 0x000000205f5f9220 */ /* 0x000fe20000410000 */
[----:B------:R-:W-:Y:S01]  /*13320*/  UIADD3 UR19, UP0, UR27, UR8, URZ ;  /* 0x000000081b137290 */ /* 0x000fe2000ff1e03f */
[----:B------:R-:W-:Y:S01]  /*13330*/  @!P2 FMUL.FTZ R96, R96, R105 ;  /* 0x000000696060a220 */ /* 0x000fe20000410000 */
[----:B------:R-:W-:Y:S01]  /*13340*/  USHF.R.S32.HI UR30, URZ, 0x1f, UR27 ;  /* 0x0000001f3f1e7899 */ /* 0x000fe2000801141b */
[----:B------:R-:W-:Y:S01]  /*13350*/  ISETP.GE.AND P2, PT, R14, R30, PT ;  /* 0x0000001e0e00720c */ /* 0x000fe20003f46270 */
[----:B------:R-:W-:Y:S01]  /*13360*/  ULDC.64 UR28, c[0x0][0x3e0] ;  /* 0x0000f800001c7ab9 */ /* 0x000fe20000000a00 */
[----:B------:R-:W3:Y:S01]  /*13370*/  @!P4 MUFU.RCP R25, R25 ;  /* 0x000000190019c308 */ /* 0x000ee20000001000 */
[----:B------:R-:W-:Y:S01]  /*13380*/  UIADD3.X UR8, UR30, UR18, UR9, UP0, !UPT ;  /* 0x000000121e087290 */ /* 0x000fe200087fe409 */
[----:B------:R-:W-:Y:S01]  /*13390*/  LEA R20, P0, R17, UR28, 0x1 ;  /* 0x0000001c11147c11 */ /* 0x000fe2000f8008ff */
[----:B------:R-:W-:Y:S01]  /*133a0*/  BSSY B0, `(.L_x_1363) ;  /* 0x0000088000007945 */ /* 0x000fe20003800000 */
[----:B-1----:R-:W-:-:S02]  /*133b0*/  MOV R22, UR19 ;  /* 0x0000001300167c02 */ /* 0x002fc40008000f00 */
[----:B------:R-:W-:Y:S02]  /*133c0*/  LEA.HI.X R21, R17, UR29, R16, 0x1, P0 ;  /* 0x0000001d11157c11 */ /* 0x000fe400080f0c10 */
[----:B------:R-:W-:Y:S01]  /*133d0*/  LEA R20, P0, R22, R20, 0x1 ;  /* 0x0000001416147211 */ /* 0x000fe200078008ff */
[----:B------:R-:W1:Y:S01]  /*133e0*/  @!P5 MUFU.RCP R26, R26 ;  /* 0x0000001a001ad308 */ /* 0x000e620000001000 */
[----:B------:R-:W-:Y:S01]  /*133f0*/  MOV R23, UR8 ;  /* 0x0000000800177c02 */ /* 0x000fe20008000f00 */
[----:B0-----:R-:W-:Y:S01]  /*13400*/  @!P3 FMUL.FTZ R97, R97, R24 ;  /* 0x000000186161b220 */ /* 0x001fe20000410000 */
[-C--:B------:R-:W-:Y:S01]  /*13410*/  ISETP.GE.AND P1, PT, R0, R30.reuse, PT ;  /* 0x0000001e0000720c */ /* 0x080fe20003f26270 */
[----:B------:R-:W-:Y:S01]  /*13420*/  UIMAD.WIDE.U32 UR8, UR11, UR26, URZ ;  /* 0x0000001a0b0872a5 */ /* 0x000fe2000f8e003f */
[----:B------:R-:W-:Y:S02]  /*13430*/  LEA.HI.X R21, R22, R21, R23, 0x1, P0 ;  /* 0x0000001516157211 */ /* 0x000fe400000f0c17 */
[-C--:B------:R-:W-:Y:S01]  /*13440*/  ISETP.GE.AND P0, PT, R15, R30.reuse, PT ;  /* 0x0000001e0f00720c */ /* 0x080fe20003f06270 */
[----:B---3--:R-:W-:Y:S01]  /*13450*/  @!P4 FMUL.FTZ R98, R98, R25 ;  /* 0x000000196262c220 */ /* 0x008fe20000410000 */
[-C--:B------:R-:W-:Y:S01]  /*13460*/  ISETP.GE.AND P4, PT, R4, R30.reuse, PT ;  /* 0x0000001e0400720c */ /* 0x080fe20003f86270 */
[----:B------:R-:W-:Y:S01]  /*13470*/  @!P2 STG.E.U16 desc[UR20][R20.64+-0xfc0], R57 ;  /* 0xfff040391400a986 */ /* 0x000fe2000c101514 */
[-C--:B------:R-:W-:Y:S01]  /*13480*/  ISETP.GE.AND P2, PT, R2, R30.reuse, PT ;  /* 0x0000001e0200720c */ /* 0x080fe20003f46270 */
[----:B------:R-:W-:Y:S01]  /*13490*/  UIADD3 UR25, UR9, UR24, URZ ;  /* 0x0000001809197290 */ /* 0x000fe2000fffe03f */
[----:B------:R-:W-:-:S02]  /*134a0*/  ISETP.GE.AND P3, PT, R5, R30, PT ;  /* 0x0000001e0500720c */ /* 0x000fc40003f66270 */
[----:B------:R-:W-:Y:S01]  /*134b0*/  ISETP.NE.AND P6, PT, R131, RZ, PT ;  /* 0x000000ff8300720c */ /* 0x000fe20003fc5270 */
[----:B------:R-:W-:Y:S01]  /*134c0*/  @!P1 STG.E.U16 desc[UR20][R20.64+-0xf40], R61 ;  /* 0xfff0c03d14009986 */ /* 0x000fe2000c101514 */
[----:B-1----:R-:W-:Y:S01]  /*134d0*/  @!P5 FMUL.FTZ R99, R99, R26 ;  /* 0x0000001a6363d220 */ /* 0x002fe20000410000 */
[-C--:B------:R-:W-:Y:S02]  /*134e0*/  ISETP.GE.AND P5, PT, R3, R30.reuse, PT ;  /* 0x0000001e0300720c */ /* 0x080fe40003fa6270 */
[----:B------:R-:W-:Y:S01]  /*134f0*/  @!P0 STG.E.U16 desc[UR20][R20.64+-0xf80], R59 ;  /* 0xfff0803b14008986 */ /* 0x000fe2000c101514 */
[-C--:B------:R-:W-:Y:S02]  /*13500*/  ISETP.GE.AND P0, PT, R6, R30.reuse, PT ;  /* 0x0000001e0600720c */ /* 0x080fe40003f06270 */
[-C--:B------:R-:W-:Y:S01]  /*13510*/  ISETP.GE.AND P1, PT, R7, R30.reuse, PT ;  /* 0x0000001e0700720c */ /* 0x080fe20003f26270 */
        /* <DEDUP_REMOVED lines=18> */
[----:B0-----:R-:W-:-:S02]  /*13640*/  F2FP.BF16.F32.PACK_AB R20, R91, R90 ;  /* 0x0000005a5b14723e */ /* 0x001fc400000010ff */
[----:B------:R-:W-:Y:S02]  /*13650*/  F2FP.BF16.F32.PACK_AB R21, R93, R92 ;  /* 0x0000005c5d15723e */ /* 0x000fe400000010ff */
[C---:B------:R-:W-:Y:S02]  /*13660*/  PRMT R26, R20.reuse, 0x7610, R26 ;  /* 0x00007610141a7816 */ /* 0x040fe4000000001a */
[----:B------:R-:W-:Y:S02]  /*13670*/  PRMT R30, R20, 0x7632, R30 ;  /* 0x00007632141e7816 */ /* 0x000fe4000000001e */
[----:B------:R-:W-:Y:S01]  /*13680*/  F2FP.BF16.F32.PACK_AB R20, R95, R94 ;  /* 0x0000005e5f14723e */ /* 0x000fe200000010ff */
[----:B--2---:R-:W-:Y:S01]  /*13690*/  FADD.FTZ R22, R84, R34 ;  /* 0x0000002254167221 */ /* 0x004fe20000010000 */
[----:B------:R-:W-:Y:S01]  /*136a0*/  F2FP.BF16.F32.PACK_AB R84, R85, R84 ;  /* 0x000000545554723e */ /* 0x000fe200000010ff */
[----:B------:R-:W-:Y:S02]  /*136b0*/  BAR.SYNC.DEFER_BLOCKING 0x0 ;  /* 0x0000000000007b1d */ /* 0x000fe40000010000 */
[----:B------:R-:W-:-:S04]  /*136c0*/  FADD.FTZ R23, R22, R85 ;  /* 0x0000005516177221 */ /* 0x000fc80000010000 */
[----:B------:R-:W-:Y:S01]  /*136d0*/  FADD.FTZ R22, R23, R86 ;  /* 0x0000005617167221 */ /* 0x000fe20000010000 */
[----:B------:R-:W-:-:S03]  /*136e0*/  F2FP.BF16.F32.PACK_AB R86, R87, R86 ;  /* 0x000000565756723e */ /* 0x000fc600000010ff */
[----:B------:R-:W-:Y:S01]  /*136f0*/  FADD.FTZ R23, R22, R87 ;  /* 0x0000005716177221 */ /* 0x000fe20000010000 */
[----:B------:R-:W-:-:S03]  /*13700*/  PRMT R24, R86, 0x7632, R24 ;  /* 0x0000763256187816 */ /* 0x000fc60000000018 */
[----:B------:R-:W-:Y:S01]  /*13710*/  FADD.FTZ R22, R23, R88 ;  /* 0x0000005817167221 */ /* 0x000fe20000010000 */
[----:B------:R-:W-:Y:S02]  /*13720*/  PRMT R23, R84, 0x7632, R23 ;  /* 0x0000763254177816 */ /* 0x000fe40000000017 */
[----:B------:R-:W-:Y:S01]  /*13730*/  F2FP.BF16.F32.PACK_AB R88, R89, R88 ;  /* 0x000000585958723e */ /* 0x000fe200000010ff */
[----:B------:R-:W-:Y:S01]  /*13740*/  FADD.FTZ R89, R22, R89 ;  /* 0x0000005916597221 */ /* 0x000fe20000010000 */
[----:B------:R-:W-:Y:S02]  /*13750*/  IADD3 R22, P1, R17, -0x7e0, RZ ;  /* 0xfffff82011167810 */ /* 0x000fe40007f3e0ff */
[----:B------:R-:W-:Y:S01]  /*13760*/  PRMT R25, R88, 0x7632, R25 ;  /* 0x0000763258197816 */ /* 0x000fe20000000019 */
[----:B------:R-:W-:Y:S01]  /*13770*/  FADD.FTZ R90, R89, R90 ;  /* 0x0000005a595a7221 */ /* 0x000fe20000010000 */
[----:B------:R-:W-:Y:S03]  /*13780*/  STS.U16 [R129], R84 ;  /* 0x0000005481007388 */ /* 0x000fe60000000400 */
[----:B------:R-:W-:Y:S01]  /*13790*/  FADD.FTZ R91, R90, R91 ;  /* 0x0000005b5a5b7221 */ /* 0x000fe20000010000 */
[----:B------:R0:W-:Y:S03]  /*137a0*/  STS.U16 [R27+0x2], R23 ;  /* 0x000002171b007388 */ /* 0x0001e60000000400 */
[----:B------:R-:W-:Y:S01]  /*137b0*/  FADD.FTZ R92, R91, R92 ;  /* 0x0000005c5b5c7221 */ /* 0x000fe20000010000 */
[----:B------:R1:W-:Y:S03]  /*137c0*/  STS.U16 [R29+0x4], R86 ;  /* 0x000004561d007388 */ /* 0x0003e60000000400 */
[----:B------:R-:W-:Y:S01]  /*137d0*/  FADD.FTZ R93, R92, R93 ;  /* 0x0000005d5c5d7221 */ /* 0x000fe20000010000 */
[----:B------:R2:W-:Y:S01]  /*137e0*/  STS.U16 [R31+0x6], R24 ;  /* 0x000006181f007388 */ /* 0x0005e20000000400 */
[----:B0-----:R-:W-:-:S02]  /*137f0*/  PRMT R27, R21, 0x7610, R27 ;  /* 0x00007610151b7816 */ /* 0x001fc4000000001b */
[----:B------:R-:W-:Y:S01]  /*13800*/  FADD.FTZ R94, R93, R94 ;  /* 0x0000005e5d5e7221 */ /* 0x000fe20000010000 */
[----:B------:R0:W-:Y:S01]  /*13810*/  STS.U16 [R33+0x8], R88 ;  /* 0x0000085821007388 */ /* 0x0001e20000000400 */
[----:B------:R-:W-:Y:S02]  /*13820*/  F2FP.BF16.F32.PACK_AB R23, R99, R98 ;  /* 0x000000626317723e */ /* 0x000fe400000010ff */
[----:B-1----:R-:W-:Y:S01]  /*13830*/  PRMT R29, R21, 0x7632, R29 ;  /* 0x00007632151d7816 */ /* 0x002fe2000000001d */
[----:B------:R-:W-:Y:S01]  /*13840*/  STS.U16 [R35+0xa], R25 ;  /* 0x00000a1923007388 */ /* 0x000fe20000000400 */
[----:B------:R-:W-:Y:S01]  /*13850*/  F2FP.BF16.F32.PACK_AB R21, R97, R96 ;  /* 0x000000606115723e */ /* 0x000fe200000010ff */
[----:B------:R-:W-:Y:S01]  /*13860*/  FADD.FTZ R95, R94, R95 ;  /* 0x0000005f5e5f7221 */ /* 0x000fe20000010000 */
[----:B--2---:R-:W-:Y:S01]  /*13870*/  PRMT R31, R20, 0x7632, R31 ;  /* 0x00007632141f7816 */ /* 0x004fe2000000001f */
[----:B------:R1:W-:Y:S01]  /*13880*/  STS.U16 [R28+0xc], R26 ;  /* 0x00000c1a1c007388 */ /* 0x0003e20000000400 */
[----:B------:R-:W-:Y:S01]  /*13890*/  PRMT R32, R21, 0x7610, R32 ;  /* 0x0000761015207816 */ /* 0x000fe20000000020 */
[----:B------:R-:W-:Y:S01]  /*138a0*/  FADD.FTZ R96, R95, R96 ;  /* 0x000000605f607221 */ /* 0x000fe20000010000 */
[----:B0-----:R-:W-:Y:S01]  /*138b0*/  PRMT R33, R21, 0x7632, R33 ;  /* 0x0000763215217816 */ /* 0x001fe20000000021 */
[----:B------:R-:W-:Y:S01]  /*138c0*/  STS.U16 [R37+0xe], R30 ;  /* 0x00000e1e25007388 */ /* 0x000fe20000000400 */
[----:B------:R-:W-:Y:S01]  /*138d0*/  MOV R24, UR44 ;  /* 0x0000002c00187c02 */ /* 0x000fe20008000f00 */
[----:B------:R-:W-:-:S02]  /*138e0*/  FADD.FTZ R97, R96, R97 ;  /* 0x0000006160617221 */ /* 0x000fc40000010000 */
[----:B------:R-:W-:Y:S01]  /*138f0*/  STS.U16 [R39+0x10], R27 ;  /* 0x0000101b27007388 */ /* 0x000fe20000000400 */
[----:B-1----:R-:W-:Y:S01]  /*13900*/  PRMT R26, R23, 0x7610, R26 ;  /* 0x00007610171a7816 */ /* 0x002fe2000000001a */
[----:B------:R-:W-:Y:S02]  /*13910*/  FADD.FTZ R98, R97, R98 ;  /* 0x0000006261627221 */ /* 0x000fe40000010000 */
[----:B------:R-:W-:Y:S01]  /*13920*/  STS.U16 [R41+0x12], R29 ;  /* 0x0000121d29007388 */ /* 0x000fe20000000400 */
[----:B------:R-:W-:-:S03]  /*13930*/  PRMT R28, R23, 0x7632, R28 ;  /* 0x00007632171c7816 */ /* 0x000fc6000000001c */
[----:B------:R-:W-:Y:S04]  /*13940*/  STS.U16 [R43+0x14], R20 ;  /* 0x000014142b007388 */ /* 0x000fe80000000400 */
[----:B------:R-:W-:Y:S04]  /*13950*/  STS.U16 [R45+0x16], R31 ;  /* 0x0000161f2d007388 */ /* 0x000fe80000000400 */
[----:B------:R-:W-:Y:S04]  /*13960*/  STS.U16 [R47+0x18], R32 ;  /* 0x000018202f007388 */ /* 0x000fe80000000400 */
[----:B------:R-:W-:Y:S04]  /*13970*/  STS.U16 [R49+0x1a], R33 ;  /* 0x00001a2131007388 */ /* 0x000fe80000000400 */
[----:B------:R-:W-:Y:S04]  /*13980*/  STS.U16 [R51+0x1c], R26 ;  /* 0x00001c1a33007388 */ /* 0x000fe80000000400 */
[----:B------:R0:W-:Y:S01]  /*13990*/  STS.U16 [R53+0x1e], R28 ;  /* 0x00001e1c35007388 */ /* 0x0001e20000000400 */
[----:B------:R-:W-:-:S03]  /*139a0*/  NOP ;  /* 0x0000000000007918 */ /* 0x000fc60000000000 */
[----:B------:R-:W-:Y:S01]  /*139b0*/  LDS.U16 R21, [R82] ;  /* 0x0000000052157984 */ /* 0x000fe20000000400 */
[----:B0-----:R-:W-:-:S03]  /*139c0*/  IADD3.X R53, R16, -0x1, RZ, P1, !PT ;  /* 0xffffffff10357810 */ /* 0x001fc60000ffe4ff */
        /* <DEDUP_REMOVED lines=18> */
[----:B0-----:R-:W-:Y:S01]  /*13af0*/  ISETP.GE.AND P0, PT, R17, R20, PT ;  /* 0x000000141100720c */ /* 0x001fe20003f06270 */
[----:B------:R-:W-:-:S05]  /*13b00*/  FADD.FTZ R17, R98, R99 ;  /* 0x0000006362117221 */ /* 0x000fca0000010000 */
[----:B------:R0:W-:Y:S07]  /*13b10*/  STL [R1+0xa8], R17 ;  /* 0x0000a81101007387 */ /* 0x0001ee0000100800 */
[----:B------:R-:W-:Y:S05]  /*13b20*/  @P0 BRA `(.L_x_1364) ;  /* 0x00000000003c0947 */ /* 0x000fea0003800000 */
[----:B------:R-:W-:Y:S01]  /*13b30*/  MOV R55, UR26 ;  /* 0x0000001a00377c02 */ /* 0x000fe20008000f00 */
[----:B------:R-:W-:Y:S01]  /*13b40*/  ULDC.64 UR28, c[0x0][0x3b0] ;  /* 0x0000ec00001c7ab9 */ /* 0x000fe20000000a00 */
[----:B------:R-:W-:Y:S01]  /*13b50*/  MOV R16, R18 ;  /* 0x0000001200107202 */ /* 0x000fe20000000f00 */
[----:B------:R-:W-:Y:S01]  /*13b60*/  UIMAD UR18, UR17, UR28, URZ ;  /* 0x0000001c111272a4 */ /* 0x000fe2000f8e023f */
[----:B0-----:R-:W-:Y:S02]  /*13b70*/  MOV R17, R19 ;  /* 0x0000001300117202 */ /* 0x001fe40000000f00 */
        /* <DEDUP_REMOVED lines=10> */
.L_x_1364:
[----:B------:R-:W-:Y:S05]  /*13c20*/  BSYNC B0 ;  /* 0x0000000000007941 */ /* 0x000fea0003800000 */
.L_x_1363:
        /* <DEDUP_REMOVED lines=19> */
[----:B------:R-:W-:Y:S01]  /*13d60*/  LEA R14, P0, R17, R16, 0x1 ;  /* 0x00000010110e7211 */ /* 0x000fe200078008ff */
        /* <DEDUP_REMOVED lines=36> */
.L_x_1227:
        /* <DEDUP_REMOVED lines=41> */
.L_x_1367:
[----:B------:R-:W-:Y:S05]  /*14240*/  BSYNC B0 ;  /* 0x0000000000007941 */ /* 0x000fea0003800000 */
.L_x_1366:
        /* <DEDUP_REMOVED lines=44> */
.L_x_1369:
[----:B------:R-:W3:Y:S02]  /*14510*/  S2R R11, SR_TID.X ;  /* 0x00000000000b7919 */ /* 0x000ee40000002100 */
.L_x_1370:
[----:B------:R-:W-:Y:S05]  /*14520*/  BSYNC B0 ;  /* 0x0000000000007941 */ /* 0x000fea0003800000 */
.L_x_1368:
        /* <DEDUP_REMOVED lines=23> */
.L_x_1372:
        /* <DEDUP_REMOVED lines=32> */
.L_x_1371:
[----:B------:R-:W-:Y:S05]  /*148a0*/  EXIT ;  /* 0x000000000000794d */ /* 0x000fea0003800000 */
.L_x_1269:
[----:B------:R-:W-:Y:S01]  /*148b0*/  HFMA2.MMA R77, -RZ, RZ, 0, 5.9604644775390625e-08 ;  /* 0x00000001ff4d7435 */ /* 0x000fe200000001ff */
[----:B------:R-:W-:Y:S02]  /*148c0*/  MOV R224, R218 ;  /* 0x000000da00e07202 */ /* 0x000fe40000000f00 */
[----:B------:R-:W-:Y:S02]  /*148d0*/  MOV R76, RZ ;  /* 0x000000ff004c7202 */ /* 0x000fe40000000f00 */
[----:B------:R-:W-:-:S07]  /*148e0*/  MOV R79, 0xffffffff ;  /* 0xffffffff004f7802 */ /* 0x000fce0000000f00 */
[----:B-1----:R-:W-:Y:S05]  /*148f0*/  WARPSYNC.COLLECTIVE R79, `(.L_x_1373) ;  /* 0x000000004f087348 */ /* 0x002fea0003c00000 */
[----:B------:R0:W2:Y:S02]  /*14900*/  SHFL.UP P1, R78, R224, R77, R76 ;  /* 0x0400004de04e7389 */ /* 0x0000a4000002004c */
[----:B012---:R-:W-:Y:S01]  /*14910*/  ENDCOLLECTIVE ;  /* 0x000000000000791b */ /* 0x007fe20003800000 */
.L_x_1373:
[----:B------:R-:W-:Y:S02]  /*14920*/  MOV R224, R220 ;  /* 0x000000dc00e07202 */ /* 0x000fe40000000f00 */
[----:B------:R-:W-:-:S07]  /*14930*/  MOV R222, R78 ;  /* 0x0000004e00de7202 */ /* 0x000fce0000000f00 */
[----:B------:R-:W-:Y:S05]  /*14940*/  WARPSYNC.COLLECTIVE R79, `(.L_x_1374) ;  /* 0x000000004f087348 */ /* 0x000fea0003c00000 */
[----:B------:R0:W1:Y:S02]  /*14950*/  SHFL.UP P1, R78, R224, R77, R76 ;  /* 0x0400004de04e7389 */ /* 0x000064000002004c */
[----:B01----:R-:W-:Y:S01]  /*14960*/  ENDCOLLECTIVE ;  /* 0x000000000000791b */ /* 0x003fe20003800000 */
.L_x_1374:
[----:B------:R-:W-:Y:S02]  /*14970*/  MOV R224, R221 ;  /* 0x000000dd00e07202 */ /* 0x000fe40000000f00 */
[----:B------:R-:W-:-:S07]  /*14980*/  MOV R223, R78 ;  /* 0x0000004e00df7202 */ /* 0x000fce0000000f00 */
[----:B------:R-:W-:Y:S05]  /*14990*/  WARPSYNC.COLLECTIVE R79, `(.L_x_1375) ;  /* 0x000000004f087348 */ /* 0x000fea0003c00000 */
[----:B------:R0:W1:Y:S02]  /*149a0*/  SHFL.UP P1, R78, R224, R77, R76 ;  /* 0x0400004de04e7389 */ /* 0x000064000002004c */
[----:B01----:R-:W-:Y:S01]  /*149b0*/  ENDCOLLECTIVE ;  /* 0x000000000000791b */ /* 0x003fe20003800000 */
.L_x_1375:
[----:B------:R-:W-:Y:S02]  /*149c0*/  MOV R224, R219 ;  /* 0x000000db00e07202 */ /* 0x000fe40000000f00 */
[----:B------:R-:W-:-:S07]  /*149d0*/  MOV R225, R78 ;  /* 0x0000004e00e17202 */ /* 0x000fce0000000f00 */
[----:B------:R-:W-:Y:S05]  /*149e0*/  WARPSYNC.COLLECTIVE R79, `(.L_x_1376) ;  /* 0x000000004f087348 */ /* 0x000fea0003c00000 */
[----:B------:R0:W1:Y:S02]  /*149f0*/  SHFL.UP P1, R78, R224, R77, R76 ;  /* 0x0400004de04e7389 */ /* 0x000064000002004c */
[----:B01----:R-:W-:Y:S01]  /*14a00*/  ENDCOLLECTIVE ;  /* 0x000000000000791b */ /* 0x003fe20003800000 */
.L_x_1376:
        /* <DEDUP_REMOVED lines=19> */
.L_x_1377:
[----:B------:R-:W-:Y:S02]  /*14b40*/  MOV R224, R220 ;  /* 0x000000dc00e07202 */ /* 0x000fe40000000f00 */
[----:B------:R-:W-:-:S07]  /*14b50*/  MOV R223, R78 ;  /* 0x0000004e00df7202 */ /* 0x000fce0000000f00 */
[----:B------:R-:W-:Y:S05]  /*14b60*/  WARPSYNC.COLLECTIVE R79, `(.L_x_1378) ;  /* 0x000000004f087348 */ /* 0x000fea0003c00000 */
[----:B------:R0:W1:Y:S02]  /*14b70*/  SHFL.UP P1, R78, R224, R77, R76 ;  /* 0x0400004de04e7389 */ /* 0x000064000002004c */
[----:B01----:R-:W-:Y:S01]  /*14b80*/  ENDCOLLECTIVE ;  /* 0x000000000000791b */ /* 0x003fe20003800000 */
.L_x_1378:
[----:B------:R-:W-:Y:S02]  /*14b90*/  MOV R224, R221 ;  /* 0x000000dd00e07202 */ /* 0x000fe40000000f00 */
[----:B------:R-:W-:-:S07]  /*14ba0*/  MOV R225, R78 ;  /* 0x0000004e00e17202 */ /* 0x000fce0000000f00 */
[----:B------:R-:W-:Y:S05]  /*14bb0*/  WARPSYNC.COLLECTIVE R79, `(.L_x_1379) ;  /* 0x000000004f087348 */ /* 0x000fea0003c00000 */
[----:B------:R0:W1:Y:S02]  /*14bc0*/  SHFL.UP P1, R78, R224, R77, R76 ;  /* 0x0400004de04e7389 */ /* 0x000064000002004c */
[----:B01----:R-:W-:Y:S01]  /*14bd0*/  ENDCOLLECTIVE ;  /* 0x000000000000791b */ /* 0x003fe20003800000 */
.L_x_1379:
[----:B------:R-:W-:Y:S02]  /*14be0*/  MOV R224, R219 ;  /* 0x000000db00e07202 */ /* 0x000fe40000000f00 */
[----:B------:R-:W-:-:S07]  /*14bf0*/  MOV R222, R78 ;  /* 0x0000004e00de7202 */ /* 0x000fce0000000f00 */
[----:B------:R-:W-:Y:S05]  /*14c00*/  WARPSYNC.COLLECTIVE R79, `(.L_x_1380) ;  /* 0x000000004f087348 */ /* 0x000fea0003c00000 */
[----:B------:R0:W1:Y:S02]  /*14c10*/  SHFL.UP P1, R78, R224, R77, R76 ;  /* 0x0400004de04e7389 */ /* 0x000064000002004c */
[----:B01----:R-:W-:Y:S01]  /*14c20*/  ENDCOLLECTIVE ;  /* 0x000000000000791b */ /* 0x003fe20003800000 */
.L_x_1380:
        /* <DEDUP_REMOVED lines=19> */
.L_x_1381:
[----:B------:R-:W-:Y:S02]  /*14d60*/  MOV R224, R220 ;  /* 0x000000dc00e07202 */ /* 0x000fe40000000f00 */
[----:B------:R-:W-:-:S07]  /*14d70*/  MOV R223, R78 ;  /* 0x0000004e00df7202 */ /* 0x000fce0000000f00 */
[----:B------:R-:W-:Y:S05]  /*14d80*/  WARPSYNC.COLLECTIVE R79, `(.L_x_1382) ;  /* 0x000000004f087348 */ /* 0x000fea0003c00000 */
[----:B------:R0:W1:Y:S02]  /*14d90*/  SHFL.UP P1, R78, R224, R77, R76 ;  /* 0x0400004de04e7389 */ /* 0x000064000002004c */
[----:B01----:R-:W-:Y:S01]  /*14da0*/  ENDCOLLECTIVE ;  /* 0x000000000000791b */ /* 0x003fe20003800000 */
.L_x_1382:
[----:B------:R-:W-:Y:S02]  /*14db0*/  MOV R224, R221 ;  /* 0x000000dd00e07202 */ /* 0x000fe40000000f00 */
[----:B------:R-:W-:-:S07]  /*14dc0*/  MOV R225, R78 ;  /* 0x0000004e00e17202 */ /* 0x000fce0000000f00 */
[----:B------:R-:W-:Y:S05]  /*14dd0*/  WARPSYNC.COLLECTIVE R79, `(.L_x_1383) ;  /* 0x000000004f087348 */ /* 0x000fea0003c00000 */
[----:B------:R0:W1:Y:S02]  /*14de0*/  SHFL.UP P1, R78, R224, R77, R76 ;  /* 0x0400004de04e7389 */ /* 0x000064000002004c */
[----:B01----:R-:W-:Y:S01]  /*14df0*/  ENDCOLLECTIVE ;  /* 0x000000000000791b */ /* 0x003fe20003800000 */
.L_x_1383:
[----:B------:R-:W-:Y:S02]  /*14e00*/  MOV R224, R219 ;  /* 0x000000db00e07202 */ /* 0x000fe40000000f00 */
[----:B------:R-:W-:-:S07]  /*14e10*/  MOV R222, R78 ;  /* 0x0000004e00de7202 */ /* 0x000fce0000000f00 */
[----:B------:R-:W-:Y:S05]  /*14e20*/  WARPSYNC.COLLECTIVE R79, `(.L_x_1384) ;  /* 0x000000004f087348 */ /* 0x000fea0003c00000 */
[----:B------:R0:W1:Y:S02]  /*14e30*/  SHFL.UP P1, R78, R224, R77, R76 ;  /* 0x0400004de04e7389 */ /* 0x000064000002004c */
[----:B01----:R-:W-:Y:S01]  /*14e40*/  ENDCOLLECTIVE ;  /* 0x000000000000791b */ /* 0x003fe20003800000 */
.L_x_1384:
        /* <DEDUP_REMOVED lines=19> */
.L_x_1385:
[----:B------:R-:W-:Y:S02]  /*14f80*/  MOV R224, R220 ;  /* 0x000000dc00e07202 */ /* 0x000fe40000000f00 */
[----:B------:R-:W-:-:S07]  /*14f90*/  MOV R223, R78 ;  /* 0x0000004e00df7202 */ /* 0x000fce0000000f00 */
[----:B------:R-:W-:Y:S05]  /*14fa0*/  WARPSYNC.COLLECTIVE R79, `(.L_x_1386) ;  /* 0x000000004f087348 */ /* 0x000fea0003c00000 */
[----:B------:R0:W1:Y:S02]  /*14fb0*/  SHFL.UP P1, R78, R224, R77, R76 ;  /* 0x0400004de04e7389 */ /* 0x000064000002004c */
[----:B01----:R-:W-:Y:S01]  /*14fc0*/  ENDCOLLECTIVE ;  /* 0x000000000000791b */ /* 0x003fe20003800000 */
.L_x_1386:
[----:B------:R-:W-:Y:S02]  /*14fd0*/  MOV R224, R221 ;  /* 0x000000dd00e07202 */ /* 0x000fe40000000f00 */
[----:B------:R-:W-:-:S07]  /*14fe0*/  MOV R225, R78 ;  /* 0x0000004e00e17202 */ /* 0x000fce0000000f00 */
[----:B------:R-:W-:Y:S05]  /*14ff0*/  WARPSYNC.COLLECTIVE R79, `(.L_x_1387) ;  /* 0x000000004f087348 */ /* 0x000fea0003c00000 */
[----:B------:R0:W1:Y:S02]  /*15000*/  SHFL.UP P1, R78, R224, R77, R76 ;  /* 0x0400004de04e7389 */ /* 0x000064000002004c */
[----:B01----:R-:W-:Y:S01]  /*15010*/  ENDCOLLECTIVE ;  /* 0x000000000000791b */ /* 0x003fe20003800000 */
.L_x_1387:
[----:B------:R-:W-:Y:S02]  /*15020*/  MOV R224, R219 ;  /* 0x000000db00e07202 */ /* 0x000fe40000000f00 */
[----:B------:R-:W-:-:S07]  /*15030*/  MOV R222, R78 ;  /* 0x0000004e00de7202 */ /* 0x000fce0000000f00 */
[----:B------:R-:W-:Y:S05]  /*15040*/  WARPSYNC.COLLECTIVE R79, `(.L_x_1388) ;  /* 0x000000004f087348 */ /* 0x000fea0003c00000 */
[----:B------:R0:W1:Y:S02]  /*15050*/  SHFL.UP P1, R78, R224, R77, R76 ;  /* 0x0400004de04e7389 */ /* 0x000064000002004c */
[----:B01----:R-:W-:Y:S01]  /*15060*/  ENDCOLLECTIVE ;  /* 0x000000000000791b */ /* 0x003fe20003800000 */
.L_x_1388:
        /* <DEDUP_REMOVED lines=19> */
.L_x_1389:
[----:B------:R-:W-:Y:S02]  /*151a0*/  MOV R224, R220 ;  /* 0x000000dc00e07202 */ /* 0x000fe40000000f00 */
[----:B------:R-:W-:-:S07]  /*151b0*/  MOV R222, R78 ;  /* 0x0000004e00de7202 */ /* 0x000fce0000000f00 */
[----:B------:R-:W-:Y:S05]  /*151c0*/  WARPSYNC.COLLECTIVE R79, `(.L_x_1390) ;  /* 0x000000004f087348 */ /* 0x000fea0003c00000 */
[----:B------:R0:W1:Y:S02]  /*151d0*/  SHFL.UP P1, R78, R224, R77, R76 ;  /* 0x0400004de04e7389 */ /* 0x000064000002004c */
[----:B01----:R-:W-:Y:S01]  /*151e0*/  ENDCOLLECTIVE ;  /* 0x000000000000791b */ /* 0x003fe20003800000 */
.L_x_1390:
[----:B------:R-:W-:Y:S02]  /*151f0*/  MOV R224, R221 ;  /* 0x000000dd00e07202 */ /* 0x000fe40000000f00 */
[----:B------:R-:W-:-:S07]  /*15200*/  MOV R223, R78 ;  /* 0x0000004e00df7202 */ /* 0x000fce0000000f00 */
[----:B------:R-:W-:Y:S05]  /*15210*/  WARPSYNC.COLLECTIVE R79, `(.L_x_1391) ;  /* 0x000000004f087348 */ /* 0x000fea0003c00000 */
[----:B------:R0:W1:Y:S02]  /*15220*/  SHFL.UP P1, R78, R224, R77, R76 ;  /* 0x0400004de04e7389 */ /* 0x000064000002004c */
[----:B01----:R-:W-:Y:S01]  /*15230*/  ENDCOLLECTIVE ;  /* 0x000000000000791b */ /* 0x003fe20003800000 */
.L_x_1391:
[----:B------:R-:W-:Y:S02]  /*15240*/  MOV R224, R219 ;  /* 0x000000db00e07202 */ /* 0x000fe40000000f00 */
[----:B------:R-:W-:-:S07]  /*15250*/  MOV R225, R78 ;  /* 0x0000004e00e17202 */ /* 0x000fce0000000f00 */
[----:B------:R-:W-:Y:S05]  /*15260*/  WARPSYNC.COLLECTIVE R79, `(.L_x_1392) ;  /* 0x000000004f087348 */ /* 0x000fea0003c00000 */
[----:B------:R0:W1:Y:S02]  /*15270*/  SHFL.UP P1, R78, R224, R77, R76 ;  /* 0x0400004de04e7389 */ /* 0x000064000002004c */
[----:B01----:R-:W-:Y:S01]  /*15280*/  ENDCOLLECTIVE ;  /* 0x000000000000791b */ /* 0x003fe20003800000 */
.L_x_1392:
[----:B------:R-:W-:Y:S01]  /*15290*/  MOV R77, R78 ;  /* 0x0000004e004d7202 */ /* 0x000fe20000000f00 */
[----:B------:R-:W-:Y:S06]  /*152a0*/  BRA `(.L_x_1393) ;  /* 0xffffff6000c47947 */ /* 0x000fec000383ffff */
.L_x_1270:
[----:B------:R-:W-:Y:S01]  /*152b0*/  HFMA2.MMA R77, -RZ, RZ, 0, 1.847743988037109375e-06 ;  /* 0x0000001fff4d7435 */ /* 0x000fe200000001ff */
[----:B------:R-:W-:Y:S01]  /*152c0*/  BSSY B0, `(.L_x_1394) ;  /* 0x0000007000007945 */ /* 0x000fe20003800000 */
[----:B------:R-:W-:Y:S02]  /*152d0*/  MOV R78, R218 ;  /* 0x000000da004e7202 */ /* 0x000fe40000000f00 */
[----:B------:R-:W-:Y:S02]  /*152e0*/  MOV R76, 0x1f ;  /* 0x0000001f004c7802 */ /* 0x000fe40000000f00 */
[----:B------:R-:W-:-:S07]  /*152f0*/  MOV R79, 0xffffffff ;  /* 0xffffffff004f7802 */ /* 0x000fce0000000f00 */
[----:B-1----:R-:W-:Y:S05]  /*15300*/  WARPSYNC.COLLECTIVE R79, `(.L_x_1395) ;  /* 0x000000004f087348 */ /* 0x002fea0003c00000 */
[----:B------:R0:W2:Y:S02]  /*15310*/  SHFL.IDX P1, R222, R78, R77, R76 ;  /* 0x0000004d4ede7389 */ /* 0x0000a4000002004c */
[----:B012---:R-:W-:Y:S01]  /*15320*/  ENDCOLLECTIVE ;  /* 0x000000000000791b */ /* 0x007fe20003800000 */
.L_x_1395:
[----:B------:R-:W-:Y:S05]  /*15330*/  BSYNC B0 ;  /* 0x0000000000007941 */ /* 0x000fea0003800000 */
.L_x_1394:
[----:B------:R-:W-:Y:S05]  /*15340*/  BRA `(.L_x_1396) ;  /* 0xffffff6000d47947 */ /* 0x000fea000383ffff */
.L_x_1271:
        /* <DEDUP_REMOVED lines=8> */
.L_x_1398:
[----:B------:R-:W-:Y:S05]  /*153d0*/  BSYNC B0 ;  /* 0x0000000000007941 */ /* 0x000fea0003800000 */
.L_x_1397:
[----:B------:R-:W-:Y:S05]  /*153e0*/  BRA `(.L_x_1399) ;  /* 0xffffff6000b47947 */ /* 0x000fea000383ffff */
.L_x_1272:
        /* <DEDUP_REMOVED lines=8> */
.L_x_1401:
[----:B------:R-:W-:Y:S05]  /*15470*/  BSYNC B0 ;  /* 0x0000000000007941 */ /* 0x000fea0003800000 */
.L_x_1400:
[----:B------:R-:W-:Y:S05]  /*15480*/  BRA `(.L_x_1402) ;  /* 0xffffff6000947947 */ /* 0x000fea000383ffff */
.L_x_1273:
        /* <DEDUP_REMOVED lines=8> */
.L_x_1404:
[----:B------:R-:W-:Y:S05]  /*15510*/  BSYNC B0 ;  /* 0x0000000000007941 */ /* 0x000fea0003800000 */
.L_x_1403:
[----:B------:R-:W-:Y:S05]  /*15520*/  BRA `(.L_x_1405) ;  /* 0xffffff6000747947 */ /* 0x000fea000383ffff */
.L_x_1274:
[----:B------:R-:W-:Y:S01]  /*15530*/  HFMA2.MMA R77, -RZ, RZ, 0, 5.9604644775390625e-08 ;  /* 0x00000001ff4d7435 */ /* 0x000fe200000001ff */
[----:B------:R-:W-:Y:S01]  /*15540*/  BSSY B0, `(.L_x_1406) ;  /* 0x0000007000007945 */ /* 0x000fe20003800000 */
[----:B------:R-:W-:Y:S02]  /*15550*/  MOV R224, R218 ;  /* 0x000000da00e07202 */ /* 0x000fe40000000f00 */
[----:B------:R-:W-:Y:S02]  /*15560*/  MOV R76, RZ ;  /* 0x000000ff004c7202 */ /* 0x000fe40000000f00 */
[----:B------:R-:W-:-:S07]  /*15570*/  MOV R79, 0xffffffff ;  /* 0xffffffff004f7802 */ /* 0x000fce0000000f00 */
[----:B-1----:R-:W-:Y:S05]  /*15580*/  WARPSYNC.COLLECTIVE R79, `(.L_x_1407) ;  /* 0x000000004f087348 */ /* 0x002fea0003c00000 */
[----:B------:R0:W2:Y:S02]  /*15590*/  SHFL.UP P1, R78, R224, R77, R76 ;  /* 0x0400004de04e7389 */ /* 0x0000a4000002004c */
[----:B012---:R-:W-:Y:S01]  /*155a0*/  ENDCOLLECTIVE ;  /* 0x000000000000791b */ /* 0x007fe20003800000 */
.L_x_1407:
[----:B------:R-:W-:Y:S05]  /*155b0*/  BSYNC B0 ;  /* 0x0000000000007941 */ /* 0x000fea0003800000 */
.L_x_1406:
        /* <DEDUP_REMOVED lines=8> */
.L_x_1408:
[----:B------:R-:W-:Y:S02]  /*15640*/  MOV R224, R221 ;  /* 0x000000dd00e07202 */ /* 0x000fe40000000f00 */
[----:B------:R-:W-:-:S07]  /*15650*/  MOV R220, R78 ;  /* 0x0000004e00dc7202 */ /* 0x000fce0000000f00 */
[----:B------:R-:W-:Y:S05]  /*15660*/  WARPSYNC.COLLECTIVE R79, `(.L_x_1409) ;  /* 0x000000004f087348 */ /* 0x000fea0003c00000 */
[----:B------:R0:W1:Y:S02]  /*15670*/  SHFL.UP P1, R78, R224, R77, R76 ;  /* 0x0400004de04e7389 */ /* 0x000064000002004c */
[----:B01----:R-:W-:Y:S01]  /*15680*/  ENDCOLLECTIVE ;  /* 0x000000000000791b */ /* 0x003fe20003800000 */
.L_x_1409:
[----:B------:R-:W-:Y:S02]  /*15690*/  MOV R224, R219 ;  /* 0x000000db00e07202 */ /* 0x000fe40000000f00 */
[----:B------:R-:W-:-:S07]  /*156a0*/  MOV R221, R78 ;  /* 0x0000004e00dd7202 */ /* 0x000fce0000000f00 */
[----:B------:R-:W-:Y:S05]  /*156b0*/  WARPSYNC.COLLECTIVE R79, `(.L_x_1410) ;  /* 0x000000004f087348 */ /* 0x000fea0003c00000 */
[----:B------:R0:W1:Y:S02]  /*156c0*/  SHFL.UP P1, R78, R224, R77, R76 ;  /* 0x0400004de04e7389 */ /* 0x000064000002004c */
[----:B01----:R-:W-:Y:S01]  /*156d0*/  ENDCOLLECTIVE ;  /* 0x000000000000791b */ /* 0x003fe20003800000 */
.L_x_1410:
[----:B------:R-:W-:Y:S01]  /*156e0*/  HFMA2.MMA R77, -RZ, RZ, 0, 0 ;  /* 0x00000000ff4d7435 */ /* 0x000fe200000001ff */
[----:B------:R-:W-:Y:S02]  /*156f0*/  MOV R76, 0x1f ;  /* 0x0000001f004c7802 */ /* 0x000fe40000000f00 */
[----:B------:R-:W-:Y:S02]  /*15700*/  MOV R219, R78 ;  /* 0x0000004e00db7202 */ /* 0x000fe40000000f00 */
[----:B------:R-:W-:-:S07]  /*15710*/  MOV R78, R60 ;  /* 0x0000003c004e7202 */ /* 0x000fce0000000f00 */
[----:B------:R-:W-:Y:S05]  /*15720*/  WARPSYNC.COLLECTIVE R79, `(.L_x_1411) ;  /* 0x000000004f087348 */ /* 0x000fea0003c00000 */
[----:B------:R0:W1:Y:S02]  /*15730*/  SHFL.IDX P1, R222, R78, R77, R76 ;  /* 0x0000004d4ede7389 */ /* 0x000064000002004c */
[----:B01----:R-:W-:Y:S01]  /*15740*/  ENDCOLLECTIVE ;  /* 0x000000000000791b */ /* 0x003fe20003800000 */
.L_x_1411:
[----:B------:R-:W-:Y:S02]  /*15750*/  MOV R78, R61 ;  /* 0x0000003d004e7202 */ /* 0x000fe40000000f00 */
[----:B------:R-:W-:-:S07]  /*15760*/  MOV R60, R222 ;  /* 0x000000de003c7202 */ /* 0x000fce0000000f00 */
[----:B------:R-:W-:Y:S05]  /*15770*/  WARPSYNC.COLLECTIVE R79, `(.L_x_1412) ;  /* 0x000000004f087348 */ /* 0x000fea0003c00000 */
[----:B------:R0:W1:Y:S02]  /*15780*/  SHFL.IDX P1, R222, R78, R77, R76 ;  /* 0x0000004d4ede7389 */ /* 0x000064000002004c */
[----:B01----:R-:W-:Y:S01]  /*15790*/  ENDCOLLECTIVE ;  /* 0x000000000000791b */ /* 0x003fe20003800000 */
.L_x_1412:
[----:B------:R-:W-:Y:S02]  /*157a0*/  MOV R78, R62 ;  /* 0x0000003e004e7202 */ /* 0x000fe40000000f00 */
[----:B------:R-:W-:-:S07]  /*157b0*/  MOV R61, R222 ;  /* 0x000000de003d7202 */ /* 0x000fce0000000f00 */
[----:B------:R-:W-:Y:S05]  /*157c0*/  WARPSYNC.COLLECTIVE R79, `(.L_x_1413) ;  /* 0x000000004f087348 */ /* 0x000fea0003c00000 */
[----:B------:R0:W1:Y:S02]  /*157d0*/  SHFL.IDX P1, R222, R78, R77, R76 ;  /* 0x0000004d4ede7389 */ /* 0x000064000002004c */
[----:B01----:R-:W-:Y:S01]  /*157e0*/  ENDCOLLECTIVE ;  /* 0x000000000000791b */ /* 0x003fe20003800000 */
.L_x_1413:
[----:B------:R-:W-:Y:S02]  /*157f0*/  MOV R78, R63 ;  /* 0x0000003f004e7202 */ /* 0x000fe40000000f00 */
[----:B------:R-:W-:-:S07]  /*15800*/  MOV R62, R222 ;  /* 0x000000de003e7202 */ /* 0x000fce0000000f00 */
[----:B------:R-:W-:Y:S05]  /*15810*/  WARPSYNC.COLLECTIVE R79, `(.L_x_1414) ;  /* 0x000000004f087348 */ /* 0x000fea0003c00000 */
[----:B------:R0:W1:Y:S02]  /*15820*/  SHFL.IDX P1, R222, R78, R77, R76 ;  /* 0x0000004d4ede7389 */ /* 0x000064000002004c */
[----:B01----:R-:W-:Y:S01]  /*15830*/  ENDCOLLECTIVE ;  /* 0x000000000000791b */ /* 0x003fe20003800000 */
.L_x_1414:
[----:B------:R-:W-:Y:S01]  /*15840*/  MOV R63, R222 ;  /* 0x000000de003f7202 */ /* 0x000fe20000000f00 */
[----:B------:R-:W-:Y:S06]  /*15850*/  BRA `(.L_x_1415) ;  /* 0xffffff5c00d07947 */ /* 0x000fec000383ffff */
.L_x_1276:
[----:B------:R-:W-:Y:S01]  /*15860*/  HFMA2.MMA R245, -RZ, RZ, 0, 5.9604644775390625e-08 ;  /* 0x00000001fff57435 */ /* 0x000fe200000001ff */
[----:B------:R-:W-:Y:S02]  /*15870*/  MOV R244, R240 ;  /* 0x000000f000f47202 */ /* 0x000fe40000000f00 */
[----:B------:R-:W-:Y:S02]  /*15880*/  MOV R222, 0x1f ;  /* 0x0000001f00de7802 */ /* 0x000fe40000000f00 */
[----:B------:R-:W-:-:S07]  /*15890*/  MOV R79, 0xffffffff ;  /* 0xffffffff004f7802 */ /* 0x000fce0000000f00 */
[----:B------:R-:W-:Y:S05]  /*158a0*/  WARPSYNC.COLLECTIVE R79, `(.L_x_1416) ;  /* 0x000000004f087348 */ /* 0x000fea0003c00000 */
[----:B------:R0:W1:Y:S02]  /*158b0*/  SHFL.DOWN P1, R252, R244, R245, R222 ;  /* 0x080000f5f4fc7389 */ /* 0x00006400000200de */
[----:B01----:R-:W-:Y:S01]  /*158c0*/  ENDCOLLECTIVE ;  /* 0x000000000000791b */ /* 0x003fe20003800000 */
.L_x_1416:
[----:B------:R-:W-:Y:S02]  /*158d0*/  MOV R244, R241 ;  /* 0x000000f100f47202 */ /* 0x000fe40000000f00 */
[----:B------:R-:W-:-:S07]  /*158e0*/  MOV R76, R252 ;  /* 0x000000fc004c7202 */ /* 0x000fce0000000f00 */
[----:B------:R-:W-:Y:S05]  /*158f0*/  WARPSYNC.COLLECTIVE R79, `(.L_x_1417) ;  /* 0x000000004f087348 */ /* 0x000fea0003c00000 */
[----:B------:R0:W1:Y:S02]  /*15900*/  SHFL.DOWN P1, R252, R244, R245, R222 ;  /* 0x080000f5f4fc7389 */ /* 0x00006400000200de */
[----:B01----:R-:W-:Y:S01]  /*15910*/  ENDCOLLECTIVE ;  /* 0x000000000000791b */ /* 0x003fe20003800000 */
.L_x_1417:
[----:B------:R-:W-:Y:S02]  /*15920*/  MOV R244, R242 ;  /* 0x000000f200f47202 */ /* 0x000fe40000000f00 */
[----:B------:R-:W-:-:S07]  /*15930*/  MOV R77, R252 ;  /* 0x000000fc004d7202 */ /* 0x000fce0000000f00 */
[----:B------:R-:W-:Y:S05]  /*15940*/  WARPSYNC.COLLECTIVE R79, `(.L_x_1418) ;  /* 0x000000004f087348 */ /* 0x000fea0003c00000 */
[----:B------:R0:W1:Y:S02]  /*15950*/  SHFL.DOWN P1, R252, R244, R245, R222 ;  /* 0x080000f5f4fc7389 */ /* 0x00006400000200de */
[----:B01----:R-:W-:Y:S01]  /*15960*/  ENDCOLLECTIVE ;  /* 0x000000000000791b */ /* 0x003fe20003800000 */
.L_x_1418:
[----:B------:R-:W-:Y:S02]  /*15970*/  MOV R244, R243 ;  /* 0x000000f300f47202 */ /* 0x000fe40000000f00 */
[----:B------:R-:W-:-:S07]  /*15980*/  MOV R78, R252 ;  /* 0x000000fc004e7202 */ /* 0x000fce0000000f00 */
[----:B------:R-:W-:Y:S05]  /*15990*/  WARPSYNC.COLLECTIVE R79, `(.L_x_1419) ;  /* 0x000000004f087348 */ /* 0x000fea0003c00000 */
[----:B------:R0:W1:Y:S02]  /*159a0*/  SHFL.DOWN P1, R252, R244, R245, R222 ;  /* 0x080000f5f4fc7389 */ /* 0x00006400000200de */
[----:B01----:R-:W-:Y:S01]  /*159b0*/  ENDCOLLECTIVE ;  /* 0x000000000000791b */ /* 0x003fe20003800000 */
.L_x_1419:
[----:B------:R-:W-:Y:S01]  /*159c0*/  MOV R79, R252 ;  /* 0x000000fc004f7202 */ /* 0x000fe20000000f00 */
[----:B------:R-:W-:Y:S06]  /*159d0*/  BRA `(.L_x_1420) ;  /* 0xffffff7000d87947 */ /* 0x000fec000383ffff */
.L_x_1279:
        /* <DEDUP_REMOVED lines=8> */
.L_x_1422:
[----:B------:R-:W-:Y:S05]  /*15a60*/  BSYNC B0 ;  /* 0x0000000000007941 */ /* 0x000fea0003800000 */
.L_x_1421:
        /* <DEDUP_REMOVED lines=8> */
.L_x_1423:
[----:B------:R-:W-:Y:S02]  /*15af0*/  MOV R244, R242 ;  /* 0x000000f200f47202 */ /* 0x000fe40000000f00 */
[----:B------:R-:W-:-:S07]  /*15b00*/  MOV R77, R252 ;  /* 0x000000fc004d7202 */ /* 0x000fce0000000f00 */
[----:B------:R-:W-:Y:S05]  /*15b10*/  WARPSYNC.COLLECTIVE R79, `(.L_x_1424) ;  /* 0x000000004f087348 */ /* 0x000fea0003c00000 */
[----:B------:R0:W1:Y:S02]  /*15b20*/  SHFL.DOWN P1, R252, R244, R245, R222 ;  /* 0x080000f5f4fc7389 */ /* 0x00006400000200de */
[----:B01----:R-:W-:Y:S01]  /*15b30*/  ENDCOLLECTIVE ;  /* 0x000000000000791b */ /* 0x003fe20003800000 */
.L_x_1424:
[----:B------:R-:W-:Y:S02]  /*15b40*/  MOV R244, R243 ;  /* 0x000000f300f47202 */ /* 0x000fe40000000f00 */
[----:B------:R-:W-:-:S07]  /*15b50*/  MOV R78, R252 ;  /* 0x000000fc004e7202 */ /* 0x000fce0000000f00 */
[----:B------:R-:W-:Y:S05]  /*15b60*/  WARPSYNC.COLLECTIVE R79, `(.L_x_1425) ;  /* 0x000000004f087348 */ /* 0x000fea0003c00000 */
[----:B------:R0:W1:Y:S02]  /*15b70*/  SHFL.DOWN P1, R252, R244, R245, R222 ;  /* 0x080000f5f4fc7389 */ /* 0x00006400000200de */
[----:B01----:R-:W-:Y:S01]  /*15b80*/  ENDCOLLECTIVE ;  /* 0x000000000000791b */ /* 0x003fe20003800000 */
.L_x_1425:
[----:B------:R-:W-:Y:S01]  /*15b90*/  MOV R79, R252 ;  /* 0x000000fc004f7202 */ /* 0x000fe20000000f00 */
[----:B------:R-:W-:Y:S06]  /*15ba0*/  BRA `(.L_x_1426) ;  /* 0xffffff7000b87947 */ /* 0x000fec000383ffff */
.L_x_1282:
        /* <DEDUP_REMOVED lines=8> */
.L_x_1428:
[----:B------:R-:W-:Y:S05]  /*15c30*/  BSYNC B0 ;  /* 0x0000000000007941 */ /* 0x000fea0003800000 */
.L_x_1427:
        /* <DEDUP_REMOVED lines=8> */
.L_x_1429:
[----:B------:R-:W-:Y:S02]  /*15cc0*/  MOV R244, R242 ;  /* 0x000000f200f47202 */ /* 0x000fe40000000f00 */
[----:B------:R-:W-:-:S07]  /*15cd0*/  MOV R77, R252 ;  /* 0x000000fc004d7202 */ /* 0x000fce0000000f00 */
[----:B------:R-:W-:Y:S05]  /*15ce0*/  WARPSYNC.COLLECTIVE R79, `(.L_x_1430) ;  /* 0x000000004f087348 */ /* 0x000fea0003c00000 */
[----:B------:R0:W1:Y:S02]  /*15cf0*/  SHFL.DOWN P1, R252, R244, R245, R222 ;  /* 0x080000f5f4fc7389 */ /* 0x00006400000200de */
[----:B01----:R-:W-:Y:S01]  /*15d00*/  ENDCOLLECTIVE ;  /* 0x000000000000791b */ /* 0x003fe20003800000 */
.L_x_1430:
[----:B------:R-:W-:Y:S02]  /*15d10*/  MOV R244, R243 ;  /* 0x000000f300f47202 */ /* 0x000fe40000000f00 */
[----:B------:R-:W-:-:S07]  /*15d20*/  MOV R78, R252 ;  /* 0x000000fc004e7202 */ /* 0x000fce0000000f00 */
[----:B------:R-:W-:Y:S05]  /*15d30*/  WARPSYNC.COLLECTIVE R79, `(.L_x_1431) ;  /* 0x000000004f087348 */ /* 0x000fea0003c00000 */
[----:B------:R0:W1:Y:S02]  /*15d40*/  SHFL.DOWN P1, R252, R244, R245, R222 ;  /* 0x080000f5f4fc7389 */ /* 0x00006400000200de */
[----:B01----:R-:W-:Y:S01]  /*15d50*/  ENDCOLLECTIVE ;  /* 0x000000000000791b */ /* 0x003fe20003800000 */
.L_x_1431:
[----:B------:R-:W-:Y:S01]  /*15d60*/  MOV R79, R252 ;  /* 0x000000fc004f7202 */ /* 0x000fe20000000f00 */
[----:B------:R-:W-:Y:S06]  /*15d70*/  BRA `(.L_x_1432) ;  /* 0xffffff7000987947 */ /* 0x000fec000383ffff */
.L_x_1285:
        /* <DEDUP_REMOVED lines=8> */
.L_x_1434:
[----:B------:R-:W-:Y:S05]  /*15e00*/  BSYNC B0 ;  /* 0x0000000000007941 */ /* 0x000fea0003800000 */
.L_x_1433:
        /* <DEDUP_REMOVED lines=8> */
.L_x_1435:
[----:B------:R-:W-:Y:S02]  /*15e90*/  MOV R244, R242 ;  /* 0x000000f200f47202 */ /* 0x000fe40000000f00 */
[----:B------:R-:W-:-:S07]  /*15ea0*/  MOV R77, R252 ;  /* 0x000000fc004d7202 */ /* 0x000fce0000000f00 */
[----:B------:R-:W-:Y:S05]  /*15eb0*/  WARPSYNC.COLLECTIVE R79, `(.L_x_1436) ;  /* 0x000000004f087348 */ /* 0x000fea0003c00000 */
[----:B------:R0:W1:Y:S02]  /*15ec0*/  SHFL.DOWN P1, R252, R244, R245, R222 ;  /* 0x080000f5f4fc7389 */ /* 0x00006400000200de */
[----:B01----:R-:W-:Y:S01]  /*15ed0*/  ENDCOLLECTIVE ;  /* 0x000000000000791b */ /* 0x003fe20003800000 */
.L_x_1436:
[----:B------:R-:W-:Y:S02]  /*15ee0*/  MOV R244, R243 ;  /* 0x000000f300f47202 */ /* 0x000fe40000000f00 */
[----:B------:R-:W-:-:S07]  /*15ef0*/  MOV R78, R252 ;  /* 0x000000fc004e7202 */ /* 0x000fce0000000f00 */
[----:B------:R-:W-:Y:S05]  /*15f00*/  WARPSYNC.COLLECTIVE R79, `(.L_x_1437) ;  /* 0x000000004f087348 */ /* 0x000fea0003c00000 */
[----:B------:R0:W1:Y:S02]  /*15f10*/  SHFL.DOWN P1, R252, R244, R245, R222 ;  /* 0x080000f5f4fc7389 */ /* 0x00006400000200de */
[----:B01----:R-:W-:Y:S01]  /*15f20*/  ENDCOLLECTIVE ;  /* 0x000000000000791b */ /* 0x003fe20003800000 */
.L_x_1437:
[----:B------:R-:W-:Y:S01]  /*15f30*/  MOV R79, R252 ;  /* 0x000000fc004f7202 */ /* 0x000fe20000000f00 */
[----:B------:R-:W-:Y:S06]  /*15f40*/  BRA `(.L_x_1438) ;  /* 0xffffff7000787947 */ /* 0x000fec000383ffff */
.L_x_1288:
        /* <DEDUP_REMOVED lines=8> */
.L_x_1440:
[----:B------:R-:W-:Y:S05]  /*15fd0*/  BSYNC B0 ;  /* 0x0000000000007941 */ /* 0x000fea0003800000 */
.L_x_1439:
        /* <DEDUP_REMOVED lines=8> */
.L_x_1441:
[----:B------:R-:W-:Y:S02]  /*16060*/  MOV R244, R242 ;  /* 0x000000f200f47202 */ /* 0x000fe40000000f00 */
[----:B------:R-:W-:-:S07]  /*16070*/  MOV R77, R252 ;  /* 0x000000fc004d7202 */ /* 0x000fce0000000f00 */
[----:B------:R-:W-:Y:S05]  /*16080*/  WARPSYNC.COLLECTIVE R79, `(.L_x_1442) ;  /* 0x000000004f087348 */ /* 0x000fea0003c00000 */
[----:B------:R0:W1:Y:S02]  /*16090*/  SHFL.DOWN P1, R252, R244, R245, R222 ;  /* 0x080000f5f4fc7389 */ /* 0x00006400000200de */
[----:B01----:R-:W-:Y:S01]  /*160a0*/  ENDCOLLECTIVE ;  /* 0x000000000000791b */ /* 0x003fe20003800000 */
.L_x_1442:
[----:B------:R-:W-:Y:S02]  /*160b0*/  MOV R244, R243 ;  /* 0x000000f300f47202 */ /* 0x000fe40000000f00 */
[----:B------:R-:W-:-:S07]  /*160c0*/  MOV R78, R252 ;  /* 0x000000fc004e7202 */ /* 0x000fce0000000f00 */
[----:B------:R-:W-:Y:S05]  /*160d0*/  WARPSYNC.COLLECTIVE R79, `(.L_x_1443) ;  /* 0x000000004f087348 */ /* 0x000fea0003c00000 */
[----:B------:R0:W1:Y:S02]  /*160e0*/  SHFL.DOWN P1, R252, R244, R245, R222 ;  /* 0x080000f5f4fc7389 */ /* 0x00006400000200de */
[----:B01----:R-:W-:Y:S01]  /*160f0*/  ENDCOLLECTIVE ;  /* 0x000000000000791b */ /* 0x003fe20003800000 */
.L_x_1443:
[----:B------:R-:W-:Y:S01]  /*16100*/  MOV R79, R252 ;  /* 0x000000fc004f7202 */ /* 0x000fe20000000f00 */
[----:B------:R-:W-:Y:S06]  /*16110*/  BRA `(.L_x_1444) ;  /* 0xffffff7000587947 */ /* 0x000fec000383ffff */
.L_x_1291:
        /* <DEDUP_REMOVED lines=8> */
.L_x_1446:
[----:B------:R-:W-:Y:S05]  /*161a0*/  BSYNC B0 ;  /* 0x0000000000007941 */ /* 0x000fea0003800000 */
.L_x_1445:
        /* <DEDUP_REMOVED lines=10> */
.L_x_1447:
[----:B------:R-:W-:Y:S02]  /*16250*/  MOV R78, R242 ;  /* 0x000000f2004e7202 */ /* 0x000fe40000000f00 */
[----:B------:R-:W-:-:S07]  /*16260*/  MOV R247, R222 ;  /* 0x000000de00f77202 */ /* 0x000fce0000000f00 */
[----:B------:R-:W-:Y:S05]  /*16270*/  WARPSYNC.COLLECTIVE R79, `(.L_x_1448) ;  /* 0x000000004f087348 */ /* 0x000fea0003c00000 */
[----:B------:R0:W1:Y:S02]  /*16280*/  SHFL.IDX P1, R222, R78, R77, R76 ;  /* 0x0000004d4ede7389 */ /* 0x000064000002004c */
[----:B01----:R-:W-:Y:S01]  /*16290*/  ENDCOLLECTIVE ;  /* 0x000000000000791b */ /* 0x003fe20003800000 */
.L_x_1448:
        /* <DEDUP_REMOVED lines=9> */
.L_x_1449:
[----:B------:R-:W-:Y:S02]  /*16330*/  MOV R78, R60 ;  /* 0x0000003c004e7202 */ /* 0x000fe40000000f00 */
[----:B------:R-:W-:Y:S02]  /*16340*/  MOV R251, R222 ;  /* 0x000000de00fb7202 */ /* 0x000fe40000000f00 */
[----:B------:R-:W-:-:S07]  /*16350*/  MOV R222, 0x1f ;  /* 0x0000001f00de7802 */ /* 0x000fce0000000f00 */
[----:B------:R-:W-:Y:S05]  /*16360*/  WARPSYNC.COLLECTIVE R79, `(.L_x_1450) ;  /* 0x000000004f087348 */ /* 0x000fea0003c00000 */
[----:B------:R0:W1:Y:S02]  /*16370*/  SHFL.DOWN P1, R252, R244, R245, R222 ;  /* 0x080000f5f4fc7389 */ /* 0x00006400000200de */
[----:B01----:R-:W-:Y:S01]  /*16380*/  ENDCOLLECTIVE ;  /* 0x000000000000791b */ /* 0x003fe20003800000 */
.L_x_1450:
[----:B------:R-:W-:Y:S02]  /*16390*/  MOV R244, R241 ;  /* 0x000000f100f47202 */ /* 0x000fe40000000f00 */
[----:B------:R-:W-:-:S07]  /*163a0*/  MOV R240, R252 ;  /* 0x000000fc00f07202 */ /* 0x000fce0000000f00 */
[----:B------:R-:W-:Y:S05]  /*163b0*/  WARPSYNC.COLLECTIVE R79, `(.L_x_1451) ;  /* 0x000000004f087348 */ /* 0x000fea0003c00000 */
[----:B------:R0:W1:Y:S02]  /*163c0*/  SHFL.DOWN P1, R252, R244, R245, R222 ;  /* 0x080000f5f4fc7389 */ /* 0x00006400000200de */
[----:B01----:R-:W-:Y:S01]  /*163d0*/  ENDCOLLECTIVE ;  /* 0x000000000000791b */ /* 0x003fe20003800000 */
.L_x_1451:
[----:B------:R-:W-:Y:S02]  /*163e0*/  MOV R244, R242 ;  /* 0x000000f200f47202 */ /* 0x000fe40000000f00 */
[----:B------:R-:W-:-:S07]  /*163f0*/  MOV R241, R252 ;  /* 0x000000fc00f17202 */ /* 0x000fce0000000f00 */
[----:B------:R-:W-:Y:S05]  /*16400*/  WARPSYNC.COLLECTIVE R79, `(.L_x_1452) ;  /* 0x000000004f087348 */ /* 0x000fea0003c00000 */
[----:B------:R0:W1:Y:S02]  /*16410*/  SHFL.DOWN P1, R252, R244, R245, R222 ;  /* 0x080000f5f4fc7389 */ /* 0x00006400000200de */
[----:B01----:R-:W-:Y:S01]  /*16420*/  ENDCOLLECTIVE ;  /* 0x000000000000791b */ /* 0x003fe20003800000 */
.L_x_1452:
[----:B------:R-:W-:Y:S02]  /*16430*/  MOV R244, R243 ;  /* 0x000000f300f47202 */ /* 0x000fe40000000f00 */
[----:B------:R-:W-:-:S07]  /*16440*/  MOV R242, R252 ;  /* 0x000000fc00f27202 */ /* 0x000fce0000000f00 */
[----:B------:R-:W-:Y:S05]  /*16450*/  WARPSYNC.COLLECTIVE R79, `(.L_x_1453) ;  /* 0x000000004f087348 */ /* 0x000fea0003c00000 */
[----:B------:R0:W1:Y:S02]  /*16460*/  SHFL.DOWN P1, R252, R244, R245, R222 ;  /* 0x080000f5f4fc7389 */ /* 0x00006400000200de */
[----:B01----:R-:W-:Y:S01]  /*16470*/  ENDCOLLECTIVE ;  /* 0x000000000000791b */ /* 0x003fe20003800000 */
.L_x_1453:
[----:B------:R-:W-:Y:S05]  /*16480*/  WARPSYNC.COLLECTIVE R79, `(.L_x_1454) ;  /* 0x000000004f087348 */ /* 0x000fea0003c00000 */
[----:B------:R0:W1:Y:S02]  /*16490*/  SHFL.IDX P1, R222, R78, R77, R76 ;  /* 0x0000004d4ede7389 */ /* 0x000064000002004c */
[----:B01----:R-:W-:Y:S01]  /*164a0*/  ENDCOLLECTIVE ;  /* 0x000000000000791b */ /* 0x003fe20003800000 */
.L_x_1454:
[----:B------:R-:W-:Y:S02]  /*164b0*/  MOV R78, R61 ;  /* 0x0000003d004e7202 */ /* 0x000fe40000000f00 */
[----:B------:R-:W-:Y:S02]  /*164c0*/  MOV R243, R252 ;  /* 0x000000fc00f37202 */ /* 0x000fe40000000f00 */
[----:B------:R-:W-:-:S07]  /*164d0*/  MOV R252, R222 ;  /* 0x000000de00fc7202 */ /* 0x000fce0000000f00 */
[----:B------:R-:W-:Y:S05]  /*164e0*/  WARPSYNC.COLLECTIVE R79, `(.L_x_1455) ;  /* 0x000000004f087348 */ /* 0x000fea0003c00000 */
[----:B------:R0:W1:Y:S02]  /*164f0*/  SHFL.IDX P1, R222, R78, R77, R76 ;  /* 0x0000004d4ede7389 */ /* 0x000064000002004c */
[----:B01----:R-:W-:Y:S01]  /*16500*/  ENDCOLLECTIVE ;  /* 0x000000000000791b */ /* 0x003fe20003800000 */
.L_x_1455:
[----:B------:R-:W-:Y:S01]  /*16510*/  MOV R78, R62 ;  /* 0x0000003e004e7202 */ /* 0x000fe20000000f00 */
[-C--:B------:R-:W-:Y:S01]  /*16520*/  FMUL.FTZ R62, R61, R247.reuse ;  /* 0x000000f73d3e7220 */ /* 0x080fe20000410000 */
[----:B------:R-:W-:Y:S01]  /*16530*/  FMUL.FTZ R247, R60, R247 ;  /* 0x000000f73cf77220 */ /* 0x000fe20000410000 */
[----:B------:R-:W-:-:S07]  /*16540*/  MOV R245, R222 ;  /* 0x000000de00f57202 */ /* 0x000fce0000000f00 */
[----:B------:R-:W-:Y:S05]  /*16550*/  WARPSYNC.COLLECTIVE R79, `(.L_x_1456) ;  /* 0x000000004f087348 */ /* 0x000fea0003c00000 */
[----:B------:R0:W1:Y:S02]  /*16560*/  SHFL.IDX P1, R222, R78, R77, R76 ;  /* 0x0000004d4ede7389 */ /* 0x000064000002004c */
[----:B01----:R-:W-:Y:S01]  /*16570*/  ENDCOLLECTIVE ;  /* 0x000000000000791b */ /* 0x003fe20003800000 */
.L_x_1456:
[----:B------:R-:W-:Y:S02]  /*16580*/  MOV R78, R63 ;  /* 0x0000003f004e7202 */ /* 0x000fe40000000f00 */
[----:B------:R-:W-:-:S07]  /*16590*/  MOV R244, R222 ;  /* 0x000000de00f47202 */ /* 0x000fce0000000f00 */
[----:B------:R-:W-:Y:S05]  /*165a0*/  WARPSYNC.COLLECTIVE R79, `(.L_x_1457) ;  /* 0x000000004f087348 */ /* 0x000fea0003c00000 */
[----:B------:R0:W1:Y:S02]  /*165b0*/  SHFL.IDX P1, R222, R78, R77, R76 ;  /* 0x0000004d4ede7389 */ /* 0x000064000002004c */
[----:B01----:R-:W-:Y:S01]  /*165c0*/  ENDCOLLECTIVE ;  /* 0x000000000000791b */ /* 0x003fe20003800000 */
.L_x_1457:
[----:B------:R-:W-:Y:S01]  /*165d0*/  MOV R79, R222 ;  /* 0x000000de004f7202 */ /* 0x000fe20000000f00 */
[----:B------:R-:W-:Y:S06]  /*165e0*/  BRA `(.L_x_1458) ;  /* 0xffffff6c00b07947 */ /* 0x000fec000383ffff */
.L_x_1459:
        /* <DEDUP_REMOVED lines=9> */
.L_x_18907:


//--------------------- .text._Z25selective_scan_bwd_kernelI32Selective_Scan_bwd_kernel_traitsILi128ELi16ELb0ELb1ELb0ELb0ELb0EN3c108BFloat16ENS1_7complexIfEEEEv12SSMParamsBwd --------------------------
	.section	.text._Z25selective_scan_bwd_kernelI32Selective_Scan_bwd_kernel_traitsILi128ELi16ELb0ELb1ELb0ELb0ELb0EN3c108BFloat16ENS1_7complexIfEEEEv12SSMParamsBwd,"ax",@progbits
	.align	128
        .global         _Z25selective_scan_bwd_kernelI32Selective_Scan_bwd_kernel_traitsILi128ELi16ELb0ELb1ELb0ELb0ELb0EN3c108BFloat16ENS1_7complexIfEEEEv12SSMParamsBwd
        .type           _Z25selective_scan_bwd_kernelI32Selective_Scan_bwd_kernel_traitsILi128ELi16ELb0ELb1ELb0ELb0ELb0EN3c108BFloat16ENS1_7complexIfEEEEv12SSMParamsBwd,@function
        .size           _Z25selective_scan_bwd_kernelI32Selective_Scan_bwd_kernel_traitsILi128ELi16ELb0ELb1ELb0ELb0ELb0EN3c108BFloat16ENS1_7complexIfEEEEv12SSMParamsBwd,(.L_x_18908 - _Z25selective_scan_bwd_kernelI32Selective_Scan_bwd_kernel_traitsILi128ELi16ELb0ELb1ELb0ELb0ELb0EN3c108BFloat16ENS1_7complexIfEEEEv12SSMParamsBwd)
        .other          _Z25selective_scan_bwd_kernelI32Selective_Scan_bwd_kernel_traitsILi128ELi16ELb0ELb1ELb0ELb0ELb0EN3c108BFloat16ENS1_7complexIfEEEEv12SSMParamsBwd,@"STO_CUDA_ENTRY STV_DEFAULT"
_Z25selective_scan_bwd_kernelI32Selective_Scan_bwd_kernel_traitsILi128ELi16ELb0ELb1ELb0ELb0ELb0EN3c108BFloat16ENS1_7complexIfEEEEv12SSMParamsBwd:
.text._Z25selective_scan_bwd_kernelI32Selective_Scan_bwd_kernel_traitsILi128ELi16ELb0ELb1ELb0ELb0ELb0EN3c108BFloat16ENS1_7complexIfEEEEv12SSMParamsBwd:
        /* <DEDUP_REMOVED lines=62> */
[----:B------:R-:W-:Y:S01]  /*03e0*/  UIMAD UR10, UR46, UR17, UR10 ;  /* 0x000000112e0a72a4 */ /* 0x000fe2000f8e020a */
[----:B------:R-:W-:-:S02]  /*03f0*/  UMOV UR26, URZ ;  /* 0x0000003f001a7c82 */ /* 0x000fc40008000000 */
[----:B------:R-:W-:Y:S01]  /*0400*/  ULDC.64 UR16, c[0x0][0x288] ;  /* 0x0000a20000107ab9 */ /* 0x000fe20000000a00 */
[----:B-1----:R-:W-:Y:S01]  /*0410*/  IADD3 R2, R0, 0xffffffe, RZ ;  /* 0x0ffffffe00027810 */ /* 0x002fe20007ffe0ff */
[----:B------:R-:W-:Y:S01]  /*0420*/  UIMAD UR30, UR11, UR16, URZ ;  /* 0x000000100b1e72a4 */ /* 0x000fe2000f8e023f */
[----:B------:R-:W-:Y:S01]  /*0430*/  IABS R0, UR47 ;  /* 0x0000002f00007c13 */ /* 0x000fe20008000000 */
[----:B------:R-:W-:Y:S02]  /*0440*/  @UP1 ULEA UR26, UP2, UR47, UR34, 0x2 ;  /* 0x000000222f1a1291 */ /* 0x000fe4000f84103f */
[----:B------:R-:W-:Y:S01]  /*0450*/  UIMAD UR30, UR47, UR17, UR30 ;  /* 0x000000112f1e72a4 */ /* 0x000fe2000f8e021e */
[----:B------:R-:W1:Y:S01]  /*0460*/  F2I.FTZ.U32.TRUNC.NTZ R2, R2 ;  /* 0x0000000200027305 */ /* 0x000e62000021f000 */
[----:B------:R-:W-:Y:S01]  /*0470*/  R2UR UR32, R0 ;  /* 0x00000000002072ca */ /* 0x000fe200000e0000 */
[----:B------:R-:W-:Y:S01]  /*0480*/  UMOV UR27, URZ ;  /* 0x0000003f001b7c82 */ /* 0x000fe20008000000 */
[----:B------:R-:W-:-:S02]  /*0490*/  @UP1 ULEA.HI.X UR27, UR47, UR35, UR11, 0x2, UP2 ;  /* 0x000000232f1b1291 */ /* 0x000fc400090f140b */
[----:B------:R-:W-:Y:S02]  /*04a0*/  UIADD3 UR9, UR9, UR19, URZ ;  /* 0x0000001309097290 */ /* 0x000fe4000fffe03f */
[----:B------:R-:W-:Y:S02]  /*04b0*/  UIADD3 UR13, UR13, UR18, URZ ;  /* 0x000000120d0d7290 */ /* 0x000fe4000fffe03f */
[----:B------:R-:W-:Y:S01]  /*04c0*/  UISETP.NE.AND UP1, UPT, UR29, URZ, UPT ;  /* 0x0000003f1d00728c */ /* 0x000fe2000bf25270 */
[----:B------:R-:W-:Y:S01]  /*04d0*/  ULDC.64 UR18, c[0x0][0x2f0] ;  /* 0x0000bc0000127ab9 */ /* 0x000fe20000000a00 */
[----:B------:R-:W-:Y:S01]  /*04e0*/  UIADD3 UR7, UR7, UR10, URZ ;  /* 0x0000000a07077290 */ /* 0x000fe2000fffe03f */
[----:B-1----:R-:W-:-:S13]  /*04f0*/  R2UR UR5, R2 ;  /* 0x00000000020572ca */ /* 0x002fda00000e0000 */
        /* <DEDUP_REMOVED lines=15> */
[----:B------:R-:W-:-:S02]  /*05f0*/  UIMAD UR28, UR47, UR17, UR28 ;  /* 0x000000112f1c72a4 */ /* 0x000fc4000f8e021c */
        /* <DEDUP_REMOVED lines=10> */
[----:B------:R-:W-:Y:S02]  /*06a0*/  UIMAD.WIDE.U32 UR12, UR47, UR16, UR12 ;  /* 0x000000102f0c72a5 */ /* 0x000fe4000f8e000c */
[----:B------:R-:W-:Y:S02]  /*06b0*/  @UP3 UIADD3 UR23, UR23, 0x1, URZ ;  /* 0x0000000117173890 */ /* 0x000fe4000fffe03f */
[----:B------:R-:W-:-:S02]  /*06c0*/  UIADD3.X UR4, UR22, UR5, UR30, UP5, !UPT ;  /* 0x0000000516047290 */ /* 0x000fc4000affe41e */
[----:B------:R-:W-:Y:S02]  /*06d0*/  ULEA UR18, UP4, UR17, UR18, 0x1 ;  /* 0x0000001211127291 */ /* 0x000fe4000f88083f */
[----:B------:R-:W-:Y:S02]  /*06e0*/  UIADD3 UR15, UP3, UR14, UR12, URZ ;  /* 0x0000000c0e0f7290 */ /* 0x000fe4000ff7e03f */
[----:B------:R-:W-:Y:S02]  /*06f0*/  ULEA.HI.X UR17, UR17, UR19, UR4, 0x1, UP4 ;  /* 0x0000001311117291 */ /* 0x000fe4000a0f0c04 */
[----:B------:R-:W-:Y:S01]  /*0700*/  UIADD3.X UR12, UR22, UR13, UR28, UP3, !UPT ;  /* 0x0000000d160c7290 */ /* 0x000fe20009ffe41c */
[----:B------:R-:W-:Y:S01]  /*0710*/  UMOV UR19, UR23 ;  /* 0x0000001700137c82 */ /* 0x000fe20008000000 */
[----:B------:R-:W-:Y:S01]  /*0720*/  ULDC.64 UR4, c[0x0][0x2f8] ;  /* 0x0000be0000047ab9 */ /* 0x000fe20000000a00 */
[----:B------:R-:W-:Y:S02]  /*0730*/  @!UP2 UIADD3 UR19, -UR19, URZ, URZ ;  /* 0x0000003f1313a290 */ /* 0x000fe4000fffe13f */
[----:B------:R-:W-:-:S02]  /*0740*/  UIADD3 UR28, UP2, UR14, UR8, URZ ;  /* 0x000000080e1c7290 */ /* 0x000fc4000ff5e03f */
[----:B------:R-:W-:Y:S02]  /*0750*/  ULEA UR16, UP3, UR15, UR4, 0x1 ;  /* 0x000000040f107291 */ /* 0x000fe4000f86083f */
[----:B------:R-:W-:Y:S02]  /*0760*/  @!UP1 ULOP3.LUT UR19, URZ, UR29, URZ, 0x33, !UPT ;  /* 0x0000001d3f139292 */ /* 0x000fe4000f8e333f */
[----:B------:R-:W-:Y:S02]  /*0770*/  UIADD3.X UR8, UR22, UR9, UR32, UP2, !UPT ;  /* 0x0000000916087290 */ /* 0x000fe400097fe420 */
[----:B------:R-:W-:Y:S02]  /*0780*/  ULEA.HI.X UR15, UR15, UR5, UR12, 0x1, UP3 ;  /* 0x000000050f0f7291 */ /* 0x000fe400098f0c0c */
[----:B------:R-:W-:Y:S01]  /*0790*/  USHF.R.S32.HI UR9, URZ, 0x1f, UR19 ;  /* 0x0000001f3f097899 */ /* 0x000fe20008011413 */
[----:B------:R-:W-:Y:S01]  /*07a0*/  ULDC.64 UR4, c[0x0][0x3b8] ;  /* 0x0000ee0000047ab9 */ /* 0x000fe20000000a00 */
[----:B------:R-:W-:Y:S01]  /*07b0*/  ULDC.64 UR22, c[0x0][0x258] ;  /* 0x0000960000167ab9 */ /* 0x000fe20000000a00 */
[----:B------:R-:W-:-:S02]  /*07c0*/  ULEA UR14, UP1, UR28, UR4, 0x1 ;  /* 0x000000041c0e7291 */ /* 0x000fc4000f82083f */
[----:B------:R-:W-:Y:S02]  /*07d0*/  UIMAD UR4, UR9, UR22, URZ ;  /* 0x00000016090472a4 */ /* 0x000fe4000f8e023f */
[----:B------:R-:W-:Y:S02]  /*07e0*/  UIMAD.WIDE.U32 UR12, UR19, UR22, UR6 ;  /* 0x00000016130c72a5 */ /* 0x000fe4000f8e0006 */
[----:B------:R-:W-:Y:S02]  /*07f0*/  UIMAD UR22, UR19, UR23, UR4 ;  /* 0x00000017131672a4 */ /* 0x000fe4000f8e0204 */
[----:B------:R-:W-:Y:S01]  /*0800*/  ULEA.HI.X UR28, UR28, UR5, UR8, 0x1, UP1 ;  /* 0x000000051c1c7291 */ /* 0x000fe200088f0c08 */
[----:B------:R-:W-:Y:S01]  /*0810*/  @UP0 ULDC UR4, c[0x0][0x214] ;  /* 0x0000850000040ab9 */ /* 0x000fe20000000800 */
[----:B------:R-:W-:Y:S02]  /*0820*/  ULEA UR7, UR11, 0xfffff000, 0xc ;  /* 0xfffff0000b077891 */ /* 0x000fe4000f8e603f */
[----:B------:R-:W-:-:S02]  /*0830*/  @UP0 UIMAD UR4, UR46, UR4, UR47 ;  /* 0x000000042e0402a4 */ /* 0x000fc4000f8e022f */
[----:B------:R-:W-:Y:S02]  /*0840*/  UISETP.GE.AND UP1, UPT, UR11, 0x1, UPT ;  /* 0x000000010b00788c */ /* 0x000fe4000bf26270 */
[----:B------:R-:W-:Y:S02]  /*0850*/  UIADD3 UR22, UR13, UR22, URZ ;  /* 0x000000160d167290 */ /* 0x000fe4000fffe03f */
[----:B------:R-:W-:Y:S01]  /*0860*/  @UP0 UIMAD UR4, UR4, UR11, URZ ;  /* 0x0000000b040402a4 */ /* 0x000fe2000f8e023f */
[----:B------:R-:W-:Y:S01]  /*0870*/  UMOV UR6, URZ ;  /* 0x0000003f00067c82 */ /* 0x000fe20008000000 */
[----:B------:R-:W-:Y:S01]  /*0880*/  UIADD3 UR10, UP2, UR7, UR12, URZ ;  /* 0x0000000c070a7290 */ /* 0x000fe2000ff5e03f */
[----:B------:R-:W-:Y:S01]  /*0890*/  @UP0 ULDC UR23, c[0x0][0x21c] ;  /* 0x0000870000170ab9 */ /* 0x000fe20000000800 */
[----:B------:R-:W-:Y:S01]  /*08a0*/  ULDC.64 UR8, c[0x0][0x2d8] ;  /* 0x0000b60000087ab9 */ /* 0x000fe20000000a00 */
[----:B------:R-:W-:Y:S02]  /*08b0*/  @UP0 UIMAD UR4, UR4, UR23, URZ ;  /* 0x00000017040402a4 */ /* 0x000fe4000f8e023f */
[----:B------:R-:W-:-:S02]  /*08c0*/  ULEA.HI.X.SX32 UR11, UR7, UR22, 0x1, UP2 ;  /* 0x00000016070b7291 */ /* 0x000fc400090f0e3f */
[----:B------:R-:W-:Y:S01]  /*08d0*/  ULEA UR12, UP3, UR10, UR8, 0x1 ;  /* 0x000000080a0c7291 */ /* 0x000fe2000f86083f */
[----:B------:R-:W-:Y:S01]  /*08e0*/  @UP0 ULDC.64 UR22, c[0x0][0x310] ;  /* 0x0000c40000160ab9 */ /* 0x000fe20000000a00 */
[----:B------:R-:W-:Y:S01]  /*08f0*/  UMOV UR5, URZ ;  /* 0x0000003f00057c82 */ /* 0x000fe20008000000 */
[----:B------:R-:W-:Y:S02]  /*0900*/  @UP0 UIMAD.WIDE UR22, UR4, 0x10, UR22 ;  /* 0x00000010041608a5 */ /* 0x000fe4000f8e0216 */
[----:B------:R-:W-:-:S05]  /*0910*/  ULEA.HI.X UR11, UR10, UR9, UR11, 0x1, UP3 ;  /* 0x000000090a0b7291 */ /* 0x000fca00098f0c0b */
[----:B------:R-:W-:Y:S01]  /*0920*/  @!UP0 UMOV UR22, URZ ;  /* 0x0000003f00168c82 */ /* 0x000fe20008000000 */
        /* <DEDUP_REMOVED lines=8> */
[----:B------:R-:W-:Y:S01]  /*09b0*/  UMOV UR13, UR28 ;  /* 0x0000001c000d7c82 */ /* 0x000fe20008000000 */
[----:B------:R2:W-:Y:S04]  /*09c0*/  STL [R1+0x5c], RZ ;  /* 0x00005cff01007387 */ /* 0x0005e80000100800 */
[----:B------:R2:W-:Y:S01]  /*09d0*/  STL [R1+0x60], RZ ;  /* 0x000060ff01007387 */ /* 0x0005e20000100800 */
[----:B------:R-:W3:Y:S01]  /*09e0*/  S2R R82, SR_LANEID ;  /* 0x0000000000527919 */ /* 0x000ee20000000000 */
[----:B-1----:R-:W-:-:S06]  /*09f0*/  ULEA UR4, UR7, UR4, 0x18 ;  /* 0x0000000407047291 */ /* 0x002fcc000f8ec03f */
[----:B------:R-:W-:Y:S01]  /*0a00*/  MOV R81, UR4 ;  /* 0x0000000400517c02 */ /* 0x000fe20008000f00 */
[----:B------:R-:W-:Y:S01]  /*0a10*/  UMOV UR4, URZ ;  /* 0x0000003f00047c82 */ /* 0x000fe20008000000 */
[----:B0-----:R-:W-:-:S04]  /*0a20*/  SHF.R.S32.HI R0, RZ, 0x1f, R83 ;  /* 0x0000001fff007819 */ /* 0x001fc80000011453 */
[----:B------:R-:W-:-:S04]  /*0a30*/  LEA.HI R0, R0, R83, RZ, 0x5 ;  /* 0x0000005300007211 */ /* 0x000fc800078f28ff */
[----:B------:R-:W-:-:S04]  /*0a40*/  SHF.R.S32.HI R0, RZ, 0x5, R0 ;  /* 0x00000005ff007819 */ /* 0x000fc80000011400 */
[----:B------:R-:W-:-:S05]  /*0a50*/  LEA R0, R0, R81, 0x4 ;  /* 0x0000005100007211 */ /* 0x000fca00078e20ff */
[----:B---3--:R2:W-:Y:S02]  /*0a60*/  STL [R1+0x18], R0 ;  /* 0x0000180001007387 */ /* 0x0085e40000100800 */
.L_x_1561:
        /* <DEDUP_REMOVED lines=168> */
[----:B------:R-:W-:Y:S01]  /*14f0*/  LDS.U16 R238, [R80+0x1e] ;  /* 0x00001e0050ee7984 */ /* 0x000fe20000000400 */
        /* <DEDUP_REMOVED lines=147> */
[----:B------:R-:W-:Y:S04]  /*1e30*/  STL [R1], R65 ;  /* 0x0000004101007387 */ /* 0x000fe80000100800 */
[----:B------:R-:W3:Y:S01]  /*1e40*/  LDL.LU R37, [R1+0x60] ;  /* 0x0000600001257983 */ /* 0x000ee20000300800 */
[----:B------:R-:W-:-:S02]  /*1e50*/  CS2R R50, SRZ ;  /* 0x0000000000327805 */ /* 0x000fc4000001ff00 */
[----:B------:R-:W-:Y:S02]  /*1e60*/  CS2R R48, SRZ ;  /* 0x0000000000307805 */ /* 0x000fe4000001ff00 */
[----:B------:R-:W-:Y:S02]  /*1e70*/  CS2R R46, SRZ ;  /* 0x00000000002e7805 */ /* 0x000fe4000001ff00 */
[----:B------:R-:W-:Y:S02]  /*1e80*/  CS2R R44, SRZ ;  /* 0x00000000002c7805 */ /* 0x000fe4000001ff00 */
[----:B------:R-:W-:Y:S02]  /*1e90*/  CS2R R42, SRZ ;  /* 0x00000000002a7805 */ /* 0x000fe4000001ff00 */
[----:B------:R-:W-:Y:S02]  /*1ea0*/  CS2R R40, SRZ ;  /* 0x0000000000287805 */ /* 0x000fe4000001ff00 */
[----:B------:R-:W-:Y:S01]  /*1eb0*/  CS2R R38, SRZ ;  /* 0x0000000000267805 */ /* 0x000fe2000001ff00 */
[----:B--2---:R-:W-:Y:S04]  /*1ec0*/  STS.U16 [R84], R21 ;  /* 0x0000001554007388 */ /* 0x004fe80000000400 */
[----:B------:R-:W-:Y:S04]  /*1ed0*/  STS.U16 [R79+0x40], R22 ;  /* 0x000040164f007388 */ /* 0x000fe80000000400 */
        /* <DEDUP_REMOVED lines=57> */
[----:B------:R-:W-:-:S02]  /*2270*/  SHF.L.U32 R27, R52, 0x10, RZ ;  /* 0x00000010341b7819 */ /* 0x000fc400000006ff */
[----:B------:R-:W-:Y:S01]  /*2280*/  SHF.L.U32 R63, R28, 0x10, RZ ;  /* 0x000000101c3f7819 */ /* 0x000fe200000006ff */
[----:B------:R-:W-:Y:S01]  /*2290*/  FFMA.FTZ R34, R62, R34, R33 ;  /* 0x000000223e227223 */ /* 0x000fe20000010021 */
[----:B------:R-:W-:Y:S01]  /*22a0*/  SHF.L.U32 R28, R64, 0x10, RZ ;  /* 0x00000010401c7819 */ /* 0x000fe200000006ff */
[----:B------:R-:W5:Y:S01]  /*22b0*/  LDC R33, c[0x0][0x21c] ;  /* 0x00008700ff217b82 */ /* 0x000f620000000800 */
[----:B0-----:R-:W-:Y:S01]  /*22c0*/  SHF.L.U32 R64, R29, 0x10, RZ ;  /* 0x000000101d407819 */ /* 0x001fe200000006ff */
[----:B------:R-:W-:Y:S01]  /*22d0*/  FFMA.FTZ R27, R63, R27, R34 ;  /* 0x0000001b3f1b7223 */ /* 0x000fe20000010022 */
        /* <DEDUP_REMOVED lines=12> */
[----:B------:R-:W-:-:S02]  /*23a0*/  SHF.L.U32 R21, R238, 0x10, RZ ;  /* 0x00000010ee157819 */ /* 0x000fc400000006ff */
[----:B-----5:R-:W-:Y:S01]  /*23b0*/  SHF.L.U32 R74, R23, 0x10, RZ ;  /* 0x00000010174a7819 */ /* 0x020fe200000006ff */
[----:B------:R-:W-:-:S04]  /*23c0*/  FFMA.FTZ R5, R72, R4, R5 ;  /* 0x0000000448057223 */ /* 0x000fc80000010005 */
[----:B------:R-:W-:-:S05]  /*23d0*/  FFMA.FTZ R4, R74, R21, R5 ;  /* 0x000000154a047223 */ /* 0x000fca0000010005 */
[----:B------:R0:W-:Y:S01]  /*23e0*/  STL [R1+0x60], R4 ;  /* 0x0000600401007387 */ /* 0x0001e20000100800 */
[----:B------:R-:W-:Y:S02]  /*23f0*/  ISETP.GE.AND P0, PT, R33, 0x1, PT ;  /* 0x000000012100780c */ /* 0x000fe40003f06270 */
[----:B------:R-:W-:Y:S01]  /*2400*/  CS2R R36, SRZ ;  /* 0x0000000000247805 */ /* 0x000fe2000001ff00 */
        /* <DEDUP_REMOVED lines=23> */
[----:B------:R-:W-:Y:S01]  /*2580*/  SHF.L.U32 R9, R9, 0x10, RZ ;  /* 0x0000001009097819 */ /* 0x000fe200000006ff */
[----:B------:R-:W-:Y:S01]  /*2590*/  UIMAD UR7, UR48, UR52, URZ ;  /* 0x00000034300772a4 */ /* 0x000fe2000f8e023f */
[----:B------:R-:W-:Y:S01]  /*25a0*/  ISETP.GE.AND P0, PT, R0, UR49, PT ;  /* 0x0000003100007c0c */ /* 0x000fe2000bf06270 */
[----:B------:R-:W-:Y:S01]  /*25b0*/  HFMA2.MMA R51, -RZ, RZ, 0, 0 ;  /* 0x00000000ff337435 */ /* 0x000fe200000001ff */
[----:B------:R-:W-:Y:S01]  /*25c0*/  SHF.L.U32 R10, R10, 0x10, RZ ;  /* 0x000000100a0a7819 */ /* 0x000fe200000006ff */
[----:B------:R-:W-:Y:S01]  /*25d0*/  UIMAD.WIDE.U32 UR28, UR47, UR52, URZ ;  /* 0x000000342f1c72a5 */ /* 0x000fe2000f8e003f */
[----:B------:R-:W-:Y:S01]  /*25e0*/  P2R R0, PR, RZ, 0x1 ;  /* 0x00000001ff007803 */ /* 0x000fe20000000000 */
[----:B------:R-:W-:Y:S01]  /*25f0*/  UIMAD UR53, UR47, UR53, UR7 ;  /* 0x000000352f3572a4 */ /* 0x000fe2000f8e0207 */
[----:B------:R-:W-:Y:S01]  /*2600*/  SHF.L.U32 R2, R2, 0x10, RZ ;  /* 0x0000001002027819 */ /* 0x000fe200000006ff */
[----:B------:R-:W-:Y:S01]  /*2610*/  FADD.FTZ R28, R24, R24 ;  /* 0x00000018181c7221 */ /* 0x000fe20000010000 */
[----:B------:R-:W-:Y:S01]  /*2620*/  SHF.L.U32 R6, R6, 0x10, RZ ;  /* 0x0000001006067819 */ /* 0x000fe200000006ff */
[----:B------:R0:W-:Y:S01]  /*2630*/  STL [R1+0x14], R0 ;  /* 0x0000140001007387 */ /* 0x0001e20000100800 */
        /* <DEDUP_REMOVED lines=9> */
[----:B0-----:R-:W-:Y:S01]  /*26d0*/  FADD.FTZ R0, R30, R30 ;  /* 0x0000001e1e007221 */ /* 0x001fe20000010000 */
        /* <DEDUP_REMOVED lines=25> */
[----:B------:R-:W-:Y:S01]  /*2870*/  FADD.FTZ R11, R11, UR5 ;  /* 0x000000050b0b7e21 */ /* 0x000fe20008010000 */
        /* <DEDUP_REMOVED lines=16> */
[----:B------:R-:W-:Y:S01]  /*2980*/  ULDC.64 UR38, c[0x0][0x238] ;  /* 0x00008e0000267ab9 */ /* 0x000fe20000000a00 */
[----:B------:R-:W-:Y:S01]  /*2990*/  UIADD3 UR53, UR29, UR53, URZ ;  /* 0x000000351d357290 */ /* 0x000fe2000fffe03f */
[----:B------:R-:W-:Y:S01]  /*29a0*/  ULDC.64 UR40, c[0x0][0x2d0] ;  /* 0x0000b40000287ab9 */ /* 0x000fe20000000a00 */
[----:B------:R-:W-:-:S10]  /*29b0*/  ULDC.64 UR42, c[0x0][0x250] ;  /* 0x00009400002a7ab9 */ /* 0x000fd40000000a00 */
.L_x_1556:
[----:B01----:R-:W2:Y:S01]  /*29c0*/  LDL R60, [R1+0x14] ;  /* 0x00001400013c7983 */ /* 0x003ea20000100800 */
[----:B------:R-:W-:Y:S01]  /*29d0*/  USHF.R.S32.HI UR58, URZ, 0x1f, UR7 ;  /* 0x0000001f3f3a7899 */ /* 0x000fe20008011407 */
[----:B------:R-:W-:Y:S02]  /*29e0*/  UMOV UR44, UR28 ;  /* 0x0000001c002c7c82 */ /* 0x000fe40008000000 */
[----:B------:R-:W3:Y:S01]  /*29f0*/  LDL R185, [R1+0x10] ;  /* 0x0000100001b97983 */ /* 0x000ee20000100800 */
[----:B------:R-:W-:Y:S01]  /*2a00*/  UIMAD UR54, UR58, UR38, URZ ;  /* 0x000000263a3672a4 */ /* 0x000fe2000f8e023f */
[----:B------:R-:W-:Y:S02]  /*2a10*/  UMOV UR45, UR53 ;  /* 0x00000035002d7c82 */ /* 0x000fe40008000000 */
[----:B----4-:R-:W4:Y:S01]  /*2a20*/  LDL R183, [R1+0xc] ;  /* 0x00000c0001b77983 */ /* 0x010f220000100800 */
[----:B------:R-:W-:Y:S02]  /*2a30*/  UIMAD.WIDE.U32 UR44, UR7, UR38, UR44 ;  /* 0x00000026072c72a5 */ /* 0x000fe4000f8e002c */
[----:B------:R-:W-:-:S02]  /*2a40*/  UIMAD UR54, UR7, UR39, UR54 ;  /* 0x00000027073672a4 */ /* 0x000fc4000f8e0236 */
[----:B------:R-:W-:Y:S02]  /*2a50*/  ULEA UR55, UP0, UR44, UR40, 0x3 ;  /* 0x000000282c377291 */ /* 0x000fe4000f80183f */
[----:B------:R-:W-:-:S04]  /*2a60*/  UIADD3 UR45, UR45, UR54, URZ ;  /* 0x000000362d2d7290 */ /* 0x000fc8000fffe03f */
[----:B------:R-:W-:-:S06]  /*2a70*/  ULEA.HI.X UR44, UR44, UR41, UR45, 0x3, UP0 ;  /* 0x000000292c2c7291 */ /* 0x000fcc00080f1c2d */
[----:B------:R-:W-:Y:S02]  /*2a80*/  MOV R61, UR44 ;  /* 0x0000002c003d7c02 */ /* 0x000fe40008000f00 */
[----:B------:R-:W-:-:S04]  /*2a90*/  SHF.L.U32 R62, R83, 0x4, RZ ;  /* 0x00000004533e7819 */ /* 0x000fc800000006ff */
[----:B------:R-:W-:-:S04]  /*2aa0*/  LOP3.LUT R62, R62, 0xfffffe00, RZ, 0xc0, !PT ;  /* 0xfffffe003e3e7812 */ /* 0x000fc800078ec0ff */
[----:B------:R-:W-:-:S04]  /*2ab0*/  LOP3.LUT R65, R62, 0x1f, R83, 0xf8, !PT ;  /* 0x0000001f3e417812 */ /* 0x000fc800078ef853 */
[----:B------:R-:W-:Y:S01]  /*2ac0*/  IADD3 R64, R62, R65, RZ ;  /* 0x000000413e407210 */ /* 0x000fe20007ffe0ff */
[----:B------:R-:W-:Y:S02]  /*2ad0*/  UIMAD UR44, UR58, UR42, URZ ;  /* 0x0000002a3a2c72a4 */ /* 0x000fe4000f8e023f */
[----:B------:R-:W-:Y:S02]  /*2ae0*/  MOV R67, UR42 ;  /* 0x0000002a00437c02 */ /* 0x000fe40008000f00 */
[----:B------:R-:W-:Y:S02]  /*2af0*/  IADD3 R62, R64, 0x20, RZ ;  /* 0x00000020403e7810 */ /* 0x000fe40007ffe0ff */
[--C-:B------:R-:W-:Y:S01]  /*2b00*/  SHF.R.S32.HI R65, RZ, 0x1f, R64.reuse ;  /* 0x0000001fff417819 */ /* 0x100fe20000011440 */
[----:B------:R-:W-:Y:S01]  /*2b10*/  UIMAD UR44, UR7, UR43, UR44 ;  /* 0x0000002b072c72a4 */ /* 0x000fe2000f8e022c */
[----:B------:R-:W-:Y:S02]  /*2b20*/  ISETP.GE.AND P5, PT, R62, UR49, PT ;  /* 0x000000313e007c0c */ /* 0x000fe4000bfa6270 */
[C---:B------:R-:W-:Y:S01]  /*2b30*/  IADD3 R62, R64.reuse, 0x40, RZ ;  /* 0x00000040403e7810 */ /* 0x040fe20007ffe0ff */
[----:B------:R-:W-:Y:S01]  /*2b40*/  IMAD.WIDE.U32 R66, R67, UR7, R64 ;  /* 0x0000000743427c25 */ /* 0x000fe2000f8e0040 */
[----:B------:R-:W-:-:S02]  /*2b50*/  IADD3 R63, R64, 0x60, RZ ;  /* 0x00000060403f7810 */ /* 0x000fc40007ffe0ff */
[----:B------:R-:W-:Y:S02]  /*2b60*/  ISETP.GE.AND P4, PT, R62, UR49, PT ;  /* 0x000000313e007c0c */ /* 0x000fe4000bf86270 */
[----:B------:R-:W-:Y:S02]  /*2b70*/  ISETP.GE.AND P1, PT, R63, UR49, PT ;  /* 0x000000313f007c0c */ /* 0x000fe4000bf26270 */
[----:B------:R-:W-:Y:S02]  /*2b80*/  IADD3 R63, R67, UR44, RZ ;  /* 0x0000002c433f7c10 */ /* 0x000fe4000fffe0ff */
[----:B------:R-:W-:Y:S02]  /*2b90*/  LEA R62, P2, R66, UR12, 0x1 ;  /* 0x0000000c423e7c11 */ /* 0x000fe4000f8408ff */
[----:B------:R-:W-:Y:S02]  /*2ba0*/  IADD3 R65, R64, 0x80, RZ ;  /* 0x0000008040417810 */ /* 0x000fe40007ffe0ff */
[----:B------:R-:W-:-:S02]  /*2bb0*/  PRMT R98, RZ, 0x7610, R98 ;  /* 0x00007610ff627816 */ /* 0x000fc40000000062 */
[----:B------:R-:W-:Y:S02]  /*2bc0*/  LEA.HI.X R63, R66, UR11, R63, 0x1, P2 ;  /* 0x0000000b423f7c11 */ /* 0x000fe400090f0c3f */
[C---:B------:R-:W-:Y:S02]  /*2bd0*/  IADD3 R68, R64.reuse, 0xa0, RZ ;  /* 0x000000a040447810 */ /* 0x040fe40007ffe0ff */
[----:B------:R-:W-:Y:S01]  /*2be0*/  ISETP.GE.AND P0, PT, R65, UR49, PT ;  /* 0x0000003141007c0c */ /* 0x000fe2000bf06270 */
[----:B------:R-:W3:Y:S01]  /*2bf0*/  @!P5 LDG.E.U16 R98, desc[UR20][R62.64+0x40] ;  /* 0x000040143e62d981 */ /* 0x000ee2000c1e1500 */
[C---:B------:R-:W-:Y:S02]  /*2c00*/  IADD3 R65, R64.reuse, 0xe0, RZ ;  /* 0x000000e040417810 */ /* 0x040fe40007ffe0ff */
[----:B------:R-:W-:Y:S02]  /*2c10*/  IADD3 R67, R64, 0xc0, RZ ;  /* 0x000000c040437810 */ /* 0x000fe40007ffe0ff */
[----:B------:R-:W-:-:S02]  /*2c20*/  PRMT R94, RZ, 0x7610, R94 ;  /* 0x00007610ff5e7816 */ /* 0x000fc4000000005e */
[----:B------:R-:W-:Y:S02]  /*2c30*/  ISETP.GE.AND P3, PT, R68, UR49, PT ;  /* 0x0000003144007c0c */ /* 0x000fe4000bf66270 */
[----:B------:R-:W-:Y:S02]  /*2c40*/  PRMT R91, RZ, 0x7610, R91 ;  /* 0x00007610ff5b7816 */ /* 0x000fe4000000005b */
[----:B------:R-:W-:Y:S01]  /*2c50*/  ISETP.GE.AND P5, PT, R65, UR49, PT ;  /* 0x0000003141007c0c */ /* 0x000fe2000bfa6270 */
[----:B------:R-:W4:Y:S01]  /*2c60*/  @!P1 LDG.E.U16 R94, desc[UR20][R62.64+0xc0] ;  /* 0x0000c0143e5e9981 */ /* 0x000f22000c1e1500 */
[----:B------:R-:W-:Y:S02]  /*2c70*/  ISETP.GE.AND P2, PT, R67, UR49, PT ;  /* 0x0000003143007c0c */ /* 0x000fe4000bf46270 */
[C---:B------:R-:W-:Y:S01]  /*2c80*/  IADD3 R65, R64.reuse, 0x120, RZ ;  /* 0x0000012040417810 */ /* 0x040fe20007ffe0ff */
[----:B------:R-:W4:Y:S01]  /*2c90*/  @!P4 LDG.E.U16 R91, desc[UR20][R62.64+0x80] ;  /* 0x000080143e5bc981 */ /* 0x000f22000c1e1500 */
[----:B------:R-:W-:-:S02]  /*2ca0*/  IADD3 R66, R64, 0x100, RZ ;  /* 0x0000010040427810 */ /* 0x000fc40007ffe0ff */
[----:B------:R-:W-:Y:S02]  /*2cb0*/  PRMT R93, RZ, 0x7610, R93 ;  /* 0x00007610ff5d7816 */ /* 0x000fe4000000005d */
[----:B------:R-:W-:Y:S02]  /*2cc0*/  ISETP.GE.AND P1, PT, R65, UR49, PT ;  /* 0x0000003141007c0c */ /* 0x000fe4000bf26270 */
[----:B------:R-:W-:Y:S02]  /*2cd0*/  PRMT R92, RZ, 0x7610, R92 ;  /* 0x00007610ff5c7816 */ /* 0x000fe4000000005c */
[----:B------:R-:W-:Y:S01]  /*2ce0*/  IADD3 R65, R64, 0x140, RZ ;  /* 0x0000014040417810 */ /* 0x000fe20007ffe0ff */
[----:B------:R-:W4:Y:S01]  /*2cf0*/  @!P0 LDG.E.U16 R93, desc[UR20][R62.64+0x100] ;  /* 0x000100143e5d8981 */ /* 0x000f22000c1e1500 */
[----:B------:R-:W-:Y:S02]  /*2d00*/  PRMT R99, RZ, 0x7610, R99 ;  /* 0x00007610ff637816 */ /* 0x000fe40000000063 */
[----:B------:R-:W-:Y:S01]  /*2d10*/  ISETP.GE.AND P4, PT, R66, UR49, PT ;  /* 0x0000003142007c0c */ /* 0x000fe2000bf86270 */
[----:B------:R-:W4:Y:S01]  /*2d20*/  @!P3 LDG.E.U16 R92, desc[UR20][R62.64+0x140] ;  /* 0x000140143e5cb981 */ /* 0x000f22000c1e1500 */
[----:B------:R-:W-:-:S02]  /*2d30*/  PRMT R88, RZ, 0x7610, R88 ;  /* 0x00007610ff587816 */ /* 0x000fc40000000058 */
[C---:B------:R-:W-:Y:S02]  /*2d40*/  IADD3 R66, R64.reuse, 0x160, RZ ;  /* 0x0000016040427810 */ /* 0x040fe40007ffe0ff */
[----:B------:R-:W-:Y:S02]  /*2d50*/  ISETP.GE.AND P0, PT, R65, UR49, PT ;  /* 0x0000003141007c0c */ /* 0x000fe4000bf06270 */
[----:B------:R-:W-:Y:S01]  /*2d60*/  IADD3 R65, R64, 0x180, RZ ;  /* 0x0000018040417810 */ /* 0x000fe20007ffe0ff */
[----:B------:R-:W4:Y:S01]  /*2d70*/  @!P2 LDG.E.U16 R88, desc[UR20][R62.64+0x180] ;  /* 0x000180143e58a981 */ /* 0x000f22000c1e1500 */
[----:B------:R-:W-:Y:S02]  /*2d80*/  ISETP.GE.AND P3, PT, R66, UR49, PT ;  /* 0x0000003142007c0c */ /* 0x000fe4000bf66270 */
[----:B------:R-:W-:Y:S02]  /*2d90*/  PRMT R79, RZ, 0x7610, R79 ;  /* 0x00007610ff4f7816 */ /* 0x000fe4000000004f */
[----:B------:R-:W-:-:S02]  /*2da0*/  PRMT R76, RZ, 0x7610, R76 ;  /* 0x00007610ff4c7816 */ /* 0x000fc4000000004c */
[----:B------:R-:W-:Y:S02]  /*2db0*/  ISETP.GE.AND P2, PT, R65, UR49, PT ;  /* 0x0000003141007c0c */ /* 0x000fe4000bf46270 */
[C---:B------:R-:W-:Y:S01]  /*2dc0*/  IADD3 R65, R64.reuse, 0x1a0, RZ ;  /* 0x000001a040417810 */ /* 0x040fe20007ffe0ff */
[----:B------:R-:W4:Y:S01]  /*2dd0*/  @!P5 LDG.E.U16 R79, desc[UR20][R62.64+0x1c0] ;  /* 0x0001c0143e4fd981 */ /* 0x000f22000c1e1500 */
[----:B------:R-:W-:Y:S02]  /*2de0*/  PRMT R89, RZ, 0x7610, R89 ;  /* 0x00007610ff597816 */ /* 0x000fe40000000059 */
[----:B------:R-:W-:Y:S01]  /*2df0*/  PRMT R90, RZ, 0x7610, R90 ;  /* 0x00007610ff5a7816 */ /* 0x000fe2000000005a */
[----:B------:R-:W4:Y:S01]  /*2e00*/  @!P4 LDG.E.U16 R76, desc[UR20][R62.64+0x200] ;  /* 0x000200143e4cc981 */ /* 0x000f22000c1e1500 */
[----:B------:R-:W-:Y:S02]  /*2e10*/  ISETP.GE.AND P5, PT, R65, UR49, PT ;  /* 0x0000003141007c0c */ /* 0x000fe4000bfa6270 */
[----:B------:R-:W-:Y:S01]  /*2e20*/  PRMT R71, RZ, 0x7610, R71 ;  /* 0x00007610ff477816 */ /* 0x000fe20000000047 */
[----:B------:R-:W4:Y:S01]  /*2e30*/  @!P1 LDG.E.U16 R89, desc[UR20][R62.64+0x240] ;  /* 0x000240143e599981 */ /* 0x000f22000c1e1500 */
[----:B------:R-:W-:-:S02]  /*2e40*/  IADD3 R65, R64, 0x1e0, RZ ;  /* 0x000001e040417810 */ /* 0x000fc40007ffe0ff */
[----:B------:R-:W-:Y:S01]  /*2e50*/  IADD3 R66, R64, 0x1c0, RZ ;  /* 0x000001c040427810 */ /* 0x000fe20007ffe0ff */
[----:B------:R-:W4:Y:S01]  /*2e60*/  @!P0 LDG.E.U16 R90, desc[UR20][R62.64+0x280] ;  /* 0x000280143e5a8981 */ /* 0x000f22000c1e1500 */
[----:B------:R-:W-:Y:S02]  /*2e70*/  ISETP.GE.AND P1, PT, R65, UR49, PT ;  /* 0x0000003141007c0c */ /* 0x000fe4000bf26270 */
[----:B------:R-:W-:Y:S01]  /*2e80*/  ISETP.GE.AND P4, PT, R66, UR49, PT ;  /* 0x0000003142007c0c */ /* 0x000fe2000bf86270 */
[----:B------:R-:W4:Y:S01]  /*2e90*/  @!P3 LDG.E.U16 R71, desc[UR20][R62.64+0x2c0] ;  /* 0x0002c0143e47b981 */ /* 0x000f22000c1e1500 */
[C---:B------:R-:W-:Y:S02]  /*2ea0*/  IADD3 R65, R64.reuse, 0x220, RZ ;  /* 0x0000022040417810 */ /* 0x040fe40007ffe0ff */
[----:B------:R-:W-:Y:S02]  /*2eb0*/  PRMT R77, RZ, 0x7610, R77 ;  /* 0x00007610ff4d7816 */ /* 0x000fe4000000004d */
[----:B------:R-:W-:-:S02]  /*2ec0*/  IADD3 R66, R64, 0x200, RZ ;  /* 0x0000020040427810 */ /* 0x000fc40007ffe0ff */
[----:B------:R-:W-:Y:S02]  /*2ed0*/  ISETP.GE.AND P3, PT, R65, UR49, PT ;  /* 0x0000003141007c0c */ /* 0x000fe4000bf66270 */
[----:B------:R-:W-:Y:S01]  /*2ee0*/  IADD3 R65, R64, 0x240, RZ ;  /* 0x0000024040417810 */ /* 0x000fe20007ffe0ff */
[----:B------:R-:W4:Y:S01]  /*2ef0*/  @!P2 LDG.E.U16 R77, desc[UR20][R62.64+0x300] ;  /* 0x000300143e4da981 */ /* 0x000f22000c1e1500 */
[----:B------:R-:W-:Y:S02]  /*2f00*/  PRMT R72, RZ, 0x7610, R72 ;  /* 0x00007610ff487816 */ /* 0x000fe40000000048 */
[----:B------:R-:W-:Y:S02]  /*2f10*/  ISETP.GE.AND P0, PT, R66, UR49, PT ;  /* 0x0000003142007c0c */ /* 0x000fe4000bf06270 */
[----:B------:R-:W-:Y:S02]  /*2f20*/  PRMT R70, RZ, 0x7610, R70 ;  /* 0x00007610ff467816 */ /* 0x000fe40000000046 */
[----:B------:R-:W-:Y:S01]  /*2f30*/  IADD3 R66, R64, 0x260, RZ ;  /* 0x0000026040427810 */ /* 0x000fe20007ffe0ff */
[----:B------:R-:W4:Y:S01]  /*2f40*/  @!P5 LDG.E.U16 R72, desc[UR20][R62.64+0x340] ;  /* 0x000340143e48d981 */ /* 0x000f22000c1e1500 */
[----:B------:R-:W-:-:S02]  /*2f50*/  ISETP.GE.AND P2, PT, R65, UR49, PT ;  /* 0x0000003141007c0c */ /* 0x000fc4000bf46270 */
[----:B------:R-:W-:Y:S01]  /*2f60*/  IADD3 R65, R64, 0x280, RZ ;  /* 0x0000028040417810 */ /* 0x000fe20007ffe0ff */
[----:B------:R-:W4:Y:S01]  /*2f70*/  @!P4 LDG.E.U16 R70, desc[UR20][R62.64+0x380] ;  /* 0x000380143e46c981 */ /* 0x000f22000c1e1500 */
[----:B------:R-:W-:Y:S02]  /*2f80*/  PRMT R78, RZ, 0x7610, R78 ;  /* 0x00007610ff4e7816 */ /* 0x000fe4000000004e */
[----:B------:R-:W-:Y:S02]  /*2f90*/  ISETP.GE.AND P5, PT, R66, UR49, PT ;  /* 0x0000003142007c0c */ /* 0x000fe4000bfa6270 */
[----:B------:R-:W-:Y:S02]  /*2fa0*/  IADD3 R67, R64, 0x2a0, RZ ;  /* 0x000002a040437810 */ /* 0x000fe40007ffe0ff */
[----:B------:R-:W-:Y:S01]  /*2fb0*/  ISETP.GE.AND P4, PT, R65, UR49, PT ;  /* 0x0000003141007c0c */ /* 0x000fe2000bf86270 */
[----:B------:R-:W4:Y:S01]  /*2fc0*/  @!P1 LDG.E.U16 R78, desc[UR20][R62.64+0x3c0] ;  /* 0x0003c0143e4e9981 */ /* 0x000f22000c1e1500 */
[----:B------:R-:W-:-:S02]  /*2fd0*/  PRMT R66, RZ, 0x7610, R66 ;  /* 0x00007610ff427816 */ /* 0x000fc40000000042 */
[----:B------:R-:W-:Y:S02]  /*2fe0*/  PRMT R65, RZ, 0x7610, R65 ;  /* 0x00007610ff417816 */ /* 0x000fe40000000041 */
[C---:B------:R-:W-:Y:S02]  /*2ff0*/  IADD3 R68, R64.reuse, 0x2c0, RZ ;  /* 0x000002c040447810 */ /* 0x040fe40007ffe0ff */
[----:B------:R-:W-:Y:S01]  /*3000*/  ISETP.GE.AND P1, PT, R67, UR49, PT ;  /* 0x0000003143007c0c */ /* 0x000fe2000bf26270 */
[----:B------:R-:W4:Y:S01]  /*3010*/  @!P0 LDG.E.U16 R66, desc[UR20][R62.64+0x400] ;  /* 0x000400143e428981 */ /* 0x000f22000c1e1500 */
[----:B------:R-:W-:Y:S02]  /*3020*/  IADD3 R67, R64, 0x2e0, RZ ;  /* 0x000002e040437810 */ /* 0x000fe40007ffe0ff */
[----:B------:R-:W-:Y:S01]  /*3030*/  PRMT R69, RZ, 0x7610, R69 ;  /* 0x00007610ff457816 */ /* 0x000fe20000000045 */
[----:B------:R-:W4:Y:S01]  /*3040*/  @!P3 LDG.E.U16 R65, desc[UR20][R62.64+0x440] ;  /* 0x000440143e41b981 */ /* 0x000f22000c1e1500 */
[----:B--2---:R-:W-:-:S04]  /*3050*/  ISETP.NE.AND P6, PT, R60, RZ, PT ;  /* 0x000000ff3c00720c */ /* 0x004fc80003fc5270 */
[----:B------:R-:W2:Y:S01]  /*3060*/  @!P2 LDG.E.U16 R69, desc[UR20][R62.64+0x480] ;  /* 0x000480143e45a981 */ /* 0x000ea2000c1e1500 */
[----:B------:R-:W-:-:S06]  /*3070*/  MOV R60, UR55 ;  /* 0x00000037003c7c02 */ /* 0x000fcc0008000f00 */
[----:B------:R-:W3:Y:S04]  /*3080*/  LDG.E.64 R60, desc[UR20][R60.64] ;  /* 0x000000143c3c7981 */ /* 0x000ee8000c1e1b00 */
[----:B------:R-:W4:Y:S01]  /*3090*/  @!P6 LDG.E.U16 R99, desc[UR20][R62.64] ;  /* 0x000000143e63e981 */ /* 0x000f22000c1e1500 */
[----:B------:R-:W-:Y:S02]  /*30a0*/  ISETP.GE.AND P0, PT, R68, UR49, PT ;  /* 0x0000003144007c0c */ /* 0x000fe4000bf06270 */
[----:B------:R-:W-:Y:S02]  /*30b0*/  IADD3 R73, R64, 0x300, RZ ;  /* 0x0000030040497810 */ /* 0x000fe40007ffe0ff */
[----:B------:R-:W-:Y:S02]  /*30c0*/  ISETP.GE.AND P3, PT, R67, UR49, PT ;  /* 0x0000003143007c0c */ /* 0x000fe4000bf66270 */
[----:B------:R-:W-:-:S02]  /*30d0*/  PRMT R68, RZ, 0x7610, R68 ;  /* 0x00007610ff447816 */ /* 0x000fc40000000044 */
[----:B------:R-:W-:Y:S02]  /*30e0*/  PRMT R67, RZ, 0x7610, R67 ;  /* 0x00007610ff437816 */ /* 0x000fe40000000043 */
[C---:B------:R-:W-:Y:S02]  /*30f0*/  IADD3 R74, R64.reuse, 0x320, RZ ;  /* 0x00000320404a7810 */ /* 0x040fe40007ffe0ff */
[----:B------:R-:W-:Y:S01]  /*3100*/  ISETP.GE.AND P2, PT, R73, UR49, PT ;  /* 0x0000003149007c0c */ /* 0x000fe2000bf46270 */
[----:B------:R-:W2:Y:S01]  /*3110*/  @!P5 LDG.E.U16 R68, desc[UR20][R62.64+0x4c0] ;  /* 0x0004c0143e44d981 */ /* 0x000ea2000c1e1500 */
[----:B------:R-:W-:Y:S02]  /*3120*/  IADD3 R73, R64, 0x340, RZ ;  /* 0x0000034040497810 */ /* 0x000fe40007ffe0ff */
[----:B------:R-:W-:Y:S01]  /*3130*/  PRMT R75, RZ, 0x7610, R75 ;  /* 0x00007610ff4b7816 */ /* 0x000fe2000000004b */
[----:B------:R-:W2:Y:S01]  /*3140*/  @!P4 LDG.E.U16 R67, desc[UR20][R62.64+0x500] ;  /* 0x000500143e43c981 */ /* 0x000ea2000c1e1500 */
[----:B------:R-:W-:-:S02]  /*3150*/  ISETP.GE.AND P5, PT, R74, UR49, PT ;  /* 0x000000314a007c0c */ /* 0x000fc4000bfa6270 */
[C---:B------:R-:W-:Y:S02]  /*3160*/  IADD3 R84, R64.reuse, 0x360, RZ ;  /* 0x0000036040547810 */ /* 0x040fe40007ffe0ff */
[----:B------:R-:W-:Y:S01]  /*3170*/  ISETP.GE.AND P4, PT, R73, UR49, PT ;  /* 0x0000003149007c0c */ /* 0x000fe2000bf86270 */
[----:B------:R-:W2:Y:S01]  /*3180*/  @!P1 LDG.E.U16 R75, desc[UR20][R62.64+0x540] ;  /* 0x000540143e4b9981 */ /* 0x000ea2000c1e1500 */
[----:B------:R-:W-:Y:S02]  /*3190*/  PRMT R74, RZ, 0x7610, R74 ;  /* 0x00007610ff4a7816 */ /* 0x000fe4000000004a */
[----:B------:R-:W-:Y:S02]  /*31a0*/  PRMT R73, RZ, 0x7610, R73 ;  /* 0x00007610ff497816 */ /* 0x000fe40000000049 */
[----:B------:R-:W-:Y:S02]  /*31b0*/  IADD3 R85, R64, 0x380, RZ ;  /* 0x0000038040557810 */ /* 0x000fe40007ffe0ff */
[----:B------:R-:W-:Y:S01]  /*31c0*/  ISETP.GE.AND P1, PT, R84, UR49, PT ;  /* 0x0000003154007c0c */ /* 0x000fe2000bf26270 */
[----:B------:R-:W2:Y:S01]  /*31d0*/  @!P0 LDG.E.U16 R74, desc[UR20][R62.64+0x580] ;  /* 0x000580143e4a8981 */ /* 0x000ea2000c1e1500 */
[----:B------:R-:W-:-:S02]  /*31e0*/  IADD3 R84, R64, 0x3a0, RZ ;  /* 0x000003a040547810 */ /* 0x000fc40007ffe0ff */
[----:B------:R-:W-:Y:S01]  /*31f0*/  ISETP.GE.AND P0, PT, R85, UR49, PT ;  /* 0x0000003155007c0c */ /* 0x000fe2000bf06270 */
[----:B------:R-:W2:Y:S01]  /*3200*/  @!P3 LDG.E.U16 R73, desc[UR20][R62.64+0x5c0] ;  /* 0x0005c0143e49b981 */ /* 0x000ea2000c1e1500 */
[----:B------:R-:W-:Y:S02]  /*3210*/  ISETP.GE.AND P3, PT, R84, UR49, PT ;  /* 0x0000003154007c0c */ /* 0x000fe4000bf66270 */
[----:B------:R-:W-:Y:S02]  /*3220*/  PRMT R84, RZ, 0x7610, R84 ;  /* 0x00007610ff547816 */ /* 0x000fe40000000054 */
[----:B------:R-:W-:Y:S02]  /*3230*/  PRMT R87, RZ, 0x7610, R87 ;  /* 0x00007610ff577816 */ /* 0x000fe40000000057 */
[----:B------:R-:W-:Y:S02]  /*3240*/  PRMT R86, RZ, 0x7610, R86 ;  /* 0x00007610ff567816 */ /* 0x000fe40000000056 */
[----:B------:R-:W-:Y:S01]  /*3250*/  IADD3 R95, R64, 0x3c0, RZ ;  /* 0x000003c0405f7810 */ /* 0x000fe20007ffe0ff */
[----:B------:R-:W2:Y:S01]  /*3260*/  @!P2 LDG.E.U16 R84, desc[UR20][R62.64+0x600] ;  /* 0x000600143e54a981 */ /* 0x000ea2000c1e1500 */
[----:B------:R-:W-:-:S02]  /*3270*/  PRMT R85, RZ, 0x7610, R85 ;  /* 0x00007610ff557816 */ /* 0x000fc40000000055 */
[----:B------:R-:W-:Y:S01]  /*3280*/  IADD3 R64, R64, 0x3e0, RZ ;  /* 0x000003e040407810 */ /* 0x000fe20007ffe0ff */
[----:B------:R-:W2:Y:S01]  /*3290*/  @!P5 LDG.E.U16 R87, desc[UR20][R62.64+0x640] ;  /* 0x000640143e57d981 */ /* 0x000ea2000c1e1500 */
[----:B------:R-:W-:Y:S02]  /*32a0*/  PRMT R97, RZ, 0x7610, R97 ;  /* 0x00007610ff617816 */ /* 0x000fe40000000061 */
[----:B------:R-:W-:Y:S01]  /*32b0*/  PRMT R96, RZ, 0x7610, R96 ;  /* 0x00007610ff607816 */ /* 0x000fe20000000060 */
[----:B------:R-:W2:Y:S01]  /*32c0*/  @!P4 LDG.E.U16 R86, desc[UR20][R62.64+0x680] ;  /* 0x000680143e56c981 */ /* 0x000ea2000c1e1500 */
[----:B------:R-:W-:Y:S02]  /*32d0*/  ISETP.GE.AND P2, PT, R95, UR49, PT ;  /* 0x000000315f007c0c */ /* 0x000fe4000bf46270 */
[----:B------:R-:W-:Y:S01]  /*32e0*/  ISETP.GE.AND P5, PT, R64, UR49, PT ;  /* 0x0000003140007c0c */ /* 0x000fe2000bfa6270 */
[----:B------:R-:W2:Y:S01]  /*32f0*/  @!P1 LDG.E.U16 R85, desc[UR20][R62.64+0x6c0] ;  /* 0x0006c0143e559981 */ /* 0x000ea2000c1e1500 */
[----:B------:R-:W-:-:S03]  /*3300*/  PRMT R95, RZ, 0x7610, R95 ;  /* 0x00007610ff5f7816 */ /* 0x000fc6000000005f */
[----:B------:R-:W2:Y:S01]  /*3310*/  @!P0 LDG.E.U16 R97, desc[UR20][R62.64+0x700] ;  /* 0x000700143e618981 */ /* 0x000ea2000c1e1500 */
[----:B------:R-:W-:-:S03]  /*3320*/  PRMT R64, RZ, 0x7610, R64 ;  /* 0x00007610ff407816 */ /* 0x000fc60000000040 */
[----:B------:R-:W2:Y:S04]  /*3330*/  @!P3 LDG.E.U16 R96, desc[UR20][R62.64+0x740] ;  /* 0x000740143e60b981 */ /* 0x000ea8000c1e1500 */
[----:B------:R-:W2:Y:S04]  /*3340*/  @!P2 LDG.E.U16 R95, desc[UR20][R62.64+0x780] ;  /* 0x000780143e5fa981 */ /* 0x000ea8000c1e1500 */
[----:B------:R0:W2:Y:S01]  /*3350*/  @!P5 LDG.E.U16 R64, desc[UR20][R62.64+0x7c0] ;  /* 0x0007c0143e40d981 */ /* 0x0000a2000c1e1500 */
[----:B------:R-:W-:Y:S01]  /*3360*/  UIADD3 UR44, UR10, -0x1, URZ ;  /* 0xffffffff0a2c7890 */ /* 0x000fe2000fffe03f */
[----:B------:R-:W-:-:S03]  /*3370*/  LOP3.LUT P0, RZ, R83, 0x1f, RZ, 0xc0, !PT ;  /* 0x0000001f53ff7812 */ /* 0x000fc6000780c0ff */
[----:B------:R-:W-:-:S04]  /*3380*/  ULEA.HI UR45, UR44, UR44, URZ, 0x1 ;  /* 0x0000002c2c2d7291 */ /* 0x000fc8000f8f083f */
[----:B------:R-:W-:-:S04]  /*3390*/  ULOP3.LUT UR45, UR45, 0xfffffe, URZ, 0xc0, !UPT ;  /* 0x00fffffe2d2d7892 */ /* 0x000fc8000f8ec03f */
[----:B------:R-:W-:-:S04]  /*33a0*/  UIADD3 UR44, UR44, -UR45, URZ ;  /* 0x8000002d2c2c7290 */ /* 0x000fc8000fffe03f */
[----:B------:R-:W-:Y:S01]  /*33b0*/  ULEA UR44, UR44, UR7, 0x8 ;  /* 0x000000072c2c7291 */ /* 0x000fe2000f8e403f */
[----:B------:R-:W-:Y:S02]  /*33c0*/  ISETP.NE.AND P1, PT, R83, RZ, PT ;  /* 0x000000ff5300720c */ /* 0x000fe40003f25270 */
[----:B---3--:R-:W-:-:S13]  /*33d0*/  R2UR UR55, R61 ;  /* 0x000000003d3772ca */ /* 0x008fda00000e0000 */
        /* <DEDUP_REMOVED lines=8> */
[----:B------:R-:W-:Y:S01]  /*3460*/  FMUL.FTZ R61, R13, UR55 ;  /* 0x000000370d3d7c20 */ /* 0x000fe20008410000 */
[----:B------:R-:W-:Y:S08]  /*3470*/  MUFU.SIN R127, R100 ;  /* 0x00000064007f7308 */ /* 0x000ff00000000400 */
[----:B------:R0:W-:Y:S02]  /*3480*/  MUFU.COS R126, R100 ;  /* 0x00000064007e7308 */ /* 0x0001e40000000000 */
[----:B0-----:R-:W-:Y:S01]  /*3490*/  FMUL.RZ R100, R61, 0.15915493667125701904 ;  /* 0x3e22f9833d647820 */ /* 0x001fe2000040c000 */
[----:B------:R-:W-:-:S05]  /*34a0*/  FMUL.FTZ R61, R12, UR55 ;  /* 0x000000370c3d7c20 */ /* 0x000fca0008410000 */
[----:B------:R-:W-:Y:S08]  /*34b0*/  MUFU.SIN R156, R101 ;  /* 0x00000065009c7308 */ /* 0x000ff00000000400 */
[----:B------:R0:W-:Y:S02]  /*34c0*/  MUFU.COS R157, R101 ;  /* 0x00000065009d7308 */ /* 0x0001e40000000000 */
[----:B0-----:R-:W-:Y:S01]  /*34d0*/  FMUL.RZ R101, R61, 0.15915493667125701904 ;  /* 0x3e22f9833d657820 */ /* 0x001fe2000040c000 */
[----:B------:R-:W-:-:S04]  /*34e0*/  FMUL.FTZ R61, R11, UR55 ;  /* 0x000000370b3d7c20 */ /* 0x000fc80008410000 */
[----:B------:R-:W-:Y:S01]  /*34f0*/  FMUL.RZ R104, R61, 0.15915493667125701904 ;  /* 0x3e22f9833d687820 */ /* 0x000fe2000040c000 */
[----:B------:R-:W-:Y:S01]  /*3500*/  SHF.L.U32 R61, R83, 0x5, RZ ;  /* 0x00000005533d7819 */ /* 0x000fe200000006ff */
[----:B------:R-:W-:Y:S03]  /*3510*/  MUFU.SIN R152, R63 ;  /* 0x0000003f00987308 */ /* 0x000fe60000000400 */
[----:B------:R-:W-:-:S05]  /*3520*/  LOP3.LUT R61, R61, 0xfffffc00, RZ, 0xc0, !PT ;  /* 0xfffffc003d3d7812 */ /* 0x000fca00078ec0ff */
[----:B------:R0:W-:Y:S01]  /*3530*/  MUFU.COS R153, R63 ;  /* 0x0000003f00997308 */ /* 0x0001e20000000000 */
[----:B------:R-:W-:Y:S02]  /*3540*/  IADD3 R102, R61, R82, RZ ;  /* 0x000000523d667210 */ /* 0x000fe40007ffe0ff */
[----:B0-----:R-:W-:-:S04]  /*3550*/  MOV R63, UR10 ;  /* 0x0000000a003f7c02 */ /* 0x001fc80008000f00 */
[----:B------:R-:W-:Y:S02]  /*3560*/  ISETP.LT.OR P2, PT, R63, 0x2, P0 ;  /* 0x000000023f00780c */ /* 0x000fe40000741670 */
[----:B------:R-:W-:Y:S01]  /*3570*/  IADD3 R63, R102, 0x20, RZ ;  /* 0x00000020663f7810 */ /* 0x000fe20007ffe0ff */
[----:B------:R-:W-:Y:S03]  /*3580*/  MUFU.SIN R148, R101 ;  /* 0x0000006500947308 */ /* 0x000fe60000000400 */
[----:B------:R-:W-:Y:S01]  /*3590*/  LEA.HI.SX32 R110, R63, R102, 0x1b ;  /* 0x000000663f6e7211 */ /* 0x000fe200078fdaff */
[----:B------:R-:W-:-:S04]  /*35a0*/  FMUL.FTZ R63, R7, UR55 ;  /* 0x00000037073f7c20 */ /* 0x000fc80008410000 */
[----:B------:R0:W-:Y:S01]  /*35b0*/  MUFU.COS R149, R101 ;  /* 0x0000006500957308 */ /* 0x0001e20000000000 */
[C---:B------:R-:W-:Y:S02]  /*35c0*/  IADD3 R103, R102.reuse, 0x60, RZ ;  /* 0x0000006066677810 */ /* 0x040fe40007ffe0ff */
[----:B0-----:R-:W-:-:S05]  /*35d0*/  IADD3 R101, R102, 0x40, RZ ;  /* 0x0000004066657810 */ /* 0x001fca0007ffe0ff */
[----:B------:R-:W-:Y:S01]  /*35e0*/  MUFU.SIN R154, R62 ;  /* 0x0000003e009a7308 */ /* 0x000fe20000000400 */
[----:B------:R-:W-:Y:S01]  /*35f0*/  LEA.HI.SX32 R112, R101, R102, 0x1b ;  /* 0x0000006665707211 */ /* 0x000fe200078fdaff */
[----:B------:R-:W-:-:S06]  /*3600*/  FMUL.RZ R101, R63, 0.15915493667125701904 ;  /* 0x3e22f9833f657820 */ /* 0x000fcc000040c000 */
[----:B------:R0:W-:Y:S01]  /*3610*/  MUFU.COS R155, R62 ;  /* 0x0000003e009b7308 */ /* 0x0001e20000000000 */
[----:B------:R-:W-:Y:S01]  /*3620*/  FMUL.FTZ R63, R6, UR55 ;  /* 0x00000037063f7c20 */ /* 0x000fe20008410000 */
[----:B------:R-:W-:Y:S01]  /*3630*/  IADD3 R137, R102, 0x260, RZ ;  /* 0x0000026066897810 */ /* 0x000fe20007ffe0ff */
[----:B0-----:R-:W-:Y:S01]  /*3640*/  FMUL.FTZ R62, R10, UR55 ;  /* 0x000000370a3e7c20 */ /* 0x001fe20008410000 */
[----:B------:R-:W-:-:S03]  /*3650*/  LEA.HI.SX32 R114, R103, R102, 0x1b ;  /* 0x0000006667727211 */ /* 0x000fc600078fdaff */
[----:B------:R-:W-:Y:S01]  /*3660*/  FMUL.RZ R106, R62, 0.15915493667125701904 ;  /* 0x3e22f9833e6a7820 */ /* 0x000fe2000040c000 */
[CC--:B------:R-:W-:Y:S01]  /*3670*/  LEA.HI.SX32 R62, R102.reuse, R102.reuse, 0x1b ;  /* 0x00000066663e7211 */ /* 0x0c0fe200078fdaff */
[----:B------:R-:W-:Y:S01]  /*3680*/  FMUL.RZ R103, R63, 0.15915493667125701904 ;  /* 0x3e22f9833f677820 */ /* 0x000fe2000040c000 */
[C---:B------:R-:W-:Y:S01]  /*3690*/  IADD3 R105, R102.reuse, 0x80, RZ ;  /* 0x0000008066697810 */ /* 0x040fe20007ffe0ff */
[----:B------:R-:W-:Y:S01]  /*36a0*/  FMUL.FTZ R63, R5, UR55 ;  /* 0x00000037053f7c20 */ /* 0x000fe20008410000 */
[----:B------:R-:W-:Y:S01]  /*36b0*/  IADD3 R107, R102, 0xa0, RZ ;  /* 0x000000a0666b7810 */ /* 0x000fe20007ffe0ff */
[----:B------:R-:W-:Y:S01]  /*36c0*/  MUFU.SIN R138, R101 ;  /* 0x00000065008a7308 */ /* 0x000fe20000000400 */
[----:B------:R-:W-:Y:S02]  /*36d0*/  LEA R108, R62, R81, 0x1 ;  /* 0x000000513e6c7211 */ /* 0x000fe400078e08ff */
[----:B------:R-:W-:Y:S02]  /*36e0*/  IADD3 R109, R102, 0xc0, RZ ;  /* 0x000000c0666d7810 */ /* 0x000fe40007ffe0ff */
[----:B------:R-:W-:-:S02]  /*36f0*/  LEA.HI.SX32 R174, R137, R102, 0x1b ;  /* 0x0000006689ae7211 */ /* 0x000fc400078fdaff */
[----:B------:R-:W-:Y:S01]  /*3700*/  MOV R62, UR44 ;  /* 0x0000002c003e7c02 */ /* 0x000fe20008000f00 */
[----:B------:R0:W-:Y:S01]  /*3710*/  MUFU.COS R139, R101 ;  /* 0x00000065008b7308 */ /* 0x0001e20000000000 */
[C---:B------:R-:W-:Y:S02]  /*3720*/  IADD3 R111, R102.reuse, 0xe0, RZ ;  /* 0x000000e0666f7810 */ /* 0x040fe40007ffe0ff */
[C---:B------:R-:W-:Y:S02]  /*3730*/  IADD3 R135, R102.reuse, 0x240, RZ ;  /* 0x0000024066877810 */ /* 0x040fe40007ffe0ff */
[----:B------:R-:W-:Y:S01]  /*3740*/  LEA.HI.SX32 R116, R105, R102, 0x1b ;  /* 0x0000006669747211 */ /* 0x000fe200078fdaff */
[----:B------:R-:W-:Y:S01]  /*3750*/  FMUL.RZ R105, R63, 0.15915493667125701904 ;  /* 0x3e22f9833f697820 */ /* 0x000fe2000040c000 */
[----:B------:R-:W-:Y:S01]  /*3760*/  IADD3 R113, R102, 0x100, RZ ;  /* 0x0000010066717810 */ /* 0x000fe20007ffe0ff */
[----:B------:R-:W-:Y:S01]  /*3770*/  MUFU.SIN R136, R103 ;  /* 0x0000006700887308 */ /* 0x000fe20000000400 */
[----:B0-----:R-:W-:-:S02]  /*3780*/  IADD3 R101, R83, 0x200, RZ ;  /* 0x0000020053657810 */ /* 0x001fc40007ffe0ff */
[-C--:B------:R-:W-:Y:S02]  /*3790*/  LEA.HI.SX32 R118, R107, R102.reuse, 0x1b ;  /* 0x000000666b767211 */ /* 0x080fe400078fdaff */
[-C--:B------:R-:W-:Y:S02]  /*37a0*/  LEA R112, R112, R81.reuse, 0x1 ;  /* 0x0000005170707211 */ /* 0x080fe400078e08ff */
[----:B------:R-:W-:Y:S01]  /*37b0*/  R2UR UR54, R60 ;  /* 0x000000003c3672ca */ /* 0x000fe200000e0000 */
[----:B------:R0:W-:Y:S01]  /*37c0*/  MUFU.COS R137, R103 ;  /* 0x0000006700897308 */ /* 0x0001e20000000000 */
[----:B------:R-:W-:Y:S01]  /*37d0*/  LEA R63, R110, R81, 0x1 ;  /* 0x000000516e3f7211 */ /* 0x000fe200078e08ff */
[----:B----4-:R-:W-:Y:S01]  /*37e0*/  STS.U16 [R108], R99 ;  /* 0x000000636c007388 */ /* 0x010fe20000000400 */
[-C--:B------:R-:W-:Y:S01]  /*37f0*/  LEA.HI.SX32 R120, R109, R102.reuse, 0x1b ;  /* 0x000000666d787211 */ /* 0x080fe200078fdaff */
[----:B------:R-:W-:Y:S01]  /*3800*/  ULDC.64 UR44, c[0x0][0x268] ;  /* 0x00009a00002c7ab9 */ /* 0x000fe20000000a00 */
[----:B------:R-:W-:Y:S01]  /*3810*/  SEL R62, R62, R101, !P1 ;  /* 0x000000653e3e7207 */ /* 0x000fe20004800000 */
[----:B0-----:R-:W-:Y:S01]  /*3820*/  FMUL.FTZ R103, R4, UR55 ;  /* 0x0000003704677c20 */ /* 0x001fe20008410000 */
[----:B------:R-:W-:-:S02]  /*3830*/  LEA.HI.SX32 R122, R111, R102, 0x1b ;  /* 0x000000666f7a7211 */ /* 0x000fc400078fdaff */
[-C--:B------:R-:W-:Y:S01]  /*3840*/  LEA R101, R114, R81.reuse, 0x1 ;  /* 0x0000005172657211 */ /* 0x080fe200078e08ff */
[----:B------:R-:W-:Y:S01]  /*3850*/  FMUL.RZ R107, R103, 0.15915493667125701904 ;  /* 0x3e22f983676b7820 */ /* 0x000fe2000040c000 */
[----:B------:R-:W-:Y:S01]  /*3860*/  IADD3 R115, R102, 0x120, RZ ;  /* 0x0000012066737810 */ /* 0x000fe20007ffe0ff */
[----:B------:R-:W-:Y:S01]  /*3870*/  MUFU.SIN R134, R105 ;  /* 0x0000006900867308 */ /* 0x000fe20000000400 */
[-C--:B------:R-:W-:Y:S02]  /*3880*/  LEA.HI.SX32 R124, R113, R102.reuse, 0x1b ;  /* 0x00000066717c7211 */ /* 0x080fe400078fdaff */
[----:B------:R-:W-:Y:S02]  /*3890*/  LEA.HI.SX32 R172, R135, R102, 0x1b ;  /* 0x0000006687ac7211 */ /* 0x000fe400078fdaff */
[-C--:B------:R-:W-:Y:S01]  /*38a0*/  LEA R116, R116, R81.reuse, 0x1 ;  /* 0x0000005174747211 */ /* 0x080fe200078e08ff */
[----:B------:R0:W-:Y:S01]  /*38b0*/  STS.U16 [R63+0x40], R98 ;  /* 0x000040623f007388 */ /* 0x0001e20000000400 */
[----:B------:R-:W-:Y:S01]  /*38c0*/  IADD3 R117, R102, 0x140, RZ ;  /* 0x0000014066757810 */ /* 0x000fe20007ffe0ff */
[----:B------:R1:W-:Y:S01]  /*38d0*/  MUFU.COS R135, R105 ;  /* 0x0000006900877308 */ /* 0x0003e20000000000 */
[----:B------:R-:W-:Y:S01]  /*38e0*/  LEA R103, R118, R81, 0x1 ;  /* 0x0000005176677211 */ /* 0x000fe200078e08ff */
[----:B------:R3:W-:Y:S01]  /*38f0*/  STS.U16 [R112+0x80], R91 ;  /* 0x0000805b70007388 */ /* 0x0007e20000000400 */
[----:B------:R-:W-:-:S02]  /*3900*/  IADD3 R119, R102, 0x160, RZ ;  /* 0x0000016066777810 */ /* 0x000fc40007ffe0ff */
[-C--:B------:R-:W-:Y:S01]  /*3910*/  LEA R122, R122, R81.reuse, 0x1 ;  /* 0x000000517a7a7211 */ /* 0x080fe200078e08ff */
[----:B------:R-:W-:Y:S01]  /*3920*/  STS.U16 [R101+0xc0], R94 ;  /* 0x0000c05e65007388 */ /* 0x000fe20000000400 */
[-C--:B------:R-:W-:Y:S02]  /*3930*/  LEA.HI.SX32 R128, R115, R102.reuse, 0x1b ;  /* 0x0000006673807211 */ /* 0x080fe400078fdaff */
[-C--:B-1----:R-:W-:Y:S01]  /*3940*/  LEA R105, R120, R81.reuse, 0x1 ;  /* 0x0000005178697211 */ /* 0x082fe200078e08ff */
[----:B------:R-:W-:Y:S01]  /*3950*/  STS.U16 [R116+0x100], R93 ;  /* 0x0001005d74007388 */ /* 0x000fe20000000400 */
[----:B0-----:R-:W-:Y:S01]  /*3960*/  LEA R63, R124, R81, 0x1 ;  /* 0x000000517c3f7211 */ /* 0x001fe200078e08ff */
[----:B------:R-:W-:Y:S01]  /*3970*/  FMUL.FTZ R60, R2, UR55 ;  /* 0x00000037023c7c20 */ /* 0x000fe20008410000 */
[-C--:B------:R-:W-:Y:S01]  /*3980*/  LEA.HI.SX32 R130, R117, R102.reuse, 0x1b ;  /* 0x0000006675827211 */ /* 0x080fe200078fdaff */
[----:B------:R-:W-:Y:S01]  /*3990*/  STS.U16 [R103+0x140], R92 ;  /* 0x0001405c67007388 */ /* 0x000fe20000000400 */
[----:B------:R-:W-:-:S02]  /*39a0*/  LEA.HI.SX32 R158, R119, R102, 0x1b ;  /* 0x00000066779e7211 */ /* 0x000fc400078fdaff */
[-C--:B------:R-:W-:Y:S01]  /*39b0*/  LEA R128, R128, R81.reuse, 0x1 ;  /* 0x0000005180807211 */ /* 0x080fe200078e08ff */
[----:B------:R-:W-:Y:S01]  /*39c0*/  STS.U16 [R105+0x180], R88 ;  /* 0x0001805869007388 */ /* 0x000fe20000000400 */
[----:B---3--:R-:W-:-:S03]  /*39d0*/  LEA R91, R130, R81, 0x1 ;  /* 0x00000051825b7211 */ /* 0x008fc600078e08ff */
[----:B------:R-:W-:Y:S01]  /*39e0*/  STS.U16 [R122+0x1c0], R79 ;  /* 0x0001c04f7a007388 */ /* 0x000fe20000000400 */
[----:B------:R-:W-:-:S03]  /*39f0*/  LEA R158, R158, R81, 0x1 ;  /* 0x000000519e9e7211 */ /* 0x000fc600078e08ff */
[----:B------:R0:W-:Y:S04]  /*3a00*/  STS.U16 [R63+0x200], R76 ;  /* 0x0002004c3f007388 */ /* 0x0001e80000000400 */
[----:B------:R-:W-:Y:S01]  /*3a10*/  STS.U16 [R128+0x240], R89 ;  /* 0x0002405980007388 */ /* 0x000fe20000000400 */
[----:B0-----:R-:W-:Y:S01]  /*3a20*/  FMUL.RZ R76, R60, 0.15915493667125701904 ;  /* 0x3e22f9833c4c7820 */ /* 0x001fe2000040c000 */
[----:B------:R-:W-:Y:S02]  /*3a30*/  MOV R60, UR54 ;  /* 0x00000036003c7c02 */ /* 0x000fe40008000f00 */
[----:B------:R-:W-:Y:S04]  /*3a40*/  STS.U16 [R91+0x280], R90 ;  /* 0x0002805a5b007388 */ /* 0x000fe80000000400 */
[----:B------:R0:W-:Y:S02]  /*3a50*/  STS.U16 [R158+0x2c0], R71 ;  /* 0x0002c0479e007388 */ /* 0x0001e40000000400 */
[----:B0-----:R-:W-:-:S04]  /*3a60*/  FMUL.FTZ R71, R60, 1.4426950216293334961 ;  /* 0x3fb8aa3b3c477820 */ /* 0x001fc80000410000 */
[----:B------:R-:W-:Y:S01]  /*3a70*/  FMUL.FTZ R60, R16, R71 ;  /* 0x00000047103c7220 */ /* 0x000fe20000410000 */
[----:B------:R-:W-:-:S05]  /*3a80*/  IADD3 R121, R102, 0x180, RZ ;  /* 0x0000018066797810 */ /* 0x000fca0007ffe0ff */
[----:B------:R-:W0:Y:S01]  /*3a90*/  MUFU.EX2 R60, R60 ;  /* 0x0000003c003c7308 */ /* 0x000e220000000800 */
[C---:B------:R-:W-:Y:S02]  /*3aa0*/  IADD3 R123, R102.reuse, 0x1a0, RZ ;  /* 0x000001a0667b7810 */ /* 0x040fe40007ffe0ff */
[C---:B------:R-:W-:Y:S02]  /*3ab0*/  IADD3 R125, R102.reuse, 0x1c0, RZ ;  /* 0x000001c0667d7810 */ /* 0x040fe40007ffe0ff */
[C---:B------:R-:W-:Y:S02]  /*3ac0*/  IADD3 R129, R102.reuse, 0x1e0, RZ ;  /* 0x000001e066817810 */ /* 0x040fe40007ffe0ff */
[----:B------:R-:W-:Y:S02]  /*3ad0*/  IADD3 R131, R102, 0x200, RZ ;  /* 0x0000020066837810 */ /* 0x000fe40007ffe0ff */
[-C--:B------:R-:W-:Y:S02]  /*3ae0*/  LEA.HI.SX32 R160, R121, R102.reuse, 0x1b ;  /* 0x0000006679a07211 */ /* 0x080fe400078fdaff */
[----:B------:R-:W-:-:S02]  /*3af0*/  LEA.HI.SX32 R162, R123, R102, 0x1b ;  /* 0x000000667ba27211 */ /* 0x000fc400078fdaff */
[-C--:B------:R-:W-:Y:S02]  /*3b00*/  LEA.HI.SX32 R164, R125, R102.reuse, 0x1b ;  /* 0x000000667da47211 */ /* 0x080fe400078fdaff */
[-C--:B------:R-:W-:Y:S02]  /*3b10*/  LEA.HI.SX32 R166, R129, R102.reuse, 0x1b ;  /* 0x0000006681a67211 */ /* 0x080fe400078fdaff */
[----:B------:R-:W-:Y:S02]  /*3b20*/  LEA.HI.SX32 R168, R131, R102, 0x1b ;  /* 0x0000006683a87211 */ /* 0x000fe400078fdaff */
[-C--:B------:R-:W-:Y:S02]  /*3b30*/  LEA R160, R160, R81.reuse, 0x1 ;  /* 0x00000051a0a07211 */ /* 0x080fe400078e08ff */
[-C--:B------:R-:W-:Y:S02]  /*3b40*/  LEA R79, R162, R81.reuse, 0x1 ;  /* 0x00000051a24f7211 */ /* 0x080fe400078e08ff */
[-C--:B------:R-:W-:Y:S01]  /*3b50*/  LEA R93, R164, R81.reuse, 0x1 ;  /* 0x00000051a45d7211 */ /* 0x080fe200078e08ff */
[----:B------:R-:W-:Y:S01]  /*3b60*/  MUFU.SIN R150, R100 ;  /* 0x0000006400967308 */ /* 0x000fe20000000400 */
[----:B------:R-:W-:Y:S01]  /*3b70*/  LEA R63, R166, R81, 0x1 ;  /* 0x00000051a63f7211 */ /* 0x000fe200078e08ff */
[----:B------:R-:W-:Y:S01]  /*3b80*/  STS.U16 [R160+0x300], R77 ;  /* 0x0003004da0007388 */ /* 0x000fe20000000400 */
[----:B------:R-:W-:-:S02]  /*3b90*/  IADD3 R133, R102, 0x220, RZ ;  /* 0x0000022066857810 */ /* 0x000fc40007ffe0ff */
[----:B------:R-:W-:Y:S01]  /*3ba0*/  LEA R89, R168, R81, 0x1 ;  /* 0x00000051a8597211 */ /* 0x000fe200078e08ff */
[----:B------:R-:W-:Y:S02]  /*3bb0*/  STS.U16 [R79+0x340], R72 ;  /* 0x000340484f007388 */ /* 0x000fe40000000400 */
[----:B------:R1:W-:Y:S01]  /*3bc0*/  MUFU.COS R151, R100 ;  /* 0x0000006400977308 */ /* 0x0003e20000000000 */
[C---:B0-----:R-:W-:Y:S01]  /*3bd0*/  FMUL.FTZ R157, R60.reuse, R157 ;  /* 0x0000009d3c9d7220 */ /* 0x041fe20000410000 */
[----:B------:R-:W-:Y:S01]  /*3be0*/  FMUL.FTZ R156, R60, R156 ;  /* 0x0000009c3c9c7220 */ /* 0x000fe20000410000 */
[C---:B------:R-:W-:Y:S01]  /*3bf0*/  IADD3 R159, R102.reuse, 0x280, RZ ;  /* 0x00000280669f7810 */ /* 0x040fe20007ffe0ff */
[----:B------:R-:W-:Y:S01]  /*3c00*/  STS.U16 [R93+0x380], R70 ;  /* 0x000380465d007388 */ /* 0x000fe20000000400 */
[----:B------:R-:W-:Y:S01]  /*3c10*/  FMUL.FTZ R60, R17, R71 ;  /* 0x00000047113c7220 */ /* 0x000fe20000410000 */
[C---:B------:R-:W-:Y:S01]  /*3c20*/  IADD3 R161, R102.reuse, 0x2a0, RZ ;  /* 0x000002a066a17810 */ /* 0x040fe20007ffe0ff */
[----:B-1----:R-:W-:Y:S01]  /*3c30*/  FMUL.FTZ R100, R9, UR55 ;  /* 0x0000003709647c20 */ /* 0x002fe20008410000 */
[----:B------:R-:W-:Y:S01]  /*3c40*/  MUFU.SIN R146, R104 ;  /* 0x0000006800927308 */ /* 0x000fe20000000400 */
[----:B------:R-:W-:Y:S01]  /*3c50*/  LEA.HI.SX32 R170, R133, R102, 0x1b ;  /* 0x0000006685aa7211 */ /* 0x000fe200078fdaff */
[----:B------:R-:W-:Y:S01]  /*3c60*/  STS.U16 [R63+0x3c0], R78 ;  /* 0x0003c04e3f007388 */ /* 0x000fe20000000400 */
[----:B------:R-:W-:-:S02]  /*3c70*/  IADD3 R163, R102, 0x2c0, RZ ;  /* 0x000002c066a37810 */ /* 0x000fc40007ffe0ff */
[C---:B------:R-:W-:Y:S01]  /*3c80*/  IADD3 R165, R102.reuse, 0x2e0, RZ ;  /* 0x000002e066a57810 */ /* 0x040fe20007ffe0ff */
[----:B------:R0:W-:Y:S02]  /*3c90*/  STS.U16 [R89+0x400], R66 ;  /* 0x0004004259007388 */ /* 0x0001e40000000400 */
[----:B------:R1:W-:Y:S01]  /*3ca0*/  MUFU.COS R147, R104 ;  /* 0x0000006800937308 */ /* 0x0003e20000000000 */
[C---:B------:R-:W-:Y:S02]  /*3cb0*/  IADD3 R167, R102.reuse, 0x300, RZ ;  /* 0x0000030066a77810 */ /* 0x040fe40007ffe0ff */
[-C--:B------:R-:W-:Y:S02]  /*3cc0*/  LEA.HI.SX32 R176, R159, R102.reuse, 0x1b ;  /* 0x000000669fb07211 */ /* 0x080fe400078fdaff */
[----:B------:R-:W-:Y:S01]  /*3cd0*/  IADD3 R169, R102, 0x320, RZ ;  /* 0x0000032066a97810 */ /* 0x000fe20007ffe0ff */
[----:B0-----:R-:W-:Y:S01]  /*3ce0*/  FMUL.FTZ R66, R14, R71 ;  /* 0x000000470e427220 */ /* 0x001fe20000410000 */
[----:B-1----:R-:W-:Y:S01]  /*3cf0*/  FMUL.RZ R104, R100, 0.15915493667125701904 ;  /* 0x3e22f98364687820 */ /* 0x002fe2000040c000 */
[----:B------:R-:W-:Y:S01]  /*3d00*/  FMUL.FTZ R100, R8, UR55 ;  /* 0x0000003708647c20 */ /* 0x000fe20008410000 */
[----:B------:R-:W-:Y:S01]  /*3d10*/  LEA.HI.SX32 R178, R161, R102, 0x1b ;  /* 0x00000066a1b27211 */ /* 0x000fe200078fdaff */
[----:B------:R-:W0:Y:S01]  /*3d20*/  MUFU.EX2 R60, R60 ;  /* 0x0000003c003c7308 */ /* 0x000e220000000800 */
[----:B------:R-:W-:Y:S01]  /*3d30*/  LEA R170, R170, R81, 0x1 ;  /* 0x00000051aaaa7211 */ /* 0x000fe200078e08ff */
[----:B------:R-:W-:Y:S01]  /*3d40*/  FMUL.RZ R100, R100, 0.15915493667125701904 ;  /* 0x3e22f98364647820 */ /* 0x000fe2000040c000 */
[----:B------:R-:W-:-:S02]  /*3d50*/  IADD3 R171, R102, 0x340, RZ ;  /* 0x0000034066ab7810 */ /* 0x000fc40007ffe0ff */
[-C--:B------:R-:W-:Y:S02]  /*3d60*/  LEA.HI.SX32 R180, R163, R102.reuse, 0x1b ;  /* 0x00000066a3b47211 */ /* 0x080fe400078fdaff */
[-C--:B------:R-:W-:Y:S02]  /*3d70*/  LEA R172, R172, R81.reuse, 0x1 ;  /* 0x00000051acac7211 */ /* 0x080fe400078e08ff */
[----:B------:R-:W-:Y:S02]  /*3d80*/  IADD3 R173, R102, 0x360, RZ ;  /* 0x0000036066ad7810 */ /* 0x000fe40007ffe0ff */
[----:B------:R-:W-:Y:S02]  /*3d90*/  LEA.HI.SX32 R182, R165, R102, 0x1b ;  /* 0x00000066a5b67211 */ /* 0x000fe400078fdaff */
[----:B------:R-:W-:Y:S01]  /*3da0*/  LEA R77, R174, R81, 0x1 ;  /* 0x00000051ae4d7211 */ /* 0x000fe200078e08ff */
[----:B------:R-:W1:Y:S01]  /*3db0*/  MUFU.EX2 R66, R66 ;  /* 0x0000004200427308 */ /* 0x000e620000000800 */
[----:B------:R-:W-:-:S02]  /*3dc0*/  IADD3 R175, R102, 0x380, RZ ;  /* 0x0000038066af7810 */ /* 0x000fc40007ffe0ff */
[-C--:B------:R-:W-:Y:S02]  /*3dd0*/  LEA.HI.SX32 R184, R167, R102.reuse, 0x1b ;  /* 0x00000066a7b87211 */ /* 0x080fe400078fdaff */
[-C--:B------:R-:W-:Y:S01]  /*3de0*/  LEA R176, R176, R81.reuse, 0x1 ;  /* 0x00000051b0b07211 */ /* 0x080fe200078e08ff */
[----:B------:R3:W-:Y:S01]  /*3df0*/  STS.U16 [R170+0x440], R65 ;  /* 0x00044041aa007388 */ /* 0x0007e20000000400 */
[----:B------:R-:W-:Y:S02]  /*3e00*/  IADD3 R177, R102, 0x3a0, RZ ;  /* 0x000003a066b17810 */ /* 0x000fe40007ffe0ff */
[-C--:B------:R-:W-:Y:S02]  /*3e10*/  LEA.HI.SX32 R186, R169, R102.reuse, 0x1b ;  /* 0x00000066a9ba7211 */ /* 0x080fe400078fdaff */
[-C--:B------:R-:W-:Y:S01]  /*3e20*/  LEA R178, R178, R81.reuse, 0x1 ;  /* 0x00000051b2b27211 */ /* 0x080fe200078e08ff */
[----:B------:R-:W-:Y:S01]  /*3e30*/  MUFU.SIN R140, R100 ;  /* 0x00000064008c7308 */ /* 0x000fe20000000400 */
[----:B------:R-:W-:Y:S01]  /*3e40*/  LEA.HI.SX32 R188, R171, R102, 0x1b ;  /* 0x00000066abbc7211 */ /* 0x000fe200078fdaff */
[----:B--2---:R2:W-:Y:S01]  /*3e50*/  STS.U16 [R172+0x480], R69 ;  /* 0x00048045ac007388 */ /* 0x0045e20000000400 */
[----:B------:R-:W-:-:S02]  /*3e60*/  LEA R63, R180, R81, 0x1 ;  /* 0x00000051b43f7211 */ /* 0x000fc400078e08ff */
[-C--:B------:R-:W-:Y:S01]  /*3e70*/  LEA.HI.SX32 R190, R173, R102.reuse, 0x1b ;  /* 0x00000066adbe7211 */ /* 0x080fe200078fdaff */
[----:B------:R-:W-:Y:S01]  /*3e80*/  STS.U16 [R77+0x4c0], R68 ;  /* 0x0004c0444d007388 */ /* 0x000fe20000000400 */
[-C--:B------:R-:W-:Y:S01]  /*3e90*/  LEA R182, R182, R81.reuse, 0x1 ;  /* 0x00000051b6b67211 */ /* 0x080fe200078e08ff */
[----:B------:R4:W-:Y:S01]  /*3ea0*/  MUFU.COS R141, R100 ;  /* 0x00000064008d7308 */ /* 0x0009e20000000000 */
[-C--:B---3--:R-:W-:Y:S01]  /*3eb0*/  LEA R65, R184, R81.reuse, 0x1 ;  /* 0x00000051b8417211 */ /* 0x088fe200078e08ff */
[----:B------:R-:W-:Y:S01]  /*3ec0*/  STS.U16 [R176+0x500], R67 ;  /* 0x00050043b0007388 */ /* 0x000fe20000000400 */
[-C--:B------:R-:W-:Y:S02]  /*3ed0*/  LEA R186, R186, R81.reuse, 0x1 ;  /* 0x00000051baba7211 */ /* 0x080fe400078e08ff */
[-C--:B--2---:R-:W-:Y:S01]  /*3ee0*/  LEA R69, R188, R81.reuse, 0x1 ;  /* 0x00000051bc457211 */ /* 0x084fe200078e08ff */
[----:B------:R-:W-:Y:S02]  /*3ef0*/  STS.U16 [R178+0x540], R75 ;  /* 0x0005404bb2007388 */ /* 0x000fe40000000400 */
[----:B------:R-:W-:Y:S01]  /*3f00*/  MUFU.SIN R142, R104 ;  /* 0x00000068008e7308 */ /* 0x000fe20000000400 */
[----:B----4-:R-:W-:Y:S01]  /*3f10*/  LEA.HI.SX32 R100, R175, R102, 0x1b ;  /* 0x00000066af647211 */ /* 0x010fe200078fdaff */
[----:B------:R2:W-:Y:S01]  /*3f20*/  STS.U16 [R63+0x580], R74 ;  /* 0x0005804a3f007388 */ /* 0x0005e20000000400 */
[----:B------:R-:W-:-:S05]  /*3f30*/  LEA R190, R190, R81, 0x1 ;  /* 0x00000051bebe7211 */ /* 0x000fca00078e08ff */
[----:B------:R3:W-:Y:S01]  /*3f40*/  MUFU.COS R143, R104 ;  /* 0x00000068008f7308 */ /* 0x0007e20000000000 */
[----:B------:R-:W-:Y:S01]  /*3f50*/  STS.U16 [R182+0x5c0], R73 ;  /* 0x0005c049b6007388 */ /* 0x000fe20000000400 */
[----:B------:R-:W-:Y:S02]  /*3f60*/  LEA R100, R100, R81, 0x1 ;  /* 0x0000005164647211 */ /* 0x000fe400078e08ff */
[----:B------:R-:W-:Y:S01]  /*3f70*/  IADD3 R179, R102, 0x3c0, RZ ;  /* 0x000003c066b37810 */ /* 0x000fe20007ffe0ff */
[----:B------:R-:W-:Y:S01]  /*3f80*/  STS.U16 [R65+0x600], R84 ;  /* 0x0006005441007388 */ /* 0x000fe20000000400 */
[----:B---3--:R-:W-:-:S03]  /*3f90*/  LEA.HI.SX32 R104, R177, R102, 0x1b ;  /* 0x00000066b1687211 */ /* 0x008fc600078fdaff */
[----:B------:R-:W-:Y:S01]  /*3fa0*/  STS.U16 [R186+0x640], R87 ;  /* 0x00064057ba007388 */ /* 0x000fe20000000400 */
[----:B------:R-:W-:Y:S02]  /*3fb0*/  IADD3 R181, R102, 0x3e0, RZ ;  /* 0x000003e066b57810 */ /* 0x000fe40007ffe0ff */
[----:B--2---:R-:W-:Y:S01]  /*3fc0*/  LEA R63, R104, R81, 0x1 ;  /* 0x00000051683f7211 */ /* 0x004fe200078e08ff */
[----:B------:R-:W-:Y:S01]  /*3fd0*/  STS.U16 [R69+0x680], R86 ;  /* 0x0006805645007388 */ /* 0x000fe20000000400 */
[----:B------:R-:W-:Y:S01]  /*3fe0*/  MUFU.SIN R144, R106 ;  /* 0x0000006a00907308 */ /* 0x000fe20000000400 */
[----:B------:R-:W-:Y:S02]  /*3ff0*/  LEA R61, R82, R61, 0x5 ;  /* 0x0000003d523d7211 */ /* 0x000fe400078e28ff */
[----:B------:R-:W-:Y:S01]  /*4000*/  STS.U16 [R190+0x6c0], R85 ;  /* 0x0006c055be007388 */ /* 0x000fe20000000400 */
[C---:B0-----:R-:W-:Y:S01]  /*4010*/  FMUL.FTZ R126, R60.reuse, R126 ;  /* 0x0000007e3c7e7220 */ /* 0x041fe20000410000 */
[----:B------:R-:W-:-:S02]  /*4020*/  FMUL.FTZ R127, R60, R127 ;  /* 0x0000007f3c7f7220 */ /* 0x000fc40000410000 */
[----:B------:R-:W-:Y:S01]  /*4030*/  STS.U16 [R100+0x700], R97 ;  /* 0x0007006164007388 */ /* 0x000fe20000000400 */
[----:B------:R0:W-:Y:S01]  /*4040*/  MUFU.COS R145, R106 ;  /* 0x0000006a00917308 */ /* 0x0001e20000000000 */
[----:B------:R-:W-:Y:S01]  /*4050*/  LEA.HI.SX32 R60, R61, R61, 0x1b ;  /* 0x0000003d3d3c7211 */ /* 0x000fe200078fdaff */
[----:B------:R-:W-:Y:S01]  /*4060*/  FMUL.FTZ R70, R15, R71 ;  /* 0x000000470f467220 */ /* 0x000fe20000410000 */
[----:B------:R2:W-:Y:S01]  /*4070*/  STS.U16 [R63+0x740], R96 ;  /* 0x000740603f007388 */ /* 0x0005e20000000400 */
[C---:B-1----:R-:W-:Y:S01]  /*4080*/  FMUL.FTZ R153, R66.reuse, R153 ;  /* 0x0000009942997220 */ /* 0x042fe20000410000 */
[----:B------:R-:W-:-:S03]  /*4090*/  FMUL.FTZ R152, R66, R152 ;  /* 0x0000009842987220 */ /* 0x000fc60000410000 */
[----:B------:R-:W-:Y:S01]  /*40a0*/  MUFU.SIN R128, R76 ;  /* 0x0000004c00807308 */ /* 0x000fe20000000400 */
[-C--:B0-----:R-:W-:Y:S01]  /*40b0*/  LEA.HI.SX32 R106, R179, R102.reuse, 0x1b ;  /* 0x00000066b36a7211 */ /* 0x081fe200078fdaff */
[----:B------:R-:W-:Y:S01]  /*40c0*/  FMUL.FTZ R75, R5, R71 ;  /* 0x00000047054b7220 */ /* 0x000fe20000410000 */
[----:B------:R-:W-:-:S05]  /*40d0*/  LEA.HI.SX32 R102, R181, R102, 0x1b ;  /* 0x00000066b5667211 */ /* 0x000fca00078fdaff */
[----:B------:R-:W-:Y:S01]  /*40e0*/  MUFU.COS R129, R76 ;  /* 0x0000004c00817308 */ /* 0x000fe20000000000 */
[----:B--2---:R-:W-:Y:S01]  /*40f0*/  FMUL.FTZ R63, R11, R71 ;  /* 0x000000470b3f7220 */ /* 0x004fe20000410000 */
[----:B------:R-:W-:Y:S01]  /*4100*/  LEA R106, R106, R81, 0x1 ;  /* 0x000000516a6a7211 */ /* 0x000fe200078e08ff */
[----:B------:R-:W-:Y:S01]  /*4110*/  FMUL.FTZ R73, R7, R71 ;  /* 0x0000004707497220 */ /* 0x000fe20000410000 */
[----:B------:R-:W-:Y:S01]  /*4120*/  LEA R67, R102, R81, 0x1 ;  /* 0x0000005166437211 */ /* 0x000fe200078e08ff */
[----:B------:R-:W-:Y:S01]  /*4130*/  FMUL.FTZ R68, R13, R71 ;  /* 0x000000470d447220 */ /* 0x000fe20000410000 */
[----:B------:R-:W-:Y:S01]  /*4140*/  UIMAD.WIDE.U32 UR56, UR47, UR44, URZ ;  /* 0x0000002c2f3872a5 */ /* 0x000fe2000f8e003f */
[----:B------:R-:W0:Y:S01]  /*4150*/  @!P2 LDC R69, c[0x0][0x21c] ;  /* 0x00008700ff45ab82 */ /* 0x000e220000000800 */
[----:B------:R1:W-:Y:S01]  /*4160*/  MUFU.EX2 R66, R63 ;  /* 0x0000003f00427308 */ /* 0x0003e20000000800 */
[----:B------:R-:W-:Y:S04]  /*4170*/  STS.U16 [R106+0x780], R95 ;  /* 0x0007805f6a007388 */ /* 0x000fe80000000400 */
[----:B------:R-:W-:Y:S01]  /*4180*/  STS.U16 [R67+0x7c0], R64 ;  /* 0x0007c04043007388 */ /* 0x000fe20000000400 */
[----:B-1----:R-:W-:-:S02]  /*4190*/  LEA R63, R60, R81, 0x1 ;  /* 0x000000513c3f7211 */ /* 0x002fc400078e08ff */
[----:B------:R-:W1:Y:S01]  /*41a0*/  MUFU.EX2 R70, R70 ;  /* 0x0000004600467308 */ /* 0x000e620000000800 */
[----:B------:R-:W-:Y:S02]  /*41b0*/  NOP ;  /* 0x0000000000007918 */ /* 0x000fe40000000000 */
[----:B------:R-:W2:Y:S04]  /*41c0*/  LDS.U16 R89, [R63+0x18] ;  /* 0x000018003f597984 */ /* 0x000ea80000000400 */
[----:B------:R-:W3:Y:S04]  /*41d0*/  LDS.U16 R90, [R63+0x1a] ;  /* 0x00001a003f5a7984 */ /* 0x000ee80000000400 */
[----:B------:R-:W4:Y:S04]  /*41e0*/  LDS.U16 R125, [R63+0x1c] ;  /* 0x00001c003f7d7984 */ /* 0x000f280000000400 */
[----:B------:R-:W0:Y:S01]  /*41f0*/  LDS.U16 R124, [R63+0x1e] ;  /* 0x00001e003f7c7984 */ /* 0x000e220000000400 */
[CC--:B------:R-:W-:Y:S01]  /*4200*/  FMUL.FTZ R77, R127.reuse, R156.reuse ;  /* 0x0000009c7f4d7220 */ /* 0x0c0fe20000410000 */
[----:B------:R-:W-:Y:S01]  /*4210*/  FMUL.FTZ R76, R126, R156 ;  /* 0x0000009c7e4c7220 */ /* 0x000fe20000410000 */
[C---:B-1----:R-:W-:Y:S01]  /*4220*/  FMUL.FTZ R154, R70.reuse, R154 ;  /* 0x0000009a469a7220 */ /* 0x042fe20000410000 */
[----:B------:R-:W-:Y:S01]  /*4230*/  FMUL.FTZ R155, R70, R155 ;  /* 0x0000009b469b7220 */ /* 0x000fe20000410000 */
[-C--:B------:R-:W-:Y:S01]  /*4240*/  FFMA.FTZ R77, R126, R157.reuse, -R77 ;  /* 0x0000009d7e4d7223 */ /* 0x080fe2000001084d */
[----:B------:R-:W-:Y:S01]  /*4250*/  FFMA.FTZ R76, R127, R157, R76 ;  /* 0x0000009d7f4c7223 */ /* 0x000fe2000001004c */
[----:B------:R-:W1:Y:S08]  /*4260*/  MUFU.EX2 R75, R75 ;  /* 0x0000004b004b7308 */ /* 0x000e700000000800 */
[----:B------:R-:W3:Y:S01]  /*4270*/  MUFU.EX2 R73, R73 ;  /* 0x0000004900497308 */ /* 0x000ee20000000800 */
[C---:B------:R-:W-:Y:S01]  /*4280*/  FMUL.FTZ R84, R154.reuse, R77 ;  /* 0x0000004d9a547220 */ /* 0x040fe20000410000 */
[----:B------:R-:W-:Y:S01]  /*4290*/  FMUL.FTZ R78, R154, R76 ;  /* 0x0000004c9a4e7220 */ /* 0x000fe20000410000 */
[----:B------:R-:W-:-:S05]  /*42a0*/  UIMAD UR44, UR48, UR44, URZ ;  /* 0x0000002c302c72a4 */ /* 0x000fca000f8e023f */
[----:B------:R-:W0:Y:S01]  /*42b0*/  MUFU.EX2 R68, R68 ;  /* 0x0000004400447308 */ /* 0x000e220000000800 */
[----:B------:R-:W-:Y:S01]  /*42c0*/  FFMA.FTZ R84, R155, R76, R84 ;  /* 0x0000004c9b547223 */ /* 0x000fe20000010054 */
[----:B------:R-:W-:Y:S01]  /*42d0*/  FMUL.FTZ R65, R12, R71 ;  /* 0x000000470c417220 */ /* 0x000fe20000410000 */
[----:B------:R-:W4:Y:S01]  /*42e0*/  LDL R76, [R1+0x8] ;  /* 0x00000800014c7983 */ /* 0x000f220000100800 */
[C---:B-1----:R-:W-:Y:S01]  /*42f0*/  FMUL.FTZ R135, R75.reuse, R135 ;  /* 0x000000874b877220 */ /* 0x042fe20000410000 */
[----:B------:R-:W-:Y:S01]  /*4300*/  FMUL.FTZ R134, R75, R134 ;  /* 0x000000864b867220 */ /* 0x000fe20000410000 */
[----:B--2---:R-:W-:Y:S01]  /*4310*/  SHF.L.U32 R89, R89, 0x10, RZ ;  /* 0x0000001059597819 */ /* 0x004fe200000006ff */
[----:B------:R-:W2:Y:S01]  /*4320*/  LDL R75, [R1+0x4] ;  /* 0x00000400014b7983 */ /* 0x000ea20000100800 */
[----:B---3--:R-:W-:Y:S01]  /*4330*/  SHF.L.U32 R90, R90, 0x10, RZ ;  /* 0x000000105a5a7819 */ /* 0x008fe200000006ff */
[C---:B------:R-:W-:Y:S01]  /*4340*/  FMUL.FTZ R139, R73.reuse, R139 ;  /* 0x0000008b498b7220 */ /* 0x040fe20000410000 */
[----:B------:R-:W-:Y:S01]  /*4350*/  FMUL.FTZ R138, R73, R138 ;  /* 0x0000008a498a7220 */ /* 0x000fe20000410000 */
[----:B------:R-:W-:Y:S01]  /*4360*/  SHF.L.U32 R73, R55, 0x10, RZ ;  /* 0x0000001037497819 */ /* 0x000fe200000006ff */
[C---:B------:R-:W-:Y:S01]  /*4370*/  FMUL.FTZ R202, R11.reuse, R89 ;  /* 0x000000590bca7220 */ /* 0x040fe20000410000 */
[----:B------:R-:W-:Y:S01]  /*4380*/  FMUL.FTZ R201, R11, R90 ;  /* 0x0000005a0bc97220 */ /* 0x000fe20000410000 */
[----:B----4-:R-:W-:Y:S01]  /*4390*/  SHF.L.U32 R125, R125, 0x10, RZ ;  /* 0x000000107d7d7819 */ /* 0x010fe200000006ff */
[----:B------:R-:W-:Y:S01]  /*43a0*/  FMUL.FTZ R64, R10, R71 ;  /* 0x000000470a407220 */ /* 0x000fe20000410000 */
[----:B0-----:R-:W-:Y:S01]  /*43b0*/  SHF.L.U32 R124, R124, 0x10, RZ ;  /* 0x000000107c7c7819 */ /* 0x001fe200000006ff */
[C---:B------:R-:W-:Y:S01]  /*43c0*/  FMUL.FTZ R201, R73.reuse, R201 ;  /* 0x000000c949c97220 */ /* 0x040fe20000410000 */
[----:B------:R-:W-:Y:S01]  /*43d0*/  FMUL.FTZ R202, R73, R202 ;  /* 0x000000ca49ca7220 */ /* 0x000fe20000410000 */
[----:B------:R-:W-:Y:S01]  /*43e0*/  SHF.L.U32 R73, R54, 0x10, RZ ;  /* 0x0000001036497819 */ /* 0x000fe200000006ff */
[C---:B------:R-:W-:Y:S01]  /*43f0*/  FMUL.FTZ R203, R10.reuse, R125 ;  /* 0x0000007d0acb7220 */ /* 0x040fe20000410000 */
[----:B------:R-:W-:Y:S01]  /*4400*/  FMUL.FTZ R204, R10, R124 ;  /* 0x0000007c0acc7220 */ /* 0x000fe20000410000 */
[----:B------:R-:W-:Y:S01]  /*4410*/  FMUL.FTZ R98, R3, UR55 ;  /* 0x0000003703627c20 */ /* 0x000fe20008410000 */
[----:B------:R-:W-:Y:S01]  /*4420*/  LEA R62, R62, R81, 0x3 ;  /* 0x000000513e3e7211 */ /* 0x000fe200078e18ff */
[C---:B------:R-:W-:Y:S01]  /*4430*/  FMUL.FTZ R203, R73.reuse, R203 ;  /* 0x000000cb49cb7220 */ /* 0x040fe20000410000 */
[----:B------:R-:W-:Y:S01]  /*4440*/  FMUL.FTZ R204, R73, R204 ;  /* 0x000000cc49cc7220 */ /* 0x000fe20000410000 */
[----:B------:R-:W-:Y:S04]  /*4450*/  LDS.U16 R103, [R63] ;  /* 0x000000003f677984 */ /* 0x000fe80000000400 */
[----:B------:R-:W3:Y:S01]  /*4460*/  LDL R73, [R1] ;  /* 0x0000000001497983 */ /* 0x000ee20000100800 */
[----:B------:R-:W-:-:S03]  /*4470*/  UIMAD UR59, UR47, UR45, UR44 ;  /* 0x0000002d2f3b72a4 */ /* 0x000fc6000f8e022c */
[----:B------:R-:W-:Y:S01]  /*4480*/  ULDC.64 UR44, c[0x0][0x270] ;  /* 0x00009c00002c7ab9 */ /* 0x000fe20000000a00 */
[----:B------:R-:W-:Y:S01]  /*4490*/  UIADD3 UR57, UR57, UR59, URZ ;  /* 0x0000003b39397290 */ /* 0x000fe2000fffe03f */
[----:B------:R-:W0:Y:S01]  /*44a0*/  LDS.U16 R104, [R63+0x2] ;  /* 0x000002003f687984 */ /* 0x000e220000000400 */
[----:B------:R-:W-:Y:S02]  /*44b0*/  UIMAD UR58, UR58, UR44, URZ ;  /* 0x0000002c3a3a72a4 */ /* 0x000fe4000f8e023f */
[----:B------:R-:W-:Y:S01]  /*44c0*/  UIMAD.WIDE.U32 UR56, UR7, UR44, UR56 ;  /* 0x0000002c073872a5 */ /* 0x000fe2000f8e0038 */
[----:B------:R-:W1:Y:S01]  /*44d0*/  LDS.U16 R101, [R63+0x4] ;  /* 0x000004003f657984 */ /* 0x000e620000000400 */
[----:B------:R-:W-:Y:S01]  /*44e0*/  UIMAD UR58, UR7, UR45, UR58 ;  /* 0x0000002d073a72a4 */ /* 0x000fe2000f8e023a */
[C---:B------:R-:W-:Y:S01]  /*44f0*/  FMUL.FTZ R151, R68.reuse, R151 ;  /* 0x0000009744977220 */ /* 0x040fe20000410000 */
[----:B------:R-:W-:Y:S01]  /*4500*/  FMUL.FTZ R150, R68, R150 ;  /* 0x0000009644967220 */ /* 0x000fe20000410000 */
[----:B------:R-:W-:Y:S01]  /*4510*/  ULDC.64 UR44, c[0x0][0x2e0] ;  /* 0x0000b800002c7ab9 */ /* 0x000fe20000000a00 */
[----:B------:R-:W4:Y:S01]  /*4520*/  MUFU.EX2 R65, R65 ;  /* 0x0000004100417308 */ /* 0x000f220000000800 */
[----:B------:R-:W-:Y:S01]  /*4530*/  MOV R68, UR10 ;  /* 0x0000000a00447c02 */ /* 0x000fe20008000f00 */
[----:B------:R-:W-:Y:S01]  /*4540*/  UIADD3 UR58, UR57, UR58, URZ ;  /* 0x0000003a393a7290 */ /* 0x000fe2000fffe03f */
[----:B------:R-:W1:Y:S01]  /*4550*/  LDS.U16 R100, [R63+0x6] ;  /* 0x000006003f647984 */ /* 0x000e620000000400 */
[----:B------:R-:W-:Y:S01]  /*4560*/  ULEA UR44, UP0, UR56, UR44, 0x3 ;  /* 0x0000002c382c7291 */ /* 0x000fe2000f80183f */
[----:B------:R-:W-:-:S02]  /*4570*/  @!P2 IADD3 R68, R68, -0x2, RZ ;  /* 0xfffffffe4444a810 */ /* 0x000fc40007ffe0ff */
[----:B------:R-:W-:Y:S01]  /*4580*/  LDS.U16 R97, [R63+0x8] ;  /* 0x000008003f617984 */ /* 0x000fe20000000400 */
[----:B------:R-:W-:Y:S01]  /*4590*/  ULEA.HI.X UR45, UR56, UR45, UR58, 0x3, UP0 ;  /* 0x0000002d382d7291 */ /* 0x000fe200080f1c3a */
[----:B------:R4:W-:Y:S01]  /*45a0*/  MUFU.EX2 R67, R64 ;  /* 0x0000004000437308 */ /* 0x0009e20000000800 */
[----:B------:R-:W-:Y:S01]  /*45b0*/  FMUL.RZ R98, R98, 0.15915493667125701904 ;  /* 0x3e22f98362627820 */ /* 0x000fe2000040c000 */
[----:B------:R-:W-:Y:S04]  /*45c0*/  LDS.U16 R96, [R63+0xc] ;  /* 0x00000c003f607984 */ /* 0x000fe80000000400 */
[----:B------:R-:W-:Y:S01]  /*45d0*/  LDS.U16 R95, [R63+0xe] ;  /* 0x00000e003f5f7984 */ /* 0x000fe20000000400 */
[----:B----4-:R-:W-:Y:S01]  /*45e0*/  @!P2 IMAD R64, R68, R69, UR7 ;  /* 0x000000074440ae24 */ /* 0x010fe2000f8e0245 */
[----:B------:R-:W-:-:S02]  /*45f0*/  MOV R68, UR44 ;  /* 0x0000002c00447c02 */ /* 0x000fc40008000f00 */
[----:B------:R-:W-:Y:S01]  /*4600*/  LDS.U16 R93, [R63+0x10] ;  /* 0x000010003f5d7984 */ /* 0x000fe20000000400 */
[----:B------:R-:W-:Y:S01]  /*4610*/  MOV R69, UR45 ;  /* 0x0000002d00457c02 */ /* 0x000fe20008000f00 */
[----:B------:R-:W-:Y:S02]  /*4620*/  MUFU.SIN R130, R98 ;  /* 0x0000006200827308 */ /* 0x000fe40000000400 */
[----:B------:R-:W-:Y:S01]  /*4630*/  LDS.U16 R94, [R63+0x12] ;  /* 0x000012003f5e7984 */ /* 0x000fe20000000400 */
[C---:B------:R-:W-:Y:S01]  /*4640*/  FMUL.FTZ R149, R65.reuse, R149 ;  /* 0x0000009541957220 */ /* 0x040fe20000410000 */
[----:B------:R-:W-:Y:S02]  /*4650*/  FMUL.FTZ R148, R65, R148 ;  /* 0x0000009441947220 */ /* 0x000fe40000410000 */
[----:B------:R-:W-:Y:S02]  /*4660*/  LDS.U16 R92, [R63+0x14] ;  /* 0x000014003f5c7984 */ /* 0x000fe40000000400 */
[----:B------:R4:W-:Y:S02]  /*4670*/  MUFU.COS R131, R98 ;  /* 0x0000006200837308 */ /* 0x0009e40000000000 */
[----:B------:R-:W-:Y:S01]  /*4680*/  LDS.U16 R91, [R63+0x16] ;  /* 0x000016003f5b7984 */ /* 0x000fe20000000400 */
[----:B------:R-:W-:-:S03]  /*4690*/  FMUL.FTZ R65, R9, R71 ;  /* 0x0000004709417220 */ /* 0x000fc60000410000 */
[----:B------:R-:W-:Y:S04]  /*46a0*/  LDS.U16 R122, [R63+0x20] ;  /* 0x000020003f7a7984 */ /* 0x000fe80000000400 */
[----:B----4-:R-:W4:Y:S04]  /*46b0*/  LDS.U16 R98, [R63+0xa] ;  /* 0x00000a003f627984 */ /* 0x010f280000000400 */
[----:B------:R-:W4:Y:S04]  /*46c0*/  LDS.U16 R123, [R63+0x22] ;  /* 0x000022003f7b7984 */ /* 0x000f280000000400 */
[----:B------:R-:W-:Y:S04]  /*46d0*/  LDS.U16 R120, [R63+0x24] ;  /* 0x000024003f787984 */ /* 0x000fe80000000400 */
[----:B------:R-:W4:Y:S04]  /*46e0*/  LDS.U16 R121, [R63+0x26] ;  /* 0x000026003f797984 */ /* 0x000f280000000400 */
[----:B------:R-:W-:Y:S04]  /*46f0*/  LDS.U16 R118, [R63+0x28] ;  /* 0x000028003f767984 */ /* 0x000fe80000000400 */
[----:B------:R-:W4:Y:S04]  /*4700*/  LDS.U16 R119, [R63+0x2a] ;  /* 0x00002a003f777984 */ /* 0x000f280000000400 */
[----:B------:R-:W-:Y:S04]  /*4710*/  LDS.U16 R116, [R63+0x2c] ;  /* 0x00002c003f747984 */ /* 0x000fe80000000400 */
[----:B------:R-:W4:Y:S04]  /*4720*/  LDS.U16 R117, [R63+0x2e] ;  /* 0x00002e003f757984 */ /* 0x000f280000000400 */
[----:B------:R-:W2:Y:S04]  /*4730*/  LDS.U16 R115, [R63+0x30] ;  /* 0x000030003f737984 */ /* 0x000ea80000000400 */
[----:B------:R-:W2:Y:S04]  /*4740*/  LDS.U16 R114, [R63+0x32] ;  /* 0x000032003f727984 */ /* 0x000ea80000000400 */
[----:B------:R-:W-:Y:S04]  /*4750*/  LDS.U16 R112, [R63+0x34] ;  /* 0x000034003f707984 */ /* 0x000fe80000000400 */
[----:B------:R-:W3:Y:S04]  /*4760*/  LDS.U16 R113, [R63+0x36] ;  /* 0x000036003f717984 */ /* 0x000ee80000000400 */
[----:B------:R-:W3:Y:S04]  /*4770*/  LDS.U16 R110, [R63+0x38] ;  /* 0x000038003f6e7984 */ /* 0x000ee80000000400 */
[----:B------:R-:W3:Y:S04]  /*4780*/  LDS.U16 R111, [R63+0x3a] ;  /* 0x00003a003f6f7984 */ /* 0x000ee80000000400 */
[----:B------:R-:W3:Y:S04]  /*4790*/  LDS.U16 R109, [R63+0x3c] ;  /* 0x00003c003f6d7984 */ /* 0x000ee80000000400 */
[----:B------:R-:W3:Y:S04]  /*47a0*/  LDS.U16 R108, [R63+0x3e] ;  /* 0x00003e003f6c7984 */ /* 0x000ee80000000400 */
[----:B------:R0:W-:Y:S04]  /*47b0*/  STS.64 [R62+0x7780], R126 ;  /* 0x0077807e3e007388 */ /* 0x0001e80000000a00 */
[----:B------:R-:W5:Y:S01]  /*47c0*/  LDG.E.64 R68, desc[UR20][R68.64] ;  /* 0x0000001444447981 */ /* 0x000f62000c1e1b00 */
[----:B------:R1:W0:Y:S01]  /*47d0*/  MUFU.EX2 R70, R65 ;  /* 0x0000004100467308 */ /* 0x0002220000000800 */
[----:B------:R-:W-:Y:S01]  /*47e0*/  FMUL.FTZ R61, R8, R71 ;  /* 0x00000047083d7220 */ /* 0x000fe20000410000 */
[----:B------:R-:W-:Y:S01]  /*47f0*/  MOV R60, 0x3f800000 ;  /* 0x3f800000003c7802 */ /* 0x000fe20000000f00 */
[----:B------:R-:W-:-:S05]  /*4800*/  FFMA.FTZ R78, R155, R77, -R78 ;  /* 0x0000004d9b4e7223 */ /* 0x000fca000001084e */
[----:B------:R0:W0:Y:S01]  /*4810*/  MUFU.EX2 R72, R61 ;  /* 0x0000003d00487308 */ /* 0x0000220000000800 */
[----:B-1----:R-:W-:Y:S02]  /*4820*/  MOV R65, 0x10 ;  /* 0x0000001000417802 */ /* 0x002fe40000000f00 */
[----:B0-----:R-:W-:-:S03]  /*4830*/  CS2R R62, SRZ ;  /* 0x00000000003e7805 */ /* 0x001fc6000001ff00 */
[----:B------:R-:W-:Y:S01]  /*4840*/  @!P2 IMAD.WIDE R64, R64, R65, UR22 ;  /* 0x000000164040ae25 */ /* 0x000fe2000f8e0241 */
[----:B------:R-:W-:Y:S01]  /*4850*/  MOV R61, RZ ;  /* 0x000000ff003d7202 */ /* 0x000fe20000000f00 */
[----:B------:R-:W-:Y:S02]  /*4860*/  BAR.SYNC.DEFER_BLOCKING 0x0 ;  /* 0x0000000000007b1d */ /* 0x000fe40000010000 */
[C---:B------:R-:W-:Y:S01]  /*4870*/  FMUL.FTZ R143, R70.reuse, R143 ;  /* 0x0000008f468f7220 */ /* 0x040fe20000410000 */
[----:B------:R-:W-:Y:S01]  /*4880*/  FMUL.FTZ R142, R70, R142 ;  /* 0x0000008e468e7220 */ /* 0x000fe20000410000 */
[----:B------:R-:W-:Y:S01]  /*4890*/  FMUL.FTZ R70, R152, R78 ;  /* 0x0000004e98467220 */ /* 0x000fe20000410000 */
[C---:B------:R-:W-:Y:S01]  /*48a0*/  FMUL.FTZ R147, R66.reuse, R147 ;  /* 0x0000009342937220 */ /* 0x040fe20000410000 */
[----:B------:R-:W-:Y:S02]  /*48b0*/  FMUL.FTZ R146, R66, R146 ;  /* 0x0000009242927220 */ /* 0x000fe40000410000 */
[CC--:B------:R-:W-:Y:S01]  /*48c0*/  FFMA.FTZ R70, R153.reuse, R84.reuse, R70 ;  /* 0x0000005499467223 */ /* 0x0c0fe20000010046 */
[----:B------:R-:W-:Y:S01]  /*48d0*/  FMUL.FTZ R84, R152, R84 ;  /* 0x0000005498547220 */ /* 0x000fe20000410000 */
[----:B------:R-:W-:Y:S01]  /*48e0*/  FMUL.FTZ R66, R4, R71 ;  /* 0x0000004704427220 */ /* 0x000fe20000410000 */
[C---:B------:R-:W-:Y:S01]  /*48f0*/  FMUL.FTZ R141, R72.reuse, R141 ;  /* 0x0000008d488d7220 */ /* 0x040fe20000410000 */
[----:B------:R-:W-:Y:S01]  /*4900*/  FMUL.FTZ R140, R72, R140 ;  /* 0x0000008c488c7220 */ /* 0x000fe20000410000 */
[----:B------:R-:W-:Y:S01]  /*4910*/  FFMA.FTZ R84, R153, R78, -R84 ;  /* 0x0000004e99547223 */ /* 0x000fe20000010854 */
[C---:B------:R-:W-:Y:S01]  /*4920*/  FMUL.FTZ R72, R150.reuse, R70 ;  /* 0x0000004696487220 */ /* 0x040fe20000410000 */
[----:B------:R0:W5:Y:S02]  /*4930*/  @!P2 LDG.E.128 R60, desc[UR20][R64.64] ;  /* 0x00000014403ca981 */ /* 0x000164000c1e1d00 */
[----:B0-----:R-:W-:Y:S01]  /*4940*/  FMUL.FTZ R64, R3, R71 ;  /* 0x0000004703407220 */ /* 0x001fe20000410000 */
[----:B------:R-:W-:Y:S01]  /*4950*/  MUFU.SIN R132, R107 ;  /* 0x0000006b00847308 */ /* 0x000fe20000000400 */
[-C--:B------:R-:W-:Y:S01]  /*4960*/  FMUL.FTZ R65, R150, R84.reuse ;  /* 0x0000005496417220 */ /* 0x080fe20000410000 */
[----:B------:R-:W-:-:S06]  /*4970*/  FFMA.FTZ R72, R151, R84, -R72 ;  /* 0x0000005497487223 */ /* 0x000fcc0000010848 */
[----:B------:R-:W0:Y:S01]  /*4980*/  MUFU.EX2 R64, R64 ;  /* 0x0000004000407308 */ /* 0x000e220000000800 */
[----:B------:R-:W-:Y:S01]  /*4990*/  FFMA.FTZ R65, R151, R70, R65 ;  /* 0x0000004697417223 */ /* 0x000fe20000010041 */
[----:B------:R-:W-:-:S06]  /*49a0*/  FMUL.FTZ R70, R148, R72 ;  /* 0x0000004894467220 */ /* 0x000fcc0000410000 */
[----:B------:R-:W-:Y:S08]  /*49b0*/  MUFU.COS R133, R107 ;  /* 0x0000006b00857308 */ /* 0x000ff00000000000 */
[----:B------:R-:W1:Y:S01]  /*49c0*/  MUFU.EX2 R66, R66 ;  /* 0x0000004200427308 */ /* 0x000e620000000800 */
[C---:B------:R-:W-:Y:S01]  /*49d0*/  FMUL.FTZ R145, R67.reuse, R145 ;  /* 0x0000009143917220 */ /* 0x040fe20000410000 */
[----:B------:R-:W-:Y:S01]  /*49e0*/  FMUL.FTZ R144, R67, R144 ;  /* 0x0000009043907220 */ /* 0x000fe20000410000 */
[-C--:B------:R-:W-:Y:S01]  /*49f0*/  FMUL.FTZ R67, R148, R65.reuse ;  /* 0x0000004194437220 */ /* 0x080fe20000410000 */
[C---:B------:R-:W-:Y:S01]  /*4a00*/  FFMA.FTZ R65, R149.reuse, R65, R70 ;  /* 0x0000004195417223 */ /* 0x040fe20000010046 */
[----:B------:R-:W-:Y:S01]  /*4a10*/  SHF.L.U32 R104, R104, 0x10, RZ ;  /* 0x0000001068687819 */ /* 0x000fe200000006ff */
[C---:B0-----:R-:W-:Y:S01]  /*4a20*/  FMUL.FTZ R131, R64.reuse, R131 ;  /* 0x0000008340837220 */ /* 0x041fe20000410000 */
[----:B------:R-:W-:Y:S01]  /*4a30*/  FMUL.FTZ R130, R64, R130 ;  /* 0x0000008240827220 */ /* 0x000fe20000410000 */
[----:B------:R-:W-:Y:S01]  /*4a40*/  FFMA.FTZ R67, R149, R72, -R67 ;  /* 0x0000004895437223 */ /* 0x000fe20000010843 */
[----:B------:R-:W-:Y:S01]  /*4a50*/  FMUL.FTZ R64, R146, R65 ;  /* 0x0000004192407220 */ /* 0x000fe20000410000 */
[----:B------:R-:W-:Y:S01]  /*4a60*/  SHF.L.U32 R103, R103, 0x10, RZ ;  /* 0x0000001067677819 */ /* 0x000fe200000006ff */
[-C--:B------:R-:W-:Y:S01]  /*4a70*/  FMUL.FTZ R74, R6, R71.reuse ;  /* 0x00000047064a7220 */ /* 0x080fe20000410000 */
[----:B------:R-:W-:Y:S01]  /*4a80*/  SHF.L.U32 R102, R185, 0x10, RZ ;  /* 0x00000010b9667819 */ /* 0x000fe200000006ff */
[----:B------:R-:W-:Y:S01]  /*4a90*/  FMUL.FTZ R71, R2, R71 ;  /* 0x0000004702477220 */ /* 0x000fe20000410000 */
[----:B------:R-:W-:Y:S01]  /*4aa0*/  FMUL.FTZ R227, R17, R104 ;  /* 0x0000006811e37220 */ /* 0x000fe20000410000 */
[----:B------:R-:W-:Y:S01]  /*4ab0*/  FFMA.FTZ R64, R147, R67, -R64 ;  /* 0x0000004393407223 */ /* 0x000fe20000010840 */
[----:B------:R-:W-:Y:S01]  /*4ac0*/  SHF.L.U32 R101, R101, 0x10, RZ ;  /* 0x0000001065657819 */ /* 0x000fe200000006ff */
[C---:B-1----:R-:W-:Y:S01]  /*4ad0*/  FMUL.FTZ R133, R66.reuse, R133 ;  /* 0x0000008542857220 */ /* 0x042fe20000410000 */
[----:B------:R-:W-:Y:S01]  /*4ae0*/  FMUL.FTZ R132, R66, R132 ;  /* 0x0000008442847220 */ /* 0x000fe20000410000 */
[----:B------:R-:W-:Y:S01]  /*4af0*/  FMUL.FTZ R66, R146, R67 ;  /* 0x0000004392427220 */ /* 0x000fe20000410000 */
[----:B------:R-:W-:Y:S01]  /*4b00*/  FMUL.FTZ R67, R17, R103 ;  /* 0x0000006711437220 */ /* 0x000fe20000410000 */
[C---:B------:R-:W-:Y:S01]  /*4b10*/  FMUL.FTZ R227, R102.reuse, R227 ;  /* 0x000000e366e37220 */ /* 0x040fe20000410000 */
[----:B------:R-:W0:Y:S01]  /*4b20*/  MUFU.EX2 R71, R71 ;  /* 0x0000004700477308 */ /* 0x000e220000000800 */
[----:B------:R-:W-:Y:S01]  /*4b30*/  FFMA.FTZ R65, R147, R65, R66 ;  /* 0x0000004193417223 */ /* 0x000fe20000010042 */
[----:B------:R-:W-:Y:S01]  /*4b40*/  SHF.L.U32 R99, R183, 0x10, RZ ;  /* 0x00000010b7637819 */ /* 0x000fe200000006ff */
[----:B------:R-:W-:Y:S01]  /*4b50*/  FMUL.FTZ R228, R102, R67 ;  /* 0x0000004366e47220 */ /* 0x000fe20000410000 */
[----:B------:R-:W-:Y:S01]  /*4b60*/  SHF.L.U32 R100, R100, 0x10, RZ ;  /* 0x0000001064647819 */ /* 0x000fe200000006ff */
[----:B------:R-:W-:Y:S01]  /*4b70*/  FMUL.FTZ R66, R16, R101 ;  /* 0x0000006510427220 */ /* 0x000fe20000410000 */
[-C--:B------:R-:W-:Y:S01]  /*4b80*/  FMUL.FTZ R67, R227, R156.reuse ;  /* 0x0000009ce3437220 */ /* 0x080fe20000410000 */
[----:B------:R-:W-:-:S02]  /*4b90*/  FMUL.FTZ R70, R228, R156 ;  /* 0x0000009ce4467220 */ /* 0x000fc40000410000 */
[----:B------:R-:W-:Y:S01]  /*4ba0*/  FMUL.FTZ R191, R99, R66 ;  /* 0x0000004263bf7220 */ /* 0x000fe20000410000 */
[----:B------:R-:W-:Y:S01]  /*4bb0*/  FMUL.FTZ R192, R16, R100 ;  /* 0x0000006410c07220 */ /* 0x000fe20000410000 */
[-C--:B------:R-:W-:Y:S01]  /*4bc0*/  FFMA.FTZ R66, R228, R157.reuse, -R67 ;  /* 0x0000009de4427223 */ /* 0x080fe20000010843 */
[----:B----4-:R-:W-:Y:S01]  /*4bd0*/  SHF.L.U32 R98, R98, 0x10, RZ ;  /* 0x0000001062627819 */ /* 0x010fe200000006ff */
[----:B------:R-:W-:Y:S01]  /*4be0*/  FFMA.FTZ R67, R227, R157, R70 ;  /* 0x0000009de3437223 */ /* 0x000fe20000010046 */
[----:B------:R-:W-:Y:S01]  /*4bf0*/  FMUL.FTZ R192, R99, R192 ;  /* 0x000000c063c07220 */ /* 0x000fe20000410000 */
[----:B------:R-:W-:Y:S01]  /*4c00*/  FADD.FTZ R66, R191, R66 ;  /* 0x00000042bf427221 */ /* 0x000fe20000010000 */
[----:B------:R-:W-:Y:S01]  /*4c10*/  SHF.L.U32 R97, R97, 0x10, RZ ;  /* 0x0000001061617819 */ /* 0x000fe200000006ff */
[----:B------:R-:W-:Y:S01]  /*4c20*/  FMUL.FTZ R193, R15, R98 ;  /* 0x000000620fc17220 */ /* 0x000fe20000410000 */
[----:B------:R-:W-:Y:S01]  /*4c30*/  SHF.L.U32 R72, R59, 0x10, RZ ;  /* 0x000000103b487819 */ /* 0x000fe200000006ff */
[----:B------:R-:W-:Y:S01]  /*4c40*/  FADD.FTZ R67, R192, R67 ;  /* 0x00000043c0437221 */ /* 0x000fe20000010000 */
[C---:B------:R-:W-:Y:S01]  /*4c50*/  FMUL.FTZ R70, R154.reuse, R66 ;  /* 0x000000429a467220 */ /* 0x040fe20000410000 */
[C---:B0-----:R-:W-:Y:S01]  /*4c60*/  FMUL.FTZ R129, R71.reuse, R129 ;  /* 0x0000008147817220 */ /* 0x041fe20000410000 */
[----:B------:R-:W-:Y:S01]  /*4c70*/  FMUL.FTZ R128, R71, R128 ;  /* 0x0000008047807220 */ /* 0x000fe20000410000 */
[----:B------:R-:W-:Y:S01]  /*4c80*/  FMUL.FTZ R71, R154, R67 ;  /* 0x000000439a477220 */ /* 0x000fe20000410000 */
[----:B------:R-:W-:Y:S01]  /*4c90*/  FMUL.FTZ R194, R15, R97 ;  /* 0x000000610fc27220 */ /* 0x000fe20000410000 */
[C---:B------:R-:W-:Y:S01]  /*4ca0*/  FFMA.FTZ R70, R155.reuse, R67, R70 ;  /* 0x000000439b467223 */ /* 0x040fe20000010046 */
[----:B------:R-:W-:Y:S01]  /*4cb0*/  FMUL.FTZ R193, R72, R193 ;  /* 0x000000c148c17220 */ /* 0x000fe20000410000 */
[----:B------:R-:W-:Y:S01]  /*4cc0*/  SHF.L.U32 R96, R96, 0x10, RZ ;  /* 0x0000001060607819 */ /* 0x000fe200000006ff */
[----:B------:R-:W-:Y:S01]  /*4cd0*/  FFMA.FTZ R71, R155, R66, -R71 ;  /* 0x000000429b477223 */ /* 0x000fe20000010847 */
[----:B------:R-:W-:Y:S01]  /*4ce0*/  FMUL.FTZ R194, R72, R194 ;  /* 0x000000c248c27220 */ /* 0x000fe20000410000 */
[----:B------:R-:W-:Y:S01]  /*4cf0*/  FADD.FTZ R70, R193, R70 ;  /* 0x00000046c1467221 */ /* 0x000fe20000010000 */
[----:B------:R-:W-:Y:S01]  /*4d00*/  SHF.L.U32 R95, R95, 0x10, RZ ;  /* 0x000000105f5f7819 */ /* 0x000fe200000006ff */
[----:B------:R-:W-:Y:S01]  /*4d10*/  FMUL.FTZ R195, R14, R96 ;  /* 0x000000600ec37220 */ /* 0x000fe20000410000 */
[----:B------:R-:W-:Y:S01]  /*4d20*/  SHF.L.U32 R72, R58, 0x10, RZ ;  /* 0x000000103a487819 */ /* 0x000fe200000006ff */
[----:B------:R-:W-:Y:S01]  /*4d30*/  FADD.FTZ R71, R194, R71 ;  /* 0x00000047c2477221 */ /* 0x000fe20000010000 */
[----:B------:R-:W-:Y:S01]  /*4d40*/  FMUL.FTZ R66, R152, R70 ;  /* 0x0000004698427220 */ /* 0x000fe20000410000 */
[----:B------:R-:W-:-:S02]  /*4d50*/  FMUL.FTZ R196, R14, R95 ;  /* 0x0000005f0ec47220 */ /* 0x000fc40000410000 */
[-C--:B------:R-:W-:Y:S01]  /*4d60*/  FMUL.FTZ R67, R152, R71.reuse ;  /* 0x0000004798437220 */ /* 0x080fe20000410000 */
[C---:B------:R-:W-:Y:S01]  /*4d70*/  FFMA.FTZ R66, R153.reuse, R71, -R66 ;  /* 0x0000004799427223 */ /* 0x040fe20000010842 */
[----:B------:R-:W-:Y:S01]  /*4d80*/  FMUL.FTZ R195, R72, R195 ;  /* 0x000000c348c37220 */ /* 0x000fe20000410000 */
[----:B------:R-:W-:Y:S01]  /*4d90*/  SHF.L.U32 R94, R94, 0x10, RZ ;  /* 0x000000105e5e7819 */ /* 0x000fe200000006ff */
[----:B------:R-:W-:Y:S01]  /*4da0*/  FFMA.FTZ R67, R153, R70, R67 ;  /* 0x0000004699437223 */ /* 0x000fe20000010043 */
        /* <DEDUP_REMOVED lines=23> */
[C---:B------:R-:W-:Y:S01]  /*4f20*/  FMUL.FTZ R199, R72.reuse, R199 ;  /* 0x000000c748c77220 */ /* 0x040fe20000410000 */
[----:B------:R-:W-:Y:S01]  /*4f30*/  FMUL.FTZ R200, R72, R200 ;  /* 0x000000c848c87220 */ /* 0x000fe20000410000 */
[----:B------:R-:W-:Y:S02]  /*4f40*/  FFMA.FTZ R67, R149, R70, R67 ;  /* 0x0000004695437223 */ /* 0x000fe40000010043 */
[----:B------:R-:W-:Y:S01]  /*4f50*/  FADD.FTZ R66, R199, R66 ;  /* 0x00000042c7427221 */ /* 0x000fe20000010000 */
[----:B------:R-:W-:Y:S01]  /*4f60*/  FMUL.FTZ R72, R144, R65 ;  /* 0x0000004190487220 */ /* 0x000fe20000410000 */
[----:B------:R-:W-:Y:S02]  /*4f70*/  FADD.FTZ R67, R200, R67 ;  /* 0x00000043c8437221 */ /* 0x000fe40000010000 */
[----:B------:R-:W-:Y:S01]  /*4f80*/  FMUL.FTZ R70, R146, R66 ;  /* 0x0000004292467220 */ /* 0x000fe20000410000 */
[----:B------:R-:W-:-:S03]  /*4f90*/  FFMA.FTZ R71, R145, R64, -R72 ;  /* 0x0000004091477223 */ /* 0x000fc60000010848 */
[-C--:B------:R-:W-:Y:S01]  /*4fa0*/  FFMA.FTZ R72, R147, R67.reuse, R70 ;  /* 0x0000004393487223 */ /* 0x080fe20000010046 */
[----:B------:R-:W-:Y:S01]  /*4fb0*/  FMUL.FTZ R70, R146, R67 ;  /* 0x0000004392467220 */ /* 0x000fe20000410000 */
[----:B------:R-:W0:Y:S02]  /*4fc0*/  MUFU.EX2 R74, R74 ;  /* 0x0000004a004a7308 */ /* 0x000e240000000800 */
[----:B------:R-:W-:Y:S01]  /*4fd0*/  FADD.FTZ R72, R201, R72 ;  /* 0x00000048c9487221 */ /* 0x000fe20000010000 */
[----:B------:R-:W-:Y:S01]  /*4fe0*/  FFMA.FTZ R67, R147, R66, -R70 ;  /* 0x0000004293437223 */ /* 0x000fe20000010846 */
[C---:B------:R-:W-:Y:S02]  /*4ff0*/  FMUL.FTZ R64, R144.reuse, R64 ;  /* 0x0000004090407220 */ /* 0x040fe40000410000 */
[----:B------:R-:W-:Y:S01]  /*5000*/  FMUL.FTZ R66, R144, R72 ;  /* 0x0000004890427220 */ /* 0x000fe20000410000 */
[----:B------:R-:W-:Y:S01]  /*5010*/  FADD.FTZ R67, R202, R67 ;  /* 0x00000043ca437221 */ /* 0x000fe20000010000 */
[----:B------:R-:W-:-:S03]  /*5020*/  FFMA.FTZ R64, R145, R65, R64 ;  /* 0x0000004191407223 */ /* 0x000fc60000010040 */
[-C--:B------:R-:W-:Y:S01]  /*5030*/  FMUL.FTZ R65, R144, R67.reuse ;  /* 0x0000004390417220 */ /* 0x080fe20000410000 */
[----:B------:R-:W-:Y:S01]  /*5040*/  FFMA.FTZ R66, R145, R67, -R66 ;  /* 0x0000004391427223 */ /* 0x000fe20000010842 */
[----:B------:R-:W-:Y:S02]  /*5050*/  SHF.L.U32 R123, R123, 0x10, RZ ;  /* 0x000000107b7b7819 */ /* 0x000fe400000006ff */
[----:B------:R-:W-:Y:S01]  /*5060*/  FFMA.FTZ R65, R145, R72, R65 ;  /* 0x0000004891417223 */ /* 0x000fe20000010041 */
[----:B------:R-:W-:Y:S01]  /*5070*/  FADD.FTZ R66, R203, R66 ;  /* 0x00000042cb427221 */ /* 0x000fe20000010000 */
[C---:B0-----:R-:W-:Y:S01]  /*5080*/  FMUL.FTZ R137, R74.reuse, R137 ;  /* 0x000000894a897220 */ /* 0x041fe20000410000 */
[----:B------:R-:W-:Y:S01]  /*5090*/  FMUL.FTZ R136, R74, R136 ;  /* 0x000000884a887220 */ /* 0x000fe20000410000 */
[----:B------:R-:W-:Y:S01]  /*50a0*/  SHF.L.U32 R67, R53, 0x10, RZ ;  /* 0x0000001035437819 */ /* 0x000fe200000006ff */
[----:B------:R-:W-:Y:S01]  /*50b0*/  FADD.FTZ R65, R204, R65 ;  /* 0x00000041cc417221 */ /* 0x000fe20000010000 */
[----:B------:R-:W-:Y:S01]  /*50c0*/  FMUL.FTZ R74, R142, R66 ;  /* 0x000000428e4a7220 */ /* 0x000fe20000410000 */
[----:B------:R-:W-:Y:S01]  /*50d0*/  SHF.L.U32 R122, R122, 0x10, RZ ;  /* 0x000000107a7a7819 */ /* 0x000fe200000006ff */
[----:B------:R-:W-:-:S02]  /*50e0*/  FMUL.FTZ R205, R9, R123 ;  /* 0x0000007b09cd7220 */ /* 0x000fc40000410000 */
[-C--:B------:R-:W-:Y:S01]  /*50f0*/  FFMA.FTZ R74, R143, R65.reuse, R74 ;  /* 0x000000418f4a7223 */ /* 0x080fe2000001004a */
[C---:B------:R-:W-:Y:S01]  /*5100*/  FMUL.FTZ R65, R142.reuse, R65 ;  /* 0x000000418e417220 */ /* 0x040fe20000410000 */
[----:B------:R-:W-:Y:S01]  /*5110*/  FMUL.FTZ R206, R9, R122 ;  /* 0x0000007a09ce7220 */ /* 0x000fe20000410000 */
[----:B------:R-:W-:Y:S02]  /*5120*/  FMUL.FTZ R205, R67, R205 ;  /* 0x000000cd43cd7220 */ /* 0x000fe40000410000 */
[----:B------:R-:W-:Y:S01]  /*5130*/  FFMA.FTZ R65, R143, R66, -R65 ;  /* 0x000000428f417223 */ /* 0x000fe20000010841 */
[----:B------:R-:W-:Y:S01]  /*5140*/  FMUL.FTZ R206, R67, R206 ;  /* 0x000000ce43ce7220 */ /* 0x000fe20000410000 */
[----:B------:R-:W-:Y:S01]  /*5150*/  FADD.FTZ R74, R205, R74 ;  /* 0x0000004acd4a7221 */ /* 0x000fe20000010000 */
[----:B------:R-:W-:Y:S01]  /*5160*/  FMUL.FTZ R70, R142, R64 ;  /* 0x000000408e467220 */ /* 0x000fe20000410000 */
[----:B------:R-:W-:Y:S01]  /*5170*/  SHF.L.U32 R121, R121, 0x10, RZ ;  /* 0x0000001079797819 */ /* 0x000fe200000006ff */
[----:B------:R-:W-:Y:S01]  /*5180*/  FADD.FTZ R65, R206, R65 ;  /* 0x00000041ce417221 */ /* 0x000fe20000010000 */
[----:B------:R-:W-:Y:S01]  /*5190*/  FMUL.FTZ R66, R140, R74 ;  /* 0x0000004a8c427220 */ /* 0x000fe20000410000 */
[----:B------:R-:W-:Y:S01]  /*51a0*/  SHF.L.U32 R120, R120, 0x10, RZ ;  /* 0x0000001078787819 */ /* 0x000fe200000006ff */
[-C--:B------:R-:W-:Y:S01]  /*51b0*/  FFMA.FTZ R70, R143, R71.reuse, -R70 ;  /* 0x000000478f467223 */ /* 0x080fe20000010846 */
[----:B------:R-:W-:Y:S01]  /*51c0*/  FMUL.FTZ R72, R142, R71 ;  /* 0x000000478e487220 */ /* 0x000fe20000410000 */
[----:B------:R-:W-:Y:S01]  /*51d0*/  SHF.L.U32 R71, R52, 0x10, RZ ;  /* 0x0000001034477819 */ /* 0x000fe200000006ff */
[-C--:B------:R-:W-:Y:S01]  /*51e0*/  FFMA.FTZ R67, R141, R65.reuse, -R66 ;  /* 0x000000418d437223 */ /* 0x080fe20000010842 */
[----:B------:R-:W-:Y:S01]  /*51f0*/  FMUL.FTZ R66, R140, R65 ;  /* 0x000000418c427220 */ /* 0x000fe20000410000 */
[C---:B------:R-:W-:Y:S01]  /*5200*/  FMUL.FTZ R207, R8.reuse, R121 ;  /* 0x0000007908cf7220 */ /* 0x040fe20000410000 */
[----:B------:R-:W-:Y:S01]  /*5210*/  FMUL.FTZ R208, R8, R120 ;  /* 0x0000007808d07220 */ /* 0x000fe20000410000 */
[----:B------:R-:W-:Y:S01]  /*5220*/  FFMA.FTZ R72, R143, R64, R72 ;  /* 0x000000408f487223 */ /* 0x000fe20000010048 */
[----:B------:R-:W-:Y:S01]  /*5230*/  FFMA.FTZ R66, R141, R74, R66 ;  /* 0x0000004a8d427223 */ /* 0x000fe20000010042 */
[C---:B------:R-:W-:Y:S01]  /*5240*/  FMUL.FTZ R207, R71.reuse, R207 ;  /* 0x000000cf47cf7220 */ /* 0x040fe20000410000 */
[----:B------:R-:W-:Y:S01]  /*5250*/  FMUL.FTZ R208, R71, R208 ;  /* 0x000000d047d07220 */ /* 0x000fe20000410000 */
[----:B------:R-:W-:Y:S01]  /*5260*/  FMUL.FTZ R64, R140, R72 ;  /* 0x000000488c407220 */ /* 0x000fe20000410000 */
[----:B------:R-:W-:Y:S01]  /*5270*/  SHF.L.U32 R119, R119, 0x10, RZ ;  /* 0x0000001077777819 */ /* 0x000fe200000006ff */
[----:B------:R-:W-:Y:S01]  /*5280*/  FADD.FTZ R66, R207, R66 ;  /* 0x00000042cf427221 */ /* 0x000fe20000010000 */
[----:B------:R-:W-:Y:S01]  /*5290*/  FADD.FTZ R67, R208, R67 ;  /* 0x00000043d0437221 */ /* 0x000fe20000010000 */
[-C--:B------:R-:W-:Y:S01]  /*52a0*/  FFMA.FTZ R64, R141, R70.reuse, -R64 ;  /* 0x000000468d407223 */ /* 0x080fe20000010840 */
[----:B------:R-:W-:Y:S01]  /*52b0*/  FMUL.FTZ R65, R140, R70 ;  /* 0x000000468c417220 */ /* 0x000fe20000410000 */
[----:B------:R-:W-:Y:S01]  /*52c0*/  SHF.L.U32 R118, R118, 0x10, RZ ;  /* 0x0000001076767819 */ /* 0x000fe200000006ff */
[----:B------:R-:W-:Y:S01]  /*52d0*/  FMUL.FTZ R70, R138, R66 ;  /* 0x000000428a467220 */ /* 0x000fe20000410000 */
[----:B------:R-:W-:Y:S01]  /*52e0*/  SHF.L.U32 R88, R76, 0x10, RZ ;  /* 0x000000104c587819 */ /* 0x000fe200000006ff */
[----:B------:R-:W-:Y:S01]  /*52f0*/  FMUL.FTZ R71, R138, R67 ;  /* 0x000000438a477220 */ /* 0x000fe20000410000 */
[----:B------:R-:W-:Y:S01]  /*5300*/  FMUL.FTZ R209, R7, R119 ;  /* 0x0000007707d17220 */ /* 0x000fe20000410000 */
[----:B------:R-:W-:Y:S01]  /*5310*/  FFMA.FTZ R72, R141, R72, R65 ;  /* 0x000000488d487223 */ /* 0x000fe20000010041 */
[----:B------:R-:W-:Y:S01]  /*5320*/  FMUL.FTZ R65, R7, R118 ;  /* 0x0000007607417220 */ /* 0x000fe20000410000 */
[C---:B------:R-:W-:Y:S01]  /*5330*/  FFMA.FTZ R67, R139.reuse, R67, -R70 ;  /* 0x000000438b437223 */ /* 0x040fe20000010846 */
[----:B------:R-:W-:Y:S01]  /*5340*/  FFMA.FTZ R70, R139, R66, R71 ;  /* 0x000000428b467223 */ /* 0x000fe20000010047 */
[C---:B------:R-:W-:Y:S01]  /*5350*/  FMUL.FTZ R209, R88.reuse, R209 ;  /* 0x000000d158d17220 */ /* 0x040fe20000410000 */
[----:B------:R-:W-:Y:S01]  /*5360*/  FMUL.FTZ R210, R88, R65 ;  /* 0x0000004158d27220 */ /* 0x000fe20000410000 */
[----:B------:R-:W-:-:S02]  /*5370*/  FMUL.FTZ R66, R138, R72 ;  /* 0x000000488a427220 */ /* 0x000fc40000410000 */
[----:B------:R-:W-:Y:S01]  /*5380*/  FADD.FTZ R70, R209, R70 ;  /* 0x00000046d1467221 */ /* 0x000fe20000010000 */
[-C--:B------:R-:W-:Y:S01]  /*5390*/  FMUL.FTZ R65, R138, R64.reuse ;  /* 0x000000408a417220 */ /* 0x080fe20000410000 */
[----:B------:R-:W-:Y:S01]  /*53a0*/  FADD.FTZ R67, R210, R67 ;  /* 0x00000043d2437221 */ /* 0x000fe20000010000 */
[----:B------:R-:W-:Y:S01]  /*53b0*/  FFMA.FTZ R66, R139, R64, -R66 ;  /* 0x000000408b427223 */ /* 0x000fe20000010842 */
[----:B------:R-:W-:Y:S01]  /*53c0*/  FMUL.FTZ R64, R136, R70 ;  /* 0x0000004688407220 */ /* 0x000fe20000410000 */
[----:B------:R-:W-:Y:S02]  /*53d0*/  SHF.L.U32 R117, R117, 0x10, RZ ;  /* 0x0000001075757819 */ /* 0x000fe400000006ff */
[----:B------:R-:W-:Y:S01]  /*53e0*/  SHF.L.U32 R116, R116, 0x10, RZ ;  /* 0x0000001074747819 */ /* 0x000fe200000006ff */
[-C--:B------:R-:W-:Y:S01]  /*53f0*/  FMUL.FTZ R71, R136, R67.reuse ;  /* 0x0000004388477220 */ /* 0x080fe20000410000 */
[----:B------:R-:W-:Y:S01]  /*5400*/  FFMA.FTZ R67, R137, R67, -R64 ;  /* 0x0000004389437223 */ /* 0x000fe20000010840 */
[----:B--2---:R-:W-:Y:S01]  /*5410*/  SHF.L.U32 R87, R75, 0x10, RZ ;  /* 0x000000104b577819 */ /* 0x004fe200000006ff */
[C---:B------:R-:W-:Y:S01]  /*5420*/  FMUL.FTZ R64, R6.reuse, R117 ;  /* 0x0000007506407220 */ /* 0x040fe20000410000 */
[----:B------:R-:W-:Y:S01]  /*5430*/  FMUL.FTZ R212, R6, R116 ;  /* 0x0000007406d47220 */ /* 0x000fe20000410000 */
[----:B------:R-:W-:-:S02]  /*5440*/  FFMA.FTZ R74, R137, R70, R71 ;  /* 0x00000046894a7223 */ /* 0x000fc40000010047 */
[C---:B------:R-:W-:Y:S01]  /*5450*/  FMUL.FTZ R211, R87.reuse, R64 ;  /* 0x0000004057d37220 */ /* 0x040fe20000410000 */
[----:B------:R-:W-:Y:S01]  /*5460*/  FMUL.FTZ R212, R87, R212 ;  /* 0x000000d457d47220 */ /* 0x000fe20000410000 */
[----:B------:R-:W-:Y:S01]  /*5470*/  FFMA.FTZ R65, R139, R72, R65 ;  /* 0x000000488b417223 */ /* 0x000fe20000010041 */
[----:B------:R-:W-:Y:S01]  /*5480*/  FMUL.FTZ R72, R136, R66 ;  /* 0x0000004288487220 */ /* 0x000fe20000410000 */
[----:B------:R-:W-:Y:S01]  /*5490*/  FADD.FTZ R74, R211, R74 ;  /* 0x0000004ad34a7221 */ /* 0x000fe20000010000 */
[----:B------:R-:W-:Y:S01]  /*54a0*/  FADD.FTZ R67, R212, R67 ;  /* 0x00000043d4437221 */ /* 0x000fe20000010000 */
[----:B------:R-:W-:Y:S01]  /*54b0*/  SHF.L.U32 R115, R115, 0x10, RZ ;  /* 0x0000001073737819 */ /* 0x000fe200000006ff */
[-C--:B------:R-:W-:Y:S01]  /*54c0*/  FMUL.FTZ R70, R136, R65.reuse ;  /* 0x0000004188467220 */ /* 0x080fe20000410000 */
[----:B------:R-:W-:Y:S01]  /*54d0*/  FFMA.FTZ R72, R137, R65, R72 ;  /* 0x0000004189487223 */ /* 0x000fe20000010048 */
[----:B------:R-:W-:Y:S01]  /*54e0*/  FMUL.FTZ R64, R134, R74 ;  /* 0x0000004a86407220 */ /* 0x000fe20000410000 */
[----:B------:R-:W-:Y:S01]  /*54f0*/  SHF.L.U32 R114, R114, 0x10, RZ ;  /* 0x0000001072727819 */ /* 0x000fe200000006ff */
[----:B------:R-:W-:Y:S01]  /*5500*/  FMUL.FTZ R65, R134, R67 ;  /* 0x0000004386417220 */ /* 0x000fe20000410000 */
[----:B---3--:R-:W-:Y:S01]  /*5510*/  SHF.L.U32 R86, R73, 0x10, RZ ;  /* 0x0000001049567819 */ /* 0x008fe200000006ff */
[----:B------:R-:W-:Y:S01]  /*5520*/  FFMA.FTZ R70, R137, R66, -R70 ;  /* 0x0000004289467223 */ /* 0x000fe20000010846 */
[----:B------:R-:W-:Y:S01]  /*5530*/  ISETP.NE.AND P3, PT, R83, 0x7f, PT ;  /* 0x0000007f5300780c */ /* 0x000fe20003f65270 */
[----:B------:R-:W-:Y:S01]  /*5540*/  FMUL.FTZ R213, R5, R115 ;  /* 0x0000007305d57220 */ /* 0x000fe20000410000 */
[C---:B------:R-:W-:Y:S01]  /*5550*/  FFMA.FTZ R66, R135.reuse, R67, -R64 ;  /* 0x0000004387427223 */ /* 0x040fe20000010840 */
[----:B------:R-:W-:Y:S01]  /*5560*/  FFMA.FTZ R67, R135, R74, R65 ;  /* 0x0000004a87437223 */ /* 0x000fe20000010041 */
[----:B------:R-:W-:Y:S01]  /*5570*/  FMUL.FTZ R65, R5, R114 ;  /* 0x0000007205417220 */ /* 0x000fe20000410000 */
[----:B------:R-:W-:Y:S01]  /*5580*/  FMUL.FTZ R213, R86, R213 ;  /* 0x000000d556d57220 */ /* 0x000fe20000410000 */
[----:B------:R-:W-:Y:S01]  /*5590*/  FMUL.FTZ R64, R134, R72 ;  /* 0x0000004886407220 */ /* 0x000fe20000410000 */
[----:B------:R-:W-:Y:S01]  /*55a0*/  SHF.L.U32 R113, R113, 0x10, RZ ;  /* 0x0000001071717819 */ /* 0x000fe200000006ff */
[----:B------:R-:W-:Y:S01]  /*55b0*/  FMUL.FTZ R214, R86, R65 ;  /* 0x0000004156d67220 */ /* 0x000fe20000410000 */
[----:B------:R-:W-:Y:S01]  /*55c0*/  FADD.FTZ R65, R213, R66 ;  /* 0x00000042d5417221 */ /* 0x000fe20000010000 */
[----:B------:R-:W-:Y:S01]  /*55d0*/  SHF.L.U32 R85, R240, 0x10, RZ ;  /* 0x00000010f0557819 */ /* 0x000fe200000006ff */
[----:B------:R-:W-:Y:S01]  /*55e0*/  FFMA.FTZ R66, R135, R70, -R64 ;  /* 0x0000004687427223 */ /* 0x000fe20000010840 */
[----:B------:R-:W-:Y:S01]  /*55f0*/  FADD.FTZ R67, R214, R67 ;  /* 0x00000043d6437221 */ /* 0x000fe20000010000 */
[----:B------:R-:W-:Y:S01]  /*5600*/  FMUL.FTZ R74, R132, R65 ;  /* 0x00000041844a7220 */ /* 0x000fe20000410000 */
[----:B------:R-:W-:Y:S01]  /*5610*/  SHF.L.U32 R112, R112, 0x10, RZ ;  /* 0x0000001070707819 */ /* 0x000fe200000006ff */
[----:B------:R-:W-:Y:S01]  /*5620*/  FMUL.FTZ R64, R4, R113 ;  /* 0x0000007104407220 */ /* 0x000fe20000410000 */
[----:B------:R-:W-:Y:S01]  /*5630*/  @P3 LEA R106, R83, R81, 0x3 ;  /* 0x00000051536a3211 */ /* 0x000fe200078e18ff */
[-C--:B------:R-:W-:Y:S01]  /*5640*/  FFMA.FTZ R76, R133, R67.reuse, R74 ;  /* 0x00000043854c7223 */ /* 0x080fe2000001004a */
[----:B------:R-:W-:Y:S01]  /*5650*/  FMUL.FTZ R74, R132, R67 ;  /* 0x00000043844a7220 */ /* 0x000fe20000410000 */
[----:B------:R-:W-:Y:S01]  /*5660*/  FMUL.FTZ R216, R4, R112 ;  /* 0x0000007004d87220 */ /* 0x000fe20000410000 */
[----:B------:R-:W-:Y:S01]  /*5670*/  FMUL.FTZ R215, R85, R64 ;  /* 0x0000004055d77220 */ /* 0x000fe20000410000 */
[----:B------:R-:W-:Y:S01]  /*5680*/  FMUL.FTZ R70, R134, R70 ;  /* 0x0000004686467220 */ /* 0x000fe20000410000 */
[----:B------:R-:W0:Y:S01]  /*5690*/  @P3 LDS.64 R106, [R106+0x8788] ;  /* 0x008788006a6a3984 */ /* 0x000e220000000a00 */
[----:B------:R-:W-:Y:S01]  /*56a0*/  FFMA.FTZ R65, R133, R65, -R74 ;  /* 0x0000004185417223 */ /* 0x000fe2000001084a */
[----:B------:R-:W-:Y:S01]  /*56b0*/  FMUL.FTZ R216, R85, R216 ;  /* 0x000000d855d87220 */ /* 0x000fe20000410000 */
[----:B------:R-:W-:Y:S01]  /*56c0*/  FADD.FTZ R76, R215, R76 ;  /* 0x0000004cd74c7221 */ /* 0x000fe20000010000 */
[----:B------:R-:W-:Y:S01]  /*56d0*/  FFMA.FTZ R70, R135, R72, R70 ;  /* 0x0000004887467223 */ /* 0x000fe20000010046 */
[----:B------:R-:W-:Y:S01]  /*56e0*/  FMUL.FTZ R64, R132, R66 ;  /* 0x0000004284407220 */ /* 0x000fe20000410000 */
[----:B------:R-:W-:Y:S01]  /*56f0*/  FADD.FTZ R65, R216, R65 ;  /* 0x00000041d8417221 */ /* 0x000fe20000010000 */
[----:B------:R-:W-:Y:S01]  /*5700*/  FMUL.FTZ R72, R130, R76 ;  /* 0x0000004c82487220 */ /* 0x000fe20000410000 */
[----:B------:R-:W-:Y:S01]  /*5710*/  SHF.L.U32 R110, R110, 0x10, RZ ;  /* 0x000000106e6e7819 */ /* 0x000fe200000006ff */
[-C--:B------:R-:W-:Y:S01]  /*5720*/  FFMA.FTZ R64, R133, R70.reuse, R64 ;  /* 0x0000004685407223 */ /* 0x080fe20000010040 */
[----:B------:R-:W-:Y:S01]  /*5730*/  SHF.L.U32 R111, R111, 0x10, RZ ;  /* 0x000000106f6f7819 */ /* 0x000fe200000006ff */
[----:B------:R-:W-:Y:S01]  /*5740*/  FMUL.FTZ R70, R132, R70 ;  /* 0x0000004684467220 */ /* 0x000fe20000410000 */
[-C--:B------:R-:W-:Y:S01]  /*5750*/  FFMA.FTZ R67, R131, R65.reuse, -R72 ;  /* 0x0000004183437223 */ /* 0x080fe20000010848 */
[----:B------:R-:W-:Y:S01]  /*5760*/  SHF.L.U32 R84, R239, 0x10, RZ ;  /* 0x00000010ef547819 */ /* 0x000fe200000006ff */
[C---:B------:R-:W-:Y:S01]  /*5770*/  FMUL.FTZ R72, R130.reuse, R65 ;  /* 0x0000004182487220 */ /* 0x040fe20000410000 */
[C---:B------:R-:W-:Y:S01]  /*5780*/  FMUL.FTZ R65, R3.reuse, R110 ;  /* 0x0000006e03417220 */ /* 0x040fe20000410000 */
[----:B------:R-:W-:Y:S01]  /*5790*/  FMUL.FTZ R217, R3, R111 ;  /* 0x0000006f03d97220 */ /* 0x000fe20000410000 */
[----:B------:R-:W-:Y:S01]  /*57a0*/  FFMA.FTZ R70, R133, R66, -R70 ;  /* 0x0000004285467223 */ /* 0x000fe20000010846 */
[----:B------:R-:W-:Y:S01]  /*57b0*/  FMUL.FTZ R66, R130, R64 ;  /* 0x0000004082427220 */ /* 0x000fe20000410000 */
[C---:B------:R-:W-:Y:S01]  /*57c0*/  FMUL.FTZ R218, R84.reuse, R65 ;  /* 0x0000004154da7220 */ /* 0x040fe20000410000 */
[C---:B------:R-:W-:Y:S01]  /*57d0*/  FFMA.FTZ R72, R131.reuse, R76, R72 ;  /* 0x0000004c83487223 */ /* 0x040fe20000010048 */
[----:B------:R-:W-:Y:S01]  /*57e0*/  FMUL.FTZ R217, R84, R217 ;  /* 0x000000d954d97220 */ /* 0x000fe20000410000 */
[-C--:B------:R-:W-:Y:S01]  /*57f0*/  FMUL.FTZ R65, R130, R70.reuse ;  /* 0x0000004682417220 */ /* 0x080fe20000410000 */
[----:B------:R-:W-:Y:S01]  /*5800*/  FFMA.FTZ R66, R131, R70, -R66 ;  /* 0x0000004683427223 */ /* 0x000fe20000010842 */
[----:B------:R-:W-:Y:S01]  /*5810*/  FADD.FTZ R71, R218, R67 ;  /* 0x00000043da477221 */ /* 0x000fe20000010000 */
[----:B------:R-:W-:Y:S01]  /*5820*/  FADD.FTZ R72, R217, R72 ;  /* 0x00000048d9487221 */ /* 0x000fe20000010000 */
[----:B------:R-:W-:Y:S01]  /*5830*/  FFMA.FTZ R67, R131, R64, R65 ;  /* 0x0000004083437223 */ /* 0x000fe20000010041 */
[----:B------:R-:W-:Y:S01]  /*5840*/  FMUL.FTZ R64, R128, R66 ;  /* 0x0000004280407220 */ /* 0x000fe20000410000 */
[----:B------:R-:W-:-:S02]  /*5850*/  SHF.L.U32 R109, R109, 0x10, RZ ;  /* 0x000000106d6d7819 */ /* 0x000fc400000006ff */
[----:B------:R-:W-:Y:S01]  /*5860*/  SHF.L.U32 R108, R108, 0x10, RZ ;  /* 0x000000106c6c7819 */ /* 0x000fe200000006ff */
[----:B------:R-:W-:Y:S01]  /*5870*/  FMUL.FTZ R70, R128, R72 ;  /* 0x0000004880467220 */ /* 0x000fe20000410000 */
[----:B------:R-:W-:Y:S01]  /*5880*/  SHF.L.U32 R105, R238, 0x10, RZ ;  /* 0x00000010ee697819 */ /* 0x000fe200000006ff */
[C---:B------:R-:W-:Y:S01]  /*5890*/  FFMA.FTZ R65, R129.reuse, R67, R64 ;  /* 0x0000004381417223 */ /* 0x040fe20000010040 */
[----:B------:R-:W-:Y:S01]  /*58a0*/  FMUL.FTZ R73, R128, R71 ;  /* 0x0000004780497220 */ /* 0x000fe20000410000 */
[C---:B------:R-:W-:Y:S01]  /*58b0*/  FMUL.FTZ R64, R2.reuse, R109 ;  /* 0x0000006d02407220 */ /* 0x040fe20000410000 */
[----:B------:R-:W-:Y:S01]  /*58c0*/  FMUL.FTZ R220, R2, R108 ;  /* 0x0000006c02dc7220 */ /* 0x000fe20000410000 */
[C---:B------:R-:W-:Y:S01]  /*58d0*/  FFMA.FTZ R74, R129.reuse, R71, -R70 ;  /* 0x00000047814a7223 */ /* 0x040fe20000010846 */
[----:B------:R-:W-:Y:S01]  /*58e0*/  FMUL.FTZ R70, R128, R67 ;  /* 0x0000004380467220 */ /* 0x000fe20000410000 */
[----:B------:R-:W-:Y:S01]  /*58f0*/  FFMA.FTZ R73, R129, R72, R73 ;  /* 0x0000004881497223 */ /* 0x000fe20000010049 */
[----:B------:R-:W-:Y:S01]  /*5900*/  LEA.HI R158, R83, R83, RZ, 0x1e ;  /* 0x00000053539e7211 */ /* 0x000fe200078ff0ff */
[C---:B------:R-:W-:Y:S01]  /*5910*/  FMUL.FTZ R219, R105.reuse, R64 ;  /* 0x0000004069db7220 */ /* 0x040fe20000410000 */
[----:B------:R-:W-:Y:S01]  /*5920*/  FMUL.FTZ R220, R105, R220 ;  /* 0x000000dc69dc7220 */ /* 0x000fe20000410000 */
[----:B------:R-:W-:Y:S01]  /*5930*/  BSSY B0, `(.L_x_1462) ;  /* 0x0000013000007945 */ /* 0x000fe20003800000 */
[----:B------:R-:W-:Y:S01]  /*5940*/  FFMA.FTZ R64, R129, R66, -R70 ;  /* 0x0000004281407223 */ /* 0x000fe20000010846 */
[----:B------:R-:W-:Y:S01]  /*5950*/  ISETP.GT.U32.AND P2, PT, R83, 0x1f, PT ;  /* 0x0000001f5300780c */ /* 0x000fe20003f44070 */
[----:B------:R-:W-:Y:S01]  /*5960*/  FADD.FTZ R66, R219, R74 ;  /* 0x0000004adb427221 */ /* 0x000fe20000010000 */
[----:B------:R-:W-:Y:S01]  /*5970*/  LEA R158, R158, R81, 0x4 ;  /* 0x000000519e9e7211 */ /* 0x000fe200078e20ff */
[----:B------:R-:W-:Y:S01]  /*5980*/  FADD.FTZ R67, R220, R73 ;  /* 0x00000049dc437221 */ /* 0x000fe20000010000 */
[----:B0-----:R-:W-:Y:S09]  /*5990*/  @P3 BRA `(.L_x_1463) ;  /* 0x0000000000303947 */ /* 0x001ff20003800000 */
[----:B------:R-:W0:Y:S01]  /*59a0*/  LDC R70, c[0x0][0x224] ;  /* 0x00008900ff467b82 */ /* 0x000e220000000800 */
[----:B------:R-:W-:Y:S01]  /*59b0*/  HFMA2.MMA R107, -RZ, RZ, 0, 0 ;  /* 0x00000000ff6b7435 */ /* 0x000fe200000001ff */
[----:B------:R-:W-:Y:S02]  /*59c0*/  MOV R106, 0x3f800000 ;  /* 0x3f800000006a7802 */ /* 0x000fe40000000f00 */
        /* <DEDUP_REMOVED lines=9> */
.L_x_1463:
[----:B------:R-:W-:Y:S05]  /*5a60*/  BSYNC B0 ;  /* 0x0000000000007941 */ /* 0x000fea0003800000 */
.L_x_1462:
[----:B------:R2:W-:Y:S01]  /*5a70*/  STS.128 [R158+0x6370], R64 ;  /* 0x006370409e007388 */ /* 0x0005e20000000c00 */
[-C--:B-----5:R-:W-:Y:S01]  /*5a80*/  FMUL.FTZ R159, R0, R68.reuse ;  /* 0x00000044009f7220 */ /* 0x0a0fe20000410000 */
        /* <DEDUP_REMOVED lines=79> */
[----:B---3--:R-:W-:Y:S02]  /*5f80*/  FMUL.FTZ R77, R231, R243 ;  /* 0x000000f3e74d7220 */ /* 0x008fe40000410000 */
        /* <DEDUP_REMOVED lines=58> */
.L_x_1589:
[----:B------:R-:W-:Y:S01]  /*6330*/  ISETP.GE.AND P3, PT, R82, 0x10, PT ;  /* 0x000000105200780c */ /* 0x000fe20003f66270 */
[C---:B--2---:R-:W-:Y:S01]  /*6340*/  FMUL.FTZ R76, R231.reuse, R77 ;  /* 0x0000004de74c7220 */ /* 0x044fe20000410000 */
[----:B----4-:R-:W-:Y:S01]  /*6350*/  FMUL.FTZ R78, R231, R243 ;  /* 0x000000f3e74e7220 */ /* 0x010fe20000410000 */
[----:B------:R-:W-:Y:S02]  /*6360*/  UMOV UR44, 0xffffffff ;  /* 0xffffffff002c7882 */ /* 0x000fe40000000000 */
[-C--:B---3--:R-:W-:Y:S01]  /*6370*/  FFMA.FTZ R76, R241, R247.reuse, -R76 ;  /* 0x000000f7f14c7223 */ /* 0x088fe2000001084c */
[----:B------:R-:W-:Y:S01]  /*6380*/  FMUL.FTZ R247, R231, R247 ;  /* 0x000000f7e7f77220 */ /* 0x000fe20000410000 */
[-C--:B0-----:R-:W-:Y:S01]  /*6390*/  FFMA.FTZ R78, R241, R245.reuse, R78 ;  /* 0x000000f5f14e7223 */ /* 0x081fe2000001004e */
[----:B------:R-:W-:Y:S02]  /*63a0*/  FMUL.FTZ R245, R231, R245 ;  /* 0x000000f5e7f57220 */ /* 0x000fe40000410000 */
[----:B------:R-:W-:-:S03]  /*63b0*/  FFMA.FTZ R77, R241, R77, R247 ;  /* 0x0000004df14d7223 */ /* 0x000fc600000100f7 */
[----:B------:R-:W-:Y:S01]  /*63c0*/  @P3 FFMA.FTZ R241, R241, R243, -R245 ;  /* 0x000000f3f1f13223 */ /* 0x000fe200000108f5 */
[----:B------:R-:W-:Y:S01]  /*63d0*/  @P3 FADD.FTZ R244, R244, R76 ;  /* 0x0000004cf4f43221 */ /* 0x000fe20000010000 */
[----:B------:R-:W-:Y:S01]  /*63e0*/  @P3 FADD.FTZ R242, R242, R77 ;  /* 0x0000004df2f23221 */ /* 0x000fe20000010000 */
[----:B------:R-:W-:Y:S01]  /*63f0*/  FSEL R243, R231, R78, !P3 ;  /* 0x0000004ee7f37208 */ /* 0x000fe20005800000 */
[----:B------:R-:W-:Y:S06]  /*6400*/  BRA.DIV UR44, `(.L_x_1466) ;  /* 0x0000008a2cb07947 */ /* 0x000fec000b800000 */
.L_x_1592:
[----:B------:R-:W-:-:S03]  /*6410*/  UMOV UR44, 0xffffffff ;  /* 0xffffffff002c7882 */ /* 0x000fc60000000000 */
[----:B------:R-:W-:Y:S05]  /*6420*/  BRA.DIV UR44, `(.L_x_1467) ;  /* 0x0000008a2cd07947 */ /* 0x000fea000b800000 */
.L_x_1595:
[----:B------:R-:W-:-:S03]  /*6430*/  UMOV UR44, 0xffffffff ;  /* 0xffffffff002c7882 */ /* 0x000fc60000000000 */
[----:B------:R-:W-:Y:S05]  /*6440*/  BRA.DIV UR44, `(.L_x_1468) ;  /* 0x0000008a2cf07947 */ /* 0x000fea000b800000 */
.L_x_1598:
[----:B------:R-:W-:-:S03]  /*6450*/  UMOV UR44, 0xffffffff ;  /* 0xffffffff002c7882 */ /* 0x000fc60000000000 */
[----:B------:R-:W-:Y:S05]  /*6460*/  BRA.DIV UR44, `(.L_x_1469) ;  /* 0x0000008e2c107947 */ /* 0x000fea000b800000 */
.L_x_1601:
        /* <DEDUP_REMOVED lines=10> */
.L_x_1611:
        /* <DEDUP_REMOVED lines=44> */
.L_x_1464:
[----:B------:R-:W-:Y:S05]  /*67d0*/  WARPSYNC.ALL ;  /* 0x0000000000007948 */ /* 0x000fea0003800000 */
[----:B------:R-:W-:Y:S01]  /*67e0*/  BAR.SYNC.DEFER_BLOCKING 0x0 ;  /* 0x0000000000007b1d */ /* 0x000fe20000010000 */
[----:B-1----:R-:W-:-:S04]  /*67f0*/  FMUL.FTZ R67, R128, R107 ;  /* 0x0000006b80437220 */ /* 0x002fc80000410000 */
[----:B------:R-:W-:-:S04]  /*6800*/  FFMA.FTZ R67, R129, R106, -R67 ;  /* 0x0000006a81437223 */ /* 0x000fc80000010843 */
[----:B------:R-:W-:Y:S01]  /*6810*/  FMUL.FTZ R69, R130, -R67 ;  /* 0x8000004382457220 */ /* 0x000fe20000410000 */
[----:B------:R-:W1:Y:S02]  /*6820*/  LDS.64 R60, [R158+0x6378] ;  /* 0x006378009e3c7984 */ /* 0x000e640000000a00 */
[C---:B-1----:R-:W-:Y:S01]  /*6830*/  FMUL.FTZ R63, R127.reuse, R61 ;  /* 0x0000003d7f3f7220 */ /* 0x042fe20000410000 */
[----:B------:R-:W-:-:S03]  /*6840*/  FMUL.FTZ R62, R127, R60 ;  /* 0x0000003c7f3e7220 */ /* 0x000fc60000410000 */
[C---:B------:R-:W-:Y:S01]  /*6850*/  FFMA.FTZ R63, R126.reuse, R60, -R63 ;  /* 0x0000003c7e3f7223 */ /* 0x040fe2000001083f */
[----:B------:R-:W-:Y:S01]  /*6860*/  FFMA.FTZ R126, R126, R61, R62 ;  /* 0x0000003d7e7e7223 */ /* 0x000fe2000001003e */
[-C--:B------:R-:W-:Y:S01]  /*6870*/  FMUL.FTZ R61, R129, R190.reuse ;  /* 0x000000be813d7220 */ /* 0x080fe20000410000 */
[----:B------:R-:W-:Y:S01]  /*6880*/  FMUL.FTZ R60, R128, R190 ;  /* 0x000000be803c7220 */ /* 0x000fe20000410000 */
[----:B------:R-:W-:Y:S01]  /*6890*/  FADD.FTZ R228, R228, R63 ;  /* 0x0000003fe4e47221 */ /* 0x000fe20000010000 */
[----:B------:R-:W-:Y:S01]  /*68a0*/  FADD.FTZ R227, R227, R126 ;  /* 0x0000007ee3e37221 */ /* 0x000fe20000010000 */
[-C--:B------:R-:W-:Y:S01]  /*68b0*/  FFMA.FTZ R62, -R128, R174.reuse, -R61 ;  /* 0x000000ae803e7223 */ /* 0x080fe2000001093d */
[----:B------:R-:W-:Y:S01]  /*68c0*/  FFMA.FTZ R60, R129, R174, -R60 ;  /* 0x000000ae813c7223 */ /* 0x000fe2000001083c */
[----:B------:R-:W-:Y:S02]  /*68d0*/  MOV R126, UR7 ;  /* 0x00000007007e7c02 */ /* 0x000fe40008000f00 */
[----:B------:R-:W-:Y:S01]  /*68e0*/  FADD.FTZ R62, -R189, R62 ;  /* 0x0000003ebd3e7221 */ /* 0x000fe20000010100 */
[----:B------:R-:W-:Y:S01]  /*68f0*/  FADD.FTZ R60, R173, R60 ;  /* 0x0000003cad3c7221 */ /* 0x000fe20000010000 */
[----:B------:R-:W-:-:S02]  /*6900*/  LEA R126, R126, R81, 0x4 ;  /* 0x000000517e7e7211 */ /* 0x000fc400078e20ff */
[C---:B------:R-:W-:Y:S01]  /*6910*/  FMUL.FTZ R64, R130.reuse, -R62 ;  /* 0x8000003e82407220 */ /* 0x040fe20000410000 */
[----:B------:R-:W-:-:S03]  /*6920*/  FMUL.FTZ R65, R130, -R60 ;  /* 0x8000003c82417220 */ /* 0x000fc60000410000 */
[C---:B------:R-:W-:Y:S01]  /*6930*/  FFMA.FTZ R61, R131.reuse, R60, -R64 ;  /* 0x0000003c833d7223 */ /* 0x040fe20000010840 */
[----:B------:R-:W-:Y:S01]  /*6940*/  FMUL.FTZ R60, R128, -R106 ;  /* 0x8000006a803c7220 */ /* 0x000fe20000410000 */
[----:B------:R-:W-:Y:S02]  /*6950*/  FFMA.FTZ R65, R131, R62, R65 ;  /* 0x0000003e83417223 */ /* 0x000fe40000010041 */
[----:B------:R-:W-:Y:S01]  /*6960*/  FADD.FTZ R61, R172, R61 ;  /* 0x0000003dac3d7221 */ /* 0x000fe20000010000 */
[----:B------:R-:W-:Y:S01]  /*6970*/  FFMA.FTZ R62, R129, -R107, R60 ;  /* 0x8000006b813e7223 */ /* 0x000fe2000001003c */
[----:B------:R-:W-:Y:S02]  /*6980*/  FADD.FTZ R65, -R188, R65 ;  /* 0x00000041bc417221 */ /* 0x000fe40000010100 */
[----:B------:R-:W-:Y:S01]  /*6990*/  FMUL.FTZ R66, R132, -R61 ;  /* 0x8000003d84427220 */ /* 0x000fe20000410000 */
[-C--:B------:R-:W-:Y:S01]  /*69a0*/  FMUL.FTZ R60, R130, -R62.reuse ;  /* 0x8000003e823c7220 */ /* 0x080fe20000410000 */
[CC--:B------:R-:W-:Y:S01]  /*69b0*/  FMUL.FTZ R64, R132.reuse, -R65.reuse ;  /* 0x8000004184407220 */ /* 0x0c0fe20000410000 */
[----:B------:R-:W-:Y:S01]  /*69c0*/  FFMA.FTZ R62, R131, R62, R69 ;  /* 0x0000003e833e7223 */ /* 0x000fe20000010045 */
[----:B------:R-:W-:Y:S01]  /*69d0*/  FFMA.FTZ R66, R133, R65, R66 ;  /* 0x0000004185427223 */ /* 0x000fe20000010042 */
[----:B------:R-:W-:Y:S01]  /*69e0*/  FFMA.FTZ R60, R131, R67, -R60 ;  /* 0x00000043833c7223 */ /* 0x000fe2000001083c */
[----:B------:R-:W-:Y:S01]  /*69f0*/  FFMA.FTZ R64, R133, R61, -R64 ;  /* 0x0000003d85407223 */ /* 0x000fe20000010840 */
[C---:B------:R-:W-:Y:S01]  /*6a00*/  FMUL.FTZ R61, R132.reuse, -R62 ;  /* 0x8000003e843d7220 */ /* 0x040fe20000410000 */
[----:B------:R-:W-:Y:S01]  /*6a10*/  FADD.FTZ R66, -R187, R66 ;  /* 0x00000042bb427221 */ /* 0x000fe20000010100 */
[-C--:B------:R-:W-:Y:S01]  /*6a20*/  FMUL.FTZ R65, R132, -R60.reuse ;  /* 0x8000003c84417220 */ /* 0x080fe20000410000 */
[----:B------:R-:W-:Y:S01]  /*6a30*/  FADD.FTZ R64, R171, R64 ;  /* 0x00000040ab407221 */ /* 0x000fe20000010000 */
[C---:B------:R-:W-:Y:S01]  /*6a40*/  FFMA.FTZ R60, R133.reuse, R60, -R61 ;  /* 0x0000003c853c7223 */ /* 0x040fe2000001083d */
[C---:B------:R-:W-:Y:S01]  /*6a50*/  FMUL.FTZ R68, R134.reuse, -R66 ;  /* 0x8000004286447220 */ /* 0x040fe20000410000 */
[----:B------:R-:W-:Y:S01]  /*6a60*/  FFMA.FTZ R62, R133, R62, R65 ;  /* 0x0000003e853e7223 */ /* 0x000fe20000010041 */
[C---:B------:R-:W-:Y:S01]  /*6a70*/  FMUL.FTZ R65, R134.reuse, -R64 ;  /* 0x8000004086417220 */ /* 0x040fe20000410000 */
[----:B------:R-:W-:Y:S01]  /*6a80*/  FMUL.FTZ R67, R134, -R60 ;  /* 0x8000003c86437220 */ /* 0x000fe20000410000 */
[----:B------:R-:W-:-:S02]  /*6a90*/  FFMA.FTZ R61, R135, R64, -R68 ;  /* 0x00000040873d7223 */ /* 0x000fc40000010844 */
[C---:B------:R-:W-:Y:S01]  /*6aa0*/  FFMA.FTZ R69, R135.reuse, R66, R65 ;  /* 0x0000004287457223 */ /* 0x040fe20000010041 */
[-C--:B------:R-:W-:Y:S01]  /*6ab0*/  FMUL.FTZ R65, R134, -R62.reuse ;  /* 0x8000003e86417220 */ /* 0x080fe20000410000 */
[----:B------:R-:W-:Y:S01]  /*6ac0*/  FADD.FTZ R61, R170, R61 ;  /* 0x0000003daa3d7221 */ /* 0x000fe20000010000 */
[C---:B------:R-:W-:Y:S01]  /*6ad0*/  FFMA.FTZ R62, R135.reuse, R62, R67 ;  /* 0x0000003e873e7223 */ /* 0x040fe20000010043 */
[----:B------:R-:W-:Y:S01]  /*6ae0*/  FADD.FTZ R69, -R186, R69 ;  /* 0x00000045ba457221 */ /* 0x000fe20000010100 */
[----:B------:R-:W-:Y:S01]  /*6af0*/  FFMA.FTZ R60, R135, R60, -R65 ;  /* 0x0000003c873c7223 */ /* 0x000fe20000010841 */
[C---:B------:R-:W-:Y:S02]  /*6b00*/  FMUL.FTZ R66, R136.reuse, -R61 ;  /* 0x8000003d88427220 */ /* 0x040fe40000410000 */
[CC--:B------:R-:W-:Y:S01]  /*6b10*/  FMUL.FTZ R64, R136.reuse, -R69.reuse ;  /* 0x8000004588407220 */ /* 0x0c0fe20000410000 */
[----:B------:R-:W-:Y:S01]  /*6b20*/  FMUL.FTZ R65, R136, -R60 ;  /* 0x8000003c88417220 */ /* 0x000fe20000410000 */
[----:B------:R-:W-:-:S02]  /*6b30*/  FFMA.FTZ R66, R137, R69, R66 ;  /* 0x0000004589427223 */ /* 0x000fc40000010042 */
[----:B------:R-:W-:Y:S01]  /*6b40*/  FFMA.FTZ R64, R137, R61, -R64 ;  /* 0x0000003d89407223 */ /* 0x000fe20000010840 */
[-C--:B------:R-:W-:Y:S01]  /*6b50*/  FMUL.FTZ R61, R136, -R62.reuse ;  /* 0x8000003e883d7220 */ /* 0x080fe20000410000 */
[----:B------:R-:W-:Y:S01]  /*6b60*/  FADD.FTZ R66, -R185, R66 ;  /* 0x00000042b9427221 */ /* 0x000fe20000010100 */
[----:B------:R-:W-:Y:S01]  /*6b70*/  FFMA.FTZ R62, R137, R62, R65 ;  /* 0x0000003e893e7223 */ /* 0x000fe20000010041 */
[----:B------:R-:W-:Y:S01]  /*6b80*/  FADD.FTZ R64, R169, R64 ;  /* 0x00000040a9407221 */ /* 0x000fe20000010000 */
[----:B------:R-:W-:Y:S01]  /*6b90*/  FFMA.FTZ R60, R137, R60, -R61 ;  /* 0x0000003c893c7223 */ /* 0x000fe2000001083d */
[C---:B------:R-:W-:Y:S02]  /*6ba0*/  FMUL.FTZ R68, R138.reuse, -R66 ;  /* 0x800000428a447220 */ /* 0x040fe40000410000 */
        /* <DEDUP_REMOVED lines=94> */
[CC--:B------:R-:W-:Y:S01]  /*7190*/  FMUL.FTZ R61, R156.reuse, -R62.reuse ;  /* 0x8000003e9c3d7220 */ /* 0x0c0fe20000410000 */
[----:B------:R-:W-:Y:S01]  /*71a0*/  FADD.FTZ R67, -R175, R68 ;  /* 0x00000044af437221 */ /* 0x000fe20000010100 */
[----:B------:R-:W-:Y:S01]  /*71b0*/  FMUL.FTZ R68, R156, R227 ;  /* 0x000000e39c447220 */ /* 0x000fe20000410000 */
[C---:B------:R-:W-:Y:S01]  /*71c0*/  FFMA.FTZ R65, R157.reuse, R62, R64 ;  /* 0x0000003e9d417223 */ /* 0x040fe20000010040 */
[C---:B------:R-:W-:Y:S01]  /*71d0*/  FFMA.FTZ R64, R157.reuse, R60, -R61 ;  /* 0x0000003c9d407223 */ /* 0x040fe2000001083d */
[----:B------:R-:W-:Y:S01]  /*71e0*/  MOV R60, UR10 ;  /* 0x0000000a003c7c02 */ /* 0x000fe20008000f00 */
[-C--:B------:R-:W-:Y:S01]  /*71f0*/  FFMA.FTZ R68, R157, R228.reuse, -R68 ;  /* 0x000000e49d447223 */ /* 0x080fe20000010844 */
[----:B------:R-:W-:Y:S01]  /*7200*/  HFMA2.MMA R61, -RZ, RZ, 0, 0 ;  /* 0x00000000ff3d7435 */ /* 0x000fe200000001ff */
[----:B------:R-:W-:Y:S02]  /*7210*/  CS2R R62, SRZ ;  /* 0x00000000003e7805 */ /* 0x000fe4000001ff00 */
[----:B------:R-:W-:Y:S01]  /*7220*/  ISETP.GE.OR P0, PT, R60, UR50, P0 ;  /* 0x000000323c007c0c */ /* 0x000fe20008706670 */
[----:B------:R-:W-:Y:S01]  /*7230*/  FADD.FTZ R191, R191, R68 ;  /* 0x00000044bfbf7221 */ /* 0x000fe20000010000 */
[----:B------:R-:W-:Y:S01]  /*7240*/  FMUL.FTZ R68, R156, R228 ;  /* 0x000000e49c447220 */ /* 0x000fe20000410000 */
[----:B------:R-:W-:Y:S01]  /*7250*/  MOV R60, 0x3f800000 ;  /* 0x3f800000003c7802 */ /* 0x000fe20000000f00 */
[----:B------:R-:W-:-:S02]  /*7260*/  FADD.FTZ R66, R159, R66 ;  /* 0x000000429f427221 */ /* 0x000fc40000010000 */
[----:B------:R-:W-:Y:S01]  /*7270*/  FFMA.FTZ R69, R157, R227, R68 ;  /* 0x000000e39d457223 */ /* 0x000fe20000010044 */
[----:B------:R-:W-:-:S03]  /*7280*/  FMUL.FTZ R68, R154, R191 ;  /* 0x000000bf9a447220 */ /* 0x000fc60000410000 */
[----:B------:R-:W-:-:S03]  /*7290*/  FADD.FTZ R192, R192, R69 ;  /* 0x00000045c0c07221 */ /* 0x000fc60000010000 */
[----:B------:R-:W1:Y:S01]  /*72a0*/  @!P0 LDS.128 R60, [R126+0x8b80] ;  /* 0x008b80007e3c8984 */ /* 0x000e620000000c00 */
[----:B------:R-:W-:-:S03]  /*72b0*/  FFMA.FTZ R68, R155, R192, R68 ;  /* 0x000000c09b447223 */ /* 0x000fc60000010044 */
[----:B------:R3:W-:Y:S01]  /*72c0*/  STS.128 [R158+0x6d80], R64 ;  /* 0x006d80409e007388 */ /* 0x0007e20000000c00 */
[----:B------:R-:W-:Y:S01]  /*72d0*/  FADD.FTZ R193, R193, R68 ;  /* 0x00000044c1c17221 */ /* 0x000fe20000010000 */
[----:B------:R-:W-:-:S04]  /*72e0*/  FMUL.FTZ R68, R154, R192 ;  /* 0x000000c09a447220 */ /* 0x000fc80000410000 */
[----:B---3--:R-:W-:Y:S01]  /*72f0*/  FFMA.FTZ R65, R155, R191, -R68 ;  /* 0x000000bf9b417223 */ /* 0x008fe20000010844 */
[----:B------:R-:W-:-:S03]  /*7300*/  FMUL.FTZ R64, R152, R193 ;  /* 0x000000c198407220 */ /* 0x000fc60000410000 */
[----:B------:R-:W-:-:S04]  /*7310*/  FADD.FTZ R194, R194, R65 ;  /* 0x00000041c2c27221 */ /* 0x000fc80000010000 */
[----:B------:R-:W-:-:S04]  /*7320*/  FFMA.FTZ R64, R153, R194, -R64 ;  /* 0x000000c299407223 */ /* 0x000fc80000010840 */
[----:B------:R-:W-:Y:S01]  /*7330*/  FADD.FTZ R195, R195, R64 ;  /* 0x00000040c3c37221 */ /* 0x000fe20000010000 */
[----:B------:R-:W-:-:S04]  /*7340*/  FMUL.FTZ R64, R152, R194 ;  /* 0x000000c298407220 */ /* 0x000fc80000410000 */
[----:B------:R-:W-:Y:S01]  /*7350*/  FFMA.FTZ R65, R153, R193, R64 ;  /* 0x000000c199417223 */ /* 0x000fe20000010040 */
[----:B------:R-:W-:-:S03]  /*7360*/  FMUL.FTZ R64, R150, R195 ;  /* 0x000000c396407220 */ /* 0x000fc60000410000 */
[----:B------:R-:W-:-:S04]  /*7370*/  FADD.FTZ R196, R196, R65 ;  /* 0x00000041c4c47221 */ /* 0x000fc80000010000 */
[----:B------:R-:W-:-:S04]  /*7380*/  FFMA.FTZ R64, R151, R196, R64 ;  /* 0x000000c497407223 */ /* 0x000fc80000010040 */
[----:B------:R-:W-:Y:S01]  /*7390*/  FADD.FTZ R197, R197, R64 ;  /* 0x00000040c5c57221 */ /* 0x000fe20000010000 */
[----:B------:R-:W-:-:S04]  /*73a0*/  FMUL.FTZ R64, R150, R196 ;  /* 0x000000c496407220 */ /* 0x000fc80000410000 */
[----:B------:R-:W-:Y:S01]  /*73b0*/  FFMA.FTZ R65, R151, R195, -R64 ;  /* 0x000000c397417223 */ /* 0x000fe20000010840 */
        /* <DEDUP_REMOVED lines=26> */
[-C--:B------:R-:W-:Y:S01]  /*7560*/  FFMA.FTZ R65, R141, R206.reuse, -R64 ;  /* 0x000000ce8d417223 */ /* 0x080fe20000010840 */
[----:B------:R-:W-:-:S03]  /*7570*/  FMUL.FTZ R64, R140, R206 ;  /* 0x000000ce8c407220 */ /* 0x000fc60000410000 */
[----:B------:R-:W-:Y:S01]  /*7580*/  FADD.FTZ R208, R208, R65 ;  /* 0x00000041d0d07221 */ /* 0x000fe20000010000 */
[----:B------:R-:W-:-:S04]  /*7590*/  FFMA.FTZ R64, R141, R205, R64 ;  /* 0x000000cd8d407223 */ /* 0x000fc80000010040 */
[----:B------:R-:W-:Y:S01]  /*75a0*/  FADD.FTZ R207, R207, R64 ;  /* 0x00000040cfcf7221 */ /* 0x000fe20000010000 */
[----:B------:R-:W-:-:S03]  /*75b0*/  FMUL.FTZ R64, R138, R208 ;  /* 0x000000d08a407220 */ /* 0x000fc60000410000 */
[-C--:B------:R-:W-:Y:S01]  /*75c0*/  FMUL.FTZ R65, R138, R207.reuse ;  /* 0x000000cf8a417220 */ /* 0x080fe20000410000 */
[----:B------:R-:W-:-:S03]  /*75d0*/  FFMA.FTZ R64, R139, R207, R64 ;  /* 0x000000cf8b407223 */ /* 0x000fc60000010040 */
[----:B------:R-:W-:Y:S01]  /*75e0*/  FFMA.FTZ R65, R139, R208, -R65 ;  /* 0x000000d08b417223 */ /* 0x000fe20000010841 */
[----:B------:R-:W-:-:S03]  /*75f0*/  FADD.FTZ R209, R209, R64 ;  /* 0x00000040d1d17221 */ /* 0x000fc60000010000 */
[----:B------:R-:W-:Y:S01]  /*7600*/  FADD.FTZ R210, R210, R65 ;  /* 0x00000041d2d27221 */ /* 0x000fe20000010000 */
[----:B------:R-:W-:-:S04]  /*7610*/  FMUL.FTZ R64, R136, R209 ;  /* 0x000000d188407220 */ /* 0x000fc80000410000 */
[-C--:B------:R-:W-:Y:S01]  /*7620*/  FFMA.FTZ R65, R137, R210.reuse, -R64 ;  /* 0x000000d289417223 */ /* 0x080fe20000010840 */
[----:B------:R-:W-:-:S03]  /*7630*/  FMUL.FTZ R64, R136, R210 ;  /* 0x000000d288407220 */ /* 0x000fc60000410000 */
[----:B------:R-:W-:Y:S01]  /*7640*/  FADD.FTZ R212, R212, R65 ;  /* 0x00000041d4d47221 */ /* 0x000fe20000010000 */
[----:B------:R-:W-:-:S04]  /*7650*/  FFMA.FTZ R64, R137, R209, R64 ;  /* 0x000000d189407223 */ /* 0x000fc80000010040 */
[----:B------:R-:W-:Y:S01]  /*7660*/  FADD.FTZ R211, R211, R64 ;  /* 0x00000040d3d37221 */ /* 0x000fe20000010000 */
[----:B------:R-:W-:-:S04]  /*7670*/  FMUL.FTZ R64, R134, R212 ;  /* 0x000000d486407220 */ /* 0x000fc80000410000 */
[----:B------:R-:W-:-:S04]  /*7680*/  FFMA.FTZ R65, R135, R211, R64 ;  /* 0x000000d387417223 */ /* 0x000fc80000010040 */
[----:B------:R-:W-:Y:S01]  /*7690*/  FADD.FTZ R214, R214, R65 ;  /* 0x00000041d6d67221 */ /* 0x000fe20000010000 */
[----:B------:R-:W-:-:S04]  /*76a0*/  FMUL.FTZ R65, R134, R211 ;  /* 0x000000d386417220 */ /* 0x000fc80000410000 */
[----:B------:R-:W-:-:S04]  /*76b0*/  FFMA.FTZ R64, R135, R212, -R65 ;  /* 0x000000d487407223 */ /* 0x000fc80000010841 */
[----:B------:R-:W-:Y:S01]  /*76c0*/  FADD.FTZ R213, R213, R64 ;  /* 0x00000040d5d57221 */ /* 0x000fe20000010000 */
[----:B------:R-:W-:-:S04]  /*76d0*/  FMUL.FTZ R64, R132, R214 ;  /* 0x000000d684407220 */ /* 0x000fc80000410000 */
[----:B------:R-:W-:-:S04]  /*76e0*/  FFMA.FTZ R65, R133, R213, -R64 ;  /* 0x000000d585417223 */ /* 0x000fc80000010840 */
[----:B------:R-:W-:Y:S01]  /*76f0*/  FADD.FTZ R216, R216, R65 ;  /* 0x00000041d8d87221 */ /* 0x000fe20000010000 */
[----:B------:R-:W-:-:S04]  /*7700*/  FMUL.FTZ R65, R132, R213 ;  /* 0x000000d584417220 */ /* 0x000fc80000410000 */
        /* <DEDUP_REMOVED lines=8> */
[----:B------:R-:W-:-:S03]  /*7790*/  FMUL.FTZ R64, R128, R217 ;  /* 0x000000d980407220 */ /* 0x000fc60000410000 */
[-C--:B------:R-:W-:Y:S01]  /*77a0*/  FMUL.FTZ R66, R128, R218.reuse ;  /* 0x000000da80427220 */ /* 0x080fe20000410000 */
[----:B------:R-:W-:-:S03]  /*77b0*/  FFMA.FTZ R64, R129, R218, -R64 ;  /* 0x000000da81407223 */ /* 0x000fc60000010840 */
[----:B------:R-:W-:Y:S01]  /*77c0*/  FFMA.FTZ R65, R129, R217, R66 ;  /* 0x000000d981417223 */ /* 0x000fe20000010042 */
[----:B------:R-:W-:-:S03]  /*77d0*/  FADD.FTZ R219, R219, R64 ;  /* 0x00000040dbdb7221 */ /* 0x000fc60000010000 */
[----:B------:R-:W-:Y:S01]  /*77e0*/  FADD.FTZ R220, R220, R65 ;  /* 0x00000041dcdc7221 */ /* 0x000fe20000010000 */
[----:B------:R-:W-:Y:S06]  /*77f0*/  BAR.SYNC.DEFER_BLOCKING 0x0 ;  /* 0x0000000000007b1d */ /* 0x000fec0000010000 */
[----:B-1----:R-:W-:Y:S05]  /*7800*/  @P2 BRA `(.L_x_1471) ;  /* 0x0000000c00602947 */ /* 0x002fea0003800000 */
[C---:B------:R-:W-:Y:S01]  /*7810*/  IMAD R127, R83.reuse, 0x50, R81 ;  /* 0x00000050537f7824 */ /* 0x040fe200078e0251 */
[----:B------:R-:W-:Y:S01]  /*7820*/  UMOV UR44, 0xffffffff ;  /* 0xffffffff002c7882 */ /* 0x000fe20000000000 */
[----:B------:R-:W-:-:S03]  /*7830*/  LOP3.LUT R246, R83, 0x1f, RZ, 0xc0, !PT ;  /* 0x0000001f53f67812 */ /* 0x000fc600078ec0ff */
[----:B------:R-:W-:Y:S01]  /*7840*/  LDS.128 R64, [R127+0x6da0] ;  /* 0x006da0007f407984 */ /* 0x000fe20000000c00 */
[----:B------:R-:W-:-:S03]  /*7850*/  ISETP.NE.AND P1, PT, R246, 0x1f, PT ;  /* 0x0000001ff600780c */ /* 0x000fc60003f25270 */
[----:B0-----:R-:W0:Y:S04]  /*7860*/  LDS.128 R68, [R127+0x6db0] ;  /* 0x006db0007f447984 */ /* 0x001e280000000c00 */
[----:B--2---:R-:W1:Y:S01]  /*7870*/  LDS.128 R72, [R127+0x6d90] ;  /* 0x006d90007f487984 */ /* 0x004e620000000c00 */
        /* <DEDUP_REMOVED lines=36> */
.L_x_1616:
        /* <DEDUP_REMOVED lines=13> */
.L_x_1474:
[----:B------:R-:W-:Y:S05]  /*7b90*/  BSYNC B0 ;  /* 0x0000000000007941 */ /* 0x000fea0003800000 */
.L_x_1473:
[----:B------:R-:W-:Y:S01]  /*7ba0*/  UMOV UR44, 0xffffffff ;  /* 0xffffffff002c7882 */ /* 0x000fe20000000000 */
[----:B------:R-:W-:Y:S02]  /*7bb0*/  ISETP.GT.U32.AND P1, PT, R246, 0x1d, PT ;  /* 0x0000001df600780c */ /* 0x000fe40003f24070 */
[----:B------:R-:W-:Y:S11]  /*7bc0*/  BRA.DIV UR44, `(.L_x_1475) ;  /* 0x0000007a2c8c7947 */ /* 0x000ff6000b800000 */
[----:B-1----:R1:W0:Y:S04]  /*7bd0*/  SHFL.DOWN PT, R76, R232, 0x2, 0x1f ;  /* 0x08401f00e84c7f89 */ /* 0x00222800000e0000 */
[----:B--2---:R1:W2:Y:S04]  /*7be0*/  SHFL.DOWN PT, R77, R241, 0x2, 0x1f ;  /* 0x08401f00f14d7f89 */ /* 0x0042a800000e0000 */
[----:B---3--:R1:W3:Y:S04]  /*7bf0*/  SHFL.DOWN PT, R78, R242, 0x2, 0x1f ;  /* 0x08401f00f24e7f89 */ /* 0x0082e800000e0000 */
[----:B----4-:R1:W4:Y:S02]  /*7c00*/  SHFL.DOWN PT, R79, R243, 0x2, 0x1f ;  /* 0x08401f00f34f7f89 */ /* 0x01032400000e0000 */
.L_x_1622:
        /* <DEDUP_REMOVED lines=13> */
.L_x_1477:
[----:B------:R-:W-:Y:S05]  /*7ce0*/  BSYNC B0 ;  /* 0x0000000000007941 */ /* 0x000fea0003800000 */
.L_x_1476:
[----:B------:R-:W-:Y:S01]  /*7cf0*/  UMOV UR44, 0xffffffff ;  /* 0xffffffff002c7882 */ /* 0x000fe20000000000 */
[----:B------:R-:W-:Y:S02]  /*7d00*/  ISETP.GT.U32.AND P1, PT, R246, 0x1b, PT ;  /* 0x0000001bf600780c */ /* 0x000fe40003f24070 */
[----:B------:R-:W-:Y:S11]  /*7d10*/  BRA.DIV UR44, `(.L_x_1478) ;  /* 0x0000007a2cac7947 */ /* 0x000ff6000b800000 */
[----:B0-----:R0:W0:Y:S04]  /*7d20*/  SHFL.DOWN PT, R76, R232, 0x4, 0x1f ;  /* 0x08801f00e84c7f89 */ /* 0x00102800000e0000 */
[----:B--2---:R2:W0:Y:S04]  /*7d30*/  SHFL.DOWN PT, R77, R241, 0x4, 0x1f ;  /* 0x08801f00f14d7f89 */ /* 0x00442800000e0000 */
[----:B---3--:R2:W3:Y:S04]  /*7d40*/  SHFL.DOWN PT, R78, R242, 0x4, 0x1f ;  /* 0x08801f00f24e7f89 */ /* 0x0084e800000e0000 */
[----:B----4-:R2:W4:Y:S02]  /*7d50*/  SHFL.DOWN PT, R79, R243, 0x4, 0x1f ;  /* 0x08801f00f34f7f89 */ /* 0x01052400000e0000 */
.L_x_1628:
        /* <DEDUP_REMOVED lines=13> */
.L_x_1480:
[----:B------:R-:W-:Y:S05]  /*7e30*/  BSYNC B0 ;  /* 0x0000000000007941 */ /* 0x000fea0003800000 */
.L_x_1479:
[----:B------:R-:W-:Y:S01]  /*7e40*/  UMOV UR44, 0xffffffff ;  /* 0xffffffff002c7882 */ /* 0x000fe20000000000 */
[----:B------:R-:W-:Y:S02]  /*7e50*/  ISETP.GT.U32.AND P1, PT, R246, 0x17, PT ;  /* 0x00000017f600780c */ /* 0x000fe40003f24070 */
[----:B------:R-:W-:Y:S11]  /*7e60*/  BRA.DIV UR44, `(.L_x_1481) ;  /* 0x0000007a2ccc7947 */ /* 0x000ff6000b800000 */
[----:B0-----:R0:W0:Y:S04]  /*7e70*/  SHFL.DOWN PT, R76, R232, 0x8, 0x1f ;  /* 0x09001f00e84c7f89 */ /* 0x00102800000e0000 */
[----:B------:R0:W0:Y:S04]  /*7e80*/  SHFL.DOWN PT, R77, R241, 0x8, 0x1f ;  /* 0x09001f00f14d7f89 */ /* 0x00002800000e0000 */
[----:B---3--:R3:W0:Y:S04]  /*7e90*/  SHFL.DOWN PT, R78, R242, 0x8, 0x1f ;  /* 0x09001f00f24e7f89 */ /* 0x00862800000e0000 */
[----:B----4-:R3:W4:Y:S02]  /*7ea0*/  SHFL.DOWN PT, R79, R243, 0x8, 0x1f ;  /* 0x09001f00f34f7f89 */ /* 0x01072400000e0000 */
.L_x_1634:
        /* <DEDUP_REMOVED lines=13> */
.L_x_1483:
[----:B------:R-:W-:Y:S05]  /*7f80*/  BSYNC B0 ;  /* 0x0000000000007941 */ /* 0x000fea0003800000 */
.L_x_1482:
[----:B------:R-:W-:Y:S01]  /*7f90*/  UMOV UR44, 0xffffffff ;  /* 0xffffffff002c7882 */ /* 0x000fe20000000000 */
[----:B------:R-:W-:Y:S02]  /*7fa0*/  ISETP.GT.U32.AND P1, PT, R246, 0xf, PT ;  /* 0x0000000ff600780c */ /* 0x000fe40003f24070 */
[----:B------:R-:W-:Y:S11]  /*7fb0*/  BRA.DIV UR44, `(.L_x_1484) ;  /* 0x0000007a2cec7947 */ /* 0x000ff6000b800000 */
[----:B0-----:R0:W0:Y:S04]  /*7fc0*/  SHFL.DOWN PT, R76, R232, 0x10, 0x1f ;  /* 0x0a001f00e84c7f89 */ /* 0x00102800000e0000 */
[----:B------:R0:W0:Y:S04]  /*7fd0*/  SHFL.DOWN PT, R77, R241, 0x10, 0x1f ;  /* 0x0a001f00f14d7f89 */ /* 0x00002800000e0000 */
[----:B------:R0:W0:Y:S04]  /*7fe0*/  SHFL.DOWN PT, R78, R242, 0x10, 0x1f ;  /* 0x0a001f00f24e7f89 */ /* 0x00002800000e0000 */
[----:B----4-:R4:W0:Y:S02]  /*7ff0*/  SHFL.DOWN PT, R79, R243, 0x10, 0x1f ;  /* 0x0a001f00f34f7f89 */ /* 0x01082400000e0000 */
.L_x_1640:
        /* <DEDUP_REMOVED lines=13> */
.L_x_1486:
[----:B------:R-:W-:Y:S05]  /*80d0*/  BSYNC B0 ;  /* 0x0000000000007941 */ /* 0x000fea0003800000 */
.L_x_1485:
        /* <DEDUP_REMOVED lines=21> */
.L_x_1654:
        /* <DEDUP_REMOVED lines=19> */
.L_x_1489:
[----:B------:R-:W-:Y:S05]  /*8360*/  BSYNC B0 ;  /* 0x0000000000007941 */ /* 0x000fea0003800000 */
.L_x_1488:
        /* <DEDUP_REMOVED lines=34> */
.L_x_1471:
[----:B------:R-:W-:Y:S05]  /*8590*/  WARPSYNC.ALL ;  /* 0x0000000000007948 */ /* 0x000fea0003800000 */
[----:B------:R-:W-:Y:S01]  /*85a0*/  ISETP.NE.AND P0, PT, R83, RZ, PT ;  /* 0x000000ff5300720c */ /* 0x000fe20003f05270 */
[----:B------:R-:W-:Y:S01]  /*85b0*/  BAR.SYNC.DEFER_BLOCKING 0x0 ;  /* 0x0000000000007b1d */ /* 0x000fe20000010000 */
[----:B-12---:R-:W-:Y:S01]  /*85c0*/  SHF.L.U32 R74, R54, 0x10, RZ ;  /* 0x00000010364a7819 */ /* 0x006fe200000006ff */
[----:B------:R-:W-:Y:S01]  /*85d0*/  ULEA UR56, UR10, 0xfffff800, 0xb ;  /* 0xfffff8000a387891 */ /* 0x000fe2000f8e583f */
[----:B------:R-:W-:Y:S01]  /*85e0*/  SHF.L.U32 R68, R57, 0x10, RZ ;  /* 0x0000001039447819 */ /* 0x000fe200000006ff */
[----:B------:R-:W-:Y:S01]  /*85f0*/  USHF.R.S32.HI UR57, URZ, 0x1f, UR46 ;  /* 0x0000001f3f397899 */ /* 0x000fe2000801142e */
[----:B0-----:R-:W-:Y:S01]  /*8600*/  SHF.L.U32 R70, R56, 0x10, RZ ;  /* 0x0000001038467819 */ /* 0x001fe200000006ff */
[----:B------:R-:W-:Y:S01]  /*8610*/  UIADD3 UR56, -UR56, UR52, URZ ;  /* 0x0000003438387290 */ /* 0x000fe2000fffe13f */
[----:B------:R-:W-:Y:S01]  /*8620*/  SHF.L.U32 R72, R55, 0x10, RZ ;  /* 0x0000001037487819 */ /* 0x000fe200000006ff */
[----:B------:R-:W-:Y:S01]  /*8630*/  FMUL.FTZ R69, R13, R68 ;  /* 0x000000440d457220 */ /* 0x000fe20000410000 */
[----:B------:R-:W-:Y:S01]  /*8640*/  USHF.R.S32.HI UR58, URZ, 0x1f, UR19 ;  /* 0x0000001f3f3a7899 */ /* 0x000fe20008011413 */
[----:B------:R-:W-:Y:S01]  /*8650*/  FMUL.FTZ R71, R12, R70 ;  /* 0x000000460c477220 */ /* 0x000fe20000410000 */
[----:B------:R-:W-:Y:S01]  /*8660*/  BSSY B0, `(.L_x_1490) ;  /* 0x00001fb000007945 */ /* 0x000fe20003800000 */
[----:B------:R-:W-:Y:S01]  /*8670*/  FMUL.FTZ R73, R11, R72 ;  /* 0x000000480b497220 */ /* 0x000fe20000410000 */
[----:B------:R-:W0:Y:S04]  /*8680*/  LDS.64 R64, [R158+0x6d88] ;  /* 0x006d88009e407984 */ /* 0x000e280000000a00 */
[----:B------:R1:W-:Y:S01]  /*8690*/  @!P0 STS.128 [R126+0x8b80], R60 ;  /* 0x008b803c7e008388 */ /* 0x0003e20000000c00 */
[-C--:B0-----:R-:W-:Y:S01]  /*86a0*/  FMUL.FTZ R67, R65, -R107.reuse ;  /* 0x8000006b41437220 */ /* 0x081fe20000410000 */
[----:B------:R-:W-:-:S03]  /*86b0*/  FMUL.FTZ R66, R64, -R107 ;  /* 0x8000006b40427220 */ /* 0x000fc60000410000 */
[----:B-1----:R-:W-:Y:S01]  /*86c0*/  FFMA.FTZ R60, R64, R106, -R67 ;  /* 0x0000006a403c7223 */ /* 0x002fe20000010843 */
[----:B------:R-:W-:Y:S01]  /*86d0*/  FMUL.FTZ R64, R17, R102 ;  /* 0x0000006611407220 */ /* 0x000fe20000410000 */
[----:B------:R-:W-:Y:S01]  /*86e0*/  FFMA.FTZ R106, R65, R106, R66 ;  /* 0x0000006a416a7223 */ /* 0x000fe20000010042 */
[----:B------:R-:W-:Y:S01]  /*86f0*/  FFMA.FTZ R65, R0, R228, RZ ;  /* 0x000000e400417223 */ /* 0x000fe200000100ff */
[----:B------:R-:W-:Y:S01]  /*8700*/  FMUL.FTZ R67, R16, R99 ;  /* 0x0000006310437220 */ /* 0x000fe20000410000 */
[-C--:B------:R-:W-:Y:S01]  /*8710*/  FFMA.FTZ R228, R103, -R64.reuse, R228 ;  /* 0x8000004067e47223 */ /* 0x080fe200000100e4 */
[----:B------:R-:W-:Y:S01]  /*8720*/  FFMA.FTZ R64, R104, -R64, R227 ;  /* 0x8000004068407223 */ /* 0x000fe200000100e3 */
[----:B------:R-:W-:Y:S01]  /*8730*/  FFMA.FTZ R227, R0, -R227, RZ ;  /* 0x800000e300e37223 */ /* 0x000fe200000100ff */
[C---:B------:R-:W-:Y:S01]  /*8740*/  FFMA.FTZ R62, R32.reuse, R191, R65 ;  /* 0x000000bf203e7223 */ /* 0x040fe20000010041 */
[----:B------:R-:W-:Y:S01]  /*8750*/  SHF.L.U32 R65, R59, 0x10, RZ ;  /* 0x000000103b417819 */ /* 0x000fe200000006ff */
[-C--:B------:R-:W-:Y:S01]  /*8760*/  FFMA.FTZ R191, R101, -R67.reuse, R191 ;  /* 0x8000004365bf7223 */ /* 0x080fe200000100bf */
[----:B------:R-:W-:Y:S01]  /*8770*/  FFMA.FTZ R66, R32, -R192, R227 ;  /* 0x800000c020427223 */ /* 0x000fe200000100e3 */
[----:B------:R-:W-:Y:S01]  /*8780*/  FFMA.FTZ R61, R31, R194, R62 ;  /* 0x000000c21f3d7223 */ /* 0x000fe2000001003e */
[----:B------:R-:W-:Y:S01]  /*8790*/  FFMA.FTZ R192, R100, -R67, R192 ;  /* 0x8000004364c07223 */ /* 0x000fe200000100c0 */
[----:B------:R-:W-:Y:S01]  /*87a0*/  FMUL.FTZ R67, R15, R65 ;  /* 0x000000410f437220 */ /* 0x000fe20000410000 */
[----:B------:R-:W-:Y:S01]  /*87b0*/  FFMA.FTZ R63, R31, -R193, R66 ;  /* 0x800000c11f3f7223 */ /* 0x000fe20000010042 */
[----:B------:R-:W-:Y:S01]  /*87c0*/  SHF.L.U32 R66, R58, 0x10, RZ ;  /* 0x000000103a427819 */ /* 0x000fe200000006ff */
[----:B------:R-:W-:Y:S01]  /*87d0*/  FFMA.FTZ R62, R30, R195, R61 ;  /* 0x000000c31e3e7223 */ /* 0x000fe2000001003d */
[-C--:B------:R-:W-:Y:S01]  /*87e0*/  FFMA.FTZ R194, R97, -R67.reuse, R194 ;  /* 0x8000004361c27223 */ /* 0x080fe200000100c2 */
[----:B------:R-:W-:Y:S01]  /*87f0*/  FFMA.FTZ R193, R98, -R67, R193 ;  /* 0x8000004362c17223 */ /* 0x000fe200000100c1 */
[----:B------:R-:W-:Y:S01]  /*8800*/  FADD.FTZ R60, R174, R60 ;  /* 0x0000003cae3c7221 */ /* 0x000fe20000010000 */
[----:B------:R-:W-:Y:S01]  /*8810*/  FFMA.FTZ R61, R29, R198, R62 ;  /* 0x000000c61d3d7223 */ /* 0x000fe2000001003e */
[----:B------:R-:W-:Y:S01]  /*8820*/  FMUL.FTZ R67, R14, R66 ;  /* 0x000000420e437220 */ /* 0x000fe20000410000 */
[-C--:B------:R-:W-:Y:S01]  /*8830*/  FFMA.FTZ R198, R93, -R69.reuse, R198 ;  /* 0x800000455dc67223 */ /* 0x080fe200000100c6 */
[----:B------:R-:W-:Y:S01]  /*8840*/  FFMA.FTZ R69, R94, -R69, R197 ;  /* 0x800000455e457223 */ /* 0x000fe200000100c5 */
[----:B------:R-:W-:Y:S01]  /*8850*/  FFMA.FTZ R62, R28, R199, R61 ;  /* 0x000000c71c3e7223 */ /* 0x000fe2000001003d */
[-C--:B------:R-:W-:Y:S01]  /*8860*/  FFMA.FTZ R195, R96, -R67.reuse, R195 ;  /* 0x8000004360c37223 */ /* 0x080fe200000100c3 */
[----:B------:R-:W-:Y:S01]  /*8870*/  FFMA.FTZ R67, R95, -R67, R196 ;  /* 0x800000435f437223 */ /* 0x000fe200000100c4 */
[----:B------:R-:W-:Y:S01]  /*8880*/  FADD.FTZ R61, -R190, R106 ;  /* 0x0000006abe3d7221 */ /* 0x000fe20000010100 */
[----:B------:R-:W-:Y:S01]  /*8890*/  FFMA.FTZ R196, R30, -R196, R63 ;  /* 0x800000c41ec47223 */ /* 0x000fe2000001003f */
[----:B------:R-:W-:Y:S01]  /*88a0*/  FFMA.FTZ R63, R27, R202, R62 ;  /* 0x000000ca1b3f7223 */ /* 0x000fe2000001003e */
[CC--:B------:R-:W-:Y:S01]  /*88b0*/  FMUL.FTZ R62, R128.reuse, -R60.reuse ;  /* 0x8000003c803e7220 */ /* 0x0c0fe20000410000 */
[----:B------:R-:W-:Y:S01]  /*88c0*/  FMUL.FTZ R75, R128, -R61 ;  /* 0x8000003d804b7220 */ /* 0x000fe20000410000 */
[----:B------:R-:W-:Y:S01]  /*88d0*/  FFMA.FTZ R199, R92, -R71, R199 ;  /* 0x800000475cc77223 */ /* 0x000fe200000100c7 */
[----:B------:R-:W-:Y:S01]  /*88e0*/  FFMA.FTZ R78, R26, R203, R63 ;  /* 0x000000cb1a4e7223 */ /* 0x000fe2000001003f */
[C---:B------:R-:W-:Y:S01]  /*88f0*/  FFMA.FTZ R62, R129.reuse, R61, R62 ;  /* 0x0000003d813e7223 */ /* 0x040fe2000001003e */
[----:B------:R-:W-:Y:S01]  /*8900*/  FFMA.FTZ R76, R129, R60, -R75 ;  /* 0x0000003c814c7223 */ /* 0x000fe2000001084b */
[----:B------:R-:W-:Y:S01]  /*8910*/  FMUL.FTZ R129, R6, R87 ;  /* 0x0000005706817220 */ /* 0x000fe20000410000 */
[----:B------:R-:W-:Y:S01]  /*8920*/  FFMA.FTZ R107, R25, R206, R78 ;  /* 0x000000ce196b7223 */ /* 0x000fe2000001004e */
[----:B------:R-:W-:Y:S01]  /*8930*/  FADD.FTZ R62, -R189, R62 ;  /* 0x0000003ebd3e7221 */ /* 0x000fe20000010100 */
[----:B------:R-:W-:Y:S01]  /*8940*/  FADD.FTZ R173, R173, R76 ;  /* 0x0000004cadad7221 */ /* 0x000fe20000010000 */
[----:B------:R-:W-:Y:S01]  /*8950*/  FMUL.FTZ R75, R10, R74 ;  /* 0x0000004a0a4b7220 */ /* 0x000fe20000410000 */
[----:B------:R-:W-:Y:S01]  /*8960*/  FFMA.FTZ R126, R24, R208, R107 ;  /* 0x000000d0187e7223 */ /* 0x000fe2000001006b */
[C---:B------:R-:W-:Y:S01]  /*8970*/  FMUL.FTZ R76, R130.reuse, -R62 ;  /* 0x8000003e824c7220 */ /* 0x040fe20000410000 */
[----:B------:R-:W-:Y:S01]  /*8980*/  FMUL.FTZ R77, R130, -R173 ;  /* 0x800000ad824d7220 */ /* 0x000fe20000410000 */
[----:B------:R-:W-:Y:S01]  /*8990*/  FFMA.FTZ R203, R125, -R75, R203 ;  /* 0x8000004b7dcb7223 */ /* 0x000fe200000100cb */
[----:B------:R-:W-:Y:S01]  /*89a0*/  FFMA.FTZ R127, R23, R210, R126 ;  /* 0x000000d2177f7223 */ /* 0x000fe2000001007e */
[C---:B------:R-:W-:Y:S01]  /*89b0*/  FFMA.FTZ R63, R131.reuse, R173, -R76 ;  /* 0x000000ad833f7223 */ /* 0x040fe2000001084c */
[----:B------:R-:W-:Y:S01]  /*89c0*/  FFMA.FTZ R77, R131, R62, R77 ;  /* 0x0000003e834d7223 */ /* 0x000fe2000001004d */
[----:B------:R-:W-:Y:S01]  /*89d0*/  SHF.L.U32 R76, R53, 0x10, RZ ;  /* 0x00000010354c7819 */ /* 0x000fe200000006ff */
[----:B------:R-:W-:Y:S01]  /*89e0*/  FFMA.FTZ R75, R124, -R75, R204 ;  /* 0x8000004b7c4b7223 */ /* 0x000fe200000100cc */
[----:B------:R-:W-:Y:S01]  /*89f0*/  FADD.FTZ R63, R172, R63 ;  /* 0x0000003fac3f7221 */ /* 0x000fe20000010000 */
[----:B------:R-:W-:Y:S01]  /*8a00*/  FADD.FTZ R188, -R188, R77 ;  /* 0x0000004dbcbc7221 */ /* 0x000fe20000010100 */
[----:B------:R-:W-:Y:S01]  /*8a10*/  SHF.L.U32 R77, R52, 0x10, RZ ;  /* 0x00000010344d7819 */ /* 0x000fe200000006ff */
[----:B------:R-:W-:Y:S01]  /*8a20*/  FMUL.FTZ R79, R9, R76 ;  /* 0x0000004c094f7220 */ /* 0x000fe20000410000 */
[C---:B------:R-:W-:Y:S01]  /*8a30*/  FMUL.FTZ R78, R132.reuse, -R63 ;  /* 0x8000003f844e7220 */ /* 0x040fe20000410000 */
[-C--:B------:R-:W-:Y:S01]  /*8a40*/  FMUL.FTZ R132, R132, -R188.reuse ;  /* 0x800000bc84847220 */ /* 0x080fe20000410000 */
[----:B------:R-:W-:Y:S01]  /*8a50*/  FFMA.FTZ R71, R91, -R71, R200 ;  /* 0x800000475b477223 */ /* 0x000fe200000100c8 */
[----:B------:R-:W-:Y:S01]  /*8a60*/  FFMA.FTZ R206, R122, -R79, R206 ;  /* 0x8000004f7ace7223 */ /* 0x000fe200000100ce */
[C---:B------:R-:W-:Y:S01]  /*8a70*/  FFMA.FTZ R78, R133.reuse, R188, R78 ;  /* 0x000000bc854e7223 */ /* 0x040fe2000001004e */
[----:B------:R-:W-:Y:S01]  /*8a80*/  FFMA.FTZ R106, R133, R63, -R132 ;  /* 0x0000003f856a7223 */ /* 0x000fe20000010884 */
[----:B------:R-:W-:Y:S01]  /*8a90*/  FFMA.FTZ R132, R22, R212, R127 ;  /* 0x000000d416847223 */ /* 0x000fe2000001007f */
[-C--:B------:R-:W-:Y:S01]  /*8aa0*/  FFMA.FTZ R212, R116, -R129.reuse, R212 ;  /* 0x8000008174d47223 */ /* 0x080fe200000100d4 */
[----:B------:R-:W-:Y:S01]  /*8ab0*/  FADD.FTZ R187, -R187, R78 ;  /* 0x0000004ebbbb7221 */ /* 0x000fe20000010100 */
[----:B------:R-:W-:Y:S01]  /*8ac0*/  FADD.FTZ R106, R171, R106 ;  /* 0x0000006aab6a7221 */ /* 0x000fe20000010000 */
[----:B------:R-:W-:Y:S01]  /*8ad0*/  FFMA.FTZ R127, R117, -R129, R211 ;  /* 0x80000081757f7223 */ /* 0x000fe200000100d3 */
[----:B------:R-:W-:Y:S01]  /*8ae0*/  FFMA.FTZ R133, R21, R213, R132 ;  /* 0x000000d515857223 */ /* 0x000fe20000010084 */
[C---:B------:R-:W-:Y:S01]  /*8af0*/  FMUL.FTZ R128, R134.reuse, -R187 ;  /* 0x800000bb86807220 */ /* 0x040fe20000410000 */
[-C--:B------:R-:W-:Y:S01]  /*8b00*/  FMUL.FTZ R134, R134, -R106.reuse ;  /* 0x8000006a86867220 */ /* 0x080fe20000410000 */
[----:B------:R-:W-:Y:S01]  /*8b10*/  FMUL.FTZ R78, R8, R77 ;  /* 0x0000004d084e7220 */ /* 0x000fe20000410000 */
[----:B------:R-:W-:Y:S01]  /*8b20*/  FFMA.FTZ R79, R123, -R79, R205 ;  /* 0x8000004f7b4f7223 */ /* 0x000fe200000100cd */
[C---:B------:R-:W-:Y:S01]  /*8b30*/  FFMA.FTZ R107, R135.reuse, R106, -R128 ;  /* 0x0000006a876b7223 */ /* 0x040fe20000010880 */
[----:B------:R-:W-:Y:S01]  /*8b40*/  FFMA.FTZ R135, R135, R187, R134 ;  /* 0x000000bb87877223 */ /* 0x000fe20000010086 */
[----:B------:R-:W-:Y:S01]  /*8b50*/  FMUL.FTZ R128, R7, R88 ;  /* 0x0000005807807220 */ /* 0x000fe20000410000 */
[----:B------:R-:W-:Y:S01]  /*8b60*/  FFMA.FTZ R208, R120, -R78, R208 ;  /* 0x8000004e78d07223 */ /* 0x000fe200000100d0 */
[----:B------:R-:W-:Y:S01]  /*8b70*/  FADD.FTZ R107, R170, R107 ;  /* 0x0000006baa6b7221 */ /* 0x000fe20000010000 */
[----:B------:R-:W-:Y:S01]  /*8b80*/  FADD.FTZ R186, -R186, R135 ;  /* 0x00000087baba7221 */ /* 0x000fe20000010100 */
[-C--:B------:R-:W-:Y:S01]  /*8b90*/  FFMA.FTZ R210, R118, -R128.reuse, R210 ;  /* 0x8000008076d27223 */ /* 0x080fe200000100d2 */
[----:B------:R-:W-:Y:S01]  /*8ba0*/  FFMA.FTZ R126, R119, -R128, R209 ;  /* 0x80000080777e7223 */ /* 0x000fe200000100d1 */
[C---:B------:R-:W-:Y:S01]  /*8bb0*/  FMUL.FTZ R128, R136.reuse, -R107 ;  /* 0x8000006b88807220 */ /* 0x040fe20000410000 */
[----:B------:R-:W-:Y:S01]  /*8bc0*/  FMUL.FTZ R136, R136, -R186 ;  /* 0x800000ba88887220 */ /* 0x000fe20000410000 */
[----:B------:R-:W-:Y:S01]  /*8bd0*/  FFMA.FTZ R78, R121, -R78, R207 ;  /* 0x8000004e794e7223 */ /* 0x000fe200000100cf */
[----:B------:R-:W-:Y:S01]  /*8be0*/  FFMA.FTZ R202, R89, -R73, R202 ;  /* 0x8000004959ca7223 */ /* 0x000fe200000100ca */
[C---:B------:R-:W-:Y:S01]  /*8bf0*/  FFMA.FTZ R128, R137.reuse, R186, R128 ;  /* 0x000000ba89807223 */ /* 0x040fe20000010080 */
[----:B------:R-:W-:Y:S01]  /*8c00*/  FFMA.FTZ R136, R137, R107, -R136 ;  /* 0x0000006b89887223 */ /* 0x000fe20000010888 */
[----:B------:R-:W-:Y:S01]  /*8c10*/  FFMA.FTZ R73, R90, -R73, R201 ;  /* 0x800000495a497223 */ /* 0x000fe200000100c9 */
[----:B------:R-:W-:Y:S01]  /*8c20*/  FFMA.FTZ R197, R29, -R197, R196 ;  /* 0x800000c51dc57223 */ /* 0x000fe200000100c4 */
[----:B------:R-:W-:Y:S01]  /*8c30*/  FADD.FTZ R128, -R185, R128 ;  /* 0x00000080b9807221 */ /* 0x000fe20000010100 */
[----:B------:R-:W-:Y:S01]  /*8c40*/  FADD.FTZ R169, R169, R136 ;  /* 0x00000088a9a97221 */ /* 0x000fe20000010000 */
[----:B------:R-:W-:Y:S01]  /*8c50*/  FFMA.FTZ R136, R20, R216, R133 ;  /* 0x000000d814887223 */ /* 0x000fe20000010085 */
[----:B------:R-:W-:Y:S01]  /*8c60*/  FFMA.FTZ R200, R28, -R200, R197 ;  /* 0x800000c81cc87223 */ /* 0x000fe200000100c5 */
[C---:B------:R-:W-:Y:S01]  /*8c70*/  FMUL.FTZ R130, R138.reuse, -R128 ;  /* 0x800000808a827220 */ /* 0x040fe20000410000 */
[-C--:B------:R-:W-:Y:S01]  /*8c80*/  FMUL.FTZ R129, R138, -R169.reuse ;  /* 0x800000a98a817220 */ /* 0x080fe20000410000 */
[----:B------:R-:W-:Y:S01]  /*8c90*/  FMUL.FTZ R138, R3, R84 ;  /* 0x00000054038a7220 */ /* 0x000fe20000410000 */
[-C--:B------:R-:W-:Y:S01]  /*8ca0*/  FMUL.FTZ R119, R119, R128.reuse ;  /* 0x0000008077777220 */ /* 0x080fe20000410000 */
[C---:B------:R-:W-:Y:S01]  /*8cb0*/  FFMA.FTZ R131, R139.reuse, R169, -R130 ;  /* 0x000000a98b837223 */ /* 0x040fe20000010882 */
[----:B------:R-:W-:Y:S01]  /*8cc0*/  FFMA.FTZ R129, R139, R128, R129 ;  /* 0x000000808b817223 */ /* 0x000fe20000010081 */
[----:B------:R-:W-:Y:S01]  /*8cd0*/  FMUL.FTZ R139, R2, R105 ;  /* 0x00000069028b7220 */ /* 0x000fe20000410000 */
[----:B------:R-:W-:Y:S01]  /*8ce0*/  FMUL.FTZ R130, R5, R86 ;  /* 0x0000005605827220 */ /* 0x000fe20000410000 */
[----:B------:R-:W-:Y:S01]  /*8cf0*/  FADD.FTZ R131, R168, R131 ;  /* 0x00000083a8837221 */ /* 0x000fe20000010000 */
[----:B------:R-:W-:Y:S01]  /*8d00*/  FADD.FTZ R184, -R184, R129 ;  /* 0x00000081b8b87221 */ /* 0x000fe20000010100 */
[----:B------:R-:W-:Y:S01]  /*8d10*/  FMUL.FTZ R129, R4, R85 ;  /* 0x0000005504817220 */ /* 0x000fe20000410000 */
[----:B------:R-:W-:Y:S01]  /*8d20*/  FFMA.FTZ R213, R115, -R130, R213 ;  /* 0x8000008273d57223 */ /* 0x000fe200000100d5 */
[C---:B------:R-:W-:Y:S01]  /*8d30*/  FMUL.FTZ R132, R140.reuse, -R131 ;  /* 0x800000838c847220 */ /* 0x040fe20000410000 */
[-C--:B------:R-:W-:Y:S01]  /*8d40*/  FMUL.FTZ R140, R140, -R184.reuse ;  /* 0x800000b88c8c7220 */ /* 0x080fe20000410000 */
[-C--:B------:R-:W-:Y:S01]  /*8d50*/  FFMA.FTZ R216, R112, -R129.reuse, R216 ;  /* 0x8000008170d87223 */ /* 0x080fe200000100d8 */
[----:B------:R-:W-:Y:S01]  /*8d60*/  FFMA.FTZ R133, R113, -R129, R215 ;  /* 0x8000008171857223 */ /* 0x000fe200000100d7 */
[C---:B------:R-:W-:Y:S01]  /*8d70*/  FFMA.FTZ R132, R141.reuse, R184, R132 ;  /* 0x000000b88d847223 */ /* 0x040fe20000010084 */
[----:B------:R-:W-:Y:S01]  /*8d80*/  FFMA.FTZ R140, R141, R131, -R140 ;  /* 0x000000838d8c7223 */ /* 0x000fe2000001088c */
[C---:B------:R-:W-:Y:S01]  /*8d90*/  FFMA.FTZ R130, R114.reuse, -R130, R214 ;  /* 0x8000008272827223 */ /* 0x040fe200000100d6 */
[----:B------:R-:W-:Y:S01]  /*8da0*/  FMUL.FTZ R114, R114, R187 ;  /* 0x000000bb72727220 */ /* 0x000fe20000410000 */
[----:B------:R-:W-:Y:S01]  /*8db0*/  FADD.FTZ R134, -R183, R132 ;  /* 0x00000084b7867221 */ /* 0x000fe20000010100 */
[----:B------:R-:W-:Y:S01]  /*8dc0*/  FADD.FTZ R167, R167, R140 ;  /* 0x0000008ca7a77221 */ /* 0x000fe20000010000 */
[-C--:B------:R-:W-:Y:S01]  /*8dd0*/  FFMA.FTZ R140, R108, -R139.reuse, R220 ;  /* 0x8000008b6c8c7223 */ /* 0x080fe200000100dc */
[----:B------:R-:W-:Y:S01]  /*8de0*/  FFMA.FTZ R139, R109, -R139, R219 ;  /* 0x8000008b6d8b7223 */ /* 0x000fe200000100db */
[C---:B------:R-:W-:Y:S01]  /*8df0*/  FMUL.FTZ R132, R142.reuse, -R134 ;  /* 0x800000868e847220 */ /* 0x040fe20000410000 */
[-C--:B------:R-:W-:Y:S01]  /*8e00*/  FMUL.FTZ R135, R142, -R167.reuse ;  /* 0x800000a78e877220 */ /* 0x080fe20000410000 */
[----:B------:R-:W-:Y:S01]  /*8e10*/  FMUL.FTZ R142, R60, UR55 ;  /* 0x000000373c8e7c20 */ /* 0x000fe20008410000 */
[----:B------:R-:W-:Y:S01]  /*8e20*/  FFMA.FTZ R114, R115, R106, R114 ;  /* 0x0000006a73727223 */ /* 0x000fe20000010072 */
[C---:B------:R-:W-:Y:S01]  /*8e30*/  FFMA.FTZ R129, R143.reuse, R167, -R132 ;  /* 0x000000a78f817223 */ /* 0x040fe20000010884 */
[----:B------:R-:W-:Y:S01]  /*8e40*/  FFMA.FTZ R135, R143, R134, R135 ;  /* 0x000000868f877223 */ /* 0x000fe20000010087 */
[----:B------:R-:W-:Y:S01]  /*8e50*/  FMUL.FTZ R115, R117, R186 ;  /* 0x000000ba75737220 */ /* 0x000fe20000410000 */
[----:B------:R-:W-:Y:S01]  /*8e60*/  FMUL.FTZ R117, R121, R184 ;  /* 0x000000b879757220 */ /* 0x000fe20000410000 */
[----:B------:R-:W-:Y:S01]  /*8e70*/  FADD.FTZ R166, R166, R129 ;  /* 0x00000081a6a67221 */ /* 0x000fe20000010000 */
[----:B------:R-:W-:Y:S01]  /*8e80*/  FADD.FTZ R137, -R182, R135 ;  /* 0x00000087b6897221 */ /* 0x000fe20000010100 */
[----:B------:R-:W-:Y:S01]  /*8e90*/  FFMA.FTZ R129, R19, R218, R136 ;  /* 0x000000da13817223 */ /* 0x000fe20000010088 */
[----:B------:R-:W-:Y:S01]  /*8ea0*/  FMUL.FTZ R135, R108, R61 ;  /* 0x0000003d6c877220 */ /* 0x000fe20000410000 */
[----:B------:R-:W-:Y:S01]  /*8eb0*/  FFMA.FTZ R218, R110, -R138, R218 ;  /* 0x8000008a6eda7223 */ /* 0x000fe200000100da */
[C---:B------:R-:W-:Y:S01]  /*8ec0*/  FMUL.FTZ R132, R144.reuse, -R137 ;  /* 0x8000008990847220 */ /* 0x040fe20000410000 */
[----:B------:R-:W-:Y:S01]  /*8ed0*/  FMUL.FTZ R144, R144, -R166 ;  /* 0x800000a690907220 */ /* 0x000fe20000410000 */
[----:B------:R-:W-:Y:S01]  /*8ee0*/  FFMA.FTZ R138, R111, -R138, R217 ;  /* 0x8000008a6f8a7223 */ /* 0x000fe200000100d9 */
[----:B------:R-:W-:Y:S01]  /*8ef0*/  FFMA.FTZ R115, R116, R107, R115 ;  /* 0x0000006b74737223 */ /* 0x000fe20000010073 */
[C---:B------:R-:W-:Y:S01]  /*8f00*/  FFMA.FTZ R136, R145.reuse, R166, -R132 ;  /* 0x000000a691887223 */ /* 0x040fe20000010884 */
[----:B------:R-:W-:Y:S01]  /*8f10*/  FFMA.FTZ R144, R145, R137, R144 ;  /* 0x0000008991907223 */ /* 0x000fe20000010090 */
[----:B------:R-:W-:Y:S01]  /*8f20*/  FFMA.FTZ R132, R109, R60, R135 ;  /* 0x0000003c6d847223 */ /* 0x000fe20000010087 */
[----:B------:R-:W-:Y:S01]  /*8f30*/  FMUL.FTZ R109, R61, UR55 ;  /* 0x000000373d6d7c20 */ /* 0x000fe20008410000 */
[----:B------:R-:W-:Y:S01]  /*8f40*/  FADD.FTZ R108, R165, R136 ;  /* 0x00000088a56c7221 */ /* 0x000fe20000010000 */
[----:B------:R-:W-:Y:S01]  /*8f50*/  FADD.FTZ R181, -R181, R144 ;  /* 0x00000090b5b57221 */ /* 0x000fe20000010100 */
[----:B------:R-:W-:Y:S01]  /*8f60*/  FFMA.FTZ R135, R61, UR54, -R142 ;  /* 0x000000363d877c23 */ /* 0x000fe2000801088e */
[----:B------:R-:W-:Y:S01]  /*8f70*/  FMUL.FTZ R144, R2, R61 ;  /* 0x0000003d02907220 */ /* 0x000fe20000410000 */
[----:B------:R-:W-:Y:S01]  /*8f80*/  FFMA.FTZ R142, R60, UR54, R109 ;  /* 0x000000363c8e7c23 */ /* 0x000fe2000801006d */
[C---:B------:R-:W-:Y:S01]  /*8f90*/  FMUL.FTZ R136, R146.reuse, -R181 ;  /* 0x800000b592887220 */ /* 0x040fe20000410000 */
[----:B------:R-:W-:Y:S01]  /*8fa0*/  FMUL.FTZ R146, R146, -R108 ;  /* 0x8000006c92927220 */ /* 0x000fe20000410000 */
[----:B------:R-:W-:Y:S01]  /*8fb0*/  FMUL.FTZ R141, R140, R135 ;  /* 0x000000878c8d7220 */ /* 0x000fe20000410000 */
[----:B------:R-:W-:Y:S01]  /*8fc0*/  FMUL.FTZ R60, R2, R60 ;  /* 0x0000003c023c7220 */ /* 0x000fe20000410000 */
[----:B------:R-:W-:Y:S01]  /*8fd0*/  FFMA.FTZ R61, R147, R108, -R136 ;  /* 0x0000006c933d7223 */ /* 0x000fe20000010888 */
[C---:B------:R-:W-:Y:S01]  /*8fe0*/  FMUL.FTZ R136, R140.reuse, R144 ;  /* 0x000000908c887220 */ /* 0x040fe20000410000 */
[----:B------:R-:W-:Y:S01]  /*8ff0*/  FMUL.FTZ R109, R111, R62 ;  /* 0x0000003e6f6d7220 */ /* 0x000fe20000410000 */
[----:B------:R-:W-:Y:S01]  /*9000*/  FFMA.FTZ R147, R147, R181, R146 ;  /* 0x000000b593937223 */ /* 0x000fe20000010092 */
[C---:B------:R-:W-:Y:S01]  /*9010*/  FFMA.FTZ R142, R139.reuse, R142, R141 ;  /* 0x0000008e8b8e7223 */ /* 0x040fe2000001008d */
[-C--:B------:R-:W-:Y:S01]  /*9020*/  FMUL.FTZ R135, R140, R60.reuse ;  /* 0x0000003c8c877220 */ /* 0x080fe20000410000 */
[----:B------:R-:W-:Y:S01]  /*9030*/  FADD.FTZ R111, R164, R61 ;  /* 0x0000003da46f7221 */ /* 0x000fe20000010000 */
[-C--:B------:R-:W-:Y:S01]  /*9040*/  FFMA.FTZ R136, R139, R60.reuse, R136 ;  /* 0x0000003c8b887223 */ /* 0x080fe20000010088 */
[----:B------:R-:W-:Y:S01]  /*9050*/  FFMA.FTZ R109, R110, R173, R109 ;  /* 0x000000ad6e6d7223 */ /* 0x000fe2000001006d */
[----:B------:R-:W-:Y:S01]  /*9060*/  FADD.FTZ R180, -R180, R147 ;  /* 0x00000093b4b47221 */ /* 0x000fe20000010100 */
[C---:B------:R-:W-:Y:S01]  /*9070*/  FMUL.FTZ R60, R105.reuse, R60 ;  /* 0x0000003c693c7220 */ /* 0x040fe20000410000 */
[C---:B------:R-:W-:Y:S01]  /*9080*/  FMUL.FTZ R61, R105.reuse, R144 ;  /* 0x00000090693d7220 */ /* 0x040fe20000410000 */
[----:B------:R-:W-:Y:S01]  /*9090*/  FFMA.FTZ R110, R105, R132, R142 ;  /* 0x00000084696e7223 */ /* 0x000fe2000001008e */
[----:B------:R-:W-:Y:S01]  /*90a0*/  FFMA.FTZ R135, R139, R144, -R135 ;  /* 0x000000908b877223 */ /* 0x000fe20000010887 */
[----:B------:R-:W-:Y:S01]  /*90b0*/  FMUL.FTZ R105, R148, -R111 ;  /* 0x8000006f94697220 */ /* 0x000fe20000410000 */
[----:B------:R-:W-:Y:S01]  /*90c0*/  FMUL.FTZ R144, R62, UR55 ;  /* 0x000000373e907c20 */ /* 0x000fe20008410000 */
[----:B------:R-:W-:Y:S01]  /*90d0*/  FMUL.FTZ R139, R173, UR55 ;  /* 0x00000037ad8b7c20 */ /* 0x000fe20008410000 */
[-C--:B------:R-:W-:Y:S01]  /*90e0*/  FMUL.FTZ R140, R148, -R180.reuse ;  /* 0x800000b4948c7220 */ /* 0x080fe20000410000 */
[----:B------:R-:W-:Y:S01]  /*90f0*/  FFMA.FTZ R142, R149, R180, R105 ;  /* 0x000000b4958e7223 */ /* 0x000fe20000010069 */
[----:B------:R-:W-:Y:S01]  /*9100*/  FFMA.FTZ R105, R173, UR54, R144 ;  /* 0x00000036ad697c23 */ /* 0x000fe20008010090 */
[----:B------:R-:W-:Y:S01]  /*9110*/  FFMA.FTZ R139, R62, UR54, -R139 ;  /* 0x000000363e8b7c23 */ /* 0x000fe2000801088b */
[C---:B------:R-:W-:Y:S01]  /*9120*/  FMUL.FTZ R141, R3.reuse, R62 ;  /* 0x0000003e038d7220 */ /* 0x040fe20000410000 */
[----:B------:R-:W-:Y:S01]  /*9130*/  FMUL.FTZ R173, R3, R173 ;  /* 0x000000ad03ad7220 */ /* 0x000fe20000410000 */
[----:B------:R-:W-:Y:S01]  /*9140*/  FFMA.FTZ R140, R149, R111, -R140 ;  /* 0x0000006f958c7223 */ /* 0x000fe2000001088c */
[----:B------:R-:W-:Y:S01]  /*9150*/  FADD.FTZ R179, -R179, R142 ;  /* 0x0000008eb3b37221 */ /* 0x000fe20000010100 */
[C---:B------:R-:W-:Y:S01]  /*9160*/  FMUL.FTZ R143, R138.reuse, R141 ;  /* 0x0000008d8a8f7220 */ /* 0x040fe20000410000 */
[C---:B------:R-:W-:Y:S01]  /*9170*/  FMUL.FTZ R142, R138.reuse, R139 ;  /* 0x0000008b8a8e7220 */ /* 0x040fe20000410000 */
[----:B------:R-:W-:Y:S01]  /*9180*/  FMUL.FTZ R62, R138, R173 ;  /* 0x000000ad8a3e7220 */ /* 0x000fe20000410000 */
[----:B------:R-:W-:Y:S01]  /*9190*/  FADD.FTZ R138, R163, R140 ;  /* 0x0000008ca38a7221 */ /* 0x000fe20000010000 */
[----:B------:R-:W-:Y:S01]  /*91a0*/  FMUL.FTZ R140, R150, -R179 ;  /* 0x800000b3968c7220 */ /* 0x000fe20000410000 */
[----:B------:R-:W-:Y:S01]  /*91b0*/  FFMA.FTZ R139, R218, R173, R143 ;  /* 0x000000adda8b7223 */ /* 0x000fe2000001008f */
[----:B------:R-:W-:Y:S01]  /*91c0*/  FMUL.FTZ R145, R113, R188 ;  /* 0x000000bc71917220 */ /* 0x000fe20000410000 */
[-C--:B------:R-:W-:Y:S01]  /*91d0*/  FMUL.FTZ R150, R150, -R138.reuse ;  /* 0x8000008a96967220 */ /* 0x080fe20000410000 */
[----:B------:R-:W-:Y:S01]  /*91e0*/  FFMA.FTZ R143, R151, R138, -R140 ;  /* 0x0000008a978f7223 */ /* 0x000fe2000001088c */
[----:B------:R-:W-:Y:S01]  /*91f0*/  FMUL.FTZ R121, R167, UR55 ;  /* 0x00000037a7797c20 */ /* 0x000fe20008410000 */
[----:B------:R-:W-:Y:S01]  /*9200*/  FFMA.FTZ R118, R118, R169, R119 ;  /* 0x000000a976767223 */ /* 0x000fe20000010077 */
[----:B------:R-:W-:Y:S01]  /*9210*/  FFMA.FTZ R151, R151, R179, R150 ;  /* 0x000000b397977223 */ /* 0x000fe20000010096 */
[----:B------:R-:W-:Y:S01]  /*9220*/  FADD.FTZ R113, R162, R143 ;  /* 0x0000008fa2717221 */ /* 0x000fe20000010000 */
[----:B------:R-:W-:Y:S01]  /*9230*/  FFMA.FTZ R117, R120, R131, R117 ;  /* 0x0000008378757223 */ /* 0x000fe20000010075 */
[----:B------:R-:W-:Y:S01]  /*9240*/  FMUL.FTZ R123, R123, R134 ;  /* 0x000000867b7b7220 */ /* 0x000fe20000410000 */
[----:B------:R-:W-:Y:S01]  /*9250*/  FADD.FTZ R178, -R178, R151 ;  /* 0x00000097b2b27221 */ /* 0x000fe20000010100 */
[----:B------:R-:W-:Y:S01]  /*9260*/  FMUL.FTZ R140, R152, -R113 ;  /* 0x80000071988c7220 */ /* 0x000fe20000410000 */
[----:B------:R-:W-:Y:S01]  /*9270*/  FMUL.FTZ R120, R134, UR55 ;  /* 0x0000003786787c20 */ /* 0x000fe20008410000 */
[-C--:B------:R-:W-:Y:S01]  /*9280*/  FFMA.FTZ R122, R122, R167.reuse, R123 ;  /* 0x000000a77a7a7223 */ /* 0x080fe2000001007b */
[-C--:B------:R-:W-:Y:S01]  /*9290*/  FMUL.FTZ R152, R152, -R178.reuse ;  /* 0x800000b298987220 */ /* 0x080fe20000410000 */
[----:B------:R-:W-:Y:S01]  /*92a0*/  FFMA.FTZ R140, R153, R178, R140 ;  /* 0x000000b2998c7223 */ /* 0x000fe2000001008c */
[----:B------:R-:W-:Y:S01]  /*92b0*/  FFMA.FTZ R143, R167, UR54, R120 ;  /* 0x00000036a78f7c23 */ /* 0x000fe20008010078 */
[----:B------:R-:W-:Y:S01]  /*92c0*/  FMUL.FTZ R167, R9, R167 ;  /* 0x000000a709a77220 */ /* 0x000fe20000410000 */
[----:B------:R-:W-:Y:S01]  /*92d0*/  FFMA.FTZ R116, R153, R113, -R152 ;  /* 0x0000007199747223 */ /* 0x000fe20000010898 */
[----:B------:R-:W-:Y:S01]  /*92e0*/  FADD.FTZ R177, -R177, R140 ;  /* 0x0000008cb1b17221 */ /* 0x000fe20000010100 */
[----:B------:R-:W-:Y:S01]  /*92f0*/  FFMA.FTZ R105, R218, R105, R142 ;  /* 0x00000069da697223 */ /* 0x000fe2000001008e */
[----:B------:R-:W-:Y:S01]  /*9300*/  FMUL.FTZ R142, R79, R167 ;  /* 0x000000a74f8e7220 */ /* 0x000fe20000410000 */
[----:B------:R-:W-:Y:S01]  /*9310*/  FADD.FTZ R116, R161, R116 ;  /* 0x00000074a1747221 */ /* 0x000fe20000010000 */
[----:B------:R-:W-:Y:S01]  /*9320*/  FMUL.FTZ R140, R154, -R177 ;  /* 0x800000b19a8c7220 */ /* 0x000fe20000410000 */
[----:B------:R-:W-:Y:S01]  /*9330*/  SHF.L.U32 R146, R83, 0x5, RZ ;  /* 0x0000000553927819 */ /* 0x000fe200000006ff */
[----:B------:R-:W-:Y:S01]  /*9340*/  FFMA.FTZ R112, R112, R63, R145 ;  /* 0x0000003f70707223 */ /* 0x000fe20000010091 */
[-C--:B------:R-:W-:Y:S01]  /*9350*/  FMUL.FTZ R154, R154, -R116.reuse ;  /* 0x800000749a9a7220 */ /* 0x080fe20000410000 */
[----:B------:R-:W-:Y:S01]  /*9360*/  FFMA.FTZ R119, R155, R116, -R140 ;  /* 0x000000749b777223 */ /* 0x000fe2000001088c */
[----:B------:R-:W-:Y:S01]  /*9370*/  FFMA.FTZ R140, R134, UR54, -R121 ;  /* 0x00000036868c7c23 */ /* 0x000fe20008010879 */
[----:B------:R-:W-:Y:S01]  /*9380*/  FMUL.FTZ R121, R9, R134 ;  /* 0x0000008609797220 */ /* 0x000fe20000410000 */
[----:B------:R-:W-:Y:S01]  /*9390*/  FFMA.FTZ R155, R155, R177, R154 ;  /* 0x000000b19b9b7223 */ /* 0x000fe2000001009a */
[----:B------:R-:W-:Y:S01]  /*93a0*/  FADD.FTZ R160, R160, R119 ;  /* 0x00000077a0a07221 */ /* 0x000fe20000010000 */
[C---:B------:R-:W-:Y:S01]  /*93b0*/  FMUL.FTZ R134, R79.reuse, R140 ;  /* 0x0000008c4f867220 */ /* 0x040fe20000410000 */
[----:B------:R-:W-:Y:S01]  /*93c0*/  FMUL.FTZ R123, R79, R121 ;  /* 0x000000794f7b7220 */ /* 0x000fe20000410000 */
[----:B------:R-:W-:Y:S01]  /*93d0*/  FADD.FTZ R119, -R176, R155 ;  /* 0x0000009bb0777221 */ /* 0x000fe20000010100 */
[-C--:B------:R-:W-:Y:S01]  /*93e0*/  FMUL.FTZ R120, R156, -R160.reuse ;  /* 0x800000a09c787220 */ /* 0x080fe20000410000 */
[C---:B------:R-:W-:Y:S01]  /*93f0*/  FFMA.FTZ R79, R206.reuse, R143, R134 ;  /* 0x0000008fce4f7223 */ /* 0x040fe20000010086 */
[----:B------:R-:W-:Y:S01]  /*9400*/  FFMA.FTZ R140, R206, R167, R123 ;  /* 0x000000a7ce8c7223 */ /* 0x000fe2000001007b */
[-C--:B------:R-:W-:Y:S01]  /*9410*/  FMUL.FTZ R123, R156, -R119.reuse ;  /* 0x800000779c7b7220 */ /* 0x080fe20000410000 */
[C---:B------:R-:W-:Y:S01]  /*9420*/  FFMA.FTZ R134, R157.reuse, R119, R120 ;  /* 0x000000779d867223 */ /* 0x040fe20000010078 */
[----:B------:R-:W-:Y:S01]  /*9430*/  IADD3 R143, R146, 0x2, RZ ;  /* 0x00000002928f7810 */ /* 0x000fe20007ffe0ff */
[----:B------:R-:W-:Y:S01]  /*9440*/  FMUL.FTZ R124, R124, R137 ;  /* 0x000000897c7c7220 */ /* 0x000fe20000410000 */
[----:B------:R-:W-:Y:S01]  /*9450*/  FFMA.FTZ R120, R157, R160, -R123 ;  /* 0x000000a09d787223 */ /* 0x000fe2000001087b */
[----:B------:R-:W-:Y:S01]  /*9460*/  FADD.FTZ R175, -R175, R134 ;  /* 0x00000086afaf7221 */ /* 0x000fe20000010100 */
[C---:B------:R-:W-:Y:S01]  /*9470*/  IADD3 R144, R146.reuse, 0x3, RZ ;  /* 0x0000000392907810 */ /* 0x040fe20007ffe0ff */
[----:B------:R-:W-:Y:S01]  /*9480*/  FFMA.FTZ R125, R125, R166, R124 ;  /* 0x000000a67d7d7223 */ /* 0x000fe2000001007c */
[----:B------:R-:W-:Y:S01]  /*9490*/  IADD3 R123, R146, 0x1, RZ ;  /* 0x00000001927b7810 */ /* 0x000fe20007ffe0ff */
[----:B------:R-:W-:Y:S01]  /*94a0*/  FADD.FTZ R120, R159, R120 ;  /* 0x000000789f787221 */ /* 0x000fe20000010000 */
[-C--:B------:R-:W-:Y:S01]  /*94b0*/  LEA.HI.SX32 R148, R143, R146.reuse, 0x1b ;  /* 0x000000928f947211 */ /* 0x080fe200078fdaff */
[----:B------:R-:W-:Y:S01]  /*94c0*/  FMUL.FTZ R143, R17, R175 ;  /* 0x000000af118f7220 */ /* 0x000fe20000410000 */
[-C--:B------:R-:W-:Y:S01]  /*94d0*/  LEA.HI.SX32 R150, R144, R146.reuse, 0x1b ;  /* 0x0000009290967211 */ /* 0x080fe200078fdaff */
[----:B------:R-:W-:Y:S01]  /*94e0*/  FMUL.FTZ R153, R13, R179 ;  /* 0x000000b30d997220 */ /* 0x000fe20000410000 */
[----:B------:R-:W-:Y:S01]  /*94f0*/  LEA.HI.SX32 R134, R123, R146, 0x1b ;  /* 0x000000927b867211 */ /* 0x000fe200078fdaff */
[----:B------:R-:W-:Y:S01]  /*9500*/  FMUL.FTZ R123, R17, R120 ;  /* 0x00000078117b7220 */ /* 0x000fe20000410000 */
[----:B------:R-:W-:Y:S01]  /*9510*/  LEA.HI.SX32 R144, R146, R146, 0x1b ;  /* 0x0000009292907211 */ /* 0x000fe200078fdaff */
[----:B------:R-:W-:Y:S01]  /*9520*/  FMUL.FTZ R145, R64, R143 ;  /* 0x0000008f40917220 */ /* 0x000fe20000410000 */
[----:B------:R-:W-:Y:S01]  /*9530*/  FMUL.FTZ R146, R16, R119 ;  /* 0x0000007710927220 */ /* 0x000fe20000410000 */
[-C--:B------:R-:W-:Y:S01]  /*9540*/  LEA R152, R134, R81.reuse, 0x2 ;  /* 0x0000005186987211 */ /* 0x080fe200078e10ff */
[----:B------:R-:W-:Y:S01]  /*9550*/  FMUL.FTZ R134, R16, R160 ;  /* 0x000000a010867220 */ /* 0x000fe20000410000 */
[----:B------:R-:W-:Y:S01]  /*9560*/  LEA R154, R148, R81, 0x2 ;  /* 0x00000051949a7211 */ /* 0x000fe200078e10ff */
[-C--:B------:R-:W-:Y:S01]  /*9570*/  FFMA.FTZ R145, R228, R123.reuse, R145 ;  /* 0x0000007be4917223 */ /* 0x080fe20000010091 */
[----:B------:R-:W-:Y:S01]  /*9580*/  FMUL.FTZ R148, R192, R146 ;  /* 0x00000092c0947220 */ /* 0x000fe20000410000 */
[----:B------:R-:W-:Y:S01]  /*9590*/  FMUL.FTZ R124, R64, R123 ;  /* 0x0000007b407c7220 */ /* 0x000fe20000410000 */
[-C--:B------:R-:W-:Y:S01]  /*95a0*/  FMUL.FTZ R149, R99, R134.reuse ;  /* 0x0000008663957220 */ /* 0x080fe20000410000 */
[----:B------:R-:W-:Y:S01]  /*95b0*/  FADD.FTZ R145, RZ, R145 ;  /* 0x00000091ff917221 */ /* 0x000fe20000010000 */
[-C--:B------:R-:W-:Y:S01]  /*95c0*/  FFMA.FTZ R148, R191, R134.reuse, R148 ;  /* 0x00000086bf947223 */ /* 0x080fe20000010094 */
[----:B------:R-:W-:Y:S01]  /*95d0*/  LEA R144, R144, R81, 0x2 ;  /* 0x0000005190907211 */ /* 0x000fe200078e10ff */
[----:B------:R-:W-:Y:S01]  /*95e0*/  FMUL.FTZ R123, R102, R123 ;  /* 0x0000007b667b7220 */ /* 0x000fe20000410000 */
[-C--:B------:R-:W-:Y:S01]  /*95f0*/  FFMA.FTZ R124, R228, R143.reuse, -R124 ;  /* 0x0000008fe47c7223 */ /* 0x080fe2000001087c */
[----:B------:R-:W-:Y:S01]  /*9600*/  FMUL.FTZ R134, R192, R134 ;  /* 0x00000086c0867220 */ /* 0x000fe20000410000 */
[----:B------:R-:W-:Y:S01]  /*9610*/  FMUL.FTZ R143, R102, R143 ;  /* 0x0000008f668f7220 */ /* 0x000fe20000410000 */
[----:B------:R-:W-:Y:S01]  /*9620*/  FADD.FTZ R145, R145, R148 ;  /* 0x0000009491917221 */ /* 0x000fe20000010000 */
[----:B------:R-:W-:Y:S01]  /*9630*/  FMUL.FTZ R148, R15, R177 ;  /* 0x000000b10f947220 */ /* 0x000fe20000410000 */
[----:B------:R-:W-:Y:S01]  /*9640*/  FFMA.FTZ R147, R191, R146, -R134 ;  /* 0x00000092bf937223 */ /* 0x000fe20000010886 */
[----:B------:R0:W-:Y:S01]  /*9650*/  STS [R144+0x2100], R123 ;  /* 0x0021007b90007388 */ /* 0x0001e20000000800 */
[----:B------:R-:W-:Y:S01]  /*9660*/  FMUL.FTZ R134, R15, R116 ;  /* 0x000000740f867220 */ /* 0x000fe20000410000 */
[----:B------:R-:W-:Y:S01]  /*9670*/  FADD.FTZ R124, RZ, R124 ;  /* 0x0000007cff7c7221 */ /* 0x000fe20000010000 */
[----:B------:R-:W-:Y:S01]  /*9680*/  LEA R151, R150, R81, 0x2 ;  /* 0x0000005196977211 */ /* 0x000fe200078e10ff */
[----:B------:R1:W-:Y:S01]  /*9690*/  STS [R152+0x2104], R143 ;  /* 0x0021048f98007388 */ /* 0x0003e20000000800 */
[----:B------:R-:W-:Y:S01]  /*96a0*/  FMUL.FTZ R146, R99, R146 ;  /* 0x0000009263927220 */ /* 0x000fe20000410000 */
[----:B------:R-:W-:Y:S01]  /*96b0*/  FADD.FTZ R124, R124, R147 ;  /* 0x000000937c7c7221 */ /* 0x000fe20000010000 */
[-C--:B------:R-:W-:Y:S01]  /*96c0*/  FMUL.FTZ R147, R65, R148.reuse ;  /* 0x0000009441937220 */ /* 0x080fe20000410000 */
[----:B------:R2:W-:Y:S01]  /*96d0*/  STS [R154+0x2108], R149 ;  /* 0x002108959a007388 */ /* 0x0005e20000000800 */
[----:B------:R-:W-:Y:S01]  /*96e0*/  FMUL.FTZ R155, R69, R153 ;  /* 0x00000099459b7220 */ /* 0x000fe20000410000 */
[----:B0-----:R-:W-:Y:S01]  /*96f0*/  FMUL.FTZ R123, R193, R148 ;  /* 0x00000094c17b7220 */ /* 0x001fe20000410000 */
[----:B------:R-:W-:Y:S01]  /*9700*/  FMUL.FTZ R161, R137, UR55 ;  /* 0x0000003789a17c20 */ /* 0x000fe20008410000 */
[----:B------:R0:W-:Y:S01]  /*9710*/  STS [R151+0x210c], R146 ;  /* 0x00210c9297007388 */ /* 0x0001e20000000800 */
[----:B------:R-:W-:Y:S01]  /*9720*/  FMUL.FTZ R159, R11, R181 ;  /* 0x000000b50b9f7220 */ /* 0x000fe20000410000 */
[-C--:B-1----:R-:W-:Y:S01]  /*9730*/  FMUL.FTZ R143, R193, R134.reuse ;  /* 0x00000086c18f7220 */ /* 0x082fe20000410000 */
[----:B------:R-:W-:Y:S01]  /*9740*/  FMUL.FTZ R152, R14, R113 ;  /* 0x000000710e987220 */ /* 0x000fe20000410000 */
[----:B------:R-:W-:Y:S01]  /*9750*/  FFMA.FTZ R150, R194, R134, R123 ;  /* 0x00000086c2967223 */ /* 0x000fe2000001007b */
[----:B------:R-:W-:Y:S01]  /*9760*/  STS [R144+0x2114], R147 ;  /* 0x0021149390007388 */ /* 0x000fe20000000800 */
[----:B--2---:R-:W-:Y:S01]  /*9770*/  FMUL.FTZ R154, R14, R178 ;  /* 0x000000b20e9a7220 */ /* 0x004fe20000410000 */
[----:B------:R-:W-:Y:S01]  /*9780*/  FFMA.FTZ R143, R194, R148, -R143 ;  /* 0x00000094c28f7223 */ /* 0x000fe2000001088f */
[----:B------:R-:W-:Y:S01]  /*9790*/  FMUL.FTZ R123, R67, R152 ;  /* 0x00000098437b7220 */ /* 0x000fe20000410000 */
[----:B------:R-:W-:Y:S01]  /*97a0*/  FADD.FTZ R145, R145, R150 ;  /* 0x0000009691917221 */ /* 0x000fe20000010000 */
[-C--:B------:R-:W-:Y:S01]  /*97b0*/  FMUL.FTZ R156, R67, R154.reuse ;  /* 0x0000009a439c7220 */ /* 0x080fe20000410000 */
[----:B------:R-:W-:Y:S01]  /*97c0*/  FADD.FTZ R124, R124, R143 ;  /* 0x0000008f7c7c7221 */ /* 0x000fe20000010000 */
[----:B------:R-:W-:Y:S01]  /*97d0*/  FFMA.FTZ R149, R195, R154, -R123 ;  /* 0x0000009ac3957223 */ /* 0x000fe2000001087b */
[----:B------:R-:W-:Y:S01]  /*97e0*/  FMUL.FTZ R123, R65, R134 ;  /* 0x00000086417b7220 */ /* 0x000fe20000410000 */
[----:B------:R-:W-:Y:S01]  /*97f0*/  FFMA.FTZ R156, R195, R152, R156 ;  /* 0x00000098c39c7223 */ /* 0x000fe2000001009c */
[----:B0-----:R-:W-:Y:S01]  /*9800*/  FMUL.FTZ R151, R13, R138 ;  /* 0x0000008a0d977220 */ /* 0x001fe20000410000 */
[----:B------:R-:W-:Y:S01]  /*9810*/  FMUL.FTZ R134, R12, R180 ;  /* 0x000000b40c867220 */ /* 0x000fe20000410000 */
[----:B------:R-:W-:Y:S01]  /*9820*/  FMUL.FTZ R163, R7, R128 ;  /* 0x0000008007a37220 */ /* 0x000fe20000410000 */
[----:B------:R-:W-:Y:S01]  /*9830*/  FADD.FTZ R143, R145, R156 ;  /* 0x0000009c918f7221 */ /* 0x000fe20000010000 */
[----:B------:R-:W-:Y:S01]  /*9840*/  FADD.FTZ R145, R124, R149 ;  /* 0x000000957c917221 */ /* 0x000fe20000010000 */
[----:B------:R-:W-:Y:S01]  /*9850*/  FMUL.FTZ R124, R12, R111 ;  /* 0x0000006f0c7c7220 */ /* 0x000fe20000410000 */
[----:B------:R-:W-:Y:S01]  /*9860*/  FMUL.FTZ R149, R66, R152 ;  /* 0x0000009842957220 */ /* 0x000fe20000410000 */
[-C--:B------:R-:W-:Y:S01]  /*9870*/  FMUL.FTZ R150, R69, R151.reuse ;  /* 0x0000009745967220 */ /* 0x080fe20000410000 */
[----:B------:R0:W-:Y:S01]  /*9880*/  STS [R144+0x2110], R123 ;  /* 0x0021107b90007388 */ /* 0x0001e20000000800 */
[C---:B------:R-:W-:Y:S01]  /*9890*/  FMUL.FTZ R146, R71.reuse, R134 ;  /* 0x0000008647927220 */ /* 0x040fe20000410000 */
[----:B------:R-:W-:Y:S01]  /*98a0*/  FMUL.FTZ R152, R71, R124 ;  /* 0x0000007c47987220 */ /* 0x000fe20000410000 */
[C---:B------:R-:W-:Y:S01]  /*98b0*/  FFMA.FTZ R148, R198.reuse, R151, R155 ;  /* 0x00000097c6947223 */ /* 0x040fe2000001009b */
[----:B------:R1:W-:Y:S01]  /*98c0*/  STS [R144+0x2118], R149 ;  /* 0x0021189590007388 */ /* 0x0003e20000000800 */
[-C--:B------:R-:W-:Y:S01]  /*98d0*/  FFMA.FTZ R150, R198, R153.reuse, -R150 ;  /* 0x00000099c6967223 */ /* 0x080fe20000010896 */
[----:B------:R-:W-:Y:S01]  /*98e0*/  FMUL.FTZ R155, R11, R108 ;  /* 0x0000006c0b9b7220 */ /* 0x000fe20000410000 */
[CC--:B------:R-:W-:Y:S01]  /*98f0*/  FFMA.FTZ R146, R199.reuse, R124.reuse, R146 ;  /* 0x0000007cc7927223 */ /* 0x0c0fe20000010092 */
[----:B------:R-:W-:Y:S01]  /*9900*/  FMUL.FTZ R157, R70, R124 ;  /* 0x0000007c469d7220 */ /* 0x000fe20000410000 */
[----:B------:R-:W-:Y:S01]  /*9910*/  FMUL.FTZ R153, R68, R153 ;  /* 0x0000009944997220 */ /* 0x000fe20000410000 */
[----:B0-----:R-:W-:Y:S01]  /*9920*/  FMUL.FTZ R123, R66, R154 ;  /* 0x0000009a427b7220 */ /* 0x001fe20000410000 */
[-C--:B------:R-:W-:Y:S01]  /*9930*/  FFMA.FTZ R147, R199, R134.reuse, -R152 ;  /* 0x00000086c7937223 */ /* 0x080fe20000010898 */
[----:B------:R-:W-:Y:S01]  /*9940*/  FFMA.FTZ R124, R166, UR54, R161 ;  /* 0x00000036a67c7c23 */ /* 0x000fe200080100a1 */
[----:B------:R-:W-:Y:S01]  /*9950*/  FMUL.FTZ R151, R68, R151 ;  /* 0x0000009744977220 */ /* 0x000fe20000410000 */
[----:B-1----:R-:W-:Y:S01]  /*9960*/  FMUL.FTZ R149, R70, R134 ;  /* 0x0000008646957220 */ /* 0x002fe20000410000 */
[----:B------:R-:W-:Y:S01]  /*9970*/  FMUL.FTZ R134, R166, UR55 ;  /* 0x00000037a6867c20 */ /* 0x000fe20008410000 */
[----:B------:R0:W-:Y:S01]  /*9980*/  STS [R144+0x211c], R123 ;  /* 0x00211c7b90007388 */ /* 0x0001e20000000800 */
[----:B------:R-:W-:Y:S01]  /*9990*/  FMUL.FTZ R166, R10, R166 ;  /* 0x000000a60aa67220 */ /* 0x000fe20000410000 */
[----:B------:R-:W-:Y:S01]  /*99a0*/  FMUL.FTZ R161, R72, R155 ;  /* 0x0000009b48a17220 */ /* 0x000fe20000410000 */
[----:B------:R-:W-:Y:S01]  /*99b0*/  FMUL.FTZ R154, R10, R137 ;  /* 0x000000890a9a7220 */ /* 0x000fe20000410000 */
[----:B------:R1:W-:Y:S01]  /*99c0*/  STS [R144+0x2124], R153 ;  /* 0x0021249990007388 */ /* 0x0003e20000000800 */
[----:B------:R-:W-:Y:S01]  /*99d0*/  FFMA.FTZ R134, R137, UR54, -R134 ;  /* 0x0000003689867c23 */ /* 0x000fe20008010886 */
[----:B------:R-:W-:Y:S01]  /*99e0*/  FFMA.FTZ R142, R206, R121, -R142 ;  /* 0x00000079ce8e7223 */ /* 0x000fe2000001088e */
[-C--:B------:R-:W-:Y:S01]  /*99f0*/  FMUL.FTZ R152, R75, R154.reuse ;  /* 0x0000009a4b987220 */ /* 0x080fe20000410000 */
[----:B------:R2:W-:Y:S01]  /*9a00*/  STS [R144+0x212c], R149 ;  /* 0x00212c9590007388 */ /* 0x0005e20000000800 */
[----:B------:R-:W-:Y:S01]  /*9a10*/  FMUL.FTZ R137, R74, R154 ;  /* 0x0000009a4a897220 */ /* 0x000fe20000410000 */
[----:B0-----:R-:W-:Y:S01]  /*9a20*/  FMUL.FTZ R123, R73, R159 ;  /* 0x0000009f497b7220 */ /* 0x001fe20000410000 */
[----:B------:R-:W-:Y:S01]  /*9a30*/  FMUL.FTZ R165, R126, R163 ;  /* 0x000000a37ea57220 */ /* 0x000fe20000410000 */
[----:B------:R0:W-:Y:S01]  /*9a40*/  STS [R144+0x2120], R151 ;  /* 0x0021209790007388 */ /* 0x0001e20000000800 */
[----:B------:R-:W-:Y:S01]  /*9a50*/  FADD.FTZ R150, R145, R150 ;  /* 0x0000009691967221 */ /* 0x000fe20000010000 */
[-C--:B-1----:R-:W-:Y:S01]  /*9a60*/  FMUL.FTZ R153, R75, R166.reuse ;  /* 0x000000a64b997220 */ /* 0x082fe20000410000 */
[----:B------:R-:W-:Y:S01]  /*9a70*/  FADD.FTZ R143, R143, R148 ;  /* 0x000000948f8f7221 */ /* 0x000fe20000010000 */
[----:B------:R1:W-:Y:S01]  /*9a80*/  STS [R144+0x2130], R161 ;  /* 0x002130a190007388 */ /* 0x0003e20000000800 */
[----:B------:R-:W-:Y:S01]  /*9a90*/  FADD.FTZ R150, R150, R147 ;  /* 0x0000009396967221 */ /* 0x000fe20000010000 */
[-C--:B--2---:R-:W-:Y:S01]  /*9aa0*/  FFMA.FTZ R149, R202, R155.reuse, R123 ;  /* 0x0000009bca957223 */ /* 0x084fe2000001007b */
[----:B------:R-:W-:Y:S01]  /*9ab0*/  FMUL.FTZ R123, R74, R166 ;  /* 0x000000a64a7b7220 */ /* 0x000fe20000410000 */
[----:B------:R2:W-:Y:S01]  /*9ac0*/  STS [R144+0x2128], R157 ;  /* 0x0021289d90007388 */ /* 0x0005e20000000800 */
[----:B------:R-:W-:Y:S01]  /*9ad0*/  FFMA.FTZ R153, R203, R154, -R153 ;  /* 0x0000009acb997223 */ /* 0x000fe20000010899 */
[----:B0-----:R-:W-:Y:S01]  /*9ae0*/  FMUL.FTZ R151, R73, R155 ;  /* 0x0000009b49977220 */ /* 0x001fe20000410000 */
[----:B------:R-:W-:Y:S01]  /*9af0*/  FMUL.FTZ R155, R76, R121 ;  /* 0x000000794c9b7220 */ /* 0x000fe20000410000 */
[----:B------:R-:W-:Y:S01]  /*9b00*/  FMUL.FTZ R154, R128, UR55 ;  /* 0x00000037809a7c20 */ /* 0x000fe20008410000 */
[----:B------:R0:W-:Y:S01]  /*9b10*/  STS [R144+0x2138], R123 ;  /* 0x0021387b90007388 */ /* 0x0001e20000000800 */
[C---:B-1----:R-:W-:Y:S01]  /*9b20*/  FMUL.FTZ R161, R169.reuse, UR55 ;  /* 0x00000037a9a17c20 */ /* 0x042fe20008410000 */
[-C--:B------:R-:W-:Y:S01]  /*9b30*/  FFMA.FTZ R151, R202, R159.reuse, -R151 ;  /* 0x0000009fca977223 */ /* 0x080fe20000010897 */
[----:B------:R-:W-:Y:S01]  /*9b40*/  FMUL.FTZ R159, R72, R159 ;  /* 0x0000009f489f7220 */ /* 0x000fe20000410000 */
[----:B------:R-:W-:Y:S01]  /*9b50*/  FFMA.FTZ R121, R169, UR54, R154 ;  /* 0x00000036a9797c23 */ /* 0x000fe2000801009a */
[----:B--2---:R-:W-:Y:S01]  /*9b60*/  FMUL.FTZ R157, R131, UR55 ;  /* 0x00000037839d7c20 */ /* 0x004fe20008410000 */
[----:B------:R-:W-:Y:S01]  /*9b70*/  FFMA.FTZ R161, R128, UR54, -R161 ;  /* 0x0000003680a17c23 */ /* 0x000fe200080108a1 */
[C---:B------:R-:W-:Y:S01]  /*9b80*/  FMUL.FTZ R128, R184.reuse, UR55 ;  /* 0x00000037b8807c20 */ /* 0x040fe20008410000 */
[----:B------:R1:W-:Y:S01]  /*9b90*/  STS [R144+0x2144], R155 ;  /* 0x0021449b90007388 */ /* 0x0003e20000000800 */
[----:B------:R-:W-:Y:S01]  /*9ba0*/  FMUL.FTZ R169, R7, R169 ;  /* 0x000000a907a97220 */ /* 0x000fe20000410000 */
[----:B0-----:R-:W-:Y:S01]  /*9bb0*/  FFMA.FTZ R123, R184, UR54, -R157 ;  /* 0x00000036b87b7c23 */ /* 0x001fe2000801089d */
[----:B------:R-:W-:Y:S01]  /*9bc0*/  FMUL.FTZ R157, R8, R184 ;  /* 0x000000b8089d7220 */ /* 0x000fe20000410000 */
[----:B------:R0:W-:Y:S01]  /*9bd0*/  STS [R144+0x213c], R137 ;  /* 0x00213c8990007388 */ /* 0x0001e20000000800 */
[----:B------:R-:W-:Y:S01]  /*9be0*/  FADD.FTZ R148, R143, R146 ;  /* 0x000000928f947221 */ /* 0x000fe20000010000 */
[----:B------:R-:W-:Y:S01]  /*9bf0*/  FMUL.FTZ R145, R187, UR55 ;  /* 0x00000037bb917c20 */ /* 0x000fe20008410000 */
[----:B------:R-:W-:Y:S01]  /*9c00*/  FMUL.FTZ R146, R106, UR55 ;  /* 0x000000376a927c20 */ /* 0x000fe20008410000 */
[----:B------:R2:W-:Y:S01]  /*9c10*/  STS [R144+0x2134], R159 ;  /* 0x0021349f90007388 */ /* 0x0005e20000000800 */
[----:B------:R-:W-:Y:S01]  /*9c20*/  FMUL.FTZ R143, R107, UR55 ;  /* 0x000000376b8f7c20 */ /* 0x000fe20008410000 */
[----:B-1----:R-:W-:Y:S01]  /*9c30*/  FMUL.FTZ R155, R8, R131 ;  /* 0x00000083089b7220 */ /* 0x002fe20000410000 */
[----:B------:R-:W-:Y:S01]  /*9c40*/  FADD.FTZ R150, R150, R151 ;  /* 0x0000009796967221 */ /* 0x000fe20000010000 */
[----:B------:R-:W-:Y:S01]  /*9c50*/  FFMA.FTZ R152, R203, R166, R152 ;  /* 0x000000a6cb987223 */ /* 0x000fe20000010098 */
[----:B------:R-:W-:Y:S01]  /*9c60*/  FADD.FTZ R149, R148, R149 ;  /* 0x0000009594957221 */ /* 0x000fe20000010000 */
[----:B0-----:R-:W-:Y:S01]  /*9c70*/  FFMA.FTZ R137, R131, UR54, R128 ;  /* 0x0000003683897c23 */ /* 0x001fe20008010080 */
[C---:B------:R-:W-:Y:S01]  /*9c80*/  FMUL.FTZ R131, R126.reuse, R161 ;  /* 0x000000a17e837220 */ /* 0x040fe20000410000 */
[----:B------:R-:W-:Y:S01]  /*9c90*/  FMUL.FTZ R161, R126, R169 ;  /* 0x000000a97ea17220 */ /* 0x000fe20000410000 */
[C---:B------:R-:W-:Y:S01]  /*9ca0*/  FMUL.FTZ R126, R78.reuse, R155 ;  /* 0x0000009b4e7e7220 */ /* 0x040fe20000410000 */
[----:B--2---:R-:W-:Y:S01]  /*9cb0*/  FMUL.FTZ R159, R78, R157 ;  /* 0x0000009d4e9f7220 */ /* 0x004fe20000410000 */
[----:B------:R-:W-:Y:S01]  /*9cc0*/  FADD.FTZ R153, R150, R153 ;  /* 0x0000009996997221 */ /* 0x000fe20000010000 */
[----:B------:R-:W-:Y:S01]  /*9cd0*/  FFMA.FTZ R201, R27, -R201, R200 ;  /* 0x800000c91bc97223 */ /* 0x000fe200000100c8 */
[----:B------:R-:W-:Y:S01]  /*9ce0*/  FMUL.FTZ R158, R6, R107 ;  /* 0x0000006b069e7220 */ /* 0x000fe20000410000 */
[CC--:B------:R-:W-:Y:S01]  /*9cf0*/  FFMA.FTZ R128, R208.reuse, R155.reuse, R159 ;  /* 0x0000009bd0807223 */ /* 0x0c0fe2000001009f */
[C---:B------:R-:W-:Y:S01]  /*9d00*/  FMUL.FTZ R159, R77.reuse, R155 ;  /* 0x0000009b4d9f7220 */ /* 0x040fe20000410000 */
[-C--:B------:R-:W-:Y:S01]  /*9d10*/  FFMA.FTZ R155, R208, R157.reuse, -R126 ;  /* 0x0000009dd09b7223 */ /* 0x080fe2000001087e */
[----:B------:R-:W-:Y:S01]  /*9d20*/  FMUL.FTZ R157, R77, R157 ;  /* 0x0000009d4d9d7220 */ /* 0x000fe20000410000 */
[----:B------:R-:W-:Y:S01]  /*9d30*/  FFMA.FTZ R126, R106, UR54, R145 ;  /* 0x000000366a7e7c23 */ /* 0x000fe20008010091 */
[----:B------:R-:W-:Y:S01]  /*9d40*/  FADD.FTZ R149, R149, R152 ;  /* 0x0000009895957221 */ /* 0x000fe20000010000 */
[----:B------:R0:W-:Y:S01]  /*9d50*/  STS [R144+0x2148], R159 ;  /* 0x0021489f90007388 */ /* 0x0001e20000000800 */
[----:B------:R-:W-:Y:S01]  /*9d60*/  FADD.FTZ R142, R153, R142 ;  /* 0x0000008e998e7221 */ /* 0x000fe20000010000 */
[----:B------:R-:W-:Y:S01]  /*9d70*/  FFMA.FTZ R204, R26, -R204, R201 ;  /* 0x800000cc1acc7223 */ /* 0x000fe200000100c9 */
[----:B------:R-:W-:Y:S01]  /*9d80*/  FMUL.FTZ R151, R63, UR55 ;  /* 0x000000373f977c20 */ /* 0x000fe20008410000 */
[----:B------:R1:W-:Y:S01]  /*9d90*/  STS [R144+0x214c], R157 ;  /* 0x00214c9d90007388 */ /* 0x0003e20000000800 */
[----:B------:R-:W-:Y:S01]  /*9da0*/  FMUL.FTZ R147, R127, R158 ;  /* 0x0000009e7f937220 */ /* 0x000fe20000410000 */
[----:B------:R-:W-:Y:S01]  /*9db0*/  FFMA.FTZ R156, R210, R163, -R161 ;  /* 0x000000a3d29c7223 */ /* 0x000fe200000108a1 */
[----:B------:R-:W-:Y:S01]  /*9dc0*/  FADD.FTZ R149, R149, R140 ;  /* 0x0000008c95957221 */ /* 0x000fe20000010000 */
[----:B------:R-:W-:Y:S01]  /*9dd0*/  FADD.FTZ R155, R142, R155 ;  /* 0x0000009b8e9b7221 */ /* 0x000fe20000010000 */
[----:B------:R-:W-:Y:S01]  /*9de0*/  FFMA.FTZ R204, R25, -R205, R204 ;  /* 0x800000cd19cc7223 */ /* 0x000fe200000100cc */
[----:B0-----:R-:W-:Y:S01]  /*9df0*/  FMUL.FTZ R159, R5, R106 ;  /* 0x0000006a059f7220 */ /* 0x001fe20000410000 */
[----:B------:R-:W-:Y:S01]  /*9e00*/  FMUL.FTZ R106, R186, UR55 ;  /* 0x00000037ba6a7c20 */ /* 0x000fe20008410000 */
[C---:B------:R-:W-:Y:S01]  /*9e10*/  FMUL.FTZ R148, R188.reuse, UR55 ;  /* 0x00000037bc947c20 */ /* 0x040fe20008410000 */
[----:B------:R-:W-:Y:S01]  /*9e20*/  FFMA.FTZ R150, R188, UR54, -R151 ;  /* 0x00000036bc967c23 */ /* 0x000fe20008010897 */
[----:B-1----:R-:W-:Y:S01]  /*9e30*/  FFMA.FTZ R157, R187, UR54, -R146 ;  /* 0x00000036bb9d7c23 */ /* 0x002fe20008010892 */
[----:B------:R-:W-:Y:S01]  /*9e40*/  FFMA.FTZ R146, R186, UR54, -R143 ;  /* 0x00000036ba927c23 */ /* 0x000fe2000801088f */
[----:B------:R-:W-:Y:S01]  /*9e50*/  FMUL.FTZ R186, R6, R186 ;  /* 0x000000ba06ba7220 */ /* 0x000fe20000410000 */
[----:B------:R-:W-:Y:S01]  /*9e60*/  FFMA.FTZ R143, R107, UR54, R106 ;  /* 0x000000366b8f7c23 */ /* 0x000fe2000801006a */
[----:B------:R-:W-:Y:S01]  /*9e70*/  MOV R152, UR56 ;  /* 0x0000003800987c02 */ /* 0x000fe20008000f00 */
[C---:B------:R-:W-:Y:S01]  /*9e80*/  FMUL.FTZ R107, R127.reuse, R146 ;  /* 0x000000927f6b7220 */ /* 0x040fe20000410000 */
[----:B------:R-:W-:Y:S01]  /*9e90*/  FMUL.FTZ R145, R127, R186 ;  /* 0x000000ba7f917220 */ /* 0x000fe20000410000 */
[C---:B------:R-:W-:Y:S01]  /*9ea0*/  FMUL.FTZ R127, R87.reuse, R158 ;  /* 0x0000009e577f7220 */ /* 0x040fe20000410000 */
[----:B------:R-:W-:Y:S01]  /*9eb0*/  FMUL.FTZ R188, R4, R188 ;  /* 0x000000bc04bc7220 */ /* 0x000fe20000410000 */
[----:B------:R-:W-:Y:S01]  /*9ec0*/  FFMA.FTZ R154, R210, R169, R165 ;  /* 0x000000a9d29a7223 */ /* 0x000fe200000100a5 */
[C---:B------:R-:W-:Y:S01]  /*9ed0*/  FFMA.FTZ R146, R212.reuse, R158, R145 ;  /* 0x0000009ed4927223 */ /* 0x040fe20000010091 */
[-C--:B------:R-:W-:Y:S01]  /*9ee0*/  FMUL.FTZ R145, R87, R186.reuse ;  /* 0x000000ba57917220 */ /* 0x080fe20000410000 */
[----:B------:R-:W-:Y:S01]  /*9ef0*/  FMUL.FTZ R187, R5, R187 ;  /* 0x000000bb05bb7220 */ /* 0x000fe20000410000 */
[----:B------:R-:W-:Y:S01]  /*9f00*/  FFMA.FTZ R147, R212, R186, -R147 ;  /* 0x000000bad4937223 */ /* 0x000fe20000010893 */
[----:B------:R-:W-:Y:S01]  /*9f10*/  FMUL.FTZ R158, R130, R159 ;  /* 0x0000009f829e7220 */ /* 0x000fe20000410000 */
[----:B------:R-:W-:Y:S01]  /*9f20*/  FMUL.FTZ R140, R4, R63 ;  /* 0x0000003f048c7220 */ /* 0x000fe20000410000 */
[----:B------:R-:W-:Y:S01]  /*9f30*/  FADD.FTZ R149, R149, R128 ;  /* 0x0000008095957221 */ /* 0x000fe20000010000 */
[----:B------:R-:W-:Y:S01]  /*9f40*/  FADD.FTZ R156, R155, R156 ;  /* 0x0000009c9b9c7221 */ /* 0x000fe20000010000 */
[----:B------:R-:W-:Y:S01]  /*9f50*/  FFMA.FTZ R204, R24, -R207, R204 ;  /* 0x800000cf18cc7223 */ /* 0x000fe200000100cc */
[----:B------:R0:W-:Y:S01]  /*9f60*/  STS [R144+0x2158], R127 ;  /* 0x0021587f90007388 */ /* 0x0001e20000000800 */
[----:B------:R-:W-:Y:S01]  /*9f70*/  LEA R152, R152, -R83, 0x1 ;  /* 0x8000005398987211 */ /* 0x000fe200078e08ff */
[-C--:B------:R-:W-:Y:S01]  /*9f80*/  FMUL.FTZ R162, R130, R187.reuse ;  /* 0x000000bb82a27220 */ /* 0x080fe20000410000 */
[----:B------:R-:W-:Y:S01]  /*9f90*/  FFMA.FTZ R158, R213, R187, -R158 ;  /* 0x000000bbd59e7223 */ /* 0x000fe2000001089e */
[----:B------:R1:W-:Y:S01]  /*9fa0*/  STS [R144+0x215c], R145 ;  /* 0x00215c9190007388 */ /* 0x0003e20000000800 */
[----:B------:R-:W-:Y:S01]  /*9fb0*/  FADD.FTZ R149, R149, R154 ;  /* 0x0000009a95957221 */ /* 0x000fe20000010000 */
[----:B------:R-:W-:Y:S01]  /*9fc0*/  FADD.FTZ R147, R156, R147 ;  /* 0x000000939c937221 */ /* 0x000fe20000010000 */
[----:B------:R-:W-:Y:S01]  /*9fd0*/  FFMA.FTZ R204, R23, -R209, R204 ;  /* 0x800000d117cc7223 */ /* 0x000fe200000100cc */
[----:B------:R2:W-:Y:S01]  /*9fe0*/  STS [R144+0x217c], R61 ;  /* 0x00217c3d90007388 */ /* 0x0005e20000000800 */
[----:B------:R-:W-:Y:S01]  /*9ff0*/  ISETP.GE.AND P1, PT, R152, 0x1, PT ;  /* 0x000000019800780c */ /* 0x000fe20003f26270 */
[----:B0-----:R-:W-:Y:S01]  /*a000*/  FFMA.FTZ R127, R63, UR54, R148 ;  /* 0x000000363f7f7c23 */ /* 0x001fe20008010094 */
[----:B------:R-:W-:Y:S01]  /*a010*/  FMUL.FTZ R63, R133, R188 ;  /* 0x000000bc853f7220 */ /* 0x000fe20000410000 */
[----:B------:R-:W-:Y:S01]  /*a020*/  FMUL.FTZ R106, R130, R157 ;  /* 0x0000009d826a7220 */ /* 0x000fe20000410000 */
[----:B------:R-:W-:Y:S01]  /*a030*/  FMUL.FTZ R151, R85, R140 ;  /* 0x0000008c55977220 */ /* 0x000fe20000410000 */
[C---:B-1----:R-:W-:Y:S01]  /*a040*/  FMUL.FTZ R145, R133.reuse, R150 ;  /* 0x0000009685917220 */ /* 0x042fe20000410000 */
[-C--:B------:R-:W-:Y:S01]  /*a050*/  FMUL.FTZ R133, R133, R140.reuse ;  /* 0x0000008c85857220 */ /* 0x080fe20000410000 */
[C---:B------:R-:W-:Y:S01]  /*a060*/  FFMA.FTZ R63, R216.reuse, R140, R63 ;  /* 0x0000008cd83f7223 */ /* 0x040fe2000001003f */
[----:B------:R-:W-:Y:S01]  /*a070*/  FFMA.FTZ R130, R213, R159, R162 ;  /* 0x0000009fd5827223 */ /* 0x000fe200000100a2 */
[----:B--2---:R-:W-:Y:S01]  /*a080*/  FMUL.FTZ R61, R111, UR55 ;  /* 0x000000376f3d7c20 */ /* 0x004fe20008410000 */
[-C--:B------:R-:W-:Y:S01]  /*a090*/  FFMA.FTZ R140, R216, R188.reuse, -R133 ;  /* 0x000000bcd88c7223 */ /* 0x080fe20000010885 */
[----:B------:R-:W-:Y:S01]  /*a0a0*/  FADD.FTZ R149, R149, R146 ;  /* 0x0000009295957221 */ /* 0x000fe20000010000 */
[----:B------:R-:W-:Y:S01]  /*a0b0*/  FADD.FTZ R147, R147, R158 ;  /* 0x0000009e93937221 */ /* 0x000fe20000010000 */
[----:B------:R-:W-:Y:S01]  /*a0c0*/  FFMA.FTZ R211, R22, -R211, R204 ;  /* 0x800000d316d37223 */ /* 0x000fe200000100cc */
[----:B------:R-:W-:Y:S01]  /*a0d0*/  FFMA.FTZ R62, R218, R141, -R62 ;  /* 0x0000008dda3e7223 */ /* 0x000fe2000001083e */
[----:B------:R-:W-:Y:S01]  /*a0e0*/  FMUL.FTZ R167, R76, R167 ;  /* 0x000000a74ca77220 */ /* 0x000fe20000410000 */
[C---:B------:R-:W-:Y:S01]  /*a0f0*/  FMUL.FTZ R169, R88.reuse, R169 ;  /* 0x000000a958a97220 */ /* 0x040fe20000410000 */
[----:B------:R-:W-:Y:S01]  /*a100*/  FMUL.FTZ R163, R88, R163 ;  /* 0x000000a358a37220 */ /* 0x000fe20000410000 */
[C---:B------:R-:W-:Y:S01]  /*a110*/  FMUL.FTZ R159, R86.reuse, R159 ;  /* 0x0000009f569f7220 */ /* 0x040fe20000410000 */
[----:B------:R-:W-:Y:S01]  /*a120*/  FMUL.FTZ R187, R86, R187 ;  /* 0x000000bb56bb7220 */ /* 0x000fe20000410000 */
[----:B------:R-:W-:Y:S01]  /*a130*/  FMUL.FTZ R133, R85, R188 ;  /* 0x000000bc55857220 */ /* 0x000fe20000410000 */
[C---:B------:R-:W-:Y:S01]  /*a140*/  FMUL.FTZ R173, R84.reuse, R173 ;  /* 0x000000ad54ad7220 */ /* 0x040fe20000410000 */
[----:B------:R-:W-:Y:S01]  /*a150*/  FMUL.FTZ R141, R84, R141 ;  /* 0x0000008d548d7220 */ /* 0x000fe20000410000 */
[----:B------:R-:W-:Y:S01]  /*a160*/  FFMA.FTZ R148, R180, UR54, -R61 ;  /* 0x00000036b4947c23 */ /* 0x000fe2000801083d */
[----:B------:R-:W-:Y:S01]  /*a170*/  FADD.FTZ R130, R149, R130 ;  /* 0x0000008295827221 */ /* 0x000fe20000010000 */
[----:B------:R-:W-:Y:S01]  /*a180*/  FADD.FTZ R147, R147, R140 ;  /* 0x0000008c93937221 */ /* 0x000fe20000010000 */
[----:B------:R-:W-:Y:S01]  /*a190*/  FMUL.FTZ R61, R113, UR55 ;  /* 0x00000037713d7c20 */ /* 0x000fe20008410000 */
[----:B------:R-:W-:Y:S01]  /*a1a0*/  FFMA.FTZ R214, R21, -R214, R211 ;  /* 0x800000d615d67223 */ /* 0x000fe200000100d3 */
[----:B------:R-:W-:Y:S01]  /*a1b0*/  STS [R144+0x2140], R167 ;  /* 0x002140a790007388 */ /* 0x000fe20000000800 */
[----:B------:R-:W-:Y:S01]  /*a1c0*/  FADD.FTZ R154, R130, R63 ;  /* 0x0000003f829a7221 */ /* 0x000fe20000010000 */
[----:B------:R-:W-:Y:S01]  /*a1d0*/  FADD.FTZ R156, R147, R62 ;  /* 0x0000003e939c7221 */ /* 0x000fe20000010000 */
[----:B------:R-:W-:Y:S01]  /*a1e0*/  FFMA.FTZ R142, R178, UR54, -R61 ;  /* 0x00000036b28e7c23 */ /* 0x000fe2000801083d */
[----:B------:R-:W-:Y:S01]  /*a1f0*/  STS [R144+0x2150], R169 ;  /* 0x002150a990007388 */ /* 0x000fe20000000800 */
[----:B------:R-:W-:Y:S01]  /*a200*/  FFMA.FTZ R214, R20, -R215, R214 ;  /* 0x800000d714d67223 */ /* 0x000fe200000100d6 */
[----:B------:R-:W-:Y:S01]  /*a210*/  FMUL.FTZ R150, R108, UR55 ;  /* 0x000000376c967c20 */ /* 0x000fe20008410000 */
[----:B------:R-:W-:Y:S01]  /*a220*/  FMUL.FTZ R153, R181, UR55 ;  /* 0x00000037b5997c20 */ /* 0x000fe20008410000 */
[----:B------:R-:W-:Y:S01]  /*a230*/  STS [R144+0x2154], R163 ;  /* 0x002154a390007388 */ /* 0x000fe20000000800 */
[----:B------:R-:W-:Y:S01]  /*a240*/  FMUL.FTZ R146, R138, UR55 ;  /* 0x000000378a927c20 */ /* 0x000fe20008410000 */
[----:B------:R-:W-:Y:S01]  /*a250*/  FMUL.FTZ R140, R178, UR55 ;  /* 0x00000037b28c7c20 */ /* 0x000fe20008410000 */
[----:B------:R-:W-:Y:S01]  /*a260*/  FMUL.FTZ R130, R116, UR55 ;  /* 0x0000003774827c20 */ /* 0x000fe20008410000 */
[----:B------:R-:W-:Y:S01]  /*a270*/  STS [R144+0x2160], R159 ;  /* 0x0021609f90007388 */ /* 0x000fe20000000800 */
[----:B------:R-:W-:Y:S01]  /*a280*/  FMUL.FTZ R149, R177, UR55 ;  /* 0x00000037b1957c20 */ /* 0x000fe20008410000 */
[----:B------:R-:W-:Y:S01]  /*a290*/  FMUL.FTZ R62, R160, UR55 ;  /* 0x00000037a03e7c20 */ /* 0x000fe20008410000 */
[----:B------:R-:W-:Y:S01]  /*a2a0*/  FMUL.FTZ R61, R119, UR55 ;  /* 0x00000037773d7c20 */ /* 0x000fe20008410000 */
[----:B------:R-:W-:Y:S01]  /*a2b0*/  STS [R144+0x2164], R187 ;  /* 0x002164bb90007388 */ /* 0x000fe20000000800 */
[----:B------:R-:W-:Y:S01]  /*a2c0*/  FFMA.FTZ R217, R19, -R217, R214 ;  /* 0x800000d913d97223 */ /* 0x000fe200000100d6 */
[----:B------:R-:W-:Y:S01]  /*a2d0*/  FFMA.FTZ R150, R181, UR54, -R150 ;  /* 0x00000036b5967c23 */ /* 0x000fe20008010896 */
[----:B------:R-:W-:Y:S01]  /*a2e0*/  FFMA.FTZ R153, R108, UR54, R153 ;  /* 0x000000366c997c23 */ /* 0x000fe20008010099 */
[----:B------:R0:W-:Y:S01]  /*a2f0*/  STS [R144+0x2168], R151 ;  /* 0x0021689790007388 */ /* 0x0001e20000000800 */
[----:B------:R-:W-:Y:S01]  /*a300*/  FFMA.FTZ R146, R179, UR54, -R146 ;  /* 0x00000036b3927c23 */ /* 0x000fe20008010892 */
[----:B------:R-:W-:Y:S01]  /*a310*/  FFMA.FTZ R140, R113, UR54, R140 ;  /* 0x00000036718c7c23 */ /* 0x000fe2000801008c */
[----:B------:R-:W-:Y:S01]  /*a320*/  FFMA.FTZ R130, R177, UR54, -R130 ;  /* 0x00000036b1827c23 */ /* 0x000fe20008010882 */
[----:B------:R1:W-:Y:S01]  /*a330*/  STS [R144+0x216c], R133 ;  /* 0x00216c8590007388 */ /* 0x0003e20000000800 */
[----:B------:R-:W-:Y:S01]  /*a340*/  FFMA.FTZ R149, R116, UR54, R149 ;  /* 0x0000003674957c23 */ /* 0x000fe20008010095 */
[----:B------:R-:W-:Y:S01]  /*a350*/  FFMA.FTZ R147, R119, UR54, -R62 ;  /* 0x0000003677937c23 */ /* 0x000fe2000801083e */
[----:B------:R-:W-:Y:S01]  /*a360*/  FFMA.FTZ R128, R160, UR54, R61 ;  /* 0x00000036a0807c23 */ /* 0x000fe2000801003d */
[----:B------:R-:W-:Y:S01]  /*a370*/  STS [R144+0x2170], R173 ;  /* 0x002170ad90007388 */ /* 0x000fe20000000800 */
[----:B0-----:R-:W-:-:S03]  /*a380*/  FMUL.FTZ R151, R179, UR55 ;  /* 0x00000037b3977c20 */ /* 0x001fc60008410000 */
[----:B------:R-:W-:Y:S01]  /*a390*/  STS [R144+0x2174], R141 ;  /* 0x0021748d90007388 */ /* 0x000fe20000000800 */
[----:B-1----:R-:W-:Y:S01]  /*a3a0*/  FMUL.FTZ R133, R175, UR55 ;  /* 0x00000037af857c20 */ /* 0x002fe20008410000 */
[----:B------:R-:W-:Y:S02]  /*a3b0*/  FFMA.FTZ R151, R138, UR54, R151 ;  /* 0x000000368a977c23 */ /* 0x000fe40008010097 */
[----:B------:R0:W-:Y:S01]  /*a3c0*/  STS [R144+0x2178], R60 ;  /* 0x0021783c90007388 */ /* 0x0001e20000000800 */
[----:B------:R-:W-:Y:S01]  /*a3d0*/  FFMA.FTZ R133, R120, UR54, R133 ;  /* 0x0000003678857c23 */ /* 0x000fe20008010085 */
[----:B0-----:R-:W-:Y:S01]  /*a3e0*/  FMUL.FTZ R144, R180, UR55 ;  /* 0x00000037b4907c20 */ /* 0x001fe20008410000 */
[----:B------:R-:W-:-:S03]  /*a3f0*/  FMUL.FTZ R60, R120, UR55 ;  /* 0x00000037783c7c20 */ /* 0x000fc60008410000 */
[----:B------:R-:W-:Y:S01]  /*a400*/  FFMA.FTZ R144, R111, UR54, R144 ;  /* 0x000000366f907c23 */ /* 0x000fe20008010090 */
[----:B------:R-:W-:Y:S01]  /*a410*/  FFMA.FTZ R141, R175, UR54, -R60 ;  /* 0x00000036af8d7c23 */ /* 0x000fe2000801083c */
        /* <DEDUP_REMOVED lines=31> */
.L_x_1491:
[----:B------:R-:W-:Y:S05]  /*a610*/  BSYNC B0 ;  /* 0x0000000000007941 */ /* 0x000fea0003800000 */
.L_x_1490:
[----:B------:R-:W-:Y:S01]  /*a620*/  USHF.R.U32.HI UR44, URZ, 0x1, UR33 ;  /* 0x000000013f2c7899 */ /* 0x000fe20008011621 */
[----:B------:R-:W1:Y:S01]  /*a630*/  LDC.64 R60, c[0x0][0x360] ;  /* 0x0000d800ff3c7b82 */ /* 0x000e620000000a00 */
[----:B------:R-:W-:Y:S01]  /*a640*/  USHF.R.U64 UR54, UR32, 0x1, UR33 ;  /* 0x0000000120367899 */ /* 0x000fe20008001221 */
[C---:B------:R-:W-:Y:S01]  /*a650*/  FMUL.FTZ R162, R18.reuse, R219 ;  /* 0x000000db12a27220 */ /* 0x040fe20000410000 */
[----:B------:R-:W-:Y:S01]  /*a660*/  UIMAD UR55, UR44, UR46, URZ ;  /* 0x0000002e2c3772a4 */ /* 0x000fe2000f8e023f */
[----:B------:R-:W-:Y:S01]  /*a670*/  FMUL.FTZ R220, R18, R220 ;  /* 0x000000dc12dc7220 */ /* 0x000fe20000410000 */
[----:B------:R-:W-:Y:S01]  /*a680*/  UIMAD.WIDE.U32 UR44, UR54, UR46, URZ ;  /* 0x0000002e362c72a5 */ /* 0x000fe2000f8e003f */
[----:B------:R-:W-:Y:S01]  /*a690*/  BSSY B0, `(.L_x_1492) ;  /* 0x0000023000007945 */ /* 0x000fe20003800000 */
[----:B------:R-:W-:Y:S01]  /*a6a0*/  UIMAD UR55, UR57, UR54, UR55 ;  /* 0x00000036393772a4 */ /* 0x000fe2000f8e0237 */
[----:B------:R-:W-:Y:S01]  /*a6b0*/  FFMA.FTZ R33, R2, R132, R33 ;  /* 0x0000008402217223 */ /* 0x000fe20000010021 */
[----:B------:R-:W-:Y:S01]  /*a6c0*/  UIMAD UR58, UR58, UR34, URZ ;  /* 0x000000223a3a72a4 */ /* 0x000fe2000f8e023f */
[----:B------:R-:W-:Y:S01]  /*a6d0*/  FADD.FTZ R129, R129, R162 ;  /* 0x000000a281817221 */ /* 0x000fe20000010000 */
[----:B------:R-:W-:Y:S01]  /*a6e0*/  UIADD3 UR45, UR55, UR45, URZ ;  /* 0x0000002d372d7290 */ /* 0x000fe2000fffe03f */
[----:B------:R-:W-:Y:S01]  /*a6f0*/  FADD.FTZ R217, R217, -R220 ;  /* 0x800000dcd9d97221 */ /* 0x000fe20000010000 */
[----:B------:R-:W-:Y:S01]  /*a700*/  UIMAD UR54, UR19, UR35, UR58 ;  /* 0x00000023133672a4 */ /* 0x000fe2000f8e023a */
[----:B------:R-:W-:Y:S01]  /*a710*/  FADD.FTZ R139, R154, R139 ;  /* 0x0000008b9a8b7221 */ /* 0x000fe20000010000 */
[----:B------:R-:W-:Y:S01]  /*a720*/  UIMAD.WIDE.U32 UR44, UR19, UR34, UR44 ;  /* 0x00000022132c72a5 */ /* 0x000fe2000f8e002c */
[----:B------:R-:W-:Y:S01]  /*a730*/  FADD.FTZ R135, R156, R135 ;  /* 0x000000879c877221 */ /* 0x000fe20000010000 */
[----:B------:R-:W-:-:S02]  /*a740*/  IADD3 R132, R83, 0x180, RZ ;  /* 0x0000018053847810 */ /* 0x000fc40007ffe0ff */
[----:B------:R-:W-:Y:S02]  /*a750*/  UIADD3 UR54, UR54, UR45, URZ ;  /* 0x0000002d36367290 */ /* 0x000fe4000fffe03f */
[----:B------:R-:W-:Y:S02]  /*a760*/  ULEA UR55, UP0, UR44, UR36, 0x3 ;  /* 0x000000242c377291 */ /* 0x000fe4000f80183f */
[----:B------:R-:W-:Y:S02]  /*a770*/  UIADD3 UR45, UR4, -UR50, URZ ;  /* 0x80000032042d7290 */ /* 0x000fe4000fffe03f */
[----:B------:R-:W-:Y:S02]  /*a780*/  ULEA.HI.X UR54, UR44, UR37, UR54, 0x3, UP0 ;  /* 0x000000252c367291 */ /* 0x000fe400080f1c36 */
[----:B------:R-:W-:Y:S01]  /*a790*/  UIMAD UR44, UR45, -0x1000, URZ ;  /* 0xfffff0002d2c78a4 */ /* 0x000fe2000f8e023f */
[----:B0-----:R-:W-:Y:S01]  /*a7a0*/  LEA R62, P1, R83, UR55, 0x2 ;  /* 0x00000037533e7c11 */ /* 0x001fe2000f8210ff */
[----:B------:R-:W-:-:S03]  /*a7b0*/  USHF.L.U64.HI UR45, UR8, 0x2, UR9 ;  /* 0x00000002082d7899 */ /* 0x000fc60008010209 */
[----:B------:R-:W-:Y:S02]  /*a7c0*/  LEA.HI.X R63, R83, UR54, RZ, 0x2, P1 ;  /* 0x00000036533f7c11 */ /* 0x000fe400088f14ff */
[----:B------:R-:W-:Y:S01]  /*a7d0*/  MOV R155, UR44 ;  /* 0x0000002c009b7c02 */ /* 0x000fe20008000f00 */
[----:B------:R-:W-:Y:S01]  /*a7e0*/  USHF.L.U32 UR44, UR8, 0x2, URZ ;  /* 0x00000002082c7899 */ /* 0x000fe2000800063f */
[----:B-1----:R-:W-:Y:S01]  /*a7f0*/  IMAD R158, R60, UR45, RZ ;  /* 0x0000002d3c9e7c24 */ /* 0x002fe2000f8e02ff */
[----:B------:R-:W-:Y:S02]  /*a800*/  ISETP.GE.AND P1, PT, R152, 0x81, PT ;  /* 0x000000819800780c */ /* 0x000fe40003f26270 */
[----:B------:R-:W-:-:S04]  /*a810*/  IMAD.WIDE R62, R155, 0x4, R62 ;  /* 0x000000049b3e7825 */ /* 0x000fc800078e023e */
[----:B------:R-:W-:Y:S01]  /*a820*/  IMAD R61, R61, UR44, R158 ;  /* 0x0000002c3d3d7c24 */ /* 0x000fe2000f8e029e */
[C---:B------:R-:W-:Y:S01]  /*a830*/  IADD3 R158, R83.reuse, 0x80, RZ ;  /* 0x00000080539e7810 */ /* 0x040fe20007ffe0ff */
[----:B------:R-:W-:Y:S01]  /*a840*/  IMAD.WIDE.U32 R62, R60, UR44, R62 ;  /* 0x0000002c3c3e7c25 */ /* 0x000fe2000f8e003e */
[----:B------:R-:W-:Y:S02]  /*a850*/  IADD3 R60, R83, 0x100, RZ ;  /* 0x00000100533c7810 */ /* 0x000fe40007ffe0ff */
[----:B------:R-:W-:Y:S02]  /*a860*/  LEA.HI.SX32 R158, R158, R83, 0x1b ;  /* 0x000000539e9e7211 */ /* 0x000fe400078fdaff */
[----:B------:R-:W-:Y:S02]  /*a870*/  IADD3 R63, R63, R61, RZ ;  /* 0x0000003d3f3f7210 */ /* 0x000fe40007ffe0ff */
[----:B------:R-:W-:-:S06]  /*a880*/  LEA R61, R158, R81, 0x2 ;  /* 0x000000519e3d7211 */ /* 0x000fcc00078e10ff */
[----:B------:R-:W0:Y:S01]  /*a890*/  LDS R61, [R61+0x2300] ;  /* 0x002300003d3d7984 */ /* 0x000e220000000800 */
[----:B------:R-:W-:Y:S05]  /*a8a0*/  @!P1 BRA `(.L_x_1493) ;  /* 0x0000000000049947 */ /* 0x000fea0003800000 */
[----:B0-----:R1:W-:Y:S02]  /*a8b0*/  REDG.E.ADD.F32.FTZ.RN.STRONG.GPU desc[UR20][R62.64+-0x3e00], R61 ;  /* 0xffc2003d3e0079a6 */ /* 0x0013e4000c10f394 */
.L_x_1493:
[----:B------:R-:W-:Y:S05]  /*a8c0*/  BSYNC B0 ;  /* 0x0000000000007941 */ /* 0x000fea0003800000 */
.L_x_1492:
        /* <DEDUP_REMOVED lines=15> */
[----:B------:R-:W-:-:S12]  /*a9c0*/  @!P6 BRA `(.L_x_1495) ;  /* 0x000000000004e947 */ /* 0x000fd80003800000 */
[----:B-1----:R2:W-:Y:S02]  /*a9d0*/  REDG.E.ADD.F32.FTZ.RN.STRONG.GPU desc[UR20][R62.64+-0x3c00], R61 ;  /* 0xffc4003d3e0079a6 */ /* 0x0025e4000c10f394 */
.L_x_1495:
[----:B------:R-:W-:Y:S05]  /*a9e0*/  BSYNC B0 ;  /* 0x0000000000007941 */ /* 0x000fea0003800000 */
.L_x_1494:
[----:B-12---:R1:W2:Y:S01]  /*a9f0*/  LDS R61, [R132+0x2700] ;  /* 0x00270000843d7984 */ /* 0x0062a20000000800 */
[----:B------:R-:W-:Y:S01]  /*aa00*/  BSSY B0, `(.L_x_1496) ;  /* 0x0000006000007945 */ /* 0x000fe20003800000 */
[----:B0-----:R-:W-:Y:S02]  /*aa10*/  IADD3 R60, R83, 0x300, RZ ;  /* 0x00000300533c7810 */ /* 0x001fe40007ffe0ff */
[----:B------:R-:W-:Y:S02]  /*aa20*/  LEA.HI.SX32 R156, R156, R83, 0x1b ;  /* 0x000000539c9c7211 */ /* 0x000fe400078fdaff */
[----:B------:R-:W-:Y:S01]  /*aa30*/  LEA R154, R154, R81, 0x2 ;  /* 0x000000519a9a7211 */ /* 0x000fe200078e10ff */
[----:B------:R-:W-:Y:S06]  /*aa40*/  @!P1 BRA `(.L_x_1497) ;  /* 0x0000000000049947 */ /* 0x000fec0003800000 */
[----:B--2---:R0:W-:Y:S02]  /*aa50*/  REDG.E.ADD.F32.FTZ.RN.STRONG.GPU desc[UR20][R62.64+-0x3a00], R61 ;  /* 0xffc6003d3e0079a6 */ /* 0x0041e4000c10f394 */
.L_x_1497:
[----:B------:R-:W-:Y:S05]  /*aa60*/  BSYNC B0 ;  /* 0x0000000000007941 */ /* 0x000fea0003800000 */
.L_x_1496:
[----:B0-2---:R0:W2:Y:S01]  /*aa70*/  LDS R61, [R154+0x2900] ;  /* 0x002900009a3d7984 */ /* 0x0050a20000000800 */
[----:B------:R-:W-:Y:S01]  /*aa80*/  BSSY B0, `(.L_x_1498) ;  /* 0x0000006000007945 */ /* 0x000fe20003800000 */
[----:B-1----:R-:W-:Y:S02]  /*aa90*/  IADD3 R132, R83, 0x380, RZ ;  /* 0x0000038053847810 */ /* 0x002fe40007ffe0ff */
[----:B------:R-:W-:Y:S02]  /*aaa0*/  LEA.HI.SX32 R60, R60, R83, 0x1b ;  /* 0x000000533c3c7211 */ /* 0x000fe400078fdaff */
[----:B------:R-:W-:Y:S01]  /*aab0*/  LEA R156, R156, R81, 0x2 ;  /* 0x000000519c9c7211 */ /* 0x000fe200078e10ff */
[----:B------:R-:W-:Y:S06]  /*aac0*/  @!P2 BRA `(.L_x_1499) ;  /* 0x000000000004a947 */ /* 0x000fec0003800000 */
[----:B--2---:R1:W-:Y:S02]  /*aad0*/  REDG.E.ADD.F32.FTZ.RN.STRONG.GPU desc[UR20][R62.64+-0x3800], R61 ;  /* 0xffc8003d3e0079a6 */ /* 0x0043e4000c10f394 */
.L_x_1499:
[----:B------:R-:W-:Y:S05]  /*aae0*/  BSYNC B0 ;  /* 0x0000000000007941 */ /* 0x000fea0003800000 */
.L_x_1498:
[----:B-12---:R1:W2:Y:S01]  /*aaf0*/  LDS R61, [R156+0x2b00] ;  /* 0x002b00009c3d7984 */ /* 0x0062a20000000800 */
[----:B------:R-:W-:Y:S01]  /*ab00*/  BSSY B0, `(.L_x_1500) ;  /* 0x0000005000007945 */ /* 0x000fe20003800000 */
[----:B------:R-:W-:Y:S02]  /*ab10*/  LEA.HI.SX32 R132, R132, R83, 0x1b ;  /* 0x0000005384847211 */ /* 0x000fe400078fdaff */
[----:B------:R-:W-:Y:S01]  /*ab20*/  LEA R60, R60, R81, 0x2 ;  /* 0x000000513c3c7211 */ /* 0x000fe200078e10ff */
[----:B------:R-:W-:Y:S06]  /*ab30*/  @!P3 BRA `(.L_x_1501) ;  /* 0x000000000004b947 */ /* 0x000fec0003800000 */
[----:B--2---:R3:W-:Y:S02]  /*ab40*/  REDG.E.ADD.F32.FTZ.RN.STRONG.GPU desc[UR20][R62.64+-0x3600], R61 ;  /* 0xffca003d3e0079a6 */ /* 0x0047e4000c10f394 */
.L_x_1501:
[----:B------:R-:W-:Y:S05]  /*ab50*/  BSYNC B0 ;  /* 0x0000000000007941 */ /* 0x000fea0003800000 */
.L_x_1500:
[----:B--23--:R2:W3:Y:S01]  /*ab60*/  LDS R61, [R60+0x2d00] ;  /* 0x002d00003c3d7984 */ /* 0x00c4e20000000800 */
[----:B------:R-:W-:Y:S01]  /*ab70*/  BSSY B0, `(.L_x_1502) ;  /* 0x0000004000007945 */ /* 0x000fe20003800000 */
[----:B0-----:R-:W-:-:S03]  /*ab80*/  LEA R154, R132, R81, 0x2 ;  /* 0x00000051849a7211 */ /* 0x001fc600078e10ff */
[----:B------:R-:W-:Y:S05]  /*ab90*/  @!P4 BRA `(.L_x_1503) ;  /* 0x000000000004c947 */ /* 0x000fea0003800000 */
[----:B---3--:R0:W-:Y:S02]  /*aba0*/  REDG.E.ADD.F32.FTZ.RN.STRONG.GPU desc[UR20][R62.64+-0x3400], R61 ;  /* 0xffcc003d3e0079a6 */ /* 0x0081e4000c10f394 */
.L_x_1503:
[----:B------:R-:W-:Y:S05]  /*abb0*/  BSYNC B0 ;  /* 0x0000000000007941 */ /* 0x000fea0003800000 */
.L_x_1502:
[----:B0--3--:R0:W3:Y:S01]  /*abc0*/  LDS R61, [R154+0x2f00] ;  /* 0x002f00009a3d7984 */ /* 0x0090e20000000800 */
[----:B------:R-:W-:Y:S01]  /*abd0*/  BSSY B0, `(.L_x_1504) ;  /* 0x0000005000007945 */ /* 0x000fe20003800000 */
[C---:B--2---:R-:W-:Y:S02]  /*abe0*/  IADD3 R60, R83.reuse, 0x400, RZ ;  /* 0x00000400533c7810 */ /* 0x044fe40007ffe0ff */
[----:B------:R-:W-:Y:S01]  /*abf0*/  IADD3 R132, R83, 0x480, RZ ;  /* 0x0000048053847810 */ /* 0x000fe20007ffe0ff */
[----:B------:R-:W-:Y:S06]  /*ac00*/  @!P5 BRA `(.L_x_1505) ;  /* 0x000000000004d947 */ /* 0x000fec0003800000 */
[----:B---3--:R2:W-:Y:S02]  /*ac10*/  REDG.E.ADD.F32.FTZ.RN.STRONG.GPU desc[UR20][R62.64+-0x3200], R61 ;  /* 0xffce003d3e0079a6 */ /* 0x0085e4000c10f394 */
.L_x_1505:
[----:B------:R-:W-:Y:S05]  /*ac20*/  BSYNC B0 ;  /* 0x0000000000007941 */ /* 0x000fea0003800000 */
.L_x_1504:
[----:B------:R-:W-:Y:S01]  /*ac30*/  LEA.HI.SX32 R60, R60, R83, 0x1b ;  /* 0x000000533c3c7211 */ /* 0x000fe200078fdaff */
[----:B------:R-:W-:Y:S01]  /*ac40*/  BSSY B0, `(.L_x_1506) ;  /* 0x0000010000007945 */ /* 0x000fe20003800000 */
[----:B------:R-:W-:Y:S02]  /*ac50*/  ISETP.GE.AND P6, PT, R152, 0x401, PT ;  /* 0x000004019800780c */ /* 0x000fe40003fc6270 */
[----:B------:R-:W-:Y:S02]  /*ac60*/  LEA R60, R60, R81, 0x2 ;  /* 0x000000513c3c7211 */ /* 0x000fe400078e10ff */
[C---:B0-----:R-:W-:Y:S02]  /*ac70*/  IADD3 R154, R83.reuse, 0x500, RZ ;  /* 0x00000500539a7810 */ /* 0x041fe40007ffe0ff */
[----:B------:R-:W-:Y:S01]  /*ac80*/  LEA.HI.SX32 R132, R132, R83, 0x1b ;  /* 0x0000005384847211 */ /* 0x000fe200078fdaff */
[----:B--23--:R0:W2:Y:S01]  /*ac90*/  LDS R61, [R60+0x3100] ;  /* 0x003100003c3d7984 */ /* 0x00c0a20000000800 */
[----:B-1----:R-:W-:-:S02]  /*aca0*/  IADD3 R156, R83, 0x580, RZ ;  /* 0x00000580539c7810 */ /* 0x002fc40007ffe0ff */
        /* <DEDUP_REMOVED lines=8> */
[----:B--2---:R0:W-:Y:S02]  /*ad30*/  REDG.E.ADD.F32.FTZ.RN.STRONG.GPU desc[UR20][R62.64+-0x3000], R61 ;  /* 0xffd0003d3e0079a6 */ /* 0x0041e4000c10f394 */
.L_x_1507:
[----:B------:R-:W-:Y:S05]  /*ad40*/  BSYNC B0 ;  /* 0x0000000000007941 */ /* 0x000fea0003800000 */
.L_x_1506:
[----:B0-2---:R0:W1:Y:S01]  /*ad50*/  LDS R61, [R132+0x3300] ;  /* 0x00330000843d7984 */ /* 0x0050620000000800 */
[----:B------:R-:W-:Y:S01]  /*ad60*/  BSSY B0, `(.L_x_1508) ;  /* 0x0000006000007945 */ /* 0x000fe20003800000 */
[----:B------:R-:W-:Y:S02]  /*ad70*/  IADD3 R60, R83, 0x600, RZ ;  /* 0x00000600533c7810 */ /* 0x000fe40007ffe0ff */
[----:B------:R-:W-:Y:S02]  /*ad80*/  LEA.HI.SX32 R156, R156, R83, 0x1b ;  /* 0x000000539c9c7211 */ /* 0x000fe400078fdaff */
[----:B------:R-:W-:Y:S01]  /*ad90*/  LEA R154, R154, R81, 0x2 ;  /* 0x000000519a9a7211 */ /* 0x000fe200078e10ff */
[----:B------:R-:W-:Y:S06]  /*ada0*/  @!P1 BRA `(.L_x_1509) ;  /* 0x0000000000049947 */ /* 0x000fec0003800000 */
[----:B-1----:R2:W-:Y:S02]  /*adb0*/  REDG.E.ADD.F32.FTZ.RN.STRONG.GPU desc[UR20][R62.64+-0x2e00], R61 ;  /* 0xffd2003d3e0079a6 */ /* 0x0025e4000c10f394 */
.L_x_1509:
[----:B------:R-:W-:Y:S05]  /*adc0*/  BSYNC B0 ;  /* 0x0000000000007941 */ /* 0x000fea0003800000 */
.L_x_1508:
[----:B-12---:R1:W2:Y:S01]  /*add0*/  LDS R61, [R154+0x3500] ;  /* 0x003500009a3d7984 */ /* 0x0062a20000000800 */
[----:B------:R-:W-:Y:S01]  /*ade0*/  BSSY B0, `(.L_x_1510) ;  /* 0x0000006000007945 */ /* 0x000fe20003800000 */
[----:B0-----:R-:W-:Y:S02]  /*adf0*/  IADD3 R132, R83, 0x680, RZ ;  /* 0x0000068053847810 */ /* 0x001fe40007ffe0ff */
[----:B------:R-:W-:Y:S02]  /*ae00*/  LEA.HI.SX32 R60, R60, R83, 0x1b ;  /* 0x000000533c3c7211 */ /* 0x000fe400078fdaff */
[----:B------:R-:W-:Y:S01]  /*ae10*/  LEA R156, R156, R81, 0x2 ;  /* 0x000000519c9c7211 */ /* 0x000fe200078e10ff */
[----:B------:R-:W-:Y:S06]  /*ae20*/  @!P2 BRA `(.L_x_1511) ;  /* 0x000000000004a947 */ /* 0x000fec0003800000 */
[----:B--2---:R0:W-:Y:S02]  /*ae30*/  REDG.E.ADD.F32.FTZ.RN.STRONG.GPU desc[UR20][R62.64+-0x2c00], R61 ;  /* 0xffd4003d3e0079a6 */ /* 0x0041e4000c10f394 */
.L_x_1511:
[----:B------:R-:W-:Y:S05]  /*ae40*/  BSYNC B0 ;  /* 0x0000000000007941 */ /* 0x000fea0003800000 */
.L_x_1510:
[----:B0-2---:R0:W2:Y:S01]  /*ae50*/  LDS R61, [R156+0x3700] ;  /* 0x003700009c3d7984 */ /* 0x0050a20000000800 */
[----:B------:R-:W-:Y:S01]  /*ae60*/  BSSY B0, `(.L_x_1512) ;  /* 0x0000005000007945 */ /* 0x000fe20003800000 */
[----:B------:R-:W-:Y:S02]  /*ae70*/  LEA.HI.SX32 R132, R132, R83, 0x1b ;  /* 0x0000005384847211 */ /* 0x000fe400078fdaff */
[----:B------:R-:W-:Y:S01]  /*ae80*/  LEA R60, R60, R81, 0x2 ;  /* 0x000000513c3c7211 */ /* 0x000fe200078e10ff */
[----:B------:R-:W-:Y:S06]  /*ae90*/  @!P3 BRA `(.L_x_1513) ;  /* 0x000000000004b947 */ /* 0x000fec0003800000 */
[----:B--2---:R3:W-:Y:S02]  /*aea0*/  REDG.E.ADD.F32.FTZ.RN.STRONG.GPU desc[UR20][R62.64+-0x2a00], R61 ;  /* 0xffd6003d3e0079a6 */ /* 0x0047e4000c10f394 */
.L_x_1513:
[----:B------:R-:W-:Y:S05]  /*aeb0*/  BSYNC B0 ;  /* 0x0000000000007941 */ /* 0x000fea0003800000 */
.L_x_1512:
[----:B--23--:R2:W3:Y:S01]  /*aec0*/  LDS R61, [R60+0x3900] ;  /* 0x003900003c3d7984 */ /* 0x00c4e20000000800 */
[----:B------:R-:W-:Y:S01]  /*aed0*/  BSSY B0, `(.L_x_1514) ;  /* 0x0000004000007945 */ /* 0x000fe20003800000 */
[----:B-1----:R-:W-:-:S03]  /*aee0*/  LEA R154, R132, R81, 0x2 ;  /* 0x00000051849a7211 */ /* 0x002fc600078e10ff */
[----:B------:R-:W-:Y:S05]  /*aef0*/  @!P4 BRA `(.L_x_1515) ;  /* 0x000000000004c947 */ /* 0x000fea0003800000 */
[----:B---3--:R1:W-:Y:S02]  /*af00*/  REDG.E.ADD.F32.FTZ.RN.STRONG.GPU desc[UR20][R62.64+-0x2800], R61 ;  /* 0xffd8003d3e0079a6 */ /* 0x0083e4000c10f394 */
.L_x_1515:
[----:B------:R-:W-:Y:S05]  /*af10*/  BSYNC B0 ;  /* 0x0000000000007941 */ /* 0x000fea0003800000 */
.L_x_1514:
[----:B-1-3--:R1:W3:Y:S01]  /*af20*/  LDS R61, [R154+0x3b00] ;  /* 0x003b00009a3d7984 */ /* 0x00a2e20000000800 */
[----:B------:R-:W-:Y:S01]  /*af30*/  BSSY B0, `(.L_x_1516) ;  /* 0x0000005000007945 */ /* 0x000fe20003800000 */
[C---:B--2---:R-:W-:Y:S02]  /*af40*/  IADD3 R60, R83.reuse, 0x700, RZ ;  /* 0x00000700533c7810 */ /* 0x044fe40007ffe0ff */
[----:B------:R-:W-:Y:S01]  /*af50*/  IADD3 R132, R83, 0x780, RZ ;  /* 0x0000078053847810 */ /* 0x000fe20007ffe0ff */
[----:B------:R-:W-:Y:S06]  /*af60*/  @!P5 BRA `(.L_x_1517) ;  /* 0x000000000004d947 */ /* 0x000fec0003800000 */
[----:B---3--:R2:W-:Y:S02]  /*af70*/  REDG.E.ADD.F32.FTZ.RN.STRONG.GPU desc[UR20][R62.64+-0x2600], R61 ;  /* 0xffda003d3e0079a6 */ /* 0x0085e4000c10f394 */
.L_x_1517:
[----:B------:R-:W-:Y:S05]  /*af80*/  BSYNC B0 ;  /* 0x0000000000007941 */ /* 0x000fea0003800000 */
.L_x_1516:
[----:B------:R-:W-:Y:S01]  /*af90*/  LEA.HI.SX32 R60, R60, R83, 0x1b ;  /* 0x000000533c3c7211 */ /* 0x000fe200078fdaff */
[----:B------:R-:W-:Y:S01]  /*afa0*/  BSSY B0, `(.L_x_1518) ;  /* 0x0000010000007945 */ /* 0x000fe20003800000 */
[----:B------:R-:W-:Y:S02]  /*afb0*/  ISETP.GE.AND P6, PT, R152, 0x701, PT ;  /* 0x000007019800780c */ /* 0x000fe40003fc6270 */
[----:B------:R-:W-:Y:S02]  /*afc0*/  LEA R60, R60, R81, 0x2 ;  /* 0x000000513c3c7211 */ /* 0x000fe400078e10ff */
[C---:B-1----:R-:W-:Y:S02]  /*afd0*/  IADD3 R154, R83.reuse, 0x800, RZ ;  /* 0x00000800539a7810 */ /* 0x042fe40007ffe0ff */
[----:B------:R-:W-:Y:S01]  /*afe0*/  LEA.HI.SX32 R132, R132, R83, 0x1b ;  /* 0x0000005384847211 */ /* 0x000fe200078fdaff */
[----:B--23--:R1:W2:Y:S01]  /*aff0*/  LDS R61, [R60+0x3d00] ;  /* 0x003d00003c3d7984 */ /* 0x00c2a20000000800 */
[----:B0-----:R-:W-:-:S02]  /*b000*/  IADD3 R156, R83, 0x880, RZ ;  /* 0x00000880539c7810 */ /* 0x001fc40007ffe0ff */
        /* <DEDUP_REMOVED lines=9> */
.L_x_1519:
[----:B------:R-:W-:Y:S05]  /*b0a0*/  BSYNC B0 ;  /* 0x0000000000007941 */ /* 0x000fea0003800000 */
.L_x_1518:
[----:B0-2---:R0:W1:Y:S01]  /*b0b0*/  LDS R61, [R132+0x3f00] ;  /* 0x003f0000843d7984 */ /* 0x0050620000000800 */
[----:B------:R-:W-:Y:S01]  /*b0c0*/  BSSY B0, `(.L_x_1520) ;  /* 0x0000006000007945 */ /* 0x000fe20003800000 */
[----:B------:R-:W-:Y:S02]  /*b0d0*/  IADD3 R60, R83, 0x900, RZ ;  /* 0x00000900533c7810 */ /* 0x000fe40007ffe0ff */
[----:B------:R-:W-:Y:S02]  /*b0e0*/  LEA.HI.SX32 R156, R156, R83, 0x1b ;  /* 0x000000539c9c7211 */ /* 0x000fe400078fdaff */
[----:B------:R-:W-:Y:S01]  /*b0f0*/  LEA R154, R154, R81, 0x2 ;  /* 0x000000519a9a7211 */ /* 0x000fe200078e10ff */
[----:B------:R-:W-:Y:S06]  /*b100*/  @!P1 BRA `(.L_x_1521) ;  /* 0x0000000000049947 */ /* 0x000fec0003800000 */
[----:B-1----:R2:W-:Y:S02]  /*b110*/  REDG.E.ADD.F32.FTZ.RN.STRONG.GPU desc[UR20][R62.64+-0x2200], R61 ;  /* 0xffde003d3e0079a6 */ /* 0x0025e4000c10f394 */
.L_x_1521:
[----:B------:R-:W-:Y:S05]  /*b120*/  BSYNC B0 ;  /* 0x0000000000007941 */ /* 0x000fea0003800000 */
.L_x_1520:
[----:B-12---:R1:W2:Y:S01]  /*b130*/  LDS R61, [R154+0x4100] ;  /* 0x004100009a3d7984 */ /* 0x0062a20000000800 */
[----:B------:R-:W-:Y:S01]  /*b140*/  BSSY B0, `(.L_x_1522) ;  /* 0x0000006000007945 */ /* 0x000fe20003800000 */
[----:B0-----:R-:W-:Y:S02]  /*b150*/  IADD3 R132, R83, 0x980, RZ ;  /* 0x0000098053847810 */ /* 0x001fe40007ffe0ff */
[----:B------:R-:W-:Y:S02]  /*b160*/  LEA.HI.SX32 R60, R60, R83, 0x1b ;  /* 0x000000533c3c7211 */ /* 0x000fe400078fdaff */
[----:B------:R-:W-:Y:S01]  /*b170*/  LEA R156, R156, R81, 0x2 ;  /* 0x000000519c9c7211 */ /* 0x000fe200078e10ff */
[----:B------:R-:W-:Y:S06]  /*b180*/  @!P2 BRA `(.L_x_1523) ;  /* 0x000000000004a947 */ /* 0x000fec0003800000 */
[----:B--2---:R0:W-:Y:S02]  /*b190*/  REDG.E.ADD.F32.FTZ.RN.STRONG.GPU desc[UR20][R62.64+-0x2000], R61 ;  /* 0xffe0003d3e0079a6 */ /* 0x0041e4000c10f394 */
.L_x_1523:
[----:B------:R-:W-:Y:S05]  /*b1a0*/  BSYNC B0 ;  /* 0x0000000000007941 */ /* 0x000fea0003800000 */
.L_x_1522:
[----:B0-2---:R0:W2:Y:S01]  /*b1b0*/  LDS R61, [R156+0x4300] ;  /* 0x004300009c3d7984 */ /* 0x0050a20000000800 */
[----:B------:R-:W-:Y:S01]  /*b1c0*/  BSSY B0, `(.L_x_1524) ;  /* 0x0000005000007945 */ /* 0x000fe20003800000 */
[----:B------:R-:W-:Y:S02]  /*b1d0*/  LEA.HI.SX32 R132, R132, R83, 0x1b ;  /* 0x0000005384847211 */ /* 0x000fe400078fdaff */
[----:B------:R-:W-:Y:S01]  /*b1e0*/  LEA R60, R60, R81, 0x2 ;  /* 0x000000513c3c7211 */ /* 0x000fe200078e10ff */
[----:B------:R-:W-:Y:S06]  /*b1f0*/  @!P3 BRA `(.L_x_1525) ;  /* 0x000000000004b947 */ /* 0x000fec0003800000 */
[----:B--2---:R3:W-:Y:S02]  /*b200*/  REDG.E.ADD.F32.FTZ.RN.STRONG.GPU desc[UR20][R62.64+-0x1e00], R61 ;  /* 0xffe2003d3e0079a6 */ /* 0x0047e4000c10f394 */
.L_x_1525:
[----:B------:R-:W-:Y:S05]  /*b210*/  BSYNC B0 ;  /* 0x0000000000007941 */ /* 0x000fea0003800000 */
.L_x_1524:
[----:B--23--:R2:W3:Y:S01]  /*b220*/  LDS R61, [R60+0x4500] ;  /* 0x004500003c3d7984 */ /* 0x00c4e20000000800 */
[----:B------:R-:W-:Y:S01]  /*b230*/  BSSY B0, `(.L_x_1526) ;  /* 0x0000004000007945 */ /* 0x000fe20003800000 */
[----:B-1----:R-:W-:-:S03]  /*b240*/  LEA R154, R132, R81, 0x2 ;  /* 0x00000051849a7211 */ /* 0x002fc600078e10ff */
[----:B------:R-:W-:Y:S05]  /*b250*/  @!P4 BRA `(.L_x_1527) ;  /* 0x000000000004c947 */ /* 0x000fea0003800000 */
[----:B---3--:R1:W-:Y:S02]  /*b260*/  REDG.E.ADD.F32.FTZ.RN.STRONG.GPU desc[UR20][R62.64+-0x1c00], R61 ;  /* 0xffe4003d3e0079a6 */ /* 0x0083e4000c10f394 */
.L_x_1527:
[----:B------:R-:W-:Y:S05]  /*b270*/  BSYNC B0 ;  /* 0x0000000000007941 */ /* 0x000fea0003800000 */
.L_x_1526:
[----:B-1-3--:R1:W3:Y:S01]  /*b280*/  LDS R61, [R154+0x4700] ;  /* 0x004700009a3d7984 */ /* 0x00a2e20000000800 */
[----:B------:R-:W-:Y:S01]  /*b290*/  BSSY B0, `(.L_x_1528) ;  /* 0x0000005000007945 */ /* 0x000fe20003800000 */
[C---:B--2---:R-:W-:Y:S02]  /*b2a0*/  IADD3 R60, R83.reuse, 0xa00, RZ ;  /* 0x00000a00533c7810 */ /* 0x044fe40007ffe0ff */
[----:B------:R-:W-:Y:S01]  /*b2b0*/  IADD3 R132, R83, 0xa80, RZ ;  /* 0x00000a8053847810 */ /* 0x000fe20007ffe0ff */
[----:B------:R-:W-:Y:S06]  /*b2c0*/  @!P5 BRA `(.L_x_1529) ;  /* 0x000000000004d947 */ /* 0x000fec0003800000 */
[----:B---3--:R2:W-:Y:S02]  /*b2d0*/  REDG.E.ADD.F32.FTZ.RN.STRONG.GPU desc[UR20][R62.64+-0x1a00], R61 ;  /* 0xffe6003d3e0079a6 */ /* 0x0085e4000c10f394 */
.L_x_1529:
[----:B------:R-:W-:Y:S05]  /*b2e0*/  BSYNC B0 ;  /* 0x0000000000007941 */ /* 0x000fea0003800000 */
.L_x_1528:
        /* <DEDUP_REMOVED lines=17> */
.L_x_1531:
[----:B------:R-:W-:Y:S05]  /*b400*/  BSYNC B0 ;  /* 0x0000000000007941 */ /* 0x000fea0003800000 */
.L_x_1530:
[----:B0-2---:R0:W1:Y:S01]  /*b410*/  LDS R61, [R132+0x4b00] ;  /* 0x004b0000843d7984 */ /* 0x0050620000000800 */
[----:B------:R-:W-:Y:S01]  /*b420*/  BSSY B0, `(.L_x_1532) ;  /* 0x0000006000007945 */ /* 0x000fe20003800000 */
[----:B------:R-:W-:Y:S02]  /*b430*/  IADD3 R60, R83, 0xc00, RZ ;  /* 0x00000c00533c7810 */ /* 0x000fe40007ffe0ff */
[----:B------:R-:W-:Y:S02]  /*b440*/  LEA.HI.SX32 R156, R156, R83, 0x1b ;  /* 0x000000539c9c7211 */ /* 0x000fe400078fdaff */
[----:B------:R-:W-:Y:S01]  /*b450*/  LEA R154, R154, R81, 0x2 ;  /* 0x000000519a9a7211 */ /* 0x000fe200078e10ff */
[----:B------:R-:W-:Y:S06]  /*b460*/  @!P1 BRA `(.L_x_1533) ;  /* 0x0000000000049947 */ /* 0x000fec0003800000 */
[----:B-1----:R2:W-:Y:S02]  /*b470*/  REDG.E.ADD.F32.FTZ.RN.STRONG.GPU desc[UR20][R62.64+-0x1600], R61 ;  /* 0xffea003d3e0079a6 */ /* 0x0025e4000c10f394 */
.L_x_1533:
[----:B------:R-:W-:Y:S05]  /*b480*/  BSYNC B0 ;  /* 0x0000000000007941 */ /* 0x000fea0003800000 */
.L_x_1532:
[----:B-12---:R1:W2:Y:S01]  /*b490*/  LDS R61, [R154+0x4d00] ;  /* 0x004d00009a3d7984 */ /* 0x0062a20000000800 */
[----:B------:R-:W-:Y:S01]  /*b4a0*/  BSSY B0, `(.L_x_1534) ;  /* 0x0000006000007945 */ /* 0x000fe20003800000 */
[----:B0-----:R-:W-:Y:S02]  /*b4b0*/  IADD3 R132, R83, 0xc80, RZ ;  /* 0x00000c8053847810 */ /* 0x001fe40007ffe0ff */
[----:B------:R-:W-:Y:S02]  /*b4c0*/  LEA.HI.SX32 R60, R60, R83, 0x1b ;  /* 0x000000533c3c7211 */ /* 0x000fe400078fdaff */
[----:B------:R-:W-:Y:S01]  /*b4d0*/  LEA R156, R156, R81, 0x2 ;  /* 0x000000519c9c7211 */ /* 0x000fe200078e10ff */
[----:B------:R-:W-:Y:S06]  /*b4e0*/  @!P2 BRA `(.L_x_1535) ;  /* 0x000000000004a947 */ /* 0x000fec0003800000 */
[----:B--2---:R0:W-:Y:S02]  /*b4f0*/  REDG.E.ADD.F32.FTZ.RN.STRONG.GPU desc[UR20][R62.64+-0x1400], R61 ;  /* 0xffec003d3e0079a6 */ /* 0x0041e4000c10f394 */
.L_x_1535:
[----:B------:R-:W-:Y:S05]  /*b500*/  BSYNC B0 ;  /* 0x0000000000007941 */ /* 0x000fea0003800000 */
.L_x_1534:
[----:B0-2---:R0:W2:Y:S01]  /*b510*/  LDS R61, [R156+0x4f00] ;  /* 0x004f00009c3d7984 */ /* 0x0050a20000000800 */
[----:B------:R-:W-:Y:S01]  /*b520*/  BSSY B0, `(.L_x_1536) ;  /* 0x0000005000007945 */ /* 0x000fe20003800000 */
[----:B------:R-:W-:Y:S02]  /*b530*/  LEA.HI.SX32 R132, R132, R83, 0x1b ;  /* 0x0000005384847211 */ /* 0x000fe400078fdaff */
[----:B------:R-:W-:Y:S01]  /*b540*/  LEA R60, R60, R81, 0x2 ;  /* 0x000000513c3c7211 */ /* 0x000fe200078e10ff */
[----:B------:R-:W-:Y:S06]  /*b550*/  @!P3 BRA `(.L_x_1537) ;  /* 0x000000000004b947 */ /* 0x000fec0003800000 */
[----:B--2---:R3:W-:Y:S02]  /*b560*/  REDG.E.ADD.F32.FTZ.RN.STRONG.GPU desc[UR20][R62.64+-0x1200], R61 ;  /* 0xffee003d3e0079a6 */ /* 0x0047e4000c10f394 */
.L_x_1537:
[----:B------:R-:W-:Y:S05]  /*b570*/  BSYNC B0 ;  /* 0x0000000000007941 */ /* 0x000fea0003800000 */
.L_x_1536:
[----:B--23--:R2:W3:Y:S01]  /*b580*/  LDS R61, [R60+0x5100] ;  /* 0x005100003c3d7984 */ /* 0x00c4e20000000800 */
[----:B------:R-:W-:Y:S01]  /*b590*/  BSSY B0, `(.L_x_1538) ;  /* 0x0000004000007945 */ /* 0x000fe20003800000 */
[----:B-1----:R-:W-:-:S03]  /*b5a0*/  LEA R154, R132, R81, 0x2 ;  /* 0x00000051849a7211 */ /* 0x002fc600078e10ff */
[----:B------:R-:W-:Y:S05]  /*b5b0*/  @!P4 BRA `(.L_x_1539) ;  /* 0x000000000004c947 */ /* 0x000fea0003800000 */
[----:B---3--:R1:W-:Y:S02]  /*b5c0*/  REDG.E.ADD.F32.FTZ.RN.STRONG.GPU desc[UR20][R62.64+-0x1000], R61 ;  /* 0xfff0003d3e0079a6 */ /* 0x0083e4000c10f394 */
.L_x_1539:
[----:B------:R-:W-:Y:S05]  /*b5d0*/  BSYNC B0 ;  /* 0x0000000000007941 */ /* 0x000fea0003800000 */
.L_x_1538:
[----:B-1-3--:R1:W3:Y:S01]  /*b5e0*/  LDS R61, [R154+0x5300] ;  /* 0x005300009a3d7984 */ /* 0x00a2e20000000800 */
[----:B------:R-:W-:Y:S01]  /*b5f0*/  BSSY B0, `(.L_x_1540) ;  /* 0x0000005000007945 */ /* 0x000fe20003800000 */
[C---:B--2---:R-:W-:Y:S02]  /*b600*/  IADD3 R60, R83.reuse, 0xd00, RZ ;  /* 0x00000d00533c7810 */ /* 0x044fe40007ffe0ff */
[----:B------:R-:W-:Y:S01]  /*b610*/  IADD3 R132, R83, 0xd80, RZ ;  /* 0x00000d8053847810 */ /* 0x000fe20007ffe0ff */
[----:B------:R-:W-:Y:S06]  /*b620*/  @!P5 BRA `(.L_x_1541) ;  /* 0x000000000004d947 */ /* 0x000fec0003800000 */
[----:B---3--:R2:W-:Y:S02]  /*b630*/  REDG.E.ADD.F32.FTZ.RN.STRONG.GPU desc[UR20][R62.64+-0xe00], R61 ;  /* 0xfff2003d3e0079a6 */ /* 0x0085e4000c10f394 */
.L_x_1541:
[----:B------:R-:W-:Y:S05]  /*b640*/  BSYNC B0 ;  /* 0x0000000000007941 */ /* 0x000fea0003800000 */
.L_x_1540:
        /* <DEDUP_REMOVED lines=17> */
.L_x_1543:
[----:B------:R-:W-:Y:S05]  /*b760*/  BSYNC B0 ;  /* 0x0000000000007941 */ /* 0x000fea0003800000 */
.L_x_1542:
[----:B0-2---:R0:W1:Y:S01]  /*b770*/  LDS R61, [R132+0x5700] ;  /* 0x00570000843d7984 */ /* 0x0050620000000800 */
[----:B------:R-:W-:Y:S01]  /*b780*/  BSSY B0, `(.L_x_1544) ;  /* 0x0000006000007945 */ /* 0x000fe20003800000 */
[----:B------:R-:W-:Y:S02]  /*b790*/  IADD3 R60, R83, 0xf00, RZ ;  /* 0x00000f00533c7810 */ /* 0x000fe40007ffe0ff */
[----:B------:R-:W-:Y:S02]  /*b7a0*/  LEA.HI.SX32 R156, R156, R83, 0x1b ;  /* 0x000000539c9c7211 */ /* 0x000fe400078fdaff */
[----:B------:R-:W-:Y:S01]  /*b7b0*/  LEA R154, R154, R81, 0x2 ;  /* 0x000000519a9a7211 */ /* 0x000fe200078e10ff */
[----:B------:R-:W-:Y:S06]  /*b7c0*/  @!P1 BRA `(.L_x_1545) ;  /* 0x0000000000049947 */ /* 0x000fec0003800000 */
[----:B-1----:R2:W-:Y:S02]  /*b7d0*/  REDG.E.ADD.F32.FTZ.RN.STRONG.GPU desc[UR20][R62.64+-0xa00], R61 ;  /* 0xfff6003d3e0079a6 */ /* 0x0025e4000c10f394 */
.L_x_1545:
[----:B------:R-:W-:Y:S05]  /*b7e0*/  BSYNC B0 ;  /* 0x0000000000007941 */ /* 0x000fea0003800000 */
.L_x_1544:
[----:B-12---:R1:W2:Y:S01]  /*b7f0*/  LDS R61, [R154+0x5900] ;  /* 0x005900009a3d7984 */ /* 0x0062a20000000800 */
[----:B------:R-:W-:Y:S01]  /*b800*/  BSSY B0, `(.L_x_1546) ;  /* 0x0000006000007945 */ /* 0x000fe20003800000 */
[----:B0-----:R-:W-:Y:S02]  /*b810*/  IADD3 R132, R83, 0xf80, RZ ;  /* 0x00000f8053847810 */ /* 0x001fe40007ffe0ff */
[----:B------:R-:W-:Y:S02]  /*b820*/  LEA.HI.SX32 R60, R60, R83, 0x1b ;  /* 0x000000533c3c7211 */ /* 0x000fe400078fdaff */
[----:B------:R-:W-:Y:S01]  /*b830*/  LEA R156, R156, R81, 0x2 ;  /* 0x000000519c9c7211 */ /* 0x000fe200078e10ff */
[----:B------:R-:W-:Y:S06]  /*b840*/  @!P2 BRA `(.L_x_1547) ;  /* 0x000000000004a947 */ /* 0x000fec0003800000 */
[----:B--2---:R0:W-:Y:S02]  /*b850*/  REDG.E.ADD.F32.FTZ.RN.STRONG.GPU desc[UR20][R62.64+-0x800], R61 ;  /* 0xfff8003d3e0079a6 */ /* 0x0041e4000c10f394 */
.L_x_1547:
[----:B------:R-:W-:Y:S05]  /*b860*/  BSYNC B0 ;  /* 0x0000000000007941 */ /* 0x000fea0003800000 */
.L_x_1546:
[----:B0-2---:R0:W2:Y:S01]  /*b870*/  LDS R61, [R156+0x5b00] ;  /* 0x005b00009c3d7984 */ /* 0x0050a20000000800 */
[----:B------:R-:W-:Y:S01]  /*b880*/  BSSY B0, `(.L_x_1548) ;  /* 0x0000005000007945 */ /* 0x000fe20003800000 */
[----:B------:R-:W-:Y:S02]  /*b890*/  LEA.HI.SX32 R132, R132, R83, 0x1b ;  /* 0x0000005384847211 */ /* 0x000fe400078fdaff */
[----:B------:R-:W-:Y:S01]  /*b8a0*/  LEA R60, R60, R81, 0x2 ;  /* 0x000000513c3c7211 */ /* 0x000fe200078e10ff */
[----:B------:R-:W-:Y:S06]  /*b8b0*/  @!P3 BRA `(.L_x_1549) ;  /* 0x000000000004b947 */ /* 0x000fec0003800000 */
[----:B--2---:R3:W-:Y:S02]  /*b8c0*/  REDG.E.ADD.F32.FTZ.RN.STRONG.GPU desc[UR20][R62.64+-0x600], R61 ;  /* 0xfffa003d3e0079a6 */ /* 0x0047e4000c10f394 */
.L_x_1549:
[----:B------:R-:W-:Y:S05]  /*b8d0*/  BSYNC B0 ;  /* 0x0000000000007941 */ /* 0x000fea0003800000 */
.L_x_1548:
[----:B--23--:R2:W3:Y:S01]  /*b8e0*/  LDS R61, [R60+0x5d00] ;  /* 0x005d00003c3d7984 */ /* 0x00c4e20000000800 */
[----:B------:R-:W-:Y:S01]  /*b8f0*/  BSSY B0, `(.L_x_1550) ;  /* 0x0000004000007945 */ /* 0x000fe20003800000 */
[----:B------:R-:W-:-:S03]  /*b900*/  LEA R132, R132, R81, 0x2 ;  /* 0x0000005184847211 */ /* 0x000fc600078e10ff */
[----:B------:R-:W-:Y:S05]  /*b910*/  @!P4 BRA `(.L_x_1551) ;  /* 0x000000000004c947 */ /* 0x000fea0003800000 */
[----:B---3--:R3:W-:Y:S02]  /*b920*/  REDG.E.ADD.F32.FTZ.RN.STRONG.GPU desc[UR20][R62.64+-0x400], R61 ;  /* 0xfffc003d3e0079a6 */ /* 0x0087e4000c10f394 */
.L_x_1551:
[----:B------:R-:W-:Y:S05]  /*b930*/  BSYNC B0 ;  /* 0x0000000000007941 */ /* 0x000fea0003800000 */
.L_x_1550:
[----:B---3--:R3:W0:Y:S01]  /*b940*/  LDS R61, [R132+0x5f00] ;  /* 0x005f0000843d7984 */ /* 0x0086220000000800 */
[----:B------:R-:W-:Y:S01]  /*b950*/  BSSY B0, `(.L_x_1552) ;  /* 0x0000004000007945 */ /* 0x000fe20003800000 */
[----:B--2---:R-:W-:-:S03]  /*b960*/  FADD.FTZ R60, R139, R136 ;  /* 0x000000888b3c7221 */ /* 0x004fc60000010000 */
[----:B------:R-:W-:Y:S05]  /*b970*/  @!P5 BRA `(.L_x_1553) ;  /* 0x000000000004d947 */ /* 0x000fea0003800000 */
[----:B0-----:R2:W-:Y:S02]  /*b980*/  REDG.E.ADD.F32.FTZ.RN.STRONG.GPU desc[UR20][R62.64+-0x200], R61 ;  /* 0xfffe003d3e0079a6 */ /* 0x0015e4000c10f394 */
.L_x_1553:
[----:B------:R-:W-:Y:S05]  /*b990*/  BSYNC B0 ;  /* 0x0000000000007941 */ /* 0x000fea0003800000 */
.L_x_1552:
[----:B------:R-:W5:Y:S01]  /*b9a0*/  LDL R152, [R1+0x18] ;  /* 0x0000180001987983 */ /* 0x000f620000100800 */
[----:B------:R-:W-:Y:S01]  /*b9b0*/  ISETP.GT.AND P1, PT, R82, 0x1e, PT ;  /* 0x0000001e5200780c */ /* 0x000fe20003f24270 */
[----:B------:R-:W-:Y:S01]  /*b9c0*/  FADD.FTZ R51, R110, R51 ;  /* 0x000000336e337221 */ /* 0x000fe20000010000 */
[----:B0-2---:R-:W-:Y:S01]  /*b9d0*/  MOV R61, R135 ;  /* 0x00000087003d7202 */ /* 0x005fe20000000f00 */
[----:B---3--:R-:W0:Y:S01]  /*b9e0*/  SHFL.DOWN PT, R132, R135, 0x1, 0x1f ;  /* 0x08201f0087847f89 */ /* 0x008e2200000e0000 */
[----:B------:R-:W-:Y:S01]  /*b9f0*/  MOV R62, R129 ;  /* 0x00000081003e7202 */ /* 0x000fe20000000f00 */
[----:B------:R-:W-:Y:S01]  /*ba00*/  FFMA.FTZ R34, R3, R109, R34 ;  /* 0x0000006d03227223 */ /* 0x000fe20000010022 */
[----:B------:R-:W-:Y:S01]  /*ba10*/  MOV R63, R217 ;  /* 0x000000d9003f7202 */ /* 0x000fe20000000f00 */
[----:B------:R-:W2:Y:S01]  /*ba20*/  SHFL.DOWN PT, R155, R129, 0x1, 0x1f ;  /* 0x08201f00819b7f89 */ /* 0x000ea200000e0000 */
[----:B------:R-:W-:Y:S01]  /*ba30*/  FFMA.FTZ R105, R84, R109, R105 ;  /* 0x0000006d54697223 */ /* 0x000fe20000010069 */
[----:B------:R-:W-:Y:S01]  /*ba40*/  FFMA.FTZ R216, R216, R127, R145 ;  /* 0x0000007fd8d87223 */ /* 0x000fe20000010091 */
[----:B------:R-:W-:Y:S01]  /*ba50*/  FFMA.FTZ R212, R212, R143, R107 ;  /* 0x0000008fd4d47223 */ /* 0x000fe2000001006b */
[----:B------:R-:W3:Y:S01]  /*ba60*/  SHFL.DOWN PT, R136, R217, 0x1, 0x1f ;  /* 0x08201f00d9887f89 */ /* 0x000ee200000e0000 */
[----:B------:R-:W-:Y:S01]  /*ba70*/  FMUL.FTZ R123, R78, R123 ;  /* 0x0000007b4e7b7220 */ /* 0x000fe20000410000 */
[----:B------:R-:W-:Y:S01]  /*ba80*/  FFMA.FTZ R216, R85, R112, R216 ;  /* 0x0000007055d87223 */ /* 0x000fe200000100d8 */
[----:B------:R-:W-:Y:S01]  /*ba90*/  FFMA.FTZ R212, R87, R115, R212 ;  /* 0x0000007357d47223 */ /* 0x000fe200000100d4 */
[----:B------:R-:W1:Y:S01]  /*baa0*/  SHFL.DOWN PT, R139, R60, 0x1, 0x1f ;  /* 0x08201f003c8b7f89 */ /* 0x000e6200000e0000 */
[----:B------:R-:W-:Y:S01]  /*bab0*/  FMUL.FTZ R134, R75, R134 ;  /* 0x000000864b867220 */ /* 0x000fe20000410000 */
[----:B------:R-:W-:Y:S01]  /*bac0*/  FMUL.FTZ R90, R90, R181 ;  /* 0x000000b55a5a7220 */ /* 0x000fe20000410000 */
[----:B------:R-:W-:Y:S01]  /*bad0*/  FMUL.FTZ R73, R73, R150 ;  /* 0x0000009649497220 */ /* 0x000fe20000410000 */
[----:B------:R-:W-:Y:S01]  /*bae0*/  FMUL.FTZ R148, R71, R148 ;  /* 0x0000009447947220 */ /* 0x000fe20000410000 */
[----:B------:R-:W-:Y:S01]  /*baf0*/  FFMA.FTZ R203, R203, R124, R134 ;  /* 0x0000007ccbcb7223 */ /* 0x000fe20000010086 */
[----:B------:R-:W-:Y:S01]  /*bb00*/  FFMA.FTZ R90, R89, R108, R90 ;  /* 0x0000006c595a7223 */ /* 0x000fe2000001005a */
[----:B------:R-:W-:Y:S01]  /*bb10*/  FFMA.FTZ R73, R202, R153, R73 ;  /* 0x00000099ca497223 */ /* 0x000fe20000010049 */
[----:B------:R-:W-:Y:S01]  /*bb20*/  ISETP.NE.AND P2, PT, R82, RZ, PT ;  /* 0x000000ff5200720c */ /* 0x000fe20003f45270 */
[----:B------:R-:W-:Y:S01]  /*bb30*/  FFMA.FTZ R74, R74, R125, R203 ;  /* 0x0000007d4a4a7223 */ /* 0x000fe200000100cb */
[----:B------:R-:W-:Y:S01]  /*bb40*/  FMUL.FTZ R91, R91, R180 ;  /* 0x000000b45b5b7220 */ /* 0x000fe20000410000 */
[----:B------:R-:W-:Y:S01]  /*bb50*/  FFMA.FTZ R73, R72, R90, R73 ;  /* 0x0000005a48497223 */ /* 0x000fe20000010049 */
[----:B0-----:R-:W-:Y:S01]  /*bb60*/  @!P1 FADD.FTZ R61, R61, R132 ;  /* 0x000000843d3d9221 */ /* 0x001fe20000010000 */
[----:B------:R-:W-:Y:S01]  /*bb70*/  FADD.FTZ R43, R74, R43 ;  /* 0x0000002b4a2b7221 */ /* 0x000fe20000010000 */
[----:B------:R-:W-:Y:S01]  /*bb80*/  FMUL.FTZ R94, R94, R179 ;  /* 0x000000b35e5e7220 */ /* 0x000fe20000410000 */
[----:B------:R-:W-:Y:S01]  /*bb90*/  FMUL.FTZ R69, R69, R146 ;  /* 0x0000009245457220 */ /* 0x000fe20000410000 */
[----:B--2---:R-:W-:Y:S01]  /*bba0*/  @!P1 FADD.FTZ R62, R62, R155 ;  /* 0x0000009b3e3e9221 */ /* 0x004fe20000010000 */
[----:B------:R-:W0:Y:S01]  /*bbb0*/  SHFL.DOWN PT, R132, R61, 0x2, 0x1f ;  /* 0x08401f003d847f89 */ /* 0x000e2200000e0000 */
[----:B------:R-:W-:Y:S01]  /*bbc0*/  FMUL.FTZ R95, R95, R178 ;  /* 0x000000b25f5f7220 */ /* 0x000fe20000410000 */
[----:B------:R-:W-:Y:S01]  /*bbd0*/  FMUL.FTZ R142, R67, R142 ;  /* 0x0000008e438e7220 */ /* 0x000fe20000410000 */
[----:B---3--:R-:W-:Y:S01]  /*bbe0*/  @!P1 FADD.FTZ R63, R63, R136 ;  /* 0x000000883f3f9221 */ /* 0x008fe20000010000 */
[----:B------:R-:W2:Y:S01]  /*bbf0*/  SHFL.DOWN PT, R135, R62, 0x2, 0x1f ;  /* 0x08401f003e877f89 */ /* 0x000ea200000e0000 */
[----:B------:R-:W-:Y:S01]  /*bc00*/  FMUL.FTZ R98, R98, R177 ;  /* 0x000000b162627220 */ /* 0x000fe20000410000 */
[----:B------:R-:W-:Y:S01]  /*bc10*/  FMUL.FTZ R193, R193, R130 ;  /* 0x00000082c1c17220 */ /* 0x000fe20000410000 */
[----:B-1----:R-:W-:Y:S01]  /*bc20*/  @!P1 FADD.FTZ R60, R139, R60 ;  /* 0x0000003c8b3c9221 */ /* 0x002fe20000010000 */
[----:B------:R-:W1:Y:S01]  /*bc30*/  SHFL.DOWN PT, R136, R63, 0x2, 0x1f ;  /* 0x08401f003f887f89 */ /* 0x000e6200000e0000 */
[----:B------:R-:W-:Y:S01]  /*bc40*/  ISETP.GT.AND P1, PT, R82, 0x1d, PT ;  /* 0x0000001d5200780c */ /* 0x000fe20003f24270 */
[----:B------:R-:W-:Y:S01]  /*bc50*/  FMUL.FTZ R100, R100, R119 ;  /* 0x0000007764647220 */ /* 0x000fe20000410000 */
[----:B------:R-:W-:Y:S01]  /*bc60*/  FMUL.FTZ R192, R192, R147 ;  /* 0x00000093c0c07220 */ /* 0x000fe20000410000 */
[----:B------:R-:W3:Y:S01]  /*bc70*/  SHFL.DOWN PT, R129, R60, 0x2, 0x1f ;  /* 0x08401f003c817f89 */ /* 0x000ee200000e0000 */
[----:B------:R-:W-:Y:S01]  /*bc80*/  FMUL.FTZ R104, R104, R175 ;  /* 0x000000af68687220 */ /* 0x000fe20000410000 */
[----:B------:R-:W-:Y:S01]  /*bc90*/  FMUL.FTZ R141, R64, R141 ;  /* 0x0000008d408d7220 */ /* 0x000fe20000410000 */
        /* <DEDUP_REMOVED lines=13> */
[----:B--2---:R-:W-:Y:S01]  /*bd70*/  @!P1 FADD.FTZ R62, R62, R135 ;  /* 0x000000873e3e9221 */ /* 0x004fe20000010000 */
[----:B------:R-:W0:Y:S01]  /*bd80*/  SHFL.DOWN PT, R84, R61, 0x4, 0x1f ;  /* 0x08801f003d547f89 */ /* 0x000e2200000e0000 */
[----:B------:R-:W-:Y:S01]  /*bd90*/  FFMA.FTZ R128, R191, R128, R192 ;  /* 0x00000080bf807223 */ /* 0x000fe200000100c0 */
[----:B------:R-:W-:Y:S01]  /*bda0*/  FFMA.FTZ R104, R103, R120, R104 ;  /* 0x0000007867687223 */ /* 0x000fe20000010068 */
[----:B-1----:R-:W-:Y:S01]  /*bdb0*/  @!P1 FADD.FTZ R63, R63, R136 ;  /* 0x000000883f3f9221 */ /* 0x002fe20000010000 */
[----:B------:R-:W-:Y:S01]  /*bdc0*/  FFMA.FTZ R133, R228, R133, R141 ;  /* 0x00000085e4857223 */ /* 0x000fe2000001008d */
[----:B------:R-:W-:Y:S01]  /*bdd0*/  FFMA.FTZ R213, R86, R114, R213 ;  /* 0x0000007256d57223 */ /* 0x000fe200000100d5 */
[----:B------:R-:W-:Y:S01]  /*bde0*/  FFMA.FTZ R121, R88, R118, R121 ;  /* 0x0000007658797223 */ /* 0x000fe20000010079 */
[----:B---3--:R-:W-:Y:S01]  /*bdf0*/  @!P1 FADD.FTZ R60, R60, R129 ;  /* 0x000000813c3c9221 */ /* 0x008fe20000010000 */
[----:B------:R-:W1:Y:S01]  /*be00*/  SHFL.DOWN PT, R110, R63, 0x4, 0x1f ;  /* 0x08801f003f6e7f89 */ /* 0x000e6200000e0000 */
[----:B------:R-:W-:Y:S01]  /*be10*/  ISETP.GT.AND P1, PT, R82, 0x1b, PT ;  /* 0x0000001b5200780c */ /* 0x000fe20003f24270 */
[----:B------:R-:W-:Y:S01]  /*be20*/  FFMA.FTZ R208, R77, R117, R208 ;  /* 0x000000754dd07223 */ /* 0x000fe200000100d0 */
[----:B------:R-:W-:Y:S01]  /*be30*/  FFMA.FTZ R79, R76, R122, R79 ;  /* 0x0000007a4c4f7223 */ /* 0x000fe2000001004f */
[----:B------:R-:W2:Y:S01]  /*be40*/  SHFL.DOWN PT, R129, R62, 0x4, 0x1f ;  /* 0x08801f003e817f89 */ /* 0x000ea200000e0000 */
[----:B------:R-:W-:Y:S01]  /*be50*/  FFMA.FTZ R70, R70, R91, R199 ;  /* 0x0000005b46467223 */ /* 0x000fe200000100c7 */
        /* <DEDUP_REMOVED lines=8> */
[----:B------:R-:W-:Y:S01]  /*bee0*/  FFMA.FTZ R35, R4, R112, R35 ;  /* 0x0000007004237223 */ /* 0x000fe20000010023 */
[----:B------:R-:W-:Y:S01]  /*bef0*/  FFMA.FTZ R221, R5, R114, R221 ;  /* 0x0000007205dd7223 */ /* 0x000fe200000100dd */
[----:B0-----:R-:W-:Y:S01]  /*bf00*/  @!P1 FADD.FTZ R61, R61, R84 ;  /* 0x000000543d3d9221 */ /* 0x001fe20000010000 */
[----:B------:R-:W-:Y:S01]  /*bf10*/  FADD.FTZ R49, R216, R49 ;  /* 0x00000031d8317221 */ /* 0x000fe20000010000 */
[----:B------:R-:W-:Y:S01]  /*bf20*/  FADD.FTZ R48, R213, R48 ;  /* 0x00000030d5307221 */ /* 0x000fe20000010000 */
[----:B------:R-:W-:Y:S01]  /*bf30*/  FFMA.FTZ R222, R6, R115, R222 ;  /* 0x0000007306de7223 */ /* 0x000fe200000100de */
[----:B------:R-:W-:Y:S01]  /*bf40*/  FFMA.FTZ R223, R7, R118, R223 ;  /* 0x0000007607df7223 */ /* 0x000fe200000100df */
[----:B------:R-:W0:Y:S01]  /*bf50*/  SHFL.DOWN PT, R78, R61, 0x8, 0x1f ;  /* 0x09001f003d4e7f89 */ /* 0x000e2200000e0000 */
[----:B------:R-:W-:Y:S01]  /*bf60*/  FADD.FTZ R47, R212, R47 ;  /* 0x0000002fd42f7221 */ /* 0x000fe20000010000 */
[----:B------:R-:W-:Y:S01]  /*bf70*/  FADD.FTZ R46, R121, R46 ;  /* 0x0000002e792e7221 */ /* 0x000fe20000010000 */
[----:B-1----:R-:W-:Y:S01]  /*bf80*/  @!P1 FADD.FTZ R63, R63, R110 ;  /* 0x0000006e3f3f9221 */ /* 0x002fe20000010000 */
[----:B------:R-:W-:Y:S01]  /*bf90*/  FFMA.FTZ R224, R8, R117, R224 ;  /* 0x0000007508e07223 */ /* 0x000fe200000100e0 */
[----:B------:R-:W-:Y:S01]  /*bfa0*/  FFMA.FTZ R225, R9, R122, R225 ;  /* 0x0000007a09e17223 */ /* 0x000fe200000100e1 */
[----:B------:R-:W-:Y:S01]  /*bfb0*/  FADD.FTZ R45, R208, R45 ;  /* 0x0000002dd02d7221 */ /* 0x000fe20000010000 */
[----:B--2---:R-:W-:Y:S01]  /*bfc0*/  @!P1 FADD.FTZ R62, R62, R129 ;  /* 0x000000813e3e9221 */ /* 0x004fe20000010000 */
[----:B------:R-:W1:Y:S01]  /*bfd0*/  SHFL.DOWN PT, R84, R63, 0x8, 0x1f ;  /* 0x09001f003f547f89 */ /* 0x000e6200000e0000 */
[----:B------:R-:W-:Y:S01]  /*bfe0*/  FADD.FTZ R44, R79, R44 ;  /* 0x0000002c4f2c7221 */ /* 0x000fe20000010000 */
[----:B------:R-:W-:Y:S01]  /*bff0*/  FFMA.FTZ R226, R10, R125, R226 ;  /* 0x0000007d0ae27223 */ /* 0x000fe200000100e2 */
[----:B---3--:R-:W-:Y:S01]  /*c000*/  @!P1 FADD.FTZ R60, R60, R109 ;  /* 0x0000006d3c3c9221 */ /* 0x008fe20000010000 */
[----:B------:R-:W2:Y:S01]  /*c010*/  SHFL.DOWN PT, R87, R62, 0x8, 0x1f ;  /* 0x09001f003e577f89 */ /* 0x000ea200000e0000 */
[----:B------:R-:W-:Y:S01]  /*c020*/  ISETP.GT.AND P1, PT, R82, 0x17, PT ;  /* 0x000000175200780c */ /* 0x000fe20003f24270 */
[----:B------:R-:W-:Y:S01]  /*c030*/  FFMA.FTZ R229, R11, R90, R229 ;  /* 0x0000005a0be57223 */ /* 0x000fe200000100e5 */
[----:B------:R-:W-:Y:S01]  /*c040*/  FADD.FTZ R42, R73, R42 ;  /* 0x0000002a492a7221 */ /* 0x000fe20000010000 */
[----:B------:R-:W3:Y:S01]  /*c050*/  SHFL.DOWN PT, R85, R60, 0x8, 0x1f ;  /* 0x09001f003c557f89 */ /* 0x000ee200000e0000 */
[----:B------:R-:W-:Y:S01]  /*c060*/  FFMA.FTZ R230, R12, R91, R230 ;  /* 0x0000005b0ce67223 */ /* 0x000fe200000100e6 */
[----:B------:R-:W-:Y:S01]  /*c070*/  FADD.FTZ R41, R70, R41 ;  /* 0x0000002946297221 */ /* 0x000fe20000010000 */
[----:B------:R-:W-:Y:S01]  /*c080*/  FFMA.FTZ R233, R13, R94, R233 ;  /* 0x0000005e0de97223 */ /* 0x000fe200000100e9 */
[----:B------:R-:W-:Y:S01]  /*c090*/  FFMA.FTZ R234, R14, R95, R234 ;  /* 0x0000005f0eea7223 */ /* 0x000fe200000100ea */
[----:B------:R-:W-:Y:S01]  /*c0a0*/  FADD.FTZ R40, R69, R40 ;  /* 0x0000002845287221 */ /* 0x000fe20000010000 */
[----:B------:R-:W-:Y:S01]  /*c0b0*/  FADD.FTZ R39, R66, R39 ;  /* 0x0000002742277221 */ /* 0x000fe20000010000 */
[----:B------:R-:W-:Y:S01]  /*c0c0*/  FFMA.FTZ R235, R15, R98, R235 ;  /* 0x000000620feb7223 */ /* 0x000fe200000100eb */
[----:B------:R-:W-:Y:S01]  /*c0d0*/  FFMA.FTZ R236, R16, R101, R236 ;  /* 0x0000006510ec7223 */ /* 0x000fe200000100ec */
[----:B------:R-:W-:Y:S01]  /*c0e0*/  FADD.FTZ R38, R65, R38 ;  /* 0x0000002641267221 */ /* 0x000fe20000010000 */
[----:B0-----:R-:W-:Y:S01]  /*c0f0*/  @!P1 FADD.FTZ R61, R61, R78 ;  /* 0x0000004e3d3d9221 */ /* 0x001fe20000010000 */
[----:B------:R-:W-:Y:S01]  /*c100*/  FFMA.FTZ R237, R17, R104, R237 ;  /* 0x0000006811ed7223 */ /* 0x000fe200000100ed */
[----:B------:R-:W-:Y:S01]  /*c110*/  FADD.FTZ R37, R128, R37 ;  /* 0x0000002580257221 */ /* 0x000fe20000010000 */
[----:B------:R-:W-:-:S02]  /*c120*/  FADD.FTZ R36, R133, R36 ;  /* 0x0000002485247221 */ /* 0x000fc40000010000 */
[----:B------:R-:W0:Y:S01]  /*c130*/  SHFL.DOWN PT, R72, R61, 0x10, 0x1f ;  /* 0x0a001f003d487f89 */ /* 0x000e2200000e0000 */
[----:B-1----:R-:W-:Y:S01]  /*c140*/  @!P1 FADD.FTZ R63, R63, R84 ;  /* 0x000000543f3f9221 */ /* 0x002fe20000010000 */
[----:B--2---:R-:W-:-:S04]  /*c150*/  @!P1 FADD.FTZ R62, R62, R87 ;  /* 0x000000573e3e9221 */ /* 0x004fc80000010000 */
        /* <DEDUP_REMOVED lines=43> */
.L_x_1555:
[----:B------:R-:W-:Y:S05]  /*c410*/  BSYNC B0 ;  /* 0x0000000000007941 */ /* 0x000fea0003800000 */
.L_x_1554:
[----:B------:R-:W-:Y:S02]  /*c420*/  UIADD3 UR7, UR7, 0x1, URZ ;  /* 0x0000000107077890 */ /* 0x000fe4000fffe03f */
[----:B------:R-:W-:Y:S02]  /*c430*/  UIADD3 UR8, UP1, UR8, 0x1, URZ ;  /* 0x0000000108087890 */ /* 0x000fe4000ff3e03f */
[----:B------:R-:W-:Y:S02]  /*c440*/  UISETP.GE.AND UP0, UPT, UR7, UR51, UPT ;  /* 0x000000330700728c */ /* 0x000fe4000bf06270 */
[----:B------:R-:W-:-:S04]  /*c450*/  UIADD3.X UR9, URZ, UR9, URZ, UP1, !UPT ;  /* 0x000000093f097290 */ /* 0x000fc80008ffe43f */
[----:B------:R-:W-:-:S13]  /*c460*/  PLOP3.LUT P0, PT, PT, PT, UP0, 0x80, 0x0 ;  /* 0x000000000000781c */ /* 0x000fda0003f0f008 */
[----:B------:R-:W-:Y:S05]  /*c470*/  @!P0 BRA `(.L_x_1556) ;  /* 0xffffff6400508947 */ /* 0x000fea000383ffff */
.L_x_1461:
        /* <DEDUP_REMOVED lines=14> */
[----:B01----:R-:W4:Y:S04]  /*c560*/  LDL R62, [R1+0x20] ;  /* 0x00002000013e7983 */ /* 0x003f280000100800 */
        /* <DEDUP_REMOVED lines=13> */
[----:B------:R-:W-:Y:S01]  /*c640*/  PRMT R2, R234, 0x7632, R2 ;  /* 0x00007632ea027816 */ /* 0x000fe20000000002 */
[----:B------:R-:W-:Y:S01]  /*c650*/  ULDC.64 UR32, c[0x0][0x3a8] ;  /* 0x0000ea0000207ab9 */ /* 0x000fe20000000a00 */
[----:B------:R-:W-:Y:S01]  /*c660*/  ISETP.NE.AND P0, PT, R83, RZ, PT ;  /* 0x000000ff5300720c */ /* 0x000fe20003f05270 */
[----:B------:R-:W-:Y:S01]  /*c670*/  UIMAD UR30, UR30, UR32, URZ ;  /* 0x000000201e1e72a4 */ /* 0x000fe2000f8e023f */
[----:B------:R-:W-:Y:S01]  /*c680*/  F2FP.BF16.F32.PACK_AB R224, R224, R225 ;  /* 0x000000e1e0e0723e */ /* 0x000fe200000010ff */
[----:B------:R-:W-:Y:S01]  /*c690*/  UIMAD UR28, UR46, UR35, UR28 ;  /* 0x000000232e1c72a4 */ /* 0x000fe2000f8e021c */
[----:B------:R-:W-:Y:S01]  /*c6a0*/  F2FP.BF16.F32.PACK_AB R222, R222, R223 ;  /* 0x000000dfdede723e */ /* 0x000fe200000010ff */
[----:B------:R-:W-:Y:S01]  /*c6b0*/  UIMAD UR30, UR46, UR33, UR30 ;  /* 0x000000212e1e72a4 */ /* 0x000fe2000f8e021e */
[----:B------:R-:W-:Y:S01]  /*c6c0*/  F2FP.BF16.F32.PACK_AB R35, R35, R221 ;  /* 0x000000dd2323723e */ /* 0x000fe200000010ff */
[----:B------:R-:W-:Y:S01]  /*c6d0*/  BSSY B0, `(.L_x_1557) ;  /* 0x0000048000007945 */ /* 0x000fe20003800000 */
[----:B------:R-:W-:-:S02]  /*c6e0*/  F2FP.BF16.F32.PACK_AB R33, R33, R34 ;  /* 0x000000222121723e */ /* 0x000fc400000010ff */
[----:B------:R-:W-:Y:S01]  /*c6f0*/  PRMT R3, R230, 0x7632, R3 ;  /* 0x00007632e6037816 */ /* 0x000fe20000000003 */
[----:B0-----:R-:W-:Y:S01]  /*c700*/  ULEA UR7, UR8, UR7, 0x18 ;  /* 0x0000000708077291 */ /* 0x001fe2000f8ec03f */
[----:B------:R-:W-:Y:S01]  /*c710*/  PRMT R4, R224, 0x7632, R4 ;  /* 0x00007632e0047816 */ /* 0x000fe20000000004 */
[----:B------:R0:W-:Y:S01]  /*c720*/  STS.U16 [R80+0x2], R0 ;  /* 0x0000020050007388 */ /* 0x0001e20000000400 */
[----:B------:R-:W-:Y:S01]  /*c730*/  PRMT R5, R33, 0x7632, R5 ;  /* 0x0000763221057816 */ /* 0x000fe20000000005 */
[----:B------:R-:W-:Y:S02]  /*c740*/  UIMAD.WIDE.U32 UR8, UR46, UR34, URZ ;  /* 0x000000222e0872a5 */ /* 0x000fe4000f8e003f */
[----:B------:R1:W-:Y:S01]  /*c750*/  STS.U16 [R80+0x6], R2 ;  /* 0x0000060250007388 */ /* 0x0003e20000000400 */
[----:B------:R-:W-:Y:S01]  /*c760*/  MOV R81, UR7 ;  /* 0x0000000700517c02 */ /* 0x000fe20008000f00 */
[----:B------:R-:W-:Y:S02]  /*c770*/  UIADD3 UR33, UR9, UR28, URZ ;  /* 0x0000001c09217290 */ /* 0x000fe4000fffe03f */
[----:B------:R1:W-:Y:S01]  /*c780*/  STS.U16 [R80+0xa], R3 ;  /* 0x00000a0350007388 */ /* 0x0003e20000000400 */
[----:B0-----:R-:W-:-:S03]  /*c790*/  PRMT R0, R226, 0x7632, R0 ;  /* 0x00007632e2007816 */ /* 0x001fc60000000000 */
[----:B------:R-:W-:Y:S01]  /*c7a0*/  STS.U16 [R80], R236 ;  /* 0x000000ec50007388 */ /* 0x000fe20000000400 */
[----:B-1----:R-:W-:-:S03]  /*c7b0*/  PRMT R2, R222, 0x7632, R2 ;  /* 0x00007632de027816 */ /* 0x002fc60000000002 */
[----:B------:R0:W-:Y:S01]  /*c7c0*/  STS.U16 [R80+0xe], R0 ;  /* 0x00000e0050007388 */ /* 0x0001e20000000400 */
[----:B------:R-:W-:-:S03]  /*c7d0*/  MOV R3, UR56 ;  /* 0x0000003800037c02 */ /* 0x000fc60008000f00 */
[----:B------:R-:W-:Y:S04]  /*c7e0*/  STS.U16 [R80+0x4], R234 ;  /* 0x000004ea50007388 */ /* 0x000fe80000000400 */
[----:B------:R-:W-:Y:S01]  /*c7f0*/  STS.U16 [R80+0x8], R230 ;  /* 0x000008e650007388 */ /* 0x000fe20000000400 */
[----:B0-----:R-:W-:-:S03]  /*c800*/  PRMT R0, R35, 0x7632, R0 ;  /* 0x0000763223007816 */ /* 0x001fc60000000000 */
        /* <DEDUP_REMOVED lines=32> */
[----:B------:R-:W-:Y:S01]  /*ca10*/  USHF.R.S32.HI UR7, URZ, 0x1f, UR47 ;  /* 0x0000001f3f077899 */ /* 0x000fe2000801142f */
[----:B------:R-:W-:Y:S01]  /*ca20*/  BAR.SYNC.DEFER_BLOCKING 0x0 ;  /* 0x0000000000007b1d */ /* 0x000fe20000010000 */
        /* <DEDUP_REMOVED lines=18> */
.L_x_1558:
[----:B------:R-:W-:Y:S05]  /*cb50*/  BSYNC B0 ;  /* 0x0000000000007941 */ /* 0x000fea0003800000 */
.L_x_1557:
[----:B------:R-:W2:Y:S01]  /*cb60*/  LDL.LU R8, [R1+0x5c] ;  /* 0x00005c0001087983 */ /* 0x000ea20000300800 */
[----:B------:R-:W-:Y:S01]  /*cb70*/  ULDC.64 UR28, c[0x0][0x390] ;  /* 0x0000e400001c7ab9 */ /* 0x000fe20000000a00 */
[----:B------:R-:W-:Y:S01]  /*cb80*/  UIADD3 UR31, UR4, -UR50, URZ ;  /* 0x80000032041f7290 */ /* 0x000fe2000fffe03f */
[C---:B------:R-:W-:Y:S01]  /*cb90*/  LOP3.LUT R57, R91.reuse, 0x20, RZ, 0xfc, !PT ;  /* 0x000000205b397812 */ /* 0x040fe200078efcff */
[----:B------:R-:W-:Y:S01]  /*cba0*/  UIMAD UR34, UR7, UR28, URZ ;  /* 0x0000001c072272a4 */ /* 0x000fe2000f8e023f */
[C---:B------:R-:W-:Y:S01]  /*cbb0*/  LOP3.LUT R59, R91.reuse, 0x40, RZ, 0xfc, !PT ;  /* 0x000000405b3b7812 */ /* 0x040fe200078efcff */
[----:B------:R-:W-:Y:S01]  /*cbc0*/  UMOV UR9, UR33 ;  /* 0x0000002100097c82 */ /* 0x000fe20008000000 */
[----:B------:R-:W-:Y:S01]  /*cbd0*/  UIMAD UR31, UR31, -0x800, URZ ;  /* 0xfffff8001f1f78a4 */ /* 0x000fe2000f8e023f */
[----:B------:R-:W-:Y:S01]  /*cbe0*/  LOP3.LUT R61, R91, 0x60, RZ, 0xfc, !PT ;  /* 0x000000605b3d7812 */ /* 0x000fe200078efcff */
[----:B------:R-:W-:Y:S01]  /*cbf0*/  UIMAD.WIDE.U32 UR8, UR47, UR28, UR8 ;  /* 0x0000001c2f0872a5 */ /* 0x000fe2000f8e0008 */
[-C--:B------:R-:W-:Y:S01]  /*cc00*/  ISETP.GE.AND P2, PT, R59, R0.reuse, PT ;  /* 0x000000003b00720c */ /* 0x080fe20003f46270 */
[----:B------:R-:W-:Y:S01]  /*cc10*/  UIMAD UR29, UR47, UR29, UR34 ;  /* 0x0000001d2f1d72a4 */ /* 0x000fe2000f8e0222 */
[----:B------:R-:W-:Y:S01]  /*cc20*/  ISETP.GE.AND P4, PT, R61, R0, PT ;  /* 0x000000003d00720c */ /* 0x000fe20003f86270 */
[----:B------:R-:W-:Y:S01]  /*cc30*/  UIADD3 UR28, UP0, UR31, UR8, URZ ;  /* 0x000000081f1c7290 */ /* 0x000fe2000ff1e03f */
[C---:B------:R-:W-:Y:S01]  /*cc40*/  LOP3.LUT R63, R91.reuse, 0x80, RZ, 0xfc, !PT ;  /* 0x000000805b3f7812 */ /* 0x040fe200078efcff */
[----:B------:R-:W-:Y:S01]  /*cc50*/  ULDC.64 UR34, c[0x0][0x3e0] ;  /* 0x0000f80000227ab9 */ /* 0x000fe20000000a00 */
[----:B------:R-:W-:Y:S01]  /*cc60*/  USHF.R.S32.HI UR33, URZ, 0x1f, UR31 ;  /* 0x0000001f3f217899 */ /* 0x000fe2000801141f */
[C---:B------:R-:W-:Y:S01]  /*cc70*/  LEA R4, P1, R91.reuse, UR34, 0x1 ;  /* 0x000000225b047c11 */ /* 0x040fe2000f8208ff */
[----:B------:R-:W-:Y:S01]  /*cc80*/  BSSY B0, `(.L_x_1559) ;  /* 0x00000bc000007945 */ /* 0x000fe20003800000 */
[----:B0-----:R-:W-:Y:S01]  /*cc90*/  MOV R6, UR28 ;  /* 0x0000001c00067c02 */ /* 0x001fe20008000f00 */
[----:B------:R-:W-:Y:S01]  /*cca0*/  UIADD3.X UR8, UR33, UR29, UR9, UP0, !UPT ;  /* 0x0000001d21087290 */ /* 0x000fe200087fe409 */
[----:B------:R-:W-:-:S02]  /*ccb0*/  LEA.HI.X R5, R91, UR35, R52, 0x1, P1 ;  /* 0x000000235b057c11 */ /* 0x000fc400088f0c34 */
        /* <DEDUP_REMOVED lines=47> */
[C---:B------:R-:W-:Y:S01]  /*cfb0*/  IADD3 R9, R54.reuse, 0x3, RZ ;  /* 0x0000000336097810 */ /* 0x040fe20007ffe0ff */
[----:B------:R-:W-:Y:S01]  /*cfc0*/  @!P5 STG.E.U16 desc[UR20][R4.64+-0xc80], R53 ;  /* 0xfff380350400d986 */ /* 0x000fe2000c101514 */
[----:B0-----:R-:W-:Y:S02]  /*cfd0*/  IADD3 R11, R54, 0x4, RZ ;  /* 0x00000004360b7810 */ /* 0x001fe40007ffe0ff */
[-C--:B------:R-:W-:Y:S01]  /*cfe0*/  LEA.HI.SX32 R6, R6, R54.reuse, 0x1b ;  /* 0x0000003606067211 */ /* 0x080fe200078fdaff */
[----:B------:R0:W-:Y:S01]  /*cff0*/  @!P6 STG.E.U16 desc[UR20][R4.64+-0xc40], R55 ;  /* 0xfff3c0370400e986 */ /* 0x0001e2000c101514 */
[C---:B-1----:R-:W-:Y:S02]  /*d000*/  IADD3 R13, R54.reuse, 0x5, RZ ;  /* 0x00000005360d7810 */ /* 0x042fe40007ffe0ff */
[----:B------:R-:W-:Y:S02]  /*d010*/  LEA.HI.SX32 R10, R9, R54, 0x1b ;  /* 0x00000036090a7211 */ /* 0x000fe400078fdaff */
[----:B---3--:R-:W-:-:S02]  /*d020*/  IADD3 R15, R54, 0x6, RZ ;  /* 0x00000006360f7810 */ /* 0x008fc40007ffe0ff */
[----:B------:R-:W-:Y:S02]  /*d030*/  LEA.HI.SX32 R12, R11, R54, 0x1b ;  /* 0x000000360b0c7211 */ /* 0x000fe400078fdaff */
[----:B----4-:R-:W-:Y:S02]  /*d040*/  IADD3 R17, R54, 0x7, RZ ;  /* 0x0000000736117810 */ /* 0x010fe40007ffe0ff */
[----:B------:R-:W-:Y:S02]  /*d050*/  LEA R6, R6, R81, 0x1 ;  /* 0x0000005106067211 */ /* 0x000fe400078e08ff */
[----:B0-----:R-:W-:Y:S02]  /*d060*/  F2FP.BF16.F32.PACK_AB R4, R43, R42 ;  /* 0x0000002a2b04723e */ /* 0x001fe400000010ff */
[----:B------:R-:W-:Y:S02]  /*d070*/  IADD3 R19, R54, 0x8, RZ ;  /* 0x0000000836137810 */ /* 0x000fe40007ffe0ff */
[----:B------:R-:W-:-:S02]  /*d080*/  LEA.HI.SX32 R14, R13, R54, 0x1b ;  /* 0x000000360d0e7211 */ /* 0x000fc400078fdaff */
[-C--:B------:R-:W-:Y:S02]  /*d090*/  LEA R10, R10, R81.reuse, 0x1 ;  /* 0x000000510a0a7211 */ /* 0x080fe400078e08ff */
[----:B------:R-:W-:Y:S02]  /*d0a0*/  IADD3 R21, R54, 0x9, RZ ;  /* 0x0000000936157810 */ /* 0x000fe40007ffe0ff */
[-C--:B------:R-:W-:Y:S02]  /*d0b0*/  LEA.HI.SX32 R16, R15, R54.reuse, 0x1b ;  /* 0x000000360f107211 */ /* 0x080fe400078fdaff */
[----:B------:R-:W-:Y:S02]  /*d0c0*/  LEA R12, R12, R81, 0x1 ;  /* 0x000000510c0c7211 */ /* 0x000fe400078e08ff */
[----:B------:R-:W-:Y:S02]  /*d0d0*/  IADD3 R23, R54, 0xa, RZ ;  /* 0x0000000a36177810 */ /* 0x000fe40007ffe0ff */
[----:B------:R-:W-:Y:S01]  /*d0e0*/  LEA.HI.SX32 R18, R17, R54, 0x1b ;  /* 0x0000003611127211 */ /* 0x000fe200078fdaff */
[----:B------:R-:W-:Y:S01]  /*d0f0*/  BAR.SYNC.DEFER_BLOCKING 0x0 ;  /* 0x0000000000007b1d */ /* 0x000fe20000010000 */
[----:B------:R-:W-:-:S02]  /*d100*/  PRMT R13, R4, 0x7610, R13 ;  /* 0x00007610040d7816 */ /* 0x000fc4000000000d */
[----:B------:R-:W-:Y:S02]  /*d110*/  PRMT R15, R4, 0x7632, R15 ;  /* 0x00007632040f7816 */ /* 0x000fe4000000000f */
[C---:B------:R-:W-:Y:S02]  /*d120*/  IADD3 R25, R54.reuse, 0xb, RZ ;  /* 0x0000000b36197810 */ /* 0x040fe40007ffe0ff */
[----:B------:R-:W-:Y:S02]  /*d130*/  LEA.HI.SX32 R20, R19, R54, 0x1b ;  /* 0x0000003613147211 */ /* 0x000fe400078fdaff */
[----:B------:R-:W-:Y:S02]  /*d140*/  F2FP.BF16.F32.PACK_AB R5, R45, R44 ;  /* 0x0000002c2d05723e */ /* 0x000fe400000010ff */
[----:B------:R-:W-:Y:S02]  /*d150*/  F2FP.BF16.F32.PACK_AB R4, R47, R46 ;  /* 0x0000002e2f04723e */ /* 0x000fe400000010ff */
[----:B------:R-:W-:-:S02]  /*d160*/  IADD3 R27, R54, 0xc, RZ ;  /* 0x0000000c361b7810 */ /* 0x000fc40007ffe0ff */
        /* <DEDUP_REMOVED lines=10> */
[-C--:B------:R-:W-:Y:S02]  /*d210*/  LEA.HI.SX32 R28, R27, R54.reuse, 0x1b ;  /* 0x000000361b1c7211 */ /* 0x080fe400078fdaff */
[----:B------:R-:W-:-:S02]  /*d220*/  LEA.HI.SX32 R30, R30, R54, 0x1b ;  /* 0x000000361e1e7211 */ /* 0x000fc400078fdaff */
[-C--:B------:R-:W-:Y:S02]  /*d230*/  LEA R22, R22, R81.reuse, 0x1 ;  /* 0x0000005116167211 */ /* 0x080fe400078e08ff */
[-C--:B------:R-:W-:Y:S02]  /*d240*/  LEA.HI.SX32 R32, R32, R54.reuse, 0x1b ;  /* 0x0000003620207211 */ /* 0x080fe400078fdaff */
[-C--:B------:R-:W-:Y:S02]  /*d250*/  LEA R24, R24, R81.reuse, 0x1 ;  /* 0x0000005118187211 */ /* 0x080fe400078e08ff */
[----:B------:R-:W-:Y:S02]  /*d260*/  LEA.HI.SX32 R34, R34, R54, 0x1b ;  /* 0x0000003622227211 */ /* 0x000fe400078fdaff */
[-C--:B------:R-:W-:Y:S02]  /*d270*/  LEA R26, R26, R81.reuse, 0x1 ;  /* 0x000000511a1a7211 */ /* 0x080fe400078e08ff */
[----:B------:R-:W-:-:S02]  /*d280*/  LEA R28, R28, R81, 0x1 ;  /* 0x000000511c1c7211 */ /* 0x000fc400078e08ff */
[-C--:B------:R-:W-:Y:S02]  /*d290*/  LEA R30, R30, R81.reuse, 0x1 ;  /* 0x000000511e1e7211 */ /* 0x080fe400078e08ff */
[-C--:B------:R-:W-:Y:S02]  /*d2a0*/  LEA R32, R32, R81.reuse, 0x1 ;  /* 0x0000005120207211 */ /* 0x080fe400078e08ff */
[-C--:B------:R-:W-:Y:S01]  /*d2b0*/  LEA R34, R34, R81.reuse, 0x1 ;  /* 0x0000005122227211 */ /* 0x080fe200078e08ff */
[----:B--2---:R-:W-:Y:S01]  /*d2c0*/  FADD.FTZ R0, R36, R8 ;  /* 0x0000000824007221 */ /* 0x004fe20000010000 */
[----:B------:R-:W-:Y:S02]  /*d2d0*/  LEA.HI.SX32 R8, R7, R54, 0x1b ;  /* 0x0000003607087211 */ /* 0x000fe400078fdaff */
[----:B------:R-:W-:Y:S01]  /*d2e0*/  F2FP.BF16.F32.PACK_AB R36, R37, R36 ;  /* 0x000000242524723e */ /* 0x000fe200000010ff */
[----:B------:R-:W-:Y:S01]  /*d2f0*/  FADD.FTZ R7, R0, R37 ;  /* 0x0000002500077221 */ /* 0x000fe20000010000 */
[----:B------:R-:W-:-:S03]  /*d300*/  LEA R8, R8, R81, 0x1 ;  /* 0x0000005108087211 */ /* 0x000fc600078e08ff */
[----:B------:R-:W-:Y:S01]  /*d310*/  FADD.FTZ R0, R7, R38 ;  /* 0x0000002607007221 */ /* 0x000fe20000010000 */
[----:B------:R-:W-:Y:S01]  /*d320*/  F2FP.BF16.F32.PACK_AB R38, R39, R38 ;  /* 0x000000262726723e */ /* 0x000fe200000010ff */
[----:B------:R-:W-:Y:S02]  /*d330*/  STS.U16 [R80], R36 ;  /* 0x0000002450007388 */ /* 0x000fe40000000400 */
[----:B------:R-:W-:Y:S01]  /*d340*/  FADD.FTZ R7, R0, R39 ;  /* 0x0000002700077221 */ /* 0x000fe20000010000 */
[----:B------:R-:W-:-:S03]  /*d350*/  PRMT R9, R38, 0x7632, R9 ;  /* 0x0000763226097816 */ /* 0x000fc60000000009 */
[----:B------:R-:W-:Y:S01]  /*d360*/  FADD.FTZ R0, R7, R40 ;  /* 0x0000002807007221 */ /* 0x000fe20000010000 */
[----:B------:R-:W-:Y:S02]  /*d370*/  PRMT R7, R36, 0x7632, R7 ;  /* 0x0000763224077816 */ /* 0x000fe40000000007 */
[----:B------:R-:W-:Y:S01]  /*d380*/  F2FP.BF16.F32.PACK_AB R40, R41, R40 ;  /* 0x000000282928723e */ /* 0x000fe200000010ff */
[----:B------:R-:W-:Y:S01]  /*d390*/  FADD.FTZ R41, R0, R41 ;  /* 0x0000002900297221 */ /* 0x000fe20000010000 */
[----:B------:R-:W-:Y:S01]  /*d3a0*/  IADD3 R0, P1, R91, -0x7e0, RZ ;  /* 0xfffff8205b007810 */ /* 0x000fe20007f3e0ff */
[----:B------:R0:W-:Y:S01]  /*d3b0*/  STS.U16 [R6+0x2], R7 ;  /* 0x0000020706007388 */ /* 0x0001e20000000400 */
[----:B------:R-:W-:Y:S01]  /*d3c0*/  PRMT R11, R40, 0x7632, R11 ;  /* 0x00007632280b7816 */ /* 0x000fe2000000000b */
[----:B------:R-:W-:Y:S01]  /*d3d0*/  FADD.FTZ R42, R41, R42 ;  /* 0x0000002a292a7221 */ /* 0x000fe20000010000 */
[----:B------:R-:W-:Y:S01]  /*d3e0*/  IADD3.X R39, R52, -0x1, RZ, P1, !PT ;  /* 0xffffffff34277810 */ /* 0x000fe20000ffe4ff */
[----:B------:R1:W-:Y:S02]  /*d3f0*/  STS.U16 [R8+0x4], R38 ;  /* 0x0000042608007388 */ /* 0x0003e40000000400 */
[----:B------:R-:W-:-:S02]  /*d400*/  FADD.FTZ R43, R42, R43 ;  /* 0x0000002b2a2b7221 */ /* 0x000fc40000010000 */
[----:B------:R2:W-:Y:S01]  /*d410*/  STS.U16 [R10+0x6], R9 ;  /* 0x000006090a007388 */ /* 0x0005e20000000400 */
[----:B0-----:R-:W-:Y:S01]  /*d420*/  PRMT R6, R5, 0x7610, R6 ;  /* 0x0000761005067816 */ /* 0x001fe20000000006 */
[----:B------:R-:W-:Y:S02]  /*d430*/  FADD.FTZ R44, R43, R44 ;  /* 0x0000002c2b2c7221 */ /* 0x000fe40000010000 */
[----:B------:R0:W-:Y:S01]  /*d440*/  STS.U16 [R12+0x8], R40 ;  /* 0x000008280c007388 */ /* 0x0001e20000000400 */
[----:B------:R-:W-:Y:S02]  /*d450*/  PRMT R7, R5, 0x7632, R7 ;  /* 0x0000763205077816 */ /* 0x000fe40000000007 */
[----:B-1----:R-:W-:Y:S01]  /*d460*/  PRMT R8, R4, 0x7632, R8 ;  /* 0x0000763204087816 */ /* 0x002fe20000000008 */
[----:B------:R1:W-:Y:S01]  /*d470*/  STS.U16 [R14+0xa], R11 ;  /* 0x00000a0b0e007388 */ /* 0x0003e20000000400 */
[----:B------:R-:W-:Y:S01]  /*d480*/  F2FP.BF16.F32.PACK_AB R5, R51, R50 ;  /* 0x000000323305723e */ /* 0x000fe200000010ff */
[----:B------:R-:W-:-:S02]  /*d490*/  FADD.FTZ R45, R44, R45 ;  /* 0x0000002d2c2d7221 */ /* 0x000fc40000010000 */
[----:B------:R-:W-:Y:S01]  /*d4a0*/  STS.U16 [R16+0xc], R13 ;  /* 0x00000c0d10007388 */ /* 0x000fe20000000400 */
[----:B--2---:R-:W-:Y:S01]  /*d4b0*/  PRMT R10, R5, 0x7632, R10 ;  /* 0x00007632050a7816 */ /* 0x004fe2000000000a */
[----:B------:R-:W-:Y:S01]  /*d4c0*/  FADD.FTZ R46, R45, R46 ;  /* 0x0000002e2d2e7221 */ /* 0x000fe20000010000 */
[----:B0-----:R-:W-:Y:S01]  /*d4d0*/  PRMT R12, R4, 0x7610, R12 ;  /* 0x00007610040c7816 */ /* 0x001fe2000000000c */
[----:B------:R-:W-:Y:S01]  /*d4e0*/  STS.U16 [R18+0xe], R15 ;  /* 0x00000e0f12007388 */ /* 0x000fe20000000400 */
[----:B------:R-:W-:Y:S01]  /*d4f0*/  F2FP.BF16.F32.PACK_AB R4, R49, R48 ;  /* 0x000000303104723e */ /* 0x000fe200000010ff */
[----:B------:R-:W-:Y:S02]  /*d500*/  FADD.FTZ R47, R46, R47 ;  /* 0x0000002f2e2f7221 */ /* 0x000fe40000010000 */
[----:B------:R0:W-:Y:S01]  /*d510*/  STS.U16 [R20+0x10], R6 ;  /* 0x0000100614007388 */ /* 0x0001e20000000400 */
[----:B-1----:R-:W-:Y:S01]  /*d520*/  PRMT R14, R4, 0x7610, R14 ;  /* 0x00007610040e7816 */ /* 0x002fe2000000000e */
[----:B------:R-:W-:-:S02]  /*d530*/  FADD.FTZ R48, R47, R48 ;  /* 0x000000302f307221 */ /* 0x000fc40000010000 */
[----:B------:R-:W-:Y:S02]  /*d540*/  STS.U16 [R22+0x12], R7 ;  /* 0x0000120716007388 */ /* 0x000fe40000000400 */
[----:B------:R-:W-:Y:S02]  /*d550*/  FADD.FTZ R49, R48, R49 ;  /* 0x0000003130317221 */ /* 0x000fe40000010000 */
[----:B------:R-:W-:Y:S01]  /*d560*/  STS.U16 [R24+0x14], R12 ;  /* 0x0000140c18007388 */ /* 0x000fe20000000400 */
[----:B0-----:R-:W-:Y:S01]  /*d570*/  PRMT R6, R4, 0x7632, R6 ;  /* 0x0000763204067816 */ /* 0x001fe20000000006 */
[----:B------:R-:W-:Y:S02]  /*d580*/  FADD.FTZ R50, R49, R50 ;  /* 0x0000003231327221 */ /* 0x000fe40000010000 */
[----:B------:R-:W-:Y:S01]  /*d590*/  STS.U16 [R26+0x16], R8 ;  /* 0x000016081a007388 */ /* 0x000fe20000000400 */
[----:B------:R-:W-:-:S03]  /*d5a0*/  MOV R4, UR56 ;  /* 0x0000003800047c02 */ /* 0x000fc60008000f00 */
        /* <DEDUP_REMOVED lines=41> */
.L_x_1560:
[----:B------:R-:W-:Y:S05]  /*d840*/  BSYNC B0 ;  /* 0x0000000000007941 */ /* 0x000fea0003800000 */
.L_x_1559:
        /* <DEDUP_REMOVED lines=15> */
[----:B------:R-:W-:Y:S01]  /*d940*/  MOV R3, UR31 ;  /* 0x0000001f00037c02 */ /* 0x000fe20008000f00 */
[----:B------:R-:W-:Y:S01]  /*d950*/  UIADD3 UR12, UP1, UR12, -0x2000, URZ ;  /* 0xffffe0000c0c7890 */ /* 0x000fe2000ff3e03f */
[----:B------:R-:W-:Y:S01]  /*d960*/  LEA.HI.X R0, R0, UR29, R39, 0x1, P0 ;  /* 0x0000001d00007c11 */ /* 0x000fe200080f0c27 */
[----:B------:R-:W-:Y:S01]  /*d970*/  UIADD3 UR18, UP2, UR18, -0x1000, URZ ;  /* 0xfffff00012127890 */ /* 0x000fe2000ff5e03f */
[----:B------:R-:W-:Y:S01]  /*d980*/  LEA R2, P0, R3, R2, 0x1 ;  /* 0x0000000203027211 */ /* 0x000fe200078008ff */
[----:B------:R-:W-:Y:S01]  /*d990*/  UIADD3 UR14, UP3, UR14, -0x1000, URZ ;  /* 0xfffff0000e0e7890 */ /* 0x000fe2000ff7e03f */
[----:B0-----:R-:W-:Y:S01]  /*d9a0*/  MOV R4, UR8 ;  /* 0x0000000800047c02 */ /* 0x001fe20008000f00 */
        /* <DEDUP_REMOVED lines=34> */
.L_x_1460:
        /* <DEDUP_REMOVED lines=41> */
.L_x_1563:
[----:B------:R-:W-:Y:S05]  /*de60*/  BSYNC B0 ;  /* 0x0000000000007941 */ /* 0x000fea0003800000 */
.L_x_1562:
        /* <DEDUP_REMOVED lines=44> */
.L_x_1565:
[----:B------:R-:W2:Y:S02]  /*e130*/  S2R R11, SR_TID.X ;  /* 0x00000000000b7919 */ /* 0x000ea40000002100 */
.L_x_1566:
[----:B------:R-:W-:Y:S05]  /*e140*/  BSYNC B0 ;  /* 0x0000000000007941 */ /* 0x000fea0003800000 */
.L_x_1564:
        /* <DEDUP_REMOVED lines=23> */
.L_x_1568:
        /* <DEDUP_REMOVED lines=32> */
.L_x_1567:
[----:B------:R-:W-:Y:S05]  /*e4c0*/  EXIT ;  /* 0x000000000000794d */ /* 0x000fea0003800000 */
.L_x_1465:
[----:B------:R-:W-:Y:S01]  /*e4d0*/  HFMA2.MMA R77, -RZ, RZ, 0, 5.9604644775390625e-08 ;  /* 0x00000001ff4d7435 */ /* 0x000fe200000001ff */
[----:B------:R-:W-:Y:S02]  /*e4e0*/  MOV R246, R241 ;  /* 0x000000f100f67202 */ /* 0x000fe40000000f00 */
[----:B------:R-:W-:Y:S02]  /*e4f0*/  MOV R76, RZ ;  /* 0x000000ff004c7202 */ /* 0x000fe40000000f00 */
[----:B------:R-:W-:-:S07]  /*e500*/  MOV R79, 0xffffffff ;  /* 0xffffffff004f7802 */ /* 0x000fce0000000f00 */
[----:B-1----:R-:W-:Y:S05]  /*e510*/  WARPSYNC.COLLECTIVE R79, `(.L_x_1569) ;  /* 0x000000004f087348 */ /* 0x002fea0003c00000 */
[----:B------:R0:W2:Y:S02]  /*e520*/  SHFL.UP P3, R78, R246, R77, R76 ;  /* 0x0400004df64e7389 */ /* 0x0000a4000006004c */
[----:B012---:R-:W-:Y:S01]  /*e530*/  ENDCOLLECTIVE ;  /* 0x000000000000791b */ /* 0x007fe20003800000 */
.L_x_1569:
[----:B------:R-:W-:Y:S02]  /*e540*/  MOV R246, R231 ;  /* 0x000000e700f67202 */ /* 0x000fe40000000f00 */
[----:B------:R-:W-:-:S07]  /*e550*/  MOV R243, R78 ;  /* 0x0000004e00f37202 */ /* 0x000fce0000000f00 */
[----:B------:R-:W-:Y:S05]  /*e560*/  WARPSYNC.COLLECTIVE R79, `(.L_x_1570) ;  /* 0x000000004f087348 */ /* 0x000fea0003c00000 */
[----:B------:R0:W1:Y:S02]  /*e570*/  SHFL.UP P3, R78, R246, R77, R76 ;  /* 0x0400004df64e7389 */ /* 0x000064000006004c */
[----:B01----:R-:W-:Y:S01]  /*e580*/  ENDCOLLECTIVE ;  /* 0x000000000000791b */ /* 0x003fe20003800000 */
.L_x_1570:
[----:B------:R-:W-:Y:S02]  /*e590*/  MOV R246, R244 ;  /* 0x000000f400f67202 */ /* 0x000fe40000000f00 */
[----:B------:R-:W-:-:S07]  /*e5a0*/  MOV R245, R78 ;  /* 0x0000004e00f57202 */ /* 0x000fce0000000f00 */
[----:B------:R-:W-:Y:S05]  /*e5b0*/  WARPSYNC.COLLECTIVE R79, `(.L_x_1571) ;  /* 0x000000004f087348 */ /* 0x000fea0003c00000 */
[----:B------:R0:W1:Y:S02]  /*e5c0*/  SHFL.UP P3, R78, R246, R77, R76 ;  /* 0x0400004df64e7389 */ /* 0x000064000006004c */
[----:B01----:R-:W-:Y:S01]  /*e5d0*/  ENDCOLLECTIVE ;  /* 0x000000000000791b */ /* 0x003fe20003800000 */
.L_x_1571:
[----:B------:R-:W-:Y:S02]  /*e5e0*/  MOV R246, R242 ;  /* 0x000000f200f67202 */ /* 0x000fe40000000f00 */
[----:B------:R-:W-:-:S07]  /*e5f0*/  MOV R247, R78 ;  /* 0x0000004e00f77202 */ /* 0x000fce0000000f00 */
[----:B------:R-:W-:Y:S05]  /*e600*/  WARPSYNC.COLLECTIVE R79, `(.L_x_1572) ;  /* 0x000000004f087348 */ /* 0x000fea0003c00000 */
[----:B------:R0:W1:Y:S02]  /*e610*/  SHFL.UP P3, R78, R246, R77, R76 ;  /* 0x0400004df64e7389 */ /* 0x000064000006004c */
[----:B01----:R-:W-:Y:S01]  /*e620*/  ENDCOLLECTIVE ;  /* 0x000000000000791b */ /* 0x003fe20003800000 */
.L_x_1572:
[----:B------:R-:W-:Y:S02]  /*e630*/  MOV R77, R78 ;  /* 0x0000004e004d7202 */ /* 0x000fe40000000f00 */
[----:B------:R-:W-:-:S03]  /*e640*/  ISETP.GE.AND P3, PT, R82, 0x1, PT ;  /* 0x000000015200780c */ /* 0x000fc60003f66270 */
[----:B------:R-:W-:-:S04]  /*e650*/  FMUL.FTZ R76, R231, R77 ;  /* 0x0000004de74c7220 */ /* 0x000fc80000410000 */
[----:B------:R-:W-:Y:S01]  /*e660*/  FFMA.FTZ R249, R241, R247, -R76 ;  /* 0x000000f7f1f97223 */ /* 0x000fe2000001084c */
        /* <DEDUP_REMOVED lines=15> */
.L_x_1573:
[----:B------:R-:W-:Y:S02]  /*e760*/  MOV R246, R231 ;  /* 0x000000e700f67202 */ /* 0x000fe40000000f00 */
[----:B------:R-:W-:-:S07]  /*e770*/  MOV R245, R78 ;  /* 0x0000004e00f57202 */ /* 0x000fce0000000f00 */
[----:B------:R-:W-:Y:S05]  /*e780*/  WARPSYNC.COLLECTIVE R79, `(.L_x_1574) ;  /* 0x000000004f087348 */ /* 0x000fea0003c00000 */
[----:B------:R0:W1:Y:S02]  /*e790*/  SHFL.UP P3, R78, R246, R77, R76 ;  /* 0x0400004df64e7389 */ /* 0x000064000006004c */
[----:B01----:R-:W-:Y:S01]  /*e7a0*/  ENDCOLLECTIVE ;  /* 0x000000000000791b */ /* 0x003fe20003800000 */
.L_x_1574:
[----:B------:R-:W-:Y:S02]  /*e7b0*/  MOV R246, R244 ;  /* 0x000000f400f67202 */ /* 0x000fe40000000f00 */
[----:B------:R-:W-:-:S07]  /*e7c0*/  MOV R247, R78 ;  /* 0x0000004e00f77202 */ /* 0x000fce0000000f00 */
[----:B------:R-:W-:Y:S05]  /*e7d0*/  WARPSYNC.COLLECTIVE R79, `(.L_x_1575) ;  /* 0x000000004f087348 */ /* 0x000fea0003c00000 */
[----:B------:R0:W1:Y:S02]  /*e7e0*/  SHFL.UP P3, R78, R246, R77, R76 ;  /* 0x0400004df64e7389 */ /* 0x000064000006004c */
[----:B01----:R-:W-:Y:S01]  /*e7f0*/  ENDCOLLECTIVE ;  /* 0x000000000000791b */ /* 0x003fe20003800000 */
.L_x_1575:
[----:B------:R-:W-:Y:S02]  /*e800*/  MOV R246, R242 ;  /* 0x000000f200f67202 */ /* 0x000fe40000000f00 */
[----:B------:R-:W-:-:S07]  /*e810*/  MOV R243, R78 ;  /* 0x0000004e00f37202 */ /* 0x000fce0000000f00 */
[----:B------:R-:W-:Y:S05]  /*e820*/  WARPSYNC.COLLECTIVE R79, `(.L_x_1576) ;  /* 0x000000004f087348 */ /* 0x000fea0003c00000 */
[----:B------:R0:W1:Y:S02]  /*e830*/  SHFL.UP P3, R78, R246, R77, R76 ;  /* 0x0400004df64e7389 */ /* 0x000064000006004c */
[----:B01----:R-:W-:Y:S01]  /*e840*/  ENDCOLLECTIVE ;  /* 0x000000000000791b */ /* 0x003fe20003800000 */
.L_x_1576:
        /* <DEDUP_REMOVED lines=19> */
.L_x_1577:
[----:B------:R-:W-:Y:S02]  /*e980*/  MOV R246, R231 ;  /* 0x000000e700f67202 */ /* 0x000fe40000000f00 */
[----:B------:R-:W-:-:S07]  /*e990*/  MOV R245, R78 ;  /* 0x0000004e00f57202 */ /* 0x000fce0000000f00 */
[----:B------:R-:W-:Y:S05]  /*e9a0*/  WARPSYNC.COLLECTIVE R79, `(.L_x_1578) ;  /* 0x000000004f087348 */ /* 0x000fea0003c00000 */
[----:B------:R0:W1:Y:S02]  /*e9b0*/  SHFL.UP P3, R78, R246, R77, R76 ;  /* 0x0400004df64e7389 */ /* 0x000064000006004c */
[----:B01----:R-:W-:Y:S01]  /*e9c0*/  ENDCOLLECTIVE ;  /* 0x000000000000791b */ /* 0x003fe20003800000 */
.L_x_1578:
[----:B------:R-:W-:Y:S02]  /*e9d0*/  MOV R246, R244 ;  /* 0x000000f400f67202 */ /* 0x000fe40000000f00 */
[----:B------:R-:W-:-:S07]  /*e9e0*/  MOV R247, R78 ;  /* 0x0000004e00f77202 */ /* 0x000fce0000000f00 */
[----:B------:R-:W-:Y:S05]  /*e9f0*/  WARPSYNC.COLLECTIVE R79, `(.L_x_1579) ;  /* 0x000000004f087348 */ /* 0x000fea0003c00000 */
[----:B------:R0:W1:Y:S02]  /*ea00*/  SHFL.UP P3, R78, R246, R77, R76 ;  /* 0x0400004df64e7389 */ /* 0x000064000006004c */
[----:B01----:R-:W-:Y:S01]  /*ea10*/  ENDCOLLECTIVE ;  /* 0x000000000000791b */ /* 0x003fe20003800000 */
.L_x_1579:
[----:B------:R-:W-:Y:S02]  /*ea20*/  MOV R246, R242 ;  /* 0x000000f200f67202 */ /* 0x000fe40000000f00 */
[----:B------:R-:W-:-:S07]  /*ea30*/  MOV R243, R78 ;  /* 0x0000004e00f37202 */ /* 0x000fce0000000f00 */
[----:B------:R-:W-:Y:S05]  /*ea40*/  WARPSYNC.COLLECTIVE R79, `(.L_x_1580) ;  /* 0x000000004f087348 */ /* 0x000fea0003c00000 */
[----:B------:R0:W1:Y:S02]  /*ea50*/  SHFL.UP P3, R78, R246, R77, R76 ;  /* 0x0400004df64e7389 */ /* 0x000064000006004c */
[----:B01----:R-:W-:Y:S01]  /*ea60*/  ENDCOLLECTIVE ;  /* 0x000000000000791b */ /* 0x003fe20003800000 */
.L_x_1580:
        /* <DEDUP_REMOVED lines=19> */
.L_x_1581:
[----:B------:R-:W-:Y:S02]  /*eba0*/  MOV R246, R231 ;  /* 0x000000e700f67202 */ /* 0x000fe40000000f00 */
[----:B------:R-:W-:-:S07]  /*ebb0*/  MOV R245, R78 ;  /* 0x0000004e00f57202 */ /* 0x000fce0000000f00 */
[----:B------:R-:W-:Y:S05]  /*ebc0*/  WARPSYNC.COLLECTIVE R79, `(.L_x_1582) ;  /* 0x000000004f087348 */ /* 0x000fea0003c00000 */
[----:B------:R0:W1:Y:S02]  /*ebd0*/  SHFL.UP P3, R78, R246, R77, R76 ;  /* 0x0400004df64e7389 */ /* 0x000064000006004c */
[----:B01----:R-:W-:Y:S01]  /*ebe0*/  ENDCOLLECTIVE ;  /* 0x000000000000791b */ /* 0x003fe20003800000 */
.L_x_1582:
[----:B------:R-:W-:Y:S02]  /*ebf0*/  MOV R246, R244 ;  /* 0x000000f400f67202 */ /* 0x000fe40000000f00 */
[----:B------:R-:W-:-:S07]  /*ec00*/  MOV R247, R78 ;  /* 0x0000004e00f77202 */ /* 0x000fce0000000f00 */
[----:B------:R-:W-:Y:S05]  /*ec10*/  WARPSYNC.COLLECTIVE R79, `(.L_x_1583) ;  /* 0x000000004f087348 */ /* 0x000fea0003c00000 */
[----:B------:R0:W1:Y:S02]  /*ec20*/  SHFL.UP P3, R78, R246, R77, R76 ;  /* 0x0400004df64e7389 */ /* 0x000064000006004c */
[----:B01----:R-:W-:Y:S01]  /*ec30*/  ENDCOLLECTIVE ;  /* 0x000000000000791b */ /* 0x003fe20003800000 */
.L_x_1583:
[----:B------:R-:W-:Y:S02]  /*ec40*/  MOV R246, R242 ;  /* 0x000000f200f67202 */ /* 0x000fe40000000f00 */
[----:B------:R-:W-:-:S07]  /*ec50*/  MOV R243, R78 ;  /* 0x0000004e00f37202 */ /* 0x000fce0000000f00 */
[----:B------:R-:W-:Y:S05]  /*ec60*/  WARPSYNC.COLLECTIVE R79, `(.L_x_1584) ;  /* 0x000000004f087348 */ /* 0x000fea0003c00000 */
[----:B------:R0:W1:Y:S02]  /*ec70*/  SHFL.UP P3, R78, R246, R77, R76 ;  /* 0x0400004df64e7389 */ /* 0x000064000006004c */
[----:B01----:R-:W-:Y:S01]  /*ec80*/  ENDCOLLECTIVE ;  /* 0x000000000000791b */ /* 0x003fe20003800000 */
.L_x_1584:
        /* <DEDUP_REMOVED lines=19> */
.L_x_1585:
[----:B------:R-:W-:Y:S02]  /*edc0*/  MOV R246, R231 ;  /* 0x000000e700f67202 */ /* 0x000fe40000000f00 */
[----:B------:R-:W-:-:S07]  /*edd0*/  MOV R243, R78 ;  /* 0x0000004e00f37202 */ /* 0x000fce0000000f00 */
[----:B------:R-:W-:Y:S05]  /*ede0*/  WARPSYNC.COLLECTIVE R79, `(.L_x_1586) ;  /* 0x000000004f087348 */ /* 0x000fea0003c00000 */
[----:B------:R0:W1:Y:S02]  /*edf0*/  SHFL.UP P3, R78, R246, R77, R76 ;  /* 0x0400004df64e7389 */ /* 0x000064000006004c */
[----:B01----:R-:W-:Y:S01]  /*ee00*/  ENDCOLLECTIVE ;  /* 0x000000000000791b */ /* 0x003fe20003800000 */
.L_x_1586:
[----:B------:R-:W-:Y:S02]  /*ee10*/  MOV R246, R244 ;  /* 0x000000f400f67202 */ /* 0x000fe40000000f00 */
[----:B------:R-:W-:-:S07]  /*ee20*/  MOV R245, R78 ;  /* 0x0000004e00f57202 */ /* 0x000fce0000000f00 */
[----:B------:R-:W-:Y:S05]  /*ee30*/  WARPSYNC.COLLECTIVE R79, `(.L_x_1587) ;  /* 0x000000004f087348 */ /* 0x000fea0003c00000 */
[----:B------:R0:W1:Y:S02]  /*ee40*/  SHFL.UP P3, R78, R246, R77, R76 ;  /* 0x0400004df64e7389 */ /* 0x000064000006004c */
[----:B01----:R-:W-:Y:S01]  /*ee50*/  ENDCOLLECTIVE ;  /* 0x000000000000791b */ /* 0x003fe20003800000 */
.L_x_1587:
[----:B------:R-:W-:Y:S02]  /*ee60*/  MOV R246, R242 ;  /* 0x000000f200f67202 */ /* 0x000fe40000000f00 */
[----:B------:R-:W-:-:S07]  /*ee70*/  MOV R247, R78 ;  /* 0x0000004e00f77202 */ /* 0x000fce0000000f00 */
[----:B------:R-:W-:Y:S05]  /*ee80*/  WARPSYNC.COLLECTIVE R79, `(.L_x_1588) ;  /* 0x000000004f087348 */ /* 0x000fea0003c00000 */
[----:B------:R0:W1:Y:S02]  /*ee90*/  SHFL.UP P3, R78, R246, R77, R76 ;  /* 0x0400004df64e7389 */ /* 0x000064000006004c */
[----:B01----:R-:W-:Y:S01]  /*eea0*/  ENDCOLLECTIVE ;  /* 0x000000000000791b */ /* 0x003fe20003800000 */
.L_x_1588:
[----:B------:R-:W-:Y:S01]  /*eeb0*/  MOV R77, R78 ;  /* 0x0000004e004d7202 */ /* 0x000fe20000000f00 */
[----:B------:R-:W-:Y:S06]  /*eec0*/  BRA `(.L_x_1589) ;  /* 0xffffff7400187947 */ /* 0x000fec000383ffff */
.L_x_1466:
        /* <DEDUP_REMOVED lines=8> */
.L_x_1591:
[----:B------:R-:W-:Y:S05]  /*ef50*/  BSYNC B0 ;  /* 0x0000000000007941 */ /* 0x000fea0003800000 */
.L_x_1590:
[----:B------:R-:W-:Y:S05]  /*ef60*/  BRA `(.L_x_1592) ;  /* 0xffffff7400287947 */ /* 0x000fea000383ffff */
.L_x_1467:
        /* <DEDUP_REMOVED lines=8> */
.L_x_1594:
[----:B------:R-:W-:Y:S05]  /*eff0*/  BSYNC B0 ;  /* 0x0000000000007941 */ /* 0x000fea0003800000 */
.L_x_1593:
[----:B------:R-:W-:Y:S05]  /*f000*/  BRA `(.L_x_1595) ;  /* 0xffffff7400087947 */ /* 0x000fea000383ffff */
.L_x_1468:
        /* <DEDUP_REMOVED lines=8> */
.L_x_1597:
[----:B------:R-:W-:Y:S05]  /*f090*/  BSYNC B0 ;  /* 0x0000000000007941 */ /* 0x000fea0003800000 */
.L_x_1596:
[----:B------:R-:W-:Y:S05]  /*f0a0*/  BRA `(.L_x_1598) ;  /* 0xffffff7000e87947 */ /* 0x000fea000383ffff */
.L_x_1469:
        /* <DEDUP_REMOVED lines=8> */
.L_x_1600:
[----:B------:R-:W-:Y:S05]  /*f130*/  BSYNC B0 ;  /* 0x0000000000007941 */ /* 0x000fea0003800000 */
.L_x_1599:
[----:B------:R-:W-:Y:S05]  /*f140*/  BRA `(.L_x_1601) ;  /* 0xffffff7000c87947 */ /* 0x000fea000383ffff */
.L_x_1470:
        /* <DEDUP_REMOVED lines=8> */
.L_x_1603:
[----:B------:R-:W-:Y:S05]  /*f1d0*/  BSYNC B0 ;  /* 0x0000000000007941 */ /* 0x000fea0003800000 */
.L_x_1602:
        /* <DEDUP_REMOVED lines=8> */
.L_x_1604:
[----:B------:R-:W-:Y:S02]  /*f260*/  MOV R246, R244 ;  /* 0x000000f400f67202 */ /* 0x000fe40000000f00 */
[----:B------:R-:W-:-:S07]  /*f270*/  MOV R243, R78 ;  /* 0x0000004e00f37202 */ /* 0x000fce0000000f00 */
[----:B------:R-:W-:Y:S05]  /*f280*/  WARPSYNC.COLLECTIVE R79, `(.L_x_1605) ;  /* 0x000000004f087348 */ /* 0x000fea0003c00000 */
[----:B------:R0:W1:Y:S02]  /*f290*/  SHFL.UP P3, R78, R246, R77, R76 ;  /* 0x0400004df64e7389 */ /* 0x000064000006004c */
[----:B01----:R-:W-:Y:S01]  /*f2a0*/  ENDCOLLECTIVE ;  /* 0x000000000000791b */ /* 0x003fe20003800000 */
.L_x_1605:
[----:B------:R-:W-:Y:S02]  /*f2b0*/  MOV R246, R242 ;  /* 0x000000f200f67202 */ /* 0x000fe40000000f00 */
[----:B------:R-:W-:-:S07]  /*f2c0*/  MOV R244, R78 ;  /* 0x0000004e00f47202 */ /* 0x000fce0000000f00 */
[----:B------:R-:W-:Y:S05]  /*f2d0*/  WARPSYNC.COLLECTIVE R79, `(.L_x_1606) ;  /* 0x000000004f087348 */ /* 0x000fea0003c00000 */
[----:B------:R0:W1:Y:S02]  /*f2e0*/  SHFL.UP P3, R78, R246, R77, R76 ;  /* 0x0400004df64e7389 */ /* 0x000064000006004c */
[----:B01----:R-:W-:Y:S01]  /*f2f0*/  ENDCOLLECTIVE ;  /* 0x000000000000791b */ /* 0x003fe20003800000 */
.L_x_1606:
[----:B------:R-:W-:Y:S01]  /*f300*/  HFMA2.MMA R77, -RZ, RZ, 0, 0 ;  /* 0x00000000ff4d7435 */ /* 0x000fe200000001ff */
[----:B------:R-:W-:Y:S02]  /*f310*/  MOV R76, 0x1f ;  /* 0x0000001f004c7802 */ /* 0x000fe40000000f00 */
[----:B------:R-:W-:Y:S02]  /*f320*/  MOV R242, R78 ;  /* 0x0000004e00f27202 */ /* 0x000fe40000000f00 */
[----:B------:R-:W-:-:S07]  /*f330*/  MOV R78, R60 ;  /* 0x0000003c004e7202 */ /* 0x000fce0000000f00 */
[----:B------:R-:W-:Y:S05]  /*f340*/  WARPSYNC.COLLECTIVE R79, `(.L_x_1607) ;  /* 0x000000004f087348 */ /* 0x000fea0003c00000 */
[----:B------:R0:W1:Y:S02]  /*f350*/  SHFL.IDX P3, R231, R78, R77, R76 ;  /* 0x0000004d4ee77389 */ /* 0x000064000006004c */
[----:B01----:R-:W-:Y:S01]  /*f360*/  ENDCOLLECTIVE ;  /* 0x000000000000791b */ /* 0x003fe20003800000 */
.L_x_1607:
[----:B------:R-:W-:Y:S02]  /*f370*/  MOV R78, R61 ;  /* 0x0000003d004e7202 */ /* 0x000fe40000000f00 */
[----:B------:R-:W-:-:S07]  /*f380*/  MOV R60, R231 ;  /* 0x000000e7003c7202 */ /* 0x000fce0000000f00 */
[----:B------:R-:W-:Y:S05]  /*f390*/  WARPSYNC.COLLECTIVE R79, `(.L_x_1608) ;  /* 0x000000004f087348 */ /* 0x000fea0003c00000 */
[----:B------:R0:W1:Y:S02]  /*f3a0*/  SHFL.IDX P3, R231, R78, R77, R76 ;  /* 0x0000004d4ee77389 */ /* 0x000064000006004c */
[----:B01----:R-:W-:Y:S01]  /*f3b0*/  ENDCOLLECTIVE ;  /* 0x000000000000791b */ /* 0x003fe20003800000 */
.L_x_1608:
[----:B------:R-:W-:Y:S02]  /*f3c0*/  MOV R78, R62 ;  /* 0x0000003e004e7202 */ /* 0x000fe40000000f00 */
[----:B------:R-:W-:-:S07]  /*f3d0*/  MOV R61, R231 ;  /* 0x000000e7003d7202 */ /* 0x000fce0000000f00 */
[----:B------:R-:W-:Y:S05]  /*f3e0*/  WARPSYNC.COLLECTIVE R79, `(.L_x_1609) ;  /* 0x000000004f087348 */ /* 0x000fea0003c00000 */
[----:B------:R0:W1:Y:S02]  /*f3f0*/  SHFL.IDX P3, R231, R78, R77, R76 ;  /* 0x0000004d4ee77389 */ /* 0x000064000006004c */
[----:B01----:R-:W-:Y:S01]  /*f400*/  ENDCOLLECTIVE ;  /* 0x000000000000791b */ /* 0x003fe20003800000 */
.L_x_1609:
[----:B------:R-:W-:Y:S02]  /*f410*/  MOV R78, R63 ;  /* 0x0000003f004e7202 */ /* 0x000fe40000000f00 */
[----:B------:R-:W-:-:S07]  /*f420*/  MOV R62, R231 ;  /* 0x000000e7003e7202 */ /* 0x000fce0000000f00 */
[----:B------:R-:W-:Y:S05]  /*f430*/  WARPSYNC.COLLECTIVE R79, `(.L_x_1610) ;  /* 0x000000004f087348 */ /* 0x000fea0003c00000 */
[----:B------:R0:W1:Y:S02]  /*f440*/  SHFL.IDX P3, R231, R78, R77, R76 ;  /* 0x0000004d4ee77389 */ /* 0x000064000006004c */
[----:B01----:R-:W-:Y:S01]  /*f450*/  ENDCOLLECTIVE ;  /* 0x000000000000791b */ /* 0x003fe20003800000 */
.L_x_1610:
[----:B------:R-:W-:Y:S01]  /*f460*/  MOV R63, R231 ;  /* 0x000000e7003f7202 */ /* 0x000fe20000000f00 */
[----:B------:R-:W-:Y:S06]  /*f470*/  BRA `(.L_x_1611) ;  /* 0xffffff7000247947 */ /* 0x000fec000383ffff */
.L_x_1472:
[----:B------:R-:W-:Y:S01]  /*f480*/  HFMA2.MMA R245, -RZ, RZ, 0, 5.9604644775390625e-08 ;  /* 0x00000001fff57435 */ /* 0x000fe200000001ff */
[----:B------:R-:W-:Y:S02]  /*f490*/  MOV R244, R232 ;  /* 0x000000e800f47202 */ /* 0x000fe40000000f00 */
[----:B------:R-:W-:Y:S02]  /*f4a0*/  MOV R252, 0x1f ;  /* 0x0000001f00fc7802 */ /* 0x000fe40000000f00 */
[----:B------:R-:W-:-:S07]  /*f4b0*/  MOV R79, 0xffffffff ;  /* 0xffffffff004f7802 */ /* 0x000fce0000000f00 */
[----:B------:R-:W-:Y:S05]  /*f4c0*/  WARPSYNC.COLLECTIVE R79, `(.L_x_1612) ;  /* 0x000000004f087348 */ /* 0x000fea0003c00000 */
[----:B------:R0:W1:Y:S02]  /*f4d0*/  SHFL.DOWN P0, R231, R244, R245, R252 ;  /* 0x080000f5f4e77389 */ /* 0x00006400000000fc */
[----:B01----:R-:W-:Y:S01]  /*f4e0*/  ENDCOLLECTIVE ;  /* 0x000000000000791b */ /* 0x003fe20003800000 */
.L_x_1612:
[----:B------:R-:W-:Y:S02]  /*f4f0*/  MOV R244, R241 ;  /* 0x000000f100f47202 */ /* 0x000fe40000000f00 */
[----:B------:R-:W-:-:S07]  /*f500*/  MOV R76, R231 ;  /* 0x000000e7004c7202 */ /* 0x000fce0000000f00 */
[----:B------:R-:W-:Y:S05]  /*f510*/  WARPSYNC.COLLECTIVE R79, `(.L_x_1613) ;  /* 0x000000004f087348 */ /* 0x000fea0003c00000 */
[----:B------:R0:W1:Y:S02]  /*f520*/  SHFL.DOWN P0, R231, R244, R245, R252 ;  /* 0x080000f5f4e77389 */ /* 0x00006400000000fc */
[----:B01----:R-:W-:Y:S01]  /*f530*/  ENDCOLLECTIVE ;  /* 0x000000000000791b */ /* 0x003fe20003800000 */
.L_x_1613:
[----:B------:R-:W-:Y:S02]  /*f540*/  MOV R244, R242 ;  /* 0x000000f200f47202 */ /* 0x000fe40000000f00 */
[----:B------:R-:W-:-:S07]  /*f550*/  MOV R77, R231 ;  /* 0x000000e7004d7202 */ /* 0x000fce0000000f00 */
[----:B------:R-:W-:Y:S05]  /*f560*/  WARPSYNC.COLLECTIVE R79, `(.L_x_1614) ;  /* 0x000000004f087348 */ /* 0x000fea0003c00000 */
[----:B------:R0:W1:Y:S02]  /*f570*/  SHFL.DOWN P0, R231, R244, R245, R252 ;  /* 0x080000f5f4e77389 */ /* 0x00006400000000fc */
[----:B01----:R-:W-:Y:S01]  /*f580*/  ENDCOLLECTIVE ;  /* 0x000000000000791b */ /* 0x003fe20003800000 */
.L_x_1614:
[----:B------:R-:W-:Y:S02]  /*f590*/  MOV R244, R243 ;  /* 0x000000f300f47202 */ /* 0x000fe40000000f00 */
[----:B------:R-:W-:-:S07]  /*f5a0*/  MOV R78, R231 ;  /* 0x000000e7004e7202 */ /* 0x000fce0000000f00 */
[----:B------:R-:W-:Y:S05]  /*f5b0*/  WARPSYNC.COLLECTIVE R79, `(.L_x_1615) ;  /* 0x000000004f087348 */ /* 0x000fea0003c00000 */
[----:B------:R0:W1:Y:S02]  /*f5c0*/  SHFL.DOWN P0, R231, R244, R245, R252 ;  /* 0x080000f5f4e77389 */ /* 0x00006400000000fc */
[----:B01----:R-:W-:Y:S01]  /*f5d0*/  ENDCOLLECTIVE ;  /* 0x000000000000791b */ /* 0x003fe20003800000 */
.L_x_1615:
[----:B------:R-:W-:Y:S01]  /*f5e0*/  MOV R79, R231 ;  /* 0x000000e7004f7202 */ /* 0x000fe20000000f00 */
[----:B------:R-:W-:Y:S06]  /*f5f0*/  BRA `(.L_x_1616) ;  /* 0xffffff8400307947 */ /* 0x000fec000383ffff */
.L_x_1475:
        /* <DEDUP_REMOVED lines=8> */
.L_x_1618:
[----:B------:R-:W-:Y:S05]  /*f680*/  BSYNC B0 ;  /* 0x0000000000007941 */ /* 0x000fea0003800000 */
.L_x_1617:
        /* <DEDUP_REMOVED lines=8> */
.L_x_1619:
[----:B------:R-:W-:Y:S02]  /*f710*/  MOV R244, R242 ;  /* 0x000000f200f47202 */ /* 0x000fe40000000f00 */
[----:B------:R-:W-:-:S07]  /*f720*/  MOV R77, R231 ;  /* 0x000000e7004d7202 */ /* 0x000fce0000000f00 */
[----:B------:R-:W-:Y:S05]  /*f730*/  WARPSYNC.COLLECTIVE R79, `(.L_x_1620) ;  /* 0x000000004f087348 */ /* 0x000fea0003c00000 */
[----:B------:R0:W1:Y:S02]  /*f740*/  SHFL.DOWN P0, R231, R244, R245, R252 ;  /* 0x080000f5f4e77389 */ /* 0x00006400000000fc */
[----:B01----:R-:W-:Y:S01]  /*f750*/  ENDCOLLECTIVE ;  /* 0x000000000000791b */ /* 0x003fe20003800000 */
.L_x_1620:
[----:B------:R-:W-:Y:S02]  /*f760*/  MOV R244, R243 ;  /* 0x000000f300f47202 */ /* 0x000fe40000000f00 */
[----:B------:R-:W-:-:S07]  /*f770*/  MOV R78, R231 ;  /* 0x000000e7004e7202 */ /* 0x000fce0000000f00 */
[----:B------:R-:W-:Y:S05]  /*f780*/  WARPSYNC.COLLECTIVE R79, `(.L_x_1621) ;  /* 0x000000004f087348 */ /* 0x000fea0003c00000 */
[----:B------:R0:W1:Y:S02]  /*f790*/  SHFL.DOWN P0, R231, R244, R245, R252 ;  /* 0x080000f5f4e77389 */ /* 0x00006400000000fc */
[----:B01----:R-:W-:Y:S01]  /*f7a0*/  ENDCOLLECTIVE ;  /* 0x000000000000791b */ /* 0x003fe20003800000 */
.L_x_1621:
[----:B------:R-:W-:Y:S01]  /*f7b0*/  MOV R79, R231 ;  /* 0x000000e7004f7202 */ /* 0x000fe20000000f00 */
[----:B------:R-:W-:Y:S06]  /*f7c0*/  BRA `(.L_x_1622) ;  /* 0xffffff8400107947 */ /* 0x000fec000383ffff */
.L_x_1478:
        /* <DEDUP_REMOVED lines=8> */
.L_x_1624:
[----:B------:R-:W-:Y:S05]  /*f850*/  BSYNC B0 ;  /* 0x0000000000007941 */ /* 0x000fea0003800000 */
.L_x_1623:
        /* <DEDUP_REMOVED lines=8> */
.L_x_1625:
[----:B------:R-:W-:Y:S02]  /*f8e0*/  MOV R244, R242 ;  /* 0x000000f200f47202 */ /* 0x000fe40000000f00 */
[----:B------:R-:W-:-:S07]  /*f8f0*/  MOV R77, R231 ;  /* 0x000000e7004d7202 */ /* 0x000fce0000000f00 */
[----:B------:R-:W-:Y:S05]  /*f900*/  WARPSYNC.COLLECTIVE R79, `(.L_x_1626) ;  /* 0x000000004f087348 */ /* 0x000fea0003c00000 */
[----:B------:R0:W1:Y:S02]  /*f910*/  SHFL.DOWN P0, R231, R244, R245, R252 ;  /* 0x080000f5f4e77389 */ /* 0x00006400000000fc */
[----:B01----:R-:W-:Y:S01]  /*f920*/  ENDCOLLECTIVE ;  /* 0x000000000000791b */ /* 0x003fe20003800000 */
.L_x_1626:
[----:B------:R-:W-:Y:S02]  /*f930*/  MOV R244, R243 ;  /* 0x000000f300f47202 */ /* 0x000fe40000000f00 */
[----:B------:R-:W-:-:S07]  /*f940*/  MOV R78, R231 ;  /* 0x000000e7004e7202 */ /* 0x000fce0000000f00 */
[----:B------:R-:W-:Y:S05]  /*f950*/  WARPSYNC.COLLECTIVE R79, `(.L_x_1627) ;  /* 0x000000004f087348 */ /* 0x000fea0003c00000 */
[----:B------:R0:W1:Y:S02]  /*f960*/  SHFL.DOWN P0, R231, R244, R245, R252 ;  /* 0x080000f5f4e77389 */ /* 0x00006400000000fc */
[----:B01----:R-:W-:Y:S01]  /*f970*/  ENDCOLLECTIVE ;  /* 0x000000000000791b */ /* 0x003fe20003800000 */
.L_x_1627:
[----:B------:R-:W-:Y:S01]  /*f980*/  MOV R79, R231 ;  /* 0x000000e7004f7202 */ /* 0x000fe20000000f00 */
[----:B------:R-:W-:Y:S06]  /*f990*/  BRA `(.L_x_1628) ;  /* 0xffffff8000f07947 */ /* 0x000fec000383ffff */
.L_x_1481:
        /* <DEDUP_REMOVED lines=8> */
.L_x_1630:
[----:B------:R-:W-:Y:S05]  /*fa20*/  BSYNC B0 ;  /* 0x0000000000007941 */ /* 0x000fea0003800000 */
.L_x_1629:
        /* <DEDUP_REMOVED lines=8> */
.L_x_1631:
[----:B------:R-:W-:Y:S02]  /*fab0*/  MOV R244, R242 ;  /* 0x000000f200f47202 */ /* 0x000fe40000000f00 */
[----:B------:R-:W-:-:S07]  /*fac0*/  MOV R77, R231 ;  /* 0x000000e7004d7202 */ /* 0x000fce0000000f00 */
[----:B------:R-:W-:Y:S05]  /*fad0*/  WARPSYNC.COLLECTIVE R79, `(.L_x_1632) ;  /* 0x000000004f087348 */ /* 0x000fea0003c00000 */
[----:B------:R0:W1:Y:S02]  /*fae0*/  SHFL.DOWN P0, R231, R244, R245, R252 ;  /* 0x080000f5f4e77389 */ /* 0x00006400000000fc */
[----:B01----:R-:W-:Y:S01]  /*faf0*/  ENDCOLLECTIVE ;  /* 0x000000000000791b */ /* 0x003fe20003800000 */
.L_x_1632:
[----:B------:R-:W-:Y:S02]  /*fb00*/  MOV R244, R243 ;  /* 0x000000f300f47202 */ /* 0x000fe40000000f00 */
[----:B------:R-:W-:-:S07]  /*fb10*/  MOV R78, R231 ;  /* 0x000000e7004e7202 */ /* 0x000fce0000000f00 */
[----:B------:R-:W-:Y:S05]  /*fb20*/  WARPSYNC.COLLECTIVE R79, `(.L_x_1633) ;  /* 0x000000004f087348 */ /* 0x000fea0003c00000 */
[----:B------:R0:W1:Y:S02]  /*fb30*/  SHFL.DOWN P0, R231, R244, R245, R252 ;  /* 0x080000f5f4e77389 */ /* 0x00006400000000fc */
[----:B01----:R-:W-:Y:S01]  /*fb40*/  ENDCOLLECTIVE ;  /* 0x000000000000791b */ /* 0x003fe20003800000 */
.L_x_1633:
[----:B------:R-:W-:Y:S01]  /*fb50*/  MOV R79, R231 ;  /* 0x000000e7004f7202 */ /* 0x000fe20000000f00 */
[----:B------:R-:W-:Y:S06]  /*fb60*/  BRA `(.L_x_1634) ;  /* 0xffffff8000d07947 */ /* 0x000fec000383ffff */
.L_x_1484:
        /* <DEDUP_REMOVED lines=8> */
.L_x_1636:
[----:B------:R-:W-:Y:S05]  /*fbf0*/  BSYNC B0 ;  /* 0x0000000000007941 */ /* 0x000fea0003800000 */
.L_x_1635:
        /* <DEDUP_REMOVED lines=8> */
.L_x_1637:
[----:B------:R-:W-:Y:S02]  /*fc80*/  MOV R244, R242 ;  /* 0x000000f200f47202 */ /* 0x000fe40000000f00 */
[----:B------:R-:W-:-:S07]  /*fc90*/  MOV R77, R231 ;  /* 0x000000e7004d7202 */ /* 0x000fce0000000f00 */
[----:B------:R-:W-:Y:S05]  /*fca0*/  WARPSYNC.COLLECTIVE R79, `(.L_x_1638) ;  /* 0x000000004f087348 */ /* 0x000fea0003c00000 */
[----:B------:R0:W1:Y:S02]  /*fcb0*/  SHFL.DOWN P0, R231, R244, R245, R252 ;  /* 0x080000f5f4e77389 */ /* 0x00006400000000fc */
[----:B01----:R-:W-:Y:S01]  /*fcc0*/  ENDCOLLECTIVE ;  /* 0x000000000000791b */ /* 0x003fe20003800000 */
.L_x_1638:
[----:B------:R-:W-:Y:S02]  /*fcd0*/  MOV R244, R243 ;  /* 0x000000f300f47202 */ /* 0x000fe40000000f00 */
[----:B------:R-:W-:-:S07]  /*fce0*/  MOV R78, R231 ;  /* 0x000000e7004e7202 */ /* 0x000fce0000000f00 */
[----:B------:R-:W-:Y:S05]  /*fcf0*/  WARPSYNC.COLLECTIVE R79, `(.L_x_1639) ;  /* 0x000000004f087348 */ /* 0x000fea0003c00000 */
[----:B------:R0:W1:Y:S02]  /*fd00*/  SHFL.DOWN P0, R231, R244, R245, R252 ;  /* 0x080000f5f4e77389 */ /* 0x00006400000000fc */
[----:B01----:R-:W-:Y:S01]  /*fd10*/  ENDCOLLECTIVE ;  /* 0x000000000000791b */ /* 0x003fe20003800000 */
.L_x_1639:
[----:B------:R-:W-:Y:S01]  /*fd20*/  MOV R79, R231 ;  /* 0x000000e7004f7202 */ /* 0x000fe20000000f00 */
[----:B------:R-:W-:Y:S06]  /*fd30*/  BRA `(.L_x_1640) ;  /* 0xffffff8000b07947 */ /* 0x000fec000383ffff */
.L_x_1487:
        /* <DEDUP_REMOVED lines=8> */
.L_x_1642:
[----:B------:R-:W-:Y:S05]  /*fdc0*/  BSYNC B0 ;  /* 0x0000000000007941 */ /* 0x000fea0003800000 */
.L_x_1641:
        /* <DEDUP_REMOVED lines=10> */
.L_x_1643:
[----:B------:R-:W-:Y:S02]  /*fe70*/  MOV R252, 0x1f ;  /* 0x0000001f00fc7802 */ /* 0x000fe40000000f00 */
[----:B------:R-:W-:Y:S02]  /*fe80*/  MOV R78, R242 ;  /* 0x000000f2004e7202 */ /* 0x000fe40000000f00 */
[----:B------:R-:W-:-:S07]  /*fe90*/  MOV R247, R231 ;  /* 0x000000e700f77202 */ /* 0x000fce0000000f00 */
[----:B------:R-:W-:Y:S05]  /*fea0*/  WARPSYNC.COLLECTIVE R79, `(.L_x_1644) ;  /* 0x000000004f087348 */ /* 0x000fea0003c00000 */
[----:B------:R0:W1:Y:S02]  /*feb0*/  SHFL.IDX P3, R231, R78, R77, R76 ;  /* 0x0000004d4ee77389 */ /* 0x000064000006004c */
[----:B01----:R-:W-:Y:S01]  /*fec0*/  ENDCOLLECTIVE ;  /* 0x000000000000791b */ /* 0x003fe20003800000 */
.L_x_1644:
        /* <DEDUP_REMOVED lines=9> */
.L_x_1645:
[----:B------:R-:W-:Y:S02]  /*ff60*/  MOV R78, R60 ;  /* 0x0000003c004e7202 */ /* 0x000fe40000000f00 */
[----:B------:R-:W-:-:S07]  /*ff70*/  MOV R251, R231 ;  /* 0x000000e700fb7202 */ /* 0x000fce0000000f00 */
[----:B------:R-:W-:Y:S05]  /*ff80*/  WARPSYNC.COLLECTIVE R79, `(.L_x_1646) ;  /* 0x000000004f087348 */ /* 0x000fea0003c00000 */
[----:B------:R0:W1:Y:S02]  /*ff90*/  SHFL.DOWN P0, R231, R244, R245, R252 ;  /* 0x080000f5f4e77389 */ /* 0x00006400000000fc */
[----:B01----:R-:W-:Y:S01]  /*ffa0*/  ENDCOLLECTIVE ;  /* 0x000000000000791b */ /* 0x003fe20003800000 */
.L_x_1646:
[----:B------:R-:W-:Y:S02]  /*ffb0*/  MOV R244, R241 ;  /* 0x000000f100f47202 */ /* 0x000fe40000000f00 */
[----:B------:R-:W-:-:S07]  /*ffc0*/  MOV R232, R231 ;  /* 0x000000e700e87202 */ /* 0x000fce0000000f00 */
[----:B------:R-:W-:Y:S05]  /*ffd0*/  WARPSYNC.COLLECTIVE R79, `(.L_x_1647) ;  /* 0x000000004f087348 */ /* 0x000fea0003c00000 */
[----:B------:R0:W1:Y:S02]  /*ffe0*/  SHFL.DOWN P0, R231, R244, R245, R252 ;  /* 0x080000f5f4e77389 */ /* 0x00006400000000fc */
[----:B01----:R-:W-:Y:S01]  /*fff0*/  ENDCOLLECTIVE ;  /* 0x000000000000791b */ /* 0x003fe20003800000 */
.L_x_1647:
[----:B------:R-:W-:Y:S02]  /*10000*/  MOV R244, R242 ;  /* 0x000000f200f47202 */ /* 0x000fe40000000f00 */
[----:B------:R-:W-:-:S07]  /*10010*/  MOV R241, R231 ;  /* 0x000000e700f17202 */ /* 0x000fce0000000f00 */
[----:B------:R-:W-:Y:S05]  /*10020*/  WARPSYNC.COLLECTIVE R79, `(.L_x_1648) ;  /* 0x000000004f087348 */ /* 0x000fea0003c00000 */
[----:B------:R0:W1:Y:S02]  /*10030*/  SHFL.DOWN P0, R231, R244, R245, R252 ;  /* 0x080000f5f4e77389 */ /* 0x00006400000000fc */
[----:B01----:R-:W-:Y:S01]  /*10040*/  ENDCOLLECTIVE ;  /* 0x000000000000791b */ /* 0x003fe20003800000 */
.L_x_1648:
[----:B------:R-:W-:Y:S02]  /*10050*/  MOV R244, R243 ;  /* 0x000000f300f47202 */ /* 0x000fe40000000f00 */
[----:B------:R-:W-:-:S07]  /*10060*/  MOV R242, R231 ;  /* 0x000000e700f27202 */ /* 0x000fce0000000f00 */
[----:B------:R-:W-:Y:S05]  /*10070*/  WARPSYNC.COLLECTIVE R79, `(.L_x_1649) ;  /* 0x000000004f087348 */ /* 0x000fea0003c00000 */
[----:B------:R0:W1:Y:S02]  /*10080*/  SHFL.DOWN P0, R231, R244, R245, R252 ;  /* 0x080000f5f4e77389 */ /* 0x00006400000000fc */
[----:B01----:R-:W-:Y:S01]  /*10090*/  ENDCOLLECTIVE ;  /* 0x000000000000791b */ /* 0x003fe20003800000 */
.L_x_1649:
[----:B------:R-:W-:-:S07]  /*100a0*/  MOV R243, R231 ;  /* 0x000000e700f37202 */ /* 0x000fce0000000f00 */
[----:B------:R-:W-:Y:S05]  /*100b0*/  WARPSYNC.COLLECTIVE R79, `(.L_x_1650) ;  /* 0x000000004f087348 */ /* 0x000fea0003c00000 */
[----:B------:R0:W1:Y:S02]  /*100c0*/  SHFL.IDX P3, R231, R78, R77, R76 ;  /* 0x0000004d4ee77389 */ /* 0x000064000006004c */
[----:B01----:R-:W-:Y:S01]  /*100d0*/  ENDCOLLECTIVE ;  /* 0x000000000000791b */ /* 0x003fe20003800000 */
.L_x_1650:
[----:B------:R-:W-:Y:S02]  /*100e0*/  MOV R78, R61 ;  /* 0x0000003d004e7202 */ /* 0x000fe40000000f00 */
[----:B------:R-:W-:-:S07]  /*100f0*/  MOV R252, R231 ;  /* 0x000000e700fc7202 */ /* 0x000fce0000000f00 */
[----:B------:R-:W-:Y:S05]  /*10100*/  WARPSYNC.COLLECTIVE R79, `(.L_x_1651) ;  /* 0x000000004f087348 */ /* 0x000fea0003c00000 */
[----:B------:R0:W1:Y:S02]  /*10110*/  SHFL.IDX P3, R231, R78, R77, R76 ;  /* 0x0000004d4ee77389 */ /* 0x000064000006004c */
[----:B01----:R-:W-:Y:S01]  /*10120*/  ENDCOLLECTIVE ;  /* 0x000000000000791b */ /* 0x003fe20003800000 */
.L_x_1651:
[----:B------:R-:W-:Y:S01]  /*10130*/  MOV R78, R62 ;  /* 0x0000003e004e7202 */ /* 0x000fe20000000f00 */
[-C--:B------:R-:W-:Y:S01]  /*10140*/  FMUL.FTZ R62, R61, R247.reuse ;  /* 0x000000f73d3e7220 */ /* 0x080fe20000410000 */
[----:B------:R-:W-:Y:S01]  /*10150*/  FMUL.FTZ R247, R60, R247 ;  /* 0x000000f73cf77220 */ /* 0x000fe20000410000 */
[----:B------:R-:W-:-:S07]  /*10160*/  MOV R245, R231 ;  /* 0x000000e700f57202 */ /* 0x000fce0000000f00 */
[----:B------:R-:W-:Y:S05]  /*10170*/  WARPSYNC.COLLECTIVE R79, `(.L_x_1652) ;  /* 0x000000004f087348 */ /* 0x000fea0003c00000 */
[----:B------:R0:W1:Y:S02]  /*10180*/  SHFL.IDX P3, R231, R78, R77, R76 ;  /* 0x0000004d4ee77389 */ /* 0x000064000006004c */
[----:B01----:R-:W-:Y:S01]  /*10190*/  ENDCOLLECTIVE ;  /* 0x000000000000791b */ /* 0x003fe20003800000 */
.L_x_1652:
[----:B------:R-:W-:Y:S02]  /*101a0*/  MOV R78, R63 ;  /* 0x0000003f004e7202 */ /* 0x000fe40000000f00 */
[----:B------:R-:W-:-:S07]  /*101b0*/  MOV R244, R231 ;  /* 0x000000e700f47202 */ /* 0x000fce0000000f00 */
[----:B------:R-:W-:Y:S05]  /*101c0*/  WARPSYNC.COLLECTIVE R79, `(.L_x_1653) ;  /* 0x000000004f087348 */ /* 0x000fea0003c00000 */
[----:B------:R0:W1:Y:S02]  /*101d0*/  SHFL.IDX P3, R231, R78, R77, R76 ;  /* 0x0000004d4ee77389 */ /* 0x000064000006004c */
[----:B01----:R-:W-:Y:S01]  /*101e0*/  ENDCOLLECTIVE ;  /* 0x000000000000791b */ /* 0x003fe20003800000 */
.L_x_1653:
[----:B------:R-:W-:Y:S01]  /*101f0*/  MOV R79, R231 ;  /* 0x000000e7004f7202 */ /* 0x000fe20000000f00 */
[----:B------:R-:W-:Y:S06]  /*10200*/  BRA `(.L_x_1654) ;  /* 0xffffff8000087947 */ /* 0x000fec000383ffff */
.L_x_1655:
        /* <DEDUP_REMOVED lines=15> */
.L_x_18908:


//--------------------- .text._Z25selective_scan_bwd_kernelI32Selective_Scan_bwd_kernel_traitsILi128ELi16ELb0ELb1ELb0ELb0ELb1EN3c108BFloat16ENS1_7complexIfEEEEv12SSMParamsBwd --------------------------
	.section	.text._Z25selective_scan_bwd_kernelI32Selective_Scan_bwd_kernel_traitsILi128ELi16ELb0ELb1ELb0ELb0ELb1EN3c108BFloat16ENS1_7complexIfEEEEv12SSMParamsBwd,"ax",@progbits
	.align	128
        .global         _Z25selective_scan_bwd_kernelI32Selective_Scan_bwd_kernel_traitsILi128ELi16ELb0ELb1ELb0ELb0ELb1EN3c108BFloat16ENS1_7complexIfEEEEv12SSMParamsBwd
        .type           _Z25selective_scan_bwd_kernelI32Selective_Scan_bwd_kernel_traitsILi128ELi16ELb0ELb1ELb0ELb0ELb1EN3c108BFloat16ENS1_7complexIfEEEEv12SSMParamsBwd,@function
        .size           _Z25selective_scan_bwd_kernelI32Selective_Scan_bwd_kernel_traitsILi128ELi16ELb0ELb1ELb0ELb0ELb1EN3c108BFloat16ENS1_7complexIfEEEEv12SSMParamsBwd,(.L_x_18909 - _Z25selective_scan_bwd_kernelI32Selective_Scan_bwd_kernel_traitsILi128ELi16ELb0ELb1ELb0ELb0ELb1EN3c108BFloat16ENS1_7complexIfEEEEv12SSMParamsBwd)
        .other          _Z25selective_scan_bwd_kernelI32Selective_Scan_bwd_kernel_traitsILi128ELi16ELb0ELb1ELb0ELb0ELb1EN3c108BFloat16ENS1_7complexIfEEEEv12SSMParamsBwd,@"STO_CUDA_ENTRY STV_DEFAULT"
_Z25selective_scan_bwd_kernelI32Selective_Scan_bwd_kernel_traitsILi128ELi16ELb0ELb1ELb0ELb0ELb1EN3c108BFloat16ENS1_7complexIfEEEEv12SSMParamsBwd:
.text._Z25selective_scan_bwd_kernelI32Selective_Scan_bwd_kernel_traitsILi128ELi16ELb0ELb1ELb0ELb0ELb1EN3c108BFloat16ENS1_7complexIfEEEEv12SSMParamsBwd:
        /* <DEDUP_REMOVED lines=166> */
.L_x_1762:
[----:B------:R-:W-:Y:S01]  /*0a60*/  ULDC UR39, c[0x0][0x224] ;  /* 0x0000890000277ab9 */ /* 0x000fe20000000800 */
[----:B--2---:R-:W-:Y:S01]  /*0a70*/  SHF.L.U32 R0, R81, 0x4, RZ ;  /* 0x0000000451007819 */ /* 0x004fe200000006ff */
[----:B------:R-:W-:Y:S01]  /*0a80*/  UIADD3 UR10, -UR4, UR39, URZ ;  /* 0x00000027040a7290 */ /* 0x000fe2000fffe13f */
[----:B------:R-:W-:Y:S01]  /*0a90*/  PRMT R4, RZ, 0x7610, R4 ;  /* 0x00007610ff047816 */ /* 0x000fe20000000004 */
[----:B------:R-:W-:Y:S01]  /*0aa0*/  ULDC UR58, c[0x0][0x218] ;  /* 0x00008600003a7ab9 */ /* 0x000fe20000000800 */
[----:B------:R-:W-:Y:S01]  /*0ab0*/  LOP3.LUT R0, R0, 0xfffffe00, RZ, 0xc0, !PT ;  /* 0xfffffe0000007812 */ /* 0x000fe200078ec0ff */
[----:B------:R-:W-:Y:S01]  /*0ac0*/  ULEA UR36, UR10, 0xfffff800, 0xb ;  /* 0xfffff8000a247891 */ /* 0x000fe2000f8e583f */
[----:B------:R-:W-:Y:S01]  /*0ad0*/  PRMT R5, RZ, 0x7610, R5 ;  /* 0x00007610ff057816 */ /* 0x000fe20000000005 */
[----:B------:R-:W-:Y:S01]  /*0ae0*/  ULDC.64 UR30, c[0x0][0x2a0] ;  /* 0x0000a800001e7ab9 */ /* 0x000fe20000000a00 */
[----:B------:R-:W-:Y:S01]  /*0af0*/  LOP3.LUT R20, R0, 0x1f, R81, 0xf8, !PT ;  /* 0x0000001f00147812 */ /* 0x000fe200078ef851 */
[----:B------:R-:W-:Y:S01]  /*0b00*/  UIADD3 UR58, -UR36, UR58, URZ ;  /* 0x0000003a243a7290 */ /* 0x000fe2000fffe13f */
[----:B------:R-:W-:-:S02]  /*0b10*/  PRMT R6, RZ, 0x7610, R6 ;  /* 0x00007610ff067816 */ /* 0x000fc40000000006 */
[C---:B------:R-:W-:Y:S02]  /*0b20*/  LOP3.LUT R22, R20.reuse, 0x20, RZ, 0xfc, !PT ;  /* 0x0000002014167812 */ /* 0x040fe400078efcff */
[----:B------:R-:W-:Y:S02]  /*0b30*/  SHF.R.S32.HI R21, RZ, 0x1f, R20 ;  /* 0x0000001fff157819 */ /* 0x000fe40000011414 */
        /* <DEDUP_REMOVED lines=285> */
[----:B------:R-:W-:Y:S01]  /*1d10*/  USHF.R.S32.HI UR7, URZ, 0x1f, UR48 ;  /* 0x0000001f3f077899 */ /* 0x000fe20008011430 */
[----:B------:R-:W-:Y:S02]  /*1d20*/  MOV R2, UR36 ;  /* 0x0000002400027c02 */ /* 0x000fe40008000f00 */
[----:B------:R-:W-:Y:S01]  /*1d30*/  MOV R47, UR30 ;  /* 0x0000001e002f7c02 */ /* 0x000fe20008000f00 */
[----:B------:R-:W-:Y:S01]  /*1d40*/  UIMAD UR8, UR7, UR30, URZ ;  /* 0x0000001e070872a4 */ /* 0x000fe2000f8e023f */
[----:B------:R-:W-:Y:S01]  /*1d50*/  MOV R3, UR37 ;  /* 0x0000002500037c02 */ /* 0x000fe20008000f00 */
[----:B------:R-:W-:Y:S02]  /*1d60*/  UIMAD.WIDE.U32 UR32, UR48, UR30, URZ ;  /* 0x0000001e302072a5 */ /* 0x000fe4000f8e003f */
[----:B------:R-:W-:Y:S01]  /*1d70*/  UIMAD UR28, UR48, UR31, UR8 ;  /* 0x0000001f301c72a4 */ /* 0x000fe2000f8e0208 */
[----:B0-----:R-:W-:Y:S01]  /*1d80*/  MOV R4, UR36 ;  /* 0x0000002400047c02 */ /* 0x001fe20008000f00 */
[----:B------:R-:W-:Y:S01]  /*1d90*/  @!P0 IMAD.WIDE.U32 R2, R47, UR48, R2 ;  /* 0x000000302f028c25 */ /* 0x000fe2000f8e0002 */
[----:B------:R-:W-:Y:S01]  /*1da0*/  ULDC.64 UR30, c[0x0][0x2b0] ;  /* 0x0000ac00001e7ab9 */ /* 0x000fe20000000a00 */
[----:B------:R-:W-:Y:S01]  /*1db0*/  MOV R5, UR37 ;  /* 0x0000002500057c02 */ /* 0x000fe20008000f00 */
[----:B------:R-:W-:-:S02]  /*1dc0*/  UIMAD UR29, UR7, UR30, URZ ;  /* 0x0000001e071d72a4 */ /* 0x000fc4000f8e023f */
[----:B------:R-:W-:Y:S01]  /*1dd0*/  MOV R47, UR30 ;  /* 0x0000001e002f7c02 */ /* 0x000fe20008000f00 */
[----:B------:R-:W-:Y:S01]  /*1de0*/  USHF.R.S32.HI UR50, URZ, 0x1f, UR49 ;  /* 0x0000001f3f327899 */ /* 0x000fe20008011431 */
[----:B------:R-:W-:Y:S01]  /*1df0*/  ULDC.64 UR8, c[0x0][0x2a8] ;  /* 0x0000aa0000087ab9 */ /* 0x000fe20000000a00 */
[----:B------:R-:W-:Y:S02]  /*1e00*/  UIMAD UR35, UR48, UR31, UR29 ;  /* 0x0000001f302372a4 */ /* 0x000fe4000f8e021d */
[----:B------:R-:W-:Y:S01]  /*1e10*/  @!P0 IMAD.WIDE.U32 R4, R47, UR48, R4 ;  /* 0x000000302f048c25 */ /* 0x000fe2000f8e0004 */
[----:B------:R-:W-:Y:S01]  /*1e20*/  @!P0 IADD3 R3, R3, UR28, RZ ;  /* 0x0000001c03038c10 */ /* 0x000fe2000fffe0ff */
[----:B------:R-:W-:Y:S01]  /*1e30*/  UIADD3 UR33, UR33, UR28, URZ ;  /* 0x0000001c21217290 */ /* 0x000fe2000fffe03f */
[----:B------:R-:W-:Y:S01]  /*1e40*/  MOV R47, UR8 ;  /* 0x00000008002f7c02 */ /* 0x000fe20008000f00 */
[----:B------:R-:W-:Y:S01]  /*1e50*/  UIMAD UR34, UR50, UR8, URZ ;  /* 0x00000008322272a4 */ /* 0x000fe2000f8e023f */
[----:B------:R-:W-:Y:S01]  /*1e60*/  ULDC.64 UR28, c[0x0][0x2b8] ;  /* 0x0000ae00001c7ab9 */ /* 0x000fe20000000a00 */
[----:B------:R-:W-:-:S02]  /*1e70*/  @!P0 IADD3 R5, R5, UR35, RZ ;  /* 0x0000002305058c10 */ /* 0x000fc4000fffe0ff */
[----:B------:R-:W-:Y:S01]  /*1e80*/  @!P0 IMAD.WIDE.U32 R2, R47, UR49, R2 ;  /* 0x000000312f028c25 */ /* 0x000fe2000f8e0002 */
[----:B------:R-:W-:Y:S01]  /*1e90*/  MOV R49, UR28 ;  /* 0x0000001c00317c02 */ /* 0x000fe20008000f00 */
[----:B------:R-:W-:Y:S02]  /*1ea0*/  UIMAD UR38, UR49, UR9, UR34 ;  /* 0x00000009312672a4 */ /* 0x000fe4000f8e0222 */
[----:B------:R-:W-:Y:S02]  /*1eb0*/  UIMAD.WIDE.U32 UR8, UR49, UR8, UR32 ;  /* 0x00000008310872a5 */ /* 0x000fe4000f8e0020 */
[----:B------:R-:W-:Y:S01]  /*1ec0*/  UIMAD.WIDE.U32 UR30, UR48, UR30, URZ ;  /* 0x0000001e301e72a5 */ /* 0x000fe2000f8e003f */
[----:B------:R-:W-:Y:S01]  /*1ed0*/  @!P0 IMAD.WIDE.U32 R4, R49, UR49, R4 ;  /* 0x0000003131048c25 */ /* 0x000fe2000f8e0004 */
[----:B------:R-:W-:Y:S01]  /*1ee0*/  UIMAD UR33, UR50, UR28, URZ ;  /* 0x0000001c322172a4 */ /* 0x000fe2000f8e023f */
[----:B------:R-:W-:Y:S01]  /*1ef0*/  @!P0 IADD3 R49, P1, R20, R2, RZ ;  /* 0x0000000214318210 */ /* 0x000fe20007f3e0ff */
[----:B------:R-:W-:-:S02]  /*1f00*/  UIADD3 UR32, UR4, -UR39, URZ ;  /* 0x8000002704207290 */ /* 0x000fc4000fffe03f */
[----:B------:R-:W-:Y:S02]  /*1f10*/  UIADD3 UR31, UR31, UR35, URZ ;  /* 0x000000231f1f7290 */ /* 0x000fe4000fffe03f */
[----:B------:R-:W-:Y:S01]  /*1f20*/  UIMAD UR39, UR49, UR29, UR33 ;  /* 0x0000001d312772a4 */ /* 0x000fe2000f8e0221 */
[C---:B------:R-:W-:Y:S01]  /*1f30*/  @!P0 IADD3 R65, P2, R20.reuse, R4, RZ ;  /* 0x0000000414418210 */ /* 0x040fe20007f5e0ff */
[----:B------:R-:W-:Y:S01]  /*1f40*/  ULDC.64 UR34, c[0x0][0x318] ;  /* 0x0000c60000227ab9 */ /* 0x000fe20000000a00 */
[C---:B------:R-:W-:Y:S02]  /*1f50*/  @!P0 IADD3.X R68, R21.reuse, UR38, R3, P1, !PT ;  /* 0x0000002615448c10 */ /* 0x040fe40008ffe403 */
[C---:B------:R-:W-:Y:S02]  /*1f60*/  LEA R46, P1, R20.reuse, UR34, 0x1 ;  /* 0x00000022142e7c11 */ /* 0x040fe4000f8208ff */
[----:B------:R-:W-:Y:S02]  /*1f70*/  @!P0 IADD3.X R66, R21, UR39, R5, P2, !PT ;  /* 0x0000002715428c10 */ /* 0x000fe400097fe405 */
[----:B------:R-:W-:-:S02]  /*1f80*/  LEA.HI.X R5, R20, UR35, R21, 0x1, P1 ;  /* 0x0000002314057c11 */ /* 0x000fc400088f0c15 */
[----:B------:R-:W-:Y:S01]  /*1f90*/  @!P0 LEA R48, P1, R49, UR34, 0x1 ;  /* 0x0000002231308c11 */ /* 0x000fe2000f8208ff */
[----:B------:R-:W-:-:S03]  /*1fa0*/  UIMAD UR29, UR32, -0x800, URZ ;  /* 0xfffff800201d78a4 */ /* 0x000fc6000f8e023f */
[----:B------:R-:W-:Y:S01]  /*1fb0*/  @!P0 LEA.HI.X R49, R49, UR35, R68, 0x1, P1 ;  /* 0x0000002331318c11 */ /* 0x000fe200088f0c44 */
[----:B------:R-:W-:Y:S02]  /*1fc0*/  UIMAD.WIDE.U32 UR30, UR49, UR28, UR30 ;  /* 0x0000001c311e72a5 */ /* 0x000fe4000f8e001e */
[----:B------:R-:W-:Y:S02]  /*1fd0*/  USHF.R.S32.HI UR28, URZ, 0x1f, UR29 ;  /* 0x0000001f3f1c7899 */ /* 0x000fe4000801141d */
[----:B------:R-:W-:Y:S01]  /*1fe0*/  UIADD3 UR41, UP0, UR29, UR8, URZ ;  /* 0x000000081d297290 */ /* 0x000fe2000ff1e03f */
[----:B------:R-:W-:-:S03]  /*1ff0*/  ULDC.64 UR32, c[0x0][0x308] ;  /* 0x0000c20000207ab9 */ /* 0x000fc60000000a00 */
[----:B------:R-:W-:Y:S01]  /*2000*/  UIADD3.X UR8, UR28, UR38, UR9, UP0, !UPT ;  /* 0x000000261c087290 */ /* 0x000fe200087fe409 */
[C---:B------:R-:W-:Y:S02]  /*2010*/  LEA R2, P2, R20.reuse, UR32, 0x1 ;  /* 0x0000002014027c11 */ /* 0x040fe4000f8408ff */
[----:B------:R-:W-:Y:S02]  /*2020*/  MOV R47, UR41 ;  /* 0x00000029002f7c02 */ /* 0x000fe40008000f00 */
[----:B------:R-:W-:Y:S02]  /*2030*/  ISETP.GE.AND P1, PT, R23, UR58, PT ;  /* 0x0000003a17007c0c */ /* 0x000fe4000bf26270 */
[----:B------:R-:W-:Y:S02]  /*2040*/  LEA.HI.X R3, R20, UR33, R21, 0x1, P2 ;  /* 0x0000002114037c11 */ /* 0x000fe400090f0c15 */
[----:B------:R-:W-:Y:S02]  /*2050*/  LEA R46, P2, R47, R46, 0x1 ;  /* 0x0000002e2f2e7211 */ /* 0x000fe400078408ff */
[----:B------:R-:W-:-:S04]  /*2060*/  MOV R70, UR8 ;  /* 0x0000000800467c02 */ /* 0x000fc80008000f00 */
[----:B------:R-:W-:Y:S01]  /*2070*/  LEA.HI.X R47, R47, R5, R70, 0x1, P2 ;  /* 0x000000052f2f7211 */ /* 0x000fe200010f0c46 */
[----:B------:R-:W-:-:S04]  /*2080*/  UIADD3 UR40, UP1, UR29, UR30, URZ ;  /* 0x0000001e1d287290 */ /* 0x000fc8000ff3e03f */
[----:B------:R-:W-:Y:S02]  /*2090*/  UIADD3.X UR30, UR28, UR39, UR31, UP1, !UPT ;  /* 0x000000271c1e7290 */ /* 0x000fe40008ffe41f */
[----:B------:R-:W-:Y:S02]  /*20a0*/  MOV R67, UR40 ;  /* 0x0000002800437c02 */ /* 0x000fe40008000f00 */
[----:B------:R-:W-:Y:S02]  /*20b0*/  @!P0 LEA R4, P3, R65, UR32, 0x1 ;  /* 0x0000002041048c11 */ /* 0x000fe4000f8608ff */
[----:B------:R-:W-:Y:S02]  /*20c0*/  LEA R2, P4, R67, R2, 0x1 ;  /* 0x0000000243027211 */ /* 0x000fe400078808ff */
[----:B------:R-:W-:Y:S02]  /*20d0*/  MOV R72, UR30 ;  /* 0x0000001e00487c02 */ /* 0x000fe40008000f00 */
[----:B------:R-:W-:-:S02]  /*20e0*/  ISETP.GE.AND P5, PT, R9, UR58, PT ;  /* 0x0000003a09007c0c */ /* 0x000fc4000bfa6270 */
[----:B------:R-:W-:Y:S02]  /*20f0*/  ISETP.GE.AND P6, PT, R10, UR58, PT ;  /* 0x0000003a0a007c0c */ /* 0x000fe4000bfc6270 */
[----:B------:R-:W-:Y:S01]  /*2100*/  PRMT R69, RZ, 0x7610, R69 ;  /* 0x00007610ff457816 */ /* 0x000fe20000000045 */
[----:B--2---:R-:W-:Y:S01]  /*2110*/  STS.U16 [R158], R6 ;  /* 0x000000069e007388 */ /* 0x004fe20000000400 */
[----:B------:R-:W-:Y:S02]  /*2120*/  @!P0 LEA.HI.X R5, R65, UR33, R66, 0x1, P3 ;  /* 0x0000002141058c11 */ /* 0x000fe400098f0c42 */
[----:B------:R-:W-:Y:S01]  /*2130*/  PRMT R77, RZ, 0x7610, R77 ;  /* 0x00007610ff4d7816 */ /* 0x000fe2000000004d */
[----:B---3--:R-:W-:Y:S01]  /*2140*/  STS.U16 [R157+0x40], R7 ;  /* 0x000040079d007388 */ /* 0x008fe20000000400 */
[----:B------:R-:W-:Y:S02]  /*2150*/  ISETP.GE.AND P2, PT, R8, UR58, PT ;  /* 0x0000003a08007c0c */ /* 0x000fe4000bf46270 */
[----:B------:R-:W-:Y:S01]  /*2160*/  PRMT R79, RZ, 0x7610, R79 ;  /* 0x00007610ff4f7816 */ /* 0x000fe2000000004f */
[----:B----4-:R-:W-:Y:S01]  /*2170*/  STS.U16 [R156+0x80], R40 ;  /* 0x000080289c007388 */ /* 0x010fe20000000400 */
[----:B------:R-:W-:-:S02]  /*2180*/  PRMT R70, RZ, 0x7610, R70 ;  /* 0x00007610ff467816 */ /* 0x000fc40000000046 */
[----:B------:R-:W-:Y:S01]  /*2190*/  PRMT R85, RZ, 0x7610, R85 ;  /* 0x00007610ff557816 */ /* 0x000fe20000000055 */
[----:B-----5:R-:W-:Y:S01]  /*21a0*/  STS.U16 [R155+0xc0], R41 ;  /* 0x0000c0299b007388 */ /* 0x020fe20000000400 */
[----:B------:R-:W-:Y:S02]  /*21b0*/  PRMT R88, RZ, 0x7610, R88 ;  /* 0x00007610ff587816 */ /* 0x000fe40000000058 */
[----:B------:R-:W-:Y:S01]  /*21c0*/  PRMT R89, RZ, 0x7610, R89 ;  /* 0x00007610ff597816 */ /* 0x000fe20000000059 */
[----:B------:R-:W-:Y:S01]  /*21d0*/  STS.U16 [R154+0x100], R42 ;  /* 0x0001002a9a007388 */ /* 0x000fe20000000400 */
[----:B------:R-:W-:Y:S02]  /*21e0*/  PRMT R90, RZ, 0x7610, R90 ;  /* 0x00007610ff5a7816 */ /* 0x000fe4000000005a */
[----:B------:R-:W-:Y:S01]  /*21f0*/  PRMT R91, RZ, 0x7610, R91 ;  /* 0x00007610ff5b7816 */ /* 0x000fe2000000005b */
[----:B------:R-:W-:Y:S01]  /*2200*/  STS.U16 [R153+0x140], R43 ;  /* 0x0001402b99007388 */ /* 0x000fe20000000400 */
[----:B------:R-:W-:-:S02]  /*2210*/  PRMT R92, RZ, 0x7610, R92 ;  /* 0x00007610ff5c7816 */ /* 0x000fc4000000005c */
[----:B------:R-:W-:Y:S01]  /*2220*/  PRMT R93, RZ, 0x7610, R93 ;  /* 0x00007610ff5d7816 */ /* 0x000fe2000000005d */
[----:B------:R-:W-:Y:S01]  /*2230*/  STS.U16 [R152+0x180], R44 ;  /* 0x0001802c98007388 */ /* 0x000fe20000000400 */
[----:B------:R-:W0:Y:S01]  /*2240*/  S2UR UR9, SR_CgaCtaId ;  /* 0x00000000000979c3 */ /* 0x000e220000008800 */
[----:B------:R-:W-:Y:S01]  /*2250*/  UMOV UR8, 0x400 ;  /* 0x0000040000087882 */ /* 0x000fe20000000000 */
[----:B------:R-:W-:Y:S01]  /*2260*/  ULDC.64 UR30, c[0x0][0x398] ;  /* 0x0000e600001e7ab9 */ /* 0x000fe20000000a00 */
        /* <DEDUP_REMOVED lines=26> */
[----:B-1----:R-:W-:Y:S01]  /*2410*/  PRMT R50, RZ, 0x7610, R50 ;  /* 0x00007610ff327816 */ /* 0x002fe20000000032 */
[----:B------:R-:W-:Y:S01]  /*2420*/  BAR.SYNC.DEFER_BLOCKING 0x0 ;  /* 0x0000000000007b1d */ /* 0x000fe20000010000 */
[----:B--2---:R-:W-:-:S05]  /*2430*/  PRMT R63, RZ, 0x7610, R63 ;  /* 0x00007610ff3f7816 */ /* 0x004fca000000003f */
[----:B------:R-:W2:Y:S01]  /*2440*/  @!P1 LDG.E.U16 R50, desc[UR20][R46.64+-0xf80] ;  /* 0xfff080142e329981 */ /* 0x000ea2000c1e1500 */
[----:B------:R-:W-:Y:S02]  /*2450*/  ISETP.GE.AND P1, PT, R11, UR58, PT ;  /* 0x0000003a0b007c0c */ /* 0x000fe4000bf26270 */
[----:B---3--:R-:W-:-:S11]  /*2460*/  PRMT R64, RZ, 0x7610, R64 ;  /* 0x00007610ff407816 */ /* 0x008fd60000000040 */
[----:B------:R-:W3:Y:S01]  /*2470*/  @!P1 LDG.E.U16 R63, desc[UR20][R46.64+-0xe40] ;  /* 0xfff1c0142e3f9981 */ /* 0x000ee2000c1e1500 */
[----:B------:R-:W-:Y:S02]  /*2480*/  ISETP.GE.AND P1, PT, R12, UR58, PT ;  /* 0x0000003a0c007c0c */ /* 0x000fe4000bf26270 */
[----:B------:R-:W-:Y:S02]  /*2490*/  LEA.HI.X R3, R67, R3, R72, 0x1, P4 ;  /* 0x0000000343037211 */ /* 0x000fe400020f0c48 */
[----:B------:R-:W-:Y:S02]  /*24a0*/  ISETP.GE.AND P3, PT, R22, UR58, PT ;  /* 0x0000003a16007c0c */ /* 0x000fe4000bf66270 */
[----:B------:R-:W-:-:S07]  /*24b0*/  ISETP.GE.AND P4, PT, R0, UR58, PT ;  /* 0x0000003a00007c0c */ /* 0x000fce000bf86270 */
[----:B------:R-:W4:Y:S01]  /*24c0*/  @!P1 LDG.E.U16 R64, desc[UR20][R46.64+-0xe00] ;  /* 0xfff200142e409981 */ /* 0x000f22000c1e1500 */
[----:B------:R-:W-:Y:S02]  /*24d0*/  ISETP.GE.AND P1, PT, R13, UR58, PT ;  /* 0x0000003a0d007c0c */ /* 0x000fe4000bf26270 */
[----:B------:R-:W-:Y:S02]  /*24e0*/  PRMT R65, RZ, 0x7610, R65 ;  /* 0x00007610ff417816 */ /* 0x000fe40000000041 */
[----:B------:R-:W-:Y:S02]  /*24f0*/  PRMT R60, RZ, 0x7610, R60 ;  /* 0x00007610ff3c7816 */ /* 0x000fe4000000003c */
[----:B------:R-:W-:Y:S02]  /*2500*/  PRMT R44, RZ, 0x7610, R44 ;  /* 0x00007610ff2c7816 */ /* 0x000fe4000000002c */
[----:B------:R-:W-:Y:S02]  /*2510*/  PRMT R51, RZ, 0x7610, R51 ;  /* 0x00007610ff337816 */ /* 0x000fe40000000033 */
[----:B------:R-:W-:Y:S01]  /*2520*/  PRMT R42, RZ, 0x7610, R42 ;  /* 0x00007610ff2a7816 */ /* 0x000fe2000000002a */
[----:B------:R-:W5:Y:S01]  /*2530*/  @!P2 LDG.E.U16 R60, desc[UR20][R46.64+-0xf00] ;  /* 0xfff100142e3ca981 */ /* 0x000f62000c1e1500 */
[----:B------:R-:W-:-:S02]  /*2540*/  PRMT R61, RZ, 0x7610, R61 ;  /* 0x00007610ff3d7816 */ /* 0x000fc4000000003d */
[----:B------:R-:W-:Y:S01]  /*2550*/  PRMT R62, RZ, 0x7610, R62 ;  /* 0x00007610ff3e7816 */ /* 0x000fe2000000003e */
[----:B------:R-:W4:Y:S01]  /*2560*/  @!P1 LDG.E.U16 R65, desc[UR20][R46.64+-0xdc0] ;  /* 0xfff240142e419981 */ /* 0x000f22000c1e1500 */
[----:B------:R-:W-:Y:S02]  /*2570*/  ISETP.GE.AND P1, PT, R14, UR58, PT ;  /* 0x0000003a0e007c0c */ /* 0x000fe4000bf26270 */
[----:B------:R-:W-:Y:S01]  /*2580*/  ISETP.GE.AND P2, PT, R15, UR58, PT ;  /* 0x0000003a0f007c0c */ /* 0x000fe2000bf46270 */
[----:B------:R-:W2:Y:S01]  /*2590*/  @!P3 LDG.E.U16 R44, desc[UR20][R46.64+-0xfc0] ;  /* 0xfff040142e2cb981 */ /* 0x000ea2000c1e1500 */
[----:B------:R-:W-:-:S03]  /*25a0*/  ISETP.GE.AND P3, PT, R16, UR58, PT ;  /* 0x0000003a10007c0c */ /* 0x000fc6000bf66270 */
[----:B------:R-:W3:Y:S01]  /*25b0*/  @!P4 LDG.E.U16 R51, desc[UR20][R46.64+-0xf40] ;  /* 0xfff0c0142e33c981 */ /* 0x000ee2000c1e1500 */
[----:B------:R-:W-:-:S03]  /*25c0*/  ISETP.GE.AND P4, PT, R17, UR58, PT ;  /* 0x0000003a11007c0c */ /* 0x000fc6000bf86270 */
[----:B------:R1:W5:Y:S04]  /*25d0*/  @!P0 LDG.E.U16 R42, desc[UR20][R48.64] ;  /* 0x00000014302a8981 */ /* 0x000368000c1e1500 */
[----:B------:R-:W4:Y:S01]  /*25e0*/  @!P5 LDG.E.U16 R61, desc[UR20][R46.64+-0xec0] ;  /* 0xfff140142e3dd981 */ /* 0x000f22000c1e1500 */
[----:B------:R-:W-:-:S03]  /*25f0*/  ISETP.GE.AND P5, PT, R18, UR58, PT ;  /* 0x0000003a12007c0c */ /* 0x000fc6000bfa6270 */
[----:B------:R-:W4:Y:S01]  /*2600*/  @!P6 LDG.E.U16 R62, desc[UR20][R46.64+-0xe80] ;  /* 0xfff180142e3ee981 */ /* 0x000f22000c1e1500 */
[----:B------:R-:W-:Y:S02]  /*2610*/  ISETP.GE.AND P6, PT, R19, UR58, PT ;  /* 0x0000003a13007c0c */ /* 0x000fe4000bfc6270 */
[----:B-1----:R-:W-:Y:S02]  /*2620*/  PRMT R48, RZ, 0x7610, R48 ;  /* 0x00007610ff307816 */ /* 0x002fe40000000030 */
[----:B------:R-:W-:Y:S02]  /*2630*/  PRMT R49, RZ, 0x7610, R49 ;  /* 0x00007610ff317816 */ /* 0x000fe40000000031 */
[----:B------:R-:W-:Y:S02]  /*2640*/  PRMT R66, RZ, 0x7610, R66 ;  /* 0x00007610ff427816 */ /* 0x000fe40000000042 */
[----:B------:R-:W-:Y:S01]  /*2650*/  PRMT R67, RZ, 0x7610, R67 ;  /* 0x00007610ff437816 */ /* 0x000fe20000000043 */
[----:B------:R-:W4:Y:S04]  /*2660*/  @!P1 LDG.E.U16 R48, desc[UR20][R46.64+-0xd80] ;  /* 0xfff280142e309981 */ /* 0x000f28000c1e1500 */
[----:B------:R-:W4:Y:S04]  /*2670*/  @!P2 LDG.E.U16 R49, desc[UR20][R46.64+-0xd40] ;  /* 0xfff2c0142e31a981 */ /* 0x000f28000c1e1500 */
[----:B------:R-:W4:Y:S04]  /*2680*/  @!P3 LDG.E.U16 R66, desc[UR20][R46.64+-0xd00] ;  /* 0xfff300142e42b981 */ /* 0x000f28000c1e1500 */
[----:B------:R-:W4:Y:S04]  /*2690*/  @!P4 LDG.E.U16 R67, desc[UR20][R46.64+-0xcc0] ;  /* 0xfff340142e43c981 */ /* 0x000f28000c1e1500 */
[----:B------:R-:W4:Y:S04]  /*26a0*/  @!P5 LDG.E.U16 R69, desc[UR20][R46.64+-0xc80] ;  /* 0xfff380142e45d981 */ /* 0x000f28000c1e1500 */
[----:B------:R-:W4:Y:S01]  /*26b0*/  @!P6 LDG.E.U16 R70, desc[UR20][R46.64+-0xc40] ;  /* 0xfff3c0142e46e981 */ /* 0x000f22000c1e1500 */
[----:B------:R-:W-:-:S02]  /*26c0*/  P2R R82, PR, RZ, 0x2 ;  /* 0x00000002ff527803 */ /* 0x000fc40000000000 */
[----:B------:R-:W-:Y:S01]  /*26d0*/  ISETP.GE.AND P1, PT, R22, UR58, PT ;  /* 0x0000003a16007c0c */ /* 0x000fe2000bf26270 */
[----:B-----5:R-:W-:Y:S04]  /*26e0*/  STS.U16 [R158], R42 ;  /* 0x0000002a9e007388 */ /* 0x020fe80000000400 */
[----:B--2---:R-:W-:Y:S04]  /*26f0*/  STS.U16 [R157+0x40], R44 ;  /* 0x0000402c9d007388 */ /* 0x004fe80000000400 */
[----:B------:R-:W-:Y:S04]  /*2700*/  STS.U16 [R156+0x80], R50 ;  /* 0x000080329c007388 */ /* 0x000fe80000000400 */
[----:B---3--:R-:W-:Y:S04]  /*2710*/  STS.U16 [R155+0xc0], R51 ;  /* 0x0000c0339b007388 */ /* 0x008fe80000000400 */
[----:B------:R1:W-:Y:S04]  /*2720*/  STS.U16 [R154+0x100], R60 ;  /* 0x0001003c9a007388 */ /* 0x0003e80000000400 */
[----:B----4-:R2:W-:Y:S04]  /*2730*/  STS.U16 [R153+0x140], R61 ;  /* 0x0001403d99007388 */ /* 0x0105e80000000400 */
[----:B------:R3:W-:Y:S04]  /*2740*/  STS.U16 [R152+0x180], R62 ;  /* 0x0001803e98007388 */ /* 0x0007e80000000400 */
        /* <DEDUP_REMOVED lines=10> */
[----:B------:R-:W5:Y:S04]  /*27f0*/  LDS.U16 R46, [R59] ;  /* 0x000000003b2e7984 */ /* 0x000f680000000400 */
[----:B------:R-:W-:Y:S04]  /*2800*/  LDS.U16 R42, [R59+0x2] ;  /* 0x000002003b2a7984 */ /* 0x000fe80000000400 */
[----:B------:R-:W0:Y:S04]  /*2810*/  LDS.U16 R44, [R59+0x4] ;  /* 0x000004003b2c7984 */ /* 0x000e280000000400 */
[----:B------:R-:W0:Y:S04]  /*2820*/  LDS.U16 R47, [R59+0x6] ;  /* 0x000006003b2f7984 */ /* 0x000e280000000400 */
[----:B------:R-:W0:Y:S04]  /*2830*/  LDS.U16 R48, [R59+0x8] ;  /* 0x000008003b307984 */ /* 0x000e280000000400 */
[----:B------:R-:W0:Y:S04]  /*2840*/  LDS.U16 R49, [R59+0xa] ;  /* 0x00000a003b317984 */ /* 0x000e280000000400 */
[----:B------:R-:W0:Y:S04]  /*2850*/  LDS.U16 R50, [R59+0xc] ;  /* 0x00000c003b327984 */ /* 0x000e280000000400 */
[----:B------:R-:W-:Y:S04]  /*2860*/  LDS.U16 R51, [R59+0xe] ;  /* 0x00000e003b337984 */ /* 0x000fe80000000400 */
[----:B------:R-:W0:Y:S04]  /*2870*/  LDS.U16 R64, [R59+0x10] ;  /* 0x000010003b407984 */ /* 0x000e280000000400 */
[----:B------:R-:W-:Y:S04]  /*2880*/  LDS.U16 R65, [R59+0x12] ;  /* 0x000012003b417984 */ /* 0x000fe80000000400 */
[----:B------:R-:W0:Y:S04]  /*2890*/  LDS.U16 R66, [R59+0x14] ;  /* 0x000014003b427984 */ /* 0x000e280000000400 */
[----:B------:R-:W0:Y:S04]  /*28a0*/  LDS.U16 R67, [R59+0x16] ;  /* 0x000016003b437984 */ /* 0x000e280000000400 */
[----:B------:R-:W-:Y:S04]  /*28b0*/  LDS.U16 R69, [R59+0x18] ;  /* 0x000018003b457984 */ /* 0x000fe80000000400 */
[----:B------:R-:W-:Y:S04]  /*28c0*/  LDS.U16 R70, [R59+0x1a] ;  /* 0x00001a003b467984 */ /* 0x000fe80000000400 */
[----:B------:R-:W0:Y:S04]  /*28d0*/  LDS.U16 R72, [R59+0x1c] ;  /* 0x00001c003b487984 */ /* 0x000e280000000400 */
[----:B------:R-:W0:Y:S01]  /*28e0*/  LDS.U16 R74, [R59+0x1e] ;  /* 0x00001e003b4a7984 */ /* 0x000e220000000400 */
[----:B------:R-:W-:Y:S01]  /*28f0*/  BAR.SYNC.DEFER_BLOCKING 0x0 ;  /* 0x0000000000007b1d */ /* 0x000fe20000010000 */
[----:B-1----:R-:W-:-:S02]  /*2900*/  PRMT R60, RZ, 0x7610, R60 ;  /* 0x00007610ff3c7816 */ /* 0x002fc4000000003c */
[----:B--2---:R-:W-:Y:S02]  /*2910*/  PRMT R61, RZ, 0x7610, R61 ;  /* 0x00007610ff3d7816 */ /* 0x004fe4000000003d */
[----:B---3--:R-:W-:Y:S02]  /*2920*/  PRMT R62, RZ, 0x7610, R62 ;  /* 0x00007610ff3e7816 */ /* 0x008fe4000000003e */
[----:B----4-:R-:W-:Y:S01]  /*2930*/  PRMT R63, RZ, 0x7610, R63 ;  /* 0x00007610ff3f7816 */ /* 0x010fe2000000003f */
[----:B------:R1:W2:Y:S01]  /*2940*/  @!P0 LDG.E.U16 R60, desc[UR20][R4.64] ;  /* 0x00000014043c8981 */ /* 0x0002a2000c1e1500 */
[----:B------:R-:W-:-:S03]  /*2950*/  ISETP.GE.AND P0, PT, R23, UR58, PT ;  /* 0x0000003a17007c0c */ /* 0x000fc6000bf06270 */
[----:B------:R-:W3:Y:S01]  /*2960*/  @!P1 LDG.E.U16 R61, desc[UR20][R2.64+-0xfc0] ;  /* 0xfff04014023d9981 */ /* 0x000ee2000c1e1500 */
[----:B------:R-:W-:-:S03]  /*2970*/  ISETP.GE.AND P1, PT, R0, UR58, PT ;  /* 0x0000003a00007c0c */ /* 0x000fc6000bf26270 */
[----:B------:R-:W4:Y:S04]  /*2980*/  @!P2 LDG.E.U16 R89, desc[UR20][R2.64+-0xd40] ;  /* 0xfff2c0140259a981 */ /* 0x000f28000c1e1500 */
[----:B------:R-:W4:Y:S04]  /*2990*/  @!P3 LDG.E.U16 R90, desc[UR20][R2.64+-0xd00] ;  /* 0xfff30014025ab981 */ /* 0x000f28000c1e1500 */
[----:B------:R-:W4:Y:S01]  /*29a0*/  @!P0 LDG.E.U16 R62, desc[UR20][R2.64+-0xf80] ;  /* 0xfff08014023e8981 */ /* 0x000f22000c1e1500 */
[----:B------:R-:W-:-:S03]  /*29b0*/  ISETP.GE.AND P0, PT, R8, UR58, PT ;  /* 0x0000003a08007c0c */ /* 0x000fc6000bf06270 */
[----:B------:R-:W4:Y:S01]  /*29c0*/  @!P1 LDG.E.U16 R63, desc[UR20][R2.64+-0xf40] ;  /* 0xfff0c014023f9981 */ /* 0x000f22000c1e1500 */
[----:B------:R-:W-:-:S03]  /*29d0*/  ISETP.GE.AND P1, PT, R9, UR58, PT ;  /* 0x0000003a09007c0c */ /* 0x000fc6000bf26270 */
[----:B------:R-:W4:Y:S04]  /*29e0*/  @!P4 LDG.E.U16 R91, desc[UR20][R2.64+-0xcc0] ;  /* 0xfff34014025bc981 */ /* 0x000f28000c1e1500 */
[----:B------:R-:W4:Y:S04]  /*29f0*/  @!P5 LDG.E.U16 R92, desc[UR20][R2.64+-0xc80] ;  /* 0xfff38014025cd981 */ /* 0x000f28000c1e1500 */
[----:B------:R-:W4:Y:S01]  /*2a00*/  @!P0 LDG.E.U16 R77, desc[UR20][R2.64+-0xf00] ;  /* 0xfff10014024d8981 */ /* 0x000f22000c1e1500 */
[----:B------:R-:W-:-:S03]  /*2a10*/  ISETP.GE.AND P0, PT, R10, UR58, PT ;  /* 0x0000003a0a007c0c */ /* 0x000fc6000bf06270 */
[----:B------:R-:W4:Y:S01]  /*2a20*/  @!P1 LDG.E.U16 R79, desc[UR20][R2.64+-0xec0] ;  /* 0xfff14014024f9981 */ /* 0x000f22000c1e1500 */
[----:B------:R-:W-:Y:S02]  /*2a30*/  ISETP.GE.AND P1, PT, R11, UR58, PT ;  /* 0x0000003a0b007c0c */ /* 0x000fe4000bf26270 */
[----:B-1----:R-:W-:Y:S01]  /*2a40*/  PRMT R4, RZ, 0x7610, R4 ;  /* 0x00007610ff047816 */ /* 0x002fe20000000004 */
[----:B------:R-:W4:Y:S01]  /*2a50*/  @!P6 LDG.E.U16 R93, desc[UR20][R2.64+-0xc40] ;  /* 0xfff3c014025de981 */ /* 0x000f22000c1e1500 */
[----:B------:R-:W-:-:S05]  /*2a60*/  PRMT R5, RZ, 0x7610, R5 ;  /* 0x00007610ff057816 */ /* 0x000fca0000000005 */
[----:B------:R-:W4:Y:S01]  /*2a70*/  @!P0 LDG.E.U16 R4, desc[UR20][R2.64+-0xe80] ;  /* 0xfff1801402048981 */ /* 0x000f22000c1e1500 */
[----:B------:R-:W-:-:S03]  /*2a80*/  ISETP.GE.AND P0, PT, R12, UR58, PT ;  /* 0x0000003a0c007c0c */ /* 0x000fc6000bf06270 */
[----:B------:R-:W4:Y:S01]  /*2a90*/  @!P1 LDG.E.U16 R5, desc[UR20][R2.64+-0xe40] ;  /* 0xfff1c01402059981 */ /* 0x000f22000c1e1500 */
[----:B------:R-:W-:Y:S02]  /*2aa0*/  ISETP.NE.AND P1, PT, R82, RZ, PT ;  /* 0x000000ff5200720c */ /* 0x000fe40003f25270 */
[----:B------:R-:W-:-:S07]  /*2ab0*/  PRMT R82, RZ, 0x7610, R82 ;  /* 0x00007610ff527816 */ /* 0x000fce0000000052 */
[----:B------:R-:W4:Y:S01]  /*2ac0*/  @!P0 LDG.E.U16 R82, desc[UR20][R2.64+-0xe00] ;  /* 0xfff2001402528981 */ /* 0x000f22000c1e1500 */
[----:B------:R-:W-:-:S03]  /*2ad0*/  ISETP.GE.AND P0, PT, R13, UR58, PT ;  /* 0x0000003a0d007c0c */ /* 0x000fc6000bf06270 */
[----:B------:R-:W4:Y:S10]  /*2ae0*/  @!P1 LDG.E.U16 R88, desc[UR20][R2.64+-0xd80] ;  /* 0xfff2801402589981 */ /* 0x000f34000c1e1500 */
[----:B------:R1:W4:Y:S01]  /*2af0*/  @!P0 LDG.E.U16 R85, desc[UR20][R2.64+-0xdc0] ;  /* 0xfff2401402558981 */ /* 0x000322000c1e1500 */
[----:B-----5:R-:W-:-:S02]  /*2b00*/  SHF.L.U32 R46, R46, 0x10, RZ ;  /* 0x000000102e2e7819 */ /* 0x020fc400000006ff */
[----:B0-----:R-:W-:-:S03]  /*2b10*/  SHF.L.U32 R44, R44, 0x10, RZ ;  /* 0x000000102c2c7819 */ /* 0x001fc600000006ff */
[----:B------:R-:W-:Y:S01]  /*2b20*/  FMUL.FTZ R87, R46, -1.4426950216293334961 ;  /* 0xbfb8aa3b2e577820 */ /* 0x000fe20000410000 */
[----:B------:R-:W-:Y:S01]  /*2b30*/  SHF.L.U32 R42, R42, 0x10, RZ ;  /* 0x000000102a2a7819 */ /* 0x000fe200000006ff */
[----:B------:R-:W-:Y:S01]  /*2b40*/  FMUL.FTZ R95, R44, -1.4426950216293334961 ;  /* 0xbfb8aa3b2c5f7820 */ /* 0x000fe20000410000 */
[----:B------:R-:W-:-:S03]  /*2b50*/  SHF.L.U32 R47, R47, 0x10, RZ ;  /* 0x000000102f2f7819 */ /* 0x000fc600000006ff */
[----:B------:R-:W0:Y:S01]  /*2b60*/  MUFU.EX2 R87, R87 ;  /* 0x0000005700577308 */ /* 0x000e220000000800 */
[----:B------:R-:W-:Y:S01]  /*2b70*/  FMUL.FTZ R94, R42, -1.4426950216293334961 ;  /* 0xbfb8aa3b2a5e7820 */ /* 0x000fe20000410000 */
[----:B------:R-:W-:Y:S01]  /*2b80*/  SHF.L.U32 R48, R48, 0x10, RZ ;  /* 0x0000001030307819 */ /* 0x000fe200000006ff */
[----:B-1----:R-:W-:Y:S01]  /*2b90*/  FMUL.FTZ R2, R47, -1.4426950216293334961 ;  /* 0xbfb8aa3b2f027820 */ /* 0x002fe20000410000 */
[----:B------:R-:W-:-:S04]  /*2ba0*/  SHF.L.U32 R49, R49, 0x10, RZ ;  /* 0x0000001031317819 */ /* 0x000fc800000006ff */
[----:B------:R-:W-:Y:S01]  /*2bb0*/  MUFU.EX2 R95, R95 ;  /* 0x0000005f005f7308 */ /* 0x000fe20000000800 */
[----:B------:R-:W-:Y:S01]  /*2bc0*/  FMUL.FTZ R3, R48, -1.4426950216293334961 ;  /* 0xbfb8aa3b30037820 */ /* 0x000fe20000410000 */
[----:B------:R-:W-:-:S06]  /*2bd0*/  SHF.L.U32 R50, R50, 0x10, RZ ;  /* 0x0000001032327819 */ /* 0x000fcc00000006ff */
[----:B------:R-:W-:Y:S01]  /*2be0*/  MUFU.EX2 R94, R94 ;  /* 0x0000005e005e7308 */ /* 0x000fe20000000800 */
[----:B------:R-:W-:Y:S01]  /*2bf0*/  FMUL.FTZ R96, R49, -1.4426950216293334961 ;  /* 0xbfb8aa3b31607820 */ /* 0x000fe20000410000 */
[----:B------:R-:W-:Y:S01]  /*2c00*/  FMUL.FTZ R97, R50, -1.4426950216293334961 ;  /* 0xbfb8aa3b32617820 */ /* 0x000fe20000410000 */
[----:B0-----:R-:W-:-:S05]  /*2c10*/  FADD.FTZ R87, R87, 1 ;  /* 0x3f80000057577421 */ /* 0x001fca0000010000 */
[----:B------:R-:W0:Y:S08]  /*2c20*/  MUFU.EX2 R2, R2 ;  /* 0x0000000200027308 */ /* 0x000e300000000800 */
[----:B------:R-:W1:Y:S01]  /*2c30*/  MUFU.EX2 R3, R3 ;  /* 0x0000000300037308 */ /* 0x000e620000000800 */
[----:B------:R-:W-:-:S07]  /*2c40*/  SHF.L.U32 R64, R64, 0x10, RZ ;  /* 0x0000001040407819 */ /* 0x000fce00000006ff */
[----:B------:R-:W-:Y:S01]  /*2c50*/  MUFU.EX2 R96, R96 ;  /* 0x0000006000607308 */ /* 0x000fe20000000800 */
[----:B------:R-:W-:-:S07]  /*2c60*/  SHF.L.U32 R66, R66, 0x10, RZ ;  /* 0x0000001042427819 */ /* 0x000fce00000006ff */
[----:B------:R-:W-:Y:S08]  /*2c70*/  MUFU.EX2 R97, R97 ;  /* 0x0000006100617308 */ /* 0x000ff00000000800 */
[----:B------:R-:W-:Y:S01]  /*2c80*/  MUFU.RCP R87, R87 ;  /* 0x0000005700577308 */ /* 0x000fe20000001000 */
[----:B------:R-:W-:Y:S01]  /*2c90*/  SHF.L.U32 R67, R67, 0x10, RZ ;  /* 0x0000001043437819 */ /* 0x000fe200000006ff */
[----:B0-----:R-:W-:Y:S01]  /*2ca0*/  FADD.FTZ R2, R2, 1 ;  /* 0x3f80000002027421 */ /* 0x001fe20000010000 */
[----:B------:R-:W-:Y:S01]  /*2cb0*/  FMUL.FTZ R99, R64, -1.4426950216293334961 ;  /* 0xbfb8aa3b40637820 */ /* 0x000fe20000410000 */
[----:B------:R-:W-:Y:S01]  /*2cc0*/  FMUL.FTZ R101, R66, -1.4426950216293334961 ;  /* 0xbfb8aa3b42657820 */ /* 0x000fe20000410000 */
[----:B-1----:R-:W-:Y:S01]  /*2cd0*/  FADD.FTZ R3, R3, 1 ;  /* 0x3f80000003037421 */ /* 0x002fe20000010000 */
[----:B------:R-:W-:Y:S01]  /*2ce0*/  SHF.L.U32 R73, R73, 0x10, RZ ;  /* 0x0000001049497819 */ /* 0x000fe200000006ff */
[----:B------:R-:W-:Y:S01]  /*2cf0*/  FMUL.FTZ R102, R67, -1.4426950216293334961 ;  /* 0xbfb8aa3b43667820 */ /* 0x000fe20000410000 */
[----:B------:R-:W-:Y:S01]  /*2d00*/  SHF.L.U32 R51, R51, 0x10, RZ ;  /* 0x0000001033337819 */ /* 0x000fe200000006ff */
[----:B------:R-:W-:Y:S01]  /*2d10*/  MUFU.EX2 R99, R99 ;  /* 0x0000006300637308 */ /* 0x000fe20000000800 */
[----:B------:R-:W-:-:S02]  /*2d20*/  SHF.L.U32 R65, R65, 0x10, RZ ;  /* 0x0000001041417819 */ /* 0x000fc400000006ff */
[----:B------:R-:W-:Y:S01]  /*2d30*/  SHF.L.U32 R75, R75, 0x10, RZ ;  /* 0x000000104b4b7819 */ /* 0x000fe200000006ff */
[----:B------:R-:W-:Y:S02]  /*2d40*/  FMUL.FTZ R98, R51, -1.4426950216293334961 ;  /* 0xbfb8aa3b33627820 */ /* 0x000fe40000410000 */
[----:B------:R-:W-:Y:S02]  /*2d50*/  FMUL.FTZ R100, R65, -1.4426950216293334961 ;  /* 0xbfb8aa3b41647820 */ /* 0x000fe40000410000 */
[----:B------:R-:W0:Y:S01]  /*2d60*/  MUFU.EX2 R101, R101 ;  /* 0x0000006500657308 */ /* 0x000e220000000800 */
[----:B------:R-:W-:-:S07]  /*2d70*/  SHF.L.U32 R76, R76, 0x10, RZ ;  /* 0x000000104c4c7819 */ /* 0x000fce00000006ff */
[----:B------:R-:W1:Y:S01]  /*2d80*/  MUFU.EX2 R102, R102 ;  /* 0x0000006600667308 */ /* 0x000e620000000800 */
[----:B------:R-:W-:Y:S02]  /*2d90*/  SHF.L.U32 R78, R78, 0x10, RZ ;  /* 0x000000104e4e7819 */ /* 0x000fe400000006ff */
[----:B------:R-:W-:-:S05]  /*2da0*/  SHF.L.U32 R72, R72, 0x10, RZ ;  /* 0x0000001048487819 */ /* 0x000fca00000006ff */
[----:B------:R-:W5:Y:S01]  /*2db0*/  MUFU.EX2 R98, R98 ;  /* 0x0000006200627308 */ /* 0x000f620000000800 */
[----:B------:R-:W-:-:S07]  /*2dc0*/  FMUL.FTZ R105, R72, -1.4426950216293334961 ;  /* 0xbfb8aa3b48697820 */ /* 0x000fce0000410000 */
[----:B------:R-:W-:Y:S01]  /*2dd0*/  MUFU.EX2 R100, R100 ;  /* 0x0000006400647308 */ /* 0x000fe20000000800 */
[----:B0-----:R-:W-:Y:S01]  /*2de0*/  FADD.FTZ R101, R101, 1 ;  /* 0x3f80000065657421 */ /* 0x001fe20000010000 */
[----:B------:R-:W-:Y:S01]  /*2df0*/  SHF.L.U32 R84, R84, 0x10, RZ ;  /* 0x0000001054547819 */ /* 0x000fe200000006ff */
[----:B-1----:R-:W-:Y:S01]  /*2e00*/  FADD.FTZ R102, R102, 1 ;  /* 0x3f80000066667421 */ /* 0x002fe20000010000 */
[----:B------:R-:W-:-:S04]  /*2e10*/  SHF.L.U32 R83, R83, 0x10, RZ ;  /* 0x0000001053537819 */ /* 0x000fc800000006ff */
[----:B------:R-:W-:Y:S01]  /*2e20*/  MUFU.EX2 R106, R105 ;  /* 0x00000069006a7308 */ /* 0x000fe20000000800 */
[----:B------:R-:W-:Y:S02]  /*2e30*/  SHF.L.U32 R69, R69, 0x10, RZ ;  /* 0x0000001045457819 */ /* 0x000fe400000006ff */
[----:B------:R-:W-:-:S05]  /*2e40*/  SHF.L.U32 R74, R74, 0x10, RZ ;  /* 0x000000104a4a7819 */ /* 0x000fca00000006ff */
[----:B------:R-:W-:Y:S01]  /*2e50*/  MUFU.RCP R105, R101 ;  /* 0x0000006500697308 */ /* 0x000fe20000001000 */
[----:B------:R-:W-:-:S07]  /*2e60*/  FMUL.FTZ R103, R69, -1.4426950216293334961 ;  /* 0xbfb8aa3b45677820 */ /* 0x000fce0000410000 */
[----:B------:R-:W-:Y:S01]  /*2e70*/  MUFU.RCP R108, R102 ;  /* 0x00000066006c7308 */ /* 0x000fe20000001000 */
[----:B--2---:R-:W-:Y:S04]  /*2e80*/  STS.U16 [R158], R60 ;  /* 0x0000003c9e007388 */ /* 0x004fe80000000400 */
[----:B---3--:R-:W-:Y:S04]  /*2e90*/  STS.U16 [R157+0x40], R61 ;  /* 0x0000403d9d007388 */ /* 0x008fe80000000400 */
        /* <DEDUP_REMOVED lines=13> */
[----:B------:R2:W-:Y:S01]  /*2f70*/  STS.U16 [R138+0x3c0], R93 ;  /* 0x0003c05d8a007388 */ /* 0x0005e20000000400 */
[----:B------:R-:W-:-:S03]  /*2f80*/  NOP ;  /* 0x0000000000007918 */ /* 0x000fc60000000000 */
[----:B------:R-:W3:Y:S04]  /*2f90*/  LDS.U16 R60, [R59] ;  /* 0x000000003b3c7984 */ /* 0x000ee80000000400 */
[----:B------:R-:W4:Y:S04]  /*2fa0*/  LDS.U16 R62, [R59+0x4] ;  /* 0x000004003b3e7984 */ /* 0x000f280000000400 */
[----:B------:R-:W4:Y:S04]  /*2fb0*/  LDS.U16 R61, [R59+0x2] ;  /* 0x000002003b3d7984 */ /* 0x000f280000000400 */
[----:B------:R-:W4:Y:S04]  /*2fc0*/  LDS.U16 R63, [R59+0x6] ;  /* 0x000006003b3f7984 */ /* 0x000f280000000400 */
[----:B------:R-:W4:Y:S04]  /*2fd0*/  LDS.U16 R79, [R59+0xa] ;  /* 0x00000a003b4f7984 */ /* 0x000f280000000400 */
[----:B------:R-:W4:Y:S01]  /*2fe0*/  LDS.U16 R82, [R59+0xc] ;  /* 0x00000c003b527984 */ /* 0x000f220000000400 */
[----:B0-----:R-:W-:Y:S01]  /*2ff0*/  FADD.FTZ R89, R95, 1 ;  /* 0x3f8000005f597421 */ /* 0x001fe20000010000 */
[----:B------:R-:W-:Y:S01]  /*3000*/  FADD.FTZ R85, R94, 1 ;  /* 0x3f8000005e557421 */ /* 0x000fe20000010000 */
[----:B------:R-:W-:Y:S01]  /*3010*/  MUFU.RCP R88, R2 ;  /* 0x0000000200587308 */ /* 0x000fe20000001000 */
[----:B------:R-:W0:Y:S01]  /*3020*/  LDS.U16 R77, [R59+0x8] ;  /* 0x000008003b4d7984 */ /* 0x000e220000000400 */
[----:B-1----:R-:W-:Y:S01]  /*3030*/  FADD.FTZ R90, R96, 1 ;  /* 0x3f800000605a7421 */ /* 0x002fe20000010000 */
[----:B--2---:R-:W-:-:S05]  /*3040*/  FADD.FTZ R93, R97, 1 ;  /* 0x3f800000615d7421 */ /* 0x004fca0000010000 */
[----:B------:R1:W-:Y:S01]  /*3050*/  MUFU.RCP R91, R3 ;  /* 0x00000003005b7308 */ /* 0x0003e20000001000 */
[----:B-----5:R-:W-:Y:S01]  /*3060*/  FADD.FTZ R92, R98, 1 ;  /* 0x3f800000625c7421 */ /* 0x020fe20000010000 */
[----:B------:R-:W-:Y:S01]  /*3070*/  FMUL.FTZ R107, R74, -1.4426950216293334961 ;  /* 0xbfb8aa3b4a6b7820 */ /* 0x000fe20000410000 */
[----:B------:R-:W-:Y:S01]  /*3080*/  SHF.L.U32 R70, R70, 0x10, RZ ;  /* 0x0000001046467819 */ /* 0x000fe200000006ff */
[----:B------:R-:W-:Y:S04]  /*3090*/  LDS.U16 R109, [R59+0x1a] ;  /* 0x00001a003b6d7984 */ /* 0x000fe80000000400 */
[----:B------:R-:W2:Y:S01]  /*30a0*/  MUFU.RCP R89, R89 ;  /* 0x0000005900597308 */ /* 0x000ea20000001000 */
[----:B---3--:R-:W-:Y:S01]  /*30b0*/  SHF.L.U32 R60, R60, 0x10, RZ ;  /* 0x000000103c3c7819 */ /* 0x008fe200000006ff */
[----:B------:R-:W-:Y:S01]  /*30c0*/  LDS.U16 R110, [R59+0x1c] ;  /* 0x00001c003b6e7984 */ /* 0x000fe20000000400 */
[----:B------:R-:W-:-:S03]  /*30d0*/  SHF.L.U32 R86, R86, 0x10, RZ ;  /* 0x0000001056567819 */ /* 0x000fc600000006ff */
[----:B------:R-:W-:Y:S02]  /*30e0*/  LDS.U16 R112, [R59+0x1e] ;  /* 0x00001e003b707984 */ /* 0x000fe40000000400 */
[----:B------:R-:W3:Y:S01]  /*30f0*/  MUFU.RCP R85, R85 ;  /* 0x0000005500557308 */ /* 0x000ee20000001000 */
[----:B-1----:R-:W-:Y:S01]  /*3100*/  FADD.FTZ R3, -R87, 1 ;  /* 0x3f80000057037421 */ /* 0x002fe20000010100 */
[----:B------:R-:W-:Y:S01]  /*3110*/  FMUL.FTZ R2, R73, R60 ;  /* 0x0000003c49027220 */ /* 0x000fe20000410000 */
[----:B----4-:R-:W-:Y:S02]  /*3120*/  SHF.L.U32 R62, R62, 0x10, RZ ;  /* 0x000000103e3e7819 */ /* 0x010fe400000006ff */
[----:B------:R-:W-:Y:S01]  /*3130*/  FFMA.FTZ R3, R46, R3, 1 ;  /* 0x3f8000002e037423 */ /* 0x000fe20000010003 */
[----:B------:R-:W-:Y:S01]  /*3140*/  FMUL.FTZ R2, R87, R2 ;  /* 0x0000000257027220 */ /* 0x000fe20000410000 */
[----:B------:R-:W-:Y:S01]  /*3150*/  SHF.L.U32 R61, R61, 0x10, RZ ;  /* 0x000000103d3d7819 */ /* 0x000fe200000006ff */
[----:B------:R-:W1:Y:S01]  /*3160*/  MUFU.RCP R90, R90 ;  /* 0x0000005a005a7308 */ /* 0x000e620000001000 */
[----:B--2---:R-:W-:Y:S01]  /*3170*/  FADD.FTZ R5, -R89, 1 ;  /* 0x3f80000059057421 */ /* 0x004fe20000010100 */
[----:B------:R-:W-:Y:S01]  /*3180*/  FMUL.FTZ R4, R2, R3 ;  /* 0x0000000302047220 */ /* 0x000fe20000410000 */
[----:B------:R-:W-:Y:S01]  /*3190*/  SHF.L.U32 R63, R63, 0x10, RZ ;  /* 0x000000103f3f7819 */ /* 0x000fe200000006ff */
[----:B------:R-:W-:-:S04]  /*31a0*/  FMUL.FTZ R94, R75, R62 ;  /* 0x0000003e4b5e7220 */ /* 0x000fc80000410000 */
[----:B------:R-:W2:Y:S01]  /*31b0*/  MUFU.RCP R93, R93 ;  /* 0x0000005d005d7308 */ /* 0x000ea20000001000 */
[----:B---3--:R-:W-:Y:S01]  /*31c0*/  FADD.FTZ R3, -R85, 1 ;  /* 0x3f80000055037421 */ /* 0x008fe20000010100 */
[----:B------:R-:W-:Y:S01]  /*31d0*/  FMUL.FTZ R2, R76, R61 ;  /* 0x0000003d4c027220 */ /* 0x000fe20000410000 */
[----:B------:R-:W-:Y:S01]  /*31e0*/  FADD.FTZ R96, -R88, 1 ;  /* 0x3f80000058607421 */ /* 0x000fe20000010100 */
[----:B------:R-:W-:Y:S01]  /*31f0*/  FFMA.FTZ R97, R44, R5, 1 ;  /* 0x3f8000002c617423 */ /* 0x000fe20000010005 */
[----:B------:R-:W-:Y:S01]  /*3200*/  FMUL.FTZ R94, R89, R94 ;  /* 0x0000005e595e7220 */ /* 0x000fe20000410000 */
[----:B------:R-:W-:Y:S01]  /*3210*/  FFMA.FTZ R3, R42, R3, 1 ;  /* 0x3f8000002a037423 */ /* 0x000fe20000010003 */
[----:B------:R-:W-:Y:S01]  /*3220*/  FMUL.FTZ R5, R78, R63 ;  /* 0x0000003f4e057220 */ /* 0x000fe20000410000 */
[----:B------:R-:W-:Y:S01]  /*3230*/  FMUL.FTZ R2, R85, R2 ;  /* 0x0000000255027220 */ /* 0x000fe20000410000 */
[----:B------:R-:W-:Y:S01]  /*3240*/  FADD.FTZ R95, R99, 1 ;  /* 0x3f800000635f7421 */ /* 0x000fe20000010000 */
[----:B------:R-:W-:Y:S01]  /*3250*/  FFMA.FTZ R99, R47, R96, 1 ;  /* 0x3f8000002f637423 */ /* 0x000fe20000010060 */
[----:B------:R-:W-:Y:S01]  /*3260*/  FMUL.FTZ R96, R88, R5 ;  /* 0x0000000558607220 */ /* 0x000fe20000410000 */
[----:B------:R-:W-:Y:S01]  /*3270*/  FMUL.FTZ R116, R94, R97 ;  /* 0x000000615e747220 */ /* 0x000fe20000410000 */
[----:B------:R-:W-:Y:S01]  /*3280*/  FMUL.FTZ R5, R2, R3 ;  /* 0x0000000302057220 */ /* 0x000fe20000410000 */
[----:B------:R-:W3:Y:S01]  /*3290*/  LDS.U16 R94, [R59+0x12] ;  /* 0x000012003b5e7984 */ /* 0x000ee20000000400 */
[----:B------:R-:W-:-:S02]  /*32a0*/  SHF.L.U32 R79, R79, 0x10, RZ ;  /* 0x000000104f4f7819 */ /* 0x000fc400000006ff */
[----:B------:R-:W-:Y:S01]  /*32b0*/  SHF.L.U32 R82, R82, 0x10, RZ ;  /* 0x0000001052527819 */ /* 0x000fe200000006ff */
[----:B------:R-:W-:Y:S01]  /*32c0*/  LDS.U16 R3, [R59+0x10] ;  /* 0x000010003b037984 */ /* 0x000fe20000000400 */
[----:B------:R-:W-:Y:S01]  /*32d0*/  FMUL.FTZ R119, R96, R99 ;  /* 0x0000006360777220 */ /* 0x000fe20000410000 */
[----:B-1----:R-:W-:Y:S01]  /*32e0*/  FADD.FTZ R96, -R90, 1 ;  /* 0x3f8000005a607421 */ /* 0x002fe20000010100 */
[----:B--2---:R-:W-:Y:S01]  /*32f0*/  FADD.FTZ R101, -R93, 1 ;  /* 0x3f8000005d657421 */ /* 0x004fe20000010100 */
[----:B------:R-:W1:Y:S01]  /*3300*/  LDS.U16 R2, [R59+0xe] ;  /* 0x00000e003b027984 */ /* 0x000e620000000400 */
[----:B------:R-:W-:Y:S01]  /*3310*/  FMUL.FTZ R99, R84, R79 ;  /* 0x0000004f54637220 */ /* 0x000fe20000410000 */
[----:B------:R-:W-:Y:S01]  /*3320*/  FMUL.FTZ R102, R83, R82 ;  /* 0x0000005253667220 */ /* 0x000fe20000410000 */
[----:B------:R-:W-:Y:S01]  /*3330*/  FADD.FTZ R98, R100, 1 ;  /* 0x3f80000064627421 */ /* 0x000fe20000010000 */
[----:B------:R-:W-:Y:S01]  /*3340*/  FFMA.FTZ R100, R49, R96, 1 ;  /* 0x3f80000031647423 */ /* 0x000fe20000010060 */
[----:B------:R-:W-:Y:S01]  /*3350*/  FFMA.FTZ R101, R50, R101, 1 ;  /* 0x3f80000032657423 */ /* 0x000fe20000010065 */
[----:B------:R-:W-:Y:S01]  /*3360*/  FMUL.FTZ R99, R90, R99 ;  /* 0x000000635a637220 */ /* 0x000fe20000410000 */
[----:B------:R-:W-:-:S03]  /*3370*/  FMUL.FTZ R102, R93, R102 ;  /* 0x000000665d667220 */ /* 0x000fc60000410000 */
[----:B------:R-:W-:Y:S01]  /*3380*/  FMUL.FTZ R121, R99, R100 ;  /* 0x0000006463797220 */ /* 0x000fe20000410000 */
[----:B------:R-:W-:Y:S01]  /*3390*/  FMUL.FTZ R120, R102, R101 ;  /* 0x0000006566787220 */ /* 0x000fe20000410000 */
[----:B------:R-:W2:Y:S01]  /*33a0*/  LDS.U16 R100, [R59+0x14] ;  /* 0x000014003b647984 */ /* 0x000ea20000000400 */
[----:B------:R-:W4:Y:S03]  /*33b0*/  MUFU.EX2 R103, R103 ;  /* 0x0000006700677308 */ /* 0x000f260000000800 */
[----:B------:R-:W5:Y:S01]  /*33c0*/  LDS.U16 R101, [R59+0x16] ;  /* 0x000016003b657984 */ /* 0x000f620000000400 */
[----:B0-----:R-:W-:-:S04]  /*33d0*/  SHF.L.U32 R77, R77, 0x10, RZ ;  /* 0x000000104d4d7819 */ /* 0x001fc800000006ff */
[----:B------:R0:W-:Y:S01]  /*33e0*/  MUFU.EX2 R113, R107 ;  /* 0x0000006b00717308 */ /* 0x0001e20000000800 */
[----:B------:R-:W-:-:S07]  /*33f0*/  FMUL.FTZ R104, R70, -1.4426950216293334961 ;  /* 0xbfb8aa3b46687820 */ /* 0x000fce0000410000 */
[----:B------:R-:W3:Y:S01]  /*3400*/  MUFU.RCP R95, R95 ;  /* 0x0000005f005f7308 */ /* 0x000ee20000001000 */
[----:B0-----:R-:W0:Y:S01]  /*3410*/  LDS.U16 R107, [R59+0x18] ;  /* 0x000018003b6b7984 */ /* 0x001e220000000400 */
[----:B------:R-:W-:Y:S01]  /*3420*/  FADD.FTZ R97, -R91, 1 ;  /* 0x3f8000005b617421 */ /* 0x000fe20000010100 */
[----:B------:R-:W-:-:S03]  /*3430*/  FMUL.FTZ R96, R86, R77 ;  /* 0x0000004d56607220 */ /* 0x000fc60000410000 */
[----:B------:R-:W-:Y:S02]  /*3440*/  FFMA.FTZ R97, R48, R97, 1 ;  /* 0x3f80000030617423 */ /* 0x000fe40000010061 */
[----:B------:R-:W1:Y:S01]  /*3450*/  MUFU.RCP R98, R98 ;  /* 0x0000006200627308 */ /* 0x000e620000001000 */
[----:B------:R-:W-:Y:S01]  /*3460*/  FMUL.FTZ R96, R91, R96 ;  /* 0x000000605b607220 */ /* 0x000fe20000410000 */
[----:B----4-:R-:W-:-:S03]  /*3470*/  FADD.FTZ R103, R103, 1 ;  /* 0x3f80000067677421 */ /* 0x010fc60000010000 */
[----:B------:R-:W-:-:S03]  /*3480*/  FMUL.FTZ R118, R96, R97 ;  /* 0x0000006160767220 */ /* 0x000fc60000410000 */
[----:B------:R-:W4:Y:S01]  /*3490*/  MUFU.EX2 R104, R104 ;  /* 0x0000006800687308 */ /* 0x000f220000000800 */
[----:B------:R-:W-:Y:S01]  /*34a0*/  SHF.L.U32 R97, R71, 0x10, RZ ;  /* 0x0000001047617819 */ /* 0x000fe200000006ff */
[----:B---3--:R-:W-:-:S06]  /*34b0*/  FADD.FTZ R71, -R95, 1 ;  /* 0x3f8000005f477421 */ /* 0x008fcc0000010100 */
[----:B------:R-:W3:Y:S01]  /*34c0*/  MUFU.RCP R92, R92 ;  /* 0x0000005c005c7308 */ /* 0x000ee20000001000 */
[----:B------:R-:W-:Y:S02]  /*34d0*/  SHF.L.U32 R99, R52, 0x10, RZ ;  /* 0x0000001034637819 */ /* 0x000fe400000006ff */
[----:B------:R-:W-:Y:S02]  /*34e0*/  SHF.L.U32 R94, R94, 0x10, RZ ;  /* 0x000000105e5e7819 */ /* 0x000fe400000006ff */
[----:B------:R-:W-:-:S03]  /*34f0*/  SHF.L.U32 R96, R68, 0x10, RZ ;  /* 0x0000001044607819 */ /* 0x000fc600000006ff */
[----:B------:R2:W0:Y:S01]  /*3500*/  MUFU.RCP R114, R103 ;  /* 0x0000006700727308 */ /* 0x0004220000001000 */
[----:B-1----:R-:W-:Y:S01]  /*3510*/  FADD.FTZ R102, -R98, 1 ;  /* 0x3f80000062667421 */ /* 0x002fe20000010100 */
[----:B------:R-:W-:Y:S01]  /*3520*/  SHF.L.U32 R68, R2, 0x10, RZ ;  /* 0x0000001002447819 */ /* 0x000fe200000006ff */
[----:B------:R-:W-:Y:S01]  /*3530*/  FMUL.FTZ R111, R99, R94 ;  /* 0x0000005e636f7220 */ /* 0x000fe20000410000 */
[----:B--2---:R-:W-:Y:S01]  /*3540*/  FFMA.FTZ R103, R64, R71, 1 ;  /* 0x3f80000040677423 */ /* 0x004fe20000010047 */
[----:B------:R-:W-:Y:S01]  /*3550*/  SHF.L.U32 R71, R3, 0x10, RZ ;  /* 0x0000001003477819 */ /* 0x000fe200000006ff */
[----:B----4-:R-:W-:Y:S01]  /*3560*/  FADD.FTZ R104, R104, 1 ;  /* 0x3f80000068687421 */ /* 0x010fe20000010000 */
[----:B------:R-:W-:-:S03]  /*3570*/  FFMA.FTZ R102, R65, R102, 1 ;  /* 0x3f80000041667423 */ /* 0x000fc60000010066 */
[----:B------:R-:W-:Y:S01]  /*3580*/  FMUL.FTZ R2, R96, R71 ;  /* 0x0000004760027220 */ /* 0x000fe20000410000 */
[----:B------:R-:W-:Y:S01]  /*3590*/  FMUL.FTZ R111, R98, R111 ;  /* 0x0000006f626f7220 */ /* 0x000fe20000410000 */
[----:B---3--:R-:W-:Y:S01]  /*35a0*/  FADD.FTZ R52, -R92, 1 ;  /* 0x3f8000005c347421 */ /* 0x008fe20000010100 */
[----:B------:R-:W-:Y:S01]  /*35b0*/  FMUL.FTZ R3, R97, R68 ;  /* 0x0000004461037220 */ /* 0x000fe20000410000 */
[----:B------:R-:W-:Y:S01]  /*35c0*/  FMUL.FTZ R2, R95, R2 ;  /* 0x000000025f027220 */ /* 0x000fe20000410000 */
[----:B------:R1:W2:Y:S01]  /*35d0*/  MUFU.RCP R115, R104 ;  /* 0x0000006800737308 */ /* 0x0002a20000001000 */
[----:B------:R-:W-:Y:S01]  /*35e0*/  FMUL.FTZ R123, R111, R102 ;  /* 0x000000666f7b7220 */ /* 0x000fe20000410000 */
[----:B------:R-:W-:Y:S01]  /*35f0*/  FADD.FTZ R117, R106, 1 ;  /* 0x3f8000006a757421 */ /* 0x000fe20000010000 */
[----:B------:R-:W-:Y:S01]  /*3600*/  FFMA.FTZ R52, R51, R52, 1 ;  /* 0x3f80000033347423 */ /* 0x000fe20000010034 */
[----:B------:R-:W-:Y:S01]  /*3610*/  FMUL.FTZ R3, R92, R3 ;  /* 0x000000035c037220 */ /* 0x000fe20000410000 */
[----:B------:R-:W-:Y:S01]  /*3620*/  FMUL.FTZ R2, R2, R103 ;  /* 0x0000006702027220 */ /* 0x000fe20000410000 */
[----:B------:R-:W-:Y:S01]  /*3630*/  SHF.L.U32 R102, R40, 0x10, RZ ;  /* 0x0000001028667819 */ /* 0x000fe200000006ff */
[----:B------:R-:W-:Y:S01]  /*3640*/  FADD.FTZ R40, -R108, 1 ;  /* 0x3f8000006c287421 */ /* 0x000fe20000010100 */
[----:B------:R-:W-:-:S02]  /*3650*/  SHF.L.U32 R103, R45, 0x10, RZ ;  /* 0x000000102d677819 */ /* 0x000fc400000006ff */
[----:B------:R-:W-:Y:S02]  /*3660*/  SHF.L.U32 R106, R43, 0x10, RZ ;  /* 0x000000102b6a7819 */ /* 0x000fe400000006ff */
[----:B------:R-:W-:Y:S02]  /*3670*/  SHF.L.U32 R100, R100, 0x10, RZ ;  /* 0x0000001064647819 */ /* 0x000fe400000006ff */
[----:B-----5:R-:W-:Y:S01]  /*3680*/  SHF.L.U32 R101, R101, 0x10, RZ ;  /* 0x0000001065657819 */ /* 0x020fe200000006ff */
[----:B------:R-:W-:Y:S01]  /*3690*/  FADD.FTZ R113, R113, 1 ;  /* 0x3f80000071717421 */ /* 0x000fe20000010000 */
[----:B------:R-:W-:Y:S01]  /*36a0*/  FMUL.FTZ R3, R3, R52 ;  /* 0x0000003403037220 */ /* 0x000fe20000410000 */
[----:B-1----:R-:W-:Y:S01]  /*36b0*/  SHF.L.U32 R104, R41, 0x10, RZ ;  /* 0x0000001029687819 */ /* 0x002fe200000006ff */
[----:B------:R-:W-:Y:S01]  /*36c0*/  FFMA.FTZ R52, R67, R40, 1 ;  /* 0x3f80000043347423 */ /* 0x000fe20000010028 */
[----:B0-----:R-:W-:Y:S01]  /*36d0*/  SHF.L.U32 R107, R107, 0x10, RZ ;  /* 0x000000106b6b7819 */ /* 0x001fe200000006ff */
[----:B------:R-:W-:Y:S01]  /*36e0*/  FADD.FTZ R43, -R105, 1 ;  /* 0x3f800000692b7421 */ /* 0x000fe20000010100 */
[----:B------:R-:W-:Y:S01]  /*36f0*/  FMUL.FTZ R40, R103, R100 ;  /* 0x0000006467287220 */ /* 0x000fe20000410000 */
[----:B------:R-:W-:Y:S01]  /*3700*/  FMUL.FTZ R45, R106, R101 ;  /* 0x000000656a2d7220 */ /* 0x000fe20000410000 */
[----:B------:R-:W0:Y:S01]  /*3710*/  MUFU.RCP R117, R117 ;  /* 0x0000007500757308 */ /* 0x000e220000001000 */
[----:B------:R-:W-:Y:S01]  /*3720*/  FADD.FTZ R122, -R114, 1 ;  /* 0x3f800000727a7421 */ /* 0x000fe20000010100 */
[----:B------:R-:W-:Y:S01]  /*3730*/  FFMA.FTZ R43, R66, R43, 1 ;  /* 0x3f800000422b7423 */ /* 0x000fe2000001002b */
[----:B------:R-:W-:Y:S01]  /*3740*/  FMUL.FTZ R111, R104, R107 ;  /* 0x0000006b686f7220 */ /* 0x000fe20000410000 */
[----:B------:R-:W-:Y:S01]  /*3750*/  FMUL.FTZ R40, R105, R40 ;  /* 0x0000002869287220 */ /* 0x000fe20000410000 */
[----:B------:R-:W-:-:S03]  /*3760*/  FMUL.FTZ R45, R108, R45 ;  /* 0x0000002d6c2d7220 */ /* 0x000fc60000410000 */
[----:B------:R1:W3:Y:S01]  /*3770*/  MUFU.RCP R41, R113 ;  /* 0x0000007100297308 */ /* 0x0002e20000001000 */
[----:B------:R-:W-:Y:S01]  /*3780*/  SHF.L.U32 R109, R109, 0x10, RZ ;  /* 0x000000106d6d7819 */ /* 0x000fe200000006ff */
[----:B------:R-:W-:Y:S01]  /*3790*/  FFMA.FTZ R122, R69, R122, 1 ;  /* 0x3f800000457a7423 */ /* 0x000fe2000001007a */
[----:B------:R-:W-:Y:S01]  /*37a0*/  FMUL.FTZ R111, R114, R111 ;  /* 0x0000006f726f7220 */ /* 0x000fe20000410000 */
[----:B------:R-:W-:Y:S01]  /*37b0*/  FMUL.FTZ R40, R40, R43 ;  /* 0x0000002b28287220 */ /* 0x000fe20000410000 */
[----:B------:R-:W-:Y:S01]  /*37c0*/  FMUL.FTZ R45, R45, R52 ;  /* 0x000000342d2d7220 */ /* 0x000fe20000410000 */
[----:B--2---:R-:W-:Y:S01]  /*37d0*/  FADD.FTZ R43, -R115, 1 ;  /* 0x3f800000732b7421 */ /* 0x004fe20000010100 */
[----:B------:R-:W-:Y:S01]  /*37e0*/  FMUL.FTZ R52, R102, R109 ;  /* 0x0000006d66347220 */ /* 0x000fe20000410000 */
[----:B------:R-:W-:Y:S01]  /*37f0*/  FMUL.FTZ R122, R111, R122 ;  /* 0x0000007a6f7a7220 */ /* 0x000fe20000410000 */
[----:B------:R-:W-:Y:S01]  /*3800*/  SHF.L.U32 R111, R7, 0x10, RZ ;  /* 0x00000010076f7819 */ /* 0x000fe200000006ff */
[----:B------:R-:W-:Y:S01]  /*3810*/  FFMA.FTZ R43, R70, R43, 1 ;  /* 0x3f800000462b7423 */ /* 0x000fe2000001002b */
[----:B------:R-:W-:Y:S01]  /*3820*/  SHF.L.U32 R110, R110, 0x10, RZ ;  /* 0x000000106e6e7819 */ /* 0x000fe200000006ff */
[----:B------:R-:W-:Y:S01]  /*3830*/  FMUL.FTZ R52, R115, R52 ;  /* 0x0000003473347220 */ /* 0x000fe20000410000 */
[----:B-1----:R-:W-:-:S02]  /*3840*/  SHF.L.U32 R113, R6, 0x10, RZ ;  /* 0x0000001006717819 */ /* 0x002fc400000006ff */
[----:B------:R-:W-:Y:S01]  /*3850*/  SHF.L.U32 R112, R112, 0x10, RZ ;  /* 0x0000001070707819 */ /* 0x000fe200000006ff */
[----:B------:R-:W-:Y:S01]  /*3860*/  FMUL.FTZ R43, R52, R43 ;  /* 0x0000002b342b7220 */ /* 0x000fe20000410000 */
[----:B0-----:R-:W-:Y:S01]  /*3870*/  FADD.FTZ R7, -R117, 1 ;  /* 0x3f80000075077421 */ /* 0x001fe20000010100 */
[----:B------:R-:W-:Y:S01]  /*3880*/  FMUL.FTZ R6, R111, R110 ;  /* 0x0000006e6f067220 */ /* 0x000fe20000410000 */
[----:B---3--:R-:W-:Y:S01]  /*3890*/  FADD.FTZ R125, -R41, 1 ;  /* 0x3f800000297d7421 */ /* 0x008fe20000010100 */
        /* <DEDUP_REMOVED lines=10> */
[----:B------:R-:W-:-:S02]  /*3940*/  F2FP.BF16.F32.PACK_AB R3, R3, R120 ;  /* 0x000000780303723e */ /* 0x000fc400000010ff */
[----:B------:R-:W-:Y:S02]  /*3950*/  PRMT R5, R4, 0x7632, R5 ;  /* 0x0000763204057816 */ /* 0x000fe40000000005 */
[----:B------:R-:W-:Y:S02]  /*3960*/  F2FP.BF16.F32.PACK_AB R118, R121, R118 ;  /* 0x000000767976723e */ /* 0x000fe400000010ff */
[----:B------:R-:W-:Y:S02]  /*3970*/  PRMT R7, R116, 0x7632, R7 ;  /* 0x0000763274077816 */ /* 0x000fe40000000007 */
[----:B------:R-:W-:Y:S02]  /*3980*/  ISETP.NE.AND P6, PT, R81, RZ, PT ;  /* 0x000000ff5100720c */ /* 0x000fe40003fc5270 */
[----:B------:R-:W-:Y:S02]  /*3990*/  F2FP.BF16.F32.PACK_AB R2, R123, R2 ;  /* 0x000000027b02723e */ /* 0x000fe400000010ff */
[----:B------:R-:W-:-:S02]  /*39a0*/  F2FP.BF16.F32.PACK_AB R40, R45, R40 ;  /* 0x000000282d28723e */ /* 0x000fc400000010ff */
[----:B------:R-:W-:Y:S02]  /*39b0*/  F2FP.BF16.F32.PACK_AB R43, R43, R122 ;  /* 0x0000007a2b2b723e */ /* 0x000fe400000010ff */
[----:B------:R-:W-:Y:S01]  /*39c0*/  F2FP.BF16.F32.PACK_AB R6, R125, R6 ;  /* 0x000000067d06723e */ /* 0x000fe200000010ff */
[----:B------:R-:W-:Y:S01]  /*39d0*/  ULEA UR8, UR9, UR8, 0x18 ;  /* 0x0000000809087291 */ /* 0x000fe2000f8ec03f */
[----:B------:R0:W-:Y:S01]  /*39e0*/  STS.U16 [R59], R4 ;  /* 0x000000043b007388 */ /* 0x0001e20000000400 */
[----:B------:R-:W-:-:S03]  /*39f0*/  PRMT R52, R118, 0x7632, R52 ;  /* 0x0000763276347816 */ /* 0x000fc60000000034 */
[----:B------:R1:W-:Y:S04]  /*3a00*/  STS.U16 [R59+0x2], R5 ;  /* 0x000002053b007388 */ /* 0x0003e80000000400 */
[----:B------:R2:W-:Y:S01]  /*3a10*/  STS.U16 [R59+0x4], R116 ;  /* 0x000004743b007388 */ /* 0x0005e20000000400 */
[----:B0-----:R-:W-:-:S03]  /*3a20*/  PRMT R4, R3, 0x7632, R4 ;  /* 0x0000763203047816 */ /* 0x001fc60000000004 */
[----:B------:R0:W-:Y:S01]  /*3a30*/  STS.U16 [R59+0x6], R7 ;  /* 0x000006073b007388 */ /* 0x0001e20000000400 */
[----:B-1----:R-:W-:-:S03]  /*3a40*/  PRMT R5, R2, 0x7632, R5 ;  /* 0x0000763202057816 */ /* 0x002fc60000000005 */
[----:B------:R1:W-:Y:S01]  /*3a50*/  STS.U16 [R59+0x8], R118 ;  /* 0x000008763b007388 */ /* 0x0003e20000000400 */
[----:B--2---:R-:W-:-:S03]  /*3a60*/  PRMT R116, R43, 0x7632, R116 ;  /* 0x000076322b747816 */ /* 0x004fc60000000074 */
[----:B------:R2:W-:Y:S01]  /*3a70*/  STS.U16 [R59+0xc], R3 ;  /* 0x00000c033b007388 */ /* 0x0005e20000000400 */
[----:B0-----:R-:W-:-:S03]  /*3a80*/  PRMT R7, R40, 0x7632, R7 ;  /* 0x0000763228077816 */ /* 0x001fc60000000007 */
[----:B------:R0:W-:Y:S01]  /*3a90*/  STS.U16 [R59+0xe], R4 ;  /* 0x00000e043b007388 */ /* 0x0001e20000000400 */
[----:B-1----:R-:W-:Y:S02]  /*3aa0*/  PRMT R118, R6, 0x7632, R118 ;  /* 0x0000763206767816 */ /* 0x002fe40000000076 */
[----:B--2---:R-:W-:Y:S01]  /*3ab0*/  PRMT R3, R43, 0x7610, R3 ;  /* 0x000076102b037816 */ /* 0x004fe20000000003 */
[----:B------:R1:W-:Y:S01]  /*3ac0*/  STS.U16 [R59+0xa], R52 ;  /* 0x00000a343b007388 */ /* 0x0003e20000000400 */
        /* <DEDUP_REMOVED lines=27> */
[----:B-1----:R-:W-:Y:S01]  /*3c80*/  MOV R52, UR8 ;  /* 0x0000000800347c02 */ /* 0x002fe20008000f00 */
[----:B------:R-:W-:Y:S06]  /*3c90*/  BAR.SYNC.DEFER_BLOCKING 0x0 ;  /* 0x0000000000007b1d */ /* 0x000fec0000010000 */
        /* <DEDUP_REMOVED lines=23> */
[----:B------:R1:W-:Y:S01]  /*3e10*/  STL [R1], R124 ;  /* 0x0000007c01007387 */ /* 0x0003e20000100800 */
        /* <DEDUP_REMOVED lines=22> */
.L_x_1658:
[----:B------:R-:W-:Y:S05]  /*3f80*/  BSYNC B0 ;  /* 0x0000000000007941 */ /* 0x000fea0003800000 */
.L_x_1657:
        /* <DEDUP_REMOVED lines=17> */
[----:B------:R-:W-:Y:S01]  /*40a0*/  ULDC.64 UR32, c[0x0][0x320] ;  /* 0x0000c80000207ab9 */ /* 0x000fe20000000a00 */
[----:B------:R-:W-:Y:S01]  /*40b0*/  LEA.HI.X R5, R20, UR31, R21, 0x1, P1 ;  /* 0x0000001f14057c11 */ /* 0x000fe200088f0c15 */
[----:B------:R-:W-:Y:S01]  /*40c0*/  FMUL.FTZ R89, R44, R89 ;  /* 0x000000592c597220 */ /* 0x000fe20000410000 */
[----:B------:R-:W-:Y:S01]  /*40d0*/  LEA R4, P1, R6, R4, 0x1 ;  /* 0x0000000406047211 */ /* 0x000fe200078208ff */
[----:B------:R-:W-:Y:S01]  /*40e0*/  FMUL.FTZ R88, R47, R88 ;  /* 0x000000582f587220 */ /* 0x000fe20000410000 */
[----:B------:R-:W-:Y:S01]  /*40f0*/  MOV R7, UR8 ;  /* 0x0000000800077c02 */ /* 0x000fe20008000f00 */
[----:B------:R-:W-:Y:S01]  /*4100*/  FMUL.FTZ R91, R48, R91 ;  /* 0x0000005b305b7220 */ /* 0x000fe20000410000 */
[----:B------:R-:W-:Y:S01]  /*4110*/  SHF.L.U32 R39, R39, 0x10, RZ ;  /* 0x0000001027277819 */ /* 0x000fe200000006ff */
[----:B------:R-:W-:Y:S01]  /*4120*/  FMUL.FTZ R90, R49, R90 ;  /* 0x0000005a315a7220 */ /* 0x000fe20000410000 */
[----:B------:R-:W-:Y:S01]  /*4130*/  LEA.HI.X R5, R6, R5, R7, 0x1, P1 ;  /* 0x0000000506057211 */ /* 0x000fe200008f0c07 */
[----:B------:R-:W-:Y:S01]  /*4140*/  FMUL.FTZ R93, R50, R93 ;  /* 0x0000005d325d7220 */ /* 0x000fe20000410000 */
        /* <DEDUP_REMOVED lines=54> */
[----:B------:R-:W-:Y:S01]  /*44b0*/  FADD.FTZ R46, R34, UR5 ;  /* 0x00000005222e7e21 */ /* 0x000fe20008010000 */
[----:B------:R-:W-:Y:S01]  /*44c0*/  @!P1 STG.E.U16 desc[UR20][R4.64+-0xc80], R143 ;  /* 0xfff3808f04009986 */ /* 0x000fe2000c101514 */
[----:B------:R-:W-:Y:S01]  /*44d0*/  FADD.FTZ R44, R32, UR5 ;  /* 0x00000005202c7e21 */ /* 0x000fe20008010000 */
        /* <DEDUP_REMOVED lines=48> */
[----:B------:R-:W-:Y:S01]  /*47e0*/  ULDC.64 UR8, c[0x0][0x2c0] ;  /* 0x0000b00000087ab9 */ /* 0x000fe20000000a00 */
[----:B------:R-:W-:Y:S01]  /*47f0*/  PRMT R26, R62, 0x7632, R26 ;  /* 0x000076323e1a7816 */ /* 0x000fe2000000001a */
[----:B------:R-:W-:Y:S01]  /*4800*/  UIMAD UR7, UR7, UR8, URZ ;  /* 0x00000008070772a4 */ /* 0x000fe2000f8e023f */
[----:B------:R-:W-:Y:S01]  /*4810*/  PRMT R28, R77, 0x7632, R28 ;  /* 0x000076324d1c7816 */ /* 0x000fe2000000001c */
[----:B------:R0:W-:Y:S01]  /*4820*/  STS.U16 [R59+0x2], R24 ;  /* 0x000002183b007388 */ /* 0x0001e20000000400 */
        /* <DEDUP_REMOVED lines=10> */
[----:B0-----:R-:W-:Y:S01]  /*48d0*/  PRMT R24, R25, 0x7632, R24 ;  /* 0x0000763219187816 */ /* 0x001fe20000000018 */
[----:B------:R0:W-:Y:S01]  /*48e0*/  STS.U16 [R59+0xc], R25 ;  /* 0x00000c193b007388 */ /* 0x0001e20000000400 */
[----:B------:R-:W-:Y:S01]  /*48f0*/  PRMT R29, R64, 0x7632, R29 ;  /* 0x00007632401d7816 */ /* 0x000fe2000000001d */
[----:B------:R-:W-:Y:S01]  /*4900*/  BSSY B0, `(.L_x_1660) ;  /* 0x0000034000007945 */ /* 0x000fe20003800000 */
[----:B-1----:R-:W-:Y:S01]  /*4910*/  PRMT R26, R66, 0x7632, R26 ;  /* 0x00007632421a7816 */ /* 0x002fe2000000001a */
[----:B------:R-:W-:Y:S01]  /*4920*/  STS.U16 [R59], R60 ;  /* 0x0000003c3b007388 */ /* 0x000fe20000000400 */
[----:B------:R-:W-:-:S02]  /*4930*/  PRMT R30, R27, 0x7610, R30 ;  /* 0x000076101b1e7816 */ /* 0x000fc4000000001e */
[----:B--2---:R-:W-:Y:S01]  /*4940*/  PRMT R28, R69, 0x7632, R28 ;  /* 0x00007632451c7816 */ /* 0x004fe2000000001c */
[----:B------:R-:W-:Y:S01]  /*4950*/  STS.U16 [R59+0x4], R62 ;  /* 0x0000043e3b007388 */ /* 0x000fe20000000400 */
[----:B------:R-:W-:Y:S02]  /*4960*/  PRMT R32, R27, 0x7632, R32 ;  /* 0x000076321b207816 */ /* 0x000fe40000000020 */
[----:B0-----:R-:W-:Y:S01]  /*4970*/  MOV R25, UR58 ;  /* 0x0000003a00197c02 */ /* 0x001fe20008000f00 */
        /* <DEDUP_REMOVED lines=44> */
.L_x_1661:
[----:B------:R-:W-:Y:S05]  /*4c40*/  BSYNC B0 ;  /* 0x0000000000007941 */ /* 0x000fea0003800000 */
.L_x_1660:
        /* <DEDUP_REMOVED lines=16> */
[----:B------:R-:W-:-:S04]  /*4d50*/  MOV R21, UR28 ;  /* 0x0000001c00157c02 */ /* 0x000fc80008000f00 */
        /* <DEDUP_REMOVED lines=26> */
.L_x_1659:
[----:B-1----:R-:W2:Y:S01]  /*4f00*/  LDL.LU R3, [R1+0x64] ;  /* 0x0000640001037983 */ /* 0x002ea20000300800 */
[----:B------:R-:W-:Y:S01]  /*4f10*/  SHF.L.U32 R0, R136, 0x10, RZ ;  /* 0x0000001088007819 */ /* 0x000fe200000006ff */
[----:B------:R-:W1:Y:S01]  /*4f20*/  LDC R9, c[0x0][0x21c] ;  /* 0x00008700ff097b82 */ /* 0x000e620000000800 */
[----:B------:R-:W-:Y:S01]  /*4f30*/  SHF.L.U32 R2, R134, 0x10, RZ ;  /* 0x0000001086027819 */ /* 0x000fe200000006ff */
[----:B------:R-:W-:Y:S01]  /*4f40*/  HFMA2.MMA R32, -RZ, RZ, 0, 0 ;  /* 0x00000000ff207435 */ /* 0x000fe200000001ff */
        /* <DEDUP_REMOVED lines=19> */
[----:B0-----:R-:W-:Y:S02]  /*5080*/  CS2R R26, SRZ ;  /* 0x00000000001a7805 */ /* 0x001fe4000001ff00 */
[----:B------:R-:W-:Y:S01]  /*5090*/  CS2R R24, SRZ ;  /* 0x0000000000187805 */ /* 0x000fe2000001ff00 */
[----:B------:R-:W-:Y:S01]  /*50a0*/  BAR.SYNC.DEFER_BLOCKING 0x0 ;  /* 0x0000000000007b1d */ /* 0x000fe20000010000 */
[----:B-1----:R-:W-:Y:S02]  /*50b0*/  ISETP.GE.AND P0, PT, R9, 0x1, PT ;  /* 0x000000010900780c */ /* 0x002fe40003f06270 */
[----:B------:R-:W-:Y:S02]  /*50c0*/  CS2R R22, SRZ ;  /* 0x0000000000167805 */ /* 0x000fe4000001ff00 */
[----:B------:R-:W-:-:S02]  /*50d0*/  CS2R R20, SRZ ;  /* 0x0000000000147805 */ /* 0x000fc4000001ff00 */
[----:B------:R-:W-:Y:S02]  /*50e0*/  CS2R R18, SRZ ;  /* 0x0000000000127805 */ /* 0x000fe4000001ff00 */
[----:B------:R-:W-:Y:S01]  /*50f0*/  MOV R17, RZ ;  /* 0x000000ff00117202 */ /* 0x000fe20000000f00 */
[----:B--2---:R-:W-:Y:S01]  /*5100*/  FFMA.FTZ R3, R73, R0, R3 ;  /* 0x0000000049037223 */ /* 0x004fe20000010003 */
        /* <DEDUP_REMOVED lines=31> */
[----:B------:R-:W-:Y:S01]  /*5300*/  USHF.L.U32 UR51, UR58, 0x1, URZ ;  /* 0x000000013a337899 */ /* 0x000fe2000800063f */
[----:B------:R-:W-:Y:S01]  /*5310*/  LOP3.LUT R3, R81, 0x1f, RZ, 0xc0, !PT ;  /* 0x0000001f51037812 */ /* 0x000fe200078ec0ff */
[----:B------:R-:W-:Y:S01]  /*5320*/  ULDC.64 UR54, c[0x0][0x230] ;  /* 0x00008c0000367ab9 */ /* 0x000fe20000000a00 */
[----:B------:R-:W-:Y:S01]  /*5330*/  SHF.L.U32 R0, R0, 0x5, RZ ;  /* 0x0000000500007819 */ /* 0x000fe200000006ff */
[----:B------:R-:W-:Y:S01]  /*5340*/  UIMAD UR7, UR50, UR54, URZ ;  /* 0x00000036320772a4 */ /* 0x000fe2000f8e023f */
[----:B------:R-:W-:Y:S01]  /*5350*/  FADD.FTZ R16, R76, R76 ;  /* 0x0000004c4c107221 */ /* 0x000fe20000010000 */
[----:B------:R-:W-:Y:S01]  /*5360*/  UIMAD.WIDE.U32 UR28, UR49, UR54, URZ ;  /* 0x00000036311c72a5 */ /* 0x000fe2000f8e003f */
[----:B------:R-:W-:Y:S01]  /*5370*/  LOP3.LUT R0, R0, 0xffffffe0, R3, 0xe2, !PT ;  /* 0xffffffe000007812 */ /* 0x000fe200078ee203 */
[----:B------:R-:W-:Y:S01]  /*5380*/  UIMAD UR55, UR49, UR55, UR7 ;  /* 0x00000037313772a4 */ /* 0x000fe2000f8e0207 */
[----:B------:R-:W-:Y:S01]  /*5390*/  FADD.FTZ R15, R75, R75 ;  /* 0x0000004b4b0f7221 */ /* 0x000fe20000010000 */
[----:B------:R-:W-:Y:S01]  /*53a0*/  FADD.FTZ R14, R78, R78 ;  /* 0x0000004e4e0e7221 */ /* 0x000fe20000010000 */
[----:B------:R-:W-:Y:S01]  /*53b0*/  ISETP.GE.AND P0, PT, R0, UR51, PT ;  /* 0x0000003300007c0c */ /* 0x000fe2000bf06270 */
        /* <DEDUP_REMOVED lines=14> */
[----:B------:R-:W-:Y:S01]  /*54a0*/  UMOV UR7, URZ ;  /* 0x0000003f00077c82 */ /* 0x000fe20008000000 */
[----:B------:R-:W-:Y:S01]  /*54b0*/  UMOV UR8, URZ ;  /* 0x0000003f00087c82 */ /* 0x000fe20008000000 */
[----:B------:R-:W-:Y:S01]  /*54c0*/  UMOV UR9, URZ ;  /* 0x0000003f00097c82 */ /* 0x000fe20008000000 */
[----:B------:R-:W-:Y:S01]  /*54d0*/  ULDC UR52, c[0x0][0x224] ;  /* 0x0000890000347ab9 */ /* 0x000fe20000000800 */
[----:B------:R-:W-:Y:S01]  /*54e0*/  ULDC UR53, c[0x0][0x21c] ;  /* 0x0000870000357ab9 */ /* 0x000fe20000000800 */
[----:B------:R-:W-:Y:S01]  /*54f0*/  ULDC UR54, c[0x0][0x218] ;  /* 0x0000860000367ab9 */ /* 0x000fe20000000800 */
[----:B------:R-:W-:Y:S01]  /*5500*/  ULDC.64 UR30, c[0x0][0x360] ;  /* 0x0000d800001e7ab9 */ /* 0x000fe20000000a00 */
        /* <DEDUP_REMOVED lines=8> */
.L_x_1757:
[----:B------:R-:W-:Y:S01]  /*5590*/  USHF.R.S32.HI UR58, URZ, 0x1f, UR7 ;  /* 0x0000001f3f3a7899 */ /* 0x000fe20008011407 */
[----:B------:R-:W-:Y:S01]  /*55a0*/  LOP3.LUT R248, R81, 0x1f, RZ, 0xc0, !PT ;  /* 0x0000001f51f87812 */ /* 0x000fe200078ec0ff */
[----:B------:R-:W-:Y:S01]  /*55b0*/  UMOV UR46, UR28 ;  /* 0x0000001c002e7c82 */ /* 0x000fe20008000000 */
[----:B------:R-:W-:Y:S01]  /*55c0*/  UMOV UR47, UR55 ;  /* 0x00000037002f7c82 */ /* 0x000fe20008000000 */
[----:B------:R-:W-:Y:S02]  /*55d0*/  UIMAD UR56, UR58, UR38, URZ ;  /* 0x000000263a3872a4 */ /* 0x000fe4000f8e023f */
[----:B------:R-:W-:Y:S02]  /*55e0*/  UIMAD.WIDE.U32 UR46, UR7, UR38, UR46 ;  /* 0x00000026072e72a5 */ /* 0x000fe4000f8e002e */
[----:B------:R-:W-:Y:S02]  /*55f0*/  UIMAD UR56, UR7, UR39, UR56 ;  /* 0x00000027073872a4 */ /* 0x000fe4000f8e0238 */
[----:B------:R-:W-:-:S02]  /*5600*/  ULEA UR57, UP0, UR46, UR40, 0x3 ;  /* 0x000000282e397291 */ /* 0x000fc4000f80183f */
[----:B------:R-:W-:-:S04]  /*5610*/  UIADD3 UR47, UR47, UR56, URZ ;  /* 0x000000382f2f7290 */ /* 0x000fc8000fffe03f */
[----:B------:R-:W-:Y:S01]  /*5620*/  ULEA.HI.X UR46, UR46, UR41, UR47, 0x3, UP0 ;  /* 0x000000292e2e7291 */ /* 0x000fe200080f1c2f */
[----:B01----:R-:W-:-:S05]  /*5630*/  MOV R60, UR57 ;  /* 0x00000039003c7c02 */ /* 0x003fca0008000f00 */
[----:B------:R-:W-:Y:S02]  /*5640*/  MOV R61, UR46 ;  /* 0x0000002e003d7c02 */ /* 0x000fe40008000f00 */
[----:B------:R-:W-:-:S04]  /*5650*/  LOP3.LUT R62, R81, 0x7ffffe0, RZ, 0xc0, !PT ;  /* 0x07ffffe0513e7812 */ /* 0x000fc800078ec0ff */
[----:B------:R-:W2:Y:S01]  /*5660*/  LDG.E.64 R60, desc[UR20][R60.64] ;  /* 0x000000143c3c7981 */ /* 0x000ea2000c1e1b00 */
[----:B------:R-:W-:Y:S01]  /*5670*/  SHF.L.U32 R62, R62, 0x5, RZ ;  /* 0x000000053e3e7819 */ /* 0x000fe200000006ff */
[----:B------:R-:W-:Y:S02]  /*5680*/  UIMAD UR46, UR58, UR42, URZ ;  /* 0x0000002a3a2e72a4 */ /* 0x000fe4000f8e023f */
[----:B------:R-:W-:Y:S02]  /*5690*/  MOV R67, UR42 ;  /* 0x0000002a00437c02 */ /* 0x000fe40008000f00 */
[----:B------:R-:W-:Y:S01]  /*56a0*/  LOP3.LUT R64, R62, 0xffffffe0, R248, 0xe2, !PT ;  /* 0xffffffe03e407812 */ /* 0x000fe200078ee2f8 */
[----:B------:R-:W-:Y:S01]  /*56b0*/  UIMAD UR46, UR7, UR43, UR46 ;  /* 0x0000002b072e72a4 */ /* 0x000fe2000f8e022e */
[----:B------:R-:W-:Y:S02]  /*56c0*/  PRMT R91, RZ, 0x7610, R91 ;  /* 0x00007610ff5b7816 */ /* 0x000fe4000000005b */
[----:B------:R-:W-:-:S02]  /*56d0*/  SHF.R.S32.HI R65, RZ, 0x1f, R64 ;  /* 0x0000001fff417819 */ /* 0x000fc40000011440 */
[C---:B------:R-:W-:Y:S02]  /*56e0*/  LOP3.LUT R62, R64.reuse, 0x20, RZ, 0xfc, !PT ;  /* 0x00000020403e7812 */ /* 0x040fe400078efcff */
[----:B------:R-:W-:Y:S01]  /*56f0*/  LOP3.LUT R63, R64, 0x40, RZ, 0xfc, !PT ;  /* 0x00000040403f7812 */ /* 0x000fe200078efcff */
[----:B------:R-:W-:Y:S01]  /*5700*/  IMAD.WIDE.U32 R66, R67, UR7, R64 ;  /* 0x0000000743427c25 */ /* 0x000fe2000f8e0040 */
[----:B------:R-:W-:Y:S02]  /*5710*/  ISETP.GE.AND P4, PT, R62, UR51, PT ;  /* 0x000000333e007c0c */ /* 0x000fe4000bf86270 */
[----:B------:R-:W-:Y:S02]  /*5720*/  LOP3.LUT R65, R64, 0x60, RZ, 0xfc, !PT ;  /* 0x0000006040417812 */ /* 0x000fe400078efcff */
[----:B------:R-:W-:Y:S02]  /*5730*/  ISETP.GE.AND P5, PT, R63, UR51, PT ;  /* 0x000000333f007c0c */ /* 0x000fe4000bfa6270 */
[----:B------:R-:W-:-:S02]  /*5740*/  IADD3 R63, R67, UR46, RZ ;  /* 0x0000002e433f7c10 */ /* 0x000fc4000fffe0ff */
[----:B------:R-:W-:Y:S02]  /*5750*/  LEA R62, P3, R66, UR12, 0x1 ;  /* 0x0000000c423e7c11 */ /* 0x000fe4000f8608ff */
[----:B------:R-:W-:Y:S02]  /*5760*/  LOP3.LUT R68, R64, 0x80, RZ, 0xfc, !PT ;  /* 0x0000008040447812 */ /* 0x000fe400078efcff */
[----:B------:R-:W-:Y:S02]  /*5770*/  ISETP.GE.AND P1, PT, R65, UR51, PT ;  /* 0x0000003341007c0c */ /* 0x000fe4000bf26270 */
[----:B------:R-:W-:Y:S02]  /*5780*/  LEA.HI.X R63, R66, UR11, R63, 0x1, P3 ;  /* 0x0000000b423f7c11 */ /* 0x000fe400098f0c3f */
[----:B------:R-:W-:Y:S02]  /*5790*/  LOP3.LUT R67, R64, 0xa0, RZ, 0xfc, !PT ;  /* 0x000000a040437812 */ /* 0x000fe400078efcff */
[----:B------:R-:W-:Y:S01]  /*57a0*/  ISETP.GE.AND P2, PT, R68, UR51, PT ;  /* 0x0000003344007c0c */ /* 0x000fe2000bf46270 */
[----:B------:R-:W3:Y:S01]  /*57b0*/  @!P4 LDG.E.U16 R91, desc[UR20][R62.64+0x40] ;  /* 0x000040143e5bc981 */ /* 0x000ee2000c1e1500 */
[----:B------:R-:W-:-:S02]  /*57c0*/  LOP3.LUT R65, R64, 0xc0, RZ, 0xfc, !PT ;  /* 0x000000c040417812 */ /* 0x000fc400078efcff */
[----:B------:R-:W-:Y:S02]  /*57d0*/  PRMT R92, RZ, 0x7610, R92 ;  /* 0x00007610ff5c7816 */ /* 0x000fe4000000005c */
[----:B------:R-:W-:Y:S02]  /*57e0*/  PRMT R93, RZ, 0x7610, R93 ;  /* 0x00007610ff5d7816 */ /* 0x000fe4000000005d */
[----:B------:R-:W-:Y:S02]  /*57f0*/  ISETP.GE.AND P3, PT, R67, UR51, PT ;  /* 0x0000003343007c0c */ /* 0x000fe4000bf66270 */
[C---:B------:R-:W-:Y:S01]  /*5800*/  LOP3.LUT R66, R64.reuse, 0xe0, RZ, 0xfc, !PT ;  /* 0x000000e040427812 */ /* 0x040fe200078efcff */
[----:B----4-:R-:W4:Y:S01]  /*5810*/  @!P5 LDG.E.U16 R92, desc[UR20][R62.64+0x80] ;  /* 0x000080143e5cd981 */ /* 0x010f22000c1e1500 */
[----:B------:R-:W-:Y:S02]  /*5820*/  ISETP.GE.AND P4, PT, R65, UR51, PT ;  /* 0x0000003341007c0c */ /* 0x000fe4000bf86270 */
[----:B------:R-:W-:Y:S01]  /*5830*/  LOP3.LUT R65, R64, 0x100, RZ, 0xfc, !PT ;  /* 0x0000010040417812 */ /* 0x000fe200078efcff */
[----:B------:R-:W4:Y:S01]  /*5840*/  @!P1 LDG.E.U16 R93, desc[UR20][R62.64+0xc0] ;  /* 0x0000c0143e5d9981 */ /* 0x000f22000c1e1500 */
[----:B------:R-:W-:-:S02]  /*5850*/  PRMT R76, RZ, 0x7610, R76 ;  /* 0x00007610ff4c7816 */ /* 0x000fc4000000004c */
[----:B------:R-:W-:Y:S02]  /*5860*/  ISETP.GE.AND P5, PT, R66, UR51, PT ;  /* 0x0000003342007c0c */ /* 0x000fe4000bfa6270 */
[----:B------:R-:W-:Y:S02]  /*5870*/  LOP3.LUT R66, R64, 0x120, RZ, 0xfc, !PT ;  /* 0x0000012040427812 */ /* 0x000fe400078efcff */
[----:B------:R-:W-:Y:S01]  /*5880*/  ISETP.GE.AND P1, PT, R65, UR51, PT ;  /* 0x0000003341007c0c */ /* 0x000fe2000bf26270 */
[----:B------:R-:W4:Y:S01]  /*5890*/  @!P2 LDG.E.U16 R76, desc[UR20][R62.64+0x100] ;  /* 0x000100143e4ca981 */ /* 0x000f22000c1e1500 */
[----:B------:R-:W-:Y:S02]  /*58a0*/  PRMT R87, RZ, 0x7610, R87 ;  /* 0x00007610ff577816 */ /* 0x000fe40000000057 */
[----:B------:R-:W-:Y:S02]  /*58b0*/  PRMT R85, RZ, 0x7610, R85 ;  /* 0x00007610ff557816 */ /* 0x000fe40000000055 */
[----:B------:R-:W-:-:S02]  /*58c0*/  ISETP.GE.AND P2, PT, R66, UR51, PT ;  /* 0x0000003342007c0c */ /* 0x000fc4000bf46270 */
[C---:B------:R-:W-:Y:S01]  /*58d0*/  LOP3.LUT R65, R64.reuse, 0x140, RZ, 0xfc, !PT ;  /* 0x0000014040417812 */ /* 0x040fe200078efcff */
[----:B------:R-:W4:Y:S01]  /*58e0*/  @!P3 LDG.E.U16 R87, desc[UR20][R62.64+0x140] ;  /* 0x000140143e57b981 */ /* 0x000f22000c1e1500 */
[----:B------:R-:W-:Y:S02]  /*58f0*/  LOP3.LUT R66, R64, 0x160, RZ, 0xfc, !PT ;  /* 0x0000016040427812 */ /* 0x000fe400078efcff */
[----:B------:R-:W-:Y:S01]  /*5900*/  PRMT R90, RZ, 0x7610, R90 ;  /* 0x00007610ff5a7816 */ /* 0x000fe2000000005a */
[----:B------:R-:W4:Y:S01]  /*5910*/  @!P4 LDG.E.U16 R85, desc[UR20][R62.64+0x180] ;  /* 0x000180143e55c981 */ /* 0x000f22000c1e1500 */
[----:B------:R-:W-:Y:S02]  /*5920*/  PRMT R89, RZ, 0x7610, R89 ;  /* 0x00007610ff597816 */ /* 0x000fe40000000059 */
[----:B------:R-:W-:Y:S02]  /*5930*/  ISETP.GE.AND P3, PT, R65, UR51, PT ;  /* 0x0000003341007c0c */ /* 0x000fe4000bf66270 */
[----:B------:R-:W-:Y:S01]  /*5940*/  ISETP.GE.AND P4, PT, R66, UR51, PT ;  /* 0x0000003342007c0c */ /* 0x000fe2000bf86270 */
[----:B------:R-:W4:Y:S01]  /*5950*/  @!P5 LDG.E.U16 R90, desc[UR20][R62.64+0x1c0] ;  /* 0x0001c0143e5ad981 */ /* 0x000f22000c1e1500 */
[----:B------:R-:W-:-:S02]  /*5960*/  LOP3.LUT R65, R64, 0x180, RZ, 0xfc, !PT ;  /* 0x0000018040417812 */ /* 0x000fc400078efcff */
[----:B------:R-:W-:Y:S01]  /*5970*/  LOP3.LUT R66, R64, 0x1a0, RZ, 0xfc, !PT ;  /* 0x000001a040427812 */ /* 0x000fe200078efcff */
[----:B------:R-:W4:Y:S01]  /*5980*/  @!P1 LDG.E.U16 R89, desc[UR20][R62.64+0x200] ;  /* 0x000200143e599981 */ /* 0x000f22000c1e1500 */
[----:B------:R-:W-:Y:S02]  /*5990*/  PRMT R70, RZ, 0x7610, R70 ;  /* 0x00007610ff467816 */ /* 0x000fe40000000046 */
[----:B------:R-:W-:Y:S02]  /*59a0*/  ISETP.GE.AND P5, PT, R65, UR51, PT ;  /* 0x0000003341007c0c */ /* 0x000fe4000bfa6270 */
[----:B------:R-:W-:Y:S02]  /*59b0*/  ISETP.GE.AND P1, PT, R66, UR51, PT ;  /* 0x0000003342007c0c */ /* 0x000fe4000bf26270 */
[----:B------:R-:W-:Y:S01]  /*59c0*/  LOP3.LUT R65, R64, 0x1c0, RZ, 0xfc, !PT ;  /* 0x000001c040417812 */ /* 0x000fe200078efcff */
[----:B------:R-:W4:Y:S01]  /*59d0*/  @!P2 LDG.E.U16 R70, desc[UR20][R62.64+0x240] ;  /* 0x000240143e46a981 */ /* 0x000f22000c1e1500 */
[----:B------:R-:W-:-:S02]  /*59e0*/  PRMT R75, RZ, 0x7610, R75 ;  /* 0x00007610ff4b7816 */ /* 0x000fc4000000004b */
[----:B------:R-:W-:Y:S02]  /*59f0*/  PRMT R82, RZ, 0x7610, R82 ;  /* 0x00007610ff527816 */ /* 0x000fe40000000052 */
[C---:B------:R-:W-:Y:S02]  /*5a00*/  LOP3.LUT R66, R64.reuse, 0x1e0, RZ, 0xfc, !PT ;  /* 0x000001e040427812 */ /* 0x040fe400078efcff */
[----:B------:R-:W-:Y:S01]  /*5a10*/  ISETP.GE.AND P2, PT, R65, UR51, PT ;  /* 0x0000003341007c0c */ /* 0x000fe2000bf46270 */
[----:B------:R-:W4:Y:S01]  /*5a20*/  @!P3 LDG.E.U16 R75, desc[UR20][R62.64+0x280] ;  /* 0x000280143e4bb981 */ /* 0x000f22000c1e1500 */
[----:B------:R-:W-:Y:S02]  /*5a30*/  LOP3.LUT R65, R64, 0x200, RZ, 0xfc, !PT ;  /* 0x0000020040417812 */ /* 0x000fe400078efcff */
[----:B------:R-:W-:Y:S01]  /*5a40*/  PRMT R79, RZ, 0x7610, R79 ;  /* 0x00007610ff4f7816 */ /* 0x000fe2000000004f */
[----:B------:R-:W4:Y:S01]  /*5a50*/  @!P4 LDG.E.U16 R82, desc[UR20][R62.64+0x2c0] ;  /* 0x0002c0143e52c981 */ /* 0x000f22000c1e1500 */
[----:B------:R-:W-:-:S02]  /*5a60*/  PRMT R74, RZ, 0x7610, R74 ;  /* 0x00007610ff4a7816 */ /* 0x000fc4000000004a */
[----:B------:R-:W-:Y:S02]  /*5a70*/  ISETP.GE.AND P3, PT, R66, UR51, PT ;  /* 0x0000003342007c0c */ /* 0x000fe4000bf66270 */
[----:B------:R-:W-:Y:S01]  /*5a80*/  ISETP.GE.AND P4, PT, R65, UR51, PT ;  /* 0x0000003341007c0c */ /* 0x000fe2000bf86270 */
[----:B------:R-:W4:Y:S01]  /*5a90*/  @!P5 LDG.E.U16 R79, desc[UR20][R62.64+0x300] ;  /* 0x000300143e4fd981 */ /* 0x000f22000c1e1500 */
[C---:B------:R-:W-:Y:S02]  /*5aa0*/  LOP3.LUT R66, R64.reuse, 0x220, RZ, 0xfc, !PT ;  /* 0x0000022040427812 */ /* 0x040fe400078efcff */
[----:B------:R-:W-:Y:S01]  /*5ab0*/  LOP3.LUT R65, R64, 0x240, RZ, 0xfc, !PT ;  /* 0x0000024040417812 */ /* 0x000fe200078efcff */
[----:B------:R-:W4:Y:S01]  /*5ac0*/  @!P1 LDG.E.U16 R74, desc[UR20][R62.64+0x340] ;  /* 0x000340143e4a9981 */ /* 0x000f22000c1e1500 */
[----:B------:R-:W-:Y:S02]  /*5ad0*/  PRMT R78, RZ, 0x7610, R78 ;  /* 0x00007610ff4e7816 */ /* 0x000fe4000000004e */
[----:B------:R-:W-:-:S02]  /*5ae0*/  ISETP.GE.AND P5, PT, R66, UR51, PT ;  /* 0x0000003342007c0c */ /* 0x000fc4000bfa6270 */
[----:B------:R-:W-:Y:S02]  /*5af0*/  ISETP.GE.AND P1, PT, R65, UR51, PT ;  /* 0x0000003341007c0c */ /* 0x000fe4000bf26270 */
[C---:B------:R-:W-:Y:S01]  /*5b00*/  LOP3.LUT R66, R64.reuse, 0x260, RZ, 0xfc, !PT ;  /* 0x0000026040427812 */ /* 0x040fe200078efcff */
[----:B------:R-:W4:Y:S01]  /*5b10*/  @!P2 LDG.E.U16 R78, desc[UR20][R62.64+0x380] ;  /* 0x000380143e4ea981 */ /* 0x000f22000c1e1500 */
[----:B------:R-:W-:Y:S02]  /*5b20*/  PRMT R65, RZ, 0x7610, R65 ;  /* 0x00007610ff417816 */ /* 0x000fe40000000041 */
[----:B------:R-:W-:Y:S02]  /*5b30*/  LOP3.LUT R67, R64, 0x280, RZ, 0xfc, !PT ;  /* 0x0000028040437812 */ /* 0x000fe400078efcff */
[----:B------:R-:W-:Y:S02]  /*5b40*/  ISETP.GE.AND P2, PT, R66, UR51, PT ;  /* 0x0000003342007c0c */ /* 0x000fe4000bf46270 */
[----:B------:R-:W-:Y:S01]  /*5b50*/  PRMT R66, RZ, 0x7610, R66 ;  /* 0x00007610ff427816 */ /* 0x000fe20000000042 */
[----:B------:R-:W4:Y:S01]  /*5b60*/  @!P3 LDG.E.U16 R65, desc[UR20][R62.64+0x3c0] ;  /* 0x0003c0143e41b981 */ /* 0x000f22000c1e1500 */
[----:B------:R-:W-:-:S02]  /*5b70*/  ISETP.GE.AND P3, PT, R67, UR51, PT ;  /* 0x0000003343007c0c */ /* 0x000fc4000bf66270 */
[C---:B------:R-:W-:Y:S02]  /*5b80*/  LOP3.LUT R68, R64.reuse, 0x2a0, RZ, 0xfc, !PT ;  /* 0x000002a040447812 */ /* 0x040fe400078efcff */
[----:B------:R-:W-:Y:S01]  /*5b90*/  PRMT R67, RZ, 0x7610, R67 ;  /* 0x00007610ff437816 */ /* 0x000fe20000000043 */
[----:B------:R-:W4:Y:S01]  /*5ba0*/  @!P4 LDG.E.U16 R66, desc[UR20][R62.64+0x400] ;  /* 0x000400143e42c981 */ /* 0x000f22000c1e1500 */
[----:B------:R-:W-:Y:S02]  /*5bb0*/  PRMT R97, RZ, 0x7610, R97 ;  /* 0x00007610ff617816 */ /* 0x000fe40000000061 */
[----:B------:R-:W-:Y:S02]  /*5bc0*/  LOP3.LUT R69, R64, 0x2c0, RZ, 0xfc, !PT ;  /* 0x000002c040457812 */ /* 0x000fe400078efcff */
[----:B------:R-:W-:Y:S01]  /*5bd0*/  ISETP.GE.AND P4, PT, R68, UR51, PT ;  /* 0x0000003344007c0c */ /* 0x000fe2000bf86270 */
[----:B------:R-:W4:Y:S01]  /*5be0*/  @!P5 LDG.E.U16 R67, desc[UR20][R62.64+0x440] ;  /* 0x000440143e43d981 */ /* 0x000f22000c1e1500 */
[----:B------:R-:W-:-:S02]  /*5bf0*/  PRMT R68, RZ, 0x7610, R68 ;  /* 0x00007610ff447816 */ /* 0x000fc40000000044 */
[----:B------:R-:W-:Y:S01]  /*5c00*/  ISETP.GE.AND P5, PT, R69, UR51, PT ;  /* 0x0000003345007c0c */ /* 0x000fe2000bfa6270 */
[----:B------:R-:W3:Y:S01]  /*5c10*/  @!P0 LDG.E.U16 R97, desc[UR20][R62.64] ;  /* 0x000000143e618981 */ /* 0x000ee2000c1e1500 */
[C---:B------:R-:W-:Y:S02]  /*5c20*/  LOP3.LUT R71, R64.reuse, 0x2e0, RZ, 0xfc, !PT ;  /* 0x000002e040477812 */ /* 0x040fe400078efcff */
[----:B------:R-:W-:Y:S01]  /*5c30*/  PRMT R69, RZ, 0x7610, R69 ;  /* 0x00007610ff457816 */ /* 0x000fe20000000045 */
[----:B------:R-:W4:Y:S01]  /*5c40*/  @!P1 LDG.E.U16 R68, desc[UR20][R62.64+0x480] ;  /* 0x000480143e449981 */ /* 0x000f22000c1e1500 */
        /* <DEDUP_REMOVED lines=17> */
[----:B------:R-:W-:Y:S02]  /*5d60*/  SHF.L.U32 R95, R81, 0x5, RZ ;  /* 0x00000005515f7819 */ /* 0x000fe400000006ff */
[----:B------:R-:W-:Y:S01]  /*5d70*/  LOP3.LUT R94, R64, 0x3a0, RZ, 0xfc, !PT ;  /* 0x000003a0405e7812 */ /* 0x000fe200078efcff */
[----:B------:R-:W4:Y:S01]  /*5d80*/  @!P2 LDG.E.U16 R84, desc[UR20][R62.64+0x600] ;  /* 0x000600143e54a981 */ /* 0x000f22000c1e1500 */
[----:B------:R-:W-:-:S02]  /*5d90*/  ISETP.GE.AND P5, PT, R83, UR51, PT ;  /* 0x0000003353007c0c */ /* 0x000fc4000bfa6270 */
[----:B------:R-:W-:Y:S01]  /*5da0*/  LOP3.LUT R86, R64, 0x380, RZ, 0xfc, !PT ;  /* 0x0000038040567812 */ /* 0x000fe200078efcff */
[----:B------:R-:W4:Y:S01]  /*5db0*/  @!P1 LDG.E.U16 R77, desc[UR20][R62.64+0x5c0] ;  /* 0x0005c0143e4d9981 */ /* 0x000f22000c1e1500 */
[----:B------:R-:W-:Y:S02]  /*5dc0*/  PRMT R83, RZ, 0x7610, R83 ;  /* 0x00007610ff537816 */ /* 0x000fe40000000053 */
[----:B------:R-:W-:Y:S02]  /*5dd0*/  LOP3.LUT R95, R95, 0xffffffe0, R248, 0xe2, !PT ;  /* 0xffffffe05f5f7812 */ /* 0x000fe400078ee2f8 */
[----:B------:R-:W-:Y:S02]  /*5de0*/  PRMT R88, RZ, 0x7610, R88 ;  /* 0x00007610ff587816 */ /* 0x000fe40000000058 */
[----:B------:R-:W-:Y:S01]  /*5df0*/  ISETP.GE.AND P2, PT, R94, UR51, PT ;  /* 0x000000335e007c0c */ /* 0x000fe2000bf46270 */
[----:B------:R-:W4:Y:S01]  /*5e00*/  @!P3 LDG.E.U16 R83, desc[UR20][R62.64+0x640] ;  /* 0x000640143e53b981 */ /* 0x000f22000c1e1500 */
[----:B------:R-:W-:-:S02]  /*5e10*/  ISETP.GE.AND P1, PT, R86, UR51, PT ;  /* 0x0000003356007c0c */ /* 0x000fc4000bf26270 */
[----:B------:R-:W-:Y:S01]  /*5e20*/  LOP3.LUT R94, R64, 0x3c0, RZ, 0xfc, !PT ;  /* 0x000003c0405e7812 */ /* 0x000fe200078efcff */
[----:B------:R-:W4:Y:S01]  /*5e30*/  @!P4 LDG.E.U16 R88, desc[UR20][R62.64+0x680] ;  /* 0x000680143e58c981 */ /* 0x000f22000c1e1500 */
[----:B------:R-:W-:Y:S02]  /*5e40*/  LOP3.LUT R95, R95, 0x3e0, RZ, 0xfc, !PT ;  /* 0x000003e05f5f7812 */ /* 0x000fe400078efcff */
[----:B------:R-:W-:Y:S02]  /*5e50*/  ISETP.GE.AND P3, PT, R94, UR51, PT ;  /* 0x000000335e007c0c */ /* 0x000fe4000bf66270 */
[----:B------:R-:W-:Y:S02]  /*5e60*/  ISETP.GE.AND P4, PT, R95, UR51, PT ;  /* 0x000000335f007c0c */ /* 0x000fe4000bf86270 */
[----:B------:R-:W-:Y:S02]  /*5e70*/  PRMT R86, RZ, 0x7610, R86 ;  /* 0x00007610ff567816 */ /* 0x000fe40000000056 */
[----:B------:R-:W-:-:S02]  /*5e80*/  PRMT R64, RZ, 0x7610, R64 ;  /* 0x00007610ff407816 */ /* 0x000fc40000000040 */
[----:B------:R-:W-:Y:S02]  /*5e90*/  PRMT R96, RZ, 0x7610, R96 ;  /* 0x00007610ff607816 */ /* 0x000fe40000000060 */
[----:B------:R-:W-:Y:S01]  /*5ea0*/  PRMT R95, RZ, 0x7610, R95 ;  /* 0x00007610ff5f7816 */ /* 0x000fe2000000005f */
[----:B------:R-:W4:Y:S01]  /*5eb0*/  @!P5 LDG.E.U16 R86, desc[UR20][R62.64+0x6c0] ;  /* 0x0006c0143e56d981 */ /* 0x000f22000c1e1500 */
[----:B------:R-:W-:-:S03]  /*5ec0*/  PRMT R94, RZ, 0x7610, R94 ;  /* 0x00007610ff5e7816 */ /* 0x000fc6000000005e */
[----:B------:R-:W4:Y:S04]  /*5ed0*/  @!P1 LDG.E.U16 R64, desc[UR20][R62.64+0x700] ;  /* 0x000700143e409981 */ /* 0x000f28000c1e1500 */
[----:B------:R-:W4:Y:S04]  /*5ee0*/  @!P2 LDG.E.U16 R96, desc[UR20][R62.64+0x740] ;  /* 0x000740143e60a981 */ /* 0x000f28000c1e1500 */
[----:B------:R-:W4:Y:S04]  /*5ef0*/  @!P3 LDG.E.U16 R95, desc[UR20][R62.64+0x780] ;  /* 0x000780143e5fb981 */ /* 0x000f28000c1e1500 */
[----:B------:R0:W4:Y:S01]  /*5f00*/  @!P4 LDG.E.U16 R94, desc[UR20][R62.64+0x7c0] ;  /* 0x0007c0143e5ec981 */ /* 0x000122000c1e1500 */
[----:B------:R-:W-:-:S04]  /*5f10*/  UIADD3 UR46, UR10, -0x1, URZ ;  /* 0xffffffff0a2e7890 */ /* 0x000fc8000fffe03f */
        /* <DEDUP_REMOVED lines=20> */
[----:B------:R-:W-:-:S05]  /*6060*/  FMUL.FTZ R61, R45, UR57 ;  /* 0x000000392d3d7c20 */ /* 0x000fca0008410000 */
[----:B------:R-:W-:Y:S01]  /*6070*/  MUFU.SIN R154, R62 ;  /* 0x0000003e009a7308 */ /* 0x000fe20000000400 */
[----:B------:R-:W-:Y:S01]  /*6080*/  FMUL.RZ R103, R61, 0.15915493667125701904 ;  /* 0x3e22f9833d677820 */ /* 0x000fe2000040c000 */
[----:B------:R-:W-:-:S06]  /*6090*/  SHF.L.U32 R61, R81, 0x5, RZ ;  /* 0x00000005513d7819 */ /* 0x000fcc00000006ff */
[----:B------:R0:W-:Y:S01]  /*60a0*/  MUFU.COS R155, R62 ;  /* 0x0000003e009b7308 */ /* 0x0001e20000000000 */
[----:B------:R-:W-:Y:S01]  /*60b0*/  LOP3.LUT R61, R61, 0xfffffc00, RZ, 0xc0, !PT ;  /* 0xfffffc003d3d7812 */ /* 0x000fe200078ec0ff */
[----:B0-----:R-:W-:-:S06]  /*60c0*/  FMUL.FTZ R62, R44, UR57 ;  /* 0x000000392c3e7c20 */ /* 0x001fcc0008410000 */
[----:B------:R-:W-:Y:S01]  /*60d0*/  MUFU.SIN R148, R99 ;  /* 0x0000006300947308 */ /* 0x000fe20000000400 */
[----:B------:R-:W-:-:S07]  /*60e0*/  IADD3 R101, R61, R80, RZ ;  /* 0x000000503d657210 */ /* 0x000fce0007ffe0ff */
[----:B------:R0:W-:Y:S02]  /*60f0*/  MUFU.COS R149, R99 ;  /* 0x0000006300957308 */ /* 0x0001e40000000000 */
[----:B0-----:R-:W-:Y:S01]  /*6100*/  FMUL.RZ R99, R62, 0.15915493667125701904 ;  /* 0x3e22f9833e637820 */ /* 0x001fe2000040c000 */
[----:B------:R-:W-:-:S05]  /*6110*/  FMUL.FTZ R62, R43, UR57 ;  /* 0x000000392b3e7c20 */ /* 0x000fca0008410000 */
[----:B------:R-:W-:Y:S08]  /*6120*/  MUFU.SIN R146, R103 ;  /* 0x0000006700927308 */ /* 0x000ff00000000400 */
[----:B------:R0:W-:Y:S08]  /*6130*/  MUFU.COS R147, R103 ;  /* 0x0000006700937308 */ /* 0x0001f00000000000 */
[----:B------:R-:W-:Y:S01]  /*6140*/  MUFU.SIN R152, R63 ;  /* 0x0000003f00987308 */ /* 0x000fe20000000400 */
[----:B0-----:R-:W-:Y:S01]  /*6150*/  FMUL.RZ R103, R62, 0.15915493667125701904 ;  /* 0x3e22f9833e677820 */ /* 0x001fe2000040c000 */
[----:B------:R-:W-:-:S06]  /*6160*/  FMUL.FTZ R62, R42, UR57 ;  /* 0x000000392a3e7c20 */ /* 0x000fcc0008410000 */
[----:B------:R0:W-:Y:S02]  /*6170*/  MUFU.COS R153, R63 ;  /* 0x0000003f00997308 */ /* 0x0001e40000000000 */
[----:B0-----:R-:W-:-:S06]  /*6180*/  LEA.HI.SX32 R63, R101, R101, 0x1b ;  /* 0x00000065653f7211 */ /* 0x001fcc00078fdaff */
[----:B------:R-:W-:Y:S01]  /*6190*/  MUFU.SIN R144, R99 ;  /* 0x0000006300907308 */ /* 0x000fe20000000400 */
[----:B------:R-:W-:-:S07]  /*61a0*/  IADD3 R100, R101, 0x40, RZ ;  /* 0x0000004065647810 */ /* 0x000fce0007ffe0ff */
[----:B------:R0:W-:Y:S01]  /*61b0*/  MUFU.COS R145, R99 ;  /* 0x0000006300917308 */ /* 0x0001e20000000000 */
[----:B------:R-:W-:-:S07]  /*61c0*/  ULEA UR46, UR46, UR7, 0x8 ;  /* 0x000000072e2e7291 */ /* 0x000fce000f8e403f */
[----:B------:R-:W-:Y:S01]  /*61d0*/  MUFU.SIN R150, R98 ;  /* 0x0000006200967308 */ /* 0x000fe20000000400 */
[----:B0-----:R-:W-:Y:S01]  /*61e0*/  FMUL.RZ R99, R62, 0.15915493667125701904 ;  /* 0x3e22f9833e637820 */ /* 0x001fe2000040c000 */
[----:B------:R-:W-:Y:S01]  /*61f0*/  LEA R62, R63, R52, 0x1 ;  /* 0x000000343f3e7211 */ /* 0x000fe200078e08ff */
[----:B------:R-:W-:-:S05]  /*6200*/  FMUL.FTZ R63, R41, UR57 ;  /* 0x00000039293f7c20 */ /* 0x000fca0008410000 */
[----:B------:R0:W-:Y:S02]  /*6210*/  MUFU.COS R151, R98 ;  /* 0x0000006200977308 */ /* 0x0001e40000000000 */
[----:B0-----:R-:W-:-:S04]  /*6220*/  IADD3 R98, R101, 0x20, RZ ;  /* 0x0000002065627810 */ /* 0x001fc80007ffe0ff */
[-C--:B------:R-:W-:Y:S01]  /*6230*/  LEA.HI.SX32 R107, R98, R101.reuse, 0x1b ;  /* 0x00000065626b7211 */ /* 0x080fe200078fdaff */
[----:B------:R-:W-:Y:S01]  /*6240*/  FMUL.RZ R98, R63, 0.15915493667125701904 ;  /* 0x3e22f9833f627820 */ /* 0x000fe2000040c000 */
[----:B------:R-:W-:Y:S01]  /*6250*/  FMUL.FTZ R63, R40, UR57 ;  /* 0x00000039283f7c20 */ /* 0x000fe20008410000 */
[----:B------:R-:W-:Y:S02]  /*6260*/  LEA.HI.SX32 R109, R100, R101, 0x1b ;  /* 0x00000065646d7211 */ /* 0x000fe400078fdaff */
[----:B------:R-:W-:Y:S01]  /*6270*/  IADD3 R104, R101, 0x80, RZ ;  /* 0x0000008065687810 */ /* 0x000fe20007ffe0ff */
[----:B------:R-:W-:Y:S01]  /*6280*/  FMUL.RZ R100, R63, 0.15915493667125701904 ;  /* 0x3e22f9833f647820 */ /* 0x000fe2000040c000 */
[----:B------:R-:W-:Y:S01]  /*6290*/  IADD3 R102, R101, 0x60, RZ ;  /* 0x0000006065667810 */ /* 0x000fe20007ffe0ff */
[----:B------:R-:W-:Y:S01]  /*62a0*/  MUFU.SIN R138, R98 ;  /* 0x00000062008a7308 */ /* 0x000fe20000000400 */
[----:B------:R-:W-:Y:S01]  /*62b0*/  FMUL.FTZ R63, R39, UR57 ;  /* 0x00000039273f7c20 */ /* 0x000fe20008410000 */
[----:B------:R-:W-:-:S02]  /*62c0*/  ISETP.NE.AND P2, PT, R81, RZ, PT ;  /* 0x000000ff5100720c */ /* 0x000fc40003f45270 */
[----:B------:R-:W-:Y:S02]  /*62d0*/  IADD3 R133, R81, 0x200, RZ ;  /* 0x0000020051857810 */ /* 0x000fe40007ffe0ff */
[C---:B------:R-:W-:Y:S02]  /*62e0*/  IADD3 R136, R101.reuse, 0x260, RZ ;  /* 0x0000026065887810 */ /* 0x040fe40007ffe0ff */
[----:B------:R0:W-:Y:S01]  /*62f0*/  MUFU.COS R139, R98 ;  /* 0x00000062008b7308 */ /* 0x0001e20000000000 */
[C---:B------:R-:W-:Y:S02]  /*6300*/  IADD3 R106, R101.reuse, 0xa0, RZ ;  /* 0x000000a0656a7810 */ /* 0x040fe40007ffe0ff */
[----:B------:R-:W-:Y:S02]  /*6310*/  IADD3 R108, R101, 0xc0, RZ ;  /* 0x000000c0656c7810 */ /* 0x000fe40007ffe0ff */
[----:B------:R-:W-:Y:S01]  /*6320*/  LEA.HI.SX32 R113, R104, R101, 0x1b ;  /* 0x0000006568717211 */ /* 0x000fe200078fdaff */
[----:B------:R-:W-:Y:S01]  /*6330*/  FMUL.RZ R104, R63, 0.15915493667125701904 ;  /* 0x3e22f9833f687820 */ /* 0x000fe2000040c000 */
[----:B0-----:R-:W-:-:S02]  /*6340*/  MOV R98, UR46 ;  /* 0x0000002e00627c02 */ /* 0x001fc40008000f00 */
[----:B------:R-:W-:Y:S02]  /*6350*/  R2UR UR56, R60 ;  /* 0x000000003c3872ca */ /* 0x000fe400000e0000 */
[C---:B------:R-:W-:Y:S01]  /*6360*/  IADD3 R110, R101.reuse, 0xe0, RZ ;  /* 0x000000e0656e7810 */ /* 0x040fe20007ffe0ff */
[----:B------:R-:W-:Y:S01]  /*6370*/  MUFU.COS R137, R100 ;  /* 0x0000006400897308 */ /* 0x000fe20000000000 */
[----:B------:R-:W-:Y:S01]  /*6380*/  LEA.HI.SX32 R111, R102, R101, 0x1b ;  /* 0x00000065666f7211 */ /* 0x000fe200078fdaff */
[----:B------:R-:W-:Y:S01]  /*6390*/  FMUL.FTZ R102, R38, UR57 ;  /* 0x0000003926667c20 */ /* 0x000fe20008410000 */
[----:B------:R-:W-:Y:S02]  /*63a0*/  SEL R63, R98, R133, !P2 ;  /* 0x00000085623f7207 */ /* 0x000fe40005000000 */
[C---:B------:R-:W-:Y:S02]  /*63b0*/  IADD3 R112, R101.reuse, 0x100, RZ ;  /* 0x0000010065707810 */ /* 0x040fe40007ffe0ff */
[----:B------:R-:W-:Y:S01]  /*63c0*/  IADD3 R114, R101, 0x120, RZ ;  /* 0x0000012065727810 */ /* 0x000fe20007ffe0ff */
[----:B---3--:R0:W-:Y:S01]  /*63d0*/  STS.U16 [R62], R97 ;  /* 0x000000613e007388 */ /* 0x0081e20000000400 */
[-C--:B------:R-:W-:Y:S01]  /*63e0*/  LEA.HI.SX32 R115, R106, R101.reuse, 0x1b ;  /* 0x000000656a737211 */ /* 0x080fe200078fdaff */
[----:B------:R-:W-:Y:S01]  /*63f0*/  ULDC.64 UR46, c[0x0][0x268] ;  /* 0x00009a00002e7ab9 */ /* 0x000fe20000000a00 */
[----:B------:R-:W-:-:S02]  /*6400*/  LEA.HI.SX32 R171, R136, R101, 0x1b ;  /* 0x0000006588ab7211 */ /* 0x000fc400078fdaff */
[-C--:B------:R-:W-:Y:S01]  /*6410*/  LEA R98, R107, R52.reuse, 0x1 ;  /* 0x000000346b627211 */ /* 0x080fe200078e08ff */
[----:B------:R1:W-:Y:S01]  /*6420*/  MUFU.SIN R136, R100 ;  /* 0x0000006400887308 */ /* 0x0003e20000000400 */
[-C--:B------:R-:W-:Y:S02]  /*6430*/  LEA.HI.SX32 R117, R108, R101.reuse, 0x1b ;  /* 0x000000656c757211 */ /* 0x080fe400078fdaff */
[-C--:B------:R-:W-:Y:S01]  /*6440*/  LEA R109, R109, R52.reuse, 0x1 ;  /* 0x000000346d6d7211 */ /* 0x080fe200078e08ff */
[----:B------:R-:W-:Y:S01]  /*6450*/  FMUL.RZ R106, R102, 0.15915493667125701904 ;  /* 0x3e22f983666a7820 */ /* 0x000fe2000040c000 */
[-C--:B------:R-:W-:Y:S02]  /*6460*/  LEA.HI.SX32 R119, R110, R101.reuse, 0x1b ;  /* 0x000000656e777211 */ /* 0x080fe400078fdaff */
[-C--:B------:R-:W-:Y:S02]  /*6470*/  LEA R113, R113, R52.reuse, 0x1 ;  /* 0x0000003471717211 */ /* 0x080fe400078e08ff */
[----:B-1----:R-:W-:Y:S01]  /*6480*/  LEA R100, R111, R52, 0x1 ;  /* 0x000000346f647211 */ /* 0x002fe200078e08ff */
[----:B------:R1:W-:Y:S01]  /*6490*/  STS.U16 [R98+0x40], R91 ;  /* 0x0000405b62007388 */ /* 0x0003e20000000400 */
[----:B------:R-:W-:-:S02]  /*64a0*/  LEA.HI.SX32 R121, R112, R101, 0x1b ;  /* 0x0000006570797211 */ /* 0x000fc400078fdaff */
[-C--:B0-----:R-:W-:Y:S01]  /*64b0*/  LEA R62, R115, R52.reuse, 0x1 ;  /* 0x00000034733e7211 */ /* 0x081fe200078e08ff */
[----:B----4-:R-:W-:Y:S01]  /*64c0*/  STS.U16 [R109+0x80], R92 ;  /* 0x0000805c6d007388 */ /* 0x010fe20000000400 */
[----:B------:R-:W-:Y:S02]  /*64d0*/  LEA.HI.SX32 R123, R114, R101, 0x1b ;  /* 0x00000065727b7211 */ /* 0x000fe400078fdaff */
[-C--:B------:R-:W-:Y:S01]  /*64e0*/  LEA R102, R117, R52.reuse, 0x1 ;  /* 0x0000003475667211 */ /* 0x080fe200078e08ff */
[----:B------:R-:W-:Y:S01]  /*64f0*/  STS.U16 [R100+0xc0], R93 ;  /* 0x0000c05d64007388 */ /* 0x000fe20000000400 */
[----:B------:R-:W-:Y:S02]  /*6500*/  IADD3 R116, R101, 0x140, RZ ;  /* 0x0000014065747810 */ /* 0x000fe40007ffe0ff */
[----:B------:R-:W-:Y:S01]  /*6510*/  LEA R119, R119, R52, 0x1 ;  /* 0x0000003477777211 */ /* 0x000fe200078e08ff */
[----:B------:R-:W-:Y:S01]  /*6520*/  STS.U16 [R113+0x100], R76 ;  /* 0x0001004c71007388 */ /* 0x000fe20000000400 */
[----:B------:R-:W-:-:S02]  /*6530*/  IADD3 R118, R101, 0x160, RZ ;  /* 0x0000016065767810 */ /* 0x000fc40007ffe0ff */
[-C--:B-1----:R-:W-:Y:S01]  /*6540*/  LEA R98, R121, R52.reuse, 0x1 ;  /* 0x0000003479627211 */ /* 0x082fe200078e08ff */
[----:B------:R0:W-:Y:S01]  /*6550*/  STS.U16 [R62+0x140], R87 ;  /* 0x000140573e007388 */ /* 0x0001e20000000400 */
[----:B------:R-:W-:Y:S02]  /*6560*/  IADD3 R120, R101, 0x180, RZ ;  /* 0x0000018065787810 */ /* 0x000fe40007ffe0ff */
[----:B------:R-:W-:Y:S01]  /*6570*/  LEA R123, R123, R52, 0x1 ;  /* 0x000000347b7b7211 */ /* 0x000fe200078e08ff */
[----:B------:R1:W-:Y:S01]  /*6580*/  STS.U16 [R102+0x180], R85 ;  /* 0x0001805566007388 */ /* 0x0003e20000000400 */
[-C--:B------:R-:W-:Y:S02]  /*6590*/  LEA.HI.SX32 R125, R116, R101.reuse, 0x1b ;  /* 0x00000065747d7211 */ /* 0x080fe400078fdaff */
[C---:B------:R-:W-:Y:S01]  /*65a0*/  IADD3 R122, R101.reuse, 0x1a0, RZ ;  /* 0x000001a0657a7810 */ /* 0x040fe20007ffe0ff */
[----:B------:R-:W-:Y:S01]  /*65b0*/  STS.U16 [R119+0x1c0], R90 ;  /* 0x0001c05a77007388 */ /* 0x000fe20000000400 */
[----:B------:R-:W-:Y:S01]  /*65c0*/  IADD3 R124, R101, 0x1c0, RZ ;  /* 0x000001c0657c7810 */ /* 0x000fe20007ffe0ff */
[----:B0-----:R-:W-:Y:S01]  /*65d0*/  FMUL.FTZ R62, R36, UR57 ;  /* 0x00000039243e7c20 */ /* 0x001fe20008410000 */
[----:B------:R-:W-:Y:S01]  /*65e0*/  LEA.HI.SX32 R129, R118, R101, 0x1b ;  /* 0x0000006576817211 */ /* 0x000fe200078fdaff */
[----:B------:R-:W-:Y:S01]  /*65f0*/  STS.U16 [R98+0x200], R89 ;  /* 0x0002005962007388 */ /* 0x000fe20000000400 */
[----:B-1----:R-:W-:-:S02]  /*6600*/  MOV R85, UR56 ;  /* 0x0000003800557c02 */ /* 0x002fc40008000f00 */
[C---:B------:R-:W-:Y:S01]  /*6610*/  IADD3 R128, R101.reuse, 0x1e0, RZ ;  /* 0x000001e065807810 */ /* 0x040fe20007ffe0ff */
[----:B------:R0:W-:Y:S01]  /*6620*/  STS.U16 [R123+0x240], R70 ;  /* 0x000240467b007388 */ /* 0x0001e20000000400 */
[-C--:B------:R-:W-:Y:S02]  /*6630*/  LEA.HI.SX32 R131, R120, R101.reuse, 0x1b ;  /* 0x0000006578837211 */ /* 0x080fe400078fdaff */
[----:B------:R-:W-:Y:S02]  /*6640*/  IADD3 R130, R101, 0x200, RZ ;  /* 0x0000020065827810 */ /* 0x000fe40007ffe0ff */
[----:B------:R-:W-:Y:S01]  /*6650*/  LEA R60, R125, R52, 0x1 ;  /* 0x000000347d3c7211 */ /* 0x000fe200078e08ff */
[----:B------:R-:W-:Y:S01]  /*6660*/  UIMAD UR59, UR50, UR46, URZ ;  /* 0x0000002e323b72a4 */ /* 0x000fe2000f8e023f */
[C---:B------:R-:W-:Y:S02]  /*6670*/  IADD3 R132, R101.reuse, 0x220, RZ ;  /* 0x0000022065847810 */ /* 0x040fe40007ffe0ff */
[-C--:B------:R-:W-:Y:S01]  /*6680*/  LEA.HI.SX32 R159, R122, R101.reuse, 0x1b ;  /* 0x000000657a9f7211 */ /* 0x080fe200078fdaff */
[----:B0-----:R-:W-:Y:S01]  /*6690*/  FMUL.RZ R70, R62, 0.15915493667125701904 ;  /* 0x3e22f9833e467820 */ /* 0x001fe2000040c000 */
[----:B------:R-:W-:Y:S01]  /*66a0*/  IADD3 R134, R101, 0x240, RZ ;  /* 0x0000024065867810 */ /* 0x000fe20007ffe0ff */
[----:B------:R-:W-:Y:S01]  /*66b0*/  FMUL.FTZ R62, R85, 1.4426950216293334961 ;  /* 0x3fb8aa3b553e7820 */ /* 0x000fe20000410000 */
[----:B------:R-:W-:-:S02]  /*66c0*/  LEA.HI.SX32 R161, R124, R101, 0x1b ;  /* 0x000000657ca17211 */ /* 0x000fc400078fdaff */
[-C--:B------:R-:W-:Y:S02]  /*66d0*/  LEA R129, R129, R52.reuse, 0x1 ;  /* 0x0000003481817211 */ /* 0x080fe400078e08ff */
[-C--:B------:R-:W-:Y:S02]  /*66e0*/  LEA.HI.SX32 R163, R128, R101.reuse, 0x1b ;  /* 0x0000006580a37211 */ /* 0x080fe400078fdaff */
[----:B------:R-:W-:Y:S01]  /*66f0*/  LEA R76, R131, R52, 0x1 ;  /* 0x00000034834c7211 */ /* 0x000fe200078e08ff */
[----:B------:R0:W-:Y:S01]  /*6700*/  STS.U16 [R60+0x280], R75 ;  /* 0x0002804b3c007388 */ /* 0x0001e20000000400 */
[C---:B------:R-:W-:Y:S02]  /*6710*/  IADD3 R158, R101.reuse, 0x280, RZ ;  /* 0x00000280659e7810 */ /* 0x040fe40007ffe0ff */
[-C--:B------:R-:W-:Y:S01]  /*6720*/  LEA.HI.SX32 R165, R130, R101.reuse, 0x1b ;  /* 0x0000006582a57211 */ /* 0x080fe200078fdaff */
[----:B------:R-:W-:Y:S01]  /*6730*/  UIMAD.WIDE.U32 UR60, UR49, UR46, URZ ;  /* 0x0000002e313c72a5 */ /* 0x000fe2000f8e003f */
[----:B------:R-:W-:Y:S01]  /*6740*/  IADD3 R160, R101, 0x2a0, RZ ;  /* 0x000002a065a07810 */ /* 0x000fe20007ffe0ff */
[----:B------:R-:W-:Y:S01]  /*6750*/  UIMAD UR59, UR49, UR47, UR59 ;  /* 0x0000002f313b72a4 */ /* 0x000fe2000f8e023b */
[----:B------:R-:W-:-:S02]  /*6760*/  LEA.HI.SX32 R167, R132, R101, 0x1b ;  /* 0x0000006584a77211 */ /* 0x000fc400078fdaff */
[----:B------:R-:W-:Y:S01]  /*6770*/  LEA R159, R159, R52, 0x1 ;  /* 0x000000349f9f7211 */ /* 0x000fe200078e08ff */
[----:B0-----:R-:W-:Y:S01]  /*6780*/  FMUL.FTZ R75, R51, R62 ;  /* 0x0000003e334b7220 */ /* 0x001fe20000410000 */
[----:B------:R-:W-:Y:S01]  /*6790*/  IADD3 R162, R101, 0x2c0, RZ ;  /* 0x000002c065a27810 */ /* 0x000fe20007ffe0ff */
[----:B------:R-:W-:Y:S01]  /*67a0*/  STS.U16 [R129+0x2c0], R82 ;  /* 0x0002c05281007388 */ /* 0x000fe20000000400 */
[----:B------:R-:W-:Y:S01]  /*67b0*/  LEA.HI.SX32 R169, R134, R101, 0x1b ;  /* 0x0000006586a97211 */ /* 0x000fe200078fdaff */
[----:B------:R-:W-:Y:S01]  /*67c0*/  ULDC.64 UR46, c[0x0][0x270] ;  /* 0x00009c00002e7ab9 */ /* 0x000fe20000000a00 */
[-C--:B------:R-:W-:Y:S01]  /*67d0*/  LEA R161, R161, R52.reuse, 0x1 ;  /* 0x00000034a1a17211 */ /* 0x080fe200078e08ff */
[----:B------:R0:W-:Y:S01]  /*67e0*/  STS.U16 [R76+0x300], R79 ;  /* 0x0003004f4c007388 */ /* 0x0001e20000000400 */
[----:B------:R-:W-:Y:S02]  /*67f0*/  IADD3 R164, R101, 0x2e0, RZ ;  /* 0x000002e065a47810 */ /* 0x000fe40007ffe0ff */
[----:B------:R-:W-:-:S02]  /*6800*/  LEA R60, R163, R52, 0x1 ;  /* 0x00000034a33c7211 */ /* 0x000fc400078e08ff */
[----:B------:R-:W-:Y:S02]  /*6810*/  IADD3 R166, R101, 0x300, RZ ;  /* 0x0000030065a67810 */ /* 0x000fe40007ffe0ff */
[-C--:B------:R-:W-:Y:S02]  /*6820*/  LEA.HI.SX32 R173, R158, R101.reuse, 0x1b ;  /* 0x000000659ead7211 */ /* 0x080fe400078fdaff */
[-C--:B------:R-:W-:Y:S01]  /*6830*/  LEA R165, R165, R52.reuse, 0x1 ;  /* 0x00000034a5a57211 */ /* 0x080fe200078e08ff */
[----:B------:R1:W-:Y:S01]  /*6840*/  STS.U16 [R159+0x340], R74 ;  /* 0x0003404a9f007388 */ /* 0x0003e20000000400 */
[----:B------:R-:W-:Y:S01]  /*6850*/  IADD3 R168, R101, 0x320, RZ ;  /* 0x0000032065a87810 */ /* 0x000fe20007ffe0ff */
[----:B------:R-:W-:Y:S01]  /*6860*/  UIMAD UR58, UR58, UR46, URZ ;  /* 0x0000002e3a3a72a4 */ /* 0x000fe2000f8e023f */
[-C--:B------:R-:W-:Y:S01]  /*6870*/  LEA.HI.SX32 R175, R160, R101.reuse, 0x1b ;  /* 0x00000065a0af7211 */ /* 0x080fe200078fdaff */
[----:B------:R-:W-:Y:S01]  /*6880*/  UIADD3 UR61, UR61, UR59, URZ ;  /* 0x0000003b3d3d7290 */ /* 0x000fe2000fffe03f */
[----:B0-----:R-:W-:Y:S01]  /*6890*/  LEA R76, R167, R52, 0x1 ;  /* 0x00000034a74c7211 */ /* 0x001fe200078e08ff */
[----:B------:R0:W-:Y:S01]  /*68a0*/  STS.U16 [R161+0x380], R78 ;  /* 0x0003804ea1007388 */ /* 0x0001e20000000400 */
[----:B------:R-:W-:-:S02]  /*68b0*/  LEA.HI.SX32 R177, R162, R101, 0x1b ;  /* 0x00000065a2b17211 */ /* 0x000fc400078fdaff */
[-C--:B------:R-:W-:Y:S01]  /*68c0*/  LEA R169, R169, R52.reuse, 0x1 ;  /* 0x00000034a9a97211 */ /* 0x080fe200078e08ff */
[----:B------:R2:W-:Y:S01]  /*68d0*/  STS.U16 [R60+0x3c0], R65 ;  /* 0x0003c0413c007388 */ /* 0x0005e20000000400 */
[----:B------:R-:W-:Y:S01]  /*68e0*/  IADD3 R170, R101, 0x340, RZ ;  /* 0x0000034065aa7810 */ /* 0x000fe20007ffe0ff */
[----:B------:R-:W3:Y:S01]  /*68f0*/  MUFU.EX2 R75, R75 ;  /* 0x0000004b004b7308 */ /* 0x000ee20000000800 */
[-C--:B------:R-:W-:Y:S02]  /*6900*/  LEA.HI.SX32 R179, R164, R101.reuse, 0x1b ;  /* 0x00000065a4b37211 */ /* 0x080fe400078fdaff */
[----:B-1----:R-:W-:Y:S01]  /*6910*/  LEA R74, R171, R52, 0x1 ;  /* 0x00000034ab4a7211 */ /* 0x002fe200078e08ff */
[----:B------:R1:W-:Y:S01]  /*6920*/  STS.U16 [R165+0x400], R66 ;  /* 0x00040042a5007388 */ /* 0x0003e20000000400 */
[----:B------:R-:W-:Y:S02]  /*6930*/  IADD3 R172, R101, 0x360, RZ ;  /* 0x0000036065ac7810 */ /* 0x000fe40007ffe0ff */
[----:B------:R-:W-:-:S02]  /*6940*/  LEA.HI.SX32 R181, R166, R101, 0x1b ;  /* 0x00000065a6b57211 */ /* 0x000fc400078fdaff */
[-C--:B0-----:R-:W-:Y:S01]  /*6950*/  LEA R78, R173, R52.reuse, 0x1 ;  /* 0x00000034ad4e7211 */ /* 0x081fe200078e08ff */
[----:B------:R-:W-:Y:S01]  /*6960*/  STS.U16 [R76+0x440], R67 ;  /* 0x000440434c007388 */ /* 0x000fe20000000400 */
[----:B------:R-:W-:Y:S01]  /*6970*/  IADD3 R174, R101, 0x380, RZ ;  /* 0x0000038065ae7810 */ /* 0x000fe20007ffe0ff */
[----:B------:R-:W-:Y:S01]  /*6980*/  UIMAD UR47, UR7, UR47, UR58 ;  /* 0x0000002f072f72a4 */ /* 0x000fe2000f8e023a */
[-C--:B------:R-:W-:Y:S01]  /*6990*/  LEA.HI.SX32 R183, R168, R101.reuse, 0x1b ;  /* 0x00000065a8b77211 */ /* 0x080fe200078fdaff */
[----:B------:R-:W-:Y:S01]  /*69a0*/  UIMAD.WIDE.U32 UR60, UR7, UR46, UR60 ;  /* 0x0000002e073c72a5 */ /* 0x000fe2000f8e003c */
[-C--:B------:R-:W-:Y:S01]  /*69b0*/  LEA R175, R175, R52.reuse, 0x1 ;  /* 0x00000034afaf7211 */ /* 0x080fe200078e08ff */
[----:B------:R0:W-:Y:S01]  /*69c0*/  STS.U16 [R169+0x480], R68 ;  /* 0x00048044a9007388 */ /* 0x0001e20000000400 */
[-C--:B--2---:R-:W-:Y:S02]  /*69d0*/  LEA R60, R177, R52.reuse, 0x1 ;  /* 0x00000034b13c7211 */ /* 0x084fe400078e08ff */
[----:B------:R-:W-:Y:S01]  /*69e0*/  LEA.HI.SX32 R185, R170, R101, 0x1b ;  /* 0x00000065aab97211 */ /* 0x000fe200078fdaff */
[----:B------:R2:W-:Y:S01]  /*69f0*/  STS.U16 [R74+0x4c0], R69 ;  /* 0x0004c0454a007388 */ /* 0x0005e20000000400 */
[----:B-1----:R-:W-:-:S02]  /*6a00*/  LEA R66, R179, R52, 0x1 ;  /* 0x00000034b3427211 */ /* 0x002fc400078e08ff */
[----:B------:R-:W-:Y:S01]  /*6a10*/  IADD3 R176, R101, 0x3a0, RZ ;  /* 0x000003a065b07810 */ /* 0x000fe20007ffe0ff */
[----:B------:R-:W-:Y:S01]  /*6a20*/  STS.U16 [R78+0x500], R71 ;  /* 0x000500474e007388 */ /* 0x000fe20000000400 */
[-C--:B------:R-:W-:Y:S02]  /*6a30*/  LEA.HI.SX32 R187, R172, R101.reuse, 0x1b ;  /* 0x00000065acbb7211 */ /* 0x080fe400078fdaff */
[-C--:B------:R-:W-:Y:S01]  /*6a40*/  LEA R181, R181, R52.reuse, 0x1 ;  /* 0x00000034b5b57211 */ /* 0x080fe200078e08ff */
[----:B------:R-:W-:Y:S01]  /*6a50*/  STS.U16 [R175+0x540], R72 ;  /* 0x00054048af007388 */ /* 0x000fe20000000400 */
[----:B------:R-:W-:Y:S01]  /*6a60*/  IADD3 R178, R101, 0x3c0, RZ ;  /* 0x000003c065b27810 */ /* 0x000fe20007ffe0ff */
[----:B------:R-:W-:Y:S01]  /*6a70*/  UIADD3 UR47, UR61, UR47, URZ ;  /* 0x0000002f3d2f7290 */ /* 0x000fe2000fffe03f */
[----:B------:R-:W-:Y:S01]  /*6a80*/  LEA.HI.SX32 R105, R174, R101, 0x1b ;  /* 0x00000065ae697211 */ /* 0x000fe200078fdaff */
[----:B------:R-:W-:Y:S01]  /*6a90*/  ULEA UR46, UP0, UR60, UR44, 0x3 ;  /* 0x0000002c3c2e7291 */ /* 0x000fe2000f80183f */
[-C--:B0-----:R-:W-:Y:S01]  /*6aa0*/  LEA R68, R183, R52.reuse, 0x1 ;  /* 0x00000034b7447211 */ /* 0x081fe200078e08ff */
[----:B------:R-:W-:Y:S01]  /*6ab0*/  MUFU.SIN R142, R103 ;  /* 0x00000067008e7308 */ /* 0x000fe20000000400 */
[----:B------:R-:W-:Y:S01]  /*6ac0*/  IADD3 R180, R101, 0x3e0, RZ ;  /* 0x000003e065b47810 */ /* 0x000fe20007ffe0ff */
[----:B------:R-:W-:Y:S01]  /*6ad0*/  STS.U16 [R60+0x580], R73 ;  /* 0x000580493c007388 */ /* 0x000fe20000000400 */
[----:B------:R-:W-:-:S02]  /*6ae0*/  LEA R185, R185, R52, 0x1 ;  /* 0x00000034b9b97211 */ /* 0x000fc400078e08ff */
[-C--:B------:R-:W-:Y:S01]  /*6af0*/  LEA R187, R187, R52.reuse, 0x1 ;  /* 0x00000034bbbb7211 */ /* 0x080fe200078e08ff */
[----:B------:R-:W-:Y:S01]  /*6b00*/  STS.U16 [R66+0x5c0], R77 ;  /* 0x0005c04d42007388 */ /* 0x000fe20000000400 */
[----:B------:R-:W-:Y:S01]  /*6b10*/  LEA R61, R80, R61, 0x5 ;  /* 0x0000003d503d7211 */ /* 0x000fe200078e28ff */
[----:B------:R0:W-:Y:S01]  /*6b20*/  MUFU.COS R143, R103 ;  /* 0x00000067008f7308 */ /* 0x0001e20000000000 */
[----:B------:R-:W-:Y:S01]  /*6b30*/  LEA R105, R105, R52, 0x1 ;  /* 0x0000003469697211 */ /* 0x000fe200078e08ff */
[----:B------:R-:W-:Y:S01]  /*6b40*/  STS.U16 [R181+0x600], R84 ;  /* 0x00060054b5007388 */ /* 0x000fe20000000400 */
[----:B------:R-:W-:Y:S01]  /*6b50*/  ULEA.HI.X UR60, UR60, UR45, UR47, 0x3, UP0 ;  /* 0x0000002d3c3c7291 */ /* 0x000fe200080f1c2f */
[----:B------:R-:W-:Y:S01]  /*6b60*/  FMUL.FTZ R91, R37, UR57 ;  /* 0x00000039255b7c20 */ /* 0x000fe20008410000 */
[----:B--2---:R-:W-:Y:S01]  /*6b70*/  FMUL.FTZ R69, R45, R62 ;  /* 0x0000003e2d457220 */ /* 0x004fe20000410000 */
[----:B------:R1:W-:Y:S02]  /*6b80*/  STS.U16 [R68+0x640], R83 ;  /* 0x0006405344007388 */ /* 0x0003e40000000400 */
[----:B------:R-:W-:Y:S01]  /*6b90*/  MUFU.SIN R140, R99 ;  /* 0x00000063008c7308 */ /* 0x000fe20000000400 */
[----:B0-----:R-:W-:Y:S01]  /*6ba0*/  LEA.HI.SX32 R103, R176, R101, 0x1b ;  /* 0x00000065b0677211 */ /* 0x001fe200078fdaff */
[----:B------:R-:W-:Y:S01]  /*6bb0*/  STS.U16 [R185+0x680], R88 ;  /* 0x00068058b9007388 */ /* 0x000fe20000000400 */
[----:B------:R-:W-:-:S05]  /*6bc0*/  LEA.HI.SX32 R61, R61, R61, 0x1b ;  /* 0x0000003d3d3d7211 */ /* 0x000fca00078fdaff */
[----:B------:R0:W-:Y:S01]  /*6bd0*/  MUFU.COS R141, R99 ;  /* 0x00000063008d7308 */ /* 0x0001e20000000000 */
[----:B-1----:R-:W-:Y:S01]  /*6be0*/  FMUL.FTZ R68, R46, R62 ;  /* 0x0000003e2e447220 */ /* 0x002fe20000410000 */
[-C--:B------:R-:W-:Y:S01]  /*6bf0*/  LEA R103, R103, R52.reuse, 0x1 ;  /* 0x0000003467677211 */ /* 0x080fe200078e08ff */
[----:B------:R-:W-:Y:S01]  /*6c00*/  STS.U16 [R187+0x6c0], R86 ;  /* 0x0006c056bb007388 */ /* 0x000fe20000000400 */
[-C--:B0-----:R-:W-:Y:S02]  /*6c10*/  LEA.HI.SX32 R99, R178, R101.reuse, 0x1b ;  /* 0x00000065b2637211 */ /* 0x081fe400078fdaff */
[----:B------:R-:W-:Y:S01]  /*6c20*/  LEA.HI.SX32 R101, R180, R101, 0x1b ;  /* 0x00000065b4657211 */ /* 0x000fe200078fdaff */
[----:B------:R0:W-:Y:S01]  /*6c30*/  STS.U16 [R105+0x700], R64 ;  /* 0x0007004069007388 */ /* 0x0001e20000000400 */
[-C--:B------:R-:W-:Y:S01]  /*6c40*/  LEA R60, R99, R52.reuse, 0x1 ;  /* 0x00000034633c7211 */ /* 0x080fe200078e08ff */
[----:B------:R-:W-:Y:S01]  /*6c50*/  FMUL.RZ R91, R91, 0.15915493667125701904 ;  /* 0x3e22f9835b5b7820 */ /* 0x000fe2000040c000 */
[-C--:B------:R-:W-:Y:S01]  /*6c60*/  LEA R101, R101, R52.reuse, 0x1 ;  /* 0x0000003465657211 */ /* 0x080fe200078e08ff */
[----:B------:R1:W-:Y:S01]  /*6c70*/  MUFU.EX2 R71, R68 ;  /* 0x0000004400477308 */ /* 0x0003e20000000800 */
[----:B------:R-:W-:Y:S01]  /*6c80*/  LEA R61, R61, R52, 0x1 ;  /* 0x000000343d3d7211 */ /* 0x000fe200078e08ff */
[----:B------:R-:W-:Y:S01]  /*6c90*/  STS.U16 [R103+0x740], R96 ;  /* 0x0007406067007388 */ /* 0x000fe20000000400 */
[C---:B---3--:R-:W-:Y:S01]  /*6ca0*/  FMUL.FTZ R126, R75.reuse, R126 ;  /* 0x0000007e4b7e7220 */ /* 0x048fe20000410000 */
[----:B------:R-:W-:Y:S01]  /*6cb0*/  FMUL.FTZ R127, R75, R127 ;  /* 0x0000007f4b7f7220 */ /* 0x000fe20000410000 */
[----:B------:R-:W-:-:S03]  /*6cc0*/  LEA R63, R63, R52, 0x3 ;  /* 0x000000343f3f7211 */ /* 0x000fc600078e18ff */
[----:B0-----:R0:W-:Y:S01]  /*6cd0*/  MUFU.EX2 R64, R69 ;  /* 0x0000004500407308 */ /* 0x0011e20000000800 */
[----:B-1----:R-:W-:Y:S01]  /*6ce0*/  MOV R68, UR46 ;  /* 0x0000002e00447c02 */ /* 0x002fe20008000f00 */
[----:B------:R1:W-:Y:S04]  /*6cf0*/  STS.U16 [R60+0x780], R95 ;  /* 0x0007805f3c007388 */ /* 0x0003e80000000400 */
[----:B------:R2:W-:Y:S01]  /*6d00*/  STS.U16 [R101+0x7c0], R94 ;  /* 0x0007c05e65007388 */ /* 0x0005e20000000400 */
[----:B------:R-:W-:Y:S01]  /*6d10*/  NOP ;  /* 0x0000000000007918 */ /* 0x000fe20000000000 */
[----:B0-----:R-:W-:Y:S01]  /*6d20*/  MOV R69, UR60 ;  /* 0x0000003c00457c02 */ /* 0x001fe20008000f00 */
[----:B------:R-:W-:Y:S01]  /*6d30*/  MUFU.SIN R134, R104 ;  /* 0x0000006800867308 */ /* 0x000fe20000000400 */
[----:B------:R2:W0:Y:S04]  /*6d40*/  LDS.U16 R103, [R61+0x2] ;  /* 0x000002003d677984 */ /* 0x0004280000000400 */
[----:B------:R2:W3:Y:S03]  /*6d50*/  LDS.U16 R100, [R61+0x4] ;  /* 0x000004003d647984 */ /* 0x0004e60000000400 */
[----:B------:R4:W-:Y:S01]  /*6d60*/  MUFU.COS R135, R104 ;  /* 0x0000006800877308 */ /* 0x0009e20000000000 */
[----:B------:R2:W0:Y:S04]  /*6d70*/  LDS.U16 R101, [R61+0x6] ;  /* 0x000006003d657984 */ /* 0x0004280000000400 */
[----:B------:R2:W0:Y:S03]  /*6d80*/  LDS.U16 R98, [R61+0x8] ;  /* 0x000008003d627984 */ /* 0x0004260000000400 */
[----:B------:R-:W-:Y:S01]  /*6d90*/  MUFU.SIN R130, R91 ;  /* 0x0000005b00827308 */ /* 0x000fe20000000400 */
[----:B----4-:R2:W4:Y:S04]  /*6da0*/  LDS.U16 R104, [R61] ;  /* 0x000000003d687984 */ /* 0x0105280000000400 */
[----:B------:R2:W0:Y:S03]  /*6db0*/  LDS.U16 R97, [R61+0xa] ;  /* 0x00000a003d617984 */ /* 0x0004260000000400 */
[----:B------:R1:W-:Y:S01]  /*6dc0*/  MUFU.COS R131, R91 ;  /* 0x0000005b00837308 */ /* 0x0003e20000000000 */
[----:B------:R2:W0:Y:S04]  /*6dd0*/  LDS.U16 R94, [R61+0xc] ;  /* 0x00000c003d5e7984 */ /* 0x0004280000000400 */
[----:B------:R2:W0:Y:S04]  /*6de0*/  LDS.U16 R95, [R61+0xe] ;  /* 0x00000e003d5f7984 */ /* 0x0004280000000400 */
[----:B------:R2:W0:Y:S04]  /*6df0*/  LDS.U16 R93, [R61+0x10] ;  /* 0x000010003d5d7984 */ /* 0x0004280000000400 */
[----:B------:R2:W0:Y:S04]  /*6e00*/  LDS.U16 R92, [R61+0x12] ;  /* 0x000012003d5c7984 */ /* 0x0004280000000400 */
[----:B------:R2:W0:Y:S04]  /*6e10*/  LDS.U16 R90, [R61+0x14] ;  /* 0x000014003d5a7984 */ /* 0x0004280000000400 */
[----:B-1----:R2:W1:Y:S04]  /*6e20*/  LDS.U16 R91, [R61+0x16] ;  /* 0x000016003d5b7984 */ /* 0x0024680000000400 */
        /* <DEDUP_REMOVED lines=20> */
[----:B------:R2:W-:Y:S04]  /*6f70*/  STS.64 [R63+0x7780], R126 ;  /* 0x0077807e3f007388 */ /* 0x0005e80000000a00 */
[----:B------:R-:W5:Y:S01]  /*6f80*/  LDG.E.64 R68, desc[UR20][R68.64] ;  /* 0x0000001444447981 */ /* 0x000f62000c1e1b00 */
[C---:B------:R-:W-:Y:S01]  /*6f90*/  ISETP.NE.AND P1, PT, R81.reuse, 0x7f, PT ;  /* 0x0000007f5100780c */ /* 0x040fe20003f25270 */
[----:B------:R-:W-:Y:S08]  /*6fa0*/  MUFU.SIN R132, R106 ;  /* 0x0000006a00847308 */ /* 0x000ff00000000400 */
[----:B------:R3:W-:Y:S04]  /*6fb0*/  MUFU.COS R133, R106 ;  /* 0x0000006a00857308 */ /* 0x0007e80000000000 */
[----:B---3--:R-:W-:Y:S01]  /*6fc0*/  @P1 LEA R106, R81, R52, 0x3 ;  /* 0x00000034516a1211 */ /* 0x008fe200078e18ff */
[----:B------:R-:W-:Y:S01]  /*6fd0*/  BAR.SYNC.DEFER_BLOCKING 0x0 ;  /* 0x0000000000007b1d */ /* 0x000fe20000010000 */
[-C--:B------:R-:W-:Y:S01]  /*6fe0*/  FMUL.FTZ R79, R50, R62.reuse ;  /* 0x0000003e324f7220 */ /* 0x080fe20000410000 */
[-C--:B------:R-:W-:Y:S01]  /*6ff0*/  FMUL.FTZ R65, R49, R62.reuse ;  /* 0x0000003e31417220 */ /* 0x080fe20000410000 */
[-C--:B------:R-:W-:Y:S01]  /*7000*/  FMUL.FTZ R67, R48, R62.reuse ;  /* 0x0000003e30437220 */ /* 0x080fe20000410000 */
[-C--:B------:R-:W-:Y:S01]  /*7010*/  FMUL.FTZ R66, R47, R62.reuse ;  /* 0x0000003e2f427220 */ /* 0x080fe20000410000 */
[-C--:B------:R-:W-:Y:S01]  /*7020*/  FMUL.FTZ R72, R44, R62.reuse ;  /* 0x0000003e2c487220 */ /* 0x080fe20000410000 */
[-C--:B------:R-:W-:Y:S01]  /*7030*/  FMUL.FTZ R60, R43, R62.reuse ;  /* 0x0000003e2b3c7220 */ /* 0x080fe20000410000 */
[----:B------:R-:W3:Y:S01]  /*7040*/  @P1 LDS.64 R106, [R106+0x8788] ;  /* 0x008788006a6a1984 */ /* 0x000ee20000000a00 */
[----:B------:R-:W4:Y:S08]  /*7050*/  MUFU.EX2 R79, R79 ;  /* 0x0000004f004f7308 */ /* 0x000f300000000800 */
[----:B------:R2:W0:Y:S08]  /*7060*/  MUFU.COS R129, R70 ;  /* 0x0000004600817308 */ /* 0x0004300000000000 */
[----:B------:R-:W0:Y:S08]  /*7070*/  MUFU.EX2 R65, R65 ;  /* 0x0000004100417308 */ /* 0x000e300000000800 */
[----:B------:R-:W0:Y:S08]  /*7080*/  MUFU.EX2 R67, R67 ;  /* 0x0000004300437308 */ /* 0x000e300000000800 */
[----:B------:R-:W0:Y:S08]  /*7090*/  MUFU.EX2 R66, R66 ;  /* 0x0000004200427308 */ /* 0x000e300000000800 */
[----:B------:R-:W0:Y:S08]  /*70a0*/  MUFU.EX2 R72, R72 ;  /* 0x0000004800487308 */ /* 0x000e300000000800 */
[----:B------:R-:W0:Y:S01]  /*70b0*/  MUFU.EX2 R60, R60 ;  /* 0x0000003c003c7308 */ /* 0x000e220000000800 */
[----:B------:R-:W-:Y:S01]  /*70c0*/  BSSY B0, `(.L_x_1663) ;  /* 0x0000010000007945 */ /* 0x000fe20003800000 */
[----:B------:R-:W-:Y:S01]  /*70d0*/  FMUL.FTZ R73, R42, R62 ;  /* 0x0000003e2a497220 */ /* 0x000fe20000410000 */
[----:B----4-:R-:W-:-:S02]  /*70e0*/  FMUL.FTZ R157, R79, R157 ;  /* 0x0000009d4f9d7220 */ /* 0x010fc40000410000 */
[----:B-123--:R-:W-:Y:S05]  /*70f0*/  @P1 BRA `(.L_x_1664) ;  /* 0x0000000000301947 */ /* 0x00efea0003800000 */
[----:B------:R-:W1:Y:S01]  /*7100*/  LDC R61, c[0x0][0x224] ;  /* 0x00008900ff3d7b82 */ /* 0x000e620000000800 */
[----:B------:R-:W-:Y:S01]  /*7110*/  HFMA2.MMA R106, -RZ, RZ, 1.875, 0 ;  /* 0x3f800000ff6a7435 */ /* 0x000fe200000001ff */
[----:B------:R-:W-:Y:S02]  /*7120*/  MOV R107, RZ ;  /* 0x000000ff006b7202 */ /* 0x000fe40000000f00 */
[----:B-1----:R-:W-:-:S13]  /*7130*/  ISETP.NE.AND P1, PT, R61, UR10, PT ;  /* 0x0000000a3d007c0c */ /* 0x002fda000bf25270 */
        /* <DEDUP_REMOVED lines=8> */
.L_x_1664:
[----:B------:R-:W-:Y:S05]  /*71c0*/  BSYNC B0 ;  /* 0x0000000000007941 */ /* 0x000fea0003800000 */
.L_x_1663:
[----:B------:R-:W3:Y:S04]  /*71d0*/  LDL R85, [R1+0x18] ;  /* 0x0000180001557983 */ /* 0x000ee80000100800 */
[----:B------:R-:W4:Y:S04]  /*71e0*/  LDL R84, [R1+0x14] ;  /* 0x0000140001547983 */ /* 0x000f280000100800 */
[----:B------:R-:W2:Y:S01]  /*71f0*/  LDL R83, [R1+0x10] ;  /* 0x0000100001537983 */ /* 0x000ea20000100800 */
[----:B------:R-:W1:Y:S01]  /*7200*/  MUFU.EX2 R73, R73 ;  /* 0x0000004900497308 */ /* 0x000e620000000800 */
[----:B------:R-:W-:Y:S01]  /*7210*/  UISETP.GE.AND UP0, UPT, UR10, 0x2, UPT ;  /* 0x000000020a00788c */ /* 0x000fe2000bf06270 */
[----:B------:R-:W-:Y:S01]  /*7220*/  FMUL.FTZ R156, R79, R156 ;  /* 0x0000009c4f9c7220 */ /* 0x000fe20000410000 */
[C---:B0-----:R-:W-:Y:S01]  /*7230*/  FMUL.FTZ R155, R65.reuse, R155 ;  /* 0x0000009b419b7220 */ /* 0x041fe20000410000 */
[----:B------:R-:W-:Y:S01]  /*7240*/  FMUL.FTZ R154, R65, R154 ;  /* 0x0000009a419a7220 */ /* 0x000fe20000410000 */
[C---:B------:R-:W-:Y:S01]  /*7250*/  FMUL.FTZ R145, R72.reuse, R145 ;  /* 0x0000009148917220 */ /* 0x040fe20000410000 */
[C---:B------:R-:W-:Y:S01]  /*7260*/  FMUL.FTZ R65, R127.reuse, R156 ;  /* 0x0000009c7f417220 */ /* 0x040fe20000410000 */
[----:B------:R-:W-:Y:S01]  /*7270*/  PLOP3.LUT P1, PT, PT, PT, UP0, 0x80, 0x0 ;  /* 0x000000000000781c */ /* 0x000fe20003f2f008 */
[----:B------:R-:W-:Y:S01]  /*7280*/  MUFU.SIN R75, R70 ;  /* 0x00000046004b7308 */ /* 0x000fe20000000400 */
[----:B------:R-:W-:Y:S01]  /*7290*/  FMUL.FTZ R144, R72, R144 ;  /* 0x0000009048907220 */ /* 0x000fe20000410000 */
[----:B------:R-:W-:Y:S01]  /*72a0*/  FMUL.FTZ R72, R126, R156 ;  /* 0x0000009c7e487220 */ /* 0x000fe20000410000 */
[----:B------:R-:W-:Y:S01]  /*72b0*/  ISETP.NE.OR P1, PT, R248, RZ, !P1 ;  /* 0x000000fff800720c */ /* 0x000fe20004f25670 */
[----:B------:R-:W-:Y:S01]  /*72c0*/  FMUL.FTZ R63, R40, R62 ;  /* 0x0000003e283f7220 */ /* 0x000fe20000410000 */
[----:B------:R-:W-:Y:S01]  /*72d0*/  FFMA.FTZ R65, R126, R157, -R65 ;  /* 0x0000009d7e417223 */ /* 0x000fe20000010841 */
[C---:B------:R-:W-:Y:S01]  /*72e0*/  FMUL.FTZ R151, R66.reuse, R151 ;  /* 0x0000009742977220 */ /* 0x040fe20000410000 */
[----:B------:R-:W-:Y:S01]  /*72f0*/  FMUL.FTZ R150, R66, R150 ;  /* 0x0000009642967220 */ /* 0x000fe20000410000 */
[----:B------:R-:W-:Y:S01]  /*7300*/  FFMA.FTZ R72, R127, R157, R72 ;  /* 0x0000009d7f487223 */ /* 0x000fe20000010048 */
[C---:B-1----:R-:W-:Y:S01]  /*7310*/  FMUL.FTZ R141, R73.reuse, R141 ;  /* 0x0000008d498d7220 */ /* 0x042fe20000410000 */
[----:B------:R-:W-:Y:S01]  /*7320*/  FMUL.FTZ R140, R73, R140 ;  /* 0x0000008c498c7220 */ /* 0x000fe20000410000 */
[----:B------:R-:W-:Y:S01]  /*7330*/  FMUL.FTZ R73, R36, R62 ;  /* 0x0000003e24497220 */ /* 0x000fe20000410000 */
[----:B------:R0:W-:Y:S01]  /*7340*/  MUFU.EX2 R66, R63 ;  /* 0x0000003f00427308 */ /* 0x0001e20000000800 */
[----:B------:R-:W-:Y:S01]  /*7350*/  FMUL.FTZ R74, R154, R72 ;  /* 0x000000489a4a7220 */ /* 0x000fe20000410000 */
[C---:B------:R-:W-:Y:S01]  /*7360*/  FMUL.FTZ R152, R67.reuse, R152 ;  /* 0x0000009843987220 */ /* 0x040fe20000410000 */
[----:B------:R-:W-:Y:S01]  /*7370*/  FMUL.FTZ R153, R67, R153 ;  /* 0x0000009943997220 */ /* 0x000fe20000410000 */
[----:B------:R-:W1:Y:S01]  /*7380*/  @!P1 LDC R78, c[0x0][0x21c] ;  /* 0x00008700ff4e9b82 */ /* 0x000e620000000800 */
[----:B------:R-:W-:Y:S01]  /*7390*/  FFMA.FTZ R74, R155, R65, -R74 ;  /* 0x000000419b4a7223 */ /* 0x000fe2000001084a */
[----:B------:R-:W-:Y:S01]  /*73a0*/  FMUL.FTZ R61, R41, R62 ;  /* 0x0000003e293d7220 */ /* 0x000fe20000410000 */
[----:B------:R-:W-:Y:S01]  /*73b0*/  FMUL.FTZ R147, R64, R147 ;  /* 0x0000009340937220 */ /* 0x000fe20000410000 */
[----:B------:R-:W0:Y:S02]  /*73c0*/  MUFU.EX2 R128, R73 ;  /* 0x0000004900807308 */ /* 0x000e240000000800 */
[----:B0-----:R-:W-:Y:S01]  /*73d0*/  FMUL.FTZ R63, R154, R65 ;  /* 0x000000419a3f7220 */ /* 0x001fe20000410000 */
[----:B------:R-:W-:Y:S01]  /*73e0*/  FMUL.FTZ R65, R152, R74 ;  /* 0x0000004a98417220 */ /* 0x000fe20000410000 */
[----:B------:R-:W-:Y:S01]  /*73f0*/  FMUL.FTZ R146, R64, R146 ;  /* 0x0000009240927220 */ /* 0x000fe20000410000 */
[----:B------:R-:W-:Y:S01]  /*7400*/  FMUL.FTZ R64, R39, R62 ;  /* 0x0000003e27407220 */ /* 0x000fe20000410000 */
[----:B------:R-:W-:Y:S01]  /*7410*/  FFMA.FTZ R72, R155, R72, R63 ;  /* 0x000000489b487223 */ /* 0x000fe2000001003f */
[----:B------:R-:W-:Y:S01]  /*7420*/  MOV R63, UR10 ;  /* 0x0000000a003f7c02 */ /* 0x000fe20008000f00 */
[----:B------:R-:W-:Y:S01]  /*7430*/  FMUL.FTZ R148, R71, R148 ;  /* 0x0000009447947220 */ /* 0x000fe20000410000 */
[----:B------:R-:W0:Y:S01]  /*7440*/  MUFU.EX2 R61, R61 ;  /* 0x0000003d003d7308 */ /* 0x000e220000000800 */
[----:B------:R-:W-:Y:S01]  /*7450*/  FMUL.FTZ R76, R152, R72 ;  /* 0x00000048984c7220 */ /* 0x000fe20000410000 */
[----:B------:R-:W-:Y:S01]  /*7460*/  @!P1 IADD3 R63, R63, -0x2, RZ ;  /* 0xfffffffe3f3f9810 */ /* 0x000fe20007ffe0ff */
[C---:B------:R-:W-:Y:S01]  /*7470*/  FMUL.FTZ R143, R60.reuse, R143 ;  /* 0x0000008f3c8f7220 */ /* 0x040fe20000410000 */
[----:B------:R-:W-:Y:S01]  /*7480*/  FMUL.FTZ R142, R60, R142 ;  /* 0x0000008e3c8e7220 */ /* 0x000fe20000410000 */
[C---:B------:R-:W-:Y:S01]  /*7490*/  FFMA.FTZ R76, R153.reuse, R74, -R76 ;  /* 0x0000004a994c7223 */ /* 0x040fe2000001084c */
[----:B------:R-:W-:Y:S01]  /*74a0*/  FFMA.FTZ R74, R153, R72, R65 ;  /* 0x00000048994a7223 */ /* 0x000fe20000010041 */
[----:B------:R-:W-:Y:S01]  /*74b0*/  FMUL.FTZ R60, R38, R62 ;  /* 0x0000003e263c7220 */ /* 0x000fe20000410000 */
[----:B------:R0:W0:Y:S01]  /*74c0*/  MUFU.EX2 R67, R64 ;  /* 0x0000004000437308 */ /* 0x0000220000000800 */
[C---:B------:R-:W-:Y:S01]  /*74d0*/  FMUL.FTZ R129, R128.reuse, R129 ;  /* 0x0000008180817220 */ /* 0x040fe20000410000 */
[----:B------:R-:W-:Y:S01]  /*74e0*/  FMUL.FTZ R128, R128, R75 ;  /* 0x0000004b80807220 */ /* 0x000fe20000410000 */
[----:B------:R-:W-:Y:S01]  /*74f0*/  FMUL.FTZ R137, R66, R137 ;  /* 0x0000008942897220 */ /* 0x000fe20000410000 */
[----:B------:R-:W2:Y:S01]  /*7500*/  LDL R75, [R1+0xc] ;  /* 0x00000c00014b7983 */ /* 0x000ea20000100800 */
[----:B-1----:R-:W-:-:S02]  /*7510*/  @!P1 IMAD R65, R63, R78, UR7 ;  /* 0x000000073f419e24 */ /* 0x002fc4000f8e024e */
[----:B------:R-:W-:Y:S01]  /*7520*/  FMUL.FTZ R78, R150, R76 ;  /* 0x0000004c964e7220 */ /* 0x000fe20000410000 */
[----:B------:R-:W-:Y:S01]  /*7530*/  FMUL.FTZ R136, R66, R136 ;  /* 0x0000008842887220 */ /* 0x000fe20000410000 */
[----:B------:R-:W-:Y:S01]  /*7540*/  FMUL.FTZ R149, R71, R149 ;  /* 0x0000009547957220 */ /* 0x000fe20000410000 */
[----:B------:R-:W-:Y:S01]  /*7550*/  HFMA2.MMA R82, -RZ, RZ, 0, 9.5367431640625e-07 ;  /* 0x00000010ff527435 */ /* 0x000fe200000001ff */
[-C--:B------:R-:W-:Y:S01]  /*7560*/  FFMA.FTZ R78, R151, R74.reuse, R78 ;  /* 0x0000004a974e7223 */ /* 0x080fe2000001004e */
[----:B------:R-:W-:Y:S01]  /*7570*/  FMUL.FTZ R74, R150, R74 ;  /* 0x0000004a964a7220 */ /* 0x000fe20000410000 */
[----:B------:R1:W1:Y:S01]  /*7580*/  MUFU.EX2 R71, R60 ;  /* 0x0000003c00477308 */ /* 0x0002620000000800 */
[----:B0-----:R-:W-:Y:S01]  /*7590*/  FMUL.FTZ R64, R37, R62 ;  /* 0x0000003e25407220 */ /* 0x001fe20000410000 */
[C---:B------:R-:W-:Y:S01]  /*75a0*/  FMUL.FTZ R66, R148.reuse, R78 ;  /* 0x0000004e94427220 */ /* 0x040fe20000410000 */
[----:B------:R-:W-:Y:S01]  /*75b0*/  FFMA.FTZ R74, R151, R76, -R74 ;  /* 0x0000004c974a7223 */ /* 0x000fe2000001084a */
[C---:B------:R-:W-:Y:S01]  /*75c0*/  FMUL.FTZ R139, R61.reuse, R139 ;  /* 0x0000008b3d8b7220 */ /* 0x040fe20000410000 */
[----:B------:R-:W-:Y:S01]  /*75d0*/  FMUL.FTZ R138, R61, R138 ;  /* 0x0000008a3d8a7220 */ /* 0x000fe20000410000 */
[----:B------:R-:W-:Y:S01]  /*75e0*/  MOV R61, RZ ;  /* 0x000000ff003d7202 */ /* 0x000fe20000000f00 */
[-C--:B------:R-:W-:Y:S01]  /*75f0*/  FMUL.FTZ R77, R148, R74.reuse ;  /* 0x0000004a944d7220 */ /* 0x080fe20000410000 */
[C---:B------:R-:W-:Y:S01]  /*7600*/  FFMA.FTZ R66, R149.reuse, R74, -R66 ;  /* 0x0000004a95427223 */ /* 0x040fe20000010842 */
[----:B-1----:R-:W-:Y:S01]  /*7610*/  HFMA2.MMA R60, -RZ, RZ, 1.875, 0 ;  /* 0x3f800000ff3c7435 */ /* 0x002fe200000001ff */
[----:B------:R0:W1:Y:S01]  /*7620*/  MUFU.EX2 R72, R64 ;  /* 0x0000004000487308 */ /* 0x0000620000000800 */
[----:B------:R-:W-:Y:S01]  /*7630*/  FFMA.FTZ R77, R149, R78, R77 ;  /* 0x0000004e954d7223 */ /* 0x000fe2000001004d */
[C---:B------:R-:W-:Y:S01]  /*7640*/  FMUL.FTZ R74, R146.reuse, R66 ;  /* 0x00000042924a7220 */ /* 0x040fe20000410000 */
[----:B------:R-:W-:Y:S01]  /*7650*/  CS2R R62, SRZ ;  /* 0x00000000003e7805 */ /* 0x000fe2000001ff00 */
[C---:B------:R-:W-:Y:S01]  /*7660*/  FMUL.FTZ R135, R67.reuse, R135 ;  /* 0x0000008743877220 */ /* 0x040fe20000410000 */
[----:B------:R-:W-:Y:S01]  /*7670*/  FMUL.FTZ R134, R67, R134 ;  /* 0x0000008643867220 */ /* 0x000fe20000410000 */
[-C--:B------:R-:W-:Y:S01]  /*7680*/  FMUL.FTZ R67, R146, R77.reuse ;  /* 0x0000004d92437220 */ /* 0x080fe20000410000 */
[----:B------:R-:W-:Y:S01]  /*7690*/  FFMA.FTZ R74, R147, R77, R74 ;  /* 0x0000004d934a7223 */ /* 0x000fe2000001004a */
[----:B0-----:R-:W-:Y:S01]  /*76a0*/  @!P1 IMAD.WIDE R64, R65, R82, UR22 ;  /* 0x0000001641409e25 */ /* 0x001fe2000f8e0252 */
[----:B------:R-:W-:-:S03]  /*76b0*/  SHF.L.U32 R104, R104, 0x10, RZ ;  /* 0x0000001068687819 */ /* 0x000fc600000006ff */
[----:B------:R-:W-:Y:S01]  /*76c0*/  FFMA.FTZ R67, R147, R66, -R67 ;  /* 0x0000004293437223 */ /* 0x000fe20000010843 */
[----:B------:R-:W-:Y:S01]  /*76d0*/  SHF.L.U32 R103, R103, 0x10, RZ ;  /* 0x0000001067677819 */ /* 0x000fe200000006ff */
[----:B------:R-:W-:Y:S01]  /*76e0*/  FMUL.FTZ R133, R71, R133 ;  /* 0x0000008547857220 */ /* 0x000fe20000410000 */
[----:B------:R0:W5:Y:S01]  /*76f0*/  @!P1 LDG.E.128 R60, desc[UR20][R64.64] ;  /* 0x00000014403c9981 */ /* 0x000162000c1e1d00 */
[----:B------:R-:W-:Y:S01]  /*7700*/  FMUL.FTZ R227, R51, R104 ;  /* 0x0000006833e37220 */ /* 0x000fe20000410000 */
[----:B------:R-:W-:Y:S01]  /*7710*/  FMUL.FTZ R132, R71, R132 ;  /* 0x0000008447847220 */ /* 0x000fe20000410000 */
[----:B------:R-:W-:Y:S01]  /*7720*/  FMUL.FTZ R71, R144, R67 ;  /* 0x0000004390477220 */ /* 0x000fe20000410000 */
[----:B------:R-:W-:Y:S01]  /*7730*/  SHF.L.U32 R101, R101, 0x10, RZ ;  /* 0x0000001065657819 */ /* 0x000fe200000006ff */
[----:B-1----:R-:W-:Y:S01]  /*7740*/  FMUL.FTZ R131, R72, R131 ;  /* 0x0000008348837220 */ /* 0x002fe20000410000 */
[----:B------:R-:W-:Y:S01]  /*7750*/  SHF.L.U32 R100, R100, 0x10, RZ ;  /* 0x0000001064647819 */ /* 0x000fe200000006ff */
[----:B------:R-:W-:Y:S01]  /*7760*/  FMUL.FTZ R130, R72, R130 ;  /* 0x0000008248827220 */ /* 0x000fe20000410000 */
[----:B------:R-:W-:Y:S01]  /*7770*/  SHF.L.U32 R98, R98, 0x10, RZ ;  /* 0x0000001062627819 */ /* 0x000fe200000006ff */
[----:B------:R-:W-:Y:S01]  /*7780*/  FMUL.FTZ R66, R50, R101 ;  /* 0x0000006532427220 */ /* 0x000fe20000410000 */
[----:B0-----:R-:W-:Y:S01]  /*7790*/  FMUL.FTZ R64, R144, R74 ;  /* 0x0000004a90407220 */ /* 0x001fe20000410000 */
[----:B------:R-:W-:Y:S01]  /*77a0*/  FMUL.FTZ R192, R50, R100 ;  /* 0x0000006432c07220 */ /* 0x000fe20000410000 */
[----:B------:R-:W-:Y:S01]  /*77b0*/  SHF.L.U32 R97, R97, 0x10, RZ ;  /* 0x0000001061617819 */ /* 0x000fe200000006ff */
[----:B------:R-:W2:Y:S01]  /*77c0*/  LDL R77, [R1+0x8] ;  /* 0x00000800014d7983 */ /* 0x000ea20000100800 */
[----:B------:R-:W-:Y:S01]  /*77d0*/  FFMA.FTZ R65, R145, R67, -R64 ;  /* 0x0000004391417223 */ /* 0x000fe20000010840 */
[----:B------:R-:W-:Y:S01]  /*77e0*/  FMUL.FTZ R67, R51, R103 ;  /* 0x0000006733437220 */ /* 0x000fe20000410000 */
[----:B------:R-:W-:Y:S01]  /*77f0*/  FMUL.FTZ R193, R49, R98 ;  /* 0x0000006231c17220 */ /* 0x000fe20000410000 */
[----:B------:R-:W-:Y:S01]  /*7800*/  FFMA.FTZ R64, R145, R74, R71 ;  /* 0x0000004a91407223 */ /* 0x000fe20000010047 */
[----:B------:R-:W-:-:S02]  /*7810*/  SHF.L.U32 R95, R95, 0x10, RZ ;  /* 0x000000105f5f7819 */ /* 0x000fc400000006ff */
[----:B------:R-:W-:-:S03]  /*7820*/  SHF.L.U32 R94, R94, 0x10, RZ ;  /* 0x000000105e5e7819 */ /* 0x000fc600000006ff */
[C---:B------:R-:W-:Y:S02]  /*7830*/  FMUL.FTZ R195, R48.reuse, R95 ;  /* 0x0000005f30c37220 */ /* 0x040fe40000410000 */
[----:B------:R-:W-:Y:S01]  /*7840*/  FMUL.FTZ R196, R48, R94 ;  /* 0x0000005e30c47220 */ /* 0x000fe20000410000 */
[----:B------:R-:W-:Y:S02]  /*7850*/  SHF.L.U32 R93, R93, 0x10, RZ ;  /* 0x000000105d5d7819 */ /* 0x000fe400000006ff */
        /* <DEDUP_REMOVED lines=12> */
[----:B------:R-:W-:Y:S01]  /*7920*/  SHF.L.U32 R122, R122, 0x10, RZ ;  /* 0x000000107a7a7819 */ /* 0x000fe200000006ff */
[----:B------:R-:W-:Y:S02]  /*7930*/  FMUL.FTZ R74, R142, R65 ;  /* 0x000000418e4a7220 */ /* 0x000fe40000410000 */
[C---:B------:R-:W-:Y:S02]  /*7940*/  FMUL.FTZ R205, R43.reuse, R123 ;  /* 0x0000007b2bcd7220 */ /* 0x040fe40000410000 */
[----:B------:R-:W-:Y:S01]  /*7950*/  FMUL.FTZ R206, R43, R122 ;  /* 0x0000007a2bce7220 */ /* 0x000fe20000410000 */
[----:B------:R-:W-:Y:S01]  /*7960*/  FFMA.FTZ R74, R143, R64, R74 ;  /* 0x000000408f4a7223 */ /* 0x000fe2000001004a */
[----:B---3--:R-:W-:-:S02]  /*7970*/  SHF.L.U32 R102, R85, 0x10, RZ ;  /* 0x0000001055667819 */ /* 0x008fc400000006ff */
[----:B----4-:R-:W-:-:S03]  /*7980*/  SHF.L.U32 R99, R84, 0x10, RZ ;  /* 0x0000001054637819 */ /* 0x010fc600000006ff */
[C---:B------:R-:W-:Y:S01]  /*7990*/  FMUL.FTZ R227, R102.reuse, R227 ;  /* 0x000000e366e37220 */ /* 0x040fe20000410000 */
[----:B------:R-:W-:Y:S01]  /*79a0*/  FMUL.FTZ R228, R102, R67 ;  /* 0x0000004366e47220 */ /* 0x000fe20000410000 */
[----:B--2---:R-:W-:Y:S02]  /*79b0*/  SHF.L.U32 R96, R83, 0x10, RZ ;  /* 0x0000001053607819 */ /* 0x004fe400000006ff */
[-C--:B------:R-:W-:Y:S01]  /*79c0*/  FMUL.FTZ R67, R227, R156.reuse ;  /* 0x0000009ce3437220 */ /* 0x080fe20000410000 */
[C---:B------:R-:W-:Y:S01]  /*79d0*/  FMUL.FTZ R70, R228.reuse, R156 ;  /* 0x0000009ce4467220 */ /* 0x040fe20000410000 */
[C---:B------:R-:W-:Y:S01]  /*79e0*/  FMUL.FTZ R191, R99.reuse, R66 ;  /* 0x0000004263bf7220 */ /* 0x040fe20000410000 */
[----:B------:R-:W-:Y:S01]  /*79f0*/  FMUL.FTZ R192, R99, R192 ;  /* 0x000000c063c07220 */ /* 0x000fe20000410000 */
[-C--:B------:R-:W-:Y:S01]  /*7a00*/  FFMA.FTZ R66, R228, R157.reuse, R67 ;  /* 0x0000009de4427223 */ /* 0x080fe20000010043 */
[----:B------:R-:W-:-:S03]  /*7a10*/  FFMA.FTZ R67, R227, R157, -R70 ;  /* 0x0000009de3437223 */ /* 0x000fc60000010846 */
[----:B------:R-:W-:Y:S01]  /*7a20*/  FADD.FTZ R70, R191, R66 ;  /* 0x00000042bf467221 */ /* 0x000fe20000010000 */
[----:B------:R-:W-:-:S03]  /*7a30*/  FADD.FTZ R66, R192, R67 ;  /* 0x00000043c0427221 */ /* 0x000fc60000010000 */
[C---:B------:R-:W-:Y:S01]  /*7a40*/  FMUL.FTZ R72, R154.reuse, R70 ;  /* 0x000000469a487220 */ /* 0x040fe20000410000 */
[-C--:B------:R-:W-:Y:S01]  /*7a50*/  FMUL.FTZ R71, R154, R66.reuse ;  /* 0x000000429a477220 */ /* 0x080fe20000410000 */
[----:B------:R-:W-:Y:S01]  /*7a60*/  FMUL.FTZ R67, R49, R97 ;  /* 0x0000006131437220 */ /* 0x000fe20000410000 */
[C---:B------:R-:W-:Y:S01]  /*7a70*/  FMUL.FTZ R193, R96.reuse, R193 ;  /* 0x000000c160c17220 */ /* 0x040fe20000410000 */
[C---:B------:R-:W-:Y:S01]  /*7a80*/  FFMA.FTZ R72, R155.reuse, R66, -R72 ;  /* 0x000000429b487223 */ /* 0x040fe20000010848 */
[----:B------:R-:W-:Y:S01]  /*7a90*/  FFMA.FTZ R71, R155, R70, R71 ;  /* 0x000000469b477223 */ /* 0x000fe20000010047 */
[----:B------:R-:W-:Y:S02]  /*7aa0*/  FMUL.FTZ R194, R96, R67 ;  /* 0x0000004360c27220 */ /* 0x000fe40000410000 */
[----:B------:R-:W-:Y:S01]  /*7ab0*/  FADD.FTZ R72, R193, R72 ;  /* 0x00000048c1487221 */ /* 0x000fe20000010000 */
[----:B------:R-:W-:Y:S01]  /*7ac0*/  SHF.L.U32 R70, R58, 0x10, RZ ;  /* 0x000000103a467819 */ /* 0x000fe200000006ff */
[----:B------:R-:W-:-:S02]  /*7ad0*/  FADD.FTZ R71, R194, R71 ;  /* 0x00000047c2477221 */ /* 0x000fc40000010000 */
[C---:B------:R-:W-:Y:S02]  /*7ae0*/  FMUL.FTZ R66, R152.reuse, R72 ;  /* 0x0000004898427220 */ /* 0x040fe40000410000 */
[----:B------:R-:W-:Y:S01]  /*7af0*/  FMUL.FTZ R67, R152, R71 ;  /* 0x0000004798437220 */ /* 0x000fe20000410000 */
[C---:B------:R-:W-:Y:S01]  /*7b00*/  FMUL.FTZ R195, R70.reuse, R195 ;  /* 0x000000c346c37220 */ /* 0x040fe20000410000 */
[C---:B------:R-:W-:Y:S01]  /*7b10*/  FFMA.FTZ R66, R153.reuse, R71, R66 ;  /* 0x0000004799427223 */ /* 0x040fe20000010042 */
[----:B------:R-:W-:Y:S01]  /*7b20*/  FMUL.FTZ R196, R70, R196 ;  /* 0x000000c446c47220 */ /* 0x000fe20000410000 */
[----:B------:R-:W-:Y:S02]  /*7b30*/  FFMA.FTZ R67, R153, R72, -R67 ;  /* 0x0000004899437223 */ /* 0x000fe40000010843 */
[----:B------:R-:W-:Y:S01]  /*7b40*/  FADD.FTZ R66, R195, R66 ;  /* 0x00000042c3427221 */ /* 0x000fe20000010000 */
[----:B------:R-:W-:Y:S01]  /*7b50*/  SHF.L.U32 R72, R57, 0x10, RZ ;  /* 0x0000001039487819 */ /* 0x000fe200000006ff */
[----:B------:R-:W-:-:S02]  /*7b60*/  FADD.FTZ R67, R196, R67 ;  /* 0x00000043c4437221 */ /* 0x000fc40000010000 */
[C---:B------:R-:W-:Y:S02]  /*7b70*/  FMUL.FTZ R70, R150.reuse, R66 ;  /* 0x0000004296467220 */ /* 0x040fe40000410000 */
[----:B------:R-:W-:Y:S01]  /*7b80*/  FMUL.FTZ R71, R150, R67 ;  /* 0x0000004396477220 */ /* 0x000fe20000410000 */
[C---:B------:R-:W-:Y:S01]  /*7b90*/  FMUL.FTZ R197, R72.reuse, R197 ;  /* 0x000000c548c57220 */ /* 0x040fe20000410000 */
[C---:B------:R-:W-:Y:S01]  /*7ba0*/  FFMA.FTZ R70, R151.reuse, R67, -R70 ;  /* 0x0000004397467223 */ /* 0x040fe20000010846 */
[----:B------:R-:W-:Y:S01]  /*7bb0*/  FMUL.FTZ R198, R72, R198 ;  /* 0x000000c648c67220 */ /* 0x000fe20000410000 */
[----:B------:R-:W-:Y:S02]  /*7bc0*/  FFMA.FTZ R71, R151, R66, R71 ;  /* 0x0000004297477223 */ /* 0x000fe40000010047 */
        /* <DEDUP_REMOVED lines=19> */
[----:B------:R-:W-:Y:S01]  /*7d00*/  FMUL.FTZ R72, R142, R64 ;  /* 0x000000408e487220 */ /* 0x000fe20000410000 */
[----:B------:R-:W-:-:S02]  /*7d10*/  FADD.FTZ R71, R202, R71 ;  /* 0x00000047ca477221 */ /* 0x000fc40000010000 */
[CC--:B------:R-:W-:Y:S01]  /*7d20*/  FMUL.FTZ R66, R144.reuse, R70.reuse ;  /* 0x0000004690427220 */ /* 0x0c0fe20000410000 */
[----:B------:R-:W-:Y:S01]  /*7d30*/  FFMA.FTZ R67, R143, R65, -R72 ;  /* 0x000000418f437223 */ /* 0x000fe20000010848 */
[----:B------:R-:W-:Y:S02]  /*7d40*/  SHF.L.U32 R87, R75, 0x10, RZ ;  /* 0x000000104b577819 */ /* 0x000fe400000006ff */
[CC--:B------:R-:W-:Y:S01]  /*7d50*/  FFMA.FTZ R72, R145.reuse, R71.reuse, R66 ;  /* 0x0000004791487223 */ /* 0x0c0fe20000010042 */
[----:B------:R-:W-:Y:S01]  /*7d60*/  FMUL.FTZ R66, R144, R71 ;  /* 0x0000004790427220 */ /* 0x000fe20000410000 */
[----:B------:R-:W2:Y:S03]  /*7d70*/  LDL R75, [R1+0x4] ;  /* 0x00000400014b7983 */ /* 0x000ea60000100800 */
[----:B------:R-:W-:Y:S01]  /*7d80*/  FFMA.FTZ R65, R145, R70, -R66 ;  /* 0x0000004691417223 */ /* 0x000fe20000010842 */
[----:B------:R-:W-:-:S05]  /*7d90*/  SHF.L.U32 R70, R53, 0x10, RZ ;  /* 0x0000001035467819 */ /* 0x000fca00000006ff */
[C---:B------:R-:W-:Y:S01]  /*7da0*/  FMUL.FTZ R205, R70.reuse, R205 ;  /* 0x000000cd46cd7220 */ /* 0x040fe20000410000 */
[----:B------:R-:W-:Y:S01]  /*7db0*/  FMUL.FTZ R206, R70, R206 ;  /* 0x000000ce46ce7220 */ /* 0x000fe20000410000 */
[C---:B------:R-:W-:Y:S01]  /*7dc0*/  FMUL.FTZ R70, R140.reuse, R67 ;  /* 0x000000438c467220 */ /* 0x040fe20000410000 */
[----:B------:R-:W-:-:S03]  /*7dd0*/  FMUL.FTZ R66, R140, R74 ;  /* 0x0000004a8c427220 */ /* 0x000fc60000410000 */
[----:B------:R-:W-:Y:S02]  /*7de0*/  FFMA.FTZ R70, R141, R74, R70 ;  /* 0x0000004a8d467223 */ /* 0x000fe40000010046 */
[----:B------:R-:W3:Y:S01]  /*7df0*/  LDL R74, [R1] ;  /* 0x00000000014a7983 */ /* 0x000ee20000100800 */
[----:B------:R-:W-:Y:S02]  /*7e00*/  SHF.L.U32 R125, R125, 0x10, RZ ;  /* 0x000000107d7d7819 */ /* 0x000fe400000006ff */
[----:B------:R-:W-:Y:S02]  /*7e10*/  SHF.L.U32 R73, R54, 0x10, RZ ;  /* 0x0000001036497819 */ /* 0x000fe400000006ff */
[----:B------:R-:W-:Y:S01]  /*7e20*/  SHF.L.U32 R124, R124, 0x10, RZ ;  /* 0x000000107c7c7819 */ /* 0x000fe200000006ff */
[----:B------:R-:W-:-:S04]  /*7e30*/  FMUL.FTZ R203, R44, R125 ;  /* 0x0000007d2ccb7220 */ /* 0x000fc80000410000 */
[----:B------:R-:W-:Y:S01]  /*7e40*/  FMUL.FTZ R204, R44, R124 ;  /* 0x0000007c2ccc7220 */ /* 0x000fe20000410000 */
[----:B------:R-:W-:-:S03]  /*7e50*/  FMUL.FTZ R203, R73, R203 ;  /* 0x000000cb49cb7220 */ /* 0x000fc60000410000 */
[----:B------:R-:W-:Y:S01]  /*7e60*/  FMUL.FTZ R204, R73, R204 ;  /* 0x000000cc49cc7220 */ /* 0x000fe20000410000 */
[----:B------:R-:W-:-:S03]  /*7e70*/  FADD.FTZ R72, R203, R72 ;  /* 0x00000048cb487221 */ /* 0x000fc60000010000 */
[----:B------:R-:W-:Y:S01]  /*7e80*/  FADD.FTZ R65, R204, R65 ;  /* 0x00000041cc417221 */ /* 0x000fe20000010000 */
[----:B------:R-:W-:-:S03]  /*7e90*/  FMUL.FTZ R64, R142, R72 ;  /* 0x000000488e407220 */ /* 0x000fc60000410000 */
[-C--:B------:R-:W-:Y:S01]  /*7ea0*/  FMUL.FTZ R71, R142, R65.reuse ;  /* 0x000000418e477220 */ /* 0x080fe20000410000 */
[----:B------:R-:W-:Y:S01]  /*7eb0*/  FFMA.FTZ R64, R143, R65, -R64 ;  /* 0x000000418f407223 */ /* 0x000fe20000010840 */
[----:B------:R-:W-:Y:S02]  /*7ec0*/  SHF.L.U32 R121, R121, 0x10, RZ ;  /* 0x0000001079797819 */ /* 0x000fe400000006ff */
[----:B------:R-:W-:Y:S01]  /*7ed0*/  FFMA.FTZ R71, R143, R72, R71 ;  /* 0x000000488f477223 */ /* 0x000fe20000010047 */
[----:B------:R-:W-:Y:S01]  /*7ee0*/  FADD.FTZ R65, R205, R64 ;  /* 0x00000040cd417221 */ /* 0x000fe20000010000 */
[----:B------:R-:W-:Y:S01]  /*7ef0*/  SHF.L.U32 R120, R120, 0x10, RZ ;  /* 0x0000001078787819 */ /* 0x000fe200000006ff */
[----:B------:R-:W-:Y:S01]  /*7f00*/  FMUL.FTZ R64, R42, R121 ;  /* 0x000000792a407220 */ /* 0x000fe20000410000 */
[----:B------:R-:W-:Y:S01]  /*7f10*/  FADD.FTZ R71, R206, R71 ;  /* 0x00000047ce477221 */ /* 0x000fe20000010000 */
[----:B------:R-:W-:Y:S02]  /*7f20*/  FMUL.FTZ R72, R140, R65 ;  /* 0x000000418c487220 */ /* 0x000fe40000410000 */
[----:B------:R-:W-:Y:S01]  /*7f30*/  FMUL.FTZ R208, R42, R120 ;  /* 0x000000782ad07220 */ /* 0x000fe20000410000 */
[----:B------:R-:W-:Y:S01]  /*7f40*/  FMUL.FTZ R207, R87, R64 ;  /* 0x0000004057cf7220 */ /* 0x000fe20000410000 */
[-C--:B------:R-:W-:Y:S01]  /*7f50*/  FFMA.FTZ R76, R141, R71.reuse, R72 ;  /* 0x000000478d4c7223 */ /* 0x080fe20000010048 */
[----:B------:R-:W-:Y:S01]  /*7f60*/  FMUL.FTZ R72, R140, R71 ;  /* 0x000000478c487220 */ /* 0x000fe20000410000 */
[----:B------:R-:W-:-:S02]  /*7f70*/  FMUL.FTZ R208, R87, R208 ;  /* 0x000000d057d07220 */ /* 0x000fc40000410000 */
[----:B------:R-:W-:Y:S01]  /*7f80*/  FADD.FTZ R76, R207, R76 ;  /* 0x0000004ccf4c7221 */ /* 0x000fe20000010000 */
[C---:B------:R-:W-:Y:S01]  /*7f90*/  FFMA.FTZ R65, R141.reuse, R65, -R72 ;  /* 0x000000418d417223 */ /* 0x040fe20000010848 */
[----:B------:R-:W-:Y:S01]  /*7fa0*/  FFMA.FTZ R66, R141, R67, -R66 ;  /* 0x000000438d427223 */ /* 0x000fe20000010842 */
[C---:B------:R-:W-:Y:S01]  /*7fb0*/  FMUL.FTZ R64, R138.reuse, R70 ;  /* 0x000000468a407220 */ /* 0x040fe20000410000 */
[----:B------:R-:W-:Y:S01]  /*7fc0*/  FMUL.FTZ R72, R138, R76 ;  /* 0x0000004c8a487220 */ /* 0x000fe20000410000 */
[----:B------:R-:W-:Y:S01]  /*7fd0*/  FADD.FTZ R65, R208, R65 ;  /* 0x00000041d0417221 */ /* 0x000fe20000010000 */
[----:B------:R-:W-:Y:S02]  /*7fe0*/  SHF.L.U32 R118, R118, 0x10, RZ ;  /* 0x0000001076767819 */ /* 0x000fe400000006ff */
[----:B------:R-:W-:Y:S01]  /*7ff0*/  SHF.L.U32 R119, R119, 0x10, RZ ;  /* 0x0000001077777819 */ /* 0x000fe200000006ff */
[----:B------:R-:W-:Y:S01]  /*8000*/  FFMA.FTZ R67, R139, R66, -R64 ;  /* 0x000000428b437223 */ /* 0x000fe20000010840 */
[----:B------:R-:W-:Y:S01]  /*8010*/  SHF.L.U32 R86, R77, 0x10, RZ ;  /* 0x000000104d567819 */ /* 0x000fe200000006ff */
[-C--:B------:R-:W-:Y:S01]  /*8020*/  FFMA.FTZ R73, R139, R65.reuse, -R72 ;  /* 0x000000418b497223 */ /* 0x080fe20000010848 */
[----:B------:R-:W-:Y:S01]  /*8030*/  FMUL.FTZ R64, R138, R65 ;  /* 0x000000418a407220 */ /* 0x000fe20000410000 */
[C---:B------:R-:W-:Y:S01]  /*8040*/  FMUL.FTZ R65, R41.reuse, R118 ;  /* 0x0000007629417220 */ /* 0x040fe20000410000 */
[----:B------:R-:W-:-:S02]  /*8050*/  FMUL.FTZ R209, R41, R119 ;  /* 0x0000007729d17220 */ /* 0x000fc40000410000 */
[----:B------:R-:W-:Y:S01]  /*8060*/  FFMA.FTZ R64, R139, R76, R64 ;  /* 0x0000004c8b407223 */ /* 0x000fe20000010040 */
[C---:B------:R-:W-:Y:S01]  /*8070*/  FMUL.FTZ R210, R86.reuse, R65 ;  /* 0x0000004156d27220 */ /* 0x040fe20000410000 */
[----:B------:R-:W-:Y:S01]  /*8080*/  FMUL.FTZ R209, R86, R209 ;  /* 0x000000d156d17220 */ /* 0x000fe20000410000 */
[----:B------:R-:W-:Y:S01]  /*8090*/  FMUL.FTZ R71, R138, R66 ;  /* 0x000000428a477220 */ /* 0x000fe20000410000 */
[----:B------:R-:W-:Y:S01]  /*80a0*/  SHF.L.U32 R117, R117, 0x10, RZ ;  /* 0x0000001075757819 */ /* 0x000fe200000006ff */
[----:B------:R-:W-:Y:S01]  /*80b0*/  FADD.FTZ R73, R210, R73 ;  /* 0x00000049d2497221 */ /* 0x000fe20000010000 */
[----:B------:R-:W-:Y:S01]  /*80c0*/  SHF.L.U32 R116, R116, 0x10, RZ ;  /* 0x0000001074747819 */ /* 0x000fe200000006ff */
[----:B------:R-:W-:Y:S01]  /*80d0*/  FADD.FTZ R65, R209, R64 ;  /* 0x00000040d1417221 */ /* 0x000fe20000010000 */
[----:B------:R-:W-:Y:S01]  /*80e0*/  FFMA.FTZ R71, R139, R70, R71 ;  /* 0x000000468b477223 */ /* 0x000fe20000010047 */
[----:B------:R-:W-:Y:S01]  /*80f0*/  FMUL.FTZ R70, R136, R73 ;  /* 0x0000004988467220 */ /* 0x000fe20000410000 */
[----:B------:R-:W-:Y:S01]  /*8100*/  FMUL.FTZ R64, R40, R117 ;  /* 0x0000007528407220 */ /* 0x000fe20000410000 */
[-C--:B------:R-:W-:Y:S01]  /*8110*/  FMUL.FTZ R66, R136, R65.reuse ;  /* 0x0000004188427220 */ /* 0x080fe20000410000 */
[----:B------:R-:W-:Y:S01]  /*8120*/  FMUL.FTZ R212, R40, R116 ;  /* 0x0000007428d47220 */ /* 0x000fe20000410000 */
[----:B------:R-:W-:-:S02]  /*8130*/  FFMA.FTZ R70, R137, R65, R70 ;  /* 0x0000004189467223 */ /* 0x000fc40000010046 */
[----:B------:R-:W-:Y:S01]  /*8140*/  FFMA.FTZ R73, R137, R73, -R66 ;  /* 0x0000004989497223 */ /* 0x000fe20000010842 */
[----:B------:R-:W-:Y:S01]  /*8150*/  SHF.L.U32 R115, R115, 0x10, RZ ;  /* 0x0000001073737819 */ /* 0x000fe200000006ff */
[----:B------:R-:W-:Y:S01]  /*8160*/  FMUL.FTZ R66, R136, R67 ;  /* 0x0000004388427220 */ /* 0x000fe20000410000 */
[----:B------:R-:W-:-:S03]  /*8170*/  SHF.L.U32 R114, R114, 0x10, RZ ;  /* 0x0000001072727819 */ /* 0x000fc600000006ff */
[----:B------:R-:W-:Y:S01]  /*8180*/  FMUL.FTZ R213, R39, R115 ;  /* 0x0000007327d57220 */ /* 0x000fe20000410000 */
[----:B------:R-:W-:Y:S01]  /*8190*/  FFMA.FTZ R66, R137, R71, R66 ;  /* 0x0000004789427223 */ /* 0x000fe20000010042 */
[----:B------:R-:W-:Y:S02]  /*81a0*/  SHF.L.U32 R113, R113, 0x10, RZ ;  /* 0x0000001071717819 */ /* 0x000fe400000006ff */
[----:B------:R-:W-:Y:S02]  /*81b0*/  SHF.L.U32 R112, R112, 0x10, RZ ;  /* 0x0000001070707819 */ /* 0x000fe400000006ff */
[----:B------:R-:W-:-:S03]  /*81c0*/  SHF.L.U32 R83, R240, 0x10, RZ ;  /* 0x00000010f0537819 */ /* 0x000fc600000006ff */
[----:B------:R-:W-:-:S04]  /*81d0*/  FMUL.FTZ R216, R38, R112 ;  /* 0x0000007026d87220 */ /* 0x000fc80000410000 */
[----:B------:R-:W-:Y:S01]  /*81e0*/  FMUL.FTZ R216, R83, R216 ;  /* 0x000000d853d87220 */ /* 0x000fe20000410000 */
[----:B------:R-:W-:Y:S02]  /*81f0*/  SHF.L.U32 R111, R111, 0x10, RZ ;  /* 0x000000106f6f7819 */ /* 0x000fe400000006ff */
[----:B------:R-:W-:Y:S02]  /*8200*/  SHF.L.U32 R110, R110, 0x10, RZ ;  /* 0x000000106e6e7819 */ /* 0x000fe400000006ff */
[----:B------:R-:W-:Y:S01]  /*8210*/  SHF.L.U32 R82, R239, 0x10, RZ ;  /* 0x00000010ef527819 */ /* 0x000fe200000006ff */
[----:B------:R-:W-:-:S04]  /*8220*/  FMUL.FTZ R217, R37, R111 ;  /* 0x0000006f25d97220 */ /* 0x000fc80000410000 */
[----:B------:R-:W-:Y:S01]  /*8230*/  FMUL.FTZ R217, R82, R217 ;  /* 0x000000d952d97220 */ /* 0x000fe20000410000 */
[----:B------:R-:W-:Y:S02]  /*8240*/  SHF.L.U32 R109, R109, 0x10, RZ ;  /* 0x000000106d6d7819 */ /* 0x000fe400000006ff */
[----:B------:R-:W-:Y:S02]  /*8250*/  SHF.L.U32 R108, R108, 0x10, RZ ;  /* 0x000000106c6c7819 */ /* 0x000fe400000006ff */
[----:B------:R-:W-:-:S03]  /*8260*/  SHF.L.U32 R105, R238, 0x10, RZ ;  /* 0x00000010ee697819 */ /* 0x000fc600000006ff */
[----:B------:R-:W-:Y:S01]  /*8270*/  FMUL.FTZ R220, R36, R108 ;  /* 0x0000006c24dc7220 */ /* 0x000fe20000410000 */
[----:B------:R-:W-:-:S03]  /*8280*/  ISETP.GT.U32.AND P3, PT, R81, 0x1f, PT ;  /* 0x0000001f5100780c */ /* 0x000fc60003f64070 */
[----:B------:R-:W-:Y:S01]  /*8290*/  FMUL.FTZ R220, R105, R220 ;  /* 0x000000dc69dc7220 */ /* 0x000fe20000410000 */
        /* <DEDUP_REMOVED lines=32> */
[----:B--2---:R-:W-:-:S05]  /*84a0*/  SHF.L.U32 R85, R75, 0x10, RZ ;  /* 0x000000104b557819 */ /* 0x004fca00000006ff */
[C---:B------:R-:W-:Y:S01]  /*84b0*/  FMUL.FTZ R211, R85.reuse, R64 ;  /* 0x0000004055d37220 */ /* 0x040fe20000410000 */
[----:B------:R-:W-:-:S03]  /*84c0*/  FMUL.FTZ R212, R85, R212 ;  /* 0x000000d455d47220 */ /* 0x000fc60000410000 */
[----:B------:R-:W-:Y:S01]  /*84d0*/  FADD.FTZ R70, R211, R70 ;  /* 0x00000046d3467221 */ /* 0x000fe20000010000 */
[----:B------:R-:W-:Y:S01]  /*84e0*/  FADD.FTZ R73, R212, R73 ;  /* 0x00000049d4497221 */ /* 0x000fe20000010000 */
[----:B------:R-:W-:Y:S02]  /*84f0*/  FMUL.FTZ R64, R136, R71 ;  /* 0x0000004788407220 */ /* 0x000fe40000410000 */
[CC--:B------:R-:W-:Y:S01]  /*8500*/  FMUL.FTZ R72, R134.reuse, R70.reuse ;  /* 0x0000004686487220 */ /* 0x0c0fe20000410000 */
[-C--:B------:R-:W-:Y:S01]  /*8510*/  FMUL.FTZ R65, R134, R73.reuse ;  /* 0x0000004986417220 */ /* 0x080fe20000410000 */
[----:B---3--:R-:W-:Y:S02]  /*8520*/  SHF.L.U32 R84, R74, 0x10, RZ ;  /* 0x000000104a547819 */ /* 0x008fe400000006ff */
[----:B------:R-:W-:Y:S01]  /*8530*/  FFMA.FTZ R73, R135, R73, -R72 ;  /* 0x0000004987497223 */ /* 0x000fe20000010848 */
[----:B------:R-:W-:Y:S01]  /*8540*/  FFMA.FTZ R64, R137, R67, -R64 ;  /* 0x0000004389407223 */ /* 0x000fe20000010840 */
[----:B------:R-:W-:Y:S01]  /*8550*/  FFMA.FTZ R72, R135, R70, R65 ;  /* 0x0000004687487223 */ /* 0x000fe20000010041 */
[----:B------:R-:W-:Y:S01]  /*8560*/  FMUL.FTZ R65, R39, R114 ;  /* 0x0000007227417220 */ /* 0x000fe20000410000 */
[----:B------:R-:W-:Y:S01]  /*8570*/  FMUL.FTZ R213, R84, R213 ;  /* 0x000000d554d57220 */ /* 0x000fe20000410000 */
[C---:B------:R-:W-:Y:S01]  /*8580*/  FMUL.FTZ R70, R134.reuse, R66 ;  /* 0x0000004286467220 */ /* 0x040fe20000410000 */
[-C--:B------:R-:W-:Y:S01]  /*8590*/  FMUL.FTZ R67, R134, R64.reuse ;  /* 0x0000004086437220 */ /* 0x080fe20000410000 */
[----:B------:R-:W-:Y:S01]  /*85a0*/  FMUL.FTZ R214, R84, R65 ;  /* 0x0000004154d67220 */ /* 0x000fe20000410000 */
[----:B------:R-:W-:Y:S01]  /*85b0*/  FADD.FTZ R72, R213, R72 ;  /* 0x00000048d5487221 */ /* 0x000fe20000010000 */
[C---:B------:R-:W-:Y:S01]  /*85c0*/  FFMA.FTZ R70, R135.reuse, R64, -R70 ;  /* 0x0000004087467223 */ /* 0x040fe20000010846 */
[----:B------:R-:W-:Y:S01]  /*85d0*/  FFMA.FTZ R67, R135, R66, R67 ;  /* 0x0000004287437223 */ /* 0x000fe20000010043 */
[----:B------:R-:W-:Y:S01]  /*85e0*/  FADD.FTZ R73, R214, R73 ;  /* 0x00000049d6497221 */ /* 0x000fe20000010000 */
[----:B------:R-:W-:Y:S01]  /*85f0*/  FMUL.FTZ R66, R132, R72 ;  /* 0x0000004884427220 */ /* 0x000fe20000410000 */
[----:B------:R-:W-:-:S02]  /*8600*/  FMUL.FTZ R64, R38, R113 ;  /* 0x0000007126407220 */ /* 0x000fc40000410000 */
[CC--:B------:R-:W-:Y:S01]  /*8610*/  FMUL.FTZ R65, R132.reuse, R73.reuse ;  /* 0x0000004984417220 */ /* 0x0c0fe20000410000 */
[----:B------:R-:W-:Y:S01]  /*8620*/  FFMA.FTZ R66, R133, R73, -R66 ;  /* 0x0000004985427223 */ /* 0x000fe20000010842 */
[----:B------:R-:W-:Y:S02]  /*8630*/  FMUL.FTZ R215, R83, R64 ;  /* 0x0000004053d77220 */ /* 0x000fe40000410000 */
[----:B------:R-:W-:Y:S02]  /*8640*/  FFMA.FTZ R65, R133, R72, R65 ;  /* 0x0000004885417223 */ /* 0x000fe40000010041 */
[----:B------:R-:W-:Y:S01]  /*8650*/  FADD.FTZ R66, R215, R66 ;  /* 0x00000042d7427221 */ /* 0x000fe20000010000 */
[----:B------:R-:W-:Y:S01]  /*8660*/  FMUL.FTZ R64, R132, R67 ;  /* 0x0000004384407220 */ /* 0x000fe20000410000 */
[----:B------:R-:W-:Y:S02]  /*8670*/  FADD.FTZ R65, R216, R65 ;  /* 0x00000041d8417221 */ /* 0x000fe40000010000 */
[----:B------:R-:W-:Y:S01]  /*8680*/  FMUL.FTZ R72, R130, R66 ;  /* 0x0000004282487220 */ /* 0x000fe20000410000 */
[-C--:B------:R-:W-:Y:S01]  /*8690*/  FFMA.FTZ R64, R133, R70.reuse, -R64 ;  /* 0x0000004685407223 */ /* 0x080fe20000010840 */
[----:B------:R-:W-:-:S02]  /*86a0*/  FMUL.FTZ R70, R132, R70 ;  /* 0x0000004684467220 */ /* 0x000fc40000410000 */
[-C--:B------:R-:W-:Y:S01]  /*86b0*/  FFMA.FTZ R74, R131, R65.reuse, R72 ;  /* 0x00000041834a7223 */ /* 0x080fe20000010048 */
[----:B------:R-:W-:Y:S01]  /*86c0*/  FMUL.FTZ R72, R130, R65 ;  /* 0x0000004182487220 */ /* 0x000fe20000410000 */
[----:B------:R-:W-:Y:S01]  /*86d0*/  FMUL.FTZ R65, R37, R110 ;  /* 0x0000006e25417220 */ /* 0x000fe20000410000 */
[----:B------:R-:W-:Y:S02]  /*86e0*/  FFMA.FTZ R70, R133, R67, R70 ;  /* 0x0000004385467223 */ /* 0x000fe40000010046 */
[----:B------:R-:W-:Y:S01]  /*86f0*/  FFMA.FTZ R67, R131, R66, -R72 ;  /* 0x0000004283437223 */ /* 0x000fe20000010848 */
[----:B------:R-:W-:Y:S01]  /*8700*/  FMUL.FTZ R218, R82, R65 ;  /* 0x0000004152da7220 */ /* 0x000fe20000410000 */
[----:B------:R-:W-:Y:S01]  /*8710*/  FADD.FTZ R74, R217, R74 ;  /* 0x0000004ad94a7221 */ /* 0x000fe20000010000 */
[----:B------:R-:W-:Y:S02]  /*8720*/  FMUL.FTZ R66, R130, R70 ;  /* 0x0000004682427220 */ /* 0x000fe40000410000 */
[----:B------:R-:W-:Y:S01]  /*8730*/  FADD.FTZ R67, R218, R67 ;  /* 0x00000043da437221 */ /* 0x000fe20000010000 */
[----:B------:R-:W-:Y:S01]  /*8740*/  FMUL.FTZ R65, R130, R64 ;  /* 0x0000004082417220 */ /* 0x000fe20000410000 */
[C---:B------:R-:W-:Y:S01]  /*8750*/  FMUL.FTZ R72, R128.reuse, R74 ;  /* 0x0000004a80487220 */ /* 0x040fe20000410000 */
[C---:B------:R-:W-:Y:S01]  /*8760*/  FFMA.FTZ R66, R131.reuse, R64, -R66 ;  /* 0x0000004083427223 */ /* 0x040fe20000010842 */
[CC--:B------:R-:W-:Y:S01]  /*8770*/  FMUL.FTZ R64, R128.reuse, R67.reuse ;  /* 0x0000004380407220 */ /* 0x0c0fe20000410000 */
[----:B------:R-:W-:Y:S01]  /*8780*/  FFMA.FTZ R70, R131, R70, R65 ;  /* 0x0000004683467223 */ /* 0x000fe20000010041 */
[C---:B------:R-:W-:Y:S01]  /*8790*/  FFMA.FTZ R72, R129.reuse, R67, -R72 ;  /* 0x0000004381487223 */ /* 0x040fe20000010848 */
[----:B------:R-:W-:Y:S01]  /*87a0*/  FMUL.FTZ R65, R128, R66 ;  /* 0x0000004280417220 */ /* 0x000fe20000410000 */
[----:B------:R-:W-:Y:S01]  /*87b0*/  FFMA.FTZ R67, R129, R74, R64 ;  /* 0x0000004a81437223 */ /* 0x000fe20000010040 */
[----:B------:R-:W-:-:S02]  /*87c0*/  FMUL.FTZ R64, R36, R109 ;  /* 0x0000006d24407220 */ /* 0x000fc40000410000 */
[-C--:B------:R-:W-:Y:S01]  /*87d0*/  FFMA.FTZ R65, R129, R70.reuse, R65 ;  /* 0x0000004681417223 */ /* 0x080fe20000010041 */
[----:B------:R-:W-:Y:S01]  /*87e0*/  FMUL.FTZ R70, R128, R70 ;  /* 0x0000004680467220 */ /* 0x000fe20000410000 */
[----:B------:R-:W-:Y:S01]  /*87f0*/  LEA.HI R71, R81, R81, RZ, 0x1e ;  /* 0x0000005151477211 */ /* 0x000fe200078ff0ff */
[----:B------:R-:W-:Y:S01]  /*8800*/  FMUL.FTZ R219, R105, R64 ;  /* 0x0000004069db7220 */ /* 0x000fe20000410000 */
[----:B------:R-:W-:Y:S01]  /*8810*/  FADD.FTZ R67, R220, R67 ;  /* 0x00000043dc437221 */ /* 0x000fe20000010000 */
[----:B------:R-:W-:Y:S01]  /*8820*/  FFMA.FTZ R64, R129, R66, -R70 ;  /* 0x0000004281407223 */ /* 0x000fe20000010846 */
[----:B------:R-:W-:Y:S01]  /*8830*/  LEA R158, R71, R52, 0x4 ;  /* 0x00000034479e7211 */ /* 0x000fe200078e20ff */
[----:B------:R-:W-:-:S05]  /*8840*/  FADD.FTZ R66, R219, R72 ;  /* 0x00000048db427221 */ /* 0x000fca0000010000 */
[----:B------:R0:W-:Y:S01]  /*8850*/  STS.128 [R158+0x6370], R64 ;  /* 0x006370409e007388 */ /* 0x0001e20000000c00 */
[----:B------:R-:W-:Y:S06]  /*8860*/  BAR.SYNC.DEFER_BLOCKING 0x0 ;  /* 0x0000000000007b1d */ /* 0x000fec0000010000 */
[----:B------:R-:W-:Y:S05]  /*8870*/  @P3 BRA `(.L_x_1665) ;  /* 0x0000000800cc3947 */ /* 0x000fea0003800000 */
[----:B------:R-:W-:Y:S01]  /*8880*/  IMAD R232, R81, 0x50, R52 ;  /* 0x0000005051e87824 */ /* 0x000fe200078e0234 */
[----:B------:R-:W-:-:S04]  /*8890*/  UMOV UR46, 0xffffffff ;  /* 0xffffffff002e7882 */ /* 0x000fc80000000000 */
[----:B0-----:R-:W-:Y:S04]  /*88a0*/  LDS.128 R64, [R232+0x6370] ;  /* 0x00637000e8407984 */ /* 0x001fe80000000c00 */
        /* <DEDUP_REMOVED lines=43> */
[----:B--2---:R-:W-:Y:S02]  /*8b60*/  FMUL.FTZ R77, R231, R243 ;  /* 0x000000f3e74d7220 */ /* 0x004fe40000410000 */
        /* <DEDUP_REMOVED lines=58> */
.L_x_1790:
[----:B------:R-:W-:Y:S01]  /*8f10*/  ISETP.GE.AND P1, PT, R80, 0x10, PT ;  /* 0x000000105000780c */ /* 0x000fe20003f26270 */
[C---:B-1----:R-:W-:Y:S01]  /*8f20*/  FMUL.FTZ R76, R231.reuse, R77 ;  /* 0x0000004de74c7220 */ /* 0x042fe20000410000 */
[----:B---3--:R-:W-:Y:S01]  /*8f30*/  FMUL.FTZ R78, R231, R243 ;  /* 0x000000f3e74e7220 */ /* 0x008fe20000410000 */
[----:B------:R-:W-:Y:S02]  /*8f40*/  UMOV UR46, 0xffffffff ;  /* 0xffffffff002e7882 */ /* 0x000fe40000000000 */
[-C--:B--2---:R-:W-:Y:S01]  /*8f50*/  FFMA.FTZ R76, R241, R247.reuse, -R76 ;  /* 0x000000f7f14c7223 */ /* 0x084fe2000001084c */
[----:B------:R-:W-:Y:S01]  /*8f60*/  FMUL.FTZ R247, R231, R247 ;  /* 0x000000f7e7f77220 */ /* 0x000fe20000410000 */
[-C--:B----4-:R-:W-:Y:S01]  /*8f70*/  FFMA.FTZ R78, R241, R245.reuse, R78 ;  /* 0x000000f5f14e7223 */ /* 0x090fe2000001004e */
[----:B------:R-:W-:Y:S02]  /*8f80*/  FMUL.FTZ R245, R231, R245 ;  /* 0x000000f5e7f57220 */ /* 0x000fe40000410000 */
[----:B------:R-:W-:-:S03]  /*8f90*/  FFMA.FTZ R77, R241, R77, R247 ;  /* 0x0000004df14d7223 */ /* 0x000fc600000100f7 */
[----:B0-----:R-:W-:Y:S01]  /*8fa0*/  @P1 FFMA.FTZ R241, R241, R243, -R245 ;  /* 0x000000f3f1f11223 */ /* 0x001fe200000108f5 */
[----:B------:R-:W-:Y:S01]  /*8fb0*/  @P1 FADD.FTZ R244, R244, R76 ;  /* 0x0000004cf4f41221 */ /* 0x000fe20000010000 */
[----:B------:R-:W-:Y:S01]  /*8fc0*/  @P1 FADD.FTZ R242, R242, R77 ;  /* 0x0000004df2f21221 */ /* 0x000fe20000010000 */
[----:B------:R-:W-:Y:S01]  /*8fd0*/  FSEL R243, R231, R78, !P1 ;  /* 0x0000004ee7f37208 */ /* 0x000fe20004800000 */
[----:B------:R-:W-:Y:S06]  /*8fe0*/  BRA.DIV UR46, `(.L_x_1667) ;  /* 0x0000008a2eac7947 */ /* 0x000fec000b800000 */
.L_x_1793:
[----:B------:R-:W-:-:S03]  /*8ff0*/  UMOV UR46, 0xffffffff ;  /* 0xffffffff002e7882 */ /* 0x000fc60000000000 */
[----:B------:R-:W-:Y:S05]  /*9000*/  BRA.DIV UR46, `(.L_x_1668) ;  /* 0x0000008a2ecc7947 */ /* 0x000fea000b800000 */
.L_x_1796:
[----:B------:R-:W-:-:S03]  /*9010*/  UMOV UR46, 0xffffffff ;  /* 0xffffffff002e7882 */ /* 0x000fc60000000000 */
[----:B------:R-:W-:Y:S05]  /*9020*/  BRA.DIV UR46, `(.L_x_1669) ;  /* 0x0000008a2eec7947 */ /* 0x000fea000b800000 */
.L_x_1799:
[----:B------:R-:W-:-:S03]  /*9030*/  UMOV UR46, 0xffffffff ;  /* 0xffffffff002e7882 */ /* 0x000fc60000000000 */
[----:B------:R-:W-:Y:S05]  /*9040*/  BRA.DIV UR46, `(.L_x_1670) ;  /* 0x0000008e2e0c7947 */ /* 0x000fea000b800000 */
.L_x_1802:
        /* <DEDUP_REMOVED lines=10> */
.L_x_1812:
        /* <DEDUP_REMOVED lines=44> */
.L_x_1665:
[----:B------:R-:W-:Y:S05]  /*93b0*/  WARPSYNC.ALL ;  /* 0x0000000000007948 */ /* 0x000fea0003800000 */
[----:B------:R-:W-:Y:S01]  /*93c0*/  BAR.SYNC.DEFER_BLOCKING 0x0 ;  /* 0x0000000000007b1d */ /* 0x000fe20000010000 */
[----:B------:R-:W-:-:S06]  /*93d0*/  UISETP.GE.AND UP0, UPT, UR10, UR52, UPT ;  /* 0x000000340a00728c */ /* 0x000fcc000bf06270 */
[----:B------:R-:W-:-:S04]  /*93e0*/  PLOP3.LUT P1, PT, PT, PT, UP0, 0x80, 0x0 ;  /* 0x000000000000781c */ /* 0x000fc80003f2f008 */
[----:B------:R-:W-:Y:S01]  /*93f0*/  ISETP.NE.OR P1, PT, R248, RZ, P1 ;  /* 0x000000fff800720c */ /* 0x000fe20000f25670 */
[----:B------:R-:W2:Y:S02]  /*9400*/  LDS.64 R60, [R158+0x6378] ;  /* 0x006378009e3c7984 */ /* 0x000ea40000000a00 */
[C---:B--2---:R-:W-:Y:S01]  /*9410*/  FMUL.FTZ R63, R127.reuse, R61 ;  /* 0x0000003d7f3f7220 */ /* 0x044fe20000410000 */
[----:B0-----:R-:W-:-:S03]  /*9420*/  FMUL.FTZ R64, R127, R60 ;  /* 0x0000003c7f407220 */ /* 0x001fc60000410000 */
[----:B------:R-:W-:Y:S01]  /*9430*/  FFMA.FTZ R62, R126, R60, -R63 ;  /* 0x0000003c7e3e7223 */ /* 0x000fe2000001083f */
[CC--:B------:R-:W-:Y:S01]  /*9440*/  FMUL.FTZ R60, R128.reuse, -R106.reuse ;  /* 0x8000006a803c7220 */ /* 0x0c0fe20000410000 */
[----:B------:R-:W-:Y:S01]  /*9450*/  FMUL.FTZ R63, R128, R107 ;  /* 0x0000006b803f7220 */ /* 0x000fe20000410000 */
[----:B------:R-:W-:Y:S01]  /*9460*/  FFMA.FTZ R61, R126, R61, R64 ;  /* 0x0000003d7e3d7223 */ /* 0x000fe20000010040 */
[----:B------:R-:W-:Y:S01]  /*9470*/  FADD.FTZ R227, R227, R62 ;  /* 0x0000003ee3e37221 */ /* 0x000fe20000010000 */
[C---:B------:R-:W-:Y:S01]  /*9480*/  FFMA.FTZ R60, R129.reuse, -R107, R60 ;  /* 0x8000006b813c7223 */ /* 0x040fe2000001003c */
[C---:B------:R-:W-:Y:S01]  /*9490*/  FFMA.FTZ R63, R129.reuse, R106, -R63 ;  /* 0x0000006a813f7223 */ /* 0x040fe2000001083f */
[----:B------:R-:W-:Y:S01]  /*94a0*/  FMUL.FTZ R62, R128, R190 ;  /* 0x000000be803e7220 */ /* 0x000fe20000410000 */
[----:B------:R-:W-:Y:S01]  /*94b0*/  FADD.FTZ R228, R228, R61 ;  /* 0x0000003de4e47221 */ /* 0x000fe20000010000 */
[C---:B------:R-:W-:Y:S01]  /*94c0*/  FMUL.FTZ R64, R130.reuse, -R60 ;  /* 0x8000003c82407220 */ /* 0x040fe20000410000 */
[----:B------:R-:W-:Y:S01]  /*94d0*/  FMUL.FTZ R65, R130, -R63 ;  /* 0x8000003f82417220 */ /* 0x000fe20000410000 */
[----:B------:R-:W-:-:S02]  /*94e0*/  FFMA.FTZ R62, R129, R174, -R62 ;  /* 0x000000ae813e7223 */ /* 0x000fc4000001083e */
[C---:B------:R-:W-:Y:S01]  /*94f0*/  FFMA.FTZ R64, R131.reuse, R63, -R64 ;  /* 0x0000003f83407223 */ /* 0x040fe20000010840 */
[----:B------:R-:W-:Y:S01]  /*9500*/  FFMA.FTZ R65, R131, R60, R65 ;  /* 0x0000003c83417223 */ /* 0x000fe20000010041 */
[----:B------:R-:W-:Y:S02]  /*9510*/  FADD.FTZ R62, R173, R62 ;  /* 0x0000003ead3e7221 */ /* 0x000fe40000010000 */
[C---:B------:R-:W-:Y:S01]  /*9520*/  FMUL.FTZ R60, R132.reuse, -R64 ;  /* 0x80000040843c7220 */ /* 0x040fe20000410000 */
[----:B------:R-:W-:-:S03]  /*9530*/  FMUL.FTZ R63, R132, -R65 ;  /* 0x80000041843f7220 */ /* 0x000fc60000410000 */
[C---:B------:R-:W-:Y:S01]  /*9540*/  FFMA.FTZ R60, R133.reuse, R65, R60 ;  /* 0x00000041853c7223 */ /* 0x040fe2000001003c */
[----:B------:R-:W-:-:S03]  /*9550*/  FFMA.FTZ R63, R133, R64, -R63 ;  /* 0x00000040853f7223 */ /* 0x000fc6000001083f */
[C---:B------:R-:W-:Y:S01]  /*9560*/  FMUL.FTZ R64, R134.reuse, -R60 ;  /* 0x8000003c86407220 */ /* 0x040fe20000410000 */
[----:B------:R-:W-:-:S03]  /*9570*/  FMUL.FTZ R65, R134, -R63 ;  /* 0x8000003f86417220 */ /* 0x000fc60000410000 */
[C---:B------:R-:W-:Y:S01]  /*9580*/  FFMA.FTZ R64, R135.reuse, R63, -R64 ;  /* 0x0000003f87407223 */ /* 0x040fe20000010840 */
[----:B------:R-:W-:-:S03]  /*9590*/  FFMA.FTZ R65, R135, R60, R65 ;  /* 0x0000003c87417223 */ /* 0x000fc60000010041 */
        /* <DEDUP_REMOVED lines=38> */
[----:B------:R-:W-:Y:S01]  /*9800*/  FFMA.FTZ R64, R155, R63, -R64 ;  /* 0x0000003f9b407223 */ /* 0x000fe20000010840 */
[----:B------:R-:W-:Y:S01]  /*9810*/  FMUL.FTZ R63, R129, R190 ;  /* 0x000000be813f7220 */ /* 0x000fe20000410000 */
[----:B------:R-:W-:Y:S01]  /*9820*/  FFMA.FTZ R60, R155, R60, R65 ;  /* 0x0000003c9b3c7223 */ /* 0x000fe20000010041 */
[----:B------:R-:W-:Y:S02]  /*9830*/  FMUL.FTZ R65, R130, -R62 ;  /* 0x8000003e82417220 */ /* 0x000fe40000410000 */
[----:B------:R-:W-:-:S04]  /*9840*/  FFMA.FTZ R66, -R128, R174, -R63 ;  /* 0x000000ae80427223 */ /* 0x000fc8000001093f */
[----:B------:R-:W-:-:S04]  /*9850*/  FADD.FTZ R66, -R189, R66 ;  /* 0x00000042bd427221 */ /* 0x000fc80000010100 */
[-C--:B------:R-:W-:Y:S01]  /*9860*/  FMUL.FTZ R68, R130, -R66.reuse ;  /* 0x8000004282447220 */ /* 0x080fe20000410000 */
[----:B------:R-:W-:-:S03]  /*9870*/  FFMA.FTZ R65, R131, R66, R65 ;  /* 0x0000004283417223 */ /* 0x000fc60000010041 */
[----:B------:R-:W-:Y:S01]  /*9880*/  FFMA.FTZ R63, R131, R62, -R68 ;  /* 0x0000003e833f7223 */ /* 0x000fe20000010844 */
[----:B------:R-:W-:-:S03]  /*9890*/  FADD.FTZ R65, -R188, R65 ;  /* 0x00000041bc417221 */ /* 0x000fc60000010100 */
[----:B------:R-:W-:Y:S01]  /*98a0*/  FADD.FTZ R63, R172, R63 ;  /* 0x0000003fac3f7221 */ /* 0x000fe20000010000 */
[----:B------:R-:W-:-:S03]  /*98b0*/  FMUL.FTZ R62, R132, -R65 ;  /* 0x80000041843e7220 */ /* 0x000fc60000410000 */
[-C--:B------:R-:W-:Y:S01]  /*98c0*/  FMUL.FTZ R66, R132, -R63.reuse ;  /* 0x8000003f84427220 */ /* 0x080fe20000410000 */
[----:B------:R-:W-:-:S03]  /*98d0*/  FFMA.FTZ R62, R133, R63, -R62 ;  /* 0x0000003f853e7223 */ /* 0x000fc6000001083e */
[----:B------:R-:W-:Y:S01]  /*98e0*/  FFMA.FTZ R66, R133, R65, R66 ;  /* 0x0000004185427223 */ /* 0x000fe20000010042 */
[----:B------:R-:W-:-:S03]  /*98f0*/  FADD.FTZ R62, R171, R62 ;  /* 0x0000003eab3e7221 */ /* 0x000fc60000010000 */
[----:B------:R-:W-:Y:S01]  /*9900*/  FADD.FTZ R66, -R187, R66 ;  /* 0x00000042bb427221 */ /* 0x000fe20000010100 */
[----:B------:R-:W-:-:S03]  /*9910*/  FMUL.FTZ R65, R134, -R62 ;  /* 0x8000003e86417220 */ /* 0x000fc60000410000 */
        /* <DEDUP_REMOVED lines=63> */
[C---:B------:R-:W-:Y:S01]  /*9d10*/  FMUL.FTZ R68, R156.reuse, R228 ;  /* 0x000000e49c447220 */ /* 0x040fe20000410000 */
[----:B------:R-:W-:Y:S01]  /*9d20*/  FMUL.FTZ R62, R156, -R64 ;  /* 0x800000409c3e7220 */ /* 0x000fe20000410000 */
[----:B------:R-:W-:Y:S01]  /*9d30*/  FADD.FTZ R61, -R176, R65 ;  /* 0x00000041b03d7221 */ /* 0x000fe20000010100 */
[----:B------:R-:W-:Y:S01]  /*9d40*/  FADD.FTZ R63, R160, R63 ;  /* 0x0000003fa03f7221 */ /* 0x000fe20000010000 */
[C---:B------:R-:W-:Y:S01]  /*9d50*/  FFMA.FTZ R69, R157.reuse, R227, -R68 ;  /* 0x000000e39d457223 */ /* 0x040fe20000010844 */
[C---:B------:R-:W-:Y:S01]  /*9d60*/  FFMA.FTZ R65, R157.reuse, R60, R62 ;  /* 0x0000003c9d417223 */ /* 0x040fe2000001003e */
[C---:B------:R-:W-:Y:S01]  /*9d70*/  FMUL.FTZ R66, R156.reuse, -R61 ;  /* 0x8000003d9c427220 */ /* 0x040fe20000410000 */
[----:B------:R-:W-:Y:S01]  /*9d80*/  FMUL.FTZ R62, R156, -R63 ;  /* 0x8000003f9c3e7220 */ /* 0x000fe20000410000 */
[----:B------:R-:W-:Y:S01]  /*9d90*/  FADD.FTZ R192, R192, R69 ;  /* 0x00000045c0c07221 */ /* 0x000fe20000010000 */
[C---:B------:R-:W-:Y:S01]  /*9da0*/  FMUL.FTZ R69, R156.reuse, R227 ;  /* 0x000000e39c457220 */ /* 0x040fe20000410000 */
[C---:B------:R-:W-:Y:S01]  /*9db0*/  FFMA.FTZ R66, R157.reuse, R63, -R66 ;  /* 0x0000003f9d427223 */ /* 0x040fe20000010842 */
[C---:B------:R-:W-:Y:S01]  /*9dc0*/  FFMA.FTZ R62, R157.reuse, R61, R62 ;  /* 0x0000003d9d3e7223 */ /* 0x040fe2000001003e */
[----:B------:R-:W-:Y:S01]  /*9dd0*/  MOV R61, UR7 ;  /* 0x00000007003d7c02 */ /* 0x000fe20008000f00 */
[----:B------:R-:W-:Y:S01]  /*9de0*/  FFMA.FTZ R68, R157, R228, R69 ;  /* 0x000000e49d447223 */ /* 0x000fe20000010045 */
[----:B------:R-:W-:Y:S01]  /*9df0*/  FMUL.FTZ R63, R156, -R60 ;  /* 0x8000003c9c3f7220 */ /* 0x000fe20000410000 */
[----:B------:R-:W-:Y:S01]  /*9e00*/  FADD.FTZ R67, -R175, R62 ;  /* 0x0000003eaf437221 */ /* 0x000fe20000010100 */
[----:B------:R-:W-:Y:S01]  /*9e10*/  LEA R126, R61, R52, 0x4 ;  /* 0x000000343d7e7211 */ /* 0x000fe200078e20ff */
[----:B------:R-:W-:Y:S01]  /*9e20*/  FADD.FTZ R191, R191, R68 ;  /* 0x00000044bfbf7221 */ /* 0x000fe20000010000 */
[----:B------:R-:W-:Y:S01]  /*9e30*/  HFMA2.MMA R61, -RZ, RZ, 0, 0 ;  /* 0x00000000ff3d7435 */ /* 0x000fe200000001ff */
[----:B------:R-:W-:Y:S01]  /*9e40*/  FFMA.FTZ R64, R157, R64, -R63 ;  /* 0x000000409d407223 */ /* 0x000fe2000001083f */
[----:B------:R-:W-:Y:S01]  /*9e50*/  MOV R60, 0x3f800000 ;  /* 0x3f800000003c7802 */ /* 0x000fe20000000f00 */
[----:B------:R-:W-:Y:S01]  /*9e60*/  FMUL.FTZ R68, R154, R191 ;  /* 0x000000bf9a447220 */ /* 0x000fe20000410000 */
[----:B------:R-:W-:Y:S01]  /*9e70*/  CS2R R62, SRZ ;  /* 0x00000000003e7805 */ /* 0x000fe2000001ff00 */
[----:B------:R-:W-:-:S02]  /*9e80*/  FADD.FTZ R66, R159, R66 ;  /* 0x000000429f427221 */ /* 0x000fc40000010000 */
[----:B------:R-:W-:-:S03]  /*9e90*/  FFMA.FTZ R68, R155, R192, -R68 ;  /* 0x000000c09b447223 */ /* 0x000fc60000010844 */
[----:B------:R-:W0:Y:S01]  /*9ea0*/  @!P1 LDS.128 R60, [R126+0x8b80] ;  /* 0x008b80007e3c9984 */ /* 0x000e220000000c00 */
[----:B------:R-:W-:Y:S01]  /*9eb0*/  FADD.FTZ R193, R193, R68 ;  /* 0x00000044c1c17221 */ /* 0x000fe20000010000 */
[----:B------:R-:W-:Y:S02]  /*9ec0*/  FMUL.FTZ R68, R154, R192 ;  /* 0x000000c09a447220 */ /* 0x000fe40000410000 */
[----:B------:R2:W-:Y:S02]  /*9ed0*/  STS.128 [R158+0x6d80], R64 ;  /* 0x006d80409e007388 */ /* 0x0005e40000000c00 */
[----:B--2---:R-:W-:-:S04]  /*9ee0*/  FFMA.FTZ R65, R155, R191, R68 ;  /* 0x000000bf9b417223 */ /* 0x004fc80000010044 */
[----:B------:R-:W-:-:S04]  /*9ef0*/  FADD.FTZ R194, R194, R65 ;  /* 0x00000041c2c27221 */ /* 0x000fc80000010000 */
[----:B------:R-:W-:-:S04]  /*9f00*/  FMUL.FTZ R64, R152, R194 ;  /* 0x000000c298407220 */ /* 0x000fc80000410000 */
[----:B------:R-:W-:-:S04]  /*9f10*/  FFMA.FTZ R65, R153, R193, -R64 ;  /* 0x000000c199417223 */ /* 0x000fc80000010840 */
[----:B------:R-:W-:Y:S01]  /*9f20*/  FADD.FTZ R196, R196, R65 ;  /* 0x00000041c4c47221 */ /* 0x000fe20000010000 */
[----:B------:R-:W-:-:S04]  /*9f30*/  FMUL.FTZ R65, R152, R193 ;  /* 0x000000c198417220 */ /* 0x000fc80000410000 */
[----:B------:R-:W-:-:S04]  /*9f40*/  FFMA.FTZ R64, R153, R194, R65 ;  /* 0x000000c299407223 */ /* 0x000fc80000010041 */
        /* <DEDUP_REMOVED lines=38> */
[-C--:B------:R-:W-:Y:S01]  /*a1b0*/  FFMA.FTZ R65, R139, R208.reuse, -R64 ;  /* 0x000000d08b417223 */ /* 0x080fe20000010840 */
[----:B------:R-:W-:-:S03]  /*a1c0*/  FMUL.FTZ R64, R138, R208 ;  /* 0x000000d08a407220 */ /* 0x000fc60000410000 */
[----:B------:R-:W-:Y:S01]  /*a1d0*/  FADD.FTZ R210, R210, R65 ;  /* 0x00000041d2d27221 */ /* 0x000fe20000010000 */
        /* <DEDUP_REMOVED lines=39> */
[----:B-1----:R-:W1:Y:S01]  /*a450*/  LDS.128 R72, [R127+0x6d90] ;  /* 0x006d90007f487984 */ /* 0x002e620000000c00 */
        /* <DEDUP_REMOVED lines=36> */
.L_x_1817:
        /* <DEDUP_REMOVED lines=13> */
.L_x_1675:
[----:B------:R-:W-:Y:S05]  /*a770*/  BSYNC B0 ;  /* 0x0000000000007941 */ /* 0x000fea0003800000 */
.L_x_1674:
[----:B------:R-:W-:Y:S01]  /*a780*/  UMOV UR46, 0xffffffff ;  /* 0xffffffff002e7882 */ /* 0x000fe20000000000 */
[----:B------:R-:W-:Y:S02]  /*a790*/  ISETP.GT.U32.AND P2, PT, R248, 0x1d, PT ;  /* 0x0000001df800780c */ /* 0x000fe40003f44070 */
[----:B------:R-:W-:Y:S11]  /*a7a0*/  BRA.DIV UR46, `(.L_x_1676) ;  /* 0x0000007a2e887947 */ /* 0x000ff6000b800000 */
[----:B-1----:R1:W0:Y:S04]  /*a7b0*/  SHFL.DOWN PT, R76, R232, 0x2, 0x1f ;  /* 0x08401f00e84c7f89 */ /* 0x00222800000e0000 */
[----:B--2---:R1:W2:Y:S04]  /*a7c0*/  SHFL.DOWN PT, R77, R241, 0x2, 0x1f ;  /* 0x08401f00f14d7f89 */ /* 0x0042a800000e0000 */
[----:B---3--:R1:W3:Y:S04]  /*a7d0*/  SHFL.DOWN PT, R78, R242, 0x2, 0x1f ;  /* 0x08401f00f24e7f89 */ /* 0x0082e800000e0000 */
[----:B----4-:R1:W4:Y:S02]  /*a7e0*/  SHFL.DOWN PT, R79, R243, 0x2, 0x1f ;  /* 0x08401f00f34f7f89 */ /* 0x01032400000e0000 */
.L_x_1823:
        /* <DEDUP_REMOVED lines=13> */
.L_x_1678:
[----:B------:R-:W-:Y:S05]  /*a8c0*/  BSYNC B0 ;  /* 0x0000000000007941 */ /* 0x000fea0003800000 */
.L_x_1677:
[----:B------:R-:W-:Y:S01]  /*a8d0*/  UMOV UR46, 0xffffffff ;  /* 0xffffffff002e7882 */ /* 0x000fe20000000000 */
[----:B------:R-:W-:Y:S02]  /*a8e0*/  ISETP.GT.U32.AND P2, PT, R248, 0x1b, PT ;  /* 0x0000001bf800780c */ /* 0x000fe40003f44070 */
[----:B------:R-:W-:Y:S11]  /*a8f0*/  BRA.DIV UR46, `(.L_x_1679) ;  /* 0x0000007a2ea87947 */ /* 0x000ff6000b800000 */
[----:B0-----:R0:W0:Y:S04]  /*a900*/  SHFL.DOWN PT, R76, R232, 0x4, 0x1f ;  /* 0x08801f00e84c7f89 */ /* 0x00102800000e0000 */
[----:B--2---:R2:W0:Y:S04]  /*a910*/  SHFL.DOWN PT, R77, R241, 0x4, 0x1f ;  /* 0x08801f00f14d7f89 */ /* 0x00442800000e0000 */
[----:B---3--:R2:W3:Y:S04]  /*a920*/  SHFL.DOWN PT, R78, R242, 0x4, 0x1f ;  /* 0x08801f00f24e7f89 */ /* 0x0084e800000e0000 */
[----:B----4-:R2:W4:Y:S02]  /*a930*/  SHFL.DOWN PT, R79, R243, 0x4, 0x1f ;  /* 0x08801f00f34f7f89 */ /* 0x01052400000e0000 */
.L_x_1829:
        /* <DEDUP_REMOVED lines=13> */
.L_x_1681:
[----:B------:R-:W-:Y:S05]  /*aa10*/  BSYNC B0 ;  /* 0x0000000000007941 */ /* 0x000fea0003800000 */
.L_x_1680:
[----:B------:R-:W-:Y:S01]  /*aa20*/  UMOV UR46, 0xffffffff ;  /* 0xffffffff002e7882 */ /* 0x000fe20000000000 */
[----:B------:R-:W-:Y:S02]  /*aa30*/  ISETP.GT.U32.AND P2, PT, R248, 0x17, PT ;  /* 0x00000017f800780c */ /* 0x000fe40003f44070 */
[----:B------:R-:W-:Y:S11]  /*aa40*/  BRA.DIV UR46, `(.L_x_1682) ;  /* 0x0000007a2ec87947 */ /* 0x000ff6000b800000 */
[----:B0-----:R0:W0:Y:S04]  /*aa50*/  SHFL.DOWN PT, R76, R232, 0x8, 0x1f ;  /* 0x09001f00e84c7f89 */ /* 0x00102800000e0000 */
[----:B------:R0:W0:Y:S04]  /*aa60*/  SHFL.DOWN PT, R77, R241, 0x8, 0x1f ;  /* 0x09001f00f14d7f89 */ /* 0x00002800000e0000 */
[----:B---3--:R3:W0:Y:S04]  /*aa70*/  SHFL.DOWN PT, R78, R242, 0x8, 0x1f ;  /* 0x09001f00f24e7f89 */ /* 0x00862800000e0000 */
[----:B----4-:R3:W4:Y:S02]  /*aa80*/  SHFL.DOWN PT, R79, R243, 0x8, 0x1f ;  /* 0x09001f00f34f7f89 */ /* 0x01072400000e0000 */
.L_x_1835:
        /* <DEDUP_REMOVED lines=13> */
.L_x_1684:
[----:B------:R-:W-:Y:S05]  /*ab60*/  BSYNC B0 ;  /* 0x0000000000007941 */ /* 0x000fea0003800000 */
.L_x_1683:
[----:B------:R-:W-:Y:S01]  /*ab70*/  UMOV UR46, 0xffffffff ;  /* 0xffffffff002e7882 */ /* 0x000fe20000000000 */
[----:B------:R-:W-:Y:S02]  /*ab80*/  ISETP.GT.U32.AND P2, PT, R248, 0xf, PT ;  /* 0x0000000ff800780c */ /* 0x000fe40003f44070 */
[----:B------:R-:W-:Y:S11]  /*ab90*/  BRA.DIV UR46, `(.L_x_1685) ;  /* 0x0000007a2ee87947 */ /* 0x000ff6000b800000 */
[----:B0-----:R0:W0:Y:S04]  /*aba0*/  SHFL.DOWN PT, R76, R232, 0x10, 0x1f ;  /* 0x0a001f00e84c7f89 */ /* 0x00102800000e0000 */
[----:B------:R0:W0:Y:S04]  /*abb0*/  SHFL.DOWN PT, R77, R241, 0x10, 0x1f ;  /* 0x0a001f00f14d7f89 */ /* 0x00002800000e0000 */
[----:B------:R0:W0:Y:S04]  /*abc0*/  SHFL.DOWN PT, R78, R242, 0x10, 0x1f ;  /* 0x0a001f00f24e7f89 */ /* 0x00002800000e0000 */
[----:B----4-:R4:W0:Y:S02]  /*abd0*/  SHFL.DOWN PT, R79, R243, 0x10, 0x1f ;  /* 0x0a001f00f34f7f89 */ /* 0x01082400000e0000 */
.L_x_1841:
        /* <DEDUP_REMOVED lines=13> */
.L_x_1687:
[----:B------:R-:W-:Y:S05]  /*acb0*/  BSYNC B0 ;  /* 0x0000000000007941 */ /* 0x000fea0003800000 */
.L_x_1686:
        /* <DEDUP_REMOVED lines=21> */
.L_x_1855:
        /* <DEDUP_REMOVED lines=19> */
.L_x_1690:
[----:B------:R-:W-:Y:S05]  /*af40*/  BSYNC B0 ;  /* 0x0000000000007941 */ /* 0x000fea0003800000 */
.L_x_1689:
        /* <DEDUP_REMOVED lines=34> */
.L_x_1672:
[----:B------:R-:W-:Y:S05]  /*b170*/  WARPSYNC.ALL ;  /* 0x0000000000007948 */ /* 0x000fea0003800000 */
[----:B------:R-:W-:Y:S01]  /*b180*/  BAR.SYNC.DEFER_BLOCKING 0x0 ;  /* 0x0000000000007b1d */ /* 0x000fe20000010000 */
[----:B------:R-:W-:Y:S01]  /*b190*/  ISETP.NE.AND P1, PT, R81, RZ, PT ;  /* 0x000000ff5100720c */ /* 0x000fe20003f25270 */
[----:B------:R-:W-:Y:S01]  /*b1a0*/  FMUL.FTZ R66, R50, R99 ;  /* 0x0000006332427220 */ /* 0x000fe20000410000 */
[----:B01----:R-:W-:Y:S01]  /*b1b0*/  SHF.L.U32 R75, R53, 0x10, RZ ;  /* 0x00000010354b7819 */ /* 0x003fe200000006ff */
[----:B------:R-:W-:Y:S01]  /*b1c0*/  ULEA UR58, UR10, 0xfffff800, 0xb ;  /* 0xfffff8000a3a7891 */ /* 0x000fe2000f8e583f */
[----:B------:R-:W-:Y:S01]  /*b1d0*/  SHF.L.U32 R74, R54, 0x10, RZ ;  /* 0x00000010364a7819 */ /* 0x000fe200000006ff */
[----:B------:R-:W-:Y:S01]  /*b1e0*/  USHF.R.S32.HI UR59, URZ, 0x1f, UR48 ;  /* 0x0000001f3f3b7899 */ /* 0x000fe20008011430 */
[----:B------:R-:W-:Y:S01]  /*b1f0*/  SHF.L.U32 R68, R57, 0x10, RZ ;  /* 0x0000001039447819 */ /* 0x000fe200000006ff */
[----:B------:R-:W-:Y:S01]  /*b200*/  FMUL.FTZ R79, R43, R75 ;  /* 0x0000004b2b4f7220 */ /* 0x000fe20000410000 */
[----:B------:R-:W-:Y:S01]  /*b210*/  SHF.L.U32 R70, R56, 0x10, RZ ;  /* 0x0000001038467819 */ /* 0x000fe200000006ff */
        /* <DEDUP_REMOVED lines=9> */
[----:B0-----:R-:W-:-:S04]  /*b2b0*/  FMUL.FTZ R67, R65, -R107 ;  /* 0x8000006b41437220 */ /* 0x001fc80000410000 */
[C---:B-1----:R-:W-:Y:S01]  /*b2c0*/  FFMA.FTZ R60, R64.reuse, R106, -R67 ;  /* 0x0000006a403c7223 */ /* 0x042fe20000010843 */
[----:B------:R-:W-:-:S03]  /*b2d0*/  FMUL.FTZ R64, R64, -R107 ;  /* 0x8000006b40407220 */ /* 0x000fc60000410000 */
[----:B------:R-:W-:Y:S01]  /*b2e0*/  FADD.FTZ R60, R174, R60 ;  /* 0x0000003cae3c7221 */ /* 0x000fe20000010000 */
[----:B------:R-:W-:Y:S01]  /*b2f0*/  FFMA.FTZ R106, R65, R106, R64 ;  /* 0x0000006a416a7223 */ /* 0x000fe20000010040 */
[----:B------:R-:W-:Y:S01]  /*b300*/  FFMA.FTZ R65, R0, R227, RZ ;  /* 0x000000e300417223 */ /* 0x000fe200000100ff */
[----:B------:R-:W-:Y:S01]  /*b310*/  FMUL.FTZ R64, R51, R102 ;  /* 0x0000006633407220 */ /* 0x000fe20000410000 */
[----:B------:R-:W-:Y:S02]  /*b320*/  FMUL.FTZ R78, R128, -R60 ;  /* 0x8000003c804e7220 */ /* 0x000fe40000410000 */
[----:B------:R-:W-:Y:S01]  /*b330*/  FFMA.FTZ R62, R16, R192, R65 ;  /* 0x000000c0103e7223 */ /* 0x000fe20000010041 */
[-C--:B------:R-:W-:Y:S01]  /*b340*/  FFMA.FTZ R227, R104, -R64.reuse, R227 ;  /* 0x8000004068e37223 */ /* 0x080fe200000100e3 */
[----:B------:R-:W-:Y:S01]  /*b350*/  FFMA.FTZ R64, R103, -R64, R228 ;  /* 0x8000004067407223 */ /* 0x000fe200000100e4 */
[----:B------:R-:W-:Y:S01]  /*b360*/  FFMA.FTZ R228, R0, -R228, RZ ;  /* 0x800000e400e47223 */ /* 0x000fe200000100ff */
[----:B------:R-:W-:Y:S01]  /*b370*/  FFMA.FTZ R63, R15, R193, R62 ;  /* 0x000000c10f3f7223 */ /* 0x000fe2000001003e */
[----:B------:R-:W-:Y:S01]  /*b380*/  FMUL.FTZ R65, R49, R96 ;  /* 0x0000006031417220 */ /* 0x000fe20000410000 */
[----:B------:R-:W-:Y:S01]  /*b390*/  FFMA.FTZ R192, R100, -R66, R192 ;  /* 0x8000004264c07223 */ /* 0x000fe200000100c0 */
[----:B------:R-:W-:Y:S01]  /*b3a0*/  FFMA.FTZ R61, R16, -R191, R228 ;  /* 0x800000bf103d7223 */ /* 0x000fe200000100e4 */
[----:B------:R-:W-:Y:S01]  /*b3b0*/  FFMA.FTZ R62, R14, R196, R63 ;  /* 0x000000c40e3e7223 */ /* 0x000fe2000001003f */
[-C--:B------:R-:W-:Y:S01]  /*b3c0*/  FFMA.FTZ R193, R98, -R65.reuse, R193 ;  /* 0x8000004162c17223 */ /* 0x080fe200000100c1 */
[----:B------:R-:W-:Y:S01]  /*b3d0*/  FFMA.FTZ R65, R97, -R65, R194 ;  /* 0x8000004161417223 */ /* 0x000fe200000100c2 */
[----:B------:R-:W-:Y:S01]  /*b3e0*/  FFMA.FTZ R194, R15, -R194, R61 ;  /* 0x800000c20fc27223 */ /* 0x000fe2000001003d */
[----:B------:R-:W-:Y:S01]  /*b3f0*/  FFMA.FTZ R61, R13, R197, R62 ;  /* 0x000000c50d3d7223 */ /* 0x000fe2000001003e */
[----:B------:R-:W-:Y:S01]  /*b400*/  FFMA.FTZ R191, R101, -R66, R191 ;  /* 0x8000004265bf7223 */ /* 0x000fe200000100bf */
[----:B------:R-:W-:Y:S01]  /*b410*/  SHF.L.U32 R66, R58, 0x10, RZ ;  /* 0x000000103a427819 */ /* 0x000fe200000006ff */
[-C--:B------:R-:W-:Y:S01]  /*b420*/  FFMA.FTZ R197, R93, -R69.reuse, R197 ;  /* 0x800000455dc57223 */ /* 0x080fe200000100c5 */
[----:B------:R-:W-:Y:S01]  /*b430*/  FFMA.FTZ R62, R12, R200, R61 ;  /* 0x000000c80c3e7223 */ /* 0x000fe2000001003d */
[----:B------:R-:W-:Y:S01]  /*b440*/  FADD.FTZ R61, -R190, R106 ;  /* 0x0000006abe3d7221 */ /* 0x000fe20000010100 */
[----:B------:R-:W-:Y:S01]  /*b450*/  FFMA.FTZ R69, R92, -R69, R198 ;  /* 0x800000455c457223 */ /* 0x000fe200000100c6 */
[----:B------:R-:W-:Y:S01]  /*b460*/  FMUL.FTZ R67, R48, R66 ;  /* 0x0000004230437220 */ /* 0x000fe20000410000 */
[----:B------:R-:W-:Y:S01]  /*b470*/  FFMA.FTZ R63, R11, R201, R62 ;  /* 0x000000c90b3f7223 */ /* 0x000fe2000001003e */
[-C--:B------:R-:W-:Y:S01]  /*b480*/  FMUL.FTZ R62, R128, -R61.reuse ;  /* 0x8000003d803e7220 */ /* 0x080fe20000410000 */
[C---:B------:R-:W-:Y:S01]  /*b490*/  FFMA.FTZ R78, R129.reuse, R61, R78 ;  /* 0x0000003d814e7223 */ /* 0x040fe2000001004e */
[-C--:B------:R-:W-:Y:S01]  /*b4a0*/  FFMA.FTZ R196, R94, -R67.reuse, R196 ;  /* 0x800000435ec47223 */ /* 0x080fe200000100c4 */
[----:B------:R-:W-:Y:S01]  /*b4b0*/  FFMA.FTZ R76, R10, R204, R63 ;  /* 0x000000cc0a4c7223 */ /* 0x000fe2000001003f */
[----:B------:R-:W-:Y:S01]  /*b4c0*/  FFMA.FTZ R62, R129, R60, -R62 ;  /* 0x0000003c813e7223 */ /* 0x000fe2000001083e */
[----:B------:R-:W-:Y:S01]  /*b4d0*/  FADD.FTZ R78, -R189, R78 ;  /* 0x0000004ebd4e7221 */ /* 0x000fe20000010100 */
[----:B------:R-:W-:Y:S01]  /*b4e0*/  FFMA.FTZ R67, R95, -R67, R195 ;  /* 0x800000435f437223 */ /* 0x000fe200000100c3 */
[----:B------:R-:W-:Y:S01]  /*b4f0*/  FFMA.FTZ R77, R9, R205, R76 ;  /* 0x000000cd094d7223 */ /* 0x000fe2000001004c */
[----:B------:R-:W-:Y:S01]  /*b500*/  FADD.FTZ R173, R173, R62 ;  /* 0x0000003eadad7221 */ /* 0x000fe20000010000 */
[-C--:B------:R-:W-:Y:S01]  /*b510*/  FFMA.FTZ R205, R123, -R79.reuse, R205 ;  /* 0x8000004f7bcd7223 */ /* 0x080fe200000100cd */
[----:B------:R-:W-:Y:S01]  /*b520*/  FFMA.FTZ R76, R122, -R79, R206 ;  /* 0x8000004f7a4c7223 */ /* 0x000fe200000100ce */
[----:B------:R-:W-:Y:S01]  /*b530*/  FMUL.FTZ R79, R42, R87 ;  /* 0x000000572a4f7220 */ /* 0x000fe20000410000 */
[C---:B------:R-:W-:Y:S01]  /*b540*/  FMUL.FTZ R106, R130.reuse, -R173 ;  /* 0x800000ad826a7220 */ /* 0x040fe20000410000 */
[----:B------:R-:W-:Y:S01]  /*b550*/  FMUL.FTZ R130, R130, -R78 ;  /* 0x8000004e82827220 */ /* 0x000fe20000410000 */
[----:B------:R-:W-:Y:S01]  /*b560*/  FFMA.FTZ R126, R8, R208, R77 ;  /* 0x000000d0087e7223 */ /* 0x000fe2000001004d */
[----:B------:R-:W-:Y:S01]  /*b570*/  FFMA.FTZ R208, R120, -R79, R208 ;  /* 0x8000004f78d07223 */ /* 0x000fe200000100d0 */
[C---:B------:R-:W-:Y:S01]  /*b580*/  FFMA.FTZ R63, R131.reuse, R78, R106 ;  /* 0x0000004e833f7223 */ /* 0x040fe2000001006a */
[----:B------:R-:W-:Y:S01]  /*b590*/  FFMA.FTZ R131, R131, R173, -R130 ;  /* 0x000000ad83837223 */ /* 0x000fe20000010882 */
[----:B------:R-:W-:Y:S01]  /*b5a0*/  FFMA.FTZ R77, R121, -R79, R207 ;  /* 0x8000004f794d7223 */ /* 0x000fe200000100cf */
[----:B------:R-:W-:Y:S01]  /*b5b0*/  FFMA.FTZ R129, R7, R210, R126 ;  /* 0x000000d207817223 */ /* 0x000fe2000001007e */
[----:B------:R-:W-:Y:S01]  /*b5c0*/  FADD.FTZ R63, -R188, R63 ;  /* 0x0000003fbc3f7221 */ /* 0x000fe20000010100 */
[----:B------:R-:W-:Y:S01]  /*b5d0*/  FADD.FTZ R172, R172, R131 ;  /* 0x00000083acac7221 */ /* 0x000fe20000010000 */
[----:B------:R-:W-:Y:S01]  /*b5e0*/  FMUL.FTZ R62, R44, R74 ;  /* 0x0000004a2c3e7220 */ /* 0x000fe20000410000 */
[----:B------:R-:W-:Y:S01]  /*b5f0*/  FFMA.FTZ R200, R90, -R71, R200 ;  /* 0x800000475ac87223 */ /* 0x000fe200000100c8 */
[CC--:B------:R-:W-:Y:S01]  /*b600*/  FMUL.FTZ R106, R132.reuse, -R63.reuse ;  /* 0x8000003f846a7220 */ /* 0x0c0fe20000410000 */
[----:B------:R-:W-:Y:S01]  /*b610*/  FMUL.FTZ R132, R132, -R172 ;  /* 0x800000ac84847220 */ /* 0x000fe20000410000 */
[-C--:B------:R-:W-:Y:S01]  /*b620*/  FFMA.FTZ R204, R124, -R62.reuse, R204 ;  /* 0x8000003e7ccc7223 */ /* 0x080fe200000100cc */
[----:B------:R-:W-:Y:S01]  /*b630*/  FFMA.FTZ R62, R125, -R62, R203 ;  /* 0x8000003e7d3e7223 */ /* 0x000fe200000100cb */
[C---:B------:R-:W-:Y:S01]  /*b640*/  FFMA.FTZ R106, R133.reuse, R172, -R106 ;  /* 0x000000ac856a7223 */ /* 0x040fe2000001086a */
[----:B------:R-:W-:Y:S01]  /*b650*/  FFMA.FTZ R132, R133, R63, R132 ;  /* 0x0000003f85847223 */ /* 0x000fe20000010084 */
[----:B------:R-:W-:Y:S01]  /*b660*/  FFMA.FTZ R71, R91, -R71, R199 ;  /* 0x800000475b477223 */ /* 0x000fe200000100c7 */
[----:B------:R-:W-:Y:S01]  /*b670*/  FFMA.FTZ R201, R89, -R73, R201 ;  /* 0x8000004959c97223 */ /* 0x000fe200000100c9 */
[----:B------:R-:W-:Y:S01]  /*b680*/  FADD.FTZ R171, R171, R106 ;  /* 0x0000006aabab7221 */ /* 0x000fe20000010000 */
[----:B------:R-:W-:Y:S01]  /*b690*/  FADD.FTZ R106, -R187, R132 ;  /* 0x00000084bb6a7221 */ /* 0x000fe20000010100 */
[----:B------:R-:W-:Y:S01]  /*b6a0*/  FFMA.FTZ R132, R6, R212, R129 ;  /* 0x000000d406847223 */ /* 0x000fe20000010081 */
[----:B------:R-:W-:Y:S01]  /*b6b0*/  FMUL.FTZ R129, R39, R84 ;  /* 0x0000005427817220 */ /* 0x000fe20000410000 */
[C---:B------:R-:W-:Y:S01]  /*b6c0*/  FMUL.FTZ R128, R134.reuse, -R171 ;  /* 0x800000ab86807220 */ /* 0x040fe20000410000 */
[----:B------:R-:W-:Y:S01]  /*b6d0*/  FMUL.FTZ R134, R134, -R106 ;  /* 0x8000006a86867220 */ /* 0x000fe20000410000 */
[----:B------:R-:W-:Y:S01]  /*b6e0*/  FFMA.FTZ R133, R5, R214, R132 ;  /* 0x000000d605857223 */ /* 0x000fe20000010084 */
[----:B------:R-:W-:Y:S01]  /*b6f0*/  FFMA.FTZ R214, R114, -R129, R214 ;  /* 0x8000008172d67223 */ /* 0x000fe200000100d6 */
[CC--:B------:R-:W-:Y:S01]  /*b700*/  FFMA.FTZ R79, R135.reuse, R106.reuse, R128 ;  /* 0x0000006a874f7223 */ /* 0x0c0fe20000010080 */
[----:B------:R-:W-:Y:S01]  /*b710*/  FFMA.FTZ R107, R135, R171, -R134 ;  /* 0x000000ab876b7223 */ /* 0x000fe20000010886 */
[C---:B------:R-:W-:Y:S01]  /*b720*/  FFMA.FTZ R129, R115.reuse, -R129, R213 ;  /* 0x8000008173817223 */ /* 0x040fe200000100d5 */
[----:B------:R-:W-:Y:S01]  /*b730*/  FMUL.FTZ R115, R115, R106 ;  /* 0x0000006a73737220 */ /* 0x000fe20000410000 */
[----:B------:R-:W-:Y:S01]  /*b740*/  FADD.FTZ R186, -R186, R79 ;  /* 0x0000004fbaba7221 */ /* 0x000fe20000010100 */
[----:B------:R-:W-:Y:S01]  /*b750*/  FADD.FTZ R107, R170, R107 ;  /* 0x0000006baa6b7221 */ /* 0x000fe20000010000 */
[----:B------:R-:W-:Y:S01]  /*b760*/  FMUL.FTZ R79, R41, R86 ;  /* 0x00000056294f7220 */ /* 0x000fe20000410000 */
[----:B------:R-:W-:Y:S01]  /*b770*/  FFMA.FTZ R114, R114, R171, R115 ;  /* 0x000000ab72727223 */ /* 0x000fe20000010073 */
[CC--:B------:R-:W-:Y:S01]  /*b780*/  FMUL.FTZ R126, R136.reuse, -R186.reuse ;  /* 0x800000ba887e7220 */ /* 0x0c0fe20000410000 */
[----:B------:R-:W-:Y:S01]  /*b790*/  FMUL.FTZ R127, R136, -R107 ;  /* 0x8000006b887f7220 */ /* 0x000fe20000410000 */
[----:B------:R-:W-:Y:S01]  /*b7a0*/  FFMA.FTZ R136, R4, R215, R133 ;  /* 0x000000d704887223 */ /* 0x000fe20000010085 */
[----:B------:R-:W-:Y:S01]  /*b7b0*/  FFMA.FTZ R210, R118, -R79, R210 ;  /* 0x8000004f76d27223 */ /* 0x000fe200000100d2 */
[C---:B------:R-:W-:Y:S01]  /*b7c0*/  FFMA.FTZ R126, R137.reuse, R107, -R126 ;  /* 0x0000006b897e7223 */ /* 0x040fe2000001087e */
[----:B------:R-:W-:Y:S01]  /*b7d0*/  FFMA.FTZ R128, R137, R186, R127 ;  /* 0x000000ba89807223 */ /* 0x000fe2000001007f */
[----:B------:R-:W-:Y:S01]  /*b7e0*/  FFMA.FTZ R79, R119, -R79, R209 ;  /* 0x8000004f774f7223 */ /* 0x000fe200000100d1 */
[----:B------:R-:W-:Y:S01]  /*b7f0*/  FFMA.FTZ R73, R88, -R73, R202 ;  /* 0x8000004958497223 */ /* 0x000fe200000100ca */
[----:B------:R-:W-:Y:S01]  /*b800*/  FADD.FTZ R169, R169, R126 ;  /* 0x0000007ea9a97221 */ /* 0x000fe20000010000 */
[----:B------:R-:W-:Y:S01]  /*b810*/  FADD.FTZ R128, -R185, R128 ;  /* 0x00000080b9807221 */ /* 0x000fe20000010100 */
[----:B------:R-:W-:Y:S01]  /*b820*/  FMUL.FTZ R126, R40, R85 ;  /* 0x00000055287e7220 */ /* 0x000fe20000410000 */
[----:B------:R-:W-:Y:S01]  /*b830*/  FFMA.FTZ R195, R14, -R195, R194 ;  /* 0x800000c30ec37223 */ /* 0x000fe200000100c2 */
[CC--:B------:R-:W-:Y:S01]  /*b840*/  FMUL.FTZ R130, R138.reuse, -R169.reuse ;  /* 0x800000a98a827220 */ /* 0x0c0fe20000410000 */
[----:B------:R-:W-:Y:S01]  /*b850*/  FMUL.FTZ R138, R138, -R128 ;  /* 0x800000808a8a7220 */ /* 0x000fe20000410000 */
[-C--:B------:R-:W-:Y:S01]  /*b860*/  FFMA.FTZ R212, R116, -R126.reuse, R212 ;  /* 0x8000007e74d47223 */ /* 0x080fe200000100d4 */
[----:B------:R-:W-:Y:S01]  /*b870*/  FFMA.FTZ R126, R117, -R126, R211 ;  /* 0x8000007e757e7223 */ /* 0x000fe200000100d3 */
[CC--:B------:R-:W-:Y:S01]  /*b880*/  FFMA.FTZ R127, R139.reuse, R128.reuse, R130 ;  /* 0x000000808b7f7223 */ /* 0x0c0fe20000010082 */
[----:B------:R-:W-:Y:S01]  /*b890*/  FFMA.FTZ R131, R139, R169, -R138 ;  /* 0x000000a98b837223 */ /* 0x000fe2000001088a */
[----:B------:R-:W-:Y:S01]  /*b8a0*/  FMUL.FTZ R138, R36, R105 ;  /* 0x00000069248a7220 */ /* 0x000fe20000410000 */
[----:B------:R-:W-:Y:S01]  /*b8b0*/  FMUL.FTZ R119, R119, R128 ;  /* 0x0000008077777220 */ /* 0x000fe20000410000 */
[----:B------:R-:W-:Y:S01]  /*b8c0*/  FADD.FTZ R184, -R184, R127 ;  /* 0x0000007fb8b87221 */ /* 0x000fe20000010100 */
[----:B------:R-:W-:Y:S01]  /*b8d0*/  FADD.FTZ R131, R168, R131 ;  /* 0x00000083a8837221 */ /* 0x000fe20000010000 */
[-C--:B------:R-:W-:Y:S01]  /*b8e0*/  FFMA.FTZ R139, R108, -R138.reuse, R220 ;  /* 0x8000008a6c8b7223 */ /* 0x080fe200000100dc */
[----:B------:R-:W-:Y:S01]  /*b8f0*/  FFMA.FTZ R138, R109, -R138, R219 ;  /* 0x8000008a6d8a7223 */ /* 0x000fe200000100db */
[CC--:B------:R-:W-:Y:S01]  /*b900*/  FMUL.FTZ R130, R140.reuse, -R184.reuse ;  /* 0x800000b88c827220 */ /* 0x0c0fe20000410000 */
[-C--:B------:R-:W-:Y:S01]  /*b910*/  FMUL.FTZ R127, R140, -R131.reuse ;  /* 0x800000838c7f7220 */ /* 0x080fe20000410000 */
[----:B------:R-:W-:Y:S01]  /*b920*/  FMUL.FTZ R140, R60, UR57 ;  /* 0x000000393c8c7c20 */ /* 0x000fe20008410000 */
[-C--:B------:R-:W-:Y:S01]  /*b930*/  FMUL.FTZ R121, R121, R184.reuse ;  /* 0x000000b879797220 */ /* 0x080fe20000410000 */
[C---:B------:R-:W-:Y:S01]  /*b940*/  FFMA.FTZ R130, R141.reuse, R131, -R130 ;  /* 0x000000838d827223 */ /* 0x040fe20000010882 */
[----:B------:R-:W-:Y:S01]  /*b950*/  FFMA.FTZ R134, R141, R184, R127 ;  /* 0x000000b88d867223 */ /* 0x000fe2000001007f */
[----:B------:R-:W-:Y:S01]  /*b960*/  FMUL.FTZ R127, R38, R83 ;  /* 0x00000053267f7220 */ /* 0x000fe20000410000 */
[----:B------:R-:W-:Y:S01]  /*b970*/  FFMA.FTZ R140, R61, UR56, -R140 ;  /* 0x000000383d8c7c23 */ /* 0x000fe2000801088c */
[----:B------:R-:W-:Y:S01]  /*b980*/  FADD.FTZ R132, R167, R130 ;  /* 0x00000082a7847221 */ /* 0x000fe20000010000 */
[----:B------:R-:W-:Y:S01]  /*b990*/  FADD.FTZ R183, -R183, R134 ;  /* 0x00000086b7b77221 */ /* 0x000fe20000010100 */
[-C--:B------:R-:W-:Y:S01]  /*b9a0*/  FFMA.FTZ R215, R113, -R127.reuse, R215 ;  /* 0x8000007f71d77223 */ /* 0x080fe200000100d7 */
[----:B------:R-:W-:Y:S01]  /*b9b0*/  FFMA.FTZ R133, R112, -R127, R216 ;  /* 0x8000007f70857223 */ /* 0x000fe200000100d8 */
[C---:B------:R-:W-:Y:S01]  /*b9c0*/  FMUL.FTZ R130, R142.reuse, -R132 ;  /* 0x800000848e827220 */ /* 0x040fe20000410000 */
[-C--:B------:R-:W-:Y:S01]  /*b9d0*/  FMUL.FTZ R127, R142, -R183.reuse ;  /* 0x800000b78e7f7220 */ /* 0x080fe20000410000 */
[----:B------:R-:W-:Y:S01]  /*b9e0*/  FMUL.FTZ R134, R37, R82 ;  /* 0x0000005225867220 */ /* 0x000fe20000410000 */
[----:B------:R-:W-:Y:S01]  /*b9f0*/  FMUL.FTZ R142, R36, R60 ;  /* 0x0000003c248e7220 */ /* 0x000fe20000410000 */
[C---:B------:R-:W-:Y:S01]  /*ba00*/  FFMA.FTZ R135, R143.reuse, R183, R130 ;  /* 0x000000b78f877223 */ /* 0x040fe20000010082 */
[----:B------:R-:W-:Y:S01]  /*ba10*/  FFMA.FTZ R127, R143, R132, -R127 ;  /* 0x000000848f7f7223 */ /* 0x000fe2000001087f */
[----:B------:R-:W-:Y:S01]  /*ba20*/  FMUL.FTZ R143, R139, R140 ;  /* 0x0000008c8b8f7220 */ /* 0x000fe20000410000 */
[----:B------:R-:W-:Y:S01]  /*ba30*/  FFMA.FTZ R118, R118, R169, R119 ;  /* 0x000000a976767223 */ /* 0x000fe20000010077 */
[----:B------:R-:W-:Y:S01]  /*ba40*/  FADD.FTZ R182, -R182, R135 ;  /* 0x00000087b6b67221 */ /* 0x000fe20000010100 */
[----:B------:R-:W-:Y:S01]  /*ba50*/  FADD.FTZ R137, R166, R127 ;  /* 0x0000007fa6897221 */ /* 0x000fe20000010000 */
[----:B------:R-:W-:Y:S01]  /*ba60*/  FFMA.FTZ R127, R3, R218, R136 ;  /* 0x000000da037f7223 */ /* 0x000fe20000010088 */
[----:B------:R-:W-:Y:S01]  /*ba70*/  FFMA.FTZ R218, R110, -R134, R218 ;  /* 0x800000866eda7223 */ /* 0x000fe200000100da */
[C---:B------:R-:W-:Y:S01]  /*ba80*/  FMUL.FTZ R130, R144.reuse, -R182 ;  /* 0x800000b690827220 */ /* 0x040fe20000410000 */
[----:B------:R-:W-:Y:S01]  /*ba90*/  FMUL.FTZ R135, R144, -R137 ;  /* 0x8000008990877220 */ /* 0x000fe20000410000 */
[----:B------:R-:W-:Y:S01]  /*baa0*/  FFMA.FTZ R136, R111, -R134, R217 ;  /* 0x800000866f887223 */ /* 0x000fe200000100d9 */
[----:B------:R-:W-:Y:S01]  /*bab0*/  FMUL.FTZ R144, R36, R61 ;  /* 0x0000003d24907220 */ /* 0x000fe20000410000 */
[C---:B------:R-:W-:Y:S01]  /*bac0*/  FFMA.FTZ R130, R145.reuse, R137, -R130 ;  /* 0x0000008991827223 */ /* 0x040fe20000010882 */
[----:B------:R-:W-:Y:S01]  /*bad0*/  FFMA.FTZ R134, R145, R182, R135 ;  /* 0x000000b691867223 */ /* 0x000fe20000010087 */
[----:B------:R-:W-:Y:S01]  /*bae0*/  FMUL.FTZ R135, R108, R61 ;  /* 0x0000003d6c877220 */ /* 0x000fe20000410000 */
[----:B------:R-:W-:Y:S01]  /*baf0*/  FMUL.FTZ R111, R111, R78 ;  /* 0x0000004e6f6f7220 */ /* 0x000fe20000410000 */
[----:B------:R-:W-:Y:S01]  /*bb00*/  FADD.FTZ R130, R165, R130 ;  /* 0x00000082a5827221 */ /* 0x000fe20000010000 */
[----:B------:R-:W-:Y:S01]  /*bb10*/  FADD.FTZ R181, -R181, R134 ;  /* 0x00000086b5b57221 */ /* 0x000fe20000010100 */
[----:B------:R-:W-:Y:S01]  /*bb20*/  FFMA.FTZ R108, R109, R60, R135 ;  /* 0x0000003c6d6c7223 */ /* 0x000fe20000010087 */
[----:B------:R-:W-:Y:S01]  /*bb30*/  FMUL.FTZ R135, R61, UR57 ;  /* 0x000000393d877c20 */ /* 0x000fe20008410000 */
[----:B------:R-:W-:Y:S01]  /*bb40*/  FFMA.FTZ R111, R110, R173, R111 ;  /* 0x000000ad6e6f7223 */ /* 0x000fe2000001006f */
[CC--:B------:R-:W-:Y:S01]  /*bb50*/  FMUL.FTZ R134, R146.reuse, -R181.reuse ;  /* 0x800000b592867220 */ /* 0x0c0fe20000410000 */
[----:B------:R-:W-:Y:S01]  /*bb60*/  FMUL.FTZ R146, R146, -R130 ;  /* 0x8000008292927220 */ /* 0x000fe20000410000 */
[----:B------:R-:W-:Y:S01]  /*bb70*/  FFMA.FTZ R141, R60, UR56, R135 ;  /* 0x000000383c8d7c23 */ /* 0x000fe20008010087 */
[----:B------:R-:W-:Y:S01]  /*bb80*/  FMUL.FTZ R135, R139, R144 ;  /* 0x000000908b877220 */ /* 0x000fe20000410000 */
[C---:B------:R-:W-:Y:S01]  /*bb90*/  FFMA.FTZ R109, R147.reuse, R130, -R134 ;  /* 0x00000082936d7223 */ /* 0x040fe20000010886 */
[----:B------:R-:W-:Y:S01]  /*bba0*/  FFMA.FTZ R147, R147, R181, R146 ;  /* 0x000000b593937223 */ /* 0x000fe20000010092 */
[-C--:B------:R-:W-:Y:S01]  /*bbb0*/  FMUL.FTZ R139, R139, R142.reuse ;  /* 0x0000008e8b8b7220 */ /* 0x080fe20000410000 */
[----:B------:R-:W-:Y:S01]  /*bbc0*/  FFMA.FTZ R135, R138, R142, R135 ;  /* 0x0000008e8a877223 */ /* 0x000fe20000010087 */
[----:B------:R-:W-:Y:S01]  /*bbd0*/  FADD.FTZ R109, R164, R109 ;  /* 0x0000006da46d7221 */ /* 0x000fe20000010000 */
[----:B------:R-:W-:Y:S01]  /*bbe0*/  FADD.FTZ R180, -R180, R147 ;  /* 0x00000093b4b47221 */ /* 0x000fe20000010100 */
[C---:B------:R-:W-:Y:S01]  /*bbf0*/  FFMA.FTZ R134, R138.reuse, R144, -R139 ;  /* 0x000000908a867223 */ /* 0x040fe2000001088b */
[----:B------:R-:W-:Y:S01]  /*bc00*/  FFMA.FTZ R140, R138, R141, R143 ;  /* 0x0000008d8a8c7223 */ /* 0x000fe2000001008f */
[CC--:B------:R-:W-:Y:S01]  /*bc10*/  FMUL.FTZ R61, R148.reuse, -R109.reuse ;  /* 0x8000006d943d7220 */ /* 0x0c0fe20000410000 */
[----:B------:R-:W-:Y:S01]  /*bc20*/  FMUL.FTZ R60, R148, -R180 ;  /* 0x800000b4943c7220 */ /* 0x000fe20000410000 */
[----:B------:R-:W-:Y:S01]  /*bc30*/  FMUL.FTZ R139, R173, UR57 ;  /* 0x00000039ad8b7c20 */ /* 0x000fe20008410000 */
[----:B------:R-:W-:Y:S01]  /*bc40*/  FMUL.FTZ R143, R37, R78 ;  /* 0x0000004e258f7220 */ /* 0x000fe20000410000 */
[C---:B------:R-:W-:Y:S01]  /*bc50*/  FFMA.FTZ R138, R149.reuse, R180, R61 ;  /* 0x000000b4958a7223 */ /* 0x040fe2000001003d */
[----:B------:R-:W-:Y:S01]  /*bc60*/  FFMA.FTZ R110, R149, R109, -R60 ;  /* 0x0000006d956e7223 */ /* 0x000fe2000001083c */
[C---:B------:R-:W-:Y:S01]  /*bc70*/  FFMA.FTZ R145, R78.reuse, UR56, -R139 ;  /* 0x000000384e917c23 */ /* 0x040fe2000801088b */
[----:B------:R-:W-:Y:S01]  /*bc80*/  FMUL.FTZ R60, R105, R142 ;  /* 0x0000008e693c7220 */ /* 0x000fe20000410000 */
[----:B------:R-:W-:Y:S01]  /*bc90*/  FADD.FTZ R179, -R179, R138 ;  /* 0x0000008ab3b37221 */ /* 0x000fe20000010100 */
[----:B------:R-:W-:Y:S01]  /*bca0*/  FADD.FTZ R110, R163, R110 ;  /* 0x0000006ea36e7221 */ /* 0x000fe20000010000 */
[----:B------:R-:W-:Y:S01]  /*bcb0*/  FMUL.FTZ R138, R78, UR57 ;  /* 0x000000394e8a7c20 */ /* 0x000fe20008410000 */
[C---:B------:R-:W-:Y:S01]  /*bcc0*/  FMUL.FTZ R61, R105.reuse, R144 ;  /* 0x00000090693d7220 */ /* 0x040fe20000410000 */
[CC--:B------:R-:W-:Y:S01]  /*bcd0*/  FMUL.FTZ R78, R150.reuse, -R179.reuse ;  /* 0x800000b3964e7220 */ /* 0x0c0fe20000410000 */
[----:B------:R-:W-:Y:S01]  /*bce0*/  FMUL.FTZ R150, R150, -R110 ;  /* 0x8000006e96967220 */ /* 0x000fe20000410000 */
[----:B------:R-:W-:Y:S01]  /*bcf0*/  FFMA.FTZ R105, R105, R108, R140 ;  /* 0x0000006c69697223 */ /* 0x000fe2000001008c */
[----:B------:R-:W-:Y:S01]  /*bd00*/  FFMA.FTZ R139, R173, UR56, R138 ;  /* 0x00000038ad8b7c23 */ /* 0x000fe2000801008a */
        /* <DEDUP_REMOVED lines=8> */
[C---:B------:R-:W-:Y:S01]  /*bd90*/  FMUL.FTZ R145, R152.reuse, -R141 ;  /* 0x8000008d98917220 */ /* 0x040fe20000410000 */
[----:B------:R-:W-:Y:S01]  /*bda0*/  FMUL.FTZ R78, R152, -R178 ;  /* 0x800000b2984e7220 */ /* 0x000fe20000410000 */
[C---:B------:R-:W-:Y:S01]  /*bdb0*/  FMUL.FTZ R147, R136.reuse, R143 ;  /* 0x0000008f88937220 */ /* 0x040fe20000410000 */
[----:B------:R-:W-:Y:S01]  /*bdc0*/  FMUL.FTZ R138, R136, R173 ;  /* 0x000000ad888a7220 */ /* 0x000fe20000410000 */
[----:B------:R-:W-:Y:S01]  /*bdd0*/  FMUL.FTZ R119, R125, R182 ;  /* 0x000000b67d777220 */ /* 0x000fe20000410000 */
[----:B------:R-:W-:Y:S01]  /*bde0*/  FFMA.FTZ R112, R153, R141, -R78 ;  /* 0x0000008d99707223 */ /* 0x000fe2000001084e */
[----:B------:R-:W-:Y:S01]  /*bdf0*/  FFMA.FTZ R78, R113, R172, R140 ;  /* 0x000000ac714e7223 */ /* 0x000fe2000001008c */
[----:B------:R-:W-:Y:S01]  /*be00*/  FFMA.FTZ R140, R153, R178, R145 ;  /* 0x000000b2998c7223 */ /* 0x000fe20000010091 */
[----:B------:R-:W-:Y:S01]  /*be10*/  FMUL.FTZ R113, R117, R186 ;  /* 0x000000ba75717220 */ /* 0x000fe20000410000 */
[----:B------:R-:W-:Y:S01]  /*be20*/  FADD.FTZ R161, R161, R112 ;  /* 0x00000070a1a17221 */ /* 0x000fe20000010000 */
[----:B------:R-:W-:Y:S01]  /*be30*/  FFMA.FTZ R136, R218, R173, R147 ;  /* 0x000000adda887223 */ /* 0x000fe20000010093 */
[----:B------:R-:W-:Y:S01]  /*be40*/  FADD.FTZ R112, -R177, R140 ;  /* 0x0000008cb1707221 */ /* 0x000fe20000010100 */
[----:B------:R-:W-:Y:S01]  /*be50*/  FFMA.FTZ R113, R116, R107, R113 ;  /* 0x0000006b74717223 */ /* 0x000fe20000010071 */
[----:B------:R-:W-:Y:S01]  /*be60*/  FMUL.FTZ R140, R154, -R161 ;  /* 0x800000a19a8c7220 */ /* 0x000fe20000410000 */
[----:B------:R-:W-:Y:S01]  /*be70*/  FMUL.FTZ R116, R122, R183 ;  /* 0x000000b77a747220 */ /* 0x000fe20000410000 */
[-C--:B------:R-:W-:Y:S01]  /*be80*/  FMUL.FTZ R154, R154, -R112.reuse ;  /* 0x800000709a9a7220 */ /* 0x080fe20000410000 */
[----:B------:R-:W-:Y:S01]  /*be90*/  FFMA.FTZ R119, R124, R137, R119 ;  /* 0x000000897c777223 */ /* 0x000fe20000010077 */
[----:B------:R-:W-:Y:S01]  /*bea0*/  FFMA.FTZ R115, R155, R112, R140 ;  /* 0x000000709b737223 */ /* 0x000fe2000001008c */
[----:B------:R-:W-:Y:S01]  /*beb0*/  SHF.L.U32 R140, R81, 0x5, RZ ;  /* 0x00000005518c7819 */ /* 0x000fe200000006ff */
[----:B------:R-:W-:Y:S01]  /*bec0*/  FFMA.FTZ R117, R155, R161, -R154 ;  /* 0x000000a19b757223 */ /* 0x000fe2000001089a */
[----:B------:R-:W-:Y:S01]  /*bed0*/  FFMA.FTZ R116, R123, R132, R116 ;  /* 0x000000847b747223 */ /* 0x000fe20000010074 */
[----:B------:R-:W-:Y:S01]  /*bee0*/  FADD.FTZ R176, -R176, R115 ;  /* 0x00000073b0b07221 */ /* 0x000fe20000010100 */
[----:B------:R-:W-:Y:S01]  /*bef0*/  FFMA.FTZ R115, R120, R131, R121 ;  /* 0x0000008378737223 */ /* 0x000fe20000010079 */
[----:B------:R-:W-:Y:S01]  /*bf00*/  FADD.FTZ R117, R160, R117 ;  /* 0x00000075a0757221 */ /* 0x000fe20000010000 */
[----:B------:R-:W-:Y:S01]  /*bf10*/  IADD3 R123, R140, 0x2, RZ ;  /* 0x000000028c7b7810 */ /* 0x000fe20007ffe0ff */
[----:B------:R-:W-:Y:S01]  /*bf20*/  FMUL.FTZ R120, R156, -R176 ;  /* 0x800000b09c787220 */ /* 0x000fe20000410000 */
[-C--:B------:R-:W-:Y:S01]  /*bf30*/  LEA.HI.SX32 R145, R140, R140.reuse, 0x1b ;  /* 0x0000008c8c917211 */ /* 0x080fe200078fdaff */
[-C--:B------:R-:W-:Y:S01]  /*bf40*/  FMUL.FTZ R121, R156, -R117.reuse ;  /* 0x800000759c797220 */ /* 0x080fe20000410000 */
[----:B------:R-:W-:Y:S01]  /*bf50*/  LEA.HI.SX32 R163, R123, R140, 0x1b ;  /* 0x0000008c7ba37211 */ /* 0x000fe200078fdaff */
[-C--:B------:R-:W-:Y:S01]  /*bf60*/  FFMA.FTZ R120, R157, R117.reuse, -R120 ;  /* 0x000000759d787223 */ /* 0x080fe20000010878 */
[----:B------:R-:W-:Y:S01]  /*bf70*/  FMUL.FTZ R123, R137, UR57 ;  /* 0x00000039897b7c20 */ /* 0x000fe20008410000 */
[----:B------:R-:W-:Y:S01]  /*bf80*/  FFMA.FTZ R122, R157, R176, R121 ;  /* 0x000000b09d7a7223 */ /* 0x000fe20000010079 */
[----:B------:R-:W-:Y:S01]  /*bf90*/  IADD3 R121, R140, 0x1, RZ ;  /* 0x000000018c797810 */ /* 0x000fe20007ffe0ff */
[----:B------:R-:W-:Y:S01]  /*bfa0*/  FADD.FTZ R159, R159, R120 ;  /* 0x000000789f9f7221 */ /* 0x000fe20000010000 */
[----:B------:R-:W-:Y:S01]  /*bfb0*/  FFMA.FTZ R123, R182, UR56, -R123 ;  /* 0x00000038b67b7c23 */ /* 0x000fe2000801087b */
[----:B------:R-:W-:Y:S01]  /*bfc0*/  FADD.FTZ R120, -R175, R122 ;  /* 0x0000007aaf787221 */ /* 0x000fe20000010100 */
[----:B------:R-:W-:Y:S01]  /*bfd0*/  IADD3 R122, R140, 0x3, RZ ;  /* 0x000000038c7a7810 */ /* 0x000fe20007ffe0ff */
[----:B------:R-:W-:Y:S01]  /*bfe0*/  FMUL.FTZ R144, R50, R117 ;  /* 0x0000007532907220 */ /* 0x000fe20000410000 */
[----:B------:R-:W-:Y:S01]  /*bff0*/  LEA.HI.SX32 R157, R121, R140, 0x1b ;  /* 0x0000008c799d7211 */ /* 0x000fe200078fdaff */
[----:B------:R-:W-:Y:S01]  /*c000*/  FMUL.FTZ R147, R51, R120 ;  /* 0x0000007833937220 */ /* 0x000fe20000410000 */
[----:B------:R-:W-:Y:S01]  /*c010*/  LEA.HI.SX32 R121, R122, R140, 0x1b ;  /* 0x0000008c7a797211 */ /* 0x000fe200078fdaff */
[----:B------:R-:W-:Y:S01]  /*c020*/  FMUL.FTZ R122, R182, UR57 ;  /* 0x00000039b67a7c20 */ /* 0x000fe20008410000 */
[----:B------:R-:W-:Y:S01]  /*c030*/  LEA R140, R145, R52, 0x2 ;  /* 0x00000034918c7211 */ /* 0x000fe200078e10ff */
[----:B------:R-:W-:Y:S01]  /*c040*/  FMUL.FTZ R145, R51, R159 ;  /* 0x0000009f33917220 */ /* 0x000fe20000410000 */
[----:B------:R-:W-:Y:S01]  /*c050*/  FMUL.FTZ R124, R64, R147 ;  /* 0x00000093407c7220 */ /* 0x000fe20000410000 */
[----:B------:R-:W-:Y:S01]  /*c060*/  FFMA.FTZ R153, R137, UR56, R122 ;  /* 0x0000003889997c23 */ /* 0x000fe2000801007a */
[----:B------:R-:W-:Y:S01]  /*c070*/  FMUL.FTZ R122, R50, R176 ;  /* 0x000000b0327a7220 */ /* 0x000fe20000410000 */
[----:B------:R-:W-:Y:S01]  /*c080*/  FMUL.FTZ R146, R62, R123 ;  /* 0x0000007b3e927220 */ /* 0x000fe20000410000 */
[----:B------:R-:W-:Y:S01]  /*c090*/  FFMA.FTZ R124, R227, R145, R124 ;  /* 0x00000091e37c7223 */ /* 0x000fe2000001007c */
[C---:B------:R-:W-:Y:S01]  /*c0a0*/  FMUL.FTZ R125, R44.reuse, R182 ;  /* 0x000000b62c7d7220 */ /* 0x040fe20000410000 */
[----:B------:R-:W-:Y:S01]  /*c0b0*/  FMUL.FTZ R123, R191, R122 ;  /* 0x0000007abf7b7220 */ /* 0x000fe20000410000 */
[C---:B------:R-:W-:Y:S01]  /*c0c0*/  FMUL.FTZ R148, R49.reuse, R112 ;  /* 0x0000007031947220 */ /* 0x040fe20000410000 */
[----:B------:R-:W-:Y:S01]  /*c0d0*/  FADD.FTZ R142, RZ, R124 ;  /* 0x0000007cff8e7221 */ /* 0x000fe20000010000 */
[----:B------:R-:W-:Y:S01]  /*c0e0*/  FMUL.FTZ R137, R44, R137 ;  /* 0x000000892c897220 */ /* 0x000fe20000410000 */
[----:B------:R-:W-:Y:S01]  /*c0f0*/  FFMA.FTZ R151, R192, R144, R123 ;  /* 0x00000090c0977223 */ /* 0x000fe2000001007b */
[----:B------:R-:W-:Y:S01]  /*c100*/  FMUL.FTZ R149, R62, R125 ;  /* 0x0000007d3e957220 */ /* 0x000fe20000410000 */
[----:B------:R-:W-:Y:S01]  /*c110*/  FFMA.FTZ R123, R204, R153, R146 ;  /* 0x00000099cc7b7223 */ /* 0x000fe20000010092 */
[----:B------:R-:W-:Y:S01]  /*c120*/  FMUL.FTZ R146, R49, R161 ;  /* 0x000000a131927220 */ /* 0x000fe20000410000 */
[----:B------:R-:W-:Y:S01]  /*c130*/  FMUL.FTZ R150, R65, R148 ;  /* 0x0000009441967220 */ /* 0x000fe20000410000 */
[----:B------:R-:W-:Y:S01]  /*c140*/  FADD.FTZ R151, R142, R151 ;  /* 0x000000978e977221 */ /* 0x000fe20000010000 */
[----:B------:R-:W-:Y:S01]  /*c150*/  FMUL.FTZ R155, R62, R137 ;  /* 0x000000893e9b7220 */ /* 0x000fe20000410000 */
[----:B------:R-:W-:Y:S01]  /*c160*/  FMUL.FTZ R142, R64, R145 ;  /* 0x00000091408e7220 */ /* 0x000fe20000410000 */
[----:B------:R-:W-:Y:S01]  /*c170*/  FFMA.FTZ R62, R204, R137, R149 ;  /* 0x00000089cc3e7223 */ /* 0x000fe20000010095 */
[----:B------:R-:W-:Y:S01]  /*c180*/  FMUL.FTZ R149, R102, R145 ;  /* 0x0000009166957220 */ /* 0x000fe20000410000 */
[----:B------:R-:W-:Y:S01]  /*c190*/  FFMA.FTZ R150, R193, R146, R150 ;  /* 0x00000092c1967223 */ /* 0x000fe20000010096 */
[----:B------:R-:W-:Y:S01]  /*c1a0*/  FMUL.FTZ R145, R191, R144 ;  /* 0x00000090bf917220 */ /* 0x000fe20000410000 */
[-C--:B------:R-:W-:Y:S01]  /*c1b0*/  FFMA.FTZ R142, R227, R147.reuse, -R142 ;  /* 0x00000093e38e7223 */ /* 0x080fe2000001088e */
[----:B------:R-:W-:Y:S01]  /*c1c0*/  LEA R152, R157, R52, 0x2 ;  /* 0x000000349d987211 */ /* 0x000fe200078e10ff */
[----:B------:R-:W-:Y:S01]  /*c1d0*/  FADD.FTZ R151, R151, R150 ;  /* 0x0000009697977221 */ /* 0x000fe20000010000 */
[----:B------:R0:W-:Y:S01]  /*c1e0*/  STS [R140+0x2100], R149 ;  /* 0x002100958c007388 */ /* 0x0001e20000000800 */
[----:B------:R-:W-:Y:S01]  /*c1f0*/  FMUL.FTZ R150, R65, R146 ;  /* 0x0000009241967220 */ /* 0x000fe20000410000 */
[----:B------:R-:W-:Y:S01]  /*c200*/  FFMA.FTZ R145, R192, R122, -R145 ;  /* 0x0000007ac0917223 */ /* 0x000fe20000010891 */
[----:B------:R-:W-:Y:S01]  /*c210*/  FADD.FTZ R142, RZ, R142 ;  /* 0x0000008eff8e7221 */ /* 0x000fe20000010000 */
[----:B------:R-:W-:Y:S01]  /*c220*/  FMUL.FTZ R147, R102, R147 ;  /* 0x0000009366937220 */ /* 0x000fe20000410000 */
[----:B------:R-:W-:Y:S01]  /*c230*/  LEA R163, R163, R52, 0x2 ;  /* 0x00000034a3a37211 */ /* 0x000fe200078e10ff */
[----:B------:R-:W-:Y:S01]  /*c240*/  FMUL.FTZ R144, R99, R144 ;  /* 0x0000009063907220 */ /* 0x000fe20000410000 */
[----:B------:R-:W-:Y:S01]  /*c250*/  LEA R157, R121, R52, 0x2 ;  /* 0x00000034799d7211 */ /* 0x000fe200078e10ff */
[----:B------:R-:W-:Y:S01]  /*c260*/  FFMA.FTZ R121, R193, R148, -R150 ;  /* 0x00000094c1797223 */ /* 0x000fe20000010896 */
[----:B------:R-:W-:Y:S01]  /*c270*/  FADD.FTZ R142, R142, R145 ;  /* 0x000000918e8e7221 */ /* 0x000fe20000010000 */
[C---:B0-----:R-:W-:Y:S01]  /*c280*/  FMUL.FTZ R149, R48.reuse, R141 ;  /* 0x0000008d30957220 */ /* 0x041fe20000410000 */
[----:B------:R-:W-:Y:S01]  /*c290*/  FMUL.FTZ R153, R48, R178 ;  /* 0x000000b230997220 */ /* 0x000fe20000410000 */
[----:B------:R0:W-:Y:S01]  /*c2a0*/  STS [R152+0x2104], R147 ;  /* 0x0021049398007388 */ /* 0x0001e20000000800 */
[----:B------:R-:W-:Y:S01]  /*c2b0*/  FADD.FTZ R121, R142, R121 ;  /* 0x000000798e797221 */ /* 0x000fe20000010000 */
[C---:B------:R-:W-:Y:S01]  /*c2c0*/  FMUL.FTZ R150, R67.reuse, R149 ;  /* 0x0000009543967220 */ /* 0x040fe20000410000 */
[----:B------:R-:W-:Y:S01]  /*c2d0*/  FMUL.FTZ R145, R67, R153 ;  /* 0x0000009943917220 */ /* 0x000fe20000410000 */
[----:B------:R1:W-:Y:S01]  /*c2e0*/  STS [R163+0x2108], R144 ;  /* 0x00210890a3007388 */ /* 0x0003e20000000800 */
[----:B------:R-:W-:Y:S01]  /*c2f0*/  FMUL.FTZ R122, R99, R122 ;  /* 0x0000007a637a7220 */ /* 0x000fe20000410000 */
[----:B------:R-:W-:Y:S01]  /*c300*/  FFMA.FTZ R124, R204, R125, -R155 ;  /* 0x0000007dcc7c7223 */ /* 0x000fe2000001089b */
[-C--:B------:R-:W-:Y:S01]  /*c310*/  FFMA.FTZ R142, R196, R149.reuse, R145 ;  /* 0x00000095c48e7223 */ /* 0x080fe20000010091 */
[----:B------:R-:W-:Y:S01]  /*c320*/  FMUL.FTZ R145, R96, R146 ;  /* 0x0000009260917220 */ /* 0x000fe20000410000 */
[----:B------:R-:W-:Y:S01]  /*c330*/  FMUL.FTZ R146, R47, R110 ;  /* 0x0000006e2f927220 */ /* 0x000fe20000410000 */
[----:B------:R2:W-:Y:S01]  /*c340*/  STS [R157+0x210c], R122 ;  /* 0x00210c7a9d007388 */ /* 0x0005e20000000800 */
[----:B0-----:R-:W-:Y:S01]  /*c350*/  FMUL.FTZ R147, R66, R149 ;  /* 0x0000009542937220 */ /* 0x001fe20000410000 */
[----:B------:R-:W-:Y:S01]  /*c360*/  FADD.FTZ R142, R151, R142 ;  /* 0x0000008e978e7221 */ /* 0x000fe20000010000 */
[----:B------:R-:W-:Y:S01]  /*c370*/  FMUL.FTZ R155, R68, R146 ;  /* 0x00000092449b7220 */ /* 0x000fe20000410000 */
[----:B-1----:R-:W-:Y:S01]  /*c380*/  FFMA.FTZ R144, R196, R153, -R150 ;  /* 0x00000099c4907223 */ /* 0x002fe20000010896 */
[----:B------:R-:W-:Y:S01]  /*c390*/  FMUL.FTZ R163, R46, R180 ;  /* 0x000000b42ea37220 */ /* 0x000fe20000410000 */
[----:B------:R0:W-:Y:S01]  /*c3a0*/  STS [R140+0x2110], R145 ;  /* 0x002110918c007388 */ /* 0x0001e20000000800 */
[----:B------:R-:W-:Y:S01]  /*c3b0*/  FMUL.FTZ R152, R45, R181 ;  /* 0x000000b52d987220 */ /* 0x000fe20000410000 */
[----:B------:R-:W-:Y:S01]  /*c3c0*/  FADD.FTZ R144, R121, R144 ;  /* 0x0000009079907221 */ /* 0x000fe20000010000 */
[----:B------:R-:W-:Y:S01]  /*c3d0*/  FMUL.FTZ R121, R96, R148 ;  /* 0x0000009460797220 */ /* 0x000fe20000410000 */
[----:B------:R-:W-:Y:S01]  /*c3e0*/  FMUL.FTZ R148, R47, R179 ;  /* 0x000000b32f947220 */ /* 0x000fe20000410000 */
[----:B--2---:R-:W-:Y:S01]  /*c3f0*/  FMUL.FTZ R157, R46, R109 ;  /* 0x0000006d2e9d7220 */ /* 0x004fe20000410000 */
[----:B------:R1:W-:Y:S01]  /*c400*/  STS [R140+0x2118], R147 ;  /* 0x002118938c007388 */ /* 0x0003e20000000800 */
[----:B------:R-:W-:Y:S01]  /*c410*/  FMUL.FTZ R154, R132, UR57 ;  /* 0x00000039849a7c20 */ /* 0x000fe20008410000 */
[----:B------:R-:W-:Y:S01]  /*c420*/  FMUL.FTZ R122, R69, R148 ;  /* 0x00000094457a7220 */ /* 0x000fe20000410000 */
[----:B------:R-:W-:Y:S01]  /*c430*/  FMUL.FTZ R153, R66, R153 ;  /* 0x0000009942997220 */ /* 0x000fe20000410000 */
[----:B0-----:R-:W-:Y:S01]  /*c440*/  FMUL.FTZ R145, R71, R163 ;  /* 0x000000a347917220 */ /* 0x001fe20000410000 */
[----:B------:R0:W-:Y:S01]  /*c450*/  STS [R140+0x2114], R121 ;  /* 0x002114798c007388 */ /* 0x0001e20000000800 */
[-C--:B------:R-:W-:Y:S01]  /*c460*/  FFMA.FTZ R149, R197, R146.reuse, R122 ;  /* 0x00000092c5957223 */ /* 0x080fe2000001007a */
[----:B------:R-:W-:Y:S01]  /*c470*/  FMUL.FTZ R146, R69, R146 ;  /* 0x0000009245927220 */ /* 0x000fe20000410000 */
[----:B------:R-:W-:Y:S01]  /*c480*/  FMUL.FTZ R122, R45, R130 ;  /* 0x000000822d7a7220 */ /* 0x000fe20000410000 */
[----:B------:R2:W-:Y:S01]  /*c490*/  STS [R140+0x2120], R155 ;  /* 0x0021209b8c007388 */ /* 0x0005e20000000800 */
[-C--:B-1----:R-:W-:Y:S01]  /*c4a0*/  FFMA.FTZ R147, R200, R157.reuse, R145 ;  /* 0x0000009dc8937223 */ /* 0x082fe20000010091 */
[-C--:B------:R-:W-:Y:S01]  /*c4b0*/  FMUL.FTZ R145, R68, R148.reuse ;  /* 0x0000009444917220 */ /* 0x080fe20000410000 */
[----:B------:R-:W-:Y:S01]  /*c4c0*/  FFMA.FTZ R151, R197, R148, -R146 ;  /* 0x00000094c5977223 */ /* 0x000fe20000010892 */
[C---:B------:R-:W-:Y:S01]  /*c4d0*/  FMUL.FTZ R148, R73.reuse, R122 ;  /* 0x0000007a49947220 */ /* 0x040fe20000410000 */
[-C--:B------:R-:W-:Y:S01]  /*c4e0*/  FMUL.FTZ R146, R73, R152.reuse ;  /* 0x0000009849927220 */ /* 0x080fe20000410000 */
[-C--:B0-----:R-:W-:Y:S01]  /*c4f0*/  FMUL.FTZ R121, R71, R157.reuse ;  /* 0x0000009d47797220 */ /* 0x081fe20000410000 */
[----:B------:R0:W-:Y:S01]  /*c500*/  STS [R140+0x2124], R145 ;  /* 0x002124918c007388 */ /* 0x0001e20000000800 */
[----:B------:R-:W-:Y:S01]  /*c510*/  FFMA.FTZ R148, R201, R152, -R148 ;  /* 0x00000098c9947223 */ /* 0x000fe20000010894 */
[----:B------:R-:W-:Y:S01]  /*c520*/  FMUL.FTZ R157, R70, R157 ;  /* 0x0000009d469d7220 */ /* 0x000fe20000410000 */
[----:B------:R-:W-:Y:S01]  /*c530*/  FFMA.FTZ R150, R200, R163, -R121 ;  /* 0x000000a3c8967223 */ /* 0x000fe20000010879 */
[C---:B--2---:R-:W-:Y:S01]  /*c540*/  FMUL.FTZ R155, R183.reuse, UR57 ;  /* 0x00000039b79b7c20 */ /* 0x044fe20008410000 */
[----:B------:R-:W-:Y:S01]  /*c550*/  FFMA.FTZ R121, R183, UR56, -R154 ;  /* 0x00000038b7797c23 */ /* 0x000fe2000801089a */
[----:B------:R-:W-:Y:S01]  /*c560*/  FMUL.FTZ R154, R43, R183 ;  /* 0x000000b72b9a7220 */ /* 0x000fe20000410000 */
[----:B------:R1:W-:Y:S01]  /*c570*/  STS [R140+0x211c], R153 ;  /* 0x00211c998c007388 */ /* 0x0003e20000000800 */
[----:B------:R-:W-:Y:S01]  /*c580*/  FFMA.FTZ R146, R201, R122, R146 ;  /* 0x0000007ac9927223 */ /* 0x000fe20000010092 */
[----:B------:R-:W-:Y:S01]  /*c590*/  FMUL.FTZ R137, R74, R137 ;  /* 0x000000894a897220 */ /* 0x000fe20000410000 */
[----:B0-----:R-:W-:Y:S01]  /*c5a0*/  FMUL.FTZ R145, R72, R152 ;  /* 0x0000009848917220 */ /* 0x001fe20000410000 */
[----:B------:R-:W-:Y:S01]  /*c5b0*/  FMUL.FTZ R152, R43, R132 ;  /* 0x000000842b987220 */ /* 0x000fe20000410000 */
[----:B------:R0:W-:Y:S01]  /*c5c0*/  STS [R140+0x2128], R157 ;  /* 0x0021289d8c007388 */ /* 0x0001e20000000800 */
[----:B------:R-:W-:Y:S01]  /*c5d0*/  FMUL.FTZ R165, R41, R128 ;  /* 0x0000008029a57220 */ /* 0x000fe20000410000 */
[----:B------:R-:W-:Y:S01]  /*c5e0*/  FMUL.FTZ R163, R70, R163 ;  /* 0x000000a346a37220 */ /* 0x000fe20000410000 */
[----:B------:R-:W-:Y:S01]  /*c5f0*/  FADD.FTZ R142, R142, R149 ;  /* 0x000000958e8e7221 */ /* 0x000fe20000010000 */
[----:B------:R2:W-:Y:S01]  /*c600*/  STS [R140+0x2138], R137 ;  /* 0x002138898c007388 */ /* 0x0005e20000000800 */
[----:B-1----:R-:W-:Y:S01]  /*c610*/  FMUL.FTZ R153, R72, R122 ;  /* 0x0000007a48997220 */ /* 0x002fe20000410000 */
[----:B------:R-:W-:Y:S01]  /*c620*/  FFMA.FTZ R122, R132, UR56, R155 ;  /* 0x00000038847a7c23 */ /* 0x000fe2000801009b */
[C---:B------:R-:W-:Y:S01]  /*c630*/  FMUL.FTZ R132, R76.reuse, R154 ;  /* 0x0000009a4c847220 */ /* 0x040fe20000410000 */
[-C--:B------:R-:W-:Y:S01]  /*c640*/  FMUL.FTZ R155, R76, R152.reuse ;  /* 0x000000984c9b7220 */ /* 0x080fe20000410000 */
[----:B------:R-:W-:Y:S01]  /*c650*/  STS [R140+0x2134], R145 ;  /* 0x002134918c007388 */ /* 0x000fe20000000800 */
[-C--:B0-----:R-:W-:Y:S01]  /*c660*/  FMUL.FTZ R157, R75, R152.reuse ;  /* 0x000000984b9d7220 */ /* 0x081fe20000410000 */
[C---:B------:R-:W-:Y:S01]  /*c670*/  FFMA.FTZ R132, R205.reuse, R152, R132 ;  /* 0x00000098cd847223 */ /* 0x040fe20000010084 */
[-C--:B------:R-:W-:Y:S01]  /*c680*/  FFMA.FTZ R152, R205, R154.reuse, -R155 ;  /* 0x0000009acd987223 */ /* 0x080fe2000001089b */
[----:B------:R0:W-:Y:S01]  /*c690*/  STS [R140+0x2130], R153 ;  /* 0x002130998c007388 */ /* 0x0001e20000000800 */
[----:B------:R-:W-:Y:S01]  /*c6a0*/  FMUL.FTZ R155, R75, R154 ;  /* 0x0000009a4b9b7220 */ /* 0x000fe20000410000 */
[----:B------:R-:W-:Y:S01]  /*c6b0*/  FMUL.FTZ R154, R128, UR57 ;  /* 0x00000039809a7c20 */ /* 0x000fe20008410000 */
[----:B--2---:R-:W-:Y:S01]  /*c6c0*/  FMUL.FTZ R137, R131, UR57 ;  /* 0x0000003983897c20 */ /* 0x004fe20008410000 */
[----:B------:R1:W-:Y:S01]  /*c6d0*/  STS [R140+0x212c], R163 ;  /* 0x00212ca38c007388 */ /* 0x0003e20000000800 */
[----:B------:R-:W-:Y:S01]  /*c6e0*/  FADD.FTZ R151, R144, R151 ;  /* 0x0000009790977221 */ /* 0x000fe20000010000 */
[----:B------:R-:W-:Y:S01]  /*c6f0*/  FMUL.FTZ R144, R106, UR57 ;  /* 0x000000396a907c20 */ /* 0x000fe20008410000 */
[----:B------:R-:W-:Y:S01]  /*c700*/  FMUL.FTZ R149, R39, R106 ;  /* 0x0000006a27957220 */ /* 0x000fe20000410000 */
[----:B------:R2:W-:Y:S01]  /*c710*/  STS [R140+0x2144], R155 ;  /* 0x0021449b8c007388 */ /* 0x0005e20000000800 */
[----:B------:R-:W-:Y:S01]  /*c720*/  FADD.FTZ R151, R151, R150 ;  /* 0x0000009697977221 */ /* 0x000fe20000010000 */
[----:B0-----:R-:W-:Y:S01]  /*c730*/  FMUL.FTZ R153, R74, R125 ;  /* 0x0000007d4a997220 */ /* 0x001fe20000410000 */
[----:B------:R-:W-:Y:S01]  /*c740*/  FMUL.FTZ R125, R169, UR57 ;  /* 0x00000039a97d7c20 */ /* 0x000fe20008410000 */
[----:B------:R0:W-:Y:S01]  /*c750*/  STS [R140+0x2140], R157 ;  /* 0x0021409d8c007388 */ /* 0x0001e20000000800 */
[----:B------:R-:W-:Y:S01]  /*c760*/  FFMA.FTZ R198, R13, -R198, R195 ;  /* 0x800000c60dc67223 */ /* 0x000fe200000100c3 */
[----:B-1----:R-:W-:Y:S01]  /*c770*/  FMUL.FTZ R163, R79, R165 ;  /* 0x000000a54fa37220 */ /* 0x002fe20000410000 */
[----:B------:R-:W-:Y:S01]  /*c780*/  FFMA.FTZ R156, R128, UR56, -R125 ;  /* 0x00000038809c7c23 */ /* 0x000fe2000801087d */
[----:B------:R-:W-:Y:S01]  /*c790*/  FFMA.FTZ R125, R169, UR56, R154 ;  /* 0x00000038a97d7c23 */ /* 0x000fe2000801009a */
[C---:B------:R-:W-:Y:S01]  /*c7a0*/  FMUL.FTZ R128, R184.reuse, UR57 ;  /* 0x00000039b8807c20 */ /* 0x040fe20008410000 */
[----:B------:R-:W-:Y:S01]  /*c7b0*/  FFMA.FTZ R154, R184, UR56, -R137 ;  /* 0x00000038b89a7c23 */ /* 0x000fe20008010889 */
[C---:B------:R-:W-:Y:S01]  /*c7c0*/  FMUL.FTZ R184, R42.reuse, R184 ;  /* 0x000000b82ab87220 */ /* 0x040fe20000410000 */
[----:B------:R-:W-:Y:S01]  /*c7d0*/  FMUL.FTZ R169, R41, R169 ;  /* 0x000000a929a97220 */ /* 0x000fe20000410000 */
[----:B------:R-:W-:Y:S01]  /*c7e0*/  FMUL.FTZ R145, R79, R156 ;  /* 0x0000009c4f917220 */ /* 0x000fe20000410000 */
[----:B------:R-:W-:Y:S01]  /*c7f0*/  FFMA.FTZ R137, R131, UR56, R128 ;  /* 0x0000003883897c23 */ /* 0x000fe20008010080 */
[----:B------:R-:W-:Y:S01]  /*c800*/  FMUL.FTZ R156, R42, R131 ;  /* 0x000000832a9c7220 */ /* 0x000fe20000410000 */
[----:B------:R-:W-:Y:S01]  /*c810*/  FMUL.FTZ R131, R77, R184 ;  /* 0x000000b84d837220 */ /* 0x000fe20000410000 */
[----:B--2---:R-:W-:Y:S01]  /*c820*/  FMUL.FTZ R155, R79, R169 ;  /* 0x000000a94f9b7220 */ /* 0x004fe20000410000 */
[----:B------:R1:W-:Y:S01]  /*c830*/  STS [R140+0x213c], R153 ;  /* 0x00213c998c007388 */ /* 0x0003e20000000800 */
[----:B------:R-:W-:Y:S01]  /*c840*/  FMUL.FTZ R79, R77, R154 ;  /* 0x0000009a4d4f7220 */ /* 0x000fe20000410000 */
[-C--:B------:R-:W-:Y:S01]  /*c850*/  FFMA.FTZ R128, R208, R156.reuse, R131 ;  /* 0x0000009cd0807223 */ /* 0x080fe20000010083 */
[-C--:B------:R-:W-:Y:S01]  /*c860*/  FMUL.FTZ R131, R87, R156.reuse ;  /* 0x0000009c57837220 */ /* 0x080fe20000410000 */
[-C--:B------:R-:W-:Y:S01]  /*c870*/  FFMA.FTZ R155, R210, R165.reuse, -R155 ;  /* 0x000000a5d29b7223 */ /* 0x080fe2000001089b */
[----:B------:R-:W-:Y:S01]  /*c880*/  FMUL.FTZ R165, R86, R165 ;  /* 0x000000a556a57220 */ /* 0x000fe20000410000 */
[----:B------:R-:W-:Y:S01]  /*c890*/  FMUL.FTZ R77, R77, R156 ;  /* 0x0000009c4d4d7220 */ /* 0x000fe20000410000 */
[----:B0-----:R-:W-:Y:S01]  /*c8a0*/  FADD.FTZ R157, R142, R147 ;  /* 0x000000938e9d7221 */ /* 0x001fe20000010000 */
[----:B------:R0:W-:Y:S01]  /*c8b0*/  STS [R140+0x2148], R131 ;  /* 0x002148838c007388 */ /* 0x0001e20000000800 */
[----:B------:R-:W-:Y:S01]  /*c8c0*/  FMUL.FTZ R147, R171, UR57 ;  /* 0x00000039ab937c20 */ /* 0x000fe20008410000 */
[-C--:B-1----:R-:W-:Y:S01]  /*c8d0*/  FFMA.FTZ R153, R210, R169.reuse, R163 ;  /* 0x000000a9d2997223 */ /* 0x082fe200000100a3 */
[-C--:B------:R-:W-:Y:S01]  /*c8e0*/  FMUL.FTZ R163, R87, R184.reuse ;  /* 0x000000b857a37220 */ /* 0x080fe20000410000 */
[----:B------:R1:W-:Y:S01]  /*c8f0*/  STS [R140+0x2154], R165 ;  /* 0x002154a58c007388 */ /* 0x0003e20000000800 */
[----:B------:R-:W-:Y:S01]  /*c900*/  FFMA.FTZ R154, R208, R184, -R77 ;  /* 0x000000b8d09a7223 */ /* 0x000fe2000001084d */
[----:B------:R-:W-:Y:S01]  /*c910*/  FMUL.FTZ R169, R86, R169 ;  /* 0x000000a956a97220 */ /* 0x000fe20000410000 */
[----:B------:R-:W-:Y:S01]  /*c920*/  FFMA.FTZ R77, R171, UR56, R144 ;  /* 0x00000038ab4d7c23 */ /* 0x000fe20008010090 */
[----:B------:R2:W-:Y:S01]  /*c930*/  STS [R140+0x214c], R163 ;  /* 0x00214ca38c007388 */ /* 0x0005e20000000800 */
[----:B------:R-:W-:Y:S01]  /*c940*/  FFMA.FTZ R144, R106, UR56, -R147 ;  /* 0x000000386a907c23 */ /* 0x000fe20008010893 */
[----:B0-----:R-:W-:Y:S01]  /*c950*/  FMUL.FTZ R131, R107, UR57 ;  /* 0x000000396b837c20 */ /* 0x001fe20008410000 */
[----:B------:R-:W-:Y:S01]  /*c960*/  FMUL.FTZ R142, R186, UR57 ;  /* 0x00000039ba8e7c20 */ /* 0x000fe20008410000 */
[----:B------:R0:W-:Y:S01]  /*c970*/  STS [R140+0x2150], R169 ;  /* 0x002150a98c007388 */ /* 0x0001e20000000800 */
[----:B------:R-:W-:Y:S01]  /*c980*/  FMUL.FTZ R171, R39, R171 ;  /* 0x000000ab27ab7220 */ /* 0x000fe20000410000 */
[----:B-1----:R-:W-:Y:S01]  /*c990*/  FMUL.FTZ R165, R40, R186 ;  /* 0x000000ba28a57220 */ /* 0x002fe20000410000 */
[----:B------:R-:W-:Y:S01]  /*c9a0*/  FFMA.FTZ R147, R186, UR56, -R131 ;  /* 0x00000038ba937c23 */ /* 0x000fe20008010883 */
[----:B------:R-:W-:Y:S01]  /*c9b0*/  FADD.FTZ R157, R157, R146 ;  /* 0x000000929d9d7221 */ /* 0x000fe20000010000 */
[----:B------:R-:W-:Y:S01]  /*c9c0*/  FFMA.FTZ R131, R107, UR56, R142 ;  /* 0x000000386b837c23 */ /* 0x000fe2000801008e */
[----:B--2---:R-:W-:Y:S01]  /*c9d0*/  FMUL.FTZ R163, R40, R107 ;  /* 0x0000006b28a37220 */ /* 0x004fe20000410000 */
[C---:B------:R-:W-:Y:S01]  /*c9e0*/  FMUL.FTZ R167, R126.reuse, R165 ;  /* 0x000000a57ea77220 */ /* 0x040fe20000410000 */
[C---:B------:R-:W-:Y:S01]  /*c9f0*/  FMUL.FTZ R107, R126.reuse, R147 ;  /* 0x000000937e6b7220 */ /* 0x040fe20000410000 */
[C---:B------:R-:W-:Y:S01]  /*ca00*/  FMUL.FTZ R147, R129.reuse, R144 ;  /* 0x0000009081937220 */ /* 0x040fe20000410000 */
[C---:B0-----:R-:W-:Y:S01]  /*ca10*/  FMUL.FTZ R169, R129.reuse, R149 ;  /* 0x0000009581a97220 */ /* 0x041fe20000410000 */
[-C--:B------:R-:W-:Y:S01]  /*ca20*/  FMUL.FTZ R142, R126, R163.reuse ;  /* 0x000000a37e8e7220 */ /* 0x080fe20000410000 */
[----:B------:R-:W-:Y:S01]  /*ca30*/  FFMA.FTZ R126, R212, R163, R167 ;  /* 0x000000a3d47e7223 */ /* 0x000fe200000100a7 */
[-C--:B------:R-:W-:Y:S01]  /*ca40*/  FMUL.FTZ R167, R129, R171.reuse ;  /* 0x000000ab81a77220 */ /* 0x080fe20000410000 */
[----:B------:R-:W-:Y:S01]  /*ca50*/  FADD.FTZ R151, R151, R148 ;  /* 0x0000009497977221 */ /* 0x000fe20000010000 */
[----:B------:R-:W-:Y:S01]  /*ca60*/  FADD.FTZ R157, R157, R62 ;  /* 0x0000003e9d9d7221 */ /* 0x000fe20000010000 */
[----:B------:R-:W-:Y:S01]  /*ca70*/  FFMA.FTZ R129, R214, R171, R169 ;  /* 0x000000abd6817223 */ /* 0x000fe200000100a9 */
[----:B------:R-:W-:Y:S01]  /*ca80*/  FMUL.FTZ R106, R172, UR57 ;  /* 0x00000039ac6a7c20 */ /* 0x000fe20008410000 */
[----:B------:R-:W-:Y:S01]  /*ca90*/  FMUL.FTZ R169, R63, UR57 ;  /* 0x000000393fa97c20 */ /* 0x000fe20008410000 */
[----:B------:R-:W-:Y:S01]  /*caa0*/  FFMA.FTZ R199, R12, -R199, R198 ;  /* 0x800000c70cc77223 */ /* 0x000fe200000100c6 */
[----:B------:R-:W-:Y:S01]  /*cab0*/  FADD.FTZ R151, R151, R124 ;  /* 0x0000007c97977221 */ /* 0x000fe20000010000 */
[----:B------:R-:W-:Y:S01]  /*cac0*/  FADD.FTZ R157, R157, R132 ;  /* 0x000000849d9d7221 */ /* 0x000fe20000010000 */
[----:B------:R-:W-:Y:S01]  /*cad0*/  FFMA.FTZ R124, R63, UR56, -R106 ;  /* 0x000000383f7c7c23 */ /* 0x000fe2000801086a */
[----:B------:R-:W-:Y:S01]  /*cae0*/  FFMA.FTZ R106, R172, UR56, R169 ;  /* 0x00000038ac6a7c23 */ /* 0x000fe200080100a9 */
[----:B------:R-:W-:Y:S01]  /*caf0*/  FFMA.FTZ R202, R11, -R202, R199 ;  /* 0x800000ca0bca7223 */ /* 0x000fe200000100c7 */
[C---:B------:R-:W-:Y:S01]  /*cb00*/  FMUL.FTZ R172, R38.reuse, R172 ;  /* 0x000000ac26ac7220 */ /* 0x040fe20000410000 */
[----:B------:R-:W-:Y:S01]  /*cb10*/  FADD.FTZ R151, R151, R152 ;  /* 0x0000009897977221 */ /* 0x000fe20000010000 */
[----:B------:R-:W-:Y:S01]  /*cb20*/  FADD.FTZ R128, R157, R128 ;  /* 0x000000809d807221 */ /* 0x000fe20000010000 */
[----:B------:R-:W-:Y:S01]  /*cb30*/  FMUL.FTZ R62, R38, R63 ;  /* 0x0000003f263e7220 */ /* 0x000fe20000410000 */
[----:B------:R-:W-:Y:S01]  /*cb40*/  FFMA.FTZ R203, R10, -R203, R202 ;  /* 0x800000cb0acb7223 */ /* 0x000fe200000100ca */
[----:B------:R-:W-:Y:S01]  /*cb50*/  FMUL.FTZ R144, R133, R172 ;  /* 0x000000ac85907220 */ /* 0x000fe20000410000 */
[----:B------:R-:W-:Y:S01]  /*cb60*/  FADD.FTZ R154, R151, R154 ;  /* 0x0000009a979a7221 */ /* 0x000fe20000010000 */
[----:B------:R-:W-:Y:S01]  /*cb70*/  FADD.FTZ R153, R128, R153 ;  /* 0x0000009980997221 */ /* 0x000fe20000010000 */
[C---:B------:R-:W-:Y:S01]  /*cb80*/  FMUL.FTZ R132, R133.reuse, R62 ;  /* 0x0000003e85847220 */ /* 0x040fe20000410000 */
[----:B------:R-:W-:Y:S01]  /*cb90*/  FMUL.FTZ R124, R133, R124 ;  /* 0x0000007c857c7220 */ /* 0x000fe20000410000 */
[----:B------:R-:W-:Y:S01]  /*cba0*/  FMUL.FTZ R151, R83, R62 ;  /* 0x0000003e53977220 */ /* 0x000fe20000410000 */
[----:B------:R-:W-:Y:S01]  /*cbb0*/  FFMA.FTZ R206, R9, -R206, R203 ;  /* 0x800000ce09ce7223 */ /* 0x000fe200000100cb */
[----:B------:R-:W-:Y:S01]  /*cbc0*/  FFMA.FTZ R133, R215, R62, -R144 ;  /* 0x0000003ed7857223 */ /* 0x000fe20000010890 */
[----:B------:R-:W-:Y:S01]  /*cbd0*/  FFMA.FTZ R142, R212, R165, -R142 ;  /* 0x000000a5d48e7223 */ /* 0x000fe2000001088e */
[----:B------:R-:W-:Y:S01]  /*cbe0*/  FADD.FTZ R155, R154, R155 ;  /* 0x0000009b9a9b7221 */ /* 0x000fe20000010000 */
[----:B------:R-:W-:Y:S01]  /*cbf0*/  FADD.FTZ R126, R153, R126 ;  /* 0x0000007e997e7221 */ /* 0x000fe20000010000 */
[----:B------:R-:W-:Y:S01]  /*cc00*/  MOV R62, UR58 ;  /* 0x0000003a003e7c02 */ /* 0x000fe20008000f00 */
[----:B------:R-:W-:Y:S01]  /*cc10*/  FFMA.FTZ R206, R8, -R207, R206 ;  /* 0x800000cf08ce7223 */ /* 0x000fe200000100ce */
[----:B------:R0:W-:Y:S01]  /*cc20*/  STS [R140+0x216c], R151 ;  /* 0x00216c978c007388 */ /* 0x0001e20000000800 */
[-C--:B------:R-:W-:Y:S01]  /*cc30*/  FFMA.FTZ R63, R215, R172.reuse, R132 ;  /* 0x000000acd73f7223 */ /* 0x080fe20000010084 */
[----:B------:R-:W-:Y:S01]  /*cc40*/  FFMA.FTZ R167, R214, R149, -R167 ;  /* 0x00000095d6a77223 */ /* 0x000fe200000108a7 */
[----:B------:R-:W-:Y:S01]  /*cc50*/  FADD.FTZ R142, R155, R142 ;  /* 0x0000008e9b8e7221 */ /* 0x000fe20000010000 */
[----:B------:R-:W-:Y:S01]  /*cc60*/  FADD.FTZ R126, R126, R129 ;  /* 0x000000817e7e7221 */ /* 0x000fe20000010000 */
[----:B------:R-:W-:Y:S01]  /*cc70*/  FFMA.FTZ R206, R7, -R209, R206 ;  /* 0x800000d107ce7223 */ /* 0x000fe200000100ce */
[----:B------:R-:W-:Y:S01]  /*cc80*/  FMUL.FTZ R149, R84, R149 ;  /* 0x0000009554957220 */ /* 0x000fe20000410000 */
[----:B------:R-:W-:Y:S01]  /*cc90*/  FMUL.FTZ R163, R85, R163 ;  /* 0x000000a355a37220 */ /* 0x000fe20000410000 */
[----:B------:R-:W-:Y:S01]  /*cca0*/  FADD.FTZ R142, R142, R167 ;  /* 0x000000a78e8e7221 */ /* 0x000fe20000010000 */
[----:B------:R1:W-:Y:S01]  /*ccb0*/  STS [R140+0x2178], R60 ;  /* 0x0021783c8c007388 */ /* 0x0003e20000000800 */
[----:B0-----:R-:W-:Y:S01]  /*ccc0*/  LEA R151, R62, -R81, 0x1 ;  /* 0x800000513e977211 */ /* 0x001fe200078e08ff */
[----:B------:R-:W-:Y:S01]  /*ccd0*/  FADD.FTZ R153, R126, R63 ;  /* 0x0000003f7e997221 */ /* 0x000fe20000010000 */
[----:B------:R-:W-:Y:S01]  /*cce0*/  FMUL.FTZ R63, R181, UR57 ;  /* 0x00000039b53f7c20 */ /* 0x000fe20008410000 */
[----:B------:R0:W-:Y:S01]  /*ccf0*/  STS [R140+0x217c], R61 ;  /* 0x00217c3d8c007388 */ /* 0x0001e20000000800 */
[----:B------:R-:W-:Y:S01]  /*cd00*/  ISETP.GE.AND P1, PT, R151, 0x1, PT ;  /* 0x000000019700780c */ /* 0x000fe20003f26270 */
[----:B------:R-:W-:Y:S01]  /*cd10*/  FFMA.FTZ R206, R6, -R211, R206 ;  /* 0x800000d306ce7223 */ /* 0x000fe200000100ce */
[-C--:B------:R-:W-:Y:S01]  /*cd20*/  FFMA.FTZ R138, R218, R143.reuse, -R138 ;  /* 0x0000008fda8a7223 */ /* 0x080fe2000001088a */
[----:B------:R2:W-:Y:S01]  /*cd30*/  STS [R140+0x2164], R149 ;  /* 0x002164958c007388 */ /* 0x0005e20000000800 */
[----:B------:R-:W-:Y:S01]  /*cd40*/  FMUL.FTZ R143, R82, R143 ;  /* 0x0000008f528f7220 */ /* 0x000fe20000410000 */
[----:B-1----:R-:W-:Y:S01]  /*cd50*/  FMUL.FTZ R60, R180, UR57 ;  /* 0x00000039b43c7c20 */ /* 0x002fe20008410000 */
[----:B------:R-:W-:Y:S01]  /*cd60*/  FADD.FTZ R133, R142, R133 ;  /* 0x000000858e857221 */ /* 0x000fe20000010000 */
[----:B------:R1:W-:Y:S01]  /*cd70*/  STS [R140+0x2158], R163 ;  /* 0x002158a38c007388 */ /* 0x0003e20000000800 */
[----:B------:R-:W-:Y:S01]  /*cd80*/  FFMA.FTZ R148, R130, UR56, R63 ;  /* 0x0000003882947c23 */ /* 0x000fe2000801003f */
[----:B0-----:R-:W-:Y:S01]  /*cd90*/  FMUL.FTZ R61, R179, UR57 ;  /* 0x00000039b33d7c20 */ /* 0x001fe20008410000 */
[----:B------:R-:W-:Y:S01]  /*cda0*/  FMUL.FTZ R165, R85, R165 ;  /* 0x000000a555a57220 */ /* 0x000fe20000410000 */
[----:B------:R-:W-:Y:S01]  /*cdb0*/  FMUL.FTZ R171, R84, R171 ;  /* 0x000000ab54ab7220 */ /* 0x000fe20000410000 */
[----:B------:R-:W-:Y:S01]  /*cdc0*/  FMUL.FTZ R173, R82, R173 ;  /* 0x000000ad52ad7220 */ /* 0x000fe20000410000 */
[C---:B--2---:R-:W-:Y:S01]  /*cdd0*/  FFMA.FTZ R149, R109.reuse, UR56, R60 ;  /* 0x000000386d957c23 */ /* 0x044fe2000801003c */
[----:B------:R-:W-:Y:S01]  /*cde0*/  FFMA.FTZ R142, R110, UR56, R61 ;  /* 0x000000386e8e7c23 */ /* 0x000fe2000801003d */
[----:B------:R-:W-:Y:S01]  /*cdf0*/  FMUL.FTZ R63, R109, UR57 ;  /* 0x000000396d3f7c20 */ /* 0x000fe20008410000 */
[----:B------:R-:W-:Y:S01]  /*ce00*/  FMUL.FTZ R60, R178, UR57 ;  /* 0x00000039b23c7c20 */ /* 0x000fe20008410000 */
[----:B-1----:R-:W-:Y:S01]  /*ce10*/  FMUL.FTZ R163, R83, R172 ;  /* 0x000000ac53a37220 */ /* 0x002fe20000410000 */
[----:B------:R-:W-:Y:S01]  /*ce20*/  FMUL.FTZ R61, R161, UR57 ;  /* 0x00000039a13d7c20 */ /* 0x000fe20008410000 */
[----:B------:R-:W-:Y:S01]  /*ce30*/  FFMA.FTZ R213, R5, -R213, R206 ;  /* 0x800000d505d57223 */ /* 0x000fe200000100ce */
[----:B------:R0:W-:Y:S01]  /*ce40*/  STS [R140+0x2174], R143 ;  /* 0x0021748f8c007388 */ /* 0x0001e20000000800 */
[----:B------:R-:W-:Y:S01]  /*ce50*/  FADD.FTZ R155, R133, R138 ;  /* 0x0000008a859b7221 */ /* 0x000fe20000010000 */
[----:B------:R-:W-:Y:S01]  /*ce60*/  FFMA.FTZ R146, R180, UR56, -R63 ;  /* 0x00000038b4927c23 */ /* 0x000fe2000801083f */
[----:B------:R-:W-:Y:S01]  /*ce70*/  FFMA.FTZ R138, R112, UR56, -R61 ;  /* 0x00000038708a7c23 */ /* 0x000fe2000801083d */
[----:B------:R-:W-:Y:S01]  /*ce80*/  FFMA.FTZ R216, R4, -R216, R213 ;  /* 0x800000d804d87223 */ /* 0x000fe200000100d5 */
[----:B------:R-:W-:Y:S01]  /*ce90*/  STS [R140+0x215c], R165 ;  /* 0x00215ca58c007388 */ /* 0x000fe20000000800 */
[----:B------:R-:W-:Y:S01]  /*cea0*/  FMUL.FTZ R150, R130, UR57 ;  /* 0x0000003982967c20 */ /* 0x000fe20008410000 */
[----:B------:R-:W-:Y:S01]  /*ceb0*/  FMUL.FTZ R144, R110, UR57 ;  /* 0x000000396e907c20 */ /* 0x000fe20008410000 */
[C---:B------:R-:W-:Y:S01]  /*cec0*/  FMUL.FTZ R63, R141.reuse, UR57 ;  /* 0x000000398d3f7c20 */ /* 0x040fe20008410000 */
[----:B------:R-:W-:Y:S01]  /*ced0*/  STS [R140+0x2160], R171 ;  /* 0x002160ab8c007388 */ /* 0x000fe20000000800 */
[----:B0-----:R-:W-:Y:S01]  /*cee0*/  FFMA.FTZ R143, R141, UR56, R60 ;  /* 0x000000388d8f7c23 */ /* 0x001fe2000801003c */
[----:B------:R-:W-:Y:S01]  /*cef0*/  FMUL.FTZ R132, R112, UR57 ;  /* 0x0000003970847c20 */ /* 0x000fe20008410000 */
[----:B------:R-:W-:Y:S01]  /*cf00*/  FMUL.FTZ R61, R117, UR57 ;  /* 0x00000039753d7c20 */ /* 0x000fe20008410000 */
[----:B------:R-:W-:Y:S01]  /*cf10*/  STS [R140+0x2168], R163 ;  /* 0x002168a38c007388 */ /* 0x000fe20000000800 */
[----:B------:R-:W-:Y:S01]  /*cf20*/  FMUL.FTZ R60, R176, UR57 ;  /* 0x00000039b03c7c20 */ /* 0x000fe20008410000 */
[----:B------:R-:W-:Y:S01]  /*cf30*/  FMUL.FTZ R133, R159, UR57 ;  /* 0x000000399f857c20 */ /* 0x000fe20008410000 */
[----:B------:R-:W-:Y:S01]  /*cf40*/  FMUL.FTZ R126, R120, UR57 ;  /* 0x00000039787e7c20 */ /* 0x000fe20008410000 */
[----:B------:R0:W-:Y:S01]  /*cf50*/  STS [R140+0x2170], R173 ;  /* 0x002170ad8c007388 */ /* 0x0001e20000000800 */
[----:B------:R-:W-:Y:S01]  /*cf60*/  FFMA.FTZ R217, R3, -R217, R216 ;  /* 0x800000d903d97223 */ /* 0x000fe200000100d8 */
[----:B------:R-:W-:Y:S01]  /*cf70*/  FFMA.FTZ R150, R181, UR56, -R150 ;  /* 0x00000038b5967c23 */ /* 0x000fe20008010896 */
[----:B------:R-:W-:Y:S01]  /*cf80*/  FFMA.FTZ R144, R179, UR56, -R144 ;  /* 0x00000038b3907c23 */ /* 0x000fe20008010890 */
[----:B------:R-:W-:Y:S01]  /*cf90*/  FFMA.FTZ R132, R161, UR56, R132 ;  /* 0x00000038a1847c23 */ /* 0x000fe20008010084 */
[----:B------:R-:W-:Y:S01]  /*cfa0*/  FFMA.FTZ R128, R176, UR56, -R61 ;  /* 0x00000038b0807c23 */ /* 0x000fe2000801083d */
[----:B------:R-:W-:Y:S01]  /*cfb0*/  FFMA.FTZ R129, R117, UR56, R60 ;  /* 0x0000003875817c23 */ /* 0x000fe2000801003c */
[----:B------:R-:W-:Y:S01]  /*cfc0*/  FFMA.FTZ R133, R120, UR56, -R133 ;  /* 0x0000003878857c23 */ /* 0x000fe20008010885 */
[----:B------:R-:W-:Y:S01]  /*cfd0*/  FFMA.FTZ R126, R159, UR56, R126 ;  /* 0x000000389f7e7c23 */ /* 0x000fe2000801007e */
[----:B0-----:R-:W-:Y:S01]  /*cfe0*/  FFMA.FTZ R140, R178, UR56, -R63 ;  /* 0x00000038b28c7c23 */ /* 0x001fe2000801083f */
[----:B------:R-:W-:Y:S06]  /*cff0*/  BAR.SYNC.DEFER_BLOCKING 0x0 ;  /* 0x0000000000007b1d */ /* 0x000fec0000010000 */
[----:B------:R-:W-:Y:S05]  /*d000*/  @!P1 BRA `(.L_x_1692) ;  /* 0x0000000000709947 */ /* 0x000fea0003800000 */
[----:B------:R-:W-:Y:S01]  /*d010*/  LEA.HI.SX32 R61, R81, R81, 0x1b ;  /* 0x00000051513d7211 */ /* 0x000fe200078fdaff */
[----:B------:R-:W-:Y:S01]  /*d020*/  UIMAD UR56, UR60, UR34, URZ ;  /* 0x000000223c3872a4 */ /* 0x000fe2000f8e023f */
[----:B------:R-:W-:Y:S01]  /*d030*/  MOV R63, UR30 ;  /* 0x0000001e003f7c02 */ /* 0x000fe20008000f00 */
[----:B------:R-:W-:Y:S01]  /*d040*/  ULEA UR57, UR10, 0xfffff000, 0xc ;  /* 0xfffff0000a397891 */ /* 0x000fe2000f8e603f */
[----:B------:R-:W-:Y:S01]  /*d050*/  LEA R62, R61, R52, 0x2 ;  /* 0x000000343d3e7211 */ /* 0x000fe200078e10ff */
[----:B------:R-:W-:Y:S02]  /*d060*/  UIMAD.WIDE.U32 UR46, UR19, UR34, URZ ;  /* 0x00000022132e72a5 */ /* 0x000fe4000f8e003f */
[----:B------:R-:W-:Y:S02]  /*d070*/  UIMAD UR56, UR19, UR35, UR56 ;  /* 0x00000023133872a4 */ /* 0x000fe4000f8e0238 */
[----:B------:R0:W1:Y:S01]  /*d080*/  LDS R157, [R62+0x2100] ;  /* 0x002100003e9d7984 */ /* 0x0000620000000800 */
[----:B------:R-:W-:Y:S01]  /*d090*/  USHF.R.U32.HI UR61, URZ, 0x1, UR33 ;  /* 0x000000013f3d7899 */ /* 0x000fe20008011621 */
[----:B------:R-:W-:Y:S01]  /*d0a0*/  IADD3 R60, P1, R81, UR57, RZ ;  /* 0x00000039513c7c10 */ /* 0x000fe2000ff3e0ff */
[----:B------:R-:W-:Y:S01]  /*d0b0*/  UIADD3 UR47, UR47, UR56, URZ ;  /* 0x000000382f2f7290 */ /* 0x000fe2000fffe03f */
[----:B------:R-:W-:Y:S01]  /*d0c0*/  MOV R61, UR57 ;  /* 0x00000039003d7c02 */ /* 0x000fe20008000f00 */
[----:B------:R-:W-:-:S02]  /*d0d0*/  USHF.R.U64 UR57, UR32, 0x1, UR33 ;  /* 0x0000000120397899 */ /* 0x000fc40008001221 */
[----:B------:R-:W-:Y:S01]  /*d0e0*/  UIMAD UR61, UR61, UR48, URZ ;  /* 0x000000303d3d72a4 */ /* 0x000fe2000f8e023f */
[----:B------:R-:W-:Y:S01]  /*d0f0*/  LEA.HI.X.SX32 R61, R61, RZ, 0x1, P1 ;  /* 0x000000ff3d3d7211 */ /* 0x000fe200008f0eff */
[----:B------:R-:W-:Y:S02]  /*d100*/  USHF.R.S32.HI UR56, URZ, 0x1f, UR7 ;  /* 0x0000001f3f387899 */ /* 0x000fe40008011407 */
[----:B------:R-:W-:Y:S02]  /*d110*/  UIMAD.WIDE.U32 UR46, UR48, UR57, UR46 ;  /* 0x00000039302e72a5 */ /* 0x000fe4000f8e002e */
[----:B------:R-:W-:Y:S01]  /*d120*/  UIMAD UR57, UR59, UR57, UR61 ;  /* 0x000000393b3972a4 */ /* 0x000fe2000f8e023d */
[----:B------:R-:W-:Y:S01]  /*d130*/  IMAD.WIDE.U32 R60, R63, UR7, R60 ;  /* 0x000000073f3c7c25 */ /* 0x000fe2000f8e003c */
[----:B------:R-:W-:Y:S02]  /*d140*/  UIMAD UR56, UR56, UR30, URZ ;  /* 0x0000001e383872a4 */ /* 0x000fe4000f8e023f */
[----:B------:R-:W-:-:S02]  /*d150*/  UIADD3 UR57, UR47, UR57, URZ ;  /* 0x000000392f397290 */ /* 0x000fc4000fffe03f */
[----:B------:R-:W-:Y:S02]  /*d160*/  UIMAD UR56, UR7, UR31, UR56 ;  /* 0x0000001f073872a4 */ /* 0x000fe4000f8e0238 */
[----:B------:R-:W-:-:S04]  /*d170*/  ULEA UR47, UP0, UR46, UR36, 0x3 ;  /* 0x000000242e2f7291 */ /* 0x000fc8000f80183f */
[----:B------:R-:W-:Y:S01]  /*d180*/  ULEA.HI.X UR46, UR46, UR37, UR57, 0x3, UP0 ;  /* 0x000000252e2e7291 */ /* 0x000fe200080f1c39 */
[----:B------:R-:W-:Y:S02]  /*d190*/  IADD3 R61, R61, UR56, RZ ;  /* 0x000000383d3d7c10 */ /* 0x000fe4000fffe0ff */
[----:B0-----:R-:W-:-:S04]  /*d1a0*/  LEA R62, P1, R60, UR47, 0x2 ;  /* 0x0000002f3c3e7c11 */ /* 0x001fc8000f8210ff */
[----:B------:R-:W-:-:S05]  /*d1b0*/  LEA.HI.X R63, R60, UR46, R61, 0x2, P1 ;  /* 0x0000002e3c3f7c11 */ /* 0x000fca00088f143d */
[----:B-1----:R0:W-:Y:S04]  /*d1c0*/  REDG.E.ADD.F32.FTZ.RN.STRONG.GPU desc[UR20][R62.64], R157 ;  /* 0x0000009d3e0079a6 */ /* 0x0021e8000c10f394 */
.L_x_1692:
[----:B------:R-:W-:Y:S05]  /*d1d0*/  BSYNC B0 ;  /* 0x0000000000007941 */ /* 0x000fea0003800000 */
.L_x_1691:
        /* <DEDUP_REMOVED lines=18> */
[----:B------:R-:W-:Y:S01]  /*d300*/  UIADD3 UR56, UR4, -UR52, URZ ;  /* 0x8000003404387290 */ /* 0x000fe2000fffe03f */
[----:B------:R-:W-:Y:S01]  /*d310*/  IADD3 R108, R81, 0x180, RZ ;  /* 0x00000180516c7810 */ /* 0x000fe20007ffe0ff */
[----:B------:R-:W-:-:S02]  /*d320*/  UIADD3 UR47, UR60, UR47, URZ ;  /* 0x0000002f3c2f7290 */ /* 0x000fc4000fffe03f */
[----:B------:R-:W-:-:S04]  /*d330*/  ULEA UR57, UP0, UR46, UR36, 0x3 ;  /* 0x000000242e397291 */ /* 0x000fc8000f80183f */
        /* <DEDUP_REMOVED lines=20> */
.L_x_1694:
[----:B------:R-:W-:Y:S05]  /*d480*/  BSYNC B0 ;  /* 0x0000000000007941 */ /* 0x000fea0003800000 */
.L_x_1693:
        /* <DEDUP_REMOVED lines=17> */
.L_x_1696:
[----:B------:R-:W-:Y:S05]  /*d5a0*/  BSYNC B0 ;  /* 0x0000000000007941 */ /* 0x000fea0003800000 */
.L_x_1695:
[----:B01----:R0:W1:Y:S01]  /*d5b0*/  LDS R61, [R152+0x2700] ;  /* 0x00270000983d7984 */ /* 0x0030620000000800 */
[----:B------:R-:W-:Y:S01]  /*d5c0*/  BSSY B0, `(.L_x_1697) ;  /* 0x0000006000007945 */ /* 0x000fe20003800000 */
[----:B------:R-:W-:Y:S02]  /*d5d0*/  IADD3 R108, R81, 0x300, RZ ;  /* 0x00000300516c7810 */ /* 0x000fe40007ffe0ff */
[----:B------:R-:W-:Y:S02]  /*d5e0*/  LEA.HI.SX32 R153, R60, R81, 0x1b ;  /* 0x000000513c997211 */ /* 0x000fe400078fdaff */
[----:B------:R-:W-:Y:S01]  /*d5f0*/  LEA R154, R155, R52, 0x2 ;  /* 0x000000349b9a7211 */ /* 0x000fe200078e10ff */
[----:B------:R-:W-:Y:S06]  /*d600*/  @!P1 BRA `(.L_x_1698) ;  /* 0x0000000000049947 */ /* 0x000fec0003800000 */
[----:B-1----:R2:W-:Y:S02]  /*d610*/  REDG.E.ADD.F32.FTZ.RN.STRONG.GPU desc[UR20][R62.64+-0x3a00], R61 ;  /* 0xffc6003d3e0079a6 */ /* 0x0025e4000c10f394 */
.L_x_1698:
[----:B------:R-:W-:Y:S05]  /*d620*/  BSYNC B0 ;  /* 0x0000000000007941 */ /* 0x000fea0003800000 */
.L_x_1697:
[----:B-12---:R1:W2:Y:S01]  /*d630*/  LDS R61, [R154+0x2900] ;  /* 0x002900009a3d7984 */ /* 0x0062a20000000800 */
[----:B------:R-:W-:Y:S01]  /*d640*/  BSSY B0, `(.L_x_1699) ;  /* 0x0000006000007945 */ /* 0x000fe20003800000 */
[----:B------:R-:W-:Y:S02]  /*d650*/  LEA.HI.SX32 R155, R108, R81, 0x1b ;  /* 0x000000516c9b7211 */ /* 0x000fe400078fdaff */
[----:B------:R-:W-:Y:S02]  /*d660*/  IADD3 R60, R81, 0x380, RZ ;  /* 0x00000380513c7810 */ /* 0x000fe40007ffe0ff */
[----:B------:R-:W-:Y:S01]  /*d670*/  LEA R108, R153, R52, 0x2 ;  /* 0x00000034996c7211 */ /* 0x000fe200078e10ff */
[----:B------:R-:W-:Y:S06]  /*d680*/  @!P2 BRA `(.L_x_1700) ;  /* 0x000000000004a947 */ /* 0x000fec0003800000 */
[----:B--2---:R3:W-:Y:S02]  /*d690*/  REDG.E.ADD.F32.FTZ.RN.STRONG.GPU desc[UR20][R62.64+-0x3800], R61 ;  /* 0xffc8003d3e0079a6 */ /* 0x0047e4000c10f394 */
.L_x_1700:
[----:B------:R-:W-:Y:S05]  /*d6a0*/  BSYNC B0 ;  /* 0x0000000000007941 */ /* 0x000fea0003800000 */
.L_x_1699:
[----:B--23--:R2:W3:Y:S01]  /*d6b0*/  LDS R61, [R108+0x2b00] ;  /* 0x002b00006c3d7984 */ /* 0x00c4e20000000800 */
[----:B------:R-:W-:Y:S01]  /*d6c0*/  BSSY B0, `(.L_x_1701) ;  /* 0x0000005000007945 */ /* 0x000fe20003800000 */
[----:B------:R-:W-:Y:S02]  /*d6d0*/  LEA.HI.SX32 R153, R60, R81, 0x1b ;  /* 0x000000513c997211 */ /* 0x000fe400078fdaff */
[----:B------:R-:W-:Y:S01]  /*d6e0*/  LEA R155, R155, R52, 0x2 ;  /* 0x000000349b9b7211 */ /* 0x000fe200078e10ff */
[----:B------:R-:W-:Y:S06]  /*d6f0*/  @!P3 BRA `(.L_x_1702) ;  /* 0x000000000004b947 */ /* 0x000fec0003800000 */
[----:B---3--:R3:W-:Y:S02]  /*d700*/  REDG.E.ADD.F32.FTZ.RN.STRONG.GPU desc[UR20][R62.64+-0x3600], R61 ;  /* 0xffca003d3e0079a6 */ /* 0x0087e4000c10f394 */
.L_x_1702:
[----:B------:R-:W-:Y:S05]  /*d710*/  BSYNC B0 ;  /* 0x0000000000007941 */ /* 0x000fea0003800000 */
.L_x_1701:
[----:B---3--:R3:W0:Y:S01]  /*d720*/  LDS R61, [R155+0x2d00] ;  /* 0x002d00009b3d7984 */ /* 0x0086220000000800 */
[----:B------:R-:W-:Y:S01]  /*d730*/  BSSY B0, `(.L_x_1703) ;  /* 0x0000004000007945 */ /* 0x000fe20003800000 */
[----:B------:R-:W-:-:S03]  /*d740*/  LEA R153, R153, R52, 0x2 ;  /* 0x0000003499997211 */ /* 0x000fc600078e10ff */
[----:B------:R-:W-:Y:S05]  /*d750*/  @!P4 BRA `(.L_x_1704) ;  /* 0x000000000004c947 */ /* 0x000fea0003800000 */
[----:B0-----:R0:W-:Y:S02]  /*d760*/  REDG.E.ADD.F32.FTZ.RN.STRONG.GPU desc[UR20][R62.64+-0x3400], R61 ;  /* 0xffcc003d3e0079a6 */ /* 0x0011e4000c10f394 */
.L_x_1704:
[----:B------:R-:W-:Y:S05]  /*d770*/  BSYNC B0 ;  /* 0x0000000000007941 */ /* 0x000fea0003800000 */
.L_x_1703:
[----:B0-----:R0:W0:Y:S01]  /*d780*/  LDS R61, [R153+0x2f00] ;  /* 0x002f0000993d7984 */ /* 0x0010220000000800 */
[----:B------:R-:W-:Y:S01]  /*d790*/  BSSY B0, `(.L_x_1705) ;  /* 0x0000005000007945 */ /* 0x000fe20003800000 */
[C---:B------:R-:W-:Y:S02]  /*d7a0*/  IADD3 R60, R81.reuse, 0x400, RZ ;  /* 0x00000400513c7810 */ /* 0x040fe40007ffe0ff */
[----:B--2---:R-:W-:Y:S01]  /*d7b0*/  IADD3 R108, R81, 0x480, RZ ;  /* 0x00000480516c7810 */ /* 0x004fe20007ffe0ff */
[----:B------:R-:W-:Y:S06]  /*d7c0*/  @!P5 BRA `(.L_x_1706) ;  /* 0x000000000004d947 */ /* 0x000fec0003800000 */
[----:B0-----:R2:W-:Y:S02]  /*d7d0*/  REDG.E.ADD.F32.FTZ.RN.STRONG.GPU desc[UR20][R62.64+-0x3200], R61 ;  /* 0xffce003d3e0079a6 */ /* 0x0015e4000c10f394 */
.L_x_1706:
[----:B------:R-:W-:Y:S05]  /*d7e0*/  BSYNC B0 ;  /* 0x0000000000007941 */ /* 0x000fea0003800000 */
.L_x_1705:
        /* <DEDUP_REMOVED lines=17> */
.L_x_1708:
[----:B------:R-:W-:Y:S05]  /*d900*/  BSYNC B0 ;  /* 0x0000000000007941 */ /* 0x000fea0003800000 */
.L_x_1707:
[----:B0-2---:R0:W2:Y:S01]  /*d910*/  LDS R61, [R152+0x3300] ;  /* 0x00330000983d7984 */ /* 0x0050a20000000800 */
[----:B------:R-:W-:Y:S01]  /*d920*/  BSSY B0, `(.L_x_1709) ;  /* 0x0000006000007945 */ /* 0x000fe20003800000 */
[----:B------:R-:W-:Y:S02]  /*d930*/  IADD3 R108, R81, 0x600, RZ ;  /* 0x00000600516c7810 */ /* 0x000fe40007ffe0ff */
[----:B------:R-:W-:Y:S02]  /*d940*/  LEA.HI.SX32 R153, R60, R81, 0x1b ;  /* 0x000000513c997211 */ /* 0x000fe400078fdaff */
[----:B-1----:R-:W-:Y:S01]  /*d950*/  LEA R154, R155, R52, 0x2 ;  /* 0x000000349b9a7211 */ /* 0x002fe200078e10ff */
[----:B------:R-:W-:Y:S06]  /*d960*/  @!P1 BRA `(.L_x_1710) ;  /* 0x0000000000049947 */ /* 0x000fec0003800000 */
[----:B--2---:R1:W-:Y:S02]  /*d970*/  REDG.E.ADD.F32.FTZ.RN.STRONG.GPU desc[UR20][R62.64+-0x2e00], R61 ;  /* 0xffd2003d3e0079a6 */ /* 0x0043e4000c10f394 */
.L_x_1710:
[----:B------:R-:W-:Y:S05]  /*d980*/  BSYNC B0 ;  /* 0x0000000000007941 */ /* 0x000fea0003800000 */
.L_x_1709:
[----:B-12---:R1:W2:Y:S01]  /*d990*/  LDS R61, [R154+0x3500] ;  /* 0x003500009a3d7984 */ /* 0x0062a20000000800 */
[----:B------:R-:W-:Y:S01]  /*d9a0*/  BSSY B0, `(.L_x_1711) ;  /* 0x0000006000007945 */ /* 0x000fe20003800000 */
[----:B------:R-:W-:Y:S02]  /*d9b0*/  LEA.HI.SX32 R155, R108, R81, 0x1b ;  /* 0x000000516c9b7211 */ /* 0x000fe400078fdaff */
[----:B------:R-:W-:Y:S02]  /*d9c0*/  IADD3 R60, R81, 0x680, RZ ;  /* 0x00000680513c7810 */ /* 0x000fe40007ffe0ff */
[----:B------:R-:W-:Y:S01]  /*d9d0*/  LEA R108, R153, R52, 0x2 ;  /* 0x00000034996c7211 */ /* 0x000fe200078e10ff */
[----:B------:R-:W-:Y:S06]  /*d9e0*/  @!P2 BRA `(.L_x_1712) ;  /* 0x000000000004a947 */ /* 0x000fec0003800000 */
[----:B--2---:R3:W-:Y:S02]  /*d9f0*/  REDG.E.ADD.F32.FTZ.RN.STRONG.GPU desc[UR20][R62.64+-0x2c00], R61 ;  /* 0xffd4003d3e0079a6 */ /* 0x0047e4000c10f394 */
.L_x_1712:
[----:B------:R-:W-:Y:S05]  /*da00*/  BSYNC B0 ;  /* 0x0000000000007941 */ /* 0x000fea0003800000 */
.L_x_1711:
[----:B--23--:R2:W3:Y:S01]  /*da10*/  LDS R61, [R108+0x3700] ;  /* 0x003700006c3d7984 */ /* 0x00c4e20000000800 */
[----:B------:R-:W-:Y:S01]  /*da20*/  BSSY B0, `(.L_x_1713) ;  /* 0x0000005000007945 */ /* 0x000fe20003800000 */
[----:B------:R-:W-:Y:S02]  /*da30*/  LEA.HI.SX32 R153, R60, R81, 0x1b ;  /* 0x000000513c997211 */ /* 0x000fe400078fdaff */
[----:B------:R-:W-:Y:S01]  /*da40*/  LEA R155, R155, R52, 0x2 ;  /* 0x000000349b9b7211 */ /* 0x000fe200078e10ff */
[----:B------:R-:W-:Y:S06]  /*da50*/  @!P3 BRA `(.L_x_1714) ;  /* 0x000000000004b947 */ /* 0x000fec0003800000 */
[----:B---3--:R3:W-:Y:S02]  /*da60*/  REDG.E.ADD.F32.FTZ.RN.STRONG.GPU desc[UR20][R62.64+-0x2a00], R61 ;  /* 0xffd6003d3e0079a6 */ /* 0x0087e4000c10f394 */
.L_x_1714:
[----:B------:R-:W-:Y:S05]  /*da70*/  BSYNC B0 ;  /* 0x0000000000007941 */ /* 0x000fea0003800000 */
.L_x_1713:
[----:B---3--:R3:W0:Y:S01]  /*da80*/  LDS R61, [R155+0x3900] ;  /* 0x003900009b3d7984 */ /* 0x0086220000000800 */
[----:B------:R-:W-:Y:S01]  /*da90*/  BSSY B0, `(.L_x_1715) ;  /* 0x0000004000007945 */ /* 0x000fe20003800000 */
[----:B------:R-:W-:-:S03]  /*daa0*/  LEA R153, R153, R52, 0x2 ;  /* 0x0000003499997211 */ /* 0x000fc600078e10ff */
[----:B------:R-:W-:Y:S05]  /*dab0*/  @!P4 BRA `(.L_x_1716) ;  /* 0x000000000004c947 */ /* 0x000fea0003800000 */
[----:B0-----:R0:W-:Y:S02]  /*dac0*/  REDG.E.ADD.F32.FTZ.RN.STRONG.GPU desc[UR20][R62.64+-0x2800], R61 ;  /* 0xffd8003d3e0079a6 */ /* 0x0011e4000c10f394 */
.L_x_1716:
[----:B------:R-:W-:Y:S05]  /*dad0*/  BSYNC B0 ;  /* 0x0000000000007941 */ /* 0x000fea0003800000 */
.L_x_1715:
[----:B0-----:R0:W0:Y:S01]  /*dae0*/  LDS R61, [R153+0x3b00] ;  /* 0x003b0000993d7984 */ /* 0x0010220000000800 */
[----:B------:R-:W-:Y:S01]  /*daf0*/  BSSY B0, `(.L_x_1717) ;  /* 0x0000005000007945 */ /* 0x000fe20003800000 */
[C---:B------:R-:W-:Y:S02]  /*db00*/  IADD3 R60, R81.reuse, 0x700, RZ ;  /* 0x00000700513c7810 */ /* 0x040fe40007ffe0ff */
[----:B--2---:R-:W-:Y:S01]  /*db10*/  IADD3 R108, R81, 0x780, RZ ;  /* 0x00000780516c7810 */ /* 0x004fe20007ffe0ff */
[----:B------:R-:W-:Y:S06]  /*db20*/  @!P5 BRA `(.L_x_1718) ;  /* 0x000000000004d947 */ /* 0x000fec0003800000 */
[----:B0-----:R2:W-:Y:S02]  /*db30*/  REDG.E.ADD.F32.FTZ.RN.STRONG.GPU desc[UR20][R62.64+-0x2600], R61 ;  /* 0xffda003d3e0079a6 */ /* 0x0015e4000c10f394 */
.L_x_1718:
[----:B------:R-:W-:Y:S05]  /*db40*/  BSYNC B0 ;  /* 0x0000000000007941 */ /* 0x000fea0003800000 */
.L_x_1717:
        /* <DEDUP_REMOVED lines=17> */
.L_x_1720:
[----:B------:R-:W-:Y:S05]  /*dc60*/  BSYNC B0 ;  /* 0x0000000000007941 */ /* 0x000fea0003800000 */
.L_x_1719:
[----:B0-2---:R0:W2:Y:S01]  /*dc70*/  LDS R61, [R152+0x3f00] ;  /* 0x003f0000983d7984 */ /* 0x0050a20000000800 */
[----:B------:R-:W-:Y:S01]  /*dc80*/  BSSY B0, `(.L_x_1721) ;  /* 0x0000006000007945 */ /* 0x000fe20003800000 */
[----:B------:R-:W-:Y:S02]  /*dc90*/  IADD3 R108, R81, 0x900, RZ ;  /* 0x00000900516c7810 */ /* 0x000fe40007ffe0ff */
[----:B------:R-:W-:Y:S02]  /*dca0*/  LEA.HI.SX32 R153, R60, R81, 0x1b ;  /* 0x000000513c997211 */ /* 0x000fe400078fdaff */
[----:B-1----:R-:W-:Y:S01]  /*dcb0*/  LEA R154, R155, R52, 0x2 ;  /* 0x000000349b9a7211 */ /* 0x002fe200078e10ff */
[----:B------:R-:W-:Y:S06]  /*dcc0*/  @!P1 BRA `(.L_x_1722) ;  /* 0x0000000000049947 */ /* 0x000fec0003800000 */
[----:B--2---:R1:W-:Y:S02]  /*dcd0*/  REDG.E.ADD.F32.FTZ.RN.STRONG.GPU desc[UR20][R62.64+-0x2200], R61 ;  /* 0xffde003d3e0079a6 */ /* 0x0043e4000c10f394 */
.L_x_1722:
[----:B------:R-:W-:Y:S05]  /*dce0*/  BSYNC B0 ;  /* 0x0000000000007941 */ /* 0x000fea0003800000 */
.L_x_1721:
[----:B-12---:R1:W2:Y:S01]  /*dcf0*/  LDS R61, [R154+0x4100] ;  /* 0x004100009a3d7984 */ /* 0x0062a20000000800 */
[----:B------:R-:W-:Y:S01]  /*dd00*/  BSSY B0, `(.L_x_1723) ;  /* 0x0000006000007945 */ /* 0x000fe20003800000 */
[----:B------:R-:W-:Y:S02]  /*dd10*/  LEA.HI.SX32 R155, R108, R81, 0x1b ;  /* 0x000000516c9b7211 */ /* 0x000fe400078fdaff */
[----:B------:R-:W-:Y:S02]  /*dd20*/  IADD3 R60, R81, 0x980, RZ ;  /* 0x00000980513c7810 */ /* 0x000fe40007ffe0ff */
[----:B------:R-:W-:Y:S01]  /*dd30*/  LEA R108, R153, R52, 0x2 ;  /* 0x00000034996c7211 */ /* 0x000fe200078e10ff */
[----:B------:R-:W-:Y:S06]  /*dd40*/  @!P2 BRA `(.L_x_1724) ;  /* 0x000000000004a947 */ /* 0x000fec0003800000 */
[----:B--2---:R3:W-:Y:S02]  /*dd50*/  REDG.E.ADD.F32.FTZ.RN.STRONG.GPU desc[UR20][R62.64+-0x2000], R61 ;  /* 0xffe0003d3e0079a6 */ /* 0x0047e4000c10f394 */
.L_x_1724:
[----:B------:R-:W-:Y:S05]  /*dd60*/  BSYNC B0 ;  /* 0x0000000000007941 */ /* 0x000fea0003800000 */
.L_x_1723:
[----:B--23--:R2:W3:Y:S01]  /*dd70*/  LDS R61, [R108+0x4300] ;  /* 0x004300006c3d7984 */ /* 0x00c4e20000000800 */
[----:B------:R-:W-:Y:S01]  /*dd80*/  BSSY B0, `(.L_x_1725) ;  /* 0x0000005000007945 */ /* 0x000fe20003800000 */
[----:B------:R-:W-:Y:S02]  /*dd90*/  LEA.HI.SX32 R153, R60, R81, 0x1b ;  /* 0x000000513c997211 */ /* 0x000fe400078fdaff */
[----:B------:R-:W-:Y:S01]  /*dda0*/  LEA R155, R155, R52, 0x2 ;  /* 0x000000349b9b7211 */ /* 0x000fe200078e10ff */
[----:B------:R-:W-:Y:S06]  /*ddb0*/  @!P3 BRA `(.L_x_1726) ;  /* 0x000000000004b947 */ /* 0x000fec0003800000 */
[----:B---3--:R3:W-:Y:S02]  /*ddc0*/  REDG.E.ADD.F32.FTZ.RN.STRONG.GPU desc[UR20][R62.64+-0x1e00], R61 ;  /* 0xffe2003d3e0079a6 */ /* 0x0087e4000c10f394 */
.L_x_1726:
[----:B------:R-:W-:Y:S05]  /*ddd0*/  BSYNC B0 ;  /* 0x0000000000007941 */ /* 0x000fea0003800000 */
.L_x_1725:
[----:B---3--:R3:W0:Y:S01]  /*dde0*/  LDS R61, [R155+0x4500] ;  /* 0x004500009b3d7984 */ /* 0x0086220000000800 */
[----:B------:R-:W-:Y:S01]  /*ddf0*/  BSSY B0, `(.L_x_1727) ;  /* 0x0000004000007945 */ /* 0x000fe20003800000 */
[----:B------:R-:W-:-:S03]  /*de00*/  LEA R153, R153, R52, 0x2 ;  /* 0x0000003499997211 */ /* 0x000fc600078e10ff */
[----:B------:R-:W-:Y:S05]  /*de10*/  @!P4 BRA `(.L_x_1728) ;  /* 0x000000000004c947 */ /* 0x000fea0003800000 */
[----:B0-----:R0:W-:Y:S02]  /*de20*/  REDG.E.ADD.F32.FTZ.RN.STRONG.GPU desc[UR20][R62.64+-0x1c00], R61 ;  /* 0xffe4003d3e0079a6 */ /* 0x0011e4000c10f394 */
.L_x_1728:
[----:B------:R-:W-:Y:S05]  /*de30*/  BSYNC B0 ;  /* 0x0000000000007941 */ /* 0x000fea0003800000 */
.L_x_1727:
[----:B0-----:R0:W0:Y:S01]  /*de40*/  LDS R61, [R153+0x4700] ;  /* 0x00470000993d7984 */ /* 0x0010220000000800 */
[----:B------:R-:W-:Y:S01]  /*de50*/  BSSY B0, `(.L_x_1729) ;  /* 0x0000005000007945 */ /* 0x000fe20003800000 */
[C---:B------:R-:W-:Y:S02]  /*de60*/  IADD3 R60, R81.reuse, 0xa00, RZ ;  /* 0x00000a00513c7810 */ /* 0x040fe40007ffe0ff */
[----:B--2---:R-:W-:Y:S01]  /*de70*/  IADD3 R108, R81, 0xa80, RZ ;  /* 0x00000a80516c7810 */ /* 0x004fe20007ffe0ff */
[----:B------:R-:W-:Y:S06]  /*de80*/  @!P5 BRA `(.L_x_1730) ;  /* 0x000000000004d947 */ /* 0x000fec0003800000 */
[----:B0-----:R2:W-:Y:S02]  /*de90*/  REDG.E.ADD.F32.FTZ.RN.STRONG.GPU desc[UR20][R62.64+-0x1a00], R61 ;  /* 0xffe6003d3e0079a6 */ /* 0x0015e4000c10f394 */
.L_x_1730:
[----:B------:R-:W-:Y:S05]  /*dea0*/  BSYNC B0 ;  /* 0x0000000000007941 */ /* 0x000fea0003800000 */
.L_x_1729:
        /* <DEDUP_REMOVED lines=17> */
.L_x_1732:
[----:B------:R-:W-:Y:S05]  /*dfc0*/  BSYNC B0 ;  /* 0x0000000000007941 */ /* 0x000fea0003800000 */
.L_x_1731:
[----:B0-2---:R0:W2:Y:S01]  /*dfd0*/  LDS R61, [R152+0x4b00] ;  /* 0x004b0000983d7984 */ /* 0x0050a20000000800 */
[----:B------:R-:W-:Y:S01]  /*dfe0*/  BSSY B0, `(.L_x_1733) ;  /* 0x0000006000007945 */ /* 0x000fe20003800000 */
[----:B------:R-:W-:Y:S02]  /*dff0*/  IADD3 R108, R81, 0xc00, RZ ;  /* 0x00000c00516c7810 */ /* 0x000fe40007ffe0ff */
[----:B------:R-:W-:Y:S02]  /*e000*/  LEA.HI.SX32 R153, R60, R81, 0x1b ;  /* 0x000000513c997211 */ /* 0x000fe400078fdaff */
[----:B-1----:R-:W-:Y:S01]  /*e010*/  LEA R154, R155, R52, 0x2 ;  /* 0x000000349b9a7211 */ /* 0x002fe200078e10ff */
[----:B------:R-:W-:Y:S06]  /*e020*/  @!P1 BRA `(.L_x_1734) ;  /* 0x0000000000049947 */ /* 0x000fec0003800000 */
[----:B--2---:R1:W-:Y:S02]  /*e030*/  REDG.E.ADD.F32.FTZ.RN.STRONG.GPU desc[UR20][R62.64+-0x1600], R61 ;  /* 0xffea003d3e0079a6 */ /* 0x0043e4000c10f394 */
.L_x_1734:
[----:B------:R-:W-:Y:S05]  /*e040*/  BSYNC B0 ;  /* 0x0000000000007941 */ /* 0x000fea0003800000 */
.L_x_1733:
[----:B-12---:R1:W2:Y:S01]  /*e050*/  LDS R61, [R154+0x4d00] ;  /* 0x004d00009a3d7984 */ /* 0x0062a20000000800 */
[----:B------:R-:W-:Y:S01]  /*e060*/  BSSY B0, `(.L_x_1735) ;  /* 0x0000006000007945 */ /* 0x000fe20003800000 */
[----:B------:R-:W-:Y:S02]  /*e070*/  LEA.HI.SX32 R155, R108, R81, 0x1b ;  /* 0x000000516c9b7211 */ /* 0x000fe400078fdaff */
[----:B------:R-:W-:Y:S02]  /*e080*/  IADD3 R60, R81, 0xc80, RZ ;  /* 0x00000c80513c7810 */ /* 0x000fe40007ffe0ff */
[----:B------:R-:W-:Y:S01]  /*e090*/  LEA R108, R153, R52, 0x2 ;  /* 0x00000034996c7211 */ /* 0x000fe200078e10ff */
[----:B------:R-:W-:Y:S06]  /*e0a0*/  @!P2 BRA `(.L_x_1736) ;  /* 0x000000000004a947 */ /* 0x000fec0003800000 */
[----:B--2---:R3:W-:Y:S02]  /*e0b0*/  REDG.E.ADD.F32.FTZ.RN.STRONG.GPU desc[UR20][R62.64+-0x1400], R61 ;  /* 0xffec003d3e0079a6 */ /* 0x0047e4000c10f394 */
.L_x_1736:
[----:B------:R-:W-:Y:S05]  /*e0c0*/  BSYNC B0 ;  /* 0x0000000000007941 */ /* 0x000fea0003800000 */
.L_x_1735:
[----:B--23--:R2:W3:Y:S01]  /*e0d0*/  LDS R61, [R108+0x4f00] ;  /* 0x004f00006c3d7984 */ /* 0x00c4e20000000800 */
[----:B------:R-:W-:Y:S01]  /*e0e0*/  BSSY B0, `(.L_x_1737) ;  /* 0x0000005000007945 */ /* 0x000fe20003800000 */
[----:B------:R-:W-:Y:S02]  /*e0f0*/  LEA.HI.SX32 R153, R60, R81, 0x1b ;  /* 0x000000513c997211 */ /* 0x000fe400078fdaff */
[----:B------:R-:W-:Y:S01]  /*e100*/  LEA R155, R155, R52, 0x2 ;  /* 0x000000349b9b7211 */ /* 0x000fe200078e10ff */
[----:B------:R-:W-:Y:S06]  /*e110*/  @!P3 BRA `(.L_x_1738) ;  /* 0x000000000004b947 */ /* 0x000fec0003800000 */
[----:B---3--:R3:W-:Y:S02]  /*e120*/  REDG.E.ADD.F32.FTZ.RN.STRONG.GPU desc[UR20][R62.64+-0x1200], R61 ;  /* 0xffee003d3e0079a6 */ /* 0x0087e4000c10f394 */
.L_x_1738:
[----:B------:R-:W-:Y:S05]  /*e130*/  BSYNC B0 ;  /* 0x0000000000007941 */ /* 0x000fea0003800000 */
.L_x_1737:
[----:B---3--:R3:W0:Y:S01]  /*e140*/  LDS R61, [R155+0x5100] ;  /* 0x005100009b3d7984 */ /* 0x0086220000000800 */
[----:B------:R-:W-:Y:S01]  /*e150*/  BSSY B0, `(.L_x_1739) ;  /* 0x0000004000007945 */ /* 0x000fe20003800000 */
[----:B------:R-:W-:-:S03]  /*e160*/  LEA R153, R153, R52, 0x2 ;  /* 0x0000003499997211 */ /* 0x000fc600078e10ff */
[----:B------:R-:W-:Y:S05]  /*e170*/  @!P4 BRA `(.L_x_1740) ;  /* 0x000000000004c947 */ /* 0x000fea0003800000 */
[----:B0-----:R0:W-:Y:S02]  /*e180*/  REDG.E.ADD.F32.FTZ.RN.STRONG.GPU desc[UR20][R62.64+-0x1000], R61 ;  /* 0xfff0003d3e0079a6 */ /* 0x0011e4000c10f394 */
.L_x_1740:
[----:B------:R-:W-:Y:S05]  /*e190*/  BSYNC B0 ;  /* 0x0000000000007941 */ /* 0x000fea0003800000 */
.L_x_1739:
[----:B0-----:R0:W0:Y:S01]  /*e1a0*/  LDS R61, [R153+0x5300] ;  /* 0x00530000993d7984 */ /* 0x0010220000000800 */
[----:B------:R-:W-:Y:S01]  /*e1b0*/  BSSY B0, `(.L_x_1741) ;  /* 0x0000005000007945 */ /* 0x000fe20003800000 */
[C---:B------:R-:W-:Y:S02]  /*e1c0*/  IADD3 R60, R81.reuse, 0xd00, RZ ;  /* 0x00000d00513c7810 */ /* 0x040fe40007ffe0ff */
[----:B--2---:R-:W-:Y:S01]  /*e1d0*/  IADD3 R108, R81, 0xd80, RZ ;  /* 0x00000d80516c7810 */ /* 0x004fe20007ffe0ff */
[----:B------:R-:W-:Y:S06]  /*e1e0*/  @!P5 BRA `(.L_x_1742) ;  /* 0x000000000004d947 */ /* 0x000fec0003800000 */
[----:B0-----:R2:W-:Y:S02]  /*e1f0*/  REDG.E.ADD.F32.FTZ.RN.STRONG.GPU desc[UR20][R62.64+-0xe00], R61 ;  /* 0xfff2003d3e0079a6 */ /* 0x0015e4000c10f394 */
.L_x_1742:
[----:B------:R-:W-:Y:S05]  /*e200*/  BSYNC B0 ;  /* 0x0000000000007941 */ /* 0x000fea0003800000 */
.L_x_1741:
        /* <DEDUP_REMOVED lines=17> */
.L_x_1744:
[----:B------:R-:W-:Y:S05]  /*e320*/  BSYNC B0 ;  /* 0x0000000000007941 */ /* 0x000fea0003800000 */
.L_x_1743:
[----:B0-2---:R0:W2:Y:S01]  /*e330*/  LDS R61, [R153+0x5700] ;  /* 0x00570000993d7984 */ /* 0x0050a20000000800 */
[----:B------:R-:W-:Y:S01]  /*e340*/  BSSY B0, `(.L_x_1745) ;  /* 0x0000006000007945 */ /* 0x000fe20003800000 */
[----:B------:R-:W-:Y:S02]  /*e350*/  IADD3 R108, R81, 0xf00, RZ ;  /* 0x00000f00516c7810 */ /* 0x000fe40007ffe0ff */
[----:B------:R-:W-:Y:S02]  /*e360*/  LEA.HI.SX32 R151, R60, R81, 0x1b ;  /* 0x000000513c977211 */ /* 0x000fe400078fdaff */
[----:B------:R-:W-:Y:S01]  /*e370*/  LEA R155, R155, R52, 0x2 ;  /* 0x000000349b9b7211 */ /* 0x000fe200078e10ff */
[----:B------:R-:W-:Y:S06]  /*e380*/  @!P1 BRA `(.L_x_1746) ;  /* 0x0000000000049947 */ /* 0x000fec0003800000 */
[----:B--2---:R3:W-:Y:S02]  /*e390*/  REDG.E.ADD.F32.FTZ.RN.STRONG.GPU desc[UR20][R62.64+-0xa00], R61 ;  /* 0xfff6003d3e0079a6 */ /* 0x0047e4000c10f394 */
.L_x_1746:
[----:B------:R-:W-:Y:S05]  /*e3a0*/  BSYNC B0 ;  /* 0x0000000000007941 */ /* 0x000fea0003800000 */
.L_x_1745:
[----:B--23--:R2:W3:Y:S01]  /*e3b0*/  LDS R61, [R155+0x5900] ;  /* 0x005900009b3d7984 */ /* 0x00c4e20000000800 */
[----:B------:R-:W-:Y:S01]  /*e3c0*/  BSSY B0, `(.L_x_1747) ;  /* 0x0000006000007945 */ /* 0x000fe20003800000 */
[----:B0-----:R-:W-:Y:S02]  /*e3d0*/  LEA.HI.SX32 R153, R108, R81, 0x1b ;  /* 0x000000516c997211 */ /* 0x001fe400078fdaff */
[----:B------:R-:W-:Y:S02]  /*e3e0*/  IADD3 R60, R81, 0xf80, RZ ;  /* 0x00000f80513c7810 */ /* 0x000fe40007ffe0ff */
[----:B------:R-:W-:Y:S01]  /*e3f0*/  LEA R108, R151, R52, 0x2 ;  /* 0x00000034976c7211 */ /* 0x000fe200078e10ff */
[----:B------:R-:W-:Y:S06]  /*e400*/  @!P2 BRA `(.L_x_1748) ;  /* 0x000000000004a947 */ /* 0x000fec0003800000 */
[----:B---3--:R0:W-:Y:S02]  /*e410*/  REDG.E.ADD.F32.FTZ.RN.STRONG.GPU desc[UR20][R62.64+-0x800], R61 ;  /* 0xfff8003d3e0079a6 */ /* 0x0081e4000c10f394 */
.L_x_1748:
[----:B------:R-:W-:Y:S05]  /*e420*/  BSYNC B0 ;  /* 0x0000000000007941 */ /* 0x000fea0003800000 */
.L_x_1747:
[----:B0--3--:R0:W3:Y:S01]  /*e430*/  LDS R61, [R108+0x5b00] ;  /* 0x005b00006c3d7984 */ /* 0x0090e20000000800 */
[----:B------:R-:W-:Y:S01]  /*e440*/  BSSY B0, `(.L_x_1749) ;  /* 0x0000005000007945 */ /* 0x000fe20003800000 */
[----:B------:R-:W-:Y:S02]  /*e450*/  LEA.HI.SX32 R151, R60, R81, 0x1b ;  /* 0x000000513c977211 */ /* 0x000fe400078fdaff */
[----:B------:R-:W-:Y:S01]  /*e460*/  LEA R153, R153, R52, 0x2 ;  /* 0x0000003499997211 */ /* 0x000fe200078e10ff */
[----:B------:R-:W-:Y:S06]  /*e470*/  @!P3 BRA `(.L_x_1750) ;  /* 0x000000000004b947 */ /* 0x000fec0003800000 */
[----:B---3--:R3:W-:Y:S02]  /*e480*/  REDG.E.ADD.F32.FTZ.RN.STRONG.GPU desc[UR20][R62.64+-0x600], R61 ;  /* 0xfffa003d3e0079a6 */ /* 0x0087e4000c10f394 */
.L_x_1750:
[----:B------:R-:W-:Y:S05]  /*e490*/  BSYNC B0 ;  /* 0x0000000000007941 */ /* 0x000fea0003800000 */
.L_x_1749:
[----:B---3--:R3:W0:Y:S01]  /*e4a0*/  LDS R61, [R153+0x5d00] ;  /* 0x005d0000993d7984 */ /* 0x0086220000000800 */
[----:B------:R-:W-:Y:S01]  /*e4b0*/  BSSY B0, `(.L_x_1751) ;  /* 0x0000004000007945 */ /* 0x000fe20003800000 */
[----:B------:R-:W-:-:S03]  /*e4c0*/  LEA R151, R151, R52, 0x2 ;  /* 0x0000003497977211 */ /* 0x000fc600078e10ff */
[----:B------:R-:W-:Y:S05]  /*e4d0*/  @!P4 BRA `(.L_x_1752) ;  /* 0x000000000004c947 */ /* 0x000fea0003800000 */
[----:B0-----:R0:W-:Y:S02]  /*e4e0*/  REDG.E.ADD.F32.FTZ.RN.STRONG.GPU desc[UR20][R62.64+-0x400], R61 ;  /* 0xfffc003d3e0079a6 */ /* 0x0011e4000c10f394 */
.L_x_1752:
[----:B------:R-:W-:Y:S05]  /*e4f0*/  BSYNC B0 ;  /* 0x0000000000007941 */ /* 0x000fea0003800000 */
.L_x_1751:
[----:B0-----:R0:W0:Y:S01]  /*e500*/  LDS R61, [R151+0x5f00] ;  /* 0x005f0000973d7984 */ /* 0x0010220000000800 */
[----:B------:R-:W-:Y:S01]  /*e510*/  BSSY B0, `(.L_x_1753) ;  /* 0x0000004000007945 */ /* 0x000fe20003800000 */
[----:B------:R-:W-:-:S03]  /*e520*/  FADD.FTZ R60, R136, R135 ;  /* 0x00000087883c7221 */ /* 0x000fc60000010000 */
[----:B------:R-:W-:Y:S05]  /*e530*/  @!P5 BRA `(.L_x_1754) ;  /* 0x000000000004d947 */ /* 0x000fea0003800000 */
[----:B0-----:R0:W-:Y:S02]  /*e540*/  REDG.E.ADD.F32.FTZ.RN.STRONG.GPU desc[UR20][R62.64+-0x200], R61 ;  /* 0xfffe003d3e0079a6 */ /* 0x0011e4000c10f394 */
.L_x_1754:
[----:B------:R-:W-:Y:S05]  /*e550*/  BSYNC B0 ;  /* 0x0000000000007941 */ /* 0x000fea0003800000 */
.L_x_1753:
[----:B------:R-:W5:Y:S01]  /*e560*/  LDL R152, [R1+0x1c] ;  /* 0x00001c0001987983 */ /* 0x000f620000100800 */
[----:B------:R-:W-:Y:S01]  /*e570*/  ISETP.GT.AND P1, PT, R80, 0x1e, PT ;  /* 0x0000001e5000780c */ /* 0x000fe20003f24270 */
[----:B------:R-:W-:Y:S01]  /*e580*/  FFMA.FTZ R34, R37, R111, R34 ;  /* 0x0000006f25227223 */ /* 0x000fe20000010022 */
[----:B0-----:R-:W-:Y:S01]  /*e590*/  MOV R61, R134 ;  /* 0x00000086003d7202 */ /* 0x001fe20000000f00 */
[----:B------:R-:W0:Y:S01]  /*e5a0*/  SHFL.DOWN PT, R108, R134, 0x1, 0x1f ;  /* 0x08201f00866c7f89 */ /* 0x000e2200000e0000 */
[----:B------:R-:W-:Y:S01]  /*e5b0*/  MOV R62, R127 ;  /* 0x0000007f003e7202 */ /* 0x000fe20000000f00 */
[----:B------:R-:W-:Y:S01]  /*e5c0*/  FFMA.FTZ R82, R82, R111, R139 ;  /* 0x0000006f52527223 */ /* 0x000fe2000001008b */
[----:B------:R-:W-:Y:S01]  /*e5d0*/  MOV R63, R217 ;  /* 0x000000d9003f7202 */ /* 0x000fe20000000f00 */
[----:B------:R-:W1:Y:S01]  /*e5e0*/  SHFL.DOWN PT, R151, R127, 0x1, 0x1f ;  /* 0x08201f007f977f89 */ /* 0x000e6200000e0000 */
[----:B------:R-:W-:Y:S01]  /*e5f0*/  FFMA.FTZ R77, R214, R77, R147 ;  /* 0x0000004dd64d7223 */ /* 0x000fe20000010093 */
[----:B------:R-:W-:Y:S01]  /*e600*/  FFMA.FTZ R106, R215, R106, R124 ;  /* 0x0000006ad76a7223 */ /* 0x000fe2000001007c */
[----:B------:R-:W-:Y:S01]  /*e610*/  FADD.FTZ R31, R82, R31 ;  /* 0x0000001f521f7221 */ /* 0x000fe20000010000 */
[----:B------:R-:W2:Y:S01]  /*e620*/  SHFL.DOWN PT, R136, R217, 0x1, 0x1f ;  /* 0x08201f00d9887f89 */ /* 0x000ea200000e0000 */
[-C--:B------:R-:W-:Y:S01]  /*e630*/  FFMA.FTZ R35, R38, R78.reuse, R35 ;  /* 0x0000004e26237223 */ /* 0x080fe20000010023 */
[----:B------:R-:W-:Y:S01]  /*e640*/  FFMA.FTZ R83, R83, R78, R106 ;  /* 0x0000004e53537223 */ /* 0x000fe2000001006a */
[----:B------:R-:W-:Y:S01]  /*e650*/  FFMA.FTZ R84, R84, R114, R77 ;  /* 0x0000007254547223 */ /* 0x000fe2000001004d */
[----:B------:R-:W3:Y:S01]  /*e660*/  SHFL.DOWN PT, R135, R60, 0x1, 0x1f ;  /* 0x08201f003c877f89 */ /* 0x000ee200000e0000 */
[----:B------:R-:W-:Y:S01]  /*e670*/  FFMA.FTZ R208, R208, R137, R79 ;  /* 0x00000089d0d07223 */ /* 0x000fe2000001004f */
[----:B------:R-:W-:Y:S01]  /*e680*/  FMUL.FTZ R76, R76, R121 ;  /* 0x000000794c4c7220 */ /* 0x000fe20000410000 */
[----:B------:R-:W-:Y:S01]  /*e690*/  FMUL.FTZ R150, R73, R150 ;  /* 0x0000009649967220 */ /* 0x000fe20000410000 */
[----:B------:R-:W-:Y:S01]  /*e6a0*/  FFMA.FTZ R123, R74, R119, R123 ;  /* 0x000000774a7b7223 */ /* 0x000fe2000001007b */
[----:B------:R-:W-:Y:S01]  /*e6b0*/  ISETP.NE.AND P2, PT, R80, RZ, PT ;  /* 0x000000ff5000720c */ /* 0x000fe20003f45270 */
[----:B------:R-:W-:Y:S01]  /*e6c0*/  FFMA.FTZ R76, R205, R122, R76 ;  /* 0x0000007acd4c7223 */ /* 0x000fe2000001004c */
[----:B------:R-:W-:Y:S01]  /*e6d0*/  ISETP.NE.AND P3, PT, R81, RZ, PT ;  /* 0x000000ff5100720c */ /* 0x000fe20003f65270 */
[----:B------:R-:W-:Y:S01]  /*e6e0*/  FMUL.FTZ R88, R88, R181 ;  /* 0x000000b558587220 */ /* 0x000fe20000410000 */
[----:B------:R-:W-:Y:S01]  /*e6f0*/  FMUL.FTZ R91, R91, R180 ;  /* 0x000000b45b5b7220 */ /* 0x000fe20000410000 */
[----:B------:R-:W-:Y:S01]  /*e700*/  FFMA.FTZ R76, R75, R116, R76 ;  /* 0x000000744b4c7223 */ /* 0x000fe2000001004c */
[----:B------:R-:W-:Y:S01]  /*e710*/  FMUL.FTZ R71, R71, R146 ;  /* 0x0000009247477220 */ /* 0x000fe20000410000 */
[----:B0-----:R-:W-:Y:S01]  /*e720*/  @!P1 FADD.FTZ R61, R61, R108 ;  /* 0x0000006c3d3d9221 */ /* 0x001fe20000010000 */
[----:B------:R-:W-:Y:S01]  /*e730*/  FMUL.FTZ R92, R92, R179 ;  /* 0x000000b35c5c7220 */ /* 0x000fe20000410000 */
[----:B------:R-:W-:Y:S01]  /*e740*/  FADD.FTZ R25, R76, R25 ;  /* 0x000000194c197221 */ /* 0x000fe20000010000 */
[----:B------:R-:W-:Y:S01]  /*e750*/  FMUL.FTZ R144, R69, R144 ;  /* 0x0000009045907220 */ /* 0x000fe20000410000 */
[----:B-1----:R-:W-:Y:S01]  /*e760*/  @!P1 FADD.FTZ R62, R62, R151 ;  /* 0x000000973e3e9221 */ /* 0x002fe20000010000 */
[----:B------:R-:W0:Y:S01]  /*e770*/  SHFL.DOWN PT, R108, R61, 0x2, 0x1f ;  /* 0x08401f003d6c7f89 */ /* 0x000e2200000e0000 */
[----:B------:R-:W-:Y:S01]  /*e780*/  FMUL.FTZ R95, R95, R178 ;  /* 0x000000b25f5f7220 */ /* 0x000fe20000410000 */
[----:B------:R-:W-:Y:S01]  /*e790*/  FMUL.FTZ R67, R67, R140 ;  /* 0x0000008c43437220 */ /* 0x000fe20000410000 */
[----:B--2---:R-:W-:Y:S01]  /*e7a0*/  @!P1 FADD.FTZ R63, R63, R136 ;  /* 0x000000883f3f9221 */ /* 0x004fe20000010000 */
[----:B------:R-:W-:Y:S01]  /*e7b0*/  FMUL.FTZ R97, R97, R112 ;  /* 0x0000007061617220 */ /* 0x000fe20000410000 */
[----:B------:R-:W-:Y:S01]  /*e7c0*/  FMUL.FTZ R138, R65, R138 ;  /* 0x0000008a418a7220 */ /* 0x000fe20000410000 */
[----:B------:R-:W-:Y:S01]  /*e7d0*/  FMUL.FTZ R101, R101, R176 ;  /* 0x000000b065657220 */ /* 0x000fe20000410000 */
[----:B---3--:R-:W-:Y:S01]  /*e7e0*/  @!P1 FADD.FTZ R60, R135, R60 ;  /* 0x0000003c873c9221 */ /* 0x008fe20000010000 */
[----:B------:R-:W1:Y:S01]  /*e7f0*/  SHFL.DOWN PT, R134, R63, 0x2, 0x1f ;  /* 0x08401f003f867f89 */ /* 0x000e6200000e0000 */
[----:B------:R-:W-:Y:S01]  /*e800*/  ISETP.GT.AND P1, PT, R80, 0x1d, PT ;  /* 0x0000001d5000780c */ /* 0x000fe20003f24270 */
[----:B------:R-:W-:Y:S01]  /*e810*/  FMUL.FTZ R191, R191, R128 ;  /* 0x00000080bfbf7220 */ /* 0x000fe20000410000 */
[----:B------:R-:W-:Y:S01]  /*e820*/  FMUL.FTZ R103, R103, R120 ;  /* 0x0000007867677220 */ /* 0x000fe20000410000 */
[----:B------:R-:W2:Y:S01]  /*e830*/  SHFL.DOWN PT, R135, R62, 0x2, 0x1f ;  /* 0x08401f003e877f89 */ /* 0x000ea200000e0000 */
[----:B------:R-:W-:Y:S01]  /*e840*/  FMUL.FTZ R64, R64, R133 ;  /* 0x0000008540407220 */ /* 0x000fe20000410000 */
        /* <DEDUP_REMOVED lines=14> */
[----:B------:R-:W-:Y:S01]  /*e930*/  FFMA.FTZ R101, R100, R117, R101 ;  /* 0x0000007564657223 */ /* 0x000fe20000010065 */
[----:B------:R-:W0:Y:S01]  /*e940*/  SHFL.DOWN PT, R108, R61, 0x4, 0x1f ;  /* 0x08801f003d6c7f89 */ /* 0x000e2200000e0000 */
[----:B------:R-:W-:Y:S01]  /*e950*/  FFMA.FTZ R192, R192, R129, R191 ;  /* 0x00000081c0c07223 */ /* 0x000fe200000100bf */
[----:B------:R-:W-:Y:S01]  /*e960*/  FFMA.FTZ R104, R104, R159, R103 ;  /* 0x0000009f68687223 */ /* 0x000fe20000010067 */
[----:B-1----:R-:W-:Y:S01]  /*e970*/  @!P1 FADD.FTZ R63, R63, R134 ;  /* 0x000000863f3f9221 */ /* 0x002fe20000010000 */
[----:B------:R-:W-:Y:S01]  /*e980*/  FFMA.FTZ R227, R227, R126, R64 ;  /* 0x0000007ee3e37223 */ /* 0x000fe20000010040 */
[----:B------:R-:W-:Y:S01]  /*e990*/  FFMA.FTZ R85, R85, R113, R212 ;  /* 0x0000007155557223 */ /* 0x000fe200000100d4 */
[----:B------:R-:W-:Y:S01]  /*e9a0*/  FFMA.FTZ R86, R86, R118, R125 ;  /* 0x0000007656567223 */ /* 0x000fe2000001007d */
[----:B--2---:R-:W-:Y:S01]  /*e9b0*/  @!P1 FADD.FTZ R62, R62, R135 ;  /* 0x000000873e3e9221 */ /* 0x004fe20000010000 */
[----:B------:R-:W1:Y:S01]  /*e9c0*/  SHFL.DOWN PT, R134, R63, 0x4, 0x1f ;  /* 0x08801f003f867f89 */ /* 0x000e6200000e0000 */
[----:B------:R-:W-:Y:S01]  /*e9d0*/  FFMA.FTZ R87, R87, R115, R208 ;  /* 0x0000007357577223 */ /* 0x000fe200000100d0 */
[----:B------:R-:W-:Y:S01]  /*e9e0*/  FFMA.FTZ R72, R72, R88, R201 ;  /* 0x0000005848487223 */ /* 0x000fe200000100c9 */
[----:B---3--:R-:W-:Y:S01]  /*e9f0*/  @!P1 FADD.FTZ R60, R60, R127 ;  /* 0x0000007f3c3c9221 */ /* 0x008fe20000010000 */
[----:B------:R-:W-:Y:S01]  /*ea00*/  ISETP.GT.AND P1, PT, R80, 0x1b, PT ;  /* 0x0000001b5000780c */ /* 0x000fe20003f24270 */
        /* <DEDUP_REMOVED lines=11> */
[----:B------:R-:W-:Y:S01]  /*eac0*/  FFMA.FTZ R221, R39, R114, R221 ;  /* 0x0000007227dd7223 */ /* 0x000fe200000100dd */
[----:B0-----:R-:W-:Y:S01]  /*ead0*/  @!P1 FADD.FTZ R61, R61, R108 ;  /* 0x0000006c3d3d9221 */ /* 0x001fe20000010000 */
[----:B------:R-:W-:Y:S01]  /*eae0*/  FFMA.FTZ R222, R40, R113, R222 ;  /* 0x0000007128de7223 */ /* 0x000fe200000100de */
[----:B------:R-:W-:Y:S01]  /*eaf0*/  FADD.FTZ R29, R84, R29 ;  /* 0x0000001d541d7221 */ /* 0x000fe20000010000 */
[----:B------:R-:W-:Y:S01]  /*eb00*/  FADD.FTZ R28, R85, R28 ;  /* 0x0000001c551c7221 */ /* 0x000fe20000010000 */
[----:B------:R-:W-:Y:S01]  /*eb10*/  FFMA.FTZ R223, R41, R118, R223 ;  /* 0x0000007629df7223 */ /* 0x000fe200000100df */
[----:B------:R-:W0:Y:S01]  /*eb20*/  SHFL.DOWN PT, R78, R61, 0x8, 0x1f ;  /* 0x09001f003d4e7f89 */ /* 0x000e2200000e0000 */
[----:B------:R-:W-:Y:S01]  /*eb30*/  FFMA.FTZ R224, R42, R115, R224 ;  /* 0x000000732ae07223 */ /* 0x000fe200000100e0 */
[----:B-1----:R-:W-:Y:S01]  /*eb40*/  @!P1 FADD.FTZ R63, R63, R134 ;  /* 0x000000863f3f9221 */ /* 0x002fe20000010000 */
[----:B------:R-:W-:Y:S01]  /*eb50*/  FADD.FTZ R27, R86, R27 ;  /* 0x0000001b561b7221 */ /* 0x000fe20000010000 */
[----:B------:R-:W-:Y:S01]  /*eb60*/  FFMA.FTZ R225, R43, R116, R225 ;  /* 0x000000742be17223 */ /* 0x000fe200000100e1 */
[----:B------:R-:W-:Y:S01]  /*eb70*/  FADD.FTZ R26, R87, R26 ;  /* 0x0000001a571a7221 */ /* 0x000fe20000010000 */
[----:B------:R-:W-:Y:S01]  /*eb80*/  FFMA.FTZ R226, R44, R119, R226 ;  /* 0x000000772ce27223 */ /* 0x000fe200000100e2 */
[----:B--2---:R-:W-:Y:S01]  /*eb90*/  @!P1 FADD.FTZ R62, R62, R127 ;  /* 0x0000007f3e3e9221 */ /* 0x004fe20000010000 */
[----:B------:R-:W1:Y:S01]  /*eba0*/  SHFL.DOWN PT, R82, R63, 0x8, 0x1f ;  /* 0x09001f003f527f89 */ /* 0x000e6200000e0000 */
[----:B------:R-:W-:Y:S01]  /*ebb0*/  FADD.FTZ R24, R123, R24 ;  /* 0x000000187b187221 */ /* 0x000fe20000010000 */
[----:B------:R-:W-:Y:S01]  /*ebc0*/  FFMA.FTZ R229, R45, R88, R229 ;  /* 0x000000582de57223 */ /* 0x000fe200000100e5 */
[----:B---3--:R-:W-:Y:S01]  /*ebd0*/  @!P1 FADD.FTZ R60, R60, R111 ;  /* 0x0000006f3c3c9221 */ /* 0x008fe20000010000 */
[----:B------:R-:W2:Y:S01]  /*ebe0*/  SHFL.DOWN PT, R79, R62, 0x8, 0x1f ;  /* 0x09001f003e4f7f89 */ /* 0x000ea200000e0000 */
[----:B------:R-:W-:Y:S01]  /*ebf0*/  ISETP.GT.AND P1, PT, R80, 0x17, PT ;  /* 0x000000175000780c */ /* 0x000fe20003f24270 */
[----:B------:R-:W-:Y:S01]  /*ec00*/  FADD.FTZ R23, R72, R23 ;  /* 0x0000001748177221 */ /* 0x000fe20000010000 */
[----:B------:R-:W-:Y:S01]  /*ec10*/  FFMA.FTZ R230, R46, R91, R230 ;  /* 0x0000005b2ee67223 */ /* 0x000fe200000100e6 */
[----:B------:R-:W3:Y:S01]  /*ec20*/  SHFL.DOWN PT, R77, R60, 0x8, 0x1f ;  /* 0x09001f003c4d7f89 */ /* 0x000ee200000e0000 */
        /* <DEDUP_REMOVED lines=8> */
[----:B------:R-:W-:Y:S01]  /*ecb0*/  FFMA.FTZ R237, R51, R104, R237 ;  /* 0x0000006833ed7223 */ /* 0x000fe200000100ed */
[----:B0-----:R-:W-:Y:S01]  /*ecc0*/  @!P1 FADD.FTZ R61, R61, R78 ;  /* 0x0000004e3d3d9221 */ /* 0x001fe20000010000 */
[----:B------:R-:W-:Y:S01]  /*ecd0*/  FADD.FTZ R18, R99, R18 ;  /* 0x0000001263127221 */ /* 0x000fe20000010000 */
[----:B------:R-:W-:-:S03]  /*ece0*/  FADD.FTZ R17, R102, R17 ;  /* 0x0000001166117221 */ /* 0x000fc60000010000 */
        /* <DEDUP_REMOVED lines=46> */
.L_x_1756:
[----:B------:R-:W-:Y:S05]  /*efd0*/  BSYNC B0 ;  /* 0x0000000000007941 */ /* 0x000fea0003800000 */
.L_x_1755:
[----:B------:R-:W-:Y:S02]  /*efe0*/  UIADD3 UR7, UR7, 0x1, URZ ;  /* 0x0000000107077890 */ /* 0x000fe4000fffe03f */
[----:B------:R-:W-:Y:S02]  /*eff0*/  UIADD3 UR8, UP1, UR8, 0x1, URZ ;  /* 0x0000000108087890 */ /* 0x000fe4000ff3e03f */
[----:B------:R-:W-:Y:S02]  /*f000*/  UISETP.GE.AND UP0, UPT, UR7, UR53, UPT ;  /* 0x000000350700728c */ /* 0x000fe4000bf06270 */
[----:B------:R-:W-:-:S04]  /*f010*/  UIADD3.X UR9, URZ, UR9, URZ, UP1, !UPT ;  /* 0x000000093f097290 */ /* 0x000fc80008ffe43f */
[----:B------:R-:W-:-:S13]  /*f020*/  PLOP3.LUT P1, PT, PT, PT, UP0, 0x80, 0x0 ;  /* 0x000000000000781c */ /* 0x000fda0003f2f008 */
[----:B------:R-:W-:Y:S05]  /*f030*/  @!P1 BRA `(.L_x_1757) ;  /* 0xffffff6400549947 */ /* 0x000fea000383ffff */
.L_x_1662:
        /* <DEDUP_REMOVED lines=22> */
[----:B------:R-:W-:Y:S01]  /*f1a0*/  F2FP.BF16.F32.PACK_AB R230, R230, R233 ;  /* 0x000000e9e6e6723e */ /* 0x000fe200000010ff */
[----:B------:R-:W-:Y:S01]  /*f1b0*/  ULEA UR36, UR10, 0xfffff800, 0xb ;  /* 0xfffff8000a247891 */ /* 0x000fe2000f8e583f */
[----:B------:R-:W-:Y:S01]  /*f1c0*/  PRMT R0, R236, 0x7632, R0 ;  /* 0x00007632ec007816 */ /* 0x000fe20000000000 */
        /* <DEDUP_REMOVED lines=12> */
[----:B------:R-:W-:Y:S01]  /*f290*/  UIMAD UR29, UR48, UR33, UR31 ;  /* 0x00000021301d72a4 */ /* 0x000fe2000f8e021f */
[----:B------:R-:W-:Y:S01]  /*f2a0*/  F2FP.BF16.F32.PACK_AB R33, R33, R34 ;  /* 0x000000222121723e */ /* 0x000fe200000010ff */
[----:B------:R-:W-:Y:S01]  /*f2b0*/  USHF.R.S32.HI UR28, URZ, 0x1f, UR49 ;  /* 0x0000001f3f1c7899 */ /* 0x000fe20008011431 */
[----:B------:R-:W-:Y:S01]  /*f2c0*/  PRMT R3, R230, 0x7632, R3 ;  /* 0x00007632e6037816 */ /* 0x000fe20000000003 */
[----:B0-----:R-:W-:Y:S01]  /*f2d0*/  ULEA UR7, UR8, UR7, 0x18 ;  /* 0x0000000708077291 */ /* 0x001fe2000f8ec03f */
[----:B------:R-:W-:Y:S01]  /*f2e0*/  PRMT R4, R224, 0x7632, R4 ;  /* 0x00007632e0047816 */ /* 0x000fe20000000004 */
[----:B------:R0:W-:Y:S01]  /*f2f0*/  STS.U16 [R59+0x2], R0 ;  /* 0x000002003b007388 */ /* 0x0001e20000000400 */
[----:B------:R-:W-:Y:S01]  /*f300*/  PRMT R5, R35, 0x7632, R5 ;  /* 0x0000763223057816 */ /* 0x000fe20000000005 */
[----:B------:R-:W-:Y:S01]  /*f310*/  UIMAD.WIDE.U32 UR8, UR48, UR34, URZ ;  /* 0x00000022300872a5 */ /* 0x000fe2000f8e003f */
[C---:B------:R-:W-:Y:S01]  /*f320*/  PRMT R6, R33.reuse, 0x7610, R6 ;  /* 0x0000761021067816 */ /* 0x040fe20000000006 */
[----:B------:R1:W-:Y:S01]  /*f330*/  STS.U16 [R59+0x6], R2 ;  /* 0x000006023b007388 */ /* 0x0003e20000000400 */
[----:B------:R-:W-:Y:S01]  /*f340*/  PRMT R7, R33, 0x7632, R7 ;  /* 0x0000763221077816 */ /* 0x000fe20000000007 */
[----:B------:R-:W-:Y:S01]  /*f350*/  UIADD3 UR33, UR9, UR30, URZ ;  /* 0x0000001e09217290 */ /* 0x000fe2000fffe03f */
[----:B------:R-:W-:Y:S01]  /*f360*/  BSSY B0, `(.L_x_1758) ;  /* 0x000003b000007945 */ /* 0x000fe20003800000 */
        /* <DEDUP_REMOVED lines=21> */
[----:B------:R-:W-:Y:S02]  /*f4c0*/  IADD3 R2, P1, R93, UR36, RZ ;  /* 0x000000245d027c10 */ /* 0x000fe4000ff3e0ff */
[----:B------:R-:W-:Y:S01]  /*f4d0*/  SHF.R.S32.HI R38, RZ, 0x1f, R93 ;  /* 0x0000001fff267819 */ /* 0x000fe2000001145d */
        /* <DEDUP_REMOVED lines=35> */
.L_x_1759:
[----:B------:R-:W-:Y:S05]  /*f710*/  BSYNC B0 ;  /* 0x0000000000007941 */ /* 0x000fea0003800000 */
.L_x_1758:
        /* <DEDUP_REMOVED lines=76> */
[----:B-1----:R-:W-:Y:S02]  /*fbe0*/  IADD3 R13, R91, 0x7, RZ ;  /* 0x000000075b0d7810 */ /* 0x002fe40007ffe0ff */
        /* <DEDUP_REMOVED lines=39> */
[----:B------:R-:W-:Y:S01]  /*fe60*/  BAR.SYNC.DEFER_BLOCKING 0x0 ;  /* 0x0000000000007b1d */ /* 0x000fe20000010000 */
[----:B------:R-:W-:Y:S01]  /*fe70*/  FADD.FTZ R0, R7, R18 ;  /* 0x0000001207007221 */ /* 0x000fe20000010000 */
[----:B------:R-:W-:Y:S02]  /*fe80*/  LEA.HI.SX32 R8, R8, R91, 0x1b ;  /* 0x0000005b08087211 */ /* 0x000fe400078fdaff */
[----:B------:R-:W-:Y:S01]  /*fe90*/  PRMT R5, R17, 0x7632, R5 ;  /* 0x0000763211057816 */ /* 0x000fe20000000005 */
[----:B------:R-:W-:Y:S01]  /*fea0*/  FADD.FTZ R7, R0, R19 ;  /* 0x0000001300077221 */ /* 0x000fe20000010000 */
[----:B------:R-:W-:Y:S02]  /*feb0*/  F2FP.BF16.F32.PACK_AB R19, R20, R19 ;  /* 0x000000131413723e */ /* 0x000fe400000010ff */
[----:B------:R-:W-:Y:S01]  /*fec0*/  LEA R8, R8, UR7, 0x1 ;  /* 0x0000000708087c11 */ /* 0x000fe2000f8e08ff */
[----:B------:R-:W-:Y:S01]  /*fed0*/  FADD.FTZ R0, R7, R20 ;  /* 0x0000001407007221 */ /* 0x000fe20000010000 */
[----:B------:R-:W-:-:S03]  /*fee0*/  PRMT R18, R19, 0x7632, R18 ;  /* 0x0000763213127816 */ /* 0x000fc60000000012 */
[----:B------:R-:W-:Y:S01]  /*fef0*/  FADD.FTZ R7, R0, R21 ;  /* 0x0000001500077221 */ /* 0x000fe20000010000 */
[----:B------:R-:W-:Y:S02]  /*ff00*/  F2FP.BF16.F32.PACK_AB R0, R24, R23 ;  /* 0x000000171800723e */ /* 0x000fe400000010ff */
[----:B------:R-:W-:Y:S01]  /*ff10*/  F2FP.BF16.F32.PACK_AB R21, R22, R21 ;  /* 0x000000151615723e */ /* 0x000fe200000010ff */
[----:B------:R-:W-:Y:S01]  /*ff20*/  FADD.FTZ R22, R7, R22 ;  /* 0x0000001607167221 */ /* 0x000fe20000010000 */
[C---:B------:R-:W-:Y:S02]  /*ff30*/  PRMT R20, R0.reuse, 0x7610, R20 ;  /* 0x0000761000147816 */ /* 0x040fe40000000014 */
[----:B------:R-:W-:Y:S01]  /*ff40*/  PRMT R39, R0, 0x7632, R39 ;  /* 0x0000763200277816 */ /* 0x000fe20000000027 */
[----:B------:R-:W-:Y:S01]  /*ff50*/  FADD.FTZ R23, R22, R23 ;  /* 0x0000001716177221 */ /* 0x000fe20000010000 */
[----:B------:R-:W-:Y:S01]  /*ff60*/  F2FP.BF16.F32.PACK_AB R0, R28, R27 ;  /* 0x0000001b1c00723e */ /* 0x000fe200000010ff */
[----:B------:R0:W-:Y:S02]  /*ff70*/  STS.U16 [R59], R17 ;  /* 0x000000113b007388 */ /* 0x0001e40000000400 */
[----:B------:R-:W-:-:S02]  /*ff80*/  FADD.FTZ R24, R23, R24 ;  /* 0x0000001817187221 */ /* 0x000fc40000010000 */
[----:B------:R1:W-:Y:S02]  /*ff90*/  STS.U16 [R6+0x2], R5 ;  /* 0x0000020506007388 */ /* 0x0003e40000000400 */
[----:B------:R-:W-:Y:S02]  /*ffa0*/  FADD.FTZ R25, R24, R25 ;  /* 0x0000001918197221 */ /* 0x000fe40000010000 */
[----:B------:R2:W-:Y:S02]  /*ffb0*/  STS.U16 [R8+0x4], R19 ;  /* 0x0000041308007388 */ /* 0x0005e40000000400 */
[----:B------:R-:W-:Y:S01]  /*ffc0*/  FADD.FTZ R26, R25, R26 ;  /* 0x0000001a191a7221 */ /* 0x000fe20000010000 */
[----:B0-----:R-:W-:Y:S01]  /*ffd0*/  PRMT R17, R21, 0x7632, R17 ;  /* 0x0000763215117816 */ /* 0x001fe20000000011 */
[----:B------:R0:W-:Y:S02]  /*ffe0*/  STS.U16 [R9+0x6], R18 ;  /* 0x0000061209007388 */ /* 0x0001e40000000400 */
[----:B------:R-:W-:Y:S01]  /*fff0*/  FADD.FTZ R27, R26, R27 ;  /* 0x0000001b1a1b7221 */ /* 0x000fe20000010000 */
[C---:B-1----:R-:W-:Y:S01]  /*10000*/  PRMT R5, R4.reuse, 0x7610, R5 ;  /* 0x0000761004057816 */ /* 0x042fe20000000005 */
[----:B------:R-:W-:Y:S01]  /*10010*/  STS.U16 [R10+0x8], R21 ;  /* 0x000008150a007388 */ /* 0x000fe20000000400 */
[----:B------:R-:W-:Y:S01]  /*10020*/  PRMT R6, R4, 0x7632, R6 ;  /* 0x0000763204067816 */ /* 0x000fe20000000006 */
[----:B------:R-:W-:Y:S01]  /*10030*/  FADD.FTZ R28, R27, R28 ;  /* 0x0000001c1b1c7221 */ /* 0x000fe20000010000 */
[----:B--2---:R-:W-:Y:S01]  /*10040*/  PRMT R8, R0, 0x7610, R8 ;  /* 0x0000761000087816 */ /* 0x004fe20000000008 */
[----:B------:R-:W-:Y:S01]  /*10050*/  STS.U16 [R11+0xa], R17 ;  /* 0x00000a110b007388 */ /* 0x000fe20000000400 */
[----:B------:R-:W-:-:S02]  /*10060*/  F2FP.BF16.F32.PACK_AB R4, R32, R31 ;  /* 0x0000001f2004723e */ /* 0x000fc400000010ff */
[----:B0-----:R-:W-:Y:S01]  /*10070*/  PRMT R9, R0, 0x7632, R9 ;  /* 0x0000763200097816 */ /* 0x001fe20000000009 */
[----:B------:R-:W-:Y:S01]  /*10080*/  STS.U16 [R12+0xc], R20 ;  /* 0x00000c140c007388 */ /* 0x000fe20000000400 */
[----:B------:R-:W-:Y:S01]  /*10090*/  F2FP.BF16.F32.PACK_AB R0, R30, R29 ;  /* 0x0000001d1e00723e */ /* 0x000fe200000010ff */
[----:B------:R-:W-:Y:S01]  /*100a0*/  FADD.FTZ R29, R28, R29 ;  /* 0x0000001d1c1d7221 */ /* 0x000fe20000010000 */
[----:B------:R-:W-:Y:S01]  /*100b0*/  PRMT R18, R4, 0x7610, R18 ;  /* 0x0000761004127816 */ /* 0x000fe20000000012 */
[----:B------:R-:W-:Y:S02]  /*100c0*/  STS.U16 [R13+0xe], R39 ;  /* 0x00000e270d007388 */ /* 0x000fe40000000400 */
[----:B------:R-:W-:Y:S02]  /*100d0*/  FADD.FTZ R30, R29, R30 ;  /* 0x0000001e1d1e7221 */ /* 0x000fe40000010000 */
[----:B------:R0:W-:Y:S02]  /*100e0*/  STS.U16 [R14+0x10], R5 ;  /* 0x000010050e007388 */ /* 0x0001e40000000400 */
[----:B------:R-:W-:-:S02]  /*100f0*/  FADD.FTZ R31, R30, R31 ;  /* 0x0000001f1e1f7221 */ /* 0x000fc40000010000 */
[----:B------:R1:W-:Y:S04]  /*10100*/  STS.U16 [R15+0x12], R6 ;  /* 0x000012060f007388 */ /* 0x0003e80000000400 */
[----:B------:R-:W-:Y:S01]  /*10110*/  STS.U16 [R16+0x14], R8 ;  /* 0x0000140810007388 */ /* 0x000fe20000000400 */
[----:B0-----:R-:W-:-:S03]  /*10120*/  PRMT R5, R0, 0x7632, R5 ;  /* 0x0000763200057816 */ /* 0x001fc60000000005 */
[----:B------:R-:W-:Y:S01]  /*10130*/  STS.U16 [R33+0x16], R9 ;  /* 0x0000160921007388 */ /* 0x000fe20000000400 */
[----:B-1----:R-:W-:-:S03]  /*10140*/  PRMT R6, R4, 0x7632, R6 ;  /* 0x0000763204067816 */ /* 0x002fc60000000006 */
        /* <DEDUP_REMOVED lines=44> */
.L_x_1761:
[----:B------:R-:W-:Y:S05]  /*10410*/  BSYNC B0 ;  /* 0x0000000000007941 */ /* 0x000fea0003800000 */
.L_x_1760:
        /* <DEDUP_REMOVED lines=56> */
.L_x_1656:
        /* <DEDUP_REMOVED lines=41> */
.L_x_1764:
[----:B------:R-:W-:Y:S05]  /*10a30*/  BSYNC B0 ;  /* 0x0000000000007941 */ /* 0x000fea0003800000 */
.L_x_1763:
        /* <DEDUP_REMOVED lines=44> */
.L_x_1766:
[----:B------:R-:W2:Y:S02]  /*10d00*/  S2R R11, SR_TID.X ;  /* 0x00000000000b7919 */ /* 0x000ea40000002100 */
.L_x_1767:
[----:B------:R-:W-:Y:S05]  /*10d10*/  BSYNC B0 ;  /* 0x0000000000007941 */ /* 0x000fea0003800000 */
.L_x_1765:
        /* <DEDUP_REMOVED lines=23> */
.L_x_1769:
        /* <DEDUP_REMOVED lines=32> */
.L_x_1768:
[----:B------:R-:W-:Y:S05]  /*11090*/  EXIT ;  /* 0x000000000000794d */ /* 0x000fea0003800000 */
.L_x_1666:
[----:B------:R-:W-:Y:S01]  /*110a0*/  HFMA2.MMA R77, -RZ, RZ, 0, 5.9604644775390625e-08 ;  /* 0x00000001ff4d7435 */ /* 0x000fe200000001ff */
[----:B------:R-:W-:Y:S02]  /*110b0*/  MOV R246, R241 ;  /* 0x000000f100f67202 */ /* 0x000fe40000000f00 */
[----:B------:R-:W-:Y:S02]  /*110c0*/  MOV R76, RZ ;  /* 0x000000ff004c7202 */ /* 0x000fe40000000f00 */
[----:B------:R-:W-:-:S07]  /*110d0*/  MOV R79, 0xffffffff ;  /* 0xffffffff004f7802 */ /* 0x000fce0000000f00 */
[----:B------:R-:W-:Y:S05]  /*110e0*/  WARPSYNC.COLLECTIVE R79, `(.L_x_1770) ;  /* 0x000000004f087348 */ /* 0x000fea0003c00000 */
[----:B------:R0:W1:Y:S02]  /*110f0*/  SHFL.UP P1, R78, R246, R77, R76 ;  /* 0x0400004df64e7389 */ /* 0x000064000002004c */
[----:B01----:R-:W-:Y:S01]  /*11100*/  ENDCOLLECTIVE ;  /* 0x000000000000791b */ /* 0x003fe20003800000 */
.L_x_1770:
[----:B------:R-:W-:Y:S02]  /*11110*/  MOV R246, R231 ;  /* 0x000000e700f67202 */ /* 0x000fe40000000f00 */
[----:B------:R-:W-:-:S07]  /*11120*/  MOV R243, R78 ;  /* 0x0000004e00f37202 */ /* 0x000fce0000000f00 */
[----:B------:R-:W-:Y:S05]  /*11130*/  WARPSYNC.COLLECTIVE R79, `(.L_x_1771) ;  /* 0x000000004f087348 */ /* 0x000fea0003c00000 */
[----:B------:R0:W1:Y:S02]  /*11140*/  SHFL.UP P1, R78, R246, R77, R76 ;  /* 0x0400004df64e7389 */ /* 0x000064000002004c */
[----:B01----:R-:W-:Y:S01]  /*11150*/  ENDCOLLECTIVE ;  /* 0x000000000000791b */ /* 0x003fe20003800000 */
.L_x_1771:
[----:B------:R-:W-:Y:S02]  /*11160*/  MOV R246, R244 ;  /* 0x000000f400f67202 */ /* 0x000fe40000000f00 */
[----:B------:R-:W-:-:S07]  /*11170*/  MOV R245, R78 ;  /* 0x0000004e00f57202 */ /* 0x000fce0000000f00 */
[----:B------:R-:W-:Y:S05]  /*11180*/  WARPSYNC.COLLECTIVE R79, `(.L_x_1772) ;  /* 0x000000004f087348 */ /* 0x000fea0003c00000 */
[----:B------:R0:W1:Y:S02]  /*11190*/  SHFL.UP P1, R78, R246, R77, R76 ;  /* 0x0400004df64e7389 */ /* 0x000064000002004c */
[----:B01----:R-:W-:Y:S01]  /*111a0*/  ENDCOLLECTIVE ;  /* 0x000000000000791b */ /* 0x003fe20003800000 */
.L_x_1772:
[----:B------:R-:W-:Y:S02]  /*111b0*/  MOV R246, R242 ;  /* 0x000000f200f67202 */ /* 0x000fe40000000f00 */
[----:B------:R-:W-:-:S07]  /*111c0*/  MOV R247, R78 ;  /* 0x0000004e00f77202 */ /* 0x000fce0000000f00 */
[----:B------:R-:W-:Y:S05]  /*111d0*/  WARPSYNC.COLLECTIVE R79, `(.L_x_1773) ;  /* 0x000000004f087348 */ /* 0x000fea0003c00000 */
[----:B------:R0:W1:Y:S02]  /*111e0*/  SHFL.UP P1, R78, R246, R77, R76 ;  /* 0x0400004df64e7389 */ /* 0x000064000002004c */
[----:B01----:R-:W-:Y:S01]  /*111f0*/  ENDCOLLECTIVE ;  /* 0x000000000000791b */ /* 0x003fe20003800000 */
.L_x_1773:
        /* <DEDUP_REMOVED lines=19> */
.L_x_1774:
[----:B------:R-:W-:Y:S02]  /*11330*/  MOV R246, R231 ;  /* 0x000000e700f67202 */ /* 0x000fe40000000f00 */
[----:B------:R-:W-:-:S07]  /*11340*/  MOV R245, R78 ;  /* 0x0000004e00f57202 */ /* 0x000fce0000000f00 */
[----:B------:R-:W-:Y:S05]  /*11350*/  WARPSYNC.COLLECTIVE R79, `(.L_x_1775) ;  /* 0x000000004f087348 */ /* 0x000fea0003c00000 */
[----:B------:R0:W1:Y:S02]  /*11360*/  SHFL.UP P1, R78, R246, R77, R76 ;  /* 0x0400004df64e7389 */ /* 0x000064000002004c */
[----:B01----:R-:W-:Y:S01]  /*11370*/  ENDCOLLECTIVE ;  /* 0x000000000000791b */ /* 0x003fe20003800000 */
.L_x_1775:
[----:B------:R-:W-:Y:S02]  /*11380*/  MOV R246, R244 ;  /* 0x000000f400f67202 */ /* 0x000fe40000000f00 */
[----:B------:R-:W-:-:S07]  /*11390*/  MOV R247, R78 ;  /* 0x0000004e00f77202 */ /* 0x000fce0000000f00 */
[----:B------:R-:W-:Y:S05]  /*113a0*/  WARPSYNC.COLLECTIVE R79, `(.L_x_1776) ;  /* 0x000000004f087348 */ /* 0x000fea0003c00000 */
[----:B------:R0:W1:Y:S02]  /*113b0*/  SHFL.UP P1, R78, R246, R77, R76 ;  /* 0x0400004df64e7389 */ /* 0x000064000002004c */
[----:B01----:R-:W-:Y:S01]  /*113c0*/  ENDCOLLECTIVE ;  /* 0x000000000000791b */ /* 0x003fe20003800000 */
.L_x_1776:
[----:B------:R-:W-:Y:S02]  /*113d0*/  MOV R246, R242 ;  /* 0x000000f200f67202 */ /* 0x000fe40000000f00 */
[----:B------:R-:W-:-:S07]  /*113e0*/  MOV R243, R78 ;  /* 0x0000004e00f37202 */ /* 0x000fce0000000f00 */
[----:B------:R-:W-:Y:S05]  /*113f0*/  WARPSYNC.COLLECTIVE R79, `(.L_x_1777) ;  /* 0x000000004f087348 */ /* 0x000fea0003c00000 */
[----:B------:R0:W1:Y:S02]  /*11400*/  SHFL.UP P1, R78, R246, R77, R76 ;  /* 0x0400004df64e7389 */ /* 0x000064000002004c */
[----:B01----:R-:W-:Y:S01]  /*11410*/  ENDCOLLECTIVE ;  /* 0x000000000000791b */ /* 0x003fe20003800000 */
.L_x_1777:
        /* <DEDUP_REMOVED lines=19> */
.L_x_1778:
[----:B------:R-:W-:Y:S02]  /*11550*/  MOV R246, R231 ;  /* 0x000000e700f67202 */ /* 0x000fe40000000f00 */
[----:B------:R-:W-:-:S07]  /*11560*/  MOV R245, R78 ;  /* 0x0000004e00f57202 */ /* 0x000fce0000000f00 */
[----:B------:R-:W-:Y:S05]  /*11570*/  WARPSYNC.COLLECTIVE R79, `(.L_x_1779) ;  /* 0x000000004f087348 */ /* 0x000fea0003c00000 */
[----:B------:R0:W1:Y:S02]  /*11580*/  SHFL.UP P1, R78, R246, R77, R76 ;  /* 0x0400004df64e7389 */ /* 0x000064000002004c */
[----:B01----:R-:W-:Y:S01]  /*11590*/  ENDCOLLECTIVE ;  /* 0x000000000000791b */ /* 0x003fe20003800000 */
.L_x_1779:
[----:B------:R-:W-:Y:S02]  /*115a0*/  MOV R246, R244 ;  /* 0x000000f400f67202 */ /* 0x000fe40000000f00 */
[----:B------:R-:W-:-:S07]  /*115b0*/  MOV R247, R78 ;  /* 0x0000004e00f77202 */ /* 0x000fce0000000f00 */
[----:B------:R-:W-:Y:S05]  /*115c0*/  WARPSYNC.COLLECTIVE R79, `(.L_x_1780) ;  /* 0x000000004f087348 */ /* 0x000fea0003c00000 */
[----:B------:R0:W1:Y:S02]  /*115d0*/  SHFL.UP P1, R78, R246, R77, R76 ;  /* 0x0400004df64e7389 */ /* 0x000064000002004c */
[----:B01----:R-:W-:Y:S01]  /*115e0*/  ENDCOLLECTIVE ;  /* 0x000000000000791b */ /* 0x003fe20003800000 */
.L_x_1780:
[----:B------:R-:W-:Y:S02]  /*115f0*/  MOV R246, R242 ;  /* 0x000000f200f67202 */ /* 0x000fe40000000f00 */
[----:B------:R-:W-:-:S07]  /*11600*/  MOV R243, R78 ;  /* 0x0000004e00f37202 */ /* 0x000fce0000000f00 */
[----:B------:R-:W-:Y:S05]  /*11610*/  WARPSYNC.COLLECTIVE R79, `(.L_x_1781) ;  /* 0x000000004f087348 */ /* 0x000fea0003c00000 */
[----:B------:R0:W1:Y:S02]  /*11620*/  SHFL.UP P1, R78, R246, R77, R76 ;  /* 0x0400004df64e7389 */ /* 0x000064000002004c */
[----:B01----:R-:W-:Y:S01]  /*11630*/  ENDCOLLECTIVE ;  /* 0x000000000000791b */ /* 0x003fe20003800000 */
.L_x_1781:
        /* <DEDUP_REMOVED lines=19> */
.L_x_1782:
[----:B------:R-:W-:Y:S02]  /*11770*/  MOV R246, R231 ;  /* 0x000000e700f67202 */ /* 0x000fe40000000f00 */
[----:B------:R-:W-:-:S07]  /*11780*/  MOV R245, R78 ;  /* 0x0000004e00f57202 */ /* 0x000fce0000000f00 */
[----:B------:R-:W-:Y:S05]  /*11790*/  WARPSYNC.COLLECTIVE R79, `(.L_x_1783) ;  /* 0x000000004f087348 */ /* 0x000fea0003c00000 */
[----:B------:R0:W1:Y:S02]  /*117a0*/  SHFL.UP P1, R78, R246, R77, R76 ;  /* 0x0400004df64e7389 */ /* 0x000064000002004c */
[----:B01----:R-:W-:Y:S01]  /*117b0*/  ENDCOLLECTIVE ;  /* 0x000000000000791b */ /* 0x003fe20003800000 */
.L_x_1783:
[----:B------:R-:W-:Y:S02]  /*117c0*/  MOV R246, R244 ;  /* 0x000000f400f67202 */ /* 0x000fe40000000f00 */
[----:B------:R-:W-:-:S07]  /*117d0*/  MOV R247, R78 ;  /* 0x0000004e00f77202 */ /* 0x000fce0000000f00 */
[----:B------:R-:W-:Y:S05]  /*117e0*/  WARPSYNC.COLLECTIVE R79, `(.L_x_1784) ;  /* 0x000000004f087348 */ /* 0x000fea0003c00000 */
[----:B------:R0:W1:Y:S02]  /*117f0*/  SHFL.UP P1, R78, R246, R77, R76 ;  /* 0x0400004df64e7389 */ /* 0x000064000002004c */
[----:B01----:R-:W-:Y:S01]  /*11800*/  ENDCOLLECTIVE ;  /* 0x000000000000791b */ /* 0x003fe20003800000 */
.L_x_1784:
[----:B------:R-:W-:Y:S02]  /*11810*/  MOV R246, R242 ;  /* 0x000000f200f67202 */ /* 0x000fe40000000f00 */
[----:B------:R-:W-:-:S07]  /*11820*/  MOV R243, R78 ;  /* 0x0000004e00f37202 */ /* 0x000fce0000000f00 */
[----:B------:R-:W-:Y:S05]  /*11830*/  WARPSYNC.COLLECTIVE R79, `(.L_x_1785) ;  /* 0x000000004f087348 */ /* 0x000fea0003c00000 */
[----:B------:R0:W1:Y:S02]  /*11840*/  SHFL.UP P1, R78, R246, R77, R76 ;  /* 0x0400004df64e7389 */ /* 0x000064000002004c */
[----:B01----:R-:W-:Y:S01]  /*11850*/  ENDCOLLECTIVE ;  /* 0x000000000000791b */ /* 0x003fe20003800000 */
.L_x_1785:
        /* <DEDUP_REMOVED lines=19> */
.L_x_1786:
[----:B------:R-:W-:Y:S02]  /*11990*/  MOV R246, R231 ;  /* 0x000000e700f67202 */ /* 0x000fe40000000f00 */
[----:B------:R-:W-:-:S07]  /*119a0*/  MOV R243, R78 ;  /* 0x0000004e00f37202 */ /* 0x000fce0000000f00 */
[----:B------:R-:W-:Y:S05]  /*119b0*/  WARPSYNC.COLLECTIVE R79, `(.L_x_1787) ;  /* 0x000000004f087348 */ /* 0x000fea0003c00000 */
[----:B------:R0:W1:Y:S02]  /*119c0*/  SHFL.UP P1, R78, R246, R77, R76 ;  /* 0x0400004df64e7389 */ /* 0x000064000002004c */
[----:B01----:R-:W-:Y:S01]  /*119d0*/  ENDCOLLECTIVE ;  /* 0x000000000000791b */ /* 0x003fe20003800000 */
.L_x_1787:
[----:B------:R-:W-:Y:S02]  /*119e0*/  MOV R246, R244 ;  /* 0x000000f400f67202 */ /* 0x000fe40000000f00 */
[----:B------:R-:W-:-:S07]  /*119f0*/  MOV R245, R78 ;  /* 0x0000004e00f57202 */ /* 0x000fce0000000f00 */
[----:B------:R-:W-:Y:S05]  /*11a00*/  WARPSYNC.COLLECTIVE R79, `(.L_x_1788) ;  /* 0x000000004f087348 */ /* 0x000fea0003c00000 */
[----:B------:R0:W1:Y:S02]  /*11a10*/  SHFL.UP P1, R78, R246, R77, R76 ;  /* 0x0400004df64e7389 */ /* 0x000064000002004c */
[----:B01----:R-:W-:Y:S01]  /*11a20*/  ENDCOLLECTIVE ;  /* 0x000000000000791b */ /* 0x003fe20003800000 */
.L_x_1788:
[----:B------:R-:W-:Y:S02]  /*11a30*/  MOV R246, R242 ;  /* 0x000000f200f67202 */ /* 0x000fe40000000f00 */
[----:B------:R-:W-:-:S07]  /*11a40*/  MOV R247, R78 ;  /* 0x0000004e00f77202 */ /* 0x000fce0000000f00 */
[----:B------:R-:W-:Y:S05]  /*11a50*/  WARPSYNC.COLLECTIVE R79, `(.L_x_1789) ;  /* 0x000000004f087348 */ /* 0x000fea0003c00000 */
[----:B------:R0:W1:Y:S02]  /*11a60*/  SHFL.UP P1, R78, R246, R77, R76 ;  /* 0x0400004df64e7389 */ /* 0x000064000002004c */
[----:B01----:R-:W-:Y:S01]  /*11a70*/  ENDCOLLECTIVE ;  /* 0x000000000000791b */ /* 0x003fe20003800000 */
.L_x_1789:
[----:B------:R-:W-:Y:S01]  /*11a80*/  MOV R77, R78 ;  /* 0x0000004e004d7202 */ /* 0x000fe20000000f00 */
[----:B------:R-:W-:Y:S06]  /*11a90*/  BRA `(.L_x_1790) ;  /* 0xffffff74001c7947 */ /* 0x000fec000383ffff */
.L_x_1667:
        /* <DEDUP_REMOVED lines=8> */
.L_x_1792:
[----:B------:R-:W-:Y:S05]  /*11b20*/  BSYNC B0 ;  /* 0x0000000000007941 */ /* 0x000fea0003800000 */
.L_x_1791:
[----:B------:R-:W-:Y:S05]  /*11b30*/  BRA `(.L_x_1793) ;  /* 0xffffff74002c7947 */ /* 0x000fea000383ffff */
.L_x_1668:
        /* <DEDUP_REMOVED lines=8> */
.L_x_1795:
[----:B------:R-:W-:Y:S05]  /*11bc0*/  BSYNC B0 ;  /* 0x0000000000007941 */ /* 0x000fea0003800000 */
.L_x_1794:
[----:B------:R-:W-:Y:S05]  /*11bd0*/  BRA `(.L_x_1796) ;  /* 0xffffff74000c7947 */ /* 0x000fea000383ffff */
.L_x_1669:
        /* <DEDUP_REMOVED lines=8> */
.L_x_1798:
[----:B------:R-:W-:Y:S05]  /*11c60*/  BSYNC B0 ;  /* 0x0000000000007941 */ /* 0x000fea0003800000 */
.L_x_1797:
[----:B------:R-:W-:Y:S05]  /*11c70*/  BRA `(.L_x_1799) ;  /* 0xffffff7000ec7947 */ /* 0x000fea000383ffff */
.L_x_1670:
        /* <DEDUP_REMOVED lines=8> */
.L_x_1801:
[----:B------:R-:W-:Y:S05]  /*11d00*/  BSYNC B0 ;  /* 0x0000000000007941 */ /* 0x000fea0003800000 */
.L_x_1800:
[----:B------:R-:W-:Y:S05]  /*11d10*/  BRA `(.L_x_1802) ;  /* 0xffffff7000cc7947 */ /* 0x000fea000383ffff */
.L_x_1671:
        /* <DEDUP_REMOVED lines=8> */
.L_x_1804:
[----:B------:R-:W-:Y:S05]  /*11da0*/  BSYNC B0 ;  /* 0x0000000000007941 */ /* 0x000fea0003800000 */
.L_x_1803:
        /* <DEDUP_REMOVED lines=8> */
.L_x_1805:
[----:B------:R-:W-:Y:S02]  /*11e30*/  MOV R246, R244 ;  /* 0x000000f400f67202 */ /* 0x000fe40000000f00 */
[----:B------:R-:W-:-:S07]  /*11e40*/  MOV R243, R78 ;  /* 0x0000004e00f37202 */ /* 0x000fce0000000f00 */
[----:B------:R-:W-:Y:S05]  /*11e50*/  WARPSYNC.COLLECTIVE R79, `(.L_x_1806) ;  /* 0x000000004f087348 */ /* 0x000fea0003c00000 */
[----:B------:R0:W1:Y:S02]  /*11e60*/  SHFL.UP P1, R78, R246, R77, R76 ;  /* 0x0400004df64e7389 */ /* 0x000064000002004c */
[----:B01----:R-:W-:Y:S01]  /*11e70*/  ENDCOLLECTIVE ;  /* 0x000000000000791b */ /* 0x003fe20003800000 */
.L_x_1806:
[----:B------:R-:W-:Y:S02]  /*11e80*/  MOV R246, R242 ;  /* 0x000000f200f67202 */ /* 0x000fe40000000f00 */
[----:B------:R-:W-:-:S07]  /*11e90*/  MOV R244, R78 ;  /* 0x0000004e00f47202 */ /* 0x000fce0000000f00 */
[----:B------:R-:W-:Y:S05]  /*11ea0*/  WARPSYNC.COLLECTIVE R79, `(.L_x_1807) ;  /* 0x000000004f087348 */ /* 0x000fea0003c00000 */
[----:B------:R0:W1:Y:S02]  /*11eb0*/  SHFL.UP P1, R78, R246, R77, R76 ;  /* 0x0400004df64e7389 */ /* 0x000064000002004c */
[----:B01----:R-:W-:Y:S01]  /*11ec0*/  ENDCOLLECTIVE ;  /* 0x000000000000791b */ /* 0x003fe20003800000 */
.L_x_1807:
[----:B------:R-:W-:Y:S01]  /*11ed0*/  HFMA2.MMA R77, -RZ, RZ, 0, 0 ;  /* 0x00000000ff4d7435 */ /* 0x000fe200000001ff */
[----:B------:R-:W-:Y:S02]  /*11ee0*/  MOV R76, 0x1f ;  /* 0x0000001f004c7802 */ /* 0x000fe40000000f00 */
[----:B------:R-:W-:Y:S02]  /*11ef0*/  MOV R242, R78 ;  /* 0x0000004e00f27202 */ /* 0x000fe40000000f00 */
[----:B------:R-:W-:-:S07]  /*11f00*/  MOV R78, R60 ;  /* 0x0000003c004e7202 */ /* 0x000fce0000000f00 */
[----:B------:R-:W-:Y:S05]  /*11f10*/  WARPSYNC.COLLECTIVE R79, `(.L_x_1808) ;  /* 0x000000004f087348 */ /* 0x000fea0003c00000 */
[----:B------:R0:W1:Y:S02]  /*11f20*/  SHFL.IDX P1, R231, R78, R77, R76 ;  /* 0x0000004d4ee77389 */ /* 0x000064000002004c */
[----:B01----:R-:W-:Y:S01]  /*11f30*/  ENDCOLLECTIVE ;  /* 0x000000000000791b */ /* 0x003fe20003800000 */
.L_x_1808:
[----:B------:R-:W-:Y:S02]  /*11f40*/  MOV R78, R61 ;  /* 0x0000003d004e7202 */ /* 0x000fe40000000f00 */
[----:B------:R-:W-:-:S07]  /*11f50*/  MOV R60, R231 ;  /* 0x000000e7003c7202 */ /* 0x000fce0000000f00 */
[----:B------:R-:W-:Y:S05]  /*11f60*/  WARPSYNC.COLLECTIVE R79, `(.L_x_1809) ;  /* 0x000000004f087348 */ /* 0x000fea0003c00000 */
[----:B------:R0:W1:Y:S02]  /*11f70*/  SHFL.IDX P1, R231, R78, R77, R76 ;  /* 0x0000004d4ee77389 */ /* 0x000064000002004c */
[----:B01----:R-:W-:Y:S01]  /*11f80*/  ENDCOLLECTIVE ;  /* 0x000000000000791b */ /* 0x003fe20003800000 */
.L_x_1809:
[----:B------:R-:W-:Y:S02]  /*11f90*/  MOV R78, R62 ;  /* 0x0000003e004e7202 */ /* 0x000fe40000000f00 */
[----:B------:R-:W-:-:S07]  /*11fa0*/  MOV R61, R231 ;  /* 0x000000e7003d7202 */ /* 0x000fce0000000f00 */
[----:B------:R-:W-:Y:S05]  /*11fb0*/  WARPSYNC.COLLECTIVE R79, `(.L_x_1810) ;  /* 0x000000004f087348 */ /* 0x000fea0003c00000 */
[----:B------:R0:W1:Y:S02]  /*11fc0*/  SHFL.IDX P1, R231, R78, R77, R76 ;  /* 0x0000004d4ee77389 */ /* 0x000064000002004c */
[----:B01----:R-:W-:Y:S01]  /*11fd0*/  ENDCOLLECTIVE ;  /* 0x000000000000791b */ /* 0x003fe20003800000 */
.L_x_1810:
[----:B------:R-:W-:Y:S02]  /*11fe0*/  MOV R78, R63 ;  /* 0x0000003f004e7202 */ /* 0x000fe40000000f00 */
[----:B------:R-:W-:-:S07]  /*11ff0*/  MOV R62, R231 ;  /* 0x000000e7003e7202 */ /* 0x000fce0000000f00 */
[----:B------:R-:W-:Y:S05]  /*12000*/  WARPSYNC.COLLECTIVE R79, `(.L_x_1811) ;  /* 0x000000004f087348 */ /* 0x000fea0003c00000 */
[----:B------:R0:W1:Y:S02]  /*12010*/  SHFL.IDX P1, R231, R78, R77, R76 ;  /* 0x0000004d4ee77389 */ /* 0x000064000002004c */
[----:B01----:R-:W-:Y:S01]  /*12020*/  ENDCOLLECTIVE ;  /* 0x000000000000791b */ /* 0x003fe20003800000 */
.L_x_1811:
[----:B------:R-:W-:Y:S01]  /*12030*/  MOV R63, R231 ;  /* 0x000000e7003f7202 */ /* 0x000fe20000000f00 */
[----:B------:R-:W-:Y:S06]  /*12040*/  BRA `(.L_x_1812) ;  /* 0xffffff7000287947 */ /* 0x000fec000383ffff */
.L_x_1673:
[----:B------:R-:W-:Y:S01]  /*12050*/  HFMA2.MMA R245, -RZ, RZ, 0, 5.9604644775390625e-08 ;  /* 0x00000001fff57435 */ /* 0x000fe200000001ff */
[----:B------:R-:W-:Y:S02]  /*12060*/  MOV R244, R232 ;  /* 0x000000e800f47202 */ /* 0x000fe40000000f00 */
[----:B------:R-:W-:Y:S02]  /*12070*/  MOV R252, 0x1f ;  /* 0x0000001f00fc7802 */ /* 0x000fe40000000f00 */
[----:B------:R-:W-:-:S07]  /*12080*/  MOV R79, 0xffffffff ;  /* 0xffffffff004f7802 */ /* 0x000fce0000000f00 */
[----:B------:R-:W-:Y:S05]  /*12090*/  WARPSYNC.COLLECTIVE R79, `(.L_x_1813) ;  /* 0x000000004f087348 */ /* 0x000fea0003c00000 */
[----:B------:R0:W1:Y:S02]  /*120a0*/  SHFL.DOWN P1, R231, R244, R245, R252 ;  /* 0x080000f5f4e77389 */ /* 0x00006400000200fc */
[----:B01----:R-:W-:Y:S01]  /*120b0*/  ENDCOLLECTIVE ;  /* 0x000000000000791b */ /* 0x003fe20003800000 */
.L_x_1813:
[----:B------:R-:W-:Y:S02]  /*120c0*/  MOV R244, R241 ;  /* 0x000000f100f47202 */ /* 0x000fe40000000f00 */
[----:B------:R-:W-:-:S07]  /*120d0*/  MOV R76, R231 ;  /* 0x000000e7004c7202 */ /* 0x000fce0000000f00 */
[----:B------:R-:W-:Y:S05]  /*120e0*/  WARPSYNC.COLLECTIVE R79, `(.L_x_1814) ;  /* 0x000000004f087348 */ /* 0x000fea0003c00000 */
[----:B------:R0:W1:Y:S02]  /*120f0*/  SHFL.DOWN P1, R231, R244, R245, R252 ;  /* 0x080000f5f4e77389 */ /* 0x00006400000200fc */
[----:B01----:R-:W-:Y:S01]  /*12100*/  ENDCOLLECTIVE ;  /* 0x000000000000791b */ /* 0x003fe20003800000 */
.L_x_1814:
[----:B------:R-:W-:Y:S02]  /*12110*/  MOV R244, R242 ;  /* 0x000000f200f47202 */ /* 0x000fe40000000f00 */
[----:B------:R-:W-:-:S07]  /*12120*/  MOV R77, R231 ;  /* 0x000000e7004d7202 */ /* 0x000fce0000000f00 */
[----:B------:R-:W-:Y:S05]  /*12130*/  WARPSYNC.COLLECTIVE R79, `(.L_x_1815) ;  /* 0x000000004f087348 */ /* 0x000fea0003c00000 */
[----:B------:R0:W1:Y:S02]  /*12140*/  SHFL.DOWN P1, R231, R244, R245, R252 ;  /* 0x080000f5f4e77389 */ /* 0x00006400000200fc */
[----:B01----:R-:W-:Y:S01]  /*12150*/  ENDCOLLECTIVE ;  /* 0x000000000000791b */ /* 0x003fe20003800000 */
.L_x_1815:
[----:B------:R-:W-:Y:S02]  /*12160*/  MOV R244, R243 ;  /* 0x000000f300f47202 */ /* 0x000fe40000000f00 */
[----:B------:R-:W-:-:S07]  /*12170*/  MOV R78, R231 ;  /* 0x000000e7004e7202 */ /* 0x000fce0000000f00 */
[----:B------:R-:W-:Y:S05]  /*12180*/  WARPSYNC.COLLECTIVE R79, `(.L_x_1816) ;  /* 0x000000004f087348 */ /* 0x000fea0003c00000 */
[----:B------:R0:W1:Y:S02]  /*12190*/  SHFL.DOWN P1, R231, R244, R245, R252 ;  /* 0x080000f5f4e77389 */ /* 0x00006400000200fc */
[----:B01----:R-:W-:Y:S01]  /*121a0*/  ENDCOLLECTIVE ;  /* 0x000000000000791b */ /* 0x003fe20003800000 */
.L_x_1816:
[----:B------:R-:W-:Y:S01]  /*121b0*/  MOV R79, R231 ;  /* 0x000000e7004f7202 */ /* 0x000fe20000000f00 */
[----:B------:R-:W-:Y:S06]  /*121c0*/  BRA `(.L_x_1817) ;  /* 0xffffff8400347947 */ /* 0x000fec000383ffff */
.L_x_1676:
        /* <DEDUP_REMOVED lines=8> */
.L_x_1819:
[----:B------:R-:W-:Y:S05]  /*12250*/  BSYNC B0 ;  /* 0x0000000000007941 */ /* 0x000fea0003800000 */
.L_x_1818:
        /* <DEDUP_REMOVED lines=8> */
.L_x_1820:
[----:B------:R-:W-:Y:S02]  /*122e0*/  MOV R244, R242 ;  /* 0x000000f200f47202 */ /* 0x000fe40000000f00 */
[----:B------:R-:W-:-:S07]  /*122f0*/  MOV R77, R231 ;  /* 0x000000e7004d7202 */ /* 0x000fce0000000f00 */
[----:B------:R-:W-:Y:S05]  /*12300*/  WARPSYNC.COLLECTIVE R79, `(.L_x_1821) ;  /* 0x000000004f087348 */ /* 0x000fea0003c00000 */
[----:B------:R0:W1:Y:S02]  /*12310*/  SHFL.DOWN P1, R231, R244, R245, R252 ;  /* 0x080000f5f4e77389 */ /* 0x00006400000200fc */
[----:B01----:R-:W-:Y:S01]  /*12320*/  ENDCOLLECTIVE ;  /* 0x000000000000791b */ /* 0x003fe20003800000 */
.L_x_1821:
[----:B------:R-:W-:Y:S02]  /*12330*/  MOV R244, R243 ;  /* 0x000000f300f47202 */ /* 0x000fe40000000f00 */
[----:B------:R-:W-:-:S07]  /*12340*/  MOV R78, R231 ;  /* 0x000000e7004e7202 */ /* 0x000fce0000000f00 */
[----:B------:R-:W-:Y:S05]  /*12350*/  WARPSYNC.COLLECTIVE R79, `(.L_x_1822) ;  /* 0x000000004f087348 */ /* 0x000fea0003c00000 */
[----:B------:R0:W1:Y:S02]  /*12360*/  SHFL.DOWN P1, R231, R244, R245, R252 ;  /* 0x080000f5f4e77389 */ /* 0x00006400000200fc */
[----:B01----:R-:W-:Y:S01]  /*12370*/  ENDCOLLECTIVE ;  /* 0x000000000000791b */ /* 0x003fe20003800000 */
.L_x_1822:
[----:B------:R-:W-:Y:S01]  /*12380*/  MOV R79, R231 ;  /* 0x000000e7004f7202 */ /* 0x000fe20000000f00 */
[----:B------:R-:W-:Y:S06]  /*12390*/  BRA `(.L_x_1823) ;  /* 0xffffff8400147947 */ /* 0x000fec000383ffff */
.L_x_1679:
        /* <DEDUP_REMOVED lines=8> */
.L_x_1825:
[----:B------:R-:W-:Y:S05]  /*12420*/  BSYNC B0 ;  /* 0x0000000000007941 */ /* 0x000fea0003800000 */
.L_x_1824:
        /* <DEDUP_REMOVED lines=8> */
.L_x_1826:
[----:B------:R-:W-:Y:S02]  /*124b0*/  MOV R244, R242 ;  /* 0x000000f200f47202 */ /* 0x000fe40000000f00 */
[----:B------:R-:W-:-:S07]  /*124c0*/  MOV R77, R231 ;  /* 0x000000e7004d7202 */ /* 0x000fce0000000f00 */
[----:B------:R-:W-:Y:S05]  /*124d0*/  WARPSYNC.COLLECTIVE R79, `(.L_x_1827) ;  /* 0x000000004f087348 */ /* 0x000fea0003c00000 */
[----:B------:R0:W1:Y:S02]  /*124e0*/  SHFL.DOWN P1, R231, R244, R245, R252 ;  /* 0x080000f5f4e77389 */ /* 0x00006400000200fc */
[----:B01----:R-:W-:Y:S01]  /*124f0*/  ENDCOLLECTIVE ;  /* 0x000000000000791b */ /* 0x003fe20003800000 */
.L_x_1827:
[----:B------:R-:W-:Y:S02]  /*12500*/  MOV R244, R243 ;  /* 0x000000f300f47202 */ /* 0x000fe40000000f00 */
[----:B------:R-:W-:-:S07]  /*12510*/  MOV R78, R231 ;  /* 0x000000e7004e7202 */ /* 0x000fce0000000f00 */
[----:B------:R-:W-:Y:S05]  /*12520*/  WARPSYNC.COLLECTIVE R79, `(.L_x_1828) ;  /* 0x000000004f087348 */ /* 0x000fea0003c00000 */
[----:B------:R0:W1:Y:S02]  /*12530*/  SHFL.DOWN P1, R231, R244, R245, R252 ;  /* 0x080000f5f4e77389 */ /* 0x00006400000200fc */
[----:B01----:R-:W-:Y:S01]  /*12540*/  ENDCOLLECTIVE ;  /* 0x000000000000791b */ /* 0x003fe20003800000 */
.L_x_1828:
[----:B------:R-:W-:Y:S01]  /*12550*/  MOV R79, R231 ;  /* 0x000000e7004f7202 */ /* 0x000fe20000000f00 */
[----:B------:R-:W-:Y:S06]  /*12560*/  BRA `(.L_x_1829) ;  /* 0xffffff8000f47947 */ /* 0x000fec000383ffff */
.L_x_1682:
        /* <DEDUP_REMOVED lines=8> */
.L_x_1831:
[----:B------:R-:W-:Y:S05]  /*125f0*/  BSYNC B0 ;  /* 0x0000000000007941 */ /* 0x000fea0003800000 */
.L_x_1830:
        /* <DEDUP_REMOVED lines=8> */
.L_x_1832:
[----:B------:R-:W-:Y:S02]  /*12680*/  MOV R244, R242 ;  /* 0x000000f200f47202 */ /* 0x000fe40000000f00 */
[----:B------:R-:W-:-:S07]  /*12690*/  MOV R77, R231 ;  /* 0x000000e7004d7202 */ /* 0x000fce0000000f00 */
[----:B------:R-:W-:Y:S05]  /*126a0*/  WARPSYNC.COLLECTIVE R79, `(.L_x_1833) ;  /* 0x000000004f087348 */ /* 0x000fea0003c00000 */
[----:B------:R0:W1:Y:S02]  /*126b0*/  SHFL.DOWN P1, R231, R244, R245, R252 ;  /* 0x080000f5f4e77389 */ /* 0x00006400000200fc */
[----:B01----:R-:W-:Y:S01]  /*126c0*/  ENDCOLLECTIVE ;  /* 0x000000000000791b */ /* 0x003fe20003800000 */
.L_x_1833:
[----:B------:R-:W-:Y:S02]  /*126d0*/  MOV R244, R243 ;  /* 0x000000f300f47202 */ /* 0x000fe40000000f00 */
[----:B------:R-:W-:-:S07]  /*126e0*/  MOV R78, R231 ;  /* 0x000000e7004e7202 */ /* 0x000fce0000000f00 */
[----:B------:R-:W-:Y:S05]  /*126f0*/  WARPSYNC.COLLECTIVE R79, `(.L_x_1834) ;  /* 0x000000004f087348 */ /* 0x000fea0003c00000 */
[----:B------:R0:W1:Y:S02]  /*12700*/  SHFL.DOWN P1, R231, R244, R245, R252 ;  /* 0x080000f5f4e77389 */ /* 0x00006400000200fc */
[----:B01----:R-:W-:Y:S01]  /*12710*/  ENDCOLLECTIVE ;  /* 0x000000000000791b */ /* 0x003fe20003800000 */
.L_x_1834:
[----:B------:R-:W-:Y:S01]  /*12720*/  MOV R79, R231 ;  /* 0x000000e7004f7202 */ /* 0x000fe20000000f00 */
[----:B------:R-:W-:Y:S06]  /*12730*/  BRA `(.L_x_1835) ;  /* 0xffffff8000d47947 */ /* 0x000fec000383ffff */
.L_x_1685:
        /* <DEDUP_REMOVED lines=8> */
.L_x_1837:
[----:B------:R-:W-:Y:S05]  /*127c0*/  BSYNC B0 ;  /* 0x0000000000007941 */ /* 0x000fea0003800000 */
.L_x_1836:
        /* <DEDUP_REMOVED lines=8> */
.L_x_1838:
[----:B------:R-:W-:Y:S02]  /*12850*/  MOV R244, R242 ;  /* 0x000000f200f47202 */ /* 0x000fe40000000f00 */
[----:B------:R-:W-:-:S07]  /*12860*/  MOV R77, R231 ;  /* 0x000000e7004d7202 */ /* 0x000fce0000000f00 */
[----:B------:R-:W-:Y:S05]  /*12870*/  WARPSYNC.COLLECTIVE R79, `(.L_x_1839) ;  /* 0x000000004f087348 */ /* 0x000fea0003c00000 */
[----:B------:R0:W1:Y:S02]  /*12880*/  SHFL.DOWN P1, R231, R244, R245, R252 ;  /* 0x080000f5f4e77389 */ /* 0x00006400000200fc */
[----:B01----:R-:W-:Y:S01]  /*12890*/  ENDCOLLECTIVE ;  /* 0x000000000000791b */ /* 0x003fe20003800000 */
.L_x_1839:
[----:B------:R-:W-:Y:S02]  /*128a0*/  MOV R244, R243 ;  /* 0x000000f300f47202 */ /* 0x000fe40000000f00 */
[----:B------:R-:W-:-:S07]  /*128b0*/  MOV R78, R231 ;  /* 0x000000e7004e7202 */ /* 0x000fce0000000f00 */
[----:B------:R-:W-:Y:S05]  /*128c0*/  WARPSYNC.COLLECTIVE R79, `(.L_x_1840) ;  /* 0x000000004f087348 */ /* 0x000fea0003c00000 */
[----:B------:R0:W1:Y:S02]  /*128d0*/  SHFL.DOWN P1, R231, R244, R245, R252 ;  /* 0x080000f5f4e77389 */ /* 0x00006400000200fc */
[----:B01----:R-:W-:Y:S01]  /*128e0*/  ENDCOLLECTIVE ;  /* 0x000000000000791b */ /* 0x003fe20003800000 */
.L_x_1840:
[----:B------:R-:W-:Y:S01]  /*128f0*/  MOV R79, R231 ;  /* 0x000000e7004f7202 */ /* 0x000fe20000000f00 */
[----:B------:R-:W-:Y:S06]  /*12900*/  BRA `(.L_x_1841) ;  /* 0xffffff8000b47947 */ /* 0x000fec000383ffff */
.L_x_1688:
        /* <DEDUP_REMOVED lines=8> */
.L_x_1843:
[----:B------:R-:W-:Y:S05]  /*12990*/  BSYNC B0 ;  /* 0x0000000000007941 */ /* 0x000fea0003800000 */
.L_x_1842:
        /* <DEDUP_REMOVED lines=10> */
.L_x_1844:
[----:B------:R-:W-:Y:S02]  /*12a40*/  MOV R252, 0x1f ;  /* 0x0000001f00fc7802 */ /* 0x000fe40000000f00 */
[----:B------:R-:W-:Y:S02]  /*12a50*/  MOV R78, R242 ;  /* 0x000000f2004e7202 */ /* 0x000fe40000000f00 */
[----:B------:R-:W-:-:S07]  /*12a60*/  MOV R247, R231 ;  /* 0x000000e700f77202 */ /* 0x000fce0000000f00 */
[----:B------:R-:W-:Y:S05]  /*12a70*/  WARPSYNC.COLLECTIVE R79, `(.L_x_1845) ;  /* 0x000000004f087348 */ /* 0x000fea0003c00000 */
[----:B------:R0:W1:Y:S02]  /*12a80*/  SHFL.IDX P1, R231, R78, R77, R76 ;  /* 0x0000004d4ee77389 */ /* 0x000064000002004c */
[----:B01----:R-:W-:Y:S01]  /*12a90*/  ENDCOLLECTIVE ;  /* 0x000000000000791b */ /* 0x003fe20003800000 */
.L_x_1845:
        /* <DEDUP_REMOVED lines=9> */
.L_x_1846:
[----:B------:R-:W-:Y:S02]  /*12b30*/  MOV R78, R60 ;  /* 0x0000003c004e7202 */ /* 0x000fe40000000f00 */
[----:B------:R-:W-:-:S07]  /*12b40*/  MOV R251, R231 ;  /* 0x000000e700fb7202 */ /* 0x000fce0000000f00 */
[----:B------:R-:W-:Y:S05]  /*12b50*/  WARPSYNC.COLLECTIVE R79, `(.L_x_1847) ;  /* 0x000000004f087348 */ /* 0x000fea0003c00000 */
[----:B------:R0:W1:Y:S02]  /*12b60*/  SHFL.DOWN P1, R231, R244, R245, R252 ;  /* 0x080000f5f4e77389 */ /* 0x00006400000200fc */
[----:B01----:R-:W-:Y:S01]  /*12b70*/  ENDCOLLECTIVE ;  /* 0x000000000000791b */ /* 0x003fe20003800000 */
.L_x_1847:
[----:B------:R-:W-:Y:S02]  /*12b80*/  MOV R244, R241 ;  /* 0x000000f100f47202 */ /* 0x000fe40000000f00 */
[----:B------:R-:W-:-:S07]  /*12b90*/  MOV R232, R231 ;  /* 0x000000e700e87202 */ /* 0x000fce0000000f00 */
[----:B------:R-:W-:Y:S05]  /*12ba0*/  WARPSYNC.COLLECTIVE R79, `(.L_x_1848) ;  /* 0x000000004f087348 */ /* 0x000fea0003c00000 */
[----:B------:R0:W1:Y:S02]  /*12bb0*/  SHFL.DOWN P1, R231, R244, R245, R252 ;  /* 0x080000f5f4e77389 */ /* 0x00006400000200fc */
[----:B01----:R-:W-:Y:S01]  /*12bc0*/  ENDCOLLECTIVE ;  /* 0x000000000000791b */ /* 0x003fe20003800000 */
.L_x_1848:
[----:B------:R-:W-:Y:S02]  /*12bd0*/  MOV R244, R242 ;  /* 0x000000f200f47202 */ /* 0x000fe40000000f00 */
[----:B------:R-:W-:-:S07]  /*12be0*/  MOV R241, R231 ;  /* 0x000000e700f17202 */ /* 0x000fce0000000f00 */
[----:B------:R-:W-:Y:S05]  /*12bf0*/  WARPSYNC.COLLECTIVE R79, `(.L_x_1849) ;  /* 0x000000004f087348 */ /* 0x000fea0003c00000 */
[----:B------:R0:W1:Y:S02]  /*12c00*/  SHFL.DOWN P1, R231, R244, R245, R252 ;  /* 0x080000f5f4e77389 */ /* 0x00006400000200fc */
[----:B01----:R-:W-:Y:S01]  /*12c10*/  ENDCOLLECTIVE ;  /* 0x000000000000791b */ /* 0x003fe20003800000 */
.L_x_1849:
[----:B------:R-:W-:Y:S02]  /*12c20*/  MOV R244, R243 ;  /* 0x000000f300f47202 */ /* 0x000fe40000000f00 */
[----:B------:R-:W-:-:S07]  /*12c30*/  MOV R242, R231 ;  /* 0x000000e700f27202 */ /* 0x000fce0000000f00 */
[----:B------:R-:W-:Y:S05]  /*12c40*/  WARPSYNC.COLLECTIVE R79, `(.L_x_1850) ;  /* 0x000000004f087348 */ /* 0x000fea0003c00000 */
[----:B------:R0:W1:Y:S02]  /*12c50*/  SHFL.DOWN P1, R231, R244, R245, R252 ;  /* 0x080000f5f4e77389 */ /* 0x00006400000200fc */
[----:B01----:R-:W-:Y:S01]  /*12c60*/  ENDCOLLECTIVE ;  /* 0x000000000000791b */ /* 0x003fe20003800000 */
.L_x_1850:
[----:B------:R-:W-:-:S07]  /*12c70*/  MOV R243, R231 ;  /* 0x000000e700f37202 */ /* 0x000fce0000000f00 */
[----:B------:R-:W-:Y:S05]  /*12c80*/  WARPSYNC.COLLECTIVE R79, `(.L_x_1851) ;  /* 0x000000004f087348 */ /* 0x000fea0003c00000 */
[----:B------:R0:W1:Y:S02]  /*12c90*/  SHFL.IDX P1, R231, R78, R77, R76 ;  /* 0x0000004d4ee77389 */ /* 0x000064000002004c */
[----:B01----:R-:W-:Y:S01]  /*12ca0*/  ENDCOLLECTIVE ;  /* 0x000000000000791b */ /* 0x003fe20003800000 */
.L_x_1851:
[----:B------:R-:W-:Y:S02]  /*12cb0*/  MOV R78, R61 ;  /* 0x0000003d004e7202 */ /* 0x000fe40000000f00 */
[----:B------:R-:W-:-:S07]  /*12cc0*/  MOV R252, R231 ;  /* 0x000000e700fc7202 */ /* 0x000fce0000000f00 */
[----:B------:R-:W-:Y:S05]  /*12cd0*/  WARPSYNC.COLLECTIVE R79, `(.L_x_1852) ;  /* 0x000000004f087348 */ /* 0x000fea0003c00000 */
[----:B------:R0:W1:Y:S02]  /*12ce0*/  SHFL.IDX P1, R231, R78, R77, R76 ;  /* 0x0000004d4ee77389 */ /* 0x000064000002004c */
[----:B01----:R-:W-:Y:S01]  /*12cf0*/  ENDCOLLECTIVE ;  /* 0x000000000000791b */ /* 0x003fe20003800000 */
.L_x_1852:
[----:B------:R-:W-:Y:S01]  /*12d00*/  MOV R78, R62 ;  /* 0x0000003e004e7202 */ /* 0x000fe20000000f00 */
[-C--:B------:R-:W-:Y:S01]  /*12d10*/  FMUL.FTZ R62, R61, R247.reuse ;  /* 0x000000f73d3e7220 */ /* 0x080fe20000410000 */
[----:B------:R-:W-:Y:S01]  /*12d20*/  FMUL.FTZ R247, R60, R247 ;  /* 0x000000f73cf77220 */ /* 0x000fe20000410000 */
[----:B------:R-:W-:-:S07]  /*12d30*/  MOV R245, R231 ;  /* 0x000000e700f57202 */ /* 0x000fce0000000f00 */
[----:B------:R-:W-:Y:S05]  /*12d40*/  WARPSYNC.COLLECTIVE R79, `(.L_x_1853) ;  /* 0x000000004f087348 */ /* 0x000fea0003c00000 */
[----:B------:R0:W1:Y:S02]  /*12d50*/  SHFL.IDX P1, R231, R78, R77, R76 ;  /* 0x0000004d4ee77389 */ /* 0x000064000002004c */
[----:B01----:R-:W-:Y:S01]  /*12d60*/  ENDCOLLECTIVE ;  /* 0x000000000000791b */ /* 0x003fe20003800000 */
.L_x_1853:
[----:B------:R-:W-:Y:S02]  /*12d70*/  MOV R78, R63 ;  /* 0x0000003f004e7202 */ /* 0x000fe40000000f00 */
[----:B------:R-:W-:-:S07]  /*12d80*/  MOV R244, R231 ;  /* 0x000000e700f47202 */ /* 0x000fce0000000f00 */
[----:B------:R-:W-:Y:S05]  /*12d90*/  WARPSYNC.COLLECTIVE R79, `(.L_x_1854) ;  /* 0x000000004f087348 */ /* 0x000fea0003c00000 */
[----:B------:R0:W1:Y:S02]  /*12da0*/  SHFL.IDX P1, R231, R78, R77, R76 ;  /* 0x0000004d4ee77389 */ /* 0x000064000002004c */
[----:B01----:R-:W-:Y:S01]  /*12db0*/  ENDCOLLECTIVE ;  /* 0x000000000000791b */ /* 0x003fe20003800000 */
.L_x_1854:
[----:B------:R-:W-:Y:S01]  /*12dc0*/  MOV R79, R231 ;  /* 0x000000e7004f7202 */ /* 0x000fe20000000f00 */
[----:B------:R-:W-:Y:S06]  /*12dd0*/  BRA `(.L_x_1855) ;  /* 0xffffff80000c7947 */ /* 0x000fec000383ffff */
.L_x_1856:
        /* <DEDUP_REMOVED lines=10> */
.L_x_18909:


//--------------------- .text._Z25selective_scan_bwd_kernelI32Selective_Scan_bwd_kernel_traitsILi128ELi16ELb0ELb1ELb0ELb1ELb0EN3c108BFloat16ENS1_7complexIfEEEEv12SSMParamsBwd --------------------------
	.section	.text._Z25selective_scan_bwd_kernelI32Selective_Scan_bwd_kernel_traitsILi128ELi16ELb0ELb1ELb0ELb1ELb0EN3c108BFloat16ENS1_7complexIfEEEEv12SSMParamsBwd,"ax",@progbits
	.align	128
        .global         _Z25selective_scan_bwd_kernelI32Selective_Scan_bwd_kernel_traitsILi128ELi16ELb0ELb1ELb0ELb1ELb0EN3c108BFloat16ENS1_7complexIfEEEEv12SSMParamsBwd
        .type           _Z25selective_scan_bwd_kernelI32Selective_Scan_bwd_kernel_traitsILi128ELi16ELb0ELb1ELb0ELb1ELb0EN3c108BFloat16ENS1_7complexIfEEEEv12SSMParamsBwd,@function
        .size           _Z25selective_scan_bwd_kernelI32Selective_Scan_bwd_kernel_traitsILi128ELi16ELb0ELb1ELb0ELb1ELb0EN3c108BFloat16ENS1_7complexIfEEEEv12SSMParamsBwd,(.L_x_18910 - _Z25selective_scan_bwd_kernelI32Selective_Scan_bwd_kernel_traitsILi128ELi16ELb0ELb1ELb0ELb1ELb0EN3c108BFloat16ENS1_7complexIfEEEEv12SSMParamsBwd)
        .other          _Z25selective_scan_bwd_kernelI32Selective_Scan_bwd_kernel_traitsILi128ELi16ELb0ELb1ELb0ELb1ELb0EN3c108BFloat16ENS1_7complexIfEEEEv12SSMParamsBwd,@"STO_CUDA_ENTRY STV_DEFAULT"
_Z25selective_scan_bwd_kernelI32Selective_Scan_bwd_kernel_traitsILi128ELi16ELb0ELb1ELb0ELb1ELb0EN3c108BFloat16ENS1_7complexIfEEEEv12SSMParamsBwd:
.text._Z25selective_scan_bwd_kernelI32Selective_Scan_bwd_kernel_traitsILi128ELi16ELb0ELb1ELb0ELb1ELb0EN3c108BFloat16ENS1_7complexIfEEEEv12SSMParamsBwd:
        /* <DEDUP_REMOVED lines=167> */
.L_x_1990:
        /* <DEDUP_REMOVED lines=221> */
[----:B------:R-:W-:Y:S01]  /*1840*/  PRMT R36, RZ, 0x7610, R36 ;  /* 0x00007610ff247816 */ /* 0x000fe20000000024 */
[----:B--2---:R-:W-:Y:S04]  /*1850*/  STS.U16 [R86], R6 ;  /* 0x0000000656007388 */ /* 0x004fe80000000400 */
        /* <DEDUP_REMOVED lines=34> */
[----:B-1----:R-:W-:-:S02]  /*1a80*/  PRMT R10, RZ, 0x7610, R10 ;  /* 0x00007610ff0a7816 */ /* 0x002fc4000000000a */
[----:B0-----:R-:W-:Y:S02]  /*1a90*/  PRMT R2, RZ, 0x7610, R2 ;  /* 0x00007610ff027816 */ /* 0x001fe40000000002 */
[----:B------:R-:W-:Y:S02]  /*1aa0*/  PRMT R11, RZ, 0x7610, R11 ;  /* 0x00007610ff0b7816 */ /* 0x000fe4000000000b */
[----:B------:R-:W-:Y:S01]  /*1ab0*/  PRMT R12, RZ, 0x7610, R12 ;  /* 0x00007610ff0c7816 */ /* 0x000fe2000000000c */
[----:B------:R-:W5:Y:S01]  /*1ac0*/  @!P0 LDG.E.U16 R10, desc[UR20][R8.64] ;  /* 0x00000014080a8981 */ /* 0x000f62000c1e1500 */
[----:B------:R-:W-:-:S03]  /*1ad0*/  ISETP.GE.AND P0, PT, R33, UR56, PT ;  /* 0x0000003821007c0c */ /* 0x000fc6000bf06270 */
[----:B------:R-:W5:Y:S01]  /*1ae0*/  @!P1 LDG.E.U16 R2, desc[UR20][R8.64+0x40] ;  /* 0x0000401408029981 */ /* 0x000f62000c1e1500 */
[----:B------:R-:W-:Y:S02]  /*1af0*/  ISETP.GE.AND P1, PT, R35, UR56, PT ;  /* 0x0000003823007c0c */ /* 0x000fe4000bf26270 */
[----:B------:R-:W-:Y:S01]  /*1b00*/  PRMT R13, RZ, 0x7610, R13 ;  /* 0x00007610ff0d7816 */ /* 0x000fe2000000000d */
[----:B------:R-:W5:Y:S01]  /*1b10*/  @!P2 LDG.E.U16 R32, desc[UR20][R8.64+0x2c0] ;  /* 0x0002c0140820a981 */ /* 0x000f62000c1e1500 */
[----:B------:R-:W-:Y:S02]  /*1b20*/  PRMT R14, RZ, 0x7610, R14 ;  /* 0x00007610ff0e7816 */ /* 0x000fe4000000000e */
[----:B------:R-:W-:Y:S01]  /*1b30*/  PRMT R15, RZ, 0x7610, R15 ;  /* 0x00007610ff0f7816 */ /* 0x000fe2000000000f */
[----:B------:R-:W5:Y:S04]  /*1b40*/  @!P4 LDG.E.U16 R34, desc[UR20][R8.64+0x340] ;  /* 0x000340140822c981 */ /* 0x000f68000c1e1500 */
[----:B------:R-:W5:Y:S01]  /*1b50*/  @!P0 LDG.E.U16 R11, desc[UR20][R8.64+0x80] ;  /* 0x00008014080b8981 */ /* 0x000f62000c1e1500 */
        /* <DEDUP_REMOVED lines=8> */
[----:B------:R-:W-:-:S09]  /*1be0*/  ISETP.GE.AND P1, PT, R43, UR56, PT ;  /* 0x000000382b007c0c */ /* 0x000fd2000bf26270 */
        /* <DEDUP_REMOVED lines=8> */
[----:B------:R-:W5:Y:S01]  /*1c70*/  @!P1 LDG.E.U16 R31, desc[UR20][R8.64+0x280] ;  /* 0x00028014081f9981 */ /* 0x000f62000c1e1500 */
[----:B------:R-:W-:Y:S02]  /*1c80*/  PRMT R33, RZ, 0x7610, R33 ;  /* 0x00007610ff217816 */ /* 0x000fe40000000021 */
[----:B------:R-:W-:-:S04]  /*1c90*/  PRMT R35, RZ, 0x7610, R35 ;  /* 0x00007610ff237816 */ /* 0x000fc80000000023 */
[----:B------:R-:W5:Y:S04]  /*1ca0*/  @!P3 LDG.E.U16 R33, desc[UR20][R8.64+0x300] ;  /* 0x000300140821b981 */ /* 0x000f68000c1e1500 */
[----:B------:R-:W5:Y:S04]  /*1cb0*/  @!P0 LDG.E.U16 R30, desc[UR20][R8.64+0x240] ;  /* 0x00024014081e8981 */ /* 0x000f68000c1e1500 */
[----:B------:R0:W5:Y:S02]  /*1cc0*/  @!P5 LDG.E.U16 R35, desc[UR20][R8.64+0x380] ;  /* 0x000380140823d981 */ /* 0x000164000c1e1500 */
[----:B0-----:R-:W-:-:S02]  /*1cd0*/  SHF.L.U32 R9, R239, 0x10, RZ ;  /* 0x00000010ef097819 */ /* 0x001fc400000006ff */
[----:B------:R-:W-:Y:S01]  /*1ce0*/  SHF.L.U32 R8, R238, 0x10, RZ ;  /* 0x00000010ee087819 */ /* 0x000fe200000006ff */
        /* <DEDUP_REMOVED lines=15> */
[----:B------:R-:W-:Y:S01]  /*1de0*/  STL [R1+0x18], R63 ;  /* 0x0000183f01007387 */ /* 0x000fe20000100800 */
[----:B--2---:R-:W-:-:S03]  /*1df0*/  SHF.L.U32 R7, R7, 0x10, RZ ;  /* 0x0000001007077819 */ /* 0x004fc600000006ff */
[----:B------:R-:W-:Y:S02]  /*1e00*/  STL [R1+0xc], R68 ;  /* 0x00000c4401007387 */ /* 0x000fe40000100800 */
[----:B------:R-:W-:Y:S02]  /*1e10*/  FADD.FTZ R50, R7, UR5 ;  /* 0x0000000507327e21 */ /* 0x000fe40008010000 */
[----:B------:R-:W-:Y:S04]  /*1e20*/  STL [R1+0x8], R67 ;  /* 0x0000084301007387 */ /* 0x000fe80000100800 */
[----:B------:R-:W-:Y:S04]  /*1e30*/  STL [R1+0x4], R66 ;  /* 0x0000044201007387 */ /* 0x000fe80000100800 */
[----:B------:R-:W-:Y:S01]  /*1e40*/  STL [R1], R65 ;  /* 0x0000004101007387 */ /* 0x000fe20000100800 */
        /* <DEDUP_REMOVED lines=24> */
[----:B------:R1:W-:Y:S04]  /*1fd0*/  STS.U16 [R70+0x300], R33 ;  /* 0x0003002146007388 */ /* 0x0003e80000000400 */
[----:B------:R-:W-:Y:S04]  /*1fe0*/  STS.U16 [R69+0x340], R34 ;  /* 0x0003402245007388 */ /* 0x000fe80000000400 */
[----:B------:R-:W-:Y:S01]  /*1ff0*/  STS.U16 [R64+0x380], R35 ;  /* 0x0003802340007388 */ /* 0x000fe20000000400 */
[----:B0-----:R-:W-:Y:S01]  /*2000*/  SHF.L.U32 R29, R59, 0x10, RZ ;  /* 0x000000103b1d7819 */ /* 0x001fe200000006ff */
[----:B-1----:R-:W0:Y:S02]  /*2010*/  LDC R33, c[0x0][0x21c] ;  /* 0x00008700ff217b82 */ /* 0x002e240000000800 */
[----:B------:R-:W-:Y:S01]  /*2020*/  STS.U16 [R63+0x3c0], R36 ;  /* 0x0003c0243f007388 */ /* 0x000fe20000000400 */
[----:B------:R-:W-:-:S03]  /*2030*/  NOP ;  /* 0x0000000000007918 */ /* 0x000fc60000000000 */
[----:B------:R-:W1:Y:S04]  /*2040*/  LDS.U16 R2, [R80] ;  /* 0x0000000050027984 */ /* 0x000e680000000400 */
[----:B------:R-:W2:Y:S04]  /*2050*/  LDS.U16 R16, [R80+0x2] ;  /* 0x0000020050107984 */ /* 0x000ea80000000400 */
[----:B------:R-:W3:Y:S04]  /*2060*/  LDS.U16 R15, [R80+0x4] ;  /* 0x00000400500f7984 */ /* 0x000ee80000000400 */
[----:B------:R-:W4:Y:S04]  /*2070*/  LDS.U16 R14, [R80+0x6] ;  /* 0x00000600500e7984 */ /* 0x000f280000000400 */
[----:B------:R-:W5:Y:S04]  /*2080*/  LDS.U16 R13, [R80+0x8] ;  /* 0x00000800500d7984 */ /* 0x000f680000000400 */
[----:B------:R-:W0:Y:S04]  /*2090*/  LDS.U16 R12, [R80+0xa] ;  /* 0x00000a00500c7984 */ /* 0x000e280000000400 */
[----:B------:R-:W0:Y:S04]  /*20a0*/  LDS.U16 R11, [R80+0xc] ;  /* 0x00000c00500b7984 */ /* 0x000e280000000400 */
[----:B------:R-:W0:Y:S01]  /*20b0*/  LDS.U16 R10, [R80+0xe] ;  /* 0x00000e00500a7984 */ /* 0x000e220000000400 */
[----:B------:R-:W-:-:S03]  /*20c0*/  SHF.L.U32 R30, R56, 0x10, RZ ;  /* 0x00000010381e7819 */ /* 0x000fc600000006ff */
[----:B------:R-:W-:Y:S04]  /*20d0*/  LDS.U16 R60, [R80+0x16] ;  /* 0x00001600503c7984 */ /* 0x000fe80000000400 */
[----:B------:R-:W-:Y:S01]  /*20e0*/  LDS.U16 R61, [R80+0x18] ;  /* 0x00001800503d7984 */ /* 0x000fe20000000400 */
[----:B-1----:R-:W-:-:S03]  /*20f0*/  SHF.L.U32 R2, R2, 0x10, RZ ;  /* 0x0000001002027819 */ /* 0x002fc600000006ff */
[----:B------:R-:W-:Y:S01]  /*2100*/  LDS.U16 R63, [R80+0x1c] ;  /* 0x00001c00503f7984 */ /* 0x000fe20000000400 */
[----:B--2---:R-:W-:Y:S01]  /*2110*/  SHF.L.U32 R16, R16, 0x10, RZ ;  /* 0x0000001010107819 */ /* 0x004fe200000006ff */
[----:B------:R-:W-:Y:S02]  /*2120*/  FFMA.FTZ R9, R2, R9, R62 ;  /* 0x0000000902097223 */ /* 0x000fe4000001003e */
[----:B------:R-:W-:Y:S01]  /*2130*/  LDS.U16 R64, [R80+0x1e] ;  /* 0x00001e0050407984 */ /* 0x000fe20000000400 */
[----:B---3--:R-:W-:Y:S01]  /*2140*/  SHF.L.U32 R15, R15, 0x10, RZ ;  /* 0x000000100f0f7819 */ /* 0x008fe200000006ff */
[----:B------:R-:W-:Y:S01]  /*2150*/  FFMA.FTZ R8, R16, R8, R9 ;  /* 0x0000000810087223 */ /* 0x000fe20000010009 */
[----:B------:R-:W-:Y:S01]  /*2160*/  SHF.L.U32 R9, R58, 0x10, RZ ;  /* 0x000000103a097819 */ /* 0x000fe200000006ff */
[----:B------:R-:W-:Y:S01]  /*2170*/  LDS.U16 R62, [R80+0x1a] ;  /* 0x00001a00503e7984 */ /* 0x000fe20000000400 */
[----:B----4-:R-:W-:Y:S01]  /*2180*/  SHF.L.U32 R14, R14, 0x10, RZ ;  /* 0x000000100e0e7819 */ /* 0x010fe200000006ff */
[----:B------:R-:W-:Y:S01]  /*2190*/  FFMA.FTZ R29, R15, R29, R8 ;  /* 0x0000001d0f1d7223 */ /* 0x000fe20000010008 */
[----:B-----5:R-:W-:-:S03]  /*21a0*/  SHF.L.U32 R13, R13, 0x10, RZ ;  /* 0x000000100d0d7819 */ /* 0x020fc600000006ff */
[----:B------:R-:W-:Y:S01]  /*21b0*/  FFMA.FTZ R8, R14, R9, R29 ;  /* 0x000000090e087223 */ /* 0x000fe2000001001d */
[----:B------:R-:W-:Y:S01]  /*21c0*/  SHF.L.U32 R29, R57, 0x10, RZ ;  /* 0x00000010391d7819 */ /* 0x000fe200000006ff */
[----:B------:R-:W1:Y:S01]  /*21d0*/  LDS.U16 R9, [R80+0x10] ;  /* 0x0000100050097984 */ /* 0x000e620000000400 */
[----:B0-----:R-:W-:-:S03]  /*21e0*/  SHF.L.U32 R12, R12, 0x10, RZ ;  /* 0x000000100c0c7819 */ /* 0x001fc600000006ff */
[----:B------:R-:W-:Y:S02]  /*21f0*/  FFMA.FTZ R29, R13, R29, R8 ;  /* 0x0000001d0d1d7223 */ /* 0x000fe40000010008 */
[----:B------:R-:W0:Y:S02]  /*2200*/  LDS.U16 R8, [R80+0x12] ;  /* 0x0000120050087984 */ /* 0x000e240000000400 */
[----:B------:R-:W-:Y:S02]  /*2210*/  FFMA.FTZ R30, R12, R30, R29 ;  /* 0x0000001e0c1e7223 */ /* 0x000fe4000001001d */
[----:B------:R2:W3:Y:S01]  /*2220*/  LDS.U16 R29, [R80+0x14] ;  /* 0x00001400501d7984 */ /* 0x0004e20000000400 */
[----:B------:R-:W-:Y:S02]  /*2230*/  SHF.L.U32 R31, R55, 0x10, RZ ;  /* 0x00000010371f7819 */ /* 0x000fe400000006ff */
[----:B------:R-:W-:Y:S02]  /*2240*/  SHF.L.U32 R11, R11, 0x10, RZ ;  /* 0x000000100b0b7819 */ /* 0x000fe400000006ff */
[----:B------:R-:W-:-:S02]  /*2250*/  SHF.L.U32 R32, R54, 0x10, RZ ;  /* 0x0000001036207819 */ /* 0x000fc400000006ff */
[----:B------:R-:W-:Y:S01]  /*2260*/  SHF.L.U32 R10, R10, 0x10, RZ ;  /* 0x000000100a0a7819 */ /* 0x000fe200000006ff */
[----:B------:R-:W-:Y:S01]  /*2270*/  FFMA.FTZ R31, R11, R31, R30 ;  /* 0x0000001f0b1f7223 */ /* 0x000fe2000001001e */
[----:B------:R-:W-:Y:S01]  /*2280*/  SHF.L.U32 R30, R53, 0x10, RZ ;  /* 0x00000010351e7819 */ /* 0x000fe200000006ff */
[----:B------:R-:W-:Y:S02]  /*2290*/  BSSY B0, `(.L_x_1858) ;  /* 0x000002e000007945 */ /* 0x000fe40003800000 */
[----:B------:R-:W-:Y:S01]  /*22a0*/  FFMA.FTZ R32, R10, R32, R31 ;  /* 0x000000200a207223 */ /* 0x000fe2000001001f */
[----:B------:R-:W-:Y:S01]  /*22b0*/  ISETP.GE.AND P5, PT, R33, 0x1, PT ;  /* 0x000000012100780c */ /* 0x000fe20003fa6270 */
[----:B------:R-:W-:Y:S01]  /*22c0*/  FADD.FTZ R44, R20, UR5 ;  /* 0x00000005142c7e21 */ /* 0x000fe20008010000 */
[----:B------:R-:W-:Y:S02]  /*22d0*/  FSETP.GTU.FTZ.AND P3, PT, R49, 20, PT ;  /* 0x41a000003100780b */ /* 0x000fe40003f7c000 */
[----:B------:R-:W-:-:S02]  /*22e0*/  FSETP.GTU.FTZ.AND P2, PT, R48, 20, PT ;  /* 0x41a000003000780b */ /* 0x000fc40003f5c000 */
[----:B------:R-:W-:Y:S02]  /*22f0*/  FSETP.GTU.FTZ.AND P1, PT, R47, 20, PT ;  /* 0x41a000002f00780b */ /* 0x000fe40003f3c000 */
[----:B------:R-:W-:Y:S02]  /*2300*/  FSETP.GTU.FTZ.AND P0, PT, R46, 20, PT ;  /* 0x41a000002e00780b */ /* 0x000fe40003f1c000 */
[----:B------:R-:W-:Y:S02]  /*2310*/  FSETP.GTU.FTZ.AND P6, PT, R45, 20, PT ;  /* 0x41a000002d00780b */ /* 0x000fe40003fdc000 */
[----:B------:R-:W-:Y:S02]  /*2320*/  SHF.L.U32 R22, R52, 0x10, RZ ;  /* 0x0000001034167819 */ /* 0x000fe400000006ff */
[----:B-1----:R-:W-:Y:S02]  /*2330*/  SHF.L.U32 R9, R9, 0x10, RZ ;  /* 0x0000001009097819 */ /* 0x002fe400000006ff */
[----:B------:R-:W-:-:S03]  /*2340*/  SHF.L.U32 R25, R25, 0x10, RZ ;  /* 0x0000001019197819 */ /* 0x000fc600000006ff */
[----:B------:R-:W-:Y:S01]  /*2350*/  FFMA.FTZ R21, R9, R30, R32 ;  /* 0x0000001e09157223 */ /* 0x000fe20000010020 */
        /* <DEDUP_REMOVED lines=33> */
.L_x_1859:
[----:B------:R-:W-:Y:S05]  /*2570*/  BSYNC B0 ;  /* 0x0000000000007941 */ /* 0x000fea0003800000 */
.L_x_1858:
[----:B------:R-:W-:Y:S01]  /*2580*/  BSSY B0, `(.L_x_1860) ;  /* 0x0000027000007945 */ /* 0x000fe20003800000 */
[----:B------:R-:W-:Y:S01]  /*2590*/  FSETP.GTU.FTZ.AND P4, PT, R44, 20, PT ;  /* 0x41a000002c00780b */ /* 0x000fe20003f9c000 */
[----:B------:R-:W-:Y:S01]  /*25a0*/  FFMA.FTZ R22, R8, R22, R21 ;  /* 0x0000001608167223 */ /* 0x000fe20000010015 */
[----:B------:R-:W-:Y:S01]  /*25b0*/  SHF.L.U32 R23, R51, 0x10, RZ ;  /* 0x0000001033177819 */ /* 0x000fe200000006ff */
[----:B------:R-:W-:Y:S01]  /*25c0*/  FADD.FTZ R43, R25, UR5 ;  /* 0x00000005192b7e21 */ /* 0x000fe20008010000 */
        /* <DEDUP_REMOVED lines=34> */
.L_x_1861:
[----:B------:R-:W-:Y:S05]  /*27f0*/  BSYNC B0 ;  /* 0x0000000000007941 */ /* 0x000fea0003800000 */
.L_x_1860:
        /* <DEDUP_REMOVED lines=39> */
.L_x_1863:
[----:B------:R-:W-:Y:S05]  /*2a70*/  BSYNC B0 ;  /* 0x0000000000007941 */ /* 0x000fea0003800000 */
.L_x_1862:
        /* <DEDUP_REMOVED lines=39> */
.L_x_1865:
[----:B------:R-:W-:Y:S05]  /*2cf0*/  BSYNC B0 ;  /* 0x0000000000007941 */ /* 0x000fea0003800000 */
.L_x_1864:
        /* <DEDUP_REMOVED lines=39> */
.L_x_1867:
[----:B------:R-:W-:Y:S05]  /*2f70*/  BSYNC B0 ;  /* 0x0000000000007941 */ /* 0x000fea0003800000 */
.L_x_1866:
        /* <DEDUP_REMOVED lines=39> */
.L_x_1869:
[----:B------:R-:W-:Y:S05]  /*31f0*/  BSYNC B0 ;  /* 0x0000000000007941 */ /* 0x000fea0003800000 */
.L_x_1868:
        /* <DEDUP_REMOVED lines=38> */
.L_x_1871:
[----:B------:R-:W-:Y:S05]  /*3460*/  BSYNC B0 ;  /* 0x0000000000007941 */ /* 0x000fea0003800000 */
.L_x_1870:
        /* <DEDUP_REMOVED lines=11> */
[----:B------:R-:W1:Y:S02]  /*3520*/  MUFU.EX2 R19, R43 ;  /* 0x0000002b00137308 */ /* 0x000e640000000800 */
[C---:B-1----:R-:W-:Y:S01]  /*3530*/  FADD.FTZ.RZ R6, R19.reuse, 1 ;  /* 0x3f80000013067421 */ /* 0x042fe2000001c000 */
[----:B------:R-:W-:-:S04]  /*3540*/  ISETP.GE.U32.AND P3, PT, R19, 0x7f800000, PT ;  /* 0x7f8000001300780c */ /* 0x000fc80003f66070 */
[----:B------:R-:W-:-:S04]  /*3550*/  IADD3 R6, R6, -0x3f400000, RZ ;  /* 0xc0c0000006067810 */ /* 0x000fc80007ffe0ff */
[----:B------:R-:W-:-:S04]  /*3560*/  LOP3.LUT R6, R6, 0xff800000, RZ, 0xc0, !PT ;  /* 0xff80000006067812 */ /* 0x000fc800078ec0ff */
[----:B------:R-:W-:Y:S02]  /*3570*/  IADD3 R18, -R6, 0x40800000, RZ ;  /* 0x4080000006127810 */ /* 0x000fe40007ffe1ff */
[-C--:B0-----:R-:W-:Y:S02]  /*3580*/  IADD3 R17, R19, -R6.reuse, RZ ;  /* 0x8000000613117210 */ /* 0x081fe40007ffe0ff */
        /* <DEDUP_REMOVED lines=21> */
.L_x_1873:
[----:B------:R-:W-:Y:S05]  /*36e0*/  BSYNC B0 ;  /* 0x0000000000007941 */ /* 0x000fea0003800000 */
.L_x_1872:
        /* <DEDUP_REMOVED lines=15> */
[----:B0-----:R-:W-:Y:S02]  /*37e0*/  IADD3 R17, -R5, 0x40800000, RZ ;  /* 0x4080000005117810 */ /* 0x001fe40007ffe1ff */
        /* <DEDUP_REMOVED lines=22> */
.L_x_1875:
[----:B------:R-:W-:Y:S05]  /*3950*/  BSYNC B0 ;  /* 0x0000000000007941 */ /* 0x000fea0003800000 */
.L_x_1874:
        /* <DEDUP_REMOVED lines=11> */
[----:B0-----:R-:W0:Y:S02]  /*3a10*/  MUFU.EX2 R17, R41 ;  /* 0x0000002900117308 */ /* 0x001e240000000800 */
        /* <DEDUP_REMOVED lines=27> */
.L_x_1877:
[----:B------:R-:W-:Y:S05]  /*3bd0*/  BSYNC B0 ;  /* 0x0000000000007941 */ /* 0x000fea0003800000 */
.L_x_1876:
        /* <DEDUP_REMOVED lines=37> */
.L_x_1879:
[----:B------:R-:W-:Y:S05]  /*3e30*/  BSYNC B0 ;  /* 0x0000000000007941 */ /* 0x000fea0003800000 */
.L_x_1878:
[----:B------:R-:W-:Y:S04]  /*3e40*/  BSSY B0, `(.L_x_1880) ;  /* 0x0000021000007945 */ /* 0x000fe80003800000 */
[----:B------:R-:W-:Y:S05]  /*3e50*/  @P6 BRA `(.L_x_1881) ;  /* 0x00000000007c6947 */ /* 0x000fea0003800000 */
        /* <DEDUP_REMOVED lines=31> */
.L_x_1881:
[----:B------:R-:W-:Y:S05]  /*4050*/  BSYNC B0 ;  /* 0x0000000000007941 */ /* 0x000fea0003800000 */
.L_x_1880:
        /* <DEDUP_REMOVED lines=33> */
.L_x_1883:
[----:B------:R-:W-:Y:S05]  /*4270*/  BSYNC B0 ;  /* 0x0000000000007941 */ /* 0x000fea0003800000 */
.L_x_1882:
        /* <DEDUP_REMOVED lines=33> */
.L_x_1885:
[----:B------:R-:W-:Y:S05]  /*4490*/  BSYNC B0 ;  /* 0x0000000000007941 */ /* 0x000fea0003800000 */
.L_x_1884:
        /* <DEDUP_REMOVED lines=33> */
.L_x_1887:
[----:B------:R-:W-:Y:S05]  /*46b0*/  BSYNC B0 ;  /* 0x0000000000007941 */ /* 0x000fea0003800000 */
.L_x_1886:
        /* <DEDUP_REMOVED lines=33> */
.L_x_1889:
[----:B------:R-:W-:Y:S05]  /*48d0*/  BSYNC B0 ;  /* 0x0000000000007941 */ /* 0x000fea0003800000 */
.L_x_1888:
        /* <DEDUP_REMOVED lines=17> */
[----:B0-----:R-:W-:Y:S01]  /*49f0*/  FMUL.FTZ R17, R64, UR6 ;  /* 0x0000000640117c20 */ /* 0x001fe20008410000 */
[----:B------:R-:W-:Y:S06]  /*4a00*/  @!P5 BRA `(.L_x_1890) ;  /* 0x0000009c0078d947 */ /* 0x000fec0003800000 */
[----:B------:R-:W-:Y:S01]  /*4a10*/  USHF.L.U32 UR49, UR56, 0x1, URZ ;  /* 0x0000000138317899 */ /* 0x000fe2000800063f */
[----:B------:R-:W-:Y:S01]  /*4a20*/  IADD3 R0, R3, R0, RZ ;  /* 0x0000000003007210 */ /* 0x000fe20007ffe0ff */
[----:B------:R-:W-:Y:S01]  /*4a30*/  USHF.R.S32.HI UR48, URZ, 0x1f, UR47 ;  /* 0x0000001f3f307899 */ /* 0x000fe2000801142f */
[----:B------:R-:W-:Y:S01]  /*4a40*/  FADD.FTZ R16, R16, R16 ;  /* 0x0000001010107221 */ /* 0x000fe20000010000 */
[----:B------:R-:W-:Y:S01]  /*4a50*/  ULDC.64 UR52, c[0x0][0x230] ;  /* 0x00008c0000347ab9 */ /* 0x000fe20000000a00 */
[----:B------:R-:W-:Y:S01]  /*4a60*/  FADD.FTZ R15, R15, R15 ;  /* 0x0000000f0f0f7221 */ /* 0x000fe20000010000 */
[----:B------:R-:W-:Y:S01]  /*4a70*/  ISETP.GE.AND P0, PT, R0, UR49, PT ;  /* 0x0000003100007c0c */ /* 0x000fe2000bf06270 */
[----:B------:R-:W-:Y:S01]  /*4a80*/  FADD.FTZ R0, R2, R2 ;  /* 0x0000000202007221 */ /* 0x000fe20000010000 */
[----:B------:R-:W-:Y:S01]  /*4a90*/  UIMAD UR7, UR48, UR52, URZ ;  /* 0x00000034300772a4 */ /* 0x000fe2000f8e023f */
[----:B------:R-:W-:Y:S01]  /*4aa0*/  FADD.FTZ R14, R14, R14 ;  /* 0x0000000e0e0e7221 */ /* 0x000fe20000010000 */
[----:B------:R-:W-:Y:S01]  /*4ab0*/  P2R R2, PR, RZ, 0x1 ;  /* 0x00000001ff027803 */ /* 0x000fe20000000000 */
[----:B------:R-:W-:Y:S01]  /*4ac0*/  UIMAD.WIDE.U32 UR28, UR47, UR52, URZ ;  /* 0x000000342f1c72a5 */ /* 0x000fe2000f8e003f */
[----:B------:R-:W-:Y:S01]  /*4ad0*/  FADD.FTZ R13, R13, R13 ;  /* 0x0000000d0d0d7221 */ /* 0x000fe20000010000 */
[----:B------:R-:W-:Y:S01]  /*4ae0*/  UIMAD UR53, UR47, UR53, UR7 ;  /* 0x000000352f3572a4 */ /* 0x000fe2000f8e0207 */
[----:B------:R-:W-:Y:S01]  /*4af0*/  FADD.FTZ R12, R12, R12 ;  /* 0x0000000c0c0c7221 */ /* 0x000fe20000010000 */
[----:B------:R0:W-:Y:S01]  /*4b00*/  STL [R1+0x10], R2 ;  /* 0x0000100201007387 */ /* 0x0001e20000100800 */
        /* <DEDUP_REMOVED lines=9> */
[----:B0-----:R-:W-:Y:S01]  /*4ba0*/  FADD.FTZ R2, R64, R64 ;  /* 0x0000004040027221 */ /* 0x001fe20000010000 */
[----:B------:R-:W-:-:S02]  /*4bb0*/  MOV R37, RZ ;  /* 0x000000ff00257202 */ /* 0x000fc40000000f00 */
[----:B------:R-:W-:Y:S02]  /*4bc0*/  CS2R R34, SRZ ;  /* 0x0000000000227805 */ /* 0x000fe4000001ff00 */
[----:B------:R-:W-:Y:S02]  /*4bd0*/  CS2R R32, SRZ ;  /* 0x0000000000207805 */ /* 0x000fe4000001ff00 */
[----:B------:R-:W-:Y:S02]  /*4be0*/  MOV R30, RZ ;  /* 0x000000ff001e7202 */ /* 0x000fe40000000f00 */
[----:B------:R-:W-:Y:S02]  /*4bf0*/  CS2R R28, SRZ ;  /* 0x00000000001c7805 */ /* 0x000fe4000001ff00 */
[----:B------:R-:W-:Y:S02]  /*4c00*/  MOV R27, RZ ;  /* 0x000000ff001b7202 */ /* 0x000fe40000000f00 */
[----:B------:R-:W-:-:S02]  /*4c10*/  CS2R R24, SRZ ;  /* 0x0000000000187805 */ /* 0x000fc4000001ff00 */
[----:B------:R-:W-:Y:S02]  /*4c20*/  CS2R R22, SRZ ;  /* 0x0000000000167805 */ /* 0x000fe4000001ff00 */
[----:B------:R-:W-:Y:S02]  /*4c30*/  CS2R R20, SRZ ;  /* 0x0000000000147805 */ /* 0x000fe4000001ff00 */
[----:B------:R-:W-:Y:S01]  /*4c40*/  MOV R19, RZ ;  /* 0x000000ff00137202 */ /* 0x000fe20000000f00 */
[----:B------:R-:W-:Y:S01]  /*4c50*/  UMOV UR7, URZ ;  /* 0x0000003f00077c82 */ /* 0x000fe20008000000 */
[----:B------:R-:W-:Y:S01]  /*4c60*/  UMOV UR8, URZ ;  /* 0x0000003f00087c82 */ /* 0x000fe20008000000 */
[----:B------:R-:W-:Y:S01]  /*4c70*/  UMOV UR9, URZ ;  /* 0x0000003f00097c82 */ /* 0x000fe20008000000 */
[----:B------:R-:W-:Y:S01]  /*4c80*/  ULDC UR50, c[0x0][0x224] ;  /* 0x0000890000327ab9 */ /* 0x000fe20000000800 */
[----:B------:R-:W-:Y:S01]  /*4c90*/  ULDC UR51, c[0x0][0x21c] ;  /* 0x0000870000337ab9 */ /* 0x000fe20000000800 */
[----:B------:R-:W-:Y:S01]  /*4ca0*/  ULDC UR52, c[0x0][0x218] ;  /* 0x0000860000347ab9 */ /* 0x000fe20000000800 */
        /* <DEDUP_REMOVED lines=8> */
.L_x_1985:
        /* <DEDUP_REMOVED lines=206> */
[----:B------:R-:W-:Y:S01]  /*5a10*/  IADD3 R105, R102, 0x80, RZ ;  /* 0x0000008066697810 */ /* 0x000fe20007ffe0ff */
        /* <DEDUP_REMOVED lines=15> */
[----:B------:R-:W-:Y:S02]  /*5b10*/  LEA.HI.SX32 R118, R107, R102, 0x1b ;  /* 0x000000666b767211 */ /* 0x000fe400078fdaff */
[----:B------:R-:W-:-:S03]  /*5b20*/  LEA R112, R112, R81, 0x1 ;  /* 0x0000005170707211 */ /* 0x000fc600078e08ff */
[----:B------:R0:W-:Y:S01]  /*5b30*/  MUFU.COS R136, R103 ;  /* 0x0000006700887308 */ /* 0x0001e20000000000 */
[----:B------:R-:W-:Y:S02]  /*5b40*/  LEA R63, R110, R81, 0x1 ;  /* 0x000000516e3f7211 */ /* 0x000fe400078e08ff */
[----:B------:R-:W-:Y:S01]  /*5b50*/  R2UR UR54, R60 ;  /* 0x000000003c3672ca */ /* 0x000fe200000e0000 */
[----:B----4-:R-:W-:Y:S01]  /*5b60*/  STS.U16 [R108], R99 ;  /* 0x000000636c007388 */ /* 0x010fe20000000400 */
[-C--:B------:R-:W-:Y:S01]  /*5b70*/  LEA.HI.SX32 R120, R109, R102.reuse, 0x1b ;  /* 0x000000666d787211 */ /* 0x080fe200078fdaff */
[----:B------:R-:W-:Y:S01]  /*5b80*/  ULDC.64 UR44, c[0x0][0x268] ;  /* 0x00009a00002c7ab9 */ /* 0x000fe20000000a00 */
[----:B------:R-:W-:Y:S01]  /*5b90*/  SEL R62, R62, R101, !P1 ;  /* 0x000000653e3e7207 */ /* 0x000fe20004800000 */
[----:B0-----:R-:W-:Y:S01]  /*5ba0*/  FMUL.FTZ R103, R36, UR55 ;  /* 0x0000003724677c20 */ /* 0x001fe20008410000 */
[-C--:B------:R-:W-:Y:S02]  /*5bb0*/  LEA.HI.SX32 R122, R111, R102.reuse, 0x1b ;  /* 0x000000666f7a7211 */ /* 0x080fe400078fdaff */
[----:B------:R-:W-:Y:S01]  /*5bc0*/  LEA R101, R114, R81, 0x1 ;  /* 0x0000005172657211 */ /* 0x000fe200078e08ff */
[----:B------:R-:W-:Y:S01]  /*5bd0*/  FMUL.RZ R107, R103, 0.15915493667125701904 ;  /* 0x3e22f983676b7820 */ /* 0x000fe2000040c000 */
[----:B------:R-:W-:Y:S01]  /*5be0*/  IADD3 R115, R102, 0x120, RZ ;  /* 0x0000012066737810 */ /* 0x000fe20007ffe0ff */
[----:B------:R-:W-:Y:S01]  /*5bf0*/  MUFU.COS R134, R105 ;  /* 0x0000006900867308 */ /* 0x000fe20000000000 */
[----:B------:R-:W-:-:S02]  /*5c00*/  LEA.HI.SX32 R124, R113, R102, 0x1b ;  /* 0x00000066717c7211 */ /* 0x000fc400078fdaff */
[-C--:B------:R-:W-:Y:S02]  /*5c10*/  LEA.HI.SX32 R170, R133, R102.reuse, 0x1b ;  /* 0x0000006685aa7211 */ /* 0x080fe400078fdaff */
[-C--:B------:R-:W-:Y:S01]  /*5c20*/  LEA R116, R116, R81.reuse, 0x1 ;  /* 0x0000005174747211 */ /* 0x080fe200078e08ff */
[----:B------:R0:W-:Y:S01]  /*5c30*/  STS.U16 [R63+0x40], R98 ;  /* 0x000040623f007388 */ /* 0x0001e20000000400 */
[----:B------:R-:W-:Y:S01]  /*5c40*/  IADD3 R117, R102, 0x140, RZ ;  /* 0x0000014066757810 */ /* 0x000fe20007ffe0ff */
[----:B------:R1:W-:Y:S01]  /*5c50*/  MUFU.SIN R133, R105 ;  /* 0x0000006900857308 */ /* 0x0003e20000000400 */
[-C--:B------:R-:W-:Y:S01]  /*5c60*/  LEA R103, R118, R81.reuse, 0x1 ;  /* 0x0000005176677211 */ /* 0x080fe200078e08ff */
[----:B------:R3:W-:Y:S01]  /*5c70*/  STS.U16 [R112+0x80], R91 ;  /* 0x0000805b70007388 */ /* 0x0007e20000000400 */
[----:B------:R-:W-:Y:S02]  /*5c80*/  IADD3 R119, R102, 0x160, RZ ;  /* 0x0000016066777810 */ /* 0x000fe40007ffe0ff */
[----:B------:R-:W-:Y:S01]  /*5c90*/  LEA R122, R122, R81, 0x1 ;  /* 0x000000517a7a7211 */ /* 0x000fe200078e08ff */
[----:B------:R-:W-:Y:S01]  /*5ca0*/  STS.U16 [R101+0xc0], R94 ;  /* 0x0000c05e65007388 */ /* 0x000fe20000000400 */
[----:B------:R-:W-:-:S02]  /*5cb0*/  LEA.HI.SX32 R128, R115, R102, 0x1b ;  /* 0x0000006673807211 */ /* 0x000fc400078fdaff */
[-C--:B-1----:R-:W-:Y:S01]  /*5cc0*/  LEA R105, R120, R81.reuse, 0x1 ;  /* 0x0000005178697211 */ /* 0x082fe200078e08ff */
[----:B------:R-:W-:Y:S01]  /*5cd0*/  STS.U16 [R116+0x100], R93 ;  /* 0x0001005d74007388 */ /* 0x000fe20000000400 */
[-C--:B0-----:R-:W-:Y:S01]  /*5ce0*/  LEA R63, R124, R81.reuse, 0x1 ;  /* 0x000000517c3f7211 */ /* 0x081fe200078e08ff */
[----:B------:R-:W-:Y:S01]  /*5cf0*/  FMUL.FTZ R60, R26, UR55 ;  /* 0x000000371a3c7c20 */ /* 0x000fe20008410000 */
[-C--:B------:R-:W-:Y:S01]  /*5d00*/  LEA.HI.SX32 R130, R117, R102.reuse, 0x1b ;  /* 0x0000006675827211 */ /* 0x080fe200078fdaff */
[----:B------:R-:W-:Y:S01]  /*5d10*/  STS.U16 [R103+0x140], R92 ;  /* 0x0001405c67007388 */ /* 0x000fe20000000400 */
[----:B------:R-:W-:Y:S02]  /*5d20*/  LEA.HI.SX32 R158, R119, R102, 0x1b ;  /* 0x00000066779e7211 */ /* 0x000fe400078fdaff */
        /* <DEDUP_REMOVED lines=28> */
[-C--:B------:R-:W-:Y:S01]  /*5ef0*/  LEA R63, R166, R81.reuse, 0x1 ;  /* 0x00000051a63f7211 */ /* 0x080fe200078e08ff */
[----:B------:R-:W-:Y:S01]  /*5f00*/  STS.U16 [R160+0x300], R77 ;  /* 0x0003004da0007388 */ /* 0x000fe20000000400 */
[----:B------:R-:W-:Y:S01]  /*5f10*/  LEA R89, R168, R81, 0x1 ;  /* 0x00000051a8597211 */ /* 0x000fe200078e08ff */
[----:B0-----:R-:W-:Y:S01]  /*5f20*/  FMUL.FTZ R156, R60, R156 ;  /* 0x0000009c3c9c7220 */ /* 0x001fe20000410000 */
[----:B------:R-:W-:Y:S01]  /*5f30*/  IADD3 R157, R102, 0x260, RZ ;  /* 0x00000260669d7810 */ /* 0x000fe20007ffe0ff */
[----:B------:R-:W-:Y:S02]  /*5f40*/  STS.U16 [R79+0x340], R72 ;  /* 0x000340484f007388 */ /* 0x000fe40000000400 */
[----:B------:R0:W-:Y:S01]  /*5f50*/  MUFU.COS R150, R100 ;  /* 0x0000006400967308 */ /* 0x0001e20000000000 */
[----:B------:R-:W-:Y:S01]  /*5f60*/  FMUL.FTZ R155, R60, R155 ;  /* 0x0000009b3c9b7220 */ /* 0x000fe20000410000 */
[C---:B------:R-:W-:Y:S01]  /*5f70*/  IADD3 R159, R102.reuse, 0x280, RZ ;  /* 0x00000280669f7810 */ /* 0x040fe20007ffe0ff */
[----:B------:R-:W-:Y:S01]  /*5f80*/  STS.U16 [R93+0x380], R70 ;  /* 0x000380465d007388 */ /* 0x000fe20000000400 */
[----:B------:R-:W-:Y:S01]  /*5f90*/  FMUL.FTZ R60, R71, R50 ;  /* 0x00000032473c7220 */ /* 0x000fe20000410000 */
[----:B------:R-:W-:Y:S01]  /*5fa0*/  IADD3 R161, R102, 0x2a0, RZ ;  /* 0x000002a066a17810 */ /* 0x000fe20007ffe0ff */
[----:B0-----:R-:W-:-:S02]  /*5fb0*/  FMUL.FTZ R100, R42, UR55 ;  /* 0x000000372a647c20 */ /* 0x001fc40008410000 */
[----:B------:R-:W-:Y:S01]  /*5fc0*/  MUFU.SIN R145, R104 ;  /* 0x0000006800917308 */ /* 0x000fe20000000400 */
[----:B------:R-:W-:Y:S01]  /*5fd0*/  STS.U16 [R63+0x3c0], R78 ;  /* 0x0003c04e3f007388 */ /* 0x000fe20000000400 */
[C---:B------:R-:W-:Y:S02]  /*5fe0*/  IADD3 R163, R102.reuse, 0x2c0, RZ ;  /* 0x000002c066a37810 */ /* 0x040fe40007ffe0ff */
[C---:B------:R-:W-:Y:S01]  /*5ff0*/  IADD3 R165, R102.reuse, 0x2e0, RZ ;  /* 0x000002e066a57810 */ /* 0x040fe20007ffe0ff */
[----:B------:R0:W-:Y:S01]  /*6000*/  STS.U16 [R89+0x400], R66 ;  /* 0x0004004259007388 */ /* 0x0001e20000000400 */
[-C--:B------:R-:W-:Y:S02]  /*6010*/  LEA.HI.SX32 R174, R157, R102.reuse, 0x1b ;  /* 0x000000669dae7211 */ /* 0x080fe400078fdaff */
[----:B------:R1:W-:Y:S01]  /*6020*/  MUFU.COS R146, R104 ;  /* 0x0000006800927308 */ /* 0x0003e20000000000 */
[----:B------:R-:W-:Y:S02]  /*6030*/  IADD3 R167, R102, 0x300, RZ ;  /* 0x0000030066a77810 */ /* 0x000fe40007ffe0ff */
[----:B------:R-:W-:-:S02]  /*6040*/  LEA.HI.SX32 R176, R159, R102, 0x1b ;  /* 0x000000669fb07211 */ /* 0x000fc400078fdaff */
[----:B------:R-:W-:Y:S01]  /*6050*/  IADD3 R169, R102, 0x320, RZ ;  /* 0x0000032066a97810 */ /* 0x000fe20007ffe0ff */
[----:B0-----:R-:W-:Y:S01]  /*6060*/  FMUL.FTZ R66, R71, R47 ;  /* 0x0000002f47427220 */ /* 0x001fe20000410000 */
[----:B-1----:R-:W-:Y:S01]  /*6070*/  FMUL.RZ R104, R100, 0.15915493667125701904 ;  /* 0x3e22f98364687820 */ /* 0x002fe2000040c000 */
[----:B------:R-:W-:Y:S01]  /*6080*/  FMUL.FTZ R100, R41, UR55 ;  /* 0x0000003729647c20 */ /* 0x000fe20008410000 */
[-C--:B------:R-:W-:Y:S01]  /*6090*/  LEA.HI.SX32 R178, R161, R102.reuse, 0x1b ;  /* 0x00000066a1b27211 */ /* 0x080fe200078fdaff */
[----:B------:R-:W0:Y:S01]  /*60a0*/  MUFU.EX2 R60, R60 ;  /* 0x0000003c003c7308 */ /* 0x000e220000000800 */
[----:B------:R-:W-:Y:S01]  /*60b0*/  LEA R170, R170, R81, 0x1 ;  /* 0x00000051aaaa7211 */ /* 0x000fe200078e08ff */
[----:B------:R-:W-:Y:S01]  /*60c0*/  FMUL.RZ R100, R100, 0.15915493667125701904 ;  /* 0x3e22f98364647820 */ /* 0x000fe2000040c000 */
[----:B------:R-:W-:Y:S02]  /*60d0*/  IADD3 R171, R102, 0x340, RZ ;  /* 0x0000034066ab7810 */ /* 0x000fe40007ffe0ff */
[----:B------:R-:W-:-:S02]  /*60e0*/  LEA.HI.SX32 R180, R163, R102, 0x1b ;  /* 0x00000066a3b47211 */ /* 0x000fc400078fdaff */
[-C--:B------:R-:W-:Y:S02]  /*60f0*/  LEA R172, R172, R81.reuse, 0x1 ;  /* 0x00000051acac7211 */ /* 0x080fe400078e08ff */
[----:B------:R-:W-:Y:S02]  /*6100*/  IADD3 R173, R102, 0x360, RZ ;  /* 0x0000036066ad7810 */ /* 0x000fe40007ffe0ff */
[-C--:B------:R-:W-:Y:S02]  /*6110*/  LEA.HI.SX32 R182, R165, R102.reuse, 0x1b ;  /* 0x00000066a5b67211 */ /* 0x080fe400078fdaff */
[----:B------:R-:W-:Y:S01]  /*6120*/  LEA R77, R174, R81, 0x1 ;  /* 0x00000051ae4d7211 */ /* 0x000fe200078e08ff */
[----:B------:R-:W1:Y:S01]  /*6130*/  MUFU.EX2 R66, R66 ;  /* 0x0000004200427308 */ /* 0x000e620000000800 */
[----:B------:R-:W-:Y:S02]  /*6140*/  IADD3 R175, R102, 0x380, RZ ;  /* 0x0000038066af7810 */ /* 0x000fe40007ffe0ff */
[----:B------:R-:W-:-:S02]  /*6150*/  LEA.HI.SX32 R184, R167, R102, 0x1b ;  /* 0x00000066a7b87211 */ /* 0x000fc400078fdaff */
        /* <DEDUP_REMOVED lines=31> */
[----:B------:R2:W-:Y:S01]  /*6350*/  STS.U16 [R69+0x680], R86 ;  /* 0x0006805645007388 */ /* 0x0005e20000000400 */
[----:B------:R-:W-:Y:S01]  /*6360*/  MUFU.SIN R143, R106 ;  /* 0x0000006a008f7308 */ /* 0x000fe20000000400 */
[----:B------:R-:W-:Y:S02]  /*6370*/  LEA R61, R82, R61, 0x5 ;  /* 0x0000003d523d7211 */ /* 0x000fe400078e28ff */
[----:B------:R-:W-:Y:S01]  /*6380*/  STS.U16 [R190+0x6c0], R85 ;  /* 0x0006c055be007388 */ /* 0x000fe20000000400 */
[----:B------:R-:W-:Y:S01]  /*6390*/  FMUL.FTZ R98, R31, UR55 ;  /* 0x000000371f627c20 */ /* 0x000fe20008410000 */
[----:B0-----:R-:W-:-:S02]  /*63a0*/  FMUL.FTZ R126, R60, R126 ;  /* 0x0000007e3c7e7220 */ /* 0x001fc40000410000 */
[----:B------:R-:W-:Y:S01]  /*63b0*/  STS.U16 [R100+0x700], R97 ;  /* 0x0007006164007388 */ /* 0x000fe20000000400 */
[----:B------:R0:W-:Y:S01]  /*63c0*/  MUFU.COS R144, R106 ;  /* 0x0000006a00907308 */ /* 0x0001e20000000000 */
[----:B------:R-:W-:Y:S01]  /*63d0*/  FMUL.FTZ R127, R60, R127 ;  /* 0x0000007f3c7f7220 */ /* 0x000fe20000410000 */
[C---:B-1----:R-:W-:Y:S01]  /*63e0*/  FMUL.FTZ R152, R66.reuse, R152 ;  /* 0x0000009842987220 */ /* 0x042fe20000410000 */
[----:B------:R1:W-:Y:S01]  /*63f0*/  STS.U16 [R63+0x740], R96 ;  /* 0x000740603f007388 */ /* 0x0003e20000000400 */
[----:B------:R-:W-:Y:S01]  /*6400*/  LEA.HI.SX32 R60, R61, R61, 0x1b ;  /* 0x0000003d3d3c7211 */ /* 0x000fe200078fdaff */
[----:B------:R-:W-:Y:S01]  /*6410*/  FMUL.FTZ R151, R66, R151 ;  /* 0x0000009742977220 */ /* 0x000fe20000410000 */
[----:B------:R-:W-:Y:S01]  /*6420*/  FMUL.FTZ R68, R71, R46 ;  /* 0x0000002e47447220 */ /* 0x000fe20000410000 */
[----:B------:R-:W-:Y:S01]  /*6430*/  UIMAD.WIDE.U32 UR56, UR47, UR44, URZ ;  /* 0x0000002c2f3872a5 */ /* 0x000fe2000f8e003f */
[----:B--2---:R-:W2:Y:S01]  /*6440*/  @!P2 LDC R69, c[0x0][0x21c] ;  /* 0x00008700ff45ab82 */ /* 0x004ea20000000800 */
[----:B0-----:R-:W-:-:S02]  /*6450*/  LEA.HI.SX32 R106, R179, R102, 0x1b ;  /* 0x00000066b36a7211 */ /* 0x001fc400078fdaff */
[----:B------:R-:W-:Y:S01]  /*6460*/  LEA.HI.SX32 R102, R181, R102, 0x1b ;  /* 0x00000066b5667211 */ /* 0x000fe200078fdaff */
[----:B-1----:R-:W-:Y:S01]  /*6470*/  FMUL.FTZ R63, R71, R44 ;  /* 0x0000002c473f7220 */ /* 0x002fe20000410000 */
[-C--:B------:R-:W-:Y:S01]  /*6480*/  LEA R106, R106, R81.reuse, 0x1 ;  /* 0x000000516a6a7211 */ /* 0x080fe200078e08ff */
[----:B------:R-:W-:Y:S01]  /*6490*/  FMUL.RZ R98, R98, 0.15915493667125701904 ;  /* 0x3e22f98362627820 */ /* 0x000fe2000040c000 */
[-C--:B------:R-:W-:Y:S01]  /*64a0*/  LEA R67, R102, R81.reuse, 0x1 ;  /* 0x0000005166437211 */ /* 0x080fe200078e08ff */
[----:B------:R0:W-:Y:S02]  /*64b0*/  MUFU.EX2 R66, R63 ;  /* 0x0000003f00427308 */ /* 0x0001e40000000800 */
[----:B------:R-:W-:Y:S04]  /*64c0*/  STS.U16 [R106+0x780], R95 ;  /* 0x0007805f6a007388 */ /* 0x000fe80000000400 */
[----:B------:R-:W-:Y:S01]  /*64d0*/  STS.U16 [R67+0x7c0], R64 ;  /* 0x0007c04043007388 */ /* 0x000fe20000000400 */
[----:B0-----:R-:W-:Y:S01]  /*64e0*/  LEA R63, R60, R81, 0x1 ;  /* 0x000000513c3f7211 */ /* 0x001fe200078e08ff */
[----:B------:R-:W-:Y:S01]  /*64f0*/  MUFU.SIN R129, R98 ;  /* 0x0000006200817308 */ /* 0x000fe20000000400 */
[----:B------:R-:W-:-:S03]  /*6500*/  NOP ;  /* 0x0000000000007918 */ /* 0x000fc60000000000 */
[----:B------:R-:W0:Y:S04]  /*6510*/  LDS.U16 R97, [R63+0x8] ;  /* 0x000008003f617984 */ /* 0x000e280000000400 */
[----:B------:R1:W-:Y:S01]  /*6520*/  MUFU.COS R130, R98 ;  /* 0x0000006200827308 */ /* 0x0003e20000000000 */
[----:B------:R-:W3:Y:S04]  /*6530*/  LDS.U16 R96, [R63+0xc] ;  /* 0x00000c003f607984 */ /* 0x000ee80000000400 */
[----:B------:R-:W-:Y:S04]  /*6540*/  LDS.U16 R95, [R63+0xe] ;  /* 0x00000e003f5f7984 */ /* 0x000fe80000000400 */
[----:B-1----:R-:W1:Y:S04]  /*6550*/  LDS.U16 R98, [R63+0xa] ;  /* 0x00000a003f627984 */ /* 0x002e680000000400 */
[----:B------:R-:W-:Y:S04]  /*6560*/  LDS.U16 R93, [R63+0x10] ;  /* 0x000010003f5d7984 */ /* 0x000fe80000000400 */
[----:B------:R-:W4:Y:S04]  /*6570*/  LDS.U16 R94, [R63+0x12] ;  /* 0x000012003f5e7984 */ /* 0x000f280000000400 */
[----:B------:R-:W2:Y:S04]  /*6580*/  LDS.U16 R92, [R63+0x14] ;  /* 0x000014003f5c7984 */ /* 0x000ea80000000400 */
[----:B------:R-:W2:Y:S01]  /*6590*/  LDS.U16 R91, [R63+0x16] ;  /* 0x000016003f5b7984 */ /* 0x000ea20000000400 */
[----:B------:R-:W-:-:S03]  /*65a0*/  FMUL.FTZ R61, R71, R41 ;  /* 0x00000029473d7220 */ /* 0x000fc60000410000 */
[----:B------:R-:W-:Y:S01]  /*65b0*/  LDS.U16 R89, [R63+0x18] ;  /* 0x000018003f597984 */ /* 0x000fe20000000400 */
[----:B------:R-:W1:Y:S03]  /*65c0*/  MUFU.EX2 R72, R61 ;  /* 0x0000003d00487308 */ /* 0x000e660000000800 */
[----:B------:R-:W2:Y:S01]  /*65d0*/  LDS.U16 R90, [R63+0x1a] ;  /* 0x00001a003f5a7984 */ /* 0x000ea20000000400 */
[----:B0-----:R-:W-:-:S04]  /*65e0*/  SHF.L.U32 R97, R97, 0x10, RZ ;  /* 0x0000001061617819 */ /* 0x001fc800000006ff */
[----:B------:R-:W0:Y:S01]  /*65f0*/  MUFU.EX2 R68, R68 ;  /* 0x0000004400447308 */ /* 0x000e220000000800 */
[----:B------:R-:W-:Y:S01]  /*6600*/  UIMAD UR44, UR48, UR44, URZ ;  /* 0x0000002c302c72a4 */ /* 0x000fe2000f8e023f */
[----:B------:R-:W-:Y:S01]  /*6610*/  FMUL.FTZ R65, R71, R45 ;  /* 0x0000002d47417220 */ /* 0x000fe20000410000 */
[----:B---3--:R-:W-:Y:S01]  /*6620*/  SHF.L.U32 R96, R96, 0x10, RZ ;  /* 0x0000001060607819 */ /* 0x008fe200000006ff */
[-C--:B------:R-:W-:Y:S01]  /*6630*/  FMUL.FTZ R194, R97, R48.reuse ;  /* 0x0000003061c27220 */ /* 0x080fe20000410000 */
[C---:B------:R-:W-:Y:S01]  /*6640*/  FMUL.FTZ R70, R71.reuse, R48 ;  /* 0x0000003047467220 */ /* 0x040fe20000410000 */
[----:B------:R-:W-:Y:S01]  /*6650*/  FMUL.FTZ R64, R71, R43 ;  /* 0x0000002b47407220 */ /* 0x000fe20000410000 */
[----:B------:R-:W-:Y:S01]  /*6660*/  LEA R62, R62, R81, 0x3 ;  /* 0x000000513e3e7211 */ /* 0x000fe200078e18ff */
[----:B------:R-:W-:Y:S01]  /*6670*/  LDS.U16 R103, [R63] ;  /* 0x000000003f677984 */ /* 0x000fe20000000400 */
[----:B-1----:R-:W-:Y:S01]  /*6680*/  SHF.L.U32 R98, R98, 0x10, RZ ;  /* 0x0000001062627819 */ /* 0x002fe200000006ff */
[C---:B------:R-:W-:Y:S01]  /*6690*/  FMUL.FTZ R140, R72.reuse, R140 ;  /* 0x0000008c488c7220 */ /* 0x040fe20000410000 */
[----:B------:R-:W-:Y:S01]  /*66a0*/  FMUL.FTZ R139, R72, R139 ;  /* 0x0000008b488b7220 */ /* 0x000fe20000410000 */
[----:B------:R-:W-:Y:S01]  /*66b0*/  SHF.L.U32 R72, R59, 0x10, RZ ;  /* 0x000000103b487819 */ /* 0x000fe200000006ff */
[----:B------:R-:W1:Y:S01]  /*66c0*/  LDS.U16 R104, [R63+0x2] ;  /* 0x000002003f687984 */ /* 0x000e620000000400 */
[----:B------:R-:W-:Y:S01]  /*66d0*/  FMUL.FTZ R193, R98, R48 ;  /* 0x0000003062c17220 */ /* 0x000fe20000410000 */
[----:B------:R-:W-:-:S02]  /*66e0*/  SHF.L.U32 R95, R95, 0x10, RZ ;  /* 0x000000105f5f7819 */ /* 0x000fc400000006ff */
[C---:B------:R-:W-:Y:S01]  /*66f0*/  FMUL.FTZ R194, R72.reuse, R194 ;  /* 0x000000c248c27220 */ /* 0x040fe20000410000 */
[----:B------:R-:W-:Y:S01]  /*6700*/  FMUL.FTZ R193, R72, R193 ;  /* 0x000000c148c17220 */ /* 0x000fe20000410000 */
[----:B------:R-:W-:Y:S01]  /*6710*/  SHF.L.U32 R72, R58, 0x10, RZ ;  /* 0x000000103a487819 */ /* 0x000fe200000006ff */
[-C--:B------:R-:W-:Y:S01]  /*6720*/  FMUL.FTZ R195, R96, R47.reuse ;  /* 0x0000002f60c37220 */ /* 0x080fe20000410000 */
[----:B------:R-:W-:Y:S01]  /*6730*/  FMUL.FTZ R196, R95, R47 ;  /* 0x0000002f5fc47220 */ /* 0x000fe20000410000 */
[----:B----4-:R-:W-:Y:S01]  /*6740*/  SHF.L.U32 R94, R94, 0x10, RZ ;  /* 0x000000105e5e7819 */ /* 0x010fe200000006ff */
[----:B------:R-:W3:Y:S01]  /*6750*/  LDS.U16 R101, [R63+0x4] ;  /* 0x000004003f657984 */ /* 0x000ee20000000400 */
[----:B------:R-:W-:Y:S01]  /*6760*/  SHF.L.U32 R93, R93, 0x10, RZ ;  /* 0x000000105d5d7819 */ /* 0x000fe200000006ff */
[C---:B------:R-:W-:Y:S01]  /*6770*/  FMUL.FTZ R195, R72.reuse, R195 ;  /* 0x000000c348c37220 */ /* 0x040fe20000410000 */
[----:B------:R-:W-:Y:S01]  /*6780*/  FMUL.FTZ R196, R72, R196 ;  /* 0x000000c448c47220 */ /* 0x000fe20000410000 */
[----:B------:R-:W-:Y:S01]  /*6790*/  SHF.L.U32 R72, R57, 0x10, RZ ;  /* 0x0000001039487819 */ /* 0x000fe200000006ff */
[-C--:B------:R-:W-:Y:S01]  /*67a0*/  FMUL.FTZ R197, R94, R46.reuse ;  /* 0x0000002e5ec57220 */ /* 0x080fe20000410000 */
[----:B------:R-:W-:Y:S01]  /*67b0*/  FMUL.FTZ R198, R93, R46 ;  /* 0x0000002e5dc67220 */ /* 0x000fe20000410000 */
[----:B--2---:R-:W-:Y:S01]  /*67c0*/  SHF.L.U32 R92, R92, 0x10, RZ ;  /* 0x000000105c5c7819 */ /* 0x004fe200000006ff */
[----:B------:R-:W2:Y:S01]  /*67d0*/  LDS.U16 R100, [R63+0x6] ;  /* 0x000006003f647984 */ /* 0x000ea20000000400 */
[----:B------:R-:W-:Y:S01]  /*67e0*/  SHF.L.U32 R91, R91, 0x10, RZ ;  /* 0x000000105b5b7819 */ /* 0x000fe200000006ff */
[C---:B------:R-:W-:Y:S01]  /*67f0*/  FMUL.FTZ R197, R72.reuse, R197 ;  /* 0x000000c548c57220 */ /* 0x040fe20000410000 */
[----:B------:R-:W-:Y:S01]  /*6800*/  FMUL.FTZ R198, R72, R198 ;  /* 0x000000c648c67220 */ /* 0x000fe20000410000 */
[----:B------:R-:W-:Y:S01]  /*6810*/  SHF.L.U32 R72, R56, 0x10, RZ ;  /* 0x0000001038487819 */ /* 0x000fe200000006ff */
[-C--:B------:R-:W-:Y:S01]  /*6820*/  FMUL.FTZ R199, R92, R45.reuse ;  /* 0x0000002d5cc77220 */ /* 0x080fe20000410000 */
[----:B------:R-:W-:Y:S01]  /*6830*/  FMUL.FTZ R200, R91, R45 ;  /* 0x0000002d5bc87220 */ /* 0x000fe20000410000 */
[----:B------:R-:W-:Y:S01]  /*6840*/  SHF.L.U32 R90, R90, 0x10, RZ ;  /* 0x000000105a5a7819 */ /* 0x000fe200000006ff */
[----:B------:R-:W4:Y:S01]  /*6850*/  LDS.U16 R88, [R63+0x1c] ;  /* 0x00001c003f587984 */ /* 0x000f220000000400 */
[----:B------:R-:W-:Y:S01]  /*6860*/  SHF.L.U32 R89, R89, 0x10, RZ ;  /* 0x0000001059597819 */ /* 0x000fe200000006ff */
[C---:B------:R-:W-:Y:S01]  /*6870*/  FMUL.FTZ R199, R72.reuse, R199 ;  /* 0x000000c748c77220 */ /* 0x040fe20000410000 */
[----:B------:R-:W-:Y:S01]  /*6880*/  FMUL.FTZ R200, R72, R200 ;  /* 0x000000c848c87220 */ /* 0x000fe20000410000 */
[----:B------:R-:W-:Y:S01]  /*6890*/  SHF.L.U32 R72, R55, 0x10, RZ ;  /* 0x0000001037487819 */ /* 0x000fe200000006ff */
[-C--:B------:R-:W-:Y:S01]  /*68a0*/  FMUL.FTZ R201, R90, R44.reuse ;  /* 0x0000002c5ac97220 */ /* 0x080fe20000410000 */
[----:B------:R-:W-:Y:S01]  /*68b0*/  FMUL.FTZ R202, R89, R44 ;  /* 0x0000002c59ca7220 */ /* 0x000fe20000410000 */
[----:B------:R-:W4:Y:S02]  /*68c0*/  LDS.U16 R124, [R63+0x1e] ;  /* 0x00001e003f7c7984 */ /* 0x000f240000000400 */
[C---:B------:R-:W-:Y:S01]  /*68d0*/  FMUL.FTZ R201, R72.reuse, R201 ;  /* 0x000000c948c97220 */ /* 0x040fe20000410000 */
[----:B------:R-:W-:Y:S01]  /*68e0*/  FMUL.FTZ R202, R72, R202 ;  /* 0x000000ca48ca7220 */ /* 0x000fe20000410000 */
[----:B------:R-:W-:Y:S04]  /*68f0*/  LDS.U16 R122, [R63+0x20] ;  /* 0x000020003f7a7984 */ /* 0x000fe80000000400 */
[----:B------:R-:W4:Y:S01]  /*6900*/  LDL R72, [R1] ;  /* 0x0000000001487983 */ /* 0x000f220000100800 */
[----:B------:R-:W-:-:S03]  /*6910*/  UIMAD UR59, UR47, UR45, UR44 ;  /* 0x0000002d2f3b72a4 */ /* 0x000fc6000f8e022c */
[----:B------:R-:W-:Y:S01]  /*6920*/  ULDC.64 UR44, c[0x0][0x270] ;  /* 0x00009c00002c7ab9 */ /* 0x000fe20000000a00 */
[----:B------:R-:W-:Y:S01]  /*6930*/  UIADD3 UR57, UR57, UR59, URZ ;  /* 0x0000003b39397290 */ /* 0x000fe2000fffe03f */
[----:B------:R-:W4:Y:S01]  /*6940*/  LDS.U16 R123, [R63+0x22] ;  /* 0x000022003f7b7984 */ /* 0x000f220000000400 */
[----:B------:R-:W-:Y:S02]  /*6950*/  UIMAD UR58, UR58, UR44, URZ ;  /* 0x0000002c3a3a72a4 */ /* 0x000fe4000f8e023f */
[----:B------:R-:W-:Y:S01]  /*6960*/  UIMAD.WIDE.U32 UR56, UR7, UR44, UR56 ;  /* 0x0000002c073872a5 */ /* 0x000fe2000f8e0038 */
[----:B------:R-:W-:Y:S01]  /*6970*/  LDS.U16 R120, [R63+0x24] ;  /* 0x000024003f787984 */ /* 0x000fe20000000400 */
[----:B------:R-:W-:Y:S01]  /*6980*/  UIMAD UR58, UR7, UR45, UR58 ;  /* 0x0000002d073a72a4 */ /* 0x000fe2000f8e023a */
[C---:B0-----:R-:W-:Y:S01]  /*6990*/  FMUL.FTZ R150, R68.reuse, R150 ;  /* 0x0000009644967220 */ /* 0x041fe20000410000 */
[----:B------:R-:W-:Y:S01]  /*69a0*/  FMUL.FTZ R149, R68, R149 ;  /* 0x0000009544957220 */ /* 0x000fe20000410000 */
[----:B------:R-:W-:Y:S01]  /*69b0*/  ULDC.64 UR44, c[0x0][0x2e0] ;  /* 0x0000b800002c7ab9 */ /* 0x000fe20000000a00 */
[----:B------:R-:W-:Y:S01]  /*69c0*/  MOV R68, UR10 ;  /* 0x0000000a00447c02 */ /* 0x000fe20008000f00 */
[----:B------:R-:W-:Y:S01]  /*69d0*/  UIADD3 UR58, UR57, UR58, URZ ;  /* 0x0000003a393a7290 */ /* 0x000fe2000fffe03f */
[----:B------:R-:W0:Y:S01]  /*69e0*/  LDS.U16 R121, [R63+0x26] ;  /* 0x000026003f797984 */ /* 0x000e220000000400 */
[----:B------:R-:W-:Y:S01]  /*69f0*/  ULEA UR44, UP0, UR56, UR44, 0x3 ;  /* 0x0000002c382c7291 */ /* 0x000fe2000f80183f */
[----:B------:R-:W1:Y:S01]  /*6a00*/  MUFU.EX2 R65, R65 ;  /* 0x0000004100417308 */ /* 0x000e620000000800 */
[----:B------:R-:W-:Y:S01]  /*6a10*/  @!P2 IADD3 R68, R68, -0x2, RZ ;  /* 0xfffffffe4444a810 */ /* 0x000fe20007ffe0ff */
[----:B------:R-:W0:Y:S01]  /*6a20*/  LDS.U16 R118, [R63+0x28] ;  /* 0x000028003f767984 */ /* 0x000e220000000400 */
[----:B------:R-:W-:-:S03]  /*6a30*/  ULEA.HI.X UR45, UR56, UR45, UR58, 0x3, UP0 ;  /* 0x0000002d382d7291 */ /* 0x000fc600080f1c3a */
[----:B------:R-:W0:Y:S02]  /*6a40*/  LDS.U16 R119, [R63+0x2a] ;  /* 0x00002a003f777984 */ /* 0x000e240000000400 */
[----:B------:R-:W3:Y:S02]  /*6a50*/  MUFU.EX2 R70, R70 ;  /* 0x0000004600467308 */ /* 0x000ee40000000800 */
[----:B------:R-:W-:Y:S04]  /*6a60*/  LDS.U16 R116, [R63+0x2c] ;  /* 0x00002c003f747984 */ /* 0x000fe80000000400 */
[----:B------:R-:W0:Y:S02]  /*6a70*/  LDS.U16 R117, [R63+0x2e] ;  /* 0x00002e003f757984 */ /* 0x000e240000000400 */
[----:B------:R2:W0:Y:S02]  /*6a80*/  MUFU.EX2 R67, R64 ;  /* 0x0000004000437308 */ /* 0x0004240000000800 */
[----:B------:R-:W4:Y:S04]  /*6a90*/  LDS.U16 R115, [R63+0x30] ;  /* 0x000030003f737984 */ /* 0x000f280000000400 */
[----:B------:R-:W4:Y:S01]  /*6aa0*/  LDS.U16 R114, [R63+0x32] ;  /* 0x000032003f727984 */ /* 0x000f220000000400 */
[----:B--2---:R-:W-:Y:S01]  /*6ab0*/  @!P2 IMAD R64, R68, R69, UR7 ;  /* 0x000000074440ae24 */ /* 0x004fe2000f8e0245 */
[----:B------:R-:W-:-:S02]  /*6ac0*/  MOV R68, UR44 ;  /* 0x0000002c00447c02 */ /* 0x000fc40008000f00 */
[----:B------:R-:W-:Y:S01]  /*6ad0*/  LDS.U16 R112, [R63+0x34] ;  /* 0x000034003f707984 */ /* 0x000fe20000000400 */
[----:B------:R-:W-:-:S03]  /*6ae0*/  MOV R69, UR45 ;  /* 0x0000002d00457c02 */ /* 0x000fc60008000f00 */
[----:B------:R-:W2:Y:S04]  /*6af0*/  LDS.U16 R113, [R63+0x36] ;  /* 0x000036003f717984 */ /* 0x000ea80000000400 */
[----:B------:R-:W-:Y:S04]  /*6b00*/  LDS.U16 R110, [R63+0x38] ;  /* 0x000038003f6e7984 */ /* 0x000fe80000000400 */
[----:B------:R-:W2:Y:S04]  /*6b10*/  LDS.U16 R111, [R63+0x3a] ;  /* 0x00003a003f6f7984 */ /* 0x000ea80000000400 */
[----:B------:R-:W2:Y:S04]  /*6b20*/  LDS.U16 R109, [R63+0x3c] ;  /* 0x00003c003f6d7984 */ /* 0x000ea80000000400 */
[----:B------:R-:W2:Y:S04]  /*6b30*/  LDS.U16 R108, [R63+0x3e] ;  /* 0x00003e003f6c7984 */ /* 0x000ea80000000400 */
[----:B------:R0:W-:Y:S04]  /*6b40*/  STS.64 [R62+0x7780], R126 ;  /* 0x0077807e3e007388 */ /* 0x0001e80000000a00 */
[----:B------:R-:W5:Y:S01]  /*6b50*/  LDG.E.64 R68, desc[UR20][R68.64] ;  /* 0x0000001444447981 */ /* 0x000f62000c1e1b00 */
[C---:B-1----:R-:W-:Y:S01]  /*6b60*/  FMUL.FTZ R148, R65.reuse, R148 ;  /* 0x0000009441947220 */ /* 0x042fe20000410000 */
[----:B------:R-:W-:Y:S01]  /*6b70*/  FMUL.FTZ R147, R65, R147 ;  /* 0x0000009341937220 */ /* 0x000fe20000410000 */
[----:B------:R-:W-:Y:S01]  /*6b80*/  FMUL.FTZ R65, R71, R42 ;  /* 0x0000002a47417220 */ /* 0x000fe20000410000 */
[----:B------:R-:W-:Y:S01]  /*6b90*/  MUFU.SIN R125, R76 ;  /* 0x0000004c007d7308 */ /* 0x000fe20000000400 */
[C---:B---3--:R-:W-:Y:S01]  /*6ba0*/  FMUL.FTZ R154, R70.reuse, R154 ;  /* 0x0000009a469a7220 */ /* 0x048fe20000410000 */
[----:B------:R-:W-:Y:S01]  /*6bb0*/  FMUL.FTZ R153, R70, R153 ;  /* 0x0000009946997220 */ /* 0x000fe20000410000 */
[----:B------:R-:W-:-:S05]  /*6bc0*/  FMUL.FTZ R77, R127, R155 ;  /* 0x0000009b7f4d7220 */ /* 0x000fca0000410000 */
[----:B------:R1:W-:Y:S01]  /*6bd0*/  MUFU.COS R128, R76 ;  /* 0x0000004c00807308 */ /* 0x0003e20000000000 */
[----:B------:R-:W-:-:S07]  /*6be0*/  HFMA2.MMA R60, -RZ, RZ, 1.875, 0 ;  /* 0x3f800000ff3c7435 */ /* 0x000fce00000001ff */
[----:B------:R3:W2:Y:S01]  /*6bf0*/  MUFU.EX2 R70, R65 ;  /* 0x0000004100467308 */ /* 0x0006a20000000800 */
[----:B-1----:R-:W-:-:S04]  /*6c00*/  FMUL.FTZ R76, R126, R155 ;  /* 0x0000009b7e4c7220 */ /* 0x002fc80000410000 */
[-C--:B------:R-:W-:Y:S01]  /*6c10*/  FFMA.FTZ R76, R127, R156.reuse, R76 ;  /* 0x0000009c7f4c7223 */ /* 0x080fe2000001004c */
[----:B---3--:R-:W-:Y:S01]  /*6c20*/  HFMA2.MMA R65, -RZ, RZ, 0, 9.5367431640625e-07 ;  /* 0x00000010ff417435 */ /* 0x008fe200000001ff */
[----:B------:R-:W-:Y:S02]  /*6c30*/  FFMA.FTZ R77, R126, R156, -R77 ;  /* 0x0000009c7e4d7223 */ /* 0x000fe4000001084d */
[C---:B------:R-:W-:Y:S01]  /*6c40*/  FMUL.FTZ R79, R153.reuse, R76 ;  /* 0x0000004c994f7220 */ /* 0x040fe20000410000 */
[----:B------:R-:W-:Y:S02]  /*6c50*/  MOV R61, RZ ;  /* 0x000000ff003d7202 */ /* 0x000fe40000000f00 */
[----:B0-----:R-:W-:Y:S01]  /*6c60*/  CS2R R62, SRZ ;  /* 0x00000000003e7805 */ /* 0x001fe2000001ff00 */
[----:B------:R-:W-:Y:S01]  /*6c70*/  FMUL.FTZ R146, R66, R146 ;  /* 0x0000009242927220 */ /* 0x000fe20000410000 */
[----:B------:R-:W-:Y:S01]  /*6c80*/  FFMA.FTZ R79, R154, R77, -R79 ;  /* 0x0000004d9a4f7223 */ /* 0x000fe2000001084f */
[----:B------:R-:W-:Y:S01]  /*6c90*/  FMUL.FTZ R145, R66, R145 ;  /* 0x0000009142917220 */ /* 0x000fe20000410000 */
[----:B------:R-:W-:Y:S01]  /*6ca0*/  FMUL.FTZ R77, R153, R77 ;  /* 0x0000004d994d7220 */ /* 0x000fe20000410000 */
[----:B------:R-:W-:Y:S01]  /*6cb0*/  @!P2 IMAD.WIDE R64, R64, R65, UR22 ;  /* 0x000000164040ae25 */ /* 0x000fe2000f8e0241 */
[----:B------:R-:W-:Y:S03]  /*6cc0*/  BAR.SYNC.DEFER_BLOCKING 0x0 ;  /* 0x0000000000007b1d */ /* 0x000fe60000010000 */
[C---:B------:R-:W-:Y:S01]  /*6cd0*/  FMUL.FTZ R66, R71.reuse, R36 ;  /* 0x0000002447427220 */ /* 0x040fe20000410000 */
[----:B------:R-:W-:Y:S01]  /*6ce0*/  FFMA.FTZ R77, R154, R76, R77 ;  /* 0x0000004c9a4d7223 */ /* 0x000fe2000001004d */
[C---:B------:R-:W-:Y:S01]  /*6cf0*/  FMUL.FTZ R73, R71.reuse, R40 ;  /* 0x0000002847497220 */ /* 0x040fe20000410000 */
[C---:B------:R-:W-:Y:S01]  /*6d00*/  FMUL.FTZ R74, R71.reuse, R39 ;  /* 0x00000027474a7220 */ /* 0x040fe20000410000 */
[----:B------:R-:W-:Y:S01]  /*6d10*/  FMUL.FTZ R75, R71, R38 ;  /* 0x00000026474b7220 */ /* 0x000fe20000410000 */
[----:B------:R-:W-:Y:S01]  /*6d20*/  MUFU.SIN R131, R107 ;  /* 0x0000006b00837308 */ /* 0x000fe20000000400 */
[C---:B------:R-:W-:Y:S01]  /*6d30*/  FMUL.FTZ R144, R67.reuse, R144 ;  /* 0x0000009043907220 */ /* 0x040fe20000410000 */
[----:B------:R-:W-:-:S06]  /*6d40*/  FMUL.FTZ R143, R67, R143 ;  /* 0x0000008f438f7220 */ /* 0x000fcc0000410000 */
[----:B------:R-:W-:Y:S01]  /*6d50*/  MUFU.COS R132, R107 ;  /* 0x0000006b00847308 */ /* 0x000fe20000000000 */
[----:B------:R0:W5:Y:S07]  /*6d60*/  @!P2 LDG.E.128 R60, desc[UR20][R64.64] ;  /* 0x00000014403ca981 */ /* 0x00016e000c1e1d00 */
[----:B------:R-:W1:Y:S01]  /*6d70*/  MUFU.EX2 R66, R66 ;  /* 0x0000004200427308 */ /* 0x000e620000000800 */
[----:B0-----:R-:W-:Y:S01]  /*6d80*/  FMUL.FTZ R65, R151, R79 ;  /* 0x0000004f97417220 */ /* 0x001fe20000410000 */
[C---:B------:R-:W-:Y:S01]  /*6d90*/  FMUL.FTZ R64, R71.reuse, R31 ;  /* 0x0000001f47407220 */ /* 0x040fe20000410000 */
[----:B------:R-:W-:-:S02]  /*6da0*/  FMUL.FTZ R71, R71, R26 ;  /* 0x0000001a47477220 */ /* 0x000fc40000410000 */
[-C--:B------:R-:W-:Y:S01]  /*6db0*/  FFMA.FTZ R65, R152, R77.reuse, R65 ;  /* 0x0000004d98417223 */ /* 0x080fe20000010041 */
[----:B------:R-:W-:Y:S01]  /*6dc0*/  FMUL.FTZ R77, R151, R77 ;  /* 0x0000004d974d7220 */ /* 0x000fe20000410000 */
[----:B--2---:R-:W-:Y:S02]  /*6dd0*/  FMUL.FTZ R142, R70, R142 ;  /* 0x0000008e468e7220 */ /* 0x004fe40000410000 */
[----:B------:R-:W0:Y:S01]  /*6de0*/  MUFU.EX2 R71, R71 ;  /* 0x0000004700477308 */ /* 0x000e220000000800 */
[----:B------:R-:W-:Y:S01]  /*6df0*/  FFMA.FTZ R77, R152, R79, -R77 ;  /* 0x0000004f984d7223 */ /* 0x000fe2000001084d */
[C---:B------:R-:W-:Y:S01]  /*6e00*/  FMUL.FTZ R67, R149.reuse, R65 ;  /* 0x0000004195437220 */ /* 0x040fe20000410000 */
[----:B------:R-:W-:Y:S02]  /*6e10*/  FMUL.FTZ R141, R70, R141 ;  /* 0x0000008d468d7220 */ /* 0x000fe40000410000 */
[-C--:B------:R-:W-:Y:S01]  /*6e20*/  FMUL.FTZ R70, R149, R77.reuse ;  /* 0x0000004d95467220 */ /* 0x080fe20000410000 */
[----:B------:R-:W-:-:S02]  /*6e30*/  FFMA.FTZ R67, R150, R77, -R67 ;  /* 0x0000004d96437223 */ /* 0x000fc40000010843 */
[----:B------:R-:W2:Y:S01]  /*6e40*/  MUFU.EX2 R64, R64 ;  /* 0x0000004000407308 */ /* 0x000ea20000000800 */
[----:B------:R-:W-:Y:S01]  /*6e50*/  FFMA.FTZ R70, R150, R65, R70 ;  /* 0x0000004196467223 */ /* 0x000fe20000010046 */
[C---:B------:R-:W-:Y:S01]  /*6e60*/  FMUL.FTZ R65, R147.reuse, R67 ;  /* 0x0000004393417220 */ /* 0x040fe20000410000 */
[C---:B-1----:R-:W-:Y:S01]  /*6e70*/  FMUL.FTZ R132, R66.reuse, R132 ;  /* 0x0000008442847220 */ /* 0x042fe20000410000 */
[----:B------:R-:W-:Y:S01]  /*6e80*/  FMUL.FTZ R131, R66, R131 ;  /* 0x0000008342837220 */ /* 0x000fe20000410000 */
[-C--:B------:R-:W-:Y:S01]  /*6e90*/  FMUL.FTZ R66, R147, R70.reuse ;  /* 0x0000004693427220 */ /* 0x080fe20000410000 */
[----:B------:R-:W-:Y:S01]  /*6ea0*/  FFMA.FTZ R65, R148, R70, R65 ;  /* 0x0000004694417223 */ /* 0x000fe20000010041 */
[----:B------:R-:W-:Y:S02]  /*6eb0*/  SHF.L.U32 R104, R104, 0x10, RZ ;  /* 0x0000001068687819 */ /* 0x000fe400000006ff */
[----:B------:R-:W-:Y:S01]  /*6ec0*/  FFMA.FTZ R66, R148, R67, -R66 ;  /* 0x0000004394427223 */ /* 0x000fe20000010842 */
[----:B------:R-:W-:Y:S01]  /*6ed0*/  FMUL.FTZ R67, R145, R65 ;  /* 0x0000004191437220 */ /* 0x000fe20000410000 */
[----:B------:R-:W-:Y:S01]  /*6ee0*/  SHF.L.U32 R103, R103, 0x10, RZ ;  /* 0x0000001067677819 */ /* 0x000fe200000006ff */
[C---:B0-----:R-:W-:Y:S01]  /*6ef0*/  FMUL.FTZ R128, R71.reuse, R128 ;  /* 0x0000008047807220 */ /* 0x041fe20000410000 */
[----:B------:R-:W-:Y:S01]  /*6f00*/  FMUL.FTZ R125, R71, R125 ;  /* 0x0000007d477d7220 */ /* 0x000fe20000410000 */
[----:B------:R-:W-:Y:S01]  /*6f10*/  SHF.L.U32 R102, R239, 0x10, RZ ;  /* 0x00000010ef667819 */ /* 0x000fe200000006ff */
[----:B------:R-:W-:Y:S01]  /*6f20*/  FMUL.FTZ R71, R104, R50 ;  /* 0x0000003268477220 */ /* 0x000fe20000410000 */
[----:B------:R-:W0:Y:S01]  /*6f30*/  MUFU.EX2 R73, R73 ;  /* 0x0000004900497308 */ /* 0x000e220000000800 */
[C---:B--2---:R-:W-:Y:S01]  /*6f40*/  FMUL.FTZ R130, R64.reuse, R130 ;  /* 0x0000008240827220 */ /* 0x044fe20000410000 */
[----:B------:R-:W-:Y:S01]  /*6f50*/  FMUL.FTZ R129, R64, R129 ;  /* 0x0000008140817220 */ /* 0x000fe20000410000 */
[----:B------:R-:W-:Y:S01]  /*6f60*/  FFMA.FTZ R64, R146, R66, -R67 ;  /* 0x0000004292407223 */ /* 0x000fe20000010843 */
[----:B------:R-:W-:Y:S01]  /*6f70*/  SHF.L.U32 R101, R101, 0x10, RZ ;  /* 0x0000001065657819 */ /* 0x000fe200000006ff */
[----:B------:R-:W-:Y:S01]  /*6f80*/  FMUL.FTZ R67, R103, R50 ;  /* 0x0000003267437220 */ /* 0x000fe20000410000 */
[----:B------:R-:W-:Y:S01]  /*6f90*/  FMUL.FTZ R228, R102, R71 ;  /* 0x0000004766e47220 */ /* 0x000fe20000410000 */
[----:B------:R-:W-:Y:S01]  /*6fa0*/  FMUL.FTZ R70, R145, R66 ;  /* 0x0000004291467220 */ /* 0x000fe20000410000 */
[----:B------:R-:W-:Y:S01]  /*6fb0*/  SHF.L.U32 R99, R238, 0x10, RZ ;  /* 0x00000010ee637819 */ /* 0x000fe200000006ff */
[----:B------:R-:W-:Y:S01]  /*6fc0*/  FMUL.FTZ R190, R102, R67 ;  /* 0x0000004366be7220 */ /* 0x000fe20000410000 */
[----:B------:R-:W-:Y:S01]  /*6fd0*/  SHF.L.U32 R100, R100, 0x10, RZ ;  /* 0x0000001064647819 */ /* 0x000fe200000006ff */
[----:B------:R-:W-:Y:S01]  /*6fe0*/  FMUL.FTZ R66, R101, R49 ;  /* 0x0000003165427220 */ /* 0x000fe20000410000 */
[-C--:B------:R-:W-:Y:S01]  /*6ff0*/  FMUL.FTZ R67, R228, R155.reuse ;  /* 0x0000009be4437220 */ /* 0x080fe20000410000 */
[----:B------:R-:W-:-:S02]  /*7000*/  FMUL.FTZ R71, R190, R155 ;  /* 0x0000009bbe477220 */ /* 0x000fc40000410000 */
[C---:B------:R-:W-:Y:S01]  /*7010*/  FMUL.FTZ R191, R99.reuse, R66 ;  /* 0x0000004263bf7220 */ /* 0x040fe20000410000 */
[----:B------:R-:W-:Y:S01]  /*7020*/  FMUL.FTZ R192, R100, R49 ;  /* 0x0000003164c07220 */ /* 0x000fe20000410000 */
[-C--:B------:R-:W-:Y:S01]  /*7030*/  FFMA.FTZ R66, R190, R156.reuse, -R67 ;  /* 0x0000009cbe427223 */ /* 0x080fe20000010843 */
[----:B------:R-:W-:Y:S02]  /*7040*/  FFMA.FTZ R71, R228, R156, R71 ;  /* 0x0000009ce4477223 */ /* 0x000fe40000010047 */
[----:B------:R-:W-:Y:S01]  /*7050*/  FMUL.FTZ R192, R99, R192 ;  /* 0x000000c063c07220 */ /* 0x000fe20000410000 */
[----:B------:R-:W-:Y:S01]  /*7060*/  FADD.FTZ R66, R191, R66 ;  /* 0x00000042bf427221 */ /* 0x000fe20000010000 */
[C---:B0-----:R-:W-:Y:S01]  /*7070*/  FMUL.FTZ R138, R73.reuse, R138 ;  /* 0x0000008a498a7220 */ /* 0x041fe20000410000 */
[----:B------:R-:W-:Y:S01]  /*7080*/  FMUL.FTZ R137, R73, R137 ;  /* 0x0000008949897220 */ /* 0x000fe20000410000 */
[----:B------:R-:W-:Y:S01]  /*7090*/  FADD.FTZ R71, R192, R71 ;  /* 0x00000047c0477221 */ /* 0x000fe20000010000 */
[----:B------:R-:W-:Y:S01]  /*70a0*/  FMUL.FTZ R73, R153, R66 ;  /* 0x0000004299497220 */ /* 0x000fe20000410000 */
[----:B------:R-:W-:-:S02]  /*70b0*/  FFMA.FTZ R65, R146, R65, R70 ;  /* 0x0000004192417223 */ /* 0x000fc40000010046 */
        /* <DEDUP_REMOVED lines=21> */
[----:B------:R-:W-:Y:S01]  /*7210*/  FADD.FTZ R66, R199, R66 ;  /* 0x00000042c7427221 */ /* 0x000fe20000010000 */
[----:B------:R-:W0:Y:S02]  /*7220*/  MUFU.EX2 R75, R75 ;  /* 0x0000004b004b7308 */ /* 0x000e240000000800 */
[----:B------:R-:W-:Y:S01]  /*7230*/  FADD.FTZ R73, R200, R73 ;  /* 0x00000049c8497221 */ /* 0x000fe20000010000 */
[----:B------:R-:W-:-:S04]  /*7240*/  FMUL.FTZ R67, R145, R66 ;  /* 0x0000004291437220 */ /* 0x000fc80000410000 */
[-C--:B------:R-:W-:Y:S01]  /*7250*/  FFMA.FTZ R70, R146, R73.reuse, R67 ;  /* 0x0000004992467223 */ /* 0x080fe20000010043 */
[----:B------:R-:W-:Y:S01]  /*7260*/  FMUL.FTZ R73, R145, R73 ;  /* 0x0000004991497220 */ /* 0x000fe20000410000 */
[----:B------:R-:W-:Y:S01]  /*7270*/  FMUL.FTZ R67, R143, R64 ;  /* 0x000000408f437220 */ /* 0x000fe20000410000 */
[----:B----4-:R-:W-:Y:S01]  /*7280*/  SHF.L.U32 R88, R88, 0x10, RZ ;  /* 0x0000001058587819 */ /* 0x010fe200000006ff */
[----:B------:R-:W-:Y:S01]  /*7290*/  FADD.FTZ R70, R201, R70 ;  /* 0x00000046c9467221 */ /* 0x000fe20000010000 */
[----:B------:R-:W-:Y:S01]  /*72a0*/  FFMA.FTZ R73, R146, R66, -R73 ;  /* 0x0000004292497223 */ /* 0x000fe20000010849 */
[CC--:B------:R-:W-:Y:S01]  /*72b0*/  FMUL.FTZ R71, R143.reuse, R65.reuse ;  /* 0x000000418f477220 */ /* 0x0c0fe20000410000 */
[----:B------:R-:W-:Y:S01]  /*72c0*/  FFMA.FTZ R67, R144, R65, R67 ;  /* 0x0000004190437223 */ /* 0x000fe20000010043 */
[----:B------:R-:W-:Y:S01]  /*72d0*/  SHF.L.U32 R124, R124, 0x10, RZ ;  /* 0x000000107c7c7819 */ /* 0x000fe200000006ff */
[----:B------:R-:W-:Y:S01]  /*72e0*/  FADD.FTZ R73, R202, R73 ;  /* 0x00000049ca497221 */ /* 0x000fe20000010000 */
[----:B------:R-:W-:Y:S01]  /*72f0*/  SHF.L.U32 R66, R54, 0x10, RZ ;  /* 0x0000001036427819 */ /* 0x000fe200000006ff */
[----:B------:R-:W-:Y:S01]  /*7300*/  FMUL.FTZ R65, R143, R70 ;  /* 0x000000468f417220 */ /* 0x000fe20000410000 */
[----:B------:R-:W-:Y:S01]  /*7310*/  FMUL.FTZ R203, R88, R43 ;  /* 0x0000002b58cb7220 */ /* 0x000fe20000410000 */
[C---:B0-----:R-:W-:Y:S01]  /*7320*/  FMUL.FTZ R134, R75.reuse, R134 ;  /* 0x000000864b867220 */ /* 0x041fe20000410000 */
[----:B------:R-:W-:Y:S01]  /*7330*/  FMUL.FTZ R133, R75, R133 ;  /* 0x000000854b857220 */ /* 0x000fe20000410000 */
[C---:B------:R-:W-:Y:S01]  /*7340*/  FFMA.FTZ R71, R144.reuse, R64, -R71 ;  /* 0x0000004090477223 */ /* 0x040fe20000010847 */
[-C--:B------:R-:W-:Y:S01]  /*7350*/  FMUL.FTZ R75, R143, R73.reuse ;  /* 0x000000498f4b7220 */ /* 0x080fe20000410000 */
[----:B------:R-:W-:Y:S01]  /*7360*/  FFMA.FTZ R64, R144, R73, -R65 ;  /* 0x0000004990407223 */ /* 0x000fe20000010841 */
[----:B------:R-:W-:Y:S01]  /*7370*/  FMUL.FTZ R204, R124, R43 ;  /* 0x0000002b7ccc7220 */ /* 0x000fe20000410000 */
[----:B------:R-:W-:Y:S01]  /*7380*/  FMUL.FTZ R203, R66, R203 ;  /* 0x000000cb42cb7220 */ /* 0x000fe20000410000 */
[----:B------:R-:W-:Y:S01]  /*7390*/  FFMA.FTZ R75, R144, R70, R75 ;  /* 0x00000046904b7223 */ /* 0x000fe2000001004b */
[----:B------:R-:W-:Y:S01]  /*73a0*/  SHF.L.U32 R123, R123, 0x10, RZ ;  /* 0x000000107b7b7819 */ /* 0x000fe200000006ff */
[----:B------:R-:W-:Y:S01]  /*73b0*/  FMUL.FTZ R204, R66, R204 ;  /* 0x000000cc42cc7220 */ /* 0x000fe20000410000 */
[----:B------:R-:W-:Y:S01]  /*73c0*/  FADD.FTZ R64, R203, R64 ;  /* 0x00000040cb407221 */ /* 0x000fe20000010000 */
[----:B------:R-:W-:-:S02]  /*73d0*/  SHF.L.U32 R70, R53, 0x10, RZ ;  /* 0x0000001035467819 */ /* 0x000fc400000006ff */
[----:B------:R-:W-:Y:S01]  /*73e0*/  FADD.FTZ R75, R204, R75 ;  /* 0x0000004bcc4b7221 */ /* 0x000fe20000010000 */
[----:B------:R-:W-:Y:S01]  /*73f0*/  FMUL.FTZ R73, R141, R64 ;  /* 0x000000408d497220 */ /* 0x000fe20000410000 */
[----:B------:R-:W-:Y:S01]  /*7400*/  SHF.L.U32 R122, R122, 0x10, RZ ;  /* 0x000000107a7a7819 */ /* 0x000fe200000006ff */
[-C--:B------:R-:W-:Y:S02]  /*7410*/  FMUL.FTZ R205, R123, R42.reuse ;  /* 0x0000002a7bcd7220 */ /* 0x080fe40000410000 */
[-C--:B------:R-:W-:Y:S01]  /*7420*/  FFMA.FTZ R66, R142, R75.reuse, R73 ;  /* 0x0000004b8e427223 */ /* 0x080fe20000010049 */
[----:B------:R-:W-:Y:S01]  /*7430*/  FMUL.FTZ R75, R141, R75 ;  /* 0x0000004b8d4b7220 */ /* 0x000fe20000410000 */
        /* <DEDUP_REMOVED lines=8> */
[-C--:B------:R-:W-:Y:S01]  /*74c0*/  FMUL.FTZ R64, R139, R66.reuse ;  /* 0x000000428b407220 */ /* 0x080fe20000410000 */
[----:B------:R-:W-:Y:S01]  /*74d0*/  SHF.L.U32 R120, R120, 0x10, RZ ;  /* 0x0000001078787819 */ /* 0x000fe200000006ff */
[-C--:B------:R-:W-:Y:S01]  /*74e0*/  FFMA.FTZ R65, R142, R71.reuse, -R65 ;  /* 0x000000478e417223 */ /* 0x080fe20000010841 */
[----:B------:R-:W-:Y:S01]  /*74f0*/  FMUL.FTZ R71, R141, R71 ;  /* 0x000000478d477220 */ /* 0x000fe20000410000 */
[----:B------:R-:W-:Y:S01]  /*7500*/  SHF.L.U32 R70, R52, 0x10, RZ ;  /* 0x0000001034467819 */ /* 0x000fe200000006ff */
[-C--:B------:R-:W-:Y:S01]  /*7510*/  FFMA.FTZ R73, R140, R75.reuse, -R64 ;  /* 0x0000004b8c497223 */ /* 0x080fe20000010840 */
[----:B------:R-:W-:Y:S01]  /*7520*/  FMUL.FTZ R75, R139, R75 ;  /* 0x0000004b8b4b7220 */ /* 0x000fe20000410000 */
[-C--:B------:R-:W-:Y:S01]  /*7530*/  FMUL.FTZ R207, R121, R41.reuse ;  /* 0x0000002979cf7220 */ /* 0x080fe20000410000 */
[----:B------:R-:W-:Y:S01]  /*7540*/  FMUL.FTZ R208, R120, R41 ;  /* 0x0000002978d07220 */ /* 0x000fe20000410000 */
[----:B------:R-:W0:Y:S01]  /*7550*/  MUFU.EX2 R74, R74 ;  /* 0x0000004a004a7308 */ /* 0x000e220000000800 */
[----:B------:R-:W-:Y:S01]  /*7560*/  FFMA.FTZ R71, R142, R67, R71 ;  /* 0x000000438e477223 */ /* 0x000fe20000010047 */
[----:B------:R-:W-:Y:S01]  /*7570*/  FFMA.FTZ R66, R140, R66, R75 ;  /* 0x000000428c427223 */ /* 0x000fe2000001004b */
[C---:B------:R-:W-:Y:S01]  /*7580*/  FMUL.FTZ R207, R70.reuse, R207 ;  /* 0x000000cf46cf7220 */ /* 0x040fe20000410000 */
[----:B------:R-:W-:Y:S01]  /*7590*/  FMUL.FTZ R208, R70, R208 ;  /* 0x000000d046d07220 */ /* 0x000fe20000410000 */
[----:B------:R-:W-:Y:S01]  /*75a0*/  FMUL.FTZ R67, R139, R71 ;  /* 0x000000478b437220 */ /* 0x000fe20000410000 */
[----:B------:R-:W-:Y:S01]  /*75b0*/  SHF.L.U32 R118, R118, 0x10, RZ ;  /* 0x0000001076767819 */ /* 0x000fe200000006ff */
[----:B------:R-:W-:Y:S01]  /*75c0*/  FADD.FTZ R66, R207, R66 ;  /* 0x00000042cf427221 */ /* 0x000fe20000010000 */
[-C--:B------:R-:W-:Y:S01]  /*75d0*/  FMUL.FTZ R64, R139, R65.reuse ;  /* 0x000000418b407220 */ /* 0x080fe20000410000 */
[----:B------:R-:W-:Y:S01]  /*75e0*/  SHF.L.U32 R119, R119, 0x10, RZ ;  /* 0x0000001077777819 */ /* 0x000fe200000006ff */
[----:B------:R-:W-:Y:S01]  /*75f0*/  FADD.FTZ R73, R208, R73 ;  /* 0x00000049d0497221 */ /* 0x000fe20000010000 */
[----:B------:R-:W-:Y:S01]  /*7600*/  FFMA.FTZ R67, R140, R65, -R67 ;  /* 0x000000418c437223 */ /* 0x000fe20000010843 */
[----:B------:R-:W-:Y:S01]  /*7610*/  SHF.L.U32 R70, R51, 0x10, RZ ;  /* 0x0000001033467819 */ /* 0x000fe200000006ff */
[C---:B------:R-:W-:Y:S01]  /*7620*/  FMUL.FTZ R65, R137.reuse, R66 ;  /* 0x0000004289417220 */ /* 0x040fe20000410000 */
[-C--:B------:R-:W-:Y:S01]  /*7630*/  FMUL.FTZ R210, R118, R40.reuse ;  /* 0x0000002876d27220 */ /* 0x080fe20000410000 */
[----:B------:R-:W-:Y:S01]  /*7640*/  FFMA.FTZ R64, R140, R71, R64 ;  /* 0x000000478c407223 */ /* 0x000fe20000010040 */
[-C--:B------:R-:W-:Y:S01]  /*7650*/  FMUL.FTZ R71, R137, R73.reuse ;  /* 0x0000004989477220 */ /* 0x080fe20000410000 */
[----:B------:R-:W-:Y:S01]  /*7660*/  FMUL.FTZ R209, R119, R40 ;  /* 0x0000002877d17220 */ /* 0x000fe20000410000 */
[----:B------:R-:W-:Y:S01]  /*7670*/  FFMA.FTZ R73, R138, R73, -R65 ;  /* 0x000000498a497223 */ /* 0x000fe20000010841 */
[----:B------:R-:W-:Y:S01]  /*7680*/  FMUL.FTZ R210, R70, R210 ;  /* 0x000000d246d27220 */ /* 0x000fe20000410000 */
[----:B------:R-:W-:Y:S01]  /*7690*/  FFMA.FTZ R66, R138, R66, R71 ;  /* 0x000000428a427223 */ /* 0x000fe20000010047 */
[----:B------:R-:W-:Y:S01]  /*76a0*/  FMUL.FTZ R209, R70, R209 ;  /* 0x000000d146d17220 */ /* 0x000fe20000410000 */
[----:B------:R-:W-:Y:S01]  /*76b0*/  FMUL.FTZ R71, R137, R67 ;  /* 0x0000004389477220 */ /* 0x000fe20000410000 */
[----:B------:R-:W-:Y:S01]  /*76c0*/  SHF.L.U32 R117, R117, 0x10, RZ ;  /* 0x0000001075757819 */ /* 0x000fe200000006ff */
[----:B0-----:R-:W-:Y:S01]  /*76d0*/  FMUL.FTZ R135, R74, R135 ;  /* 0x000000874a877220 */ /* 0x001fe20000410000 */
[----:B------:R-:W-:Y:S01]  /*76e0*/  FADD.FTZ R73, R210, R73 ;  /* 0x00000049d2497221 */ /* 0x000fe20000010000 */
[-C--:B------:R-:W-:Y:S01]  /*76f0*/  FMUL.FTZ R65, R137, R64.reuse ;  /* 0x0000004089417220 */ /* 0x080fe20000410000 */
[----:B------:R-:W-:Y:S01]  /*7700*/  FADD.FTZ R66, R209, R66 ;  /* 0x00000042d1427221 */ /* 0x000fe20000010000 */
[----:B------:R-:W-:Y:S01]  /*7710*/  FFMA.FTZ R71, R138, R64, R71 ;  /* 0x000000408a477223 */ /* 0x000fe20000010047 */
[----:B------:R-:W-:Y:S01]  /*7720*/  SHF.L.U32 R116, R116, 0x10, RZ ;  /* 0x0000001074747819 */ /* 0x000fe200000006ff */
[----:B------:R-:W-:Y:S01]  /*7730*/  FMUL.FTZ R136, R74, R136 ;  /* 0x000000884a887220 */ /* 0x000fe20000410000 */
[----:B------:R-:W-:Y:S01]  /*7740*/  SHF.L.U32 R87, R187, 0x10, RZ ;  /* 0x00000010bb577819 */ /* 0x000fe200000006ff */
[----:B------:R-:W-:Y:S01]  /*7750*/  FMUL.FTZ R75, R135, R73 ;  /* 0x00000049874b7220 */ /* 0x000fe20000410000 */
[----:B------:R-:W-:Y:S01]  /*7760*/  FMUL.FTZ R64, R117, R39 ;  /* 0x0000002775407220 */ /* 0x000fe20000410000 */
[----:B------:R-:W-:Y:S01]  /*7770*/  FFMA.FTZ R65, R138, R67, -R65 ;  /* 0x000000438a417223 */ /* 0x000fe20000010841 */
[-C--:B------:R-:W-:Y:S01]  /*7780*/  FMUL.FTZ R67, R135, R66.reuse ;  /* 0x0000004287437220 */ /* 0x080fe20000410000 */
[----:B------:R-:W-:Y:S01]  /*7790*/  FFMA.FTZ R70, R136, R66, R75 ;  /* 0x0000004288467223 */ /* 0x000fe2000001004b */
[----:B------:R-:W-:Y:S01]  /*77a0*/  FMUL.FTZ R212, R116, R39 ;  /* 0x0000002774d47220 */ /* 0x000fe20000410000 */
[----:B------:R-:W-:Y:S01]  /*77b0*/  FMUL.FTZ R211, R87, R64 ;  /* 0x0000004057d37220 */ /* 0x000fe20000410000 */
[C---:B------:R-:W-:Y:S01]  /*77c0*/  FFMA.FTZ R73, R136.reuse, R73, -R67 ;  /* 0x0000004988497223 */ /* 0x040fe20000010843 */
[----:B------:R-:W-:Y:S01]  /*77d0*/  FMUL.FTZ R67, R135, R71 ;  /* 0x0000004787437220 */ /* 0x000fe20000410000 */
[----:B------:R-:W-:Y:S01]  /*77e0*/  FMUL.FTZ R212, R87, R212 ;  /* 0x000000d457d47220 */ /* 0x000fe20000410000 */
[----:B------:R-:W-:Y:S01]  /*77f0*/  FADD.FTZ R70, R211, R70 ;  /* 0x00000046d3467221 */ /* 0x000fe20000010000 */
[----:B------:R-:W-:Y:S01]  /*7800*/  SHF.L.U32 R115, R115, 0x10, RZ ;  /* 0x0000001073737819 */ /* 0x000fe200000006ff */
[-C--:B------:R-:W-:Y:S01]  /*7810*/  FMUL.FTZ R66, R135, R65.reuse ;  /* 0x0000004187427220 */ /* 0x080fe20000410000 */
[----:B------:R-:W-:Y:S01]  /*7820*/  FFMA.FTZ R67, R136, R65, -R67 ;  /* 0x0000004188437223 */ /* 0x000fe20000010843 */
[----:B------:R-:W-:Y:S01]  /*7830*/  FADD.FTZ R73, R212, R73 ;  /* 0x00000049d4497221 */ /* 0x000fe20000010000 */
[----:B------:R-:W-:Y:S01]  /*7840*/  SHF.L.U32 R114, R114, 0x10, RZ ;  /* 0x0000001072727819 */ /* 0x000fe200000006ff */
[----:B------:R-:W-:Y:S01]  /*7850*/  FMUL.FTZ R65, R133, R70 ;  /* 0x0000004685417220 */ /* 0x000fe20000410000 */
[----:B------:R-:W-:Y:S01]  /*7860*/  SHF.L.U32 R86, R185, 0x10, RZ ;  /* 0x00000010b9567819 */ /* 0x000fe200000006ff */
[-C--:B------:R-:W-:Y:S01]  /*7870*/  FMUL.FTZ R213, R115, R38.reuse ;  /* 0x0000002673d57220 */ /* 0x080fe20000410000 */
[----:B------:R-:W-:Y:S01]  /*7880*/  ISETP.NE.AND P3, PT, R83, 0x7f, PT ;  /* 0x0000007f5300780c */ /* 0x000fe20003f65270 */
[----:B------:R-:W-:Y:S01]  /*7890*/  FFMA.FTZ R64, R134, R73, -R65 ;  /* 0x0000004986407223 */ /* 0x000fe20000010841 */
[----:B------:R-:W-:Y:S01]  /*78a0*/  FFMA.FTZ R66, R136, R71, R66 ;  /* 0x0000004788427223 */ /* 0x000fe20000010042 */
[----:B------:R-:W-:Y:S01]  /*78b0*/  FMUL.FTZ R65, R114, R38 ;  /* 0x0000002672417220 */ /* 0x000fe20000410000 */
[----:B------:R-:W-:Y:S01]  /*78c0*/  FMUL.FTZ R71, R133, R73 ;  /* 0x0000004985477220 */ /* 0x000fe20000410000 */
[C---:B------:R-:W-:Y:S01]  /*78d0*/  FMUL.FTZ R213, R86.reuse, R213 ;  /* 0x000000d556d57220 */ /* 0x040fe20000410000 */
[----:B------:R-:W-:Y:S01]  /*78e0*/  SHF.L.U32 R113, R113, 0x10, RZ ;  /* 0x0000001071717819 */ /* 0x000fe200000006ff */
[----:B------:R-:W-:Y:S01]  /*78f0*/  FMUL.FTZ R214, R86, R65 ;  /* 0x0000004156d67220 */ /* 0x000fe20000410000 */
[----:B------:R-:W-:Y:S01]  /*7900*/  FFMA.FTZ R73, R134, R70, R71 ;  /* 0x0000004686497223 */ /* 0x000fe20000010047 */
[----:B------:R-:W-:Y:S01]  /*7910*/  FADD.FTZ R65, R213, R64 ;  /* 0x00000040d5417221 */ /* 0x000fe20000010000 */
[----:B------:R-:W-:Y:S01]  /*7920*/  SHF.L.U32 R85, R183, 0x10, RZ ;  /* 0x00000010b7557819 */ /* 0x000fe200000006ff */
[----:B------:R-:W-:Y:S01]  /*7930*/  FMUL.FTZ R64, R113, R36 ;  /* 0x0000002471407220 */ /* 0x000fe20000410000 */
[----:B------:R-:W-:Y:S01]  /*7940*/  FADD.FTZ R73, R214, R73 ;  /* 0x00000049d6497221 */ /* 0x000fe20000010000 */
[----:B------:R-:W-:Y:S01]  /*7950*/  FMUL.FTZ R75, R131, R65 ;  /* 0x00000041834b7220 */ /* 0x000fe20000410000 */
[----:B------:R-:W-:-:S02]  /*7960*/  SHF.L.U32 R112, R112, 0x10, RZ ;  /* 0x0000001070707819 */ /* 0x000fc400000006ff */
[----:B------:R-:W-:Y:S01]  /*7970*/  @P3 LEA R106, R83, R81, 0x3 ;  /* 0x00000051536a3211 */ /* 0x000fe200078e18ff */
[-C--:B------:R-:W-:Y:S01]  /*7980*/  FFMA.FTZ R70, R132, R73.reuse, R75 ;  /* 0x0000004984467223 */ /* 0x080fe2000001004b */
[----:B------:R-:W-:Y:S01]  /*7990*/  FMUL.FTZ R73, R131, R73 ;  /* 0x0000004983497220 */ /* 0x000fe20000410000 */
[----:B------:R-:W-:Y:S01]  /*79a0*/  FMUL.FTZ R216, R112, R36 ;  /* 0x0000002470d87220 */ /* 0x000fe20000410000 */
[----:B------:R-:W-:Y:S01]  /*79b0*/  FMUL.FTZ R215, R85, R64 ;  /* 0x0000004055d77220 */ /* 0x000fe20000410000 */
[----:B------:R-:W-:Y:S01]  /*79c0*/  FMUL.FTZ R71, R133, R66 ;  /* 0x0000004285477220 */ /* 0x000fe20000410000 */
[----:B------:R-:W-:Y:S01]  /*79d0*/  FFMA.FTZ R73, R132, R65, -R73 ;  /* 0x0000004184497223 */ /* 0x000fe20000010849 */
[----:B------:R-:W-:Y:S01]  /*79e0*/  FMUL.FTZ R216, R85, R216 ;  /* 0x000000d855d87220 */ /* 0x000fe20000410000 */
[----:B------:R-:W-:Y:S01]  /*79f0*/  FADD.FTZ R70, R215, R70 ;  /* 0x00000046d7467221 */ /* 0x000fe20000010000 */
[----:B------:R-:W0:Y:S01]  /*7a00*/  @P3 LDS.64 R106, [R106+0x8788] ;  /* 0x008788006a6a3984 */ /* 0x000e220000000a00 */
[-C--:B------:R-:W-:Y:S01]  /*7a10*/  FFMA.FTZ R71, R134, R67.reuse, -R71 ;  /* 0x0000004386477223 */ /* 0x080fe20000010847 */
[----:B------:R-:W-:Y:S01]  /*7a20*/  FMUL.FTZ R67, R133, R67 ;  /* 0x0000004385437220 */ /* 0x000fe20000410000 */
[----:B------:R-:W-:Y:S01]  /*7a30*/  FADD.FTZ R73, R216, R73 ;  /* 0x00000049d8497221 */ /* 0x000fe20000010000 */
[----:B------:R-:W-:Y:S01]  /*7a40*/  FMUL.FTZ R75, R129, R70 ;  /* 0x00000046814b7220 */ /* 0x000fe20000410000 */
[----:B------:R-:W-:Y:S01]  /*7a50*/  SHF.L.U32 R111, R111, 0x10, RZ ;  /* 0x000000106f6f7819 */ /* 0x000fe200000006ff */
[----:B------:R-:W-:Y:S01]  /*7a60*/  FFMA.FTZ R67, R134, R66, R67 ;  /* 0x0000004286437223 */ /* 0x000fe20000010043 */
[----:B------:R-:W-:Y:S01]  /*7a70*/  FMUL.FTZ R65, R131, R71 ;  /* 0x0000004783417220 */ /* 0x000fe20000410000 */
[----:B------:R-:W-:Y:S01]  /*7a80*/  SHF.L.U32 R110, R110, 0x10, RZ ;  /* 0x000000106e6e7819 */ /* 0x000fe200000006ff */
[-C--:B------:R-:W-:Y:S01]  /*7a90*/  FFMA.FTZ R75, R130, R73.reuse, -R75 ;  /* 0x00000049824b7223 */ /* 0x080fe2000001084b */
[----:B------:R-:W-:Y:S01]  /*7aa0*/  SHF.L.U32 R84, R72, 0x10, RZ ;  /* 0x0000001048547819 */ /* 0x000fe200000006ff */
[----:B------:R-:W-:Y:S01]  /*7ab0*/  FMUL.FTZ R73, R129, R73 ;  /* 0x0000004981497220 */ /* 0x000fe20000410000 */
[----:B------:R-:W-:Y:S01]  /*7ac0*/  FMUL.FTZ R217, R111, R31 ;  /* 0x0000001f6fd97220 */ /* 0x000fe20000410000 */
[----:B------:R-:W-:Y:S01]  /*7ad0*/  FFMA.FTZ R64, R132, R67, R65 ;  /* 0x0000004384407223 */ /* 0x000fe20000010041 */
[----:B------:R-:W-:Y:S01]  /*7ae0*/  FMUL.FTZ R65, R110, R31 ;  /* 0x0000001f6e417220 */ /* 0x000fe20000410000 */
[----:B------:R-:W-:Y:S01]  /*7af0*/  FMUL.FTZ R67, R131, R67 ;  /* 0x0000004383437220 */ /* 0x000fe20000410000 */
[----:B------:R-:W-:Y:S01]  /*7b00*/  FFMA.FTZ R70, R130, R70, R73 ;  /* 0x0000004682467223 */ /* 0x000fe20000010049 */
[C---:B------:R-:W-:Y:S01]  /*7b10*/  FMUL.FTZ R217, R84.reuse, R217 ;  /* 0x000000d954d97220 */ /* 0x040fe20000410000 */
[----:B------:R-:W-:Y:S01]  /*7b20*/  FMUL.FTZ R218, R84, R65 ;  /* 0x0000004154da7220 */ /* 0x000fe20000410000 */
[----:B------:R-:W-:Y:S01]  /*7b30*/  FFMA.FTZ R67, R132, R71, -R67 ;  /* 0x0000004784437223 */ /* 0x000fe20000010843 */
[----:B------:R-:W-:Y:S01]  /*7b40*/  FMUL.FTZ R65, R129, R64 ;  /* 0x0000004081417220 */ /* 0x000fe20000410000 */
[----:B------:R-:W-:-:S02]  /*7b50*/  FADD.FTZ R70, R217, R70 ;  /* 0x00000046d9467221 */ /* 0x000fc40000010000 */
[-C--:B------:R-:W-:Y:S01]  /*7b60*/  FMUL.FTZ R71, R129, R67.reuse ;  /* 0x0000004381477220 */ /* 0x080fe20000410000 */
[----:B------:R-:W-:Y:S01]  /*7b70*/  FFMA.FTZ R67, R130, R67, -R65 ;  /* 0x0000004382437223 */ /* 0x000fe20000010841 */
[----:B------:R-:W-:Y:S01]  /*7b80*/  FADD.FTZ R75, R218, R75 ;  /* 0x0000004bda4b7221 */ /* 0x000fe20000010000 */
[----:B------:R-:W-:Y:S01]  /*7b90*/  FMUL.FTZ R65, R125, R70 ;  /* 0x000000467d417220 */ /* 0x000fe20000410000 */
[----:B------:R-:W-:Y:S02]  /*7ba0*/  SHF.L.U32 R109, R109, 0x10, RZ ;  /* 0x000000106d6d7819 */ /* 0x000fe400000006ff */
[----:B------:R-:W-:Y:S01]  /*7bb0*/  SHF.L.U32 R108, R108, 0x10, RZ ;  /* 0x000000106c6c7819 */ /* 0x000fe200000006ff */
[----:B------:R-:W-:Y:S01]  /*7bc0*/  FFMA.FTZ R66, R128, R75, -R65 ;  /* 0x0000004b80427223 */ /* 0x000fe20000010841 */
[----:B------:R-:W-:Y:S01]  /*7bd0*/  FFMA.FTZ R71, R130, R64, R71 ;  /* 0x0000004082477223 */ /* 0x000fe20000010047 */
[C---:B------:R-:W-:Y:S01]  /*7be0*/  FMUL.FTZ R65, R125.reuse, R67 ;  /* 0x000000437d417220 */ /* 0x040fe20000410000 */
[----:B------:R-:W-:Y:S01]  /*7bf0*/  FMUL.FTZ R73, R125, R75 ;  /* 0x0000004b7d497220 */ /* 0x000fe20000410000 */
[----:B------:R-:W-:Y:S01]  /*7c00*/  SHF.L.U32 R105, R240, 0x10, RZ ;  /* 0x00000010f0697819 */ /* 0x000fe200000006ff */
[-C--:B------:R-:W-:Y:S01]  /*7c10*/  FMUL.FTZ R64, R109, R26.reuse ;  /* 0x0000001a6d407220 */ /* 0x080fe20000410000 */
[----:B------:R-:W-:Y:S01]  /*7c20*/  FMUL.FTZ R220, R108, R26 ;  /* 0x0000001a6cdc7220 */ /* 0x000fe20000410000 */
[CC--:B------:R-:W-:Y:S01]  /*7c30*/  FFMA.FTZ R65, R128.reuse, R71.reuse, R65 ;  /* 0x0000004780417223 */ /* 0x0c0fe20000010041 */
[C---:B------:R-:W-:Y:S01]  /*7c40*/  FFMA.FTZ R73, R128.reuse, R70, R73 ;  /* 0x0000004680497223 */ /* 0x040fe20000010049 */
[----:B------:R-:W-:Y:S01]  /*7c50*/  FMUL.FTZ R71, R125, R71 ;  /* 0x000000477d477220 */ /* 0x000fe20000410000 */
        /* <DEDUP_REMOVED lines=22> */
.L_x_1892:
[----:B------:R-:W-:Y:S05]  /*7dc0*/  BSYNC B0 ;  /* 0x0000000000007941 */ /* 0x000fea0003800000 */
.L_x_1891:
        /* <DEDUP_REMOVED lines=140> */
.L_x_2018:
        /* <DEDUP_REMOVED lines=14> */
.L_x_2021:
[----:B------:R-:W-:-:S03]  /*8770*/  UMOV UR44, 0xffffffff ;  /* 0xffffffff002c7882 */ /* 0x000fc60000000000 */
[----:B------:R-:W-:Y:S05]  /*8780*/  BRA.DIV UR44, `(.L_x_1896) ;  /* 0x0000009a2c347947 */ /* 0x000fea000b800000 */
.L_x_2024:
[----:B------:R-:W-:-:S03]  /*8790*/  UMOV UR44, 0xffffffff ;  /* 0xffffffff002c7882 */ /* 0x000fc60000000000 */
[----:B------:R-:W-:Y:S05]  /*87a0*/  BRA.DIV UR44, `(.L_x_1897) ;  /* 0x0000009a2c547947 */ /* 0x000fea000b800000 */
.L_x_2027:
[----:B------:R-:W-:-:S03]  /*87b0*/  UMOV UR44, 0xffffffff ;  /* 0xffffffff002c7882 */ /* 0x000fc60000000000 */
[----:B------:R-:W-:Y:S05]  /*87c0*/  BRA.DIV UR44, `(.L_x_1898) ;  /* 0x0000009a2c747947 */ /* 0x000fea000b800000 */
.L_x_2030:
        /* <DEDUP_REMOVED lines=10> */
.L_x_2040:
        /* <DEDUP_REMOVED lines=44> */
.L_x_1893:
[----:B------:R-:W-:Y:S05]  /*8b30*/  WARPSYNC.ALL ;  /* 0x0000000000007948 */ /* 0x000fea0003800000 */
[----:B------:R-:W-:Y:S06]  /*8b40*/  BAR.SYNC.DEFER_BLOCKING 0x0 ;  /* 0x0000000000007b1d */ /* 0x000fec0000010000 */
[----:B------:R-:W3:Y:S02]  /*8b50*/  LDS.64 R60, [R157+0x6378] ;  /* 0x006378009d3c7984 */ /* 0x000ee40000000a00 */
[C---:B---3--:R-:W-:Y:S01]  /*8b60*/  FMUL.FTZ R63, R127.reuse, R61 ;  /* 0x0000003d7f3f7220 */ /* 0x048fe20000410000 */
[----:B------:R-:W-:-:S03]  /*8b70*/  FMUL.FTZ R62, R127, R60 ;  /* 0x0000003c7f3e7220 */ /* 0x000fc60000410000 */
[----:B------:R-:W-:Y:S01]  /*8b80*/  FFMA.FTZ R68, R126, R60, -R63 ;  /* 0x0000003c7e447223 */ /* 0x000fe2000001083f */
[CC--:B------:R-:W-:Y:S01]  /*8b90*/  FMUL.FTZ R63, R125.reuse, R189.reuse ;  /* 0x000000bd7d3f7220 */ /* 0x0c0fe20000410000 */
[----:B------:R-:W-:Y:S01]  /*8ba0*/  FMUL.FTZ R60, R128, R189 ;  /* 0x000000bd803c7220 */ /* 0x000fe20000410000 */
[----:B------:R-:W-:Y:S01]  /*8bb0*/  FFMA.FTZ R61, R126, R61, R62 ;  /* 0x0000003d7e3d7223 */ /* 0x000fe2000001003e */
[----:B------:R-:W-:Y:S01]  /*8bc0*/  FADD.FTZ R190, R190, R68 ;  /* 0x00000044bebe7221 */ /* 0x000fe20000010000 */
[-C--:B------:R-:W-:Y:S01]  /*8bd0*/  FFMA.FTZ R63, R128, R173.reuse, -R63 ;  /* 0x000000ad803f7223 */ /* 0x080fe2000001083f */
[----:B------:R-:W-:Y:S01]  /*8be0*/  FFMA.FTZ R65, -R125, R173, -R60 ;  /* 0x000000ad7d417223 */ /* 0x000fe2000001093c */
[----:B------:R-:W-:Y:S01]  /*8bf0*/  FADD.FTZ R228, R228, R61 ;  /* 0x0000003de4e47221 */ /* 0x000fe20000010000 */
[----:B------:R-:W-:Y:S01]  /*8c00*/  MOV R126, UR7 ;  /* 0x00000007007e7c02 */ /* 0x000fe20008000f00 */
[----:B------:R-:W-:Y:S01]  /*8c10*/  FADD.FTZ R63, R172, R63 ;  /* 0x0000003fac3f7221 */ /* 0x000fe20000010000 */
[----:B------:R-:W-:-:S02]  /*8c20*/  FADD.FTZ R65, -R188, R65 ;  /* 0x00000041bc417221 */ /* 0x000fc40000010100 */
[----:B------:R-:W-:Y:S01]  /*8c30*/  LEA R126, R126, R81, 0x4 ;  /* 0x000000517e7e7211 */ /* 0x000fe200078e20ff */
[C---:B------:R-:W-:Y:S01]  /*8c40*/  FMUL.FTZ R62, R129.reuse, -R63 ;  /* 0x8000003f813e7220 */ /* 0x040fe20000410000 */
[----:B------:R-:W-:-:S03]  /*8c50*/  FMUL.FTZ R67, R129, -R65 ;  /* 0x8000004181437220 */ /* 0x000fc60000410000 */
[C---:B------:R-:W-:Y:S01]  /*8c60*/  FFMA.FTZ R66, R130.reuse, R65, R62 ;  /* 0x0000004182427223 */ /* 0x040fe2000001003e */
[----:B------:R-:W-:Y:S01]  /*8c70*/  FFMA.FTZ R60, R130, R63, -R67 ;  /* 0x0000003f823c7223 */ /* 0x000fe20000010843 */
[CC--:B-1----:R-:W-:Y:S01]  /*8c80*/  FMUL.FTZ R65, R125.reuse, -R106.reuse ;  /* 0x8000006a7d417220 */ /* 0x0c2fe20000410000 */
[-C--:B------:R-:W-:Y:S01]  /*8c90*/  FMUL.FTZ R63, R125, R107.reuse ;  /* 0x0000006b7d3f7220 */ /* 0x080fe20000410000 */
[----:B------:R-:W-:Y:S01]  /*8ca0*/  FADD.FTZ R66, -R187, R66 ;  /* 0x00000042bb427221 */ /* 0x000fe20000010100 */
[----:B------:R-:W-:Y:S01]  /*8cb0*/  FADD.FTZ R60, R171, R60 ;  /* 0x0000003cab3c7221 */ /* 0x000fe20000010000 */
[C---:B------:R-:W-:Y:S01]  /*8cc0*/  FFMA.FTZ R65, R128.reuse, -R107, R65 ;  /* 0x8000006b80417223 */ /* 0x040fe20000010041 */
[----:B------:R-:W-:-:S03]  /*8cd0*/  FFMA.FTZ R63, R128, R106, -R63 ;  /* 0x0000006a803f7223 */ /* 0x000fc6000001083f */
[C---:B------:R-:W-:Y:S01]  /*8ce0*/  FMUL.FTZ R67, R129.reuse, -R65 ;  /* 0x8000004181437220 */ /* 0x040fe20000410000 */
[----:B------:R-:W-:-:S03]  /*8cf0*/  FMUL.FTZ R64, R129, -R63 ;  /* 0x8000003f81407220 */ /* 0x000fc60000410000 */
        /* <DEDUP_REMOVED lines=15> */
[C---:B------:R-:W-:Y:S01]  /*8df0*/  FFMA.FTZ R60, R134.reuse, R65, -R67 ;  /* 0x00000041863c7223 */ /* 0x040fe20000010843 */
        /* <DEDUP_REMOVED lines=107> */
[C---:B------:R-:W-:Y:S01]  /*94b0*/  FMUL.FTZ R67, R155.reuse, -R60 ;  /* 0x8000003c9b437220 */ /* 0x040fe20000410000 */
[C---:B------:R-:W-:Y:S01]  /*94c0*/  FMUL.FTZ R69, R155.reuse, -R62 ;  /* 0x8000003e9b457220 */ /* 0x040fe20000410000 */
[CC--:B------:R-:W-:Y:S01]  /*94d0*/  FMUL.FTZ R61, R155.reuse, -R65.reuse ;  /* 0x800000419b3d7220 */ /* 0x0c0fe20000410000 */
[C---:B------:R-:W-:Y:S01]  /*94e0*/  FFMA.FTZ R63, R156.reuse, R60, -R63 ;  /* 0x0000003c9c3f7223 */ /* 0x040fe2000001083f */
[----:B------:R-:W-:Y:S01]  /*94f0*/  MOV R60, UR10 ;  /* 0x0000000a003c7c02 */ /* 0x000fe20008000f00 */
[C---:B------:R-:W-:Y:S01]  /*9500*/  FFMA.FTZ R65, R156.reuse, R65, R69 ;  /* 0x000000419c417223 */ /* 0x040fe20000010045 */
[C---:B------:R-:W-:Y:S01]  /*9510*/  FMUL.FTZ R69, R155.reuse, R228 ;  /* 0x000000e49b457220 */ /* 0x040fe20000410000 */
[----:B------:R-:W-:Y:S01]  /*9520*/  FFMA.FTZ R64, R156, R62, -R61 ;  /* 0x0000003e9c407223 */ /* 0x000fe2000001083d */
[----:B------:R-:W-:Y:S01]  /*9530*/  ISETP.GE.OR P0, PT, R60, UR50, P0 ;  /* 0x000000323c007c0c */ /* 0x000fe20008706670 */
[----:B------:R-:W-:Y:S01]  /*9540*/  HFMA2.MMA R61, -RZ, RZ, 0, 0 ;  /* 0x00000000ff3d7435 */ /* 0x000fe200000001ff */
[CC--:B------:R-:W-:Y:S01]  /*9550*/  FFMA.FTZ R68, R156.reuse, R190.reuse, -R69 ;  /* 0x000000be9c447223 */ /* 0x0c0fe20000010845 */
[----:B------:R-:W-:Y:S01]  /*9560*/  FMUL.FTZ R69, R155, R190 ;  /* 0x000000be9b457220 */ /* 0x000fe20000410000 */
[----:B------:R-:W-:Y:S01]  /*9570*/  FFMA.FTZ R67, R156, R66, R67 ;  /* 0x000000429c437223 */ /* 0x000fe20000010043 */
[----:B------:R-:W-:Y:S01]  /*9580*/  FADD.FTZ R66, R158, R63 ;  /* 0x0000003f9e427221 */ /* 0x000fe20000010000 */
[----:B------:R-:W-:-:S02]  /*9590*/  MOV R60, 0x3f800000 ;  /* 0x3f800000003c7802 */ /* 0x000fc40000000f00 */
[----:B------:R-:W-:Y:S01]  /*95a0*/  CS2R R62, SRZ ;  /* 0x00000000003e7805 */ /* 0x000fe2000001ff00 */
[----:B------:R-:W-:Y:S01]  /*95b0*/  FFMA.FTZ R69, R156, R228, R69 ;  /* 0x000000e49c457223 */ /* 0x000fe20000010045 */
[----:B------:R-:W-:Y:S01]  /*95c0*/  FADD.FTZ R191, R191, R68 ;  /* 0x00000044bfbf7221 */ /* 0x000fe20000010000 */
[----:B------:R-:W-:Y:S02]  /*95d0*/  FADD.FTZ R67, -R174, R67 ;  /* 0x00000043ae437221 */ /* 0x000fe40000010100 */
[----:B------:R-:W-:Y:S01]  /*95e0*/  FADD.FTZ R192, R192, R69 ;  /* 0x00000045c0c07221 */ /* 0x000fe20000010000 */
[----:B------:R-:W-:Y:S01]  /*95f0*/  FMUL.FTZ R69, R153, R191 ;  /* 0x000000bf99457220 */ /* 0x000fe20000410000 */
[----:B------:R-:W1:Y:S03]  /*9600*/  @!P0 LDS.128 R60, [R126+0x8b80] ;  /* 0x008b80007e3c8984 */ /* 0x000e660000000c00 */
[-C--:B------:R-:W-:Y:S01]  /*9610*/  FFMA.FTZ R68, R154, R192.reuse, R69 ;  /* 0x000000c09a447223 */ /* 0x080fe20000010045 */
[----:B------:R3:W-:Y:S03]  /*9620*/  STS.128 [R157+0x6d80], R64 ;  /* 0x006d80409d007388 */ /* 0x0007e60000000c00 */
[----:B------:R-:W-:Y:S01]  /*9630*/  FADD.FTZ R193, R193, R68 ;  /* 0x00000044c1c17221 */ /* 0x000fe20000010000 */
[----:B---3--:R-:W-:-:S04]  /*9640*/  FMUL.FTZ R64, R153, R192 ;  /* 0x000000c099407220 */ /* 0x008fc80000410000 */
        /* <DEDUP_REMOVED lines=38> */
[----:B------:R-:W-:-:S03]  /*98b0*/  FMUL.FTZ R65, R139, R205 ;  /* 0x000000cd8b417220 */ /* 0x000fc60000410000 */
[-C--:B------:R-:W-:Y:S01]  /*98c0*/  FMUL.FTZ R64, R139, R206.reuse ;  /* 0x000000ce8b407220 */ /* 0x080fe20000410000 */
[----:B------:R-:W-:-:S03]  /*98d0*/  FFMA.FTZ R65, R140, R206, -R65 ;  /* 0x000000ce8c417223 */ /* 0x000fc60000010841 */
[----:B------:R-:W-:Y:S01]  /*98e0*/  FFMA.FTZ R64, R140, R205, R64 ;  /* 0x000000cd8c407223 */ /* 0x000fe20000010040 */
[----:B------:R-:W-:-:S03]  /*98f0*/  FADD.FTZ R208, R208, R65 ;  /* 0x00000041d0d07221 */ /* 0x000fc60000010000 */
[----:B------:R-:W-:Y:S01]  /*9900*/  FADD.FTZ R207, R207, R64 ;  /* 0x00000040cfcf7221 */ /* 0x000fe20000010000 */
[----:B------:R-:W-:-:S04]  /*9910*/  FMUL.FTZ R65, R137, R208 ;  /* 0x000000d089417220 */ /* 0x000fc80000410000 */
[-C--:B------:R-:W-:Y:S01]  /*9920*/  FFMA.FTZ R64, R138, R207.reuse, R65 ;  /* 0x000000cf8a407223 */ /* 0x080fe20000010041 */
[----:B------:R-:W-:-:S03]  /*9930*/  FMUL.FTZ R65, R137, R207 ;  /* 0x000000cf89417220 */ /* 0x000fc60000410000 */
[----:B------:R-:W-:Y:S01]  /*9940*/  FADD.FTZ R209, R209, R64 ;  /* 0x00000040d1d17221 */ /* 0x000fe20000010000 */
        /* <DEDUP_REMOVED lines=17> */
[----:B------:R-:W-:-:S03]  /*9a60*/  FMUL.FTZ R65, R131, R213 ;  /* 0x000000d583417220 */ /* 0x000fc60000410000 */
[----:B------:R-:W-:Y:S01]  /*9a70*/  FMUL.FTZ R67, R129, R216 ;  /* 0x000000d881437220 */ /* 0x000fe20000410000 */
[----:B------:R-:W-:-:S04]  /*9a80*/  FFMA.FTZ R64, R132, R214, R65 ;  /* 0x000000d684407223 */ /* 0x000fc80000010041 */
[----:B------:R-:W-:-:S04]  /*9a90*/  FADD.FTZ R215, R215, R64 ;  /* 0x00000040d7d77221 */ /* 0x000fc80000010000 */
        /* <DEDUP_REMOVED lines=56> */
.L_x_2045:
        /* <DEDUP_REMOVED lines=13> */
.L_x_1903:
[----:B------:R-:W-:Y:S05]  /*9ef0*/  BSYNC B0 ;  /* 0x0000000000007941 */ /* 0x000fea0003800000 */
.L_x_1902:
[----:B------:R-:W-:Y:S01]  /*9f00*/  UMOV UR44, 0xffffffff ;  /* 0xffffffff002c7882 */ /* 0x000fe20000000000 */
[----:B------:R-:W-:Y:S02]  /*9f10*/  ISETP.GT.U32.AND P1, PT, R246, 0x1d, PT ;  /* 0x0000001df600780c */ /* 0x000fe40003f24070 */
[----:B------:R-:W-:Y:S11]  /*9f20*/  BRA.DIV UR44, `(.L_x_1904) ;  /* 0x000000862cf07947 */ /* 0x000ff6000b800000 */
[----:B-1----:R1:W0:Y:S04]  /*9f30*/  SHFL.DOWN PT, R76, R232, 0x2, 0x1f ;  /* 0x08401f00e84c7f89 */ /* 0x00222800000e0000 */
[----:B--2---:R1:W2:Y:S04]  /*9f40*/  SHFL.DOWN PT, R77, R241, 0x2, 0x1f ;  /* 0x08401f00f14d7f89 */ /* 0x0042a800000e0000 */
[----:B---3--:R1:W3:Y:S04]  /*9f50*/  SHFL.DOWN PT, R78, R242, 0x2, 0x1f ;  /* 0x08401f00f24e7f89 */ /* 0x0082e800000e0000 */
[----:B----4-:R1:W4:Y:S02]  /*9f60*/  SHFL.DOWN PT, R79, R243, 0x2, 0x1f ;  /* 0x08401f00f34f7f89 */ /* 0x01032400000e0000 */
.L_x_2051:
        /* <DEDUP_REMOVED lines=13> */
.L_x_1906:
[----:B------:R-:W-:Y:S05]  /*a040*/  BSYNC B0 ;  /* 0x0000000000007941 */ /* 0x000fea0003800000 */
.L_x_1905:
[----:B------:R-:W-:Y:S01]  /*a050*/  UMOV UR44, 0xffffffff ;  /* 0xffffffff002c7882 */ /* 0x000fe20000000000 */
[----:B------:R-:W-:Y:S02]  /*a060*/  ISETP.GT.U32.AND P1, PT, R246, 0x1b, PT ;  /* 0x0000001bf600780c */ /* 0x000fe40003f24070 */
[----:B------:R-:W-:Y:S11]  /*a070*/  BRA.DIV UR44, `(.L_x_1907) ;  /* 0x0000008a2c107947 */ /* 0x000ff6000b800000 */
[----:B0-----:R0:W0:Y:S04]  /*a080*/  SHFL.DOWN PT, R76, R232, 0x4, 0x1f ;  /* 0x08801f00e84c7f89 */ /* 0x00102800000e0000 */
[----:B--2---:R2:W0:Y:S04]  /*a090*/  SHFL.DOWN PT, R77, R241, 0x4, 0x1f ;  /* 0x08801f00f14d7f89 */ /* 0x00442800000e0000 */
[----:B---3--:R2:W3:Y:S04]  /*a0a0*/  SHFL.DOWN PT, R78, R242, 0x4, 0x1f ;  /* 0x08801f00f24e7f89 */ /* 0x0084e800000e0000 */
[----:B----4-:R2:W4:Y:S02]  /*a0b0*/  SHFL.DOWN PT, R79, R243, 0x4, 0x1f ;  /* 0x08801f00f34f7f89 */ /* 0x01052400000e0000 */
.L_x_2057:
        /* <DEDUP_REMOVED lines=13> */
.L_x_1909:
[----:B------:R-:W-:Y:S05]  /*a190*/  BSYNC B0 ;  /* 0x0000000000007941 */ /* 0x000fea0003800000 */
.L_x_1908:
[----:B------:R-:W-:Y:S01]  /*a1a0*/  UMOV UR44, 0xffffffff ;  /* 0xffffffff002c7882 */ /* 0x000fe20000000000 */
[----:B------:R-:W-:Y:S02]  /*a1b0*/  ISETP.GT.U32.AND P1, PT, R246, 0x17, PT ;  /* 0x00000017f600780c */ /* 0x000fe40003f24070 */
[----:B------:R-:W-:Y:S11]  /*a1c0*/  BRA.DIV UR44, `(.L_x_1910) ;  /* 0x0000008a2c307947 */ /* 0x000ff6000b800000 */
[----:B0-----:R0:W0:Y:S04]  /*a1d0*/  SHFL.DOWN PT, R76, R232, 0x8, 0x1f ;  /* 0x09001f00e84c7f89 */ /* 0x00102800000e0000 */
[----:B------:R0:W0:Y:S04]  /*a1e0*/  SHFL.DOWN PT, R77, R241, 0x8, 0x1f ;  /* 0x09001f00f14d7f89 */ /* 0x00002800000e0000 */
[----:B---3--:R3:W0:Y:S04]  /*a1f0*/  SHFL.DOWN PT, R78, R242, 0x8, 0x1f ;  /* 0x09001f00f24e7f89 */ /* 0x00862800000e0000 */
[----:B----4-:R3:W4:Y:S02]  /*a200*/  SHFL.DOWN PT, R79, R243, 0x8, 0x1f ;  /* 0x09001f00f34f7f89 */ /* 0x01072400000e0000 */
.L_x_2063:
        /* <DEDUP_REMOVED lines=13> */
.L_x_1912:
[----:B------:R-:W-:Y:S05]  /*a2e0*/  BSYNC B0 ;  /* 0x0000000000007941 */ /* 0x000fea0003800000 */
.L_x_1911:
[----:B------:R-:W-:Y:S01]  /*a2f0*/  UMOV UR44, 0xffffffff ;  /* 0xffffffff002c7882 */ /* 0x000fe20000000000 */
[----:B------:R-:W-:Y:S02]  /*a300*/  ISETP.GT.U32.AND P1, PT, R246, 0xf, PT ;  /* 0x0000000ff600780c */ /* 0x000fe40003f24070 */
[----:B------:R-:W-:Y:S11]  /*a310*/  BRA.DIV UR44, `(.L_x_1913) ;  /* 0x0000008a2c507947 */ /* 0x000ff6000b800000 */
[----:B0-----:R0:W0:Y:S04]  /*a320*/  SHFL.DOWN PT, R76, R232, 0x10, 0x1f ;  /* 0x0a001f00e84c7f89 */ /* 0x00102800000e0000 */
[----:B------:R0:W0:Y:S04]  /*a330*/  SHFL.DOWN PT, R77, R241, 0x10, 0x1f ;  /* 0x0a001f00f14d7f89 */ /* 0x00002800000e0000 */
[----:B------:R0:W0:Y:S04]  /*a340*/  SHFL.DOWN PT, R78, R242, 0x10, 0x1f ;  /* 0x0a001f00f24e7f89 */ /* 0x00002800000e0000 */
[----:B----4-:R4:W0:Y:S02]  /*a350*/  SHFL.DOWN PT, R79, R243, 0x10, 0x1f ;  /* 0x0a001f00f34f7f89 */ /* 0x01082400000e0000 */
.L_x_2069:
        /* <DEDUP_REMOVED lines=13> */
.L_x_1915:
[----:B------:R-:W-:Y:S05]  /*a430*/  BSYNC B0 ;  /* 0x0000000000007941 */ /* 0x000fea0003800000 */
.L_x_1914:
        /* <DEDUP_REMOVED lines=21> */
.L_x_2083:
        /* <DEDUP_REMOVED lines=19> */
.L_x_1918:
[----:B------:R-:W-:Y:S05]  /*a6c0*/  BSYNC B0 ;  /* 0x0000000000007941 */ /* 0x000fea0003800000 */
.L_x_1917:
        /* <DEDUP_REMOVED lines=34> */
.L_x_1900:
[----:B------:R-:W-:Y:S05]  /*a8f0*/  WARPSYNC.ALL ;  /* 0x0000000000007948 */ /* 0x000fea0003800000 */
[----:B------:R-:W-:Y:S01]  /*a900*/  ISETP.NE.AND P0, PT, R83, RZ, PT ;  /* 0x000000ff5300720c */ /* 0x000fe20003f05270 */
[----:B------:R-:W-:Y:S01]  /*a910*/  BAR.SYNC.DEFER_BLOCKING 0x0 ;  /* 0x0000000000007b1d */ /* 0x000fe20000010000 */
[----:B-12---:R-:W-:Y:S01]  /*a920*/  SHF.L.U32 R74, R54, 0x10, RZ ;  /* 0x00000010364a7819 */ /* 0x006fe200000006ff */
[----:B------:R-:W-:Y:S01]  /*a930*/  ULEA UR56, UR10, 0xfffff800, 0xb ;  /* 0xfffff8000a387891 */ /* 0x000fe2000f8e583f */
[----:B0-----:R-:W-:Y:S01]  /*a940*/  SHF.L.U32 R70, R56, 0x10, RZ ;  /* 0x0000001038467819 */ /* 0x001fe200000006ff */
[----:B------:R-:W-:Y:S01]  /*a950*/  USHF.R.S32.HI UR57, URZ, 0x1f, UR46 ;  /* 0x0000001f3f397899 */ /* 0x000fe2000801142e */
[----:B------:R-:W-:Y:S01]  /*a960*/  SHF.L.U32 R73, R55, 0x10, RZ ;  /* 0x0000001037497819 */ /* 0x000fe200000006ff */
[----:B------:R-:W-:Y:S01]  /*a970*/  UIADD3 UR56, -UR56, UR52, URZ ;  /* 0x0000003438387290 */ /* 0x000fe2000fffe13f */
[----:B------:R-:W-:Y:S01]  /*a980*/  BSSY B0, `(.L_x_1919) ;  /* 0x0000201000007945 */ /* 0x000fe20003800000 */
[----:B------:R-:W-:Y:S01]  /*a990*/  FMUL.FTZ R71, R70, R45 ;  /* 0x0000002d46477220 */ /* 0x000fe20000410000 */
[----:B------:R-:W-:Y:S01]  /*a9a0*/  USHF.R.S32.HI UR58, URZ, 0x1f, UR19 ;  /* 0x0000001f3f3a7899 */ /* 0x000fe20008011413 */
[----:B------:R-:W-:Y:S01]  /*a9b0*/  FMUL.FTZ R72, R73, R44 ;  /* 0x0000002c49487220 */ /* 0x000fe20000410000 */
[----:B------:R-:W0:Y:S04]  /*a9c0*/  LDS.64 R64, [R157+0x6d88] ;  /* 0x006d88009d407984 */ /* 0x000e280000000a00 */
[----:B------:R1:W-:Y:S01]  /*a9d0*/  @!P0 STS.128 [R126+0x8b80], R60 ;  /* 0x008b803c7e008388 */ /* 0x0003e20000000c00 */
[-C--:B0-----:R-:W-:Y:S01]  /*a9e0*/  FMUL.FTZ R67, R65, -R107.reuse ;  /* 0x8000006b41437220 */ /* 0x081fe20000410000 */
[----:B------:R-:W-:-:S03]  /*a9f0*/  FMUL.FTZ R68, R64, -R107 ;  /* 0x8000006b40447220 */ /* 0x000fc60000410000 */
[-C--:B------:R-:W-:Y:S01]  /*aa00*/  FFMA.FTZ R66, R64, R106.reuse, -R67 ;  /* 0x0000006a40427223 */ /* 0x080fe20000010843 */
[----:B------:R-:W-:Y:S01]  /*aa10*/  FFMA.FTZ R106, R65, R106, R68 ;  /* 0x0000006a416a7223 */ /* 0x000fe20000010044 */
[----:B------:R-:W-:Y:S01]  /*aa20*/  FMUL.FTZ R67, R102, R50 ;  /* 0x0000003266437220 */ /* 0x000fe20000410000 */
[----:B------:R-:W-:Y:S01]  /*aa30*/  FFMA.FTZ R65, R0, R190, RZ ;  /* 0x000000be00417223 */ /* 0x000fe200000100ff */
[----:B------:R-:W-:Y:S01]  /*aa40*/  FADD.FTZ R173, R173, R66 ;  /* 0x00000042adad7221 */ /* 0x000fe20000010000 */
[----:B------:R-:W-:Y:S01]  /*aa50*/  SHF.L.U32 R66, R58, 0x10, RZ ;  /* 0x000000103a427819 */ /* 0x000fe200000006ff */
[-C--:B------:R-:W-:Y:S01]  /*aa60*/  FFMA.FTZ R190, R103, -R67.reuse, R190 ;  /* 0x8000004367be7223 */ /* 0x080fe200000100be */
[----:B------:R-:W-:Y:S01]  /*aa70*/  FFMA.FTZ R64, R104, -R67, R228 ;  /* 0x8000004368407223 */ /* 0x000fe200000100e4 */
[----:B-1----:R-:W-:Y:S01]  /*aa80*/  FFMA.FTZ R60, R16, R191, R65 ;  /* 0x000000bf103c7223 */ /* 0x002fe20000010041 */
[----:B------:R-:W-:Y:S01]  /*aa90*/  FFMA.FTZ R67, R0, -R228, RZ ;  /* 0x800000e400437223 */ /* 0x000fe200000100ff */
[----:B------:R-:W-:Y:S01]  /*aaa0*/  SHF.L.U32 R65, R59, 0x10, RZ ;  /* 0x000000103b417819 */ /* 0x000fe200000006ff */
[----:B------:R-:W-:Y:S01]  /*aab0*/  FADD.FTZ R189, -R189, R106 ;  /* 0x0000006abdbd7221 */ /* 0x000fe20000010100 */
[----:B------:R-:W-:Y:S01]  /*aac0*/  FFMA.FTZ R61, R15, R194, R60 ;  /* 0x000000c20f3d7223 */ /* 0x000fe2000001003c */
[----:B------:R-:W-:Y:S01]  /*aad0*/  FFMA.FTZ R62, R16, -R192, R67 ;  /* 0x800000c0103e7223 */ /* 0x000fe20000010043 */
[----:B------:R-:W-:Y:S01]  /*aae0*/  FMUL.FTZ R68, R99, R49 ;  /* 0x0000003163447220 */ /* 0x000fe20000410000 */
[----:B------:R-:W-:Y:S01]  /*aaf0*/  FMUL.FTZ R67, R65, R48 ;  /* 0x0000003041437220 */ /* 0x000fe20000410000 */
[----:B------:R-:W-:Y:S01]  /*ab00*/  FFMA.FTZ R60, R14, R195, R61 ;  /* 0x000000c30e3c7223 */ /* 0x000fe2000001003d */
[----:B------:R-:W-:Y:S01]  /*ab10*/  FFMA.FTZ R63, R15, -R193, R62 ;  /* 0x800000c10f3f7223 */ /* 0x000fe2000001003e */
[----:B------:R-:W-:Y:S01]  /*ab20*/  FMUL.FTZ R61, R125, -R173 ;  /* 0x800000ad7d3d7220 */ /* 0x000fe20000410000 */
[-C--:B------:R-:W-:Y:S01]  /*ab30*/  FFMA.FTZ R194, R97, -R67.reuse, R194 ;  /* 0x8000004361c27223 */ /* 0x080fe200000100c2 */
[----:B------:R-:W-:Y:S01]  /*ab40*/  FFMA.FTZ R193, R98, -R67, R193 ;  /* 0x8000004362c17223 */ /* 0x000fe200000100c1 */
[----:B------:R-:W-:Y:S01]  /*ab50*/  FMUL.FTZ R67, R66, R47 ;  /* 0x0000002f42437220 */ /* 0x000fe20000410000 */
[-C--:B------:R-:W-:Y:S01]  /*ab60*/  FMUL.FTZ R62, R125, -R189.reuse ;  /* 0x800000bd7d3e7220 */ /* 0x080fe20000410000 */
[----:B------:R-:W-:Y:S01]  /*ab70*/  FFMA.FTZ R61, R128, R189, R61 ;  /* 0x000000bd803d7223 */ /* 0x000fe2000001003d */
[----:B------:R-:W-:Y:S01]  /*ab80*/  FFMA.FTZ R191, R101, -R68, R191 ;  /* 0x8000004465bf7223 */ /* 0x000fe200000100bf */
[-C--:B------:R-:W-:Y:S01]  /*ab90*/  FFMA.FTZ R195, R96, -R67.reuse, R195 ;  /* 0x8000004360c37223 */ /* 0x080fe200000100c3 */
[----:B------:R-:W-:Y:S01]  /*aba0*/  FFMA.FTZ R67, R95, -R67, R196 ;  /* 0x800000435f437223 */ /* 0x000fe200000100c4 */
        /* <DEDUP_REMOVED lines=8> */
[----:B------:R-:W-:Y:S01]  /*ac30*/  SHF.L.U32 R68, R57, 0x10, RZ ;  /* 0x0000001039447819 */ /* 0x000fe200000006ff */
[-C--:B------:R-:W-:Y:S01]  /*ac40*/  FMUL.FTZ R129, R129, -R172.reuse ;  /* 0x800000ac81817220 */ /* 0x080fe20000410000 */
[----:B------:R-:W-:Y:S01]  /*ac50*/  FFMA.FTZ R60, R130, R172, -R63 ;  /* 0x000000ac823c7223 */ /* 0x000fe2000001083f */
[----:B------:R-:W-:Y:S01]  /*ac60*/  FFMA.FTZ R75, R11, R202, R62 ;  /* 0x000000ca0b4b7223 */ /* 0x000fe2000001003e */
[----:B------:R-:W-:Y:S01]  /*ac70*/  FFMA.FTZ R199, R92, -R71, R199 ;  /* 0x800000475cc77223 */ /* 0x000fe200000100c7 */
[----:B------:R-:W-:Y:S01]  /*ac80*/  FFMA.FTZ R130, R130, R188, R129 ;  /* 0x000000bc82827223 */ /* 0x000fe20000010081 */
[----:B------:R-:W-:Y:S01]  /*ac90*/  FADD.FTZ R171, R171, R60 ;  /* 0x0000003cabab7221 */ /* 0x000fe20000010000 */
[----:B------:R-:W-:Y:S01]  /*aca0*/  FFMA.FTZ R78, R10, R203, R75 ;  /* 0x000000cb0a4e7223 */ /* 0x000fe2000001004b */
[----:B------:R-:W-:Y:S01]  /*acb0*/  FMUL.FTZ R69, R68, R46 ;  /* 0x0000002e44457220 */ /* 0x000fe20000410000 */
[----:B------:R-:W-:Y:S01]  /*acc0*/  FADD.FTZ R187, -R187, R130 ;  /* 0x00000082bbbb7221 */ /* 0x000fe20000010100 */
[----:B------:R-:W-:Y:S01]  /*acd0*/  FMUL.FTZ R61, R131, -R171 ;  /* 0x800000ab833d7220 */ /* 0x000fe20000410000 */
[----:B------:R-:W-:Y:S01]  /*ace0*/  FFMA.FTZ R107, R9, R206, R78 ;  /* 0x000000ce096b7223 */ /* 0x000fe2000001004e */
[----:B------:R-:W-:Y:S01]  /*acf0*/  FFMA.FTZ R198, R93, -R69, R198 ;  /* 0x800000455dc67223 */ /* 0x000fe200000100c6 */
[-C--:B------:R-:W-:Y:S01]  /*ad00*/  FMUL.FTZ R60, R131, -R187.reuse ;  /* 0x800000bb833c7220 */ /* 0x080fe20000410000 */
[----:B------:R-:W-:Y:S01]  /*ad10*/  FFMA.FTZ R61, R132, R187, R61 ;  /* 0x000000bb843d7223 */ /* 0x000fe2000001003d */
[----:B------:R-:W-:Y:S01]  /*ad20*/  FFMA.FTZ R69, R94, -R69, R197 ;  /* 0x800000455e457223 */ /* 0x000fe200000100c5 */
[----:B------:R-:W-:Y:S01]  /*ad30*/  FFMA.FTZ R197, R13, -R197, R196 ;  /* 0x800000c50dc57223 */ /* 0x000fe200000100c4 */
[----:B------:R-:W-:Y:S01]  /*ad40*/  FFMA.FTZ R63, R132, R171, -R60 ;  /* 0x000000ab843f7223 */ /* 0x000fe2000001083c */
[----:B------:R-:W-:Y:S01]  /*ad50*/  FADD.FTZ R61, -R186, R61 ;  /* 0x0000003dba3d7221 */ /* 0x000fe20000010100 */
[----:B------:R-:W-:Y:S01]  /*ad60*/  FFMA.FTZ R71, R91, -R71, R200 ;  /* 0x800000475b477223 */ /* 0x000fe200000100c8 */
[----:B------:R-:W-:Y:S01]  /*ad70*/  FFMA.FTZ R200, R12, -R200, R197 ;  /* 0x800000c80cc87223 */ /* 0x000fe200000100c5 */
[----:B------:R-:W-:Y:S01]  /*ad80*/  FADD.FTZ R170, R170, R63 ;  /* 0x0000003faaaa7221 */ /* 0x000fe20000010000 */
[----:B------:R-:W-:Y:S01]  /*ad90*/  FMUL.FTZ R63, R133, -R61 ;  /* 0x8000003d853f7220 */ /* 0x000fe20000410000 */
[-C--:B------:R-:W-:Y:S01]  /*ada0*/  FFMA.FTZ R202, R89, -R72.reuse, R202 ;  /* 0x8000004859ca7223 */ /* 0x080fe200000100ca */
[----:B------:R-:W-:Y:S01]  /*adb0*/  FFMA.FTZ R72, R90, -R72, R201 ;  /* 0x800000485a487223 */ /* 0x000fe200000100c9 */
[-C--:B------:R-:W-:Y:S01]  /*adc0*/  FMUL.FTZ R62, R133, -R170.reuse ;  /* 0x800000aa853e7220 */ /* 0x080fe20000410000 */
[----:B------:R-:W-:Y:S01]  /*add0*/  FFMA.FTZ R60, R134, R170, -R63 ;  /* 0x000000aa863c7223 */ /* 0x000fe2000001083f */
[----:B------:R-:W-:Y:S01]  /*ade0*/  FMUL.FTZ R63, R74, R43 ;  /* 0x0000002b4a3f7220 */ /* 0x000fe20000410000 */
[----:B------:R-:W-:Y:S01]  /*adf0*/  FFMA.FTZ R126, R8, R208, R107 ;  /* 0x000000d0087e7223 */ /* 0x000fe2000001006b */
[----:B------:R-:W-:Y:S01]  /*ae00*/  FFMA.FTZ R62, R134, R61, R62 ;  /* 0x0000003d863e7223 */ /* 0x000fe2000001003e */
[----:B------:R-:W-:Y:S01]  /*ae10*/  FADD.FTZ R169, R169, R60 ;  /* 0x0000003ca9a97221 */ /* 0x000fe20000010000 */
[-C--:B------:R-:W-:Y:S01]  /*ae20*/  FFMA.FTZ R203, R88, -R63.reuse, R203 ;  /* 0x8000003f58cb7223 */ /* 0x080fe200000100cb */
[----:B------:R-:W-:Y:S01]  /*ae30*/  FFMA.FTZ R60, R124, -R63, R204 ;  /* 0x8000003f7c3c7223 */ /* 0x000fe200000100cc */
[----:B------:R-:W-:Y:S01]  /*ae40*/  FADD.FTZ R62, -R185, R62 ;  /* 0x0000003eb93e7221 */ /* 0x000fe20000010100 */
[----:B------:R-:W-:Y:S01]  /*ae50*/  FMUL.FTZ R63, R135, -R169 ;  /* 0x800000a9873f7220 */ /* 0x000fe20000410000 */
[----:B------:R-:W-:Y:S01]  /*ae60*/  FFMA.FTZ R201, R11, -R201, R200 ;  /* 0x800000c90bc97223 */ /* 0x000fe200000100c8 */
[----:B------:R-:W-:Y:S01]  /*ae70*/  FFMA.FTZ R107, R7, R210, R126 ;  /* 0x000000d2076b7223 */ /* 0x000fe2000001007e */
[-C--:B------:R-:W-:Y:S01]  /*ae80*/  FMUL.FTZ R76, R135, -R62.reuse ;  /* 0x8000003e874c7220 */ /* 0x080fe20000410000 */
[----:B------:R-:W-:Y:S01]  /*ae90*/  FFMA.FTZ R63, R136, R62, R63 ;  /* 0x0000003e883f7223 */ /* 0x000fe2000001003f */
[----:B------:R-:W-:Y:S01]  /*aea0*/  FFMA.FTZ R204, R10, -R204, R201 ;  /* 0x800000cc0acc7223 */ /* 0x000fe200000100c9 */
[----:B------:R-:W-:Y:S01]  /*aeb0*/  FFMA.FTZ R130, R6, R212, R107 ;  /* 0x000000d406827223 */ /* 0x000fe2000001006b */
[----:B------:R-:W-:Y:S01]  /*aec0*/  FFMA.FTZ R79, R136, R169, -R76 ;  /* 0x000000a9884f7223 */ /* 0x000fe2000001084c */
[----:B------:R-:W-:Y:S01]  /*aed0*/  FADD.FTZ R184, -R184, R63 ;  /* 0x0000003fb8b87221 */ /* 0x000fe20000010100 */
[----:B------:R-:W-:Y:S01]  /*aee0*/  FFMA.FTZ R204, R9, -R205, R204 ;  /* 0x800000cd09cc7223 */ /* 0x000fe200000100cc */
[----:B------:R-:W-:Y:S01]  /*aef0*/  FMUL.FTZ R128, R87, R39 ;  /* 0x0000002757807220 */ /* 0x000fe20000410000 */
[----:B------:R-:W-:Y:S01]  /*af00*/  FADD.FTZ R79, R168, R79 ;  /* 0x0000004fa84f7221 */ /* 0x000fe20000010000 */
[C---:B------:R-:W-:Y:S01]  /*af10*/  FMUL.FTZ R77, R137.reuse, -R184 ;  /* 0x800000b8894d7220 */ /* 0x040fe20000410000 */
[----:B------:R-:W-:Y:S01]  /*af20*/  FFMA.FTZ R204, R8, -R207, R204 ;  /* 0x800000cf08cc7223 */ /* 0x000fe200000100cc */
[-C--:B------:R-:W-:Y:S01]  /*af30*/  FFMA.FTZ R212, R116, -R128.reuse, R212 ;  /* 0x8000008074d47223 */ /* 0x080fe200000100d4 */
[-C--:B------:R-:W-:Y:S01]  /*af40*/  FMUL.FTZ R137, R137, -R79.reuse ;  /* 0x8000004f89897220 */ /* 0x080fe20000410000 */
[C---:B------:R-:W-:Y:S01]  /*af50*/  FFMA.FTZ R76, R138.reuse, R79, -R77 ;  /* 0x0000004f8a4c7223 */ /* 0x040fe2000001084d */
[----:B------:R-:W-:Y:S01]  /*af60*/  FFMA.FTZ R204, R7, -R209, R204 ;  /* 0x800000d107cc7223 */ /* 0x000fe200000100cc */
[----:B------:R-:W-:Y:S01]  /*af70*/  FFMA.FTZ R128, R117, -R128, R211 ;  /* 0x8000008075807223 */ /* 0x000fe200000100d3 */
[----:B------:R-:W-:Y:S01]  /*af80*/  FFMA.FTZ R78, R138, R184, R137 ;  /* 0x000000b88a4e7223 */ /* 0x000fe20000010089 */
[----:B------:R-:W-:Y:S01]  /*af90*/  FADD.FTZ R167, R167, R76 ;  /* 0x0000004ca7a77221 */ /* 0x000fe20000010000 */
[----:B------:R-:W-:Y:S01]  /*afa0*/  FFMA.FTZ R211, R6, -R211, R204 ;  /* 0x800000d306d37223 */ /* 0x000fe200000100cc */
[----:B------:R-:W-:Y:S01]  /*afb0*/  FMUL.FTZ R138, R84, R31 ;  /* 0x0000001f548a7220 */ /* 0x000fe20000410000 */
[----:B------:R-:W-:Y:S01]  /*afc0*/  FADD.FTZ R78, -R183, R78 ;  /* 0x0000004eb74e7221 */ /* 0x000fe20000010100 */
[----:B------:R-:W-:Y:S01]  /*afd0*/  FMUL.FTZ R134, R105, R26 ;  /* 0x0000001a69867220 */ /* 0x000fe20000410000 */
[----:B------:R-:W-:Y:S01]  /*afe0*/  FFMA.FTZ R211, R5, -R214, R211 ;  /* 0x800000d605d37223 */ /* 0x000fe200000100d3 */
[----:B------:R-:W-:Y:S01]  /*aff0*/  FMUL.FTZ R136, R189, UR55 ;  /* 0x00000037bd887c20 */ /* 0x000fe20008410000 */
[C---:B------:R-:W-:Y:S01]  /*b000*/  FMUL.FTZ R77, R139.reuse, -R78 ;  /* 0x8000004e8b4d7220 */ /* 0x040fe20000410000 */
[----:B------:R-:W-:Y:S01]  /*b010*/  FMUL.FTZ R139, R139, -R167 ;  /* 0x800000a78b8b7220 */ /* 0x000fe20000410000 */
[----:B------:R-:W-:Y:S01]  /*b020*/  FFMA.FTZ R132, R4, -R215, R211 ;  /* 0x800000d704847223 */ /* 0x000fe200000100d3 */
[----:B------:R-:W-:Y:S01]  /*b030*/  FFMA.FTZ R135, R108, -R134, R220 ;  /* 0x800000866c877223 */ /* 0x000fe200000100dc */
[C---:B------:R-:W-:Y:S01]  /*b040*/  FFMA.FTZ R127, R140.reuse, R167, -R77 ;  /* 0x000000a78c7f7223 */ /* 0x040fe2000001084d */
[----:B------:R-:W-:Y:S01]  /*b050*/  FFMA.FTZ R139, R140, R78, R139 ;  /* 0x0000004e8c8b7223 */ /* 0x000fe2000001008b */
[C---:B------:R-:W-:Y:S01]  /*b060*/  FMUL.FTZ R140, R173.reuse, UR55 ;  /* 0x00000037ad8c7c20 */ /* 0x040fe20008410000 */
[----:B------:R-:W-:Y:S01]  /*b070*/  FFMA.FTZ R137, R173, UR54, R136 ;  /* 0x00000036ad897c23 */ /* 0x000fe20008010088 */
[----:B------:R-:W-:Y:S01]  /*b080*/  FADD.FTZ R127, R166, R127 ;  /* 0x0000007fa67f7221 */ /* 0x000fe20000010000 */
[----:B------:R-:W-:Y:S01]  /*b090*/  FADD.FTZ R182, -R182, R139 ;  /* 0x0000008bb6b67221 */ /* 0x000fe20000010100 */
[----:B------:R-:W-:Y:S01]  /*b0a0*/  FFMA.FTZ R134, R109, -R134, R219 ;  /* 0x800000866d867223 */ /* 0x000fe200000100db */
[----:B------:R-:W-:Y:S01]  /*b0b0*/  FFMA.FTZ R140, R189, UR54, -R140 ;  /* 0x00000036bd8c7c23 */ /* 0x000fe2000801088c */
[----:B------:R-:W-:Y:S01]  /*b0c0*/  FMUL.FTZ R136, R173, R26 ;  /* 0x0000001aad887220 */ /* 0x000fe20000410000 */
[C---:B------:R-:W-:Y:S01]  /*b0d0*/  FMUL.FTZ R107, R141.reuse, -R182 ;  /* 0x800000b68d6b7220 */ /* 0x040fe20000410000 */
[-C--:B------:R-:W-:Y:S01]  /*b0e0*/  FMUL.FTZ R141, R141, -R127.reuse ;  /* 0x8000007f8d8d7220 */ /* 0x080fe20000410000 */
[C---:B------:R-:W-:Y:S01]  /*b0f0*/  FMUL.FTZ R140, R135.reuse, R140 ;  /* 0x0000008c878c7220 */ /* 0x040fe20000410000 */
[----:B------:R-:W-:Y:S01]  /*b100*/  FMUL.FTZ R139, R135, R136 ;  /* 0x00000088878b7220 */ /* 0x000fe20000410000 */
[C---:B------:R-:W-:Y:S01]  /*b110*/  FFMA.FTZ R126, R142.reuse, R127, -R107 ;  /* 0x0000007f8e7e7223 */ /* 0x040fe2000001086b */
[----:B------:R-:W-:Y:S01]  /*b120*/  FFMA.FTZ R142, R142, R182, R141 ;  /* 0x000000b68e8e7223 */ /* 0x000fe2000001008d */
[----:B------:R-:W-:Y:S01]  /*b130*/  FFMA.FTZ R107, R5, R213, R130 ;  /* 0x000000d5056b7223 */ /* 0x000fe20000010082 */
[----:B------:R-:W-:Y:S01]  /*b140*/  FFMA.FTZ R140, R134, R137, R140 ;  /* 0x00000089868c7223 */ /* 0x000fe2000001008c */
[----:B------:R-:W-:Y:S01]  /*b150*/  FADD.FTZ R165, R165, R126 ;  /* 0x0000007ea5a57221 */ /* 0x000fe20000010000 */
[----:B------:R-:W-:Y:S01]  /*b160*/  FADD.FTZ R181, -R181, R142 ;  /* 0x0000008eb5b57221 */ /* 0x000fe20000010100 */
[----:B------:R-:W-:Y:S01]  /*b170*/  FFMA.FTZ R130, R4, R216, R107 ;  /* 0x000000d804827223 */ /* 0x000fe2000001006b */
[----:B------:R-:W-:Y:S01]  /*b180*/  FMUL.FTZ R142, R189, R26 ;  /* 0x0000001abd8e7220 */ /* 0x000fe20000410000 */
[C---:B------:R-:W-:Y:S01]  /*b190*/  FMUL.FTZ R107, R143.reuse, -R165 ;  /* 0x800000a58f6b7220 */ /* 0x040fe20000410000 */
[-C--:B------:R-:W-:Y:S01]  /*b1a0*/  FMUL.FTZ R126, R143, -R181.reuse ;  /* 0x800000b58f7e7220 */ /* 0x080fe20000410000 */
[----:B------:R-:W-:Y:S01]  /*b1b0*/  FMUL.FTZ R131, R85, R36 ;  /* 0x0000002455837220 */ /* 0x000fe20000410000 */
[----:B------:R-:W-:Y:S01]  /*b1c0*/  FMUL.FTZ R137, R105, R142 ;  /* 0x0000008e69897220 */ /* 0x000fe20000410000 */
[C---:B------:R-:W-:Y:S01]  /*b1d0*/  FFMA.FTZ R107, R144.reuse, R181, R107 ;  /* 0x000000b5906b7223 */ /* 0x040fe2000001006b */
[----:B------:R-:W-:Y:S01]  /*b1e0*/  FFMA.FTZ R133, R144, R165, -R126 ;  /* 0x000000a590857223 */ /* 0x000fe2000001087e */
[----:B------:R-:W-:Y:S01]  /*b1f0*/  FFMA.FTZ R126, R3, R218, R130 ;  /* 0x000000da037e7223 */ /* 0x000fe20000010082 */
[-C--:B------:R-:W-:Y:S01]  /*b200*/  FFMA.FTZ R218, R110, -R138.reuse, R218 ;  /* 0x8000008a6eda7223 */ /* 0x080fe200000100da */
[----:B------:R-:W-:Y:S01]  /*b210*/  FADD.FTZ R107, -R180, R107 ;  /* 0x0000006bb46b7221 */ /* 0x000fe20000010100 */
[----:B------:R-:W-:Y:S01]  /*b220*/  FADD.FTZ R164, R164, R133 ;  /* 0x00000085a4a47221 */ /* 0x000fe20000010000 */
[----:B------:R-:W-:Y:S01]  /*b230*/  FFMA.FTZ R138, R111, -R138, R217 ;  /* 0x8000008a6f8a7223 */ /* 0x000fe200000100d9 */
[----:B------:R-:W-:Y:S01]  /*b240*/  FFMA.FTZ R217, R3, -R217, R132 ;  /* 0x800000d903d97223 */ /* 0x000fe20000010084 */
[C---:B------:R-:W-:Y:S01]  /*b250*/  FMUL.FTZ R133, R145.reuse, -R107 ;  /* 0x8000006b91857220 */ /* 0x040fe20000410000 */
[-C--:B------:R-:W-:Y:S01]  /*b260*/  FMUL.FTZ R132, R145, -R164.reuse ;  /* 0x800000a491847220 */ /* 0x080fe20000410000 */
[----:B------:R-:W-:Y:S01]  /*b270*/  FMUL.FTZ R130, R108, R189 ;  /* 0x000000bd6c827220 */ /* 0x000fe20000410000 */
[----:B------:R-:W-:Y:S01]  /*b280*/  FFMA.FTZ R216, R112, -R131, R216 ;  /* 0x8000008370d87223 */ /* 0x000fe200000100d8 */
[C---:B------:R-:W-:Y:S01]  /*b290*/  FFMA.FTZ R108, R146.reuse, R164, -R133 ;  /* 0x000000a4926c7223 */ /* 0x040fe20000010885 */
[----:B------:R-:W-:Y:S01]  /*b2a0*/  FFMA.FTZ R132, R146, R107, R132 ;  /* 0x0000006b92847223 */ /* 0x000fe20000010084 */
[----:B------:R-:W-:Y:S01]  /*b2b0*/  FFMA.FTZ R130, R109, R173, R130 ;  /* 0x000000ad6d827223 */ /* 0x000fe20000010082 */
[----:B------:R-:W-:Y:S01]  /*b2c0*/  FMUL.FTZ R133, R135, R142 ;  /* 0x0000008e87857220 */ /* 0x000fe20000410000 */
[----:B------:R-:W-:Y:S01]  /*b2d0*/  FADD.FTZ R163, R163, R108 ;  /* 0x0000006ca3a37221 */ /* 0x000fe20000010000 */
[----:B------:R-:W-:Y:S01]  /*b2e0*/  FADD.FTZ R108, -R179, R132 ;  /* 0x00000084b36c7221 */ /* 0x000fe20000010100 */
[----:B------:R-:W-:Y:S01]  /*b2f0*/  FFMA.FTZ R131, R113, -R131, R215 ;  /* 0x8000008371837223 */ /* 0x000fe200000100d7 */
[C---:B------:R-:W-:Y:S01]  /*b300*/  FFMA.FTZ R132, R134.reuse, R136, R133 ;  /* 0x0000008886847223 */ /* 0x040fe20000010085 */
[----:B------:R-:W-:Y:S01]  /*b310*/  FFMA.FTZ R133, R134, R142, -R139 ;  /* 0x0000008e86857223 */ /* 0x000fe2000001088b */
[C---:B------:R-:W-:Y:S01]  /*b320*/  FMUL.FTZ R109, R147.reuse, -R108 ;  /* 0x8000006c936d7220 */ /* 0x040fe20000410000 */
[-C--:B------:R-:W-:Y:S01]  /*b330*/  FMUL.FTZ R147, R147, -R163.reuse ;  /* 0x800000a393937220 */ /* 0x080fe20000410000 */
[----:B------:R-:W-:Y:S01]  /*b340*/  FMUL.FTZ R136, R105, R136 ;  /* 0x0000008869887220 */ /* 0x000fe20000410000 */
[----:B------:R-:W-:Y:S01]  /*b350*/  FMUL.FTZ R139, R172, UR55 ;  /* 0x00000037ac8b7c20 */ /* 0x000fe20008410000 */
[C---:B------:R-:W-:Y:S01]  /*b360*/  FFMA.FTZ R135, R148.reuse, R163, -R109 ;  /* 0x000000a394877223 */ /* 0x040fe2000001086d */
[----:B------:R-:W-:Y:S01]  /*b370*/  FFMA.FTZ R147, R148, R108, R147 ;  /* 0x0000006c94937223 */ /* 0x000fe20000010093 */
[----:B------:R-:W-:Y:S01]  /*b380*/  FMUL.FTZ R109, R111, R188 ;  /* 0x000000bc6f6d7220 */ /* 0x000fe20000410000 */
[----:B------:R-:W-:Y:S01]  /*b390*/  FMUL.FTZ R145, R113, R187 ;  /* 0x000000bb71917220 */ /* 0x000fe20000410000 */
[----:B------:R-:W-:Y:S01]  /*b3a0*/  FADD.FTZ R162, R162, R135 ;  /* 0x00000087a2a27221 */ /* 0x000fe20000010000 */
[----:B------:R-:W-:Y:S01]  /*b3b0*/  FADD.FTZ R111, -R178, R147 ;  /* 0x00000093b26f7221 */ /* 0x000fe20000010100 */
[----:B------:R-:W-:Y:S01]  /*b3c0*/  FFMA.FTZ R109, R110, R172, R109 ;  /* 0x000000ac6e6d7223 */ /* 0x000fe2000001006d */
[----:B------:R-:W-:Y:S01]  /*b3d0*/  FFMA.FTZ R110, R105, R130, R140 ;  /* 0x00000082696e7223 */ /* 0x000fe2000001008c */
[C---:B------:R-:W-:Y:S01]  /*b3e0*/  FMUL.FTZ R134, R149.reuse, -R162 ;  /* 0x800000a295867220 */ /* 0x040fe20000410000 */
[-C--:B------:R-:W-:Y:S01]  /*b3f0*/  FMUL.FTZ R105, R149, -R111.reuse ;  /* 0x8000006f95697220 */ /* 0x080fe20000410000 */
[----:B------:R-:W-:Y:S01]  /*b400*/  FMUL.FTZ R129, R86, R38 ;  /* 0x0000002656817220 */ /* 0x000fe20000410000 */
[----:B------:R-:W-:Y:S01]  /*b410*/  SHF.L.U32 R76, R52, 0x10, RZ ;  /* 0x00000010344c7819 */ /* 0x000fe200000006ff */
[C---:B------:R-:W-:Y:S01]  /*b420*/  FFMA.FTZ R134, R150.reuse, R111, R134 ;  /* 0x0000006f96867223 */ /* 0x040fe20000010086 */
[----:B------:R-:W-:Y:S01]  /*b430*/  FFMA.FTZ R140, R150, R162, -R105 ;  /* 0x000000a2968c7223 */ /* 0x000fe20000010869 */
[----:B------:R-:W-:Y:S01]  /*b440*/  FFMA.FTZ R105, R188, UR54, -R139 ;  /* 0x00000036bc697c23 */ /* 0x000fe2000801088b */
[----:B------:R-:W-:Y:S01]  /*b450*/  FFMA.FTZ R213, R115, -R129, R213 ;  /* 0x8000008173d57223 */ /* 0x000fe200000100d5 */
[----:B------:R-:W-:Y:S01]  /*b460*/  FADD.FTZ R134, -R177, R134 ;  /* 0x00000086b1867221 */ /* 0x000fe20000010100 */
[----:B------:R-:W-:Y:S01]  /*b470*/  FADD.FTZ R161, R161, R140 ;  /* 0x0000008ca1a17221 */ /* 0x000fe20000010000 */
[----:B------:R-:W-:Y:S01]  /*b480*/  FMUL.FTZ R149, R138, R105 ;  /* 0x000000698a957220 */ /* 0x000fe20000410000 */
[C---:B------:R-:W-:Y:S01]  /*b490*/  FFMA.FTZ R129, R114.reuse, -R129, R214 ;  /* 0x8000008172817223 */ /* 0x040fe200000100d6 */
[CC--:B------:R-:W-:Y:S01]  /*b4a0*/  FMUL.FTZ R105, R151.reuse, -R134.reuse ;  /* 0x8000008697697220 */ /* 0x0c0fe20000410000 */
[----:B------:R-:W-:Y:S01]  /*b4b0*/  FMUL.FTZ R151, R151, -R161 ;  /* 0x800000a197977220 */ /* 0x000fe20000410000 */
[----:B------:R-:W-:Y:S01]  /*b4c0*/  SHF.L.U32 R77, R51, 0x10, RZ ;  /* 0x00000010334d7819 */ /* 0x000fe200000006ff */
[----:B------:R-:W-:Y:S01]  /*b4d0*/  FMUL.FTZ R114, R114, R61 ;  /* 0x0000003d72727220 */ /* 0x000fe20000410000 */
[C---:B------:R-:W-:Y:S01]  /*b4e0*/  FFMA.FTZ R143, R152.reuse, R161, -R105 ;  /* 0x000000a1988f7223 */ /* 0x040fe20000010869 */
[----:B------:R-:W-:Y:S01]  /*b4f0*/  FFMA.FTZ R113, R152, R134, R151 ;  /* 0x0000008698717223 */ /* 0x000fe20000010097 */
[----:B------:R-:W-:Y:S01]  /*b500*/  SHF.L.U32 R75, R53, 0x10, RZ ;  /* 0x00000010354b7819 */ /* 0x000fe200000006ff */
[----:B------:R-:W-:Y:S01]  /*b510*/  FMUL.FTZ R117, R117, R62 ;  /* 0x0000003e75757220 */ /* 0x000fe20000410000 */
[----:B------:R-:W-:Y:S01]  /*b520*/  FADD.FTZ R160, R160, R143 ;  /* 0x0000008fa0a07221 */ /* 0x000fe20000010000 */
[----:B------:R-:W-:Y:S01]  /*b530*/  FADD.FTZ R113, -R176, R113 ;  /* 0x00000071b0717221 */ /* 0x000fe20000010100 */
[----:B------:R-:W-:Y:S01]  /*b540*/  FMUL.FTZ R106, R76, R41 ;  /* 0x000000294c6a7220 */ /* 0x000fe20000410000 */
[----:B------:R-:W-:Y:S01]  /*b550*/  FFMA.FTZ R115, R115, R170, R114 ;  /* 0x000000aa73737223 */ /* 0x000fe20000010072 */
[C---:B------:R-:W-:Y:S01]  /*b560*/  FMUL.FTZ R143, R153.reuse, -R160 ;  /* 0x800000a0998f7220 */ /* 0x040fe20000410000 */
[-C--:B------:R-:W-:Y:S01]  /*b570*/  FMUL.FTZ R153, R153, -R113.reuse ;  /* 0x8000007199997220 */ /* 0x080fe20000410000 */
[----:B------:R-:W-:Y:S01]  /*b580*/  FMUL.FTZ R125, R77, R40 ;  /* 0x000000284d7d7220 */ /* 0x000fe20000410000 */
[----:B------:R-:W-:Y:S01]  /*b590*/  FMUL.FTZ R63, R75, R42 ;  /* 0x0000002a4b3f7220 */ /* 0x000fe20000410000 */
[C---:B------:R-:W-:Y:S01]  /*b5a0*/  FFMA.FTZ R140, R154.reuse, R113, R143 ;  /* 0x000000719a8c7223 */ /* 0x040fe2000001008f */
[----:B------:R-:W-:Y:S01]  /*b5b0*/  FFMA.FTZ R114, R154, R160, -R153 ;  /* 0x000000a09a727223 */ /* 0x000fe20000010899 */
[----:B------:R-:W-:Y:S01]  /*b5c0*/  FFMA.FTZ R116, R116, R169, R117 ;  /* 0x000000a974747223 */ /* 0x000fe20000010075 */
[----:B------:R-:W-:Y:S01]  /*b5d0*/  FFMA.FTZ R208, R120, -R106, R208 ;  /* 0x8000006a78d07223 */ /* 0x000fe200000100d0 */
[----:B------:R-:W-:Y:S01]  /*b5e0*/  FADD.FTZ R175, -R175, R140 ;  /* 0x0000008cafaf7221 */ /* 0x000fe20000010100 */
[----:B------:R-:W-:Y:S01]  /*b5f0*/  FMUL.FTZ R117, R119, R184 ;  /* 0x000000b877757220 */ /* 0x000fe20000410000 */
[----:B------:R-:W-:Y:S01]  /*b600*/  FFMA.FTZ R106, R121, -R106, R207 ;  /* 0x8000006a796a7223 */ /* 0x000fe200000100cf */
[----:B------:R-:W-:Y:S01]  /*b610*/  FFMA.FTZ R210, R118, -R125, R210 ;  /* 0x8000007d76d27223 */ /* 0x000fe200000100d2 */
[----:B------:R-:W-:Y:S01]  /*b620*/  FADD.FTZ R114, R159, R114 ;  /* 0x000000729f727221 */ /* 0x000fe20000010000 */
[----:B------:R-:W-:Y:S01]  /*b630*/  FFMA.FTZ R206, R122, -R63, R206 ;  /* 0x8000003f7ace7223 */ /* 0x000fe200000100ce */
[----:B------:R-:W-:Y:S01]  /*b640*/  FFMA.FTZ R125, R119, -R125, R209 ;  /* 0x8000007d777d7223 */ /* 0x000fe200000100d1 */
[----:B------:R-:W-:Y:S01]  /*b650*/  FMUL.FTZ R121, R121, R78 ;  /* 0x0000004e79797220 */ /* 0x000fe20000410000 */
[----:B------:R-:W-:Y:S01]  /*b660*/  FFMA.FTZ R63, R123, -R63, R205 ;  /* 0x8000003f7b3f7223 */ /* 0x000fe200000100cd */
[----:B------:R-:W-:Y:S01]  /*b670*/  FMUL.FTZ R119, R155, -R175 ;  /* 0x800000af9b777220 */ /* 0x000fe20000410000 */
[----:B------:R-:W-:Y:S01]  /*b680*/  FFMA.FTZ R117, R118, R79, R117 ;  /* 0x0000004f76757223 */ /* 0x000fe20000010075 */
[----:B------:R-:W-:Y:S01]  /*b690*/  FMUL.FTZ R123, R123, R182 ;  /* 0x000000b67b7b7220 */ /* 0x000fe20000410000 */
[-C--:B------:R-:W-:Y:S01]  /*b6a0*/  FMUL.FTZ R118, R155, -R114.reuse ;  /* 0x800000729b767220 */ /* 0x080fe20000410000 */
[----:B------:R-:W-:Y:S01]  /*b6b0*/  FFMA.FTZ R120, R120, R167, R121 ;  /* 0x000000a778787223 */ /* 0x000fe20000010079 */
[----:B------:R-:W-:Y:S01]  /*b6c0*/  SHF.L.U32 R143, R83, 0x5, RZ ;  /* 0x00000005538f7819 */ /* 0x000fe200000006ff */
[----:B------:R-:W-:Y:S01]  /*b6d0*/  FFMA.FTZ R121, R156, R114, -R119 ;  /* 0x000000729c797223 */ /* 0x000fe20000010877 */
[----:B------:R-:W-:Y:S01]  /*b6e0*/  FFMA.FTZ R119, R122, R127, R123 ;  /* 0x0000007f7a777223 */ /* 0x000fe2000001007b */
[----:B------:R-:W-:Y:S01]  /*b6f0*/  FFMA.FTZ R123, R156, R175, R118 ;  /* 0x000000af9c7b7223 */ /* 0x000fe20000010076 */
[C---:B------:R-:W-:Y:S01]  /*b700*/  IADD3 R118, R143.reuse, 0x1, RZ ;  /* 0x000000018f767810 */ /* 0x040fe20007ffe0ff */
[----:B------:R-:W-:Y:S01]  /*b710*/  FMUL.FTZ R135, R188, UR55 ;  /* 0x00000037bc877c20 */ /* 0x000fe20008410000 */
[----:B------:R-:W-:Y:S01]  /*b720*/  IADD3 R140, R143, 0x3, RZ ;  /* 0x000000038f8c7810 */ /* 0x000fe20007ffe0ff */
[----:B------:R-:W-:Y:S01]  /*b730*/  FADD.FTZ R158, R158, R121 ;  /* 0x000000799e9e7221 */ /* 0x000fe20000010000 */
[----:B------:R-:W-:Y:S01]  /*b740*/  FADD.FTZ R121, -R174, R123 ;  /* 0x0000007bae797221 */ /* 0x000fe20000010100 */
[-C--:B------:R-:W-:Y:S01]  /*b750*/  LEA.HI.SX32 R152, R118, R143.reuse, 0x1b ;  /* 0x0000008f76987211 */ /* 0x080fe200078fdaff */
[----:B------:R-:W-:Y:S01]  /*b760*/  FMUL.FTZ R123, R127, UR55 ;  /* 0x000000377f7b7c20 */ /* 0x000fe20008410000 */
[----:B------:R-:W-:Y:S01]  /*b770*/  FFMA.FTZ R147, R172, UR54, R135 ;  /* 0x00000036ac937c23 */ /* 0x000fe20008010087 */
[----:B------:R-:W-:Y:S01]  /*b780*/  LEA.HI.SX32 R118, R140, R143, 0x1b ;  /* 0x0000008f8c767211 */ /* 0x000fe200078fdaff */
[C---:B------:R-:W-:Y:S01]  /*b790*/  FMUL.FTZ R140, R182.reuse, UR55 ;  /* 0x00000037b68c7c20 */ /* 0x040fe20008410000 */
[----:B------:R-:W-:Y:S01]  /*b7a0*/  FFMA.FTZ R144, R182, UR54, -R123 ;  /* 0x00000036b6907c23 */ /* 0x000fe2000801087b */
[----:B------:R-:W-:Y:S01]  /*b7b0*/  FFMA.FTZ R105, R218, R147, R149 ;  /* 0x00000093da697223 */ /* 0x000fe20000010095 */
[----:B------:R-:W-:Y:S01]  /*b7c0*/  IADD3 R122, R143, 0x2, RZ ;  /* 0x000000028f7a7810 */ /* 0x000fe20007ffe0ff */
[C---:B------:R-:W-:Y:S01]  /*b7d0*/  FFMA.FTZ R147, R127.reuse, UR54, R140 ;  /* 0x000000367f937c23 */ /* 0x040fe2000801008c */
[----:B------:R-:W-:Y:S01]  /*b7e0*/  FMUL.FTZ R142, R127, R42 ;  /* 0x0000002a7f8e7220 */ /* 0x000fe20000410000 */
[----:B------:R-:W-:Y:S01]  /*b7f0*/  FMUL.FTZ R127, R121, R50 ;  /* 0x00000032797f7220 */ /* 0x000fe20000410000 */
[----:B------:R-:W-:Y:S01]  /*b800*/  FMUL.FTZ R150, R63, R144 ;  /* 0x000000903f967220 */ /* 0x000fe20000410000 */
[----:B------:R-:W-:Y:S01]  /*b810*/  LEA.HI.SX32 R154, R122, R143, 0x1b ;  /* 0x0000008f7a9a7211 */ /* 0x000fe200078fdaff */
[----:B------:R-:W-:Y:S01]  /*b820*/  FMUL.FTZ R144, R175, R49 ;  /* 0x00000031af907220 */ /* 0x000fe20000410000 */
[----:B------:R-:W-:Y:S01]  /*b830*/  LEA.HI.SX32 R122, R143, R143, 0x1b ;  /* 0x0000008f8f7a7211 */ /* 0x000fe200078fdaff */
[----:B------:R-:W-:Y:S01]  /*b840*/  FMUL.FTZ R182, R182, R42 ;  /* 0x0000002ab6b67220 */ /* 0x000fe20000410000 */
[----:B------:R-:W-:Y:S01]  /*b850*/  FMUL.FTZ R123, R158, R50 ;  /* 0x000000329e7b7220 */ /* 0x000fe20000410000 */
[----:B------:R-:W-:Y:S01]  /*b860*/  FMUL.FTZ R143, R64, R127 ;  /* 0x0000007f408f7220 */ /* 0x000fe20000410000 */
[----:B------:R-:W-:Y:S01]  /*b870*/  FFMA.FTZ R112, R112, R171, R145 ;  /* 0x000000ab70707223 */ /* 0x000fe20000010091 */
[----:B------:R-:W-:Y:S01]  /*b880*/  FMUL.FTZ R146, R114, R49 ;  /* 0x0000003172927220 */ /* 0x000fe20000410000 */
[----:B------:R-:W-:Y:S01]  /*b890*/  FMUL.FTZ R140, R192, R144 ;  /* 0x00000090c08c7220 */ /* 0x000fe20000410000 */
[----:B------:R-:W-:Y:S01]  /*b8a0*/  FMUL.FTZ R141, R172, R31 ;  /* 0x0000001fac8d7220 */ /* 0x000fe20000410000 */
[C---:B------:R-:W-:Y:S01]  /*b8b0*/  FMUL.FTZ R145, R63.reuse, R182 ;  /* 0x000000b63f917220 */ /* 0x040fe20000410000 */
[----:B------:R-:W-:Y:S01]  /*b8c0*/  FMUL.FTZ R149, R63, R142 ;  /* 0x0000008e3f957220 */ /* 0x000fe20000410000 */
[----:B------:R-:W-:Y:S01]  /*b8d0*/  FFMA.FTZ R143, R190, R123, R143 ;  /* 0x0000007bbe8f7223 */ /* 0x000fe2000001008f */
[----:B------:R-:W-:Y:S01]  /*b8e0*/  LEA R172, R152, R81, 0x2 ;  /* 0x0000005198ac7211 */ /* 0x000fe200078e10ff */
[----:B------:R-:W-:Y:S01]  /*b8f0*/  FMUL.FTZ R152, R113, R48 ;  /* 0x0000003071987220 */ /* 0x000fe20000410000 */
[----:B------:R-:W-:Y:S01]  /*b900*/  FFMA.FTZ R148, R191, R146, R140 ;  /* 0x00000092bf947223 */ /* 0x000fe2000001008c */
[C---:B------:R-:W-:Y:S01]  /*b910*/  FFMA.FTZ R63, R206.reuse, R142, R145 ;  /* 0x0000008ece3f7223 */ /* 0x040fe20000010091 */
[----:B------:R-:W-:Y:S01]  /*b920*/  FFMA.FTZ R140, R206, R182, -R149 ;  /* 0x000000b6ce8c7223 */ /* 0x000fe20000010895 */
[----:B------:R-:W-:Y:S01]  /*b930*/  FMUL.FTZ R145, R102, R123 ;  /* 0x0000007b66917220 */ /* 0x000fe20000410000 */
[----:B------:R-:W-:Y:S01]  /*b940*/  FADD.FTZ R143, RZ, R143 ;  /* 0x0000008fff8f7221 */ /* 0x000fe20000010000 */
[----:B------:R-:W-:Y:S01]  /*b950*/  FFMA.FTZ R206, R206, R147, R150 ;  /* 0x00000093cece7223 */ /* 0x000fe20000010096 */
[----:B------:R-:W-:Y:S01]  /*b960*/  FMUL.FTZ R123, R64, R123 ;  /* 0x0000007b407b7220 */ /* 0x000fe20000410000 */
[----:B------:R-:W-:Y:S01]  /*b970*/  FMUL.FTZ R150, R160, R48 ;  /* 0x00000030a0967220 */ /* 0x000fe20000410000 */
[----:B------:R-:W-:Y:S01]  /*b980*/  FMUL.FTZ R147, R193, R152 ;  /* 0x00000098c1937220 */ /* 0x000fe20000410000 */
[----:B------:R-:W-:Y:S01]  /*b990*/  FADD.FTZ R143, R143, R148 ;  /* 0x000000948f8f7221 */ /* 0x000fe20000010000 */
[----:B------:R-:W-:Y:S01]  /*b9a0*/  LEA R149, R154, R81, 0x2 ;  /* 0x000000519a957211 */ /* 0x000fe200078e10ff */
[----:B------:R-:W-:Y:S01]  /*b9b0*/  FMUL.FTZ R148, R192, R146 ;  /* 0x00000092c0947220 */ /* 0x000fe20000410000 */
[----:B------:R-:W-:Y:S01]  /*b9c0*/  FFMA.FTZ R123, R190, R127, -R123 ;  /* 0x0000007fbe7b7223 */ /* 0x000fe2000001087b */
[----:B------:R-:W-:Y:S01]  /*b9d0*/  FFMA.FTZ R154, R194, R150, R147 ;  /* 0x00000096c29a7223 */ /* 0x000fe20000010093 */
[----:B------:R-:W-:Y:S01]  /*b9e0*/  LEA R122, R122, R81, 0x2 ;  /* 0x000000517a7a7211 */ /* 0x000fe200078e10ff */
[----:B------:R-:W-:Y:S01]  /*b9f0*/  FMUL.FTZ R127, R102, R127 ;  /* 0x0000007f667f7220 */ /* 0x000fe20000410000 */
[----:B------:R-:W-:Y:S01]  /*ba00*/  FFMA.FTZ R148, R191, R144, -R148 ;  /* 0x00000090bf947223 */ /* 0x000fe20000010894 */
[----:B------:R-:W-:Y:S01]  /*ba10*/  FADD.FTZ R123, RZ, R123 ;  /* 0x0000007bff7b7221 */ /* 0x000fe20000010000 */
[----:B------:R-:W-:Y:S01]  /*ba20*/  FADD.FTZ R154, R143, R154 ;  /* 0x0000009a8f9a7221 */ /* 0x000fe20000010000 */
[----:B------:R-:W-:Y:S01]  /*ba30*/  FMUL.FTZ R146, R99, R146 ;  /* 0x0000009263927220 */ /* 0x000fe20000410000 */
[----:B------:R-:W-:Y:S01]  /*ba40*/  FMUL.FTZ R143, R193, R150 ;  /* 0x00000096c18f7220 */ /* 0x000fe20000410000 */
[-C--:B------:R-:W-:Y:S01]  /*ba50*/  FMUL.FTZ R156, R161, R47.reuse ;  /* 0x0000002fa19c7220 */ /* 0x080fe20000410000 */
[----:B------:R0:W-:Y:S01]  /*ba60*/  STS [R122+0x2100], R145 ;  /* 0x002100917a007388 */ /* 0x0001e20000000800 */
[----:B------:R-:W-:Y:S01]  /*ba70*/  FADD.FTZ R123, R123, R148 ;  /* 0x000000947b7b7221 */ /* 0x000fe20000010000 */
[----:B------:R-:W-:Y:S01]  /*ba80*/  FMUL.FTZ R166, R134, R47 ;  /* 0x0000002f86a67220 */ /* 0x000fe20000410000 */
[----:B------:R-:W-:Y:S01]  /*ba90*/  FFMA.FTZ R148, R194, R152, -R143 ;  /* 0x00000098c2947223 */ /* 0x000fe2000001088f */
[----:B------:R1:W-:Y:S01]  /*baa0*/  STS [R172+0x2104], R127 ;  /* 0x0021047fac007388 */ /* 0x0003e20000000800 */
[----:B------:R-:W-:Y:S01]  /*bab0*/  LEA R153, R118, R81, 0x2 ;  /* 0x0000005176997211 */ /* 0x000fe200078e10ff */
[----:B------:R-:W-:Y:S01]  /*bac0*/  FMUL.FTZ R118, R99, R144 ;  /* 0x0000009063767220 */ /* 0x000fe20000410000 */
[----:B------:R-:W-:Y:S01]  /*bad0*/  FADD.FTZ R123, R123, R148 ;  /* 0x000000947b7b7221 */ /* 0x000fe20000010000 */
[----:B------:R2:W-:Y:S01]  /*bae0*/  STS [R149+0x2108], R146 ;  /* 0x0021089295007388 */ /* 0x0005e20000000800 */
[----:B------:R-:W-:Y:S01]  /*baf0*/  FMUL.FTZ R151, R111, R46 ;  /* 0x0000002e6f977220 */ /* 0x000fe20000410000 */
[----:B0-----:R-:W-:Y:S01]  /*bb00*/  FMUL.FTZ R145, R67, R156 ;  /* 0x0000009c43917220 */ /* 0x001fe20000410000 */
[-C--:B------:R-:W-:Y:S01]  /*bb10*/  FMUL.FTZ R147, R66, R166.reuse ;  /* 0x000000a642937220 */ /* 0x080fe20000410000 */
[----:B------:R0:W-:Y:S01]  /*bb20*/  STS [R153+0x210c], R118 ;  /* 0x00210c7699007388 */ /* 0x0001e20000000800 */
[----:B------:R-:W-:Y:S01]  /*bb30*/  FMUL.FTZ R173, R165, R43 ;  /* 0x0000002ba5ad7220 */ /* 0x000fe20000410000 */
[----:B------:R-:W-:Y:S01]  /*bb40*/  FFMA.FTZ R144, R195, R166, -R145 ;  /* 0x000000a6c3907223 */ /* 0x000fe20000010891 */
[----:B-1----:R-:W-:Y:S01]  /*bb50*/  FMUL.FTZ R127, R65, R150 ;  /* 0x00000096417f7220 */ /* 0x002fe20000410000 */
[----:B------:R-:W-:Y:S01]  /*bb60*/  FMUL.FTZ R150, R108, R45 ;  /* 0x0000002d6c967220 */ /* 0x000fe20000410000 */
[----:B------:R-:W-:Y:S01]  /*bb70*/  FMUL.FTZ R145, R66, R156 ;  /* 0x0000009c42917220 */ /* 0x000fe20000410000 */
[----:B--2---:R-:W-:Y:S01]  /*bb80*/  FMUL.FTZ R149, R162, R46 ;  /* 0x0000002ea2957220 */ /* 0x004fe20000410000 */
[----:B------:R-:W-:Y:S01]  /*bb90*/  FADD.FTZ R144, R123, R144 ;  /* 0x000000907b907221 */ /* 0x000fe20000010000 */
[----:B------:R-:W-:Y:S01]  /*bba0*/  FMUL.FTZ R123, R65, R152 ;  /* 0x00000098417b7220 */ /* 0x000fe20000410000 */
[----:B------:R-:W-:Y:S01]  /*bbb0*/  FMUL.FTZ R148, R71, R150 ;  /* 0x0000009647947220 */ /* 0x000fe20000410000 */
[----:B------:R-:W-:Y:S01]  /*bbc0*/  FMUL.FTZ R155, R68, R149 ;  /* 0x00000095449b7220 */ /* 0x000fe20000410000 */
[----:B0-----:R-:W-:Y:S01]  /*bbd0*/  FMUL.FTZ R153, R69, R151 ;  /* 0x0000009745997220 */ /* 0x001fe20000410000 */
[----:B------:R-:W-:Y:S01]  /*bbe0*/  FMUL.FTZ R118, R163, R45 ;  /* 0x0000002da3767220 */ /* 0x000fe20000410000 */
[----:B------:R0:W-:Y:S01]  /*bbf0*/  STS [R122+0x2114], R123 ;  /* 0x0021147b7a007388 */ /* 0x0001e20000000800 */
[----:B------:R-:W-:Y:S01]  /*bc00*/  FMUL.FTZ R177, R181, R43 ;  /* 0x0000002bb5b17220 */ /* 0x000fe20000410000 */
[-C--:B------:R-:W-:Y:S01]  /*bc10*/  FFMA.FTZ R146, R198, R149.reuse, R153 ;  /* 0x00000095c6927223 */ /* 0x080fe20000010099 */
[----:B------:R-:W-:Y:S01]  /*bc20*/  FMUL.FTZ R152, R71, R118 ;  /* 0x0000007647987220 */ /* 0x000fe20000410000 */
[----:B------:R1:W-:Y:S01]  /*bc30*/  STS [R122+0x2120], R155 ;  /* 0x0021209b7a007388 */ /* 0x0003e20000000800 */
[----:B------:R-:W-:Y:S01]  /*bc40*/  FMUL.FTZ R153, R164, R44 ;  /* 0x0000002ca4997220 */ /* 0x000fe20000410000 */
[----:B------:R-:W-:Y:S01]  /*bc50*/  FMUL.FTZ R149, R69, R149 ;  /* 0x0000009545957220 */ /* 0x000fe20000410000 */
[----:B------:R-:W-:Y:S01]  /*bc60*/  FMUL.FTZ R168, R67, R166 ;  /* 0x000000a643a87220 */ /* 0x000fe20000410000 */
[----:B------:R2:W-:Y:S01]  /*bc70*/  STS [R122+0x2118], R145 ;  /* 0x002118917a007388 */ /* 0x0005e20000000800 */
[----:B------:R-:W-:Y:S01]  /*bc80*/  FMUL.FTZ R157, R73, R153 ;  /* 0x00000099499d7220 */ /* 0x000fe20000410000 */
[----:B0-----:R-:W-:Y:S01]  /*bc90*/  FMUL.FTZ R123, R70, R118 ;  /* 0x00000076467b7220 */ /* 0x001fe20000410000 */
[-C--:B------:R-:W-:Y:S01]  /*bca0*/  FFMA.FTZ R149, R198, R151.reuse, -R149 ;  /* 0x00000097c6957223 */ /* 0x080fe20000010895 */
[----:B------:R0:W-:Y:S01]  /*bcb0*/  STS [R122+0x211c], R147 ;  /* 0x00211c937a007388 */ /* 0x0001e20000000800 */
[----:B------:R-:W-:Y:S01]  /*bcc0*/  FMUL.FTZ R151, R68, R151 ;  /* 0x0000009744977220 */ /* 0x000fe20000410000 */
[----:B-1----:R-:W-:Y:S01]  /*bcd0*/  FMUL.FTZ R155, R107, R44 ;  /* 0x0000002c6b9b7220 */ /* 0x002fe20000410000 */
[----:B------:R-:W-:Y:S01]  /*bce0*/  FFMA.FTZ R143, R195, R156, R168 ;  /* 0x0000009cc38f7223 */ /* 0x000fe200000100a8 */
[----:B------:R1:W-:Y:S01]  /*bcf0*/  STS [R122+0x2110], R127 ;  /* 0x0021107f7a007388 */ /* 0x0003e20000000800 */
[----:B------:R-:W-:Y:S01]  /*bd00*/  FADD.FTZ R149, R144, R149 ;  /* 0x0000009590957221 */ /* 0x000fe20000010000 */
[----:B--2---:R-:W-:Y:S01]  /*bd10*/  FFMA.FTZ R145, R199, R118, R148 ;  /* 0x00000076c7917223 */ /* 0x004fe20000010094 */
[----:B------:R-:W-:Y:S01]  /*bd20*/  FMUL.FTZ R118, R165, UR55 ;  /* 0x00000037a5767c20 */ /* 0x000fe20008410000 */
[-C--:B------:R-:W-:Y:S01]  /*bd30*/  FFMA.FTZ R148, R199, R150.reuse, -R152 ;  /* 0x00000096c7947223 */ /* 0x080fe20000010898 */
[----:B------:R-:W-:Y:S01]  /*bd40*/  FMUL.FTZ R152, R60, R173 ;  /* 0x000000ad3c987220 */ /* 0x000fe20000410000 */
[----:B0-----:R-:W-:Y:S01]  /*bd50*/  FMUL.FTZ R147, R72, R155 ;  /* 0x0000009b48937220 */ /* 0x001fe20000410000 */
[----:B------:R-:W-:Y:S01]  /*bd60*/  FFMA.FTZ R159, R181, UR54, -R118 ;  /* 0x00000036b59f7c23 */ /* 0x000fe20008010876 */
[----:B------:R0:W-:Y:S01]  /*bd70*/  STS [R122+0x2128], R123 ;  /* 0x0021287b7a007388 */ /* 0x0001e20000000800 */
[----:B------:R-:W-:Y:S01]  /*bd80*/  FADD.FTZ R143, R154, R143 ;  /* 0x0000008f9a8f7221 */ /* 0x000fe20000010000 */
[----:B-1----:R-:W-:Y:S01]  /*bd90*/  FMUL.FTZ R127, R70, R150 ;  /* 0x00000096467f7220 */ /* 0x002fe20000410000 */
[-C--:B------:R-:W-:Y:S01]  /*bda0*/  FFMA.FTZ R147, R202, R153.reuse, R147 ;  /* 0x00000099ca937223 */ /* 0x080fe20000010093 */
[----:B------:R-:W-:Y:S01]  /*bdb0*/  FMUL.FTZ R153, R72, R153 ;  /* 0x0000009948997220 */ /* 0x000fe20000410000 */
[C---:B------:R-:W-:Y:S01]  /*bdc0*/  FMUL.FTZ R150, R60.reuse, R177 ;  /* 0x000000b13c967220 */ /* 0x040fe20000410000 */
[----:B------:R-:W-:Y:S01]  /*bdd0*/  FMUL.FTZ R118, R60, R159 ;  /* 0x0000009f3c767220 */ /* 0x000fe20000410000 */
[----:B------:R1:W-:Y:S01]  /*bde0*/  STS [R122+0x212c], R127 ;  /* 0x00212c7f7a007388 */ /* 0x0003e20000000800 */
[-C--:B------:R-:W-:Y:S01]  /*bdf0*/  FFMA.FTZ R60, R202, R155.reuse, -R153 ;  /* 0x0000009bca3c7223 */ /* 0x080fe20000010899 */
[----:B------:R-:W-:Y:S01]  /*be00*/  FMUL.FTZ R155, R73, R155 ;  /* 0x0000009b499b7220 */ /* 0x000fe20000410000 */
[----:B0-----:R-:W-:Y:S01]  /*be10*/  FMUL.FTZ R123, R79, UR55 ;  /* 0x000000374f7b7c20 */ /* 0x001fe20008410000 */
[----:B------:R0:W-:Y:S01]  /*be20*/  STS [R122+0x2124], R151 ;  /* 0x002124977a007388 */ /* 0x0001e20000000800 */
[-C--:B------:R-:W-:Y:S01]  /*be30*/  FFMA.FTZ R150, R203, R173.reuse, R150 ;  /* 0x000000adcb967223 */ /* 0x080fe20000010096 */
[----:B------:R-:W-:Y:S01]  /*be40*/  FMUL.FTZ R173, R74, R173 ;  /* 0x000000ad4aad7220 */ /* 0x000fe20000410000 */
[----:B------:R-:W-:Y:S01]  /*be50*/  FMUL.FTZ R153, R75, R182 ;  /* 0x000000b64b997220 */ /* 0x000fe20000410000 */
[----:B------:R2:W-:Y:S01]  /*be60*/  STS [R122+0x2134], R155 ;  /* 0x0021349b7a007388 */ /* 0x0005e20000000800 */
[----:B------:R-:W-:Y:S01]  /*be70*/  FMUL.FTZ R154, R79, R40 ;  /* 0x000000284f9a7220 */ /* 0x000fe20000410000 */
[----:B-1----:R-:W-:Y:S01]  /*be80*/  FMUL.FTZ R127, R75, R142 ;  /* 0x0000008e4b7f7220 */ /* 0x002fe20000410000 */
[C---:B------:R-:W-:Y:S01]  /*be90*/  FMUL.FTZ R142, R184.reuse, UR55 ;  /* 0x00000037b88e7c20 */ /* 0x040fe20008410000 */
[----:B------:R1:W-:Y:S01]  /*bea0*/  STS [R122+0x2130], R157 ;  /* 0x0021309d7a007388 */ /* 0x0003e20000000800 */
[----:B------:R-:W-:Y:S01]  /*beb0*/  FADD.FTZ R146, R143, R146 ;  /* 0x000000928f927221 */ /* 0x000fe20000010000 */
[----:B0-----:R-:W-:Y:S01]  /*bec0*/  FFMA.FTZ R151, R203, R177, -R152 ;  /* 0x000000b1cb977223 */ /* 0x001fe20000010898 */
[----:B------:R-:W-:Y:S01]  /*bed0*/  FFMA.FTZ R152, R184, UR54, -R123 ;  /* 0x00000036b8987c23 */ /* 0x000fe2000801087b */
[----:B------:R-:W-:Y:S01]  /*bee0*/  FFMA.FTZ R123, R79, UR54, R142 ;  /* 0x000000364f7b7c23 */ /* 0x000fe2000801008e */
[----:B------:R-:W-:Y:S01]  /*bef0*/  FMUL.FTZ R142, R78, UR55 ;  /* 0x000000374e8e7c20 */ /* 0x000fe20008410000 */
[----:B--2---:R-:W-:Y:S01]  /*bf00*/  FMUL.FTZ R155, R167, UR55 ;  /* 0x00000037a79b7c20 */ /* 0x004fe20008410000 */
[----:B------:R0:W-:Y:S01]  /*bf10*/  STS [R122+0x2140], R127 ;  /* 0x0021407f7a007388 */ /* 0x0001e20000000800 */
[----:B------:R-:W-:Y:S01]  /*bf20*/  FMUL.FTZ R184, R184, R40 ;  /* 0x00000028b8b87220 */ /* 0x000fe20000410000 */
[C---:B------:R-:W-:Y:S01]  /*bf30*/  FMUL.FTZ R79, R125.reuse, R152 ;  /* 0x000000987d4f7220 */ /* 0x040fe20000410000 */
[C---:B------:R-:W-:Y:S01]  /*bf40*/  FFMA.FTZ R155, R78.reuse, UR54, -R155 ;  /* 0x000000364e9b7c23 */ /* 0x040fe2000801089b */
[-C--:B-1----:R-:W-:Y:S01]  /*bf50*/  FMUL.FTZ R157, R78, R41.reuse ;  /* 0x000000294e9d7220 */ /* 0x082fe20000410000 */
[----:B------:R1:W-:Y:S01]  /*bf60*/  STS [R122+0x2138], R173 ;  /* 0x002138ad7a007388 */ /* 0x0003e20000000800 */
[----:B------:R-:W-:Y:S01]  /*bf70*/  FMUL.FTZ R159, R125, R184 ;  /* 0x000000b87d9f7220 */ /* 0x000fe20000410000 */
[----:B------:R-:W-:Y:S01]  /*bf80*/  FMUL.FTZ R78, R170, UR55 ;  /* 0x00000037aa4e7c20 */ /* 0x000fe20008410000 */
[----:B------:R-:W-:Y:S01]  /*bf90*/  FMUL.FTZ R143, R61, UR55 ;  /* 0x000000373d8f7c20 */ /* 0x000fe20008410000 */
[----:B------:R2:W-:Y:S01]  /*bfa0*/  STS [R122+0x2144], R153 ;  /* 0x002144997a007388 */ /* 0x0005e20000000800 */
[C---:B0-----:R-:W-:Y:S01]  /*bfb0*/  FFMA.FTZ R127, R167.reuse, UR54, R142 ;  /* 0x00000036a77f7c23 */ /* 0x041fe2000801008e */
[----:B------:R-:W-:Y:S01]  /*bfc0*/  FMUL.FTZ R167, R167, R41 ;  /* 0x00000029a7a77220 */ /* 0x000fe20000410000 */
[----:B------:R-:W-:Y:S01]  /*bfd0*/  FADD.FTZ R146, R146, R145 ;  /* 0x0000009192927221 */ /* 0x000fe20000010000 */
[----:B------:R-:W-:Y:S01]  /*bfe0*/  FADD.FTZ R149, R149, R148 ;  /* 0x0000009495957221 */ /* 0x000fe20000010000 */
[----:B------:R-:W-:Y:S01]  /*bff0*/  FMUL.FTZ R148, R61, R38 ;  /* 0x000000263d947220 */ /* 0x000fe20000410000 */
[-C--:B-1----:R-:W-:Y:S01]  /*c000*/  FMUL.FTZ R173, R125, R154.reuse ;  /* 0x0000009a7dad7220 */ /* 0x082fe20000410000 */
[----:B------:R-:W-:Y:S01]  /*c010*/  FMUL.FTZ R125, R106, R155 ;  /* 0x0000009b6a7d7220 */ /* 0x000fe20000410000 */
[----:B------:R-:W-:Y:S01]  /*c020*/  FMUL.FTZ R144, R62, UR55 ;  /* 0x000000373e907c20 */ /* 0x000fe20008410000 */
[----:B------:R-:W-:Y:S01]  /*c030*/  FADD.FTZ R147, R146, R147 ;  /* 0x0000009392937221 */ /* 0x000fe20000010000 */
[C---:B--2---:R-:W-:Y:S01]  /*c040*/  FMUL.FTZ R153, R106.reuse, R157 ;  /* 0x0000009d6a997220 */ /* 0x044fe20000410000 */
[-C--:B------:R-:W-:Y:S01]  /*c050*/  FMUL.FTZ R106, R106, R167.reuse ;  /* 0x000000a76a6a7220 */ /* 0x080fe20000410000 */
[-C--:B------:R-:W-:Y:S01]  /*c060*/  FFMA.FTZ R142, R210, R154.reuse, R159 ;  /* 0x0000009ad28e7223 */ /* 0x080fe2000001009f */
[----:B------:R-:W-:Y:S01]  /*c070*/  FMUL.FTZ R155, R77, R154 ;  /* 0x0000009a4d9b7220 */ /* 0x000fe20000410000 */
[C---:B------:R-:W-:Y:S01]  /*c080*/  FFMA.FTZ R152, R208.reuse, R167, R153 ;  /* 0x000000a7d0987223 */ /* 0x040fe20000010099 */
[----:B------:R-:W-:Y:S01]  /*c090*/  FFMA.FTZ R153, R208, R157, -R106 ;  /* 0x0000009dd0997223 */ /* 0x000fe2000001086a */
[----:B------:R-:W-:Y:S01]  /*c0a0*/  FFMA.FTZ R106, R61, UR54, -R78 ;  /* 0x000000363d6a7c23 */ /* 0x000fe2000801084e */
[C---:B------:R-:W-:Y:S01]  /*c0b0*/  FFMA.FTZ R78, R170.reuse, UR54, R143 ;  /* 0x00000036aa4e7c23 */ /* 0x040fe2000801008f */
[----:B------:R-:W-:Y:S01]  /*c0c0*/  FMUL.FTZ R61, R169, UR55 ;  /* 0x00000037a93d7c20 */ /* 0x000fe20008410000 */
[----:B------:R-:W-:Y:S01]  /*c0d0*/  FMUL.FTZ R170, R170, R38 ;  /* 0x00000026aaaa7220 */ /* 0x000fe20000410000 */
[----:B------:R-:W-:Y:S01]  /*c0e0*/  FMUL.FTZ R159, R77, R184 ;  /* 0x000000b84d9f7220 */ /* 0x000fe20000410000 */
[CC--:B------:R-:W-:Y:S01]  /*c0f0*/  FMUL.FTZ R145, R62.reuse, R39.reuse ;  /* 0x000000273e917220 */ /* 0x0c0fe20000410000 */
[----:B------:R-:W-:Y:S01]  /*c100*/  FFMA.FTZ R61, R62, UR54, -R61 ;  /* 0x000000363e3d7c23 */ /* 0x000fe2000801083d */
[C---:B------:R-:W-:Y:S01]  /*c110*/  FFMA.FTZ R143, R169.reuse, UR54, R144 ;  /* 0x00000036a98f7c23 */ /* 0x040fe20008010090 */
[----:B------:R-:W-:Y:S01]  /*c120*/  FMUL.FTZ R169, R169, R39 ;  /* 0x00000027a9a97220 */ /* 0x000fe20000410000 */
[----:B------:R-:W-:Y:S01]  /*c130*/  FMUL.FTZ R144, R129, R170 ;  /* 0x000000aa81907220 */ /* 0x000fe20000410000 */
[----:B------:R-:W-:Y:S01]  /*c140*/  FADD.FTZ R150, R147, R150 ;  /* 0x0000009693967221 */ /* 0x000fe20000010000 */
[C---:B------:R-:W-:Y:S01]  /*c150*/  FMUL.FTZ R156, R129.reuse, R148 ;  /* 0x00000094819c7220 */ /* 0x040fe20000410000 */
[----:B------:R0:W-:Y:S01]  /*c160*/  STS [R122+0x2150], R155 ;  /* 0x0021509b7a007388 */ /* 0x0001e20000000800 */
[----:B------:R-:W-:Y:S01]  /*c170*/  FMUL.FTZ R106, R129, R106 ;  /* 0x0000006a816a7220 */ /* 0x000fe20000410000 */
[----:B------:R-:W-:Y:S01]  /*c180*/  FADD.FTZ R60, R149, R60 ;  /* 0x0000003c953c7221 */ /* 0x000fe20000010000 */
[----:B------:R-:W-:Y:S01]  /*c190*/  FMUL.FTZ R129, R128, R61 ;  /* 0x0000003d80817220 */ /* 0x000fe20000410000 */
[----:B------:R1:W-:Y:S01]  /*c1a0*/  STS [R122+0x2154], R159 ;  /* 0x0021549f7a007388 */ /* 0x0003e20000000800 */
[C---:B------:R-:W-:Y:S01]  /*c1b0*/  FFMA.FTZ R144, R213.reuse, R148, -R144 ;  /* 0x00000094d5907223 */ /* 0x040fe20000010890 */
[----:B------:R-:W-:Y:S01]  /*c1c0*/  FADD.FTZ R63, R150, R63 ;  /* 0x0000003f963f7221 */ /* 0x000fe20000010000 */
[----:B------:R-:W-:Y:S01]  /*c1d0*/  FFMA.FTZ R61, R213, R170, R156 ;  /* 0x000000aad53d7223 */ /* 0x000fe2000001009c */
[C---:B------:R-:W-:Y:S01]  /*c1e0*/  FMUL.FTZ R146, R187.reuse, UR55 ;  /* 0x00000037bb927c20 */ /* 0x040fe20008410000 */
[----:B------:R-:W-:Y:S01]  /*c1f0*/  FMUL.FTZ R156, R187, R36 ;  /* 0x00000024bb9c7220 */ /* 0x000fe20000410000 */
[C---:B0-----:R-:W-:Y:S01]  /*c200*/  FMUL.FTZ R155, R128.reuse, R145 ;  /* 0x00000091809b7220 */ /* 0x041fe20000410000 */
[-C--:B------:R-:W-:Y:S01]  /*c210*/  FMUL.FTZ R128, R128, R169.reuse ;  /* 0x000000a980807220 */ /* 0x080fe20000410000 */
[----:B------:R-:W-:Y:S01]  /*c220*/  FADD.FTZ R151, R60, R151 ;  /* 0x000000973c977221 */ /* 0x000fe20000010000 */
[----:B------:R-:W-:Y:S01]  /*c230*/  FADD.FTZ R63, R63, R152 ;  /* 0x000000983f3f7221 */ /* 0x000fe20000010000 */
[----:B-1----:R-:W-:Y:S01]  /*c240*/  FMUL.FTZ R159, R86, R148 ;  /* 0x00000094569f7220 */ /* 0x002fe20000410000 */
[----:B------:R-:W-:Y:S01]  /*c250*/  FMUL.FTZ R148, R171, UR55 ;  /* 0x00000037ab947c20 */ /* 0x000fe20008410000 */
[C---:B------:R-:W-:Y:S01]  /*c260*/  FFMA.FTZ R62, R212.reuse, R169, R155 ;  /* 0x000000a9d43e7223 */ /* 0x040fe2000001009b */
[-C--:B------:R-:W-:Y:S01]  /*c270*/  FFMA.FTZ R128, R212, R145.reuse, -R128 ;  /* 0x00000091d4807223 */ /* 0x080fe20000010880 */
[----:B------:R-:W-:Y:S01]  /*c280*/  FMUL.FTZ R155, R87, R145 ;  /* 0x00000091579b7220 */ /* 0x000fe20000410000 */
[----:B------:R-:W-:Y:S01]  /*c290*/  FFMA.FTZ R148, R187, UR54, -R148 ;  /* 0x00000036bb947c23 */ /* 0x000fe20008010894 */
[C---:B------:R-:W-:Y:S01]  /*c2a0*/  FFMA.FTZ R145, R171.reuse, UR54, R146 ;  /* 0x00000036ab917c23 */ /* 0x040fe20008010092 */
[----:B------:R-:W-:Y:S01]  /*c2b0*/  FMUL.FTZ R146, R171, R36 ;  /* 0x00000024ab927220 */ /* 0x000fe20000410000 */
[----:B------:R-:W-:Y:S01]  /*c2c0*/  FMUL.FTZ R149, R131, R156 ;  /* 0x0000009c83957220 */ /* 0x000fe20000410000 */
[----:B------:R-:W-:Y:S01]  /*c2d0*/  FADD.FTZ R140, R151, R140 ;  /* 0x0000008c978c7221 */ /* 0x000fe20000010000 */
[----:B------:R-:W-:Y:S01]  /*c2e0*/  FADD.FTZ R63, R63, R142 ;  /* 0x0000008e3f3f7221 */ /* 0x000fe20000010000 */
[C---:B------:R-:W-:Y:S01]  /*c2f0*/  FMUL.FTZ R147, R131.reuse, R148 ;  /* 0x0000009483937220 */ /* 0x040fe20000410000 */
[----:B------:R-:W-:Y:S01]  /*c300*/  FFMA.FTZ R154, R210, R184, -R173 ;  /* 0x000000b8d29a7223 */ /* 0x000fe200000108ad */
[-C--:B------:R-:W-:Y:S01]  /*c310*/  FFMA.FTZ R148, R216, R146.reuse, R149 ;  /* 0x00000092d8947223 */ /* 0x080fe20000010095 */
[----:B------:R-:W-:Y:S01]  /*c320*/  FADD.FTZ R153, R140, R153 ;  /* 0x000000998c997221 */ /* 0x000fe20000010000 */
[-C--:B------:R-:W-:Y:S01]  /*c330*/  FMUL.FTZ R131, R131, R146.reuse ;  /* 0x0000009283837220 */ /* 0x080fe20000410000 */
[----:B------:R-:W-:Y:S01]  /*c340*/  FMUL.FTZ R149, R85, R146 ;  /* 0x0000009255957220 */ /* 0x000fe20000410000 */
[----:B------:R-:W-:Y:S01]  /*c350*/  FADD.FTZ R62, R63, R62 ;  /* 0x0000003e3f3e7221 */ /* 0x000fe20000010000 */
[----:B------:R-:W-:Y:S01]  /*c360*/  MOV R146, UR56 ;  /* 0x0000003800927c02 */ /* 0x000fe20008000f00 */
[----:B------:R-:W-:Y:S01]  /*c370*/  FADD.FTZ R153, R153, R154 ;  /* 0x0000009a99997221 */ /* 0x000fe20000010000 */
[----:B------:R-:W-:Y:S01]  /*c380*/  FMUL.FTZ R139, R188, R31 ;  /* 0x0000001fbc8b7220 */ /* 0x000fe20000410000 */
[----:B------:R-:W-:Y:S01]  /*c390*/  FADD.FTZ R61, R62, R61 ;  /* 0x0000003d3e3d7221 */ /* 0x000fe20000010000 */
[----:B------:R-:W-:Y:S01]  /*c3a0*/  LEA R146, R146, -R83, 0x1 ;  /* 0x8000005392927211 */ /* 0x000fe200078e08ff */
[----:B------:R-:W-:Y:S01]  /*c3b0*/  FADD.FTZ R153, R153, R128 ;  /* 0x0000008099997221 */ /* 0x000fe20000010000 */
[----:B------:R-:W-:Y:S01]  /*c3c0*/  FMUL.FTZ R135, R138, R139 ;  /* 0x0000008b8a877220 */ /* 0x000fe20000410000 */
[----:B------:R-:W-:Y:S01]  /*c3d0*/  FMUL.FTZ R157, R76, R157 ;  /* 0x0000009d4c9d7220 */ /* 0x000fe20000410000 */
[----:B------:R-:W-:Y:S01]  /*c3e0*/  FADD.FTZ R148, R61, R148 ;  /* 0x000000943d947221 */ /* 0x000fe20000010000 */
[----:B------:R-:W-:Y:S01]  /*c3f0*/  ISETP.GE.AND P1, PT, R146, 0x1, PT ;  /* 0x000000019200780c */ /* 0x000fe20003f26270 */
[-C--:B------:R-:W-:Y:S01]  /*c400*/  FMUL.FTZ R138, R138, R141.reuse ;  /* 0x0000008d8a8a7220 */ /* 0x080fe20000410000 */
[----:B------:R-:W-:Y:S01]  /*c410*/  FMUL.FTZ R61, R163, UR55 ;  /* 0x00000037a33d7c20 */ /* 0x000fe20008410000 */
[-C--:B------:R-:W-:Y:S01]  /*c420*/  FFMA.FTZ R131, R216, R156.reuse, -R131 ;  /* 0x0000009cd8837223 */ /* 0x080fe20000010883 */
[----:B------:R-:W-:Y:S01]  /*c430*/  FADD.FTZ R144, R153, R144 ;  /* 0x0000009099907221 */ /* 0x000fe20000010000 */
[C---:B------:R-:W-:Y:S01]  /*c440*/  FFMA.FTZ R135, R218.reuse, R141, R135 ;  /* 0x0000008dda877223 */ /* 0x040fe20000010087 */
[----:B------:R-:W-:Y:S01]  /*c450*/  FMUL.FTZ R151, R85, R156 ;  /* 0x0000009c55977220 */ /* 0x000fe20000410000 */
[----:B------:R-:W-:Y:S01]  /*c460*/  FFMA.FTZ R138, R218, R139, -R138 ;  /* 0x0000008bda8a7223 */ /* 0x000fe2000001088a */
[----:B------:R0:W-:Y:S01]  /*c470*/  STS [R122+0x214c], R157 ;  /* 0x00214c9d7a007388 */ /* 0x0001e20000000800 */
[----:B------:R-:W-:Y:S01]  /*c480*/  FMUL.FTZ R141, R84, R141 ;  /* 0x0000008d548d7220 */ /* 0x000fe20000410000 */
[----:B------:R-:W-:Y:S01]  /*c490*/  FFMA.FTZ R142, R108, UR54, -R61 ;  /* 0x000000366c8e7c23 */ /* 0x000fe2000801083d */
[----:B------:R-:W-:Y:S01]  /*c4a0*/  FMUL.FTZ R177, R74, R177 ;  /* 0x000000b14ab17220 */ /* 0x000fe20000410000 */
[----:B------:R-:W-:Y:S01]  /*c4b0*/  FMUL.FTZ R167, R76, R167 ;  /* 0x000000a74ca77220 */ /* 0x000fe20000410000 */
[----:B------:R-:W-:Y:S01]  /*c4c0*/  FMUL.FTZ R169, R87, R169 ;  /* 0x000000a957a97220 */ /* 0x000fe20000410000 */
[----:B------:R-:W-:Y:S01]  /*c4d0*/  FMUL.FTZ R139, R84, R139 ;  /* 0x0000008b548b7220 */ /* 0x000fe20000410000 */
[----:B------:R-:W-:Y:S01]  /*c4e0*/  FADD.FTZ R131, R144, R131 ;  /* 0x0000008390837221 */ /* 0x000fe20000010000 */
[----:B------:R-:W-:Y:S01]  /*c4f0*/  FMUL.FTZ R60, R164, UR55 ;  /* 0x00000037a43c7c20 */ /* 0x000fe20008410000 */
[----:B------:R-:W-:Y:S01]  /*c500*/  FMUL.FTZ R61, R161, UR55 ;  /* 0x00000037a13d7c20 */ /* 0x000fe20008410000 */
[----:B0-----:R-:W-:Y:S01]  /*c510*/  FMUL.FTZ R157, R86, R170 ;  /* 0x000000aa569d7220 */ /* 0x001fe20000410000 */
[----:B------:R0:W-:Y:S01]  /*c520*/  STS [R122+0x215c], R155 ;  /* 0x00215c9b7a007388 */ /* 0x0001e20000000800 */
[----:B------:R-:W-:Y:S01]  /*c530*/  FADD.FTZ R150, R131, R138 ;  /* 0x0000008a83967221 */ /* 0x000fe20000010000 */
[----:B------:R-:W-:Y:S01]  /*c540*/  FMUL.FTZ R144, R181, UR55 ;  /* 0x00000037b5907c20 */ /* 0x000fe20008410000 */
[C---:B------:R-:W-:Y:S01]  /*c550*/  FMUL.FTZ R153, R107.reuse, UR55 ;  /* 0x000000376b997c20 */ /* 0x040fe20008410000 */
[----:B------:R1:W-:Y:S01]  /*c560*/  STS [R122+0x216c], R151 ;  /* 0x00216c977a007388 */ /* 0x0003e20000000800 */
[----:B------:R-:W-:Y:S01]  /*c570*/  FMUL.FTZ R138, R108, UR55 ;  /* 0x000000376c8a7c20 */ /* 0x000fe20008410000 */
[----:B------:R-:W-:Y:S01]  /*c580*/  FMUL.FTZ R140, R162, UR55 ;  /* 0x00000037a28c7c20 */ /* 0x000fe20008410000 */
[----:B------:R-:W-:Y:S01]  /*c590*/  FMUL.FTZ R128, R134, UR55 ;  /* 0x0000003786807c20 */ /* 0x000fe20008410000 */
[----:B------:R2:W-:Y:S01]  /*c5a0*/  STS [R122+0x2178], R136 ;  /* 0x002178887a007388 */ /* 0x0005e20000000800 */
[----:B------:R-:W-:Y:S01]  /*c5b0*/  FMUL.FTZ R62, R114, UR55 ;  /* 0x00000037723e7c20 */ /* 0x000fe20008410000 */
[----:B0-----:R-:W-:Y:S01]  /*c5c0*/  FFMA.FTZ R155, R107, UR54, -R60 ;  /* 0x000000366b9b7c23 */ /* 0x001fe2000801083c */
[----:B------:R-:W-:Y:S01]  /*c5d0*/  FMUL.FTZ R60, R158, UR55 ;  /* 0x000000379e3c7c20 */ /* 0x000fe20008410000 */
[----:B------:R0:W-:Y:S01]  /*c5e0*/  STS [R122+0x2168], R149 ;  /* 0x002168957a007388 */ /* 0x0001e20000000800 */
[----:B------:R-:W-:Y:S01]  /*c5f0*/  FMUL.FTZ R131, R121, UR55 ;  /* 0x0000003779837c20 */ /* 0x000fe20008410000 */
[----:B-1----:R-:W-:Y:S01]  /*c600*/  FMUL.FTZ R151, R124, R181 ;  /* 0x000000b57c977220 */ /* 0x002fe20000410000 */
[----:B------:R-:W-:Y:S01]  /*c610*/  FMUL.FTZ R124, R160, UR55 ;  /* 0x00000037a07c7c20 */ /* 0x000fe20008410000 */
[----:B------:R1:W-:Y:S01]  /*c620*/  STS [R122+0x2170], R141 ;  /* 0x0021708d7a007388 */ /* 0x0003e20000000800 */
[----:B------:R-:W-:Y:S01]  /*c630*/  FFMA.FTZ R144, R165, UR54, R144 ;  /* 0x00000036a5907c23 */ /* 0x000fe20008010090 */
[----:B--2---:R-:W-:Y:S01]  /*c640*/  FFMA.FTZ R136, R134, UR54, -R61 ;  /* 0x0000003686887c23 */ /* 0x004fe2000801083d */
[----:B------:R-:W-:Y:S01]  /*c650*/  FMUL.FTZ R61, R175, UR55 ;  /* 0x00000037af3d7c20 */ /* 0x000fe20008410000 */
[----:B------:R-:W-:Y:S01]  /*c660*/  STS [R122+0x213c], R177 ;  /* 0x00213cb17a007388 */ /* 0x000fe20000000800 */
[----:B------:R-:W-:Y:S01]  /*c670*/  FFMA.FTZ R153, R164, UR54, R153 ;  /* 0x00000036a4997c23 */ /* 0x000fe20008010099 */
[----:B0-----:R-:W-:Y:S01]  /*c680*/  FMUL.FTZ R149, R111, UR55 ;  /* 0x000000376f957c20 */ /* 0x001fe20008410000 */
[----:B------:R-:W-:Y:S01]  /*c690*/  FFMA.FTZ R138, R163, UR54, R138 ;  /* 0x00000036a38a7c23 */ /* 0x000fe2000801008a */
[----:B------:R-:W-:Y:S01]  /*c6a0*/  STS [R122+0x2148], R167 ;  /* 0x002148a77a007388 */ /* 0x000fe20000000800 */
[----:B------:R-:W-:Y:S01]  /*c6b0*/  FFMA.FTZ R140, R111, UR54, -R140 ;  /* 0x000000366f8c7c23 */ /* 0x000fe2000801088c */
[----:B-1----:R-:W-:Y:S01]  /*c6c0*/  FMUL.FTZ R141, R113, UR55 ;  /* 0x00000037718d7c20 */ /* 0x002fe20008410000 */
[----:B------:R-:W-:Y:S01]  /*c6d0*/  FFMA.FTZ R149, R162, UR54, R149 ;  /* 0x00000036a2957c23 */ /* 0x000fe20008010095 */
[----:B------:R-:W-:Y:S01]  /*c6e0*/  STS [R122+0x2158], R169 ;  /* 0x002158a97a007388 */ /* 0x000fe20000000800 */
[----:B------:R-:W-:Y:S01]  /*c6f0*/  FFMA.FTZ R128, R161, UR54, R128 ;  /* 0x00000036a1807c23 */ /* 0x000fe20008010080 */
[----:B------:R-:W-:Y:S01]  /*c700*/  FFMA.FTZ R124, R113, UR54, -R124 ;  /* 0x00000036717c7c23 */ /* 0x000fe2000801087c */
[----:B------:R-:W-:Y:S01]  /*c710*/  FFMA.FTZ R141, R160, UR54, R141 ;  /* 0x00000036a08d7c23 */ /* 0x000fe2000801008d */
[----:B------:R-:W-:Y:S01]  /*c720*/  STS [R122+0x2160], R157 ;  /* 0x0021609d7a007388 */ /* 0x000fe20000000800 */
[----:B------:R-:W-:-:S03]  /*c730*/  FFMA.FTZ R131, R158, UR54, R131 ;  /* 0x000000369e837c23 */ /* 0x000fc60008010083 */
[----:B------:R-:W-:Y:S04]  /*c740*/  STS [R122+0x2164], R159 ;  /* 0x0021649f7a007388 */ /* 0x000fe80000000800 */
[----:B------:R0:W-:Y:S04]  /*c750*/  STS [R122+0x2174], R139 ;  /* 0x0021748b7a007388 */ /* 0x0001e80000000800 */
[----:B------:R1:W-:Y:S01]  /*c760*/  STS [R122+0x217c], R137 ;  /* 0x00217c897a007388 */ /* 0x0003e20000000800 */
[----:B0-----:R-:W-:Y:S01]  /*c770*/  FFMA.FTZ R139, R175, UR54, -R62 ;  /* 0x00000036af8b7c23 */ /* 0x001fe2000801083e */
[----:B-1----:R-:W-:Y:S01]  /*c780*/  FFMA.FTZ R122, R114, UR54, R61 ;  /* 0x00000036727a7c23 */ /* 0x002fe2000801003d */
        /* <DEDUP_REMOVED lines=32> */
.L_x_1920:
[----:B------:R-:W-:Y:S05]  /*c990*/  BSYNC B0 ;  /* 0x0000000000007941 */ /* 0x000fea0003800000 */
.L_x_1919:
        /* <DEDUP_REMOVED lines=42> */
.L_x_1922:
[----:B------:R-:W-:Y:S05]  /*cc40*/  BSYNC B0 ;  /* 0x0000000000007941 */ /* 0x000fea0003800000 */
.L_x_1921:
        /* <DEDUP_REMOVED lines=17> */
.L_x_1924:
[----:B------:R-:W-:Y:S05]  /*cd60*/  BSYNC B0 ;  /* 0x0000000000007941 */ /* 0x000fea0003800000 */
.L_x_1923:
[----:B-12---:R1:W2:Y:S01]  /*cd70*/  LDS R61, [R130+0x2700] ;  /* 0x00270000823d7984 */ /* 0x0062a20000000800 */
[----:B------:R-:W-:Y:S01]  /*cd80*/  BSSY B0, `(.L_x_1925) ;  /* 0x0000006000007945 */ /* 0x000fe20003800000 */
[----:B0-----:R-:W-:Y:S02]  /*cd90*/  IADD3 R60, R83, 0x300, RZ ;  /* 0x00000300533c7810 */ /* 0x001fe40007ffe0ff */
[----:B------:R-:W-:Y:S02]  /*cda0*/  LEA.HI.SX32 R150, R150, R83, 0x1b ;  /* 0x0000005396967211 */ /* 0x000fe400078fdaff */
[----:B------:R-:W-:Y:S01]  /*cdb0*/  LEA R148, R148, R81, 0x2 ;  /* 0x0000005194947211 */ /* 0x000fe200078e10ff */
[----:B------:R-:W-:Y:S06]  /*cdc0*/  @!P1 BRA `(.L_x_1926) ;  /* 0x0000000000049947 */ /* 0x000fec0003800000 */
[----:B--2---:R0:W-:Y:S02]  /*cdd0*/  REDG.E.ADD.F32.FTZ.RN.STRONG.GPU desc[UR20][R62.64+-0x3a00], R61 ;  /* 0xffc6003d3e0079a6 */ /* 0x0041e4000c10f394 */
.L_x_1926:
[----:B------:R-:W-:Y:S05]  /*cde0*/  BSYNC B0 ;  /* 0x0000000000007941 */ /* 0x000fea0003800000 */
.L_x_1925:
[----:B0-2---:R0:W2:Y:S01]  /*cdf0*/  LDS R61, [R148+0x2900] ;  /* 0x00290000943d7984 */ /* 0x0050a20000000800 */
[----:B------:R-:W-:Y:S01]  /*ce00*/  BSSY B0, `(.L_x_1927) ;  /* 0x0000006000007945 */ /* 0x000fe20003800000 */
[----:B-1----:R-:W-:Y:S02]  /*ce10*/  IADD3 R130, R83, 0x380, RZ ;  /* 0x0000038053827810 */ /* 0x002fe40007ffe0ff */
[----:B------:R-:W-:Y:S02]  /*ce20*/  LEA.HI.SX32 R60, R60, R83, 0x1b ;  /* 0x000000533c3c7211 */ /* 0x000fe400078fdaff */
[----:B------:R-:W-:Y:S01]  /*ce30*/  LEA R150, R150, R81, 0x2 ;  /* 0x0000005196967211 */ /* 0x000fe200078e10ff */
[----:B------:R-:W-:Y:S06]  /*ce40*/  @!P2 BRA `(.L_x_1928) ;  /* 0x000000000004a947 */ /* 0x000fec0003800000 */
[----:B--2---:R1:W-:Y:S02]  /*ce50*/  REDG.E.ADD.F32.FTZ.RN.STRONG.GPU desc[UR20][R62.64+-0x3800], R61 ;  /* 0xffc8003d3e0079a6 */ /* 0x0043e4000c10f394 */
.L_x_1928:
[----:B------:R-:W-:Y:S05]  /*ce60*/  BSYNC B0 ;  /* 0x0000000000007941 */ /* 0x000fea0003800000 */
.L_x_1927:
[----:B-12---:R1:W2:Y:S01]  /*ce70*/  LDS R61, [R150+0x2b00] ;  /* 0x002b0000963d7984 */ /* 0x0062a20000000800 */
[----:B------:R-:W-:Y:S01]  /*ce80*/  BSSY B0, `(.L_x_1929) ;  /* 0x0000005000007945 */ /* 0x000fe20003800000 */
[----:B------:R-:W-:Y:S02]  /*ce90*/  LEA.HI.SX32 R130, R130, R83, 0x1b ;  /* 0x0000005382827211 */ /* 0x000fe400078fdaff */
[----:B------:R-:W-:Y:S01]  /*cea0*/  LEA R60, R60, R81, 0x2 ;  /* 0x000000513c3c7211 */ /* 0x000fe200078e10ff */
[----:B------:R-:W-:Y:S06]  /*ceb0*/  @!P3 BRA `(.L_x_1930) ;  /* 0x000000000004b947 */ /* 0x000fec0003800000 */
[----:B--2---:R3:W-:Y:S02]  /*cec0*/  REDG.E.ADD.F32.FTZ.RN.STRONG.GPU desc[UR20][R62.64+-0x3600], R61 ;  /* 0xffca003d3e0079a6 */ /* 0x0047e4000c10f394 */
.L_x_1930:
[----:B------:R-:W-:Y:S05]  /*ced0*/  BSYNC B0 ;  /* 0x0000000000007941 */ /* 0x000fea0003800000 */
.L_x_1929:
[----:B--23--:R2:W3:Y:S01]  /*cee0*/  LDS R61, [R60+0x2d00] ;  /* 0x002d00003c3d7984 */ /* 0x00c4e20000000800 */
[----:B------:R-:W-:Y:S01]  /*cef0*/  BSSY B0, `(.L_x_1931) ;  /* 0x0000004000007945 */ /* 0x000fe20003800000 */
[----:B0-----:R-:W-:-:S03]  /*cf00*/  LEA R148, R130, R81, 0x2 ;  /* 0x0000005182947211 */ /* 0x001fc600078e10ff */
[----:B------:R-:W-:Y:S05]  /*cf10*/  @!P4 BRA `(.L_x_1932) ;  /* 0x000000000004c947 */ /* 0x000fea0003800000 */
[----:B---3--:R0:W-:Y:S02]  /*cf20*/  REDG.E.ADD.F32.FTZ.RN.STRONG.GPU desc[UR20][R62.64+-0x3400], R61 ;  /* 0xffcc003d3e0079a6 */ /* 0x0081e4000c10f394 */
.L_x_1932:
[----:B------:R-:W-:Y:S05]  /*cf30*/  BSYNC B0 ;  /* 0x0000000000007941 */ /* 0x000fea0003800000 */
.L_x_1931:
[----:B0--3--:R0:W3:Y:S01]  /*cf40*/  LDS R61, [R148+0x2f00] ;  /* 0x002f0000943d7984 */ /* 0x0090e20000000800 */
[----:B------:R-:W-:Y:S01]  /*cf50*/  BSSY B0, `(.L_x_1933) ;  /* 0x0000005000007945 */ /* 0x000fe20003800000 */
[C---:B--2---:R-:W-:Y:S02]  /*cf60*/  IADD3 R60, R83.reuse, 0x400, RZ ;  /* 0x00000400533c7810 */ /* 0x044fe40007ffe0ff */
[----:B------:R-:W-:Y:S01]  /*cf70*/  IADD3 R130, R83, 0x480, RZ ;  /* 0x0000048053827810 */ /* 0x000fe20007ffe0ff */
[----:B------:R-:W-:Y:S06]  /*cf80*/  @!P5 BRA `(.L_x_1934) ;  /* 0x000000000004d947 */ /* 0x000fec0003800000 */
[----:B---3--:R2:W-:Y:S02]  /*cf90*/  REDG.E.ADD.F32.FTZ.RN.STRONG.GPU desc[UR20][R62.64+-0x3200], R61 ;  /* 0xffce003d3e0079a6 */ /* 0x0085e4000c10f394 */
.L_x_1934:
[----:B------:R-:W-:Y:S05]  /*cfa0*/  BSYNC B0 ;  /* 0x0000000000007941 */ /* 0x000fea0003800000 */
.L_x_1933:
        /* <DEDUP_REMOVED lines=17> */
.L_x_1936:
[----:B------:R-:W-:Y:S05]  /*d0c0*/  BSYNC B0 ;  /* 0x0000000000007941 */ /* 0x000fea0003800000 */
.L_x_1935:
[----:B0-2---:R0:W1:Y:S01]  /*d0d0*/  LDS R61, [R130+0x3300] ;  /* 0x00330000823d7984 */ /* 0x0050620000000800 */
[----:B------:R-:W-:Y:S01]  /*d0e0*/  BSSY B0, `(.L_x_1937) ;  /* 0x0000006000007945 */ /* 0x000fe20003800000 */
[----:B------:R-:W-:Y:S02]  /*d0f0*/  IADD3 R60, R83, 0x600, RZ ;  /* 0x00000600533c7810 */ /* 0x000fe40007ffe0ff */
[----:B------:R-:W-:Y:S02]  /*d100*/  LEA.HI.SX32 R150, R150, R83, 0x1b ;  /* 0x0000005396967211 */ /* 0x000fe400078fdaff */
[----:B------:R-:W-:Y:S01]  /*d110*/  LEA R148, R148, R81, 0x2 ;  /* 0x0000005194947211 */ /* 0x000fe200078e10ff */
[----:B------:R-:W-:Y:S06]  /*d120*/  @!P1 BRA `(.L_x_1938) ;  /* 0x0000000000049947 */ /* 0x000fec0003800000 */
[----:B-1----:R2:W-:Y:S02]  /*d130*/  REDG.E.ADD.F32.FTZ.RN.STRONG.GPU desc[UR20][R62.64+-0x2e00], R61 ;  /* 0xffd2003d3e0079a6 */ /* 0x0025e4000c10f394 */
.L_x_1938:
[----:B------:R-:W-:Y:S05]  /*d140*/  BSYNC B0 ;  /* 0x0000000000007941 */ /* 0x000fea0003800000 */
.L_x_1937:
[----:B-12---:R1:W2:Y:S01]  /*d150*/  LDS R61, [R148+0x3500] ;  /* 0x00350000943d7984 */ /* 0x0062a20000000800 */
[----:B------:R-:W-:Y:S01]  /*d160*/  BSSY B0, `(.L_x_1939) ;  /* 0x0000006000007945 */ /* 0x000fe20003800000 */
[----:B0-----:R-:W-:Y:S02]  /*d170*/  IADD3 R130, R83, 0x680, RZ ;  /* 0x0000068053827810 */ /* 0x001fe40007ffe0ff */
[----:B------:R-:W-:Y:S02]  /*d180*/  LEA.HI.SX32 R60, R60, R83, 0x1b ;  /* 0x000000533c3c7211 */ /* 0x000fe400078fdaff */
[----:B------:R-:W-:Y:S01]  /*d190*/  LEA R150, R150, R81, 0x2 ;  /* 0x0000005196967211 */ /* 0x000fe200078e10ff */
[----:B------:R-:W-:Y:S06]  /*d1a0*/  @!P2 BRA `(.L_x_1940) ;  /* 0x000000000004a947 */ /* 0x000fec0003800000 */
[----:B--2---:R0:W-:Y:S02]  /*d1b0*/  REDG.E.ADD.F32.FTZ.RN.STRONG.GPU desc[UR20][R62.64+-0x2c00], R61 ;  /* 0xffd4003d3e0079a6 */ /* 0x0041e4000c10f394 */
.L_x_1940:
[----:B------:R-:W-:Y:S05]  /*d1c0*/  BSYNC B0 ;  /* 0x0000000000007941 */ /* 0x000fea0003800000 */
.L_x_1939:
[----:B0-2---:R0:W2:Y:S01]  /*d1d0*/  LDS R61, [R150+0x3700] ;  /* 0x00370000963d7984 */ /* 0x0050a20000000800 */
[----:B------:R-:W-:Y:S01]  /*d1e0*/  BSSY B0, `(.L_x_1941) ;  /* 0x0000005000007945 */ /* 0x000fe20003800000 */
[----:B------:R-:W-:Y:S02]  /*d1f0*/  LEA.HI.SX32 R130, R130, R83, 0x1b ;  /* 0x0000005382827211 */ /* 0x000fe400078fdaff */
[----:B------:R-:W-:Y:S01]  /*d200*/  LEA R60, R60, R81, 0x2 ;  /* 0x000000513c3c7211 */ /* 0x000fe200078e10ff */
[----:B------:R-:W-:Y:S06]  /*d210*/  @!P3 BRA `(.L_x_1942) ;  /* 0x000000000004b947 */ /* 0x000fec0003800000 */
[----:B--2---:R3:W-:Y:S02]  /*d220*/  REDG.E.ADD.F32.FTZ.RN.STRONG.GPU desc[UR20][R62.64+-0x2a00], R61 ;  /* 0xffd6003d3e0079a6 */ /* 0x0047e4000c10f394 */
.L_x_1942:
[----:B------:R-:W-:Y:S05]  /*d230*/  BSYNC B0 ;  /* 0x0000000000007941 */ /* 0x000fea0003800000 */
.L_x_1941:
[----:B--23--:R2:W3:Y:S01]  /*d240*/  LDS R61, [R60+0x3900] ;  /* 0x003900003c3d7984 */ /* 0x00c4e20000000800 */
[----:B------:R-:W-:Y:S01]  /*d250*/  BSSY B0, `(.L_x_1943) ;  /* 0x0000004000007945 */ /* 0x000fe20003800000 */
[----:B-1----:R-:W-:-:S03]  /*d260*/  LEA R148, R130, R81, 0x2 ;  /* 0x0000005182947211 */ /* 0x002fc600078e10ff */
[----:B------:R-:W-:Y:S05]  /*d270*/  @!P4 BRA `(.L_x_1944) ;  /* 0x000000000004c947 */ /* 0x000fea0003800000 */
[----:B---3--:R1:W-:Y:S02]  /*d280*/  REDG.E.ADD.F32.FTZ.RN.STRONG.GPU desc[UR20][R62.64+-0x2800], R61 ;  /* 0xffd8003d3e0079a6 */ /* 0x0083e4000c10f394 */
.L_x_1944:
[----:B------:R-:W-:Y:S05]  /*d290*/  BSYNC B0 ;  /* 0x0000000000007941 */ /* 0x000fea0003800000 */
.L_x_1943:
[----:B-1-3--:R1:W3:Y:S01]  /*d2a0*/  LDS R61, [R148+0x3b00] ;  /* 0x003b0000943d7984 */ /* 0x00a2e20000000800 */
[----:B------:R-:W-:Y:S01]  /*d2b0*/  BSSY B0, `(.L_x_1945) ;  /* 0x0000005000007945 */ /* 0x000fe20003800000 */
[C---:B--2---:R-:W-:Y:S02]  /*d2c0*/  IADD3 R60, R83.reuse, 0x700, RZ ;  /* 0x00000700533c7810 */ /* 0x044fe40007ffe0ff */
[----:B------:R-:W-:Y:S01]  /*d2d0*/  IADD3 R130, R83, 0x780, RZ ;  /* 0x0000078053827810 */ /* 0x000fe20007ffe0ff */
[----:B------:R-:W-:Y:S06]  /*d2e0*/  @!P5 BRA `(.L_x_1946) ;  /* 0x000000000004d947 */ /* 0x000fec0003800000 */
[----:B---3--:R2:W-:Y:S02]  /*d2f0*/  REDG.E.ADD.F32.FTZ.RN.STRONG.GPU desc[UR20][R62.64+-0x2600], R61 ;  /* 0xffda003d3e0079a6 */ /* 0x0085e4000c10f394 */
.L_x_1946:
[----:B------:R-:W-:Y:S05]  /*d300*/  BSYNC B0 ;  /* 0x0000000000007941 */ /* 0x000fea0003800000 */
.L_x_1945:
        /* <DEDUP_REMOVED lines=17> */
.L_x_1948:
[----:B------:R-:W-:Y:S05]  /*d420*/  BSYNC B0 ;  /* 0x0000000000007941 */ /* 0x000fea0003800000 */
.L_x_1947:
[----:B0-2---:R0:W1:Y:S01]  /*d430*/  LDS R61, [R130+0x3f00] ;  /* 0x003f0000823d7984 */ /* 0x0050620000000800 */
[----:B------:R-:W-:Y:S01]  /*d440*/  BSSY B0, `(.L_x_1949) ;  /* 0x0000006000007945 */ /* 0x000fe20003800000 */
[----:B------:R-:W-:Y:S02]  /*d450*/  IADD3 R60, R83, 0x900, RZ ;  /* 0x00000900533c7810 */ /* 0x000fe40007ffe0ff */
[----:B------:R-:W-:Y:S02]  /*d460*/  LEA.HI.SX32 R150, R150, R83, 0x1b ;  /* 0x0000005396967211 */ /* 0x000fe400078fdaff */
[----:B------:R-:W-:Y:S01]  /*d470*/  LEA R148, R148, R81, 0x2 ;  /* 0x0000005194947211 */ /* 0x000fe200078e10ff */
[----:B------:R-:W-:Y:S06]  /*d480*/  @!P1 BRA `(.L_x_1950) ;  /* 0x0000000000049947 */ /* 0x000fec0003800000 */
[----:B-1----:R2:W-:Y:S02]  /*d490*/  REDG.E.ADD.F32.FTZ.RN.STRONG.GPU desc[UR20][R62.64+-0x2200], R61 ;  /* 0xffde003d3e0079a6 */ /* 0x0025e4000c10f394 */
.L_x_1950:
[----:B------:R-:W-:Y:S05]  /*d4a0*/  BSYNC B0 ;  /* 0x0000000000007941 */ /* 0x000fea0003800000 */
.L_x_1949:
[----:B-12---:R1:W2:Y:S01]  /*d4b0*/  LDS R61, [R148+0x4100] ;  /* 0x00410000943d7984 */ /* 0x0062a20000000800 */
[----:B------:R-:W-:Y:S01]  /*d4c0*/  BSSY B0, `(.L_x_1951) ;  /* 0x0000006000007945 */ /* 0x000fe20003800000 */
[----:B0-----:R-:W-:Y:S02]  /*d4d0*/  IADD3 R130, R83, 0x980, RZ ;  /* 0x0000098053827810 */ /* 0x001fe40007ffe0ff */
[----:B------:R-:W-:Y:S02]  /*d4e0*/  LEA.HI.SX32 R60, R60, R83, 0x1b ;  /* 0x000000533c3c7211 */ /* 0x000fe400078fdaff */
[----:B------:R-:W-:Y:S01]  /*d4f0*/  LEA R150, R150, R81, 0x2 ;  /* 0x0000005196967211 */ /* 0x000fe200078e10ff */
[----:B------:R-:W-:Y:S06]  /*d500*/  @!P2 BRA `(.L_x_1952) ;  /* 0x000000000004a947 */ /* 0x000fec0003800000 */
[----:B--2---:R0:W-:Y:S02]  /*d510*/  REDG.E.ADD.F32.FTZ.RN.STRONG.GPU desc[UR20][R62.64+-0x2000], R61 ;  /* 0xffe0003d3e0079a6 */ /* 0x0041e4000c10f394 */
.L_x_1952:
[----:B------:R-:W-:Y:S05]  /*d520*/  BSYNC B0 ;  /* 0x0000000000007941 */ /* 0x000fea0003800000 */
.L_x_1951:
[----:B0-2---:R0:W2:Y:S01]  /*d530*/  LDS R61, [R150+0x4300] ;  /* 0x00430000963d7984 */ /* 0x0050a20000000800 */
[----:B------:R-:W-:Y:S01]  /*d540*/  BSSY B0, `(.L_x_1953) ;  /* 0x0000005000007945 */ /* 0x000fe20003800000 */
[----:B------:R-:W-:Y:S02]  /*d550*/  LEA.HI.SX32 R130, R130, R83, 0x1b ;  /* 0x0000005382827211 */ /* 0x000fe400078fdaff */
[----:B------:R-:W-:Y:S01]  /*d560*/  LEA R60, R60, R81, 0x2 ;  /* 0x000000513c3c7211 */ /* 0x000fe200078e10ff */
[----:B------:R-:W-:Y:S06]  /*d570*/  @!P3 BRA `(.L_x_1954) ;  /* 0x000000000004b947 */ /* 0x000fec0003800000 */
[----:B--2---:R3:W-:Y:S02]  /*d580*/  REDG.E.ADD.F32.FTZ.RN.STRONG.GPU desc[UR20][R62.64+-0x1e00], R61 ;  /* 0xffe2003d3e0079a6 */ /* 0x0047e4000c10f394 */
.L_x_1954:
[----:B------:R-:W-:Y:S05]  /*d590*/  BSYNC B0 ;  /* 0x0000000000007941 */ /* 0x000fea0003800000 */
.L_x_1953:
[----:B--23--:R2:W3:Y:S01]  /*d5a0*/  LDS R61, [R60+0x4500] ;  /* 0x004500003c3d7984 */ /* 0x00c4e20000000800 */
[----:B------:R-:W-:Y:S01]  /*d5b0*/  BSSY B0, `(.L_x_1955) ;  /* 0x0000004000007945 */ /* 0x000fe20003800000 */
[----:B-1----:R-:W-:-:S03]  /*d5c0*/  LEA R148, R130, R81, 0x2 ;  /* 0x0000005182947211 */ /* 0x002fc600078e10ff */
[----:B------:R-:W-:Y:S05]  /*d5d0*/  @!P4 BRA `(.L_x_1956) ;  /* 0x000000000004c947 */ /* 0x000fea0003800000 */
[----:B---3--:R1:W-:Y:S02]  /*d5e0*/  REDG.E.ADD.F32.FTZ.RN.STRONG.GPU desc[UR20][R62.64+-0x1c00], R61 ;  /* 0xffe4003d3e0079a6 */ /* 0x0083e4000c10f394 */
.L_x_1956:
[----:B------:R-:W-:Y:S05]  /*d5f0*/  BSYNC B0 ;  /* 0x0000000000007941 */ /* 0x000fea0003800000 */
.L_x_1955:
[----:B-1-3--:R1:W3:Y:S01]  /*d600*/  LDS R61, [R148+0x4700] ;  /* 0x00470000943d7984 */ /* 0x00a2e20000000800 */
[----:B------:R-:W-:Y:S01]  /*d610*/  BSSY B0, `(.L_x_1957) ;  /* 0x0000005000007945 */ /* 0x000fe20003800000 */
[C---:B--2---:R-:W-:Y:S02]  /*d620*/  IADD3 R60, R83.reuse, 0xa00, RZ ;  /* 0x00000a00533c7810 */ /* 0x044fe40007ffe0ff */
[----:B------:R-:W-:Y:S01]  /*d630*/  IADD3 R130, R83, 0xa80, RZ ;  /* 0x00000a8053827810 */ /* 0x000fe20007ffe0ff */
[----:B------:R-:W-:Y:S06]  /*d640*/  @!P5 BRA `(.L_x_1958) ;  /* 0x000000000004d947 */ /* 0x000fec0003800000 */
[----:B---3--:R2:W-:Y:S02]  /*d650*/  REDG.E.ADD.F32.FTZ.RN.STRONG.GPU desc[UR20][R62.64+-0x1a00], R61 ;  /* 0xffe6003d3e0079a6 */ /* 0x0085e4000c10f394 */
.L_x_1958:
[----:B------:R-:W-:Y:S05]  /*d660*/  BSYNC B0 ;  /* 0x0000000000007941 */ /* 0x000fea0003800000 */
.L_x_1957:
        /* <DEDUP_REMOVED lines=17> */
.L_x_1960:
[----:B------:R-:W-:Y:S05]  /*d780*/  BSYNC B0 ;  /* 0x0000000000007941 */ /* 0x000fea0003800000 */
.L_x_1959:
[----:B0-2---:R0:W1:Y:S01]  /*d790*/  LDS R61, [R130+0x4b00] ;  /* 0x004b0000823d7984 */ /* 0x0050620000000800 */
[----:B------:R-:W-:Y:S01]  /*d7a0*/  BSSY B0, `(.L_x_1961) ;  /* 0x0000006000007945 */ /* 0x000fe20003800000 */
[----:B------:R-:W-:Y:S02]  /*d7b0*/  IADD3 R60, R83, 0xc00, RZ ;  /* 0x00000c00533c7810 */ /* 0x000fe40007ffe0ff */
[----:B------:R-:W-:Y:S02]  /*d7c0*/  LEA.HI.SX32 R150, R150, R83, 0x1b ;  /* 0x0000005396967211 */ /* 0x000fe400078fdaff */
[----:B------:R-:W-:Y:S01]  /*d7d0*/  LEA R148, R148, R81, 0x2 ;  /* 0x0000005194947211 */ /* 0x000fe200078e10ff */
[----:B------:R-:W-:Y:S06]  /*d7e0*/  @!P1 BRA `(.L_x_1962) ;  /* 0x0000000000049947 */ /* 0x000fec0003800000 */
[----:B-1----:R2:W-:Y:S02]  /*d7f0*/  REDG.E.ADD.F32.FTZ.RN.STRONG.GPU desc[UR20][R62.64+-0x1600], R61 ;  /* 0xffea003d3e0079a6 */ /* 0x0025e4000c10f394 */
.L_x_1962:
[----:B------:R-:W-:Y:S05]  /*d800*/  BSYNC B0 ;  /* 0x0000000000007941 */ /* 0x000fea0003800000 */
.L_x_1961:
[----:B-12---:R1:W2:Y:S01]  /*d810*/  LDS R61, [R148+0x4d00] ;  /* 0x004d0000943d7984 */ /* 0x0062a20000000800 */
[----:B------:R-:W-:Y:S01]  /*d820*/  BSSY B0, `(.L_x_1963) ;  /* 0x0000006000007945 */ /* 0x000fe20003800000 */
[----:B0-----:R-:W-:Y:S02]  /*d830*/  IADD3 R130, R83, 0xc80, RZ ;  /* 0x00000c8053827810 */ /* 0x001fe40007ffe0ff */
[----:B------:R-:W-:Y:S02]  /*d840*/  LEA.HI.SX32 R60, R60, R83, 0x1b ;  /* 0x000000533c3c7211 */ /* 0x000fe400078fdaff */
[----:B------:R-:W-:Y:S01]  /*d850*/  LEA R150, R150, R81, 0x2 ;  /* 0x0000005196967211 */ /* 0x000fe200078e10ff */
[----:B------:R-:W-:Y:S06]  /*d860*/  @!P2 BRA `(.L_x_1964) ;  /* 0x000000000004a947 */ /* 0x000fec0003800000 */
[----:B--2---:R0:W-:Y:S02]  /*d870*/  REDG.E.ADD.F32.FTZ.RN.STRONG.GPU desc[UR20][R62.64+-0x1400], R61 ;  /* 0xffec003d3e0079a6 */ /* 0x0041e4000c10f394 */
.L_x_1964:
[----:B------:R-:W-:Y:S05]  /*d880*/  BSYNC B0 ;  /* 0x0000000000007941 */ /* 0x000fea0003800000 */
.L_x_1963:
[----:B0-2---:R0:W2:Y:S01]  /*d890*/  LDS R61, [R150+0x4f00] ;  /* 0x004f0000963d7984 */ /* 0x0050a20000000800 */
[----:B------:R-:W-:Y:S01]  /*d8a0*/  BSSY B0, `(.L_x_1965) ;  /* 0x0000005000007945 */ /* 0x000fe20003800000 */
[----:B------:R-:W-:Y:S02]  /*d8b0*/  LEA.HI.SX32 R130, R130, R83, 0x1b ;  /* 0x0000005382827211 */ /* 0x000fe400078fdaff */
[----:B------:R-:W-:Y:S01]  /*d8c0*/  LEA R60, R60, R81, 0x2 ;  /* 0x000000513c3c7211 */ /* 0x000fe200078e10ff */
[----:B------:R-:W-:Y:S06]  /*d8d0*/  @!P3 BRA `(.L_x_1966) ;  /* 0x000000000004b947 */ /* 0x000fec0003800000 */
[----:B--2---:R3:W-:Y:S02]  /*d8e0*/  REDG.E.ADD.F32.FTZ.RN.STRONG.GPU desc[UR20][R62.64+-0x1200], R61 ;  /* 0xffee003d3e0079a6 */ /* 0x0047e4000c10f394 */
.L_x_1966:
[----:B------:R-:W-:Y:S05]  /*d8f0*/  BSYNC B0 ;  /* 0x0000000000007941 */ /* 0x000fea0003800000 */
.L_x_1965:
[----:B--23--:R2:W3:Y:S01]  /*d900*/  LDS R61, [R60+0x5100] ;  /* 0x005100003c3d7984 */ /* 0x00c4e20000000800 */
[----:B------:R-:W-:Y:S01]  /*d910*/  BSSY B0, `(.L_x_1967) ;  /* 0x0000004000007945 */ /* 0x000fe20003800000 */
[----:B-1----:R-:W-:-:S03]  /*d920*/  LEA R148, R130, R81, 0x2 ;  /* 0x0000005182947211 */ /* 0x002fc600078e10ff */
[----:B------:R-:W-:Y:S05]  /*d930*/  @!P4 BRA `(.L_x_1968) ;  /* 0x000000000004c947 */ /* 0x000fea0003800000 */
[----:B---3--:R1:W-:Y:S02]  /*d940*/  REDG.E.ADD.F32.FTZ.RN.STRONG.GPU desc[UR20][R62.64+-0x1000], R61 ;  /* 0xfff0003d3e0079a6 */ /* 0x0083e4000c10f394 */
.L_x_1968:
[----:B------:R-:W-:Y:S05]  /*d950*/  BSYNC B0 ;  /* 0x0000000000007941 */ /* 0x000fea0003800000 */
.L_x_1967:
[----:B-1-3--:R1:W3:Y:S01]  /*d960*/  LDS R61, [R148+0x5300] ;  /* 0x00530000943d7984 */ /* 0x00a2e20000000800 */
[----:B------:R-:W-:Y:S01]  /*d970*/  BSSY B0, `(.L_x_1969) ;  /* 0x0000005000007945 */ /* 0x000fe20003800000 */
[C---:B--2---:R-:W-:Y:S02]  /*d980*/  IADD3 R60, R83.reuse, 0xd00, RZ ;  /* 0x00000d00533c7810 */ /* 0x044fe40007ffe0ff */
[----:B------:R-:W-:Y:S01]  /*d990*/  IADD3 R130, R83, 0xd80, RZ ;  /* 0x00000d8053827810 */ /* 0x000fe20007ffe0ff */
[----:B------:R-:W-:Y:S06]  /*d9a0*/  @!P5 BRA `(.L_x_1970) ;  /* 0x000000000004d947 */ /* 0x000fec0003800000 */
[----:B---3--:R2:W-:Y:S02]  /*d9b0*/  REDG.E.ADD.F32.FTZ.RN.STRONG.GPU desc[UR20][R62.64+-0xe00], R61 ;  /* 0xfff2003d3e0079a6 */ /* 0x0085e4000c10f394 */
.L_x_1970:
[----:B------:R-:W-:Y:S05]  /*d9c0*/  BSYNC B0 ;  /* 0x0000000000007941 */ /* 0x000fea0003800000 */
.L_x_1969:
        /* <DEDUP_REMOVED lines=17> */
.L_x_1972:
[----:B------:R-:W-:Y:S05]  /*dae0*/  BSYNC B0 ;  /* 0x0000000000007941 */ /* 0x000fea0003800000 */
.L_x_1971:
[----:B0-2---:R0:W1:Y:S01]  /*daf0*/  LDS R61, [R130+0x5700] ;  /* 0x00570000823d7984 */ /* 0x0050620000000800 */
[----:B------:R-:W-:Y:S01]  /*db00*/  BSSY B0, `(.L_x_1973) ;  /* 0x0000006000007945 */ /* 0x000fe20003800000 */
[----:B------:R-:W-:Y:S02]  /*db10*/  IADD3 R60, R83, 0xf00, RZ ;  /* 0x00000f00533c7810 */ /* 0x000fe40007ffe0ff */
[----:B------:R-:W-:Y:S02]  /*db20*/  LEA.HI.SX32 R150, R150, R83, 0x1b ;  /* 0x0000005396967211 */ /* 0x000fe400078fdaff */
[----:B------:R-:W-:Y:S01]  /*db30*/  LEA R148, R148, R81, 0x2 ;  /* 0x0000005194947211 */ /* 0x000fe200078e10ff */
[----:B------:R-:W-:Y:S06]  /*db40*/  @!P1 BRA `(.L_x_1974) ;  /* 0x0000000000049947 */ /* 0x000fec0003800000 */
[----:B-1----:R2:W-:Y:S02]  /*db50*/  REDG.E.ADD.F32.FTZ.RN.STRONG.GPU desc[UR20][R62.64+-0xa00], R61 ;  /* 0xfff6003d3e0079a6 */ /* 0x0025e4000c10f394 */
.L_x_1974:
[----:B------:R-:W-:Y:S05]  /*db60*/  BSYNC B0 ;  /* 0x0000000000007941 */ /* 0x000fea0003800000 */
.L_x_1973:
[----:B-12---:R1:W2:Y:S01]  /*db70*/  LDS R61, [R148+0x5900] ;  /* 0x00590000943d7984 */ /* 0x0062a20000000800 */
[----:B------:R-:W-:Y:S01]  /*db80*/  BSSY B0, `(.L_x_1975) ;  /* 0x0000006000007945 */ /* 0x000fe20003800000 */
[----:B0-----:R-:W-:Y:S02]  /*db90*/  IADD3 R130, R83, 0xf80, RZ ;  /* 0x00000f8053827810 */ /* 0x001fe40007ffe0ff */
[----:B------:R-:W-:Y:S02]  /*dba0*/  LEA.HI.SX32 R60, R60, R83, 0x1b ;  /* 0x000000533c3c7211 */ /* 0x000fe400078fdaff */
[----:B------:R-:W-:Y:S01]  /*dbb0*/  LEA R150, R150, R81, 0x2 ;  /* 0x0000005196967211 */ /* 0x000fe200078e10ff */
[----:B------:R-:W-:Y:S06]  /*dbc0*/  @!P2 BRA `(.L_x_1976) ;  /* 0x000000000004a947 */ /* 0x000fec0003800000 */
[----:B--2---:R0:W-:Y:S02]  /*dbd0*/  REDG.E.ADD.F32.FTZ.RN.STRONG.GPU desc[UR20][R62.64+-0x800], R61 ;  /* 0xfff8003d3e0079a6 */ /* 0x0041e4000c10f394 */
.L_x_1976:
[----:B------:R-:W-:Y:S05]  /*dbe0*/  BSYNC B0 ;  /* 0x0000000000007941 */ /* 0x000fea0003800000 */
.L_x_1975:
[----:B0-2---:R0:W2:Y:S01]  /*dbf0*/  LDS R61, [R150+0x5b00] ;  /* 0x005b0000963d7984 */ /* 0x0050a20000000800 */
[----:B------:R-:W-:Y:S01]  /*dc00*/  BSSY B0, `(.L_x_1977) ;  /* 0x0000005000007945 */ /* 0x000fe20003800000 */
[----:B------:R-:W-:Y:S02]  /*dc10*/  LEA.HI.SX32 R130, R130, R83, 0x1b ;  /* 0x0000005382827211 */ /* 0x000fe400078fdaff */
[----:B------:R-:W-:Y:S01]  /*dc20*/  LEA R60, R60, R81, 0x2 ;  /* 0x000000513c3c7211 */ /* 0x000fe200078e10ff */
[----:B------:R-:W-:Y:S06]  /*dc30*/  @!P3 BRA `(.L_x_1978) ;  /* 0x000000000004b947 */ /* 0x000fec0003800000 */
[----:B--2---:R3:W-:Y:S02]  /*dc40*/  REDG.E.ADD.F32.FTZ.RN.STRONG.GPU desc[UR20][R62.64+-0x600], R61 ;  /* 0xfffa003d3e0079a6 */ /* 0x0047e4000c10f394 */
.L_x_1978:
[----:B------:R-:W-:Y:S05]  /*dc50*/  BSYNC B0 ;  /* 0x0000000000007941 */ /* 0x000fea0003800000 */
.L_x_1977:
[----:B--23--:R2:W3:Y:S01]  /*dc60*/  LDS R61, [R60+0x5d00] ;  /* 0x005d00003c3d7984 */ /* 0x00c4e20000000800 */
[----:B------:R-:W-:Y:S01]  /*dc70*/  BSSY B0, `(.L_x_1979) ;  /* 0x0000004000007945 */ /* 0x000fe20003800000 */
[----:B------:R-:W-:-:S03]  /*dc80*/  LEA R130, R130, R81, 0x2 ;  /* 0x0000005182827211 */ /* 0x000fc600078e10ff */
[----:B------:R-:W-:Y:S05]  /*dc90*/  @!P4 BRA `(.L_x_1980) ;  /* 0x000000000004c947 */ /* 0x000fea0003800000 */
[----:B---3--:R3:W-:Y:S02]  /*dca0*/  REDG.E.ADD.F32.FTZ.RN.STRONG.GPU desc[UR20][R62.64+-0x400], R61 ;  /* 0xfffc003d3e0079a6 */ /* 0x0087e4000c10f394 */
.L_x_1980:
[----:B------:R-:W-:Y:S05]  /*dcb0*/  BSYNC B0 ;  /* 0x0000000000007941 */ /* 0x000fea0003800000 */
.L_x_1979:
[----:B---3--:R3:W0:Y:S01]  /*dcc0*/  LDS R61, [R130+0x5f00] ;  /* 0x005f0000823d7984 */ /* 0x0086220000000800 */
[----:B------:R-:W-:Y:S01]  /*dcd0*/  BSSY B0, `(.L_x_1981) ;  /* 0x0000004000007945 */ /* 0x000fe20003800000 */
[----:B--2---:R-:W-:-:S03]  /*dce0*/  FADD.FTZ R60, R135, R132 ;  /* 0x00000084873c7221 */ /* 0x004fc60000010000 */
[----:B------:R-:W-:Y:S05]  /*dcf0*/  @!P5 BRA `(.L_x_1982) ;  /* 0x000000000004d947 */ /* 0x000fea0003800000 */
[----:B0-----:R2:W-:Y:S02]  /*dd00*/  REDG.E.ADD.F32.FTZ.RN.STRONG.GPU desc[UR20][R62.64+-0x200], R61 ;  /* 0xfffe003d3e0079a6 */ /* 0x0015e4000c10f394 */
.L_x_1982:
[----:B------:R-:W-:Y:S05]  /*dd10*/  BSYNC B0 ;  /* 0x0000000000007941 */ /* 0x000fea0003800000 */
.L_x_1981:
[----:B------:R-:W5:Y:S01]  /*dd20*/  LDL R146, [R1+0x14] ;  /* 0x0000140001927983 */ /* 0x000f620000100800 */
[----:B------:R-:W-:Y:S01]  /*dd30*/  ISETP.GT.AND P1, PT, R82, 0x1e, PT ;  /* 0x0000001e5200780c */ /* 0x000fe20003f24270 */
[----:B------:R-:W-:Y:S01]  /*dd40*/  FFMA.FTZ R84, R84, R109, R105 ;  /* 0x0000006d54547223 */ /* 0x000fe20000010069 */
[----:B0-2---:R-:W-:Y:S01]  /*dd50*/  MOV R61, R133 ;  /* 0x00000085003d7202 */ /* 0x005fe20000000f00 */
[----:B---3--:R-:W0:Y:S01]  /*dd60*/  SHFL.DOWN PT, R130, R133, 0x1, 0x1f ;  /* 0x08201f0085827f89 */ /* 0x008e2200000e0000 */
[----:B------:R-:W-:Y:S01]  /*dd70*/  MOV R62, R126 ;  /* 0x0000007e003e7202 */ /* 0x000fe20000000f00 */
[----:B------:R-:W-:Y:S01]  /*dd80*/  FFMA.FTZ R216, R216, R145, R147 ;  /* 0x00000091d8d87223 */ /* 0x000fe20000010093 */
[----:B------:R-:W-:Y:S01]  /*dd90*/  MOV R63, R217 ;  /* 0x000000d9003f7202 */ /* 0x000fe20000000f00 */
[----:B------:R-:W2:Y:S01]  /*dda0*/  SHFL.DOWN PT, R157, R126, 0x1, 0x1f ;  /* 0x08201f007e9d7f89 */ /* 0x000ea200000e0000 */
[----:B------:R-:W-:Y:S01]  /*ddb0*/  FADD.FTZ R35, R84, R35 ;  /* 0x0000002354237221 */ /* 0x000fe20000010000 */
[----:B------:R-:W-:Y:S01]  /*ddc0*/  FFMA.FTZ R85, R85, R112, R216 ;  /* 0x0000007055557223 */ /* 0x000fe200000100d8 */
[----:B------:R-:W-:Y:S01]  /*ddd0*/  FFMA.FTZ R213, R213, R78, R106 ;  /* 0x0000004ed5d57223 */ /* 0x000fe2000001006a */
[----:B------:R-:W3:Y:S01]  /*dde0*/  SHFL.DOWN PT, R132, R217, 0x1, 0x1f ;  /* 0x08201f00d9847f89 */ /* 0x000ee200000e0000 */
[----:B------:R-:W-:Y:S01]  /*ddf0*/  FFMA.FTZ R210, R210, R123, R79 ;  /* 0x0000007bd2d27223 */ /* 0x000fe2000001004f */
[----:B------:R-:W-:Y:S01]  /*de00*/  FADD.FTZ R34, R85, R34 ;  /* 0x0000002255227221 */ /* 0x000fe20000010000 */
[----:B------:R-:W-:Y:S01]  /*de10*/  FFMA.FTZ R88, R88, R165, R151 ;  /* 0x000000a558587223 */ /* 0x000fe20000010097 */
[----:B------:R-:W1:Y:S01]  /*de20*/  SHFL.DOWN PT, R135, R60, 0x1, 0x1f ;  /* 0x08201f003c877f89 */ /* 0x000e6200000e0000 */
[----:B------:R-:W-:Y:S01]  /*de30*/  FFMA.FTZ R203, R203, R144, R118 ;  /* 0x00000090cbcb7223 */ /* 0x000fe20000010076 */
[----:B------:R-:W-:Y:S01]  /*de40*/  FMUL.FTZ R90, R90, R107 ;  /* 0x0000006b5a5a7220 */ /* 0x000fe20000410000 */
[----:B------:R-:W-:Y:S01]  /*de50*/  FMUL.FTZ R155, R72, R155 ;  /* 0x0000009b489b7220 */ /* 0x000fe20000410000 */
[----:B------:R-:W-:Y:S01]  /*de60*/  FMUL.FTZ R142, R71, R142 ;  /* 0x0000008e478e7220 */ /* 0x000fe20000410000 */
[----:B------:R-:W-:Y:S01]  /*de70*/  FFMA.FTZ R74, R74, R88, R203 ;  /* 0x000000584a4a7223 */ /* 0x000fe200000100cb */
[----:B------:R-:W-:Y:S01]  /*de80*/  FFMA.FTZ R90, R89, R164, R90 ;  /* 0x000000a4595a7223 */ /* 0x000fe2000001005a */
[----:B------:R-:W-:Y:S01]  /*de90*/  FFMA.FTZ R202, R202, R153, R155 ;  /* 0x00000099caca7223 */ /* 0x000fe2000001009b */
[----:B------:R-:W-:Y:S01]  /*dea0*/  ISETP.NE.AND P2, PT, R82, RZ, PT ;  /* 0x000000ff5200720c */ /* 0x000fe20003f45270 */
[----:B------:R-:W-:Y:S01]  /*deb0*/  FADD.FTZ R27, R74, R27 ;  /* 0x0000001b4a1b7221 */ /* 0x000fe20000010000 */
[----:B------:R-:W-:Y:S01]  /*dec0*/  FMUL.FTZ R91, R91, R108 ;  /* 0x0000006c5b5b7220 */ /* 0x000fe20000410000 */
[----:B------:R-:W-:Y:S01]  /*ded0*/  FFMA.FTZ R202, R73, R90, R202 ;  /* 0x0000005a49ca7223 */ /* 0x000fe200000100ca */
[----:B0-----:R-:W-:Y:S01]  /*dee0*/  @!P1 FADD.FTZ R61, R61, R130 ;  /* 0x000000823d3d9221 */ /* 0x001fe20000010000 */
[----:B------:R-:W-:Y:S01]  /*def0*/  FMUL.FTZ R94, R94, R111 ;  /* 0x0000006f5e5e7220 */ /* 0x000fe20000410000 */
[----:B------:R-:W-:Y:S01]  /*df00*/  FMUL.FTZ R69, R69, R140 ;  /* 0x0000008c45457220 */ /* 0x000fe20000410000 */
[----:B------:R-:W-:Y:S01]  /*df10*/  FMUL.FTZ R95, R95, R134 ;  /* 0x000000865f5f7220 */ /* 0x000fe20000410000 */
[----:B--2---:R-:W-:Y:S01]  /*df20*/  @!P1 FADD.FTZ R62, R62, R157 ;  /* 0x0000009d3e3e9221 */ /* 0x004fe20000010000 */
[----:B------:R-:W0:Y:S01]  /*df30*/  SHFL.DOWN PT, R126, R61, 0x2, 0x1f ;  /* 0x08401f003d7e7f89 */ /* 0x000e2200000e0000 */
[----:B------:R-:W-:Y:S01]  /*df40*/  FMUL.FTZ R136, R67, R136 ;  /* 0x0000008843887220 */ /* 0x000fe20000410000 */
[----:B------:R-:W-:Y:S01]  /*df50*/  FMUL.FTZ R98, R98, R113 ;  /* 0x0000007162627220 */ /* 0x000fe20000410000 */
[----:B---3--:R-:W-:Y:S01]  /*df60*/  @!P1 FADD.FTZ R63, R63, R132 ;  /* 0x000000843f3f9221 */ /* 0x008fe20000010000 */
[----:B------:R-:W-:Y:S01]  /*df70*/  FMUL.FTZ R193, R193, R124 ;  /* 0x0000007cc1c17220 */ /* 0x000fe20000410000 */
[----:B------:R-:W-:Y:S01]  /*df80*/  FMUL.FTZ R100, R100, R175 ;  /* 0x000000af64647220 */ /* 0x000fe20000410000 */
[----:B------:R-:W-:Y:S01]  /*df90*/  FMUL.FTZ R192, R192, R139 ;  /* 0x0000008bc0c07220 */ /* 0x000fe20000410000 */
[----:B-1----:R-:W-:Y:S01]  /*dfa0*/  @!P1 FADD.FTZ R60, R135, R60 ;  /* 0x0000003c873c9221 */ /* 0x002fe20000010000 */
[----:B------:R-:W1:Y:S01]  /*dfb0*/  SHFL.DOWN PT, R130, R63, 0x2, 0x1f ;  /* 0x08401f003f827f89 */ /* 0x000e6200000e0000 */
[----:B------:R-:W-:Y:S01]  /*dfc0*/  ISETP.GT.AND P1, PT, R82, 0x1d, PT ;  /* 0x0000001d5200780c */ /* 0x000fe20003f24270 */
[----:B------:R-:W-:Y:S01]  /*dfd0*/  FMUL.FTZ R104, R104, R121 ;  /* 0x0000007968687220 */ /* 0x000fe20000410000 */
[----:B------:R-:W-:Y:S01]  /*dfe0*/  FMUL.FTZ R137, R64, R137 ;  /* 0x0000008940897220 */ /* 0x000fe20000410000 */
        /* <DEDUP_REMOVED lines=36> */
[----:B------:R-:W-:Y:S01]  /*e230*/  BSSY B0, `(.L_x_1983) ;  /* 0x0000055000007945 */ /* 0x000fe20003800000 */
[----:B------:R-:W-:Y:S01]  /*e240*/  FFMA.FTZ R18, R109, R31, R18 ;  /* 0x0000001f6d127223 */ /* 0x000fe20000010012 */
[----:B------:R-:W-:Y:S01]  /*e250*/  FADD.FTZ R37, R110, R37 ;  /* 0x000000256e257221 */ /* 0x000fe20000010000 */
[----:B------:R-:W-:Y:S01]  /*e260*/  FFMA.FTZ R221, R112, R36, R221 ;  /* 0x0000002470dd7223 */ /* 0x000fe200000100dd */
        /* <DEDUP_REMOVED lines=9> */
[----:B-1----:R-:W-:Y:S01]  /*e300*/  @!P1 FADD.FTZ R63, R63, R130 ;  /* 0x000000823f3f9221 */ /* 0x002fe20000010000 */
[----:B------:R-:W-:Y:S01]  /*e310*/  FFMA.FTZ R226, R119, R42, R226 ;  /* 0x0000002a77e27223 */ /* 0x000fe200000100e2 */
[----:B------:R-:W-:Y:S01]  /*e320*/  FADD.FTZ R29, R76, R29 ;  /* 0x0000001d4c1d7221 */ /* 0x000fe20000010000 */
[----:B------:R-:W-:Y:S01]  /*e330*/  FADD.FTZ R28, R75, R28 ;  /* 0x0000001c4b1c7221 */ /* 0x000fe20000010000 */
[----:B------:R-:W-:Y:S01]  /*e340*/  FFMA.FTZ R227, R88, R43, R227 ;  /* 0x0000002b58e37223 */ /* 0x000fe200000100e3 */
[----:B--2---:R-:W-:Y:S01]  /*e350*/  @!P1 FADD.FTZ R62, R62, R133 ;  /* 0x000000853e3e9221 */ /* 0x004fe20000010000 */
[----:B------:R-:W1:Y:S01]  /*e360*/  SHFL.DOWN PT, R84, R63, 0x8, 0x1f ;  /* 0x09001f003f547f89 */ /* 0x000e6200000e0000 */
[----:B------:R-:W-:Y:S01]  /*e370*/  FFMA.FTZ R229, R90, R44, R229 ;  /* 0x0000002c5ae57223 */ /* 0x000fe200000100e5 */
[----:B------:R-:W-:Y:S01]  /*e380*/  FADD.FTZ R25, R202, R25 ;  /* 0x00000019ca197221 */ /* 0x000fe20000010000 */
[----:B---3--:R-:W-:Y:S01]  /*e390*/  @!P1 FADD.FTZ R60, R60, R105 ;  /* 0x000000693c3c9221 */ /* 0x008fe20000010000 */
[----:B------:R-:W2:Y:S01]  /*e3a0*/  SHFL.DOWN PT, R85, R62, 0x8, 0x1f ;  /* 0x09001f003e557f89 */ /* 0x000ea200000e0000 */
[----:B------:R-:W-:Y:S01]  /*e3b0*/  ISETP.GT.AND P1, PT, R82, 0x17, PT ;  /* 0x000000175200780c */ /* 0x000fe20003f24270 */
[----:B------:R-:W-:Y:S01]  /*e3c0*/  FFMA.FTZ R230, R91, R45, R230 ;  /* 0x0000002d5be67223 */ /* 0x000fe200000100e6 */
[----:B------:R-:W-:Y:S01]  /*e3d0*/  FADD.FTZ R24, R199, R24 ;  /* 0x00000018c7187221 */ /* 0x000fe20000010000 */
[----:B------:R-:W3:Y:S01]  /*e3e0*/  SHFL.DOWN PT, R79, R60, 0x8, 0x1f ;  /* 0x09001f003c4f7f89 */ /* 0x000ee200000e0000 */
        /* <DEDUP_REMOVED lines=8> */
[----:B------:R-:W-:Y:S01]  /*e470*/  FADD.FTZ R20, R99, R20 ;  /* 0x0000001463147221 */ /* 0x000fe20000010000 */
[----:B0-----:R-:W-:Y:S01]  /*e480*/  @!P1 FADD.FTZ R61, R61, R78 ;  /* 0x0000004e3d3d9221 */ /* 0x001fe20000010000 */
[----:B------:R-:W-:-:S04]  /*e490*/  FADD.FTZ R19, R102, R19 ;  /* 0x0000001366137221 */ /* 0x000fc80000010000 */
        /* <DEDUP_REMOVED lines=46> */
.L_x_1984:
[----:B------:R-:W-:Y:S05]  /*e780*/  BSYNC B0 ;  /* 0x0000000000007941 */ /* 0x000fea0003800000 */
.L_x_1983:
[----:B------:R-:W-:Y:S02]  /*e790*/  UIADD3 UR7, UR7, 0x1, URZ ;  /* 0x0000000107077890 */ /* 0x000fe4000fffe03f */
[----:B------:R-:W-:Y:S02]  /*e7a0*/  UIADD3 UR8, UP1, UR8, 0x1, URZ ;  /* 0x0000000108087890 */ /* 0x000fe4000ff3e03f */
[----:B------:R-:W-:Y:S02]  /*e7b0*/  UISETP.GE.AND UP0, UPT, UR7, UR51, UPT ;  /* 0x000000330700728c */ /* 0x000fe4000bf06270 */
[----:B------:R-:W-:-:S04]  /*e7c0*/  UIADD3.X UR9, URZ, UR9, URZ, UP1, !UPT ;  /* 0x000000093f097290 */ /* 0x000fc80008ffe43f */
[----:B------:R-:W-:-:S13]  /*e7d0*/  PLOP3.LUT P0, PT, PT, PT, UP0, 0x80, 0x0 ;  /* 0x000000000000781c */ /* 0x000fda0003f0f008 */
[----:B------:R-:W-:Y:S05]  /*e7e0*/  @!P0 BRA `(.L_x_1985) ;  /* 0xffffff6400508947 */ /* 0x000fea000383ffff */
.L_x_1890:
[----:B------:R-:W-:Y:S01]  /*e7f0*/  SHF.L.U32 R0, R83, 0x4, RZ ;  /* 0x0000000453007819 */ /* 0x000fe200000006ff */
[----:B------:R-:W-:Y:S03]  /*e800*/  BAR.SYNC.DEFER_BLOCKING 0x0 ;  /* 0x0000000000007b1d */ /* 0x000fe60000010000 */
[----:B------:R-:W-:Y:S02]  /*e810*/  LOP3.LUT R0, R0, 0xfffffe00, RZ, 0xc0, !PT ;  /* 0xfffffe0000007812 */ /* 0x000fe400078ec0ff */
[----:B------:R-:W-:Y:S02]  /*e820*/  MOV R2, UR16 ;  /* 0x0000001000027c02 */ /* 0x000fe40008000f00 */
[----:B------:R-:W-:Y:S01]  /*e830*/  MOV R3, UR15 ;  /* 0x0000000f00037c02 */ /* 0x000fe20008000f00 */
[----:B------:R-:W2:Y:S01]  /*e840*/  LDL R100, [R1+0x54] ;  /* 0x0000540001647983 */ /* 0x000ea20000100800 */
[----:B------:R-:W-:-:S02]  /*e850*/  LOP3.LUT R16, R0, 0x1f, R83, 0xf8, !PT ;  /* 0x0000001f00107812 */ /* 0x000fc400078ef853 */
[----:B------:R-:W-:Y:S01]  /*e860*/  PRMT R26, RZ, 0x7610, R26 ;  /* 0x00007610ff1a7816 */ /* 0x000fe2000000001a */
[----:B------:R-:W3:Y:S01]  /*e870*/  LDL R99, [R1+0x50] ;  /* 0x0000500001637983 */ /* 0x000ee20000100800 */
[C---:B------:R-:W-:Y:S02]  /*e880*/  LOP3.LUT R15, R16.reuse, 0x20, RZ, 0xfc, !PT ;  /* 0x00000020100f7812 */ /* 0x040fe400078efcff */
[----:B------:R-:W-:Y:S01]  /*e890*/  PRMT R31, RZ, 0x7610, R31 ;  /* 0x00007610ff1f7816 */ /* 0x000fe2000000001f */
[----:B------:R-:W5:Y:S01]  /*e8a0*/  LDL R98, [R1+0x4c] ;  /* 0x00004c0001627983 */ /* 0x000f620000100800 */
        /* <DEDUP_REMOVED lines=8> */
[----:B------:R-:W-:Y:S01]  /*e930*/  PRMT R40, RZ, 0x7610, R40 ;  /* 0x00007610ff287816 */ /* 0x000fe20000000028 */
[----:B------:R-:W4:Y:S01]  /*e940*/  LDL R95, [R1+0x40] ;  /* 0x00004000015f7983 */ /* 0x000f220000100800 */
[C---:B------:R-:W-:Y:S02]  /*e950*/  LOP3.LUT R2, R16.reuse, 0x80, RZ, 0xfc, !PT ;  /* 0x0000008010027812 */ /* 0x040fe400078efcff */
[----:B------:R-:W-:Y:S01]  /*e960*/  PRMT R41, RZ, 0x7610, R41 ;  /* 0x00007610ff297816 */ /* 0x000fe20000000029 */
[----:B------:R-:W2:Y:S01]  /*e970*/  @!P2 LDG.E.U16 R26, desc[UR20][R38.64] ;  /* 0x00000014261aa981 */ /* 0x000ea2000c1e1500 */
[C---:B------:R-:W-:Y:S02]  /*e980*/  LOP3.LUT R3, R16.reuse, 0xa0, RZ, 0xfc, !PT ;  /* 0x000000a010037812 */ /* 0x040fe400078efcff */
[----:B------:R-:W-:Y:S01]  /*e990*/  PRMT R42, RZ, 0x7610, R42 ;  /* 0x00007610ff2a7816 */ /* 0x000fe2000000002a */
[----:B------:R-:W3:Y:S01]  /*e9a0*/  @!P1 LDG.E.U16 R31, desc[UR20][R38.64+0x40] ;  /* 0x00004014261f9981 */ /* 0x000ee2000c1e1500 */
        /* <DEDUP_REMOVED lines=12> */
[----:B------:R-:W-:Y:S02]  /*ea70*/  LOP3.LUT R6, R16, 0x100, RZ, 0xfc, !PT ;  /* 0x0000010010067812 */ /* 0x000fe400078efcff */
[----:B------:R-:W-:Y:S01]  /*ea80*/  PRMT R47, RZ, 0x7610, R47 ;  /* 0x00007610ff2f7816 */ /* 0x000fe2000000002f */
[----:B------:R-:W5:Y:S01]  /*ea90*/  @!P0 LDG.E.U16 R36, desc[UR20][R38.64+0x80] ;  /* 0x0000801426248981 */ /* 0x000f62000c1e1500 */
[----:B------:R-:W-:Y:S02]  /*eaa0*/  ISETP.GE.AND P6, PT, R2, UR56, PT ;  /* 0x0000003802007c0c */ /* 0x000fe4000bfc6270 */
[----:B------:R-:W-:Y:S01]  /*eab0*/  PRMT R48, RZ, 0x7610, R48 ;  /* 0x00007610ff307816 */ /* 0x000fe20000000030 */
[----:B------:R-:W4:Y:S01]  /*eac0*/  LDL R88, [R1+0x2c] ;  /* 0x00002c0001587983 */ /* 0x000f220000100800 */
[----:B------:R-:W-:-:S02]  /*ead0*/  ISETP.GE.AND P5, PT, R3, UR56, PT ;  /* 0x0000003803007c0c */ /* 0x000fc4000bfa6270 */
[----:B------:R-:W-:Y:S01]  /*eae0*/  PRMT R49, RZ, 0x7610, R49 ;  /* 0x00007610ff317816 */ /* 0x000fe20000000031 */
[----:B------:R-:W4:Y:S01]  /*eaf0*/  @!P4 LDG.E.U16 R40, desc[UR20][R38.64+0xc0] ;  /* 0x0000c0142628c981 */ /* 0x000f22000c1e1500 */
[----:B------:R-:W-:Y:S02]  /*eb00*/  ISETP.GE.AND P3, PT, R4, UR56, PT ;  /* 0x0000003804007c0c */ /* 0x000fe4000bf66270 */
[----:B------:R-:W-:Y:S01]  /*eb10*/  PRMT R50, RZ, 0x7610, R50 ;  /* 0x00007610ff327816 */ /* 0x000fe20000000032 */
[----:B------:R-:W4:Y:S01]  /*eb20*/  LDL R86, [R1+0x28] ;  /* 0x0000280001567983 */ /* 0x000f220000100800 */
[----:B------:R-:W-:Y:S02]  /*eb30*/  ISETP.GE.AND P2, PT, R5, UR56, PT ;  /* 0x0000003805007c0c */ /* 0x000fe4000bf46270 */
[----:B------:R-:W-:Y:S01]  /*eb40*/  PRMT R51, RZ, 0x7610, R51 ;  /* 0x00007610ff337816 */ /* 0x000fe20000000033 */
[----:B------:R-:W4:Y:S01]  /*eb50*/  @!P6 LDG.E.U16 R41, desc[UR20][R38.64+0x100] ;  /* 0x000100142629e981 */ /* 0x000f22000c1e1500 */
[----:B------:R-:W-:-:S02]  /*eb60*/  ISETP.GE.AND P1, PT, R6, UR56, PT ;  /* 0x0000003806007c0c */ /* 0x000fc4000bf26270 */
[----:B------:R-:W-:Y:S01]  /*eb70*/  PRMT R52, RZ, 0x7610, R52 ;  /* 0x00007610ff347816 */ /* 0x000fe20000000034 */
[----:B------:R-:W4:Y:S01]  /*eb80*/  @!P5 LDG.E.U16 R42, desc[UR20][R38.64+0x140] ;  /* 0x00014014262ad981 */ /* 0x000f22000c1e1500 */
[----:B------:R-:W-:-:S03]  /*eb90*/  LOP3.LUT R7, R16, 0x120, RZ, 0xfc, !PT ;  /* 0x0000012010077812 */ /* 0x000fc600078efcff */
[----:B------:R-:W4:Y:S01]  /*eba0*/  LDL R84, [R1+0x24] ;  /* 0x0000240001547983 */ /* 0x000f220000100800 */
[----:B------:R-:W-:-:S03]  /*ebb0*/  LOP3.LUT R8, R16, 0x140, RZ, 0xfc, !PT ;  /* 0x0000014010087812 */ /* 0x000fc600078efcff */
[----:B------:R-:W4:Y:S01]  /*ebc0*/  LDL R78, [R1+0x20] ;  /* 0x00002000014e7983 */ /* 0x000f220000100800 */
[----:B------:R-:W-:-:S03]  /*ebd0*/  LOP3.LUT R9, R16, 0x160, RZ, 0xfc, !PT ;  /* 0x0000016010097812 */ /* 0x000fc600078efcff */
[----:B------:R-:W4:Y:S01]  /*ebe0*/  LDL R76, [R1+0x1c] ;  /* 0x00001c00014c7983 */ /* 0x000f220000100800 */
[----:B------:R-:W-:-:S03]  /*ebf0*/  LOP3.LUT R10, R16, 0x180, RZ, 0xfc, !PT ;  /* 0x00000180100a7812 */ /* 0x000fc600078efcff */
[----:B------:R-:W4:Y:S01]  /*ec00*/  LDL R74, [R1+0x18] ;  /* 0x00001800014a7983 */ /* 0x000f220000100800 */
[C---:B------:R-:W-:Y:S01]  /*ec10*/  LOP3.LUT R11, R16.reuse, 0x1a0, RZ, 0xfc, !PT ;  /* 0x000001a0100b7812 */ /* 0x040fe200078efcff */
[----:B------:R-:W0:Y:S01]  /*ec20*/  S2UR UR8, SR_CgaCtaId ;  /* 0x00000000000879c3 */ /* 0x000e220000008800 */
[----:B------:R-:W-:Y:S01]  /*ec30*/  ISETP.GE.AND P0, PT, R7, UR56, PT ;  /* 0x0000003807007c0c */ /* 0x000fe2000bf06270 */
[----:B------:R-:W4:Y:S01]  /*ec40*/  @!P3 LDG.E.U16 R43, desc[UR20][R38.64+0x180] ;  /* 0x00018014262bb981 */ /* 0x000f22000c1e1500 */
[----:B------:R-:W-:Y:S02]  /*ec50*/  LOP3.LUT R12, R16, 0x1c0, RZ, 0xfc, !PT ;  /* 0x000001c0100c7812 */ /* 0x000fe400078efcff */
[----:B------:R-:W-:Y:S01]  /*ec60*/  F2FP.BF16.F32.PACK_AB R236, R236, R237 ;  /* 0x000000edecec723e */ /* 0x000fe200000010ff */
[----:B------:R-:W4:Y:S01]  /*ec70*/  @!P2 LDG.E.U16 R44, desc[UR20][R38.64+0x1c0] ;  /* 0x0001c014262ca981 */ /* 0x000f22000c1e1500 */
[----:B------:R-:W-:Y:S02]  /*ec80*/  ISETP.GE.AND P4, PT, R8, UR56, PT ;  /* 0x0000003808007c0c */ /* 0x000fe4000bf86270 */
[----:B------:R-:W-:Y:S01]  /*ec90*/  F2FP.BF16.F32.PACK_AB R234, R234, R235 ;  /* 0x000000ebeaea723e */ /* 0x000fe200000010ff */
[----:B------:R-:W4:Y:S01]  /*eca0*/  @!P1 LDG.E.U16 R45, desc[UR20][R38.64+0x200] ;  /* 0x00020014262d9981 */ /* 0x000f22000c1e1500 */
[----:B------:R-:W-:-:S02]  /*ecb0*/  LOP3.LUT R13, R16, 0x1e0, RZ, 0xfc, !PT ;  /* 0x000001e0100d7812 */ /* 0x000fc400078efcff */
[----:B------:R-:W-:Y:S01]  /*ecc0*/  F2FP.BF16.F32.PACK_AB R230, R230, R233 ;  /* 0x000000e9e6e6723e */ /* 0x000fe200000010ff */
[----:B------:R-:W4:Y:S01]  /*ecd0*/  @!P0 LDG.E.U16 R46, desc[UR20][R38.64+0x240] ;  /* 0x00024014262e8981 */ /* 0x000f22000c1e1500 */
[----:B------:R-:W-:Y:S02]  /*ece0*/  ISETP.GE.AND P6, PT, R9, UR56, PT ;  /* 0x0000003809007c0c */ /* 0x000fe4000bfc6270 */
[----:B------:R-:W-:Y:S02]  /*ecf0*/  F2FP.BF16.F32.PACK_AB R227, R227, R229 ;  /* 0x000000e5e3e3723e */ /* 0x000fe400000010ff */
[----:B------:R-:W-:Y:S01]  /*ed00*/  F2FP.BF16.F32.PACK_AB R225, R225, R226 ;  /* 0x000000e2e1e1723e */ /* 0x000fe200000010ff */
[----:B------:R-:W4:Y:S01]  /*ed10*/  @!P4 LDG.E.U16 R47, desc[UR20][R38.64+0x280] ;  /* 0x00028014262fc981 */ /* 0x000f22000c1e1500 */
[----:B------:R-:W-:Y:S02]  /*ed20*/  ISETP.GE.AND P5, PT, R10, UR56, PT ;  /* 0x000000380a007c0c */ /* 0x000fe4000bfa6270 */
[----:B------:R-:W-:-:S02]  /*ed30*/  F2FP.BF16.F32.PACK_AB R223, R223, R224 ;  /* 0x000000e0dfdf723e */ /* 0x000fc400000010ff */
[----:B------:R-:W-:Y:S01]  /*ed40*/  F2FP.BF16.F32.PACK_AB R221, R221, R222 ;  /* 0x000000dedddd723e */ /* 0x000fe200000010ff */
[----:B------:R-:W-:Y:S01]  /*ed50*/  UMOV UR7, 0x400 ;  /* 0x0000040000077882 */ /* 0x000fe20000000000 */
[----:B------:R-:W-:Y:S01]  /*ed60*/  ISETP.GE.AND P3, PT, R11, UR56, PT ;  /* 0x000000380b007c0c */ /* 0x000fe2000bf66270 */
[----:B------:R-:W4:Y:S01]  /*ed70*/  @!P6 LDG.E.U16 R48, desc[UR20][R38.64+0x2c0] ;  /* 0x0002c0142630e981 */ /* 0x000f22000c1e1500 */
[----:B------:R-:W-:Y:S02]  /*ed80*/  ISETP.GE.AND P2, PT, R12, UR56, PT ;  /* 0x000000380c007c0c */ /* 0x000fe4000bf46270 */
[----:B------:R-:W-:Y:S01]  /*ed90*/  F2FP.BF16.F32.PACK_AB R17, R17, R18 ;  /* 0x000000121111723e */ /* 0x000fe200000010ff */
[----:B------:R-:W-:Y:S01]  /*eda0*/  ULEA UR9, UR10, 0xfffff800, 0xb ;  /* 0xfffff8000a097891 */ /* 0x000fe2000f8e583f */
[----:B------:R-:W-:Y:S01]  /*edb0*/  ISETP.GE.AND P1, PT, R13, UR56, PT ;  /* 0x000000380d007c0c */ /* 0x000fe2000bf26270 */
[----:B------:R-:W4:Y:S01]  /*edc0*/  @!P5 LDG.E.U16 R49, desc[UR20][R38.64+0x300] ;  /* 0x000300142631d981 */ /* 0x000f22000c1e1500 */
[----:B------:R-:W-:Y:S01]  /*edd0*/  USHF.R.S32.HI UR30, URZ, 0x1f, UR46 ;  /* 0x0000001f3f1e7899 */ /* 0x000fe2000801142e */
[----:B------:R-:W-:Y:S01]  /*ede0*/  ULDC.64 UR34, c[0x0][0x388] ;  /* 0x0000e20000227ab9 */ /* 0x000fe20000000a00 */
[----:B------:R-:W-:-:S03]  /*edf0*/  ULDC.64 UR32, c[0x0][0x3a8] ;  /* 0x0000ea0000207ab9 */ /* 0x000fc60000000a00 */
        /* <DEDUP_REMOVED lines=24> */
[----:B------:R-:W-:Y:S04]  /*ef80*/  LDS.U16 R39, [R80+0x10] ;  /* 0x0000100050277984 */ /* 0x000fe80000000400 */
[----:B------:R-:W-:Y:S01]  /*ef90*/  LDS.U16 R40, [R80+0x12] ;  /* 0x0000120050287984 */ /* 0x000fe20000000400 */
[----:B--2---:R-:W-:-:S02]  /*efa0*/  SHF.L.U32 R26, R26, 0x10, RZ ;  /* 0x000000101a1a7819 */ /* 0x004fc400000006ff */
[----:B---3--:R-:W-:Y:S02]  /*efb0*/  SHF.L.U32 R31, R31, 0x10, RZ ;  /* 0x000000101f1f7819 */ /* 0x008fe400000006ff */
[----:B----4-:R-:W-:Y:S01]  /*efc0*/  SHF.L.U32 R36, R36, 0x10, RZ ;  /* 0x0000001024247819 */ /* 0x010fe200000006ff */
[----:B------:R-:W-:Y:S02]  /*efd0*/  FADD.FTZ R41, R26, UR5 ;  /* 0x000000051a297e21 */ /* 0x000fe40008010000 */
[----:B------:R-:W-:Y:S01]  /*efe0*/  FADD.FTZ R42, R31, UR5 ;  /* 0x000000051f2a7e21 */ /* 0x000fe20008010000 */
[----:B------:R-:W-:Y:S01]  /*eff0*/  LDS.U16 R26, [R80+0x8] ;  /* 0x00000800501a7984 */ /* 0x000fe20000000400 */
[----:B------:R-:W-:Y:S01]  /*f000*/  FADD.FTZ R43, R36, UR5 ;  /* 0x00000005242b7e21 */ /* 0x000fe20008010000 */
[----:B------:R-:W-:Y:S02]  /*f010*/  FSETP.GTU.FTZ.AND P1, PT, R41, 20, PT ;  /* 0x41a000002900780b */ /* 0x000fe40003f3c000 */
[----:B------:R-:W2:Y:S01]  /*f020*/  LDS.U16 R31, [R80+0xa] ;  /* 0x00000a00501f7984 */ /* 0x000ea20000000400 */
[----:B------:R-:W-:-:S02]  /*f030*/  FSETP.GTU.FTZ.AND P6, PT, R42, 20, PT ;  /* 0x41a000002a00780b */ /* 0x000fc40003fdc000 */
[----:B------:R-:W-:Y:S01]  /*f040*/  FSETP.GTU.FTZ.AND P5, PT, R43, 20, PT ;  /* 0x41a000002b00780b */ /* 0x000fe20003fbc000 */
[----:B------:R-:W-:Y:S01]  /*f050*/  LDS.U16 R36, [R80+0xc] ;  /* 0x00000c0050247984 */ /* 0x000fe20000000400 */
[----:B-----5:R-:W-:-:S05]  /*f060*/  SHF.L.U32 R38, R38, 0x10, RZ ;  /* 0x0000001026267819 */ /* 0x020fca00000006ff */
[----:B------:R-:W-:Y:S02]  /*f070*/  FADD.FTZ R44, R38, UR5 ;  /* 0x00000005262c7e21 */ /* 0x000fe40008010000 */
[----:B------:R-:W3:Y:S01]  /*f080*/  LDS.U16 R38, [R80+0xe] ;  /* 0x00000e0050267984 */ /* 0x000ee20000000400 */
[----:B------:R-:W-:Y:S01]  /*f090*/  @!P1 FMUL.FTZ R41, R41, -1.4426950216293334961 ;  /* 0xbfb8aa3b29299820 */ /* 0x000fe20000410000 */
[----:B------:R-:W-:Y:S02]  /*f0a0*/  @!P6 FMUL.FTZ R42, R42, -1.4426950216293334961 ;  /* 0xbfb8aa3b2a2ae820 */ /* 0x000fe40000410000 */
[----:B------:R-:W-:-:S03]  /*f0b0*/  @!P5 FMUL.FTZ R43, R43, -1.4426950216293334961 ;  /* 0xbfb8aa3b2b2bd820 */ /* 0x000fc60000410000 */
[----:B------:R-:W4:Y:S08]  /*f0c0*/  @!P1 MUFU.EX2 R41, R41 ;  /* 0x0000002900299308 */ /* 0x000f300000000800 */
[----:B------:R-:W5:Y:S08]  /*f0d0*/  @!P6 MUFU.EX2 R42, R42 ;  /* 0x0000002a002ae308 */ /* 0x000f700000000800 */
[----:B------:R-:W1:Y:S01]  /*f0e0*/  @!P5 MUFU.EX2 R43, R43 ;  /* 0x0000002b002bd308 */ /* 0x000e620000000800 */
[----:B----4-:R-:W-:Y:S01]  /*f0f0*/  @!P1 FADD.FTZ R41, R41, 1 ;  /* 0x3f80000029299421 */ /* 0x010fe20000010000 */
[----:B-----5:R-:W-:-:S06]  /*f100*/  @!P6 FADD.FTZ R42, R42, 1 ;  /* 0x3f8000002a2ae421 */ /* 0x020fcc0000010000 */
[----:B------:R-:W4:Y:S01]  /*f110*/  @!P1 MUFU.RCP R46, R41 ;  /* 0x00000029002e9308 */ /* 0x000f220000001000 */
[----:B-1----:R-:W-:-:S07]  /*f120*/  @!P5 FADD.FTZ R43, R43, 1 ;  /* 0x3f8000002b2bd421 */ /* 0x002fce0000010000 */
[----:B------:R-:W1:Y:S08]  /*f130*/  @!P6 MUFU.RCP R45, R42 ;  /* 0x0000002a002de308 */ /* 0x000e700000001000 */
[----:B------:R-:W5:Y:S01]  /*f140*/  @!P5 MUFU.RCP R48, R43 ;  /* 0x0000002b0030d308 */ /* 0x000f620000001000 */
[----:B--2---:R-:W-:Y:S02]  /*f150*/  SHF.L.U32 R31, R31, 0x10, RZ ;  /* 0x000000101f1f7819 */ /* 0x004fe400000006ff */
[----:B---3--:R-:W-:-:S02]  /*f160*/  SHF.L.U32 R38, R38, 0x10, RZ ;  /* 0x0000001026267819 */ /* 0x008fc400000006ff */
[----:B------:R-:W-:Y:S02]  /*f170*/  SHF.L.U32 R39, R39, 0x10, RZ ;  /* 0x0000001027277819 */ /* 0x000fe400000006ff */
[----:B------:R-:W-:Y:S01]  /*f180*/  SHF.L.U32 R40, R40, 0x10, RZ ;  /* 0x0000001028287819 */ /* 0x000fe200000006ff */
[----:B------:R-:W-:Y:S01]  /*f190*/  FADD.FTZ R31, R31, UR5 ;  /* 0x000000051f1f7e21 */ /* 0x000fe20008010000 */
[----:B------:R-:W-:Y:S01]  /*f1a0*/  FADD.FTZ R38, R38, UR5 ;  /* 0x0000000526267e21 */ /* 0x000fe20008010000 */
[----:B------:R-:W-:Y:S02]  /*f1b0*/  FADD.FTZ R39, R39, UR5 ;  /* 0x0000000527277e21 */ /* 0x000fe40008010000 */
[----:B------:R-:W-:Y:S01]  /*f1c0*/  FADD.FTZ R40, R40, UR5 ;  /* 0x0000000528287e21 */ /* 0x000fe20008010000 */
[----:B----4-:R-:W-:Y:S01]  /*f1d0*/  @!P1 FMUL.FTZ R19, R19, R46 ;  /* 0x0000002e13139220 */ /* 0x010fe20000410000 */
[----:B-1----:R-:W-:Y:S01]  /*f1e0*/  @!P6 FMUL.FTZ R20, R20, R45 ;  /* 0x0000002d1414e220 */ /* 0x002fe20000410000 */
[----:B------:R-:W-:Y:S01]  /*f1f0*/  FSETP.GTU.FTZ.AND P3, PT, R31, 20, PT ;  /* 0x41a000001f00780b */ /* 0x000fe20003f7c000 */
[----:B-----5:R-:W-:Y:S01]  /*f200*/  @!P5 FMUL.FTZ R21, R21, R48 ;  /* 0x000000301515d220 */ /* 0x020fe20000410000 */
[----:B------:R-:W-:-:S02]  /*f210*/  FSETP.GTU.FTZ.AND P1, PT, R38, 20, PT ;  /* 0x41a000002600780b */ /* 0x000fc40003f3c000 */
[----:B------:R-:W-:Y:S02]  /*f220*/  FSETP.GTU.FTZ.AND P6, PT, R39, 20, PT ;  /* 0x41a000002700780b */ /* 0x000fe40003fdc000 */
[----:B------:R-:W-:Y:S02]  /*f230*/  FSETP.GTU.FTZ.AND P5, PT, R40, 20, PT ;  /* 0x41a000002800780b */ /* 0x000fe40003fbc000 */
[----:B------:R-:W-:Y:S02]  /*f240*/  SHF.L.U32 R26, R26, 0x10, RZ ;  /* 0x000000101a1a7819 */ /* 0x000fe400000006ff */
[----:B------:R-:W-:-:S03]  /*f250*/  SHF.L.U32 R36, R36, 0x10, RZ ;  /* 0x0000001024247819 */ /* 0x000fc600000006ff */
[----:B------:R-:W-:Y:S02]  /*f260*/  FADD.FTZ R26, R26, UR5 ;  /* 0x000000051a1a7e21 */ /* 0x000fe40008010000 */
[----:B------:R-:W-:Y:S01]  /*f270*/  FADD.FTZ R36, R36, UR5 ;  /* 0x0000000524247e21 */ /* 0x000fe20008010000 */
[----:B------:R-:W-:Y:S01]  /*f280*/  @!P3 FMUL.FTZ R31, R31, -1.4426950216293334961 ;  /* 0xbfb8aa3b1f1fb820 */ /* 0x000fe20000410000 */
[----:B------:R-:W-:Y:S01]  /*f290*/  @!P1 FMUL.FTZ R38, R38, -1.4426950216293334961 ;  /* 0xbfb8aa3b26269820 */ /* 0x000fe20000410000 */
[----:B------:R-:W-:Y:S01]  /*f2a0*/  FSETP.GTU.FTZ.AND P4, PT, R26, 20, PT ;  /* 0x41a000001a00780b */ /* 0x000fe20003f9c000 */
[----:B------:R-:W-:Y:S01]  /*f2b0*/  @!P6 FMUL.FTZ R39, R39, -1.4426950216293334961 ;  /* 0xbfb8aa3b2727e820 */ /* 0x000fe20000410000 */
[----:B------:R-:W-:Y:S01]  /*f2c0*/  FSETP.GTU.FTZ.AND P2, PT, R36, 20, PT ;  /* 0x41a000002400780b */ /* 0x000fe20003f5c000 */
[----:B------:R-:W-:Y:S01]  /*f2d0*/  @!P5 FMUL.FTZ R40, R40, -1.4426950216293334961 ;  /* 0xbfb8aa3b2828d820 */ /* 0x000fe20000410000 */
[----:B------:R-:W1:Y:S08]  /*f2e0*/  @!P3 MUFU.EX2 R31, R31 ;  /* 0x0000001f001fb308 */ /* 0x000e700000000800 */
[----:B------:R-:W2:Y:S01]  /*f2f0*/  @!P1 MUFU.EX2 R38, R38 ;  /* 0x0000002600269308 */ /* 0x000ea20000000800 */
[----:B------:R-:W-:-:S07]  /*f300*/  @!P4 FMUL.FTZ R26, R26, -1.4426950216293334961 ;  /* 0xbfb8aa3b1a1ac820 */ /* 0x000fce0000410000 */
[----:B------:R-:W3:Y:S01]  /*f310*/  @!P6 MUFU.EX2 R39, R39 ;  /* 0x000000270027e308 */ /* 0x000ee20000000800 */
[----:B------:R-:W-:-:S07]  /*f320*/  @!P2 FMUL.FTZ R36, R36, -1.4426950216293334961 ;  /* 0xbfb8aa3b2424a820 */ /* 0x000fce0000410000 */
[----:B------:R-:W4:Y:S01]  /*f330*/  @!P5 MUFU.EX2 R40, R40 ;  /* 0x000000280028d308 */ /* 0x000f220000000800 */
[----:B-1----:R-:W-:Y:S01]  /*f340*/  @!P3 FADD.FTZ R31, R31, 1 ;  /* 0x3f8000001f1fb421 */ /* 0x002fe20000010000 */
[----:B--2---:R-:W-:-:S06]  /*f350*/  @!P1 FADD.FTZ R38, R38, 1 ;  /* 0x3f80000026269421 */ /* 0x004fcc0000010000 */
[----:B------:R-:W1:Y:S01]  /*f360*/  @!P4 MUFU.EX2 R26, R26 ;  /* 0x0000001a001ac308 */ /* 0x000e620000000800 */
[----:B---3--:R-:W-:Y:S01]  /*f370*/  @!P6 FADD.FTZ R39, R39, 1 ;  /* 0x3f8000002727e421 */ /* 0x008fe20000010000 */
[----:B------:R-:W-:-:S06]  /*f380*/  FSETP.GTU.FTZ.AND P0, PT, R44, 20, PT ;  /* 0x41a000002c00780b */ /* 0x000fcc0003f1c000 */
[----:B------:R-:W2:Y:S01]  /*f390*/  @!P2 MUFU.EX2 R36, R36 ;  /* 0x000000240024a308 */ /* 0x000ea20000000800 */
[----:B----4-:R-:W-:Y:S01]  /*f3a0*/  @!P5 FADD.FTZ R40, R40, 1 ;  /* 0x3f8000002828d421 */ /* 0x010fe20000010000 */
[----:B------:R-:W-:-:S04]  /*f3b0*/  SHF.L.U32 R41, R83, 0x4, RZ ;  /* 0x0000000453297819 */ /* 0x000fc800000006ff */
[----:B------:R-:W-:Y:S02]  /*f3c0*/  LOP3.LUT R41, R41, 0xfffffe00, RZ, 0xc0, !PT ;  /* 0xfffffe0029297812 */ /* 0x000fe400078ec0ff */
[----:B------:R-:W3:Y:S02]  /*f3d0*/  @!P3 MUFU.RCP R31, R31 ;  /* 0x0000001f001fb308 */ /* 0x000ee40000001000 */
[----:B------:R-:W-:-:S06]  /*f3e0*/  LEA R68, R82, R41, 0x4 ;  /* 0x0000002952447211 */ /* 0x000fcc00078e20ff */
[----:B------:R-:W4:Y:S01]  /*f3f0*/  @!P1 MUFU.RCP R38, R38 ;  /* 0x0000002600269308 */ /* 0x000f220000001000 */
[----:B-1----:R-:W-:-:S07]  /*f400*/  @!P4 FADD.FTZ R26, R26, 1 ;  /* 0x3f8000001a1ac421 */ /* 0x002fce0000010000 */
[----:B------:R-:W1:Y:S01]  /*f410*/  @!P6 MUFU.RCP R39, R39 ;  /* 0x000000270027e308 */ /* 0x000e620000001000 */
[----:B--2---:R-:W-:-:S07]  /*f420*/  @!P2 FADD.FTZ R36, R36, 1 ;  /* 0x3f8000002424a421 */ /* 0x004fce0000010000 */
[----:B------:R-:W2:Y:S01]  /*f430*/  @!P5 MUFU.RCP R40, R40 ;  /* 0x000000280028d308 */ /* 0x000ea20000001000 */
[----:B------:R-:W-:Y:S01]  /*f440*/  IADD3 R43, R68, 0x2, RZ ;  /* 0x00000002442b7810 */ /* 0x000fe20007ffe0ff */
[----:B------:R-:W-:Y:S01]  /*f450*/  @!P0 FMUL.FTZ R44, R44, -1.4426950216293334961 ;  /* 0xbfb8aa3b2c2c8820 */ /* 0x000fe20000410000 */
[C---:B------:R-:W-:Y:S02]  /*f460*/  IADD3 R65, R68.reuse, 0xe, RZ ;  /* 0x0000000e44417810 */ /* 0x040fe40007ffe0ff */
[C---:B------:R-:W-:Y:S02]  /*f470*/  IADD3 R46, R68.reuse, 0x4, RZ ;  /* 0x00000004442e7810 */ /* 0x040fe40007ffe0ff */
[----:B------:R-:W-:Y:S01]  /*f480*/  IADD3 R49, R68, 0x6, RZ ;  /* 0x0000000644317810 */ /* 0x000fe20007ffe0ff */
[----:B------:R5:W-:Y:S01]  /*f490*/  @!P4 MUFU.RCP R70, R26 ;  /* 0x0000001a0046c308 */ /* 0x000be20000001000 */
[-C--:B------:R-:W-:Y:S01]  /*f4a0*/  LEA.HI.SX32 R48, R46, R68.reuse, 0x1b ;  /* 0x000000442e307211 */ /* 0x080fe200078fdaff */
[----:B---3--:R-:W-:Y:S01]  /*f4b0*/  @!P3 FMUL.FTZ R24, R24, R31 ;  /* 0x0000001f1818b220 */ /* 0x008fe20000410000 */
[----:B------:R-:W-:Y:S01]  /*f4c0*/  LEA.HI.SX32 R52, R49, R68, 0x1b ;  /* 0x0000004431347211 */ /* 0x000fe200078fdaff */
[----:B----4-:R-:W-:Y:S01]  /*f4d0*/  @!P1 FMUL.FTZ R27, R27, R38 ;  /* 0x000000261b1b9220 */ /* 0x010fe20000410000 */
[----:B-1----:R-:W-:Y:S01]  /*f4e0*/  @!P6 FMUL.FTZ R28, R28, R39 ;  /* 0x000000271c1ce220 */ /* 0x002fe20000410000 */
[----:B------:R-:W-:Y:S02]  /*f4f0*/  LDS.U16 R31, [R80+0x16] ;  /* 0x00001600501f7984 */ /* 0x000fe40000000400 */
[----:B------:R1:W-:Y:S01]  /*f500*/  @!P2 MUFU.RCP R72, R36 ;  /* 0x000000240048a308 */ /* 0x0003e20000001000 */
[----:B-----5:R-:W-:Y:S01]  /*f510*/  LEA.HI.SX32 R26, R43, R68, 0x1b ;  /* 0x000000442b1a7211 */ /* 0x020fe200078fdaff */
[----:B--2---:R-:W-:Y:S01]  /*f520*/  @!P5 FMUL.FTZ R29, R29, R40 ;  /* 0x000000281d1dd220 */ /* 0x004fe20000410000 */
[----:B------:R-:W-:Y:S04]  /*f530*/  LDS.U16 R38, [R80+0x1a] ;  /* 0x00001a0050267984 */ /* 0x000fe80000000400 */
[----:B------:R-:W-:Y:S01]  /*f540*/  LDS.U16 R39, [R80+0x1c] ;  /* 0x00001c0050277984 */ /* 0x000fe20000000400 */
[----:B-1----:R-:W-:Y:S01]  /*f550*/  LEA.HI.SX32 R36, R65, R68, 0x1b ;  /* 0x0000004441247211 */ /* 0x002fe200078fdaff */
[----:B------:R-:W1:Y:S01]  /*f560*/  @!P0 MUFU.EX2 R44, R44 ;  /* 0x0000002c002c8308 */ /* 0x000e620000000800 */
[-C--:B------:R-:W-:Y:S01]  /*f570*/  LEA R46, R26, R81.reuse, 0x1 ;  /* 0x000000511a2e7211 */ /* 0x080fe200078e08ff */
[----:B------:R-:W-:Y:S01]  /*f580*/  LDS.U16 R40, [R80+0x1e] ;  /* 0x00001e0050287984 */ /* 0x000fe20000000400 */
[----:B------:R-:W-:-:S03]  /*f590*/  LEA R49, R36, R81, 0x1 ;  /* 0x0000005124317211 */ /* 0x000fc600078e08ff */
[----:B------:R-:W2:Y:S04]  /*f5a0*/  LDS.U16 R26, [R80+0x14] ;  /* 0x00001400501a7984 */ /* 0x000ea80000000400 */
[----:B------:R-:W3:Y:S01]  /*f5b0*/  LDS.U16 R36, [R80+0x18] ;  /* 0x0000180050247984 */ /* 0x000ee20000000400 */
[----:B------:R-:W-:Y:S01]  /*f5c0*/  BAR.SYNC.DEFER_BLOCKING 0x0 ;  /* 0x0000000000007b1d */ /* 0x000fe20000010000 */
[----:B------:R-:W-:Y:S01]  /*f5d0*/  IADD3 R41, R68, 0x1, RZ ;  /* 0x0000000144297810 */ /* 0x000fe20007ffe0ff */
[----:B-1----:R-:W-:Y:S01]  /*f5e0*/  @!P0 FADD.FTZ R44, R44, 1 ;  /* 0x3f8000002c2c8421 */ /* 0x002fe20000010000 */
[C---:B------:R-:W-:Y:S02]  /*f5f0*/  IADD3 R45, R68.reuse, 0x3, RZ ;  /* 0x00000003442d7810 */ /* 0x040fe40007ffe0ff */
[----:B------:R-:W-:Y:S01]  /*f600*/  IADD3 R47, R68, 0x5, RZ ;  /* 0x00000005442f7810 */ /* 0x000fe20007ffe0ff */
[----:B------:R1:W4:Y:S01]  /*f610*/  @!P0 MUFU.RCP R69, R44 ;  /* 0x0000002c00458308 */ /* 0x0003220000001000 */
[----:B------:R-:W-:-:S02]  /*f620*/  LEA.HI.SX32 R42, R41, R68, 0x1b ;  /* 0x00000044292a7211 */ /* 0x000fc400078fdaff */
[C---:B------:R-:W-:Y:S02]  /*f630*/  IADD3 R51, R68.reuse, 0x7, RZ ;  /* 0x0000000744337810 */ /* 0x040fe40007ffe0ff */
[C---:B------:R-:W-:Y:S02]  /*f640*/  IADD3 R53, R68.reuse, 0x8, RZ ;  /* 0x0000000844357810 */ /* 0x040fe40007ffe0ff */
[----:B------:R-:W-:Y:S02]  /*f650*/  IADD3 R55, R68, 0x9, RZ ;  /* 0x0000000944377810 */ /* 0x000fe40007ffe0ff */
[-C--:B-1----:R-:W-:Y:S02]  /*f660*/  LEA.HI.SX32 R44, R45, R68.reuse, 0x1b ;  /* 0x000000442d2c7211 */ /* 0x082fe400078fdaff */
[----:B------:R-:W-:Y:S02]  /*f670*/  LEA.HI.SX32 R50, R47, R68, 0x1b ;  /* 0x000000442f327211 */ /* 0x000fe400078fdaff */
[----:B------:R-:W-:-:S02]  /*f680*/  LEA R45, R42, R81, 0x1 ;  /* 0x000000512a2d7211 */ /* 0x000fc400078e08ff */
[----:B------:R-:W-:Y:S02]  /*f690*/  PRMT R41, R236, 0x7632, R41 ;  /* 0x00007632ec297816 */ /* 0x000fe40000000029 */
[C---:B------:R-:W-:Y:S02]  /*f6a0*/  IADD3 R57, R68.reuse, 0xa, RZ ;  /* 0x0000000a44397810 */ /* 0x040fe40007ffe0ff */
[----:B------:R-:W-:Y:S02]  /*f6b0*/  IADD3 R59, R68, 0xb, RZ ;  /* 0x0000000b443b7810 */ /* 0x000fe40007ffe0ff */
[----:B------:R-:W-:Y:S02]  /*f6c0*/  LEA.HI.SX32 R54, R51, R68, 0x1b ;  /* 0x0000004433367211 */ /* 0x000fe400078fdaff */
[----:B------:R-:W-:Y:S02]  /*f6d0*/  LEA R47, R44, R81, 0x1 ;  /* 0x000000512c2f7211 */ /* 0x000fe400078e08ff */
[----:B------:R-:W-:Y:S01]  /*f6e0*/  PRMT R42, R234, 0x7632, R42 ;  /* 0x00007632ea2a7816 */ /* 0x000fe2000000002a */
[----:B------:R-:W-:Y:S01]  /*f6f0*/  STS.U16 [R80], R236 ;  /* 0x000000ec50007388 */ /* 0x000fe20000000400 */
[----:B0-----:R-:W-:-:S02]  /*f700*/  IADD3 R61, R68, 0xc, RZ ;  /* 0x0000000c443d7810 */ /* 0x001fc40007ffe0ff */
[-C--:B------:R-:W-:Y:S02]  /*f710*/  LEA.HI.SX32 R56, R53, R68.reuse, 0x1b ;  /* 0x0000004435387211 */ /* 0x080fe400078fdaff */
[-C--:B------:R-:W-:Y:S01]  /*f720*/  LEA R48, R48, R81.reuse, 0x1 ;  /* 0x0000005130307211 */ /* 0x080fe200078e08ff */
[----:B------:R0:W-:Y:S01]  /*f730*/  STS.U16 [R45+0x2], R41 ;  /* 0x000002292d007388 */ /* 0x0001e20000000400 */
[----:B------:R-:W-:Y:S02]  /*f740*/  IADD3 R63, R68, 0xd, RZ ;  /* 0x0000000d443f7810 */ /* 0x000fe40007ffe0ff */
[-C--:B------:R-:W-:Y:S02]  /*f750*/  LEA.HI.SX32 R58, R55, R68.reuse, 0x1b ;  /* 0x00000044373a7211 */ /* 0x080fe400078fdaff */
[----:B------:R-:W-:Y:S02]  /*f760*/  LEA R50, R50, R81, 0x1 ;  /* 0x0000005132327211 */ /* 0x000fe400078e08ff */
[----:B------:R-:W-:Y:S01]  /*f770*/  PRMT R43, R230, 0x7632, R43 ;  /* 0x00007632e62b7816 */ /* 0x000fe2000000002b */
[----:B------:R-:W-:Y:S01]  /*f780*/  STS.U16 [R46+0x4], R234 ;  /* 0x000004ea2e007388 */ /* 0x000fe20000000400 */
[----:B------:R-:W-:-:S02]  /*f790*/  LEA.HI.SX32 R60, R57, R68, 0x1b ;  /* 0x00000044393c7211 */ /* 0x000fc400078fdaff */
[-C--:B------:R-:W-:Y:S01]  /*f7a0*/  LEA R52, R52, R81.reuse, 0x1 ;  /* 0x0000005134347211 */ /* 0x080fe200078e08ff */
[----:B------:R1:W-:Y:S01]  /*f7b0*/  STS.U16 [R47+0x6], R42 ;  /* 0x0000062a2f007388 */ /* 0x0003e20000000400 */
[----:B------:R-:W-:Y:S02]  /*f7c0*/  IADD3 R67, R68, 0xf, RZ ;  /* 0x0000000f44437810 */ /* 0x000fe40007ffe0ff */
[-C--:B------:R-:W-:Y:S02]  /*f7d0*/  LEA.HI.SX32 R62, R59, R68.reuse, 0x1b ;  /* 0x000000443b3e7211 */ /* 0x080fe400078fdaff */
[----:B------:R-:W-:Y:S02]  /*f7e0*/  LEA R54, R54, R81, 0x1 ;  /* 0x0000005136367211 */ /* 0x000fe400078e08ff */
[----:B0-----:R-:W-:Y:S01]  /*f7f0*/  PRMT R41, R227, 0x7632, R41 ;  /* 0x00007632e3297816 */ /* 0x001fe20000000029 */
[----:B------:R-:W-:Y:S01]  /*f800*/  STS.U16 [R48+0x8], R230 ;  /* 0x000008e630007388 */ /* 0x000fe20000000400 */
[----:B------:R-:W-:-:S02]  /*f810*/  LEA.HI.SX32 R64, R61, R68, 0x1b ;  /* 0x000000443d407211 */ /* 0x000fc400078fdaff */
[-C--:B------:R-:W-:Y:S01]  /*f820*/  LEA R56, R56, R81.reuse, 0x1 ;  /* 0x0000005138387211 */ /* 0x080fe200078e08ff */
[----:B------:R-:W-:Y:S01]  /*f830*/  STS.U16 [R50+0xa], R43 ;  /* 0x00000a2b32007388 */ /* 0x000fe20000000400 */
[-C--:B------:R-:W-:Y:S02]  /*f840*/  LEA.HI.SX32 R66, R63, R68.reuse, 0x1b ;  /* 0x000000443f427211 */ /* 0x080fe400078fdaff */
[-C--:B------:R-:W-:Y:S02]  /*f850*/  LEA R58, R58, R81.reuse, 0x1 ;  /* 0x000000513a3a7211 */ /* 0x080fe400078e08ff */
[----:B------:R-:W-:Y:S01]  /*f860*/  PRMT R44, R225, 0x7632, R44 ;  /* 0x00007632e12c7816 */ /* 0x000fe2000000002c */
[----:B------:R-:W-:Y:S01]  /*f870*/  STS.U16 [R52+0xc], R227 ;  /* 0x00000ce334007388 */ /* 0x000fe20000000400 */
[----:B------:R-:W-:Y:S02]  /*f880*/  LEA R60, R60, R81, 0x1 ;  /* 0x000000513c3c7211 */ /* 0x000fe400078e08ff */
[----:B------:R-:W-:Y:S01]  /*f890*/  ISETP.NE.AND P6, PT, R83, RZ, PT ;  /* 0x000000ff5300720c */ /* 0x000fe20003fc5270 */
[----:B------:R0:W-:Y:S01]  /*f8a0*/  STS.U16 [R54+0xe], R41 ;  /* 0x00000e2936007388 */ /* 0x0001e20000000400 */
[----:B------:R-:W-:-:S02]  /*f8b0*/  LEA.HI.SX32 R68, R67, R68, 0x1b ;  /* 0x0000004443447211 */ /* 0x000fc400078fdaff */
[-C--:B------:R-:W-:Y:S02]  /*f8c0*/  LEA R62, R62, R81.reuse, 0x1 ;  /* 0x000000513e3e7211 */ /* 0x080fe400078e08ff */
[----:B-1----:R-:W-:Y:S01]  /*f8d0*/  PRMT R42, R223, 0x7632, R42 ;  /* 0x00007632df2a7816 */ /* 0x002fe2000000002a */
[----:B------:R-:W-:Y:S01]  /*f8e0*/  STS.U16 [R56+0x10], R225 ;  /* 0x000010e138007388 */ /* 0x000fe20000000400 */
[-C--:B------:R-:W-:Y:S01]  /*f8f0*/  LEA R64, R64, R81.reuse, 0x1 ;  /* 0x0000005140407211 */ /* 0x080fe200078e08ff */
[----:B------:R-:W-:Y:S01]  /*f900*/  ULEA UR7, UR8, UR7, 0x18 ;  /* 0x0000000708077291 */ /* 0x000fe2000f8ec03f */
[-C--:B------:R-:W-:Y:S01]  /*f910*/  LEA R66, R66, R81.reuse, 0x1 ;  /* 0x0000005142427211 */ /* 0x080fe200078e08ff */
[----:B------:R-:W-:Y:S01]  /*f920*/  STS.U16 [R58+0x12], R44 ;  /* 0x0000122c3a007388 */ /* 0x000fe20000000400 */
[----:B------:R-:W-:Y:S02]  /*f930*/  PRMT R18, R221, 0x7632, R18 ;  /* 0x00007632dd127816 */ /* 0x000fe40000000012 */
[----:B------:R-:W-:Y:S01]  /*f940*/  LEA R68, R68, R81, 0x1 ;  /* 0x0000005144447211 */ /* 0x000fe200078e08ff */
[----:B------:R-:W-:Y:S01]  /*f950*/  STS.U16 [R60+0x14], R223 ;  /* 0x000014df3c007388 */ /* 0x000fe20000000400 */
[----:B0-----:R-:W-:-:S03]  /*f960*/  PRMT R41, R17, 0x7632, R41 ;  /* 0x0000763211297816 */ /* 0x001fc60000000029 */
[----:B------:R-:W-:Y:S01]  /*f970*/  STS.U16 [R62+0x16], R42 ;  /* 0x0000162a3e007388 */ /* 0x000fe20000000400 */
[----:B------:R-:W-:-:S03]  /*f980*/  MOV R43, UR56 ;  /* 0x00000038002b7c02 */ /* 0x000fc60008000f00 */
[----:B------:R-:W-:Y:S01]  /*f990*/  STS.U16 [R64+0x18], R221 ;  /* 0x000018dd40007388 */ /* 0x000fe20000000400 */
[----:B----4-:R-:W-:-:S03]  /*f9a0*/  @!P0 FMUL.FTZ R22, R22, R69 ;  /* 0x0000004516168220 */ /* 0x010fc60000410000 */
[----:B------:R-:W-:Y:S04]  /*f9b0*/  STS.U16 [R66+0x1a], R18 ;  /* 0x00001a1242007388 */ /* 0x000fe80000000400 */
        /* <DEDUP_REMOVED lines=20> */
[----:B--2---:R-:W-:-:S02]  /*fb00*/  SHF.L.U32 R26, R26, 0x10, RZ ;  /* 0x000000101a1a7819 */ /* 0x004fc400000006ff */
[----:B------:R-:W-:Y:S02]  /*fb10*/  SHF.L.U32 R31, R31, 0x10, RZ ;  /* 0x000000101f1f7819 */ /* 0x000fe400000006ff */
[----:B---3--:R-:W-:Y:S01]  /*fb20*/  SHF.L.U32 R36, R36, 0x10, RZ ;  /* 0x0000001024247819 */ /* 0x008fe200000006ff */
[----:B------:R-:W-:Y:S01]  /*fb30*/  FADD.FTZ R26, R26, UR5 ;  /* 0x000000051a1a7e21 */ /* 0x000fe20008010000 */
[----:B------:R-:W-:Y:S01]  /*fb40*/  SHF.L.U32 R38, R38, 0x10, RZ ;  /* 0x0000001026267819 */ /* 0x000fe200000006ff */
[----:B------:R-:W-:Y:S01]  /*fb50*/  FADD.FTZ R31, R31, UR5 ;  /* 0x000000051f1f7e21 */ /* 0x000fe20008010000 */
[----:B------:R-:W-:Y:S01]  /*fb60*/  MOV R81, UR7 ;  /* 0x0000000700517c02 */ /* 0x000fe20008000f00 */
[----:B------:R-:W-:Y:S01]  /*fb70*/  BAR.SYNC.DEFER_BLOCKING 0x0 ;  /* 0x0000000000007b1d */ /* 0x000fe20000010000 */
[----:B------:R-:W-:Y:S01]  /*fb80*/  FSETP.GTU.FTZ.AND P0, PT, R26, 20, PT ;  /* 0x41a000001a00780b */ /* 0x000fe20003f1c000 */
[----:B------:R-:W-:Y:S01]  /*fb90*/  FADD.FTZ R36, R36, UR5 ;  /* 0x0000000524247e21 */ /* 0x000fe20008010000 */
[----:B0-----:R-:W-:Y:S01]  /*fba0*/  FADD.FTZ R41, R38, UR5 ;  /* 0x0000000526297e21 */ /* 0x001fe20008010000 */
[----:B------:R-:W-:Y:S01]  /*fbb0*/  @!P2 FMUL.FTZ R25, R25, R72 ;  /* 0x000000481919a220 */ /* 0x000fe20000410000 */
[----:B------:R-:W-:-:S02]  /*fbc0*/  FSETP.GTU.FTZ.AND P1, PT, R31, 20, PT ;  /* 0x41a000001f00780b */ /* 0x000fc40003f3c000 */
[----:B------:R-:W-:Y:S02]  /*fbd0*/  FSETP.GTU.FTZ.AND P2, PT, R36, 20, PT ;  /* 0x41a000002400780b */ /* 0x000fe40003f5c000 */
[----:B------:R-:W-:Y:S01]  /*fbe0*/  FSETP.GTU.FTZ.AND P3, PT, R41, 20, PT ;  /* 0x41a000002900780b */ /* 0x000fe20003f7c000 */
[----:B------:R-:W-:Y:S01]  /*fbf0*/  @!P4 FMUL.FTZ R23, R23, R70 ;  /* 0x000000461717c220 */ /* 0x000fe20000410000 */
[----:B------:R-:W-:Y:S02]  /*fc00*/  SHF.L.U32 R39, R39, 0x10, RZ ;  /* 0x0000001027277819 */ /* 0x000fe400000006ff */
[----:B------:R-:W-:Y:S01]  /*fc10*/  SHF.R.S32.HI R91, RZ, 0x1f, R16 ;  /* 0x0000001fff5b7819 */ /* 0x000fe20000011410 */
[----:B------:R-:W-:Y:S01]  /*fc20*/  @!P0 FMUL.FTZ R17, R26, -1.4426950216293334961 ;  /* 0xbfb8aa3b1a118820 */ /* 0x000fe20000410000 */
[----:B------:R-:W-:Y:S01]  /*fc30*/  MOV R26, UR9 ;  /* 0x00000009001a7c02 */ /* 0x000fe20008000f00 */
[----:B------:R-:W0:Y:S01]  /*fc40*/  LDS R87, [R81+0x1080] ;  /* 0x0010800051577984 */ /* 0x000e220000000800 */
[----:B------:R-:W-:Y:S01]  /*fc50*/  IADD3 R38, P4, R16, UR9, RZ ;  /* 0x0000000910267c10 */ /* 0x000fe2000ff9e0ff */
[----:B------:R-:W-:Y:S01]  /*fc60*/  FADD.FTZ R42, R39, UR5 ;  /* 0x00000005272a7e21 */ /* 0x000fe20008010000 */
[----:B------:R-:W-:-:S03]  /*fc70*/  @!P1 FMUL.FTZ R18, R31, -1.4426950216293334961 ;  /* 0xbfb8aa3b1f129820 */ /* 0x000fc60000410000 */
[----:B------:R-:W-:Y:S01]  /*fc80*/  @!P3 FMUL.FTZ R31, R41, -1.4426950216293334961 ;  /* 0xbfb8aa3b291fb820 */ /* 0x000fe20000410000 */
[----:B------:R-:W-:Y:S01]  /*fc90*/  LEA.HI.X.SX32 R39, R26, R91, 0x1, P4 ;  /* 0x0000005b1a277211 */ /* 0x000fe200020f0eff */
[----:B------:R-:W-:Y:S01]  /*fca0*/  @!P2 FMUL.FTZ R26, R36, -1.4426950216293334961 ;  /* 0xbfb8aa3b241aa820 */ /* 0x000fe20000410000 */
[----:B------:R-:W-:Y:S01]  /*fcb0*/  SHF.L.U32 R40, R40, 0x10, RZ ;  /* 0x0000001028287819 */ /* 0x000fe200000006ff */
[----:B------:R-:W1:Y:S01]  /*fcc0*/  @!P0 MUFU.EX2 R17, R17 ;  /* 0x0000001100118308 */ /* 0x000e620000000800 */
[----:B------:R-:W-:-:S03]  /*fcd0*/  FSETP.GTU.FTZ.AND P4, PT, R42, 20, PT ;  /* 0x41a000002a00780b */ /* 0x000fc60003f9c000 */
[----:B------:R-:W-:-:S04]  /*fce0*/  FADD.FTZ R40, R40, UR5 ;  /* 0x0000000528287e21 */ /* 0x000fc80008010000 */
[----:B------:R-:W2:Y:S01]  /*fcf0*/  @!P2 MUFU.EX2 R26, R26 ;  /* 0x0000001a001aa308 */ /* 0x000ea20000000800 */
[----:B------:R-:W-:-:S07]  /*fd00*/  FSETP.GTU.FTZ.AND P5, PT, R40, 20, PT ;  /* 0x41a000002800780b */ /* 0x000fce0003fbc000 */
[----:B------:R-:W3:Y:S08]  /*fd10*/  @!P3 MUFU.EX2 R31, R31 ;  /* 0x0000001f001fb308 */ /* 0x000ef00000000800 */
[----:B------:R-:W4:Y:S01]  /*fd20*/  @!P1 MUFU.EX2 R18, R18 ;  /* 0x0000001200129308 */ /* 0x000f220000000800 */
[----:B------:R-:W-:Y:S01]  /*fd30*/  @!P4 FMUL.FTZ R36, R42, -1.4426950216293334961 ;  /* 0xbfb8aa3b2a24c820 */ /* 0x000fe20000410000 */
[----:B-1----:R-:W-:Y:S01]  /*fd40*/  @!P0 FADD.FTZ R17, R17, 1 ;  /* 0x3f80000011118421 */ /* 0x002fe20000010000 */
[----:B--2---:R-:W-:Y:S01]  /*fd50*/  @!P2 FADD.FTZ R26, R26, 1 ;  /* 0x3f8000001a1aa421 */ /* 0x004fe20000010000 */
[----:B------:R-:W-:Y:S01]  /*fd60*/  @!P5 FMUL.FTZ R40, R40, -1.4426950216293334961 ;  /* 0xbfb8aa3b2828d820 */ /* 0x000fe20000410000 */
[----:B---3--:R-:W-:Y:S01]  /*fd70*/  @!P3 FADD.FTZ R31, R31, 1 ;  /* 0x3f8000001f1fb421 */ /* 0x008fe20000010000 */
[----:B0-----:R-:W-:-:S02]  /*fd80*/  ISETP.GE.AND P6, PT, R16, R87, PT ;  /* 0x000000571000720c */ /* 0x001fc40003fc6270 */
[----:B------:R-:W0:Y:S01]  /*fd90*/  @!P4 MUFU.EX2 R36, R36 ;  /* 0x000000240024c308 */ /* 0x000e220000000800 */
[----:B------:R-:W-:Y:S01]  /*fda0*/  UIMAD UR28, UR30, UR34, URZ ;  /* 0x000000221e1c72a4 */ /* 0x000fe2000f8e023f */
[----:B----4-:R-:W-:-:S06]  /*fdb0*/  @!P1 FADD.FTZ R18, R18, 1 ;  /* 0x3f80000012129421 */ /* 0x010fcc0000010000 */
[----:B------:R1:W2:Y:S01]  /*fdc0*/  @!P5 MUFU.EX2 R44, R40 ;  /* 0x00000028002cd308 */ /* 0x0002a20000000800 */
[----:B------:R-:W-:Y:S02]  /*fdd0*/  UIMAD UR30, UR30, UR32, URZ ;  /* 0x000000201e1e72a4 */ /* 0x000fe4000f8e023f */
[----:B------:R-:W-:-:S05]  /*fde0*/  UIMAD.WIDE.U32 UR8, UR46, UR34, URZ ;  /* 0x000000222e0872a5 */ /* 0x000fca000f8e003f */
[----:B------:R-:W3:Y:S01]  /*fdf0*/  @!P0 MUFU.RCP R17, R17 ;  /* 0x0000001100118308 */ /* 0x000ee20000001000 */
[----:B------:R-:W-:-:S07]  /*fe00*/  UIMAD UR28, UR46, UR35, UR28 ;  /* 0x000000232e1c72a4 */ /* 0x000fce000f8e021c */
[----:B------:R1:W4:Y:S08]  /*fe10*/  @!P1 MUFU.RCP R89, R18 ;  /* 0x0000001200599308 */ /* 0x0003300000001000 */
[----:B------:R-:W0:Y:S08]  /*fe20*/  @!P2 MUFU.RCP R26, R26 ;  /* 0x0000001a001aa308 */ /* 0x000e300000001000 */
[----:B------:R-:W0:Y:S01]  /*fe30*/  @!P3 MUFU.RCP R31, R31 ;  /* 0x0000001f001fb308 */ /* 0x000e220000001000 */
[----:B------:R-:W-:Y:S01]  /*fe40*/  UIMAD UR30, UR46, UR33, UR30 ;  /* 0x000000212e1e72a4 */ /* 0x000fe2000f8e021e */
[----:B------:R-:W-:Y:S01]  /*fe50*/  BSSY B0, `(.L_x_1986) ;  /* 0x0000011000007945 */ /* 0x000fe20003800000 */
[----:B------:R-:W-:-:S02]  /*fe60*/  USHF.R.S32.HI UR7, URZ, 0x1f, UR47 ;  /* 0x0000001f3f077899 */ /* 0x000fc4000801142f */
[----:B------:R-:W-:Y:S01]  /*fe70*/  UIADD3 UR33, UR9, UR28, URZ ;  /* 0x0000001c09217290 */ /* 0x000fe2000fffe03f */
[----:B-1234-:R-:W-:Y:S11]  /*fe80*/  @P6 BRA `(.L_x_1987) ;  /* 0x0000000000346947 */ /* 0x01eff60003800000 */
        /* <DEDUP_REMOVED lines=13> */
.L_x_1987:
[----:B------:R-:W-:Y:S05]  /*ff60*/  BSYNC B0 ;  /* 0x0000000000007941 */ /* 0x000fea0003800000 */
.L_x_1986:
[----:B-1----:R-:W2:Y:S01]  /*ff70*/  LDL.LU R43, [R1+0x58] ;  /* 0x00005800012b7983 */ /* 0x002ea20000300800 */
[----:B------:R-:W-:Y:S01]  /*ff80*/  UIADD3 UR31, UR4, -UR50, URZ ;  /* 0x80000032041f7290 */ /* 0x000fe2000fffe03f */
[----:B------:R-:W-:Y:S01]  /*ff90*/  @!P0 FMUL.FTZ R30, R30, R17 ;  /* 0x000000111e1e8220 */ /* 0x000fe20000410000 */
[----:B------:R-:W-:Y:S01]  /*ffa0*/  ULDC.64 UR28, c[0x0][0x390] ;  /* 0x0000e400001c7ab9 */ /* 0x000fe20000000a00 */
[----:B------:R-:W-:Y:S01]  /*ffb0*/  UMOV UR9, UR33 ;  /* 0x0000002100097c82 */ /* 0x000fe20008000000 */
[----:B------:R-:W-:Y:S01]  /*ffc0*/  UIMAD UR31, UR31, -0x800, URZ ;  /* 0xfffff8001f1f78a4 */ /* 0x000fe2000f8e023f */
[----:B0-----:R-:W-:Y:S01]  /*ffd0*/  @!P4 FADD.FTZ R36, R36, 1 ;  /* 0x3f8000002424c421 */ /* 0x001fe20000010000 */
[----:B------:R-:W-:Y:S01]  /*ffe0*/  UIMAD UR34, UR7, UR28, URZ ;  /* 0x0000001c072272a4 */ /* 0x000fe2000f8e023f */
[----:B------:R-:W-:Y:S01]  /*fff0*/  @!P5 FADD.FTZ R44, R44, 1 ;  /* 0x3f8000002c2cd421 */ /* 0x000fe20000010000 */
[----:B------:R-:W-:Y:S01]  /*10000*/  UIMAD.WIDE.U32 UR8, UR47, UR28, UR8 ;  /* 0x0000001c2f0872a5 */ /* 0x000fe2000f8e0008 */
[----:B------:R-:W-:Y:S01]  /*10010*/  @!P2 FMUL.FTZ R33, R33, R26 ;  /* 0x0000001a2121a220 */ /* 0x000fe20000410000 */
[----:B------:R-:W-:Y:S01]  /*10020*/  UIMAD UR29, UR47, UR29, UR34 ;  /* 0x0000001d2f1d72a4 */ /* 0x000fe2000f8e0222 */
[----:B------:R-:W0:Y:S01]  /*10030*/  @!P4 MUFU.RCP R36, R36 ;  /* 0x000000240024c308 */ /* 0x000e220000001000 */
[----:B------:R-:W-:Y:S01]  /*10040*/  UIADD3 UR28, UP0, UR31, UR8, URZ ;  /* 0x000000081f1c7290 */ /* 0x000fe2000ff1e03f */
[----:B------:R-:W-:Y:S01]  /*10050*/  @!P1 FMUL.FTZ R32, R32, R89 ;  /* 0x0000005920209220 */ /* 0x000fe20000410000 */
[----:B------:R-:W-:Y:S01]  /*10060*/  USHF.R.S32.HI UR33, URZ, 0x1f, UR31 ;  /* 0x0000001f3f217899 */ /* 0x000fe2000801141f */
[-C--:B------:R-:W-:Y:S01]  /*10070*/  ISETP.GE.AND P2, PT, R14, R87.reuse, PT ;  /* 0x000000570e00720c */ /* 0x080fe20003f46270 */
[----:B------:R-:W-:Y:S01]  /*10080*/  ULDC.64 UR34, c[0x0][0x3e0] ;  /* 0x0000f80000227ab9 */ /* 0x000fe20000000a00 */
[----:B------:R-:W-:Y:S01]  /*10090*/  ISETP.GE.AND P1, PT, R2, R87, PT ;  /* 0x000000570200720c */ /* 0x000fe20003f26270 */
[----:B------:R-:W-:Y:S01]  /*100a0*/  UIADD3.X UR8, UR33, UR29, UR9, UP0, !UPT ;  /* 0x0000001d21087290 */ /* 0x000fe200087fe409 */
[----:B------:R-:W-:Y:S01]  /*100b0*/  LEA R40, P0, R16, UR34, 0x1 ;  /* 0x0000002210287c11 */ /* 0x000fe2000f8008ff */
[----:B------:R-:W1:Y:S01]  /*100c0*/  @!P5 MUFU.RCP R44, R44 ;  /* 0x0000002c002cd308 */ /* 0x000e620000001000 */
[----:B------:R-:W-:Y:S01]  /*100d0*/  MOV R18, UR28 ;  /* 0x0000001c00127c02 */ /* 0x000fe20008000f00 */
        /* <DEDUP_REMOVED lines=11> */
[-C--:B------:R-:W-:Y:S01]  /*10190*/  ISETP.GE.AND P3, PT, R6, R87.reuse, PT ;  /* 0x000000570600720c */ /* 0x080fe20003f66270 */
[----:B------:R-:W-:Y:S01]  /*101a0*/  @!P2 STG.E.U16 desc[UR20][R40.64+-0xf80], R55 ;  /* 0xfff080372800a986 */ /* 0x000fe2000c101514 */
[----:B-1----:R-:W-:Y:S01]  /*101b0*/  @!P5 FMUL.FTZ R37, R37, R44 ;  /* 0x0000002c2525d220 */ /* 0x002fe20000410000 */
        /* <DEDUP_REMOVED lines=26> */
[----:B--2---:R-:W-:Y:S01]  /*10360*/  FADD.FTZ R17, R19, R43 ;  /* 0x0000002b13117221 */ /* 0x004fe20000010000 */
[----:B------:R-:W-:-:S03]  /*10370*/  F2FP.BF16.F32.PACK_AB R19, R20, R19 ;  /* 0x000000131413723e */ /* 0x000fc600000010ff */
[--C-:B------:R-:W-:Y:S01]  /*10380*/  FADD.FTZ R18, R17, R20.reuse ;  /* 0x0000001411127221 */ /* 0x100fe20000010000 */
[----:B------:R-:W-:-:S03]  /*10390*/  PRMT R20, R19, 0x7610, R20 ;  /* 0x0000761013147816 */ /* 0x000fc60000000014 */
[----:B------:R-:W-:Y:S01]  /*103a0*/  FADD.FTZ R17, R18, R21 ;  /* 0x0000001512117221 */ /* 0x000fe20000010000 */
[----:B------:R-:W-:Y:S01]  /*103b0*/  F2FP.BF16.F32.PACK_AB R21, R22, R21 ;  /* 0x000000151615723e */ /* 0x000fe200000010ff */
[----:B------:R-:W-:Y:S02]  /*103c0*/  STS.U16 [R80], R20 ;  /* 0x0000001450007388 */ /* 0x000fe40000000400 */
[--C-:B------:R-:W-:Y:S01]  /*103d0*/  FADD.FTZ R18, R17, R22.reuse ;  /* 0x0000001611127221 */ /* 0x100fe20000010000 */
[----:B------:R-:W-:Y:S02]  /*103e0*/  PRMT R22, R19, 0x7632, R22 ;  /* 0x0000763213167816 */ /* 0x000fe40000000016 */
[----:B------:R-:W-:Y:S01]  /*103f0*/  PRMT R26, R21, 0x7632, R26 ;  /* 0x00007632151a7816 */ /* 0x000fe2000000001a */
[----:B------:R-:W-:Y:S01]  /*10400*/  FADD.FTZ R17, R18, R23 ;  /* 0x0000001712117221 */ /* 0x000fe20000010000 */
[----:B------:R-:W-:Y:S01]  /*10410*/  F2FP.BF16.F32.PACK_AB R23, R24, R23 ;  /* 0x000000171817723e */ /* 0x000fe200000010ff */
[----:B------:R1:W-:Y:S01]  /*10420*/  STS.U16 [R45+0x2], R22 ;  /* 0x000002162d007388 */ /* 0x0003e20000000400 */
[----:B------:R-:W-:Y:S01]  /*10430*/  F2FP.BF16.F32.PACK_AB R18, R27, R25 ;  /* 0x000000191b12723e */ /* 0x000fe200000010ff */
[----:B------:R-:W-:Y:S01]  /*10440*/  FADD.FTZ R24, R17, R24 ;  /* 0x0000001811187221 */ /* 0x000fe20000010000 */
[----:B------:R-:W-:Y:S01]  /*10450*/  F2FP.BF16.F32.PACK_AB R19, R29, R28 ;  /* 0x0000001c1d13723e */ /* 0x000fe200000010ff */
[----:B------:R2:W-:Y:S01]  /*10460*/  STS.U16 [R46+0x4], R21 ;  /* 0x000004152e007388 */ /* 0x0005e20000000400 */
[----:B------:R-:W-:Y:S01]  /*10470*/  PRMT R31, R23, 0x7632, R31 ;  /* 0x00007632171f7816 */ /* 0x000fe2000000001f */
[----:B------:R-:W-:Y:S01]  /*10480*/  FADD.FTZ R24, R24, R25 ;  /* 0x0000001918187221 */ /* 0x000fe20000010000 */
[C---:B------:R-:W-:Y:S01]  /*10490*/  PRMT R36, R18.reuse, 0x7610, R36 ;  /* 0x0000761012247816 */ /* 0x040fe20000000024 */
[----:B------:R3:W-:Y:S01]  /*104a0*/  STS.U16 [R47+0x6], R26 ;  /* 0x0000061a2f007388 */ /* 0x0007e20000000400 */
[----:B0-----:R-:W-:Y:S01]  /*104b0*/  PRMT R40, R18, 0x7632, R40 ;  /* 0x0000763212287816 */ /* 0x001fe20000000028 */
[----:B------:R-:W-:Y:S01]  /*104c0*/  FADD.FTZ R27, R24, R27 ;  /* 0x0000001b181b7221 */ /* 0x000fe20000010000 */
[----:B------:R-:W-:Y:S01]  /*104d0*/  F2FP.BF16.F32.PACK_AB R18, R32, R30 ;  /* 0x0000001e2012723e */ /* 0x000fe200000010ff */
[----:B------:R0:W-:Y:S01]  /*104e0*/  STS.U16 [R48+0x8], R23 ;  /* 0x0000081730007388 */ /* 0x0001e20000000400 */
[----:B-1----:R-:W-:Y:S01]  /*104f0*/  PRMT R22, R19, 0x7610, R22 ;  /* 0x0000761013167816 */ /* 0x002fe20000000016 */
[----:B------:R-:W-:Y:S01]  /*10500*/  FADD.FTZ R28, R27, R28 ;  /* 0x0000001c1b1c7221 */ /* 0x000fe20000010000 */
[----:B--2---:R-:W-:Y:S01]  /*10510*/  PRMT R21, R19, 0x7632, R21 ;  /* 0x0000763213157816 */ /* 0x004fe20000000015 */
[----:B------:R-:W-:Y:S01]  /*10520*/  STS.U16 [R50+0xa], R31 ;  /* 0x00000a1f32007388 */ /* 0x000fe20000000400 */
[----:B------:R-:W-:Y:S01]  /*10530*/  F2FP.BF16.F32.PACK_AB R19, R34, R33 ;  /* 0x000000212213723e */ /* 0x000fe200000010ff */
[----:B------:R-:W-:Y:S01]  /*10540*/  FADD.FTZ R29, R28, R29 ;  /* 0x0000001d1c1d7221 */ /* 0x000fe20000010000 */
[----:B------:R-:W-:Y:S01]  /*10550*/  F2FP.BF16.F32.PACK_AB R20, R37, R35 ;  /* 0x000000232514723e */ /* 0x000fe200000010ff */
[----:B------:R-:W-:Y:S01]  /*10560*/  STS.U16 [R52+0xc], R36 ;  /* 0x00000c2434007388 */ /* 0x000fe20000000400 */
[C---:B---3--:R-:W-:Y:S01]  /*10570*/  PRMT R26, R18.reuse, 0x7632, R26 ;  /* 0x00007632121a7816 */ /* 0x048fe2000000001a */
[----:B------:R-:W-:Y:S01]  /*10580*/  FADD.FTZ R29, R29, R30 ;  /* 0x0000001e1d1d7221 */ /* 0x000fe20000010000 */
[----:B0-----:R-:W-:Y:S01]  /*10590*/  PRMT R23, R18, 0x7610, R23 ;  /* 0x0000761012177816 */ /* 0x001fe20000000017 */
[----:B------:R-:W-:Y:S01]  /*105a0*/  STS.U16 [R54+0xe], R40 ;  /* 0x00000e2836007388 */ /* 0x000fe20000000400 */
[----:B------:R-:W-:Y:S01]  /*105b0*/  PRMT R42, R19, 0x7632, R42 ;  /* 0x00007632132a7816 */ /* 0x000fe2000000002a */
[----:B------:R-:W-:Y:S01]  /*105c0*/  FADD.FTZ R32, R29, R32 ;  /* 0x000000201d207221 */ /* 0x000fe20000010000 */
[----:B------:R-:W-:Y:S01]  /*105d0*/  MOV R18, UR56 ;  /* 0x0000003800127c02 */ /* 0x000fe20008000f00 */
[----:B------:R0:W-:Y:S02]  /*105e0*/  STS.U16 [R56+0x10], R22 ;  /* 0x0000101638007388 */ /* 0x0001e40000000400 */
[----:B------:R-:W-:-:S02]  /*105f0*/  FADD.FTZ R33, R32, R33 ;  /* 0x0000002120217221 */ /* 0x000fc40000010000 */
[----:B------:R-:W-:Y:S02]  /*10600*/  STS.U16 [R58+0x12], R21 ;  /* 0x000012153a007388 */ /* 0x000fe40000000400 */
[----:B------:R-:W-:Y:S02]  /*10610*/  FADD.FTZ R34, R33, R34 ;  /* 0x0000002221227221 */ /* 0x000fe40000010000 */
[----:B------:R-:W-:Y:S01]  /*10620*/  STS.U16 [R60+0x14], R23 ;  /* 0x000014173c007388 */ /* 0x000fe20000000400 */
[----:B0-----:R-:W-:Y:S01]  /*10630*/  PRMT R22, R20, 0x7632, R22 ;  /* 0x0000763214167816 */ /* 0x001fe20000000016 */
[----:B------:R-:W-:Y:S02]  /*10640*/  FADD.FTZ R34, R34, R35 ;  /* 0x0000002322227221 */ /* 0x000fe40000010000 */
[----:B------:R-:W-:Y:S04]  /*10650*/  STS.U16 [R62+0x16], R26 ;  /* 0x0000161a3e007388 */ /* 0x000fe80000000400 */
[----:B------:R-:W-:Y:S04]  /*10660*/  STS.U16 [R64+0x18], R19 ;  /* 0x0000181340007388 */ /* 0x000fe80000000400 */
[----:B------:R-:W-:Y:S04]  /*10670*/  STS.U16 [R66+0x1a], R42 ;  /* 0x00001a2a42007388 */ /* 0x000fe80000000400 */
[----:B------:R0:W-:Y:S04]  /*10680*/  STS.U16 [R49+0x1c], R20 ;  /* 0x00001c1431007388 */ /* 0x0001e80000000400 */
[----:B------:R-:W-:Y:S01]  /*10690*/  STS.U16 [R68+0x1e], R22 ;  /* 0x00001e1644007388 */ /* 0x000fe20000000400 */
        /* <DEDUP_REMOVED lines=30> */
[----:B------:R-:W-:-:S03]  /*10880*/  MOV R17, R39 ;  /* 0x0000002700117202 */ /* 0x000fc60000000f00 */
[----:B------:R-:W-:Y:S01]  /*10890*/  UIMAD UR29, UR47, UR35, UR29 ;  /* 0x000000232f1d72a4 */ /* 0x000fe2000f8e021d */
[----:B------:R-:W-:Y:S01]  /*108a0*/  IMAD.WIDE.U32 R16, R19, UR46, R16 ;  /* 0x0000002e13107c25 */ /* 0x000fe2000f8e0010 */
[----:B------:R-:W-:Y:S01]  /*108b0*/  MOV R19, UR34 ;  /* 0x0000002200137c02 */ /* 0x000fe20008000f00 */
[----:B------:R-:W-:-:S03]  /*108c0*/  ULDC.64 UR34, c[0x0][0x3f0] ;  /* 0x0000fc0000227ab9 */ /* 0x000fc60000000a00 */
[----:B------:R-:W-:-:S03]  /*108d0*/  IADD3 R17, R17, UR30, RZ ;  /* 0x0000001e11117c10 */ /* 0x000fc6000fffe0ff */
[----:B------:R-:W-:-:S05]  /*108e0*/  IMAD.WIDE.U32 R16, R19, UR47, R16 ;  /* 0x0000002f13107c25 */ /* 0x000fca000f8e0010 */
[----:B------:R-:W-:Y:S02]  /*108f0*/  IADD3 R17, R17, UR29, RZ ;  /* 0x0000001d11117c10 */ /* 0x000fe4000fffe0ff */
[----:B------:R-:W-:-:S04]  /*10900*/  LEA R18, P0, R16, UR34, 0x1 ;  /* 0x0000002210127c11 */ /* 0x000fc8000f8008ff */
[----:B------:R-:W-:-:S05]  /*10910*/  LEA.HI.X R19, R16, UR35, R17, 0x1, P0 ;  /* 0x0000002310137c11 */ /* 0x000fca00080f0c11 */
[----:B------:R1:W-:Y:S04]  /*10920*/  STG.E.U16 desc[UR20][R18.64], R21 ;  /* 0x0000001512007986 */ /* 0x0003e8000c101514 */
.L_x_1989:
[----:B------:R-:W-:Y:S05]  /*10930*/  BSYNC B0 ;  /* 0x0000000000007941 */ /* 0x000fea0003800000 */
.L_x_1988:
        /* <DEDUP_REMOVED lines=11> */
[-C--:B------:R-:W-:Y:S01]  /*109f0*/  ISETP.GE.AND P1, PT, R4, R67.reuse, PT ;  /* 0x000000430400720c */ /* 0x080fe20003f26270 */
[----:B------:R-:W-:Y:S01]  /*10a00*/  UIADD3.X UR8, UR33, UR7, UR9, UP0, !UPT ;  /* 0x0000000721087290 */ /* 0x000fe200087fe409 */
[C---:B0-----:R-:W-:Y:S01]  /*10a10*/  LEA R16, P0, R20.reuse, UR28, 0x1 ;  /* 0x0000001c14107c11 */ /* 0x041fe2000f8008ff */
[----:B------:R-:W-:Y:S01]  /*10a20*/  UISETP.GT.AND UP0, UPT, UR10, 0x1, UPT ;  /* 0x000000010a00788c */ /* 0x000fe2000bf04270 */
[----:B------:R-:W-:Y:S01]  /*10a30*/  MOV R17, UR31 ;  /* 0x0000001f00117c02 */ /* 0x000fe20008000f00 */
[----:B------:R-:W-:Y:S01]  /*10a40*/  UIADD3 UR12, UP1, UR12, -0x2000, URZ ;  /* 0xffffe0000c0c7890 */ /* 0x000fe2000ff3e03f */
[----:B------:R-:W-:Y:S01]  /*10a50*/  LEA.HI.X R15, R20, UR29, R91, 0x1, P0 ;  /* 0x0000001d140f7c11 */ /* 0x000fe200080f0c5b */
        /* <DEDUP_REMOVED lines=38> */
.L_x_1857:
        /* <DEDUP_REMOVED lines=41> */
.L_x_1992:
[----:B------:R-:W-:Y:S05]  /*10f50*/  BSYNC B0 ;  /* 0x0000000000007941 */ /* 0x000fea0003800000 */
.L_x_1991:
        /* <DEDUP_REMOVED lines=44> */
.L_x_1994:
[----:B------:R-:W3:Y:S02]  /*11220*/  S2R R11, SR_TID.X ;  /* 0x00000000000b7919 */ /* 0x000ee40000002100 */
.L_x_1995:
[----:B------:R-:W-:Y:S05]  /*11230*/  BSYNC B0 ;  /* 0x0000000000007941 */ /* 0x000fea0003800000 */
.L_x_1993:
        /* <DEDUP_REMOVED lines=23> */
.L_x_1997:
        /* <DEDUP_REMOVED lines=32> */
.L_x_1996:
[----:B------:R-:W-:Y:S05]  /*115b0*/  EXIT ;  /* 0x000000000000794d */ /* 0x000fea0003800000 */
.L_x_1894:
[----:B------:R-:W-:Y:S01]  /*115c0*/  HFMA2.MMA R77, -RZ, RZ, 0, 5.9604644775390625e-08 ;  /* 0x00000001ff4d7435 */ /* 0x000fe200000001ff */
[----:B------:R-:W-:Y:S02]  /*115d0*/  MOV R246, R241 ;  /* 0x000000f100f67202 */ /* 0x000fe40000000f00 */
[----:B------:R-:W-:Y:S02]  /*115e0*/  MOV R76, RZ ;  /* 0x000000ff004c7202 */ /* 0x000fe40000000f00 */
[----:B------:R-:W-:-:S07]  /*115f0*/  MOV R79, 0xffffffff ;  /* 0xffffffff004f7802 */ /* 0x000fce0000000f00 */
[----:B-1----:R-:W-:Y:S05]  /*11600*/  WARPSYNC.COLLECTIVE R79, `(.L_x_1998) ;  /* 0x000000004f087348 */ /* 0x002fea0003c00000 */
[----:B------:R0:W2:Y:S02]  /*11610*/  SHFL.UP P3, R78, R246, R77, R76 ;  /* 0x0400004df64e7389 */ /* 0x0000a4000006004c */
[----:B012---:R-:W-:Y:S01]  /*11620*/  ENDCOLLECTIVE ;  /* 0x000000000000791b */ /* 0x007fe20003800000 */
.L_x_1998:
[----:B------:R-:W-:Y:S02]  /*11630*/  MOV R246, R231 ;  /* 0x000000e700f67202 */ /* 0x000fe40000000f00 */
[----:B------:R-:W-:-:S07]  /*11640*/  MOV R243, R78 ;  /* 0x0000004e00f37202 */ /* 0x000fce0000000f00 */
[----:B------:R-:W-:Y:S05]  /*11650*/  WARPSYNC.COLLECTIVE R79, `(.L_x_1999) ;  /* 0x000000004f087348 */ /* 0x000fea0003c00000 */
[----:B------:R0:W1:Y:S02]  /*11660*/  SHFL.UP P3, R78, R246, R77, R76 ;  /* 0x0400004df64e7389 */ /* 0x000064000006004c */
[----:B01----:R-:W-:Y:S01]  /*11670*/  ENDCOLLECTIVE ;  /* 0x000000000000791b */ /* 0x003fe20003800000 */
.L_x_1999:
[----:B------:R-:W-:Y:S02]  /*11680*/  MOV R246, R244 ;  /* 0x000000f400f67202 */ /* 0x000fe40000000f00 */
[----:B------:R-:W-:-:S07]  /*11690*/  MOV R245, R78 ;  /* 0x0000004e00f57202 */ /* 0x000fce0000000f00 */
[----:B------:R-:W-:Y:S05]  /*116a0*/  WARPSYNC.COLLECTIVE R79, `(.L_x_2000) ;  /* 0x000000004f087348 */ /* 0x000fea0003c00000 */
[----:B------:R0:W1:Y:S02]  /*116b0*/  SHFL.UP P3, R78, R246, R77, R76 ;  /* 0x0400004df64e7389 */ /* 0x000064000006004c */
[----:B01----:R-:W-:Y:S01]  /*116c0*/  ENDCOLLECTIVE ;  /* 0x000000000000791b */ /* 0x003fe20003800000 */
.L_x_2000:
[----:B------:R-:W-:Y:S02]  /*116d0*/  MOV R246, R242 ;  /* 0x000000f200f67202 */ /* 0x000fe40000000f00 */
[----:B------:R-:W-:-:S07]  /*116e0*/  MOV R247, R78 ;  /* 0x0000004e00f77202 */ /* 0x000fce0000000f00 */
[----:B------:R-:W-:Y:S05]  /*116f0*/  WARPSYNC.COLLECTIVE R79, `(.L_x_2001) ;  /* 0x000000004f087348 */ /* 0x000fea0003c00000 */
[----:B------:R0:W1:Y:S02]  /*11700*/  SHFL.UP P3, R78, R246, R77, R76 ;  /* 0x0400004df64e7389 */ /* 0x000064000006004c */
[----:B01----:R-:W-:Y:S01]  /*11710*/  ENDCOLLECTIVE ;  /* 0x000000000000791b */ /* 0x003fe20003800000 */
.L_x_2001:
        /* <DEDUP_REMOVED lines=19> */
.L_x_2002:
[----:B------:R-:W-:Y:S02]  /*11850*/  MOV R246, R231 ;  /* 0x000000e700f67202 */ /* 0x000fe40000000f00 */
[----:B------:R-:W-:-:S07]  /*11860*/  MOV R245, R78 ;  /* 0x0000004e00f57202 */ /* 0x000fce0000000f00 */
[----:B------:R-:W-:Y:S05]  /*11870*/  WARPSYNC.COLLECTIVE R79, `(.L_x_2003) ;  /* 0x000000004f087348 */ /* 0x000fea0003c00000 */
[----:B------:R0:W1:Y:S02]  /*11880*/  SHFL.UP P3, R78, R246, R77, R76 ;  /* 0x0400004df64e7389 */ /* 0x000064000006004c */
[----:B01----:R-:W-:Y:S01]  /*11890*/  ENDCOLLECTIVE ;  /* 0x000000000000791b */ /* 0x003fe20003800000 */
.L_x_2003:
[----:B------:R-:W-:Y:S02]  /*118a0*/  MOV R246, R244 ;  /* 0x000000f400f67202 */ /* 0x000fe40000000f00 */
[----:B------:R-:W-:-:S07]  /*118b0*/  MOV R247, R78 ;  /* 0x0000004e00f77202 */ /* 0x000fce0000000f00 */
[----:B------:R-:W-:Y:S05]  /*118c0*/  WARPSYNC.COLLECTIVE R79, `(.L_x_2004) ;  /* 0x000000004f087348 */ /* 0x000fea0003c00000 */
[----:B------:R0:W1:Y:S02]  /*118d0*/  SHFL.UP P3, R78, R246, R77, R76 ;  /* 0x0400004df64e7389 */ /* 0x000064000006004c */
[----:B01----:R-:W-:Y:S01]  /*118e0*/  ENDCOLLECTIVE ;  /* 0x000000000000791b */ /* 0x003fe20003800000 */
.L_x_2004:
[----:B------:R-:W-:Y:S02]  /*118f0*/  MOV R246, R242 ;  /* 0x000000f200f67202 */ /* 0x000fe40000000f00 */
[----:B------:R-:W-:-:S07]  /*11900*/  MOV R243, R78 ;  /* 0x0000004e00f37202 */ /* 0x000fce0000000f00 */
[----:B------:R-:W-:Y:S05]  /*11910*/  WARPSYNC.COLLECTIVE R79, `(.L_x_2005) ;  /* 0x000000004f087348 */ /* 0x000fea0003c00000 */
[----:B------:R0:W1:Y:S02]  /*11920*/  SHFL.UP P3, R78, R246, R77, R76 ;  /* 0x0400004df64e7389 */ /* 0x000064000006004c */
[----:B01----:R-:W-:Y:S01]  /*11930*/  ENDCOLLECTIVE ;  /* 0x000000000000791b */ /* 0x003fe20003800000 */
.L_x_2005:
        /* <DEDUP_REMOVED lines=19> */
.L_x_2006:
[----:B------:R-:W-:Y:S02]  /*11a70*/  MOV R246, R231 ;  /* 0x000000e700f67202 */ /* 0x000fe40000000f00 */
[----:B------:R-:W-:-:S07]  /*11a80*/  MOV R245, R78 ;  /* 0x0000004e00f57202 */ /* 0x000fce0000000f00 */
[----:B------:R-:W-:Y:S05]  /*11a90*/  WARPSYNC.COLLECTIVE R79, `(.L_x_2007) ;  /* 0x000000004f087348 */ /* 0x000fea0003c00000 */
[----:B------:R0:W1:Y:S02]  /*11aa0*/  SHFL.UP P3, R78, R246, R77, R76 ;  /* 0x0400004df64e7389 */ /* 0x000064000006004c */
[----:B01----:R-:W-:Y:S01]  /*11ab0*/  ENDCOLLECTIVE ;  /* 0x000000000000791b */ /* 0x003fe20003800000 */
.L_x_2007:
[----:B------:R-:W-:Y:S02]  /*11ac0*/  MOV R246, R244 ;  /* 0x000000f400f67202 */ /* 0x000fe40000000f00 */
[----:B------:R-:W-:-:S07]  /*11ad0*/  MOV R247, R78 ;  /* 0x0000004e00f77202 */ /* 0x000fce0000000f00 */
[----:B------:R-:W-:Y:S05]  /*11ae0*/  WARPSYNC.COLLECTIVE R79, `(.L_x_2008) ;  /* 0x000000004f087348 */ /* 0x000fea0003c00000 */
[----:B------:R0:W1:Y:S02]  /*11af0*/  SHFL.UP P3, R78, R246, R77, R76 ;  /* 0x0400004df64e7389 */ /* 0x000064000006004c */
[----:B01----:R-:W-:Y:S01]  /*11b00*/  ENDCOLLECTIVE ;  /* 0x000000000000791b */ /* 0x003fe20003800000 */
.L_x_2008:
[----:B------:R-:W-:Y:S02]  /*11b10*/  MOV R246, R242 ;  /* 0x000000f200f67202 */ /* 0x000fe40000000f00 */
[----:B------:R-:W-:-:S07]  /*11b20*/  MOV R243, R78 ;  /* 0x0000004e00f37202 */ /* 0x000fce0000000f00 */
[----:B------:R-:W-:Y:S05]  /*11b30*/  WARPSYNC.COLLECTIVE R79, `(.L_x_2009) ;  /* 0x000000004f087348 */ /* 0x000fea0003c00000 */
[----:B------:R0:W1:Y:S02]  /*11b40*/  SHFL.UP P3, R78, R246, R77, R76 ;  /* 0x0400004df64e7389 */ /* 0x000064000006004c */
[----:B01----:R-:W-:Y:S01]  /*11b50*/  ENDCOLLECTIVE ;  /* 0x000000000000791b */ /* 0x003fe20003800000 */
.L_x_2009:
        /* <DEDUP_REMOVED lines=19> */
.L_x_2010:
[----:B------:R-:W-:Y:S02]  /*11c90*/  MOV R246, R231 ;  /* 0x000000e700f67202 */ /* 0x000fe40000000f00 */
[----:B------:R-:W-:-:S07]  /*11ca0*/  MOV R245, R78 ;  /* 0x0000004e00f57202 */ /* 0x000fce0000000f00 */
[----:B------:R-:W-:Y:S05]  /*11cb0*/  WARPSYNC.COLLECTIVE R79, `(.L_x_2011) ;  /* 0x000000004f087348 */ /* 0x000fea0003c00000 */
[----:B------:R0:W1:Y:S02]  /*11cc0*/  SHFL.UP P3, R78, R246, R77, R76 ;  /* 0x0400004df64e7389 */ /* 0x000064000006004c */
[----:B01----:R-:W-:Y:S01]  /*11cd0*/  ENDCOLLECTIVE ;  /* 0x000000000000791b */ /* 0x003fe20003800000 */
.L_x_2011:
[----:B------:R-:W-:Y:S02]  /*11ce0*/  MOV R246, R244 ;  /* 0x000000f400f67202 */ /* 0x000fe40000000f00 */
[----:B------:R-:W-:-:S07]  /*11cf0*/  MOV R247, R78 ;  /* 0x0000004e00f77202 */ /* 0x000fce0000000f00 */
[----:B------:R-:W-:Y:S05]  /*11d00*/  WARPSYNC.COLLECTIVE R79, `(.L_x_2012) ;  /* 0x000000004f087348 */ /* 0x000fea0003c00000 */
[----:B------:R0:W1:Y:S02]  /*11d10*/  SHFL.UP P3, R78, R246, R77, R76 ;  /* 0x0400004df64e7389 */ /* 0x000064000006004c */
[----:B01----:R-:W-:Y:S01]  /*11d20*/  ENDCOLLECTIVE ;  /* 0x000000000000791b */ /* 0x003fe20003800000 */
.L_x_2012:
[----:B------:R-:W-:Y:S02]  /*11d30*/  MOV R246, R242 ;  /* 0x000000f200f67202 */ /* 0x000fe40000000f00 */
[----:B------:R-:W-:-:S07]  /*11d40*/  MOV R243, R78 ;  /* 0x0000004e00f37202 */ /* 0x000fce0000000f00 */
[----:B------:R-:W-:Y:S05]  /*11d50*/  WARPSYNC.COLLECTIVE R79, `(.L_x_2013) ;  /* 0x000000004f087348 */ /* 0x000fea0003c00000 */
[----:B------:R0:W1:Y:S02]  /*11d60*/  SHFL.UP P3, R78, R246, R77, R76 ;  /* 0x0400004df64e7389 */ /* 0x000064000006004c */
[----:B01----:R-:W-:Y:S01]  /*11d70*/  ENDCOLLECTIVE ;  /* 0x000000000000791b */ /* 0x003fe20003800000 */
.L_x_2013:
        /* <DEDUP_REMOVED lines=19> */
.L_x_2014:
[----:B------:R-:W-:Y:S02]  /*11eb0*/  MOV R246, R231 ;  /* 0x000000e700f67202 */ /* 0x000fe40000000f00 */
[----:B------:R-:W-:-:S07]  /*11ec0*/  MOV R243, R78 ;  /* 0x0000004e00f37202 */ /* 0x000fce0000000f00 */
[----:B------:R-:W-:Y:S05]  /*11ed0*/  WARPSYNC.COLLECTIVE R79, `(.L_x_2015) ;  /* 0x000000004f087348 */ /* 0x000fea0003c00000 */
[----:B------:R0:W1:Y:S02]  /*11ee0*/  SHFL.UP P3, R78, R246, R77, R76 ;  /* 0x0400004df64e7389 */ /* 0x000064000006004c */
[----:B01----:R-:W-:Y:S01]  /*11ef0*/  ENDCOLLECTIVE ;  /* 0x000000000000791b */ /* 0x003fe20003800000 */
.L_x_2015:
[----:B------:R-:W-:Y:S02]  /*11f00*/  MOV R246, R244 ;  /* 0x000000f400f67202 */ /* 0x000fe40000000f00 */
[----:B------:R-:W-:-:S07]  /*11f10*/  MOV R245, R78 ;  /* 0x0000004e00f57202 */ /* 0x000fce0000000f00 */
[----:B------:R-:W-:Y:S05]  /*11f20*/  WARPSYNC.COLLECTIVE R79, `(.L_x_2016) ;  /* 0x000000004f087348 */ /* 0x000fea0003c00000 */
[----:B------:R0:W1:Y:S02]  /*11f30*/  SHFL.UP P3, R78, R246, R77, R76 ;  /* 0x0400004df64e7389 */ /* 0x000064000006004c */
[----:B01----:R-:W-:Y:S01]  /*11f40*/  ENDCOLLECTIVE ;  /* 0x000000000000791b */ /* 0x003fe20003800000 */
.L_x_2016:
[----:B------:R-:W-:Y:S02]  /*11f50*/  MOV R246, R242 ;  /* 0x000000f200f67202 */ /* 0x000fe40000000f00 */
[----:B------:R-:W-:-:S07]  /*11f60*/  MOV R247, R78 ;  /* 0x0000004e00f77202 */ /* 0x000fce0000000f00 */
[----:B------:R-:W-:Y:S05]  /*11f70*/  WARPSYNC.COLLECTIVE R79, `(.L_x_2017) ;  /* 0x000000004f087348 */ /* 0x000fea0003c00000 */
[----:B------:R0:W1:Y:S02]  /*11f80*/  SHFL.UP P3, R78, R246, R77, R76 ;  /* 0x0400004df64e7389 */ /* 0x000064000006004c */
[----:B01----:R-:W-:Y:S01]  /*11f90*/  ENDCOLLECTIVE ;  /* 0x000000000000791b */ /* 0x003fe20003800000 */
.L_x_2017:
[----:B------:R-:W-:Y:S01]  /*11fa0*/  MOV R77, R78 ;  /* 0x0000004e004d7202 */ /* 0x000fe20000000f00 */
[----:B------:R-:W-:Y:S06]  /*11fb0*/  BRA `(.L_x_2018) ;  /* 0xffffff6400b47947 */ /* 0x000fec000383ffff */
.L_x_1895:
        /* <DEDUP_REMOVED lines=8> */
.L_x_2020:
[----:B------:R-:W-:Y:S05]  /*12040*/  BSYNC B0 ;  /* 0x0000000000007941 */ /* 0x000fea0003800000 */
.L_x_2019:
[----:B------:R-:W-:Y:S05]  /*12050*/  BRA `(.L_x_2021) ;  /* 0xffffff6400c47947 */ /* 0x000fea000383ffff */
.L_x_1896:
        /* <DEDUP_REMOVED lines=8> */
.L_x_2023:
[----:B------:R-:W-:Y:S05]  /*120e0*/  BSYNC B0 ;  /* 0x0000000000007941 */ /* 0x000fea0003800000 */
.L_x_2022:
[----:B------:R-:W-:Y:S05]  /*120f0*/  BRA `(.L_x_2024) ;  /* 0xffffff6400a47947 */ /* 0x000fea000383ffff */
.L_x_1897:
        /* <DEDUP_REMOVED lines=8> */
.L_x_2026:
[----:B------:R-:W-:Y:S05]  /*12180*/  BSYNC B0 ;  /* 0x0000000000007941 */ /* 0x000fea0003800000 */
.L_x_2025:
[----:B------:R-:W-:Y:S05]  /*12190*/  BRA `(.L_x_2027) ;  /* 0xffffff6400847947 */ /* 0x000fea000383ffff */
.L_x_1898:
        /* <DEDUP_REMOVED lines=8> */
.L_x_2029:
[----:B------:R-:W-:Y:S05]  /*12220*/  BSYNC B0 ;  /* 0x0000000000007941 */ /* 0x000fea0003800000 */
.L_x_2028:
[----:B------:R-:W-:Y:S05]  /*12230*/  BRA `(.L_x_2030) ;  /* 0xffffff6400647947 */ /* 0x000fea000383ffff */
.L_x_1899:
        /* <DEDUP_REMOVED lines=8> */
.L_x_2032:
[----:B------:R-:W-:Y:S05]  /*122c0*/  BSYNC B0 ;  /* 0x0000000000007941 */ /* 0x000fea0003800000 */
.L_x_2031:
        /* <DEDUP_REMOVED lines=8> */
.L_x_2033:
[----:B------:R-:W-:Y:S02]  /*12350*/  MOV R246, R244 ;  /* 0x000000f400f67202 */ /* 0x000fe40000000f00 */
[----:B------:R-:W-:-:S07]  /*12360*/  MOV R243, R78 ;  /* 0x0000004e00f37202 */ /* 0x000fce0000000f00 */
[----:B------:R-:W-:Y:S05]  /*12370*/  WARPSYNC.COLLECTIVE R79, `(.L_x_2034) ;  /* 0x000000004f087348 */ /* 0x000fea0003c00000 */
[----:B------:R0:W1:Y:S02]  /*12380*/  SHFL.UP P3, R78, R246, R77, R76 ;  /* 0x0400004df64e7389 */ /* 0x000064000006004c */
[----:B01----:R-:W-:Y:S01]  /*12390*/  ENDCOLLECTIVE ;  /* 0x000000000000791b */ /* 0x003fe20003800000 */
.L_x_2034:
[----:B------:R-:W-:Y:S02]  /*123a0*/  MOV R246, R242 ;  /* 0x000000f200f67202 */ /* 0x000fe40000000f00 */
[----:B------:R-:W-:-:S07]  /*123b0*/  MOV R244, R78 ;  /* 0x0000004e00f47202 */ /* 0x000fce0000000f00 */
[----:B------:R-:W-:Y:S05]  /*123c0*/  WARPSYNC.COLLECTIVE R79, `(.L_x_2035) ;  /* 0x000000004f087348 */ /* 0x000fea0003c00000 */
[----:B------:R0:W1:Y:S02]  /*123d0*/  SHFL.UP P3, R78, R246, R77, R76 ;  /* 0x0400004df64e7389 */ /* 0x000064000006004c */
[----:B01----:R-:W-:Y:S01]  /*123e0*/  ENDCOLLECTIVE ;  /* 0x000000000000791b */ /* 0x003fe20003800000 */
.L_x_2035:
[----:B------:R-:W-:Y:S01]  /*123f0*/  HFMA2.MMA R77, -RZ, RZ, 0, 0 ;  /* 0x00000000ff4d7435 */ /* 0x000fe200000001ff */
[----:B------:R-:W-:Y:S02]  /*12400*/  MOV R76, 0x1f ;  /* 0x0000001f004c7802 */ /* 0x000fe40000000f00 */
[----:B------:R-:W-:Y:S02]  /*12410*/  MOV R242, R78 ;  /* 0x0000004e00f27202 */ /* 0x000fe40000000f00 */
[----:B------:R-:W-:-:S07]  /*12420*/  MOV R78, R60 ;  /* 0x0000003c004e7202 */ /* 0x000fce0000000f00 */
[----:B------:R-:W-:Y:S05]  /*12430*/  WARPSYNC.COLLECTIVE R79, `(.L_x_2036) ;  /* 0x000000004f087348 */ /* 0x000fea0003c00000 */
[----:B------:R0:W1:Y:S02]  /*12440*/  SHFL.IDX P3, R231, R78, R77, R76 ;  /* 0x0000004d4ee77389 */ /* 0x000064000006004c */
[----:B01----:R-:W-:Y:S01]  /*12450*/  ENDCOLLECTIVE ;  /* 0x000000000000791b */ /* 0x003fe20003800000 */
.L_x_2036:
[----:B------:R-:W-:Y:S02]  /*12460*/  MOV R78, R61 ;  /* 0x0000003d004e7202 */ /* 0x000fe40000000f00 */
[----:B------:R-:W-:-:S07]  /*12470*/  MOV R60, R231 ;  /* 0x000000e7003c7202 */ /* 0x000fce0000000f00 */
[----:B------:R-:W-:Y:S05]  /*12480*/  WARPSYNC.COLLECTIVE R79, `(.L_x_2037) ;  /* 0x000000004f087348 */ /* 0x000fea0003c00000 */
[----:B------:R0:W1:Y:S02]  /*12490*/  SHFL.IDX P3, R231, R78, R77, R76 ;  /* 0x0000004d4ee77389 */ /* 0x000064000006004c */
[----:B01----:R-:W-:Y:S01]  /*124a0*/  ENDCOLLECTIVE ;  /* 0x000000000000791b */ /* 0x003fe20003800000 */
.L_x_2037:
[----:B------:R-:W-:Y:S02]  /*124b0*/  MOV R78, R62 ;  /* 0x0000003e004e7202 */ /* 0x000fe40000000f00 */
[----:B------:R-:W-:-:S07]  /*124c0*/  MOV R61, R231 ;  /* 0x000000e7003d7202 */ /* 0x000fce0000000f00 */
[----:B------:R-:W-:Y:S05]  /*124d0*/  WARPSYNC.COLLECTIVE R79, `(.L_x_2038) ;  /* 0x000000004f087348 */ /* 0x000fea0003c00000 */
[----:B------:R0:W1:Y:S02]  /*124e0*/  SHFL.IDX P3, R231, R78, R77, R76 ;  /* 0x0000004d4ee77389 */ /* 0x000064000006004c */
[----:B01----:R-:W-:Y:S01]  /*124f0*/  ENDCOLLECTIVE ;  /* 0x000000000000791b */ /* 0x003fe20003800000 */
.L_x_2038:
[----:B------:R-:W-:Y:S02]  /*12500*/  MOV R78, R63 ;  /* 0x0000003f004e7202 */ /* 0x000fe40000000f00 */
[----:B------:R-:W-:-:S07]  /*12510*/  MOV R62, R231 ;  /* 0x000000e7003e7202 */ /* 0x000fce0000000f00 */
[----:B------:R-:W-:Y:S05]  /*12520*/  WARPSYNC.COLLECTIVE R79, `(.L_x_2039) ;  /* 0x000000004f087348 */ /* 0x000fea0003c00000 */
[----:B------:R0:W1:Y:S02]  /*12530*/  SHFL.IDX P3, R231, R78, R77, R76 ;  /* 0x0000004d4ee77389 */ /* 0x000064000006004c */
[----:B01----:R-:W-:Y:S01]  /*12540*/  ENDCOLLECTIVE ;  /* 0x000000000000791b */ /* 0x003fe20003800000 */
.L_x_2039:
[----:B------:R-:W-:Y:S01]  /*12550*/  MOV R63, R231 ;  /* 0x000000e7003f7202 */ /* 0x000fe20000000f00 */
[----:B------:R-:W-:Y:S06]  /*12560*/  BRA `(.L_x_2040) ;  /* 0xffffff6000c07947 */ /* 0x000fec000383ffff */
.L_x_1901:
[----:B------:R-:W-:Y:S01]  /*12570*/  HFMA2.MMA R245, -RZ, RZ, 0, 5.9604644775390625e-08 ;  /* 0x00000001fff57435 */ /* 0x000fe200000001ff */
[----:B------:R-:W-:Y:S02]  /*12580*/  MOV R244, R232 ;  /* 0x000000e800f47202 */ /* 0x000fe40000000f00 */
[----:B------:R-:W-:Y:S02]  /*12590*/  MOV R252, 0x1f ;  /* 0x0000001f00fc7802 */ /* 0x000fe40000000f00 */
[----:B------:R-:W-:-:S07]  /*125a0*/  MOV R79, 0xffffffff ;  /* 0xffffffff004f7802 */ /* 0x000fce0000000f00 */
[----:B------:R-:W-:Y:S05]  /*125b0*/  WARPSYNC.COLLECTIVE R79, `(.L_x_2041) ;  /* 0x000000004f087348 */ /* 0x000fea0003c00000 */
[----:B------:R0:W1:Y:S02]  /*125c0*/  SHFL.DOWN P0, R231, R244, R245, R252 ;  /* 0x080000f5f4e77389 */ /* 0x00006400000000fc */
[----:B01----:R-:W-:Y:S01]  /*125d0*/  ENDCOLLECTIVE ;  /* 0x000000000000791b */ /* 0x003fe20003800000 */
.L_x_2041:
[----:B------:R-:W-:Y:S02]  /*125e0*/  MOV R244, R241 ;  /* 0x000000f100f47202 */ /* 0x000fe40000000f00 */
[----:B------:R-:W-:-:S07]  /*125f0*/  MOV R76, R231 ;  /* 0x000000e7004c7202 */ /* 0x000fce0000000f00 */
[----:B------:R-:W-:Y:S05]  /*12600*/  WARPSYNC.COLLECTIVE R79, `(.L_x_2042) ;  /* 0x000000004f087348 */ /* 0x000fea0003c00000 */
[----:B------:R0:W1:Y:S02]  /*12610*/  SHFL.DOWN P0, R231, R244, R245, R252 ;  /* 0x080000f5f4e77389 */ /* 0x00006400000000fc */
[----:B01----:R-:W-:Y:S01]  /*12620*/  ENDCOLLECTIVE ;  /* 0x000000000000791b */ /* 0x003fe20003800000 */
.L_x_2042:
[----:B------:R-:W-:Y:S02]  /*12630*/  MOV R244, R242 ;  /* 0x000000f200f47202 */ /* 0x000fe40000000f00 */
[----:B------:R-:W-:-:S07]  /*12640*/  MOV R77, R231 ;  /* 0x000000e7004d7202 */ /* 0x000fce0000000f00 */
[----:B------:R-:W-:Y:S05]  /*12650*/  WARPSYNC.COLLECTIVE R79, `(.L_x_2043) ;  /* 0x000000004f087348 */ /* 0x000fea0003c00000 */
[----:B------:R0:W1:Y:S02]  /*12660*/  SHFL.DOWN P0, R231, R244, R245, R252 ;  /* 0x080000f5f4e77389 */ /* 0x00006400000000fc */
[----:B01----:R-:W-:Y:S01]  /*12670*/  ENDCOLLECTIVE ;  /* 0x000000000000791b */ /* 0x003fe20003800000 */
.L_x_2043:
[----:B------:R-:W-:Y:S02]  /*12680*/  MOV R244, R243 ;  /* 0x000000f300f47202 */ /* 0x000fe40000000f00 */
[----:B------:R-:W-:-:S07]  /*12690*/  MOV R78, R231 ;  /* 0x000000e7004e7202 */ /* 0x000fce0000000f00 */
[----:B------:R-:W-:Y:S05]  /*126a0*/  WARPSYNC.COLLECTIVE R79, `(.L_x_2044) ;  /* 0x000000004f087348 */ /* 0x000fea0003c00000 */
[----:B------:R0:W1:Y:S02]  /*126b0*/  SHFL.DOWN P0, R231, R244, R245, R252 ;  /* 0x080000f5f4e77389 */ /* 0x00006400000000fc */
[----:B01----:R-:W-:Y:S01]  /*126c0*/  ENDCOLLECTIVE ;  /* 0x000000000000791b */ /* 0x003fe20003800000 */
.L_x_2044:
[----:B------:R-:W-:Y:S01]  /*126d0*/  MOV R79, R231 ;  /* 0x000000e7004f7202 */ /* 0x000fe20000000f00 */
[----:B------:R-:W-:Y:S06]  /*126e0*/  BRA `(.L_x_2045) ;  /* 0xffffff7400cc7947 */ /* 0x000fec000383ffff */
.L_x_1904:
        /* <DEDUP_REMOVED lines=8> */
.L_x_2047:
[----:B------:R-:W-:Y:S05]  /*12770*/  BSYNC B0 ;  /* 0x0000000000007941 */ /* 0x000fea0003800000 */
.L_x_2046:
        /* <DEDUP_REMOVED lines=8> */
.L_x_2048:
[----:B------:R-:W-:Y:S02]  /*12800*/  MOV R244, R242 ;  /* 0x000000f200f47202 */ /* 0x000fe40000000f00 */
[----:B------:R-:W-:-:S07]  /*12810*/  MOV R77, R231 ;  /* 0x000000e7004d7202 */ /* 0x000fce0000000f00 */
[----:B------:R-:W-:Y:S05]  /*12820*/  WARPSYNC.COLLECTIVE R79, `(.L_x_2049) ;  /* 0x000000004f087348 */ /* 0x000fea0003c00000 */
[----:B------:R0:W1:Y:S02]  /*12830*/  SHFL.DOWN P0, R231, R244, R245, R252 ;  /* 0x080000f5f4e77389 */ /* 0x00006400000000fc */
[----:B01----:R-:W-:Y:S01]  /*12840*/  ENDCOLLECTIVE ;  /* 0x000000000000791b */ /* 0x003fe20003800000 */
.L_x_2049:
[----:B------:R-:W-:Y:S02]  /*12850*/  MOV R244, R243 ;  /* 0x000000f300f47202 */ /* 0x000fe40000000f00 */
[----:B------:R-:W-:-:S07]  /*12860*/  MOV R78, R231 ;  /* 0x000000e7004e7202 */ /* 0x000fce0000000f00 */
[----:B------:R-:W-:Y:S05]  /*12870*/  WARPSYNC.COLLECTIVE R79, `(.L_x_2050) ;  /* 0x000000004f087348 */ /* 0x000fea0003c00000 */
[----:B------:R0:W1:Y:S02]  /*12880*/  SHFL.DOWN P0, R231, R244, R245, R252 ;  /* 0x080000f5f4e77389 */ /* 0x00006400000000fc */
[----:B01----:R-:W-:Y:S01]  /*12890*/  ENDCOLLECTIVE ;  /* 0x000000000000791b */ /* 0x003fe20003800000 */
.L_x_2050:
[----:B------:R-:W-:Y:S01]  /*128a0*/  MOV R79, R231 ;  /* 0x000000e7004f7202 */ /* 0x000fe20000000f00 */
[----:B------:R-:W-:Y:S06]  /*128b0*/  BRA `(.L_x_2051) ;  /* 0xffffff7400ac7947 */ /* 0x000fec000383ffff */
.L_x_1907:
        /* <DEDUP_REMOVED lines=8> */
.L_x_2053:
[----:B------:R-:W-:Y:S05]  /*12940*/  BSYNC B0 ;  /* 0x0000000000007941 */ /* 0x000fea0003800000 */
.L_x_2052:
        /* <DEDUP_REMOVED lines=8> */
.L_x_2054:
[----:B------:R-:W-:Y:S02]  /*129d0*/  MOV R244, R242 ;  /* 0x000000f200f47202 */ /* 0x000fe40000000f00 */
[----:B------:R-:W-:-:S07]  /*129e0*/  MOV R77, R231 ;  /* 0x000000e7004d7202 */ /* 0x000fce0000000f00 */
[----:B------:R-:W-:Y:S05]  /*129f0*/  WARPSYNC.COLLECTIVE R79, `(.L_x_2055) ;  /* 0x000000004f087348 */ /* 0x000fea0003c00000 */
[----:B------:R0:W1:Y:S02]  /*12a00*/  SHFL.DOWN P0, R231, R244, R245, R252 ;  /* 0x080000f5f4e77389 */ /* 0x00006400000000fc */
[----:B01----:R-:W-:Y:S01]  /*12a10*/  ENDCOLLECTIVE ;  /* 0x000000000000791b */ /* 0x003fe20003800000 */
.L_x_2055:
[----:B------:R-:W-:Y:S02]  /*12a20*/  MOV R244, R243 ;  /* 0x000000f300f47202 */ /* 0x000fe40000000f00 */
[----:B------:R-:W-:-:S07]  /*12a30*/  MOV R78, R231 ;  /* 0x000000e7004e7202 */ /* 0x000fce0000000f00 */
[----:B------:R-:W-:Y:S05]  /*12a40*/  WARPSYNC.COLLECTIVE R79, `(.L_x_2056) ;  /* 0x000000004f087348 */ /* 0x000fea0003c00000 */
[----:B------:R0:W1:Y:S02]  /*12a50*/  SHFL.DOWN P0, R231, R244, R245, R252 ;  /* 0x080000f5f4e77389 */ /* 0x00006400000000fc */
[----:B01----:R-:W-:Y:S01]  /*12a60*/  ENDCOLLECTIVE ;  /* 0x000000000000791b */ /* 0x003fe20003800000 */
.L_x_2056:
[----:B------:R-:W-:Y:S01]  /*12a70*/  MOV R79, R231 ;  /* 0x000000e7004f7202 */ /* 0x000fe20000000f00 */
[----:B------:R-:W-:Y:S06]  /*12a80*/  BRA `(.L_x_2057) ;  /* 0xffffff74008c7947 */ /* 0x000fec000383ffff */
.L_x_1910:
        /* <DEDUP_REMOVED lines=8> */
.L_x_2059:
[----:B------:R-:W-:Y:S05]  /*12b10*/  BSYNC B0 ;  /* 0x0000000000007941 */ /* 0x000fea0003800000 */
.L_x_2058:
        /* <DEDUP_REMOVED lines=8> */
.L_x_2060:
[----:B------:R-:W-:Y:S02]  /*12ba0*/  MOV R244, R242 ;  /* 0x000000f200f47202 */ /* 0x000fe40000000f00 */
[----:B------:R-:W-:-:S07]  /*12bb0*/  MOV R77, R231 ;  /* 0x000000e7004d7202 */ /* 0x000fce0000000f00 */
[----:B------:R-:W-:Y:S05]  /*12bc0*/  WARPSYNC.COLLECTIVE R79, `(.L_x_2061) ;  /* 0x000000004f087348 */ /* 0x000fea0003c00000 */
[----:B------:R0:W1:Y:S02]  /*12bd0*/  SHFL.DOWN P0, R231, R244, R245, R252 ;  /* 0x080000f5f4e77389 */ /* 0x00006400000000fc */
[----:B01----:R-:W-:Y:S01]  /*12be0*/  ENDCOLLECTIVE ;  /* 0x000000000000791b */ /* 0x003fe20003800000 */
.L_x_2061:
[----:B------:R-:W-:Y:S02]  /*12bf0*/  MOV R244, R243 ;  /* 0x000000f300f47202 */ /* 0x000fe40000000f00 */
[----:B------:R-:W-:-:S07]  /*12c00*/  MOV R78, R231 ;  /* 0x000000e7004e7202 */ /* 0x000fce0000000f00 */
[----:B------:R-:W-:Y:S05]  /*12c10*/  WARPSYNC.COLLECTIVE R79, `(.L_x_2062) ;  /* 0x000000004f087348 */ /* 0x000fea0003c00000 */
[----:B------:R0:W1:Y:S02]  /*12c20*/  SHFL.DOWN P0, R231, R244, R245, R252 ;  /* 0x080000f5f4e77389 */ /* 0x00006400000000fc */
[----:B01----:R-:W-:Y:S01]  /*12c30*/  ENDCOLLECTIVE ;  /* 0x000000000000791b */ /* 0x003fe20003800000 */
.L_x_2062:
[----:B------:R-:W-:Y:S01]  /*12c40*/  MOV R79, R231 ;  /* 0x000000e7004f7202 */ /* 0x000fe20000000f00 */
[----:B------:R-:W-:Y:S06]  /*12c50*/  BRA `(.L_x_2063) ;  /* 0xffffff74006c7947 */ /* 0x000fec000383ffff */
.L_x_1913:
        /* <DEDUP_REMOVED lines=8> */
.L_x_2065:
[----:B------:R-:W-:Y:S05]  /*12ce0*/  BSYNC B0 ;  /* 0x0000000000007941 */ /* 0x000fea0003800000 */
.L_x_2064:
        /* <DEDUP_REMOVED lines=8> */
.L_x_2066:
[----:B------:R-:W-:Y:S02]  /*12d70*/  MOV R244, R242 ;  /* 0x000000f200f47202 */ /* 0x000fe40000000f00 */
[----:B------:R-:W-:-:S07]  /*12d80*/  MOV R77, R231 ;  /* 0x000000e7004d7202 */ /* 0x000fce0000000f00 */
[----:B------:R-:W-:Y:S05]  /*12d90*/  WARPSYNC.COLLECTIVE R79, `(.L_x_2067) ;  /* 0x000000004f087348 */ /* 0x000fea0003c00000 */
[----:B------:R0:W1:Y:S02]  /*12da0*/  SHFL.DOWN P0, R231, R244, R245, R252 ;  /* 0x080000f5f4e77389 */ /* 0x00006400000000fc */
[----:B01----:R-:W-:Y:S01]  /*12db0*/  ENDCOLLECTIVE ;  /* 0x000000000000791b */ /* 0x003fe20003800000 */
.L_x_2067:
[----:B------:R-:W-:Y:S02]  /*12dc0*/  MOV R244, R243 ;  /* 0x000000f300f47202 */ /* 0x000fe40000000f00 */
[----:B------:R-:W-:-:S07]  /*12dd0*/  MOV R78, R231 ;  /* 0x000000e7004e7202 */ /* 0x000fce0000000f00 */
[----:B------:R-:W-:Y:S05]  /*12de0*/  WARPSYNC.COLLECTIVE R79, `(.L_x_2068) ;  /* 0x000000004f087348 */ /* 0x000fea0003c00000 */
[----:B------:R0:W1:Y:S02]  /*12df0*/  SHFL.DOWN P0, R231, R244, R245, R252 ;  /* 0x080000f5f4e77389 */ /* 0x00006400000000fc */
[----:B01----:R-:W-:Y:S01]  /*12e00*/  ENDCOLLECTIVE ;  /* 0x000000000000791b */ /* 0x003fe20003800000 */
.L_x_2068:
[----:B------:R-:W-:Y:S01]  /*12e10*/  MOV R79, R231 ;  /* 0x000000e7004f7202 */ /* 0x000fe20000000f00 */
[----:B------:R-:W-:Y:S06]  /*12e20*/  BRA `(.L_x_2069) ;  /* 0xffffff74004c7947 */ /* 0x000fec000383ffff */
.L_x_1916:
        /* <DEDUP_REMOVED lines=8> */
.L_x_2071:
[----:B------:R-:W-:Y:S05]  /*12eb0*/  BSYNC B0 ;  /* 0x0000000000007941 */ /* 0x000fea0003800000 */
.L_x_2070:
        /* <DEDUP_REMOVED lines=10> */
.L_x_2072:
[----:B------:R-:W-:Y:S02]  /*12f60*/  MOV R252, 0x1f ;  /* 0x0000001f00fc7802 */ /* 0x000fe40000000f00 */
[----:B------:R-:W-:Y:S02]  /*12f70*/  MOV R78, R242 ;  /* 0x000000f2004e7202 */ /* 0x000fe40000000f00 */
[----:B------:R-:W-:-:S07]  /*12f80*/  MOV R247, R231 ;  /* 0x000000e700f77202 */ /* 0x000fce0000000f00 */
[----:B------:R-:W-:Y:S05]  /*12f90*/  WARPSYNC.COLLECTIVE R79, `(.L_x_2073) ;  /* 0x000000004f087348 */ /* 0x000fea0003c00000 */
[----:B------:R0:W1:Y:S02]  /*12fa0*/  SHFL.IDX P3, R231, R78, R77, R76 ;  /* 0x0000004d4ee77389 */ /* 0x000064000006004c */
[----:B01----:R-:W-:Y:S01]  /*12fb0*/  ENDCOLLECTIVE ;  /* 0x000000000000791b */ /* 0x003fe20003800000 */
.L_x_2073:
        /* <DEDUP_REMOVED lines=9> */
.L_x_2074:
[----:B------:R-:W-:Y:S02]  /*13050*/  MOV R78, R60 ;  /* 0x0000003c004e7202 */ /* 0x000fe40000000f00 */
[----:B------:R-:W-:-:S07]  /*13060*/  MOV R251, R231 ;  /* 0x000000e700fb7202 */ /* 0x000fce0000000f00 */
[----:B------:R-:W-:Y:S05]  /*13070*/  WARPSYNC.COLLECTIVE R79, `(.L_x_2075) ;  /* 0x000000004f087348 */ /* 0x000fea0003c00000 */
[----:B------:R0:W1:Y:S02]  /*13080*/  SHFL.DOWN P0, R231, R244, R245, R252 ;  /* 0x080000f5f4e77389 */ /* 0x00006400000000fc */
[----:B01----:R-:W-:Y:S01]  /*13090*/  ENDCOLLECTIVE ;  /* 0x000000000000791b */ /* 0x003fe20003800000 */
.L_x_2075:
[----:B------:R-:W-:Y:S02]  /*130a0*/  MOV R244, R241 ;  /* 0x000000f100f47202 */ /* 0x000fe40000000f00 */
[----:B------:R-:W-:-:S07]  /*130b0*/  MOV R232, R231 ;  /* 0x000000e700e87202 */ /* 0x000fce0000000f00 */
[----:B------:R-:W-:Y:S05]  /*130c0*/  WARPSYNC.COLLECTIVE R79, `(.L_x_2076) ;  /* 0x000000004f087348 */ /* 0x000fea0003c00000 */
[----:B------:R0:W1:Y:S02]  /*130d0*/  SHFL.DOWN P0, R231, R244, R245, R252 ;  /* 0x080000f5f4e77389 */ /* 0x00006400000000fc */
[----:B01----:R-:W-:Y:S01]  /*130e0*/  ENDCOLLECTIVE ;  /* 0x000000000000791b */ /* 0x003fe20003800000 */
.L_x_2076:
[----:B------:R-:W-:Y:S02]  /*130f0*/  MOV R244, R242 ;  /* 0x000000f200f47202 */ /* 0x000fe40000000f00 */
[----:B------:R-:W-:-:S07]  /*13100*/  MOV R241, R231 ;  /* 0x000000e700f17202 */ /* 0x000fce0000000f00 */
[----:B------:R-:W-:Y:S05]  /*13110*/  WARPSYNC.COLLECTIVE R79, `(.L_x_2077) ;  /* 0x000000004f087348 */ /* 0x000fea0003c00000 */
[----:B------:R0:W1:Y:S02]  /*13120*/  SHFL.DOWN P0, R231, R244, R245, R252 ;  /* 0x080000f5f4e77389 */ /* 0x00006400000000fc */
[----:B01----:R-:W-:Y:S01]  /*13130*/  ENDCOLLECTIVE ;  /* 0x000000000000791b */ /* 0x003fe20003800000 */
.L_x_2077:
[----:B------:R-:W-:Y:S02]  /*13140*/  MOV R244, R243 ;  /* 0x000000f300f47202 */ /* 0x000fe40000000f00 */
[----:B------:R-:W-:-:S07]  /*13150*/  MOV R242, R231 ;  /* 0x000000e700f27202 */ /* 0x000fce0000000f00 */
[----:B------:R-:W-:Y:S05]  /*13160*/  WARPSYNC.COLLECTIVE R79, `(.L_x_2078) ;  /* 0x000000004f087348 */ /* 0x000fea0003c00000 */
[----:B------:R0:W1:Y:S02]  /*13170*/  SHFL.DOWN P0, R231, R244, R245, R252 ;  /* 0x080000f5f4e77389 */ /* 0x00006400000000fc */
[----:B01----:R-:W-:Y:S01]  /*13180*/  ENDCOLLECTIVE ;  /* 0x000000000000791b */ /* 0x003fe20003800000 */
.L_x_2078:
[----:B------:R-:W-:-:S07]  /*13190*/  MOV R243, R231 ;  /* 0x000000e700f37202 */ /* 0x000fce0000000f00 */
[----:B------:R-:W-:Y:S05]  /*131a0*/  WARPSYNC.COLLECTIVE R79, `(.L_x_2079) ;  /* 0x000000004f087348 */ /* 0x000fea0003c00000 */
[----:B------:R0:W1:Y:S02]  /*131b0*/  SHFL.IDX P3, R231, R78, R77, R76 ;  /* 0x0000004d4ee77389 */ /* 0x000064000006004c */
[----:B01----:R-:W-:Y:S01]  /*131c0*/  ENDCOLLECTIVE ;  /* 0x000000000000791b */ /* 0x003fe20003800000 */
.L_x_2079:
[----:B------:R-:W-:Y:S02]  /*131d0*/  MOV R78, R61 ;  /* 0x0000003d004e7202 */ /* 0x000fe40000000f00 */
[----:B------:R-:W-:-:S07]  /*131e0*/  MOV R252, R231 ;  /* 0x000000e700fc7202 */ /* 0x000fce0000000f00 */
[----:B------:R-:W-:Y:S05]  /*131f0*/  WARPSYNC.COLLECTIVE R79, `(.L_x_2080) ;  /* 0x000000004f087348 */ /* 0x000fea0003c00000 */
[----:B------:R0:W1:Y:S02]  /*13200*/  SHFL.IDX P3, R231, R78, R77, R76 ;  /* 0x0000004d4ee77389 */ /* 0x000064000006004c */
[----:B01----:R-:W-:Y:S01]  /*13210*/  ENDCOLLECTIVE ;  /* 0x000000000000791b */ /* 0x003fe20003800000 */
.L_x_2080:
[----:B------:R-:W-:Y:S01]  /*13220*/  MOV R78, R62 ;  /* 0x0000003e004e7202 */ /* 0x000fe20000000f00 */
[-C--:B------:R-:W-:Y:S01]  /*13230*/  FMUL.FTZ R62, R61, R247.reuse ;  /* 0x000000f73d3e7220 */ /* 0x080fe20000410000 */
[----:B------:R-:W-:Y:S01]  /*13240*/  FMUL.FTZ R247, R60, R247 ;  /* 0x000000f73cf77220 */ /* 0x000fe20000410000 */
[----:B------:R-:W-:-:S07]  /*13250*/  MOV R245, R231 ;  /* 0x000000e700f57202 */ /* 0x000fce0000000f00 */
[----:B------:R-:W-:Y:S05]  /*13260*/  WARPSYNC.COLLECTIVE R79, `(.L_x_2081) ;  /* 0x000000004f087348 */ /* 0x000fea0003c00000 */
[----:B------:R0:W1:Y:S02]  /*13270*/  SHFL.IDX P3, R231, R78, R77, R76 ;  /* 0x0000004d4ee77389 */ /* 0x000064000006004c */
[----:B01----:R-:W-:Y:S01]  /*13280*/  ENDCOLLECTIVE ;  /* 0x000000000000791b */ /* 0x003fe20003800000 */
.L_x_2081:
[----:B------:R-:W-:Y:S02]  /*13290*/  MOV R78, R63 ;  /* 0x0000003f004e7202 */ /* 0x000fe40000000f00 */
[----:B------:R-:W-:-:S07]  /*132a0*/  MOV R244, R231 ;  /* 0x000000e700f47202 */ /* 0x000fce0000000f00 */
[----:B------:R-:W-:Y:S05]  /*132b0*/  WARPSYNC.COLLECTIVE R79, `(.L_x_2082) ;  /* 0x000000004f087348 */ /* 0x000fea0003c00000 */
[----:B------:R0:W1:Y:S02]  /*132c0*/  SHFL.IDX P3, R231, R78, R77, R76 ;  /* 0x0000004d4ee77389 */ /* 0x000064000006004c */
[----:B01----:R-:W-:Y:S01]  /*132d0*/  ENDCOLLECTIVE ;  /* 0x000000000000791b */ /* 0x003fe20003800000 */
.L_x_2082:
[----:B------:R-:W-:Y:S01]  /*132e0*/  MOV R79, R231 ;  /* 0x000000e7004f7202 */ /* 0x000fe20000000f00 */
[----:B------:R-:W-:Y:S06]  /*132f0*/  BRA `(.L_x_2083) ;  /* 0xffffff7000a47947 */ /* 0x000fec000383ffff */
.L_x_2084:
        /* <DEDUP_REMOVED lines=16> */
.L_x_18910:


//--------------------- .text._Z25selective_scan_bwd_kernelI32Selective_Scan_bwd_kernel_traitsILi128ELi16ELb0ELb1ELb0ELb1ELb1EN3c108BFloat16ENS1_7complexIfEEEEv12SSMParamsBwd --------------------------
	.section	.text._Z25selective_scan_bwd_kernelI32Selective_Scan_bwd_kernel_traitsILi128ELi16ELb0ELb1ELb0ELb1ELb1EN3c108BFloat16ENS1_7complexIfEEEEv12SSMParamsBwd,"ax",@progbits
	.align	128
        .global         _Z25selective_scan_bwd_kernelI32Selective_Scan_bwd_kernel_traitsILi128ELi16ELb0ELb1ELb0ELb1ELb1EN3c108BFloat16ENS1_7complexIfEEEEv12SSMParamsBwd
        .type           _Z25selective_scan_bwd_kernelI32Selective_Scan_bwd_kernel_traitsILi128ELi16ELb0ELb1ELb0ELb1ELb1EN3c108BFloat16ENS1_7complexIfEEEEv12SSMParamsBwd,@function
        .size           _Z25selective_scan_bwd_kernelI32Selective_Scan_bwd_kernel_traitsILi128ELi16ELb0ELb1ELb0ELb1ELb1EN3c108BFloat16ENS1_7complexIfEEEEv12SSMParamsBwd,(.L_x_18911 - _Z25selective_scan_bwd_kernelI32Selective_Scan_bwd_kernel_traitsILi128ELi16ELb0ELb1ELb0ELb1ELb1EN3c108BFloat16ENS1_7complexIfEEEEv12SSMParamsBwd)
        .other          _Z25selective_scan_bwd_kernelI32Selective_Scan_bwd_kernel_traitsILi128ELi16ELb0ELb1ELb0ELb1ELb1EN3c108BFloat16ENS1_7complexIfEEEEv12SSMParamsBwd,@"STO_CUDA_ENTRY STV_DEFAULT"
_Z25selective_scan_bwd_kernelI32Selective_Scan_bwd_kernel_traitsILi128ELi16ELb0ELb1ELb0ELb1ELb1EN3c108BFloat16ENS1_7complexIfEEEEv12SSMParamsBwd:
.text._Z25selective_scan_bwd_kernelI32Selective_Scan_bwd_kernel_traitsILi128ELi16ELb0ELb1ELb0ELb1ELb1EN3c108BFloat16ENS1_7complexIfEEEEv12SSMParamsBwd:
        /* <DEDUP_REMOVED lines=166> */
.L_x_2223:
        /* <DEDUP_REMOVED lines=12> */
[----:B0-----:R-:W-:Y:S02]  /*0b20*/  SHF.R.S32.HI R21, RZ, 0x1f, R20 ;  /* 0x0000001fff157819 */ /* 0x001fe40000011414 */
        /* <DEDUP_REMOVED lines=102> */
[----:B------:R-:W-:Y:S02]  /*1190*/  LEA.HI.SX32 R61, R61, R36, 0x1b ;  /* 0x000000243d3d7211 */ /* 0x000fe400078fdaff */
        /* <DEDUP_REMOVED lines=138> */
[----:B------:R-:W2:Y:S04]  /*1a40*/  LDS.U16 R31, [R80+0xe] ;  /* 0x00000e00501f7984 */ /* 0x000ea80000000400 */
[----:B------:R-:W2:Y:S04]  /*1a50*/  LDS.U16 R32, [R80+0x10] ;  /* 0x0000100050207984 */ /* 0x000ea80000000400 */
[----:B------:R-:W2:Y:S04]  /*1a60*/  LDS.U16 R33, [R80+0x12] ;  /* 0x0000120050217984 */ /* 0x000ea80000000400 */
[----:B------:R-:W2:Y:S04]  /*1a70*/  LDS.U16 R34, [R80+0x14] ;  /* 0x0000140050227984 */ /* 0x000ea80000000400 */
[----:B------:R-:W2:Y:S04]  /*1a80*/  LDS.U16 R35, [R80+0x16] ;  /* 0x0000160050237984 */ /* 0x000ea80000000400 */
[----:B------:R-:W2:Y:S04]  /*1a90*/  LDS.U16 R5, [R80+0x18] ;  /* 0x0000180050057984 */ /* 0x000ea80000000400 */
[----:B------:R-:W2:Y:S04]  /*1aa0*/  LDS.U16 R4, [R80+0x1a] ;  /* 0x00001a0050047984 */ /* 0x000ea80000000400 */
[----:B------:R-:W2:Y:S04]  /*1ab0*/  LDS.U16 R3, [R80+0x1c] ;  /* 0x00001c0050037984 */ /* 0x000ea80000000400 */
[----:B------:R-:W2:Y:S01]  /*1ac0*/  LDS.U16 R2, [R80+0x1e] ;  /* 0x00001e0050027984 */ /* 0x000ea20000000400 */
        /* <DEDUP_REMOVED lines=44> */
[----:B------:R-:W-:Y:S04]  /*1d90*/  STL [R1+0x24], R142 ;  /* 0x0000248e01007387 */ /* 0x000fe80000100800 */
[----:B------:R-:W-:Y:S04]  /*1da0*/  STL [R1+0x20], R140 ;  /* 0x0000208c01007387 */ /* 0x000fe80000100800 */
[----:B------:R-:W-:Y:S04]  /*1db0*/  STL [R1+0x1c], R138 ;  /* 0x00001c8a01007387 */ /* 0x000fe80000100800 */
[----:B------:R-:W-:Y:S04]  /*1dc0*/  STL [R1+0x14], R136 ;  /* 0x0000148801007387 */ /* 0x000fe80000100800 */
[----:B------:R-:W-:Y:S01]  /*1dd0*/  STL [R1+0x10], R134 ;  /* 0x0000108601007387 */ /* 0x000fe20000100800 */
[----:B------:R-:W-:-:S03]  /*1de0*/  FADD.FTZ R52, R24, UR5 ;  /* 0x0000000518347e21 */ /* 0x000fc60008010000 */
[----:B------:R-:W-:Y:S04]  /*1df0*/  STL [R1+0xc], R132 ;  /* 0x00000c8401007387 */ /* 0x000fe80000100800 */
        /* <DEDUP_REMOVED lines=11> */
[----:B------:R-:W-:Y:S01]  /*1eb0*/  BSSY B0, `(.L_x_2086) ;  /* 0x000003d000007945 */ /* 0x000fe20003800000 */
[----:B------:R-:W-:-:S02]  /*1ec0*/  ISETP.GE.AND P0, PT, R20, UR58, PT ;  /* 0x0000003a14007c0c */ /* 0x000fc4000bf06270 */
[----:B------:R-:W-:Y:S01]  /*1ed0*/  FSETP.GTU.FTZ.AND P4, PT, R51, 20, PT ;  /* 0x41a000003300780b */ /* 0x000fe20003f9c000 */
        /* <DEDUP_REMOVED lines=14> */
[----:B0-----:R-:W-:-:S03]  /*1fc0*/  FADD.FTZ R47, R29, UR5 ;  /* 0x000000051d2f7e21 */ /* 0x001fc60008010000 */
[----:B------:R0:W-:Y:S01]  /*1fd0*/  STS.U16 [R140+0x380], R50 ;  /* 0x000380328c007388 */ /* 0x0001e20000000400 */
[----:B-1----:R-:W-:-:S03]  /*1fe0*/  FADD.FTZ R48, R28, UR5 ;  /* 0x000000051c307e21 */ /* 0x002fc60008010000 */
[----:B------:R1:W-:Y:S01]  /*1ff0*/  STS.U16 [R138+0x3c0], R60 ;  /* 0x0003c03c8a007388 */ /* 0x0003e20000000400 */
[----:B--2---:R-:W-:Y:S01]  /*2000*/  FADD.FTZ R49, R27, UR5 ;  /* 0x000000051b317e21 */ /* 0x004fe20008010000 */
[----:B0-----:R-:W-:-:S04]  /*2010*/  FADD.FTZ R50, R26, UR5 ;  /* 0x000000051a327e21 */ /* 0x001fc80008010000 */
[----:B------:R-:W-:Y:S01]  /*2020*/  FSETP.GTU.FTZ.AND P2, PT, R49, 20, PT ;  /* 0x41a000003100780b */ /* 0x000fe20003f5c000 */
[----:B------:R-:W-:Y:S01]  /*2030*/  FADD.FTZ R46, R30, UR5 ;  /* 0x000000051e2e7e21 */ /* 0x000fe20008010000 */
[----:B------:R-:W-:Y:S02]  /*2040*/  FSETP.GTU.FTZ.AND P1, PT, R48, 20, PT ;  /* 0x41a000003000780b */ /* 0x000fe40003f3c000 */
[----:B------:R-:W-:Y:S02]  /*2050*/  FSETP.GTU.FTZ.AND P3, PT, R50, 20, PT ;  /* 0x41a000003200780b */ /* 0x000fe40003f7c000 */
[----:B------:R-:W-:Y:S01]  /*2060*/  FSETP.GTU.FTZ.AND P6, PT, R47, 20, PT ;  /* 0x41a000002f00780b */ /* 0x000fe20003fdc000 */
[----:B------:R-:W-:Y:S01]  /*2070*/  NOP ;  /* 0x0000000000007918 */ /* 0x000fe20000000000 */
[----:B-1----:R-:W-:Y:S11]  /*2080*/  @P5 BRA `(.L_x_2087) ;  /* 0x00000000007c5947 */ /* 0x002ff60003800000 */
        /* <DEDUP_REMOVED lines=31> */
.L_x_2087:
[----:B------:R-:W-:Y:S05]  /*2280*/  BSYNC B0 ;  /* 0x0000000000007941 */ /* 0x000fea0003800000 */
.L_x_2086:
        /* <DEDUP_REMOVED lines=36> */
.L_x_2089:
[----:B------:R-:W-:Y:S05]  /*24d0*/  BSYNC B0 ;  /* 0x0000000000007941 */ /* 0x000fea0003800000 */
.L_x_2088:
        /* <DEDUP_REMOVED lines=36> */
.L_x_2091:
[----:B------:R-:W-:Y:S05]  /*2720*/  BSYNC B0 ;  /* 0x0000000000007941 */ /* 0x000fea0003800000 */
.L_x_2090:
        /* <DEDUP_REMOVED lines=36> */
.L_x_2093:
[----:B------:R-:W-:Y:S05]  /*2970*/  BSYNC B0 ;  /* 0x0000000000007941 */ /* 0x000fea0003800000 */
.L_x_2092:
        /* <DEDUP_REMOVED lines=36> */
.L_x_2095:
[----:B------:R-:W-:Y:S05]  /*2bc0*/  BSYNC B0 ;  /* 0x0000000000007941 */ /* 0x000fea0003800000 */
.L_x_2094:
        /* <DEDUP_REMOVED lines=36> */
.L_x_2097:
[----:B------:R-:W-:Y:S05]  /*2e10*/  BSYNC B0 ;  /* 0x0000000000007941 */ /* 0x000fea0003800000 */
.L_x_2096:
        /* <DEDUP_REMOVED lines=36> */
.L_x_2099:
[----:B------:R-:W-:Y:S05]  /*3060*/  BSYNC B0 ;  /* 0x0000000000007941 */ /* 0x000fea0003800000 */
.L_x_2098:
        /* <DEDUP_REMOVED lines=36> */
.L_x_2101:
[----:B------:R-:W-:Y:S05]  /*32b0*/  BSYNC B0 ;  /* 0x0000000000007941 */ /* 0x000fea0003800000 */
.L_x_2100:
        /* <DEDUP_REMOVED lines=36> */
.L_x_2103:
[----:B------:R-:W-:Y:S05]  /*3500*/  BSYNC B0 ;  /* 0x0000000000007941 */ /* 0x000fea0003800000 */
.L_x_2102:
        /* <DEDUP_REMOVED lines=36> */
.L_x_2105:
[----:B------:R-:W-:Y:S05]  /*3750*/  BSYNC B0 ;  /* 0x0000000000007941 */ /* 0x000fea0003800000 */
.L_x_2104:
[----:B------:R-:W-:Y:S01]  /*3760*/  BSSY B0, `(.L_x_2106) ;  /* 0x0000022000007945 */ /* 0x000fe20003800000 */
[----:B------:R-:W-:-:S03]  /*3770*/  FSETP.GTU.FTZ.AND P2, PT, R37, 20, PT ;  /* 0x41a000002500780b */ /* 0x000fc60003f5c000 */
[----:B------:R-:W-:Y:S10]  /*3780*/  @P1 BRA `(.L_x_2107) ;  /* 0x00000000007c1947 */ /* 0x000ff40003800000 */
        /* <DEDUP_REMOVED lines=31> */
.L_x_2107:
[----:B------:R-:W-:Y:S05]  /*3980*/  BSYNC B0 ;  /* 0x0000000000007941 */ /* 0x000fea0003800000 */
.L_x_2106:
        /* <DEDUP_REMOVED lines=33> */
.L_x_2109:
[----:B------:R-:W-:Y:S05]  /*3ba0*/  BSYNC B0 ;  /* 0x0000000000007941 */ /* 0x000fea0003800000 */
.L_x_2108:
        /* <DEDUP_REMOVED lines=33> */
.L_x_2111:
[----:B------:R-:W-:Y:S05]  /*3dc0*/  BSYNC B0 ;  /* 0x0000000000007941 */ /* 0x000fea0003800000 */
.L_x_2110:
        /* <DEDUP_REMOVED lines=33> */
.L_x_2113:
[----:B------:R-:W-:Y:S05]  /*3fe0*/  BSYNC B0 ;  /* 0x0000000000007941 */ /* 0x000fea0003800000 */
.L_x_2112:
        /* <DEDUP_REMOVED lines=33> */
.L_x_2115:
[----:B------:R-:W-:Y:S05]  /*4200*/  BSYNC B0 ;  /* 0x0000000000007941 */ /* 0x000fea0003800000 */
.L_x_2114:
        /* <DEDUP_REMOVED lines=33> */
.L_x_2117:
[----:B------:R-:W-:Y:S05]  /*4420*/  BSYNC B0 ;  /* 0x0000000000007941 */ /* 0x000fea0003800000 */
.L_x_2116:
[----:B------:R-:W-:Y:S02]  /*4430*/  USHF.R.S32.HI UR37, URZ, 0x1f, UR36 ;  /* 0x0000001f3f257899 */ /* 0x000fe40008011424 */
[----:B------:R-:W-:Y:S01]  /*4440*/  MOV R2, UR36 ;  /* 0x0000002400027c02 */ /* 0x000fe20008000f00 */
[----:B------:R-:W-:Y:S01]  /*4450*/  USHF.R.S32.HI UR7, URZ, 0x1f, UR48 ;  /* 0x0000001f3f077899 */ /* 0x000fe20008011430 */
[----:B------:R-:W-:Y:S01]  /*4460*/  MOV R4, UR36 ;  /* 0x0000002400047c02 */ /* 0x000fe20008000f00 */
[----:B------:R-:W-:Y:S01]  /*4470*/  ULDC.64 UR30, c[0x0][0x2a0] ;  /* 0x0000a800001e7ab9 */ /* 0x000fe20000000a00 */
[----:B------:R-:W-:Y:S01]  /*4480*/  USHF.R.S32.HI UR50, URZ, 0x1f, UR49 ;  /* 0x0000001f3f327899 */ /* 0x000fe20008011431 */
[----:B------:R-:W-:Y:S01]  /*4490*/  MOV R3, UR37 ;  /* 0x0000002500037c02 */ /* 0x000fe20008000f00 */
[----:B------:R-:W-:Y:S02]  /*44a0*/  UIMAD UR28, UR7, UR30, URZ ;  /* 0x0000001e071c72a4 */ /* 0x000fe4000f8e023f */
[----:B------:R-:W-:Y:S01]  /*44b0*/  MOV R5, UR30 ;  /* 0x0000001e00057c02 */ /* 0x000fe20008000f00 */
[----:B------:R-:W-:Y:S01]  /*44c0*/  UIMAD.WIDE.U32 UR8, UR48, UR30, URZ ;  /* 0x0000001e300872a5 */ /* 0x000fe2000f8e003f */
[----:B------:R-:W0:Y:S01]  /*44d0*/  LDS.U16 R70, [R80] ;  /* 0x0000000050467984 */ /* 0x000e220000000400 */
[----:B------:R-:W-:-:S02]  /*44e0*/  UIMAD UR28, UR48, UR31, UR28 ;  /* 0x0000001f301c72a4 */ /* 0x000fc4000f8e021c */
[----:B------:R-:W-:Y:S01]  /*44f0*/  @!P0 IMAD.WIDE.U32 R2, R5, UR48, R2 ;  /* 0x0000003005028c25 */ /* 0x000fe2000f8e0002 */
[----:B------:R-:W-:Y:S01]  /*4500*/  ULDC.64 UR30, c[0x0][0x2b0] ;  /* 0x0000ac00001e7ab9 */ /* 0x000fe20000000a00 */
[----:B------:R-:W-:Y:S01]  /*4510*/  MOV R5, UR37 ;  /* 0x0000002500057c02 */ /* 0x000fe20008000f00 */
[----:B------:R-:W-:Y:S02]  /*4520*/  UIMAD UR29, UR7, UR30, URZ ;  /* 0x0000001e071d72a4 */ /* 0x000fe4000f8e023f */
[----:B------:R-:W-:Y:S01]  /*4530*/  MOV R7, UR30 ;  /* 0x0000001e00077c02 */ /* 0x000fe20008000f00 */
[----:B------:R-:W-:Y:S01]  /*4540*/  ULDC.64 UR32, c[0x0][0x2a8] ;  /* 0x0000aa0000207ab9 */ /* 0x000fe20000000a00 */
[----:B------:R-:W-:Y:S01]  /*4550*/  @!P0 IADD3 R3, R3, UR28, RZ ;  /* 0x0000001c03038c10 */ /* 0x000fe2000fffe0ff */
[----:B------:R-:W-:Y:S01]  /*4560*/  UIMAD UR35, UR48, UR31, UR29 ;  /* 0x0000001f302372a4 */ /* 0x000fe2000f8e021d */
[----:B------:R-:W1:Y:S01]  /*4570*/  LDS.U16 R71, [R80+0x2] ;  /* 0x0000020050477984 */ /* 0x000e620000000400 */
[----:B------:R-:W-:Y:S01]  /*4580*/  @!P0 IMAD.WIDE.U32 R4, R7, UR48, R4 ;  /* 0x0000003007048c25 */ /* 0x000fe2000f8e0004 */
[----:B------:R-:W-:-:S02]  /*4590*/  UIMAD UR34, UR50, UR32, URZ ;  /* 0x00000020322272a4 */ /* 0x000fc4000f8e023f */
[----:B------:R-:W-:Y:S01]  /*45a0*/  MOV R7, UR32 ;  /* 0x0000002000077c02 */ /* 0x000fe20008000f00 */
[----:B------:R-:W-:Y:S01]  /*45b0*/  UIADD3 UR9, UR9, UR28, URZ ;  /* 0x0000001c09097290 */ /* 0x000fe2000fffe03f */
[----:B------:R-:W2:Y:S01]  /*45c0*/  LDS.U16 R72, [R80+0x4] ;  /* 0x0000040050487984 */ /* 0x000ea20000000400 */
[----:B------:R-:W-:Y:S01]  /*45d0*/  UIMAD.WIDE.U32 UR30, UR48, UR30, URZ ;  /* 0x0000001e301e72a5 */ /* 0x000fe2000f8e003f */
[----:B------:R-:W-:Y:S01]  /*45e0*/  @!P0 IADD3 R5, R5, UR35, RZ ;  /* 0x0000002305058c10 */ /* 0x000fe2000fffe0ff */
[----:B------:R-:W-:Y:S01]  /*45f0*/  ULDC.64 UR28, c[0x0][0x2b8] ;  /* 0x0000ae00001c7ab9 */ /* 0x000fe20000000a00 */
[----:B------:R-:W-:Y:S01]  /*4600*/  UIMAD UR38, UR49, UR33, UR34 ;  /* 0x00000021312672a4 */ /* 0x000fe2000f8e0222 */
[----:B------:R-:W-:Y:S01]  /*4610*/  MOV R25, UR28 ;  /* 0x0000001c00197c02 */ /* 0x000fe20008000f00 */
[----:B------:R-:W-:Y:S02]  /*4620*/  UIMAD.WIDE.U32 UR8, UR49, UR32, UR8 ;  /* 0x00000020310872a5 */ /* 0x000fe4000f8e0008 */
[----:B------:R-:W-:Y:S01]  /*4630*/  @!P0 IMAD.WIDE.U32 R2, R7, UR49, R2 ;  /* 0x0000003107028c25 */ /* 0x000fe2000f8e0002 */
[----:B------:R-:W-:Y:S01]  /*4640*/  UIMAD UR33, UR50, UR28, URZ ;  /* 0x0000001c322172a4 */ /* 0x000fe2000f8e023f */
[----:B------:R-:W3:Y:S01]  /*4650*/  LDS.U16 R87, [R80+0x6] ;  /* 0x0000060050577984 */ /* 0x000ee20000000400 */
[----:B------:R-:W-:Y:S01]  /*4660*/  UIADD3 UR31, UR31, UR35, URZ ;  /* 0x000000231f1f7290 */ /* 0x000fe2000fffe03f */
[----:B------:R-:W-:Y:S01]  /*4670*/  @!P0 IMAD.WIDE.U32 R4, R25, UR49, R4 ;  /* 0x0000003119048c25 */ /* 0x000fe2000f8e0004 */
[----:B------:R-:W-:Y:S01]  /*4680*/  UIADD3 UR32, UR4, -UR39, URZ ;  /* 0x8000002704207290 */ /* 0x000fe2000fffe03f */
[C---:B------:R-:W-:Y:S01]  /*4690*/  @!P0 IADD3 R7, P1, R20.reuse, R2, RZ ;  /* 0x0000000214078210 */ /* 0x040fe20007f3e0ff */
[----:B------:R-:W-:Y:S01]  /*46a0*/  UIMAD UR39, UR49, UR29, UR33 ;  /* 0x0000001d312772a4 */ /* 0x000fe2000f8e0221 */
[----:B------:R-:W4:Y:S01]  /*46b0*/  LDS.U16 R88, [R80+0x8] ;  /* 0x0000080050587984 */ /* 0x000f220000000400 */
        /* <DEDUP_REMOVED lines=16> */
[----:B------:R-:W5:Y:S01]  /*47c0*/  LDS.U16 R89, [R80+0xa] ;  /* 0x00000a0050597984 */ /* 0x000f620000000400 */
[----:B------:R-:W-:-:S02]  /*47d0*/  MOV R27, UR40 ;  /* 0x00000028001b7c02 */ /* 0x000fc40008000f00 */
[----:B------:R-:W-:Y:S01]  /*47e0*/  LEA.HI.X R3, R20, UR33, R21, 0x1, P2 ;  /* 0x0000002114037c11 */ /* 0x000fe200090f0c15 */
[----:B------:R-:W-:Y:S01]  /*47f0*/  LDS.U16 R86, [R80+0xc] ;  /* 0x00000c0050567984 */ /* 0x000fe20000000400 */
[----:B------:R-:W-:Y:S02]  /*4800*/  LEA R32, P2, R25, R32, 0x1 ;  /* 0x0000002019207211 */ /* 0x000fe400078408ff */
[----:B------:R-:W-:Y:S01]  /*4810*/  LEA R2, P4, R27, R2, 0x1 ;  /* 0x000000021b027211 */ /* 0x000fe200078808ff */
[----:B------:R-:W-:Y:S01]  /*4820*/  LDS.U16 R84, [R80+0xe] ;  /* 0x00000e0050547984 */ /* 0x000fe20000000400 */
[----:B------:R-:W-:Y:S02]  /*4830*/  MOV R26, UR8 ;  /* 0x00000008001a7c02 */ /* 0x000fe40008000f00 */
[----:B------:R-:W-:Y:S01]  /*4840*/  MOV R34, UR30 ;  /* 0x0000001e00227c02 */ /* 0x000fe20008000f00 */
[----:B------:R-:W-:Y:S01]  /*4850*/  LDS.U16 R36, [R80+0x10] ;  /* 0x0000100050247984 */ /* 0x000fe20000000400 */
[----:B------:R-:W-:-:S02]  /*4860*/  @!P0 LEA R30, P1, R7, UR34, 0x1 ;  /* 0x00000022071e8c11 */ /* 0x000fc4000f8208ff */
[----:B------:R-:W-:Y:S01]  /*4870*/  @!P0 LEA R28, P3, R4, UR32, 0x1 ;  /* 0x00000020041c8c11 */ /* 0x000fe2000f8608ff */
[----:B------:R-:W-:Y:S01]  /*4880*/  LDS.U16 R35, [R80+0x12] ;  /* 0x0000120050237984 */ /* 0x000fe20000000400 */
[----:B------:R-:W-:Y:S02]  /*4890*/  LEA.HI.X R33, R25, R6, R26, 0x1, P2 ;  /* 0x0000000619217211 */ /* 0x000fe400010f0c1a */
[----:B------:R-:W-:Y:S01]  /*48a0*/  PRMT R64, RZ, 0x7610, R64 ;  /* 0x00007610ff407816 */ /* 0x000fe20000000040 */
[----:B------:R-:W-:Y:S01]  /*48b0*/  LDS.U16 R25, [R80+0x16] ;  /* 0x0000160050197984 */ /* 0x000fe20000000400 */
[----:B------:R-:W-:Y:S02]  /*48c0*/  LEA.HI.X R3, R27, R3, R34, 0x1, P4 ;  /* 0x000000031b037211 */ /* 0x000fe400020f0c22 */
[----:B------:R-:W-:Y:S01]  /*48d0*/  PRMT R65, RZ, 0x7610, R65 ;  /* 0x00007610ff417816 */ /* 0x000fe20000000041 */
[----:B------:R-:W-:Y:S01]  /*48e0*/  LDS.U16 R27, [R80+0x14] ;  /* 0x00001400501b7984 */ /* 0x000fe20000000400 */
[----:B------:R-:W-:-:S02]  /*48f0*/  @!P0 LEA.HI.X R31, R7, UR35, R24, 0x1, P1 ;  /* 0x00000023071f8c11 */ /* 0x000fc400088f0c18 */
[----:B------:R-:W-:Y:S01]  /*4900*/  ISETP.GE.AND P5, PT, R10, UR58, PT ;  /* 0x0000003a0a007c0c */ /* 0x000fe2000bfa6270 */
[----:B------:R-:W-:Y:S01]  /*4910*/  LDS.U16 R7, [R80+0x18] ;  /* 0x0000180050077984 */ /* 0x000fe20000000400 */
[----:B------:R-:W-:Y:S02]  /*4920*/  @!P0 LEA.HI.X R29, R4, UR33, R5, 0x1, P3 ;  /* 0x00000021041d8c11 */ /* 0x000fe400098f0c05 */
[----:B------:R-:W-:Y:S01]  /*4930*/  ISETP.GE.AND P6, PT, R9, UR58, PT ;  /* 0x0000003a09007c0c */ /* 0x000fe2000bfc6270 */
[----:B------:R-:W-:Y:S01]  /*4940*/  LDS.U16 R6, [R80+0x1a] ;  /* 0x00001a0050067984 */ /* 0x000fe20000000400 */
[----:B------:R-:W-:Y:S02]  /*4950*/  PRMT R34, RZ, 0x7610, R34 ;  /* 0x00007610ff227816 */ /* 0x000fe40000000022 */
[----:B------:R-:W-:Y:S01]  /*4960*/  PRMT R66, RZ, 0x7610, R66 ;  /* 0x00007610ff427816 */ /* 0x000fe20000000042 */
[----:B------:R-:W-:Y:S01]  /*4970*/  LDS.U16 R5, [R80+0x1c] ;  /* 0x00001c0050057984 */ /* 0x000fe20000000400 */
[----:B------:R-:W-:-:S02]  /*4980*/  ISETP.GE.AND P2, PT, R8, UR58, PT ;  /* 0x0000003a08007c0c */ /* 0x000fc4000bf46270 */
[----:B------:R-:W-:Y:S01]  /*4990*/  PRMT R61, RZ, 0x7610, R61 ;  /* 0x00007610ff3d7816 */ /* 0x000fe2000000003d */
[----:B------:R-:W-:Y:S01]  /*49a0*/  LDS.U16 R4, [R80+0x1e] ;  /* 0x00001e0050047984 */ /* 0x000fe20000000400 */
[----:B------:R-:W-:Y:S02]  /*49b0*/  ISETP.GE.AND P4, PT, R0, UR58, PT ;  /* 0x0000003a00007c0c */ /* 0x000fe4000bf86270 */
[----:B------:R-:W-:Y:S01]  /*49c0*/  PRMT R60, RZ, 0x7610, R60 ;  /* 0x00007610ff3c7816 */ /* 0x000fe2000000003c */
[----:B------:R-:W-:Y:S01]  /*49d0*/  BAR.SYNC.DEFER_BLOCKING 0x0 ;  /* 0x0000000000007b1d */ /* 0x000fe20000010000 */
        /* <DEDUP_REMOVED lines=19> */
[----:B------:R-:W-:Y:S02]  /*4b10*/  PRMT R79, RZ, 0x7610, R79 ;  /* 0x00007610ff4f7816 */ /* 0x000fe4000000004f */
[----:B------:R-:W-:Y:S01]  /*4b20*/  PRMT R85, RZ, 0x7610, R85 ;  /* 0x00007610ff557816 */ /* 0x000fe20000000055 */
[----:B------:R0:W5:Y:S01]  /*4b30*/  @!P0 LDG.E.U16 R24, desc[UR20][R30.64] ;  /* 0x000000141e188981 */ /* 0x000162000c1e1500 */
[----:B------:R-:W-:Y:S02]  /*4b40*/  PRMT R90, RZ, 0x7610, R90 ;  /* 0x00007610ff5a7816 */ /* 0x000fe4000000005a */
        /* <DEDUP_REMOVED lines=11> */
[----:B0-----:R-:W-:-:S02]  /*4c00*/  PRMT R30, RZ, 0x7610, R30 ;  /* 0x00007610ff1e7816 */ /* 0x001fc4000000001e */
[----:B------:R-:W-:Y:S01]  /*4c10*/  PRMT R95, RZ, 0x7610, R95 ;  /* 0x00007610ff5f7816 */ /* 0x000fe2000000005f */
[----:B------:R-:W5:Y:S01]  /*4c20*/  @!P1 LDG.E.U16 R65, desc[UR20][R32.64+-0xe00] ;  /* 0xfff2001420419981 */ /* 0x000f62000c1e1500 */
[----:B------:R-:W-:Y:S02]  /*4c30*/  ISETP.GE.AND P1, PT, R13, UR58, PT ;  /* 0x0000003a0d007c0c */ /* 0x000fe4000bf26270 */
[----:B------:R-:W-:Y:S02]  /*4c40*/  SHF.L.U32 R70, R70, 0x10, RZ ;  /* 0x0000001046467819 */ /* 0x000fe400000006ff */
[----:B-1----:R-:W-:Y:S01]  /*4c50*/  SHF.L.U32 R71, R71, 0x10, RZ ;  /* 0x0000001047477819 */ /* 0x002fe200000006ff */
[----:B------:R-:W5:Y:S01]  /*4c60*/  @!P4 LDG.E.U16 R68, desc[UR20][R32.64+-0xcc0] ;  /* 0xfff340142044c981 */ /* 0x000f62000c1e1500 */
[----:B------:R-:W-:Y:S02]  /*4c70*/  ISETP.GE.AND P3, PT, R16, UR58, PT ;  /* 0x0000003a10007c0c */ /* 0x000fe4000bf66270 */
[----:B--2---:R-:W-:-:S02]  /*4c80*/  SHF.L.U32 R72, R72, 0x10, RZ ;  /* 0x0000001048487819 */ /* 0x004fc400000006ff */
[----:B---3--:R-:W-:Y:S02]  /*4c90*/  SHF.L.U32 R87, R87, 0x10, RZ ;  /* 0x0000001057577819 */ /* 0x008fe400000006ff */
[----:B----4-:R-:W-:Y:S01]  /*4ca0*/  SHF.L.U32 R88, R88, 0x10, RZ ;  /* 0x0000001058587819 */ /* 0x010fe200000006ff */
[----:B------:R-:W2:Y:S01]  /*4cb0*/  @!P1 LDG.E.U16 R66, desc[UR20][R32.64+-0xdc0] ;  /* 0xfff2401420429981 */ /* 0x000ea2000c1e1500 */
[----:B------:R-:W-:Y:S02]  /*4cc0*/  ISETP.GE.AND P1, PT, R14, UR58, PT ;  /* 0x0000003a0e007c0c */ /* 0x000fe4000bf26270 */
[----:B-----5:R-:W-:Y:S01]  /*4cd0*/  SHF.L.U32 R89, R89, 0x10, RZ ;  /* 0x0000001059597819 */ /* 0x020fe200000006ff */
[----:B------:R-:W0:Y:S01]  /*4ce0*/  S2UR UR9, SR_CgaCtaId ;  /* 0x00000000000979c3 */ /* 0x000e220000008800 */
[----:B------:R-:W-:Y:S01]  /*4cf0*/  ISETP.GE.AND P5, PT, R18, UR58, PT ;  /* 0x0000003a12007c0c */ /* 0x000fe2000bfa6270 */
[----:B------:R-:W3:Y:S01]  /*4d00*/  @!P3 LDG.E.U16 R67, desc[UR20][R32.64+-0xd00] ;  /* 0xfff300142043b981 */ /* 0x000ee2000c1e1500 */
[----:B------:R-:W-:Y:S01]  /*4d10*/  ISETP.GE.AND P6, PT, R19, UR58, PT ;  /* 0x0000003a13007c0c */ /* 0x000fe2000bfc6270 */
[----:B------:R-:W-:Y:S01]  /*4d20*/  UMOV UR8, 0x400 ;  /* 0x0000040000087882 */ /* 0x000fe20000000000 */
[----:B------:R-:W-:Y:S01]  /*4d30*/  PRMT R31, RZ, 0x7610, R31 ;  /* 0x00007610ff1f7816 */ /* 0x000fe2000000001f */
[----:B------:R-:W-:-:S04]  /*4d40*/  ULDC.64 UR30, c[0x0][0x398] ;  /* 0x0000e600001e7ab9 */ /* 0x000fc80000000a00 */
[----:B------:R-:W4:Y:S04]  /*4d50*/  @!P1 LDG.E.U16 R30, desc[UR20][R32.64+-0xd80] ;  /* 0xfff28014201e9981 */ /* 0x000f28000c1e1500 */
[----:B------:R-:W5:Y:S04]  /*4d60*/  @!P2 LDG.E.U16 R31, desc[UR20][R32.64+-0xd40] ;  /* 0xfff2c014201fa981 */ /* 0x000f68000c1e1500 */
[----:B------:R-:W3:Y:S04]  /*4d70*/  @!P5 LDG.E.U16 R69, desc[UR20][R32.64+-0xc80] ;  /* 0xfff380142045d981 */ /* 0x000ee8000c1e1500 */
[----:B------:R-:W3:Y:S01]  /*4d80*/  @!P6 LDG.E.U16 R73, desc[UR20][R32.64+-0xc40] ;  /* 0xfff3c0142049e981 */ /* 0x000ee2000c1e1500 */
        /* <DEDUP_REMOVED lines=12> */
[----:B----4-:R-:W-:Y:S04]  /*4e50*/  STS.U16 [R148+0x280], R30 ;  /* 0x0002801e94007388 */ /* 0x010fe80000000400 */
[----:B-----5:R-:W-:Y:S04]  /*4e60*/  STS.U16 [R146+0x2c0], R31 ;  /* 0x0002c01f92007388 */ /* 0x020fe80000000400 */
[----:B---3--:R-:W-:Y:S04]  /*4e70*/  STS.U16 [R144+0x300], R67 ;  /* 0x0003004390007388 */ /* 0x008fe80000000400 */
[----:B------:R-:W-:Y:S04]  /*4e80*/  STS.U16 [R142+0x340], R68 ;  /* 0x000340448e007388 */ /* 0x000fe80000000400 */
[----:B------:R1:W-:Y:S04]  /*4e90*/  STS.U16 [R140+0x380], R69 ;  /* 0x000380458c007388 */ /* 0x0003e80000000400 */
[----:B------:R2:W-:Y:S01]  /*4ea0*/  STS.U16 [R138+0x3c0], R73 ;  /* 0x0003c0498a007388 */ /* 0x0005e20000000400 */
[----:B------:R-:W-:-:S03]  /*4eb0*/  NOP ;  /* 0x0000000000007918 */ /* 0x000fc60000000000 */
[----:B------:R-:W3:Y:S04]  /*4ec0*/  LDS.U16 R24, [R80] ;  /* 0x0000000050187984 */ /* 0x000ee80000000400 */
[----:B------:R-:W4:Y:S04]  /*4ed0*/  LDS.U16 R26, [R80+0x2] ;  /* 0x00000200501a7984 */ /* 0x000f280000000400 */
[----:B------:R-:W5:Y:S04]  /*4ee0*/  LDS.U16 R32, [R80+0x4] ;  /* 0x0000040050207984 */ /* 0x000f680000000400 */
[----:B------:R-:W-:Y:S04]  /*4ef0*/  LDS.U16 R30, [R80+0x6] ;  /* 0x00000600501e7984 */ /* 0x000fe80000000400 */
        /* <DEDUP_REMOVED lines=43> */
[----:B-----5:R-:W-:Y:S01]  /*51b0*/  SHF.L.U32 R26, R32, 0x10, RZ ;  /* 0x00000010201a7819 */ /* 0x020fe200000006ff */
[----:B------:R-:W-:Y:S01]  /*51c0*/  FMUL.FTZ R96, R28, -1.4426950216293334961 ;  /* 0xbfb8aa3b1c607820 */ /* 0x000fe20000410000 */
[----:B0-----:R-:W-:Y:S02]  /*51d0*/  SHF.L.U32 R32, R34, 0x10, RZ ;  /* 0x0000001022207819 */ /* 0x001fe400000006ff */
[----:B------:R-:W-:Y:S02]  /*51e0*/  SHF.L.U32 R34, R61, 0x10, RZ ;  /* 0x000000103d227819 */ /* 0x000fe400000006ff */
[----:B------:R-:W-:Y:S02]  /*51f0*/  SHF.L.U32 R61, R63, 0x10, RZ ;  /* 0x000000103f3d7819 */ /* 0x000fe400000006ff */
[----:B------:R-:W-:-:S02]  /*5200*/  SHF.L.U32 R63, R65, 0x10, RZ ;  /* 0x00000010413f7819 */ /* 0x000fc400000006ff */
[----:B------:R-:W-:Y:S02]  /*5210*/  SHF.L.U32 R29, R30, 0x10, RZ ;  /* 0x000000101e1d7819 */ /* 0x000fe400000006ff */
[----:B------:R-:W-:Y:S01]  /*5220*/  SHF.L.U32 R65, R67, 0x10, RZ ;  /* 0x0000001043417819 */ /* 0x000fe200000006ff */
[----:B------:R-:W-:Y:S01]  /*5230*/  MUFU.EX2 R96, R96 ;  /* 0x0000006000607308 */ /* 0x000fe20000000800 */
[----:B------:R-:W-:Y:S02]  /*5240*/  SHF.L.U32 R30, R31, 0x10, RZ ;  /* 0x000000101f1e7819 */ /* 0x000fe400000006ff */
[----:B------:R-:W-:Y:S02]  /*5250*/  SHF.L.U32 R31, R33, 0x10, RZ ;  /* 0x00000010211f7819 */ /* 0x000fe400000006ff */
[----:B------:R-:W-:Y:S01]  /*5260*/  SHF.L.U32 R33, R60, 0x10, RZ ;  /* 0x000000103c217819 */ /* 0x000fe200000006ff */
[----:B------:R-:W-:Y:S01]  /*5270*/  FMUL.FTZ R97, R24, -1.4426950216293334961 ;  /* 0xbfb8aa3b18617820 */ /* 0x000fe20000410000 */
[----:B------:R-:W-:Y:S01]  /*5280*/  SHF.L.U32 R60, R62, 0x10, RZ ;  /* 0x000000103e3c7819 */ /* 0x000fe200000006ff */
[----:B------:R-:W-:Y:S01]  /*5290*/  FMUL.FTZ R67, R65, -1.4426950216293334961 ;  /* 0xbfb8aa3b41437820 */ /* 0x000fe20000410000 */
[----:B------:R-:W-:-:S02]  /*52a0*/  SHF.L.U32 R62, R64, 0x10, RZ ;  /* 0x00000010403e7819 */ /* 0x000fc400000006ff */
[----:B------:R-:W-:Y:S02]  /*52b0*/  SHF.L.U32 R64, R66, 0x10, RZ ;  /* 0x0000001042407819 */ /* 0x000fe400000006ff */
[----:B------:R-:W-:Y:S01]  /*52c0*/  SHF.L.U32 R66, R68, 0x10, RZ ;  /* 0x0000001044427819 */ /* 0x000fe200000006ff */
[----:B------:R-:W-:Y:S04]  /*52d0*/  MUFU.EX2 R110, R67 ;  /* 0x00000043006e7308 */ /* 0x000fe80000000800 */
[----:B------:R-:W-:-:S04]  /*52e0*/  FMUL.FTZ R68, R66, -1.4426950216293334961 ;  /* 0xbfb8aa3b42447820 */ /* 0x000fc80000410000 */
[----:B------:R-:W-:Y:S01]  /*52f0*/  MUFU.EX2 R97, R97 ;  /* 0x0000006100617308 */ /* 0x000fe20000000800 */
[----:B-1----:R-:W-:Y:S01]  /*5300*/  FMUL.FTZ R2, R29, -1.4426950216293334961 ;  /* 0xbfb8aa3b1d027820 */ /* 0x002fe20000410000 */
[----:B------:R-:W-:-:S06]  /*5310*/  FMUL.FTZ R3, R30, -1.4426950216293334961 ;  /* 0xbfb8aa3b1e037820 */ /* 0x000fcc0000410000 */
[----:B------:R-:W-:Y:S01]  /*5320*/  MUFU.EX2 R112, R68 ;  /* 0x0000004400707308 */ /* 0x000fe20000000800 */
[----:B------:R-:W-:-:S07]  /*5330*/  FMUL.FTZ R98, R26, -1.4426950216293334961 ;  /* 0xbfb8aa3b1a627820 */ /* 0x000fce0000410000 */
[----:B------:R-:W0:Y:S08]  /*5340*/  MUFU.EX2 R2, R2 ;  /* 0x0000000200027308 */ /* 0x000e300000000800 */
[----:B------:R-:W-:Y:S01]  /*5350*/  MUFU.EX2 R3, R3 ;  /* 0x0000000300037308 */ /* 0x000fe20000000800 */
[----:B------:R-:W-:-:S07]  /*5360*/  FMUL.FTZ R99, R31, -1.4426950216293334961 ;  /* 0xbfb8aa3b1f637820 */ /* 0x000fce0000410000 */
[----:B------:R-:W-:Y:S01]  /*5370*/  MUFU.EX2 R98, R98 ;  /* 0x0000006200627308 */ /* 0x000fe20000000800 */
[----:B------:R-:W-:Y:S01]  /*5380*/  FMUL.FTZ R101, R33, -1.4426950216293334961 ;  /* 0xbfb8aa3b21657820 */ /* 0x000fe20000410000 */
[----:B0-----:R-:W-:Y:S01]  /*5390*/  FADD.FTZ R2, R2, 1 ;  /* 0x3f80000002027421 */ /* 0x001fe20000010000 */
[----:B------:R-:W-:-:S05]  /*53a0*/  FMUL.FTZ R100, R32, -1.4426950216293334961 ;  /* 0xbfb8aa3b20647820 */ /* 0x000fca0000410000 */
[----:B------:R-:W-:Y:S08]  /*53b0*/  MUFU.EX2 R99, R99 ;  /* 0x0000006300637308 */ /* 0x000ff00000000800 */
[----:B------:R-:W0:Y:S08]  /*53c0*/  MUFU.EX2 R101, R101 ;  /* 0x0000006500657308 */ /* 0x000e300000000800 */
[----:B------:R-:W-:Y:S01]  /*53d0*/  MUFU.EX2 R100, R100 ;  /* 0x0000006400647308 */ /* 0x000fe20000000800 */
[----:B------:R-:W-:Y:S01]  /*53e0*/  FMUL.FTZ R103, R60, -1.4426950216293334961 ;  /* 0xbfb8aa3b3c677820 */ /* 0x000fe20000410000 */
[----:B------:R-:W-:Y:S01]  /*53f0*/  FMUL.FTZ R102, R34, -1.4426950216293334961 ;  /* 0xbfb8aa3b22667820 */ /* 0x000fe20000410000 */
[----:B0-----:R-:W-:-:S05]  /*5400*/  FADD.FTZ R101, R101, 1 ;  /* 0x3f80000065657421 */ /* 0x001fca0000010000 */
[----:B------:R-:W0:Y:S01]  /*5410*/  MUFU.EX2 R103, R103 ;  /* 0x0000006700677308 */ /* 0x000e220000000800 */
[----:B------:R-:W-:-:S07]  /*5420*/  FMUL.FTZ R105, R62, -1.4426950216293334961 ;  /* 0xbfb8aa3b3e697820 */ /* 0x000fce0000410000 */
[----:B------:R-:W-:Y:S01]  /*5430*/  MUFU.EX2 R102, R102 ;  /* 0x0000006600667308 */ /* 0x000fe20000000800 */
[----:B------:R-:W-:Y:S01]  /*5440*/  FMUL.FTZ R104, R61, -1.4426950216293334961 ;  /* 0xbfb8aa3b3d687820 */ /* 0x000fe20000410000 */
[----:B------:R-:W-:-:S06]  /*5450*/  FMUL.FTZ R107, R64, -1.4426950216293334961 ;  /* 0xbfb8aa3b406b7820 */ /* 0x000fcc0000410000 */
[----:B------:R-:W-:Y:S01]  /*5460*/  MUFU.EX2 R105, R105 ;  /* 0x0000006900697308 */ /* 0x000fe20000000800 */
[----:B0-----:R-:W-:Y:S01]  /*5470*/  FADD.FTZ R103, R103, 1 ;  /* 0x3f80000067677421 */ /* 0x001fe20000010000 */
[----:B------:R-:W-:-:S06]  /*5480*/  FMUL.FTZ R106, R63, -1.4426950216293334961 ;  /* 0xbfb8aa3b3f6a7820 */ /* 0x000fcc0000410000 */
[----:B------:R-:W-:Y:S01]  /*5490*/  MUFU.EX2 R109, R107 ;  /* 0x0000006b006d7308 */ /* 0x000fe20000000800 */
[----:B--2---:R-:W-:Y:S04]  /*54a0*/  STS.U16 [R158], R74 ;  /* 0x0000004a9e007388 */ /* 0x004fe80000000400 */
        /* <DEDUP_REMOVED lines=14> */
[----:B------:R-:W-:Y:S01]  /*5590*/  STS.U16 [R138+0x3c0], R95 ;  /* 0x0003c05f8a007388 */ /* 0x000fe20000000400 */
[----:B------:R-:W-:-:S03]  /*55a0*/  NOP ;  /* 0x0000000000007918 */ /* 0x000fc60000000000 */
[----:B------:R-:W5:Y:S01]  /*55b0*/  LDS.U16 R67, [R80] ;  /* 0x0000000050437984 */ /* 0x000f620000000400 */
[----:B0-----:R-:W-:-:S03]  /*55c0*/  FADD.FTZ R77, R96, 1 ;  /* 0x3f800000604d7421 */ /* 0x001fc60000010000 */
[----:B------:R-:W0:Y:S03]  /*55d0*/  LDS.U16 R68, [R80+0x2] ;  /* 0x0000020050447984 */ /* 0x000e260000000400 */
[----:B------:R-:W2:Y:S01]  /*55e0*/  MUFU.RCP R77, R77 ;  /* 0x0000004d004d7308 */ /* 0x000ea20000001000 */
[----:B------:R-:W0:Y:S01]  /*55f0*/  LDS.U16 R69, [R80+0x4] ;  /* 0x0000040050457984 */ /* 0x000e220000000400 */
[----:B------:R-:W-:-:S03]  /*5600*/  FADD.FTZ R73, R97, 1 ;  /* 0x3f80000061497421 */ /* 0x000fc60000010000 */
[----:B------:R-:W0:Y:S03]  /*5610*/  LDS.U16 R78, [R80+0x6] ;  /* 0x00000600504e7984 */ /* 0x000e260000000400 */
[----:B------:R-:W4:Y:S01]  /*5620*/  MUFU.RCP R73, R73 ;  /* 0x0000004900497308 */ /* 0x000f220000001000 */
[----:B------:R-:W0:Y:S01]  /*5630*/  LDS.U16 R83, [R80+0x8] ;  /* 0x0000080050537984 */ /* 0x000e220000000400 */
[----:B-1----:R-:W-:Y:S01]  /*5640*/  FADD.FTZ R79, R3, 1 ;  /* 0x3f800000034f7421 */ /* 0x002fe20000010000 */
[----:B------:R-:W-:-:S05]  /*5650*/  FADD.FTZ R75, R98, 1 ;  /* 0x3f800000624b7421 */ /* 0x000fca0000010000 */
[----:B------:R1:W-:Y:S01]  /*5660*/  MUFU.RCP R74, R2 ;  /* 0x00000002004a7308 */ /* 0x0003e20000001000 */
[----:B--2---:R-:W-:Y:S01]  /*5670*/  FADD.FTZ R3, -R77, 1 ;  /* 0x3f8000004d037421 */ /* 0x004fe20000010100 */
[----:B------:R-:W-:Y:S01]  /*5680*/  FADD.FTZ R76, R99, 1 ;  /* 0x3f800000634c7421 */ /* 0x000fe20000010000 */
[----:B------:R-:W-:Y:S01]  /*5690*/  FADD.FTZ R85, R100, 1 ;  /* 0x3f80000064557421 */ /* 0x000fe20000010000 */
[----:B------:R-:W-:Y:S01]  /*56a0*/  LDS.U16 R96, [R80+0x10] ;  /* 0x0000100050607984 */ /* 0x000fe20000000400 */
[----:B---3--:R-:W-:-:S03]  /*56b0*/  FFMA.FTZ R91, R28, R3, 1 ;  /* 0x3f8000001c5b7423 */ /* 0x008fc60000010003 */
[----:B------:R-:W-:Y:S04]  /*56c0*/  LDS.U16 R3, [R80+0xc] ;  /* 0x00000c0050037984 */ /* 0x000fe80000000400 */
[----:B-1----:R-:W1:Y:S01]  /*56d0*/  LDS.U16 R2, [R80+0xa] ;  /* 0x00000a0050027984 */ /* 0x002e620000000400 */
[----:B----4-:R-:W-:Y:S01]  /*56e0*/  FADD.FTZ R93, -R73, 1 ;  /* 0x3f800000495d7421 */ /* 0x010fe20000010100 */
[----:B-----5:R-:W-:Y:S01]  /*56f0*/  SHF.L.U32 R67, R67, 0x10, RZ ;  /* 0x0000001043437819 */ /* 0x020fe200000006ff */
[----:B------:R-:W2:Y:S02]  /*5700*/  MUFU.RCP R75, R75 ;  /* 0x0000004b004b7308 */ /* 0x000ea40000001000 */
[----:B------:R-:W-:Y:S01]  /*5710*/  FFMA.FTZ R95, R24, R93, 1 ;  /* 0x3f800000185f7423 */ /* 0x000fe2000001005d */
[----:B------:R-:W-:Y:S01]  /*5720*/  LDS.U16 R100, [R80+0x12] ;  /* 0x0000120050647984 */ /* 0x000fe20000000400 */
[----:B------:R-:W-:Y:S01]  /*5730*/  FMUL.FTZ R90, R70, R67 ;  /* 0x00000043465a7220 */ /* 0x000fe20000410000 */
[----:B0-----:R-:W-:-:S02]  /*5740*/  SHF.L.U32 R68, R68, 0x10, RZ ;  /* 0x0000001044447819 */ /* 0x001fc400000006ff */
[----:B------:R-:W0:Y:S01]  /*5750*/  LDS.U16 R93, [R80+0xe] ;  /* 0x00000e00505d7984 */ /* 0x000e220000000400 */
[----:B------:R-:W-:Y:S01]  /*5760*/  FMUL.FTZ R90, R77, R90 ;  /* 0x0000005a4d5a7220 */ /* 0x000fe20000410000 */
[----:B------:R-:W3:Y:S01]  /*5770*/  MUFU.RCP R79, R79 ;  /* 0x0000004f004f7308 */ /* 0x000ee20000001000 */
[----:B------:R-:W-:Y:S02]  /*5780*/  FMUL.FTZ R92, R71, R68 ;  /* 0x00000044475c7220 */ /* 0x000fe40000410000 */
[----:B------:R-:W-:Y:S01]  /*5790*/  FMUL.FTZ R113, R90, R91 ;  /* 0x0000005b5a717220 */ /* 0x000fe20000410000 */
[----:B------:R-:W-:Y:S01]  /*57a0*/  SHF.L.U32 R69, R69, 0x10, RZ ;  /* 0x0000001045457819 */ /* 0x000fe200000006ff */
[----:B------:R-:W-:Y:S01]  /*57b0*/  FMUL.FTZ R92, R73, R92 ;  /* 0x0000005c495c7220 */ /* 0x000fe20000410000 */
[----:B------:R-:W-:Y:S02]  /*57c0*/  SHF.L.U32 R78, R78, 0x10, RZ ;  /* 0x000000104e4e7819 */ /* 0x000fe400000006ff */
[----:B------:R-:W4:Y:S01]  /*57d0*/  MUFU.RCP R76, R76 ;  /* 0x0000004c004c7308 */ /* 0x000f220000001000 */
[----:B------:R-:W-:Y:S01]  /*57e0*/  FMUL.FTZ R116, R92, R95 ;  /* 0x0000005f5c747220 */ /* 0x000fe20000410000 */
[----:B--2---:R-:W-:-:S06]  /*57f0*/  FADD.FTZ R97, -R75, 1 ;  /* 0x3f8000004b617421 */ /* 0x004fcc0000010100 */
[----:B------:R-:W2:Y:S01]  /*5800*/  MUFU.RCP R90, R101 ;  /* 0x00000065005a7308 */ /* 0x000ea20000001000 */
[----:B------:R-:W-:Y:S01]  /*5810*/  FMUL.FTZ R94, R72, R69 ;  /* 0x00000045485e7220 */ /* 0x000fe20000410000 */
[----:B------:R-:W-:Y:S01]  /*5820*/  FADD.FTZ R92, -R74, 1 ;  /* 0x3f8000004a5c7421 */ /* 0x000fe20000010100 */
[----:B------:R-:W-:Y:S01]  /*5830*/  FMUL.FTZ R91, R87, R78 ;  /* 0x0000004e575b7220 */ /* 0x000fe20000410000 */
[----:B------:R-:W-:Y:S01]  /*5840*/  FFMA.FTZ R97, R26, R97, 1 ;  /* 0x3f8000001a617423 */ /* 0x000fe20000010061 */
[----:B------:R-:W-:Y:S01]  /*5850*/  FMUL.FTZ R94, R75, R94 ;  /* 0x0000005e4b5e7220 */ /* 0x000fe20000410000 */
[----:B------:R-:W-:Y:S01]  /*5860*/  FFMA.FTZ R92, R29, R92, 1 ;  /* 0x3f8000001d5c7423 */ /* 0x000fe2000001005c */
[----:B------:R-:W-:Y:S01]  /*5870*/  FMUL.FTZ R91, R74, R91 ;  /* 0x0000005b4a5b7220 */ /* 0x000fe20000410000 */
[----:B------:R-:W5:Y:S01]  /*5880*/  MUFU.RCP R85, R85 ;  /* 0x0000005500557308 */ /* 0x000f620000001000 */
[----:B------:R-:W-:Y:S01]  /*5890*/  SHF.L.U32 R83, R83, 0x10, RZ ;  /* 0x0000001053537819 */ /* 0x000fe200000006ff */
[----:B------:R-:W-:Y:S01]  /*58a0*/  FMUL.FTZ R115, R94, R97 ;  /* 0x000000615e737220 */ /* 0x000fe20000410000 */
[----:B------:R-:W-:Y:S01]  /*58b0*/  FMUL.FTZ R118, R91, R92 ;  /* 0x0000005c5b767220 */ /* 0x000fe20000410000 */
[C---:B---3--:R-:W-:Y:S01]  /*58c0*/  FADD.FTZ R97, -R79.reuse, 1 ;  /* 0x3f8000004f617421 */ /* 0x048fe20000010100 */
[----:B------:R-:W-:Y:S01]  /*58d0*/  SHF.L.U32 R92, R84, 0x10, RZ ;  /* 0x00000010545c7819 */ /* 0x000fe200000006ff */
[----:B------:R-:W-:Y:S01]  /*58e0*/  FMUL.FTZ R94, R88, R83 ;  /* 0x00000053585e7220 */ /* 0x000fe20000410000 */
[----:B------:R-:W-:Y:S01]  /*58f0*/  SHF.L.U32 R91, R86, 0x10, RZ ;  /* 0x00000010565b7819 */ /* 0x000fe200000006ff */
[----:B----4-:R-:W-:Y:S01]  /*5900*/  FADD.FTZ R84, -R76, 1 ;  /* 0x3f8000004c547421 */ /* 0x010fe20000010100 */
[----:B--2---:R-:W-:Y:S01]  /*5910*/  FADD.FTZ R86, -R90, 1 ;  /* 0x3f8000005a567421 */ /* 0x004fe20000010100 */
[----:B------:R-:W-:Y:S01]  /*5920*/  FFMA.FTZ R97, R30, R97, 1 ;  /* 0x3f8000001e617423 */ /* 0x000fe20000010061 */
[----:B------:R-:W-:Y:S01]  /*5930*/  FMUL.FTZ R94, R79, R94 ;  /* 0x0000005e4f5e7220 */ /* 0x000fe20000410000 */
[----:B------:R-:W-:Y:S01]  /*5940*/  FFMA.FTZ R98, R31, R84, 1 ;  /* 0x3f8000001f627423 */ /* 0x000fe20000010054 */
[----:B------:R-:W-:Y:S01]  /*5950*/  FFMA.FTZ R107, R33, R86, 1 ;  /* 0x3f800000216b7423 */ /* 0x000fe20000010056 */
[----:B-1----:R-:W-:Y:S01]  /*5960*/  SHF.L.U32 R84, R2, 0x10, RZ ;  /* 0x0000001002547819 */ /* 0x002fe200000006ff */
[----:B------:R-:W1:Y:S01]  /*5970*/  MUFU.EX2 R104, R104 ;  /* 0x0000006800687308 */ /* 0x000e620000000800 */
[----:B------:R-:W-:Y:S01]  /*5980*/  SHF.L.U32 R86, R3, 0x10, RZ ;  /* 0x0000001003567819 */ /* 0x000fe200000006ff */
[----:B------:R-:W2:Y:S01]  /*5990*/  LDS.U16 R2, [R80+0x14] ;  /* 0x0000140050027984 */ /* 0x000ea20000000400 */
[----:B------:R-:W-:Y:S01]  /*59a0*/  FMUL.FTZ R117, R94, R97 ;  /* 0x000000615e757220 */ /* 0x000fe20000410000 */
[----:B------:R-:W-:Y:S01]  /*59b0*/  FADD.FTZ R95, R102, 1 ;  /* 0x3f800000665f7421 */ /* 0x000fe20000010000 */
[----:B-----5:R-:W-:Y:S01]  /*59c0*/  FADD.FTZ R99, -R85, 1 ;  /* 0x3f80000055637421 */ /* 0x020fe20000010100 */
[----:B------:R-:W3:Y:S02]  /*59d0*/  LDS.U16 R3, [R80+0x16] ;  /* 0x0000160050037984 */ /* 0x000ee40000000400 */
[----:B------:R4:W-:Y:S01]  /*59e0*/  MUFU.RCP R97, R103 ;  /* 0x0000006700617308 */ /* 0x0009e20000001000 */
[----:B------:R-:W-:Y:S01]  /*59f0*/  FMUL.FTZ R102, R91, R86 ;  /* 0x000000565b667220 */ /* 0x000fe20000410000 */
[----:B------:R-:W-:Y:S01]  /*5a00*/  FADD.FTZ R108, R105, 1 ;  /* 0x3f800000696c7421 */ /* 0x000fe20000010000 */
[----:B------:R-:W-:Y:S01]  /*5a10*/  FFMA.FTZ R105, R32, R99, 1 ;  /* 0x3f80000020697423 */ /* 0x000fe20000010063 */
[----:B0-----:R-:W-:Y:S01]  /*5a20*/  SHF.L.U32 R93, R93, 0x10, RZ ;  /* 0x000000105d5d7819 */ /* 0x001fe200000006ff */
[----:B----4-:R-:W0:Y:S03]  /*5a30*/  LDS.U16 R103, [R80+0x18] ;  /* 0x0000180050677984 */ /* 0x010e260000000400 */
[----:B------:R-:W4:Y:S01]  /*5a40*/  MUFU.EX2 R106, R106 ;  /* 0x0000006a006a7308 */ /* 0x000f220000000800 */
[----:B------:R-:W-:Y:S01]  /*5a50*/  FMUL.FTZ R102, R85, R102 ;  /* 0x0000006655667220 */ /* 0x000fe20000410000 */
[----:B------:R-:W-:Y:S01]  /*5a60*/  FMUL.FTZ R101, R92, R93 ;  /* 0x0000005d5c657220 */ /* 0x000fe20000410000 */
[----:B------:R-:W-:-:S02]  /*5a70*/  FMUL.FTZ R99, R89, R84 ;  /* 0x0000005459637220 */ /* 0x000fc40000410000 */
[----:B------:R-:W-:Y:S02]  /*5a80*/  FMUL.FTZ R119, R102, R105 ;  /* 0x0000006966777220 */ /* 0x000fe40000410000 */
[----:B------:R-:W5:Y:S01]  /*5a90*/  LDS.U16 R105, [R80+0x1a] ;  /* 0x00001a0050697984 */ /* 0x000f620000000400 */
[----:B-1----:R-:W-:Y:S01]  /*5aa0*/  FADD.FTZ R94, R104, 1 ;  /* 0x3f800000685e7421 */ /* 0x002fe20000010000 */
[----:B------:R-:W-:Y:S01]  /*5ab0*/  FMUL.FTZ R104, R90, R101 ;  /* 0x000000655a687220 */ /* 0x000fe20000410000 */
[----:B------:R-:W1:Y:S01]  /*5ac0*/  MUFU.RCP R95, R95 ;  /* 0x0000005f005f7308 */ /* 0x000e620000001000 */
[----:B------:R-:W-:Y:S02]  /*5ad0*/  FMUL.FTZ R99, R76, R99 ;  /* 0x000000634c637220 */ /* 0x000fe40000410000 */
[----:B------:R-:W-:Y:S02]  /*5ae0*/  FMUL.FTZ R122, R104, R107 ;  /* 0x0000006b687a7220 */ /* 0x000fe40000410000 */
[----:B------:R-:W-:Y:S01]  /*5af0*/  FMUL.FTZ R120, R99, R98 ;  /* 0x0000006263787220 */ /* 0x000fe20000410000 */
[----:B------:R-:W5:Y:S02]  /*5b00*/  LDS.U16 R107, [R80+0x1c] ;  /* 0x00001c00506b7984 */ /* 0x000f640000000400 */
[----:B------:R2:W-:Y:S01]  /*5b10*/  MUFU.RCP R101, R108 ;  /* 0x0000006c00657308 */ /* 0x0005e20000001000 */
[----:B------:R-:W-:Y:S01]  /*5b20*/  SHF.L.U32 R99, R35, 0x10, RZ ;  /* 0x0000001023637819 */ /* 0x000fe200000006ff */
[----:B----4-:R-:W-:Y:S01]  /*5b30*/  FADD.FTZ R106, R106, 1 ;  /* 0x3f8000006a6a7421 */ /* 0x010fe20000010000 */
[----:B------:R-:W-:-:S02]  /*5b40*/  SHF.L.U32 R35, R96, 0x10, RZ ;  /* 0x0000001060237819 */ /* 0x000fc400000006ff */
[----:B------:R-:W-:Y:S01]  /*5b50*/  SHF.L.U32 R96, R100, 0x10, RZ ;  /* 0x0000001064607819 */ /* 0x000fe200000006ff */
[----:B--2---:R-:W2:Y:S02]  /*5b60*/  LDS.U16 R108, [R80+0x1e] ;  /* 0x00001e00506c7984 */ /* 0x004ea40000000400 */
[----:B------:R-:W4:Y:S01]  /*5b70*/  MUFU.RCP R94, R94 ;  /* 0x0000005e005e7308 */ /* 0x000f220000001000 */
[----:B------:R-:W-:Y:S01]  /*5b80*/  FADD.FTZ R121, -R97, 1 ;  /* 0x3f80000061797421 */ /* 0x000fe20000010100 */
[----:B------:R-:W-:Y:S01]  /*5b90*/  FMUL.FTZ R100, R99, R96 ;  /* 0x0000006063647220 */ /* 0x000fe20000410000 */
[----:B------:R-:W-:Y:S01]  /*5ba0*/  SHF.L.U32 R98, R36, 0x10, RZ ;  /* 0x0000001024627819 */ /* 0x000fe200000006ff */
[----:B------:R-:W-:Y:S01]  /*5bb0*/  FADD.FTZ R114, R109, 1 ;  /* 0x3f8000006d727421 */ /* 0x000fe20000010000 */
[----:B------:R-:W-:-:S03]  /*5bc0*/  FFMA.FTZ R121, R60, R121, 1 ;  /* 0x3f8000003c797423 */ /* 0x000fc60000010079 */
[----:B------:R-:W5:Y:S01]  /*5bd0*/  MUFU.RCP R106, R106 ;  /* 0x0000006a006a7308 */ /* 0x000f620000001000 */
[----:B------:R-:W-:Y:S01]  /*5be0*/  FMUL.FTZ R100, R97, R100 ;  /* 0x0000006461647220 */ /* 0x000fe20000410000 */
[----:B-1----:R-:W-:Y:S01]  /*5bf0*/  FADD.FTZ R109, -R95, 1 ;  /* 0x3f8000005f6d7421 */ /* 0x002fe20000010100 */
[----:B------:R-:W-:Y:S01]  /*5c00*/  SHF.L.U32 R104, R25, 0x10, RZ ;  /* 0x0000001019687819 */ /* 0x000fe200000006ff */
[----:B------:R-:W-:Y:S01]  /*5c10*/  FMUL.FTZ R36, R98, R35 ;  /* 0x0000002362247220 */ /* 0x000fe20000410000 */
[----:B------:R-:W-:Y:S01]  /*5c20*/  FMUL.FTZ R121, R100, R121 ;  /* 0x0000007964797220 */ /* 0x000fe20000410000 */
[----:B------:R-:W-:Y:S01]  /*5c30*/  SHF.L.U32 R100, R27, 0x10, RZ ;  /* 0x000000101b647819 */ /* 0x000fe200000006ff */
[----:B------:R-:W-:Y:S01]  /*5c40*/  FFMA.FTZ R111, R34, R109, 1 ;  /* 0x3f800000226f7423 */ /* 0x000fe2000001006d */
[----:B------:R-:W-:Y:S01]  /*5c50*/  SHF.L.U32 R25, R2, 0x10, RZ ;  /* 0x0000001002197819 */ /* 0x000fe200000006ff */
[----:B------:R5:W1:Y:S01]  /*5c60*/  MUFU.RCP R109, R114 ;  /* 0x00000072006d7308 */ /* 0x000a620000001000 */
[----:B---3--:R-:W-:Y:S01]  /*5c70*/  SHF.L.U32 R27, R3, 0x10, RZ ;  /* 0x00000010031b7819 */ /* 0x008fe200000006ff */
[----:B------:R-:W-:Y:S01]  /*5c80*/  FMUL.FTZ R36, R95, R36 ;  /* 0x000000245f247220 */ /* 0x000fe20000410000 */
[----:B------:R-:W-:Y:S01]  /*5c90*/  SHF.L.U32 R102, R7, 0x10, RZ ;  /* 0x0000001007667819 */ /* 0x000fe200000006ff */
[----:B------:R-:W-:Y:S01]  /*5ca0*/  FADD.FTZ R123, R112, 1 ;  /* 0x3f800000707b7421 */ /* 0x000fe20000010000 */
[----:B0-----:R-:W-:Y:S01]  /*5cb0*/  SHF.L.U32 R103, R103, 0x10, RZ ;  /* 0x0000001067677819 */ /* 0x001fe200000006ff */
[----:B------:R-:W-:Y:S01]  /*5cc0*/  FADD.FTZ R110, R110, 1 ;  /* 0x3f8000006e6e7421 */ /* 0x000fe20000010000 */
[----:B----4-:R-:W-:Y:S01]  /*5cd0*/  FADD.FTZ R112, -R94, 1 ;  /* 0x3f8000005e707421 */ /* 0x010fe20000010100 */
[----:B------:R-:W-:Y:S01]  /*5ce0*/  FMUL.FTZ R3, R100, R25 ;  /* 0x0000001964037220 */ /* 0x000fe20000410000 */
[----:B------:R-:W-:Y:S01]  /*5cf0*/  FMUL.FTZ R36, R36, R111 ;  /* 0x0000006f24247220 */ /* 0x000fe20000410000 */
[----:B------:R-:W-:Y:S01]  /*5d00*/  FADD.FTZ R7, -R101, 1 ;  /* 0x3f80000065077421 */ /* 0x000fe20000010100 */
[----:B------:R-:W-:Y:S01]  /*5d10*/  FMUL.FTZ R2, R104, R27 ;  /* 0x0000001b68027220 */ /* 0x000fe20000410000 */
[----:B-----5:R-:W-:Y:S01]  /*5d20*/  FADD.FTZ R114, -R106, 1 ;  /* 0x3f8000006a727421 */ /* 0x020fe20000010100 */
[----:B------:R-:W-:Y:S01]  /*5d30*/  FFMA.FTZ R112, R61, R112, 1 ;  /* 0x3f8000003d707423 */ /* 0x000fe20000010070 */
[----:B------:R-:W-:Y:S01]  /*5d40*/  FMUL.FTZ R111, R102, R103 ;  /* 0x00000067666f7220 */ /* 0x000fe20000410000 */
[----:B------:R-:W-:Y:S01]  /*5d50*/  FMUL.FTZ R3, R94, R3 ;  /* 0x000000035e037220 */ /* 0x000fe20000410000 */
[----:B------:R-:W0:Y:S01]  /*5d60*/  MUFU.RCP R110, R110 ;  /* 0x0000006e006e7308 */ /* 0x000e220000001000 */
[----:B------:R-:W-:Y:S01]  /*5d70*/  FFMA.FTZ R7, R62, R7, 1 ;  /* 0x3f8000003e077423 */ /* 0x000fe20000010007 */
[----:B------:R-:W-:Y:S01]  /*5d80*/  FMUL.FTZ R2, R101, R2 ;  /* 0x0000000265027220 */ /* 0x000fe20000410000 */
[----:B------:R-:W-:Y:S01]  /*5d90*/  FFMA.FTZ R114, R63, R114, 1 ;  /* 0x3f8000003f727423 */ /* 0x000fe20000010072 */
[----:B------:R-:W-:Y:S01]  /*5da0*/  FMUL.FTZ R111, R106, R111 ;  /* 0x0000006f6a6f7220 */ /* 0x000fe20000410000 */
[----:B------:R-:W-:-:S03]  /*5db0*/  FMUL.FTZ R3, R3, R112 ;  /* 0x0000007003037220 */ /* 0x000fc60000410000 */
[----:B------:R3:W4:Y:S01]  /*5dc0*/  MUFU.RCP R125, R123 ;  /* 0x0000007b007d7308 */ /* 0x0007220000001000 */
[----:B------:R-:W-:Y:S02]  /*5dd0*/  SHF.L.U32 R112, R6, 0x10, RZ ;  /* 0x0000001006707819 */ /* 0x000fe400000006ff */
[----:B------:R-:W-:Y:S01]  /*5de0*/  SHF.L.U32 R105, R105, 0x10, RZ ;  /* 0x0000001069697819 */ /* 0x000fe200000006ff */
[----:B------:R-:W-:Y:S01]  /*5df0*/  FMUL.FTZ R2, R2, R7 ;  /* 0x0000000702027220 */ /* 0x000fe20000410000 */
[----:B------:R-:W-:Y:S01]  /*5e00*/  FMUL.FTZ R7, R111, R114 ;  /* 0x000000726f077220 */ /* 0x000fe20000410000 */
[----:B------:R-:W-:Y:S01]  /*5e10*/  SHF.L.U32 R114, R5, 0x10, RZ ;  /* 0x0000001005727819 */ /* 0x000fe200000006ff */
[----:B-1----:R-:W-:Y:S01]  /*5e20*/  FADD.FTZ R5, -R109, 1 ;  /* 0x3f8000006d057421 */ /* 0x002fe20000010100 */
[----:B------:R-:W-:Y:S01]  /*5e30*/  SHF.L.U32 R111, R4, 0x10, RZ ;  /* 0x00000010046f7819 */ /* 0x000fe200000006ff */
[----:B------:R-:W-:Y:S01]  /*5e40*/  FMUL.FTZ R4, R112, R105 ;  /* 0x0000006970047220 */ /* 0x000fe20000410000 */
[----:B------:R-:W-:Y:S01]  /*5e50*/  SHF.L.U32 R107, R107, 0x10, RZ ;  /* 0x000000106b6b7819 */ /* 0x000fe200000006ff */
[----:B------:R-:W-:Y:S01]  /*5e60*/  FFMA.FTZ R5, R64, R5, 1 ;  /* 0x3f80000040057423 */ /* 0x000fe20000010005 */
[----:B--2---:R-:W-:Y:S01]  /*5e70*/  SHF.L.U32 R108, R108, 0x10, RZ ;  /* 0x000000106c6c7819 */ /* 0x004fe200000006ff */
[----:B------:R-:W-:Y:S01]  /*5e80*/  FMUL.FTZ R4, R109, R4 ;  /* 0x000000046d047220 */ /* 0x000fe20000410000 */
[----:B0-----:R-:W-:Y:S01]  /*5e90*/  FADD.FTZ R6, -R110, 1 ;  /* 0x3f8000006e067421 */ /* 0x001fe20000010100 */
[----:B---3--:R-:W-:-:S02]  /*5ea0*/  FMUL.FTZ R123, R114, R107 ;  /* 0x0000006b727b7220 */ /* 0x008fc40000410000 */
[----:B------:R-:W-:Y:S01]  /*5eb0*/  FMUL.FTZ R4, R4, R5 ;  /* 0x0000000504047220 */ /* 0x000fe20000410000 */
[----:B----4-:R-:W-:Y:S01]  /*5ec0*/  FADD.FTZ R5, -R125, 1 ;  /* 0x3f8000007d057421 */ /* 0x010fe20000010100 */
[----:B------:R-:W-:Y:S01]  /*5ed0*/  FMUL.FTZ R124, R111, R108 ;  /* 0x0000006c6f7c7220 */ /* 0x000fe20000410000 */
[----:B------:R-:W-:Y:S01]  /*5ee0*/  FFMA.FTZ R6, R65, R6, 1 ;  /* 0x3f80000041067423 */ /* 0x000fe20000010006 */
[----:B------:R-:W-:Y:S01]  /*5ef0*/  FMUL.FTZ R123, R110, R123 ;  /* 0x0000007b6e7b7220 */ /* 0x000fe20000410000 */
[----:B------:R-:W-:Y:S01]  /*5f00*/  FFMA.FTZ R5, R66, R5, 1 ;  /* 0x3f80000042057423 */ /* 0x000fe20000010005 */
[----:B------:R-:W-:Y:S01]  /*5f10*/  FMUL.FTZ R124, R125, R124 ;  /* 0x0000007c7d7c7220 */ /* 0x000fe20000410000 */
[----:B------:R-:W-:Y:S01]  /*5f20*/  F2FP.BF16.F32.PACK_AB R113, R116, R113 ;  /* 0x000000717471723e */ /* 0x000fe200000010ff */
[----:B------:R-:W-:Y:S01]  /*5f30*/  BAR.SYNC.DEFER_BLOCKING 0x0 ;  /* 0x0000000000007b1d */ /* 0x000fe20000010000 */
[----:B------:R-:W-:Y:S01]  /*5f40*/  FMUL.FTZ R6, R123, R6 ;  /* 0x000000067b067220 */ /* 0x000fe20000410000 */
[----:B------:R-:W-:Y:S01]  /*5f50*/  FMUL.FTZ R5, R124, R5 ;  /* 0x000000057c057220 */ /* 0x000fe20000410000 */
[----:B------:R-:W-:-:S02]  /*5f60*/  F2FP.BF16.F32.PACK_AB R115, R118, R115 ;  /* 0x000000737673723e */ /* 0x000fc400000010ff */
[----:B------:R-:W-:Y:S02]  /*5f70*/  PRMT R116, R113, 0x7632, R116 ;  /* 0x0000763271747816 */ /* 0x000fe40000000074 */
[----:B------:R-:W-:Y:S02]  /*5f80*/  ISETP.NE.AND P6, PT, R82, RZ, PT ;  /* 0x000000ff5200720c */ /* 0x000fe40003fc5270 */
[----:B------:R-:W-:Y:S02]  /*5f90*/  F2FP.BF16.F32.PACK_AB R117, R120, R117 ;  /* 0x000000757875723e */ /* 0x000fe400000010ff */
[----:B------:R-:W-:Y:S02]  /*5fa0*/  F2FP.BF16.F32.PACK_AB R119, R122, R119 ;  /* 0x000000777a77723e */ /* 0x000fe400000010ff */
[----:B------:R-:W-:Y:S02]  /*5fb0*/  F2FP.BF16.F32.PACK_AB R36, R121, R36 ;  /* 0x000000247924723e */ /* 0x000fe400000010ff */
[----:B------:R-:W-:-:S02]  /*5fc0*/  F2FP.BF16.F32.PACK_AB R2, R2, R3 ;  /* 0x000000030202723e */ /* 0x000fc400000010ff */
[----:B------:R-:W-:Y:S02]  /*5fd0*/  F2FP.BF16.F32.PACK_AB R4, R4, R7 ;  /* 0x000000070404723e */ /* 0x000fe400000010ff */
[----:B------:R-:W-:Y:S01]  /*5fe0*/  F2FP.BF16.F32.PACK_AB R5, R5, R6 ;  /* 0x000000060505723e */ /* 0x000fe200000010ff */
[----:B------:R-:W-:Y:S01]  /*5ff0*/  ULEA UR8, UR9, UR8, 0x18 ;  /* 0x0000000809087291 */ /* 0x000fe2000f8ec03f */
[----:B------:R-:W-:Y:S02]  /*6000*/  PRMT R118, R115, 0x7632, R118 ;  /* 0x0000763273767816 */ /* 0x000fe40000000076 */
[----:B------:R-:W-:Y:S01]  /*6010*/  PRMT R120, R117, 0x7632, R120 ;  /* 0x0000763275787816 */ /* 0x000fe20000000078 */
[----:B------:R0:W-:Y:S01]  /*6020*/  STS.U16 [R80], R113 ;  /* 0x0000007150007388 */ /* 0x0001e20000000400 */
[----:B------:R-:W-:Y:S02]  /*6030*/  PRMT R3, R36, 0x7632, R3 ;  /* 0x0000763224037816 */ /* 0x000fe40000000003 */
[C---:B------:R-:W-:Y:S01]  /*6040*/  PRMT R6, R4.reuse, 0x7610, R6 ;  /* 0x0000761004067816 */ /* 0x040fe20000000006 */
[----:B------:R1:W-:Y:S01]  /*6050*/  STS.U16 [R80+0x2], R116 ;  /* 0x0000027450007388 */ /* 0x0003e20000000400 */
[----:B------:R-:W-:-:S03]  /*6060*/  PRMT R7, R4, 0x7632, R7 ;  /* 0x0000763204077816 */ /* 0x000fc60000000007 */
[----:B------:R2:W-:Y:S01]  /*6070*/  STS.U16 [R80+0x4], R115 ;  /* 0x0000047350007388 */ /* 0x0005e20000000400 */
[----:B0-----:R-:W-:Y:S02]  /*6080*/  PRMT R113, R119, 0x7632, R113 ;  /* 0x0000763277717816 */ /* 0x001fe40000000071 */
[----:B-1----:R-:W-:Y:S02]  /*6090*/  PRMT R116, R5, 0x7632, R116 ;  /* 0x0000763205747816 */ /* 0x002fe40000000074 */
[----:B--2---:R-:W-:Y:S02]  /*60a0*/  PRMT R115, R2, 0x7632, R115 ;  /* 0x0000763202737816 */ /* 0x004fe40000000073 */
[----:B------:R-:W-:Y:S01]  /*60b0*/  MOV R4, UR58 ;  /* 0x0000003a00047c02 */ /* 0x000fe20008000f00 */
        /* <DEDUP_REMOVED lines=31> */
[----:B0-----:R-:W-:Y:S01]  /*62b0*/  MOV R36, UR8 ;  /* 0x0000000800247c02 */ /* 0x001fe20008000f00 */
[----:B------:R-:W-:Y:S06]  /*62c0*/  BAR.SYNC.DEFER_BLOCKING 0x0 ;  /* 0x0000000000007b1d */ /* 0x000fec0000010000 */
[----:B------:R-:W0:Y:S01]  /*62d0*/  LDS R147, [R36+0x1080] ;  /* 0x0010800024937984 */ /* 0x000e220000000800 */
[----:B------:R-:W-:Y:S01]  /*62e0*/  UIMAD UR32, UR7, UR30, URZ ;  /* 0x0000001e072072a4 */ /* 0x000fe2000f8e023f */
[----:B-1----:R-:W-:Y:S01]  /*62f0*/  IADD3 R2, P1, R20, UR36, RZ ;  /* 0x0000002414027c10 */ /* 0x002fe2000ff3e0ff */
[----:B------:R-:W-:-:S02]  /*6300*/  UIMAD.WIDE.U32 UR8, UR48, UR30, URZ ;  /* 0x0000001e300872a5 */ /* 0x000fc4000f8e003f */
[----:B------:R-:W-:Y:S01]  /*6310*/  UIMAD UR31, UR48, UR31, UR32 ;  /* 0x0000001f301f72a4 */ /* 0x000fe2000f8e0220 */
[----:B------:R-:W-:Y:S01]  /*6320*/  IADD3.X R3, R21, UR37, RZ, P1, !PT ;  /* 0x0000002515037c10 */ /* 0x000fe20008ffe4ff */
[----:B------:R-:W-:Y:S02]  /*6330*/  BSSY B0, `(.L_x_2118) ;  /* 0x0000011000007945 */ /* 0x000fe40003800000 */
[----:B------:R-:W-:Y:S01]  /*6340*/  UIADD3 UR32, UR9, UR31, URZ ;  /* 0x0000001f09207290 */ /* 0x000fe2000fffe03f */
        /* <DEDUP_REMOVED lines=15> */
.L_x_2119:
[----:B------:R-:W-:Y:S05]  /*6440*/  BSYNC B0 ;  /* 0x0000000000007941 */ /* 0x000fea0003800000 */
.L_x_2118:
        /* <DEDUP_REMOVED lines=72> */
[----:B------:R-:W-:-:S03]  /*68d0*/  FMUL.FTZ R60, R111, R66 ;  /* 0x000000426f3c7220 */ /* 0x000fc60000410000 */
[----:B------:R-:W-:Y:S04]  /*68e0*/  @!P5 STG.E.U16 desc[UR20][R4.64+-0xcc0], R141 ;  /* 0xfff3408d0400d986 */ /* 0x000fe8000c101514 */
        /* <DEDUP_REMOVED lines=26> */
[----:B------:R-:W-:Y:S01]  /*6a90*/  F2FP.BF16.F32.PACK_AB R26, R29, R26 ;  /* 0x0000001a1d1a723e */ /* 0x000fe200000010ff */
[----:B------:R-:W-:Y:S01]  /*6aa0*/  UIMAD UR7, UR7, UR8, URZ ;  /* 0x00000008070772a4 */ /* 0x000fe2000f8e023f */
[----:B------:R-:W-:Y:S01]  /*6ab0*/  F2FP.BF16.F32.PACK_AB R30, R31, R30 ;  /* 0x0000001e1f1e723e */ /* 0x000fe200000010ff */
[----:B------:R-:W-:Y:S01]  /*6ac0*/  UIMAD.WIDE.U32 UR30, UR48, UR8, URZ ;  /* 0x00000008301e72a5 */ /* 0x000fe2000f8e003f */
[----:B------:R-:W-:Y:S01]  /*6ad0*/  F2FP.BF16.F32.PACK_AB R32, R33, R32 ;  /* 0x000000202120723e */ /* 0x000fe200000010ff */
[----:B------:R0:W-:Y:S01]  /*6ae0*/  STS.U16 [R80+0x2], R24 ;  /* 0x0000021850007388 */ /* 0x0001e20000000400 */
[----:B------:R-:W-:Y:S01]  /*6af0*/  F2FP.BF16.F32.PACK_AB R34, R97, R34 ;  /* 0x000000226122723e */ /* 0x000fe200000010ff */
[----:B------:R-:W-:Y:S01]  /*6b00*/  UIMAD UR9, UR48, UR9, UR7 ;  /* 0x00000009300972a4 */ /* 0x000fe2000f8e0207 */
[----:B------:R-:W-:Y:S01]  /*6b10*/  F2FP.BF16.F32.PACK_AB R25, R62, R25 ;  /* 0x000000193e19723e */ /* 0x000fe200000010ff */
[----:B------:R1:W-:Y:S01]  /*6b20*/  STS.U16 [R80], R28 ;  /* 0x0000001c50007388 */ /* 0x0003e20000000400 */
[----:B------:R-:W-:Y:S01]  /*6b30*/  F2FP.BF16.F32.PACK_AB R63, R64, R63 ;  /* 0x0000003f403f723e */ /* 0x000fe200000010ff */
[----:B------:R-:W-:Y:S01]  /*6b40*/  UIADD3 UR7, UR31, UR9, URZ ;  /* 0x000000091f077290 */ /* 0x000fe2000fffe03f */
[----:B------:R-:W-:Y:S01]  /*6b50*/  F2FP.BF16.F32.PACK_AB R65, R66, R65 ;  /* 0x000000414241723e */ /* 0x000fe200000010ff */
[----:B------:R2:W-:Y:S01]  /*6b60*/  STS.U16 [R80+0x4], R26 ;  /* 0x0000041a50007388 */ /* 0x0005e20000000400 */
[----:B------:R-:W-:Y:S01]  /*6b70*/  PRMT R27, R26, 0x7632, R27 ;  /* 0x000076321a1b7816 */ /* 0x000fe2000000001b */
[----:B------:R-:W-:Y:S01]  /*6b80*/  BSSY B0, `(.L_x_2121) ;  /* 0x0000038000007945 */ /* 0x000fe20003800000 */
[----:B------:R-:W-:Y:S01]  /*6b90*/  PRMT R29, R30, 0x7632, R29 ;  /* 0x000076321e1d7816 */ /* 0x000fe2000000001d */
[----:B------:R3:W-:Y:S01]  /*6ba0*/  STS.U16 [R80+0x8], R30 ;  /* 0x0000081e50007388 */ /* 0x0007e20000000400 */
[----:B0-----:R-:W-:-:S02]  /*6bb0*/  PRMT R24, R32, 0x7632, R24 ;  /* 0x0000763220187816 */ /* 0x001fc40000000018 */
[----:B-1----:R-:W-:Y:S01]  /*6bc0*/  PRMT R28, R34, 0x7632, R28 ;  /* 0x00007632221c7816 */ /* 0x002fe2000000001c */
[----:B------:R0:W-:Y:S01]  /*6bd0*/  STS.U16 [R80+0xc], R32 ;  /* 0x00000c2050007388 */ /* 0x0001e20000000400 */
[----:B------:R-:W-:Y:S02]  /*6be0*/  PRMT R62, R65, 0x7632, R62 ;  /* 0x00007632413e7816 */ /* 0x000fe4000000003e */
[----:B--2---:R-:W-:Y:S01]  /*6bf0*/  PRMT R26, R25, 0x7632, R26 ;  /* 0x00007632191a7816 */ /* 0x004fe2000000001a */
[----:B------:R1:W-:Y:S01]  /*6c00*/  STS.U16 [R80+0x14], R25 ;  /* 0x0000141950007388 */ /* 0x0003e20000000400 */
[----:B---3--:R-:W-:-:S03]  /*6c10*/  PRMT R30, R63, 0x7632, R30 ;  /* 0x000076323f1e7816 */ /* 0x008fc6000000001e */
[----:B------:R-:W-:Y:S01]  /*6c20*/  STS.U16 [R80+0x6], R27 ;  /* 0x0000061b50007388 */ /* 0x000fe20000000400 */
[----:B0-----:R-:W-:-:S03]  /*6c30*/  PRMT R32, R65, 0x7610, R32 ;  /* 0x0000761041207816 */ /* 0x001fc60000000020 */
[----:B------:R-:W-:Y:S01]  /*6c40*/  STS.U16 [R80+0xa], R29 ;  /* 0x00000a1d50007388 */ /* 0x000fe20000000400 */
[----:B-1----:R-:W-:-:S03]  /*6c50*/  MOV R25, UR58 ;  /* 0x0000003a00197c02 */ /* 0x002fc60008000f00 */
        /* <DEDUP_REMOVED lines=42> */
.L_x_2122:
[----:B------:R-:W-:Y:S05]  /*6f00*/  BSYNC B0 ;  /* 0x0000000000007941 */ /* 0x000fea0003800000 */
.L_x_2121:
        /* <DEDUP_REMOVED lines=43> */
.L_x_2120:
[----:B------:R-:W2:Y:S01]  /*71c0*/  LDL.LU R0, [R1+0x60] ;  /* 0x0000600001007983 */ /* 0x000ea20000300800 */
[----:B-1----:R-:W-:Y:S01]  /*71d0*/  SHF.L.U32 R3, R136, 0x10, RZ ;  /* 0x0000001088037819 */ /* 0x002fe200000006ff */
        /* <DEDUP_REMOVED lines=30> */
[----:B--2---:R-:W-:-:S04]  /*73c0*/  FFMA.FTZ R0, R70, R3, R0 ;  /* 0x0000000346007223 */ /* 0x004fc80000010000 */
[----:B------:R-:W-:Y:S01]  /*73d0*/  FFMA.FTZ R3, R71, R2, R0 ;  /* 0x0000000247037223 */ /* 0x000fe20000010000 */
[----:B------:R-:W-:Y:S02]  /*73e0*/  SHF.L.U32 R0, R59, 0x10, RZ ;  /* 0x000000103b007819 */ /* 0x000fe400000006ff */
[----:B------:R-:W-:Y:S01]  /*73f0*/  SHF.L.U32 R2, R58, 0x10, RZ ;  /* 0x000000103a027819 */ /* 0x000fe200000006ff */
        /* <DEDUP_REMOVED lines=57> */
[----:B------:R-:W-:Y:S02]  /*7790*/  CS2R R24, SRZ ;  /* 0x0000000000187805 */ /* 0x000fe4000001ff00 */
[----:B------:R-:W-:Y:S02]  /*77a0*/  CS2R R22, SRZ ;  /* 0x0000000000167805 */ /* 0x000fe4000001ff00 */
[----:B------:R-:W-:-:S02]  /*77b0*/  CS2R R20, SRZ ;  /* 0x0000000000147805 */ /* 0x000fc4000001ff00 */
        /* <DEDUP_REMOVED lines=17> */
.L_x_2218:
        /* <DEDUP_REMOVED lines=10> */
[----:B01----:R-:W-:Y:S02]  /*7970*/  MOV R60, UR57 ;  /* 0x00000039003c7c02 */ /* 0x003fe40008000f00 */
[----:B------:R-:W-:-:S03]  /*7980*/  LOP3.LUT R62, R82, 0x7ffffe0, RZ, 0xc0, !PT ;  /* 0x07ffffe0523e7812 */ /* 0x000fc600078ec0ff */
[----:B------:R-:W-:Y:S02]  /*7990*/  MOV R61, UR46 ;  /* 0x0000002e003d7c02 */ /* 0x000fe40008000f00 */
[----:B------:R-:W-:-:S04]  /*79a0*/  SHF.L.U32 R62, R62, 0x5, RZ ;  /* 0x000000053e3e7819 */ /* 0x000fc800000006ff */
[----:B------:R-:W2:Y:S01]  /*79b0*/  LDG.E.64 R60, desc[UR20][R60.64] ;  /* 0x000000143c3c7981 */ /* 0x000ea2000c1e1b00 */
[----:B------:R-:W-:Y:S01]  /*79c0*/  LOP3.LUT R64, R62, 0xffffffe0, R248, 0xe2, !PT ;  /* 0xffffffe03e407812 */ /* 0x000fe200078ee2f8 */
[----:B------:R-:W-:Y:S02]  /*79d0*/  UIMAD UR46, UR58, UR42, URZ ;  /* 0x0000002a3a2e72a4 */ /* 0x000fe4000f8e023f */
[----:B------:R-:W-:Y:S02]  /*79e0*/  MOV R67, UR42 ;  /* 0x0000002a00437c02 */ /* 0x000fe40008000f00 */
[--C-:B------:R-:W-:Y:S01]  /*79f0*/  SHF.R.S32.HI R65, RZ, 0x1f, R64.reuse ;  /* 0x0000001fff417819 */ /* 0x100fe20000011440 */
[----:B------:R-:W-:Y:S01]  /*7a00*/  UIMAD UR46, UR7, UR43, UR46 ;  /* 0x0000002b072e72a4 */ /* 0x000fe2000f8e022e */
[C---:B------:R-:W-:Y:S02]  /*7a10*/  LOP3.LUT R62, R64.reuse, 0x20, RZ, 0xfc, !PT ;  /* 0x00000020403e7812 */ /* 0x040fe400078efcff */
[----:B------:R-:W-:Y:S01]  /*7a20*/  LOP3.LUT R63, R64, 0x40, RZ, 0xfc, !PT ;  /* 0x00000040403f7812 */ /* 0x000fe200078efcff */
[----:B------:R-:W-:Y:S01]  /*7a30*/  IMAD.WIDE.U32 R66, R67, UR7, R64 ;  /* 0x0000000743427c25 */ /* 0x000fe2000f8e0040 */
[----:B------:R-:W-:-:S02]  /*7a40*/  ISETP.GE.AND P4, PT, R62, UR51, PT ;  /* 0x000000333e007c0c */ /* 0x000fc4000bf86270 */
[----:B------:R-:W-:Y:S02]  /*7a50*/  LOP3.LUT R65, R64, 0x60, RZ, 0xfc, !PT ;  /* 0x0000006040417812 */ /* 0x000fe400078efcff */
[----:B------:R-:W-:Y:S02]  /*7a60*/  ISETP.GE.AND P5, PT, R63, UR51, PT ;  /* 0x000000333f007c0c */ /* 0x000fe4000bfa6270 */
[----:B------:R-:W-:Y:S02]  /*7a70*/  IADD3 R63, R67, UR46, RZ ;  /* 0x0000002e433f7c10 */ /* 0x000fe4000fffe0ff */
[----:B------:R-:W-:Y:S02]  /*7a80*/  LEA R62, P3, R66, UR12, 0x1 ;  /* 0x0000000c423e7c11 */ /* 0x000fe4000f8608ff */
[----:B------:R-:W-:Y:S02]  /*7a90*/  LOP3.LUT R68, R64, 0x80, RZ, 0xfc, !PT ;  /* 0x0000008040447812 */ /* 0x000fe400078efcff */
[----:B------:R-:W-:-:S02]  /*7aa0*/  ISETP.GE.AND P1, PT, R65, UR51, PT ;  /* 0x0000003341007c0c */ /* 0x000fc4000bf26270 */
[----:B------:R-:W-:Y:S02]  /*7ab0*/  PRMT R92, RZ, 0x7610, R92 ;  /* 0x00007610ff5c7816 */ /* 0x000fe4000000005c */
[----:B------:R-:W-:Y:S02]  /*7ac0*/  LEA.HI.X R63, R66, UR11, R63, 0x1, P3 ;  /* 0x0000000b423f7c11 */ /* 0x000fe400098f0c3f */
[----:B------:R-:W-:Y:S02]  /*7ad0*/  LOP3.LUT R67, R64, 0xa0, RZ, 0xfc, !PT ;  /* 0x000000a040437812 */ /* 0x000fe400078efcff */
[----:B------:R-:W-:Y:S01]  /*7ae0*/  ISETP.GE.AND P2, PT, R68, UR51, PT ;  /* 0x0000003344007c0c */ /* 0x000fe2000bf46270 */
[----:B------:R-:W3:Y:S01]  /*7af0*/  @!P4 LDG.E.U16 R92, desc[UR20][R62.64+0x40] ;  /* 0x000040143e5cc981 */ /* 0x000ee2000c1e1500 */
[----:B------:R-:W-:Y:S02]  /*7b00*/  LOP3.LUT R65, R64, 0xc0, RZ, 0xfc, !PT ;  /* 0x000000c040417812 */ /* 0x000fe400078efcff */
[----:B------:R-:W-:-:S02]  /*7b10*/  PRMT R93, RZ, 0x7610, R93 ;  /* 0x00007610ff5d7816 */ /* 0x000fc4000000005d */
        /* <DEDUP_REMOVED lines=84> */
[----:B------:R-:W-:Y:S02]  /*8060*/  LOP3.LUT R84, R64, 0x360, RZ, 0xfc, !PT ;  /* 0x0000036040547812 */ /* 0x000fe400078efcff */
        /* <DEDUP_REMOVED lines=33> */
[----:B------:R-:W-:-:S04]  /*8280*/  UIADD3 UR46, UR46, -UR47, URZ ;  /* 0x8000002f2e2e7290 */ /* 0x000fc8000fffe03f */
[----:B------:R-:W-:Y:S01]  /*8290*/  ULEA UR46, UR46, UR7, 0x8 ;  /* 0x000000072e2e7291 */ /* 0x000fe2000f8e403f */
        /* <DEDUP_REMOVED lines=19> */
[----:B------:R0:W-:Y:S01]  /*83d0*/  MUFU.COS R155, R62 ;  /* 0x0000003e009b7308 */ /* 0x0001e20000000000 */
[----:B------:R-:W-:-:S07]  /*83e0*/  FMUL.RZ R103, R61, 0.15915493667125701904 ;  /* 0x3e22f9833d677820 */ /* 0x000fce000040c000 */
[----:B------:R-:W-:Y:S01]  /*83f0*/  MUFU.SIN R152, R63 ;  /* 0x0000003f00987308 */ /* 0x000fe20000000400 */
[----:B0-----:R-:W-:-:S07]  /*8400*/  SHF.L.U32 R62, R82, 0x5, RZ ;  /* 0x00000005523e7819 */ /* 0x001fce00000006ff */
[----:B------:R0:W-:Y:S01]  /*8410*/  MUFU.COS R153, R63 ;  /* 0x0000003f00997308 */ /* 0x0001e20000000000 */
[----:B------:R-:W-:Y:S01]  /*8420*/  LOP3.LUT R62, R62, 0xfffffc00, RZ, 0xc0, !PT ;  /* 0xfffffc003e3e7812 */ /* 0x000fe200078ec0ff */
[----:B0-----:R-:W-:-:S06]  /*8430*/  FMUL.FTZ R63, R45, UR57 ;  /* 0x000000392d3f7c20 */ /* 0x001fcc0008410000 */
[----:B------:R-:W-:Y:S01]  /*8440*/  MUFU.SIN R150, R99 ;  /* 0x0000006300967308 */ /* 0x000fe20000000400 */
[----:B------:R-:W-:-:S07]  /*8450*/  IADD3 R101, R62, R81, RZ ;  /* 0x000000513e657210 */ /* 0x000fce0007ffe0ff */
[----:B------:R0:W-:Y:S01]  /*8460*/  MUFU.COS R151, R99 ;  /* 0x0000006300977308 */ /* 0x0001e20000000000 */
[----:B------:R-:W-:Y:S01]  /*8470*/  LEA.HI.SX32 R61, R101, R101, 0x1b ;  /* 0x00000065653d7211 */ /* 0x000fe200078fdaff */
[----:B0-----:R-:W-:Y:S01]  /*8480*/  FMUL.RZ R99, R63, 0.15915493667125701904 ;  /* 0x3e22f9833f637820 */ /* 0x001fe2000040c000 */
[----:B------:R-:W-:-:S05]  /*8490*/  FMUL.FTZ R63, R44, UR57 ;  /* 0x000000392c3f7c20 */ /* 0x000fca0008410000 */
[----:B------:R-:W-:Y:S08]  /*84a0*/  MUFU.SIN R146, R103 ;  /* 0x0000006700927308 */ /* 0x000ff00000000400 */
[----:B------:R0:W-:Y:S02]  /*84b0*/  MUFU.COS R147, R103 ;  /* 0x0000006700937308 */ /* 0x0001e40000000000 */
[----:B0-----:R-:W-:Y:S01]  /*84c0*/  FMUL.RZ R103, R63, 0.15915493667125701904 ;  /* 0x3e22f9833f677820 */ /* 0x001fe2000040c000 */
[----:B------:R-:W-:-:S05]  /*84d0*/  FMUL.FTZ R63, R43, UR57 ;  /* 0x000000392b3f7c20 */ /* 0x000fca0008410000 */
[----:B------:R-:W-:Y:S01]  /*84e0*/  MUFU.SIN R144, R99 ;  /* 0x0000006300907308 */ /* 0x000fe20000000400 */
[----:B------:R-:W-:-:S07]  /*84f0*/  IADD3 R102, R101, 0x40, RZ ;  /* 0x0000004065667810 */ /* 0x000fce0007ffe0ff */
[----:B------:R0:W-:Y:S08]  /*8500*/  MUFU.COS R145, R99 ;  /* 0x0000006300917308 */ /* 0x0001f00000000000 */
        /* <DEDUP_REMOVED lines=19> */
[----:B------:R-:W-:Y:S02]  /*8640*/  IADD3 R110, R101, 0xc0, RZ ;  /* 0x000000c0656e7810 */ /* 0x000fe40007ffe0ff */
[----:B------:R-:W-:Y:S01]  /*8650*/  LEA.HI.SX32 R111, R104, R101, 0x1b ;  /* 0x00000065686f7211 */ /* 0x000fe200078fdaff */
[----:B------:R-:W-:Y:S01]  /*8660*/  FMUL.RZ R104, R61, 0.15915493667125701904 ;  /* 0x3e22f9833d687820 */ /* 0x000fe2000040c000 */
[----:B------:R-:W-:Y:S02]  /*8670*/  R2UR UR56, R60 ;  /* 0x000000003c3872ca */ /* 0x000fe400000e0000 */
[----:B0-----:R-:W-:-:S02]  /*8680*/  MOV R100, UR46 ;  /* 0x0000002e00647c02 */ /* 0x001fc40008000f00 */
[C---:B------:R-:W-:Y:S02]  /*8690*/  IADD3 R112, R101.reuse, 0xe0, RZ ;  /* 0x000000e065707810 */ /* 0x040fe40007ffe0ff */
[C---:B------:R-:W-:Y:S02]  /*86a0*/  IADD3 R114, R101.reuse, 0x100, RZ ;  /* 0x0000010065727810 */ /* 0x040fe40007ffe0ff */
[----:B------:R-:W-:Y:S01]  /*86b0*/  IADD3 R116, R101, 0x120, RZ ;  /* 0x0000012065747810 */ /* 0x000fe20007ffe0ff */
[----:B---3--:R0:W-:Y:S01]  /*86c0*/  STS.U16 [R63], R98 ;  /* 0x000000623f007388 */ /* 0x0081e20000000400 */
[-C--:B------:R-:W-:Y:S01]  /*86d0*/  LEA.HI.SX32 R113, R106, R101.reuse, 0x1b ;  /* 0x000000656a717211 */ /* 0x080fe200078fdaff */
[----:B------:R-:W-:Y:S01]  /*86e0*/  ULDC.64 UR46, c[0x0][0x268] ;  /* 0x00009a00002e7ab9 */ /* 0x000fe20000000a00 */
[----:B------:R-:W-:Y:S02]  /*86f0*/  LEA.HI.SX32 R115, R108, R101, 0x1b ;  /* 0x000000656c737211 */ /* 0x000fe400078fdaff */
[----:B------:R-:W-:-:S02]  /*8700*/  SEL R61, R100, R133, !P2 ;  /* 0x00000085643d7207 */ /* 0x000fc40005000000 */
[-C--:B------:R-:W-:Y:S02]  /*8710*/  LEA R107, R107, R36.reuse, 0x1 ;  /* 0x000000246b6b7211 */ /* 0x080fe400078e08ff */
[-C--:B------:R-:W-:Y:S02]  /*8720*/  LEA.HI.SX32 R117, R110, R101.reuse, 0x1b ;  /* 0x000000656e757211 */ /* 0x080fe400078fdaff */
[-C--:B------:R-:W-:Y:S02]  /*8730*/  LEA R100, R109, R36.reuse, 0x1 ;  /* 0x000000246d647211 */ /* 0x080fe400078e08ff */
[-C--:B------:R-:W-:Y:S02]  /*8740*/  LEA R111, R111, R36.reuse, 0x1 ;  /* 0x000000246f6f7211 */ /* 0x080fe400078e08ff */
[-C--:B------:R-:W-:Y:S02]  /*8750*/  LEA.HI.SX32 R119, R112, R101.reuse, 0x1b ;  /* 0x0000006570777211 */ /* 0x080fe400078fdaff */
[----:B------:R-:W-:Y:S01]  /*8760*/  LEA R113, R113, R36, 0x1 ;  /* 0x0000002471717211 */ /* 0x000fe200078e08ff */
[----:B------:R1:W-:Y:S01]  /*8770*/  STS.U16 [R107+0x40], R92 ;  /* 0x0000405c6b007388 */ /* 0x0003e20000000400 */
[----:B------:R-:W-:-:S02]  /*8780*/  LEA.HI.SX32 R121, R114, R101, 0x1b ;  /* 0x0000006572797211 */ /* 0x000fc400078fdaff */
[-C--:B------:R-:W-:Y:S01]  /*8790*/  LEA R115, R115, R36.reuse, 0x1 ;  /* 0x0000002473737211 */ /* 0x080fe200078e08ff */
[----:B----4-:R-:W-:Y:S01]  /*87a0*/  STS.U16 [R100+0x80], R93 ;  /* 0x0000805d64007388 */ /* 0x010fe20000000400 */
[-C--:B------:R-:W-:Y:S01]  /*87b0*/  LEA.HI.SX32 R123, R116, R101.reuse, 0x1b ;  /* 0x00000065747b7211 */ /* 0x080fe200078fdaff */
[----:B0-----:R-:W-:Y:S01]  /*87c0*/  FMUL.FTZ R63, R38, UR57 ;  /* 0x00000039263f7c20 */ /* 0x001fe20008410000 */
[-C--:B------:R-:W-:Y:S01]  /*87d0*/  LEA R117, R117, R36.reuse, 0x1 ;  /* 0x0000002475757211 */ /* 0x080fe200078e08ff */
[----:B------:R-:W-:Y:S01]  /*87e0*/  STS.U16 [R111+0xc0], R94 ;  /* 0x0000c05e6f007388 */ /* 0x000fe20000000400 */
[----:B------:R-:W-:Y:S02]  /*87f0*/  IADD3 R118, R101, 0x140, RZ ;  /* 0x0000014065767810 */ /* 0x000fe40007ffe0ff */
[-C--:B------:R-:W-:Y:S01]  /*8800*/  LEA R98, R119, R36.reuse, 0x1 ;  /* 0x0000002477627211 */ /* 0x080fe200078e08ff */
[----:B------:R-:W-:Y:S01]  /*8810*/  STS.U16 [R113+0x100], R76 ;  /* 0x0001004c71007388 */ /* 0x000fe20000000400 */
[-C--:B------:R-:W-:Y:S01]  /*8820*/  LEA R121, R121, R36.reuse, 0x1 ;  /* 0x0000002479797211 */ /* 0x080fe200078e08ff */
[----:B-1----:R-:W-:Y:S01]  /*8830*/  FMUL.RZ R92, R63, 0.15915493667125701904 ;  /* 0x3e22f9833f5c7820 */ /* 0x002fe2000040c000 */
[----:B------:R-:W-:Y:S01]  /*8840*/  LEA R123, R123, R36, 0x1 ;  /* 0x000000247b7b7211 */ /* 0x000fe200078e08ff */
[----:B------:R-:W-:Y:S01]  /*8850*/  STS.U16 [R115+0x140], R88 ;  /* 0x0001405873007388 */ /* 0x000fe20000000400 */
[----:B------:R-:W-:Y:S01]  /*8860*/  IADD3 R120, R101, 0x160, RZ ;  /* 0x0000016065787810 */ /* 0x000fe20007ffe0ff */
[----:B------:R-:W-:Y:S01]  /*8870*/  FMUL.FTZ R63, R37, UR57 ;  /* 0x00000039253f7c20 */ /* 0x000fe20008410000 */
[----:B------:R-:W-:Y:S01]  /*8880*/  LEA.HI.SX32 R125, R118, R101, 0x1b ;  /* 0x00000065767d7211 */ /* 0x000fe200078fdaff */
[----:B------:R0:W-:Y:S01]  /*8890*/  STS.U16 [R117+0x180], R86 ;  /* 0x0001805675007388 */ /* 0x0001e20000000400 */
[----:B------:R-:W-:-:S02]  /*88a0*/  IADD3 R122, R101, 0x180, RZ ;  /* 0x00000180657a7810 */ /* 0x000fc40007ffe0ff */
[C---:B------:R-:W-:Y:S01]  /*88b0*/  IADD3 R124, R101.reuse, 0x1a0, RZ ;  /* 0x000001a0657c7810 */ /* 0x040fe20007ffe0ff */
[----:B------:R-:W-:Y:S01]  /*88c0*/  STS.U16 [R98+0x1c0], R91 ;  /* 0x0001c05b62007388 */ /* 0x000fe20000000400 */
[C---:B------:R-:W-:Y:S02]  /*88d0*/  IADD3 R128, R101.reuse, 0x1c0, RZ ;  /* 0x000001c065807810 */ /* 0x040fe40007ffe0ff */
[----:B------:R-:W-:Y:S01]  /*88e0*/  IADD3 R130, R101, 0x1e0, RZ ;  /* 0x000001e065827810 */ /* 0x000fe20007ffe0ff */
[----:B------:R-:W-:Y:S01]  /*88f0*/  STS.U16 [R121+0x200], R90 ;  /* 0x0002005a79007388 */ /* 0x000fe20000000400 */
[----:B0-----:R-:W-:Y:S02]  /*8900*/  MOV R86, UR56 ;  /* 0x0000003800567c02 */ /* 0x001fe40008000f00 */
[----:B------:R-:W-:Y:S01]  /*8910*/  LEA.HI.SX32 R129, R120, R101, 0x1b ;  /* 0x0000006578817211 */ /* 0x000fe200078fdaff */
[----:B------:R0:W-:Y:S01]  /*8920*/  STS.U16 [R123+0x240], R70 ;  /* 0x000240467b007388 */ /* 0x0001e20000000400 */
[----:B------:R-:W-:Y:S01]  /*8930*/  LEA R60, R125, R36, 0x1 ;  /* 0x000000247d3c7211 */ /* 0x000fe200078e08ff */
[----:B------:R-:W-:Y:S01]  /*8940*/  UIMAD UR59, UR50, UR46, URZ ;  /* 0x0000002e323b72a4 */ /* 0x000fe2000f8e023f */
[----:B------:R-:W-:-:S02]  /*8950*/  IADD3 R132, R101, 0x200, RZ ;  /* 0x0000020065847810 */ /* 0x000fc40007ffe0ff */
[-C--:B------:R-:W-:Y:S02]  /*8960*/  LEA.HI.SX32 R131, R122, R101.reuse, 0x1b ;  /* 0x000000657a837211 */ /* 0x080fe400078fdaff */
[----:B------:R-:W-:Y:S02]  /*8970*/  IADD3 R134, R101, 0x220, RZ ;  /* 0x0000022065867810 */ /* 0x000fe40007ffe0ff */
[-C--:B------:R-:W-:Y:S01]  /*8980*/  LEA.HI.SX32 R159, R124, R101.reuse, 0x1b ;  /* 0x000000657c9f7211 */ /* 0x080fe200078fdaff */
[----:B0-----:R-:W-:Y:S01]  /*8990*/  FMUL.RZ R70, R63, 0.15915493667125701904 ;  /* 0x3e22f9833f467820 */ /* 0x001fe2000040c000 */
[----:B------:R-:W-:Y:S01]  /*89a0*/  FMUL.FTZ R63, R86, 1.4426950216293334961 ;  /* 0x3fb8aa3b563f7820 */ /* 0x000fe20000410000 */
[C---:B------:R-:W-:Y:S02]  /*89b0*/  IADD3 R136, R101.reuse, 0x240, RZ ;  /* 0x0000024065887810 */ /* 0x040fe40007ffe0ff */
[----:B------:R-:W-:Y:S01]  /*89c0*/  LEA.HI.SX32 R161, R128, R101, 0x1b ;  /* 0x0000006580a17211 */ /* 0x000fe200078fdaff */
[----:B------:R0:W-:Y:S01]  /*89d0*/  STS.U16 [R60+0x280], R75 ;  /* 0x0002804b3c007388 */ /* 0x0001e20000000400 */
[----:B------:R-:W-:-:S02]  /*89e0*/  IADD3 R158, R101, 0x260, RZ ;  /* 0x00000260659e7810 */ /* 0x000fc40007ffe0ff */
[-C--:B------:R-:W-:Y:S02]  /*89f0*/  LEA.HI.SX32 R163, R130, R101.reuse, 0x1b ;  /* 0x0000006582a37211 */ /* 0x080fe400078fdaff */
[----:B------:R-:W-:Y:S01]  /*8a00*/  LEA R76, R129, R36, 0x1 ;  /* 0x00000024814c7211 */ /* 0x000fe200078e08ff */
[----:B------:R-:W-:Y:S01]  /*8a10*/  UIMAD.WIDE.U32 UR60, UR49, UR46, URZ ;  /* 0x0000002e313c72a5 */ /* 0x000fe2000f8e003f */
[----:B------:R-:W-:Y:S01]  /*8a20*/  IADD3 R160, R101, 0x280, RZ ;  /* 0x0000028065a07810 */ /* 0x000fe20007ffe0ff */
[----:B------:R-:W-:Y:S01]  /*8a30*/  UIMAD UR59, UR49, UR47, UR59 ;  /* 0x0000002f313b72a4 */ /* 0x000fe2000f8e023b */
[----:B------:R-:W-:Y:S01]  /*8a40*/  LEA.HI.SX32 R165, R132, R101, 0x1b ;  /* 0x0000006584a57211 */ /* 0x000fe200078fdaff */
[----:B0-----:R-:W-:Y:S01]  /*8a50*/  FMUL.FTZ R75, R63, R52 ;  /* 0x000000343f4b7220 */ /* 0x001fe20000410000 */
[----:B------:R-:W-:Y:S01]  /*8a60*/  LEA R88, R131, R36, 0x1 ;  /* 0x0000002483587211 */ /* 0x000fe200078e08ff */
[----:B------:R-:W-:Y:S01]  /*8a70*/  ULDC.64 UR46, c[0x0][0x270] ;  /* 0x00009c00002e7ab9 */ /* 0x000fe20000000a00 */
[----:B------:R-:W-:-:S02]  /*8a80*/  IADD3 R162, R101, 0x2a0, RZ ;  /* 0x000002a065a27810 */ /* 0x000fc40007ffe0ff */
[-C--:B------:R-:W-:Y:S02]  /*8a90*/  LEA.HI.SX32 R167, R134, R101.reuse, 0x1b ;  /* 0x0000006586a77211 */ /* 0x080fe400078fdaff */
[-C--:B------:R-:W-:Y:S02]  /*8aa0*/  LEA R159, R159, R36.reuse, 0x1 ;  /* 0x000000249f9f7211 */ /* 0x080fe400078e08ff */
[----:B------:R-:W-:Y:S02]  /*8ab0*/  IADD3 R164, R101, 0x2c0, RZ ;  /* 0x000002c065a47810 */ /* 0x000fe40007ffe0ff */
[----:B------:R-:W-:Y:S02]  /*8ac0*/  LEA.HI.SX32 R169, R136, R101, 0x1b ;  /* 0x0000006588a97211 */ /* 0x000fe400078fdaff */
[----:B------:R-:W-:Y:S01]  /*8ad0*/  LEA R161, R161, R36, 0x1 ;  /* 0x00000024a1a17211 */ /* 0x000fe200078e08ff */
[----:B------:R0:W-:Y:S01]  /*8ae0*/  STS.U16 [R76+0x2c0], R83 ;  /* 0x0002c0534c007388 */ /* 0x0001e20000000400 */
[----:B------:R-:W-:-:S02]  /*8af0*/  IADD3 R166, R101, 0x2e0, RZ ;  /* 0x000002e065a67810 */ /* 0x000fc40007ffe0ff */
[-C--:B------:R-:W-:Y:S02]  /*8b00*/  LEA.HI.SX32 R171, R158, R101.reuse, 0x1b ;  /* 0x000000659eab7211 */ /* 0x080fe400078fdaff */
[-C--:B------:R-:W-:Y:S01]  /*8b10*/  LEA R60, R163, R36.reuse, 0x1 ;  /* 0x00000024a33c7211 */ /* 0x080fe200078e08ff */
[----:B------:R-:W-:Y:S01]  /*8b20*/  STS.U16 [R88+0x300], R79 ;  /* 0x0003004f58007388 */ /* 0x000fe20000000400 */
[----:B------:R-:W-:Y:S01]  /*8b30*/  IADD3 R168, R101, 0x300, RZ ;  /* 0x0000030065a87810 */ /* 0x000fe20007ffe0ff */
[----:B------:R-:W-:Y:S01]  /*8b40*/  UIMAD UR58, UR58, UR46, URZ ;  /* 0x0000002e3a3a72a4 */ /* 0x000fe2000f8e023f */
[----:B------:R-:W-:Y:S01]  /*8b50*/  LEA.HI.SX32 R173, R160, R101, 0x1b ;  /* 0x00000065a0ad7211 */ /* 0x000fe200078fdaff */
[----:B------:R-:W-:Y:S01]  /*8b60*/  UIADD3 UR61, UR61, UR59, URZ ;  /* 0x0000003b3d3d7290 */ /* 0x000fe2000fffe03f */
[----:B------:R-:W-:Y:S01]  /*8b70*/  LEA R165, R165, R36, 0x1 ;  /* 0x00000024a5a57211 */ /* 0x000fe200078e08ff */
[----:B------:R1:W-:Y:S01]  /*8b80*/  STS.U16 [R159+0x340], R74 ;  /* 0x0003404a9f007388 */ /* 0x0003e20000000400 */
[----:B------:R-:W-:-:S02]  /*8b90*/  IADD3 R170, R101, 0x320, RZ ;  /* 0x0000032065aa7810 */ /* 0x000fc40007ffe0ff */
[-C--:B------:R-:W-:Y:S02]  /*8ba0*/  LEA.HI.SX32 R175, R162, R101.reuse, 0x1b ;  /* 0x00000065a2af7211 */ /* 0x080fe400078fdaff */
[-C--:B0-----:R-:W-:Y:S01]  /*8bb0*/  LEA R76, R167, R36.reuse, 0x1 ;  /* 0x00000024a74c7211 */ /* 0x081fe200078e08ff */
[----:B------:R-:W-:Y:S01]  /*8bc0*/  STS.U16 [R161+0x380], R78 ;  /* 0x0003804ea1007388 */ /* 0x000fe20000000400 */
[----:B------:R-:W-:Y:S01]  /*8bd0*/  IADD3 R172, R101, 0x340, RZ ;  /* 0x0000034065ac7810 */ /* 0x000fe20007ffe0ff */
[----:B------:R-:W0:Y:S01]  /*8be0*/  MUFU.EX2 R75, R75 ;  /* 0x0000004b004b7308 */ /* 0x000e220000000800 */
[----:B------:R-:W-:Y:S02]  /*8bf0*/  LEA.HI.SX32 R177, R164, R101, 0x1b ;  /* 0x00000065a4b17211 */ /* 0x000fe400078fdaff */
[----:B------:R-:W-:Y:S01]  /*8c00*/  LEA R169, R169, R36, 0x1 ;  /* 0x00000024a9a97211 */ /* 0x000fe200078e08ff */
[----:B------:R2:W-:Y:S01]  /*8c10*/  STS.U16 [R60+0x3c0], R65 ;  /* 0x0003c0413c007388 */ /* 0x0005e20000000400 */
[----:B------:R-:W-:-:S02]  /*8c20*/  IADD3 R174, R101, 0x360, RZ ;  /* 0x0000036065ae7810 */ /* 0x000fc40007ffe0ff */
[-C--:B------:R-:W-:Y:S02]  /*8c30*/  LEA.HI.SX32 R179, R166, R101.reuse, 0x1b ;  /* 0x00000065a6b37211 */ /* 0x080fe400078fdaff */
[----:B-1----:R-:W-:Y:S01]  /*8c40*/  LEA R74, R171, R36, 0x1 ;  /* 0x00000024ab4a7211 */ /* 0x002fe200078e08ff */
[----:B------:R1:W-:Y:S01]  /*8c50*/  STS.U16 [R165+0x400], R66 ;  /* 0x00040042a5007388 */ /* 0x0003e20000000400 */
[----:B------:R-:W-:Y:S01]  /*8c60*/  IADD3 R176, R101, 0x380, RZ ;  /* 0x0000038065b07810 */ /* 0x000fe20007ffe0ff */
[----:B------:R-:W-:Y:S01]  /*8c70*/  UIMAD UR47, UR7, UR47, UR58 ;  /* 0x0000002f072f72a4 */ /* 0x000fe2000f8e023a */
[-C--:B------:R-:W-:Y:S01]  /*8c80*/  LEA.HI.SX32 R181, R168, R101.reuse, 0x1b ;  /* 0x00000065a8b57211 */ /* 0x080fe200078fdaff */
[----:B--2---:R-:W-:Y:S01]  /*8c90*/  FMUL.FTZ R65, R63, R50 ;  /* 0x000000323f417220 */ /* 0x004fe20000410000 */
[-C--:B------:R-:W-:Y:S01]  /*8ca0*/  LEA R78, R173, R36.reuse, 0x1 ;  /* 0x00000024ad4e7211 */ /* 0x080fe200078e08ff */
[----:B------:R-:W-:Y:S01]  /*8cb0*/  UIMAD.WIDE.U32 UR60, UR7, UR46, UR60 ;  /* 0x0000002e073c72a5 */ /* 0x000fe2000f8e003c */
[----:B------:R-:W-:Y:S01]  /*8cc0*/  LEA.HI.SX32 R183, R170, R101, 0x1b ;  /* 0x00000065aab77211 */ /* 0x000fe200078fdaff */
[----:B------:R2:W-:Y:S01]  /*8cd0*/  STS.U16 [R76+0x440], R67 ;  /* 0x000440434c007388 */ /* 0x0005e20000000400 */
[----:B------:R-:W-:-:S02]  /*8ce0*/  LEA R175, R175, R36, 0x1 ;  /* 0x00000024afaf7211 */ /* 0x000fc400078e08ff */
[-C--:B------:R-:W-:Y:S01]  /*8cf0*/  LEA.HI.SX32 R185, R172, R101.reuse, 0x1b ;  /* 0x00000065acb97211 */ /* 0x080fe200078fdaff */
[----:B------:R3:W-:Y:S01]  /*8d00*/  STS.U16 [R169+0x480], R68 ;  /* 0x00048044a9007388 */ /* 0x0007e20000000400 */
[-C--:B------:R-:W-:Y:S02]  /*8d10*/  LEA R60, R177, R36.reuse, 0x1 ;  /* 0x00000024b13c7211 */ /* 0x080fe400078e08ff */
[----:B------:R-:W-:Y:S01]  /*8d20*/  IADD3 R178, R101, 0x3a0, RZ ;  /* 0x000003a065b27810 */ /* 0x000fe20007ffe0ff */
[----:B------:R4:W-:Y:S01]  /*8d30*/  STS.U16 [R74+0x4c0], R69 ;  /* 0x0004c0454a007388 */ /* 0x0009e20000000400 */
[-C--:B------:R-:W-:Y:S02]  /*8d40*/  LEA.HI.SX32 R187, R174, R101.reuse, 0x1b ;  /* 0x00000065aebb7211 */ /* 0x080fe400078fdaff */
[-C--:B-1----:R-:W-:Y:S01]  /*8d50*/  LEA R66, R179, R36.reuse, 0x1 ;  /* 0x00000024b3427211 */ /* 0x082fe200078e08ff */
[----:B------:R-:W-:Y:S01]  /*8d60*/  STS.U16 [R78+0x500], R71 ;  /* 0x000500474e007388 */ /* 0x000fe20000000400 */
[----:B------:R-:W-:Y:S01]  /*8d70*/  IADD3 R180, R101, 0x3c0, RZ ;  /* 0x000003c065b47810 */ /* 0x000fe20007ffe0ff */
[----:B--2---:R1:W-:Y:S01]  /*8d80*/  MUFU.EX2 R67, R65 ;  /* 0x0000004100437308 */ /* 0x0043e20000000800 */
[----:B------:R-:W-:Y:S01]  /*8d90*/  LEA.HI.SX32 R105, R176, R101, 0x1b ;  /* 0x00000065b0697211 */ /* 0x000fe200078fdaff */
[----:B------:R-:W-:Y:S01]  /*8da0*/  UIADD3 UR47, UR61, UR47, URZ ;  /* 0x0000002f3d2f7290 */ /* 0x000fe2000fffe03f */
[-C--:B---3--:R-:W-:Y:S01]  /*8db0*/  LEA R68, R181, R36.reuse, 0x1 ;  /* 0x00000024b5447211 */ /* 0x088fe200078e08ff */
[----:B----4-:R-:W-:Y:S01]  /*8dc0*/  FMUL.FTZ R69, R63, R49 ;  /* 0x000000313f457220 */ /* 0x010fe20000410000 */
[----:B------:R-:W-:Y:S01]  /*8dd0*/  IADD3 R182, R101, 0x3e0, RZ ;  /* 0x000003e065b67810 */ /* 0x000fe20007ffe0ff */
[----:B------:R-:W-:Y:S01]  /*8de0*/  ULEA UR46, UP0, UR60, UR44, 0x3 ;  /* 0x0000002c3c2e7291 */ /* 0x000fe2000f80183f */
[-C--:B------:R-:W-:Y:S01]  /*8df0*/  LEA R183, R183, R36.reuse, 0x1 ;  /* 0x00000024b7b77211 */ /* 0x080fe200078e08ff */
[----:B------:R-:W-:Y:S01]  /*8e00*/  MUFU.SIN R142, R103 ;  /* 0x00000067008e7308 */ /* 0x000fe20000000400 */
[----:B------:R2:W-:Y:S01]  /*8e10*/  STS.U16 [R175+0x540], R72 ;  /* 0x00054048af007388 */ /* 0x0005e20000000400 */
[----:B------:R-:W-:Y:S01]  /*8e20*/  LEA R74, R185, R36, 0x1 ;  /* 0x00000024b94a7211 */ /* 0x000fe200078e08ff */
[----:B-1----:R-:W-:Y:S01]  /*8e30*/  FMUL.FTZ R65, R63, R48 ;  /* 0x000000303f417220 */ /* 0x002fe20000410000 */
[----:B------:R-:W-:Y:S01]  /*8e40*/  LEA R62, R81, R62, 0x5 ;  /* 0x0000003e513e7211 */ /* 0x000fe200078e28ff */
[----:B------:R-:W-:Y:S01]  /*8e50*/  STS.U16 [R60+0x580], R73 ;  /* 0x000580493c007388 */ /* 0x000fe20000000400 */
[----:B------:R-:W-:-:S02]  /*8e60*/  LEA R105, R105, R36, 0x1 ;  /* 0x0000002469697211 */ /* 0x000fc400078e08ff */
[----:B------:R1:W-:Y:S01]  /*8e70*/  MUFU.COS R143, R103 ;  /* 0x00000067008f7308 */ /* 0x0003e20000000000 */
[----:B------:R-:W-:Y:S01]  /*8e80*/  STS.U16 [R66+0x5c0], R77 ;  /* 0x0005c04d42007388 */ /* 0x000fe20000000400 */
[-C--:B--2---:R-:W-:Y:S01]  /*8e90*/  LEA R72, R187, R36.reuse, 0x1 ;  /* 0x00000024bb487211 */ /* 0x084fe200078e08ff */
[----:B------:R-:W-:Y:S02]  /*8ea0*/  ULEA.HI.X UR60, UR60, UR45, UR47, 0x3, UP0 ;  /* 0x0000002d3c3c7291 */ /* 0x000fe400080f1c2f */
[----:B------:R2:W-:Y:S03]  /*8eb0*/  STS.U16 [R68+0x600], R85 ;  /* 0x0006005544007388 */ /* 0x0005e60000000400 */
[----:B------:R-:W-:Y:S01]  /*8ec0*/  MUFU.SIN R140, R99 ;  /* 0x00000063008c7308 */ /* 0x000fe20000000400 */
[----:B-1----:R-:W-:Y:S01]  /*8ed0*/  LEA.HI.SX32 R103, R178, R101, 0x1b ;  /* 0x00000065b2677211 */ /* 0x002fe200078fdaff */
[----:B------:R-:W-:Y:S06]  /*8ee0*/  STS.U16 [R183+0x640], R84 ;  /* 0x00064054b7007388 */ /* 0x000fec0000000400 */
[----:B------:R1:W-:Y:S01]  /*8ef0*/  MUFU.COS R141, R99 ;  /* 0x00000063008d7308 */ /* 0x0003e20000000000 */
[----:B--2---:R-:W-:Y:S01]  /*8f00*/  FMUL.FTZ R68, R63, R47 ;  /* 0x0000002f3f447220 */ /* 0x004fe20000410000 */
[----:B------:R-:W-:Y:S01]  /*8f10*/  STS.U16 [R74+0x680], R89 ;  /* 0x000680594a007388 */ /* 0x000fe20000000400 */
[----:B------:R-:W-:-:S05]  /*8f20*/  LEA R60, R103, R36, 0x1 ;  /* 0x00000024673c7211 */ /* 0x000fca00078e08ff */
[----:B------:R2:W-:Y:S01]  /*8f30*/  MUFU.EX2 R71, R69 ;  /* 0x0000004500477308 */ /* 0x0005e20000000800 */
[-C--:B-1----:R-:W-:Y:S02]  /*8f40*/  LEA.HI.SX32 R99, R180, R101.reuse, 0x1b ;  /* 0x00000065b4637211 */ /* 0x082fe400078fdaff */
[----:B------:R-:W-:Y:S01]  /*8f50*/  LEA.HI.SX32 R101, R182, R101, 0x1b ;  /* 0x00000065b6657211 */ /* 0x000fe200078fdaff */
[----:B------:R1:W-:Y:S01]  /*8f60*/  STS.U16 [R72+0x6c0], R87 ;  /* 0x0006c05748007388 */ /* 0x0003e20000000400 */
[----:B------:R-:W-:-:S03]  /*8f70*/  LEA R99, R99, R36, 0x1 ;  /* 0x0000002463637211 */ /* 0x000fc600078e08ff */
[----:B------:R3:W-:Y:S01]  /*8f80*/  MUFU.EX2 R73, R65 ;  /* 0x0000004100497308 */ /* 0x0007e20000000800 */
[----:B--2---:R-:W-:Y:S01]  /*8f90*/  FMUL.FTZ R69, R63, R46 ;  /* 0x0000002e3f457220 */ /* 0x004fe20000410000 */
[----:B------:R2:W-:Y:S01]  /*8fa0*/  STS.U16 [R105+0x700], R64 ;  /* 0x0007004069007388 */ /* 0x0005e20000000400 */
[----:B------:R-:W-:Y:S01]  /*8fb0*/  LEA R66, R101, R36, 0x1 ;  /* 0x0000002465427211 */ /* 0x000fe200078e08ff */
[----:B0-----:R-:W-:Y:S01]  /*8fc0*/  FMUL.FTZ R126, R75, R126 ;  /* 0x0000007e4b7e7220 */ /* 0x001fe20000410000 */
[----:B---3--:R-:W-:-:S03]  /*8fd0*/  LEA.HI.SX32 R65, R62, R62, 0x1b ;  /* 0x0000003e3e417211 */ /* 0x008fc600078fdaff */
[----:B-1----:R0:W-:Y:S01]  /*8fe0*/  MUFU.EX2 R72, R68 ;  /* 0x0000004400487308 */ /* 0x0021e20000000800 */
[----:B------:R1:W-:Y:S01]  /*8ff0*/  STS.U16 [R60+0x740], R97 ;  /* 0x000740613c007388 */ /* 0x0003e20000000400 */
[----:B------:R-:W-:Y:S01]  /*9000*/  FMUL.FTZ R127, R75, R127 ;  /* 0x0000007f4b7f7220 */ /* 0x000fe20000410000 */
[-C--:B------:R-:W-:Y:S02]  /*9010*/  LEA R65, R65, R36.reuse, 0x1 ;  /* 0x0000002441417211 */ /* 0x080fe400078e08ff */
[----:B------:R-:W-:-:S03]  /*9020*/  LEA R61, R61, R36, 0x3 ;  /* 0x000000243d3d7211 */ /* 0x000fc600078e18ff */
[----:B--2---:R2:W-:Y:S01]  /*9030*/  MUFU.EX2 R64, R69 ;  /* 0x0000004500407308 */ /* 0x0045e20000000800 */
[----:B0-----:R-:W-:Y:S01]  /*9040*/  MOV R68, UR46 ;  /* 0x0000002e00447c02 */ /* 0x001fe20008000f00 */
[----:B------:R-:W-:Y:S04]  /*9050*/  STS.U16 [R99+0x780], R96 ;  /* 0x0007806063007388 */ /* 0x000fe80000000400 */
[----:B------:R0:W-:Y:S01]  /*9060*/  STS.U16 [R66+0x7c0], R95 ;  /* 0x0007c05f42007388 */ /* 0x0001e20000000400 */
[----:B------:R-:W-:Y:S01]  /*9070*/  NOP ;  /* 0x0000000000007918 */ /* 0x000fe20000000000 */
[----:B--2---:R-:W-:Y:S01]  /*9080*/  MOV R69, UR60 ;  /* 0x0000003c00457c02 */ /* 0x004fe20008000f00 */
[----:B------:R-:W-:Y:S01]  /*9090*/  MUFU.SIN R134, R104 ;  /* 0x0000006800867308 */ /* 0x000fe20000000400 */
[----:B------:R2:W3:Y:S04]  /*90a0*/  LDS.U16 R103, [R65+0x2] ;  /* 0x0000020041677984 */ /* 0x0004e80000000400 */
[----:B------:R2:W4:Y:S03]  /*90b0*/  LDS.U16 R100, [R65+0x4] ;  /* 0x0000040041647984 */ /* 0x0005260000000400 */
[----:B------:R1:W-:Y:S01]  /*90c0*/  MUFU.COS R135, R104 ;  /* 0x0000006800877308 */ /* 0x0003e20000000000 */
[----:B------:R2:W0:Y:S04]  /*90d0*/  LDS.U16 R101, [R65+0x6] ;  /* 0x0000060041657984 */ /* 0x0004280000000400 */
[----:B------:R2:W0:Y:S03]  /*90e0*/  LDS.U16 R98, [R65+0x8] ;  /* 0x0000080041627984 */ /* 0x0004260000000400 */
[----:B------:R-:W-:Y:S01]  /*90f0*/  MUFU.SIN R130, R92 ;  /* 0x0000005c00827308 */ /* 0x000fe20000000400 */
[----:B-1----:R2:W1:Y:S04]  /*9100*/  LDS.U16 R104, [R65] ;  /* 0x0000000041687984 */ /* 0x0024680000000400 */
[----:B------:R2:W0:Y:S03]  /*9110*/  LDS.U16 R97, [R65+0xa] ;  /* 0x00000a0041617984 */ /* 0x0004260000000400 */
[----:B------:R2:W-:Y:S01]  /*9120*/  MUFU.COS R131, R92 ;  /* 0x0000005c00837308 */ /* 0x0005e20000000000 */
[----:B------:R0:W0:Y:S04]  /*9130*/  LDS.U16 R94, [R65+0xc] ;  /* 0x00000c00415e7984 */ /* 0x0000280000000400 */
[----:B------:R0:W0:Y:S04]  /*9140*/  LDS.U16 R95, [R65+0xe] ;  /* 0x00000e00415f7984 */ /* 0x0000280000000400 */
[----:B------:R0:W0:Y:S04]  /*9150*/  LDS.U16 R93, [R65+0x10] ;  /* 0x00001000415d7984 */ /* 0x0000280000000400 */
[----:B--2---:R2:W0:Y:S04]  /*9160*/  LDS.U16 R92, [R65+0x12] ;  /* 0x00001200415c7984 */ /* 0x0044280000000400 */
        /* <DEDUP_REMOVED lines=24> */
[----:B------:R-:W-:-:S13]  /*92f0*/  ISETP.NE.AND P1, PT, R82, 0x7f, PT ;  /* 0x0000007f5200780c */ /* 0x000fda0003f25270 */
[----:B------:R-:W-:Y:S01]  /*9300*/  @P1 LEA R106, R82, R36, 0x3 ;  /* 0x00000024526a1211 */ /* 0x000fe200078e18ff */
[----:B------:R-:W-:Y:S01]  /*9310*/  BAR.SYNC.DEFER_BLOCKING 0x0 ;  /* 0x0000000000007b1d */ /* 0x000fe20000010000 */
[C---:B------:R-:W-:Y:S01]  /*9320*/  FMUL.FTZ R79, R63.reuse, R51 ;  /* 0x000000333f4f7220 */ /* 0x040fe20000410000 */
[C---:B------:R-:W-:Y:S01]  /*9330*/  FMUL.FTZ R60, R63.reuse, R45 ;  /* 0x0000002d3f3c7220 */ /* 0x040fe20000410000 */
[----:B------:R-:W-:-:S03]  /*9340*/  FMUL.FTZ R62, R63, R44 ;  /* 0x0000002c3f3e7220 */ /* 0x000fc60000410000 */
[----:B------:R-:W-:Y:S01]  /*9350*/  MUFU.SIN R136, R102 ;  /* 0x0000006600887308 */ /* 0x000fe20000000400 */
[----:B------:R-:W0:Y:S07]  /*9360*/  @P1 LDS.64 R106, [R106+0x8788] ;  /* 0x008788006a6a1984 */ /* 0x000e2e0000000a00 */
[----:B------:R3:W-:Y:S02]  /*9370*/  MUFU.COS R137, R102 ;  /* 0x0000006600897308 */ /* 0x0007e40000000000 */
[----:B---3--:R-:W-:-:S06]  /*9380*/  FMUL.FTZ R102, R39, UR57 ;  /* 0x0000003927667c20 */ /* 0x008fcc0008410000 */
[----:B------:R-:W3:Y:S01]  /*9390*/  MUFU.EX2 R79, R79 ;  /* 0x0000004f004f7308 */ /* 0x000ee20000000800 */
[----:B------:R-:W-:-:S07]  /*93a0*/  FMUL.RZ R102, R102, 0.15915493667125701904 ;  /* 0x3e22f98366667820 */ /* 0x000fce000040c000 */
[----:B------:R2:W0:Y:S08]  /*93b0*/  MUFU.SIN R132, R102 ;  /* 0x0000006600847308 */ /* 0x0004300000000400 */
[----:B------:R2:W0:Y:S08]  /*93c0*/  MUFU.COS R133, R102 ;  /* 0x0000006600857308 */ /* 0x0004300000000000 */
[----:B------:R2:W0:Y:S08]  /*93d0*/  MUFU.COS R129, R70 ;  /* 0x0000004600817308 */ /* 0x0004300000000000 */
[----:B------:R-:W1:Y:S08]  /*93e0*/  MUFU.EX2 R60, R60 ;  /* 0x0000003c003c7308 */ /* 0x000e700000000800 */
[----:B------:R-:W1:Y:S01]  /*93f0*/  MUFU.EX2 R62, R62 ;  /* 0x0000003e003e7308 */ /* 0x000e620000000800 */
[----:B------:R-:W-:Y:S01]  /*9400*/  BSSY B0, `(.L_x_2124) ;  /* 0x0000010000007945 */ /* 0x000fe20003800000 */
[----:B0-----:R-:W-:Y:S01]  /*9410*/  FMUL.FTZ R66, R63, R43 ;  /* 0x0000002b3f427220 */ /* 0x001fe20000410000 */
[----:B---3--:R-:W-:-:S02]  /*9420*/  FMUL.FTZ R157, R79, R157 ;  /* 0x0000009d4f9d7220 */ /* 0x008fc40000410000 */
[----:B--2-4-:R-:W-:Y:S05]  /*9430*/  @P1 BRA `(.L_x_2125) ;  /* 0x0000000000301947 */ /* 0x014fea0003800000 */
[----:B------:R-:W0:Y:S01]  /*9440*/  LDC R61, c[0x0][0x224] ;  /* 0x00008900ff3d7b82 */ /* 0x000e220000000800 */
        /* <DEDUP_REMOVED lines=11> */
.L_x_2125:
[----:B------:R-:W-:Y:S05]  /*9500*/  BSYNC B0 ;  /* 0x0000000000007941 */ /* 0x000fea0003800000 */
.L_x_2124:
[----:B------:R-:W-:Y:S01]  /*9510*/  UISETP.GE.AND UP0, UPT, UR10, 0x2, UPT ;  /* 0x000000020a00788c */ /* 0x000fe2000bf06270 */
[----:B------:R-:W-:Y:S01]  /*9520*/  FMUL.FTZ R156, R79, R156 ;  /* 0x0000009c4f9c7220 */ /* 0x000fe20000410000 */
[----:B------:R-:W3:Y:S04]  /*9530*/  LDL R85, [R1+0x14] ;  /* 0x0000140001557983 */ /* 0x000ee80000100800 */
[----:B------:R-:W-:Y:S01]  /*9540*/  PLOP3.LUT P1, PT, PT, PT, UP0, 0x80, 0x0 ;  /* 0x000000000000781c */ /* 0x000fe20003f2f008 */
[----:B------:R-:W-:Y:S01]  /*9550*/  FMUL.FTZ R65, R127, R156 ;  /* 0x0000009c7f417220 */ /* 0x000fe20000410000 */
[----:B------:R-:W4:Y:S02]  /*9560*/  LDL R83, [R1+0x10] ;  /* 0x0000100001537983 */ /* 0x000f240000100800 */
[----:B------:R-:W-:Y:S01]  /*9570*/  ISETP.NE.OR P1, PT, R248, RZ, !P1 ;  /* 0x000000fff800720c */ /* 0x000fe20004f25670 */
[C---:B------:R-:W-:Y:S01]  /*9580*/  FMUL.FTZ R149, R72.reuse, R149 ;  /* 0x0000009548957220 */ /* 0x040fe20000410000 */
[----:B------:R-:W-:Y:S01]  /*9590*/  FMUL.FTZ R148, R72, R148 ;  /* 0x0000009448947220 */ /* 0x000fe20000410000 */
[C---:B------:R-:W-:Y:S01]  /*95a0*/  FMUL.FTZ R72, R126.reuse, R156 ;  /* 0x0000009c7e487220 */ /* 0x040fe20000410000 */
[----:B------:R-:W-:Y:S01]  /*95b0*/  FMUL.FTZ R154, R67, R154 ;  /* 0x0000009a439a7220 */ /* 0x000fe20000410000 */
[----:B------:R-:W-:Y:S01]  /*95c0*/  FFMA.FTZ R65, R126, R157, -R65 ;  /* 0x0000009d7e417223 */ /* 0x000fe20000010841 */
[C---:B------:R-:W-:Y:S01]  /*95d0*/  FMUL.FTZ R151, R73.reuse, R151 ;  /* 0x0000009749977220 */ /* 0x040fe20000410000 */
[----:B------:R-:W-:Y:S01]  /*95e0*/  FMUL.FTZ R150, R73, R150 ;  /* 0x0000009649967220 */ /* 0x000fe20000410000 */
[----:B------:R-:W-:Y:S01]  /*95f0*/  FFMA.FTZ R72, R127, R157, R72 ;  /* 0x0000009d7f487223 */ /* 0x000fe20000010048 */
[----:B------:R-:W-:Y:S01]  /*9600*/  FMUL.FTZ R155, R67, R155 ;  /* 0x0000009b439b7220 */ /* 0x000fe20000410000 */
[C---:B------:R-:W-:Y:S01]  /*9610*/  FMUL.FTZ R73, R154.reuse, R65 ;  /* 0x000000419a497220 */ /* 0x040fe20000410000 */
[----:B------:R-:W-:Y:S01]  /*9620*/  FMUL.FTZ R152, R71, R152 ;  /* 0x0000009847987220 */ /* 0x000fe20000410000 */
[-C--:B------:R-:W-:Y:S01]  /*9630*/  FMUL.FTZ R74, R154, R72.reuse ;  /* 0x000000489a4a7220 */ /* 0x080fe20000410000 */
[----:B------:R-:W2:Y:S01]  /*9640*/  @!P1 LDC R75, c[0x0][0x21c] ;  /* 0x00008700ff4b9b82 */ /* 0x000ea20000000800 */
[----:B------:R-:W-:Y:S01]  /*9650*/  FFMA.FTZ R73, R155, R72, R73 ;  /* 0x000000489b497223 */ /* 0x000fe20000010049 */
[----:B------:R-:W-:Y:S01]  /*9660*/  FMUL.FTZ R153, R71, R153 ;  /* 0x0000009947997220 */ /* 0x000fe20000410000 */
[----:B------:R-:W-:Y:S01]  /*9670*/  FFMA.FTZ R74, R155, R65, -R74 ;  /* 0x000000419b4a7223 */ /* 0x000fe2000001084a */
[----:B------:R-:W4:Y:S01]  /*9680*/  LDL R77, [R1+0xc] ;  /* 0x00000c00014d7983 */ /* 0x000f220000100800 */
[----:B------:R-:W-:Y:S01]  /*9690*/  FMUL.FTZ R72, R152, R73 ;  /* 0x0000004998487220 */ /* 0x000fe20000410000 */
[----:B------:R-:W-:Y:S01]  /*96a0*/  FMUL.FTZ R147, R64, R147 ;  /* 0x0000009340937220 */ /* 0x000fe20000410000 */
[----:B------:R-:W-:Y:S01]  /*96b0*/  FMUL.FTZ R76, R152, R74 ;  /* 0x0000004a984c7220 */ /* 0x000fe20000410000 */
[----:B------:R-:W-:Y:S01]  /*96c0*/  FMUL.FTZ R146, R64, R146 ;  /* 0x0000009240927220 */ /* 0x000fe20000410000 */
[----:B------:R-:W-:Y:S01]  /*96d0*/  FFMA.FTZ R74, R153, R74, -R72 ;  /* 0x0000004a994a7223 */ /* 0x000fe20000010848 */
[C---:B------:R-:W-:Y:S01]  /*96e0*/  FMUL.FTZ R64, R63.reuse, R41 ;  /* 0x000000293f407220 */ /* 0x040fe20000410000 */
[C---:B-1----:R-:W-:Y:S01]  /*96f0*/  FMUL.FTZ R145, R60.reuse, R145 ;  /* 0x000000913c917220 */ /* 0x042fe20000410000 */
[----:B------:R-:W-:Y:S01]  /*9700*/  FMUL.FTZ R144, R60, R144 ;  /* 0x000000903c907220 */ /* 0x000fe20000410000 */
[----:B------:R-:W-:Y:S01]  /*9710*/  FMUL.FTZ R60, R63, R40 ;  /* 0x000000283f3c7220 */ /* 0x000fe20000410000 */
[----:B------:R-:W-:Y:S01]  /*9720*/  FFMA.FTZ R76, R153, R73, R76 ;  /* 0x00000049994c7223 */ /* 0x000fe2000001004c */
[C---:B------:R-:W-:Y:S01]  /*9730*/  FMUL.FTZ R78, R150.reuse, R74 ;  /* 0x0000004a964e7220 */ /* 0x040fe20000410000 */
[----:B------:R1:W1:Y:S01]  /*9740*/  MUFU.EX2 R67, R64 ;  /* 0x0000004000437308 */ /* 0x0002620000000800 */
[C---:B0-----:R-:W-:Y:S01]  /*9750*/  FMUL.FTZ R61, R63.reuse, R42 ;  /* 0x0000002a3f3d7220 */ /* 0x041fe20000410000 */
[----:B------:R-:W-:Y:S01]  /*9760*/  FMUL.FTZ R73, R63, R37 ;  /* 0x000000253f497220 */ /* 0x000fe20000410000 */
[CC--:B------:R-:W-:Y:S01]  /*9770*/  FFMA.FTZ R78, R151.reuse, R76.reuse, R78 ;  /* 0x0000004c974e7223 */ /* 0x0c0fe2000001004e */
[----:B------:R-:W-:Y:S01]  /*9780*/  FMUL.FTZ R76, R150, R76 ;  /* 0x0000004c964c7220 */ /* 0x000fe20000410000 */
[----:B------:R-:W-:Y:S01]  /*9790*/  HFMA2.MMA R84, -RZ, RZ, 0, 9.5367431640625e-07 ;  /* 0x00000010ff547435 */ /* 0x000fe200000001ff */
[C---:B------:R-:W-:Y:S01]  /*97a0*/  FMUL.FTZ R143, R62.reuse, R143 ;  /* 0x0000008f3e8f7220 */ /* 0x040fe20000410000 */
[----:B------:R-:W-:Y:S01]  /*97b0*/  FMUL.FTZ R142, R62, R142 ;  /* 0x0000008e3e8e7220 */ /* 0x000fe20000410000 */
[----:B------:R0:W2:Y:S01]  /*97c0*/  MUFU.EX2 R71, R60 ;  /* 0x0000003c00477308 */ /* 0x0000a20000000800 */
[----:B-1----:R-:W-:Y:S01]  /*97d0*/  MOV R64, UR10 ;  /* 0x0000000a00407c02 */ /* 0x002fe20008000f00 */
[----:B------:R-:W-:Y:S01]  /*97e0*/  FFMA.FTZ R76, R151, R74, -R76 ;  /* 0x0000004a974c7223 */ /* 0x000fe2000001084c */
[----:B------:R-:W-:Y:S01]  /*97f0*/  FMUL.FTZ R74, R148, R78 ;  /* 0x0000004e944a7220 */ /* 0x000fe20000410000 */
[----:B------:R-:W-:-:S04]  /*9800*/  FMUL.FTZ R62, R63, R39 ;  /* 0x000000273f3e7220 */ /* 0x000fc80000410000 */
[----:B------:R-:W1:Y:S01]  /*9810*/  MUFU.EX2 R66, R66 ;  /* 0x0000004200427308 */ /* 0x000e620000000800 */
[----:B0-----:R-:W-:Y:S01]  /*9820*/  @!P1 IADD3 R60, R64, -0x2, RZ ;  /* 0xfffffffe403c9810 */ /* 0x001fe20007ffe0ff */
[----:B------:R-:W-:Y:S01]  /*9830*/  FFMA.FTZ R74, R149, R76, -R74 ;  /* 0x0000004c954a7223 */ /* 0x000fe2000001084a */
[C---:B------:R-:W-:Y:S01]  /*9840*/  FMUL.FTZ R137, R67.reuse, R137 ;  /* 0x0000008943897220 */ /* 0x040fe20000410000 */
[----:B------:R-:W-:Y:S01]  /*9850*/  FMUL.FTZ R136, R67, R136 ;  /* 0x0000008843887220 */ /* 0x000fe20000410000 */
[----:B------:R-:W-:Y:S01]  /*9860*/  FMUL.FTZ R64, R63, R38 ;  /* 0x000000263f407220 */ /* 0x000fe20000410000 */
[----:B--2---:R-:W-:Y:S02]  /*9870*/  @!P1 IMAD R65, R60, R75, UR7 ;  /* 0x000000073c419e24 */ /* 0x004fe4000f8e024b */
[----:B------:R-:W-:Y:S01]  /*9880*/  FMUL.FTZ R75, R148, R76 ;  /* 0x0000004c944b7220 */ /* 0x000fe20000410000 */
[----:B------:R-:W-:Y:S01]  /*9890*/  FMUL.FTZ R76, R146, R74 ;  /* 0x0000004a924c7220 */ /* 0x000fe20000410000 */
[C---:B------:R-:W-:Y:S01]  /*98a0*/  FMUL.FTZ R135, R71.reuse, R135 ;  /* 0x0000008747877220 */ /* 0x040fe20000410000 */
[----:B------:R-:W-:Y:S01]  /*98b0*/  FMUL.FTZ R134, R71, R134 ;  /* 0x0000008647867220 */ /* 0x000fe20000410000 */
[----:B------:R-:W-:Y:S01]  /*98c0*/  FFMA.FTZ R75, R149, R78, R75 ;  /* 0x0000004e954b7223 */ /* 0x000fe2000001004b */
[----:B------:R-:W0:Y:S01]  /*98d0*/  MUFU.EX2 R61, R61 ;  /* 0x0000003d003d7308 */ /* 0x000e220000000800 */
[----:B------:R-:W-:-:S02]  /*98e0*/  HFMA2.MMA R60, -RZ, RZ, 1.875, 0 ;  /* 0x3f800000ff3c7435 */ /* 0x000fc400000001ff */
[-C--:B------:R-:W-:Y:S01]  /*98f0*/  FMUL.FTZ R71, R146, R75.reuse ;  /* 0x0000004b92477220 */ /* 0x080fe20000410000 */
[----:B------:R-:W-:Y:S01]  /*9900*/  FFMA.FTZ R76, R147, R75, R76 ;  /* 0x0000004b934c7223 */ /* 0x000fe2000001004c */
[C---:B-1----:R-:W-:Y:S01]  /*9910*/  FMUL.FTZ R141, R66.reuse, R141 ;  /* 0x0000008d428d7220 */ /* 0x042fe20000410000 */
[----:B------:R-:W2:Y:S01]  /*9920*/  LDL R75, [R1+0x8] ;  /* 0x00000800014b7983 */ /* 0x000ea20000100800 */
[----:B------:R-:W-:Y:S01]  /*9930*/  FMUL.FTZ R140, R66, R140 ;  /* 0x0000008c428c7220 */ /* 0x000fe20000410000 */
[----:B------:R-:W1:Y:S08]  /*9940*/  MUFU.EX2 R128, R73 ;  /* 0x0000004900807308 */ /* 0x000e700000000800 */
[----:B------:R-:W1:Y:S01]  /*9950*/  MUFU.SIN R67, R70 ;  /* 0x0000004600437308 */ /* 0x000e620000000400 */
[C---:B0-----:R-:W-:Y:S01]  /*9960*/  FMUL.FTZ R139, R61.reuse, R139 ;  /* 0x0000008b3d8b7220 */ /* 0x041fe20000410000 */
[----:B------:R-:W-:Y:S01]  /*9970*/  FMUL.FTZ R138, R61, R138 ;  /* 0x0000008a3d8a7220 */ /* 0x000fe20000410000 */
[----:B------:R-:W-:-:S05]  /*9980*/  MOV R61, RZ ;  /* 0x000000ff003d7202 */ /* 0x000fca0000000f00 */
[----:B------:R0:W0:Y:S01]  /*9990*/  MUFU.EX2 R66, R62 ;  /* 0x0000003e00427308 */ /* 0x0000220000000800 */
[----:B------:R-:W-:Y:S01]  /*99a0*/  FFMA.FTZ R71, R147, R74, -R71 ;  /* 0x0000004a93477223 */ /* 0x000fe20000010847 */
[----:B-1----:R-:W-:-:S06]  /*99b0*/  FMUL.FTZ R129, R128, R129 ;  /* 0x0000008180817220 */ /* 0x002fcc0000410000 */
[----:B------:R1:W1:Y:S01]  /*99c0*/  MUFU.EX2 R72, R64 ;  /* 0x0000004000487308 */ /* 0x0002620000000800 */
[----:B0-----:R-:W-:Y:S01]  /*99d0*/  CS2R R62, SRZ ;  /* 0x00000000003e7805 */ /* 0x001fe2000001ff00 */
[----:B------:R-:W-:Y:S01]  /*99e0*/  FMUL.FTZ R128, R128, R67 ;  /* 0x0000004380807220 */ /* 0x000fe20000410000 */
[----:B-1----:R-:W-:-:S04]  /*99f0*/  @!P1 IMAD.WIDE R64, R65, R84, UR22 ;  /* 0x0000001641409e25 */ /* 0x002fc8000f8e0254 */
[----:B------:R-:W-:Y:S01]  /*9a00*/  FMUL.FTZ R67, R144, R71 ;  /* 0x0000004790437220 */ /* 0x000fe20000410000 */
[----:B------:R0:W5:Y:S01]  /*9a10*/  @!P1 LDG.E.128 R60, desc[UR20][R64.64] ;  /* 0x00000014403c9981 */ /* 0x000162000c1e1d00 */
[----:B------:R-:W-:Y:S01]  /*9a20*/  SHF.L.U32 R104, R104, 0x10, RZ ;  /* 0x0000001068687819 */ /* 0x000fe200000006ff */
[C---:B------:R-:W-:Y:S01]  /*9a30*/  FMUL.FTZ R133, R66.reuse, R133 ;  /* 0x0000008542857220 */ /* 0x040fe20000410000 */
[----:B------:R-:W-:Y:S01]  /*9a40*/  SHF.L.U32 R103, R103, 0x10, RZ ;  /* 0x0000001067677819 */ /* 0x000fe200000006ff */
[----:B------:R-:W-:Y:S01]  /*9a50*/  FMUL.FTZ R132, R66, R132 ;  /* 0x0000008442847220 */ /* 0x000fe20000410000 */
[----:B------:R-:W-:Y:S01]  /*9a60*/  SHF.L.U32 R101, R101, 0x10, RZ ;  /* 0x0000001065657819 */ /* 0x000fe200000006ff */
[----:B------:R-:W-:Y:S01]  /*9a70*/  FMUL.FTZ R227, R104, R52 ;  /* 0x0000003468e37220 */ /* 0x000fe20000410000 */
[----:B------:R-:W-:Y:S01]  /*9a80*/  SHF.L.U32 R100, R100, 0x10, RZ ;  /* 0x0000001064647819 */ /* 0x000fe200000006ff */
[----:B------:R-:W-:Y:S01]  /*9a90*/  FMUL.FTZ R131, R72, R131 ;  /* 0x0000008348837220 */ /* 0x000fe20000410000 */
[----:B------:R-:W-:Y:S01]  /*9aa0*/  SHF.L.U32 R98, R98, 0x10, RZ ;  /* 0x0000001062627819 */ /* 0x000fe200000006ff */
[----:B0-----:R-:W-:Y:S01]  /*9ab0*/  FMUL.FTZ R64, R144, R76 ;  /* 0x0000004c90407220 */ /* 0x001fe20000410000 */
[-C--:B------:R-:W-:Y:S01]  /*9ac0*/  FMUL.FTZ R66, R101, R51.reuse ;  /* 0x0000003365427220 */ /* 0x080fe20000410000 */
[----:B------:R-:W-:Y:S01]  /*9ad0*/  FMUL.FTZ R192, R100, R51 ;  /* 0x0000003364c07220 */ /* 0x000fe20000410000 */
[----:B------:R-:W-:Y:S01]  /*9ae0*/  FMUL.FTZ R130, R72, R130 ;  /* 0x0000008248827220 */ /* 0x000fe20000410000 */
[C---:B------:R-:W-:Y:S01]  /*9af0*/  FFMA.FTZ R65, R145.reuse, R71, -R64 ;  /* 0x0000004791417223 */ /* 0x040fe20000010840 */
[----:B------:R-:W-:Y:S01]  /*9b00*/  FFMA.FTZ R64, R145, R76, R67 ;  /* 0x0000004c91407223 */ /* 0x000fe20000010043 */
[----:B------:R-:W-:Y:S01]  /*9b10*/  FMUL.FTZ R67, R103, R52 ;  /* 0x0000003467437220 */ /* 0x000fe20000410000 */
[----:B------:R-:W2:Y:S01]  /*9b20*/  LDL R76, [R1+0x4] ;  /* 0x00000400014c7983 */ /* 0x000ea20000100800 */
[----:B------:R-:W-:Y:S01]  /*9b30*/  SHF.L.U32 R97, R97, 0x10, RZ ;  /* 0x0000001061617819 */ /* 0x000fe200000006ff */
[----:B------:R-:W-:Y:S01]  /*9b40*/  FMUL.FTZ R193, R98, R50 ;  /* 0x0000003262c17220 */ /* 0x000fe20000410000 */
[----:B------:R-:W-:-:S02]  /*9b50*/  SHF.L.U32 R95, R95, 0x10, RZ ;  /* 0x000000105f5f7819 */ /* 0x000fc400000006ff */
[----:B------:R-:W-:-:S03]  /*9b60*/  SHF.L.U32 R94, R94, 0x10, RZ ;  /* 0x000000105e5e7819 */ /* 0x000fc600000006ff */
[-C--:B------:R-:W-:Y:S02]  /*9b70*/  FMUL.FTZ R195, R95, R49.reuse ;  /* 0x000000315fc37220 */ /* 0x080fe40000410000 */
[----:B------:R-:W-:Y:S01]  /*9b80*/  FMUL.FTZ R196, R94, R49 ;  /* 0x000000315ec47220 */ /* 0x000fe20000410000 */
[----:B------:R-:W-:Y:S02]  /*9b90*/  SHF.L.U32 R93, R93, 0x10, RZ ;  /* 0x000000105d5d7819 */ /* 0x000fe400000006ff */
        /* <DEDUP_REMOVED lines=8> */
[----:B------:R-:W-:Y:S02]  /*9c20*/  SHF.L.U32 R88, R88, 0x10, RZ ;  /* 0x0000001058587819 */ /* 0x000fe400000006ff */
[----:B------:R-:W-:Y:S02]  /*9c30*/  SHF.L.U32 R125, R125, 0x10, RZ ;  /* 0x000000107d7d7819 */ /* 0x000fe400000006ff */
[----:B------:R-:W-:Y:S02]  /*9c40*/  SHF.L.U32 R124, R124, 0x10, RZ ;  /* 0x000000107c7c7819 */ /* 0x000fe400000006ff */
[----:B------:R-:W-:-:S02]  /*9c50*/  SHF.L.U32 R123, R123, 0x10, RZ ;  /* 0x000000107b7b7819 */ /* 0x000fc400000006ff */
[----:B------:R-:W-:Y:S02]  /*9c60*/  SHF.L.U32 R122, R122, 0x10, RZ ;  /* 0x000000107a7a7819 */ /* 0x000fe400000006ff */
[----:B------:R-:W-:Y:S02]  /*9c70*/  SHF.L.U32 R121, R121, 0x10, RZ ;  /* 0x0000001079797819 */ /* 0x000fe400000006ff */
[----:B------:R-:W-:Y:S02]  /*9c80*/  SHF.L.U32 R120, R120, 0x10, RZ ;  /* 0x0000001078787819 */ /* 0x000fe400000006ff */
[----:B------:R-:W-:Y:S02]  /*9c90*/  SHF.L.U32 R118, R118, 0x10, RZ ;  /* 0x0000001076767819 */ /* 0x000fe400000006ff */
[----:B------:R-:W-:Y:S02]  /*9ca0*/  SHF.L.U32 R119, R119, 0x10, RZ ;  /* 0x0000001077777819 */ /* 0x000fe400000006ff */
[----:B---3--:R-:W-:-:S05]  /*9cb0*/  SHF.L.U32 R102, R85, 0x10, RZ ;  /* 0x0000001055667819 */ /* 0x008fca00000006ff */
[C---:B------:R-:W-:Y:S01]  /*9cc0*/  FMUL.FTZ R227, R102.reuse, R227 ;  /* 0x000000e366e37220 */ /* 0x040fe20000410000 */
[----:B----4-:R-:W-:Y:S01]  /*9cd0*/  SHF.L.U32 R99, R83, 0x10, RZ ;  /* 0x0000001053637819 */ /* 0x010fe200000006ff */
[----:B------:R-:W-:Y:S02]  /*9ce0*/  FMUL.FTZ R228, R102, R67 ;  /* 0x0000004366e47220 */ /* 0x000fe40000410000 */
[-C--:B------:R-:W-:Y:S02]  /*9cf0*/  FMUL.FTZ R67, R227, R156.reuse ;  /* 0x0000009ce3437220 */ /* 0x080fe40000410000 */
[C---:B------:R-:W-:Y:S01]  /*9d00*/  FMUL.FTZ R70, R228.reuse, R156 ;  /* 0x0000009ce4467220 */ /* 0x040fe20000410000 */
[C---:B------:R-:W-:Y:S01]  /*9d10*/  FMUL.FTZ R191, R99.reuse, R66 ;  /* 0x0000004263bf7220 */ /* 0x040fe20000410000 */
[-C--:B------:R-:W-:Y:S01]  /*9d20*/  FFMA.FTZ R66, R228, R157.reuse, R67 ;  /* 0x0000009de4427223 */ /* 0x080fe20000010043 */
[----:B------:R-:W-:Y:S01]  /*9d30*/  FMUL.FTZ R192, R99, R192 ;  /* 0x000000c063c07220 */ /* 0x000fe20000410000 */
[----:B------:R-:W-:-:S02]  /*9d40*/  FFMA.FTZ R67, R227, R157, -R70 ;  /* 0x0000009de3437223 */ /* 0x000fc40000010846 */
[----:B------:R-:W-:Y:S02]  /*9d50*/  FADD.FTZ R70, R191, R66 ;  /* 0x00000042bf467221 */ /* 0x000fe40000010000 */
[----:B------:R-:W-:Y:S01]  /*9d60*/  FADD.FTZ R66, R192, R67 ;  /* 0x00000043c0427221 */ /* 0x000fe20000010000 */
[----:B------:R-:W-:Y:S02]  /*9d70*/  SHF.L.U32 R96, R77, 0x10, RZ ;  /* 0x000000104d607819 */ /* 0x000fe400000006ff */
[----:B--2---:R-:W-:Y:S02]  /*9d80*/  SHF.L.U32 R87, R75, 0x10, RZ ;  /* 0x000000104b577819 */ /* 0x004fe400000006ff */
[----:B------:R-:W2:Y:S01]  /*9d90*/  LDL R75, [R1] ;  /* 0x00000000014b7983 */ /* 0x000ea20000100800 */
[C---:B------:R-:W-:Y:S01]  /*9da0*/  FMUL.FTZ R72, R154.reuse, R70 ;  /* 0x000000469a487220 */ /* 0x040fe20000410000 */
[----:B------:R-:W-:Y:S01]  /*9db0*/  FMUL.FTZ R71, R154, R66 ;  /* 0x000000429a477220 */ /* 0x000fe20000410000 */
[----:B------:R-:W-:Y:S01]  /*9dc0*/  FMUL.FTZ R67, R97, R50 ;  /* 0x0000003261437220 */ /* 0x000fe20000410000 */
[C---:B------:R-:W-:Y:S01]  /*9dd0*/  FMUL.FTZ R193, R96.reuse, R193 ;  /* 0x000000c160c17220 */ /* 0x040fe20000410000 */
[C---:B------:R-:W-:Y:S01]  /*9de0*/  FFMA.FTZ R72, R155.reuse, R66, -R72 ;  /* 0x000000429b487223 */ /* 0x040fe20000010848 */
[----:B------:R-:W-:Y:S01]  /*9df0*/  FFMA.FTZ R71, R155, R70, R71 ;  /* 0x000000469b477223 */ /* 0x000fe20000010047 */
[----:B------:R-:W-:-:S02]  /*9e00*/  FMUL.FTZ R194, R96, R67 ;  /* 0x0000004360c27220 */ /* 0x000fc40000410000 */
[----:B------:R-:W-:Y:S01]  /*9e10*/  FADD.FTZ R72, R193, R72 ;  /* 0x00000048c1487221 */ /* 0x000fe20000010000 */
[----:B------:R-:W-:Y:S01]  /*9e20*/  SHF.L.U32 R70, R59, 0x10, RZ ;  /* 0x000000103b467819 */ /* 0x000fe200000006ff */
[----:B------:R-:W-:Y:S02]  /*9e30*/  FADD.FTZ R71, R194, R71 ;  /* 0x00000047c2477221 */ /* 0x000fe40000010000 */
[C---:B------:R-:W-:Y:S02]  /*9e40*/  FMUL.FTZ R66, R152.reuse, R72 ;  /* 0x0000004898427220 */ /* 0x040fe40000410000 */
[----:B------:R-:W-:Y:S01]  /*9e50*/  FMUL.FTZ R67, R152, R71 ;  /* 0x0000004798437220 */ /* 0x000fe20000410000 */
[C---:B------:R-:W-:Y:S01]  /*9e60*/  FMUL.FTZ R195, R70.reuse, R195 ;  /* 0x000000c346c37220 */ /* 0x040fe20000410000 */
[C---:B------:R-:W-:Y:S01]  /*9e70*/  FFMA.FTZ R66, R153.reuse, R71, R66 ;  /* 0x0000004799427223 */ /* 0x040fe20000010042 */
[----:B------:R-:W-:Y:S01]  /*9e80*/  FMUL.FTZ R196, R70, R196 ;  /* 0x000000c446c47220 */ /* 0x000fe20000410000 */
[----:B------:R-:W-:-:S02]  /*9e90*/  FFMA.FTZ R67, R153, R72, -R67 ;  /* 0x0000004899437223 */ /* 0x000fc40000010843 */
[----:B------:R-:W-:Y:S01]  /*9ea0*/  FADD.FTZ R66, R195, R66 ;  /* 0x00000042c3427221 */ /* 0x000fe20000010000 */
[----:B------:R-:W-:Y:S01]  /*9eb0*/  SHF.L.U32 R72, R58, 0x10, RZ ;  /* 0x000000103a487819 */ /* 0x000fe200000006ff */
[----:B------:R-:W-:Y:S02]  /*9ec0*/  FADD.FTZ R67, R196, R67 ;  /* 0x00000043c4437221 */ /* 0x000fe40000010000 */
[C---:B------:R-:W-:Y:S02]  /*9ed0*/  FMUL.FTZ R70, R150.reuse, R66 ;  /* 0x0000004296467220 */ /* 0x040fe40000410000 */
[----:B------:R-:W-:Y:S01]  /*9ee0*/  FMUL.FTZ R71, R150, R67 ;  /* 0x0000004396477220 */ /* 0x000fe20000410000 */
[C---:B------:R-:W-:Y:S01]  /*9ef0*/  FMUL.FTZ R197, R72.reuse, R197 ;  /* 0x000000c548c57220 */ /* 0x040fe20000410000 */
[C---:B------:R-:W-:Y:S01]  /*9f00*/  FFMA.FTZ R70, R151.reuse, R67, -R70 ;  /* 0x0000004397467223 */ /* 0x040fe20000010846 */
[----:B------:R-:W-:Y:S01]  /*9f10*/  FMUL.FTZ R198, R72, R198 ;  /* 0x000000c648c67220 */ /* 0x000fe20000410000 */
[----:B------:R-:W-:-:S02]  /*9f20*/  FFMA.FTZ R71, R151, R66, R71 ;  /* 0x0000004297477223 */ /* 0x000fc40000010047 */
        /* <DEDUP_REMOVED lines=11> */
[----:B------:R-:W-:Y:S01]  /*9fe0*/  FADD.FTZ R67, R200, R67 ;  /* 0x00000043c8437221 */ /* 0x000fe20000010000 */
[----:B------:R-:W-:Y:S01]  /*9ff0*/  FMUL.FTZ R201, R89, R46 ;  /* 0x0000002e59c97220 */ /* 0x000fe20000410000 */
[----:B------:R-:W-:Y:S01]  /*a000*/  FMUL.FTZ R70, R146, R66 ;  /* 0x0000004292467220 */ /* 0x000fe20000410000 */
[----:B------:R-:W-:Y:S01]  /*a010*/  FMUL.FTZ R202, R88, R46 ;  /* 0x0000002e58ca7220 */ /* 0x000fe20000410000 */
[----:B------:R-:W-:Y:S01]  /*a020*/  FMUL.FTZ R71, R146, R67 ;  /* 0x0000004392477220 */ /* 0x000fe20000410000 */
[C---:B------:R-:W-:Y:S01]  /*a030*/  FMUL.FTZ R201, R72.reuse, R201 ;  /* 0x000000c948c97220 */ /* 0x040fe20000410000 */
[C---:B------:R-:W-:Y:S01]  /*a040*/  FFMA.FTZ R70, R147.reuse, R67, -R70 ;  /* 0x0000004393467223 */ /* 0x040fe20000010846 */
[----:B------:R-:W-:Y:S01]  /*a050*/  FMUL.FTZ R202, R72, R202 ;  /* 0x000000ca48ca7220 */ /* 0x000fe20000410000 */
[----:B------:R-:W-:-:S02]  /*a060*/  FFMA.FTZ R71, R147, R66, R71 ;  /* 0x0000004293477223 */ /* 0x000fc40000010047 */
[----:B------:R-:W-:Y:S01]  /*a070*/  FADD.FTZ R70, R201, R70 ;  /* 0x00000046c9467221 */ /* 0x000fe20000010000 */
[----:B------:R-:W-:Y:S01]  /*a080*/  FMUL.FTZ R72, R142, R64 ;  /* 0x000000408e487220 */ /* 0x000fe20000410000 */
[----:B------:R-:W-:Y:S01]  /*a090*/  SHF.L.U32 R73, R55, 0x10, RZ ;  /* 0x0000001037497819 */ /* 0x000fe200000006ff */
[----:B------:R-:W-:Y:S01]  /*a0a0*/  FADD.FTZ R71, R202, R71 ;  /* 0x00000047ca477221 */ /* 0x000fe20000010000 */
[----:B------:R-:W-:Y:S01]  /*a0b0*/  FMUL.FTZ R66, R144, R70 ;  /* 0x0000004690427220 */ /* 0x000fe20000410000 */
[----:B------:R-:W-:Y:S01]  /*a0c0*/  FMUL.FTZ R203, R125, R45 ;  /* 0x0000002d7dcb7220 */ /* 0x000fe20000410000 */
[----:B------:R-:W-:Y:S01]  /*a0d0*/  FFMA.FTZ R67, R143, R65, -R72 ;  /* 0x000000418f437223 */ /* 0x000fe20000010848 */
[----:B------:R-:W-:Y:S01]  /*a0e0*/  FMUL.FTZ R204, R124, R45 ;  /* 0x0000002d7ccc7220 */ /* 0x000fe20000410000 */
[-C--:B------:R-:W-:Y:S01]  /*a0f0*/  FFMA.FTZ R72, R145, R71.reuse, R66 ;  /* 0x0000004791487223 */ /* 0x080fe20000010042 */
[----:B------:R-:W-:Y:S01]  /*a100*/  FMUL.FTZ R66, R144, R71 ;  /* 0x0000004790427220 */ /* 0x000fe20000410000 */
[C---:B------:R-:W-:Y:S01]  /*a110*/  FMUL.FTZ R203, R73.reuse, R203 ;  /* 0x000000cb49cb7220 */ /* 0x040fe20000410000 */
[----:B------:R-:W-:Y:S01]  /*a120*/  FMUL.FTZ R74, R142, R65 ;  /* 0x000000418e4a7220 */ /* 0x000fe20000410000 */
[----:B------:R-:W-:Y:S01]  /*a130*/  FMUL.FTZ R204, R73, R204 ;  /* 0x000000cc49cc7220 */ /* 0x000fe20000410000 */
[----:B------:R-:W-:Y:S01]  /*a140*/  FFMA.FTZ R65, R145, R70, -R66 ;  /* 0x0000004691417223 */ /* 0x000fe20000010842 */
[----:B------:R-:W-:Y:S01]  /*a150*/  FADD.FTZ R72, R203, R72 ;  /* 0x00000048cb487221 */ /* 0x000fe20000010000 */
[----:B------:R-:W-:Y:S01]  /*a160*/  FFMA.FTZ R74, R143, R64, R74 ;  /* 0x000000408f4a7223 */ /* 0x000fe2000001004a */
[----:B------:R-:W-:Y:S01]  /*a170*/  SHF.L.U32 R70, R54, 0x10, RZ ;  /* 0x0000001036467819 */ /* 0x000fe200000006ff */
[----:B------:R-:W-:Y:S01]  /*a180*/  FADD.FTZ R65, R204, R65 ;  /* 0x00000041cc417221 */ /* 0x000fe20000010000 */
[----:B------:R-:W-:Y:S01]  /*a190*/  FMUL.FTZ R64, R142, R72 ;  /* 0x000000488e407220 */ /* 0x000fe20000410000 */
[-C--:B------:R-:W-:Y:S01]  /*a1a0*/  FMUL.FTZ R205, R123, R44.reuse ;  /* 0x0000002c7bcd7220 */ /* 0x080fe20000410000 */
[----:B------:R-:W-:Y:S01]  /*a1b0*/  FMUL.FTZ R206, R122, R44 ;  /* 0x0000002c7ace7220 */ /* 0x000fe20000410000 */
[-C--:B------:R-:W-:Y:S01]  /*a1c0*/  FMUL.FTZ R71, R142, R65.reuse ;  /* 0x000000418e477220 */ /* 0x080fe20000410000 */
[C---:B------:R-:W-:Y:S01]  /*a1d0*/  FFMA.FTZ R64, R143.reuse, R65, -R64 ;  /* 0x000000418f407223 */ /* 0x040fe20000010840 */
[C---:B------:R-:W-:Y:S01]  /*a1e0*/  FMUL.FTZ R205, R70.reuse, R205 ;  /* 0x000000cd46cd7220 */ /* 0x040fe20000410000 */
[----:B------:R-:W-:Y:S01]  /*a1f0*/  FMUL.FTZ R206, R70, R206 ;  /* 0x000000ce46ce7220 */ /* 0x000fe20000410000 */
[----:B------:R-:W-:-:S02]  /*a200*/  FFMA.FTZ R71, R143, R72, R71 ;  /* 0x000000488f477223 */ /* 0x000fc40000010047 */
[----:B------:R-:W-:Y:S01]  /*a210*/  FADD.FTZ R64, R205, R64 ;  /* 0x00000040cd407221 */ /* 0x000fe20000010000 */
[----:B------:R-:W-:Y:S01]  /*a220*/  SHF.L.U32 R65, R53, 0x10, RZ ;  /* 0x0000001035417819 */ /* 0x000fe200000006ff */
[----:B------:R-:W-:Y:S01]  /*a230*/  FADD.FTZ R71, R206, R71 ;  /* 0x00000047ce477221 */ /* 0x000fe20000010000 */
[----:B------:R-:W-:Y:S01]  /*a240*/  FMUL.FTZ R207, R121, R43 ;  /* 0x0000002b79cf7220 */ /* 0x000fe20000410000 */
[C---:B------:R-:W-:Y:S01]  /*a250*/  FMUL.FTZ R72, R140.reuse, R64 ;  /* 0x000000408c487220 */ /* 0x040fe20000410000 */
[----:B------:R-:W-:Y:S01]  /*a260*/  FMUL.FTZ R70, R140, R67 ;  /* 0x000000438c467220 */ /* 0x000fe20000410000 */
[----:B------:R-:W-:Y:S01]  /*a270*/  FMUL.FTZ R208, R120, R43 ;  /* 0x0000002b78d07220 */ /* 0x000fe20000410000 */
[----:B------:R-:W-:Y:S01]  /*a280*/  FMUL.FTZ R207, R65, R207 ;  /* 0x000000cf41cf7220 */ /* 0x000fe20000410000 */
[CC--:B------:R-:W-:Y:S01]  /*a290*/  FFMA.FTZ R72, R141.reuse, R71.reuse, R72 ;  /* 0x000000478d487223 */ /* 0x0c0fe20000010048 */
[C---:B------:R-:W-:Y:S01]  /*a2a0*/  FMUL.FTZ R71, R140.reuse, R71 ;  /* 0x000000478c477220 */ /* 0x040fe20000410000 */
[-C--:B------:R-:W-:Y:S01]  /*a2b0*/  FMUL.FTZ R66, R140, R74.reuse ;  /* 0x0000004a8c427220 */ /* 0x080fe20000410000 */
[----:B------:R-:W-:Y:S01]  /*a2c0*/  FFMA.FTZ R70, R141, R74, R70 ;  /* 0x0000004a8d467223 */ /* 0x000fe20000010046 */
[----:B------:R-:W-:Y:S01]  /*a2d0*/  FMUL.FTZ R208, R65, R208 ;  /* 0x000000d041d07220 */ /* 0x000fe20000410000 */
[----:B------:R-:W-:Y:S01]  /*a2e0*/  FFMA.FTZ R71, R141, R64, -R71 ;  /* 0x000000408d477223 */ /* 0x000fe20000010847 */
[----:B------:R-:W-:Y:S01]  /*a2f0*/  FADD.FTZ R72, R207, R72 ;  /* 0x00000048cf487221 */ /* 0x000fe20000010000 */
[----:B------:R-:W-:Y:S01]  /*a300*/  FFMA.FTZ R66, R141, R67, -R66 ;  /* 0x000000438d427223 */ /* 0x000fe20000010842 */
[----:B------:R-:W-:Y:S01]  /*a310*/  FMUL.FTZ R64, R138, R70 ;  /* 0x000000468a407220 */ /* 0x000fe20000410000 */
[----:B------:R-:W-:Y:S01]  /*a320*/  FADD.FTZ R71, R208, R71 ;  /* 0x00000047d0477221 */ /* 0x000fe20000010000 */
[----:B------:R-:W-:Y:S01]  /*a330*/  FMUL.FTZ R74, R138, R72 ;  /* 0x000000488a4a7220 */ /* 0x000fe20000410000 */
[----:B------:R-:W-:Y:S01]  /*a340*/  FMUL.FTZ R210, R118, R42 ;  /* 0x0000002a76d27220 */ /* 0x000fe20000410000 */
[----:B------:R-:W-:Y:S01]  /*a350*/  FFMA.FTZ R67, R139, R66, -R64 ;  /* 0x000000428b437223 */ /* 0x000fe20000010840 */
[----:B------:R-:W-:Y:S01]  /*a360*/  FMUL.FTZ R64, R119, R42 ;  /* 0x0000002a77407220 */ /* 0x000fe20000410000 */
[-C--:B------:R-:W-:Y:S01]  /*a370*/  FFMA.FTZ R73, R139, R71.reuse, -R74 ;  /* 0x000000478b497223 */ /* 0x080fe2000001084a */
[----:B------:R-:W-:Y:S01]  /*a380*/  FMUL.FTZ R74, R138, R71 ;  /* 0x000000478a4a7220 */ /* 0x000fe20000410000 */
[C---:B------:R-:W-:Y:S01]  /*a390*/  FMUL.FTZ R210, R87.reuse, R210 ;  /* 0x000000d257d27220 */ /* 0x040fe20000410000 */
[----:B------:R-:W-:Y:S01]  /*a3a0*/  FMUL.FTZ R209, R87, R64 ;  /* 0x0000004057d17220 */ /* 0x000fe20000410000 */
[----:B------:R-:W-:Y:S01]  /*a3b0*/  SHF.L.U32 R117, R117, 0x10, RZ ;  /* 0x0000001075757819 */ /* 0x000fe200000006ff */
[----:B------:R-:W-:Y:S01]  /*a3c0*/  FFMA.FTZ R74, R139, R72, R74 ;  /* 0x000000488b4a7223 */ /* 0x000fe2000001004a */
[----:B------:R-:W-:Y:S01]  /*a3d0*/  FADD.FTZ R73, R210, R73 ;  /* 0x00000049d2497221 */ /* 0x000fe20000010000 */
[----:B------:R-:W-:Y:S01]  /*a3e0*/  FMUL.FTZ R65, R138, R66 ;  /* 0x000000428a417220 */ /* 0x000fe20000410000 */
[----:B------:R-:W-:Y:S01]  /*a3f0*/  SHF.L.U32 R116, R116, 0x10, RZ ;  /* 0x0000001074747819 */ /* 0x000fe200000006ff */
[----:B------:R-:W-:Y:S01]  /*a400*/  FADD.FTZ R74, R209, R74 ;  /* 0x0000004ad14a7221 */ /* 0x000fe20000010000 */
[----:B------:R-:W-:Y:S01]  /*a410*/  SHF.L.U32 R86, R76, 0x10, RZ ;  /* 0x000000104c567819 */ /* 0x000fe200000006ff */
[C---:B------:R-:W-:Y:S01]  /*a420*/  FMUL.FTZ R71, R136.reuse, R73 ;  /* 0x0000004988477220 */ /* 0x040fe20000410000 */
[-C--:B------:R-:W-:Y:S01]  /*a430*/  FMUL.FTZ R211, R117, R41.reuse ;  /* 0x0000002975d37220 */ /* 0x080fe20000410000 */
[----:B------:R-:W-:Y:S01]  /*a440*/  FFMA.FTZ R70, R139, R70, R65 ;  /* 0x000000468b467223 */ /* 0x000fe20000010041 */
[-C--:B------:R-:W-:Y:S01]  /*a450*/  FMUL.FTZ R64, R136, R74.reuse ;  /* 0x0000004a88407220 */ /* 0x080fe20000410000 */
[----:B------:R-:W-:Y:S01]  /*a460*/  FMUL.FTZ R65, R116, R41 ;  /* 0x0000002974417220 */ /* 0x000fe20000410000 */
[C---:B------:R-:W-:Y:S01]  /*a470*/  FFMA.FTZ R74, R137.reuse, R74, R71 ;  /* 0x0000004a894a7223 */ /* 0x040fe20000010047 */
[C---:B------:R-:W-:Y:S01]  /*a480*/  FMUL.FTZ R211, R86.reuse, R211 ;  /* 0x000000d356d37220 */ /* 0x040fe20000410000 */
[----:B------:R-:W-:Y:S01]  /*a490*/  FFMA.FTZ R73, R137, R73, -R64 ;  /* 0x0000004989497223 */ /* 0x000fe20000010840 */
[----:B------:R-:W-:Y:S01]  /*a4a0*/  FMUL.FTZ R212, R86, R65 ;  /* 0x0000004156d47220 */ /* 0x000fe20000410000 */
[C---:B------:R-:W-:Y:S01]  /*a4b0*/  FMUL.FTZ R64, R136.reuse, R70 ;  /* 0x0000004688407220 */ /* 0x040fe20000410000 */
[----:B------:R-:W-:Y:S01]  /*a4c0*/  FADD.FTZ R74, R211, R74 ;  /* 0x0000004ad34a7221 */ /* 0x000fe20000010000 */
[-C--:B------:R-:W-:Y:S01]  /*a4d0*/  FMUL.FTZ R65, R136, R67.reuse ;  /* 0x0000004388417220 */ /* 0x080fe20000410000 */
[----:B------:R-:W-:Y:S01]  /*a4e0*/  FADD.FTZ R73, R212, R73 ;  /* 0x00000049d4497221 */ /* 0x000fe20000010000 */
[----:B------:R-:W-:Y:S01]  /*a4f0*/  FFMA.FTZ R67, R137, R67, -R64 ;  /* 0x0000004389437223 */ /* 0x000fe20000010840 */
[----:B------:R-:W-:Y:S01]  /*a500*/  SHF.L.U32 R114, R114, 0x10, RZ ;  /* 0x0000001072727819 */ /* 0x000fe200000006ff */
[C---:B------:R-:W-:Y:S01]  /*a510*/  FMUL.FTZ R64, R134.reuse, R74 ;  /* 0x0000004a86407220 */ /* 0x040fe20000410000 */
[----:B------:R-:W-:Y:S01]  /*a520*/  SHF.L.U32 R115, R115, 0x10, RZ ;  /* 0x0000001073737819 */ /* 0x000fe200000006ff */
[----:B------:R-:W-:-:S02]  /*a530*/  FMUL.FTZ R71, R134, R73 ;  /* 0x0000004986477220 */ /* 0x000fc40000410000 */
[----:B------:R-:W-:Y:S01]  /*a540*/  FFMA.FTZ R73, R135, R73, -R64 ;  /* 0x0000004987497223 */ /* 0x000fe20000010840 */
[-C--:B------:R-:W-:Y:S01]  /*a550*/  FMUL.FTZ R214, R114, R40.reuse ;  /* 0x0000002872d67220 */ /* 0x080fe20000410000 */
[----:B------:R-:W-:Y:S01]  /*a560*/  FMUL.FTZ R64, R115, R40 ;  /* 0x0000002873407220 */ /* 0x000fe20000410000 */
[----:B------:R-:W-:Y:S01]  /*a570*/  FFMA.FTZ R74, R135, R74, R71 ;  /* 0x0000004a874a7223 */ /* 0x000fe20000010047 */
[----:B------:R-:W-:Y:S01]  /*a580*/  FFMA.FTZ R65, R137, R70, R65 ;  /* 0x0000004689417223 */ /* 0x000fe20000010041 */
[C---:B------:R-:W-:Y:S01]  /*a590*/  FMUL.FTZ R70, R134.reuse, R67 ;  /* 0x0000004386467220 */ /* 0x040fe20000410000 */
[----:B------:R-:W-:Y:S02]  /*a5a0*/  SHF.L.U32 R113, R113, 0x10, RZ ;  /* 0x0000001071717819 */ /* 0x000fe400000006ff */
[-C--:B------:R-:W-:Y:S01]  /*a5b0*/  FMUL.FTZ R66, R134, R65.reuse ;  /* 0x0000004186427220 */ /* 0x080fe20000410000 */
[----:B------:R-:W-:Y:S01]  /*a5c0*/  FFMA.FTZ R70, R135, R65, R70 ;  /* 0x0000004187467223 */ /* 0x000fe20000010046 */
[----:B------:R-:W-:Y:S01]  /*a5d0*/  SHF.L.U32 R112, R112, 0x10, RZ ;  /* 0x0000001070707819 */ /* 0x000fe200000006ff */
[----:B------:R-:W-:Y:S01]  /*a5e0*/  FMUL.FTZ R215, R113, R39 ;  /* 0x0000002771d77220 */ /* 0x000fe20000410000 */
[----:B------:R-:W-:Y:S01]  /*a5f0*/  SHF.L.U32 R84, R240, 0x10, RZ ;  /* 0x00000010f0547819 */ /* 0x000fe200000006ff */
[----:B------:R-:W-:-:S04]  /*a600*/  FFMA.FTZ R66, R135, R67, -R66 ;  /* 0x0000004387427223 */ /* 0x000fc80000010842 */
[----:B------:R-:W-:Y:S01]  /*a610*/  FMUL.FTZ R215, R84, R215 ;  /* 0x000000d754d77220 */ /* 0x000fe20000410000 */
[----:B------:R-:W-:Y:S02]  /*a620*/  SHF.L.U32 R111, R111, 0x10, RZ ;  /* 0x000000106f6f7819 */ /* 0x000fe400000006ff */
[----:B------:R-:W-:Y:S02]  /*a630*/  SHF.L.U32 R110, R110, 0x10, RZ ;  /* 0x000000106e6e7819 */ /* 0x000fe400000006ff */
[----:B------:R-:W-:-:S03]  /*a640*/  SHF.L.U32 R83, R239, 0x10, RZ ;  /* 0x00000010ef537819 */ /* 0x000fc600000006ff */
        /* <DEDUP_REMOVED lines=44> */
[----:B------:R-:W-:-:S03]  /*a910*/  FADD.FTZ R74, R213, R74 ;  /* 0x0000004ad54a7221 */ /* 0x000fc60000010000 */
[C---:B------:R-:W-:Y:S01]  /*a920*/  FMUL.FTZ R65, R132.reuse, R73 ;  /* 0x0000004984417220 */ /* 0x040fe20000410000 */
[----:B------:R-:W-:-:S03]  /*a930*/  FMUL.FTZ R64, R132, R74 ;  /* 0x0000004a84407220 */ /* 0x000fc60000410000 */
[C---:B------:R-:W-:Y:S01]  /*a940*/  FFMA.FTZ R67, R133.reuse, R74, R65 ;  /* 0x0000004a85437223 */ /* 0x040fe20000010041 */
[----:B------:R-:W-:Y:S01]  /*a950*/  FFMA.FTZ R72, R133, R73, -R64 ;  /* 0x0000004985487223 */ /* 0x000fe20000010840 */
[----:B------:R-:W-:Y:S01]  /*a960*/  FMUL.FTZ R65, R112, R39 ;  /* 0x0000002770417220 */ /* 0x000fe20000410000 */
[----:B------:R-:W-:Y:S02]  /*a970*/  FMUL.FTZ R64, R132, R70 ;  /* 0x0000004684407220 */ /* 0x000fe40000410000 */
[----:B------:R-:W-:Y:S01]  /*a980*/  FADD.FTZ R72, R215, R72 ;  /* 0x00000048d7487221 */ /* 0x000fe20000010000 */
[----:B------:R-:W-:Y:S01]  /*a990*/  FMUL.FTZ R216, R84, R65 ;  /* 0x0000004154d87220 */ /* 0x000fe20000410000 */
[----:B------:R-:W-:Y:S02]  /*a9a0*/  FFMA.FTZ R65, R133, R66, -R64 ;  /* 0x0000004285417223 */ /* 0x000fe40000010840 */
[----:B------:R-:W-:Y:S01]  /*a9b0*/  FMUL.FTZ R74, R130, R72 ;  /* 0x00000048824a7220 */ /* 0x000fe20000410000 */
[----:B------:R-:W-:Y:S01]  /*a9c0*/  FADD.FTZ R67, R216, R67 ;  /* 0x00000043d8437221 */ /* 0x000fe20000010000 */
[----:B------:R-:W-:Y:S01]  /*a9d0*/  FMUL.FTZ R66, R132, R66 ;  /* 0x0000004284427220 */ /* 0x000fe20000410000 */
[----:B------:R-:W-:-:S02]  /*a9e0*/  FMUL.FTZ R64, R111, R38 ;  /* 0x000000266f407220 */ /* 0x000fc40000410000 */
[-C--:B------:R-:W-:Y:S01]  /*a9f0*/  FFMA.FTZ R76, R131, R67.reuse, R74 ;  /* 0x00000043834c7223 */ /* 0x080fe2000001004a */
[C---:B------:R-:W-:Y:S01]  /*aa00*/  FMUL.FTZ R74, R130.reuse, R67 ;  /* 0x00000043824a7220 */ /* 0x040fe20000410000 */
[----:B------:R-:W-:Y:S01]  /*aa10*/  FFMA.FTZ R66, R133, R70, R66 ;  /* 0x0000004685427223 */ /* 0x000fe20000010042 */
[----:B------:R-:W-:Y:S02]  /*aa20*/  FMUL.FTZ R217, R83, R64 ;  /* 0x0000004053d97220 */ /* 0x000fe40000410000 */
[----:B------:R-:W-:Y:S01]  /*aa30*/  FFMA.FTZ R67, R131, R72, -R74 ;  /* 0x0000004883437223 */ /* 0x000fe2000001084a */
[C---:B------:R-:W-:Y:S01]  /*aa40*/  FMUL.FTZ R64, R130.reuse, R66 ;  /* 0x0000004282407220 */ /* 0x040fe20000410000 */
[----:B------:R-:W-:Y:S01]  /*aa50*/  FADD.FTZ R76, R217, R76 ;  /* 0x0000004cd94c7221 */ /* 0x000fe20000010000 */
[-C--:B------:R-:W-:Y:S01]  /*aa60*/  FMUL.FTZ R71, R130, R65.reuse ;  /* 0x0000004182477220 */ /* 0x080fe20000410000 */
[----:B------:R-:W-:Y:S01]  /*aa70*/  FADD.FTZ R70, R218, R67 ;  /* 0x00000043da467221 */ /* 0x000fe20000010000 */
[C---:B------:R-:W-:Y:S01]  /*aa80*/  FFMA.FTZ R67, R131.reuse, R65, -R64 ;  /* 0x0000004183437223 */ /* 0x040fe20000010840 */
[----:B------:R-:W-:Y:S01]  /*aa90*/  FMUL.FTZ R72, R128, R76 ;  /* 0x0000004c80487220 */ /* 0x000fe20000410000 */
[----:B------:R-:W-:-:S02]  /*aaa0*/  FFMA.FTZ R71, R131, R66, R71 ;  /* 0x0000004283477223 */ /* 0x000fc40000010047 */
[C---:B------:R-:W-:Y:S01]  /*aab0*/  FMUL.FTZ R64, R128.reuse, R67 ;  /* 0x0000004380407220 */ /* 0x040fe20000410000 */
[CC--:B------:R-:W-:Y:S01]  /*aac0*/  FFMA.FTZ R72, R129.reuse, R70.reuse, -R72 ;  /* 0x0000004681487223 */ /* 0x0c0fe20000010848 */
[C---:B------:R-:W-:Y:S02]  /*aad0*/  FMUL.FTZ R70, R128.reuse, R70 ;  /* 0x0000004680467220 */ /* 0x040fe40000410000 */
[----:B------:R-:W-:Y:S01]  /*aae0*/  FFMA.FTZ R65, R129, R71, R64 ;  /* 0x0000004781417223 */ /* 0x000fe20000010040 */
[----:B------:R-:W-:Y:S01]  /*aaf0*/  FMUL.FTZ R64, R109, R37 ;  /* 0x000000256d407220 */ /* 0x000fe20000410000 */
[----:B------:R-:W-:Y:S01]  /*ab00*/  FMUL.FTZ R66, R128, R71 ;  /* 0x0000004780427220 */ /* 0x000fe20000410000 */
[----:B------:R-:W-:Y:S01]  /*ab10*/  FFMA.FTZ R73, R129, R76, R70 ;  /* 0x0000004c81497223 */ /* 0x000fe20000010046 */
[----:B------:R-:W-:Y:S01]  /*ab20*/  LEA.HI R71, R82, R82, RZ, 0x1e ;  /* 0x0000005252477211 */ /* 0x000fe200078ff0ff */
[----:B------:R-:W-:Y:S01]  /*ab30*/  FMUL.FTZ R219, R105, R64 ;  /* 0x0000004069db7220 */ /* 0x000fe20000410000 */
[----:B------:R-:W-:Y:S01]  /*ab40*/  FFMA.FTZ R64, R129, R67, -R66 ;  /* 0x0000004381407223 */ /* 0x000fe20000010842 */
[----:B------:R-:W-:Y:S01]  /*ab50*/  FADD.FTZ R67, R220, R73 ;  /* 0x00000049dc437221 */ /* 0x000fe20000010000 */
        /* <DEDUP_REMOVED lines=110> */
.L_x_2251:
        /* <DEDUP_REMOVED lines=14> */
.L_x_2254:
[----:B------:R-:W-:-:S03]  /*b320*/  UMOV UR46, 0xffffffff ;  /* 0xffffffff002e7882 */ /* 0x000fc60000000000 */
[----:B------:R-:W-:Y:S05]  /*b330*/  BRA.DIV UR46, `(.L_x_2129) ;  /* 0x0000009a2e2c7947 */ /* 0x000fea000b800000 */
.L_x_2257:
[----:B------:R-:W-:-:S03]  /*b340*/  UMOV UR46, 0xffffffff ;  /* 0xffffffff002e7882 */ /* 0x000fc60000000000 */
[----:B------:R-:W-:Y:S05]  /*b350*/  BRA.DIV UR46, `(.L_x_2130) ;  /* 0x0000009a2e4c7947 */ /* 0x000fea000b800000 */
.L_x_2260:
[----:B------:R-:W-:-:S03]  /*b360*/  UMOV UR46, 0xffffffff ;  /* 0xffffffff002e7882 */ /* 0x000fc60000000000 */
[----:B------:R-:W-:Y:S05]  /*b370*/  BRA.DIV UR46, `(.L_x_2131) ;  /* 0x0000009a2e6c7947 */ /* 0x000fea000b800000 */
.L_x_2263:
        /* <DEDUP_REMOVED lines=10> */
.L_x_2273:
        /* <DEDUP_REMOVED lines=44> */
.L_x_2126:
[----:B------:R-:W-:Y:S05]  /*b6e0*/  WARPSYNC.ALL ;  /* 0x0000000000007948 */ /* 0x000fea0003800000 */
[----:B------:R-:W-:Y:S01]  /*b6f0*/  BAR.SYNC.DEFER_BLOCKING 0x0 ;  /* 0x0000000000007b1d */ /* 0x000fe20000010000 */
[----:B------:R-:W-:-:S06]  /*b700*/  UISETP.GE.AND UP0, UPT, UR10, UR52, UPT ;  /* 0x000000340a00728c */ /* 0x000fcc000bf06270 */
[----:B------:R-:W-:-:S04]  /*b710*/  PLOP3.LUT P1, PT, PT, PT, UP0, 0x80, 0x0 ;  /* 0x000000000000781c */ /* 0x000fc80003f2f008 */
[----:B------:R-:W-:Y:S01]  /*b720*/  ISETP.NE.OR P1, PT, R248, RZ, P1 ;  /* 0x000000fff800720c */ /* 0x000fe20000f25670 */
[----:B------:R-:W2:Y:S02]  /*b730*/  LDS.64 R60, [R158+0x6378] ;  /* 0x006378009e3c7984 */ /* 0x000ea40000000a00 */
[C---:B--2---:R-:W-:Y:S01]  /*b740*/  FMUL.FTZ R63, R127.reuse, R61 ;  /* 0x0000003d7f3f7220 */ /* 0x044fe20000410000 */
[----:B------:R-:W-:-:S03]  /*b750*/  FMUL.FTZ R127, R127, R60 ;  /* 0x0000003c7f7f7220 */ /* 0x000fc60000410000 */
[----:B------:R-:W-:Y:S01]  /*b760*/  FFMA.FTZ R62, R126, R60, -R63 ;  /* 0x0000003c7e3e7223 */ /* 0x000fe2000001083f */
[C---:B------:R-:W-:Y:S01]  /*b770*/  FMUL.FTZ R60, R128.reuse, -R106 ;  /* 0x8000006a803c7220 */ /* 0x040fe20000410000 */
[----:B------:R-:W-:Y:S01]  /*b780*/  FMUL.FTZ R63, R128, R107 ;  /* 0x0000006b803f7220 */ /* 0x000fe20000410000 */
[----:B------:R-:W-:Y:S01]  /*b790*/  FFMA.FTZ R127, R126, R61, R127 ;  /* 0x0000003d7e7f7223 */ /* 0x000fe2000001007f */
[C---:B------:R-:W-:Y:S01]  /*b7a0*/  FMUL.FTZ R61, R129.reuse, R190 ;  /* 0x000000be813d7220 */ /* 0x040fe20000410000 */
[C---:B0-----:R-:W-:Y:S01]  /*b7b0*/  FFMA.FTZ R64, R129.reuse, -R107, R60 ;  /* 0x8000006b81407223 */ /* 0x041fe2000001003c */
[----:B------:R-:W-:Y:S01]  /*b7c0*/  FFMA.FTZ R63, R129, R106, -R63 ;  /* 0x0000006a813f7223 */ /* 0x000fe2000001083f */
[----:B------:R-:W-:Y:S01]  /*b7d0*/  FADD.FTZ R228, R228, R127 ;  /* 0x0000007fe4e47221 */ /* 0x000fe20000010000 */
[----:B------:R-:W-:Y:S01]  /*b7e0*/  FADD.FTZ R227, R227, R62 ;  /* 0x0000003ee3e37221 */ /* 0x000fe20000010000 */
[----:B------:R-:W-:-:S04]  /*b7f0*/  FMUL.FTZ R60, R130, -R64 ;  /* 0x80000040823c7220 */ /* 0x000fc80000410000 */
[-C--:B------:R-:W-:Y:S01]  /*b800*/  FFMA.FTZ R60, R131, R63.reuse, -R60 ;  /* 0x0000003f833c7223 */ /* 0x080fe2000001083c */
[----:B------:R-:W-:-:S03]  /*b810*/  FMUL.FTZ R63, R130, -R63 ;  /* 0x8000003f823f7220 */ /* 0x000fc60000410000 */
[----:B------:R-:W-:Y:S01]  /*b820*/  FMUL.FTZ R65, R132, -R60 ;  /* 0x8000003c84417220 */ /* 0x000fe20000410000 */
[----:B------:R-:W-:-:S04]  /*b830*/  FFMA.FTZ R64, R131, R64, R63 ;  /* 0x0000004083407223 */ /* 0x000fc8000001003f */
[-C--:B------:R-:W-:Y:S01]  /*b840*/  FMUL.FTZ R66, R132, -R64.reuse ;  /* 0x8000004084427220 */ /* 0x080fe20000410000 */
[----:B------:R-:W-:-:S03]  /*b850*/  FFMA.FTZ R65, R133, R64, R65 ;  /* 0x0000004085417223 */ /* 0x000fc60000010041 */
[----:B------:R-:W-:Y:S01]  /*b860*/  FFMA.FTZ R63, R133, R60, -R66 ;  /* 0x0000003c853f7223 */ /* 0x000fe20000010842 */
[----:B------:R-:W-:-:S03]  /*b870*/  FMUL.FTZ R60, R134, -R65 ;  /* 0x80000041863c7220 */ /* 0x000fc60000410000 */
[-C--:B------:R-:W-:Y:S01]  /*b880*/  FMUL.FTZ R64, R134, -R63.reuse ;  /* 0x8000003f86407220 */ /* 0x080fe20000410000 */
[----:B------:R-:W-:-:S03]  /*b890*/  FFMA.FTZ R60, R135, R63, -R60 ;  /* 0x0000003f873c7223 */ /* 0x000fc6000001083c */
[----:B------:R-:W-:Y:S01]  /*b8a0*/  FFMA.FTZ R64, R135, R65, R64 ;  /* 0x0000004187407223 */ /* 0x000fe20000010040 */
[----:B------:R-:W-:-:S03]  /*b8b0*/  FMUL.FTZ R65, R136, -R60 ;  /* 0x8000003c88417220 */ /* 0x000fc60000410000 */
        /* <DEDUP_REMOVED lines=30> */
[----:B------:R-:W-:-:S04]  /*baa0*/  FFMA.FTZ R65, R151, R65, R64 ;  /* 0x0000004197417223 */ /* 0x000fc80000010040 */
[----:B------:R-:W-:-:S04]  /*bab0*/  FMUL.FTZ R64, R152, -R65 ;  /* 0x8000004198407220 */ /* 0x000fc80000410000 */
[-C--:B------:R-:W-:Y:S01]  /*bac0*/  FFMA.FTZ R64, R153, R60.reuse, -R64 ;  /* 0x0000003c99407223 */ /* 0x080fe20000010840 */
[----:B------:R-:W-:-:S04]  /*bad0*/  FMUL.FTZ R60, R152, -R60 ;  /* 0x8000003c983c7220 */ /* 0x000fc80000410000 */
[----:B------:R-:W-:Y:S01]  /*bae0*/  FFMA.FTZ R60, R153, R65, R60 ;  /* 0x00000041993c7223 */ /* 0x000fe2000001003c */
[----:B------:R-:W-:-:S03]  /*baf0*/  FMUL.FTZ R65, R154, -R64 ;  /* 0x800000409a417220 */ /* 0x000fc60000410000 */
[-C--:B------:R-:W-:Y:S01]  /*bb00*/  FMUL.FTZ R66, R154, -R60.reuse ;  /* 0x8000003c9a427220 */ /* 0x080fe20000410000 */
[C---:B------:R-:W-:Y:S01]  /*bb10*/  FFMA.FTZ R65, R155.reuse, R60, R65 ;  /* 0x0000003c9b417223 */ /* 0x040fe20000010041 */
[C---:B------:R-:W-:Y:S02]  /*bb20*/  FMUL.FTZ R60, R128.reuse, R190 ;  /* 0x000000be803c7220 */ /* 0x040fe40000410000 */
[----:B------:R-:W-:Y:S01]  /*bb30*/  FFMA.FTZ R64, R155, R64, -R66 ;  /* 0x000000409b407223 */ /* 0x000fe20000010842 */
[-C--:B------:R-:W-:Y:S01]  /*bb40*/  FFMA.FTZ R66, -R128, R174.reuse, -R61 ;  /* 0x000000ae80427223 */ /* 0x080fe2000001093d */
[----:B------:R-:W-:Y:S02]  /*bb50*/  FFMA.FTZ R60, R129, R174, -R60 ;  /* 0x000000ae813c7223 */ /* 0x000fe4000001083c */
[----:B------:R-:W-:Y:S01]  /*bb60*/  FMUL.FTZ R62, R156, -R64 ;  /* 0x800000409c3e7220 */ /* 0x000fe20000410000 */
        /* <DEDUP_REMOVED lines=77> */
[----:B------:R-:W-:Y:S01]  /*c040*/  FFMA.FTZ R63, R155, R66, R63 ;  /* 0x000000429b3f7223 */ /* 0x000fe2000001003f */
[-C--:B------:R-:W-:Y:S02]  /*c050*/  FMUL.FTZ R68, R156, R228.reuse ;  /* 0x000000e49c447220 */ /* 0x080fe40000410000 */
[----:B------:R-:W-:Y:S01]  /*c060*/  FADD.FTZ R61, R160, R61 ;  /* 0x0000003da03d7221 */ /* 0x000fe20000010000 */
[----:B------:R-:W-:Y:S01]  /*c070*/  FADD.FTZ R63, -R176, R63 ;  /* 0x0000003fb03f7221 */ /* 0x000fe20000010100 */
[C---:B------:R-:W-:Y:S02]  /*c080*/  FFMA.FTZ R69, R157.reuse, R227, -R68 ;  /* 0x000000e39d457223 */ /* 0x040fe40000010844 */
[C---:B------:R-:W-:Y:S01]  /*c090*/  FMUL.FTZ R60, R156.reuse, -R61 ;  /* 0x8000003d9c3c7220 */ /* 0x040fe20000410000 */
[----:B------:R-:W-:Y:S01]  /*c0a0*/  FMUL.FTZ R66, R156, -R63 ;  /* 0x8000003f9c427220 */ /* 0x000fe20000410000 */
[----:B------:R-:W-:Y:S01]  /*c0b0*/  FADD.FTZ R192, R192, R69 ;  /* 0x00000045c0c07221 */ /* 0x000fe20000010000 */
[C---:B------:R-:W-:Y:S01]  /*c0c0*/  FMUL.FTZ R69, R156.reuse, R227 ;  /* 0x000000e39c457220 */ /* 0x040fe20000410000 */
[C---:B------:R-:W-:Y:S01]  /*c0d0*/  FFMA.FTZ R60, R157.reuse, R63, R60 ;  /* 0x0000003f9d3c7223 */ /* 0x040fe2000001003c */
[C---:B------:R-:W-:Y:S01]  /*c0e0*/  FFMA.FTZ R66, R157.reuse, R61, -R66 ;  /* 0x0000003d9d427223 */ /* 0x040fe20000010842 */
[-C--:B------:R-:W-:Y:S01]  /*c0f0*/  FMUL.FTZ R61, R156, -R65.reuse ;  /* 0x800000419c3d7220 */ /* 0x080fe20000410000 */
[C---:B------:R-:W-:Y:S01]  /*c100*/  FFMA.FTZ R68, R157.reuse, R228, R69 ;  /* 0x000000e49d447223 */ /* 0x040fe20000010045 */
[----:B------:R-:W-:Y:S01]  /*c110*/  FFMA.FTZ R65, R157, R65, R62 ;  /* 0x000000419d417223 */ /* 0x000fe2000001003e */
[----:B------:R-:W-:Y:S01]  /*c120*/  FADD.FTZ R67, -R175, R60 ;  /* 0x0000003caf437221 */ /* 0x000fe20000010100 */
[----:B------:R-:W-:Y:S01]  /*c130*/  FFMA.FTZ R64, R157, R64, -R61 ;  /* 0x000000409d407223 */ /* 0x000fe2000001083d */
[----:B------:R-:W-:Y:S01]  /*c140*/  MOV R61, UR7 ;  /* 0x00000007003d7c02 */ /* 0x000fe20008000f00 */
[----:B------:R-:W-:Y:S01]  /*c150*/  FADD.FTZ R191, R191, R68 ;  /* 0x00000044bfbf7221 */ /* 0x000fe20000010000 */
[----:B------:R-:W-:Y:S01]  /*c160*/  FMUL.FTZ R68, R154, R192 ;  /* 0x000000c09a447220 */ /* 0x000fe20000410000 */
[----:B------:R-:W-:-:S02]  /*c170*/  MOV R60, 0x3f800000 ;  /* 0x3f800000003c7802 */ /* 0x000fc40000000f00 */
[----:B------:R-:W-:Y:S02]  /*c180*/  CS2R R62, SRZ ;  /* 0x00000000003e7805 */ /* 0x000fe4000001ff00 */
[----:B------:R-:W-:Y:S01]  /*c190*/  LEA R126, R61, R36, 0x4 ;  /* 0x000000243d7e7211 */ /* 0x000fe200078e20ff */
[----:B------:R-:W-:Y:S01]  /*c1a0*/  HFMA2.MMA R61, -RZ, RZ, 0, 0 ;  /* 0x00000000ff3d7435 */ /* 0x000fe200000001ff */
[----:B------:R-:W-:Y:S01]  /*c1b0*/  FFMA.FTZ R69, R155, R191, R68 ;  /* 0x000000bf9b457223 */ /* 0x000fe20000010044 */
[----:B------:R-:W-:-:S03]  /*c1c0*/  FADD.FTZ R66, R159, R66 ;  /* 0x000000429f427221 */ /* 0x000fc60000010000 */
[----:B------:R-:W-:Y:S01]  /*c1d0*/  FADD.FTZ R194, R194, R69 ;  /* 0x00000045c2c27221 */ /* 0x000fe20000010000 */
[----:B------:R-:W-:-:S04]  /*c1e0*/  FMUL.FTZ R69, R154, R191 ;  /* 0x000000bf9a457220 */ /* 0x000fc80000410000 */
[----:B------:R-:W0:Y:S04]  /*c1f0*/  @!P1 LDS.128 R60, [R126+0x8b80] ;  /* 0x008b80007e3c9984 */ /* 0x000e280000000c00 */
[----:B------:R2:W-:Y:S02]  /*c200*/  STS.128 [R158+0x6d80], R64 ;  /* 0x006d80409e007388 */ /* 0x0005e40000000c00 */
[----:B--2---:R-:W-:-:S04]  /*c210*/  FFMA.FTZ R64, R155, R192, -R69 ;  /* 0x000000c09b407223 */ /* 0x004fc80000010845 */
        /* <DEDUP_REMOVED lines=123> */
.L_x_2278:
        /* <DEDUP_REMOVED lines=13> */
.L_x_2136:
[----:B------:R-:W-:Y:S05]  /*caa0*/  BSYNC B0 ;  /* 0x0000000000007941 */ /* 0x000fea0003800000 */
.L_x_2135:
[----:B------:R-:W-:Y:S01]  /*cab0*/  UMOV UR46, 0xffffffff ;  /* 0xffffffff002e7882 */ /* 0x000fe20000000000 */
[----:B------:R-:W-:Y:S02]  /*cac0*/  ISETP.GT.U32.AND P2, PT, R248, 0x1d, PT ;  /* 0x0000001df800780c */ /* 0x000fe40003f44070 */
[----:B------:R-:W-:Y:S11]  /*cad0*/  BRA.DIV UR46, `(.L_x_2137) ;  /* 0x000000862ee87947 */ /* 0x000ff6000b800000 */
[----:B-1----:R1:W0:Y:S04]  /*cae0*/  SHFL.DOWN PT, R76, R232, 0x2, 0x1f ;  /* 0x08401f00e84c7f89 */ /* 0x00222800000e0000 */
[----:B--2---:R1:W2:Y:S04]  /*caf0*/  SHFL.DOWN PT, R77, R241, 0x2, 0x1f ;  /* 0x08401f00f14d7f89 */ /* 0x0042a800000e0000 */
[----:B---3--:R1:W3:Y:S04]  /*cb00*/  SHFL.DOWN PT, R78, R242, 0x2, 0x1f ;  /* 0x08401f00f24e7f89 */ /* 0x0082e800000e0000 */
[----:B----4-:R1:W4:Y:S02]  /*cb10*/  SHFL.DOWN PT, R79, R243, 0x2, 0x1f ;  /* 0x08401f00f34f7f89 */ /* 0x01032400000e0000 */
.L_x_2284:
        /* <DEDUP_REMOVED lines=13> */
.L_x_2139:
[----:B------:R-:W-:Y:S05]  /*cbf0*/  BSYNC B0 ;  /* 0x0000000000007941 */ /* 0x000fea0003800000 */
.L_x_2138:
[----:B------:R-:W-:Y:S01]  /*cc00*/  UMOV UR46, 0xffffffff ;  /* 0xffffffff002e7882 */ /* 0x000fe20000000000 */
[----:B------:R-:W-:Y:S02]  /*cc10*/  ISETP.GT.U32.AND P2, PT, R248, 0x1b, PT ;  /* 0x0000001bf800780c */ /* 0x000fe40003f44070 */
[----:B------:R-:W-:Y:S11]  /*cc20*/  BRA.DIV UR46, `(.L_x_2140) ;  /* 0x0000008a2e087947 */ /* 0x000ff6000b800000 */
[----:B0-----:R0:W0:Y:S04]  /*cc30*/  SHFL.DOWN PT, R76, R232, 0x4, 0x1f ;  /* 0x08801f00e84c7f89 */ /* 0x00102800000e0000 */
[----:B--2---:R2:W0:Y:S04]  /*cc40*/  SHFL.DOWN PT, R77, R241, 0x4, 0x1f ;  /* 0x08801f00f14d7f89 */ /* 0x00442800000e0000 */
[----:B---3--:R2:W3:Y:S04]  /*cc50*/  SHFL.DOWN PT, R78, R242, 0x4, 0x1f ;  /* 0x08801f00f24e7f89 */ /* 0x0084e800000e0000 */
[----:B----4-:R2:W4:Y:S02]  /*cc60*/  SHFL.DOWN PT, R79, R243, 0x4, 0x1f ;  /* 0x08801f00f34f7f89 */ /* 0x01052400000e0000 */
.L_x_2290:
        /* <DEDUP_REMOVED lines=13> */
.L_x_2142:
[----:B------:R-:W-:Y:S05]  /*cd40*/  BSYNC B0 ;  /* 0x0000000000007941 */ /* 0x000fea0003800000 */
.L_x_2141:
[----:B------:R-:W-:Y:S01]  /*cd50*/  UMOV UR46, 0xffffffff ;  /* 0xffffffff002e7882 */ /* 0x000fe20000000000 */
[----:B------:R-:W-:Y:S02]  /*cd60*/  ISETP.GT.U32.AND P2, PT, R248, 0x17, PT ;  /* 0x00000017f800780c */ /* 0x000fe40003f44070 */
[----:B------:R-:W-:Y:S11]  /*cd70*/  BRA.DIV UR46, `(.L_x_2143) ;  /* 0x0000008a2e287947 */ /* 0x000ff6000b800000 */
[----:B0-----:R0:W0:Y:S04]  /*cd80*/  SHFL.DOWN PT, R76, R232, 0x8, 0x1f ;  /* 0x09001f00e84c7f89 */ /* 0x00102800000e0000 */
[----:B------:R0:W0:Y:S04]  /*cd90*/  SHFL.DOWN PT, R77, R241, 0x8, 0x1f ;  /* 0x09001f00f14d7f89 */ /* 0x00002800000e0000 */
[----:B---3--:R3:W0:Y:S04]  /*cda0*/  SHFL.DOWN PT, R78, R242, 0x8, 0x1f ;  /* 0x09001f00f24e7f89 */ /* 0x00862800000e0000 */
[----:B----4-:R3:W4:Y:S02]  /*cdb0*/  SHFL.DOWN PT, R79, R243, 0x8, 0x1f ;  /* 0x09001f00f34f7f89 */ /* 0x01072400000e0000 */
.L_x_2296:
        /* <DEDUP_REMOVED lines=13> */
.L_x_2145:
[----:B------:R-:W-:Y:S05]  /*ce90*/  BSYNC B0 ;  /* 0x0000000000007941 */ /* 0x000fea0003800000 */
.L_x_2144:
[----:B------:R-:W-:Y:S01]  /*cea0*/  UMOV UR46, 0xffffffff ;  /* 0xffffffff002e7882 */ /* 0x000fe20000000000 */
[----:B------:R-:W-:Y:S02]  /*ceb0*/  ISETP.GT.U32.AND P2, PT, R248, 0xf, PT ;  /* 0x0000000ff800780c */ /* 0x000fe40003f44070 */
[----:B------:R-:W-:Y:S11]  /*cec0*/  BRA.DIV UR46, `(.L_x_2146) ;  /* 0x0000008a2e487947 */ /* 0x000ff6000b800000 */
[----:B0-----:R0:W0:Y:S04]  /*ced0*/  SHFL.DOWN PT, R76, R232, 0x10, 0x1f ;  /* 0x0a001f00e84c7f89 */ /* 0x00102800000e0000 */
[----:B------:R0:W0:Y:S04]  /*cee0*/  SHFL.DOWN PT, R77, R241, 0x10, 0x1f ;  /* 0x0a001f00f14d7f89 */ /* 0x00002800000e0000 */
[----:B------:R0:W0:Y:S04]  /*cef0*/  SHFL.DOWN PT, R78, R242, 0x10, 0x1f ;  /* 0x0a001f00f24e7f89 */ /* 0x00002800000e0000 */
[----:B----4-:R4:W0:Y:S02]  /*cf00*/  SHFL.DOWN PT, R79, R243, 0x10, 0x1f ;  /* 0x0a001f00f34f7f89 */ /* 0x01082400000e0000 */
.L_x_2302:
        /* <DEDUP_REMOVED lines=13> */
.L_x_2148:
[----:B------:R-:W-:Y:S05]  /*cfe0*/  BSYNC B0 ;  /* 0x0000000000007941 */ /* 0x000fea0003800000 */
.L_x_2147:
        /* <DEDUP_REMOVED lines=21> */
.L_x_2316:
        /* <DEDUP_REMOVED lines=19> */
.L_x_2151:
[----:B------:R-:W-:Y:S05]  /*d270*/  BSYNC B0 ;  /* 0x0000000000007941 */ /* 0x000fea0003800000 */
.L_x_2150:
        /* <DEDUP_REMOVED lines=34> */
.L_x_2133:
[----:B------:R-:W-:Y:S05]  /*d4a0*/  WARPSYNC.ALL ;  /* 0x0000000000007948 */ /* 0x000fea0003800000 */
[----:B------:R-:W-:Y:S01]  /*d4b0*/  BAR.SYNC.DEFER_BLOCKING 0x0 ;  /* 0x0000000000007b1d */ /* 0x000fe20000010000 */
[----:B------:R-:W-:Y:S01]  /*d4c0*/  ISETP.NE.AND P1, PT, R82, RZ, PT ;  /* 0x000000ff5200720c */ /* 0x000fe20003f25270 */
[----:B------:R-:W-:Y:S01]  /*d4d0*/  ULEA UR58, UR10, 0xfffff800, 0xb ;  /* 0xfffff8000a3a7891 */ /* 0x000fe2000f8e583f */
[----:B01----:R-:W-:Y:S01]  /*d4e0*/  SHF.L.U32 R75, R54, 0x10, RZ ;  /* 0x00000010364b7819 */ /* 0x003fe200000006ff */
[----:B------:R-:W-:Y:S01]  /*d4f0*/  USHF.R.S32.HI UR59, URZ, 0x1f, UR48 ;  /* 0x0000001f3f3b7899 */ /* 0x000fe20008011430 */
        /* <DEDUP_REMOVED lines=12> */
[-C--:B-1----:R-:W-:Y:S01]  /*d5c0*/  FFMA.FTZ R60, R64, R106.reuse, -R67 ;  /* 0x0000006a403c7223 */ /* 0x082fe20000010843 */
[----:B------:R-:W-:Y:S01]  /*d5d0*/  FFMA.FTZ R106, R65, R106, R66 ;  /* 0x0000006a416a7223 */ /* 0x000fe20000010042 */
[----:B------:R-:W-:Y:S01]  /*d5e0*/  FFMA.FTZ R65, R0, R227, RZ ;  /* 0x000000e300417223 */ /* 0x000fe200000100ff */
[----:B------:R-:W-:Y:S01]  /*d5f0*/  FMUL.FTZ R64, R102, R52 ;  /* 0x0000003466407220 */ /* 0x000fe20000410000 */
[----:B------:R-:W-:Y:S01]  /*d600*/  FADD.FTZ R60, R174, R60 ;  /* 0x0000003cae3c7221 */ /* 0x000fe20000010000 */
[----:B------:R-:W-:Y:S01]  /*d610*/  FADD.FTZ R106, -R190, R106 ;  /* 0x0000006abe6a7221 */ /* 0x000fe20000010100 */
[----:B------:R-:W-:Y:S01]  /*d620*/  FFMA.FTZ R62, R16, R192, R65 ;  /* 0x000000c0103e7223 */ /* 0x000fe20000010041 */
[-C--:B------:R-:W-:Y:S01]  /*d630*/  FFMA.FTZ R227, R104, -R64.reuse, R227 ;  /* 0x8000004068e37223 */ /* 0x080fe200000100e3 */
[----:B------:R-:W-:Y:S01]  /*d640*/  FFMA.FTZ R64, R103, -R64, R228 ;  /* 0x8000004067407223 */ /* 0x000fe200000100e4 */
[----:B------:R-:W-:Y:S01]  /*d650*/  FFMA.FTZ R228, R0, -R228, RZ ;  /* 0x800000e400e47223 */ /* 0x000fe200000100ff */
[----:B------:R-:W-:Y:S01]  /*d660*/  FFMA.FTZ R63, R15, R193, R62 ;  /* 0x000000c10f3f7223 */ /* 0x000fe2000001003e */
[----:B------:R-:W-:Y:S01]  /*d670*/  FMUL.FTZ R65, R96, R50 ;  /* 0x0000003260417220 */ /* 0x000fe20000410000 */
[----:B------:R-:W-:Y:S01]  /*d680*/  FMUL.FTZ R72, R128, -R60 ;  /* 0x8000003c80487220 */ /* 0x000fe20000410000 */
[----:B------:R-:W-:Y:S01]  /*d690*/  FFMA.FTZ R61, R16, -R191, R228 ;  /* 0x800000bf103d7223 */ /* 0x000fe200000100e4 */
[----:B------:R-:W-:Y:S01]  /*d6a0*/  FFMA.FTZ R62, R14, R196, R63 ;  /* 0x000000c40e3e7223 */ /* 0x000fe2000001003f */
[-C--:B------:R-:W-:Y:S01]  /*d6b0*/  FFMA.FTZ R193, R98, -R65.reuse, R193 ;  /* 0x8000004162c17223 */ /* 0x080fe200000100c1 */
[----:B------:R-:W-:Y:S01]  /*d6c0*/  FFMA.FTZ R65, R97, -R65, R194 ;  /* 0x8000004161417223 */ /* 0x000fe200000100c2 */
[----:B------:R-:W-:Y:S01]  /*d6d0*/  FFMA.FTZ R194, R15, -R194, R61 ;  /* 0x800000c20fc27223 */ /* 0x000fe2000001003d */
[----:B------:R-:W-:Y:S01]  /*d6e0*/  FFMA.FTZ R61, R13, R197, R62 ;  /* 0x000000c50d3d7223 */ /* 0x000fe2000001003e */
[----:B------:R-:W-:Y:S01]  /*d6f0*/  FFMA.FTZ R72, R129, R106, R72 ;  /* 0x0000006a81487223 */ /* 0x000fe20000010048 */
[----:B------:R-:W-:Y:S01]  /*d700*/  FMUL.FTZ R66, R99, R51 ;  /* 0x0000003363427220 */ /* 0x000fe20000410000 */
[----:B------:R-:W-:Y:S01]  /*d710*/  FFMA.FTZ R197, R93, -R69, R197 ;  /* 0x800000455dc57223 */ /* 0x000fe200000100c5 */
[----:B------:R-:W-:Y:S01]  /*d720*/  FFMA.FTZ R62, R12, R200, R61 ;  /* 0x000000c80c3e7223 */ /* 0x000fe2000001003d */
[----:B------:R-:W-:Y:S01]  /*d730*/  FMUL.FTZ R61, R128, -R106 ;  /* 0x8000006a803d7220 */ /* 0x000fe20000410000 */
[----:B------:R-:W-:Y:S01]  /*d740*/  FADD.FTZ R189, -R189, R72 ;  /* 0x00000048bdbd7221 */ /* 0x000fe20000010100 */
[-C--:B------:R-:W-:Y:S01]  /*d750*/  FFMA.FTZ R191, R101, -R66.reuse, R191 ;  /* 0x8000004265bf7223 */ /* 0x080fe200000100bf */
[----:B------:R-:W-:Y:S01]  /*d760*/  FFMA.FTZ R192, R100, -R66, R192 ;  /* 0x8000004264c07223 */ /* 0x000fe200000100c0 */
[----:B------:R-:W-:Y:S01]  /*d770*/  FFMA.FTZ R74, R129, R60, -R61 ;  /* 0x0000003c814a7223 */ /* 0x000fe2000001083d */
[----:B------:R-:W-:Y:S01]  /*d780*/  FFMA.FTZ R61, R11, R201, R62 ;  /* 0x000000c90b3d7223 */ /* 0x000fe2000001003e */
[----:B------:R-:W-:Y:S01]  /*d790*/  FMUL.FTZ R62, R130, -R189 ;  /* 0x800000bd823e7220 */ /* 0x000fe20000410000 */
[----:B------:R-:W-:Y:S01]  /*d7a0*/  FMUL.FTZ R129, R105, R37 ;  /* 0x0000002569817220 */ /* 0x000fe20000410000 */
[----:B------:R-:W-:Y:S01]  /*d7b0*/  FADD.FTZ R173, R173, R74 ;  /* 0x0000004aadad7221 */ /* 0x000fe20000010000 */
[----:B------:R-:W-:Y:S01]  /*d7c0*/  SHF.L.U32 R74, R55, 0x10, RZ ;  /* 0x00000010374a7819 */ /* 0x000fe200000006ff */
[----:B------:R-:W-:Y:S01]  /*d7d0*/  FFMA.FTZ R200, R90, -R71, R200 ;  /* 0x800000475ac87223 */ /* 0x000fe200000100c8 */
[----:B------:R-:W-:Y:S01]  /*d7e0*/  SHF.L.U32 R66, R59, 0x10, RZ ;  /* 0x000000103b427819 */ /* 0x000fe200000006ff */
[-C--:B------:R-:W-:Y:S01]  /*d7f0*/  FMUL.FTZ R130, R130, -R173.reuse ;  /* 0x800000ad82827220 */ /* 0x080fe20000410000 */
[C---:B------:R-:W-:Y:S01]  /*d800*/  FFMA.FTZ R63, R131.reuse, R173, -R62 ;  /* 0x000000ad833f7223 */ /* 0x040fe2000001083e */
[----:B------:R-:W-:Y:S01]  /*d810*/  FFMA.FTZ R62, R10, R204, R61 ;  /* 0x000000cc0a3e7223 */ /* 0x000fe2000001003d */
[----:B------:R-:W-:Y:S01]  /*d820*/  SHF.L.U32 R72, R56, 0x10, RZ ;  /* 0x0000001038487819 */ /* 0x000fe200000006ff */
[----:B------:R-:W-:Y:S01]  /*d830*/  FFMA.FTZ R131, R131, R189, R130 ;  /* 0x000000bd83837223 */ /* 0x000fe20000010082 */
[----:B------:R-:W-:Y:S01]  /*d840*/  FADD.FTZ R172, R172, R63 ;  /* 0x0000003facac7221 */ /* 0x000fe20000010000 */
[----:B------:R-:W-:Y:S01]  /*d850*/  FMUL.FTZ R63, R74, R45 ;  /* 0x0000002d4a3f7220 */ /* 0x000fe20000410000 */
[----:B------:R-:W-:Y:S01]  /*d860*/  FMUL.FTZ R67, R66, R49 ;  /* 0x0000003142437220 */ /* 0x000fe20000410000 */
[----:B------:R-:W-:Y:S01]  /*d870*/  FADD.FTZ R188, -R188, R131 ;  /* 0x00000083bcbc7221 */ /* 0x000fe20000010100 */
[----:B------:R-:W-:Y:S01]  /*d880*/  FMUL.FTZ R76, R132, -R172 ;  /* 0x800000ac844c7220 */ /* 0x000fe20000410000 */
[-C--:B------:R-:W-:Y:S01]  /*d890*/  FFMA.FTZ R204, R124, -R63.reuse, R204 ;  /* 0x8000003f7ccc7223 */ /* 0x080fe200000100cc */
[----:B------:R-:W-:Y:S01]  /*d8a0*/  FFMA.FTZ R61, R125, -R63, R203 ;  /* 0x8000003f7d3d7223 */ /* 0x000fe200000100cb */
[-C--:B------:R-:W-:Y:S01]  /*d8b0*/  FMUL.FTZ R63, R132, -R188.reuse ;  /* 0x800000bc843f7220 */ /* 0x080fe20000410000 */
[----:B------:R-:W-:Y:S01]  /*d8c0*/  FFMA.FTZ R78, R133, R188, R76 ;  /* 0x000000bc854e7223 */ /* 0x000fe2000001004c */
[-C--:B------:R-:W-:Y:S01]  /*d8d0*/  FFMA.FTZ R196, R94, -R67.reuse, R196 ;  /* 0x800000435ec47223 */ /* 0x080fe200000100c4 */
[----:B------:R-:W-:Y:S01]  /*d8e0*/  FFMA.FTZ R67, R95, -R67, R195 ;  /* 0x800000435f437223 */ /* 0x000fe200000100c3 */
[----:B------:R-:W-:Y:S01]  /*d8f0*/  FFMA.FTZ R76, R133, R172, -R63 ;  /* 0x000000ac854c7223 */ /* 0x000fe2000001083f */
[----:B------:R-:W-:Y:S01]  /*d900*/  FADD.FTZ R187, -R187, R78 ;  /* 0x0000004ebbbb7221 */ /* 0x000fe20000010100 */
[----:B------:R-:W-:Y:S01]  /*d910*/  FFMA.FTZ R63, R9, R205, R62 ;  /* 0x000000cd093f7223 */ /* 0x000fe2000001003e */
[----:B------:R-:W-:Y:S01]  /*d920*/  FFMA.FTZ R205, R123, -R77, R205 ;  /* 0x8000004d7bcd7223 */ /* 0x000fe200000100cd */
[----:B------:R-:W-:Y:S01]  /*d930*/  FADD.FTZ R171, R171, R76 ;  /* 0x0000004cabab7221 */ /* 0x000fe20000010000 */
[----:B------:R-:W-:Y:S01]  /*d940*/  FMUL.FTZ R76, R134, -R187 ;  /* 0x800000bb864c7220 */ /* 0x000fe20000410000 */
[----:B------:R-:W-:Y:S01]  /*d950*/  FFMA.FTZ R62, R122, -R77, R206 ;  /* 0x8000004d7a3e7223 */ /* 0x000fe200000100ce */
[----:B------:R-:W-:Y:S01]  /*d960*/  FFMA.FTZ R128, R8, R208, R63 ;  /* 0x000000d008807223 */ /* 0x000fe2000001003f */
[-C--:B------:R-:W-:Y:S01]  /*d970*/  FMUL.FTZ R134, R134, -R171.reuse ;  /* 0x800000ab86867220 */ /* 0x080fe20000410000 */
[----:B------:R-:W-:Y:S01]  /*d980*/  FFMA.FTZ R77, R135, R171, -R76 ;  /* 0x000000ab874d7223 */ /* 0x000fe2000001084c */
[----:B------:R-:W-:Y:S01]  /*d990*/  FMUL.FTZ R133, R108, R106 ;  /* 0x0000006a6c857220 */ /* 0x000fe20000410000 */
[----:B------:R-:W-:Y:S01]  /*d9a0*/  FFMA.FTZ R107, R7, R210, R128 ;  /* 0x000000d2076b7223 */ /* 0x000fe20000010080 */
[----:B------:R-:W-:Y:S01]  /*d9b0*/  FFMA.FTZ R135, R135, R187, R134 ;  /* 0x000000bb87877223 */ /* 0x000fe20000010086 */
[----:B------:R-:W-:Y:S01]  /*d9c0*/  FADD.FTZ R170, R170, R77 ;  /* 0x0000004daaaa7221 */ /* 0x000fe20000010000 */
[----:B------:R-:W-:Y:S01]  /*d9d0*/  SHF.L.U32 R76, R53, 0x10, RZ ;  /* 0x00000010354c7819 */ /* 0x000fe200000006ff */
[----:B------:R-:W-:Y:S01]  /*d9e0*/  FFMA.FTZ R130, R6, R212, R107 ;  /* 0x000000d406827223 */ /* 0x000fe2000001006b */
[----:B------:R-:W-:Y:S01]  /*d9f0*/  FADD.FTZ R186, -R186, R135 ;  /* 0x00000087baba7221 */ /* 0x000fe20000010100 */
[----:B------:R-:W-:Y:S01]  /*da00*/  FMUL.FTZ R78, R136, -R170 ;  /* 0x800000aa884e7220 */ /* 0x000fe20000410000 */
[----:B------:R-:W-:Y:S01]  /*da10*/  FMUL.FTZ R135, R60, R37 ;  /* 0x000000253c877220 */ /* 0x000fe20000410000 */
[----:B------:R-:W-:Y:S01]  /*da20*/  FFMA.FTZ R127, R5, R214, R130 ;  /* 0x000000d6057f7223 */ /* 0x000fe20000010082 */
[-C--:B------:R-:W-:Y:S01]  /*da30*/  FMUL.FTZ R63, R136, -R186.reuse ;  /* 0x800000ba883f7220 */ /* 0x080fe20000410000 */
[----:B------:R-:W-:Y:S01]  /*da40*/  FFMA.FTZ R126, R137, R186, R78 ;  /* 0x000000ba897e7223 */ /* 0x000fe2000001004e */
[----:B------:R-:W-:Y:S01]  /*da50*/  FMUL.FTZ R107, R85, R40 ;  /* 0x00000028556b7220 */ /* 0x000fe20000410000 */
[----:B------:R-:W-:Y:S01]  /*da60*/  FFMA.FTZ R132, R4, R215, R127 ;  /* 0x000000d704847223 */ /* 0x000fe2000001007f */
[----:B------:R-:W-:Y:S01]  /*da70*/  FFMA.FTZ R78, R137, R170, -R63 ;  /* 0x000000aa894e7223 */ /* 0x000fe2000001083f */
[----:B------:R-:W-:Y:S01]  /*da80*/  FADD.FTZ R185, -R185, R126 ;  /* 0x0000007eb9b97221 */ /* 0x000fe20000010100 */
[----:B------:R-:W-:Y:S01]  /*da90*/  FMUL.FTZ R137, R106, R37 ;  /* 0x000000256a897220 */ /* 0x000fe20000410000 */
[----:B------:R-:W-:Y:S01]  /*daa0*/  FMUL.FTZ R127, R83, R38 ;  /* 0x00000026537f7220 */ /* 0x000fe20000410000 */
[----:B------:R-:W-:Y:S01]  /*dab0*/  FADD.FTZ R169, R169, R78 ;  /* 0x0000004ea9a97221 */ /* 0x000fe20000010000 */
[----:B------:R-:W-:Y:S01]  /*dac0*/  FMUL.FTZ R78, R138, -R185 ;  /* 0x800000b98a4e7220 */ /* 0x000fe20000410000 */
[----:B------:R-:W-:Y:S01]  /*dad0*/  FFMA.FTZ R214, R114, -R107, R214 ;  /* 0x8000006b72d67223 */ /* 0x000fe200000100d6 */
[----:B------:R-:W-:Y:S01]  /*dae0*/  FFMA.FTZ R131, R110, -R127, R218 ;  /* 0x8000007f6e837223 */ /* 0x000fe200000100da */
[-C--:B------:R-:W-:Y:S01]  /*daf0*/  FMUL.FTZ R138, R138, -R169.reuse ;  /* 0x800000a98a8a7220 */ /* 0x080fe20000410000 */
[----:B------:R-:W-:Y:S01]  /*db00*/  FFMA.FTZ R79, R139, R169, -R78 ;  /* 0x000000a98b4f7223 */ /* 0x000fe2000001084e */
[----:B------:R-:W-:Y:S01]  /*db10*/  FFMA.FTZ R127, R111, -R127, R217 ;  /* 0x8000007f6f7f7223 */ /* 0x000fe200000100d9 */
[----:B------:R-:W-:Y:S01]  /*db20*/  FFMA.FTZ R107, R115, -R107, R213 ;  /* 0x8000006b736b7223 */ /* 0x000fe200000100d5 */
[----:B------:R-:W-:Y:S01]  /*db30*/  FFMA.FTZ R139, R139, R185, R138 ;  /* 0x000000b98b8b7223 */ /* 0x000fe2000001008a */
[----:B------:R-:W-:Y:S01]  /*db40*/  FADD.FTZ R168, R168, R79 ;  /* 0x0000004fa8a87221 */ /* 0x000fe20000010000 */
[----:B------:R-:W-:Y:S01]  /*db50*/  FMUL.FTZ R115, R115, R187 ;  /* 0x000000bb73737220 */ /* 0x000fe20000410000 */
[----:B------:R-:W-:Y:S01]  /*db60*/  FMUL.FTZ R78, R86, R41 ;  /* 0x00000029564e7220 */ /* 0x000fe20000410000 */
[----:B------:R-:W-:Y:S01]  /*db70*/  FADD.FTZ R184, -R184, R139 ;  /* 0x0000008bb8b87221 */ /* 0x000fe20000010100 */
[----:B------:R-:W-:Y:S01]  /*db80*/  FMUL.FTZ R126, R140, -R168 ;  /* 0x800000a88c7e7220 */ /* 0x000fe20000410000 */
[----:B------:R-:W-:Y:S01]  /*db90*/  FFMA.FTZ R114, R114, R171, R115 ;  /* 0x000000ab72727223 */ /* 0x000fe20000010073 */
[----:B------:R-:W-:Y:S01]  /*dba0*/  FMUL.FTZ R77, R76, R43 ;  /* 0x0000002b4c4d7220 */ /* 0x000fe20000410000 */
[-C--:B------:R-:W-:Y:S01]  /*dbb0*/  FMUL.FTZ R79, R140, -R184.reuse ;  /* 0x800000b88c4f7220 */ /* 0x080fe20000410000 */
[----:B------:R-:W-:Y:S01]  /*dbc0*/  FFMA.FTZ R128, R141, R184, R126 ;  /* 0x000000b88d807223 */ /* 0x000fe2000001007e */
[-C--:B------:R-:W-:Y:S01]  /*dbd0*/  FFMA.FTZ R212, R116, -R78.reuse, R212 ;  /* 0x8000004e74d47223 */ /* 0x080fe200000100d4 */
[----:B------:R-:W-:Y:S01]  /*dbe0*/  FFMA.FTZ R78, R117, -R78, R211 ;  /* 0x8000004e754e7223 */ /* 0x000fe200000100d3 */
[----:B------:R-:W-:Y:S01]  /*dbf0*/  FFMA.FTZ R126, R141, R168, -R79 ;  /* 0x000000a88d7e7223 */ /* 0x000fe2000001084f */
[----:B------:R-:W-:Y:S01]  /*dc00*/  FADD.FTZ R183, -R183, R128 ;  /* 0x00000080b7b77221 */ /* 0x000fe20000010100 */
[----:B------:R-:W-:Y:S01]  /*dc10*/  FFMA.FTZ R208, R120, -R77, R208 ;  /* 0x8000004d78d07223 */ /* 0x000fe200000100d0 */
[----:B------:R-:W-:Y:S01]  /*dc20*/  FMUL.FTZ R63, R87, R42 ;  /* 0x0000002a573f7220 */ /* 0x000fe20000410000 */
[----:B------:R-:W-:Y:S01]  /*dc30*/  FADD.FTZ R167, R167, R126 ;  /* 0x0000007ea7a77221 */ /* 0x000fe20000010000 */
[-C--:B------:R-:W-:Y:S01]  /*dc40*/  FMUL.FTZ R126, R142, -R183.reuse ;  /* 0x800000b78e7e7220 */ /* 0x080fe20000410000 */
[----:B------:R-:W-:Y:S01]  /*dc50*/  FMUL.FTZ R122, R122, R183 ;  /* 0x000000b77a7a7220 */ /* 0x000fe20000410000 */
[----:B------:R-:W-:Y:S01]  /*dc60*/  FFMA.FTZ R210, R118, -R63, R210 ;  /* 0x8000003f76d27223 */ /* 0x000fe200000100d2 */
[-C--:B------:R-:W-:Y:S01]  /*dc70*/  FMUL.FTZ R142, R142, -R167.reuse ;  /* 0x800000a78e8e7220 */ /* 0x080fe20000410000 */
[----:B------:R-:W-:Y:S01]  /*dc80*/  FFMA.FTZ R79, R143, R167, -R126 ;  /* 0x000000a78f4f7223 */ /* 0x000fe2000001087e */
[----:B------:R-:W-:Y:S01]  /*dc90*/  FMUL.FTZ R126, R84, R39 ;  /* 0x00000027547e7220 */ /* 0x000fe20000410000 */
[----:B------:R-:W-:Y:S01]  /*dca0*/  FFMA.FTZ R63, R119, -R63, R209 ;  /* 0x8000003f773f7223 */ /* 0x000fe200000100d1 */
[----:B------:R-:W-:Y:S01]  /*dcb0*/  FFMA.FTZ R143, R143, R183, R142 ;  /* 0x000000b78f8f7223 */ /* 0x000fe2000001008e */
[----:B------:R-:W-:Y:S01]  /*dcc0*/  FADD.FTZ R166, R166, R79 ;  /* 0x0000004fa6a67221 */ /* 0x000fe20000010000 */
[-C--:B------:R-:W-:Y:S01]  /*dcd0*/  FFMA.FTZ R215, R113, -R126.reuse, R215 ;  /* 0x8000007e71d77223 */ /* 0x080fe200000100d7 */
[----:B------:R-:W-:Y:S01]  /*dce0*/  FFMA.FTZ R126, R112, -R126, R216 ;  /* 0x8000007e707e7223 */ /* 0x000fe200000100d8 */
[----:B------:R-:W-:Y:S01]  /*dcf0*/  FADD.FTZ R182, -R182, R143 ;  /* 0x0000008fb6b67221 */ /* 0x000fe20000010100 */
[----:B------:R-:W-:Y:S01]  /*dd00*/  FMUL.FTZ R128, R144, -R166 ;  /* 0x800000a690807220 */ /* 0x000fe20000410000 */
[----:B------:R-:W-:Y:S01]  /*dd10*/  FMUL.FTZ R112, R112, R188 ;  /* 0x000000bc70707220 */ /* 0x000fe20000410000 */
[----:B------:R-:W-:Y:S01]  /*dd20*/  FMUL.FTZ R119, R119, R185 ;  /* 0x000000b977777220 */ /* 0x000fe20000410000 */
[-C--:B------:R-:W-:Y:S01]  /*dd30*/  FMUL.FTZ R79, R144, -R182.reuse ;  /* 0x800000b6904f7220 */ /* 0x080fe20000410000 */
[----:B------:R-:W-:Y:S01]  /*dd40*/  FFMA.FTZ R130, R145, R182, R128 ;  /* 0x000000b691827223 */ /* 0x000fe20000010080 */
[----:B------:R-:W-:Y:S01]  /*dd50*/  FFMA.FTZ R112, R113, R172, R112 ;  /* 0x000000ac71707223 */ /* 0x000fe20000010070 */
[----:B------:R-:W-:Y:S01]  /*dd60*/  FMUL.FTZ R113, R117, R186 ;  /* 0x000000ba75717220 */ /* 0x000fe20000410000 */
[----:B------:R-:W-:Y:S01]  /*dd70*/  FFMA.FTZ R128, R145, R166, -R79 ;  /* 0x000000a691807223 */ /* 0x000fe2000001084f */
[----:B------:R-:W-:Y:S01]  /*dd80*/  FADD.FTZ R181, -R181, R130 ;  /* 0x00000082b5b57221 */ /* 0x000fe20000010100 */
[----:B------:R-:W-:Y:S01]  /*dd90*/  FFMA.FTZ R79, R3, R218, R132 ;  /* 0x000000da034f7223 */ /* 0x000fe20000010084 */
[----:B------:R-:W-:Y:S01]  /*dda0*/  FFMA.FTZ R132, R108, -R129, R220 ;  /* 0x800000816c847223 */ /* 0x000fe200000100dc */
[----:B------:R-:W-:Y:S01]  /*ddb0*/  FADD.FTZ R165, R165, R128 ;  /* 0x00000080a5a57221 */ /* 0x000fe20000010000 */
[C---:B------:R-:W-:Y:S01]  /*ddc0*/  FMUL.FTZ R130, R146.reuse, -R181 ;  /* 0x800000b592827220 */ /* 0x040fe20000410000 */
[C---:B------:R-:W-:Y:S01]  /*ddd0*/  FFMA.FTZ R128, R109.reuse, -R129, R219 ;  /* 0x800000816d807223 */ /* 0x040fe200000100db */
[----:B------:R-:W-:Y:S01]  /*dde0*/  FFMA.FTZ R108, R109, R60, R133 ;  /* 0x0000003c6d6c7223 */ /* 0x000fe20000010085 */
[-C--:B------:R-:W-:Y:S01]  /*ddf0*/  FMUL.FTZ R146, R146, -R165.reuse ;  /* 0x800000a592927220 */ /* 0x080fe20000410000 */
[C---:B------:R-:W-:Y:S01]  /*de00*/  FFMA.FTZ R129, R147.reuse, R165, -R130 ;  /* 0x000000a593817223 */ /* 0x040fe20000010882 */
[----:B------:R-:W-:Y:S01]  /*de10*/  FMUL.FTZ R109, R106, UR57 ;  /* 0x000000396a6d7c20 */ /* 0x000fe20008410000 */
[----:B------:R-:W-:Y:S01]  /*de20*/  FMUL.FTZ R133, R60, UR57 ;  /* 0x000000393c857c20 */ /* 0x000fe20008410000 */
[----:B------:R-:W-:Y:S01]  /*de30*/  FFMA.FTZ R147, R147, R181, R146 ;  /* 0x000000b593937223 */ /* 0x000fe20000010092 */
[----:B------:R-:W-:Y:S01]  /*de40*/  FADD.FTZ R164, R164, R129 ;  /* 0x00000081a4a47221 */ /* 0x000fe20000010000 */
[----:B------:R-:W-:Y:S01]  /*de50*/  FFMA.FTZ R129, R60, UR56, R109 ;  /* 0x000000383c817c23 */ /* 0x000fe2000801006d */
[----:B------:R-:W-:Y:S01]  /*de60*/  FFMA.FTZ R133, R106, UR56, -R133 ;  /* 0x000000386a857c23 */ /* 0x000fe20008010885 */
[----:B------:R-:W-:Y:S01]  /*de70*/  FADD.FTZ R180, -R180, R147 ;  /* 0x00000093b4b47221 */ /* 0x000fe20000010100 */
[----:B------:R-:W-:Y:S01]  /*de80*/  FMUL.FTZ R109, R148, -R164 ;  /* 0x800000a4946d7220 */ /* 0x000fe20000410000 */
[C---:B------:R-:W-:Y:S01]  /*de90*/  FMUL.FTZ R139, R132.reuse, R137 ;  /* 0x00000089848b7220 */ /* 0x040fe20000410000 */
[----:B------:R-:W-:Y:S01]  /*dea0*/  FMUL.FTZ R134, R132, R133 ;  /* 0x0000008584867220 */ /* 0x000fe20000410000 */
[-C--:B------:R-:W-:Y:S01]  /*deb0*/  FMUL.FTZ R60, R148, -R180.reuse ;  /* 0x800000b4943c7220 */ /* 0x080fe20000410000 */
[----:B------:R-:W-:Y:S01]  /*dec0*/  FFMA.FTZ R130, R149, R180, R109 ;  /* 0x000000b495827223 */ /* 0x000fe2000001006d */
[----:B------:R-:W-:Y:S01]  /*ded0*/  FMUL.FTZ R109, R111, R189 ;  /* 0x000000bd6f6d7220 */ /* 0x000fe20000410000 */
[----:B------:R-:W-:Y:S01]  /*dee0*/  FMUL.FTZ R132, R132, R135 ;  /* 0x0000008784847220 */ /* 0x000fe20000410000 */
[----:B------:R-:W-:Y:S01]  /*def0*/  FFMA.FTZ R60, R149, R164, -R60 ;  /* 0x000000a4953c7223 */ /* 0x000fe2000001083c */
[----:B------:R-:W-:Y:S01]  /*df00*/  FADD.FTZ R179, -R179, R130 ;  /* 0x00000082b3b37221 */ /* 0x000fe20000010100 */
[----:B------:R-:W-:Y:S01]  /*df10*/  FFMA.FTZ R109, R110, R173, R109 ;  /* 0x000000ad6e6d7223 */ /* 0x000fe2000001006d */
[----:B------:R-:W-:Y:S01]  /*df20*/  FFMA.FTZ R111, R128, R137, -R132 ;  /* 0x00000089806f7223 */ /* 0x000fe20000010884 */
[----:B------:R-:W-:Y:S01]  /*df30*/  FADD.FTZ R163, R163, R60 ;  /* 0x0000003ca3a37221 */ /* 0x000fe20000010000 */
[----:B------:R-:W-:Y:S01]  /*df40*/  FMUL.FTZ R110, R150, -R179 ;  /* 0x800000b3966e7220 */ /* 0x000fe20000410000 */
[----:B------:R-:W-:Y:S01]  /*df50*/  FMUL.FTZ R132, R189, UR57 ;  /* 0x00000039bd847c20 */ /* 0x000fe20008410000 */
[----:B------:R-:W-:Y:S01]  /*df60*/  FFMA.FTZ R134, R128, R129, R134 ;  /* 0x0000008180867223 */ /* 0x000fe20000010086 */
[-C--:B------:R-:W-:Y:S01]  /*df70*/  FMUL.FTZ R150, R150, -R163.reuse ;  /* 0x800000a396967220 */ /* 0x080fe20000410000 */
[----:B------:R-:W-:Y:S01]  /*df80*/  FMUL.FTZ R130, R173, UR57 ;  /* 0x00000039ad827c20 */ /* 0x000fe20008410000 */
[----:B------:R-:W-:Y:S01]  /*df90*/  FFMA.FTZ R129, R151, R163, -R110 ;  /* 0x000000a397817223 */ /* 0x000fe2000001086e */
[----:B------:R-:W-:Y:S01]  /*dfa0*/  FFMA.FTZ R136, R173, UR56, R132 ;  /* 0x00000038ad887c23 */ /* 0x000fe20008010084 */
[----:B------:R-:W-:Y:S01]  /*dfb0*/  FFMA.FTZ R151, R151, R179, R150 ;  /* 0x000000b397977223 */ /* 0x000fe20000010096 */
[-C--:B------:R-:W-:Y:S01]  /*dfc0*/  FMUL.FTZ R132, R173, R38.reuse ;  /* 0x00000026ad847220 */ /* 0x080fe20000410000 */
[C---:B------:R-:W-:Y:S01]  /*dfd0*/  FFMA.FTZ R110, R189.reuse, UR56, -R130 ;  /* 0x00000038bd6e7c23 */ /* 0x040fe20008010882 */
[----:B------:R-:W-:Y:S01]  /*dfe0*/  FMUL.FTZ R130, R189, R38 ;  /* 0x00000026bd827220 */ /* 0x000fe20000410000 */
[-C--:B------:R-:W-:Y:S01]  /*dff0*/  FFMA.FTZ R106, R128, R135.reuse, R139 ;  /* 0x00000087806a7223 */ /* 0x080fe2000001008b */
[----:B------:R-:W-:Y:S01]  /*e000*/  FADD.FTZ R178, -R178, R151 ;  /* 0x00000097b2b27221 */ /* 0x000fe20000010100 */
[C---:B------:R-:W-:Y:S01]  /*e010*/  FMUL.FTZ R60, R105.reuse, R135 ;  /* 0x00000087693c7220 */ /* 0x040fe20000410000 */
[----:B------:R-:W-:Y:S01]  /*e020*/  FMUL.FTZ R128, R105, R137 ;  /* 0x0000008969807220 */ /* 0x000fe20000410000 */
[----:B------:R-:W-:Y:S01]  /*e030*/  FMUL.FTZ R133, R127, R132 ;  /* 0x000000847f857220 */ /* 0x000fe20000410000 */
[----:B------:R-:W-:Y:S01]  /*e040*/  FFMA.FTZ R105, R105, R108, R134 ;  /* 0x0000006c69697223 */ /* 0x000fe20000010086 */
[----:B------:R-:W-:Y:S01]  /*e050*/  FADD.FTZ R162, R162, R129 ;  /* 0x00000081a2a27221 */ /* 0x000fe20000010000 */
[C---:B------:R-:W-:Y:S01]  /*e060*/  FMUL.FTZ R134, R127.reuse, R130 ;  /* 0x000000827f867220 */ /* 0x040fe20000410000 */
[----:B------:R-:W-:Y:S01]  /*e070*/  FMUL.FTZ R138, R127, R110 ;  /* 0x0000006e7f8a7220 */ /* 0x000fe20000410000 */
[C---:B------:R-:W-:Y:S01]  /*e080*/  FMUL.FTZ R110, R152.reuse, -R178 ;  /* 0x800000b2986e7220 */ /* 0x040fe20000410000 */
[C---:B------:R-:W-:Y:S01]  /*e090*/  FFMA.FTZ R129, R131.reuse, R130, -R133 ;  /* 0x0000008283817223 */ /* 0x040fe20000010885 */
[----:B------:R-:W-:Y:S01]  /*e0a0*/  FMUL.FTZ R133, R152, -R162 ;  /* 0x800000a298857220 */ /* 0x000fe20000410000 */
[----:B------:R-:W-:Y:S01]  /*e0b0*/  FFMA.FTZ R127, R131, R132, R134 ;  /* 0x00000084837f7223 */ /* 0x000fe20000010086 */
[----:B------:R-:W-:Y:S01]  /*e0c0*/  FFMA.FTZ R134, R153, R162, -R110 ;  /* 0x000000a299867223 */ /* 0x000fe2000001086e */
[----:B------:R-:W-:Y:S01]  /*e0d0*/  FFMA.FTZ R110, R131, R136, R138 ;  /* 0x00000088836e7223 */ /* 0x000fe2000001008a */
[----:B------:R-:W-:Y:S01]  /*e0e0*/  FFMA.FTZ R136, R153, R178, R133 ;  /* 0x000000b299887223 */ /* 0x000fe20000010085 */
[----:B------:R-:W-:Y:S01]  /*e0f0*/  FFMA.FTZ R113, R116, R170, R113 ;  /* 0x000000aa74717223 */ /* 0x000fe20000010071 */
[----:B------:R-:W-:Y:S01]  /*e100*/  FADD.FTZ R161, R161, R134 ;  /* 0x00000086a1a17221 */ /* 0x000fe20000010000 */
[----:B------:R-:W-:Y:S01]  /*e110*/  FFMA.FTZ R118, R118, R169, R119 ;  /* 0x000000a976767223 */ /* 0x000fe20000010077 */
[----:B------:R-:W-:Y:S01]  /*e120*/  FADD.FTZ R177, -R177, R136 ;  /* 0x00000088b1b17221 */ /* 0x000fe20000010100 */
[----:B------:R-:W-:Y:S01]  /*e130*/  FMUL.FTZ R136, R167, R44 ;  /* 0x0000002ca7887220 */ /* 0x000fe20000410000 */
[C---:B------:R-:W-:Y:S01]  /*e140*/  FMUL.FTZ R134, R154.reuse, -R161 ;  /* 0x800000a19a867220 */ /* 0x040fe20000410000 */
[----:B------:R-:W-:Y:S01]  /*e150*/  FFMA.FTZ R77, R121, -R77, R207 ;  /* 0x8000004d794d7223 */ /* 0x000fe200000100cf */
[-C--:B------:R-:W-:Y:S01]  /*e160*/  FMUL.FTZ R154, R154, -R177.reuse ;  /* 0x800000b19a9a7220 */ /* 0x080fe20000410000 */
[----:B------:R-:W-:Y:S01]  /*e170*/  FMUL.FTZ R138, R62, R136 ;  /* 0x000000883e8a7220 */ /* 0x000fe20000410000 */
[C---:B------:R-:W-:Y:S01]  /*e180*/  FFMA.FTZ R115, R155.reuse, R177, R134 ;  /* 0x000000b19b737223 */ /* 0x040fe20000010086 */
[----:B------:R-:W-:Y:S01]  /*e190*/  SHF.L.U32 R134, R82, 0x5, RZ ;  /* 0x0000000552867819 */ /* 0x000fe200000006ff */
[----:B------:R-:W-:Y:S01]  /*e1a0*/  FFMA.FTZ R155, R155, R161, -R154 ;  /* 0x000000a19b9b7223 */ /* 0x000fe2000001089a */
[----:B------:R-:W-:Y:S01]  /*e1b0*/  FFMA.FTZ R69, R92, -R69, R198 ;  /* 0x800000455c457223 */ /* 0x000fe200000100c6 */
[----:B------:R-:W-:Y:S01]  /*e1c0*/  FADD.FTZ R176, -R176, R115 ;  /* 0x00000073b0b07221 */ /* 0x000fe20000010100 */
[----:B------:R-:W-:Y:S01]  /*e1d0*/  FMUL.FTZ R115, R121, R184 ;  /* 0x000000b879737220 */ /* 0x000fe20000410000 */
[----:B------:R-:W-:Y:S01]  /*e1e0*/  FADD.FTZ R160, R160, R155 ;  /* 0x0000009ba0a07221 */ /* 0x000fe20000010000 */
[----:B------:R-:W-:Y:S01]  /*e1f0*/  IADD3 R119, R134, 0x2, RZ ;  /* 0x0000000286777810 */ /* 0x000fe20007ffe0ff */
[----:B------:R-:W-:Y:S01]  /*e200*/  FMUL.FTZ R116, R156, -R176 ;  /* 0x800000b09c747220 */ /* 0x000fe20000410000 */
[----:B------:R-:W-:Y:S01]  /*e210*/  FFMA.FTZ R115, R120, R168, R115 ;  /* 0x000000a878737223 */ /* 0x000fe20000010073 */
[----:B------:R-:W-:Y:S01]  /*e220*/  FMUL.FTZ R117, R156, -R160 ;  /* 0x800000a09c757220 */ /* 0x000fe20000410000 */
[----:B------:R-:W-:Y:S01]  /*e230*/  LEA.HI.SX32 R135, R119, R134, 0x1b ;  /* 0x0000008677877211 */ /* 0x000fe200078fdaff */
[----:B------:R-:W-:Y:S01]  /*e240*/  FFMA.FTZ R120, R157, R160, -R116 ;  /* 0x000000a09d787223 */ /* 0x000fe20000010874 */
[----:B------:R-:W-:Y:S01]  /*e250*/  FFMA.FTZ R116, R123, R167, R122 ;  /* 0x000000a77b747223 */ /* 0x000fe2000001007a */
[----:B------:R-:W-:Y:S01]  /*e260*/  FFMA.FTZ R122, R157, R176, R117 ;  /* 0x000000b09d7a7223 */ /* 0x000fe20000010075 */
[C---:B------:R-:W-:Y:S01]  /*e270*/  IADD3 R117, R134.reuse, 0x1, RZ ;  /* 0x0000000186757810 */ /* 0x040fe20007ffe0ff */
[----:B------:R-:W-:Y:S01]  /*e280*/  FADD.FTZ R159, R159, R120 ;  /* 0x000000789f9f7221 */ /* 0x000fe20000010000 */
[----:B------:R-:W-:Y:S01]  /*e290*/  IADD3 R120, R134, 0x3, RZ ;  /* 0x0000000386787810 */ /* 0x000fe20007ffe0ff */
[----:B------:R-:W-:Y:S01]  /*e2a0*/  FADD.FTZ R175, -R175, R122 ;  /* 0x0000007aafaf7221 */ /* 0x000fe20000010100 */
[----:B------:R-:W-:Y:S01]  /*e2b0*/  FMUL.FTZ R122, R167, UR57 ;  /* 0x00000039a77a7c20 */ /* 0x000fe20008410000 */
[----:B------:R-:W-:Y:S01]  /*e2c0*/  LEA.HI.SX32 R133, R117, R134, 0x1b ;  /* 0x0000008675857211 */ /* 0x000fe200078fdaff */
[----:B------:R-:W-:Y:S01]  /*e2d0*/  FMUL.FTZ R121, R159, R52 ;  /* 0x000000349f797220 */ /* 0x000fe20000410000 */
[----:B------:R-:W-:Y:S01]  /*e2e0*/  LEA.HI.SX32 R119, R120, R134, 0x1b ;  /* 0x0000008678777211 */ /* 0x000fe200078fdaff */
[C---:B------:R-:W-:Y:S01]  /*e2f0*/  FFMA.FTZ R117, R183.reuse, UR56, -R122 ;  /* 0x00000038b7757c23 */ /* 0x040fe2000801087a */
[----:B------:R-:W-:Y:S01]  /*e300*/  FMUL.FTZ R122, R183, R44 ;  /* 0x0000002cb77a7220 */ /* 0x000fe20000410000 */
[----:B------:R-:W-:Y:S01]  /*e310*/  LEA.HI.SX32 R141, R134, R134, 0x1b ;  /* 0x00000086868d7211 */ /* 0x000fe200078fdaff */
[----:B------:R-:W-:Y:S01]  /*e320*/  FMUL.FTZ R123, R175, R52 ;  /* 0x00000034af7b7220 */ /* 0x000fe20000410000 */
[C---:B------:R-:W-:Y:S01]  /*e330*/  FMUL.FTZ R131, R62.reuse, R117 ;  /* 0x000000753e837220 */ /* 0x040fe20000410000 */
[----:B------:R-:W-:Y:S01]  /*e340*/  FMUL.FTZ R134, R62, R122 ;  /* 0x0000007a3e867220 */ /* 0x000fe20000410000 */
[----:B------:R-:W-:Y:S01]  /*e350*/  FMUL.FTZ R117, R125, R182 ;  /* 0x000000b67d757220 */ /* 0x000fe20000410000 */
[-C--:B------:R-:W-:Y:S01]  /*e360*/  FMUL.FTZ R144, R176, R51.reuse ;  /* 0x00000033b0907220 */ /* 0x080fe20000410000 */
[----:B------:R-:W-:Y:S01]  /*e370*/  FMUL.FTZ R142, R160, R51 ;  /* 0x00000033a08e7220 */ /* 0x000fe20000410000 */
[C---:B------:R-:W-:Y:S01]  /*e380*/  FFMA.FTZ R62, R205.reuse, R136, R134 ;  /* 0x00000088cd3e7223 */ /* 0x040fe20000010086 */
[----:B------:R-:W-:Y:S01]  /*e390*/  FFMA.FTZ R134, R205, R122, -R138 ;  /* 0x0000007acd867223 */ /* 0x000fe2000001088a */
[----:B------:R-:W-:Y:S01]  /*e3a0*/  FMUL.FTZ R138, R64, R123 ;  /* 0x0000007b408a7220 */ /* 0x000fe20000410000 */
[----:B------:R-:W-:Y:S01]  /*e3b0*/  FFMA.FTZ R117, R124, R166, R117 ;  /* 0x000000a67c757223 */ /* 0x000fe20000010075 */
[-C--:B------:R-:W-:Y:S01]  /*e3c0*/  FMUL.FTZ R124, R64, R121.reuse ;  /* 0x00000079407c7220 */ /* 0x080fe20000410000 */
[-C--:B------:R-:W-:Y:S01]  /*e3d0*/  FMUL.FTZ R140, R102, R121.reuse ;  /* 0x00000079668c7220 */ /* 0x080fe20000410000 */
[----:B------:R-:W-:Y:S01]  /*e3e0*/  FFMA.FTZ R138, R227, R121, R138 ;  /* 0x00000079e38a7223 */ /* 0x000fe2000001008a */
[----:B------:R-:W-:Y:S01]  /*e3f0*/  LEA R141, R141, R36, 0x2 ;  /* 0x000000248d8d7211 */ /* 0x000fe200078e10ff */
[----:B------:R-:W-:Y:S01]  /*e400*/  FMUL.FTZ R121, R191, R144 ;  /* 0x00000090bf797220 */ /* 0x000fe20000410000 */
[-C--:B------:R-:W-:Y:S01]  /*e410*/  FFMA.FTZ R124, R227, R123.reuse, -R124 ;  /* 0x0000007be37c7223 */ /* 0x080fe2000001087c */
[-C--:B------:R-:W-:Y:S01]  /*e420*/  FMUL.FTZ R125, R191, R142.reuse ;  /* 0x0000008ebf7d7220 */ /* 0x080fe20000410000 */
[----:B------:R-:W-:Y:S01]  /*e430*/  FADD.FTZ R138, RZ, R138 ;  /* 0x0000008aff8a7221 */ /* 0x000fe20000010000 */
[C---:B------:R-:W-:Y:S01]  /*e440*/  FFMA.FTZ R121, R192.reuse, R142, R121 ;  /* 0x0000008ec0797223 */ /* 0x040fe20000010079 */
[----:B------:R-:W-:Y:S01]  /*e450*/  FMUL.FTZ R120, R183, UR57 ;  /* 0x00000039b7787c20 */ /* 0x000fe20008410000 */
[----:B------:R0:W-:Y:S01]  /*e460*/  STS [R141+0x2100], R140 ;  /* 0x0021008c8d007388 */ /* 0x0001e20000000800 */
[----:B------:R-:W-:Y:S01]  /*e470*/  FFMA.FTZ R125, R192, R144, -R125 ;  /* 0x00000090c07d7223 */ /* 0x000fe2000001087d */
[----:B------:R-:W-:Y:S01]  /*e480*/  FADD.FTZ R124, RZ, R124 ;  /* 0x0000007cff7c7221 */ /* 0x000fe20000010000 */
[----:B------:R-:W-:Y:S01]  /*e490*/  LEA R148, R133, R36, 0x2 ;  /* 0x0000002485947211 */ /* 0x000fe200078e10ff */
[----:B------:R-:W-:Y:S01]  /*e4a0*/  FMUL.FTZ R123, R102, R123 ;  /* 0x0000007b667b7220 */ /* 0x000fe20000410000 */
[----:B------:R-:W-:Y:S01]  /*e4b0*/  FADD.FTZ R121, R138, R121 ;  /* 0x000000798a797221 */ /* 0x000fe20000010000 */
[----:B------:R-:W-:Y:S01]  /*e4c0*/  FFMA.FTZ R120, R167, UR56, R120 ;  /* 0x00000038a7787c23 */ /* 0x000fe20008010078 */
[----:B------:R-:W-:Y:S01]  /*e4d0*/  FADD.FTZ R124, R124, R125 ;  /* 0x0000007d7c7c7221 */ /* 0x000fe20000010000 */
[-C--:B------:R-:W-:Y:S01]  /*e4e0*/  FMUL.FTZ R138, R161, R50.reuse ;  /* 0x00000032a18a7220 */ /* 0x080fe20000410000 */
[----:B------:R-:W-:Y:S01]  /*e4f0*/  FMUL.FTZ R125, R178, R49 ;  /* 0x00000031b27d7220 */ /* 0x000fe20000410000 */
[----:B0-----:R-:W-:Y:S01]  /*e500*/  FMUL.FTZ R140, R177, R50 ;  /* 0x00000032b18c7220 */ /* 0x001fe20000410000 */
[----:B------:R-:W-:Y:S01]  /*e510*/  LEA R135, R135, R36, 0x2 ;  /* 0x0000002487877211 */ /* 0x000fe200078e10ff */
[----:B------:R-:W-:Y:S01]  /*e520*/  FMUL.FTZ R142, R99, R142 ;  /* 0x0000008e638e7220 */ /* 0x000fe20000410000 */
[----:B------:R0:W-:Y:S01]  /*e530*/  STS [R148+0x2104], R123 ;  /* 0x0021047b94007388 */ /* 0x0001e20000000800 */
[----:B------:R-:W-:Y:S01]  /*e540*/  FMUL.FTZ R146, R65, R140 ;  /* 0x0000008c41927220 */ /* 0x000fe20000410000 */
[----:B------:R-:W-:Y:S01]  /*e550*/  FFMA.FTZ R120, R205, R120, R131 ;  /* 0x00000078cd787223 */ /* 0x000fe20000010083 */
[----:B------:R-:W-:Y:S01]  /*e560*/  FMUL.FTZ R131, R67, R125 ;  /* 0x0000007d43837220 */ /* 0x000fe20000410000 */
[----:B------:R-:W-:Y:S01]  /*e570*/  LEA R137, R119, R36, 0x2 ;  /* 0x0000002477897211 */ /* 0x000fe200078e10ff */
[----:B------:R-:W-:Y:S01]  /*e580*/  FFMA.FTZ R146, R193, R138, R146 ;  /* 0x0000008ac1927223 */ /* 0x000fe20000010092 */
[----:B------:R1:W-:Y:S01]  /*e590*/  STS [R135+0x2108], R142 ;  /* 0x0021088e87007388 */ /* 0x0003e20000000800 */
[----:B------:R-:W-:Y:S01]  /*e5a0*/  FMUL.FTZ R144, R99, R144 ;  /* 0x0000009063907220 */ /* 0x000fe20000410000 */
[----:B------:R-:W-:Y:S01]  /*e5b0*/  FFMA.FTZ R71, R91, -R71, R199 ;  /* 0x800000475b477223 */ /* 0x000fe200000100c7 */
[----:B------:R-:W-:Y:S01]  /*e5c0*/  FADD.FTZ R121, R121, R146 ;  /* 0x0000009279797221 */ /* 0x000fe20000010000 */
[----:B0-----:R-:W-:Y:S01]  /*e5d0*/  FMUL.FTZ R148, R65, R138 ;  /* 0x0000008a41947220 */ /* 0x001fe20000410000 */
[----:B------:R-:W-:Y:S01]  /*e5e0*/  FMUL.FTZ R123, R162, R49 ;  /* 0x00000031a27b7220 */ /* 0x000fe20000410000 */
[----:B------:R0:W-:Y:S01]  /*e5f0*/  STS [R137+0x210c], R144 ;  /* 0x00210c9089007388 */ /* 0x0001e20000000800 */
[----:B------:R-:W-:Y:S01]  /*e600*/  FMUL.FTZ R73, R72, R46 ;  /* 0x0000002e48497220 */ /* 0x000fe20000410000 */
[----:B------:R-:W-:Y:S01]  /*e610*/  FFMA.FTZ R119, R193, R140, -R148 ;  /* 0x0000008cc1777223 */ /* 0x000fe20000010894 */
[-C--:B------:R-:W-:Y:S01]  /*e620*/  FMUL.FTZ R146, R66, R123.reuse ;  /* 0x0000007b42927220 */ /* 0x080fe20000410000 */
[-C--:B-1----:R-:W-:Y:S01]  /*e630*/  FFMA.FTZ R142, R196, R123.reuse, R131 ;  /* 0x0000007bc48e7223 */ /* 0x082fe20000010083 */
[----:B------:R-:W-:Y:S01]  /*e640*/  FMUL.FTZ R131, R67, R123 ;  /* 0x0000007b43837220 */ /* 0x000fe20000410000 */
[----:B------:R-:W-:Y:S01]  /*e650*/  FADD.FTZ R119, R124, R119 ;  /* 0x000000777c777221 */ /* 0x000fe20000010000 */
[-C--:B------:R-:W-:Y:S01]  /*e660*/  FMUL.FTZ R148, R66, R125.reuse ;  /* 0x0000007d42947220 */ /* 0x080fe20000410000 */
[----:B------:R-:W-:Y:S01]  /*e670*/  FADD.FTZ R124, R121, R142 ;  /* 0x0000008e797c7221 */ /* 0x000fe20000010000 */
[----:B------:R-:W-:Y:S01]  /*e680*/  FFMA.FTZ R142, R196, R125, -R131 ;  /* 0x0000007dc48e7223 */ /* 0x000fe20000010883 */
[-C--:B------:R-:W-:Y:S01]  /*e690*/  FMUL.FTZ R123, R180, R47.reuse ;  /* 0x0000002fb47b7220 */ /* 0x080fe20000410000 */
[----:B0-----:R-:W-:Y:S01]  /*e6a0*/  FMUL.FTZ R144, R179, R48 ;  /* 0x00000030b3907220 */ /* 0x001fe20000410000 */
[----:B------:R-:W-:Y:S01]  /*e6b0*/  FMUL.FTZ R140, R96, R140 ;  /* 0x0000008c608c7220 */ /* 0x000fe20000410000 */
[----:B------:R-:W-:Y:S01]  /*e6c0*/  FADD.FTZ R133, R119, R142 ;  /* 0x0000008e77857221 */ /* 0x000fe20000010000 */
[----:B------:R-:W-:Y:S01]  /*e6d0*/  FMUL.FTZ R142, R163, R48 ;  /* 0x00000030a38e7220 */ /* 0x000fe20000410000 */
[----:B------:R-:W-:Y:S01]  /*e6e0*/  FMUL.FTZ R121, R164, R47 ;  /* 0x0000002fa4797220 */ /* 0x000fe20000410000 */
[----:B------:R-:W-:Y:S01]  /*e6f0*/  FFMA.FTZ R201, R89, -R73, R201 ;  /* 0x8000004959c97223 */ /* 0x000fe200000100c9 */
[----:B------:R-:W-:Y:S01]  /*e700*/  FMUL.FTZ R138, R96, R138 ;  /* 0x0000008a608a7220 */ /* 0x000fe20000410000 */
[----:B------:R0:W-:Y:S01]  /*e710*/  STS [R141+0x211c], R148 ;  /* 0x00211c948d007388 */ /* 0x0001e20000000800 */
[----:B------:R-:W-:Y:S01]  /*e720*/  FMUL.FTZ R135, R71, R123 ;  /* 0x0000007b47877220 */ /* 0x000fe20000410000 */
[C---:B------:R-:W-:Y:S01]  /*e730*/  FMUL.FTZ R150, R69.reuse, R144 ;  /* 0x0000009045967220 */ /* 0x040fe20000410000 */
[----:B------:R-:W-:Y:S01]  /*e740*/  FFMA.FTZ R73, R88, -R73, R202 ;  /* 0x8000004958497223 */ /* 0x000fe200000100ca */
[----:B------:R1:W-:Y:S01]  /*e750*/  STS [R141+0x2114], R140 ;  /* 0x0021148c8d007388 */ /* 0x0003e20000000800 */
[-C--:B------:R-:W-:Y:S01]  /*e760*/  FMUL.FTZ R119, R69, R142.reuse ;  /* 0x0000008e45777220 */ /* 0x080fe20000410000 */
[-C--:B------:R-:W-:Y:S01]  /*e770*/  FMUL.FTZ R139, R71, R121.reuse ;  /* 0x00000079478b7220 */ /* 0x080fe20000410000 */
[C---:B------:R-:W-:Y:S01]  /*e780*/  FFMA.FTZ R135, R200.reuse, R121, R135 ;  /* 0x00000079c8877223 */ /* 0x040fe20000010087 */
[----:B------:R-:W-:Y:S01]  /*e790*/  FFMA.FTZ R137, R197, R142, R150 ;  /* 0x0000008ec5897223 */ /* 0x000fe20000010096 */
[----:B------:R2:W-:Y:S01]  /*e7a0*/  STS [R141+0x2110], R138 ;  /* 0x0021108a8d007388 */ /* 0x0005e20000000800 */
[-C--:B0-----:R-:W-:Y:S01]  /*e7b0*/  FMUL.FTZ R148, R181, R46.reuse ;  /* 0x0000002eb5947220 */ /* 0x081fe20000410000 */
[----:B------:R-:W-:Y:S01]  /*e7c0*/  FMUL.FTZ R152, R165, R46 ;  /* 0x0000002ea5987220 */ /* 0x000fe20000410000 */
[----:B------:R-:W-:Y:S01]  /*e7d0*/  FFMA.FTZ R139, R200, R123, -R139 ;  /* 0x0000007bc88b7223 */ /* 0x000fe2000001088b */
[----:B------:R0:W-:Y:S01]  /*e7e0*/  STS [R141+0x2118], R146 ;  /* 0x002118928d007388 */ /* 0x0001e20000000800 */
[----:B-1----:R-:W-:Y:S01]  /*e7f0*/  FMUL.FTZ R140, R70, R121 ;  /* 0x00000079468c7220 */ /* 0x002fe20000410000 */
[----:B------:R-:W-:Y:S01]  /*e800*/  FMUL.FTZ R121, R166, UR57 ;  /* 0x00000039a6797c20 */ /* 0x000fe20008410000 */
[----:B------:R-:W-:Y:S01]  /*e810*/  FMUL.FTZ R150, R73, R148 ;  /* 0x0000009449967220 */ /* 0x000fe20000410000 */
[----:B------:R-:W-:Y:S01]  /*e820*/  FMUL.FTZ R154, R72, R152 ;  /* 0x00000098489a7220 */ /* 0x000fe20000410000 */
[----:B------:R-:W-:Y:S01]  /*e830*/  FMUL.FTZ R125, R182, R45 ;  /* 0x0000002db67d7220 */ /* 0x000fe20000410000 */
[-C--:B--2---:R-:W-:Y:S01]  /*e840*/  FFMA.FTZ R138, R197, R144.reuse, -R119 ;  /* 0x00000090c58a7223 */ /* 0x084fe20000010877 */
[----:B------:R-:W-:Y:S01]  /*e850*/  FMUL.FTZ R144, R68, R144 ;  /* 0x0000009044907220 */ /* 0x000fe20000410000 */
[----:B------:R1:W-:Y:S01]  /*e860*/  STS [R141+0x2128], R140 ;  /* 0x0021288c8d007388 */ /* 0x0003e20000000800 */
[----:B------:R-:W-:Y:S01]  /*e870*/  FFMA.FTZ R156, R182, UR56, -R121 ;  /* 0x00000038b69c7c23 */ /* 0x000fe20008010879 */
[----:B0-----:R-:W-:Y:S01]  /*e880*/  FMUL.FTZ R146, R70, R123 ;  /* 0x0000007b46927220 */ /* 0x001fe20000410000 */
[----:B------:R-:W-:Y:S01]  /*e890*/  FMUL.FTZ R123, R166, R45 ;  /* 0x0000002da67b7220 */ /* 0x000fe20000410000 */
[----:B------:R-:W-:Y:S01]  /*e8a0*/  FMUL.FTZ R142, R68, R142 ;  /* 0x0000008e448e7220 */ /* 0x000fe20000410000 */
[----:B------:R0:W-:Y:S01]  /*e8b0*/  STS [R141+0x2124], R144 ;  /* 0x002124908d007388 */ /* 0x0001e20000000800 */
[C---:B------:R-:W-:Y:S01]  /*e8c0*/  FMUL.FTZ R131, R61.reuse, R125 ;  /* 0x0000007d3d837220 */ /* 0x040fe20000410000 */
[----:B------:R-:W-:Y:S01]  /*e8d0*/  FMUL.FTZ R121, R61, R156 ;  /* 0x0000009c3d797220 */ /* 0x000fe20000410000 */
[----:B------:R-:W-:Y:S01]  /*e8e0*/  FMUL.FTZ R147, R184, R43 ;  /* 0x0000002bb8937220 */ /* 0x000fe20000410000 */
[----:B------:R2:W-:Y:S01]  /*e8f0*/  STS [R141+0x2120], R142 ;  /* 0x0021208e8d007388 */ /* 0x0005e20000000800 */
[-C--:B-1----:R-:W-:Y:S01]  /*e900*/  FFMA.FTZ R140, R201, R152.reuse, R150 ;  /* 0x00000098c98c7223 */ /* 0x082fe20000010096 */
[----:B------:R-:W-:Y:S01]  /*e910*/  FMUL.FTZ R152, R73, R152 ;  /* 0x0000009849987220 */ /* 0x000fe20000410000 */
[----:B------:R-:W-:Y:S01]  /*e920*/  FMUL.FTZ R150, R75, R122 ;  /* 0x0000007a4b967220 */ /* 0x000fe20000410000 */
[----:B------:R-:W-:Y:S01]  /*e930*/  FMUL.FTZ R122, R185, UR57 ;  /* 0x00000039b97a7c20 */ /* 0x000fe20008410000 */
[----:B------:R1:W-:Y:S01]  /*e940*/  STS [R141+0x2130], R154 ;  /* 0x0021309a8d007388 */ /* 0x0003e20000000800 */
[-C--:B0-----:R-:W-:Y:S01]  /*e950*/  FMUL.FTZ R144, R61, R123.reuse ;  /* 0x0000007b3d907220 */ /* 0x081fe20000410000 */
[----:B------:R-:W-:Y:S01]  /*e960*/  FFMA.FTZ R61, R201, R148, -R152 ;  /* 0x00000094c93d7223 */ /* 0x000fe20000010898 */
[----:B------:R-:W-:Y:S01]  /*e970*/  FMUL.FTZ R152, R169, UR57 ;  /* 0x00000039a9987c20 */ /* 0x000fe20008410000 */
[----:B------:R0:W-:Y:S01]  /*e980*/  STS [R141+0x212c], R146 ;  /* 0x00212c928d007388 */ /* 0x0001e20000000800 */
[C---:B--2---:R-:W-:Y:S01]  /*e990*/  FFMA.FTZ R142, R204.reuse, R123, R131 ;  /* 0x0000007bcc8e7223 */ /* 0x044fe20000010083 */
[-C--:B------:R-:W-:Y:S01]  /*e9a0*/  FFMA.FTZ R143, R204, R125.reuse, -R144 ;  /* 0x0000007dcc8f7223 */ /* 0x080fe20000010890 */
[----:B------:R-:W-:Y:S01]  /*e9b0*/  FMUL.FTZ R131, R168, UR57 ;  /* 0x00000039a8837c20 */ /* 0x000fe20008410000 */
[----:B------:R-:W-:Y:S01]  /*e9c0*/  FMUL.FTZ R144, R74, R125 ;  /* 0x0000007d4a907220 */ /* 0x000fe20000410000 */
[----:B------:R-:W-:Y:S01]  /*e9d0*/  FFMA.FTZ R152, R185, UR56, -R152 ;  /* 0x00000038b9987c23 */ /* 0x000fe20008010898 */
[-C--:B-1----:R-:W-:Y:S01]  /*e9e0*/  FMUL.FTZ R154, R169, R42.reuse ;  /* 0x0000002aa99a7220 */ /* 0x082fe20000410000 */
[----:B------:R-:W-:Y:S01]  /*e9f0*/  FMUL.FTZ R156, R185, R42 ;  /* 0x0000002ab99c7220 */ /* 0x000fe20000410000 */
[----:B------:R-:W-:Y:S01]  /*ea00*/  FMUL.FTZ R145, R168, R43 ;  /* 0x0000002ba8917220 */ /* 0x000fe20000410000 */
[----:B------:R-:W-:Y:S01]  /*ea10*/  FMUL.FTZ R149, R77, R147 ;  /* 0x000000934d957220 */ /* 0x000fe20000410000 */
[----:B0-----:R-:W-:Y:S01]  /*ea20*/  FMUL.FTZ R146, R74, R123 ;  /* 0x0000007b4a927220 */ /* 0x001fe20000410000 */
[----:B------:R-:W-:Y:S01]  /*ea30*/  FFMA.FTZ R123, R169, UR56, R122 ;  /* 0x00000038a97b7c23 */ /* 0x000fe2000801007a */
[----:B------:R-:W-:Y:S01]  /*ea40*/  FADD.FTZ R124, R124, R137 ;  /* 0x000000897c7c7221 */ /* 0x000fe20000010000 */
[----:B------:R-:W-:Y:S01]  /*ea50*/  FMUL.FTZ R136, R75, R136 ;  /* 0x000000884b887220 */ /* 0x000fe20000410000 */
[----:B------:R-:W-:Y:S01]  /*ea60*/  FFMA.FTZ R122, R184, UR56, -R131 ;  /* 0x00000038b87a7c23 */ /* 0x000fe20008010883 */
[----:B------:R-:W-:Y:S01]  /*ea70*/  FADD.FTZ R138, R133, R138 ;  /* 0x0000008a858a7221 */ /* 0x000fe20000010000 */
[----:B------:R-:W-:Y:S01]  /*ea80*/  FMUL.FTZ R148, R72, R148 ;  /* 0x0000009448947220 */ /* 0x000fe20000410000 */
[C---:B------:R-:W-:Y:S01]  /*ea90*/  FMUL.FTZ R151, R63.reuse, R156 ;  /* 0x0000009c3f977220 */ /* 0x040fe20000410000 */
[C---:B------:R-:W-:Y:S01]  /*eaa0*/  FMUL.FTZ R131, R63.reuse, R152 ;  /* 0x000000983f837220 */ /* 0x040fe20000410000 */
[----:B------:R-:W-:Y:S01]  /*eab0*/  FMUL.FTZ R153, R63, R154 ;  /* 0x0000009a3f997220 */ /* 0x000fe20000410000 */
[----:B------:R0:W-:Y:S01]  /*eac0*/  STS [R141+0x213c], R144 ;  /* 0x00213c908d007388 */ /* 0x0001e20000000800 */
[----:B------:R-:W-:Y:S01]  /*ead0*/  FFMA.FTZ R63, R208, R145, R149 ;  /* 0x00000091d03f7223 */ /* 0x000fe20000010095 */
[----:B------:R-:W-:Y:S01]  /*eae0*/  FADD.FTZ R149, R124, R135 ;  /* 0x000000877c957221 */ /* 0x000fe20000010000 */
[----:B------:R-:W-:Y:S01]  /*eaf0*/  FMUL.FTZ R137, R170, UR57 ;  /* 0x00000039aa897c20 */ /* 0x000fe20008410000 */
[----:B------:R1:W-:Y:S01]  /*eb00*/  STS [R141+0x2138], R146 ;  /* 0x002138928d007388 */ /* 0x0003e20000000800 */
[----:B------:R-:W-:Y:S01]  /*eb10*/  FADD.FTZ R124, R138, R139 ;  /* 0x0000008b8a7c7221 */ /* 0x000fe20000010000 */
[----:B------:R-:W-:Y:S01]  /*eb20*/  FMUL.FTZ R138, R171, UR57 ;  /* 0x00000039ab8a7c20 */ /* 0x000fe20008410000 */
[----:B------:R-:W-:Y:S01]  /*eb30*/  FFMA.FTZ R195, R14, -R195, R194 ;  /* 0x800000c30ec37223 */ /* 0x000fe200000100c2 */
[----:B------:R2:W-:Y:S01]  /*eb40*/  STS [R141+0x2140], R136 ;  /* 0x002140888d007388 */ /* 0x0005e20000000800 */
[----:B------:R-:W-:Y:S01]  /*eb50*/  FFMA.FTZ R137, R186, UR56, -R137 ;  /* 0x00000038ba897c23 */ /* 0x000fe20008010889 */
[-C--:B0-----:R-:W-:Y:S01]  /*eb60*/  FMUL.FTZ R144, R77, R145.reuse ;  /* 0x000000914d907220 */ /* 0x081fe20000410000 */
[----:B------:R-:W-:Y:S01]  /*eb70*/  FADD.FTZ R124, R124, R61 ;  /* 0x0000003d7c7c7221 */ /* 0x000fe20000010000 */
[----:B------:R0:W-:Y:S01]  /*eb80*/  STS [R141+0x2134], R148 ;  /* 0x002134948d007388 */ /* 0x0001e20000000800 */
[----:B------:R-:W-:Y:S01]  /*eb90*/  FFMA.FTZ R198, R13, -R198, R195 ;  /* 0x800000c60dc67223 */ /* 0x000fe200000100c3 */
[----:B-1----:R-:W-:Y:S01]  /*eba0*/  FMUL.FTZ R146, R76, R145 ;  /* 0x000000914c927220 */ /* 0x002fe20000410000 */
[----:B------:R-:W-:Y:S01]  /*ebb0*/  FFMA.FTZ R144, R208, R147, -R144 ;  /* 0x00000093d0907223 */ /* 0x000fe20000010890 */
[C---:B------:R-:W-:Y:S01]  /*ebc0*/  FFMA.FTZ R145, R210.reuse, R156, -R153 ;  /* 0x0000009cd2917223 */ /* 0x040fe20000010899 */
[----:B------:R1:W-:Y:S01]  /*ebd0*/  STS [R141+0x2144], R150 ;  /* 0x002144968d007388 */ /* 0x0003e20000000800 */
[----:B--2---:R-:W-:Y:S01]  /*ebe0*/  FFMA.FTZ R136, R210, R154, R151 ;  /* 0x0000009ad2887223 */ /* 0x004fe20000010097 */
[----:B------:R-:W-:Y:S01]  /*ebf0*/  FMUL.FTZ R151, R186, R41 ;  /* 0x00000029ba977220 */ /* 0x000fe20000410000 */
[----:B------:R-:W-:Y:S01]  /*ec00*/  FMUL.FTZ R137, R78, R137 ;  /* 0x000000894e897220 */ /* 0x000fe20000410000 */
[----:B------:R2:W-:Y:S01]  /*ec10*/  STS [R141+0x2148], R146 ;  /* 0x002148928d007388 */ /* 0x0005e20000000800 */
[----:B0-----:R-:W-:Y:S01]  /*ec20*/  FMUL.FTZ R148, R76, R147 ;  /* 0x000000934c947220 */ /* 0x001fe20000410000 */
[----:B------:R-:W-:Y:S01]  /*ec30*/  FMUL.FTZ R147, R170, R41 ;  /* 0x00000029aa937220 */ /* 0x000fe20000410000 */
[----:B------:R-:W-:Y:S01]  /*ec40*/  FMUL.FTZ R153, R78, R151 ;  /* 0x000000974e997220 */ /* 0x000fe20000410000 */
[----:B------:R-:W-:Y:S01]  /*ec50*/  FADD.FTZ R143, R124, R143 ;  /* 0x0000008f7c8f7221 */ /* 0x000fe20000010000 */
[----:B------:R-:W-:Y:S01]  /*ec60*/  FFMA.FTZ R199, R12, -R199, R198 ;  /* 0x800000c70cc77223 */ /* 0x000fe200000100c6 */
[----:B-1----:R-:W-:Y:S01]  /*ec70*/  FMUL.FTZ R150, R187, UR57 ;  /* 0x00000039bb967c20 */ /* 0x002fe20008410000 */
[-C--:B------:R-:W-:Y:S01]  /*ec80*/  FMUL.FTZ R78, R78, R147.reuse ;  /* 0x000000934e4e7220 */ /* 0x080fe20000410000 */
[----:B------:R0:W-:Y:S01]  /*ec90*/  STS [R141+0x214c], R148 ;  /* 0x00214c948d007388 */ /* 0x0001e20000000800 */
[----:B------:R-:W-:Y:S01]  /*eca0*/  FADD.FTZ R143, R143, R134 ;  /* 0x000000868f8f7221 */ /* 0x000fe20000010000 */
[C---:B--2---:R-:W-:Y:S01]  /*ecb0*/  FFMA.FTZ R146, R187.reuse, UR56, -R138 ;  /* 0x00000038bb927c23 */ /* 0x044fe2000801088a */
[-C--:B------:R-:W-:Y:S01]  /*ecc0*/  FMUL.FTZ R138, R187, R40.reuse ;  /* 0x00000028bb8a7220 */ /* 0x080fe20000410000 */
[C---:B------:R-:W-:Y:S01]  /*ecd0*/  FFMA.FTZ R133, R171.reuse, UR56, R150 ;  /* 0x00000038ab857c23 */ /* 0x040fe20008010096 */
[----:B------:R-:W-:Y:S01]  /*ece0*/  FMUL.FTZ R150, R171, R40 ;  /* 0x00000028ab967220 */ /* 0x000fe20000410000 */
[C---:B------:R-:W-:Y:S01]  /*ecf0*/  FMUL.FTZ R139, R107.reuse, R146 ;  /* 0x000000926b8b7220 */ /* 0x040fe20000410000 */
[-C--:B------:R-:W-:Y:S01]  /*ed00*/  FFMA.FTZ R146, R212, R147.reuse, R153 ;  /* 0x00000093d4927223 */ /* 0x080fe20000010099 */
[----:B------:R-:W-:Y:S01]  /*ed10*/  FMUL.FTZ R155, R107, R138 ;  /* 0x0000008a6b9b7220 */ /* 0x000fe20000410000 */
[----:B------:R-:W-:Y:S01]  /*ed20*/  FFMA.FTZ R202, R11, -R202, R199 ;  /* 0x800000ca0bca7223 */ /* 0x000fe200000100c7 */
[----:B0-----:R-:W-:Y:S01]  /*ed30*/  FMUL.FTZ R148, R86, R147 ;  /* 0x0000009356947220 */ /* 0x001fe20000410000 */
[-C--:B------:R-:W-:Y:S01]  /*ed40*/  FFMA.FTZ R147, R212, R151.reuse, -R78 ;  /* 0x00000097d4937223 */ /* 0x080fe2000001084e */
[----:B------:R-:W-:Y:S01]  /*ed50*/  FMUL.FTZ R78, R86, R151 ;  /* 0x00000097564e7220 */ /* 0x000fe20000410000 */
[----:B------:R-:W-:Y:S01]  /*ed60*/  FMUL.FTZ R153, R172, UR57 ;  /* 0x00000039ac997c20 */ /* 0x000fe20008410000 */
[----:B------:R-:W-:Y:S01]  /*ed70*/  FMUL.FTZ R61, R188, UR57 ;  /* 0x00000039bc3d7c20 */ /* 0x000fe20008410000 */
[----:B------:R-:W-:Y:S01]  /*ed80*/  FADD.FTZ R144, R143, R144 ;  /* 0x000000908f907221 */ /* 0x000fe20000010000 */
[-C--:B------:R-:W-:Y:S01]  /*ed90*/  FMUL.FTZ R151, R107, R150.reuse ;  /* 0x000000966b977220 */ /* 0x080fe20000410000 */
[----:B------:R-:W-:Y:S01]  /*eda0*/  FFMA.FTZ R107, R214, R150, R155 ;  /* 0x00000096d66b7223 */ /* 0x000fe2000001009b */
[----:B------:R0:W-:Y:S01]  /*edb0*/  STS [R141+0x215c], R78 ;  /* 0x00215c4e8d007388 */ /* 0x0001e20000000800 */
[----:B------:R-:W-:Y:S01]  /*edc0*/  FADD.FTZ R149, R149, R140 ;  /* 0x0000008c95957221 */ /* 0x000fe20000010000 */
[----:B------:R-:W-:Y:S01]  /*edd0*/  FFMA.FTZ R203, R10, -R203, R202 ;  /* 0x800000cb0acb7223 */ /* 0x000fe200000100ca */
[C---:B------:R-:W-:Y:S01]  /*ede0*/  FFMA.FTZ R153, R188.reuse, UR56, -R153 ;  /* 0x00000038bc997c23 */ /* 0x040fe20008010899 */
[----:B------:R-:W-:Y:S01]  /*edf0*/  FMUL.FTZ R155, R188, R39 ;  /* 0x00000027bc9b7220 */ /* 0x000fe20000410000 */
[----:B------:R-:W-:Y:S01]  /*ee00*/  FADD.FTZ R144, R144, R145 ;  /* 0x0000009190907221 */ /* 0x000fe20000010000 */
[----:B------:R-:W-:Y:S01]  /*ee10*/  FADD.FTZ R149, R149, R142 ;  /* 0x0000008e95957221 */ /* 0x000fe20000010000 */
[----:B------:R-:W-:Y:S01]  /*ee20*/  FFMA.FTZ R206, R9, -R206, R203 ;  /* 0x800000ce09ce7223 */ /* 0x000fe200000100cb */
[C---:B------:R-:W-:Y:S01]  /*ee30*/  FMUL.FTZ R140, R126.reuse, R155 ;  /* 0x0000009b7e8c7220 */ /* 0x040fe20000410000 */
[----:B------:R-:W-:Y:S01]  /*ee40*/  FMUL.FTZ R124, R126, R153 ;  /* 0x000000997e7c7220 */ /* 0x000fe20000410000 */
[C---:B0-----:R-:W-:Y:S01]  /*ee50*/  FFMA.FTZ R78, R172.reuse, UR56, R61 ;  /* 0x00000038ac4e7c23 */ /* 0x041fe2000801003d */
[----:B------:R-:W-:Y:S01]  /*ee60*/  FMUL.FTZ R61, R172, R39 ;  /* 0x00000027ac3d7220 */ /* 0x000fe20000410000 */
[----:B------:R-:W-:Y:S01]  /*ee70*/  FFMA.FTZ R151, R214, R138, -R151 ;  /* 0x0000008ad6977223 */ /* 0x000fe20000010897 */
[----:B------:R-:W-:Y:S01]  /*ee80*/  FADD.FTZ R144, R144, R147 ;  /* 0x0000009390907221 */ /* 0x000fe20000010000 */
[----:B------:R-:W-:Y:S01]  /*ee90*/  MOV R145, UR58 ;  /* 0x0000003a00917c02 */ /* 0x000fe20008000f00 */
[----:B------:R-:W-:Y:S01]  /*eea0*/  FMUL.FTZ R126, R126, R61 ;  /* 0x0000003d7e7e7220 */ /* 0x000fe20000410000 */
[----:B------:R-:W-:Y:S01]  /*eeb0*/  FADD.FTZ R62, R149, R62 ;  /* 0x0000003e953e7221 */ /* 0x000fe20000010000 */
[----:B------:R-:W-:Y:S01]  /*eec0*/  FFMA.FTZ R206, R8, -R207, R206 ;  /* 0x800000cf08ce7223 */ /* 0x000fe200000100ce */
[CC--:B------:R-:W-:Y:S01]  /*eed0*/  FFMA.FTZ R149, R215.reuse, R61.reuse, R140 ;  /* 0x0000003dd7957223 */ /* 0x0c0fe2000001008c */
[----:B------:R-:W-:Y:S01]  /*eee0*/  FMUL.FTZ R134, R84, R61 ;  /* 0x0000003d54867220 */ /* 0x000fe20000410000 */
[----:B------:R-:W-:Y:S01]  /*eef0*/  FFMA.FTZ R61, R215, R155, -R126 ;  /* 0x0000009bd73d7223 */ /* 0x000fe2000001087e */
[----:B------:R-:W-:Y:S01]  /*ef00*/  FADD.FTZ R144, R144, R151 ;  /* 0x0000009790907221 */ /* 0x000fe20000010000 */
[----:B------:R-:W-:Y:S01]  /*ef10*/  LEA R145, R145, -R82, 0x1 ;  /* 0x8000005291917211 */ /* 0x000fe200078e08ff */
[----:B------:R-:W-:Y:S01]  /*ef20*/  FADD.FTZ R63, R62, R63 ;  /* 0x0000003f3e3f7221 */ /* 0x000fe20000010000 */
[----:B------:R-:W-:Y:S01]  /*ef30*/  FFMA.FTZ R206, R7, -R209, R206 ;  /* 0x800000d107ce7223 */ /* 0x000fe200000100ce */
[----:B------:R-:W-:Y:S01]  /*ef40*/  FADD.FTZ R144, R144, R61 ;  /* 0x0000003d90907221 */ /* 0x000fe20000010000 */
[----:B------:R-:W-:Y:S01]  /*ef50*/  ISETP.GE.AND P1, PT, R145, 0x1, PT ;  /* 0x000000019100780c */ /* 0x000fe20003f26270 */
[----:B------:R-:W-:Y:S01]  /*ef60*/  FMUL.FTZ R61, R164, UR57 ;  /* 0x00000039a43d7c20 */ /* 0x000fe20008410000 */
[----:B------:R-:W-:Y:S01]  /*ef70*/  FADD.FTZ R63, R63, R136 ;  /* 0x000000883f3f7221 */ /* 0x000fe20000010000 */
[----:B------:R-:W-:Y:S01]  /*ef80*/  FFMA.FTZ R206, R6, -R211, R206 ;  /* 0x800000d306ce7223 */ /* 0x000fe200000100ce */
        /* <DEDUP_REMOVED lines=9> */
[----:B------:R-:W-:Y:S01]  /*f020*/  FMUL.FTZ R61, R162, UR57 ;  /* 0x00000039a23d7c20 */ /* 0x000fe20008410000 */
[----:B------:R-:W-:Y:S01]  /*f030*/  FFMA.FTZ R213, R5, -R213, R206 ;  /* 0x800000d505d57223 */ /* 0x000fe200000100ce */
[----:B------:R0:W-:Y:S01]  /*f040*/  STS [R141+0x2158], R148 ;  /* 0x002158948d007388 */ /* 0x0001e20000000800 */
[----:B------:R-:W-:Y:S01]  /*f050*/  FADD.FTZ R146, R146, R107 ;  /* 0x0000006b92927221 */ /* 0x000fe20000010000 */
[----:B------:R-:W-:Y:S01]  /*f060*/  FMUL.FTZ R119, R182, UR57 ;  /* 0x00000039b6777c20 */ /* 0x000fe20008410000 */
[----:B------:R-:W-:Y:S01]  /*f070*/  FFMA.FTZ R216, R4, -R216, R213 ;  /* 0x800000d804d87223 */ /* 0x000fe200000100d5 */
[----:B------:R1:W-:Y:S01]  /*f080*/  STS [R141+0x2168], R134 ;  /* 0x002168868d007388 */ /* 0x0003e20000000800 */
[----:B------:R-:W-:Y:S01]  /*f090*/  FMUL.FTZ R125, R184, UR57 ;  /* 0x00000039b87d7c20 */ /* 0x000fe20008410000 */
[----:B------:R-:W-:Y:S01]  /*f0a0*/  FMUL.FTZ R135, R186, UR57 ;  /* 0x00000039ba877c20 */ /* 0x000fe20008410000 */
[----:B------:R-:W-:Y:S01]  /*f0b0*/  FMUL.FTZ R142, R181, UR57 ;  /* 0x00000039b58e7c20 */ /* 0x000fe20008410000 */
[----:B------:R-:W-:Y:S01]  /*f0c0*/  STS [R141+0x2150], R154 ;  /* 0x0021509a8d007388 */ /* 0x000fe20000000800 */
[----:B------:R-:W-:Y:S01]  /*f0d0*/  FMUL.FTZ R143, R180, UR57 ;  /* 0x00000039b48f7c20 */ /* 0x000fe20008410000 */
[----:B0-----:R-:W-:Y:S01]  /*f0e0*/  FADD.FTZ R148, R144, R129 ;  /* 0x0000008190947221 */ /* 0x001fe20000010000 */
[----:B------:R-:W-:Y:S01]  /*f0f0*/  FMUL.FTZ R144, R165, UR57 ;  /* 0x00000039a5907c20 */ /* 0x000fe20008410000 */
[----:B------:R-:W-:Y:S01]  /*f100*/  STS [R141+0x2154], R156 ;  /* 0x0021549c8d007388 */ /* 0x000fe20000000800 */
[----:B------:R-:W-:Y:S01]  /*f110*/  FMUL.FTZ R136, R179, UR57 ;  /* 0x00000039b3887c20 */ /* 0x000fe20008410000 */
[----:B-1----:R-:W-:Y:S01]  /*f120*/  FFMA.FTZ R134, R178, UR56, -R61 ;  /* 0x00000038b2867c23 */ /* 0x002fe2000801083d */
[----:B------:R-:W-:Y:S01]  /*f130*/  FMUL.FTZ R61, R160, UR57 ;  /* 0x00000039a03d7c20 */ /* 0x000fe20008410000 */
[----:B------:R-:W-:Y:S01]  /*f140*/  STS [R141+0x2160], R150 ;  /* 0x002160968d007388 */ /* 0x000fe20000000800 */
[----:B------:R-:W-:Y:S01]  /*f150*/  FMUL.FTZ R107, R176, UR57 ;  /* 0x00000039b06b7c20 */ /* 0x000fe20008410000 */
[----:B------:R-:W-:Y:S01]  /*f160*/  FFMA.FTZ R217, R3, -R217, R216 ;  /* 0x800000d903d97223 */ /* 0x000fe200000100d8 */
[----:B------:R-:W-:Y:S01]  /*f170*/  FFMA.FTZ R119, R166, UR56, R119 ;  /* 0x00000038a6777c23 */ /* 0x000fe20008010077 */
[----:B------:R0:W-:Y:S01]  /*f180*/  STS [R141+0x2164], R138 ;  /* 0x0021648a8d007388 */ /* 0x0001e20000000800 */
[----:B------:R-:W-:Y:S01]  /*f190*/  FFMA.FTZ R125, R168, UR56, R125 ;  /* 0x00000038a87d7c23 */ /* 0x000fe2000801007d */
[----:B------:R-:W-:Y:S01]  /*f1a0*/  FFMA.FTZ R135, R170, UR56, R135 ;  /* 0x00000038aa877c23 */ /* 0x000fe20008010087 */
[----:B------:R-:W-:Y:S01]  /*f1b0*/  FADD.FTZ R146, R146, R149 ;  /* 0x0000009592927221 */ /* 0x000fe20000010000 */
[----:B------:R1:W-:Y:S01]  /*f1c0*/  STS [R141+0x216c], R126 ;  /* 0x00216c7e8d007388 */ /* 0x0003e20000000800 */
[----:B------:R-:W-:Y:S01]  /*f1d0*/  FFMA.FTZ R144, R181, UR56, -R144 ;  /* 0x00000038b5907c23 */ /* 0x000fe20008010890 */
[----:B------:R-:W-:Y:S01]  /*f1e0*/  FFMA.FTZ R142, R165, UR56, R142 ;  /* 0x00000038a58e7c23 */ /* 0x000fe2000801008e */
[----:B------:R-:W-:Y:S01]  /*f1f0*/  FFMA.FTZ R143, R164, UR56, R143 ;  /* 0x00000038a48f7c23 */ /* 0x000fe2000801008f */
[----:B------:R2:W-:Y:S01]  /*f200*/  STS [R141+0x2170], R132 ;  /* 0x002170848d007388 */ /* 0x0005e20000000800 */
[C---:B------:R-:W-:Y:S01]  /*f210*/  FFMA.FTZ R136, R163.reuse, UR56, R136 ;  /* 0x00000038a3887c23 */ /* 0x040fe20008010088 */
[----:B0-----:R-:W-:Y:S01]  /*f220*/  FMUL.FTZ R138, R163, UR57 ;  /* 0x00000039a38a7c20 */ /* 0x001fe20008410000 */
[----:B------:R-:W-:Y:S01]  /*f230*/  FFMA.FTZ R107, R160, UR56, R107 ;  /* 0x00000038a06b7c23 */ /* 0x000fe2000801006b */
[----:B------:R0:W-:Y:S01]  /*f240*/  STS [R141+0x2174], R130 ;  /* 0x002174828d007388 */ /* 0x0001e20000000800 */
[----:B-1----:R-:W-:Y:S01]  /*f250*/  FMUL.FTZ R126, R175, UR57 ;  /* 0x00000039af7e7c20 */ /* 0x002fe20008410000 */
[----:B------:R-:W-:-:S02]  /*f260*/  FFMA.FTZ R138, R179, UR56, -R138 ;  /* 0x00000038b38a7c23 */ /* 0x000fc4000801088a */
[----:B------:R1:W-:Y:S01]  /*f270*/  STS [R141+0x2178], R60 ;  /* 0x0021783c8d007388 */ /* 0x0003e20000000800 */
[----:B--2---:R-:W-:Y:S01]  /*f280*/  FMUL.FTZ R132, R161, UR57 ;  /* 0x00000039a1847c20 */ /* 0x004fe20008410000 */
[----:B------:R-:W-:Y:S02]  /*f290*/  FFMA.FTZ R126, R159, UR56, R126 ;  /* 0x000000389f7e7c23 */ /* 0x000fe4000801007e */
[----:B------:R2:W-:Y:S01]  /*f2a0*/  STS [R141+0x217c], R128 ;  /* 0x00217c808d007388 */ /* 0x0005e20000000800 */
[C---:B0-----:R-:W-:Y:S01]  /*f2b0*/  FMUL.FTZ R130, R177.reuse, UR57 ;  /* 0x00000039b1827c20 */ /* 0x041fe20008410000 */
[----:B------:R-:W-:Y:S01]  /*f2c0*/  FFMA.FTZ R132, R177, UR56, -R132 ;  /* 0x00000038b1847c23 */ /* 0x000fe20008010884 */
[----:B-1----:R-:W-:Y:S02]  /*f2d0*/  FMUL.FTZ R60, R159, UR57 ;  /* 0x000000399f3c7c20 */ /* 0x002fe40008410000 */
[----:B------:R-:W-:Y:S01]  /*f2e0*/  FFMA.FTZ R130, R161, UR56, R130 ;  /* 0x00000038a1827c23 */ /* 0x000fe20008010082 */
[----:B--2---:R-:W-:Y:S01]  /*f2f0*/  FMUL.FTZ R141, R178, UR57 ;  /* 0x00000039b28d7c20 */ /* 0x004fe20008410000 */
[----:B------:R-:W-:Y:S01]  /*f300*/  FFMA.FTZ R128, R176, UR56, -R61 ;  /* 0x00000038b0807c23 */ /* 0x000fe2000801083d */
[----:B------:R-:W-:-:S02]  /*f310*/  FFMA.FTZ R129, R175, UR56, -R60 ;  /* 0x00000038af817c23 */ /* 0x000fc4000801083c */
        /* <DEDUP_REMOVED lines=31> */
.L_x_2153:
[----:B------:R-:W-:Y:S05]  /*f510*/  BSYNC B0 ;  /* 0x0000000000007941 */ /* 0x000fea0003800000 */
.L_x_2152:
[----:B------:R-:W-:Y:S01]  /*f520*/  USHF.R.U32.HI UR46, URZ, 0x1, UR33 ;  /* 0x000000013f2e7899 */ /* 0x000fe20008011621 */
[----:B------:R-:W1:Y:S01]  /*f530*/  LDC.64 R60, c[0x0][0x360] ;  /* 0x0000d800ff3c7b82 */ /* 0x000e620000000a00 */
[----:B------:R-:W-:Y:S01]  /*f540*/  USHF.R.U64 UR56, UR32, 0x1, UR33 ;  /* 0x0000000120387899 */ /* 0x000fe20008001221 */
[----:B------:R-:W-:Y:S01]  /*f550*/  FMUL.FTZ R220, R2, R220 ;  /* 0x000000dc02dc7220 */ /* 0x000fe20000410000 */
[----:B------:R-:W-:Y:S01]  /*f560*/  UIMAD UR57, UR46, UR48, URZ ;  /* 0x000000302e3972a4 */ /* 0x000fe2000f8e023f */
[----:B------:R-:W-:Y:S01]  /*f570*/  BSSY B0, `(.L_x_2154) ;  /* 0x0000025000007945 */ /* 0x000fe20003800000 */
[----:B------:R-:W-:Y:S01]  /*f580*/  UIMAD.WIDE.U32 UR46, UR56, UR48, URZ ;  /* 0x00000030382e72a5 */ /* 0x000fe2000f8e003f */
[----:B------:R-:W-:Y:S01]  /*f590*/  FADD.FTZ R217, R217, -R220 ;  /* 0x800000dcd9d97221 */ /* 0x000fe20000010000 */
[----:B------:R-:W-:Y:S01]  /*f5a0*/  UIMAD UR57, UR59, UR56, UR57 ;  /* 0x000000383b3972a4 */ /* 0x000fe2000f8e0239 */
[----:B------:R-:W-:Y:S01]  /*f5b0*/  FFMA.FTZ R33, R108, R37, R33 ;  /* 0x000000256c217223 */ /* 0x000fe20000010021 */
[----:B------:R-:W-:Y:S01]  /*f5c0*/  UIMAD UR60, UR60, UR34, URZ ;  /* 0x000000223c3c72a4 */ /* 0x000fe2000f8e023f */
[----:B------:R-:W-:Y:S01]  /*f5d0*/  FADD.FTZ R127, R146, R127 ;  /* 0x0000007f927f7221 */ /* 0x000fe20000010000 */
[----:B------:R-:W-:Y:S01]  /*f5e0*/  UIADD3 UR47, UR57, UR47, URZ ;  /* 0x0000002f392f7290 */ /* 0x000fe2000fffe03f */
[----:B------:R-:W-:Y:S01]  /*f5f0*/  FADD.FTZ R111, R148, R111 ;  /* 0x0000006f946f7221 */ /* 0x000fe20000010000 */
[----:B------:R-:W-:Y:S01]  /*f600*/  UIMAD UR60, UR19, UR35, UR60 ;  /* 0x00000023133c72a4 */ /* 0x000fe2000f8e023c */
[----:B------:R-:W-:Y:S01]  /*f610*/  IADD3 R149, R82, 0x180, RZ ;  /* 0x0000018052957810 */ /* 0x000fe20007ffe0ff */
[----:B------:R-:W-:-:S02]  /*f620*/  UIMAD.WIDE.U32 UR46, UR19, UR34, UR46 ;  /* 0x00000022132e72a5 */ /* 0x000fc4000f8e002e */
[----:B------:R-:W-:Y:S02]  /*f630*/  UIADD3 UR56, UR4, -UR52, URZ ;  /* 0x8000003404387290 */ /* 0x000fe4000fffe03f */
[----:B------:R-:W-:Y:S02]  /*f640*/  UIADD3 UR47, UR60, UR47, URZ ;  /* 0x0000002f3c2f7290 */ /* 0x000fe4000fffe03f */
        /* <DEDUP_REMOVED lines=12> */
[----:B------:R-:W-:Y:S01]  /*f710*/  IADD3 R61, R82, 0x80, RZ ;  /* 0x00000080523d7810 */ /* 0x000fe20007ffe0ff */
[----:B------:R-:W-:-:S04]  /*f720*/  IMAD.WIDE.U32 R62, R60, UR46, R62 ;  /* 0x0000002e3c3e7c25 */ /* 0x000fc8000f8e003e */
[----:B------:R-:W-:Y:S01]  /*f730*/  FMUL.FTZ R150, R2, R219 ;  /* 0x000000db02967220 */ /* 0x000fe20000410000 */
[----:B------:R-:W-:Y:S02]  /*f740*/  LEA.HI.SX32 R61, R61, R82, 0x1b ;  /* 0x000000523d3d7211 */ /* 0x000fe400078fdaff */
[----:B------:R-:W-:Y:S01]  /*f750*/  IADD3 R63, R63, R147, RZ ;  /* 0x000000933f3f7210 */ /* 0x000fe20007ffe0ff */
[----:B------:R-:W-:Y:S01]  /*f760*/  FADD.FTZ R79, R79, R150 ;  /* 0x000000964f4f7221 */ /* 0x000fe20000010000 */
[----:B------:R-:W-:Y:S02]  /*f770*/  LEA R61, R61, R36, 0x2 ;  /* 0x000000243d3d7211 */ /* 0x000fe400078e10ff */
[----:B------:R-:W-:-:S04]  /*f780*/  IADD3 R147, R82, 0x100, RZ ;  /* 0x0000010052937810 */ /* 0x000fc80007ffe0ff */
[----:B------:R-:W0:Y:S01]  /*f790*/  LDS R61, [R61+0x2300] ;  /* 0x002300003d3d7984 */ /* 0x000e220000000800 */
[----:B------:R-:W-:Y:S05]  /*f7a0*/  @!P1 BRA `(.L_x_2155) ;  /* 0x0000000000049947 */ /* 0x000fea0003800000 */
[----:B0-----:R1:W-:Y:S02]  /*f7b0*/  REDG.E.ADD.F32.FTZ.RN.STRONG.GPU desc[UR20][R62.64+-0x3e00], R61 ;  /* 0xffc2003d3e0079a6 */ /* 0x0013e4000c10f394 */
.L_x_2155:
[----:B------:R-:W-:Y:S05]  /*f7c0*/  BSYNC B0 ;  /* 0x0000000000007941 */ /* 0x000fea0003800000 */
.L_x_2154:
[----:B------:R-:W-:Y:S01]  /*f7d0*/  LEA.HI.SX32 R147, R147, R82, 0x1b ;  /* 0x0000005293937211 */ /* 0x000fe200078fdaff */
[----:B------:R-:W-:Y:S01]  /*f7e0*/  BSSY B0, `(.L_x_2156) ;  /* 0x0000010000007945 */ /* 0x000fe20003800000 */
[----:B------:R-:W-:Y:S02]  /*f7f0*/  ISETP.GE.AND P6, PT, R145, 0x101, PT ;  /* 0x000001019100780c */ /* 0x000fe40003fc6270 */
[----:B01----:R-:W-:Y:S02]  /*f800*/  LEA R61, R147, R36, 0x2 ;  /* 0x00000024933d7211 */ /* 0x003fe400078e10ff */
[C---:B------:R-:W-:Y:S02]  /*f810*/  IADD3 R151, R82.reuse, 0x200, RZ ;  /* 0x0000020052977810 */ /* 0x040fe40007ffe0ff */
[----:B------:R-:W-:Y:S02]  /*f820*/  LEA.HI.SX32 R149, R149, R82, 0x1b ;  /* 0x0000005295957211 */ /* 0x000fe400078fdaff */
[----:B------:R-:W0:Y:S01]  /*f830*/  LDS R61, [R61+0x2500] ;  /* 0x002500003d3d7984 */ /* 0x000e220000000800 */
        /* <DEDUP_REMOVED lines=10> */
.L_x_2157:
[----:B------:R-:W-:Y:S05]  /*f8e0*/  BSYNC B0 ;  /* 0x0000000000007941 */ /* 0x000fea0003800000 */
.L_x_2156:
[----:B01----:R0:W1:Y:S01]  /*f8f0*/  LDS R61, [R149+0x2700] ;  /* 0x00270000953d7984 */ /* 0x0030620000000800 */
[----:B------:R-:W-:Y:S01]  /*f900*/  BSSY B0, `(.L_x_2158) ;  /* 0x0000006000007945 */ /* 0x000fe20003800000 */
[----:B------:R-:W-:Y:S02]  /*f910*/  IADD3 R147, R82, 0x300, RZ ;  /* 0x0000030052937810 */ /* 0x000fe40007ffe0ff */
[----:B------:R-:W-:Y:S02]  /*f920*/  LEA.HI.SX32 R153, R153, R82, 0x1b ;  /* 0x0000005299997211 */ /* 0x000fe400078fdaff */
[----:B------:R-:W-:Y:S01]  /*f930*/  LEA R151, R151, R36, 0x2 ;  /* 0x0000002497977211 */ /* 0x000fe200078e10ff */
[----:B------:R-:W-:Y:S06]  /*f940*/  @!P1 BRA `(.L_x_2159) ;  /* 0x0000000000049947 */ /* 0x000fec0003800000 */
[----:B-1----:R2:W-:Y:S02]  /*f950*/  REDG.E.ADD.F32.FTZ.RN.STRONG.GPU desc[UR20][R62.64+-0x3a00], R61 ;  /* 0xffc6003d3e0079a6 */ /* 0x0025e4000c10f394 */
.L_x_2159:
[----:B------:R-:W-:Y:S05]  /*f960*/  BSYNC B0 ;  /* 0x0000000000007941 */ /* 0x000fea0003800000 */
.L_x_2158:
[----:B-12---:R1:W2:Y:S01]  /*f970*/  LDS R61, [R151+0x2900] ;  /* 0x00290000973d7984 */ /* 0x0062a20000000800 */
[----:B------:R-:W-:Y:S01]  /*f980*/  BSSY B0, `(.L_x_2160) ;  /* 0x0000006000007945 */ /* 0x000fe20003800000 */
[----:B0-----:R-:W-:Y:S02]  /*f990*/  IADD3 R149, R82, 0x380, RZ ;  /* 0x0000038052957810 */ /* 0x001fe40007ffe0ff */
[----:B------:R-:W-:Y:S02]  /*f9a0*/  LEA.HI.SX32 R147, R147, R82, 0x1b ;  /* 0x0000005293937211 */ /* 0x000fe400078fdaff */
[----:B------:R-:W-:Y:S01]  /*f9b0*/  LEA R153, R153, R36, 0x2 ;  /* 0x0000002499997211 */ /* 0x000fe200078e10ff */
[----:B------:R-:W-:Y:S06]  /*f9c0*/  @!P2 BRA `(.L_x_2161) ;  /* 0x000000000004a947 */ /* 0x000fec0003800000 */
[----:B--2---:R0:W-:Y:S02]  /*f9d0*/  REDG.E.ADD.F32.FTZ.RN.STRONG.GPU desc[UR20][R62.64+-0x3800], R61 ;  /* 0xffc8003d3e0079a6 */ /* 0x0041e4000c10f394 */
.L_x_2161:
[----:B------:R-:W-:Y:S05]  /*f9e0*/  BSYNC B0 ;  /* 0x0000000000007941 */ /* 0x000fea0003800000 */
.L_x_2160:
[----:B0-2---:R0:W2:Y:S01]  /*f9f0*/  LDS R61, [R153+0x2b00] ;  /* 0x002b0000993d7984 */ /* 0x0050a20000000800 */
[----:B------:R-:W-:Y:S01]  /*fa00*/  BSSY B0, `(.L_x_2162) ;  /* 0x0000005000007945 */ /* 0x000fe20003800000 */
[----:B------:R-:W-:Y:S02]  /*fa10*/  LEA.HI.SX32 R149, R149, R82, 0x1b ;  /* 0x0000005295957211 */ /* 0x000fe400078fdaff */
[----:B------:R-:W-:Y:S01]  /*fa20*/  LEA R147, R147, R36, 0x2 ;  /* 0x0000002493937211 */ /* 0x000fe200078e10ff */
[----:B------:R-:W-:Y:S06]  /*fa30*/  @!P3 BRA `(.L_x_2163) ;  /* 0x000000000004b947 */ /* 0x000fec0003800000 */
[----:B--2---:R3:W-:Y:S02]  /*fa40*/  REDG.E.ADD.F32.FTZ.RN.STRONG.GPU desc[UR20][R62.64+-0x3600], R61 ;  /* 0xffca003d3e0079a6 */ /* 0x0047e4000c10f394 */
.L_x_2163:
[----:B------:R-:W-:Y:S05]  /*fa50*/  BSYNC B0 ;  /* 0x0000000000007941 */ /* 0x000fea0003800000 */
.L_x_2162:
[----:B--23--:R2:W3:Y:S01]  /*fa60*/  LDS R61, [R147+0x2d00] ;  /* 0x002d0000933d7984 */ /* 0x00c4e20000000800 */
[----:B------:R-:W-:Y:S01]  /*fa70*/  BSSY B0, `(.L_x_2164) ;  /* 0x0000004000007945 */ /* 0x000fe20003800000 */
[----:B------:R-:W-:-:S03]  /*fa80*/  LEA R60, R149, R36, 0x2 ;  /* 0x00000024953c7211 */ /* 0x000fc600078e10ff */
[----:B------:R-:W-:Y:S05]  /*fa90*/  @!P4 BRA `(.L_x_2165) ;  /* 0x000000000004c947 */ /* 0x000fea0003800000 */
[----:B---3--:R3:W-:Y:S02]  /*faa0*/  REDG.E.ADD.F32.FTZ.RN.STRONG.GPU desc[UR20][R62.64+-0x3400], R61 ;  /* 0xffcc003d3e0079a6 */ /* 0x0087e4000c10f394 */
.L_x_2165:
[----:B------:R-:W-:Y:S05]  /*fab0*/  BSYNC B0 ;  /* 0x0000000000007941 */ /* 0x000fea0003800000 */
.L_x_2164:
[----:B---3--:R3:W0:Y:S01]  /*fac0*/  LDS R61, [R60+0x2f00] ;  /* 0x002f00003c3d7984 */ /* 0x0086220000000800 */
[----:B------:R-:W-:Y:S01]  /*fad0*/  BSSY B0, `(.L_x_2166) ;  /* 0x0000005000007945 */ /* 0x000fe20003800000 */
[C---:B--2---:R-:W-:Y:S02]  /*fae0*/  IADD3 R147, R82.reuse, 0x400, RZ ;  /* 0x0000040052937810 */ /* 0x044fe40007ffe0ff */
[----:B------:R-:W-:Y:S01]  /*faf0*/  IADD3 R149, R82, 0x480, RZ ;  /* 0x0000048052957810 */ /* 0x000fe20007ffe0ff */
[----:B------:R-:W-:Y:S06]  /*fb00*/  @!P5 BRA `(.L_x_2167) ;  /* 0x000000000004d947 */ /* 0x000fec0003800000 */
[----:B0-----:R2:W-:Y:S02]  /*fb10*/  REDG.E.ADD.F32.FTZ.RN.STRONG.GPU desc[UR20][R62.64+-0x3200], R61 ;  /* 0xffce003d3e0079a6 */ /* 0x0015e4000c10f394 */
.L_x_2167:
[----:B------:R-:W-:Y:S05]  /*fb20*/  BSYNC B0 ;  /* 0x0000000000007941 */ /* 0x000fea0003800000 */
.L_x_2166:
[----:B0-2---:R-:W-:Y:S01]  /*fb30*/  IADD3 R61, R82, 0x500, RZ ;  /* 0x00000500523d7810 */ /* 0x005fe20007ffe0ff */
[----:B------:R-:W-:Y:S01]  /*fb40*/  BSSY B0, `(.L_x_2168) ;  /* 0x0000010000007945 */ /* 0x000fe20003800000 */
[-C--:B------:R-:W-:Y:S02]  /*fb50*/  LEA.HI.SX32 R147, R147, R82.reuse, 0x1b ;  /* 0x0000005293937211 */ /* 0x080fe400078fdaff */
[----:B-1----:R-:W-:Y:S02]  /*fb60*/  LEA.HI.SX32 R151, R61, R82, 0x1b ;  /* 0x000000523d977211 */ /* 0x002fe400078fdaff */
[----:B------:R-:W-:Y:S02]  /*fb70*/  LEA R61, R147, R36, 0x2 ;  /* 0x00000024933d7211 */ /* 0x000fe400078e10ff */
[----:B------:R-:W-:Y:S02]  /*fb80*/  ISETP.GE.AND P6, PT, R145, 0x401, PT ;  /* 0x000004019100780c */ /* 0x000fe40003fc6270 */
[----:B------:R-:W-:-:S02]  /*fb90*/  LEA.HI.SX32 R149, R149, R82, 0x1b ;  /* 0x0000005295957211 */ /* 0x000fc400078fdaff */
[----:B------:R-:W0:Y:S01]  /*fba0*/  LDS R61, [R61+0x3100] ;  /* 0x003100003d3d7984 */ /* 0x000e220000000800 */
        /* <DEDUP_REMOVED lines=9> */
.L_x_2169:
[----:B------:R-:W-:Y:S05]  /*fc40*/  BSYNC B0 ;  /* 0x0000000000007941 */ /* 0x000fea0003800000 */
.L_x_2168:
[----:B01----:R0:W1:Y:S01]  /*fc50*/  LDS R61, [R149+0x3300] ;  /* 0x00330000953d7984 */ /* 0x0030620000000800 */
[----:B------:R-:W-:Y:S01]  /*fc60*/  BSSY B0, `(.L_x_2170) ;  /* 0x0000006000007945 */ /* 0x000fe20003800000 */
[----:B------:R-:W-:Y:S02]  /*fc70*/  IADD3 R147, R82, 0x600, RZ ;  /* 0x0000060052937810 */ /* 0x000fe40007ffe0ff */
[----:B------:R-:W-:Y:S02]  /*fc80*/  LEA.HI.SX32 R153, R153, R82, 0x1b ;  /* 0x0000005299997211 */ /* 0x000fe400078fdaff */
[----:B------:R-:W-:Y:S01]  /*fc90*/  LEA R151, R151, R36, 0x2 ;  /* 0x0000002497977211 */ /* 0x000fe200078e10ff */
[----:B------:R-:W-:Y:S06]  /*fca0*/  @!P1 BRA `(.L_x_2171) ;  /* 0x0000000000049947 */ /* 0x000fec0003800000 */
[----:B-1----:R2:W-:Y:S02]  /*fcb0*/  REDG.E.ADD.F32.FTZ.RN.STRONG.GPU desc[UR20][R62.64+-0x2e00], R61 ;  /* 0xffd2003d3e0079a6 */ /* 0x0025e4000c10f394 */
.L_x_2171:
[----:B------:R-:W-:Y:S05]  /*fcc0*/  BSYNC B0 ;  /* 0x0000000000007941 */ /* 0x000fea0003800000 */
.L_x_2170:
[----:B-12---:R1:W2:Y:S01]  /*fcd0*/  LDS R61, [R151+0x3500] ;  /* 0x00350000973d7984 */ /* 0x0062a20000000800 */
[----:B------:R-:W-:Y:S01]  /*fce0*/  BSSY B0, `(.L_x_2172) ;  /* 0x0000006000007945 */ /* 0x000fe20003800000 */
[----:B0-----:R-:W-:Y:S02]  /*fcf0*/  IADD3 R149, R82, 0x680, RZ ;  /* 0x0000068052957810 */ /* 0x001fe40007ffe0ff */
[----:B------:R-:W-:Y:S02]  /*fd00*/  LEA.HI.SX32 R147, R147, R82, 0x1b ;  /* 0x0000005293937211 */ /* 0x000fe400078fdaff */
[----:B------:R-:W-:Y:S01]  /*fd10*/  LEA R153, R153, R36, 0x2 ;  /* 0x0000002499997211 */ /* 0x000fe200078e10ff */
[----:B------:R-:W-:Y:S06]  /*fd20*/  @!P2 BRA `(.L_x_2173) ;  /* 0x000000000004a947 */ /* 0x000fec0003800000 */
[----:B--2---:R0:W-:Y:S02]  /*fd30*/  REDG.E.ADD.F32.FTZ.RN.STRONG.GPU desc[UR20][R62.64+-0x2c00], R61 ;  /* 0xffd4003d3e0079a6 */ /* 0x0041e4000c10f394 */
.L_x_2173:
[----:B------:R-:W-:Y:S05]  /*fd40*/  BSYNC B0 ;  /* 0x0000000000007941 */ /* 0x000fea0003800000 */
.L_x_2172:
[----:B0-2---:R0:W2:Y:S01]  /*fd50*/  LDS R61, [R153+0x3700] ;  /* 0x00370000993d7984 */ /* 0x0050a20000000800 */
[----:B------:R-:W-:Y:S01]  /*fd60*/  BSSY B0, `(.L_x_2174) ;  /* 0x0000005000007945 */ /* 0x000fe20003800000 */
[----:B------:R-:W-:Y:S02]  /*fd70*/  LEA.HI.SX32 R149, R149, R82, 0x1b ;  /* 0x0000005295957211 */ /* 0x000fe400078fdaff */
[----:B------:R-:W-:Y:S01]  /*fd80*/  LEA R147, R147, R36, 0x2 ;  /* 0x0000002493937211 */ /* 0x000fe200078e10ff */
[----:B------:R-:W-:Y:S06]  /*fd90*/  @!P3 BRA `(.L_x_2175) ;  /* 0x000000000004b947 */ /* 0x000fec0003800000 */
[----:B--2---:R2:W-:Y:S02]  /*fda0*/  REDG.E.ADD.F32.FTZ.RN.STRONG.GPU desc[UR20][R62.64+-0x2a00], R61 ;  /* 0xffd6003d3e0079a6 */ /* 0x0045e4000c10f394 */
.L_x_2175:
[----:B------:R-:W-:Y:S05]  /*fdb0*/  BSYNC B0 ;  /* 0x0000000000007941 */ /* 0x000fea0003800000 */
.L_x_2174:
[----:B--2---:R2:W0:Y:S01]  /*fdc0*/  LDS R61, [R147+0x3900] ;  /* 0x00390000933d7984 */ /* 0x0044220000000800 */
[----:B------:R-:W-:Y:S01]  /*fdd0*/  BSSY B0, `(.L_x_2176) ;  /* 0x0000004000007945 */ /* 0x000fe20003800000 */
[----:B---3--:R-:W-:-:S03]  /*fde0*/  LEA R60, R149, R36, 0x2 ;  /* 0x00000024953c7211 */ /* 0x008fc600078e10ff */
[----:B------:R-:W-:Y:S05]  /*fdf0*/  @!P4 BRA `(.L_x_2177) ;  /* 0x000000000004c947 */ /* 0x000fea0003800000 */
[----:B0-----:R3:W-:Y:S02]  /*fe00*/  REDG.E.ADD.F32.FTZ.RN.STRONG.GPU desc[UR20][R62.64+-0x2800], R61 ;  /* 0xffd8003d3e0079a6 */ /* 0x0017e4000c10f394 */
.L_x_2177:
[----:B------:R-:W-:Y:S05]  /*fe10*/  BSYNC B0 ;  /* 0x0000000000007941 */ /* 0x000fea0003800000 */
.L_x_2176:
[----:B0--3--:R0:W3:Y:S01]  /*fe20*/  LDS R61, [R60+0x3b00] ;  /* 0x003b00003c3d7984 */ /* 0x0090e20000000800 */
[----:B------:R-:W-:Y:S01]  /*fe30*/  BSSY B0, `(.L_x_2178) ;  /* 0x0000005000007945 */ /* 0x000fe20003800000 */
[C---:B--2---:R-:W-:Y:S02]  /*fe40*/  IADD3 R147, R82.reuse, 0x700, RZ ;  /* 0x0000070052937810 */ /* 0x044fe40007ffe0ff */
[----:B------:R-:W-:Y:S01]  /*fe50*/  IADD3 R149, R82, 0x780, RZ ;  /* 0x0000078052957810 */ /* 0x000fe20007ffe0ff */
[----:B------:R-:W-:Y:S06]  /*fe60*/  @!P5 BRA `(.L_x_2179) ;  /* 0x000000000004d947 */ /* 0x000fec0003800000 */
[----:B---3--:R2:W-:Y:S02]  /*fe70*/  REDG.E.ADD.F32.FTZ.RN.STRONG.GPU desc[UR20][R62.64+-0x2600], R61 ;  /* 0xffda003d3e0079a6 */ /* 0x0085e4000c10f394 */
.L_x_2179:
[----:B------:R-:W-:Y:S05]  /*fe80*/  BSYNC B0 ;  /* 0x0000000000007941 */ /* 0x000fea0003800000 */
.L_x_2178:
[----:B--23--:R-:W-:Y:S01]  /*fe90*/  IADD3 R61, R82, 0x800, RZ ;  /* 0x00000800523d7810 */ /* 0x00cfe20007ffe0ff */
[----:B------:R-:W-:Y:S01]  /*fea0*/  BSSY B0, `(.L_x_2180) ;  /* 0x0000010000007945 */ /* 0x000fe20003800000 */
[-C--:B------:R-:W-:Y:S02]  /*feb0*/  LEA.HI.SX32 R147, R147, R82.reuse, 0x1b ;  /* 0x0000005293937211 */ /* 0x080fe400078fdaff */
[----:B-1----:R-:W-:Y:S02]  /*fec0*/  LEA.HI.SX32 R151, R61, R82, 0x1b ;  /* 0x000000523d977211 */ /* 0x002fe400078fdaff */
[----:B------:R-:W-:Y:S02]  /*fed0*/  LEA R61, R147, R36, 0x2 ;  /* 0x00000024933d7211 */ /* 0x000fe400078e10ff */
[----:B------:R-:W-:Y:S02]  /*fee0*/  ISETP.GE.AND P6, PT, R145, 0x701, PT ;  /* 0x000007019100780c */ /* 0x000fe40003fc6270 */
[----:B------:R-:W-:-:S02]  /*fef0*/  LEA.HI.SX32 R149, R149, R82, 0x1b ;  /* 0x0000005295957211 */ /* 0x000fc400078fdaff */
[----:B------:R-:W1:Y:S01]  /*ff00*/  LDS R61, [R61+0x3d00] ;  /* 0x003d00003d3d7984 */ /* 0x000e620000000800 */
        /* <DEDUP_REMOVED lines=9> */
.L_x_2181:
[----:B------:R-:W-:Y:S05]  /*ffa0*/  BSYNC B0 ;  /* 0x0000000000007941 */ /* 0x000fea0003800000 */
.L_x_2180:
[----:B-12---:R1:W2:Y:S01]  /*ffb0*/  LDS R61, [R149+0x3f00] ;  /* 0x003f0000953d7984 */ /* 0x0062a20000000800 */
[----:B------:R-:W-:Y:S01]  /*ffc0*/  BSSY B0, `(.L_x_2182) ;  /* 0x0000006000007945 */ /* 0x000fe20003800000 */
[----:B------:R-:W-:Y:S02]  /*ffd0*/  IADD3 R147, R82, 0x900, RZ ;  /* 0x0000090052937810 */ /* 0x000fe40007ffe0ff */
[----:B------:R-:W-:Y:S02]  /*ffe0*/  LEA.HI.SX32 R153, R153, R82, 0x1b ;  /* 0x0000005299997211 */ /* 0x000fe400078fdaff */
[----:B------:R-:W-:Y:S01]  /*fff0*/  LEA R151, R151, R36, 0x2 ;  /* 0x0000002497977211 */ /* 0x000fe200078e10ff */
[----:B------:R-:W-:Y:S06]  /*10000*/  @!P1 BRA `(.L_x_2183) ;  /* 0x0000000000049947 */ /* 0x000fec0003800000 */
[----:B--2---:R3:W-:Y:S02]  /*10010*/  REDG.E.ADD.F32.FTZ.RN.STRONG.GPU desc[UR20][R62.64+-0x2200], R61 ;  /* 0xffde003d3e0079a6 */ /* 0x0047e4000c10f394 */
.L_x_2183:
[----:B------:R-:W-:Y:S05]  /*10020*/  BSYNC B0 ;  /* 0x0000000000007941 */ /* 0x000fea0003800000 */
.L_x_2182:
[----:B--23--:R2:W3:Y:S01]  /*10030*/  LDS R61, [R151+0x4100] ;  /* 0x00410000973d7984 */ /* 0x00c4e20000000800 */
[----:B------:R-:W-:Y:S01]  /*10040*/  BSSY B0, `(.L_x_2184) ;  /* 0x0000006000007945 */ /* 0x000fe20003800000 */
[----:B-1----:R-:W-:Y:S02]  /*10050*/  IADD3 R149, R82, 0x980, RZ ;  /* 0x0000098052957810 */ /* 0x002fe40007ffe0ff */
[----:B------:R-:W-:Y:S02]  /*10060*/  LEA.HI.SX32 R147, R147, R82, 0x1b ;  /* 0x0000005293937211 */ /* 0x000fe400078fdaff */
[----:B------:R-:W-:Y:S01]  /*10070*/  LEA R153, R153, R36, 0x2 ;  /* 0x0000002499997211 */ /* 0x000fe200078e10ff */
[----:B------:R-:W-:Y:S06]  /*10080*/  @!P2 BRA `(.L_x_2185) ;  /* 0x000000000004a947 */ /* 0x000fec0003800000 */
[----:B---3--:R1:W-:Y:S02]  /*10090*/  REDG.E.ADD.F32.FTZ.RN.STRONG.GPU desc[UR20][R62.64+-0x2000], R61 ;  /* 0xffe0003d3e0079a6 */ /* 0x0083e4000c10f394 */
.L_x_2185:
[----:B------:R-:W-:Y:S05]  /*100a0*/  BSYNC B0 ;  /* 0x0000000000007941 */ /* 0x000fea0003800000 */
.L_x_2184:
[----:B-1-3--:R1:W3:Y:S01]  /*100b0*/  LDS R61, [R153+0x4300] ;  /* 0x00430000993d7984 */ /* 0x00a2e20000000800 */
[----:B------:R-:W-:Y:S01]  /*100c0*/  BSSY B0, `(.L_x_2186) ;  /* 0x0000005000007945 */ /* 0x000fe20003800000 */
[----:B------:R-:W-:Y:S02]  /*100d0*/  LEA.HI.SX32 R149, R149, R82, 0x1b ;  /* 0x0000005295957211 */ /* 0x000fe400078fdaff */
[----:B------:R-:W-:Y:S01]  /*100e0*/  LEA R147, R147, R36, 0x2 ;  /* 0x0000002493937211 */ /* 0x000fe200078e10ff */
[----:B------:R-:W-:Y:S06]  /*100f0*/  @!P3 BRA `(.L_x_2187) ;  /* 0x000000000004b947 */ /* 0x000fec0003800000 */
[----:B---3--:R3:W-:Y:S02]  /*10100*/  REDG.E.ADD.F32.FTZ.RN.STRONG.GPU desc[UR20][R62.64+-0x1e00], R61 ;  /* 0xffe2003d3e0079a6 */ /* 0x0087e4000c10f394 */
.L_x_2187:
[----:B------:R-:W-:Y:S05]  /*10110*/  BSYNC B0 ;  /* 0x0000000000007941 */ /* 0x000fea0003800000 */
.L_x_2186:
[----:B---3--:R3:W1:Y:S01]  /*10120*/  LDS R61, [R147+0x4500] ;  /* 0x00450000933d7984 */ /* 0x0086620000000800 */
[----:B------:R-:W-:Y:S01]  /*10130*/  BSSY B0, `(.L_x_2188) ;  /* 0x0000004000007945 */ /* 0x000fe20003800000 */
[----:B0-----:R-:W-:-:S03]  /*10140*/  LEA R60, R149, R36, 0x2 ;  /* 0x00000024953c7211 */ /* 0x001fc600078e10ff */
[----:B------:R-:W-:Y:S05]  /*10150*/  @!P4 BRA `(.L_x_2189) ;  /* 0x000000000004c947 */ /* 0x000fea0003800000 */
[----:B-1----:R0:W-:Y:S02]  /*10160*/  REDG.E.ADD.F32.FTZ.RN.STRONG.GPU desc[UR20][R62.64+-0x1c00], R61 ;  /* 0xffe4003d3e0079a6 */ /* 0x0021e4000c10f394 */
.L_x_2189:
[----:B------:R-:W-:Y:S05]  /*10170*/  BSYNC B0 ;  /* 0x0000000000007941 */ /* 0x000fea0003800000 */
.L_x_2188:
[----:B01----:R0:W1:Y:S01]  /*10180*/  LDS R61, [R60+0x4700] ;  /* 0x004700003c3d7984 */ /* 0x0030620000000800 */
[----:B------:R-:W-:Y:S01]  /*10190*/  BSSY B0, `(.L_x_2190) ;  /* 0x0000005000007945 */ /* 0x000fe20003800000 */
[C---:B---3--:R-:W-:Y:S02]  /*101a0*/  IADD3 R147, R82.reuse, 0xa00, RZ ;  /* 0x00000a0052937810 */ /* 0x048fe40007ffe0ff */
[----:B------:R-:W-:Y:S01]  /*101b0*/  IADD3 R149, R82, 0xa80, RZ ;  /* 0x00000a8052957810 */ /* 0x000fe20007ffe0ff */
[----:B------:R-:W-:Y:S06]  /*101c0*/  @!P5 BRA `(.L_x_2191) ;  /* 0x000000000004d947 */ /* 0x000fec0003800000 */
[----:B-1----:R3:W-:Y:S02]  /*101d0*/  REDG.E.ADD.F32.FTZ.RN.STRONG.GPU desc[UR20][R62.64+-0x1a00], R61 ;  /* 0xffe6003d3e0079a6 */ /* 0x0027e4000c10f394 */
.L_x_2191:
[----:B------:R-:W-:Y:S05]  /*101e0*/  BSYNC B0 ;  /* 0x0000000000007941 */ /* 0x000fea0003800000 */
.L_x_2190:
[----:B-1-3--:R-:W-:Y:S01]  /*101f0*/  IADD3 R61, R82, 0xb00, RZ ;  /* 0x00000b00523d7810 */ /* 0x00afe20007ffe0ff */
[----:B------:R-:W-:Y:S01]  /*10200*/  BSSY B0, `(.L_x_2192) ;  /* 0x0000010000007945 */ /* 0x000fe20003800000 */
[-C--:B------:R-:W-:Y:S02]  /*10210*/  LEA.HI.SX32 R147, R147, R82.reuse, 0x1b ;  /* 0x0000005293937211 */ /* 0x080fe400078fdaff */
[----:B--2---:R-:W-:Y:S02]  /*10220*/  LEA.HI.SX32 R151, R61, R82, 0x1b ;  /* 0x000000523d977211 */ /* 0x004fe400078fdaff */
        /* <DEDUP_REMOVED lines=13> */
.L_x_2193:
[----:B------:R-:W-:Y:S05]  /*10300*/  BSYNC B0 ;  /* 0x0000000000007941 */ /* 0x000fea0003800000 */
.L_x_2192:
[----:B-12---:R1:W2:Y:S01]  /*10310*/  LDS R61, [R149+0x4b00] ;  /* 0x004b0000953d7984 */ /* 0x0062a20000000800 */
[----:B------:R-:W-:Y:S01]  /*10320*/  BSSY B0, `(.L_x_2194) ;  /* 0x0000006000007945 */ /* 0x000fe20003800000 */
[----:B------:R-:W-:Y:S02]  /*10330*/  IADD3 R147, R82, 0xc00, RZ ;  /* 0x00000c0052937810 */ /* 0x000fe40007ffe0ff */
[----:B------:R-:W-:Y:S02]  /*10340*/  LEA.HI.SX32 R153, R153, R82, 0x1b ;  /* 0x0000005299997211 */ /* 0x000fe400078fdaff */
[----:B------:R-:W-:Y:S01]  /*10350*/  LEA R151, R151, R36, 0x2 ;  /* 0x0000002497977211 */ /* 0x000fe200078e10ff */
[----:B------:R-:W-:Y:S06]  /*10360*/  @!P1 BRA `(.L_x_2195) ;  /* 0x0000000000049947 */ /* 0x000fec0003800000 */
[----:B--2---:R3:W-:Y:S02]  /*10370*/  REDG.E.ADD.F32.FTZ.RN.STRONG.GPU desc[UR20][R62.64+-0x1600], R61 ;  /* 0xffea003d3e0079a6 */ /* 0x0047e4000c10f394 */
.L_x_2195:
[----:B------:R-:W-:Y:S05]  /*10380*/  BSYNC B0 ;  /* 0x0000000000007941 */ /* 0x000fea0003800000 */
.L_x_2194:
[----:B--23--:R2:W3:Y:S01]  /*10390*/  LDS R61, [R151+0x4d00] ;  /* 0x004d0000973d7984 */ /* 0x00c4e20000000800 */
[----:B------:R-:W-:Y:S01]  /*103a0*/  BSSY B0, `(.L_x_2196) ;  /* 0x0000006000007945 */ /* 0x000fe20003800000 */
[----:B-1----:R-:W-:Y:S02]  /*103b0*/  IADD3 R149, R82, 0xc80, RZ ;  /* 0x00000c8052957810 */ /* 0x002fe40007ffe0ff */
[----:B------:R-:W-:Y:S02]  /*103c0*/  LEA.HI.SX32 R147, R147, R82, 0x1b ;  /* 0x0000005293937211 */ /* 0x000fe400078fdaff */
[----:B------:R-:W-:Y:S01]  /*103d0*/  LEA R153, R153, R36, 0x2 ;  /* 0x0000002499997211 */ /* 0x000fe200078e10ff */
[----:B------:R-:W-:Y:S06]  /*103e0*/  @!P2 BRA `(.L_x_2197) ;  /* 0x000000000004a947 */ /* 0x000fec0003800000 */
[----:B---3--:R1:W-:Y:S02]  /*103f0*/  REDG.E.ADD.F32.FTZ.RN.STRONG.GPU desc[UR20][R62.64+-0x1400], R61 ;  /* 0xffec003d3e0079a6 */ /* 0x0083e4000c10f394 */
.L_x_2197:
[----:B------:R-:W-:Y:S05]  /*10400*/  BSYNC B0 ;  /* 0x0000000000007941 */ /* 0x000fea0003800000 */
.L_x_2196:
[----:B-1-3--:R1:W3:Y:S01]  /*10410*/  LDS R61, [R153+0x4f00] ;  /* 0x004f0000993d7984 */ /* 0x00a2e20000000800 */
[----:B------:R-:W-:Y:S01]  /*10420*/  BSSY B0, `(.L_x_2198) ;  /* 0x0000005000007945 */ /* 0x000fe20003800000 */
[----:B------:R-:W-:Y:S02]  /*10430*/  LEA.HI.SX32 R149, R149, R82, 0x1b ;  /* 0x0000005295957211 */ /* 0x000fe400078fdaff */
[----:B------:R-:W-:Y:S01]  /*10440*/  LEA R147, R147, R36, 0x2 ;  /* 0x0000002493937211 */ /* 0x000fe200078e10ff */
[----:B------:R-:W-:Y:S06]  /*10450*/  @!P3 BRA `(.L_x_2199) ;  /* 0x000000000004b947 */ /* 0x000fec0003800000 */
[----:B---3--:R3:W-:Y:S02]  /*10460*/  REDG.E.ADD.F32.FTZ.RN.STRONG.GPU desc[UR20][R62.64+-0x1200], R61 ;  /* 0xffee003d3e0079a6 */ /* 0x0087e4000c10f394 */
.L_x_2199:
[----:B------:R-:W-:Y:S05]  /*10470*/  BSYNC B0 ;  /* 0x0000000000007941 */ /* 0x000fea0003800000 */
.L_x_2198:
[----:B---3--:R3:W1:Y:S01]  /*10480*/  LDS R61, [R147+0x5100] ;  /* 0x00510000933d7984 */ /* 0x0086620000000800 */
[----:B------:R-:W-:Y:S01]  /*10490*/  BSSY B0, `(.L_x_2200) ;  /* 0x0000004000007945 */ /* 0x000fe20003800000 */
[----:B0-----:R-:W-:-:S03]  /*104a0*/  LEA R60, R149, R36, 0x2 ;  /* 0x00000024953c7211 */ /* 0x001fc600078e10ff */
[----:B------:R-:W-:Y:S05]  /*104b0*/  @!P4 BRA `(.L_x_2201) ;  /* 0x000000000004c947 */ /* 0x000fea0003800000 */
[----:B-1----:R0:W-:Y:S02]  /*104c0*/  REDG.E.ADD.F32.FTZ.RN.STRONG.GPU desc[UR20][R62.64+-0x1000], R61 ;  /* 0xfff0003d3e0079a6 */ /* 0x0021e4000c10f394 */
.L_x_2201:
[----:B------:R-:W-:Y:S05]  /*104d0*/  BSYNC B0 ;  /* 0x0000000000007941 */ /* 0x000fea0003800000 */
.L_x_2200:
[----:B01----:R0:W1:Y:S01]  /*104e0*/  LDS R61, [R60+0x5300] ;  /* 0x005300003c3d7984 */ /* 0x0030620000000800 */
[----:B------:R-:W-:Y:S01]  /*104f0*/  BSSY B0, `(.L_x_2202) ;  /* 0x0000005000007945 */ /* 0x000fe20003800000 */
[C---:B---3--:R-:W-:Y:S02]  /*10500*/  IADD3 R147, R82.reuse, 0xd00, RZ ;  /* 0x00000d0052937810 */ /* 0x048fe40007ffe0ff */
[----:B------:R-:W-:Y:S01]  /*10510*/  IADD3 R149, R82, 0xd80, RZ ;  /* 0x00000d8052957810 */ /* 0x000fe20007ffe0ff */
[----:B------:R-:W-:Y:S06]  /*10520*/  @!P5 BRA `(.L_x_2203) ;  /* 0x000000000004d947 */ /* 0x000fec0003800000 */
[----:B-1----:R3:W-:Y:S02]  /*10530*/  REDG.E.ADD.F32.FTZ.RN.STRONG.GPU desc[UR20][R62.64+-0xe00], R61 ;  /* 0xfff2003d3e0079a6 */ /* 0x0027e4000c10f394 */
.L_x_2203:
[----:B------:R-:W-:Y:S05]  /*10540*/  BSYNC B0 ;  /* 0x0000000000007941 */ /* 0x000fea0003800000 */
.L_x_2202:
        /* <DEDUP_REMOVED lines=17> */
.L_x_2205:
[----:B------:R-:W-:Y:S05]  /*10660*/  BSYNC B0 ;  /* 0x0000000000007941 */ /* 0x000fea0003800000 */
.L_x_2204:
[----:B-12---:R1:W2:Y:S01]  /*10670*/  LDS R61, [R149+0x5700] ;  /* 0x00570000953d7984 */ /* 0x0062a20000000800 */
[----:B------:R-:W-:Y:S01]  /*10680*/  BSSY B0, `(.L_x_2206) ;  /* 0x0000006000007945 */ /* 0x000fe20003800000 */
[----:B------:R-:W-:Y:S02]  /*10690*/  IADD3 R145, R82, 0xf00, RZ ;  /* 0x00000f0052917810 */ /* 0x000fe40007ffe0ff */
[----:B------:R-:W-:Y:S02]  /*106a0*/  LEA.HI.SX32 R153, R153, R82, 0x1b ;  /* 0x0000005299997211 */ /* 0x000fe400078fdaff */
[----:B------:R-:W-:Y:S01]  /*106b0*/  LEA R151, R151, R36, 0x2 ;  /* 0x0000002497977211 */ /* 0x000fe200078e10ff */
[----:B------:R-:W-:Y:S06]  /*106c0*/  @!P1 BRA `(.L_x_2207) ;  /* 0x0000000000049947 */ /* 0x000fec0003800000 */
[----:B--2---:R3:W-:Y:S02]  /*106d0*/  REDG.E.ADD.F32.FTZ.RN.STRONG.GPU desc[UR20][R62.64+-0xa00], R61 ;  /* 0xfff6003d3e0079a6 */ /* 0x0047e4000c10f394 */
.L_x_2207:
[----:B------:R-:W-:Y:S05]  /*106e0*/  BSYNC B0 ;  /* 0x0000000000007941 */ /* 0x000fea0003800000 */
.L_x_2206:
[----:B--23--:R2:W3:Y:S01]  /*106f0*/  LDS R61, [R151+0x5900] ;  /* 0x00590000973d7984 */ /* 0x00c4e20000000800 */
[----:B------:R-:W-:Y:S01]  /*10700*/  BSSY B0, `(.L_x_2208) ;  /* 0x0000006000007945 */ /* 0x000fe20003800000 */
[----:B------:R-:W-:Y:S02]  /*10710*/  IADD3 R147, R82, 0xf80, RZ ;  /* 0x00000f8052937810 */ /* 0x000fe40007ffe0ff */
[----:B------:R-:W-:Y:S02]  /*10720*/  LEA.HI.SX32 R145, R145, R82, 0x1b ;  /* 0x0000005291917211 */ /* 0x000fe400078fdaff */
[----:B------:R-:W-:Y:S01]  /*10730*/  LEA R153, R153, R36, 0x2 ;  /* 0x0000002499997211 */ /* 0x000fe200078e10ff */
[----:B------:R-:W-:Y:S06]  /*10740*/  @!P2 BRA `(.L_x_2209) ;  /* 0x000000000004a947 */ /* 0x000fec0003800000 */
[----:B---3--:R3:W-:Y:S02]  /*10750*/  REDG.E.ADD.F32.FTZ.RN.STRONG.GPU desc[UR20][R62.64+-0x800], R61 ;  /* 0xfff8003d3e0079a6 */ /* 0x0087e4000c10f394 */
.L_x_2209:
[----:B------:R-:W-:Y:S05]  /*10760*/  BSYNC B0 ;  /* 0x0000000000007941 */ /* 0x000fea0003800000 */
.L_x_2208:
[----:B---3--:R3:W0:Y:S01]  /*10770*/  LDS R61, [R153+0x5b00] ;  /* 0x005b0000993d7984 */ /* 0x0086220000000800 */
[----:B------:R-:W-:Y:S01]  /*10780*/  BSSY B0, `(.L_x_2210) ;  /* 0x0000005000007945 */ /* 0x000fe20003800000 */
[----:B------:R-:W-:Y:S02]  /*10790*/  LEA.HI.SX32 R147, R147, R82, 0x1b ;  /* 0x0000005293937211 */ /* 0x000fe400078fdaff */
[----:B------:R-:W-:Y:S01]  /*107a0*/  LEA R145, R145, R36, 0x2 ;  /* 0x0000002491917211 */ /* 0x000fe200078e10ff */
[----:B------:R-:W-:Y:S06]  /*107b0*/  @!P3 BRA `(.L_x_2211) ;  /* 0x000000000004b947 */ /* 0x000fec0003800000 */
[----:B0-----:R0:W-:Y:S02]  /*107c0*/  REDG.E.ADD.F32.FTZ.RN.STRONG.GPU desc[UR20][R62.64+-0x600], R61 ;  /* 0xfffa003d3e0079a6 */ /* 0x0011e4000c10f394 */
.L_x_2211:
[----:B------:R-:W-:Y:S05]  /*107d0*/  BSYNC B0 ;  /* 0x0000000000007941 */ /* 0x000fea0003800000 */
.L_x_2210:
[----:B0-----:R0:W0:Y:S01]  /*107e0*/  LDS R61, [R145+0x5d00] ;  /* 0x005d0000913d7984 */ /* 0x0010220000000800 */
[----:B------:R-:W-:Y:S01]  /*107f0*/  BSSY B0, `(.L_x_2212) ;  /* 0x0000004000007945 */ /* 0x000fe20003800000 */
[----:B------:R-:W-:-:S03]  /*10800*/  LEA R147, R147, R36, 0x2 ;  /* 0x0000002493937211 */ /* 0x000fc600078e10ff */
[----:B------:R-:W-:Y:S05]  /*10810*/  @!P4 BRA `(.L_x_2213) ;  /* 0x000000000004c947 */ /* 0x000fea0003800000 */
[----:B0-----:R0:W-:Y:S02]  /*10820*/  REDG.E.ADD.F32.FTZ.RN.STRONG.GPU desc[UR20][R62.64+-0x400], R61 ;  /* 0xfffc003d3e0079a6 */ /* 0x0011e4000c10f394 */
.L_x_2213:
[----:B------:R-:W-:Y:S05]  /*10830*/  BSYNC B0 ;  /* 0x0000000000007941 */ /* 0x000fea0003800000 */
.L_x_2212:
[----:B0-----:R0:W0:Y:S01]  /*10840*/  LDS R61, [R147+0x5f00] ;  /* 0x005f0000933d7984 */ /* 0x0010220000000800 */
[----:B------:R-:W-:Y:S01]  /*10850*/  BSSY B0, `(.L_x_2214) ;  /* 0x0000004000007945 */ /* 0x000fe20003800000 */
[----:B------:R-:W-:-:S03]  /*10860*/  FADD.FTZ R60, R127, R106 ;  /* 0x0000006a7f3c7221 */ /* 0x000fc60000010000 */
[----:B------:R-:W-:Y:S05]  /*10870*/  @!P5 BRA `(.L_x_2215) ;  /* 0x000000000004d947 */ /* 0x000fea0003800000 */
[----:B0-----:R0:W-:Y:S02]  /*10880*/  REDG.E.ADD.F32.FTZ.RN.STRONG.GPU desc[UR20][R62.64+-0x200], R61 ;  /* 0xfffe003d3e0079a6 */ /* 0x0011e4000c10f394 */
.L_x_2215:
[----:B------:R-:W-:Y:S05]  /*10890*/  BSYNC B0 ;  /* 0x0000000000007941 */ /* 0x000fea0003800000 */
.L_x_2214:
        /* <DEDUP_REMOVED lines=9> */
[----:B------:R-:W-:Y:S01]  /*10930*/  FMUL.FTZ R77, R77, R122 ;  /* 0x0000007a4d4d7220 */ /* 0x000fe20000410000 */
[----:B------:R-:W-:Y:S01]  /*10940*/  FFMA.FTZ R215, R84, R112, R215 ;  /* 0x0000007054d77223 */ /* 0x000fe200000100d7 */
[----:B------:R-:W-:Y:S01]  /*10950*/  FFMA.FTZ R119, R204, R119, R121 ;  /* 0x00000077cc777223 */ /* 0x000fe20000010079 */
[----:B------:R-:W2:Y:S01]  /*10960*/  SHFL.DOWN PT, R108, R217, 0x1, 0x1f ;  /* 0x08201f00d96c7f89 */ /* 0x000ea200000e0000 */
[----:B------:R-:W-:Y:S01]  /*10970*/  FFMA.FTZ R77, R208, R125, R77 ;  /* 0x0000007dd04d7223 */ /* 0x000fe2000001004d */
[----:B------:R-:W-:Y:S01]  /*10980*/  FFMA.FTZ R120, R75, R116, R120 ;  /* 0x000000744b787223 */ /* 0x000fe20000010078 */
[----:B------:R-:W-:Y:S01]  /*10990*/  FMUL.FTZ R144, R73, R144 ;  /* 0x0000009049907220 */ /* 0x000fe20000410000 */
[----:B------:R-:W3:Y:S01]  /*109a0*/  SHFL.DOWN PT, R127, R60, 0x1, 0x1f ;  /* 0x08201f003c7f7f89 */ /* 0x000ee200000e0000 */
[----:B------:R-:W-:Y:S01]  /*109b0*/  FFMA.FTZ R77, R76, R115, R77 ;  /* 0x000000734c4d7223 */ /* 0x000fe2000001004d */
[----:B------:R-:W-:Y:S01]  /*109c0*/  FFMA.FTZ R119, R74, R117, R119 ;  /* 0x000000754a777223 */ /* 0x000fe20000010077 */
[----:B------:R-:W-:Y:S01]  /*109d0*/  ISETP.NE.AND P2, PT, R81, RZ, PT ;  /* 0x000000ff5100720c */ /* 0x000fe20003f45270 */
[----:B------:R-:W-:Y:S01]  /*109e0*/  FMUL.FTZ R88, R88, R181 ;  /* 0x000000b558587220 */ /* 0x000fe20000410000 */
[----:B------:R-:W-:Y:S01]  /*109f0*/  ISETP.NE.AND P3, PT, R82, RZ, PT ;  /* 0x000000ff5200720c */ /* 0x000fe20003f65270 */
        /* <DEDUP_REMOVED lines=10> */
[----:B-1----:R-:W-:Y:S01]  /*10aa0*/  @!P1 FADD.FTZ R62, R62, R145 ;  /* 0x000000913e3e9221 */ /* 0x002fe20000010000 */
[----:B------:R-:W0:Y:S01]  /*10ab0*/  SHFL.DOWN PT, R106, R61, 0x2, 0x1f ;  /* 0x08401f003d6a7f89 */ /* 0x000e2200000e0000 */
[----:B------:R-:W-:Y:S01]  /*10ac0*/  FMUL.FTZ R191, R191, R128 ;  /* 0x00000080bfbf7220 */ /* 0x000fe20000410000 */
[----:B------:R-:W-:Y:S01]  /*10ad0*/  FMUL.FTZ R103, R103, R175 ;  /* 0x000000af67677220 */ /* 0x000fe20000410000 */
[----:B--2---:R-:W-:Y:S01]  /*10ae0*/  @!P1 FADD.FTZ R63, R63, R108 ;  /* 0x0000006c3f3f9221 */ /* 0x004fe20000010000 */
[----:B------:R-:W1:Y:S01]  /*10af0*/  SHFL.DOWN PT, R111, R62, 0x2, 0x1f ;  /* 0x08401f003e6f7f89 */ /* 0x000e6200000e0000 */
[----:B------:R-:W-:Y:S01]  /*10b00*/  FMUL.FTZ R64, R64, R129 ;  /* 0x0000008140407220 */ /* 0x000fe20000410000 */
        /* <DEDUP_REMOVED lines=40> */
[----:B------:R-:W-:Y:S01]  /*10d90*/  BSSY B0, `(.L_x_2216) ;  /* 0x0000058000007945 */ /* 0x000fe20003800000 */
        /* <DEDUP_REMOVED lines=9> */
[----:B------:R-:W-:Y:S01]  /*10e30*/  FADD.FTZ R28, R135, R28 ;  /* 0x0000001c871c7221 */ /* 0x000fe20000010000 */
[----:B-1----:R-:W-:Y:S01]  /*10e40*/  @!P1 FADD.FTZ R62, R62, R83 ;  /* 0x000000533e3e9221 */ /* 0x002fe20000010000 */
[----:B------:R-:W0:Y:S01]  /*10e50*/  SHFL.DOWN PT, R78, R61, 0x8, 0x1f ;  /* 0x09001f003d4e7f89 */ /* 0x000e2200000e0000 */
[----:B------:R-:W-:Y:S01]  /*10e60*/  FFMA.FTZ R223, R118, R42, R223 ;  /* 0x0000002a76df7223 */ /* 0x000fe200000100df */
        /* <DEDUP_REMOVED lines=9> */
[----:B------:R-:W-:Y:S01]  /*10f00*/  FADD.FTZ R25, R120, R25 ;  /* 0x0000001978197221 */ /* 0x000fe20000010000 */
[----:B------:R-:W3:Y:S01]  /*10f10*/  SHFL.DOWN PT, R79, R60, 0x8, 0x1f ;  /* 0x09001f003c4f7f89 */ /* 0x000ee200000e0000 */
[----:B------:R-:W-:Y:S01]  /*10f20*/  FFMA.FTZ R226, R117, R45, R226 ;  /* 0x0000002d75e27223 */ /* 0x000fe200000100e2 */
[----:B------:R-:W-:Y:S01]  /*10f30*/  FADD.FTZ R24, R119, R24 ;  /* 0x0000001877187221 */ /* 0x000fe20000010000 */
[----:B------:R-:W-:Y:S01]  /*10f40*/  FFMA.FTZ R229, R88, R46, R229 ;  /* 0x0000002e58e57223 */ /* 0x000fe200000100e5 */
[----:B------:R-:W-:Y:S01]  /*10f50*/  FADD.FTZ R23, R72, R23 ;  /* 0x0000001748177221 */ /* 0x000fe20000010000 */
[----:B------:R-:W-:Y:S01]  /*10f60*/  FFMA.FTZ R230, R91, R47, R230 ;  /* 0x0000002f5be67223 */ /* 0x000fe200000100e6 */
[----:B------:R-:W-:Y:S01]  /*10f70*/  FADD.FTZ R22, R71, R22 ;  /* 0x0000001647167221 */ /* 0x000fe20000010000 */
[----:B------:R-:W-:Y:S01]  /*10f80*/  FFMA.FTZ R233, R92, R48, R233 ;  /* 0x000000305ce97223 */ /* 0x000fe200000100e9 */
[----:B------:R-:W-:Y:S01]  /*10f90*/  FFMA.FTZ R234, R95, R49, R234 ;  /* 0x000000315fea7223 */ /* 0x000fe200000100ea */
[----:B------:R-:W-:Y:S01]  /*10fa0*/  FADD.FTZ R21, R68, R21 ;  /* 0x0000001544157221 */ /* 0x000fe20000010000 */
[----:B------:R-:W-:Y:S01]  /*10fb0*/  FADD.FTZ R20, R67, R20 ;  /* 0x0000001443147221 */ /* 0x000fe20000010000 */
[----:B------:R-:W-:Y:S01]  /*10fc0*/  FFMA.FTZ R235, R98, R50, R235 ;  /* 0x0000003262eb7223 */ /* 0x000fe200000100eb */
[----:B0-----:R-:W-:Y:S01]  /*10fd0*/  @!P1 FADD.FTZ R61, R61, R78 ;  /* 0x0000004e3d3d9221 */ /* 0x001fe20000010000 */
[----:B------:R-:W-:Y:S01]  /*10fe0*/  FFMA.FTZ R236, R101, R51, R236 ;  /* 0x0000003365ec7223 */ /* 0x000fe200000100ec */
[----:B------:R-:W-:Y:S01]  /*10ff0*/  FADD.FTZ R19, R96, R19 ;  /* 0x0000001360137221 */ /* 0x000fe20000010000 */
[----:B------:R-:W-:Y:S01]  /*11000*/  FFMA.FTZ R237, R104, R52, R237 ;  /* 0x0000003468ed7223 */ /* 0x000fe200000100ed */
[----:B-1----:R-:W-:Y:S01]  /*11010*/  @!P1 FADD.FTZ R62, R62, R83 ;  /* 0x000000533e3e9221 */ /* 0x002fe20000010000 */
[----:B------:R-:W0:Y:S01]  /*11020*/  SHFL.DOWN PT, R74, R61, 0x10, 0x1f ;  /* 0x0a001f003d4a7f89 */ /* 0x000e2200000e0000 */
[----:B------:R-:W-:Y:S01]  /*11030*/  FADD.FTZ R18, R99, R18 ;  /* 0x0000001263127221 */ /* 0x000fe20000010000 */
[----:B------:R-:W-:Y:S01]  /*11040*/  FADD.FTZ R17, R102, R17 ;  /* 0x0000001166117221 */ /* 0x000fe20000010000 */
[----:B--2---:R-:W-:Y:S01]  /*11050*/  @!P1 FADD.FTZ R63, R63, R84 ;  /* 0x000000543f3f9221 */ /* 0x004fe20000010000 */
        /* <DEDUP_REMOVED lines=43> */
.L_x_2217:
[----:B------:R-:W-:Y:S05]  /*11310*/  BSYNC B0 ;  /* 0x0000000000007941 */ /* 0x000fea0003800000 */
.L_x_2216:
[----:B------:R-:W-:Y:S02]  /*11320*/  UIADD3 UR7, UR7, 0x1, URZ ;  /* 0x0000000107077890 */ /* 0x000fe4000fffe03f */
[----:B------:R-:W-:Y:S02]  /*11330*/  UIADD3 UR8, UP1, UR8, 0x1, URZ ;  /* 0x0000000108087890 */ /* 0x000fe4000ff3e03f */
[----:B------:R-:W-:Y:S02]  /*11340*/  UISETP.GE.AND UP0, UPT, UR7, UR53, UPT ;  /* 0x000000350700728c */ /* 0x000fe4000bf06270 */
[----:B------:R-:W-:-:S04]  /*11350*/  UIADD3.X UR9, URZ, UR9, URZ, UP1, !UPT ;  /* 0x000000093f097290 */ /* 0x000fc80008ffe43f */
[----:B------:R-:W-:-:S13]  /*11360*/  PLOP3.LUT P1, PT, PT, PT, UP0, 0x80, 0x0 ;  /* 0x000000000000781c */ /* 0x000fda0003f2f008 */
[----:B------:R-:W-:Y:S05]  /*11370*/  @!P1 BRA `(.L_x_2218) ;  /* 0xffffff6400549947 */ /* 0x000fea000383ffff */
.L_x_2123:
        /* <DEDUP_REMOVED lines=13> */
[----:B------:R-:W-:Y:S01]  /*11450*/  PRMT R44, RZ, 0x7610, R44 ;  /* 0x00007610ff2c7816 */ /* 0x000fe2000000002c */
        /* <DEDUP_REMOVED lines=62> */
[----:B------:R-:W-:Y:S02]  /*11840*/  LOP3.LUT R10, R37, 0x180, RZ, 0xfc, !PT ;  /* 0x00000180250a7812 */ /* 0x000fe400078efcff */
[----:B------:R-:W-:Y:S01]  /*11850*/  F2FP.BF16.F32.PACK_AB R35, R35, R221 ;  /* 0x000000dd2323723e */ /* 0x000fe200000010ff */
[----:B------:R-:W4:Y:S01]  /*11860*/  @!P4 LDG.E.U16 R49, desc[UR20][R38.64+0x240] ;  /* 0x000240142631c981 */ /* 0x000f22000c1e1500 */
[----:B------:R-:W-:Y:S02]  /*11870*/  LOP3.LUT R11, R37, 0x1a0, RZ, 0xfc, !PT ;  /* 0x000001a0250b7812 */ /* 0x000fe400078efcff */
[----:B------:R-:W-:Y:S02]  /*11880*/  F2FP.BF16.F32.PACK_AB R33, R33, R34 ;  /* 0x000000222121723e */ /* 0x000fe400000010ff */
[----:B------:R-:W-:Y:S01]  /*11890*/  ISETP.NE.AND P6, PT, R82, RZ, PT ;  /* 0x000000ff5200720c */ /* 0x000fe20003fc5270 */
[----:B------:R-:W-:Y:S01]  /*118a0*/  UMOV UR7, 0x400 ;  /* 0x0000040000077882 */ /* 0x000fe20000000000 */
[C---:B------:R-:W-:Y:S01]  /*118b0*/  LOP3.LUT R12, R37.reuse, 0x1c0, RZ, 0xfc, !PT ;  /* 0x000001c0250c7812 */ /* 0x040fe200078efcff */
[----:B------:R-:W-:Y:S01]  /*118c0*/  ULEA UR9, UR10, 0xfffff800, 0xb ;  /* 0xfffff8000a097891 */ /* 0x000fe2000f8e583f */
[----:B------:R-:W-:Y:S01]  /*118d0*/  ISETP.GE.AND P5, PT, R8, UR58, PT ;  /* 0x0000003a08007c0c */ /* 0x000fe2000bfa6270 */
[----:B------:R-:W-:Y:S01]  /*118e0*/  USHF.R.S32.HI UR31, URZ, 0x1f, UR48 ;  /* 0x0000001f3f1f7899 */ /* 0x000fe20008011430 */
[----:B------:R-:W-:Y:S01]  /*118f0*/  LOP3.LUT R13, R37, 0x1e0, RZ, 0xfc, !PT ;  /* 0x000001e0250d7812 */ /* 0x000fe200078efcff */
[----:B------:R-:W-:Y:S01]  /*11900*/  ULDC.64 UR34, c[0x0][0x388] ;  /* 0x0000e20000227ab9 */ /* 0x000fe20000000a00 */
[----:B------:R-:W-:Y:S01]  /*11910*/  ISETP.GE.AND P0, PT, R9, UR58, PT ;  /* 0x0000003a09007c0c */ /* 0x000fe2000bf06270 */
[----:B------:R-:W-:Y:S01]  /*11920*/  ULDC.64 UR32, c[0x0][0x3a8] ;  /* 0x0000ea0000207ab9 */ /* 0x000fe20000000a00 */
[----:B------:R-:W-:-:S02]  /*11930*/  ISETP.GE.AND P1, PT, R10, UR58, PT ;  /* 0x0000003a0a007c0c */ /* 0x000fc4000bf26270 */
[----:B------:R-:W-:Y:S02]  /*11940*/  ISETP.GE.AND P2, PT, R11, UR58, PT ;  /* 0x0000003a0b007c0c */ /* 0x000fe4000bf46270 */
        /* <DEDUP_REMOVED lines=29> */
[----:B------:R-:W-:Y:S01]  /*11b20*/  LDS.U16 R42, [R80+0x10] ;  /* 0x00001000502a7984 */ /* 0x000fe20000000400 */
[----:B--2---:R-:W-:-:S02]  /*11b30*/  SHF.L.U32 R39, R39, 0x10, RZ ;  /* 0x0000001027277819 */ /* 0x004fc400000006ff */
[----:B---3--:R-:W-:-:S03]  /*11b40*/  SHF.L.U32 R40, R40, 0x10, RZ ;  /* 0x0000001028287819 */ /* 0x008fc600000006ff */
[----:B------:R-:W-:Y:S02]  /*11b50*/  FADD.FTZ R45, R39, UR5 ;  /* 0x00000005272d7e21 */ /* 0x000fe40008010000 */
[----:B------:R-:W-:Y:S01]  /*11b60*/  LDS.U16 R39, [R80+0xa] ;  /* 0x00000a0050277984 */ /* 0x000fe20000000400 */
[----:B----4-:R-:W-:Y:S01]  /*11b70*/  SHF.L.U32 R38, R38, 0x10, RZ ;  /* 0x0000001026267819 */ /* 0x010fe200000006ff */
[----:B------:R-:W-:Y:S01]  /*11b80*/  FADD.FTZ R46, R40, UR5 ;  /* 0x00000005282e7e21 */ /* 0x000fe20008010000 */
[----:B------:R-:W-:Y:S01]  /*11b90*/  FSETP.GTU.FTZ.AND P5, PT, R45, 20, PT ;  /* 0x41a000002d00780b */ /* 0x000fe20003fbc000 */
[----:B------:R-:W2:Y:S02]  /*11ba0*/  LDS.U16 R40, [R80+0xc] ;  /* 0x00000c0050287984 */ /* 0x000ea40000000400 */
[----:B------:R-:W-:Y:S01]  /*11bb0*/  FADD.FTZ R43, R38, UR5 ;  /* 0x00000005262b7e21 */ /* 0x000fe20008010000 */
[----:B------:R-:W-:Y:S01]  /*11bc0*/  FSETP.GTU.FTZ.AND P0, PT, R46, 20, PT ;  /* 0x41a000002e00780b */ /* 0x000fe20003f1c000 */
[----:B------:R-:W-:Y:S01]  /*11bd0*/  LDS.U16 R38, [R80+0x8] ;  /* 0x0000080050267984 */ /* 0x000fe20000000400 */
[----:B-----5:R-:W-:-:S02]  /*11be0*/  SHF.L.U32 R41, R41, 0x10, RZ ;  /* 0x0000001029297819 */ /* 0x020fc400000006ff */
[----:B------:R-:W-:-:S03]  /*11bf0*/  FSETP.GTU.FTZ.AND P4, PT, R43, 20, PT ;  /* 0x41a000002b00780b */ /* 0x000fc60003f9c000 */
[----:B------:R-:W-:Y:S02]  /*11c00*/  FADD.FTZ R47, R41, UR5 ;  /* 0x00000005292f7e21 */ /* 0x000fe40008010000 */
[----:B------:R-:W3:Y:S01]  /*11c10*/  LDS.U16 R41, [R80+0xe] ;  /* 0x00000e0050297984 */ /* 0x000ee20000000400 */
[----:B------:R-:W-:-:S03]  /*11c20*/  @!P5 FMUL.FTZ R45, R45, -1.4426950216293334961 ;  /* 0xbfb8aa3b2d2dd820 */ /* 0x000fc60000410000 */
[----:B------:R-:W-:-:S04]  /*11c30*/  @!P0 FMUL.FTZ R46, R46, -1.4426950216293334961 ;  /* 0xbfb8aa3b2e2e8820 */ /* 0x000fc80000410000 */
[----:B------:R-:W-:Y:S01]  /*11c40*/  @!P4 FMUL.FTZ R43, R43, -1.4426950216293334961 ;  /* 0xbfb8aa3b2b2bc820 */ /* 0x000fe20000410000 */
[----:B------:R-:W4:Y:S01]  /*11c50*/  @!P5 MUFU.EX2 R45, R45 ;  /* 0x0000002d002dd308 */ /* 0x000f220000000800 */
[----:B------:R-:W-:-:S07]  /*11c60*/  FSETP.GTU.FTZ.AND P1, PT, R47, 20, PT ;  /* 0x41a000002f00780b */ /* 0x000fce0003f3c000 */
[----:B------:R5:W1:Y:S08]  /*11c70*/  @!P4 MUFU.EX2 R44, R43 ;  /* 0x0000002b002cc308 */ /* 0x000a700000000800 */
[----:B------:R-:W0:Y:S01]  /*11c80*/  @!P0 MUFU.EX2 R46, R46 ;  /* 0x0000002e002e8308 */ /* 0x000e220000000800 */
[----:B-----5:R-:W5:Y:S01]  /*11c90*/  LDS.U16 R43, [R80+0x12] ;  /* 0x00001200502b7984 */ /* 0x020f620000000400 */
[----:B------:R-:W-:Y:S01]  /*11ca0*/  @!P1 FMUL.FTZ R47, R47, -1.4426950216293334961 ;  /* 0xbfb8aa3b2f2f9820 */ /* 0x000fe20000410000 */
[----:B----4-:R-:W-:Y:S01]  /*11cb0*/  @!P5 FADD.FTZ R45, R45, 1 ;  /* 0x3f8000002d2dd421 */ /* 0x010fe20000010000 */
[----:B-1----:R-:W-:-:S04]  /*11cc0*/  @!P4 FADD.FTZ R44, R44, 1 ;  /* 0x3f8000002c2cc421 */ /* 0x002fc80000010000 */
[----:B------:R-:W1:Y:S01]  /*11cd0*/  @!P1 MUFU.EX2 R47, R47 ;  /* 0x0000002f002f9308 */ /* 0x000e620000000800 */
[----:B0-----:R-:W-:-:S07]  /*11ce0*/  @!P0 FADD.FTZ R46, R46, 1 ;  /* 0x3f8000002e2e8421 */ /* 0x001fce0000010000 */
[----:B------:R-:W0:Y:S08]  /*11cf0*/  @!P4 MUFU.RCP R44, R44 ;  /* 0x0000002c002cc308 */ /* 0x000e300000001000 */
[----:B------:R-:W4:Y:S08]  /*11d00*/  @!P5 MUFU.RCP R45, R45 ;  /* 0x0000002d002dd308 */ /* 0x000f300000001000 */
[----:B------:R-:W5:Y:S01]  /*11d10*/  @!P0 MUFU.RCP R46, R46 ;  /* 0x0000002e002e8308 */ /* 0x000f620000001000 */
[----:B--2---:R-:W-:-:S02]  /*11d20*/  SHF.L.U32 R40, R40, 0x10, RZ ;  /* 0x0000001028287819 */ /* 0x004fc400000006ff */
[----:B---3--:R-:W-:Y:S02]  /*11d30*/  SHF.L.U32 R41, R41, 0x10, RZ ;  /* 0x0000001029297819 */ /* 0x008fe400000006ff */
[----:B------:R-:W-:Y:S01]  /*11d40*/  SHF.L.U32 R42, R42, 0x10, RZ ;  /* 0x000000102a2a7819 */ /* 0x000fe200000006ff */
[----:B------:R-:W-:Y:S02]  /*11d50*/  FADD.FTZ R40, R40, UR5 ;  /* 0x0000000528287e21 */ /* 0x000fe40008010000 */
[----:B------:R-:W-:Y:S02]  /*11d60*/  FADD.FTZ R41, R41, UR5 ;  /* 0x0000000529297e21 */ /* 0x000fe40008010000 */
[----:B------:R-:W-:Y:S01]  /*11d70*/  FADD.FTZ R42, R42, UR5 ;  /* 0x000000052a2a7e21 */ /* 0x000fe20008010000 */
[----:B-1----:R-:W-:Y:S01]  /*11d80*/  @!P1 FADD.FTZ R47, R47, 1 ;  /* 0x3f8000002f2f9421 */ /* 0x002fe20000010000 */
[----:B0-----:R-:W-:Y:S01]  /*11d90*/  @!P4 FMUL.FTZ R17, R17, R44 ;  /* 0x0000002c1111c220 */ /* 0x001fe20000410000 */
[----:B----4-:R-:W-:Y:S01]  /*11da0*/  @!P5 FMUL.FTZ R18, R18, R45 ;  /* 0x0000002d1212d220 */ /* 0x010fe20000410000 */
[----:B------:R-:W-:-:S02]  /*11db0*/  SHF.L.U32 R38, R38, 0x10, RZ ;  /* 0x0000001026267819 */ /* 0x000fc400000006ff */
[----:B------:R-:W-:Y:S01]  /*11dc0*/  FSETP.GTU.FTZ.AND P4, PT, R40, 20, PT ;  /* 0x41a000002800780b */ /* 0x000fe20003f9c000 */
[----:B-----5:R-:W-:Y:S01]  /*11dd0*/  @!P0 FMUL.FTZ R19, R19, R46 ;  /* 0x0000002e13138220 */ /* 0x020fe20000410000 */
[----:B------:R-:W-:Y:S02]  /*11de0*/  FSETP.GTU.FTZ.AND P5, PT, R41, 20, PT ;  /* 0x41a000002900780b */ /* 0x000fe40003fbc000 */
[----:B------:R-:W-:Y:S01]  /*11df0*/  FSETP.GTU.FTZ.AND P0, PT, R42, 20, PT ;  /* 0x41a000002a00780b */ /* 0x000fe20003f1c000 */
[----:B------:R-:W0:Y:S01]  /*11e00*/  @!P1 MUFU.RCP R47, R47 ;  /* 0x0000002f002f9308 */ /* 0x000e220000001000 */
[----:B------:R-:W-:Y:S01]  /*11e10*/  SHF.L.U32 R39, R39, 0x10, RZ ;  /* 0x0000001027277819 */ /* 0x000fe200000006ff */
[----:B------:R-:W-:Y:S01]  /*11e20*/  FADD.FTZ R38, R38, UR5 ;  /* 0x0000000526267e21 */ /* 0x000fe20008010000 */
[----:B------:R-:W-:-:S03]  /*11e30*/  SHF.L.U32 R43, R43, 0x10, RZ ;  /* 0x000000102b2b7819 */ /* 0x000fc600000006ff */
[----:B------:R-:W-:Y:S01]  /*11e40*/  FADD.FTZ R39, R39, UR5 ;  /* 0x0000000527277e21 */ /* 0x000fe20008010000 */
[----:B------:R-:W-:Y:S01]  /*11e50*/  FSETP.GTU.FTZ.AND P2, PT, R38, 20, PT ;  /* 0x41a000002600780b */ /* 0x000fe20003f5c000 */
[----:B------:R-:W-:Y:S02]  /*11e60*/  @!P4 FMUL.FTZ R40, R40, -1.4426950216293334961 ;  /* 0xbfb8aa3b2828c820 */ /* 0x000fe40000410000 */
[----:B------:R-:W-:Y:S01]  /*11e70*/  @!P5 FMUL.FTZ R41, R41, -1.4426950216293334961 ;  /* 0xbfb8aa3b2929d820 */ /* 0x000fe20000410000 */
[----:B------:R-:W-:Y:S01]  /*11e80*/  FSETP.GTU.FTZ.AND P3, PT, R39, 20, PT ;  /* 0x41a000002700780b */ /* 0x000fe20003f7c000 */
[----:B------:R-:W-:Y:S01]  /*11e90*/  @!P0 FMUL.FTZ R42, R42, -1.4426950216293334961 ;  /* 0xbfb8aa3b2a2a8820 */ /* 0x000fe20000410000 */
[----:B------:R-:W-:Y:S01]  /*11ea0*/  FADD.FTZ R43, R43, UR5 ;  /* 0x000000052b2b7e21 */ /* 0x000fe20008010000 */
[----:B------:R-:W1:Y:S01]  /*11eb0*/  @!P4 MUFU.EX2 R40, R40 ;  /* 0x000000280028c308 */ /* 0x000e620000000800 */
[----:B0-----:R-:W-:-:S03]  /*11ec0*/  @!P1 FMUL.FTZ R20, R20, R47 ;  /* 0x0000002f14149220 */ /* 0x001fc60000410000 */
[----:B------:R-:W-:-:S04]  /*11ed0*/  FSETP.GTU.FTZ.AND P1, PT, R43, 20, PT ;  /* 0x41a000002b00780b */ /* 0x000fc80003f3c000 */
[----:B------:R-:W0:Y:S01]  /*11ee0*/  @!P5 MUFU.EX2 R41, R41 ;  /* 0x000000290029d308 */ /* 0x000e220000000800 */
[----:B------:R-:W-:-:S07]  /*11ef0*/  @!P2 FMUL.FTZ R38, R38, -1.4426950216293334961 ;  /* 0xbfb8aa3b2626a820 */ /* 0x000fce0000410000 */
[----:B------:R-:W2:Y:S01]  /*11f00*/  @!P0 MUFU.EX2 R42, R42 ;  /* 0x0000002a002a8308 */ /* 0x000ea20000000800 */
[----:B------:R-:W-:Y:S01]  /*11f10*/  @!P3 FMUL.FTZ R39, R39, -1.4426950216293334961 ;  /* 0xbfb8aa3b2727b820 */ /* 0x000fe20000410000 */
[----:B------:R-:W-:-:S06]  /*11f20*/  @!P1 FMUL.FTZ R43, R43, -1.4426950216293334961 ;  /* 0xbfb8aa3b2b2b9820 */ /* 0x000fcc0000410000 */
[----:B------:R-:W3:Y:S01]  /*11f30*/  @!P2 MUFU.EX2 R38, R38 ;  /* 0x000000260026a308 */ /* 0x000ee20000000800 */
[----:B-1----:R-:W-:Y:S01]  /*11f40*/  @!P4 FADD.FTZ R40, R40, 1 ;  /* 0x3f8000002828c421 */ /* 0x002fe20000010000 */
[----:B0-----:R-:W-:-:S06]  /*11f50*/  @!P5 FADD.FTZ R41, R41, 1 ;  /* 0x3f8000002929d421 */ /* 0x001fcc0000010000 */
[----:B------:R-:W0:Y:S01]  /*11f60*/  @!P3 MUFU.EX2 R39, R39 ;  /* 0x000000270027b308 */ /* 0x000e220000000800 */
[----:B--2---:R-:W-:Y:S01]  /*11f70*/  @!P0 FADD.FTZ R42, R42, 1 ;  /* 0x3f8000002a2a8421 */ /* 0x004fe20000010000 */
[----:B------:R-:W-:-:S04]  /*11f80*/  SHF.L.U32 R44, R82, 0x4, RZ ;  /* 0x00000004522c7819 */ /* 0x000fc800000006ff */
[----:B------:R-:W-:Y:S02]  /*11f90*/  LOP3.LUT R44, R44, 0xfffffe00, RZ, 0xc0, !PT ;  /* 0xfffffe002c2c7812 */ /* 0x000fe400078ec0ff */
[----:B------:R-:W1:Y:S01]  /*11fa0*/  @!P1 MUFU.EX2 R43, R43 ;  /* 0x0000002b002b9308 */ /* 0x000e620000000800 */
[----:B---3--:R-:W-:Y:S01]  /*11fb0*/  @!P2 FADD.FTZ R38, R38, 1 ;  /* 0x3f8000002626a421 */ /* 0x008fe20000010000 */
[----:B------:R-:W-:-:S06]  /*11fc0*/  LEA R71, R81, R44, 0x4 ;  /* 0x0000002c51477211 */ /* 0x000fcc00078e20ff */
[----:B------:R-:W2:Y:S01]  /*11fd0*/  @!P4 MUFU.RCP R40, R40 ;  /* 0x000000280028c308 */ /* 0x000ea20000001000 */
[----:B0-----:R-:W-:-:S07]  /*11fe0*/  @!P3 FADD.FTZ R39, R39, 1 ;  /* 0x3f8000002727b421 */ /* 0x001fce0000010000 */
[----:B------:R-:W0:Y:S08]  /*11ff0*/  @!P5 MUFU.RCP R41, R41 ;  /* 0x000000290029d308 */ /* 0x000e300000001000 */
[----:B------:R-:W3:Y:S01]  /*12000*/  @!P0 MUFU.RCP R42, R42 ;  /* 0x0000002a002a8308 */ /* 0x000ee20000001000 */
[C---:B------:R-:W-:Y:S02]  /*12010*/  IADD3 R44, R71.reuse, 0x1, RZ ;  /* 0x00000001472c7810 */ /* 0x040fe40007ffe0ff */
        /* <DEDUP_REMOVED lines=14> */
[----:B----4-:R-:W-:Y:S01]  /*12100*/  IADD3 R38, R71, 0xf, RZ ;  /* 0x0000000f47267810 */ /* 0x010fe20007ffe0ff */
[----:B------:R4:W-:Y:S01]  /*12110*/  @!P3 MUFU.RCP R73, R39 ;  /* 0x000000270049b308 */ /* 0x0009e20000001000 */
[-C--:B------:R-:W-:Y:S02]  /*12120*/  LEA.HI.SX32 R45, R44, R71.reuse, 0x1b ;  /* 0x000000472c2d7211 */ /* 0x080fe400078fdaff */
[-C--:B------:R-:W-:Y:S02]  /*12130*/  LEA.HI.SX32 R47, R46, R71.reuse, 0x1b ;  /* 0x000000472e2f7211 */ /* 0x080fe400078fdaff */
[-C--:B------:R-:W-:Y:S02]  /*12140*/  LEA.HI.SX32 R49, R48, R71.reuse, 0x1b ;  /* 0x0000004730317211 */ /* 0x080fe400078fdaff */
[-C--:B------:R-:W-:Y:S02]  /*12150*/  LEA.HI.SX32 R51, R50, R71.reuse, 0x1b ;  /* 0x0000004732337211 */ /* 0x080fe400078fdaff */
[----:B------:R-:W-:-:S02]  /*12160*/  LEA.HI.SX32 R53, R52, R71, 0x1b ;  /* 0x0000004734357211 */ /* 0x000fc400078fdaff */
[-C--:B----4-:R-:W-:Y:S02]  /*12170*/  LEA.HI.SX32 R39, R54, R71.reuse, 0x1b ;  /* 0x0000004736277211 */ /* 0x090fe400078fdaff */
[-C--:B------:R-:W-:Y:S02]  /*12180*/  LEA.HI.SX32 R55, R55, R71.reuse, 0x1b ;  /* 0x0000004737377211 */ /* 0x080fe400078fdaff */
[-C--:B------:R-:W-:Y:S02]  /*12190*/  LEA.HI.SX32 R57, R56, R71.reuse, 0x1b ;  /* 0x0000004738397211 */ /* 0x080fe400078fdaff */
[-C--:B------:R-:W-:Y:S02]  /*121a0*/  LEA.HI.SX32 R59, R58, R71.reuse, 0x1b ;  /* 0x000000473a3b7211 */ /* 0x080fe400078fdaff */
[-C--:B------:R-:W-:Y:S02]  /*121b0*/  LEA.HI.SX32 R61, R60, R71.reuse, 0x1b ;  /* 0x000000473c3d7211 */ /* 0x080fe400078fdaff */
[----:B------:R-:W-:-:S02]  /*121c0*/  LEA.HI.SX32 R63, R62, R71, 0x1b ;  /* 0x000000473e3f7211 */ /* 0x000fc400078fdaff */
[-C--:B------:R-:W-:Y:S02]  /*121d0*/  LEA.HI.SX32 R65, R64, R71.reuse, 0x1b ;  /* 0x0000004740417211 */ /* 0x080fe400078fdaff */
[-C--:B------:R-:W-:Y:S02]  /*121e0*/  LEA.HI.SX32 R67, R66, R71.reuse, 0x1b ;  /* 0x0000004742437211 */ /* 0x080fe400078fdaff */
[-C--:B------:R-:W-:Y:S02]  /*121f0*/  LEA.HI.SX32 R69, R68, R71.reuse, 0x1b ;  /* 0x0000004744457211 */ /* 0x080fe400078fdaff */
[----:B------:R-:W-:Y:S01]  /*12200*/  LEA.HI.SX32 R71, R38, R71, 0x1b ;  /* 0x0000004726477211 */ /* 0x000fe200078fdaff */
[----:B-1----:R-:W-:Y:S01]  /*12210*/  @!P1 FADD.FTZ R43, R43, 1 ;  /* 0x3f8000002b2b9421 */ /* 0x002fe20000010000 */
[----:B------:R-:W-:Y:S01]  /*12220*/  LEA R45, R45, R36, 0x1 ;  /* 0x000000242d2d7211 */ /* 0x000fe200078e08ff */
[----:B--2---:R-:W-:Y:S01]  /*12230*/  @!P4 FMUL.FTZ R23, R23, R40 ;  /* 0x000000281717c220 */ /* 0x004fe20000410000 */
[-C--:B------:R-:W-:Y:S01]  /*12240*/  LEA R47, R47, R36.reuse, 0x1 ;  /* 0x000000242f2f7211 */ /* 0x080fe200078e08ff */
[----:B0-----:R-:W-:Y:S01]  /*12250*/  @!P5 FMUL.FTZ R24, R24, R41 ;  /* 0x000000291818d220 */ /* 0x001fe20000410000 */
[----:B------:R-:W-:Y:S01]  /*12260*/  LEA R49, R49, R36, 0x1 ;  /* 0x0000002431317211 */ /* 0x000fe200078e08ff */
[----:B---3--:R-:W-:Y:S01]  /*12270*/  @!P0 FMUL.FTZ R25, R25, R42 ;  /* 0x0000002a19198220 */ /* 0x008fe20000410000 */
[-C--:B------:R-:W-:Y:S01]  /*12280*/  LEA R51, R51, R36.reuse, 0x1 ;  /* 0x0000002433337211 */ /* 0x080fe200078e08ff */
[----:B------:R-:W0:Y:S01]  /*12290*/  LDS.U16 R38, [R80+0x16] ;  /* 0x0000160050267984 */ /* 0x000e220000000400 */
[----:B------:R-:W-:-:S02]  /*122a0*/  LEA R53, R53, R36, 0x1 ;  /* 0x0000002435357211 */ /* 0x000fc400078e08ff */
[-C--:B------:R-:W-:Y:S01]  /*122b0*/  LEA R44, R39, R36.reuse, 0x1 ;  /* 0x00000024272c7211 */ /* 0x080fe200078e08ff */
[----:B------:R-:W-:Y:S01]  /*122c0*/  LDS.U16 R40, [R80+0x1a] ;  /* 0x00001a0050287984 */ /* 0x000fe20000000400 */
[-C--:B------:R-:W-:Y:S02]  /*122d0*/  LEA R55, R55, R36.reuse, 0x1 ;  /* 0x0000002437377211 */ /* 0x080fe400078e08ff */
[-C--:B------:R-:W-:Y:S01]  /*122e0*/  LEA R57, R57, R36.reuse, 0x1 ;  /* 0x0000002439397211 */ /* 0x080fe200078e08ff */
[----:B------:R-:W1:Y:S01]  /*122f0*/  LDS.U16 R39, [R80+0x18] ;  /* 0x0000180050277984 */ /* 0x000e620000000400 */
[-C--:B------:R-:W-:Y:S02]  /*12300*/  LEA R59, R59, R36.reuse, 0x1 ;  /* 0x000000243b3b7211 */ /* 0x080fe400078e08ff */
[-C--:B------:R-:W-:Y:S01]  /*12310*/  LEA R61, R61, R36.reuse, 0x1 ;  /* 0x000000243d3d7211 */ /* 0x080fe200078e08ff */
[----:B------:R-:W-:Y:S01]  /*12320*/  LDS.U16 R41, [R80+0x1c] ;  /* 0x00001c0050297984 */ /* 0x000fe20000000400 */
[----:B------:R-:W-:-:S02]  /*12330*/  LEA R63, R63, R36, 0x1 ;  /* 0x000000243f3f7211 */ /* 0x000fc400078e08ff */
[-C--:B------:R-:W-:Y:S01]  /*12340*/  LEA R65, R65, R36.reuse, 0x1 ;  /* 0x0000002441417211 */ /* 0x080fe200078e08ff */
[----:B------:R-:W-:Y:S01]  /*12350*/  LDS.U16 R42, [R80+0x1e] ;  /* 0x00001e00502a7984 */ /* 0x000fe20000000400 */
[-C--:B------:R-:W-:Y:S02]  /*12360*/  LEA R67, R67, R36.reuse, 0x1 ;  /* 0x0000002443437211 */ /* 0x080fe400078e08ff */
[-C--:B------:R-:W-:Y:S02]  /*12370*/  LEA R69, R69, R36.reuse, 0x1 ;  /* 0x0000002445457211 */ /* 0x080fe400078e08ff */
[----:B------:R-:W-:Y:S02]  /*12380*/  LEA R71, R71, R36, 0x1 ;  /* 0x0000002447477211 */ /* 0x000fe400078e08ff */
[----:B------:R-:W2:Y:S01]  /*12390*/  LDS.U16 R36, [R80+0x14] ;  /* 0x0000140050247984 */ /* 0x000ea20000000400 */
[----:B------:R-:W3:Y:S01]  /*123a0*/  @!P1 MUFU.RCP R43, R43 ;  /* 0x0000002b002b9308 */ /* 0x000ee20000001000 */
[----:B------:R-:W-:Y:S01]  /*123b0*/  BAR.SYNC.DEFER_BLOCKING 0x0 ;  /* 0x0000000000007b1d */ /* 0x000fe20000010000 */
[----:B------:R-:W-:-:S02]  /*123c0*/  PRMT R46, R234, 0x7632, R46 ;  /* 0x00007632ea2e7816 */ /* 0x000fc4000000002e */
[----:B------:R-:W-:Y:S02]  /*123d0*/  PRMT R48, R230, 0x7632, R48 ;  /* 0x00007632e6307816 */ /* 0x000fe40000000030 */
[----:B------:R-:W-:Y:S01]  /*123e0*/  PRMT R50, R226, 0x7632, R50 ;  /* 0x00007632e2327816 */ /* 0x000fe20000000032 */
[----:B---3--:R-:W-:Y:S01]  /*123f0*/  @!P1 FMUL.FTZ R26, R26, R43 ;  /* 0x0000002b1a1a9220 */ /* 0x008fe20000410000 */
[----:B------:R-:W-:Y:S01]  /*12400*/  PRMT R43, R236, 0x7632, R43 ;  /* 0x00007632ec2b7816 */ /* 0x000fe2000000002b */
[----:B------:R-:W-:Y:S04]  /*12410*/  STS.U16 [R80], R236 ;  /* 0x000000ec50007388 */ /* 0x000fe80000000400 */
[----:B------:R3:W-:Y:S04]  /*12420*/  STS.U16 [R45+0x2], R43 ;  /* 0x0000022b2d007388 */ /* 0x0007e80000000400 */
[----:B------:R-:W-:Y:S04]  /*12430*/  STS.U16 [R47+0x4], R234 ;  /* 0x000004ea2f007388 */ /* 0x000fe80000000400 */
[----:B------:R4:W-:Y:S01]  /*12440*/  STS.U16 [R49+0x6], R46 ;  /* 0x0000062e31007388 */ /* 0x0009e20000000400 */
[----:B---3--:R-:W-:-:S03]  /*12450*/  PRMT R43, R224, 0x7632, R43 ;  /* 0x00007632e02b7816 */ /* 0x008fc6000000002b */
[----:B------:R-:W-:Y:S04]  /*12460*/  STS.U16 [R51+0x8], R230 ;  /* 0x000008e633007388 */ /* 0x000fe80000000400 */
[----:B------:R3:W-:Y:S01]  /*12470*/  STS.U16 [R53+0xa], R48 ;  /* 0x00000a3035007388 */ /* 0x0007e20000000400 */
[----:B----4-:R-:W-:-:S03]  /*12480*/  PRMT R46, R222, 0x7632, R46 ;  /* 0x00007632de2e7816 */ /* 0x010fc6000000002e */
[----:B------:R-:W-:Y:S01]  /*12490*/  STS.U16 [R44+0xc], R226 ;  /* 0x00000ce22c007388 */ /* 0x000fe20000000400 */
[----:B------:R-:W-:-:S03]  /*124a0*/  ULEA UR7, UR8, UR7, 0x18 ;  /* 0x0000000708077291 */ /* 0x000fc6000f8ec03f */
[----:B------:R4:W-:Y:S01]  /*124b0*/  STS.U16 [R55+0xe], R50 ;  /* 0x00000e3237007388 */ /* 0x0009e20000000400 */
[----:B---3--:R-:W-:-:S03]  /*124c0*/  PRMT R48, R35, 0x7632, R48 ;  /* 0x0000763223307816 */ /* 0x008fc60000000030 */
[----:B------:R-:W-:Y:S04]  /*124d0*/  STS.U16 [R57+0x10], R224 ;  /* 0x000010e039007388 */ /* 0x000fe80000000400 */
[----:B------:R3:W-:Y:S01]  /*124e0*/  STS.U16 [R59+0x12], R43 ;  /* 0x0000122b3b007388 */ /* 0x0007e20000000400 */
[----:B----4-:R-:W-:-:S03]  /*124f0*/  PRMT R50, R33, 0x7632, R50 ;  /* 0x0000763221327816 */ /* 0x010fc60000000032 */
[----:B------:R-:W-:Y:S04]  /*12500*/  STS.U16 [R61+0x14], R222 ;  /* 0x000014de3d007388 */ /* 0x000fe80000000400 */
[----:B------:R-:W-:Y:S01]  /*12510*/  STS.U16 [R63+0x16], R46 ;  /* 0x0000162e3f007388 */ /* 0x000fe20000000400 */
[----:B---3--:R-:W-:-:S03]  /*12520*/  PRMT R43, R33, 0x7610, R43 ;  /* 0x00007610212b7816 */ /* 0x008fc6000000002b */
[----:B------:R-:W-:Y:S04]  /*12530*/  STS.U16 [R65+0x18], R35 ;  /* 0x0000182341007388 */ /* 0x000fe80000000400 */
[----:B------:R3:W-:Y:S01]  /*12540*/  STS.U16 [R67+0x1a], R48 ;  /* 0x00001a3043007388 */ /* 0x0007e20000000400 */
[----:B------:R-:W-:-:S03]  /*12550*/  @!P3 FMUL.FTZ R22, R22, R73 ;  /* 0x000000491616b220 */ /* 0x000fc60000410000 */
[----:B------:R4:W-:Y:S04]  /*12560*/  STS.U16 [R69+0x1c], R43 ;  /* 0x00001c2b45007388 */ /* 0x0009e80000000400 */
[----:B------:R-:W-:Y:S01]  /*12570*/  STS.U16 [R71+0x1e], R50 ;  /* 0x00001e3247007388 */ /* 0x000fe20000000400 */
[----:B------:R-:W-:Y:S01]  /*12580*/  NOP ;  /* 0x0000000000007918 */ /* 0x000fe20000000000 */
[----:B---3--:R-:W-:Y:S02]  /*12590*/  MOV R48, UR58 ;  /* 0x0000003a00307c02 */ /* 0x008fe40008000f00 */
        /* <DEDUP_REMOVED lines=18> */
[----:B0-----:R-:W-:-:S02]  /*126c0*/  SHF.L.U32 R38, R38, 0x10, RZ ;  /* 0x0000001026267819 */ /* 0x001fc400000006ff */
[----:B-1----:R-:W-:Y:S02]  /*126d0*/  SHF.L.U32 R39, R39, 0x10, RZ ;  /* 0x0000001027277819 */ /* 0x002fe400000006ff */
[----:B--2---:R-:W-:Y:S01]  /*126e0*/  SHF.L.U32 R36, R36, 0x10, RZ ;  /* 0x0000001024247819 */ /* 0x004fe200000006ff */
[----:B------:R-:W-:Y:S02]  /*126f0*/  FADD.FTZ R38, R38, UR5 ;  /* 0x0000000526267e21 */ /* 0x000fe40008010000 */
[----:B------:R-:W-:Y:S01]  /*12700*/  FADD.FTZ R39, R39, UR5 ;  /* 0x0000000527277e21 */ /* 0x000fe20008010000 */
[----:B------:R-:W-:Y:S01]  /*12710*/  @!P2 FMUL.FTZ R21, R21, R70 ;  /* 0x000000461515a220 */ /* 0x000fe20000410000 */
[----:B------:R-:W-:Y:S01]  /*12720*/  FADD.FTZ R36, R36, UR5 ;  /* 0x0000000524247e21 */ /* 0x000fe20008010000 */
[----:B------:R-:W-:Y:S02]  /*12730*/  FSETP.GTU.FTZ.AND P1, PT, R38, 20, PT ;  /* 0x41a000002600780b */ /* 0x000fe40003f3c000 */
[----:B------:R-:W-:-:S02]  /*12740*/  FSETP.GTU.FTZ.AND P2, PT, R39, 20, PT ;  /* 0x41a000002700780b */ /* 0x000fc40003f5c000 */
[----:B------:R-:W-:Y:S01]  /*12750*/  FSETP.GTU.FTZ.AND P0, PT, R36, 20, PT ;  /* 0x41a000002400780b */ /* 0x000fe20003f1c000 */
[----:B------:R-:W0:Y:S01]  /*12760*/  LDS R46, [UR7+0x1080] ;  /* 0x00108007ff2e7984 */ /* 0x000e220008000800 */
[----:B------:R-:W-:-:S07]  /*12770*/  SHF.L.U32 R40, R40, 0x10, RZ ;  /* 0x0000001028287819 */ /* 0x000fce00000006ff */
[----:B------:R-:W-:Y:S01]  /*12780*/  @!P1 FMUL.FTZ R35, R38, -1.4426950216293334961 ;  /* 0xbfb8aa3b26239820 */ /* 0x000fe20000410000 */
[----:B------:R-:W-:Y:S01]  /*12790*/  SHF.L.U32 R41, R41, 0x10, RZ ;  /* 0x0000001029297819 */ /* 0x000fe200000006ff */
[----:B------:R-:W-:Y:S01]  /*127a0*/  @!P2 FMUL.FTZ R38, R39, -1.4426950216293334961 ;  /* 0xbfb8aa3b2726a820 */ /* 0x000fe20000410000 */
[----:B------:R-:W-:Y:S01]  /*127b0*/  FADD.FTZ R40, R40, UR5 ;  /* 0x0000000528287e21 */ /* 0x000fe20008010000 */
[----:B------:R-:W-:Y:S01]  /*127c0*/  SHF.L.U32 R42, R42, 0x10, RZ ;  /* 0x000000102a2a7819 */ /* 0x000fe200000006ff */
[----:B------:R-:W-:Y:S01]  /*127d0*/  USHF.R.S32.HI UR28, URZ, 0x1f, UR9 ;  /* 0x0000001f3f1c7899 */ /* 0x000fe20008011409 */
[----:B------:R-:W-:Y:S02]  /*127e0*/  FADD.FTZ R41, R41, UR5 ;  /* 0x0000000529297e21 */ /* 0x000fe40008010000 */
[----:B------:R-:W-:Y:S01]  /*127f0*/  FSETP.GTU.FTZ.AND P3, PT, R40, 20, PT ;  /* 0x41a000002800780b */ /* 0x000fe20003f7c000 */
[----:B------:R-:W-:Y:S01]  /*12800*/  @!P0 FMUL.FTZ R33, R36, -1.4426950216293334961 ;  /* 0xbfb8aa3b24218820 */ /* 0x000fe20000410000 */
[----:B------:R-:W-:Y:S01]  /*12810*/  IADD3 R34, P5, R37, UR9, RZ ;  /* 0x0000000925227c10 */ /* 0x000fe2000ffbe0ff */
[----:B----4-:R-:W-:Y:S01]  /*12820*/  FADD.FTZ R43, R42, UR5 ;  /* 0x000000052a2b7e21 */ /* 0x010fe20008010000 */
[----:B------:R1:W2:Y:S01]  /*12830*/  @!P1 MUFU.EX2 R36, R35 ;  /* 0x0000002300249308 */ /* 0x0002a20000000800 */
[----:B------:R-:W-:-:S07]  /*12840*/  FSETP.GTU.FTZ.AND P4, PT, R41, 20, PT ;  /* 0x41a000002900780b */ /* 0x000fce0003f9c000 */
[----:B------:R-:W3:Y:S01]  /*12850*/  @!P2 MUFU.EX2 R38, R38 ;  /* 0x000000260026a308 */ /* 0x000ee20000000800 */
[----:B-1----:R-:W-:Y:S02]  /*12860*/  IADD3.X R35, R16, UR28, RZ, P5, !PT ;  /* 0x0000001c10237c10 */ /* 0x002fe4000affe4ff */
[----:B------:R-:W-:Y:S01]  /*12870*/  FSETP.GTU.FTZ.AND P5, PT, R43, 20, PT ;  /* 0x41a000002b00780b */ /* 0x000fe20003fbc000 */
[----:B------:R-:W-:-:S04]  /*12880*/  @!P3 FMUL.FTZ R39, R40, -1.4426950216293334961 ;  /* 0xbfb8aa3b2827b820 */ /* 0x000fc80000410000 */
[----:B------:R-:W1:Y:S01]  /*12890*/  @!P0 MUFU.EX2 R33, R33 ;  /* 0x0000002100218308 */ /* 0x000e620000000800 */
[----:B------:R-:W-:Y:S01]  /*128a0*/  @!P4 FMUL.FTZ R40, R41, -1.4426950216293334961 ;  /* 0xbfb8aa3b2928c820 */ /* 0x000fe20000410000 */
[----:B--2---:R-:W-:-:S06]  /*128b0*/  @!P1 FADD.FTZ R36, R36, 1 ;  /* 0x3f80000024249421 */ /* 0x004fcc0000010000 */
[----:B------:R-:W2:Y:S01]  /*128c0*/  @!P3 MUFU.EX2 R39, R39 ;  /* 0x000000270027b308 */ /* 0x000ea20000000800 */
[----:B------:R-:W-:Y:S01]  /*128d0*/  @!P5 FMUL.FTZ R41, R43, -1.4426950216293334961 ;  /* 0xbfb8aa3b2b29d820 */ /* 0x000fe20000410000 */
[----:B---3--:R-:W-:Y:S01]  /*128e0*/  @!P2 FADD.FTZ R38, R38, 1 ;  /* 0x3f8000002626a421 */ /* 0x008fe20000010000 */
[----:B0-----:R-:W-:Y:S01]  /*128f0*/  ISETP.GE.AND P6, PT, R37, R46, PT ;  /* 0x0000002e2500720c */ /* 0x001fe20003fc6270 */
[----:B------:R-:W-:-:S04]  /*12900*/  UIMAD UR29, UR31, UR34, URZ ;  /* 0x000000221f1d72a4 */ /* 0x000fc8000f8e023f */
[----:B------:R-:W0:Y:S01]  /*12910*/  @!P4 MUFU.EX2 R42, R40 ;  /* 0x00000028002ac308 */ /* 0x000e220000000800 */
[----:B------:R-:W-:Y:S02]  /*12920*/  UIMAD UR31, UR31, UR32, URZ ;  /* 0x000000201f1f72a4 */ /* 0x000fe4000f8e023f */
[----:B------:R-:W-:-:S05]  /*12930*/  UIMAD.WIDE.U32 UR8, UR48, UR34, URZ ;  /* 0x00000022300872a5 */ /* 0x000fca000f8e003f */
[----:B------:R-:W3:Y:S01]  /*12940*/  @!P5 MUFU.EX2 R43, R41 ;  /* 0x00000029002bd308 */ /* 0x000ee20000000800 */
[----:B------:R-:W-:-:S07]  /*12950*/  UIMAD UR30, UR48, UR35, UR29 ;  /* 0x00000023301e72a4 */ /* 0x000fce000f8e021d */
[----:B------:R-:W4:Y:S01]  /*12960*/  @!P1 MUFU.RCP R107, R36 ;  /* 0x00000024006b9308 */ /* 0x000f220000001000 */
[----:B-1----:R-:W-:-:S07]  /*12970*/  @!P0 FADD.FTZ R33, R33, 1 ;  /* 0x3f80000021218421 */ /* 0x002fce0000010000 */
[----:B------:R-:W1:Y:S01]  /*12980*/  @!P2 MUFU.RCP R50, R38 ;  /* 0x000000260032a308 */ /* 0x000e620000001000 */
[----:B------:R-:W-:Y:S01]  /*12990*/  UIMAD UR29, UR48, UR33, UR31 ;  /* 0x00000021301d72a4 */ /* 0x000fe2000f8e021f */
[----:B------:R-:W-:Y:S01]  /*129a0*/  BSSY B0, `(.L_x_2219) ;  /* 0x0000013000007945 */ /* 0x000fe20003800000 */
[----:B------:R-:W-:Y:S02]  /*129b0*/  USHF.R.S32.HI UR28, URZ, 0x1f, UR49 ;  /* 0x0000001f3f1c7899 */ /* 0x000fe40008011431 */
[----:B------:R-:W-:-:S03]  /*129c0*/  UIADD3 UR33, UR9, UR30, URZ ;  /* 0x0000001e09217290 */ /* 0x000fc6000fffe03f */
[----:B------:R2:W0:Y:S02]  /*129d0*/  @!P0 MUFU.RCP R48, R33 ;  /* 0x0000002100308308 */ /* 0x0004240000001000 */
        /* <DEDUP_REMOVED lines=15> */
.L_x_2220:
[----:B------:R-:W-:Y:S05]  /*12ad0*/  BSYNC B0 ;  /* 0x0000000000007941 */ /* 0x000fea0003800000 */
.L_x_2219:
[----:B------:R-:W2:Y:S01]  /*12ae0*/  LDL.LU R52, [R1+0x5c] ;  /* 0x00005c0001347983 */ /* 0x000ea20000300800 */
[----:B------:R-:W-:Y:S01]  /*12af0*/  ULDC UR34, c[0x0][0x224] ;  /* 0x0000890000227ab9 */ /* 0x000fe20000000800 */
[----:B------:R-:W-:Y:S01]  /*12b00*/  ULDC.64 UR30, c[0x0][0x390] ;  /* 0x0000e400001e7ab9 */ /* 0x000fe20000000a00 */
[----:B------:R-:W-:Y:S01]  /*12b10*/  UMOV UR9, UR33 ;  /* 0x0000002100097c82 */ /* 0x000fe20008000000 */
[----:B------:R-:W-:Y:S01]  /*12b20*/  UIADD3 UR34, UR4, -UR34, URZ ;  /* 0x8000002204227290 */ /* 0x000fe2000fffe03f */
[----:B0-----:R-:W-:Y:S01]  /*12b30*/  @!P0 FMUL.FTZ R27, R27, R48 ;  /* 0x000000301b1b8220 */ /* 0x001fe20000410000 */
[----:B------:R-:W-:Y:S01]  /*12b40*/  UIMAD.WIDE.U32 UR8, UR49, UR30, UR8 ;  /* 0x0000001e310872a5 */ /* 0x000fe2000f8e0008 */
[----:B------:R-:W-:Y:S01]  /*12b50*/  @!P4 FADD.FTZ R42, R42, 1 ;  /* 0x3f8000002a2ac421 */ /* 0x000fe20000010000 */
        /* <DEDUP_REMOVED lines=15> */
[----:B------:R-:W-:-:S02]  /*12c50*/  MOV R39, UR31 ;  /* 0x0000001f00277c02 */ /* 0x000fc40008000f00 */
[----:B------:R-:W-:Y:S02]  /*12c60*/  LEA.HI.X R36, R37, UR37, R16, 0x1, P0 ;  /* 0x0000002525247c11 */ /* 0x000fe400080f0c10 */
[C---:B------:R-:W-:Y:S01]  /*12c70*/  LEA R38, P0, R39.reuse, R38, 0x1 ;  /* 0x0000002627267211 */ /* 0x040fe200078008ff */
[----:B------:R-:W4:Y:S01]  /*12c80*/  @!P5 MUFU.RCP R43, R43 ;  /* 0x0000002b002bd308 */ /* 0x000f220000001000 */
[----:B-1----:R-:W-:Y:S01]  /*12c90*/  MOV R40, UR8 ;  /* 0x0000000800287c02 */ /* 0x002fe20008000f00 */
[----:B0-----:R-:W-:Y:S01]  /*12ca0*/  @!P3 FMUL.FTZ R30, R30, R33 ;  /* 0x000000211e1eb220 */ /* 0x001fe20000410000 */
[----:B------:R-:W-:Y:S01]  /*12cb0*/  ISETP.GE.AND P1, PT, R0, R46, PT ;  /* 0x0000002e0000720c */ /* 0x000fe20003f26270 */
[----:B------:R-:W-:Y:S01]  /*12cc0*/  UIMAD.WIDE.U32 UR8, UR48, UR32, URZ ;  /* 0x00000020300872a5 */ /* 0x000fe2000f8e003f */
[----:B------:R-:W-:Y:S02]  /*12cd0*/  LEA.HI.X R39, R39, R36, R40, 0x1, P0 ;  /* 0x0000002427277211 */ /* 0x000fe400000f0c28 */
[----:B------:R-:W-:Y:S01]  /*12ce0*/  ISETP.GE.AND P0, PT, R15, R46, PT ;  /* 0x0000002e0f00720c */ /* 0x000fe20003f06270 */
        /* <DEDUP_REMOVED lines=8> */
[----:B----4-:R-:W-:Y:S01]  /*12d70*/  @!P5 FMUL.FTZ R32, R32, R43 ;  /* 0x0000002b2020d220 */ /* 0x010fe20000410000 */
        /* <DEDUP_REMOVED lines=23> */
[----:B--2---:R-:W-:-:S04]  /*12ef0*/  FADD.FTZ R33, R17, R52 ;  /* 0x0000003411217221 */ /* 0x004fc80000010000 */
[----:B------:R-:W-:-:S04]  /*12f00*/  FADD.FTZ R36, R33, R18 ;  /* 0x0000001221247221 */ /* 0x000fc80000010000 */
[----:B------:R-:W-:Y:S01]  /*12f10*/  FADD.FTZ R33, R36, R19 ;  /* 0x0000001324217221 */ /* 0x000fe20000010000 */
[----:B------:R-:W-:Y:S02]  /*12f20*/  F2FP.BF16.F32.PACK_AB R36, R18, R17 ;  /* 0x000000111224723e */ /* 0x000fe400000010ff */
[----:B------:R-:W-:Y:S01]  /*12f30*/  F2FP.BF16.F32.PACK_AB R19, R20, R19 ;  /* 0x000000131413723e */ /* 0x000fe200000010ff */
[--C-:B------:R-:W-:Y:S01]  /*12f40*/  FADD.FTZ R18, R33, R20.reuse ;  /* 0x0000001421127221 */ /* 0x100fe20000010000 */
[----:B------:R-:W-:Y:S01]  /*12f50*/  PRMT R20, R36, 0x7632, R20 ;  /* 0x0000763224147816 */ /* 0x000fe20000000014 */
[----:B------:R1:W-:Y:S01]  /*12f60*/  STS.U16 [R80], R36 ;  /* 0x0000002450007388 */ /* 0x0003e20000000400 */
[----:B------:R-:W-:Y:S01]  /*12f70*/  PRMT R33, R19, 0x7610, R33 ;  /* 0x0000761013217816 */ /* 0x000fe20000000021 */
[----:B------:R-:W-:Y:S01]  /*12f80*/  FADD.FTZ R17, R18, R21 ;  /* 0x0000001512117221 */ /* 0x000fe20000010000 */
[----:B------:R-:W-:Y:S01]  /*12f90*/  F2FP.BF16.F32.PACK_AB R21, R22, R21 ;  /* 0x000000151615723e */ /* 0x000fe200000010ff */
[----:B------:R-:W-:Y:S01]  /*12fa0*/  STS.U16 [R45+0x2], R20 ;  /* 0x000002142d007388 */ /* 0x000fe20000000400 */
[----:B------:R-:W-:Y:S01]  /*12fb0*/  F2FP.BF16.F32.PACK_AB R18, R24, R23 ;  /* 0x000000171812723e */ /* 0x000fe200000010ff */
[----:B------:R-:W-:Y:S01]  /*12fc0*/  FADD.FTZ R22, R17, R22 ;  /* 0x0000001611167221 */ /* 0x000fe20000010000 */
[----:B0-----:R-:W-:Y:S01]  /*12fd0*/  PRMT R39, R19, 0x7632, R39 ;  /* 0x0000763213277816 */ /* 0x001fe20000000027 */
[----:B------:R0:W-:Y:S01]  /*12fe0*/  STS.U16 [R47+0x4], R33 ;  /* 0x000004212f007388 */ /* 0x0001e20000000400 */
[----:B------:R-:W-:Y:S01]  /*12ff0*/  F2FP.BF16.F32.PACK_AB R19, R26, R25 ;  /* 0x000000191a13723e */ /* 0x000fe200000010ff */
[----:B------:R-:W-:Y:S01]  /*13000*/  FADD.FTZ R23, R22, R23 ;  /* 0x0000001716177221 */ /* 0x000fe20000010000 */
[----:B------:R-:W-:Y:S01]  /*13010*/  PRMT R38, R21, 0x7632, R38 ;  /* 0x0000763215267816 */ /* 0x000fe20000000026 */
[----:B------:R-:W-:Y:S01]  /*13020*/  STS.U16 [R49+0x6], R39 ;  /* 0x0000062731007388 */ /* 0x000fe20000000400 */
[C---:B-1----:R-:W-:Y:S01]  /*13030*/  PRMT R36, R18.reuse, 0x7610, R36 ;  /* 0x0000761012247816 */ /* 0x042fe20000000024 */
[----:B------:R-:W-:Y:S01]  /*13040*/  FADD.FTZ R24, R23, R24 ;  /* 0x0000001817187221 */ /* 0x000fe20000010000 */
[----:B------:R-:W-:Y:S01]  /*13050*/  PRMT R40, R18, 0x7632, R40 ;  /* 0x0000763212287816 */ /* 0x000fe20000000028 */
[----:B------:R1:W-:Y:S01]  /*13060*/  STS.U16 [R51+0x8], R21 ;  /* 0x0000081533007388 */ /* 0x0003e20000000400 */
[----:B------:R-:W-:Y:S01]  /*13070*/  F2FP.BF16.F32.PACK_AB R18, R28, R27 ;  /* 0x0000001b1c12723e */ /* 0x000fe200000010ff */
[----:B------:R-:W-:Y:S01]  /*13080*/  FADD.FTZ R25, R24, R25 ;  /* 0x0000001918197221 */ /* 0x000fe20000010000 */
[C---:B------:R-:W-:Y:S01]  /*13090*/  PRMT R41, R19.reuse, 0x7610, R41 ;  /* 0x0000761013297816 */ /* 0x040fe20000000029 */
[----:B------:R2:W-:Y:S01]  /*130a0*/  STS.U16 [R53+0xa], R38 ;  /* 0x00000a2635007388 */ /* 0x0005e20000000400 */
[----:B0-----:R-:W-:Y:S01]  /*130b0*/  PRMT R33, R19, 0x7632, R33 ;  /* 0x0000763213217816 */ /* 0x001fe20000000021 */
[----:B------:R-:W-:Y:S01]  /*130c0*/  FADD.FTZ R26, R25, R26 ;  /* 0x0000001a191a7221 */ /* 0x000fe20000010000 */
[----:B------:R-:W-:Y:S01]  /*130d0*/  F2FP.BF16.F32.PACK_AB R19, R30, R29 ;  /* 0x0000001d1e13723e */ /* 0x000fe200000010ff */
[----:B------:R0:W-:Y:S01]  /*130e0*/  STS.U16 [R44+0xc], R36 ;  /* 0x00000c242c007388 */ /* 0x0001e20000000400 */
[----:B------:R-:W-:Y:S01]  /*130f0*/  F2FP.BF16.F32.PACK_AB R20, R32, R31 ;  /* 0x0000001f2014723e */ /* 0x000fe200000010ff */
[----:B------:R-:W-:Y:S01]  /*13100*/  FADD.FTZ R27, R26, R27 ;  /* 0x0000001b1a1b7221 */ /* 0x000fe20000010000 */
[C---:B-1----:R-:W-:Y:S01]  /*13110*/  PRMT R21, R18.reuse, 0x7610, R21 ;  /* 0x0000761012157816 */ /* 0x042fe20000000015 */
[----:B------:R-:W-:Y:S01]  /*13120*/  STS.U16 [R55+0xe], R40 ;  /* 0x00000e2837007388 */ /* 0x000fe20000000400 */
[----:B------:R-:W-:Y:S01]  /*13130*/  PRMT R42, R19, 0x7632, R42 ;  /* 0x00007632132a7816 */ /* 0x000fe2000000002a */
[----:B------:R-:W-:Y:S01]  /*13140*/  FADD.FTZ R28, R27, R28 ;  /* 0x0000001c1b1c7221 */ /* 0x000fe20000010000 */
[----:B--2---:R-:W-:Y:S01]  /*13150*/  PRMT R38, R18, 0x7632, R38 ;  /* 0x0000763212267816 */ /* 0x004fe20000000026 */
[----:B------:R-:W-:Y:S01]  /*13160*/  STS.U16 [R57+0x10], R41 ;  /* 0x0000102939007388 */ /* 0x000fe20000000400 */
[----:B------:R-:W-:Y:S01]  /*13170*/  MOV R18, UR58 ;  /* 0x0000003a00127c02 */ /* 0x000fe20008000f00 */
[----:B------:R-:W-:Y:S01]  /*13180*/  FADD.FTZ R29, R28, R29 ;  /* 0x0000001d1c1d7221 */ /* 0x000fe20000010000 */
[----:B0-----:R-:W-:Y:S01]  /*13190*/  PRMT R36, R20, 0x7632, R36 ;  /* 0x0000763214247816 */ /* 0x001fe20000000024 */
[----:B------:R-:W-:Y:S02]  /*131a0*/  STS.U16 [R59+0x12], R33 ;  /* 0x000012213b007388 */ /* 0x000fe40000000400 */
[----:B------:R-:W-:-:S02]  /*131b0*/  FADD.FTZ R30, R29, R30 ;  /* 0x0000001e1d1e7221 */ /* 0x000fc40000010000 */
[----:B------:R-:W-:Y:S02]  /*131c0*/  STS.U16 [R61+0x14], R21 ;  /* 0x000014153d007388 */ /* 0x000fe40000000400 */
[----:B------:R-:W-:Y:S02]  /*131d0*/  FADD.FTZ R31, R30, R31 ;  /* 0x0000001f1e1f7221 */ /* 0x000fe40000010000 */
[----:B------:R-:W-:Y:S02]  /*131e0*/  STS.U16 [R63+0x16], R38 ;  /* 0x000016263f007388 */ /* 0x000fe40000000400 */
[----:B------:R-:W-:Y:S02]  /*131f0*/  FADD.FTZ R17, R31, R32 ;  /* 0x000000201f117221 */ /* 0x000fe40000010000 */
        /* <DEDUP_REMOVED lines=23> */
[----:B------:R-:W-:Y:S04]  /*13370*/  STL [R1+0x5c], R17 ;  /* 0x00005c1101007387 */ /* 0x000fe80000100800 */
[----:B------:R-:W0:Y:S02]  /*13380*/  LDS R20, [UR7+0x1080] ;  /* 0x00108007ff147984 */ /* 0x000e240008000800 */
[----:B0-----:R-:W-:-:S02]  /*13390*/  ISETP.GE.AND P0, PT, R37, R20, PT ;  /* 0x000000142500720c */ /* 0x001fc40003f06270 */
[----:B------:R-:W-:-:S04]  /*133a0*/  IADD3 R37, P1, R37, -0x7e0, RZ ;  /* 0xfffff82025257810 */ /* 0x000fc80007f3e0ff */
[----:B------:R-:W-:-:S07]  /*133b0*/  IADD3.X R22, R16, -0x1, RZ, P1, !PT ;  /* 0xffffffff10167810 */ /* 0x000fce0000ffe4ff */
[----:B------:R-:W-:Y:S05]  /*133c0*/  @P0 BRA `(.L_x_2222) ;  /* 0x00000000003c0947 */ /* 0x000fea0003800000 */
[----:B------:R-:W-:Y:S01]  /*133d0*/  MOV R19, UR32 ;  /* 0x0000002000137c02 */ /* 0x000fe20008000f00 */
[----:B------:R-:W-:Y:S01]  /*133e0*/  ULDC.64 UR36, c[0x0][0x3b0] ;  /* 0x0000ec0000247ab9 */ /* 0x000fe20000000a00 */
[----:B------:R-:W-:Y:S01]  /*133f0*/  MOV R16, R34 ;  /* 0x0000002200107202 */ /* 0x000fe20000000f00 */
        /* <DEDUP_REMOVED lines=12> */
.L_x_2222:
[----:B------:R-:W-:Y:S05]  /*134c0*/  BSYNC B0 ;  /* 0x0000000000007941 */ /* 0x000fea0003800000 */
.L_x_2221:
        /* <DEDUP_REMOVED lines=56> */
.L_x_2085:
[----:B------:R-:W-:Y:S02]  /*13850*/  ULDC.64 UR4, c[0x0][0x3d8] ;  /* 0x0000f60000047ab9 */ /* 0x000fe40000000a00 */
[----:B------:R-:W-:-:S04]  /*13860*/  ISETP.NE.U32.AND P0, PT, RZ, UR4, PT ;  /* 0x00000004ff007c0c */ /* 0x000fc8000bf05070 */
[----:B------:R-:W-:-:S13]  /*13870*/  ISETP.NE.AND.EX P0, PT, RZ, UR5, PT, P0 ;  /* 0x00000005ff007c0c */ /* 0x000fda000bf05300 */
[----:B------:R-:W-:Y:S05]  /*13880*/  @!P0 BRA `(.L_x_2224) ;  /* 0x0000000000988947 */ /* 0x000fea0003800000 */
[----:B------:R-:W2:Y:S01]  /*13890*/  LDL.LU R2, [R1+0x60] ;  /* 0x0000600001027983 */ /* 0x000ea20000300800 */
[----:B------:R-:W-:Y:S01]  /*138a0*/  BSSY B0, `(.L_x_2224) ;  /* 0x0000024000007945 */ /* 0x000fe20003800000 */
[----:B------:R-:W1:Y:S02]  /*138b0*/  S2R R4, SR_LANEID ;  /* 0x0000000000047919 */ /* 0x000e640000000000 */
[----:B-1----:R-:W-:Y:S02]  /*138c0*/  ISETP.NE.AND P1, PT, R4, RZ, PT ;  /* 0x000000ff0400720c */ /* 0x002fe40003f25270 */
[----:B------:R-:W1:Y:S11]  /*138d0*/  S2R R4, SR_TID.X ;  /* 0x0000000000047919 */ /* 0x000e760000002100 */
[----:B------:R-:W3:Y:S01]  /*138e0*/  @!P1 S2R R11, SR_CgaCtaId ;  /* 0x00000000000b9919 */ /* 0x000ee20000008800 */
[----:B-1----:R-:W-:-:S04]  /*138f0*/  @!P1 SHF.R.S32.HI R9, RZ, 0x1f, R4 ;  /* 0x0000001fff099819 */ /* 0x002fc80000011404 */
[----:B------:R-:W-:Y:S01]  /*13900*/  @!P1 LEA.HI R9, R9, R4, RZ, 0x5 ;  /* 0x0000000409099211 */ /* 0x000fe200078f28ff */
[----:B--2---:R-:W1:Y:S02]  /*13910*/  SHFL.DOWN P0, R0, R2, 0x1, 0x1f ;  /* 0x08201f0002007f89 */ /* 0x004e640000000000 */
[----:B-1----:R-:W-:-:S05]  /*13920*/  @P0 FADD R0, R0, R2 ;  /* 0x0000000200000221 */ /* 0x002fca0000000000 */
[----:B------:R-:W1:Y:S02]  /*13930*/  SHFL.DOWN P0, R3, R0, 0x2, 0x1f ;  /* 0x08401f0000037f89 */ /* 0x000e640000000000 */
[----:B-1----:R-:W-:Y:S01]  /*13940*/  @P0 FADD R3, R0, R3 ;  /* 0x0000000300030221 */ /* 0x002fe20000000000 */
[----:B------:R-:W-:-:S04]  /*13950*/  @!P1 MOV R0, 0x400 ;  /* 0x0000040000009802 */ /* 0x000fc80000000f00 */
[----:B------:R-:W1:Y:S01]  /*13960*/  SHFL.DOWN P0, R2, R3, 0x4, 0x1f ;  /* 0x08801f0003027f89 */ /* 0x000e620000000000 */
[----:B---3--:R-:W-:Y:S02]  /*13970*/  @!P1 LEA R11, R11, R0, 0x18 ;  /* 0x000000000b0b9211 */ /* 0x008fe400078ec0ff */
[----:B------:R-:W-:-:S04]  /*13980*/  @!P1 SHF.R.S32.HI R0, RZ, 0x5, R9 ;  /* 0x00000005ff009819 */ /* 0x000fc80000011409 */
[----:B------:R-:W-:Y:S01]  /*13990*/  @!P1 LEA R0, R0, R11, 0x2 ;  /* 0x0000000b00009211 */ /* 0x000fe200078e10ff */
[----:B-1----:R-:W-:-:S05]  /*139a0*/  @P0 FADD R2, R3, R2 ;  /* 0x0000000203020221 */ /* 0x002fca0000000000 */
        /* <DEDUP_REMOVED lines=19> */
.L_x_2225:
[----:B------:R-:W-:Y:S05]  /*13ae0*/  BSYNC B0 ;  /* 0x0000000000007941 */ /* 0x000fea0003800000 */
.L_x_2224:
[----:B------:R-:W-:Y:S01]  /*13af0*/  ULDC.64 UR4, c[0x0][0x3f8] ;  /* 0x0000fe0000047ab9 */ /* 0x000fe20000000a00 */
[----:B------:R-:W-:Y:S01]  /*13b00*/  BSSY B0, `(.L_x_2226) ;  /* 0x000002c000007945 */ /* 0x000fe20003800000 */
[----:B------:R-:W-:-:S04]  /*13b10*/  ISETP.NE.U32.AND P0, PT, RZ, UR4, PT ;  /* 0x00000004ff007c0c */ /* 0x000fc8000bf05070 */
[----:B------:R-:W-:-:S13]  /*13b20*/  ISETP.NE.AND.EX P0, PT, RZ, UR5, PT, P0 ;  /* 0x00000005ff007c0c */ /* 0x000fda000bf05300 */
[----:B------:R-:W-:Y:S05]  /*13b30*/  @!P0 BRA `(.L_x_2227) ;  /* 0x00000000009c8947 */ /* 0x000fea0003800000 */
[----:B--2---:R-:W1:Y:S01]  /*13b40*/  LDL.LU R2, [R1+0x5c] ;  /* 0x00005c0001027983 */ /* 0x004e620000300800 */
[----:B------:R-:W2:Y:S01]  /*13b50*/  S2R R4, SR_LANEID ;  /* 0x0000000000047919 */ /* 0x000ea20000000000 */
[----:B------:R-:W3:Y:S01]  /*13b60*/  S2R R11, SR_TID.X ;  /* 0x00000000000b7919 */ /* 0x000ee20000002100 */
[----:B------:R-:W-:Y:S01]  /*13b70*/  BAR.SYNC.DEFER_BLOCKING 0x0 ;  /* 0x0000000000007b1d */ /* 0x000fe20000010000 */
[----:B--2---:R-:W-:-:S13]  /*13b80*/  ISETP.NE.AND P1, PT, R4, RZ, PT ;  /* 0x000000ff0400720c */ /* 0x004fda0003f25270 */
[----:B------:R-:W2:Y:S01]  /*13b90*/  @!P1 S2R R9, SR_CgaCtaId ;  /* 0x0000000000099919 */ /* 0x000ea20000008800 */
[----:B------:R-:W-:-:S04]  /*13ba0*/  @!P1 MOV R4, 0x400 ;  /* 0x0000040000049802 */ /* 0x000fc80000000f00 */
[----:B--2---:R-:W-:Y:S01]  /*13bb0*/  @!P1 LEA R9, R9, R4, 0x18 ;  /* 0x0000000409099211 */ /* 0x004fe200078ec0ff */
[----:B-1----:R-:W1:Y:S02]  /*13bc0*/  SHFL.DOWN P0, R0, R2, 0x1, 0x1f ;  /* 0x08201f0002007f89 */ /* 0x002e640000000000 */
[----:B-1----:R-:W-:-:S05]  /*13bd0*/  @P0 FADD R0, R0, R2 ;  /* 0x0000000200000221 */ /* 0x002fca0000000000 */
[----:B------:R-:W1:Y:S02]  /*13be0*/  SHFL.DOWN P0, R3, R0, 0x2, 0x1f ;  /* 0x08401f0000037f89 */ /* 0x000e640000000000 */
[----:B-1----:R-:W-:Y:S01]  /*13bf0*/  @P0 FADD R3, R0, R3 ;  /* 0x0000000300030221 */ /* 0x002fe20000000000 */
[----:B---3--:R-:W-:-:S04]  /*13c00*/  @!P1 SHF.R.S32.HI R0, RZ, 0x1f, R11 ;  /* 0x0000001fff009819 */ /* 0x008fc8000001140b */
[----:B------:R-:W1:Y:S01]  /*13c10*/  SHFL.DOWN P0, R2, R3, 0x4, 0x1f ;  /* 0x08801f0003027f89 */ /* 0x000e620000000000 */
[----:B------:R-:W-:-:S04]  /*13c20*/  @!P1 LEA.HI R0, R0, R11, RZ, 0x5 ;  /* 0x0000000b00009211 */ /* 0x000fc800078f28ff */
        /* <DEDUP_REMOVED lines=24> */
.L_x_2227:
[----:B------:R-:W3:Y:S02]  /*13db0*/  S2R R11, SR_TID.X ;  /* 0x00000000000b7919 */ /* 0x000ee40000002100 */
.L_x_2228:
[----:B------:R-:W-:Y:S05]  /*13dc0*/  BSYNC B0 ;  /* 0x0000000000007941 */ /* 0x000fea0003800000 */
.L_x_2226:
        /* <DEDUP_REMOVED lines=23> */
.L_x_2230:
[----:B-1----:R-:W-:Y:S02]  /*13f40*/  LEA R0, R11, UR8, 0x3 ;  /* 0x000000080b007c11 */ /* 0x002fe4000f8e18ff */
[----:B--23--:R-:W-:Y:S02]  /*13f50*/  MOV R3, UR5 ;  /* 0x0000000500037c02 */ /* 0x00cfe40008000f00 */
[----:B------:R-:W-:Y:S01]  /*13f60*/  MOV R2, UR4 ;  /* 0x0000000400027c02 */ /* 0x000fe20008000f00 */
[----:B------:R-:W1:Y:S01]  /*13f70*/  LDS.64 R12, [R0+0x9b80] ;  /* 0x009b8000000c7984 */ /* 0x000e620000000a00 */
        /* <DEDUP_REMOVED lines=22> */
[----:B-1----:R3:W-:Y:S04]  /*140e0*/  REDG.E.ADD.F32.FTZ.RN.STRONG.GPU desc[UR20][R2.64], R12 ;  /* 0x0000000c020079a6 */ /* 0x0027e8000c10f394 */
[----:B------:R3:W-:Y:S04]  /*140f0*/  REDG.E.ADD.F32.FTZ.RN.STRONG.GPU desc[UR20][R2.64+0x4], R13 ;  /* 0x0000040d020079a6 */ /* 0x0007e8000c10f394 */
[----:B--2---:R3:W-:Y:S04]  /*14100*/  REDG.E.ADD.F32.FTZ.RN.STRONG.GPU desc[UR20][R4.64], R14 ;  /* 0x0000000e040079a6 */ /* 0x0047e8000c10f394 */
[----:B------:R3:W-:Y:S01]  /*14110*/  REDG.E.ADD.F32.FTZ.RN.STRONG.GPU desc[UR20][R4.64+0x4], R15 ;  /* 0x0000040f040079a6 */ /* 0x0007e2000c10f394 */
[----:B------:R-:W-:Y:S05]  /*14120*/  @!P0 BRA `(.L_x_2230) ;  /* 0xfffffffc00848947 */ /* 0x000fea000383ffff */
[----:B------:R-:W-:Y:S05]  /*14130*/  BSYNC B0 ;  /* 0x0000000000007941 */ /* 0x000fea0003800000 */
.L_x_2229:
[----:B------:R-:W-:Y:S05]  /*14140*/  EXIT ;  /* 0x000000000000794d */ /* 0x000fea0003800000 */
.L_x_2127:
[----:B------:R-:W-:Y:S01]  /*14150*/  HFMA2.MMA R77, -RZ, RZ, 0, 5.9604644775390625e-08 ;  /* 0x00000001ff4d7435 */ /* 0x000fe200000001ff */
[----:B------:R-:W-:Y:S02]  /*14160*/  MOV R246, R241 ;  /* 0x000000f100f67202 */ /* 0x000fe40000000f00 */
[----:B------:R-:W-:Y:S02]  /*14170*/  MOV R76, RZ ;  /* 0x000000ff004c7202 */ /* 0x000fe40000000f00 */
[----:B------:R-:W-:-:S07]  /*14180*/  MOV R79, 0xffffffff ;  /* 0xffffffff004f7802 */ /* 0x000fce0000000f00 */
[----:B------:R-:W-:Y:S05]  /*14190*/  WARPSYNC.COLLECTIVE R79, `(.L_x_2231) ;  /* 0x000000004f087348 */ /* 0x000fea0003c00000 */
[----:B------:R0:W1:Y:S02]  /*141a0*/  SHFL.UP P1, R78, R246, R77, R76 ;  /* 0x0400004df64e7389 */ /* 0x000064000002004c */
[----:B01----:R-:W-:Y:S01]  /*141b0*/  ENDCOLLECTIVE ;  /* 0x000000000000791b */ /* 0x003fe20003800000 */
.L_x_2231:
[----:B------:R-:W-:Y:S02]  /*141c0*/  MOV R246, R231 ;  /* 0x000000e700f67202 */ /* 0x000fe40000000f00 */
[----:B------:R-:W-:-:S07]  /*141d0*/  MOV R243, R78 ;  /* 0x0000004e00f37202 */ /* 0x000fce0000000f00 */
[----:B------:R-:W-:Y:S05]  /*141e0*/  WARPSYNC.COLLECTIVE R79, `(.L_x_2232) ;  /* 0x000000004f087348 */ /* 0x000fea0003c00000 */
[----:B------:R0:W1:Y:S02]  /*141f0*/  SHFL.UP P1, R78, R246, R77, R76 ;  /* 0x0400004df64e7389 */ /* 0x000064000002004c */
[----:B01----:R-:W-:Y:S01]  /*14200*/  ENDCOLLECTIVE ;  /* 0x000000000000791b */ /* 0x003fe20003800000 */
.L_x_2232:
[----:B------:R-:W-:Y:S02]  /*14210*/  MOV R246, R244 ;  /* 0x000000f400f67202 */ /* 0x000fe40000000f00 */
[----:B------:R-:W-:-:S07]  /*14220*/  MOV R245, R78 ;  /* 0x0000004e00f57202 */ /* 0x000fce0000000f00 */
[----:B------:R-:W-:Y:S05]  /*14230*/  WARPSYNC.COLLECTIVE R79, `(.L_x_2233) ;  /* 0x000000004f087348 */ /* 0x000fea0003c00000 */
[----:B------:R0:W1:Y:S02]  /*14240*/  SHFL.UP P1, R78, R246, R77, R76 ;  /* 0x0400004df64e7389 */ /* 0x000064000002004c */
[----:B01----:R-:W-:Y:S01]  /*14250*/  ENDCOLLECTIVE ;  /* 0x000000000000791b */ /* 0x003fe20003800000 */
.L_x_2233:
[----:B------:R-:W-:Y:S02]  /*14260*/  MOV R246, R242 ;  /* 0x000000f200f67202 */ /* 0x000fe40000000f00 */
[----:B------:R-:W-:-:S07]  /*14270*/  MOV R247, R78 ;  /* 0x0000004e00f77202 */ /* 0x000fce0000000f00 */
[----:B------:R-:W-:Y:S05]  /*14280*/  WARPSYNC.COLLECTIVE R79, `(.L_x_2234) ;  /* 0x000000004f087348 */ /* 0x000fea0003c00000 */
[----:B------:R0:W1:Y:S02]  /*14290*/  SHFL.UP P1, R78, R246, R77, R76 ;  /* 0x0400004df64e7389 */ /* 0x000064000002004c */
[----:B01----:R-:W-:Y:S01]  /*142a0*/  ENDCOLLECTIVE ;  /* 0x000000000000791b */ /* 0x003fe20003800000 */
.L_x_2234:
        /* <DEDUP_REMOVED lines=19> */
.L_x_2235:
[----:B------:R-:W-:Y:S02]  /*143e0*/  MOV R246, R231 ;  /* 0x000000e700f67202 */ /* 0x000fe40000000f00 */
[----:B------:R-:W-:-:S07]  /*143f0*/  MOV R245, R78 ;  /* 0x0000004e00f57202 */ /* 0x000fce0000000f00 */
[----:B------:R-:W-:Y:S05]  /*14400*/  WARPSYNC.COLLECTIVE R79, `(.L_x_2236) ;  /* 0x000000004f087348 */ /* 0x000fea0003c00000 */
[----:B------:R0:W1:Y:S02]  /*14410*/  SHFL.UP P1, R78, R246, R77, R76 ;  /* 0x0400004df64e7389 */ /* 0x000064000002004c */
[----:B01----:R-:W-:Y:S01]  /*14420*/  ENDCOLLECTIVE ;  /* 0x000000000000791b */ /* 0x003fe20003800000 */
.L_x_2236:
[----:B------:R-:W-:Y:S02]  /*14430*/  MOV R246, R244 ;  /* 0x000000f400f67202 */ /* 0x000fe40000000f00 */
[----:B------:R-:W-:-:S07]  /*14440*/  MOV R247, R78 ;  /* 0x0000004e00f77202 */ /* 0x000fce0000000f00 */
[----:B------:R-:W-:Y:S05]  /*14450*/  WARPSYNC.COLLECTIVE R79, `(.L_x_2237) ;  /* 0x000000004f087348 */ /* 0x000fea0003c00000 */
[----:B------:R0:W1:Y:S02]  /*14460*/  SHFL.UP P1, R78, R246, R77, R76 ;  /* 0x0400004df64e7389 */ /* 0x000064000002004c */
[----:B01----:R-:W-:Y:S01]  /*14470*/  ENDCOLLECTIVE ;  /* 0x000000000000791b */ /* 0x003fe20003800000 */
.L_x_2237:
[----:B------:R-:W-:Y:S02]  /*14480*/  MOV R246, R242 ;  /* 0x000000f200f67202 */ /* 0x000fe40000000f00 */
[----:B------:R-:W-:-:S07]  /*14490*/  MOV R243, R78 ;  /* 0x0000004e00f37202 */ /* 0x000fce0000000f00 */
[----:B------:R-:W-:Y:S05]  /*144a0*/  WARPSYNC.COLLECTIVE R79, `(.L_x_2238) ;  /* 0x000000004f087348 */ /* 0x000fea0003c00000 */
[----:B------:R0:W1:Y:S02]  /*144b0*/  SHFL.UP P1, R78, R246, R77, R76 ;  /* 0x0400004df64e7389 */ /* 0x000064000002004c */
[----:B01----:R-:W-:Y:S01]  /*144c0*/  ENDCOLLECTIVE ;  /* 0x000000000000791b */ /* 0x003fe20003800000 */
.L_x_2238:
        /* <DEDUP_REMOVED lines=19> */
.L_x_2239:
[----:B------:R-:W-:Y:S02]  /*14600*/  MOV R246, R231 ;  /* 0x000000e700f67202 */ /* 0x000fe40000000f00 */
[----:B------:R-:W-:-:S07]  /*14610*/  MOV R245, R78 ;  /* 0x0000004e00f57202 */ /* 0x000fce0000000f00 */
[----:B------:R-:W-:Y:S05]  /*14620*/  WARPSYNC.COLLECTIVE R79, `(.L_x_2240) ;  /* 0x000000004f087348 */ /* 0x000fea0003c00000 */
[----:B------:R0:W1:Y:S02]  /*14630*/  SHFL.UP P1, R78, R246, R77, R76 ;  /* 0x0400004df64e7389 */ /* 0x000064000002004c */
[----:B01----:R-:W-:Y:S01]  /*14640*/  ENDCOLLECTIVE ;  /* 0x000000000000791b */ /* 0x003fe20003800000 */
.L_x_2240:
[----:B------:R-:W-:Y:S02]  /*14650*/  MOV R246, R244 ;  /* 0x000000f400f67202 */ /* 0x000fe40000000f00 */
[----:B------:R-:W-:-:S07]  /*14660*/  MOV R247, R78 ;  /* 0x0000004e00f77202 */ /* 0x000fce0000000f00 */
[----:B------:R-:W-:Y:S05]  /*14670*/  WARPSYNC.COLLECTIVE R79, `(.L_x_2241) ;  /* 0x000000004f087348 */ /* 0x000fea0003c00000 */
[----:B------:R0:W1:Y:S02]  /*14680*/  SHFL.UP P1, R78, R246, R77, R76 ;  /* 0x0400004df64e7389 */ /* 0x000064000002004c */
[----:B01----:R-:W-:Y:S01]  /*14690*/  ENDCOLLECTIVE ;  /* 0x000000000000791b */ /* 0x003fe20003800000 */
.L_x_2241:
[----:B------:R-:W-:Y:S02]  /*146a0*/  MOV R246, R242 ;  /* 0x000000f200f67202 */ /* 0x000fe40000000f00 */
[----:B------:R-:W-:-:S07]  /*146b0*/  MOV R243, R78 ;  /* 0x0000004e00f37202 */ /* 0x000fce0000000f00 */
[----:B------:R-:W-:Y:S05]  /*146c0*/  WARPSYNC.COLLECTIVE R79, `(.L_x_2242) ;  /* 0x000000004f087348 */ /* 0x000fea0003c00000 */
[----:B------:R0:W1:Y:S02]  /*146d0*/  SHFL.UP P1, R78, R246, R77, R76 ;  /* 0x0400004df64e7389 */ /* 0x000064000002004c */
[----:B01----:R-:W-:Y:S01]  /*146e0*/  ENDCOLLECTIVE ;  /* 0x000000000000791b */ /* 0x003fe20003800000 */
.L_x_2242:
        /* <DEDUP_REMOVED lines=19> */
.L_x_2243:
[----:B------:R-:W-:Y:S02]  /*14820*/  MOV R246, R231 ;  /* 0x000000e700f67202 */ /* 0x000fe40000000f00 */
[----:B------:R-:W-:-:S07]  /*14830*/  MOV R245, R78 ;  /* 0x0000004e00f57202 */ /* 0x000fce0000000f00 */
[----:B------:R-:W-:Y:S05]  /*14840*/  WARPSYNC.COLLECTIVE R79, `(.L_x_2244) ;  /* 0x000000004f087348 */ /* 0x000fea0003c00000 */
[----:B------:R0:W1:Y:S02]  /*14850*/  SHFL.UP P1, R78, R246, R77, R76 ;  /* 0x0400004df64e7389 */ /* 0x000064000002004c */
[----:B01----:R-:W-:Y:S01]  /*14860*/  ENDCOLLECTIVE ;  /* 0x000000000000791b */ /* 0x003fe20003800000 */
.L_x_2244:
[----:B------:R-:W-:Y:S02]  /*14870*/  MOV R246, R244 ;  /* 0x000000f400f67202 */ /* 0x000fe40000000f00 */
[----:B------:R-:W-:-:S07]  /*14880*/  MOV R247, R78 ;  /* 0x0000004e00f77202 */ /* 0x000fce0000000f00 */
[----:B------:R-:W-:Y:S05]  /*14890*/  WARPSYNC.COLLECTIVE R79, `(.L_x_2245) ;  /* 0x000000004f087348 */ /* 0x000fea0003c00000 */
[----:B------:R0:W1:Y:S02]  /*148a0*/  SHFL.UP P1, R78, R246, R77, R76 ;  /* 0x0400004df64e7389 */ /* 0x000064000002004c */
[----:B01----:R-:W-:Y:S01]  /*148b0*/  ENDCOLLECTIVE ;  /* 0x000000000000791b */ /* 0x003fe20003800000 */
.L_x_2245:
[----:B------:R-:W-:Y:S02]  /*148c0*/  MOV R246, R242 ;  /* 0x000000f200f67202 */ /* 0x000fe40000000f00 */
[----:B------:R-:W-:-:S07]  /*148d0*/  MOV R243, R78 ;  /* 0x0000004e00f37202 */ /* 0x000fce0000000f00 */
[----:B------:R-:W-:Y:S05]  /*148e0*/  WARPSYNC.COLLECTIVE R79, `(.L_x_2246) ;  /* 0x000000004f087348 */ /* 0x000fea0003c00000 */
[----:B------:R0:W1:Y:S02]  /*148f0*/  SHFL.UP P1, R78, R246, R77, R76 ;  /* 0x0400004df64e7389 */ /* 0x000064000002004c */
[----:B01----:R-:W-:Y:S01]  /*14900*/  ENDCOLLECTIVE ;  /* 0x000000000000791b */ /* 0x003fe20003800000 */
.L_x_2246:
        /* <DEDUP_REMOVED lines=19> */
.L_x_2247:
[----:B------:R-:W-:Y:S02]  /*14a40*/  MOV R246, R231 ;  /* 0x000000e700f67202 */ /* 0x000fe40000000f00 */
[----:B------:R-:W-:-:S07]  /*14a50*/  MOV R243, R78 ;  /* 0x0000004e00f37202 */ /* 0x000fce0000000f00 */
[----:B------:R-:W-:Y:S05]  /*14a60*/  WARPSYNC.COLLECTIVE R79, `(.L_x_2248) ;  /* 0x000000004f087348 */ /* 0x000fea0003c00000 */
[----:B------:R0:W1:Y:S02]  /*14a70*/  SHFL.UP P1, R78, R246, R77, R76 ;  /* 0x0400004df64e7389 */ /* 0x000064000002004c */
[----:B01----:R-:W-:Y:S01]  /*14a80*/  ENDCOLLECTIVE ;  /* 0x000000000000791b */ /* 0x003fe20003800000 */
.L_x_2248:
[----:B------:R-:W-:Y:S02]  /*14a90*/  MOV R246, R244 ;  /* 0x000000f400f67202 */ /* 0x000fe40000000f00 */
[----:B------:R-:W-:-:S07]  /*14aa0*/  MOV R245, R78 ;  /* 0x0000004e00f57202 */ /* 0x000fce0000000f00 */
[----:B------:R-:W-:Y:S05]  /*14ab0*/  WARPSYNC.COLLECTIVE R79, `(.L_x_2249) ;  /* 0x000000004f087348 */ /* 0x000fea0003c00000 */
[----:B------:R0:W1:Y:S02]  /*14ac0*/  SHFL.UP P1, R78, R246, R77, R76 ;  /* 0x0400004df64e7389 */ /* 0x000064000002004c */
[----:B01----:R-:W-:Y:S01]  /*14ad0*/  ENDCOLLECTIVE ;  /* 0x000000000000791b */ /* 0x003fe20003800000 */
.L_x_2249:
[----:B------:R-:W-:Y:S02]  /*14ae0*/  MOV R246, R242 ;  /* 0x000000f200f67202 */ /* 0x000fe40000000f00 */
[----:B------:R-:W-:-:S07]  /*14af0*/  MOV R247, R78 ;  /* 0x0000004e00f77202 */ /* 0x000fce0000000f00 */
[----:B------:R-:W-:Y:S05]  /*14b00*/  WARPSYNC.COLLECTIVE R79, `(.L_x_2250) ;  /* 0x000000004f087348 */ /* 0x000fea0003c00000 */
[----:B------:R0:W1:Y:S02]  /*14b10*/  SHFL.UP P1, R78, R246, R77, R76 ;  /* 0x0400004df64e7389 */ /* 0x000064000002004c */
[----:B01----:R-:W-:Y:S01]  /*14b20*/  ENDCOLLECTIVE ;  /* 0x000000000000791b */ /* 0x003fe20003800000 */
.L_x_2250:
[----:B------:R-:W-:Y:S01]  /*14b30*/  MOV R77, R78 ;  /* 0x0000004e004d7202 */ /* 0x000fe20000000f00 */
[----:B------:R-:W-:Y:S06]  /*14b40*/  BRA `(.L_x_2251) ;  /* 0xffffff6400bc7947 */ /* 0x000fec000383ffff */
.L_x_2128:
        /* <DEDUP_REMOVED lines=8> */
.L_x_2253:
[----:B------:R-:W-:Y:S05]  /*14bd0*/  BSYNC B0 ;  /* 0x0000000000007941 */ /* 0x000fea0003800000 */
.L_x_2252:
[----:B------:R-:W-:Y:S05]  /*14be0*/  BRA `(.L_x_2254) ;  /* 0xffffff6400cc7947 */ /* 0x000fea000383ffff */
.L_x_2129:
        /* <DEDUP_REMOVED lines=8> */
.L_x_2256:
[----:B------:R-:W-:Y:S05]  /*14c70*/  BSYNC B0 ;  /* 0x0000000000007941 */ /* 0x000fea0003800000 */
.L_x_2255:
[----:B------:R-:W-:Y:S05]  /*14c80*/  BRA `(.L_x_2257) ;  /* 0xffffff6400ac7947 */ /* 0x000fea000383ffff */
.L_x_2130:
        /* <DEDUP_REMOVED lines=8> */
.L_x_2259:
[----:B------:R-:W-:Y:S05]  /*14d10*/  BSYNC B0 ;  /* 0x0000000000007941 */ /* 0x000fea0003800000 */
.L_x_2258:
[----:B------:R-:W-:Y:S05]  /*14d20*/  BRA `(.L_x_2260) ;  /* 0xffffff64008c7947 */ /* 0x000fea000383ffff */
.L_x_2131:
        /* <DEDUP_REMOVED lines=8> */
.L_x_2262:
[----:B------:R-:W-:Y:S05]  /*14db0*/  BSYNC B0 ;  /* 0x0000000000007941 */ /* 0x000fea0003800000 */
.L_x_2261:
[----:B------:R-:W-:Y:S05]  /*14dc0*/  BRA `(.L_x_2263) ;  /* 0xffffff64006c7947 */ /* 0x000fea000383ffff */
.L_x_2132:
        /* <DEDUP_REMOVED lines=8> */
.L_x_2265:
[----:B------:R-:W-:Y:S05]  /*14e50*/  BSYNC B0 ;  /* 0x0000000000007941 */ /* 0x000fea0003800000 */
.L_x_2264:
        /* <DEDUP_REMOVED lines=8> */
.L_x_2266:
[----:B------:R-:W-:Y:S02]  /*14ee0*/  MOV R246, R244 ;  /* 0x000000f400f67202 */ /* 0x000fe40000000f00 */
[----:B------:R-:W-:-:S07]  /*14ef0*/  MOV R243, R78 ;  /* 0x0000004e00f37202 */ /* 0x000fce0000000f00 */
[----:B------:R-:W-:Y:S05]  /*14f00*/  WARPSYNC.COLLECTIVE R79, `(.L_x_2267) ;  /* 0x000000004f087348 */ /* 0x000fea0003c00000 */
[----:B------:R0:W1:Y:S02]  /*14f10*/  SHFL.UP P1, R78, R246, R77, R76 ;  /* 0x0400004df64e7389 */ /* 0x000064000002004c */
[----:B01----:R-:W-:Y:S01]  /*14f20*/  ENDCOLLECTIVE ;  /* 0x000000000000791b */ /* 0x003fe20003800000 */
.L_x_2267:
[----:B------:R-:W-:Y:S02]  /*14f30*/  MOV R246, R242 ;  /* 0x000000f200f67202 */ /* 0x000fe40000000f00 */
[----:B------:R-:W-:-:S07]  /*14f40*/  MOV R244, R78 ;  /* 0x0000004e00f47202 */ /* 0x000fce0000000f00 */
[----:B------:R-:W-:Y:S05]  /*14f50*/  WARPSYNC.COLLECTIVE R79, `(.L_x_2268) ;  /* 0x000000004f087348 */ /* 0x000fea0003c00000 */
[----:B------:R0:W1:Y:S02]  /*14f60*/  SHFL.UP P1, R78, R246, R77, R76 ;  /* 0x0400004df64e7389 */ /* 0x000064000002004c */
[----:B01----:R-:W-:Y:S01]  /*14f70*/  ENDCOLLECTIVE ;  /* 0x000000000000791b */ /* 0x003fe20003800000 */
.L_x_2268:
[----:B------:R-:W-:Y:S01]  /*14f80*/  HFMA2.MMA R77, -RZ, RZ, 0, 0 ;  /* 0x00000000ff4d7435 */ /* 0x000fe200000001ff */
[----:B------:R-:W-:Y:S02]  /*14f90*/  MOV R76, 0x1f ;  /* 0x0000001f004c7802 */ /* 0x000fe40000000f00 */
[----:B------:R-:W-:Y:S02]  /*14fa0*/  MOV R242, R78 ;  /* 0x0000004e00f27202 */ /* 0x000fe40000000f00 */
[----:B------:R-:W-:-:S07]  /*14fb0*/  MOV R78, R60 ;  /* 0x0000003c004e7202 */ /* 0x000fce0000000f00 */
[----:B------:R-:W-:Y:S05]  /*14fc0*/  WARPSYNC.COLLECTIVE R79, `(.L_x_2269) ;  /* 0x000000004f087348 */ /* 0x000fea0003c00000 */
[----:B------:R0:W1:Y:S02]  /*14fd0*/  SHFL.IDX P1, R231, R78, R77, R76 ;  /* 0x0000004d4ee77389 */ /* 0x000064000002004c */
[----:B01----:R-:W-:Y:S01]  /*14fe0*/  ENDCOLLECTIVE ;  /* 0x000000000000791b */ /* 0x003fe20003800000 */
.L_x_2269:
[----:B------:R-:W-:Y:S02]  /*14ff0*/  MOV R78, R61 ;  /* 0x0000003d004e7202 */ /* 0x000fe40000000f00 */
[----:B------:R-:W-:-:S07]  /*15000*/  MOV R60, R231 ;  /* 0x000000e7003c7202 */ /* 0x000fce0000000f00 */
[----:B------:R-:W-:Y:S05]  /*15010*/  WARPSYNC.COLLECTIVE R79, `(.L_x_2270) ;  /* 0x000000004f087348 */ /* 0x000fea0003c00000 */
[----:B------:R0:W1:Y:S02]  /*15020*/  SHFL.IDX P1, R231, R78, R77, R76 ;  /* 0x0000004d4ee77389 */ /* 0x000064000002004c */
[----:B01----:R-:W-:Y:S01]  /*15030*/  ENDCOLLECTIVE ;  /* 0x000000000000791b */ /* 0x003fe20003800000 */
.L_x_2270:
[----:B------:R-:W-:Y:S02]  /*15040*/  MOV R78, R62 ;  /* 0x0000003e004e7202 */ /* 0x000fe40000000f00 */
[----:B------:R-:W-:-:S07]  /*15050*/  MOV R61, R231 ;  /* 0x000000e7003d7202 */ /* 0x000fce0000000f00 */
[----:B------:R-:W-:Y:S05]  /*15060*/  WARPSYNC.COLLECTIVE R79, `(.L_x_2271) ;  /* 0x000000004f087348 */ /* 0x000fea0003c00000 */
[----:B------:R0:W1:Y:S02]  /*15070*/  SHFL.IDX P1, R231, R78, R77, R76 ;  /* 0x0000004d4ee77389 */ /* 0x000064000002004c */
[----:B01----:R-:W-:Y:S01]  /*15080*/  ENDCOLLECTIVE ;  /* 0x000000000000791b */ /* 0x003fe20003800000 */
.L_x_2271:
[----:B------:R-:W-:Y:S02]  /*15090*/  MOV R78, R63 ;  /* 0x0000003f004e7202 */ /* 0x000fe40000000f00 */
[----:B------:R-:W-:-:S07]  /*150a0*/  MOV R62, R231 ;  /* 0x000000e7003e7202 */ /* 0x000fce0000000f00 */
[----:B------:R-:W-:Y:S05]  /*150b0*/  WARPSYNC.COLLECTIVE R79, `(.L_x_2272) ;  /* 0x000000004f087348 */ /* 0x000fea0003c00000 */
[----:B------:R0:W1:Y:S02]  /*150c0*/  SHFL.IDX P1, R231, R78, R77, R76 ;  /* 0x0000004d4ee77389 */ /* 0x000064000002004c */
[----:B01----:R-:W-:Y:S01]  /*150d0*/  ENDCOLLECTIVE ;  /* 0x000000000000791b */ /* 0x003fe20003800000 */
.L_x_2272:
[----:B------:R-:W-:Y:S01]  /*150e0*/  MOV R63, R231 ;  /* 0x000000e7003f7202 */ /* 0x000fe20000000f00 */
[----:B------:R-:W-:Y:S06]  /*150f0*/  BRA `(.L_x_2273) ;  /* 0xffffff6000c87947 */ /* 0x000fec000383ffff */
.L_x_2134:
[----:B------:R-:W-:Y:S01]  /*15100*/  HFMA2.MMA R245, -RZ, RZ, 0, 5.9604644775390625e-08 ;  /* 0x00000001fff57435 */ /* 0x000fe200000001ff */
[----:B------:R-:W-:Y:S02]  /*15110*/  MOV R244, R232 ;  /* 0x000000e800f47202 */ /* 0x000fe40000000f00 */
[----:B------:R-:W-:Y:S02]  /*15120*/  MOV R252, 0x1f ;  /* 0x0000001f00fc7802 */ /* 0x000fe40000000f00 */
[----:B------:R-:W-:-:S07]  /*15130*/  MOV R79, 0xffffffff ;  /* 0xffffffff004f7802 */ /* 0x000fce0000000f00 */
[----:B------:R-:W-:Y:S05]  /*15140*/  WARPSYNC.COLLECTIVE R79, `(.L_x_2274) ;  /* 0x000000004f087348 */ /* 0x000fea0003c00000 */
[----:B------:R0:W1:Y:S02]  /*15150*/  SHFL.DOWN P1, R231, R244, R245, R252 ;  /* 0x080000f5f4e77389 */ /* 0x00006400000200fc */
[----:B01----:R-:W-:Y:S01]  /*15160*/  ENDCOLLECTIVE ;  /* 0x000000000000791b */ /* 0x003fe20003800000 */
.L_x_2274:
[----:B------:R-:W-:Y:S02]  /*15170*/  MOV R244, R241 ;  /* 0x000000f100f47202 */ /* 0x000fe40000000f00 */
[----:B------:R-:W-:-:S07]  /*15180*/  MOV R76, R231 ;  /* 0x000000e7004c7202 */ /* 0x000fce0000000f00 */
[----:B------:R-:W-:Y:S05]  /*15190*/  WARPSYNC.COLLECTIVE R79, `(.L_x_2275) ;  /* 0x000000004f087348 */ /* 0x000fea0003c00000 */
[----:B------:R0:W1:Y:S02]  /*151a0*/  SHFL.DOWN P1, R231, R244, R245, R252 ;  /* 0x080000f5f4e77389 */ /* 0x00006400000200fc */
[----:B01----:R-:W-:Y:S01]  /*151b0*/  ENDCOLLECTIVE ;  /* 0x000000000000791b */ /* 0x003fe20003800000 */
.L_x_2275:
[----:B------:R-:W-:Y:S02]  /*151c0*/  MOV R244, R242 ;  /* 0x000000f200f47202 */ /* 0x000fe40000000f00 */
[----:B------:R-:W-:-:S07]  /*151d0*/  MOV R77, R231 ;  /* 0x000000e7004d7202 */ /* 0x000fce0000000f00 */
[----:B------:R-:W-:Y:S05]  /*151e0*/  WARPSYNC.COLLECTIVE R79, `(.L_x_2276) ;  /* 0x000000004f087348 */ /* 0x000fea0003c00000 */
[----:B------:R0:W1:Y:S02]  /*151f0*/  SHFL.DOWN P1, R231, R244, R245, R252 ;  /* 0x080000f5f4e77389 */ /* 0x00006400000200fc */
[----:B01----:R-:W-:Y:S01]  /*15200*/  ENDCOLLECTIVE ;  /* 0x000000000000791b */ /* 0x003fe20003800000 */
.L_x_2276:
[----:B------:R-:W-:Y:S02]  /*15210*/  MOV R244, R243 ;  /* 0x000000f300f47202 */ /* 0x000fe40000000f00 */
[----:B------:R-:W-:-:S07]  /*15220*/  MOV R78, R231 ;  /* 0x000000e7004e7202 */ /* 0x000fce0000000f00 */
[----:B------:R-:W-:Y:S05]  /*15230*/  WARPSYNC.COLLECTIVE R79, `(.L_x_2277) ;  /* 0x000000004f087348 */ /* 0x000fea0003c00000 */
[----:B------:R0:W1:Y:S02]  /*15240*/  SHFL.DOWN P1, R231, R244, R245, R252 ;  /* 0x080000f5f4e77389 */ /* 0x00006400000200fc */
[----:B01----:R-:W-:Y:S01]  /*15250*/  ENDCOLLECTIVE ;  /* 0x000000000000791b */ /* 0x003fe20003800000 */
.L_x_2277:
[----:B------:R-:W-:Y:S01]  /*15260*/  MOV R79, R231 ;  /* 0x000000e7004f7202 */ /* 0x000fe20000000f00 */
[----:B------:R-:W-:Y:S06]  /*15270*/  BRA `(.L_x_2278) ;  /* 0xffffff7400d47947 */ /* 0x000fec000383ffff */
.L_x_2137:
        /* <DEDUP_REMOVED lines=8> */
.L_x_2280:
[----:B------:R-:W-:Y:S05]  /*15300*/  BSYNC B0 ;  /* 0x0000000000007941 */ /* 0x000fea0003800000 */
.L_x_2279:
        /* <DEDUP_REMOVED lines=8> */
.L_x_2281:
[----:B------:R-:W-:Y:S02]  /*15390*/  MOV R244, R242 ;  /* 0x000000f200f47202 */ /* 0x000fe40000000f00 */
[----:B------:R-:W-:-:S07]  /*153a0*/  MOV R77, R231 ;  /* 0x000000e7004d7202 */ /* 0x000fce0000000f00 */
[----:B------:R-:W-:Y:S05]  /*153b0*/  WARPSYNC.COLLECTIVE R79, `(.L_x_2282) ;  /* 0x000000004f087348 */ /* 0x000fea0003c00000 */
[----:B------:R0:W1:Y:S02]  /*153c0*/  SHFL.DOWN P1, R231, R244, R245, R252 ;  /* 0x080000f5f4e77389 */ /* 0x00006400000200fc */
[----:B01----:R-:W-:Y:S01]  /*153d0*/  ENDCOLLECTIVE ;  /* 0x000000000000791b */ /* 0x003fe20003800000 */
.L_x_2282:
[----:B------:R-:W-:Y:S02]  /*153e0*/  MOV R244, R243 ;  /* 0x000000f300f47202 */ /* 0x000fe40000000f00 */
[----:B------:R-:W-:-:S07]  /*153f0*/  MOV R78, R231 ;  /* 0x000000e7004e7202 */ /* 0x000fce0000000f00 */
[----:B------:R-:W-:Y:S05]  /*15400*/  WARPSYNC.COLLECTIVE R79, `(.L_x_2283) ;  /* 0x000000004f087348 */ /* 0x000fea0003c00000 */
[----:B------:R0:W1:Y:S02]  /*15410*/  SHFL.DOWN P1, R231, R244, R245, R252 ;  /* 0x080000f5f4e77389 */ /* 0x00006400000200fc */
[----:B01----:R-:W-:Y:S01]  /*15420*/  ENDCOLLECTIVE ;  /* 0x000000000000791b */ /* 0x003fe20003800000 */
.L_x_2283:
[----:B------:R-:W-:Y:S01]  /*15430*/  MOV R79, R231 ;  /* 0x000000e7004f7202 */ /* 0x000fe20000000f00 */
[----:B------:R-:W-:Y:S06]  /*15440*/  BRA `(.L_x_2284) ;  /* 0xffffff7400b47947 */ /* 0x000fec000383ffff */
.L_x_2140:
        /* <DEDUP_REMOVED lines=8> */
.L_x_2286:
[----:B------:R-:W-:Y:S05]  /*154d0*/  BSYNC B0 ;  /* 0x0000000000007941 */ /* 0x000fea0003800000 */
.L_x_2285:
        /* <DEDUP_REMOVED lines=8> */
.L_x_2287:
[----:B------:R-:W-:Y:S02]  /*15560*/  MOV R244, R242 ;  /* 0x000000f200f47202 */ /* 0x000fe40000000f00 */
[----:B------:R-:W-:-:S07]  /*15570*/  MOV R77, R231 ;  /* 0x000000e7004d7202 */ /* 0x000fce0000000f00 */
[----:B------:R-:W-:Y:S05]  /*15580*/  WARPSYNC.COLLECTIVE R79, `(.L_x_2288) ;  /* 0x000000004f087348 */ /* 0x000fea0003c00000 */
[----:B------:R0:W1:Y:S02]  /*15590*/  SHFL.DOWN P1, R231, R244, R245, R252 ;  /* 0x080000f5f4e77389 */ /* 0x00006400000200fc */
[----:B01----:R-:W-:Y:S01]  /*155a0*/  ENDCOLLECTIVE ;  /* 0x000000000000791b */ /* 0x003fe20003800000 */
.L_x_2288:
[----:B------:R-:W-:Y:S02]  /*155b0*/  MOV R244, R243 ;  /* 0x000000f300f47202 */ /* 0x000fe40000000f00 */
[----:B------:R-:W-:-:S07]  /*155c0*/  MOV R78, R231 ;  /* 0x000000e7004e7202 */ /* 0x000fce0000000f00 */
[----:B------:R-:W-:Y:S05]  /*155d0*/  WARPSYNC.COLLECTIVE R79, `(.L_x_2289) ;  /* 0x000000004f087348 */ /* 0x000fea0003c00000 */
[----:B------:R0:W1:Y:S02]  /*155e0*/  SHFL.DOWN P1, R231, R244, R245, R252 ;  /* 0x080000f5f4e77389 */ /* 0x00006400000200fc */
[----:B01----:R-:W-:Y:S01]  /*155f0*/  ENDCOLLECTIVE ;  /* 0x000000000000791b */ /* 0x003fe20003800000 */
.L_x_2289:
[----:B------:R-:W-:Y:S01]  /*15600*/  MOV R79, R231 ;  /* 0x000000e7004f7202 */ /* 0x000fe20000000f00 */
[----:B------:R-:W-:Y:S06]  /*15610*/  BRA `(.L_x_2290) ;  /* 0xffffff7400947947 */ /* 0x000fec000383ffff */
.L_x_2143:
        /* <DEDUP_REMOVED lines=8> */
.L_x_2292:
[----:B------:R-:W-:Y:S05]  /*156a0*/  BSYNC B0 ;  /* 0x0000000000007941 */ /* 0x000fea0003800000 */
.L_x_2291:
        /* <DEDUP_REMOVED lines=8> */
.L_x_2293:
[----:B------:R-:W-:Y:S02]  /*15730*/  MOV R244, R242 ;  /* 0x000000f200f47202 */ /* 0x000fe40000000f00 */
[----:B------:R-:W-:-:S07]  /*15740*/  MOV R77, R231 ;  /* 0x000000e7004d7202 */ /* 0x000fce0000000f00 */
[----:B------:R-:W-:Y:S05]  /*15750*/  WARPSYNC.COLLECTIVE R79, `(.L_x_2294) ;  /* 0x000000004f087348 */ /* 0x000fea0003c00000 */
[----:B------:R0:W1:Y:S02]  /*15760*/  SHFL.DOWN P1, R231, R244, R245, R252 ;  /* 0x080000f5f4e77389 */ /* 0x00006400000200fc */
[----:B01----:R-:W-:Y:S01]  /*15770*/  ENDCOLLECTIVE ;  /* 0x000000000000791b */ /* 0x003fe20003800000 */
.L_x_2294:
[----:B------:R-:W-:Y:S02]  /*15780*/  MOV R244, R243 ;  /* 0x000000f300f47202 */ /* 0x000fe40000000f00 */
[----:B------:R-:W-:-:S07]  /*15790*/  MOV R78, R231 ;  /* 0x000000e7004e7202 */ /* 0x000fce0000000f00 */
[----:B------:R-:W-:Y:S05]  /*157a0*/  WARPSYNC.COLLECTIVE R79, `(.L_x_2295) ;  /* 0x000000004f087348 */ /* 0x000fea0003c00000 */
[----:B------:R0:W1:Y:S02]  /*157b0*/  SHFL.DOWN P1, R231, R244, R245, R252 ;  /* 0x080000f5f4e77389 */ /* 0x00006400000200fc */
[----:B01----:R-:W-:Y:S01]  /*157c0*/  ENDCOLLECTIVE ;  /* 0x000000000000791b */ /* 0x003fe20003800000 */
.L_x_2295:
[----:B------:R-:W-:Y:S01]  /*157d0*/  MOV R79, R231 ;  /* 0x000000e7004f7202 */ /* 0x000fe20000000f00 */
[----:B------:R-:W-:Y:S06]  /*157e0*/  BRA `(.L_x_2296) ;  /* 0xffffff7400747947 */ /* 0x000fec000383ffff */
.L_x_2146:
        /* <DEDUP_REMOVED lines=8> */
.L_x_2298:
[----:B------:R-:W-:Y:S05]  /*15870*/  BSYNC B0 ;  /* 0x0000000000007941 */ /* 0x000fea0003800000 */
.L_x_2297:
        /* <DEDUP_REMOVED lines=8> */
.L_x_2299:
[----:B------:R-:W-:Y:S02]  /*15900*/  MOV R244, R242 ;  /* 0x000000f200f47202 */ /* 0x000fe40000000f00 */
[----:B------:R-:W-:-:S07]  /*15910*/  MOV R77, R231 ;  /* 0x000000e7004d7202 */ /* 0x000fce0000000f00 */
[----:B------:R-:W-:Y:S05]  /*15920*/  WARPSYNC.COLLECTIVE R79, `(.L_x_2300) ;  /* 0x000000004f087348 */ /* 0x000fea0003c00000 */
[----:B------:R0:W1:Y:S02]  /*15930*/  SHFL.DOWN P1, R231, R244, R245, R252 ;  /* 0x080000f5f4e77389 */ /* 0x00006400000200fc */
[----:B01----:R-:W-:Y:S01]  /*15940*/  ENDCOLLECTIVE ;  /* 0x000000000000791b */ /* 0x003fe20003800000 */
.L_x_2300:
[----:B------:R-:W-:Y:S02]  /*15950*/  MOV R244, R243 ;  /* 0x000000f300f47202 */ /* 0x000fe40000000f00 */
[----:B------:R-:W-:-:S07]  /*15960*/  MOV R78, R231 ;  /* 0x000000e7004e7202 */ /* 0x000fce0000000f00 */
[----:B------:R-:W-:Y:S05]  /*15970*/  WARPSYNC.COLLECTIVE R79, `(.L_x_2301) ;  /* 0x000000004f087348 */ /* 0x000fea0003c00000 */
[----:B------:R0:W1:Y:S02]  /*15980*/  SHFL.DOWN P1, R231, R244, R245, R252 ;  /* 0x080000f5f4e77389 */ /* 0x00006400000200fc */
[----:B01----:R-:W-:Y:S01]  /*15990*/  ENDCOLLECTIVE ;  /* 0x000000000000791b */ /* 0x003fe20003800000 */
.L_x_2301:
[----:B------:R-:W-:Y:S01]  /*159a0*/  MOV R79, R231 ;  /* 0x000000e7004f7202 */ /* 0x000fe20000000f00 */
[----:B------:R-:W-:Y:S06]  /*159b0*/  BRA `(.L_x_2302) ;  /* 0xffffff7400547947 */ /* 0x000fec000383ffff */
.L_x_2149:
        /* <DEDUP_REMOVED lines=8> */
.L_x_2304:
[----:B------:R-:W-:Y:S05]  /*15a40*/  BSYNC B0 ;  /* 0x0000000000007941 */ /* 0x000fea0003800000 */
.L_x_2303:
        /* <DEDUP_REMOVED lines=10> */
.L_x_2305:
[----:B------:R-:W-:Y:S02]  /*15af0*/  MOV R252, 0x1f ;  /* 0x0000001f00fc7802 */ /* 0x000fe40000000f00 */
[----:B------:R-:W-:Y:S02]  /*15b00*/  MOV R78, R242 ;  /* 0x000000f2004e7202 */ /* 0x000fe40000000f00 */
[----:B------:R-:W-:-:S07]  /*15b10*/  MOV R247, R231 ;  /* 0x000000e700f77202 */ /* 0x000fce0000000f00 */
[----:B------:R-:W-:Y:S05]  /*15b20*/  WARPSYNC.COLLECTIVE R79, `(.L_x_2306) ;  /* 0x000000004f087348 */ /* 0x000fea0003c00000 */
[----:B------:R0:W1:Y:S02]  /*15b30*/  SHFL.IDX P1, R231, R78, R77, R76 ;  /* 0x0000004d4ee77389 */ /* 0x000064000002004c */
[----:B01----:R-:W-:Y:S01]  /*15b40*/  ENDCOLLECTIVE ;  /* 0x000000000000791b */ /* 0x003fe20003800000 */
.L_x_2306:
        /* <DEDUP_REMOVED lines=9> */
.L_x_2307:
[----:B------:R-:W-:Y:S02]  /*15be0*/  MOV R78, R60 ;  /* 0x0000003c004e7202 */ /* 0x000fe40000000f00 */
[----:B------:R-:W-:-:S07]  /*15bf0*/  MOV R251, R231 ;  /* 0x000000e700fb7202 */ /* 0x000fce0000000f00 */
[----:B------:R-:W-:Y:S05]  /*15c00*/  WARPSYNC.COLLECTIVE R79, `(.L_x_2308) ;  /* 0x000000004f087348 */ /* 0x000fea0003c00000 */
[----:B------:R0:W1:Y:S02]  /*15c10*/  SHFL.DOWN P1, R231, R244, R245, R252 ;  /* 0x080000f5f4e77389 */ /* 0x00006400000200fc */
[----:B01----:R-:W-:Y:S01]  /*15c20*/  ENDCOLLECTIVE ;  /* 0x000000000000791b */ /* 0x003fe20003800000 */
.L_x_2308:
[----:B------:R-:W-:Y:S02]  /*15c30*/  MOV R244, R241 ;  /* 0x000000f100f47202 */ /* 0x000fe40000000f00 */
[----:B------:R-:W-:-:S07]  /*15c40*/  MOV R232, R231 ;  /* 0x000000e700e87202 */ /* 0x000fce0000000f00 */
[----:B------:R-:W-:Y:S05]  /*15c50*/  WARPSYNC.COLLECTIVE R79, `(.L_x_2309) ;  /* 0x000000004f087348 */ /* 0x000fea0003c00000 */
[----:B------:R0:W1:Y:S02]  /*15c60*/  SHFL.DOWN P1, R231, R244, R245, R252 ;  /* 0x080000f5f4e77389 */ /* 0x00006400000200fc */
[----:B01----:R-:W-:Y:S01]  /*15c70*/  ENDCOLLECTIVE ;  /* 0x000000000000791b */ /* 0x003fe20003800000 */
.L_x_2309:
[----:B------:R-:W-:Y:S02]  /*15c80*/  MOV R244, R242 ;  /* 0x000000f200f47202 */ /* 0x000fe40000000f00 */
[----:B------:R-:W-:-:S07]  /*15c90*/  MOV R241, R231 ;  /* 0x000000e700f17202 */ /* 0x000fce0000000f00 */
[----:B------:R-:W-:Y:S05]  /*15ca0*/  WARPSYNC.COLLECTIVE R79, `(.L_x_2310) ;  /* 0x000000004f087348 */ /* 0x000fea0003c00000 */
[----:B------:R0:W1:Y:S02]  /*15cb0*/  SHFL.DOWN P1, R231, R244, R245, R252 ;  /* 0x080000f5f4e77389 */ /* 0x00006400000200fc */
[----:B01----:R-:W-:Y:S01]  /*15cc0*/  ENDCOLLECTIVE ;  /* 0x000000000000791b */ /* 0x003fe20003800000 */
.L_x_2310:
[----:B------:R-:W-:Y:S02]  /*15cd0*/  MOV R244, R243 ;  /* 0x000000f300f47202 */ /* 0x000fe40000000f00 */
[----:B------:R-:W-:-:S07]  /*15ce0*/  MOV R242, R231 ;  /* 0x000000e700f27202 */ /* 0x000fce0000000f00 */
[----:B------:R-:W-:Y:S05]  /*15cf0*/  WARPSYNC.COLLECTIVE R79, `(.L_x_2311) ;  /* 0x000000004f087348 */ /* 0x000fea0003c00000 */
[----:B------:R0:W1:Y:S02]  /*15d00*/  SHFL.DOWN P1, R231, R244, R245, R252 ;  /* 0x080000f5f4e77389 */ /* 0x00006400000200fc */
[----:B01----:R-:W-:Y:S01]  /*15d10*/  ENDCOLLECTIVE ;  /* 0x000000000000791b */ /* 0x003fe20003800000 */
.L_x_2311:
[----:B------:R-:W-:-:S07]  /*15d20*/  MOV R243, R231 ;  /* 0x000000e700f37202 */ /* 0x000fce0000000f00 */
[----:B------:R-:W-:Y:S05]  /*15d30*/  WARPSYNC.COLLECTIVE R79, `(.L_x_2312) ;  /* 0x000000004f087348 */ /* 0x000fea0003c00000 */
[----:B------:R0:W1:Y:S02]  /*15d40*/  SHFL.IDX P1, R231, R78, R77, R76 ;  /* 0x0000004d4ee77389 */ /* 0x000064000002004c */
[----:B01----:R-:W-:Y:S01]  /*15d50*/  ENDCOLLECTIVE ;  /* 0x000000000000791b */ /* 0x003fe20003800000 */
.L_x_2312:
[----:B------:R-:W-:Y:S02]  /*15d60*/  MOV R78, R61 ;  /* 0x0000003d004e7202 */ /* 0x000fe40000000f00 */
[----:B------:R-:W-:-:S07]  /*15d70*/  MOV R252, R231 ;  /* 0x000000e700fc7202 */ /* 0x000fce0000000f00 */
[----:B------:R-:W-:Y:S05]  /*15d80*/  WARPSYNC.COLLECTIVE R79, `(.L_x_2313) ;  /* 0x000000004f087348 */ /* 0x000fea0003c00000 */
[----:B------:R0:W1:Y:S02]  /*15d90*/  SHFL.IDX P1, R231, R78, R77, R76 ;  /* 0x0000004d4ee77389 */ /* 0x000064000002004c */
[----:B01----:R-:W-:Y:S01]  /*15da0*/  ENDCOLLECTIVE ;  /* 0x000000000000791b */ /* 0x003fe20003800000 */
.L_x_2313:
[----:B------:R-:W-:Y:S01]  /*15db0*/  MOV R78, R62 ;  /* 0x0000003e004e7202 */ /* 0x000fe20000000f00 */
[-C--:B------:R-:W-:Y:S01]  /*15dc0*/  FMUL.FTZ R62, R61, R247.reuse ;  /* 0x000000f73d3e7220 */ /* 0x080fe20000410000 */
[----:B------:R-:W-:Y:S01]  /*15dd0*/  FMUL.FTZ R247, R60, R247 ;  /* 0x000000f73cf77220 */ /* 0x000fe20000410000 */
[----:B------:R-:W-:-:S07]  /*15de0*/  MOV R245, R231 ;  /* 0x000000e700f57202 */ /* 0x000fce0000000f00 */
[----:B------:R-:W-:Y:S05]  /*15df0*/  WARPSYNC.COLLECTIVE R79, `(.L_x_2314) ;  /* 0x000000004f087348 */ /* 0x000fea0003c00000 */
[----:B------:R0:W1:Y:S02]  /*15e00*/  SHFL.IDX P1, R231, R78, R77, R76 ;  /* 0x0000004d4ee77389 */ /* 0x000064000002004c */
[----:B01----:R-:W-:Y:S01]  /*15e10*/  ENDCOLLECTIVE ;  /* 0x000000000000791b */ /* 0x003fe20003800000 */
.L_x_2314:
[----:B------:R-:W-:Y:S02]  /*15e20*/  MOV R78, R63 ;  /* 0x0000003f004e7202 */ /* 0x000fe40000000f00 */
[----:B------:R-:W-:-:S07]  /*15e30*/  MOV R244, R231 ;  /* 0x000000e700f47202 */ /* 0x000fce0000000f00 */
[----:B------:R-:W-:Y:S05]  /*15e40*/  WARPSYNC.COLLECTIVE R79, `(.L_x_2315) ;  /* 0x000000004f087348 */ /* 0x000fea0003c00000 */
[----:B------:R0:W1:Y:S02]  /*15e50*/  SHFL.IDX P1, R231, R78, R77, R76 ;  /* 0x0000004d4ee77389 */ /* 0x000064000002004c */
[----:B01----:R-:W-:Y:S01]  /*15e60*/  ENDCOLLECTIVE ;  /* 0x000000000000791b */ /* 0x003fe20003800000 */
.L_x_2315:
[----:B------:R-:W-:Y:S01]  /*15e70*/  MOV R79, R231 ;  /* 0x000000e7004f7202 */ /* 0x000fe20000000f00 */
[----:B------:R-:W-:Y:S06]  /*15e80*/  BRA `(.L_x_2316) ;  /* 0xffffff7000ac7947 */ /* 0x000fec000383ffff */
.L_x_2317:
        /* <DEDUP_REMOVED lines=15> */
.L_x_18911:


//--------------------- .text._Z25selective_scan_bwd_kernelI32Selective_Scan_bwd_kernel_traitsILi128ELi16ELb0ELb1ELb1ELb0ELb0EN3c108BFloat16ENS1_7complexIfEEEEv12SSMParamsBwd --------------------------
	.section	.text._Z25selective_scan_bwd_kernelI32Selective_Scan_bwd_kernel_traitsILi128ELi16ELb0ELb1ELb1ELb0ELb0EN3c108BFloat16ENS1_7complexIfEEEEv12SSMParamsBwd,"ax",@progbits
	.align	128
        .global         _Z25selective_scan_bwd_kernelI32Selective_Scan_bwd_kernel_traitsILi128ELi16ELb0ELb1ELb1ELb0ELb0EN3c108BFloat16ENS1_7complexIfEEEEv12SSMParamsBwd
        .type           _Z25selective_scan_bwd_kernelI32Selective_Scan_bwd_kernel_traitsILi128ELi16ELb0ELb1ELb1ELb0ELb0EN3c108BFloat16ENS1_7complexIfEEEEv12SSMParamsBwd,@function
        .size           _Z25selective_scan_bwd_kernelI32Selective_Scan_bwd_kernel_traitsILi128ELi16ELb0ELb1ELb1ELb0ELb0EN3c108BFloat16ENS1_7complexIfEEEEv12SSMParamsBwd,(.L_x_18912 - _Z25selective_scan_bwd_kernelI32Selective_Scan_bwd_kernel_traitsILi128ELi16ELb0ELb1ELb1ELb0ELb0EN3c108BFloat16ENS1_7complexIfEEEEv12SSMParamsBwd)
        .other          _Z25selective_scan_bwd_kernelI32Selective_Scan_bwd_kernel_traitsILi128ELi16ELb0ELb1ELb1ELb0ELb0EN3c108BFloat16ENS1_7complexIfEEEEv12SSMParamsBwd,@"STO_CUDA_ENTRY STV_DEFAULT"
_Z25selective_scan_bwd_kernelI32Selective_Scan_bwd_kernel_traitsILi128ELi16ELb0ELb1ELb1ELb0ELb0EN3c108BFloat16ENS1_7complexIfEEEEv12SSMParamsBwd:
.text._Z25selective_scan_bwd_kernelI32Selective_Scan_bwd_kernel_traitsILi128ELi16ELb0ELb1ELb1ELb0ELb0EN3c108BFloat16ENS1_7complexIfEEEEv12SSMParamsBwd:
        /* <DEDUP_REMOVED lines=27> */
[----:B------:R-:W-:-:S03]  /*01b0*/  MOV R3, UR5 ;  /* 0x0000000500037c02 */ /* 0x000fc60008000f00 */
[----:B------:R-:W-:Y:S02]  /*01c0*/  MOV R5, UR7 ;  /* 0x0000000700057c02 */ /* 0x000fe40008000f00 */
[----:B------:R-:W-:Y:S01]  /*01d0*/  MOV R0, UR30 ;  /* 0x0000001e00007c02 */ /* 0x000fe20008000f00 */
[----:B------:R-:W2:Y:S01]  /*01e0*/  @P0 LDG.E R2, desc[UR22][R2.64] ;  /* 0x0000001602020981 */ /* 0x000ea2000c1e1900 */
[----:B0-----:R-:W-:Y:S02]  /*01f0*/  USHF.R.S32.HI UR4, URZ, 0x1f, UR9 ;  /* 0x0000001f3f047899 */ /* 0x001fe40008011409 */
[----:B------:R-:W-:Y:S01]  /*0200*/  UISETP.NE.U32.AND UP1, UPT, UR24, URZ, UPT ;  /* 0x0000003f1800728c */ /* 0x000fe2000bf25070 */
[----:B------:R-:W3:Y:S01]  /*0210*/  @P1 LDG.E R4, desc[UR22][R4.64] ;  /* 0x0000001604041981 */ /* 0x000ee2000c1e1900 */
[----:B------:R-:W-:Y:S01]  /*0220*/  IABS R0, R0 ;  /* 0x0000000000007213 */ /* 0x000fe20000000000 */
[----:B------:R-:W-:Y:S02]  /*0230*/  UIMAD UR5, UR4, UR26, URZ ;  /* 0x0000001a040572a4 */ /* 0x000fe4000f8e023f */
[----:B------:R-:W-:Y:S01]  /*0240*/  UISETP.NE.AND.EX UP1, UPT, UR25, URZ, UPT, UP1 ;  /* 0x0000003f1900728c */ /* 0x000fe2000bf25310 */
[----:B------:R-:W-:Y:S01]  /*0250*/  R2UR UR34, R0 ;  /* 0x00000000002272ca */ /* 0x000fe200000e0000 */
[----:B------:R-:W-:Y:S01]  /*0260*/  UIMAD UR27, UR9, UR27, UR5 ;  /* 0x0000001b091b72a4 */ /* 0x000fe2000f8e0205 */
[----:B------:R0:W-:Y:S01]  /*0270*/  STL [R1+0x6c], RZ ;  /* 0x00006cff01007387 */ /* 0x0001e20000100800 */
[----:B------:R-:W-:Y:S01]  /*0280*/  ULDC.64 UR6, c[0x0][0x310] ;  /* 0x0000c40000067ab9 */ /* 0x000fe20000000a00 */
[----:B------:R-:W-:-:S02]  /*0290*/  UISETP.NE.U32.AND UP2, UPT, UR32, URZ, UPT ;  /* 0x0000003f2000728c */ /* 0x000fc4000bf45070 */
[----:B------:R-:W-:Y:S01]  /*02a0*/  UISETP.NE.U32.AND UP0, UPT, UR6, URZ, UPT ;  /* 0x0000003f0600728c */ /* 0x000fe2000bf05070 */
[----:B------:R0:W-:Y:S01]  /*02b0*/  STL [R1+0x68], RZ ;  /* 0x000068ff01007387 */ /* 0x0001e20000100800 */
[----:B------:R-:W-:Y:S01]  /*02c0*/  UMOV UR61, URZ ;  /* 0x0000003f003d7c82 */ /* 0x000fe20008000000 */
[----:B------:R-:W-:Y:S02]  /*02d0*/  UIMAD.WIDE.U32 UR18, UR9, UR26, URZ ;  /* 0x0000001a091272a5 */ /* 0x000fe4000f8e003f */
[----:B------:R-:W-:Y:S02]  /*02e0*/  @UP1 ULEA UR60, UP3, UR47, UR24, 0x2 ;  /* 0x000000182f3c1291 */ /* 0x000fe4000f86103f */
[----:B------:R-:W1:Y:S01]  /*02f0*/  I2F.RP R0, UR34 ;  /* 0x0000002200007d06 */ /* 0x000e620008209400 */
[----:B------:R-:W-:Y:S02]  /*0300*/  UISETP.NE.AND.EX UP0, UPT, UR7, URZ, UPT, UP0 ;  /* 0x0000003f0700728c */ /* 0x000fe4000bf05300 */
[----:B------:R-:W-:Y:S01]  /*0310*/  @UP1 ULEA.HI.X UR61, UR47, UR25, UR17, 0x2, UP3 ;  /* 0x000000192f3d1291 */ /* 0x000fe200098f1411 */
[----:B------:R-:W-:Y:S01]  /*0320*/  ULDC.64 UR6, c[0x0][0x290] ;  /* 0x0000a40000067ab9 */ /* 0x000fe20000000a00 */
[----:B------:R-:W-:-:S02]  /*0330*/  UISETP.NE.AND.EX UP1, UPT, UR33, URZ, UPT, UP2 ;  /* 0x0000003f2100728c */ /* 0x000fc4000bf25320 */
[----:B------:R-:W-:Y:S02]  /*0340*/  UIMAD UR28, UR4, UR6, URZ ;  /* 0x00000006041c72a4 */ /* 0x000fe4000f8e023f */
[----:B------:R-:W-:Y:S02]  /*0350*/  UIMAD.WIDE.U32 UR14, UR9, UR6, URZ ;  /* 0x00000006090e72a5 */ /* 0x000fe4000f8e003f */
[----:B------:R-:W-:Y:S02]  /*0360*/  UIMAD UR28, UR9, UR7, UR28 ;  /* 0x00000007091c72a4 */ /* 0x000fe4000f8e021c */
[----:B------:R-:W-:Y:S01]  /*0370*/  UIMAD UR16, UR4, UR12, URZ ;  /* 0x0000000c041072a4 */ /* 0x000fe2000f8e023f */
[----:B-1----:R-:W1:Y:S01]  /*0380*/  MUFU.RCP R0, R0 ;  /* 0x0000000000007308 */ /* 0x002e620000001000 */
[----:B------:R-:W-:Y:S01]  /*0390*/  ULDC.64 UR6, c[0x0][0x328] ;  /* 0x0000ca0000067ab9 */ /* 0x000fe20000000a00 */
[----:B------:R-:W-:Y:S02]  /*03a0*/  UIMAD UR8, UR4, UR20, URZ ;  /* 0x00000014040872a4 */ /* 0x000fe4000f8e023f */
[----:B------:R-:W-:Y:S01]  /*03b0*/  UIMAD UR26, UR4, UR6, URZ ;  /* 0x00000006041a72a4 */ /* 0x000fe2000f8e023f */
[----:B------:R-:W-:-:S02]  /*03c0*/  UMOV UR58, URZ ;  /* 0x0000003f003a7c82 */ /* 0x000fc40008000000 */
[----:B------:R-:W-:Y:S01]  /*03d0*/  UMOV UR4, URZ ;  /* 0x0000003f00047c82 */ /* 0x000fe20008000000 */
[----:B------:R-:W-:Y:S01]  /*03e0*/  @UP1 ULEA UR58, UP2, UR47, UR32, 0x2 ;  /* 0x000000202f3a1291 */ /* 0x000fe2000f84103f */
[----:B------:R-:W-:Y:S01]  /*03f0*/  UMOV UR59, URZ ;  /* 0x0000003f003b7c82 */ /* 0x000fe20008000000 */
[----:B------:R-:W-:Y:S02]  /*0400*/  UIADD3 UR19, UR19, UR27, URZ ;  /* 0x0000001b13137290 */ /* 0x000fe4000fffe03f */
[----:B------:R-:W-:Y:S02]  /*0410*/  @UP1 ULEA.HI.X UR59, UR47, UR33, UR17, 0x2, UP2 ;  /* 0x000000212f3b1291 */ /* 0x000fe400090f1411 */
[----:B------:R-:W-:Y:S01]  /*0420*/  UIMAD.WIDE.U32 UR10, UR9, UR6, URZ ;  /* 0x00000006090a72a5 */ /* 0x000fe2000f8e003f */
[----:B-1----:R-:W-:Y:S01]  /*0430*/  IADD3 R0, R0, 0xffffffe, RZ ;  /* 0x0ffffffe00007810 */ /* 0x002fe20007ffe0ff */
[----:B------:R-:W-:Y:S02]  /*0440*/  UIMAD UR26, UR9, UR7, UR26 ;  /* 0x00000007091a72a4 */ /* 0x000fe4000f8e021a */
[----:B------:R-:W-:-:S02]  /*0450*/  UIMAD.WIDE.U32 UR6, UR9, UR12, URZ ;  /* 0x0000000c090672a5 */ /* 0x000fc4000f8e003f */
[----:B------:R-:W-:Y:S01]  /*0460*/  UIMAD UR16, UR9, UR13, UR16 ;  /* 0x0000000d091072a4 */ /* 0x000fe2000f8e0210 */
[----:B------:R-:W1:Y:S01]  /*0470*/  F2I.FTZ.U32.TRUNC.NTZ R0, R0 ;  /* 0x0000000000007305 */ /* 0x000e62000021f000 */
[----:B------:R-:W-:Y:S02]  /*0480*/  UIMAD.WIDE.U32 UR12, UR9, UR20, URZ ;  /* 0x00000014090c72a5 */ /* 0x000fe4000f8e003f */
[----:B------:R-:W-:Y:S02]  /*0490*/  UIMAD UR8, UR9, UR21, UR8 ;  /* 0x00000015090872a4 */ /* 0x000fe4000f8e0208 */
[----:B------:R-:W-:Y:S01]  /*04a0*/  UIADD3 UR15, UR15, UR28, URZ ;  /* 0x0000001c0f0f7290 */ /* 0x000fe2000fffe03f */
[----:B------:R-:W-:Y:S01]  /*04b0*/  ULDC.64 UR20, c[0x0][0x288] ;  /* 0x0000a20000147ab9 */ /* 0x000fe20000000a00 */
[----:B------:R-:W-:Y:S02]  /*04c0*/  UIADD3 UR11, UR11, UR26, URZ ;  /* 0x0000001a0b0b7290 */ /* 0x000fe4000fffe03f */
[----:B------:R-:W-:-:S02]  /*04d0*/  UIMAD UR29, UR17, UR20, URZ ;  /* 0x00000014111d72a4 */ /* 0x000fc4000f8e023f */
[----:B------:R-:W-:Y:S01]  /*04e0*/  UIADD3 UR7, UR7, UR16, URZ ;  /* 0x0000001007077290 */ /* 0x000fe2000fffe03f */
[----:B------:R-:W-:Y:S01]  /*04f0*/  UMOV UR46, URZ ;  /* 0x0000003f002e7c82 */ /* 0x000fe20008000000 */
[----:B-1----:R-:W-:Y:S02]  /*0500*/  R2UR UR5, R0 ;  /* 0x00000000000572ca */ /* 0x002fe400000e0000 */
[----:B------:R-:W-:-:S04]  /*0510*/  IABS R0, UR47 ;  /* 0x0000002f00007c13 */ /* 0x000fc80008000000 */
[----:B------:R-:W-:-:S07]  /*0520*/  R2UR UR31, R0 ;  /* 0x00000000001f72ca */ /* 0x000fce00000e0000 */
[----:B------:R-:W-:-:S04]  /*0530*/  UIADD3 UR24, URZ, -UR5, URZ ;  /* 0x800000053f187290 */ /* 0x000fc8000fffe03f */
[----:B------:R-:W-:-:S04]  /*0540*/  UIMAD UR24, UR24, UR34, URZ ;  /* 0x00000022181872a4 */ /* 0x000fc8000f8e023f */
[----:B------:R-:W-:Y:S02]  /*0550*/  UIMAD.WIDE.U32 UR24, UR5, UR24, UR4 ;  /* 0x00000018051872a5 */ /* 0x000fe4000f8e0004 */
[----:B------:R-:W-:Y:S02]  /*0560*/  UIMAD UR4, UR47, UR21, UR29 ;  /* 0x000000152f0472a4 */ /* 0x000fe4000f8e021d */
[----:B------:R-:W-:Y:S01]  /*0570*/  UIMAD.WIDE.U32 UR32, UR25, UR31, URZ ;  /* 0x0000001f192072a5 */ /* 0x000fe2000f8e003f */
[----:B------:R-:W-:Y:S01]  /*0580*/  ULDC UR5, c[0x0][0x224] ;  /* 0x0000890000057ab9 */ /* 0x000fe20000000800 */
[----:B------:R-:W-:Y:S02]  /*0590*/  UIMAD.WIDE.U32 UR20, UR47, UR20, UR18 ;  /* 0x000000142f1472a5 */ /* 0x000fe4000f8e0012 */
[----:B------:R-:W-:-:S03]  /*05a0*/  ULEA UR29, UR5, 0xfffff800, 0xb ;  /* 0xfffff800051d7891 */ /* 0x000fc6000f8e583f */
[----:B------:R-:W-:Y:S01]  /*05b0*/  UMOV UR27, UR33 ;  /* 0x00000021001b7c82 */ /* 0x000fe20008000000 */
[----:B------:R-:W-:Y:S01]  /*05c0*/  ULDC.64 UR24, c[0x0][0x298] ;  /* 0x0000a60000187ab9 */ /* 0x000fe20000000a00 */
[----:B------:R-:W-:Y:S01]  /*05d0*/  UIADD3 UR33, -UR27, URZ, URZ ;  /* 0x0000003f1b217290 */ /* 0x000fe2000fffe13f */
[----:B------:R-:W-:Y:S01]  /*05e0*/  ULDC.64 UR18, c[0x0][0x330] ;  /* 0x0000cc0000127ab9 */ /* 0x000fe20000000a00 */
[----:B------:R-:W-:Y:S02]  /*05f0*/  UIMAD UR32, UR17, UR24, URZ ;  /* 0x00000018112072a4 */ /* 0x000fe4000f8e023f */
[----:B------:R-:W-:Y:S02]  /*0600*/  UIMAD UR31, UR34, UR33, UR31 ;  /* 0x00000021221f72a4 */ /* 0x000fe4000f8e021f */
[----:B------:R-:W-:Y:S02]  /*0610*/  UIMAD UR28, UR17, UR18, URZ ;  /* 0x00000012111c72a4 */ /* 0x000fe4000f8e023f */
[----:B------:R-:W-:-:S02]  /*0620*/  UISETP.GT.U32.AND UP1, UPT, UR34, UR31, UPT ;  /* 0x0000001f2200728c */ /* 0x000fc4000bf24070 */
[----:B------:R-:W-:Y:S02]  /*0630*/  USHF.R.S32.HI UR17, URZ, 0x1f, UR29 ;  /* 0x0000001f3f117899 */ /* 0x000fe4000801141d */
[----:B------:R-:W-:Y:S02]  /*0640*/  UIADD3 UR48, UP2, UR29, UR20, URZ ;  /* 0x000000141d307290 */ /* 0x000fe4000ff5e03f */
[----:B------:R-:W-:Y:S02]  /*0650*/  UIMAD UR32, UR47, UR25, UR32 ;  /* 0x000000192f2072a4 */ /* 0x000fe4000f8e0220 */
[----:B------:R-:W-:Y:S02]  /*0660*/  UIMAD.WIDE.U32 UR14, UR47, UR24, UR14 ;  /* 0x000000182f0e72a5 */ /* 0x000fe4000f8e000e */
[----:B------:R-:W-:Y:S02]  /*0670*/  UIADD3.X UR4, UR17, UR21, UR4, UP2, !UPT ;  /* 0x0000001511047290 */ /* 0x000fe400097fe404 */
[----:B------:R-:W-:Y:S01]  /*0680*/  @!UP1 UIADD3 UR31, UR31, -UR34, URZ ;  /* 0x800000221f1f9290 */ /* 0x000fe2000fffe03f */
[----:B------:R-:W-:Y:S01]  /*0690*/  ULDC.64 UR24, c[0x0][0x2f0] ;  /* 0x0000bc0000187ab9 */ /* 0x000fe20000000a00 */
[----:B------:R-:W-:-:S02]  /*06a0*/  @!UP1 UIADD3 UR27, UR27, 0x1, URZ ;  /* 0x000000011b1b9890 */ /* 0x000fc4000fffe03f */
[----:B------:R-:W-:Y:S02]  /*06b0*/  UISETP.GE.U32.AND UP2, UPT, UR31, UR34, UPT ;  /* 0x000000221f00728c */ /* 0x000fe4000bf46070 */
[----:B------:R-:W-:Y:S02]  /*06c0*/  ULEA UR49, UP3, UR48, UR24, 0x1 ;  /* 0x0000001830317291 */ /* 0x000fe4000f86083f */
[----:B------:R-:W-:Y:S02]  /*06d0*/  UIMAD UR28, UR47, UR19, UR28 ;  /* 0x000000132f1c72a4 */ /* 0x000fe4000f8e021c */
[----:B------:R-:W-:Y:S02]  /*06e0*/  ULEA.HI.X UR48, UR48, UR25, UR4, 0x1, UP3 ;  /* 0x0000001930307291 */ /* 0x000fe400098f0c04 */
[----:B------:R-:W-:Y:S02]  /*06f0*/  ULOP3.LUT UR4, UR47, UR30, URZ, 0x3c, !UPT ;  /* 0x0000001e2f047292 */ /* 0x000fe4000f8e3c3f */
[----:B------:R-:W-:-:S02]  /*0700*/  UIADD3 UR50, UP3, UR29, UR14, URZ ;  /* 0x0000000e1d327290 */ /* 0x000fc4000ff7e03f */
[----:B------:R-:W-:Y:S02]  /*0710*/  UISETP.GE.AND UP1, UPT, UR4, URZ, UPT ;  /* 0x0000003f0400728c */ /* 0x000fe4000bf26270 */
[----:B------:R-:W-:Y:S02]  /*0720*/  @UP2 UIADD3 UR27, UR27, 0x1, URZ ;  /* 0x000000011b1b2890 */ /* 0x000fe4000fffe03f */
[----:B------:R-:W-:Y:S02]  /*0730*/  UISETP.NE.AND UP2, UPT, UR30, URZ, UPT ;  /* 0x0000003f1e00728c */ /* 0x000fe4000bf45270 */
[----:B------:R-:W-:Y:S02]  /*0740*/  UIMAD.WIDE.U32 UR18, UR47, UR18, UR10 ;  /* 0x000000122f1272a5 */ /* 0x000fe4000f8e000a */
[----:B------:R-:W-:Y:S01]  /*0750*/  UIADD3.X UR14, UR17, UR15, UR32, UP3, !UPT ;  /* 0x0000000f110e7290 */ /* 0x000fe20009ffe420 */
[----:B------:R-:W-:Y:S01]  /*0760*/  ULDC.64 UR10, c[0x0][0x2f8] ;  /* 0x0000be00000a7ab9 */ /* 0x000fe20000000a00 */
[----:B------:R-:W-:-:S02]  /*0770*/  UIADD3 UR29, UP4, UR29, UR18, URZ ;  /* 0x000000121d1d7290 */ /* 0x000fc4000ff9e03f */
[----:B------:R-:W-:Y:S02]  /*0780*/  ULEA UR51, UP3, UR50, UR10, 0x1 ;  /* 0x0000000a32337291 */ /* 0x000fe4000f86083f */
[----:B------:R-:W-:Y:S01]  /*0790*/  UIADD3.X UR52, UR17, UR19, UR28, UP4, !UPT ;  /* 0x0000001311347290 */ /* 0x000fe2000a7fe41c */
[----:B------:R-:W-:Y:S01]  /*07a0*/  UMOV UR10, UR27 ;  /* 0x0000001b000a7c82 */ /* 0x000fe20008000000 */
[----:B------:R-:W-:Y:S02]  /*07b0*/  ULEA.HI.X UR50, UR50, UR11, UR14, 0x1, UP3 ;  /* 0x0000000b32327291 */ /* 0x000fe400098f0c0e */
[----:B------:R-:W-:Y:S01]  /*07c0*/  @!UP1 UIADD3 UR10, -UR10, URZ, URZ ;  /* 0x0000003f0a0a9290 */ /* 0x000fe2000fffe13f */
[----:B------:R-:W-:Y:S01]  /*07d0*/  ULDC.64 UR14, c[0x0][0x3b8] ;  /* 0x0000ee00000e7ab9 */ /* 0x000fe20000000a00 */
[----:B------:R-:W-:Y:S02]  /*07e0*/  @!UP2 ULOP3.LUT UR10, URZ, UR30, URZ, 0x33, !UPT ;  /* 0x0000001e3f0aa292 */ /* 0x000fe4000f8e333f */
[----:B------:R-:W-:-:S02]  /*07f0*/  ULEA UR53, UP1, UR29, UR14, 0x1 ;  /* 0x0000000e1d357291 */ /* 0x000fc4000f82083f */
[----:B------:R-:W-:Y:S02]  /*0800*/  USHF.R.S32.HI UR11, URZ, 0x1f, UR10 ;  /* 0x0000001f3f0b7899 */ /* 0x000fe4000801140a */
[----:B------:R-:W-:Y:S02]  /*0810*/  ULEA.HI.X UR52, UR29, UR15, UR52, 0x1, UP1 ;  /* 0x0000000f1d347291 */ /* 0x000fe400088f0c34 */
[----:B------:R-:W-:Y:S01]  /*0820*/  ULEA UR20, UR5, 0xfffff000, 0xc ;  /* 0xfffff00005147891 */ /* 0x000fe2000f8e603f */
[----:B------:R-:W-:Y:S01]  /*0830*/  ULDC.64 UR14, c[0x0][0x258] ;  /* 0x00009600000e7ab9 */ /* 0x000fe20000000a00 */
[----:B------:R-:W-:Y:S01]  /*0840*/  ULDC.64 UR16, c[0x0][0x278] ;  /* 0x00009e0000107ab9 */ /* 0x000fe20000000a00 */
[----:B------:R-:W-:Y:S02]  /*0850*/  UIMAD UR4, UR11, UR14, URZ ;  /* 0x0000000e0b0472a4 */ /* 0x000fe4000f8e023f */
[----:B------:R-:W-:Y:S02]  /*0860*/  UIMAD.WIDE.U32 UR18, UR10, UR14, UR6 ;  /* 0x0000000e0a1272a5 */ /* 0x000fe4000f8e0006 */
[----:B------:R-:W-:-:S02]  /*0870*/  UIMAD UR6, UR10, UR15, UR4 ;  /* 0x0000000f0a0672a4 */ /* 0x000fc4000f8e0204 */
[----:B------:R-:W-:Y:S02]  /*0880*/  USHF.R.S32.HI UR21, URZ, 0x1f, UR20 ;  /* 0x0000001f3f157899 */ /* 0x000fe40008011414 */
[----:B------:R-:W-:Y:S02]  /*0890*/  UIADD3 UR4, UP1, UR20, UR18, URZ ;  /* 0x0000001214047290 */ /* 0x000fe4000ff3e03f */
[----:B------:R-:W-:Y:S02]  /*08a0*/  UIADD3 UR6, UR19, UR6, URZ ;  /* 0x0000000613067290 */ /* 0x000fe4000fffe03f */
[----:B------:R-:W-:Y:S01]  /*08b0*/  UIADD3 UR7, UR13, UR8, URZ ;  /* 0x000000080d077290 */ /* 0x000fe2000fffe03f */
[----:B------:R-:W-:Y:S01]  /*08c0*/  ULDC.64 UR14, c[0x0][0x2d8] ;  /* 0x0000b600000e7ab9 */ /* 0x000fe20000000a00 */
[----:B------:R-:W-:Y:S02]  /*08d0*/  UIADD3.X UR8, UR21, UR6, URZ, UP1, !UPT ;  /* 0x0000000615087290 */ /* 0x000fe40008ffe43f */
[----:B------:R-:W-:-:S02]  /*08e0*/  UIMAD UR13, UR11, UR16, URZ ;  /* 0x000000100b0d72a4 */ /* 0x000fc4000f8e023f */
[----:B------:R-:W-:Y:S02]  /*08f0*/  ULEA UR11, UP2, UR4, UR14, 0x1 ;  /* 0x0000000e040b7291 */ /* 0x000fe4000f84083f */
[----:B------:R-:W-:Y:S02]  /*0900*/  UISETP.GE.AND UP1, UPT, UR5, 0x1, UPT ;  /* 0x000000010500788c */ /* 0x000fe4000bf26270 */
[----:B------:R-:W-:Y:S01]  /*0910*/  ULEA.HI.X UR15, UR4, UR15, UR8, 0x1, UP2 ;  /* 0x0000000f040f7291 */ /* 0x000fe200090f0c08 */
[----:B------:R-:W-:Y:S02]  /*0920*/  UMOV UR6, UR12 ;  /* 0x0000000c00067c82 */ /* 0x000fe40008000000 */
[----:B------:R-:W-:Y:S01]  /*0930*/  @UP0 ULDC UR8, c[0x0][0x214] ;  /* 0x0000850000080ab9 */ /* 0x000fe20000000800 */
[----:B------:R-:W-:Y:S02]  /*0940*/  UIMAD.WIDE.U32 UR6, UR10, UR16, UR6 ;  /* 0x000000100a0672a5 */ /* 0x000fe4000f8e0006 */
[----:B------:R-:W-:Y:S01]  /*0950*/  @UP0 UIMAD UR8, UR9, UR8, UR47 ;  /* 0x00000008090802a4 */ /* 0x000fe2000f8e022f */
[----:B------:R-:W-:Y:S01]  /*0960*/  @UP0 ULDC UR16, c[0x0][0x21c] ;  /* 0x0000870000100ab9 */ /* 0x000fe20000000800 */
[----:B------:R-:W-:-:S02]  /*0970*/  UIMAD UR17, UR10, UR17, UR13 ;  /* 0x000000110a1172a4 */ /* 0x000fc4000f8e020d */
[----:B------:R-:W-:Y:S01]  /*0980*/  @UP0 UIMAD UR8, UR8, UR5, URZ ;  /* 0x00000005080802a4 */ /* 0x000fe2000f8e023f */
[----:B------:R-:W-:Y:S01]  /*0990*/  @UP0 ULDC.64 UR24, c[0x0][0x310] ;  /* 0x0000c40000180ab9 */ /* 0x000fe20000000a00 */
[----:B------:R-:W-:Y:S02]  /*09a0*/  UIADD3 UR14, UP2, UR20, UR6, URZ ;  /* 0x00000006140e7290 */ /* 0x000fe4000ff5e03f */
[----:B------:R-:W-:Y:S02]  /*09b0*/  @UP0 UIMAD UR8, UR8, UR16, URZ ;  /* 0x00000010080802a4 */ /* 0x000fe4000f8e023f */
[----:B------:R-:W-:Y:S02]  /*09c0*/  UIADD3 UR17, UR7, UR17, URZ ;  /* 0x0000001107117290 */ /* 0x000fe4000fffe03f */
[----:B------:R-:W-:Y:S01]  /*09d0*/  @UP0 UIMAD.WIDE UR24, UR8, 0x10, UR24 ;  /* 0x00000010081808a5 */ /* 0x000fe2000f8e0218 */
[----:B------:R-:W-:Y:S01]  /*09e0*/  ULDC.64 UR12, c[0x0][0x2e0] ;  /* 0x0000b800000c7ab9 */ /* 0x000fe20000000a00 */
[----:B------:R-:W-:-:S02]  /*09f0*/  UIADD3.X UR21, UR21, UR17, URZ, UP2, !UPT ;  /* 0x0000001115157290 */ /* 0x000fc400097fe43f */
        /* <DEDUP_REMOVED lines=25> */
.L_x_2419:
[----:B------:R-:W-:Y:S01]  /*0b90*/  ULDC UR15, c[0x0][0x224] ;  /* 0x00008900000f7ab9 */ /* 0x000fe20000000800 */
[----:B--2---:R-:W-:Y:S01]  /*0ba0*/  SHF.L.U32 R0, R157, 0x4, RZ ;  /* 0x000000049d007819 */ /* 0x004fe200000006ff */
        /* <DEDUP_REMOVED lines=12> */
[----:B------:R-:W-:Y:S01]  /*0c70*/  ISETP.GE.AND P2, PT, R7, UR17, PT ;  /* 0x0000001107007c0c */ /* 0x000fe2000bf46270 */
[----:B------:R-:W-:Y:S01]  /*0c80*/  BAR.SYNC.DEFER_BLOCKING 0x0 ;  /* 0x0000000000007b1d */ /* 0x000fe20000010000 */
[----:B------:R-:W-:Y:S02]  /*0c90*/  ISETP.GE.AND P1, PT, R23, UR17, PT ;  /* 0x0000001117007c0c */ /* 0x000fe4000bf26270 */
[C---:B------:R-:W-:Y:S02]  /*0ca0*/  LOP3.LUT R27, R7.reuse, 0x60, RZ, 0xfc, !PT ;  /* 0x00000060071b7812 */ /* 0x040fe400078efcff */
[----:B------:R-:W-:-:S02]  /*0cb0*/  LOP3.LUT R29, R7, 0x80, RZ, 0xfc, !PT ;  /* 0x00000080071d7812 */ /* 0x000fc400078efcff */
[----:B------:R-:W-:Y:S02]  /*0cc0*/  PRMT R6, RZ, 0x7610, R6 ;  /* 0x00007610ff067816 */ /* 0x000fe40000000006 */
[C---:B------:R-:W-:Y:S02]  /*0cd0*/  LOP3.LUT R31, R7.reuse, 0xa0, RZ, 0xfc, !PT ;  /* 0x000000a0071f7812 */ /* 0x040fe400078efcff */
[----:B------:R-:W-:Y:S02]  /*0ce0*/  LOP3.LUT R33, R7, 0xc0, RZ, 0xfc, !PT ;  /* 0x000000c007217812 */ /* 0x000fe400078efcff */
        /* <DEDUP_REMOVED lines=29> */
[----:B------:R-:W-:Y:S01]  /*0ec0*/  LOP3.LUT R49, R7, 0x1c0, RZ, 0xfc, !PT ;  /* 0x000001c007317812 */ /* 0x000fe200078efcff */
        /* <DEDUP_REMOVED lines=63> */
[----:B------:R-:W-:Y:S02]  /*12c0*/  LEA R5, R156, R5, 0x4 ;  /* 0x000000059c057211 */ /* 0x000fe400078e20ff */
[----:B------:R-:W-:Y:S02]  /*12d0*/  LEA.HI.SX32 R48, R48, R21, 0x1b ;  /* 0x0000001530307211 */ /* 0x000fe400078fdaff */
[----:B------:R-:W-:-:S02]  /*12e0*/  LEA R65, R40, R155, 0x1 ;  /* 0x0000009b28417211 */ /* 0x000fc400078e08ff */
[----:B------:R-:W-:Y:S02]  /*12f0*/  LEA.HI.SX32 R50, R50, R21, 0x1b ;  /* 0x0000001532327211 */ /* 0x000fe400078fdaff */
[-C--:B------:R-:W-:Y:S02]  /*1300*/  LEA R64, R42, R155.reuse, 0x1 ;  /* 0x0000009b2a407211 */ /* 0x080fe400078e08ff */
[-C--:B------:R-:W-:Y:S02]  /*1310*/  LEA R63, R44, R155.reuse, 0x1 ;  /* 0x0000009b2c3f7211 */ /* 0x080fe400078e08ff */
[----:B------:R-:W-:Y:S02]  /*1320*/  LEA R62, R46, R155, 0x1 ;  /* 0x0000009b2e3e7211 */ /* 0x000fe400078e08ff */
[----:B------:R-:W-:Y:S02]  /*1330*/  LEA.HI.SX32 R154, R5, R5, 0x1b ;  /* 0x00000005059a7211 */ /* 0x000fe400078fdaff */
[----:B------:R-:W-:-:S02]  /*1340*/  LEA R61, R48, R155, 0x1 ;  /* 0x0000009b303d7211 */ /* 0x000fc400078e08ff */
[-C--:B------:R-:W-:Y:S02]  /*1350*/  LEA R60, R50, R155.reuse, 0x1 ;  /* 0x0000009b323c7211 */ /* 0x080fe400078e08ff */
[----:B------:R-:W-:Y:S02]  /*1360*/  LEA R154, R154, R155, 0x1 ;  /* 0x0000009b9a9a7211 */ /* 0x000fe400078e08ff */
[----:B------:R-:W-:Y:S02]  /*1370*/  ISETP.GE.AND P2, PT, R7, UR17, PT ;  /* 0x0000001107007c0c */ /* 0x000fe4000bf46270 */
[----:B------:R-:W-:Y:S02]  /*1380*/  ISETP.GE.AND P1, PT, R23, UR17, PT ;  /* 0x0000001117007c0c */ /* 0x000fe4000bf26270 */
[----:B------:R-:W-:Y:S02]  /*1390*/  MOV R2, UR51 ;  /* 0x0000003300027c02 */ /* 0x000fe40008000f00 */
[----:B------:R-:W-:-:S02]  /*13a0*/  MOV R3, UR50 ;  /* 0x0000003200037c02 */ /* 0x000fc40008000f00 */
[----:B------:R-:W-:Y:S02]  /*13b0*/  ISETP.GE.AND P0, PT, R25, UR17, PT ;  /* 0x0000001119007c0c */ /* 0x000fe4000bf06270 */
[----:B------:R-:W-:Y:S02]  /*13c0*/  ISETP.GE.AND P4, PT, R27, UR17, PT ;  /* 0x000000111b007c0c */ /* 0x000fe4000bf86270 */
        /* <DEDUP_REMOVED lines=34> */
[----:B------:R-:W-:Y:S04]  /*15f0*/  LDS.U16 R240, [R154+0x1a] ;  /* 0x00001a009af07984 */ /* 0x000fe80000000400 */
[----:B------:R-:W-:Y:S04]  /*1600*/  LDS.U16 R239, [R154+0x1c] ;  /* 0x00001c009aef7984 */ /* 0x000fe80000000400 */
[----:B------:R-:W-:Y:S01]  /*1610*/  LDS.U16 R238, [R154+0x1e] ;  /* 0x00001e009aee7984 */ /* 0x000fe20000000400 */
[----:B0-----:R-:W-:Y:S01]  /*1620*/  PRMT R0, RZ, 0x7610, R0 ;  /* 0x00007610ff007816 */ /* 0x001fe20000000000 */
[----:B------:R-:W-:Y:S01]  /*1630*/  IMAD.WIDE R4, R7, 0x2, R2 ;  /* 0x0000000207047825 */ /* 0x000fe200078e0202 */
[----:B------:R-:W-:Y:S01]  /*1640*/  BAR.SYNC.DEFER_BLOCKING 0x0 ;  /* 0x0000000000007b1d */ /* 0x000fe20000010000 */
[----:B------:R-:W-:-:S02]  /*1650*/  PRMT R6, RZ, 0x7610, R6 ;  /* 0x00007610ff067816 */ /* 0x000fc40000000006 */
[----:B------:R-:W-:Y:S02]  /*1660*/  PRMT R8, RZ, 0x7610, R8 ;  /* 0x00007610ff087816 */ /* 0x000fe40000000008 */
[----:B------:R-:W-:Y:S02]  /*1670*/  PRMT R9, RZ, 0x7610, R9 ;  /* 0x00007610ff097816 */ /* 0x000fe40000000009 */
[----:B------:R-:W-:Y:S02]  /*1680*/  PRMT R10, RZ, 0x7610, R10 ;  /* 0x00007610ff0a7816 */ /* 0x000fe4000000000a */
[----:B------:R-:W-:Y:S02]  /*1690*/  PRMT R11, RZ, 0x7610, R11 ;  /* 0x00007610ff0b7816 */ /* 0x000fe4000000000b */
[----:B------:R-:W-:Y:S02]  /*16a0*/  PRMT R12, RZ, 0x7610, R12 ;  /* 0x00007610ff0c7816 */ /* 0x000fe4000000000c */
[----:B-1----:R-:W-:-:S02]  /*16b0*/  PRMT R13, RZ, 0x7610, R13 ;  /* 0x00007610ff0d7816 */ /* 0x002fc4000000000d */
[----:B--2---:R-:W-:Y:S01]  /*16c0*/  PRMT R14, RZ, 0x7610, R14 ;  /* 0x00007610ff0e7816 */ /* 0x004fe2000000000e */
[----:B------:R-:W2:Y:S01]  /*16d0*/  @!P2 LDG.E.U16 R0, desc[UR22][R4.64] ;  /* 0x000000160400a981 */ /* 0x000ea2000c1e1500 */
[----:B------:R-:W-:-:S03]  /*16e0*/  ISETP.GE.AND P2, PT, R35, UR17, PT ;  /* 0x0000001123007c0c */ /* 0x000fc6000bf46270 */
        /* <DEDUP_REMOVED lines=15> */
[----:B------:R-:W-:Y:S02]  /*17e0*/  ISETP.GE.AND P1, PT, R51, UR17, PT ;  /* 0x0000001133007c0c */ /* 0x000fe4000bf26270 */
[----:B---3--:R-:W-:Y:S02]  /*17f0*/  PRMT R15, RZ, 0x7610, R15 ;  /* 0x00007610ff0f7816 */ /* 0x008fe4000000000f */
[----:B----4-:R-:W-:Y:S02]  /*1800*/  PRMT R16, RZ, 0x7610, R16 ;  /* 0x00007610ff107816 */ /* 0x010fe40000000010 */
[----:B-----5:R-:W-:Y:S02]  /*1810*/  PRMT R17, RZ, 0x7610, R17 ;  /* 0x00007610ff117816 */ /* 0x020fe40000000011 */
[----:B------:R-:W-:Y:S01]  /*1820*/  PRMT R18, RZ, 0x7610, R18 ;  /* 0x00007610ff127816 */ /* 0x000fe20000000012 */
[----:B------:R-:W3:Y:S01]  /*1830*/  @!P0 LDG.E.U16 R15, desc[UR22][R4.64+0x240] ;  /* 0x00024016040f8981 */ /* 0x000ee2000c1e1500 */
[----:B------:R-:W-:-:S02]  /*1840*/  PRMT R19, RZ, 0x7610, R19 ;  /* 0x00007610ff137816 */ /* 0x000fc40000000013 */
[----:B------:R-:W-:Y:S01]  /*1850*/  PRMT R20, RZ, 0x7610, R20 ;  /* 0x00007610ff147816 */ /* 0x000fe20000000014 */
[----:B------:R-:W4:Y:S04]  /*1860*/  @!P4 LDG.E.U16 R16, desc[UR22][R4.64+0x280] ;  /* 0x000280160410c981 */ /* 0x000f28000c1e1500 */
[----:B------:R-:W5:Y:S04]  /*1870*/  @!P6 LDG.E.U16 R17, desc[UR22][R4.64+0x2c0] ;  /* 0x0002c0160411e981 */ /* 0x000f68000c1e1500 */
[----:B------:R-:W5:Y:S04]  /*1880*/  @!P5 LDG.E.U16 R18, desc[UR22][R4.64+0x300] ;  /* 0x000300160412d981 */ /* 0x000f68000c1e1500 */
[----:B------:R-:W5:Y:S04]  /*1890*/  @!P3 LDG.E.U16 R19, desc[UR22][R4.64+0x340] ;  /* 0x000340160413b981 */ /* 0x000f68000c1e1500 */
[----:B------:R-:W5:Y:S04]  /*18a0*/  @!P2 LDG.E.U16 R20, desc[UR22][R4.64+0x380] ;  /* 0x000380160414a981 */ /* 0x000f68000c1e1500 */
[----:B------:R-:W5:Y:S01]  /*18b0*/  @!P1 LDG.E.U16 R21, desc[UR22][R4.64+0x3c0] ;  /* 0x0003c01604159981 */ /* 0x000f62000c1e1500 */
        /* <DEDUP_REMOVED lines=82> */
[----:B------:R-:W-:Y:S02]  /*1de0*/  ISETP.GE.AND P1, PT, R37, UR17, PT ;  /* 0x0000001125007c0c */ /* 0x000fe4000bf26270 */
[----:B------:R-:W-:Y:S01]  /*1df0*/  SHF.L.U32 R36, R56, 0x10, RZ ;  /* 0x0000001038247819 */ /* 0x000fe200000006ff */
[----:B------:R-:W4:Y:S01]  /*1e00*/  @!P0 LDG.E.U16 R19, desc[UR22][R2.64+0x80] ;  /* 0x0000801602138981 */ /* 0x000f22000c1e1500 */
[----:B------:R-:W-:Y:S01]  /*1e10*/  ISETP.GE.AND P0, PT, R39, UR17, PT ;  /* 0x0000001127007c0c */ /* 0x000fe2000bf06270 */
[----:B------:R-:W0:Y:S02]  /*1e20*/  LDC R37, c[0x0][0x21c] ;  /* 0x00008700ff257b82 */ /* 0x000e240000000800 */
        /* <DEDUP_REMOVED lines=23> */
[----:B------:R-:W-:Y:S04]  /*1fa0*/  STL [R1], R52 ;  /* 0x0000003401007387 */ /* 0x000fe80000100800 */
[----:B------:R-:W5:Y:S01]  /*1fb0*/  LDL.LU R35, [R1+0x6c] ;  /* 0x00006c0001237983 */ /* 0x000f620000300800 */
[----:B0-----:R-:W-:Y:S01]  /*1fc0*/  ISETP.GE.AND P0, PT, R37, 0x1, PT ;  /* 0x000000012500780c */ /* 0x001fe20003f06270 */
        /* <DEDUP_REMOVED lines=65> */
[----:B------:R-:W-:-:S03]  /*23e0*/  SHF.L.U32 R25, R25, 0x10, RZ ;  /* 0x0000001019197819 */ /* 0x000fc600000006ff */
[----:B------:R-:W-:Y:S01]  /*23f0*/  FFMA.FTZ R34, R24, R33, R35 ;  /* 0x0000002118227223 */ /* 0x000fe20000010023 */
[----:B------:R-:W-:Y:S02]  /*2400*/  SHF.L.U32 R35, R55, 0x10, RZ ;  /* 0x0000001037237819 */ /* 0x000fe400000006ff */
[----:B------:R-:W-:Y:S01]  /*2410*/  SHF.L.U32 R26, R26, 0x10, RZ ;  /* 0x000000101a1a7819 */ /* 0x000fe200000006ff */
[----:B------:R-:W-:Y:S01]  /*2420*/  FFMA.FTZ R33, R25, R36, R34 ;  /* 0x0000002419217223 */ /* 0x000fe20000010022 */
[----:B------:R-:W-:Y:S02]  /*2430*/  SHF.L.U32 R36, R54, 0x10, RZ ;  /* 0x0000001036247819 */ /* 0x000fe400000006ff */
        /* <DEDUP_REMOVED lines=37> */
[C---:B------:R-:W-:Y:S01]  /*2690*/  LOP3.LUT R33, R157.reuse, 0x7ffffe0, RZ, 0xc0, !PT ;  /* 0x07ffffe09d217812 */ /* 0x040fe200078ec0ff */
[----:B------:R-:W-:Y:S01]  /*26a0*/  USHF.L.U32 UR18, UR17, 0x1, URZ ;  /* 0x0000000111127899 */ /* 0x000fe2000800063f */
[----:B------:R-:W-:Y:S01]  /*26b0*/  LOP3.LUT R34, R157, 0x1f, RZ, 0xc0, !PT ;  /* 0x0000001f9d227812 */ /* 0x000fe200078ec0ff */
[----:B------:R-:W-:Y:S01]  /*26c0*/  USHF.R.S32.HI UR6, URZ, 0x1f, UR47 ;  /* 0x0000001f3f067899 */ /* 0x000fe2000801142f */
[----:B------:R-:W-:Y:S01]  /*26d0*/  SHF.L.U32 R33, R33, 0x5, RZ ;  /* 0x0000000521217819 */ /* 0x000fe200000006ff */
[----:B------:R-:W-:Y:S01]  /*26e0*/  ULDC.64 UR20, c[0x0][0x230] ;  /* 0x00008c0000147ab9 */ /* 0x000fe20000000a00 */
[----:B------:R-:W-:Y:S01]  /*26f0*/  SHF.L.U32 R129, R0, 0x10, RZ ;  /* 0x0000001000817819 */ /* 0x000fe200000006ff */
[----:B------:R-:W-:Y:S01]  /*2700*/  UIMAD UR6, UR6, UR20, URZ ;  /* 0x00000014060672a4 */ /* 0x000fe2000f8e023f */
[----:B------:R-:W-:Y:S01]  /*2710*/  LOP3.LUT R33, R33, 0xffffffe0, R34, 0xe2, !PT ;  /* 0xffffffe021217812 */ /* 0x000fe200078ee222 */
[----:B------:R-:W-:Y:S01]  /*2720*/  UIMAD.WIDE.U32 UR26, UR47, UR20, URZ ;  /* 0x000000142f1a72a5 */ /* 0x000fe2000f8e003f */
[----:B------:R-:W-:Y:S01]  /*2730*/  SHF.L.U32 R128, R4, 0x10, RZ ;  /* 0x0000001004807819 */ /* 0x000fe200000006ff */
[----:B------:R-:W-:Y:S01]  /*2740*/  UIMAD UR19, UR47, UR21, UR6 ;  /* 0x000000152f1372a4 */ /* 0x000fe2000f8e0206 */
[----:B------:R-:W-:Y:S01]  /*2750*/  ISETP.GE.AND P0, PT, R33, UR18, PT ;  /* 0x0000001221007c0c */ /* 0x000fe2000bf06270 */
[----:B------:R-:W-:Y:S01]  /*2760*/  FADD.FTZ R4, R3, R3 ;  /* 0x0000000303047221 */ /* 0x000fe20000010000 */
[----:B------:R-:W-:Y:S01]  /*2770*/  SHF.L.U32 R125, R5, 0x10, RZ ;  /* 0x00000010057d7819 */ /* 0x000fe200000006ff */
[----:B------:R-:W-:Y:S01]  /*2780*/  FADD.FTZ R5, R2, R2 ;  /* 0x0000000202057221 */ /* 0x000fe20000010000 */
[----:B------:R-:W-:Y:S01]  /*2790*/  P2R R0, PR, RZ, 0x1 ;  /* 0x00000001ff007803 */ /* 0x000fe20000000000 */
[----:B------:R-:W-:Y:S01]  /*27a0*/  FADD.FTZ R3, R19, R19 ;  /* 0x0000001313037221 */ /* 0x000fe20000010000 */
[----:B------:R-:W-:Y:S01]  /*27b0*/  SHF.L.U32 R124, R6, 0x10, RZ ;  /* 0x00000010067c7819 */ /* 0x000fe200000006ff */
[----:B------:R-:W-:Y:S01]  /*27c0*/  FADD.FTZ R6, R27, R27 ;  /* 0x0000001b1b067221 */ /* 0x000fe20000010000 */
[----:B------:R-:W-:Y:S01]  /*27d0*/  SHF.L.U32 R123, R7, 0x10, RZ ;  /* 0x00000010077b7819 */ /* 0x000fe200000006ff */
[----:B------:R0:W-:Y:S01]  /*27e0*/  STL [R1+0x20], R0 ;  /* 0x0000200001007387 */ /* 0x0001e20000100800 */
[----:B------:R-:W-:Y:S01]  /*27f0*/  SHF.L.U32 R122, R8, 0x10, RZ ;  /* 0x00000010087a7819 */ /* 0x000fe200000006ff */
[----:B------:R-:W-:Y:S01]  /*2800*/  FADD.FTZ R8, R25, R25 ;  /* 0x0000001919087221 */ /* 0x000fe20000010000 */
        /* <DEDUP_REMOVED lines=20> */
[----:B0-----:R-:W-:Y:S01]  /*2950*/  FADD.FTZ R0, R21, R21 ;  /* 0x0000001515007221 */ /* 0x001fe20000010000 */
        /* <DEDUP_REMOVED lines=31> */
.L_x_2414:
[----:B--2---:R-:W2:Y:S01]  /*2b50*/  LDL R17, [R1+0x20] ;  /* 0x0000200001117983 */ /* 0x004ea20000100800 */
[----:B------:R-:W-:Y:S01]  /*2b60*/  LOP3.LUT R248, R157, 0x1f, RZ, 0xc0, !PT ;  /* 0x0000001f9df87812 */ /* 0x000fe200078ec0ff */
[----:B------:R-:W-:Y:S01]  /*2b70*/  USHF.R.S32.HI UR55, URZ, 0x1f, UR6 ;  /* 0x0000001f3f377899 */ /* 0x000fe20008011406 */
[----:B------:R-:W-:Y:S01]  /*2b80*/  ULDC.64 UR20, c[0x0][0x250] ;  /* 0x0000940000147ab9 */ /* 0x000fe20000000a00 */
[----:B------:R-:W-:Y:S02]  /*2b90*/  ULDC.64 UR42, c[0x0][0x238] ;  /* 0x00008e00002a7ab9 */ /* 0x000fe40000000a00 */
[----:B------:R-:W-:Y:S02]  /*2ba0*/  UIMAD UR17, UR55, UR20, URZ ;  /* 0x00000014371172a4 */ /* 0x000fe4000f8e023f */
[----:B0-----:R-:W-:Y:S01]  /*2bb0*/  MOV R21, UR20 ;  /* 0x0000001400157c02 */ /* 0x001fe20008000f00 */
[----:B---3--:R-:W3:Y:S01]  /*2bc0*/  LDL R195, [R1+0x18] ;  /* 0x0000180001c37983 */ /* 0x008ee20000100800 */
[----:B------:R-:W-:Y:S01]  /*2bd0*/  UIMAD UR17, UR6, UR21, UR17 ;  /* 0x00000015061172a4 */ /* 0x000fe2000f8e0211 */
[----:B-1----:R-:W-:-:S02]  /*2be0*/  PRMT R38, RZ, 0x7610, R38 ;  /* 0x00007610ff267816 */ /* 0x002fc40000000026 */
[----:B----4-:R-:W4:Y:S01]  /*2bf0*/  LDL R194, [R1+0x1c] ;  /* 0x00001c0001c27983 */ /* 0x010f220000100800 */
[----:B------:R-:W-:Y:S01]  /*2c00*/  PRMT R35, RZ, 0x7610, R35 ;  /* 0x00007610ff237816 */ /* 0x000fe20000000023 */
[----:B------:R-:W-:Y:S01]  /*2c10*/  UMOV UR44, UR26 ;  /* 0x0000001a002c7c82 */ /* 0x000fe20008000000 */
[----:B------:R-:W-:Y:S01]  /*2c20*/  PRMT R37, RZ, 0x7610, R37 ;  /* 0x00007610ff257816 */ /* 0x000fe20000000025 */
[----:B------:R-:W-:Y:S01]  /*2c30*/  UMOV UR45, UR19 ;  /* 0x00000013002d7c82 */ /* 0x000fe20008000000 */
[----:B------:R-:W-:Y:S02]  /*2c40*/  PRMT R29, RZ, 0x7610, R29 ;  /* 0x00007610ff1d7816 */ /* 0x000fe4000000001d */
[----:B------:R-:W-:Y:S02]  /*2c50*/  PRMT R32, RZ, 0x7610, R32 ;  /* 0x00007610ff207816 */ /* 0x000fe40000000020 */
[----:B------:R-:W-:Y:S02]  /*2c60*/  PRMT R64, RZ, 0x7610, R64 ;  /* 0x00007610ff407816 */ /* 0x000fe40000000040 */
[----:B------:R-:W-:-:S02]  /*2c70*/  PRMT R66, RZ, 0x7610, R66 ;  /* 0x00007610ff427816 */ /* 0x000fc40000000042 */
[----:B------:R-:W-:Y:S01]  /*2c80*/  PRMT R68, RZ, 0x7610, R68 ;  /* 0x00007610ff447816 */ /* 0x000fe20000000044 */
[----:B------:R-:W-:Y:S01]  /*2c90*/  UIMAD.WIDE.U32 UR44, UR6, UR42, UR44 ;  /* 0x0000002a062c72a5 */ /* 0x000fe2000f8e002c */
[----:B------:R-:W-:Y:S01]  /*2ca0*/  PRMT R26, RZ, 0x7610, R26 ;  /* 0x00007610ff1a7816 */ /* 0x000fe2000000001a */
[----:B------:R-:W-:Y:S01]  /*2cb0*/  UIMAD UR42, UR55, UR42, URZ ;  /* 0x0000002a372a72a4 */ /* 0x000fe2000f8e023f */
[----:B------:R-:W-:Y:S01]  /*2cc0*/  PRMT R62, RZ, 0x7610, R62 ;  /* 0x00007610ff3e7816 */ /* 0x000fe2000000003e */
[----:B------:R-:W-:Y:S01]  /*2cd0*/  ULDC.64 UR20, c[0x0][0x2d0] ;  /* 0x0000b40000147ab9 */ /* 0x000fe20000000a00 */
[----:B------:R-:W-:Y:S02]  /*2ce0*/  PRMT R75, RZ, 0x7610, R75 ;  /* 0x00007610ff4b7816 */ /* 0x000fe4000000004b */
[----:B------:R-:W-:Y:S02]  /*2cf0*/  PRMT R60, RZ, 0x7610, R60 ;  /* 0x00007610ff3c7816 */ /* 0x000fe4000000003c */
[----:B------:R-:W-:Y:S01]  /*2d00*/  PRMT R61, RZ, 0x7610, R61 ;  /* 0x00007610ff3d7816 */ /* 0x000fe2000000003d */
[----:B------:R-:W-:-:S02]  /*2d10*/  UIMAD UR43, UR6, UR43, UR42 ;  /* 0x0000002b062b72a4 */ /* 0x000fc4000f8e022a */
[----:B------:R-:W-:Y:S02]  /*2d20*/  ULEA UR20, UP0, UR44, UR20, 0x3 ;  /* 0x000000142c147291 */ /* 0x000fe4000f80183f */
[----:B------:R-:W-:Y:S01]  /*2d30*/  UIADD3 UR43, UR45, UR43, URZ ;  /* 0x0000002b2d2b7290 */ /* 0x000fe2000fffe03f */
[----:B------:R-:W-:Y:S02]  /*2d40*/  PRMT R73, RZ, 0x7610, R73 ;  /* 0x00007610ff497816 */ /* 0x000fe40000000049 */
[----:B------:R-:W-:Y:S01]  /*2d50*/  PRMT R58, RZ, 0x7610, R58 ;  /* 0x00007610ff3a7816 */ /* 0x000fe2000000003a */
[----:B------:R-:W-:Y:S01]  /*2d60*/  ULEA.HI.X UR21, UR44, UR21, UR43, 0x3, UP0 ;  /* 0x000000152c157291 */ /* 0x000fe200080f1c2b */
[----:B------:R-:W-:Y:S02]  /*2d70*/  PRMT R71, RZ, 0x7610, R71 ;  /* 0x00007610ff477816 */ /* 0x000fe40000000047 */
[----:B------:R-:W-:Y:S02]  /*2d80*/  PRMT R70, RZ, 0x7610, R70 ;  /* 0x00007610ff467816 */ /* 0x000fe40000000046 */
[----:B------:R-:W-:-:S02]  /*2d90*/  PRMT R65, RZ, 0x7610, R65 ;  /* 0x00007610ff417816 */ /* 0x000fc40000000041 */
[----:B------:R-:W-:Y:S02]  /*2da0*/  PRMT R56, RZ, 0x7610, R56 ;  /* 0x00007610ff387816 */ /* 0x000fe40000000038 */
[----:B------:R-:W-:Y:S02]  /*2db0*/  PRMT R69, RZ, 0x7610, R69 ;  /* 0x00007610ff457816 */ /* 0x000fe40000000045 */
[----:B------:R-:W-:Y:S02]  /*2dc0*/  PRMT R67, RZ, 0x7610, R67 ;  /* 0x00007610ff437816 */ /* 0x000fe40000000043 */
[----:B------:R-:W-:Y:S02]  /*2dd0*/  SHF.L.U32 R34, R157, 0x5, RZ ;  /* 0x000000059d227819 */ /* 0x000fe400000006ff */
[----:B------:R-:W-:Y:S02]  /*2de0*/  PRMT R48, RZ, 0x7610, R48 ;  /* 0x00007610ff307816 */ /* 0x000fe40000000030 */
[----:B------:R-:W-:-:S02]  /*2df0*/  PRMT R63, RZ, 0x7610, R63 ;  /* 0x00007610ff3f7816 */ /* 0x000fc4000000003f */
[----:B------:R-:W-:Y:S02]  /*2e00*/  PRMT R46, RZ, 0x7610, R46 ;  /* 0x00007610ff2e7816 */ /* 0x000fe4000000002e */
[----:B------:R-:W-:Y:S02]  /*2e10*/  PRMT R57, RZ, 0x7610, R57 ;  /* 0x00007610ff397816 */ /* 0x000fe40000000039 */
[----:B------:R-:W-:Y:S02]  /*2e20*/  LOP3.LUT R34, R34, 0xffffffe0, R248, 0xe2, !PT ;  /* 0xffffffe022227812 */ /* 0x000fe400078ee2f8 */
[----:B------:R-:W-:Y:S02]  /*2e30*/  PRMT R42, RZ, 0x7610, R42 ;  /* 0x00007610ff2a7816 */ /* 0x000fe4000000002a */
[----:B------:R-:W-:Y:S02]  /*2e40*/  LOP3.LUT R34, R34, 0x3e0, RZ, 0xfc, !PT ;  /* 0x000003e022227812 */ /* 0x000fe400078efcff */
[----:B------:R-:W-:-:S02]  /*2e50*/  PRMT R59, RZ, 0x7610, R59 ;  /* 0x00007610ff3b7816 */ /* 0x000fc4000000003b */
[----:B------:R-:W-:Y:S02]  /*2e60*/  PRMT R44, RZ, 0x7610, R44 ;  /* 0x00007610ff2c7816 */ /* 0x000fe4000000002c */
[----:B------:R-:W-:Y:S02]  /*2e70*/  PRMT R39, RZ, 0x7610, R39 ;  /* 0x00007610ff277816 */ /* 0x000fe40000000027 */
[----:B------:R-:W-:Y:S02]  /*2e80*/  PRMT R36, RZ, 0x7610, R36 ;  /* 0x00007610ff247816 */ /* 0x000fe40000000024 */
[----:B------:R-:W-:Y:S02]  /*2e90*/  PRMT R55, RZ, 0x7610, R55 ;  /* 0x00007610ff377816 */ /* 0x000fe40000000037 */
[----:B------:R-:W-:Y:S02]  /*2ea0*/  PRMT R40, RZ, 0x7610, R40 ;  /* 0x00007610ff287816 */ /* 0x000fe40000000028 */
[----:B--2---:R-:W-:-:S02]  /*2eb0*/  ISETP.NE.AND P6, PT, R17, RZ, PT ;  /* 0x000000ff1100720c */ /* 0x004fc40003fc5270 */
[----:B------:R-:W-:-:S04]  /*2ec0*/  LOP3.LUT R17, R157, 0x7ffffe0, RZ, 0xc0, !PT ;  /* 0x07ffffe09d117812 */ /* 0x000fc800078ec0ff */
[----:B------:R-:W-:-:S04]  /*2ed0*/  SHF.L.U32 R17, R17, 0x5, RZ ;  /* 0x0000000511117819 */ /* 0x000fc800000006ff */
[----:B------:R-:W-:-:S04]  /*2ee0*/  LOP3.LUT R18, R17, 0xffffffe0, R248, 0xe2, !PT ;  /* 0xffffffe011127812 */ /* 0x000fc800078ee2f8 */
[--C-:B------:R-:W-:Y:S02]  /*2ef0*/  SHF.R.S32.HI R19, RZ, 0x1f, R18.reuse ;  /* 0x0000001fff137819 */ /* 0x100fe40000011412 */
[----:B------:R-:W-:Y:S01]  /*2f00*/  LOP3.LUT R45, R18, 0x40, RZ, 0xfc, !PT ;  /* 0x00000040122d7812 */ /* 0x000fe200078efcff */
[----:B------:R-:W-:-:S03]  /*2f10*/  IMAD.WIDE.U32 R20, R21, UR6, R18 ;  /* 0x0000000615147c25 */ /* 0x000fc6000f8e0012 */
[----:B------:R-:W-:Y:S02]  /*2f20*/  ISETP.GE.AND P2, PT, R45, UR18, PT ;  /* 0x000000122d007c0c */ /* 0x000fe4000bf46270 */
[----:B------:R-:W-:Y:S02]  /*2f30*/  LOP3.LUT R41, R18, 0x20, RZ, 0xfc, !PT ;  /* 0x0000002012297812 */ /* 0x000fe400078efcff */
[----:B------:R-:W-:Y:S02]  /*2f40*/  IADD3 R17, R21, UR17, RZ ;  /* 0x0000001115117c10 */ /* 0x000fe4000fffe0ff */
[----:B------:R-:W-:Y:S02]  /*2f50*/  LEA R22, P0, R20, UR11, 0x1 ;  /* 0x0000000b14167c11 */ /* 0x000fe4000f8008ff */
[C---:B------:R-:W-:Y:S02]  /*2f60*/  LOP3.LUT R47, R18.reuse, 0x60, RZ, 0xfc, !PT ;  /* 0x00000060122f7812 */ /* 0x040fe400078efcff */
[----:B------:R-:W-:-:S02]  /*2f70*/  LOP3.LUT R91, R18, 0xa0, RZ, 0xfc, !PT ;  /* 0x000000a0125b7812 */ /* 0x000fc400078efcff */
[----:B------:R-:W-:Y:S02]  /*2f80*/  LEA.HI.X R23, R20, UR12, R17, 0x1, P0 ;  /* 0x0000000c14177c11 */ /* 0x000fe400080f0c11 */
[C---:B------:R-:W-:Y:S02]  /*2f90*/  LOP3.LUT R89, R18.reuse, 0x80, RZ, 0xfc, !PT ;  /* 0x0000008012597812 */ /* 0x040fe400078efcff */
[C---:B------:R-:W-:Y:S01]  /*2fa0*/  LOP3.LUT R87, R18.reuse, 0xc0, RZ, 0xfc, !PT ;  /* 0x000000c012577812 */ /* 0x040fe200078efcff */
[----:B------:R-:W2:Y:S01]  /*2fb0*/  @!P2 LDG.E.U16 R38, desc[UR22][R22.64+0x80] ;  /* 0x000080161626a981 */ /* 0x000ea2000c1e1500 */
[----:B------:R-:W-:Y:S02]  /*2fc0*/  ISETP.GE.AND P1, PT, R41, UR18, PT ;  /* 0x0000001229007c0c */ /* 0x000fe4000bf26270 */
[----:B------:R-:W-:Y:S01]  /*2fd0*/  LOP3.LUT R83, R18, 0x100, RZ, 0xfc, !PT ;  /* 0x0000010012537812 */ /* 0x000fe200078efcff */
[----:B------:R-:W5:Y:S01]  /*2fe0*/  @!P6 LDG.E.U16 R70, desc[UR22][R22.64] ;  /* 0x000000161646e981 */ /* 0x000f62000c1e1500 */
[----:B------:R-:W-:-:S02]  /*2ff0*/  ISETP.GE.AND P3, PT, R47, UR18, PT ;  /* 0x000000122f007c0c */ /* 0x000fc4000bf66270 */
[----:B------:R-:W-:Y:S02]  /*3000*/  ISETP.GE.AND P5, PT, R91, UR18, PT ;  /* 0x000000125b007c0c */ /* 0x000fe4000bfa6270 */
[----:B------:R-:W-:Y:S02]  /*3010*/  ISETP.GE.AND P4, PT, R89, UR18, PT ;  /* 0x0000001259007c0c */ /* 0x000fe4000bf86270 */
[----:B------:R-:W-:Y:S02]  /*3020*/  ISETP.GE.AND P0, PT, R87, UR18, PT ;  /* 0x0000001257007c0c */ /* 0x000fe4000bf06270 */
[----:B------:R-:W-:Y:S01]  /*3030*/  ISETP.GE.AND P2, PT, R83, UR18, PT ;  /* 0x0000001253007c0c */ /* 0x000fe2000bf46270 */
[----:B------:R-:W3:Y:S01]  /*3040*/  @!P1 LDG.E.U16 R35, desc[UR22][R22.64+0x40] ;  /* 0x0000401616239981 */ /* 0x000ee2000c1e1500 */
[C---:B------:R-:W-:Y:S02]  /*3050*/  LOP3.LUT R85, R18.reuse, 0xe0, RZ, 0xfc, !PT ;  /* 0x000000e012557812 */ /* 0x040fe400078efcff */
[C---:B------:R-:W-:Y:S01]  /*3060*/  LOP3.LUT R163, R18.reuse, 0x120, RZ, 0xfc, !PT ;  /* 0x0000012012a37812 */ /* 0x040fe200078efcff */
[----:B------:R-:W4:Y:S01]  /*3070*/  @!P3 LDG.E.U16 R37, desc[UR22][R22.64+0xc0] ;  /* 0x0000c0161625b981 */ /* 0x000f22000c1e1500 */
[----:B------:R-:W-:-:S02]  /*3080*/  LOP3.LUT R160, R18, 0x160, RZ, 0xfc, !PT ;  /* 0x0000016012a07812 */ /* 0x000fc400078efcff */
[C---:B------:R-:W-:Y:S01]  /*3090*/  LOP3.LUT R159, R18.reuse, 0x140, RZ, 0xfc, !PT ;  /* 0x00000140129f7812 */ /* 0x040fe200078efcff */
[----:B------:R-:W4:Y:S01]  /*30a0*/  @!P5 LDG.E.U16 R29, desc[UR22][R22.64+0x140] ;  /* 0x00014016161dd981 */ /* 0x000f22000c1e1500 */
[C---:B------:R-:W-:Y:S02]  /*30b0*/  LOP3.LUT R161, R18.reuse, 0x180, RZ, 0xfc, !PT ;  /* 0x0000018012a17812 */ /* 0x040fe400078efcff */
[----:B------:R-:W-:Y:S01]  /*30c0*/  ISETP.GE.AND P1, PT, R85, UR18, PT ;  /* 0x0000001255007c0c */ /* 0x000fe2000bf26270 */
[----:B------:R-:W4:Y:S01]  /*30d0*/  @!P4 LDG.E.U16 R32, desc[UR22][R22.64+0x100] ;  /* 0x000100161620c981 */ /* 0x000f22000c1e1500 */
[----:B------:R-:W-:Y:S02]  /*30e0*/  LOP3.LUT R158, R18, 0x1c0, RZ, 0xfc, !PT ;  /* 0x000001c0129e7812 */ /* 0x000fe400078efcff */
[----:B------:R-:W-:Y:S01]  /*30f0*/  ISETP.GE.AND P3, PT, R163, UR18, PT ;  /* 0x00000012a3007c0c */ /* 0x000fe2000bf66270 */
[----:B------:R-:W4:Y:S01]  /*3100*/  @!P0 LDG.E.U16 R64, desc[UR22][R22.64+0x180] ;  /* 0x0001801616408981 */ /* 0x000f22000c1e1500 */
[----:B------:R-:W-:-:S02]  /*3110*/  ISETP.GE.AND P5, PT, R160, UR18, PT ;  /* 0x00000012a0007c0c */ /* 0x000fc4000bfa6270 */
[----:B------:R-:W-:Y:S01]  /*3120*/  ISETP.GE.AND P4, PT, R159, UR18, PT ;  /* 0x000000129f007c0c */ /* 0x000fe2000bf86270 */
[----:B------:R-:W4:Y:S01]  /*3130*/  @!P2 LDG.E.U16 R66, desc[UR22][R22.64+0x200] ;  /* 0x000200161642a981 */ /* 0x000f22000c1e1500 */
[----:B------:R-:W-:Y:S02]  /*3140*/  ISETP.GE.AND P0, PT, R161, UR18, PT ;  /* 0x00000012a1007c0c */ /* 0x000fe4000bf06270 */
[----:B------:R-:W-:Y:S01]  /*3150*/  ISETP.GE.AND P2, PT, R158, UR18, PT ;  /* 0x000000129e007c0c */ /* 0x000fe2000bf46270 */
[----:B------:R-:W4:Y:S01]  /*3160*/  @!P1 LDG.E.U16 R68, desc[UR22][R22.64+0x1c0] ;  /* 0x0001c01616449981 */ /* 0x000f22000c1e1500 */
        /* <DEDUP_REMOVED lines=24> */
[----:B------:R-:W-:Y:S02]  /*32f0*/  MOV R20, UR20 ;  /* 0x0000001400147c02 */ /* 0x000fe40008000f00 */
[----:B------:R-:W-:Y:S01]  /*3300*/  MOV R21, UR21 ;  /* 0x0000001500157c02 */ /* 0x000fe20008000f00 */
[----:B------:R-:W4:Y:S01]  /*3310*/  @!P4 LDG.E.U16 R65, desc[UR22][R22.64+0x400] ;  /* 0x000400161641c981 */ /* 0x000f22000c1e1500 */
[C---:B------:R-:W-:Y:S02]  /*3320*/  LOP3.LUT R33, R18.reuse, 0x300, RZ, 0xfc, !PT ;  /* 0x0000030012217812 */ /* 0x040fe400078efcff */
[----:B------:R-:W-:Y:S01]  /*3330*/  LOP3.LUT R31, R18, 0x320, RZ, 0xfc, !PT ;  /* 0x00000320121f7812 */ /* 0x000fe200078efcff */
[----:B------:R-:W4:Y:S01]  /*3340*/  @!P0 LDG.E.U16 R56, desc[UR22][R22.64+0x480] ;  /* 0x0004801616388981 */ /* 0x000f22000c1e1500 */
[----:B------:R-:W-:-:S02]  /*3350*/  ISETP.GE.AND P1, PT, R79, UR18, PT ;  /* 0x000000124f007c0c */ /* 0x000fc4000bf26270 */
[C---:B------:R-:W-:Y:S01]  /*3360*/  LOP3.LUT R30, R18.reuse, 0x340, RZ, 0xfc, !PT ;  /* 0x00000340121e7812 */ /* 0x040fe200078efcff */
[----:B------:R-:W4:Y:S01]  /*3370*/  @!P2 LDG.E.U16 R69, desc[UR22][R22.64+0x500] ;  /* 0x000500161645a981 */ /* 0x000f22000c1e1500 */
[----:B------:R-:W-:Y:S02]  /*3380*/  ISETP.GE.AND P3, PT, R77, UR18, PT ;  /* 0x000000124d007c0c */ /* 0x000fe4000bf66270 */
[----:B------:R-:W-:Y:S01]  /*3390*/  LOP3.LUT R28, R18, 0x360, RZ, 0xfc, !PT ;  /* 0x00000360121c7812 */ /* 0x000fe200078efcff */
[----:B------:R-:W4:Y:S01]  /*33a0*/  LDG.E.64 R20, desc[UR22][R20.64] ;  /* 0x0000001614147981 */ /* 0x000f22000c1e1b00 */
[----:B------:R-:W-:Y:S02]  /*33b0*/  ISETP.GE.AND P5, PT, R76, UR18, PT ;  /* 0x000000124c007c0c */ /* 0x000fe4000bfa6270 */
[C---:B------:R-:W-:Y:S02]  /*33c0*/  LOP3.LUT R24, R18.reuse, 0x380, RZ, 0xfc, !PT ;  /* 0x0000038012187812 */ /* 0x040fe400078efcff */
[----:B------:R-:W-:Y:S01]  /*33d0*/  LOP3.LUT R25, R18, 0x3a0, RZ, 0xfc, !PT ;  /* 0x000003a012197812 */ /* 0x000fe200078efcff */
[----:B------:R-:W4:Y:S01]  /*33e0*/  @!P1 LDG.E.U16 R67, desc[UR22][R22.64+0x4c0] ;  /* 0x0004c01616439981 */ /* 0x000f22000c1e1500 */
[----:B------:R-:W-:-:S02]  /*33f0*/  ISETP.GE.AND P4, PT, R74, UR18, PT ;  /* 0x000000124a007c0c */ /* 0x000fc4000bf86270 */
[----:B------:R-:W-:Y:S01]  /*3400*/  LOP3.LUT R27, R18, 0x3c0, RZ, 0xfc, !PT ;  /* 0x000003c0121b7812 */ /* 0x000fe200078efcff */
[----:B------:R-:W4:Y:S01]  /*3410*/  @!P3 LDG.E.U16 R48, desc[UR22][R22.64+0x540] ;  /* 0x000540161630b981 */ /* 0x000f22000c1e1500 */
[----:B------:R-:W-:Y:S01]  /*3420*/  ISETP.GE.AND P0, PT, R33, UR18, PT ;  /* 0x0000001221007c0c */ /* 0x000fe2000bf06270 */
[----:B------:R-:W-:Y:S01]  /*3430*/  ULEA UR17, UR16, 0xfffff800, 0xb ;  /* 0xfffff80010117891 */ /* 0x000fe2000f8e583f */
[----:B------:R-:W-:Y:S01]  /*3440*/  ISETP.GE.AND P2, PT, R31, UR18, PT ;  /* 0x000000121f007c0c */ /* 0x000fe2000bf46270 */
[----:B------:R-:W4:Y:S01]  /*3450*/  @!P5 LDG.E.U16 R63, desc[UR22][R22.64+0x580] ;  /* 0x00058016163fd981 */ /* 0x000f22000c1e1500 */
[----:B------:R-:W-:Y:S01]  /*3460*/  ISETP.GE.AND P1, PT, R30, UR18, PT ;  /* 0x000000121e007c0c */ /* 0x000fe2000bf26270 */
[----:B------:R-:W-:Y:S01]  /*3470*/  ULDC.64 UR20, c[0x0][0x270] ;  /* 0x00009c0000147ab9 */ /* 0x000fe20000000a00 */
[----:B------:R-:W-:Y:S02]  /*3480*/  ISETP.GE.AND P3, PT, R28, UR18, PT ;  /* 0x000000121c007c0c */ /* 0x000fe4000bf66270 */
[----:B------:R-:W-:Y:S01]  /*3490*/  ISETP.GE.AND P5, PT, R24, UR18, PT ;  /* 0x0000001218007c0c */ /* 0x000fe2000bfa6270 */
[----:B------:R-:W4:Y:S01]  /*34a0*/  @!P4 LDG.E.U16 R46, desc[UR22][R22.64+0x5c0] ;  /* 0x0005c016162ec981 */ /* 0x000f22000c1e1500 */
[----:B------:R-:W-:-:S03]  /*34b0*/  ISETP.GE.AND P4, PT, R25, UR18, PT ;  /* 0x0000001219007c0c */ /* 0x000fc6000bf86270 */
[----:B------:R-:W4:Y:S01]  /*34c0*/  @!P0 LDG.E.U16 R57, desc[UR22][R22.64+0x600] ;  /* 0x0006001616398981 */ /* 0x000f22000c1e1500 */
[----:B------:R-:W-:-:S03]  /*34d0*/  ISETP.GE.AND P0, PT, R27, UR18, PT ;  /* 0x000000121b007c0c */ /* 0x000fc6000bf06270 */
[----:B------:R-:W4:Y:S01]  /*34e0*/  @!P2 LDG.E.U16 R42, desc[UR22][R22.64+0x640] ;  /* 0x00064016162aa981 */ /* 0x000f22000c1e1500 */
[----:B------:R-:W-:-:S03]  /*34f0*/  ISETP.GE.AND P2, PT, R34, UR18, PT ;  /* 0x0000001222007c0c */ /* 0x000fc6000bf46270 */
[----:B------:R-:W4:Y:S04]  /*3500*/  @!P1 LDG.E.U16 R59, desc[UR22][R22.64+0x680] ;  /* 0x00068016163b9981 */ /* 0x000f28000c1e1500 */
[----:B------:R-:W4:Y:S04]  /*3510*/  @!P3 LDG.E.U16 R44, desc[UR22][R22.64+0x6c0] ;  /* 0x0006c016162cb981 */ /* 0x000f28000c1e1500 */
[----:B------:R-:W4:Y:S04]  /*3520*/  @!P5 LDG.E.U16 R39, desc[UR22][R22.64+0x700] ;  /* 0x000700161627d981 */ /* 0x000f28000c1e1500 */
[----:B------:R-:W4:Y:S04]  /*3530*/  @!P4 LDG.E.U16 R36, desc[UR22][R22.64+0x740] ;  /* 0x000740161624c981 */ /* 0x000f28000c1e1500 */
[----:B------:R-:W4:Y:S04]  /*3540*/  @!P0 LDG.E.U16 R55, desc[UR22][R22.64+0x780] ;  /* 0x0007801616378981 */ /* 0x000f28000c1e1500 */
[----:B------:R0:W4:Y:S01]  /*3550*/  @!P2 LDG.E.U16 R40, desc[UR22][R22.64+0x7c0] ;  /* 0x0007c0161628a981 */ /* 0x000122000c1e1500 */
[----:B------:R-:W-:Y:S01]  /*3560*/  UIADD3 UR17, -UR17, UR56, URZ ;  /* 0x0000003811117290 */ /* 0x000fe2000fffe13f */
[----:B------:R-:W-:-:S03]  /*3570*/  SHF.L.U32 R17, R157, 0x5, RZ ;  /* 0x000000059d117819 */ /* 0x000fc600000006ff */
[----:B------:R-:W-:Y:S01]  /*3580*/  USHF.L.U32 UR44, UR17, 0x1, URZ ;  /* 0x00000001112c7899 */ /* 0x000fe2000800063f */
[----:B------:R-:W-:Y:S02]  /*3590*/  LOP3.LUT R17, R17, 0xfffffc00, RZ, 0xc0, !PT ;  /* 0xfffffc0011117812 */ /* 0x000fe400078ec0ff */
[----:B------:R-:W-:-:S03]  /*35a0*/  MOV R43, UR20 ;  /* 0x00000014002b7c02 */ /* 0x000fc60008000f00 */
[----:B------:R-:W-:Y:S02]  /*35b0*/  ISETP.GE.AND P1, PT, R41, UR44, PT ;  /* 0x0000002c29007c0c */ /* 0x000fe4000bf26270 */
[----:B------:R-:W-:Y:S01]  /*35c0*/  IADD3 R41, R17, R156, RZ ;  /* 0x0000009c11297210 */ /* 0x000fe20007ffe0ff */
[----:B0-----:R-:W-:Y:S01]  /*35d0*/  IMAD.WIDE.U32 R22, R43, UR6, R18 ;  /* 0x000000062b167c25 */ /* 0x001fe2000f8e0012 */
[----:B------:R-:W-:Y:S02]  /*35e0*/  ISETP.GE.AND P0, PT, R18, UR44, PT ;  /* 0x0000002c12007c0c */ /* 0x000fe4000bf06270 */
[C---:B------:R-:W-:Y:S02]  /*35f0*/  IADD3 R18, R41.reuse, 0x20, RZ ;  /* 0x0000002029127810 */ /* 0x040fe40007ffe0ff */
[C---:B------:R-:W-:Y:S02]  /*3600*/  IADD3 R54, R41.reuse, 0x40, RZ ;  /* 0x0000004029367810 */ /* 0x040fe40007ffe0ff */
[----:B------:R-:W-:-:S02]  /*3610*/  IADD3 R72, R41, 0x60, RZ ;  /* 0x0000006029487810 */ /* 0x000fc40007ffe0ff */
[CC--:B------:R-:W-:Y:S02]  /*3620*/  LEA.HI.SX32 R50, R41.reuse, R41.reuse, 0x1b ;  /* 0x0000002929327211 */ /* 0x0c0fe400078fdaff */
[C---:B------:R-:W-:Y:S02]  /*3630*/  IADD3 R84, R41.reuse, 0x80, RZ ;  /* 0x0000008029547810 */ /* 0x040fe40007ffe0ff */
[C---:B------:R-:W-:Y:S02]  /*3640*/  IADD3 R86, R41.reuse, 0xa0, RZ ;  /* 0x000000a029567810 */ /* 0x040fe40007ffe0ff */
[-C--:B------:R-:W-:Y:S02]  /*3650*/  LEA.HI.SX32 R52, R18, R41.reuse, 0x1b ;  /* 0x0000002912347211 */ /* 0x080fe400078fdaff */
[----:B------:R-:W-:Y:S02]  /*3660*/  IADD3 R88, R41, 0xc0, RZ ;  /* 0x000000c029587810 */ /* 0x000fe40007ffe0ff */
[----:B------:R-:W-:-:S02]  /*3670*/  LEA.HI.SX32 R54, R54, R41, 0x1b ;  /* 0x0000002936367211 */ /* 0x000fc400078fdaff */
[C---:B------:R-:W-:Y:S02]  /*3680*/  IADD3 R90, R41.reuse, 0xe0, RZ ;  /* 0x000000e0295a7810 */ /* 0x040fe40007ffe0ff */
        /* <DEDUP_REMOVED lines=9> */
[----:B------:R-:W-:Y:S01]  /*3720*/  LEA R53, R54, R155, 0x1 ;  /* 0x0000009b36357211 */ /* 0x000fe200078e08ff */
[----:B------:R-:W-:Y:S01]  /*3730*/  UIMAD UR20, UR55, UR20, URZ ;  /* 0x00000014371472a4 */ /* 0x000fe2000f8e023f */
[----:B------:R-:W-:-:S02]  /*3740*/  IADD3 R98, R41, 0x160, RZ ;  /* 0x0000016029627810 */ /* 0x000fc40007ffe0ff */
[----:B------:R-:W-:Y:S02]  /*3750*/  LEA.HI.SX32 R90, R90, R41, 0x1b ;  /* 0x000000295a5a7211 */ /* 0x000fe400078fdaff */
[----:B------:R-:W-:Y:S02]  /*3760*/  LEA R54, R72, R155, 0x1 ;  /* 0x0000009b48367211 */ /* 0x000fe400078e08ff */
        /* <DEDUP_REMOVED lines=19> */
[----:B------:R-:W-:Y:S02]  /*38a0*/  IADD3 R192, R41, 0x3e0, RZ ;  /* 0x000003e029c07810 */ /* 0x000fe40007ffe0ff */
[----:B------:R-:W-:Y:S02]  /*38b0*/  LEA.HI.SX32 R92, R92, R41, 0x1b ;  /* 0x000000295c5c7211 */ /* 0x000fe400078fdaff */
[----:B------:R-:W-:-:S02]  /*38c0*/  LEA R49, R84, R155, 0x1 ;  /* 0x0000009b54317211 */ /* 0x000fc400078e08ff */
[----:B------:R-:W-:Y:S02]  /*38d0*/  ISETP.GE.AND P3, PT, R47, UR44, PT ;  /* 0x0000002c2f007c0c */ /* 0x000fe4000bf66270 */
[----:B------:R-:W-:Y:S02]  /*38e0*/  LEA.HI.SX32 R94, R94, R41, 0x1b ;  /* 0x000000295e5e7211 */ /* 0x000fe400078fdaff */
[----:B------:R-:W-:Y:S02]  /*38f0*/  LEA R50, R86, R155, 0x1 ;  /* 0x0000009b56327211 */ /* 0x000fe400078e08ff */
[----:B------:R-:W-:Y:S02]  /*3900*/  ISETP.GE.AND P2, PT, R45, UR44, PT ;  /* 0x0000002c2d007c0c */ /* 0x000fe4000bf46270 */
[----:B------:R-:W-:Y:S02]  /*3910*/  LEA.HI.SX32 R96, R96, R41, 0x1b ;  /* 0x0000002960607211 */ /* 0x000fe400078fdaff */
[----:B------:R-:W-:Y:S01]  /*3920*/  LEA R47, R88, R155, 0x1 ;  /* 0x0000009b582f7211 */ /* 0x000fe200078e08ff */
[----:B------:R-:W-:Y:S01]  /*3930*/  UIMAD UR20, UR6, UR21, UR20 ;  /* 0x00000015061472a4 */ /* 0x000fe2000f8e0214 */
[----:B------:R-:W-:-:S02]  /*3940*/  LEA.HI.SX32 R98, R98, R41, 0x1b ;  /* 0x0000002962627211 */ /* 0x000fc400078fdaff */
[----:B------:R-:W-:Y:S02]  /*3950*/  LEA R45, R90, R155, 0x1 ;  /* 0x0000009b5a2d7211 */ /* 0x000fe400078e08ff */
        /* <DEDUP_REMOVED lines=19> */
[----:B------:R-:W-:Y:S02]  /*3a90*/  LEA.HI.SX32 R192, R192, R41, 0x1b ;  /* 0x00000029c0c07211 */ /* 0x000fe400078fdaff */
[-C--:B------:R-:W-:Y:S01]  /*3aa0*/  LEA R43, R92, R155.reuse, 0x1 ;  /* 0x0000009b5c2b7211 */ /* 0x080fe200078e08ff */
[----:B-----5:R-:W-:Y:S01]  /*3ab0*/  STS.U16 [R51], R70 ;  /* 0x0000004633007388 */ /* 0x020fe20000000400 */
[----:B------:R-:W-:-:S03]  /*3ac0*/  LEA R41, R94, R155, 0x1 ;  /* 0x0000009b5e297211 */ /* 0x000fc600078e08ff */
[----:B---3--:R-:W-:Y:S04]  /*3ad0*/  STS.U16 [R52+0x40], R35 ;  /* 0x0000402334007388 */ /* 0x008fe80000000400 */
[----:B--2---:R0:W-:Y:S04]  /*3ae0*/  STS.U16 [R53+0x80], R38 ;  /* 0x0000802635007388 */ /* 0x0041e80000000400 */
[----:B----4-:R1:W-:Y:S04]  /*3af0*/  STS.U16 [R54+0xc0], R37 ;  /* 0x0000c02536007388 */ /* 0x0103e80000000400 */
[----:B------:R2:W-:Y:S01]  /*3b00*/  STS.U16 [R49+0x100], R32 ;  /* 0x0001002031007388 */ /* 0x0005e20000000400 */
[----:B0-----:R-:W-:-:S03]  /*3b10*/  LEA R38, R96, R155, 0x1 ;  /* 0x0000009b60267211 */ /* 0x001fc600078e08ff */
[----:B------:R0:W-:Y:S01]  /*3b20*/  STS.U16 [R50+0x140], R29 ;  /* 0x0001401d32007388 */ /* 0x0001e20000000400 */
[-C--:B------:R-:W-:Y:S02]  /*3b30*/  LEA R35, R100, R155.reuse, 0x1 ;  /* 0x0000009b64237211 */ /* 0x080fe400078e08ff */
[-C--:B-1----:R-:W-:Y:S01]  /*3b40*/  LEA R37, R98, R155.reuse, 0x1 ;  /* 0x0000009b62257211 */ /* 0x082fe200078e08ff */
[----:B------:R-:W-:Y:S01]  /*3b50*/  STS.U16 [R47+0x180], R64 ;  /* 0x000180402f007388 */ /* 0x000fe20000000400 */
[----:B------:R-:W-:Y:S02]  /*3b60*/  IADD3 R19, R23, UR20, RZ ;  /* 0x0000001417137c10 */ /* 0x000fe4000fffe0ff */
[-C--:B--2---:R-:W-:Y:S01]  /*3b70*/  LEA R32, R102, R155.reuse, 0x1 ;  /* 0x0000009b66207211 */ /* 0x084fe200078e08ff */
[----:B------:R-:W-:Y:S01]  /*3b80*/  STS.U16 [R45+0x1c0], R68 ;  /* 0x0001c0442d007388 */ /* 0x000fe20000000400 */
[----:B------:R-:W-:Y:S02]  /*3b90*/  LEA R18, P4, R22, UR13, 0x1 ;  /* 0x0000000d16127c11 */ /* 0x000fe4000f8808ff */
[-C--:B------:R-:W-:Y:S01]  /*3ba0*/  LEA R166, R104, R155.reuse, 0x1 ;  /* 0x0000009b68a67211 */ /* 0x080fe200078e08ff */
[----:B------:R-:W-:Y:S01]  /*3bb0*/  STS.U16 [R43+0x200], R66 ;  /* 0x000200422b007388 */ /* 0x000fe20000000400 */
[----:B0-----:R-:W-:-:S03]  /*3bc0*/  LEA R29, R108, R155, 0x1 ;  /* 0x0000009b6c1d7211 */ /* 0x001fc600078e08ff */
[----:B------:R0:W-:Y:S01]  /*3bd0*/  STS.U16 [R41+0x240], R26 ;  /* 0x0002401a29007388 */ /* 0x0001e20000000400 */
[----:B------:R-:W-:-:S03]  /*3be0*/  LEA R162, R126, R155, 0x1 ;  /* 0x0000009b7ea27211 */ /* 0x000fc600078e08ff */
[----:B------:R-:W-:Y:S01]  /*3bf0*/  STS.U16 [R38+0x280], R75 ;  /* 0x0002804b26007388 */ /* 0x000fe20000000400 */
[----:B------:R-:W-:-:S03]  /*3c00*/  LEA.HI.X R19, R22, UR14, R19, 0x1, P4 ;  /* 0x0000000e16137c11 */ /* 0x000fc6000a0f0c13 */
[----:B------:R-:W-:Y:S01]  /*3c10*/  STS.U16 [R37+0x2c0], R62 ;  /* 0x0002c03e25007388 */ /* 0x000fe20000000400 */
[----:B0-----:R-:W-:-:S03]  /*3c20*/  LEA R26, R110, R155, 0x1 ;  /* 0x0000009b6e1a7211 */ /* 0x001fc600078e08ff */
[----:B------:R0:W-:Y:S01]  /*3c30*/  STS.U16 [R35+0x300], R60 ;  /* 0x0003003c23007388 */ /* 0x0001e20000000400 */
[-C--:B------:R-:W-:Y:S02]  /*3c40*/  LEA R23, R164, R155.reuse, 0x1 ;  /* 0x0000009ba4177211 */ /* 0x080fe400078e08ff */
[-C--:B------:R-:W-:Y:S01]  /*3c50*/  LEA R22, R168, R155.reuse, 0x1 ;  /* 0x0000009ba8167211 */ /* 0x080fe200078e08ff */
[----:B------:R-:W-:Y:S01]  /*3c60*/  STS.U16 [R32+0x340], R73 ;  /* 0x0003404920007388 */ /* 0x000fe20000000400 */
[----:B------:R-:W-:-:S03]  /*3c70*/  LEA R64, R174, R155, 0x1 ;  /* 0x0000009bae407211 */ /* 0x000fc600078e08ff */
[----:B------:R1:W-:Y:S01]  /*3c80*/  STS.U16 [R166+0x380], R61 ;  /* 0x0003803da6007388 */ /* 0x0003e20000000400 */
[----:B0-----:R-:W-:-:S03]  /*3c90*/  LEA R60, R170, R155, 0x1 ;  /* 0x0000009baa3c7211 */ /* 0x001fc600078e08ff */
[----:B------:R-:W-:Y:S01]  /*3ca0*/  STS.U16 [R29+0x3c0], R58 ;  /* 0x0003c03a1d007388 */ /* 0x000fe20000000400 */
[----:B------:R-:W-:-:S03]  /*3cb0*/  LEA R66, R178, R155, 0x1 ;  /* 0x0000009bb2427211 */ /* 0x000fc600078e08ff */
[----:B------:R0:W-:Y:S01]  /*3cc0*/  STS.U16 [R26+0x400], R65 ;  /* 0x000400411a007388 */ /* 0x0001e20000000400 */
[----:B------:R-:W-:-:S03]  /*3cd0*/  R2UR UR42, R21 ;  /* 0x00000000152a72ca */ /* 0x000fc600000e0000 */
[----:B------:R-:W-:Y:S01]  /*3ce0*/  STS.U16 [R162+0x440], R71 ;  /* 0x00044047a2007388 */ /* 0x000fe20000000400 */
[-C--:B-1----:R-:W-:Y:S02]  /*3cf0*/  LEA R61, R172, R155.reuse, 0x1 ;  /* 0x0000009bac3d7211 */ /* 0x082fe400078e08ff */
[-C--:B0-----:R-:W-:Y:S01]  /*3d00*/  LEA R65, R176, R155.reuse, 0x1 ;  /* 0x0000009bb0417211 */ /* 0x081fe200078e08ff */
[----:B------:R-:W-:Y:S01]  /*3d10*/  STS.U16 [R23+0x480], R56 ;  /* 0x0004803817007388 */ /* 0x000fe20000000400 */
[----:B------:R-:W-:-:S03]  /*3d20*/  LEA R68, R182, R155, 0x1 ;  /* 0x0000009bb6447211 */ /* 0x000fc600078e08ff */
[----:B------:R0:W-:Y:S02]  /*3d30*/  STS.U16 [R22+0x4c0], R67 ;  /* 0x0004c04316007388 */ /* 0x0001e40000000400 */
[----:B------:R-:W-:Y:S02]  /*3d40*/  FMUL.FTZ R21, R128, UR42 ;  /* 0x0000002a80157c20 */ /* 0x000fe40008410000 */
[----:B------:R1:W-:Y:S01]  /*3d50*/  STS.U16 [R60+0x500], R69 ;  /* 0x000500453c007388 */ /* 0x0003e20000000400 */
[-C--:B------:R-:W-:Y:S01]  /*3d60*/  LEA R70, R186, R155.reuse, 0x1 ;  /* 0x0000009bba467211 */ /* 0x080fe200078e08ff */
[----:B------:R-:W-:Y:S02]  /*3d70*/  FMUL.RZ R62, R21, 0.15915493667125701904 ;  /* 0x3e22f983153e7820 */ /* 0x000fe4000040c000 */
[----:B------:R-:W-:Y:S01]  /*3d80*/  STS.U16 [R61+0x540], R48 ;  /* 0x000540303d007388 */ /* 0x000fe20000000400 */
[----:B0-----:R-:W-:Y:S01]  /*3d90*/  LEA R67, R180, R155, 0x1 ;  /* 0x0000009bb4437211 */ /* 0x001fe200078e08ff */
[----:B------:R-:W-:-:S02]  /*3da0*/  FMUL.FTZ R21, R125, UR42 ;  /* 0x0000002a7d157c20 */ /* 0x000fc40008410000 */
[----:B------:R-:W-:Y:S01]  /*3db0*/  STS.U16 [R64+0x580], R63 ;  /* 0x0005803f40007388 */ /* 0x000fe20000000400 */
[----:B-1----:R-:W-:-:S03]  /*3dc0*/  LEA R69, R184, R155, 0x1 ;  /* 0x0000009bb8457211 */ /* 0x002fc600078e08ff */
[----:B------:R0:W-:Y:S01]  /*3dd0*/  STS.U16 [R65+0x5c0], R46 ;  /* 0x0005c02e41007388 */ /* 0x0001e20000000400 */
[-C--:B------:R-:W-:Y:S02]  /*3de0*/  LEA R71, R188, R155.reuse, 0x1 ;  /* 0x0000009bbc477211 */ /* 0x080fe400078e08ff */
[-C--:B------:R-:W-:Y:S01]  /*3df0*/  LEA R72, R190, R155.reuse, 0x1 ;  /* 0x0000009bbe487211 */ /* 0x080fe200078e08ff */
[----:B------:R-:W-:Y:S01]  /*3e00*/  STS.U16 [R66+0x600], R57 ;  /* 0x0006003942007388 */ /* 0x000fe20000000400 */
[----:B------:R-:W-:Y:S01]  /*3e10*/  LEA R73, R192, R155, 0x1 ;  /* 0x0000009bc0497211 */ /* 0x000fe200078e08ff */
[----:B------:R-:W-:Y:S02]  /*3e20*/  FMUL.RZ R56, R21, 0.15915493667125701904 ;  /* 0x3e22f98315387820 */ /* 0x000fe4000040c000 */
[----:B------:R-:W-:Y:S01]  /*3e30*/  STS.U16 [R67+0x640], R42 ;  /* 0x0006402a43007388 */ /* 0x000fe20000000400 */
[----:B------:R-:W-:-:S03]  /*3e40*/  PRMT R126, RZ, 0x7610, R126 ;  /* 0x00007610ff7e7816 */ /* 0x000fc6000000007e */
[----:B------:R-:W-:Y:S01]  /*3e50*/  STS.U16 [R68+0x680], R59 ;  /* 0x0006803b44007388 */ /* 0x000fe20000000400 */
[----:B------:R-:W-:-:S03]  /*3e60*/  PRMT R127, RZ, 0x7610, R127 ;  /* 0x00007610ff7f7816 */ /* 0x000fc6000000007f */
[----:B------:R-:W-:Y:S01]  /*3e70*/  STS.U16 [R69+0x6c0], R44 ;  /* 0x0006c02c45007388 */ /* 0x000fe20000000400 */
[----:B------:R-:W-:Y:S03]  /*3e80*/  MUFU.SIN R108, R56 ;  /* 0x00000038006c7308 */ /* 0x000fe60000000400 */
[----:B------:R1:W-:Y:S04]  /*3e90*/  STS.U16 [R70+0x700], R39 ;  /* 0x0007002746007388 */ /* 0x0003e80000000400 */
[----:B------:R-:W-:Y:S01]  /*3ea0*/  STS.U16 [R71+0x740], R36 ;  /* 0x0007402447007388 */ /* 0x000fe20000000400 */
[----:B------:R2:W-:Y:S03]  /*3eb0*/  MUFU.COS R109, R56 ;  /* 0x00000038006d7308 */ /* 0x0005e60000000000 */
[----:B------:R3:W-:Y:S04]  /*3ec0*/  STS.U16 [R72+0x780], R55 ;  /* 0x0007803748007388 */ /* 0x0007e80000000400 */
[----:B------:R4:W-:Y:S01]  /*3ed0*/  STS.U16 [R73+0x7c0], R40 ;  /* 0x0007c02849007388 */ /* 0x0009e20000000400 */
[----:B------:R-:W-:Y:S01]  /*3ee0*/  NOP ;  /* 0x0000000000007918 */ /* 0x000fe20000000000 */
[----:B--2---:R-:W-:-:S02]  /*3ef0*/  PRMT R56, RZ, 0x7610, R56 ;  /* 0x00007610ff387816 */ /* 0x004fc40000000038 */
[----:B------:R-:W2:Y:S04]  /*3f00*/  @!P0 LDG.E.U16 R126, desc[UR22][R18.64] ;  /* 0x00000016127e8981 */ /* 0x000ea8000c1e1500 */
[----:B------:R-:W5:Y:S04]  /*3f10*/  @!P1 LDG.E.U16 R127, desc[UR22][R18.64+0x40] ;  /* 0x00004016127f9981 */ /* 0x000f68000c1e1500 */
[----:B------:R-:W5:Y:S01]  /*3f20*/  @!P2 LDG.E.U16 R56, desc[UR22][R18.64+0x80] ;  /* 0x000080161238a981 */ /* 0x000f62000c1e1500 */
[----:B------:R-:W-:-:S06]  /*3f30*/  PRMT R183, RZ, 0x7610, R183 ;  /* 0x00007610ffb77816 */ /* 0x000fcc00000000b7 */
[----:B------:R-:W5:Y:S01]  /*3f40*/  @!P3 LDG.E.U16 R183, desc[UR22][R18.64+0xc0] ;  /* 0x0000c01612b7b981 */ /* 0x000f62000c1e1500 */
[----:B------:R-:W-:Y:S01]  /*3f50*/  FMUL.FTZ R21, R124, UR42 ;  /* 0x0000002a7c157c20 */ /* 0x000fe20008410000 */
[----:B------:R-:W-:-:S03]  /*3f60*/  R2UR UR43, R20 ;  /* 0x00000000142b72ca */ /* 0x000fc600000e0000 */
[----:B0-----:R-:W-:Y:S01]  /*3f70*/  FMUL.RZ R46, R21, 0.15915493667125701904 ;  /* 0x3e22f983152e7820 */ /* 0x001fe2000040c000 */
[----:B------:R-:W-:-:S04]  /*3f80*/  FMUL.FTZ R21, R123, UR42 ;  /* 0x0000002a7b157c20 */ /* 0x000fc80008410000 */
[----:B-1----:R-:W-:Y:S01]  /*3f90*/  FMUL.RZ R39, R21, 0.15915493667125701904 ;  /* 0x3e22f98315277820 */ /* 0x002fe2000040c000 */
[----:B------:R-:W-:-:S04]  /*3fa0*/  FMUL.FTZ R21, R122, UR42 ;  /* 0x0000002a7a157c20 */ /* 0x000fc80008410000 */
[----:B---3--:R-:W-:Y:S01]  /*3fb0*/  MOV R55, UR43 ;  /* 0x0000002b00377c02 */ /* 0x008fe20008000f00 */
[----:B------:R-:W-:Y:S01]  /*3fc0*/  FMUL.RZ R36, R21, 0.15915493667125701904 ;  /* 0x3e22f98315247820 */ /* 0x000fe2000040c000 */
[----:B------:R-:W-:-:S03]  /*3fd0*/  FMUL.FTZ R21, R121, UR42 ;  /* 0x0000002a79157c20 */ /* 0x000fc60008410000 */
[----:B------:R-:W-:Y:S01]  /*3fe0*/  FMUL.FTZ R55, R55, 1.4426950216293334961 ;  /* 0x3fb8aa3b37377820 */ /* 0x000fe20000410000 */
[----:B----4-:R-:W-:Y:S01]  /*3ff0*/  FMUL.RZ R40, R21, 0.15915493667125701904 ;  /* 0x3e22f98315287820 */ /* 0x010fe2000040c000 */
[C---:B------:R-:W-:Y:S01]  /*4000*/  FMUL.FTZ R21, R120.reuse, UR42 ;  /* 0x0000002a78157c20 */ /* 0x040fe20008410000 */
[----:B------:R-:W-:Y:S01]  /*4010*/  ISETP.GE.AND P0, PT, R89, UR44, PT ;  /* 0x0000002c59007c0c */ /* 0x000fe2000bf06270 */
[----:B------:R-:W-:Y:S01]  /*4020*/  FMUL.FTZ R58, R120, R55 ;  /* 0x00000037783a7220 */ /* 0x000fe20000410000 */
[----:B------:R-:W-:Y:S01]  /*4030*/  MUFU.SIN R102, R39 ;  /* 0x0000002700667308 */ /* 0x000fe20000000400 */
[----:B------:R-:W-:-:S07]  /*4040*/  PRMT R180, RZ, 0x7610, R180 ;  /* 0x00007610ffb47816 */ /* 0x000fce00000000b4 */
[----:B------:R0:W-:Y:S03]  /*4050*/  MUFU.COS R103, R39 ;  /* 0x0000002700677308 */ /* 0x0001e60000000000 */
[----:B------:R-:W3:Y:S01]  /*4060*/  @!P0 LDG.E.U16 R180, desc[UR22][R18.64+0x100] ;  /* 0x0001001612b48981 */ /* 0x000ee2000c1e1500 */
[----:B0-----:R-:W-:-:S04]  /*4070*/  FMUL.RZ R39, R21, 0.15915493667125701904 ;  /* 0x3e22f98315277820 */ /* 0x001fc8000040c000 */
[----:B------:R-:W-:Y:S08]  /*4080*/  MUFU.EX2 R58, R58 ;  /* 0x0000003a003a7308 */ /* 0x000ff00000000800 */
[----:B------:R-:W0:Y:S08]  /*4090*/  MUFU.SIN R96, R39 ;  /* 0x0000002700607308 */ /* 0x000e300000000400 */
[----:B------:R-:W1:Y:S01]  /*40a0*/  MUFU.COS R97, R39 ;  /* 0x0000002700617308 */ /* 0x000e620000000000 */
[----:B------:R-:W-:-:S02]  /*40b0*/  ISETP.GE.AND P0, PT, R87, UR44, PT ;  /* 0x0000002c57007c0c */ /* 0x000fc4000bf06270 */
[----:B------:R-:W-:Y:S02]  /*40c0*/  ISETP.GE.AND P1, PT, R91, UR44, PT ;  /* 0x0000002c5b007c0c */ /* 0x000fe4000bf26270 */
[----:B------:R-:W-:Y:S01]  /*40d0*/  PRMT R48, RZ, 0x7610, R48 ;  /* 0x00007610ff307816 */ /* 0x000fe20000000030 */
[----:B0-----:R-:W-:Y:S01]  /*40e0*/  FMUL.FTZ R96, R58, R96 ;  /* 0x000000603a607220 */ /* 0x001fe20000410000 */
[----:B------:R-:W-:-:S07]  /*40f0*/  PRMT R179, RZ, 0x7610, R179 ;  /* 0x00007610ffb37816 */ /* 0x000fce00000000b3 */
[----:B------:R-:W4:Y:S01]  /*4100*/  @!P0 LDG.E.U16 R48, desc[UR22][R18.64+0x180] ;  /* 0x0001801612308981 */ /* 0x000f22000c1e1500 */
[----:B-1----:R-:W-:Y:S01]  /*4110*/  FMUL.FTZ R97, R58, R97 ;  /* 0x000000613a617220 */ /* 0x002fe20000410000 */
[----:B------:R-:W-:Y:S02]  /*4120*/  SHF.L.U32 R58, R195, 0x10, RZ ;  /* 0x00000010c33a7819 */ /* 0x000fe400000006ff */
[----:B------:R-:W4:Y:S01]  /*4130*/  @!P1 LDG.E.U16 R179, desc[UR22][R18.64+0x140] ;  /* 0x0001401612b39981 */ /* 0x000f22000c1e1500 */
[----:B------:R-:W-:-:S03]  /*4140*/  ISETP.GE.AND P0, PT, R85, UR44, PT ;  /* 0x0000002c55007c0c */ /* 0x000fc6000bf06270 */
[----:B------:R-:W3:Y:S01]  /*4150*/  LDL R195, [R1+0x14] ;  /* 0x0000140001c37983 */ /* 0x000ee20000100800 */
[----:B------:R-:W-:Y:S01]  /*4160*/  ISETP.GE.AND P2, PT, R158, UR44, PT ;  /* 0x0000002c9e007c0c */ /* 0x000fe2000bf46270 */
[----:B------:R-:W-:Y:S01]  /*4170*/  MUFU.SIN R104, R46 ;  /* 0x0000002e00687308 */ /* 0x000fe20000000400 */
[----:B------:R-:W-:Y:S02]  /*4180*/  ISETP.GE.AND P5, PT, R161, UR44, PT ;  /* 0x0000002ca1007c0c */ /* 0x000fe4000bfa6270 */
[----:B------:R-:W-:-:S05]  /*4190*/  PRMT R167, RZ, 0x7610, R167 ;  /* 0x00007610ffa77816 */ /* 0x000fca00000000a7 */
[----:B------:R0:W-:Y:S01]  /*41a0*/  MUFU.COS R105, R46 ;  /* 0x0000002e00697308 */ /* 0x0001e20000000000 */
[----:B------:R-:W-:-:S03]  /*41b0*/  PRMT R168, RZ, 0x7610, R168 ;  /* 0x00007610ffa87816 */ /* 0x000fc600000000a8 */
[----:B------:R-:W4:Y:S01]  /*41c0*/  @!P2 LDG.E.U16 R167, desc[UR22][R18.64+0x380] ;  /* 0x0003801612a7a981 */ /* 0x000f22000c1e1500 */
[----:B0-----:R-:W-:-:S03]  /*41d0*/  PRMT R46, RZ, 0x7610, R46 ;  /* 0x00007610ff2e7816 */ /* 0x001fc6000000002e */
[----:B------:R-:W4:Y:S01]  /*41e0*/  @!P5 LDG.E.U16 R168, desc[UR22][R18.64+0x300] ;  /* 0x0003001612a8d981 */ /* 0x000f22000c1e1500 */
[----:B------:R-:W-:-:S03]  /*41f0*/  ISETP.GE.AND P2, PT, R79, UR44, PT ;  /* 0x0000002c4f007c0c */ /* 0x000fc6000bf46270 */
[----:B------:R-:W4:Y:S01]  /*4200*/  @!P0 LDG.E.U16 R46, desc[UR22][R18.64+0x1c0] ;  /* 0x0001c016122e8981 */ /* 0x000f22000c1e1500 */
[----:B------:R-:W-:Y:S02]  /*4210*/  ISETP.GE.AND P0, PT, R83, UR44, PT ;  /* 0x0000002c53007c0c */ /* 0x000fe4000bf06270 */
[----:B------:R-:W-:Y:S01]  /*4220*/  PRMT R44, RZ, 0x7610, R44 ;  /* 0x00007610ff2c7816 */ /* 0x000fe2000000002c */
[----:B------:R-:W-:Y:S01]  /*4230*/  FMUL.FTZ R21, R119, UR42 ;  /* 0x0000002a77157c20 */ /* 0x000fe20008410000 */
[----:B------:R-:W-:Y:S02]  /*4240*/  ISETP.GE.AND P5, PT, R81, UR44, PT ;  /* 0x0000002c51007c0c */ /* 0x000fe4000bfa6270 */
[----:B------:R-:W-:Y:S02]  /*4250*/  ISETP.GE.AND P3, PT, R159, UR44, PT ;  /* 0x0000002c9f007c0c */ /* 0x000fe4000bf66270 */
[----:B------:R-:W-:Y:S01]  /*4260*/  PRMT R159, RZ, 0x7610, R159 ;  /* 0x00007610ff9f7816 */ /* 0x000fe2000000009f */
[----:B------:R-:W-:Y:S04]  /*4270*/  MUFU.SIN R100, R36 ;  /* 0x0000002400647308 */ /* 0x000fe80000000400 */
[----:B------:R-:W4:Y:S01]  /*4280*/  @!P0 LDG.E.U16 R44, desc[UR22][R18.64+0x200] ;  /* 0x00020016122c8981 */ /* 0x000f22000c1e1500 */
[----:B------:R-:W-:-:S03]  /*4290*/  ISETP.GE.AND P0, PT, R163, UR44, PT ;  /* 0x0000002ca3007c0c */ /* 0x000fc6000bf06270 */
[----:B------:R0:W-:Y:S01]  /*42a0*/  MUFU.COS R101, R36 ;  /* 0x0000002400657308 */ /* 0x0001e20000000000 */
[----:B------:R-:W-:Y:S01]  /*42b0*/  PRMT R163, RZ, 0x7610, R163 ;  /* 0x00007610ffa37816 */ /* 0x000fe200000000a3 */
[----:B------:R-:W4:Y:S01]  /*42c0*/  @!P2 LDG.E.U16 R159, desc[UR22][R18.64+0x4c0] ;  /* 0x0004c016129fa981 */ /* 0x000f22000c1e1500 */
[----:B------:R-:W-:Y:S01]  /*42d0*/  ISETP.GE.AND P2, PT, R33, UR44, PT ;  /* 0x0000002c21007c0c */ /* 0x000fe2000bf46270 */
[-C--:B------:R-:W-:Y:S01]  /*42e0*/  FMUL.FTZ R59, R119, R55.reuse ;  /* 0x00000037773b7220 */ /* 0x080fe20000410000 */
[----:B------:R-:W-:Y:S01]  /*42f0*/  FMUL.FTZ R20, R114, UR42 ;  /* 0x0000002a72147c20 */ /* 0x000fe20008410000 */
[----:B------:R-:W-:Y:S02]  /*4300*/  FMUL.FTZ R75, R117, R55 ;  /* 0x00000037754b7220 */ /* 0x000fe40000410000 */
[----:B------:R-:W-:Y:S01]  /*4310*/  MUFU.SIN R98, R40 ;  /* 0x0000002800627308 */ /* 0x000fe20000000400 */
[----:B0-----:R-:W-:Y:S01]  /*4320*/  FMUL.RZ R36, R21, 0.15915493667125701904 ;  /* 0x3e22f98315247820 */ /* 0x001fe2000040c000 */
[----:B------:R-:W-:Y:S01]  /*4330*/  FMUL.FTZ R21, R118, UR42 ;  /* 0x0000002a76157c20 */ /* 0x000fe20008410000 */
[----:B------:R-:W-:Y:S01]  /*4340*/  ISETP.GE.AND P4, PT, R160, UR44, PT ;  /* 0x0000002ca0007c0c */ /* 0x000fe2000bf86270 */
[----:B------:R-:W4:Y:S01]  /*4350*/  @!P5 LDG.E.U16 R163, desc[UR22][R18.64+0x440] ;  /* 0x0004401612a3d981 */ /* 0x000f22000c1e1500 */
[----:B------:R-:W-:-:S03]  /*4360*/  ISETP.GE.AND P1, PT, R107, UR44, PT ;  /* 0x0000002c6b007c0c */ /* 0x000fc6000bf26270 */
[----:B------:R0:W-:Y:S01]  /*4370*/  MUFU.COS R99, R40 ;  /* 0x0000002800637308 */ /* 0x0001e20000000000 */
[----:B------:R-:W-:Y:S02]  /*4380*/  ISETP.GE.AND P5, PT, R76, UR44, PT ;  /* 0x0000002c4c007c0c */ /* 0x000fe4000bfa6270 */
[----:B------:R-:W-:Y:S01]  /*4390*/  PRMT R171, RZ, 0x7610, R171 ;  /* 0x00007610ffab7816 */ /* 0x000fe200000000ab */
[----:B0-----:R-:W-:Y:S01]  /*43a0*/  FMUL.RZ R40, R21, 0.15915493667125701904 ;  /* 0x3e22f98315287820 */ /* 0x001fe2000040c000 */
[----:B------:R-:W-:-:S03]  /*43b0*/  FMUL.FTZ R21, R117, UR42 ;  /* 0x0000002a75157c20 */ /* 0x000fc60008410000 */
[----:B------:R0:W-:Y:S01]  /*43c0*/  MUFU.EX2 R76, R75 ;  /* 0x0000004b004c7308 */ /* 0x0001e20000000800 */
[----:B------:R-:W-:Y:S01]  /*43d0*/  FMUL.FTZ R57, R122, R55 ;  /* 0x000000377a397220 */ /* 0x000fe20000410000 */
[----:B------:R-:W-:Y:S01]  /*43e0*/  PRMT R172, RZ, 0x7610, R172 ;  /* 0x00007610ffac7816 */ /* 0x000fe200000000ac */
[----:B------:R-:W-:Y:S01]  /*43f0*/  FMUL.RZ R39, R21, 0.15915493667125701904 ;  /* 0x3e22f98315277820 */ /* 0x000fe2000040c000 */
[----:B------:R-:W-:Y:S01]  /*4400*/  FMUL.FTZ R21, R116, UR42 ;  /* 0x0000002a74157c20 */ /* 0x000fe20008410000 */
[----:B------:R-:W-:Y:S01]  /*4410*/  PRMT R169, RZ, 0x7610, R169 ;  /* 0x00007610ffa97816 */ /* 0x000fe200000000a9 */
[----:B------:R-:W4:Y:S02]  /*4420*/  @!P3 LDG.E.U16 R171, desc[UR22][R18.64+0x280] ;  /* 0x0002801612abb981 */ /* 0x000f24000c1e1500 */
[----:B------:R-:W-:Y:S01]  /*4430*/  MUFU.SIN R92, R40 ;  /* 0x00000028005c7308 */ /* 0x000fe20000000400 */
[----:B0-----:R-:W-:Y:S01]  /*4440*/  PRMT R75, RZ, 0x7610, R75 ;  /* 0x00007610ff4b7816 */ /* 0x001fe2000000004b */
[----:B------:R-:W4:Y:S06]  /*4450*/  @!P4 LDG.E.U16 R172, desc[UR22][R18.64+0x2c0] ;  /* 0x0002c01612acc981 */ /* 0x000f2c000c1e1500 */
[----:B------:R0:W-:Y:S01]  /*4460*/  MUFU.COS R93, R40 ;  /* 0x00000028005d7308 */ /* 0x0001e20000000000 */
[----:B------:R-:W-:Y:S01]  /*4470*/  LEA R17, R156, R17, 0x5 ;  /* 0x000000119c117211 */ /* 0x000fe200078e28ff */
[----:B------:R-:W4:Y:S04]  /*4480*/  @!P2 LDG.E.U16 R75, desc[UR22][R18.64+0x600] ;  /* 0x00060016124ba981 */ /* 0x000f28000c1e1500 */
[----:B------:R-:W4:Y:S02]  /*4490*/  @!P1 LDG.E.U16 R169, desc[UR22][R18.64+0x340] ;  /* 0x0003401612a99981 */ /* 0x000f24000c1e1500 */
[----:B------:R-:W-:Y:S01]  /*44a0*/  MUFU.SIN R94, R36 ;  /* 0x00000024005e7308 */ /* 0x000fe20000000400 */
[----:B0-----:R-:W-:Y:S01]  /*44b0*/  FMUL.RZ R40, R20, 0.15915493667125701904 ;  /* 0x3e22f98314287820 */ /* 0x001fe2000040c000 */
[----:B------:R-:W-:-:S06]  /*44c0*/  FMUL.FTZ R20, R113, UR42 ;  /* 0x0000002a71147c20 */ /* 0x000fcc0008410000 */
[----:B------:R0:W-:Y:S01]  /*44d0*/  MUFU.COS R95, R36 ;  /* 0x00000024005f7308 */ /* 0x0001e20000000000 */
[----:B------:R-:W-:-:S07]  /*44e0*/  FMUL.RZ R20, R20, 0.15915493667125701904 ;  /* 0x3e22f98314147820 */ /* 0x000fce000040c000 */
[----:B------:R-:W1:Y:S01]  /*44f0*/  MUFU.EX2 R59, R59 ;  /* 0x0000003b003b7308 */ /* 0x000e620000000800 */
[----:B0-----:R-:W-:Y:S01]  /*4500*/  FMUL.RZ R36, R21, 0.15915493667125701904 ;  /* 0x3e22f98315247820 */ /* 0x001fe2000040c000 */
[----:B------:R-:W-:Y:S01]  /*4510*/  FMUL.FTZ R21, R115, UR42 ;  /* 0x0000002a73157c20 */ /* 0x000fe20008410000 */
[----:B------:R-:W-:Y:S02]  /*4520*/  ISETP.GE.AND P3, PT, R106, UR44, PT ;  /* 0x0000002c6a007c0c */ /* 0x000fe4000bf66270 */
[----:B------:R-:W-:-:S03]  /*4530*/  ISETP.GE.AND P2, PT, R25, UR44, PT ;  /* 0x0000002c19007c0c */ /* 0x000fc6000bf46270 */
[----:B------:R-:W-:Y:S01]  /*4540*/  MUFU.COS R83, R20 ;  /* 0x0000001400537308 */ /* 0x000fe20000000000 */
[----:B------:R-:W-:Y:S01]  /*4550*/  ISETP.GE.AND P4, PT, R82, UR44, PT ;  /* 0x0000002c52007c0c */ /* 0x000fe2000bf86270 */
[----:B------:R-:W-:Y:S01]  /*4560*/  FMUL.RZ R21, R21, 0.15915493667125701904 ;  /* 0x3e22f98315157820 */ /* 0x000fe2000040c000 */
[----:B------:R-:W-:-:S05]  /*4570*/  ISETP.GE.AND P1, PT, R80, UR44, PT ;  /* 0x0000002c50007c0c */ /* 0x000fca000bf26270 */
[----:B------:R-:W0:Y:S01]  /*4580*/  MUFU.EX2 R57, R57 ;  /* 0x0000003900397308 */ /* 0x000e220000000800 */
[----:B------:R-:W-:Y:S01]  /*4590*/  PRMT R164, RZ, 0x7610, R164 ;  /* 0x00007610ffa47816 */ /* 0x000fe200000000a4 */
[C---:B-1----:R-:W-:Y:S01]  /*45a0*/  FMUL.FTZ R95, R59.reuse, R95 ;  /* 0x0000005f3b5f7220 */ /* 0x042fe20000410000 */
[----:B------:R-:W-:Y:S01]  /*45b0*/  PRMT R165, RZ, 0x7610, R165 ;  /* 0x00007610ffa57816 */ /* 0x000fe200000000a5 */
[----:B------:R-:W-:Y:S01]  /*45c0*/  FMUL.FTZ R94, R59, R94 ;  /* 0x0000005e3b5e7220 */ /* 0x000fe20000410000 */
[----:B------:R-:W-:Y:S02]  /*45d0*/  PRMT R160, RZ, 0x7610, R160 ;  /* 0x00007610ffa07816 */ /* 0x000fe400000000a0 */
[----:B------:R-:W4:Y:S01]  /*45e0*/  @!P3 LDG.E.U16 R164, desc[UR22][R18.64+0x3c0] ;  /* 0x0003c01612a4b981 */ /* 0x000f22000c1e1500 */
[----:B------:R1:W-:Y:S03]  /*45f0*/  MUFU.SIN R25, R20 ;  /* 0x0000001400197308 */ /* 0x0003e60000000400 */
[----:B------:R-:W4:Y:S04]  /*4600*/  @!P4 LDG.E.U16 R165, desc[UR22][R18.64+0x400] ;  /* 0x0004001612a5c981 */ /* 0x000f28000c1e1500 */
[----:B------:R-:W4:Y:S01]  /*4610*/  @!P1 LDG.E.U16 R160, desc[UR22][R18.64+0x480] ;  /* 0x0004801612a09981 */ /* 0x000f22000c1e1500 */
[----:B-1----:R-:W-:Y:S01]  /*4620*/  LEA.HI.SX32 R20, R17, R17, 0x1b ;  /* 0x0000001111147211 */ /* 0x002fe200078fdaff */
[----:B------:R-:W-:Y:S03]  /*4630*/  MUFU.SIN R86, R21 ;  /* 0x0000001500567308 */ /* 0x000fe60000000400 */
[----:B------:R-:W-:-:S05]  /*4640*/  LEA R17, R20, R155, 0x1 ;  /* 0x0000009b14117211 */ /* 0x000fca00078e08ff */
[----:B------:R1:W-:Y:S01]  /*4650*/  MUFU.COS R87, R21 ;  /* 0x0000001500577308 */ /* 0x0003e20000000000 */
[----:B------:R-:W2:Y:S01]  /*4660*/  LDS.U16 R59, [R17+0x2] ;  /* 0x00000200113b7984 */ /* 0x000ea20000000400 */
[----:B------:R-:W-:-:S03]  /*4670*/  ISETP.GE.AND P3, PT, R78, UR44, PT ;  /* 0x0000002c4e007c0c */ /* 0x000fc6000bf66270 */
[----:B------:R-:W2:Y:S01]  /*4680*/  LDS.U16 R80, [R17] ;  /* 0x0000000011507984 */ /* 0x000ea20000000400 */
[----:B-1----:R-:W-:Y:S02]  /*4690*/  FMUL.FTZ R21, R128, R55 ;  /* 0x0000003780157220 */ /* 0x002fe40000410000 */
[----:B------:R-:W-:Y:S01]  /*46a0*/  MUFU.SIN R110, R62 ;  /* 0x0000003e006e7308 */ /* 0x000fe20000000400 */
[----:B------:R-:W-:Y:S01]  /*46b0*/  ISETP.GE.AND P4, PT, R77, UR44, PT ;  /* 0x0000002c4d007c0c */ /* 0x000fe2000bf86270 */
[C---:B0-----:R-:W-:Y:S01]  /*46c0*/  FMUL.FTZ R101, R57.reuse, R101 ;  /* 0x0000006539657220 */ /* 0x041fe20000410000 */
[----:B------:R-:W-:Y:S01]  /*46d0*/  ISETP.GE.AND P1, PT, R74, UR44, PT ;  /* 0x0000002c4a007c0c */ /* 0x000fe2000bf26270 */
[----:B------:R-:W-:-:S04]  /*46e0*/  FMUL.FTZ R100, R57, R100 ;  /* 0x0000006439647220 */ /* 0x000fc80000410000 */
[----:B------:R0:W-:Y:S01]  /*46f0*/  MUFU.COS R111, R62 ;  /* 0x0000003e006f7308 */ /* 0x0001e20000000000 */
[----:B------:R-:W1:Y:S01]  /*4700*/  LDS.U16 R57, [R17+0x4] ;  /* 0x0000040011397984 */ /* 0x000e620000000400 */
[----:B------:R-:W-:Y:S02]  /*4710*/  PRMT R63, RZ, 0x7610, R63 ;  /* 0x00007610ff3f7816 */ /* 0x000fe4000000003f */
[----:B------:R-:W-:Y:S01]  /*4720*/  PRMT R42, RZ, 0x7610, R42 ;  /* 0x00007610ff2a7816 */ /* 0x000fe2000000002a */
[----:B------:R-:W5:Y:S03]  /*4730*/  LDS.U16 R191, [R17+0x6] ;  /* 0x0000060011bf7984 */ /* 0x000f660000000400 */
[----:B------:R-:W2:Y:S01]  /*4740*/  MUFU.EX2 R21, R21 ;  /* 0x0000001500157308 */ /* 0x000ea20000000800 */
[-C--:B0-----:R-:W-:Y:S01]  /*4750*/  FMUL.FTZ R62, R118, R55.reuse ;  /* 0x00000037763e7220 */ /* 0x081fe20000410000 */
[----:B------:R-:W-:Y:S01]  /*4760*/  PRMT R74, RZ, 0x7610, R74 ;  /* 0x00007610ff4a7816 */ /* 0x000fe2000000004a */
[----:B------:R-:W4:Y:S01]  /*4770*/  @!P3 LDG.E.U16 R63, desc[UR22][R18.64+0x500] ;  /* 0x00050016123fb981 */ /* 0x000f22000c1e1500 */
[----:B------:R-:W-:-:S03]  /*4780*/  FMUL.FTZ R33, R116, R55 ;  /* 0x0000003774217220 */ /* 0x000fc60000410000 */
[----:B------:R-:W4:Y:S01]  /*4790*/  @!P0 LDG.E.U16 R42, desc[UR22][R18.64+0x240] ;  /* 0x00024016122a8981 */ /* 0x000f22000c1e1500 */
[----:B------:R0:W1:Y:S01]  /*47a0*/  MUFU.EX2 R78, R62 ;  /* 0x0000003e004e7308 */ /* 0x0000620000000800 */
[----:B------:R-:W-:Y:S02]  /*47b0*/  ISETP.GE.AND P3, PT, R31, UR44, PT ;  /* 0x0000002c1f007c0c */ /* 0x000fe4000bf66270 */
[----:B------:R-:W4:Y:S01]  /*47c0*/  @!P1 LDG.E.U16 R74, desc[UR22][R18.64+0x5c0] ;  /* 0x0005c016124a9981 */ /* 0x000f22000c1e1500 */
[----:B------:R-:W-:-:S03]  /*47d0*/  PRMT R158, RZ, 0x7610, R158 ;  /* 0x00007610ff9e7816 */ /* 0x000fc6000000009e */
[----:B------:R-:W5:Y:S01]  /*47e0*/  LDS.U16 R189, [R17+0xa] ;  /* 0x00000a0011bd7984 */ /* 0x000f620000000400 */
[----:B0-----:R-:W-:Y:S01]  /*47f0*/  PRMT R62, RZ, 0x7610, R62 ;  /* 0x00007610ff3e7816 */ /* 0x001fe2000000003e */
[----:B------:R-:W-:Y:S01]  /*4800*/  MUFU.SIN R90, R39 ;  /* 0x00000027005a7308 */ /* 0x000fe20000000400 */
[----:B------:R-:W-:Y:S01]  /*4810*/  ISETP.GE.AND P0, PT, R34, UR44, PT ;  /* 0x0000002c22007c0c */ /* 0x000fe2000bf06270 */
[----:B------:R-:W-:Y:S01]  /*4820*/  FMUL.FTZ R34, R121, R55 ;  /* 0x0000003779227220 */ /* 0x000fe20000410000 */
[----:B------:R-:W-:Y:S01]  /*4830*/  ISETP.GE.AND P1, PT, R24, UR44, PT ;  /* 0x0000002c18007c0c */ /* 0x000fe2000bf26270 */
[----:B--2---:R-:W-:Y:S01]  /*4840*/  FMUL.FTZ R111, R21, R111 ;  /* 0x0000006f156f7220 */ /* 0x004fe20000410000 */
[----:B------:R-:W2:Y:S01]  /*4850*/  @!P4 LDG.E.U16 R62, desc[UR22][R18.64+0x540] ;  /* 0x00054016123ec981 */ /* 0x000ea2000c1e1500 */
[----:B------:R-:W-:Y:S01]  /*4860*/  ISETP.GE.AND P4, PT, R30, UR44, PT ;  /* 0x0000002c1e007c0c */ /* 0x000fe2000bf86270 */
[-C--:B------:R-:W-:Y:S01]  /*4870*/  FMUL.FTZ R30, R115, R55.reuse ;  /* 0x00000037731e7220 */ /* 0x080fe20000410000 */
[----:B------:R0:W5:Y:S01]  /*4880*/  MUFU.COS R91, R39 ;  /* 0x00000027005b7308 */ /* 0x0001620000000000 */
[-C--:B------:R-:W-:Y:S01]  /*4890*/  FMUL.FTZ R24, R114, R55.reuse ;  /* 0x0000003772187220 */ /* 0x080fe20000410000 */
[----:B------:R-:W-:Y:S01]  /*48a0*/  FMUL.FTZ R110, R21, R110 ;  /* 0x0000006e156e7220 */ /* 0x000fe20000410000 */
[-C--:B------:R-:W-:Y:S01]  /*48b0*/  FMUL.FTZ R21, R113, R55.reuse ;  /* 0x0000003771157220 */ /* 0x080fe20000410000 */
[----:B------:R-:W-:Y:S01]  /*48c0*/  PRMT R77, RZ, 0x7610, R77 ;  /* 0x00007610ff4d7816 */ /* 0x000fe2000000004d */
[----:B------:R-:W2:Y:S03]  /*48d0*/  @!P3 LDG.E.U16 R158, desc[UR22][R18.64+0x640] ;  /* 0x00064016129eb981 */ /* 0x000ea6000c1e1500 */
[----:B------:R-:W-:Y:S01]  /*48e0*/  MUFU.SIN R88, R36 ;  /* 0x0000002400587308 */ /* 0x000fe20000000400 */
[-C--:B0-----:R-:W-:Y:S01]  /*48f0*/  FMUL.FTZ R39, R124, R55.reuse ;  /* 0x000000377c277220 */ /* 0x081fe20000410000 */
[----:B------:R-:W2:Y:S06]  /*4900*/  @!P5 LDG.E.U16 R77, desc[UR22][R18.64+0x580] ;  /* 0x00058016124dd981 */ /* 0x000eac000c1e1500 */
[----:B------:R0:W-:Y:S08]  /*4910*/  MUFU.COS R89, R36 ;  /* 0x0000002400597308 */ /* 0x0001f00000000000 */
[----:B------:R-:W-:Y:S01]  /*4920*/  MUFU.SIN R84, R40 ;  /* 0x0000002800547308 */ /* 0x000fe20000000400 */
[----:B0-----:R-:W-:-:S07]  /*4930*/  FMUL.FTZ R36, R125, R55 ;  /* 0x000000377d247220 */ /* 0x001fce0000410000 */
[----:B------:R0:W-:Y:S01]  /*4940*/  MUFU.COS R85, R40 ;  /* 0x0000002800557308 */ /* 0x0001e20000000000 */
[----:B------:R-:W-:Y:S01]  /*4950*/  PRMT R161, RZ, 0x7610, R161 ;  /* 0x00007610ffa17816 */ /* 0x000fe200000000a1 */
[-C--:B------:R-:W-:Y:S01]  /*4960*/  FMUL.FTZ R192, R112, R55.reuse ;  /* 0x0000003770c07220 */ /* 0x080fe20000410000 */
[----:B------:R-:W-:Y:S01]  /*4970*/  ISETP.GE.AND P5, PT, R28, UR44, PT ;  /* 0x0000002c1c007c0c */ /* 0x000fe2000bfa6270 */
[----:B------:R-:W3:Y:S04]  /*4980*/  LDS.U16 R188, [R17+0x8] ;  /* 0x0000080011bc7984 */ /* 0x000ee80000000400 */
[----:B------:R1:W5:Y:S01]  /*4990*/  MUFU.EX2 R82, R21 ;  /* 0x0000001500527308 */ /* 0x0003620000000800 */
[----:B0-----:R-:W-:Y:S01]  /*49a0*/  FMUL.FTZ R40, R123, R55 ;  /* 0x000000377b287220 */ /* 0x001fe20000410000 */
[----:B------:R-:W-:Y:S01]  /*49b0*/  ISETP.GE.AND P3, PT, R27, UR44, PT ;  /* 0x0000002c1b007c0c */ /* 0x000fe2000bf66270 */
[----:B------:R-:W0:Y:S01]  /*49c0*/  LDS.U16 R184, [R17+0xc] ;  /* 0x00000c0011b87984 */ /* 0x000e220000000400 */
[----:B------:R-:W-:-:S02]  /*49d0*/  PRMT R106, RZ, 0x7610, R106 ;  /* 0x00007610ff6a7816 */ /* 0x000fc4000000006a */
[----:B------:R-:W-:Y:S01]  /*49e0*/  PRMT R107, RZ, 0x7610, R107 ;  /* 0x00007610ff6b7816 */ /* 0x000fe2000000006b */
[----:B------:R-:W0:Y:S01]  /*49f0*/  LDS.U16 R186, [R17+0xe] ;  /* 0x00000e0011ba7984 */ /* 0x000e220000000400 */
[----:B------:R-:W5:Y:S01]  /*4a00*/  MUFU.EX2 R36, R36 ;  /* 0x0000002400247308 */ /* 0x000f620000000800 */
[----:B-1----:R-:W-:Y:S01]  /*4a10*/  FMUL.FTZ R21, R129, UR42 ;  /* 0x0000002a81157c20 */ /* 0x002fe20008410000 */
[----:B------:R-:W-:Y:S01]  /*4a20*/  PRMT R79, RZ, 0x7610, R79 ;  /* 0x00007610ff4f7816 */ /* 0x000fe2000000004f */
[----:B------:R-:W-:Y:S01]  /*4a30*/  LDS.U16 R181, [R17+0x10] ;  /* 0x0000100011b57984 */ /* 0x000fe20000000400 */
[----:B------:R-:W-:-:S03]  /*4a40*/  SHF.L.U32 R81, R194, 0x10, RZ ;  /* 0x00000010c2517819 */ /* 0x000fc600000006ff */
[----:B------:R-:W1:Y:S01]  /*4a50*/  LDS.U16 R182, [R17+0x12] ;  /* 0x0000120011b67984 */ /* 0x000e620000000400 */
[----:B------:R-:W5:Y:S01]  /*4a60*/  MUFU.EX2 R39, R39 ;  /* 0x0000002700277308 */ /* 0x000f620000000800 */
[----:B------:R-:W-:Y:S02]  /*4a70*/  FMUL.RZ R27, R21, 0.15915493667125701904 ;  /* 0x3e22f983151b7820 */ /* 0x000fe4000040c000 */
[----:B------:R-:W-:Y:S04]  /*4a80*/  LDS.U16 R177, [R17+0x14] ;  /* 0x0000140011b17984 */ /* 0x000fe80000000400 */
[----:B------:R-:W1:Y:S01]  /*4a90*/  LDS.U16 R178, [R17+0x16] ;  /* 0x0000160011b27984 */ /* 0x000e620000000400 */
[----:B------:R-:W0:Y:S03]  /*4aa0*/  MUFU.EX2 R40, R40 ;  /* 0x0000002800287308 */ /* 0x000e260000000800 */
[----:B------:R-:W-:Y:S04]  /*4ab0*/  LDS.U16 R175, [R17+0x18] ;  /* 0x0000180011af7984 */ /* 0x000fe80000000400 */
[----:B------:R-:W1:Y:S01]  /*4ac0*/  LDS.U16 R176, [R17+0x1a] ;  /* 0x00001a0011b07984 */ /* 0x000e620000000400 */
[----:B------:R-:W0:Y:S03]  /*4ad0*/  MUFU.EX2 R34, R34 ;  /* 0x0000002200227308 */ /* 0x000e260000000800 */
[----:B------:R-:W-:Y:S04]  /*4ae0*/  LDS.U16 R173, [R17+0x1c] ;  /* 0x00001c0011ad7984 */ /* 0x000fe80000000400 */
[----:B------:R-:W1:Y:S01]  /*4af0*/  LDS.U16 R174, [R17+0x1e] ;  /* 0x00001e0011ae7984 */ /* 0x000e620000000400 */
[----:B------:R-:W3:Y:S01]  /*4b00*/  MUFU.EX2 R33, R33 ;  /* 0x0000002100217308 */ /* 0x000ee20000000800 */
[C---:B------:R-:W-:Y:S01]  /*4b10*/  FMUL.FTZ R93, R78.reuse, R93 ;  /* 0x0000005d4e5d7220 */ /* 0x040fe20000410000 */
[----:B------:R-:W-:Y:S01]  /*4b20*/  FMUL.FTZ R92, R78, R92 ;  /* 0x0000005c4e5c7220 */ /* 0x000fe20000410000 */
[----:B------:R-:W-:Y:S01]  /*4b30*/  SHF.L.U32 R59, R59, 0x10, RZ ;  /* 0x000000103b3b7819 */ /* 0x000fe200000006ff */
[----:B------:R-:W-:Y:S04]  /*4b40*/  LDS.U16 R170, [R17+0x26] ;  /* 0x0000260011aa7984 */ /* 0x000fe80000000400 */
[----:B------:R-:W3:Y:S01]  /*4b50*/  MUFU.EX2 R30, R30 ;  /* 0x0000001e001e7308 */ /* 0x000ee20000000800 */
[----:B------:R-:W-:Y:S01]  /*4b60*/  SHF.L.U32 R80, R80, 0x10, RZ ;  /* 0x0000001050507819 */ /* 0x000fe200000006ff */
[----:B------:R-:W-:Y:S04]  /*4b70*/  LDS.U16 R31, [R17+0x2e] ;  /* 0x00002e00111f7984 */ /* 0x000fe80000000400 */
[----:B------:R-:W-:Y:S02]  /*4b80*/  LDS.U16 R20, [R17+0x3a] ;  /* 0x00003a0011147984 */ /* 0x000fe40000000400 */
[----:B------:R-:W3:Y:S01]  /*4b90*/  MUFU.EX2 R24, R24 ;  /* 0x0000001800187308 */ /* 0x000ee20000000800 */
[----:B------:R-:W-:Y:S01]  /*4ba0*/  FMUL.FTZ R21, R112, UR42 ;  /* 0x0000002a70157c20 */ /* 0x000fe20008410000 */
[C---:B-----5:R-:W-:Y:S01]  /*4bb0*/  FMUL.FTZ R91, R76.reuse, R91 ;  /* 0x0000005b4c5b7220 */ /* 0x060fe20000410000 */
[----:B------:R-:W-:Y:S01]  /*4bc0*/  FMUL.FTZ R90, R76, R90 ;  /* 0x0000005a4c5a7220 */ /* 0x000fe20000410000 */
[----:B------:R-:W-:Y:S01]  /*4bd0*/  PRMT R78, RZ, 0x7610, R78 ;  /* 0x00007610ff4e7816 */ /* 0x000fe2000000004e */
[----:B------:R-:W-:Y:S01]  /*4be0*/  FMUL.RZ R21, R21, 0.15915493667125701904 ;  /* 0x3e22f98315157820 */ /* 0x000fe2000040c000 */
[----:B------:R-:W-:Y:S01]  /*4bf0*/  PRMT R76, RZ, 0x7610, R76 ;  /* 0x00007610ff4c7816 */ /* 0x000fe2000000004c */
[----:B------:R-:W-:Y:S01]  /*4c00*/  FMUL.FTZ R83, R82, R83 ;  /* 0x0000005352537220 */ /* 0x000fe20000410000 */
[C---:B------:R-:W-:Y:S01]  /*4c10*/  FMUL.FTZ R109, R36.reuse, R109 ;  /* 0x0000006d246d7220 */ /* 0x040fe20000410000 */
[----:B------:R-:W-:Y:S01]  /*4c20*/  FMUL.FTZ R108, R36, R108 ;  /* 0x0000006c246c7220 */ /* 0x000fe20000410000 */
[C---:B------:R-:W-:Y:S01]  /*4c30*/  FMUL.FTZ R105, R39.reuse, R105 ;  /* 0x0000006927697220 */ /* 0x040fe20000410000 */
[----:B------:R-:W-:Y:S01]  /*4c40*/  FMUL.FTZ R104, R39, R104 ;  /* 0x0000006827687220 */ /* 0x000fe20000410000 */
[C---:B0-----:R-:W-:Y:S01]  /*4c50*/  FMUL.FTZ R103, R40.reuse, R103 ;  /* 0x0000006728677220 */ /* 0x041fe20000410000 */
[----:B------:R-:W-:Y:S01]  /*4c60*/  FMUL.FTZ R102, R40, R102 ;  /* 0x0000006628667220 */ /* 0x000fe20000410000 */
[C---:B------:R-:W-:Y:S01]  /*4c70*/  FMUL.FTZ R99, R34.reuse, R99 ;  /* 0x0000006322637220 */ /* 0x040fe20000410000 */
[----:B------:R-:W-:Y:S01]  /*4c80*/  FMUL.FTZ R98, R34, R98 ;  /* 0x0000006222627220 */ /* 0x000fe20000410000 */
[C---:B---3--:R-:W-:Y:S01]  /*4c90*/  FMUL.FTZ R89, R33.reuse, R89 ;  /* 0x0000005921597220 */ /* 0x048fe20000410000 */
[----:B------:R-:W-:Y:S01]  /*4ca0*/  FMUL.FTZ R88, R33, R88 ;  /* 0x0000005821587220 */ /* 0x000fe20000410000 */
[C---:B------:R-:W-:Y:S01]  /*4cb0*/  FMUL.FTZ R87, R30.reuse, R87 ;  /* 0x000000571e577220 */ /* 0x040fe20000410000 */
[----:B------:R-:W-:Y:S01]  /*4cc0*/  FMUL.FTZ R86, R30, R86 ;  /* 0x000000561e567220 */ /* 0x000fe20000410000 */
[----:B------:R-:W-:Y:S01]  /*4cd0*/  MUFU.SIN R185, R27 ;  /* 0x0000001b00b97308 */ /* 0x000fe20000000400 */
[C---:B------:R-:W-:Y:S01]  /*4ce0*/  FMUL.FTZ R85, R24.reuse, R85 ;  /* 0x0000005518557220 */ /* 0x040fe20000410000 */
[----:B------:R-:W-:Y:S01]  /*4cf0*/  FMUL.FTZ R84, R24, R84 ;  /* 0x0000005418547220 */ /* 0x000fe20000410000 */
[----:B------:R-:W-:Y:S01]  /*4d00*/  FMUL.FTZ R82, R82, R25 ;  /* 0x0000001952527220 */ /* 0x000fe20000410000 */
[----:B------:R-:W3:Y:S01]  /*4d10*/  @!P4 LDG.E.U16 R161, desc[UR22][R18.64+0x680] ;  /* 0x0006801612a1c981 */ /* 0x000ee2000c1e1500 */
[----:B------:R-:W-:-:S03]  /*4d20*/  FMUL.FTZ R228, R129, R59 ;  /* 0x0000003b81e47220 */ /* 0x000fc60000410000 */
[----:B------:R0:W-:Y:S01]  /*4d30*/  MUFU.COS R187, R27 ;  /* 0x0000001b00bb7308 */ /* 0x0001e20000000000 */
[----:B------:R-:W5:Y:S04]  /*4d40*/  @!P5 LDG.E.U16 R106, desc[UR22][R18.64+0x6c0] ;  /* 0x0006c016126ad981 */ /* 0x000f68000c1e1500 */
[----:B------:R-:W5:Y:S03]  /*4d50*/  @!P1 LDG.E.U16 R107, desc[UR22][R18.64+0x700] ;  /* 0x00070016126b9981 */ /* 0x000f66000c1e1500 */
[----:B------:R-:W-:Y:S01]  /*4d60*/  MUFU.SIN R190, R21 ;  /* 0x0000001500be7308 */ /* 0x000fe20000000400 */
[----:B------:R-:W5:Y:S04]  /*4d70*/  @!P2 LDG.E.U16 R78, desc[UR22][R18.64+0x740] ;  /* 0x00074016124ea981 */ /* 0x000f68000c1e1500 */
[----:B------:R-:W5:Y:S03]  /*4d80*/  @!P3 LDG.E.U16 R79, desc[UR22][R18.64+0x780] ;  /* 0x00078016124fb981 */ /* 0x000f66000c1e1500 */
[----:B------:R1:W-:Y:S01]  /*4d90*/  MUFU.COS R193, R21 ;  /* 0x0000001500c17308 */ /* 0x0003e20000000000 */
[----:B------:R1:W5:Y:S01]  /*4da0*/  @!P0 LDG.E.U16 R76, desc[UR22][R18.64+0x7c0] ;  /* 0x0007c016124c8981 */ /* 0x000362000c1e1500 */
[----:B------:R-:W-:-:S03]  /*4db0*/  SHF.L.U32 R57, R57, 0x10, RZ ;  /* 0x0000001039397819 */ /* 0x000fc600000006ff */
[----:B------:R-:W2:Y:S04]  /*4dc0*/  LDS.U16 R39, [R17+0x20] ;  /* 0x0000200011277984 */ /* 0x000ea80000000400 */
[----:B------:R-:W2:Y:S01]  /*4dd0*/  LDS.U16 R40, [R17+0x22] ;  /* 0x0000220011287984 */ /* 0x000ea20000000400 */
[----:B------:R1:W1:Y:S03]  /*4de0*/  MUFU.EX2 R194, R192 ;  /* 0x000000c000c27308 */ /* 0x0002660000000800 */
[----:B------:R-:W2:Y:S04]  /*4df0*/  LDS.U16 R36, [R17+0x24] ;  /* 0x0000240011247984 */ /* 0x000ea80000000400 */
[----:B------:R-:W2:Y:S04]  /*4e00*/  LDS.U16 R33, [R17+0x28] ;  /* 0x0000280011217984 */ /* 0x000ea80000000400 */
[----:B------:R-:W2:Y:S04]  /*4e10*/  LDS.U16 R34, [R17+0x2a] ;  /* 0x00002a0011227984 */ /* 0x000ea80000000400 */
[----:B------:R-:W2:Y:S04]  /*4e20*/  LDS.U16 R30, [R17+0x2c] ;  /* 0x00002c00111e7984 */ /* 0x000ea80000000400 */
[----:B0-----:R-:W0:Y:S04]  /*4e30*/  LDS.U16 R27, [R17+0x30] ;  /* 0x00003000111b7984 */ /* 0x001e280000000400 */
[----:B------:R-:W0:Y:S04]  /*4e40*/  LDS.U16 R28, [R17+0x32] ;  /* 0x00003200111c7984 */ /* 0x000e280000000400 */
[----:B------:R-:W-:Y:S04]  /*4e50*/  LDS.U16 R24, [R17+0x34] ;  /* 0x0000340011187984 */ /* 0x000fe80000000400 */
[----:B------:R-:W0:Y:S04]  /*4e60*/  LDS.U16 R25, [R17+0x36] ;  /* 0x0000360011197984 */ /* 0x000e280000000400 */
[----:B-1----:R-:W1:Y:S04]  /*4e70*/  LDS.U16 R21, [R17+0x38] ;  /* 0x0000380011157984 */ /* 0x002e680000000400 */
[----:B------:R-:W5:Y:S04]  /*4e80*/  LDS.U16 R19, [R17+0x3c] ;  /* 0x00003c0011137984 */ /* 0x000f680000000400 */
[----:B------:R-:W5:Y:S01]  /*4e90*/  LDS.U16 R18, [R17+0x3e] ;  /* 0x00003e0011127984 */ /* 0x000f620000000400 */
[----:B------:R-:W-:-:S03]  /*4ea0*/  FMUL.FTZ R228, R81, R228 ;  /* 0x000000e451e47220 */ /* 0x000fc60000410000 */
[----:B------:R-:W-:Y:S04]  /*4eb0*/  STS.U16 [R51+0x2100], R126 ;  /* 0x0021007e33007388 */ /* 0x000fe80000000400 */
[----:B------:R0:W-:Y:S04]  /*4ec0*/  STS.U16 [R52+0x2140], R127 ;  /* 0x0021407f34007388 */ /* 0x0001e80000000400 */
[----:B------:R0:W-:Y:S02]  /*4ed0*/  STS.U16 [R53+0x2180], R56 ;  /* 0x0021803835007388 */ /* 0x0001e40000000400 */
[----:B0-----:R-:W-:Y:S01]  /*4ee0*/  FMUL.FTZ R52, R129, R80 ;  /* 0x0000005081347220 */ /* 0x001fe20000410000 */
[----:B------:R-:W-:-:S03]  /*4ef0*/  SHF.L.U32 R56, R191, 0x10, RZ ;  /* 0x00000010bf387819 */ /* 0x000fc600000006ff */
[----:B------:R-:W-:Y:S01]  /*4f00*/  FMUL.FTZ R227, R81, R52 ;  /* 0x0000003451e37220 */ /* 0x000fe20000410000 */
[----:B------:R-:W-:Y:S01]  /*4f10*/  FMUL.FTZ R191, R128, R57 ;  /* 0x0000003980bf7220 */ /* 0x000fe20000410000 */
[----:B------:R-:W-:Y:S01]  /*4f20*/  FMUL.FTZ R52, R228, R110 ;  /* 0x0000006ee4347220 */ /* 0x000fe20000410000 */
[----:B------:R-:W-:Y:S01]  /*4f30*/  FMUL.FTZ R51, R128, R56 ;  /* 0x0000003880337220 */ /* 0x000fe20000410000 */
[C---:B------:R-:W-:Y:S01]  /*4f40*/  FMUL.FTZ R53, R227.reuse, R110 ;  /* 0x0000006ee3357220 */ /* 0x040fe20000410000 */
[C---:B------:R-:W-:Y:S01]  /*4f50*/  FMUL.FTZ R191, R58.reuse, R191 ;  /* 0x000000bf3abf7220 */ /* 0x040fe20000410000 */
[----:B------:R-:W-:Y:S01]  /*4f60*/  FFMA.FTZ R52, R227, R111, -R52 ;  /* 0x0000006fe3347223 */ /* 0x000fe20000010834 */
[----:B------:R-:W-:Y:S01]  /*4f70*/  FMUL.FTZ R55, R129, R55 ;  /* 0x0000003781377220 */ /* 0x000fe20000410000 */
[----:B------:R-:W-:Y:S01]  /*4f80*/  FMUL.FTZ R192, R58, R51 ;  /* 0x000000333ac07220 */ /* 0x000fe20000410000 */
[----:B------:R-:W-:Y:S01]  /*4f90*/  FFMA.FTZ R53, R228, R111, R53 ;  /* 0x0000006fe4357223 */ /* 0x000fe20000010035 */
[----:B------:R-:W-:Y:S01]  /*4fa0*/  FADD.FTZ R52, R191, R52 ;  /* 0x00000034bf347221 */ /* 0x000fe20000010000 */
[----:B------:R0:W-:Y:S01]  /*4fb0*/  STS.U16 [R54+0x21c0], R183 ;  /* 0x0021c0b736007388 */ /* 0x0001e20000000400 */
[----:B------:R1:W0:Y:S01]  /*4fc0*/  MUFU.EX2 R126, R55 ;  /* 0x00000037007e7308 */ /* 0x0002220000000800 */
[----:B------:R-:W-:Y:S01]  /*4fd0*/  FADD.FTZ R53, R192, R53 ;  /* 0x00000035c0357221 */ /* 0x000fe20000010000 */
[C---:B-1----:R-:W-:Y:S01]  /*4fe0*/  FMUL.FTZ R55, R194.reuse, R193 ;  /* 0x000000c1c2377220 */ /* 0x042fe20000410000 */
[----:B0-----:R-:W-:Y:S01]  /*4ff0*/  FMUL.FTZ R54, R194, R190 ;  /* 0x000000bec2367220 */ /* 0x001fe20000410000 */
[C---:B------:R-:W-:Y:S01]  /*5000*/  FMUL.FTZ R194, R108.reuse, R52 ;  /* 0x000000346cc27220 */ /* 0x040fe20000410000 */
[----:B------:R-:W-:-:S03]  /*5010*/  FMUL.FTZ R190, R108, R53 ;  /* 0x000000356cbe7220 */ /* 0x000fc60000410000 */
[----:B------:R-:W-:Y:S01]  /*5020*/  FFMA.FTZ R196, R109, R53, R194 ;  /* 0x000000356dc47223 */ /* 0x000fe200000100c2 */
[----:B------:R-:W-:Y:S02]  /*5030*/  SHF.L.U32 R53, R189, 0x10, RZ ;  /* 0x00000010bd357819 */ /* 0x000fe400000006ff */
[----:B------:R-:W3:Y:S01]  /*5040*/  LDL R189, [R1+0x10] ;  /* 0x0000100001bd7983 */ /* 0x000ee20000100800 */
[----:B------:R-:W-:Y:S01]  /*5050*/  FFMA.FTZ R183, R109, R52, -R190 ;  /* 0x000000346db77223 */ /* 0x000fe200000108be */
[----:B------:R-:W-:Y:S01]  /*5060*/  FMUL.FTZ R127, R126, R185 ;  /* 0x000000b97e7f7220 */ /* 0x000fe20000410000 */
[----:B------:R-:W-:Y:S01]  /*5070*/  SHF.L.U32 R52, R188, 0x10, RZ ;  /* 0x00000010bc347819 */ /* 0x000fe200000006ff */
[----:B------:R-:W-:Y:S01]  /*5080*/  FMUL.FTZ R126, R126, R187 ;  /* 0x000000bb7e7e7220 */ /* 0x000fe20000410000 */
[----:B------:R-:W-:Y:S01]  /*5090*/  SHF.L.U32 R51, R195, 0x10, RZ ;  /* 0x00000010c3337819 */ /* 0x000fe200000006ff */
[----:B------:R-:W-:Y:S01]  /*50a0*/  FMUL.FTZ R185, R127, R110 ;  /* 0x0000006e7fb97220 */ /* 0x000fe20000410000 */
[C---:B------:R-:W-:Y:S01]  /*50b0*/  FMUL.FTZ R188, R125.reuse, R53 ;  /* 0x000000357dbc7220 */ /* 0x040fe20000410000 */
[----:B------:R-:W-:Y:S01]  /*50c0*/  FMUL.FTZ R194, R125, R52 ;  /* 0x000000347dc27220 */ /* 0x000fe20000410000 */
[C---:B------:R-:W-:Y:S01]  /*50d0*/  FMUL.FTZ R190, R126.reuse, R110 ;  /* 0x0000006e7ebe7220 */ /* 0x040fe20000410000 */
[-C--:B------:R-:W-:Y:S01]  /*50e0*/  FFMA.FTZ R185, R126, R111.reuse, -R185 ;  /* 0x0000006f7eb97223 */ /* 0x080fe200000108b9 */
[C---:B------:R-:W-:Y:S01]  /*50f0*/  FMUL.FTZ R193, R51.reuse, R188 ;  /* 0x000000bc33c17220 */ /* 0x040fe20000410000 */
[----:B------:R-:W-:Y:S01]  /*5100*/  FMUL.FTZ R194, R51, R194 ;  /* 0x000000c233c27220 */ /* 0x000fe20000410000 */
[----:B------:R0:W-:Y:S01]  /*5110*/  STS.U16 [R49+0x2200], R180 ;  /* 0x002200b431007388 */ /* 0x0001e20000000400 */
[----:B------:R-:W-:Y:S01]  /*5120*/  FFMA.FTZ R190, R127, R111, R190 ;  /* 0x0000006f7fbe7223 */ /* 0x000fe200000100be */
[----:B------:R-:W-:-:S02]  /*5130*/  FADD.FTZ R196, R193, R196 ;  /* 0x000000c4c1c47221 */ /* 0x000fc40000010000 */
[----:B----4-:R1:W-:Y:S01]  /*5140*/  STS.U16 [R50+0x2240], R179 ;  /* 0x002240b332007388 */ /* 0x0103e20000000400 */
[----:B------:R-:W-:-:S03]  /*5150*/  FADD.FTZ R183, R194, R183 ;  /* 0x000000b7c2b77221 */ /* 0x000fc60000010000 */
[----:B------:R-:W4:Y:S01]  /*5160*/  LDL R187, [R1+0xc] ;  /* 0x00000c0001bb7983 */ /* 0x000f220000100800 */
[C---:B0-----:R-:W-:Y:S01]  /*5170*/  FMUL.FTZ R180, R108.reuse, R190 ;  /* 0x000000be6cb47220 */ /* 0x041fe20000410000 */
[----:B-1----:R-:W-:Y:S01]  /*5180*/  FMUL.FTZ R50, R108, R185 ;  /* 0x000000b96c327220 */ /* 0x002fe20000410000 */
[----:B------:R-:W-:-:S03]  /*5190*/  FMUL.FTZ R49, R104, R183 ;  /* 0x000000b768317220 */ /* 0x000fc60000410000 */
[----:B------:R-:W-:Y:S01]  /*51a0*/  FFMA.FTZ R190, R109, R190, R50 ;  /* 0x000000be6dbe7223 */ /* 0x000fe20000010032 */
[-C--:B------:R-:W-:Y:S01]  /*51b0*/  FMUL.FTZ R50, R104, R196.reuse ;  /* 0x000000c468327220 */ /* 0x080fe20000410000 */
[C---:B------:R-:W-:Y:S01]  /*51c0*/  FFMA.FTZ R188, R105.reuse, R196, R49 ;  /* 0x000000c469bc7223 */ /* 0x040fe20000010031 */
[----:B------:R-:W-:Y:S02]  /*51d0*/  SHF.L.U32 R49, R184, 0x10, RZ ;  /* 0x00000010b8317819 */ /* 0x000fe400000006ff */
[----:B------:R-:W-:Y:S01]  /*51e0*/  FFMA.FTZ R183, R105, R183, -R50 ;  /* 0x000000b769b77223 */ /* 0x000fe20000010832 */
[----:B------:R-:W-:Y:S02]  /*51f0*/  SHF.L.U32 R50, R186, 0x10, RZ ;  /* 0x00000010ba327819 */ /* 0x000fe400000006ff */
[----:B------:R-:W-:Y:S01]  /*5200*/  SHF.L.U32 R184, R153, 0x10, RZ ;  /* 0x0000001099b87819 */ /* 0x000fe200000006ff */
[C---:B------:R-:W-:Y:S02]  /*5210*/  FMUL.FTZ R196, R124.reuse, R49 ;  /* 0x000000317cc47220 */ /* 0x040fe40000410000 */
[----:B------:R-:W-:-:S02]  /*5220*/  FMUL.FTZ R195, R124, R50 ;  /* 0x000000327cc37220 */ /* 0x000fc40000410000 */
[C---:B------:R-:W-:Y:S02]  /*5230*/  FMUL.FTZ R196, R184.reuse, R196 ;  /* 0x000000c4b8c47220 */ /* 0x040fe40000410000 */
[----:B------:R-:W-:Y:S02]  /*5240*/  FMUL.FTZ R195, R184, R195 ;  /* 0x000000c3b8c37220 */ /* 0x000fe40000410000 */
[----:B------:R-:W-:Y:S02]  /*5250*/  FADD.FTZ R183, R196, R183 ;  /* 0x000000b7c4b77221 */ /* 0x000fe40000010000 */
[----:B------:R-:W-:Y:S01]  /*5260*/  FADD.FTZ R188, R195, R188 ;  /* 0x000000bcc3bc7221 */ /* 0x000fe20000010000 */
[----:B------:R0:W-:Y:S01]  /*5270*/  STS.U16 [R47+0x2280], R48 ;  /* 0x002280302f007388 */ /* 0x0001e20000000400 */
[----:B------:R-:W-:Y:S01]  /*5280*/  FFMA.FTZ R179, R109, R185, -R180 ;  /* 0x000000b96db37223 */ /* 0x000fe200000108b4 */
[----:B------:R-:W-:Y:S01]  /*5290*/  FMUL.FTZ R180, R104, R190 ;  /* 0x000000be68b47220 */ /* 0x000fe20000410000 */
[C---:B0-----:R-:W-:Y:S01]  /*52a0*/  FMUL.FTZ R48, R102.reuse, R188 ;  /* 0x000000bc66307220 */ /* 0x041fe20000410000 */
[----:B------:R-:W-:-:S03]  /*52b0*/  FMUL.FTZ R47, R102, R183 ;  /* 0x000000b7662f7220 */ /* 0x000fc60000410000 */
[C---:B------:R-:W-:Y:S01]  /*52c0*/  FFMA.FTZ R183, R103.reuse, R183, -R48 ;  /* 0x000000b767b77223 */ /* 0x040fe20000010830 */
[----:B------:R-:W-:Y:S01]  /*52d0*/  FFMA.FTZ R188, R103, R188, R47 ;  /* 0x000000bc67bc7223 */ /* 0x000fe2000001002f */
[----:B------:R-:W-:Y:S02]  /*52e0*/  SHF.L.U32 R48, R182, 0x10, RZ ;  /* 0x00000010b6307819 */ /* 0x000fe400000006ff */
[----:B------:R-:W-:Y:S01]  /*52f0*/  SHF.L.U32 R47, R181, 0x10, RZ ;  /* 0x00000010b52f7819 */ /* 0x000fe200000006ff */
[-C--:B------:R-:W-:Y:S01]  /*5300*/  FFMA.FTZ R180, R105, R179.reuse, -R180 ;  /* 0x000000b369b47223 */ /* 0x080fe200000108b4 */
[----:B------:R-:W-:Y:S01]  /*5310*/  FMUL.FTZ R184, R104, R179 ;  /* 0x000000b368b87220 */ /* 0x000fe20000410000 */
[----:B------:R-:W-:Y:S01]  /*5320*/  SHF.L.U32 R179, R152, 0x10, RZ ;  /* 0x0000001098b37819 */ /* 0x000fe200000006ff */
[C---:B------:R-:W-:Y:S01]  /*5330*/  FMUL.FTZ R197, R123.reuse, R48 ;  /* 0x000000307bc57220 */ /* 0x040fe20000410000 */
[----:B------:R-:W-:-:S03]  /*5340*/  FMUL.FTZ R198, R123, R47 ;  /* 0x0000002f7bc67220 */ /* 0x000fc60000410000 */
[C---:B------:R-:W-:Y:S01]  /*5350*/  FMUL.FTZ R197, R179.reuse, R197 ;  /* 0x000000c5b3c57220 */ /* 0x040fe20000410000 */
[----:B------:R-:W-:-:S03]  /*5360*/  FMUL.FTZ R198, R179, R198 ;  /* 0x000000c6b3c67220 */ /* 0x000fc60000410000 */
[----:B------:R-:W-:Y:S01]  /*5370*/  FADD.FTZ R188, R197, R188 ;  /* 0x000000bcc5bc7221 */ /* 0x000fe20000010000 */
[----:B------:R-:W-:Y:S01]  /*5380*/  FADD.FTZ R183, R198, R183 ;  /* 0x000000b7c6b77221 */ /* 0x000fe20000010000 */
[----:B------:R0:W-:Y:S02]  /*5390*/  STS.U16 [R45+0x22c0], R46 ;  /* 0x0022c02e2d007388 */ /* 0x0001e40000000400 */
[C---:B0-----:R-:W-:Y:S01]  /*53a0*/  FMUL.FTZ R46, R100.reuse, R188 ;  /* 0x000000bc642e7220 */ /* 0x041fe20000410000 */
[----:B------:R-:W-:-:S03]  /*53b0*/  FMUL.FTZ R45, R100, R183 ;  /* 0x000000b7642d7220 */ /* 0x000fc60000410000 */
[C---:B------:R-:W-:Y:S01]  /*53c0*/  FFMA.FTZ R183, R101.reuse, R183, -R46 ;  /* 0x000000b765b77223 */ /* 0x040fe2000001082e */
[----:B------:R-:W-:Y:S01]  /*53d0*/  FFMA.FTZ R188, R101, R188, R45 ;  /* 0x000000bc65bc7223 */ /* 0x000fe2000001002d */
[----:B------:R-:W-:Y:S02]  /*53e0*/  SHF.L.U32 R46, R178, 0x10, RZ ;  /* 0x00000010b22e7819 */ /* 0x000fe400000006ff */
[----:B------:R-:W-:Y:S02]  /*53f0*/  SHF.L.U32 R45, R177, 0x10, RZ ;  /* 0x00000010b12d7819 */ /* 0x000fe400000006ff */
[----:B------:R-:W-:Y:S01]  /*5400*/  SHF.L.U32 R177, R151, 0x10, RZ ;  /* 0x0000001097b17819 */ /* 0x000fe200000006ff */
[C---:B------:R-:W-:Y:S02]  /*5410*/  FMUL.FTZ R199, R122.reuse, R46 ;  /* 0x0000002e7ac77220 */ /* 0x040fe40000410000 */
[----:B------:R-:W-:Y:S01]  /*5420*/  FMUL.FTZ R200, R122, R45 ;  /* 0x0000002d7ac87220 */ /* 0x000fe20000410000 */
[----:B------:R-:W-:Y:S01]  /*5430*/  FFMA.FTZ R184, R105, R190, R184 ;  /* 0x000000be69b87223 */ /* 0x000fe200000100b8 */
[----:B------:R-:W-:-:S02]  /*5440*/  FMUL.FTZ R199, R177, R199 ;  /* 0x000000c7b1c77220 */ /* 0x000fc40000410000 */
[----:B------:R-:W-:Y:S01]  /*5450*/  FMUL.FTZ R200, R177, R200 ;  /* 0x000000c8b1c87220 */ /* 0x000fe20000410000 */
[----:B------:R-:W-:Y:S01]  /*5460*/  FMUL.FTZ R182, R102, R184 ;  /* 0x000000b866b67220 */ /* 0x000fe20000410000 */
[----:B------:R-:W-:Y:S02]  /*5470*/  FADD.FTZ R188, R199, R188 ;  /* 0x000000bcc7bc7221 */ /* 0x000fe40000010000 */
[----:B------:R-:W-:Y:S01]  /*5480*/  FADD.FTZ R183, R200, R183 ;  /* 0x000000b7c8b77221 */ /* 0x000fe20000010000 */
[CC--:B------:R-:W-:Y:S01]  /*5490*/  FFMA.FTZ R179, R103.reuse, R180.reuse, -R182 ;  /* 0x000000b467b37223 */ /* 0x0c0fe200000108b6 */
[----:B------:R-:W-:Y:S01]  /*54a0*/  FMUL.FTZ R180, R102, R180 ;  /* 0x000000b466b47220 */ /* 0x000fe20000410000 */
[----:B------:R0:W-:Y:S03]  /*54b0*/  STS.U16 [R43+0x2300], R44 ;  /* 0x0023002c2b007388 */ /* 0x0001e60000000400 */
[----:B------:R-:W-:Y:S01]  /*54c0*/  FFMA.FTZ R180, R103, R184, R180 ;  /* 0x000000b867b47223 */ /* 0x000fe200000100b4 */
[C---:B0-----:R-:W-:Y:S01]  /*54d0*/  FMUL.FTZ R44, R98.reuse, R188 ;  /* 0x000000bc622c7220 */ /* 0x041fe20000410000 */
[----:B------:R-:W-:-:S03]  /*54e0*/  FMUL.FTZ R43, R98, R183 ;  /* 0x000000b7622b7220 */ /* 0x000fc60000410000 */
[C---:B------:R-:W-:Y:S01]  /*54f0*/  FFMA.FTZ R183, R99.reuse, R183, -R44 ;  /* 0x000000b763b77223 */ /* 0x040fe2000001082c */
[----:B------:R-:W-:Y:S01]  /*5500*/  FFMA.FTZ R188, R99, R188, R43 ;  /* 0x000000bc63bc7223 */ /* 0x000fe2000001002b */
[----:B------:R-:W-:Y:S02]  /*5510*/  SHF.L.U32 R44, R176, 0x10, RZ ;  /* 0x00000010b02c7819 */ /* 0x000fe400000006ff */
[----:B------:R-:W-:Y:S01]  /*5520*/  SHF.L.U32 R43, R175, 0x10, RZ ;  /* 0x00000010af2b7819 */ /* 0x000fe200000006ff */
[----:B------:R-:W-:Y:S01]  /*5530*/  FMUL.FTZ R178, R100, R180 ;  /* 0x000000b464b27220 */ /* 0x000fe20000410000 */
[----:B------:R-:W-:Y:S01]  /*5540*/  SHF.L.U32 R175, R150, 0x10, RZ ;  /* 0x0000001096af7819 */ /* 0x000fe200000006ff */
[C---:B------:R-:W-:Y:S02]  /*5550*/  FMUL.FTZ R201, R121.reuse, R44 ;  /* 0x0000002c79c97220 */ /* 0x040fe40000410000 */
[----:B------:R-:W-:Y:S01]  /*5560*/  FMUL.FTZ R202, R121, R43 ;  /* 0x0000002b79ca7220 */ /* 0x000fe20000410000 */
[-C--:B------:R-:W-:Y:S01]  /*5570*/  FFMA.FTZ R177, R101, R179.reuse, -R178 ;  /* 0x000000b365b17223 */ /* 0x080fe200000108b2 */
[----:B------:R-:W-:Y:S01]  /*5580*/  FMUL.FTZ R178, R100, R179 ;  /* 0x000000b364b27220 */ /* 0x000fe20000410000 */
[C---:B------:R-:W-:Y:S01]  /*5590*/  FMUL.FTZ R201, R175.reuse, R201 ;  /* 0x000000c9afc97220 */ /* 0x040fe20000410000 */
[----:B------:R-:W-:-:S02]  /*55a0*/  FMUL.FTZ R202, R175, R202 ;  /* 0x000000caafca7220 */ /* 0x000fc40000410000 */
[----:B------:R-:W-:Y:S01]  /*55b0*/  FFMA.FTZ R178, R101, R180, R178 ;  /* 0x000000b465b27223 */ /* 0x000fe200000100b2 */
[----:B------:R-:W-:Y:S01]  /*55c0*/  FADD.FTZ R188, R201, R188 ;  /* 0x000000bcc9bc7221 */ /* 0x000fe20000010000 */
[----:B------:R-:W-:Y:S01]  /*55d0*/  FADD.FTZ R183, R202, R183 ;  /* 0x000000b7cab77221 */ /* 0x000fe20000010000 */
[----:B------:R0:W-:Y:S01]  /*55e0*/  STS.U16 [R41+0x2340], R42 ;  /* 0x0023402a29007388 */ /* 0x0001e20000000400 */
[----:B------:R-:W-:-:S04]  /*55f0*/  FMUL.FTZ R176, R98, R178 ;  /* 0x000000b262b07220 */ /* 0x000fc80000410000 */
[-C--:B------:R-:W-:Y:S01]  /*5600*/  FFMA.FTZ R175, R99, R177.reuse, -R176 ;  /* 0x000000b163af7223 */ /* 0x080fe200000108b0 */
[----:B------:R-:W-:Y:S01]  /*5610*/  FMUL.FTZ R176, R98, R177 ;  /* 0x000000b162b07220 */ /* 0x000fe20000410000 */
[C---:B0-----:R-:W-:Y:S01]  /*5620*/  FMUL.FTZ R42, R96.reuse, R188 ;  /* 0x000000bc602a7220 */ /* 0x041fe20000410000 */
[----:B------:R-:W-:-:S03]  /*5630*/  FMUL.FTZ R41, R96, R183 ;  /* 0x000000b760297220 */ /* 0x000fc60000410000 */
[C---:B------:R-:W-:Y:S01]  /*5640*/  FFMA.FTZ R183, R97.reuse, R183, -R42 ;  /* 0x000000b761b77223 */ /* 0x040fe2000001082a */
[----:B------:R-:W-:Y:S01]  /*5650*/  FFMA.FTZ R188, R97, R188, R41 ;  /* 0x000000bc61bc7223 */ /* 0x000fe20000010029 */
[----:B------:R-:W-:Y:S02]  /*5660*/  SHF.L.U32 R42, R174, 0x10, RZ ;  /* 0x00000010ae2a7819 */ /* 0x000fe400000006ff */
[----:B------:R-:W-:Y:S01]  /*5670*/  SHF.L.U32 R41, R173, 0x10, RZ ;  /* 0x00000010ad297819 */ /* 0x000fe200000006ff */
[----:B------:R-:W-:Y:S01]  /*5680*/  FFMA.FTZ R176, R99, R178, R176 ;  /* 0x000000b263b07223 */ /* 0x000fe200000100b0 */
[----:B------:R-:W-:Y:S01]  /*5690*/  SHF.L.U32 R173, R149, 0x10, RZ ;  /* 0x0000001095ad7819 */ /* 0x000fe200000006ff */
[C---:B------:R-:W-:Y:S02]  /*56a0*/  FMUL.FTZ R203, R120.reuse, R42 ;  /* 0x0000002a78cb7220 */ /* 0x040fe40000410000 */
[----:B------:R-:W-:Y:S01]  /*56b0*/  FMUL.FTZ R204, R120, R41 ;  /* 0x0000002978cc7220 */ /* 0x000fe20000410000 */
[----:B------:R-:W-:Y:S01]  /*56c0*/  FMUL.FTZ R174, R96, R176 ;  /* 0x000000b060ae7220 */ /* 0x000fe20000410000 */
[----:B------:R-:W-:-:S02]  /*56d0*/  FMUL.FTZ R203, R173, R203 ;  /* 0x000000cbadcb7220 */ /* 0x000fc40000410000 */
[----:B------:R-:W-:Y:S01]  /*56e0*/  FMUL.FTZ R204, R173, R204 ;  /* 0x000000ccadcc7220 */ /* 0x000fe20000410000 */
[-C--:B------:R-:W-:Y:S01]  /*56f0*/  FFMA.FTZ R173, R97, R175.reuse, -R174 ;  /* 0x000000af61ad7223 */ /* 0x080fe200000108ae */
[----:B------:R-:W-:Y:S02]  /*5700*/  FMUL.FTZ R174, R96, R175 ;  /* 0x000000af60ae7220 */ /* 0x000fe40000410000 */
[----:B------:R-:W5:Y:S01]  /*5710*/  LDL R175, [R1+0x8] ;  /* 0x0000080001af7983 */ /* 0x000f620000100800 */
[----:B------:R-:W-:Y:S01]  /*5720*/  FADD.FTZ R188, R203, R188 ;  /* 0x000000bccbbc7221 */ /* 0x000fe20000010000 */
[----:B------:R-:W-:Y:S01]  /*5730*/  FADD.FTZ R183, R204, R183 ;  /* 0x000000b7ccb77221 */ /* 0x000fe20000010000 */
[----:B--2---:R-:W-:Y:S01]  /*5740*/  SHF.L.U32 R39, R39, 0x10, RZ ;  /* 0x0000001027277819 */ /* 0x004fe200000006ff */
[----:B------:R0:W-:Y:S02]  /*5750*/  STS.U16 [R38+0x2380], R171 ;  /* 0x002380ab26007388 */ /* 0x0001e40000000400 */
[C---:B0-----:R-:W-:Y:S01]  /*5760*/  FMUL.FTZ R38, R94.reuse, R188 ;  /* 0x000000bc5e267220 */ /* 0x041fe20000410000 */
[----:B------:R-:W-:-:S03]  /*5770*/  FMUL.FTZ R171, R94, R183 ;  /* 0x000000b75eab7220 */ /* 0x000fc60000410000 */
[C---:B------:R-:W-:Y:S01]  /*5780*/  FFMA.FTZ R183, R95.reuse, R183, -R38 ;  /* 0x000000b75fb77223 */ /* 0x040fe20000010826 */
[----:B------:R-:W-:Y:S01]  /*5790*/  FFMA.FTZ R188, R95, R188, R171 ;  /* 0x000000bc5fbc7223 */ /* 0x000fe200000100ab */
[----:B------:R-:W-:Y:S01]  /*57a0*/  FMUL.FTZ R171, R119, R39 ;  /* 0x0000002777ab7220 */ /* 0x000fe20000410000 */
[----:B------:R-:W-:Y:S04]  /*57b0*/  STS.U16 [R37+0x23c0], R172 ;  /* 0x0023c0ac25007388 */ /* 0x000fe80000000400 */
[----:B------:R-:W-:Y:S04]  /*57c0*/  STS.U16 [R35+0x2400], R168 ;  /* 0x002400a823007388 */ /* 0x000fe80000000400 */
[----:B------:R-:W-:Y:S04]  /*57d0*/  STS.U16 [R32+0x2440], R169 ;  /* 0x002440a920007388 */ /* 0x000fe80000000400 */
[----:B------:R0:W-:Y:S04]  /*57e0*/  STS.U16 [R166+0x2480], R167 ;  /* 0x002480a7a6007388 */ /* 0x0001e80000000400 */
[----:B0-----:R-:W2:Y:S01]  /*57f0*/  LDL R167, [R1] ;  /* 0x0000000001a77983 */ /* 0x001ea20000100800 */
[----:B---3--:R-:W-:-:S05]  /*5800*/  SHF.L.U32 R38, R189, 0x10, RZ ;  /* 0x00000010bd267819 */ /* 0x008fca00000006ff */
[----:B------:R-:W-:Y:S02]  /*5810*/  FMUL.FTZ R206, R38, R171 ;  /* 0x000000ab26ce7220 */ /* 0x000fe40000410000 */
[----:B------:R-:W3:Y:S01]  /*5820*/  LDL R171, [R1+0x4] ;  /* 0x0000040001ab7983 */ /* 0x000ee20000100800 */
[----:B------:R-:W-:-:S05]  /*5830*/  SHF.L.U32 R40, R40, 0x10, RZ ;  /* 0x0000001028287819 */ /* 0x000fca00000006ff */
[----:B------:R-:W-:Y:S01]  /*5840*/  FMUL.FTZ R205, R119, R40 ;  /* 0x0000002877cd7220 */ /* 0x000fe20000410000 */
[----:B------:R-:W-:-:S03]  /*5850*/  FADD.FTZ R183, R206, R183 ;  /* 0x000000b7ceb77221 */ /* 0x000fc60000010000 */
[----:B------:R-:W-:Y:S01]  /*5860*/  FMUL.FTZ R205, R38, R205 ;  /* 0x000000cd26cd7220 */ /* 0x000fe20000410000 */
[----:B------:R-:W-:Y:S01]  /*5870*/  FMUL.FTZ R35, R92, R183 ;  /* 0x000000b75c237220 */ /* 0x000fe20000410000 */
[----:B------:R-:W-:Y:S02]  /*5880*/  SHF.L.U32 R37, R170, 0x10, RZ ;  /* 0x00000010aa257819 */ /* 0x000fe400000006ff */
[----:B------:R-:W-:Y:S01]  /*5890*/  FADD.FTZ R188, R205, R188 ;  /* 0x000000bccdbc7221 */ /* 0x000fe20000010000 */
[----:B------:R-:W-:-:S03]  /*58a0*/  SHF.L.U32 R36, R36, 0x10, RZ ;  /* 0x0000001024247819 */ /* 0x000fc600000006ff */
[-C--:B------:R-:W-:Y:S01]  /*58b0*/  FMUL.FTZ R178, R92, R188.reuse ;  /* 0x000000bc5cb27220 */ /* 0x080fe20000410000 */
[----:B------:R-:W-:Y:S01]  /*58c0*/  FFMA.FTZ R188, R93, R188, R35 ;  /* 0x000000bc5dbc7223 */ /* 0x000fe20000010023 */
[----:B----4-:R-:W-:Y:S01]  /*58d0*/  SHF.L.U32 R35, R187, 0x10, RZ ;  /* 0x00000010bb237819 */ /* 0x010fe200000006ff */
[C---:B------:R-:W-:Y:S01]  /*58e0*/  FMUL.FTZ R168, R118.reuse, R37 ;  /* 0x0000002576a87220 */ /* 0x040fe20000410000 */
[----:B------:R-:W-:Y:S01]  /*58f0*/  FMUL.FTZ R208, R118, R36 ;  /* 0x0000002476d07220 */ /* 0x000fe20000410000 */
[----:B------:R-:W-:Y:S02]  /*5900*/  FFMA.FTZ R183, R93, R183, -R178 ;  /* 0x000000b75db77223 */ /* 0x000fe400000108b2 */
[C---:B------:R-:W-:Y:S01]  /*5910*/  FMUL.FTZ R207, R35.reuse, R168 ;  /* 0x000000a823cf7220 */ /* 0x040fe20000410000 */
[----:B------:R-:W-:-:S03]  /*5920*/  FMUL.FTZ R208, R35, R208 ;  /* 0x000000d023d07220 */ /* 0x000fc60000410000 */
[----:B------:R-:W-:Y:S01]  /*5930*/  FADD.FTZ R188, R207, R188 ;  /* 0x000000bccfbc7221 */ /* 0x000fe20000010000 */
[----:B------:R-:W-:Y:S01]  /*5940*/  FADD.FTZ R183, R208, R183 ;  /* 0x000000b7d0b77221 */ /* 0x000fe20000010000 */
[----:B------:R-:W-:Y:S02]  /*5950*/  SHF.L.U32 R33, R33, 0x10, RZ ;  /* 0x0000001021217819 */ /* 0x000fe400000006ff */
[C---:B------:R-:W-:Y:S01]  /*5960*/  FMUL.FTZ R32, R90.reuse, R188 ;  /* 0x000000bc5a207220 */ /* 0x040fe20000410000 */
[----:B------:R-:W-:Y:S01]  /*5970*/  FMUL.FTZ R169, R90, R183 ;  /* 0x000000b75aa97220 */ /* 0x000fe20000410000 */
[----:B------:R-:W-:Y:S01]  /*5980*/  FFMA.FTZ R174, R97, R176, R174 ;  /* 0x000000b061ae7223 */ /* 0x000fe200000100ae */
[----:B------:R-:W-:Y:S01]  /*5990*/  FMUL.FTZ R172, R94, R173 ;  /* 0x000000ad5eac7220 */ /* 0x000fe20000410000 */
[C---:B------:R-:W-:Y:S01]  /*59a0*/  FFMA.FTZ R183, R91.reuse, R183, -R32 ;  /* 0x000000b75bb77223 */ /* 0x040fe20000010820 */
[----:B------:R-:W-:Y:S01]  /*59b0*/  SHF.L.U32 R34, R34, 0x10, RZ ;  /* 0x0000001022227819 */ /* 0x000fe200000006ff */
[----:B------:R-:W-:Y:S01]  /*59c0*/  FFMA.FTZ R188, R91, R188, R169 ;  /* 0x000000bc5bbc7223 */ /* 0x000fe200000100a9 */
[----:B------:R-:W-:Y:S01]  /*59d0*/  FMUL.FTZ R169, R117, R33 ;  /* 0x0000002175a97220 */ /* 0x000fe20000410000 */
[-C--:B------:R-:W-:Y:S01]  /*59e0*/  FMUL.FTZ R176, R94, R174.reuse ;  /* 0x000000ae5eb07220 */ /* 0x080fe20000410000 */
[----:B------:R-:W-:Y:S01]  /*59f0*/  FFMA.FTZ R172, R95, R174, R172 ;  /* 0x000000ae5fac7223 */ /* 0x000fe200000100ac */
[----:B------:R-:W-:-:S02]  /*5a00*/  FMUL.FTZ R209, R117, R34 ;  /* 0x0000002275d17220 */ /* 0x000fc40000410000 */
[----:B------:R-:W-:Y:S01]  /*5a10*/  FFMA.FTZ R176, R95, R173, -R176 ;  /* 0x000000ad5fb07223 */ /* 0x000fe200000108b0 */
[C---:B------:R-:W-:Y:S01]  /*5a20*/  FMUL.FTZ R170, R92.reuse, R172 ;  /* 0x000000ac5caa7220 */ /* 0x040fe20000410000 */
[----:B------:R0:W-:Y:S03]  /*5a30*/  STS.U16 [R29+0x24c0], R164 ;  /* 0x0024c0a41d007388 */ /* 0x0001e60000000400 */
[-C--:B------:R-:W-:Y:S01]  /*5a40*/  FFMA.FTZ R168, R93, R176.reuse, -R170 ;  /* 0x000000b05da87223 */ /* 0x080fe200000108aa */
[----:B------:R-:W-:Y:S01]  /*5a50*/  FMUL.FTZ R176, R92, R176 ;  /* 0x000000b05cb07220 */ /* 0x000fe20000410000 */
[----:B------:R-:W-:Y:S02]  /*5a60*/  SHF.L.U32 R31, R31, 0x10, RZ ;  /* 0x000000101f1f7819 */ /* 0x000fe400000006ff */
[----:B------:R-:W-:Y:S01]  /*5a70*/  SHF.L.U32 R30, R30, 0x10, RZ ;  /* 0x000000101e1e7819 */ /* 0x000fe200000006ff */
[----:B------:R-:W-:-:S02]  /*5a80*/  FFMA.FTZ R176, R93, R172, R176 ;  /* 0x000000ac5db07223 */ /* 0x000fc400000100b0 */
[----:B0-----:R-:W-:Y:S02]  /*5a90*/  FMUL.FTZ R164, R116, R31 ;  /* 0x0000001f74a47220 */ /* 0x001fe40000410000 */
[----:B------:R-:W-:Y:S01]  /*5aa0*/  FMUL.FTZ R170, R90, R176 ;  /* 0x000000b05aaa7220 */ /* 0x000fe20000410000 */
[----:B------:R-:W-:-:S03]  /*5ab0*/  FMUL.FTZ R212, R116, R30 ;  /* 0x0000001e74d47220 */ /* 0x000fc60000410000 */
[CC--:B------:R-:W-:Y:S01]  /*5ac0*/  FFMA.FTZ R170, R91.reuse, R168.reuse, -R170 ;  /* 0x000000a85baa7223 */ /* 0x0c0fe200000108aa */
[----:B------:R-:W-:Y:S01]  /*5ad0*/  FMUL.FTZ R168, R90, R168 ;  /* 0x000000a85aa87220 */ /* 0x000fe20000410000 */
[----:B------:R-:W-:Y:S03]  /*5ae0*/  STS.U16 [R26+0x2500], R165 ;  /* 0x002500a51a007388 */ /* 0x000fe60000000400 */
[----:B------:R-:W-:Y:S01]  /*5af0*/  FFMA.FTZ R168, R91, R176, R168 ;  /* 0x000000b05ba87223 */ /* 0x000fe200000100a8 */
[----:B------:R-:W-:Y:S02]  /*5b00*/  SHF.L.U32 R27, R27, 0x10, RZ ;  /* 0x000000101b1b7819 */ /* 0x000fe400000006ff */
[----:B------:R-:W-:-:S05]  /*5b10*/  SHF.L.U32 R28, R28, 0x10, RZ ;  /* 0x000000101c1c7819 */ /* 0x000fca00000006ff */
[----:B------:R-:W-:Y:S01]  /*5b20*/  FMUL.FTZ R213, R115, R28 ;  /* 0x0000001c73d57220 */ /* 0x000fe20000410000 */
[----:B------:R-:W-:Y:S01]  /*5b30*/  STS.U16 [R162+0x2540], R163 ;  /* 0x002540a3a2007388 */ /* 0x000fe20000000400 */
[----:B------:R-:W-:-:S03]  /*5b40*/  SHF.L.U32 R25, R25, 0x10, RZ ;  /* 0x0000001019197819 */ /* 0x000fc600000006ff */
[----:B------:R0:W-:Y:S01]  /*5b50*/  STS.U16 [R23+0x2580], R160 ;  /* 0x002580a017007388 */ /* 0x0001e20000000400 */
[----:B------:R-:W-:Y:S01]  /*5b60*/  SHF.L.U32 R24, R24, 0x10, RZ ;  /* 0x0000001018187819 */ /* 0x000fe200000006ff */
[----:B------:R-:W-:-:S04]  /*5b70*/  UIADD3 UR20, UR16, -0x1, URZ ;  /* 0xffffffff10147890 */ /* 0x000fc8000fffe03f */
[C---:B------:R-:W-:Y:S01]  /*5b80*/  FMUL.FTZ R216, R114.reuse, R24 ;  /* 0x0000001872d87220 */ /* 0x040fe20000410000 */
[----:B0-----:R-:W-:Y:S01]  /*5b90*/  FMUL.FTZ R160, R114, R25 ;  /* 0x0000001972a07220 */ /* 0x001fe20000410000 */
[----:B------:R-:W-:Y:S01]  /*5ba0*/  ULEA.HI UR21, UR20, UR20, URZ, 0x1 ;  /* 0x0000001414157291 */ /* 0x000fe2000f8f083f */
[----:B------:R0:W-:Y:S03]  /*5bb0*/  STS.U16 [R22+0x25c0], R159 ;  /* 0x0025c09f16007388 */ /* 0x0001e60000000400 */
[----:B------:R-:W-:Y:S01]  /*5bc0*/  ULOP3.LUT UR21, UR21, 0xfffffe, URZ, 0xc0, !UPT ;  /* 0x00fffffe15157892 */ /* 0x000fe2000f8ec03f */
[----:B------:R-:W-:-:S03]  /*5bd0*/  SHF.L.U32 R21, R21, 0x10, RZ ;  /* 0x0000001015157819 */ /* 0x000fc600000006ff */
[----:B------:R-:W-:Y:S01]  /*5be0*/  UIADD3 UR20, UR20, -UR21, URZ ;  /* 0x8000001514147290 */ /* 0x000fe2000fffe03f */
[----:B-----5:R-:W-:-:S05]  /*5bf0*/  SHF.L.U32 R32, R175, 0x10, RZ ;  /* 0x00000010af207819 */ /* 0x020fca00000006ff */
        /* <DEDUP_REMOVED lines=9> */
[----:B------:R1:W-:Y:S01]  /*5c90*/  STS.U16 [R60+0x2600], R63 ;  /* 0x0026003f3c007388 */ /* 0x0003e20000000400 */
[----:B------:R-:W-:Y:S01]  /*5ca0*/  ULEA UR20, UR20, UR6, 0x8 ;  /* 0x0000000614147291 */ /* 0x000fe2000f8e403f */
[----:B------:R-:W-:Y:S02]  /*5cb0*/  ISETP.NE.AND P1, PT, R157, RZ, PT ;  /* 0x000000ff9d00720c */ /* 0x000fe40003f25270 */
[----:B------:R4:W-:Y:S04]  /*5cc0*/  STS.U16 [R61+0x2640], R62 ;  /* 0x0026403e3d007388 */ /* 0x0009e80000000400 */
[----:B------:R5:W-:Y:S04]  /*5cd0*/  STS.U16 [R64+0x2680], R77 ;  /* 0x0026804d40007388 */ /* 0x000be80000000400 */
[----:B------:R-:W-:Y:S04]  /*5ce0*/  STS.U16 [R65+0x26c0], R74 ;  /* 0x0026c04a41007388 */ /* 0x000fe80000000400 */
[----:B------:R-:W-:Y:S04]  /*5cf0*/  STS.U16 [R66+0x2700], R75 ;  /* 0x0027004b42007388 */ /* 0x000fe80000000400 */
[----:B------:R-:W-:Y:S04]  /*5d00*/  STS.U16 [R67+0x2740], R158 ;  /* 0x0027409e43007388 */ /* 0x000fe80000000400 */
[----:B------:R-:W-:Y:S04]  /*5d10*/  STS.U16 [R68+0x2780], R161 ;  /* 0x002780a144007388 */ /* 0x000fe80000000400 */
[----:B------:R5:W-:Y:S04]  /*5d20*/  STS.U16 [R69+0x27c0], R106 ;  /* 0x0027c06a45007388 */ /* 0x000be80000000400 */
[----:B------:R0:W-:Y:S01]  /*5d30*/  STS.U16 [R70+0x2800], R107 ;  /* 0x0028006b46007388 */ /* 0x0001e20000000400 */
[----:B---3--:R-:W-:-:S05]  /*5d40*/  SHF.L.U32 R29, R171, 0x10, RZ ;  /* 0x00000010ab1d7819 */ /* 0x008fca00000006ff */
[C---:B------:R-:W-:Y:S01]  /*5d50*/  FMUL.FTZ R211, R29.reuse, R164 ;  /* 0x000000a41dd37220 */ /* 0x040fe20000410000 */
[----:B------:R-:W-:-:S03]  /*5d60*/  FMUL.FTZ R212, R29, R212 ;  /* 0x000000d41dd47220 */ /* 0x000fc60000410000 */
[----:B------:R-:W-:Y:S01]  /*5d70*/  FADD.FTZ R188, R211, R188 ;  /* 0x000000bcd3bc7221 */ /* 0x000fe20000010000 */
[----:B------:R-:W-:-:S03]  /*5d80*/  FADD.FTZ R183, R212, R183 ;  /* 0x000000b7d4b77221 */ /* 0x000fc60000010000 */
[C---:B------:R-:W-:Y:S01]  /*5d90*/  FMUL.FTZ R26, R86.reuse, R188 ;  /* 0x000000bc561a7220 */ /* 0x040fe20000410000 */
[-C--:B------:R-:W-:Y:S01]  /*5da0*/  FMUL.FTZ R165, R86, R183.reuse ;  /* 0x000000b756a57220 */ /* 0x080fe20000410000 */
[----:B------:R-:W-:Y:S02]  /*5db0*/  FFMA.FTZ R164, R89, R170, -R166 ;  /* 0x000000aa59a47223 */ /* 0x000fe400000108a6 */
[C---:B------:R-:W-:Y:S01]  /*5dc0*/  FFMA.FTZ R183, R87.reuse, R183, -R26 ;  /* 0x000000b757b77223 */ /* 0x040fe2000001081a */
[----:B------:R-:W-:Y:S01]  /*5dd0*/  FFMA.FTZ R188, R87, R188, R165 ;  /* 0x000000bc57bc7223 */ /* 0x000fe200000100a5 */
[----:B--2---:R-:W-:Y:S01]  /*5de0*/  SHF.L.U32 R26, R167, 0x10, RZ ;  /* 0x00000010a71a7819 */ /* 0x004fe200000006ff */
[----:B------:R-:W-:Y:S01]  /*5df0*/  FMUL.FTZ R165, R115, R27 ;  /* 0x0000001b73a57220 */ /* 0x000fe20000410000 */
[----:B------:R-:W-:-:S03]  /*5e00*/  FMUL.FTZ R170, R88, R170 ;  /* 0x000000aa58aa7220 */ /* 0x000fc60000410000 */
[C---:B------:R-:W-:Y:S01]  /*5e10*/  FMUL.FTZ R214, R26.reuse, R165 ;  /* 0x000000a51ad67220 */ /* 0x040fe20000410000 */
[----:B------:R-:W-:Y:S01]  /*5e20*/  FFMA.FTZ R170, R89, R168, R170 ;  /* 0x000000a859aa7223 */ /* 0x000fe200000100aa */
[----:B------:R-:W-:Y:S02]  /*5e30*/  FMUL.FTZ R213, R26, R213 ;  /* 0x000000d51ad57220 */ /* 0x000fe40000410000 */
[----:B------:R-:W-:Y:S01]  /*5e40*/  FADD.FTZ R183, R214, R183 ;  /* 0x000000b7d6b77221 */ /* 0x000fe20000010000 */
[----:B------:R-:W-:Y:S01]  /*5e50*/  FMUL.FTZ R166, R86, R170 ;  /* 0x000000aa56a67220 */ /* 0x000fe20000410000 */
[----:B------:R-:W-:Y:S02]  /*5e60*/  FADD.FTZ R188, R213, R188 ;  /* 0x000000bcd5bc7221 */ /* 0x000fe40000010000 */
[-C--:B------:R-:W-:Y:S01]  /*5e70*/  FMUL.FTZ R23, R84, R183.reuse ;  /* 0x000000b754177220 */ /* 0x080fe20000410000 */
[-C--:B------:R-:W-:Y:S01]  /*5e80*/  FFMA.FTZ R166, R87, R164.reuse, -R166 ;  /* 0x000000a457a67223 */ /* 0x080fe200000108a6 */
[----:B------:R-:W-:Y:S01]  /*5e90*/  FMUL.FTZ R164, R86, R164 ;  /* 0x000000a456a47220 */ /* 0x000fe20000410000 */
[-C--:B------:R-:W-:Y:S01]  /*5ea0*/  FMUL.FTZ R162, R84, R188.reuse ;  /* 0x000000bc54a27220 */ /* 0x080fe20000410000 */
[----:B------:R-:W-:Y:S01]  /*5eb0*/  FFMA.FTZ R188, R85, R188, R23 ;  /* 0x000000bc55bc7223 */ /* 0x000fe20000010017 */
[----:B------:R-:W-:Y:S01]  /*5ec0*/  SHF.L.U32 R23, R240, 0x10, RZ ;  /* 0x00000010f0177819 */ /* 0x000fe200000006ff */
[----:B------:R-:W-:Y:S01]  /*5ed0*/  FFMA.FTZ R164, R87, R170, R164 ;  /* 0x000000aa57a47223 */ /* 0x000fe200000100a4 */
[----:B------:R-:W-:-:S03]  /*5ee0*/  FFMA.FTZ R183, R85, R183, -R162 ;  /* 0x000000b755b77223 */ /* 0x000fc600000108a2 */
[C---:B------:R-:W-:Y:S01]  /*5ef0*/  FMUL.FTZ R162, R84.reuse, R164 ;  /* 0x000000a454a27220 */ /* 0x040fe20000410000 */
[C---:B------:R-:W-:Y:S01]  /*5f00*/  FMUL.FTZ R215, R23.reuse, R160 ;  /* 0x000000a017d77220 */ /* 0x040fe20000410000 */
[----:B------:R-:W-:Y:S02]  /*5f10*/  FMUL.FTZ R216, R23, R216 ;  /* 0x000000d817d87220 */ /* 0x000fe40000410000 */
[-C--:B------:R-:W-:Y:S01]  /*5f20*/  FFMA.FTZ R160, R85, R166.reuse, -R162 ;  /* 0x000000a655a07223 */ /* 0x080fe200000108a2 */
[----:B------:R-:W-:Y:S01]  /*5f30*/  FADD.FTZ R188, R215, R188 ;  /* 0x000000bcd7bc7221 */ /* 0x000fe20000010000 */
[----:B------:R-:W-:Y:S01]  /*5f40*/  FMUL.FTZ R166, R84, R166 ;  /* 0x000000a654a67220 */ /* 0x000fe20000410000 */
[----:B------:R-:W-:Y:S02]  /*5f50*/  FADD.FTZ R183, R216, R183 ;  /* 0x000000b7d8b77221 */ /* 0x000fe40000010000 */
[C---:B0-----:R-:W-:Y:S01]  /*5f60*/  FMUL.FTZ R22, R82.reuse, R188 ;  /* 0x000000bc52167220 */ /* 0x041fe20000410000 */
[----:B------:R-:W-:Y:S01]  /*5f70*/  FFMA.FTZ R166, R85, R164, R166 ;  /* 0x000000a455a67223 */ /* 0x000fe200000100a6 */
[----:B------:R-:W-:-:S02]  /*5f80*/  FMUL.FTZ R159, R82, R183 ;  /* 0x000000b7529f7220 */ /* 0x000fc40000410000 */
[C---:B------:R-:W-:Y:S01]  /*5f90*/  FFMA.FTZ R183, R83.reuse, R183, -R22 ;  /* 0x000000b753b77223 */ /* 0x040fe20000010816 */
[----:B------:R-:W-:Y:S01]  /*5fa0*/  SHF.L.U32 R22, R20, 0x10, RZ ;  /* 0x0000001014167819 */ /* 0x000fe200000006ff */
[C---:B------:R-:W-:Y:S01]  /*5fb0*/  FMUL.FTZ R162, R82.reuse, R166 ;  /* 0x000000a652a27220 */ /* 0x040fe20000410000 */
[----:B------:R-:W-:Y:S01]  /*5fc0*/  FFMA.FTZ R188, R83, R188, R159 ;  /* 0x000000bc53bc7223 */ /* 0x000fe2000001009f */
[----:B------:R-:W-:Y:S01]  /*5fd0*/  SHF.L.U32 R20, R239, 0x10, RZ ;  /* 0x00000010ef147819 */ /* 0x000fe200000006ff */
[----:B------:R-:W-:Y:S01]  /*5fe0*/  FMUL.FTZ R159, R113, R21 ;  /* 0x00000015719f7220 */ /* 0x000fe20000410000 */
[----:B-1----:R-:W-:Y:S01]  /*5ff0*/  FFMA.FTZ R60, R83, R160, -R162 ;  /* 0x000000a0533c7223 */ /* 0x002fe200000108a2 */
[----:B------:R-:W-:Y:S01]  /*6000*/  FMUL.FTZ R217, R113, R22 ;  /* 0x0000001671d97220 */ /* 0x000fe20000410000 */
[----:B------:R-:W-:Y:S01]  /*6010*/  FMUL.FTZ R160, R82, R160 ;  /* 0x000000a052a07220 */ /* 0x000fe20000410000 */
[C---:B------:R-:W-:Y:S01]  /*6020*/  FMUL.FTZ R218, R20.reuse, R159 ;  /* 0x0000009f14da7220 */ /* 0x040fe20000410000 */
[----:B------:R-:W-:Y:S01]  /*6030*/  IADD3 R159, R157, 0x200, RZ ;  /* 0x000002009d9f7810 */ /* 0x000fe20007ffe0ff */
[----:B------:R-:W-:Y:S01]  /*6040*/  FMUL.FTZ R217, R20, R217 ;  /* 0x000000d914d97220 */ /* 0x000fe20000410000 */
[----:B----4-:R-:W-:Y:S01]  /*6050*/  FFMA.FTZ R61, R83, R166, R160 ;  /* 0x000000a6533d7223 */ /* 0x010fe200000100a0 */
[----:B------:R-:W-:Y:S01]  /*6060*/  MOV R160, UR20 ;  /* 0x0000001400a07c02 */ /* 0x000fe20008000f00 */
[----:B------:R-:W-:Y:S01]  /*6070*/  FADD.FTZ R183, R218, R183 ;  /* 0x000000b7dab77221 */ /* 0x000fe20000010000 */
[----:B------:R-:W-:-:S02]  /*6080*/  FADD.FTZ R188, R217, R188 ;  /* 0x000000bcd9bc7221 */ /* 0x000fc40000010000 */
[----:B------:R-:W-:Y:S01]  /*6090*/  SEL R160, R160, R159, !P1 ;  /* 0x0000009fa0a07207 */ /* 0x000fe20004800000 */
[C---:B------:R-:W-:Y:S01]  /*60a0*/  FMUL.FTZ R63, R54.reuse, R183 ;  /* 0x000000b7363f7220 */ /* 0x040fe20000410000 */
[-C--:B------:R-:W-:Y:S01]  /*60b0*/  FMUL.FTZ R62, R54, R188.reuse ;  /* 0x000000bc363e7220 */ /* 0x080fe20000410000 */
[----:B------:R0:W-:Y:S01]  /*60c0*/  STS.U16 [R71+0x2840], R78 ;  /* 0x0028404e47007388 */ /* 0x0001e20000000400 */
[----:B-----5:R-:W-:Y:S01]  /*60d0*/  LEA R64, R160, R155, 0x3 ;  /* 0x0000009ba0407211 */ /* 0x020fe200078e18ff */
[C---:B------:R-:W-:Y:S02]  /*60e0*/  FFMA.FTZ R63, R55.reuse, R188, R63 ;  /* 0x000000bc373f7223 */ /* 0x040fe4000001003f */
[----:B------:R0:W-:Y:S01]  /*60f0*/  STS.U16 [R72+0x2880], R79 ;  /* 0x0028804f48007388 */ /* 0x0001e20000000400 */
[----:B------:R-:W-:-:S03]  /*6100*/  FFMA.FTZ R62, R55, R183, -R62 ;  /* 0x000000b7373e7223 */ /* 0x000fc6000001083e */
[----:B------:R0:W-:Y:S01]  /*6110*/  STS.U16 [R73+0x28c0], R76 ;  /* 0x0028c04c49007388 */ /* 0x0001e20000000400 */
[----:B------:R-:W-:-:S03]  /*6120*/  NOP ;  /* 0x0000000000007918 */ /* 0x000fc60000000000 */
[----:B------:R0:W1:Y:S04]  /*6130*/  LDS.U16 R159, [R17+0x2100] ;  /* 0x00210000119f7984 */ /* 0x0000680000000400 */
[----:B------:R0:W2:Y:S04]  /*6140*/  LDS.U16 R160, [R17+0x2102] ;  /* 0x0021020011a07984 */ /* 0x0000a80000000400 */
        /* <DEDUP_REMOVED lines=31> */
[----:B------:R-:W-:Y:S01]  /*6340*/  BAR.SYNC.DEFER_BLOCKING 0x0 ;  /* 0x0000000000007b1d */ /* 0x000fe20000010000 */
[----:B------:R-:W-:-:S13]  /*6350*/  ISETP.NE.AND P0, PT, R157, 0x7f, PT ;  /* 0x0000007f9d00780c */ /* 0x000fda0003f05270 */
[----:B------:R-:W-:-:S06]  /*6360*/  @P0 LEA R106, R157, R155, 0x3 ;  /* 0x0000009b9d6a0211 */ /* 0x000fcc00078e18ff */
[----:B------:R-:W0:Y:S01]  /*6370*/  @P0 LDS.64 R106, [R106+0xea88] ;  /* 0x00ea88006a6a0984 */ /* 0x000e220000000a00 */
[CC--:B------:R-:W-:Y:S01]  /*6380*/  FMUL.FTZ R66, R54.reuse, R60.reuse ;  /* 0x0000003c36427220 */ /* 0x0c0fe20000410000 */
[-C--:B------:R-:W-:Y:S01]  /*6390*/  FMUL.FTZ R65, R54, R61.reuse ;  /* 0x0000003d36417220 */ /* 0x080fe20000410000 */
[----:B------:R-:W-:Y:S01]  /*63a0*/  BSSY B0, `(.L_x_2320) ;  /* 0x0000012000007945 */ /* 0x000fe20003800000 */
[----:B------:R-:W-:Y:S01]  /*63b0*/  SHF.L.U32 R19, R19, 0x10, RZ ;  /* 0x0000001013137819 */ /* 0x000fe200000006ff */
[C---:B------:R-:W-:Y:S01]  /*63c0*/  FFMA.FTZ R61, R55.reuse, R61, R66 ;  /* 0x0000003d373d7223 */ /* 0x040fe20000010042 */
[----:B------:R-:W-:Y:S01]  /*63d0*/  FFMA.FTZ R60, R55, R60, -R65 ;  /* 0x0000003c373c7223 */ /* 0x000fe20000010841 */
[----:B------:R-:W-:Y:S01]  /*63e0*/  SHF.L.U32 R18, R18, 0x10, RZ ;  /* 0x0000001012127819 */ /* 0x000fe200000006ff */
[----:B-1234-:R-:W-:Y:S06]  /*63f0*/  @P0 BRA `(.L_x_2321) ;  /* 0x0000000000300947 */ /* 0x01efec0003800000 */
[----:B0-----:R-:W0:Y:S01]  /*6400*/  LDC R17, c[0x0][0x224] ;  /* 0x00008900ff117b82 */ /* 0x001e220000000800 */
        /* <DEDUP_REMOVED lines=11> */
.L_x_2321:
[----:B------:R-:W-:Y:S05]  /*64c0*/  BSYNC B0 ;  /* 0x0000000000007941 */ /* 0x000fea0003800000 */
.L_x_2320:
[----:B0-----:R-:W-:Y:S01]  /*64d0*/  SHF.L.U32 R17, R238, 0x10, RZ ;  /* 0x00000010ee117819 */ /* 0x001fe200000006ff */
[C---:B-1----:R-:W-:Y:S01]  /*64e0*/  FMUL.FTZ R64, R112.reuse, R19 ;  /* 0x0000001370407220 */ /* 0x042fe20000410000 */
[C---:B------:R-:W-:Y:S01]  /*64f0*/  LOP3.LUT P0, RZ, R157.reuse, 0x1f, RZ, 0xc0, !PT ;  /* 0x0000001f9dff7812 */ /* 0x040fe2000780c0ff */
[----:B------:R-:W-:Y:S01]  /*6500*/  FMUL.FTZ R220, R112, R18 ;  /* 0x0000001270dc7220 */ /* 0x000fe20000410000 */
[----:B------:R-:W-:Y:S01]  /*6510*/  LEA.HI R158, R157, R157, RZ, 0x1e ;  /* 0x0000009d9d9e7211 */ /* 0x000fe200078ff0ff */
[C---:B------:R-:W-:Y:S01]  /*6520*/  FMUL.FTZ R219, R17.reuse, R64 ;  /* 0x0000004011db7220 */ /* 0x040fe20000410000 */
[----:B------:R-:W-:Y:S01]  /*6530*/  MOV R64, UR16 ;  /* 0x0000001000407c02 */ /* 0x000fe20008000f00 */
[----:B------:R-:W-:Y:S01]  /*6540*/  FMUL.FTZ R220, R17, R220 ;  /* 0x000000dc11dc7220 */ /* 0x000fe20000410000 */
[----:B------:R-:W-:Y:S01]  /*6550*/  LEA R158, R158, R155, 0x4 ;  /* 0x0000009b9e9e7211 */ /* 0x000fe200078e20ff */
[----:B------:R-:W-:Y:S01]  /*6560*/  FADD.FTZ R62, R219, R62 ;  /* 0x0000003edb3e7221 */ /* 0x000fe20000010000 */
[----:B------:R-:W-:Y:S01]  /*6570*/  ISETP.LT.OR P2, PT, R64, 0x2, P0 ;  /* 0x000000024000780c */ /* 0x000fe20000741670 */
[----:B------:R-:W-:-:S05]  /*6580*/  FADD.FTZ R63, R220, R63 ;  /* 0x0000003fdc3f7221 */ /* 0x000fca0000010000 */
[----:B------:R0:W-:Y:S07]  /*6590*/  STS.128 [R158+0xc670], R60 ;  /* 0x00c6703c9e007388 */ /* 0x0001ee0000000c00 */
[----:B------:R-:W1:Y:S01]  /*65a0*/  @!P2 LDC R65, c[0x0][0x21c] ;  /* 0x00008700ff41ab82 */ /* 0x000e620000000800 */
[----:B------:R-:W-:Y:S01]  /*65b0*/  @!P2 IADD3 R64, R64, -0x2, RZ ;  /* 0xfffffffe4040a810 */ /* 0x000fe20007ffe0ff */
[----:B0-----:R-:W-:Y:S01]  /*65c0*/  HFMA2.MMA R60, -RZ, RZ, 1.875, 0 ;  /* 0x3f800000ff3c7435 */ /* 0x001fe200000001ff */
[----:B------:R-:W-:-:S02]  /*65d0*/  MOV R61, RZ ;  /* 0x000000ff003d7202 */ /* 0x000fc40000000f00 */
[----:B------:R-:W-:Y:S01]  /*65e0*/  CS2R R62, SRZ ;  /* 0x00000000003e7805 */ /* 0x000fe2000001ff00 */
[----:B-1----:R-:W-:Y:S01]  /*65f0*/  @!P2 IMAD R64, R64, R65, UR6 ;  /* 0x000000064040ae24 */ /* 0x002fe2000f8e0241 */
[----:B------:R-:W-:-:S10]  /*6600*/  HFMA2.MMA R65, -RZ, RZ, 0, 9.5367431640625e-07 ;  /* 0x00000010ff417435 */ /* 0x000fd400000001ff */
[----:B------:R-:W-:-:S05]  /*6610*/  @!P2 IMAD.WIDE R64, R64, R65, UR24 ;  /* 0x000000184040ae25 */ /* 0x000fca000f8e0241 */
[----:B------:R0:W5:Y:S01]  /*6620*/  @!P2 LDG.E.128 R60, desc[UR22][R64.64] ;  /* 0x00000016403ca981 */ /* 0x000162000c1e1d00 */
[----:B------:R-:W-:Y:S02]  /*6630*/  ISETP.GT.U32.AND P2, PT, R157, 0x1f, PT ;  /* 0x0000001f9d00780c */ /* 0x000fe40003f44070 */
[----:B------:R-:W-:Y:S02]  /*6640*/  SHF.L.U32 R159, R159, 0x10, RZ ;  /* 0x000000109f9f7819 */ /* 0x000fe400000006ff */
[----:B------:R-:W-:Y:S02]  /*6650*/  SHF.L.U32 R160, R160, 0x10, RZ ;  /* 0x00000010a0a07819 */ /* 0x000fe400000006ff */
[----:B------:R-:W-:Y:S01]  /*6660*/  SHF.L.U32 R161, R161, 0x10, RZ ;  /* 0x00000010a1a17819 */ /* 0x000fe200000006ff */
[----:B------:R-:W-:Y:S01]  /*6670*/  FMUL.FTZ R159, R16, R159 ;  /* 0x0000009f109f7220 */ /* 0x000fe20000410000 */
[----:B------:R-:W-:Y:S01]  /*6680*/  SHF.L.U32 R162, R162, 0x10, RZ ;  /* 0x00000010a2a27819 */ /* 0x000fe200000006ff */
[----:B------:R-:W-:Y:S01]  /*6690*/  FMUL.FTZ R160, R16, R160 ;  /* 0x000000a010a07220 */ /* 0x000fe20000410000 */
        /* <DEDUP_REMOVED lines=55> */
[----:B------:R-:W-:-:S02]  /*6a10*/  FMUL.FTZ R188, R2, R188 ;  /* 0x000000bc02bc7220 */ /* 0x000fc40000410000 */
[C---:B------:R-:W-:Y:S02]  /*6a20*/  FMUL.FTZ R189, R0.reuse, R189 ;  /* 0x000000bd00bd7220 */ /* 0x040fe40000410000 */
[----:B------:R-:W-:Y:S01]  /*6a30*/  FMUL.FTZ R190, R0, R190 ;  /* 0x000000be00be7220 */ /* 0x000fe20000410000 */
[----:B------:R-:W-:Y:S06]  /*6a40*/  BAR.SYNC.DEFER_BLOCKING 0x0 ;  /* 0x0000000000007b1d */ /* 0x000fec0000010000 */
[----:B0-----:R-:W-:Y:S05]  /*6a50*/  @P2 BRA `(.L_x_2322) ;  /* 0x0000000800cc2947 */ /* 0x001fea0003800000 */
        /* <DEDUP_REMOVED lines=40> */
[----:B------:R-:W3:Y:S04]  /*6ce0*/  SHFL.UP PT, R243, R241, 0x1, RZ ;  /* 0x04200000f1f37989 */ /* 0x000ee800000e00ff */
[----:B------:R-:W4:Y:S01]  /*6cf0*/  SHFL.UP PT, R245, R231, 0x1, RZ ;  /* 0x04200000e7f57989 */ /* 0x000f2200000e00ff */
[C---:B0-----:R-:W-:Y:S01]  /*6d00*/  FMUL.FTZ R78, R231.reuse, R247 ;  /* 0x000000f7e74e7220 */ /* 0x041fe20000410000 */
[----:B-1----:R-:W-:-:S03]  /*6d10*/  FMUL.FTZ R76, R231, R77 ;  /* 0x0000004de74c7220 */ /* 0x002fc60000410000 */
        /* <DEDUP_REMOVED lines=10> */
[----:B------:R-:W1:Y:S01]  /*6dc0*/  SHFL.UP PT, R243, R244, 0x2, RZ ;  /* 0x04400000f4f37989 */ /* 0x000e6200000e00ff */
[----:B------:R-:W-:-:S03]  /*6dd0*/  ISETP.GE.AND P3, PT, R156, 0x2, PT ;  /* 0x000000029c00780c */ /* 0x000fc60003f66270 */
[----:B------:R-:W3:Y:S04]  /*6de0*/  SHFL.UP PT, R245, R241, 0x2, RZ ;  /* 0x04400000f1f57989 */ /* 0x000ee800000e00ff */
[----:B------:R-:W4:Y:S01]  /*6df0*/  SHFL.UP PT, R247, R231, 0x2, RZ ;  /* 0x04400000e7f77989 */ /* 0x000f2200000e00ff */
[----:B0-----:R-:W-:-:S04]  /*6e00*/  FMUL.FTZ R77, R231, R76 ;  /* 0x0000004ce74d7220 */ /* 0x001fc80000410000 */
[-C--:B-1----:R-:W-:Y:S01]  /*6e10*/  FFMA.FTZ R77, R241, R243.reuse, -R77 ;  /* 0x000000f3f14d7223 */ /* 0x082fe2000001084d */
        /* <DEDUP_REMOVED lines=13> */
[----:B------:R-:W3:Y:S01]  /*6ef0*/  SHFL.UP PT, R247, R231, 0x4, RZ ;  /* 0x04800000e7f77989 */ /* 0x000ee200000e00ff */
[----:B0-----:R-:W-:-:S04]  /*6f00*/  FMUL.FTZ R77, R231, R76 ;  /* 0x0000004ce74d7220 */ /* 0x001fc80000410000 */
[-C--:B------:R-:W-:Y:S01]  /*6f10*/  FFMA.FTZ R77, R241, R243.reuse, -R77 ;  /* 0x000000f3f14d7223 */ /* 0x080fe2000001084d */
[----:B------:R-:W-:-:S03]  /*6f20*/  FMUL.FTZ R243, R231, R243 ;  /* 0x000000f3e7f37220 */ /* 0x000fc60000410000 */
[----:B------:R-:W-:Y:S01]  /*6f30*/  @P3 FADD.FTZ R244, R244, R77 ;  /* 0x0000004df4f43221 */ /* 0x000fe20000010000 */
[----:B------:R-:W-:Y:S01]  /*6f40*/  FFMA.FTZ R76, R241, R76, R243 ;  /* 0x0000004cf14c7223 */ /* 0x000fe200000100f3 */
[----:B-1----:R-:W-:-:S03]  /*6f50*/  FMUL.FTZ R77, R231, R245 ;  /* 0x000000f5e74d7220 */ /* 0x002fc60000410000 */
        /* <DEDUP_REMOVED lines=17> */
[-C--:B---3--:R-:W-:Y:S01]  /*7070*/  FFMA.FTZ R76, R241, R247.reuse, R76 ;  /* 0x000000f7f14c7223 */ /* 0x088fe2000001004c */
[----:B------:R-:W-:-:S03]  /*7080*/  FMUL.FTZ R247, R231, R247 ;  /* 0x000000f7e7f77220 */ /* 0x000fc60000410000 */
[----:B------:R0:W1:Y:S01]  /*7090*/  SHFL.UP PT, R77, R242, 0x10, RZ ;  /* 0x06000000f24d7989 */ /* 0x00006200000e00ff */
[----:B------:R-:W-:Y:S01]  /*70a0*/  @P3 FFMA.FTZ R241, R241, R245, -R247 ;  /* 0x000000f5f1f13223 */ /* 0x000fe200000108f7 */
[----:B------:R-:W-:Y:S02]  /*70b0*/  FSEL R231, R231, R76, !P3 ;  /* 0x0000004ce7e77208 */ /* 0x000fe40005800000 */
[----:B------:R0:W3:Y:S04]  /*70c0*/  SHFL.UP PT, R247, R244, 0x10, RZ ;  /* 0x06000000f4f77989 */ /* 0x0000e800000e00ff */
[----:B------:R0:W4:Y:S04]  /*70d0*/  SHFL.UP PT, R243, R241, 0x10, RZ ;  /* 0x06000000f1f37989 */ /* 0x00012800000e00ff */
[----:B------:R0:W0:Y:S02]  /*70e0*/  SHFL.UP PT, R245, R231, 0x10, RZ ;  /* 0x06000000e7f57989 */ /* 0x00002400000e00ff */
.L_x_2446:
[----:B------:R-:W-:Y:S01]  /*70f0*/  ISETP.GE.AND P3, PT, R156, 0x10, PT ;  /* 0x000000109c00780c */ /* 0x000fe20003f66270 */
[C---:B-1----:R-:W-:Y:S01]  /*7100*/  FMUL.FTZ R76, R231.reuse, R77 ;  /* 0x0000004de74c7220 */ /* 0x042fe20000410000 */
        /* <DEDUP_REMOVED lines=12> */
.L_x_2449:
[----:B------:R-:W-:-:S03]  /*71d0*/  UMOV UR20, 0xffffffff ;  /* 0xffffffff00147882 */ /* 0x000fc60000000000 */
[----:B------:R-:W-:Y:S05]  /*71e0*/  BRA.DIV UR20, `(.L_x_2325) ;  /* 0x0000009214087947 */ /* 0x000fea000b800000 */
.L_x_2452:
[----:B------:R-:W-:-:S03]  /*71f0*/  UMOV UR20, 0xffffffff ;  /* 0xffffffff00147882 */ /* 0x000fc60000000000 */
[----:B------:R-:W-:Y:S05]  /*7200*/  BRA.DIV UR20, `(.L_x_2326) ;  /* 0x0000009214287947 */ /* 0x000fea000b800000 */
.L_x_2455:
[----:B------:R-:W-:-:S03]  /*7210*/  UMOV UR20, 0xffffffff ;  /* 0xffffffff00147882 */ /* 0x000fc60000000000 */
[----:B------:R-:W-:Y:S05]  /*7220*/  BRA.DIV UR20, `(.L_x_2327) ;  /* 0x0000009214487947 */ /* 0x000fea000b800000 */
.L_x_2458:
[----:B------:R-:W-:-:S03]  /*7230*/  UMOV UR20, 0xffffffff ;  /* 0xffffffff00147882 */ /* 0x000fc60000000000 */
[----:B------:R-:W-:Y:S05]  /*7240*/  BRA.DIV UR20, `(.L_x_2328) ;  /* 0x0000009214687947 */ /* 0x000fea000b800000 */
[----:B-----5:R-:W0:Y:S04]  /*7250*/  SHFL.IDX PT, R60, R60, RZ, 0x1f ;  /* 0x00001fff3c3c7589 */ /* 0x020e2800000e0000 */
[----:B------:R-:W1:Y:S04]  /*7260*/  SHFL.IDX PT, R61, R61, RZ, 0x1f ;  /* 0x00001fff3d3d7589 */ /* 0x000e6800000e0000 */
[----:B------:R-:W3:Y:S04]  /*7270*/  SHFL.IDX PT, R62, R62, RZ, 0x1f ;  /* 0x00001fff3e3e7589 */ /* 0x000ee800000e0000 */
[----:B------:R-:W4:Y:S04]  /*7280*/  SHFL.IDX PT, R63, R63, RZ, 0x1f ;  /* 0x00001fff3f3f7589 */ /* 0x000f2800000e0000 */
[----:B------:R-:W0:Y:S04]  /*7290*/  SHFL.UP PT, R241, R241, 0x1, RZ ;  /* 0x04200000f1f17989 */ /* 0x000e2800000e00ff */
[----:B------:R-:W0:Y:S04]  /*72a0*/  SHFL.UP PT, R243, R243, 0x1, RZ ;  /* 0x04200000f3f37989 */ /* 0x000e2800000e00ff */
[----:B------:R-:W0:Y:S04]  /*72b0*/  SHFL.UP PT, R244, R244, 0x1, RZ ;  /* 0x04200000f4f47989 */ /* 0x000e2800000e00ff */
[----:B-1----:R-:W0:Y:S02]  /*72c0*/  SHFL.UP PT, R242, R242, 0x1, RZ ;  /* 0x04200000f2f27989 */ /* 0x002e2400000e00ff */
.L_x_2468:
        /* <DEDUP_REMOVED lines=44> */
.L_x_2322:
[----:B------:R-:W-:Y:S05]  /*7590*/  WARPSYNC.ALL ;  /* 0x0000000000007948 */ /* 0x000fea0003800000 */
[----:B------:R-:W-:Y:S06]  /*75a0*/  BAR.SYNC.DEFER_BLOCKING 0x0 ;  /* 0x0000000000007b1d */ /* 0x000fec0000010000 */
[----:B-----5:R-:W1:Y:S02]  /*75b0*/  LDS.64 R60, [R158+0xc678] ;  /* 0x00c678009e3c7984 */ /* 0x020e640000000a00 */
[C---:B-1----:R-:W-:Y:S01]  /*75c0*/  FMUL.FTZ R63, R127.reuse, R61 ;  /* 0x0000003d7f3f7220 */ /* 0x042fe20000410000 */
[----:B------:R-:W-:-:S03]  /*75d0*/  FMUL.FTZ R64, R127, R60 ;  /* 0x0000003c7f407220 */ /* 0x000fc60000410000 */
[----:B------:R-:W-:Y:S01]  /*75e0*/  FFMA.FTZ R62, R126, R60, -R63 ;  /* 0x0000003c7e3e7223 */ /* 0x000fe2000001083f */
[C---:B--2---:R-:W-:Y:S01]  /*75f0*/  FMUL.FTZ R63, R54.reuse, R107 ;  /* 0x0000006b363f7220 */ /* 0x044fe20000410000 */
[-C--:B------:R-:W-:Y:S01]  /*7600*/  FMUL.FTZ R60, R54, -R106.reuse ;  /* 0x8000006a363c7220 */ /* 0x080fe20000410000 */
[----:B------:R-:W-:Y:S01]  /*7610*/  FFMA.FTZ R61, R126, R61, R64 ;  /* 0x0000003d7e3d7223 */ /* 0x000fe20000010040 */
[----:B------:R-:W-:Y:S01]  /*7620*/  FADD.FTZ R227, R227, R62 ;  /* 0x0000003ee3e37221 */ /* 0x000fe20000010000 */
[C---:B------:R-:W-:Y:S01]  /*7630*/  FFMA.FTZ R63, R55.reuse, R106, -R63 ;  /* 0x0000006a373f7223 */ /* 0x040fe2000001083f */
[----:B------:R-:W-:Y:S01]  /*7640*/  FFMA.FTZ R60, R55, -R107, R60 ;  /* 0x8000006b373c7223 */ /* 0x000fe2000001003c */
[----:B------:R-:W-:Y:S01]  /*7650*/  FMUL.FTZ R62, R54, R190 ;  /* 0x000000be363e7220 */ /* 0x000fe20000410000 */
[----:B------:R-:W-:Y:S01]  /*7660*/  FADD.FTZ R228, R228, R61 ;  /* 0x0000003de4e47221 */ /* 0x000fe20000010000 */
[C---:B------:R-:W-:Y:S01]  /*7670*/  FMUL.FTZ R65, R82.reuse, -R63 ;  /* 0x8000003f52417220 */ /* 0x040fe20000410000 */
[----:B------:R-:W-:Y:S01]  /*7680*/  FMUL.FTZ R64, R82, -R60 ;  /* 0x8000003c52407220 */ /* 0x000fe20000410000 */
[C---:B------:R-:W-:Y:S01]  /*7690*/  FMUL.FTZ R69, R110.reuse, R227 ;  /* 0x000000e36e457220 */ /* 0x040fe20000410000 */
[----:B------:R-:W-:Y:S01]  /*76a0*/  FMUL.FTZ R68, R110, R228 ;  /* 0x000000e46e447220 */ /* 0x000fe20000410000 */
[C---:B------:R-:W-:Y:S01]  /*76b0*/  FFMA.FTZ R60, R83.reuse, R60, R65 ;  /* 0x0000003c533c7223 */ /* 0x040fe20000010041 */
[----:B------:R-:W-:Y:S01]  /*76c0*/  FFMA.FTZ R63, R83, R63, -R64 ;  /* 0x0000003f533f7223 */ /* 0x000fe20000010840 */
[C---:B------:R-:W-:Y:S01]  /*76d0*/  FFMA.FTZ R69, R111.reuse, R228, R69 ;  /* 0x000000e46f457223 */ /* 0x040fe20000010045 */
[----:B------:R-:W-:Y:S01]  /*76e0*/  FFMA.FTZ R68, R111, R227, -R68 ;  /* 0x000000e36f447223 */ /* 0x000fe20000010844 */
[CC--:B------:R-:W-:Y:S01]  /*76f0*/  FMUL.FTZ R64, R84.reuse, -R60.reuse ;  /* 0x8000003c54407220 */ /* 0x0c0fe20000410000 */
[-C--:B------:R-:W-:Y:S01]  /*7700*/  FMUL.FTZ R66, R84, -R63.reuse ;  /* 0x8000003f54427220 */ /* 0x080fe20000410000 */
[----:B------:R-:W-:Y:S01]  /*7710*/  FADD.FTZ R192, R192, R69 ;  /* 0x00000045c0c07221 */ /* 0x000fe20000010000 */
[----:B------:R-:W-:Y:S01]  /*7720*/  FADD.FTZ R191, R191, R68 ;  /* 0x00000044bfbf7221 */ /* 0x000fe20000010000 */
[C---:B------:R-:W-:Y:S01]  /*7730*/  FFMA.FTZ R63, R85.reuse, R63, -R64 ;  /* 0x0000003f553f7223 */ /* 0x040fe20000010840 */
[----:B------:R-:W-:Y:S01]  /*7740*/  FFMA.FTZ R60, R85, R60, R66 ;  /* 0x0000003c553c7223 */ /* 0x000fe20000010042 */
[----:B------:R-:W-:Y:S01]  /*7750*/  FMUL.FTZ R68, R108, R192 ;  /* 0x000000c06c447220 */ /* 0x000fe20000410000 */
[----:B------:R-:W-:Y:S01]  /*7760*/  MOV R126, UR6 ;  /* 0x00000006007e7c02 */ /* 0x000fe20008000f00 */
[C---:B------:R-:W-:Y:S01]  /*7770*/  FMUL.FTZ R65, R86.reuse, -R63 ;  /* 0x8000003f56417220 */ /* 0x040fe20000410000 */
[-C--:B------:R-:W-:Y:S01]  /*7780*/  FMUL.FTZ R64, R86, -R60.reuse ;  /* 0x8000003c56407220 */ /* 0x080fe20000410000 */
[----:B------:R-:W-:Y:S01]  /*7790*/  FFMA.FTZ R69, R109, R191, -R68 ;  /* 0x000000bf6d457223 */ /* 0x000fe20000010844 */
[----:B------:R-:W-:Y:S01]  /*77a0*/  LEA R126, R126, R155, 0x4 ;  /* 0x0000009b7e7e7211 */ /* 0x000fe200078e20ff */
[C---:B------:R-:W-:Y:S01]  /*77b0*/  FFMA.FTZ R60, R87.reuse, R60, R65 ;  /* 0x0000003c573c7223 */ /* 0x040fe20000010041 */
[----:B------:R-:W-:Y:S01]  /*77c0*/  FFMA.FTZ R63, R87, R63, -R64 ;  /* 0x0000003f573f7223 */ /* 0x000fe20000010840 */
[----:B------:R-:W-:Y:S01]  /*77d0*/  FADD.FTZ R194, R194, R69 ;  /* 0x00000045c2c27221 */ /* 0x000fe20000010000 */
[----:B------:R-:W-:Y:S01]  /*77e0*/  FMUL.FTZ R69, R108, R191 ;  /* 0x000000bf6c457220 */ /* 0x000fe20000410000 */
        /* <DEDUP_REMOVED lines=38> */
[----:B------:R-:W-:Y:S01]  /*7a50*/  FFMA.FTZ R60, R109, R60, R63 ;  /* 0x0000003c6d3c7223 */ /* 0x000fe2000001003f */
[----:B------:R-:W-:Y:S01]  /*7a60*/  FMUL.FTZ R63, R55, R190 ;  /* 0x000000be373f7220 */ /* 0x000fe20000410000 */
[----:B------:R-:W-:Y:S01]  /*7a70*/  FFMA.FTZ R64, R109, R64, -R66 ;  /* 0x000000406d407223 */ /* 0x000fe20000010842 */
[-C--:B------:R-:W-:Y:S02]  /*7a80*/  FFMA.FTZ R66, R55, R189.reuse, -R62 ;  /* 0x000000bd37427223 */ /* 0x080fe4000001083e */
[----:B------:R-:W-:-:S04]  /*7a90*/  FFMA.FTZ R63, -R54, R189, -R63 ;  /* 0x000000bd363f7223 */ /* 0x000fc8000001093f */
[----:B------:R-:W-:Y:S01]  /*7aa0*/  FADD.FTZ R62, -R188, R63 ;  /* 0x0000003fbc3e7221 */ /* 0x000fe20000010100 */
[----:B------:R-:W-:-:S03]  /*7ab0*/  FADD.FTZ R63, R187, R66 ;  /* 0x00000042bb3f7221 */ /* 0x000fc60000010000 */
[----:B------:R-:W-:-:S04]  /*7ac0*/  FMUL.FTZ R66, R82, -R62 ;  /* 0x8000003e52427220 */ /* 0x000fc80000410000 */
[-C--:B------:R-:W-:Y:S01]  /*7ad0*/  FFMA.FTZ R66, R83, R63.reuse, -R66 ;  /* 0x0000003f53427223 */ /* 0x080fe20000010842 */
[----:B------:R-:W-:-:S04]  /*7ae0*/  FMUL.FTZ R63, R82, -R63 ;  /* 0x8000003f523f7220 */ /* 0x000fc80000410000 */
[----:B------:R-:W-:-:S04]  /*7af0*/  FFMA.FTZ R63, R83, R62, R63 ;  /* 0x0000003e533f7223 */ /* 0x000fc8000001003f */
        /* <DEDUP_REMOVED lines=64> */
[----:B------:R-:W-:-:S03]  /*7f00*/  FMUL.FTZ R63, R104, -R63 ;  /* 0x8000003f683f7220 */ /* 0x000fc60000410000 */
[----:B------:R-:W-:Y:S01]  /*7f10*/  FADD.FTZ R66, R163, R66 ;  /* 0x00000042a3427221 */ /* 0x000fe20000010000 */
[----:B------:R-:W-:-:S04]  /*7f20*/  FFMA.FTZ R63, R105, R62, R63 ;  /* 0x0000003e693f7223 */ /* 0x000fc8000001003f */
[----:B------:R-:W-:-:S04]  /*7f30*/  FADD.FTZ R63, -R164, R63 ;  /* 0x0000003fa43f7221 */ /* 0x000fc80000010100 */
[----:B------:R-:W-:-:S04]  /*7f40*/  FMUL.FTZ R62, R108, -R63 ;  /* 0x8000003f6c3e7220 */ /* 0x000fc80000410000 */
[-C--:B------:R-:W-:Y:S01]  /*7f50*/  FFMA.FTZ R62, R109, R66.reuse, -R62 ;  /* 0x000000426d3e7223 */ /* 0x080fe2000001083e */
[----:B------:R-:W-:-:S03]  /*7f60*/  FMUL.FTZ R66, R108, -R66 ;  /* 0x800000426c427220 */ /* 0x000fc60000410000 */
[----:B------:R-:W-:Y:S01]  /*7f70*/  FADD.FTZ R62, R161, R62 ;  /* 0x0000003ea13e7221 */ /* 0x000fe20000010000 */
[----:B------:R-:W-:Y:S01]  /*7f80*/  FFMA.FTZ R63, R109, R63, R66 ;  /* 0x0000003f6d3f7223 */ /* 0x000fe20000010042 */
[----:B------:R-:W-:-:S03]  /*7f90*/  FMUL.FTZ R66, R110, -R64 ;  /* 0x800000406e427220 */ /* 0x000fc60000410000 */
[----:B------:R-:W-:Y:S01]  /*7fa0*/  FADD.FTZ R61, -R162, R63 ;  /* 0x0000003fa23d7221 */ /* 0x000fe20000010100 */
[----:B------:R-:W-:-:S03]  /*7fb0*/  FFMA.FTZ R65, R111, R60, R66 ;  /* 0x0000003c6f417223 */ /* 0x000fc60000010042 */
[----:B------:R-:W-:-:S04]  /*7fc0*/  FMUL.FTZ R63, R110, -R61 ;  /* 0x8000003d6e3f7220 */ /* 0x000fc80000410000 */
[----:B------:R-:W-:Y:S01]  /*7fd0*/  FFMA.FTZ R66, R111, R62, -R63 ;  /* 0x0000003e6f427223 */ /* 0x000fe2000001083f */
[C---:B------:R-:W-:Y:S01]  /*7fe0*/  FMUL.FTZ R63, R110.reuse, -R60 ;  /* 0x8000003c6e3f7220 */ /* 0x040fe20000410000 */
[----:B------:R-:W-:Y:S01]  /*7ff0*/  MOV R60, UR16 ;  /* 0x00000010003c7c02 */ /* 0x000fe20008000f00 */
[----:B------:R-:W-:Y:S01]  /*8000*/  FMUL.FTZ R62, R110, -R62 ;  /* 0x8000003e6e3e7220 */ /* 0x000fe20000410000 */
[----:B------:R-:W-:Y:S01]  /*8010*/  FADD.FTZ R66, R159, R66 ;  /* 0x000000429f427221 */ /* 0x000fe20000010000 */
[C---:B------:R-:W-:Y:S01]  /*8020*/  FFMA.FTZ R64, R111.reuse, R64, -R63 ;  /* 0x000000406f407223 */ /* 0x040fe2000001083f */
[----:B------:R-:W-:Y:S01]  /*8030*/  ISETP.GE.OR P0, PT, R60, UR15, P0 ;  /* 0x0000000f3c007c0c */ /* 0x000fe20008706670 */
[----:B------:R-:W-:Y:S01]  /*8040*/  FFMA.FTZ R67, R111, R61, R62 ;  /* 0x0000003d6f437223 */ /* 0x000fe2000001003e */
[----:B------:R-:W-:Y:S01]  /*8050*/  HFMA2.MMA R61, -RZ, RZ, 0, 0 ;  /* 0x00000000ff3d7435 */ /* 0x000fe200000001ff */
[----:B------:R-:W-:Y:S02]  /*8060*/  MOV R60, 0x3f800000 ;  /* 0x3f800000003c7802 */ /* 0x000fe40000000f00 */
[----:B------:R-:W-:Y:S01]  /*8070*/  CS2R R62, SRZ ;  /* 0x00000000003e7805 */ /* 0x000fe2000001ff00 */
[----:B------:R-:W-:-:S07]  /*8080*/  FADD.FTZ R67, -R160, R67 ;  /* 0x00000043a0437221 */ /* 0x000fce0000010100 */
[----:B------:R-:W1:Y:S04]  /*8090*/  @!P0 LDS.128 R60, [R126+0xee80] ;  /* 0x00ee80007e3c8984 */ /* 0x000e680000000c00 */
[----:B------:R2:W-:Y:S02]  /*80a0*/  STS.128 [R158+0xd080], R64 ;  /* 0x00d080409e007388 */ /* 0x0005e40000000c00 */
[----:B--2---:R-:W-:-:S04]  /*80b0*/  FFMA.FTZ R64, R109, R192, R69 ;  /* 0x000000c06d407223 */ /* 0x004fc80000010045 */
        /* <DEDUP_REMOVED lines=80> */
[----:B-1----:R-:W-:Y:S05]  /*85c0*/  @P2 BRA `(.L_x_2329) ;  /* 0x0000000c005c2947 */ /* 0x002fea0003800000 */
[----:B------:R-:W-:Y:S01]  /*85d0*/  IMAD R127, R157, 0x50, R155 ;  /* 0x000000509d7f7824 */ /* 0x000fe200078e029b */
[----:B------:R-:W-:Y:S01]  /*85e0*/  UMOV UR20, 0xffffffff ;  /* 0xffffffff00147882 */ /* 0x000fe20000000000 */
[----:B------:R-:W-:-:S03]  /*85f0*/  ISETP.NE.AND P1, PT, R248, 0x1f, PT ;  /* 0x0000001ff800780c */ /* 0x000fc60003f25270 */
[----:B------:R-:W-:Y:S04]  /*8600*/  LDS.128 R64, [R127+0xd0a0] ;  /* 0x00d0a0007f407984 */ /* 0x000fe80000000c00 */
[----:B------:R-:W1:Y:S04]  /*8610*/  LDS.128 R68, [R127+0xd0b0] ;  /* 0x00d0b0007f447984 */ /* 0x000e680000000c00 */
[----:B0-----:R-:W0:Y:S01]  /*8620*/  LDS.128 R72, [R127+0xd090] ;  /* 0x00d090007f487984 */ /* 0x001e220000000c00 */
[C---:B-1----:R-:W-:Y:S01]  /*8630*/  FMUL.FTZ R243, R65.reuse, R68 ;  /* 0x0000004441f37220 */ /* 0x042fe20000410000 */
[C---:B------:R-:W-:Y:S01]  /*8640*/  FMUL.FTZ R241, R65.reuse, R69 ;  /* 0x0000004541f17220 */ /* 0x040fe20000410000 */
[C---:B------:R-:W-:Y:S01]  /*8650*/  FMUL.FTZ R242, R65.reuse, R70 ;  /* 0x0000004641f27220 */ /* 0x040fe20000410000 */
[----:B------:R-:W-:Y:S01]  /*8660*/  FMUL.FTZ R231, R65, R71 ;  /* 0x0000004741e77220 */ /* 0x000fe20000410000 */
[C---:B------:R-:W-:Y:S01]  /*8670*/  FFMA.FTZ R243, R64.reuse, R69, R243 ;  /* 0x0000004540f37223 */ /* 0x040fe200000100f3 */
[C---:B------:R-:W-:Y:S01]  /*8680*/  FFMA.FTZ R241, R64.reuse, R68, -R241 ;  /* 0x0000004440f17223 */ /* 0x040fe200000108f1 */
[C---:B------:R-:W-:Y:S01]  /*8690*/  FFMA.FTZ R242, R64.reuse, R71, R242 ;  /* 0x0000004740f27223 */ /* 0x040fe200000100f2 */
[----:B------:R-:W-:Y:S01]  /*86a0*/  FFMA.FTZ R231, R64, R70, -R231 ;  /* 0x0000004640e77223 */ /* 0x000fe200000108e7 */
[C---:B0-----:R-:W-:Y:S01]  /*86b0*/  FMUL.FTZ R77, R73.reuse, R243 ;  /* 0x000000f3494d7220 */ /* 0x041fe20000410000 */
        /* <DEDUP_REMOVED lines=27> */
.L_x_2473:
        /* <DEDUP_REMOVED lines=13> */
.L_x_2332:
[----:B------:R-:W-:Y:S05]  /*8940*/  BSYNC B0 ;  /* 0x0000000000007941 */ /* 0x000fea0003800000 */
.L_x_2331:
[----:B------:R-:W-:Y:S01]  /*8950*/  UMOV UR20, 0xffffffff ;  /* 0xffffffff00147882 */ /* 0x000fe20000000000 */
[----:B------:R-:W-:Y:S02]  /*8960*/  ISETP.GT.U32.AND P1, PT, R248, 0x1d, PT ;  /* 0x0000001df800780c */ /* 0x000fe40003f24070 */
[----:B------:R-:W-:Y:S11]  /*8970*/  BRA.DIV UR20, `(.L_x_2333) ;  /* 0x0000007e14c87947 */ /* 0x000ff6000b800000 */
[----:B-1----:R1:W0:Y:S04]  /*8980*/  SHFL.DOWN PT, R76, R232, 0x2, 0x1f ;  /* 0x08401f00e84c7f89 */ /* 0x00222800000e0000 */
[----:B--2---:R1:W2:Y:S04]  /*8990*/  SHFL.DOWN PT, R77, R241, 0x2, 0x1f ;  /* 0x08401f00f14d7f89 */ /* 0x0042a800000e0000 */
[----:B---3--:R1:W3:Y:S04]  /*89a0*/  SHFL.DOWN PT, R78, R242, 0x2, 0x1f ;  /* 0x08401f00f24e7f89 */ /* 0x0082e800000e0000 */
[----:B----4-:R1:W4:Y:S02]  /*89b0*/  SHFL.DOWN PT, R79, R243, 0x2, 0x1f ;  /* 0x08401f00f34f7f89 */ /* 0x01032400000e0000 */
.L_x_2479:
        /* <DEDUP_REMOVED lines=13> */
.L_x_2335:
[----:B------:R-:W-:Y:S05]  /*8a90*/  BSYNC B0 ;  /* 0x0000000000007941 */ /* 0x000fea0003800000 */
.L_x_2334:
[----:B------:R-:W-:Y:S01]  /*8aa0*/  UMOV UR20, 0xffffffff ;  /* 0xffffffff00147882 */ /* 0x000fe20000000000 */
[----:B------:R-:W-:Y:S02]  /*8ab0*/  ISETP.GT.U32.AND P1, PT, R248, 0x1b, PT ;  /* 0x0000001bf800780c */ /* 0x000fe40003f24070 */
[----:B------:R-:W-:Y:S11]  /*8ac0*/  BRA.DIV UR20, `(.L_x_2336) ;  /* 0x0000007e14e87947 */ /* 0x000ff6000b800000 */
[----:B0-----:R0:W0:Y:S04]  /*8ad0*/  SHFL.DOWN PT, R76, R232, 0x4, 0x1f ;  /* 0x08801f00e84c7f89 */ /* 0x00102800000e0000 */
[----:B--2---:R2:W0:Y:S04]  /*8ae0*/  SHFL.DOWN PT, R77, R241, 0x4, 0x1f ;  /* 0x08801f00f14d7f89 */ /* 0x00442800000e0000 */
[----:B---3--:R2:W3:Y:S04]  /*8af0*/  SHFL.DOWN PT, R78, R242, 0x4, 0x1f ;  /* 0x08801f00f24e7f89 */ /* 0x0084e800000e0000 */
[----:B----4-:R2:W4:Y:S02]  /*8b00*/  SHFL.DOWN PT, R79, R243, 0x4, 0x1f ;  /* 0x08801f00f34f7f89 */ /* 0x01052400000e0000 */
.L_x_2485:
        /* <DEDUP_REMOVED lines=13> */
.L_x_2338:
[----:B------:R-:W-:Y:S05]  /*8be0*/  BSYNC B0 ;  /* 0x0000000000007941 */ /* 0x000fea0003800000 */
.L_x_2337:
[----:B------:R-:W-:Y:S01]  /*8bf0*/  UMOV UR20, 0xffffffff ;  /* 0xffffffff00147882 */ /* 0x000fe20000000000 */
[----:B------:R-:W-:Y:S02]  /*8c00*/  ISETP.GT.U32.AND P1, PT, R248, 0x17, PT ;  /* 0x00000017f800780c */ /* 0x000fe40003f24070 */
[----:B------:R-:W-:Y:S11]  /*8c10*/  BRA.DIV UR20, `(.L_x_2339) ;  /* 0x0000008214087947 */ /* 0x000ff6000b800000 */
[----:B0-----:R0:W0:Y:S04]  /*8c20*/  SHFL.DOWN PT, R76, R232, 0x8, 0x1f ;  /* 0x09001f00e84c7f89 */ /* 0x00102800000e0000 */
[----:B------:R0:W0:Y:S04]  /*8c30*/  SHFL.DOWN PT, R77, R241, 0x8, 0x1f ;  /* 0x09001f00f14d7f89 */ /* 0x00002800000e0000 */
[----:B---3--:R3:W0:Y:S04]  /*8c40*/  SHFL.DOWN PT, R78, R242, 0x8, 0x1f ;  /* 0x09001f00f24e7f89 */ /* 0x00862800000e0000 */
[----:B----4-:R3:W4:Y:S02]  /*8c50*/  SHFL.DOWN PT, R79, R243, 0x8, 0x1f ;  /* 0x09001f00f34f7f89 */ /* 0x01072400000e0000 */
.L_x_2491:
        /* <DEDUP_REMOVED lines=13> */
.L_x_2341:
[----:B------:R-:W-:Y:S05]  /*8d30*/  BSYNC B0 ;  /* 0x0000000000007941 */ /* 0x000fea0003800000 */
.L_x_2340:
[----:B------:R-:W-:Y:S01]  /*8d40*/  UMOV UR20, 0xffffffff ;  /* 0xffffffff00147882 */ /* 0x000fe20000000000 */
[----:B------:R-:W-:Y:S02]  /*8d50*/  ISETP.GT.U32.AND P1, PT, R248, 0xf, PT ;  /* 0x0000000ff800780c */ /* 0x000fe40003f24070 */
[----:B------:R-:W-:Y:S11]  /*8d60*/  BRA.DIV UR20, `(.L_x_2342) ;  /* 0x0000008214287947 */ /* 0x000ff6000b800000 */
[----:B0-----:R0:W0:Y:S04]  /*8d70*/  SHFL.DOWN PT, R76, R232, 0x10, 0x1f ;  /* 0x0a001f00e84c7f89 */ /* 0x00102800000e0000 */
[----:B------:R0:W0:Y:S04]  /*8d80*/  SHFL.DOWN PT, R77, R241, 0x10, 0x1f ;  /* 0x0a001f00f14d7f89 */ /* 0x00002800000e0000 */
[----:B------:R0:W0:Y:S04]  /*8d90*/  SHFL.DOWN PT, R78, R242, 0x10, 0x1f ;  /* 0x0a001f00f24e7f89 */ /* 0x00002800000e0000 */
[----:B----4-:R4:W0:Y:S02]  /*8da0*/  SHFL.DOWN PT, R79, R243, 0x10, 0x1f ;  /* 0x0a001f00f34f7f89 */ /* 0x01082400000e0000 */
.L_x_2497:
        /* <DEDUP_REMOVED lines=13> */
.L_x_2344:
[----:B------:R-:W-:Y:S05]  /*8e80*/  BSYNC B0 ;  /* 0x0000000000007941 */ /* 0x000fea0003800000 */
.L_x_2343:
        /* <DEDUP_REMOVED lines=21> */
.L_x_2511:
        /* <DEDUP_REMOVED lines=19> */
.L_x_2347:
[----:B------:R-:W-:Y:S05]  /*9110*/  BSYNC B0 ;  /* 0x0000000000007941 */ /* 0x000fea0003800000 */
.L_x_2346:
        /* <DEDUP_REMOVED lines=34> */
.L_x_2329:
[----:B------:R-:W-:Y:S05]  /*9340*/  WARPSYNC.ALL ;  /* 0x0000000000007948 */ /* 0x000fea0003800000 */
[----:B------:R-:W-:Y:S01]  /*9350*/  ISETP.NE.AND P0, PT, R157, RZ, PT ;  /* 0x000000ff9d00720c */ /* 0x000fe20003f05270 */
[----:B------:R-:W-:Y:S01]  /*9360*/  BAR.SYNC.DEFER_BLOCKING 0x0 ;  /* 0x0000000000007b1d */ /* 0x000fe20000010000 */
[----:B------:R-:W-:Y:S02]  /*9370*/  USHF.R.S32.HI UR20, URZ, 0x1f, UR9 ;  /* 0x0000001f3f147899 */ /* 0x000fe40008011409 */
[----:B------:R-:W-:-:S03]  /*9380*/  USHF.R.S32.HI UR21, URZ, 0x1f, UR10 ;  /* 0x0000001f3f157899 */ /* 0x000fc6000801140a */
[----:B------:R-:W-:Y:S01]  /*9390*/  BSSY B0, `(.L_x_2348) ;  /* 0x00002e6000007945 */ /* 0x000fe20003800000 */
[----:B------:R2:W3:Y:S05]  /*93a0*/  LDS.64 R64, [R158+0xd088] ;  /* 0x00d088009e407984 */ /* 0x0004ea0000000a00 */
[----:B------:R5:W-:Y:S01]  /*93b0*/  @!P0 STS.128 [R126+0xee80], R60 ;  /* 0x00ee803c7e008388 */ /* 0x000be20000000c00 */
[----:B--2---:R-:W-:-:S04]  /*93c0*/  IADD3 R158, R157, 0xf80, RZ ;  /* 0x00000f809d9e7810 */ /* 0x004fc80007ffe0ff */
[----:B------:R-:W-:Y:S02]  /*93d0*/  LEA.HI.SX32 R158, R158, R157, 0x1b ;  /* 0x0000009d9e9e7211 */ /* 0x000fe400078fdaff */
[----:B-----5:R-:W-:-:S04]  /*93e0*/  IADD3 R126, R157, 0xf00, RZ ;  /* 0x00000f009d7e7810 */ /* 0x020fc80007ffe0ff */
[----:B------:R-:W-:Y:S01]  /*93f0*/  LEA.HI.SX32 R126, R126, R157, 0x1b ;  /* 0x0000009d7e7e7211 */ /* 0x000fe200078fdaff */
[----:B---3--:R-:W-:-:S04]  /*9400*/  FMUL.FTZ R67, R65, -R107 ;  /* 0x8000006b41437220 */ /* 0x008fc80000410000 */
[C---:B------:R-:W-:Y:S01]  /*9410*/  FFMA.FTZ R66, R64.reuse, R106, -R67 ;  /* 0x0000006a40427223 */ /* 0x040fe20000010843 */
[----:B------:R-:W-:-:S03]  /*9420*/  FMUL.FTZ R64, R64, -R107 ;  /* 0x8000006b40407220 */ /* 0x000fc60000410000 */
[----:B------:R-:W-:Y:S01]  /*9430*/  FADD.FTZ R189, R189, R66 ;  /* 0x00000042bdbd7221 */ /* 0x000fe20000010000 */
[----:B------:R-:W-:-:S03]  /*9440*/  FFMA.FTZ R65, R65, R106, R64 ;  /* 0x0000006a41417223 */ /* 0x000fc60000010040 */
[----:B------:R-:W-:Y:S01]  /*9450*/  FMUL.FTZ R62, R189, UR42 ;  /* 0x0000002abd3e7c20 */ /* 0x000fe20008410000 */
[----:B------:R-:W-:-:S04]  /*9460*/  FADD.FTZ R65, -R190, R65 ;  /* 0x00000041be417221 */ /* 0x000fc80000010100 */
[C---:B------:R-:W-:Y:S01]  /*9470*/  FMUL.FTZ R64, R54.reuse, -R65 ;  /* 0x8000004136407220 */ /* 0x040fe20000410000 */
[----:B------:R-:W-:Y:S01]  /*9480*/  FMUL.FTZ R54, R54, -R189 ;  /* 0x800000bd36367220 */ /* 0x000fe20000410000 */
[----:B------:R-:W-:Y:S01]  /*9490*/  FMUL.FTZ R60, R18, R65 ;  /* 0x00000041123c7220 */ /* 0x000fe20000410000 */
[----:B------:R-:W-:Y:S01]  /*94a0*/  FFMA.FTZ R63, R65, UR43, -R62 ;  /* 0x0000002b413f7c23 */ /* 0x000fe2000801083e */
[C---:B------:R-:W-:Y:S01]  /*94b0*/  FFMA.FTZ R64, R55.reuse, R189, -R64 ;  /* 0x000000bd37407223 */ /* 0x040fe20000010840 */
[----:B------:R-:W-:Y:S01]  /*94c0*/  FFMA.FTZ R55, R55, R65, R54 ;  /* 0x0000004137377223 */ /* 0x000fe20000010036 */
[----:B------:R-:W-:Y:S01]  /*94d0*/  FMUL.FTZ R54, R112, R17 ;  /* 0x0000001170367220 */ /* 0x000fe20000410000 */
[----:B------:R-:W-:Y:S01]  /*94e0*/  FMUL.FTZ R62, R65, UR42 ;  /* 0x0000002a413e7c20 */ /* 0x000fe20008410000 */
[C---:B------:R-:W-:Y:S01]  /*94f0*/  FFMA.FTZ R61, R19.reuse, R189, R60 ;  /* 0x000000bd133d7223 */ /* 0x040fe2000001003c */
[----:B------:R-:W-:Y:S01]  /*9500*/  FADD.FTZ R188, -R188, R55 ;  /* 0x00000037bcbc7221 */ /* 0x000fe20000010100 */
[-C--:B------:R-:W-:Y:S01]  /*9510*/  FFMA.FTZ R18, R18, -R54.reuse, R220 ;  /* 0x8000003612127223 */ /* 0x080fe200000100dc */
[----:B------:R-:W-:Y:S01]  /*9520*/  FFMA.FTZ R54, R19, -R54, R219 ;  /* 0x8000003613367223 */ /* 0x000fe200000100db */
[----:B------:R-:W-:Y:S01]  /*9530*/  FFMA.FTZ R19, R189, UR43, R62 ;  /* 0x0000002bbd137c23 */ /* 0x000fe2000801003e */
[----:B------:R-:W-:Y:S01]  /*9540*/  FMUL.FTZ R55, R112, R65 ;  /* 0x0000004170377220 */ /* 0x000fe20000410000 */
[----:B------:R-:W-:Y:S01]  /*9550*/  FMUL.FTZ R63, R18, R63 ;  /* 0x0000003f123f7220 */ /* 0x000fe20000410000 */
[C---:B------:R-:W-:Y:S01]  /*9560*/  FMUL.FTZ R189, R112.reuse, R189 ;  /* 0x000000bd70bd7220 */ /* 0x040fe20000410000 */
[----:B------:R-:W-:Y:S01]  /*9570*/  FADD.FTZ R60, R187, R64 ;  /* 0x00000040bb3c7221 */ /* 0x000fe20000010000 */
[----:B------:R-:W-:Y:S01]  /*9580*/  FFMA.FTZ R130, R112, R61, R130 ;  /* 0x0000003d70827223 */ /* 0x000fe20000010082 */
[----:B------:R-:W-:Y:S01]  /*9590*/  FFMA.FTZ R62, R54, R19, R63 ;  /* 0x00000013363e7223 */ /* 0x000fe2000001003f */
[C---:B------:R-:W-:Y:S01]  /*95a0*/  FMUL.FTZ R19, R18.reuse, R55 ;  /* 0x0000003712137220 */ /* 0x040fe20000410000 */
[----:B------:R-:W-:Y:S01]  /*95b0*/  FMUL.FTZ R18, R18, R189 ;  /* 0x000000bd12127220 */ /* 0x000fe20000410000 */
[-C--:B------:R-:W-:Y:S01]  /*95c0*/  FMUL.FTZ R65, R22, R188.reuse ;  /* 0x000000bc16417220 */ /* 0x080fe20000410000 */
[C---:B------:R-:W-:Y:S01]  /*95d0*/  FFMA.FTZ R63, R17.reuse, R61, R62 ;  /* 0x0000003d113f7223 */ /* 0x040fe2000001003e */
[C---:B------:R-:W-:Y:S01]  /*95e0*/  FFMA.FTZ R19, R54.reuse, R189, R19 ;  /* 0x000000bd36137223 */ /* 0x040fe20000010013 */
[----:B------:R-:W-:Y:S01]  /*95f0*/  FFMA.FTZ R18, R54, R55, -R18 ;  /* 0x0000003736127223 */ /* 0x000fe20000010812 */
[C---:B------:R-:W-:Y:S01]  /*9600*/  FMUL.FTZ R54, R17.reuse, R189 ;  /* 0x000000bd11367220 */ /* 0x040fe20000410000 */
[----:B------:R-:W-:Y:S01]  /*9610*/  FMUL.FTZ R55, R17, R55 ;  /* 0x0000003711377220 */ /* 0x000fe20000410000 */
[C---:B------:R-:W-:Y:S01]  /*9620*/  FMUL.FTZ R62, R82.reuse, -R188 ;  /* 0x800000bc523e7220 */ /* 0x040fe20000410000 */
[----:B------:R-:W-:Y:S01]  /*9630*/  FMUL.FTZ R17, R82, -R60 ;  /* 0x8000003c52117220 */ /* 0x000fe20000410000 */
[----:B------:R-:W-:Y:S01]  /*9640*/  FMUL.FTZ R61, R113, R20 ;  /* 0x00000014713d7220 */ /* 0x000fe20000410000 */
[----:B------:R-:W-:Y:S01]  /*9650*/  FADD.FTZ R148, R63, R148 ;  /* 0x000000943f947221 */ /* 0x000fe20000010000 */
[C---:B------:R-:W-:Y:S01]  /*9660*/  FFMA.FTZ R62, R83.reuse, R60, -R62 ;  /* 0x0000003c533e7223 */ /* 0x040fe2000001083e */
[----:B------:R-:W-:Y:S01]  /*9670*/  FFMA.FTZ R83, R83, R188, R17 ;  /* 0x000000bc53537223 */ /* 0x000fe20000010011 */
[-C--:B------:R-:W-:Y:S01]  /*9680*/  FFMA.FTZ R17, R22, -R61.reuse, R217 ;  /* 0x8000003d16117223 */ /* 0x080fe200000100d9 */
[C---:B------:R-:W-:Y:S01]  /*9690*/  FFMA.FTZ R61, R21.reuse, -R61, R218 ;  /* 0x8000003d153d7223 */ /* 0x040fe200000100da */
[----:B------:R-:W-:Y:S01]  /*96a0*/  FFMA.FTZ R22, R21, R60, R65 ;  /* 0x0000003c15167223 */ /* 0x000fe20000010041 */
[----:B------:R-:W-:Y:S01]  /*96b0*/  FMUL.FTZ R21, R60, UR42 ;  /* 0x0000002a3c157c20 */ /* 0x000fe20008410000 */
[----:B------:R-:W-:Y:S01]  /*96c0*/  FADD.FTZ R185, R185, R62 ;  /* 0x0000003eb9b97221 */ /* 0x000fe20000010000 */
[----:B------:R-:W-:Y:S01]  /*96d0*/  FADD.FTZ R186, -R186, R83 ;  /* 0x00000053baba7221 */ /* 0x000fe20000010100 */
[C---:B------:R-:W-:Y:S01]  /*96e0*/  FFMA.FTZ R131, R113.reuse, R22, R131 ;  /* 0x0000001671837223 */ /* 0x040fe20000010083 */
[C---:B------:R-:W-:Y:S01]  /*96f0*/  FFMA.FTZ R64, R188.reuse, UR43, -R21 ;  /* 0x0000002bbc407c23 */ /* 0x040fe20008010815 */
[----:B------:R-:W-:Y:S01]  /*9700*/  FMUL.FTZ R21, R188, UR42 ;  /* 0x0000002abc157c20 */ /* 0x000fe20008410000 */
[----:B------:R-:W-:Y:S01]  /*9710*/  FMUL.FTZ R188, R113, R188 ;  /* 0x000000bc71bc7220 */ /* 0x000fe20000410000 */
[----:B------:R-:W-:Y:S01]  /*9720*/  FMUL.FTZ R67, R185, UR42 ;  /* 0x0000002ab9437c20 */ /* 0x000fe20008410000 */
[----:B------:R-:W-:Y:S01]  /*9730*/  FMUL.FTZ R64, R17, R64 ;  /* 0x0000004011407220 */ /* 0x000fe20000410000 */
[----:B------:R-:W-:Y:S01]  /*9740*/  FFMA.FTZ R62, R60, UR43, R21 ;  /* 0x0000002b3c3e7c23 */ /* 0x000fe20008010015 */
[----:B------:R-:W-:Y:S01]  /*9750*/  FMUL.FTZ R60, R113, R60 ;  /* 0x0000003c713c7220 */ /* 0x000fe20000410000 */
[----:B------:R-:W-:Y:S01]  /*9760*/  FMUL.FTZ R63, R84, -R185 ;  /* 0x800000b9543f7220 */ /* 0x000fe20000410000 */
[----:B------:R-:W-:Y:S01]  /*9770*/  FMUL.FTZ R218, R2, R218 ;  /* 0x000000da02da7220 */ /* 0x000fe20000410000 */
[----:B------:R-:W-:Y:S01]  /*9780*/  FFMA.FTZ R65, R61, R62, R64 ;  /* 0x0000003e3d417223 */ /* 0x000fe20000010040 */
[C---:B------:R-:W-:Y:S01]  /*9790*/  FMUL.FTZ R62, R17.reuse, R188 ;  /* 0x000000bc113e7220 */ /* 0x040fe20000410000 */
[----:B------:R-:W-:Y:S01]  /*97a0*/  FMUL.FTZ R21, R17, R60 ;  /* 0x0000003c11157220 */ /* 0x000fe20000410000 */
[----:B------:R-:W-:Y:S01]  /*97b0*/  FFMA.FTZ R63, R85, R186, R63 ;  /* 0x000000ba553f7223 */ /* 0x000fe2000001003f */
[C---:B------:R-:W-:Y:S01]  /*97c0*/  FFMA.FTZ R64, R20.reuse, R22, R65 ;  /* 0x0000001614407223 */ /* 0x040fe20000010041 */
[C---:B------:R-:W-:Y:S01]  /*97d0*/  FFMA.FTZ R17, R61.reuse, R60, R62 ;  /* 0x0000003c3d117223 */ /* 0x040fe2000001003e */
[----:B------:R-:W-:Y:S01]  /*97e0*/  FFMA.FTZ R21, R61, R188, -R21 ;  /* 0x000000bc3d157223 */ /* 0x000fe20000010815 */
[C---:B------:R-:W-:Y:S01]  /*97f0*/  FMUL.FTZ R60, R20.reuse, R60 ;  /* 0x0000003c143c7220 */ /* 0x040fe20000410000 */
[----:B------:R-:W-:Y:S01]  /*9800*/  FMUL.FTZ R61, R20, R188 ;  /* 0x000000bc143d7220 */ /* 0x000fe20000410000 */
[-C--:B------:R-:W-:Y:S01]  /*9810*/  FMUL.FTZ R20, R84, -R186.reuse ;  /* 0x800000ba54147220 */ /* 0x080fe20000410000 */
[----:B------:R-:W-:Y:S01]  /*9820*/  FMUL.FTZ R22, R114, R23 ;  /* 0x0000001772167220 */ /* 0x000fe20000410000 */
[----:B------:R-:W-:Y:S01]  /*9830*/  FMUL.FTZ R62, R25, R186 ;  /* 0x000000ba193e7220 */ /* 0x000fe20000410000 */
[----:B------:R-:W-:Y:S01]  /*9840*/  FADD.FTZ R184, -R184, R63 ;  /* 0x0000003fb8b87221 */ /* 0x000fe20000010100 */
[-C--:B------:R-:W-:Y:S01]  /*9850*/  FFMA.FTZ R20, R85, R185.reuse, -R20 ;  /* 0x000000b955147223 */ /* 0x080fe20000010814 */
[-C--:B------:R-:W-:Y:S01]  /*9860*/  FFMA.FTZ R25, R25, -R22.reuse, R215 ;  /* 0x8000001619197223 */ /* 0x080fe200000100d7 */
[CC--:B------:R-:W-:Y:S01]  /*9870*/  FFMA.FTZ R65, R24.reuse, R185.reuse, R62 ;  /* 0x000000b918417223 */ /* 0x0c0fe2000001003e */
[----:B------:R-:W-:Y:S01]  /*9880*/  FFMA.FTZ R22, R24, -R22, R216 ;  /* 0x8000001618167223 */ /* 0x000fe200000100d8 */
[C---:B------:R-:W-:Y:S01]  /*9890*/  FFMA.FTZ R62, R186.reuse, UR43, -R67 ;  /* 0x0000002bba3e7c23 */ /* 0x040fe20008010843 */
[----:B------:R-:W-:Y:S01]  /*98a0*/  FADD.FTZ R24, R183, R20 ;  /* 0x00000014b7187221 */ /* 0x000fe20000010000 */
[----:B------:R-:W-:Y:S01]  /*98b0*/  FMUL.FTZ R20, R186, UR42 ;  /* 0x0000002aba147c20 */ /* 0x000fe20008410000 */
[C---:B------:R-:W-:Y:S01]  /*98c0*/  FMUL.FTZ R186, R114.reuse, R186 ;  /* 0x000000ba72ba7220 */ /* 0x040fe20000410000 */
[----:B------:R-:W-:Y:S01]  /*98d0*/  FMUL.FTZ R69, R25, R62 ;  /* 0x0000003e19457220 */ /* 0x000fe20000410000 */
[C---:B------:R-:W-:Y:S01]  /*98e0*/  FMUL.FTZ R62, R114.reuse, R185 ;  /* 0x000000b9723e7220 */ /* 0x040fe20000410000 */
[----:B------:R-:W-:Y:S01]  /*98f0*/  FFMA.FTZ R67, R185, UR43, R20 ;  /* 0x0000002bb9437c23 */ /* 0x000fe20008010014 */
[C---:B------:R-:W-:Y:S01]  /*9900*/  FMUL.FTZ R63, R25.reuse, R186 ;  /* 0x000000ba193f7220 */ /* 0x040fe20000410000 */
[----:B------:R-:W-:Y:S01]  /*9910*/  FFMA.FTZ R132, R114, R65, R132 ;  /* 0x0000004172847223 */ /* 0x000fe20000010084 */
[-C--:B------:R-:W-:Y:S01]  /*9920*/  FMUL.FTZ R25, R25, R62.reuse ;  /* 0x0000003e19197220 */ /* 0x080fe20000410000 */
[C---:B------:R-:W-:Y:S01]  /*9930*/  FFMA.FTZ R66, R22.reuse, R67, R69 ;  /* 0x0000004316427223 */ /* 0x040fe20000010045 */
[CC--:B------:R-:W-:Y:S01]  /*9940*/  FFMA.FTZ R20, R22.reuse, R62.reuse, R63 ;  /* 0x0000003e16147223 */ /* 0x0c0fe2000001003f */
[C---:B------:R-:W-:Y:S01]  /*9950*/  FMUL.FTZ R62, R23.reuse, R62 ;  /* 0x0000003e173e7220 */ /* 0x040fe20000410000 */
[-C--:B------:R-:W-:Y:S01]  /*9960*/  FFMA.FTZ R22, R22, R186.reuse, -R25 ;  /* 0x000000ba16167223 */ /* 0x080fe20000010819 */
[C---:B------:R-:W-:Y:S01]  /*9970*/  FFMA.FTZ R25, R23.reuse, R65, R66 ;  /* 0x0000004117197223 */ /* 0x040fe20000010042 */
[----:B------:R-:W-:Y:S01]  /*9980*/  FMUL.FTZ R63, R23, R186 ;  /* 0x000000ba173f7220 */ /* 0x000fe20000410000 */
[----:B------:R-:W-:Y:S01]  /*9990*/  FADD.FTZ R147, R64, R147 ;  /* 0x0000009340937221 */ /* 0x000fe20000010000 */
[----:B------:R-:W-:Y:S01]  /*99a0*/  FMUL.FTZ R66, R115, R26 ;  /* 0x0000001a73427220 */ /* 0x000fe20000410000 */
[C---:B------:R-:W-:Y:S01]  /*99b0*/  FMUL.FTZ R64, R86.reuse, -R184 ;  /* 0x800000b856407220 */ /* 0x040fe20000410000 */
[----:B------:R-:W-:Y:S01]  /*99c0*/  FMUL.FTZ R23, R86, -R24 ;  /* 0x8000001856177220 */ /* 0x000fe20000410000 */
[C---:B------:R-:W-:Y:S01]  /*99d0*/  FMUL.FTZ R65, R28.reuse, R184 ;  /* 0x000000b81c417220 */ /* 0x040fe20000410000 */
[----:B------:R-:W-:Y:S01]  /*99e0*/  FFMA.FTZ R67, R28, -R66, R213 ;  /* 0x800000421c437223 */ /* 0x000fe200000100d5 */
[C---:B------:R-:W-:Y:S01]  /*99f0*/  FFMA.FTZ R64, R87.reuse, R24, -R64 ;  /* 0x0000001857407223 */ /* 0x040fe20000010840 */
[----:B------:R-:W-:Y:S01]  /*9a00*/  FFMA.FTZ R23, R87, R184, R23 ;  /* 0x000000b857177223 */ /* 0x000fe20000010017 */
[C---:B------:R-:W-:Y:S01]  /*9a10*/  FFMA.FTZ R66, R27.reuse, -R66, R214 ;  /* 0x800000421b427223 */ /* 0x040fe200000100d6 */
[----:B------:R-:W-:Y:S01]  /*9a20*/  FFMA.FTZ R28, R27, R24, R65 ;  /* 0x000000181b1c7223 */ /* 0x000fe20000010041 */
[----:B------:R-:W-:Y:S01]  /*9a30*/  FMUL.FTZ R27, R24, UR42 ;  /* 0x0000002a181b7c20 */ /* 0x000fe20008410000 */
[----:B------:R-:W-:Y:S01]  /*9a40*/  FADD.FTZ R181, R181, R64 ;  /* 0x00000040b5b57221 */ /* 0x000fe20000010000 */
[----:B------:R-:W-:Y:S01]  /*9a50*/  FADD.FTZ R182, -R182, R23 ;  /* 0x00000017b6b67221 */ /* 0x000fe20000010100 */
[C---:B------:R-:W-:Y:S01]  /*9a60*/  FMUL.FTZ R23, R184.reuse, UR42 ;  /* 0x0000002ab8177c20 */ /* 0x040fe20008410000 */
[----:B------:R-:W-:Y:S01]  /*9a70*/  FFMA.FTZ R64, R184, UR43, -R27 ;  /* 0x0000002bb8407c23 */ /* 0x000fe2000801081b */
[C---:B------:R-:W-:Y:S01]  /*9a80*/  FMUL.FTZ R69, R115.reuse, R184 ;  /* 0x000000b873457220 */ /* 0x040fe20000410000 */
[----:B------:R-:W-:Y:S01]  /*9a90*/  FMUL.FTZ R65, R115, R24 ;  /* 0x0000001873417220 */ /* 0x000fe20000410000 */
[----:B------:R-:W-:Y:S01]  /*9aa0*/  FFMA.FTZ R23, R24, UR43, R23 ;  /* 0x0000002b18177c23 */ /* 0x000fe20008010017 */
[C---:B------:R-:W-:Y:S01]  /*9ab0*/  FMUL.FTZ R27, R67.reuse, R64 ;  /* 0x00000040431b7220 */ /* 0x040fe20000410000 */
[C---:B------:R-:W-:Y:S01]  /*9ac0*/  FMUL.FTZ R64, R67.reuse, R69 ;  /* 0x0000004543407220 */ /* 0x040fe20000410000 */
[----:B------:R-:W-:Y:S01]  /*9ad0*/  FMUL.FTZ R24, R67, R65 ;  /* 0x0000004143187220 */ /* 0x000fe20000410000 */
[-C--:B------:R-:W-:Y:S01]  /*9ae0*/  FFMA.FTZ R221, R115, R28.reuse, R221 ;  /* 0x0000001c73dd7223 */ /* 0x080fe200000100dd */
[C---:B------:R-:W-:Y:S01]  /*9af0*/  FFMA.FTZ R27, R66.reuse, R23, R27 ;  /* 0x00000017421b7223 */ /* 0x040fe2000001001b */
[C---:B------:R-:W-:Y:S01]  /*9b00*/  FFMA.FTZ R64, R66.reuse, R65, R64 ;  /* 0x0000004142407223 */ /* 0x040fe20000010040 */
[----:B------:R-:W-:Y:S01]  /*9b10*/  FFMA.FTZ R23, R66, R69, -R24 ;  /* 0x0000004542177223 */ /* 0x000fe20000010818 */
[C---:B------:R-:W-:Y:S01]  /*9b20*/  FMUL.FTZ R65, R26.reuse, R65 ;  /* 0x000000411a417220 */ /* 0x040fe20000410000 */
[C---:B------:R-:W-:Y:S01]  /*9b30*/  FFMA.FTZ R68, R26.reuse, R28, R27 ;  /* 0x0000001c1a447223 */ /* 0x040fe2000001001b */
[----:B------:R-:W-:Y:S01]  /*9b40*/  FMUL.FTZ R66, R26, R69 ;  /* 0x000000451a427220 */ /* 0x000fe20000410000 */
[----:B------:R-:W-:Y:S01]  /*9b50*/  FMUL.FTZ R27, R116, R29 ;  /* 0x0000001d741b7220 */ /* 0x000fe20000410000 */
[-C--:B------:R-:W-:Y:S01]  /*9b60*/  FMUL.FTZ R26, R31, R182.reuse ;  /* 0x000000b61f1a7220 */ /* 0x080fe20000410000 */
[----:B------:R-:W-:Y:S01]  /*9b70*/  FMUL.FTZ R67, R181, UR42 ;  /* 0x0000002ab5437c20 */ /* 0x000fe20008410000 */
[----:B------:R-:W-:Y:S01]  /*9b80*/  FADD.FTZ R146, R25, R146 ;  /* 0x0000009219927221 */ /* 0x000fe20000010000 */
[-C--:B------:R-:W-:Y:S01]  /*9b90*/  FFMA.FTZ R31, R31, -R27.reuse, R211 ;  /* 0x8000001b1f1f7223 */ /* 0x080fe200000100d3 */
[C---:B------:R-:W-:Y:S01]  /*9ba0*/  FFMA.FTZ R28, R30.reuse, -R27, R212 ;  /* 0x8000001b1e1c7223 */ /* 0x040fe200000100d4 */
[-C--:B------:R-:W-:Y:S01]  /*9bb0*/  FFMA.FTZ R27, R30, R181.reuse, R26 ;  /* 0x000000b51e1b7223 */ /* 0x080fe2000001001a */
[-C--:B------:R-:W-:Y:S01]  /*9bc0*/  FMUL.FTZ R25, R88, -R181.reuse ;  /* 0x800000b558197220 */ /* 0x080fe20000410000 */
[C---:B------:R-:W-:Y:S01]  /*9bd0*/  FMUL.FTZ R26, R182.reuse, UR42 ;  /* 0x0000002ab61a7c20 */ /* 0x040fe20008410000 */
[----:B------:R-:W-:Y:S01]  /*9be0*/  FFMA.FTZ R30, R182, UR43, -R67 ;  /* 0x0000002bb61e7c23 */ /* 0x000fe20008010843 */
[-C--:B------:R-:W-:Y:S01]  /*9bf0*/  FMUL.FTZ R24, R88, -R182.reuse ;  /* 0x800000b658187220 */ /* 0x080fe20000410000 */
[-C--:B------:R-:W-:Y:S01]  /*9c00*/  FFMA.FTZ R25, R89, R182.reuse, R25 ;  /* 0x000000b659197223 */ /* 0x080fe20000010019 */
[----:B------:R-:W-:Y:S01]  /*9c10*/  FFMA.FTZ R69, R181, UR43, R26 ;  /* 0x0000002bb5457c23 */ /* 0x000fe2000801001a */
[C---:B------:R-:W-:Y:S01]  /*9c20*/  FMUL.FTZ R70, R116.reuse, R182 ;  /* 0x000000b674467220 */ /* 0x040fe20000410000 */
[-C--:B------:R-:W-:Y:S01]  /*9c30*/  FMUL.FTZ R26, R116, R181.reuse ;  /* 0x000000b5741a7220 */ /* 0x080fe20000410000 */
[----:B------:R-:W-:Y:S01]  /*9c40*/  FMUL.FTZ R30, R31, R30 ;  /* 0x0000001e1f1e7220 */ /* 0x000fe20000410000 */
[----:B------:R-:W-:Y:S01]  /*9c50*/  FFMA.FTZ R24, R89, R181, -R24 ;  /* 0x000000b559187223 */ /* 0x000fe20000010818 */
[----:B------:R-:W-:Y:S01]  /*9c60*/  FADD.FTZ R180, -R180, R25 ;  /* 0x00000019b4b47221 */ /* 0x000fe20000010100 */
[C---:B------:R-:W-:Y:S01]  /*9c70*/  FMUL.FTZ R67, R31.reuse, R70 ;  /* 0x000000461f437220 */ /* 0x040fe20000410000 */
[-C--:B------:R-:W-:Y:S01]  /*9c80*/  FMUL.FTZ R25, R31, R26.reuse ;  /* 0x0000001a1f197220 */ /* 0x080fe20000410000 */
[----:B------:R-:W-:Y:S01]  /*9c90*/  FFMA.FTZ R30, R28, R69, R30 ;  /* 0x000000451c1e7223 */ /* 0x000fe2000001001e */
[----:B------:R-:W-:Y:S01]  /*9ca0*/  FADD.FTZ R24, R179, R24 ;  /* 0x00000018b3187221 */ /* 0x000fe20000010000 */
[----:B------:R-:W-:Y:S01]  /*9cb0*/  FADD.FTZ R145, R68, R145 ;  /* 0x0000009144917221 */ /* 0x000fe20000010000 */
[C---:B------:R-:W-:Y:S01]  /*9cc0*/  FFMA.FTZ R67, R28.reuse, R26, R67 ;  /* 0x0000001a1c437223 */ /* 0x040fe20000010043 */
[----:B------:R-:W-:Y:S01]  /*9cd0*/  FFMA.FTZ R68, R28, R70, -R25 ;  /* 0x000000461c447223 */ /* 0x000fe20000010819 */
[----:B------:R-:W-:Y:S01]  /*9ce0*/  FMUL.FTZ R28, R117, R32 ;  /* 0x00000020751c7220 */ /* 0x000fe20000410000 */
[C---:B------:R-:W-:Y:S01]  /*9cf0*/  FMUL.FTZ R69, R29.reuse, R26 ;  /* 0x0000001a1d457220 */ /* 0x040fe20000410000 */
[-C--:B------:R-:W-:Y:S01]  /*9d00*/  FFMA.FTZ R222, R116, R27.reuse, R222 ;  /* 0x0000001b74de7223 */ /* 0x080fe200000100de */
[C---:B01----:R-:W-:Y:S01]  /*9d10*/  FFMA.FTZ R73, R29.reuse, R27, R30 ;  /* 0x0000001b1d497223 */ /* 0x043fe2000001001e */
[-C--:B------:R-:W-:Y:S01]  /*9d20*/  FMUL.FTZ R26, R90, -R180.reuse ;  /* 0x800000b45a1a7220 */ /* 0x080fe20000410000 */
[----:B------:R-:W-:Y:S01]  /*9d30*/  FMUL.FTZ R27, R34, R180 ;  /* 0x000000b4221b7220 */ /* 0x000fe20000410000 */
[----:B------:R-:W-:Y:S01]  /*9d40*/  FMUL.FTZ R25, R90, -R24 ;  /* 0x800000185a197220 */ /* 0x000fe20000410000 */
[----:B------:R-:W-:Y:S01]  /*9d50*/  FMUL.FTZ R70, R29, R70 ;  /* 0x000000461d467220 */ /* 0x000fe20000410000 */
[----:B------:R-:W-:Y:S01]  /*9d60*/  FMUL.FTZ R71, R24, UR42 ;  /* 0x0000002a18477c20 */ /* 0x000fe20008410000 */
[-C--:B------:R-:W-:Y:S01]  /*9d70*/  FFMA.FTZ R30, R34, -R28.reuse, R209 ;  /* 0x8000001c221e7223 */ /* 0x080fe200000100d1 */
[----:B------:R-:W-:Y:S01]  /*9d80*/  FFMA.FTZ R29, R33, -R28, R210 ;  /* 0x8000001c211d7223 */ /* 0x000fe200000100d2 */
[-C--:B------:R-:W-:Y:S01]  /*9d90*/  FFMA.FTZ R26, R91, R24.reuse, -R26 ;  /* 0x000000185b1a7223 */ /* 0x080fe2000001081a */
[C---:B------:R-:W-:Y:S01]  /*9da0*/  FMUL.FTZ R31, R180.reuse, UR42 ;  /* 0x0000002ab41f7c20 */ /* 0x040fe20008410000 */
[----:B------:R-:W-:Y:S01]  /*9db0*/  FFMA.FTZ R28, R33, R24, R27 ;  /* 0x00000018211c7223 */ /* 0x000fe2000001001b */
[-C--:B------:R-:W-:Y:S01]  /*9dc0*/  FFMA.FTZ R25, R91, R180.reuse, R25 ;  /* 0x000000b45b197223 */ /* 0x080fe20000010019 */
[C---:B------:R-:W-:Y:S01]  /*9dd0*/  FMUL.FTZ R33, R117.reuse, R180 ;  /* 0x000000b475217220 */ /* 0x040fe20000410000 */
[----:B------:R-:W-:Y:S01]  /*9de0*/  FMUL.FTZ R27, R117, R24 ;  /* 0x00000018751b7220 */ /* 0x000fe20000410000 */
[----:B------:R-:W-:Y:S01]  /*9df0*/  FFMA.FTZ R71, R180, UR43, -R71 ;  /* 0x0000002bb4477c23 */ /* 0x000fe20008010847 */
[----:B------:R-:W-:Y:S01]  /*9e00*/  FFMA.FTZ R34, R24, UR43, R31 ;  /* 0x0000002b18227c23 */ /* 0x000fe2000801001f */
[----:B------:R-:W-:Y:S01]  /*9e10*/  FADD.FTZ R177, R177, R26 ;  /* 0x0000001ab1b17221 */ /* 0x000fe20000010000 */
[----:B------:R-:W-:Y:S01]  /*9e20*/  FADD.FTZ R78, -R178, R25 ;  /* 0x00000019b24e7221 */ /* 0x000fe20000010100 */
[C---:B------:R-:W-:Y:S01]  /*9e30*/  FMUL.FTZ R24, R30.reuse, R33 ;  /* 0x000000211e187220 */ /* 0x040fe20000410000 */
[C---:B------:R-:W-:Y:S01]  /*9e40*/  FMUL.FTZ R26, R30.reuse, R27 ;  /* 0x0000001b1e1a7220 */ /* 0x040fe20000410000 */
[----:B------:R-:W-:Y:S01]  /*9e50*/  FMUL.FTZ R25, R30, R71 ;  /* 0x000000471e197220 */ /* 0x000fe20000410000 */
[----:B------:R-:W-:Y:S01]  /*9e60*/  FADD.FTZ R144, R73, R144 ;  /* 0x0000009049907221 */ /* 0x000fe20000010000 */
[C---:B------:R-:W-:Y:S01]  /*9e70*/  FFMA.FTZ R71, R29.reuse, R27, R24 ;  /* 0x0000001b1d477223 */ /* 0x040fe20000010018 */
[C---:B------:R-:W-:Y:S01]  /*9e80*/  FFMA.FTZ R73, R29.reuse, R33, -R26 ;  /* 0x000000211d497223 */ /* 0x040fe2000001081a */
[----:B------:R-:W-:Y:S01]  /*9e90*/  FFMA.FTZ R29, R29, R34, R25 ;  /* 0x000000221d1d7223 */ /* 0x000fe20000010019 */
[C---:B------:R-:W-:Y:S01]  /*9ea0*/  FMUL.FTZ R72, R32.reuse, R27 ;  /* 0x0000001b20487220 */ /* 0x040fe20000410000 */
[----:B------:R-:W-:Y:S01]  /*9eb0*/  FMUL.FTZ R74, R32, R33 ;  /* 0x00000021204a7220 */ /* 0x000fe20000410000 */
[----:B------:R-:W-:Y:S01]  /*9ec0*/  FMUL.FTZ R24, R92, -R78 ;  /* 0x8000004e5c187220 */ /* 0x000fe20000410000 */
[-C--:B------:R-:W-:Y:S01]  /*9ed0*/  FFMA.FTZ R32, R32, R28.reuse, R29 ;  /* 0x0000001c20207223 */ /* 0x080fe2000001001d */
[----:B------:R-:W-:Y:S01]  /*9ee0*/  FMUL.FTZ R92, R92, -R177 ;  /* 0x800000b15c5c7220 */ /* 0x000fe20000410000 */
[----:B------:R-:W-:Y:S01]  /*9ef0*/  FMUL.FTZ R29, R177, UR42 ;  /* 0x0000002ab11d7c20 */ /* 0x000fe20008410000 */
[----:B------:R-:W-:Y:S01]  /*9f00*/  FMUL.FTZ R25, R118, R35 ;  /* 0x0000002376197220 */ /* 0x000fe20000410000 */
[----:B------:R-:W-:Y:S01]  /*9f10*/  FFMA.FTZ R24, R93, R177, -R24 ;  /* 0x000000b15d187223 */ /* 0x000fe20000010818 */
[----:B------:R-:W-:Y:S01]  /*9f20*/  FFMA.FTZ R223, R117, R28, R223 ;  /* 0x0000001c75df7223 */ /* 0x000fe200000100df */
[-C--:B------:R-:W-:Y:S01]  /*9f30*/  FFMA.FTZ R93, R93, R78.reuse, R92 ;  /* 0x0000004e5d5d7223 */ /* 0x080fe2000001005c */
[CC--:B------:R-:W-:Y:S01]  /*9f40*/  FMUL.FTZ R26, R37.reuse, R78.reuse ;  /* 0x0000004e251a7220 */ /* 0x0c0fe20000410000 */
[C---:B------:R-:W-:Y:S01]  /*9f50*/  FMUL.FTZ R30, R78.reuse, UR42 ;  /* 0x0000002a4e1e7c20 */ /* 0x040fe20008410000 */
[----:B------:R-:W-:Y:S01]  /*9f60*/  FFMA.FTZ R29, R78, UR43, -R29 ;  /* 0x0000002b4e1d7c23 */ /* 0x000fe2000801081d */
[----:B------:R-:W-:Y:S01]  /*9f70*/  FFMA.FTZ R28, R37, -R25, R207 ;  /* 0x80000019251c7223 */ /* 0x000fe200000100cf */
[C---:B------:R-:W-:Y:S01]  /*9f80*/  FMUL.FTZ R78, R118.reuse, R78 ;  /* 0x0000004e764e7220 */ /* 0x040fe20000410000 */
[----:B------:R-:W-:Y:S01]  /*9f90*/  FMUL.FTZ R76, R118, R177 ;  /* 0x000000b1764c7220 */ /* 0x000fe20000410000 */
[----:B------:R-:W-:Y:S01]  /*9fa0*/  FADD.FTZ R175, R175, R24 ;  /* 0x00000018afaf7221 */ /* 0x000fe20000010000 */
[----:B------:R-:W-:Y:S01]  /*9fb0*/  FFMA.FTZ R25, R36, -R25, R208 ;  /* 0x8000001924197223 */ /* 0x000fe200000100d0 */
[----:B------:R-:W-:Y:S01]  /*9fc0*/  FFMA.FTZ R30, R177, UR43, R30 ;  /* 0x0000002bb11e7c23 */ /* 0x000fe2000801001e */
[C---:B------:R-:W-:Y:S01]  /*9fd0*/  FMUL.FTZ R24, R28.reuse, R78 ;  /* 0x0000004e1c187220 */ /* 0x040fe20000410000 */
[CC--:B------:R-:W-:Y:S01]  /*9fe0*/  FMUL.FTZ R77, R28.reuse, R76.reuse ;  /* 0x0000004c1c4d7220 */ /* 0x0c0fe20000410000 */
[----:B------:R-:W-:Y:S01]  /*9ff0*/  FMUL.FTZ R29, R28, R29 ;  /* 0x0000001d1c1d7220 */ /* 0x000fe20000410000 */
[----:B------:R-:W-:Y:S01]  /*a000*/  FFMA.FTZ R27, R36, R177, R26 ;  /* 0x000000b1241b7223 */ /* 0x000fe2000001001a */
[C---:B------:R-:W-:Y:S01]  /*a010*/  FFMA.FTZ R75, R25.reuse, R76, R24 ;  /* 0x0000004c194b7223 */ /* 0x040fe20000010018 */
[C---:B------:R-:W-:Y:S01]  /*a020*/  FFMA.FTZ R77, R25.reuse, R78, -R77 ;  /* 0x0000004e194d7223 */ /* 0x040fe2000001084d */
[----:B------:R-:W-:Y:S01]  /*a030*/  FFMA.FTZ R30, R25, R30, R29 ;  /* 0x0000001e191e7223 */ /* 0x000fe2000001001d */
[----:B------:R-:W-:Y:S01]  /*a040*/  FMUL.FTZ R25, R119, R38 ;  /* 0x0000002677197220 */ /* 0x000fe20000410000 */
[----:B------:R-:W-:Y:S01]  /*a050*/  FADD.FTZ R93, -R176, R93 ;  /* 0x0000005db05d7221 */ /* 0x000fe20000010100 */
[C---:B------:R-:W-:Y:S01]  /*a060*/  FMUL.FTZ R76, R35.reuse, R76 ;  /* 0x0000004c234c7220 */ /* 0x040fe20000410000 */
[C---:B------:R-:W-:Y:S01]  /*a070*/  FMUL.FTZ R78, R35.reuse, R78 ;  /* 0x0000004e234e7220 */ /* 0x040fe20000410000 */
[-C--:B------:R-:W-:Y:S01]  /*a080*/  FFMA.FTZ R224, R118, R27.reuse, R224 ;  /* 0x0000001b76e07223 */ /* 0x080fe200000100e0 */
[----:B------:R-:W-:Y:S01]  /*a090*/  FFMA.FTZ R35, R35, R27, R30 ;  /* 0x0000001b23237223 */ /* 0x000fe2000001001e */
[----:B------:R-:W-:Y:S01]  /*a0a0*/  FFMA.FTZ R27, R40, -R25, R205 ;  /* 0x80000019281b7223 */ /* 0x000fe200000100cd */
[-C--:B------:R-:W-:Y:S01]  /*a0b0*/  FMUL.FTZ R24, R94, -R93.reuse ;  /* 0x8000005d5e187220 */ /* 0x080fe20000410000 */
[----:B------:R-:W-:Y:S01]  /*a0c0*/  FMUL.FTZ R40, R40, R93 ;  /* 0x0000005d28287220 */ /* 0x000fe20000410000 */
[----:B------:R-:W-:Y:S01]  /*a0d0*/  FMUL.FTZ R29, R175, UR42 ;  /* 0x0000002aaf1d7c20 */ /* 0x000fe20008410000 */
[-C--:B------:R-:W-:Y:S01]  /*a0e0*/  FMUL.FTZ R94, R94, -R175.reuse ;  /* 0x800000af5e5e7220 */ /* 0x080fe20000410000 */
[-C--:B------:R-:W-:Y:S01]  /*a0f0*/  FFMA.FTZ R24, R95, R175.reuse, -R24 ;  /* 0x000000af5f187223 */ /* 0x080fe20000010818 */
[----:B------:R-:W-:Y:S01]  /*a100*/  FFMA.FTZ R26, R39, R175, R40 ;  /* 0x000000af271a7223 */ /* 0x000fe20000010028 */
[C---:B------:R-:W-:Y:S01]  /*a110*/  FMUL.FTZ R82, R119.reuse, R93 ;  /* 0x0000005d77527220 */ /* 0x040fe20000410000 */
[----:B------:R-:W-:Y:S01]  /*a120*/  FMUL.FTZ R40, R119, R175 ;  /* 0x000000af77287220 */ /* 0x000fe20000410000 */
[C---:B------:R-:W-:Y:S01]  /*a130*/  FMUL.FTZ R28, R93.reuse, UR42 ;  /* 0x0000002a5d1c7c20 */ /* 0x040fe20008410000 */
[----:B------:R-:W-:Y:S01]  /*a140*/  FFMA.FTZ R30, R93, UR43, -R29 ;  /* 0x0000002b5d1e7c23 */ /* 0x000fe2000801081d */
[----:B------:R-:W-:Y:S01]  /*a150*/  FFMA.FTZ R95, R95, R93, R94 ;  /* 0x0000005d5f5f7223 */ /* 0x000fe2000001005e */
[----:B------:R-:W-:Y:S01]  /*a160*/  FADD.FTZ R173, R173, R24 ;  /* 0x00000018adad7221 */ /* 0x000fe20000010000 */
[C---:B------:R-:W-:Y:S01]  /*a170*/  FMUL.FTZ R24, R27.reuse, R82 ;  /* 0x000000521b187220 */ /* 0x040fe20000410000 */
[----:B------:R-:W-:Y:S01]  /*a180*/  FMUL.FTZ R83, R27, R40 ;  /* 0x000000281b537220 */ /* 0x000fe20000410000 */
[----:B------:R-:W-:Y:S01]  /*a190*/  FFMA.FTZ R25, R39, -R25, R206 ;  /* 0x8000001927197223 */ /* 0x000fe200000100ce */
[----:B------:R-:W-:Y:S01]  /*a1a0*/  FFMA.FTZ R28, R175, UR43, R28 ;  /* 0x0000002baf1c7c23 */ /* 0x000fe2000801001c */
[----:B------:R-:W-:Y:S01]  /*a1b0*/  FMUL.FTZ R27, R27, R30 ;  /* 0x0000001e1b1b7220 */ /* 0x000fe20000410000 */
[----:B------:R-:W-:Y:S01]  /*a1c0*/  FADD.FTZ R95, -R174, R95 ;  /* 0x0000005fae5f7221 */ /* 0x000fe20000010100 */
[C---:B------:R-:W-:Y:S01]  /*a1d0*/  FFMA.FTZ R79, R25.reuse, R40, R24 ;  /* 0x00000028194f7223 */ /* 0x040fe20000010018 */
[C---:B------:R-:W-:Y:S01]  /*a1e0*/  FFMA.FTZ R83, R25.reuse, R82, -R83 ;  /* 0x0000005219537223 */ /* 0x040fe20000010853 */
[----:B------:R-:W-:Y:S01]  /*a1f0*/  FFMA.FTZ R27, R25, R28, R27 ;  /* 0x0000001c191b7223 */ /* 0x000fe2000001001b */
[-C--:B------:R-:W-:Y:S01]  /*a200*/  FMUL.FTZ R24, R96, -R95.reuse ;  /* 0x8000005f60187220 */ /* 0x080fe20000410000 */
[----:B------:R-:W-:Y:S01]  /*a210*/  SHF.L.U32 R25, R149, 0x10, RZ ;  /* 0x0000001095197819 */ /* 0x000fe200000006ff */
[C---:B------:R-:W-:Y:S01]  /*a220*/  FMUL.FTZ R40, R38.reuse, R40 ;  /* 0x0000002826287220 */ /* 0x040fe20000410000 */
[C---:B------:R-:W-:Y:S01]  /*a230*/  FMUL.FTZ R82, R38.reuse, R82 ;  /* 0x0000005226527220 */ /* 0x040fe20000410000 */
[-C--:B------:R-:W-:Y:S01]  /*a240*/  FFMA.FTZ R225, R119, R26.reuse, R225 ;  /* 0x0000001a77e17223 */ /* 0x080fe200000100e1 */
[----:B------:R-:W-:Y:S01]  /*a250*/  FFMA.FTZ R38, R38, R26, R27 ;  /* 0x0000001a26267223 */ /* 0x000fe2000001001b */
[----:B------:R-:W-:Y:S01]  /*a260*/  FMUL.FTZ R26, R42, R95 ;  /* 0x0000005f2a1a7220 */ /* 0x000fe20000410000 */
[----:B------:R-:W-:Y:S01]  /*a270*/  FFMA.FTZ R24, R97, R173, -R24 ;  /* 0x000000ad61187223 */ /* 0x000fe20000010818 */
[----:B------:R-:W-:Y:S01]  /*a280*/  FMUL.FTZ R27, R120, R25 ;  /* 0x00000019781b7220 */ /* 0x000fe20000410000 */
[-C--:B------:R-:W-:Y:S01]  /*a290*/  FMUL.FTZ R96, R96, -R173.reuse ;  /* 0x800000ad60607220 */ /* 0x080fe20000410000 */
[----:B------:R-:W-:Y:S01]  /*a2a0*/  FFMA.FTZ R29, R41, R173, R26 ;  /* 0x000000ad291d7223 */ /* 0x000fe2000001001a */
[----:B------:R-:W-:Y:S01]  /*a2b0*/  FMUL.FTZ R28, R173, UR42 ;  /* 0x0000002aad1c7c20 */ /* 0x000fe20008410000 */
[----:B------:R-:W-:Y:S01]  /*a2c0*/  FADD.FTZ R26, R171, R24 ;  /* 0x00000018ab1a7221 */ /* 0x000fe20000010000 */
[----:B------:R-:W-:Y:S01]  /*a2d0*/  FMUL.FTZ R24, R95, UR42 ;  /* 0x0000002a5f187c20 */ /* 0x000fe20008410000 */
[----:B------:R-:W-:Y:S01]  /*a2e0*/  FFMA.FTZ R42, R42, -R27, R203 ;  /* 0x8000001b2a2a7223 */ /* 0x000fe200000100cb */
[CC--:B------:R-:W-:Y:S01]  /*a2f0*/  FMUL.FTZ R86, R120.reuse, R95.reuse ;  /* 0x0000005f78567220 */ /* 0x0c0fe20000410000 */
[----:B------:R-:W-:Y:S01]  /*a300*/  FFMA.FTZ R97, R97, R95, R96 ;  /* 0x0000005f61617223 */ /* 0x000fe20000010060 */
[----:B------:R-:W-:Y:S01]  /*a310*/  FFMA.FTZ R31, R95, UR43, -R28 ;  /* 0x0000002b5f1f7c23 */ /* 0x000fe2000801081c */
[----:B------:R-:W-:Y:S01]  /*a320*/  FFMA.FTZ R28, R173, UR43, R24 ;  /* 0x0000002bad1c7c23 */ /* 0x000fe20008010018 */
[----:B------:R-:W-:Y:S01]  /*a330*/  FFMA.FTZ R27, R41, -R27, R204 ;  /* 0x8000001b291b7223 */ /* 0x000fe200000100cc */
[----:B------:R-:W-:Y:S01]  /*a340*/  FMUL.FTZ R84, R120, R173 ;  /* 0x000000ad78547220 */ /* 0x000fe20000410000 */
[----:B------:R-:W-:Y:S01]  /*a350*/  FMUL.FTZ R24, R42, R86 ;  /* 0x000000562a187220 */ /* 0x000fe20000410000 */
[----:B------:R-:W-:Y:S01]  /*a360*/  FADD.FTZ R97, -R172, R97 ;  /* 0x00000061ac617221 */ /* 0x000fe20000010100 */
[C---:B------:R-:W-:Y:S01]  /*a370*/  FMUL.FTZ R31, R42.reuse, R31 ;  /* 0x0000001f2a1f7220 */ /* 0x040fe20000410000 */
[-C--:B------:R-:W-:Y:S01]  /*a380*/  FMUL.FTZ R33, R42, R84.reuse ;  /* 0x000000542a217220 */ /* 0x080fe20000410000 */
[C---:B------:R-:W-:Y:S01]  /*a390*/  FFMA.FTZ R41, R27.reuse, R84, R24 ;  /* 0x000000541b297223 */ /* 0x040fe20000010018 */
[CC--:B------:R-:W-:Y:S01]  /*a3a0*/  FMUL.FTZ R24, R98.reuse, -R97.reuse ;  /* 0x8000006162187220 */ /* 0x0c0fe20000410000 */
[----:B------:R-:W-:Y:S01]  /*a3b0*/  FMUL.FTZ R98, R98, -R26 ;  /* 0x8000001a62627220 */ /* 0x000fe20000410000 */
[C---:B------:R-:W-:Y:S01]  /*a3c0*/  FFMA.FTZ R42, R27.reuse, R86, -R33 ;  /* 0x000000561b2a7223 */ /* 0x040fe20000010821 */
[----:B------:R-:W-:Y:S01]  /*a3d0*/  FFMA.FTZ R30, R27, R28, R31 ;  /* 0x0000001c1b1e7223 */ /* 0x000fe2000001001f */
[C---:B------:R-:W-:Y:S01]  /*a3e0*/  FFMA.FTZ R28, R99.reuse, R26, -R24 ;  /* 0x0000001a631c7223 */ /* 0x040fe20000010818 */
[----:B------:R-:W-:Y:S01]  /*a3f0*/  FFMA.FTZ R27, R99, R97, R98 ;  /* 0x00000061631b7223 */ /* 0x000fe20000010062 */
[----:B------:R-:W-:Y:S01]  /*a400*/  SHF.L.U32 R24, R150, 0x10, RZ ;  /* 0x0000001096187819 */ /* 0x000fe200000006ff */
[-C--:B------:R-:W-:Y:S01]  /*a410*/  FFMA.FTZ R226, R120, R29.reuse, R226 ;  /* 0x0000001d78e27223 */ /* 0x080fe200000100e2 */
[C---:B------:R-:W-:Y:S01]  /*a420*/  FFMA.FTZ R33, R25.reuse, R29, R30 ;  /* 0x0000001d19217223 */ /* 0x040fe2000001001e */
[----:B------:R-:W-:Y:S01]  /*a430*/  FADD.FTZ R27, -R170, R27 ;  /* 0x0000001baa1b7221 */ /* 0x000fe20000010100 */
[----:B------:R-:W-:Y:S01]  /*a440*/  FMUL.FTZ R84, R25, R84 ;  /* 0x0000005419547220 */ /* 0x000fe20000410000 */
[----:B------:R-:W-:Y:S01]  /*a450*/  FMUL.FTZ R29, R121, R24 ;  /* 0x00000018791d7220 */ /* 0x000fe20000410000 */
[----:B------:R-:W-:Y:S01]  /*a460*/  FMUL.FTZ R86, R25, R86 ;  /* 0x0000005619567220 */ /* 0x000fe20000410000 */
[----:B------:R-:W-:Y:S01]  /*a470*/  FADD.FTZ R169, R169, R28 ;  /* 0x0000001ca9a97221 */ /* 0x000fe20000010000 */
[----:B------:R-:W-:Y:S01]  /*a480*/  FMUL.FTZ R25, R44, R97 ;  /* 0x000000612c197220 */ /* 0x000fe20000410000 */
[----:B------:R-:W-:Y:S01]  /*a490*/  FMUL.FTZ R28, R100, -R27 ;  /* 0x8000001b641c7220 */ /* 0x000fe20000410000 */
[-C--:B------:R-:W-:Y:S01]  /*a4a0*/  FFMA.FTZ R44, R44, -R29.reuse, R201 ;  /* 0x8000001d2c2c7223 */ /* 0x080fe200000100c9 */
[C---:B------:R-:W-:Y:S01]  /*a4b0*/  FFMA.FTZ R31, R43.reuse, -R29, R202 ;  /* 0x8000001d2b1f7223 */ /* 0x040fe200000100ca */
[-C--:B------:R-:W-:Y:S01]  /*a4c0*/  FMUL.FTZ R100, R100, -R169.reuse ;  /* 0x800000a964647220 */ /* 0x080fe20000410000 */
[C---:B------:R-:W-:Y:S01]  /*a4d0*/  FMUL.FTZ R29, R26.reuse, UR42 ;  /* 0x0000002a1a1d7c20 */ /* 0x040fe20008410000 */
[-C--:B------:R-:W-:Y:S01]  /*a4e0*/  FFMA.FTZ R30, R43, R26.reuse, R25 ;  /* 0x0000001a2b1e7223 */ /* 0x080fe20000010019 */
[----:B------:R-:W-:Y:S01]  /*a4f0*/  FFMA.FTZ R28, R101, R169, -R28 ;  /* 0x000000a9651c7223 */ /* 0x000fe2000001081c */
[----:B------:R-:W-:Y:S01]  /*a500*/  FMUL.FTZ R25, R97, UR42 ;  /* 0x0000002a61197c20 */ /* 0x000fe20008410000 */
[----:B------:R-:W-:Y:S01]  /*a510*/  FMUL.FTZ R37, R121, R97 ;  /* 0x0000006179257220 */ /* 0x000fe20000410000 */
[----:B------:R-:W-:Y:S01]  /*a520*/  FFMA.FTZ R101, R101, R27, R100 ;  /* 0x0000001b65657223 */ /* 0x000fe20000010064 */
[----:B------:R-:W-:Y:S01]  /*a530*/  FFMA.FTZ R29, R97, UR43, -R29 ;  /* 0x0000002b611d7c23 */ /* 0x000fe2000801081d */
[----:B------:R-:W-:Y:S01]  /*a540*/  FADD.FTZ R142, R35, R142 ;  /* 0x0000008e238e7221 */ /* 0x000fe20000010000 */
[----:B------:R-:W-:Y:S01]  /*a550*/  FADD.FTZ R167, R167, R28 ;  /* 0x0000001ca7a77221 */ /* 0x000fe20000010000 */
[----:B------:R-:W-:Y:S01]  /*a560*/  FFMA.FTZ R28, R26, UR43, R25 ;  /* 0x0000002b1a1c7c23 */ /* 0x000fe20008010019 */
[----:B------:R-:W-:Y:S01]  /*a570*/  FMUL.FTZ R35, R121, R26 ;  /* 0x0000001a79237220 */ /* 0x000fe20000410000 */
[----:B------:R-:W-:Y:S01]  /*a580*/  FADD.FTZ R140, R33, R140 ;  /* 0x0000008c218c7221 */ /* 0x000fe20000010000 */
[----:B------:R-:W-:Y:S01]  /*a590*/  FMUL.FTZ R26, R44, R37 ;  /* 0x000000252c1a7220 */ /* 0x000fe20000410000 */
[----:B------:R-:W-:Y:S01]  /*a5a0*/  FADD.FTZ R168, -R168, R101 ;  /* 0x00000065a8a87221 */ /* 0x000fe20000010100 */
[----:B------:R-:W-:Y:S01]  /*a5b0*/  FMUL.FTZ R33, R44, R29 ;  /* 0x0000001d2c217220 */ /* 0x000fe20000410000 */
[C---:B------:R-:W-:Y:S01]  /*a5c0*/  FMUL.FTZ R29, R102.reuse, -R167 ;  /* 0x800000a7661d7220 */ /* 0x040fe20000410000 */
[C---:B------:R-:W-:Y:S01]  /*a5d0*/  FFMA.FTZ R43, R31.reuse, R35, R26 ;  /* 0x000000231f2b7223 */ /* 0x040fe2000001001a */
[----:B------:R-:W-:Y:S01]  /*a5e0*/  FMUL.FTZ R26, R102, -R168 ;  /* 0x800000a8661a7220 */ /* 0x000fe20000410000 */
[----:B------:R-:W-:Y:S01]  /*a5f0*/  FFMA.FTZ R33, R31, R28, R33 ;  /* 0x0000001c1f217223 */ /* 0x000fe20000010021 */
[----:B------:R-:W-:Y:S01]  /*a600*/  FFMA.FTZ R29, R103, R168, R29 ;  /* 0x000000a8671d7223 */ /* 0x000fe2000001001d */
[-C--:B------:R-:W-:Y:S01]  /*a610*/  FFMA.FTZ R229, R121, R30.reuse, R229 ;  /* 0x0000001e79e57223 */ /* 0x080fe200000100e5 */
[----:B------:R-:W-:Y:S01]  /*a620*/  FFMA.FTZ R26, R103, R167, -R26 ;  /* 0x000000a7671a7223 */ /* 0x000fe2000001081a */
[----:B------:R-:W-:Y:S01]  /*a630*/  FMUL.FTZ R90, R24, R35 ;  /* 0x00000023185a7220 */ /* 0x000fe20000410000 */
[----:B------:R-:W-:Y:S01]  /*a640*/  FADD.FTZ R36, -R166, R29 ;  /* 0x0000001da6247221 */ /* 0x000fe20000010100 */
[C---:B------:R-:W-:Y:S01]  /*a650*/  FMUL.FTZ R88, R24.reuse, R37 ;  /* 0x0000002518587220 */ /* 0x040fe20000410000 */
[----:B------:R-:W-:Y:S01]  /*a660*/  FFMA.FTZ R30, R24, R30, R33 ;  /* 0x0000001e181e7223 */ /* 0x000fe20000010021 */
[----:B------:R-:W-:Y:S01]  /*a670*/  FADD.FTZ R165, R165, R26 ;  /* 0x0000001aa5a57221 */ /* 0x000fe20000010000 */
[-C--:B------:R-:W-:Y:S01]  /*a680*/  FMUL.FTZ R24, R104, -R36.reuse ;  /* 0x8000002468187220 */ /* 0x080fe20000410000 */
[----:B------:R-:W-:Y:S01]  /*a690*/  SHF.L.U32 R25, R151, 0x10, RZ ;  /* 0x0000001097197819 */ /* 0x000fe200000006ff */
[----:B------:R-:W-:Y:S01]  /*a6a0*/  FMUL.FTZ R44, R44, R35 ;  /* 0x000000232c2c7220 */ /* 0x000fe20000410000 */
[-C--:B------:R-:W-:Y:S01]  /*a6b0*/  FMUL.FTZ R29, R104, -R165.reuse ;  /* 0x800000a5681d7220 */ /* 0x080fe20000410000 */
[C---:B------:R-:W-:Y:S01]  /*a6c0*/  FFMA.FTZ R24, R105.reuse, R165, -R24 ;  /* 0x000000a569187223 */ /* 0x040fe20000010818 */
[----:B------:R-:W-:Y:S01]  /*a6d0*/  FADD.FTZ R139, R30, R139 ;  /* 0x0000008b1e8b7221 */ /* 0x000fe20000010000 */
[----:B------:R-:W-:Y:S01]  /*a6e0*/  FMUL.FTZ R28, R122, R25 ;  /* 0x000000197a1c7220 */ /* 0x000fe20000410000 */
[----:B------:R-:W-:Y:S01]  /*a6f0*/  FFMA.FTZ R29, R105, R36, R29 ;  /* 0x00000024691d7223 */ /* 0x000fe2000001001d */
[----:B------:R-:W-:Y:S01]  /*a700*/  FADD.FTZ R163, R163, R24 ;  /* 0x00000018a3a37221 */ /* 0x000fe20000010000 */
[----:B------:R-:W-:Y:S01]  /*a710*/  FMUL.FTZ R24, R27, UR42 ;  /* 0x0000002a1b187c20 */ /* 0x000fe20008410000 */
[C---:B------:R-:W-:Y:S01]  /*a720*/  FFMA.FTZ R26, R46.reuse, -R28, R199 ;  /* 0x8000001c2e1a7223 */ /* 0x040fe200000100c7 */
[----:B------:R-:W-:Y:S01]  /*a730*/  FMUL.FTZ R46, R46, R27 ;  /* 0x0000001b2e2e7220 */ /* 0x000fe20000410000 */
[----:B------:R-:W-:Y:S01]  /*a740*/  FADD.FTZ R164, -R164, R29 ;  /* 0x0000001da4a47221 */ /* 0x000fe20000010100 */
[C---:B------:R-:W-:Y:S01]  /*a750*/  FMUL.FTZ R30, R169.reuse, UR42 ;  /* 0x0000002aa91e7c20 */ /* 0x040fe20008410000 */
[----:B------:R-:W-:Y:S01]  /*a760*/  FFMA.FTZ R29, R169, UR43, R24 ;  /* 0x0000002ba91d7c23 */ /* 0x000fe20008010018 */
[----:B------:R-:W-:Y:S01]  /*a770*/  FFMA.FTZ R44, R31, R37, -R44 ;  /* 0x000000251f2c7223 */ /* 0x000fe2000001082c */
[C---:B------:R-:W-:Y:S01]  /*a780*/  FMUL.FTZ R24, R108.reuse, -R163 ;  /* 0x800000a36c187220 */ /* 0x040fe20000410000 */
[----:B------:R-:W-:Y:S01]  /*a790*/  FFMA.FTZ R31, R45, R169, R46 ;  /* 0x000000a92d1f7223 */ /* 0x000fe2000001002e */
[-C--:B------:R-:W-:Y:S01]  /*a7a0*/  FMUL.FTZ R108, R108, -R164.reuse ;  /* 0x800000a46c6c7220 */ /* 0x080fe20000410000 */
[C---:B------:R-:W-:Y:S01]  /*a7b0*/  FMUL.FTZ R35, R122.reuse, R27 ;  /* 0x0000001b7a237220 */ /* 0x040fe20000410000 */
[----:B------:R-:W-:Y:S01]  /*a7c0*/  FMUL.FTZ R169, R122, R169 ;  /* 0x000000a97aa97220 */ /* 0x000fe20000410000 */
[----:B------:R-:W-:Y:S01]  /*a7d0*/  FFMA.FTZ R33, R27, UR43, -R30 ;  /* 0x0000002b1b217c23 */ /* 0x000fe2000801081e */
[----:B------:R-:W-:Y:S01]  /*a7e0*/  FFMA.FTZ R27, R109, R164, R24 ;  /* 0x000000a46d1b7223 */ /* 0x000fe20000010018 */
[----:B------:R-:W-:Y:S01]  /*a7f0*/  FFMA.FTZ R28, R45, -R28, R200 ;  /* 0x8000001c2d1c7223 */ /* 0x000fe200000100c8 */
[----:B------:R-:W-:Y:S01]  /*a800*/  FFMA.FTZ R108, R109, R163, -R108 ;  /* 0x000000a36d6c7223 */ /* 0x000fe2000001086c */
[C---:B------:R-:W-:Y:S01]  /*a810*/  FMUL.FTZ R45, R26.reuse, R35 ;  /* 0x000000231a2d7220 */ /* 0x040fe20000410000 */
[C---:B------:R-:W-:Y:S01]  /*a820*/  FMUL.FTZ R46, R26.reuse, R169 ;  /* 0x000000a91a2e7220 */ /* 0x040fe20000410000 */
[----:B------:R-:W-:Y:S01]  /*a830*/  FMUL.FTZ R24, R26, R33 ;  /* 0x000000211a187220 */ /* 0x000fe20000410000 */
[----:B------:R-:W-:Y:S01]  /*a840*/  FADD.FTZ R162, -R162, R27 ;  /* 0x0000001ba2a27221 */ /* 0x000fe20000010100 */
[----:B------:R-:W-:Y:S01]  /*a850*/  FADD.FTZ R161, R161, R108 ;  /* 0x0000006ca1a17221 */ /* 0x000fe20000010000 */
[C---:B------:R-:W-:Y:S01]  /*a860*/  FFMA.FTZ R45, R28.reuse, R169, R45 ;  /* 0x000000a91c2d7223 */ /* 0x040fe2000001002d */
[C---:B------:R-:W-:Y:S01]  /*a870*/  FFMA.FTZ R46, R28.reuse, R35, -R46 ;  /* 0x000000231c2e7223 */ /* 0x040fe2000001082e */
[----:B------:R-:W-:Y:S01]  /*a880*/  FFMA.FTZ R28, R28, R29, R24 ;  /* 0x0000001d1c1c7223 */ /* 0x000fe20000010018 */
[CC--:B------:R-:W-:Y:S01]  /*a890*/  FMUL.FTZ R24, R110.reuse, -R162.reuse ;  /* 0x800000a26e187220 */ /* 0x0c0fe20000410000 */
[----:B------:R-:W-:Y:S01]  /*a8a0*/  FMUL.FTZ R27, R110, -R161 ;  /* 0x800000a16e1b7220 */ /* 0x000fe20000410000 */
[----:B------:R-:W-:Y:S01]  /*a8b0*/  SHF.L.U32 R29, R157, 0x5, RZ ;  /* 0x000000059d1d7819 */ /* 0x000fe200000006ff */
[----:B------:R-:W-:Y:S01]  /*a8c0*/  FMUL.FTZ R34, R129, R81 ;  /* 0x0000005181227220 */ /* 0x000fe20000410000 */
[C---:B------:R-:W-:Y:S01]  /*a8d0*/  FFMA.FTZ R26, R111.reuse, R161, -R24 ;  /* 0x000000a16f1a7223 */ /* 0x040fe20000010818 */
[----:B------:R-:W-:Y:S01]  /*a8e0*/  FFMA.FTZ R27, R111, R162, R27 ;  /* 0x000000a26f1b7223 */ /* 0x000fe2000001001b */
[----:B------:R-:W-:Y:S01]  /*a8f0*/  FFMA.FTZ R24, R25, R31, R28 ;  /* 0x0000001f19187223 */ /* 0x000fe2000001001c */
[----:B------:R-:W-:Y:S01]  /*a900*/  IADD3 R28, R29, 0x3, RZ ;  /* 0x000000031d1c7810 */ /* 0x000fe20007ffe0ff */
[----:B------:R-:W-:Y:S01]  /*a910*/  FADD.FTZ R159, R159, R26 ;  /* 0x0000001a9f9f7221 */ /* 0x000fe20000010000 */
[----:B------:R-:W-:Y:S01]  /*a920*/  FADD.FTZ R160, -R160, R27 ;  /* 0x0000001ba0a07221 */ /* 0x000fe20000010100 */
[----:B------:R-:W-:Y:S01]  /*a930*/  IADD3 R26, R29, 0x2, RZ ;  /* 0x000000021d1a7810 */ /* 0x000fe20007ffe0ff */
[C---:B------:R-:W-:Y:S01]  /*a940*/  FMUL.FTZ R92, R25.reuse, R35 ;  /* 0x00000023195c7220 */ /* 0x040fe20000410000 */
[----:B------:R-:W-:Y:S01]  /*a950*/  FADD.FTZ R143, R32, R143 ;  /* 0x0000008f208f7221 */ /* 0x000fe20000010000 */
[-C--:B------:R-:W-:Y:S01]  /*a960*/  FFMA.FTZ R35, R80, -R34.reuse, R227 ;  /* 0x8000002250237223 */ /* 0x080fe200000100e3 */
[----:B------:R-:W-:Y:S01]  /*a970*/  LEA.HI.SX32 R170, R28, R29, 0x1b ;  /* 0x0000001d1caa7211 */ /* 0x000fe200078fdaff */
[----:B------:R-:W-:Y:S01]  /*a980*/  FMUL.FTZ R94, R25, R169 ;  /* 0x000000a9195e7220 */ /* 0x000fe20000410000 */
[----:B------:R-:W-:Y:S01]  /*a990*/  FFMA.FTZ R34, R59, -R34, R228 ;  /* 0x800000223b227223 */ /* 0x000fe200000100e4 */
[-C--:B------:R-:W-:Y:S01]  /*a9a0*/  LEA.HI.SX32 R166, R26, R29.reuse, 0x1b ;  /* 0x0000001d1aa67211 */ /* 0x080fe200078fdaff */
[----:B------:R-:W-:Y:S01]  /*a9b0*/  FMUL.FTZ R28, R129, R160 ;  /* 0x000000a0811c7220 */ /* 0x000fe20000410000 */
[----:B------:R-:W-:Y:S01]  /*a9c0*/  LEA.HI.SX32 R32, R29, R29, 0x1b ;  /* 0x0000001d1d207211 */ /* 0x000fe200078fdaff */
[----:B------:R-:W-:Y:S01]  /*a9d0*/  FMUL.FTZ R26, R129, R159 ;  /* 0x0000009f811a7220 */ /* 0x000fe20000410000 */
[----:B------:R-:W-:Y:S01]  /*a9e0*/  IADD3 R25, R29, 0x1, RZ ;  /* 0x000000011d197810 */ /* 0x000fe20007ffe0ff */
[----:B------:R-:W-:Y:S01]  /*a9f0*/  FMUL.FTZ R27, R128, R58 ;  /* 0x0000003a801b7220 */ /* 0x000fe20000410000 */
[----:B------:R-:W-:Y:S01]  /*aa00*/  FADD.FTZ R141, R38, R141 ;  /* 0x0000008d268d7221 */ /* 0x000fe20000010000 */
[----:B------:R-:W-:Y:S01]  /*aa10*/  FMUL.FTZ R30, R34, R28 ;  /* 0x0000001c221e7220 */ /* 0x000fe20000410000 */
[----:B------:R-:W-:Y:S01]  /*aa20*/  LEA R37, R32, R155, 0x2 ;  /* 0x0000009b20257211 */ /* 0x000fe200078e10ff */
[-C--:B------:R-:W-:Y:S01]  /*aa30*/  FMUL.FTZ R32, R34, R26.reuse ;  /* 0x0000001a22207220 */ /* 0x080fe20000410000 */
[----:B------:R-:W-:Y:S01]  /*aa40*/  LEA.HI.SX32 R38, R25, R29, 0x1b ;  /* 0x0000001d19267211 */ /* 0x000fe200078fdaff */
[----:B------:R-:W-:Y:S01]  /*aa50*/  FFMA.FTZ R33, R56, -R27, R192 ;  /* 0x8000001b38217223 */ /* 0x000fe200000100c0 */
[----:B------:R-:W-:Y:S01]  /*aa60*/  FMUL.FTZ R29, R128, R161 ;  /* 0x000000a1801d7220 */ /* 0x000fe20000410000 */
[-C--:B------:R-:W-:Y:S01]  /*aa70*/  FFMA.FTZ R30, R35, R26.reuse, R30 ;  /* 0x0000001a231e7223 */ /* 0x080fe2000001001e */
[----:B------:R-:W-:Y:S01]  /*aa80*/  LEA R39, R38, R155, 0x2 ;  /* 0x0000009b26277211 */ /* 0x000fe200078e10ff */
[----:B------:R-:W-:Y:S01]  /*aa90*/  FMUL.FTZ R26, R81, R26 ;  /* 0x0000001a511a7220 */ /* 0x000fe20000410000 */
[----:B------:R-:W-:Y:S01]  /*aaa0*/  FFMA.FTZ R25, R35, R28, -R32 ;  /* 0x0000001c23197223 */ /* 0x000fe20000010820 */
[----:B------:R-:W-:Y:S01]  /*aab0*/  FMUL.FTZ R85, R128, R162 ;  /* 0x000000a280557220 */ /* 0x000fe20000410000 */
[----:B------:R-:W-:Y:S01]  /*aac0*/  FFMA.FTZ R32, R57, -R27, R191 ;  /* 0x8000001b39207223 */ /* 0x000fe200000100bf */
[----:B------:R-:W-:Y:S01]  /*aad0*/  FMUL.FTZ R38, R33, R29 ;  /* 0x0000001d21267220 */ /* 0x000fe20000410000 */
[----:B------:R-:W-:Y:S01]  /*aae0*/  FFMA.FTZ R230, R122, R31, R230 ;  /* 0x0000001f7ae67223 */ /* 0x000fe200000100e6 */
[----:B------:R-:W-:Y:S01]  /*aaf0*/  FMUL.FTZ R28, R81, R28 ;  /* 0x0000001c511c7220 */ /* 0x000fe20000410000 */
[----:B------:R0:W-:Y:S01]  /*ab00*/  STS [R37+0x4200], R26 ;  /* 0x0042001a25007388 */ /* 0x0001e20000000800 */
[-C--:B------:R-:W-:Y:S01]  /*ab10*/  FMUL.FTZ R27, R33, R85.reuse ;  /* 0x00000055211b7220 */ /* 0x080fe20000410000 */
[----:B------:R-:W-:Y:S01]  /*ab20*/  FFMA.FTZ R38, R32, R85, -R38 ;  /* 0x0000005520267223 */ /* 0x000fe20000010826 */
[----:B------:R-:W-:Y:S01]  /*ab30*/  FADD.FTZ R25, RZ, R25 ;  /* 0x00000019ff197221 */ /* 0x000fe20000010000 */
[----:B------:R-:W-:Y:S01]  /*ab40*/  SHF.L.U32 R31, R153, 0x10, RZ ;  /* 0x00000010991f7819 */ /* 0x000fe200000006ff */
[----:B------:R-:W-:Y:S01]  /*ab50*/  FMUL.FTZ R89, R58, R29 ;  /* 0x0000001d3a597220 */ /* 0x000fe20000410000 */
[----:B------:R-:W-:Y:S01]  /*ab60*/  LEA R166, R166, R155, 0x2 ;  /* 0x0000009ba6a67211 */ /* 0x000fe200078e10ff */
[----:B------:R1:W-:Y:S01]  /*ab70*/  STS [R39+0x4204], R28 ;  /* 0x0042041c27007388 */ /* 0x0003e20000000800 */
[----:B------:R-:W-:Y:S01]  /*ab80*/  FFMA.FTZ R27, R32, R29, R27 ;  /* 0x0000001d201b7223 */ /* 0x000fe2000001001b */
[----:B------:R-:W-:Y:S01]  /*ab90*/  FADD.FTZ R30, RZ, R30 ;  /* 0x0000001eff1e7221 */ /* 0x000fe20000010000 */
[----:B0-----:R-:W-:Y:S01]  /*aba0*/  FMUL.FTZ R26, R125, R51 ;  /* 0x000000337d1a7220 */ /* 0x001fe20000410000 */
[----:B------:R-:W-:Y:S01]  /*abb0*/  FADD.FTZ R25, R25, R38 ;  /* 0x0000002619197221 */ /* 0x000fe20000010000 */
[----:B------:R-:W-:Y:S01]  /*abc0*/  FMUL.FTZ R38, R124, R31 ;  /* 0x0000001f7c267220 */ /* 0x000fe20000410000 */
[C---:B------:R-:W-:Y:S01]  /*abd0*/  FMUL.FTZ R96, R125.reuse, R163 ;  /* 0x000000a37d607220 */ /* 0x040fe20000410000 */
[----:B------:R-:W-:Y:S01]  /*abe0*/  FMUL.FTZ R98, R125, R164 ;  /* 0x000000a47d627220 */ /* 0x000fe20000410000 */
[----:B------:R-:W-:Y:S01]  /*abf0*/  FADD.FTZ R87, R30, R27 ;  /* 0x0000001b1e577221 */ /* 0x000fe20000010000 */
[----:B------:R0:W-:Y:S01]  /*ac00*/  STS [R166+0x4208], R89 ;  /* 0x00420859a6007388 */ /* 0x0001e20000000800 */
[-C--:B-1----:R-:W-:Y:S01]  /*ac10*/  FFMA.FTZ R28, R53, -R26.reuse, R193 ;  /* 0x8000001a351c7223 */ /* 0x082fe200000100c1 */
[----:B------:R-:W-:Y:S01]  /*ac20*/  FFMA.FTZ R29, R52, -R26, R194 ;  /* 0x8000001a341d7223 */ /* 0x000fe200000100c2 */
[-C--:B------:R-:W-:Y:S01]  /*ac30*/  FFMA.FTZ R27, R49, -R38.reuse, R196 ;  /* 0x80000026311b7223 */ /* 0x080fe200000100c4 */
[----:B------:R-:W-:Y:S01]  /*ac40*/  FFMA.FTZ R26, R50, -R38, R195 ;  /* 0x80000026321a7223 */ /* 0x000fe200000100c3 */
[----:B------:R-:W-:Y:S01]  /*ac50*/  FMUL.FTZ R38, R28, R98 ;  /* 0x000000621c267220 */ /* 0x000fe20000410000 */
[----:B------:R-:W-:Y:S01]  /*ac60*/  FMUL.FTZ R104, R124, R36 ;  /* 0x000000247c687220 */ /* 0x000fe20000410000 */
[----:B------:R-:W-:Y:S01]  /*ac70*/  SHF.L.U32 R30, R152, 0x10, RZ ;  /* 0x00000010981e7819 */ /* 0x000fe200000006ff */
[----:B------:R-:W-:Y:S01]  /*ac80*/  FMUL.FTZ R102, R124, R165 ;  /* 0x000000a57c667220 */ /* 0x000fe20000410000 */
[-C--:B------:R-:W-:Y:S01]  /*ac90*/  FFMA.FTZ R38, R29, R96.reuse, R38 ;  /* 0x000000601d267223 */ /* 0x080fe20000010026 */
[----:B0-----:R-:W-:Y:S01]  /*aca0*/  FMUL.FTZ R89, R28, R96 ;  /* 0x000000601c597220 */ /* 0x001fe20000410000 */
[----:B------:R-:W-:Y:S01]  /*acb0*/  FMUL.FTZ R106, R26, R104 ;  /* 0x000000681a6a7220 */ /* 0x000fe20000410000 */
[----:B------:R-:W-:Y:S01]  /*acc0*/  FMUL.FTZ R91, R123, R30 ;  /* 0x0000001e7b5b7220 */ /* 0x000fe20000410000 */
[----:B------:R-:W-:Y:S01]  /*acd0*/  FADD.FTZ R38, R87, R38 ;  /* 0x0000002657267221 */ /* 0x000fe20000010000 */
[----:B------:R-:W-:Y:S01]  /*ace0*/  FFMA.FTZ R100, R29, R98, -R89 ;  /* 0x000000621d647223 */ /* 0x000fe20000010859 */
[----:B------:R-:W-:Y:S01]  /*acf0*/  FMUL.FTZ R93, R123, R168 ;  /* 0x000000a87b5d7220 */ /* 0x000fe20000410000 */
[----:B------:R-:W-:Y:S01]  /*ad00*/  LEA R170, R170, R155, 0x2 ;  /* 0x0000009baaaa7211 */ /* 0x000fe200078e10ff */
[----:B------:R-:W-:Y:S01]  /*ad10*/  FMUL.FTZ R85, R58, R85 ;  /* 0x000000553a557220 */ /* 0x000fe20000410000 */
[----:B------:R-:W-:Y:S01]  /*ad20*/  FADD.FTZ R100, R25, R100 ;  /* 0x0000006419647221 */ /* 0x000fe20000010000 */
[-C--:B------:R-:W-:Y:S01]  /*ad30*/  FFMA.FTZ R25, R27, R102.reuse, R106 ;  /* 0x000000661b197223 */ /* 0x080fe2000001006a */
[----:B------:R-:W-:Y:S01]  /*ad40*/  FMUL.FTZ R106, R26, R102 ;  /* 0x000000661a6a7220 */ /* 0x000fe20000410000 */
[C---:B------:R-:W-:Y:S01]  /*ad50*/  FMUL.FTZ R96, R51.reuse, R96 ;  /* 0x0000006033607220 */ /* 0x040fe20000410000 */
[----:B------:R-:W-:Y:S01]  /*ad60*/  FMUL.FTZ R98, R51, R98 ;  /* 0x0000006233627220 */ /* 0x000fe20000410000 */
[----:B------:R-:W-:Y:S01]  /*ad70*/  FADD.FTZ R89, R38, R25 ;  /* 0x0000001926597221 */ /* 0x000fe20000010000 */
[-C--:B------:R-:W-:Y:S01]  /*ad80*/  FFMA.FTZ R38, R48, -R91.reuse, R197 ;  /* 0x8000005b30267223 */ /* 0x080fe200000100c5 */
[----:B------:R-:W-:Y:S01]  /*ad90*/  FFMA.FTZ R87, R27, R104, -R106 ;  /* 0x000000681b577223 */ /* 0x000fe2000001086a */
[----:B------:R-:W-:Y:S01]  /*ada0*/  FFMA.FTZ R25, R47, -R91, R198 ;  /* 0x8000005b2f197223 */ /* 0x000fe200000100c6 */
[----:B------:R-:W-:Y:S01]  /*adb0*/  FMUL.FTZ R91, R123, R167 ;  /* 0x000000a77b5b7220 */ /* 0x000fe20000410000 */
[----:B------:R-:W-:Y:S01]  /*adc0*/  FMUL.FTZ R106, R38, R93 ;  /* 0x0000005d266a7220 */ /* 0x000fe20000410000 */
[----:B------:R-:W-:Y:S01]  /*add0*/  FADD.FTZ R87, R100, R87 ;  /* 0x0000005764577221 */ /* 0x000fe20000010000 */
[----:B------:R-:W-:Y:S01]  /*ade0*/  FMUL.FTZ R102, R31, R102 ;  /* 0x000000661f667220 */ /* 0x000fe20000410000 */
[-C--:B------:R-:W-:Y:S01]  /*adf0*/  FMUL.FTZ R100, R38, R91.reuse ;  /* 0x0000005b26647220 */ /* 0x080fe20000410000 */
[-C--:B------:R-:W-:Y:S01]  /*ae00*/  FFMA.FTZ R106, R25, R91.reuse, R106 ;  /* 0x0000005b196a7223 */ /* 0x080fe2000001006a */
[C---:B------:R-:W-:Y:S01]  /*ae10*/  FMUL.FTZ R108, R30.reuse, R91 ;  /* 0x0000005b1e6c7220 */ /* 0x040fe20000410000 */
[----:B------:R-:W-:Y:S01]  /*ae20*/  FMUL.FTZ R104, R31, R104 ;  /* 0x000000681f687220 */ /* 0x000fe20000410000 */
[-C--:B------:R-:W-:Y:S01]  /*ae30*/  FFMA.FTZ R100, R25, R93.reuse, -R100 ;  /* 0x0000005d19647223 */ /* 0x080fe20000010864 */
[----:B------:R-:W-:Y:S01]  /*ae40*/  FADD.FTZ R106, R89, R106 ;  /* 0x0000006a596a7221 */ /* 0x000fe20000010000 */
[----:B------:R-:W-:Y:S01]  /*ae50*/  FMUL.FTZ R110, R30, R93 ;  /* 0x0000005d1e6e7220 */ /* 0x000fe20000410000 */
[----:B------:R-:W-:Y:S01]  /*ae60*/  STS [R170+0x420c], R85 ;  /* 0x00420c55aa007388 */ /* 0x000fe20000000800 */
[----:B------:R-:W-:Y:S01]  /*ae70*/  FADD.FTZ R87, R87, R100 ;  /* 0x0000006457577221 */ /* 0x000fe20000010000 */
[----:B------:R-:W-:Y:S01]  /*ae80*/  FADD.FTZ R106, R106, R45 ;  /* 0x0000002d6a6a7221 */ /* 0x000fe20000010000 */
[----:B------:R-:W-:Y:S01]  /*ae90*/  IADD3 R176, R157, 0x200, RZ ;  /* 0x000002009db07810 */ /* 0x000fe20007ffe0ff */
[----:B------:R0:W-:Y:S01]  /*aea0*/  STS [R37+0x4210], R96 ;  /* 0x0042106025007388 */ /* 0x0001e20000000800 */
        /* <DEDUP_REMOVED lines=10> */
[C---:B0-----:R-:W-:Y:S01]  /*af50*/  IADD3 R96, R157.reuse, 0xb00, RZ ;  /* 0x00000b009d607810 */ /* 0x041fe20007ffe0ff */
[----:B------:R0:W-:Y:S01]  /*af60*/  STS [R37+0x421c], R104 ;  /* 0x00421c6825007388 */ /* 0x0001e20000000800 */
[----:B------:R-:W-:Y:S01]  /*af70*/  FADD.FTZ R42, R42, R83 ;  /* 0x000000532a2a7221 */ /* 0x000fe20000010000 */
[----:B------:R-:W-:Y:S01]  /*af80*/  FADD.FTZ R106, R106, R75 ;  /* 0x0000004b6a6a7221 */ /* 0x000fe20000010000 */
[C---:B-1----:R-:W-:Y:S01]  /*af90*/  IADD3 R98, R157.reuse, 0xb80, RZ ;  /* 0x00000b809d627810 */ /* 0x042fe20007ffe0ff */
[----:B------:R-:W-:Y:S01]  /*afa0*/  STS [R37+0x4220], R108 ;  /* 0x0042206c25007388 */ /* 0x000fe20000000800 */
[----:B------:R-:W-:Y:S01]  /*afb0*/  FADD.FTZ R42, R42, R77 ;  /* 0x0000004d2a2a7221 */ /* 0x000fe20000010000 */
[----:B------:R-:W-:Y:S01]  /*afc0*/  FADD.FTZ R106, R106, R71 ;  /* 0x000000476a6a7221 */ /* 0x000fe20000010000 */
[C---:B------:R-:W-:Y:S01]  /*afd0*/  IADD3 R100, R157.reuse, 0xc00, RZ ;  /* 0x00000c009d647810 */ /* 0x040fe20007ffe0ff */
[----:B------:R-:W-:Y:S01]  /*afe0*/  STS [R37+0x4224], R110 ;  /* 0x0042246e25007388 */ /* 0x000fe20000000800 */
[----:B------:R-:W-:Y:S01]  /*aff0*/  FADD.FTZ R73, R42, R73 ;  /* 0x000000492a497221 */ /* 0x000fe20000010000 */
[----:B------:R-:W-:Y:S01]  /*b000*/  FADD.FTZ R67, R106, R67 ;  /* 0x000000436a437221 */ /* 0x000fe20000010000 */
[----:B------:R-:W-:Y:S01]  /*b010*/  IADD3 R42, R157, 0x80, RZ ;  /* 0x000000809d2a7810 */ /* 0x000fe20007ffe0ff */
[----:B------:R1:W-:Y:S01]  /*b020*/  STS [R37+0x4228], R94 ;  /* 0x0042285e25007388 */ /* 0x0003e20000000800 */
[----:B------:R-:W-:Y:S01]  /*b030*/  FADD.FTZ R172, R73, R68 ;  /* 0x0000004449ac7221 */ /* 0x000fe20000010000 */
[----:B------:R-:W-:Y:S01]  /*b040*/  FADD.FTZ R173, R67, R64 ;  /* 0x0000004043ad7221 */ /* 0x000fe20000010000 */
[C---:B------:R-:W-:Y:S01]  /*b050*/  IADD3 R64, R157.reuse, 0x380, RZ ;  /* 0x000003809d407810 */ /* 0x040fe20007ffe0ff */
[----:B------:R3:W-:Y:S01]  /*b060*/  STS [R37+0x422c], R92 ;  /* 0x00422c5c25007388 */ /* 0x0007e20000000800 */
[C---:B------:R-:W-:Y:S01]  /*b070*/  IADD3 R68, R157.reuse, 0x480, RZ ;  /* 0x000004809d447810 */ /* 0x040fe20007ffe0ff */
[C---:B------:R-:W-:Y:S01]  /*b080*/  FMUL.FTZ R174, R16.reuse, R227 ;  /* 0x000000e310ae7220 */ /* 0x040fe20000410000 */
[C---:B--2---:R-:W-:Y:S01]  /*b090*/  IADD3 R102, R157.reuse, 0xc80, RZ ;  /* 0x00000c809d667810 */ /* 0x044fe20007ffe0ff */
[----:B------:R2:W-:Y:S01]  /*b0a0*/  STS [R37+0x4230], R90 ;  /* 0x0042305a25007388 */ /* 0x0005e20000000800 */
[C---:B0-----:R-:W-:Y:S01]  /*b0b0*/  IADD3 R104, R157.reuse, 0xd00, RZ ;  /* 0x00000d009d687810 */ /* 0x041fe20007ffe0ff */
[----:B------:R-:W-:Y:S01]  /*b0c0*/  FFMA.FTZ R228, -R16, R228, -RZ ;  /* 0x000000e410e47223 */ /* 0x000fe200000109ff */
[C---:B-1----:R-:W-:Y:S01]  /*b0d0*/  IADD3 R94, R157.reuse, 0xa80, RZ ;  /* 0x00000a809d5e7810 */ /* 0x042fe20007ffe0ff */
[----:B------:R0:W-:Y:S01]  /*b0e0*/  STS [R37+0x4234], R88 ;  /* 0x0042345825007388 */ /* 0x0001e20000000800 */
[----:B------:R-:W-:Y:S01]  /*b0f0*/  IADD3 R106, R157, 0xd80, RZ ;  /* 0x00000d809d6a7810 */ /* 0x000fe20007ffe0ff */
[----:B------:R-:W-:Y:S01]  /*b100*/  FMUL.FTZ R191, R15, R191 ;  /* 0x000000bf0fbf7220 */ /* 0x000fe20000410000 */
[C---:B---3--:R-:W-:Y:S01]  /*b110*/  IADD3 R92, R157.reuse, 0xa00, RZ ;  /* 0x00000a009d5c7810 */ /* 0x048fe20007ffe0ff */
[----:B------:R1:W-:Y:S01]  /*b120*/  STS [R37+0x4238], R84 ;  /* 0x0042385425007388 */ /* 0x0003e20000000800 */
[----:B------:R-:W-:Y:S01]  /*b130*/  IADD3 R108, R157, 0xe00, RZ ;  /* 0x00000e009d6c7810 */ /* 0x000fe20007ffe0ff */
[----:B------:R-:W-:Y:S01]  /*b140*/  FFMA.FTZ R175, -R15, R192, -RZ ;  /* 0x000000c00faf7223 */ /* 0x000fe200000109ff */
[C---:B--2---:R-:W-:Y:S01]  /*b150*/  IADD3 R90, R157.reuse, 0x980, RZ ;  /* 0x000009809d5a7810 */ /* 0x044fe20007ffe0ff */
[----:B------:R2:W-:Y:S01]  /*b160*/  STS [R37+0x423c], R86 ;  /* 0x00423c5625007388 */ /* 0x0005e20000000800 */
[C---:B------:R-:W-:Y:S01]  /*b170*/  IADD3 R110, R157.reuse, 0xe80, RZ ;  /* 0x00000e809d6e7810 */ /* 0x040fe20007ffe0ff */
[----:B------:R-:W-:Y:S01]  /*b180*/  FADD.FTZ R177, R172, R23 ;  /* 0x00000017acb17221 */ /* 0x000fe20000010000 */
[----:B0-----:R-:W-:Y:S01]  /*b190*/  IADD3 R88, R157, 0x900, RZ ;  /* 0x000009009d587810 */ /* 0x001fe20007ffe0ff */
[----:B------:R0:W-:Y:S01]  /*b1a0*/  STS [R37+0x4240], R40 ;  /* 0x0042402825007388 */ /* 0x0001e20000000800 */
[-C--:B------:R-:W-:Y:S01]  /*b1b0*/  LEA.HI.SX32 R42, R42, R157.reuse, 0x1b ;  /* 0x0000009d2a2a7211 */ /* 0x080fe200078fdaff */
[----:B------:R-:W-:Y:S01]  /*b1c0*/  FMUL.FTZ R23, R167, UR42 ;  /* 0x0000002aa7177c20 */ /* 0x000fe20008410000 */
[C---:B-1----:R-:W-:Y:S01]  /*b1d0*/  IADD3 R84, R157.reuse, 0x800, RZ ;  /* 0x000008009d547810 */ /* 0x042fe20007ffe0ff */
[----:B------:R1:W-:Y:S01]  /*b1e0*/  STS [R37+0x4244], R82 ;  /* 0x0042445225007388 */ /* 0x0003e20000000800 */
[-C--:B------:R-:W-:Y:S01]  /*b1f0*/  LEA.HI.SX32 R44, R44, R157.reuse, 0x1b ;  /* 0x0000009d2c2c7211 */ /* 0x080fe200078fdaff */
[----:B------:R-:W-:Y:S01]  /*b200*/  FMUL.FTZ R48, R48, R168 ;  /* 0x000000a830307220 */ /* 0x000fe20000410000 */
[C---:B--2---:R-:W-:Y:S01]  /*b210*/  IADD3 R86, R157.reuse, 0x880, RZ ;  /* 0x000008809d567810 */ /* 0x044fe20007ffe0ff */
[----:B------:R2:W-:Y:S01]  /*b220*/  STS [R37+0x4248], R76 ;  /* 0x0042484c25007388 */ /* 0x0005e20000000800 */
[-C--:B------:R-:W-:Y:S01]  /*b230*/  LEA.HI.SX32 R46, R46, R157.reuse, 0x1b ;  /* 0x0000009d2e2e7211 */ /* 0x080fe200078fdaff */
[----:B------:R-:W-:Y:S01]  /*b240*/  FFMA.FTZ R23, R168, UR43, -R23 ;  /* 0x0000002ba8177c23 */ /* 0x000fe20008010817 */
[-C--:B0-----:R-:W-:Y:S01]  /*b250*/  LEA.HI.SX32 R40, R157, R157.reuse, 0x1b ;  /* 0x0000009d9d287211 */ /* 0x081fe200078fdaff */
[----:B------:R0:W-:Y:S01]  /*b260*/  STS [R37+0x424c], R78 ;  /* 0x00424c4e25007388 */ /* 0x0001e20000000800 */
[-C--:B------:R-:W-:Y:S01]  /*b270*/  LEA.HI.SX32 R64, R64, R157.reuse, 0x1b ;  /* 0x0000009d40407211 */ /* 0x080fe200078fdaff */
[----:B------:R-:W-:Y:S01]  /*b280*/  FADD.FTZ R20, R173, R20 ;  /* 0x00000014ad147221 */ /* 0x000fe20000010000 */
[C---:B-1----:R-:W-:Y:S01]  /*b290*/  IADD3 R82, R157.reuse, 0x780, RZ ;  /* 0x000007809d527810 */ /* 0x042fe20007ffe0ff */
[----:B------:R1:W-:Y:S01]  /*b2a0*/  STS [R37+0x4250], R72 ;  /* 0x0042504825007388 */ /* 0x0003e20000000800 */
[-C--:B------:R-:W-:Y:S01]  /*b2b0*/  LEA.HI.SX32 R68, R68, R157.reuse, 0x1b ;  /* 0x0000009d44447211 */ /* 0x080fe200078fdaff */
[----:B------:R-:W-:Y:S01]  /*b2c0*/  FMUL.FTZ R168, R168, UR42 ;  /* 0x0000002aa8a87c20 */ /* 0x000fe20008410000 */
[----:B--2---:R-:W-:Y:S01]  /*b2d0*/  IADD3 R76, R157, 0x680, RZ ;  /* 0x000006809d4c7810 */ /* 0x004fe20007ffe0ff */
[----:B------:R2:W-:Y:S01]  /*b2e0*/  STS [R37+0x4254], R74 ;  /* 0x0042544a25007388 */ /* 0x0005e20000000800 */
[-C--:B------:R-:W-:Y:S01]  /*b2f0*/  LEA.HI.SX32 R82, R82, R157.reuse, 0x1b ;  /* 0x0000009d52527211 */ /* 0x080fe200078fdaff */
[----:B------:R-:W-:Y:S01]  /*b300*/  FADD.FTZ R22, R177, R22 ;  /* 0x00000016b1167221 */ /* 0x000fe20000010000 */
[----:B0-----:R-:W-:Y:S01]  /*b310*/  IADD3 R78, R157, 0x700, RZ ;  /* 0x000007009d4e7810 */ /* 0x001fe20007ffe0ff */
[----:B------:R-:W-:Y:S01]  /*b320*/  STS [R37+0x4258], R69 ;  /* 0x0042584525007388 */ /* 0x000fe20000000800 */
[----:B------:R-:W-:Y:S01]  /*b330*/  LEA.HI.SX32 R76, R76, R157, 0x1b ;  /* 0x0000009d4c4c7211 */ /* 0x000fe200078fdaff */
[----:B------:R-:W-:Y:S01]  /*b340*/  FFMA.FTZ R47, R47, R167, R48 ;  /* 0x000000a72f2f7223 */ /* 0x000fe20000010030 */
[C---:B-1----:R-:W-:Y:S01]  /*b350*/  IADD3 R72, R157.reuse, 0x580, RZ ;  /* 0x000005809d487810 */ /* 0x042fe20007ffe0ff */
[----:B------:R0:W-:Y:S01]  /*b360*/  STS [R37+0x425c], R70 ;  /* 0x00425c4625007388 */ /* 0x0001e20000000800 */
[-C--:B------:R-:W-:Y:S01]  /*b370*/  LEA.HI.SX32 R78, R78, R157.reuse, 0x1b ;  /* 0x0000009d4e4e7211 */ /* 0x080fe200078fdaff */
[----:B------:R-:W-:Y:S01]  /*b380*/  FADD.FTZ R17, R20, R17 ;  /* 0x0000001114117221 */ /* 0x000fe20000010000 */
[C---:B--2---:R-:W-:Y:S01]  /*b390*/  IADD3 R74, R157.reuse, 0x600, RZ ;  /* 0x000006009d4a7810 */ /* 0x044fe20007ffe0ff */
[----:B------:R-:W-:Y:S01]  /*b3a0*/  STS [R37+0x4260], R65 ;  /* 0x0042604125007388 */ /* 0x000fe20000000800 */
[----:B------:R-:W-:Y:S01]  /*b3b0*/  LEA.HI.SX32 R72, R72, R157, 0x1b ;  /* 0x0000009d48487211 */ /* 0x000fe200078fdaff */
[----:B------:R-:W-:Y:S01]  /*b3c0*/  FMUL.FTZ R48, R38, R23 ;  /* 0x0000001726307220 */ /* 0x000fe20000410000 */
[----:B------:R-:W-:Y:S01]  /*b3d0*/  LEA.HI.SX32 R74, R74, R157, 0x1b ;  /* 0x0000009d4a4a7211 */ /* 0x000fe200078fdaff */
[----:B------:R1:W-:Y:S01]  /*b3e0*/  STS [R37+0x4264], R66 ;  /* 0x0042644225007388 */ /* 0x0003e20000000800 */
[----:B------:R-:W-:Y:S01]  /*b3f0*/  LEA R171, R40, R155, 0x2 ;  /* 0x0000009b28ab7211 */ /* 0x000fe200078e10ff */
[----:B------:R-:W-:Y:S01]  /*b400*/  FFMA.FTZ R20, -R14, R193, -RZ ;  /* 0x000000c10e147223 */ /* 0x000fe200000109ff */
[C---:B0-----:R-:W-:Y:S01]  /*b410*/  IADD3 R70, R157.reuse, 0x500, RZ ;  /* 0x000005009d467810 */ /* 0x041fe20007ffe0ff */
[----:B------:R0:W-:Y:S01]  /*b420*/  STS [R37+0x4268], R62 ;  /* 0x0042683e25007388 */ /* 0x0001e20000000800 */
[----:B------:R-:W-:Y:S01]  /*b430*/  LEA.HI.SX32 R84, R84, R157, 0x1b ;  /* 0x0000009d54547211 */ /* 0x000fe200078fdaff */
[----:B------:R-:W-:Y:S01]  /*b440*/  FFMA.FTZ R38, -R12, R197, -RZ ;  /* 0x000000c50c267223 */ /* 0x000fe200000109ff */
[-C--:B------:R-:W-:Y:S01]  /*b450*/  LEA.HI.SX32 R70, R70, R157.reuse, 0x1b ;  /* 0x0000009d46467211 */ /* 0x080fe200078fdaff */
[----:B------:R-:W-:Y:S01]  /*b460*/  STS [R37+0x426c], R63 ;  /* 0x00426c3f25007388 */ /* 0x000fe20000000800 */
[-C--:B------:R-:W-:Y:S01]  /*b470*/  LEA.HI.SX32 R86, R86, R157.reuse, 0x1b ;  /* 0x0000009d56567211 */ /* 0x080fe200078fdaff */
[----:B------:R-:W-:Y:S01]  /*b480*/  FMUL.FTZ R194, R14, R194 ;  /* 0x000000c20ec27220 */ /* 0x000fe20000410000 */
[----:B-1----:R-:W-:Y:S01]  /*b490*/  IADD3 R66, R157, 0x400, RZ ;  /* 0x000004009d427810 */ /* 0x002fe20007ffe0ff */
[----:B------:R1:W-:Y:S01]  /*b4a0*/  STS [R37+0x4270], R60 ;  /* 0x0042703c25007388 */ /* 0x0003e20000000800 */
[-C--:B------:R-:W-:Y:S01]  /*b4b0*/  LEA.HI.SX32 R88, R88, R157.reuse, 0x1b ;  /* 0x0000009d58587211 */ /* 0x080fe200078fdaff */
[----:B------:R-:W-:Y:S01]  /*b4c0*/  FMUL.FTZ R196, R13, R196 ;  /* 0x000000c40dc47220 */ /* 0x000fe20000410000 */
[----:B0-----:R-:W-:Y:S01]  /*b4d0*/  IADD3 R62, R157, 0x300, RZ ;  /* 0x000003009d3e7810 */ /* 0x001fe20007ffe0ff */
[----:B------:R-:W-:Y:S01]  /*b4e0*/  STS [R37+0x4274], R61 ;  /* 0x0042743d25007388 */ /* 0x000fe20000000800 */
[-C--:B------:R-:W-:Y:S01]  /*b4f0*/  LEA.HI.SX32 R66, R66, R157.reuse, 0x1b ;  /* 0x0000009d42427211 */ /* 0x080fe200078fdaff */
[----:B------:R-:W-:Y:S01]  /*b500*/  FMUL.FTZ R198, R12, R198 ;  /* 0x000000c60cc67220 */ /* 0x000fe20000410000 */
[-C--:B------:R-:W-:Y:S01]  /*b510*/  LEA.HI.SX32 R62, R62, R157.reuse, 0x1b ;  /* 0x0000009d3e3e7211 */ /* 0x080fe200078fdaff */
[----:B------:R0:W-:Y:S01]  /*b520*/  STS [R37+0x4278], R54 ;  /* 0x0042783625007388 */ /* 0x0001e20000000800 */
[-C--:B------:R-:W-:Y:S01]  /*b530*/  LEA.HI.SX32 R90, R90, R157.reuse, 0x1b ;  /* 0x0000009d5a5a7211 */ /* 0x080fe200078fdaff */
[----:B------:R-:W-:Y:S01]  /*b540*/  FMUL.FTZ R200, R11, R200 ;  /* 0x000000c80bc87220 */ /* 0x000fe20000410000 */
[----:B-1----:R-:W-:Y:S01]  /*b550*/  IADD3 R60, R157, 0x280, RZ ;  /* 0x000002809d3c7810 */ /* 0x002fe20007ffe0ff */
[----:B------:R1:W-:Y:S01]  /*b560*/  STS [R37+0x427c], R55 ;  /* 0x00427c3725007388 */ /* 0x0003e20000000800 */
[-C--:B------:R-:W-:Y:S01]  /*b570*/  LEA.HI.SX32 R92, R92, R157.reuse, 0x1b ;  /* 0x0000009d5c5c7211 */ /* 0x080fe200078fdaff */
[----:B------:R-:W-:Y:S01]  /*b580*/  FMUL.FTZ R202, R10, R202 ;  /* 0x000000ca0aca7220 */ /* 0x000fe20000410000 */
[-C--:B------:R-:W-:Y:S01]  /*b590*/  LEA.HI.SX32 R60, R60, R157.reuse, 0x1b ;  /* 0x0000009d3c3c7211 */ /* 0x080fe200078fdaff */
[----:B------:R-:W-:Y:S01]  /*b5a0*/  BAR.SYNC.DEFER_BLOCKING 0x0 ;  /* 0x0000000000007b1d */ /* 0x000fe20000010000 */
[-C--:B------:R-:W-:Y:S01]  /*b5b0*/  LEA.HI.SX32 R94, R94, R157.reuse, 0x1b ;  /* 0x0000009d5e5e7211 */ /* 0x080fe200078fdaff */
[----:B------:R-:W-:Y:S01]  /*b5c0*/  FMUL.FTZ R204, R9, R204 ;  /* 0x000000cc09cc7220 */ /* 0x000fe20000410000 */
[-C--:B0-----:R-:W-:Y:S01]  /*b5d0*/  LEA.HI.SX32 R54, R176, R157.reuse, 0x1b ;  /* 0x0000009db0367211 */ /* 0x081fe200078fdaff */
[----:B------:R-:W-:Y:S01]  /*b5e0*/  FMUL.FTZ R206, R8, R206 ;  /* 0x000000ce08ce7220 */ /* 0x000fe20000410000 */
[-C--:B------:R-:W-:Y:S01]  /*b5f0*/  LEA.HI.SX32 R96, R96, R157.reuse, 0x1b ;  /* 0x0000009d60607211 */ /* 0x080fe200078fdaff */
        /* <DEDUP_REMOVED lines=10> */
[----:B------:R-:W-:Y:S01]  /*b6a0*/  FFMA.FTZ R220, -R0, R220, -RZ ;  /* 0x000000dc00dc7223 */ /* 0x000fe200000109ff */
[-C--:B------:R-:W-:Y:S01]  /*b6b0*/  LEA.HI.SX32 R108, R108, R157.reuse, 0x1b ;  /* 0x0000009d6c6c7211 */ /* 0x080fe200078fdaff */
[----:B------:R-:W-:Y:S01]  /*b6c0*/  FMUL.FTZ R179, R165, UR42 ;  /* 0x0000002aa5b37c20 */ /* 0x000fe20008410000 */
[----:B------:R-:W-:Y:S01]  /*b6d0*/  LEA.HI.SX32 R110, R110, R157, 0x1b ;  /* 0x0000009d6e6e7211 */ /* 0x000fe200078fdaff */
[----:B------:R-:W-:Y:S01]  /*b6e0*/  FMUL.FTZ R176, R36, UR42 ;  /* 0x0000002a24b07c20 */ /* 0x000fe20008410000 */
[-C--:B------:R-:W-:Y:S01]  /*b6f0*/  LEA R40, R42, R155.reuse, 0x2 ;  /* 0x0000009b2a287211 */ /* 0x080fe200078e10ff */
[----:B------:R-:W-:Y:S01]  /*b700*/  FMUL.FTZ R177, R163, UR42 ;  /* 0x0000002aa3b17c20 */ /* 0x000fe20008410000 */
[-C--:B------:R-:W-:Y:S01]  /*b710*/  LEA R41, R44, R155.reuse, 0x2 ;  /* 0x0000009b2c297211 */ /* 0x080fe200078e10ff */
[----:B------:R-:W0:Y:S01]  /*b720*/  LDS R169, [R171+0x4200] ;  /* 0x00420000aba97984 */ /* 0x000e220000000800 */
[-C--:B------:R-:W-:Y:S01]  /*b730*/  LEA R42, R46, R155.reuse, 0x2 ;  /* 0x0000009b2e2a7211 */ /* 0x080fe200078e10ff */
[----:B------:R-:W-:Y:S01]  /*b740*/  FMUL.FTZ R172, R164, UR42 ;  /* 0x0000002aa4ac7c20 */ /* 0x000fe20008410000 */
[-C--:B------:R-:W-:Y:S01]  /*b750*/  LEA R43, R54, R155.reuse, 0x2 ;  /* 0x0000009b362b7211 */ /* 0x080fe200078e10ff */
[----:B------:R-:W2:Y:S01]  /*b760*/  LDS R85, [R41+0x4600] ;  /* 0x0046000029557984 */ /* 0x000ea20000000800 */
[-C--:B------:R-:W-:Y:S01]  /*b770*/  LEA R44, R60, R155.reuse, 0x2 ;  /* 0x0000009b3c2c7211 */ /* 0x080fe200078e10ff */
[----:B------:R-:W-:Y:S01]  /*b780*/  FFMA.FTZ R179, R36, UR43, -R179 ;  /* 0x0000002b24b37c23 */ /* 0x000fe200080108b3 */
[-C--:B------:R-:W-:Y:S01]  /*b790*/  LEA R45, R62, R155.reuse, 0x2 ;  /* 0x0000009b3e2d7211 */ /* 0x080fe200078e10ff */
[----:B------:R-:W3:Y:S01]  /*b7a0*/  LDS R87, [R43+0x4a00] ;  /* 0x004a00002b577984 */ /* 0x000ee20000000800 */
[-C--:B------:R-:W-:Y:S01]  /*b7b0*/  LEA R46, R64, R155.reuse, 0x2 ;  /* 0x0000009b402e7211 */ /* 0x080fe200078e10ff */
[----:B------:R-:W-:Y:S01]  /*b7c0*/  FFMA.FTZ R176, R165, UR43, R176 ;  /* 0x0000002ba5b07c23 */ /* 0x000fe200080100b0 */
[-C--:B------:R-:W-:Y:S01]  /*b7d0*/  LEA R54, R66, R155.reuse, 0x2 ;  /* 0x0000009b42367211 */ /* 0x080fe200078e10ff */
[----:B------:R-:W0:Y:S01]  /*b7e0*/  LDS R89, [R45+0x4e00] ;  /* 0x004e00002d597984 */ /* 0x000e220000000800 */
[-C--:B-1----:R-:W-:Y:S01]  /*b7f0*/  LEA R55, R68, R155.reuse, 0x2 ;  /* 0x0000009b44377211 */ /* 0x082fe200078e10ff */
[----:B------:R-:W-:Y:S01]  /*b800*/  FFMA.FTZ R177, R164, UR43, -R177 ;  /* 0x0000002ba4b17c23 */ /* 0x000fe200080108b1 */
[-C--:B------:R-:W-:Y:S01]  /*b810*/  LEA R60, R70, R155.reuse, 0x2 ;  /* 0x0000009b463c7211 */ /* 0x080fe200078e10ff */
[----:B------:R-:W1:Y:S01]  /*b820*/  LDS R91, [R54+0x5200] ;  /* 0x00520000365b7984 */ /* 0x000e620000000800 */
[-C--:B------:R-:W-:Y:S01]  /*b830*/  LEA R61, R72, R155.reuse, 0x2 ;  /* 0x0000009b483d7211 */ /* 0x080fe200078e10ff */
[----:B------:R-:W-:Y:S01]  /*b840*/  FFMA.FTZ R172, R163, UR43, R172 ;  /* 0x0000002ba3ac7c23 */ /* 0x000fe200080100ac */
[-C--:B------:R-:W-:Y:S01]  /*b850*/  LEA R62, R74, R155.reuse, 0x2 ;  /* 0x0000009b4a3e7211 */ /* 0x080fe200078e10ff */
[----:B------:R-:W0:Y:S01]  /*b860*/  LDS R93, [R60+0x5600] ;  /* 0x005600003c5d7984 */ /* 0x000e220000000800 */
[----:B------:R-:W-:-:S02]  /*b870*/  LEA R63, R76, R155, 0x2 ;  /* 0x0000009b4c3f7211 */ /* 0x000fc400078e10ff */
[-C--:B------:R-:W-:Y:S01]  /*b880*/  LEA R64, R78, R155.reuse, 0x2 ;  /* 0x0000009b4e407211 */ /* 0x080fe200078e10ff */
[----:B------:R-:W0:Y:S01]  /*b890*/  LDS R95, [R62+0x5a00] ;  /* 0x005a00003e5f7984 */ /* 0x000e220000000800 */
[-C--:B------:R-:W-:Y:S02]  /*b8a0*/  LEA R65, R82, R155.reuse, 0x2 ;  /* 0x0000009b52417211 */ /* 0x080fe400078e10ff */
[-C--:B------:R-:W-:Y:S01]  /*b8b0*/  LEA R66, R84, R155.reuse, 0x2 ;  /* 0x0000009b54427211 */ /* 0x080fe200078e10ff */
[----:B------:R-:W0:Y:S01]  /*b8c0*/  LDS R97, [R64+0x5e00] ;  /* 0x005e000040617984 */ /* 0x000e220000000800 */
[-C--:B------:R-:W-:Y:S02]  /*b8d0*/  LEA R67, R86, R155.reuse, 0x2 ;  /* 0x0000009b56437211 */ /* 0x080fe400078e10ff */
        /* <DEDUP_REMOVED lines=20> */
[----:B------:R-:W-:-:S03]  /*ba20*/  LEA R83, R158, R155, 0x2 ;  /* 0x0000009b9e537211 */ /* 0x000fc600078e10ff */
[----:B------:R-:W0:Y:S04]  /*ba30*/  LDS R98, [R65+0x6000] ;  /* 0x0060000041627984 */ /* 0x000e280000000800 */
        /* <DEDUP_REMOVED lines=16> */
[----:B------:R5:W-:Y:S04]  /*bb40*/  STS [R37+0x8400], R174 ;  /* 0x008400ae25007388 */ /* 0x000be80000000800 */
[----:B------:R-:W-:Y:S04]  /*bb50*/  STS [R39+0x8404], R228 ;  /* 0x008404e427007388 */ /* 0x000fe80000000800 */
[----:B------:R4:W-:Y:S01]  /*bb60*/  STS [R166+0x8408], R191 ;  /* 0x008408bfa6007388 */ /* 0x0009e20000000800 */
[----:B-----5:R-:W-:Y:S01]  /*bb70*/  FMUL.FTZ R174, R50, R36 ;  /* 0x0000002432ae7220 */ /* 0x020fe20000410000 */
[----:B------:R-:W-:-:S02]  /*bb80*/  FMUL.FTZ R50, R160, UR42 ;  /* 0x0000002aa0327c20 */ /* 0x000fc40008410000 */
[----:B------:R5:W-:Y:S02]  /*bb90*/  STS [R170+0x840c], R175 ;  /* 0x00840cafaa007388 */ /* 0x000be40000000800 */
[----:B------:R-:W-:Y:S02]  /*bba0*/  FFMA.FTZ R50, R159, UR43, R50 ;  /* 0x0000002b9f327c23 */ /* 0x000fe40008010032 */
[----:B------:R2:W-:Y:S01]  /*bbb0*/  STS [R37+0x8414], R20 ;  /* 0x0084141425007388 */ /* 0x0005e20000000800 */
[----:B----4-:R-:W-:Y:S01]  /*bbc0*/  FFMA.FTZ R166, R167, UR43, R168 ;  /* 0x0000002ba7a67c23 */ /* 0x010fe200080100a8 */
[----:B------:R-:W-:Y:S01]  /*bbd0*/  FADD.FTZ R167, R22, R21 ;  /* 0x0000001516a77221 */ /* 0x000fe20000010000 */
[----:B------:R-:W-:Y:S01]  /*bbe0*/  FFMA.FTZ R22, -R13, R195, -RZ ;  /* 0x000000c30d167223 */ /* 0x000fe200000109ff */
[----:B------:R-:W-:Y:S01]  /*bbf0*/  FFMA.FTZ R168, -R11, R199, -RZ ;  /* 0x000000c70ba87223 */ /* 0x000fe200000109ff */
[----:B-----5:R-:W-:Y:S01]  /*bc00*/  FFMA.FTZ R170, -R9, R203, -RZ ;  /* 0x000000cb09aa7223 */ /* 0x020fe200000109ff */
[----:B------:R4:W-:Y:S01]  /*bc10*/  STS [R37+0x8424], R38 ;  /* 0x0084242625007388 */ /* 0x0009e20000000800 */
[----:B------:R-:W-:Y:S01]  /*bc20*/  FMUL.FTZ R21, R161, UR42 ;  /* 0x0000002aa1157c20 */ /* 0x000fe20008410000 */
[----:B------:R-:W-:Y:S01]  /*bc30*/  FMUL.FTZ R175, R159, UR42 ;  /* 0x0000002a9faf7c20 */ /* 0x000fe20008410000 */
[----:B--2---:R-:W-:Y:S01]  /*bc40*/  FFMA.FTZ R20, -R10, R201, -RZ ;  /* 0x000000c90a147223 */ /* 0x004fe200000109ff */
[----:B------:R2:W-:Y:S02]  /*bc50*/  STS [R37+0x843c], R170 ;  /* 0x00843caa25007388 */ /* 0x0005e40000000800 */
[----:B------:R-:W-:-:S02]  /*bc60*/  FFMA.FTZ R175, R160, UR43, -R175 ;  /* 0x0000002ba0af7c23 */ /* 0x000fc400080108af */
[----:B------:R5:W-:Y:S01]  /*bc70*/  STS [R37+0x841c], R22 ;  /* 0x00841c1625007388 */ /* 0x000be20000000800 */
[----:B----4-:R-:W-:-:S03]  /*bc80*/  FFMA.FTZ R38, -R7, R207, -RZ ;  /* 0x000000cf07267223 */ /* 0x010fc600000109ff */
[----:B------:R4:W-:Y:S01]  /*bc90*/  STS [R37+0x842c], R168 ;  /* 0x00842ca825007388 */ /* 0x0009e20000000800 */
[----:B--2---:R-:W-:-:S03]  /*bca0*/  FFMA.FTZ R170, -R4, R213, -RZ ;  /* 0x000000d504aa7223 */ /* 0x004fc600000109ff */
[----:B------:R2:W-:Y:S01]  /*bcb0*/  STS [R37+0x8434], R20 ;  /* 0x0084341425007388 */ /* 0x0005e20000000800 */
[----:B-----5:R-:W-:-:S03]  /*bcc0*/  FFMA.FTZ R22, -R8, R205, -RZ ;  /* 0x000000cd08167223 */ /* 0x020fc600000109ff */
[----:B------:R5:W-:Y:S01]  /*bcd0*/  STS [R37+0x8464], R170 ;  /* 0x008464aa25007388 */ /* 0x000be20000000800 */
[----:B----4-:R-:W-:-:S03]  /*bce0*/  FFMA.FTZ R168, -R6, R209, -RZ ;  /* 0x000000d106a87223 */ /* 0x010fc600000109ff */
[----:B------:R4:W-:Y:S01]  /*bcf0*/  STS [R37+0x8444], R22 ;  /* 0x0084441625007388 */ /* 0x0009e20000000800 */
[----:B--2---:R-:W-:-:S03]  /*bd00*/  FFMA.FTZ R20, -R5, R211, -RZ ;  /* 0x000000d305147223 */ /* 0x004fc600000109ff */
[----:B------:R2:W-:Y:S01]  /*bd10*/  STS [R37+0x844c], R38 ;  /* 0x00844c2625007388 */ /* 0x0005e20000000800 */
[----:B-----5:R-:W-:-:S03]  /*bd20*/  MOV R170, UR17 ;  /* 0x0000001100aa7c02 */ /* 0x020fc60008000f00 */
[----:B------:R5:W-:Y:S01]  /*bd30*/  STS [R37+0x8454], R168 ;  /* 0x008454a825007388 */ /* 0x000be20000000800 */
[----:B------:R-:W-:Y:S01]  /*bd40*/  LEA R170, R170, -R157, 0x1 ;  /* 0x8000009daaaa7211 */ /* 0x000fe200078e08ff */
[----:B----4-:R-:W-:Y:S02]  /*bd50*/  FFMA.FTZ R22, -R3, R215, -RZ ;  /* 0x000000d703167223 */ /* 0x010fe400000109ff */
[----:B------:R4:W-:Y:S01]  /*bd60*/  STS [R37+0x845c], R20 ;  /* 0x00845c1425007388 */ /* 0x0009e20000000800 */
[----:B------:R-:W-:Y:S01]  /*bd70*/  ISETP.GE.AND P1, PT, R170, 0x1, PT ;  /* 0x00000001aa00780c */ /* 0x000fe20003f26270 */
[----:B--2---:R-:W-:Y:S02]  /*bd80*/  FFMA.FTZ R38, -R2, R217, -RZ ;  /* 0x000000d902267223 */ /* 0x004fe400000109ff */
[----:B------:R-:W-:Y:S01]  /*bd90*/  STS [R37+0x8410], R194 ;  /* 0x008410c225007388 */ /* 0x000fe20000000800 */
[----:B-----5:R-:W-:-:S03]  /*bda0*/  FMUL.FTZ R168, R0, R219 ;  /* 0x000000db00a87220 */ /* 0x020fc60000410000 */
[----:B------:R-:W-:Y:S01]  /*bdb0*/  STS [R37+0x8418], R196 ;  /* 0x008418c425007388 */ /* 0x000fe20000000800 */
[----:B----4-:R-:W-:-:S03]  /*bdc0*/  FMUL.FTZ R20, R162, UR42 ;  /* 0x0000002aa2147c20 */ /* 0x010fc60008410000 */
[----:B------:R-:W-:Y:S01]  /*bdd0*/  STS [R37+0x8420], R198 ;  /* 0x008420c625007388 */ /* 0x000fe20000000800 */
[----:B------:R-:W-:-:S03]  /*bde0*/  FFMA.FTZ R173, R161, UR43, R20 ;  /* 0x0000002ba1ad7c23 */ /* 0x000fc60008010014 */
[----:B------:R-:W-:Y:S04]  /*bdf0*/  STS [R37+0x8428], R200 ;  /* 0x008428c825007388 */ /* 0x000fe80000000800 */
        /* <DEDUP_REMOVED lines=11> */
[----:B------:R2:W-:Y:S04]  /*beb0*/  STS [R37+0x8478], R168 ;  /* 0x008478a825007388 */ /* 0x0005e80000000800 */
[----:B------:R4:W-:Y:S01]  /*bec0*/  STS [R37+0x847c], R220 ;  /* 0x00847cdc25007388 */ /* 0x0009e20000000800 */
[----:B--2---:R-:W-:Y:S01]  /*bed0*/  FFMA.FTZ R168, R162, UR43, -R21 ;  /* 0x0000002ba2a87c23 */ /* 0x004fe20008010815 */
[----:B------:R-:W-:Y:S06]  /*bee0*/  BAR.SYNC.DEFER_BLOCKING 0x0 ;  /* 0x0000000000007b1d */ /* 0x000fec0000010000 */
[----:B01-3--:R-:W-:Y:S05]  /*bef0*/  @!P1 BRA `(.L_x_2349) ;  /* 0x0000000000bc9947 */ /* 0x00bfea0003800000 */
[----:B------:R-:W-:Y:S01]  /*bf00*/  UIMAD UR44, UR21, UR40, URZ ;  /* 0x00000028152c72a4 */ /* 0x000fe2000f8e023f */
[----:B------:R-:W0:Y:S01]  /*bf10*/  LDS R171, [R171+0x8400] ;  /* 0x00840000abab7984 */ /* 0x000e220000000800 */
[----:B------:R-:W-:Y:S01]  /*bf20*/  UIMAD.WIDE.U32 UR42, UR10, UR40, URZ ;  /* 0x000000280a2a72a5 */ /* 0x000fe2000f8e003f */
[----:B------:R-:W-:Y:S01]  /*bf30*/  MOV R21, UR28 ;  /* 0x0000001c00157c02 */ /* 0x000fe20008000f00 */
[----:B------:R-:W-:Y:S02]  /*bf40*/  UIMAD UR55, UR10, UR41, UR44 ;  /* 0x000000290a3772a4 */ /* 0x000fe4000f8e022c */
[----:B------:R-:W-:Y:S02]  /*bf50*/  USHF.R.U32.HI UR44, URZ, 0x1, UR39 ;  /* 0x000000013f2c7899 */ /* 0x000fe40008011627 */
[----:B------:R-:W-:Y:S02]  /*bf60*/  USHF.R.U64 UR45, UR38, 0x1, UR39 ;  /* 0x00000001262d7899 */ /* 0x000fe40008001227 */
[----:B------:R-:W-:-:S02]  /*bf70*/  UIMAD UR44, UR44, UR9, URZ ;  /* 0x000000092c2c72a4 */ /* 0x000fc4000f8e023f */
[----:B------:R-:W-:Y:S02]  /*bf80*/  UIADD3 UR43, UR43, UR55, URZ ;  /* 0x000000372b2b7290 */ /* 0x000fe4000fffe03f */
[----:B------:R-:W-:Y:S02]  /*bf90*/  UIMAD UR55, UR20, UR45, UR44 ;  /* 0x0000002d143772a4 */ /* 0x000fe4000f8e022c */
[----:B------:R-:W-:Y:S02]  /*bfa0*/  UIMAD.WIDE.U32 UR42, UR9, UR45, UR42 ;  /* 0x0000002d092a72a5 */ /* 0x000fe4000f8e002a */
[----:B------:R-:W-:Y:S01]  /*bfb0*/  USHF.R.U64 UR57, UR30, 0x1, UR31 ;  /* 0x000000011e397899 */ /* 0x000fe2000800121f */
[----:B------:R-:W-:Y:S01]  /*bfc0*/  ULDC.64 UR44, c[0x0][0x3d0] ;  /* 0x0000f400002c7ab9 */ /* 0x000fe20000000a00 */
[----:B------:R-:W-:Y:S02]  /*bfd0*/  UIADD3 UR55, UR43, UR55, URZ ;  /* 0x000000372b377290 */ /* 0x000fe4000fffe03f */
[----:B------:R-:W-:-:S04]  /*bfe0*/  ULEA UR44, UP0, UR42, UR44, 0x3 ;  /* 0x0000002c2a2c7291 */ /* 0x000fc8000f80183f */
[----:B------:R-:W-:Y:S02]  /*bff0*/  ULEA.HI.X UR45, UR42, UR45, UR55, 0x3, UP0 ;  /* 0x0000002d2a2d7291 */ /* 0x000fe400080f1c37 */
[----:B------:R-:W-:Y:S02]  /*c000*/  UIMAD UR55, UR21, UR32, URZ ;  /* 0x00000020153772a4 */ /* 0x000fe4000f8e023f */
[----:B------:R-:W-:Y:S02]  /*c010*/  UIMAD.WIDE.U32 UR42, UR10, UR32, URZ ;  /* 0x000000200a2a72a5 */ /* 0x000fe4000f8e003f */
[----:B------:R-:W-:-:S04]  /*c020*/  UIMAD UR55, UR10, UR33, UR55 ;  /* 0x000000210a3772a4 */ /* 0x000fc8000f8e0237 */
[----:B------:R-:W-:Y:S02]  /*c030*/  UIADD3 UR43, UR43, UR55, URZ ;  /* 0x000000372b2b7290 */ /* 0x000fe4000fffe03f */
[----:B------:R-:W-:Y:S02]  /*c040*/  USHF.R.U32.HI UR55, URZ, 0x1, UR31 ;  /* 0x000000013f377899 */ /* 0x000fe4000801161f */
[----:B------:R-:W-:Y:S02]  /*c050*/  UIMAD.WIDE.U32 UR42, UR9, UR57, UR42 ;  /* 0x00000039092a72a5 */ /* 0x000fe4000f8e002a */
[----:B------:R-:W-:-:S04]  /*c060*/  UIMAD UR55, UR55, UR9, URZ ;  /* 0x00000009373772a4 */ /* 0x000fc8000f8e023f */
[----:B------:R-:W-:-:S04]  /*c070*/  UIMAD UR55, UR20, UR57, UR55 ;  /* 0x00000039143772a4 */ /* 0x000fc8000f8e0237 */
[----:B------:R-:W-:Y:S02]  /*c080*/  UIADD3 UR55, UR43, UR55, URZ ;  /* 0x000000372b377290 */ /* 0x000fe4000fffe03f */
[----:B------:R-:W-:-:S04]  /*c090*/  ULEA UR43, UP0, UR42, UR34, 0x3 ;  /* 0x000000222a2b7291 */ /* 0x000fc8000f80183f */
[----:B------:R-:W-:Y:S02]  /*c0a0*/  ULEA.HI.X UR55, UR42, UR35, UR55, 0x3, UP0 ;  /* 0x000000232a377291 */ /* 0x000fe400080f1c37 */
[----:B------:R-:W-:-:S06]  /*c0b0*/  ULEA UR42, UR16, 0xfffff000, 0xc ;  /* 0xfffff000102a7891 */ /* 0x000fcc000f8e603f */
[----:B------:R-:W-:Y:S02]  /*c0c0*/  IADD3 R22, P1, R157, UR42, RZ ;  /* 0x0000002a9d167c10 */ /* 0x000fe4000ff3e0ff */
[----:B------:R-:W-:Y:S01]  /*c0d0*/  MOV R20, UR42 ;  /* 0x0000002a00147c02 */ /* 0x000fe20008000f00 */
[----:B------:R-:W-:-:S03]  /*c0e0*/  USHF.R.S32.HI UR42, URZ, 0x1f, UR6 ;  /* 0x0000001f3f2a7899 */ /* 0x000fc60008011406 */
[----:B------:R-:W-:Y:S01]  /*c0f0*/  LEA.HI.X.SX32 R23, R20, RZ, 0x1, P1 ;  /* 0x000000ff14177211 */ /* 0x000fe200008f0eff */
[----:B------:R-:W-:Y:S02]  /*c100*/  UIMAD UR57, UR42, UR28, URZ ;  /* 0x0000001c2a3972a4 */ /* 0x000fe4000f8e023f */
[----:B------:R-:W-:Y:S02]  /*c110*/  UIMAD UR42, UR42, UR36, URZ ;  /* 0x000000242a2a72a4 */ /* 0x000fe4000f8e023f */
[----:B------:R-:W-:Y:S02]  /*c120*/  UIMAD UR57, UR6, UR29, UR57 ;  /* 0x0000001d063972a4 */ /* 0x000fe4000f8e0239 */
[----:B------:R-:W-:Y:S01]  /*c130*/  IMAD.WIDE.U32 R20, R21, UR6, R22 ;  /* 0x0000000615147c25 */ /* 0x000fe2000f8e0016 */
[----:B------:R-:W-:-:S04]  /*c140*/  UIMAD UR42, UR6, UR37, UR42 ;  /* 0x00000025062a72a4 */ /* 0x000fc8000f8e022a */
[----:B----4-:R-:W-:Y:S02]  /*c150*/  IADD3 R37, R21, UR57, RZ ;  /* 0x0000003915257c10 */ /* 0x010fe4000fffe0ff */
[----:B------:R-:W-:Y:S02]  /*c160*/  MOV R21, UR36 ;  /* 0x0000002400157c02 */ /* 0x000fe40008000f00 */
[----:B------:R-:W-:-:S03]  /*c170*/  LEA R36, P1, R20, UR43, 0x2 ;  /* 0x0000002b14247c11 */ /* 0x000fc6000f8210ff */
[----:B------:R-:W-:Y:S01]  /*c180*/  IMAD.WIDE.U32 R22, R21, UR6, R22 ;  /* 0x0000000615167c25 */ /* 0x000fe2000f8e0016 */
[----:B------:R-:W-:-:S04]  /*c190*/  LEA.HI.X R37, R20, UR55, R37, 0x2, P1 ;  /* 0x0000003714257c11 */ /* 0x000fc800088f1425 */
[----:B------:R-:W-:Y:S01]  /*c1a0*/  IADD3 R21, R23, UR42, RZ ;  /* 0x0000002a17157c10 */ /* 0x000fe2000fffe0ff */
[----:B------:R1:W-:Y:S01]  /*c1b0*/  REDG.E.ADD.F32.FTZ.RN.STRONG.GPU desc[UR22][R36.64], R169 ;  /* 0x000000a9240079a6 */ /* 0x0003e2000c10f396 */
[----:B------:R-:W-:-:S04]  /*c1c0*/  LEA R38, P2, R22, UR44, 0x2 ;  /* 0x0000002c16267c11 */ /* 0x000fc8000f8410ff */
[----:B------:R-:W-:-:S05]  /*c1d0*/  LEA.HI.X R39, R22, UR45, R21, 0x2, P2 ;  /* 0x0000002d16277c11 */ /* 0x000fca00090f1415 */
[----:B0-----:R1:W-:Y:S04]  /*c1e0*/  REDG.E.ADD.F32.FTZ.RN.STRONG.GPU desc[UR22][R38.64], R171 ;  /* 0x000000ab260079a6 */ /* 0x0013e8000c10f396 */
.L_x_2349:
[----:B------:R-:W-:Y:S05]  /*c1f0*/  BSYNC B0 ;  /* 0x0000000000007941 */ /* 0x000fea0003800000 */
.L_x_2348:
[----:B------:R-:W-:Y:S01]  /*c200*/  USHF.R.U32.HI UR42, URZ, 0x1, UR39 ;  /* 0x000000013f2a7899 */ /* 0x000fe20008011627 */
[----:B------:R-:W-:Y:S01]  /*c210*/  FADD.FTZ R167, R167, R18 ;  /* 0x00000012a7a77221 */ /* 0x000fe20000010000 */
[----:B------:R-:W-:Y:S01]  /*c220*/  USHF.R.U64 UR44, UR38, 0x1, UR39 ;  /* 0x00000001262c7899 */ /* 0x000fe20008001227 */
[----:B------:R-:W-:Y:S01]  /*c230*/  FADD.FTZ R18, R17, R19 ;  /* 0x0000001311127221 */ /* 0x000fe20000010000 */
[----:B------:R-:W-:Y:S01]  /*c240*/  UIMAD UR45, UR42, UR9, URZ ;  /* 0x000000092a2d72a4 */ /* 0x000fe2000f8e023f */
[----:B------:R0:W2:Y:S01]  /*c250*/  LDS R17, [R40+0x8600] ;  /* 0x0086000028117984 */ /* 0x0000a20000000800 */
[----:B------:R-:W-:Y:S01]  /*c260*/  UIMAD.WIDE.U32 UR42, UR44, UR9, URZ ;  /* 0x000000092c2a72a5 */ /* 0x000fe2000f8e003f */
[----:B------:R-:W3:Y:S01]  /*c270*/  LDC.64 R22, c[0x0][0x360] ;  /* 0x0000d800ff167b82 */ /* 0x000ee20000000a00 */
[----:B------:R-:W-:Y:S01]  /*c280*/  UIMAD UR45, UR20, UR44, UR45 ;  /* 0x0000002c142d72a4 */ /* 0x000fe2000f8e022d */
[----:B-1----:R-:W-:Y:S01]  /*c290*/  SHF.L.U32 R36, R157, 0x2, RZ ;  /* 0x000000029d247819 */ /* 0x002fe200000006ff */
[----:B------:R-:W-:Y:S01]  /*c2a0*/  UIMAD UR55, UR21, UR40, URZ ;  /* 0x00000028153772a4 */ /* 0x000fe2000f8e023f */
[----:B----4-:R-:W-:Y:S01]  /*c2b0*/  SHF.R.U32.HI R37, RZ, 0x1e, R157 ;  /* 0x0000001eff257819 */ /* 0x010fe2000001169d */
[----:B------:R-:W-:Y:S01]  /*c2c0*/  UIADD3 UR43, UR45, UR43, URZ ;  /* 0x0000002b2d2b7290 */ /* 0x000fe2000fffe03f */
[----:B------:R-:W-:Y:S01]  /*c2d0*/  BSSY B0, `(.L_x_2350) ;  /* 0x000002b000007945 */ /* 0x000fe20003800000 */
[----:B------:R-:W-:Y:S01]  /*c2e0*/  UIMAD UR55, UR10, UR41, UR55 ;  /* 0x000000290a3772a4 */ /* 0x000fe2000f8e0237 */
[----:B------:R-:W1:Y:S01]  /*c2f0*/  LDC.64 R20, c[0x0][0x380] ;  /* 0x0000e000ff147b82 */ /* 0x000e620000000a00 */
[----:B------:R-:W-:Y:S01]  /*c300*/  UIMAD.WIDE.U32 UR42, UR10, UR40, UR42 ;  /* 0x000000280a2a72a5 */ /* 0x000fe2000f8e002a */
[----:B------:R-:W-:-:S03]  /*c310*/  ULDC.64 UR44, c[0x0][0x3d0] ;  /* 0x0000f400002c7ab9 */ /* 0x000fc60000000a00 */
[----:B------:R-:W-:Y:S02]  /*c320*/  UIADD3 UR55, UR55, UR43, URZ ;  /* 0x0000002b37377290 */ /* 0x000fe4000fffe03f */
[----:B------:R-:W-:Y:S02]  /*c330*/  ULEA UR44, UP0, UR42, UR44, 0x3 ;  /* 0x0000002c2a2c7291 */ /* 0x000fe4000f80183f */
[----:B------:R-:W-:Y:S02]  /*c340*/  USHF.R.U32.HI UR43, URZ, 0x1, UR31 ;  /* 0x000000013f2b7899 */ /* 0x000fe4000801161f */
[----:B------:R-:W-:Y:S02]  /*c350*/  ULEA.HI.X UR45, UR42, UR45, UR55, 0x3, UP0 ;  /* 0x0000002d2a2d7291 */ /* 0x000fe400080f1c37 */
[----:B------:R-:W-:Y:S02]  /*c360*/  USHF.R.U64 UR42, UR30, 0x1, UR31 ;  /* 0x000000011e2a7899 */ /* 0x000fe4000800121f */
[----:B------:R-:W-:-:S04]  /*c370*/  UIMAD UR43, UR43, UR9, URZ ;  /* 0x000000092b2b72a4 */ /* 0x000fc8000f8e023f */
[----:B------:R-:W-:Y:S02]  /*c380*/  UIMAD UR20, UR20, UR42, UR43 ;  /* 0x0000002a141472a4 */ /* 0x000fe4000f8e022b */
[----:B------:R-:W-:-:S04]  /*c390*/  UIMAD.WIDE.U32 UR42, UR42, UR9, URZ ;  /* 0x000000092a2a72a5 */ /* 0x000fc8000f8e003f */
[----:B------:R-:W-:Y:S02]  /*c3a0*/  UIADD3 UR43, UR20, UR43, URZ ;  /* 0x0000002b142b7290 */ /* 0x000fe4000fffe03f */
[----:B------:R-:W-:Y:S02]  /*c3b0*/  UIMAD UR20, UR21, UR32, URZ ;  /* 0x00000020151472a4 */ /* 0x000fe4000f8e023f */
[----:B------:R-:W-:Y:S02]  /*c3c0*/  UIMAD.WIDE.U32 UR42, UR10, UR32, UR42 ;  /* 0x000000200a2a72a5 */ /* 0x000fe4000f8e002a */
[----:B------:R-:W-:Y:S02]  /*c3d0*/  UIMAD UR20, UR10, UR33, UR20 ;  /* 0x000000210a1472a4 */ /* 0x000fe4000f8e0214 */
[----:B------:R-:W-:Y:S02]  /*c3e0*/  ULEA UR21, UP0, UR42, UR34, 0x3 ;  /* 0x000000222a157291 */ /* 0x000fe4000f80183f */
[----:B------:R-:W-:-:S02]  /*c3f0*/  UIADD3 UR43, UR20, UR43, URZ ;  /* 0x0000002b142b7290 */ /* 0x000fc4000fffe03f */
[----:B------:R-:W-:Y:S02]  /*c400*/  UIADD3 UR20, UR5, -UR15, URZ ;  /* 0x8000000f05147290 */ /* 0x000fe4000fffe03f */
[----:B------:R-:W-:Y:S01]  /*c410*/  ULEA.HI.X UR42, UR42, UR35, UR43, 0x3, UP0 ;  /* 0x000000232a2a7291 */ /* 0x000fe200080f1c2b */
[C---:B------:R-:W-:Y:S01]  /*c420*/  IADD3 R38, P1, R36.reuse, UR21, RZ ;  /* 0x0000001524267c10 */ /* 0x040fe2000ff3e0ff */
[----:B------:R-:W-:Y:S01]  /*c430*/  UIMAD UR20, UR20, -0x1000, URZ ;  /* 0xfffff000141478a4 */ /* 0x000fe2000f8e023f */
[----:B------:R-:W-:Y:S01]  /*c440*/  IADD3 R36, P2, R36, UR44, RZ ;  /* 0x0000002c24247c10 */ /* 0x000fe2000ff5e0ff */
[----:B------:R-:W-:Y:S02]  /*c450*/  USHF.L.U64.HI UR21, UR7, 0x2, UR8 ;  /* 0x0000000207157899 */ /* 0x000fe40008010208 */
[C---:B------:R-:W-:Y:S02]  /*c460*/  IADD3.X R39, R37.reuse, UR42, RZ, P1, !PT ;  /* 0x0000002a25277c10 */ /* 0x040fe40008ffe4ff */
[----:B------:R-:W-:Y:S01]  /*c470*/  MOV R169, UR20 ;  /* 0x0000001400a97c02 */ /* 0x000fe20008000f00 */
[----:B------:R-:W-:Y:S01]  /*c480*/  USHF.L.U32 UR20, UR7, 0x2, URZ ;  /* 0x0000000207147899 */ /* 0x000fe2000800063f */
[----:B------:R-:W-:Y:S01]  /*c490*/  IADD3.X R37, R37, UR45, RZ, P2, !PT ;  /* 0x0000002d25257c10 */ /* 0x000fe200097fe4ff */
[----:B---3--:R-:W-:Y:S01]  /*c4a0*/  IMAD R178, R22, UR21, RZ ;  /* 0x0000001516b27c24 */ /* 0x008fe2000f8e02ff */
[----:B------:R-:W-:Y:S01]  /*c4b0*/  ISETP.GE.AND P1, PT, R170, 0x81, PT ;  /* 0x00000081aa00780c */ /* 0x000fe20003f26270 */
[----:B------:R-:W-:-:S04]  /*c4c0*/  IMAD.WIDE R38, R169, 0x4, R38 ;  /* 0x00000004a9267825 */ /* 0x000fc800078e0226 */
[----:B------:R-:W-:-:S04]  /*c4d0*/  IMAD.WIDE R36, R169, 0x4, R36 ;  /* 0x00000004a9247825 */ /* 0x000fc800078e0224 */
[----:B-1----:R-:W-:Y:S02]  /*c4e0*/  IMAD R180, R20, UR21, RZ ;  /* 0x0000001514b47c24 */ /* 0x002fe4000f8e02ff */
[----:B------:R-:W-:Y:S02]  /*c4f0*/  IMAD R23, R23, UR20, R178 ;  /* 0x0000001417177c24 */ /* 0x000fe4000f8e02b2 */
[----:B------:R-:W-:-:S04]  /*c500*/  IMAD.WIDE.U32 R38, R22, UR20, R38 ;  /* 0x0000001416267c25 */ /* 0x000fc8000f8e0026 */
[----:B------:R-:W-:Y:S01]  /*c510*/  IMAD R21, R21, UR20, R180 ;  /* 0x0000001415157c24 */ /* 0x000fe2000f8e02b4 */
[----:B------:R-:W-:Y:S01]  /*c520*/  IADD3 R39, R39, R23, RZ ;  /* 0x0000001727277210 */ /* 0x000fe20007ffe0ff */
[----:B------:R-:W-:-:S05]  /*c530*/  IMAD.WIDE.U32 R36, R20, UR20, R36 ;  /* 0x0000001414247c25 */ /* 0x000fca000f8e0024 */
[----:B------:R-:W-:Y:S01]  /*c540*/  IADD3 R37, R37, R21, RZ ;  /* 0x0000001525257210 */ /* 0x000fe20007ffe0ff */
[----:B0-2---:R-:W-:Y:S06]  /*c550*/  @!P1 BRA `(.L_x_2351) ;  /* 0x0000000000089947 */ /* 0x005fec0003800000 */
[----:B------:R0:W-:Y:S04]  /*c560*/  REDG.E.ADD.F32.FTZ.RN.STRONG.GPU desc[UR22][R38.64+-0x3e00], R84 ;  /* 0xffc20054260079a6 */ /* 0x0001e8000c10f396 */
[----:B------:R0:W-:Y:S02]  /*c570*/  REDG.E.ADD.F32.FTZ.RN.STRONG.GPU desc[UR22][R36.64+-0x3e00], R17 ;  /* 0xffc20011240079a6 */ /* 0x0001e4000c10f396 */
.L_x_2351:
[----:B------:R-:W-:Y:S05]  /*c580*/  BSYNC B0 ;  /* 0x0000000000007941 */ /* 0x000fea0003800000 */
.L_x_2350:
[----:B------:R-:W1:Y:S01]  /*c590*/  LDS R41, [R41+0x8800] ;  /* 0x0088000029297984 */ /* 0x000e620000000800 */
[C---:B------:R-:W-:Y:S01]  /*c5a0*/  ISETP.GE.AND P6, PT, R170.reuse, 0x101, PT ;  /* 0x00000101aa00780c */ /* 0x040fe20003fc6270 */
[----:B------:R-:W-:Y:S01]  /*c5b0*/  BSSY B0, `(.L_x_2352) ;  /* 0x0000009000007945 */ /* 0x000fe20003800000 */
[C---:B------:R-:W-:Y:S02]  /*c5c0*/  ISETP.GE.AND P1, PT, R170.reuse, 0x181, PT ;  /* 0x00000181aa00780c */ /* 0x040fe40003f26270 */
[C---:B------:R-:W-:Y:S02]  /*c5d0*/  ISETP.GE.AND P2, PT, R170.reuse, 0x201, PT ;  /* 0x00000201aa00780c */ /* 0x040fe40003f46270 */
[C---:B------:R-:W-:Y:S02]  /*c5e0*/  ISETP.GE.AND P3, PT, R170.reuse, 0x281, PT ;  /* 0x00000281aa00780c */ /* 0x040fe40003f66270 */
[C---:B------:R-:W-:Y:S02]  /*c5f0*/  ISETP.GE.AND P4, PT, R170.reuse, 0x301, PT ;  /* 0x00000301aa00780c */ /* 0x040fe40003f86270 */
[----:B------:R-:W-:-:S03]  /*c600*/  ISETP.GE.AND P5, PT, R170, 0x381, PT ;  /* 0x00000381aa00780c */ /* 0x000fc60003fa6270 */
[----:B------:R-:W-:Y:S10]  /*c610*/  @!P6 BRA `(.L_x_2353) ;  /* 0x000000000008e947 */ /* 0x000ff40003800000 */
[----:B------:R2:W-:Y:S04]  /*c620*/  REDG.E.ADD.F32.FTZ.RN.STRONG.GPU desc[UR22][R38.64+-0x3c00], R85 ;  /* 0xffc40055260079a6 */ /* 0x0005e8000c10f396 */
[----:B-1----:R2:W-:Y:S02]  /*c630*/  REDG.E.ADD.F32.FTZ.RN.STRONG.GPU desc[UR22][R36.64+-0x3c00], R41 ;  /* 0xffc40029240079a6 */ /* 0x0025e4000c10f396 */
.L_x_2353:
[----:B------:R-:W-:Y:S05]  /*c640*/  BSYNC B0 ;  /* 0x0000000000007941 */ /* 0x000fea0003800000 */
.L_x_2352:
[----:B0-----:R0:W3:Y:S01]  /*c650*/  LDS R17, [R42+0x8a00] ;  /* 0x008a00002a117984 */ /* 0x0010e20000000800 */
[----:B------:R-:W-:Y:S04]  /*c660*/  BSSY B0, `(.L_x_2354) ;  /* 0x0000004000007945 */ /* 0x000fe80003800000 */
[----:B------:R-:W-:Y:S05]  /*c670*/  @!P1 BRA `(.L_x_2355) ;  /* 0x0000000000089947 */ /* 0x000fea0003800000 */
[----:B------:R4:W-:Y:S04]  /*c680*/  REDG.E.ADD.F32.FTZ.RN.STRONG.GPU desc[UR22][R38.64+-0x3a00], R86 ;  /* 0xffc60056260079a6 */ /* 0x0009e8000c10f396 */
[----:B---3--:R4:W-:Y:S02]  /*c690*/  REDG.E.ADD.F32.FTZ.RN.STRONG.GPU desc[UR22][R36.64+-0x3a00], R17 ;  /* 0xffc60011240079a6 */ /* 0x0089e4000c10f396 */
.L_x_2355:
[----:B------:R-:W-:Y:S05]  /*c6a0*/  BSYNC B0 ;  /* 0x0000000000007941 */ /* 0x000fea0003800000 */
.L_x_2354:
[----:B------:R-:W0:Y:S01]  /*c6b0*/  LDS R43, [R43+0x8c00] ;  /* 0x008c00002b2b7984 */ /* 0x000e220000000800 */
[----:B------:R-:W-:Y:S04]  /*c6c0*/  BSSY B0, `(.L_x_2356) ;  /* 0x0000004000007945 */ /* 0x000fe80003800000 */
[----:B------:R-:W-:Y:S05]  /*c6d0*/  @!P2 BRA `(.L_x_2357) ;  /* 0x000000000008a947 */ /* 0x000fea0003800000 */
[----:B------:R1:W-:Y:S04]  /*c6e0*/  REDG.E.ADD.F32.FTZ.RN.STRONG.GPU desc[UR22][R38.64+-0x3800], R87 ;  /* 0xffc80057260079a6 */ /* 0x0003e8000c10f396 */
[----:B0-----:R0:W-:Y:S02]  /*c6f0*/  REDG.E.ADD.F32.FTZ.RN.STRONG.GPU desc[UR22][R36.64+-0x3800], R43 ;  /* 0xffc8002b240079a6 */ /* 0x0011e4000c10f396 */
.L_x_2357:
[----:B------:R-:W-:Y:S05]  /*c700*/  BSYNC B0 ;  /* 0x0000000000007941 */ /* 0x000fea0003800000 */
.L_x_2356:
[----:B---34-:R3:W4:Y:S01]  /*c710*/  LDS R17, [R44+0x8e00] ;  /* 0x008e00002c117984 */ /* 0x0187220000000800 */
[----:B------:R-:W-:Y:S04]  /*c720*/  BSSY B0, `(.L_x_2358) ;  /* 0x0000004000007945 */ /* 0x000fe80003800000 */
[----:B------:R-:W-:Y:S05]  /*c730*/  @!P3 BRA `(.L_x_2359) ;  /* 0x000000000008b947 */ /* 0x000fea0003800000 */
[----:B------:R0:W-:Y:S04]  /*c740*/  REDG.E.ADD.F32.FTZ.RN.STRONG.GPU desc[UR22][R38.64+-0x3600], R88 ;  /* 0xffca0058260079a6 */ /* 0x0001e8000c10f396 */
[----:B----4-:R4:W-:Y:S02]  /*c750*/  REDG.E.ADD.F32.FTZ.RN.STRONG.GPU desc[UR22][R36.64+-0x3600], R17 ;  /* 0xffca0011240079a6 */ /* 0x0109e4000c10f396 */
.L_x_2359:
[----:B------:R-:W-:Y:S05]  /*c760*/  BSYNC B0 ;  /* 0x0000000000007941 */ /* 0x000fea0003800000 */
.L_x_2358:
[----:B------:R-:W0:Y:S01]  /*c770*/  LDS R45, [R45+0x9000] ;  /* 0x009000002d2d7984 */ /* 0x000e220000000800 */
[----:B------:R-:W-:Y:S04]  /*c780*/  BSSY B0, `(.L_x_2360) ;  /* 0x0000004000007945 */ /* 0x000fe80003800000 */
[----:B------:R-:W-:Y:S05]  /*c790*/  @!P4 BRA `(.L_x_2361) ;  /* 0x000000000008c947 */ /* 0x000fea0003800000 */
[----:B------:R1:W-:Y:S04]  /*c7a0*/  REDG.E.ADD.F32.FTZ.RN.STRONG.GPU desc[UR22][R38.64+-0x3400], R89 ;  /* 0xffcc0059260079a6 */ /* 0x0003e8000c10f396 */
[----:B0-----:R0:W-:Y:S02]  /*c7b0*/  REDG.E.ADD.F32.FTZ.RN.STRONG.GPU desc[UR22][R36.64+-0x3400], R45 ;  /* 0xffcc002d240079a6 */ /* 0x0011e4000c10f396 */
.L_x_2361:
[----:B------:R-:W-:Y:S05]  /*c7c0*/  BSYNC B0 ;  /* 0x0000000000007941 */ /* 0x000fea0003800000 */
.L_x_2360:
[----:B----4-:R4:W0:Y:S01]  /*c7d0*/  LDS R17, [R46+0x9200] ;  /* 0x009200002e117984 */ /* 0x0108220000000800 */
[----:B------:R-:W-:Y:S04]  /*c7e0*/  BSSY B0, `(.L_x_2362) ;  /* 0x0000004000007945 */ /* 0x000fe80003800000 */
[----:B------:R-:W-:Y:S05]  /*c7f0*/  @!P5 BRA `(.L_x_2363) ;  /* 0x000000000008d947 */ /* 0x000fea0003800000 */
[----:B------:R1:W-:Y:S04]  /*c800*/  REDG.E.ADD.F32.FTZ.RN.STRONG.GPU desc[UR22][R38.64+-0x3200], R90 ;  /* 0xffce005a260079a6 */ /* 0x0003e8000c10f396 */
[----:B0-----:R0:W-:Y:S02]  /*c810*/  REDG.E.ADD.F32.FTZ.RN.STRONG.GPU desc[UR22][R36.64+-0x3200], R17 ;  /* 0xffce0011240079a6 */ /* 0x0011e4000c10f396 */
.L_x_2363:
[----:B------:R-:W-:Y:S05]  /*c820*/  BSYNC B0 ;  /* 0x0000000000007941 */ /* 0x000fea0003800000 */
.L_x_2362:
[----:B0-----:R0:W0:Y:S01]  /*c830*/  LDS R17, [R54+0x9400] ;  /* 0x0094000036117984 */ /* 0x0010220000000800 */
        /* <DEDUP_REMOVED lines=9> */
[----:B0-----:R0:W-:Y:S02]  /*c8d0*/  REDG.E.ADD.F32.FTZ.RN.STRONG.GPU desc[UR22][R36.64+-0x3000], R17 ;  /* 0xffd00011240079a6 */ /* 0x0011e4000c10f396 */
.L_x_2365:
[----:B------:R-:W-:Y:S05]  /*c8e0*/  BSYNC B0 ;  /* 0x0000000000007941 */ /* 0x000fea0003800000 */
.L_x_2364:
[----:B------:R-:W0:Y:S01]  /*c8f0*/  LDS R55, [R55+0x9600] ;  /* 0x0096000037377984 */ /* 0x000e220000000800 */
[----:B------:R-:W-:Y:S04]  /*c900*/  BSSY B0, `(.L_x_2366) ;  /* 0x0000004000007945 */ /* 0x000fe80003800000 */
[----:B------:R-:W-:Y:S05]  /*c910*/  @!P1 BRA `(.L_x_2367) ;  /* 0x0000000000089947 */ /* 0x000fea0003800000 */
[----:B------:R1:W-:Y:S04]  /*c920*/  REDG.E.ADD.F32.FTZ.RN.STRONG.GPU desc[UR22][R38.64+-0x2e00], R92 ;  /* 0xffd2005c260079a6 */ /* 0x0003e8000c10f396 */
[----:B0-----:R0:W-:Y:S02]  /*c930*/  REDG.E.ADD.F32.FTZ.RN.STRONG.GPU desc[UR22][R36.64+-0x2e00], R55 ;  /* 0xffd20037240079a6 */ /* 0x0011e4000c10f396 */
.L_x_2367:
[----:B------:R-:W-:Y:S05]  /*c940*/  BSYNC B0 ;  /* 0x0000000000007941 */ /* 0x000fea0003800000 */
.L_x_2366:
[----:B0-----:R0:W0:Y:S01]  /*c950*/  LDS R17, [R60+0x9800] ;  /* 0x009800003c117984 */ /* 0x0010220000000800 */
[----:B------:R-:W-:Y:S04]  /*c960*/  BSSY B0, `(.L_x_2368) ;  /* 0x0000004000007945 */ /* 0x000fe80003800000 */
[----:B------:R-:W-:Y:S05]  /*c970*/  @!P2 BRA `(.L_x_2369) ;  /* 0x000000000008a947 */ /* 0x000fea0003800000 */
[----:B------:R1:W-:Y:S04]  /*c980*/  REDG.E.ADD.F32.FTZ.RN.STRONG.GPU desc[UR22][R38.64+-0x2c00], R93 ;  /* 0xffd4005d260079a6 */ /* 0x0003e8000c10f396 */
[----:B0-----:R0:W-:Y:S02]  /*c990*/  REDG.E.ADD.F32.FTZ.RN.STRONG.GPU desc[UR22][R36.64+-0x2c00], R17 ;  /* 0xffd40011240079a6 */ /* 0x0011e4000c10f396 */
.L_x_2369:
[----:B------:R-:W-:Y:S05]  /*c9a0*/  BSYNC B0 ;  /* 0x0000000000007941 */ /* 0x000fea0003800000 */
.L_x_2368:
[----:B------:R-:W0:Y:S01]  /*c9b0*/  LDS R61, [R61+0x9a00] ;  /* 0x009a00003d3d7984 */ /* 0x000e220000000800 */
[----:B------:R-:W-:Y:S04]  /*c9c0*/  BSSY B0, `(.L_x_2370) ;  /* 0x0000004000007945 */ /* 0x000fe80003800000 */
[----:B------:R-:W-:Y:S05]  /*c9d0*/  @!P3 BRA `(.L_x_2371) ;  /* 0x000000000008b947 */ /* 0x000fea0003800000 */
[----:B------:R1:W-:Y:S04]  /*c9e0*/  REDG.E.ADD.F32.FTZ.RN.STRONG.GPU desc[UR22][R38.64+-0x2a00], R94 ;  /* 0xffd6005e260079a6 */ /* 0x0003e8000c10f396 */
[----:B0-----:R0:W-:Y:S02]  /*c9f0*/  REDG.E.ADD.F32.FTZ.RN.STRONG.GPU desc[UR22][R36.64+-0x2a00], R61 ;  /* 0xffd6003d240079a6 */ /* 0x0011e4000c10f396 */
.L_x_2371:
[----:B------:R-:W-:Y:S05]  /*ca00*/  BSYNC B0 ;  /* 0x0000000000007941 */ /* 0x000fea0003800000 */
.L_x_2370:
[----:B0-----:R0:W0:Y:S01]  /*ca10*/  LDS R17, [R62+0x9c00] ;  /* 0x009c00003e117984 */ /* 0x0010220000000800 */
[----:B------:R-:W-:Y:S04]  /*ca20*/  BSSY B0, `(.L_x_2372) ;  /* 0x0000004000007945 */ /* 0x000fe80003800000 */
[----:B------:R-:W-:Y:S05]  /*ca30*/  @!P4 BRA `(.L_x_2373) ;  /* 0x000000000008c947 */ /* 0x000fea0003800000 */
[----:B------:R1:W-:Y:S04]  /*ca40*/  REDG.E.ADD.F32.FTZ.RN.STRONG.GPU desc[UR22][R38.64+-0x2800], R95 ;  /* 0xffd8005f260079a6 */ /* 0x0003e8000c10f396 */
[----:B0-----:R0:W-:Y:S02]  /*ca50*/  REDG.E.ADD.F32.FTZ.RN.STRONG.GPU desc[UR22][R36.64+-0x2800], R17 ;  /* 0xffd80011240079a6 */ /* 0x0011e4000c10f396 */
.L_x_2373:
[----:B------:R-:W-:Y:S05]  /*ca60*/  BSYNC B0 ;  /* 0x0000000000007941 */ /* 0x000fea0003800000 */
.L_x_2372:
[----:B------:R-:W0:Y:S01]  /*ca70*/  LDS R63, [R63+0x9e00] ;  /* 0x009e00003f3f7984 */ /* 0x000e220000000800 */
[----:B------:R-:W-:Y:S04]  /*ca80*/  BSSY B0, `(.L_x_2374) ;  /* 0x0000004000007945 */ /* 0x000fe80003800000 */
[----:B------:R-:W-:Y:S05]  /*ca90*/  @!P5 BRA `(.L_x_2375) ;  /* 0x000000000008d947 */ /* 0x000fea0003800000 */
[----:B------:R1:W-:Y:S04]  /*caa0*/  REDG.E.ADD.F32.FTZ.RN.STRONG.GPU desc[UR22][R38.64+-0x2600], R96 ;  /* 0xffda0060260079a6 */ /* 0x0003e8000c10f396 */
[----:B0-----:R0:W-:Y:S02]  /*cab0*/  REDG.E.ADD.F32.FTZ.RN.STRONG.GPU desc[UR22][R36.64+-0x2600], R63 ;  /* 0xffda003f240079a6 */ /* 0x0011e4000c10f396 */
.L_x_2375:
[----:B------:R-:W-:Y:S05]  /*cac0*/  BSYNC B0 ;  /* 0x0000000000007941 */ /* 0x000fea0003800000 */
.L_x_2374:
        /* <DEDUP_REMOVED lines=11> */
.L_x_2377:
[----:B------:R-:W-:Y:S05]  /*cb80*/  BSYNC B0 ;  /* 0x0000000000007941 */ /* 0x000fea0003800000 */
.L_x_2376:
[----:B------:R-:W0:Y:S01]  /*cb90*/  LDS R65, [R65+0xa200] ;  /* 0x00a2000041417984 */ /* 0x000e220000000800 */
[----:B------:R-:W-:Y:S04]  /*cba0*/  BSSY B0, `(.L_x_2378) ;  /* 0x0000004000007945 */ /* 0x000fe80003800000 */
[----:B------:R-:W-:Y:S05]  /*cbb0*/  @!P1 BRA `(.L_x_2379) ;  /* 0x0000000000089947 */ /* 0x000fea0003800000 */
[----:B------:R1:W-:Y:S04]  /*cbc0*/  REDG.E.ADD.F32.FTZ.RN.STRONG.GPU desc[UR22][R38.64+-0x2200], R98 ;  /* 0xffde0062260079a6 */ /* 0x0003e8000c10f396 */
[----:B0-----:R0:W-:Y:S02]  /*cbd0*/  REDG.E.ADD.F32.FTZ.RN.STRONG.GPU desc[UR22][R36.64+-0x2200], R65 ;  /* 0xffde0041240079a6 */ /* 0x0011e4000c10f396 */
.L_x_2379:
[----:B------:R-:W-:Y:S05]  /*cbe0*/  BSYNC B0 ;  /* 0x0000000000007941 */ /* 0x000fea0003800000 */
.L_x_2378:
[----:B0-----:R0:W0:Y:S01]  /*cbf0*/  LDS R17, [R66+0xa400] ;  /* 0x00a4000042117984 */ /* 0x0010220000000800 */
[----:B------:R-:W-:Y:S04]  /*cc00*/  BSSY B0, `(.L_x_2380) ;  /* 0x0000004000007945 */ /* 0x000fe80003800000 */
[----:B------:R-:W-:Y:S05]  /*cc10*/  @!P2 BRA `(.L_x_2381) ;  /* 0x000000000008a947 */ /* 0x000fea0003800000 */
[----:B------:R1:W-:Y:S04]  /*cc20*/  REDG.E.ADD.F32.FTZ.RN.STRONG.GPU desc[UR22][R38.64+-0x2000], R99 ;  /* 0xffe00063260079a6 */ /* 0x0003e8000c10f396 */
[----:B0-----:R0:W-:Y:S02]  /*cc30*/  REDG.E.ADD.F32.FTZ.RN.STRONG.GPU desc[UR22][R36.64+-0x2000], R17 ;  /* 0xffe00011240079a6 */ /* 0x0011e4000c10f396 */
.L_x_2381:
[----:B------:R-:W-:Y:S05]  /*cc40*/  BSYNC B0 ;  /* 0x0000000000007941 */ /* 0x000fea0003800000 */
.L_x_2380:
[----:B------:R-:W0:Y:S01]  /*cc50*/  LDS R67, [R67+0xa600] ;  /* 0x00a6000043437984 */ /* 0x000e220000000800 */
[----:B------:R-:W-:Y:S04]  /*cc60*/  BSSY B0, `(.L_x_2382) ;  /* 0x0000004000007945 */ /* 0x000fe80003800000 */
[----:B------:R-:W-:Y:S05]  /*cc70*/  @!P3 BRA `(.L_x_2383) ;  /* 0x000000000008b947 */ /* 0x000fea0003800000 */
[----:B------:R1:W-:Y:S04]  /*cc80*/  REDG.E.ADD.F32.FTZ.RN.STRONG.GPU desc[UR22][R38.64+-0x1e00], R100 ;  /* 0xffe20064260079a6 */ /* 0x0003e8000c10f396 */
[----:B0-----:R0:W-:Y:S02]  /*cc90*/  REDG.E.ADD.F32.FTZ.RN.STRONG.GPU desc[UR22][R36.64+-0x1e00], R67 ;  /* 0xffe20043240079a6 */ /* 0x0011e4000c10f396 */
.L_x_2383:
[----:B------:R-:W-:Y:S05]  /*cca0*/  BSYNC B0 ;  /* 0x0000000000007941 */ /* 0x000fea0003800000 */
.L_x_2382:
[----:B0-----:R0:W0:Y:S01]  /*ccb0*/  LDS R17, [R68+0xa800] ;  /* 0x00a8000044117984 */ /* 0x0010220000000800 */
[----:B------:R-:W-:Y:S04]  /*ccc0*/  BSSY B0, `(.L_x_2384) ;  /* 0x0000004000007945 */ /* 0x000fe80003800000 */
[----:B------:R-:W-:Y:S05]  /*ccd0*/  @!P4 BRA `(.L_x_2385) ;  /* 0x000000000008c947 */ /* 0x000fea0003800000 */
[----:B------:R1:W-:Y:S04]  /*cce0*/  REDG.E.ADD.F32.FTZ.RN.STRONG.GPU desc[UR22][R38.64+-0x1c00], R101 ;  /* 0xffe40065260079a6 */ /* 0x0003e8000c10f396 */
[----:B0-----:R0:W-:Y:S02]  /*ccf0*/  REDG.E.ADD.F32.FTZ.RN.STRONG.GPU desc[UR22][R36.64+-0x1c00], R17 ;  /* 0xffe40011240079a6 */ /* 0x0011e4000c10f396 */
.L_x_2385:
[----:B------:R-:W-:Y:S05]  /*cd00*/  BSYNC B0 ;  /* 0x0000000000007941 */ /* 0x000fea0003800000 */
.L_x_2384:
[----:B------:R-:W0:Y:S01]  /*cd10*/  LDS R69, [R69+0xaa00] ;  /* 0x00aa000045457984 */ /* 0x000e220000000800 */
[----:B------:R-:W-:Y:S04]  /*cd20*/  BSSY B0, `(.L_x_2386) ;  /* 0x0000004000007945 */ /* 0x000fe80003800000 */
[----:B------:R-:W-:Y:S05]  /*cd30*/  @!P5 BRA `(.L_x_2387) ;  /* 0x000000000008d947 */ /* 0x000fea0003800000 */
[----:B------:R1:W-:Y:S04]  /*cd40*/  REDG.E.ADD.F32.FTZ.RN.STRONG.GPU desc[UR22][R38.64+-0x1a00], R102 ;  /* 0xffe60066260079a6 */ /* 0x0003e8000c10f396 */
[----:B0-----:R0:W-:Y:S02]  /*cd50*/  REDG.E.ADD.F32.FTZ.RN.STRONG.GPU desc[UR22][R36.64+-0x1a00], R69 ;  /* 0xffe60045240079a6 */ /* 0x0011e4000c10f396 */
.L_x_2387:
[----:B------:R-:W-:Y:S05]  /*cd60*/  BSYNC B0 ;  /* 0x0000000000007941 */ /* 0x000fea0003800000 */
.L_x_2386:
        /* <DEDUP_REMOVED lines=11> */
.L_x_2389:
[----:B------:R-:W-:Y:S05]  /*ce20*/  BSYNC B0 ;  /* 0x0000000000007941 */ /* 0x000fea0003800000 */
.L_x_2388:
[----:B------:R-:W0:Y:S01]  /*ce30*/  LDS R71, [R71+0xae00] ;  /* 0x00ae000047477984 */ /* 0x000e220000000800 */
[----:B------:R-:W-:Y:S04]  /*ce40*/  BSSY B0, `(.L_x_2390) ;  /* 0x0000004000007945 */ /* 0x000fe80003800000 */
[----:B------:R-:W-:Y:S05]  /*ce50*/  @!P1 BRA `(.L_x_2391) ;  /* 0x0000000000089947 */ /* 0x000fea0003800000 */
[----:B------:R1:W-:Y:S04]  /*ce60*/  REDG.E.ADD.F32.FTZ.RN.STRONG.GPU desc[UR22][R38.64+-0x1600], R104 ;  /* 0xffea0068260079a6 */ /* 0x0003e8000c10f396 */
[----:B0-----:R0:W-:Y:S02]  /*ce70*/  REDG.E.ADD.F32.FTZ.RN.STRONG.GPU desc[UR22][R36.64+-0x1600], R71 ;  /* 0xffea0047240079a6 */ /* 0x0011e4000c10f396 */
.L_x_2391:
[----:B------:R-:W-:Y:S05]  /*ce80*/  BSYNC B0 ;  /* 0x0000000000007941 */ /* 0x000fea0003800000 */
.L_x_2390:
[----:B0-----:R0:W0:Y:S01]  /*ce90*/  LDS R17, [R72+0xb000] ;  /* 0x00b0000048117984 */ /* 0x0010220000000800 */
[----:B------:R-:W-:Y:S04]  /*cea0*/  BSSY B0, `(.L_x_2392) ;  /* 0x0000004000007945 */ /* 0x000fe80003800000 */
[----:B------:R-:W-:Y:S05]  /*ceb0*/  @!P2 BRA `(.L_x_2393) ;  /* 0x000000000008a947 */ /* 0x000fea0003800000 */
[----:B------:R1:W-:Y:S04]  /*cec0*/  REDG.E.ADD.F32.FTZ.RN.STRONG.GPU desc[UR22][R38.64+-0x1400], R105 ;  /* 0xffec0069260079a6 */ /* 0x0003e8000c10f396 */
[----:B0-----:R0:W-:Y:S02]  /*ced0*/  REDG.E.ADD.F32.FTZ.RN.STRONG.GPU desc[UR22][R36.64+-0x1400], R17 ;  /* 0xffec0011240079a6 */ /* 0x0011e4000c10f396 */
.L_x_2393:
[----:B------:R-:W-:Y:S05]  /*cee0*/  BSYNC B0 ;  /* 0x0000000000007941 */ /* 0x000fea0003800000 */
.L_x_2392:
[----:B------:R-:W0:Y:S01]  /*cef0*/  LDS R73, [R73+0xb200] ;  /* 0x00b2000049497984 */ /* 0x000e220000000800 */
[----:B------:R-:W-:Y:S04]  /*cf00*/  BSSY B0, `(.L_x_2394) ;  /* 0x0000004000007945 */ /* 0x000fe80003800000 */
[----:B------:R-:W-:Y:S05]  /*cf10*/  @!P3 BRA `(.L_x_2395) ;  /* 0x000000000008b947 */ /* 0x000fea0003800000 */
[----:B------:R1:W-:Y:S04]  /*cf20*/  REDG.E.ADD.F32.FTZ.RN.STRONG.GPU desc[UR22][R38.64+-0x1200], R106 ;  /* 0xffee006a260079a6 */ /* 0x0003e8000c10f396 */
[----:B0-----:R0:W-:Y:S02]  /*cf30*/  REDG.E.ADD.F32.FTZ.RN.STRONG.GPU desc[UR22][R36.64+-0x1200], R73 ;  /* 0xffee0049240079a6 */ /* 0x0011e4000c10f396 */
.L_x_2395:
[----:B------:R-:W-:Y:S05]  /*cf40*/  BSYNC B0 ;  /* 0x0000000000007941 */ /* 0x000fea0003800000 */
.L_x_2394:
[----:B0-----:R0:W0:Y:S01]  /*cf50*/  LDS R17, [R74+0xb400] ;  /* 0x00b400004a117984 */ /* 0x0010220000000800 */
[----:B------:R-:W-:Y:S04]  /*cf60*/  BSSY B0, `(.L_x_2396) ;  /* 0x0000004000007945 */ /* 0x000fe80003800000 */
[----:B------:R-:W-:Y:S05]  /*cf70*/  @!P4 BRA `(.L_x_2397) ;  /* 0x000000000008c947 */ /* 0x000fea0003800000 */
[----:B------:R1:W-:Y:S04]  /*cf80*/  REDG.E.ADD.F32.FTZ.RN.STRONG.GPU desc[UR22][R38.64+-0x1000], R107 ;  /* 0xfff0006b260079a6 */ /* 0x0003e8000c10f396 */
[----:B0-----:R0:W-:Y:S02]  /*cf90*/  REDG.E.ADD.F32.FTZ.RN.STRONG.GPU desc[UR22][R36.64+-0x1000], R17 ;  /* 0xfff00011240079a6 */ /* 0x0011e4000c10f396 */
.L_x_2397:
[----:B------:R-:W-:Y:S05]  /*cfa0*/  BSYNC B0 ;  /* 0x0000000000007941 */ /* 0x000fea0003800000 */
.L_x_2396:
[----:B------:R-:W0:Y:S01]  /*cfb0*/  LDS R75, [R75+0xb600] ;  /* 0x00b600004b4b7984 */ /* 0x000e220000000800 */
[----:B------:R-:W-:Y:S04]  /*cfc0*/  BSSY B0, `(.L_x_2398) ;  /* 0x0000004000007945 */ /* 0x000fe80003800000 */
[----:B------:R-:W-:Y:S05]  /*cfd0*/  @!P5 BRA `(.L_x_2399) ;  /* 0x000000000008d947 */ /* 0x000fea0003800000 */
[----:B------:R1:W-:Y:S04]  /*cfe0*/  REDG.E.ADD.F32.FTZ.RN.STRONG.GPU desc[UR22][R38.64+-0xe00], R108 ;  /* 0xfff2006c260079a6 */ /* 0x0003e8000c10f396 */
[----:B0-----:R0:W-:Y:S02]  /*cff0*/  REDG.E.ADD.F32.FTZ.RN.STRONG.GPU desc[UR22][R36.64+-0xe00], R75 ;  /* 0xfff2004b240079a6 */ /* 0x0011e4000c10f396 */
.L_x_2399:
[----:B------:R-:W-:Y:S05]  /*d000*/  BSYNC B0 ;  /* 0x0000000000007941 */ /* 0x000fea0003800000 */
.L_x_2398:
        /* <DEDUP_REMOVED lines=11> */
.L_x_2401:
[----:B------:R-:W-:Y:S05]  /*d0c0*/  BSYNC B0 ;  /* 0x0000000000007941 */ /* 0x000fea0003800000 */
.L_x_2400:
[----:B------:R-:W0:Y:S01]  /*d0d0*/  LDS R77, [R77+0xba00] ;  /* 0x00ba00004d4d7984 */ /* 0x000e220000000800 */
[----:B------:R-:W-:Y:S04]  /*d0e0*/  BSSY B0, `(.L_x_2402) ;  /* 0x0000004000007945 */ /* 0x000fe80003800000 */
[----:B------:R-:W-:Y:S05]  /*d0f0*/  @!P1 BRA `(.L_x_2403) ;  /* 0x0000000000089947 */ /* 0x000fea0003800000 */
[----:B------:R1:W-:Y:S04]  /*d100*/  REDG.E.ADD.F32.FTZ.RN.STRONG.GPU desc[UR22][R38.64+-0xa00], R110 ;  /* 0xfff6006e260079a6 */ /* 0x0003e8000c10f396 */
[----:B0-----:R0:W-:Y:S02]  /*d110*/  REDG.E.ADD.F32.FTZ.RN.STRONG.GPU desc[UR22][R36.64+-0xa00], R77 ;  /* 0xfff6004d240079a6 */ /* 0x0011e4000c10f396 */
.L_x_2403:
[----:B------:R-:W-:Y:S05]  /*d120*/  BSYNC B0 ;  /* 0x0000000000007941 */ /* 0x000fea0003800000 */
.L_x_2402:
[----:B0-----:R0:W0:Y:S01]  /*d130*/  LDS R17, [R78+0xbc00] ;  /* 0x00bc00004e117984 */ /* 0x0010220000000800 */
[----:B------:R-:W-:Y:S04]  /*d140*/  BSSY B0, `(.L_x_2404) ;  /* 0x0000004000007945 */ /* 0x000fe80003800000 */
[----:B------:R-:W-:Y:S05]  /*d150*/  @!P2 BRA `(.L_x_2405) ;  /* 0x000000000008a947 */ /* 0x000fea0003800000 */
[----:B------:R1:W-:Y:S04]  /*d160*/  REDG.E.ADD.F32.FTZ.RN.STRONG.GPU desc[UR22][R38.64+-0x800], R111 ;  /* 0xfff8006f260079a6 */ /* 0x0003e8000c10f396 */
[----:B0-----:R0:W-:Y:S02]  /*d170*/  REDG.E.ADD.F32.FTZ.RN.STRONG.GPU desc[UR22][R36.64+-0x800], R17 ;  /* 0xfff80011240079a6 */ /* 0x0011e4000c10f396 */
.L_x_2405:
[----:B------:R-:W-:Y:S05]  /*d180*/  BSYNC B0 ;  /* 0x0000000000007941 */ /* 0x000fea0003800000 */
.L_x_2404:
[----:B------:R-:W0:Y:S01]  /*d190*/  LDS R79, [R79+0xbe00] ;  /* 0x00be00004f4f7984 */ /* 0x000e220000000800 */
[----:B------:R-:W-:Y:S04]  /*d1a0*/  BSSY B0, `(.L_x_2406) ;  /* 0x0000004000007945 */ /* 0x000fe80003800000 */
[----:B------:R-:W-:Y:S05]  /*d1b0*/  @!P3 BRA `(.L_x_2407) ;  /* 0x000000000008b947 */ /* 0x000fea0003800000 */
[----:B------:R1:W-:Y:S04]  /*d1c0*/  REDG.E.ADD.F32.FTZ.RN.STRONG.GPU desc[UR22][R38.64+-0x600], R126 ;  /* 0xfffa007e260079a6 */ /* 0x0003e8000c10f396 */
[----:B0-----:R0:W-:Y:S02]  /*d1d0*/  REDG.E.ADD.F32.FTZ.RN.STRONG.GPU desc[UR22][R36.64+-0x600], R79 ;  /* 0xfffa004f240079a6 */ /* 0x0011e4000c10f396 */
.L_x_2407:
[----:B------:R-:W-:Y:S05]  /*d1e0*/  BSYNC B0 ;  /* 0x0000000000007941 */ /* 0x000fea0003800000 */
.L_x_2406:
[----:B0-----:R0:W0:Y:S01]  /*d1f0*/  LDS R17, [R82+0xc000] ;  /* 0x00c0000052117984 */ /* 0x0010220000000800 */
[----:B------:R-:W-:Y:S04]  /*d200*/  BSSY B0, `(.L_x_2408) ;  /* 0x0000004000007945 */ /* 0x000fe80003800000 */
[----:B------:R-:W-:Y:S05]  /*d210*/  @!P4 BRA `(.L_x_2409) ;  /* 0x000000000008c947 */ /* 0x000fea0003800000 */
[----:B------:R1:W-:Y:S04]  /*d220*/  REDG.E.ADD.F32.FTZ.RN.STRONG.GPU desc[UR22][R38.64+-0x400], R127 ;  /* 0xfffc007f260079a6 */ /* 0x0003e8000c10f396 */
[----:B0-----:R0:W-:Y:S02]  /*d230*/  REDG.E.ADD.F32.FTZ.RN.STRONG.GPU desc[UR22][R36.64+-0x400], R17 ;  /* 0xfffc0011240079a6 */ /* 0x0011e4000c10f396 */
.L_x_2409:
[----:B------:R-:W-:Y:S05]  /*d240*/  BSYNC B0 ;  /* 0x0000000000007941 */ /* 0x000fea0003800000 */
.L_x_2408:
[----:B------:R-:W0:Y:S01]  /*d250*/  LDS R83, [R83+0xc200] ;  /* 0x00c2000053537984 */ /* 0x000e220000000800 */
[----:B------:R-:W-:Y:S04]  /*d260*/  BSSY B0, `(.L_x_2410) ;  /* 0x0000004000007945 */ /* 0x000fe80003800000 */
[----:B------:R-:W-:Y:S05]  /*d270*/  @!P5 BRA `(.L_x_2411) ;  /* 0x000000000008d947 */ /* 0x000fea0003800000 */
[----:B------:R1:W-:Y:S04]  /*d280*/  REDG.E.ADD.F32.FTZ.RN.STRONG.GPU desc[UR22][R38.64+-0x200], R158 ;  /* 0xfffe009e260079a6 */ /* 0x0003e8000c10f396 */
[----:B0-----:R0:W-:Y:S02]  /*d290*/  REDG.E.ADD.F32.FTZ.RN.STRONG.GPU desc[UR22][R36.64+-0x200], R83 ;  /* 0xfffe0053240079a6 */ /* 0x0011e4000c10f396 */
.L_x_2411:
[----:B------:R-:W-:Y:S05]  /*d2a0*/  BSYNC B0 ;  /* 0x0000000000007941 */ /* 0x000fea0003800000 */
.L_x_2410:
[----:B------:R-:W5:Y:S01]  /*d2b0*/  LDL R21, [R1+0x24] ;  /* 0x0000240001157983 */ /* 0x000f620000100800 */
[----:B------:R-:W-:Y:S01]  /*d2c0*/  ISETP.GT.AND P1, PT, R156, 0x1e, PT ;  /* 0x0000001e9c00780c */ /* 0x000fe20003f24270 */
[----:B------:R-:W-:Y:S01]  /*d2d0*/  FMUL.FTZ R26, R26, R179 ;  /* 0x000000b31a1a7220 */ /* 0x000fe20000410000 */
[----:B------:R-:W-:Y:S01]  /*d2e0*/  ISETP.NE.AND P2, PT, R156, RZ, PT ;  /* 0x000000ff9c00720c */ /* 0x000fe20003f45270 */
[----:B------:R-:W2:Y:S01]  /*d2f0*/  SHFL.DOWN PT, R20, R167, 0x1, 0x1f ;  /* 0x08201f00a7147f89 */ /* 0x000ea200000e0000 */
[----:B------:R-:W-:Y:S01]  /*d300*/  FMUL.FTZ R53, R53, R164 ;  /* 0x000000a435357220 */ /* 0x000fe20000410000 */
[----:B------:R-:W-:Y:S01]  /*d310*/  FMUL.FTZ R28, R28, R177 ;  /* 0x000000b11c1c7220 */ /* 0x000fe20000410000 */
[----:B------:R-:W-:Y:S01]  /*d320*/  FMUL.FTZ R56, R56, R162 ;  /* 0x000000a238387220 */ /* 0x000fe20000410000 */
[----:B0-----:R-:W0:Y:S01]  /*d330*/  SHFL.DOWN PT, R17, R18, 0x1, 0x1f ;  /* 0x08201f0012117f89 */ /* 0x001e2200000e0000 */
[----:B------:R-:W-:Y:S01]  /*d340*/  FMUL.FTZ R33, R33, R168 ;  /* 0x000000a821217220 */ /* 0x000fe20000410000 */
        /* <DEDUP_REMOVED lines=16> */
[----:B------:R-:W-:Y:S01]  /*d450*/  BSSY B0, `(.L_x_2412) ;  /* 0x000003a000007945 */ /* 0x000fe20003800000 */
[----:B------:R-:W-:Y:S01]  /*d460*/  FADD.FTZ R138, R24, R138 ;  /* 0x0000008a188a7221 */ /* 0x000fe20000010000 */
[----:B--2---:R-:W-:Y:S01]  /*d470*/  @!P1 FADD.FTZ R167, R167, R20 ;  /* 0x00000014a7a79221 */ /* 0x004fe20000010000 */
[----:B------:R-:W-:Y:S01]  /*d480*/  FFMA.FTZ R233, R123, R47, R233 ;  /* 0x0000002f7be97223 */ /* 0x000fe200000100e9 */
[----:B------:R-:W-:Y:S01]  /*d490*/  FFMA.FTZ R234, R124, R49, R234 ;  /* 0x000000317cea7223 */ /* 0x000fe200000100ea */
[----:B------:R-:W-:Y:S01]  /*d4a0*/  FADD.FTZ R137, R30, R137 ;  /* 0x000000891e897221 */ /* 0x000fe20000010000 */
[----:B0-----:R-:W-:Y:S01]  /*d4b0*/  @!P1 FADD.FTZ R18, R18, R17 ;  /* 0x0000001112129221 */ /* 0x001fe20000010000 */
[----:B------:R-:W0:Y:S01]  /*d4c0*/  SHFL.DOWN PT, R20, R167, 0x2, 0x1f ;  /* 0x08401f00a7147f89 */ /* 0x000e2200000e0000 */
[----:B------:R-:W-:Y:S01]  /*d4d0*/  ISETP.GT.AND P1, PT, R156, 0x1d, PT ;  /* 0x0000001d9c00780c */ /* 0x000fe20003f24270 */
[----:B------:R-:W-:Y:S01]  /*d4e0*/  FADD.FTZ R136, R31, R136 ;  /* 0x000000881f887221 */ /* 0x000fe20000010000 */
[----:B------:R-:W-:Y:S01]  /*d4f0*/  FFMA.FTZ R235, R125, R52, R235 ;  /* 0x000000347deb7223 */ /* 0x000fe200000100eb */
[----:B------:R-:W2:Y:S01]  /*d500*/  SHFL.DOWN PT, R17, R18, 0x2, 0x1f ;  /* 0x08401f0012117f89 */ /* 0x000ea200000e0000 */
[----:B------:R-:W-:Y:S01]  /*d510*/  FFMA.FTZ R236, R128, R57, R236 ;  /* 0x0000003980ec7223 */ /* 0x000fe200000100ec */
[----:B------:R-:W-:Y:S01]  /*d520*/  FADD.FTZ R135, R28, R135 ;  /* 0x000000871c877221 */ /* 0x000fe20000010000 */
[----:B------:R-:W-:Y:S01]  /*d530*/  FFMA.FTZ R237, R129, R80, R237 ;  /* 0x0000005081ed7223 */ /* 0x000fe200000100ed */
[----:B------:R-:W-:Y:S01]  /*d540*/  FADD.FTZ R134, R33, R134 ;  /* 0x0000008621867221 */ /* 0x000fe20000010000 */
[----:B------:R-:W-:-:S05]  /*d550*/  FADD.FTZ R133, R34, R133 ;  /* 0x0000008522857221 */ /* 0x000fca0000010000 */
[----:B0-----:R-:W-:Y:S01]  /*d560*/  @!P1 FADD.FTZ R167, R167, R20 ;  /* 0x00000014a7a79221 */ /* 0x001fe20000010000 */
[----:B--2---:R-:W-:-:S04]  /*d570*/  @!P1 FADD.FTZ R18, R18, R17 ;  /* 0x0000001112129221 */ /* 0x004fc80000010000 */
[----:B------:R-:W0:Y:S01]  /*d580*/  SHFL.DOWN PT, R20, R167, 0x4, 0x1f ;  /* 0x08801f00a7147f89 */ /* 0x000e2200000e0000 */
[----:B------:R-:W-:-:S03]  /*d590*/  ISETP.GT.AND P1, PT, R156, 0x1b, PT ;  /* 0x0000001b9c00780c */ /* 0x000fc60003f24270 */
[----:B------:R-:W2:Y:S10]  /*d5a0*/  SHFL.DOWN PT, R17, R18, 0x4, 0x1f ;  /* 0x08801f0012117f89 */ /* 0x000eb400000e0000 */
        /* <DEDUP_REMOVED lines=12> */
[----:B------:R-:W-:-:S05]  /*d670*/  MOV R19, R167 ;  /* 0x000000a700137202 */ /* 0x000fca0000000f00 */
[----:B-----5:R0:W-:Y:S01]  /*d680*/  @!P2 STS.64 [R21+0xc608], R18 ;  /* 0x00c608121500a388 */ /* 0x0201e20000000a00 */
[----:B------:R-:W-:Y:S06]  /*d690*/  BAR.SYNC.DEFER_BLOCKING 0x0 ;  /* 0x0000000000007b1d */ /* 0x000fec0000010000 */
[----:B------:R-:W-:Y:S05]  /*d6a0*/  @P0 BRA `(.L_x_2413) ;  /* 0x0000000000500947 */ /* 0x000fea0003800000 */
[----:B------:R-:W2:Y:S01]  /*d6b0*/  S2UR UR21, SR_CgaCtaId ;  /* 0x00000000001579c3 */ /* 0x000ea20000008800 */
[----:B------:R-:W-:Y:S01]  /*d6c0*/  UMOV UR20, 0x400 ;  /* 0x0000040000147882 */ /* 0x000fe20000000000 */
[----:B------:R-:W-:Y:S01]  /*d6d0*/  UISETP.NE.AND UP0, UPT, UR16, UR15, UPT ;  /* 0x0000000f1000728c */ /* 0x000fe2000bf05270 */
[----:B------:R-:W-:-:S05]  /*d6e0*/  MOV R24, UR6 ;  /* 0x0000000600187c02 */ /* 0x000fca0008000f00 */
[----:B------:R-:W-:Y:S01]  /*d6f0*/  PLOP3.LUT P0, PT, PT, PT, UP0, 0x80, 0x0 ;  /* 0x000000000000781c */ /* 0x000fe20003f0f008 */
[----:B--2---:R-:W-:-:S06]  /*d700*/  ULEA UR20, UR21, UR20, 0x18 ;  /* 0x0000001415147291 */ /* 0x004fcc000f8ec03f */
[----:B------:R-:W-:-:S04]  /*d710*/  MOV R155, UR20 ;  /* 0x00000014009b7c02 */ /* 0x000fc80008000f00 */
[----:B------:R-:W-:Y:S01]  /*d720*/  LEA R25, R24, R155, 0x3 ;  /* 0x0000009b18197211 */ /* 0x000fe200078e18ff */
[----:B0-----:R-:W0:Y:S04]  /*d730*/  LDS.128 R20, [R155+0xc610] ;  /* 0x00c610009b147984 */ /* 0x001e280000000c00 */
[----:B------:R-:W2:Y:S04]  /*d740*/  LDS.64 R26, [R155+0xc620] ;  /* 0x00c620009b1a7984 */ /* 0x000ea80000000a00 */
[----:B------:R-:W5:Y:S01]  /*d750*/  @P0 LDS.64 R28, [R25+0xfe80] ;  /* 0x00fe8000191c0984 */ /* 0x000f620000000a00 */
[----:B0-----:R-:W-:Y:S01]  /*d760*/  FADD.FTZ R24, R19, R21 ;  /* 0x0000001513187221 */ /* 0x001fe20000010000 */
[----:B------:R-:W-:-:S03]  /*d770*/  FADD.FTZ R17, R18, R20 ;  /* 0x0000001412117221 */ /* 0x000fc60000010000 */
[----:B------:R-:W-:Y:S01]  /*d780*/  FADD.FTZ R24, R23, R24 ;  /* 0x0000001817187221 */ /* 0x000fe20000010000 */
[----:B------:R-:W-:-:S03]  /*d790*/  FADD.FTZ R17, R22, R17 ;  /* 0x0000001116117221 */ /* 0x000fc60000010000 */
[----:B--2---:R-:W-:Y:S01]  /*d7a0*/  FADD.FTZ R19, R24, R27 ;  /* 0x0000001b18137221 */ /* 0x004fe20000010000 */
[----:B------:R-:W-:-:S03]  /*d7b0*/  FADD.FTZ R18, R17, R26 ;  /* 0x0000001a11127221 */ /* 0x000fc60000010000 */
[----:B-----5:R-:W-:Y:S01]  /*d7c0*/  @P0 FADD.FTZ R19, R19, R29 ;  /* 0x0000001d13130221 */ /* 0x020fe20000010000 */
[----:B------:R-:W-:-:S05]  /*d7d0*/  @P0 FADD.FTZ R18, R18, R28 ;  /* 0x0000001c12120221 */ /* 0x000fca0000010000 */
[----:B------:R2:W-:Y:S02]  /*d7e0*/  STS.64 [R25+0xfe80], R18 ;  /* 0x00fe801219007388 */ /* 0x0005e40000000a00 */
.L_x_2413:
[----:B------:R-:W-:Y:S05]  /*d7f0*/  BSYNC B0 ;  /* 0x0000000000007941 */ /* 0x000fea0003800000 */
.L_x_2412:
[----:B------:R-:W-:Y:S02]  /*d800*/  UIADD3 UR6, UR6, 0x1, URZ ;  /* 0x0000000106067890 */ /* 0x000fe4000fffe03f */
[----:B------:R-:W-:Y:S02]  /*d810*/  UIADD3 UR7, UP1, UR7, 0x1, URZ ;  /* 0x0000000107077890 */ /* 0x000fe4000ff3e03f */
[----:B------:R-:W-:Y:S02]  /*d820*/  UISETP.GE.AND UP0, UPT, UR6, UR54, UPT ;  /* 0x000000360600728c */ /* 0x000fe4000bf06270 */
[----:B------:R-:W-:-:S04]  /*d830*/  UIADD3.X UR8, URZ, UR8, URZ, UP1, !UPT ;  /* 0x000000083f087290 */ /* 0x000fc80008ffe43f */
[----:B------:R-:W-:-:S13]  /*d840*/  PLOP3.LUT P0, PT, PT, PT, UP0, 0x80, 0x0 ;  /* 0x000000000000781c */ /* 0x000fda0003f0f008 */
[----:B------:R-:W-:Y:S05]  /*d850*/  @!P0 BRA `(.L_x_2414) ;  /* 0xffffff5000bc8947 */ /* 0x000fea000383ffff */
.L_x_2319:
[----:B------:R-:W5:Y:S04]  /*d860*/  LDL R70, [R1+0x64] ;  /* 0x0000640001467983 */ /* 0x000f680000100800 */
[----:B------:R-:W2:Y:S04]  /*d870*/  LDL R68, [R1+0x60] ;  /* 0x0000600001447983 */ /* 0x000ea80000100800 */
[----:B------:R-:W2:Y:S04]  /*d880*/  LDL R66, [R1+0x5c] ;  /* 0x00005c0001427983 */ /* 0x000ea80000100800 */
[----:B------:R-:W2:Y:S04]  /*d890*/  LDL R64, [R1+0x58] ;  /* 0x0000580001407983 */ /* 0x000ea80000100800 */
[----:B------:R-:W2:Y:S04]  /*d8a0*/  LDL R62, [R1+0x54] ;  /* 0x00005400013e7983 */ /* 0x000ea80000100800 */
[----:B------:R-:W0:Y:S04]  /*d8b0*/  LDL R60, [R1+0x50] ;  /* 0x00005000013c7983 */ /* 0x000e280000100800 */
[----:B------:R-:W2:Y:S04]  /*d8c0*/  LDL R58, [R1+0x4c] ;  /* 0x00004c00013a7983 */ /* 0x000ea80000100800 */
[----:B------:R-:W2:Y:S04]  /*d8d0*/  LDL R56, [R1+0x48] ;  /* 0x0000480001387983 */ /* 0x000ea80000100800 */
[----:B------:R-:W2:Y:S04]  /*d8e0*/  LDL R54, [R1+0x44] ;  /* 0x0000440001367983 */ /* 0x000ea80000100800 */
[----:B------:R-:W2:Y:S04]  /*d8f0*/  LDL R52, [R1+0x40] ;  /* 0x0000400001347983 */ /* 0x000ea80000100800 */
[----:B------:R-:W2:Y:S04]  /*d900*/  LDL R50, [R1+0x3c] ;  /* 0x00003c0001327983 */ /* 0x000ea80000100800 */
[----:B------:R-:W2:Y:S04]  /*d910*/  LDL R48, [R1+0x38] ;  /* 0x0000380001307983 */ /* 0x000ea80000100800 */
[----:B----4-:R-:W4:Y:S04]  /*d920*/  LDL R46, [R1+0x34] ;  /* 0x00003400012e7983 */ /* 0x010f280000100800 */
[----:B---3--:R-:W3:Y:S04]  /*d930*/  LDL R44, [R1+0x30] ;  /* 0x00003000012c7983 */ /* 0x008ee80000100800 */
[----:B------:R-:W3:Y:S04]  /*d940*/  LDL R42, [R1+0x2c] ;  /* 0x00002c00012a7983 */ /* 0x000ee80000100800 */
[----:B------:R-:W1:Y:S01]  /*d950*/  LDL R40, [R1+0x28] ;  /* 0x0000280001287983 */ /* 0x000e620000100800 */
[----:B------:R-:W5:Y:S01]  /*d960*/  S2UR UR7, SR_CgaCtaId ;  /* 0x00000000000779c3 */ /* 0x000f620000008800 */
        /* <DEDUP_REMOVED lines=10> */
[----:B------:R-:W-:Y:S01]  /*da10*/  USHF.R.S32.HI UR8, URZ, 0x1f, UR47 ;  /* 0x0000001f3f087899 */ /* 0x000fe2000801142f */
[----:B------:R-:W-:Y:S01]  /*da20*/  F2FP.BF16.F32.PACK_AB R224, R224, R225 ;  /* 0x000000e1e0e0723e */ /* 0x000fe200000010ff */
[----:B------:R-:W-:Y:S01]  /*da30*/  BSSY B0, `(.L_x_2415) ;  /* 0x0000050000007945 */ /* 0x000fe20003800000 */
[----:B------:R-:W-:-:S02]  /*da40*/  PRMT R0, R234, 0x7632, R0 ;  /* 0x00007632ea007816 */ /* 0x000fc40000000000 */
[----:B------:R-:W-:Y:S02]  /*da50*/  PRMT R2, R230, 0x7632, R2 ;  /* 0x00007632e6027816 */ /* 0x000fe40000000002 */
[----:B------:R-:W-:Y:S02]  /*da60*/  ISETP.NE.AND P0, PT, R157, RZ, PT ;  /* 0x000000ff9d00720c */ /* 0x000fe40003f05270 */
[----:B------:R-:W-:Y:S02]  /*da70*/  F2FP.BF16.F32.PACK_AB R222, R222, R223 ;  /* 0x000000dfdede723e */ /* 0x000fe400000010ff */
[----:B------:R-:W-:Y:S02]  /*da80*/  F2FP.BF16.F32.PACK_AB R132, R132, R221 ;  /* 0x000000dd8484723e */ /* 0x000fe400000010ff */
[----:B------:R-:W-:Y:S01]  /*da90*/  F2FP.BF16.F32.PACK_AB R130, R130, R131 ;  /* 0x000000838282723e */ /* 0x000fe200000010ff */
[----:B-----5:R-:W-:Y:S01]  /*daa0*/  ULEA UR6, UR7, UR6, 0x18 ;  /* 0x0000000607067291 */ /* 0x020fe2000f8ec03f */
[----:B------:R-:W-:Y:S01]  /*dab0*/  PRMT R3, R224, 0x7632, R3 ;  /* 0x00007632e0037816 */ /* 0x000fe20000000003 */
[----:B------:R5:W-:Y:S04]  /*dac0*/  STS.U16 [R154+0x2], R77 ;  /* 0x0000024d9a007388 */ /* 0x000be80000000400 */
[----:B------:R5:W-:Y:S01]  /*dad0*/  STS.U16 [R154+0x6], R0 ;  /* 0x000006009a007388 */ /* 0x000be20000000400 */
[----:B------:R-:W-:-:S03]  /*dae0*/  MOV R155, UR6 ;  /* 0x00000006009b7c02 */ /* 0x000fc60008000f00 */
[----:B------:R5:W-:Y:S02]  /*daf0*/  STS.U16 [R154+0xa], R2 ;  /* 0x00000a029a007388 */ /* 0x000be40000000400 */
[----:B-----5:R-:W-:Y:S02]  /*db00*/  PRMT R77, R226, 0x7632, R77 ;  /* 0x00007632e24d7816 */ /* 0x020fe4000000004d */
[----:B------:R5:W-:Y:S01]  /*db10*/  STS.U16 [R154+0x12], R3 ;  /* 0x000012039a007388 */ /* 0x000be20000000400 */
[----:B------:R-:W-:-:S03]  /*db20*/  PRMT R0, R222, 0x7632, R0 ;  /* 0x00007632de007816 */ /* 0x000fc60000000000 */
[----:B------:R5:W-:Y:S01]  /*db30*/  STS.U16 [R154+0xe], R77 ;  /* 0x00000e4d9a007388 */ /* 0x000be20000000400 */
[----:B------:R-:W-:-:S03]  /*db40*/  PRMT R2, R130, 0x7632, R2 ;  /* 0x0000763282027816 */ /* 0x000fc60000000002 */
[----:B------:R-:W-:Y:S01]  /*db50*/  STS.U16 [R154], R236 ;  /* 0x000000ec9a007388 */ /* 0x000fe20000000400 */
[----:B-----5:R-:W-:-:S03]  /*db60*/  MOV R3, UR17 ;  /* 0x0000001100037c02 */ /* 0x020fc60008000f00 */
[----:B------:R-:W-:Y:S01]  /*db70*/  STS.U16 [R154+0x4], R234 ;  /* 0x000004ea9a007388 */ /* 0x000fe20000000400 */
[----:B------:R-:W-:-:S03]  /*db80*/  PRMT R77, R132, 0x7632, R77 ;  /* 0x00007632844d7816 */ /* 0x000fc6000000004d */
        /* <DEDUP_REMOVED lines=10> */
[----:B-----5:R-:W-:-:S04]  /*dc30*/  SHF.L.U32 R2, R157, 0x4, RZ ;  /* 0x000000049d027819 */ /* 0x020fc800000006ff */
[----:B------:R-:W-:-:S04]  /*dc40*/  LOP3.LUT R2, R2, 0xfffffe00, RZ, 0xc0, !PT ;  /* 0xfffffe0002027812 */ /* 0x000fc800078ec0ff */
[----:B------:R-:W-:-:S04]  /*dc50*/  LOP3.LUT R71, R2, 0x1f, R157, 0xf8, !PT ;  /* 0x0000001f02477812 */ /* 0x000fc800078ef89d */
[----:B------:R-:W-:Y:S02]  /*dc60*/  SHF.R.S32.HI R36, RZ, 0x1f, R71 ;  /* 0x0000001fff247819 */ /* 0x000fe40000011447 */
[----:B------:R-:W-:Y:S01]  /*dc70*/  IADD3 R2, P2, R71, UR28, RZ ;  /* 0x0000001c47027c10 */ /* 0x000fe2000ff5e0ff */
[----:B------:R-:W-:Y:S04]  /*dc80*/  LDS.U16 R9, [R70] ;  /* 0x0000000046097984 */ /* 0x000fe80000000400 */
[----:B--2---:R-:W-:Y:S04]  /*dc90*/  LDS.U16 R11, [R68+0x40] ;  /* 0x00004000440b7984 */ /* 0x004fe80000000400 */
[----:B------:R-:W-:Y:S04]  /*dca0*/  LDS.U16 R13, [R66+0x80] ;  /* 0x00008000420d7984 */ /* 0x000fe80000000400 */
[----:B------:R-:W-:Y:S04]  /*dcb0*/  LDS.U16 R15, [R64+0xc0] ;  /* 0x0000c000400f7984 */ /* 0x000fe80000000400 */
[----:B------:R-:W-:Y:S04]  /*dcc0*/  LDS.U16 R17, [R62+0x100] ;  /* 0x000100003e117984 */ /* 0x000fe80000000400 */
[----:B0-----:R-:W-:Y:S04]  /*dcd0*/  LDS.U16 R19, [R60+0x140] ;  /* 0x000140003c137984 */ /* 0x001fe80000000400 */
[----:B------:R-:W-:Y:S04]  /*dce0*/  LDS.U16 R21, [R58+0x180] ;  /* 0x000180003a157984 */ /* 0x000fe80000000400 */
[----:B------:R-:W-:Y:S04]  /*dcf0*/  LDS.U16 R23, [R56+0x1c0] ;  /* 0x0001c00038177984 */ /* 0x000fe80000000400 */
[----:B------:R-:W-:Y:S04]  /*dd00*/  LDS.U16 R25, [R54+0x200] ;  /* 0x0002000036197984 */ /* 0x000fe80000000400 */
[----:B------:R-:W-:Y:S04]  /*dd10*/  LDS.U16 R27, [R52+0x240] ;  /* 0x00024000341b7984 */ /* 0x000fe80000000400 */
[----:B------:R-:W-:Y:S04]  /*dd20*/  LDS.U16 R29, [R50+0x280] ;  /* 0x00028000321d7984 */ /* 0x000fe80000000400 */
[----:B------:R-:W-:Y:S04]  /*dd30*/  LDS.U16 R31, [R48+0x2c0] ;  /* 0x0002c000301f7984 */ /* 0x000fe80000000400 */
[----:B----4-:R-:W-:Y:S04]  /*dd40*/  LDS.U16 R33, [R46+0x300] ;  /* 0x000300002e217984 */ /* 0x010fe80000000400 */
[----:B---3--:R-:W-:Y:S04]  /*dd50*/  LDS.U16 R35, [R44+0x340] ;  /* 0x000340002c237984 */ /* 0x008fe80000000400 */
[----:B------:R-:W-:Y:S04]  /*dd60*/  LDS.U16 R37, [R42+0x380] ;  /* 0x000380002a257984 */ /* 0x000fe80000000400 */
[----:B-1----:R-:W-:Y:S04]  /*dd70*/  LDS.U16 R39, [R40+0x3c0] ;  /* 0x0003c00028277984 */ /* 0x002fe80000000400 */
[----:B------:R0:W-:Y:S01]  /*dd80*/  @!P0 STS [UR6+0x1080], R3 ;  /* 0x00108003ff008988 */ /* 0x0001e20008000806 */
[----:B------:R-:W-:-:S02]  /*dd90*/  ULDC.64 UR6, c[0x0][0x388] ;  /* 0x0000e20000067ab9 */ /* 0x000fc40000000a00 */
[----:B------:R-:W-:Y:S01]  /*dda0*/  UIMAD UR20, UR21, UR6, URZ ;  /* 0x00000006151472a4 */ /* 0x000fe2000f8e023f */
[----:B------:R-:W-:Y:S01]  /*ddb0*/  BAR.SYNC.DEFER_BLOCKING 0x0 ;  /* 0x0000000000007b1d */ /* 0x000fe20000010000 */
[----:B------:R-:W-:Y:S02]  /*ddc0*/  UIMAD UR21, UR21, UR26, URZ ;  /* 0x0000001a151572a4 */ /* 0x000fe4000f8e023f */
[----:B------:R-:W-:Y:S01]  /*ddd0*/  UIMAD.WIDE.U32 UR18, UR9, UR6, URZ ;  /* 0x00000006091272a5 */ /* 0x000fe2000f8e003f */
[----:B0-----:R-:W-:Y:S01]  /*dde0*/  MOV R3, UR28 ;  /* 0x0000001c00037c02 */ /* 0x001fe20008000f00 */
[----:B------:R-:W-:Y:S02]  /*ddf0*/  UIMAD UR7, UR9, UR7, UR20 ;  /* 0x00000007090772a4 */ /* 0x000fe4000f8e0214 */
[----:B------:R-:W-:Y:S01]  /*de00*/  UIMAD UR20, UR9, UR27, UR21 ;  /* 0x0000001b091472a4 */ /* 0x000fe2000f8e0215 */
[----:B------:R-:W-:Y:S01]  /*de10*/  LEA.HI.X.SX32 R3, R3, R36, 0x1, P2 ;  /* 0x0000002403037211 */ /* 0x000fe200010f0eff */
[----:B------:R-:W-:Y:S01]  /*de20*/  UIADD3 UR21, UR19, UR7, URZ ;  /* 0x0000000713157290 */ /* 0x000fe2000fffe03f */
        /* <DEDUP_REMOVED lines=16> */
.L_x_2416:
[----:B------:R-:W-:Y:S05]  /*df30*/  BSYNC B0 ;  /* 0x0000000000007941 */ /* 0x000fea0003800000 */
.L_x_2415:
        /* <DEDUP_REMOVED lines=12> */
[-C--:B------:R-:W-:Y:S01]  /*e000*/  ISETP.GE.AND P4, PT, R45, R0.reuse, PT ;  /* 0x000000002d00720c */ /* 0x080fe20003f86270 */
        /* <DEDUP_REMOVED lines=8> */
[----:B------:R-:W-:Y:S01]  /*e090*/  LEA.HI.X R5, R71, UR7, R36, 0x1, P1 ;  /* 0x0000000747057c11 */ /* 0x000fe200088f0c24 */
[----:B------:R-:W-:Y:S01]  /*e0a0*/  UIMAD.WIDE.U32 UR6, UR9, UR26, URZ ;  /* 0x0000001a090672a5 */ /* 0x000fe2000f8e003f */
[----:B------:R-:W-:-:S02]  /*e0b0*/  ISETP.GE.AND P1, PT, R41, R0, PT ;  /* 0x000000002900720c */ /* 0x000fc40003f26270 */
[C---:B------:R-:W-:Y:S02]  /*e0c0*/  LEA R4, P3, R6.reuse, R4, 0x1 ;  /* 0x0000000406047211 */ /* 0x040fe400078608ff */
[----:B------:R-:W-:Y:S02]  /*e0d0*/  MOV R7, UR18 ;  /* 0x0000001200077c02 */ /* 0x000fe40008000f00 */
[C---:B------:R-:W-:Y:S02]  /*e0e0*/  LOP3.LUT R49, R71.reuse, 0xa0, RZ, 0xfc, !PT ;  /* 0x000000a047317812 */ /* 0x040fe400078efcff */
[----:B------:R-:W-:Y:S02]  /*e0f0*/  LEA.HI.X R5, R6, R5, R7, 0x1, P3 ;  /* 0x0000000506057211 */ /* 0x000fe400018f0c07 */
[C---:B------:R-:W-:Y:S02]  /*e100*/  LOP3.LUT R51, R71.reuse, 0xc0, RZ, 0xfc, !PT ;  /* 0x000000c047337812 */ /* 0x040fe400078efcff */
[C---:B------:R-:W-:Y:S01]  /*e110*/  LOP3.LUT R53, R71.reuse, 0xe0, RZ, 0xfc, !PT ;  /* 0x000000e047357812 */ /* 0x040fe200078efcff */
[----:B------:R0:W-:Y:S01]  /*e120*/  @!P1 STG.E.U16 desc[UR22][R4.64+-0xfc0], R11 ;  /* 0xfff0400b04009986 */ /* 0x0001e2000c101516 */
[----:B------:R-:W-:-:S02]  /*e130*/  LOP3.LUT R55, R71, 0x100, RZ, 0xfc, !PT ;  /* 0x0000010047377812 */ /* 0x000fc400078efcff */
[----:B------:R-:W-:Y:S01]  /*e140*/  LOP3.LUT R57, R71, 0x120, RZ, 0xfc, !PT ;  /* 0x0000012047397812 */ /* 0x000fe200078efcff */
[----:B------:R1:W-:Y:S01]  /*e150*/  @!P2 STG.E.U16 desc[UR22][R4.64+-0xf80], R13 ;  /* 0xfff0800d0400a986 */ /* 0x0003e2000c101516 */
[-C--:B------:R-:W-:Y:S02]  /*e160*/  ISETP.GE.AND P3, PT, R47, R0.reuse, PT ;  /* 0x000000002f00720c */ /* 0x080fe40003f66270 */
[-C--:B------:R-:W-:Y:S01]  /*e170*/  ISETP.GE.AND P2, PT, R49, R0.reuse, PT ;  /* 0x000000003100720c */ /* 0x080fe20003f46270 */
[----:B------:R3:W-:Y:S01]  /*e180*/  @!P4 STG.E.U16 desc[UR22][R4.64+-0xf40], R15 ;  /* 0xfff0c00f0400c986 */ /* 0x0007e2000c101516 */
[-C--:B------:R-:W-:Y:S02]  /*e190*/  ISETP.GE.AND P1, PT, R51, R0.reuse, PT ;  /* 0x000000003300720c */ /* 0x080fe40003f26270 */
[-C--:B------:R-:W-:Y:S02]  /*e1a0*/  ISETP.GE.AND P4, PT, R53, R0.reuse, PT ;  /* 0x000000003500720c */ /* 0x080fe40003f86270 */
[----:B------:R-:W-:-:S02]  /*e1b0*/  ISETP.GE.AND P5, PT, R55, R0, PT ;  /* 0x000000003700720c */ /* 0x000fc40003fa6270 */
[----:B------:R-:W-:Y:S02]  /*e1c0*/  ISETP.GE.AND P6, PT, R57, R0, PT ;  /* 0x000000003900720c */ /* 0x000fe40003fc6270 */
[C---:B------:R-:W-:Y:S01]  /*e1d0*/  LOP3.LUT R59, R71.reuse, 0x140, RZ, 0xfc, !PT ;  /* 0x00000140473b7812 */ /* 0x040fe200078efcff */
[----:B------:R4:W-:Y:S01]  /*e1e0*/  @!P3 STG.E.U16 desc[UR22][R4.64+-0xf00], R17 ;  /* 0xfff100110400b986 */ /* 0x0009e2000c101516 */
[C---:B------:R-:W-:Y:S02]  /*e1f0*/  LOP3.LUT R61, R71.reuse, 0x160, RZ, 0xfc, !PT ;  /* 0x00000160473d7812 */ /* 0x040fe400078efcff */
[C---:B------:R-:W-:Y:S01]  /*e200*/  LOP3.LUT R63, R71.reuse, 0x180, RZ, 0xfc, !PT ;  /* 0x00000180473f7812 */ /* 0x040fe200078efcff */
[----:B------:R5:W-:Y:S01]  /*e210*/  @!P2 STG.E.U16 desc[UR22][R4.64+-0xec0], R19 ;  /* 0xfff140130400a986 */ /* 0x000be2000c101516 */
[C---:B------:R-:W-:Y:S02]  /*e220*/  LOP3.LUT R65, R71.reuse, 0x1a0, RZ, 0xfc, !PT ;  /* 0x000001a047417812 */ /* 0x040fe400078efcff */
[C---:B------:R-:W-:Y:S01]  /*e230*/  LOP3.LUT R67, R71.reuse, 0x1c0, RZ, 0xfc, !PT ;  /* 0x000001c047437812 */ /* 0x040fe200078efcff */
[----:B------:R5:W-:Y:S01]  /*e240*/  @!P1 STG.E.U16 desc[UR22][R4.64+-0xe80], R21 ;  /* 0xfff1801504009986 */ /* 0x000be2000c101516 */
[----:B------:R-:W-:-:S02]  /*e250*/  LOP3.LUT R69, R71, 0x1e0, RZ, 0xfc, !PT ;  /* 0x000001e047457812 */ /* 0x000fc400078efcff */
[-C--:B------:R-:W-:Y:S01]  /*e260*/  ISETP.GE.AND P1, PT, R59, R0.reuse, PT ;  /* 0x000000003b00720c */ /* 0x080fe20003f26270 */
[----:B------:R5:W-:Y:S01]  /*e270*/  @!P4 STG.E.U16 desc[UR22][R4.64+-0xe40], R23 ;  /* 0xfff1c0170400c986 */ /* 0x000be2000c101516 */
[-C--:B------:R-:W-:Y:S02]  /*e280*/  ISETP.GE.AND P2, PT, R61, R0.reuse, PT ;  /* 0x000000003d00720c */ /* 0x080fe40003f46270 */
[-C--:B------:R-:W-:Y:S01]  /*e290*/  ISETP.GE.AND P3, PT, R63, R0.reuse, PT ;  /* 0x000000003f00720c */ /* 0x080fe20003f66270 */
[----:B------:R5:W-:Y:S01]  /*e2a0*/  @!P5 STG.E.U16 desc[UR22][R4.64+-0xe00], R25 ;  /* 0xfff200190400d986 */ /* 0x000be2000c101516 */
        /* <DEDUP_REMOVED lines=107> */
[----:B------:R-:W-:Y:S01]  /*e960*/  MOV R4, UR17 ;  /* 0x0000001100047c02 */ /* 0x000fe20008000f00 */
[----:B------:R-:W-:Y:S02]  /*e970*/  UIADD3 UR17, UR7, UR20, URZ ;  /* 0x0000001407117290 */ /* 0x000fe4000fffe03f */
        /* <DEDUP_REMOVED lines=42> */
.L_x_2418:
[----:B------:R-:W-:Y:S05]  /*ec20*/  BSYNC B0 ;  /* 0x0000000000007941 */ /* 0x000fea0003800000 */
.L_x_2417:
[----:B------:R-:W-:Y:S01]  /*ec30*/  ULDC.64 UR18, c[0x0][0x3b0] ;  /* 0x0000ec0000127ab9 */ /* 0x000fe20000000a00 */
[----:B------:R-:W-:Y:S01]  /*ec40*/  UMOV UR7, UR17 ;  /* 0x0000001100077c82 */ /* 0x000fe20008000000 */
[----:B------:R-:W-:Y:S01]  /*ec50*/  UIMAD UR8, UR8, UR18, URZ ;  /* 0x00000012080872a4 */ /* 0x000fe2000f8e023f */
[-C--:B------:R-:W-:Y:S01]  /*ec60*/  ISETP.GE.AND P3, PT, R41, R0.reuse, PT ;  /* 0x000000002900720c */ /* 0x080fe20003f66270 */
[----:B------:R-:W-:Y:S01]  /*ec70*/  UIMAD.WIDE.U32 UR6, UR47, UR18, UR6 ;  /* 0x000000122f0672a5 */ /* 0x000fe2000f8e0006 */
[-C--:B------:R-:W-:Y:S01]  /*ec80*/  ISETP.GE.AND P4, PT, R43, R0.reuse, PT ;  /* 0x000000002b00720c */ /* 0x080fe20003f86270 */
[----:B------:R-:W-:Y:S01]  /*ec90*/  UIADD3 UR11, UP1, UR11, -0x2000, URZ ;  /* 0xffffe0000b0b7890 */ /* 0x000fe2000ff3e03f */
[-C--:B------:R-:W-:Y:S01]  /*eca0*/  ISETP.GE.AND P5, PT, R45, R0.reuse, PT ;  /* 0x000000002d00720c */ /* 0x080fe20003fa6270 */
[----:B------:R-:W-:Y:S01]  /*ecb0*/  UIADD3 UR15, UP0, UR15, UR6, URZ ;  /* 0x000000060f0f7290 */ /* 0x000fe2000ff1e03f */
[-C--:B------:R-:W-:Y:S01]  /*ecc0*/  ISETP.GE.AND P6, PT, R47, R0.reuse, PT ;  /* 0x000000002f00720c */ /* 0x080fe20003fc6270 */
[----:B------:R-:W-:Y:S01]  /*ecd0*/  UIMAD UR6, UR47, UR19, UR8 ;  /* 0x000000132f0672a4 */ /* 0x000fe2000f8e0208 */
[-C--:B------:R-:W-:Y:S01]  /*ece0*/  ISETP.GE.AND P1, PT, R51, R0.reuse, PT ;  /* 0x000000003300720c */ /* 0x080fe20003f26270 */
[----:B------:R-:W-:Y:S01]  /*ecf0*/  UIADD3 UR13, UP2, UR13, -0x2000, URZ ;  /* 0xffffe0000d0d7890 */ /* 0x000fe2000ff5e03f */
[----:B------:R-:W-:Y:S01]  /*ed00*/  ISETP.GE.AND P2, PT, R53, R0, PT ;  /* 0x000000003500720c */ /* 0x000fe20003f46270 */
[----:B------:R-:W-:Y:S01]  /*ed10*/  ULDC.64 UR18, c[0x0][0x3f0] ;  /* 0x0000fc0000127ab9 */ /* 0x000fe20000000a00 */
        /* <DEDUP_REMOVED lines=10> */
[----:B------:R-:W-:-:S02]  /*edc0*/  UIADD3 UR5, UR5, 0x1, URZ ;  /* 0x0000000105057890 */ /* 0x000fc4000fffe03f */
[----:B------:R-:W-:Y:S01]  /*edd0*/  UIADD3.X UR12, UR12, -0x1, URZ, UP1, !UPT ;  /* 0xffffffff0c0c7890 */ /* 0x000fe20008ffe43f */
[----:B------:R-:W-:Y:S01]  /*ede0*/  LEA.HI.X R3, R4, R3, R5, 0x1, P0 ;  /* 0x0000000304037211 */ /* 0x000fe200000f0c05 */
[----:B------:R-:W-:Y:S01]  /*edf0*/  UIADD3.X UR14, UR14, -0x1, URZ, UP2, !UPT ;  /* 0xffffffff0e0e7890 */ /* 0x000fe200097fe43f */
[-C--:B------:R-:W-:Y:S01]  /*ee00*/  ISETP.GE.AND P0, PT, R49, R0.reuse, PT ;  /* 0x000000003100720c */ /* 0x080fe20003f06270 */
[----:B------:R-:W-:Y:S02]  /*ee10*/  UIADD3.X UR48, UR48, -0x1, URZ, UP3, !UPT ;  /* 0xffffffff30307890 */ /* 0x000fe40009ffe43f */
[----:B------:R0:W-:Y:S01]  /*ee20*/  @!P3 STG.E.U16 desc[UR22][R2.64], R11 ;  /* 0x0000000b0200b986 */ /* 0x0001e2000c101516 */
[-C--:B------:R-:W-:Y:S01]  /*ee30*/  ISETP.GE.AND P3, PT, R55, R0.reuse, PT ;  /* 0x000000003700720c */ /* 0x080fe20003f66270 */
[----:B------:R-:W-:Y:S02]  /*ee40*/  UIADD3.X UR52, UR52, -0x1, URZ, UP4, !UPT ;  /* 0xffffffff34347890 */ /* 0x000fe4000a7fe43f */
[----:B------:R0:W-:Y:S01]  /*ee50*/  @!P4 STG.E.U16 desc[UR22][R2.64+0x40], R13 ;  /* 0x0000400d0200c986 */ /* 0x0001e2000c101516 */
[----:B------:R-:W-:Y:S01]  /*ee60*/  ISETP.GE.AND P4, PT, R57, R0, PT ;  /* 0x000000003900720c */ /* 0x000fe20003f86270 */
[----:B------:R-:W-:-:S02]  /*ee70*/  UIADD3.X UR50, UR50, -0x1, URZ, UP5, !UPT ;  /* 0xffffffff32327890 */ /* 0x000fc4000affe43f */
        /* <DEDUP_REMOVED lines=21> */
.L_x_2318:
        /* <DEDUP_REMOVED lines=41> */
.L_x_2421:
[----:B------:R-:W-:Y:S05]  /*f260*/  BSYNC B0 ;  /* 0x0000000000007941 */ /* 0x000fea0003800000 */
.L_x_2420:
[----:B------:R-:W-:Y:S01]  /*f270*/  ULDC.64 UR4, c[0x0][0x3f8] ;  /* 0x0000fe0000047ab9 */ /* 0x000fe20000000a00 */
[----:B------:R-:W-:Y:S01]  /*f280*/  BSSY B0, `(.L_x_2422) ;  /* 0x000002c000007945 */ /* 0x000fe20003800000 */
[----:B------:R-:W-:-:S04]  /*f290*/  ISETP.NE.U32.AND P0, PT, RZ, UR4, PT ;  /* 0x00000004ff007c0c */ /* 0x000fc8000bf05070 */
[----:B------:R-:W-:-:S13]  /*f2a0*/  ISETP.NE.AND.EX P0, PT, RZ, UR5, PT, P0 ;  /* 0x00000005ff007c0c */ /* 0x000fda000bf05300 */
[----:B------:R-:W-:Y:S05]  /*f2b0*/  @!P0 BRA `(.L_x_2423) ;  /* 0x00000000009c8947 */ /* 0x000fea0003800000 */
[----:B-1----:R-:W2:Y:S01]  /*f2c0*/  LDL.LU R2, [R1+0x68] ;  /* 0x0000680001027983 */ /* 0x002ea20000300800 */
[----:B------:R-:W1:Y:S01]  /*f2d0*/  S2R R4, SR_LANEID ;  /* 0x0000000000047919 */ /* 0x000e620000000000 */
[----:B0-----:R-:W0:Y:S01]  /*f2e0*/  S2R R7, SR_TID.X ;  /* 0x0000000000077919 */ /* 0x001e220000002100 */
[----:B------:R-:W-:Y:S01]  /*f2f0*/  BAR.SYNC.DEFER_BLOCKING 0x0 ;  /* 0x0000000000007b1d */ /* 0x000fe20000010000 */
[----:B-1----:R-:W-:-:S13]  /*f300*/  ISETP.NE.AND P1, PT, R4, RZ, PT ;  /* 0x000000ff0400720c */ /* 0x002fda0003f25270 */
[----:B------:R-:W1:Y:S01]  /*f310*/  @!P1 S2R R11, SR_CgaCtaId ;  /* 0x00000000000b9919 */ /* 0x000e620000008800 */
[----:B------:R-:W-:-:S04]  /*f320*/  @!P1 MOV R4, 0x400 ;  /* 0x0000040000049802 */ /* 0x000fc80000000f00 */
[----:B-1----:R-:W-:Y:S01]  /*f330*/  @!P1 LEA R11, R11, R4, 0x18 ;  /* 0x000000040b0b9211 */ /* 0x002fe200078ec0ff */
[----:B--2---:R-:W1:Y:S02]  /*f340*/  SHFL.DOWN P0, R0, R2, 0x1, 0x1f ;  /* 0x08201f0002007f89 */ /* 0x004e640000000000 */
[----:B-1----:R-:W-:-:S05]  /*f350*/  @P0 FADD R0, R0, R2 ;  /* 0x0000000200000221 */ /* 0x002fca0000000000 */
[----:B------:R-:W1:Y:S02]  /*f360*/  SHFL.DOWN P0, R3, R0, 0x2, 0x1f ;  /* 0x08401f0000037f89 */ /* 0x000e640000000000 */
[----:B-1----:R-:W-:Y:S01]  /*f370*/  @P0 FADD R3, R0, R3 ;  /* 0x0000000300030221 */ /* 0x002fe20000000000 */
[----:B0-----:R-:W-:-:S04]  /*f380*/  @!P1 SHF.R.S32.HI R0, RZ, 0x1f, R7 ;  /* 0x0000001fff009819 */ /* 0x001fc80000011407 */
        /* <DEDUP_REMOVED lines=26> */
.L_x_2423:
[----:B01----:R-:W2:Y:S02]  /*f530*/  S2R R7, SR_TID.X ;  /* 0x0000000000077919 */ /* 0x003ea40000002100 */
.L_x_2424:
[----:B------:R-:W-:Y:S05]  /*f540*/  BSYNC B0 ;  /* 0x0000000000007941 */ /* 0x000fea0003800000 */
.L_x_2422:
[----:B------:R-:W-:Y:S02]  /*f550*/  ULDC UR14, c[0x0][0x21c] ;  /* 0x00008700000e7ab9 */ /* 0x000fe40000000800 */
[----:B--2---:R-:W-:-:S13]  /*f560*/  ISETP.GE.AND P0, PT, R7, UR14, PT ;  /* 0x0000000e07007c0c */ /* 0x004fda000bf06270 */
[----:B------:R-:W-:Y:S05]  /*f570*/  @P0 EXIT ;  /* 0x000000000000094d */ /* 0x000fea0003800000 */
[----:B------:R-:W2:Y:S01]  /*f580*/  S2UR UR10, SR_CgaCtaId ;  /* 0x00000000000a79c3 */ /* 0x000ea20000008800 */
[----:B------:R-:W-:Y:S01]  /*f590*/  USHF.R.S32.HI UR6, URZ, 0x1f, UR47 ;  /* 0x0000001f3f067899 */ /* 0x000fe2000801142f */
[----:B------:R-:W-:Y:S01]  /*f5a0*/  ULDC.64 UR8, c[0x0][0x338] ;  /* 0x0000ce0000087ab9 */ /* 0x000fe20000000a00 */
[----:B------:R-:W-:Y:S02]  /*f5b0*/  UMOV UR7, 0x400 ;  /* 0x0000040000077882 */ /* 0x000fe40000000000 */
[----:B------:R-:W-:Y:S02]  /*f5c0*/  UIMAD UR6, UR6, UR8, URZ ;  /* 0x00000008060672a4 */ /* 0x000fe4000f8e023f */
[----:B------:R-:W-:Y:S02]  /*f5d0*/  UIMAD.WIDE.U32 UR4, UR47, UR8, URZ ;  /* 0x000000082f0472a5 */ /* 0x000fe4000f8e003f */
[----:B------:R-:W-:Y:S01]  /*f5e0*/  UIMAD UR6, UR47, UR9, UR6 ;  /* 0x000000092f0672a4 */ /* 0x000fe2000f8e0206 */
[----:B------:R-:W-:Y:S01]  /*f5f0*/  ULDC UR8, c[0x0][0x0] ;  /* 0x0000000000087ab9 */ /* 0x000fe20000000800 */
[----:B------:R-:W-:-:S02]  /*f600*/  ULDC.64 UR12, c[0x0][0x3c0] ;  /* 0x0000f000000c7ab9 */ /* 0x000fc40000000a00 */
[----:B------:R-:W-:Y:S02]  /*f610*/  UIADD3 UR6, UR5, UR6, URZ ;  /* 0x0000000605067290 */ /* 0x000fe4000fffe03f */
[----:B--2---:R-:W-:-:S03]  /*f620*/  ULEA UR7, UR10, UR7, 0x18 ;  /* 0x000000070a077291 */ /* 0x004fc6000f8ec03f */
[----:B------:R-:W-:-:S09]  /*f630*/  ULDC.64 UR10, c[0x0][0x340] ;  /* 0x0000d000000a7ab9 */ /* 0x000fd20000000a00 */
.L_x_2425:
[C---:B0-----:R-:W-:Y:S02]  /*f640*/  LEA R0, R7.reuse, UR7, 0x3 ;  /* 0x0000000707007c11 */ /* 0x041fe4000f8e18ff */
[----:B------:R-:W-:Y:S02]  /*f650*/  SHF.R.S32.HI R4, RZ, 0x1f, R7 ;  /* 0x0000001fff047819 */ /* 0x000fe40000011407 */
[----:B-12---:R-:W-:Y:S01]  /*f660*/  MOV R2, UR4 ;  /* 0x0000000400027c02 */ /* 0x006fe20008000f00 */
[----:B------:R-:W0:Y:S01]  /*f670*/  LDS.64 R8, [R0+0xfe80] ;  /* 0x00fe800000087984 */ /* 0x000e220000000a00 */
[----:B------:R-:W-:Y:S01]  /*f680*/  MOV R5, UR6 ;  /* 0x0000000600057c02 */ /* 0x000fe20008000f00 */
[----:B------:R-:W-:Y:S01]  /*f690*/  IMAD R6, R4, UR10, RZ ;  /* 0x0000000a04067c24 */ /* 0x000fe2000f8e02ff */
[----:B------:R-:W-:Y:S02]  /*f6a0*/  MOV R4, R2 ;  /* 0x0000000200047202 */ /* 0x000fe40000000f00 */
[----:B------:R-:W-:Y:S01]  /*f6b0*/  MOV R3, UR5 ;  /* 0x0000000500037c02 */ /* 0x000fe20008000f00 */
[----:B------:R-:W-:-:S02]  /*f6c0*/  IMAD R3, R7, UR11, R6 ;  /* 0x0000000b07037c24 */ /* 0x000fc4000f8e0206 */
[C---:B------:R-:W-:Y:S01]  /*f6d0*/  IMAD.WIDE.U32 R4, R7.reuse, UR10, R4 ;  /* 0x0000000a07047c25 */ /* 0x040fe2000f8e0004 */
[----:B------:R-:W-:-:S04]  /*f6e0*/  IADD3 R7, R7, UR8, RZ ;  /* 0x0000000807077c10 */ /* 0x000fc8000fffe0ff */
[----:B------:R-:W-:Y:S02]  /*f6f0*/  IADD3 R3, R5, R3, RZ ;  /* 0x0000000305037210 */ /* 0x000fe40007ffe0ff */
[----:B------:R-:W-:-:S04]  /*f700*/  LEA R2, P0, R4, UR12, 0x3 ;  /* 0x0000000c04027c11 */ /* 0x000fc8000f8018ff */
[----:B------:R-:W-:Y:S02]  /*f710*/  LEA.HI.X R3, R4, UR13, R3, 0x3, P0 ;  /* 0x0000000d04037c11 */ /* 0x000fe400080f1c03 */
[----:B------:R-:W-:-:S03]  /*f720*/  ISETP.GE.AND P0, PT, R7, UR14, PT ;  /* 0x0000000e07007c0c */ /* 0x000fc6000bf06270 */
[----:B0-----:R2:W-:Y:S04]  /*f730*/  REDG.E.ADD.F32.FTZ.RN.STRONG.GPU desc[UR22][R2.64], R8 ;  /* 0x00000008020079a6 */ /* 0x0015e8000c10f396 */
[----:B------:R2:W-:Y:S06]  /*f740*/  REDG.E.ADD.F32.FTZ.RN.STRONG.GPU desc[UR22][R2.64+0x4], R9 ;  /* 0x00000409020079a6 */ /* 0x0005ec000c10f396 */
[----:B------:R-:W-:Y:S05]  /*f750*/  @!P0 BRA `(.L_x_2425) ;  /* 0xfffffffc00b88947 */ /* 0x000fea000383ffff */
[----:B------:R-:W-:Y:S05]  /*f760*/  EXIT ;  /* 0x000000000000794d */ /* 0x000fea0003800000 */
.L_x_2323:
[----:B------:R-:W-:Y:S01]  /*f770*/  HFMA2.MMA R77, -RZ, RZ, 0, 5.9604644775390625e-08 ;  /* 0x00000001ff4d7435 */ /* 0x000fe200000001ff */
[----:B------:R-:W-:Y:S02]  /*f780*/  MOV R246, R241 ;  /* 0x000000f100f67202 */ /* 0x000fe40000000f00 */
[----:B------:R-:W-:Y:S02]  /*f790*/  MOV R76, RZ ;  /* 0x000000ff004c7202 */ /* 0x000fe40000000f00 */
[----:B------:R-:W-:-:S07]  /*f7a0*/  MOV R79, 0xffffffff ;  /* 0xffffffff004f7802 */ /* 0x000fce0000000f00 */
[----:B--2--5:R-:W-:Y:S05]  /*f7b0*/  WARPSYNC.COLLECTIVE R79, `(.L_x_2426) ;  /* 0x000000004f087348 */ /* 0x024fea0003c00000 */
[----:B------:R0:W1:Y:S02]  /*f7c0*/  SHFL.UP P3, R78, R246, R77, R76 ;  /* 0x0400004df64e7389 */ /* 0x000064000006004c */
[----:B012--5:R-:W-:Y:S01]  /*f7d0*/  ENDCOLLECTIVE ;  /* 0x000000000000791b */ /* 0x027fe20003800000 */
.L_x_2426:
[----:B------:R-:W-:Y:S02]  /*f7e0*/  MOV R246, R231 ;  /* 0x000000e700f67202 */ /* 0x000fe40000000f00 */
[----:B------:R-:W-:-:S07]  /*f7f0*/  MOV R243, R78 ;  /* 0x0000004e00f37202 */ /* 0x000fce0000000f00 */
[----:B------:R-:W-:Y:S05]  /*f800*/  WARPSYNC.COLLECTIVE R79, `(.L_x_2427) ;  /* 0x000000004f087348 */ /* 0x000fea0003c00000 */
[----:B------:R0:W1:Y:S02]  /*f810*/  SHFL.UP P3, R78, R246, R77, R76 ;  /* 0x0400004df64e7389 */ /* 0x000064000006004c */
[----:B01----:R-:W-:Y:S01]  /*f820*/  ENDCOLLECTIVE ;  /* 0x000000000000791b */ /* 0x003fe20003800000 */
.L_x_2427:
[----:B------:R-:W-:Y:S02]  /*f830*/  MOV R246, R244 ;  /* 0x000000f400f67202 */ /* 0x000fe40000000f00 */
[----:B------:R-:W-:-:S07]  /*f840*/  MOV R245, R78 ;  /* 0x0000004e00f57202 */ /* 0x000fce0000000f00 */
[----:B------:R-:W-:Y:S05]  /*f850*/  WARPSYNC.COLLECTIVE R79, `(.L_x_2428) ;  /* 0x000000004f087348 */ /* 0x000fea0003c00000 */
[----:B------:R0:W1:Y:S02]  /*f860*/  SHFL.UP P3, R78, R246, R77, R76 ;  /* 0x0400004df64e7389 */ /* 0x000064000006004c */
[----:B01----:R-:W-:Y:S01]  /*f870*/  ENDCOLLECTIVE ;  /* 0x000000000000791b */ /* 0x003fe20003800000 */
.L_x_2428:
[----:B------:R-:W-:Y:S02]  /*f880*/  MOV R246, R242 ;  /* 0x000000f200f67202 */ /* 0x000fe40000000f00 */
[----:B------:R-:W-:-:S07]  /*f890*/  MOV R247, R78 ;  /* 0x0000004e00f77202 */ /* 0x000fce0000000f00 */
[----:B------:R-:W-:Y:S05]  /*f8a0*/  WARPSYNC.COLLECTIVE R79, `(.L_x_2429) ;  /* 0x000000004f087348 */ /* 0x000fea0003c00000 */
[----:B------:R0:W1:Y:S02]  /*f8b0*/  SHFL.UP P3, R78, R246, R77, R76 ;  /* 0x0400004df64e7389 */ /* 0x000064000006004c */
[----:B01----:R-:W-:Y:S01]  /*f8c0*/  ENDCOLLECTIVE ;  /* 0x000000000000791b */ /* 0x003fe20003800000 */
.L_x_2429:
        /* <DEDUP_REMOVED lines=19> */
.L_x_2430:
[----:B------:R-:W-:Y:S02]  /*fa00*/  MOV R246, R231 ;  /* 0x000000e700f67202 */ /* 0x000fe40000000f00 */
[----:B------:R-:W-:-:S07]  /*fa10*/  MOV R245, R78 ;  /* 0x0000004e00f57202 */ /* 0x000fce0000000f00 */
[----:B------:R-:W-:Y:S05]  /*fa20*/  WARPSYNC.COLLECTIVE R79, `(.L_x_2431) ;  /* 0x000000004f087348 */ /* 0x000fea0003c00000 */
[----:B------:R0:W1:Y:S02]  /*fa30*/  SHFL.UP P3, R78, R246, R77, R76 ;  /* 0x0400004df64e7389 */ /* 0x000064000006004c */
[----:B01----:R-:W-:Y:S01]  /*fa40*/  ENDCOLLECTIVE ;  /* 0x000000000000791b */ /* 0x003fe20003800000 */
.L_x_2431:
[----:B------:R-:W-:Y:S02]  /*fa50*/  MOV R246, R244 ;  /* 0x000000f400f67202 */ /* 0x000fe40000000f00 */
[----:B------:R-:W-:-:S07]  /*fa60*/  MOV R247, R78 ;  /* 0x0000004e00f77202 */ /* 0x000fce0000000f00 */
[----:B------:R-:W-:Y:S05]  /*fa70*/  WARPSYNC.COLLECTIVE R79, `(.L_x_2432) ;  /* 0x000000004f087348 */ /* 0x000fea0003c00000 */
[----:B------:R0:W1:Y:S02]  /*fa80*/  SHFL.UP P3, R78, R246, R77, R76 ;  /* 0x0400004df64e7389 */ /* 0x000064000006004c */
[----:B01----:R-:W-:Y:S01]  /*fa90*/  ENDCOLLECTIVE ;  /* 0x000000000000791b */ /* 0x003fe20003800000 */
.L_x_2432:
[----:B------:R-:W-:Y:S02]  /*faa0*/  MOV R246, R242 ;  /* 0x000000f200f67202 */ /* 0x000fe40000000f00 */
[----:B------:R-:W-:-:S07]  /*fab0*/  MOV R243, R78 ;  /* 0x0000004e00f37202 */ /* 0x000fce0000000f00 */
[----:B------:R-:W-:Y:S05]  /*fac0*/  WARPSYNC.COLLECTIVE R79, `(.L_x_2433) ;  /* 0x000000004f087348 */ /* 0x000fea0003c00000 */
[----:B------:R0:W1:Y:S02]  /*fad0*/  SHFL.UP P3, R78, R246, R77, R76 ;  /* 0x0400004df64e7389 */ /* 0x000064000006004c */
[----:B01----:R-:W-:Y:S01]  /*fae0*/  ENDCOLLECTIVE ;  /* 0x000000000000791b */ /* 0x003fe20003800000 */
.L_x_2433:
        /* <DEDUP_REMOVED lines=19> */
.L_x_2434:
[----:B------:R-:W-:Y:S02]  /*fc20*/  MOV R246, R231 ;  /* 0x000000e700f67202 */ /* 0x000fe40000000f00 */
[----:B------:R-:W-:-:S07]  /*fc30*/  MOV R245, R78 ;  /* 0x0000004e00f57202 */ /* 0x000fce0000000f00 */
[----:B------:R-:W-:Y:S05]  /*fc40*/  WARPSYNC.COLLECTIVE R79, `(.L_x_2435) ;  /* 0x000000004f087348 */ /* 0x000fea0003c00000 */
[----:B------:R0:W1:Y:S02]  /*fc50*/  SHFL.UP P3, R78, R246, R77, R76 ;  /* 0x0400004df64e7389 */ /* 0x000064000006004c */
[----:B01----:R-:W-:Y:S01]  /*fc60*/  ENDCOLLECTIVE ;  /* 0x000000000000791b */ /* 0x003fe20003800000 */
.L_x_2435:
[----:B------:R-:W-:Y:S02]  /*fc70*/  MOV R246, R244 ;  /* 0x000000f400f67202 */ /* 0x000fe40000000f00 */
[----:B------:R-:W-:-:S07]  /*fc80*/  MOV R247, R78 ;  /* 0x0000004e00f77202 */ /* 0x000fce0000000f00 */
[----:B------:R-:W-:Y:S05]  /*fc90*/  WARPSYNC.COLLECTIVE R79, `(.L_x_2436) ;  /* 0x000000004f087348 */ /* 0x000fea0003c00000 */
[----:B------:R0:W1:Y:S02]  /*fca0*/  SHFL.UP P3, R78, R246, R77, R76 ;  /* 0x0400004df64e7389 */ /* 0x000064000006004c */
[----:B01----:R-:W-:Y:S01]  /*fcb0*/  ENDCOLLECTIVE ;  /* 0x000000000000791b */ /* 0x003fe20003800000 */
.L_x_2436:
[----:B------:R-:W-:Y:S02]  /*fcc0*/  MOV R246, R242 ;  /* 0x000000f200f67202 */ /* 0x000fe40000000f00 */
[----:B------:R-:W-:-:S07]  /*fcd0*/  MOV R243, R78 ;  /* 0x0000004e00f37202 */ /* 0x000fce0000000f00 */
[----:B------:R-:W-:Y:S05]  /*fce0*/  WARPSYNC.COLLECTIVE R79, `(.L_x_2437) ;  /* 0x000000004f087348 */ /* 0x000fea0003c00000 */
[----:B------:R0:W1:Y:S02]  /*fcf0*/  SHFL.UP P3, R78, R246, R77, R76 ;  /* 0x0400004df64e7389 */ /* 0x000064000006004c */
[----:B01----:R-:W-:Y:S01]  /*fd00*/  ENDCOLLECTIVE ;  /* 0x000000000000791b */ /* 0x003fe20003800000 */
.L_x_2437:
        /* <DEDUP_REMOVED lines=19> */
.L_x_2438:
[----:B------:R-:W-:Y:S02]  /*fe40*/  MOV R246, R231 ;  /* 0x000000e700f67202 */ /* 0x000fe40000000f00 */
[----:B------:R-:W-:-:S07]  /*fe50*/  MOV R245, R78 ;  /* 0x0000004e00f57202 */ /* 0x000fce0000000f00 */
[----:B------:R-:W-:Y:S05]  /*fe60*/  WARPSYNC.COLLECTIVE R79, `(.L_x_2439) ;  /* 0x000000004f087348 */ /* 0x000fea0003c00000 */
[----:B------:R0:W1:Y:S02]  /*fe70*/  SHFL.UP P3, R78, R246, R77, R76 ;  /* 0x0400004df64e7389 */ /* 0x000064000006004c */
[----:B01----:R-:W-:Y:S01]  /*fe80*/  ENDCOLLECTIVE ;  /* 0x000000000000791b */ /* 0x003fe20003800000 */
.L_x_2439:
[----:B------:R-:W-:Y:S02]  /*fe90*/  MOV R246, R244 ;  /* 0x000000f400f67202 */ /* 0x000fe40000000f00 */
[----:B------:R-:W-:-:S07]  /*fea0*/  MOV R247, R78 ;  /* 0x0000004e00f77202 */ /* 0x000fce0000000f00 */
[----:B------:R-:W-:Y:S05]  /*feb0*/  WARPSYNC.COLLECTIVE R79, `(.L_x_2440) ;  /* 0x000000004f087348 */ /* 0x000fea0003c00000 */
[----:B------:R0:W1:Y:S02]  /*fec0*/  SHFL.UP P3, R78, R246, R77, R76 ;  /* 0x0400004df64e7389 */ /* 0x000064000006004c */
[----:B01----:R-:W-:Y:S01]  /*fed0*/  ENDCOLLECTIVE ;  /* 0x000000000000791b */ /* 0x003fe20003800000 */
.L_x_2440:
[----:B------:R-:W-:Y:S02]  /*fee0*/  MOV R246, R242 ;  /* 0x000000f200f67202 */ /* 0x000fe40000000f00 */
[----:B------:R-:W-:-:S07]  /*fef0*/  MOV R243, R78 ;  /* 0x0000004e00f37202 */ /* 0x000fce0000000f00 */
[----:B------:R-:W-:Y:S05]  /*ff00*/  WARPSYNC.COLLECTIVE R79, `(.L_x_2441) ;  /* 0x000000004f087348 */ /* 0x000fea0003c00000 */
[----:B------:R0:W1:Y:S02]  /*ff10*/  SHFL.UP P3, R78, R246, R77, R76 ;  /* 0x0400004df64e7389 */ /* 0x000064000006004c */
[----:B01----:R-:W-:Y:S01]  /*ff20*/  ENDCOLLECTIVE ;  /* 0x000000000000791b */ /* 0x003fe20003800000 */
.L_x_2441:
        /* <DEDUP_REMOVED lines=19> */
.L_x_2442:
[----:B------:R-:W-:Y:S02]  /*10060*/  MOV R246, R231 ;  /* 0x000000e700f67202 */ /* 0x000fe40000000f00 */
[----:B------:R-:W-:-:S07]  /*10070*/  MOV R243, R78 ;  /* 0x0000004e00f37202 */ /* 0x000fce0000000f00 */
[----:B------:R-:W-:Y:S05]  /*10080*/  WARPSYNC.COLLECTIVE R79, `(.L_x_2443) ;  /* 0x000000004f087348 */ /* 0x000fea0003c00000 */
[----:B------:R0:W1:Y:S02]  /*10090*/  SHFL.UP P3, R78, R246, R77, R76 ;  /* 0x0400004df64e7389 */ /* 0x000064000006004c */
[----:B01----:R-:W-:Y:S01]  /*100a0*/  ENDCOLLECTIVE ;  /* 0x000000000000791b */ /* 0x003fe20003800000 */
.L_x_2443:
[----:B------:R-:W-:Y:S02]  /*100b0*/  MOV R246, R244 ;  /* 0x000000f400f67202 */ /* 0x000fe40000000f00 */
[----:B------:R-:W-:-:S07]  /*100c0*/  MOV R245, R78 ;  /* 0x0000004e00f57202 */ /* 0x000fce0000000f00 */
[----:B------:R-:W-:Y:S05]  /*100d0*/  WARPSYNC.COLLECTIVE R79, `(.L_x_2444) ;  /* 0x000000004f087348 */ /* 0x000fea0003c00000 */
[----:B------:R0:W1:Y:S02]  /*100e0*/  SHFL.UP P3, R78, R246, R77, R76 ;  /* 0x0400004df64e7389 */ /* 0x000064000006004c */
[----:B01----:R-:W-:Y:S01]  /*100f0*/  ENDCOLLECTIVE ;  /* 0x000000000000791b */ /* 0x003fe20003800000 */
.L_x_2444:
[----:B------:R-:W-:Y:S02]  /*10100*/  MOV R246, R242 ;  /* 0x000000f200f67202 */ /* 0x000fe40000000f00 */
[----:B------:R-:W-:-:S07]  /*10110*/  MOV R247, R78 ;  /* 0x0000004e00f77202 */ /* 0x000fce0000000f00 */
[----:B------:R-:W-:Y:S05]  /*10120*/  WARPSYNC.COLLECTIVE R79, `(.L_x_2445) ;  /* 0x000000004f087348 */ /* 0x000fea0003c00000 */
[----:B------:R0:W1:Y:S02]  /*10130*/  SHFL.UP P3, R78, R246, R77, R76 ;  /* 0x0400004df64e7389 */ /* 0x000064000006004c */
[----:B01----:R-:W-:Y:S01]  /*10140*/  ENDCOLLECTIVE ;  /* 0x000000000000791b */ /* 0x003fe20003800000 */
.L_x_2445:
[----:B------:R-:W-:Y:S01]  /*10150*/  MOV R77, R78 ;  /* 0x0000004e004d7202 */ /* 0x000fe20000000f00 */
[----:B------:R-:W-:Y:S06]  /*10160*/  BRA `(.L_x_2446) ;  /* 0xffffff6c00e07947 */ /* 0x000fec000383ffff */
.L_x_2324:
[----:B------:R-:W-:Y:S01]  /*10170*/  HFMA2.MMA R77, -RZ, RZ, 0, 1.847743988037109375e-06 ;  /* 0x0000001fff4d7435 */ /* 0x000fe200000001ff */
[----:B------:R-:W-:Y:S01]  /*10180*/  BSSY B0, `(.L_x_2447) ;  /* 0x0000007000007945 */ /* 0x000fe20003800000 */
[----:B------:R-:W-:Y:S02]  /*10190*/  MOV R78, R241 ;  /* 0x000000f1004e7202 */ /* 0x000fe40000000f00 */
[----:B------:R-:W-:Y:S02]  /*101a0*/  MOV R76, 0x1f ;  /* 0x0000001f004c7802 */ /* 0x000fe40000000f00 */
[----:B------:R-:W-:-:S07]  /*101b0*/  MOV R79, 0xffffffff ;  /* 0xffffffff004f7802 */ /* 0x000fce0000000f00 */
[----:B--2--5:R-:W-:Y:S05]  /*101c0*/  WARPSYNC.COLLECTIVE R79, `(.L_x_2448) ;  /* 0x000000004f087348 */ /* 0x024fea0003c00000 */
[----:B------:R0:W1:Y:S02]  /*101d0*/  SHFL.IDX P3, R231, R78, R77, R76 ;  /* 0x0000004d4ee77389 */ /* 0x000064000006004c */
[----:B012--5:R-:W-:Y:S01]  /*101e0*/  ENDCOLLECTIVE ;  /* 0x000000000000791b */ /* 0x027fe20003800000 */
.L_x_2448:
[----:B------:R-:W-:Y:S05]  /*101f0*/  BSYNC B0 ;  /* 0x0000000000007941 */ /* 0x000fea0003800000 */
.L_x_2447:
[----:B------:R-:W-:Y:S05]  /*10200*/  BRA `(.L_x_2449) ;  /* 0xffffff6c00f07947 */ /* 0x000fea000383ffff */
.L_x_2325:
        /* <DEDUP_REMOVED lines=8> */
.L_x_2451:
[----:B------:R-:W-:Y:S05]  /*10290*/  BSYNC B0 ;  /* 0x0000000000007941 */ /* 0x000fea0003800000 */
.L_x_2450:
[----:B------:R-:W-:Y:S05]  /*102a0*/  BRA `(.L_x_2452) ;  /* 0xffffff6c00d07947 */ /* 0x000fea000383ffff */
.L_x_2326:
        /* <DEDUP_REMOVED lines=8> */
.L_x_2454:
[----:B------:R-:W-:Y:S05]  /*10330*/  BSYNC B0 ;  /* 0x0000000000007941 */ /* 0x000fea0003800000 */
.L_x_2453:
[----:B------:R-:W-:Y:S05]  /*10340*/  BRA `(.L_x_2455) ;  /* 0xffffff6c00b07947 */ /* 0x000fea000383ffff */
.L_x_2327:
        /* <DEDUP_REMOVED lines=8> */
.L_x_2457:
[----:B------:R-:W-:Y:S05]  /*103d0*/  BSYNC B0 ;  /* 0x0000000000007941 */ /* 0x000fea0003800000 */
.L_x_2456:
[----:B------:R-:W-:Y:S05]  /*103e0*/  BRA `(.L_x_2458) ;  /* 0xffffff6c00907947 */ /* 0x000fea000383ffff */
.L_x_2328:
[----:B------:R-:W-:Y:S01]  /*103f0*/  HFMA2.MMA R77, -RZ, RZ, 0, 5.9604644775390625e-08 ;  /* 0x00000001ff4d7435 */ /* 0x000fe200000001ff */
[----:B------:R-:W-:Y:S01]  /*10400*/  BSSY B0, `(.L_x_2459) ;  /* 0x0000007000007945 */ /* 0x000fe20003800000 */
[----:B------:R-:W-:Y:S02]  /*10410*/  MOV R246, R241 ;  /* 0x000000f100f67202 */ /* 0x000fe40000000f00 */
[----:B------:R-:W-:Y:S02]  /*10420*/  MOV R76, RZ ;  /* 0x000000ff004c7202 */ /* 0x000fe40000000f00 */
[----:B------:R-:W-:-:S07]  /*10430*/  MOV R79, 0xffffffff ;  /* 0xffffffff004f7802 */ /* 0x000fce0000000f00 */
[----:B--2--5:R-:W-:Y:S05]  /*10440*/  WARPSYNC.COLLECTIVE R79, `(.L_x_2460) ;  /* 0x000000004f087348 */ /* 0x024fea0003c00000 */
[----:B------:R0:W1:Y:S02]  /*10450*/  SHFL.UP P3, R78, R246, R77, R76 ;  /* 0x0400004df64e7389 */ /* 0x000064000006004c */
[----:B012--5:R-:W-:Y:S01]  /*10460*/  ENDCOLLECTIVE ;  /* 0x000000000000791b */ /* 0x027fe20003800000 */
.L_x_2460:
[----:B------:R-:W-:Y:S05]  /*10470*/  BSYNC B0 ;  /* 0x0000000000007941 */ /* 0x000fea0003800000 */
.L_x_2459:
        /* <DEDUP_REMOVED lines=8> */
.L_x_2461:
[----:B------:R-:W-:Y:S02]  /*10500*/  MOV R246, R244 ;  /* 0x000000f400f67202 */ /* 0x000fe40000000f00 */
[----:B------:R-:W-:-:S07]  /*10510*/  MOV R243, R78 ;  /* 0x0000004e00f37202 */ /* 0x000fce0000000f00 */
[----:B------:R-:W-:Y:S05]  /*10520*/  WARPSYNC.COLLECTIVE R79, `(.L_x_2462) ;  /* 0x000000004f087348 */ /* 0x000fea0003c00000 */
[----:B------:R0:W1:Y:S02]  /*10530*/  SHFL.UP P3, R78, R246, R77, R76 ;  /* 0x0400004df64e7389 */ /* 0x000064000006004c */
[----:B01----:R-:W-:Y:S01]  /*10540*/  ENDCOLLECTIVE ;  /* 0x000000000000791b */ /* 0x003fe20003800000 */
.L_x_2462:
[----:B------:R-:W-:Y:S02]  /*10550*/  MOV R246, R242 ;  /* 0x000000f200f67202 */ /* 0x000fe40000000f00 */
[----:B------:R-:W-:-:S07]  /*10560*/  MOV R244, R78 ;  /* 0x0000004e00f47202 */ /* 0x000fce0000000f00 */
[----:B------:R-:W-:Y:S05]  /*10570*/  WARPSYNC.COLLECTIVE R79, `(.L_x_2463) ;  /* 0x000000004f087348 */ /* 0x000fea0003c00000 */
[----:B------:R0:W1:Y:S02]  /*10580*/  SHFL.UP P3, R78, R246, R77, R76 ;  /* 0x0400004df64e7389 */ /* 0x000064000006004c */
[----:B01----:R-:W-:Y:S01]  /*10590*/  ENDCOLLECTIVE ;  /* 0x000000000000791b */ /* 0x003fe20003800000 */
.L_x_2463:
[----:B------:R-:W-:Y:S01]  /*105a0*/  HFMA2.MMA R77, -RZ, RZ, 0, 0 ;  /* 0x00000000ff4d7435 */ /* 0x000fe200000001ff */
[----:B------:R-:W-:Y:S02]  /*105b0*/  MOV R76, 0x1f ;  /* 0x0000001f004c7802 */ /* 0x000fe40000000f00 */
[----:B------:R-:W-:Y:S02]  /*105c0*/  MOV R242, R78 ;  /* 0x0000004e00f27202 */ /* 0x000fe40000000f00 */
[----:B------:R-:W-:-:S07]  /*105d0*/  MOV R78, R60 ;  /* 0x0000003c004e7202 */ /* 0x000fce0000000f00 */
[----:B------:R-:W-:Y:S05]  /*105e0*/  WARPSYNC.COLLECTIVE R79, `(.L_x_2464) ;  /* 0x000000004f087348 */ /* 0x000fea0003c00000 */
[----:B------:R0:W1:Y:S02]  /*105f0*/  SHFL.IDX P3, R231, R78, R77, R76 ;  /* 0x0000004d4ee77389 */ /* 0x000064000006004c */
[----:B01----:R-:W-:Y:S01]  /*10600*/  ENDCOLLECTIVE ;  /* 0x000000000000791b */ /* 0x003fe20003800000 */
.L_x_2464:
[----:B------:R-:W-:Y:S02]  /*10610*/  MOV R78, R61 ;  /* 0x0000003d004e7202 */ /* 0x000fe40000000f00 */
[----:B------:R-:W-:-:S07]  /*10620*/  MOV R60, R231 ;  /* 0x000000e7003c7202 */ /* 0x000fce0000000f00 */
[----:B------:R-:W-:Y:S05]  /*10630*/  WARPSYNC.COLLECTIVE R79, `(.L_x_2465) ;  /* 0x000000004f087348 */ /* 0x000fea0003c00000 */
[----:B------:R0:W1:Y:S02]  /*10640*/  SHFL.IDX P3, R231, R78, R77, R76 ;  /* 0x0000004d4ee77389 */ /* 0x000064000006004c */
[----:B01----:R-:W-:Y:S01]  /*10650*/  ENDCOLLECTIVE ;  /* 0x000000000000791b */ /* 0x003fe20003800000 */
.L_x_2465:
[----:B------:R-:W-:Y:S02]  /*10660*/  MOV R78, R62 ;  /* 0x0000003e004e7202 */ /* 0x000fe40000000f00 */
[----:B------:R-:W-:-:S07]  /*10670*/  MOV R61, R231 ;  /* 0x000000e7003d7202 */ /* 0x000fce0000000f00 */
[----:B------:R-:W-:Y:S05]  /*10680*/  WARPSYNC.COLLECTIVE R79, `(.L_x_2466) ;  /* 0x000000004f087348 */ /* 0x000fea0003c00000 */
[----:B------:R0:W1:Y:S02]  /*10690*/  SHFL.IDX P3, R231, R78, R77, R76 ;  /* 0x0000004d4ee77389 */ /* 0x000064000006004c */
[----:B01----:R-:W-:Y:S01]  /*106a0*/  ENDCOLLECTIVE ;  /* 0x000000000000791b */ /* 0x003fe20003800000 */
.L_x_2466:
[----:B------:R-:W-:Y:S02]  /*106b0*/  MOV R78, R63 ;  /* 0x0000003f004e7202 */ /* 0x000fe40000000f00 */
[----:B------:R-:W-:-:S07]  /*106c0*/  MOV R62, R231 ;  /* 0x000000e7003e7202 */ /* 0x000fce0000000f00 */
[----:B------:R-:W-:Y:S05]  /*106d0*/  WARPSYNC.COLLECTIVE R79, `(.L_x_2467) ;  /* 0x000000004f087348 */ /* 0x000fea0003c00000 */
[----:B------:R0:W1:Y:S02]  /*106e0*/  SHFL.IDX P3, R231, R78, R77, R76 ;  /* 0x0000004d4ee77389 */ /* 0x000064000006004c */
[----:B01----:R-:W-:Y:S01]  /*106f0*/  ENDCOLLECTIVE ;  /* 0x000000000000791b */ /* 0x003fe20003800000 */
.L_x_2467:
[----:B------:R-:W-:Y:S01]  /*10700*/  MOV R63, R231 ;  /* 0x000000e7003f7202 */ /* 0x000fe20000000f00 */
[----:B------:R-:W-:Y:S06]  /*10710*/  BRA `(.L_x_2468) ;  /* 0xffffff6800ec7947 */ /* 0x000fec000383ffff */
.L_x_2330:
[----:B------:R-:W-:Y:S01]  /*10720*/  HFMA2.MMA R245, -RZ, RZ, 0, 5.9604644775390625e-08 ;  /* 0x00000001fff57435 */ /* 0x000fe200000001ff */
[----:B------:R-:W-:Y:S02]  /*10730*/  MOV R244, R232 ;  /* 0x000000e800f47202 */ /* 0x000fe40000000f00 */
[----:B------:R-:W-:Y:S02]  /*10740*/  MOV R252, 0x1f ;  /* 0x0000001f00fc7802 */ /* 0x000fe40000000f00 */
[----:B------:R-:W-:-:S07]  /*10750*/  MOV R79, 0xffffffff ;  /* 0xffffffff004f7802 */ /* 0x000fce0000000f00 */
[----:B------:R-:W-:Y:S05]  /*10760*/  WARPSYNC.COLLECTIVE R79, `(.L_x_2469) ;  /* 0x000000004f087348 */ /* 0x000fea0003c00000 */
[----:B------:R0:W1:Y:S02]  /*10770*/  SHFL.DOWN P0, R231, R244, R245, R252 ;  /* 0x080000f5f4e77389 */ /* 0x00006400000000fc */
[----:B01----:R-:W-:Y:S01]  /*10780*/  ENDCOLLECTIVE ;  /* 0x000000000000791b */ /* 0x003fe20003800000 */
.L_x_2469:
[----:B------:R-:W-:Y:S02]  /*10790*/  MOV R244, R241 ;  /* 0x000000f100f47202 */ /* 0x000fe40000000f00 */
[----:B------:R-:W-:-:S07]  /*107a0*/  MOV R76, R231 ;  /* 0x000000e7004c7202 */ /* 0x000fce0000000f00 */
[----:B------:R-:W-:Y:S05]  /*107b0*/  WARPSYNC.COLLECTIVE R79, `(.L_x_2470) ;  /* 0x000000004f087348 */ /* 0x000fea0003c00000 */
[----:B------:R0:W1:Y:S02]  /*107c0*/  SHFL.DOWN P0, R231, R244, R245, R252 ;  /* 0x080000f5f4e77389 */ /* 0x00006400000000fc */
[----:B01----:R-:W-:Y:S01]  /*107d0*/  ENDCOLLECTIVE ;  /* 0x000000000000791b */ /* 0x003fe20003800000 */
.L_x_2470:
[----:B------:R-:W-:Y:S02]  /*107e0*/  MOV R244, R242 ;  /* 0x000000f200f47202 */ /* 0x000fe40000000f00 */
[----:B------:R-:W-:-:S07]  /*107f0*/  MOV R77, R231 ;  /* 0x000000e7004d7202 */ /* 0x000fce0000000f00 */
[----:B------:R-:W-:Y:S05]  /*10800*/  WARPSYNC.COLLECTIVE R79, `(.L_x_2471) ;  /* 0x000000004f087348 */ /* 0x000fea0003c00000 */
[----:B------:R0:W1:Y:S02]  /*10810*/  SHFL.DOWN P0, R231, R244, R245, R252 ;  /* 0x080000f5f4e77389 */ /* 0x00006400000000fc */
[----:B01----:R-:W-:Y:S01]  /*10820*/  ENDCOLLECTIVE ;  /* 0x000000000000791b */ /* 0x003fe20003800000 */
.L_x_2471:
[----:B------:R-:W-:Y:S02]  /*10830*/  MOV R244, R243 ;  /* 0x000000f300f47202 */ /* 0x000fe40000000f00 */
[----:B------:R-:W-:-:S07]  /*10840*/  MOV R78, R231 ;  /* 0x000000e7004e7202 */ /* 0x000fce0000000f00 */
[----:B------:R-:W-:Y:S05]  /*10850*/  WARPSYNC.COLLECTIVE R79, `(.L_x_2472) ;  /* 0x000000004f087348 */ /* 0x000fea0003c00000 */
[----:B------:R0:W1:Y:S02]  /*10860*/  SHFL.DOWN P0, R231, R244, R245, R252 ;  /* 0x080000f5f4e77389 */ /* 0x00006400000000fc */
[----:B01----:R-:W-:Y:S01]  /*10870*/  ENDCOLLECTIVE ;  /* 0x000000000000791b */ /* 0x003fe20003800000 */
.L_x_2472:
[----:B------:R-:W-:Y:S01]  /*10880*/  MOV R79, R231 ;  /* 0x000000e7004f7202 */ /* 0x000fe20000000f00 */
[----:B------:R-:W-:Y:S06]  /*10890*/  BRA `(.L_x_2473) ;  /* 0xffffff7c00f47947 */ /* 0x000fec000383ffff */
.L_x_2333:
        /* <DEDUP_REMOVED lines=8> */
.L_x_2475:
[----:B------:R-:W-:Y:S05]  /*10920*/  BSYNC B0 ;  /* 0x0000000000007941 */ /* 0x000fea0003800000 */
.L_x_2474:
        /* <DEDUP_REMOVED lines=8> */
.L_x_2476:
[----:B------:R-:W-:Y:S02]  /*109b0*/  MOV R244, R242 ;  /* 0x000000f200f47202 */ /* 0x000fe40000000f00 */
[----:B------:R-:W-:-:S07]  /*109c0*/  MOV R77, R231 ;  /* 0x000000e7004d7202 */ /* 0x000fce0000000f00 */
[----:B------:R-:W-:Y:S05]  /*109d0*/  WARPSYNC.COLLECTIVE R79, `(.L_x_2477) ;  /* 0x000000004f087348 */ /* 0x000fea0003c00000 */
[----:B------:R0:W1:Y:S02]  /*109e0*/  SHFL.DOWN P0, R231, R244, R245, R252 ;  /* 0x080000f5f4e77389 */ /* 0x00006400000000fc */
[----:B01----:R-:W-:Y:S01]  /*109f0*/  ENDCOLLECTIVE ;  /* 0x000000000000791b */ /* 0x003fe20003800000 */
.L_x_2477:
[----:B------:R-:W-:Y:S02]  /*10a00*/  MOV R244, R243 ;  /* 0x000000f300f47202 */ /* 0x000fe40000000f00 */
[----:B------:R-:W-:-:S07]  /*10a10*/  MOV R78, R231 ;  /* 0x000000e7004e7202 */ /* 0x000fce0000000f00 */
[----:B------:R-:W-:Y:S05]  /*10a20*/  WARPSYNC.COLLECTIVE R79, `(.L_x_2478) ;  /* 0x000000004f087348 */ /* 0x000fea0003c00000 */
[----:B------:R0:W1:Y:S02]  /*10a30*/  SHFL.DOWN P0, R231, R244, R245, R252 ;  /* 0x080000f5f4e77389 */ /* 0x00006400000000fc */
[----:B01----:R-:W-:Y:S01]  /*10a40*/  ENDCOLLECTIVE ;  /* 0x000000000000791b */ /* 0x003fe20003800000 */
.L_x_2478:
[----:B------:R-:W-:Y:S01]  /*10a50*/  MOV R79, R231 ;  /* 0x000000e7004f7202 */ /* 0x000fe20000000f00 */
[----:B------:R-:W-:Y:S06]  /*10a60*/  BRA `(.L_x_2479) ;  /* 0xffffff7c00d47947 */ /* 0x000fec000383ffff */
.L_x_2336:
        /* <DEDUP_REMOVED lines=8> */
.L_x_2481:
[----:B------:R-:W-:Y:S05]  /*10af0*/  BSYNC B0 ;  /* 0x0000000000007941 */ /* 0x000fea0003800000 */
.L_x_2480:
        /* <DEDUP_REMOVED lines=8> */
.L_x_2482:
[----:B------:R-:W-:Y:S02]  /*10b80*/  MOV R244, R242 ;  /* 0x000000f200f47202 */ /* 0x000fe40000000f00 */
[----:B------:R-:W-:-:S07]  /*10b90*/  MOV R77, R231 ;  /* 0x000000e7004d7202 */ /* 0x000fce0000000f00 */
[----:B------:R-:W-:Y:S05]  /*10ba0*/  WARPSYNC.COLLECTIVE R79, `(.L_x_2483) ;  /* 0x000000004f087348 */ /* 0x000fea0003c00000 */
[----:B------:R0:W1:Y:S02]  /*10bb0*/  SHFL.DOWN P0, R231, R244, R245, R252 ;  /* 0x080000f5f4e77389 */ /* 0x00006400000000fc */
[----:B01----:R-:W-:Y:S01]  /*10bc0*/  ENDCOLLECTIVE ;  /* 0x000000000000791b */ /* 0x003fe20003800000 */
.L_x_2483:
[----:B------:R-:W-:Y:S02]  /*10bd0*/  MOV R244, R243 ;  /* 0x000000f300f47202 */ /* 0x000fe40000000f00 */
[----:B------:R-:W-:-:S07]  /*10be0*/  MOV R78, R231 ;  /* 0x000000e7004e7202 */ /* 0x000fce0000000f00 */
[----:B------:R-:W-:Y:S05]  /*10bf0*/  WARPSYNC.COLLECTIVE R79, `(.L_x_2484) ;  /* 0x000000004f087348 */ /* 0x000fea0003c00000 */
[----:B------:R0:W1:Y:S02]  /*10c00*/  SHFL.DOWN P0, R231, R244, R245, R252 ;  /* 0x080000f5f4e77389 */ /* 0x00006400000000fc */
[----:B01----:R-:W-:Y:S01]  /*10c10*/  ENDCOLLECTIVE ;  /* 0x000000000000791b */ /* 0x003fe20003800000 */
.L_x_2484:
[----:B------:R-:W-:Y:S01]  /*10c20*/  MOV R79, R231 ;  /* 0x000000e7004f7202 */ /* 0x000fe20000000f00 */
[----:B------:R-:W-:Y:S06]  /*10c30*/  BRA `(.L_x_2485) ;  /* 0xffffff7c00b47947 */ /* 0x000fec000383ffff */
.L_x_2339:
        /* <DEDUP_REMOVED lines=8> */
.L_x_2487:
[----:B------:R-:W-:Y:S05]  /*10cc0*/  BSYNC B0 ;  /* 0x0000000000007941 */ /* 0x000fea0003800000 */
.L_x_2486:
        /* <DEDUP_REMOVED lines=8> */
.L_x_2488:
[----:B------:R-:W-:Y:S02]  /*10d50*/  MOV R244, R242 ;  /* 0x000000f200f47202 */ /* 0x000fe40000000f00 */
[----:B------:R-:W-:-:S07]  /*10d60*/  MOV R77, R231 ;  /* 0x000000e7004d7202 */ /* 0x000fce0000000f00 */
[----:B------:R-:W-:Y:S05]  /*10d70*/  WARPSYNC.COLLECTIVE R79, `(.L_x_2489) ;  /* 0x000000004f087348 */ /* 0x000fea0003c00000 */
[----:B------:R0:W1:Y:S02]  /*10d80*/  SHFL.DOWN P0, R231, R244, R245, R252 ;  /* 0x080000f5f4e77389 */ /* 0x00006400000000fc */
[----:B01----:R-:W-:Y:S01]  /*10d90*/  ENDCOLLECTIVE ;  /* 0x000000000000791b */ /* 0x003fe20003800000 */
.L_x_2489:
[----:B------:R-:W-:Y:S02]  /*10da0*/  MOV R244, R243 ;  /* 0x000000f300f47202 */ /* 0x000fe40000000f00 */
[----:B------:R-:W-:-:S07]  /*10db0*/  MOV R78, R231 ;  /* 0x000000e7004e7202 */ /* 0x000fce0000000f00 */
[----:B------:R-:W-:Y:S05]  /*10dc0*/  WARPSYNC.COLLECTIVE R79, `(.L_x_2490) ;  /* 0x000000004f087348 */ /* 0x000fea0003c00000 */
[----:B------:R0:W1:Y:S02]  /*10dd0*/  SHFL.DOWN P0, R231, R244, R245, R252 ;  /* 0x080000f5f4e77389 */ /* 0x00006400000000fc */
[----:B01----:R-:W-:Y:S01]  /*10de0*/  ENDCOLLECTIVE ;  /* 0x000000000000791b */ /* 0x003fe20003800000 */
.L_x_2490:
[----:B------:R-:W-:Y:S01]  /*10df0*/  MOV R79, R231 ;  /* 0x000000e7004f7202 */ /* 0x000fe20000000f00 */
[----:B------:R-:W-:Y:S06]  /*10e00*/  BRA `(.L_x_2491) ;  /* 0xffffff7c00947947 */ /* 0x000fec000383ffff */
.L_x_2342:
        /* <DEDUP_REMOVED lines=8> */
.L_x_2493:
[----:B------:R-:W-:Y:S05]  /*10e90*/  BSYNC B0 ;  /* 0x0000000000007941 */ /* 0x000fea0003800000 */
.L_x_2492:
        /* <DEDUP_REMOVED lines=8> */
.L_x_2494:
[----:B------:R-:W-:Y:S02]  /*10f20*/  MOV R244, R242 ;  /* 0x000000f200f47202 */ /* 0x000fe40000000f00 */
[----:B------:R-:W-:-:S07]  /*10f30*/  MOV R77, R231 ;  /* 0x000000e7004d7202 */ /* 0x000fce0000000f00 */
[----:B------:R-:W-:Y:S05]  /*10f40*/  WARPSYNC.COLLECTIVE R79, `(.L_x_2495) ;  /* 0x000000004f087348 */ /* 0x000fea0003c00000 */
[----:B------:R0:W1:Y:S02]  /*10f50*/  SHFL.DOWN P0, R231, R244, R245, R252 ;  /* 0x080000f5f4e77389 */ /* 0x00006400000000fc */
[----:B01----:R-:W-:Y:S01]  /*10f60*/  ENDCOLLECTIVE ;  /* 0x000000000000791b */ /* 0x003fe20003800000 */
.L_x_2495:
[----:B------:R-:W-:Y:S02]  /*10f70*/  MOV R244, R243 ;  /* 0x000000f300f47202 */ /* 0x000fe40000000f00 */
[----:B------:R-:W-:-:S07]  /*10f80*/  MOV R78, R231 ;  /* 0x000000e7004e7202 */ /* 0x000fce0000000f00 */
[----:B------:R-:W-:Y:S05]  /*10f90*/  WARPSYNC.COLLECTIVE R79, `(.L_x_2496) ;  /* 0x000000004f087348 */ /* 0x000fea0003c00000 */
[----:B------:R0:W1:Y:S02]  /*10fa0*/  SHFL.DOWN P0, R231, R244, R245, R252 ;  /* 0x080000f5f4e77389 */ /* 0x00006400000000fc */
[----:B01----:R-:W-:Y:S01]  /*10fb0*/  ENDCOLLECTIVE ;  /* 0x000000000000791b */ /* 0x003fe20003800000 */
.L_x_2496:
[----:B------:R-:W-:Y:S01]  /*10fc0*/  MOV R79, R231 ;  /* 0x000000e7004f7202 */ /* 0x000fe20000000f00 */
[----:B------:R-:W-:Y:S06]  /*10fd0*/  BRA `(.L_x_2497) ;  /* 0xffffff7c00747947 */ /* 0x000fec000383ffff */
.L_x_2345:
        /* <DEDUP_REMOVED lines=8> */
.L_x_2499:
[----:B------:R-:W-:Y:S05]  /*11060*/  BSYNC B0 ;  /* 0x0000000000007941 */ /* 0x000fea0003800000 */
.L_x_2498:
        /* <DEDUP_REMOVED lines=10> */
.L_x_2500:
[----:B------:R-:W-:Y:S02]  /*11110*/  MOV R252, 0x1f ;  /* 0x0000001f00fc7802 */ /* 0x000fe40000000f00 */
[----:B------:R-:W-:Y:S02]  /*11120*/  MOV R78, R242 ;  /* 0x000000f2004e7202 */ /* 0x000fe40000000f00 */
[----:B------:R-:W-:-:S07]  /*11130*/  MOV R247, R231 ;  /* 0x000000e700f77202 */ /* 0x000fce0000000f00 */
[----:B------:R-:W-:Y:S05]  /*11140*/  WARPSYNC.COLLECTIVE R79, `(.L_x_2501) ;  /* 0x000000004f087348 */ /* 0x000fea0003c00000 */
[----:B------:R0:W1:Y:S02]  /*11150*/  SHFL.IDX P3, R231, R78, R77, R76 ;  /* 0x0000004d4ee77389 */ /* 0x000064000006004c */
[----:B01----:R-:W-:Y:S01]  /*11160*/  ENDCOLLECTIVE ;  /* 0x000000000000791b */ /* 0x003fe20003800000 */
.L_x_2501:
        /* <DEDUP_REMOVED lines=9> */
.L_x_2502:
[----:B------:R-:W-:Y:S02]  /*11200*/  MOV R78, R60 ;  /* 0x0000003c004e7202 */ /* 0x000fe40000000f00 */
[----:B------:R-:W-:-:S07]  /*11210*/  MOV R251, R231 ;  /* 0x000000e700fb7202 */ /* 0x000fce0000000f00 */
[----:B------:R-:W-:Y:S05]  /*11220*/  WARPSYNC.COLLECTIVE R79, `(.L_x_2503) ;  /* 0x000000004f087348 */ /* 0x000fea0003c00000 */
[----:B------:R0:W1:Y:S02]  /*11230*/  SHFL.DOWN P0, R231, R244, R245, R252 ;  /* 0x080000f5f4e77389 */ /* 0x00006400000000fc */
[----:B01----:R-:W-:Y:S01]  /*11240*/  ENDCOLLECTIVE ;  /* 0x000000000000791b */ /* 0x003fe20003800000 */
.L_x_2503:
[----:B------:R-:W-:Y:S02]  /*11250*/  MOV R244, R241 ;  /* 0x000000f100f47202 */ /* 0x000fe40000000f00 */
[----:B------:R-:W-:-:S07]  /*11260*/  MOV R232, R231 ;  /* 0x000000e700e87202 */ /* 0x000fce0000000f00 */
[----:B------:R-:W-:Y:S05]  /*11270*/  WARPSYNC.COLLECTIVE R79, `(.L_x_2504) ;  /* 0x000000004f087348 */ /* 0x000fea0003c00000 */
[----:B------:R0:W1:Y:S02]  /*11280*/  SHFL.DOWN P0, R231, R244, R245, R252 ;  /* 0x080000f5f4e77389 */ /* 0x00006400000000fc */
[----:B01----:R-:W-:Y:S01]  /*11290*/  ENDCOLLECTIVE ;  /* 0x000000000000791b */ /* 0x003fe20003800000 */
.L_x_2504:
[----:B------:R-:W-:Y:S02]  /*112a0*/  MOV R244, R242 ;  /* 0x000000f200f47202 */ /* 0x000fe40000000f00 */
[----:B------:R-:W-:-:S07]  /*112b0*/  MOV R241, R231 ;  /* 0x000000e700f17202 */ /* 0x000fce0000000f00 */
[----:B------:R-:W-:Y:S05]  /*112c0*/  WARPSYNC.COLLECTIVE R79, `(.L_x_2505) ;  /* 0x000000004f087348 */ /* 0x000fea0003c00000 */
[----:B------:R0:W1:Y:S02]  /*112d0*/  SHFL.DOWN P0, R231, R244, R245, R252 ;  /* 0x080000f5f4e77389 */ /* 0x00006400000000fc */
[----:B01----:R-:W-:Y:S01]  /*112e0*/  ENDCOLLECTIVE ;  /* 0x000000000000791b */ /* 0x003fe20003800000 */
.L_x_2505:
[----:B------:R-:W-:Y:S02]  /*112f0*/  MOV R244, R243 ;  /* 0x000000f300f47202 */ /* 0x000fe40000000f00 */
[----:B------:R-:W-:-:S07]  /*11300*/  MOV R242, R231 ;  /* 0x000000e700f27202 */ /* 0x000fce0000000f00 */
[----:B------:R-:W-:Y:S05]  /*11310*/  WARPSYNC.COLLECTIVE R79, `(.L_x_2506) ;  /* 0x000000004f087348 */ /* 0x000fea0003c00000 */
[----:B------:R0:W1:Y:S02]  /*11320*/  SHFL.DOWN P0, R231, R244, R245, R252 ;  /* 0x080000f5f4e77389 */ /* 0x00006400000000fc */
[----:B01----:R-:W-:Y:S01]  /*11330*/  ENDCOLLECTIVE ;  /* 0x000000000000791b */ /* 0x003fe20003800000 */
.L_x_2506:
[----:B------:R-:W-:-:S07]  /*11340*/  MOV R243, R231 ;  /* 0x000000e700f37202 */ /* 0x000fce0000000f00 */
[----:B------:R-:W-:Y:S05]  /*11350*/  WARPSYNC.COLLECTIVE R79, `(.L_x_2507) ;  /* 0x000000004f087348 */ /* 0x000fea0003c00000 */
[----:B------:R0:W1:Y:S02]  /*11360*/  SHFL.IDX P3, R231, R78, R77, R76 ;  /* 0x0000004d4ee77389 */ /* 0x000064000006004c */
[----:B01----:R-:W-:Y:S01]  /*11370*/  ENDCOLLECTIVE ;  /* 0x000000000000791b */ /* 0x003fe20003800000 */
.L_x_2507:
[----:B------:R-:W-:Y:S02]  /*11380*/  MOV R78, R61 ;  /* 0x0000003d004e7202 */ /* 0x000fe40000000f00 */
[----:B------:R-:W-:-:S07]  /*11390*/  MOV R252, R231 ;  /* 0x000000e700fc7202 */ /* 0x000fce0000000f00 */
[----:B------:R-:W-:Y:S05]  /*113a0*/  WARPSYNC.COLLECTIVE R79, `(.L_x_2508) ;  /* 0x000000004f087348 */ /* 0x000fea0003c00000 */
[----:B------:R0:W1:Y:S02]  /*113b0*/  SHFL.IDX P3, R231, R78, R77, R76 ;  /* 0x0000004d4ee77389 */ /* 0x000064000006004c */
[----:B01----:R-:W-:Y:S01]  /*113c0*/  ENDCOLLECTIVE ;  /* 0x000000000000791b */ /* 0x003fe20003800000 */
.L_x_2508:
[----:B------:R-:W-:Y:S01]  /*113d0*/  MOV R78, R62 ;  /* 0x0000003e004e7202 */ /* 0x000fe20000000f00 */
[-C--:B------:R-:W-:Y:S01]  /*113e0*/  FMUL.FTZ R62, R61, R247.reuse ;  /* 0x000000f73d3e7220 */ /* 0x080fe20000410000 */
[----:B------:R-:W-:Y:S01]  /*113f0*/  FMUL.FTZ R247, R60, R247 ;  /* 0x000000f73cf77220 */ /* 0x000fe20000410000 */
[----:B------:R-:W-:-:S07]  /*11400*/  MOV R245, R231 ;  /* 0x000000e700f57202 */ /* 0x000fce0000000f00 */
[----:B------:R-:W-:Y:S05]  /*11410*/  WARPSYNC.COLLECTIVE R79, `(.L_x_2509) ;  /* 0x000000004f087348 */ /* 0x000fea0003c00000 */
[----:B------:R0:W1:Y:S02]  /*11420*/  SHFL.IDX P3, R231, R78, R77, R76 ;  /* 0x0000004d4ee77389 */ /* 0x000064000006004c */
[----:B01----:R-:W-:Y:S01]  /*11430*/  ENDCOLLECTIVE ;  /* 0x000000000000791b */ /* 0x003fe20003800000 */
.L_x_2509:
[----:B------:R-:W-:Y:S02]  /*11440*/  MOV R78, R63 ;  /* 0x0000003f004e7202 */ /* 0x000fe40000000f00 */
[----:B------:R-:W-:-:S07]  /*11450*/  MOV R244, R231 ;  /* 0x000000e700f47202 */ /* 0x000fce0000000f00 */
[----:B------:R-:W-:Y:S05]  /*11460*/  WARPSYNC.COLLECTIVE R79, `(.L_x_2510) ;  /* 0x000000004f087348 */ /* 0x000fea0003c00000 */
[----:B------:R0:W1:Y:S02]  /*11470*/  SHFL.IDX P3, R231, R78, R77, R76 ;  /* 0x0000004d4ee77389 */ /* 0x000064000006004c */
[----:B01----:R-:W-:Y:S01]  /*11480*/  ENDCOLLECTIVE ;  /* 0x000000000000791b */ /* 0x003fe20003800000 */
.L_x_2510:
[----:B------:R-:W-:Y:S01]  /*11490*/  MOV R79, R231 ;  /* 0x000000e7004f7202 */ /* 0x000fe20000000f00 */
[----:B------:R-:W-:Y:S06]  /*114a0*/  BRA `(.L_x_2511) ;  /* 0xffffff7800cc7947 */ /* 0x000fec000383ffff */
.L_x_2512:
        /* <DEDUP_REMOVED lines=13> */
.L_x_18912:


//--------------------- .text._Z25selective_scan_bwd_kernelI32Selective_Scan_bwd_kernel_traitsILi128ELi16ELb0ELb1ELb1ELb0ELb1EN3c108BFloat16ENS1_7complexIfEEEEv12SSMParamsBwd --------------------------
	.section	.text._Z25selective_scan_bwd_kernelI32Selective_Scan_bwd_kernel_traitsILi128ELi16ELb0ELb1ELb1ELb0ELb1EN3c108BFloat16ENS1_7complexIfEEEEv12SSMParamsBwd,"ax",@progbits
	.align	128
        .global         _Z25selective_scan_bwd_kernelI32Selective_Scan_bwd_kernel_traitsILi128ELi16ELb0ELb1ELb1ELb0ELb1EN3c108BFloat16ENS1_7complexIfEEEEv12SSMParamsBwd
        .type           _Z25selective_scan_bwd_kernelI32Selective_Scan_bwd_kernel_traitsILi128ELi16ELb0ELb1ELb1ELb0ELb1EN3c108BFloat16ENS1_7complexIfEEEEv12SSMParamsBwd,@function
        .size           _Z25selective_scan_bwd_kernelI32Selective_Scan_bwd_kernel_traitsILi128ELi16ELb0ELb1ELb1ELb0ELb1EN3c108BFloat16ENS1_7complexIfEEEEv12SSMParamsBwd,(.L_x_18913 - _Z25selective_scan_bwd_kernelI32Selective_Scan_bwd_kernel_traitsILi128ELi16ELb0ELb1ELb1ELb0ELb1EN3c108BFloat16ENS1_7complexIfEEEEv12SSMParamsBwd)
        .other          _Z25selective_scan_bwd_kernelI32Selective_Scan_bwd_kernel_traitsILi128ELi16ELb0ELb1ELb1ELb0ELb1EN3c108BFloat16ENS1_7complexIfEEEEv12SSMParamsBwd,@"STO_CUDA_ENTRY STV_DEFAULT"
_Z25selective_scan_bwd_kernelI32Selective_Scan_bwd_kernel_traitsILi128ELi16ELb0ELb1ELb1ELb0ELb1EN3c108BFloat16ENS1_7complexIfEEEEv12SSMParamsBwd:
.text._Z25selective_scan_bwd_kernelI32Selective_Scan_bwd_kernel_traitsILi128ELi16ELb0ELb1ELb1ELb0ELb1EN3c108BFloat16ENS1_7complexIfEEEEv12SSMParamsBwd:
        /* <DEDUP_REMOVED lines=16> */
[----:B------:R-:W-:Y:S01]  /*0100*/  ULDC.64 UR8, c[0x0][0x240] ;  /* 0x0000900000087ab9 */ /* 0x000fe20000000a00 */
        /* <DEDUP_REMOVED lines=12> */
[----:B------:R-:W-:Y:S01]  /*01d0*/  ULDC.64 UR6, c[0x0][0x310] ;  /* 0x0000c40000067ab9 */ /* 0x000fe20000000a00 */
[----:B------:R-:W2:Y:S04]  /*01e0*/  @P0 LDG.E R2, desc[UR52][R2.64] ;  /* 0x0000003402020981 */ /* 0x000ea8000c1e1900 */
[----:B------:R-:W3:Y:S01]  /*01f0*/  @P1 LDG.E R4, desc[UR52][R4.64] ;  /* 0x0000003404041981 */ /* 0x000ee2000c1e1900 */
[----:B------:R-:W-:Y:S01]  /*0200*/  MOV R0, UR33 ;  /* 0x0000002100007c02 */ /* 0x000fe20008000f00 */
[----:B------:R-:W-:Y:S02]  /*0210*/  UISETP.NE.U32.AND UP0, UPT, UR6, URZ, UPT ;  /* 0x0000003f0600728c */ /* 0x000fe4000bf05070 */
[----:B0-----:R-:W-:Y:S01]  /*0220*/  USHF.R.S32.HI UR4, URZ, 0x1f, UR11 ;  /* 0x0000001f3f047899 */ /* 0x001fe2000801140b */
[----:B------:R-:W-:Y:S01]  /*0230*/  IABS R0, R0 ;  /* 0x0000000000007213 */ /* 0x000fe20000000000 */
[----:B------:R-:W-:Y:S01]  /*0240*/  UISETP.NE.AND.EX UP0, UPT, UR7, URZ, UPT, UP0 ;  /* 0x0000003f0700728c */ /* 0x000fe2000bf05300 */
[----:B------:R0:W-:Y:S01]  /*0250*/  STL [R1+0x78], RZ ;  /* 0x000078ff01007387 */ /* 0x0001e20000100800 */
[----:B------:R-:W-:Y:S01]  /*0260*/  UISETP.NE.U32.AND UP1, UPT, UR24, URZ, UPT ;  /* 0x0000003f1800728c */ /* 0x000fe2000bf25070 */
[----:B------:R-:W-:Y:S01]  /*0270*/  R2UR UR36, R0 ;  /* 0x00000000002472ca */ /* 0x000fe200000e0000 */
[----:B------:R-:W-:Y:S01]  /*0280*/  ULDC.64 UR6, c[0x0][0x290] ;  /* 0x0000a40000067ab9 */ /* 0x000fe20000000a00 */
[----:B------:R-:W-:Y:S01]  /*0290*/  UIMAD UR5, UR4, UR14, URZ ;  /* 0x0000000e040572a4 */ /* 0x000fe2000f8e023f */
[----:B------:R0:W-:Y:S01]  /*02a0*/  STL [R1+0x74], RZ ;  /* 0x000074ff01007387 */ /* 0x0001e20000100800 */
[----:B------:R-:W-:-:S02]  /*02b0*/  UIMAD UR30, UR4, UR6, URZ ;  /* 0x00000006041e72a4 */ /* 0x000fc4000f8e023f */
[----:B------:R-:W-:Y:S02]  /*02c0*/  UIMAD.WIDE.U32 UR16, UR11, UR6, URZ ;  /* 0x000000060b1072a5 */ /* 0x000fe4000f8e003f */
[----:B------:R-:W-:Y:S02]  /*02d0*/  UIMAD UR30, UR11, UR7, UR30 ;  /* 0x000000070b1e72a4 */ /* 0x000fe4000f8e021e */
[----:B------:R-:W-:Y:S01]  /*02e0*/  UISETP.NE.AND.EX UP1, UPT, UR25, URZ, UPT, UP1 ;  /* 0x0000003f1900728c */ /* 0x000fe2000bf25310 */
[----:B------:R-:W-:Y:S02]  /*02f0*/  ULDC.64 UR6, c[0x0][0x328] ;  /* 0x0000ca0000067ab9 */ /* 0x000fe40000000a00 */
[----:B------:R-:W1:Y:S01]  /*0300*/  I2F.RP R0, UR36 ;  /* 0x0000002400007d06 */ /* 0x000e620008209400 */
[----:B------:R-:W-:Y:S02]  /*0310*/  UIMAD UR28, UR4, UR6, URZ ;  /* 0x00000006041c72a4 */ /* 0x000fe4000f8e023f */
[----:B------:R-:W-:-:S02]  /*0320*/  UIMAD UR18, UR4, UR8, URZ ;  /* 0x00000008041272a4 */ /* 0x000fc4000f8e023f */
[----:B------:R-:W-:Y:S02]  /*0330*/  UIMAD UR15, UR11, UR15, UR5 ;  /* 0x0000000f0b0f72a4 */ /* 0x000fe4000f8e0205 */
[----:B------:R-:W-:Y:S02]  /*0340*/  UIMAD.WIDE.U32 UR12, UR11, UR6, URZ ;  /* 0x000000060b0c72a5 */ /* 0x000fe4000f8e003f */
[----:B------:R-:W-:Y:S02]  /*0350*/  UIMAD UR28, UR11, UR7, UR28 ;  /* 0x000000070b1c72a4 */ /* 0x000fe4000f8e021c */
[----:B------:R-:W-:Y:S02]  /*0360*/  UIMAD.WIDE.U32 UR20, UR11, UR14, URZ ;  /* 0x0000000e0b1472a5 */ /* 0x000fe4000f8e003f */
[----:B------:R-:W-:Y:S01]  /*0370*/  UIMAD.WIDE.U32 UR6, UR11, UR8, URZ ;  /* 0x000000080b0672a5 */ /* 0x000fe2000f8e003f */
[----:B-1----:R-:W1:Y:S01]  /*0380*/  MUFU.RCP R0, R0 ;  /* 0x0000000000007308 */ /* 0x002e620000001000 */
[----:B------:R-:W-:-:S02]  /*0390*/  UIMAD UR18, UR11, UR9, UR18 ;  /* 0x000000090b1272a4 */ /* 0x000fc4000f8e0212 */
[----:B------:R-:W-:Y:S02]  /*03a0*/  UIMAD UR14, UR4, UR22, URZ ;  /* 0x00000016040e72a4 */ /* 0x000fe4000f8e023f */
[----:B------:R-:W-:Y:S02]  /*03b0*/  UIMAD.WIDE.U32 UR8, UR11, UR22, URZ ;  /* 0x000000160b0872a5 */ /* 0x000fe4000f8e003f */
[----:B------:R-:W-:Y:S01]  /*03c0*/  UISETP.NE.U32.AND UP2, UPT, UR34, URZ, UPT ;  /* 0x0000003f2200728c */ /* 0x000fe2000bf45070 */
[----:B------:R-:W-:Y:S01]  /*03d0*/  UMOV UR22, URZ ;  /* 0x0000003f00167c82 */ /* 0x000fe20008000000 */
[----:B------:R-:W-:Y:S02]  /*03e0*/  @UP1 ULEA UR22, UP3, UR10, UR24, 0x2 ;  /* 0x000000180a161291 */ /* 0x000fe4000f86103f */
[----:B------:R-:W-:Y:S01]  /*03f0*/  UIMAD UR14, UR11, UR23, UR14 ;  /* 0x000000170b0e72a4 */ /* 0x000fe2000f8e020e */
[----:B------:R-:W-:Y:S02]  /*0400*/  UMOV UR24, URZ ;  /* 0x0000003f00187c82 */ /* 0x000fe40008000000 */
[----:B------:R-:W-:Y:S01]  /*0410*/  UMOV UR23, URZ ;  /* 0x0000003f00177c82 */ /* 0x000fe20008000000 */
[----:B------:R-:W-:Y:S01]  /*0420*/  @UP1 ULEA.HI.X UR23, UR10, UR25, UR19, 0x2, UP3 ;  /* 0x000000190a171291 */ /* 0x000fe200098f1413 */
[----:B-1----:R-:W-:Y:S01]  /*0430*/  IADD3 R0, R0, 0xffffffe, RZ ;  /* 0x0ffffffe00007810 */ /* 0x002fe20007ffe0ff */
[----:B------:R-:W-:Y:S01]  /*0440*/  UISETP.NE.AND.EX UP1, UPT, UR35, URZ, UPT, UP2 ;  /* 0x0000003f2300728c */ /* 0x000fe2000bf25320 */
[----:B------:R-:W-:Y:S01]  /*0450*/  UMOV UR4, URZ ;  /* 0x0000003f00047c82 */ /* 0x000fe20008000000 */
[----:B------:R-:W-:Y:S01]  /*0460*/  UMOV UR25, URZ ;  /* 0x0000003f00197c82 */ /* 0x000fe20008000000 */
[----:B------:R-:W-:-:S02]  /*0470*/  UIMAD UR29, UR19, UR26, URZ ;  /* 0x0000001a131d72a4 */ /* 0x000fc4000f8e023f */
[----:B------:R-:W1:Y:S01]  /*0480*/  F2I.FTZ.U32.TRUNC.NTZ R0, R0 ;  /* 0x0000000000007305 */ /* 0x000e62000021f000 */
[----:B------:R-:W-:Y:S02]  /*0490*/  UIADD3 UR21, UR21, UR15, URZ ;  /* 0x0000000f15157290 */ /* 0x000fe4000fffe03f */
[----:B------:R-:W-:Y:S02]  /*04a0*/  UIMAD UR29, UR10, UR27, UR29 ;  /* 0x0000001b0a1d72a4 */ /* 0x000fe4000f8e021d */
[----:B------:R-:W-:Y:S02]  /*04b0*/  UIMAD.WIDE.U32 UR20, UR10, UR26, UR20 ;  /* 0x0000001a0a1472a5 */ /* 0x000fe4000f8e0014 */
[----:B------:R-:W-:Y:S01]  /*04c0*/  @UP1 ULEA UR24, UP2, UR10, UR34, 0x2 ;  /* 0x000000220a181291 */ /* 0x000fe2000f84103f */
[----:B------:R-:W-:Y:S01]  /*04d0*/  ULDC.64 UR26, c[0x0][0x298] ;  /* 0x0000a600001a7ab9 */ /* 0x000fe20000000a00 */
[----:B------:R-:W-:Y:S02]  /*04e0*/  ULDC UR15, c[0x0][0x224] ;  /* 0x00008900000f7ab9 */ /* 0x000fe40000000800 */
[----:B------:R-:W-:-:S02]  /*04f0*/  @UP1 ULEA.HI.X UR25, UR10, UR35, UR19, 0x2, UP2 ;  /* 0x000000230a191291 */ /* 0x000fc400090f1413 */
[----:B------:R-:W-:Y:S01]  /*0500*/  ULEA UR32, UR15, 0xfffff800, 0xb ;  /* 0xfffff8000f207891 */ /* 0x000fe2000f8e583f */
[----:B-1----:R-:W-:Y:S01]  /*0510*/  R2UR UR5, R0 ;  /* 0x00000000000572ca */ /* 0x002fe200000e0000 */
[----:B------:R-:W-:Y:S01]  /*0520*/  UIADD3 UR17, UR17, UR30, URZ ;  /* 0x0000001e11117290 */ /* 0x000fe2000fffe03f */
[----:B------:R-:W-:Y:S01]  /*0530*/  IABS R0, UR10 ;  /* 0x0000000a00007c13 */ /* 0x000fe20008000000 */
[----:B------:R-:W-:Y:S02]  /*0540*/  USHF.R.S32.HI UR30, URZ, 0x1f, UR32 ;  /* 0x0000001f3f1e7899 */ /* 0x000fe40008011420 */
[----:B------:R-:W-:Y:S01]  /*0550*/  UIADD3 UR7, UR7, UR18, URZ ;  /* 0x0000001207077290 */ /* 0x000fe2000fffe03f */
[----:B------:R-:W-:Y:S01]  /*0560*/  R2UR UR37, R0 ;  /* 0x00000000002572ca */ /* 0x000fe200000e0000 */
[----:B------:R-:W-:-:S06]  /*0570*/  @UP0 ULDC.64 UR54, c[0x0][0x310] ;  /* 0x0000c40000360ab9 */ /* 0x000fcc0000000a00 */
[----:B------:R-:W-:-:S04]  /*0580*/  UIADD3 UR31, URZ, -UR5, URZ ;  /* 0x800000053f1f7290 */ /* 0x000fc8000fffe03f */
[----:B------:R-:W-:-:S04]  /*0590*/  UIMAD UR31, UR31, UR36, URZ ;  /* 0x000000241f1f72a4 */ /* 0x000fc8000f8e023f */
[----:B------:R-:W-:-:S04]  /*05a0*/  UIMAD.WIDE.U32 UR4, UR5, UR31, UR4 ;  /* 0x0000001f050472a5 */ /* 0x000fc8000f8e0004 */
[----:B------:R-:W-:-:S03]  /*05b0*/  UIMAD.WIDE.U32 UR34, UR5, UR37, URZ ;  /* 0x00000025052272a5 */ /* 0x000fc6000f8e003f */
[----:B------:R-:W-:-:S04]  /*05c0*/  ULDC.64 UR4, c[0x0][0x330] ;  /* 0x0000cc0000047ab9 */ /* 0x000fc80000000a00 */
[----:B------:R-:W-:Y:S01]  /*05d0*/  UMOV UR31, UR35 ;  /* 0x00000023001f7c82 */ /* 0x000fe20008000000 */
[----:B------:R-:W-:Y:S02]  /*05e0*/  UIMAD UR35, UR19, UR26, URZ ;  /* 0x0000001a132372a4 */ /* 0x000fe4000f8e023f */
[----:B------:R-:W-:Y:S02]  /*05f0*/  UIADD3 UR34, -UR31, URZ, URZ ;  /* 0x0000003f1f227290 */ /* 0x000fe4000fffe13f */
[----:B------:R-:W-:Y:S02]  /*0600*/  UIMAD UR19, UR19, UR4, URZ ;  /* 0x00000004131372a4 */ /* 0x000fe4000f8e023f */
[----:B------:R-:W-:Y:S02]  /*0610*/  UIMAD UR34, UR36, UR34, UR37 ;  /* 0x00000022242272a4 */ /* 0x000fe4000f8e0225 */
[----:B------:R-:W-:Y:S02]  /*0620*/  UIMAD UR38, UR10, UR5, UR19 ;  /* 0x000000050a2672a4 */ /* 0x000fe4000f8e0213 */
[----:B------:R-:W-:-:S02]  /*0630*/  UISETP.GT.U32.AND UP1, UPT, UR36, UR34, UPT ;  /* 0x000000222400728c */ /* 0x000fc4000bf24070 */
[----:B------:R-:W-:Y:S02]  /*0640*/  UIADD3 UR19, UP2, UR32, UR20, URZ ;  /* 0x0000001420137290 */ /* 0x000fe4000ff5e03f */
[----:B------:R-:W-:Y:S02]  /*0650*/  UIMAD UR37, UR10, UR27, UR35 ;  /* 0x0000001b0a2572a4 */ /* 0x000fe4000f8e0223 */
[----:B------:R-:W-:Y:S02]  /*0660*/  UIADD3.X UR29, UR30, UR21, UR29, UP2, !UPT ;  /* 0x000000151e1d7290 */ /* 0x000fe400097fe41d */
[----:B------:R-:W-:Y:S02]  /*0670*/  UIMAD.WIDE.U32 UR26, UR10, UR26, UR16 ;  /* 0x0000001a0a1a72a5 */ /* 0x000fe4000f8e0010 */
[----:B------:R-:W-:Y:S02]  /*0680*/  UIADD3 UR35, UR13, UR28, URZ ;  /* 0x0000001c0d237290 */ /* 0x000fe4000fffe03f */
[----:B------:R-:W-:Y:S01]  /*0690*/  @!UP1 UIADD3 UR34, UR34, -UR36, URZ ;  /* 0x8000002422229290 */ /* 0x000fe2000fffe03f */
[----:B------:R-:W-:Y:S01]  /*06a0*/  ULDC.64 UR16, c[0x0][0x2f0] ;  /* 0x0000bc0000107ab9 */ /* 0x000fe20000000a00 */
[----:B------:R-:W-:-:S02]  /*06b0*/  @!UP1 UIADD3 UR31, UR31, 0x1, URZ ;  /* 0x000000011f1f9890 */ /* 0x000fc4000fffe03f */
[----:B------:R-:W-:Y:S02]  /*06c0*/  UISETP.GE.U32.AND UP2, UPT, UR34, UR36, UPT ;  /* 0x000000242200728c */ /* 0x000fe4000bf46070 */
[----:B------:R-:W-:Y:S01]  /*06d0*/  ULEA UR13, UP3, UR19, UR16, 0x1 ;  /* 0x00000010130d7291 */ /* 0x000fe2000f86083f */
[----:B------:R-:W-:Y:S01]  /*06e0*/  UMOV UR34, UR12 ;  /* 0x0000000c00227c82 */ /* 0x000fe20008000000 */
[----:B------:R-:W-:Y:S02]  /*06f0*/  ULOP3.LUT UR12, UR10, UR33, URZ, 0x3c, !UPT ;  /* 0x000000210a0c7292 */ /* 0x000fe4000f8e3c3f */
[----:B------:R-:W-:Y:S02]  /*0700*/  ULEA.HI.X UR16, UR19, UR17, UR29, 0x1, UP3 ;  /* 0x0000001113107291 */ /* 0x000fe400098f0c1d */
[----:B------:R-:W-:-:S03]  /*0710*/  UISETP.GE.AND UP1, UPT, UR12, URZ, UPT ;  /* 0x0000003f0c00728c */ /* 0x000fc6000bf26270 */
[----:B------:R-:W-:Y:S02]  /*0720*/  @UP2 UIADD3 UR31, UR31, 0x1, URZ ;  /* 0x000000011f1f2890 */ /* 0x000fe4000fffe03f */
[----:B------:R-:W-:Y:S02]  /*0730*/  UISETP.NE.AND UP2, UPT, UR33, URZ, UPT ;  /* 0x0000003f2100728c */ /* 0x000fe4000bf45270 */
[----:B------:R-:W-:Y:S01]  /*0740*/  UIADD3 UR17, UP3, UR32, UR26, URZ ;  /* 0x0000001a20117290 */ /* 0x000fe2000ff7e03f */
[----:B------:R-:W-:Y:S01]  /*0750*/  ULDC.64 UR20, c[0x0][0x2f8] ;  /* 0x0000be0000147ab9 */ /* 0x000fe20000000a00 */
[----:B------:R-:W-:Y:S02]  /*0760*/  UIMAD.WIDE.U32 UR4, UR10, UR4, UR34 ;  /* 0x000000040a0472a5 */ /* 0x000fe4000f8e0022 */
[----:B------:R-:W-:Y:S02]  /*0770*/  UIADD3.X UR26, UR30, UR27, UR37, UP3, !UPT ;  /* 0x0000001b1e1a7290 */ /* 0x000fe40009ffe425 */
[----:B------:R-:W-:Y:S01]  /*0780*/  ULEA UR19, UP3, UR17, UR20, 0x1 ;  /* 0x0000001411137291 */ /* 0x000fe2000f86083f */
[----:B------:R-:W-:Y:S01]  /*0790*/  UMOV UR12, UR31 ;  /* 0x0000001f000c7c82 */ /* 0x000fe20008000000 */
[----:B------:R-:W-:-:S02]  /*07a0*/  UIADD3 UR32, UP4, UR32, UR4, URZ ;  /* 0x0000000420207290 */ /* 0x000fc4000ff9e03f */
[----:B------:R-:W-:Y:S02]  /*07b0*/  @!UP1 UIADD3 UR12, -UR12, URZ, URZ ;  /* 0x0000003f0c0c9290 */ /* 0x000fe4000fffe13f */
[----:B------:R-:W-:Y:S02]  /*07c0*/  ULEA.HI.X UR17, UR17, UR21, UR26, 0x1, UP3 ;  /* 0x0000001511117291 */ /* 0x000fe400098f0c1a */
[----:B------:R-:W-:Y:S01]  /*07d0*/  @!UP2 ULOP3.LUT UR12, URZ, UR33, URZ, 0x33, !UPT ;  /* 0x000000213f0ca292 */ /* 0x000fe2000f8e333f */
[----:B------:R-:W-:Y:S01]  /*07e0*/  ULDC.64 UR20, c[0x0][0x3b8] ;  /* 0x0000ee0000147ab9 */ /* 0x000fe20000000a00 */
[----:B------:R-:W-:Y:S02]  /*07f0*/  UIADD3.X UR4, UR30, UR5, UR38, UP4, !UPT ;  /* 0x000000051e047290 */ /* 0x000fe4000a7fe426 */
[----:B------:R-:W-:Y:S02]  /*0800*/  ULEA UR20, UP1, UR32, UR20, 0x1 ;  /* 0x0000001420147291 */ /* 0x000fe4000f82083f */
[----:B------:R-:W-:Y:S01]  /*0810*/  USHF.R.S32.HI UR31, URZ, 0x1f, UR12 ;  /* 0x0000001f3f1f7899 */ /* 0x000fe2000801140c */
[----:B------:R-:W-:Y:S01]  /*0820*/  ULDC.64 UR26, c[0x0][0x258] ;  /* 0x00009600001a7ab9 */ /* 0x000fe20000000a00 */
[----:B------:R-:W-:-:S02]  /*0830*/  ULEA.HI.X UR18, UR32, UR21, UR4, 0x1, UP1 ;  /* 0x0000001520127291 */ /* 0x000fc400088f0c04 */
[----:B------:R-:W-:Y:S02]  /*0840*/  UIMAD UR4, UR31, UR26, URZ ;  /* 0x0000001a1f0472a4 */ /* 0x000fe4000f8e023f */
[----:B------:R-:W-:Y:S02]  /*0850*/  UIMAD.WIDE.U32 UR28, UR12, UR26, UR6 ;  /* 0x0000001a0c1c72a5 */ /* 0x000fe4000f8e0006 */
[----:B------:R-:W-:Y:S02]  /*0860*/  UIMAD UR6, UR12, UR27, UR4 ;  /* 0x0000001b0c0672a4 */ /* 0x000fe4000f8e0204 */
[----:B------:R-:W-:Y:S02]  /*0870*/  ULEA UR21, UR15, 0xfffff000, 0xc ;  /* 0xfffff0000f157891 */ /* 0x000fe4000f8e603f */
[----:B------:R-:W-:Y:S02]  /*0880*/  UIADD3 UR6, UR29, UR6, URZ ;  /* 0x000000061d067290 */ /* 0x000fe4000fffe03f */
[----:B------:R-:W-:-:S02]  /*0890*/  UIADD3 UR28, UP1, UR21, UR28, URZ ;  /* 0x0000001c151c7290 */ /* 0x000fc4000ff3e03f */
[----:B------:R-:W-:Y:S01]  /*08a0*/  USHF.R.S32.HI UR30, URZ, 0x1f, UR21 ;  /* 0x0000001f3f1e7899 */ /* 0x000fe20008011415 */
[----:B------:R-:W-:Y:S01]  /*08b0*/  ULDC.64 UR4, c[0x0][0x2d8] ;  /* 0x0000b60000047ab9 */ /* 0x000fe20000000a00 */
[----:B------:R-:W-:Y:S02]  /*08c0*/  UIADD3 UR7, UR9, UR14, URZ ;  /* 0x0000000e09077290 */ /* 0x000fe4000fffe03f */
[----:B------:R-:W-:Y:S02]  /*08d0*/  ULEA UR9, UP2, UR28, UR4, 0x1 ;  /* 0x000000041c097291 */ /* 0x000fe4000f84083f */
[----:B------:R-:W-:Y:S01]  /*08e0*/  UIADD3.X UR4, UR30, UR6, URZ, UP1, !UPT ;  /* 0x000000061e047290 */ /* 0x000fe20008ffe43f */
[----:B------:R-:W-:Y:S02]  /*08f0*/  ULDC.64 UR26, c[0x0][0x278] ;  /* 0x00009e00001a7ab9 */ /* 0x000fe40000000a00 */
[----:B------:R-:W-:Y:S01]  /*0900*/  UMOV UR6, UR8 ;  /* 0x0000000800067c82 */ /* 0x000fe20008000000 */
[----:B------:R-:W-:Y:S01]  /*0910*/  @UP0 ULDC UR8, c[0x0][0x214] ;  /* 0x0000850000080ab9 */ /* 0x000fe20000000800 */
[----:B------:R-:W-:-:S02]  /*0920*/  UISETP.GE.AND UP1, UPT, UR15, 0x1, UPT ;  /* 0x000000010f00788c */ /* 0x000fc4000bf26270 */
[----:B------:R-:W-:Y:S02]  /*0930*/  @UP0 UIMAD UR8, UR11, UR8, UR10 ;  /* 0x000000080b0802a4 */ /* 0x000fe4000f8e020a */
[----:B------:R-:W-:Y:S02]  /*0940*/  UIMAD UR14, UR31, UR26, URZ ;  /* 0x0000001a1f0e72a4 */ /* 0x000fe4000f8e023f */
[----:B------:R-:W-:Y:S02]  /*0950*/  ULEA.HI.X UR28, UR28, UR5, UR4, 0x1, UP2 ;  /* 0x000000051c1c7291 */ /* 0x000fe400090f0c04 */
[----:B------:R-:W-:Y:S01]  /*0960*/  @UP0 UIMAD UR8, UR8, UR15, URZ ;  /* 0x0000000f080802a4 */ /* 0x000fe2000f8e023f */
[----:B------:R-:W-:Y:S01]  /*0970*/  UMOV UR4, URZ ;  /* 0x0000003f00047c82 */ /* 0x000fe20008000000 */
[----:B------:R-:W-:Y:S01]  /*0980*/  @UP0 ULDC UR29, c[0x0][0x21c] ;  /* 0x00008700001d0ab9 */ /* 0x000fe20000000800 */
[----:B------:R-:W-:Y:S02]  /*0990*/  UIMAD.WIDE.U32 UR6, UR12, UR26, UR6 ;  /* 0x0000001a0c0672a5 */ /* 0x000fe4000f8e0006 */
[----:B------:R-:W-:-:S02]  /*09a0*/  UIMAD UR14, UR12, UR27, UR14 ;  /* 0x0000001b0c0e72a4 */ /* 0x000fc4000f8e020e */
[----:B------:R-:W-:Y:S02]  /*09b0*/  @UP0 UIMAD UR8, UR8, UR29, URZ ;  /* 0x0000001d080802a4 */ /* 0x000fe4000f8e023f */
[----:B------:R-:W-:Y:S02]  /*09c0*/  UIADD3 UR44, UP2, UR21, UR6, URZ ;  /* 0x00000006152c7290 */ /* 0x000fe4000ff5e03f */
[----:B------:R-:W-:Y:S02]  /*09d0*/  UIADD3 UR14, UR7, UR14, URZ ;  /* 0x0000000e070e7290 */ /* 0x000fe4000fffe03f */
[----:B------:R-:W-:Y:S01]  /*09e0*/  @UP0 UIMAD.WIDE UR54, UR8, 0x10, UR54 ;  /* 0x00000010083608a5 */ /* 0x000fe2000f8e0236 */
[----:B------:R-:W-:Y:S01]  /*09f0*/  ULDC.64 UR26, c[0x0][0x2e0] ;  /* 0x0000b800001a7ab9 */ /* 0x000fe20000000a00 */
[----:B------:R-:W-:Y:S02]  /*0a00*/  UIADD3.X UR30, UR30, UR14, URZ, UP2, !UPT ;  /* 0x0000000e1e1e7290 */ /* 0x000fe400097fe43f */
[----:B------:R-:W-:Y:S01]  /*0a10*/  ULEA UR21, UP3, UR44, UR26, 0x1 ;  /* 0x0000001a2c157291 */ /* 0x000fe2000f86083f */
[----:B------:R-:W-:-:S02]  /*0a20*/  UMOV UR5, URZ ;  /* 0x0000003f00057c82 */ /* 0x000fc40008000000 */
        /* <DEDUP_REMOVED lines=12> */
[----:B------:R-:W-:Y:S01]  /*0af0*/  UMOV UR16, UR17 ;  /* 0x0000001100107c82 */ /* 0x000fe20008000000 */
[----:B------:R-:W-:Y:S01]  /*0b00*/  UMOV UR15, UR19 ;  /* 0x00000013000f7c82 */ /* 0x000fe20008000000 */
[----:B------:R-:W-:Y:S01]  /*0b10*/  UMOV UR17, UR20 ;  /* 0x0000001400117c82 */ /* 0x000fe20008000000 */
[----:B------:R2:W-:Y:S01]  /*0b20*/  STL [R1+0x78], RZ ;  /* 0x000078ff01007387 */ /* 0x0005e20000100800 */
[----:B------:R-:W-:Y:S01]  /*0b30*/  UMOV UR19, UR9 ;  /* 0x0000000900137c82 */ /* 0x000fe20008000000 */
[----:B------:R-:W-:Y:S01]  /*0b40*/  UMOV UR20, UR28 ;  /* 0x0000001c00147c82 */ /* 0x000fe20008000000 */
        /* <DEDUP_REMOVED lines=8> */
.L_x_2619:
        /* <DEDUP_REMOVED lines=305> */
[----:B------:R-:W-:Y:S02]  /*1ee0*/  UIMAD.WIDE.U32 UR32, UR11, UR8, URZ ;  /* 0x000000080b2072a5 */ /* 0x000fe4000f8e003f */
[----:B------:R-:W-:Y:S01]  /*1ef0*/  UIMAD UR26, UR11, UR9, UR7 ;  /* 0x000000090b1a72a4 */ /* 0x000fe2000f8e0207 */
[----:B0-----:R-:W-:Y:S02]  /*1f00*/  MOV R4, UR35 ;  /* 0x0000002300047c02 */ /* 0x001fe40008000f00 */
[----:B------:R-:W-:Y:S01]  /*1f10*/  ULDC.64 UR8, c[0x0][0x2b0] ;  /* 0x0000ac0000087ab9 */ /* 0x000fe20000000a00 */
[----:B------:R-:W-:Y:S01]  /*1f20*/  @!P0 IMAD.WIDE.U32 R2, R49, UR11, R2 ;  /* 0x0000000b31028c25 */ /* 0x000fe2000f8e0002 */
[----:B------:R-:W-:Y:S01]  /*1f30*/  USHF.R.S32.HI UR7, URZ, 0x1f, UR10 ;  /* 0x0000001f3f077899 */ /* 0x000fe2000801140a */
[----:B------:R-:W-:Y:S01]  /*1f40*/  MOV R5, UR36 ;  /* 0x0000002400057c02 */ /* 0x000fe20008000f00 */
[----:B------:R-:W-:-:S02]  /*1f50*/  UIMAD UR27, UR30, UR8, URZ ;  /* 0x000000081e1b72a4 */ /* 0x000fc4000f8e023f */
[----:B------:R-:W-:Y:S01]  /*1f60*/  MOV R49, UR8 ;  /* 0x0000000800317c02 */ /* 0x000fe20008000f00 */
[----:B------:R-:W-:Y:S02]  /*1f70*/  UIMAD UR37, UR7, UR28, URZ ;  /* 0x0000001c072572a4 */ /* 0x000fe4000f8e023f */
[----:B------:R-:W-:Y:S02]  /*1f80*/  UIMAD UR31, UR11, UR9, UR27 ;  /* 0x000000090b1f72a4 */ /* 0x000fe4000f8e021b */
[----:B------:R-:W-:Y:S01]  /*1f90*/  @!P0 IMAD.WIDE.U32 R4, R49, UR11, R4 ;  /* 0x0000000b31048c25 */ /* 0x000fe2000f8e0004 */
[----:B------:R-:W-:Y:S02]  /*1fa0*/  UIADD3 UR33, UR33, UR26, URZ ;  /* 0x0000001a21217290 */ /* 0x000fe4000fffe03f */
[----:B------:R-:W-:Y:S01]  /*1fb0*/  @!P0 IADD3 R3, R3, UR26, RZ ;  /* 0x0000001a03038c10 */ /* 0x000fe2000fffe0ff */
[----:B------:R-:W-:Y:S01]  /*1fc0*/  UIMAD.WIDE.U32 UR8, UR11, UR8, URZ ;  /* 0x000000080b0872a5 */ /* 0x000fe2000f8e003f */
[----:B------:R-:W-:Y:S01]  /*1fd0*/  MOV R49, UR28 ;  /* 0x0000001c00317c02 */ /* 0x000fe20008000f00 */
[----:B------:R-:W-:Y:S01]  /*1fe0*/  ULDC.64 UR26, c[0x0][0x2b8] ;  /* 0x0000ae00001a7ab9 */ /* 0x000fe20000000a00 */
[----:B------:R-:W-:Y:S01]  /*1ff0*/  UIMAD UR37, UR10, UR29, UR37 ;  /* 0x0000001d0a2572a4 */ /* 0x000fe2000f8e0225 */
[----:B------:R-:W-:Y:S01]  /*2000*/  @!P0 IADD3 R5, R5, UR31, RZ ;  /* 0x0000001f05058c10 */ /* 0x000fe2000fffe0ff */
[----:B------:R-:W-:Y:S01]  /*2010*/  UIMAD.WIDE.U32 UR28, UR10, UR28, UR32 ;  /* 0x0000001c0a1c72a5 */ /* 0x000fe2000f8e0020 */
[----:B------:R-:W-:Y:S01]  /*2020*/  MOV R51, UR26 ;  /* 0x0000001a00337c02 */ /* 0x000fe20008000f00 */
[----:B------:R-:W-:-:S02]  /*2030*/  UIADD3 UR9, UR9, UR31, URZ ;  /* 0x0000001f09097290 */ /* 0x000fc4000fffe03f */
[----:B------:R-:W-:Y:S02]  /*2040*/  UIMAD UR32, UR7, UR26, URZ ;  /* 0x0000001a072072a4 */ /* 0x000fe4000f8e023f */
[----:B------:R-:W-:Y:S02]  /*2050*/  UIADD3 UR31, UR6, -UR34, URZ ;  /* 0x80000022061f7290 */ /* 0x000fe4000fffe03f */
[----:B------:R-:W-:Y:S02]  /*2060*/  UIMAD UR38, UR10, UR27, UR32 ;  /* 0x0000001b0a2672a4 */ /* 0x000fe4000f8e0220 */
[----:B------:R-:W-:Y:S01]  /*2070*/  @!P0 IMAD.WIDE.U32 R4, R51, UR10, R4 ;  /* 0x0000000a33048c25 */ /* 0x000fe2000f8e0004 */
[----:B------:R-:W-:Y:S02]  /*2080*/  UIMAD.WIDE.U32 UR26, UR10, UR26, UR8 ;  /* 0x0000001a0a1a72a5 */ /* 0x000fe4000f8e0008 */
[----:B------:R-:W-:Y:S01]  /*2090*/  UIMAD UR31, UR31, -0x800, URZ ;  /* 0xfffff8001f1f78a4 */ /* 0x000fe2000f8e023f */
[----:B------:R-:W-:Y:S01]  /*20a0*/  @!P0 IMAD.WIDE.U32 R2, R49, UR10, R2 ;  /* 0x0000000a31028c25 */ /* 0x000fe2000f8e0002 */
[----:B------:R-:W-:Y:S01]  /*20b0*/  @!P0 IADD3 R58, P2, R20, R4, RZ ;  /* 0x00000004143a8210 */ /* 0x000fe20007f5e0ff */
[----:B------:R-:W-:Y:S01]  /*20c0*/  ULDC.64 UR32, c[0x0][0x308] ;  /* 0x0000c20000207ab9 */ /* 0x000fe20000000a00 */
[----:B------:R-:W-:-:S02]  /*20d0*/  USHF.R.S32.HI UR34, URZ, 0x1f, UR31 ;  /* 0x0000001f3f227899 */ /* 0x000fc4000801141f */
[----:B------:R-:W-:Y:S01]  /*20e0*/  UIADD3 UR39, UP1, UR31, UR26, URZ ;  /* 0x0000001a1f277290 */ /* 0x000fe2000ff3e03f */
[C---:B------:R-:W-:Y:S01]  /*20f0*/  @!P0 IADD3 R51, P1, R20.reuse, R2, RZ ;  /* 0x0000000214338210 */ /* 0x040fe20007f3e0ff */
[----:B------:R-:W-:Y:S02]  /*2100*/  ULDC.64 UR8, c[0x0][0x318] ;  /* 0x0000c60000087ab9 */ /* 0x000fe40000000a00 */
[----:B------:R-:W-:Y:S02]  /*2110*/  UIADD3.X UR26, UR34, UR38, UR27, UP1, !UPT ;  /* 0x00000026221a7290 */ /* 0x000fe40008ffe41b */
[----:B------:R-:W-:Y:S02]  /*2120*/  @!P0 IADD3.X R5, R21, UR38, R5, P2, !PT ;  /* 0x0000002615058c10 */ /* 0x000fe400097fe405 */
[----:B------:R-:W-:Y:S02]  /*2130*/  LEA R2, P2, R20, UR32, 0x1 ;  /* 0x0000002014027c11 */ /* 0x000fe4000f8408ff */
[----:B------:R-:W-:-:S02]  /*2140*/  MOV R61, UR39 ;  /* 0x00000027003d7c02 */ /* 0x000fc40008000f00 */
[----:B------:R-:W-:Y:S02]  /*2150*/  @!P0 IADD3.X R60, R21, UR37, R3, P1, !PT ;  /* 0x00000025153c8c10 */ /* 0x000fe40008ffe403 */
[----:B------:R-:W-:Y:S01]  /*2160*/  MOV R64, UR26 ;  /* 0x0000001a00407c02 */ /* 0x000fe20008000f00 */
[----:B------:R-:W-:Y:S01]  /*2170*/  UIADD3 UR40, UP0, UR31, UR28, URZ ;  /* 0x0000001c1f287290 */ /* 0x000fe2000ff1e03f */
[----:B------:R-:W-:Y:S02]  /*2180*/  LEA.HI.X R3, R20, UR33, R21, 0x1, P2 ;  /* 0x0000002114037c11 */ /* 0x000fe400090f0c15 */
[----:B------:R-:W-:Y:S02]  /*2190*/  PRMT R71, RZ, 0x7610, R71 ;  /* 0x00007610ff477816 */ /* 0x000fe40000000047 */
[----:B------:R-:W-:Y:S02]  /*21a0*/  LEA R2, P4, R61, R2, 0x1 ;  /* 0x000000023d027211 */ /* 0x000fe400078808ff */
        /* <DEDUP_REMOVED lines=8> */
[----:B------:R-:W-:Y:S01]  /*2230*/  STL [R1+0x70], R175 ;  /* 0x000070af01007387 */ /* 0x000fe20000100800 */
[C---:B------:R-:W-:Y:S01]  /*2240*/  @!P0 LEA R4, P3, R58.reuse, UR32, 0x1 ;  /* 0x000000203a048c11 */ /* 0x040fe2000f8608ff */
[----:B------:R-:W-:Y:S01]  /*2250*/  ULDC.64 UR26, c[0x0][0x398] ;  /* 0x0000e600001a7ab9 */ /* 0x000fe20000000a00 */
[----:B------:R-:W-:Y:S02]  /*2260*/  LEA.HI.X R3, R61, R3, R64, 0x1, P4 ;  /* 0x000000033d037211 */ /* 0x000fe400020f0c40 */
        /* <DEDUP_REMOVED lines=165> */
[----:B------:R-:W-:Y:S01]  /*2cc0*/  SHF.L.U32 R45, R45, 0x10, RZ ;  /* 0x000000102d2d7819 */ /* 0x000fe200000006ff */
[----:B0-----:R-:W-:Y:S01]  /*2cd0*/  FMUL.FTZ R2, R48, -1.4426950216293334961 ;  /* 0xbfb8aa3b30027820 */ /* 0x001fe20000410000 */
[----:B------:R-:W-:Y:S02]  /*2ce0*/  SHF.L.U32 R56, R56, 0x10, RZ ;  /* 0x0000001038387819 */ /* 0x000fe400000006ff */
[----:B------:R-:W-:Y:S02]  /*2cf0*/  SHF.L.U32 R62, R62, 0x10, RZ ;  /* 0x000000103e3e7819 */ /* 0x000fe400000006ff */
[----:B------:R-:W-:Y:S01]  /*2d00*/  MUFU.EX2 R82, R82 ;  /* 0x0000005200527308 */ /* 0x000fe20000000800 */
[----:B------:R-:W-:Y:S01]  /*2d10*/  FMUL.FTZ R86, R45, -1.4426950216293334961 ;  /* 0xbfb8aa3b2d567820 */ /* 0x000fe20000410000 */
[----:B------:R-:W-:-:S06]  /*2d20*/  SHF.L.U32 R50, R50, 0x10, RZ ;  /* 0x0000001032327819 */ /* 0x000fcc00000006ff */
[----:B------:R0:W4:Y:S01]  /*2d30*/  MUFU.EX2 R3, R2 ;  /* 0x0000000200037308 */ /* 0x0001220000000800 */
[----:B-1----:R-:W-:Y:S01]  /*2d40*/  FADD.FTZ R80, R80, 1 ;  /* 0x3f80000050507421 */ /* 0x002fe20000010000 */
[----:B------:R-:W-:Y:S01]  /*2d50*/  SHF.L.U32 R66, R66, 0x10, RZ ;  /* 0x0000001042427819 */ /* 0x000fe200000006ff */
[----:B0-----:R-:W-:-:S05]  /*2d60*/  FMUL.FTZ R2, R56, -1.4426950216293334961 ;  /* 0xbfb8aa3b38027820 */ /* 0x001fca0000410000 */
[----:B------:R-:W0:Y:S01]  /*2d70*/  MUFU.EX2 R86, R86 ;  /* 0x0000005600567308 */ /* 0x000e220000000800 */
[----:B------:R-:W-:Y:S01]  /*2d80*/  FMUL.FTZ R88, R50, -1.4426950216293334961 ;  /* 0xbfb8aa3b32587820 */ /* 0x000fe20000410000 */
[----:B------:R-:W-:-:S06]  /*2d90*/  SHF.L.U32 R49, R49, 0x10, RZ ;  /* 0x0000001031317819 */ /* 0x000fcc00000006ff */
[----:B------:R1:W-:Y:S02]  /*2da0*/  MUFU.EX2 R91, R2 ;  /* 0x00000002005b7308 */ /* 0x0003e40000000800 */
[----:B-1----:R-:W-:-:S06]  /*2db0*/  FMUL.FTZ R2, R62, -1.4426950216293334961 ;  /* 0xbfb8aa3b3e027820 */ /* 0x002fcc0000410000 */
[----:B------:R-:W-:Y:S01]  /*2dc0*/  MUFU.RCP R80, R80 ;  /* 0x0000005000507308 */ /* 0x000fe20000001000 */
[----:B------:R-:W-:-:S07]  /*2dd0*/  FMUL.FTZ R87, R49, -1.4426950216293334961 ;  /* 0xbfb8aa3b31577820 */ /* 0x000fce0000410000 */
[----:B------:R1:W-:Y:S01]  /*2de0*/  MUFU.EX2 R95, R2 ;  /* 0x00000002005f7308 */ /* 0x0003e20000000800 */
[----:B------:R-:W-:Y:S01]  /*2df0*/  SHF.L.U32 R51, R51, 0x10, RZ ;  /* 0x0000001033337819 */ /* 0x000fe200000006ff */
[----:B-1----:R-:W-:-:S06]  /*2e00*/  FMUL.FTZ R2, R66, -1.4426950216293334961 ;  /* 0xbfb8aa3b42027820 */ /* 0x002fcc0000410000 */
[----:B------:R-:W-:Y:S08]  /*2e10*/  MUFU.EX2 R88, R88 ;  /* 0x0000005800587308 */ /* 0x000ff00000000800 */
[----:B------:R1:W-:Y:S01]  /*2e20*/  MUFU.EX2 R103, R2 ;  /* 0x0000000200677308 */ /* 0x0003e20000000800 */
[----:B----4-:R-:W-:Y:S01]  /*2e30*/  FADD.FTZ R3, R3, 1 ;  /* 0x3f80000003037421 */ /* 0x010fe20000010000 */
[----:B------:R-:W-:Y:S01]  /*2e40*/  SHF.L.U32 R67, R67, 0x10, RZ ;  /* 0x0000001043437819 */ /* 0x000fe200000006ff */
[----:B-1----:R-:W-:-:S05]  /*2e50*/  FADD.FTZ R2, R82, 1 ;  /* 0x3f80000052027421 */ /* 0x002fca0000010000 */
[----:B------:R-:W-:Y:S01]  /*2e60*/  MUFU.EX2 R87, R87 ;  /* 0x0000005700577308 */ /* 0x000fe20000000800 */
[----:B------:R-:W-:Y:S01]  /*2e70*/  FMUL.FTZ R89, R51, -1.4426950216293334961 ;  /* 0xbfb8aa3b33597820 */ /* 0x000fe20000410000 */
[----:B0-----:R-:W-:Y:S01]  /*2e80*/  FADD.FTZ R82, R86, 1 ;  /* 0x3f80000056527421 */ /* 0x001fe20000010000 */
[----:B------:R-:W-:Y:S02]  /*2e90*/  SHF.L.U32 R54, R54, 0x10, RZ ;  /* 0x0000001036367819 */ /* 0x000fe400000006ff */
[----:B------:R-:W-:Y:S02]  /*2ea0*/  SHF.L.U32 R57, R57, 0x10, RZ ;  /* 0x0000001039397819 */ /* 0x000fe400000006ff */
[----:B------:R-:W-:Y:S01]  /*2eb0*/  SHF.L.U32 R59, R59, 0x10, RZ ;  /* 0x000000103b3b7819 */ /* 0x000fe200000006ff */
[----:B------:R-:W0:Y:S01]  /*2ec0*/  MUFU.EX2 R89, R89 ;  /* 0x0000005900597308 */ /* 0x000e220000000800 */
[----:B------:R-:W-:Y:S01]  /*2ed0*/  SHF.L.U32 R60, R60, 0x10, RZ ;  /* 0x000000103c3c7819 */ /* 0x000fe200000006ff */
[----:B------:R-:W-:Y:S01]  /*2ee0*/  FMUL.FTZ R90, R54, -1.4426950216293334961 ;  /* 0xbfb8aa3b365a7820 */ /* 0x000fe20000410000 */
[----:B------:R-:W-:Y:S01]  /*2ef0*/  SHF.L.U32 R69, R69, 0x10, RZ ;  /* 0x0000001045457819 */ /* 0x000fe200000006ff */
[----:B------:R-:W-:-:S04]  /*2f00*/  FMUL.FTZ R92, R57, -1.4426950216293334961 ;  /* 0xbfb8aa3b395c7820 */ /* 0x000fc80000410000 */
[----:B------:R-:W-:Y:S01]  /*2f10*/  MUFU.RCP R82, R82 ;  /* 0x0000005200527308 */ /* 0x000fe20000001000 */
[----:B------:R-:W-:Y:S01]  /*2f20*/  FMUL.FTZ R93, R59, -1.4426950216293334961 ;  /* 0xbfb8aa3b3b5d7820 */ /* 0x000fe20000410000 */
[----:B------:R-:W-:Y:S01]  /*2f30*/  FMUL.FTZ R94, R60, -1.4426950216293334961 ;  /* 0xbfb8aa3b3c5e7820 */ /* 0x000fe20000410000 */
[----:B------:R-:W-:-:S05]  /*2f40*/  SHF.L.U32 R68, R68, 0x10, RZ ;  /* 0x0000001044447819 */ /* 0x000fca00000006ff */
[----:B------:R-:W-:Y:S01]  /*2f50*/  MUFU.EX2 R90, R90 ;  /* 0x0000005a005a7308 */ /* 0x000fe20000000800 */
[----:B------:R-:W-:-:S07]  /*2f60*/  SHF.L.U32 R70, R70, 0x10, RZ ;  /* 0x0000001046467819 */ /* 0x000fce00000006ff */
[----:B------:R-:W-:Y:S01]  /*2f70*/  MUFU.EX2 R92, R92 ;  /* 0x0000005c005c7308 */ /* 0x000fe20000000800 */
[----:B0-----:R-:W-:-:S07]  /*2f80*/  FADD.FTZ R86, R89, 1 ;  /* 0x3f80000059567421 */ /* 0x001fce0000010000 */
[----:B------:R-:W-:Y:S08]  /*2f90*/  MUFU.EX2 R93, R93 ;  /* 0x0000005d005d7308 */ /* 0x000ff00000000800 */
        /* <DEDUP_REMOVED lines=23> */
[----:B------:R-:W5:Y:S01]  /*3110*/  LDS.U16 R71, [R155+0x8] ;  /* 0x000008009b477984 */ /* 0x000f620000000400 */
[----:B0-----:R0:W2:Y:S03]  /*3120*/  MUFU.RCP R78, R2 ;  /* 0x00000002004e7308 */ /* 0x0010a60000001000 */
[----:B------:R-:W5:Y:S05]  /*3130*/  LDS.U16 R73, [R155+0xc] ;  /* 0x00000c009b497984 */ /* 0x000f6a0000000400 */
[----:B------:R1:W4:Y:S01]  /*3140*/  MUFU.RCP R77, R3 ;  /* 0x00000003004d7308 */ /* 0x0003220000001000 */
[----:B0-----:R-:W-:Y:S01]  /*3150*/  FADD.FTZ R2, -R80, 1 ;  /* 0x3f80000050027421 */ /* 0x001fe20000010100 */
[----:B-1----:R-:W-:-:S03]  /*3160*/  SHF.L.U32 R40, R40, 0x10, RZ ;  /* 0x0000001028287819 */ /* 0x002fc600000006ff */
[----:B------:R-:W-:Y:S02]  /*3170*/  FFMA.FTZ R2, R47, R2, 1 ;  /* 0x3f8000002f027423 */ /* 0x000fe40000010002 */
[----:B------:R-:W-:Y:S01]  /*3180*/  FMUL.FTZ R3, R67, R40 ;  /* 0x0000002843037220 */ /* 0x000fe20000410000 */
[----:B------:R-:W-:Y:S01]  /*3190*/  FADD.FTZ R79, R88, 1 ;  /* 0x3f800000584f7421 */ /* 0x000fe20000010000 */
[----:B--2---:R-:W-:Y:S02]  /*31a0*/  SHF.L.U32 R52, R52, 0x10, RZ ;  /* 0x0000001034347819 */ /* 0x004fe400000006ff */
[----:B------:R-:W-:Y:S01]  /*31b0*/  FMUL.FTZ R3, R80, R3 ;  /* 0x0000000350037220 */ /* 0x000fe20000410000 */
[----:B------:R-:W-:-:S03]  /*31c0*/  FADD.FTZ R84, R87, 1 ;  /* 0x3f80000057547421 */ /* 0x000fc60000010000 */
[----:B------:R-:W-:Y:S01]  /*31d0*/  FMUL.FTZ R104, R3, R2 ;  /* 0x0000000203687220 */ /* 0x000fe20000410000 */
[C---:B------:R-:W-:Y:S01]  /*31e0*/  FADD.FTZ R2, -R78.reuse, 1 ;  /* 0x3f8000004e027421 */ /* 0x040fe20000010100 */
[----:B------:R-:W-:Y:S01]  /*31f0*/  FMUL.FTZ R3, R69, R52 ;  /* 0x0000003445037220 */ /* 0x000fe20000410000 */
[----:B------:R-:W0:Y:S01]  /*3200*/  MUFU.RCP R79, R79 ;  /* 0x0000004f004f7308 */ /* 0x000e220000001000 */
[----:B---3--:R-:W-:Y:S01]  /*3210*/  SHF.L.U32 R53, R53, 0x10, RZ ;  /* 0x0000001035357819 */ /* 0x008fe200000006ff */
[----:B------:R-:W-:Y:S01]  /*3220*/  FFMA.FTZ R2, R43, R2, 1 ;  /* 0x3f8000002b027423 */ /* 0x000fe20000010002 */
[----:B------:R-:W-:Y:S01]  /*3230*/  FMUL.FTZ R3, R78, R3 ;  /* 0x000000034e037220 */ /* 0x000fe20000410000 */
[----:B----4-:R-:W-:Y:S01]  /*3240*/  SHF.L.U32 R55, R55, 0x10, RZ ;  /* 0x0000001037377819 */ /* 0x010fe200000006ff */
[----:B------:R-:W-:Y:S01]  /*3250*/  FADD.FTZ R4, -R82, 1 ;  /* 0x3f80000052047421 */ /* 0x000fe20000010100 */
[----:B------:R-:W-:Y:S01]  /*3260*/  FMUL.FTZ R5, R68, R53 ;  /* 0x0000003544057220 */ /* 0x000fe20000410000 */
[----:B------:R-:W-:Y:S01]  /*3270*/  FMUL.FTZ R105, R3, R2 ;  /* 0x0000000203697220 */ /* 0x000fe20000410000 */
[----:B------:R-:W1:Y:S01]  /*3280*/  MUFU.RCP R84, R84 ;  /* 0x0000005400547308 */ /* 0x000e620000001000 */
[----:B------:R-:W2:Y:S01]  /*3290*/  LDS.U16 R2, [R155+0xe] ;  /* 0x00000e009b027984 */ /* 0x000ea20000000400 */
[----:B------:R-:W-:Y:S01]  /*32a0*/  FADD.FTZ R85, -R77, 1 ;  /* 0x3f8000004d557421 */ /* 0x000fe20000010100 */
[----:B------:R-:W-:Y:S01]  /*32b0*/  FFMA.FTZ R4, R45, R4, 1 ;  /* 0x3f8000002d047423 */ /* 0x000fe20000010004 */
[----:B------:R-:W-:Y:S01]  /*32c0*/  FMUL.FTZ R88, R70, R55 ;  /* 0x0000003746587220 */ /* 0x000fe20000410000 */
[----:B------:R-:W-:Y:S01]  /*32d0*/  FMUL.FTZ R5, R82, R5 ;  /* 0x0000000552057220 */ /* 0x000fe20000410000 */
[----:B------:R-:W-:-:S02]  /*32e0*/  SHF.L.U32 R65, R65, 0x10, RZ ;  /* 0x0000001041417819 */ /* 0x000fc400000006ff */
[----:B------:R-:W3:Y:S01]  /*32f0*/  MUFU.RCP R86, R86 ;  /* 0x0000005600567308 */ /* 0x000ee20000001000 */
[----:B------:R-:W-:Y:S01]  /*3300*/  FFMA.FTZ R85, R48, R85, 1 ;  /* 0x3f80000030557423 */ /* 0x000fe20000010055 */
[----:B------:R-:W-:Y:S01]  /*3310*/  FMUL.FTZ R88, R77, R88 ;  /* 0x000000584d587220 */ /* 0x000fe20000410000 */
[----:B------:R-:W-:Y:S01]  /*3320*/  FMUL.FTZ R106, R5, R4 ;  /* 0x00000004056a7220 */ /* 0x000fe20000410000 */
[----:B------:R-:W-:Y:S01]  /*3330*/  SHF.L.U32 R75, R75, 0x10, RZ ;  /* 0x000000104b4b7819 */ /* 0x000fe200000006ff */
[----:B------:R-:W4:Y:S01]  /*3340*/  LDS.U16 R3, [R155+0x10] ;  /* 0x000010009b037984 */ /* 0x000f220000000400 */
[----:B-----5:R-:W-:Y:S01]  /*3350*/  SHF.L.U32 R72, R72, 0x10, RZ ;  /* 0x0000001048487819 */ /* 0x020fe200000006ff */
[----:B------:R-:W-:Y:S01]  /*3360*/  FADD.FTZ R81, R90, 1 ;  /* 0x3f8000005a517421 */ /* 0x000fe20000010000 */
[----:B------:R-:W-:Y:S01]  /*3370*/  SHF.L.U32 R76, R76, 0x10, RZ ;  /* 0x000000104c4c7819 */ /* 0x000fe200000006ff */
[----:B0-----:R-:W-:Y:S01]  /*3380*/  FADD.FTZ R5, -R79, 1 ;  /* 0x3f8000004f057421 */ /* 0x001fe20000010100 */
[----:B------:R-:W-:Y:S01]  /*3390*/  SHF.L.U32 R71, R71, 0x10, RZ ;  /* 0x0000001047477819 */ /* 0x000fe200000006ff */
[----:B------:R-:W-:Y:S01]  /*33a0*/  FADD.FTZ R90, R92, 1 ;  /* 0x3f8000005c5a7421 */ /* 0x000fe20000010000 */
[----:B------:R-:W-:Y:S01]  /*33b0*/  FADD.FTZ R92, R93, 1 ;  /* 0x3f8000005d5c7421 */ /* 0x000fe20000010000 */
[----:B------:R-:W0:Y:S01]  /*33c0*/  LDS.U16 R4, [R155+0x12] ;  /* 0x000012009b047984 */ /* 0x000e220000000400 */
[----:B------:R-:W-:Y:S01]  /*33d0*/  FMUL.FTZ R107, R88, R85 ;  /* 0x00000055586b7220 */ /* 0x000fe20000410000 */
[----:B------:R-:W-:Y:S01]  /*33e0*/  FADD.FTZ R93, R94, 1 ;  /* 0x3f8000005e5d7421 */ /* 0x000fe20000010000 */
[----:B------:R-:W-:Y:S01]  /*33f0*/  SHF.L.U32 R63, R63, 0x10, RZ ;  /* 0x000000103f3f7819 */ /* 0x000fe200000006ff */
[----:B------:R-:W-:Y:S01]  /*3400*/  FMUL.FTZ R98, R65, -1.4426950216293334961 ;  /* 0xbfb8aa3b41627820 */ /* 0x000fe20000410000 */
[----:B------:R-:W-:Y:S01]  /*3410*/  FFMA.FTZ R85, R50, R5, 1 ;  /* 0x3f80000032557423 */ /* 0x000fe20000010005 */
[----:B------:R-:W-:Y:S01]  /*3420*/  FMUL.FTZ R94, R75, R72 ;  /* 0x000000484b5e7220 */ /* 0x000fe20000410000 */
[----:B------:R-:W-:Y:S01]  /*3430*/  FMUL.FTZ R5, R76, R71 ;  /* 0x000000474c057220 */ /* 0x000fe20000410000 */
[C---:B-1----:R-:W-:Y:S01]  /*3440*/  FADD.FTZ R88, -R84.reuse, 1 ;  /* 0x3f80000054587421 */ /* 0x042fe20000010100 */
[----:B------:R-:W-:Y:S01]  /*3450*/  FMUL.FTZ R96, R63, -1.4426950216293334961 ;  /* 0xbfb8aa3b3f607820 */ /* 0x000fe20000410000 */
[----:B------:R-:W-:Y:S01]  /*3460*/  FMUL.FTZ R94, R79, R94 ;  /* 0x0000005e4f5e7220 */ /* 0x000fe20000410000 */
[----:B------:R-:W-:Y:S01]  /*3470*/  FMUL.FTZ R5, R84, R5 ;  /* 0x0000000554057220 */ /* 0x000fe20000410000 */
[----:B------:R-:W1:Y:S01]  /*3480*/  MUFU.EX2 R98, R98 ;  /* 0x0000006200627308 */ /* 0x000e620000000800 */
[----:B------:R-:W-:Y:S01]  /*3490*/  SHF.L.U32 R74, R74, 0x10, RZ ;  /* 0x000000104a4a7819 */ /* 0x000fe200000006ff */
[----:B------:R-:W-:Y:S01]  /*34a0*/  FFMA.FTZ R88, R49, R88, 1 ;  /* 0x3f80000031587423 */ /* 0x000fe20000010058 */
[----:B------:R-:W-:Y:S01]  /*34b0*/  SHF.L.U32 R73, R73, 0x10, RZ ;  /* 0x0000001049497819 */ /* 0x000fe200000006ff */
[----:B------:R-:W-:Y:S01]  /*34c0*/  FMUL.FTZ R109, R94, R85 ;  /* 0x000000555e6d7220 */ /* 0x000fe20000410000 */
[----:B------:R-:W-:-:S03]  /*34d0*/  FADD.FTZ R101, R95, 1 ;  /* 0x3f8000005f657421 */ /* 0x000fc60000010000 */
[----:B------:R-:W5:Y:S01]  /*34e0*/  MUFU.RCP R90, R90 ;  /* 0x0000005a005a7308 */ /* 0x000f620000001000 */
[----:B------:R-:W-:Y:S01]  /*34f0*/  FMUL.FTZ R108, R5, R88 ;  /* 0x00000058056c7220 */ /* 0x000fe20000410000 */
[----:B------:R-:W-:Y:S01]  /*3500*/  LDS.U16 R94, [R155+0x16] ;  /* 0x000016009b5e7984 */ /* 0x000fe20000000400 */
[----:B------:R-:W-:-:S03]  /*3510*/  FMUL.FTZ R87, R74, R73 ;  /* 0x000000494a577220 */ /* 0x000fc60000410000 */
[----:B------:R-:W0:Y:S02]  /*3520*/  LDS.U16 R5, [R155+0x14] ;  /* 0x000014009b057984 */ /* 0x000e240000000400 */
[----:B------:R2:W-:Y:S02]  /*3530*/  MUFU.EX2 R97, R96 ;  /* 0x0000006000617308 */ /* 0x0005e40000000800 */
[----:B------:R-:W0:Y:S01]  /*3540*/  LDS.U16 R95, [R155+0x18] ;  /* 0x000018009b5f7984 */ /* 0x000e220000000400 */
[C---:B---3--:R-:W-:Y:S01]  /*3550*/  FMUL.FTZ R87, R86.reuse, R87 ;  /* 0x0000005756577220 */ /* 0x048fe20000410000 */
[----:B--2---:R-:W-:-:S04]  /*3560*/  FADD.FTZ R96, -R86, 1 ;  /* 0x3f80000056607421 */ /* 0x004fc80000010100 */
[----:B------:R-:W2:Y:S01]  /*3570*/  MUFU.RCP R81, R81 ;  /* 0x0000005100517308 */ /* 0x000ea20000001000 */
[----:B------:R-:W-:Y:S01]  /*3580*/  FADD.FTZ R83, R91, 1 ;  /* 0x3f8000005b537421 */ /* 0x000fe20000010000 */
[----:B------:R-:W-:-:S04]  /*3590*/  FFMA.FTZ R96, R51, R96, 1 ;  /* 0x3f80000033607423 */ /* 0x000fc80000010060 */
[----:B------:R-:W-:Y:S02]  /*35a0*/  FMUL.FTZ R110, R87, R96 ;  /* 0x00000060576e7220 */ /* 0x000fe40000410000 */
[----:B------:R-:W3:Y:S01]  /*35b0*/  LDS.U16 R96, [R155+0x1a] ;  /* 0x00001a009b607984 */ /* 0x000ee20000000400 */
[----:B------:R-:W0:Y:S01]  /*35c0*/  MUFU.RCP R83, R83 ;  /* 0x0000005300537308 */ /* 0x000e220000001000 */
[----:B-1----:R-:W-:Y:S01]  /*35d0*/  FADD.FTZ R99, R98, 1 ;  /* 0x3f80000062637421 */ /* 0x002fe20000010000 */
[----:B-----5:R-:W-:Y:S01]  /*35e0*/  FADD.FTZ R98, -R90, 1 ;  /* 0x3f8000005a627421 */ /* 0x020fe20000010100 */
[----:B------:R-:W-:Y:S02]  /*35f0*/  SHF.L.U32 R87, R58, 0x10, RZ ;  /* 0x000000103a577819 */ /* 0x000fe400000006ff */
[----:B------:R-:W-:Y:S01]  /*3600*/  SHF.L.U32 R58, R2, 0x10, RZ ;  /* 0x00000010023a7819 */ /* 0x000fe200000006ff */
[----:B------:R-:W-:Y:S01]  /*3610*/  FFMA.FTZ R114, R57, R98, 1 ;  /* 0x3f80000039727423 */ /* 0x000fe20000010062 */
[----:B------:R-:W1:Y:S01]  /*3620*/  LDS.U16 R2, [R155+0x1c] ;  /* 0x00001c009b027984 */ /* 0x000e620000000400 */
[----:B------:R-:W-:Y:S01]  /*3630*/  SHF.L.U32 R88, R61, 0x10, RZ ;  /* 0x000000103d587819 */ /* 0x000fe200000006ff */
[----:B--2---:R-:W-:-:S02]  /*3640*/  FADD.FTZ R61, -R81, 1 ;  /* 0x3f800000513d7421 */ /* 0x004fc40000010100 */
[----:B------:R-:W2:Y:S01]  /*3650*/  LDS.U16 R98, [R155+0x1e] ;  /* 0x00001e009b627984 */ /* 0x000ea20000000400 */
[----:B------:R-:W-:Y:S01]  /*3660*/  SHF.L.U32 R85, R64, 0x10, RZ ;  /* 0x0000001040557819 */ /* 0x000fe200000006ff */
[----:B------:R-:W-:Y:S01]  /*3670*/  FFMA.FTZ R89, R54, R61, 1 ;  /* 0x3f80000036597423 */ /* 0x000fe2000001003d */
[----:B----4-:R-:W-:Y:S01]  /*3680*/  SHF.L.U32 R61, R3, 0x10, RZ ;  /* 0x00000010033d7819 */ /* 0x010fe200000006ff */
[----:B------:R-:W4:Y:S01]  /*3690*/  MUFU.RCP R92, R92 ;  /* 0x0000005c005c7308 */ /* 0x000f220000001000 */
[----:B0-----:R-:W-:Y:S01]  /*36a0*/  SHF.L.U32 R64, R4, 0x10, RZ ;  /* 0x0000001004407819 */ /* 0x001fe200000006ff */
[----:B------:R-:W-:Y:S01]  /*36b0*/  FADD.FTZ R91, -R83, 1 ;  /* 0x3f800000535b7421 */ /* 0x000fe20000010100 */
[----:B------:R-:W-:Y:S01]  /*36c0*/  FMUL.FTZ R4, R85, R58 ;  /* 0x0000003a55047220 */ /* 0x000fe20000410000 */
[----:B------:R-:W-:Y:S01]  /*36d0*/  FMUL.FTZ R102, R88, R61 ;  /* 0x0000003d58667220 */ /* 0x000fe20000410000 */
[----:B------:R-:W-:-:S03]  /*36e0*/  FADD.FTZ R97, R97, 1 ;  /* 0x3f80000061617421 */ /* 0x000fc60000010000 */
[----:B------:R-:W-:Y:S01]  /*36f0*/  MUFU.RCP R101, R101 ;  /* 0x0000006500657308 */ /* 0x000fe20000001000 */
[----:B------:R-:W-:Y:S01]  /*3700*/  FFMA.FTZ R112, R56, R91, 1 ;  /* 0x3f80000038707423 */ /* 0x000fe2000001005b */
[----:B------:R-:W-:Y:S01]  /*3710*/  FMUL.FTZ R3, R87, R64 ;  /* 0x0000004057037220 */ /* 0x000fe20000410000 */
[----:B------:R-:W-:Y:S01]  /*3720*/  FMUL.FTZ R4, R81, R4 ;  /* 0x0000000451047220 */ /* 0x000fe20000410000 */
[----:B------:R-:W-:-:S04]  /*3730*/  FMUL.FTZ R91, R83, R102 ;  /* 0x00000066535b7220 */ /* 0x000fc80000410000 */
[----:B------:R-:W0:Y:S01]  /*3740*/  MUFU.RCP R93, R93 ;  /* 0x0000005d005d7308 */ /* 0x000e220000001000 */
[----:B------:R-:W-:Y:S01]  /*3750*/  FMUL.FTZ R112, R91, R112 ;  /* 0x000000705b707220 */ /* 0x000fe20000410000 */
[----:B------:R-:W-:Y:S02]  /*3760*/  SHF.L.U32 R91, R44, 0x10, RZ ;  /* 0x000000102c5b7819 */ /* 0x000fe400000006ff */
[----:B------:R-:W-:-:S04]  /*3770*/  SHF.L.U32 R44, R41, 0x10, RZ ;  /* 0x00000010292c7819 */ /* 0x000fc800000006ff */
[----:B------:R5:W1:Y:S01]  /*3780*/  MUFU.RCP R100, R97 ;  /* 0x0000006100647308 */ /* 0x000a620000001000 */
[----:B------:R-:W-:Y:S01]  /*3790*/  SHF.L.U32 R46, R46, 0x10, RZ ;  /* 0x000000102e2e7819 */ /* 0x000fe200000006ff */
[----:B------:R-:W-:Y:S01]  /*37a0*/  FADD.FTZ R103, R103, 1 ;  /* 0x3f80000067677421 */ /* 0x000fe20000010000 */
[----:B------:R-:W-:Y:S01]  /*37b0*/  SHF.L.U32 R41, R5, 0x10, RZ ;  /* 0x0000001005297819 */ /* 0x000fe200000006ff */
[----:B-----5:R-:W-:Y:S01]  /*37c0*/  FMUL.FTZ R97, R90, R3 ;  /* 0x000000035a617220 */ /* 0x020fe20000410000 */
[----:B------:R-:W-:Y:S01]  /*37d0*/  FMUL.FTZ R3, R4, R89 ;  /* 0x0000005904037220 */ /* 0x000fe20000410000 */
[----:B------:R-:W-:Y:S02]  /*37e0*/  SHF.L.U32 R89, R42, 0x10, RZ ;  /* 0x000000102a597819 */ /* 0x000fe400000006ff */
[----:B------:R-:W-:Y:S02]  /*37f0*/  SHF.L.U32 R42, R94, 0x10, RZ ;  /* 0x000000105e2a7819 */ /* 0x000fe400000006ff */
[----:B------:R-:W-:Y:S01]  /*3800*/  SHF.L.U32 R94, R95, 0x10, RZ ;  /* 0x000000105f5e7819 */ /* 0x000fe200000006ff */
[----:B------:R5:W-:Y:S01]  /*3810*/  MUFU.RCP R102, R99 ;  /* 0x0000006300667308 */ /* 0x000be20000001000 */
[----:B------:R-:W-:Y:S01]  /*3820*/  FMUL.FTZ R111, R97, R114 ;  /* 0x00000072616f7220 */ /* 0x000fe20000410000 */
[----:B----4-:R-:W-:Y:S01]  /*3830*/  FADD.FTZ R4, -R92, 1 ;  /* 0x3f8000005c047421 */ /* 0x010fe20000010100 */
[----:B------:R-:W-:Y:S01]  /*3840*/  FMUL.FTZ R5, R46, R41 ;  /* 0x000000292e057220 */ /* 0x000fe20000410000 */
[----:B------:R-:W-:Y:S01]  /*3850*/  FMUL.FTZ R116, R89, R94 ;  /* 0x0000005e59747220 */ /* 0x000fe20000410000 */
[----:B0-----:R-:W-:Y:S01]  /*3860*/  FADD.FTZ R97, -R93, 1 ;  /* 0x3f8000005d617421 */ /* 0x001fe20000010100 */
[----:B------:R-:W-:Y:S01]  /*3870*/  FMUL.FTZ R114, R91, R42 ;  /* 0x0000002a5b727220 */ /* 0x000fe20000410000 */
[----:B-----5:R-:W-:Y:S01]  /*3880*/  FADD.FTZ R99, -R101, 1 ;  /* 0x3f80000065637421 */ /* 0x020fe20000010100 */
[----:B------:R-:W0:Y:S01]  /*3890*/  MUFU.RCP R103, R103 ;  /* 0x0000006700677308 */ /* 0x000e220000001000 */
[----:B------:R-:W-:Y:S01]  /*38a0*/  FFMA.FTZ R4, R59, R4, 1 ;  /* 0x3f8000003b047423 */ /* 0x000fe20000010004 */
[----:B------:R-:W-:Y:S01]  /*38b0*/  FMUL.FTZ R5, R92, R5 ;  /* 0x000000055c057220 */ /* 0x000fe20000410000 */
[----:B------:R-:W-:Y:S01]  /*38c0*/  FFMA.FTZ R99, R62, R99, 1 ;  /* 0x3f8000003e637423 */ /* 0x000fe20000010063 */
[----:B---3--:R-:W-:Y:S01]  /*38d0*/  SHF.L.U32 R95, R96, 0x10, RZ ;  /* 0x00000010605f7819 */ /* 0x008fe200000006ff */
[----:B------:R-:W-:Y:S01]  /*38e0*/  FMUL.FTZ R116, R101, R116 ;  /* 0x0000007465747220 */ /* 0x000fe20000410000 */
[----:B------:R-:W-:Y:S01]  /*38f0*/  FFMA.FTZ R97, R60, R97, 1 ;  /* 0x3f8000003c617423 */ /* 0x000fe20000010061 */
[----:B------:R-:W-:Y:S01]  /*3900*/  FMUL.FTZ R114, R93, R114 ;  /* 0x000000725d727220 */ /* 0x000fe20000410000 */
[----:B-1----:R-:W-:Y:S01]  /*3910*/  FADD.FTZ R96, -R100, 1 ;  /* 0x3f80000064607421 */ /* 0x002fe20000010100 */
[----:B------:R-:W-:Y:S01]  /*3920*/  FMUL.FTZ R4, R5, R4 ;  /* 0x0000000405047220 */ /* 0x000fe20000410000 */
[----:B------:R-:W-:Y:S01]  /*3930*/  FMUL.FTZ R116, R116, R99 ;  /* 0x0000006374747220 */ /* 0x000fe20000410000 */
[----:B------:R-:W-:Y:S01]  /*3940*/  FMUL.FTZ R5, R114, R97 ;  /* 0x0000006172057220 */ /* 0x000fe20000410000 */
[----:B------:R-:W-:Y:S01]  /*3950*/  FMUL.FTZ R99, R44, R95 ;  /* 0x0000005f2c637220 */ /* 0x000fe20000410000 */
[----:B------:R-:W-:Y:S01]  /*3960*/  SHF.L.U32 R97, R7, 0x10, RZ ;  /* 0x0000001007617819 */ /* 0x000fe200000006ff */
[----:B------:R-:W-:Y:S01]  /*3970*/  FFMA.FTZ R7, R63, R96, 1 ;  /* 0x3f8000003f077423 */ /* 0x000fe20000010060 */
[----:B------:R-:W-:Y:S01]  /*3980*/  SHF.L.U32 R96, R2, 0x10, RZ ;  /* 0x0000001002607819 */ /* 0x000fe200000006ff */
[----:B------:R-:W-:Y:S01]  /*3990*/  FMUL.FTZ R2, R100, R99 ;  /* 0x0000006364027220 */ /* 0x000fe20000410000 */
[----:B------:R-:W-:Y:S01]  /*39a0*/  SHF.L.U32 R99, R6, 0x10, RZ ;  /* 0x0000001006637819 */ /* 0x000fe200000006ff */
[----:B------:R-:W1:Y:S01]  /*39b0*/  S2UR UR9, SR_CgaCtaId ;  /* 0x00000000000979c3 */ /* 0x000e620000008800 */
[----:B--2---:R-:W-:Y:S01]  /*39c0*/  SHF.L.U32 R98, R98, 0x10, RZ ;  /* 0x0000001062627819 */ /* 0x004fe200000006ff */
[----:B------:R-:W-:Y:S01]  /*39d0*/  FMUL.FTZ R7, R2, R7 ;  /* 0x0000000702077220 */ /* 0x000fe20000410000 */
[----:B0-----:R-:W-:-:S03]  /*39e0*/  FADD.FTZ R115, -R103, 1 ;  /* 0x3f80000067737421 */ /* 0x001fc60000010100 */
[----:B------:R-:W-:Y:S01]  /*39f0*/  FMUL.FTZ R2, R99, R98 ;  /* 0x0000006263027220 */ /* 0x000fe20000410000 */
[----:B------:R-:W-:Y:S01]  /*3a00*/  FADD.FTZ R6, -R102, 1 ;  /* 0x3f80000066067421 */ /* 0x000fe20000010100 */
[----:B------:R-:W-:Y:S01]  /*3a10*/  FMUL.FTZ R113, R97, R96 ;  /* 0x0000006061717220 */ /* 0x000fe20000410000 */
[----:B------:R-:W-:Y:S01]  /*3a20*/  FFMA.FTZ R115, R66, R115, 1 ;  /* 0x3f80000042737423 */ /* 0x000fe20000010073 */
[----:B------:R-:W-:Y:S01]  /*3a30*/  FMUL.FTZ R2, R103, R2 ;  /* 0x0000000267027220 */ /* 0x000fe20000410000 */
[----:B------:R-:W-:Y:S01]  /*3a40*/  F2FP.BF16.F32.PACK_AB R104, R105, R104 ;  /* 0x000000686968723e */ /* 0x000fe200000010ff */
[----:B------:R-:W-:Y:S01]  /*3a50*/  BAR.SYNC.DEFER_BLOCKING 0x0 ;  /* 0x0000000000007b1d */ /* 0x000fe20000010000 */
[----:B------:R-:W-:Y:S01]  /*3a60*/  FFMA.FTZ R6, R65, R6, 1 ;  /* 0x3f80000041067423 */ /* 0x000fe20000010006 */
[----:B------:R-:W-:Y:S01]  /*3a70*/  FMUL.FTZ R113, R102, R113 ;  /* 0x0000007166717220 */ /* 0x000fe20000410000 */
[----:B------:R-:W-:Y:S01]  /*3a80*/  FMUL.FTZ R115, R2, R115 ;  /* 0x0000007302737220 */ /* 0x000fe20000410000 */
[----:B------:R-:W-:-:S02]  /*3a90*/  PRMT R2, R104, 0x7632, R2 ;  /* 0x0000763268027816 */ /* 0x000fc40000000002 */
[----:B------:R-:W-:Y:S01]  /*3aa0*/  F2FP.BF16.F32.PACK_AB R3, R3, R110 ;  /* 0x0000006e0303723e */ /* 0x000fe200000010ff */
[----:B------:R-:W-:Y:S01]  /*3ab0*/  FMUL.FTZ R6, R113, R6 ;  /* 0x0000000671067220 */ /* 0x000fe20000410000 */
[----:B------:R-:W-:Y:S01]  /*3ac0*/  ISETP.NE.AND P6, PT, R157, RZ, PT ;  /* 0x000000ff9d00720c */ /* 0x000fe20003fc5270 */
[----:B------:R-:W-:Y:S01]  /*3ad0*/  UMOV UR8, 0x400 ;  /* 0x0000040000087882 */ /* 0x000fe20000000000 */
[----:B------:R-:W-:Y:S02]  /*3ae0*/  F2FP.BF16.F32.PACK_AB R106, R107, R106 ;  /* 0x0000006a6b6a723e */ /* 0x000fe400000010ff */
[----:B------:R-:W-:Y:S02]  /*3af0*/  F2FP.BF16.F32.PACK_AB R108, R109, R108 ;  /* 0x0000006c6d6c723e */ /* 0x000fe400000010ff */
[----:B------:R-:W-:Y:S02]  /*3b00*/  F2FP.BF16.F32.PACK_AB R111, R111, R112 ;  /* 0x000000706f6f723e */ /* 0x000fe400000010ff */
[----:B------:R-:W-:-:S02]  /*3b10*/  F2FP.BF16.F32.PACK_AB R4, R5, R4 ;  /* 0x000000040504723e */ /* 0x000fc400000010ff */
[----:B------:R-:W-:Y:S02]  /*3b20*/  F2FP.BF16.F32.PACK_AB R7, R7, R116 ;  /* 0x000000740707723e */ /* 0x000fe400000010ff */
[----:B------:R-:W-:Y:S01]  /*3b30*/  F2FP.BF16.F32.PACK_AB R6, R115, R6 ;  /* 0x000000067306723e */ /* 0x000fe200000010ff */
[----:B------:R0:W-:Y:S01]  /*3b40*/  STS.U16 [R155+0x2], R2 ;  /* 0x000002029b007388 */ /* 0x0001e20000000400 */
[----:B-1----:R-:W-:Y:S01]  /*3b50*/  ULEA UR8, UR9, UR8, 0x18 ;  /* 0x0000000809087291 */ /* 0x002fe2000f8ec03f */
[----:B------:R-:W-:Y:S02]  /*3b60*/  PRMT R105, R106, 0x7632, R105 ;  /* 0x000076326a697816 */ /* 0x000fe40000000069 */
[----:B------:R1:W-:Y:S01]  /*3b70*/  STS.U16 [R155], R104 ;  /* 0x000000689b007388 */ /* 0x0003e20000000400 */
[----:B0-----:R-:W-:-:S03]  /*3b80*/  PRMT R2, R3, 0x7632, R2 ;  /* 0x0000763203027816 */ /* 0x001fc60000000002 */
[----:B------:R0:W-:Y:S01]  /*3b90*/  STS.U16 [R155+0xc], R3 ;  /* 0x00000c039b007388 */ /* 0x0001e20000000400 */
[----:B------:R-:W-:Y:S02]  /*3ba0*/  PRMT R107, R108, 0x7632, R107 ;  /* 0x000076326c6b7816 */ /* 0x000fe4000000006b */
[----:B------:R-:W-:Y:S01]  /*3bb0*/  PRMT R5, R111, 0x7632, R5 ;  /* 0x000076326f057816 */ /* 0x000fe20000000005 */
[----:B------:R2:W-:Y:S01]  /*3bc0*/  STS.U16 [R155+0xe], R2 ;  /* 0x00000e029b007388 */ /* 0x0005e20000000400 */
[----:B-1----:R-:W-:-:S03]  /*3bd0*/  PRMT R104, R4, 0x7632, R104 ;  /* 0x0000763204687816 */ /* 0x002fc60000000068 */
[----:B------:R1:W-:Y:S01]  /*3be0*/  STS.U16 [R155+0x14], R4 ;  /* 0x000014049b007388 */ /* 0x0003e20000000400 */
[----:B0-----:R-:W-:Y:S02]  /*3bf0*/  PRMT R3, R7, 0x7632, R3 ;  /* 0x0000763207037816 */ /* 0x001fe40000000003 */
[----:B--2---:R-:W-:Y:S01]  /*3c00*/  PRMT R2, R6, 0x7632, R2 ;  /* 0x0000763206027816 */ /* 0x004fe20000000002 */
        /* <DEDUP_REMOVED lines=82> */
.L_x_2515:
[----:B------:R-:W-:Y:S05]  /*4130*/  BSYNC B0 ;  /* 0x0000000000007941 */ /* 0x000fea0003800000 */
.L_x_2514:
        /* <DEDUP_REMOVED lines=14> */
[C---:B------:R-:W-:Y:S01]  /*4220*/  LEA R4, P1, R20.reuse, UR26, 0x1 ;  /* 0x0000001a14047c11 */ /* 0x040fe2000f8208ff */
        /* <DEDUP_REMOVED lines=64> */
[----:B------:R-:W-:Y:S01]  /*4630*/  @!P2 STG.E.U16 desc[UR52][R4.64+-0xfc0], R107 ;  /* 0xfff0406b0400a986 */ /* 0x000fe2000c101534 */
        /* <DEDUP_REMOVED lines=26> */
[----:B0-----:R-:W-:Y:S01]  /*47e0*/  FMUL.FTZ R5, R91, R60 ;  /* 0x0000003c5b057220 */ /* 0x001fe20000410000 */
[----:B------:R-:W-:Y:S01]  /*47f0*/  FMUL.FTZ R4, R89, R62 ;  /* 0x0000003e59047220 */ /* 0x000fe20000410000 */
        /* <DEDUP_REMOVED lines=28> */
[----:B------:R-:W-:Y:S01]  /*49c0*/  PRMT R25, R45, 0x7632, R25 ;  /* 0x000076322d197816 */ /* 0x000fe20000000019 */
[----:B------:R0:W-:Y:S01]  /*49d0*/  STS.U16 [R155+0x2], R24 ;  /* 0x000002189b007388 */ /* 0x0001e20000000400 */
[----:B------:R-:W-:Y:S01]  /*49e0*/  PRMT R26, R49, 0x7632, R26 ;  /* 0x00007632311a7816 */ /* 0x000fe2000000001a */
        /* <DEDUP_REMOVED lines=10> */
[----:B------:R-:W-:Y:S01]  /*4a90*/  STS.U16 [R155], R40 ;  /* 0x000000289b007388 */ /* 0x000fe20000000400 */
[----:B------:R-:W-:Y:S01]  /*4aa0*/  PRMT R27, R56, 0x7632, R27 ;  /* 0x00007632381b7816 */ /* 0x000fe2000000001b */
[----:B------:R-:W-:Y:S01]  /*4ab0*/  BSSY B0, `(.L_x_2517) ;  /* 0x0000033000007945 */ /* 0x000fe20003800000 */
[----:B-1----:R-:W-:Y:S01]  /*4ac0*/  PRMT R25, R41, 0x7632, R25 ;  /* 0x0000763229197816 */ /* 0x002fe20000000019 */
[----:B------:R0:W-:Y:S01]  /*4ad0*/  STS.U16 [R155+0xe], R24 ;  /* 0x00000e189b007388 */ /* 0x0001e20000000400 */
[----:B------:R-:W-:-:S02]  /*4ae0*/  PRMT R28, R65, 0x7632, R28 ;  /* 0x00007632411c7816 */ /* 0x000fc4000000001c */
[----:B--2---:R-:W-:Y:S01]  /*4af0*/  PRMT R26, R62, 0x7632, R26 ;  /* 0x000076323e1a7816 */ /* 0x004fe2000000001a */
[----:B------:R-:W-:Y:S04]  /*4b00*/  STS.U16 [R155+0x4], R45 ;  /* 0x0000042d9b007388 */ /* 0x000fe80000000400 */
        /* <DEDUP_REMOVED lines=45> */
.L_x_2518:
[----:B------:R-:W-:Y:S05]  /*4de0*/  BSYNC B0 ;  /* 0x0000000000007941 */ /* 0x000fea0003800000 */
.L_x_2517:
        /* <DEDUP_REMOVED lines=43> */
.L_x_2516:
[----:B-1----:R-:W2:Y:S01]  /*50a0*/  LDL.LU R3, [R1+0x78] ;  /* 0x0000780001037983 */ /* 0x002ea20000300800 */
[----:B------:R-:W-:Y:S01]  /*50b0*/  SHF.L.U32 R0, R159, 0x10, RZ ;  /* 0x000000109f007819 */ /* 0x000fe200000006ff */
[----:B------:R-:W1:Y:S01]  /*50c0*/  LDC R9, c[0x0][0x21c] ;  /* 0x00008700ff097b82 */ /* 0x000e620000000800 */
        /* <DEDUP_REMOVED lines=17> */
[----:B------:R-:W-:Y:S01]  /*51e0*/  CS2R R116, SRZ ;  /* 0x0000000000747805 */ /* 0x000fe2000001ff00 */
[----:B------:R-:W-:Y:S01]  /*51f0*/  BAR.SYNC.DEFER_BLOCKING 0x0 ;  /* 0x0000000000007b1d */ /* 0x000fe20000010000 */
[----:B-1----:R-:W-:Y:S01]  /*5200*/  ISETP.GE.AND P0, PT, R9, 0x1, PT ;  /* 0x000000010900780c */ /* 0x002fe20003f06270 */
[----:B--2---:R-:W-:-:S04]  /*5210*/  FFMA.FTZ R0, R67, R0, R3 ;  /* 0x0000000043007223 */ /* 0x004fc80000010003 */
[----:B------:R-:W-:Y:S01]  /*5220*/  FFMA.FTZ R3, R69, R2, R0 ;  /* 0x0000000245037223 */ /* 0x000fe20000010000 */
[----:B------:R-:W-:Y:S01]  /*5230*/  SHF.L.U32 R0, R134, 0x10, RZ ;  /* 0x0000001086007819 */ /* 0x000fe200000006ff */
[----:B------:R-:W-:Y:S01]  /*5240*/  FMUL.FTZ R134, R99, UR4 ;  /* 0x0000000463867c20 */ /* 0x000fe20008410000 */
[----:B------:R-:W-:Y:S01]  /*5250*/  SHF.L.U32 R2, R132, 0x10, RZ ;  /* 0x0000001084027819 */ /* 0x000fe200000006ff */
[----:B------:R-:W-:Y:S01]  /*5260*/  FFMA.FTZ R3, R68, R8, R3 ;  /* 0x0000000844037223 */ /* 0x000fe20000010003 */
[----:B------:R-:W-:Y:S02]  /*5270*/  SHF.L.U32 R8, R130, 0x10, RZ ;  /* 0x0000001082087819 */ /* 0x000fe400000006ff */
[----:B------:R-:W-:Y:S02]  /*5280*/  CS2R R132, SRZ ;  /* 0x0000000000847805 */ /* 0x000fe4000001ff00 */
[----:B------:R-:W-:Y:S01]  /*5290*/  CS2R R130, SRZ ;  /* 0x0000000000827805 */ /* 0x000fe2000001ff00 */
[----:B------:R-:W-:Y:S01]  /*52a0*/  FFMA.FTZ R3, R70, R0, R3 ;  /* 0x0000000046037223 */ /* 0x000fe20000010003 */
[----:B------:R-:W-:-:S03]  /*52b0*/  SHF.L.U32 R0, R154, 0x10, RZ ;  /* 0x000000109a007819 */ /* 0x000fc600000006ff */
[----:B------:R-:W-:-:S04]  /*52c0*/  FFMA.FTZ R2, R76, R2, R3 ;  /* 0x000000024c027223 */ /* 0x000fc80000010003 */
[----:B------:R-:W-:Y:S01]  /*52d0*/  FFMA.FTZ R3, R75, R0, R2 ;  /* 0x000000004b037223 */ /* 0x000fe20000010002 */
[----:B------:R-:W-:Y:S02]  /*52e0*/  SHF.L.U32 R0, R128, 0x10, RZ ;  /* 0x0000001080007819 */ /* 0x000fe400000006ff */
[----:B------:R-:W-:Y:S02]  /*52f0*/  CS2R R128, SRZ ;  /* 0x0000000000807805 */ /* 0x000fe4000001ff00 */
[----:B------:R-:W-:Y:S01]  /*5300*/  SHF.L.U32 R2, R126, 0x10, RZ ;  /* 0x000000107e027819 */ /* 0x000fe200000006ff */
[----:B------:R-:W-:-:S04]  /*5310*/  FFMA.FTZ R8, R74, R8, R3 ;  /* 0x000000084a087223 */ /* 0x000fc80000010003 */
[----:B------:R-:W-:Y:S01]  /*5320*/  FFMA.FTZ R3, R85, R0, R8 ;  /* 0x0000000055037223 */ /* 0x000fe20000010008 */
[----:B------:R-:W-:Y:S02]  /*5330*/  SHF.L.U32 R0, R124, 0x10, RZ ;  /* 0x000000107c007819 */ /* 0x000fe400000006ff */
[----:B------:R-:W-:Y:S02]  /*5340*/  CS2R R124, SRZ ;  /* 0x00000000007c7805 */ /* 0x000fe4000001ff00 */
[----:B------:R-:W-:Y:S01]  /*5350*/  SHF.L.U32 R8, R122, 0x10, RZ ;  /* 0x000000107a087819 */ /* 0x000fe200000006ff */
[----:B------:R-:W-:Y:S01]  /*5360*/  FFMA.FTZ R2, R88, R2, R3 ;  /* 0x0000000258027223 */ /* 0x000fe20000010003 */
[----:B------:R-:W-:-:S03]  /*5370*/  CS2R R122, SRZ ;  /* 0x00000000007a7805 */ /* 0x000fc6000001ff00 */
[----:B------:R-:W-:Y:S01]  /*5380*/  FFMA.FTZ R3, R7, R0, R2 ;  /* 0x0000000007037223 */ /* 0x000fe20000010002 */
[----:B------:R-:W-:Y:S02]  /*5390*/  SHF.L.U32 R0, R120, 0x10, RZ ;  /* 0x0000001078007819 */ /* 0x000fe400000006ff */
[----:B------:R-:W-:Y:S02]  /*53a0*/  CS2R R120, SRZ ;  /* 0x0000000000787805 */ /* 0x000fe4000001ff00 */
[----:B------:R-:W-:Y:S01]  /*53b0*/  SHF.L.U32 R2, R118, 0x10, RZ ;  /* 0x0000001076027819 */ /* 0x000fe200000006ff */
[----:B------:R-:W-:Y:S01]  /*53c0*/  FFMA.FTZ R8, R6, R8, R3 ;  /* 0x0000000806087223 */ /* 0x000fe20000010003 */
[----:B------:R-:W-:-:S03]  /*53d0*/  CS2R R118, SRZ ;  /* 0x0000000000767805 */ /* 0x000fc6000001ff00 */
[----:B------:R-:W-:Y:S01]  /*53e0*/  FFMA.FTZ R3, R5, R0, R8 ;  /* 0x0000000005037223 */ /* 0x000fe20000010008 */
[----:B------:R-:W-:-:S03]  /*53f0*/  SHF.L.U32 R0, R240, 0x10, RZ ;  /* 0x00000010f0007819 */ /* 0x000fc600000006ff */
[----:B------:R-:W-:Y:S01]  /*5400*/  FFMA.FTZ R3, R4, R2, R3 ;  /* 0x0000000204037223 */ /* 0x000fe20000010003 */
[----:B------:R-:W-:-:S03]  /*5410*/  SHF.L.U32 R2, R239, 0x10, RZ ;  /* 0x00000010ef027819 */ /* 0x000fc600000006ff */
[----:B------:R-:W-:Y:S01]  /*5420*/  FFMA.FTZ R0, R44, R0, R3 ;  /* 0x000000002c007223 */ /* 0x000fe20000010003 */
[----:B------:R-:W-:-:S03]  /*5430*/  SHF.L.U32 R3, R238, 0x10, RZ ;  /* 0x00000010ee037819 */ /* 0x000fc600000006ff */
[----:B------:R-:W-:-:S04]  /*5440*/  FFMA.FTZ R0, R97, R2, R0 ;  /* 0x0000000261007223 */ /* 0x000fc80000010000 */
[----:B------:R-:W-:-:S05]  /*5450*/  FFMA.FTZ R0, R99, R3, R0 ;  /* 0x0000000363007223 */ /* 0x000fca0000010000 */
[----:B------:R1:W-:Y:S01]  /*5460*/  STL [R1+0x78], R0 ;  /* 0x0000780001007387 */ /* 0x0003e20000100800 */
[----:B------:R-:W-:Y:S05]  /*5470*/  @!P0 BRA `(.L_x_2519) ;  /* 0x000000ac00f48947 */ /* 0x000fea0003800000 */
[C---:B-1----:R-:W-:Y:S01]  /*5480*/  LOP3.LUT R0, R157.reuse, 0x7ffffe0, RZ, 0xc0, !PT ;  /* 0x07ffffe09d007812 */ /* 0x042fe200078ec0ff */
[----:B------:R-:W-:Y:S01]  /*5490*/  USHF.L.U32 UR46, UR56, 0x1, URZ ;  /* 0x00000001382e7899 */ /* 0x000fe2000800063f */
[----:B------:R-:W-:Y:S01]  /*54a0*/  LOP3.LUT R2, R157, 0x1f, RZ, 0xc0, !PT ;  /* 0x0000001f9d027812 */ /* 0x000fe200078ec0ff */
[----:B------:R-:W-:Y:S01]  /*54b0*/  ULDC.64 UR50, c[0x0][0x230] ;  /* 0x00008c0000327ab9 */ /* 0x000fe20000000a00 */
[----:B------:R-:W-:Y:S01]  /*54c0*/  SHF.L.U32 R0, R0, 0x5, RZ ;  /* 0x0000000500007819 */ /* 0x000fe200000006ff */
[----:B------:R-:W-:Y:S01]  /*54d0*/  UIMAD UR7, UR7, UR50, URZ ;  /* 0x00000032070772a4 */ /* 0x000fe2000f8e023f */
[----:B------:R-:W-:Y:S01]  /*54e0*/  HFMA2.MMA R133, -RZ, RZ, 0, 0 ;  /* 0x00000000ff857435 */ /* 0x000fe200000001ff */
        /* <DEDUP_REMOVED lines=34> */
.L_x_2614:
[----:B------:R-:W-:Y:S01]  /*5710*/  USHF.R.S32.HI UR50, URZ, 0x1f, UR7 ;  /* 0x0000001f3f327899 */ /* 0x000fe20008011407 */
[----:B------:R-:W2:Y:S01]  /*5720*/  LDL R190, [R1+0x2c] ;  /* 0x00002c0001be7983 */ /* 0x000ea20000100800 */
[----:B------:R-:W-:Y:S02]  /*5730*/  ULDC.64 UR42, c[0x0][0x238] ;  /* 0x00008e00002a7ab9 */ /* 0x000fe40000000a00 */
[----:B------:R-:W-:Y:S01]  /*5740*/  UIMAD UR58, UR50, UR42, URZ ;  /* 0x0000002a323a72a4 */ /* 0x000fe2000f8e023f */
[----:B---3--:R-:W3:Y:S01]  /*5750*/  LDL R192, [R1+0x28] ;  /* 0x0000280001c07983 */ /* 0x008ee20000100800 */
[----:B------:R-:W-:Y:S01]  /*5760*/  UMOV UR56, UR26 ;  /* 0x0000001a00387c82 */ /* 0x000fe20008000000 */
[----:B------:R-:W-:Y:S01]  /*5770*/  UMOV UR57, UR51 ;  /* 0x0000003300397c82 */ /* 0x000fe20008000000 */
[----:B------:R-:W-:Y:S01]  /*5780*/  UIMAD UR58, UR7, UR43, UR58 ;  /* 0x0000002b073a72a4 */ /* 0x000fe2000f8e023a */
[----:B----4-:R-:W4:Y:S01]  /*5790*/  LDL R194, [R1+0x24] ;  /* 0x0000240001c27983 */ /* 0x010f220000100800 */
[----:B------:R-:W-:Y:S01]  /*57a0*/  UIMAD.WIDE.U32 UR56, UR7, UR42, UR56 ;  /* 0x0000002a073872a5 */ /* 0x000fe2000f8e0038 */
[----:B------:R-:W-:-:S02]  /*57b0*/  LOP3.LUT R17, R157, 0x7ffffe0, RZ, 0xc0, !PT ;  /* 0x07ffffe09d117812 */ /* 0x000fc400078ec0ff */
[----:B------:R-:W-:Y:S01]  /*57c0*/  ULDC.64 UR42, c[0x0][0x2d0] ;  /* 0x0000b400002a7ab9 */ /* 0x000fe20000000a00 */
[----:B------:R-:W-:Y:S01]  /*57d0*/  UIADD3 UR57, UR57, UR58, URZ ;  /* 0x0000003a39397290 */ /* 0x000fe2000fffe03f */
[----:B------:R-:W-:Y:S01]  /*57e0*/  LOP3.LUT R248, R157, 0x1f, RZ, 0xc0, !PT ;  /* 0x0000001f9df87812 */ /* 0x000fe200078ec0ff */
[----:B------:R-:W-:Y:S01]  /*57f0*/  ULEA UR42, UP0, UR56, UR42, 0x3 ;  /* 0x0000002a382a7291 */ /* 0x000fe2000f80183f */
[----:B------:R-:W-:-:S03]  /*5800*/  SHF.L.U32 R17, R17, 0x5, RZ ;  /* 0x0000000511117819 */ /* 0x000fc600000006ff */
[----:B------:R-:W-:Y:S01]  /*5810*/  ULEA.HI.X UR43, UR56, UR43, UR57, 0x3, UP0 ;  /* 0x0000002b382b7291 */ /* 0x000fe200080f1c39 */
[----:B0-----:R-:W-:Y:S02]  /*5820*/  LOP3.LUT R20, R17, 0xffffffe0, R248, 0xe2, !PT ;  /* 0xffffffe011147812 */ /* 0x001fe400078ee2f8 */
[----:B------:R-:W-:-:S03]  /*5830*/  MOV R22, UR42 ;  /* 0x0000002a00167c02 */ /* 0x000fc60008000f00 */
[----:B------:R-:W-:Y:S01]  /*5840*/  MOV R23, UR43 ;  /* 0x0000002b00177c02 */ /* 0x000fe20008000f00 */
[----:B------:R-:W-:Y:S01]  /*5850*/  ULDC.64 UR42, c[0x0][0x250] ;  /* 0x00009400002a7ab9 */ /* 0x000fe20000000a00 */
[--C-:B------:R-:W-:Y:S01]  /*5860*/  SHF.R.S32.HI R21, RZ, 0x1f, R20.reuse ;  /* 0x0000001fff157819 */ /* 0x100fe20000011414 */
[----:B------:R-:W-:Y:S02]  /*5870*/  UIMAD UR56, UR50, UR42, URZ ;  /* 0x0000002a323872a4 */ /* 0x000fe4000f8e023f */
[----:B01----:R-:W-:Y:S02]  /*5880*/  MOV R25, UR42 ;  /* 0x0000002a00197c02 */ /* 0x003fe40008000f00 */
[C---:B------:R-:W-:Y:S01]  /*5890*/  LOP3.LUT R48, R20.reuse, 0x20, RZ, 0xfc, !PT ;  /* 0x0000002014307812 */ /* 0x040fe200078efcff */
[----:B------:R-:W-:Y:S01]  /*58a0*/  UIMAD UR43, UR7, UR43, UR56 ;  /* 0x0000002b072b72a4 */ /* 0x000fe2000f8e0238 */
[----:B------:R-:W-:Y:S01]  /*58b0*/  LOP3.LUT R112, R20, 0x40, RZ, 0xfc, !PT ;  /* 0x0000004014707812 */ /* 0x000fe200078efcff */
[----:B------:R-:W-:Y:S01]  /*58c0*/  IMAD.WIDE.U32 R24, R25, UR7, R20 ;  /* 0x0000000719187c25 */ /* 0x000fe2000f8e0014 */
[----:B------:R-:W-:Y:S01]  /*58d0*/  ISETP.GE.AND P3, PT, R48, UR46, PT ;  /* 0x0000002e30007c0c */ /* 0x000fe2000bf66270 */
[----:B------:R-:W5:Y:S01]  /*58e0*/  LDG.E.64 R22, desc[UR52][R22.64] ;  /* 0x0000003416167981 */ /* 0x000f62000c1e1b00 */
[----:B------:R-:W-:-:S02]  /*58f0*/  PRMT R44, RZ, 0x7610, R44 ;  /* 0x00007610ff2c7816 */ /* 0x000fc4000000002c */
[----:B------:R-:W-:Y:S02]  /*5900*/  IADD3 R17, R25, UR43, RZ ;  /* 0x0000002b19117c10 */ /* 0x000fe4000fffe0ff */
[C---:B------:R-:W-:Y:S02]  /*5910*/  LOP3.LUT R97, R20.reuse, 0x60, RZ, 0xfc, !PT ;  /* 0x0000006014617812 */ /* 0x040fe400078efcff */
[C---:B------:R-:W-:Y:S02]  /*5920*/  LOP3.LUT R95, R20.reuse, 0x80, RZ, 0xfc, !PT ;  /* 0x00000080145f7812 */ /* 0x040fe400078efcff */
[C---:B------:R-:W-:Y:S02]  /*5930*/  LOP3.LUT R165, R20.reuse, 0xa0, RZ, 0xfc, !PT ;  /* 0x000000a014a57812 */ /* 0x040fe400078efcff */
[----:B------:R-:W-:Y:S02]  /*5940*/  LOP3.LUT R164, R20, 0xc0, RZ, 0xfc, !PT ;  /* 0x000000c014a47812 */ /* 0x000fe400078efcff */
[----:B------:R-:W-:-:S02]  /*5950*/  PRMT R93, RZ, 0x7610, R93 ;  /* 0x00007610ff5d7816 */ /* 0x000fc4000000005d */
[----:B------:R-:W-:Y:S02]  /*5960*/  PRMT R41, RZ, 0x7610, R41 ;  /* 0x00007610ff297816 */ /* 0x000fe40000000029 */
[----:B------:R-:W-:Y:S02]  /*5970*/  PRMT R38, RZ, 0x7610, R38 ;  /* 0x00007610ff267816 */ /* 0x000fe40000000026 */
[----:B------:R-:W-:Y:S02]  /*5980*/  PRMT R32, RZ, 0x7610, R32 ;  /* 0x00007610ff207816 */ /* 0x000fe40000000020 */
[C---:B------:R-:W-:Y:S02]  /*5990*/  LOP3.LUT R163, R20.reuse, 0xe0, RZ, 0xfc, !PT ;  /* 0x000000e014a37812 */ /* 0x040fe400078efcff */
[----:B------:R-:W-:Y:S02]  /*59a0*/  PRMT R35, RZ, 0x7610, R35 ;  /* 0x00007610ff237816 */ /* 0x000fe40000000023 */
[----:B------:R-:W-:-:S02]  /*59b0*/  LOP3.LUT R161, R20, 0x100, RZ, 0xfc, !PT ;  /* 0x0000010014a17812 */ /* 0x000fc400078efcff */
[C---:B------:R-:W-:Y:S02]  /*59c0*/  LOP3.LUT R160, R20.reuse, 0x120, RZ, 0xfc, !PT ;  /* 0x0000012014a07812 */ /* 0x040fe400078efcff */
[C---:B------:R-:W-:Y:S02]  /*59d0*/  LOP3.LUT R159, R20.reuse, 0x140, RZ, 0xfc, !PT ;  /* 0x00000140149f7812 */ /* 0x040fe400078efcff */
[----:B------:R-:W-:Y:S02]  /*59e0*/  LOP3.LUT R107, R20, 0x160, RZ, 0xfc, !PT ;  /* 0x00000160146b7812 */ /* 0x000fe400078efcff */
[----:B------:R-:W-:Y:S02]  /*59f0*/  PRMT R91, RZ, 0x7610, R91 ;  /* 0x00007610ff5b7816 */ /* 0x000fe4000000005b */
[----:B------:R-:W-:Y:S02]  /*5a00*/  PRMT R29, RZ, 0x7610, R29 ;  /* 0x00007610ff1d7816 */ /* 0x000fe4000000001d */
[----:B------:R-:W-:-:S02]  /*5a10*/  PRMT R26, RZ, 0x7610, R26 ;  /* 0x00007610ff1a7816 */ /* 0x000fc4000000001a */
[----:B------:R-:W-:Y:S02]  /*5a20*/  PRMT R89, RZ, 0x7610, R89 ;  /* 0x00007610ff597816 */ /* 0x000fe40000000059 */
[C---:B------:R-:W-:Y:S02]  /*5a30*/  LOP3.LUT R106, R20.reuse, 0x180, RZ, 0xfc, !PT ;  /* 0x00000180146a7812 */ /* 0x040fe400078efcff */
[----:B------:R-:W-:Y:S02]  /*5a40*/  PRMT R85, RZ, 0x7610, R85 ;  /* 0x00007610ff557816 */ /* 0x000fe40000000055 */
[C---:B------:R-:W-:Y:S02]  /*5a50*/  LOP3.LUT R63, R20.reuse, 0x1a0, RZ, 0xfc, !PT ;  /* 0x000001a0143f7812 */ /* 0x040fe400078efcff */
[C---:B------:R-:W-:Y:S02]  /*5a60*/  LOP3.LUT R73, R20.reuse, 0x1c0, RZ, 0xfc, !PT ;  /* 0x000001c014497812 */ /* 0x040fe400078efcff */
[----:B------:R-:W-:-:S02]  /*5a70*/  LOP3.LUT R59, R20, 0x1e0, RZ, 0xfc, !PT ;  /* 0x000001e0143b7812 */ /* 0x000fc400078efcff */
[C---:B------:R-:W-:Y:S02]  /*5a80*/  LOP3.LUT R58, R20.reuse, 0x200, RZ, 0xfc, !PT ;  /* 0x00000200143a7812 */ /* 0x040fe400078efcff */
[----:B------:R-:W-:Y:S02]  /*5a90*/  PRMT R62, RZ, 0x7610, R62 ;  /* 0x00007610ff3e7816 */ /* 0x000fe4000000003e */
[----:B------:R-:W-:Y:S02]  /*5aa0*/  PRMT R87, RZ, 0x7610, R87 ;  /* 0x00007610ff577816 */ /* 0x000fe40000000057 */
[----:B------:R-:W-:Y:S02]  /*5ab0*/  PRMT R83, RZ, 0x7610, R83 ;  /* 0x00007610ff537816 */ /* 0x000fe40000000053 */
[----:B------:R-:W-:Y:S02]  /*5ac0*/  PRMT R60, RZ, 0x7610, R60 ;  /* 0x00007610ff3c7816 */ /* 0x000fe4000000003c */
[----:B------:R-:W-:-:S02]  /*5ad0*/  LOP3.LUT R43, R20, 0x220, RZ, 0xfc, !PT ;  /* 0x00000220142b7812 */ /* 0x000fc400078efcff */
[----:B------:R-:W-:Y:S02]  /*5ae0*/  PRMT R81, RZ, 0x7610, R81 ;  /* 0x00007610ff517816 */ /* 0x000fe40000000051 */
        /* <DEDUP_REMOVED lines=8> */
[----:B------:R-:W-:Y:S02]  /*5b70*/  PRMT R79, RZ, 0x7610, R79 ;  /* 0x00007610ff4f7816 */ /* 0x000fe4000000004f */
[----:B------:R-:W-:Y:S02]  /*5b80*/  LOP3.LUT R36, R20, 0x2c0, RZ, 0xfc, !PT ;  /* 0x000002c014247812 */ /* 0x000fe400078efcff */
[----:B------:R-:W-:-:S02]  /*5b90*/  PRMT R69, RZ, 0x7610, R69 ;  /* 0x00007610ff457816 */ /* 0x000fc40000000045 */
[C---:B------:R-:W-:Y:S02]  /*5ba0*/  LOP3.LUT R34, R20.reuse, 0x2e0, RZ, 0xfc, !PT ;  /* 0x000002e014227812 */ /* 0x040fe400078efcff */
[C---:B------:R-:W-:Y:S02]  /*5bb0*/  LOP3.LUT R33, R20.reuse, 0x300, RZ, 0xfc, !PT ;  /* 0x0000030014217812 */ /* 0x040fe400078efcff */
[C---:B------:R-:W-:Y:S02]  /*5bc0*/  LOP3.LUT R31, R20.reuse, 0x320, RZ, 0xfc, !PT ;  /* 0x00000320141f7812 */ /* 0x040fe400078efcff */
[----:B------:R-:W-:Y:S02]  /*5bd0*/  LOP3.LUT R30, R20, 0x340, RZ, 0xfc, !PT ;  /* 0x00000340141e7812 */ /* 0x000fe400078efcff */
[----:B------:R-:W-:Y:S02]  /*5be0*/  SHF.L.U32 R61, R157, 0x5, RZ ;  /* 0x000000059d3d7819 */ /* 0x000fe400000006ff */
[----:B------:R-:W-:-:S02]  /*5bf0*/  PRMT R71, RZ, 0x7610, R71 ;  /* 0x00007610ff477816 */ /* 0x000fc40000000047 */
[----:B------:R-:W-:Y:S02]  /*5c00*/  PRMT R68, RZ, 0x7610, R68 ;  /* 0x00007610ff447816 */ /* 0x000fe40000000044 */
[----:B------:R-:W-:Y:S02]  /*5c10*/  PRMT R77, RZ, 0x7610, R77 ;  /* 0x00007610ff4d7816 */ /* 0x000fe4000000004d */
[----:B------:R-:W-:Y:S02]  /*5c20*/  PRMT R74, RZ, 0x7610, R74 ;  /* 0x00007610ff4a7816 */ /* 0x000fe4000000004a */
[C---:B------:R-:W-:Y:S02]  /*5c30*/  LOP3.LUT R28, R20.reuse, 0x360, RZ, 0xfc, !PT ;  /* 0x00000360141c7812 */ /* 0x040fe400078efcff */
[----:B------:R-:W-:Y:S02]  /*5c40*/  PRMT R53, RZ, 0x7610, R53 ;  /* 0x00007610ff357816 */ /* 0x000fe40000000035 */
[----:B------:R-:W-:-:S02]  /*5c50*/  LOP3.LUT R27, R20, 0x380, RZ, 0xfc, !PT ;  /* 0x00000380141b7812 */ /* 0x000fc400078efcff */
[----:B------:R-:W-:Y:S02]  /*5c60*/  PRMT R75, RZ, 0x7610, R75 ;  /* 0x00007610ff4b7816 */ /* 0x000fe4000000004b */
[----:B------:R-:W-:Y:S02]  /*5c70*/  PRMT R52, RZ, 0x7610, R52 ;  /* 0x00007610ff347816 */ /* 0x000fe40000000034 */
[----:B------:R-:W-:Y:S02]  /*5c80*/  PRMT R47, RZ, 0x7610, R47 ;  /* 0x00007610ff2f7816 */ /* 0x000fe4000000002f */
[----:B------:R-:W-:Y:S02]  /*5c90*/  PRMT R50, RZ, 0x7610, R50 ;  /* 0x00007610ff327816 */ /* 0x000fe40000000032 */
[----:B------:R-:W-:Y:S01]  /*5ca0*/  PRMT R45, RZ, 0x7610, R45 ;  /* 0x00007610ff2d7816 */ /* 0x000fe2000000002d */
[----:B------:R-:W-:Y:S01]  /*5cb0*/  ULEA UR56, UR45, 0xfffff800, 0xb ;  /* 0xfffff8002d387891 */ /* 0x000fe2000f8e583f */
[----:B------:R-:W-:Y:S01]  /*5cc0*/  LEA R18, P1, R24, UR19, 0x1 ;  /* 0x0000001318127c11 */ /* 0x000fe2000f8208ff */
[----:B------:R-:W-:Y:S01]  /*5cd0*/  ULDC.64 UR42, c[0x0][0x270] ;  /* 0x00009c00002a7ab9 */ /* 0x000fe20000000a00 */
[----:B------:R-:W-:-:S02]  /*5ce0*/  ISETP.GE.AND P4, PT, R112, UR46, PT ;  /* 0x0000002e70007c0c */ /* 0x000fc4000bf86270 */
[----:B------:R-:W-:Y:S02]  /*5cf0*/  LEA.HI.X R19, R24, UR20, R17, 0x1, P1 ;  /* 0x0000001418137c11 */ /* 0x000fe400088f0c11 */
[----:B------:R-:W-:Y:S02]  /*5d00*/  ISETP.GE.AND P5, PT, R97, UR46, PT ;  /* 0x0000002e61007c0c */ /* 0x000fe4000bfa6270 */
[----:B------:R-:W-:Y:S01]  /*5d10*/  ISETP.GE.AND P1, PT, R95, UR46, PT ;  /* 0x0000002e5f007c0c */ /* 0x000fe2000bf26270 */
[----:B------:R-:W2:Y:S01]  /*5d20*/  @!P3 LDG.E.U16 R44, desc[UR52][R18.64+0x40] ;  /* 0x00004034122cb981 */ /* 0x000ea2000c1e1500 */
[----:B------:R-:W-:Y:S02]  /*5d30*/  ISETP.GE.AND P2, PT, R165, UR46, PT ;  /* 0x0000002ea5007c0c */ /* 0x000fe4000bf46270 */
[----:B------:R-:W-:Y:S01]  /*5d40*/  ISETP.GE.AND P3, PT, R164, UR46, PT ;  /* 0x0000002ea4007c0c */ /* 0x000fe2000bf66270 */
[----:B------:R-:W3:Y:S01]  /*5d50*/  @!P0 LDG.E.U16 R46, desc[UR52][R18.64] ;  /* 0x00000034122e8981 */ /* 0x000ee2000c1e1500 */
[----:B------:R-:W-:-:S03]  /*5d60*/  LOP3.LUT R61, R61, 0xffffffe0, R248, 0xe2, !PT ;  /* 0xffffffe03d3d7812 */ /* 0x000fc600078ee2f8 */
[----:B------:R-:W4:Y:S01]  /*5d70*/  @!P4 LDG.E.U16 R93, desc[UR52][R18.64+0x80] ;  /* 0x00008034125dc981 */ /* 0x000f22000c1e1500 */
[----:B------:R-:W-:-:S03]  /*5d80*/  ISETP.GE.AND P4, PT, R163, UR46, PT ;  /* 0x0000002ea3007c0c */ /* 0x000fc6000bf86270 */
        /* <DEDUP_REMOVED lines=37> */
[----:B------:R-:W-:Y:S02]  /*5fe0*/  ISETP.GE.AND P3, PT, R30, UR46, PT ;  /* 0x0000002e1e007c0c */ /* 0x000fe4000bf66270 */
[C---:B------:R-:W-:Y:S01]  /*5ff0*/  LOP3.LUT R25, R20.reuse, 0x3a0, RZ, 0xfc, !PT ;  /* 0x000003a014197812 */ /* 0x040fe200078efcff */
[----:B------:R-:W4:Y:S01]  /*6000*/  @!P4 LDG.E.U16 R71, desc[UR52][R18.64+0x580] ;  /* 0x000580341247c981 */ /* 0x000f22000c1e1500 */
[----:B------:R-:W-:Y:S02]  /*6010*/  LOP3.LUT R24, R20, 0x3c0, RZ, 0xfc, !PT ;  /* 0x000003c014187812 */ /* 0x000fe400078efcff */
[----:B------:R-:W-:Y:S01]  /*6020*/  ISETP.GE.AND P4, PT, R28, UR46, PT ;  /* 0x0000002e1c007c0c */ /* 0x000fe2000bf86270 */
[----:B------:R-:W4:Y:S01]  /*6030*/  @!P5 LDG.E.U16 R68, desc[UR52][R18.64+0x5c0] ;  /* 0x0005c0341244d981 */ /* 0x000f22000c1e1500 */
[----:B------:R-:W-:Y:S02]  /*6040*/  LOP3.LUT R61, R61, 0x3e0, RZ, 0xfc, !PT ;  /* 0x000003e03d3d7812 */ /* 0x000fe400078efcff */
        /* <DEDUP_REMOVED lines=11> */
[----:B------:R0:W4:Y:S01]  /*6100*/  @!P3 LDG.E.U16 R45, desc[UR52][R18.64+0x7c0] ;  /* 0x0007c034122db981 */ /* 0x000122000c1e1500 */
[----:B------:R-:W-:Y:S01]  /*6110*/  SHF.L.U32 R17, R157, 0x5, RZ ;  /* 0x000000059d117819 */ /* 0x000fe200000006ff */
[----:B------:R-:W-:-:S03]  /*6120*/  UIADD3 UR56, -UR56, UR49, URZ ;  /* 0x0000003138387290 */ /* 0x000fc6000fffe13f */
[----:B------:R-:W-:Y:S01]  /*6130*/  LOP3.LUT R17, R17, 0xfffffc00, RZ, 0xc0, !PT ;  /* 0xfffffc0011117812 */ /* 0x000fe200078ec0ff */
[----:B------:R-:W-:Y:S01]  /*6140*/  USHF.L.U32 UR58, UR56, 0x1, URZ ;  /* 0x00000001383a7899 */ /* 0x000fe2000800063f */
[----:B------:R-:W-:Y:S02]  /*6150*/  MOV R49, UR42 ;  /* 0x0000002a00317c02 */ /* 0x000fe40008000f00 */
[----:B0-----:R-:W-:-:S03]  /*6160*/  IADD3 R18, R17, R156, RZ ;  /* 0x0000009c11127210 */ /* 0x001fc60007ffe0ff */
[----:B------:R-:W-:Y:S01]  /*6170*/  ISETP.GE.AND P1, PT, R20, UR58, PT ;  /* 0x0000003a14007c0c */ /* 0x000fe2000bf26270 */
[----:B------:R-:W-:Y:S01]  /*6180*/  IMAD.WIDE.U32 R20, R49, UR7, R20 ;  /* 0x0000000731147c25 */ /* 0x000fe2000f8e0014 */
[C---:B------:R-:W-:Y:S01]  /*6190*/  IADD3 R19, R18.reuse, 0x20, RZ ;  /* 0x0000002012137810 */ /* 0x040fe20007ffe0ff */
[----:B------:R-:W-:Y:S01]  /*61a0*/  UIMAD UR42, UR50, UR42, URZ ;  /* 0x0000002a322a72a4 */ /* 0x000fe2000f8e023f */
        /* <DEDUP_REMOVED lines=11> */
[----:B-----5:R-:W-:Y:S02]  /*6260*/  R2UR UR57, R23 ;  /* 0x00000000173972ca */ /* 0x020fe400000e0000 */
        /* <DEDUP_REMOVED lines=18> */
[----:B------:R-:W-:Y:S02]  /*6390*/  IADD3 R197, R18, 0x3e0, RZ ;  /* 0x000003e012c57810 */ /* 0x000fe40007ffe0ff */
[----:B------:R-:W-:Y:S01]  /*63a0*/  ISETP.GE.AND P2, PT, R48, UR58, PT ;  /* 0x0000003a30007c0c */ /* 0x000fe2000bf46270 */
[----:B------:R-:W-:Y:S01]  /*63b0*/  UIMAD UR42, UR7, UR43, UR42 ;  /* 0x0000002b072a72a4 */ /* 0x000fe2000f8e022a */
[-C--:B------:R-:W-:Y:S01]  /*63c0*/  LEA.HI.SX32 R48, R19, R18.reuse, 0x1b ;  /* 0x0000001213307211 */ /* 0x080fe200078fdaff */
[----:B------:R-:W-:Y:S01]  /*63d0*/  FMUL.FTZ R19, R152, UR57 ;  /* 0x0000003998137c20 */ /* 0x000fe20008410000 */
        /* <DEDUP_REMOVED lines=29> */
[-C--:B------:R-:W-:Y:S01]  /*65b0*/  LEA.HI.SX32 R76, R197, R18.reuse, 0x1b ;  /* 0x00000012c54c7211 */ /* 0x080fe200078fdaff */
[----:B------:R-:W-:Y:S01]  /*65c0*/  FMUL.RZ R23, R19, 0.15915493667125701904 ;  /* 0x3e22f98313177820 */ /* 0x000fe2000040c000 */
[----:B------:R-:W-:Y:S01]  /*65d0*/  LEA.HI.SX32 R18, R18, R18, 0x1b ;  /* 0x0000001212127211 */ /* 0x000fe200078fdaff */
[----:B------:R-:W-:Y:S01]  /*65e0*/  FMUL.FTZ R19, R151, UR57 ;  /* 0x0000003997137c20 */ /* 0x000fe20008410000 */
[----:B------:R-:W-:Y:S01]  /*65f0*/  IADD3 R49, R21, UR42, RZ ;  /* 0x0000002a15317c10 */ /* 0x000fe2000fffe0ff */
[----:B------:R-:W5:Y:S01]  /*6600*/  LDL R195, [R1+0x20] ;  /* 0x0000200001c37983 */ /* 0x000f620000100800 */
[----:B------:R-:W-:-:S02]  /*6610*/  LEA R55, R18, R153, 0x1 ;  /* 0x0000009912377211 */ /* 0x000fc400078e08ff */
[----:B------:R-:W-:Y:S01]  /*6620*/  LEA R18, P4, R20, UR21, 0x1 ;  /* 0x0000001514127c11 */ /* 0x000fe2000f8808ff */
[----:B------:R-:W-:Y:S01]  /*6630*/  FMUL.RZ R21, R19, 0.15915493667125701904 ;  /* 0x3e22f98313157820 */ /* 0x000fe2000040c000 */
[-C--:B------:R-:W-:Y:S02]  /*6640*/  LEA R57, R48, R153.reuse, 0x1 ;  /* 0x0000009930397211 */ /* 0x080fe400078e08ff */
[-C--:B------:R-:W-:Y:S02]  /*6650*/  LEA R56, R56, R153.reuse, 0x1 ;  /* 0x0000009938387211 */ /* 0x080fe400078e08ff */
[----:B------:R-:W-:Y:S01]  /*6660*/  LEA.HI.X R19, R20, UR44, R49, 0x1, P4 ;  /* 0x0000002c14137c11 */ /* 0x000fe2000a0f0c31 */
[----:B------:R-:W-:Y:S01]  /*6670*/  FMUL.FTZ R20, R150, UR57 ;  /* 0x0000003996147c20 */ /* 0x000fe20008410000 */
[-C--:B------:R-:W-:Y:S02]  /*6680*/  LEA R54, R54, R153.reuse, 0x1 ;  /* 0x0000009936367211 */ /* 0x080fe400078e08ff */
[----:B------:R-:W-:-:S02]  /*6690*/  LEA R51, R98, R153, 0x1 ;  /* 0x0000009962337211 */ /* 0x000fc400078e08ff */
[-C--:B------:R-:W-:Y:S01]  /*66a0*/  LEA R49, R100, R153.reuse, 0x1 ;  /* 0x0000009964317211 */ /* 0x080fe200078e08ff */
[----:B------:R-:W-:Y:S01]  /*66b0*/  MUFU.SIN R127, R23 ;  /* 0x00000017007f7308 */ /* 0x000fe20000000400 */
[-C--:B------:R-:W-:Y:S02]  /*66c0*/  LEA R48, R102, R153.reuse, 0x1 ;  /* 0x0000009966307211 */ /* 0x080fe400078e08ff */
[----:B------:R-:W-:-:S05]  /*66d0*/  LEA R170, R170, R153, 0x1 ;  /* 0x00000099aaaa7211 */ /* 0x000fca00078e08ff */
[----:B------:R0:W-:Y:S01]  /*66e0*/  MUFU.COS R126, R23 ;  /* 0x00000017007e7308 */ /* 0x0001e20000000000 */
[----:B---3--:R1:W-:Y:S04]  /*66f0*/  STS.U16 [R55], R46 ;  /* 0x0000002e37007388 */ /* 0x0083e80000000400 */
[----:B--2---:R2:W-:Y:S01]  /*6700*/  STS.U16 [R57+0x40], R44 ;  /* 0x0000402c39007388 */ /* 0x0045e20000000400 */
[----:B0-----:R-:W-:-:S03]  /*6710*/  FMUL.RZ R23, R20, 0.15915493667125701904 ;  /* 0x3e22f98314177820 */ /* 0x001fc6000040c000 */
[----:B----4-:R-:W-:Y:S01]  /*6720*/  STS.U16 [R56+0x80], R93 ;  /* 0x0000805d38007388 */ /* 0x010fe20000000400 */
[-C--:B-1----:R-:W-:Y:S01]  /*6730*/  LEA R46, R104, R153.reuse, 0x1 ;  /* 0x00000099682e7211 */ /* 0x082fe200078e08ff */
[----:B------:R-:W-:Y:S02]  /*6740*/  FMUL.FTZ R20, R149, UR57 ;  /* 0x0000003995147c20 */ /* 0x000fe40008410000 */
[----:B------:R0:W-:Y:S01]  /*6750*/  STS.U16 [R54+0xc0], R41 ;  /* 0x0000c02936007388 */ /* 0x0001e20000000400 */
[----:B--2---:R-:W-:-:S03]  /*6760*/  LEA R44, R108, R153, 0x1 ;  /* 0x000000996c2c7211 */ /* 0x004fc600078e08ff */
[----:B------:R1:W-:Y:S01]  /*6770*/  STS.U16 [R51+0x100], R38 ;  /* 0x0001002633007388 */ /* 0x0003e20000000400 */
[----:B------:R-:W-:Y:S03]  /*6780*/  MUFU.SIN R114, R21 ;  /* 0x0000001500727308 */ /* 0x000fe60000000400 */
[----:B------:R2:W-:Y:S01]  /*6790*/  STS.U16 [R49+0x140], R32 ;  /* 0x0001402031007388 */ /* 0x0005e20000000400 */
[----:B0-----:R-:W-:-:S03]  /*67a0*/  LEA R41, R110, R153, 0x1 ;  /* 0x000000996e297211 */ /* 0x001fc600078e08ff */
[----:B------:R0:W-:Y:S01]  /*67b0*/  STS.U16 [R48+0x180], R35 ;  /* 0x0001802330007388 */ /* 0x0001e20000000400 */
[----:B------:R3:W-:Y:S01]  /*67c0*/  MUFU.COS R115, R21 ;  /* 0x0000001500737308 */ /* 0x0007e20000000000 */
[-C--:B-1----:R-:W-:Y:S02]  /*67d0*/  LEA R38, R162, R153.reuse, 0x1 ;  /* 0x00000099a2267211 */ /* 0x082fe400078e08ff */
[----:B------:R-:W-:Y:S01]  /*67e0*/  STS.U16 [R46+0x1c0], R91 ;  /* 0x0001c05b2e007388 */ /* 0x000fe20000000400 */
[----:B--2---:R-:W-:-:S03]  /*67f0*/  LEA R32, R172, R153, 0x1 ;  /* 0x00000099ac207211 */ /* 0x004fc600078e08ff */
[----:B------:R1:W-:Y:S01]  /*6800*/  STS.U16 [R44+0x200], R29 ;  /* 0x0002001d2c007388 */ /* 0x0003e20000000400 */
[-C--:B0-----:R-:W-:Y:S01]  /*6810*/  LEA R35, R166, R153.reuse, 0x1 ;  /* 0x00000099a6237211 */ /* 0x081fe200078e08ff */
[----:B---3--:R-:W-:Y:S01]  /*6820*/  FMUL.RZ R21, R20, 0.15915493667125701904 ;  /* 0x3e22f98314157820 */ /* 0x008fe2000040c000 */
[-C--:B------:R-:W-:Y:S01]  /*6830*/  LEA R166, R168, R153.reuse, 0x1 ;  /* 0x00000099a8a67211 */ /* 0x080fe200078e08ff */
[----:B------:R0:W-:Y:S01]  /*6840*/  STS.U16 [R41+0x240], R26 ;  /* 0x0002401a29007388 */ /* 0x0001e20000000400 */
[----:B------:R-:W-:Y:S01]  /*6850*/  FMUL.FTZ R20, R148, UR57 ;  /* 0x0000003994147c20 */ /* 0x000fe20008410000 */
[----:B------:R-:W-:Y:S02]  /*6860*/  ISETP.GE.AND P3, PT, R112, UR58, PT ;  /* 0x0000003a70007c0c */ /* 0x000fe4000bf66270 */
[----:B------:R-:W-:Y:S01]  /*6870*/  STS.U16 [R170+0x280], R89 ;  /* 0x00028059aa007388 */ /* 0x000fe20000000400 */
[-C--:B-1----:R-:W-:Y:S01]  /*6880*/  LEA R29, R174, R153.reuse, 0x1 ;  /* 0x00000099ae1d7211 */ /* 0x082fe200078e08ff */
[----:B------:R-:W-:Y:S01]  /*6890*/  MUFU.SIN R112, R23 ;  /* 0x0000001700707308 */ /* 0x000fe20000000400 */
[-C--:B------:R-:W-:Y:S01]  /*68a0*/  LEA R162, R176, R153.reuse, 0x1 ;  /* 0x00000099b0a27211 */ /* 0x080fe200078e08ff */
[----:B------:R1:W-:Y:S01]  /*68b0*/  STS.U16 [R38+0x2c0], R85 ;  /* 0x0002c05526007388 */ /* 0x0003e20000000400 */
[----:B0-----:R-:W-:-:S03]  /*68c0*/  LEA R26, R96, R153, 0x1 ;  /* 0x00000099601a7211 */ /* 0x001fc600078e08ff */
[----:B------:R0:W-:Y:S02]  /*68d0*/  STS.U16 [R35+0x300], R62 ;  /* 0x0003003e23007388 */ /* 0x0001e40000000400 */
[----:B------:R2:W-:Y:S02]  /*68e0*/  MUFU.COS R113, R23 ;  /* 0x0000001700717308 */ /* 0x0005e40000000000 */
[----:B------:R-:W-:Y:S01]  /*68f0*/  STS.U16 [R166+0x340], R87 ;  /* 0x00034057a6007388 */ /* 0x000fe20000000400 */
[----:B-1----:R-:W-:Y:S01]  /*6900*/  FMUL.RZ R85, R20, 0.15915493667125701904 ;  /* 0x3e22f98314557820 */ /* 0x002fe2000040c000 */
[-C--:B------:R-:W-:Y:S02]  /*6910*/  LEA R20, R92, R153.reuse, 0x1 ;  /* 0x000000995c147211 */ /* 0x080fe400078e08ff */
[----:B------:R-:W-:Y:S01]  /*6920*/  STS.U16 [R32+0x380], R83 ;  /* 0x0003805320007388 */ /* 0x000fe20000000400 */
[-C--:B------:R-:W-:Y:S02]  /*6930*/  LEA R158, R158, R153.reuse, 0x1 ;  /* 0x000000999e9e7211 */ /* 0x080fe400078e08ff */
[-C--:B--2---:R-:W-:Y:S01]  /*6940*/  LEA R23, R94, R153.reuse, 0x1 ;  /* 0x000000995e177211 */ /* 0x084fe200078e08ff */
[----:B------:R1:W-:Y:S01]  /*6950*/  STS.U16 [R29+0x3c0], R60 ;  /* 0x0003c03c1d007388 */ /* 0x0003e20000000400 */
[----:B0-----:R-:W-:-:S03]  /*6960*/  LEA R62, R90, R153, 0x1 ;  /* 0x000000995a3e7211 */ /* 0x001fc600078e08ff */
[----:B------:R-:W-:Y:S04]  /*6970*/  STS.U16 [R162+0x400], R81 ;  /* 0x00040051a2007388 */ /* 0x000fe80000000400 */
[----:B------:R0:W-:Y:S01]  /*6980*/  STS.U16 [R26+0x440], R67 ;  /* 0x000440431a007388 */ /* 0x0001e20000000400 */
[----:B-1----:R-:W-:-:S03]  /*6990*/  LEA R60, R88, R153, 0x1 ;  /* 0x00000099583c7211 */ /* 0x002fc600078e08ff */
[----:B------:R1:W-:Y:S01]  /*69a0*/  STS.U16 [R23+0x480], R64 ;  /* 0x0004804017007388 */ /* 0x0003e20000000400 */
[----:B------:R-:W-:-:S03]  /*69b0*/  LEA R72, R72, R153, 0x1 ;  /* 0x0000009948487211 */ /* 0x000fc600078e08ff */
[----:B------:R2:W-:Y:S01]  /*69c0*/  STS.U16 [R20+0x4c0], R65 ;  /* 0x0004c04114007388 */ /* 0x0005e20000000400 */
[-C--:B0-----:R-:W-:Y:S02]  /*69d0*/  LEA R67, R66, R153.reuse, 0x1 ;  /* 0x0000009942437211 */ /* 0x081fe400078e08ff */
[-C--:B------:R-:W-:Y:S01]  /*69e0*/  LEA R66, R86, R153.reuse, 0x1 ;  /* 0x0000009956427211 */ /* 0x080fe200078e08ff */
[----:B------:R-:W-:Y:S01]  /*69f0*/  STS.U16 [R158+0x500], R79 ;  /* 0x0005004f9e007388 */ /* 0x000fe20000000400 */
[----:B-1----:R-:W-:-:S03]  /*6a00*/  LEA R64, R82, R153, 0x1 ;  /* 0x0000009952407211 */ /* 0x002fc600078e08ff */
[----:B------:R0:W-:Y:S01]  /*6a10*/  STS.U16 [R62+0x540], R69 ;  /* 0x000540453e007388 */ /* 0x0001e20000000400 */
[----:B--2---:R-:W-:-:S03]  /*6a20*/  LEA R65, R84, R153, 0x1 ;  /* 0x0000009954417211 */ /* 0x004fc600078e08ff */
[----:B------:R1:W-:Y:S01]  /*6a30*/  STS.U16 [R60+0x580], R71 ;  /* 0x000580473c007388 */ /* 0x0003e20000000400 */
[----:B------:R-:W-:-:S03]  /*6a40*/  LEA R70, R70, R153, 0x1 ;  /* 0x0000009946467211 */ /* 0x000fc600078e08ff */
[----:B------:R2:W-:Y:S01]  /*6a50*/  STS.U16 [R67+0x5c0], R68 ;  /* 0x0005c04443007388 */ /* 0x0005e20000000400 */
[----:B0-----:R-:W-:-:S03]  /*6a60*/  LEA R69, R78, R153, 0x1 ;  /* 0x000000994e457211 */ /* 0x001fc600078e08ff */
[----:B------:R-:W-:Y:S01]  /*6a70*/  STS.U16 [R66+0x600], R77 ;  /* 0x0006004d42007388 */ /* 0x000fe20000000400 */
[----:B-1----:R-:W-:-:S03]  /*6a80*/  LEA R71, R80, R153, 0x1 ;  /* 0x0000009950477211 */ /* 0x002fc600078e08ff */
[----:B------:R-:W-:Y:S01]  /*6a90*/  STS.U16 [R65+0x640], R74 ;  /* 0x0006404a41007388 */ /* 0x000fe20000000400 */
[----:B------:R-:W-:Y:S02]  /*6aa0*/  PRMT R178, RZ, 0x7610, R178 ;  /* 0x00007610ffb27816 */ /* 0x000fe400000000b2 */
[----:B--2---:R-:W-:Y:S01]  /*6ab0*/  LEA R68, R76, R153, 0x1 ;  /* 0x000000994c447211 */ /* 0x004fe200078e08ff */
[----:B------:R-:W-:Y:S01]  /*6ac0*/  STS.U16 [R64+0x680], R53 ;  /* 0x0006803540007388 */ /* 0x000fe20000000400 */
[----:B------:R-:W-:-:S03]  /*6ad0*/  PRMT R180, RZ, 0x7610, R180 ;  /* 0x00007610ffb47816 */ /* 0x000fc600000000b4 */
[----:B------:R-:W-:Y:S01]  /*6ae0*/  STS.U16 [R72+0x6c0], R75 ;  /* 0x0006c04b48007388 */ /* 0x000fe20000000400 */
[----:B------:R-:W-:-:S03]  /*6af0*/  PRMT R177, RZ, 0x7610, R177 ;  /* 0x00007610ffb17816 */ /* 0x000fc600000000b1 */
[----:B------:R-:W-:Y:S04]  /*6b00*/  STS.U16 [R71+0x700], R52 ;  /* 0x0007003447007388 */ /* 0x000fe80000000400 */
[----:B------:R0:W-:Y:S04]  /*6b10*/  STS.U16 [R70+0x740], R47 ;  /* 0x0007402f46007388 */ /* 0x0001e80000000400 */
[----:B------:R-:W-:Y:S04]  /*6b20*/  STS.U16 [R69+0x780], R50 ;  /* 0x0007803245007388 */ /* 0x000fe80000000400 */
[----:B------:R1:W-:Y:S01]  /*6b30*/  STS.U16 [R68+0x7c0], R45 ;  /* 0x0007c02d44007388 */ /* 0x0003e20000000400 */
[----:B------:R-:W-:-:S03]  /*6b40*/  NOP ;  /* 0x0000000000007918 */ /* 0x000fc60000000000 */
[----:B------:R-:W2:Y:S04]  /*6b50*/  @!P1 LDG.E.U16 R178, desc[UR52][R18.64] ;  /* 0x0000003412b29981 */ /* 0x000ea8000c1e1500 */
[----:B------:R-:W3:Y:S04]  /*6b60*/  @!P2 LDG.E.U16 R180, desc[UR52][R18.64+0x40] ;  /* 0x0000403412b4a981 */ /* 0x000ee8000c1e1500 */
[----:B------:R-:W4:Y:S01]  /*6b70*/  @!P3 LDG.E.U16 R177, desc[UR52][R18.64+0x80] ;  /* 0x0000803412b1b981 */ /* 0x000f22000c1e1500 */
[----:B------:R-:W-:Y:S08]  /*6b80*/  MUFU.SIN R110, R21 ;  /* 0x00000015006e7308 */ /* 0x000ff00000000400 */
[----:B------:R0:W-:Y:S02]  /*6b90*/  MUFU.COS R111, R21 ;  /* 0x00000015006f7308 */ /* 0x0001e40000000000 */
[----:B0-----:R-:W-:-:S04]  /*6ba0*/  FMUL.FTZ R21, R147, UR57 ;  /* 0x0000003993157c20 */ /* 0x001fc80008410000 */
[----:B------:R-:W-:Y:S01]  /*6bb0*/  FMUL.RZ R81, R21, 0.15915493667125701904 ;  /* 0x3e22f98315517820 */ /* 0x000fe2000040c000 */
[----:B------:R-:W-:-:S04]  /*6bc0*/  FMUL.FTZ R21, R146, UR57 ;  /* 0x0000003992157c20 */ /* 0x000fc80008410000 */
[----:B------:R-:W-:Y:S01]  /*6bd0*/  FMUL.RZ R78, R21, 0.15915493667125701904 ;  /* 0x3e22f983154e7820 */ /* 0x000fe2000040c000 */
[----:B------:R-:W-:-:S04]  /*6be0*/  FMUL.FTZ R21, R145, UR57 ;  /* 0x0000003991157c20 */ /* 0x000fc80008410000 */
[----:B------:R-:W-:Y:S01]  /*6bf0*/  FMUL.RZ R47, R21, 0.15915493667125701904 ;  /* 0x3e22f983152f7820 */ /* 0x000fe2000040c000 */
[----:B------:R-:W-:-:S04]  /*6c00*/  FMUL.FTZ R21, R144, UR57 ;  /* 0x0000003990157c20 */ /* 0x000fc80008410000 */
[----:B-1----:R-:W-:Y:S01]  /*6c10*/  FMUL.RZ R45, R21, 0.15915493667125701904 ;  /* 0x3e22f983152d7820 */ /* 0x002fe2000040c000 */
[----:B------:R-:W-:-:S04]  /*6c20*/  FMUL.FTZ R21, R143, UR57 ;  /* 0x000000398f157c20 */ /* 0x000fc80008410000 */
[----:B------:R-:W-:Y:S01]  /*6c30*/  FMUL.RZ R50, R21, 0.15915493667125701904 ;  /* 0x3e22f98315327820 */ /* 0x000fe2000040c000 */
[----:B------:R-:W-:Y:S01]  /*6c40*/  FMUL.FTZ R21, R142, UR57 ;  /* 0x000000398e157c20 */ /* 0x000fe20008410000 */
[----:B------:R-:W-:Y:S01]  /*6c50*/  MUFU.SIN R100, R47 ;  /* 0x0000002f00647308 */ /* 0x000fe20000000400 */
[----:B------:R-:W-:-:S07]  /*6c60*/  ISETP.GE.AND P3, PT, R161, UR58, PT ;  /* 0x0000003aa1007c0c */ /* 0x000fce000bf66270 */
[----:B------:R0:W-:Y:S02]  /*6c70*/  MUFU.COS R101, R47 ;  /* 0x0000002f00657308 */ /* 0x0001e40000000000 */
[----:B0-----:R-:W-:Y:S01]  /*6c80*/  FMUL.RZ R47, R21, 0.15915493667125701904 ;  /* 0x3e22f983152f7820 */ /* 0x001fe2000040c000 */
[----:B------:R-:W-:-:S05]  /*6c90*/  FMUL.FTZ R21, R141, UR57 ;  /* 0x000000398d157c20 */ /* 0x000fca0008410000 */
[----:B------:R-:W-:Y:S01]  /*6ca0*/  MUFU.SIN R98, R45 ;  /* 0x0000002d00627308 */ /* 0x000fe20000000400 */
[----:B------:R-:W-:-:S07]  /*6cb0*/  ISETP.GE.AND P1, PT, R97, UR58, PT ;  /* 0x0000003a61007c0c */ /* 0x000fce000bf26270 */
[----:B------:R0:W-:Y:S01]  /*6cc0*/  MUFU.COS R99, R45 ;  /* 0x0000002d00637308 */ /* 0x0001e20000000000 */
[----:B------:R-:W-:Y:S01]  /*6cd0*/  ISETP.GE.AND P2, PT, R95, UR58, PT ;  /* 0x0000003a5f007c0c */ /* 0x000fe2000bf46270 */
[----:B0-----:R-:W-:-:S06]  /*6ce0*/  FMUL.RZ R45, R21, 0.15915493667125701904 ;  /* 0x3e22f983152d7820 */ /* 0x001fcc000040c000 */
[----:B------:R-:W-:Y:S08]  /*6cf0*/  MUFU.SIN R92, R45 ;  /* 0x0000002d005c7308 */ /* 0x000ff00000000400 */
[----:B------:R0:W-:Y:S01]  /*6d00*/  MUFU.COS R93, R45 ;  /* 0x0000002d005d7308 */ /* 0x0001e20000000000 */
[----:B------:R-:W-:Y:S02]  /*6d10*/  PRMT R53, RZ, 0x7610, R53 ;  /* 0x00007610ff357816 */ /* 0x000fe40000000035 */
[----:B------:R-:W-:-:S02]  /*6d20*/  PRMT R52, RZ, 0x7610, R52 ;  /* 0x00007610ff347816 */ /* 0x000fc40000000034 */
[----:B------:R-:W-:Y:S02]  /*6d30*/  PRMT R168, RZ, 0x7610, R168 ;  /* 0x00007610ffa87816 */ /* 0x000fe400000000a8 */
[----:B------:R-:W5:Y:S01]  /*6d40*/  @!P1 LDG.E.U16 R53, desc[UR52][R18.64+0xc0] ;  /* 0x0000c03412359981 */ /* 0x000f62000c1e1500 */
[----:B0-----:R-:W-:-:S03]  /*6d50*/  PRMT R45, RZ, 0x7610, R45 ;  /* 0x00007610ff2d7816 */ /* 0x001fc6000000002d */
[----:B------:R-:W5:Y:S04]  /*6d60*/  @!P2 LDG.E.U16 R52, desc[UR52][R18.64+0x100] ;  /* 0x000100341234a981 */ /* 0x000f68000c1e1500 */
[----:B------:R-:W5:Y:S01]  /*6d70*/  @!P3 LDG.E.U16 R45, desc[UR52][R18.64+0x200] ;  /* 0x00020034122db981 */ /* 0x000f62000c1e1500 */
[----:B------:R-:W-:Y:S02]  /*6d80*/  ISETP.GE.AND P3, PT, R106, UR58, PT ;  /* 0x0000003a6a007c0c */ /* 0x000fe4000bf66270 */
[----:B------:R-:W-:Y:S02]  /*6d90*/  ISETP.GE.AND P1, PT, R165, UR58, PT ;  /* 0x0000003aa5007c0c */ /* 0x000fe4000bf26270 */
[----:B------:R-:W-:Y:S01]  /*6da0*/  ISETP.GE.AND P2, PT, R163, UR58, PT ;  /* 0x0000003aa3007c0c */ /* 0x000fe2000bf46270 */
[----:B------:R-:W-:Y:S01]  /*6db0*/  MUFU.SIN R96, R50 ;  /* 0x0000003200607308 */ /* 0x000fe20000000400 */
[----:B------:R-:W-:-:S07]  /*6dc0*/  R2UR UR59, R22 ;  /* 0x00000000163b72ca */ /* 0x000fce00000e0000 */
[----:B------:R0:W-:Y:S01]  /*6dd0*/  MUFU.COS R97, R50 ;  /* 0x0000003200617308 */ /* 0x0001e20000000000 */
[----:B------:R-:W5:Y:S01]  /*6de0*/  @!P3 LDG.E.U16 R168, desc[UR52][R18.64+0x300] ;  /* 0x0003003412a8b981 */ /* 0x000f62000c1e1500 */
[----:B------:R-:W-:-:S06]  /*6df0*/  ISETP.GE.AND P3, PT, R58, UR58, PT ;  /* 0x0000003a3a007c0c */ /* 0x000fcc000bf66270 */
[----:B------:R-:W-:Y:S01]  /*6e00*/  MUFU.SIN R94, R47 ;  /* 0x0000002f005e7308 */ /* 0x000fe20000000400 */
[----:B0-----:R-:W-:-:S07]  /*6e10*/  PRMT R50, RZ, 0x7610, R50 ;  /* 0x00007610ff327816 */ /* 0x001fce0000000032 */
[----:B------:R0:W-:Y:S01]  /*6e20*/  MUFU.COS R95, R47 ;  /* 0x0000002f005f7308 */ /* 0x0001e20000000000 */
[----:B------:R-:W5:Y:S01]  /*6e30*/  @!P1 LDG.E.U16 R50, desc[UR52][R18.64+0x140] ;  /* 0x0001403412329981 */ /* 0x000f62000c1e1500 */
[----:B------:R-:W-:Y:S02]  /*6e40*/  ISETP.GE.AND P1, PT, R164, UR58, PT ;  /* 0x0000003aa4007c0c */ /* 0x000fe4000bf26270 */
[----:B0-----:R-:W-:Y:S02]  /*6e50*/  PRMT R47, RZ, 0x7610, R47 ;  /* 0x00007610ff2f7816 */ /* 0x001fe4000000002f */
[----:B------:R-:W-:-:S04]  /*6e60*/  PRMT R165, RZ, 0x7610, R165 ;  /* 0x00007610ffa57816 */ /* 0x000fc800000000a5 */
[----:B------:R-:W5:Y:S01]  /*6e70*/  @!P2 LDG.E.U16 R47, desc[UR52][R18.64+0x1c0] ;  /* 0x0001c034122fa981 */ /* 0x000f62000c1e1500 */
[----:B------:R-:W-:Y:S02]  /*6e80*/  ISETP.GE.AND P2, PT, R107, UR58, PT ;  /* 0x0000003a6b007c0c */ /* 0x000fe4000bf46270 */
[----:B------:R-:W-:Y:S01]  /*6e90*/  PRMT R175, RZ, 0x7610, R175 ;  /* 0x00007610ffaf7816 */ /* 0x000fe200000000af */
[----:B------:R-:W5:Y:S01]  /*6ea0*/  @!P3 LDG.E.U16 R165, desc[UR52][R18.64+0x400] ;  /* 0x0004003412a5b981 */ /* 0x000f62000c1e1500 */
[----:B------:R-:W-:Y:S02]  /*6eb0*/  PRMT R171, RZ, 0x7610, R171 ;  /* 0x00007610ffab7816 */ /* 0x000fe400000000ab */
[----:B------:R-:W-:Y:S02]  /*6ec0*/  ISETP.GE.AND P3, PT, R39, UR58, PT ;  /* 0x0000003a27007c0c */ /* 0x000fe4000bf66270 */
[----:B------:R-:W-:Y:S02]  /*6ed0*/  ISETP.GE.AND P4, PT, R63, UR58, PT ;  /* 0x0000003a3f007c0c */ /* 0x000fe4000bf86270 */
[----:B------:R-:W-:Y:S01]  /*6ee0*/  ISETP.GE.AND P5, PT, R73, UR58, PT ;  /* 0x0000003a49007c0c */ /* 0x000fe2000bfa6270 */
[----:B------:R-:W-:Y:S01]  /*6ef0*/  FMUL.FTZ R21, R140, UR57 ;  /* 0x000000398c157c20 */ /* 0x000fe20008410000 */
[----:B------:R-:W-:Y:S01]  /*6f00*/  MOV R77, UR59 ;  /* 0x0000003b004d7c02 */ /* 0x000fe20008000f00 */
[----:B------:R-:W5:Y:S01]  /*6f10*/  @!P1 LDG.E.U16 R175, desc[UR52][R18.64+0x180] ;  /* 0x0001803412af9981 */ /* 0x000f62000c1e1500 */
[----:B------:R-:W-:Y:S01]  /*6f20*/  ISETP.GE.AND P1, PT, R160, UR58, PT ;  /* 0x0000003aa0007c0c */ /* 0x000fe2000bf26270 */
[----:B------:R-:W-:Y:S01]  /*6f30*/  FMUL.RZ R74, R21, 0.15915493667125701904 ;  /* 0x3e22f983154a7820 */ /* 0x000fe2000040c000 */
[----:B------:R-:W-:Y:S01]  /*6f40*/  PRMT R161, RZ, 0x7610, R161 ;  /* 0x00007610ffa17816 */ /* 0x000fe200000000a1 */
[----:B------:R-:W5:Y:S01]  /*6f50*/  @!P2 LDG.E.U16 R171, desc[UR52][R18.64+0x2c0] ;  /* 0x0002c03412aba981 */ /* 0x000f62000c1e1500 */
[----:B------:R-:W-:Y:S01]  /*6f60*/  ISETP.GE.AND P2, PT, R59, UR58, PT ;  /* 0x0000003a3b007c0c */ /* 0x000fe2000bf46270 */
[----:B------:R-:W-:Y:S01]  /*6f70*/  FMUL.FTZ R77, R77, 1.4426950216293334961 ;  /* 0x3fb8aa3b4d4d7820 */ /* 0x000fe20000410000 */
[----:B------:R-:W-:-:S02]  /*6f80*/  PRMT R169, RZ, 0x7610, R169 ;  /* 0x00007610ffa97816 */ /* 0x000fc400000000a9 */
[----:B------:R-:W-:Y:S01]  /*6f90*/  PRMT R167, RZ, 0x7610, R167 ;  /* 0x00007610ffa77816 */ /* 0x000fe200000000a7 */
[----:B------:R-:W-:Y:S01]  /*6fa0*/  MUFU.SIN R90, R74 ;  /* 0x0000004a005a7308 */ /* 0x000fe20000000400 */
[----:B------:R-:W-:Y:S01]  /*6fb0*/  FMUL.FTZ R21, R139, UR57 ;  /* 0x000000398b157c20 */ /* 0x000fe20008410000 */
[----:B------:R-:W5:Y:S01]  /*6fc0*/  @!P3 LDG.E.U16 R161, desc[UR52][R18.64+0x500] ;  /* 0x0005003412a1b981 */ /* 0x000f62000c1e1500 */
[----:B------:R-:W-:Y:S02]  /*6fd0*/  PRMT R172, RZ, 0x7610, R172 ;  /* 0x00007610ffac7816 */ /* 0x000fe400000000ac */
[----:B------:R-:W-:Y:S01]  /*6fe0*/  PRMT R164, RZ, 0x7610, R164 ;  /* 0x00007610ffa47816 */ /* 0x000fe200000000a4 */
[----:B------:R-:W5:Y:S02]  /*6ff0*/  @!P4 LDG.E.U16 R169, desc[UR52][R18.64+0x340] ;  /* 0x0003403412a9c981 */ /* 0x000f64000c1e1500 */
[----:B------:R0:W-:Y:S01]  /*7000*/  MUFU.COS R91, R74 ;  /* 0x0000004a005b7308 */ /* 0x0001e20000000000 */
[----:B------:R-:W-:Y:S01]  /*7010*/  ISETP.GE.AND P3, PT, R33, UR58, PT ;  /* 0x0000003a21007c0c */ /* 0x000fe2000bf66270 */
[----:B------:R-:W5:Y:S01]  /*7020*/  @!P5 LDG.E.U16 R167, desc[UR52][R18.64+0x380] ;  /* 0x0003803412a7d981 */ /* 0x000f62000c1e1500 */
[----:B------:R-:W-:Y:S01]  /*7030*/  FMUL.RZ R75, R21, 0.15915493667125701904 ;  /* 0x3e22f983154b7820 */ /* 0x000fe2000040c000 */
[----:B------:R-:W-:Y:S01]  /*7040*/  ISETP.GE.AND P4, PT, R43, UR58, PT ;  /* 0x0000003a2b007c0c */ /* 0x000fe2000bf86270 */
[----:B------:R-:W-:Y:S01]  /*7050*/  FMUL.FTZ R21, R138, UR57 ;  /* 0x000000398a157c20 */ /* 0x000fe20008410000 */
[----:B------:R-:W-:Y:S01]  /*7060*/  ISETP.GE.AND P5, PT, R42, UR58, PT ;  /* 0x0000003a2a007c0c */ /* 0x000fe2000bfa6270 */
[----:B------:R-:W5:Y:S01]  /*7070*/  @!P1 LDG.E.U16 R172, desc[UR52][R18.64+0x240] ;  /* 0x0002403412ac9981 */ /* 0x000f62000c1e1500 */
[----:B0-----:R-:W-:Y:S01]  /*7080*/  FMUL.FTZ R74, R151, R77 ;  /* 0x0000004d974a7220 */ /* 0x001fe20000410000 */
[----:B------:R-:W-:Y:S01]  /*7090*/  MUFU.SIN R102, R78 ;  /* 0x0000004e00667308 */ /* 0x000fe20000000400 */
[----:B------:R-:W-:Y:S01]  /*70a0*/  FMUL.RZ R76, R21, 0.15915493667125701904 ;  /* 0x3e22f983154c7820 */ /* 0x000fe2000040c000 */
[----:B------:R-:W5:Y:S06]  /*70b0*/  @!P2 LDG.E.U16 R164, desc[UR52][R18.64+0x3c0] ;  /* 0x0003c03412a4a981 */ /* 0x000f6c000c1e1500 */
[----:B------:R-:W-:Y:S01]  /*70c0*/  MUFU.COS R103, R78 ;  /* 0x0000004e00677308 */ /* 0x000fe20000000000 */
[----:B------:R-:W-:Y:S01]  /*70d0*/  FMUL.FTZ R22, R137, UR57 ;  /* 0x0000003989167c20 */ /* 0x000fe20008410000 */
[----:B------:R-:W-:-:S06]  /*70e0*/  ISETP.GE.AND P1, PT, R159, UR58, PT ;  /* 0x0000003a9f007c0c */ /* 0x000fcc000bf26270 */
[----:B------:R0:W-:Y:S01]  /*70f0*/  MUFU.EX2 R78, R74 ;  /* 0x0000004a004e7308 */ /* 0x0001e20000000800 */
[----:B------:R-:W-:Y:S02]  /*7100*/  ISETP.GE.AND P2, PT, R40, UR58, PT ;  /* 0x0000003a28007c0c */ /* 0x000fe4000bf46270 */
[----:B------:R-:W-:Y:S01]  /*7110*/  PRMT R73, RZ, 0x7610, R73 ;  /* 0x00007610ff497816 */ /* 0x000fe20000000049 */
[----:B0-----:R-:W-:-:S04]  /*7120*/  FMUL.FTZ R74, R147, R77 ;  /* 0x0000004d934a7220 */ /* 0x001fc80000410000 */
[----:B------:R-:W-:Y:S01]  /*7130*/  MUFU.SIN R104, R81 ;  /* 0x0000005100687308 */ /* 0x000fe20000000400 */
[----:B------:R-:W-:Y:S02]  /*7140*/  PRMT R163, RZ, 0x7610, R163 ;  /* 0x00007610ffa37816 */ /* 0x000fe400000000a3 */
[----:B------:R-:W-:Y:S01]  /*7150*/  PRMT R160, RZ, 0x7610, R160 ;  /* 0x00007610ffa07816 */ /* 0x000fe200000000a0 */
[----:B------:R-:W-:-:S04]  /*7160*/  FMUL.RZ R22, R22, 0.15915493667125701904 ;  /* 0x3e22f98316167820 */ /* 0x000fc8000040c000 */
[----:B------:R-:W-:Y:S01]  /*7170*/  MUFU.COS R105, R81 ;  /* 0x0000005100697308 */ /* 0x000fe20000000000 */
[----:B------:R-:W-:Y:S01]  /*7180*/  LEA R17, R156, R17, 0x5 ;  /* 0x000000119c117211 */ /* 0x000fe200078e28ff */
[----:B------:R-:W-:Y:S01]  /*7190*/  FMUL.FTZ R59, R146, R77 ;  /* 0x0000004d923b7220 */ /* 0x000fe20000410000 */
[----:B------:R-:W5:Y:S05]  /*71a0*/  @!P3 LDG.E.U16 R73, desc[UR52][R18.64+0x600] ;  /* 0x000600341249b981 */ /* 0x000f6a000c1e1500 */
[----:B------:R-:W0:Y:S01]  /*71b0*/  MUFU.EX2 R82, R74 ;  /* 0x0000004a00527308 */ /* 0x000e220000000800 */
[----:B------:R-:W-:Y:S01]  /*71c0*/  PRMT R173, RZ, 0x7610, R173 ;  /* 0x00007610ffad7816 */ /* 0x000fe200000000ad */
[----:B------:R-:W5:Y:S01]  /*71d0*/  @!P4 LDG.E.U16 R163, desc[UR52][R18.64+0x440] ;  /* 0x0004403412a3c981 */ /* 0x000f62000c1e1500 */
[----:B------:R-:W-:-:S05]  /*71e0*/  PRMT R159, RZ, 0x7610, R159 ;  /* 0x00007610ff9f7816 */ /* 0x000fca000000009f */
[----:B------:R-:W-:Y:S01]  /*71f0*/  MUFU.SIN R86, R76 ;  /* 0x0000004c00567308 */ /* 0x000fe20000000400 */
[----:B------:R-:W5:Y:S01]  /*7200*/  @!P5 LDG.E.U16 R160, desc[UR52][R18.64+0x480] ;  /* 0x0004803412a0d981 */ /* 0x000f62000c1e1500 */
[----:B------:R-:W-:-:S06]  /*7210*/  ISETP.GE.AND P3, PT, R27, UR58, PT ;  /* 0x0000003a1b007c0c */ /* 0x000fcc000bf66270 */
[----:B------:R1:W-:Y:S01]  /*7220*/  MUFU.COS R87, R76 ;  /* 0x0000004c00577308 */ /* 0x0003e20000000000 */
[----:B------:R-:W-:Y:S01]  /*7230*/  ISETP.GE.AND P4, PT, R37, UR58, PT ;  /* 0x0000003a25007c0c */ /* 0x000fe2000bf86270 */
[----:B------:R-:W5:Y:S01]  /*7240*/  @!P1 LDG.E.U16 R173, desc[UR52][R18.64+0x280] ;  /* 0x0002803412ad9981 */ /* 0x000f62000c1e1500 */
[----:B------:R-:W-:-:S03]  /*7250*/  ISETP.GE.AND P5, PT, R36, UR58, PT ;  /* 0x0000003a24007c0c */ /* 0x000fc6000bfa6270 */
[----:B------:R-:W5:Y:S01]  /*7260*/  @!P2 LDG.E.U16 R159, desc[UR52][R18.64+0x4c0] ;  /* 0x0004c034129fa981 */ /* 0x000f62000c1e1500 */
[----:B-1----:R-:W-:Y:S01]  /*7270*/  FMUL.FTZ R76, R149, R77 ;  /* 0x0000004d954c7220 */ /* 0x002fe20000410000 */
[----:B------:R-:W-:Y:S01]  /*7280*/  MUFU.SIN R108, R85 ;  /* 0x00000055006c7308 */ /* 0x000fe20000000400 */
[----:B------:R-:W-:-:S07]  /*7290*/  ISETP.GE.AND P1, PT, R61, UR58, PT ;  /* 0x0000003a3d007c0c */ /* 0x000fce000bf26270 */
[----:B------:R-:W-:Y:S01]  /*72a0*/  MUFU.COS R109, R85 ;  /* 0x00000055006d7308 */ /* 0x000fe20000000000 */
[----:B------:R-:W-:-:S07]  /*72b0*/  ISETP.GE.AND P2, PT, R34, UR58, PT ;  /* 0x0000003a22007c0c */ /* 0x000fce000bf46270 */
[----:B------:R-:W-:Y:S01]  /*72c0*/  MUFU.COS R85, R22 ;  /* 0x0000001600557308 */ /* 0x000fe20000000000 */
[----:B------:R-:W-:-:S07]  /*72d0*/  PRMT R63, RZ, 0x7610, R63 ;  /* 0x00007610ff3f7816 */ /* 0x000fce000000003f */
[----:B------:R-:W1:Y:S01]  /*72e0*/  MUFU.EX2 R80, R76 ;  /* 0x0000004c00507308 */ /* 0x000e620000000800 */
[----:B------:R-:W-:Y:S01]  /*72f0*/  PRMT R61, RZ, 0x7610, R61 ;  /* 0x00007610ff3d7816 */ /* 0x000fe2000000003d */
[C---:B0-----:R-:W-:Y:S01]  /*7300*/  FMUL.FTZ R105, R82.reuse, R105 ;  /* 0x0000006952697220 */ /* 0x041fe20000410000 */
[----:B------:R-:W-:Y:S01]  /*7310*/  FMUL.FTZ R104, R82, R104 ;  /* 0x0000006852687220 */ /* 0x000fe20000410000 */
[----:B------:R-:W5:Y:S04]  /*7320*/  @!P4 LDG.E.U16 R63, desc[UR52][R18.64+0x540] ;  /* 0x00054034123fc981 */ /* 0x000f68000c1e1500 */
[----:B------:R0:W-:Y:S08]  /*7330*/  MUFU.SIN R27, R22 ;  /* 0x00000016001b7308 */ /* 0x0001f00000000400 */
[----:B------:R-:W2:Y:S01]  /*7340*/  MUFU.EX2 R59, R59 ;  /* 0x0000003b003b7308 */ /* 0x000ea20000000800 */
[----:B0-----:R-:W-:Y:S01]  /*7350*/  LEA.HI.SX32 R22, R17, R17, 0x1b ;  /* 0x0000001111167211 */ /* 0x001fe200078fdaff */
[----:B------:R-:W5:Y:S03]  /*7360*/  @!P5 LDG.E.U16 R61, desc[UR52][R18.64+0x580] ;  /* 0x00058034123dd981 */ /* 0x000f66000c1e1500 */
[----:B------:R-:W-:-:S02]  /*7370*/  LEA R17, R22, R153, 0x1 ;  /* 0x0000009916117211 */ /* 0x000fc400078e08ff */
[----:B------:R-:W-:-:S03]  /*7380*/  PRMT R74, RZ, 0x7610, R74 ;  /* 0x00007610ff4a7816 */ /* 0x000fc6000000004a */
[----:B------:R-:W0:Y:S01]  /*7390*/  LDS.U16 R82, [R17+0x2] ;  /* 0x0000020011527984 */ /* 0x000e220000000400 */
[----:B------:R-:W-:Y:S01]  /*73a0*/  ISETP.GE.AND P4, PT, R31, UR58, PT ;  /* 0x0000003a1f007c0c */ /* 0x000fe2000bf86270 */
[----:B------:R-:W-:Y:S01]  /*73b0*/  MUFU.SIN R88, R75 ;  /* 0x0000004b00587308 */ /* 0x000fe20000000400 */
[----:B------:R-:W-:Y:S01]  /*73c0*/  ISETP.GE.AND P5, PT, R30, UR58, PT ;  /* 0x0000003a1e007c0c */ /* 0x000fe2000bfa6270 */
[----:B------:R-:W3:Y:S01]  /*73d0*/  LDS.U16 R83, [R17] ;  /* 0x0000000011537984 */ /* 0x000ee20000000400 */
[C---:B-1----:R-:W-:Y:S01]  /*73e0*/  FMUL.FTZ R111, R80.reuse, R111 ;  /* 0x0000006f506f7220 */ /* 0x042fe20000410000 */
[----:B------:R-:W-:Y:S01]  /*73f0*/  FMUL.FTZ R110, R80, R110 ;  /* 0x0000006e506e7220 */ /* 0x000fe20000410000 */
[-C--:B------:R-:W-:Y:S01]  /*7400*/  FMUL.FTZ R21, R152, R77.reuse ;  /* 0x0000004d98157220 */ /* 0x080fe20000410000 */
[----:B------:R-:W1:Y:S02]  /*7410*/  LDS.U16 R80, [R17+0x4] ;  /* 0x0000040011507984 */ /* 0x000e640000000400 */
[----:B------:R4:W-:Y:S02]  /*7420*/  MUFU.COS R89, R75 ;  /* 0x0000004b00597308 */ /* 0x0009e40000000000 */
[----:B------:R-:W5:Y:S01]  /*7430*/  @!P2 LDG.E.U16 R74, desc[UR52][R18.64+0x5c0] ;  /* 0x0005c034124aa981 */ /* 0x000f62000c1e1500 */
[----:B------:R-:W-:Y:S01]  /*7440*/  ISETP.GE.AND P2, PT, R28, UR58, PT ;  /* 0x0000003a1c007c0c */ /* 0x000fe2000bf46270 */
[----:B------:R-:W-:Y:S01]  /*7450*/  FMUL.FTZ R28, R140, R77 ;  /* 0x0000004d8c1c7220 */ /* 0x000fe20000410000 */
[----:B------:R-:W-:Y:S01]  /*7460*/  PRMT R76, RZ, 0x7610, R76 ;  /* 0x00007610ff4c7816 */ /* 0x000fe2000000004c */
[C---:B--2---:R-:W-:Y:S01]  /*7470*/  FMUL.FTZ R103, R59.reuse, R103 ;  /* 0x000000673b677220 */ /* 0x044fe20000410000 */
[----:B------:R-:W-:Y:S01]  /*7480*/  FMUL.FTZ R102, R59, R102 ;  /* 0x000000663b667220 */ /* 0x000fe20000410000 */
[-C--:B------:R-:W-:Y:S01]  /*7490*/  FMUL.FTZ R81, R148, R77.reuse ;  /* 0x0000004d94517220 */ /* 0x080fe20000410000 */
[-C--:B----4-:R-:W-:Y:S01]  /*74a0*/  FMUL.FTZ R75, R150, R77.reuse ;  /* 0x0000004d964b7220 */ /* 0x090fe20000410000 */
[----:B------:R-:W2:Y:S03]  /*74b0*/  LDS.U16 R59, [R17+0x6] ;  /* 0x00000600113b7984 */ /* 0x000ea60000000400 */
[----:B------:R4:W-:Y:S01]  /*74c0*/  MUFU.EX2 R79, R75 ;  /* 0x0000004b004f7308 */ /* 0x0009e20000000800 */
[----:B------:R-:W5:Y:S01]  /*74d0*/  @!P4 LDG.E.U16 R76, desc[UR52][R18.64+0x640] ;  /* 0x00064034124cc981 */ /* 0x000f62000c1e1500 */
[----:B------:R-:W-:Y:S01]  /*74e0*/  ISETP.GE.AND P4, PT, R25, UR58, PT ;  /* 0x0000003a19007c0c */ /* 0x000fe2000bf86270 */
[-C--:B------:R-:W-:Y:S01]  /*74f0*/  FMUL.FTZ R43, R145, R77.reuse ;  /* 0x0000004d912b7220 */ /* 0x080fe20000410000 */
[-C--:B------:R-:W-:Y:S01]  /*7500*/  FMUL.FTZ R40, R144, R77.reuse ;  /* 0x0000004d90287220 */ /* 0x080fe20000410000 */
[-C--:B------:R-:W-:Y:S01]  /*7510*/  FMUL.FTZ R37, R143, R77.reuse ;  /* 0x0000004d8f257220 */ /* 0x080fe20000410000 */
[-C--:B------:R-:W-:Y:S01]  /*7520*/  FMUL.FTZ R34, R142, R77.reuse ;  /* 0x0000004d8e227220 */ /* 0x080fe20000410000 */
[-C--:B------:R-:W-:Y:S01]  /*7530*/  FMUL.FTZ R31, R141, R77.reuse ;  /* 0x0000004d8d1f7220 */ /* 0x080fe20000410000 */
[----:B------:R-:W2:Y:S01]  /*7540*/  LDS.U16 R189, [R17+0xa] ;  /* 0x00000a0011bd7984 */ /* 0x000ea20000000400 */
[----:B----4-:R-:W-:Y:S01]  /*7550*/  PRMT R75, RZ, 0x7610, R75 ;  /* 0x00007610ff4b7816 */ /* 0x010fe2000000004b */
[----:B------:R-:W4:Y:S01]  /*7560*/  MUFU.EX2 R21, R21 ;  /* 0x0000001500157308 */ /* 0x000f220000000800 */
[----:B------:R-:W-:Y:S01]  /*7570*/  FMUL.FTZ R25, R139, R77 ;  /* 0x0000004d8b197220 */ /* 0x000fe20000410000 */
[C---:B------:R-:W-:Y:S01]  /*7580*/  FMUL.FTZ R114, R78.reuse, R114 ;  /* 0x000000724e727220 */ /* 0x040fe20000410000 */
[----:B------:R-:W-:Y:S01]  /*7590*/  FMUL.FTZ R115, R78, R115 ;  /* 0x000000734e737220 */ /* 0x000fe20000410000 */
[----:B------:R-:W-:Y:S01]  /*75a0*/  PRMT R106, RZ, 0x7610, R106 ;  /* 0x00007610ff6a7816 */ /* 0x000fe2000000006a */
[----:B------:R-:W5:Y:S01]  /*75b0*/  @!P5 LDG.E.U16 R75, desc[UR52][R18.64+0x680] ;  /* 0x00068034124bd981 */ /* 0x000f62000c1e1500 */
[----:B------:R-:W-:-:S02]  /*75c0*/  ISETP.GE.AND P5, PT, R24, UR58, PT ;  /* 0x0000003a18007c0c */ /* 0x000fc4000bfa6270 */
[----:B------:R-:W3:Y:S01]  /*75d0*/  MUFU.EX2 R28, R28 ;  /* 0x0000001c001c7308 */ /* 0x000ee20000000800 */
[-C--:B------:R-:W-:Y:S01]  /*75e0*/  FMUL.FTZ R24, R138, R77.reuse ;  /* 0x0000004d8a187220 */ /* 0x080fe20000410000 */
[----:B------:R-:W-:Y:S01]  /*75f0*/  FMUL.FTZ R77, R137, R77 ;  /* 0x0000004d894d7220 */ /* 0x000fe20000410000 */
[----:B0-----:R-:W-:Y:S01]  /*7600*/  SHF.L.U32 R82, R82, 0x10, RZ ;  /* 0x0000001052527819 */ /* 0x001fe200000006ff */
[----:B------:R-:W0:Y:S04]  /*7610*/  LDS.U16 R188, [R17+0x8] ;  /* 0x0000080011bc7984 */ /* 0x000e280000000400 */
[----:B------:R-:W1:Y:S01]  /*7620*/  MUFU.EX2 R25, R25 ;  /* 0x0000001900197308 */ /* 0x000e620000000800 */
[C---:B----4-:R-:W-:Y:S01]  /*7630*/  FMUL.FTZ R126, R21.reuse, R126 ;  /* 0x0000007e157e7220 */ /* 0x050fe20000410000 */
[----:B------:R-:W-:Y:S01]  /*7640*/  FMUL.FTZ R127, R21, R127 ;  /* 0x0000007f157f7220 */ /* 0x000fe20000410000 */
[----:B------:R-:W-:Y:S01]  /*7650*/  PRMT R107, RZ, 0x7610, R107 ;  /* 0x00007610ff6b7816 */ /* 0x000fe2000000006b */
[----:B------:R-:W-:Y:S04]  /*7660*/  LDS.U16 R184, [R17+0xc] ;  /* 0x00000c0011b87984 */ /* 0x000fe80000000400 */
[----:B------:R-:W4:Y:S01]  /*7670*/  MUFU.EX2 R24, R24 ;  /* 0x0000001800187308 */ /* 0x000f220000000800 */
[----:B------:R-:W5:Y:S01]  /*7680*/  LDS.U16 R185, [R17+0xe] ;  /* 0x00000e0011b97984 */ /* 0x000f620000000400 */
[----:B------:R-:W-:-:S03]  /*7690*/  SHF.L.U32 R58, R192, 0x10, RZ ;  /* 0x00000010c03a7819 */ /* 0x000fc600000006ff */
[----:B------:R-:W5:Y:S03]  /*76a0*/  LDS.U16 R182, [R17+0x10] ;  /* 0x0000100011b67984 */ /* 0x000f660000000400 */
[----:B------:R-:W2:Y:S01]  /*76b0*/  MUFU.EX2 R81, R81 ;  /* 0x0000005100517308 */ /* 0x000ea20000000800 */
[C---:B---3--:R-:W-:Y:S01]  /*76c0*/  FMUL.FTZ R91, R28.reuse, R91 ;  /* 0x0000005b1c5b7220 */ /* 0x048fe20000410000 */
[----:B------:R-:W-:Y:S01]  /*76d0*/  FMUL.FTZ R90, R28, R90 ;  /* 0x0000005a1c5a7220 */ /* 0x000fe20000410000 */
[CC--:B------:R-:W-:Y:S01]  /*76e0*/  FMUL.FTZ R28, R126.reuse, R114.reuse ;  /* 0x000000727e1c7220 */ /* 0x0c0fe20000410000 */
[----:B------:R-:W3:Y:S04]  /*76f0*/  LDS.U16 R183, [R17+0x12] ;  /* 0x0000120011b77984 */ /* 0x000ee80000000400 */
[----:B------:R2:W0:Y:S01]  /*7700*/  MUFU.EX2 R84, R77 ;  /* 0x0000004d00547308 */ /* 0x0004220000000800 */
[----:B------:R-:W-:Y:S01]  /*7710*/  FMUL.FTZ R21, R127, R114 ;  /* 0x000000727f157220 */ /* 0x000fe20000410000 */
[----:B------:R-:W3:Y:S04]  /*7720*/  LDS.U16 R179, [R17+0x14] ;  /* 0x0000140011b37984 */ /* 0x000ee80000000400 */
[----:B------:R-:W3:Y:S02]  /*7730*/  LDS.U16 R181, [R17+0x16] ;  /* 0x0000160011b57984 */ /* 0x000ee40000000400 */
[----:B------:R-:W0:Y:S02]  /*7740*/  MUFU.EX2 R43, R43 ;  /* 0x0000002b002b7308 */ /* 0x000e240000000800 */
[----:B------:R-:W3:Y:S04]  /*7750*/  LDS.U16 R174, [R17+0x18] ;  /* 0x0000180011ae7984 */ /* 0x000ee80000000400 */
[----:B------:R-:W3:Y:S02]  /*7760*/  LDS.U16 R176, [R17+0x1a] ;  /* 0x00001a0011b07984 */ /* 0x000ee40000000400 */
[----:B------:R-:W0:Y:S02]  /*7770*/  MUFU.EX2 R40, R40 ;  /* 0x0000002800287308 */ /* 0x000e240000000800 */
[----:B------:R-:W3:Y:S04]  /*7780*/  LDS.U16 R42, [R17+0x1c] ;  /* 0x00001c00112a7984 */ /* 0x000ee80000000400 */
[----:B------:R-:W-:Y:S02]  /*7790*/  LDS.U16 R39, [R17+0x20] ;  /* 0x0000200011277984 */ /* 0x000fe40000000400 */
[----:B------:R-:W0:Y:S02]  /*77a0*/  MUFU.EX2 R37, R37 ;  /* 0x0000002500257308 */ /* 0x000e240000000800 */
[----:B------:R-:W-:Y:S04]  /*77b0*/  LDS.U16 R36, [R17+0x24] ;  /* 0x0000240011247984 */ /* 0x000fe80000000400 */
[----:B------:R-:W-:Y:S02]  /*77c0*/  LDS.U16 R33, [R17+0x28] ;  /* 0x0000280011217984 */ /* 0x000fe40000000400 */
[----:B------:R-:W0:Y:S02]  /*77d0*/  MUFU.EX2 R34, R34 ;  /* 0x0000002200227308 */ /* 0x000e240000000800 */
[----:B------:R-:W-:Y:S04]  /*77e0*/  LDS.U16 R30, [R17+0x2c] ;  /* 0x00002c00111e7984 */ /* 0x000fe80000000400 */
[----:B------:R-:W-:Y:S02]  /*77f0*/  LDS.U16 R22, [R17+0x3a] ;  /* 0x00003a0011167984 */ /* 0x000fe40000000400 */
[----:B------:R-:W3:Y:S01]  /*7800*/  MUFU.EX2 R31, R31 ;  /* 0x0000001f001f7308 */ /* 0x000ee20000000800 */
[----:B------:R-:W-:Y:S01]  /*7810*/  FMUL.FTZ R112, R79, R112 ;  /* 0x000000704f707220 */ /* 0x000fe20000410000 */
[-C--:B------:R-:W-:Y:S01]  /*7820*/  FFMA.FTZ R28, R127, R115.reuse, R28 ;  /* 0x000000737f1c7223 */ /* 0x080fe2000001001c */
[----:B------:R-:W-:Y:S01]  /*7830*/  FFMA.FTZ R21, R126, R115, -R21 ;  /* 0x000000737e157223 */ /* 0x000fe20000010815 */
[----:B------:R-:W-:Y:S01]  /*7840*/  FMUL.FTZ R113, R79, R113 ;  /* 0x000000714f717220 */ /* 0x000fe20000410000 */
[C---:B-1----:R-:W-:Y:S01]  /*7850*/  FMUL.FTZ R89, R25.reuse, R89 ;  /* 0x0000005919597220 */ /* 0x042fe20000410000 */
[----:B------:R-:W-:Y:S01]  /*7860*/  FMUL.FTZ R88, R25, R88 ;  /* 0x0000005819587220 */ /* 0x000fe20000410000 */
[C---:B----4-:R-:W-:Y:S01]  /*7870*/  FMUL.FTZ R87, R24.reuse, R87 ;  /* 0x0000005718577220 */ /* 0x050fe20000410000 */
[----:B------:R-:W-:Y:S01]  /*7880*/  FMUL.FTZ R86, R24, R86 ;  /* 0x0000005618567220 */ /* 0x000fe20000410000 */
[----:B--2---:R-:W-:Y:S01]  /*7890*/  PRMT R77, RZ, 0x7610, R77 ;  /* 0x00007610ff4d7816 */ /* 0x004fe2000000004d */
[C---:B------:R-:W-:Y:S01]  /*78a0*/  FMUL.FTZ R109, R81.reuse, R109 ;  /* 0x0000006d516d7220 */ /* 0x040fe20000410000 */
[----:B------:R-:W-:Y:S01]  /*78b0*/  PRMT R78, RZ, 0x7610, R78 ;  /* 0x00007610ff4e7816 */ /* 0x000fe2000000004e */
[----:B------:R-:W-:Y:S01]  /*78c0*/  FMUL.FTZ R108, R81, R108 ;  /* 0x0000006c516c7220 */ /* 0x000fe20000410000 */
[----:B------:R-:W-:Y:S01]  /*78d0*/  PRMT R79, RZ, 0x7610, R79 ;  /* 0x00007610ff4f7816 */ /* 0x000fe2000000004f */
[C---:B------:R-:W-:Y:S01]  /*78e0*/  FMUL.FTZ R24, R112.reuse, R28 ;  /* 0x0000001c70187220 */ /* 0x040fe20000410000 */
[----:B------:R-:W-:Y:S01]  /*78f0*/  FMUL.FTZ R25, R112, R21 ;  /* 0x0000001570197220 */ /* 0x000fe20000410000 */
[----:B------:R-:W-:Y:S01]  /*7900*/  SHF.L.U32 R83, R83, 0x10, RZ ;  /* 0x0000001053537819 */ /* 0x000fe200000006ff */
[----:B------:R-:W-:Y:S01]  /*7910*/  FMUL.FTZ R228, R152, R82 ;  /* 0x0000005298e47220 */ /* 0x000fe20000410000 */
[----:B------:R-:W-:Y:S01]  /*7920*/  SHF.L.U32 R81, R190, 0x10, RZ ;  /* 0x00000010be517819 */ /* 0x000fe200000006ff */
[----:B0-----:R-:W-:Y:S01]  /*7930*/  FMUL.FTZ R85, R84, R85 ;  /* 0x0000005554557220 */ /* 0x001fe20000410000 */
[C---:B------:R-:W-:Y:S01]  /*7940*/  FMUL.FTZ R101, R43.reuse, R101 ;  /* 0x000000652b657220 */ /* 0x040fe20000410000 */
[----:B------:R-:W-:Y:S01]  /*7950*/  FMUL.FTZ R100, R43, R100 ;  /* 0x000000642b647220 */ /* 0x000fe20000410000 */
[C---:B------:R-:W-:Y:S01]  /*7960*/  FMUL.FTZ R99, R40.reuse, R99 ;  /* 0x0000006328637220 */ /* 0x040fe20000410000 */
[----:B------:R-:W-:Y:S01]  /*7970*/  FMUL.FTZ R98, R40, R98 ;  /* 0x0000006228627220 */ /* 0x000fe20000410000 */
[C---:B------:R-:W-:Y:S01]  /*7980*/  FMUL.FTZ R97, R37.reuse, R97 ;  /* 0x0000006125617220 */ /* 0x040fe20000410000 */
[----:B------:R-:W-:Y:S01]  /*7990*/  FMUL.FTZ R96, R37, R96 ;  /* 0x0000006025607220 */ /* 0x000fe20000410000 */
[C---:B------:R-:W-:Y:S01]  /*79a0*/  FMUL.FTZ R95, R34.reuse, R95 ;  /* 0x0000005f225f7220 */ /* 0x040fe20000410000 */
[----:B------:R-:W-:Y:S01]  /*79b0*/  FMUL.FTZ R94, R34, R94 ;  /* 0x0000005e225e7220 */ /* 0x000fe20000410000 */
[C---:B---3--:R-:W-:Y:S01]  /*79c0*/  FMUL.FTZ R93, R31.reuse, R93 ;  /* 0x0000005d1f5d7220 */ /* 0x048fe20000410000 */
[----:B------:R-:W-:Y:S01]  /*79d0*/  FMUL.FTZ R92, R31, R92 ;  /* 0x0000005c1f5c7220 */ /* 0x000fe20000410000 */
[----:B------:R-:W-:Y:S01]  /*79e0*/  FMUL.FTZ R84, R84, R27 ;  /* 0x0000001b54547220 */ /* 0x000fe20000410000 */
[C---:B------:R-:W-:Y:S01]  /*79f0*/  FFMA.FTZ R187, R113.reuse, R21, -R24 ;  /* 0x0000001571bb7223 */ /* 0x040fe20000010818 */
[----:B------:R-:W-:Y:S01]  /*7a00*/  FFMA.FTZ R186, R113, R28, R25 ;  /* 0x0000001c71ba7223 */ /* 0x000fe20000010019 */
[----:B------:R-:W2:Y:S01]  /*7a10*/  @!P2 LDG.E.U16 R77, desc[UR52][R18.64+0x6c0] ;  /* 0x0006c034124da981 */ /* 0x000ea2000c1e1500 */
[----:B------:R-:W-:Y:S01]  /*7a20*/  SHF.L.U32 R80, R80, 0x10, RZ ;  /* 0x0000001050507819 */ /* 0x000fe200000006ff */
[----:B------:R-:W-:Y:S01]  /*7a30*/  FMUL.FTZ R190, R152, R83 ;  /* 0x0000005398be7220 */ /* 0x000fe20000410000 */
[----:B------:R-:W-:Y:S01]  /*7a40*/  FMUL.FTZ R228, R81, R228 ;  /* 0x000000e451e47220 */ /* 0x000fe20000410000 */
[----:B------:R-:W3:Y:S04]  /*7a50*/  @!P3 LDG.E.U16 R78, desc[UR52][R18.64+0x700] ;  /* 0x00070034124eb981 */ /* 0x000ee8000c1e1500 */
[----:B------:R-:W4:Y:S04]  /*7a60*/  @!P4 LDG.E.U16 R79, desc[UR52][R18.64+0x740] ;  /* 0x00074034124fc981 */ /* 0x000f28000c1e1500 */
[----:B------:R-:W4:Y:S04]  /*7a70*/  @!P5 LDG.E.U16 R106, desc[UR52][R18.64+0x780] ;  /* 0x00078034126ad981 */ /* 0x000f28000c1e1500 */
[----:B------:R0:W4:Y:S01]  /*7a80*/  @!P1 LDG.E.U16 R107, desc[UR52][R18.64+0x7c0] ;  /* 0x0007c034126b9981 */ /* 0x000122000c1e1500 */
[----:B------:R-:W-:-:S03]  /*7a90*/  SHF.L.U32 R59, R59, 0x10, RZ ;  /* 0x000000103b3b7819 */ /* 0x000fc600000006ff */
[----:B------:R-:W1:Y:S04]  /*7aa0*/  LDS.U16 R43, [R17+0x1e] ;  /* 0x00001e00112b7984 */ /* 0x000e680000000400 */
[----:B------:R-:W1:Y:S04]  /*7ab0*/  LDS.U16 R40, [R17+0x22] ;  /* 0x0000220011287984 */ /* 0x000e680000000400 */
[----:B------:R-:W2:Y:S04]  /*7ac0*/  LDS.U16 R37, [R17+0x26] ;  /* 0x0000260011257984 */ /* 0x000ea80000000400 */
[----:B------:R-:W2:Y:S04]  /*7ad0*/  LDS.U16 R34, [R17+0x2a] ;  /* 0x00002a0011227984 */ /* 0x000ea80000000400 */
[----:B------:R-:W2:Y:S04]  /*7ae0*/  LDS.U16 R31, [R17+0x2e] ;  /* 0x00002e00111f7984 */ /* 0x000ea80000000400 */
[----:B------:R-:W-:Y:S04]  /*7af0*/  LDS.U16 R27, [R17+0x30] ;  /* 0x00003000111b7984 */ /* 0x000fe80000000400 */
[----:B------:R-:W2:Y:S04]  /*7b00*/  LDS.U16 R28, [R17+0x32] ;  /* 0x00003200111c7984 */ /* 0x000ea80000000400 */
[----:B------:R-:W-:Y:S04]  /*7b10*/  LDS.U16 R24, [R17+0x34] ;  /* 0x0000340011187984 */ /* 0x000fe80000000400 */
[----:B------:R-:W2:Y:S04]  /*7b20*/  LDS.U16 R25, [R17+0x36] ;  /* 0x0000360011197984 */ /* 0x000ea80000000400 */
[----:B------:R-:W2:Y:S04]  /*7b30*/  LDS.U16 R21, [R17+0x38] ;  /* 0x0000380011157984 */ /* 0x000ea80000000400 */
[----:B0-----:R-:W0:Y:S04]  /*7b40*/  LDS.U16 R19, [R17+0x3c] ;  /* 0x00003c0011137984 */ /* 0x001e280000000400 */
[----:B------:R-:W0:Y:S01]  /*7b50*/  LDS.U16 R18, [R17+0x3e] ;  /* 0x00003e0011127984 */ /* 0x000e220000000400 */
[----:B------:R-:W-:-:S03]  /*7b60*/  FMUL.FTZ R191, R151, R80 ;  /* 0x0000005097bf7220 */ /* 0x000fc60000410000 */
[----:B------:R1:W-:Y:S01]  /*7b70*/  STS.U16 [R55+0x2100], R178 ;  /* 0x002100b237007388 */ /* 0x0003e20000000400 */
[----:B------:R-:W-:-:S03]  /*7b80*/  FMUL.FTZ R227, R81, R190 ;  /* 0x000000be51e37220 */ /* 0x000fc60000410000 */
[----:B------:R1:W-:Y:S04]  /*7b90*/  STS.U16 [R57+0x2140], R180 ;  /* 0x002140b439007388 */ /* 0x0003e80000000400 */
[----:B------:R1:W-:Y:S01]  /*7ba0*/  STS.U16 [R56+0x2180], R177 ;  /* 0x002180b138007388 */ /* 0x0003e20000000400 */
[----:B------:R-:W-:Y:S01]  /*7bb0*/  FMUL.FTZ R191, R58, R191 ;  /* 0x000000bf3abf7220 */ /* 0x000fe20000410000 */
[----:B-1----:R-:W-:Y:S01]  /*7bc0*/  FMUL.FTZ R55, R151, R59 ;  /* 0x0000003b97377220 */ /* 0x002fe20000410000 */
[----:B------:R-:W-:Y:S01]  /*7bd0*/  FMUL.FTZ R178, R110, R186 ;  /* 0x000000ba6eb27220 */ /* 0x000fe20000410000 */
[-C--:B------:R-:W-:Y:S01]  /*7be0*/  FMUL.FTZ R57, R227, R114.reuse ;  /* 0x00000072e3397220 */ /* 0x080fe20000410000 */
[----:B------:R-:W-:-:S04]  /*7bf0*/  FMUL.FTZ R56, R228, R114 ;  /* 0x00000072e4387220 */ /* 0x000fc80000410000 */
[----:B------:R-:W-:Y:S01]  /*7c00*/  FFMA.FTZ R56, R227, R115, -R56 ;  /* 0x00000073e3387223 */ /* 0x000fe20000010838 */
[----:B------:R-:W-:Y:S01]  /*7c10*/  FMUL.FTZ R192, R58, R55 ;  /* 0x000000373ac07220 */ /* 0x000fe20000410000 */
[----:B------:R-:W-:Y:S02]  /*7c20*/  FFMA.FTZ R57, R228, R115, R57 ;  /* 0x00000073e4397223 */ /* 0x000fe40000010039 */
[----:B------:R-:W-:Y:S01]  /*7c30*/  FADD.FTZ R56, R191, R56 ;  /* 0x00000038bf387221 */ /* 0x000fe20000010000 */
[CC--:B------:R-:W-:Y:S01]  /*7c40*/  FFMA.FTZ R177, R111.reuse, R187.reuse, -R178 ;  /* 0x000000bb6fb17223 */ /* 0x0c0fe200000108b2 */
[----:B------:R-:W-:Y:S01]  /*7c50*/  FMUL.FTZ R178, R110, R187 ;  /* 0x000000bb6eb27220 */ /* 0x000fe20000410000 */
[----:B------:R-:W-:Y:S01]  /*7c60*/  FADD.FTZ R57, R192, R57 ;  /* 0x00000039c0397221 */ /* 0x000fe20000010000 */
[C---:B------:R-:W-:Y:S02]  /*7c70*/  FMUL.FTZ R180, R112.reuse, R56 ;  /* 0x0000003870b47220 */ /* 0x040fe40000410000 */
[----:B------:R-:W-:Y:S01]  /*7c80*/  FFMA.FTZ R186, R111, R186, R178 ;  /* 0x000000ba6fba7223 */ /* 0x000fe200000100b2 */
[-C--:B------:R-:W-:Y:S01]  /*7c90*/  FMUL.FTZ R178, R112, R57.reuse ;  /* 0x0000003970b27220 */ /* 0x080fe20000410000 */
[----:B------:R-:W-:Y:S01]  /*7ca0*/  FFMA.FTZ R180, R113, R57, R180 ;  /* 0x0000003971b47223 */ /* 0x000fe200000100b4 */
[----:B------:R-:W-:-:S02]  /*7cb0*/  SHF.L.U32 R57, R189, 0x10, RZ ;  /* 0x00000010bd397819 */ /* 0x000fc400000006ff */
[----:B------:R-:W2:Y:S01]  /*7cc0*/  LDL R189, [R1+0x1c] ;  /* 0x00001c0001bd7983 */ /* 0x000ea20000100800 */
[----:B------:R-:W-:Y:S01]  /*7cd0*/  FFMA.FTZ R187, R113, R56, -R178 ;  /* 0x0000003871bb7223 */ /* 0x000fe200000108b2 */
[----:B------:R-:W-:Y:S01]  /*7ce0*/  SHF.L.U32 R56, R188, 0x10, RZ ;  /* 0x00000010bc387819 */ /* 0x000fe200000006ff */
[----:B------:R-:W-:Y:S01]  /*7cf0*/  FMUL.FTZ R178, R150, R57 ;  /* 0x0000003996b27220 */ /* 0x000fe20000410000 */
[----:B------:R-:W-:-:S03]  /*7d00*/  SHF.L.U32 R55, R194, 0x10, RZ ;  /* 0x00000010c2377819 */ /* 0x000fc600000006ff */
[----:B------:R-:W-:Y:S02]  /*7d10*/  FMUL.FTZ R194, R150, R56 ;  /* 0x0000003896c27220 */ /* 0x000fe40000410000 */
[C---:B------:R-:W-:Y:S02]  /*7d20*/  FMUL.FTZ R193, R55.reuse, R178 ;  /* 0x000000b237c17220 */ /* 0x040fe40000410000 */
[----:B------:R-:W-:Y:S02]  /*7d30*/  FMUL.FTZ R194, R55, R194 ;  /* 0x000000c237c27220 */ /* 0x000fe40000410000 */
[----:B------:R-:W-:Y:S01]  /*7d40*/  FADD.FTZ R180, R193, R180 ;  /* 0x000000b4c1b47221 */ /* 0x000fe20000010000 */
[----:B-----5:R1:W-:Y:S01]  /*7d50*/  STS.U16 [R54+0x21c0], R53 ;  /* 0x0021c03536007388 */ /* 0x0203e20000000400 */
[----:B------:R-:W-:-:S03]  /*7d60*/  FADD.FTZ R187, R194, R187 ;  /* 0x000000bbc2bb7221 */ /* 0x000fc60000010000 */
[----:B------:R5:W-:Y:S01]  /*7d70*/  STS.U16 [R51+0x2200], R52 ;  /* 0x0022003433007388 */ /* 0x000be20000000400 */
[C---:B-1----:R-:W-:Y:S01]  /*7d80*/  FMUL.FTZ R54, R110.reuse, R180 ;  /* 0x000000b46e367220 */ /* 0x042fe20000410000 */
[----:B-----5:R-:W-:-:S03]  /*7d90*/  FMUL.FTZ R51, R110, R187 ;  /* 0x000000bb6e337220 */ /* 0x020fc60000410000 */
[----:B------:R-:W-:Y:S01]  /*7da0*/  FFMA.FTZ R187, R111, R187, -R54 ;  /* 0x000000bb6fbb7223 */ /* 0x000fe20000010836 */
[----:B------:R-:W-:Y:S02]  /*7db0*/  SHF.L.U32 R54, R185, 0x10, RZ ;  /* 0x00000010b9367819 */ /* 0x000fe400000006ff */
[----:B------:R-:W-:Y:S02]  /*7dc0*/  SHF.L.U32 R53, R184, 0x10, RZ ;  /* 0x00000010b8357819 */ /* 0x000fe400000006ff */
[----:B------:R-:W-:Y:S01]  /*7dd0*/  SHF.L.U32 R52, R195, 0x10, RZ ;  /* 0x00000010c3347819 */ /* 0x000fe200000006ff */
[----:B------:R-:W-:Y:S01]  /*7de0*/  FMUL.FTZ R195, R149, R54 ;  /* 0x0000003695c37220 */ /* 0x000fe20000410000 */
[----:B------:R-:W-:Y:S01]  /*7df0*/  FFMA.FTZ R180, R111, R180, R51 ;  /* 0x000000b46fb47223 */ /* 0x000fe20000010033 */
[----:B------:R-:W-:Y:S01]  /*7e00*/  FMUL.FTZ R51, R149, R53 ;  /* 0x0000003595337220 */ /* 0x000fe20000410000 */
[----:B------:R-:W5:Y:S01]  /*7e10*/  LDL R185, [R1+0x18] ;  /* 0x0000180001b97983 */ /* 0x000f620000100800 */
[----:B------:R-:W-:Y:S01]  /*7e20*/  FMUL.FTZ R195, R52, R195 ;  /* 0x000000c334c37220 */ /* 0x000fe20000410000 */
[----:B------:R-:W-:Y:S01]  /*7e30*/  FMUL.FTZ R188, R108, R177 ;  /* 0x000000b16cbc7220 */ /* 0x000fe20000410000 */
[----:B------:R-:W-:-:S02]  /*7e40*/  FMUL.FTZ R196, R52, R51 ;  /* 0x0000003334c47220 */ /* 0x000fc40000410000 */
[----:B------:R-:W-:Y:S01]  /*7e50*/  FADD.FTZ R180, R195, R180 ;  /* 0x000000b4c3b47221 */ /* 0x000fe20000010000 */
[----:B------:R1:W-:Y:S01]  /*7e60*/  STS.U16 [R49+0x2240], R50 ;  /* 0x0022403231007388 */ /* 0x0003e20000000400 */
[----:B------:R-:W-:Y:S01]  /*7e70*/  FADD.FTZ R187, R196, R187 ;  /* 0x000000bbc4bb7221 */ /* 0x000fe20000010000 */
[-C--:B------:R-:W-:Y:S01]  /*7e80*/  FMUL.FTZ R178, R108, R186.reuse ;  /* 0x000000ba6cb27220 */ /* 0x080fe20000410000 */
[----:B------:R-:W-:-:S03]  /*7e90*/  FFMA.FTZ R188, R109, R186, R188 ;  /* 0x000000ba6dbc7223 */ /* 0x000fc600000100bc */
[C---:B------:R-:W-:Y:S01]  /*7ea0*/  FFMA.FTZ R178, R109.reuse, R177, -R178 ;  /* 0x000000b16db27223 */ /* 0x040fe200000108b2 */
[C---:B-1----:R-:W-:Y:S01]  /*7eb0*/  FMUL.FTZ R50, R108.reuse, R180 ;  /* 0x000000b46c327220 */ /* 0x042fe20000410000 */
[-C--:B------:R-:W-:Y:S01]  /*7ec0*/  FMUL.FTZ R49, R108, R187.reuse ;  /* 0x000000bb6c317220 */ /* 0x080fe20000410000 */
[----:B------:R-:W-:Y:S02]  /*7ed0*/  FMUL.FTZ R184, R104, R188 ;  /* 0x000000bc68b87220 */ /* 0x000fe40000410000 */
[----:B------:R-:W-:Y:S01]  /*7ee0*/  FFMA.FTZ R187, R109, R187, -R50 ;  /* 0x000000bb6dbb7223 */ /* 0x000fe20000010832 */
[----:B------:R-:W-:Y:S01]  /*7ef0*/  SHF.L.U32 R50, R182, 0x10, RZ ;  /* 0x00000010b6327819 */ /* 0x000fe200000006ff */
[----:B------:R-:W-:Y:S01]  /*7f00*/  FFMA.FTZ R177, R105, R178, -R184 ;  /* 0x000000b269b17223 */ /* 0x000fe200000108b8 */
[----:B------:R-:W-:Y:S01]  /*7f10*/  FFMA.FTZ R180, R109, R180, R49 ;  /* 0x000000b46db47223 */ /* 0x000fe20000010031 */
[----:B------:R-:W-:Y:S01]  /*7f20*/  FMUL.FTZ R178, R104, R178 ;  /* 0x000000b268b27220 */ /* 0x000fe20000410000 */
[----:B------:R-:W-:Y:S01]  /*7f30*/  SHF.L.U32 R51, R183, 0x10, RZ ;  /* 0x00000010b7337819 */ /* 0x000fe200000006ff */
[----:B------:R-:W-:Y:S01]  /*7f40*/  FMUL.FTZ R198, R148, R50 ;  /* 0x0000003294c67220 */ /* 0x000fe20000410000 */
[----:B------:R-:W3:Y:S01]  /*7f50*/  LDL R184, [R1+0x14] ;  /* 0x0000140001b87983 */ /* 0x000ee20000100800 */
[----:B------:R-:W-:-:S02]  /*7f60*/  FFMA.FTZ R188, R105, R188, R178 ;  /* 0x000000bc69bc7223 */ /* 0x000fc400000100b2 */
[----:B------:R-:W-:Y:S01]  /*7f70*/  FMUL.FTZ R178, R148, R51 ;  /* 0x0000003394b27220 */ /* 0x000fe20000410000 */
[----:B------:R-:W-:Y:S04]  /*7f80*/  STS.U16 [R48+0x2280], R175 ;  /* 0x002280af30007388 */ /* 0x000fe80000000400 */
[----:B------:R1:W-:Y:S02]  /*7f90*/  STS.U16 [R46+0x22c0], R47 ;  /* 0x0022c02f2e007388 */ /* 0x0003e40000000400 */
[----:B-1----:R-:W-:Y:S02]  /*7fa0*/  SHF.L.U32 R47, R179, 0x10, RZ ;  /* 0x00000010b32f7819 */ /* 0x002fe400000006ff */
[----:B------:R-:W-:Y:S04]  /*7fb0*/  STS.U16 [R44+0x2300], R45 ;  /* 0x0023002d2c007388 */ /* 0x000fe80000000400 */
[----:B------:R-:W-:Y:S04]  /*7fc0*/  STS.U16 [R41+0x2340], R172 ;  /* 0x002340ac29007388 */ /* 0x000fe80000000400 */
[----:B------:R1:W-:Y:S04]  /*7fd0*/  STS.U16 [R170+0x2380], R173 ;  /* 0x002380adaa007388 */ /* 0x0003e80000000400 */
[----:B-1----:R-:W4:Y:S01]  /*7fe0*/  LDL R173, [R1+0xc] ;  /* 0x00000c0001ad7983 */ /* 0x002f220000100800 */
[----:B--2---:R-:W-:-:S05]  /*7ff0*/  SHF.L.U32 R49, R189, 0x10, RZ ;  /* 0x00000010bd317819 */ /* 0x004fca00000006ff */
[C---:B------:R-:W-:Y:S01]  /*8000*/  FMUL.FTZ R198, R49.reuse, R198 ;  /* 0x000000c631c67220 */ /* 0x040fe20000410000 */
[----:B------:R-:W-:-:S03]  /*8010*/  FMUL.FTZ R197, R49, R178 ;  /* 0x000000b231c57220 */ /* 0x000fc60000410000 */
[----:B------:R-:W-:Y:S01]  /*8020*/  FADD.FTZ R187, R198, R187 ;  /* 0x000000bbc6bb7221 */ /* 0x000fe20000010000 */
[----:B------:R-:W-:-:S03]  /*8030*/  FADD.FTZ R180, R197, R180 ;  /* 0x000000b4c5b47221 */ /* 0x000fc60000010000 */
[C---:B------:R-:W-:Y:S01]  /*8040*/  FMUL.FTZ R179, R104.reuse, R187 ;  /* 0x000000bb68b37220 */ /* 0x040fe20000410000 */
[----:B------:R-:W-:-:S03]  /*8050*/  FMUL.FTZ R46, R104, R180 ;  /* 0x000000b4682e7220 */ /* 0x000fc60000410000 */
[----:B------:R-:W-:Y:S02]  /*8060*/  FFMA.FTZ R180, R105, R180, R179 ;  /* 0x000000b469b47223 */ /* 0x000fe400000100b3 */
[----:B------:R-:W2:Y:S01]  /*8070*/  LDL R179, [R1+0x10] ;  /* 0x0000100001b37983 */ /* 0x000ea20000100800 */
[----:B------:R-:W-:Y:S01]  /*8080*/  SHF.L.U32 R48, R181, 0x10, RZ ;  /* 0x00000010b5307819 */ /* 0x000fe200000006ff */
[----:B------:R-:W-:Y:S01]  /*8090*/  FMUL.FTZ R183, R102, R177 ;  /* 0x000000b166b77220 */ /* 0x000fe20000410000 */
[----:B------:R-:W-:Y:S01]  /*80a0*/  SHF.L.U32 R181, R154, 0x10, RZ ;  /* 0x000000109ab57819 */ /* 0x000fe200000006ff */
[----:B------:R-:W-:Y:S01]  /*80b0*/  FMUL.FTZ R182, R102, R188 ;  /* 0x000000bc66b67220 */ /* 0x000fe20000410000 */
[C---:B------:R-:W-:Y:S01]  /*80c0*/  FMUL.FTZ R200, R147.reuse, R47 ;  /* 0x0000002f93c87220 */ /* 0x040fe20000410000 */
[----:B------:R-:W-:Y:S01]  /*80d0*/  FMUL.FTZ R199, R147, R48 ;  /* 0x0000003093c77220 */ /* 0x000fe20000410000 */
[C---:B------:R-:W-:Y:S01]  /*80e0*/  FFMA.FTZ R175, R103.reuse, R188, R183 ;  /* 0x000000bc67af7223 */ /* 0x040fe200000100b7 */
[----:B------:R-:W-:Y:S01]  /*80f0*/  FFMA.FTZ R177, R103, R177, -R182 ;  /* 0x000000b167b17223 */ /* 0x000fe200000108b6 */
[----:B------:R-:W-:Y:S01]  /*8100*/  FFMA.FTZ R187, R105, R187, -R46 ;  /* 0x000000bb69bb7223 */ /* 0x000fe2000001082e */
[C---:B------:R-:W-:Y:S01]  /*8110*/  FMUL.FTZ R199, R181.reuse, R199 ;  /* 0x000000c7b5c77220 */ /* 0x040fe20000410000 */
[----:B------:R-:W-:Y:S01]  /*8120*/  FMUL.FTZ R200, R181, R200 ;  /* 0x000000c8b5c87220 */ /* 0x000fe20000410000 */
[C---:B------:R-:W-:Y:S01]  /*8130*/  FMUL.FTZ R178, R100.reuse, R175 ;  /* 0x000000af64b27220 */ /* 0x040fe20000410000 */
[-C--:B------:R-:W-:Y:S01]  /*8140*/  FMUL.FTZ R46, R100, R177.reuse ;  /* 0x000000b1642e7220 */ /* 0x080fe20000410000 */
[----:B------:R-:W-:Y:S01]  /*8150*/  FADD.FTZ R180, R199, R180 ;  /* 0x000000b4c7b47221 */ /* 0x000fe20000010000 */
[----:B------:R-:W-:Y:S01]  /*8160*/  FADD.FTZ R187, R200, R187 ;  /* 0x000000bbc8bb7221 */ /* 0x000fe20000010000 */
[C---:B------:R-:W-:Y:S01]  /*8170*/  FFMA.FTZ R178, R101.reuse, R177, -R178 ;  /* 0x000000b165b27223 */ /* 0x040fe200000108b2 */
[----:B------:R-:W-:Y:S01]  /*8180*/  FFMA.FTZ R177, R101, R175, R46 ;  /* 0x000000af65b17223 */ /* 0x000fe2000001002e */
[C---:B------:R-:W-:Y:S01]  /*8190*/  FMUL.FTZ R44, R102.reuse, R180 ;  /* 0x000000b4662c7220 */ /* 0x040fe20000410000 */
[----:B------:R-:W-:Y:S01]  /*81a0*/  FMUL.FTZ R175, R102, R187 ;  /* 0x000000bb66af7220 */ /* 0x000fe20000410000 */
[----:B------:R-:W-:-:S02]  /*81b0*/  SHF.L.U32 R45, R174, 0x10, RZ ;  /* 0x00000010ae2d7819 */ /* 0x000fc400000006ff */
[C---:B------:R-:W-:Y:S01]  /*81c0*/  FFMA.FTZ R187, R103.reuse, R187, -R44 ;  /* 0x000000bb67bb7223 */ /* 0x040fe2000001082c */
[----:B------:R-:W-:Y:S01]  /*81d0*/  SHF.L.U32 R46, R176, 0x10, RZ ;  /* 0x00000010b02e7819 */ /* 0x000fe200000006ff */
[----:B------:R-:W-:Y:S01]  /*81e0*/  FFMA.FTZ R180, R103, R180, R175 ;  /* 0x000000b467b47223 */ /* 0x000fe200000100af */
[----:B-----5:R-:W-:Y:S01]  /*81f0*/  SHF.L.U32 R44, R185, 0x10, RZ ;  /* 0x00000010b92c7819 */ /* 0x020fe200000006ff */
[C---:B------:R-:W-:Y:S02]  /*8200*/  FMUL.FTZ R175, R146.reuse, R45 ;  /* 0x0000002d92af7220 */ /* 0x040fe40000410000 */
[----:B------:R-:W-:Y:S02]  /*8210*/  FMUL.FTZ R201, R146, R46 ;  /* 0x0000002e92c97220 */ /* 0x000fe40000410000 */
[C---:B------:R-:W-:Y:S02]  /*8220*/  FMUL.FTZ R202, R44.reuse, R175 ;  /* 0x000000af2cca7220 */ /* 0x040fe40000410000 */
[----:B------:R-:W-:-:S02]  /*8230*/  FMUL.FTZ R201, R44, R201 ;  /* 0x000000c92cc97220 */ /* 0x000fc40000410000 */
[----:B------:R-:W-:Y:S02]  /*8240*/  FADD.FTZ R187, R202, R187 ;  /* 0x000000bbcabb7221 */ /* 0x000fe40000010000 */
[----:B------:R-:W-:Y:S01]  /*8250*/  FADD.FTZ R180, R201, R180 ;  /* 0x000000b4c9b47221 */ /* 0x000fe20000010000 */
[----:B------:R-:W-:Y:S01]  /*8260*/  SHF.L.U32 R42, R42, 0x10, RZ ;  /* 0x000000102a2a7819 */ /* 0x000fe200000006ff */
[----:B------:R-:W-:Y:S01]  /*8270*/  FMUL.FTZ R41, R100, R187 ;  /* 0x000000bb64297220 */ /* 0x000fe20000410000 */
[----:B------:R-:W-:Y:S01]  /*8280*/  FMUL.FTZ R174, R98, R177 ;  /* 0x000000b162ae7220 */ /* 0x000fe20000410000 */
[-C--:B------:R-:W-:Y:S01]  /*8290*/  FMUL.FTZ R176, R100, R180.reuse ;  /* 0x000000b464b07220 */ /* 0x080fe20000410000 */
[----:B------:R-:W-:Y:S01]  /*82a0*/  SHF.L.U32 R43, R43, 0x10, RZ ;  /* 0x000000102b2b7819 */ /* 0x000fe200000006ff */
[----:B------:R-:W-:Y:S01]  /*82b0*/  FFMA.FTZ R180, R101, R180, R41 ;  /* 0x000000b465b47223 */ /* 0x000fe20000010029 */
[----:B------:R-:W-:Y:S01]  /*82c0*/  FMUL.FTZ R204, R145, R42 ;  /* 0x0000002a91cc7220 */ /* 0x000fe20000410000 */
[----:B---3--:R-:W-:Y:S01]  /*82d0*/  SHF.L.U32 R41, R184, 0x10, RZ ;  /* 0x00000010b8297819 */ /* 0x008fe200000006ff */
[-C--:B------:R-:W-:Y:S01]  /*82e0*/  FFMA.FTZ R174, R99, R178.reuse, -R174 ;  /* 0x000000b263ae7223 */ /* 0x080fe200000108ae */
[----:B------:R-:W-:Y:S01]  /*82f0*/  FFMA.FTZ R187, R101, R187, -R176 ;  /* 0x000000bb65bb7223 */ /* 0x000fe200000108b0 */
[----:B------:R-:W-:Y:S01]  /*8300*/  FMUL.FTZ R178, R98, R178 ;  /* 0x000000b262b27220 */ /* 0x000fe20000410000 */
[----:B------:R-:W-:Y:S01]  /*8310*/  FMUL.FTZ R176, R145, R43 ;  /* 0x0000002b91b07220 */ /* 0x000fe20000410000 */
[----:B------:R-:W-:-:S02]  /*8320*/  FMUL.FTZ R204, R41, R204 ;  /* 0x000000cc29cc7220 */ /* 0x000fc40000410000 */
[----:B------:R-:W-:Y:S01]  /*8330*/  FFMA.FTZ R172, R99, R177, R178 ;  /* 0x000000b163ac7223 */ /* 0x000fe200000100b2 */
[----:B------:R-:W-:Y:S01]  /*8340*/  FMUL.FTZ R203, R41, R176 ;  /* 0x000000b029cb7220 */ /* 0x000fe20000410000 */
[----:B------:R-:W-:Y:S01]  /*8350*/  FADD.FTZ R187, R204, R187 ;  /* 0x000000bbccbb7221 */ /* 0x000fe20000010000 */
[----:B------:R1:W-:Y:S01]  /*8360*/  STS.U16 [R38+0x23c0], R171 ;  /* 0x0023c0ab26007388 */ /* 0x0003e20000000400 */
[----:B------:R-:W-:Y:S01]  /*8370*/  FMUL.FTZ R176, R96, R172 ;  /* 0x000000ac60b07220 */ /* 0x000fe20000410000 */
[----:B------:R-:W-:Y:S01]  /*8380*/  FADD.FTZ R180, R203, R180 ;  /* 0x000000b4cbb47221 */ /* 0x000fe20000010000 */
[----:B------:R-:W-:Y:S02]  /*8390*/  SHF.L.U32 R39, R39, 0x10, RZ ;  /* 0x0000001027277819 */ /* 0x000fe400000006ff */
[----:B------:R-:W-:Y:S01]  /*83a0*/  SHF.L.U32 R40, R40, 0x10, RZ ;  /* 0x0000001028287819 */ /* 0x000fe200000006ff */
[C---:B------:R-:W-:Y:S01]  /*83b0*/  FMUL.FTZ R170, R98.reuse, R180 ;  /* 0x000000b462aa7220 */ /* 0x040fe20000410000 */
[----:B-1----:R-:W-:Y:S01]  /*83c0*/  FMUL.FTZ R171, R98, R187 ;  /* 0x000000bb62ab7220 */ /* 0x002fe20000410000 */
[----:B------:R-:W-:-:S02]  /*83d0*/  FFMA.FTZ R175, R97, R174, -R176 ;  /* 0x000000ae61af7223 */ /* 0x000fc400000108b0 */
[----:B------:R-:W3:Y:S01]  /*83e0*/  LDL R176, [R1+0x8] ;  /* 0x0000080001b07983 */ /* 0x000ee20000100800 */
[C---:B------:R-:W-:Y:S01]  /*83f0*/  FFMA.FTZ R180, R99.reuse, R180, R171 ;  /* 0x000000b463b47223 */ /* 0x040fe200000100ab */
[C---:B------:R-:W-:Y:S01]  /*8400*/  FMUL.FTZ R171, R144.reuse, R39 ;  /* 0x0000002790ab7220 */ /* 0x040fe20000410000 */
[----:B------:R-:W-:Y:S01]  /*8410*/  FMUL.FTZ R205, R144, R40 ;  /* 0x0000002890cd7220 */ /* 0x000fe20000410000 */
[----:B------:R-:W-:Y:S01]  /*8420*/  FFMA.FTZ R187, R99, R187, -R170 ;  /* 0x000000bb63bb7223 */ /* 0x000fe200000108aa */
[----:B------:R-:W-:Y:S01]  /*8430*/  FMUL.FTZ R174, R96, R174 ;  /* 0x000000ae60ae7220 */ /* 0x000fe20000410000 */
[----:B------:R1:W-:Y:S03]  /*8440*/  STS.U16 [R35+0x2400], R168 ;  /* 0x002400a823007388 */ /* 0x0003e60000000400 */
[----:B------:R-:W-:Y:S01]  /*8450*/  FFMA.FTZ R174, R97, R172, R174 ;  /* 0x000000ac61ae7223 */ /* 0x000fe200000100ae */
[----:B------:R-:W-:-:S04]  /*8460*/  FMUL.FTZ R172, R94, R175 ;  /* 0x000000af5eac7220 */ /* 0x000fc80000410000 */
[----:B-1----:R-:W-:Y:S01]  /*8470*/  FFMA.FTZ R168, R95, R174, R172 ;  /* 0x000000ae5fa87223 */ /* 0x002fe200000100ac */
[----:B------:R1:W-:Y:S04]  /*8480*/  STS.U16 [R166+0x2440], R169 ;  /* 0x002440a9a6007388 */ /* 0x0003e80000000400 */
[----:B-1----:R-:W5:Y:S01]  /*8490*/  LDL R169, [R1] ;  /* 0x0000000001a97983 */ /* 0x002f620000100800 */
[----:B--2---:R-:W-:-:S05]  /*84a0*/  SHF.L.U32 R38, R179, 0x10, RZ ;  /* 0x00000010b3267819 */ /* 0x004fca00000006ff */
[C---:B------:R-:W-:Y:S01]  /*84b0*/  FMUL.FTZ R206, R38.reuse, R171 ;  /* 0x000000ab26ce7220 */ /* 0x040fe20000410000 */
[----:B------:R-:W-:-:S03]  /*84c0*/  FMUL.FTZ R205, R38, R205 ;  /* 0x000000cd26cd7220 */ /* 0x000fc60000410000 */
[----:B------:R-:W-:Y:S01]  /*84d0*/  FADD.FTZ R187, R206, R187 ;  /* 0x000000bbcebb7221 */ /* 0x000fe20000010000 */
[----:B------:R-:W-:-:S03]  /*84e0*/  FADD.FTZ R180, R205, R180 ;  /* 0x000000b4cdb47221 */ /* 0x000fc60000010000 */
[C---:B------:R-:W-:Y:S01]  /*84f0*/  FMUL.FTZ R35, R96.reuse, R187 ;  /* 0x000000bb60237220 */ /* 0x040fe20000410000 */
[----:B------:R-:W-:-:S03]  /*8500*/  FMUL.FTZ R172, R96, R180 ;  /* 0x000000b460ac7220 */ /* 0x000fc60000410000 */
[----:B------:R-:W-:Y:S01]  /*8510*/  FFMA.FTZ R180, R97, R180, R35 ;  /* 0x000000b461b47223 */ /* 0x000fe20000010023 */
[----:B----4-:R-:W-:Y:S02]  /*8520*/  SHF.L.U32 R35, R173, 0x10, RZ ;  /* 0x00000010ad237819 */ /* 0x010fe400000006ff */
[----:B------:R-:W2:Y:S01]  /*8530*/  LDL R173, [R1+0x4] ;  /* 0x0000040001ad7983 */ /* 0x000ea20000100800 */
[----:B------:R-:W-:Y:S02]  /*8540*/  SHF.L.U32 R36, R36, 0x10, RZ ;  /* 0x0000001024247819 */ /* 0x000fe400000006ff */
[----:B------:R-:W-:Y:S01]  /*8550*/  SHF.L.U32 R37, R37, 0x10, RZ ;  /* 0x0000001025257819 */ /* 0x000fe200000006ff */
[----:B------:R-:W-:Y:S02]  /*8560*/  FFMA.FTZ R187, R97, R187, -R172 ;  /* 0x000000bb61bb7223 */ /* 0x000fe400000108ac */
[C---:B------:R-:W-:Y:S02]  /*8570*/  FMUL.FTZ R208, R143.reuse, R36 ;  /* 0x000000248fd07220 */ /* 0x040fe40000410000 */
[----:B------:R-:W-:-:S02]  /*8580*/  FMUL.FTZ R172, R143, R37 ;  /* 0x000000258fac7220 */ /* 0x000fc40000410000 */
[C---:B------:R-:W-:Y:S02]  /*8590*/  FMUL.FTZ R208, R35.reuse, R208 ;  /* 0x000000d023d07220 */ /* 0x040fe40000410000 */
[----:B------:R-:W-:Y:S02]  /*85a0*/  FMUL.FTZ R207, R35, R172 ;  /* 0x000000ac23cf7220 */ /* 0x000fe40000410000 */
[----:B------:R-:W-:Y:S01]  /*85b0*/  FADD.FTZ R187, R208, R187 ;  /* 0x000000bbd0bb7221 */ /* 0x000fe20000010000 */
[----:B------:R1:W-:Y:S01]  /*85c0*/  STS.U16 [R32+0x2480], R167 ;  /* 0x002480a720007388 */ /* 0x0003e20000000400 */
[----:B------:R-:W-:Y:S01]  /*85d0*/  FADD.FTZ R180, R207, R180 ;  /* 0x000000b4cfb47221 */ /* 0x000fe20000010000 */
[----:B------:R-:W-:Y:S02]  /*85e0*/  SHF.L.U32 R33, R33, 0x10, RZ ;  /* 0x0000001021217819 */ /* 0x000fe400000006ff */
[----:B------:R-:W-:Y:S01]  /*85f0*/  SHF.L.U32 R34, R34, 0x10, RZ ;  /* 0x0000001022227819 */ /* 0x000fe200000006ff */
[C---:B------:R-:W-:Y:S01]  /*8600*/  FMUL.FTZ R166, R94.reuse, R180 ;  /* 0x000000b45ea67220 */ /* 0x040fe20000410000 */
[C---:B-1----:R-:W-:Y:S01]  /*8610*/  FMUL.FTZ R167, R94.reuse, R187 ;  /* 0x000000bb5ea77220 */ /* 0x042fe20000410000 */
[----:B------:R-:W-:-:S03]  /*8620*/  FMUL.FTZ R170, R94, R174 ;  /* 0x000000ae5eaa7220 */ /* 0x000fc60000410000 */
[C---:B------:R-:W-:Y:S01]  /*8630*/  FFMA.FTZ R180, R95.reuse, R180, R167 ;  /* 0x000000b45fb47223 */ /* 0x040fe200000100a7 */
[C---:B------:R-:W-:Y:S01]  /*8640*/  FMUL.FTZ R167, R142.reuse, R33 ;  /* 0x000000218ea77220 */ /* 0x040fe20000410000 */
[----:B------:R-:W-:Y:S01]  /*8650*/  FMUL.FTZ R209, R142, R34 ;  /* 0x000000228ed17220 */ /* 0x000fe20000410000 */
[C---:B------:R-:W-:Y:S01]  /*8660*/  FFMA.FTZ R187, R95.reuse, R187, -R166 ;  /* 0x000000bb5fbb7223 */ /* 0x040fe200000108a6 */
[----:B------:R-:W-:Y:S01]  /*8670*/  FFMA.FTZ R170, R95, R175, -R170 ;  /* 0x000000af5faa7223 */ /* 0x000fe200000108aa */
[----:B------:R-:W-:Y:S01]  /*8680*/  FMUL.FTZ R172, R92, R168 ;  /* 0x000000a85cac7220 */ /* 0x000fe20000410000 */
[----:B------:R1:W-:Y:S03]  /*8690*/  STS.U16 [R29+0x24c0], R164 ;  /* 0x0024c0a41d007388 */ /* 0x0003e60000000400 */
[----:B------:R-:W-:Y:S01]  /*86a0*/  FFMA.FTZ R171, R93, R170, -R172 ;  /* 0x000000aa5dab7223 */ /* 0x000fe200000108ac */
[----:B---3--:R-:W-:-:S05]  /*86b0*/  SHF.L.U32 R32, R176, 0x10, RZ ;  /* 0x00000010b0207819 */ /* 0x008fca00000006ff */
[C---:B------:R-:W-:Y:S01]  /*86c0*/  FMUL.FTZ R210, R32.reuse, R167 ;  /* 0x000000a720d27220 */ /* 0x040fe20000410000 */
[----:B------:R-:W-:-:S03]  /*86d0*/  FMUL.FTZ R209, R32, R209 ;  /* 0x000000d120d17220 */ /* 0x000fc60000410000 */
[----:B------:R-:W-:Y:S01]  /*86e0*/  FADD.FTZ R187, R210, R187 ;  /* 0x000000bbd2bb7221 */ /* 0x000fe20000010000 */
[----:B------:R-:W-:Y:S01]  /*86f0*/  FMUL.FTZ R170, R92, R170 ;  /* 0x000000aa5caa7220 */ /* 0x000fe20000410000 */
[----:B------:R-:W-:Y:S01]  /*8700*/  FADD.FTZ R180, R209, R180 ;  /* 0x000000b4d1b47221 */ /* 0x000fe20000010000 */
[----:B------:R-:W-:Y:S01]  /*8710*/  SHF.L.U32 R30, R30, 0x10, RZ ;  /* 0x000000101e1e7819 */ /* 0x000fe200000006ff */
[C---:B-1----:R-:W-:Y:S01]  /*8720*/  FMUL.FTZ R29, R92.reuse, R187 ;  /* 0x000000bb5c1d7220 */ /* 0x042fe20000410000 */
[C---:B------:R-:W-:Y:S01]  /*8730*/  FFMA.FTZ R170, R93.reuse, R168, R170 ;  /* 0x000000a85daa7223 */ /* 0x040fe200000100aa */
[-C--:B------:R-:W-:Y:S01]  /*8740*/  FMUL.FTZ R164, R92, R180.reuse ;  /* 0x000000b45ca47220 */ /* 0x080fe20000410000 */
[C---:B------:R-:W-:Y:S01]  /*8750*/  FMUL.FTZ R168, R90.reuse, R171 ;  /* 0x000000ab5aa87220 */ /* 0x040fe20000410000 */
[----:B------:R-:W-:Y:S01]  /*8760*/  FFMA.FTZ R180, R93, R180, R29 ;  /* 0x000000b45db47223 */ /* 0x000fe2000001001d */
[----:B------:R-:W-:Y:S01]  /*8770*/  SHF.L.U32 R31, R31, 0x10, RZ ;  /* 0x000000101f1f7819 */ /* 0x000fe200000006ff */
[----:B------:R-:W-:Y:S01]  /*8780*/  FMUL.FTZ R212, R141, R30 ;  /* 0x0000001e8dd47220 */ /* 0x000fe20000410000 */
[-C--:B------:R-:W-:Y:S01]  /*8790*/  FMUL.FTZ R166, R90, R170.reuse ;  /* 0x000000aa5aa67220 */ /* 0x080fe20000410000 */
[----:B------:R-:W-:Y:S01]  /*87a0*/  FFMA.FTZ R170, R91, R170, R168 ;  /* 0x000000aa5baa7223 */ /* 0x000fe200000100a8 */
[----:B------:R-:W-:Y:S01]  /*87b0*/  FFMA.FTZ R187, R93, R187, -R164 ;  /* 0x000000bb5dbb7223 */ /* 0x000fe200000108a4 */
[----:B------:R-:W-:Y:S01]  /*87c0*/  FMUL.FTZ R168, R141, R31 ;  /* 0x0000001f8da87220 */ /* 0x000fe20000410000 */
[----:B------:R-:W-:Y:S01]  /*87d0*/  SHF.L.U32 R28, R28, 0x10, RZ ;  /* 0x000000101c1c7819 */ /* 0x000fe200000006ff */
[----:B------:R-:W-:Y:S01]  /*87e0*/  STS.U16 [R162+0x2500], R165 ;  /* 0x002500a5a2007388 */ /* 0x000fe20000000400 */
[----:B------:R-:W-:Y:S01]  /*87f0*/  FFMA.FTZ R166, R91, R171, -R166 ;  /* 0x000000ab5ba67223 */ /* 0x000fe200000108a6 */
[----:B------:R-:W-:Y:S01]  /*8800*/  FMUL.FTZ R164, R88, R170 ;  /* 0x000000aa58a47220 */ /* 0x000fe20000410000 */
[----:B------:R-:W-:Y:S01]  /*8810*/  SHF.L.U32 R27, R27, 0x10, RZ ;  /* 0x000000101b1b7819 */ /* 0x000fe200000006ff */
[----:B------:R5:W-:Y:S01]  /*8820*/  STS.U16 [R26+0x2540], R163 ;  /* 0x002540a31a007388 */ /* 0x000be20000000400 */
[----:B------:R-:W-:Y:S01]  /*8830*/  FMUL.FTZ R213, R140, R28 ;  /* 0x0000001c8cd57220 */ /* 0x000fe20000410000 */
[-C--:B------:R-:W-:Y:S01]  /*8840*/  FMUL.FTZ R167, R88, R166.reuse ;  /* 0x000000a658a77220 */ /* 0x080fe20000410000 */
[----:B------:R-:W-:Y:S01]  /*8850*/  FFMA.FTZ R164, R89, R166, -R164 ;  /* 0x000000a659a47223 */ /* 0x000fe200000108a4 */
[----:B------:R1:W-:Y:S01]  /*8860*/  STS.U16 [R23+0x2580], R160 ;  /* 0x002580a017007388 */ /* 0x0003e20000000400 */
[----:B-----5:R-:W-:Y:S01]  /*8870*/  SHF.L.U32 R26, R169, 0x10, RZ ;  /* 0x00000010a91a7819 */ /* 0x020fe200000006ff */
[----:B-1----:R-:W-:-:S04]  /*8880*/  FMUL.FTZ R23, R140, R27 ;  /* 0x0000001b8c177220 */ /* 0x002fc80000410000 */
[C---:B------:R-:W-:Y:S01]  /*8890*/  FMUL.FTZ R213, R26.reuse, R213 ;  /* 0x000000d51ad57220 */ /* 0x040fe20000410000 */
[----:B------:R-:W-:Y:S01]  /*88a0*/  FMUL.FTZ R214, R26, R23 ;  /* 0x000000171ad67220 */ /* 0x000fe20000410000 */
[----:B------:R-:W-:Y:S01]  /*88b0*/  UIADD3 UR42, UR45, -0x1, URZ ;  /* 0xffffffff2d2a7890 */ /* 0x000fe2000fffe03f */
[----:B------:R-:W-:Y:S02]  /*88c0*/  SHF.L.U32 R25, R25, 0x10, RZ ;  /* 0x0000001019197819 */ /* 0x000fe400000006ff */
[----:B------:R-:W-:Y:S01]  /*88d0*/  SHF.L.U32 R24, R24, 0x10, RZ ;  /* 0x0000001018187819 */ /* 0x000fe200000006ff */
[----:B------:R-:W-:Y:S01]  /*88e0*/  ULEA.HI UR43, UR42, UR42, URZ, 0x1 ;  /* 0x0000002a2a2b7291 */ /* 0x000fe2000f8f083f */
[----:B------:R-:W-:-:S03]  /*88f0*/  SHF.L.U32 R23, R240, 0x10, RZ ;  /* 0x00000010f0177819 */ /* 0x000fc600000006ff */
[----:B------:R-:W-:Y:S01]  /*8900*/  FMUL.FTZ R216, R139, R24 ;  /* 0x000000188bd87220 */ /* 0x000fe20000410000 */
[----:B------:R-:W-:-:S03]  /*8910*/  ULOP3.LUT UR43, UR43, 0xfffffe, URZ, 0xc0, !UPT ;  /* 0x00fffffe2b2b7892 */ /* 0x000fc6000f8ec03f */
[----:B------:R-:W-:Y:S01]  /*8920*/  FMUL.FTZ R216, R23, R216 ;  /* 0x000000d817d87220 */ /* 0x000fe20000410000 */
[----:B------:R-:W-:Y:S01]  /*8930*/  UIADD3 UR42, UR42, -UR43, URZ ;  /* 0x8000002b2a2a7290 */ /* 0x000fe2000fffe03f */
[----:B------:R-:W-:Y:S02]  /*8940*/  SHF.L.U32 R22, R22, 0x10, RZ ;  /* 0x0000001016167819 */ /* 0x000fe400000006ff */
[----:B------:R-:W-:Y:S01]  /*8950*/  SHF.L.U32 R21, R21, 0x10, RZ ;  /* 0x0000001015157819 */ /* 0x000fe200000006ff */
[----:B------:R1:W-:Y:S01]  /*8960*/  STS.U16 [R20+0x25c0], R159 ;  /* 0x0025c09f14007388 */ /* 0x0003e20000000400 */
[----:B------:R-:W-:Y:S01]  /*8970*/  ULEA UR42, UR42, UR7, 0x8 ;  /* 0x000000072a2a7291 */ /* 0x000fe2000f8e403f */
[----:B------:R-:W-:Y:S02]  /*8980*/  FMUL.FTZ R217, R138, R22 ;  /* 0x000000168ad97220 */ /* 0x000fe40000410000 */
[----:B------:R-:W-:Y:S04]  /*8990*/  STS.U16 [R158+0x2600], R161 ;  /* 0x002600a19e007388 */ /* 0x000fe80000000400 */
[----:B------:R3:W-:Y:S01]  /*89a0*/  STS.U16 [R62+0x2640], R63 ;  /* 0x0026403f3e007388 */ /* 0x0007e20000000400 */
[----:B-1----:R-:W-:-:S02]  /*89b0*/  SHF.L.U32 R20, R239, 0x10, RZ ;  /* 0x00000010ef147819 */ /* 0x002fc400000006ff */
[----:B------:R-:W-:Y:S01]  /*89c0*/  ISETP.NE.AND P2, PT, R157, RZ, PT ;  /* 0x000000ff9d00720c */ /* 0x000fe20003f45270 */
[----:B---3--:R-:W-:Y:S02]  /*89d0*/  FMUL.FTZ R63, R138, R21 ;  /* 0x000000158a3f7220 */ /* 0x008fe40000410000 */
[C---:B------:R-:W-:Y:S01]  /*89e0*/  FMUL.FTZ R217, R20.reuse, R217 ;  /* 0x000000d914d97220 */ /* 0x040fe20000410000 */
[----:B------:R-:W-:Y:S01]  /*89f0*/  MOV R165, UR42 ;  /* 0x0000002a00a57c02 */ /* 0x000fe20008000f00 */
[----:B------:R-:W-:Y:S01]  /*8a00*/  FMUL.FTZ R218, R20, R63 ;  /* 0x0000003f14da7220 */ /* 0x000fe20000410000 */
[----:B------:R1:W-:Y:S01]  /*8a10*/  STS.U16 [R60+0x2680], R61 ;  /* 0x0026803d3c007388 */ /* 0x0003e20000000400 */
[----:B------:R-:W-:-:S03]  /*8a20*/  FFMA.FTZ R162, R89, R170, R167 ;  /* 0x000000aa59a27223 */ /* 0x000fc600000100a7 */
[----:B------:R-:W-:Y:S04]  /*8a30*/  STS.U16 [R67+0x26c0], R74 ;  /* 0x0026c04a43007388 */ /* 0x000fe80000000400 */
[----:B------:R-:W-:Y:S04]  /*8a40*/  STS.U16 [R66+0x2700], R73 ;  /* 0x0027004942007388 */ /* 0x000fe80000000400 */
[----:B------:R-:W-:Y:S01]  /*8a50*/  STS.U16 [R65+0x2740], R76 ;  /* 0x0027404c41007388 */ /* 0x000fe20000000400 */
[C---:B-1----:R-:W-:Y:S01]  /*8a60*/  FMUL.FTZ R60, R86.reuse, R162 ;  /* 0x000000a2563c7220 */ /* 0x042fe20000410000 */
[----:B------:R-:W-:-:S02]  /*8a70*/  FMUL.FTZ R61, R86, R164 ;  /* 0x000000a4563d7220 */ /* 0x000fc40000410000 */
[----:B------:R-:W-:Y:S04]  /*8a80*/  STS.U16 [R64+0x2780], R75 ;  /* 0x0027804b40007388 */ /* 0x000fe80000000400 */
[----:B------:R-:W-:Y:S04]  /*8a90*/  STS.U16 [R72+0x27c0], R77 ;  /* 0x0027c04d48007388 */ /* 0x000fe80000000400 */
[----:B------:R-:W-:Y:S01]  /*8aa0*/  STS.U16 [R71+0x2800], R78 ;  /* 0x0028004e47007388 */ /* 0x000fe20000000400 */
[----:B------:R-:W-:-:S03]  /*8ab0*/  FFMA.FTZ R60, R87, R164, -R60 ;  /* 0x000000a4573c7223 */ /* 0x000fc6000001083c */
[----:B------:R-:W-:Y:S01]  /*8ac0*/  STS.U16 [R70+0x2840], R79 ;  /* 0x0028404f46007388 */ /* 0x000fe20000000400 */
[----:B------:R-:W-:-:S03]  /*8ad0*/  FFMA.FTZ R61, R87, R162, R61 ;  /* 0x000000a2573d7223 */ /* 0x000fc6000001003d */
[----:B------:R1:W-:Y:S04]  /*8ae0*/  STS.U16 [R69+0x2880], R106 ;  /* 0x0028806a45007388 */ /* 0x0003e80000000400 */
[----:B------:R3:W-:Y:S01]  /*8af0*/  STS.U16 [R68+0x28c0], R107 ;  /* 0x0028c06b44007388 */ /* 0x0007e20000000400 */
[----:B------:R-:W-:-:S03]  /*8b00*/  NOP ;  /* 0x0000000000007918 */ /* 0x000fc60000000000 */
        /* <DEDUP_REMOVED lines=22> */
[----:B------:R3:W0:Y:S01]  /*8c70*/  LDS.U16 R190, [R17+0x213e] ;  /* 0x00213e0011be7984 */ /* 0x0006220000000400 */
[----:B--2---:R-:W-:-:S03]  /*8c80*/  SHF.L.U32 R29, R173, 0x10, RZ ;  /* 0x00000010ad1d7819 */ /* 0x004fc600000006ff */
[----:B------:R3:W2:Y:S02]  /*8c90*/  LDS.U16 R173, [R17+0x211c] ;  /* 0x00211c0011ad7984 */ /* 0x0006a40000000400 */
[C---:B------:R-:W-:Y:S01]  /*8ca0*/  FMUL.FTZ R212, R29.reuse, R212 ;  /* 0x000000d41dd47220 */ /* 0x040fe20000410000 */
[----:B------:R-:W-:Y:S02]  /*8cb0*/  FMUL.FTZ R211, R29, R168 ;  /* 0x000000a81dd37220 */ /* 0x000fe40000410000 */
[----:B------:R3:W0:Y:S01]  /*8cc0*/  LDS.U16 R168, [R17+0x2112] ;  /* 0x0021120011a87984 */ /* 0x0006220000000400 */
[----:B------:R-:W-:Y:S01]  /*8cd0*/  FADD.FTZ R187, R212, R187 ;  /* 0x000000bbd4bb7221 */ /* 0x000fe20000010000 */
[----:B------:R-:W-:-:S03]  /*8ce0*/  FADD.FTZ R180, R211, R180 ;  /* 0x000000b4d3b47221 */ /* 0x000fc60000010000 */
[C---:B------:R-:W-:Y:S01]  /*8cf0*/  FMUL.FTZ R163, R90.reuse, R187 ;  /* 0x000000bb5aa37220 */ /* 0x040fe20000410000 */
[----:B------:R-:W-:-:S03]  /*8d00*/  FMUL.FTZ R166, R90, R180 ;  /* 0x000000b45aa67220 */ /* 0x000fc60000410000 */
[C---:B------:R-:W-:Y:S01]  /*8d10*/  FFMA.FTZ R180, R91.reuse, R180, R163 ;  /* 0x000000b45bb47223 */ /* 0x040fe200000100a3 */
[----:B------:R-:W-:-:S03]  /*8d20*/  FFMA.FTZ R187, R91, R187, -R166 ;  /* 0x000000bb5bbb7223 */ /* 0x000fc600000108a6 */
[----:B------:R-:W-:Y:S01]  /*8d30*/  FADD.FTZ R180, R213, R180 ;  /* 0x000000b4d5b47221 */ /* 0x000fe20000010000 */
[----:B------:R-:W-:-:S03]  /*8d40*/  FADD.FTZ R187, R214, R187 ;  /* 0x000000bbd6bb7221 */ /* 0x000fc60000010000 */
[----:B------:R-:W-:Y:S01]  /*8d50*/  FMUL.FTZ R160, R88, R180 ;  /* 0x000000b458a07220 */ /* 0x000fe20000410000 */
[----:B------:R-:W-:-:S03]  /*8d60*/  FMUL.FTZ R166, R139, R25 ;  /* 0x000000198ba67220 */ /* 0x000fc60000410000 */
[-C--:B------:R-:W-:Y:S01]  /*8d70*/  FFMA.FTZ R163, R89, R187.reuse, -R160 ;  /* 0x000000bb59a37223 */ /* 0x080fe200000108a0 */
[----:B------:R-:W-:Y:S01]  /*8d80*/  FMUL.FTZ R187, R88, R187 ;  /* 0x000000bb58bb7220 */ /* 0x000fe20000410000 */
[----:B------:R-:W-:Y:S02]  /*8d90*/  FMUL.FTZ R215, R23, R166 ;  /* 0x000000a617d77220 */ /* 0x000fe40000410000 */
[----:B------:R-:W-:Y:S01]  /*8da0*/  FADD.FTZ R163, R216, R163 ;  /* 0x000000a3d8a37221 */ /* 0x000fe20000010000 */
[----:B------:R-:W-:Y:S01]  /*8db0*/  FFMA.FTZ R180, R89, R180, R187 ;  /* 0x000000b459b47223 */ /* 0x000fe200000100bb */
[----:B------:R-:W-:Y:S01]  /*8dc0*/  IADD3 R160, R157, 0x200, RZ ;  /* 0x000002009da07810 */ /* 0x000fe20007ffe0ff */
[----:B------:R3:W0:Y:S02]  /*8dd0*/  LDS.U16 R166, [R17+0x210e] ;  /* 0x00210e0011a67984 */ /* 0x0006240000000400 */
[----:B------:R-:W-:Y:S01]  /*8de0*/  FADD.FTZ R180, R215, R180 ;  /* 0x000000b4d7b47221 */ /* 0x000fe20000010000 */
[CC--:B------:R-:W-:Y:S01]  /*8df0*/  FMUL.FTZ R159, R86.reuse, R163.reuse ;  /* 0x000000a3569f7220 */ /* 0x0c0fe20000410000 */
[----:B------:R3:W0:Y:S02]  /*8e00*/  LDS.U16 R187, [R17+0x2138] ;  /* 0x0021380011bb7984 */ /* 0x0006240000000400 */
[-C--:B------:R-:W-:Y:S01]  /*8e10*/  FMUL.FTZ R158, R86, R180.reuse ;  /* 0x000000b4569e7220 */ /* 0x080fe20000410000 */
[----:B------:R-:W-:Y:S01]  /*8e20*/  FFMA.FTZ R180, R87, R180, R159 ;  /* 0x000000b457b47223 */ /* 0x000fe2000001009f */
[----:B------:R-:W-:Y:S01]  /*8e30*/  SEL R160, R165, R160, !P2 ;  /* 0x000000a0a5a07207 */ /* 0x000fe20005000000 */
[----:B------:R3:W0:Y:S01]  /*8e40*/  LDS.U16 R159, [R17+0x2100] ;  /* 0x00210000119f7984 */ /* 0x0006220000000400 */
[----:B------:R-:W-:Y:S01]  /*8e50*/  FFMA.FTZ R163, R87, R163, -R158 ;  /* 0x000000a357a37223 */ /* 0x000fe2000001089e */
[----:B------:R-:W-:-:S02]  /*8e60*/  FADD.FTZ R180, R217, R180 ;  /* 0x000000b4d9b47221 */ /* 0x000fc40000010000 */
[----:B------:R3:W0:Y:S01]  /*8e70*/  LDS.U16 R165, [R17+0x210c] ;  /* 0x00210c0011a57984 */ /* 0x0006220000000400 */
[----:B------:R-:W-:Y:S01]  /*8e80*/  FADD.FTZ R163, R218, R163 ;  /* 0x000000a3daa37221 */ /* 0x000fe20000010000 */
[-C--:B------:R-:W-:Y:S01]  /*8e90*/  FMUL.FTZ R62, R84, R180.reuse ;  /* 0x000000b4543e7220 */ /* 0x080fe20000410000 */
[----:B------:R-:W-:Y:S02]  /*8ea0*/  LEA R158, R160, R153, 0x3 ;  /* 0x00000099a09e7211 */ /* 0x000fe400078e18ff */
[-C--:B------:R-:W-:Y:S01]  /*8eb0*/  FMUL.FTZ R63, R84, R163.reuse ;  /* 0x000000a3543f7220 */ /* 0x080fe20000410000 */
[C---:B------:R-:W-:Y:S01]  /*8ec0*/  FFMA.FTZ R62, R85.reuse, R163, -R62 ;  /* 0x000000a3553e7223 */ /* 0x040fe2000001083e */
[----:B------:R3:W0:Y:S02]  /*8ed0*/  LDS.U16 R160, [R17+0x2102] ;  /* 0x0021020011a07984 */ /* 0x0006240000000400 */
[----:B------:R-:W-:Y:S02]  /*8ee0*/  FFMA.FTZ R63, R85, R180, R63 ;  /* 0x000000b4553f7223 */ /* 0x000fe4000001003f */
[----:B------:R3:W0:Y:S04]  /*8ef0*/  LDS.U16 R163, [R17+0x2108] ;  /* 0x0021080011a37984 */ /* 0x0006280000000400 */
[----:B------:R3:W0:Y:S04]  /*8f00*/  LDS.U16 R180, [R17+0x212a] ;  /* 0x00212a0011b47984 */ /* 0x0006280000000400 */
[----:B------:R3:W-:Y:S01]  /*8f10*/  STS.64 [R158+0xda80], R126 ;  /* 0x00da807e9e007388 */ /* 0x0007e20000000a00 */
[----:B------:R-:W-:Y:S01]  /*8f20*/  BAR.SYNC.DEFER_BLOCKING 0x0 ;  /* 0x0000000000007b1d */ /* 0x000fe20000010000 */
[----:B------:R-:W-:-:S13]  /*8f30*/  ISETP.NE.AND P1, PT, R157, 0x7f, PT ;  /* 0x0000007f9d00780c */ /* 0x000fda0003f25270 */
[----:B-1----:R-:W-:-:S06]  /*8f40*/  @P1 LEA R106, R157, R153, 0x3 ;  /* 0x000000999d6a1211 */ /* 0x002fcc00078e18ff */
[----:B------:R-:W1:Y:S01]  /*8f50*/  @P1 LDS.64 R106, [R106+0xea88] ;  /* 0x00ea88006a6a1984 */ /* 0x000e620000000a00 */
[CC--:B------:R-:W-:Y:S01]  /*8f60*/  FMUL.FTZ R64, R84.reuse, R60.reuse ;  /* 0x0000003c54407220 */ /* 0x0c0fe20000410000 */
[-C--:B------:R-:W-:Y:S01]  /*8f70*/  FMUL.FTZ R65, R84, R61.reuse ;  /* 0x0000003d54417220 */ /* 0x080fe20000410000 */
[----:B------:R-:W-:Y:S02]  /*8f80*/  BSSY B0, `(.L_x_2520) ;  /* 0x0000010000007945 */ /* 0x000fe40003800000 */
[C---:B------:R-:W-:Y:S01]  /*8f90*/  FFMA.FTZ R61, R85.reuse, R61, R64 ;  /* 0x0000003d553d7223 */ /* 0x040fe20000010040 */
[----:B------:R-:W-:Y:S01]  /*8fa0*/  FFMA.FTZ R60, R85, R60, -R65 ;  /* 0x0000003c553c7223 */ /* 0x000fe20000010841 */
[----:B--234-:R-:W-:Y:S06]  /*8fb0*/  @P1 BRA `(.L_x_2521) ;  /* 0x0000000000301947 */ /* 0x01cfec0003800000 */
[----:B------:R-:W2:Y:S01]  /*8fc0*/  LDC R17, c[0x0][0x224] ;  /* 0x00008900ff117b82 */ /* 0x000ea20000000800 */
[----:B-1----:R-:W-:Y:S01]  /*8fd0*/  HFMA2.MMA R106, -RZ, RZ, 1.875, 0 ;  /* 0x3f800000ff6a7435 */ /* 0x002fe200000001ff */
[----:B------:R-:W-:Y:S02]  /*8fe0*/  MOV R107, RZ ;  /* 0x000000ff006b7202 */ /* 0x000fe40000000f00 */
[----:B--2---:R-:W-:-:S13]  /*8ff0*/  ISETP.NE.AND P1, PT, R17, UR45, PT ;  /* 0x0000002d11007c0c */ /* 0x004fda000bf25270 */
[----:B------:R-:W-:Y:S05]  /*9000*/  @!P1 BRA `(.L_x_2521) ;  /* 0x00000000001c9947 */ /* 0x000fea0003800000 */
[----:B------:R-:W-:-:S04]  /*9010*/  IADD3 R64, R17, -UR6, RZ ;  /* 0x8000000611407c10 */ /* 0x000fc8000fffe0ff */
[----:B------:R-:W-:-:S04]  /*9020*/  LEA.HI R17, R64, R64, RZ, 0x1 ;  /* 0x0000004040117211 */ /* 0x000fc800078f08ff */
[----:B------:R-:W-:-:S04]  /*9030*/  LOP3.LUT R17, R17, 0xfffffe, RZ, 0xc0, !PT ;  /* 0x00fffffe11117812 */ /* 0x000fc800078ec0ff */
[----:B------:R-:W-:-:S04]  /*9040*/  IADD3 R17, -R17, R64, RZ ;  /* 0x0000004011117210 */ /* 0x000fc80007ffe1ff */
[----:B------:R-:W-:-:S04]  /*9050*/  LEA R64, R17, UR7, 0x8 ;  /* 0x0000000711407c11 */ /* 0x000fc8000f8e40ff */
[----:B------:R-:W-:-:S05]  /*9060*/  LEA R64, R64, R153, 0x3 ;  /* 0x0000009940407211 */ /* 0x000fca00078e18ff */
[----:B------:R2:W3:Y:S02]  /*9070*/  LDS.64 R106, [R64+0xda80] ;  /* 0x00da8000406a7984 */ /* 0x0004e40000000a00 */
.L_x_2521:
[----:B------:R-:W-:Y:S05]  /*9080*/  BSYNC B0 ;  /* 0x0000000000007941 */ /* 0x000fea0003800000 */
.L_x_2520:
[----:B------:R-:W-:Y:S01]  /*9090*/  UISETP.GE.AND UP0, UPT, UR45, 0x2, UPT ;  /* 0x000000022d00788c */ /* 0x000fe2000bf06270 */
[----:B0-----:R-:W-:Y:S02]  /*90a0*/  SHF.L.U32 R19, R19, 0x10, RZ ;  /* 0x0000001013137819 */ /* 0x001fe400000006ff */
[----:B------:R-:W-:Y:S02]  /*90b0*/  SHF.L.U32 R17, R238, 0x10, RZ ;  /* 0x00000010ee117819 */ /* 0x000fe400000006ff */
[----:B------:R-:W-:Y:S01]  /*90c0*/  SHF.L.U32 R18, R18, 0x10, RZ ;  /* 0x0000001012127819 */ /* 0x000fe200000006ff */
[----:B--2---:R-:W-:Y:S01]  /*90d0*/  FMUL.FTZ R64, R137, R19 ;  /* 0x0000001389407220 */ /* 0x004fe20000410000 */
[----:B------:R-:W-:Y:S02]  /*90e0*/  PLOP3.LUT P1, PT, PT, PT, UP0, 0x80, 0x0 ;  /* 0x000000000000781c */ /* 0x000fe40003f2f008 */
[----:B------:R-:W-:Y:S01]  /*90f0*/  LEA.HI R158, R157, R157, RZ, 0x1e ;  /* 0x0000009d9d9e7211 */ /* 0x000fe200078ff0ff */
[----:B------:R-:W-:Y:S01]  /*9100*/  FMUL.FTZ R219, R17, R64 ;  /* 0x0000004011db7220 */ /* 0x000fe20000410000 */
[----:B------:R-:W-:Y:S01]  /*9110*/  ISETP.NE.OR P1, PT, R248, RZ, !P1 ;  /* 0x000000fff800720c */ /* 0x000fe20004f25670 */
[----:B------:R-:W-:Y:S01]  /*9120*/  FMUL.FTZ R220, R137, R18 ;  /* 0x0000001289dc7220 */ /* 0x000fe20000410000 */
[----:B------:R-:W-:Y:S01]  /*9130*/  MOV R65, UR45 ;  /* 0x0000002d00417c02 */ /* 0x000fe20008000f00 */
[----:B------:R-:W-:Y:S01]  /*9140*/  FADD.FTZ R62, R219, R62 ;  /* 0x0000003edb3e7221 */ /* 0x000fe20000010000 */
[----:B------:R-:W-:Y:S01]  /*9150*/  LEA R158, R158, R153, 0x4 ;  /* 0x000000999e9e7211 */ /* 0x000fe200078e20ff */
[----:B------:R-:W-:-:S04]  /*9160*/  FMUL.FTZ R220, R17, R220 ;  /* 0x000000dc11dc7220 */ /* 0x000fc80000410000 */
[----:B------:R-:W-:-:S04]  /*9170*/  FADD.FTZ R63, R220, R63 ;  /* 0x0000003fdc3f7221 */ /* 0x000fc80000010000 */
[----:B------:R-:W0:Y:S01]  /*9180*/  @!P1 LDC R64, c[0x0][0x21c] ;  /* 0x00008700ff409b82 */ /* 0x000e220000000800 */
[----:B------:R-:W-:Y:S01]  /*9190*/  @!P1 IADD3 R65, R65, -0x2, RZ ;  /* 0xfffffffe41419810 */ /* 0x000fe20007ffe0ff */
[----:B------:R2:W-:Y:S01]  /*91a0*/  STS.128 [R158+0xc670], R60 ;  /* 0x00c6703c9e007388 */ /* 0x0005e20000000c00 */
[----:B------:R-:W-:Y:S02]  /*91b0*/  ISETP.GT.U32.AND P3, PT, R157, 0x1f, PT ;  /* 0x0000001f9d00780c */ /* 0x000fe40003f64070 */
[----:B------:R-:W-:Y:S02]  /*91c0*/  SHF.L.U32 R159, R159, 0x10, RZ ;  /* 0x000000109f9f7819 */ /* 0x000fe400000006ff */
[----:B------:R-:W-:Y:S02]  /*91d0*/  SHF.L.U32 R160, R160, 0x10, RZ ;  /* 0x00000010a0a07819 */ /* 0x000fe400000006ff */
[----:B------:R-:W-:Y:S01]  /*91e0*/  SHF.L.U32 R161, R161, 0x10, RZ ;  /* 0x00000010a1a17819 */ /* 0x000fe200000006ff */
[----:B--2---:R-:W-:Y:S01]  /*91f0*/  HFMA2.MMA R61, -RZ, RZ, 0, 0 ;  /* 0x00000000ff3d7435 */ /* 0x004fe200000001ff */
[----:B------:R-:W-:-:S02]  /*9200*/  MOV R60, 0x3f800000 ;  /* 0x3f800000003c7802 */ /* 0x000fc40000000f00 */
[----:B------:R-:W-:Y:S01]  /*9210*/  CS2R R62, SRZ ;  /* 0x00000000003e7805 */ /* 0x000fe2000001ff00 */
[----:B0-----:R-:W-:Y:S01]  /*9220*/  @!P1 IMAD R64, R65, R64, UR7 ;  /* 0x0000000741409e24 */ /* 0x001fe2000f8e0240 */
[----:B------:R-:W-:-:S05]  /*9230*/  MOV R65, 0x10 ;  /* 0x0000001000417802 */ /* 0x000fca0000000f00 */
[----:B------:R-:W-:Y:S01]  /*9240*/  @!P1 IMAD.WIDE R64, R64, R65, UR54 ;  /* 0x0000003640409e25 */ /* 0x000fe2000f8e0241 */
[----:B------:R-:W-:Y:S02]  /*9250*/  SHF.L.U32 R162, R162, 0x10, RZ ;  /* 0x00000010a2a27819 */ /* 0x000fe400000006ff */
[----:B------:R-:W-:Y:S02]  /*9260*/  SHF.L.U32 R163, R163, 0x10, RZ ;  /* 0x00000010a3a37819 */ /* 0x000fe400000006ff */
[----:B------:R-:W-:Y:S01]  /*9270*/  SHF.L.U32 R164, R164, 0x10, RZ ;  /* 0x00000010a4a47819 */ /* 0x000fe200000006ff */
[----:B------:R0:W5:Y:S01]  /*9280*/  @!P1 LDG.E.128 R60, desc[UR52][R64.64] ;  /* 0x00000034403c9981 */ /* 0x000162000c1e1d00 */
        /* <DEDUP_REMOVED lines=55> */
[----:B------:R-:W-:Y:S01]  /*9600*/  FMUL.FTZ R188, R2, R188 ;  /* 0x000000bc02bc7220 */ /* 0x000fe20000410000 */
[C---:B------:R-:W-:Y:S01]  /*9610*/  FMUL.FTZ R189, R0.reuse, R189 ;  /* 0x000000bd00bd7220 */ /* 0x040fe20000410000 */
[----:B------:R-:W-:Y:S01]  /*9620*/  FMUL.FTZ R190, R0, R190 ;  /* 0x000000be00be7220 */ /* 0x000fe20000410000 */
[----:B------:R-:W-:Y:S06]  /*9630*/  BAR.SYNC.DEFER_BLOCKING 0x0 ;  /* 0x0000000000007b1d */ /* 0x000fec0000010000 */
[----:B0-----:R-:W-:Y:S05]  /*9640*/  @P3 BRA `(.L_x_2522) ;  /* 0x0000000800cc3947 */ /* 0x001fea0003800000 */
        /* <DEDUP_REMOVED lines=40> */
[----:B------:R-:W4:Y:S04]  /*98d0*/  SHFL.UP PT, R243, R241, 0x1, RZ ;  /* 0x04200000f1f37989 */ /* 0x000f2800000e00ff */
[----:B------:R-:W1:Y:S01]  /*98e0*/  SHFL.UP PT, R245, R231, 0x1, RZ ;  /* 0x04200000e7f57989 */ /* 0x000e6200000e00ff */
[C---:B0-----:R-:W-:Y:S01]  /*98f0*/  FMUL.FTZ R78, R231.reuse, R247 ;  /* 0x000000f7e74e7220 */ /* 0x041fe20000410000 */
[----:B--2---:R-:W-:-:S03]  /*9900*/  FMUL.FTZ R76, R231, R77 ;  /* 0x0000004de74c7220 */ /* 0x004fc60000410000 */
[C---:B------:R-:W-:Y:S01]  /*9910*/  FFMA.FTZ R78, R241.reuse, R77, R78 ;  /* 0x0000004df14e7223 */ /* 0x040fe2000001004e */
[----:B------:R-:W-:Y:S01]  /*9920*/  FFMA.FTZ R76, R241, R247, -R76 ;  /* 0x000000f7f14c7223 */ /* 0x000fe2000001084c */
[----:B----4-:R-:W-:Y:S02]  /*9930*/  FMUL.FTZ R77, R231, R243 ;  /* 0x000000f3e74d7220 */ /* 0x010fe40000410000 */
[----:B------:R-:W-:Y:S01]  /*9940*/  @P1 FADD.FTZ R242, R242, R78 ;  /* 0x0000004ef2f21221 */ /* 0x000fe20000010000 */
[----:B------:R-:W-:Y:S01]  /*9950*/  @P1 FADD.FTZ R244, R244, R76 ;  /* 0x0000004cf4f41221 */ /* 0x000fe20000010000 */
[-C--:B-1----:R-:W-:Y:S01]  /*9960*/  FFMA.FTZ R77, R241, R245.reuse, R77 ;  /* 0x000000f5f14d7223 */ /* 0x082fe2000001004d */
[----:B------:R-:W-:Y:S02]  /*9970*/  FMUL.FTZ R245, R231, R245 ;  /* 0x000000f5e7f57220 */ /* 0x000fe40000410000 */
[----:B------:R-:W0:Y:S02]  /*9980*/  SHFL.UP PT, R76, R242, 0x2, RZ ;  /* 0x04400000f24c7989 */ /* 0x000e2400000e00ff */
[----:B------:R-:W-:Y:S01]  /*9990*/  @P1 FFMA.FTZ R241, R241, R243, -R245 ;  /* 0x000000f3f1f11223 */ /* 0x000fe200000108f5 */
[----:B------:R-:W-:Y:S01]  /*99a0*/  FSEL R231, R231, R77, !P1 ;  /* 0x0000004de7e77208 */ /* 0x000fe20004800000 */
[----:B------:R-:W1:Y:S01]  /*99b0*/  SHFL.UP PT, R243, R244, 0x2, RZ ;  /* 0x04400000f4f37989 */ /* 0x000e6200000e00ff */
[----:B------:R-:W-:-:S03]  /*99c0*/  ISETP.GE.AND P1, PT, R156, 0x2, PT ;  /* 0x000000029c00780c */ /* 0x000fc60003f26270 */
[----:B------:R-:W2:Y:S04]  /*99d0*/  SHFL.UP PT, R245, R241, 0x2, RZ ;  /* 0x04400000f1f57989 */ /* 0x000ea800000e00ff */
[----:B------:R-:W4:Y:S01]  /*99e0*/  SHFL.UP PT, R247, R231, 0x2, RZ ;  /* 0x04400000e7f77989 */ /* 0x000f2200000e00ff */
[----:B0-----:R-:W-:-:S04]  /*99f0*/  FMUL.FTZ R77, R231, R76 ;  /* 0x0000004ce74d7220 */ /* 0x001fc80000410000 */
[-C--:B-1----:R-:W-:Y:S01]  /*9a00*/  FFMA.FTZ R77, R241, R243.reuse, -R77 ;  /* 0x000000f3f14d7223 */ /* 0x082fe2000001084d */
[----:B------:R-:W-:-:S03]  /*9a10*/  FMUL.FTZ R243, R231, R243 ;  /* 0x000000f3e7f37220 */ /* 0x000fc60000410000 */
[----:B------:R-:W-:Y:S01]  /*9a20*/  @P1 FADD.FTZ R244, R244, R77 ;  /* 0x0000004df4f41221 */ /* 0x000fe20000010000 */
[----:B------:R-:W-:Y:S01]  /*9a30*/  FFMA.FTZ R243, R241, R76, R243 ;  /* 0x0000004cf1f37223 */ /* 0x000fe200000100f3 */
[C---:B--2---:R-:W-:Y:S01]  /*9a40*/  FMUL.FTZ R77, R231.reuse, R245 ;  /* 0x000000f5e74d7220 */ /* 0x044fe20000410000 */
        /* <DEDUP_REMOVED lines=39> */
[----:B------:R0:W4:Y:S04]  /*9cc0*/  SHFL.UP PT, R243, R241, 0x10, RZ ;  /* 0x06000000f1f37989 */ /* 0x00012800000e00ff */
[----:B------:R0:W0:Y:S02]  /*9cd0*/  SHFL.UP PT, R245, R231, 0x10, RZ ;  /* 0x06000000e7f57989 */ /* 0x00002400000e00ff */
.L_x_2646:
[----:B------:R-:W-:Y:S01]  /*9ce0*/  ISETP.GE.AND P1, PT, R156, 0x10, PT ;  /* 0x000000109c00780c */ /* 0x000fe20003f26270 */
[C---:B-1----:R-:W-:Y:S01]  /*9cf0*/  FMUL.FTZ R76, R231.reuse, R77 ;  /* 0x0000004de74c7220 */ /* 0x042fe20000410000 */
[----:B----4-:R-:W-:Y:S01]  /*9d00*/  FMUL.FTZ R78, R231, R243 ;  /* 0x000000f3e74e7220 */ /* 0x010fe20000410000 */
[----:B------:R-:W-:Y:S02]  /*9d10*/  UMOV UR42, 0xffffffff ;  /* 0xffffffff002a7882 */ /* 0x000fe40000000000 */
[-C--:B--2---:R-:W-:Y:S01]  /*9d20*/  FFMA.FTZ R76, R241, R247.reuse, -R76 ;  /* 0x000000f7f14c7223 */ /* 0x084fe2000001084c */
        /* <DEDUP_REMOVED lines=9> */
.L_x_2649:
[----:B------:R-:W-:-:S03]  /*9dc0*/  UMOV UR42, 0xffffffff ;  /* 0xffffffff002a7882 */ /* 0x000fc60000000000 */
[----:B------:R-:W-:Y:S05]  /*9dd0*/  BRA.DIV UR42, `(.L_x_2525) ;  /* 0x000000922a087947 */ /* 0x000fea000b800000 */
.L_x_2652:
[----:B------:R-:W-:-:S03]  /*9de0*/  UMOV UR42, 0xffffffff ;  /* 0xffffffff002a7882 */ /* 0x000fc60000000000 */
[----:B------:R-:W-:Y:S05]  /*9df0*/  BRA.DIV UR42, `(.L_x_2526) ;  /* 0x000000922a287947 */ /* 0x000fea000b800000 */
.L_x_2655:
[----:B------:R-:W-:-:S03]  /*9e00*/  UMOV UR42, 0xffffffff ;  /* 0xffffffff002a7882 */ /* 0x000fc60000000000 */
[----:B------:R-:W-:Y:S05]  /*9e10*/  BRA.DIV UR42, `(.L_x_2527) ;  /* 0x000000922a487947 */ /* 0x000fea000b800000 */
.L_x_2658:
[----:B------:R-:W-:-:S03]  /*9e20*/  UMOV UR42, 0xffffffff ;  /* 0xffffffff002a7882 */ /* 0x000fc60000000000 */
[----:B------:R-:W-:Y:S05]  /*9e30*/  BRA.DIV UR42, `(.L_x_2528) ;  /* 0x000000922a687947 */ /* 0x000fea000b800000 */
[----:B-----5:R-:W0:Y:S04]  /*9e40*/  SHFL.IDX PT, R60, R60, RZ, 0x1f ;  /* 0x00001fff3c3c7589 */ /* 0x020e2800000e0000 */
[----:B------:R-:W1:Y:S04]  /*9e50*/  SHFL.IDX PT, R61, R61, RZ, 0x1f ;  /* 0x00001fff3d3d7589 */ /* 0x000e6800000e0000 */
[----:B------:R-:W2:Y:S04]  /*9e60*/  SHFL.IDX PT, R62, R62, RZ, 0x1f ;  /* 0x00001fff3e3e7589 */ /* 0x000ea800000e0000 */
[----:B------:R-:W4:Y:S04]  /*9e70*/  SHFL.IDX PT, R63, R63, RZ, 0x1f ;  /* 0x00001fff3f3f7589 */ /* 0x000f2800000e0000 */
[----:B------:R-:W0:Y:S04]  /*9e80*/  SHFL.UP PT, R241, R241, 0x1, RZ ;  /* 0x04200000f1f17989 */ /* 0x000e2800000e00ff */
[----:B------:R-:W0:Y:S04]  /*9e90*/  SHFL.UP PT, R243, R243, 0x1, RZ ;  /* 0x04200000f3f37989 */ /* 0x000e2800000e00ff */
[----:B------:R-:W0:Y:S04]  /*9ea0*/  SHFL.UP PT, R244, R244, 0x1, RZ ;  /* 0x04200000f4f47989 */ /* 0x000e2800000e00ff */
[----:B-1----:R-:W0:Y:S02]  /*9eb0*/  SHFL.UP PT, R242, R242, 0x1, RZ ;  /* 0x04200000f2f27989 */ /* 0x002e2400000e00ff */
.L_x_2668:
[C---:B0-----:R-:W-:Y:S01]  /*9ec0*/  FMUL.FTZ R77, R243.reuse, R61 ;  /* 0x0000003df34d7220 */ /* 0x041fe20000410000 */
[----:B------:R-:W-:-:S03]  /*9ed0*/  FMUL.FTZ R76, R243, R60 ;  /* 0x0000003cf34c7220 */ /* 0x000fc60000410000 */
[----:B------:R-:W-:Y:S01]  /*9ee0*/  @P2 FFMA.FTZ R60, R241, R60, -R77 ;  /* 0x0000003cf13c2223 */ /* 0x000fe2000001084d */
[CC--:B--2---:R-:W-:Y:S01]  /*9ef0*/  FMUL.FTZ R77, R243.reuse, R62.reuse ;  /* 0x0000003ef34d7220 */ /* 0x0c4fe20000410000 */
        /* <DEDUP_REMOVED lines=40> */
.L_x_2522:
[----:B------:R-:W-:Y:S05]  /*a180*/  WARPSYNC.ALL ;  /* 0x0000000000007948 */ /* 0x000fea0003800000 */
[----:B------:R-:W-:Y:S01]  /*a190*/  BAR.SYNC.DEFER_BLOCKING 0x0 ;  /* 0x0000000000007b1d */ /* 0x000fe20000010000 */
[----:B-1-3-5:R-:W-:Y:S01]  /*a1a0*/  FMUL.FTZ R63, R84, R107 ;  /* 0x0000006b543f7220 */ /* 0x02afe20000410000 */
[----:B------:R-:W-:-:S03]  /*a1b0*/  UISETP.GE.AND UP0, UPT, UR45, UR47, UPT ;  /* 0x0000002f2d00728c */ /* 0x000fc6000bf06270 */
[----:B------:R-:W-:-:S03]  /*a1c0*/  FFMA.FTZ R64, R85, R106, -R63 ;  /* 0x0000006a55407223 */ /* 0x000fc6000001083f */
[----:B------:R-:W-:Y:S01]  /*a1d0*/  PLOP3.LUT P1, PT, PT, PT, UP0, 0x80, 0x0 ;  /* 0x000000000000781c */ /* 0x000fe20003f2f008 */
[----:B------:R-:W-:-:S03]  /*a1e0*/  FMUL.FTZ R63, R86, -R64 ;  /* 0x80000040563f7220 */ /* 0x000fc60000410000 */
[----:B------:R-:W-:Y:S01]  /*a1f0*/  ISETP.NE.OR P1, PT, R248, RZ, P1 ;  /* 0x000000fff800720c */ /* 0x000fe20000f25670 */
[----:B------:R-:W1:Y:S02]  /*a200*/  LDS.64 R60, [R158+0xc678] ;  /* 0x00c678009e3c7984 */ /* 0x000e640000000a00 */
[C---:B-1----:R-:W-:Y:S01]  /*a210*/  FMUL.FTZ R62, R127.reuse, R61 ;  /* 0x0000003d7f3e7220 */ /* 0x042fe20000410000 */
[----:B------:R-:W-:-:S03]  /*a220*/  FMUL.FTZ R127, R127, R60 ;  /* 0x0000003c7f7f7220 */ /* 0x000fc60000410000 */
[----:B------:R-:W-:Y:S01]  /*a230*/  FFMA.FTZ R62, R126, R60, -R62 ;  /* 0x0000003c7e3e7223 */ /* 0x000fe2000001083e */
[----:B------:R-:W-:Y:S01]  /*a240*/  FMUL.FTZ R60, R84, -R106 ;  /* 0x8000006a543c7220 */ /* 0x000fe20000410000 */
[----:B------:R-:W-:Y:S01]  /*a250*/  FFMA.FTZ R61, R126, R61, R127 ;  /* 0x0000003d7e3d7223 */ /* 0x000fe2000001007f */
[----:B------:R-:W-:Y:S01]  /*a260*/  MOV R126, UR7 ;  /* 0x00000007007e7c02 */ /* 0x000fe20008000f00 */
[----:B------:R-:W-:Y:S01]  /*a270*/  FADD.FTZ R227, R227, R62 ;  /* 0x0000003ee3e37221 */ /* 0x000fe20000010000 */
[----:B------:R-:W-:Y:S01]  /*a280*/  FFMA.FTZ R60, R85, -R107, R60 ;  /* 0x8000006b553c7223 */ /* 0x000fe2000001003c */
[----:B------:R-:W-:Y:S01]  /*a290*/  FADD.FTZ R228, R228, R61 ;  /* 0x0000003de4e47221 */ /* 0x000fe20000010000 */
[----:B------:R-:W-:Y:S02]  /*a2a0*/  LEA R126, R126, R153, 0x4 ;  /* 0x000000997e7e7211 */ /* 0x000fe400078e20ff */
        /* <DEDUP_REMOVED lines=49> */
[C---:B------:R-:W-:Y:S01]  /*a5c0*/  FFMA.FTZ R60, R113.reuse, R60, R63 ;  /* 0x0000003c713c7223 */ /* 0x040fe2000001003f */
[----:B------:R-:W-:Y:S02]  /*a5d0*/  FMUL.FTZ R63, R84, R190 ;  /* 0x000000be543f7220 */ /* 0x000fe40000410000 */
[----:B------:R-:W-:Y:S01]  /*a5e0*/  FFMA.FTZ R64, R113, R64, -R65 ;  /* 0x0000004071407223 */ /* 0x000fe20000010841 */
[C---:B------:R-:W-:Y:S01]  /*a5f0*/  FMUL.FTZ R65, R85.reuse, R190 ;  /* 0x000000be55417220 */ /* 0x040fe20000410000 */
[----:B------:R-:W-:-:S03]  /*a600*/  FFMA.FTZ R63, R85, R189, -R63 ;  /* 0x000000bd553f7223 */ /* 0x000fc6000001083f */
[----:B------:R-:W-:Y:S01]  /*a610*/  FFMA.FTZ R65, -R84, R189, -R65 ;  /* 0x000000bd54417223 */ /* 0x000fe20000010941 */
[----:B------:R-:W-:-:S03]  /*a620*/  FADD.FTZ R63, R187, R63 ;  /* 0x0000003fbb3f7221 */ /* 0x000fc60000010000 */
[----:B------:R-:W-:-:S04]  /*a630*/  FADD.FTZ R65, -R188, R65 ;  /* 0x00000041bc417221 */ /* 0x000fc80000010100 */
[----:B------:R-:W-:-:S04]  /*a640*/  FMUL.FTZ R62, R86, -R65 ;  /* 0x80000041563e7220 */ /* 0x000fc80000410000 */
[-C--:B------:R-:W-:Y:S01]  /*a650*/  FFMA.FTZ R62, R87, R63.reuse, -R62 ;  /* 0x0000003f573e7223 */ /* 0x080fe2000001083e */
[----:B------:R-:W-:-:S04]  /*a660*/  FMUL.FTZ R63, R86, -R63 ;  /* 0x8000003f563f7220 */ /* 0x000fc80000410000 */
[----:B------:R-:W-:Y:S01]  /*a670*/  FFMA.FTZ R63, R87, R65, R63 ;  /* 0x00000041573f7223 */ /* 0x000fe2000001003f */
        /* <DEDUP_REMOVED lines=70> */
[----:B------:R-:W-:-:S03]  /*aae0*/  FMUL.FTZ R65, R112, -R65 ;  /* 0x8000004170417220 */ /* 0x000fc60000410000 */
[----:B------:R-:W-:Y:S01]  /*aaf0*/  FADD.FTZ R62, R161, R62 ;  /* 0x0000003ea13e7221 */ /* 0x000fe20000010000 */
[----:B------:R-:W-:-:S04]  /*ab00*/  FFMA.FTZ R65, R113, R63, R65 ;  /* 0x0000003f71417223 */ /* 0x000fc80000010041 */
[----:B------:R-:W-:Y:S01]  /*ab10*/  FADD.FTZ R61, -R162, R65 ;  /* 0x00000041a23d7221 */ /* 0x000fe20000010100 */
[----:B------:R-:W-:-:S03]  /*ab20*/  FMUL.FTZ R65, R114, -R64 ;  /* 0x8000004072417220 */ /* 0x000fc60000410000 */
[CC--:B------:R-:W-:Y:S01]  /*ab30*/  FMUL.FTZ R66, R114.reuse, -R61.reuse ;  /* 0x8000003d72427220 */ /* 0x0c0fe20000410000 */
[CC--:B------:R-:W-:Y:S01]  /*ab40*/  FFMA.FTZ R65, R115.reuse, R60.reuse, R65 ;  /* 0x0000003c73417223 */ /* 0x0c0fe20000010041 */
[C---:B------:R-:W-:Y:S02]  /*ab50*/  FMUL.FTZ R60, R114.reuse, -R60 ;  /* 0x8000003c723c7220 */ /* 0x040fe40000410000 */
[CC--:B------:R-:W-:Y:S01]  /*ab60*/  FFMA.FTZ R66, R115.reuse, R62.reuse, -R66 ;  /* 0x0000003e73427223 */ /* 0x0c0fe20000010842 */
[----:B------:R-:W-:Y:S01]  /*ab70*/  FMUL.FTZ R62, R114, -R62 ;  /* 0x8000003e723e7220 */ /* 0x000fe20000410000 */
[----:B------:R-:W-:Y:S01]  /*ab80*/  FFMA.FTZ R64, R115, R64, -R60 ;  /* 0x0000004073407223 */ /* 0x000fe2000001083c */
[----:B------:R-:W-:Y:S01]  /*ab90*/  MOV R60, 0x3f800000 ;  /* 0x3f800000003c7802 */ /* 0x000fe20000000f00 */
[----:B------:R-:W-:Y:S01]  /*aba0*/  FADD.FTZ R66, R159, R66 ;  /* 0x000000429f427221 */ /* 0x000fe20000010000 */
[----:B------:R-:W-:Y:S01]  /*abb0*/  FFMA.FTZ R62, R115, R61, R62 ;  /* 0x0000003d733e7223 */ /* 0x000fe2000001003e */
[----:B------:R-:W-:-:S03]  /*abc0*/  HFMA2.MMA R61, -RZ, RZ, 0, 0 ;  /* 0x00000000ff3d7435 */ /* 0x000fc600000001ff */
[----:B------:R-:W-:Y:S01]  /*abd0*/  FADD.FTZ R67, -R160, R62 ;  /* 0x0000003ea0437221 */ /* 0x000fe20000010100 */
[----:B------:R-:W-:-:S06]  /*abe0*/  CS2R R62, SRZ ;  /* 0x00000000003e7805 */ /* 0x000fcc000001ff00 */
[----:B------:R-:W1:Y:S04]  /*abf0*/  @!P1 LDS.128 R60, [R126+0xee80] ;  /* 0x00ee80007e3c9984 */ /* 0x000e680000000c00 */
[----:B------:R2:W-:Y:S02]  /*ac00*/  STS.128 [R158+0xd080], R64 ;  /* 0x00d080409e007388 */ /* 0x0005e40000000c00 */
[----:B--2---:R-:W-:-:S04]  /*ac10*/  FMUL.FTZ R64, R114, R228 ;  /* 0x000000e472407220 */ /* 0x004fc80000410000 */
        /* <DEDUP_REMOVED lines=133> */
.L_x_2673:
        /* <DEDUP_REMOVED lines=13> */
.L_x_2532:
[----:B------:R-:W-:Y:S05]  /*b540*/  BSYNC B0 ;  /* 0x0000000000007941 */ /* 0x000fea0003800000 */
.L_x_2531:
[----:B------:R-:W-:Y:S01]  /*b550*/  UMOV UR42, 0xffffffff ;  /* 0xffffffff002a7882 */ /* 0x000fe20000000000 */
[----:B------:R-:W-:Y:S02]  /*b560*/  ISETP.GT.U32.AND P2, PT, R248, 0x1d, PT ;  /* 0x0000001df800780c */ /* 0x000fe40003f44070 */
[----:B------:R-:W-:Y:S11]  /*b570*/  BRA.DIV UR42, `(.L_x_2533) ;  /* 0x0000007e2ac47947 */ /* 0x000ff6000b800000 */
[----:B-1----:R1:W0:Y:S04]  /*b580*/  SHFL.DOWN PT, R76, R232, 0x2, 0x1f ;  /* 0x08401f00e84c7f89 */ /* 0x00222800000e0000 */
[----:B--2---:R1:W2:Y:S04]  /*b590*/  SHFL.DOWN PT, R77, R241, 0x2, 0x1f ;  /* 0x08401f00f14d7f89 */ /* 0x0042a800000e0000 */
[----:B---3--:R1:W3:Y:S04]  /*b5a0*/  SHFL.DOWN PT, R78, R242, 0x2, 0x1f ;  /* 0x08401f00f24e7f89 */ /* 0x0082e800000e0000 */
[----:B----4-:R1:W4:Y:S02]  /*b5b0*/  SHFL.DOWN PT, R79, R243, 0x2, 0x1f ;  /* 0x08401f00f34f7f89 */ /* 0x01032400000e0000 */
.L_x_2679:
        /* <DEDUP_REMOVED lines=13> */
.L_x_2535:
[----:B------:R-:W-:Y:S05]  /*b690*/  BSYNC B0 ;  /* 0x0000000000007941 */ /* 0x000fea0003800000 */
.L_x_2534:
[----:B------:R-:W-:Y:S01]  /*b6a0*/  UMOV UR42, 0xffffffff ;  /* 0xffffffff002a7882 */ /* 0x000fe20000000000 */
[----:B------:R-:W-:Y:S02]  /*b6b0*/  ISETP.GT.U32.AND P2, PT, R248, 0x1b, PT ;  /* 0x0000001bf800780c */ /* 0x000fe40003f44070 */
[----:B------:R-:W-:Y:S11]  /*b6c0*/  BRA.DIV UR42, `(.L_x_2536) ;  /* 0x0000007e2ae47947 */ /* 0x000ff6000b800000 */
[----:B0-----:R0:W0:Y:S04]  /*b6d0*/  SHFL.DOWN PT, R76, R232, 0x4, 0x1f ;  /* 0x08801f00e84c7f89 */ /* 0x00102800000e0000 */
[----:B--2---:R2:W0:Y:S04]  /*b6e0*/  SHFL.DOWN PT, R77, R241, 0x4, 0x1f ;  /* 0x08801f00f14d7f89 */ /* 0x00442800000e0000 */
[----:B---3--:R2:W3:Y:S04]  /*b6f0*/  SHFL.DOWN PT, R78, R242, 0x4, 0x1f ;  /* 0x08801f00f24e7f89 */ /* 0x0084e800000e0000 */
[----:B----4-:R2:W4:Y:S02]  /*b700*/  SHFL.DOWN PT, R79, R243, 0x4, 0x1f ;  /* 0x08801f00f34f7f89 */ /* 0x01052400000e0000 */
.L_x_2685:
        /* <DEDUP_REMOVED lines=13> */
.L_x_2538:
[----:B------:R-:W-:Y:S05]  /*b7e0*/  BSYNC B0 ;  /* 0x0000000000007941 */ /* 0x000fea0003800000 */
.L_x_2537:
[----:B------:R-:W-:Y:S01]  /*b7f0*/  UMOV UR42, 0xffffffff ;  /* 0xffffffff002a7882 */ /* 0x000fe20000000000 */
[----:B------:R-:W-:Y:S02]  /*b800*/  ISETP.GT.U32.AND P2, PT, R248, 0x17, PT ;  /* 0x00000017f800780c */ /* 0x000fe40003f44070 */
[----:B------:R-:W-:Y:S11]  /*b810*/  BRA.DIV UR42, `(.L_x_2539) ;  /* 0x000000822a047947 */ /* 0x000ff6000b800000 */
[----:B0-----:R0:W0:Y:S04]  /*b820*/  SHFL.DOWN PT, R76, R232, 0x8, 0x1f ;  /* 0x09001f00e84c7f89 */ /* 0x00102800000e0000 */
[----:B------:R0:W0:Y:S04]  /*b830*/  SHFL.DOWN PT, R77, R241, 0x8, 0x1f ;  /* 0x09001f00f14d7f89 */ /* 0x00002800000e0000 */
[----:B---3--:R3:W0:Y:S04]  /*b840*/  SHFL.DOWN PT, R78, R242, 0x8, 0x1f ;  /* 0x09001f00f24e7f89 */ /* 0x00862800000e0000 */
[----:B----4-:R3:W4:Y:S02]  /*b850*/  SHFL.DOWN PT, R79, R243, 0x8, 0x1f ;  /* 0x09001f00f34f7f89 */ /* 0x01072400000e0000 */
.L_x_2691:
        /* <DEDUP_REMOVED lines=13> */
.L_x_2541:
[----:B------:R-:W-:Y:S05]  /*b930*/  BSYNC B0 ;  /* 0x0000000000007941 */ /* 0x000fea0003800000 */
.L_x_2540:
[----:B------:R-:W-:Y:S01]  /*b940*/  UMOV UR42, 0xffffffff ;  /* 0xffffffff002a7882 */ /* 0x000fe20000000000 */
[----:B------:R-:W-:Y:S02]  /*b950*/  ISETP.GT.U32.AND P2, PT, R248, 0xf, PT ;  /* 0x0000000ff800780c */ /* 0x000fe40003f44070 */
[----:B------:R-:W-:Y:S11]  /*b960*/  BRA.DIV UR42, `(.L_x_2542) ;  /* 0x000000822a247947 */ /* 0x000ff6000b800000 */
[----:B0-----:R0:W0:Y:S04]  /*b970*/  SHFL.DOWN PT, R76, R232, 0x10, 0x1f ;  /* 0x0a001f00e84c7f89 */ /* 0x00102800000e0000 */
[----:B------:R0:W0:Y:S04]  /*b980*/  SHFL.DOWN PT, R77, R241, 0x10, 0x1f ;  /* 0x0a001f00f14d7f89 */ /* 0x00002800000e0000 */
[----:B------:R0:W0:Y:S04]  /*b990*/  SHFL.DOWN PT, R78, R242, 0x10, 0x1f ;  /* 0x0a001f00f24e7f89 */ /* 0x00002800000e0000 */
[----:B----4-:R4:W0:Y:S02]  /*b9a0*/  SHFL.DOWN PT, R79, R243, 0x10, 0x1f ;  /* 0x0a001f00f34f7f89 */ /* 0x01082400000e0000 */
.L_x_2697:
        /* <DEDUP_REMOVED lines=13> */
.L_x_2544:
[----:B------:R-:W-:Y:S05]  /*ba80*/  BSYNC B0 ;  /* 0x0000000000007941 */ /* 0x000fea0003800000 */
.L_x_2543:
        /* <DEDUP_REMOVED lines=21> */
.L_x_2711:
        /* <DEDUP_REMOVED lines=19> */
.L_x_2547:
[----:B------:R-:W-:Y:S05]  /*bd10*/  BSYNC B0 ;  /* 0x0000000000007941 */ /* 0x000fea0003800000 */
.L_x_2546:
        /* <DEDUP_REMOVED lines=34> */
.L_x_2529:
[----:B------:R-:W-:Y:S05]  /*bf40*/  WARPSYNC.ALL ;  /* 0x0000000000007948 */ /* 0x000fea0003800000 */
[----:B------:R-:W-:Y:S01]  /*bf50*/  BAR.SYNC.DEFER_BLOCKING 0x0 ;  /* 0x0000000000007b1d */ /* 0x000fe20000010000 */
[----:B------:R-:W-:Y:S01]  /*bf60*/  ISETP.NE.AND P1, PT, R157, RZ, PT ;  /* 0x000000ff9d00720c */ /* 0x000fe20003f25270 */
[----:B------:R-:W-:Y:S02]  /*bf70*/  USHF.R.S32.HI UR58, URZ, 0x1f, UR11 ;  /* 0x0000001f3f3a7899 */ /* 0x000fe4000801140b */
[----:B------:R-:W-:Y:S02]  /*bf80*/  USHF.R.S32.HI UR50, URZ, 0x1f, UR12 ;  /* 0x0000001f3f327899 */ /* 0x000fe4000801140c */
[----:B------:R-:W-:Y:S01]  /*bf90*/  BSSY B0, `(.L_x_2548) ;  /* 0x00002e1000007945 */ /* 0x000fe20003800000 */
[----:B------:R-:W2:Y:S07]  /*bfa0*/  LDS.64 R64, [R158+0xd088] ;  /* 0x00d088009e407984 */ /* 0x000eae0000000a00 */
[----:B------:R3:W-:Y:S02]  /*bfb0*/  @!P1 STS.128 [R126+0xee80], R60 ;  /* 0x00ee803c7e009388 */ /* 0x0007e40000000c00 */
[----:B---3--:R-:W-:Y:S01]  /*bfc0*/  FMUL.FTZ R60, R137, R17 ;  /* 0x00000011893c7220 */ /* 0x008fe20000410000 */
[----:B--2---:R-:W-:-:S04]  /*bfd0*/  FMUL.FTZ R67, R65, -R107 ;  /* 0x8000006b41437220 */ /* 0x004fc80000410000 */
[C---:B------:R-:W-:Y:S01]  /*bfe0*/  FFMA.FTZ R66, R64.reuse, R106, -R67 ;  /* 0x0000006a40427223 */ /* 0x040fe20000010843 */
[----:B------:R-:W-:-:S03]  /*bff0*/  FMUL.FTZ R64, R64, -R107 ;  /* 0x8000006b40407220 */ /* 0x000fc60000410000 */
[----:B------:R-:W-:Y:S01]  /*c000*/  FADD.FTZ R66, R189, R66 ;  /* 0x00000042bd427221 */ /* 0x000fe20000010000 */
[----:B------:R-:W-:-:S04]  /*c010*/  FFMA.FTZ R65, R65, R106, R64 ;  /* 0x0000006a41417223 */ /* 0x000fc80000010040 */
[----:B------:R-:W-:Y:S01]  /*c020*/  FADD.FTZ R190, -R190, R65 ;  /* 0x00000041bebe7221 */ /* 0x000fe20000010100 */
[----:B------:R-:W-:-:S03]  /*c030*/  FMUL.FTZ R65, R84, -R66 ;  /* 0x8000004254417220 */ /* 0x000fc60000410000 */
[C---:B------:R-:W-:Y:S01]  /*c040*/  FMUL.FTZ R61, R18.reuse, R190 ;  /* 0x000000be123d7220 */ /* 0x040fe20000410000 */
[-C--:B------:R-:W-:Y:S01]  /*c050*/  FFMA.FTZ R18, R18, -R60.reuse, R220 ;  /* 0x8000003c12127223 */ /* 0x080fe200000100dc */
[C---:B------:R-:W-:Y:S01]  /*c060*/  FFMA.FTZ R60, R19.reuse, -R60, R219 ;  /* 0x8000003c133c7223 */ /* 0x040fe200000100db */
[----:B------:R-:W-:Y:S01]  /*c070*/  FMUL.FTZ R64, R84, -R190 ;  /* 0x800000be54407220 */ /* 0x000fe20000410000 */
[----:B------:R-:W-:Y:S01]  /*c080*/  FFMA.FTZ R62, R19, R66, R61 ;  /* 0x00000042133e7223 */ /* 0x000fe2000001003d */
[----:B------:R-:W-:Y:S01]  /*c090*/  FMUL.FTZ R19, R66, UR57 ;  /* 0x0000003942137c20 */ /* 0x000fe20008410000 */
[----:B------:R-:W-:Y:S01]  /*c0a0*/  FFMA.FTZ R220, -R0, R220, -RZ ;  /* 0x000000dc00dc7223 */ /* 0x000fe200000109ff */
[C---:B------:R-:W-:Y:S01]  /*c0b0*/  FFMA.FTZ R64, R85.reuse, R66, -R64 ;  /* 0x0000004255407223 */ /* 0x040fe20000010840 */
[----:B------:R-:W-:Y:S01]  /*c0c0*/  FFMA.FTZ R85, R85, R190, R65 ;  /* 0x000000be55557223 */ /* 0x000fe20000010041 */
[C---:B------:R-:W-:Y:S01]  /*c0d0*/  FFMA.FTZ R61, R190.reuse, UR59, -R19 ;  /* 0x0000003bbe3d7c23 */ /* 0x040fe20008010813 */
[----:B------:R-:W-:Y:S01]  /*c0e0*/  FMUL.FTZ R19, R190, UR57 ;  /* 0x00000039be137c20 */ /* 0x000fe20008410000 */
[----:B------:R-:W-:Y:S01]  /*c0f0*/  FADD.FTZ R187, R187, R64 ;  /* 0x00000040bbbb7221 */ /* 0x000fe20000010000 */
[----:B------:R-:W-:Y:S01]  /*c100*/  FADD.FTZ R63, -R188, R85 ;  /* 0x00000055bc3f7221 */ /* 0x000fe20000010100 */
[----:B------:R-:W-:Y:S01]  /*c110*/  FMUL.FTZ R61, R18, R61 ;  /* 0x0000003d123d7220 */ /* 0x000fe20000410000 */
[----:B------:R-:W-:Y:S01]  /*c120*/  FFMA.FTZ R19, R66, UR59, R19 ;  /* 0x0000003b42137c23 */ /* 0x000fe20008010013 */
[C---:B------:R-:W-:Y:S01]  /*c130*/  FFMA.FTZ R134, R137.reuse, R62, R134 ;  /* 0x0000003e89867223 */ /* 0x040fe20000010086 */
[C---:B------:R-:W-:Y:S01]  /*c140*/  FMUL.FTZ R65, R137.reuse, R190 ;  /* 0x000000be89417220 */ /* 0x040fe20000410000 */
[----:B------:R-:W-:Y:S01]  /*c150*/  FMUL.FTZ R68, R22, R63 ;  /* 0x0000003f16447220 */ /* 0x000fe20000410000 */
[----:B------:R-:W-:Y:S01]  /*c160*/  FFMA.FTZ R64, R60, R19, R61 ;  /* 0x000000133c407223 */ /* 0x000fe2000001003d */
[----:B------:R-:W-:Y:S01]  /*c170*/  FMUL.FTZ R61, R137, R66 ;  /* 0x00000042893d7220 */ /* 0x000fe20000410000 */
[----:B------:R-:W-:-:S02]  /*c180*/  FMUL.FTZ R19, R18, R65 ;  /* 0x0000004112137220 */ /* 0x000fc40000410000 */
[----:B------:R-:W-:Y:S01]  /*c190*/  FFMA.FTZ R64, R17, R62, R64 ;  /* 0x0000003e11407223 */ /* 0x000fe20000010040 */
[----:B------:R-:W-:Y:S01]  /*c1a0*/  FMUL.FTZ R62, R86, -R63 ;  /* 0x8000003f563e7220 */ /* 0x000fe20000410000 */
[-C--:B------:R-:W-:Y:S01]  /*c1b0*/  FMUL.FTZ R18, R18, R61.reuse ;  /* 0x0000003d12127220 */ /* 0x080fe20000410000 */
[----:B------:R-:W-:Y:S01]  /*c1c0*/  FFMA.FTZ R19, R60, R61, R19 ;  /* 0x0000003d3c137223 */ /* 0x000fe20000010013 */
[-C--:B------:R-:W-:Y:S01]  /*c1d0*/  FMUL.FTZ R86, R86, -R187.reuse ;  /* 0x800000bb56567220 */ /* 0x080fe20000410000 */
[----:B------:R-:W-:Y:S01]  /*c1e0*/  FFMA.FTZ R66, R87, R187, -R62 ;  /* 0x000000bb57427223 */ /* 0x000fe2000001083e */
[----:B------:R-:W-:Y:S01]  /*c1f0*/  FMUL.FTZ R62, R138, R20 ;  /* 0x000000148a3e7220 */ /* 0x000fe20000410000 */
[----:B------:R-:W-:Y:S01]  /*c200*/  FFMA.FTZ R18, R60, R65, -R18 ;  /* 0x000000413c127223 */ /* 0x000fe20000010812 */
[----:B------:R-:W-:Y:S01]  /*c210*/  FMUL.FTZ R60, R17, R61 ;  /* 0x0000003d113c7220 */ /* 0x000fe20000410000 */
[----:B------:R-:W-:Y:S01]  /*c220*/  FADD.FTZ R185, R185, R66 ;  /* 0x00000042b9b97221 */ /* 0x000fe20000010000 */
[----:B------:R-:W-:Y:S01]  /*c230*/  FMUL.FTZ R66, R187, UR57 ;  /* 0x00000039bb427c20 */ /* 0x000fe20008410000 */
[----:B------:R-:W-:Y:S01]  /*c240*/  FMUL.FTZ R61, R17, R65 ;  /* 0x00000041113d7220 */ /* 0x000fe20000410000 */
[-C--:B------:R-:W-:Y:S01]  /*c250*/  FFMA.FTZ R22, R22, -R62.reuse, R217 ;  /* 0x8000003e16167223 */ /* 0x080fe200000100d9 */
[C---:B------:R-:W-:Y:S01]  /*c260*/  FFMA.FTZ R62, R21.reuse, -R62, R218 ;  /* 0x8000003e153e7223 */ /* 0x040fe200000100da */
[----:B------:R-:W-:Y:S01]  /*c270*/  FFMA.FTZ R65, R21, R187, R68 ;  /* 0x000000bb15417223 */ /* 0x000fe20000010044 */
[C---:B------:R-:W-:Y:S01]  /*c280*/  FFMA.FTZ R21, R63.reuse, UR59, -R66 ;  /* 0x0000003b3f157c23 */ /* 0x040fe20008010842 */
[----:B------:R-:W-:Y:S01]  /*c290*/  FMUL.FTZ R66, R63, UR57 ;  /* 0x000000393f427c20 */ /* 0x000fe20008410000 */
[-C--:B------:R-:W-:Y:S01]  /*c2a0*/  FFMA.FTZ R87, R87, R63.reuse, R86 ;  /* 0x0000003f57577223 */ /* 0x080fe20000010056 */
[----:B------:R-:W-:Y:S01]  /*c2b0*/  FMUL.FTZ R63, R138, R63 ;  /* 0x0000003f8a3f7220 */ /* 0x000fe20000410000 */
[----:B------:R-:W-:Y:S01]  /*c2c0*/  FMUL.FTZ R21, R22, R21 ;  /* 0x0000001516157220 */ /* 0x000fe20000410000 */
[----:B------:R-:W-:Y:S01]  /*c2d0*/  FFMA.FTZ R17, R187, UR59, R66 ;  /* 0x0000003bbb117c23 */ /* 0x000fe20008010042 */
[----:B------:R-:W-:Y:S01]  /*c2e0*/  FMUL.FTZ R187, R138, R187 ;  /* 0x000000bb8abb7220 */ /* 0x000fe20000410000 */
[----:B------:R-:W-:Y:S01]  /*c2f0*/  FADD.FTZ R186, -R186, R87 ;  /* 0x00000057baba7221 */ /* 0x000fe20000010100 */
[----:B------:R-:W-:Y:S01]  /*c300*/  FADD.FTZ R133, R64, R133 ;  /* 0x0000008540857221 */ /* 0x000fe20000010000 */
[----:B------:R-:W-:Y:S01]  /*c310*/  FFMA.FTZ R67, R62, R17, R21 ;  /* 0x000000113e437223 */ /* 0x000fe20000010015 */
[C---:B------:R-:W-:Y:S01]  /*c320*/  FMUL.FTZ R17, R22.reuse, R63 ;  /* 0x0000003f16117220 */ /* 0x040fe20000410000 */
[----:B------:R-:W-:Y:S01]  /*c330*/  FMUL.FTZ R22, R22, R187 ;  /* 0x000000bb16167220 */ /* 0x000fe20000410000 */
[-C--:B------:R-:W-:Y:S01]  /*c340*/  FMUL.FTZ R66, R25, R186.reuse ;  /* 0x000000ba19427220 */ /* 0x080fe20000410000 */
[----:B------:R-:W-:Y:S01]  /*c350*/  FFMA.FTZ R67, R20, R65, R67 ;  /* 0x0000004114437223 */ /* 0x000fe20000010043 */
[C---:B------:R-:W-:Y:S01]  /*c360*/  FFMA.FTZ R17, R62.reuse, R187, R17 ;  /* 0x000000bb3e117223 */ /* 0x040fe20000010011 */
[----:B------:R-:W-:Y:S01]  /*c370*/  FFMA.FTZ R21, R62, R63, -R22 ;  /* 0x0000003f3e157223 */ /* 0x000fe20000010816 */
[C---:B------:R-:W-:Y:S01]  /*c380*/  FMUL.FTZ R62, R20.reuse, R187 ;  /* 0x000000bb143e7220 */ /* 0x040fe20000410000 */
[----:B------:R-:W-:Y:S01]  /*c390*/  FMUL.FTZ R63, R20, R63 ;  /* 0x0000003f143f7220 */ /* 0x000fe20000410000 */
[----:B------:R-:W-:Y:S01]  /*c3a0*/  FMUL.FTZ R20, R88, -R186 ;  /* 0x800000ba58147220 */ /* 0x000fe20000410000 */
[----:B------:R-:W-:Y:S01]  /*c3b0*/  FMUL.FTZ R22, R139, R23 ;  /* 0x000000178b167220 */ /* 0x000fe20000410000 */
[----:B------:R-:W-:Y:S01]  /*c3c0*/  FFMA.FTZ R66, R24, R185, R66 ;  /* 0x000000b918427223 */ /* 0x000fe20000010042 */
[----:B------:R-:W-:Y:S01]  /*c3d0*/  FFMA.FTZ R135, R138, R65, R135 ;  /* 0x000000418a877223 */ /* 0x000fe20000010087 */
[-C--:B------:R-:W-:Y:S01]  /*c3e0*/  FFMA.FTZ R64, R89, R185.reuse, -R20 ;  /* 0x000000b959407223 */ /* 0x080fe20000010814 */
[-C--:B------:R-:W-:Y:S01]  /*c3f0*/  FFMA.FTZ R20, R25, -R22.reuse, R215 ;  /* 0x8000001619147223 */ /* 0x080fe200000100d7 */
[----:B------:R-:W-:Y:S01]  /*c400*/  FMUL.FTZ R25, R185, UR57 ;  /* 0x00000039b9197c20 */ /* 0x000fe20008410000 */
[----:B------:R-:W-:Y:S01]  /*c410*/  FFMA.FTZ R22, R24, -R22, R216 ;  /* 0x8000001618167223 */ /* 0x000fe200000100d8 */
[----:B------:R-:W-:Y:S01]  /*c420*/  FMUL.FTZ R24, R186, UR57 ;  /* 0x00000039ba187c20 */ /* 0x000fe20008410000 */
[----:B------:R-:W-:Y:S01]  /*c430*/  FMUL.FTZ R65, R88, -R185 ;  /* 0x800000b958417220 */ /* 0x000fe20000410000 */
[----:B------:R-:W-:Y:S01]  /*c440*/  FFMA.FTZ R25, R186, UR59, -R25 ;  /* 0x0000003bba197c23 */ /* 0x000fe20008010819 */
[----:B------:R-:W-:Y:S01]  /*c450*/  FFMA.FTZ R136, R139, R66, R136 ;  /* 0x000000428b887223 */ /* 0x000fe20000010088 */
[----:B------:R-:W-:Y:S01]  /*c460*/  FFMA.FTZ R69, R185, UR59, R24 ;  /* 0x0000003bb9457c23 */ /* 0x000fe20008010018 */
[-C--:B------:R-:W-:Y:S01]  /*c470*/  FFMA.FTZ R65, R89, R186.reuse, R65 ;  /* 0x000000ba59417223 */ /* 0x080fe20000010041 */
[----:B------:R-:W-:Y:S01]  /*c480*/  FMUL.FTZ R71, R20, R25 ;  /* 0x0000001914477220 */ /* 0x000fe20000410000 */
[----:B------:R-:W-:Y:S01]  /*c490*/  FADD.FTZ R183, R183, R64 ;  /* 0x00000040b7b77221 */ /* 0x000fe20000010000 */
[C---:B------:R-:W-:Y:S01]  /*c4a0*/  FMUL.FTZ R185, R139.reuse, R185 ;  /* 0x000000b98bb97220 */ /* 0x040fe20000410000 */
[----:B------:R-:W-:Y:S01]  /*c4b0*/  FADD.FTZ R25, -R184, R65 ;  /* 0x00000041b8197221 */ /* 0x000fe20000010100 */
[----:B------:R-:W-:Y:S01]  /*c4c0*/  FFMA.FTZ R24, R22, R69, R71 ;  /* 0x0000004516187223 */ /* 0x000fe20000010047 */
[----:B------:R-:W-:Y:S01]  /*c4d0*/  FMUL.FTZ R65, R139, R186 ;  /* 0x000000ba8b417220 */ /* 0x000fe20000410000 */
[----:B------:R-:W-:Y:S01]  /*c4e0*/  FMUL.FTZ R64, R20, R185 ;  /* 0x000000b914407220 */ /* 0x000fe20000410000 */
[----:B------:R-:W-:Y:S01]  /*c4f0*/  FADD.FTZ R132, R67, R132 ;  /* 0x0000008443847221 */ /* 0x000fe20000010000 */
[----:B------:R-:W-:Y:S01]  /*c500*/  FFMA.FTZ R24, R23, R66, R24 ;  /* 0x0000004217187223 */ /* 0x000fe20000010018 */
[----:B------:R-:W-:Y:S01]  /*c510*/  FMUL.FTZ R66, R90, -R25 ;  /* 0x800000195a427220 */ /* 0x000fe20000410000 */
[----:B------:R-:W-:Y:S01]  /*c520*/  FMUL.FTZ R69, R20, R65 ;  /* 0x0000004114457220 */ /* 0x000fe20000410000 */
[----:B------:R-:W-:Y:S01]  /*c530*/  FMUL.FTZ R68, R28, R25 ;  /* 0x000000191c447220 */ /* 0x000fe20000410000 */
[-C--:B------:R-:W-:Y:S01]  /*c540*/  FMUL.FTZ R90, R90, -R183.reuse ;  /* 0x800000b75a5a7220 */ /* 0x080fe20000410000 */
[----:B------:R-:W-:Y:S01]  /*c550*/  FFMA.FTZ R66, R91, R183, -R66 ;  /* 0x000000b75b427223 */ /* 0x000fe20000010842 */
[C---:B------:R-:W-:Y:S01]  /*c560*/  FFMA.FTZ R20, R22.reuse, R185, R69 ;  /* 0x000000b916147223 */ /* 0x040fe20000010045 */
[----:B------:R-:W-:Y:S01]  /*c570*/  FFMA.FTZ R22, R22, R65, -R64 ;  /* 0x0000004116167223 */ /* 0x000fe20000010840 */
[----:B------:R-:W-:Y:S01]  /*c580*/  FMUL.FTZ R64, R23, R185 ;  /* 0x000000b917407220 */ /* 0x000fe20000410000 */
[----:B------:R-:W-:Y:S01]  /*c590*/  FADD.FTZ R181, R181, R66 ;  /* 0x00000042b5b57221 */ /* 0x000fe20000010000 */
[----:B------:R-:W-:Y:S01]  /*c5a0*/  FMUL.FTZ R65, R23, R65 ;  /* 0x0000004117417220 */ /* 0x000fe20000410000 */
[----:B------:R-:W-:Y:S01]  /*c5b0*/  FMUL.FTZ R66, R183, UR57 ;  /* 0x00000039b7427c20 */ /* 0x000fe20008410000 */
[----:B------:R-:W-:Y:S01]  /*c5c0*/  FMUL.FTZ R23, R140, R26 ;  /* 0x0000001a8c177220 */ /* 0x000fe20000410000 */
[----:B------:R-:W-:Y:S01]  /*c5d0*/  FFMA.FTZ R91, R91, R25, R90 ;  /* 0x000000195b5b7223 */ /* 0x000fe2000001005a */
[----:B------:R-:W-:Y:S01]  /*c5e0*/  FADD.FTZ R131, R24, R131 ;  /* 0x0000008318837221 */ /* 0x000fe20000010000 */
[C---:B------:R-:W-:Y:S01]  /*c5f0*/  FFMA.FTZ R67, R25.reuse, UR59, -R66 ;  /* 0x0000003b19437c23 */ /* 0x040fe20008010842 */
[-C--:B------:R-:W-:Y:S01]  /*c600*/  FFMA.FTZ R28, R28, -R23.reuse, R213 ;  /* 0x800000171c1c7223 */ /* 0x080fe200000100d5 */
[----:B------:R-:W-:Y:S01]  /*c610*/  FMUL.FTZ R66, R25, UR57 ;  /* 0x0000003919427c20 */ /* 0x000fe20008410000 */
[C---:B------:R-:W-:Y:S01]  /*c620*/  FFMA.FTZ R23, R27.reuse, -R23, R214 ;  /* 0x800000171b177223 */ /* 0x040fe200000100d6 */
[----:B------:R-:W-:Y:S01]  /*c630*/  FFMA.FTZ R27, R27, R183, R68 ;  /* 0x000000b71b1b7223 */ /* 0x000fe20000010044 */
[----:B------:R-:W-:Y:S01]  /*c640*/  FMUL.FTZ R68, R28, R67 ;  /* 0x000000431c447220 */ /* 0x000fe20000410000 */
[----:B------:R-:W-:Y:S01]  /*c650*/  FFMA.FTZ R66, R183, UR59, R66 ;  /* 0x0000003bb7427c23 */ /* 0x000fe20008010042 */
[C---:B------:R-:W-:Y:S01]  /*c660*/  FMUL.FTZ R25, R140.reuse, R25 ;  /* 0x000000198c197220 */ /* 0x040fe20000410000 */
[----:B------:R-:W-:Y:S01]  /*c670*/  FMUL.FTZ R67, R140, R183 ;  /* 0x000000b78c437220 */ /* 0x000fe20000410000 */
[----:B------:R-:W-:Y:S01]  /*c680*/  FADD.FTZ R182, -R182, R91 ;  /* 0x0000005bb6b67221 */ /* 0x000fe20000010100 */
[----:B------:R-:W-:Y:S01]  /*c690*/  FFMA.FTZ R69, R23, R66, R68 ;  /* 0x0000004217457223 */ /* 0x000fe20000010044 */
[C---:B------:R-:W-:Y:S01]  /*c6a0*/  FMUL.FTZ R66, R28.reuse, R25 ;  /* 0x000000191c427220 */ /* 0x040fe20000410000 */
[----:B------:R-:W-:Y:S01]  /*c6b0*/  FMUL.FTZ R28, R28, R67 ;  /* 0x000000431c1c7220 */ /* 0x000fe20000410000 */
[C---:B------:R-:W-:Y:S01]  /*c6c0*/  FMUL.FTZ R68, R26.reuse, R25 ;  /* 0x000000191a447220 */ /* 0x040fe20000410000 */
[-C--:B------:R-:W-:Y:S01]  /*c6d0*/  FMUL.FTZ R24, R31, R182.reuse ;  /* 0x000000b61f187220 */ /* 0x080fe20000410000 */
[C---:B------:R-:W-:Y:S01]  /*c6e0*/  FFMA.FTZ R66, R23.reuse, R67, R66 ;  /* 0x0000004317427223 */ /* 0x040fe20000010042 */
[----:B------:R-:W-:Y:S01]  /*c6f0*/  FFMA.FTZ R23, R23, R25, -R28 ;  /* 0x0000001917177223 */ /* 0x000fe2000001081c */
[C---:B------:R-:W-:Y:S01]  /*c700*/  FMUL.FTZ R67, R26.reuse, R67 ;  /* 0x000000431a437220 */ /* 0x040fe20000410000 */
[----:B------:R-:W-:Y:S01]  /*c710*/  FFMA.FTZ R25, R26, R27, R69 ;  /* 0x0000001b1a197223 */ /* 0x000fe20000010045 */
[----:B------:R-:W-:Y:S01]  /*c720*/  FMUL.FTZ R26, R92, -R182 ;  /* 0x800000b65c1a7220 */ /* 0x000fe20000410000 */
[----:B------:R-:W-:Y:S01]  /*c730*/  FMUL.FTZ R28, R141, R29 ;  /* 0x0000001d8d1c7220 */ /* 0x000fe20000410000 */
[----:B------:R-:W-:Y:S01]  /*c740*/  FMUL.FTZ R69, R181, UR57 ;  /* 0x00000039b5457c20 */ /* 0x000fe20008410000 */
[----:B------:R-:W-:Y:S01]  /*c750*/  FFMA.FTZ R221, R140, R27, R221 ;  /* 0x0000001b8cdd7223 */ /* 0x000fe200000100dd */
[-C--:B------:R-:W-:Y:S01]  /*c760*/  FFMA.FTZ R26, R93, R181.reuse, -R26 ;  /* 0x000000b55d1a7223 */ /* 0x080fe2000001081a */
[-C--:B------:R-:W-:Y:S01]  /*c770*/  FFMA.FTZ R31, R31, -R28.reuse, R211 ;  /* 0x8000001c1f1f7223 */ /* 0x080fe200000100d3 */
[-C--:B------:R-:W-:Y:S01]  /*c780*/  FMUL.FTZ R27, R92, -R181.reuse ;  /* 0x800000b55c1b7220 */ /* 0x080fe20000410000 */
[C---:B------:R-:W-:Y:S01]  /*c790*/  FFMA.FTZ R28, R30.reuse, -R28, R212 ;  /* 0x8000001c1e1c7223 */ /* 0x040fe200000100d4 */
[-C--:B------:R-:W-:Y:S01]  /*c7a0*/  FFMA.FTZ R30, R30, R181.reuse, R24 ;  /* 0x000000b51e1e7223 */ /* 0x080fe20000010018 */
[----:B------:R-:W-:Y:S01]  /*c7b0*/  FADD.FTZ R179, R179, R26 ;  /* 0x0000001ab3b37221 */ /* 0x000fe20000010000 */
[C---:B------:R-:W-:Y:S01]  /*c7c0*/  FMUL.FTZ R24, R182.reuse, UR57 ;  /* 0x00000039b6187c20 */ /* 0x040fe20008410000 */
[----:B------:R-:W-:Y:S01]  /*c7d0*/  FFMA.FTZ R26, R182, UR59, -R69 ;  /* 0x0000003bb61a7c23 */ /* 0x000fe20008010845 */
[-C--:B01----:R-:W-:Y:S01]  /*c7e0*/  FMUL.FTZ R72, R141, R182.reuse ;  /* 0x000000b68d487220 */ /* 0x083fe20000410000 */
[----:B------:R-:W-:Y:S01]  /*c7f0*/  FFMA.FTZ R27, R93, R182, R27 ;  /* 0x000000b65d1b7223 */ /* 0x000fe2000001001b */
[----:B------:R-:W-:Y:S01]  /*c800*/  FFMA.FTZ R71, R181, UR59, R24 ;  /* 0x0000003bb5477c23 */ /* 0x000fe20008010018 */
[----:B------:R-:W-:Y:S01]  /*c810*/  FMUL.FTZ R26, R31, R26 ;  /* 0x0000001a1f1a7220 */ /* 0x000fe20000410000 */
[----:B------:R-:W-:Y:S01]  /*c820*/  FMUL.FTZ R24, R141, R181 ;  /* 0x000000b58d187220 */ /* 0x000fe20000410000 */
[C---:B------:R-:W-:Y:S01]  /*c830*/  FMUL.FTZ R69, R31.reuse, R72 ;  /* 0x000000481f457220 */ /* 0x040fe20000410000 */
[----:B------:R-:W-:Y:S01]  /*c840*/  FADD.FTZ R27, -R180, R27 ;  /* 0x0000001bb41b7221 */ /* 0x000fe20000010100 */
[C---:B------:R-:W-:Y:S01]  /*c850*/  FFMA.FTZ R26, R28.reuse, R71, R26 ;  /* 0x000000471c1a7223 */ /* 0x040fe2000001001a */
[-C--:B------:R-:W-:Y:S01]  /*c860*/  FMUL.FTZ R31, R31, R24.reuse ;  /* 0x000000181f1f7220 */ /* 0x080fe20000410000 */
[-C--:B------:R-:W-:Y:S01]  /*c870*/  FFMA.FTZ R69, R28, R24.reuse, R69 ;  /* 0x000000181c457223 */ /* 0x080fe20000010045 */
[----:B------:R-:W-:Y:S01]  /*c880*/  FMUL.FTZ R71, R29, R24 ;  /* 0x000000181d477220 */ /* 0x000fe20000410000 */
[----:B------:R-:W-:Y:S01]  /*c890*/  FADD.FTZ R130, R25, R130 ;  /* 0x0000008219827221 */ /* 0x000fe20000010000 */
[----:B------:R-:W-:Y:S01]  /*c8a0*/  FMUL.FTZ R24, R94, -R27 ;  /* 0x8000001b5e187220 */ /* 0x000fe20000410000 */
[----:B------:R-:W-:Y:S01]  /*c8b0*/  FMUL.FTZ R25, R142, R32 ;  /* 0x000000208e197220 */ /* 0x000fe20000410000 */
[-C--:B------:R-:W-:Y:S01]  /*c8c0*/  FMUL.FTZ R94, R94, -R179.reuse ;  /* 0x800000b35e5e7220 */ /* 0x080fe20000410000 */
[-C--:B------:R-:W-:Y:S01]  /*c8d0*/  FFMA.FTZ R222, R141, R30.reuse, R222 ;  /* 0x0000001e8dde7223 */ /* 0x080fe200000100de */
[----:B------:R-:W-:Y:S01]  /*c8e0*/  FFMA.FTZ R76, R29, R30, R26 ;  /* 0x0000001e1d4c7223 */ /* 0x000fe2000001001a */
[----:B------:R-:W-:Y:S01]  /*c8f0*/  FMUL.FTZ R30, R179, UR57 ;  /* 0x00000039b31e7c20 */ /* 0x000fe20008410000 */
[-C--:B------:R-:W-:Y:S01]  /*c900*/  FFMA.FTZ R70, R28, R72.reuse, -R31 ;  /* 0x000000481c467223 */ /* 0x080fe2000001081f */
[----:B------:R-:W-:Y:S01]  /*c910*/  FFMA.FTZ R24, R95, R179, -R24 ;  /* 0x000000b35f187223 */ /* 0x000fe20000010818 */
[----:B------:R-:W-:Y:S01]  /*c920*/  FFMA.FTZ R26, R34, -R25, R209 ;  /* 0x80000019221a7223 */ /* 0x000fe200000100d1 */
[CC--:B------:R-:W-:Y:S01]  /*c930*/  FMUL.FTZ R31, R142.reuse, R27.reuse ;  /* 0x0000001b8e1f7220 */ /* 0x0c0fe20000410000 */
[----:B------:R-:W-:Y:S01]  /*c940*/  FMUL.FTZ R72, R29, R72 ;  /* 0x000000481d487220 */ /* 0x000fe20000410000 */
[----:B------:R-:W-:Y:S01]  /*c950*/  FFMA.FTZ R95, R95, R27, R94 ;  /* 0x0000001b5f5f7223 */ /* 0x000fe2000001005e */
[C---:B------:R-:W-:Y:S01]  /*c960*/  FMUL.FTZ R28, R27.reuse, UR57 ;  /* 0x000000391b1c7c20 */ /* 0x040fe20008410000 */
[----:B------:R-:W-:Y:S01]  /*c970*/  FFMA.FTZ R29, R27, UR59, -R30 ;  /* 0x0000003b1b1d7c23 */ /* 0x000fe2000801081e */
[----:B------:R-:W-:Y:S01]  /*c980*/  FMUL.FTZ R75, R142, R179 ;  /* 0x000000b38e4b7220 */ /* 0x000fe20000410000 */
[----:B------:R-:W-:Y:S01]  /*c990*/  FADD.FTZ R177, R177, R24 ;  /* 0x00000018b1b17221 */ /* 0x000fe20000010000 */
[----:B------:R-:W-:Y:S01]  /*c9a0*/  FFMA.FTZ R25, R33, -R25, R210 ;  /* 0x8000001921197223 */ /* 0x000fe200000100d2 */
[----:B------:R-:W-:Y:S01]  /*c9b0*/  FMUL.FTZ R24, R26, R31 ;  /* 0x0000001f1a187220 */ /* 0x000fe20000410000 */
[----:B------:R-:W-:Y:S01]  /*c9c0*/  FADD.FTZ R178, -R178, R95 ;  /* 0x0000005fb2b27221 */ /* 0x000fe20000010100 */
[----:B------:R-:W-:Y:S01]  /*c9d0*/  FFMA.FTZ R28, R179, UR59, R28 ;  /* 0x0000003bb31c7c23 */ /* 0x000fe2000801001c */
[C---:B------:R-:W-:Y:S01]  /*c9e0*/  FMUL.FTZ R74, R26.reuse, R75 ;  /* 0x0000004b1a4a7220 */ /* 0x040fe20000410000 */
[----:B------:R-:W-:Y:S01]  /*c9f0*/  FMUL.FTZ R29, R26, R29 ;  /* 0x0000001d1a1d7220 */ /* 0x000fe20000410000 */
[----:B------:R-:W-:Y:S01]  /*ca00*/  FMUL.FTZ R34, R34, R27 ;  /* 0x0000001b22227220 */ /* 0x000fe20000410000 */
[C---:B------:R-:W-:Y:S01]  /*ca10*/  FFMA.FTZ R73, R25.reuse, R75, R24 ;  /* 0x0000004b19497223 */ /* 0x040fe20000010018 */
[C---:B------:R-:W-:Y:S01]  /*ca20*/  FMUL.FTZ R24, R96.reuse, -R178 ;  /* 0x800000b260187220 */ /* 0x040fe20000410000 */
[C---:B------:R-:W-:Y:S01]  /*ca30*/  FFMA.FTZ R74, R25.reuse, R31, -R74 ;  /* 0x0000001f194a7223 */ /* 0x040fe2000001084a */
[----:B------:R-:W-:Y:S01]  /*ca40*/  FFMA.FTZ R29, R25, R28, R29 ;  /* 0x0000001c191d7223 */ /* 0x000fe2000001001d */
[----:B------:R-:W-:Y:S01]  /*ca50*/  FMUL.FTZ R27, R143, R35 ;  /* 0x000000238f1b7220 */ /* 0x000fe20000410000 */
[----:B------:R-:W-:Y:S01]  /*ca60*/  FFMA.FTZ R33, R33, R179, R34 ;  /* 0x000000b321217223 */ /* 0x000fe20000010022 */
[-C--:B------:R-:W-:Y:S01]  /*ca70*/  FMUL.FTZ R25, R96, -R177.reuse ;  /* 0x800000b160197220 */ /* 0x080fe20000410000 */
[----:B------:R-:W-:Y:S01]  /*ca80*/  FFMA.FTZ R24, R97, R177, -R24 ;  /* 0x000000b161187223 */ /* 0x000fe20000010818 */
[----:B------:R-:W-:Y:S01]  /*ca90*/  FFMA.FTZ R28, R37, -R27, R207 ;  /* 0x8000001b251c7223 */ /* 0x000fe200000100cf */
[-C--:B------:R-:W-:Y:S01]  /*caa0*/  FMUL.FTZ R78, R143, R178.reuse ;  /* 0x000000b28f4e7220 */ /* 0x080fe20000410000 */
[-C--:B------:R-:W-:Y:S01]  /*cab0*/  FFMA.FTZ R223, R142, R33.reuse, R223 ;  /* 0x000000218edf7223 */ /* 0x080fe200000100df */
[----:B------:R-:W-:Y:S01]  /*cac0*/  FFMA.FTZ R25, R97, R178, R25 ;  /* 0x000000b261197223 */ /* 0x000fe20000010019 */
[----:B------:R-:W-:Y:S01]  /*cad0*/  FFMA.FTZ R33, R32, R33, R29 ;  /* 0x0000002120217223 */ /* 0x000fe2000001001d */
[----:B------:R-:W-:Y:S01]  /*cae0*/  FMUL.FTZ R29, R177, UR57 ;  /* 0x00000039b11d7c20 */ /* 0x000fe20008410000 */
[----:B------:R-:W-:Y:S01]  /*caf0*/  FADD.FTZ R175, R175, R24 ;  /* 0x00000018afaf7221 */ /* 0x000fe20000010000 */
[----:B------:R-:W-:Y:S01]  /*cb00*/  FFMA.FTZ R27, R36, -R27, R208 ;  /* 0x8000001b241b7223 */ /* 0x000fe200000100d0 */
[----:B------:R-:W-:Y:S01]  /*cb10*/  FMUL.FTZ R84, R143, R177 ;  /* 0x000000b18f547220 */ /* 0x000fe20000410000 */
[----:B------:R-:W-:Y:S01]  /*cb20*/  FMUL.FTZ R24, R28, R78 ;  /* 0x0000004e1c187220 */ /* 0x000fe20000410000 */
[----:B------:R-:W-:Y:S01]  /*cb30*/  FADD.FTZ R79, -R176, R25 ;  /* 0x00000019b04f7221 */ /* 0x000fe20000010100 */
[----:B------:R-:W-:Y:S01]  /*cb40*/  FMUL.FTZ R26, R37, R178 ;  /* 0x000000b2251a7220 */ /* 0x000fe20000410000 */
[C---:B------:R-:W-:Y:S01]  /*cb50*/  FMUL.FTZ R30, R178.reuse, UR57 ;  /* 0x00000039b21e7c20 */ /* 0x040fe20008410000 */
[----:B------:R-:W-:Y:S01]  /*cb60*/  FFMA.FTZ R29, R178, UR59, -R29 ;  /* 0x0000003bb21d7c23 */ /* 0x000fe2000801081d */
[----:B------:R-:W-:Y:S01]  /*cb70*/  FFMA.FTZ R37, R27, R84, R24 ;  /* 0x000000541b257223 */ /* 0x000fe20000010018 */
[----:B------:R-:W-:Y:S01]  /*cb80*/  FMUL.FTZ R24, R98, -R79 ;  /* 0x8000004f62187220 */ /* 0x000fe20000410000 */
[----:B------:R-:W-:Y:S01]  /*cb90*/  FFMA.FTZ R30, R177, UR59, R30 ;  /* 0x0000003bb11e7c23 */ /* 0x000fe2000801001e */
[----:B------:R-:W-:Y:S01]  /*cba0*/  FMUL.FTZ R29, R28, R29 ;  /* 0x0000001d1c1d7220 */ /* 0x000fe20000410000 */
[-C--:B------:R-:W-:Y:S01]  /*cbb0*/  FMUL.FTZ R98, R98, -R175.reuse ;  /* 0x800000af62627220 */ /* 0x080fe20000410000 */
[----:B------:R-:W-:Y:S01]  /*cbc0*/  FFMA.FTZ R24, R99, R175, -R24 ;  /* 0x000000af63187223 */ /* 0x000fe20000010818 */
[----:B------:R-:W-:Y:S01]  /*cbd0*/  FFMA.FTZ R26, R36, R177, R26 ;  /* 0x000000b1241a7223 */ /* 0x000fe2000001001a */
[----:B------:R-:W-:Y:S01]  /*cbe0*/  FFMA.FTZ R30, R27, R30, R29 ;  /* 0x0000001e1b1e7223 */ /* 0x000fe2000001001d */
[-C--:B------:R-:W-:Y:S01]  /*cbf0*/  FFMA.FTZ R99, R99, R79.reuse, R98 ;  /* 0x0000004f63637223 */ /* 0x080fe20000010062 */
[----:B------:R-:W-:Y:S01]  /*cc00*/  FMUL.FTZ R25, R144, R38 ;  /* 0x0000002690197220 */ /* 0x000fe20000410000 */
[----:B------:R-:W-:Y:S01]  /*cc10*/  FADD.FTZ R173, R173, R24 ;  /* 0x00000018adad7221 */ /* 0x000fe20000010000 */
[----:B------:R-:W-:Y:S01]  /*cc20*/  FMUL.FTZ R24, R79, UR57 ;  /* 0x000000394f187c20 */ /* 0x000fe20008410000 */
[-C--:B------:R-:W-:Y:S01]  /*cc30*/  FFMA.FTZ R224, R143, R26.reuse, R224 ;  /* 0x0000001a8fe07223 */ /* 0x080fe200000100e0 */
[----:B------:R-:W-:Y:S01]  /*cc40*/  FFMA.FTZ R30, R35, R26, R30 ;  /* 0x0000001a231e7223 */ /* 0x000fe2000001001e */
[----:B------:R-:W-:Y:S01]  /*cc50*/  FMUL.FTZ R77, R28, R84 ;  /* 0x000000541c4d7220 */ /* 0x000fe20000410000 */
[----:B------:R-:W-:Y:S01]  /*cc60*/  FMUL.FTZ R26, R40, R79 ;  /* 0x0000004f281a7220 */ /* 0x000fe20000410000 */
[----:B------:R-:W-:Y:S01]  /*cc70*/  FADD.FTZ R174, -R174, R99 ;  /* 0x00000063aeae7221 */ /* 0x000fe20000010100 */
[-C--:B------:R-:W-:Y:S01]  /*cc80*/  FFMA.FTZ R40, R40, -R25.reuse, R205 ;  /* 0x8000001928287223 */ /* 0x080fe200000100cd */
[----:B------:R-:W-:Y:S01]  /*cc90*/  FFMA.FTZ R28, R39, -R25, R206 ;  /* 0x80000019271c7223 */ /* 0x000fe200000100ce */
[C---:B------:R-:W-:Y:S01]  /*cca0*/  FMUL.FTZ R25, R175.reuse, UR57 ;  /* 0x00000039af197c20 */ /* 0x040fe20008410000 */
[----:B------:R-:W-:Y:S01]  /*ccb0*/  FFMA.FTZ R29, R175, UR59, R24 ;  /* 0x0000003baf1d7c23 */ /* 0x000fe20008010018 */
[----:B------:R-:W-:Y:S01]  /*ccc0*/  FMUL.FTZ R24, R100, -R173 ;  /* 0x800000ad64187220 */ /* 0x000fe20000410000 */
[----:B------:R-:W-:Y:S01]  /*ccd0*/  FADD.FTZ R129, R76, R129 ;  /* 0x000000814c817221 */ /* 0x000fe20000010000 */
[-C--:B------:R-:W-:Y:S01]  /*cce0*/  FMUL.FTZ R100, R100, -R174.reuse ;  /* 0x800000ae64647220 */ /* 0x080fe20000410000 */
[----:B------:R-:W-:Y:S01]  /*ccf0*/  FMUL.FTZ R76, R32, R31 ;  /* 0x0000001f204c7220 */ /* 0x000fe20000410000 */
[----:B------:R-:W-:Y:S01]  /*cd00*/  FFMA.FTZ R31, R79, UR59, -R25 ;  /* 0x0000003b4f1f7c23 */ /* 0x000fe20008010819 */
[C---:B------:R-:W-:Y:S01]  /*cd10*/  FFMA.FTZ R25, R101.reuse, R174, R24 ;  /* 0x000000ae65197223 */ /* 0x040fe20000010018 */
[----:B------:R-:W-:Y:S01]  /*cd20*/  FFMA.FTZ R100, R101, R173, -R100 ;  /* 0x000000ad65647223 */ /* 0x000fe20000010864 */
[----:B------:R-:W-:Y:S01]  /*cd30*/  FADD.FTZ R128, R33, R128 ;  /* 0x0000008021807221 */ /* 0x000fe20000010000 */
[----:B------:R-:W-:Y:S01]  /*cd40*/  FMUL.FTZ R24, R40, R31 ;  /* 0x0000001f28187220 */ /* 0x000fe20000410000 */
[----:B------:R-:W-:Y:S01]  /*cd50*/  FADD.FTZ R25, -R172, R25 ;  /* 0x00000019ac197221 */ /* 0x000fe20000010100 */
[----:B------:R-:W-:Y:S01]  /*cd60*/  FADD.FTZ R171, R171, R100 ;  /* 0x00000064abab7221 */ /* 0x000fe20000010000 */
[----:B------:R-:W-:Y:S01]  /*cd70*/  FFMA.FTZ R77, R27, R78, -R77 ;  /* 0x0000004e1b4d7223 */ /* 0x000fe2000001084d */
[----:B------:R-:W-:Y:S01]  /*cd80*/  FFMA.FTZ R29, R28, R29, R24 ;  /* 0x0000001d1c1d7223 */ /* 0x000fe20000010018 */
[C---:B------:R-:W-:Y:S01]  /*cd90*/  FMUL.FTZ R24, R102.reuse, -R25 ;  /* 0x8000001966187220 */ /* 0x040fe20000410000 */
[----:B------:R-:W-:Y:S01]  /*cda0*/  FMUL.FTZ R102, R102, -R171 ;  /* 0x800000ab66667220 */ /* 0x000fe20000410000 */
[----:B------:R-:W-:Y:S01]  /*cdb0*/  FFMA.FTZ R27, R39, R175, R26 ;  /* 0x000000af271b7223 */ /* 0x000fe2000001001a */
[C---:B------:R-:W-:Y:S01]  /*cdc0*/  FMUL.FTZ R33, R144.reuse, R79 ;  /* 0x0000004f90217220 */ /* 0x040fe20000410000 */
[C---:B------:R-:W-:Y:S01]  /*cdd0*/  FFMA.FTZ R24, R103.reuse, R171, -R24 ;  /* 0x000000ab67187223 */ /* 0x040fe20000010818 */
[----:B------:R-:W-:Y:S01]  /*cde0*/  FFMA.FTZ R103, R103, R25, R102 ;  /* 0x0000001967677223 */ /* 0x000fe20000010066 */
[----:B------:R-:W-:Y:S01]  /*cdf0*/  FMUL.FTZ R175, R144, R175 ;  /* 0x000000af90af7220 */ /* 0x000fe20000410000 */
[----:B------:R-:W-:Y:S01]  /*ce00*/  FMUL.FTZ R26, R43, R174 ;  /* 0x000000ae2b1a7220 */ /* 0x000fe20000410000 */
[----:B------:R-:W-:Y:S01]  /*ce10*/  FMUL.FTZ R39, R40, R33 ;  /* 0x0000002128277220 */ /* 0x000fe20000410000 */
[----:B------:R-:W-:Y:S01]  /*ce20*/  FADD.FTZ R170, -R170, R103 ;  /* 0x00000067aaaa7221 */ /* 0x000fe20000010100 */
[----:B------:R-:W-:Y:S01]  /*ce30*/  FMUL.FTZ R40, R40, R175 ;  /* 0x000000af28287220 */ /* 0x000fe20000410000 */
[-C--:B------:R-:W-:Y:S01]  /*ce40*/  FFMA.FTZ R225, R144, R27.reuse, R225 ;  /* 0x0000001b90e17223 */ /* 0x080fe200000100e1 */
[----:B------:R-:W-:Y:S01]  /*ce50*/  FFMA.FTZ R29, R38, R27, R29 ;  /* 0x0000001b261d7223 */ /* 0x000fe2000001001d */
[----:B------:R-:W-:Y:S01]  /*ce60*/  FADD.FTZ R125, R30, R125 ;  /* 0x0000007d1e7d7221 */ /* 0x000fe20000010000 */
[----:B------:R-:W-:Y:S01]  /*ce70*/  FMUL.FTZ R27, R145, R41 ;  /* 0x00000029911b7220 */ /* 0x000fe20000410000 */
[----:B------:R-:W-:Y:S01]  /*ce80*/  FADD.FTZ R24, R169, R24 ;  /* 0x00000018a9187221 */ /* 0x000fe20000010000 */
[----:B------:R-:W-:Y:S01]  /*ce90*/  FFMA.FTZ R30, R42, R173, R26 ;  /* 0x000000ad2a1e7223 */ /* 0x000fe2000001001a */
[----:B------:R-:W-:Y:S01]  /*cea0*/  FMUL.FTZ R26, R104, -R170 ;  /* 0x800000aa681a7220 */ /* 0x000fe20000410000 */
[C---:B------:R-:W-:Y:S01]  /*ceb0*/  FFMA.FTZ R39, R28.reuse, R175, R39 ;  /* 0x000000af1c277223 */ /* 0x040fe20000010027 */
[----:B------:R-:W-:Y:S01]  /*cec0*/  FFMA.FTZ R40, R28, R33, -R40 ;  /* 0x000000211c287223 */ /* 0x000fe20000010828 */
[-C--:B------:R-:W-:Y:S01]  /*ced0*/  FFMA.FTZ R43, R43, -R27.reuse, R203 ;  /* 0x8000001b2b2b7223 */ /* 0x080fe200000100cb */
[----:B------:R-:W-:Y:S01]  /*cee0*/  FFMA.FTZ R28, R42, -R27, R204 ;  /* 0x8000001b2a1c7223 */ /* 0x000fe200000100cc */
[-C--:B------:R-:W-:Y:S01]  /*cef0*/  FMUL.FTZ R27, R104, -R24.reuse ;  /* 0x80000018681b7220 */ /* 0x080fe20000410000 */
[----:B------:R-:W-:Y:S01]  /*cf00*/  FFMA.FTZ R26, R105, R24, -R26 ;  /* 0x00000018691a7223 */ /* 0x000fe2000001081a */
[----:B------:R-:W-:Y:S01]  /*cf10*/  FADD.FTZ R124, R29, R124 ;  /* 0x0000007c1d7c7221 */ /* 0x000fe20000010000 */
[----:B------:R-:W-:Y:S01]  /*cf20*/  FMUL.FTZ R29, R173, UR57 ;  /* 0x00000039ad1d7c20 */ /* 0x000fe20008410000 */
[----:B------:R-:W-:Y:S01]  /*cf30*/  FFMA.FTZ R27, R105, R170, R27 ;  /* 0x000000aa691b7223 */ /* 0x000fe2000001001b */
[----:B------:R-:W-:Y:S01]  /*cf40*/  FADD.FTZ R167, R167, R26 ;  /* 0x0000001aa7a77221 */ /* 0x000fe20000010000 */
[----:B------:R-:W-:Y:S01]  /*cf50*/  FMUL.FTZ R75, R32, R75 ;  /* 0x0000004b204b7220 */ /* 0x000fe20000410000 */
[----:B------:R-:W-:Y:S01]  /*cf60*/  FMUL.FTZ R32, R174, UR57 ;  /* 0x00000039ae207c20 */ /* 0x000fe20008410000 */
[----:B------:R-:W-:Y:S01]  /*cf70*/  FADD.FTZ R168, -R168, R27 ;  /* 0x0000001ba8a87221 */ /* 0x000fe20000010100 */
[----:B------:R-:W-:Y:S01]  /*cf80*/  FMUL.FTZ R27, R108, -R167 ;  /* 0x800000a76c1b7220 */ /* 0x000fe20000410000 */
[----:B------:R-:W-:Y:S01]  /*cf90*/  FFMA.FTZ R34, R174, UR59, -R29 ;  /* 0x0000003bae227c23 */ /* 0x000fe2000801081d */
[----:B------:R-:W-:Y:S01]  /*cfa0*/  FMUL.FTZ R90, R145, R174 ;  /* 0x000000ae915a7220 */ /* 0x000fe20000410000 */
[-C--:B------:R-:W-:Y:S01]  /*cfb0*/  FMUL.FTZ R26, R108, -R168.reuse ;  /* 0x800000a86c1a7220 */ /* 0x080fe20000410000 */
[----:B------:R-:W-:Y:S01]  /*cfc0*/  FFMA.FTZ R27, R109, R168, R27 ;  /* 0x000000a86d1b7223 */ /* 0x000fe2000001001b */
[----:B------:R-:W-:Y:S01]  /*cfd0*/  FFMA.FTZ R29, R173, UR59, R32 ;  /* 0x0000003bad1d7c23 */ /* 0x000fe20008010020 */
[----:B------:R-:W-:Y:S01]  /*cfe0*/  FMUL.FTZ R92, R145, R173 ;  /* 0x000000ad915c7220 */ /* 0x000fe20000410000 */
[----:B------:R-:W-:Y:S01]  /*cff0*/  FFMA.FTZ R26, R109, R167, -R26 ;  /* 0x000000a76d1a7223 */ /* 0x000fe2000001081a */
[----:B------:R-:W-:Y:S01]  /*d000*/  FADD.FTZ R166, -R166, R27 ;  /* 0x0000001ba6a67221 */ /* 0x000fe20000010100 */
[C---:B------:R-:W-:Y:S01]  /*d010*/  FMUL.FTZ R34, R43.reuse, R34 ;  /* 0x000000222b227220 */ /* 0x040fe20000410000 */
[----:B------:R-:W-:Y:S01]  /*d020*/  FMUL.FTZ R31, R43, R90 ;  /* 0x0000005a2b1f7220 */ /* 0x000fe20000410000 */
[----:B------:R-:W-:Y:S01]  /*d030*/  FADD.FTZ R165, R165, R26 ;  /* 0x0000001aa5a57221 */ /* 0x000fe20000010000 */
[----:B------:R-:W-:Y:S01]  /*d040*/  FMUL.FTZ R26, R110, -R166 ;  /* 0x800000a66e1a7220 */ /* 0x000fe20000410000 */
[----:B------:R-:W-:Y:S01]  /*d050*/  FMUL.FTZ R43, R43, R92 ;  /* 0x0000005c2b2b7220 */ /* 0x000fe20000410000 */
[----:B------:R-:W-:Y:S01]  /*d060*/  FFMA.FTZ R34, R28, R29, R34 ;  /* 0x0000001d1c227223 */ /* 0x000fe20000010022 */
[-C--:B------:R-:W-:Y:S01]  /*d070*/  FMUL.FTZ R27, R110, -R165.reuse ;  /* 0x800000a56e1b7220 */ /* 0x080fe20000410000 */
[C---:B------:R-:W-:Y:S01]  /*d080*/  FFMA.FTZ R26, R111.reuse, R165, -R26 ;  /* 0x000000a56f1a7223 */ /* 0x040fe2000001081a */
[C---:B------:R-:W-:Y:S01]  /*d090*/  FMUL.FTZ R88, R38.reuse, R175 ;  /* 0x000000af26587220 */ /* 0x040fe20000410000 */
[----:B------:R-:W-:Y:S01]  /*d0a0*/  FMUL.FTZ R86, R38, R33 ;  /* 0x0000002126567220 */ /* 0x000fe20000410000 */
[----:B------:R-:W-:Y:S01]  /*d0b0*/  FFMA.FTZ R27, R111, R166, R27 ;  /* 0x000000a66f1b7223 */ /* 0x000fe2000001001b */
[----:B------:R-:W-:Y:S01]  /*d0c0*/  FADD.FTZ R163, R163, R26 ;  /* 0x0000001aa3a37221 */ /* 0x000fe20000010000 */
[----:B------:R-:W-:Y:S01]  /*d0d0*/  FMUL.FTZ R26, R25, UR57 ;  /* 0x00000039191a7c20 */ /* 0x000fe20008410000 */
[----:B------:R-:W-:Y:S01]  /*d0e0*/  FFMA.FTZ R38, R28, R92, R31 ;  /* 0x0000005c1c267223 */ /* 0x000fe2000001001f */
[----:B------:R-:W-:Y:S01]  /*d0f0*/  FADD.FTZ R164, -R164, R27 ;  /* 0x0000001ba4a47221 */ /* 0x000fe20000010100 */
[----:B------:R-:W-:Y:S01]  /*d100*/  FFMA.FTZ R42, R28, R90, -R43 ;  /* 0x0000005a1c2a7223 */ /* 0x000fe2000001082b */
[----:B------:R-:W-:Y:S01]  /*d110*/  FFMA.FTZ R27, R171, UR59, R26 ;  /* 0x0000003bab1b7c23 */ /* 0x000fe2000801001a */
[-C--:B------:R-:W-:Y:S01]  /*d120*/  FFMA.FTZ R226, R145, R30.reuse, R226 ;  /* 0x0000001e91e27223 */ /* 0x080fe200000100e2 */
[----:B------:R-:W-:Y:S01]  /*d130*/  FFMA.FTZ R34, R41, R30, R34 ;  /* 0x0000001e29227223 */ /* 0x000fe20000010022 */
[----:B------:R-:W-:Y:S01]  /*d140*/  FMUL.FTZ R26, R112, -R163 ;  /* 0x800000a3701a7220 */ /* 0x000fe20000410000 */
[----:B------:R-:W-:Y:S01]  /*d150*/  FMUL.FTZ R28, R146, R44 ;  /* 0x0000002c921c7220 */ /* 0x000fe20000410000 */
[----:B------:R-:W-:Y:S01]  /*d160*/  FMUL.FTZ R30, R171, UR57 ;  /* 0x00000039ab1e7c20 */ /* 0x000fe20008410000 */
[----:B------:R-:W-:Y:S01]  /*d170*/  FMUL.FTZ R112, R112, -R164 ;  /* 0x800000a470707220 */ /* 0x000fe20000410000 */
[----:B------:R-:W-:Y:S01]  /*d180*/  FMUL.FTZ R31, R146, R25 ;  /* 0x00000019921f7220 */ /* 0x000fe20000410000 */
[C---:B------:R-:W-:Y:S01]  /*d190*/  FFMA.FTZ R29, R46.reuse, -R28, R201 ;  /* 0x8000001c2e1d7223 */ /* 0x040fe200000100c9 */
[----:B------:R-:W-:Y:S01]  /*d1a0*/  FFMA.FTZ R30, R25, UR59, -R30 ;  /* 0x0000003b191e7c23 */ /* 0x000fe2000801081e */
[C---:B------:R-:W-:Y:S01]  /*d1b0*/  FFMA.FTZ R112, R113.reuse, R163, -R112 ;  /* 0x000000a371707223 */ /* 0x040fe20000010870 */
[----:B------:R-:W-:Y:S01]  /*d1c0*/  FMUL.FTZ R46, R46, R25 ;  /* 0x000000192e2e7220 */ /* 0x000fe20000410000 */
[----:B------:R-:W-:Y:S01]  /*d1d0*/  FFMA.FTZ R25, R113, R164, R26 ;  /* 0x000000a471197223 */ /* 0x000fe2000001001a */
[----:B------:R-:W-:Y:S01]  /*d1e0*/  FFMA.FTZ R28, R45, -R28, R202 ;  /* 0x8000001c2d1c7223 */ /* 0x000fe200000100ca */
[----:B------:R-:W-:Y:S01]  /*d1f0*/  FMUL.FTZ R30, R29, R30 ;  /* 0x0000001e1d1e7220 */ /* 0x000fe20000410000 */
[----:B------:R-:W-:Y:S01]  /*d200*/  FADD.FTZ R161, R161, R112 ;  /* 0x00000070a1a17221 */ /* 0x000fe20000010000 */
[-C--:B------:R-:W-:Y:S01]  /*d210*/  FFMA.FTZ R33, R45, R171.reuse, R46 ;  /* 0x000000ab2d217223 */ /* 0x080fe2000001002e */
[----:B------:R-:W-:Y:S01]  /*d220*/  FADD.FTZ R162, -R162, R25 ;  /* 0x00000019a2a27221 */ /* 0x000fe20000010100 */
[----:B------:R-:W-:Y:S01]  /*d230*/  FMUL.FTZ R171, R146, R171 ;  /* 0x000000ab92ab7220 */ /* 0x000fe20000410000 */
[----:B------:R-:W-:Y:S01]  /*d240*/  FFMA.FTZ R27, R28, R27, R30 ;  /* 0x0000001b1c1b7223 */ /* 0x000fe2000001001e */
[----:B------:R-:W-:Y:S01]  /*d250*/  FMUL.FTZ R25, R114, -R161 ;  /* 0x800000a172197220 */ /* 0x000fe20000410000 */
[----:B------:R-:W-:Y:S01]  /*d260*/  FADD.FTZ R123, R34, R123 ;  /* 0x0000007b227b7221 */ /* 0x000fe20000010000 */
[----:B------:R-:W-:Y:S01]  /*d270*/  FFMA.FTZ R229, R146, R33, R229 ;  /* 0x0000002192e57223 */ /* 0x000fe200000100e5 */
[C---:B------:R-:W-:Y:S01]  /*d280*/  FMUL.FTZ R84, R35.reuse, R84 ;  /* 0x0000005423547220 */ /* 0x040fe20000410000 */
[----:B------:R-:W-:Y:S01]  /*d290*/  FMUL.FTZ R78, R35, R78 ;  /* 0x0000004e234e7220 */ /* 0x000fe20000410000 */
[C---:B------:R-:W-:Y:S01]  /*d2a0*/  FMUL.FTZ R92, R41.reuse, R92 ;  /* 0x0000005c295c7220 */ /* 0x040fe20000410000 */
[----:B------:R-:W-:Y:S01]  /*d2b0*/  FMUL.FTZ R90, R41, R90 ;  /* 0x0000005a295a7220 */ /* 0x000fe20000410000 */
[----:B------:R-:W-:Y:S01]  /*d2c0*/  FMUL.FTZ R34, R29, R171 ;  /* 0x000000ab1d227220 */ /* 0x000fe20000410000 */
[----:B------:R-:W-:Y:S01]  /*d2d0*/  FFMA.FTZ R33, R44, R33, R27 ;  /* 0x000000212c217223 */ /* 0x000fe2000001001b */
[----:B------:R-:W-:Y:S01]  /*d2e0*/  FFMA.FTZ R25, R115, R162, R25 ;  /* 0x000000a273197223 */ /* 0x000fe20000010019 */
[----:B------:R-:W-:Y:S01]  /*d2f0*/  SHF.L.U32 R32, R154, 0x10, RZ ;  /* 0x000000109a207819 */ /* 0x000fe200000006ff */
[-C--:B------:R-:W-:Y:S01]  /*d300*/  FMUL.FTZ R41, R29, R31.reuse ;  /* 0x0000001f1d297220 */ /* 0x080fe20000410000 */
[----:B------:R-:W-:Y:S01]  /*d310*/  FMUL.FTZ R27, R48, R170 ;  /* 0x000000aa301b7220 */ /* 0x000fe20000410000 */
[----:B------:R-:W-:Y:S01]  /*d320*/  SHF.L.U32 R35, R157, 0x5, RZ ;  /* 0x000000059d237819 */ /* 0x000fe200000006ff */
[----:B------:R-:W-:Y:S01]  /*d330*/  FMUL.FTZ R26, R114, -R162 ;  /* 0x800000a2721a7220 */ /* 0x000fe20000410000 */
[----:B------:R-:W-:Y:S01]  /*d340*/  FFMA.FTZ R43, R28, R31, -R34 ;  /* 0x0000001f1c2b7223 */ /* 0x000fe20000010822 */
[----:B------:R-:W-:Y:S01]  /*d350*/  FADD.FTZ R160, -R160, R25 ;  /* 0x00000019a0a07221 */ /* 0x000fe20000010100 */
[----:B------:R-:W-:Y:S01]  /*d360*/  FFMA.FTZ R41, R28, R171, R41 ;  /* 0x000000ab1c297223 */ /* 0x000fe20000010029 */
[----:B------:R-:W-:Y:S01]  /*d370*/  FFMA.FTZ R34, R47, R24, R27 ;  /* 0x000000182f227223 */ /* 0x000fe2000001001b */
[----:B------:R-:W-:Y:S01]  /*d380*/  IADD3 R25, R35, 0x1, RZ ;  /* 0x0000000123197810 */ /* 0x000fe20007ffe0ff */
[----:B------:R-:W-:Y:S01]  /*d390*/  FMUL.FTZ R28, R147, R32 ;  /* 0x00000020931c7220 */ /* 0x000fe20000410000 */
[----:B------:R-:W-:Y:S01]  /*d3a0*/  FMUL.FTZ R27, R24, UR57 ;  /* 0x00000039181b7c20 */ /* 0x000fe20008410000 */
[----:B------:R-:W-:Y:S01]  /*d3b0*/  FFMA.FTZ R26, R115, R161, -R26 ;  /* 0x000000a1731a7223 */ /* 0x000fe2000001081a */
[----:B------:R-:W-:Y:S01]  /*d3c0*/  FMUL.FTZ R94, R44, R31 ;  /* 0x0000001f2c5e7220 */ /* 0x000fe20000410000 */
[----:B------:R-:W-:Y:S01]  /*d3d0*/  LEA.HI.SX32 R126, R25, R35, 0x1b ;  /* 0x00000023197e7211 */ /* 0x000fe200078fdaff */
[-C--:B------:R-:W-:Y:S01]  /*d3e0*/  FFMA.FTZ R30, R48, -R28.reuse, R199 ;  /* 0x8000001c301e7223 */ /* 0x080fe200000100c7 */
[----:B------:R-:W-:Y:S01]  /*d3f0*/  FMUL.FTZ R31, R152, R81 ;  /* 0x00000051981f7220 */ /* 0x000fe20000410000 */
[C---:B------:R-:W-:Y:S01]  /*d400*/  FMUL.FTZ R25, R170.reuse, UR57 ;  /* 0x00000039aa197c20 */ /* 0x040fe20008410000 */
[----:B------:R-:W-:Y:S01]  /*d410*/  FFMA.FTZ R29, R170, UR59, -R27 ;  /* 0x0000003baa1d7c23 */ /* 0x000fe2000801081b */
[----:B------:R-:W-:Y:S01]  /*d420*/  FADD.FTZ R159, R159, R26 ;  /* 0x0000001a9f9f7221 */ /* 0x000fe20000010000 */
[----:B------:R-:W-:Y:S01]  /*d430*/  FFMA.FTZ R28, R47, -R28, R200 ;  /* 0x8000001c2f1c7223 */ /* 0x000fe200000100c8 */
[----:B------:R-:W-:Y:S01]  /*d440*/  IADD3 R26, R35, 0x2, RZ ;  /* 0x00000002231a7810 */ /* 0x000fe20007ffe0ff */
[C---:B------:R-:W-:Y:S01]  /*d450*/  FMUL.FTZ R45, R147.reuse, R170 ;  /* 0x000000aa932d7220 */ /* 0x040fe20000410000 */
[----:B------:R-:W-:Y:S01]  /*d460*/  FMUL.FTZ R47, R147, R24 ;  /* 0x00000018932f7220 */ /* 0x000fe20000410000 */
[----:B------:R-:W-:Y:S01]  /*d470*/  FFMA.FTZ R36, R83, -R31, R227 ;  /* 0x8000001f53247223 */ /* 0x000fe200000100e3 */
[----:B------:R-:W-:Y:S01]  /*d480*/  FFMA.FTZ R27, R24, UR59, R25 ;  /* 0x0000003b181b7c23 */ /* 0x000fe20008010019 */
[----:B------:R-:W-:Y:S01]  /*d490*/  FMUL.FTZ R114, R30, R29 ;  /* 0x0000001d1e727220 */ /* 0x000fe20000410000 */
[----:B------:R-:W-:Y:S01]  /*d4a0*/  FFMA.FTZ R31, R82, -R31, R228 ;  /* 0x8000001f521f7223 */ /* 0x000fe200000100e4 */
[----:B------:R-:W-:Y:S01]  /*d4b0*/  FMUL.FTZ R24, R152, R159 ;  /* 0x0000009f98187220 */ /* 0x000fe20000410000 */
[C---:B------:R-:W-:Y:S01]  /*d4c0*/  IADD3 R96, R35.reuse, 0x3, RZ ;  /* 0x0000000323607810 */ /* 0x040fe20007ffe0ff */
[----:B------:R-:W-:Y:S01]  /*d4d0*/  FMUL.FTZ R25, R30, R45 ;  /* 0x0000002d1e197220 */ /* 0x000fe20000410000 */
[----:B------:R-:W-:Y:S01]  /*d4e0*/  LEA.HI.SX32 R158, R26, R35, 0x1b ;  /* 0x000000231a9e7211 */ /* 0x000fe200078fdaff */
[----:B------:R-:W-:Y:S01]  /*d4f0*/  FMUL.FTZ R48, R30, R47 ;  /* 0x0000002f1e307220 */ /* 0x000fe20000410000 */
[----:B------:R-:W-:Y:S01]  /*d500*/  LEA.HI.SX32 R30, R35, R35, 0x1b ;  /* 0x00000023231e7211 */ /* 0x000fe200078fdaff */
[----:B------:R-:W-:Y:S01]  /*d510*/  FMUL.FTZ R26, R152, R160 ;  /* 0x000000a0981a7220 */ /* 0x000fe20000410000 */
[----:B------:R-:W-:Y:S01]  /*d520*/  FFMA.FTZ R114, R28, R27, R114 ;  /* 0x0000001b1c727223 */ /* 0x000fe20000010072 */
[----:B------:R-:W-:Y:S01]  /*d530*/  FMUL.FTZ R27, R31, R24 ;  /* 0x000000181f1b7220 */ /* 0x000fe20000410000 */
[----:B------:R-:W-:Y:S01]  /*d540*/  FMUL.FTZ R29, R151, R58 ;  /* 0x0000003a971d7220 */ /* 0x000fe20000410000 */
[----:B------:R-:W-:Y:S01]  /*d550*/  FMUL.FTZ R46, R44, R171 ;  /* 0x000000ab2c2e7220 */ /* 0x000fe20000410000 */
[----:B------:R-:W-:Y:S01]  /*d560*/  LEA.HI.SX32 R96, R96, R35, 0x1b ;  /* 0x0000002360607211 */ /* 0x000fe200078fdaff */
[----:B------:R-:W-:Y:S01]  /*d570*/  FFMA.FTZ R44, R28, R47, R25 ;  /* 0x0000002f1c2c7223 */ /* 0x000fe20000010019 */
[-C--:B------:R-:W-:Y:S01]  /*d580*/  FMUL.FTZ R25, R31, R26.reuse ;  /* 0x0000001a1f197220 */ /* 0x080fe20000410000 */
[----:B------:R-:W-:Y:S01]  /*d590*/  LEA R35, R30, R153, 0x2 ;  /* 0x000000991e237211 */ /* 0x000fe200078e10ff */
[-C--:B------:R-:W-:Y:S01]  /*d5a0*/  FMUL.FTZ R79, R81, R26.reuse ;  /* 0x0000001a514f7220 */ /* 0x080fe20000410000 */
[----:B------:R-:W-:Y:S01]  /*d5b0*/  FFMA.FTZ R26, R36, R26, -R27 ;  /* 0x0000001a241a7223 */ /* 0x000fe2000001081b */
[----:B------:R-:W-:Y:S01]  /*d5c0*/  FFMA.FTZ R30, R80, -R29, R191 ;  /* 0x8000001d501e7223 */ /* 0x000fe200000100bf */
[----:B------:R-:W-:Y:S01]  /*d5d0*/  FMUL.FTZ R27, R150, R55 ;  /* 0x00000037961b7220 */ /* 0x000fe20000410000 */
[----:B------:R-:W-:Y:S01]  /*d5e0*/  FFMA.FTZ R29, R59, -R29, R192 ;  /* 0x8000001d3b1d7223 */ /* 0x000fe200000100c0 */
[----:B------:R-:W-:Y:S01]  /*d5f0*/  FMUL.FTZ R87, R151, R162 ;  /* 0x000000a297577220 */ /* 0x000fe20000410000 */
[-C--:B------:R-:W-:Y:S01]  /*d600*/  FMUL.FTZ R98, R81, R24.reuse ;  /* 0x0000001851627220 */ /* 0x080fe20000410000 */
[----:B------:R-:W-:Y:S01]  /*d610*/  FFMA.FTZ R48, R28, R45, -R48 ;  /* 0x0000002d1c307223 */ /* 0x000fe20000010830 */
[----:B------:R-:W-:Y:S01]  /*d620*/  FFMA.FTZ R25, R36, R24, R25 ;  /* 0x0000001824197223 */ /* 0x000fe20000010019 */
[----:B------:R-:W-:Y:S01]  /*d630*/  FFMA.FTZ R28, R56, -R27, R194 ;  /* 0x8000001b381c7223 */ /* 0x000fe200000100c2 */
[----:B------:R-:W-:Y:S01]  /*d640*/  FMUL.FTZ R85, R151, R161 ;  /* 0x000000a197557220 */ /* 0x000fe20000410000 */
[----:B------:R-:W-:Y:S01]  /*d650*/  FMUL.FTZ R89, R29, R87 ;  /* 0x000000571d597220 */ /* 0x000fe20000410000 */
[----:B------:R-:W-:Y:S01]  /*d660*/  FFMA.FTZ R27, R57, -R27, R193 ;  /* 0x8000001b391b7223 */ /* 0x000fe200000100c1 */
[----:B------:R-:W-:Y:S01]  /*d670*/  FMUL.FTZ R24, R150, R164 ;  /* 0x000000a496187220 */ /* 0x000fe20000410000 */
[----:B------:R-:W-:Y:S01]  /*d680*/  LEA R126, R126, R153, 0x2 ;  /* 0x000000997e7e7211 */ /* 0x000fe200078e10ff */
[----:B------:R0:W-:Y:S01]  /*d690*/  STS [R35+0x4200], R98 ;  /* 0x0042006223007388 */ /* 0x0001e20000000800 */
[----:B------:R-:W-:Y:S01]  /*d6a0*/  FADD.FTZ R25, RZ, R25 ;  /* 0x00000019ff197221 */ /* 0x000fe20000010000 */
[----:B------:R-:W-:Y:S01]  /*d6b0*/  FMUL.FTZ R102, R150, R163 ;  /* 0x000000a396667220 */ /* 0x000fe20000410000 */
[----:B------:R-:W-:Y:S01]  /*d6c0*/  FMUL.FTZ R91, R27, R24 ;  /* 0x000000181b5b7220 */ /* 0x000fe20000410000 */
[----:B------:R-:W-:Y:S01]  /*d6d0*/  FMUL.FTZ R100, R29, R85 ;  /* 0x000000551d647220 */ /* 0x000fe20000410000 */
[----:B------:R1:W-:Y:S01]  /*d6e0*/  STS [R126+0x4204], R79 ;  /* 0x0042044f7e007388 */ /* 0x0003e20000000800 */
[----:B------:R-:W-:Y:S01]  /*d6f0*/  FADD.FTZ R26, RZ, R26 ;  /* 0x0000001aff1a7221 */ /* 0x000fe20000010000 */
[C---:B------:R-:W-:Y:S01]  /*d700*/  FMUL.FTZ R95, R149.reuse, R166 ;  /* 0x000000a6955f7220 */ /* 0x040fe20000410000 */
[----:B------:R-:W-:Y:S01]  /*d710*/  LEA R158, R158, R153, 0x2 ;  /* 0x000000999e9e7211 */ /* 0x000fe200078e10ff */
[C---:B------:R-:W-:Y:S01]  /*d720*/  FMUL.FTZ R93, R149.reuse, R165 ;  /* 0x000000a5955d7220 */ /* 0x040fe20000410000 */
[-C--:B0-----:R-:W-:Y:S01]  /*d730*/  FFMA.FTZ R98, R30, R85.reuse, R89 ;  /* 0x000000551e627223 */ /* 0x081fe20000010059 */
[----:B------:R-:W-:Y:S01]  /*d740*/  FMUL.FTZ R89, R149, R52 ;  /* 0x0000003495597220 */ /* 0x000fe20000410000 */
[----:B------:R-:W-:Y:S01]  /*d750*/  FMUL.FTZ R85, R58, R85 ;  /* 0x000000553a557220 */ /* 0x000fe20000410000 */
[----:B------:R-:W-:Y:S01]  /*d760*/  LEA R169, R96, R153, 0x2 ;  /* 0x0000009960a97211 */ /* 0x000fe200078e10ff */
[----:B------:R-:W-:Y:S01]  /*d770*/  FADD.FTZ R25, R25, R98 ;  /* 0x0000006219197221 */ /* 0x000fe20000010000 */
[----:B-1----:R-:W-:Y:S01]  /*d780*/  FFMA.FTZ R79, R30, R87, -R100 ;  /* 0x000000571e4f7223 */ /* 0x002fe20000010864 */
[----:B------:R-:W-:Y:S01]  /*d790*/  FFMA.FTZ R98, R28, R102, R91 ;  /* 0x000000661c627223 */ /* 0x000fe2000001005b */
[----:B------:R0:W-:Y:S01]  /*d7a0*/  STS [R158+0x4208], R85 ;  /* 0x004208559e007388 */ /* 0x0001e20000000800 */
[----:B------:R-:W-:Y:S01]  /*d7b0*/  FMUL.FTZ R106, R148, R168 ;  /* 0x000000a8946a7220 */ /* 0x000fe20000410000 */
[----:B------:R-:W-:Y:S01]  /*d7c0*/  FADD.FTZ R79, R26, R79 ;  /* 0x0000004f1a4f7221 */ /* 0x000fe20000010000 */
[----:B------:R-:W-:Y:S01]  /*d7d0*/  FADD.FTZ R91, R25, R98 ;  /* 0x00000062195b7221 */ /* 0x000fe20000010000 */
[-C--:B------:R-:W-:Y:S01]  /*d7e0*/  FFMA.FTZ R26, R53, -R89.reuse, R196 ;  /* 0x80000059351a7223 */ /* 0x080fe200000100c4 */
[----:B------:R-:W-:Y:S01]  /*d7f0*/  FFMA.FTZ R25, R54, -R89, R195 ;  /* 0x8000005936197223 */ /* 0x000fe200000100c3 */
[-C--:B------:R-:W-:Y:S01]  /*d800*/  FMUL.FTZ R89, R27, R102.reuse ;  /* 0x000000661b597220 */ /* 0x080fe20000410000 */
[----:B------:R-:W-:Y:S01]  /*d810*/  FMUL.FTZ R96, R58, R87 ;  /* 0x000000573a607220 */ /* 0x000fe20000410000 */
[----:B------:R-:W-:Y:S01]  /*d820*/  FMUL.FTZ R102, R55, R102 ;  /* 0x0000006637667220 */ /* 0x000fe20000410000 */
[C---:B------:R-:W-:Y:S01]  /*d830*/  FMUL.FTZ R100, R25.reuse, R93 ;  /* 0x0000005d19647220 */ /* 0x040fe20000410000 */
[-C--:B------:R-:W-:Y:S01]  /*d840*/  FFMA.FTZ R98, R28, R24.reuse, -R89 ;  /* 0x000000181c627223 */ /* 0x080fe20000010859 */
[----:B------:R-:W-:Y:S01]  /*d850*/  FMUL.FTZ R89, R25, R95 ;  /* 0x0000005f19597220 */ /* 0x000fe20000410000 */
[C---:B0-----:R-:W-:Y:S01]  /*d860*/  FMUL.FTZ R85, R148.reuse, R49 ;  /* 0x0000003194557220 */ /* 0x041fe20000410000 */
[----:B------:R-:W-:Y:S01]  /*d870*/  FMUL.FTZ R104, R148, R167 ;  /* 0x000000a794687220 */ /* 0x000fe20000410000 */
[----:B------:R-:W-:Y:S01]  /*d880*/  FADD.FTZ R79, R79, R98 ;  /* 0x000000624f4f7221 */ /* 0x000fe20000010000 */
[C---:B------:R-:W-:Y:S01]  /*d890*/  FFMA.FTZ R98, R26.reuse, R93, R89 ;  /* 0x0000005d1a627223 */ /* 0x040fe20000010059 */
[----:B------:R-:W-:Y:S01]  /*d8a0*/  FFMA.FTZ R115, R51, -R85, R197 ;  /* 0x8000005533737223 */ /* 0x000fe200000100c5 */
[----:B------:R0:W-:Y:S01]  /*d8b0*/  STS [R169+0x420c], R96 ;  /* 0x00420c60a9007388 */ /* 0x0001e20000000800 */
[----:B------:R-:W-:Y:S01]  /*d8c0*/  FFMA.FTZ R100, R26, R95, -R100 ;  /* 0x0000005f1a647223 */ /* 0x000fe20000010864 */
[----:B------:R-:W-:Y:S01]  /*d8d0*/  FADD.FTZ R91, R91, R98 ;  /* 0x000000625b5b7221 */ /* 0x000fe20000010000 */
[----:B------:R-:W-:Y:S01]  /*d8e0*/  FMUL.FTZ R98, R55, R24 ;  /* 0x0000001837627220 */ /* 0x000fe20000410000 */
[----:B------:R-:W-:Y:S01]  /*d8f0*/  FFMA.FTZ R24, R50, -R85, R198 ;  /* 0x8000005532187223 */ /* 0x000fe200000100c6 */
[C---:B------:R-:W-:Y:S01]  /*d900*/  FMUL.FTZ R85, R115.reuse, R106 ;  /* 0x0000006a73557220 */ /* 0x040fe20000410000 */
[----:B------:R1:W-:Y:S01]  /*d910*/  STS [R35+0x4210], R102 ;  /* 0x0042106623007388 */ /* 0x0003e20000000800 */
[-C--:B------:R-:W-:Y:S01]  /*d920*/  FMUL.FTZ R87, R115, R104.reuse ;  /* 0x0000006873577220 */ /* 0x080fe20000410000 */
[-C--:B------:R-:W-:Y:S01]  /*d930*/  FMUL.FTZ R108, R49, R104.reuse ;  /* 0x00000068316c7220 */ /* 0x080fe20000410000 */
[----:B------:R-:W-:Y:S01]  /*d940*/  FADD.FTZ R79, R79, R100 ;  /* 0x000000644f4f7221 */ /* 0x000fe20000010000 */
[C---:B------:R-:W-:Y:S01]  /*d950*/  FMUL.FTZ R100, R52.reuse, R93 ;  /* 0x0000005d34647220 */ /* 0x040fe20000410000 */
[----:B0-----:R-:W-:Y:S01]  /*d960*/  FMUL.FTZ R96, R52, R95 ;  /* 0x0000005f34607220 */ /* 0x001fe20000410000 */
[C---:B------:R-:W-:Y:S01]  /*d970*/  FMUL.FTZ R110, R32.reuse, R47 ;  /* 0x0000002f206e7220 */ /* 0x040fe20000410000 */
[----:B------:R-:W-:Y:S01]  /*d980*/  FMUL.FTZ R112, R32, R45 ;  /* 0x0000002d20707220 */ /* 0x000fe20000410000 */
[----:B------:R0:W-:Y:S01]  /*d990*/  STS [R35+0x4214], R98 ;  /* 0x0042146223007388 */ /* 0x0001e20000000800 */
[----:B------:R-:W-:Y:S01]  /*d9a0*/  LEA.HI.SX32 R170, R157, R157, 0x1b ;  /* 0x0000009d9daa7211 */ /* 0x000fe200078fdaff */
[C---:B-1----:R-:W-:Y:S01]  /*d9b0*/  FFMA.FTZ R102, R24.reuse, R104, R85 ;  /* 0x0000006818667223 */ /* 0x042fe20000010055 */
[-C--:B------:R-:W-:Y:S01]  /*d9c0*/  FFMA.FTZ R104, R24, R106.reuse, -R87 ;  /* 0x0000006a18687223 */ /* 0x080fe20000010857 */
[----:B------:R-:W-:Y:S01]  /*d9d0*/  FMUL.FTZ R106, R49, R106 ;  /* 0x0000006a316a7220 */ /* 0x000fe20000410000 */
[----:B------:R-:W-:Y:S01]  /*d9e0*/  STS [R35+0x4218], R100 ;  /* 0x0042186423007388 */ /* 0x000fe20000000800 */
[----:B------:R-:W-:Y:S01]  /*d9f0*/  FADD.FTZ R91, R91, R102 ;  /* 0x000000665b5b7221 */ /* 0x000fe20000010000 */
[----:B------:R-:W-:Y:S01]  /*da00*/  FADD.FTZ R79, R79, R104 ;  /* 0x000000684f4f7221 */ /* 0x000fe20000010000 */
[----:B------:R-:W-:Y:S01]  /*da10*/  IADD3 R102, R157, 0xd00, RZ ;  /* 0x00000d009d667810 */ /* 0x000fe20007ffe0ff */
[----:B------:R-:W-:Y:S01]  /*da20*/  STS [R35+0x421c], R96 ;  /* 0x00421c6023007388 */ /* 0x000fe20000000800 */
[----:B------:R-:W-:Y:S01]  /*da30*/  FADD.FTZ R44, R91, R44 ;  /* 0x0000002c5b2c7221 */ /* 0x000fe20000010000 */
[----:B------:R-:W-:Y:S01]  /*da40*/  FADD.FTZ R48, R79, R48 ;  /* 0x000000304f307221 */ /* 0x000fe20000010000 */
[C---:B0-----:R-:W-:Y:S01]  /*da50*/  IADD3 R98, R157.reuse, 0xc00, RZ ;  /* 0x00000c009d627810 */ /* 0x041fe20007ffe0ff */
[----:B------:R-:W-:Y:S01]  /*da60*/  STS [R35+0x4220], R108 ;  /* 0x0042206c23007388 */ /* 0x000fe20000000800 */
[----:B------:R-:W-:Y:S01]  /*da70*/  FADD.FTZ R41, R44, R41 ;  /* 0x000000292c297221 */ /* 0x000fe20000010000 */
[----:B------:R-:W-:Y:S01]  /*da80*/  FADD.FTZ R43, R48, R43 ;  /* 0x0000002b302b7221 */ /* 0x000fe20000010000 */
[----:B------:R-:W-:Y:S01]  /*da90*/  IADD3 R44, R157, 0x200, RZ ;  /* 0x000002009d2c7810 */ /* 0x000fe20007ffe0ff */
[----:B------:R-:W-:Y:S01]  /*daa0*/  STS [R35+0x4224], R106 ;  /* 0x0042246a23007388 */ /* 0x000fe20000000800 */
[----:B------:R-:W-:Y:S01]  /*dab0*/  FADD.FTZ R38, R41, R38 ;  /* 0x0000002629267221 */ /* 0x000fe20000010000 */
[----:B------:R-:W-:Y:S01]  /*dac0*/  FADD.FTZ R43, R43, R42 ;  /* 0x0000002a2b2b7221 */ /* 0x000fe20000010000 */
[----:B------:R-:W-:Y:S01]  /*dad0*/  IADD3 R42, R157, 0x180, RZ ;  /* 0x000001809d2a7810 */ /* 0x000fe20007ffe0ff */
        /* <DEDUP_REMOVED lines=12> */
[----:B------:R-:W-:Y:S01]  /*dba0*/  STS [R35+0x4234], R94 ;  /* 0x0042345e23007388 */ /* 0x000fe20000000800 */
[----:B------:R-:W-:Y:S01]  /*dbb0*/  FADD.FTZ R69, R38, R69 ;  /* 0x0000004526457221 */ /* 0x000fe20000010000 */
[----:B------:R-:W-:Y:S01]  /*dbc0*/  IADD3 R38, R157, 0x80, RZ ;  /* 0x000000809d267810 */ /* 0x000fe20007ffe0ff */
[----:B------:R-:W-:Y:S01]  /*dbd0*/  FADD.FTZ R171, R77, R70 ;  /* 0x000000464dab7221 */ /* 0x000fe20000010000 */
[----:B------:R1:W-:Y:S01]  /*dbe0*/  STS [R35+0x4238], R92 ;  /* 0x0042385c23007388 */ /* 0x0003e20000000800 */
[----:B------:R-:W-:Y:S01]  /*dbf0*/  FADD.FTZ R172, R69, R66 ;  /* 0x0000004245ac7221 */ /* 0x000fe20000010000 */
[----:B0-----:R-:W-:Y:S01]  /*dc00*/  IADD3 R46, R157, 0x280, RZ ;  /* 0x000002809d2e7810 */ /* 0x001fe20007ffe0ff */
[----:B------:R-:W-:Y:S01]  /*dc10*/  FADD.FTZ R23, R171, R23 ;  /* 0x00000017ab177221 */ /* 0x000fe20000010000 */
[----:B------:R0:W-:Y:S01]  /*dc20*/  STS [R35+0x423c], R90 ;  /* 0x00423c5a23007388 */ /* 0x0001e20000000800 */
[C---:B------:R-:W-:Y:S01]  /*dc30*/  IADD3 R66, R157.reuse, 0x500, RZ ;  /* 0x000005009d427810 */ /* 0x040fe20007ffe0ff */
[----:B------:R-:W-:Y:S01]  /*dc40*/  FMUL.FTZ R174, R16, R227 ;  /* 0x000000e310ae7220 */ /* 0x000fe20000410000 */
[----:B------:R-:W-:Y:S01]  /*dc50*/  IADD3 R70, R157, 0x600, RZ ;  /* 0x000006009d467810 */ /* 0x000fe20007ffe0ff */
[----:B------:R2:W-:Y:S01]  /*dc60*/  STS [R35+0x4240], R88 ;  /* 0x0042405823007388 */ /* 0x0005e20000000800 */
[----:B------:R-:W-:Y:S01]  /*dc70*/  LEA.HI.SX32 R38, R38, R157, 0x1b ;  /* 0x0000009d26267211 */ /* 0x000fe200078fdaff */
[----:B------:R-:W-:Y:S01]  /*dc80*/  FADD.FTZ R22, R23, R22 ;  /* 0x0000001617167221 */ /* 0x000fe20000010000 */
[C---:B-1----:R-:W-:Y:S01]  /*dc90*/  IADD3 R92, R157.reuse, 0xa80, RZ ;  /* 0x00000a809d5c7810 */ /* 0x042fe20007ffe0ff */
[----:B------:R1:W-:Y:S01]  /*dca0*/  STS [R35+0x4244], R86 ;  /* 0x0042445623007388 */ /* 0x0003e20000000800 */
[----:B------:R-:W-:Y:S01]  /*dcb0*/  IADD3 R94, R157, 0xb00, RZ ;  /* 0x00000b009d5e7810 */ /* 0x000fe20007ffe0ff */
[----:B------:R-:W-:Y:S01]  /*dcc0*/  FMUL.FTZ R23, R167, UR57 ;  /* 0x00000039a7177c20 */ /* 0x000fe20008410000 */
[C---:B0-----:R-:W-:Y:S01]  /*dcd0*/  IADD3 R90, R157.reuse, 0xa00, RZ ;  /* 0x00000a009d5a7810 */ /* 0x041fe20007ffe0ff */
[----:B------:R0:W-:Y:S01]  /*dce0*/  STS [R35+0x4248], R84 ;  /* 0x0042485423007388 */ /* 0x0001e20000000800 */
[C---:B------:R-:W-:Y:S01]  /*dcf0*/  IADD3 R96, R157.reuse, 0xb80, RZ ;  /* 0x00000b809d607810 */ /* 0x040fe20007ffe0ff */
[----:B------:R-:W-:Y:S01]  /*dd00*/  FADD.FTZ R172, R172, R20 ;  /* 0x00000014acac7221 */ /* 0x000fe20000010000 */
[C---:B--2---:R-:W-:Y:S01]  /*dd10*/  IADD3 R88, R157.reuse, 0x980, RZ ;  /* 0x000009809d587810 */ /* 0x044fe20007ffe0ff */
[----:B------:R2:W-:Y:S01]  /*dd20*/  STS [R35+0x424c], R78 ;  /* 0x00424c4e23007388 */ /* 0x0005e20000000800 */
[C---:B------:R-:W-:Y:S01]  /*dd30*/  IADD3 R100, R157.reuse, 0xc80, RZ ;  /* 0x00000c809d647810 */ /* 0x040fe20007ffe0ff */
[----:B------:R-:W-:Y:S01]  /*dd40*/  FFMA.FTZ R173, -R16, R228, -RZ ;  /* 0x000000e410ad7223 */ /* 0x000fe200000109ff */
[C---:B-1----:R-:W-:Y:S01]  /*dd50*/  IADD3 R86, R157.reuse, 0x900, RZ ;  /* 0x000009009d567810 */ /* 0x042fe20007ffe0ff */
[----:B------:R-:W-:Y:S01]  /*dd60*/  STS [R35+0x4250], R75 ;  /* 0x0042504b23007388 */ /* 0x000fe20000000800 */
[C---:B------:R-:W-:Y:S01]  /*dd70*/  IADD3 R104, R157.reuse, 0xd80, RZ ;  /* 0x00000d809d687810 */ /* 0x040fe20007ffe0ff */
[----:B------:R-:W-:Y:S01]  /*dd80*/  FFMA.FTZ R20, R168, UR59, -R23 ;  /* 0x0000003ba8147c23 */ /* 0x000fe20008010817 */
[C---:B0-----:R-:W-:Y:S01]  /*dd90*/  IADD3 R84, R157.reuse, 0x880, RZ ;  /* 0x000008809d547810 */ /* 0x041fe20007ffe0ff */
[----:B------:R0:W-:Y:S01]  /*dda0*/  STS [R35+0x4254], R76 ;  /* 0x0042544c23007388 */ /* 0x0001e20000000800 */
[----:B------:R-:W-:Y:S01]  /*ddb0*/  IADD3 R106, R157, 0xe00, RZ ;  /* 0x00000e009d6a7810 */ /* 0x000fe20007ffe0ff */
[----:B------:R-:W-:Y:S01]  /*ddc0*/  FMUL.FTZ R191, R15, R191 ;  /* 0x000000bf0fbf7220 */ /* 0x000fe20000410000 */
[C---:B--2---:R-:W-:Y:S01]  /*ddd0*/  IADD3 R78, R157.reuse, 0x800, RZ ;  /* 0x000008009d4e7810 */ /* 0x044fe20007ffe0ff */
[----:B------:R-:W-:Y:S01]  /*dde0*/  STS [R35+0x4258], R71 ;  /* 0x0042584723007388 */ /* 0x000fe20000000800 */
[----:B------:R-:W-:Y:S01]  /*ddf0*/  IADD3 R108, R157, 0xe80, RZ ;  /* 0x00000e809d6c7810 */ /* 0x000fe20007ffe0ff */
[----:B------:R-:W-:Y:S01]  /*de00*/  FFMA.FTZ R192, -R15, R192, -RZ ;  /* 0x000000c00fc07223 */ /* 0x000fe200000109ff */
[C---:B------:R-:W-:Y:S01]  /*de10*/  IADD3 R110, R157.reuse, 0xf00, RZ ;  /* 0x00000f009d6e7810 */ /* 0x040fe20007ffe0ff */
[----:B------:R1:W-:Y:S01]  /*de20*/  STS [R35+0x425c], R72 ;  /* 0x00425c4823007388 */ /* 0x0003e20000000800 */
[C---:B------:R-:W-:Y:S01]  /*de30*/  IADD3 R112, R157.reuse, 0xf80, RZ ;  /* 0x00000f809d707810 */ /* 0x040fe20007ffe0ff */
[-C--:B------:R-:W-:Y:S01]  /*de40*/  FFMA.FTZ R114, R32, R34.reuse, R114 ;  /* 0x0000002220727223 */ /* 0x080fe20000010072 */
[----:B0-----:R-:W-:Y:S01]  /*de50*/  IADD3 R76, R157, 0x780, RZ ;  /* 0x000007809d4c7810 */ /* 0x001fe20007ffe0ff */
[----:B------:R-:W-:Y:S01]  /*de60*/  STS [R35+0x4260], R67 ;  /* 0x0042604323007388 */ /* 0x000fe20000000800 */
[-C--:B------:R-:W-:Y:S01]  /*de70*/  LEA.HI.SX32 R40, R40, R157.reuse, 0x1b ;  /* 0x0000009d28287211 */ /* 0x080fe200078fdaff */
[----:B------:R-:W-:Y:S01]  /*de80*/  FFMA.FTZ R230, R147, R34, R230 ;  /* 0x0000002293e67223 */ /* 0x000fe200000100e6 */
[-C--:B------:R-:W-:Y:S01]  /*de90*/  LEA.HI.SX32 R42, R42, R157.reuse, 0x1b ;  /* 0x0000009d2a2a7211 */ /* 0x080fe200078fdaff */
[----:B------:R0:W-:Y:S01]  /*dea0*/  STS [R35+0x4264], R68 ;  /* 0x0042644423007388 */ /* 0x0001e20000000800 */
[----:B------:R-:W-:Y:S01]  /*deb0*/  LEA.HI.SX32 R44, R44, R157, 0x1b ;  /* 0x0000009d2c2c7211 */ /* 0x000fe200078fdaff */
[----:B------:R-:W-:Y:S01]  /*dec0*/  FFMA.FTZ R34, -R11, R199, -RZ ;  /* 0x000000c70b227223 */ /* 0x000fe200000109ff */
[----:B-1----:R-:W-:Y:S01]  /*ded0*/  IADD3 R72, R157, 0x680, RZ ;  /* 0x000006809d487810 */ /* 0x002fe20007ffe0ff */
[----:B------:R1:W-:Y:S01]  /*dee0*/  STS [R35+0x4268], R64 ;  /* 0x0042684023007388 */ /* 0x0003e20000000800 */
[-C--:B------:R-:W-:Y:S01]  /*def0*/  LEA.HI.SX32 R46, R46, R157.reuse, 0x1b ;  /* 0x0000009d2e2e7211 */ /* 0x080fe200078fdaff */
[----:B------:R-:W-:Y:S01]  /*df00*/  FMUL.FTZ R115, R115, R20 ;  /* 0x0000001473737220 */ /* 0x000fe20000410000 */
[-C--:B------:R-:W-:Y:S01]  /*df10*/  LEA.HI.SX32 R48, R48, R157.reuse, 0x1b ;  /* 0x0000009d30307211 */ /* 0x080fe200078fdaff */
[----:B------:R-:W-:Y:S01]  /*df20*/  STS [R35+0x426c], R65 ;  /* 0x00426c4123007388 */ /* 0x000fe20000000800 */
[----:B------:R-:W-:Y:S01]  /*df30*/  LEA.HI.SX32 R66, R66, R157, 0x1b ;  /* 0x0000009d42427211 */ /* 0x000fe200078fdaff */
[----:B------:R-:W-:Y:S01]  /*df40*/  FFMA.FTZ R20, -R14, R193, -RZ ;  /* 0x000000c10e147223 */ /* 0x000fe200000109ff */
[C---:B0-----:R-:W-:Y:S01]  /*df50*/  IADD3 R68, R157.reuse, 0x580, RZ ;  /* 0x000005809d447810 */ /* 0x041fe20007ffe0ff */
[----:B------:R0:W-:Y:S01]  /*df60*/  STS [R35+0x4270], R62 ;  /* 0x0042703e23007388 */ /* 0x0001e20000000800 */
[----:B------:R-:W-:Y:S01]  /*df70*/  LEA.HI.SX32 R70, R70, R157, 0x1b ;  /* 0x0000009d46467211 */ /* 0x000fe200078fdaff */
[----:B------:R-:W-:Y:S01]  /*df80*/  FFMA.FTZ R32, -R12, R197, -RZ ;  /* 0x000000c50c207223 */ /* 0x000fe200000109ff */
[----:B-1----:R-:W-:Y:S01]  /*df90*/  IADD3 R64, R157, 0x480, RZ ;  /* 0x000004809d407810 */ /* 0x002fe20007ffe0ff */
[----:B------:R-:W-:Y:S01]  /*dfa0*/  STS [R35+0x4274], R63 ;  /* 0x0042743f23007388 */ /* 0x000fe20000000800 */
[-C--:B------:R-:W-:Y:S01]  /*dfb0*/  LEA.HI.SX32 R68, R68, R157.reuse, 0x1b ;  /* 0x0000009d44447211 */ /* 0x080fe200078fdaff */
[----:B------:R-:W-:Y:S01]  /*dfc0*/  FMUL.FTZ R194, R14, R194 ;  /* 0x000000c20ec27220 */ /* 0x000fe20000410000 */
[-C--:B------:R-:W-:Y:S01]  /*dfd0*/  LEA.HI.SX32 R64, R64, R157.reuse, 0x1b ;  /* 0x0000009d40407211 */ /* 0x080fe200078fdaff */
[----:B------:R1:W-:Y:S01]  /*dfe0*/  STS [R35+0x4278], R60 ;  /* 0x0042783c23007388 */ /* 0x0003e20000000800 */
[-C--:B------:R-:W-:Y:S01]  /*dff0*/  LEA.HI.SX32 R72, R72, R157.reuse, 0x1b ;  /* 0x0000009d48487211 */ /* 0x080fe200078fdaff */
[----:B------:R-:W-:Y:S01]  /*e000*/  FMUL.FTZ R196, R13, R196 ;  /* 0x000000c40dc47220 */ /* 0x000fe20000410000 */
[----:B0-----:R-:W-:Y:S01]  /*e010*/  IADD3 R62, R157, 0x400, RZ ;  /* 0x000004009d3e7810 */ /* 0x001fe20007ffe0ff */
[----:B------:R0:W-:Y:S01]  /*e020*/  STS [R35+0x427c], R61 ;  /* 0x00427c3d23007388 */ /* 0x0001e20000000800 */
[-C--:B------:R-:W-:Y:S01]  /*e030*/  LEA.HI.SX32 R74, R74, R157.reuse, 0x1b ;  /* 0x0000009d4a4a7211 */ /* 0x080fe200078fdaff */
[----:B------:R-:W-:Y:S01]  /*e040*/  FMUL.FTZ R198, R12, R198 ;  /* 0x000000c60cc67220 */ /* 0x000fe20000410000 */
[-C--:B------:R-:W-:Y:S01]  /*e050*/  LEA.HI.SX32 R62, R62, R157.reuse, 0x1b ;  /* 0x0000009d3e3e7211 */ /* 0x080fe200078fdaff */
[----:B------:R-:W-:Y:S01]  /*e060*/  FMUL.FTZ R200, R11, R200 ;  /* 0x000000c80bc87220 */ /* 0x000fe20000410000 */
[-C--:B------:R-:W-:Y:S01]  /*e070*/  LEA.HI.SX32 R76, R76, R157.reuse, 0x1b ;  /* 0x0000009d4c4c7211 */ /* 0x080fe200078fdaff */
[----:B------:R-:W-:Y:S01]  /*e080*/  FMUL.FTZ R202, R10, R202 ;  /* 0x000000ca0aca7220 */ /* 0x000fe20000410000 */
[----:B-1----:R-:W-:Y:S01]  /*e090*/  IADD3 R60, R157, 0x380, RZ ;  /* 0x000003809d3c7810 */ /* 0x002fe20007ffe0ff */
[----:B------:R-:W-:Y:S01]  /*e0a0*/  FMUL.FTZ R204, R9, R204 ;  /* 0x000000cc09cc7220 */ /* 0x000fe20000410000 */
[-C--:B------:R-:W-:Y:S01]  /*e0b0*/  LEA.HI.SX32 R78, R78, R157.reuse, 0x1b ;  /* 0x0000009d4e4e7211 */ /* 0x080fe200078fdaff */
[----:B------:R-:W-:Y:S01]  /*e0c0*/  FMUL.FTZ R206, R8, R206 ;  /* 0x000000ce08ce7220 */ /* 0x000fe20000410000 */
[----:B------:R-:W-:Y:S01]  /*e0d0*/  LEA.HI.SX32 R60, R60, R157, 0x1b ;  /* 0x0000009d3c3c7211 */ /* 0x000fe200078fdaff */
[----:B------:R-:W-:Y:S01]  /*e0e0*/  FMUL.FTZ R208, R7, R208 ;  /* 0x000000d007d07220 */ /* 0x000fe20000410000 */
[----:B------:R-:W-:Y:S01]  /*e0f0*/  LEA R37, R38, R153, 0x2 ;  /* 0x0000009926257211 */ /* 0x000fe200078e10ff */
[----:B------:R-:W-:Y:S01]  /*e100*/  BAR.SYNC.DEFER_BLOCKING 0x0 ;  /* 0x0000000000007b1d */ /* 0x000fe20000010000 */
        /* <DEDUP_REMOVED lines=11> */
[----:B------:R-:W-:Y:S01]  /*e1c0*/  FMUL.FTZ R23, R165, UR57 ;  /* 0x00000039a5177c20 */ /* 0x000fe20008410000 */
[-C--:B------:R-:W-:Y:S01]  /*e1d0*/  LEA.HI.SX32 R96, R96, R157.reuse, 0x1b ;  /* 0x0000009d60607211 */ /* 0x080fe200078fdaff */
[----:B------:R-:W-:Y:S01]  /*e1e0*/  FADD.FTZ R17, R172, R17 ;  /* 0x00000011ac117221 */ /* 0x000fe20000010000 */
[-C--:B------:R-:W-:Y:S01]  /*e1f0*/  LEA.HI.SX32 R98, R98, R157.reuse, 0x1b ;  /* 0x0000009d62627211 */ /* 0x080fe200078fdaff */
[----:B------:R-:W-:Y:S01]  /*e200*/  FMUL.FTZ R172, R168, UR57 ;  /* 0x00000039a8ac7c20 */ /* 0x000fe20008410000 */
[-C--:B------:R-:W-:Y:S01]  /*e210*/  LEA.HI.SX32 R100, R100, R157.reuse, 0x1b ;  /* 0x0000009d64647211 */ /* 0x080fe200078fdaff */
[----:B------:R-:W-:Y:S01]  /*e220*/  FADD.FTZ R122, R33, R122 ;  /* 0x0000007a217a7221 */ /* 0x000fe20000010000 */
[-C--:B------:R-:W-:Y:S01]  /*e230*/  LEA.HI.SX32 R102, R102, R157.reuse, 0x1b ;  /* 0x0000009d66667211 */ /* 0x080fe200078fdaff */
[----:B------:R-:W-:Y:S01]  /*e240*/  FFMA.FTZ R172, R167, UR59, R172 ;  /* 0x0000003ba7ac7c23 */ /* 0x000fe200080100ac */
[----:B------:R-:W-:-:S02]  /*e250*/  LEA.HI.SX32 R104, R104, R157, 0x1b ;  /* 0x0000009d68687211 */ /* 0x000fc400078fdaff */
[-C--:B------:R-:W-:Y:S01]  /*e260*/  LEA.HI.SX32 R106, R106, R157.reuse, 0x1b ;  /* 0x0000009d6a6a7211 */ /* 0x080fe200078fdaff */
[----:B------:R-:W1:Y:S01]  /*e270*/  LDS R79, [R37+0x4400] ;  /* 0x00440000254f7984 */ /* 0x000e620000000800 */
[-C--:B------:R-:W-:Y:S02]  /*e280*/  LEA.HI.SX32 R108, R108, R157.reuse, 0x1b ;  /* 0x0000009d6c6c7211 */ /* 0x080fe400078fdaff */
[-C--:B------:R-:W-:Y:S02]  /*e290*/  LEA.HI.SX32 R110, R110, R157.reuse, 0x1b ;  /* 0x0000009d6e6e7211 */ /* 0x080fe400078fdaff */
[----:B------:R-:W-:Y:S02]  /*e2a0*/  LEA.HI.SX32 R112, R112, R157, 0x1b ;  /* 0x0000009d70707211 */ /* 0x000fe400078fdaff */
[-C--:B------:R-:W-:Y:S02]  /*e2b0*/  LEA R38, R40, R153.reuse, 0x2 ;  /* 0x0000009928267211 */ /* 0x080fe400078e10ff */
[----:B------:R-:W-:-:S02]  /*e2c0*/  LEA R39, R42, R153, 0x2 ;  /* 0x000000992a277211 */ /* 0x000fc400078e10ff */
[-C--:B------:R-:W-:Y:S02]  /*e2d0*/  LEA R40, R44, R153.reuse, 0x2 ;  /* 0x000000992c287211 */ /* 0x080fe400078e10ff */
[-C--:B------:R-:W-:Y:S01]  /*e2e0*/  LEA R41, R46, R153.reuse, 0x2 ;  /* 0x000000992e297211 */ /* 0x080fe200078e10ff */
[----:B------:R-:W2:Y:S01]  /*e2f0*/  LDS R85, [R39+0x4800] ;  /* 0x0048000027557984 */ /* 0x000ea20000000800 */
[-C--:B------:R-:W-:Y:S02]  /*e300*/  LEA R42, R48, R153.reuse, 0x2 ;  /* 0x00000099302a7211 */ /* 0x080fe400078e10ff */
[-C--:B------:R-:W-:Y:S01]  /*e310*/  LEA R43, R60, R153.reuse, 0x2 ;  /* 0x000000993c2b7211 */ /* 0x080fe200078e10ff */
[----:B------:R-:W3:Y:S01]  /*e320*/  LDS R87, [R41+0x4c00] ;  /* 0x004c000029577984 */ /* 0x000ee20000000800 */
[-C--:B------:R-:W-:Y:S02]  /*e330*/  LEA R44, R62, R153.reuse, 0x2 ;  /* 0x000000993e2c7211 */ /* 0x080fe400078e10ff */
[-C--:B------:R-:W-:Y:S01]  /*e340*/  LEA R45, R64, R153.reuse, 0x2 ;  /* 0x00000099402d7211 */ /* 0x080fe200078e10ff */
[----:B------:R-:W1:Y:S01]  /*e350*/  LDS R89, [R43+0x5000] ;  /* 0x005000002b597984 */ /* 0x000e620000000800 */
[----:B------:R-:W-:-:S02]  /*e360*/  LEA R46, R66, R153, 0x2 ;  /* 0x00000099422e7211 */ /* 0x000fc400078e10ff */
[-C--:B------:R-:W-:Y:S01]  /*e370*/  LEA R47, R68, R153.reuse, 0x2 ;  /* 0x00000099442f7211 */ /* 0x080fe200078e10ff */
[----:B------:R-:W1:Y:S01]  /*e380*/  LDS R91, [R45+0x5400] ;  /* 0x005400002d5b7984 */ /* 0x000e620000000800 */
[-C--:B------:R-:W-:Y:S02]  /*e390*/  LEA R48, R70, R153.reuse, 0x2 ;  /* 0x0000009946307211 */ /* 0x080fe400078e10ff */
[-C--:B------:R-:W-:Y:S01]  /*e3a0*/  LEA R60, R72, R153.reuse, 0x2 ;  /* 0x00000099483c7211 */ /* 0x080fe200078e10ff */
[----:B------:R-:W1:Y:S01]  /*e3b0*/  LDS R93, [R47+0x5800] ;  /* 0x005800002f5d7984 */ /* 0x000e620000000800 */
[-C--:B0-----:R-:W-:Y:S02]  /*e3c0*/  LEA R61, R74, R153.reuse, 0x2 ;  /* 0x000000994a3d7211 */ /* 0x081fe400078e10ff */
        /* <DEDUP_REMOVED lines=45> */
[----:B------:R4:W-:Y:S04]  /*e6a0*/  STS [R126+0x8404], R173 ;  /* 0x008404ad7e007388 */ /* 0x0009e80000000800 */
[----:B------:R2:W-:Y:S01]  /*e6b0*/  STS [R158+0x8408], R191 ;  /* 0x008408bf9e007388 */ /* 0x0005e20000000800 */
[----:B-----5:R-:W-:Y:S01]  /*e6c0*/  FFMA.FTZ R174, R166, UR59, -R23 ;  /* 0x0000003ba6ae7c23 */ /* 0x020fe20008010817 */
[----:B------:R-:W-:-:S02]  /*e6d0*/  FMUL.FTZ R23, R161, UR57 ;  /* 0x00000039a1177c20 */ /* 0x000fc40008410000 */
[----:B------:R-:W-:Y:S01]  /*e6e0*/  STS [R169+0x840c], R192 ;  /* 0x00840cc0a9007388 */ /* 0x000fe20000000800 */
[----:B----4-:R-:W-:Y:S01]  /*e6f0*/  FADD.FTZ R126, R22, R21 ;  /* 0x00000015167e7221 */ /* 0x010fe20000010000 */
[----:B------:R-:W-:Y:S02]  /*e700*/  FFMA.FTZ R22, -R13, R195, -RZ ;  /* 0x000000c30d167223 */ /* 0x000fe400000109ff */
[----:B------:R4:W-:Y:S01]  /*e710*/  STS [R35+0x842c], R34 ;  /* 0x00842c2223007388 */ /* 0x0009e20000000800 */
[----:B------:R-:W-:Y:S01]  /*e720*/  FMUL.FTZ R21, R163, UR57 ;  /* 0x00000039a3157c20 */ /* 0x000fe20008410000 */
[----:B--2---:R-:W-:Y:S01]  /*e730*/  FFMA.FTZ R158, -R9, R203, -RZ ;  /* 0x000000cb099e7223 */ /* 0x004fe200000109ff */
[----:B------:R-:W-:Y:S01]  /*e740*/  FMUL.FTZ R173, R51, R168 ;  /* 0x000000a833ad7220 */ /* 0x000fe20000410000 */
[----:B------:R2:W-:Y:S01]  /*e750*/  STS [R35+0x8414], R20 ;  /* 0x0084141423007388 */ /* 0x0005e20000000800 */
[----:B------:R-:W-:Y:S01]  /*e760*/  FFMA.FTZ R176, R164, UR59, -R21 ;  /* 0x0000003ba4b07c23 */ /* 0x000fe20008010815 */
[----:B------:R-:W-:Y:S01]  /*e770*/  FMUL.FTZ R21, R159, UR57 ;  /* 0x000000399f157c20 */ /* 0x000fe20008410000 */
[----:B------:R-:W-:Y:S01]  /*e780*/  FFMA.FTZ R168, R162, UR59, -R23 ;  /* 0x0000003ba2a87c23 */ /* 0x000fe20008010817 */
        /* <DEDUP_REMOVED lines=9> */
[----:B--2---:R-:W-:-:S03]  /*e820*/  MOV R34, UR56 ;  /* 0x0000003800227c02 */ /* 0x004fc60008000f00 */
[----:B------:R2:W-:Y:S01]  /*e830*/  STS [R35+0x843c], R158 ;  /* 0x00843c9e23007388 */ /* 0x0005e20000000800 */
[----:B-----5:R-:W-:Y:S01]  /*e840*/  FFMA.FTZ R20, -R6, R209, -RZ ;  /* 0x000000d106147223 */ /* 0x020fe200000109ff */
[----:B------:R-:W-:Y:S02]  /*e850*/  LEA R171, R34, -R157, 0x1 ;  /* 0x8000009d22ab7211 */ /* 0x000fe400078e08ff */
[----:B------:R5:W-:Y:S01]  /*e860*/  STS [R35+0x844c], R32 ;  /* 0x00844c2023007388 */ /* 0x000be20000000800 */
[----:B----4-:R-:W-:Y:S01]  /*e870*/  FFMA.FTZ R22, -R3, R215, -RZ ;  /* 0x000000d703167223 */ /* 0x010fe200000109ff */
[----:B------:R-:W-:Y:S02]  /*e880*/  ISETP.GE.AND P1, PT, R171, 0x1, PT ;  /* 0x00000001ab00780c */ /* 0x000fe40003f26270 */
[----:B------:R4:W-:Y:S01]  /*e890*/  STS [R35+0x8454], R20 ;  /* 0x0084541423007388 */ /* 0x0009e20000000800 */
[----:B--2---:R-:W-:-:S03]  /*e8a0*/  FFMA.FTZ R158, -R4, R213, -RZ ;  /* 0x000000d5049e7223 */ /* 0x004fc600000109ff */
[----:B------:R2:W-:Y:S01]  /*e8b0*/  STS [R35+0x846c], R22 ;  /* 0x00846c1623007388 */ /* 0x0005e20000000800 */
[----:B-----5:R-:W-:-:S03]  /*e8c0*/  FFMA.FTZ R32, -R2, R217, -RZ ;  /* 0x000000d902207223 */ /* 0x020fc600000109ff */
[----:B------:R-:W-:Y:S01]  /*e8d0*/  STS [R35+0x8410], R194 ;  /* 0x008410c223007388 */ /* 0x000fe20000000800 */
[----:B----4-:R-:W-:-:S03]  /*e8e0*/  FMUL.FTZ R20, R0, R219 ;  /* 0x000000db00147220 */ /* 0x010fc60000410000 */
[----:B------:R-:W-:Y:S01]  /*e8f0*/  STS [R35+0x8418], R196 ;  /* 0x008418c423007388 */ /* 0x000fe20000000800 */
[----:B--2---:R-:W-:-:S03]  /*e900*/  FMUL.FTZ R22, R166, UR57 ;  /* 0x00000039a6167c20 */ /* 0x004fc60008410000 */
[----:B------:R2:W-:Y:S01]  /*e910*/  STS [R35+0x8478], R20 ;  /* 0x0084781423007388 */ /* 0x0005e20000000800 */
[----:B------:R-:W-:Y:S01]  /*e920*/  FFMA.FTZ R177, R165, UR59, R22 ;  /* 0x0000003ba5b17c23 */ /* 0x000fe20008010016 */
[----:B------:R-:W-:Y:S02]  /*e930*/  FMUL.FTZ R22, R162, UR57 ;  /* 0x00000039a2167c20 */ /* 0x000fe40008410000 */
[----:B------:R-:W-:Y:S02]  /*e940*/  STS [R35+0x8420], R198 ;  /* 0x008420c623007388 */ /* 0x000fe40000000800 */
[----:B------:R-:W-:Y:S02]  /*e950*/  FFMA.FTZ R169, R161, UR59, R22 ;  /* 0x0000003ba1a97c23 */ /* 0x000fe40008010016 */
[----:B------:R-:W-:Y:S01]  /*e960*/  STS [R35+0x8428], R200 ;  /* 0x008428c823007388 */ /* 0x000fe20000000800 */
[----:B--2---:R-:W-:-:S03]  /*e970*/  FMUL.FTZ R20, R164, UR57 ;  /* 0x00000039a4147c20 */ /* 0x004fc60008410000 */
[----:B------:R-:W-:Y:S01]  /*e980*/  STS [R35+0x8430], R202 ;  /* 0x008430ca23007388 */ /* 0x000fe20000000800 */
[----:B------:R-:W-:Y:S01]  /*e990*/  FFMA.FTZ R175, R163, UR59, R20 ;  /* 0x0000003ba3af7c23 */ /* 0x000fe20008010014 */
[C---:B------:R-:W-:Y:S02]  /*e9a0*/  FMUL.FTZ R20, R160.reuse, UR57 ;  /* 0x00000039a0147c20 */ /* 0x040fe40008410000 */
[----:B------:R-:W-:Y:S02]  /*e9b0*/  STS [R35+0x8438], R204 ;  /* 0x008438cc23007388 */ /* 0x000fe40000000800 */
[----:B------:R-:W-:Y:S02]  /*e9c0*/  FFMA.FTZ R51, R159, UR59, R20 ;  /* 0x0000003b9f337c23 */ /* 0x000fe40008010014 */
[----:B------:R-:W-:Y:S04]  /*e9d0*/  STS [R35+0x8440], R206 ;  /* 0x008440ce23007388 */ /* 0x000fe80000000800 */
[----:B------:R-:W-:Y:S04]  /*e9e0*/  STS [R35+0x8448], R208 ;  /* 0x008448d023007388 */ /* 0x000fe80000000800 */
[----:B------:R-:W-:Y:S04]  /*e9f0*/  STS [R35+0x8450], R210 ;  /* 0x008450d223007388 */ /* 0x000fe80000000800 */
[----:B------:R-:W-:Y:S04]  /*ea00*/  STS [R35+0x8458], R212 ;  /* 0x008458d423007388 */ /* 0x000fe80000000800 */
[----:B------:R-:W-:Y:S04]  /*ea10*/  STS [R35+0x8460], R214 ;  /* 0x008460d623007388 */ /* 0x000fe80000000800 */
[----:B------:R2:W-:Y:S04]  /*ea20*/  STS [R35+0x8464], R158 ;  /* 0x0084649e23007388 */ /* 0x0005e80000000800 */
[----:B------:R4:W-:Y:S04]  /*ea30*/  STS [R35+0x8468], R216 ;  /* 0x008468d823007388 */ /* 0x0009e80000000800 */
[----:B------:R4:W-:Y:S01]  /*ea40*/  STS [R35+0x8470], R218 ;  /* 0x008470da23007388 */ /* 0x0009e20000000800 */
[----:B--2---:R-:W-:-:S03]  /*ea50*/  FFMA.FTZ R158, R160, UR59, -R21 ;  /* 0x0000003ba09e7c23 */ /* 0x004fc60008010815 */
[----:B------:R4:W-:Y:S04]  /*ea60*/  STS [R35+0x8474], R32 ;  /* 0x0084742023007388 */ /* 0x0009e80000000800 */
[----:B------:R4:W-:Y:S01]  /*ea70*/  STS [R35+0x847c], R220 ;  /* 0x00847cdc23007388 */ /* 0x0009e20000000800 */
[----:B------:R-:W-:Y:S06]  /*ea80*/  BAR.SYNC.DEFER_BLOCKING 0x0 ;  /* 0x0000000000007b1d */ /* 0x000fec0000010000 */
[----:B01-3--:R-:W-:Y:S05]  /*ea90*/  @!P1 BRA `(.L_x_2549) ;  /* 0x0000000000c09947 */ /* 0x00bfea0003800000 */
[----:B------:R-:W-:Y:S01]  /*eaa0*/  UIMAD UR42, UR50, UR40, URZ ;  /* 0x00000028322a72a4 */ /* 0x000fe2000f8e023f */
[----:B------:R-:W0:Y:S01]  /*eab0*/  LDS R179, [R170+0x8400] ;  /* 0x00840000aab37984 */ /* 0x000e220000000800 */
[----:B------:R-:W-:Y:S01]  /*eac0*/  USHF.R.U32.HI UR43, URZ, 0x1, UR39 ;  /* 0x000000013f2b7899 */ /* 0x000fe20008011627 */
[----:B------:R-:W-:Y:S01]  /*ead0*/  MOV R21, UR28 ;  /* 0x0000001c00157c02 */ /* 0x000fe20008000f00 */
[----:B------:R-:W-:Y:S01]  /*eae0*/  UIMAD.WIDE.U32 UR60, UR12, UR40, URZ ;  /* 0x000000280c3c72a5 */ /* 0x000fe2000f8e003f */
[----:B------:R-:W-:Y:S01]  /*eaf0*/  MOV R33, UR36 ;  /* 0x0000002400217c02 */ /* 0x000fe20008000f00 */
[----:B------:R-:W-:Y:S02]  /*eb00*/  UIMAD UR57, UR12, UR41, UR42 ;  /* 0x000000290c3972a4 */ /* 0x000fe4000f8e022a */
[----:B------:R-:W-:Y:S02]  /*eb10*/  USHF.R.U64 UR42, UR38, 0x1, UR39 ;  /* 0x00000001262a7899 */ /* 0x000fe40008001227 */
[----:B------:R-:W-:-:S02]  /*eb20*/  UIMAD UR43, UR43, UR11, URZ ;  /* 0x0000000b2b2b72a4 */ /* 0x000fc4000f8e023f */
[----:B------:R-:W-:Y:S02]  /*eb30*/  UIADD3 UR61, UR61, UR57, URZ ;  /* 0x000000393d3d7290 */ /* 0x000fe4000fffe03f */
[----:B------:R-:W-:Y:S02]  /*eb40*/  UIMAD UR59, UR58, UR42, UR43 ;  /* 0x0000002a3a3b72a4 */ /* 0x000fe4000f8e022b */
[----:B------:R-:W-:-:S03]  /*eb50*/  UIMAD.WIDE.U32 UR60, UR11, UR42, UR60 ;  /* 0x0000002a0b3c72a5 */ /* 0x000fc6000f8e003c */
[----:B------:R-:W-:Y:S01]  /*eb60*/  ULDC.64 UR42, c[0x0][0x3d0] ;  /* 0x0000f400002a7ab9 */ /* 0x000fe20000000a00 */
[----:B------:R-:W-:Y:S02]  /*eb70*/  UIADD3 UR59, UR61, UR59, URZ ;  /* 0x0000003b3d3b7290 */ /* 0x000fe4000fffe03f */
[----:B------:R-:W-:Y:S02]  /*eb80*/  ULEA UR57, UP0, UR60, UR42, 0x3 ;  /* 0x0000002a3c397291 */ /* 0x000fe4000f80183f */
[----:B------:R-:W-:Y:S02]  /*eb90*/  UIMAD UR42, UR50, UR32, URZ ;  /* 0x00000020322a72a4 */ /* 0x000fe4000f8e023f */
[----:B------:R-:W-:Y:S02]  /*eba0*/  ULEA.HI.X UR59, UR60, UR43, UR59, 0x3, UP0 ;  /* 0x0000002b3c3b7291 */ /* 0x000fe400080f1c3b */
[----:B------:R-:W-:Y:S02]  /*ebb0*/  UIMAD.WIDE.U32 UR60, UR12, UR32, URZ ;  /* 0x000000200c3c72a5 */ /* 0x000fe4000f8e003f */
[----:B------:R-:W-:-:S04]  /*ebc0*/  UIMAD UR42, UR12, UR33, UR42 ;  /* 0x000000210c2a72a4 */ /* 0x000fc8000f8e022a */
[----:B------:R-:W-:Y:S02]  /*ebd0*/  UIADD3 UR43, UR61, UR42, URZ ;  /* 0x0000002a3d2b7290 */ /* 0x000fe4000fffe03f */
[----:B------:R-:W-:Y:S01]  /*ebe0*/  USHF.R.U32.HI UR61, URZ, 0x1, UR31 ;  /* 0x000000013f3d7899 */ /* 0x000fe2000801161f */
[----:B------:R-:W-:Y:S01]  /*ebf0*/  UMOV UR42, UR60 ;  /* 0x0000003c002a7c82 */ /* 0x000fe20008000000 */
[----:B------:R-:W-:Y:S02]  /*ec00*/  USHF.R.U64 UR60, UR30, 0x1, UR31 ;  /* 0x000000011e3c7899 */ /* 0x000fe4000800121f */
[----:B------:R-:W-:Y:S02]  /*ec10*/  UIMAD UR61, UR61, UR11, URZ ;  /* 0x0000000b3d3d72a4 */ /* 0x000fe4000f8e023f */
[----:B------:R-:W-:Y:S02]  /*ec20*/  UIMAD.WIDE.U32 UR42, UR11, UR60, UR42 ;  /* 0x0000003c0b2a72a5 */ /* 0x000fe4000f8e002a */
[----:B------:R-:W-:-:S02]  /*ec30*/  UIMAD UR60, UR58, UR60, UR61 ;  /* 0x0000003c3a3c72a4 */ /* 0x000fc4000f8e023d */
[----:B------:R-:W-:Y:S02]  /*ec40*/  ULEA UR61, UR45, 0xfffff000, 0xc ;  /* 0xfffff0002d3d7891 */ /* 0x000fe4000f8e603f */
[----:B------:R-:W-:Y:S02]  /*ec50*/  UIADD3 UR60, UR43, UR60, URZ ;  /* 0x0000003c2b3c7290 */ /* 0x000fe4000fffe03f */
[----:B------:R-:W-:Y:S02]  /*ec60*/  ULEA UR43, UP0, UR42, UR34, 0x3 ;  /* 0x000000222a2b7291 */ /* 0x000fe4000f80183f */
[----:B------:R-:W-:Y:S02]  /*ec70*/  IADD3 R22, P1, R157, UR61, RZ ;  /* 0x0000003d9d167c10 */ /* 0x000fe4000ff3e0ff */
[----:B------:R-:W-:Y:S01]  /*ec80*/  ULEA.HI.X UR42, UR42, UR35, UR60, 0x3, UP0 ;  /* 0x000000232a2a7291 */ /* 0x000fe200080f1c3c */
[----:B------:R-:W-:Y:S01]  /*ec90*/  MOV R20, UR61 ;  /* 0x0000003d00147c02 */ /* 0x000fe20008000f00 */
[----:B------:R-:W-:-:S03]  /*eca0*/  USHF.R.S32.HI UR60, URZ, 0x1f, UR7 ;  /* 0x0000001f3f3c7899 */ /* 0x000fc60008011407 */
[----:B------:R-:W-:Y:S01]  /*ecb0*/  LEA.HI.X.SX32 R23, R20, RZ, 0x1, P1 ;  /* 0x000000ff14177211 */ /* 0x000fe200008f0eff */
[----:B------:R-:W-:Y:S02]  /*ecc0*/  UIMAD UR61, UR60, UR28, URZ ;  /* 0x0000001c3c3d72a4 */ /* 0x000fe4000f8e023f */
[----:B------:R-:W-:Y:S02]  /*ecd0*/  UIMAD UR60, UR60, UR36, URZ ;  /* 0x000000243c3c72a4 */ /* 0x000fe4000f8e023f */
[----:B------:R-:W-:Y:S02]  /*ece0*/  UIMAD UR61, UR7, UR29, UR61 ;  /* 0x0000001d073d72a4 */ /* 0x000fe4000f8e023d */
[----:B------:R-:W-:Y:S01]  /*ecf0*/  IMAD.WIDE.U32 R20, R21, UR7, R22 ;  /* 0x0000000715147c25 */ /* 0x000fe2000f8e0016 */
[----:B------:R-:W-:-:S03]  /*ed00*/  UIMAD UR60, UR7, UR37, UR60 ;  /* 0x00000025073c72a4 */ /* 0x000fc6000f8e023c */
[----:B------:R-:W-:Y:S01]  /*ed10*/  IMAD.WIDE.U32 R22, R33, UR7, R22 ;  /* 0x0000000721167c25 */ /* 0x000fe2000f8e0016 */
[----:B------:R-:W-:Y:S02]  /*ed20*/  IADD3 R33, R21, UR61, RZ ;  /* 0x0000003d15217c10 */ /* 0x000fe4000fffe0ff */
[----:B----4-:R-:W-:Y:S02]  /*ed30*/  LEA R32, P1, R20, UR43, 0x2 ;  /* 0x0000002b14207c11 */ /* 0x010fe4000f8210ff */
[----:B------:R-:W-:Y:S02]  /*ed40*/  IADD3 R21, R23, UR60, RZ ;  /* 0x0000003c17157c10 */ /* 0x000fe4000fffe0ff */
[----:B------:R-:W-:Y:S02]  /*ed50*/  LEA R34, P2, R22, UR57, 0x2 ;  /* 0x0000003916227c11 */ /* 0x000fe4000f8410ff */
[----:B------:R-:W-:Y:S02]  /*ed60*/  LEA.HI.X R33, R20, UR42, R33, 0x2, P1 ;  /* 0x0000002a14217c11 */ /* 0x000fe400088f1421 */
[----:B------:R-:W-:-:S03]  /*ed70*/  LEA.HI.X R35, R22, UR59, R21, 0x2, P2 ;  /* 0x0000003b16237c11 */ /* 0x000fc600090f1415 */
[----:B------:R1:W-:Y:S04]  /*ed80*/  REDG.E.ADD.F32.FTZ.RN.STRONG.GPU desc[UR52][R32.64], R127 ;  /* 0x0000007f200079a6 */ /* 0x0003e8000c10f3b4 */
[----:B0-----:R1:W-:Y:S02]  /*ed90*/  REDG.E.ADD.F32.FTZ.RN.STRONG.GPU desc[UR52][R34.64], R179 ;  /* 0x000000b3220079a6 */ /* 0x0013e4000c10f3b4 */
.L_x_2549:
[----:B------:R-:W-:Y:S05]  /*eda0*/  BSYNC B0 ;  /* 0x0000000000007941 */ /* 0x000fea0003800000 */
.L_x_2548:
[----:B------:R-:W-:Y:S01]  /*edb0*/  USHF.R.U32.HI UR57, URZ, 0x1, UR31 ;  /* 0x000000013f397899 */ /* 0x000fe2000801161f */
[----:B------:R-:W0:Y:S01]  /*edc0*/  LDS R37, [R37+0x8600] ;  /* 0x0086000025257984 */ /* 0x000e220000000800 */
[----:B------:R-:W-:Y:S01]  /*edd0*/  USHF.R.U32.HI UR43, URZ, 0x1, UR39 ;  /* 0x000000013f2b7899 */ /* 0x000fe20008011627 */
[----:B------:R-:W2:Y:S01]  /*ede0*/  LDC.64 R22, c[0x0][0x360] ;  /* 0x0000d800ff167b82 */ /* 0x000ea20000000a00 */
[----:B------:R-:W-:Y:S01]  /*edf0*/  USHF.R.U64 UR59, UR30, 0x1, UR31 ;  /* 0x000000011e3b7899 */ /* 0x000fe2000800121f */
[----:B-1--4-:R-:W-:Y:S01]  /*ee00*/  SHF.L.U32 R32, R157, 0x2, RZ ;  /* 0x000000029d207819 */ /* 0x012fe200000006ff */
[----:B------:R-:W-:Y:S01]  /*ee10*/  UIMAD UR57, UR57, UR11, URZ ;  /* 0x0000000b393972a4 */ /* 0x000fe2000f8e023f */
[----:B------:R-:W-:Y:S01]  /*ee20*/  SHF.R.U32.HI R33, RZ, 0x1e, R157 ;  /* 0x0000001eff217819 */ /* 0x000fe2000001169d */
[----:B------:R-:W-:Y:S01]  /*ee30*/  USHF.R.U64 UR42, UR38, 0x1, UR39 ;  /* 0x00000001262a7899 */ /* 0x000fe20008001227 */
[----:B------:R-:W-:Y:S01]  /*ee40*/  BSSY B0, `(.L_x_2550) ;  /* 0x0000030000007945 */ /* 0x000fe20003800000 */
[----:B------:R-:W-:Y:S01]  /*ee50*/  UIMAD UR43, UR43, UR11, URZ ;  /* 0x0000000b2b2b72a4 */ /* 0x000fe2000f8e023f */
[----:B------:R-:W1:Y:S01]  /*ee60*/  LDC.64 R20, c[0x0][0x380] ;  /* 0x0000e000ff147b82 */ /* 0x000e620000000a00 */
[----:B------:R-:W-:Y:S01]  /*ee70*/  UIMAD.WIDE.U32 UR60, UR59, UR11, URZ ;  /* 0x0000000b3b3c72a5 */ /* 0x000fe2000f8e003f */
[----:B------:R-:W-:Y:S01]  /*ee80*/  FADD.FTZ R126, R126, R18 ;  /* 0x000000127e7e7221 */ /* 0x000fe20000010000 */
[----:B------:R-:W-:Y:S01]  /*ee90*/  UIMAD UR59, UR58, UR59, UR57 ;  /* 0x0000003b3a3b72a4 */ /* 0x000fe2000f8e0239 */
[----:B------:R-:W-:Y:S01]  /*eea0*/  FADD.FTZ R18, R17, R19 ;  /* 0x0000001311127221 */ /* 0x000fe20000010000 */
[----:B------:R-:W-:-:S02]  /*eeb0*/  UIMAD UR58, UR58, UR42, UR43 ;  /* 0x0000002a3a3a72a4 */ /* 0x000fc4000f8e022b */
[----:B------:R-:W-:Y:S02]  /*eec0*/  UIMAD.WIDE.U32 UR42, UR42, UR11, URZ ;  /* 0x0000000b2a2a72a5 */ /* 0x000fe4000f8e003f */
[----:B------:R-:W-:Y:S02]  /*eed0*/  UIMAD UR57, UR50, UR40, URZ ;  /* 0x00000028323972a4 */ /* 0x000fe4000f8e023f */
[----:B------:R-:W-:Y:S02]  /*eee0*/  UIADD3 UR43, UR58, UR43, URZ ;  /* 0x0000002b3a2b7290 */ /* 0x000fe4000fffe03f */
[----:B------:R-:W-:Y:S01]  /*eef0*/  UIADD3 UR59, UR59, UR61, URZ ;  /* 0x0000003d3b3b7290 */ /* 0x000fe2000fffe03f */
[----:B------:R-:W-:Y:S01]  /*ef00*/  UMOV UR58, UR60 ;  /* 0x0000003c003a7c82 */ /* 0x000fe20008000000 */
[----:B------:R-:W-:Y:S02]  /*ef10*/  UIMAD UR57, UR12, UR41, UR57 ;  /* 0x000000290c3972a4 */ /* 0x000fe4000f8e0239 */
[----:B------:R-:W-:-:S02]  /*ef20*/  UIMAD.WIDE.U32 UR60, UR12, UR40, UR42 ;  /* 0x000000280c3c72a5 */ /* 0x000fc4000f8e002a */
[----:B------:R-:W-:Y:S01]  /*ef30*/  UIMAD UR50, UR50, UR32, URZ ;  /* 0x00000020323272a4 */ /* 0x000fe2000f8e023f */
[----:B------:R-:W-:Y:S01]  /*ef40*/  ULDC.64 UR42, c[0x0][0x3d0] ;  /* 0x0000f400002a7ab9 */ /* 0x000fe20000000a00 */
[----:B------:R-:W-:Y:S02]  /*ef50*/  UIADD3 UR57, UR57, UR61, URZ ;  /* 0x0000003d39397290 */ /* 0x000fe4000fffe03f */
[----:B------:R-:W-:Y:S02]  /*ef60*/  ULEA UR42, UP0, UR60, UR42, 0x3 ;  /* 0x0000002a3c2a7291 */ /* 0x000fe4000f80183f */
[----:B------:R-:W-:Y:S02]  /*ef70*/  UIMAD UR50, UR12, UR33, UR50 ;  /* 0x000000210c3272a4 */ /* 0x000fe4000f8e0232 */
[----:B------:R-:W-:Y:S02]  /*ef80*/  UIMAD.WIDE.U32 UR58, UR12, UR32, UR58 ;  /* 0x000000200c3a72a5 */ /* 0x000fe4000f8e003a */
[----:B------:R-:W-:-:S02]  /*ef90*/  ULEA.HI.X UR43, UR60, UR43, UR57, 0x3, UP0 ;  /* 0x0000002b3c2b7291 */ /* 0x000fc400080f1c39 */
[----:B------:R-:W-:Y:S02]  /*efa0*/  UIADD3 UR50, UR50, UR59, URZ ;  /* 0x0000003b32327290 */ /* 0x000fe4000fffe03f */
[----:B------:R-:W-:Y:S02]  /*efb0*/  ULEA UR57, UP0, UR58, UR34, 0x3 ;  /* 0x000000223a397291 */ /* 0x000fe4000f80183f */
[----:B------:R-:W-:Y:S02]  /*efc0*/  UIADD3 UR59, UR6, -UR47, URZ ;  /* 0x8000002f063b7290 */ /* 0x000fe4000fffe03f */
[----:B------:R-:W-:Y:S02]  /*efd0*/  ULEA.HI.X UR58, UR58, UR35, UR50, 0x3, UP0 ;  /* 0x000000233a3a7291 */ /* 0x000fe400080f1c32 */
[----:B------:R-:W-:Y:S01]  /*efe0*/  UIMAD UR50, UR59, -0x1000, URZ ;  /* 0xfffff0003b3278a4 */ /* 0x000fe2000f8e023f */
[C---:B------:R-:W-:Y:S01]  /*eff0*/  IADD3 R34, P1, R32.reuse, UR57, RZ ;  /* 0x0000003920227c10 */ /* 0x040fe2000ff3e0ff */
[----:B------:R-:W-:Y:S01]  /*f000*/  USHF.L.U64.HI UR57, UR8, 0x2, UR9 ;  /* 0x0000000208397899 */ /* 0x000fe20008010209 */
[----:B------:R-:W-:Y:S01]  /*f010*/  IADD3 R32, P2, R32, UR42, RZ ;  /* 0x0000002a20207c10 */ /* 0x000fe2000ff5e0ff */
[----:B------:R-:W-:Y:S01]  /*f020*/  USHF.L.U32 UR42, UR8, 0x2, URZ ;  /* 0x00000002082a7899 */ /* 0x000fe2000800063f */
[----:B------:R-:W-:-:S02]  /*f030*/  IADD3.X R35, R33, UR58, RZ, P1, !PT ;  /* 0x0000003a21237c10 */ /* 0x000fc40008ffe4ff */
[----:B------:R-:W-:Y:S01]  /*f040*/  MOV R127, UR50 ;  /* 0x00000032007f7c02 */ /* 0x000fe20008000f00 */
[----:B--2---:R-:W-:Y:S01]  /*f050*/  IMAD R170, R22, UR57, RZ ;  /* 0x0000003916aa7c24 */ /* 0x004fe2000f8e02ff */
[----:B------:R-:W-:Y:S01]  /*f060*/  IADD3.X R33, R33, UR43, RZ, P2, !PT ;  /* 0x0000002b21217c10 */ /* 0x000fe200097fe4ff */
[----:B-1----:R-:W-:Y:S01]  /*f070*/  IMAD R178, R20, UR57, RZ ;  /* 0x0000003914b27c24 */ /* 0x002fe2000f8e02ff */
[----:B------:R-:W-:Y:S01]  /*f080*/  ISETP.GE.AND P1, PT, R171, 0x81, PT ;  /* 0x00000081ab00780c */ /* 0x000fe20003f26270 */
[----:B------:R-:W-:-:S04]  /*f090*/  IMAD.WIDE R34, R127, 0x4, R34 ;  /* 0x000000047f227825 */ /* 0x000fc800078e0222 */
[----:B------:R-:W-:-:S04]  /*f0a0*/  IMAD.WIDE R32, R127, 0x4, R32 ;  /* 0x000000047f207825 */ /* 0x000fc800078e0220 */
[----:B------:R-:W-:Y:S02]  /*f0b0*/  IMAD R23, R23, UR42, R170 ;  /* 0x0000002a17177c24 */ /* 0x000fe4000f8e02aa */
[----:B------:R-:W-:-:S04]  /*f0c0*/  IMAD.WIDE.U32 R34, R22, UR42, R34 ;  /* 0x0000002a16227c25 */ /* 0x000fc8000f8e0022 */
[----:B------:R-:W-:Y:S01]  /*f0d0*/  IMAD R21, R21, UR42, R178 ;  /* 0x0000002a15157c24 */ /* 0x000fe2000f8e02b2 */
[----:B------:R-:W-:Y:S01]  /*f0e0*/  IADD3 R35, R35, R23, RZ ;  /* 0x0000001723237210 */ /* 0x000fe20007ffe0ff */
[----:B------:R-:W-:-:S05]  /*f0f0*/  IMAD.WIDE.U32 R32, R20, UR42, R32 ;  /* 0x0000002a14207c25 */ /* 0x000fca000f8e0020 */
[----:B------:R-:W-:Y:S01]  /*f100*/  IADD3 R33, R33, R21, RZ ;  /* 0x0000001521217210 */ /* 0x000fe20007ffe0ff */
[----:B0-----:R-:W-:Y:S06]  /*f110*/  @!P1 BRA `(.L_x_2551) ;  /* 0x0000000000089947 */ /* 0x001fec0003800000 */
[----:B------:R0:W-:Y:S04]  /*f120*/  REDG.E.ADD.F32.FTZ.RN.STRONG.GPU desc[UR52][R34.64+-0x3e00], R79 ;  /* 0xffc2004f220079a6 */ /* 0x0001e8000c10f3b4 */
[----:B------:R0:W-:Y:S02]  /*f130*/  REDG.E.ADD.F32.FTZ.RN.STRONG.GPU desc[UR52][R32.64+-0x3e00], R37 ;  /* 0xffc20025200079a6 */ /* 0x0001e4000c10f3b4 */
.L_x_2551:
[----:B------:R-:W-:Y:S05]  /*f140*/  BSYNC B0 ;  /* 0x0000000000007941 */ /* 0x000fea0003800000 */
.L_x_2550:
[----:B------:R1:W2:Y:S01]  /*f150*/  LDS R17, [R38+0x8800] ;  /* 0x0088000026117984 */ /* 0x0002a20000000800 */
[C---:B------:R-:W-:Y:S01]  /*f160*/  ISETP.GE.AND P6, PT, R171.reuse, 0x101, PT ;  /* 0x00000101ab00780c */ /* 0x040fe20003fc6270 */
[----:B------:R-:W-:Y:S01]  /*f170*/  BSSY B0, `(.L_x_2552) ;  /* 0x0000009000007945 */ /* 0x000fe20003800000 */
[C---:B------:R-:W-:Y:S02]  /*f180*/  ISETP.GE.AND P1, PT, R171.reuse, 0x181, PT ;  /* 0x00000181ab00780c */ /* 0x040fe40003f26270 */
[C---:B------:R-:W-:Y:S02]  /*f190*/  ISETP.GE.AND P2, PT, R171.reuse, 0x201, PT ;  /* 0x00000201ab00780c */ /* 0x040fe40003f46270 */
[C---:B------:R-:W-:Y:S02]  /*f1a0*/  ISETP.GE.AND P3, PT, R171.reuse, 0x281, PT ;  /* 0x00000281ab00780c */ /* 0x040fe40003f66270 */
[C---:B------:R-:W-:Y:S02]  /*f1b0*/  ISETP.GE.AND P4, PT, R171.reuse, 0x301, PT ;  /* 0x00000301ab00780c */ /* 0x040fe40003f86270 */
[----:B------:R-:W-:-:S03]  /*f1c0*/  ISETP.GE.AND P5, PT, R171, 0x381, PT ;  /* 0x00000381ab00780c */ /* 0x000fc60003fa6270 */
[----:B-1----:R-:W-:Y:S10]  /*f1d0*/  @!P6 BRA `(.L_x_2553) ;  /* 0x000000000008e947 */ /* 0x002ff40003800000 */
[----:B------:R1:W-:Y:S04]  /*f1e0*/  REDG.E.ADD.F32.FTZ.RN.STRONG.GPU desc[UR52][R34.64+-0x3c00], R84 ;  /* 0xffc40054220079a6 */ /* 0x0003e8000c10f3b4 */
[----:B--2---:R1:W-:Y:S02]  /*f1f0*/  REDG.E.ADD.F32.FTZ.RN.STRONG.GPU desc[UR52][R32.64+-0x3c00], R17 ;  /* 0xffc40011200079a6 */ /* 0x0043e4000c10f3b4 */
.L_x_2553:
[----:B------:R-:W-:Y:S05]  /*f200*/  BSYNC B0 ;  /* 0x0000000000007941 */ /* 0x000fea0003800000 */
.L_x_2552:
[----:B------:R-:W3:Y:S01]  /*f210*/  LDS R39, [R39+0x8a00] ;  /* 0x008a000027277984 */ /* 0x000ee20000000800 */
[----:B------:R-:W-:Y:S04]  /*f220*/  BSSY B0, `(.L_x_2554) ;  /* 0x0000004000007945 */ /* 0x000fe80003800000 */
[----:B------:R-:W-:Y:S05]  /*f230*/  @!P1 BRA `(.L_x_2555) ;  /* 0x0000000000089947 */ /* 0x000fea0003800000 */
[----:B------:R4:W-:Y:S04]  /*f240*/  REDG.E.ADD.F32.FTZ.RN.STRONG.GPU desc[UR52][R34.64+-0x3a00], R85 ;  /* 0xffc60055220079a6 */ /* 0x0009e8000c10f3b4 */
[----:B---3--:R4:W-:Y:S02]  /*f250*/  REDG.E.ADD.F32.FTZ.RN.STRONG.GPU desc[UR52][R32.64+-0x3a00], R39 ;  /* 0xffc60027200079a6 */ /* 0x0089e4000c10f3b4 */
.L_x_2555:
[----:B------:R-:W-:Y:S05]  /*f260*/  BSYNC B0 ;  /* 0x0000000000007941 */ /* 0x000fea0003800000 */
.L_x_2554:
[----:B-12---:R1:W2:Y:S01]  /*f270*/  LDS R17, [R40+0x8c00] ;  /* 0x008c000028117984 */ /* 0x0062a20000000800 */
[----:B------:R-:W-:Y:S04]  /*f280*/  BSSY B0, `(.L_x_2556) ;  /* 0x0000004000007945 */ /* 0x000fe80003800000 */
[----:B------:R-:W-:Y:S05]  /*f290*/  @!P2 BRA `(.L_x_2557) ;  /* 0x000000000008a947 */ /* 0x000fea0003800000 */
[----:B------:R0:W-:Y:S04]  /*f2a0*/  REDG.E.ADD.F32.FTZ.RN.STRONG.GPU desc[UR52][R34.64+-0x3800], R86 ;  /* 0xffc80056220079a6 */ /* 0x0001e8000c10f3b4 */
[----:B--2---:R0:W-:Y:S02]  /*f2b0*/  REDG.E.ADD.F32.FTZ.RN.STRONG.GPU desc[UR52][R32.64+-0x3800], R17 ;  /* 0xffc80011200079a6 */ /* 0x0041e4000c10f3b4 */
.L_x_2557:
[----:B------:R-:W-:Y:S05]  /*f2c0*/  BSYNC B0 ;  /* 0x0000000000007941 */ /* 0x000fea0003800000 */
.L_x_2556:
[----:B------:R-:W0:Y:S01]  /*f2d0*/  LDS R41, [R41+0x8e00] ;  /* 0x008e000029297984 */ /* 0x000e220000000800 */
[----:B------:R-:W-:Y:S04]  /*f2e0*/  BSSY B0, `(.L_x_2558) ;  /* 0x0000004000007945 */ /* 0x000fe80003800000 */
[----:B------:R-:W-:Y:S05]  /*f2f0*/  @!P3 BRA `(.L_x_2559) ;  /* 0x000000000008b947 */ /* 0x000fea0003800000 */
[----:B------:R1:W-:Y:S04]  /*f300*/  REDG.E.ADD.F32.FTZ.RN.STRONG.GPU desc[UR52][R34.64+-0x3600], R87 ;  /* 0xffca0057220079a6 */ /* 0x0003e8000c10f3b4 */
[----:B0-----:R1:W-:Y:S02]  /*f310*/  REDG.E.ADD.F32.FTZ.RN.STRONG.GPU desc[UR52][R32.64+-0x3600], R41 ;  /* 0xffca0029200079a6 */ /* 0x0013e4000c10f3b4 */
.L_x_2559:
[----:B------:R-:W-:Y:S05]  /*f320*/  BSYNC B0 ;  /* 0x0000000000007941 */ /* 0x000fea0003800000 */
.L_x_2558:
[----:B0-2---:R0:W2:Y:S01]  /*f330*/  LDS R17, [R42+0x9000] ;  /* 0x009000002a117984 */ /* 0x0050a20000000800 */
[----:B------:R-:W-:Y:S04]  /*f340*/  BSSY B0, `(.L_x_2560) ;  /* 0x0000004000007945 */ /* 0x000fe80003800000 */
[----:B------:R-:W-:Y:S05]  /*f350*/  @!P4 BRA `(.L_x_2561) ;  /* 0x000000000008c947 */ /* 0x000fea0003800000 */
[----:B------:R0:W-:Y:S04]  /*f360*/  REDG.E.ADD.F32.FTZ.RN.STRONG.GPU desc[UR52][R34.64+-0x3400], R88 ;  /* 0xffcc0058220079a6 */ /* 0x0001e8000c10f3b4 */
[----:B--2---:R0:W-:Y:S02]  /*f370*/  REDG.E.ADD.F32.FTZ.RN.STRONG.GPU desc[UR52][R32.64+-0x3400], R17 ;  /* 0xffcc0011200079a6 */ /* 0x0041e4000c10f3b4 */
.L_x_2561:
[----:B------:R-:W-:Y:S05]  /*f380*/  BSYNC B0 ;  /* 0x0000000000007941 */ /* 0x000fea0003800000 */
.L_x_2560:
[----:B------:R-:W0:Y:S01]  /*f390*/  LDS R43, [R43+0x9200] ;  /* 0x009200002b2b7984 */ /* 0x000e220000000800 */
[----:B------:R-:W-:Y:S04]  /*f3a0*/  BSSY B0, `(.L_x_2562) ;  /* 0x0000004000007945 */ /* 0x000fe80003800000 */
[----:B------:R-:W-:Y:S05]  /*f3b0*/  @!P5 BRA `(.L_x_2563) ;  /* 0x000000000008d947 */ /* 0x000fea0003800000 */
[----:B------:R1:W-:Y:S04]  /*f3c0*/  REDG.E.ADD.F32.FTZ.RN.STRONG.GPU desc[UR52][R34.64+-0x3200], R89 ;  /* 0xffce0059220079a6 */ /* 0x0003e8000c10f3b4 */
[----:B0-----:R1:W-:Y:S02]  /*f3d0*/  REDG.E.ADD.F32.FTZ.RN.STRONG.GPU desc[UR52][R32.64+-0x3200], R43 ;  /* 0xffce002b200079a6 */ /* 0x0013e4000c10f3b4 */
.L_x_2563:
[----:B------:R-:W-:Y:S05]  /*f3e0*/  BSYNC B0 ;  /* 0x0000000000007941 */ /* 0x000fea0003800000 */
.L_x_2562:
[----:B0-2---:R0:W2:Y:S01]  /*f3f0*/  LDS R17, [R44+0x9400] ;  /* 0x009400002c117984 */ /* 0x0050a20000000800 */
        /* <DEDUP_REMOVED lines=9> */
[----:B--2---:R0:W-:Y:S02]  /*f490*/  REDG.E.ADD.F32.FTZ.RN.STRONG.GPU desc[UR52][R32.64+-0x3000], R17 ;  /* 0xffd00011200079a6 */ /* 0x0041e4000c10f3b4 */
.L_x_2565:
[----:B------:R-:W-:Y:S05]  /*f4a0*/  BSYNC B0 ;  /* 0x0000000000007941 */ /* 0x000fea0003800000 */
.L_x_2564:
[----:B------:R-:W0:Y:S01]  /*f4b0*/  LDS R45, [R45+0x9600] ;  /* 0x009600002d2d7984 */ /* 0x000e220000000800 */
[----:B------:R-:W-:Y:S04]  /*f4c0*/  BSSY B0, `(.L_x_2566) ;  /* 0x0000004000007945 */ /* 0x000fe80003800000 */
[----:B------:R-:W-:Y:S05]  /*f4d0*/  @!P1 BRA `(.L_x_2567) ;  /* 0x0000000000089947 */ /* 0x000fea0003800000 */
[----:B------:R1:W-:Y:S04]  /*f4e0*/  REDG.E.ADD.F32.FTZ.RN.STRONG.GPU desc[UR52][R34.64+-0x2e00], R91 ;  /* 0xffd2005b220079a6 */ /* 0x0003e8000c10f3b4 */
[----:B0-----:R1:W-:Y:S02]  /*f4f0*/  REDG.E.ADD.F32.FTZ.RN.STRONG.GPU desc[UR52][R32.64+-0x2e00], R45 ;  /* 0xffd2002d200079a6 */ /* 0x0013e4000c10f3b4 */
.L_x_2567:
[----:B------:R-:W-:Y:S05]  /*f500*/  BSYNC B0 ;  /* 0x0000000000007941 */ /* 0x000fea0003800000 */
.L_x_2566:
[----:B0-2---:R0:W2:Y:S01]  /*f510*/  LDS R17, [R46+0x9800] ;  /* 0x009800002e117984 */ /* 0x0050a20000000800 */
[----:B------:R-:W-:Y:S04]  /*f520*/  BSSY B0, `(.L_x_2568) ;  /* 0x0000004000007945 */ /* 0x000fe80003800000 */
[----:B------:R-:W-:Y:S05]  /*f530*/  @!P2 BRA `(.L_x_2569) ;  /* 0x000000000008a947 */ /* 0x000fea0003800000 */
[----:B------:R0:W-:Y:S04]  /*f540*/  REDG.E.ADD.F32.FTZ.RN.STRONG.GPU desc[UR52][R34.64+-0x2c00], R92 ;  /* 0xffd4005c220079a6 */ /* 0x0001e8000c10f3b4 */
[----:B--2---:R0:W-:Y:S02]  /*f550*/  REDG.E.ADD.F32.FTZ.RN.STRONG.GPU desc[UR52][R32.64+-0x2c00], R17 ;  /* 0xffd40011200079a6 */ /* 0x0041e4000c10f3b4 */
.L_x_2569:
[----:B------:R-:W-:Y:S05]  /*f560*/  BSYNC B0 ;  /* 0x0000000000007941 */ /* 0x000fea0003800000 */
.L_x_2568:
[----:B------:R-:W0:Y:S01]  /*f570*/  LDS R47, [R47+0x9a00] ;  /* 0x009a00002f2f7984 */ /* 0x000e220000000800 */
[----:B------:R-:W-:Y:S04]  /*f580*/  BSSY B0, `(.L_x_2570) ;  /* 0x0000004000007945 */ /* 0x000fe80003800000 */
[----:B------:R-:W-:Y:S05]  /*f590*/  @!P3 BRA `(.L_x_2571) ;  /* 0x000000000008b947 */ /* 0x000fea0003800000 */
[----:B------:R1:W-:Y:S04]  /*f5a0*/  REDG.E.ADD.F32.FTZ.RN.STRONG.GPU desc[UR52][R34.64+-0x2a00], R93 ;  /* 0xffd6005d220079a6 */ /* 0x0003e8000c10f3b4 */
[----:B0-----:R1:W-:Y:S02]  /*f5b0*/  REDG.E.ADD.F32.FTZ.RN.STRONG.GPU desc[UR52][R32.64+-0x2a00], R47 ;  /* 0xffd6002f200079a6 */ /* 0x0013e4000c10f3b4 */
.L_x_2571:
[----:B------:R-:W-:Y:S05]  /*f5c0*/  BSYNC B0 ;  /* 0x0000000000007941 */ /* 0x000fea0003800000 */
.L_x_2570:
[----:B0-2---:R0:W2:Y:S01]  /*f5d0*/  LDS R17, [R48+0x9c00] ;  /* 0x009c000030117984 */ /* 0x0050a20000000800 */
[----:B------:R-:W-:Y:S04]  /*f5e0*/  BSSY B0, `(.L_x_2572) ;  /* 0x0000004000007945 */ /* 0x000fe80003800000 */
[----:B------:R-:W-:Y:S05]  /*f5f0*/  @!P4 BRA `(.L_x_2573) ;  /* 0x000000000008c947 */ /* 0x000fea0003800000 */
[----:B------:R0:W-:Y:S04]  /*f600*/  REDG.E.ADD.F32.FTZ.RN.STRONG.GPU desc[UR52][R34.64+-0x2800], R94 ;  /* 0xffd8005e220079a6 */ /* 0x0001e8000c10f3b4 */
[----:B--2---:R0:W-:Y:S02]  /*f610*/  REDG.E.ADD.F32.FTZ.RN.STRONG.GPU desc[UR52][R32.64+-0x2800], R17 ;  /* 0xffd80011200079a6 */ /* 0x0041e4000c10f3b4 */
.L_x_2573:
[----:B------:R-:W-:Y:S05]  /*f620*/  BSYNC B0 ;  /* 0x0000000000007941 */ /* 0x000fea0003800000 */
.L_x_2572:
[----:B0-2---:R0:W2:Y:S01]  /*f630*/  LDS R17, [R60+0x9e00] ;  /* 0x009e00003c117984 */ /* 0x0050a20000000800 */
[----:B------:R-:W-:Y:S04]  /*f640*/  BSSY B0, `(.L_x_2574) ;  /* 0x0000004000007945 */ /* 0x000fe80003800000 */
[----:B------:R-:W-:Y:S05]  /*f650*/  @!P5 BRA `(.L_x_2575) ;  /* 0x000000000008d947 */ /* 0x000fea0003800000 */
[----:B------:R0:W-:Y:S04]  /*f660*/  REDG.E.ADD.F32.FTZ.RN.STRONG.GPU desc[UR52][R34.64+-0x2600], R95 ;  /* 0xffda005f220079a6 */ /* 0x0001e8000c10f3b4 */
[----:B--2---:R0:W-:Y:S02]  /*f670*/  REDG.E.ADD.F32.FTZ.RN.STRONG.GPU desc[UR52][R32.64+-0x2600], R17 ;  /* 0xffda0011200079a6 */ /* 0x0041e4000c10f3b4 */
.L_x_2575:
[----:B------:R-:W-:Y:S05]  /*f680*/  BSYNC B0 ;  /* 0x0000000000007941 */ /* 0x000fea0003800000 */
.L_x_2574:
[----:B------:R-:W0:Y:S01]  /*f690*/  LDS R61, [R61+0xa000] ;  /* 0x00a000003d3d7984 */ /* 0x000e220000000800 */
        /* <DEDUP_REMOVED lines=10> */
.L_x_2577:
[----:B------:R-:W-:Y:S05]  /*f740*/  BSYNC B0 ;  /* 0x0000000000007941 */ /* 0x000fea0003800000 */
.L_x_2576:
[----:B0-2---:R0:W2:Y:S01]  /*f750*/  LDS R17, [R62+0xa200] ;  /* 0x00a200003e117984 */ /* 0x0050a20000000800 */
[----:B------:R-:W-:Y:S04]  /*f760*/  BSSY B0, `(.L_x_2578) ;  /* 0x0000004000007945 */ /* 0x000fe80003800000 */
[----:B------:R-:W-:Y:S05]  /*f770*/  @!P1 BRA `(.L_x_2579) ;  /* 0x0000000000089947 */ /* 0x000fea0003800000 */
[----:B------:R0:W-:Y:S04]  /*f780*/  REDG.E.ADD.F32.FTZ.RN.STRONG.GPU desc[UR52][R34.64+-0x2200], R97 ;  /* 0xffde0061220079a6 */ /* 0x0001e8000c10f3b4 */
[----:B--2---:R0:W-:Y:S02]  /*f790*/  REDG.E.ADD.F32.FTZ.RN.STRONG.GPU desc[UR52][R32.64+-0x2200], R17 ;  /* 0xffde0011200079a6 */ /* 0x0041e4000c10f3b4 */
.L_x_2579:
[----:B------:R-:W-:Y:S05]  /*f7a0*/  BSYNC B0 ;  /* 0x0000000000007941 */ /* 0x000fea0003800000 */
.L_x_2578:
[----:B------:R-:W0:Y:S01]  /*f7b0*/  LDS R63, [R63+0xa400] ;  /* 0x00a400003f3f7984 */ /* 0x000e220000000800 */
[----:B------:R-:W-:Y:S04]  /*f7c0*/  BSSY B0, `(.L_x_2580) ;  /* 0x0000004000007945 */ /* 0x000fe80003800000 */
[----:B------:R-:W-:Y:S05]  /*f7d0*/  @!P2 BRA `(.L_x_2581) ;  /* 0x000000000008a947 */ /* 0x000fea0003800000 */
[----:B------:R1:W-:Y:S04]  /*f7e0*/  REDG.E.ADD.F32.FTZ.RN.STRONG.GPU desc[UR52][R34.64+-0x2000], R98 ;  /* 0xffe00062220079a6 */ /* 0x0003e8000c10f3b4 */
[----:B0-----:R1:W-:Y:S02]  /*f7f0*/  REDG.E.ADD.F32.FTZ.RN.STRONG.GPU desc[UR52][R32.64+-0x2000], R63 ;  /* 0xffe0003f200079a6 */ /* 0x0013e4000c10f3b4 */
.L_x_2581:
[----:B------:R-:W-:Y:S05]  /*f800*/  BSYNC B0 ;  /* 0x0000000000007941 */ /* 0x000fea0003800000 */
.L_x_2580:
[----:B0-2---:R0:W2:Y:S01]  /*f810*/  LDS R17, [R64+0xa600] ;  /* 0x00a6000040117984 */ /* 0x0050a20000000800 */
[----:B------:R-:W-:Y:S04]  /*f820*/  BSSY B0, `(.L_x_2582) ;  /* 0x0000004000007945 */ /* 0x000fe80003800000 */
[----:B------:R-:W-:Y:S05]  /*f830*/  @!P3 BRA `(.L_x_2583) ;  /* 0x000000000008b947 */ /* 0x000fea0003800000 */
[----:B------:R0:W-:Y:S04]  /*f840*/  REDG.E.ADD.F32.FTZ.RN.STRONG.GPU desc[UR52][R34.64+-0x1e00], R99 ;  /* 0xffe20063220079a6 */ /* 0x0001e8000c10f3b4 */
[----:B--2---:R0:W-:Y:S02]  /*f850*/  REDG.E.ADD.F32.FTZ.RN.STRONG.GPU desc[UR52][R32.64+-0x1e00], R17 ;  /* 0xffe20011200079a6 */ /* 0x0041e4000c10f3b4 */
.L_x_2583:
[----:B------:R-:W-:Y:S05]  /*f860*/  BSYNC B0 ;  /* 0x0000000000007941 */ /* 0x000fea0003800000 */
.L_x_2582:
[----:B------:R-:W0:Y:S01]  /*f870*/  LDS R65, [R65+0xa800] ;  /* 0x00a8000041417984 */ /* 0x000e220000000800 */
[----:B------:R-:W-:Y:S04]  /*f880*/  BSSY B0, `(.L_x_2584) ;  /* 0x0000004000007945 */ /* 0x000fe80003800000 */
[----:B------:R-:W-:Y:S05]  /*f890*/  @!P4 BRA `(.L_x_2585) ;  /* 0x000000000008c947 */ /* 0x000fea0003800000 */
[----:B------:R1:W-:Y:S04]  /*f8a0*/  REDG.E.ADD.F32.FTZ.RN.STRONG.GPU desc[UR52][R34.64+-0x1c00], R100 ;  /* 0xffe40064220079a6 */ /* 0x0003e8000c10f3b4 */
[----:B0-----:R1:W-:Y:S02]  /*f8b0*/  REDG.E.ADD.F32.FTZ.RN.STRONG.GPU desc[UR52][R32.64+-0x1c00], R65 ;  /* 0xffe40041200079a6 */ /* 0x0013e4000c10f3b4 */
.L_x_2585:
[----:B------:R-:W-:Y:S05]  /*f8c0*/  BSYNC B0 ;  /* 0x0000000000007941 */ /* 0x000fea0003800000 */
.L_x_2584:
[----:B0-2---:R0:W2:Y:S01]  /*f8d0*/  LDS R17, [R66+0xaa00] ;  /* 0x00aa000042117984 */ /* 0x0050a20000000800 */
[----:B------:R-:W-:Y:S04]  /*f8e0*/  BSSY B0, `(.L_x_2586) ;  /* 0x0000004000007945 */ /* 0x000fe80003800000 */
[----:B------:R-:W-:Y:S05]  /*f8f0*/  @!P5 BRA `(.L_x_2587) ;  /* 0x000000000008d947 */ /* 0x000fea0003800000 */
[----:B------:R0:W-:Y:S04]  /*f900*/  REDG.E.ADD.F32.FTZ.RN.STRONG.GPU desc[UR52][R34.64+-0x1a00], R101 ;  /* 0xffe60065220079a6 */ /* 0x0001e8000c10f3b4 */
[----:B--2---:R0:W-:Y:S02]  /*f910*/  REDG.E.ADD.F32.FTZ.RN.STRONG.GPU desc[UR52][R32.64+-0x1a00], R17 ;  /* 0xffe60011200079a6 */ /* 0x0041e4000c10f3b4 */
.L_x_2587:
[----:B------:R-:W-:Y:S05]  /*f920*/  BSYNC B0 ;  /* 0x0000000000007941 */ /* 0x000fea0003800000 */
.L_x_2586:
        /* <DEDUP_REMOVED lines=11> */
.L_x_2589:
[----:B------:R-:W-:Y:S05]  /*f9e0*/  BSYNC B0 ;  /* 0x0000000000007941 */ /* 0x000fea0003800000 */
.L_x_2588:
[----:B0-2---:R0:W2:Y:S01]  /*f9f0*/  LDS R17, [R68+0xae00] ;  /* 0x00ae000044117984 */ /* 0x0050a20000000800 */
[----:B------:R-:W-:Y:S04]  /*fa00*/  BSSY B0, `(.L_x_2590) ;  /* 0x0000004000007945 */ /* 0x000fe80003800000 */
[----:B------:R-:W-:Y:S05]  /*fa10*/  @!P1 BRA `(.L_x_2591) ;  /* 0x0000000000089947 */ /* 0x000fea0003800000 */
[----:B------:R0:W-:Y:S04]  /*fa20*/  REDG.E.ADD.F32.FTZ.RN.STRONG.GPU desc[UR52][R34.64+-0x1600], R103 ;  /* 0xffea0067220079a6 */ /* 0x0001e8000c10f3b4 */
[----:B--2---:R0:W-:Y:S02]  /*fa30*/  REDG.E.ADD.F32.FTZ.RN.STRONG.GPU desc[UR52][R32.64+-0x1600], R17 ;  /* 0xffea0011200079a6 */ /* 0x0041e4000c10f3b4 */
.L_x_2591:
[----:B------:R-:W-:Y:S05]  /*fa40*/  BSYNC B0 ;  /* 0x0000000000007941 */ /* 0x000fea0003800000 */
.L_x_2590:
[----:B------:R-:W0:Y:S01]  /*fa50*/  LDS R69, [R69+0xb000] ;  /* 0x00b0000045457984 */ /* 0x000e220000000800 */
[----:B------:R-:W-:Y:S04]  /*fa60*/  BSSY B0, `(.L_x_2592) ;  /* 0x0000004000007945 */ /* 0x000fe80003800000 */
[----:B------:R-:W-:Y:S05]  /*fa70*/  @!P2 BRA `(.L_x_2593) ;  /* 0x000000000008a947 */ /* 0x000fea0003800000 */
[----:B------:R1:W-:Y:S04]  /*fa80*/  REDG.E.ADD.F32.FTZ.RN.STRONG.GPU desc[UR52][R34.64+-0x1400], R104 ;  /* 0xffec0068220079a6 */ /* 0x0003e8000c10f3b4 */
[----:B0-----:R1:W-:Y:S02]  /*fa90*/  REDG.E.ADD.F32.FTZ.RN.STRONG.GPU desc[UR52][R32.64+-0x1400], R69 ;  /* 0xffec0045200079a6 */ /* 0x0013e4000c10f3b4 */
.L_x_2593:
[----:B------:R-:W-:Y:S05]  /*faa0*/  BSYNC B0 ;  /* 0x0000000000007941 */ /* 0x000fea0003800000 */
.L_x_2592:
[----:B0-2---:R0:W2:Y:S01]  /*fab0*/  LDS R17, [R70+0xb200] ;  /* 0x00b2000046117984 */ /* 0x0050a20000000800 */
[----:B------:R-:W-:Y:S04]  /*fac0*/  BSSY B0, `(.L_x_2594) ;  /* 0x0000004000007945 */ /* 0x000fe80003800000 */
[----:B------:R-:W-:Y:S05]  /*fad0*/  @!P3 BRA `(.L_x_2595) ;  /* 0x000000000008b947 */ /* 0x000fea0003800000 */
[----:B------:R0:W-:Y:S04]  /*fae0*/  REDG.E.ADD.F32.FTZ.RN.STRONG.GPU desc[UR52][R34.64+-0x1200], R105 ;  /* 0xffee0069220079a6 */ /* 0x0001e8000c10f3b4 */
[----:B--2---:R0:W-:Y:S02]  /*faf0*/  REDG.E.ADD.F32.FTZ.RN.STRONG.GPU desc[UR52][R32.64+-0x1200], R17 ;  /* 0xffee0011200079a6 */ /* 0x0041e4000c10f3b4 */
.L_x_2595:
[----:B------:R-:W-:Y:S05]  /*fb00*/  BSYNC B0 ;  /* 0x0000000000007941 */ /* 0x000fea0003800000 */
.L_x_2594:
[----:B------:R-:W0:Y:S01]  /*fb10*/  LDS R71, [R71+0xb400] ;  /* 0x00b4000047477984 */ /* 0x000e220000000800 */
[----:B------:R-:W-:Y:S04]  /*fb20*/  BSSY B0, `(.L_x_2596) ;  /* 0x0000004000007945 */ /* 0x000fe80003800000 */
[----:B------:R-:W-:Y:S05]  /*fb30*/  @!P4 BRA `(.L_x_2597) ;  /* 0x000000000008c947 */ /* 0x000fea0003800000 */
[----:B------:R1:W-:Y:S04]  /*fb40*/  REDG.E.ADD.F32.FTZ.RN.STRONG.GPU desc[UR52][R34.64+-0x1000], R106 ;  /* 0xfff0006a220079a6 */ /* 0x0003e8000c10f3b4 */
[----:B0-----:R1:W-:Y:S02]  /*fb50*/  REDG.E.ADD.F32.FTZ.RN.STRONG.GPU desc[UR52][R32.64+-0x1000], R71 ;  /* 0xfff00047200079a6 */ /* 0x0013e4000c10f3b4 */
.L_x_2597:
[----:B------:R-:W-:Y:S05]  /*fb60*/  BSYNC B0 ;  /* 0x0000000000007941 */ /* 0x000fea0003800000 */
.L_x_2596:
[----:B0-2---:R0:W2:Y:S01]  /*fb70*/  LDS R17, [R72+0xb600] ;  /* 0x00b6000048117984 */ /* 0x0050a20000000800 */
[----:B------:R-:W-:Y:S04]  /*fb80*/  BSSY B0, `(.L_x_2598) ;  /* 0x0000004000007945 */ /* 0x000fe80003800000 */
[----:B------:R-:W-:Y:S05]  /*fb90*/  @!P5 BRA `(.L_x_2599) ;  /* 0x000000000008d947 */ /* 0x000fea0003800000 */
[----:B------:R0:W-:Y:S04]  /*fba0*/  REDG.E.ADD.F32.FTZ.RN.STRONG.GPU desc[UR52][R34.64+-0xe00], R107 ;  /* 0xfff2006b220079a6 */ /* 0x0001e8000c10f3b4 */
[----:B--2---:R0:W-:Y:S02]  /*fbb0*/  REDG.E.ADD.F32.FTZ.RN.STRONG.GPU desc[UR52][R32.64+-0xe00], R17 ;  /* 0xfff20011200079a6 */ /* 0x0041e4000c10f3b4 */
.L_x_2599:
[----:B------:R-:W-:Y:S05]  /*fbc0*/  BSYNC B0 ;  /* 0x0000000000007941 */ /* 0x000fea0003800000 */
.L_x_2598:
        /* <DEDUP_REMOVED lines=11> */
.L_x_2601:
[----:B------:R-:W-:Y:S05]  /*fc80*/  BSYNC B0 ;  /* 0x0000000000007941 */ /* 0x000fea0003800000 */
.L_x_2600:
[----:B0-2---:R0:W2:Y:S01]  /*fc90*/  LDS R17, [R74+0xba00] ;  /* 0x00ba00004a117984 */ /* 0x0050a20000000800 */
[----:B------:R-:W-:Y:S04]  /*fca0*/  BSSY B0, `(.L_x_2602) ;  /* 0x0000004000007945 */ /* 0x000fe80003800000 */
[----:B------:R-:W-:Y:S05]  /*fcb0*/  @!P1 BRA `(.L_x_2603) ;  /* 0x0000000000089947 */ /* 0x000fea0003800000 */
[----:B------:R0:W-:Y:S04]  /*fcc0*/  REDG.E.ADD.F32.FTZ.RN.STRONG.GPU desc[UR52][R34.64+-0xa00], R109 ;  /* 0xfff6006d220079a6 */ /* 0x0001e8000c10f3b4 */
[----:B--2---:R0:W-:Y:S02]  /*fcd0*/  REDG.E.ADD.F32.FTZ.RN.STRONG.GPU desc[UR52][R32.64+-0xa00], R17 ;  /* 0xfff60011200079a6 */ /* 0x0041e4000c10f3b4 */
.L_x_2603:
[----:B------:R-:W-:Y:S05]  /*fce0*/  BSYNC B0 ;  /* 0x0000000000007941 */ /* 0x000fea0003800000 */
.L_x_2602:
[----:B------:R-:W0:Y:S01]  /*fcf0*/  LDS R75, [R75+0xbc00] ;  /* 0x00bc00004b4b7984 */ /* 0x000e220000000800 */
[----:B------:R-:W-:Y:S04]  /*fd00*/  BSSY B0, `(.L_x_2604) ;  /* 0x0000004000007945 */ /* 0x000fe80003800000 */
[----:B------:R-:W-:Y:S05]  /*fd10*/  @!P2 BRA `(.L_x_2605) ;  /* 0x000000000008a947 */ /* 0x000fea0003800000 */
[----:B------:R1:W-:Y:S04]  /*fd20*/  REDG.E.ADD.F32.FTZ.RN.STRONG.GPU desc[UR52][R34.64+-0x800], R110 ;  /* 0xfff8006e220079a6 */ /* 0x0003e8000c10f3b4 */
[----:B0-----:R1:W-:Y:S02]  /*fd30*/  REDG.E.ADD.F32.FTZ.RN.STRONG.GPU desc[UR52][R32.64+-0x800], R75 ;  /* 0xfff8004b200079a6 */ /* 0x0013e4000c10f3b4 */
.L_x_2605:
[----:B------:R-:W-:Y:S05]  /*fd40*/  BSYNC B0 ;  /* 0x0000000000007941 */ /* 0x000fea0003800000 */
.L_x_2604:
[----:B0-2---:R0:W2:Y:S01]  /*fd50*/  LDS R17, [R76+0xbe00] ;  /* 0x00be00004c117984 */ /* 0x0050a20000000800 */
[----:B------:R-:W-:Y:S04]  /*fd60*/  BSSY B0, `(.L_x_2606) ;  /* 0x0000004000007945 */ /* 0x000fe80003800000 */
[----:B------:R-:W-:Y:S05]  /*fd70*/  @!P3 BRA `(.L_x_2607) ;  /* 0x000000000008b947 */ /* 0x000fea0003800000 */
[----:B------:R0:W-:Y:S04]  /*fd80*/  REDG.E.ADD.F32.FTZ.RN.STRONG.GPU desc[UR52][R34.64+-0x600], R111 ;  /* 0xfffa006f220079a6 */ /* 0x0001e8000c10f3b4 */
[----:B--2---:R0:W-:Y:S02]  /*fd90*/  REDG.E.ADD.F32.FTZ.RN.STRONG.GPU desc[UR52][R32.64+-0x600], R17 ;  /* 0xfffa0011200079a6 */ /* 0x0041e4000c10f3b4 */
.L_x_2607:
[----:B------:R-:W-:Y:S05]  /*fda0*/  BSYNC B0 ;  /* 0x0000000000007941 */ /* 0x000fea0003800000 */
.L_x_2606:
[----:B------:R-:W0:Y:S01]  /*fdb0*/  LDS R77, [R77+0xc000] ;  /* 0x00c000004d4d7984 */ /* 0x000e220000000800 */
[----:B------:R-:W-:Y:S04]  /*fdc0*/  BSSY B0, `(.L_x_2608) ;  /* 0x0000004000007945 */ /* 0x000fe80003800000 */
[----:B------:R-:W-:Y:S05]  /*fdd0*/  @!P4 BRA `(.L_x_2609) ;  /* 0x000000000008c947 */ /* 0x000fea0003800000 */
[----:B------:R1:W-:Y:S04]  /*fde0*/  REDG.E.ADD.F32.FTZ.RN.STRONG.GPU desc[UR52][R34.64+-0x400], R112 ;  /* 0xfffc0070220079a6 */ /* 0x0003e8000c10f3b4 */
[----:B0-----:R1:W-:Y:S02]  /*fdf0*/  REDG.E.ADD.F32.FTZ.RN.STRONG.GPU desc[UR52][R32.64+-0x400], R77 ;  /* 0xfffc004d200079a6 */ /* 0x0013e4000c10f3b4 */
.L_x_2609:
[----:B------:R-:W-:Y:S05]  /*fe00*/  BSYNC B0 ;  /* 0x0000000000007941 */ /* 0x000fea0003800000 */
.L_x_2608:
[----:B0-2---:R0:W2:Y:S01]  /*fe10*/  LDS R17, [R78+0xc200] ;  /* 0x00c200004e117984 */ /* 0x0050a20000000800 */
[----:B------:R-:W-:Y:S04]  /*fe20*/  BSSY B0, `(.L_x_2610) ;  /* 0x0000004000007945 */ /* 0x000fe80003800000 */
[----:B------:R-:W-:Y:S05]  /*fe30*/  @!P5 BRA `(.L_x_2611) ;  /* 0x000000000008d947 */ /* 0x000fea0003800000 */
[----:B------:R0:W-:Y:S04]  /*fe40*/  REDG.E.ADD.F32.FTZ.RN.STRONG.GPU desc[UR52][R34.64+-0x200], R113 ;  /* 0xfffe0071220079a6 */ /* 0x0001e8000c10f3b4 */
[----:B--2---:R0:W-:Y:S02]  /*fe50*/  REDG.E.ADD.F32.FTZ.RN.STRONG.GPU desc[UR52][R32.64+-0x200], R17 ;  /* 0xfffe0011200079a6 */ /* 0x0041e4000c10f3b4 */
.L_x_2611:
[----:B------:R-:W-:Y:S05]  /*fe60*/  BSYNC B0 ;  /* 0x0000000000007941 */ /* 0x000fea0003800000 */
.L_x_2610:
[----:B------:R-:W5:Y:S01]  /*fe70*/  LDL R20, [R1+0x30] ;  /* 0x0000300001147983 */ /* 0x000f620000100800 */
[----:B------:R-:W-:Y:S01]  /*fe80*/  ISETP.GT.AND P1, PT, R156, 0x1e, PT ;  /* 0x0000001e9c00780c */ /* 0x000fe20003f24270 */
[----:B------:R-:W-:Y:S01]  /*fe90*/  FMUL.FTZ R54, R54, R166 ;  /* 0x000000a636367220 */ /* 0x000fe20000410000 */
[----:B------:R-:W-:Y:S01]  /*fea0*/  ISETP.NE.AND P2, PT, R156, RZ, PT ;  /* 0x000000ff9c00720c */ /* 0x000fe20003f45270 */
[----:B------:R-:W1:Y:S01]  /*feb0*/  SHFL.DOWN PT, R19, R126, 0x1, 0x1f ;  /* 0x08201f007e137f89 */ /* 0x000e6200000e0000 */
[----:B------:R-:W-:Y:S01]  /*fec0*/  ISETP.NE.AND P3, PT, R157, RZ, PT ;  /* 0x000000ff9d00720c */ /* 0x000fe20003f65270 */
[----:B------:R-:W-:Y:S01]  /*fed0*/  FMUL.FTZ R25, R25, R174 ;  /* 0x000000ae19197220 */ /* 0x000fe20000410000 */
[----:B------:R-:W-:Y:S01]  /*fee0*/  FMUL.FTZ R57, R57, R164 ;  /* 0x000000a439397220 */ /* 0x000fe20000410000 */
[----:B0-2---:R-:W0:Y:S01]  /*fef0*/  SHFL.DOWN PT, R17, R18, 0x1, 0x1f ;  /* 0x08201f0012117f89 */ /* 0x005e2200000e0000 */
[----:B------:R-:W-:Y:S01]  /*ff00*/  FMUL.FTZ R27, R27, R176 ;  /* 0x000000b01b1b7220 */ /* 0x000fe20000410000 */
[----:B------:R-:W-:Y:S01]  /*ff10*/  FMUL.FTZ R59, R59, R162 ;  /* 0x000000a23b3b7220 */ /* 0x000fe20000410000 */
        /* <DEDUP_REMOVED lines=17> */
[----:B-1----:R-:W-:Y:S01]  /*10030*/  @!P1 FADD.FTZ R126, R126, R19 ;  /* 0x000000137e7e9221 */ /* 0x002fe20000010000 */
[----:B------:R-:W-:Y:S01]  /*10040*/  FFMA.FTZ R81, R81, R82, R36 ;  /* 0x0000005251517223 */ /* 0x000fe20000010024 */
[----:B------:R-:W-:Y:S01]  /*10050*/  BSSY B0, `(.L_x_2612) ;  /* 0x0000039000007945 */ /* 0x000fe20003800000 */
[----:B------:R-:W-:Y:S01]  /*10060*/  FADD.FTZ R121, R114, R121 ;  /* 0x0000007972797221 */ /* 0x000fe20000010000 */
[----:B0-----:R-:W-:Y:S01]  /*10070*/  @!P1 FADD.FTZ R18, R18, R17 ;  /* 0x0000001112129221 */ /* 0x001fe20000010000 */
[----:B------:R-:W0:Y:S01]  /*10080*/  SHFL.DOWN PT, R19, R126, 0x2, 0x1f ;  /* 0x08401f007e137f89 */ /* 0x000e2200000e0000 */
[----:B------:R-:W-:Y:S01]  /*10090*/  ISETP.GT.AND P1, PT, R156, 0x1d, PT ;  /* 0x0000001d9c00780c */ /* 0x000fe20003f24270 */
[----:B------:R-:W-:Y:S01]  /*100a0*/  FFMA.FTZ R233, R148, R50, R233 ;  /* 0x0000003294e97223 */ /* 0x000fe200000100e9 */
[----:B------:R-:W-:Y:S01]  /*100b0*/  FFMA.FTZ R234, R149, R53, R234 ;  /* 0x0000003595ea7223 */ /* 0x000fe200000100ea */
[----:B------:R-:W1:Y:S01]  /*100c0*/  SHFL.DOWN PT, R17, R18, 0x2, 0x1f ;  /* 0x08401f0012117f89 */ /* 0x000e6200000e0000 */
[----:B------:R-:W-:Y:S01]  /*100d0*/  FADD.FTZ R120, R49, R120 ;  /* 0x0000007831787221 */ /* 0x000fe20000010000 */
[----:B------:R-:W-:Y:S01]  /*100e0*/  FADD.FTZ R119, R52, R119 ;  /* 0x0000007734777221 */ /* 0x000fe20000010000 */
[----:B------:R-:W-:Y:S01]  /*100f0*/  FFMA.FTZ R235, R150, R56, R235 ;  /* 0x0000003896eb7223 */ /* 0x000fe200000100eb */
[----:B------:R-:W-:Y:S01]  /*10100*/  FFMA.FTZ R236, R151, R59, R236 ;  /* 0x0000003b97ec7223 */ /* 0x000fe200000100ec */
[----:B------:R-:W-:Y:S01]  /*10110*/  FADD.FTZ R118, R55, R118 ;  /* 0x0000007637767221 */ /* 0x000fe20000010000 */
[----:B------:R-:W-:Y:S01]  /*10120*/  FFMA.FTZ R237, R152, R82, R237 ;  /* 0x0000005298ed7223 */ /* 0x000fe200000100ed */
[----:B------:R-:W-:Y:S01]  /*10130*/  FADD.FTZ R117, R58, R117 ;  /* 0x000000753a757221 */ /* 0x000fe20000010000 */
[----:B------:R-:W-:-:S02]  /*10140*/  FADD.FTZ R116, R81, R116 ;  /* 0x0000007451747221 */ /* 0x000fc40000010000 */
[----:B0-----:R-:W-:Y:S01]  /*10150*/  @!P1 FADD.FTZ R126, R126, R19 ;  /* 0x000000137e7e9221 */ /* 0x001fe20000010000 */
[----:B-1----:R-:W-:-:S04]  /*10160*/  @!P1 FADD.FTZ R18, R18, R17 ;  /* 0x0000001112129221 */ /* 0x002fc80000010000 */
[----:B------:R-:W0:Y:S01]  /*10170*/  SHFL.DOWN PT, R19, R126, 0x4, 0x1f ;  /* 0x08801f007e137f89 */ /* 0x000e2200000e0000 */
[----:B------:R-:W-:-:S03]  /*10180*/  ISETP.GT.AND P1, PT, R156, 0x1b, PT ;  /* 0x0000001b9c00780c */ /* 0x000fc60003f24270 */
[----:B------:R-:W1:Y:S10]  /*10190*/  SHFL.DOWN PT, R17, R18, 0x4, 0x1f ;  /* 0x08801f0012117f89 */ /* 0x000e7400000e0000 */
        /* <DEDUP_REMOVED lines=12> */
[----:B------:R-:W-:-:S05]  /*10260*/  MOV R19, R126 ;  /* 0x0000007e00137202 */ /* 0x000fca0000000f00 */
[----:B-----5:R0:W-:Y:S01]  /*10270*/  @!P2 STS.64 [R20+0xc608], R18 ;  /* 0x00c608121400a388 */ /* 0x0201e20000000a00 */
        /* <DEDUP_REMOVED lines=10> */
[----:B0-----:R-:W0:Y:S04]  /*10320*/  LDS.128 R20, [R153+0xc610] ;  /* 0x00c6100099147984 */ /* 0x001e280000000c00 */
[----:B------:R-:W1:Y:S04]  /*10330*/  LDS.64 R26, [R153+0xc620] ;  /* 0x00c62000991a7984 */ /* 0x000e680000000a00 */
[----:B------:R-:W2:Y:S01]  /*10340*/  @P1 LDS.64 R28, [R25+0xfe80] ;  /* 0x00fe8000191c1984 */ /* 0x000ea20000000a00 */
[----:B0-----:R-:W-:Y:S01]  /*10350*/  FADD.FTZ R24, R19, R21 ;  /* 0x0000001513187221 */ /* 0x001fe20000010000 */
[----:B------:R-:W-:-:S03]  /*10360*/  FADD.FTZ R17, R18, R20 ;  /* 0x0000001412117221 */ /* 0x000fc60000010000 */
[----:B------:R-:W-:Y:S01]  /*10370*/  FADD.FTZ R24, R23, R24 ;  /* 0x0000001817187221 */ /* 0x000fe20000010000 */
[----:B------:R-:W-:-:S03]  /*10380*/  FADD.FTZ R17, R22, R17 ;  /* 0x0000001116117221 */ /* 0x000fc60000010000 */
[----:B-1----:R-:W-:Y:S01]  /*10390*/  FADD.FTZ R19, R24, R27 ;  /* 0x0000001b18137221 */ /* 0x002fe20000010000 */
[----:B------:R-:W-:-:S03]  /*103a0*/  FADD.FTZ R18, R17, R26 ;  /* 0x0000001a11127221 */ /* 0x000fc60000010000 */
[----:B--2---:R-:W-:Y:S01]  /*103b0*/  @P1 FADD.FTZ R19, R19, R29 ;  /* 0x0000001d13131221 */ /* 0x004fe20000010000 */
[----:B------:R-:W-:-:S05]  /*103c0*/  @P1 FADD.FTZ R18, R18, R28 ;  /* 0x0000001c12121221 */ /* 0x000fca0000010000 */
[----:B------:R1:W-:Y:S02]  /*103d0*/  STS.64 [R25+0xfe80], R18 ;  /* 0x00fe801219007388 */ /* 0x0003e40000000a00 */
.L_x_2613:
[----:B------:R-:W-:Y:S05]  /*103e0*/  BSYNC B0 ;  /* 0x0000000000007941 */ /* 0x000fea0003800000 */
.L_x_2612:
[----:B------:R-:W-:Y:S02]  /*103f0*/  UIADD3 UR7, UR7, 0x1, URZ ;  /* 0x0000000107077890 */ /* 0x000fe4000fffe03f */
[----:B------:R-:W-:Y:S02]  /*10400*/  UIADD3 UR8, UP1, UR8, 0x1, URZ ;  /* 0x0000000108087890 */ /* 0x000fe4000ff3e03f */
[----:B------:R-:W-:Y:S02]  /*10410*/  UISETP.GE.AND UP0, UPT, UR7, UR48, UPT ;  /* 0x000000300700728c */ /* 0x000fe4000bf06270 */
[----:B------:R-:W-:-:S04]  /*10420*/  UIADD3.X UR9, URZ, UR9, URZ, UP1, !UPT ;  /* 0x000000093f097290 */ /* 0x000fc80008ffe43f */
[----:B------:R-:W-:-:S13]  /*10430*/  PLOP3.LUT P1, PT, PT, PT, UP0, 0x80, 0x0 ;  /* 0x000000000000781c */ /* 0x000fda0003f2f008 */
[----:B------:R-:W-:Y:S05]  /*10440*/  @!P1 BRA `(.L_x_2614) ;  /* 0xffffff5000b09947 */ /* 0x000fea000383ffff */
.L_x_2519:
[----:B------:R-:W2:Y:S04]  /*10450*/  LDL R58, [R1+0x70] ;  /* 0x00007000013a7983 */ /* 0x000ea80000100800 */
[----:B------:R-:W5:Y:S04]  /*10460*/  LDL R56, [R1+0x6c] ;  /* 0x00006c0001387983 */ /* 0x000f680000100800 */
[----:B------:R-:W3:Y:S04]  /*10470*/  LDL R54, [R1+0x68] ;  /* 0x0000680001367983 */ /* 0x000ee80000100800 */
        /* <DEDUP_REMOVED lines=9> */
[----:B----4-:R-:W4:Y:S04]  /*10510*/  LDL R34, [R1+0x40] ;  /* 0x0000400001227983 */ /* 0x010f280000100800 */
        /* <DEDUP_REMOVED lines=11> */
[----:B-1----:R-:W-:Y:S01]  /*105d0*/  PRMT R0, R236, 0x7632, R0 ;  /* 0x00007632ec007816 */ /* 0x002fe20000000000 */
[----:B------:R-:W-:Y:S01]  /*105e0*/  ULDC.64 UR30, c[0x0][0x3a8] ;  /* 0x0000ea00001e7ab9 */ /* 0x000fe20000000a00 */
[----:B------:R-:W-:Y:S01]  /*105f0*/  PRMT R2, R234, 0x7632, R2 ;  /* 0x00007632ea027816 */ /* 0x000fe20000000002 */
[----:B------:R-:W-:Y:S01]  /*10600*/  USHF.R.S32.HI UR34, URZ, 0x1f, UR33 ;  /* 0x0000001f3f227899 */ /* 0x000fe20008011421 */
[----:B------:R-:W-:Y:S01]  /*10610*/  ISETP.NE.AND P6, PT, R157, RZ, PT ;  /* 0x000000ff9d00720c */ /* 0x000fe20003fc5270 */
[----:B------:R-:W-:Y:S01]  /*10620*/  USHF.R.S32.HI UR28, URZ, 0x1f, UR10 ;  /* 0x0000001f3f1c7899 */ /* 0x000fe2000801140a */
[----:B------:R-:W-:Y:S01]  /*10630*/  F2FP.BF16.F32.PACK_AB R226, R226, R229 ;  /* 0x000000e5e2e2723e */ /* 0x000fe200000010ff */
[----:B------:R-:W-:Y:S01]  /*10640*/  BSSY B0, `(.L_x_2615) ;  /* 0x000004d000007945 */ /* 0x000fe20003800000 */
[----:B------:R-:W-:-:S02]  /*10650*/  F2FP.BF16.F32.PACK_AB R224, R224, R225 ;  /* 0x000000e1e0e0723e */ /* 0x000fc400000010ff */
[----:B------:R-:W-:Y:S02]  /*10660*/  F2FP.BF16.F32.PACK_AB R222, R222, R223 ;  /* 0x000000dfdede723e */ /* 0x000fe400000010ff */
[----:B------:R-:W-:Y:S02]  /*10670*/  F2FP.BF16.F32.PACK_AB R136, R136, R221 ;  /* 0x000000dd8888723e */ /* 0x000fe400000010ff */
[----:B------:R-:W-:Y:S02]  /*10680*/  F2FP.BF16.F32.PACK_AB R134, R134, R135 ;  /* 0x000000878686723e */ /* 0x000fe400000010ff */
[----:B------:R-:W-:Y:S01]  /*10690*/  PRMT R3, R230, 0x7632, R3 ;  /* 0x00007632e6037816 */ /* 0x000fe20000000003 */
[----:B0-----:R-:W-:Y:S01]  /*106a0*/  ULEA UR7, UR8, UR7, 0x18 ;  /* 0x0000000708077291 */ /* 0x001fe2000f8ec03f */
[----:B------:R-:W-:Y:S01]  /*106b0*/  PRMT R4, R224, 0x7632, R4 ;  /* 0x00007632e0047816 */ /* 0x000fe20000000004 */
[----:B------:R0:W-:Y:S01]  /*106c0*/  STS.U16 [R155+0x2], R0 ;  /* 0x000002009b007388 */ /* 0x0001e20000000400 */
[----:B------:R-:W-:Y:S01]  /*106d0*/  PRMT R5, R136, 0x7632, R5 ;  /* 0x0000763288057816 */ /* 0x000fe20000000005 */
[----:B------:R-:W-:Y:S01]  /*106e0*/  ULDC.64 UR8, c[0x0][0x388] ;  /* 0x0000e20000087ab9 */ /* 0x000fe20000000a00 */
[----:B------:R-:W-:Y:S01]  /*106f0*/  PRMT R6, R134, 0x7632, R6 ;  /* 0x0000763286067816 */ /* 0x000fe20000000006 */
[----:B------:R1:W-:Y:S01]  /*10700*/  STS.U16 [R155+0x6], R2 ;  /* 0x000006029b007388 */ /* 0x0003e20000000400 */
[----:B------:R-:W-:-:S02]  /*10710*/  UIMAD UR29, UR32, UR8, URZ ;  /* 0x00000008201d72a4 */ /* 0x000fc4000f8e023f */
[----:B------:R-:W-:Y:S01]  /*10720*/  UIMAD.WIDE.U32 UR26, UR11, UR8, URZ ;  /* 0x000000080b1a72a5 */ /* 0x000fe2000f8e003f */
[----:B------:R1:W-:Y:S01]  /*10730*/  STS.U16 [R155+0xa], R3 ;  /* 0x00000a039b007388 */ /* 0x0003e20000000400 */
[----:B------:R-:W-:Y:S01]  /*10740*/  UIMAD UR32, UR32, UR30, URZ ;  /* 0x0000001e202072a4 */ /* 0x000fe2000f8e023f */
[----:B0-----:R-:W-:Y:S01]  /*10750*/  PRMT R0, R226, 0x7632, R0 ;  /* 0x00007632e2007816 */ /* 0x001fe20000000000 */
[----:B------:R-:W-:Y:S01]  /*10760*/  UIMAD UR9, UR11, UR9, UR29 ;  /* 0x000000090b0972a4 */ /* 0x000fe2000f8e021d */
[----:B------:R-:W-:Y:S01]  /*10770*/  STS.U16 [R155], R236 ;  /* 0x000000ec9b007388 */ /* 0x000fe20000000400 */
[----:B------:R-:W-:Y:S01]  /*10780*/  UIMAD UR31, UR11, UR31, UR32 ;  /* 0x0000001f0b1f72a4 */ /* 0x000fe2000f8e0220 */
[----:B-1----:R-:W-:Y:S01]  /*10790*/  PRMT R2, R222, 0x7632, R2 ;  /* 0x00007632de027816 */ /* 0x002fe20000000002 */
[----:B------:R-:W-:Y:S01]  /*107a0*/  UIADD3 UR29, UR27, UR9, URZ ;  /* 0x000000091b1d7290 */ /* 0x000fe2000fffe03f */
        /* <DEDUP_REMOVED lines=20> */
[----:B-----5:R-:W-:Y:S04]  /*108f0*/  LDS.U16 R11, [R56+0x40] ;  /* 0x00004000380b7984 */ /* 0x020fe80000000400 */
[----:B---3--:R-:W-:Y:S04]  /*10900*/  LDS.U16 R13, [R54+0x80] ;  /* 0x00008000360d7984 */ /* 0x008fe80000000400 */
        /* <DEDUP_REMOVED lines=9> */
[----:B----4-:R-:W-:Y:S04]  /*109a0*/  LDS.U16 R33, [R34+0x300] ;  /* 0x0003000022217984 */ /* 0x010fe80000000400 */
        /* <DEDUP_REMOVED lines=22> */
.L_x_2616:
[----:B------:R-:W-:Y:S05]  /*10b10*/  BSYNC B0 ;  /* 0x0000000000007941 */ /* 0x000fea0003800000 */
.L_x_2615:
[----:B------:R-:W2:Y:S01]  /*10b20*/  LDL.LU R8, [R1+0x74] ;  /* 0x0000740001087983 */ /* 0x000ea20000300800 */
[----:B------:R-:W-:Y:S01]  /*10b30*/  ULDC.64 UR8, c[0x0][0x390] ;  /* 0x0000e40000087ab9 */ /* 0x000fe20000000a00 */
[----:B------:R-:W-:Y:S01]  /*10b40*/  UMOV UR27, UR29 ;  /* 0x0000001d001b7c82 */ /* 0x000fe20008000000 */
[----:B------:R-:W-:Y:S01]  /*10b50*/  ULDC UR32, c[0x0][0x224] ;  /* 0x0000890000207ab9 */ /* 0x000fe20000000800 */
[----:B------:R-:W-:Y:S01]  /*10b60*/  UIMAD.WIDE.U32 UR26, UR10, UR8, UR26 ;  /* 0x000000080a1a72a5 */ /* 0x000fe2000f8e001a */
[C---:B------:R-:W-:Y:S01]  /*10b70*/  LOP3.LUT R41, R71.reuse, 0x20, RZ, 0xfc, !PT ;  /* 0x0000002047297812 */ /* 0x040fe200078efcff */
[----:B------:R-:W-:Y:S01]  /*10b80*/  UIADD3 UR32, UR6, -UR32, URZ ;  /* 0x8000002006207290 */ /* 0x000fe2000fffe03f */
[C---:B------:R-:W-:Y:S01]  /*10b90*/  LOP3.LUT R43, R71.reuse, 0x40, RZ, 0xfc, !PT ;  /* 0x00000040472b7812 */ /* 0x040fe200078efcff */
[----:B------:R-:W-:Y:S01]  /*10ba0*/  UIMAD UR8, UR28, UR8, URZ ;  /* 0x000000081c0872a4 */ /* 0x000fe2000f8e023f */
[----:B------:R-:W-:Y:S01]  /*10bb0*/  LOP3.LUT R45, R71, 0x60, RZ, 0xfc, !PT ;  /* 0x00000060472d7812 */ /* 0x000fe200078efcff */
[----:B------:R-:W-:Y:S01]  /*10bc0*/  UIMAD UR34, UR32, -0x800, URZ ;  /* 0xfffff800202278a4 */ /* 0x000fe2000f8e023f */
        /* <DEDUP_REMOVED lines=59> */
[----:B------:R-:W-:Y:S01]  /*10f80*/  IADD3 R9, R22, 0x3, RZ ;  /* 0x0000000316097810 */ /* 0x000fe20007ffe0ff */
[----:B------:R-:W-:Y:S01]  /*10f90*/  @!P4 STG.E.U16 desc[UR52][R4.64+-0xc80], R37 ;  /* 0xfff380250400c986 */ /* 0x000fe2000c101534 */
[----:B------:R-:W-:Y:S02]  /*10fa0*/  LEA.HI.SX32 R6, R6, R22, 0x1b ;  /* 0x0000001606067211 */ /* 0x000fe400078fdaff */
[C---:B------:R-:W-:Y:S01]  /*10fb0*/  IADD3 R10, R22.reuse, 0x4, RZ ;  /* 0x00000004160a7810 */ /* 0x040fe20007ffe0ff */
[----:B------:R5:W-:Y:S01]  /*10fc0*/  @!P5 STG.E.U16 desc[UR52][R4.64+-0xc40], R39 ;  /* 0xfff3c0270400d986 */ /* 0x000be2000c101534 */
[C---:B0-----:R-:W-:Y:S02]  /*10fd0*/  IADD3 R11, R22.reuse, 0x5, RZ ;  /* 0x00000005160b7810 */ /* 0x041fe40007ffe0ff */
[C---:B------:R-:W-:Y:S02]  /*10fe0*/  IADD3 R12, R22.reuse, 0x6, RZ ;  /* 0x00000006160c7810 */ /* 0x040fe40007ffe0ff */
[----:B-1----:R-:W-:-:S02]  /*10ff0*/  IADD3 R13, R22, 0x7, RZ ;  /* 0x00000007160d7810 */ /* 0x002fc40007ffe0ff */
[C---:B------:R-:W-:Y:S02]  /*11000*/  IADD3 R14, R22.reuse, 0x8, RZ ;  /* 0x00000008160e7810 */ /* 0x040fe40007ffe0ff */
[C---:B---3--:R-:W-:Y:S02]  /*11010*/  IADD3 R15, R22.reuse, 0x9, RZ ;  /* 0x00000009160f7810 */ /* 0x048fe40007ffe0ff */
[C---:B------:R-:W-:Y:S02]  /*11020*/  IADD3 R16, R22.reuse, 0xa, RZ ;  /* 0x0000000a16107810 */ /* 0x040fe40007ffe0ff */
[C---:B----4-:R-:W-:Y:S02]  /*11030*/  IADD3 R17, R22.reuse, 0xb, RZ ;  /* 0x0000000b16117810 */ /* 0x050fe40007ffe0ff */
[C---:B------:R-:W-:Y:S02]  /*11040*/  IADD3 R18, R22.reuse, 0xc, RZ ;  /* 0x0000000c16127810 */ /* 0x040fe40007ffe0ff */
[----:B-----5:R-:W-:-:S02]  /*11050*/  IADD3 R19, R22, 0xd, RZ ;  /* 0x0000000d16137810 */ /* 0x020fc40007ffe0ff */
[C---:B------:R-:W-:Y:S02]  /*11060*/  IADD3 R20, R22.reuse, 0xe, RZ ;  /* 0x0000000e16147810 */ /* 0x040fe40007ffe0ff */
[----:B------:R-:W-:Y:S02]  /*11070*/  IADD3 R21, R22, 0xf, RZ ;  /* 0x0000000f16157810 */ /* 0x000fe40007ffe0ff */
[----:B------:R-:W-:Y:S02]  /*11080*/  LEA.HI.SX32 R9, R9, R22, 0x1b ;  /* 0x0000001609097211 */ /* 0x000fe400078fdaff */
[----:B------:R-:W-:Y:S02]  /*11090*/  F2FP.BF16.F32.PACK_AB R4, R123, R122 ;  /* 0x0000007a7b04723e */ /* 0x000fe400000010ff */
[----:B------:R-:W-:Y:S02]  /*110a0*/  LEA R6, R6, UR7, 0x1 ;  /* 0x0000000706067c11 */ /* 0x000fe4000f8e08ff */
        /* <DEDUP_REMOVED lines=11> */
[----:B------:R-:W-:Y:S02]  /*11160*/  LEA.HI.SX32 R21, R21, R22, 0x1b ;  /* 0x0000001615157211 */ /* 0x000fe400078fdaff */
[----:B------:R-:W-:-:S02]  /*11170*/  LEA R9, R9, UR7, 0x1 ;  /* 0x0000000709097c11 */ /* 0x000fc4000f8e08ff */
[C---:B------:R-:W-:Y:S02]  /*11180*/  PRMT R25, R4.reuse, 0x7610, R25 ;  /* 0x0000761004197816 */ /* 0x040fe40000000019 */
[----:B------:R-:W-:Y:S02]  /*11190*/  PRMT R26, R4, 0x7632, R26 ;  /* 0x00007632041a7816 */ /* 0x000fe4000000001a */
[----:B------:R-:W-:Y:S02]  /*111a0*/  F2FP.BF16.F32.PACK_AB R4, R129, R128 ;  /* 0x000000808104723e */ /* 0x000fe400000010ff */
[----:B------:R-:W-:Y:S02]  /*111b0*/  LEA R10, R10, UR7, 0x1 ;  /* 0x000000070a0a7c11 */ /* 0x000fe4000f8e08ff */
[----:B------:R-:W-:Y:S02]  /*111c0*/  F2FP.BF16.F32.PACK_AB R5, R125, R124 ;  /* 0x0000007c7d05723e */ /* 0x000fe400000010ff */
[----:B------:R-:W-:-:S02]  /*111d0*/  LEA R11, R11, UR7, 0x1 ;  /* 0x000000070b0b7c11 */ /* 0x000fc4000f8e08ff */
[----:B------:R-:W-:Y:S02]  /*111e0*/  LEA R12, R12, UR7, 0x1 ;  /* 0x000000070c0c7c11 */ /* 0x000fe4000f8e08ff */
[----:B------:R-:W-:Y:S02]  /*111f0*/  LEA R13, R13, UR7, 0x1 ;  /* 0x000000070d0d7c11 */ /* 0x000fe4000f8e08ff */
[----:B------:R-:W-:Y:S02]  /*11200*/  LEA R14, R14, UR7, 0x1 ;  /* 0x000000070e0e7c11 */ /* 0x000fe4000f8e08ff */
[----:B------:R-:W-:Y:S02]  /*11210*/  LEA R15, R15, UR7, 0x1 ;  /* 0x000000070f0f7c11 */ /* 0x000fe4000f8e08ff */
[----:B------:R-:W-:Y:S02]  /*11220*/  LEA R16, R16, UR7, 0x1 ;  /* 0x0000000710107c11 */ /* 0x000fe4000f8e08ff */
[----:B------:R-:W-:-:S02]  /*11230*/  LEA R17, R17, UR7, 0x1 ;  /* 0x0000000711117c11 */ /* 0x000fc4000f8e08ff */
[----:B------:R-:W-:Y:S02]  /*11240*/  LEA R18, R18, UR7, 0x1 ;  /* 0x0000000712127c11 */ /* 0x000fe4000f8e08ff */
[----:B------:R-:W-:Y:S02]  /*11250*/  LEA R19, R19, UR7, 0x1 ;  /* 0x0000000713137c11 */ /* 0x000fe4000f8e08ff */
[----:B------:R-:W-:Y:S02]  /*11260*/  LEA R20, R20, UR7, 0x1 ;  /* 0x0000000714147c11 */ /* 0x000fe4000f8e08ff */
[----:B------:R-:W-:Y:S01]  /*11270*/  LEA R21, R21, UR7, 0x1 ;  /* 0x0000000715157c11 */ /* 0x000fe2000f8e08ff */
[----:B--2---:R-:W-:Y:S01]  /*11280*/  FADD.FTZ R0, R116, R8 ;  /* 0x0000000874007221 */ /* 0x004fe20000010000 */
[----:B------:R-:W-:Y:S02]  /*11290*/  LEA.HI.SX32 R8, R7, R22, 0x1b ;  /* 0x0000001607087211 */ /* 0x000fe400078fdaff */
[----:B------:R-:W-:Y:S01]  /*112a0*/  F2FP.BF16.F32.PACK_AB R116, R117, R116 ;  /* 0x000000747574723e */ /* 0x000fe200000010ff */
[----:B------:R-:W-:Y:S01]  /*112b0*/  BAR.SYNC.DEFER_BLOCKING 0x0 ;  /* 0x0000000000007b1d */ /* 0x000fe20000010000 */
[----:B------:R-:W-:Y:S01]  /*112c0*/  FADD.FTZ R7, R0, R117 ;  /* 0x0000007500077221 */ /* 0x000fe20000010000 */
[----:B------:R-:W-:-:S03]  /*112d0*/  LEA R8, R8, UR7, 0x1 ;  /* 0x0000000708087c11 */ /* 0x000fc6000f8e08ff */
        /* <DEDUP_REMOVED lines=11> */
[----:B------:R-:W-:Y:S01]  /*11390*/  IADD3.X R39, R24, -0x1, RZ, P1, !PT ;  /* 0xffffffff18277810 */ /* 0x000fe20000ffe4ff */
[----:B------:R-:W-:Y:S02]  /*113a0*/  STS.U16 [R155], R116 ;  /* 0x000000749b007388 */ /* 0x000fe40000000400 */
[----:B------:R-:W-:-:S02]  /*113b0*/  FADD.FTZ R123, R122, R123 ;  /* 0x0000007b7a7b7221 */ /* 0x000fc40000010000 */
[----:B------:R0:W-:Y:S02]  /*113c0*/  STS.U16 [R6+0x2], R7 ;  /* 0x0000020706007388 */ /* 0x0001e40000000400 */
[----:B------:R-:W-:Y:S02]  /*113d0*/  FADD.FTZ R124, R123, R124 ;  /* 0x0000007c7b7c7221 */ /* 0x000fe40000010000 */
[----:B------:R1:W-:Y:S02]  /*113e0*/  STS.U16 [R8+0x4], R118 ;  /* 0x0000047608007388 */ /* 0x0003e40000000400 */
[----:B------:R-:W-:Y:S02]  /*113f0*/  FADD.FTZ R125, R124, R125 ;  /* 0x0000007d7c7d7221 */ /* 0x000fe40000010000 */
[----:B------:R2:W-:Y:S02]  /*11400*/  STS.U16 [R9+0x6], R22 ;  /* 0x0000061609007388 */ /* 0x0005e40000000400 */
[----:B------:R-:W-:Y:S01]  /*11410*/  FADD.FTZ R128, R125, R128 ;  /* 0x000000807d807221 */ /* 0x000fe20000010000 */
[C---:B0-----:R-:W-:Y:S01]  /*11420*/  PRMT R7, R5.reuse, 0x7610, R7 ;  /* 0x0000761005077816 */ /* 0x041fe20000000007 */
[----:B------:R0:W-:Y:S01]  /*11430*/  STS.U16 [R10+0x8], R120 ;  /* 0x000008780a007388 */ /* 0x0001e20000000400 */
[----:B------:R-:W-:Y:S01]  /*11440*/  PRMT R6, R5, 0x7632, R6 ;  /* 0x0000763205067816 */ /* 0x000fe20000000006 */
[----:B------:R-:W-:Y:S01]  /*11450*/  FADD.FTZ R129, R128, R129 ;  /* 0x0000008180817221 */ /* 0x000fe20000010000 */
[----:B-1----:R-:W-:Y:S01]  /*11460*/  PRMT R8, R4, 0x7610, R8 ;  /* 0x0000761004087816 */ /* 0x002fe20000000008 */
[----:B------:R-:W-:Y:S01]  /*11470*/  STS.U16 [R11+0xa], R23 ;  /* 0x00000a170b007388 */ /* 0x000fe20000000400 */
[----:B------:R-:W-:-:S02]  /*11480*/  F2FP.BF16.F32.PACK_AB R5, R133, R132 ;  /* 0x000000848505723e */ /* 0x000fc400000010ff */
[----:B--2---:R-:W-:Y:S01]  /*11490*/  PRMT R9, R4, 0x7632, R9 ;  /* 0x0000763204097816 */ /* 0x004fe20000000009 */
[----:B------:R1:W-:Y:S01]  /*114a0*/  STS.U16 [R12+0xc], R25 ;  /* 0x00000c190c007388 */ /* 0x0003e20000000400 */
[----:B------:R-:W-:Y:S01]  /*114b0*/  F2FP.BF16.F32.PACK_AB R4, R131, R130 ;  /* 0x000000828304723e */ /* 0x000fe200000010ff */
[----:B------:R-:W-:Y:S02]  /*114c0*/  FADD.FTZ R130, R129, R130 ;  /* 0x0000008281827221 */ /* 0x000fe40000010000 */
[----:B------:R-:W-:Y:S01]  /*114d0*/  STS.U16 [R13+0xe], R26 ;  /* 0x00000e1a0d007388 */ /* 0x000fe20000000400 */
[----:B0-----:R-:W-:Y:S01]  /*114e0*/  PRMT R10, R4, 0x7610, R10 ;  /* 0x00007610040a7816 */ /* 0x001fe2000000000a */
[----:B------:R-:W-:Y:S02]  /*114f0*/  FADD.FTZ R131, R130, R131 ;  /* 0x0000008382837221 */ /* 0x000fe40000010000 */
[----:B------:R-:W-:Y:S01]  /*11500*/  STS.U16 [R14+0x10], R7 ;  /* 0x000010070e007388 */ /* 0x000fe20000000400 */
[----:B-1----:R-:W-:Y:S01]  /*11510*/  PRMT R12, R4, 0x7632, R12 ;  /* 0x00007632040c7816 */ /* 0x002fe2000000000c */
[----:B------:R-:W-:-:S02]  /*11520*/  FADD.FTZ R132, R131, R132 ;  /* 0x0000008483847221 */ /* 0x000fc40000010000 */
        /* <DEDUP_REMOVED lines=46> */
.L_x_2618:
[----:B------:R-:W-:Y:S05]  /*11810*/  BSYNC B0 ;  /* 0x0000000000007941 */ /* 0x000fea0003800000 */
.L_x_2617:
        /* <DEDUP_REMOVED lines=24> */
[----:B------:R-:W-:Y:S01]  /*119a0*/  UIADD3 UR17, UP5, UR17, -0x1000, URZ ;  /* 0xfffff00011117890 */ /* 0x000fe2000ffbe03f */
[----:B------:R-:W-:Y:S01]  /*119b0*/  LEA.HI.X R3, R3, R0, R4, 0x1, P0 ;  /* 0x0000000003037211 */ /* 0x000fe200000f0c04 */
[----:B------:R-:W-:Y:S01]  /*119c0*/  UIADD3 UR6, UR6, 0x1, URZ ;  /* 0x0000000106067890 */ /* 0x000fe2000fffe03f */
        /* <DEDUP_REMOVED lines=31> */
.L_x_2513:
        /* <DEDUP_REMOVED lines=41> */
.L_x_2621:
[----:B------:R-:W-:Y:S05]  /*11e50*/  BSYNC B0 ;  /* 0x0000000000007941 */ /* 0x000fea0003800000 */
.L_x_2620:
        /* <DEDUP_REMOVED lines=44> */
.L_x_2623:
[----:B01----:R-:W2:Y:S02]  /*12120*/  S2R R7, SR_TID.X ;  /* 0x0000000000077919 */ /* 0x003ea40000002100 */
.L_x_2624:
[----:B------:R-:W-:Y:S05]  /*12130*/  BSYNC B0 ;  /* 0x0000000000007941 */ /* 0x000fea0003800000 */
.L_x_2622:
        /* <DEDUP_REMOVED lines=15> */
.L_x_2625:
        /* <DEDUP_REMOVED lines=19> */
.L_x_2523:
[----:B------:R-:W-:Y:S01]  /*12360*/  HFMA2.MMA R77, -RZ, RZ, 0, 5.9604644775390625e-08 ;  /* 0x00000001ff4d7435 */ /* 0x000fe200000001ff */
[----:B------:R-:W-:Y:S02]  /*12370*/  MOV R246, R241 ;  /* 0x000000f100f67202 */ /* 0x000fe40000000f00 */
[----:B------:R-:W-:Y:S02]  /*12380*/  MOV R76, RZ ;  /* 0x000000ff004c7202 */ /* 0x000fe40000000f00 */
[----:B------:R-:W-:-:S07]  /*12390*/  MOV R79, 0xffffffff ;  /* 0xffffffff004f7802 */ /* 0x000fce0000000f00 */
[----:B-1-3-5:R-:W-:Y:S05]  /*123a0*/  WARPSYNC.COLLECTIVE R79, `(.L_x_2626) ;  /* 0x000000004f087348 */ /* 0x02afea0003c00000 */
[----:B------:R0:W2:Y:S02]  /*123b0*/  SHFL.UP P1, R78, R246, R77, R76 ;  /* 0x0400004df64e7389 */ /* 0x0000a4000002004c */
[----:B0123-5:R-:W-:Y:S01]  /*123c0*/  ENDCOLLECTIVE ;  /* 0x000000000000791b */ /* 0x02ffe20003800000 */
.L_x_2626:
[----:B------:R-:W-:Y:S02]  /*123d0*/  MOV R246, R231 ;  /* 0x000000e700f67202 */ /* 0x000fe40000000f00 */
[----:B------:R-:W-:-:S07]  /*123e0*/  MOV R243, R78 ;  /* 0x0000004e00f37202 */ /* 0x000fce0000000f00 */
[----:B------:R-:W-:Y:S05]  /*123f0*/  WARPSYNC.COLLECTIVE R79, `(.L_x_2627) ;  /* 0x000000004f087348 */ /* 0x000fea0003c00000 */
[----:B------:R0:W1:Y:S02]  /*12400*/  SHFL.UP P1, R78, R246, R77, R76 ;  /* 0x0400004df64e7389 */ /* 0x000064000002004c */
[----:B01----:R-:W-:Y:S01]  /*12410*/  ENDCOLLECTIVE ;  /* 0x000000000000791b */ /* 0x003fe20003800000 */
.L_x_2627:
[----:B------:R-:W-:Y:S02]  /*12420*/  MOV R246, R244 ;  /* 0x000000f400f67202 */ /* 0x000fe40000000f00 */
[----:B------:R-:W-:-:S07]  /*12430*/  MOV R245, R78 ;  /* 0x0000004e00f57202 */ /* 0x000fce0000000f00 */
[----:B------:R-:W-:Y:S05]  /*12440*/  WARPSYNC.COLLECTIVE R79, `(.L_x_2628) ;  /* 0x000000004f087348 */ /* 0x000fea0003c00000 */
[----:B------:R0:W1:Y:S02]  /*12450*/  SHFL.UP P1, R78, R246, R77, R76 ;  /* 0x0400004df64e7389 */ /* 0x000064000002004c */
[----:B01----:R-:W-:Y:S01]  /*12460*/  ENDCOLLECTIVE ;  /* 0x000000000000791b */ /* 0x003fe20003800000 */
.L_x_2628:
[----:B------:R-:W-:Y:S02]  /*12470*/  MOV R246, R242 ;  /* 0x000000f200f67202 */ /* 0x000fe40000000f00 */
[----:B------:R-:W-:-:S07]  /*12480*/  MOV R247, R78 ;  /* 0x0000004e00f77202 */ /* 0x000fce0000000f00 */
[----:B------:R-:W-:Y:S05]  /*12490*/  WARPSYNC.COLLECTIVE R79, `(.L_x_2629) ;  /* 0x000000004f087348 */ /* 0x000fea0003c00000 */
[----:B------:R0:W1:Y:S02]  /*124a0*/  SHFL.UP P1, R78, R246, R77, R76 ;  /* 0x0400004df64e7389 */ /* 0x000064000002004c */
[----:B01----:R-:W-:Y:S01]  /*124b0*/  ENDCOLLECTIVE ;  /* 0x000000000000791b */ /* 0x003fe20003800000 */
.L_x_2629:
        /* <DEDUP_REMOVED lines=19> */
.L_x_2630:
[----:B------:R-:W-:Y:S02]  /*125f0*/  MOV R246, R231 ;  /* 0x000000e700f67202 */ /* 0x000fe40000000f00 */
[----:B------:R-:W-:-:S07]  /*12600*/  MOV R245, R78 ;  /* 0x0000004e00f57202 */ /* 0x000fce0000000f00 */
[----:B------:R-:W-:Y:S05]  /*12610*/  WARPSYNC.COLLECTIVE R79, `(.L_x_2631) ;  /* 0x000000004f087348 */ /* 0x000fea0003c00000 */
[----:B------:R0:W1:Y:S02]  /*12620*/  SHFL.UP P1, R78, R246, R77, R76 ;  /* 0x0400004df64e7389 */ /* 0x000064000002004c */
[----:B01----:R-:W-:Y:S01]  /*12630*/  ENDCOLLECTIVE ;  /* 0x000000000000791b */ /* 0x003fe20003800000 */
.L_x_2631:
[----:B------:R-:W-:Y:S02]  /*12640*/  MOV R246, R244 ;  /* 0x000000f400f67202 */ /* 0x000fe40000000f00 */
[----:B------:R-:W-:-:S07]  /*12650*/  MOV R247, R78 ;  /* 0x0000004e00f77202 */ /* 0x000fce0000000f00 */
[----:B------:R-:W-:Y:S05]  /*12660*/  WARPSYNC.COLLECTIVE R79, `(.L_x_2632) ;  /* 0x000000004f087348 */ /* 0x000fea0003c00000 */
[----:B------:R0:W1:Y:S02]  /*12670*/  SHFL.UP P1, R78, R246, R77, R76 ;  /* 0x0400004df64e7389 */ /* 0x000064000002004c */
[----:B01----:R-:W-:Y:S01]  /*12680*/  ENDCOLLECTIVE ;  /* 0x000000000000791b */ /* 0x003fe20003800000 */
.L_x_2632:
[----:B------:R-:W-:Y:S02]  /*12690*/  MOV R246, R242 ;  /* 0x000000f200f67202 */ /* 0x000fe40000000f00 */
[----:B------:R-:W-:-:S07]  /*126a0*/  MOV R243, R78 ;  /* 0x0000004e00f37202 */ /* 0x000fce0000000f00 */
[----:B------:R-:W-:Y:S05]  /*126b0*/  WARPSYNC.COLLECTIVE R79, `(.L_x_2633) ;  /* 0x000000004f087348 */ /* 0x000fea0003c00000 */
[----:B------:R0:W1:Y:S02]  /*126c0*/  SHFL.UP P1, R78, R246, R77, R76 ;  /* 0x0400004df64e7389 */ /* 0x000064000002004c */
[----:B01----:R-:W-:Y:S01]  /*126d0*/  ENDCOLLECTIVE ;  /* 0x000000000000791b */ /* 0x003fe20003800000 */
.L_x_2633:
        /* <DEDUP_REMOVED lines=19> */
.L_x_2634:
[----:B------:R-:W-:Y:S02]  /*12810*/  MOV R246, R231 ;  /* 0x000000e700f67202 */ /* 0x000fe40000000f00 */
[----:B------:R-:W-:-:S07]  /*12820*/  MOV R245, R78 ;  /* 0x0000004e00f57202 */ /* 0x000fce0000000f00 */
[----:B------:R-:W-:Y:S05]  /*12830*/  WARPSYNC.COLLECTIVE R79, `(.L_x_2635) ;  /* 0x000000004f087348 */ /* 0x000fea0003c00000 */
[----:B------:R0:W1:Y:S02]  /*12840*/  SHFL.UP P1, R78, R246, R77, R76 ;  /* 0x0400004df64e7389 */ /* 0x000064000002004c */
[----:B01----:R-:W-:Y:S01]  /*12850*/  ENDCOLLECTIVE ;  /* 0x000000000000791b */ /* 0x003fe20003800000 */
.L_x_2635:
[----:B------:R-:W-:Y:S02]  /*12860*/  MOV R246, R244 ;  /* 0x000000f400f67202 */ /* 0x000fe40000000f00 */
[----:B------:R-:W-:-:S07]  /*12870*/  MOV R247, R78 ;  /* 0x0000004e00f77202 */ /* 0x000fce0000000f00 */
[----:B------:R-:W-:Y:S05]  /*12880*/  WARPSYNC.COLLECTIVE R79, `(.L_x_2636) ;  /* 0x000000004f087348 */ /* 0x000fea0003c00000 */
[----:B------:R0:W1:Y:S02]  /*12890*/  SHFL.UP P1, R78, R246, R77, R76 ;  /* 0x0400004df64e7389 */ /* 0x000064000002004c */
[----:B01----:R-:W-:Y:S01]  /*128a0*/  ENDCOLLECTIVE ;  /* 0x000000000000791b */ /* 0x003fe20003800000 */
.L_x_2636:
[----:B------:R-:W-:Y:S02]  /*128b0*/  MOV R246, R242 ;  /* 0x000000f200f67202 */ /* 0x000fe40000000f00 */
[----:B------:R-:W-:-:S07]  /*128c0*/  MOV R243, R78 ;  /* 0x0000004e00f37202 */ /* 0x000fce0000000f00 */
[----:B------:R-:W-:Y:S05]  /*128d0*/  WARPSYNC.COLLECTIVE R79, `(.L_x_2637) ;  /* 0x000000004f087348 */ /* 0x000fea0003c00000 */
[----:B------:R0:W1:Y:S02]  /*128e0*/  SHFL.UP P1, R78, R246, R77, R76 ;  /* 0x0400004df64e7389 */ /* 0x000064000002004c */
[----:B01----:R-:W-:Y:S01]  /*128f0*/  ENDCOLLECTIVE ;  /* 0x000000000000791b */ /* 0x003fe20003800000 */
.L_x_2637:
        /* <DEDUP_REMOVED lines=19> */
.L_x_2638:
[----:B------:R-:W-:Y:S02]  /*12a30*/  MOV R246, R231 ;  /* 0x000000e700f67202 */ /* 0x000fe40000000f00 */
[----:B------:R-:W-:-:S07]  /*12a40*/  MOV R245, R78 ;  /* 0x0000004e00f57202 */ /* 0x000fce0000000f00 */
[----:B------:R-:W-:Y:S05]  /*12a50*/  WARPSYNC.COLLECTIVE R79, `(.L_x_2639) ;  /* 0x000000004f087348 */ /* 0x000fea0003c00000 */
[----:B------:R0:W1:Y:S02]  /*12a60*/  SHFL.UP P1, R78, R246, R77, R76 ;  /* 0x0400004df64e7389 */ /* 0x000064000002004c */
[----:B01----:R-:W-:Y:S01]  /*12a70*/  ENDCOLLECTIVE ;  /* 0x000000000000791b */ /* 0x003fe20003800000 */
.L_x_2639:
[----:B------:R-:W-:Y:S02]  /*12a80*/  MOV R246, R244 ;  /* 0x000000f400f67202 */ /* 0x000fe40000000f00 */
[----:B------:R-:W-:-:S07]  /*12a90*/  MOV R247, R78 ;  /* 0x0000004e00f77202 */ /* 0x000fce0000000f00 */
[----:B------:R-:W-:Y:S05]  /*12aa0*/  WARPSYNC.COLLECTIVE R79, `(.L_x_2640) ;  /* 0x000000004f087348 */ /* 0x000fea0003c00000 */
[----:B------:R0:W1:Y:S02]  /*12ab0*/  SHFL.UP P1, R78, R246, R77, R76 ;  /* 0x0400004df64e7389 */ /* 0x000064000002004c */
[----:B01----:R-:W-:Y:S01]  /*12ac0*/  ENDCOLLECTIVE ;  /* 0x000000000000791b */ /* 0x003fe20003800000 */
.L_x_2640:
[----:B------:R-:W-:Y:S02]  /*12ad0*/  MOV R246, R242 ;  /* 0x000000f200f67202 */ /* 0x000fe40000000f00 */
[----:B------:R-:W-:-:S07]  /*12ae0*/  MOV R243, R78 ;  /* 0x0000004e00f37202 */ /* 0x000fce0000000f00 */
[----:B------:R-:W-:Y:S05]  /*12af0*/  WARPSYNC.COLLECTIVE R79, `(.L_x_2641) ;  /* 0x000000004f087348 */ /* 0x000fea0003c00000 */
[----:B------:R0:W1:Y:S02]  /*12b00*/  SHFL.UP P1, R78, R246, R77, R76 ;  /* 0x0400004df64e7389 */ /* 0x000064000002004c */
[----:B01----:R-:W-:Y:S01]  /*12b10*/  ENDCOLLECTIVE ;  /* 0x000000000000791b */ /* 0x003fe20003800000 */
.L_x_2641:
        /* <DEDUP_REMOVED lines=19> */
.L_x_2642:
[----:B------:R-:W-:Y:S02]  /*12c50*/  MOV R246, R231 ;  /* 0x000000e700f67202 */ /* 0x000fe40000000f00 */
[----:B------:R-:W-:-:S07]  /*12c60*/  MOV R243, R78 ;  /* 0x0000004e00f37202 */ /* 0x000fce0000000f00 */
[----:B------:R-:W-:Y:S05]  /*12c70*/  WARPSYNC.COLLECTIVE R79, `(.L_x_2643) ;  /* 0x000000004f087348 */ /* 0x000fea0003c00000 */
[----:B------:R0:W1:Y:S02]  /*12c80*/  SHFL.UP P1, R78, R246, R77, R76 ;  /* 0x0400004df64e7389 */ /* 0x000064000002004c */
[----:B01----:R-:W-:Y:S01]  /*12c90*/  ENDCOLLECTIVE ;  /* 0x000000000000791b */ /* 0x003fe20003800000 */
.L_x_2643:
[----:B------:R-:W-:Y:S02]  /*12ca0*/  MOV R246, R244 ;  /* 0x000000f400f67202 */ /* 0x000fe40000000f00 */
[----:B------:R-:W-:-:S07]  /*12cb0*/  MOV R245, R78 ;  /* 0x0000004e00f57202 */ /* 0x000fce0000000f00 */
[----:B------:R-:W-:Y:S05]  /*12cc0*/  WARPSYNC.COLLECTIVE R79, `(.L_x_2644) ;  /* 0x000000004f087348 */ /* 0x000fea0003c00000 */
[----:B------:R0:W1:Y:S02]  /*12cd0*/  SHFL.UP P1, R78, R246, R77, R76 ;  /* 0x0400004df64e7389 */ /* 0x000064000002004c */
[----:B01----:R-:W-:Y:S01]  /*12ce0*/  ENDCOLLECTIVE ;  /* 0x000000000000791b */ /* 0x003fe20003800000 */
.L_x_2644:
[----:B------:R-:W-:Y:S02]  /*12cf0*/  MOV R246, R242 ;  /* 0x000000f200f67202 */ /* 0x000fe40000000f00 */
[----:B------:R-:W-:-:S07]  /*12d00*/  MOV R247, R78 ;  /* 0x0000004e00f77202 */ /* 0x000fce0000000f00 */
[----:B------:R-:W-:Y:S05]  /*12d10*/  WARPSYNC.COLLECTIVE R79, `(.L_x_2645) ;  /* 0x000000004f087348 */ /* 0x000fea0003c00000 */
[----:B------:R0:W1:Y:S02]  /*12d20*/  SHFL.UP P1, R78, R246, R77, R76 ;  /* 0x0400004df64e7389 */ /* 0x000064000002004c */
[----:B01----:R-:W-:Y:S01]  /*12d30*/  ENDCOLLECTIVE ;  /* 0x000000000000791b */ /* 0x003fe20003800000 */
.L_x_2645:
[----:B------:R-:W-:Y:S01]  /*12d40*/  MOV R77, R78 ;  /* 0x0000004e004d7202 */ /* 0x000fe20000000f00 */
[----:B------:R-:W-:Y:S06]  /*12d50*/  BRA `(.L_x_2646) ;  /* 0xffffff6c00e07947 */ /* 0x000fec000383ffff */
.L_x_2524:
[----:B------:R-:W-:Y:S01]  /*12d60*/  HFMA2.MMA R77, -RZ, RZ, 0, 1.847743988037109375e-06 ;  /* 0x0000001fff4d7435 */ /* 0x000fe200000001ff */
[----:B------:R-:W-:Y:S01]  /*12d70*/  BSSY B0, `(.L_x_2647) ;  /* 0x0000007000007945 */ /* 0x000fe20003800000 */
[----:B------:R-:W-:Y:S02]  /*12d80*/  MOV R78, R241 ;  /* 0x000000f1004e7202 */ /* 0x000fe40000000f00 */
[----:B------:R-:W-:Y:S02]  /*12d90*/  MOV R76, 0x1f ;  /* 0x0000001f004c7802 */ /* 0x000fe40000000f00 */
[----:B------:R-:W-:-:S07]  /*12da0*/  MOV R79, 0xffffffff ;  /* 0xffffffff004f7802 */ /* 0x000fce0000000f00 */
[----:B---3-5:R-:W-:Y:S05]  /*12db0*/  WARPSYNC.COLLECTIVE R79, `(.L_x_2648) ;  /* 0x000000004f087348 */ /* 0x028fea0003c00000 */
[----:B------:R0:W1:Y:S02]  /*12dc0*/  SHFL.IDX P1, R231, R78, R77, R76 ;  /* 0x0000004d4ee77389 */ /* 0x000064000002004c */
[----:B01-3-5:R-:W-:Y:S01]  /*12dd0*/  ENDCOLLECTIVE ;  /* 0x000000000000791b */ /* 0x02bfe20003800000 */
.L_x_2648:
[----:B------:R-:W-:Y:S05]  /*12de0*/  BSYNC B0 ;  /* 0x0000000000007941 */ /* 0x000fea0003800000 */
.L_x_2647:
[----:B------:R-:W-:Y:S05]  /*12df0*/  BRA `(.L_x_2649) ;  /* 0xffffff6c00f07947 */ /* 0x000fea000383ffff */
.L_x_2525:
        /* <DEDUP_REMOVED lines=8> */
.L_x_2651:
[----:B------:R-:W-:Y:S05]  /*12e80*/  BSYNC B0 ;  /* 0x0000000000007941 */ /* 0x000fea0003800000 */
.L_x_2650:
[----:B------:R-:W-:Y:S05]  /*12e90*/  BRA `(.L_x_2652) ;  /* 0xffffff6c00d07947 */ /* 0x000fea000383ffff */
.L_x_2526:
        /* <DEDUP_REMOVED lines=8> */
.L_x_2654:
[----:B------:R-:W-:Y:S05]  /*12f20*/  BSYNC B0 ;  /* 0x0000000000007941 */ /* 0x000fea0003800000 */
.L_x_2653:
[----:B------:R-:W-:Y:S05]  /*12f30*/  BRA `(.L_x_2655) ;  /* 0xffffff6c00b07947 */ /* 0x000fea000383ffff */
.L_x_2527:
        /* <DEDUP_REMOVED lines=8> */
.L_x_2657:
[----:B------:R-:W-:Y:S05]  /*12fc0*/  BSYNC B0 ;  /* 0x0000000000007941 */ /* 0x000fea0003800000 */
.L_x_2656:
[----:B------:R-:W-:Y:S05]  /*12fd0*/  BRA `(.L_x_2658) ;  /* 0xffffff6c00907947 */ /* 0x000fea000383ffff */
.L_x_2528:
[----:B------:R-:W-:Y:S01]  /*12fe0*/  HFMA2.MMA R77, -RZ, RZ, 0, 5.9604644775390625e-08 ;  /* 0x00000001ff4d7435 */ /* 0x000fe200000001ff */
[----:B------:R-:W-:Y:S01]  /*12ff0*/  BSSY B0, `(.L_x_2659) ;  /* 0x0000007000007945 */ /* 0x000fe20003800000 */
[----:B------:R-:W-:Y:S02]  /*13000*/  MOV R246, R241 ;  /* 0x000000f100f67202 */ /* 0x000fe40000000f00 */
[----:B------:R-:W-:Y:S02]  /*13010*/  MOV R76, RZ ;  /* 0x000000ff004c7202 */ /* 0x000fe40000000f00 */
[----:B------:R-:W-:-:S07]  /*13020*/  MOV R79, 0xffffffff ;  /* 0xffffffff004f7802 */ /* 0x000fce0000000f00 */
[----:B---3-5:R-:W-:Y:S05]  /*13030*/  WARPSYNC.COLLECTIVE R79, `(.L_x_2660) ;  /* 0x000000004f087348 */ /* 0x028fea0003c00000 */
[----:B------:R0:W1:Y:S02]  /*13040*/  SHFL.UP P1, R78, R246, R77, R76 ;  /* 0x0400004df64e7389 */ /* 0x000064000002004c */
[----:B01-3-5:R-:W-:Y:S01]  /*13050*/  ENDCOLLECTIVE ;  /* 0x000000000000791b */ /* 0x02bfe20003800000 */
.L_x_2660:
[----:B------:R-:W-:Y:S05]  /*13060*/  BSYNC B0 ;  /* 0x0000000000007941 */ /* 0x000fea0003800000 */
.L_x_2659:
        /* <DEDUP_REMOVED lines=8> */
.L_x_2661:
[----:B------:R-:W-:Y:S02]  /*130f0*/  MOV R246, R244 ;  /* 0x000000f400f67202 */ /* 0x000fe40000000f00 */
[----:B------:R-:W-:-:S07]  /*13100*/  MOV R243, R78 ;  /* 0x0000004e00f37202 */ /* 0x000fce0000000f00 */
[----:B------:R-:W-:Y:S05]  /*13110*/  WARPSYNC.COLLECTIVE R79, `(.L_x_2662) ;  /* 0x000000004f087348 */ /* 0x000fea0003c00000 */
[----:B------:R0:W1:Y:S02]  /*13120*/  SHFL.UP P1, R78, R246, R77, R76 ;  /* 0x0400004df64e7389 */ /* 0x000064000002004c */
[----:B01----:R-:W-:Y:S01]  /*13130*/  ENDCOLLECTIVE ;  /* 0x000000000000791b */ /* 0x003fe20003800000 */
.L_x_2662:
[----:B------:R-:W-:Y:S02]  /*13140*/  MOV R246, R242 ;  /* 0x000000f200f67202 */ /* 0x000fe40000000f00 */
[----:B------:R-:W-:-:S07]  /*13150*/  MOV R244, R78 ;  /* 0x0000004e00f47202 */ /* 0x000fce0000000f00 */
[----:B------:R-:W-:Y:S05]  /*13160*/  WARPSYNC.COLLECTIVE R79, `(.L_x_2663) ;  /* 0x000000004f087348 */ /* 0x000fea0003c00000 */
[----:B------:R0:W1:Y:S02]  /*13170*/  SHFL.UP P1, R78, R246, R77, R76 ;  /* 0x0400004df64e7389 */ /* 0x000064000002004c */
[----:B01----:R-:W-:Y:S01]  /*13180*/  ENDCOLLECTIVE ;  /* 0x000000000000791b */ /* 0x003fe20003800000 */
.L_x_2663:
[----:B------:R-:W-:Y:S01]  /*13190*/  HFMA2.MMA R77, -RZ, RZ, 0, 0 ;  /* 0x00000000ff4d7435 */ /* 0x000fe200000001ff */
[----:B------:R-:W-:Y:S02]  /*131a0*/  MOV R76, 0x1f ;  /* 0x0000001f004c7802 */ /* 0x000fe40000000f00 */
[----:B------:R-:W-:Y:S02]  /*131b0*/  MOV R242, R78 ;  /* 0x0000004e00f27202 */ /* 0x000fe40000000f00 */
[----:B------:R-:W-:-:S07]  /*131c0*/  MOV R78, R60 ;  /* 0x0000003c004e7202 */ /* 0x000fce0000000f00 */
[----:B------:R-:W-:Y:S05]  /*131d0*/  WARPSYNC.COLLECTIVE R79, `(.L_x_2664) ;  /* 0x000000004f087348 */ /* 0x000fea0003c00000 */
[----:B------:R0:W1:Y:S02]  /*131e0*/  SHFL.IDX P1, R231, R78, R77, R76 ;  /* 0x0000004d4ee77389 */ /* 0x000064000002004c */
[----:B01----:R-:W-:Y:S01]  /*131f0*/  ENDCOLLECTIVE ;  /* 0x000000000000791b */ /* 0x003fe20003800000 */
.L_x_2664:
[----:B------:R-:W-:Y:S02]  /*13200*/  MOV R78, R61 ;  /* 0x0000003d004e7202 */ /* 0x000fe40000000f00 */
[----:B------:R-:W-:-:S07]  /*13210*/  MOV R60, R231 ;  /* 0x000000e7003c7202 */ /* 0x000fce0000000f00 */
[----:B------:R-:W-:Y:S05]  /*13220*/  WARPSYNC.COLLECTIVE R79, `(.L_x_2665) ;  /* 0x000000004f087348 */ /* 0x000fea0003c00000 */
[----:B------:R0:W1:Y:S02]  /*13230*/  SHFL.IDX P1, R231, R78, R77, R76 ;  /* 0x0000004d4ee77389 */ /* 0x000064000002004c */
[----:B01----:R-:W-:Y:S01]  /*13240*/  ENDCOLLECTIVE ;  /* 0x000000000000791b */ /* 0x003fe20003800000 */
.L_x_2665:
[----:B------:R-:W-:Y:S02]  /*13250*/  MOV R78, R62 ;  /* 0x0000003e004e7202 */ /* 0x000fe40000000f00 */
[----:B------:R-:W-:-:S07]  /*13260*/  MOV R61, R231 ;  /* 0x000000e7003d7202 */ /* 0x000fce0000000f00 */
[----:B------:R-:W-:Y:S05]  /*13270*/  WARPSYNC.COLLECTIVE R79, `(.L_x_2666) ;  /* 0x000000004f087348 */ /* 0x000fea0003c00000 */
[----:B------:R0:W1:Y:S02]  /*13280*/  SHFL.IDX P1, R231, R78, R77, R76 ;  /* 0x0000004d4ee77389 */ /* 0x000064000002004c */
[----:B01----:R-:W-:Y:S01]  /*13290*/  ENDCOLLECTIVE ;  /* 0x000000000000791b */ /* 0x003fe20003800000 */
.L_x_2666:
[----:B------:R-:W-:Y:S02]  /*132a0*/  MOV R78, R63 ;  /* 0x0000003f004e7202 */ /* 0x000fe40000000f00 */
[----:B------:R-:W-:-:S07]  /*132b0*/  MOV R62, R231 ;  /* 0x000000e7003e7202 */ /* 0x000fce0000000f00 */
[----:B------:R-:W-:Y:S05]  /*132c0*/  WARPSYNC.COLLECTIVE R79, `(.L_x_2667) ;  /* 0x000000004f087348 */ /* 0x000fea0003c00000 */
[----:B------:R0:W1:Y:S02]  /*132d0*/  SHFL.IDX P1, R231, R78, R77, R76 ;  /* 0x0000004d4ee77389 */ /* 0x000064000002004c */
[----:B01----:R-:W-:Y:S01]  /*132e0*/  ENDCOLLECTIVE ;  /* 0x000000000000791b */ /* 0x003fe20003800000 */
.L_x_2667:
[----:B------:R-:W-:Y:S01]  /*132f0*/  MOV R63, R231 ;  /* 0x000000e7003f7202 */ /* 0x000fe20000000f00 */
[----:B------:R-:W-:Y:S06]  /*13300*/  BRA `(.L_x_2668) ;  /* 0xffffff6800ec7947 */ /* 0x000fec000383ffff */
.L_x_2530:
[----:B------:R-:W-:Y:S01]  /*13310*/  HFMA2.MMA R245, -RZ, RZ, 0, 5.9604644775390625e-08 ;  /* 0x00000001fff57435 */ /* 0x000fe200000001ff */
[----:B------:R-:W-:Y:S02]  /*13320*/  MOV R244, R232 ;  /* 0x000000e800f47202 */ /* 0x000fe40000000f00 */
[----:B------:R-:W-:Y:S02]  /*13330*/  MOV R252, 0x1f ;  /* 0x0000001f00fc7802 */ /* 0x000fe40000000f00 */
[----:B------:R-:W-:-:S07]  /*13340*/  MOV R79, 0xffffffff ;  /* 0xffffffff004f7802 */ /* 0x000fce0000000f00 */
[----:B------:R-:W-:Y:S05]  /*13350*/  WARPSYNC.COLLECTIVE R79, `(.L_x_2669) ;  /* 0x000000004f087348 */ /* 0x000fea0003c00000 */
[----:B------:R0:W1:Y:S02]  /*13360*/  SHFL.DOWN P1, R231, R244, R245, R252 ;  /* 0x080000f5f4e77389 */ /* 0x00006400000200fc */
[----:B01----:R-:W-:Y:S01]  /*13370*/  ENDCOLLECTIVE ;  /* 0x000000000000791b */ /* 0x003fe20003800000 */
.L_x_2669:
[----:B------:R-:W-:Y:S02]  /*13380*/  MOV R244, R241 ;  /* 0x000000f100f47202 */ /* 0x000fe40000000f00 */
[----:B------:R-:W-:-:S07]  /*13390*/  MOV R76, R231 ;  /* 0x000000e7004c7202 */ /* 0x000fce0000000f00 */
[----:B------:R-:W-:Y:S05]  /*133a0*/  WARPSYNC.COLLECTIVE R79, `(.L_x_2670) ;  /* 0x000000004f087348 */ /* 0x000fea0003c00000 */
[----:B------:R0:W1:Y:S02]  /*133b0*/  SHFL.DOWN P1, R231, R244, R245, R252 ;  /* 0x080000f5f4e77389 */ /* 0x00006400000200fc */
[----:B01----:R-:W-:Y:S01]  /*133c0*/  ENDCOLLECTIVE ;  /* 0x000000000000791b */ /* 0x003fe20003800000 */
.L_x_2670:
[----:B------:R-:W-:Y:S02]  /*133d0*/  MOV R244, R242 ;  /* 0x000000f200f47202 */ /* 0x000fe40000000f00 */
[----:B------:R-:W-:-:S07]  /*133e0*/  MOV R77, R231 ;  /* 0x000000e7004d7202 */ /* 0x000fce0000000f00 */
[----:B------:R-:W-:Y:S05]  /*133f0*/  WARPSYNC.COLLECTIVE R79, `(.L_x_2671) ;  /* 0x000000004f087348 */ /* 0x000fea0003c00000 */
[----:B------:R0:W1:Y:S02]  /*13400*/  SHFL.DOWN P1, R231, R244, R245, R252 ;  /* 0x080000f5f4e77389 */ /* 0x00006400000200fc */
[----:B01----:R-:W-:Y:S01]  /*13410*/  ENDCOLLECTIVE ;  /* 0x000000000000791b */ /* 0x003fe20003800000 */
.L_x_2671:
[----:B------:R-:W-:Y:S02]  /*13420*/  MOV R244, R243 ;  /* 0x000000f300f47202 */ /* 0x000fe40000000f00 */
[----:B------:R-:W-:-:S07]  /*13430*/  MOV R78, R231 ;  /* 0x000000e7004e7202 */ /* 0x000fce0000000f00 */
[----:B------:R-:W-:Y:S05]  /*13440*/  WARPSYNC.COLLECTIVE R79, `(.L_x_2672) ;  /* 0x000000004f087348 */ /* 0x000fea0003c00000 */
[----:B------:R0:W1:Y:S02]  /*13450*/  SHFL.DOWN P1, R231, R244, R245, R252 ;  /* 0x080000f5f4e77389 */ /* 0x00006400000200fc */
[----:B01----:R-:W-:Y:S01]  /*13460*/  ENDCOLLECTIVE ;  /* 0x000000000000791b */ /* 0x003fe20003800000 */
.L_x_2672:
[----:B------:R-:W-:Y:S01]  /*13470*/  MOV R79, R231 ;  /* 0x000000e7004f7202 */ /* 0x000fe20000000f00 */
[----:B------:R-:W-:Y:S06]  /*13480*/  BRA `(.L_x_2673) ;  /* 0xffffff7c00f87947 */ /* 0x000fec000383ffff */
.L_x_2533:
        /* <DEDUP_REMOVED lines=8> */
.L_x_2675:
[----:B------:R-:W-:Y:S05]  /*13510*/  BSYNC B0 ;  /* 0x0000000000007941 */ /* 0x000fea0003800000 */
.L_x_2674:
        /* <DEDUP_REMOVED lines=8> */
.L_x_2676:
[----:B------:R-:W-:Y:S02]  /*135a0*/  MOV R244, R242 ;  /* 0x000000f200f47202 */ /* 0x000fe40000000f00 */
[----:B------:R-:W-:-:S07]  /*135b0*/  MOV R77, R231 ;  /* 0x000000e7004d7202 */ /* 0x000fce0000000f00 */
[----:B------:R-:W-:Y:S05]  /*135c0*/  WARPSYNC.COLLECTIVE R79, `(.L_x_2677) ;  /* 0x000000004f087348 */ /* 0x000fea0003c00000 */
[----:B------:R0:W1:Y:S02]  /*135d0*/  SHFL.DOWN P1, R231, R244, R245, R252 ;  /* 0x080000f5f4e77389 */ /* 0x00006400000200fc */
[----:B01----:R-:W-:Y:S01]  /*135e0*/  ENDCOLLECTIVE ;  /* 0x000000000000791b */ /* 0x003fe20003800000 */
.L_x_2677:
[----:B------:R-:W-:Y:S02]  /*135f0*/  MOV R244, R243 ;  /* 0x000000f300f47202 */ /* 0x000fe40000000f00 */
[----:B------:R-:W-:-:S07]  /*13600*/  MOV R78, R231 ;  /* 0x000000e7004e7202 */ /* 0x000fce0000000f00 */
[----:B------:R-:W-:Y:S05]  /*13610*/  WARPSYNC.COLLECTIVE R79, `(.L_x_2678) ;  /* 0x000000004f087348 */ /* 0x000fea0003c00000 */
[----:B------:R0:W1:Y:S02]  /*13620*/  SHFL.DOWN P1, R231, R244, R245, R252 ;  /* 0x080000f5f4e77389 */ /* 0x00006400000200fc */
[----:B01----:R-:W-:Y:S01]  /*13630*/  ENDCOLLECTIVE ;  /* 0x000000000000791b */ /* 0x003fe20003800000 */
.L_x_2678:
[----:B------:R-:W-:Y:S01]  /*13640*/  MOV R79, R231 ;  /* 0x000000e7004f7202 */ /* 0x000fe20000000f00 */
[----:B------:R-:W-:Y:S06]  /*13650*/  BRA `(.L_x_2679) ;  /* 0xffffff7c00d87947 */ /* 0x000fec000383ffff */
.L_x_2536:
        /* <DEDUP_REMOVED lines=8> */
.L_x_2681:
[----:B------:R-:W-:Y:S05]  /*136e0*/  BSYNC B0 ;  /* 0x0000000000007941 */ /* 0x000fea0003800000 */
.L_x_2680:
        /* <DEDUP_REMOVED lines=8> */
.L_x_2682:
[----:B------:R-:W-:Y:S02]  /*13770*/  MOV R244, R242 ;  /* 0x000000f200f47202 */ /* 0x000fe40000000f00 */
[----:B------:R-:W-:-:S07]  /*13780*/  MOV R77, R231 ;  /* 0x000000e7004d7202 */ /* 0x000fce0000000f00 */
[----:B------:R-:W-:Y:S05]  /*13790*/  WARPSYNC.COLLECTIVE R79, `(.L_x_2683) ;  /* 0x000000004f087348 */ /* 0x000fea0003c00000 */
[----:B------:R0:W1:Y:S02]  /*137a0*/  SHFL.DOWN P1, R231, R244, R245, R252 ;  /* 0x080000f5f4e77389 */ /* 0x00006400000200fc */
[----:B01----:R-:W-:Y:S01]  /*137b0*/  ENDCOLLECTIVE ;  /* 0x000000000000791b */ /* 0x003fe20003800000 */
.L_x_2683:
[----:B------:R-:W-:Y:S02]  /*137c0*/  MOV R244, R243 ;  /* 0x000000f300f47202 */ /* 0x000fe40000000f00 */
[----:B------:R-:W-:-:S07]  /*137d0*/  MOV R78, R231 ;  /* 0x000000e7004e7202 */ /* 0x000fce0000000f00 */
[----:B------:R-:W-:Y:S05]  /*137e0*/  WARPSYNC.COLLECTIVE R79, `(.L_x_2684) ;  /* 0x000000004f087348 */ /* 0x000fea0003c00000 */
[----:B------:R0:W1:Y:S02]  /*137f0*/  SHFL.DOWN P1, R231, R244, R245, R252 ;  /* 0x080000f5f4e77389 */ /* 0x00006400000200fc */
[----:B01----:R-:W-:Y:S01]  /*13800*/  ENDCOLLECTIVE ;  /* 0x000000000000791b */ /* 0x003fe20003800000 */
.L_x_2684:
[----:B------:R-:W-:Y:S01]  /*13810*/  MOV R79, R231 ;  /* 0x000000e7004f7202 */ /* 0x000fe20000000f00 */
[----:B------:R-:W-:Y:S06]  /*13820*/  BRA `(.L_x_2685) ;  /* 0xffffff7c00b87947 */ /* 0x000fec000383ffff */
.L_x_2539:
        /* <DEDUP_REMOVED lines=8> */
.L_x_2687:
[----:B------:R-:W-:Y:S05]  /*138b0*/  BSYNC B0 ;  /* 0x0000000000007941 */ /* 0x000fea0003800000 */
.L_x_2686:
        /* <DEDUP_REMOVED lines=8> */
.L_x_2688:
[----:B------:R-:W-:Y:S02]  /*13940*/  MOV R244, R242 ;  /* 0x000000f200f47202 */ /* 0x000fe40000000f00 */
[----:B------:R-:W-:-:S07]  /*13950*/  MOV R77, R231 ;  /* 0x000000e7004d7202 */ /* 0x000fce0000000f00 */
[----:B------:R-:W-:Y:S05]  /*13960*/  WARPSYNC.COLLECTIVE R79, `(.L_x_2689) ;  /* 0x000000004f087348 */ /* 0x000fea0003c00000 */
[----:B------:R0:W1:Y:S02]  /*13970*/  SHFL.DOWN P1, R231, R244, R245, R252 ;  /* 0x080000f5f4e77389 */ /* 0x00006400000200fc */
[----:B01----:R-:W-:Y:S01]  /*13980*/  ENDCOLLECTIVE ;  /* 0x000000000000791b */ /* 0x003fe20003800000 */
.L_x_2689:
[----:B------:R-:W-:Y:S02]  /*13990*/  MOV R244, R243 ;  /* 0x000000f300f47202 */ /* 0x000fe40000000f00 */
[----:B------:R-:W-:-:S07]  /*139a0*/  MOV R78, R231 ;  /* 0x000000e7004e7202 */ /* 0x000fce0000000f00 */
[----:B------:R-:W-:Y:S05]  /*139b0*/  WARPSYNC.COLLECTIVE R79, `(.L_x_2690) ;  /* 0x000000004f087348 */ /* 0x000fea0003c00000 */
[----:B------:R0:W1:Y:S02]  /*139c0*/  SHFL.DOWN P1, R231, R244, R245, R252 ;  /* 0x080000f5f4e77389 */ /* 0x00006400000200fc */
[----:B01----:R-:W-:Y:S01]  /*139d0*/  ENDCOLLECTIVE ;  /* 0x000000000000791b */ /* 0x003fe20003800000 */
.L_x_2690:
[----:B------:R-:W-:Y:S01]  /*139e0*/  MOV R79, R231 ;  /* 0x000000e7004f7202 */ /* 0x000fe20000000f00 */
[----:B------:R-:W-:Y:S06]  /*139f0*/  BRA `(.L_x_2691) ;  /* 0xffffff7c00987947 */ /* 0x000fec000383ffff */
.L_x_2542:
        /* <DEDUP_REMOVED lines=8> */
.L_x_2693:
[----:B------:R-:W-:Y:S05]  /*13a80*/  BSYNC B0 ;  /* 0x0000000000007941 */ /* 0x000fea0003800000 */
.L_x_2692:
        /* <DEDUP_REMOVED lines=8> */
.L_x_2694:
[----:B------:R-:W-:Y:S02]  /*13b10*/  MOV R244, R242 ;  /* 0x000000f200f47202 */ /* 0x000fe40000000f00 */
[----:B------:R-:W-:-:S07]  /*13b20*/  MOV R77, R231 ;  /* 0x000000e7004d7202 */ /* 0x000fce0000000f00 */
[----:B------:R-:W-:Y:S05]  /*13b30*/  WARPSYNC.COLLECTIVE R79, `(.L_x_2695) ;  /* 0x000000004f087348 */ /* 0x000fea0003c00000 */
[----:B------:R0:W1:Y:S02]  /*13b40*/  SHFL.DOWN P1, R231, R244, R245, R252 ;  /* 0x080000f5f4e77389 */ /* 0x00006400000200fc */
[----:B01----:R-:W-:Y:S01]  /*13b50*/  ENDCOLLECTIVE ;  /* 0x000000000000791b */ /* 0x003fe20003800000 */
.L_x_2695:
[----:B------:R-:W-:Y:S02]  /*13b60*/  MOV R244, R243 ;  /* 0x000000f300f47202 */ /* 0x000fe40000000f00 */
[----:B------:R-:W-:-:S07]  /*13b70*/  MOV R78, R231 ;  /* 0x000000e7004e7202 */ /* 0x000fce0000000f00 */
[----:B------:R-:W-:Y:S05]  /*13b80*/  WARPSYNC.COLLECTIVE R79, `(.L_x_2696) ;  /* 0x000000004f087348 */ /* 0x000fea0003c00000 */
[----:B------:R0:W1:Y:S02]  /*13b90*/  SHFL.DOWN P1, R231, R244, R245, R252 ;  /* 0x080000f5f4e77389 */ /* 0x00006400000200fc */
[----:B01----:R-:W-:Y:S01]  /*13ba0*/  ENDCOLLECTIVE ;  /* 0x000000000000791b */ /* 0x003fe20003800000 */
.L_x_2696:
[----:B------:R-:W-:Y:S01]  /*13bb0*/  MOV R79, R231 ;  /* 0x000000e7004f7202 */ /* 0x000fe20000000f00 */
[----:B------:R-:W-:Y:S06]  /*13bc0*/  BRA `(.L_x_2697) ;  /* 0xffffff7c00787947 */ /* 0x000fec000383ffff */
.L_x_2545:
        /* <DEDUP_REMOVED lines=8> */
.L_x_2699:
[----:B------:R-:W-:Y:S05]  /*13c50*/  BSYNC B0 ;  /* 0x0000000000007941 */ /* 0x000fea0003800000 */
.L_x_2698:
        /* <DEDUP_REMOVED lines=10> */
.L_x_2700:
[----:B------:R-:W-:Y:S02]  /*13d00*/  MOV R252, 0x1f ;  /* 0x0000001f00fc7802 */ /* 0x000fe40000000f00 */
[----:B------:R-:W-:Y:S02]  /*13d10*/  MOV R78, R242 ;  /* 0x000000f2004e7202 */ /* 0x000fe40000000f00 */
[----:B------:R-:W-:-:S07]  /*13d20*/  MOV R247, R231 ;  /* 0x000000e700f77202 */ /* 0x000fce0000000f00 */
[----:B------:R-:W-:Y:S05]  /*13d30*/  WARPSYNC.COLLECTIVE R79, `(.L_x_2701) ;  /* 0x000000004f087348 */ /* 0x000fea0003c00000 */
[----:B------:R0:W1:Y:S02]  /*13d40*/  SHFL.IDX P1, R231, R78, R77, R76 ;  /* 0x0000004d4ee77389 */ /* 0x000064000002004c */
[----:B01----:R-:W-:Y:S01]  /*13d50*/  ENDCOLLECTIVE ;  /* 0x000000000000791b */ /* 0x003fe20003800000 */
.L_x_2701:
        /* <DEDUP_REMOVED lines=9> */
.L_x_2702:
[----:B------:R-:W-:Y:S02]  /*13df0*/  MOV R78, R60 ;  /* 0x0000003c004e7202 */ /* 0x000fe40000000f00 */
[----:B------:R-:W-:-:S07]  /*13e00*/  MOV R251, R231 ;  /* 0x000000e700fb7202 */ /* 0x000fce0000000f00 */
[----:B------:R-:W-:Y:S05]  /*13e10*/  WARPSYNC.COLLECTIVE R79, `(.L_x_2703) ;  /* 0x000000004f087348 */ /* 0x000fea0003c00000 */
[----:B------:R0:W1:Y:S02]  /*13e20*/  SHFL.DOWN P1, R231, R244, R245, R252 ;  /* 0x080000f5f4e77389 */ /* 0x00006400000200fc */
[----:B01----:R-:W-:Y:S01]  /*13e30*/  ENDCOLLECTIVE ;  /* 0x000000000000791b */ /* 0x003fe20003800000 */
.L_x_2703:
[----:B------:R-:W-:Y:S02]  /*13e40*/  MOV R244, R241 ;  /* 0x000000f100f47202 */ /* 0x000fe40000000f00 */
[----:B------:R-:W-:-:S07]  /*13e50*/  MOV R232, R231 ;  /* 0x000000e700e87202 */ /* 0x000fce0000000f00 */
[----:B------:R-:W-:Y:S05]  /*13e60*/  WARPSYNC.COLLECTIVE R79, `(.L_x_2704) ;  /* 0x000000004f087348 */ /* 0x000fea0003c00000 */
[----:B------:R0:W1:Y:S02]  /*13e70*/  SHFL.DOWN P1, R231, R244, R245, R252 ;  /* 0x080000f5f4e77389 */ /* 0x00006400000200fc */
[----:B01----:R-:W-:Y:S01]  /*13e80*/  ENDCOLLECTIVE ;  /* 0x000000000000791b */ /* 0x003fe20003800000 */
.L_x_2704:
[----:B------:R-:W-:Y:S02]  /*13e90*/  MOV R244, R242 ;  /* 0x000000f200f47202 */ /* 0x000fe40000000f00 */
[----:B------:R-:W-:-:S07]  /*13ea0*/  MOV R241, R231 ;  /* 0x000000e700f17202 */ /* 0x000fce0000000f00 */
[----:B------:R-:W-:Y:S05]  /*13eb0*/  WARPSYNC.COLLECTIVE R79, `(.L_x_2705) ;  /* 0x000000004f087348 */ /* 0x000fea0003c00000 */
[----:B------:R0:W1:Y:S02]  /*13ec0*/  SHFL.DOWN P1, R231, R244, R245, R252 ;  /* 0x080000f5f4e77389 */ /* 0x00006400000200fc */
[----:B01----:R-:W-:Y:S01]  /*13ed0*/  ENDCOLLECTIVE ;  /* 0x000000000000791b */ /* 0x003fe20003800000 */
.L_x_2705:
[----:B------:R-:W-:Y:S02]  /*13ee0*/  MOV R244, R243 ;  /* 0x000000f300f47202 */ /* 0x000fe40000000f00 */
[----:B------:R-:W-:-:S07]  /*13ef0*/  MOV R242, R231 ;  /* 0x000000e700f27202 */ /* 0x000fce0000000f00 */
[----:B------:R-:W-:Y:S05]  /*13f00*/  WARPSYNC.COLLECTIVE R79, `(.L_x_2706) ;  /* 0x000000004f087348 */ /* 0x000fea0003c00000 */
[----:B------:R0:W1:Y:S02]  /*13f10*/  SHFL.DOWN P1, R231, R244, R245, R252 ;  /* 0x080000f5f4e77389 */ /* 0x00006400000200fc */
[----:B01----:R-:W-:Y:S01]  /*13f20*/  ENDCOLLECTIVE ;  /* 0x000000000000791b */ /* 0x003fe20003800000 */
.L_x_2706:
[----:B------:R-:W-:-:S07]  /*13f30*/  MOV R243, R231 ;  /* 0x000000e700f37202 */ /* 0x000fce0000000f00 */
[----:B------:R-:W-:Y:S05]  /*13f40*/  WARPSYNC.COLLECTIVE R79, `(.L_x_2707) ;  /* 0x000000004f087348 */ /* 0x000fea0003c00000 */
[----:B------:R0:W1:Y:S02]  /*13f50*/  SHFL.IDX P1, R231, R78, R77, R76 ;  /* 0x0000004d4ee77389 */ /* 0x000064000002004c */
[----:B01----:R-:W-:Y:S01]  /*13f60*/  ENDCOLLECTIVE ;  /* 0x000000000000791b */ /* 0x003fe20003800000 */
.L_x_2707:
[----:B------:R-:W-:Y:S02]  /*13f70*/  MOV R78, R61 ;  /* 0x0000003d004e7202 */ /* 0x000fe40000000f00 */
[----:B------:R-:W-:-:S07]  /*13f80*/  MOV R252, R231 ;  /* 0x000000e700fc7202 */ /* 0x000fce0000000f00 */
[----:B------:R-:W-:Y:S05]  /*13f90*/  WARPSYNC.COLLECTIVE R79, `(.L_x_2708) ;  /* 0x000000004f087348 */ /* 0x000fea0003c00000 */
[----:B------:R0:W1:Y:S02]  /*13fa0*/  SHFL.IDX P1, R231, R78, R77, R76 ;  /* 0x0000004d4ee77389 */ /* 0x000064000002004c */
[----:B01----:R-:W-:Y:S01]  /*13fb0*/  ENDCOLLECTIVE ;  /* 0x000000000000791b */ /* 0x003fe20003800000 */
.L_x_2708:
[----:B------:R-:W-:Y:S01]  /*13fc0*/  MOV R78, R62 ;  /* 0x0000003e004e7202 */ /* 0x000fe20000000f00 */
[-C--:B------:R-:W-:Y:S01]  /*13fd0*/  FMUL.FTZ R62, R61, R247.reuse ;  /* 0x000000f73d3e7220 */ /* 0x080fe20000410000 */
[----:B------:R-:W-:Y:S01]  /*13fe0*/  FMUL.FTZ R247, R60, R247 ;  /* 0x000000f73cf77220 */ /* 0x000fe20000410000 */
[----:B------:R-:W-:-:S07]  /*13ff0*/  MOV R245, R231 ;  /* 0x000000e700f57202 */ /* 0x000fce0000000f00 */
[----:B------:R-:W-:Y:S05]  /*14000*/  WARPSYNC.COLLECTIVE R79, `(.L_x_2709) ;  /* 0x000000004f087348 */ /* 0x000fea0003c00000 */
[----:B------:R0:W1:Y:S02]  /*14010*/  SHFL.IDX P1, R231, R78, R77, R76 ;  /* 0x0000004d4ee77389 */ /* 0x000064000002004c */
[----:B01----:R-:W-:Y:S01]  /*14020*/  ENDCOLLECTIVE ;  /* 0x000000000000791b */ /* 0x003fe20003800000 */
.L_x_2709:
[----:B------:R-:W-:Y:S02]  /*14030*/  MOV R78, R63 ;  /* 0x0000003f004e7202 */ /* 0x000fe40000000f00 */
[----:B------:R-:W-:-:S07]  /*14040*/  MOV R244, R231 ;  /* 0x000000e700f47202 */ /* 0x000fce0000000f00 */
[----:B------:R-:W-:Y:S05]  /*14050*/  WARPSYNC.COLLECTIVE R79, `(.L_x_2710) ;  /* 0x000000004f087348 */ /* 0x000fea0003c00000 */
[----:B------:R0:W1:Y:S02]  /*14060*/  SHFL.IDX P1, R231, R78, R77, R76 ;  /* 0x0000004d4ee77389 */ /* 0x000064000002004c */
[----:B01----:R-:W-:Y:S01]  /*14070*/  ENDCOLLECTIVE ;  /* 0x000000000000791b */ /* 0x003fe20003800000 */
.L_x_2710:
[----:B------:R-:W-:Y:S01]  /*14080*/  MOV R79, R231 ;  /* 0x000000e7004f7202 */ /* 0x000fe20000000f00 */
[----:B------:R-:W-:Y:S06]  /*14090*/  BRA `(.L_x_2711) ;  /* 0xffffff7800d07947 */ /* 0x000fec000383ffff */
.L_x_2712:
        /* <DEDUP_REMOVED lines=14> */
.L_x_18913:


//--------------------- .text._Z25selective_scan_bwd_kernelI32Selective_Scan_bwd_kernel_traitsILi128ELi16ELb0ELb1ELb1ELb1ELb0EN3c108BFloat16ENS1_7complexIfEEEEv12SSMParamsBwd --------------------------
	.section	.text._Z25selective_scan_bwd_kernelI32Selective_Scan_bwd_kernel_traitsILi128ELi16ELb0ELb1ELb1ELb1ELb0EN3c108BFloat16ENS1_7complexIfEEEEv12SSMParamsBwd,"ax",@progbits
	.align	128
        .global         _Z25selective_scan_bwd_kernelI32Selective_Scan_bwd_kernel_traitsILi128ELi16ELb0ELb1ELb1ELb1ELb0EN3c108BFloat16ENS1_7complexIfEEEEv12SSMParamsBwd
        .type           _Z25selective_scan_bwd_kernelI32Selective_Scan_bwd_kernel_traitsILi128ELi16ELb0ELb1ELb1ELb1ELb0EN3c108BFloat16ENS1_7complexIfEEEEv12SSMParamsBwd,@function
        .size           _Z25selective_scan_bwd_kernelI32Selective_Scan_bwd_kernel_traitsILi128ELi16ELb0ELb1ELb1ELb1ELb0EN3c108BFloat16ENS1_7complexIfEEEEv12SSMParamsBwd,(.L_x_18914 - _Z25selective_scan_bwd_kernelI32Selective_Scan_bwd_kernel_traitsILi128ELi16ELb0ELb1ELb1ELb1ELb0EN3c108BFloat16ENS1_7complexIfEEEEv12SSMParamsBwd)
        .other          _Z25selective_scan_bwd_kernelI32Selective_Scan_bwd_kernel_traitsILi128ELi16ELb0ELb1ELb1ELb1ELb0EN3c108BFloat16ENS1_7complexIfEEEEv12SSMParamsBwd,@"STO_CUDA_ENTRY STV_DEFAULT"
_Z25selective_scan_bwd_kernelI32Selective_Scan_bwd_kernel_traitsILi128ELi16ELb0ELb1ELb1ELb1ELb0EN3c108BFloat16ENS1_7complexIfEEEEv12SSMParamsBwd:
.text._Z25selective_scan_bwd_kernelI32Selective_Scan_bwd_kernel_traitsILi128ELi16ELb0ELb1ELb1ELb1ELb0EN3c108BFloat16ENS1_7complexIfEEEEv12SSMParamsBwd:
        /* <DEDUP_REMOVED lines=185> */
.L_x_2846:
[----:B------:R-:W-:Y:S01]  /*0b90*/  ULDC UR15, c[0x0][0x224] ;  /* 0x00008900000f7ab9 */ /* 0x000fe20000000800 */
[----:B--2---:R-:W-:Y:S01]  /*0ba0*/  SHF.L.U32 R0, R157, 0x4, RZ ;  /* 0x000000049d007819 */ /* 0x004fe200000006ff */
[----:B------:R-:W-:Y:S01]  /*0bb0*/  UIADD3 UR16, -UR5, UR15, URZ ;  /* 0x0000000f05107290 */ /* 0x000fe2000fffe13f */
[----:B------:R-:W2:Y:S01]  /*0bc0*/  LDL.LU R61, [R1+0x70] ;  /* 0x00007000013d7983 */ /* 0x000ea20000300800 */
[----:B------:R-:W-:Y:S01]  /*0bd0*/  ULDC UR17, c[0x0][0x218] ;  /* 0x0000860000117ab9 */ /* 0x000fe20000000800 */
[----:B------:R-:W-:Y:S01]  /*0be0*/  LOP3.LUT R5, R0, 0xfffffe00, RZ, 0xc0, !PT ;  /* 0xfffffe0000057812 */ /* 0x000fe200078ec0ff */
[----:B------:R-:W-:Y:S01]  /*0bf0*/  ULEA UR6, UR16, 0xfffff800, 0xb ;  /* 0xfffff80010067891 */ /* 0x000fe2000f8e583f */
[----:B------:R-:W-:Y:S02]  /*0c00*/  MOV R2, UR51 ;  /* 0x0000003300027c02 */ /* 0x000fe40008000f00 */
[----:B------:R-:W-:Y:S01]  /*0c10*/  LOP3.LUT R9, R5, 0x1f, R157, 0xf8, !PT ;  /* 0x0000001f05097812 */ /* 0x000fe200078ef89d */
[----:B------:R-:W-:Y:S01]  /*0c20*/  UIADD3 UR17, -UR6, UR17, URZ ;  /* 0x0000001106117290 */ /* 0x000fe2000fffe13f */
[----:B------:R-:W-:-:S02]  /*0c30*/  MOV R3, UR50 ;  /* 0x0000003200037c02 */ /* 0x000fc40008000f00 */
[C---:B------:R-:W-:Y:S02]  /*0c40*/  LOP3.LUT R31, R9.reuse, 0x20, RZ, 0xfc, !PT ;  /* 0x00000020091f7812 */ /* 0x040fe400078efcff */
[C---:B------:R-:W-:Y:S01]  /*0c50*/  LOP3.LUT R33, R9.reuse, 0x40, RZ, 0xfc, !PT ;  /* 0x0000004009217812 */ /* 0x040fe200078efcff */
[C---:B------:R-:W-:Y:S01]  /*0c60*/  IMAD.WIDE R2, R9.reuse, 0x2, R2 ;  /* 0x0000000209027825 */ /* 0x040fe200078e0202 */
[----:B------:R-:W-:Y:S02]  /*0c70*/  ISETP.GE.AND P2, PT, R9, UR17, PT ;  /* 0x0000001109007c0c */ /* 0x000fe4000bf46270 */
[----:B------:R-:W-:Y:S02]  /*0c80*/  ISETP.GE.AND P1, PT, R31, UR17, PT ;  /* 0x000000111f007c0c */ /* 0x000fe4000bf26270 */
[C---:B------:R-:W-:Y:S02]  /*0c90*/  LOP3.LUT R35, R9.reuse, 0x60, RZ, 0xfc, !PT ;  /* 0x0000006009237812 */ /* 0x040fe400078efcff */
[----:B------:R-:W-:Y:S01]  /*0ca0*/  PRMT R4, RZ, 0x7610, R4 ;  /* 0x00007610ff047816 */ /* 0x000fe20000000004 */
[----:B------:R-:W-:Y:S01]  /*0cb0*/  BAR.SYNC.DEFER_BLOCKING 0x0 ;  /* 0x0000000000007b1d */ /* 0x000fe20000010000 */
        /* <DEDUP_REMOVED lines=12> */
[----:B------:R-:W3:Y:S01]  /*0d80*/  @!P2 LDG.E.U16 R4, desc[UR22][R2.64] ;  /* 0x000000160204a981 */ /* 0x000ee2000c1e1500 */
        /* <DEDUP_REMOVED lines=8> */
[----:B------:R-:W2:Y:S01]  /*0e10*/  @!P4 LDG.E.U16 R8, desc[UR22][R2.64+0xc0] ;  /* 0x0000c0160208c981 */ /* 0x000ea2000c1e1500 */
[----:B------:R-:W-:-:S02]  /*0e20*/  PRMT R12, RZ, 0x7610, R12 ;  /* 0x00007610ff0c7816 */ /* 0x000fc4000000000c */
[C---:B------:R-:W-:Y:S01]  /*0e30*/  LOP3.LUT R27, R9.reuse, 0x140, RZ, 0xfc, !PT ;  /* 0x00000140091b7812 */ /* 0x040fe200078efcff */
[----:B------:R-:W2:Y:S01]  /*0e40*/  @!P6 LDG.E.U16 R10, desc[UR22][R2.64+0x100] ;  /* 0x00010016020ae981 */ /* 0x000ea2000c1e1500 */
[----:B------:R-:W-:Y:S02]  /*0e50*/  PRMT R0, RZ, 0x7610, R0 ;  /* 0x00007610ff007816 */ /* 0x000fe40000000000 */
[C---:B------:R-:W-:Y:S01]  /*0e60*/  LOP3.LUT R47, R9.reuse, 0x160, RZ, 0xfc, !PT ;  /* 0x00000160092f7812 */ /* 0x040fe200078efcff */
[----:B------:R-:W2:Y:S01]  /*0e70*/  @!P5 LDG.E.U16 R11, desc[UR22][R2.64+0x140] ;  /* 0x00014016020bd981 */ /* 0x000ea2000c1e1500 */
[----:B------:R-:W-:Y:S02]  /*0e80*/  PRMT R13, RZ, 0x7610, R13 ;  /* 0x00007610ff0d7816 */ /* 0x000fe4000000000d */
[C---:B------:R-:W-:Y:S01]  /*0e90*/  LOP3.LUT R49, R9.reuse, 0x180, RZ, 0xfc, !PT ;  /* 0x0000018009317812 */ /* 0x040fe200078efcff */
[----:B------:R-:W2:Y:S01]  /*0ea0*/  @!P3 LDG.E.U16 R12, desc[UR22][R2.64+0x180] ;  /* 0x00018016020cb981 */ /* 0x000ea2000c1e1500 */
[----:B------:R-:W-:-:S02]  /*0eb0*/  LOP3.LUT R51, R9, 0x1a0, RZ, 0xfc, !PT ;  /* 0x000001a009337812 */ /* 0x000fc400078efcff */
[----:B------:R-:W-:Y:S01]  /*0ec0*/  ISETP.GE.AND P0, PT, R25, UR17, PT ;  /* 0x0000001119007c0c */ /* 0x000fe2000bf06270 */
[----:B------:R-:W2:Y:S01]  /*0ed0*/  @!P2 LDG.E.U16 R0, desc[UR22][R2.64+0x1c0] ;  /* 0x0001c0160200a981 */ /* 0x000ea2000c1e1500 */
[----:B------:R-:W-:Y:S02]  /*0ee0*/  LOP3.LUT R52, R9, 0x1c0, RZ, 0xfc, !PT ;  /* 0x000001c009347812 */ /* 0x000fe400078efcff */
[----:B------:R-:W-:Y:S01]  /*0ef0*/  ISETP.GE.AND P4, PT, R27, UR17, PT ;  /* 0x000000111b007c0c */ /* 0x000fe2000bf86270 */
[----:B------:R-:W2:Y:S01]  /*0f00*/  @!P1 LDG.E.U16 R13, desc[UR22][R2.64+0x200] ;  /* 0x00020016020d9981 */ /* 0x000ea2000c1e1500 */
        /* <DEDUP_REMOVED lines=10> */
[----:B------:R-:W2:Y:S01]  /*0fb0*/  @!P0 LDG.E.U16 R14, desc[UR22][R2.64+0x240] ;  /* 0x00024016020e8981 */ /* 0x000ea2000c1e1500 */
[----:B-1----:R-:W-:Y:S02]  /*0fc0*/  PRMT R18, RZ, 0x7610, R18 ;  /* 0x00007610ff127816 */ /* 0x002fe40000000012 */
[----:B------:R-:W-:Y:S01]  /*0fd0*/  PRMT R19, RZ, 0x7610, R19 ;  /* 0x00007610ff137816 */ /* 0x000fe20000000013 */
[----:B------:R-:W2:Y:S01]  /*0fe0*/  @!P4 LDG.E.U16 R15, desc[UR22][R2.64+0x280] ;  /* 0x00028016020fc981 */ /* 0x000ea2000c1e1500 */
[----:B------:R-:W-:-:S03]  /*0ff0*/  PRMT R20, RZ, 0x7610, R20 ;  /* 0x00007610ff147816 */ /* 0x000fc60000000014 */
[----:B------:R-:W2:Y:S04]  /*1000*/  @!P6 LDG.E.U16 R16, desc[UR22][R2.64+0x2c0] ;  /* 0x0002c0160210e981 */ /* 0x000ea8000c1e1500 */
[----:B------:R-:W2:Y:S04]  /*1010*/  @!P5 LDG.E.U16 R17, desc[UR22][R2.64+0x300] ;  /* 0x000300160211d981 */ /* 0x000ea8000c1e1500 */
[----:B------:R-:W2:Y:S04]  /*1020*/  @!P3 LDG.E.U16 R18, desc[UR22][R2.64+0x340] ;  /* 0x000340160212b981 */ /* 0x000ea8000c1e1500 */
[----:B------:R-:W2:Y:S04]  /*1030*/  @!P2 LDG.E.U16 R19, desc[UR22][R2.64+0x380] ;  /* 0x000380160213a981 */ /* 0x000ea8000c1e1500 */
[----:B------:R0:W2:Y:S01]  /*1040*/  @!P1 LDG.E.U16 R20, desc[UR22][R2.64+0x3c0] ;  /* 0x0003c01602149981 */ /* 0x0000a2000c1e1500 */
        /* <DEDUP_REMOVED lines=40> */
[----:B------:R-:W-:Y:S02]  /*12d0*/  ISETP.GE.AND P0, PT, R41, UR17, PT ;  /* 0x0000001129007c0c */ /* 0x000fe4000bf06270 */
[----:B------:R-:W-:Y:S02]  /*12e0*/  MOV R3, UR48 ;  /* 0x0000003000037c02 */ /* 0x000fe40008000f00 */
[----:B------:R-:W-:-:S02]  /*12f0*/  ISETP.GE.AND P1, PT, R9, UR17, PT ;  /* 0x0000001109007c0c */ /* 0x000fc4000bf26270 */
[----:B------:R-:W-:Y:S02]  /*1300*/  ISETP.GE.AND P2, PT, R31, UR17, PT ;  /* 0x000000111f007c0c */ /* 0x000fe4000bf46270 */
[----:B------:R-:W-:Y:S02]  /*1310*/  ISETP.GE.AND P3, PT, R33, UR17, PT ;  /* 0x0000001121007c0c */ /* 0x000fe4000bf66270 */
[----:B------:R-:W-:Y:S02]  /*1320*/  ISETP.GE.AND P4, PT, R39, UR17, PT ;  /* 0x0000001127007c0c */ /* 0x000fe4000bf86270 */
[----:B------:R-:W-:Y:S02]  /*1330*/  ISETP.GE.AND P5, PT, R35, UR17, PT ;  /* 0x0000001123007c0c */ /* 0x000fe4000bfa6270 */
[----:B------:R-:W-:Y:S02]  /*1340*/  ISETP.GE.AND P6, PT, R37, UR17, PT ;  /* 0x0000001125007c0c */ /* 0x000fe4000bfc6270 */
[----:B------:R-:W-:-:S02]  /*1350*/  PRMT R22, RZ, 0x7610, R22 ;  /* 0x00007610ff167816 */ /* 0x000fc40000000016 */
[----:B------:R-:W-:Y:S01]  /*1360*/  PRMT R23, RZ, 0x7610, R23 ;  /* 0x00007610ff177816 */ /* 0x000fe20000000017 */
[----:B---3--:R-:W-:Y:S01]  /*1370*/  STS.U16 [R79], R4 ;  /* 0x000000044f007388 */ /* 0x008fe20000000400 */
[----:B------:R-:W-:Y:S01]  /*1380*/  LEA R70, R38, R155, 0x1 ;  /* 0x0000009b26467211 */ /* 0x000fe200078e08ff */
[----:B------:R-:W0:Y:S02]  /*1390*/  LDC R36, c[0x0][0x21c] ;  /* 0x00008700ff247b82 */ /* 0x000e240000000800 */
[----:B----4-:R-:W-:Y:S01]  /*13a0*/  STS.U16 [R78+0x40], R6 ;  /* 0x000040064e007388 */ /* 0x010fe20000000400 */
[----:B------:R-:W-:-:S03]  /*13b0*/  LEA.HI.SX32 R48, R48, R21, 0x1b ;  /* 0x0000001530307211 */ /* 0x000fc600078fdaff */
[----:B-----5:R-:W-:Y:S01]  /*13c0*/  STS.U16 [R77+0x80], R7 ;  /* 0x000080074d007388 */ /* 0x020fe20000000400 */
[----:B------:R-:W-:-:S03]  /*13d0*/  LEA R69, R40, R155, 0x1 ;  /* 0x0000009b28457211 */ /* 0x000fc600078e08ff */
[----:B--2---:R-:W-:Y:S01]  /*13e0*/  STS.U16 [R76+0xc0], R8 ;  /* 0x0000c0084c007388 */ /* 0x004fe20000000400 */
[----:B------:R-:W-:-:S03]  /*13f0*/  LEA.HI.SX32 R50, R50, R21, 0x1b ;  /* 0x0000001532327211 */ /* 0x000fc600078fdaff */
[----:B------:R-:W-:Y:S01]  /*1400*/  STS.U16 [R75+0x100], R10 ;  /* 0x0001000a4b007388 */ /* 0x000fe20000000400 */
[----:B------:R-:W-:-:S03]  /*1410*/  LEA R68, R42, R155, 0x1 ;  /* 0x0000009b2a447211 */ /* 0x000fc600078e08ff */
[----:B------:R-:W-:Y:S01]  /*1420*/  STS.U16 [R74+0x140], R11 ;  /* 0x0001400b4a007388 */ /* 0x000fe20000000400 */
[----:B------:R-:W-:-:S03]  /*1430*/  LEA R67, R44, R155, 0x1 ;  /* 0x0000009b2c437211 */ /* 0x000fc600078e08ff */
[----:B------:R-:W-:Y:S01]  /*1440*/  STS.U16 [R73+0x180], R12 ;  /* 0x0001800c49007388 */ /* 0x000fe20000000400 */
[----:B------:R-:W-:Y:S02]  /*1450*/  LEA R66, R46, R155, 0x1 ;  /* 0x0000009b2e427211 */ /* 0x000fe400078e08ff */
[----:B------:R-:W-:Y:S01]  /*1460*/  LEA.HI.SX32 R154, R5, R5, 0x1b ;  /* 0x00000005059a7211 */ /* 0x000fe200078fdaff */
[----:B------:R-:W-:Y:S01]  /*1470*/  STS.U16 [R72+0x1c0], R0 ;  /* 0x0001c00048007388 */ /* 0x000fe20000000400 */
[----:B------:R-:W-:-:S03]  /*1480*/  LEA R65, R48, R155, 0x1 ;  /* 0x0000009b30417211 */ /* 0x000fc600078e08ff */
[----:B------:R-:W-:Y:S01]  /*1490*/  STS.U16 [R71+0x200], R13 ;  /* 0x0002000d47007388 */ /* 0x000fe20000000400 */
[-C--:B------:R-:W-:Y:S02]  /*14a0*/  LEA R64, R50, R155.reuse, 0x1 ;  /* 0x0000009b32407211 */ /* 0x080fe400078e08ff */
[----:B------:R-:W-:Y:S01]  /*14b0*/  LEA R154, R154, R155, 0x1 ;  /* 0x0000009b9a9a7211 */ /* 0x000fe200078e08ff */
        /* <DEDUP_REMOVED lines=8> */
[----:B------:R-:W0:Y:S04]  /*1540*/  LDS.U16 R63, [R154] ;  /* 0x000000009a3f7984 */ /* 0x000e280000000400 */
        /* <DEDUP_REMOVED lines=15> */
[----:B------:R-:W-:-:S02]  /*1640*/  MOV R2, UR49 ;  /* 0x0000003100027c02 */ /* 0x000fc40008000f00 */
[----:B-1----:R-:W-:-:S03]  /*1650*/  PRMT R14, RZ, 0x7610, R14 ;  /* 0x00007610ff0e7816 */ /* 0x002fc6000000000e */
[----:B------:R-:W-:Y:S01]  /*1660*/  IMAD.WIDE R4, R9, 0x2, R2 ;  /* 0x0000000209047825 */ /* 0x000fe200078e0202 */
[----:B------:R-:W-:Y:S01]  /*1670*/  BAR.SYNC.DEFER_BLOCKING 0x0 ;  /* 0x0000000000007b1d */ /* 0x000fe20000010000 */
[----:B--2---:R-:W-:-:S05]  /*1680*/  PRMT R15, RZ, 0x7610, R15 ;  /* 0x00007610ff0f7816 */ /* 0x004fca000000000f */
        /* <DEDUP_REMOVED lines=25> */
[----:B----4-:R-:W-:Y:S02]  /*1820*/  PRMT R17, RZ, 0x7610, R17 ;  /* 0x00007610ff117816 */ /* 0x010fe40000000011 */
[----:B-----5:R-:W-:Y:S02]  /*1830*/  PRMT R18, RZ, 0x7610, R18 ;  /* 0x00007610ff127816 */ /* 0x020fe40000000012 */
[----:B0-----:R-:W-:Y:S02]  /*1840*/  PRMT R19, RZ, 0x7610, R19 ;  /* 0x00007610ff137816 */ /* 0x001fe40000000013 */
        /* <DEDUP_REMOVED lines=9> */
[----:B------:R-:W-:-:S02]  /*18e0*/  MOV R2, UR53 ;  /* 0x0000003500027c02 */ /* 0x000fc40008000f00 */
[----:B------:R-:W-:-:S03]  /*18f0*/  MOV R3, UR52 ;  /* 0x0000003400037c02 */ /* 0x000fc60008000f00 */
[C---:B------:R-:W-:Y:S01]  /*1900*/  IMAD.WIDE R6, R9.reuse, 0x2, R2 ;  /* 0x0000000209067825 */ /* 0x040fe200078e0202 */
[----:B------:R-:W-:Y:S02]  /*1910*/  P2R R29, PR, RZ, 0x1 ;  /* 0x00000001ff1d7803 */ /* 0x000fe40000000000 */
[----:B------:R-:W-:Y:S02]  /*1920*/  ISETP.GE.AND P0, PT, R9, UR17, PT ;  /* 0x0000001109007c0c */ /* 0x000fe4000bf06270 */
[----:B------:R-:W-:Y:S02]  /*1930*/  P2R R28, PR, RZ, 0x2 ;  /* 0x00000002ff1c7803 */ /* 0x000fe40000000000 */
[----:B------:R-:W-:Y:S02]  /*1940*/  ISETP.GE.AND P1, PT, R31, UR17, PT ;  /* 0x000000111f007c0c */ /* 0x000fe4000bf26270 */
[----:B------:R-:W-:Y:S02]  /*1950*/  PRMT R9, RZ, 0x7610, R9 ;  /* 0x00007610ff097816 */ /* 0x000fe40000000009 */
[----:B------:R-:W-:-:S02]  /*1960*/  PRMT R30, RZ, 0x7610, R30 ;  /* 0x00007610ff1e7816 */ /* 0x000fc4000000001e */
[----:B------:R-:W-:Y:S02]  /*1970*/  PRMT R31, RZ, 0x7610, R31 ;  /* 0x00007610ff1f7816 */ /* 0x000fe4000000001f */
[----:B------:R-:W-:Y:S02]  /*1980*/  PRMT R32, RZ, 0x7610, R32 ;  /* 0x00007610ff207816 */ /* 0x000fe40000000020 */
[----:B------:R-:W-:Y:S01]  /*1990*/  PRMT R34, RZ, 0x7610, R34 ;  /* 0x00007610ff227816 */ /* 0x000fe20000000022 */
[----:B---3--:R-:W-:Y:S04]  /*19a0*/  STS.U16 [R79], R0 ;  /* 0x000000004f007388 */ /* 0x008fe80000000400 */
[----:B--2---:R-:W-:Y:S04]  /*19b0*/  STS.U16 [R78+0x40], R8 ;  /* 0x000040084e007388 */ /* 0x004fe80000000400 */
[----:B------:R0:W-:Y:S04]  /*19c0*/  STS.U16 [R77+0x80], R10 ;  /* 0x0000800a4d007388 */ /* 0x0001e80000000400 */
[----:B------:R1:W-:Y:S04]  /*19d0*/  STS.U16 [R76+0xc0], R11 ;  /* 0x0000c00b4c007388 */ /* 0x0003e80000000400 */
[----:B------:R-:W-:Y:S04]  /*19e0*/  STS.U16 [R75+0x100], R12 ;  /* 0x0001000c4b007388 */ /* 0x000fe80000000400 */
[----:B------:R2:W-:Y:S04]  /*19f0*/  STS.U16 [R74+0x140], R13 ;  /* 0x0001400d4a007388 */ /* 0x0005e80000000400 */
[----:B------:R-:W-:Y:S04]  /*1a00*/  STS.U16 [R73+0x180], R14 ;  /* 0x0001800e49007388 */ /* 0x000fe80000000400 */
[----:B------:R3:W-:Y:S04]  /*1a10*/  STS.U16 [R72+0x1c0], R15 ;  /* 0x0001c00f48007388 */ /* 0x0007e80000000400 */
[----:B------:R-:W-:Y:S04]  /*1a20*/  STS.U16 [R71+0x200], R16 ;  /* 0x0002001047007388 */ /* 0x000fe80000000400 */
[----:B----4-:R-:W-:Y:S04]  /*1a30*/  STS.U16 [R70+0x240], R17 ;  /* 0x0002401146007388 */ /* 0x010fe80000000400 */
[----:B-----5:R-:W-:Y:S04]  /*1a40*/  STS.U16 [R69+0x280], R18 ;  /* 0x0002801245007388 */ /* 0x020fe80000000400 */
[----:B------:R4:W-:Y:S04]  /*1a50*/  STS.U16 [R68+0x2c0], R19 ;  /* 0x0002c01344007388 */ /* 0x0009e80000000400 */
[----:B------:R-:W-:Y:S04]  /*1a60*/  STS.U16 [R67+0x300], R20 ;  /* 0x0003001443007388 */ /* 0x000fe80000000400 */
[----:B------:R-:W-:Y:S04]  /*1a70*/  STS.U16 [R66+0x340], R21 ;  /* 0x0003401542007388 */ /* 0x000fe80000000400 */
[----:B------:R-:W-:Y:S04]  /*1a80*/  STS.U16 [R65+0x380], R22 ;  /* 0x0003801641007388 */ /* 0x000fe80000000400 */
[----:B------:R-:W-:Y:S01]  /*1a90*/  STS.U16 [R64+0x3c0], R23 ;  /* 0x0003c01740007388 */ /* 0x000fe20000000400 */
[----:B------:R-:W-:-:S03]  /*1aa0*/  NOP ;  /* 0x0000000000007918 */ /* 0x000fc60000000000 */
[----:B------:R-:W5:Y:S04]  /*1ab0*/  LDS.U16 R4, [R154] ;  /* 0x000000009a047984 */ /* 0x000f680000000400 */
[----:B------:R-:W-:Y:S04]  /*1ac0*/  LDS.U16 R5, [R154+0x2] ;  /* 0x000002009a057984 */ /* 0x000fe80000000400 */
        /* <DEDUP_REMOVED lines=16> */
[----:B-1----:R-:W-:-:S04]  /*1bd0*/  PRMT R11, RZ, 0x7610, R11 ;  /* 0x00007610ff0b7816 */ /* 0x002fc8000000000b */
[----:B------:R-:W5:Y:S01]  /*1be0*/  @!P0 LDG.E.U16 R10, desc[UR22][R6.64] ;  /* 0x00000016060a8981 */ /* 0x000f62000c1e1500 */
[----:B------:R-:W-:-:S03]  /*1bf0*/  ISETP.GE.AND P0, PT, R33, UR17, PT ;  /* 0x0000001121007c0c */ /* 0x000fc6000bf06270 */
[----:B------:R-:W5:Y:S01]  /*1c00*/  @!P1 LDG.E.U16 R9, desc[UR22][R6.64+0x40] ;  /* 0x0000401606099981 */ /* 0x000f62000c1e1500 */
[----:B------:R-:W-:Y:S02]  /*1c10*/  ISETP.GE.AND P1, PT, R35, UR17, PT ;  /* 0x0000001123007c0c */ /* 0x000fe4000bf26270 */
[----:B--2---:R-:W-:Y:S01]  /*1c20*/  PRMT R13, RZ, 0x7610, R13 ;  /* 0x00007610ff0d7816 */ /* 0x004fe2000000000d */
[----:B------:R-:W2:Y:S01]  /*1c30*/  @!P2 LDG.E.U16 R30, desc[UR22][R6.64+0x2c0] ;  /* 0x0002c016061ea981 */ /* 0x000ea2000c1e1500 */
[----:B------:R-:W-:Y:S02]  /*1c40*/  PRMT R12, RZ, 0x7610, R12 ;  /* 0x00007610ff0c7816 */ /* 0x000fe4000000000c */
[----:B---3--:R-:W-:Y:S01]  /*1c50*/  PRMT R15, RZ, 0x7610, R15 ;  /* 0x00007610ff0f7816 */ /* 0x008fe2000000000f */
[----:B------:R-:W3:Y:S04]  /*1c60*/  @!P3 LDG.E.U16 R31, desc[UR22][R6.64+0x300] ;  /* 0x00030016061fb981 */ /* 0x000ee8000c1e1500 */
[----:B------:R-:W2:Y:S01]  /*1c70*/  @!P0 LDG.E.U16 R11, desc[UR22][R6.64+0x80] ;  /* 0x00008016060b8981 */ /* 0x000ea2000c1e1500 */
[----:B------:R-:W-:-:S03]  /*1c80*/  ISETP.GE.AND P0, PT, R37, UR17, PT ;  /* 0x0000001125007c0c */ /* 0x000fc6000bf06270 */
[----:B------:R-:W3:Y:S01]  /*1c90*/  @!P1 LDG.E.U16 R12, desc[UR22][R6.64+0xc0] ;  /* 0x0000c016060c9981 */ /* 0x000ee2000c1e1500 */
[----:B------:R-:W-:Y:S02]  /*1ca0*/  ISETP.GE.AND P1, PT, R39, UR17, PT ;  /* 0x0000001127007c0c */ /* 0x000fe4000bf26270 */
[----:B------:R-:W-:Y:S01]  /*1cb0*/  PRMT R14, RZ, 0x7610, R14 ;  /* 0x00007610ff0e7816 */ /* 0x000fe2000000000e */
[----:B------:R-:W3:Y:S01]  /*1cc0*/  @!P4 LDG.E.U16 R32, desc[UR22][R6.64+0x340] ;  /* 0x000340160620c981 */ /* 0x000ee2000c1e1500 */
[----:B----4-:R-:W-:Y:S02]  /*1cd0*/  PRMT R19, RZ, 0x7610, R19 ;  /* 0x00007610ff137816 */ /* 0x010fe40000000013 */
[----:B------:R-:W-:Y:S01]  /*1ce0*/  PRMT R16, RZ, 0x7610, R16 ;  /* 0x00007610ff107816 */ /* 0x000fe20000000010 */
[----:B------:R-:W4:Y:S04]  /*1cf0*/  @!P6 LDG.E.U16 R34, desc[UR22][R6.64+0x3c0] ;  /* 0x0003c0160622e981 */ /* 0x000f28000c1e1500 */
[----:B------:R-:W4:Y:S01]  /*1d00*/  @!P0 LDG.E.U16 R13, desc[UR22][R6.64+0x100] ;  /* 0x00010016060d8981 */ /* 0x000f22000c1e1500 */
[----:B------:R-:W-:-:S03]  /*1d10*/  ISETP.GE.AND P0, PT, R41, UR17, PT ;  /* 0x0000001129007c0c */ /* 0x000fc6000bf06270 */
[----:B------:R-:W4:Y:S01]  /*1d20*/  @!P1 LDG.E.U16 R14, desc[UR22][R6.64+0x140] ;  /* 0x00014016060e9981 */ /* 0x000f22000c1e1500 */
[----:B------:R-:W-:-:S09]  /*1d30*/  ISETP.GE.AND P1, PT, R43, UR17, PT ;  /* 0x000000112b007c0c */ /* 0x000fd2000bf26270 */
[----:B------:R-:W4:Y:S01]  /*1d40*/  @!P0 LDG.E.U16 R15, desc[UR22][R6.64+0x180] ;  /* 0x00018016060f8981 */ /* 0x000f22000c1e1500 */
[----:B------:R-:W-:-:S03]  /*1d50*/  ISETP.GE.AND P0, PT, R45, UR17, PT ;  /* 0x000000112d007c0c */ /* 0x000fc6000bf06270 */
[----:B------:R-:W4:Y:S01]  /*1d60*/  @!P1 LDG.E.U16 R16, desc[UR22][R6.64+0x1c0] ;  /* 0x0001c01606109981 */ /* 0x000f22000c1e1500 */
[----:B------:R-:W-:-:S09]  /*1d70*/  ISETP.NE.AND P1, PT, R28, RZ, PT ;  /* 0x000000ff1c00720c */ /* 0x000fd20003f25270 */
[----:B------:R-:W4:Y:S01]  /*1d80*/  @!P0 LDG.E.U16 R19, desc[UR22][R6.64+0x200] ;  /* 0x0002001606138981 */ /* 0x000f22000c1e1500 */
[----:B------:R-:W-:Y:S02]  /*1d90*/  ISETP.NE.AND P0, PT, R29, RZ, PT ;  /* 0x000000ff1d00720c */ /* 0x000fe40003f05270 */
[----:B------:R-:W-:Y:S02]  /*1da0*/  PRMT R28, RZ, 0x7610, R28 ;  /* 0x00007610ff1c7816 */ /* 0x000fe4000000001c */
[----:B------:R-:W-:Y:S02]  /*1db0*/  PRMT R29, RZ, 0x7610, R29 ;  /* 0x00007610ff1d7816 */ /* 0x000fe4000000001d */
[----:B------:R-:W-:-:S04]  /*1dc0*/  PRMT R33, RZ, 0x7610, R33 ;  /* 0x00007610ff217816 */ /* 0x000fc80000000021 */
[----:B------:R-:W4:Y:S04]  /*1dd0*/  @!P1 LDG.E.U16 R29, desc[UR22][R6.64+0x280] ;  /* 0x00028016061d9981 */ /* 0x000f28000c1e1500 */
[----:B------:R-:W4:Y:S04]  /*1de0*/  @!P0 LDG.E.U16 R28, desc[UR22][R6.64+0x240] ;  /* 0x00024016061c8981 */ /* 0x000f28000c1e1500 */
[----:B------:R0:W4:Y:S02]  /*1df0*/  @!P5 LDG.E.U16 R33, desc[UR22][R6.64+0x380] ;  /* 0x000380160621d981 */ /* 0x000124000c1e1500 */
[----:B0-----:R-:W-:-:S02]  /*1e00*/  SHF.L.U32 R7, R63, 0x10, RZ ;  /* 0x000000103f077819 */ /* 0x001fc400000006ff */
        /* <DEDUP_REMOVED lines=16> */
[----:B-----5:R-:W-:-:S03]  /*1f10*/  SHF.L.U32 R4, R4, 0x10, RZ ;  /* 0x0000001004047819 */ /* 0x020fc600000006ff */
[----:B------:R-:W-:Y:S04]  /*1f20*/  STL [R1+0x4], R63 ;  /* 0x0000043f01007387 */ /* 0x000fe80000100800 */
[----:B------:R-:W-:Y:S04]  /*1f30*/  STL [R1], R62 ;  /* 0x0000003e01007387 */ /* 0x000fe80000100800 */
[----:B------:R-:W-:Y:S04]  /*1f40*/  STL [R1+0x20], R60 ;  /* 0x0000203c01007387 */ /* 0x000fe80000100800 */
[----:B------:R-:W-:Y:S04]  /*1f50*/  STL [R1+0x1c], R59 ;  /* 0x00001c3b01007387 */ /* 0x000fe80000100800 */
[----:B------:R-:W-:Y:S01]  /*1f60*/  STL [R1+0x18], R58 ;  /* 0x0000183a01007387 */ /* 0x000fe20000100800 */
[----:B------:R-:W-:-:S03]  /*1f70*/  FADD.FTZ R149, R4, UR4 ;  /* 0x0000000404957e21 */ /* 0x000fc60008010000 */
[----:B------:R-:W-:Y:S04]  /*1f80*/  STL [R1+0x14], R57 ;  /* 0x0000143901007387 */ /* 0x000fe80000100800 */
[----:B------:R-:W-:Y:S04]  /*1f90*/  STL [R1+0x10], R56 ;  /* 0x0000103801007387 */ /* 0x000fe80000100800 */
[----:B------:R-:W-:Y:S04]  /*1fa0*/  STL [R1+0xc], R55 ;  /* 0x00000c3701007387 */ /* 0x000fe80000100800 */
[----:B------:R-:W-:Y:S01]  /*1fb0*/  STL [R1+0x8], R54 ;  /* 0x0000083601007387 */ /* 0x000fe20000100800 */
[----:B------:R-:W-:-:S02]  /*1fc0*/  FSETP.GTU.FTZ.AND P4, PT, R149, 20, PT ;  /* 0x41a000009500780b */ /* 0x000fc40003f9c000 */
[----:B------:R-:W-:Y:S01]  /*1fd0*/  SHF.L.U32 R8, R8, 0x10, RZ ;  /* 0x0000001008087819 */ /* 0x000fe200000006ff */
[----:B------:R-:W-:Y:S04]  /*1fe0*/  STS.U16 [R79], R10 ;  /* 0x0000000a4f007388 */ /* 0x000fe80000000400 */
[----:B------:R-:W-:Y:S04]  /*1ff0*/  STS.U16 [R78+0x40], R9 ;  /* 0x000040094e007388 */ /* 0x000fe80000000400 */
[----:B--2---:R-:W-:Y:S04]  /*2000*/  STS.U16 [R77+0x80], R11 ;  /* 0x0000800b4d007388 */ /* 0x004fe80000000400 */
[----:B---3--:R-:W-:Y:S04]  /*2010*/  STS.U16 [R76+0xc0], R12 ;  /* 0x0000c00c4c007388 */ /* 0x008fe80000000400 */
[----:B----4-:R-:W-:Y:S04]  /*2020*/  STS.U16 [R75+0x100], R13 ;  /* 0x0001000d4b007388 */ /* 0x010fe80000000400 */
[----:B------:R-:W-:Y:S04]  /*2030*/  STS.U16 [R74+0x140], R14 ;  /* 0x0001400e4a007388 */ /* 0x000fe80000000400 */
[----:B------:R-:W-:Y:S04]  /*2040*/  STS.U16 [R73+0x180], R15 ;  /* 0x0001800f49007388 */ /* 0x000fe80000000400 */
[----:B------:R-:W-:Y:S04]  /*2050*/  STS.U16 [R72+0x1c0], R16 ;  /* 0x0001c01048007388 */ /* 0x000fe80000000400 */
[----:B------:R0:W-:Y:S04]  /*2060*/  STS.U16 [R71+0x200], R19 ;  /* 0x0002001347007388 */ /* 0x0001e80000000400 */
[----:B------:R1:W-:Y:S04]  /*2070*/  STS.U16 [R70+0x240], R28 ;  /* 0x0002401c46007388 */ /* 0x0003e80000000400 */
[----:B------:R2:W-:Y:S04]  /*2080*/  STS.U16 [R69+0x280], R29 ;  /* 0x0002801d45007388 */ /* 0x0005e80000000400 */
[----:B------:R-:W-:Y:S04]  /*2090*/  STS.U16 [R68+0x2c0], R30 ;  /* 0x0002c01e44007388 */ /* 0x000fe80000000400 */
[----:B------:R-:W-:Y:S04]  /*20a0*/  STS.U16 [R67+0x300], R31 ;  /* 0x0003001f43007388 */ /* 0x000fe80000000400 */
[----:B------:R-:W-:Y:S04]  /*20b0*/  STS.U16 [R66+0x340], R32 ;  /* 0x0003402042007388 */ /* 0x000fe80000000400 */
[----:B------:R-:W-:Y:S04]  /*20c0*/  STS.U16 [R65+0x380], R33 ;  /* 0x0003802141007388 */ /* 0x000fe80000000400 */
[----:B------:R-:W-:Y:S01]  /*20d0*/  STS.U16 [R64+0x3c0], R34 ;  /* 0x0003c02240007388 */ /* 0x000fe20000000400 */
[----:B------:R-:W-:-:S03]  /*20e0*/  NOP ;  /* 0x0000000000007918 */ /* 0x000fc60000000000 */
[----:B------:R-:W3:Y:S04]  /*20f0*/  LDS.U16 R6, [R154] ;  /* 0x000000009a067984 */ /* 0x000ee80000000400 */
[----:B------:R-:W4:Y:S04]  /*2100*/  LDS.U16 R15, [R154+0x2] ;  /* 0x000002009a0f7984 */ /* 0x000f280000000400 */
[----:B------:R-:W5:Y:S04]  /*2110*/  LDS.U16 R14, [R154+0x4] ;  /* 0x000004009a0e7984 */ /* 0x000f680000000400 */
[----:B------:R-:W5:Y:S04]  /*2120*/  LDS.U16 R13, [R154+0x6] ;  /* 0x000006009a0d7984 */ /* 0x000f680000000400 */
[----:B------:R-:W5:Y:S04]  /*2130*/  LDS.U16 R12, [R154+0x8] ;  /* 0x000008009a0c7984 */ /* 0x000f680000000400 */
[----:B------:R-:W5:Y:S01]  /*2140*/  LDS.U16 R11, [R154+0xa] ;  /* 0x00000a009a0b7984 */ /* 0x000f620000000400 */
[----:B0-----:R-:W-:-:S03]  /*2150*/  SHF.L.U32 R19, R62, 0x10, RZ ;  /* 0x000000103e137819 */ /* 0x001fc600000006ff */
[----:B------:R-:W0:Y:S01]  /*2160*/  LDS.U16 R10, [R154+0xc] ;  /* 0x00000c009a0a7984 */ /* 0x000e220000000400 */
[----:B-1----:R-:W-:-:S03]  /*2170*/  SHF.L.U32 R28, R153, 0x10, RZ ;  /* 0x00000010991c7819 */ /* 0x002fc600000006ff */
[----:B------:R-:W1:Y:S01]  /*2180*/  LDS.U16 R9, [R154+0xe] ;  /* 0x00000e009a097984 */ /* 0x000e620000000400 */
[----:B--2---:R-:W-:-:S03]  /*2190*/  SHF.L.U32 R29, R151, 0x10, RZ ;  /* 0x00000010971d7819 */ /* 0x004fc600000006ff */
[----:B------:R-:W-:Y:S04]  /*21a0*/  LDS.U16 R30, [R154+0x18] ;  /* 0x000018009a1e7984 */ /* 0x000fe80000000400 */
[----:B------:R-:W-:Y:S01]  /*21b0*/  LDS.U16 R31, [R154+0x1a] ;  /* 0x00001a009a1f7984 */ /* 0x000fe20000000400 */
[----:B---3--:R-:W-:-:S03]  /*21c0*/  SHF.L.U32 R16, R6, 0x10, RZ ;  /* 0x0000001006107819 */ /* 0x008fc600000006ff */
[----:B------:R-:W-:Y:S01]  /*21d0*/  LDS.U16 R32, [R154+0x1c] ;  /* 0x00001c009a207984 */ /* 0x000fe20000000400 */
[----:B----4-:R-:W-:Y:S01]  /*21e0*/  SHF.L.U32 R15, R15, 0x10, RZ ;  /* 0x000000100f0f7819 */ /* 0x010fe200000006ff */
[----:B------:R-:W-:Y:S01]  /*21f0*/  FFMA.FTZ R6, R16, R7, R61 ;  /* 0x0000000710067223 */ /* 0x000fe2000001003d */
[----:B------:R-:W-:Y:S02]  /*2200*/  SHF.L.U32 R7, R240, 0x10, RZ ;  /* 0x00000010f0077819 */ /* 0x000fe400000006ff */
[----:B-----5:R-:W-:Y:S01]  /*2210*/  SHF.L.U32 R14, R14, 0x10, RZ ;  /* 0x000000100e0e7819 */ /* 0x020fe200000006ff */
[----:B------:R-:W-:Y:S01]  /*2220*/  FFMA.FTZ R19, R15, R19, R6 ;  /* 0x000000130f137223 */ /* 0x000fe20000010006 */
[----:B------:R-:W-:-:S03]  /*2230*/  SHF.L.U32 R13, R13, 0x10, RZ ;  /* 0x000000100d0d7819 */ /* 0x000fc600000006ff */
[----:B------:R-:W-:Y:S01]  /*2240*/  FFMA.FTZ R6, R14, R7, R19 ;  /* 0x000000070e067223 */ /* 0x000fe20000010013 */
[----:B------:R-:W-:Y:S02]  /*2250*/  SHF.L.U32 R19, R152, 0x10, RZ ;  /* 0x0000001098137819 */ /* 0x000fe400000006ff */
[----:B------:R-:W-:Y:S01]  /*2260*/  SHF.L.U32 R12, R12, 0x10, RZ ;  /* 0x000000100c0c7819 */ /* 0x000fe200000006ff */
[----:B------:R-:W-:Y:S02]  /*2270*/  FFMA.FTZ R7, R13, R28, R6 ;  /* 0x0000001c0d077223 */ /* 0x000fe40000010006 */
[----:B------:R-:W2:Y:S01]  /*2280*/  LDS.U16 R6, [R154+0x10] ;  /* 0x000010009a067984 */ /* 0x000ea20000000400 */
[----:B------:R-:W-:Y:S01]  /*2290*/  SHF.L.U32 R11, R11, 0x10, RZ ;  /* 0x000000100b0b7819 */ /* 0x000fe200000006ff */
[----:B------:R-:W-:Y:S02]  /*22a0*/  FFMA.FTZ R28, R12, R19, R7 ;  /* 0x000000130c1c7223 */ /* 0x000fe40000010007 */
[----:B------:R-:W3:Y:S02]  /*22b0*/  LDS.U16 R7, [R154+0x12] ;  /* 0x000012009a077984 */ /* 0x000ee40000000400 */
[----:B------:R-:W-:-:S02]  /*22c0*/  FFMA.FTZ R33, R11, R29, R28 ;  /* 0x0000001d0b217223 */ /* 0x000fc4000001001c */
[----:B------:R4:W3:Y:S04]  /*22d0*/  LDS.U16 R28, [R154+0x14] ;  /* 0x000014009a1c7984 */ /* 0x0008e80000000400 */
[----:B------:R4:W3:Y:S04]  /*22e0*/  LDS.U16 R29, [R154+0x16] ;  /* 0x000016009a1d7984 */ /* 0x0008e80000000400 */
[----:B------:R4:W3:Y:S01]  /*22f0*/  LDS.U16 R19, [R154+0x1e] ;  /* 0x00001e009a137984 */ /* 0x0008e20000000400 */
[----:B------:R-:W-:Y:S02]  /*2300*/  SHF.L.U32 R34, R150, 0x10, RZ ;  /* 0x0000001096227819 */ /* 0x000fe400000006ff */
[----:B0-----:R-:W-:-:S02]  /*2310*/  SHF.L.U32 R10, R10, 0x10, RZ ;  /* 0x000000100a0a7819 */ /* 0x001fc400000006ff */
[----:B------:R-:W-:Y:S02]  /*2320*/  SHF.L.U32 R5, R5, 0x10, RZ ;  /* 0x0000001005057819 */ /* 0x000fe400000006ff */
[----:B------:R-:W-:Y:S02]  /*2330*/  SHF.L.U32 R24, R24, 0x10, RZ ;  /* 0x0000001018187819 */ /* 0x000fe400000006ff */
[----:B------:R-:W-:Y:S02]  /*2340*/  SHF.L.U32 R25, R25, 0x10, RZ ;  /* 0x0000001019197819 */ /* 0x000fe400000006ff */
[----:B------:R-:W-:Y:S01]  /*2350*/  SHF.L.U32 R20, R20, 0x10, RZ ;  /* 0x0000001014147819 */ /* 0x000fe200000006ff */
[----:B------:R-:W-:Y:S01]  /*2360*/  FFMA.FTZ R34, R10, R34, R33 ;  /* 0x000000220a227223 */ /* 0x000fe20000010021 */
[----:B------:R-:W-:Y:S02]  /*2370*/  SHF.L.U32 R35, R239, 0x10, RZ ;  /* 0x00000010ef237819 */ /* 0x000fe400000006ff */
[----:B-1----:R-:W-:Y:S01]  /*2380*/  SHF.L.U32 R9, R9, 0x10, RZ ;  /* 0x0000001009097819 */ /* 0x002fe200000006ff */
[----:B------:R-:W-:Y:S01]  /*2390*/  FADD.FTZ R147, R8, UR4 ;  /* 0x0000000408937e21 */ /* 0x000fe20008010000 */
[----:B------:R-:W-:Y:S01]  /*23a0*/  SHF.L.U32 R33, R238, 0x10, RZ ;  /* 0x00000010ee217819 */ /* 0x000fe200000006ff */
[----:B------:R-:W-:Y:S01]  /*23b0*/  FADD.FTZ R148, R5, UR4 ;  /* 0x0000000405947e21 */ /* 0x000fe20008010000 */
[----:B------:R-:W-:Y:S01]  /*23c0*/  SHF.L.U32 R21, R21, 0x10, RZ ;  /* 0x0000001015157819 */ /* 0x000fe200000006ff */
[----:B------:R-:W-:Y:S01]  /*23d0*/  FADD.FTZ R146, R24, UR4 ;  /* 0x0000000418927e21 */ /* 0x000fe20008010000 */
[----:B------:R-:W-:Y:S01]  /*23e0*/  FADD.FTZ R145, R25, UR4 ;  /* 0x0000000419917e21 */ /* 0x000fe20008010000 */
[----:B------:R-:W-:Y:S01]  /*23f0*/  FADD.FTZ R144, R20, UR4 ;  /* 0x0000000414907e21 */ /* 0x000fe20008010000 */
[----:B------:R-:W-:Y:S01]  /*2400*/  FFMA.FTZ R35, R9, R35, R34 ;  /* 0x0000002309237223 */ /* 0x000fe20000010022 */
[----:B--2---:R-:W-:Y:S01]  /*2410*/  SHF.L.U32 R8, R6, 0x10, RZ ;  /* 0x0000001006087819 */ /* 0x004fe200000006ff */
[----:B------:R-:W-:Y:S01]  /*2420*/  BSSY B0, `(.L_x_2714) ;  /* 0x000002c000007945 */ /* 0x000fe20003800000 */
[----:B------:R-:W-:Y:S01]  /*2430*/  ISETP.GE.AND P5, PT, R36, 0x1, PT ;  /* 0x000000012400780c */ /* 0x000fe20003fa6270 */
        /* <DEDUP_REMOVED lines=8> */
[----:B------:R-:W-:Y:S02]  /*24c0*/  SHF.L.U32 R22, R22, 0x10, RZ ;  /* 0x0000001016167819 */ /* 0x000fe400000006ff */
[----:B---3--:R-:W-:Y:S01]  /*24d0*/  SHF.L.U32 R7, R7, 0x10, RZ ;  /* 0x0000001007077819 */ /* 0x008fe200000006ff */
[----:B----4-:R-:W-:Y:S06]  /*24e0*/  @P4 BRA `(.L_x_2715) ;  /* 0x00000000007c4947 */ /* 0x010fec0003800000 */
        /* <DEDUP_REMOVED lines=31> */
.L_x_2715:
[----:B------:R-:W-:Y:S05]  /*26e0*/  BSYNC B0 ;  /* 0x0000000000007941 */ /* 0x000fea0003800000 */
.L_x_2714:
        /* <DEDUP_REMOVED lines=39> */
.L_x_2717:
[----:B------:R-:W-:Y:S05]  /*2960*/  BSYNC B0 ;  /* 0x0000000000007941 */ /* 0x000fea0003800000 */
.L_x_2716:
        /* <DEDUP_REMOVED lines=39> */
.L_x_2719:
[----:B------:R-:W-:Y:S05]  /*2be0*/  BSYNC B0 ;  /* 0x0000000000007941 */ /* 0x000fea0003800000 */
.L_x_2718:
        /* <DEDUP_REMOVED lines=39> */
.L_x_2721:
[----:B------:R-:W-:Y:S05]  /*2e60*/  BSYNC B0 ;  /* 0x0000000000007941 */ /* 0x000fea0003800000 */
.L_x_2720:
[----:B------:R-:W-:Y:S01]  /*2e70*/  BSSY B0, `(.L_x_2722) ;  /* 0x0000027000007945 */ /* 0x000fe20003800000 */
[----:B------:R-:W-:Y:S01]  /*2e80*/  SHF.L.U32 R138, R17, 0x10, RZ ;  /* 0x00000010118a7819 */ /* 0x000fe200000006ff */
        /* <DEDUP_REMOVED lines=37> */
.L_x_2723:
[----:B------:R-:W-:Y:S05]  /*30e0*/  BSYNC B0 ;  /* 0x0000000000007941 */ /* 0x000fea0003800000 */
.L_x_2722:
[----:B------:R-:W-:Y:S01]  /*30f0*/  BSSY B0, `(.L_x_2724) ;  /* 0x0000027000007945 */ /* 0x000fe20003800000 */
[----:B------:R-:W-:Y:S01]  /*3100*/  FFMA.FTZ R23, R17, R23, R24 ;  /* 0x0000001711177223 */ /* 0x000fe20000010018 */
[----:B------:R-:W-:Y:S01]  /*3110*/  SHF.L.U32 R137, R18, 0x10, RZ ;  /* 0x0000001012897819 */ /* 0x000fe200000006ff */
[----:B------:R-:W-:Y:S01]  /*3120*/  FADD.FTZ R138, R138, UR4 ;  /* 0x000000048a8a7e21 */ /* 0x000fe20008010000 */
[----:B------:R-:W-:Y:S02]  /*3130*/  FSETP.GTU.FTZ.AND P0, PT, R139, 20, PT ;  /* 0x41a000008b00780b */ /* 0x000fe40003f1c000 */
        /* <DEDUP_REMOVED lines=34> */
.L_x_2725:
[----:B------:R-:W-:Y:S05]  /*3360*/  BSYNC B0 ;  /* 0x0000000000007941 */ /* 0x000fea0003800000 */
.L_x_2724:
        /* <DEDUP_REMOVED lines=38> */
.L_x_2727:
[----:B------:R-:W-:Y:S05]  /*35d0*/  BSYNC B0 ;  /* 0x0000000000007941 */ /* 0x000fea0003800000 */
.L_x_2726:
[----:B------:R-:W-:Y:S01]  /*35e0*/  FFMA.FTZ R20, R19, R23, R24 ;  /* 0x0000001713147223 */ /* 0x000fe20000010018 */
[----:B------:R-:W-:Y:S01]  /*35f0*/  SHF.L.U32 R3, R3, 0x10, RZ ;  /* 0x0000001003037819 */ /* 0x000fe200000006ff */
[----:B------:R-:W-:Y:S01]  /*3600*/  BSSY B0, `(.L_x_2728) ;  /* 0x0000026000007945 */ /* 0x000fe20003800000 */
[----:B------:R-:W-:Y:S01]  /*3610*/  HFMA2.MMA R136, -RZ, RZ, 0, 0 ;  /* 0x00000000ff887435 */ /* 0x000fe200000001ff */
[----:B------:R-:W-:Y:S01]  /*3620*/  FSETP.GTU.FTZ.AND P4, PT, R137, 20, PT ;  /* 0x41a000008900780b */ /* 0x000fe20003f9c000 */
[----:B------:R0:W-:Y:S01]  /*3630*/  STL [R1+0x70], R20 ;  /* 0x0000701401007387 */ /* 0x0001e20000100800 */
[----:B------:R-:W-:Y:S01]  /*3640*/  LOP3.LUT R25, R157, 0x1f, RZ, 0xc0, !PT ;  /* 0x0000001f9d197812 */ /* 0x000fe200078ec0ff */
[----:B------:R-:W-:Y:S01]  /*3650*/  FADD.FTZ R135, R3, UR4 ;  /* 0x0000000403877e21 */ /* 0x000fe20008010000 */
[----:B------:R-:W-:Y:S09]  /*3660*/  @P3 BRA `(.L_x_2729) ;  /* 0x00000000007c3947 */ /* 0x000ff20003800000 */
        /* <DEDUP_REMOVED lines=31> */
.L_x_2729:
[----:B------:R-:W-:Y:S05]  /*3860*/  BSYNC B0 ;  /* 0x0000000000007941 */ /* 0x000fea0003800000 */
.L_x_2728:
        /* <DEDUP_REMOVED lines=39> */
.L_x_2731:
[----:B------:R-:W-:Y:S05]  /*3ae0*/  BSYNC B0 ;  /* 0x0000000000007941 */ /* 0x000fea0003800000 */
.L_x_2730:
        /* <DEDUP_REMOVED lines=8> */
[----:B0-----:R-:W-:Y:S01]  /*3b70*/  HFMA2.MMA R20, -RZ, RZ, 1.625, 0 ;  /* 0x3e800000ff147435 */ /* 0x001fe200000001ff */
        /* <DEDUP_REMOVED lines=29> */
.L_x_2733:
[----:B------:R-:W-:Y:S05]  /*3d50*/  BSYNC B0 ;  /* 0x0000000000007941 */ /* 0x000fea0003800000 */
.L_x_2732:
        /* <DEDUP_REMOVED lines=8> */
[----:B0-----:R-:W-:Y:S02]  /*3de0*/  MOV R20, 0x3e800000 ;  /* 0x3e80000000147802 */ /* 0x001fe40000000f00 */
        /* <DEDUP_REMOVED lines=29> */
.L_x_2735:
[----:B------:R-:W-:Y:S05]  /*3fc0*/  BSYNC B0 ;  /* 0x0000000000007941 */ /* 0x000fea0003800000 */
.L_x_2734:
[----:B------:R-:W-:Y:S04]  /*3fd0*/  BSSY B0, `(.L_x_2736) ;  /* 0x0000021000007945 */ /* 0x000fe80003800000 */
[----:B------:R-:W-:Y:S05]  /*3fe0*/  @P6 BRA `(.L_x_2737) ;  /* 0x00000000007c6947 */ /* 0x000fea0003800000 */
        /* <DEDUP_REMOVED lines=31> */
.L_x_2737:
[----:B------:R-:W-:Y:S05]  /*41e0*/  BSYNC B0 ;  /* 0x0000000000007941 */ /* 0x000fea0003800000 */
.L_x_2736:
        /* <DEDUP_REMOVED lines=33> */
.L_x_2739:
[----:B------:R-:W-:Y:S05]  /*4400*/  BSYNC B0 ;  /* 0x0000000000007941 */ /* 0x000fea0003800000 */
.L_x_2738:
        /* <DEDUP_REMOVED lines=33> */
.L_x_2741:
[----:B------:R-:W-:Y:S05]  /*4620*/  BSYNC B0 ;  /* 0x0000000000007941 */ /* 0x000fea0003800000 */
.L_x_2740:
        /* <DEDUP_REMOVED lines=33> */
.L_x_2743:
[----:B------:R-:W-:Y:S05]  /*4840*/  BSYNC B0 ;  /* 0x0000000000007941 */ /* 0x000fea0003800000 */
.L_x_2742:
        /* <DEDUP_REMOVED lines=33> */
.L_x_2745:
[----:B------:R-:W-:Y:S05]  /*4a60*/  BSYNC B0 ;  /* 0x0000000000007941 */ /* 0x000fea0003800000 */
.L_x_2744:
        /* <DEDUP_REMOVED lines=19> */
[----:B------:R-:W-:Y:S01]  /*4ba0*/  LOP3.LUT R0, R157, 0x7ffffe0, RZ, 0xc0, !PT ;  /* 0x07ffffe09d007812 */ /* 0x000fe200078ec0ff */
[----:B------:R-:W-:Y:S01]  /*4bb0*/  USHF.L.U32 UR18, UR17, 0x1, URZ ;  /* 0x0000000111127899 */ /* 0x000fe2000800063f */
[----:B------:R-:W-:Y:S01]  /*4bc0*/  FADD.FTZ R16, R16, R16 ;  /* 0x0000001010107221 */ /* 0x000fe20000010000 */
[----:B------:R-:W-:Y:S01]  /*4bd0*/  USHF.R.S32.HI UR6, URZ, 0x1f, UR47 ;  /* 0x0000001f3f067899 */ /* 0x000fe2000801142f */
[----:B------:R-:W-:Y:S01]  /*4be0*/  SHF.L.U32 R0, R0, 0x5, RZ ;  /* 0x0000000500007819 */ /* 0x000fe200000006ff */
[----:B------:R-:W-:Y:S01]  /*4bf0*/  ULDC.64 UR20, c[0x0][0x230] ;  /* 0x00008c0000147ab9 */ /* 0x000fe20000000a00 */
[----:B------:R-:W-:Y:S01]  /*4c00*/  FADD.FTZ R15, R15, R15 ;  /* 0x0000000f0f0f7221 */ /* 0x000fe20000010000 */
[----:B------:R-:W-:Y:S01]  /*4c10*/  UIMAD UR6, UR6, UR20, URZ ;  /* 0x00000014060672a4 */ /* 0x000fe2000f8e023f */
[----:B------:R-:W-:Y:S01]  /*4c20*/  LOP3.LUT R0, R0, 0xffffffe0, R25, 0xe2, !PT ;  /* 0xffffffe000007812 */ /* 0x000fe200078ee219 */
[----:B------:R-:W-:Y:S01]  /*4c30*/  UIMAD.WIDE.U32 UR26, UR47, UR20, URZ ;  /* 0x000000142f1a72a5 */ /* 0x000fe2000f8e003f */
[----:B------:R-:W-:Y:S01]  /*4c40*/  FADD.FTZ R14, R14, R14 ;  /* 0x0000000e0e0e7221 */ /* 0x000fe20000010000 */
[----:B------:R-:W-:Y:S01]  /*4c50*/  UIMAD UR19, UR47, UR21, UR6 ;  /* 0x000000152f1372a4 */ /* 0x000fe2000f8e0206 */
[----:B------:R-:W-:Y:S01]  /*4c60*/  ISETP.GE.AND P0, PT, R0, UR18, PT ;  /* 0x0000001200007c0c */ /* 0x000fe2000bf06270 */
[----:B------:R-:W-:Y:S01]  /*4c70*/  FADD.FTZ R13, R13, R13 ;  /* 0x0000000d0d0d7221 */ /* 0x000fe20000010000 */
[----:B------:R-:W-:Y:S01]  /*4c80*/  FADD.FTZ R12, R12, R12 ;  /* 0x0000000c0c0c7221 */ /* 0x000fe20000010000 */
[----:B------:R-:W-:Y:S01]  /*4c90*/  FADD.FTZ R11, R11, R11 ;  /* 0x0000000b0b0b7221 */ /* 0x000fe20000010000 */
[----:B------:R-:W-:Y:S01]  /*4ca0*/  P2R R0, PR, RZ, 0x1 ;  /* 0x00000001ff007803 */ /* 0x000fe20000000000 */
[----:B------:R-:W-:Y:S01]  /*4cb0*/  FADD.FTZ R10, R10, R10 ;  /* 0x0000000a0a0a7221 */ /* 0x000fe20000010000 */
[----:B------:R-:W-:Y:S01]  /*4cc0*/  FADD.FTZ R9, R9, R9 ;  /* 0x0000000909097221 */ /* 0x000fe20000010000 */
[----:B------:R-:W-:Y:S01]  /*4cd0*/  FADD.FTZ R8, R8, R8 ;  /* 0x0000000808087221 */ /* 0x000fe20000010000 */
[----:B------:R-:W-:Y:S01]  /*4ce0*/  FADD.FTZ R7, R7, R7 ;  /* 0x0000000707077221 */ /* 0x000fe20000010000 */
[----:B------:R1:W-:Y:S01]  /*4cf0*/  STL [R1+0x24], R0 ;  /* 0x0000240001007387 */ /* 0x0003e20000100800 */
        /* <DEDUP_REMOVED lines=8> */
[----:B------:R-:W-:Y:S01]  /*4d80*/  CS2R R128, SRZ ;  /* 0x0000000000807805 */ /* 0x000fe2000001ff00 */
[----:B-1----:R-:W-:Y:S01]  /*4d90*/  FADD.FTZ R0, R19, R19 ;  /* 0x0000001313007221 */ /* 0x002fe20000010000 */
[----:B------:R-:W-:Y:S02]  /*4da0*/  MOV R131, RZ ;  /* 0x000000ff00837202 */ /* 0x000fe40000000f00 */
[----:B------:R-:W-:Y:S02]  /*4db0*/  CS2R R124, SRZ ;  /* 0x00000000007c7805 */ /* 0x000fe4000001ff00 */
[----:B------:R-:W-:-:S02]  /*4dc0*/  MOV R122, RZ ;  /* 0x000000ff007a7202 */ /* 0x000fc40000000f00 */
        /* <DEDUP_REMOVED lines=17> */
.L_x_2841:
[----:B--2---:R-:W2:Y:S01]  /*4ee0*/  LDL R17, [R1+0x24] ;  /* 0x0000240001117983 */ /* 0x004ea20000100800 */
[----:B------:R-:W-:Y:S01]  /*4ef0*/  LOP3.LUT R248, R157, 0x1f, RZ, 0xc0, !PT ;  /* 0x0000001f9df87812 */ /* 0x000fe200078ec0ff */
[----:B------:R-:W-:Y:S01]  /*4f00*/  USHF.R.S32.HI UR55, URZ, 0x1f, UR6 ;  /* 0x0000001f3f377899 */ /* 0x000fe20008011406 */
[----:B------:R-:W-:Y:S01]  /*4f10*/  ULDC.64 UR20, c[0x0][0x250] ;  /* 0x0000940000147ab9 */ /* 0x000fe20000000a00 */
[----:B------:R-:W-:Y:S02]  /*4f20*/  PRMT R37, RZ, 0x7610, R37 ;  /* 0x00007610ff257816 */ /* 0x000fe40000000025 */
[----:B------:R-:W-:Y:S02]  /*4f30*/  UIMAD UR17, UR55, UR20, URZ ;  /* 0x00000014371172a4 */ /* 0x000fe4000f8e023f */
[----:B------:R-:W-:Y:S01]  /*4f40*/  MOV R21, UR20 ;  /* 0x0000001400157c02 */ /* 0x000fe20008000f00 */
[----:B------:R-:W-:Y:S01]  /*4f50*/  ULDC.64 UR42, c[0x0][0x238] ;  /* 0x00008e00002a7ab9 */ /* 0x000fe20000000a00 */
[----:B-1----:R-:W-:Y:S01]  /*4f60*/  PRMT R38, RZ, 0x7610, R38 ;  /* 0x00007610ff267816 */ /* 0x002fe20000000026 */
[----:B------:R-:W-:Y:S01]  /*4f70*/  UIMAD UR17, UR6, UR21, UR17 ;  /* 0x00000015061172a4 */ /* 0x000fe2000f8e0211 */
[----:B------:R-:W-:Y:S01]  /*4f80*/  PRMT R74, RZ, 0x7610, R74 ;  /* 0x00007610ff4a7816 */ /* 0x000fe2000000004a */
[----:B------:R-:W-:Y:S01]  /*4f90*/  UMOV UR44, UR26 ;  /* 0x0000001a002c7c82 */ /* 0x000fe20008000000 */
[----:B------:R-:W-:Y:S01]  /*4fa0*/  PRMT R32, RZ, 0x7610, R32 ;  /* 0x00007610ff207816 */ /* 0x000fe20000000020 */
[----:B------:R-:W-:Y:S01]  /*4fb0*/  UMOV UR45, UR19 ;  /* 0x00000013002d7c82 */ /* 0x000fe20008000000 */
[----:B------:R-:W-:Y:S01]  /*4fc0*/  PRMT R35, RZ, 0x7610, R35 ;  /* 0x00007610ff237816 */ /* 0x000fe20000000023 */
[----:B---3--:R-:W3:Y:S01]  /*4fd0*/  LDL R194, [R1+0x4] ;  /* 0x0000040001c27983 */ /* 0x008ee20000100800 */
[----:B------:R-:W-:-:S02]  /*4fe0*/  PRMT R29, RZ, 0x7610, R29 ;  /* 0x00007610ff1d7816 */ /* 0x000fc4000000001d */
[----:B------:R-:W-:Y:S01]  /*4ff0*/  PRMT R69, RZ, 0x7610, R69 ;  /* 0x00007610ff457816 */ /* 0x000fe20000000045 */
[----:B------:R-:W-:Y:S01]  /*5000*/  UIMAD.WIDE.U32 UR44, UR6, UR42, UR44 ;  /* 0x0000002a062c72a5 */ /* 0x000fe2000f8e002c */
[----:B------:R-:W-:Y:S01]  /*5010*/  PRMT R72, RZ, 0x7610, R72 ;  /* 0x00007610ff487816 */ /* 0x000fe20000000048 */
[----:B------:R-:W-:Y:S01]  /*5020*/  UIMAD UR42, UR55, UR42, URZ ;  /* 0x0000002a372a72a4 */ /* 0x000fe2000f8e023f */
[----:B------:R-:W-:Y:S01]  /*5030*/  PRMT R26, RZ, 0x7610, R26 ;  /* 0x00007610ff1a7816 */ /* 0x000fe2000000001a */
[----:B------:R-:W-:Y:S01]  /*5040*/  ULDC.64 UR20, c[0x0][0x2d0] ;  /* 0x0000b40000147ab9 */ /* 0x000fe20000000a00 */
[----:B------:R-:W-:Y:S01]  /*5050*/  PRMT R70, RZ, 0x7610, R70 ;  /* 0x00007610ff467816 */ /* 0x000fe20000000046 */
[----:B----4-:R-:W4:Y:S01]  /*5060*/  LDL R192, [R1] ;  /* 0x0000000001c07983 */ /* 0x010f220000100800 */
[----:B------:R-:W-:Y:S01]  /*5070*/  PRMT R67, RZ, 0x7610, R67 ;  /* 0x00007610ff437816 */ /* 0x000fe20000000043 */
[----:B------:R-:W-:Y:S01]  /*5080*/  UIMAD UR43, UR6, UR43, UR42 ;  /* 0x0000002b062b72a4 */ /* 0x000fe2000f8e022a */
[----:B------:R-:W-:-:S02]  /*5090*/  PRMT R60, RZ, 0x7610, R60 ;  /* 0x00007610ff3c7816 */ /* 0x000fc4000000003c */
[----:B------:R-:W-:Y:S01]  /*50a0*/  PRMT R68, RZ, 0x7610, R68 ;  /* 0x00007610ff447816 */ /* 0x000fe20000000044 */
[----:B------:R-:W-:Y:S01]  /*50b0*/  ULEA UR20, UP0, UR44, UR20, 0x3 ;  /* 0x000000142c147291 */ /* 0x000fe2000f80183f */
[----:B------:R-:W-:Y:S01]  /*50c0*/  PRMT R61, RZ, 0x7610, R61 ;  /* 0x00007610ff3d7816 */ /* 0x000fe2000000003d */
[----:B------:R-:W-:Y:S01]  /*50d0*/  UIADD3 UR43, UR45, UR43, URZ ;  /* 0x0000002b2d2b7290 */ /* 0x000fe2000fffe03f */
[----:B------:R-:W-:Y:S01]  /*50e0*/  PRMT R66, RZ, 0x7610, R66 ;  /* 0x00007610ff427816 */ /* 0x000fe20000000042 */
[----:B------:R-:W5:Y:S02]  /*50f0*/  LDL R207, [R1+0x20] ;  /* 0x0000200001cf7983 */ /* 0x000f640000100800 */
[----:B------:R-:W-:Y:S01]  /*5100*/  ULEA.HI.X UR21, UR44, UR21, UR43, 0x3, UP0 ;  /* 0x000000152c157291 */ /* 0x000fe200080f1c2b */
[----:B------:R-:W-:Y:S01]  /*5110*/  PRMT R64, RZ, 0x7610, R64 ;  /* 0x00007610ff407816 */ /* 0x000fe20000000040 */
[----:B------:R-:W5:Y:S01]  /*5120*/  LDL R209, [R1+0x1c] ;  /* 0x00001c0001d17983 */ /* 0x000f620000100800 */
[----:B------:R-:W-:-:S02]  /*5130*/  PRMT R41, RZ, 0x7610, R41 ;  /* 0x00007610ff297816 */ /* 0x000fc40000000029 */
[----:B------:R-:W-:Y:S02]  /*5140*/  PRMT R65, RZ, 0x7610, R65 ;  /* 0x00007610ff417816 */ /* 0x000fe40000000041 */
[----:B------:R-:W-:Y:S02]  /*5150*/  PRMT R62, RZ, 0x7610, R62 ;  /* 0x00007610ff3e7816 */ /* 0x000fe4000000003e */
[----:B------:R-:W-:Y:S02]  /*5160*/  PRMT R63, RZ, 0x7610, R63 ;  /* 0x00007610ff3f7816 */ /* 0x000fe4000000003f */
[----:B------:R-:W-:Y:S02]  /*5170*/  PRMT R59, RZ, 0x7610, R59 ;  /* 0x00007610ff3b7816 */ /* 0x000fe4000000003b */
[----:B------:R-:W-:Y:S02]  /*5180*/  SHF.L.U32 R34, R157, 0x5, RZ ;  /* 0x000000059d227819 */ /* 0x000fe400000006ff */
[----:B------:R-:W-:-:S02]  /*5190*/  PRMT R58, RZ, 0x7610, R58 ;  /* 0x00007610ff3a7816 */ /* 0x000fc4000000003a */
[----:B------:R-:W-:Y:S02]  /*51a0*/  PRMT R56, RZ, 0x7610, R56 ;  /* 0x00007610ff387816 */ /* 0x000fe40000000038 */
[----:B------:R-:W-:Y:S02]  /*51b0*/  PRMT R57, RZ, 0x7610, R57 ;  /* 0x00007610ff397816 */ /* 0x000fe40000000039 */
[----:B------:R-:W-:Y:S02]  /*51c0*/  PRMT R42, RZ, 0x7610, R42 ;  /* 0x00007610ff2a7816 */ /* 0x000fe4000000002a */
[----:B------:R-:W-:Y:S02]  /*51d0*/  LOP3.LUT R34, R34, 0xffffffe0, R248, 0xe2, !PT ;  /* 0xffffffe022227812 */ /* 0x000fe400078ee2f8 */
[----:B------:R-:W-:Y:S02]  /*51e0*/  PRMT R45, RZ, 0x7610, R45 ;  /* 0x00007610ff2d7816 */ /* 0x000fe4000000002d */
[----:B------:R-:W-:-:S02]  /*51f0*/  LOP3.LUT R34, R34, 0x3e0, RZ, 0xfc, !PT ;  /* 0x000003e022227812 */ /* 0x000fc400078efcff */
[----:B------:R-:W-:Y:S02]  /*5200*/  PRMT R46, RZ, 0x7610, R46 ;  /* 0x00007610ff2e7816 */ /* 0x000fe4000000002e */
[----:B------:R-:W-:Y:S02]  /*5210*/  PRMT R49, RZ, 0x7610, R49 ;  /* 0x00007610ff317816 */ /* 0x000fe40000000031 */
[----:B------:R-:W-:Y:S02]  /*5220*/  PRMT R36, RZ, 0x7610, R36 ;  /* 0x00007610ff247816 */ /* 0x000fe40000000024 */
[----:B------:R-:W-:Y:S02]  /*5230*/  PRMT R39, RZ, 0x7610, R39 ;  /* 0x00007610ff277816 */ /* 0x000fe40000000027 */
[----:B------:R-:W-:Y:S02]  /*5240*/  PRMT R40, RZ, 0x7610, R40 ;  /* 0x00007610ff287816 */ /* 0x000fe40000000028 */
[----:B------:R-:W-:-:S02]  /*5250*/  PRMT R43, RZ, 0x7610, R43 ;  /* 0x00007610ff2b7816 */ /* 0x000fc4000000002b */
[----:B--2---:R-:W-:Y:S02]  /*5260*/  ISETP.NE.AND P6, PT, R17, RZ, PT ;  /* 0x000000ff1100720c */ /* 0x004fe40003fc5270 */
[----:B------:R-:W-:-:S04]  /*5270*/  LOP3.LUT R17, R157, 0x7ffffe0, RZ, 0xc0, !PT ;  /* 0x07ffffe09d117812 */ /* 0x000fc800078ec0ff */
[----:B------:R-:W-:-:S04]  /*5280*/  SHF.L.U32 R17, R17, 0x5, RZ ;  /* 0x0000000511117819 */ /* 0x000fc800000006ff */
[----:B0-----:R-:W-:-:S04]  /*5290*/  LOP3.LUT R18, R17, 0xffffffe0, R248, 0xe2, !PT ;  /* 0xffffffe011127812 */ /* 0x001fc800078ee2f8 */
[--C-:B------:R-:W-:Y:S02]  /*52a0*/  SHF.R.S32.HI R19, RZ, 0x1f, R18.reuse ;  /* 0x0000001fff137819 */ /* 0x100fe40000011412 */
[----:B------:R-:W-:Y:S01]  /*52b0*/  LOP3.LUT R48, R18, 0x40, RZ, 0xfc, !PT ;  /* 0x0000004012307812 */ /* 0x000fe200078efcff */
[----:B0-----:R-:W-:-:S03]  /*52c0*/  IMAD.WIDE.U32 R20, R21, UR6, R18 ;  /* 0x0000000615147c25 */ /* 0x001fc6000f8e0012 */
        /* <DEDUP_REMOVED lines=8> */
[----:B------:R-:W-:Y:S01]  /*5350*/  LOP3.LUT R95, R18, 0xc0, RZ, 0xfc, !PT ;  /* 0x000000c0125f7812 */ /* 0x000fe200078efcff */
[----:B------:R-:W2:Y:S01]  /*5360*/  @!P2 LDG.E.U16 R37, desc[UR22][R22.64+0x80] ;  /* 0x000080161625a981 */ /* 0x000ea2000c1e1500 */
[----:B------:R-:W-:Y:S02]  /*5370*/  ISETP.GE.AND P1, PT, R44, UR18, PT ;  /* 0x000000122c007c0c */ /* 0x000fe4000bf26270 */
[----:B------:R-:W-:Y:S01]  /*5380*/  LOP3.LUT R87, R18, 0x100, RZ, 0xfc, !PT ;  /* 0x0000010012577812 */ /* 0x000fe200078efcff */
[----:B------:R-:W3:Y:S01]  /*5390*/  @!P6 LDG.E.U16 R41, desc[UR22][R22.64] ;  /* 0x000000161629e981 */ /* 0x000ee2000c1e1500 */
[----:B------:R-:W-:-:S02]  /*53a0*/  ISETP.GE.AND P3, PT, R50, UR18, PT ;  /* 0x0000001232007c0c */ /* 0x000fc4000bf66270 */
[----:B------:R-:W-:Y:S02]  /*53b0*/  ISETP.GE.AND P5, PT, R160, UR18, PT ;  /* 0x00000012a0007c0c */ /* 0x000fe4000bfa6270 */
[----:B------:R-:W-:Y:S02]  /*53c0*/  ISETP.GE.AND P4, PT, R102, UR18, PT ;  /* 0x0000001266007c0c */ /* 0x000fe4000bf86270 */
[----:B------:R-:W-:Y:S02]  /*53d0*/  ISETP.GE.AND P0, PT, R95, UR18, PT ;  /* 0x000000125f007c0c */ /* 0x000fe4000bf06270 */
[----:B------:R-:W-:Y:S01]  /*53e0*/  ISETP.GE.AND P2, PT, R87, UR18, PT ;  /* 0x0000001257007c0c */ /* 0x000fe2000bf46270 */
[----:B------:R-:W4:Y:S01]  /*53f0*/  @!P1 LDG.E.U16 R38, desc[UR22][R22.64+0x40] ;  /* 0x0000401616269981 */ /* 0x000f22000c1e1500 */
[C---:B------:R-:W-:Y:S02]  /*5400*/  LOP3.LUT R91, R18.reuse, 0xe0, RZ, 0xfc, !PT ;  /* 0x000000e0125b7812 */ /* 0x040fe400078efcff */
[C---:B------:R-:W-:Y:S01]  /*5410*/  LOP3.LUT R85, R18.reuse, 0x120, RZ, 0xfc, !PT ;  /* 0x0000012012557812 */ /* 0x040fe200078efcff */
[----:B------:R-:W5:Y:S01]  /*5420*/  @!P3 LDG.E.U16 R74, desc[UR22][R22.64+0xc0] ;  /* 0x0000c016164ab981 */ /* 0x000f62000c1e1500 */
[----:B------:R-:W-:-:S02]  /*5430*/  LOP3.LUT R106, R18, 0x160, RZ, 0xfc, !PT ;  /* 0x00000160126a7812 */ /* 0x000fc400078efcff */
[C---:B------:R-:W-:Y:S01]  /*5440*/  LOP3.LUT R159, R18.reuse, 0x140, RZ, 0xfc, !PT ;  /* 0x00000140129f7812 */ /* 0x040fe200078efcff */
[----:B------:R-:W5:Y:S01]  /*5450*/  @!P5 LDG.E.U16 R32, desc[UR22][R22.64+0x140] ;  /* 0x000140161620d981 */ /* 0x000f62000c1e1500 */
[C---:B------:R-:W-:Y:S02]  /*5460*/  LOP3.LUT R107, R18.reuse, 0x180, RZ, 0xfc, !PT ;  /* 0x00000180126b7812 */ /* 0x040fe400078efcff */
        /* <DEDUP_REMOVED lines=10> */
[----:B------:R-:W5:Y:S01]  /*5510*/  @!P1 LDG.E.U16 R72, desc[UR22][R22.64+0x1c0] ;  /* 0x0001c01616489981 */ /* 0x000f62000c1e1500 */
[C---:B------:R-:W-:Y:S02]  /*5520*/  LOP3.LUT R158, R18.reuse, 0x1a0, RZ, 0xfc, !PT ;  /* 0x000001a0129e7812 */ /* 0x040fe400078efcff */
[C---:B------:R-:W-:Y:S01]  /*5530*/  LOP3.LUT R84, R18.reuse, 0x1e0, RZ, 0xfc, !PT ;  /* 0x000001e012547812 */ /* 0x040fe200078efcff */
[----:B------:R-:W5:Y:S01]  /*5540*/  @!P3 LDG.E.U16 R26, desc[UR22][R22.64+0x240] ;  /* 0x00024016161ab981 */ /* 0x000f62000c1e1500 */
[----:B------:R-:W-:-:S02]  /*5550*/  LOP3.LUT R81, R18, 0x220, RZ, 0xfc, !PT ;  /* 0x0000022012517812 */ /* 0x000fc400078efcff */
[C---:B------:R-:W-:Y:S01]  /*5560*/  LOP3.LUT R82, R18.reuse, 0x200, RZ, 0xfc, !PT ;  /* 0x0000020012527812 */ /* 0x040fe200078efcff */
        /* <DEDUP_REMOVED lines=17> */
[----:B------:R-:W-:Y:S01]  /*5680*/  MOV R20, UR20 ;  /* 0x0000001400147c02 */ /* 0x000fe20008000f00 */
[----:B------:R-:W5:Y:S01]  /*5690*/  @!P5 LDG.E.U16 R64, desc[UR22][R22.64+0x440] ;  /* 0x000440161640d981 */ /* 0x000f62000c1e1500 */
[----:B------:R-:W-:Y:S02]  /*56a0*/  MOV R21, UR21 ;  /* 0x0000001500157c02 */ /* 0x000fe40008000f00 */
[C---:B------:R-:W-:Y:S01]  /*56b0*/  LOP3.LUT R75, R18.reuse, 0x2e0, RZ, 0xfc, !PT ;  /* 0x000002e0124b7812 */ /* 0x040fe200078efcff */
[----:B------:R-:W5:Y:S01]  /*56c0*/  @!P4 LDG.E.U16 R65, desc[UR22][R22.64+0x400] ;  /* 0x000400161641c981 */ /* 0x000f62000c1e1500 */
[C---:B------:R-:W-:Y:S02]  /*56d0*/  LOP3.LUT R33, R18.reuse, 0x300, RZ, 0xfc, !PT ;  /* 0x0000030012217812 */ /* 0x040fe400078efcff */
[----:B------:R-:W-:Y:S01]  /*56e0*/  LOP3.LUT R28, R18, 0x320, RZ, 0xfc, !PT ;  /* 0x00000320121c7812 */ /* 0x000fe200078efcff */
[----:B------:R-:W5:Y:S01]  /*56f0*/  @!P0 LDG.E.U16 R62, desc[UR22][R22.64+0x480] ;  /* 0x00048016163e8981 */ /* 0x000f62000c1e1500 */
[----:B------:R-:W-:-:S02]  /*5700*/  ISETP.GE.AND P1, PT, R79, UR18, PT ;  /* 0x000000124f007c0c */ /* 0x000fc4000bf26270 */
[C---:B------:R-:W-:Y:S01]  /*5710*/  LOP3.LUT R30, R18.reuse, 0x340, RZ, 0xfc, !PT ;  /* 0x00000340121e7812 */ /* 0x040fe200078efcff */
[----:B------:R-:W5:Y:S01]  /*5720*/  LDG.E.64 R20, desc[UR22][R20.64] ;  /* 0x0000001614147981 */ /* 0x000f62000c1e1b00 */
[----:B------:R-:W-:Y:S02]  /*5730*/  ISETP.GE.AND P3, PT, R77, UR18, PT ;  /* 0x000000124d007c0c */ /* 0x000fe4000bf66270 */
[----:B------:R-:W-:Y:S01]  /*5740*/  LOP3.LUT R31, R18, 0x360, RZ, 0xfc, !PT ;  /* 0x00000360121f7812 */ /* 0x000fe200078efcff */
[----:B------:R-:W5:Y:S01]  /*5750*/  @!P2 LDG.E.U16 R63, desc[UR22][R22.64+0x500] ;  /* 0x00050016163fa981 */ /* 0x000f62000c1e1500 */
[----:B------:R-:W-:Y:S02]  /*5760*/  ISETP.GE.AND P5, PT, R76, UR18, PT ;  /* 0x000000124c007c0c */ /* 0x000fe4000bfa6270 */
[C---:B------:R-:W-:Y:S02]  /*5770*/  LOP3.LUT R24, R18.reuse, 0x380, RZ, 0xfc, !PT ;  /* 0x0000038012187812 */ /* 0x040fe400078efcff */
[----:B------:R-:W-:Y:S01]  /*5780*/  LOP3.LUT R25, R18, 0x3a0, RZ, 0xfc, !PT ;  /* 0x000003a012197812 */ /* 0x000fe200078efcff */
[----:B------:R-:W5:Y:S01]  /*5790*/  @!P1 LDG.E.U16 R59, desc[UR22][R22.64+0x4c0] ;  /* 0x0004c016163b9981 */ /* 0x000f62000c1e1500 */
[----:B------:R-:W-:-:S02]  /*57a0*/  ISETP.GE.AND P4, PT, R75, UR18, PT ;  /* 0x000000124b007c0c */ /* 0x000fc4000bf86270 */
[----:B------:R-:W-:Y:S01]  /*57b0*/  LOP3.LUT R27, R18, 0x3c0, RZ, 0xfc, !PT ;  /* 0x000003c0121b7812 */ /* 0x000fe200078efcff */
[----:B------:R-:W5:Y:S01]  /*57c0*/  @!P3 LDG.E.U16 R58, desc[UR22][R22.64+0x540] ;  /* 0x00054016163ab981 */ /* 0x000f62000c1e1500 */
[----:B------:R-:W-:Y:S01]  /*57d0*/  ISETP.GE.AND P0, PT, R33, UR18, PT ;  /* 0x0000001221007c0c */ /* 0x000fe2000bf06270 */
[----:B------:R-:W-:Y:S01]  /*57e0*/  ULEA UR17, UR16, 0xfffff800, 0xb ;  /* 0xfffff80010117891 */ /* 0x000fe2000f8e583f */
[----:B------:R-:W-:Y:S01]  /*57f0*/  ISETP.GE.AND P2, PT, R28, UR18, PT ;  /* 0x000000121c007c0c */ /* 0x000fe2000bf46270 */
[----:B------:R-:W5:Y:S01]  /*5800*/  @!P5 LDG.E.U16 R56, desc[UR22][R22.64+0x580] ;  /* 0x000580161638d981 */ /* 0x000f62000c1e1500 */
[----:B------:R-:W-:Y:S01]  /*5810*/  ISETP.GE.AND P1, PT, R30, UR18, PT ;  /* 0x000000121e007c0c */ /* 0x000fe2000bf26270 */
[----:B------:R-:W-:Y:S01]  /*5820*/  ULDC.64 UR20, c[0x0][0x270] ;  /* 0x00009c0000147ab9 */ /* 0x000fe20000000a00 */
[----:B------:R-:W-:Y:S02]  /*5830*/  ISETP.GE.AND P3, PT, R31, UR18, PT ;  /* 0x000000121f007c0c */ /* 0x000fe4000bf66270 */
[----:B------:R-:W-:Y:S01]  /*5840*/  ISETP.GE.AND P5, PT, R24, UR18, PT ;  /* 0x0000001218007c0c */ /* 0x000fe2000bfa6270 */
        /* <DEDUP_REMOVED lines=11> */
[----:B------:R0:W5:Y:S01]  /*5900*/  @!P2 LDG.E.U16 R43, desc[UR22][R22.64+0x7c0] ;  /* 0x0007c016162ba981 */ /* 0x000162000c1e1500 */
[----:B------:R-:W-:Y:S01]  /*5910*/  UIADD3 UR17, -UR17, UR56, URZ ;  /* 0x0000003811117290 */ /* 0x000fe2000fffe13f */
[----:B------:R-:W-:-:S03]  /*5920*/  SHF.L.U32 R17, R157, 0x5, RZ ;  /* 0x000000059d117819 */ /* 0x000fc600000006ff */
[----:B------:R-:W-:Y:S01]  /*5930*/  USHF.L.U32 UR44, UR17, 0x1, URZ ;  /* 0x00000001112c7899 */ /* 0x000fe2000800063f */
[----:B------:R-:W-:Y:S02]  /*5940*/  LOP3.LUT R17, R17, 0xfffffc00, RZ, 0xc0, !PT ;  /* 0xfffffc0011117812 */ /* 0x000fe400078ec0ff */
[----:B------:R-:W-:-:S03]  /*5950*/  MOV R47, UR20 ;  /* 0x00000014002f7c02 */ /* 0x000fc60008000f00 */
[----:B------:R-:W-:Y:S02]  /*5960*/  ISETP.GE.AND P1, PT, R44, UR44, PT ;  /* 0x0000002c2c007c0c */ /* 0x000fe4000bf26270 */
[----:B------:R-:W-:Y:S01]  /*5970*/  IADD3 R44, R17, R156, RZ ;  /* 0x0000009c112c7210 */ /* 0x000fe20007ffe0ff */
[----:B0-----:R-:W-:-:S03]  /*5980*/  IMAD.WIDE.U32 R22, R47, UR6, R18 ;  /* 0x000000062f167c25 */ /* 0x001fc6000f8e0012 */
[C---:B------:R-:W-:Y:S02]  /*5990*/  IADD3 R19, R44.reuse, 0x20, RZ ;  /* 0x000000202c137810 */ /* 0x040fe40007ffe0ff */
[C---:B------:R-:W-:Y:S02]  /*59a0*/  IADD3 R47, R44.reuse, 0x40, RZ ;  /* 0x000000402c2f7810 */ /* 0x040fe40007ffe0ff */
[----:B------:R-:W-:Y:S02]  /*59b0*/  IADD3 R51, R44, 0x60, RZ ;  /* 0x000000602c337810 */ /* 0x000fe40007ffe0ff */
[----:B------:R-:W-:Y:S02]  /*59c0*/  ISETP.GE.AND P2, PT, R48, UR44, PT ;  /* 0x0000002c30007c0c */ /* 0x000fe4000bf46270 */
[C---:B------:R-:W-:Y:S02]  /*59d0*/  LEA.HI.SX32 R52, R44.reuse, R44, 0x1b ;  /* 0x0000002c2c347211 */ /* 0x040fe400078fdaff */
[----:B------:R-:W-:-:S02]  /*59e0*/  IADD3 R53, R44, 0x80, RZ ;  /* 0x000000802c357810 */ /* 0x000fc40007ffe0ff */
[----:B------:R-:W-:Y:S02]  /*59f0*/  IADD3 R55, R44, 0xa0, RZ ;  /* 0x000000a02c377810 */ /* 0x000fe40007ffe0ff */
[-C--:B------:R-:W-:Y:S02]  /*5a00*/  LEA.HI.SX32 R48, R19, R44.reuse, 0x1b ;  /* 0x0000002c13307211 */ /* 0x080fe400078fdaff */
[----:B------:R-:W-:Y:S02]  /*5a10*/  ISETP.GE.AND P3, PT, R50, UR44, PT ;  /* 0x0000002c32007c0c */ /* 0x000fe4000bf66270 */
[C---:B------:R-:W-:Y:S02]  /*5a20*/  IADD3 R71, R44.reuse, 0xc0, RZ ;  /* 0x000000c02c477810 */ /* 0x040fe40007ffe0ff */
[----:B------:R-:W-:Y:S02]  /*5a30*/  LEA.HI.SX32 R54, R47, R44, 0x1b ;  /* 0x0000002c2f367211 */ /* 0x000fe400078fdaff */
[----:B------:R-:W-:-:S02]  /*5a40*/  IADD3 R73, R44, 0xe0, RZ ;  /* 0x000000e02c497810 */ /* 0x000fc40007ffe0ff */
[-C--:B------:R-:W-:Y:S02]  /*5a50*/  LEA.HI.SX32 R50, R51, R44.reuse, 0x1b ;  /* 0x0000002c33327211 */ /* 0x080fe400078fdaff */
[----:B------:R-:W-:Y:S02]  /*5a60*/  IADD3 R89, R44, 0x100, RZ ;  /* 0x000001002c597810 */ /* 0x000fe40007ffe0ff */
[-C--:B------:R-:W-:Y:S02]  /*5a70*/  LEA.HI.SX32 R86, R53, R44.reuse, 0x1b ;  /* 0x0000002c35567211 */ /* 0x080fe400078fdaff */
[----:B------:R-:W-:Y:S02]  /*5a80*/  LEA R52, R52, R155, 0x1 ;  /* 0x0000009b34347211 */ /* 0x000fe400078e08ff */
[----:B------:R-:W-:Y:S02]  /*5a90*/  IADD3 R93, R44, 0x120, RZ ;  /* 0x000001202c5d7810 */ /* 0x000fe40007ffe0ff */
[----:B------:R-:W-:-:S02]  /*5aa0*/  LEA.HI.SX32 R88, R55, R44, 0x1b ;  /* 0x0000002c37587211 */ /* 0x000fc400078fdaff */
[-C--:B------:R-:W-:Y:S02]  /*5ab0*/  LEA R53, R48, R155.reuse, 0x1 ;  /* 0x0000009b30357211 */ /* 0x080fe400078e08ff */
[----:B------:R-:W-:Y:S02]  /*5ac0*/  IADD3 R97, R44, 0x140, RZ ;  /* 0x000001402c617810 */ /* 0x000fe40007ffe0ff */
[----:B------:R-:W-:Y:S02]  /*5ad0*/  LEA.HI.SX32 R90, R71, R44, 0x1b ;  /* 0x0000002c475a7211 */ /* 0x000fe400078fdaff */
[----:B------:R-:W-:Y:S01]  /*5ae0*/  LEA R54, R54, R155, 0x1 ;  /* 0x0000009b36367211 */ /* 0x000fe200078e08ff */
[----:B------:R-:W-:Y:S01]  /*5af0*/  UIMAD UR20, UR55, UR20, URZ ;  /* 0x00000014371472a4 */ /* 0x000fe2000f8e023f */
        /* <DEDUP_REMOVED lines=20> */
[----:B------:R-:W-:Y:S02]  /*5c40*/  IADD3 R187, R44, 0x3e0, RZ ;  /* 0x000003e02cbb7810 */ /* 0x000fe40007ffe0ff */
[-C--:B------:R-:W-:Y:S02]  /*5c50*/  LEA.HI.SX32 R92, R73, R44.reuse, 0x1b ;  /* 0x0000002c495c7211 */ /* 0x080fe400078fdaff */
[-C--:B------:R-:W-:Y:S02]  /*5c60*/  LEA R55, R50, R155.reuse, 0x1 ;  /* 0x0000009b32377211 */ /* 0x080fe400078e08ff */
[-C--:B------:R-:W-:Y:S02]  /*5c70*/  LEA.HI.SX32 R94, R89, R44.reuse, 0x1b ;  /* 0x0000002c595e7211 */ /* 0x080fe400078fdaff */
[----:B------:R-:W-:Y:S02]  /*5c80*/  LEA R50, R86, R155, 0x1 ;  /* 0x0000009b56327211 */ /* 0x000fe400078e08ff */
[----:B------:R-:W-:-:S02]  /*5c90*/  LEA.HI.SX32 R96, R93, R44, 0x1b ;  /* 0x0000002c5d607211 */ /* 0x000fc400078fdaff */
[-C--:B------:R-:W-:Y:S02]  /*5ca0*/  LEA R51, R88, R155.reuse, 0x1 ;  /* 0x0000009b58337211 */ /* 0x080fe400078e08ff */
[-C--:B------:R-:W-:Y:S02]  /*5cb0*/  LEA.HI.SX32 R98, R97, R44.reuse, 0x1b ;  /* 0x0000002c61627211 */ /* 0x080fe400078fdaff */
[----:B------:R-:W-:Y:S01]  /*5cc0*/  LEA R48, R90, R155, 0x1 ;  /* 0x0000009b5a307211 */ /* 0x000fe200078e08ff */
[----:B------:R-:W-:Y:S01]  /*5cd0*/  UIMAD UR20, UR6, UR21, UR20 ;  /* 0x00000015061472a4 */ /* 0x000fe2000f8e0214 */
        /* <DEDUP_REMOVED lines=21> */
[-C--:B------:R-:W-:Y:S02]  /*5e30*/  LEA R47, R92, R155.reuse, 0x1 ;  /* 0x0000009b5c2f7211 */ /* 0x080fe400078e08ff */
[----:B------:R-:W-:Y:S01]  /*5e40*/  LEA R44, R94, R155, 0x1 ;  /* 0x0000009b5e2c7211 */ /* 0x000fe200078e08ff */
[----:B---3--:R0:W-:Y:S01]  /*5e50*/  STS.U16 [R52], R41 ;  /* 0x0000002934007388 */ /* 0x0081e20000000400 */
[----:B------:R-:W-:-:S03]  /*5e60*/  ISETP.GE.AND P0, PT, R18, UR44, PT ;  /* 0x0000002c12007c0c */ /* 0x000fc6000bf06270 */
[----:B----4-:R1:W-:Y:S01]  /*5e70*/  STS.U16 [R53+0x40], R38 ;  /* 0x0000402635007388 */ /* 0x0103e20000000400 */
[----:B0-----:R-:W-:-:S03]  /*5e80*/  LEA R41, R96, R155, 0x1 ;  /* 0x0000009b60297211 */ /* 0x001fc600078e08ff */
[----:B--2---:R0:W-:Y:S04]  /*5e90*/  STS.U16 [R54+0x80], R37 ;  /* 0x0000802536007388 */ /* 0x0041e80000000400 */
[----:B-----5:R-:W-:Y:S01]  /*5ea0*/  STS.U16 [R55+0xc0], R74 ;  /* 0x0000c04a37007388 */ /* 0x020fe20000000400 */
[----:B-1----:R-:W-:-:S03]  /*5eb0*/  LEA R38, R98, R155, 0x1 ;  /* 0x0000009b62267211 */ /* 0x002fc600078e08ff */
[----:B------:R1:W-:Y:S01]  /*5ec0*/  STS.U16 [R50+0x100], R35 ;  /* 0x0001002332007388 */ /* 0x0003e20000000400 */
[----:B0-----:R-:W-:-:S03]  /*5ed0*/  LEA R37, R100, R155, 0x1 ;  /* 0x0000009b64257211 */ /* 0x001fc600078e08ff */
[----:B------:R0:W-:Y:S01]  /*5ee0*/  STS.U16 [R51+0x140], R32 ;  /* 0x0001402033007388 */ /* 0x0001e20000000400 */
[----:B------:R-:W-:-:S03]  /*5ef0*/  IADD3 R19, R23, UR20, RZ ;  /* 0x0000001417137c10 */ /* 0x000fc6000fffe0ff */
[----:B------:R2:W-:Y:S01]  /*5f00*/  STS.U16 [R48+0x180], R29 ;  /* 0x0001801d30007388 */ /* 0x0005e20000000400 */
[----:B-1----:R-:W-:-:S03]  /*5f10*/  LEA R35, R104, R155, 0x1 ;  /* 0x0000009b68237211 */ /* 0x002fc600078e08ff */
[----:B------:R-:W-:Y:S01]  /*5f20*/  STS.U16 [R47+0x1c0], R72 ;  /* 0x0001c0482f007388 */ /* 0x000fe20000000400 */
[----:B------:R-:W-:Y:S02]  /*5f30*/  LEA R18, P4, R22, UR13, 0x1 ;  /* 0x0000000d16127c11 */ /* 0x000fe4000f8808ff */
[-C--:B0-----:R-:W-:Y:S01]  /*5f40*/  LEA R32, R108, R155.reuse, 0x1 ;  /* 0x0000009b6c207211 */ /* 0x081fe200078e08ff */
[----:B------:R-:W-:Y:S01]  /*5f50*/  STS.U16 [R44+0x200], R69 ;  /* 0x000200452c007388 */ /* 0x000fe20000000400 */
[-C--:B------:R-:W-:Y:S02]  /*5f60*/  LEA R165, R110, R155.reuse, 0x1 ;  /* 0x0000009b6ea57211 */ /* 0x080fe400078e08ff */
[-C--:B--2---:R-:W-:Y:S01]  /*5f70*/  LEA R29, R112, R155.reuse, 0x1 ;  /* 0x0000009b701d7211 */ /* 0x084fe200078e08ff */
[----:B------:R0:W-:Y:S01]  /*5f80*/  STS.U16 [R41+0x240], R26 ;  /* 0x0002401a29007388 */ /* 0x0001e20000000400 */
[----:B------:R-:W-:-:S03]  /*5f90*/  LEA R161, R162, R155, 0x1 ;  /* 0x0000009ba2a17211 */ /* 0x000fc600078e08ff */
[----:B------:R1:W-:Y:S01]  /*5fa0*/  STS.U16 [R38+0x280], R67 ;  /* 0x0002804326007388 */ /* 0x0003e20000000400 */
[----:B------:R-:W-:-:S03]  /*5fb0*/  LEA.HI.X R19, R22, UR14, R19, 0x1, P4 ;  /* 0x0000000e16137c11 */ /* 0x000fc6000a0f0c13 */
[----:B------:R-:W-:Y:S01]  /*5fc0*/  STS.U16 [R37+0x2c0], R70 ;  /* 0x0002c04625007388 */ /* 0x000fe20000000400 */
[----:B0-----:R-:W-:-:S03]  /*5fd0*/  LEA R26, R126, R155, 0x1 ;  /* 0x0000009b7e1a7211 */ /* 0x001fc600078e08ff */
[----:B------:R0:W-:Y:S01]  /*5fe0*/  STS.U16 [R35+0x300], R60 ;  /* 0x0003003c23007388 */ /* 0x0001e20000000400 */
[-C--:B------:R-:W-:Y:S02]  /*5ff0*/  LEA R23, R164, R155.reuse, 0x1 ;  /* 0x0000009ba4177211 */ /* 0x080fe400078e08ff */
[-C--:B------:R-:W-:Y:S01]  /*6000*/  LEA R22, R166, R155.reuse, 0x1 ;  /* 0x0000009ba6167211 */ /* 0x080fe200078e08ff */
[----:B------:R2:W-:Y:S01]  /*6010*/  STS.U16 [R32+0x340], R61 ;  /* 0x0003403d20007388 */ /* 0x0005e20000000400 */
[----:B-1----:R-:W-:-:S03]  /*6020*/  LEA R67, R172, R155, 0x1 ;  /* 0x0000009bac437211 */ /* 0x002fc600078e08ff */
[----:B------:R-:W-:Y:S01]  /*6030*/  STS.U16 [R165+0x380], R68 ;  /* 0x00038044a5007388 */ /* 0x000fe20000000400 */
[----:B0-----:R-:W-:-:S03]  /*6040*/  LEA R60, R168, R155, 0x1 ;  /* 0x0000009ba83c7211 */ /* 0x001fc600078e08ff */
[----:B------:R0:W-:Y:S01]  /*6050*/  STS.U16 [R29+0x3c0], R66 ;  /* 0x0003c0421d007388 */ /* 0x0001e20000000400 */
[----:B------:R-:W-:-:S03]  /*6060*/  R2UR UR42, R21 ;  /* 0x00000000152a72ca */ /* 0x000fc600000e0000 */
[----:B------:R1:W-:Y:S01]  /*6070*/  STS.U16 [R26+0x400], R65 ;  /* 0x000400411a007388 */ /* 0x0003e20000000400 */
[-C--:B--2---:R-:W-:Y:S02]  /*6080*/  LEA R61, R170, R155.reuse, 0x1 ;  /* 0x0000009baa3d7211 */ /* 0x084fe400078e08ff */
[-C--:B0-----:R-:W-:Y:S01]  /*6090*/  LEA R66, R174, R155.reuse, 0x1 ;  /* 0x0000009bae427211 */ /* 0x081fe200078e08ff */
[----:B------:R0:W-:Y:S01]  /*60a0*/  STS.U16 [R161+0x440], R64 ;  /* 0x00044040a1007388 */ /* 0x0001e20000000400 */
[----:B------:R-:W-:-:S03]  /*60b0*/  LEA R73, R180, R155, 0x1 ;  /* 0x0000009bb4497211 */ /* 0x000fc600078e08ff */
[----:B------:R-:W-:Y:S02]  /*60c0*/  STS.U16 [R23+0x480], R62 ;  /* 0x0004803e17007388 */ /* 0x000fe40000000400 */
[----:B------:R-:W-:Y:S02]  /*60d0*/  FMUL.FTZ R21, R149, UR42 ;  /* 0x0000002a95157c20 */ /* 0x000fe40008410000 */
[----:B------:R-:W-:Y:S01]  /*60e0*/  STS.U16 [R22+0x4c0], R59 ;  /* 0x0004c03b16007388 */ /* 0x000fe20000000400 */
[-C--:B-1----:R-:W-:Y:S01]  /*60f0*/  LEA R65, R176, R155.reuse, 0x1 ;  /* 0x0000009bb0417211 */ /* 0x082fe200078e08ff */
[----:B------:R-:W-:Y:S02]  /*6100*/  FMUL.RZ R69, R21, 0.15915493667125701904 ;  /* 0x3e22f98315457820 */ /* 0x000fe4000040c000 */
[----:B------:R-:W-:Y:S01]  /*6110*/  STS.U16 [R60+0x500], R63 ;  /* 0x0005003f3c007388 */ /* 0x000fe20000000400 */
[-C--:B0-----:R-:W-:Y:S02]  /*6120*/  LEA R64, R178, R155.reuse, 0x1 ;  /* 0x0000009bb2407211 */ /* 0x081fe400078e08ff */
[-C--:B------:R-:W-:Y:S01]  /*6130*/  LEA R72, R182, R155.reuse, 0x1 ;  /* 0x0000009bb6487211 */ /* 0x080fe200078e08ff */
[----:B------:R0:W-:Y:S01]  /*6140*/  STS.U16 [R61+0x540], R58 ;  /* 0x0005403a3d007388 */ /* 0x0001e20000000400 */
[-C--:B------:R-:W-:Y:S01]  /*6150*/  LEA R71, R184, R155.reuse, 0x1 ;  /* 0x0000009bb8477211 */ /* 0x080fe200078e08ff */
[----:B------:R-:W-:Y:S02]  /*6160*/  MUFU.SIN R127, R69 ;  /* 0x00000045007f7308 */ /* 0x000fe40000000400 */
[----:B------:R-:W-:Y:S01]  /*6170*/  STS.U16 [R67+0x580], R56 ;  /* 0x0005803843007388 */ /* 0x000fe20000000400 */
[----:B------:R-:W-:-:S03]  /*6180*/  LEA R70, R186, R155, 0x1 ;  /* 0x0000009bba467211 */ /* 0x000fc600078e08ff */
[----:B------:R-:W-:Y:S02]  /*6190*/  STS.U16 [R66+0x5c0], R57 ;  /* 0x0005c03942007388 */ /* 0x000fe40000000400 */
[----:B------:R1:W-:Y:S02]  /*61a0*/  MUFU.COS R126, R69 ;  /* 0x00000045007e7308 */ /* 0x0003e40000000000 */
[----:B------:R-:W-:Y:S01]  /*61b0*/  STS.U16 [R65+0x600], R42 ;  /* 0x0006002a41007388 */ /* 0x000fe20000000400 */
[----:B------:R-:W-:-:S03]  /*61c0*/  LEA R68, R190, R155, 0x1 ;  /* 0x0000009bbe447211 */ /* 0x000fc600078e08ff */
[----:B------:R-:W-:Y:S01]  /*61d0*/  STS.U16 [R64+0x640], R45 ;  /* 0x0006402d40007388 */ /* 0x000fe20000000400 */
[----:B------:R-:W-:Y:S02]  /*61e0*/  PRMT R185, RZ, 0x7610, R185 ;  /* 0x00007610ffb97816 */ /* 0x000fe400000000b9 */
[----:B-1----:R-:W-:Y:S01]  /*61f0*/  LEA R69, R188, R155, 0x1 ;  /* 0x0000009bbc457211 */ /* 0x002fe200078e08ff */
[----:B------:R-:W-:Y:S01]  /*6200*/  STS.U16 [R73+0x680], R46 ;  /* 0x0006802e49007388 */ /* 0x000fe20000000400 */
[----:B0-----:R-:W-:-:S03]  /*6210*/  PRMT R58, RZ, 0x7610, R58 ;  /* 0x00007610ff3a7816 */ /* 0x001fc6000000003a */
[----:B------:R0:W-:Y:S01]  /*6220*/  STS.U16 [R72+0x6c0], R49 ;  /* 0x0006c03148007388 */ /* 0x0001e20000000400 */
[----:B------:R-:W-:-:S03]  /*6230*/  PRMT R59, RZ, 0x7610, R59 ;  /* 0x00007610ff3b7816 */ /* 0x000fc6000000003b */
[----:B------:R1:W-:Y:S04]  /*6240*/  STS.U16 [R71+0x700], R36 ;  /* 0x0007002447007388 */ /* 0x0003e80000000400 */
[----:B------:R2:W-:Y:S04]  /*6250*/  STS.U16 [R70+0x740], R39 ;  /* 0x0007402746007388 */ /* 0x0005e80000000400 */
[----:B------:R3:W-:Y:S04]  /*6260*/  STS.U16 [R69+0x780], R40 ;  /* 0x0007802845007388 */ /* 0x0007e80000000400 */
[----:B------:R4:W-:Y:S01]  /*6270*/  STS.U16 [R68+0x7c0], R43 ;  /* 0x0007c02b44007388 */ /* 0x0009e20000000400 */
[----:B------:R-:W-:-:S03]  /*6280*/  NOP ;  /* 0x0000000000007918 */ /* 0x000fc60000000000 */
[----:B------:R-:W5:Y:S04]  /*6290*/  @!P0 LDG.E.U16 R185, desc[UR22][R18.64] ;  /* 0x0000001612b98981 */ /* 0x000f68000c1e1500 */
[----:B------:R-:W5:Y:S04]  /*62a0*/  @!P1 LDG.E.U16 R58, desc[UR22][R18.64+0x40] ;  /* 0x00004016123a9981 */ /* 0x000f68000c1e1500 */
[----:B------:R-:W5:Y:S01]  /*62b0*/  @!P2 LDG.E.U16 R59, desc[UR22][R18.64+0x80] ;  /* 0x00008016123ba981 */ /* 0x000f62000c1e1500 */
[----:B------:R-:W-:Y:S02]  /*62c0*/  PRMT R184, RZ, 0x7610, R184 ;  /* 0x00007610ffb87816 */ /* 0x000fe400000000b8 */
[----:B------:R-:W-:-:S02]  /*62d0*/  ISETP.GE.AND P0, PT, R102, UR44, PT ;  /* 0x0000002c66007c0c */ /* 0x000fc4000bf06270 */
[----:B------:R-:W-:Y:S02]  /*62e0*/  ISETP.GE.AND P1, PT, R160, UR44, PT ;  /* 0x0000002ca0007c0c */ /* 0x000fe4000bf26270 */
[----:B------:R-:W5:Y:S01]  /*62f0*/  @!P3 LDG.E.U16 R184, desc[UR22][R18.64+0xc0] ;  /* 0x0000c01612b8b981 */ /* 0x000f62000c1e1500 */
[----:B------:R-:W-:Y:S02]  /*6300*/  PRMT R177, RZ, 0x7610, R177 ;  /* 0x00007610ffb17816 */ /* 0x000fe400000000b1 */
[----:B------:R-:W-:-:S06]  /*6310*/  PRMT R180, RZ, 0x7610, R180 ;  /* 0x00007610ffb47816 */ /* 0x000fcc00000000b4 */
[----:B------:R-:W5:Y:S04]  /*6320*/  @!P0 LDG.E.U16 R177, desc[UR22][R18.64+0x100] ;  /* 0x0001001612b18981 */ /* 0x000f68000c1e1500 */
[----:B------:R-:W5:Y:S01]  /*6330*/  @!P1 LDG.E.U16 R180, desc[UR22][R18.64+0x140] ;  /* 0x0001401612b49981 */ /* 0x000f62000c1e1500 */
[----:B------:R-:W-:Y:S02]  /*6340*/  ISETP.GE.AND P0, PT, R95, UR44, PT ;  /* 0x0000002c5f007c0c */ /* 0x000fe4000bf06270 */
[----:B0-----:R-:W-:Y:S02]  /*6350*/  PRMT R49, RZ, 0x7610, R49 ;  /* 0x00007610ff317816 */ /* 0x001fe40000000031 */
[----:B------:R-:W-:-:S09]  /*6360*/  PRMT R178, RZ, 0x7610, R178 ;  /* 0x00007610ffb27816 */ /* 0x000fd200000000b2 */
[----:B------:R-:W5:Y:S01]  /*6370*/  @!P0 LDG.E.U16 R49, desc[UR22][R18.64+0x180] ;  /* 0x0001801612318981 */ /* 0x000f62000c1e1500 */
[----:B------:R-:W-:-:S13]  /*6380*/  ISETP.GE.AND P0, PT, R91, UR44, PT ;  /* 0x0000002c5b007c0c */ /* 0x000fda000bf06270 */
[----:B------:R-:W5:Y:S01]  /*6390*/  @!P0 LDG.E.U16 R178, desc[UR22][R18.64+0x1c0] ;  /* 0x0001c01612b28981 */ /* 0x000f62000c1e1500 */
[----:B------:R-:W-:Y:S02]  /*63a0*/  ISETP.GE.AND P0, PT, R87, UR44, PT ;  /* 0x0000002c57007c0c */ /* 0x000fe4000bf06270 */
[----:B------:R-:W-:Y:S02]  /*63b0*/  PRMT R45, RZ, 0x7610, R45 ;  /* 0x00007610ff2d7816 */ /* 0x000fe4000000002d */
[----:B------:R-:W-:Y:S02]  /*63c0*/  ISETP.GE.AND P1, PT, R85, UR44, PT ;  /* 0x0000002c55007c0c */ /* 0x000fe4000bf26270 */
[----:B------:R-:W-:-:S07]  /*63d0*/  PRMT R174, RZ, 0x7610, R174 ;  /* 0x00007610ffae7816 */ /* 0x000fce00000000ae */
[----:B------:R-:W5:Y:S04]  /*63e0*/  @!P0 LDG.E.U16 R45, desc[UR22][R18.64+0x200] ;  /* 0x00020016122d8981 */ /* 0x000f68000c1e1500 */
[----:B------:R-:W5:Y:S01]  /*63f0*/  @!P1 LDG.E.U16 R174, desc[UR22][R18.64+0x240] ;  /* 0x0002401612ae9981 */ /* 0x000f62000c1e1500 */
[----:B------:R-:W-:Y:S02]  /*6400*/  ISETP.GE.AND P0, PT, R159, UR44, PT ;  /* 0x0000002c9f007c0c */ /* 0x000fe4000bf06270 */
[----:B------:R-:W-:Y:S02]  /*6410*/  ISETP.GE.AND P4, PT, R106, UR44, PT ;  /* 0x0000002c6a007c0c */ /* 0x000fe4000bf86270 */
[----:B------:R-:W-:Y:S02]  /*6420*/  PRMT R171, RZ, 0x7610, R171 ;  /* 0x00007610ffab7816 */ /* 0x000fe400000000ab */
[----:B------:R-:W-:-:S02]  /*6430*/  PRMT R172, RZ, 0x7610, R172 ;  /* 0x00007610ffac7816 */ /* 0x000fc400000000ac */
[----:B------:R-:W-:-:S05]  /*6440*/  ISETP.GE.AND P5, PT, R107, UR44, PT ;  /* 0x0000002c6b007c0c */ /* 0x000fca000bfa6270 */
[----:B------:R-:W5:Y:S04]  /*6450*/  @!P0 LDG.E.U16 R171, desc[UR22][R18.64+0x280] ;  /* 0x0002801612ab8981 */ /* 0x000f68000c1e1500 */
[----:B------:R-:W5:Y:S01]  /*6460*/  @!P4 LDG.E.U16 R172, desc[UR22][R18.64+0x2c0] ;  /* 0x0002c01612acc981 */ /* 0x000f62000c1e1500 */
[----:B------:R-:W-:Y:S01]  /*6470*/  FMUL.FTZ R21, R148, UR42 ;  /* 0x0000002a94157c20 */ /* 0x000fe20008410000 */
[----:B------:R-:W-:-:S03]  /*6480*/  PRMT R168, RZ, 0x7610, R168 ;  /* 0x00007610ffa87816 */ /* 0x000fc600000000a8 */
[----:B------:R-:W-:Y:S01]  /*6490*/  FMUL.RZ R62, R21, 0.15915493667125701904 ;  /* 0x3e22f983153e7820 */ /* 0x000fe2000040c000 */
[----:B------:R-:W-:Y:S02]  /*64a0*/  FMUL.FTZ R21, R147, UR42 ;  /* 0x0000002a93157c20 */ /* 0x000fe40008410000 */
[----:B------:R-:W5:Y:S02]  /*64b0*/  @!P5 LDG.E.U16 R168, desc[UR22][R18.64+0x300] ;  /* 0x0003001612a8d981 */ /* 0x000f64000c1e1500 */
[----:B------:R-:W-:Y:S01]  /*64c0*/  FMUL.RZ R42, R21, 0.15915493667125701904 ;  /* 0x3e22f983152a7820 */ /* 0x000fe2000040c000 */
[----:B------:R-:W-:Y:S01]  /*64d0*/  FMUL.FTZ R21, R146, UR42 ;  /* 0x0000002a92157c20 */ /* 0x000fe20008410000 */
[----:B------:R-:W-:Y:S02]  /*64e0*/  ISETP.GE.AND P1, PT, R158, UR44, PT ;  /* 0x0000002c9e007c0c */ /* 0x000fe4000bf26270 */
[----:B------:R-:W-:Y:S01]  /*64f0*/  ISETP.GE.AND P2, PT, R83, UR44, PT ;  /* 0x0000002c53007c0c */ /* 0x000fe2000bf46270 */
[----:B-1----:R-:W-:Y:S01]  /*6500*/  FMUL.RZ R36, R21, 0.15915493667125701904 ;  /* 0x3e22f98315247820 */ /* 0x002fe2000040c000 */
[----:B------:R-:W-:Y:S01]  /*6510*/  FMUL.FTZ R21, R145, UR42 ;  /* 0x0000002a91157c20 */ /* 0x000fe20008410000 */
[----:B------:R-:W-:-:S03]  /*6520*/  PRMT R169, RZ, 0x7610, R169 ;  /* 0x00007610ffa97816 */ /* 0x000fc600000000a9 */
[----:B--2---:R-:W-:Y:S01]  /*6530*/  FMUL.RZ R39, R21, 0.15915493667125701904 ;  /* 0x3e22f98315277820 */ /* 0x004fe2000040c000 */
[----:B------:R-:W-:Y:S01]  /*6540*/  FMUL.FTZ R21, R144, UR42 ;  /* 0x0000002a90157c20 */ /* 0x000fe20008410000 */
[----:B------:R-:W-:-:S03]  /*6550*/  PRMT R166, RZ, 0x7610, R166 ;  /* 0x00007610ffa67816 */ /* 0x000fc600000000a6 */
[----:B---3--:R-:W-:Y:S01]  /*6560*/  FMUL.RZ R40, R21, 0.15915493667125701904 ;  /* 0x3e22f98315287820 */ /* 0x008fe2000040c000 */
[----:B------:R-:W-:Y:S01]  /*6570*/  FMUL.FTZ R21, R143, UR42 ;  /* 0x0000002a8f157c20 */ /* 0x000fe20008410000 */
[----:B------:R-:W2:Y:S01]  /*6580*/  @!P1 LDG.E.U16 R169, desc[UR22][R18.64+0x340] ;  /* 0x0003401612a99981 */ /* 0x000ea2000c1e1500 */
[----:B------:R-:W-:Y:S01]  /*6590*/  MUFU.SIN R105, R36 ;  /* 0x0000002400697308 */ /* 0x000fe20000000400 */
[----:B------:R-:W-:Y:S02]  /*65a0*/  ISETP.GE.AND P3, PT, R84, UR44, PT ;  /* 0x0000002c54007c0c */ /* 0x000fe4000bf66270 */
[----:B------:R-:W3:Y:S01]  /*65b0*/  @!P2 LDG.E.U16 R166, desc[UR22][R18.64+0x380] ;  /* 0x0003801612a6a981 */ /* 0x000ee2000c1e1500 */
[----:B------:R-:W-:Y:S02]  /*65c0*/  ISETP.GE.AND P4, PT, R82, UR44, PT ;  /* 0x0000002c52007c0c */ /* 0x000fe4000bf86270 */
[----:B------:R-:W-:Y:S02]  /*65d0*/  ISETP.GE.AND P5, PT, R81, UR44, PT ;  /* 0x0000002c51007c0c */ /* 0x000fe4000bfa6270 */
[----:B------:R0:W-:Y:S01]  /*65e0*/  MUFU.COS R108, R36 ;  /* 0x00000024006c7308 */ /* 0x0001e20000000000 */
[----:B------:R-:W-:-:S02]  /*65f0*/  R2UR UR43, R20 ;  /* 0x00000000142b72ca */ /* 0x000fc400000e0000 */
[----:B------:R-:W-:Y:S01]  /*6600*/  PRMT R164, RZ, 0x7610, R164 ;  /* 0x00007610ffa47816 */ /* 0x000fe200000000a4 */
[----:B0-----:R-:W-:Y:S01]  /*6610*/  FMUL.RZ R36, R21, 0.15915493667125701904 ;  /* 0x3e22f98315247820 */ /* 0x001fe2000040c000 */
[----:B------:R-:W-:-:S03]  /*6620*/  FMUL.FTZ R21, R142, UR42 ;  /* 0x0000002a8e157c20 */ /* 0x000fc60008410000 */
[----:B------:R-:W-:Y:S01]  /*6630*/  MUFU.SIN R103, R39 ;  /* 0x0000002700677308 */ /* 0x000fe20000000400 */
[----:B------:R-:W-:Y:S01]  /*6640*/  PRMT R163, RZ, 0x7610, R163 ;  /* 0x00007610ffa37816 */ /* 0x000fe200000000a3 */
[----:B------:R-:W3:Y:S01]  /*6650*/  @!P3 LDG.E.U16 R164, desc[UR22][R18.64+0x3c0] ;  /* 0x0003c01612a4b981 */ /* 0x000ee2000c1e1500 */
[----:B------:R-:W-:-:S04]  /*6660*/  PRMT R162, RZ, 0x7610, R162 ;  /* 0x00007610ffa27816 */ /* 0x000fc800000000a2 */
[----:B------:R-:W3:Y:S01]  /*6670*/  @!P4 LDG.E.U16 R163, desc[UR22][R18.64+0x400] ;  /* 0x0004001612a3c981 */ /* 0x000ee2000c1e1500 */
[----:B------:R0:W-:Y:S03]  /*6680*/  MUFU.COS R104, R39 ;  /* 0x0000002700687308 */ /* 0x0001e60000000000 */
[----:B------:R-:W3:Y:S01]  /*6690*/  @!P5 LDG.E.U16 R162, desc[UR22][R18.64+0x440] ;  /* 0x0004401612a2d981 */ /* 0x000ee2000c1e1500 */
[----:B0-----:R-:W-:Y:S01]  /*66a0*/  FMUL.RZ R39, R21, 0.15915493667125701904 ;  /* 0x3e22f98315277820 */ /* 0x001fe2000040c000 */
[----:B------:R-:W-:-:S03]  /*66b0*/  FMUL.FTZ R21, R141, UR42 ;  /* 0x0000002a8d157c20 */ /* 0x000fc60008410000 */
[----:B------:R-:W-:Y:S08]  /*66c0*/  MUFU.SIN R101, R40 ;  /* 0x0000002800657308 */ /* 0x000ff00000000400 */
[----:B------:R0:W-:Y:S01]  /*66d0*/  MUFU.COS R102, R40 ;  /* 0x0000002800667308 */ /* 0x0001e20000000000 */
[----:B------:R-:W-:Y:S01]  /*66e0*/  MOV R56, UR43 ;  /* 0x0000002b00387c02 */ /* 0x000fe20008000f00 */
[----:B0-----:R-:W-:Y:S01]  /*66f0*/  FMUL.RZ R40, R21, 0.15915493667125701904 ;  /* 0x3e22f98315287820 */ /* 0x001fe2000040c000 */
[----:B------:R-:W-:-:S05]  /*6700*/  FMUL.FTZ R21, R140, UR42 ;  /* 0x0000002a8c157c20 */ /* 0x000fca0008410000 */
[----:B------:R-:W-:Y:S01]  /*6710*/  MUFU.SIN R99, R36 ;  /* 0x0000002400637308 */ /* 0x000fe20000000400 */
[----:B------:R-:W-:-:S07]  /*6720*/  FMUL.FTZ R20, R135, UR42 ;  /* 0x0000002a87147c20 */ /* 0x000fce0008410000 */
[----:B------:R0:W-:Y:S01]  /*6730*/  MUFU.COS R100, R36 ;  /* 0x0000002400647308 */ /* 0x0001e20000000000 */
[----:B------:R-:W-:Y:S01]  /*6740*/  FMUL.FTZ R56, R56, 1.4426950216293334961 ;  /* 0x3fb8aa3b38387820 */ /* 0x000fe20000410000 */
[----:B0-----:R-:W-:Y:S01]  /*6750*/  FMUL.RZ R36, R21, 0.15915493667125701904 ;  /* 0x3e22f98315247820 */ /* 0x001fe2000040c000 */
[----:B------:R-:W-:-:S05]  /*6760*/  FMUL.FTZ R21, R139, UR42 ;  /* 0x0000002a8b157c20 */ /* 0x000fca0008410000 */
[----:B------:R-:W-:Y:S08]  /*6770*/  MUFU.SIN R97, R39 ;  /* 0x0000002700617308 */ /* 0x000ff00000000400 */
[----:B------:R0:W-:Y:S02]  /*6780*/  MUFU.COS R98, R39 ;  /* 0x0000002700627308 */ /* 0x0001e40000000000 */
[----:B0-----:R-:W-:-:S06]  /*6790*/  FMUL.RZ R39, R21, 0.15915493667125701904 ;  /* 0x3e22f98315277820 */ /* 0x001fcc000040c000 */
[----:B------:R-:W-:Y:S08]  /*67a0*/  MUFU.SIN R91, R39 ;  /* 0x00000027005b7308 */ /* 0x000ff00000000400 */
[----:B------:R0:W-:Y:S02]  /*67b0*/  MUFU.COS R92, R39 ;  /* 0x00000027005c7308 */ /* 0x0001e40000000000 */
[----:B0-----:R-:W-:Y:S01]  /*67c0*/  FMUL.RZ R39, R20, 0.15915493667125701904 ;  /* 0x3e22f98314277820 */ /* 0x001fe2000040c000 */
[----:B------:R-:W-:-:S05]  /*67d0*/  FMUL.FTZ R20, R56, R148 ;  /* 0x0000009438147220 */ /* 0x000fca0000410000 */
[----:B------:R-:W-:Y:S08]  /*67e0*/  MUFU.SIN R111, R62 ;  /* 0x0000003e006f7308 */ /* 0x000ff00000000400 */
[----:B------:R-:W-:Y:S08]  /*67f0*/  MUFU.COS R112, R62 ;  /* 0x0000003e00707308 */ /* 0x000ff00000000000 */
[----:B------:R-:W0:Y:S08]  /*6800*/  MUFU.EX2 R20, R20 ;  /* 0x0000001400147308 */ /* 0x000e300000000800 */
[----:B------:R-:W-:Y:S01]  /*6810*/  MUFU.SIN R85, R39 ;  /* 0x0000002700557308 */ /* 0x000fe20000000400 */
[C---:B0-----:R-:W-:Y:S01]  /*6820*/  FMUL.FTZ R112, R20.reuse, R112 ;  /* 0x0000007014707220 */ /* 0x041fe20000410000 */
[----:B------:R-:W-:Y:S01]  /*6830*/  FMUL.FTZ R111, R20, R111 ;  /* 0x0000006f146f7220 */ /* 0x000fe20000410000 */
[----:B------:R-:W-:-:S05]  /*6840*/  FMUL.FTZ R20, R56, R135 ;  /* 0x0000008738147220 */ /* 0x000fca0000410000 */
[----:B------:R-:W-:Y:S08]  /*6850*/  MUFU.COS R86, R39 ;  /* 0x0000002700567308 */ /* 0x000ff00000000000 */
[----:B------:R-:W0:Y:S01]  /*6860*/  MUFU.EX2 R20, R20 ;  /* 0x0000001400147308 */ /* 0x000e220000000800 */
[----:B------:R-:W-:Y:S02]  /*6870*/  LEA R17, R156, R17, 0x5 ;  /* 0x000000119c117211 */ /* 0x000fe400078e28ff */
[----:B------:R-:W-:Y:S01]  /*6880*/  ISETP.GE.AND P1, PT, R80, UR44, PT ;  /* 0x0000002c50007c0c */ /* 0x000fe2000bf26270 */
[----:B------:R-:W-:Y:S01]  /*6890*/  FMUL.FTZ R21, R138, UR42 ;  /* 0x0000002a8a157c20 */ /* 0x000fe20008410000 */
[----:B------:R-:W-:-:S03]  /*68a0*/  PRMT R160, RZ, 0x7610, R160 ;  /* 0x00007610ffa07816 */ /* 0x000fc600000000a0 */
[----:B------:R-:W-:Y:S01]  /*68b0*/  MUFU.SIN R95, R40 ;  /* 0x00000028005f7308 */ /* 0x000fe20000000400 */
[----:B------:R-:W-:Y:S02]  /*68c0*/  ISETP.GE.AND P2, PT, R79, UR44, PT ;  /* 0x0000002c4f007c0c */ /* 0x000fe4000bf46270 */
[----:B------:R-:W-:-:S05]  /*68d0*/  ISETP.GE.AND P3, PT, R78, UR44, PT ;  /* 0x0000002c4e007c0c */ /* 0x000fca000bf66270 */
[----:B------:R1:W-:Y:S01]  /*68e0*/  MUFU.COS R96, R40 ;  /* 0x0000002800607308 */ /* 0x0003e20000000000 */
[C---:B0-----:R-:W-:Y:S01]  /*68f0*/  FMUL.FTZ R86, R20.reuse, R86 ;  /* 0x0000005614567220 */ /* 0x041fe20000410000 */
[----:B------:R-:W-:Y:S01]  /*6900*/  FMUL.FTZ R85, R20, R85 ;  /* 0x0000005514557220 */ /* 0x000fe20000410000 */
[----:B------:R-:W-:Y:S01]  /*6910*/  LEA.HI.SX32 R20, R17, R17, 0x1b ;  /* 0x0000001111147211 */ /* 0x000fe200078fdaff */
[----:B------:R-:W3:Y:S03]  /*6920*/  @!P1 LDG.E.U16 R160, desc[UR22][R18.64+0x480] ;  /* 0x0004801612a09981 */ /* 0x000ee6000c1e1500 */
[----:B------:R-:W-:Y:S01]  /*6930*/  LEA R17, R20, R155, 0x1 ;  /* 0x0000009b14117211 */ /* 0x000fe200078e08ff */
[----:B-1----:R-:W-:Y:S01]  /*6940*/  FMUL.RZ R40, R21, 0.15915493667125701904 ;  /* 0x3e22f98315287820 */ /* 0x002fe2000040c000 */
[----:B------:R-:W-:-:S03]  /*6950*/  FMUL.FTZ R21, R137, UR42 ;  /* 0x0000002a89157c20 */ /* 0x000fc60008410000 */
[----:B------:R-:W0:Y:S01]  /*6960*/  LDS.U16 R83, [R17] ;  /* 0x0000000011537984 */ /* 0x000e220000000400 */
[----:B------:R-:W-:Y:S01]  /*6970*/  MUFU.SIN R93, R36 ;  /* 0x00000024005d7308 */ /* 0x000fe20000000400 */
[----:B------:R-:W-:Y:S02]  /*6980*/  ISETP.GE.AND P4, PT, R77, UR44, PT ;  /* 0x0000002c4d007c0c */ /* 0x000fe4000bf86270 */
[----:B------:R-:W1:Y:S01]  /*6990*/  LDS.U16 R82, [R17+0x2] ;  /* 0x0000020011527984 */ /* 0x000e620000000400 */
[----:B------:R-:W-:Y:S02]  /*69a0*/  ISETP.GE.AND P1, PT, R75, UR44, PT ;  /* 0x0000002c4b007c0c */ /* 0x000fe4000bf26270 */
[----:B------:R-:W-:Y:S01]  /*69b0*/  PRMT R159, RZ, 0x7610, R159 ;  /* 0x00007610ff9f7816 */ /* 0x000fe2000000009f */
[----:B------:R-:W-:Y:S01]  /*69c0*/  LDS.U16 R191, [R17+0x6] ;  /* 0x0000060011bf7984 */ /* 0x000fe20000000400 */
[----:B------:R4:W-:Y:S01]  /*69d0*/  MUFU.COS R94, R36 ;  /* 0x00000024005e7308 */ /* 0x0009e20000000000 */
[----:B------:R-:W-:-:S02]  /*69e0*/  PRMT R63, RZ, 0x7610, R63 ;  /* 0x00007610ff3f7816 */ /* 0x000fc4000000003f */
[----:B------:R-:W5:Y:S01]  /*69f0*/  LDS.U16 R80, [R17+0x4] ;  /* 0x0000040011507984 */ /* 0x000f620000000400 */
[----:B------:R-:W-:Y:S02]  /*6a00*/  PRMT R62, RZ, 0x7610, R62 ;  /* 0x00007610ff3e7816 */ /* 0x000fe4000000003e */
[----:B------:R-:W-:Y:S01]  /*6a10*/  PRMT R75, RZ, 0x7610, R75 ;  /* 0x00007610ff4b7816 */ /* 0x000fe2000000004b */
[----:B------:R-:W3:Y:S01]  /*6a20*/  @!P2 LDG.E.U16 R159, desc[UR22][R18.64+0x4c0] ;  /* 0x0004c016129fa981 */ /* 0x000ee2000c1e1500 */
[----:B----4-:R-:W-:Y:S01]  /*6a30*/  FMUL.RZ R36, R21, 0.15915493667125701904 ;  /* 0x3e22f98315247820 */ /* 0x010fe2000040c000 */
[----:B------:R-:W-:Y:S01]  /*6a40*/  FMUL.FTZ R21, R56, R147 ;  /* 0x0000009338157220 */ /* 0x000fe20000410000 */
[----:B------:R-:W-:Y:S01]  /*6a50*/  MUFU.SIN R109, R42 ;  /* 0x0000002a006d7308 */ /* 0x000fe20000000400 */
[----:B------:R-:W4:Y:S01]  /*6a60*/  @!P3 LDG.E.U16 R63, desc[UR22][R18.64+0x500] ;  /* 0x00050016123fb981 */ /* 0x000f22000c1e1500 */
[----:B------:R-:W-:-:S06]  /*6a70*/  ISETP.GE.AND P5, PT, R76, UR44, PT ;  /* 0x0000002c4c007c0c */ /* 0x000fcc000bfa6270 */
[----:B------:R0:W-:Y:S01]  /*6a80*/  MUFU.COS R110, R42 ;  /* 0x0000002a006e7308 */ /* 0x0001e20000000000 */
[----:B------:R-:W-:Y:S01]  /*6a90*/  ISETP.GE.AND P2, PT, R33, UR44, PT ;  /* 0x0000002c21007c0c */ /* 0x000fe2000bf46270 */
[----:B------:R-:W4:Y:S01]  /*6aa0*/  @!P4 LDG.E.U16 R62, desc[UR22][R18.64+0x540] ;  /* 0x00054016123ec981 */ /* 0x000f22000c1e1500 */
[----:B------:R-:W-:Y:S01]  /*6ab0*/  ISETP.GE.AND P3, PT, R28, UR44, PT ;  /* 0x0000002c1c007c0c */ /* 0x000fe2000bf66270 */
[----:B------:R-:W-:Y:S01]  /*6ac0*/  FMUL.FTZ R39, R56, R145 ;  /* 0x0000009138277220 */ /* 0x000fe20000410000 */
[----:B------:R-:W-:Y:S01]  /*6ad0*/  ISETP.GE.AND P0, PT, R34, UR44, PT ;  /* 0x0000002c22007c0c */ /* 0x000fe2000bf06270 */
[----:B------:R-:W4:Y:S02]  /*6ae0*/  @!P1 LDG.E.U16 R75, desc[UR22][R18.64+0x5c0] ;  /* 0x0005c016124b9981 */ /* 0x000f24000c1e1500 */
[----:B------:R-:W1:Y:S01]  /*6af0*/  MUFU.EX2 R21, R21 ;  /* 0x0000001500157308 */ /* 0x000e620000000800 */
[----:B------:R-:W-:Y:S01]  /*6b00*/  ISETP.GE.AND P4, PT, R30, UR44, PT ;  /* 0x0000002c1e007c0c */ /* 0x000fe2000bf86270 */
[----:B------:R-:W-:Y:S01]  /*6b10*/  FMUL.FTZ R34, R56, R144 ;  /* 0x0000009038227220 */ /* 0x000fe20000410000 */
[----:B------:R-:W-:Y:S01]  /*6b20*/  ISETP.GE.AND P1, PT, R24, UR44, PT ;  /* 0x0000002c18007c0c */ /* 0x000fe2000bf26270 */
[C---:B0-----:R-:W-:Y:S01]  /*6b30*/  FMUL.FTZ R42, R56.reuse, R142 ;  /* 0x0000008e382a7220 */ /* 0x041fe20000410000 */
[C---:B------:R-:W-:Y:S01]  /*6b40*/  FMUL.FTZ R43, R56.reuse, R141 ;  /* 0x0000008d382b7220 */ /* 0x040fe20000410000 */
[C---:B------:R-:W-:Y:S01]  /*6b50*/  FMUL.FTZ R46, R56.reuse, R140 ;  /* 0x0000008c382e7220 */ /* 0x040fe20000410000 */
[C---:B------:R-:W-:Y:S01]  /*6b60*/  FMUL.FTZ R28, R56.reuse, R139 ;  /* 0x0000008b381c7220 */ /* 0x040fe20000410000 */
[----:B------:R-:W-:Y:S01]  /*6b70*/  MUFU.SIN R89, R40 ;  /* 0x0000002800597308 */ /* 0x000fe20000000400 */
[C---:B------:R-:W-:Y:S01]  /*6b80*/  FMUL.FTZ R30, R56.reuse, R138 ;  /* 0x0000008a381e7220 */ /* 0x040fe20000410000 */
[----:B------:R-:W-:Y:S01]  /*6b90*/  FMUL.FTZ R24, R56, R137 ;  /* 0x0000008938187220 */ /* 0x000fe20000410000 */
[----:B------:R-:W-:Y:S01]  /*6ba0*/  PRMT R74, RZ, 0x7610, R74 ;  /* 0x00007610ff4a7816 */ /* 0x000fe2000000004a */
[----:B------:R-:W0:Y:S04]  /*6bb0*/  LDS.U16 R189, [R17+0xa] ;  /* 0x00000a0011bd7984 */ /* 0x000e280000000400 */
[----:B------:R1:W-:Y:S01]  /*6bc0*/  MUFU.COS R90, R40 ;  /* 0x00000028005a7308 */ /* 0x0003e20000000000 */
[----:B------:R-:W-:Y:S01]  /*6bd0*/  PRMT R76, RZ, 0x7610, R76 ;  /* 0x00007610ff4c7816 */ /* 0x000fe2000000004c */
[----:B------:R-:W2:Y:S01]  /*6be0*/  LDS.U16 R187, [R17+0x8] ;  /* 0x0000080011bb7984 */ /* 0x000ea20000000400 */
[----:B------:R-:W-:-:S02]  /*6bf0*/  PRMT R77, RZ, 0x7610, R77 ;  /* 0x00007610ff4d7816 */ /* 0x000fc4000000004d */
[----:B------:R-:W-:Y:S01]  /*6c00*/  PRMT R78, RZ, 0x7610, R78 ;  /* 0x00007610ff4e7816 */ /* 0x000fe2000000004e */
[----:B------:R-:W-:Y:S02]  /*6c10*/  LDS.U16 R182, [R17+0xc] ;  /* 0x00000c0011b67984 */ /* 0x000fe40000000400 */
[----:B------:R-:W-:Y:S01]  /*6c20*/  MUFU.SIN R87, R36 ;  /* 0x0000002400577308 */ /* 0x000fe20000000400 */
[C---:B-1----:R-:W-:Y:S01]  /*6c30*/  FMUL.FTZ R40, R56.reuse, R143 ;  /* 0x0000008f38287220 */ /* 0x042fe20000410000 */
[----:B------:R-:W-:Y:S01]  /*6c40*/  PRMT R79, RZ, 0x7610, R79 ;  /* 0x00007610ff4f7816 */ /* 0x000fe2000000004f */
[----:B------:R-:W1:Y:S01]  /*6c50*/  LDS.U16 R183, [R17+0xe] ;  /* 0x00000e0011b77984 */ /* 0x000e620000000400 */
[----:B------:R-:W-:Y:S02]  /*6c60*/  PRMT R106, RZ, 0x7610, R106 ;  /* 0x00007610ff6a7816 */ /* 0x000fe4000000006a */
[----:B------:R-:W-:Y:S01]  /*6c70*/  PRMT R107, RZ, 0x7610, R107 ;  /* 0x00007610ff6b7816 */ /* 0x000fe2000000006b */
[----:B------:R-:W-:Y:S01]  /*6c80*/  LDS.U16 R179, [R17+0x10] ;  /* 0x0000100011b37984 */ /* 0x000fe20000000400 */
[----:B------:R5:W-:Y:S01]  /*6c90*/  MUFU.COS R88, R36 ;  /* 0x0000002400587308 */ /* 0x000be20000000000 */
[C---:B------:R-:W-:Y:S01]  /*6ca0*/  FMUL.FTZ R110, R21.reuse, R110 ;  /* 0x0000006e156e7220 */ /* 0x040fe20000410000 */
[----:B------:R-:W-:Y:S01]  /*6cb0*/  FMUL.FTZ R109, R21, R109 ;  /* 0x0000006d156d7220 */ /* 0x000fe20000410000 */
[----:B------:R-:W4:Y:S04]  /*6cc0*/  @!P5 LDG.E.U16 R74, desc[UR22][R18.64+0x580] ;  /* 0x00058016124ad981 */ /* 0x000f28000c1e1500 */
[----:B------:R-:W4:Y:S01]  /*6cd0*/  @!P2 LDG.E.U16 R76, desc[UR22][R18.64+0x600] ;  /* 0x00060016124ca981 */ /* 0x000f22000c1e1500 */
[----:B-----5:R-:W-:Y:S01]  /*6ce0*/  FMUL.FTZ R36, R56, R146 ;  /* 0x0000009238247220 */ /* 0x020fe20000410000 */
[----:B------:R-:W-:Y:S02]  /*6cf0*/  MUFU.EX2 R39, R39 ;  /* 0x0000002700277308 */ /* 0x000fe40000000800 */
[----:B------:R-:W5:Y:S01]  /*6d00*/  @!P3 LDG.E.U16 R77, desc[UR22][R18.64+0x640] ;  /* 0x00064016124db981 */ /* 0x000f62000c1e1500 */
[----:B------:R-:W-:Y:S01]  /*6d10*/  FMUL.FTZ R21, R130, UR42 ;  /* 0x0000002a82157c20 */ /* 0x000fe20008410000 */
[----:B------:R-:W-:-:S02]  /*6d20*/  ISETP.GE.AND P5, PT, R31, UR44, PT ;  /* 0x0000002c1f007c0c */ /* 0x000fc4000bfa6270 */
[----:B------:R-:W-:Y:S01]  /*6d30*/  PRMT R158, RZ, 0x7610, R158 ;  /* 0x00007610ff9e7816 */ /* 0x000fe2000000009e */
[----:B------:R-:W5:Y:S01]  /*6d40*/  @!P4 LDG.E.U16 R78, desc[UR22][R18.64+0x680] ;  /* 0x00068016124ec981 */ /* 0x000f62000c1e1500 */
[----:B------:R-:W0:Y:S01]  /*6d50*/  MUFU.EX2 R36, R36 ;  /* 0x0000002400247308 */ /* 0x000e220000000800 */
[----:B------:R-:W-:Y:S02]  /*6d60*/  ISETP.GE.AND P2, PT, R25, UR44, PT ;  /* 0x0000002c19007c0c */ /* 0x000fe4000bf46270 */
[----:B------:R-:W5:Y:S01]  /*6d70*/  @!P1 LDG.E.U16 R106, desc[UR22][R18.64+0x700] ;  /* 0x00070016126a9981 */ /* 0x000f62000c1e1500 */
[----:B------:R-:W-:Y:S02]  /*6d80*/  ISETP.GE.AND P3, PT, R27, UR44, PT ;  /* 0x0000002c1b007c0c */ /* 0x000fe4000bf66270 */
[----:B------:R-:W-:Y:S01]  /*6d90*/  PRMT R167, RZ, 0x7610, R167 ;  /* 0x00007610ffa77816 */ /* 0x000fe200000000a7 */
[----:B------:R-:W1:Y:S01]  /*6da0*/  LDS.U16 R181, [R17+0x12] ;  /* 0x0000120011b57984 */ /* 0x000e620000000400 */
[----:B------:R-:W2:Y:S01]  /*6db0*/  MUFU.EX2 R34, R34 ;  /* 0x0000002200227308 */ /* 0x000ea20000000800 */
[----:B------:R-:W-:Y:S01]  /*6dc0*/  FMUL.RZ R25, R21, 0.15915493667125701904 ;  /* 0x3e22f98315197820 */ /* 0x000fe2000040c000 */
[----:B------:R-:W-:Y:S01]  /*6dd0*/  SHF.L.U32 R83, R83, 0x10, RZ ;  /* 0x0000001053537819 */ /* 0x000fe200000006ff */
[----:B------:R-:W-:Y:S01]  /*6de0*/  LDS.U16 R176, [R17+0x16] ;  /* 0x0000160011b07984 */ /* 0x000fe20000000400 */
[----:B------:R-:W-:-:S02]  /*6df0*/  SHF.L.U32 R82, R82, 0x10, RZ ;  /* 0x0000001052527819 */ /* 0x000fc400000006ff */
[----:B------:R-:W-:Y:S01]  /*6e00*/  SHF.L.U32 R84, R194, 0x10, RZ ;  /* 0x00000010c2547819 */ /* 0x000fe200000006ff */
[----:B------:R-:W-:Y:S01]  /*6e10*/  LDS.U16 R173, [R17+0x18] ;  /* 0x0000180011ad7984 */ /* 0x000fe20000000400 */
[----:B------:R-:W2:Y:S03]  /*6e20*/  MUFU.EX2 R40, R40 ;  /* 0x0000002800287308 */ /* 0x000ea60000000800 */
[----:B------:R-:W-:Y:S04]  /*6e30*/  LDS.U16 R175, [R17+0x1a] ;  /* 0x00001a0011af7984 */ /* 0x000fe80000000400 */
[----:B------:R-:W-:Y:S01]  /*6e40*/  LDS.U16 R170, [R17+0x26] ;  /* 0x0000260011aa7984 */ /* 0x000fe20000000400 */
[----:B------:R-:W2:Y:S03]  /*6e50*/  MUFU.EX2 R42, R42 ;  /* 0x0000002a002a7308 */ /* 0x000ea60000000800 */
[----:B------:R-:W-:Y:S04]  /*6e60*/  LDS.U16 R33, [R17+0x28] ;  /* 0x0000280011217984 */ /* 0x000fe80000000400 */
[----:B------:R-:W-:Y:S01]  /*6e70*/  LDS.U16 R20, [R17+0x3a] ;  /* 0x00003a0011147984 */ /* 0x000fe20000000400 */
[----:B------:R-:W1:Y:S08]  /*6e80*/  MUFU.EX2 R43, R43 ;  /* 0x0000002b002b7308 */ /* 0x000e700000000800 */
[----:B------:R-:W1:Y:S08]  /*6e90*/  MUFU.EX2 R46, R46 ;  /* 0x0000002e002e7308 */ /* 0x000e700000000800 */
[----:B------:R-:W1:Y:S08]  /*6ea0*/  MUFU.EX2 R28, R28 ;  /* 0x0000001c001c7308 */ /* 0x000e700000000800 */
[----:B------:R-:W1:Y:S08]  /*6eb0*/  MUFU.EX2 R30, R30 ;  /* 0x0000001e001e7308 */ /* 0x000e700000000800 */
[----:B------:R-:W1:Y:S01]  /*6ec0*/  MUFU.EX2 R24, R24 ;  /* 0x0000001800187308 */ /* 0x000e620000000800 */
[----:B------:R-:W-:Y:S01]  /*6ed0*/  FMUL.FTZ R21, R123, UR42 ;  /* 0x0000002a7b157c20 */ /* 0x000fe20008410000 */
[C---:B0-----:R-:W-:Y:S01]  /*6ee0*/  FMUL.FTZ R108, R36.reuse, R108 ;  /* 0x0000006c246c7220 */ /* 0x041fe20000410000 */
[----:B------:R-:W-:Y:S01]  /*6ef0*/  FMUL.FTZ R105, R36, R105 ;  /* 0x0000006924697220 */ /* 0x000fe20000410000 */
[----:B------:R-:W-:Y:S01]  /*6f00*/  FMUL.FTZ R104, R39, R104 ;  /* 0x0000006827687220 */ /* 0x000fe20000410000 */
[----:B------:R-:W-:Y:S01]  /*6f10*/  FMUL.RZ R21, R21, 0.15915493667125701904 ;  /* 0x3e22f98315157820 */ /* 0x000fe2000040c000 */
[----:B------:R-:W-:Y:S01]  /*6f20*/  FMUL.FTZ R103, R39, R103 ;  /* 0x0000006727677220 */ /* 0x000fe20000410000 */
[C---:B--2---:R-:W-:Y:S01]  /*6f30*/  FMUL.FTZ R102, R34.reuse, R102 ;  /* 0x0000006622667220 */ /* 0x044fe20000410000 */
[----:B------:R-:W-:Y:S01]  /*6f40*/  FMUL.FTZ R101, R34, R101 ;  /* 0x0000006522657220 */ /* 0x000fe20000410000 */
[C---:B------:R-:W-:Y:S01]  /*6f50*/  FMUL.FTZ R100, R40.reuse, R100 ;  /* 0x0000006428647220 */ /* 0x040fe20000410000 */
[----:B------:R-:W-:Y:S01]  /*6f60*/  FMUL.FTZ R99, R40, R99 ;  /* 0x0000006328637220 */ /* 0x000fe20000410000 */
[C---:B------:R-:W-:Y:S01]  /*6f70*/  FMUL.FTZ R98, R42.reuse, R98 ;  /* 0x000000622a627220 */ /* 0x040fe20000410000 */
[----:B------:R-:W-:Y:S01]  /*6f80*/  FMUL.FTZ R97, R42, R97 ;  /* 0x000000612a617220 */ /* 0x000fe20000410000 */
[C---:B-1----:R-:W-:Y:S01]  /*6f90*/  FMUL.FTZ R96, R43.reuse, R96 ;  /* 0x000000602b607220 */ /* 0x042fe20000410000 */
[----:B------:R-:W-:Y:S01]  /*6fa0*/  FMUL.FTZ R95, R43, R95 ;  /* 0x0000005f2b5f7220 */ /* 0x000fe20000410000 */
[----:B------:R-:W-:Y:S01]  /*6fb0*/  MUFU.SIN R57, R25 ;  /* 0x0000001900397308 */ /* 0x000fe20000000400 */
[C---:B------:R-:W-:Y:S01]  /*6fc0*/  FMUL.FTZ R94, R46.reuse, R94 ;  /* 0x0000005e2e5e7220 */ /* 0x040fe20000410000 */
[----:B------:R-:W-:Y:S01]  /*6fd0*/  FMUL.FTZ R93, R46, R93 ;  /* 0x0000005d2e5d7220 */ /* 0x000fe20000410000 */
[C---:B------:R-:W-:Y:S01]  /*6fe0*/  FMUL.FTZ R92, R28.reuse, R92 ;  /* 0x0000005c1c5c7220 */ /* 0x040fe20000410000 */
[----:B------:R-:W-:Y:S01]  /*6ff0*/  FMUL.FTZ R91, R28, R91 ;  /* 0x0000005b1c5b7220 */ /* 0x000fe20000410000 */
[C---:B------:R-:W-:Y:S01]  /*7000*/  FMUL.FTZ R90, R30.reuse, R90 ;  /* 0x0000005a1e5a7220 */ /* 0x040fe20000410000 */
[----:B------:R-:W-:Y:S01]  /*7010*/  FMUL.FTZ R89, R30, R89 ;  /* 0x000000591e597220 */ /* 0x000fe20000410000 */
[C---:B------:R-:W-:Y:S01]  /*7020*/  FMUL.FTZ R88, R24.reuse, R88 ;  /* 0x0000005818587220 */ /* 0x040fe20000410000 */
[----:B------:R0:W-:Y:S01]  /*7030*/  MUFU.COS R186, R25 ;  /* 0x0000001900ba7308 */ /* 0x0001e20000000000 */
[----:B------:R-:W-:Y:S01]  /*7040*/  FMUL.FTZ R87, R24, R87 ;  /* 0x0000005718577220 */ /* 0x000fe20000410000 */
[----:B------:R-:W2:Y:S01]  /*7050*/  @!P5 LDG.E.U16 R79, desc[UR22][R18.64+0x6c0] ;  /* 0x0006c016124fd981 */ /* 0x000ea2000c1e1500 */
[----:B------:R-:W-:-:S03]  /*7060*/  FMUL.FTZ R227, R83, R149 ;  /* 0x0000009553e37220 */ /* 0x000fc60000410000 */
[----:B------:R-:W2:Y:S02]  /*7070*/  @!P2 LDG.E.U16 R107, desc[UR22][R18.64+0x740] ;  /* 0x00074016126ba981 */ /* 0x000ea4000c1e1500 */
[----:B------:R-:W-:Y:S02]  /*7080*/  MUFU.SIN R188, R21 ;  /* 0x0000001500bc7308 */ /* 0x000fe40000000400 */
[----:B------:R-:W2:Y:S04]  /*7090*/  @!P3 LDG.E.U16 R158, desc[UR22][R18.64+0x780] ;  /* 0x00078016129eb981 */ /* 0x000ea8000c1e1500 */
[----:B------:R1:W2:Y:S02]  /*70a0*/  @!P0 LDG.E.U16 R167, desc[UR22][R18.64+0x7c0] ;  /* 0x0007c01612a78981 */ /* 0x0002a4000c1e1500 */
[----:B------:R1:W-:Y:S02]  /*70b0*/  MUFU.COS R190, R21 ;  /* 0x0000001500be7308 */ /* 0x0003e40000000000 */
[----:B------:R-:W3:Y:S04]  /*70c0*/  LDS.U16 R46, [R17+0x14] ;  /* 0x00001400112e7984 */ /* 0x000ee80000000400 */
[----:B------:R-:W-:Y:S04]  /*70d0*/  LDS.U16 R42, [R17+0x1c] ;  /* 0x00001c00112a7984 */ /* 0x000fe80000000400 */
[----:B------:R-:W3:Y:S04]  /*70e0*/  LDS.U16 R43, [R17+0x1e] ;  /* 0x00001e00112b7984 */ /* 0x000ee80000000400 */
[----:B------:R-:W-:Y:S04]  /*70f0*/  LDS.U16 R39, [R17+0x20] ;  /* 0x0000200011277984 */ /* 0x000fe80000000400 */
[----:B------:R-:W3:Y:S04]  /*7100*/  LDS.U16 R40, [R17+0x22] ;  /* 0x0000220011287984 */ /* 0x000ee80000000400 */
[----:B------:R-:W4:Y:S04]  /*7110*/  LDS.U16 R36, [R17+0x24] ;  /* 0x0000240011247984 */ /* 0x000f280000000400 */
[----:B------:R-:W4:Y:S04]  /*7120*/  LDS.U16 R34, [R17+0x2a] ;  /* 0x00002a0011227984 */ /* 0x000f280000000400 */
[----:B------:R-:W-:Y:S04]  /*7130*/  LDS.U16 R30, [R17+0x2c] ;  /* 0x00002c00111e7984 */ /* 0x000fe80000000400 */
[----:B------:R-:W4:Y:S04]  /*7140*/  LDS.U16 R31, [R17+0x2e] ;  /* 0x00002e00111f7984 */ /* 0x000f280000000400 */
[----:B------:R-:W4:Y:S04]  /*7150*/  LDS.U16 R27, [R17+0x30] ;  /* 0x00003000111b7984 */ /* 0x000f280000000400 */
[----:B------:R-:W4:Y:S04]  /*7160*/  LDS.U16 R28, [R17+0x32] ;  /* 0x00003200111c7984 */ /* 0x000f280000000400 */
[----:B------:R-:W-:Y:S04]  /*7170*/  LDS.U16 R24, [R17+0x34] ;  /* 0x0000340011187984 */ /* 0x000fe80000000400 */
[----:B0-----:R-:W0:Y:S04]  /*7180*/  LDS.U16 R25, [R17+0x36] ;  /* 0x0000360011197984 */ /* 0x001e280000000400 */
[----:B-1----:R-:W1:Y:S04]  /*7190*/  LDS.U16 R21, [R17+0x38] ;  /* 0x0000380011157984 */ /* 0x002e680000000400 */
[----:B------:R-:W2:Y:S04]  /*71a0*/  LDS.U16 R19, [R17+0x3c] ;  /* 0x00003c0011137984 */ /* 0x000ea80000000400 */
[----:B------:R-:W2:Y:S01]  /*71b0*/  LDS.U16 R18, [R17+0x3e] ;  /* 0x00003e0011127984 */ /* 0x000ea20000000400 */
[----:B------:R-:W-:-:S03]  /*71c0*/  FMUL.FTZ R193, R56, R130 ;  /* 0x0000008238c17220 */ /* 0x000fc60000410000 */
[----:B------:R-:W-:Y:S01]  /*71d0*/  STS.U16 [R52+0x2100], R185 ;  /* 0x002100b934007388 */ /* 0x000fe20000000400 */
[----:B------:R-:W-:-:S03]  /*71e0*/  FMUL.FTZ R195, R56, R123 ;  /* 0x0000007b38c37220 */ /* 0x000fc60000410000 */
[----:B------:R0:W-:Y:S01]  /*71f0*/  STS.U16 [R53+0x2140], R58 ;  /* 0x0021403a35007388 */ /* 0x0001e20000000400 */
[----:B------:R-:W-:Y:S01]  /*7200*/  FMUL.FTZ R56, R56, R149 ;  /* 0x0000009538387220 */ /* 0x000fe20000410000 */
[----:B------:R-:W-:Y:S02]  /*7210*/  FMUL.FTZ R227, R84, R227 ;  /* 0x000000e354e37220 */ /* 0x000fe40000410000 */
[----:B------:R0:W-:Y:S01]  /*7220*/  STS.U16 [R54+0x2180], R59 ;  /* 0x0021803b36007388 */ /* 0x0001e20000000400 */
[----:B------:R-:W-:Y:S01]  /*7230*/  SHF.L.U32 R80, R80, 0x10, RZ ;  /* 0x0000001050507819 */ /* 0x000fe200000006ff */
[----:B0-----:R-:W-:Y:S01]  /*7240*/  FMUL.FTZ R53, R82, R149 ;  /* 0x0000009552357220 */ /* 0x001fe20000410000 */
[----:B------:R-:W-:-:S03]  /*7250*/  SHF.L.U32 R59, R191, 0x10, RZ ;  /* 0x00000010bf3b7819 */ /* 0x000fc600000006ff */
[----:B------:R-:W-:Y:S01]  /*7260*/  FMUL.FTZ R228, R84, R53 ;  /* 0x0000003554e47220 */ /* 0x000fe20000410000 */
[----:B------:R-:W-:Y:S01]  /*7270*/  SHF.L.U32 R81, R192, 0x10, RZ ;  /* 0x00000010c0517819 */ /* 0x000fe200000006ff */
[----:B------:R-:W0:Y:S01]  /*7280*/  MUFU.EX2 R52, R56 ;  /* 0x0000003800347308 */ /* 0x000e220000000800 */
[-C--:B------:R-:W-:Y:S01]  /*7290*/  FMUL.FTZ R53, R227, R111.reuse ;  /* 0x0000006fe3357220 */ /* 0x080fe20000410000 */
[-C--:B------:R-:W-:Y:S01]  /*72a0*/  FMUL.FTZ R192, R59, R148.reuse ;  /* 0x000000943bc07220 */ /* 0x080fe20000410000 */
[----:B------:R-:W-:Y:S01]  /*72b0*/  FMUL.FTZ R54, R80, R148 ;  /* 0x0000009450367220 */ /* 0x000fe20000410000 */
[C---:B------:R-:W-:Y:S01]  /*72c0*/  FMUL.FTZ R58, R228.reuse, R111 ;  /* 0x0000006fe43a7220 */ /* 0x040fe20000410000 */
[----:B------:R-:W-:-:S03]  /*72d0*/  FFMA.FTZ R53, R228, R112, R53 ;  /* 0x00000070e4357223 */ /* 0x000fc60000010035 */
[----:B------:R-:W1:Y:S01]  /*72e0*/  MUFU.EX2 R193, R193 ;  /* 0x000000c100c17308 */ /* 0x000e620000000800 */
[C---:B------:R-:W-:Y:S01]  /*72f0*/  FMUL.FTZ R192, R81.reuse, R192 ;  /* 0x000000c051c07220 */ /* 0x040fe20000410000 */
[----:B------:R-:W-:Y:S01]  /*7300*/  FMUL.FTZ R191, R81, R54 ;  /* 0x0000003651bf7220 */ /* 0x000fe20000410000 */
[----:B------:R-:W-:Y:S02]  /*7310*/  FFMA.FTZ R54, R227, R112, -R58 ;  /* 0x00000070e3367223 */ /* 0x000fe4000001083a */
[----:B------:R-:W-:Y:S02]  /*7320*/  FADD.FTZ R53, R192, R53 ;  /* 0x00000035c0357221 */ /* 0x000fe40000010000 */
[----:B------:R-:W-:Y:S02]  /*7330*/  FADD.FTZ R54, R191, R54 ;  /* 0x00000036bf367221 */ /* 0x000fe40000010000 */
[----:B------:R-:W-:Y:S01]  /*7340*/  FMUL.FTZ R185, R109, R53 ;  /* 0x000000356db97220 */ /* 0x000fe20000410000 */
[----:B------:R1:W-:Y:S01]  /*7350*/  STS.U16 [R55+0x21c0], R184 ;  /* 0x0021c0b837007388 */ /* 0x0003e20000000400 */
[----:B0-----:R-:W-:-:S02]  /*7360*/  FMUL.FTZ R126, R52, R126 ;  /* 0x0000007e347e7220 */ /* 0x001fc40000410000 */
[----:B------:R-:W-:Y:S01]  /*7370*/  FFMA.FTZ R185, R110, R54, -R185 ;  /* 0x000000366eb97223 */ /* 0x000fe200000108b9 */
[----:B------:R-:W-:Y:S01]  /*7380*/  FMUL.FTZ R127, R52, R127 ;  /* 0x0000007f347f7220 */ /* 0x000fe20000410000 */
[----:B-1----:R-:W-:Y:S01]  /*7390*/  FMUL.FTZ R58, R193, R186 ;  /* 0x000000bac13a7220 */ /* 0x002fe20000410000 */
[----:B------:R-:W-:Y:S01]  /*73a0*/  FMUL.FTZ R184, R109, R54 ;  /* 0x000000366db87220 */ /* 0x000fe20000410000 */
[----:B------:R-:W-:Y:S01]  /*73b0*/  SHF.L.U32 R54, R189, 0x10, RZ ;  /* 0x00000010bd367819 */ /* 0x000fe200000006ff */
[----:B------:R-:W-:Y:S02]  /*73c0*/  FMUL.FTZ R57, R193, R57 ;  /* 0x00000039c1397220 */ /* 0x000fe40000410000 */
[----:B------:R-:W-:Y:S01]  /*73d0*/  FFMA.FTZ R186, R110, R53, R184 ;  /* 0x000000356eba7223 */ /* 0x000fe200000100b8 */
[----:B------:R-:W-:Y:S01]  /*73e0*/  SHF.L.U32 R53, R187, 0x10, RZ ;  /* 0x00000010bb357819 */ /* 0x000fe200000006ff */
[----:B------:R-:W-:Y:S01]  /*73f0*/  FMUL.FTZ R184, R126, R111 ;  /* 0x0000006f7eb87220 */ /* 0x000fe20000410000 */
[----:B------:R-:W-:Y:S01]  /*7400*/  SHF.L.U32 R52, R240, 0x10, RZ ;  /* 0x00000010f0347819 */ /* 0x000fe200000006ff */
[----:B------:R-:W-:Y:S01]  /*7410*/  FMUL.FTZ R193, R54, R147 ;  /* 0x0000009336c17220 */ /* 0x000fe20000410000 */
[----:B------:R-:W-:Y:S01]  /*7420*/  FMUL.FTZ R189, R127, R111 ;  /* 0x0000006f7fbd7220 */ /* 0x000fe20000410000 */
[----:B------:R-:W-:Y:S01]  /*7430*/  FMUL.FTZ R187, R53, R147 ;  /* 0x0000009335bb7220 */ /* 0x000fe20000410000 */
[-C--:B------:R-:W-:Y:S01]  /*7440*/  FFMA.FTZ R184, R127, R112.reuse, R184 ;  /* 0x000000707fb87223 */ /* 0x080fe200000100b8 */
[----:B------:R-:W0:Y:S01]  /*7450*/  MUFU.EX2 R195, R195 ;  /* 0x000000c300c37308 */ /* 0x000e220000000800 */
[----:B------:R-:W-:Y:S01]  /*7460*/  FMUL.FTZ R193, R52, R193 ;  /* 0x000000c134c17220 */ /* 0x000fe20000410000 */
[----:B------:R1:W-:Y:S01]  /*7470*/  STS.U16 [R50+0x2200], R177 ;  /* 0x002200b132007388 */ /* 0x0003e20000000400 */
[----:B------:R-:W-:Y:S01]  /*7480*/  FFMA.FTZ R189, R126, R112, -R189 ;  /* 0x000000707ebd7223 */ /* 0x000fe200000108bd */
[----:B------:R-:W-:-:S02]  /*7490*/  FMUL.FTZ R194, R52, R187 ;  /* 0x000000bb34c27220 */ /* 0x000fc40000410000 */
[----:B------:R3:W-:Y:S01]  /*74a0*/  STS.U16 [R51+0x2240], R180 ;  /* 0x002240b433007388 */ /* 0x0007e20000000400 */
[----:B------:R-:W-:Y:S01]  /*74b0*/  FADD.FTZ R186, R193, R186 ;  /* 0x000000bac1ba7221 */ /* 0x000fe20000010000 */
[----:B------:R-:W-:Y:S01]  /*74c0*/  FADD.FTZ R185, R194, R185 ;  /* 0x000000b9c2b97221 */ /* 0x000fe20000010000 */
[C---:B-1----:R-:W-:Y:S01]  /*74d0*/  FMUL.FTZ R177, R109.reuse, R189 ;  /* 0x000000bd6db17220 */ /* 0x042fe20000410000 */
[----:B---3--:R-:W-:-:S03]  /*74e0*/  FMUL.FTZ R51, R109, R184 ;  /* 0x000000b86d337220 */ /* 0x008fc60000410000 */
[C---:B------:R-:W-:Y:S01]  /*74f0*/  FFMA.FTZ R184, R110.reuse, R184, R177 ;  /* 0x000000b86eb87223 */ /* 0x040fe200000100b1 */
[----:B------:R-:W-:Y:S01]  /*7500*/  FFMA.FTZ R189, R110, R189, -R51 ;  /* 0x000000bd6ebd7223 */ /* 0x000fe20000010833 */
[C---:B------:R-:W-:Y:S01]  /*7510*/  FMUL.FTZ R51, R105.reuse, R186 ;  /* 0x000000ba69337220 */ /* 0x040fe20000410000 */
[----:B------:R-:W-:-:S03]  /*7520*/  FMUL.FTZ R177, R105, R185 ;  /* 0x000000b969b17220 */ /* 0x000fc60000410000 */
[----:B------:R-:W-:Y:S01]  /*7530*/  FFMA.FTZ R185, R108, R185, -R51 ;  /* 0x000000b96cb97223 */ /* 0x000fe20000010833 */
[----:B------:R-:W-:Y:S01]  /*7540*/  SHF.L.U32 R51, R183, 0x10, RZ ;  /* 0x00000010b7337819 */ /* 0x000fe200000006ff */
[C---:B0-----:R-:W-:Y:S01]  /*7550*/  FMUL.FTZ R56, R195.reuse, R190 ;  /* 0x000000bec3387220 */ /* 0x041fe20000410000 */
[----:B------:R-:W-:Y:S01]  /*7560*/  FMUL.FTZ R55, R195, R188 ;  /* 0x000000bcc3377220 */ /* 0x000fe20000410000 */
[----:B------:R-:W-:Y:S02]  /*7570*/  SHF.L.U32 R50, R182, 0x10, RZ ;  /* 0x00000010b6327819 */ /* 0x000fe400000006ff */
[----:B------:R-:W-:Y:S01]  /*7580*/  SHF.L.U32 R180, R153, 0x10, RZ ;  /* 0x0000001099b47819 */ /* 0x000fe200000006ff */
[----:B------:R-:W-:Y:S01]  /*7590*/  FMUL.FTZ R195, R51, R146 ;  /* 0x0000009233c37220 */ /* 0x000fe20000410000 */
[----:B------:R-:W-:Y:S01]  /*75a0*/  FFMA.FTZ R186, R108, R186, R177 ;  /* 0x000000ba6cba7223 */ /* 0x000fe200000100b1 */
[----:B------:R-:W-:Y:S02]  /*75b0*/  FMUL.FTZ R196, R50, R146 ;  /* 0x0000009232c47220 */ /* 0x000fe40000410000 */
[----:B------:R-:W-:-:S02]  /*75c0*/  FMUL.FTZ R195, R180, R195 ;  /* 0x000000c3b4c37220 */ /* 0x000fc40000410000 */
[----:B------:R-:W-:Y:S02]  /*75d0*/  FMUL.FTZ R196, R180, R196 ;  /* 0x000000c4b4c47220 */ /* 0x000fe40000410000 */
[----:B------:R-:W-:Y:S01]  /*75e0*/  FADD.FTZ R186, R195, R186 ;  /* 0x000000bac3ba7221 */ /* 0x000fe20000010000 */
[----:B------:R0:W-:Y:S01]  /*75f0*/  STS.U16 [R48+0x2280], R49 ;  /* 0x0022803130007388 */ /* 0x0001e20000000400 */
[----:B------:R-:W-:Y:S01]  /*7600*/  FMUL.FTZ R177, R105, R184 ;  /* 0x000000b869b17220 */ /* 0x000fe20000410000 */
[----:B------:R-:W-:Y:S01]  /*7610*/  FADD.FTZ R185, R196, R185 ;  /* 0x000000b9c4b97221 */ /* 0x000fe20000010000 */
[----:B------:R-:W-:Y:S02]  /*7620*/  FMUL.FTZ R183, R103, R186 ;  /* 0x000000ba67b77220 */ /* 0x000fe40000410000 */
[-C--:B------:R-:W-:Y:S01]  /*7630*/  FFMA.FTZ R177, R108, R189.reuse, -R177 ;  /* 0x000000bd6cb17223 */ /* 0x080fe200000108b1 */
[----:B------:R-:W-:Y:S01]  /*7640*/  FMUL.FTZ R189, R105, R189 ;  /* 0x000000bd69bd7220 */ /* 0x000fe20000410000 */
[----:B0-----:R-:W-:Y:S01]  /*7650*/  SHF.L.U32 R49, R181, 0x10, RZ ;  /* 0x00000010b5317819 */ /* 0x001fe200000006ff */
[-C--:B------:R-:W-:Y:S01]  /*7660*/  FFMA.FTZ R183, R104, R185.reuse, -R183 ;  /* 0x000000b968b77223 */ /* 0x080fe200000108b7 */
[----:B------:R-:W-:Y:S01]  /*7670*/  SHF.L.U32 R48, R179, 0x10, RZ ;  /* 0x00000010b3307819 */ /* 0x000fe200000006ff */
[----:B------:R-:W-:Y:S01]  /*7680*/  FMUL.FTZ R185, R103, R185 ;  /* 0x000000b967b97220 */ /* 0x000fe20000410000 */
[----:B------:R-:W-:Y:S01]  /*7690*/  SHF.L.U32 R179, R152, 0x10, RZ ;  /* 0x0000001098b37819 */ /* 0x000fe200000006ff */
[-C--:B------:R-:W-:Y:S01]  /*76a0*/  FMUL.FTZ R197, R49, R145.reuse ;  /* 0x0000009131c57220 */ /* 0x080fe20000410000 */
[----:B------:R-:W-:Y:S01]  /*76b0*/  FFMA.FTZ R189, R108, R184, R189 ;  /* 0x000000b86cbd7223 */ /* 0x000fe200000100bd */
[----:B------:R-:W-:Y:S01]  /*76c0*/  FMUL.FTZ R198, R48, R145 ;  /* 0x0000009130c67220 */ /* 0x000fe20000410000 */
[----:B------:R-:W-:Y:S01]  /*76d0*/  FFMA.FTZ R186, R104, R186, R185 ;  /* 0x000000ba68ba7223 */ /* 0x000fe200000100b9 */
[C---:B------:R-:W-:Y:S01]  /*76e0*/  FMUL.FTZ R197, R179.reuse, R197 ;  /* 0x000000c5b3c57220 */ /* 0x040fe20000410000 */
[----:B------:R0:W-:Y:S01]  /*76f0*/  STS.U16 [R47+0x22c0], R178 ;  /* 0x0022c0b22f007388 */ /* 0x0001e20000000400 */
[----:B------:R-:W-:-:S02]  /*7700*/  FMUL.FTZ R198, R179, R198 ;  /* 0x000000c6b3c67220 */ /* 0x000fc40000410000 */
[----:B------:R-:W-:Y:S02]  /*7710*/  FADD.FTZ R186, R197, R186 ;  /* 0x000000bac5ba7221 */ /* 0x000fe40000010000 */
[----:B------:R-:W-:Y:S01]  /*7720*/  FADD.FTZ R183, R198, R183 ;  /* 0x000000b7c6b77221 */ /* 0x000fe20000010000 */
[C---:B0-----:R-:W-:Y:S01]  /*7730*/  FMUL.FTZ R47, R103.reuse, R189 ;  /* 0x000000bd672f7220 */ /* 0x041fe20000410000 */
[----:B------:R-:W-:-:S03]  /*7740*/  FMUL.FTZ R178, R103, R177 ;  /* 0x000000b167b27220 */ /* 0x000fc60000410000 */
[----:B------:R-:W-:Y:S01]  /*7750*/  FFMA.FTZ R177, R104, R177, -R47 ;  /* 0x000000b168b17223 */ /* 0x000fe2000001082f */
[CC--:B------:R-:W-:Y:S01]  /*7760*/  FMUL.FTZ R47, R101.reuse, R186.reuse ;  /* 0x000000ba652f7220 */ /* 0x0c0fe20000410000 */
[-C--:B------:R-:W-:Y:S01]  /*7770*/  FMUL.FTZ R179, R101, R183.reuse ;  /* 0x000000b765b37220 */ /* 0x080fe20000410000 */
[----:B------:R-:W-:Y:S02]  /*7780*/  SHF.L.U32 R46, R46, 0x10, RZ ;  /* 0x000000102e2e7819 */ /* 0x000fe400000006ff */
[----:B------:R-:W-:Y:S01]  /*7790*/  FFMA.FTZ R183, R102, R183, -R47 ;  /* 0x000000b766b77223 */ /* 0x000fe2000001082f */
[----:B------:R-:W-:Y:S01]  /*77a0*/  SHF.L.U32 R47, R176, 0x10, RZ ;  /* 0x00000010b02f7819 */ /* 0x000fe200000006ff */
[----:B------:R-:W-:Y:S01]  /*77b0*/  FFMA.FTZ R178, R104, R189, R178 ;  /* 0x000000bd68b27223 */ /* 0x000fe200000100b2 */
[----:B------:R-:W-:Y:S01]  /*77c0*/  SHF.L.U32 R180, R151, 0x10, RZ ;  /* 0x0000001097b47819 */ /* 0x000fe200000006ff */
[----:B------:R-:W-:Y:S01]  /*77d0*/  FFMA.FTZ R186, R102, R186, R179 ;  /* 0x000000ba66ba7223 */ /* 0x000fe200000100b3 */
[-C--:B------:R-:W-:Y:S01]  /*77e0*/  FMUL.FTZ R200, R46, R144.reuse ;  /* 0x000000902ec87220 */ /* 0x080fe20000410000 */
[----:B------:R-:W-:Y:S01]  /*77f0*/  FMUL.FTZ R199, R47, R144 ;  /* 0x000000902fc77220 */ /* 0x000fe20000410000 */
[C---:B------:R-:W-:Y:S01]  /*7800*/  FMUL.FTZ R179, R101.reuse, R178 ;  /* 0x000000b265b37220 */ /* 0x040fe20000410000 */
[----:B------:R0:W-:Y:S01]  /*7810*/  STS.U16 [R44+0x2300], R45 ;  /* 0x0023002d2c007388 */ /* 0x0001e20000000400 */
[C---:B------:R-:W-:Y:S01]  /*7820*/  FMUL.FTZ R200, R180.reuse, R200 ;  /* 0x000000c8b4c87220 */ /* 0x040fe20000410000 */
[----:B------:R-:W-:Y:S01]  /*7830*/  FMUL.FTZ R199, R180, R199 ;  /* 0x000000c7b4c77220 */ /* 0x000fe20000410000 */
[-C--:B------:R-:W-:Y:S01]  /*7840*/  FFMA.FTZ R176, R102, R177.reuse, -R179 ;  /* 0x000000b166b07223 */ /* 0x080fe200000108b3 */
[----:B------:R-:W-:Y:S01]  /*7850*/  FMUL.FTZ R177, R101, R177 ;  /* 0x000000b165b17220 */ /* 0x000fe20000410000 */
[----:B------:R-:W-:Y:S01]  /*7860*/  FADD.FTZ R183, R200, R183 ;  /* 0x000000b7c8b77221 */ /* 0x000fe20000010000 */
[----:B------:R-:W-:Y:S01]  /*7870*/  FADD.FTZ R186, R199, R186 ;  /* 0x000000bac7ba7221 */ /* 0x000fe20000010000 */
[----:B0-----:R-:W-:Y:S01]  /*7880*/  SHF.L.U32 R44, R173, 0x10, RZ ;  /* 0x00000010ad2c7819 */ /* 0x001fe200000006ff */
[----:B------:R-:W-:Y:S01]  /*7890*/  FFMA.FTZ R177, R102, R178, R177 ;  /* 0x000000b266b17223 */ /* 0x000fe200000100b1 */
[----:B------:R-:W-:Y:S01]  /*78a0*/  SHF.L.U32 R45, R175, 0x10, RZ ;  /* 0x00000010af2d7819 */ /* 0x000fe200000006ff */
[C---:B------:R-:W-:Y:S01]  /*78b0*/  FMUL.FTZ R173, R99.reuse, R186 ;  /* 0x000000ba63ad7220 */ /* 0x040fe20000410000 */
[----:B------:R-:W-:Y:S01]  /*78c0*/  SHF.L.U32 R178, R150, 0x10, RZ ;  /* 0x0000001096b27819 */ /* 0x000fe200000006ff */
[----:B------:R-:W-:Y:S01]  /*78d0*/  FMUL.FTZ R202, R44, R143 ;  /* 0x0000008f2cca7220 */ /* 0x000fe20000410000 */
[----:B------:R0:W-:Y:S01]  /*78e0*/  STS.U16 [R41+0x2340], R174 ;  /* 0x002340ae29007388 */ /* 0x0001e20000000400 */
[----:B------:R-:W-:Y:S01]  /*78f0*/  FMUL.FTZ R175, R99, R183 ;  /* 0x000000b763af7220 */ /* 0x000fe20000410000 */
[----:B------:R-:W-:Y:S01]  /*7900*/  FMUL.FTZ R201, R45, R143 ;  /* 0x0000008f2dc97220 */ /* 0x000fe20000410000 */
[----:B------:R-:W-:Y:S01]  /*7910*/  FFMA.FTZ R173, R100, R183, -R173 ;  /* 0x000000b764ad7223 */ /* 0x000fe200000108ad */
[----:B------:R-:W-:Y:S01]  /*7920*/  FMUL.FTZ R202, R178, R202 ;  /* 0x000000cab2ca7220 */ /* 0x000fe20000410000 */
[----:B------:R-:W-:Y:S01]  /*7930*/  FFMA.FTZ R186, R100, R186, R175 ;  /* 0x000000ba64ba7223 */ /* 0x000fe200000100af */
[----:B0-----:R-:W-:Y:S01]  /*7940*/  FMUL.FTZ R41, R99, R177 ;  /* 0x000000b163297220 */ /* 0x001fe20000410000 */
[----:B------:R-:W-:Y:S01]  /*7950*/  FMUL.FTZ R201, R178, R201 ;  /* 0x000000c9b2c97220 */ /* 0x000fe20000410000 */
[----:B------:R-:W-:-:S02]  /*7960*/  FADD.FTZ R173, R202, R173 ;  /* 0x000000adcaad7221 */ /* 0x000fc40000010000 */
[CC--:B------:R-:W-:Y:S01]  /*7970*/  FFMA.FTZ R175, R100.reuse, R176.reuse, -R41 ;  /* 0x000000b064af7223 */ /* 0x0c0fe20000010829 */
[----:B------:R-:W-:Y:S01]  /*7980*/  FMUL.FTZ R41, R99, R176 ;  /* 0x000000b063297220 */ /* 0x000fe20000410000 */
[----:B------:R-:W-:Y:S01]  /*7990*/  FADD.FTZ R186, R201, R186 ;  /* 0x000000bac9ba7221 */ /* 0x000fe20000010000 */
[----:B------:R-:W-:Y:S02]  /*79a0*/  SHF.L.U32 R43, R43, 0x10, RZ ;  /* 0x000000102b2b7819 */ /* 0x000fe400000006ff */
[----:B------:R-:W-:Y:S01]  /*79b0*/  FFMA.FTZ R177, R100, R177, R41 ;  /* 0x000000b164b17223 */ /* 0x000fe20000010029 */
[CC--:B------:R-:W-:Y:S01]  /*79c0*/  FMUL.FTZ R41, R97.reuse, R173.reuse ;  /* 0x000000ad61297220 */ /* 0x0c0fe20000410000 */
[-C--:B------:R-:W-:Y:S01]  /*79d0*/  FMUL.FTZ R179, R97, R186.reuse ;  /* 0x000000ba61b37220 */ /* 0x080fe20000410000 */
[----:B------:R-:W-:Y:S02]  /*79e0*/  SHF.L.U32 R42, R42, 0x10, RZ ;  /* 0x000000102a2a7819 */ /* 0x000fe400000006ff */
[C---:B------:R-:W-:Y:S01]  /*79f0*/  FFMA.FTZ R186, R98.reuse, R186, R41 ;  /* 0x000000ba62ba7223 */ /* 0x040fe20000010029 */
[----:B------:R-:W-:Y:S01]  /*7a00*/  SHF.L.U32 R41, R239, 0x10, RZ ;  /* 0x00000010ef297819 */ /* 0x000fe200000006ff */
[-C--:B------:R-:W-:Y:S01]  /*7a10*/  FMUL.FTZ R174, R43, R142.reuse ;  /* 0x0000008e2bae7220 */ /* 0x080fe20000410000 */
[----:B------:R-:W-:Y:S01]  /*7a20*/  FFMA.FTZ R179, R98, R173, -R179 ;  /* 0x000000ad62b37223 */ /* 0x000fe200000108b3 */
[----:B------:R-:W-:Y:S01]  /*7a30*/  FMUL.FTZ R204, R42, R142 ;  /* 0x0000008e2acc7220 */ /* 0x000fe20000410000 */
[----:B------:R-:W-:Y:S01]  /*7a40*/  FMUL.FTZ R173, R97, R177 ;  /* 0x000000b161ad7220 */ /* 0x000fe20000410000 */
[----:B------:R-:W-:-:S02]  /*7a50*/  FMUL.FTZ R203, R41, R174 ;  /* 0x000000ae29cb7220 */ /* 0x000fc40000410000 */
[----:B------:R-:W-:Y:S01]  /*7a60*/  FMUL.FTZ R204, R41, R204 ;  /* 0x000000cc29cc7220 */ /* 0x000fe20000410000 */
[-C--:B------:R-:W-:Y:S01]  /*7a70*/  FFMA.FTZ R173, R98, R175.reuse, -R173 ;  /* 0x000000af62ad7223 */ /* 0x080fe200000108ad */
[----:B------:R-:W-:Y:S01]  /*7a80*/  FMUL.FTZ R175, R97, R175 ;  /* 0x000000af61af7220 */ /* 0x000fe20000410000 */
[----:B------:R-:W-:Y:S01]  /*7a90*/  FADD.FTZ R186, R203, R186 ;  /* 0x000000bacbba7221 */ /* 0x000fe20000010000 */
[----:B------:R-:W-:Y:S01]  /*7aa0*/  SHF.L.U32 R40, R40, 0x10, RZ ;  /* 0x0000001028287819 */ /* 0x000fe200000006ff */
[----:B------:R0:W-:Y:S01]  /*7ab0*/  STS.U16 [R38+0x2380], R171 ;  /* 0x002380ab26007388 */ /* 0x0001e20000000400 */
[----:B------:R-:W-:Y:S01]  /*7ac0*/  FADD.FTZ R179, R204, R179 ;  /* 0x000000b3ccb37221 */ /* 0x000fe20000010000 */
[----:B------:R-:W-:Y:S02]  /*7ad0*/  SHF.L.U32 R39, R39, 0x10, RZ ;  /* 0x0000001027277819 */ /* 0x000fe400000006ff */
[----:B------:R1:W-:Y:S01]  /*7ae0*/  STS.U16 [R37+0x23c0], R172 ;  /* 0x0023c0ac25007388 */ /* 0x0003e20000000400 */
[----:B------:R-:W-:Y:S01]  /*7af0*/  FMUL.FTZ R205, R40, R141 ;  /* 0x0000008d28cd7220 */ /* 0x000fe20000410000 */
[----:B0-----:R-:W-:Y:S01]  /*7b00*/  FFMA.FTZ R171, R98, R177, R175 ;  /* 0x000000b162ab7223 */ /* 0x001fe200000100af */
[CC--:B------:R-:W-:Y:S01]  /*7b10*/  FMUL.FTZ R175, R95.reuse, R186.reuse ;  /* 0x000000ba5faf7220 */ /* 0x0c0fe20000410000 */
[----:B------:R-:W-:Y:S01]  /*7b20*/  SHF.L.U32 R38, R238, 0x10, RZ ;  /* 0x00000010ee267819 */ /* 0x000fe200000006ff */
[-C--:B------:R-:W-:Y:S01]  /*7b30*/  FMUL.FTZ R177, R95, R179.reuse ;  /* 0x000000b35fb17220 */ /* 0x080fe20000410000 */
[----:B-1----:R-:W3:Y:S01]  /*7b40*/  LDL R172, [R1+0x18] ;  /* 0x0000180001ac7983 */ /* 0x002ee20000100800 */
[C---:B------:R-:W-:Y:S01]  /*7b50*/  FFMA.FTZ R179, R96.reuse, R179, -R175 ;  /* 0x000000b360b37223 */ /* 0x040fe200000108af */
[----:B------:R-:W-:Y:S01]  /*7b60*/  FMUL.FTZ R175, R39, R141 ;  /* 0x0000008d27af7220 */ /* 0x000fe20000410000 */
[----:B------:R-:W-:Y:S01]  /*7b70*/  FFMA.FTZ R186, R96, R186, R177 ;  /* 0x000000ba60ba7223 */ /* 0x000fe200000100b1 */
[----:B------:R-:W-:-:S02]  /*7b80*/  FMUL.FTZ R205, R38, R205 ;  /* 0x000000cd26cd7220 */ /* 0x000fc40000410000 */
[----:B------:R-:W-:Y:S02]  /*7b90*/  FMUL.FTZ R206, R38, R175 ;  /* 0x000000af26ce7220 */ /* 0x000fe40000410000 */
[----:B------:R-:W-:Y:S02]  /*7ba0*/  FADD.FTZ R186, R205, R186 ;  /* 0x000000bacdba7221 */ /* 0x000fe40000010000 */
[----:B------:R-:W-:Y:S02]  /*7bb0*/  FADD.FTZ R179, R206, R179 ;  /* 0x000000b3ceb37221 */ /* 0x000fe40000010000 */
[C---:B------:R-:W-:Y:S01]  /*7bc0*/  FMUL.FTZ R37, R93.reuse, R186 ;  /* 0x000000ba5d257220 */ /* 0x040fe20000410000 */
[----:B------:R0:W-:Y:S02]  /*7bd0*/  STS.U16 [R35+0x2400], R168 ;  /* 0x002400a823007388 */ /* 0x0001e40000000400 */
[-C--:B0-----:R-:W-:Y:S01]  /*7be0*/  FMUL.FTZ R35, R93, R179.reuse ;  /* 0x000000b35d237220 */ /* 0x081fe20000410000 */
[----:B------:R-:W-:Y:S01]  /*7bf0*/  FFMA.FTZ R179, R94, R179, -R37 ;  /* 0x000000b35eb37223 */ /* 0x000fe20000010825 */
[----:B------:R-:W-:-:S02]  /*7c00*/  SHF.L.U32 R37, R170, 0x10, RZ ;  /* 0x00000010aa257819 */ /* 0x000fc400000006ff */
[----:B------:R-:W3:Y:S04]  /*7c10*/  LDL R170, [R1+0x14] ;  /* 0x0000140001aa7983 */ /* 0x000ee80000100800 */
[----:B------:R-:W-:Y:S04]  /*7c20*/  STS.U16 [R32+0x2440], R169 ;  /* 0x002440a920007388 */ /* 0x000fe80000000400 */
[----:B------:R0:W-:Y:S04]  /*7c30*/  STS.U16 [R165+0x2480], R166 ;  /* 0x002480a6a5007388 */ /* 0x0001e80000000400 */
[----:B0-----:R-:W3:Y:S04]  /*7c40*/  LDL R166, [R1+0x10] ;  /* 0x0000100001a67983 */ /* 0x001ee80000100800 */
[----:B------:R-:W-:Y:S04]  /*7c50*/  STS.U16 [R29+0x24c0], R164 ;  /* 0x0024c0a41d007388 */ /* 0x000fe80000000400 */
[----:B------:R-:W-:Y:S04]  /*7c60*/  STS.U16 [R26+0x2500], R163 ;  /* 0x002500a31a007388 */ /* 0x000fe80000000400 */
[----:B------:R0:W-:Y:S04]  /*7c70*/  STS.U16 [R161+0x2540], R162 ;  /* 0x002540a2a1007388 */ /* 0x0001e80000000400 */
[----:B0-----:R-:W3:Y:S01]  /*7c80*/  LDL R162, [R1+0xc] ;  /* 0x00000c0001a27983 */ /* 0x001ee20000100800 */
[----:B------:R-:W-:Y:S01]  /*7c90*/  FMUL.FTZ R177, R95, R171 ;  /* 0x000000ab5fb17220 */ /* 0x000fe20000410000 */
[----:B----4-:R-:W-:Y:S01]  /*7ca0*/  SHF.L.U32 R36, R36, 0x10, RZ ;  /* 0x0000001024247819 */ /* 0x010fe200000006ff */
[----:B------:R-:W-:-:S02]  /*7cb0*/  FFMA.FTZ R186, R94, R186, R35 ;  /* 0x000000ba5eba7223 */ /* 0x000fc40000010023 */
[CC--:B------:R-:W-:Y:S01]  /*7cc0*/  FFMA.FTZ R177, R96.reuse, R173.reuse, -R177 ;  /* 0x000000ad60b17223 */ /* 0x0c0fe200000108b1 */
[----:B------:R-:W-:Y:S01]  /*7cd0*/  FMUL.FTZ R173, R95, R173 ;  /* 0x000000ad5fad7220 */ /* 0x000fe20000410000 */
[----:B------:R-:W-:Y:S01]  /*7ce0*/  SHF.L.U32 R35, R207, 0x10, RZ ;  /* 0x00000010cf237819 */ /* 0x000fe200000006ff */
[-C--:B------:R-:W-:Y:S02]  /*7cf0*/  FMUL.FTZ R168, R37, R140.reuse ;  /* 0x0000008c25a87220 */ /* 0x080fe40000410000 */
[----:B------:R-:W-:Y:S01]  /*7d00*/  FFMA.FTZ R173, R96, R171, R173 ;  /* 0x000000ab60ad7223 */ /* 0x000fe200000100ad */
[----:B------:R-:W-:Y:S01]  /*7d10*/  FMUL.FTZ R208, R36, R140 ;  /* 0x0000008c24d07220 */ /* 0x000fe20000410000 */
[----:B------:R-:W-:Y:S02]  /*7d20*/  FMUL.FTZ R207, R35, R168 ;  /* 0x000000a823cf7220 */ /* 0x000fe40000410000 */
[----:B------:R-:W-:Y:S01]  /*7d30*/  FMUL.FTZ R171, R93, R173 ;  /* 0x000000ad5dab7220 */ /* 0x000fe20000410000 */
[----:B------:R-:W-:Y:S01]  /*7d40*/  FMUL.FTZ R208, R35, R208 ;  /* 0x000000d023d07220 */ /* 0x000fe20000410000 */
[----:B------:R-:W-:-:S02]  /*7d50*/  FADD.FTZ R186, R207, R186 ;  /* 0x000000bacfba7221 */ /* 0x000fc40000010000 */
[-C--:B------:R-:W-:Y:S01]  /*7d60*/  FFMA.FTZ R168, R94, R177.reuse, -R171 ;  /* 0x000000b15ea87223 */ /* 0x080fe200000108ab */
[----:B------:R-:W-:Y:S01]  /*7d70*/  FMUL.FTZ R177, R93, R177 ;  /* 0x000000b15db17220 */ /* 0x000fe20000410000 */
[----:B------:R-:W-:Y:S01]  /*7d80*/  FADD.FTZ R179, R208, R179 ;  /* 0x000000b3d0b37221 */ /* 0x000fe20000010000 */
[----:B------:R-:W-:Y:S01]  /*7d90*/  FMUL.FTZ R171, R91, R186 ;  /* 0x000000ba5bab7220 */ /* 0x000fe20000410000 */
[----:B------:R-:W-:Y:S01]  /*7da0*/  SHF.L.U32 R33, R33, 0x10, RZ ;  /* 0x0000001021217819 */ /* 0x000fe200000006ff */
[----:B------:R-:W-:Y:S01]  /*7db0*/  FFMA.FTZ R169, R94, R173, R177 ;  /* 0x000000ad5ea97223 */ /* 0x000fe200000100b1 */
[-C--:B------:R-:W-:Y:S01]  /*7dc0*/  FMUL.FTZ R173, R91, R179.reuse ;  /* 0x000000b35bad7220 */ /* 0x080fe20000410000 */
[----:B------:R-:W-:Y:S01]  /*7dd0*/  SHF.L.U32 R34, R34, 0x10, RZ ;  /* 0x0000001022227819 */ /* 0x000fe200000006ff */
[----:B------:R-:W-:Y:S01]  /*7de0*/  FFMA.FTZ R179, R92, R179, -R171 ;  /* 0x000000b35cb37223 */ /* 0x000fe200000108ab */
[----:B------:R-:W-:Y:S01]  /*7df0*/  SHF.L.U32 R32, R209, 0x10, RZ ;  /* 0x00000010d1207819 */ /* 0x000fe200000006ff */
[----:B------:R-:W-:-:S02]  /*7e00*/  FMUL.FTZ R171, R33, R139 ;  /* 0x0000008b21ab7220 */ /* 0x000fc40000410000 */
[----:B------:R-:W-:Y:S02]  /*7e10*/  FMUL.FTZ R209, R34, R139 ;  /* 0x0000008b22d17220 */ /* 0x000fe40000410000 */
[----:B------:R-:W-:Y:S01]  /*7e20*/  FMUL.FTZ R210, R32, R171 ;  /* 0x000000ab20d27220 */ /* 0x000fe20000410000 */
[----:B------:R-:W-:Y:S01]  /*7e30*/  FFMA.FTZ R186, R92, R186, R173 ;  /* 0x000000ba5cba7223 */ /* 0x000fe200000100ad */
[----:B------:R-:W-:Y:S02]  /*7e40*/  FMUL.FTZ R209, R32, R209 ;  /* 0x000000d120d17220 */ /* 0x000fe40000410000 */
[----:B------:R-:W-:Y:S01]  /*7e50*/  FADD.FTZ R179, R210, R179 ;  /* 0x000000b3d2b37221 */ /* 0x000fe20000010000 */
[----:B------:R-:W-:Y:S01]  /*7e60*/  FMUL.FTZ R165, R91, R168 ;  /* 0x000000a85ba57220 */ /* 0x000fe20000410000 */
[----:B------:R-:W-:Y:S01]  /*7e70*/  FADD.FTZ R186, R209, R186 ;  /* 0x000000bad1ba7221 */ /* 0x000fe20000010000 */
[----:B------:R-:W-:Y:S01]  /*7e80*/  SHF.L.U32 R31, R31, 0x10, RZ ;  /* 0x000000101f1f7819 */ /* 0x000fe200000006ff */
[----:B------:R-:W-:Y:S01]  /*7e90*/  FMUL.FTZ R29, R89, R179 ;  /* 0x000000b3591d7220 */ /* 0x000fe20000410000 */
[-C--:B------:R-:W-:Y:S01]  /*7ea0*/  FMUL.FTZ R173, R91, R169.reuse ;  /* 0x000000a95bad7220 */ /* 0x080fe20000410000 */
[-C--:B------:R-:W-:Y:S01]  /*7eb0*/  FMUL.FTZ R171, R89, R186.reuse ;  /* 0x000000ba59ab7220 */ /* 0x080fe20000410000 */
[----:B------:R-:W-:Y:S01]  /*7ec0*/  FFMA.FTZ R165, R92, R169, R165 ;  /* 0x000000a95ca57223 */ /* 0x000fe200000100a5 */
[----:B------:R-:W-:Y:S01]  /*7ed0*/  SHF.L.U32 R30, R30, 0x10, RZ ;  /* 0x000000101e1e7819 */ /* 0x000fe200000006ff */
[----:B------:R-:W-:Y:S01]  /*7ee0*/  FFMA.FTZ R186, R90, R186, R29 ;  /* 0x000000ba5aba7223 */ /* 0x000fe2000001001d */
[----:B------:R-:W-:Y:S01]  /*7ef0*/  FMUL.FTZ R164, R31, R138 ;  /* 0x0000008a1fa47220 */ /* 0x000fe20000410000 */
[----:B------:R-:W-:Y:S01]  /*7f00*/  FFMA.FTZ R173, R92, R168, -R173 ;  /* 0x000000a85cad7223 */ /* 0x000fe200000108ad */
[----:B------:R-:W-:Y:S01]  /*7f10*/  FMUL.FTZ R169, R89, R165 ;  /* 0x000000a559a97220 */ /* 0x000fe20000410000 */
[----:B------:R-:W-:Y:S01]  /*7f20*/  FMUL.FTZ R212, R30, R138 ;  /* 0x0000008a1ed47220 */ /* 0x000fe20000410000 */
[----:B------:R-:W-:Y:S01]  /*7f30*/  FFMA.FTZ R171, R90, R179, -R171 ;  /* 0x000000b35aab7223 */ /* 0x000fe200000108ab */
[----:B------:R-:W-:-:S02]  /*7f40*/  SHF.L.U32 R27, R27, 0x10, RZ ;  /* 0x000000101b1b7819 */ /* 0x000fc400000006ff */
[----:B------:R-:W-:-:S05]  /*7f50*/  SHF.L.U32 R28, R28, 0x10, RZ ;  /* 0x000000101c1c7819 */ /* 0x000fca00000006ff */
[----:B------:R-:W-:Y:S01]  /*7f60*/  FMUL.FTZ R213, R28, R137 ;  /* 0x000000891cd57220 */ /* 0x000fe20000410000 */
[----:B------:R0:W-:Y:S01]  /*7f70*/  STS.U16 [R23+0x2580], R160 ;  /* 0x002580a017007388 */ /* 0x0001e20000000400 */
[----:B------:R-:W-:Y:S02]  /*7f80*/  SHF.L.U32 R25, R25, 0x10, RZ ;  /* 0x0000001019197819 */ /* 0x000fe400000006ff */
[----:B------:R-:W-:-:S03]  /*7f90*/  SHF.L.U32 R24, R24, 0x10, RZ ;  /* 0x0000001018187819 */ /* 0x000fc600000006ff */
[-C--:B0-----:R-:W-:Y:S02]  /*7fa0*/  FMUL.FTZ R160, R25, R135.reuse ;  /* 0x0000008719a07220 */ /* 0x081fe40000410000 */
[----:B------:R-:W-:Y:S01]  /*7fb0*/  FMUL.FTZ R216, R24, R135 ;  /* 0x0000008718d87220 */ /* 0x000fe20000410000 */
[----:B------:R0:W-:Y:S01]  /*7fc0*/  STS.U16 [R22+0x25c0], R159 ;  /* 0x0025c09f16007388 */ /* 0x0001e20000000400 */
[----:B------:R-:W-:Y:S01]  /*7fd0*/  UIADD3 UR20, UR16, -0x1, URZ ;  /* 0xffffffff10147890 */ /* 0x000fe2000fffe03f */
[----:B------:R-:W-:-:S03]  /*7fe0*/  SHF.L.U32 R21, R21, 0x10, RZ ;  /* 0x0000001015157819 */ /* 0x000fc600000006ff */
[----:B------:R-:W-:Y:S01]  /*7ff0*/  ULEA.HI UR21, UR20, UR20, URZ, 0x1 ;  /* 0x0000001414157291 */ /* 0x000fe2000f8f083f */
[----:B0-----:R-:W-:-:S03]  /*8000*/  SHF.L.U32 R22, R20, 0x10, RZ ;  /* 0x0000001014167819 */ /* 0x001fc600000006ff */
[----:B------:R-:W-:Y:S02]  /*8010*/  ULOP3.LUT UR21, UR21, 0xfffffe, URZ, 0xc0, !UPT ;  /* 0x00fffffe15157892 */ /* 0x000fe4000f8ec03f */
[----:B------:R-:W-:Y:S01]  /*8020*/  FMUL.FTZ R217, R22, R130 ;  /* 0x0000008216d97220 */ /* 0x000fe20000410000 */
[----:B------:R0:W-:Y:S01]  /*8030*/  STS.U16 [R60+0x2600], R63 ;  /* 0x0026003f3c007388 */ /* 0x0001e20000000400 */
[----:B------:R-:W-:-:S03]  /*8040*/  UIADD3 UR20, UR20, -UR21, URZ ;  /* 0x8000001514147290 */ /* 0x000fc6000fffe03f */
[----:B------:R1:W-:Y:S01]  /*8050*/  STS.U16 [R61+0x2640], R62 ;  /* 0x0026403e3d007388 */ /* 0x0003e20000000400 */
[----:B------:R-:W-:Y:S01]  /*8060*/  ULEA UR20, UR20, UR6, 0x8 ;  /* 0x0000000614147291 */ /* 0x000fe2000f8e403f */
[----:B------:R-:W-:Y:S02]  /*8070*/  ISETP.NE.AND P1, PT, R157, RZ, PT ;  /* 0x000000ff9d00720c */ /* 0x000fe40003f25270 */
[----:B------:R4:W-:Y:S04]  /*8080*/  STS.U16 [R67+0x2680], R74 ;  /* 0x0026804a43007388 */ /* 0x0009e80000000400 */
[----:B------:R-:W-:Y:S04]  /*8090*/  STS.U16 [R66+0x26c0], R75 ;  /* 0x0026c04b42007388 */ /* 0x000fe80000000400 */
[----:B------:R-:W-:Y:S04]  /*80a0*/  STS.U16 [R65+0x2700], R76 ;  /* 0x0027004c41007388 */ /* 0x000fe80000000400 */
[----:B-----5:R-:W-:Y:S04]  /*80b0*/  STS.U16 [R64+0x2740], R77 ;  /* 0x0027404d40007388 */ /* 0x020fe80000000400 */
[----:B------:R-:W-:Y:S04]  /*80c0*/  STS.U16 [R73+0x2780], R78 ;  /* 0x0027804e49007388 */ /* 0x000fe80000000400 */
[----:B--2---:R-:W-:Y:S04]  /*80d0*/  STS.U16 [R72+0x27c0], R79 ;  /* 0x0027c04f48007388 */ /* 0x004fe80000000400 */
[----:B------:R2:W-:Y:S04]  /*80e0*/  STS.U16 [R71+0x2800], R106 ;  /* 0x0028006a47007388 */ /* 0x0005e80000000400 */
[----:B------:R-:W-:Y:S04]  /*80f0*/  STS.U16 [R70+0x2840], R107 ;  /* 0x0028406b46007388 */ /* 0x000fe80000000400 */
[----:B------:R5:W-:Y:S04]  /*8100*/  STS.U16 [R69+0x2880], R158 ;  /* 0x0028809e45007388 */ /* 0x000be80000000400 */
[----:B------:R0:W-:Y:S01]  /*8110*/  STS.U16 [R68+0x28c0], R167 ;  /* 0x0028c0a744007388 */ /* 0x0001e20000000400 */
[----:B------:R-:W-:-:S03]  /*8120*/  NOP ;  /* 0x0000000000007918 */ /* 0x000fc60000000000 */
        /* <DEDUP_REMOVED lines=18> */
[----:B---3--:R-:W-:-:S03]  /*8250*/  SHF.L.U32 R29, R172, 0x10, RZ ;  /* 0x00000010ac1d7819 */ /* 0x008fc600000006ff */
[----:B------:R3:W0:Y:S02]  /*8260*/  LDS.U16 R172, [R17+0x211a] ;  /* 0x00211a0011ac7984 */ /* 0x0006240000000400 */
[C---:B------:R-:W-:Y:S01]  /*8270*/  FMUL.FTZ R211, R29.reuse, R164 ;  /* 0x000000a41dd37220 */ /* 0x040fe20000410000 */
[-C--:B------:R-:W-:Y:S01]  /*8280*/  FFMA.FTZ R164, R90, R173.reuse, -R169 ;  /* 0x000000ad5aa47223 */ /* 0x080fe200000108a9 */
[----:B------:R-:W-:Y:S01]  /*8290*/  FMUL.FTZ R212, R29, R212 ;  /* 0x000000d41dd47220 */ /* 0x000fe20000410000 */
[----:B------:R-:W-:Y:S01]  /*82a0*/  FMUL.FTZ R173, R89, R173 ;  /* 0x000000ad59ad7220 */ /* 0x000fe20000410000 */
[----:B------:R-:W-:Y:S02]  /*82b0*/  FADD.FTZ R186, R211, R186 ;  /* 0x000000bad3ba7221 */ /* 0x000fe40000010000 */
[----:B------:R-:W-:Y:S01]  /*82c0*/  FADD.FTZ R171, R212, R171 ;  /* 0x000000abd4ab7221 */ /* 0x000fe20000010000 */
[----:B------:R-:W-:Y:S01]  /*82d0*/  FFMA.FTZ R163, R90, R165, R173 ;  /* 0x000000a55aa37223 */ /* 0x000fe200000100ad */
[C---:B------:R-:W-:Y:S01]  /*82e0*/  FMUL.FTZ R165, R87.reuse, R186 ;  /* 0x000000ba57a57220 */ /* 0x040fe20000410000 */
[----:B------:R-:W-:Y:S01]  /*82f0*/  SHF.L.U32 R26, R170, 0x10, RZ ;  /* 0x00000010aa1a7819 */ /* 0x000fe200000006ff */
[----:B------:R-:W-:-:S02]  /*8300*/  FMUL.FTZ R169, R87, R171 ;  /* 0x000000ab57a97220 */ /* 0x000fc40000410000 */
[----:B------:R-:W-:Y:S01]  /*8310*/  FFMA.FTZ R171, R88, R171, -R165 ;  /* 0x000000ab58ab7223 */ /* 0x000fe200000108a5 */
[----:B------:R-:W-:Y:S01]  /*8320*/  FMUL.FTZ R165, R27, R137 ;  /* 0x000000891ba57220 */ /* 0x000fe20000410000 */
[----:B------:R-:W-:Y:S01]  /*8330*/  FMUL.FTZ R161, R87, R164 ;  /* 0x000000a457a17220 */ /* 0x000fe20000410000 */
[----:B------:R3:W1:Y:S02]  /*8340*/  LDS.U16 R170, [R17+0x2116] ;  /* 0x0021160011aa7984 */ /* 0x0006640000000400 */
[----:B------:R-:W-:Y:S01]  /*8350*/  FMUL.FTZ R214, R26, R165 ;  /* 0x000000a51ad67220 */ /* 0x000fe20000410000 */
[----:B------:R-:W-:Y:S01]  /*8360*/  FFMA.FTZ R186, R88, R186, R169 ;  /* 0x000000ba58ba7223 */ /* 0x000fe200000100a9 */
[----:B------:R-:W-:Y:S01]  /*8370*/  FMUL.FTZ R213, R26, R213 ;  /* 0x000000d51ad57220 */ /* 0x000fe20000410000 */
[----:B------:R3:W1:Y:S01]  /*8380*/  LDS.U16 R173, [R17+0x211c] ;  /* 0x00211c0011ad7984 */ /* 0x0006620000000400 */
[----:B------:R-:W-:Y:S02]  /*8390*/  FADD.FTZ R171, R214, R171 ;  /* 0x000000abd6ab7221 */ /* 0x000fe40000010000 */
[----:B------:R-:W-:-:S02]  /*83a0*/  FADD.FTZ R186, R213, R186 ;  /* 0x000000bad5ba7221 */ /* 0x000fc40000010000 */
[C---:B------:R-:W-:Y:S02]  /*83b0*/  FMUL.FTZ R23, R85.reuse, R171 ;  /* 0x000000ab55177220 */ /* 0x040fe40000410000 */
[-C--:B------:R-:W-:Y:S02]  /*83c0*/  FMUL.FTZ R165, R85, R186.reuse ;  /* 0x000000ba55a57220 */ /* 0x080fe40000410000 */
[----:B------:R-:W-:Y:S01]  /*83d0*/  FFMA.FTZ R186, R86, R186, R23 ;  /* 0x000000ba56ba7223 */ /* 0x000fe20000010017 */
[----:B------:R-:W-:Y:S01]  /*83e0*/  SHF.L.U32 R23, R166, 0x10, RZ ;  /* 0x00000010a6177819 */ /* 0x000fe200000006ff */
[-C--:B------:R-:W-:Y:S01]  /*83f0*/  FMUL.FTZ R169, R87, R163.reuse ;  /* 0x000000a357a97220 */ /* 0x080fe20000410000 */
[----:B------:R-:W-:Y:S01]  /*8400*/  FFMA.FTZ R161, R88, R163, R161 ;  /* 0x000000a358a17223 */ /* 0x000fe200000100a1 */
[----:B------:R-:W-:Y:S01]  /*8410*/  FFMA.FTZ R165, R86, R171, -R165 ;  /* 0x000000ab56a57223 */ /* 0x000fe200000108a5 */
[----:B------:R3:W2:Y:S01]  /*8420*/  LDS.U16 R166, [R17+0x210e] ;  /* 0x00210e0011a67984 */ /* 0x0006a20000000400 */
[----:B------:R-:W-:Y:S01]  /*8430*/  FMUL.FTZ R215, R23, R160 ;  /* 0x000000a017d77220 */ /* 0x000fe20000410000 */
[----:B------:R-:W-:Y:S01]  /*8440*/  FFMA.FTZ R169, R88, R164, -R169 ;  /* 0x000000a458a97223 */ /* 0x000fe200000108a9 */
[----:B------:R-:W-:Y:S01]  /*8450*/  FMUL.FTZ R163, R85, R161 ;  /* 0x000000a155a37220 */ /* 0x000fe20000410000 */
[----:B------:R-:W-:Y:S01]  /*8460*/  FMUL.FTZ R216, R23, R216 ;  /* 0x000000d817d87220 */ /* 0x000fe20000410000 */
[----:B------:R-:W-:Y:S01]  /*8470*/  FADD.FTZ R186, R215, R186 ;  /* 0x000000bad7ba7221 */ /* 0x000fe20000010000 */
[----:B------:R3:W2:Y:S01]  /*8480*/  LDS.U16 R164, [R17+0x210a] ;  /* 0x00210a0011a47984 */ /* 0x0006a20000000400 */
[-C--:B------:R-:W-:Y:S01]  /*8490*/  FFMA.FTZ R160, R86, R169.reuse, -R163 ;  /* 0x000000a956a07223 */ /* 0x080fe200000108a3 */
[----:B------:R-:W-:Y:S01]  /*84a0*/  FMUL.FTZ R169, R85, R169 ;  /* 0x000000a955a97220 */ /* 0x000fe20000410000 */
[----:B------:R-:W-:Y:S01]  /*84b0*/  FADD.FTZ R165, R216, R165 ;  /* 0x000000a5d8a57221 */ /* 0x000fe20000010000 */
[C---:B------:R-:W-:Y:S01]  /*84c0*/  FMUL.FTZ R159, R57.reuse, R186 ;  /* 0x000000ba399f7220 */ /* 0x040fe20000410000 */
[----:B------:R3:W2:Y:S01]  /*84d0*/  LDS.U16 R163, [R17+0x2108] ;  /* 0x0021080011a37984 */ /* 0x0006a20000000400 */
[----:B------:R-:W-:Y:S01]  /*84e0*/  FFMA.FTZ R169, R86, R161, R169 ;  /* 0x000000a156a97223 */ /* 0x000fe200000100a9 */
[-C--:B------:R-:W-:Y:S01]  /*84f0*/  FMUL.FTZ R161, R57, R165.reuse ;  /* 0x000000a539a17220 */ /* 0x080fe20000410000 */
[----:B------:R-:W-:Y:S01]  /*8500*/  FFMA.FTZ R165, R58, R165, -R159 ;  /* 0x000000a53aa57223 */ /* 0x000fe2000001089f */
[----:B------:R-:W-:Y:S01]  /*8510*/  SHF.L.U32 R20, R162, 0x10, RZ ;  /* 0x00000010a2147819 */ /* 0x000fe200000006ff */
[----:B------:R-:W-:Y:S01]  /*8520*/  FMUL.FTZ R159, R21, R130 ;  /* 0x00000082159f7220 */ /* 0x000fe20000410000 */
[----:B------:R-:W-:Y:S01]  /*8530*/  FFMA.FTZ R186, R58, R186, R161 ;  /* 0x000000ba3aba7223 */ /* 0x000fe200000100a1 */
[----:B0-----:R-:W-:Y:S01]  /*8540*/  FMUL.FTZ R63, R57, R160 ;  /* 0x000000a0393f7220 */ /* 0x001fe20000410000 */
[----:B------:R3:W0:Y:S01]  /*8550*/  LDS.U16 R162, [R17+0x2106] ;  /* 0x0021060011a27984 */ /* 0x0006220000000400 */
[C---:B------:R-:W-:Y:S01]  /*8560*/  FMUL.FTZ R217, R20.reuse, R217 ;  /* 0x000000d914d97220 */ /* 0x040fe20000410000 */
[----:B------:R-:W-:-:S02]  /*8570*/  FMUL.FTZ R218, R20, R159 ;  /* 0x0000009f14da7220 */ /* 0x000fc40000410000 */
[----:B------:R3:W0:Y:S01]  /*8580*/  LDS.U16 R171, [R17+0x2118] ;  /* 0x0021180011ab7984 */ /* 0x0006220000000400 */
[----:B------:R-:W-:Y:S01]  /*8590*/  FADD.FTZ R186, R217, R186 ;  /* 0x000000bad9ba7221 */ /* 0x000fe20000010000 */
[----:B------:R-:W-:Y:S01]  /*85a0*/  FADD.FTZ R165, R218, R165 ;  /* 0x000000a5daa57221 */ /* 0x000fe20000010000 */
[CC--:B-1----:R-:W-:Y:S01]  /*85b0*/  FFMA.FTZ R61, R58.reuse, R169.reuse, R63 ;  /* 0x000000a93a3d7223 */ /* 0x0c2fe2000001003f */
[----:B------:R-:W-:Y:S01]  /*85c0*/  FMUL.FTZ R161, R57, R169 ;  /* 0x000000a939a17220 */ /* 0x000fe20000410000 */
[C---:B------:R-:W-:Y:S01]  /*85d0*/  FMUL.FTZ R63, R55.reuse, R186 ;  /* 0x000000ba373f7220 */ /* 0x040fe20000410000 */
[-C--:B------:R-:W-:Y:S01]  /*85e0*/  FMUL.FTZ R159, R55, R165.reuse ;  /* 0x000000a5379f7220 */ /* 0x080fe20000410000 */
[----:B------:R3:W1:Y:S01]  /*85f0*/  LDS.U16 R169, [R17+0x2114] ;  /* 0x0021140011a97984 */ /* 0x0006620000000400 */
[----:B------:R-:W-:Y:S01]  /*8600*/  FFMA.FTZ R60, R58, R160, -R161 ;  /* 0x000000a03a3c7223 */ /* 0x000fe200000108a1 */
[C---:B------:R-:W-:Y:S01]  /*8610*/  FFMA.FTZ R62, R56.reuse, R165, -R63 ;  /* 0x000000a5383e7223 */ /* 0x040fe2000001083f */
[----:B------:R-:W-:Y:S01]  /*8620*/  FFMA.FTZ R63, R56, R186, R159 ;  /* 0x000000ba383f7223 */ /* 0x000fe2000001009f */
[----:B------:R-:W-:Y:S01]  /*8630*/  IADD3 R159, R157, 0x200, RZ ;  /* 0x000002009d9f7810 */ /* 0x000fe20007ffe0ff */
[----:B------:R3:W0:Y:S01]  /*8640*/  LDS.U16 R161, [R17+0x2104] ;  /* 0x0021040011a17984 */ /* 0x0006220000000400 */
[----:B------:R-:W-:-:S03]  /*8650*/  MOV R160, UR20 ;  /* 0x0000001400a07c02 */ /* 0x000fc60008000f00 */
[----:B------:R3:W0:Y:S01]  /*8660*/  LDS.U16 R165, [R17+0x210c] ;  /* 0x00210c0011a57984 */ /* 0x0006220000000400 */
[----:B------:R-:W-:-:S03]  /*8670*/  SEL R160, R160, R159, !P1 ;  /* 0x0000009fa0a07207 */ /* 0x000fc60004800000 */
[----:B------:R3:W0:Y:S01]  /*8680*/  LDS.U16 R159, [R17+0x2100] ;  /* 0x00210000119f7984 */ /* 0x0006220000000400 */
[----:B----4-:R-:W-:-:S03]  /*8690*/  LEA R67, R160, R155, 0x3 ;  /* 0x0000009ba0437211 */ /* 0x010fc600078e18ff */
[----:B------:R3:W4:Y:S04]  /*86a0*/  LDS.U16 R160, [R17+0x2102] ;  /* 0x0021020011a07984 */ /* 0x0007280000000400 */
[----:B------:R3:W0:Y:S04]  /*86b0*/  LDS.U16 R186, [R17+0x2136] ;  /* 0x0021360011ba7984 */ /* 0x0006280000000400 */
[----:B------:R3:W-:Y:S01]  /*86c0*/  STS.64 [R67+0xda80], R126 ;  /* 0x00da807e43007388 */ /* 0x0007e20000000a00 */
[----:B------:R-:W-:Y:S01]  /*86d0*/  BAR.SYNC.DEFER_BLOCKING 0x0 ;  /* 0x0000000000007b1d */ /* 0x000fe20000010000 */
[----:B------:R-:W-:-:S13]  /*86e0*/  ISETP.NE.AND P0, PT, R157, 0x7f, PT ;  /* 0x0000007f9d00780c */ /* 0x000fda0003f05270 */
[----:B--2---:R-:W-:-:S06]  /*86f0*/  @P0 LEA R106, R157, R155, 0x3 ;  /* 0x0000009b9d6a0211 */ /* 0x004fcc00078e18ff */
[----:B------:R-:W2:Y:S01]  /*8700*/  @P0 LDS.64 R106, [R106+0xea88] ;  /* 0x00ea88006a6a0984 */ /* 0x000ea20000000a00 */
[CC--:B-----5:R-:W-:Y:S01]  /*8710*/  FMUL.FTZ R69, R55.reuse, R60.reuse ;  /* 0x0000003c37457220 */ /* 0x0e0fe20000410000 */
[-C--:B------:R-:W-:Y:S01]  /*8720*/  FMUL.FTZ R65, R55, R61.reuse ;  /* 0x0000003d37417220 */ /* 0x080fe20000410000 */
[----:B------:R-:W-:Y:S01]  /*8730*/  BSSY B0, `(.L_x_2747) ;  /* 0x0000012000007945 */ /* 0x000fe20003800000 */
[----:B------:R-:W-:Y:S01]  /*8740*/  SHF.L.U32 R19, R19, 0x10, RZ ;  /* 0x0000001013137819 */ /* 0x000fe200000006ff */
[C---:B------:R-:W-:Y:S01]  /*8750*/  FFMA.FTZ R61, R56.reuse, R61, R69 ;  /* 0x0000003d383d7223 */ /* 0x040fe20000010045 */
[----:B------:R-:W-:Y:S01]  /*8760*/  FFMA.FTZ R60, R56, R60, -R65 ;  /* 0x0000003c383c7223 */ /* 0x000fe20000010841 */
[----:B------:R-:W-:Y:S01]  /*8770*/  SHF.L.U32 R18, R18, 0x10, RZ ;  /* 0x0000001012127819 */ /* 0x000fe200000006ff */
[----:B-1-3--:R-:W-:Y:S06]  /*8780*/  @P0 BRA `(.L_x_2748) ;  /* 0x0000000000300947 */ /* 0x00afec0003800000 */
[----:B------:R-:W1:Y:S01]  /*8790*/  LDC R17, c[0x0][0x224] ;  /* 0x00008900ff117b82 */ /* 0x000e620000000800 */
[----:B--2---:R-:W-:Y:S01]  /*87a0*/  HFMA2.MMA R107, -RZ, RZ, 0, 0 ;  /* 0x00000000ff6b7435 */ /* 0x004fe200000001ff */
[----:B------:R-:W-:Y:S02]  /*87b0*/  MOV R106, 0x3f800000 ;  /* 0x3f800000006a7802 */ /* 0x000fe40000000f00 */
        /* <DEDUP_REMOVED lines=9> */
.L_x_2748:
[----:B------:R-:W-:Y:S05]  /*8850*/  BSYNC B0 ;  /* 0x0000000000007941 */ /* 0x000fea0003800000 */
.L_x_2747:
[----:B------:R-:W2:Y:S01]  /*8860*/  LDL R17, [R1+0x8] ;  /* 0x0000080001117983 */ /* 0x000ea20000100800 */
[-C--:B-1----:R-:W-:Y:S01]  /*8870*/  FMUL.FTZ R64, R19, R123.reuse ;  /* 0x0000007b13407220 */ /* 0x082fe20000410000 */
[C---:B------:R-:W-:Y:S01]  /*8880*/  LOP3.LUT P0, RZ, R157.reuse, 0x1f, RZ, 0xc0, !PT ;  /* 0x0000001f9dff7812 */ /* 0x040fe2000780c0ff */
[----:B------:R-:W-:Y:S01]  /*8890*/  FMUL.FTZ R220, R18, R123 ;  /* 0x0000007b12dc7220 */ /* 0x000fe20000410000 */
[----:B------:R-:W-:-:S04]  /*88a0*/  LEA.HI R158, R157, R157, RZ, 0x1e ;  /* 0x0000009d9d9e7211 */ /* 0x000fc800078ff0ff */
[----:B------:R-:W-:Y:S02]  /*88b0*/  LEA R158, R158, R155, 0x4 ;  /* 0x0000009b9e9e7211 */ /* 0x000fe400078e20ff */
[----:B0-----:R-:W-:Y:S02]  /*88c0*/  SHF.L.U32 R159, R159, 0x10, RZ ;  /* 0x000000109f9f7819 */ /* 0x001fe400000006ff */
[----:B----4-:R-:W-:Y:S02]  /*88d0*/  SHF.L.U32 R160, R160, 0x10, RZ ;  /* 0x00000010a0a07819 */ /* 0x010fe400000006ff */
        /* <DEDUP_REMOVED lines=29> */
[----:B------:R-:W-:Y:S01]  /*8ab0*/  SHF.L.U32 R190, R190, 0x10, RZ ;  /* 0x00000010bebe7819 */ /* 0x000fe200000006ff */
        /* <DEDUP_REMOVED lines=32> */
[----:B--2---:R-:W-:-:S05]  /*8cc0*/  SHF.L.U32 R17, R17, 0x10, RZ ;  /* 0x0000001011117819 */ /* 0x004fca00000006ff */
[C---:B------:R-:W-:Y:S01]  /*8cd0*/  FMUL.FTZ R219, R17.reuse, R64 ;  /* 0x0000004011db7220 */ /* 0x040fe20000410000 */
[----:B------:R-:W-:Y:S01]  /*8ce0*/  MOV R64, UR16 ;  /* 0x0000001000407c02 */ /* 0x000fe20008000f00 */
[----:B------:R-:W-:Y:S02]  /*8cf0*/  FMUL.FTZ R220, R17, R220 ;  /* 0x000000dc11dc7220 */ /* 0x000fe40000410000 */
        /* <DEDUP_REMOVED lines=13> */
[----:B------:R-:W-:Y:S01]  /*8dd0*/  BAR.SYNC.DEFER_BLOCKING 0x0 ;  /* 0x0000000000007b1d */ /* 0x000fe20000010000 */
[----:B------:R-:W-:-:S13]  /*8de0*/  ISETP.GT.U32.AND P2, PT, R157, 0x1f, PT ;  /* 0x0000001f9d00780c */ /* 0x000fda0003f44070 */
        /* <DEDUP_REMOVED lines=42> */
[----:B------:R-:W4:Y:S01]  /*9090*/  SHFL.UP PT, R245, R231, 0x1, RZ ;  /* 0x04200000e7f57989 */ /* 0x000f2200000e00ff */
[C---:B0-----:R-:W-:Y:S01]  /*90a0*/  FMUL.FTZ R78, R231.reuse, R247 ;  /* 0x000000f7e74e7220 */ /* 0x041fe20000410000 */
[----:B-1----:R-:W-:-:S03]  /*90b0*/  FMUL.FTZ R76, R231, R77 ;  /* 0x0000004de74c7220 */ /* 0x002fc60000410000 */
[C---:B------:R-:W-:Y:S01]  /*90c0*/  FFMA.FTZ R78, R241.reuse, R77, R78 ;  /* 0x0000004df14e7223 */ /* 0x040fe2000001004e */
[----:B------:R-:W-:Y:S01]  /*90d0*/  FFMA.FTZ R76, R241, R247, -R76 ;  /* 0x000000f7f14c7223 */ /* 0x000fe2000001084c */
[----:B--2---:R-:W-:Y:S02]  /*90e0*/  FMUL.FTZ R77, R231, R243 ;  /* 0x000000f3e74d7220 */ /* 0x004fe40000410000 */
        /* <DEDUP_REMOVED lines=58> */
.L_x_2873:
        /* <DEDUP_REMOVED lines=14> */
.L_x_2876:
[----:B------:R-:W-:-:S03]  /*9570*/  UMOV UR20, 0xffffffff ;  /* 0xffffffff00147882 */ /* 0x000fc60000000000 */
[----:B------:R-:W-:Y:S05]  /*9580*/  BRA.DIV UR20, `(.L_x_2752) ;  /* 0x0000009e14647947 */ /* 0x000fea000b800000 */
.L_x_2879:
[----:B------:R-:W-:-:S03]  /*9590*/  UMOV UR20, 0xffffffff ;  /* 0xffffffff00147882 */ /* 0x000fc60000000000 */
[----:B------:R-:W-:Y:S05]  /*95a0*/  BRA.DIV UR20, `(.L_x_2753) ;  /* 0x0000009e14847947 */ /* 0x000fea000b800000 */
.L_x_2882:
[----:B------:R-:W-:-:S03]  /*95b0*/  UMOV UR20, 0xffffffff ;  /* 0xffffffff00147882 */ /* 0x000fc60000000000 */
[----:B------:R-:W-:Y:S05]  /*95c0*/  BRA.DIV UR20, `(.L_x_2754) ;  /* 0x0000009e14a47947 */ /* 0x000fea000b800000 */
.L_x_2885:
        /* <DEDUP_REMOVED lines=10> */
.L_x_2895:
        /* <DEDUP_REMOVED lines=44> */
.L_x_2749:
[----:B------:R-:W-:Y:S05]  /*9930*/  WARPSYNC.ALL ;  /* 0x0000000000007948 */ /* 0x000fea0003800000 */
[----:B------:R-:W-:Y:S01]  /*9940*/  BAR.SYNC.DEFER_BLOCKING 0x0 ;  /* 0x0000000000007b1d */ /* 0x000fe20000010000 */
[----:B---3--:R-:W-:-:S04]  /*9950*/  FMUL.FTZ R65, R55, R107 ;  /* 0x0000006b37417220 */ /* 0x008fc80000410000 */
[----:B------:R-:W-:Y:S01]  /*9960*/  FFMA.FTZ R65, R56, R106, -R65 ;  /* 0x0000006a38417223 */ /* 0x000fe20000010841 */
[----:B-----5:R-:W1:Y:S02]  /*9970*/  LDS.64 R60, [R158+0xc678] ;  /* 0x00c678009e3c7984 */ /* 0x020e640000000a00 */
[C---:B-1----:R-:W-:Y:S01]  /*9980*/  FMUL.FTZ R63, R127.reuse, R61 ;  /* 0x0000003d7f3f7220 */ /* 0x042fe20000410000 */
[----:B------:R-:W-:-:S03]  /*9990*/  FMUL.FTZ R64, R127, R60 ;  /* 0x0000003c7f407220 */ /* 0x000fc60000410000 */
[C---:B------:R-:W-:Y:S01]  /*99a0*/  FFMA.FTZ R62, R126.reuse, R60, -R63 ;  /* 0x0000003c7e3e7223 */ /* 0x040fe2000001083f */
[----:B------:R-:W-:Y:S01]  /*99b0*/  FMUL.FTZ R63, R55, -R106 ;  /* 0x8000006a373f7220 */ /* 0x000fe20000410000 */
[----:B------:R-:W-:Y:S01]  /*99c0*/  FFMA.FTZ R61, R126, R61, R64 ;  /* 0x0000003d7e3d7223 */ /* 0x000fe20000010040 */
[----:B------:R-:W-:Y:S01]  /*99d0*/  FMUL.FTZ R64, R57, -R65 ;  /* 0x8000004139407220 */ /* 0x000fe20000410000 */
[----:B------:R-:W-:Y:S01]  /*99e0*/  FADD.FTZ R227, R227, R62 ;  /* 0x0000003ee3e37221 */ /* 0x000fe20000010000 */
[C---:B------:R-:W-:Y:S01]  /*99f0*/  FFMA.FTZ R63, R56.reuse, -R107, R63 ;  /* 0x8000006b383f7223 */ /* 0x040fe2000001003f */
[----:B------:R-:W-:Y:S01]  /*9a00*/  FMUL.FTZ R62, R56, R190 ;  /* 0x000000be383e7220 */ /* 0x000fe20000410000 */
[----:B------:R-:W-:Y:S01]  /*9a10*/  FADD.FTZ R228, R228, R61 ;  /* 0x0000003de4e47221 */ /* 0x000fe20000010000 */
[----:B------:R-:W-:Y:S01]  /*9a20*/  MOV R126, UR6 ;  /* 0x00000006007e7c02 */ /* 0x000fe20008000f00 */
[-C--:B------:R-:W-:Y:S01]  /*9a30*/  FMUL.FTZ R67, R57, -R63.reuse ;  /* 0x8000003f39437220 */ /* 0x080fe20000410000 */
[----:B------:R-:W-:Y:S01]  /*9a40*/  FFMA.FTZ R63, R58, R63, R64 ;  /* 0x0000003f3a3f7223 */ /* 0x000fe20000010040 */
[----:B------:R-:W-:Y:S01]  /*9a50*/  FMUL.FTZ R69, R111, R228 ;  /* 0x000000e46f457220 */ /* 0x000fe20000410000 */
[----:B------:R-:W-:Y:S01]  /*9a60*/  LEA R126, R126, R155, 0x4 ;  /* 0x0000009b7e7e7211 */ /* 0x000fe200078e20ff */
[----:B------:R-:W-:Y:S01]  /*9a70*/  FFMA.FTZ R60, R58, R65, -R67 ;  /* 0x000000413a3c7223 */ /* 0x000fe20000010843 */
[----:B------:R-:W-:Y:S01]  /*9a80*/  FMUL.FTZ R65, R85, -R63 ;  /* 0x8000003f55417220 */ /* 0x000fe20000410000 */
[-C--:B------:R-:W-:Y:S01]  /*9a90*/  FFMA.FTZ R68, R112, R227.reuse, -R69 ;  /* 0x000000e370447223 */ /* 0x080fe20000010845 */
[----:B------:R-:W-:Y:S01]  /*9aa0*/  FMUL.FTZ R69, R111, R227 ;  /* 0x000000e36f457220 */ /* 0x000fe20000410000 */
[-C--:B------:R-:W-:Y:S01]  /*9ab0*/  FMUL.FTZ R67, R85, -R60.reuse ;  /* 0x8000003c55437220 */ /* 0x080fe20000410000 */
[----:B------:R-:W-:Y:S01]  /*9ac0*/  FFMA.FTZ R60, R86, R60, -R65 ;  /* 0x0000003c563c7223 */ /* 0x000fe20000010841 */
[----:B------:R-:W-:Y:S01]  /*9ad0*/  FADD.FTZ R191, R191, R68 ;  /* 0x00000044bfbf7221 */ /* 0x000fe20000010000 */
[----:B------:R-:W-:Y:S01]  /*9ae0*/  FFMA.FTZ R69, R112, R228, R69 ;  /* 0x000000e470457223 */ /* 0x000fe20000010045 */
[----:B------:R-:W-:Y:S01]  /*9af0*/  FFMA.FTZ R63, R86, R63, R67 ;  /* 0x0000003f563f7223 */ /* 0x000fe20000010043 */
[----:B------:R-:W-:-:S02]  /*9b00*/  FMUL.FTZ R64, R87, -R60 ;  /* 0x8000003c57407220 */ /* 0x000fc40000410000 */
[----:B------:R-:W-:Y:S01]  /*9b10*/  FADD.FTZ R192, R192, R69 ;  /* 0x00000045c0c07221 */ /* 0x000fe20000010000 */
[-C--:B------:R-:W-:Y:S01]  /*9b20*/  FMUL.FTZ R65, R87, -R63.reuse ;  /* 0x8000003f57417220 */ /* 0x080fe20000410000 */
[C---:B------:R-:W-:Y:S02]  /*9b30*/  FFMA.FTZ R63, R88.reuse, R63, R64 ;  /* 0x0000003f583f7223 */ /* 0x040fe40000010040 */
[----:B------:R-:W-:Y:S01]  /*9b40*/  FMUL.FTZ R69, R109, R192 ;  /* 0x000000c06d457220 */ /* 0x000fe20000410000 */
[----:B------:R-:W-:Y:S01]  /*9b50*/  FFMA.FTZ R60, R88, R60, -R65 ;  /* 0x0000003c583c7223 */ /* 0x000fe20000010841 */
[C---:B------:R-:W-:Y:S02]  /*9b60*/  FMUL.FTZ R65, R89.reuse, -R63 ;  /* 0x8000003f59417220 */ /* 0x040fe40000410000 */
[----:B------:R-:W-:Y:S01]  /*9b70*/  FFMA.FTZ R69, R110, R191, -R69 ;  /* 0x000000bf6e457223 */ /* 0x000fe20000010845 */
[-C--:B------:R-:W-:Y:S01]  /*9b80*/  FMUL.FTZ R67, R89, -R60.reuse ;  /* 0x8000003c59437220 */ /* 0x080fe20000410000 */
[----:B------:R-:W-:-:S02]  /*9b90*/  FFMA.FTZ R60, R90, R60, -R65 ;  /* 0x0000003c5a3c7223 */ /* 0x000fc40000010841 */
[----:B------:R-:W-:Y:S01]  /*9ba0*/  FADD.FTZ R194, R194, R69 ;  /* 0x00000045c2c27221 */ /* 0x000fe20000010000 */
[----:B------:R-:W-:Y:S01]  /*9bb0*/  FFMA.FTZ R63, R90, R63, R67 ;  /* 0x0000003f5a3f7223 */ /* 0x000fe20000010043 */
[----:B------:R-:W-:Y:S01]  /*9bc0*/  FMUL.FTZ R64, R91, -R60 ;  /* 0x8000003c5b407220 */ /* 0x000fe20000410000 */
[----:B------:R-:W-:Y:S02]  /*9bd0*/  FMUL.FTZ R69, R109, R191 ;  /* 0x000000bf6d457220 */ /* 0x000fe40000410000 */
        /* <DEDUP_REMOVED lines=34> */
[C---:B------:R-:W-:Y:S02]  /*9e00*/  FMUL.FTZ R63, R55.reuse, R190 ;  /* 0x000000be373f7220 */ /* 0x040fe40000410000 */
[----:B------:R-:W-:Y:S01]  /*9e10*/  FFMA.FTZ R64, R110, R65, -R67 ;  /* 0x000000416e407223 */ /* 0x000fe20000010843 */
[-C--:B------:R-:W-:Y:S01]  /*9e20*/  FFMA.FTZ R65, -R55, R189.reuse, -R62 ;  /* 0x000000bd37417223 */ /* 0x080fe2000001093e */
        /* <DEDUP_REMOVED lines=79> */
[----:B------:R-:W-:Y:S02]  /*a320*/  FMUL.FTZ R65, R111, -R64 ;  /* 0x800000406f417220 */ /* 0x000fe40000410000 */
[----:B------:R-:W-:Y:S01]  /*a330*/  FADD.FTZ R62, R161, R62 ;  /* 0x0000003ea13e7221 */ /* 0x000fe20000010000 */
[----:B------:R-:W-:Y:S01]  /*a340*/  FADD.FTZ R61, -R162, R63 ;  /* 0x0000003fa23d7221 */ /* 0x000fe20000010100 */
[CC--:B------:R-:W-:Y:S01]  /*a350*/  FFMA.FTZ R65, R112.reuse, R60.reuse, R65 ;  /* 0x0000003c70417223 */ /* 0x0c0fe20000010041 */
[C---:B------:R-:W-:Y:S02]  /*a360*/  FMUL.FTZ R60, R111.reuse, -R60 ;  /* 0x8000003c6f3c7220 */ /* 0x040fe40000410000 */
[C---:B------:R-:W-:Y:S02]  /*a370*/  FMUL.FTZ R63, R111.reuse, -R61 ;  /* 0x8000003d6f3f7220 */ /* 0x040fe40000410000 */
[C---:B------:R-:W-:Y:S01]  /*a380*/  FFMA.FTZ R64, R112.reuse, R64, -R60 ;  /* 0x0000004070407223 */ /* 0x040fe2000001083c */
[----:B------:R-:W-:Y:S01]  /*a390*/  MOV R60, UR16 ;  /* 0x00000010003c7c02 */ /* 0x000fe20008000f00 */
[-C--:B------:R-:W-:Y:S01]  /*a3a0*/  FFMA.FTZ R66, R112, R62.reuse, -R63 ;  /* 0x0000003e70427223 */ /* 0x080fe2000001083f */
[----:B------:R-:W-:-:S02]  /*a3b0*/  FMUL.FTZ R62, R111, -R62 ;  /* 0x8000003e6f3e7220 */ /* 0x000fc40000410000 */
[----:B------:R-:W-:Y:S01]  /*a3c0*/  ISETP.GE.OR P0, PT, R60, UR15, P0 ;  /* 0x0000000f3c007c0c */ /* 0x000fe20008706670 */
[----:B------:R-:W-:Y:S01]  /*a3d0*/  FADD.FTZ R66, R159, R66 ;  /* 0x000000429f427221 */ /* 0x000fe20000010000 */
[----:B------:R-:W-:Y:S01]  /*a3e0*/  FFMA.FTZ R62, R112, R61, R62 ;  /* 0x0000003d703e7223 */ /* 0x000fe2000001003e */
[----:B------:R-:W-:Y:S01]  /*a3f0*/  HFMA2.MMA R61, -RZ, RZ, 0, 0 ;  /* 0x00000000ff3d7435 */ /* 0x000fe200000001ff */
[----:B------:R-:W-:Y:S02]  /*a400*/  MOV R60, 0x3f800000 ;  /* 0x3f800000003c7802 */ /* 0x000fe40000000f00 */
[----:B------:R-:W-:Y:S01]  /*a410*/  FADD.FTZ R67, -R160, R62 ;  /* 0x0000003ea0437221 */ /* 0x000fe20000010100 */
[----:B------:R-:W-:-:S06]  /*a420*/  CS2R R62, SRZ ;  /* 0x00000000003e7805 */ /* 0x000fcc000001ff00 */
[----:B------:R-:W1:Y:S04]  /*a430*/  @!P0 LDS.128 R60, [R126+0xee80] ;  /* 0x00ee80007e3c8984 */ /* 0x000e680000000c00 */
[----:B------:R2:W-:Y:S02]  /*a440*/  STS.128 [R158+0xd080], R64 ;  /* 0x00d080409e007388 */ /* 0x0005e40000000c00 */
[----:B--2---:R-:W-:-:S04]  /*a450*/  FFMA.FTZ R64, R110, R192, R69 ;  /* 0x000000c06e407223 */ /* 0x004fc80000010045 */
        /* <DEDUP_REMOVED lines=123> */
.L_x_2900:
        /* <DEDUP_REMOVED lines=13> */
.L_x_2759:
[----:B------:R-:W-:Y:S05]  /*ace0*/  BSYNC B0 ;  /* 0x0000000000007941 */ /* 0x000fea0003800000 */
.L_x_2758:
[----:B------:R-:W-:Y:S01]  /*acf0*/  UMOV UR20, 0xffffffff ;  /* 0xffffffff00147882 */ /* 0x000fe20000000000 */
[----:B------:R-:W-:Y:S02]  /*ad00*/  ISETP.GT.U32.AND P1, PT, R248, 0x1d, PT ;  /* 0x0000001df800780c */ /* 0x000fe40003f24070 */
[----:B------:R-:W-:Y:S11]  /*ad10*/  BRA.DIV UR20, `(.L_x_2760) ;  /* 0x0000008e14247947 */ /* 0x000ff6000b800000 */
[----:B-1----:R1:W0:Y:S04]  /*ad20*/  SHFL.DOWN PT, R76, R232, 0x2, 0x1f ;  /* 0x08401f00e84c7f89 */ /* 0x00222800000e0000 */
[----:B--2---:R1:W2:Y:S04]  /*ad30*/  SHFL.DOWN PT, R77, R241, 0x2, 0x1f ;  /* 0x08401f00f14d7f89 */ /* 0x0042a800000e0000 */
[----:B---3--:R1:W3:Y:S04]  /*ad40*/  SHFL.DOWN PT, R78, R242, 0x2, 0x1f ;  /* 0x08401f00f24e7f89 */ /* 0x0082e800000e0000 */
[----:B----4-:R1:W4:Y:S02]  /*ad50*/  SHFL.DOWN PT, R79, R243, 0x2, 0x1f ;  /* 0x08401f00f34f7f89 */ /* 0x01032400000e0000 */
.L_x_2906:
        /* <DEDUP_REMOVED lines=13> */
.L_x_2762:
[----:B------:R-:W-:Y:S05]  /*ae30*/  BSYNC B0 ;  /* 0x0000000000007941 */ /* 0x000fea0003800000 */
.L_x_2761:
[----:B------:R-:W-:Y:S01]  /*ae40*/  UMOV UR20, 0xffffffff ;  /* 0xffffffff00147882 */ /* 0x000fe20000000000 */
[----:B------:R-:W-:Y:S02]  /*ae50*/  ISETP.GT.U32.AND P1, PT, R248, 0x1b, PT ;  /* 0x0000001bf800780c */ /* 0x000fe40003f24070 */
[----:B------:R-:W-:Y:S11]  /*ae60*/  BRA.DIV UR20, `(.L_x_2763) ;  /* 0x0000008e14447947 */ /* 0x000ff6000b800000 */
[----:B0-----:R0:W0:Y:S04]  /*ae70*/  SHFL.DOWN PT, R76, R232, 0x4, 0x1f ;  /* 0x08801f00e84c7f89 */ /* 0x00102800000e0000 */
[----:B--2---:R2:W0:Y:S04]  /*ae80*/  SHFL.DOWN PT, R77, R241, 0x4, 0x1f ;  /* 0x08801f00f14d7f89 */ /* 0x00442800000e0000 */
[----:B---3--:R2:W3:Y:S04]  /*ae90*/  SHFL.DOWN PT, R78, R242, 0x4, 0x1f ;  /* 0x08801f00f24e7f89 */ /* 0x0084e800000e0000 */
[----:B----4-:R2:W4:Y:S02]  /*aea0*/  SHFL.DOWN PT, R79, R243, 0x4, 0x1f ;  /* 0x08801f00f34f7f89 */ /* 0x01052400000e0000 */
.L_x_2912:
        /* <DEDUP_REMOVED lines=13> */
.L_x_2765:
[----:B------:R-:W-:Y:S05]  /*af80*/  BSYNC B0 ;  /* 0x0000000000007941 */ /* 0x000fea0003800000 */
.L_x_2764:
[----:B------:R-:W-:Y:S01]  /*af90*/  UMOV UR20, 0xffffffff ;  /* 0xffffffff00147882 */ /* 0x000fe20000000000 */
[----:B------:R-:W-:Y:S02]  /*afa0*/  ISETP.GT.U32.AND P1, PT, R248, 0x17, PT ;  /* 0x00000017f800780c */ /* 0x000fe40003f24070 */
[----:B------:R-:W-:Y:S11]  /*afb0*/  BRA.DIV UR20, `(.L_x_2766) ;  /* 0x0000008e14647947 */ /* 0x000ff6000b800000 */
[----:B0-----:R0:W0:Y:S04]  /*afc0*/  SHFL.DOWN PT, R76, R232, 0x8, 0x1f ;  /* 0x09001f00e84c7f89 */ /* 0x00102800000e0000 */
[----:B------:R0:W0:Y:S04]  /*afd0*/  SHFL.DOWN PT, R77, R241, 0x8, 0x1f ;  /* 0x09001f00f14d7f89 */ /* 0x00002800000e0000 */
[----:B---3--:R3:W0:Y:S04]  /*afe0*/  SHFL.DOWN PT, R78, R242, 0x8, 0x1f ;  /* 0x09001f00f24e7f89 */ /* 0x00862800000e0000 */
[----:B----4-:R3:W4:Y:S02]  /*aff0*/  SHFL.DOWN PT, R79, R243, 0x8, 0x1f ;  /* 0x09001f00f34f7f89 */ /* 0x01072400000e0000 */
.L_x_2918:
        /* <DEDUP_REMOVED lines=13> */
.L_x_2768:
[----:B------:R-:W-:Y:S05]  /*b0d0*/  BSYNC B0 ;  /* 0x0000000000007941 */ /* 0x000fea0003800000 */
.L_x_2767:
[----:B------:R-:W-:Y:S01]  /*b0e0*/  UMOV UR20, 0xffffffff ;  /* 0xffffffff00147882 */ /* 0x000fe20000000000 */
[----:B------:R-:W-:Y:S02]  /*b0f0*/  ISETP.GT.U32.AND P1, PT, R248, 0xf, PT ;  /* 0x0000000ff800780c */ /* 0x000fe40003f24070 */
[----:B------:R-:W-:Y:S11]  /*b100*/  BRA.DIV UR20, `(.L_x_2769) ;  /* 0x0000008e14847947 */ /* 0x000ff6000b800000 */
[----:B0-----:R0:W0:Y:S04]  /*b110*/  SHFL.DOWN PT, R76, R232, 0x10, 0x1f ;  /* 0x0a001f00e84c7f89 */ /* 0x00102800000e0000 */
[----:B------:R0:W0:Y:S04]  /*b120*/  SHFL.DOWN PT, R77, R241, 0x10, 0x1f ;  /* 0x0a001f00f14d7f89 */ /* 0x00002800000e0000 */
[----:B------:R0:W0:Y:S04]  /*b130*/  SHFL.DOWN PT, R78, R242, 0x10, 0x1f ;  /* 0x0a001f00f24e7f89 */ /* 0x00002800000e0000 */
[----:B----4-:R4:W0:Y:S02]  /*b140*/  SHFL.DOWN PT, R79, R243, 0x10, 0x1f ;  /* 0x0a001f00f34f7f89 */ /* 0x01082400000e0000 */
.L_x_2924:
        /* <DEDUP_REMOVED lines=13> */
.L_x_2771:
[----:B------:R-:W-:Y:S05]  /*b220*/  BSYNC B0 ;  /* 0x0000000000007941 */ /* 0x000fea0003800000 */
.L_x_2770:
        /* <DEDUP_REMOVED lines=21> */
.L_x_2938:
        /* <DEDUP_REMOVED lines=19> */
.L_x_2774:
[----:B------:R-:W-:Y:S05]  /*b4b0*/  BSYNC B0 ;  /* 0x0000000000007941 */ /* 0x000fea0003800000 */
.L_x_2773:
        /* <DEDUP_REMOVED lines=34> */
.L_x_2756:
[----:B------:R-:W-:Y:S05]  /*b6e0*/  WARPSYNC.ALL ;  /* 0x0000000000007948 */ /* 0x000fea0003800000 */
[----:B------:R-:W-:Y:S01]  /*b6f0*/  ISETP.NE.AND P0, PT, R157, RZ, PT ;  /* 0x000000ff9d00720c */ /* 0x000fe20003f05270 */
[----:B------:R-:W-:Y:S01]  /*b700*/  BAR.SYNC.DEFER_BLOCKING 0x0 ;  /* 0x0000000000007b1d */ /* 0x000fe20000010000 */
[----:B------:R-:W-:Y:S02]  /*b710*/  USHF.R.S32.HI UR20, URZ, 0x1f, UR9 ;  /* 0x0000001f3f147899 */ /* 0x000fe40008011409 */
[----:B------:R-:W-:-:S03]  /*b720*/  USHF.R.S32.HI UR21, URZ, 0x1f, UR10 ;  /* 0x0000001f3f157899 */ /* 0x000fc6000801140a */
[----:B------:R-:W-:Y:S01]  /*b730*/  BSSY B0, `(.L_x_2775) ;  /* 0x00002e5000007945 */ /* 0x000fe20003800000 */
[----:B------:R-:W2:Y:S05]  /*b740*/  LDS.64 R64, [R158+0xd088] ;  /* 0x00d088009e407984 */ /* 0x000eaa0000000a00 */
[----:B------:R3:W-:Y:S02]  /*b750*/  @!P0 STS.128 [R126+0xee80], R60 ;  /* 0x00ee803c7e008388 */ /* 0x0007e40000000c00 */
[----:B---3--:R-:W-:-:S04]  /*b760*/  IADD3 R126, R157, 0xf80, RZ ;  /* 0x00000f809d7e7810 */ /* 0x008fc80007ffe0ff */
[----:B------:R-:W-:Y:S01]  /*b770*/  LEA.HI.SX32 R126, R126, R157, 0x1b ;  /* 0x0000009d7e7e7211 */ /* 0x000fe200078fdaff */
[----:B--2---:R-:W-:-:S04]  /*b780*/  FMUL.FTZ R67, R65, -R107 ;  /* 0x8000006b41437220 */ /* 0x004fc80000410000 */
[C---:B------:R-:W-:Y:S01]  /*b790*/  FFMA.FTZ R66, R64.reuse, R106, -R67 ;  /* 0x0000006a40427223 */ /* 0x040fe20000010843 */
[----:B------:R-:W-:-:S04]  /*b7a0*/  FMUL.FTZ R64, R64, -R107 ;  /* 0x8000006b40407220 */ /* 0x000fc80000410000 */
[----:B------:R-:W-:Y:S01]  /*b7b0*/  FFMA.FTZ R65, R65, R106, R64 ;  /* 0x0000006a41417223 */ /* 0x000fe20000010040 */
[----:B------:R-:W-:-:S03]  /*b7c0*/  FADD.FTZ R64, R189, R66 ;  /* 0x00000042bd407221 */ /* 0x000fc60000010000 */
[----:B------:R-:W-:-:S04]  /*b7d0*/  FADD.FTZ R190, -R190, R65 ;  /* 0x00000041bebe7221 */ /* 0x000fc80000010100 */
[C---:B------:R-:W-:Y:S01]  /*b7e0*/  FMUL.FTZ R65, R55.reuse, -R190 ;  /* 0x800000be37417220 */ /* 0x040fe20000410000 */
[----:B------:R-:W-:Y:S01]  /*b7f0*/  FMUL.FTZ R55, R55, -R64 ;  /* 0x8000004037377220 */ /* 0x000fe20000410000 */
[----:B------:R-:W-:Y:S02]  /*b800*/  FMUL.FTZ R61, R18, R190 ;  /* 0x000000be123d7220 */ /* 0x000fe40000410000 */
[C---:B------:R-:W-:Y:S01]  /*b810*/  FFMA.FTZ R66, R56.reuse, R64, -R65 ;  /* 0x0000004038427223 */ /* 0x040fe20000010841 */
[----:B------:R-:W-:Y:S01]  /*b820*/  FFMA.FTZ R65, R56, R190, R55 ;  /* 0x000000be38417223 */ /* 0x000fe20000010037 */
[----:B------:R-:W-:Y:S01]  /*b830*/  FMUL.FTZ R55, R17, R123 ;  /* 0x0000007b11377220 */ /* 0x000fe20000410000 */
[----:B------:R-:W-:Y:S01]  /*b840*/  FFMA.FTZ R60, R19, R64, R61 ;  /* 0x00000040133c7223 */ /* 0x000fe2000001003d */
[----:B------:R-:W-:Y:S02]  /*b850*/  FADD.FTZ R187, R187, R66 ;  /* 0x00000042bbbb7221 */ /* 0x000fe40000010000 */
[-C--:B------:R-:W-:Y:S01]  /*b860*/  FFMA.FTZ R18, R18, -R55.reuse, R220 ;  /* 0x8000003712127223 */ /* 0x080fe200000100dc */
[----:B------:R-:W-:Y:S01]  /*b870*/  FFMA.FTZ R55, R19, -R55, R219 ;  /* 0x8000003713377223 */ /* 0x000fe200000100db */
[----:B------:R-:W-:Y:S01]  /*b880*/  FMUL.FTZ R19, R64, UR42 ;  /* 0x0000002a40137c20 */ /* 0x000fe20008410000 */
[----:B------:R-:W-:Y:S01]  /*b890*/  FFMA.FTZ R113, R60, R123, R113 ;  /* 0x0000007b3c717223 */ /* 0x000fe20000010071 */
[----:B------:R-:W-:-:S02]  /*b8a0*/  FFMA.FTZ R220, -R0, R220, -RZ ;  /* 0x000000dc00dc7223 */ /* 0x000fc400000109ff */
[C---:B------:R-:W-:Y:S01]  /*b8b0*/  FFMA.FTZ R61, R190.reuse, UR43, -R19 ;  /* 0x0000002bbe3d7c23 */ /* 0x040fe20008010813 */
[----:B------:R-:W-:-:S03]  /*b8c0*/  FMUL.FTZ R19, R190, UR42 ;  /* 0x0000002abe137c20 */ /* 0x000fc60008410000 */
[----:B------:R-:W-:Y:S01]  /*b8d0*/  FMUL.FTZ R62, R18, R61 ;  /* 0x0000003d123e7220 */ /* 0x000fe20000410000 */
[C---:B------:R-:W-:Y:S01]  /*b8e0*/  FFMA.FTZ R56, R64.reuse, UR43, R19 ;  /* 0x0000002b40387c23 */ /* 0x040fe20008010013 */
[-C--:B------:R-:W-:Y:S01]  /*b8f0*/  FMUL.FTZ R64, R64, R123.reuse ;  /* 0x0000007b40407220 */ /* 0x080fe20000410000 */
[----:B------:R-:W-:Y:S02]  /*b900*/  FADD.FTZ R61, -R188, R65 ;  /* 0x00000041bc3d7221 */ /* 0x000fe40000010100 */
[----:B------:R-:W-:Y:S01]  /*b910*/  FFMA.FTZ R62, R55, R56, R62 ;  /* 0x00000038373e7223 */ /* 0x000fe2000001003e */
[----:B------:R-:W-:Y:S01]  /*b920*/  FMUL.FTZ R56, R190, R123 ;  /* 0x0000007bbe387220 */ /* 0x000fe20000410000 */
[----:B------:R-:W-:-:S03]  /*b930*/  FMUL.FTZ R63, R18, R64 ;  /* 0x00000040123f7220 */ /* 0x000fc60000410000 */
[-C--:B------:R-:W-:Y:S01]  /*b940*/  FMUL.FTZ R66, R18, R56.reuse ;  /* 0x0000003812427220 */ /* 0x080fe20000410000 */
[-C--:B------:R-:W-:Y:S01]  /*b950*/  FFMA.FTZ R18, R55, R56.reuse, -R63 ;  /* 0x0000003837127223 */ /* 0x080fe2000001083f */
[C---:B------:R-:W-:Y:S01]  /*b960*/  FMUL.FTZ R56, R17.reuse, R56 ;  /* 0x0000003811387220 */ /* 0x040fe20000410000 */
[----:B------:R-:W-:Y:S01]  /*b970*/  FFMA.FTZ R63, R17, R60, R62 ;  /* 0x0000003c113f7223 */ /* 0x000fe2000001003e */
[-C--:B------:R-:W-:Y:S01]  /*b980*/  FFMA.FTZ R19, R55, R64.reuse, R66 ;  /* 0x0000004037137223 */ /* 0x080fe20000010042 */
[----:B------:R-:W-:Y:S01]  /*b990*/  FMUL.FTZ R55, R17, R64 ;  /* 0x0000004011377220 */ /* 0x000fe20000410000 */
[C---:B------:R-:W-:Y:S01]  /*b9a0*/  FMUL.FTZ R17, R57.reuse, -R61 ;  /* 0x8000003d39117220 */ /* 0x040fe20000410000 */
[-C--:B------:R-:W-:Y:S01]  /*b9b0*/  FMUL.FTZ R62, R57, -R187.reuse ;  /* 0x800000bb393e7220 */ /* 0x080fe20000410000 */
[----:B------:R-:W-:Y:S01]  /*b9c0*/  FMUL.FTZ R57, R20, R130 ;  /* 0x0000008214397220 */ /* 0x000fe20000410000 */
[----:B------:R-:W-:Y:S01]  /*b9d0*/  FADD.FTZ R136, R63, R136 ;  /* 0x000000883f887221 */ /* 0x000fe20000010000 */
[C---:B------:R-:W-:Y:S01]  /*b9e0*/  FFMA.FTZ R60, R58.reuse, R187, -R17 ;  /* 0x000000bb3a3c7223 */ /* 0x040fe20000010811 */
[-C--:B------:R-:W-:Y:S01]  /*b9f0*/  FFMA.FTZ R17, R58, R61.reuse, R62 ;  /* 0x0000003d3a117223 */ /* 0x080fe2000001003e */
[C---:B------:R-:W-:Y:S01]  /*ba00*/  FMUL.FTZ R58, R22.reuse, R61 ;  /* 0x0000003d163a7220 */ /* 0x040fe20000410000 */
[-C--:B------:R-:W-:Y:S01]  /*ba10*/  FFMA.FTZ R22, R22, -R57.reuse, R217 ;  /* 0x8000003916167223 */ /* 0x080fe200000100d9 */
[----:B------:R-:W-:Y:S01]  /*ba20*/  FFMA.FTZ R57, R21, -R57, R218 ;  /* 0x8000003915397223 */ /* 0x000fe200000100da */
[----:B------:R-:W-:Y:S01]  /*ba30*/  FADD.FTZ R185, R185, R60 ;  /* 0x0000003cb9b97221 */ /* 0x000fe20000010000 */
[----:B------:R-:W-:Y:S01]  /*ba40*/  FFMA.FTZ R67, R21, R187, R58 ;  /* 0x000000bb15437223 */ /* 0x000fe2000001003a */
[----:B------:R-:W-:Y:S01]  /*ba50*/  FMUL.FTZ R58, R187, UR42 ;  /* 0x0000002abb3a7c20 */ /* 0x000fe20008410000 */
[----:B------:R-:W-:Y:S01]  /*ba60*/  FADD.FTZ R186, -R186, R17 ;  /* 0x00000011baba7221 */ /* 0x000fe20000010100 */
[----:B------:R-:W-:Y:S01]  /*ba70*/  FMUL.FTZ R218, R2, R218 ;  /* 0x000000da02da7220 */ /* 0x000fe20000410000 */
[-C--:B------:R-:W-:Y:S01]  /*ba80*/  FFMA.FTZ R114, R67, R130.reuse, R114 ;  /* 0x0000008243727223 */ /* 0x080fe20000010072 */
[C---:B------:R-:W-:Y:S01]  /*ba90*/  FFMA.FTZ R21, R61.reuse, UR43, -R58 ;  /* 0x0000002b3d157c23 */ /* 0x040fe2000801083a */
[C---:B------:R-:W-:Y:S01]  /*baa0*/  FMUL.FTZ R58, R61.reuse, UR42 ;  /* 0x0000002a3d3a7c20 */ /* 0x040fe20008410000 */
[----:B------:R-:W-:Y:S01]  /*bab0*/  FMUL.FTZ R61, R61, R130 ;  /* 0x000000823d3d7220 */ /* 0x000fe20000410000 */
[----:B------:R-:W-:Y:S01]  /*bac0*/  FMUL.FTZ R64, R25, R186 ;  /* 0x000000ba19407220 */ /* 0x000fe20000410000 */
[----:B------:R-:W-:Y:S01]  /*bad0*/  FMUL.FTZ R60, R22, R21 ;  /* 0x00000015163c7220 */ /* 0x000fe20000410000 */
[C---:B------:R-:W-:Y:S01]  /*bae0*/  FFMA.FTZ R58, R187.reuse, UR43, R58 ;  /* 0x0000002bbb3a7c23 */ /* 0x040fe2000801003a */
[----:B------:R-:W-:Y:S01]  /*baf0*/  FMUL.FTZ R187, R187, R130 ;  /* 0x00000082bbbb7220 */ /* 0x000fe20000410000 */
[----:B------:R-:W-:-:S02]  /*bb00*/  FFMA.FTZ R64, R24, R185, R64 ;  /* 0x000000b918407223 */ /* 0x000fc40000010040 */
[----:B------:R-:W-:Y:S01]  /*bb10*/  FFMA.FTZ R65, R57, R58, R60 ;  /* 0x0000003a39417223 */ /* 0x000fe2000001003c */
[C---:B------:R-:W-:Y:S01]  /*bb20*/  FMUL.FTZ R58, R22.reuse, R61 ;  /* 0x0000003d163a7220 */ /* 0x040fe20000410000 */
[----:B------:R-:W-:Y:S01]  /*bb30*/  FMUL.FTZ R22, R22, R187 ;  /* 0x000000bb16167220 */ /* 0x000fe20000410000 */
[----:B------:R-:W-:Y:S01]  /*bb40*/  FMUL.FTZ R60, R185, R135 ;  /* 0x00000087b93c7220 */ /* 0x000fe20000410000 */
[C---:B------:R-:W-:Y:S01]  /*bb50*/  FFMA.FTZ R65, R20.reuse, R67, R65 ;  /* 0x0000004314417223 */ /* 0x040fe20000010041 */
[C---:B------:R-:W-:Y:S01]  /*bb60*/  FFMA.FTZ R17, R57.reuse, R187, R58 ;  /* 0x000000bb39117223 */ /* 0x040fe2000001003a */
[-C--:B------:R-:W-:Y:S01]  /*bb70*/  FFMA.FTZ R21, R57, R61.reuse, -R22 ;  /* 0x0000003d39157223 */ /* 0x080fe20000010816 */
[C---:B------:R-:W-:Y:S01]  /*bb80*/  FMUL.FTZ R58, R20.reuse, R61 ;  /* 0x0000003d143a7220 */ /* 0x040fe20000410000 */
[----:B------:R-:W-:Y:S01]  /*bb90*/  FMUL.FTZ R61, R85, -R186 ;  /* 0x800000ba553d7220 */ /* 0x000fe20000410000 */
[----:B------:R-:W-:Y:S01]  /*bba0*/  FMUL.FTZ R22, R23, R135 ;  /* 0x0000008717167220 */ /* 0x000fe20000410000 */
[----:B------:R-:W-:Y:S01]  /*bbb0*/  FMUL.FTZ R57, R20, R187 ;  /* 0x000000bb14397220 */ /* 0x000fe20000410000 */
[-C--:B------:R-:W-:Y:S01]  /*bbc0*/  FMUL.FTZ R85, R85, -R185.reuse ;  /* 0x800000b955557220 */ /* 0x080fe20000410000 */
[----:B------:R-:W-:Y:S01]  /*bbd0*/  FFMA.FTZ R62, R86, R185, -R61 ;  /* 0x000000b9563e7223 */ /* 0x000fe2000001083d */
[----:B------:R-:W-:Y:S01]  /*bbe0*/  FMUL.FTZ R61, R185, UR42 ;  /* 0x0000002ab93d7c20 */ /* 0x000fe20008410000 */
[-C--:B------:R-:W-:Y:S01]  /*bbf0*/  FFMA.FTZ R25, R25, -R22.reuse, R215 ;  /* 0x8000001619197223 */ /* 0x080fe200000100d7 */
[----:B------:R-:W-:Y:S01]  /*bc00*/  FFMA.FTZ R22, R24, -R22, R216 ;  /* 0x8000001618167223 */ /* 0x000fe200000100d8 */
[C---:B------:R-:W-:Y:S01]  /*bc10*/  FMUL.FTZ R20, R186.reuse, UR42 ;  /* 0x0000002aba147c20 */ /* 0x040fe20008410000 */
[----:B------:R-:W-:Y:S01]  /*bc20*/  FFMA.FTZ R24, R186, UR43, -R61 ;  /* 0x0000002bba187c23 */ /* 0x000fe2000801083d */
[----:B------:R-:W-:Y:S01]  /*bc30*/  FFMA.FTZ R85, R86, R186, R85 ;  /* 0x000000ba56557223 */ /* 0x000fe20000010055 */
[-C--:B------:R-:W-:Y:S01]  /*bc40*/  FMUL.FTZ R186, R186, R135.reuse ;  /* 0x00000087baba7220 */ /* 0x080fe20000410000 */
[----:B------:R-:W-:Y:S01]  /*bc50*/  FFMA.FTZ R61, R185, UR43, R20 ;  /* 0x0000002bb93d7c23 */ /* 0x000fe20008010014 */
[----:B------:R-:W-:Y:S01]  /*bc60*/  FMUL.FTZ R63, R25, R24 ;  /* 0x00000018193f7220 */ /* 0x000fe20000410000 */
[----:B------:R-:W-:Y:S01]  /*bc70*/  FADD.FTZ R184, -R184, R85 ;  /* 0x00000055b8b87221 */ /* 0x000fe20000010100 */
[----:B------:R-:W-:Y:S01]  /*bc80*/  FADD.FTZ R62, R183, R62 ;  /* 0x0000003eb73e7221 */ /* 0x000fe20000010000 */
[----:B------:R-:W-:Y:S01]  /*bc90*/  FFMA.FTZ R115, R64, R135, R115 ;  /* 0x0000008740737223 */ /* 0x000fe20000010073 */
[C---:B------:R-:W-:Y:S01]  /*bca0*/  FFMA.FTZ R24, R22.reuse, R61, R63 ;  /* 0x0000003d16187223 */ /* 0x040fe2000001003f */
[C---:B------:R-:W-:Y:S01]  /*bcb0*/  FMUL.FTZ R61, R25.reuse, R186 ;  /* 0x000000ba193d7220 */ /* 0x040fe20000410000 */
[----:B------:R-:W-:Y:S01]  /*bcc0*/  FMUL.FTZ R25, R25, R60 ;  /* 0x0000003c19197220 */ /* 0x000fe20000410000 */
[----:B------:R-:W-:Y:S01]  /*bcd0*/  FADD.FTZ R134, R65, R134 ;  /* 0x0000008641867221 */ /* 0x000fe20000010000 */
[C---:B------:R-:W-:Y:S01]  /*bce0*/  FFMA.FTZ R24, R23.reuse, R64, R24 ;  /* 0x0000004017187223 */ /* 0x040fe20000010018 */
[CC--:B------:R-:W-:Y:S01]  /*bcf0*/  FFMA.FTZ R20, R22.reuse, R60.reuse, R61 ;  /* 0x0000003c16147223 */ /* 0x0c0fe2000001003d */
[C---:B------:R-:W-:Y:S01]  /*bd00*/  FMUL.FTZ R60, R23.reuse, R60 ;  /* 0x0000003c173c7220 */ /* 0x040fe20000410000 */
[----:B------:R-:W-:Y:S01]  /*bd10*/  FMUL.FTZ R61, R23, R186 ;  /* 0x000000ba173d7220 */ /* 0x000fe20000410000 */
[C---:B------:R-:W-:Y:S01]  /*bd20*/  FMUL.FTZ R23, R87.reuse, -R184 ;  /* 0x800000b857177220 */ /* 0x040fe20000410000 */
[----:B------:R-:W-:Y:S01]  /*bd30*/  FFMA.FTZ R22, R22, R186, -R25 ;  /* 0x000000ba16167223 */ /* 0x000fe20000010819 */
[----:B------:R-:W-:Y:S01]  /*bd40*/  FMUL.FTZ R25, R26, R137 ;  /* 0x000000891a197220 */ /* 0x000fe20000410000 */
[-C--:B------:R-:W-:Y:S01]  /*bd50*/  FMUL.FTZ R87, R87, -R62.reuse ;  /* 0x8000003e57577220 */ /* 0x080fe20000410000 */
[----:B------:R-:W-:Y:S01]  /*bd60*/  FFMA.FTZ R64, R88, R62, -R23 ;  /* 0x0000003e58407223 */ /* 0x000fe20000010817 */
[C---:B------:R-:W-:Y:S01]  /*bd70*/  FMUL.FTZ R23, R28.reuse, R184 ;  /* 0x000000b81c177220 */ /* 0x040fe20000410000 */
[-C--:B------:R-:W-:Y:S01]  /*bd80*/  FFMA.FTZ R63, R28, -R25.reuse, R213 ;  /* 0x800000191c3f7223 */ /* 0x080fe200000100d5 */
[----:B------:R-:W-:Y:S01]  /*bd90*/  FFMA.FTZ R25, R27, -R25, R214 ;  /* 0x800000191b197223 */ /* 0x000fe200000100d6 */
[----:B------:R-:W-:Y:S01]  /*bda0*/  FADD.FTZ R181, R181, R64 ;  /* 0x00000040b5b57221 */ /* 0x000fe20000010000 */
[----:B------:R-:W-:Y:S01]  /*bdb0*/  FFMA.FTZ R28, R27, R62, R23 ;  /* 0x0000003e1b1c7223 */ /* 0x000fe20000010017 */
[----:B------:R-:W-:Y:S01]  /*bdc0*/  FMUL.FTZ R23, R62, UR42 ;  /* 0x0000002a3e177c20 */ /* 0x000fe20008410000 */
[----:B------:R-:W-:Y:S01]  /*bdd0*/  FFMA.FTZ R87, R88, R184, R87 ;  /* 0x000000b858577223 */ /* 0x000fe20000010057 */
[----:B------:R-:W-:Y:S01]  /*bde0*/  FADD.FTZ R133, R24, R133 ;  /* 0x0000008518857221 */ /* 0x000fe20000010000 */
[-C--:B------:R-:W-:Y:S01]  /*bdf0*/  FFMA.FTZ R221, R28, R137.reuse, R221 ;  /* 0x000000891cdd7223 */ /* 0x080fe200000100dd */
[C---:B------:R-:W-:Y:S01]  /*be00*/  FFMA.FTZ R66, R184.reuse, UR43, -R23 ;  /* 0x0000002bb8427c23 */ /* 0x040fe20008010817 */
[C---:B------:R-:W-:Y:S01]  /*be10*/  FMUL.FTZ R23, R184.reuse, UR42 ;  /* 0x0000002ab8177c20 */ /* 0x040fe20008410000 */
[-C--:B------:R-:W-:Y:S01]  /*be20*/  FMUL.FTZ R184, R184, R137.reuse ;  /* 0x00000089b8b87220 */ /* 0x080fe20000410000 */
[----:B------:R-:W-:Y:S01]  /*be30*/  FADD.FTZ R182, -R182, R87 ;  /* 0x00000057b6b67221 */ /* 0x000fe20000010100 */
[----:B------:R-:W-:Y:S01]  /*be40*/  FMUL.FTZ R66, R63, R66 ;  /* 0x000000423f427220 */ /* 0x000fe20000410000 */
[----:B------:R-:W-:Y:S01]  /*be50*/  FFMA.FTZ R64, R62, UR43, R23 ;  /* 0x0000002b3e407c23 */ /* 0x000fe20008010017 */
[----:B------:R-:W-:Y:S01]  /*be60*/  FMUL.FTZ R65, R181, UR42 ;  /* 0x0000002ab5417c20 */ /* 0x000fe20008410000 */
[----:B------:R-:W-:Y:S01]  /*be70*/  FMUL.FTZ R68, R182, R138 ;  /* 0x0000008ab6447220 */ /* 0x000fe20000410000 */
[----:B------:R-:W-:Y:S01]  /*be80*/  FMUL.FTZ R214, R4, R214 ;  /* 0x000000d604d67220 */ /* 0x000fe20000410000 */
[----:B------:R-:W-:Y:S01]  /*be90*/  FFMA.FTZ R27, R25, R64, R66 ;  /* 0x00000040191b7223 */ /* 0x000fe20000010042 */
[----:B------:R-:W-:Y:S01]  /*bea0*/  FMUL.FTZ R64, R62, R137 ;  /* 0x000000893e407220 */ /* 0x000fe20000410000 */
[----:B------:R-:W-:Y:S01]  /*beb0*/  FMUL.FTZ R62, R63, R184 ;  /* 0x000000b83f3e7220 */ /* 0x000fe20000410000 */
[----:B------:R-:W-:-:S02]  /*bec0*/  FMUL.FTZ R216, R3, R216 ;  /* 0x000000d803d87220 */ /* 0x000fc40000410000 */
[-C--:B------:R-:W-:Y:S01]  /*bed0*/  FMUL.FTZ R23, R63, R64.reuse ;  /* 0x000000403f177220 */ /* 0x080fe20000410000 */
[CC--:B------:R-:W-:Y:S01]  /*bee0*/  FFMA.FTZ R62, R25.reuse, R64.reuse, R62 ;  /* 0x00000040193e7223 */ /* 0x0c0fe2000001003e */
[C---:B------:R-:W-:Y:S01]  /*bef0*/  FMUL.FTZ R63, R26.reuse, R64 ;  /* 0x000000401a3f7220 */ /* 0x040fe20000410000 */
[CC--:B------:R-:W-:Y:S01]  /*bf00*/  FMUL.FTZ R64, R26.reuse, R184.reuse ;  /* 0x000000b81a407220 */ /* 0x0c0fe20000410000 */
[----:B------:R-:W-:Y:S01]  /*bf10*/  FFMA.FTZ R23, R25, R184, -R23 ;  /* 0x000000b819177223 */ /* 0x000fe20000010817 */
[----:B------:R-:W-:Y:S01]  /*bf20*/  FFMA.FTZ R25, R26, R28, R27 ;  /* 0x0000001c1a197223 */ /* 0x000fe2000001001b */
[----:B------:R-:W-:Y:S01]  /*bf30*/  FMUL.FTZ R27, R89, -R182 ;  /* 0x800000b6591b7220 */ /* 0x000fe20000410000 */
[----:B------:R-:W-:Y:S01]  /*bf40*/  FMUL.FTZ R28, R29, R138 ;  /* 0x0000008a1d1c7220 */ /* 0x000fe20000410000 */
[----:B------:R-:W-:Y:S01]  /*bf50*/  FMUL.FTZ R26, R31, R182 ;  /* 0x000000b61f1a7220 */ /* 0x000fe20000410000 */
[-C--:B------:R-:W-:Y:S01]  /*bf60*/  FMUL.FTZ R89, R89, -R181.reuse ;  /* 0x800000b559597220 */ /* 0x080fe20000410000 */
[-C--:B------:R-:W-:Y:S01]  /*bf70*/  FFMA.FTZ R24, R90, R181.reuse, -R27 ;  /* 0x000000b55a187223 */ /* 0x080fe2000001081b */
[-C--:B------:R-:W-:Y:S01]  /*bf80*/  FFMA.FTZ R27, R31, -R28.reuse, R211 ;  /* 0x8000001c1f1b7223 */ /* 0x080fe200000100d3 */
[C---:B------:R-:W-:Y:S01]  /*bf90*/  FFMA.FTZ R28, R30.reuse, -R28, R212 ;  /* 0x8000001c1e1c7223 */ /* 0x040fe200000100d4 */
[----:B------:R-:W-:Y:S01]  /*bfa0*/  FFMA.FTZ R31, R30, R181, R26 ;  /* 0x000000b51e1f7223 */ /* 0x000fe2000001001a */
[----:B------:R-:W-:Y:S01]  /*bfb0*/  FFMA.FTZ R89, R90, R182, R89 ;  /* 0x000000b65a597223 */ /* 0x000fe20000010059 */
[C---:B------:R-:W-:Y:S01]  /*bfc0*/  FMUL.FTZ R26, R182.reuse, UR42 ;  /* 0x0000002ab61a7c20 */ /* 0x040fe20008410000 */
[----:B------:R-:W-:Y:S01]  /*bfd0*/  FFMA.FTZ R30, R182, UR43, -R65 ;  /* 0x0000002bb61e7c23 */ /* 0x000fe20008010841 */
[----:B------:R-:W-:Y:S01]  /*bfe0*/  FMUL.FTZ R65, R27, R68 ;  /* 0x000000441b417220 */ /* 0x000fe20000410000 */
[----:B------:R-:W-:Y:S01]  /*bff0*/  FADD.FTZ R180, -R180, R89 ;  /* 0x00000059b4b47221 */ /* 0x000fe20000010100 */
[----:B------:R-:W-:Y:S01]  /*c000*/  FFMA.FTZ R67, R181, UR43, R26 ;  /* 0x0000002bb5437c23 */ /* 0x000fe2000801001a */
[----:B------:R-:W-:Y:S01]  /*c010*/  FMUL.FTZ R30, R27, R30 ;  /* 0x0000001e1b1e7220 */ /* 0x000fe20000410000 */
[----:B------:R-:W-:Y:S01]  /*c020*/  FMUL.FTZ R26, R181, R138 ;  /* 0x0000008ab51a7220 */ /* 0x000fe20000410000 */
[----:B------:R-:W-:Y:S01]  /*c030*/  FADD.FTZ R132, R25, R132 ;  /* 0x0000008419847221 */ /* 0x000fe20000010000 */
[----:B------:R-:W-:Y:S01]  /*c040*/  FADD.FTZ R24, R179, R24 ;  /* 0x00000018b3187221 */ /* 0x000fe20000010000 */
[C---:B------:R-:W-:Y:S01]  /*c050*/  FFMA.FTZ R30, R28.reuse, R67, R30 ;  /* 0x000000431c1e7223 */ /* 0x040fe2000001001e */
[----:B------:R-:W-:Y:S01]  /*c060*/  FMUL.FTZ R25, R91, -R180 ;  /* 0x800000b45b197220 */ /* 0x000fe20000410000 */
[-C--:B------:R-:W-:Y:S01]  /*c070*/  FMUL.FTZ R27, R27, R26.reuse ;  /* 0x0000001a1b1b7220 */ /* 0x080fe20000410000 */
[-C--:B------:R-:W-:Y:S01]  /*c080*/  FFMA.FTZ R65, R28, R26.reuse, R65 ;  /* 0x0000001a1c417223 */ /* 0x080fe20000010041 */
[----:B------:R-:W-:Y:S01]  /*c090*/  FMUL.FTZ R67, R29, R26 ;  /* 0x0000001a1d437220 */ /* 0x000fe20000410000 */
[----:B------:R-:W-:Y:S01]  /*c0a0*/  FFMA.FTZ R222, R31, R138, R222 ;  /* 0x0000008a1fde7223 */ /* 0x000fe200000100de */
[C---:B------:R-:W-:Y:S01]  /*c0b0*/  FFMA.FTZ R70, R29.reuse, R31, R30 ;  /* 0x0000001f1d467223 */ /* 0x040fe2000001001e */
[----:B------:R-:W-:Y:S01]  /*c0c0*/  FFMA.FTZ R26, R92, R24, -R25 ;  /* 0x000000185c1a7223 */ /* 0x000fe20000010819 */
[----:B------:R-:W-:Y:S01]  /*c0d0*/  FFMA.FTZ R66, R28, R68, -R27 ;  /* 0x000000441c427223 */ /* 0x000fe2000001081b */
[----:B------:R-:W-:Y:S01]  /*c0e0*/  FMUL.FTZ R25, R34, R180 ;  /* 0x000000b422197220 */ /* 0x000fe20000410000 */
[----:B------:R-:W-:Y:S01]  /*c0f0*/  FMUL.FTZ R31, R180, UR42 ;  /* 0x0000002ab41f7c20 */ /* 0x000fe20008410000 */
[----:B------:R-:W-:Y:S01]  /*c100*/  FMUL.FTZ R27, R32, R139 ;  /* 0x0000008b201b7220 */ /* 0x000fe20000410000 */
[C---:B------:R-:W-:Y:S01]  /*c110*/  FMUL.FTZ R69, R24.reuse, UR42 ;  /* 0x0000002a18457c20 */ /* 0x040fe20008410000 */
[----:B------:R-:W-:Y:S01]  /*c120*/  FMUL.FTZ R68, R29, R68 ;  /* 0x000000441d447220 */ /* 0x000fe20000410000 */
[-C--:B------:R-:W-:Y:S01]  /*c130*/  FMUL.FTZ R91, R91, -R24.reuse ;  /* 0x800000185b5b7220 */ /* 0x080fe20000410000 */
[----:B------:R-:W-:Y:S01]  /*c140*/  FFMA.FTZ R28, R33, R24, R25 ;  /* 0x00000018211c7223 */ /* 0x000fe20000010019 */
[----:B------:R-:W-:Y:S01]  /*c150*/  FFMA.FTZ R30, R24, UR43, R31 ;  /* 0x0000002b181e7c23 */ /* 0x000fe2000801001f */
[----:B------:R-:W-:Y:S01]  /*c160*/  FFMA.FTZ R29, R34, -R27, R209 ;  /* 0x8000001b221d7223 */ /* 0x000fe200000100d1 */
[-C--:B01----:R-:W-:Y:S01]  /*c170*/  FMUL.FTZ R72, R180, R139.reuse ;  /* 0x0000008bb4487220 */ /* 0x083fe20000410000 */
[----:B------:R-:W-:Y:S01]  /*c180*/  FMUL.FTZ R24, R24, R139 ;  /* 0x0000008b18187220 */ /* 0x000fe20000410000 */
[----:B------:R-:W-:Y:S01]  /*c190*/  FFMA.FTZ R34, R180, UR43, -R69 ;  /* 0x0000002bb4227c23 */ /* 0x000fe20008010845 */
[----:B------:R-:W-:Y:S01]  /*c1a0*/  FADD.FTZ R177, R177, R26 ;  /* 0x0000001ab1b17221 */ /* 0x000fe20000010000 */
[C---:B------:R-:W-:Y:S01]  /*c1b0*/  FMUL.FTZ R26, R29.reuse, R72 ;  /* 0x000000481d1a7220 */ /* 0x040fe20000410000 */
[----:B------:R-:W-:Y:S01]  /*c1c0*/  FMUL.FTZ R71, R29, R24 ;  /* 0x000000181d477220 */ /* 0x000fe20000410000 */
[----:B------:R-:W-:Y:S01]  /*c1d0*/  FFMA.FTZ R27, R33, -R27, R210 ;  /* 0x8000001b211b7223 */ /* 0x000fe200000100d2 */
[----:B------:R-:W-:Y:S01]  /*c1e0*/  FMUL.FTZ R29, R29, R34 ;  /* 0x000000221d1d7220 */ /* 0x000fe20000410000 */
[----:B------:R-:W-:Y:S01]  /*c1f0*/  FFMA.FTZ R91, R92, R180, R91 ;  /* 0x000000b45c5b7223 */ /* 0x000fe2000001005b */
[----:B------:R-:W-:Y:S01]  /*c200*/  FADD.FTZ R131, R70, R131 ;  /* 0x0000008346837221 */ /* 0x000fe20000010000 */
[C---:B------:R-:W-:Y:S01]  /*c210*/  FFMA.FTZ R71, R27.reuse, R72, -R71 ;  /* 0x000000481b477223 */ /* 0x040fe20000010847 */
[C---:B------:R-:W-:Y:S01]  /*c220*/  FFMA.FTZ R29, R27.reuse, R30, R29 ;  /* 0x0000001e1b1d7223 */ /* 0x040fe2000001001d */
[----:B------:R-:W-:Y:S01]  /*c230*/  FADD.FTZ R76, -R178, R91 ;  /* 0x0000005bb24c7221 */ /* 0x000fe20000010100 */
[C---:B------:R-:W-:Y:S01]  /*c240*/  FMUL.FTZ R70, R32.reuse, R24 ;  /* 0x0000001820467220 */ /* 0x040fe20000410000 */
[C---:B------:R-:W-:Y:S01]  /*c250*/  FMUL.FTZ R72, R32.reuse, R72 ;  /* 0x0000004820487220 */ /* 0x040fe20000410000 */
[----:B------:R-:W-:Y:S01]  /*c260*/  FFMA.FTZ R69, R27, R24, R26 ;  /* 0x000000181b457223 */ /* 0x000fe2000001001a */
[----:B------:R-:W-:Y:S01]  /*c270*/  FFMA.FTZ R32, R32, R28, R29 ;  /* 0x0000001c20207223 */ /* 0x000fe2000001001d */
[----:B------:R-:W-:Y:S01]  /*c280*/  FMUL.FTZ R27, R35, R140 ;  /* 0x0000008c231b7220 */ /* 0x000fe20000410000 */
[-C--:B------:R-:W-:Y:S01]  /*c290*/  FMUL.FTZ R25, R93, -R76.reuse ;  /* 0x8000004c5d197220 */ /* 0x080fe20000410000 */
[----:B------:R-:W-:Y:S01]  /*c2a0*/  FMUL.FTZ R29, R177, UR42 ;  /* 0x0000002ab11d7c20 */ /* 0x000fe20008410000 */
[----:B------:R-:W-:Y:S01]  /*c2b0*/  FMUL.FTZ R93, R93, -R177 ;  /* 0x800000b15d5d7220 */ /* 0x000fe20000410000 */
[----:B------:R-:W-:Y:S01]  /*c2c0*/  FFMA.FTZ R223, R28, R139, R223 ;  /* 0x0000008b1cdf7223 */ /* 0x000fe200000100df */
[C---:B------:R-:W-:Y:S01]  /*c2d0*/  FFMA.FTZ R28, R37.reuse, -R27, R207 ;  /* 0x8000001b251c7223 */ /* 0x040fe200000100cf */
[C---:B------:R-:W-:Y:S01]  /*c2e0*/  FMUL.FTZ R30, R76.reuse, UR42 ;  /* 0x0000002a4c1e7c20 */ /* 0x040fe20008410000 */
[----:B------:R-:W-:Y:S01]  /*c2f0*/  FFMA.FTZ R29, R76, UR43, -R29 ;  /* 0x0000002b4c1d7c23 */ /* 0x000fe2000801081d */
[C---:B------:R-:W-:Y:S01]  /*c300*/  FFMA.FTZ R24, R94.reuse, R177, -R25 ;  /* 0x000000b15e187223 */ /* 0x040fe20000010819 */
[-C--:B------:R-:W-:Y:S01]  /*c310*/  FFMA.FTZ R93, R94, R76.reuse, R93 ;  /* 0x0000004c5e5d7223 */ /* 0x080fe2000001005d */
[----:B------:R-:W-:Y:S01]  /*c320*/  FMUL.FTZ R26, R37, R76 ;  /* 0x0000004c251a7220 */ /* 0x000fe20000410000 */
[-C--:B------:R-:W-:Y:S01]  /*c330*/  FMUL.FTZ R76, R76, R140.reuse ;  /* 0x0000008c4c4c7220 */ /* 0x080fe20000410000 */
[C---:B------:R-:W-:Y:S01]  /*c340*/  FMUL.FTZ R74, R177.reuse, R140 ;  /* 0x0000008cb14a7220 */ /* 0x040fe20000410000 */
[----:B------:R-:W-:Y:S01]  /*c350*/  FFMA.FTZ R25, R36, -R27, R208 ;  /* 0x8000001b24197223 */ /* 0x000fe200000100d0 */
[----:B------:R-:W-:Y:S01]  /*c360*/  FFMA.FTZ R30, R177, UR43, R30 ;  /* 0x0000002bb11e7c23 */ /* 0x000fe2000801001e */
[C---:B------:R-:W-:Y:S01]  /*c370*/  FMUL.FTZ R29, R28.reuse, R29 ;  /* 0x0000001d1c1d7220 */ /* 0x040fe20000410000 */
[----:B------:R-:W-:Y:S01]  /*c380*/  FADD.FTZ R175, R175, R24 ;  /* 0x00000018afaf7221 */ /* 0x000fe20000010000 */
[C---:B------:R-:W-:Y:S01]  /*c390*/  FMUL.FTZ R24, R28.reuse, R76 ;  /* 0x0000004c1c187220 */ /* 0x040fe20000410000 */
[----:B------:R-:W-:Y:S01]  /*c3a0*/  FMUL.FTZ R75, R28, R74 ;  /* 0x0000004a1c4b7220 */ /* 0x000fe20000410000 */
[----:B------:R-:W-:Y:S01]  /*c3b0*/  FFMA.FTZ R27, R36, R177, R26 ;  /* 0x000000b1241b7223 */ /* 0x000fe2000001001a */
[----:B------:R-:W-:Y:S01]  /*c3c0*/  FADD.FTZ R78, -R176, R93 ;  /* 0x0000005db04e7221 */ /* 0x000fe20000010100 */
[C---:B------:R-:W-:Y:S01]  /*c3d0*/  FFMA.FTZ R30, R25.reuse, R30, R29 ;  /* 0x0000001e191e7223 */ /* 0x040fe2000001001d */
[----:B------:R-:W-:Y:S01]  /*c3e0*/  FMUL.FTZ R26, R38, R141 ;  /* 0x0000008d261a7220 */ /* 0x000fe20000410000 */
[C---:B------:R-:W-:Y:S01]  /*c3f0*/  FFMA.FTZ R73, R25.reuse, R74, R24 ;  /* 0x0000004a19497223 */ /* 0x040fe20000010018 */
[----:B------:R-:W-:Y:S01]  /*c400*/  FFMA.FTZ R75, R25, R76, -R75 ;  /* 0x0000004c194b7223 */ /* 0x000fe2000001084b */
[C---:B------:R-:W-:Y:S01]  /*c410*/  FMUL.FTZ R74, R35.reuse, R74 ;  /* 0x0000004a234a7220 */ /* 0x040fe20000410000 */
[----:B------:R-:W-:Y:S01]  /*c420*/  FMUL.FTZ R76, R35, R76 ;  /* 0x0000004c234c7220 */ /* 0x000fe20000410000 */
[----:B------:R-:W-:Y:S01]  /*c430*/  FMUL.FTZ R25, R95, -R78 ;  /* 0x8000004e5f197220 */ /* 0x000fe20000410000 */
[----:B------:R-:W-:Y:S01]  /*c440*/  FFMA.FTZ R224, R27, R140, R224 ;  /* 0x0000008c1be07223 */ /* 0x000fe200000100e0 */
[----:B------:R-:W-:Y:S01]  /*c450*/  FFMA.FTZ R35, R35, R27, R30 ;  /* 0x0000001b23237223 */ /* 0x000fe2000001001e */
[C---:B------:R-:W-:Y:S01]  /*c460*/  FFMA.FTZ R27, R40.reuse, -R26, R205 ;  /* 0x8000001a281b7223 */ /* 0x040fe200000100cd */
[-C--:B------:R-:W-:Y:S01]  /*c470*/  FMUL.FTZ R95, R95, -R175.reuse ;  /* 0x800000af5f5f7220 */ /* 0x080fe20000410000 */
[----:B------:R-:W-:Y:S01]  /*c480*/  FMUL.FTZ R40, R40, R78 ;  /* 0x0000004e28287220 */ /* 0x000fe20000410000 */
[----:B------:R-:W-:Y:S01]  /*c490*/  FMUL.FTZ R29, R175, UR42 ;  /* 0x0000002aaf1d7c20 */ /* 0x000fe20008410000 */
[CC--:B------:R-:W-:Y:S01]  /*c4a0*/  FFMA.FTZ R24, R96.reuse, R175.reuse, -R25 ;  /* 0x000000af60187223 */ /* 0x0c0fe20000010819 */
[C---:B------:R-:W-:Y:S01]  /*c4b0*/  FFMA.FTZ R25, R39.reuse, -R26, R206 ;  /* 0x8000001a27197223 */ /* 0x040fe200000100ce */
[----:B------:R-:W-:Y:S01]  /*c4c0*/  FFMA.FTZ R95, R96, R78, R95 ;  /* 0x0000004e605f7223 */ /* 0x000fe2000001005f */
[C---:B------:R-:W-:Y:S01]  /*c4d0*/  FMUL.FTZ R28, R78.reuse, UR42 ;  /* 0x0000002a4e1c7c20 */ /* 0x040fe20008410000 */
[----:B------:R-:W-:Y:S01]  /*c4e0*/  FFMA.FTZ R26, R39, R175, R40 ;  /* 0x000000af271a7223 */ /* 0x000fe20000010028 */
[C---:B------:R-:W-:Y:S01]  /*c4f0*/  FFMA.FTZ R30, R78.reuse, UR43, -R29 ;  /* 0x0000002b4e1e7c23 */ /* 0x040fe2000801081d */
[-C--:B------:R-:W-:Y:S01]  /*c500*/  FMUL.FTZ R78, R78, R141.reuse ;  /* 0x0000008d4e4e7220 */ /* 0x080fe20000410000 */
[----:B------:R-:W-:Y:S01]  /*c510*/  FMUL.FTZ R40, R175, R141 ;  /* 0x0000008daf287220 */ /* 0x000fe20000410000 */
[----:B------:R-:W-:Y:S01]  /*c520*/  FADD.FTZ R173, R173, R24 ;  /* 0x00000018adad7221 */ /* 0x000fe20000010000 */
[----:B------:R-:W-:Y:S01]  /*c530*/  FFMA.FTZ R28, R175, UR43, R28 ;  /* 0x0000002baf1c7c23 */ /* 0x000fe2000801001c */
[C---:B------:R-:W-:Y:S01]  /*c540*/  FMUL.FTZ R24, R27.reuse, R78 ;  /* 0x0000004e1b187220 */ /* 0x040fe20000410000 */
[C---:B------:R-:W-:Y:S01]  /*c550*/  FMUL.FTZ R79, R27.reuse, R40 ;  /* 0x000000281b4f7220 */ /* 0x040fe20000410000 */
[----:B------:R-:W-:Y:S01]  /*c560*/  FMUL.FTZ R27, R27, R30 ;  /* 0x0000001e1b1b7220 */ /* 0x000fe20000410000 */
[----:B------:R-:W-:Y:S01]  /*c570*/  FADD.FTZ R95, -R174, R95 ;  /* 0x0000005fae5f7221 */ /* 0x000fe20000010100 */
[C---:B------:R-:W-:Y:S01]  /*c580*/  FFMA.FTZ R77, R25.reuse, R40, R24 ;  /* 0x00000028194d7223 */ /* 0x040fe20000010018 */
[C---:B------:R-:W-:Y:S01]  /*c590*/  FFMA.FTZ R79, R25.reuse, R78, -R79 ;  /* 0x0000004e194f7223 */ /* 0x040fe2000001084f */
[----:B------:R-:W-:Y:S01]  /*c5a0*/  FFMA.FTZ R27, R25, R28, R27 ;  /* 0x0000001c191b7223 */ /* 0x000fe2000001001b */
[C---:B------:R-:W-:Y:S01]  /*c5b0*/  FMUL.FTZ R40, R38.reuse, R40 ;  /* 0x0000002826287220 */ /* 0x040fe20000410000 */
[----:B------:R-:W-:Y:S01]  /*c5c0*/  FMUL.FTZ R78, R38, R78 ;  /* 0x0000004e264e7220 */ /* 0x000fe20000410000 */
[----:B------:R-:W-:Y:S01]  /*c5d0*/  FMUL.FTZ R25, R97, -R95 ;  /* 0x8000005f61197220 */ /* 0x000fe20000410000 */
[----:B------:R-:W-:Y:S01]  /*c5e0*/  FFMA.FTZ R225, R26, R141, R225 ;  /* 0x0000008d1ae17223 */ /* 0x000fe200000100e1 */
[----:B------:R-:W-:Y:S01]  /*c5f0*/  FFMA.FTZ R38, R38, R26, R27 ;  /* 0x0000001a26267223 */ /* 0x000fe2000001001b */
[----:B------:R-:W-:Y:S01]  /*c600*/  FMUL.FTZ R26, R41, R142 ;  /* 0x0000008e291a7220 */ /* 0x000fe20000410000 */
[-C--:B------:R-:W-:Y:S01]  /*c610*/  FMUL.FTZ R97, R97, -R173.reuse ;  /* 0x800000ad61617220 */ /* 0x080fe20000410000 */
[C---:B------:R-:W-:Y:S01]  /*c620*/  FFMA.FTZ R24, R98.reuse, R173, -R25 ;  /* 0x000000ad62187223 */ /* 0x040fe20000010819 */
[CC--:B------:R-:W-:Y:S01]  /*c630*/  FMUL.FTZ R25, R43.reuse, R95.reuse ;  /* 0x0000005f2b197220 */ /* 0x0c0fe20000410000 */
[----:B------:R-:W-:Y:S01]  /*c640*/  FFMA.FTZ R43, R43, -R26, R203 ;  /* 0x8000001a2b2b7223 */ /* 0x000fe200000100cb */
[----:B------:R-:W-:Y:S01]  /*c650*/  FMUL.FTZ R88, R95, R142 ;  /* 0x0000008e5f587220 */ /* 0x000fe20000410000 */
[----:B------:R-:W-:Y:S01]  /*c660*/  FFMA.FTZ R97, R98, R95, R97 ;  /* 0x0000005f62617223 */ /* 0x000fe20000010061 */
[C---:B------:R-:W-:Y:S01]  /*c670*/  FMUL.FTZ R28, R173.reuse, UR42 ;  /* 0x0000002aad1c7c20 */ /* 0x040fe20008410000 */
[C---:B------:R-:W-:Y:S01]  /*c680*/  FFMA.FTZ R27, R42.reuse, R173, R25 ;  /* 0x000000ad2a1b7223 */ /* 0x040fe20000010019 */
[----:B------:R-:W-:Y:S01]  /*c690*/  FFMA.FTZ R26, R42, -R26, R204 ;  /* 0x8000001a2a1a7223 */ /* 0x000fe200000100cc */
[----:B------:R-:W-:Y:S01]  /*c6a0*/  FMUL.FTZ R86, R173, R142 ;  /* 0x0000008ead567220 */ /* 0x000fe20000410000 */
[----:B------:R-:W-:Y:S01]  /*c6b0*/  FMUL.FTZ R25, R43, R88 ;  /* 0x000000582b197220 */ /* 0x000fe20000410000 */
[----:B------:R-:W-:Y:S01]  /*c6c0*/  FADD.FTZ R171, R171, R24 ;  /* 0x00000018abab7221 */ /* 0x000fe20000010000 */
[C---:B------:R-:W-:Y:S01]  /*c6d0*/  FFMA.FTZ R28, R95.reuse, UR43, -R28 ;  /* 0x0000002b5f1c7c23 */ /* 0x040fe2000801081c */
[----:B------:R-:W-:Y:S01]  /*c6e0*/  FADD.FTZ R172, -R172, R97 ;  /* 0x00000061acac7221 */ /* 0x000fe20000010100 */
[----:B------:R-:W-:Y:S01]  /*c6f0*/  FMUL.FTZ R24, R95, UR42 ;  /* 0x0000002a5f187c20 */ /* 0x000fe20008410000 */
[----:B------:R-:W-:Y:S01]  /*c700*/  FFMA.FTZ R42, R26, R86, R25 ;  /* 0x000000561a2a7223 */ /* 0x000fe20000010019 */
[----:B------:R-:W-:Y:S01]  /*c710*/  FMUL.FTZ R28, R43, R28 ;  /* 0x0000001c2b1c7220 */ /* 0x000fe20000410000 */
[----:B------:R-:W-:Y:S01]  /*c720*/  FMUL.FTZ R25, R99, -R172 ;  /* 0x800000ac63197220 */ /* 0x000fe20000410000 */
[----:B------:R-:W-:Y:S01]  /*c730*/  FFMA.FTZ R29, R173, UR43, R24 ;  /* 0x0000002bad1d7c23 */ /* 0x000fe20008010018 */
[----:B------:R-:W-:Y:S01]  /*c740*/  FMUL.FTZ R43, R43, R86 ;  /* 0x000000562b2b7220 */ /* 0x000fe20000410000 */
[----:B------:R-:W-:Y:S01]  /*c750*/  FMUL.FTZ R99, R99, -R171 ;  /* 0x800000ab63637220 */ /* 0x000fe20000410000 */
[----:B------:R-:W-:Y:S01]  /*c760*/  SHF.L.U32 R24, R150, 0x10, RZ ;  /* 0x0000001096187819 */ /* 0x000fe200000006ff */
[C---:B------:R-:W-:Y:S01]  /*c770*/  FFMA.FTZ R28, R26.reuse, R29, R28 ;  /* 0x0000001d1a1c7223 */ /* 0x040fe2000001001c */
[----:B------:R-:W-:Y:S01]  /*c780*/  FFMA.FTZ R43, R26, R88, -R43 ;  /* 0x000000581a2b7223 */ /* 0x000fe2000001082b */
[C---:B------:R-:W-:Y:S01]  /*c790*/  FFMA.FTZ R99, R100.reuse, R172, R99 ;  /* 0x000000ac64637223 */ /* 0x040fe20000010063 */
[----:B------:R-:W-:Y:S01]  /*c7a0*/  FFMA.FTZ R26, R100, R171, -R25 ;  /* 0x000000ab641a7223 */ /* 0x000fe20000010819 */
[C---:B------:R-:W-:Y:S01]  /*c7b0*/  FMUL.FTZ R86, R41.reuse, R86 ;  /* 0x0000005629567220 */ /* 0x040fe20000410000 */
        /* <DEDUP_REMOVED lines=8> */
[----:B------:R-:W-:Y:S01]  /*c840*/  FMUL.FTZ R27, R24, R143 ;  /* 0x0000008f181b7220 */ /* 0x000fe20000410000 */
[C---:B------:R-:W-:Y:S01]  /*c850*/  FFMA.FTZ R158, R102.reuse, R169, -R25 ;  /* 0x000000a9669e7223 */ /* 0x040fe20000010819 */
[----:B------:R-:W-:Y:S01]  /*c860*/  FFMA.FTZ R101, R102, R170, R101 ;  /* 0x000000aa66657223 */ /* 0x000fe20000010065 */
[----:B------:R-:W-:Y:S01]  /*c870*/  FMUL.FTZ R25, R171, UR42 ;  /* 0x0000002aab197c20 */ /* 0x000fe20008410000 */
[----:B------:R-:W-:Y:S01]  /*c880*/  FFMA.FTZ R30, R44, R171, R26 ;  /* 0x000000ab2c1e7223 */ /* 0x000fe2000001001a */
[----:B------:R-:W-:Y:S01]  /*c890*/  FADD.FTZ R158, R167, R158 ;  /* 0x0000009ea79e7221 */ /* 0x000fe20000010000 */
[----:B------:R-:W-:Y:S01]  /*c8a0*/  FADD.FTZ R168, -R168, R101 ;  /* 0x00000065a8a87221 */ /* 0x000fe20000010100 */
[----:B------:R-:W-:Y:S01]  /*c8b0*/  FMUL.FTZ R26, R172, UR42 ;  /* 0x0000002aac1a7c20 */ /* 0x000fe20008410000 */
[----:B------:R-:W-:Y:S01]  /*c8c0*/  FADD.FTZ R129, R32, R129 ;  /* 0x0000008120817221 */ /* 0x000fe20000010000 */
[-C--:B------:R-:W-:Y:S01]  /*c8d0*/  FFMA.FTZ R45, R45, -R27.reuse, R201 ;  /* 0x8000001b2d2d7223 */ /* 0x080fe200000100c9 */
[----:B------:R-:W-:Y:S01]  /*c8e0*/  FFMA.FTZ R28, R44, -R27, R202 ;  /* 0x8000001b2c1c7223 */ /* 0x000fe200000100ca */
[C---:B------:R-:W-:Y:S01]  /*c8f0*/  FFMA.FTZ R32, R172.reuse, UR43, -R25 ;  /* 0x0000002bac207c23 */ /* 0x040fe20008010819 */
[----:B------:R-:W-:Y:S01]  /*c900*/  FMUL.FTZ R27, R103, -R168 ;  /* 0x800000a8671b7220 */ /* 0x000fe20000410000 */
[----:B------:R-:W-:Y:S01]  /*c910*/  FFMA.FTZ R29, R171, UR43, R26 ;  /* 0x0000002bab1d7c23 */ /* 0x000fe2000801001a */
[----:B------:R-:W-:Y:S01]  /*c920*/  FMUL.FTZ R103, R103, -R158 ;  /* 0x8000009e67677220 */ /* 0x000fe20000410000 */
[-C--:B------:R-:W-:Y:S01]  /*c930*/  FMUL.FTZ R171, R171, R143.reuse ;  /* 0x0000008fabab7220 */ /* 0x080fe20000410000 */
[C---:B------:R-:W-:Y:S01]  /*c940*/  FMUL.FTZ R32, R45.reuse, R32 ;  /* 0x000000202d207220 */ /* 0x040fe20000410000 */
[----:B------:R-:W-:Y:S01]  /*c950*/  FMUL.FTZ R31, R172, R143 ;  /* 0x0000008fac1f7220 */ /* 0x000fe20000410000 */
[----:B------:R-:W-:Y:S01]  /*c960*/  FFMA.FTZ R103, R104, R168, R103 ;  /* 0x000000a868677223 */ /* 0x000fe20000010067 */
[----:B------:R-:W-:Y:S01]  /*c970*/  FMUL.FTZ R44, R45, R171 ;  /* 0x000000ab2d2c7220 */ /* 0x000fe20000410000 */
[----:B------:R-:W-:Y:S01]  /*c980*/  FFMA.FTZ R29, R28, R29, R32 ;  /* 0x0000001d1c1d7223 */ /* 0x000fe20000010020 */
[----:B------:R-:W-:Y:S01]  /*c990*/  FADD.FTZ R124, R41, R124 ;  /* 0x0000007c297c7221 */ /* 0x000fe20000010000 */
[----:B------:R-:W-:Y:S01]  /*c9a0*/  FFMA.FTZ R26, R104, R158, -R27 ;  /* 0x0000009e681a7223 */ /* 0x000fe2000001081b */
[----:B------:R-:W-:Y:S01]  /*c9b0*/  FADD.FTZ R36, -R166, R103 ;  /* 0x00000067a6247221 */ /* 0x000fe20000010100 */
[-C--:B------:R-:W-:Y:S01]  /*c9c0*/  FMUL.FTZ R41, R45, R31.reuse ;  /* 0x0000001f2d297220 */ /* 0x080fe20000410000 */
[-C--:B------:R-:W-:Y:S01]  /*c9d0*/  FFMA.FTZ R44, R28, R31.reuse, -R44 ;  /* 0x0000001f1c2c7223 */ /* 0x080fe2000001082c */
[C---:B------:R-:W-:Y:S01]  /*c9e0*/  FMUL.FTZ R90, R24.reuse, R31 ;  /* 0x0000001f185a7220 */ /* 0x040fe20000410000 */
[C---:B------:R-:W-:Y:S01]  /*c9f0*/  FMUL.FTZ R92, R24.reuse, R171 ;  /* 0x000000ab185c7220 */ /* 0x040fe20000410000 */
[----:B------:R-:W-:Y:S01]  /*ca00*/  FFMA.FTZ R31, R24, R30, R29 ;  /* 0x0000001e181f7223 */ /* 0x000fe2000001001d */
[----:B------:R-:W-:Y:S01]  /*ca10*/  FMUL.FTZ R24, R47, R170 ;  /* 0x000000aa2f187220 */ /* 0x000fe20000410000 */
[----:B------:R-:W-:Y:S01]  /*ca20*/  FADD.FTZ R165, R165, R26 ;  /* 0x0000001aa5a57221 */ /* 0x000fe20000010000 */
[-C--:B------:R-:W-:Y:S01]  /*ca30*/  FMUL.FTZ R27, R105, -R36.reuse ;  /* 0x80000024691b7220 */ /* 0x080fe20000410000 */
[----:B------:R-:W-:Y:S01]  /*ca40*/  SHF.L.U32 R25, R151, 0x10, RZ ;  /* 0x0000001097197819 */ /* 0x000fe200000006ff */
[----:B------:R-:W-:Y:S01]  /*ca50*/  FFMA.FTZ R29, R46, R169, R24 ;  /* 0x000000a92e1d7223 */ /* 0x000fe20000010018 */
[-C--:B------:R-:W-:Y:S01]  /*ca60*/  FMUL.FTZ R105, R105, -R165.reuse ;  /* 0x800000a569697220 */ /* 0x080fe20000410000 */
[C---:B------:R-:W-:Y:S01]  /*ca70*/  FFMA.FTZ R24, R108.reuse, R165, -R27 ;  /* 0x000000a56c187223 */ /* 0x040fe2000001081b */
[----:B------:R-:W-:Y:S01]  /*ca80*/  FMUL.FTZ R27, R169, UR42 ;  /* 0x0000002aa91b7c20 */ /* 0x000fe20008410000 */
[----:B------:R-:W-:Y:S01]  /*ca90*/  FADD.FTZ R122, R31, R122 ;  /* 0x0000007a1f7a7221 */ /* 0x000fe20000010000 */
[----:B------:R-:W-:Y:S01]  /*caa0*/  FFMA.FTZ R105, R108, R36, R105 ;  /* 0x000000246c697223 */ /* 0x000fe20000010069 */
[----:B------:R-:W-:Y:S01]  /*cab0*/  FADD.FTZ R163, R163, R24 ;  /* 0x00000018a3a37221 */ /* 0x000fe20000010000 */
[C---:B------:R-:W-:Y:S01]  /*cac0*/  FMUL.FTZ R24, R170.reuse, UR42 ;  /* 0x0000002aaa187c20 */ /* 0x040fe20008410000 */
[----:B------:R-:W-:Y:S01]  /*cad0*/  FFMA.FTZ R33, R170, UR43, -R27 ;  /* 0x0000002baa217c23 */ /* 0x000fe2000801081b */
[----:B------:R-:W-:Y:S01]  /*cae0*/  FADD.FTZ R164, -R164, R105 ;  /* 0x00000069a4a47221 */ /* 0x000fe20000010100 */
[----:B------:R-:W-:Y:S01]  /*caf0*/  FMUL.FTZ R27, R109, -R163 ;  /* 0x800000a36d1b7220 */ /* 0x000fe20000410000 */
[----:B------:R-:W-:Y:S01]  /*cb00*/  FFMA.FTZ R41, R28, R171, R41 ;  /* 0x000000ab1c297223 */ /* 0x000fe20000010029 */
[----:B------:R-:W-:Y:S01]  /*cb10*/  FFMA.FTZ R31, R169, UR43, R24 ;  /* 0x0000002ba91f7c23 */ /* 0x000fe20008010018 */
[----:B------:R-:W-:Y:S01]  /*cb20*/  FMUL.FTZ R28, R25, R144 ;  /* 0x00000090191c7220 */ /* 0x000fe20000410000 */
[-C--:B------:R-:W-:Y:S01]  /*cb30*/  FMUL.FTZ R24, R109, -R164.reuse ;  /* 0x800000a46d187220 */ /* 0x080fe20000410000 */
[----:B------:R-:W-:Y:S01]  /*cb40*/  FFMA.FTZ R27, R110, R164, R27 ;  /* 0x000000a46e1b7223 */ /* 0x000fe2000001001b */
[----:B------:R-:W-:Y:S01]  /*cb50*/  FADD.FTZ R128, R35, R128 ;  /* 0x0000008023807221 */ /* 0x000fe20000010000 */
[----:B------:R-:W-:Y:S01]  /*cb60*/  FFMA.FTZ R26, R47, -R28, R199 ;  /* 0x8000001c2f1a7223 */ /* 0x000fe200000100c7 */
[-C--:B------:R-:W-:Y:S01]  /*cb70*/  FMUL.FTZ R35, R170, R144.reuse ;  /* 0x00000090aa237220 */ /* 0x080fe20000410000 */
[----:B------:R-:W-:Y:S01]  /*cb80*/  FMUL.FTZ R169, R169, R144 ;  /* 0x00000090a9a97220 */ /* 0x000fe20000410000 */
[----:B------:R-:W-:Y:S01]  /*cb90*/  FFMA.FTZ R24, R110, R163, -R24 ;  /* 0x000000a36e187223 */ /* 0x000fe20000010818 */
[----:B------:R-:W-:Y:S01]  /*cba0*/  FADD.FTZ R162, -R162, R27 ;  /* 0x0000001ba2a27221 */ /* 0x000fe20000010100 */
[----:B------:R-:W-:Y:S01]  /*cbb0*/  FFMA.FTZ R229, R30, R143, R229 ;  /* 0x0000008f1ee57223 */ /* 0x000fe200000100e5 */
[----:B------:R-:W-:Y:S01]  /*cbc0*/  FFMA.FTZ R28, R46, -R28, R200 ;  /* 0x8000001c2e1c7223 */ /* 0x000fe200000100c8 */
[C---:B------:R-:W-:Y:S01]  /*cbd0*/  FMUL.FTZ R45, R26.reuse, R35 ;  /* 0x000000231a2d7220 */ /* 0x040fe20000410000 */
[C---:B------:R-:W-:Y:S01]  /*cbe0*/  FMUL.FTZ R30, R26.reuse, R33 ;  /* 0x000000211a1e7220 */ /* 0x040fe20000410000 */
[-C--:B------:R-:W-:Y:S01]  /*cbf0*/  FMUL.FTZ R46, R26, R169.reuse ;  /* 0x000000a91a2e7220 */ /* 0x080fe20000410000 */
[----:B------:R-:W-:Y:S01]  /*cc00*/  FADD.FTZ R161, R161, R24 ;  /* 0x00000018a1a17221 */ /* 0x000fe20000010000 */
[-C--:B------:R-:W-:Y:S01]  /*cc10*/  FMUL.FTZ R27, R111, -R162.reuse ;  /* 0x800000a26f1b7220 */ /* 0x080fe20000410000 */
[C---:B------:R-:W-:Y:S01]  /*cc20*/  FFMA.FTZ R45, R28.reuse, R169, R45 ;  /* 0x000000a91c2d7223 */ /* 0x040fe2000001002d */
[C---:B------:R-:W-:Y:S01]  /*cc30*/  FFMA.FTZ R46, R28.reuse, R35, -R46 ;  /* 0x000000231c2e7223 */ /* 0x040fe2000001082e */
[----:B------:R-:W-:Y:S01]  /*cc40*/  FFMA.FTZ R30, R28, R31, R30 ;  /* 0x0000001f1c1e7223 */ /* 0x000fe2000001001e */
[-C--:B------:R-:W-:Y:S01]  /*cc50*/  FFMA.FTZ R26, R112, R161.reuse, -R27 ;  /* 0x000000a1701a7223 */ /* 0x080fe2000001081b */
[----:B------:R-:W-:Y:S01]  /*cc60*/  SHF.L.U32 R28, R157, 0x5, RZ ;  /* 0x000000059d1c7819 */ /* 0x000fe200000006ff */
[----:B------:R-:W-:Y:S01]  /*cc70*/  FMUL.FTZ R111, R111, -R161 ;  /* 0x800000a16f6f7220 */ /* 0x000fe20000410000 */
[C---:B------:R-:W-:Y:S01]  /*cc80*/  FMUL.FTZ R96, R25.reuse, R169 ;  /* 0x000000a919607220 */ /* 0x040fe20000410000 */
[C---:B------:R-:W-:Y:S01]  /*cc90*/  FMUL.FTZ R94, R25.reuse, R35 ;  /* 0x00000023195e7220 */ /* 0x040fe20000410000 */
[----:B------:R-:W-:Y:S01]  /*cca0*/  FFMA.FTZ R24, R25, R29, R30 ;  /* 0x0000001d19187223 */ /* 0x000fe2000001001e */
[----:B------:R-:W-:Y:S01]  /*ccb0*/  FADD.FTZ R159, R159, R26 ;  /* 0x0000001a9f9f7221 */ /* 0x000fe20000010000 */
[----:B------:R-:W-:Y:S01]  /*ccc0*/  IADD3 R25, R28, 0x1, RZ ;  /* 0x000000011c197810 */ /* 0x000fe20007ffe0ff */
[-C--:B------:R-:W-:Y:S01]  /*ccd0*/  FMUL.FTZ R34, R84, R149.reuse ;  /* 0x0000009554227220 */ /* 0x080fe20000410000 */
[----:B------:R-:W-:Y:S01]  /*cce0*/  IADD3 R26, R28, 0x2, RZ ;  /* 0x000000021c1a7810 */ /* 0x000fe20007ffe0ff */
[----:B------:R-:W-:Y:S01]  /*ccf0*/  FFMA.FTZ R111, R112, R162, R111 ;  /* 0x000000a2706f7223 */ /* 0x000fe2000001006f */
[----:B------:R-:W-:Y:S01]  /*cd00*/  IADD3 R27, R28, 0x3, RZ ;  /* 0x000000031c1b7810 */ /* 0x000fe20007ffe0ff */
[----:B------:R-:W-:Y:S01]  /*cd10*/  FFMA.FTZ R35, R83, -R34, R227 ;  /* 0x8000002253237223 */ /* 0x000fe200000100e3 */
[-C--:B------:R-:W-:Y:S01]  /*cd20*/  LEA.HI.SX32 R30, R25, R28.reuse, 0x1b ;  /* 0x0000001c191e7211 */ /* 0x080fe200078fdaff */
[----:B------:R-:W-:Y:S01]  /*cd30*/  FADD.FTZ R160, -R160, R111 ;  /* 0x0000006fa0a07221 */ /* 0x000fe20000010100 */
[----:B------:R-:W-:Y:S01]  /*cd40*/  LEA.HI.SX32 R166, R26, R28, 0x1b ;  /* 0x0000001c1aa67211 */ /* 0x000fe200078fdaff */
[----:B------:R-:W-:Y:S01]  /*cd50*/  FFMA.FTZ R34, R82, -R34, R228 ;  /* 0x8000002252227223 */ /* 0x000fe200000100e4 */
[-C--:B------:R-:W-:Y:S01]  /*cd60*/  LEA.HI.SX32 R102, R27, R28.reuse, 0x1b ;  /* 0x0000001c1b667211 */ /* 0x080fe200078fdaff */
[-C--:B------:R-:W-:Y:S01]  /*cd70*/  FMUL.FTZ R25, R159, R149.reuse ;  /* 0x000000959f197220 */ /* 0x080fe20000410000 */
[----:B------:R-:W-:Y:S01]  /*cd80*/  LEA.HI.SX32 R28, R28, R28, 0x1b ;  /* 0x0000001c1c1c7211 */ /* 0x000fe200078fdaff */
[-C--:B------:R-:W-:Y:S01]  /*cd90*/  FMUL.FTZ R32, R81, R148.reuse ;  /* 0x0000009451207220 */ /* 0x080fe20000410000 */
[----:B------:R-:W-:Y:S01]  /*cda0*/  FMUL.FTZ R27, R160, R149 ;  /* 0x00000095a01b7220 */ /* 0x000fe20000410000 */
[----:B------:R-:W-:Y:S01]  /*cdb0*/  FMUL.FTZ R98, R161, R148 ;  /* 0x00000094a1627220 */ /* 0x000fe20000410000 */
[----:B------:R-:W-:Y:S01]  /*cdc0*/  LEA R37, R28, R155, 0x2 ;  /* 0x0000009b1c257211 */ /* 0x000fe200078e10ff */
[----:B------:R-:W-:Y:S01]  /*cdd0*/  FMUL.FTZ R28, R34, R25 ;  /* 0x00000019221c7220 */ /* 0x000fe20000410000 */
[----:B------:R-:W-:Y:S01]  /*cde0*/  FFMA.FTZ R33, R59, -R32, R192 ;  /* 0x800000203b217223 */ /* 0x000fe200000100c0 */
[----:B------:R-:W-:Y:S01]  /*cdf0*/  FADD.FTZ R125, R38, R125 ;  /* 0x0000007d267d7221 */ /* 0x000fe20000010000 */
[-C--:B------:R-:W-:Y:S01]  /*ce00*/  FMUL.FTZ R26, R34, R27.reuse ;  /* 0x0000001b221a7220 */ /* 0x080fe20000410000 */
[-C--:B------:R-:W-:Y:S01]  /*ce10*/  FFMA.FTZ R28, R35, R27.reuse, -R28 ;  /* 0x0000001b231c7223 */ /* 0x080fe2000001081c */
[----:B------:R-:W-:Y:S01]  /*ce20*/  FMUL.FTZ R38, R84, R27 ;  /* 0x0000001b54267220 */ /* 0x000fe20000410000 */
[----:B------:R-:W-:Y:S01]  /*ce30*/  FMUL.FTZ R100, R162, R148 ;  /* 0x00000094a2647220 */ /* 0x000fe20000410000 */
[----:B------:R-:W-:Y:S01]  /*ce40*/  FFMA.FTZ R32, R80, -R32, R191 ;  /* 0x8000002050207223 */ /* 0x000fe200000100bf */
[----:B------:R-:W-:Y:S01]  /*ce50*/  FMUL.FTZ R27, R33, R98 ;  /* 0x00000062211b7220 */ /* 0x000fe20000410000 */
[----:B------:R-:W-:Y:S01]  /*ce60*/  LEA R39, R30, R155, 0x2 ;  /* 0x0000009b1e277211 */ /* 0x000fe200078e10ff */
[-C--:B------:R-:W-:Y:S01]  /*ce70*/  FFMA.FTZ R26, R35, R25.reuse, R26 ;  /* 0x00000019231a7223 */ /* 0x080fe2000001001a */
[----:B------:R-:W-:Y:S01]  /*ce80*/  FMUL.FTZ R30, R84, R25 ;  /* 0x00000019541e7220 */ /* 0x000fe20000410000 */
[-C--:B------:R-:W-:Y:S01]  /*ce90*/  FMUL.FTZ R25, R33, R100.reuse ;  /* 0x0000006421197220 */ /* 0x080fe20000410000 */
[C---:B------:R-:W-:Y:S01]  /*cea0*/  FFMA.FTZ R27, R32.reuse, R100, -R27 ;  /* 0x00000064201b7223 */ /* 0x040fe2000001081b */
[----:B------:R-:W-:Y:S01]  /*ceb0*/  FADD.FTZ R28, RZ, R28 ;  /* 0x0000001cff1c7221 */ /* 0x000fe20000010000 */
[----:B------:R-:W-:Y:S01]  /*cec0*/  FADD.FTZ R26, RZ, R26 ;  /* 0x0000001aff1a7221 */ /* 0x000fe20000010000 */
[----:B------:R-:W-:Y:S01]  /*ced0*/  FFMA.FTZ R25, R32, R98, R25 ;  /* 0x0000006220197223 */ /* 0x000fe20000010019 */
[----:B------:R-:W-:Y:S01]  /*cee0*/  SHF.L.U32 R31, R153, 0x10, RZ ;  /* 0x00000010991f7819 */ /* 0x000fe200000006ff */
[----:B------:R-:W-:Y:S01]  /*cef0*/  FADD.FTZ R47, R28, R27 ;  /* 0x0000001b1c2f7221 */ /* 0x000fe20000010000 */
[-C--:B------:R-:W-:Y:S01]  /*cf00*/  FMUL.FTZ R28, R52, R147.reuse ;  /* 0x00000093341c7220 */ /* 0x080fe20000410000 */
[----:B------:R-:W-:Y:S01]  /*cf10*/  FFMA.FTZ R230, R29, R144, R230 ;  /* 0x000000901de67223 */ /* 0x000fe200000100e6 */
[----:B------:R-:W-:Y:S01]  /*cf20*/  FADD.FTZ R25, R26, R25 ;  /* 0x000000191a197221 */ /* 0x000fe20000010000 */
[----:B------:R-:W-:Y:S01]  /*cf30*/  FMUL.FTZ R26, R31, R146 ;  /* 0x000000921f1a7220 */ /* 0x000fe20000410000 */
[-C--:B------:R-:W-:Y:S01]  /*cf40*/  FFMA.FTZ R29, R53, -R28.reuse, R194 ;  /* 0x8000001c351d7223 */ /* 0x080fe200000100c2 */
[----:B------:R-:W-:Y:S01]  /*cf50*/  FFMA.FTZ R28, R54, -R28, R193 ;  /* 0x8000001c361c7223 */ /* 0x000fe200000100c1 */
[-C--:B------:R-:W-:Y:S01]  /*cf60*/  FMUL.FTZ R89, R164, R147.reuse ;  /* 0x00000093a4597220 */ /* 0x080fe20000410000 */
[----:B------:R-:W-:Y:S01]  /*cf70*/  FMUL.FTZ R87, R163, R147 ;  /* 0x00000093a3577220 */ /* 0x000fe20000410000 */
[----:B------:R0:W-:Y:S01]  /*cf80*/  STS [R37+0x4200], R30 ;  /* 0x0042001e25007388 */ /* 0x0001e20000000800 */
[----:B------:R-:W-:Y:S01]  /*cf90*/  FMUL.FTZ R85, R81, R98 ;  /* 0x0000006251557220 */ /* 0x000fe20000410000 */
[-C--:B------:R-:W-:Y:S01]  /*cfa0*/  FFMA.FTZ R27, R50, -R26.reuse, R196 ;  /* 0x8000001a321b7223 */ /* 0x080fe200000100c4 */
[----:B------:R-:W-:Y:S01]  /*cfb0*/  FFMA.FTZ R26, R51, -R26, R195 ;  /* 0x8000001a331a7223 */ /* 0x000fe200000100c3 */
[----:B------:R1:W-:Y:S01]  /*cfc0*/  STS [R39+0x4204], R38 ;  /* 0x0042042627007388 */ /* 0x0003e20000000800 */
[----:B------:R-:W-:Y:S01]  /*cfd0*/  FMUL.FTZ R98, R28, R87 ;  /* 0x000000571c627220 */ /* 0x000fe20000410000 */
[-C--:B------:R-:W-:Y:S01]  /*cfe0*/  FMUL.FTZ R104, R36, R146.reuse ;  /* 0x0000009224687220 */ /* 0x080fe20000410000 */
[----:B------:R-:W-:Y:S01]  /*cff0*/  LEA R169, R102, R155, 0x2 ;  /* 0x0000009b66a97211 */ /* 0x000fe200078e10ff */
[----:B------:R-:W-:Y:S01]  /*d000*/  FMUL.FTZ R102, R165, R146 ;  /* 0x00000092a5667220 */ /* 0x000fe20000410000 */
[----:B------:R-:W-:Y:S01]  /*d010*/  FFMA.FTZ R98, R29, R89, -R98 ;  /* 0x000000591d627223 */ /* 0x000fe20000010862 */
[----:B0-----:R-:W-:Y:S01]  /*d020*/  SHF.L.U32 R30, R152, 0x10, RZ ;  /* 0x00000010981e7819 */ /* 0x001fe200000006ff */
[----:B------:R-:W-:Y:S01]  /*d030*/  FMUL.FTZ R106, R26, R104 ;  /* 0x000000681a6a7220 */ /* 0x000fe20000410000 */
[----:B------:R-:W-:Y:S01]  /*d040*/  LEA R166, R166, R155, 0x2 ;  /* 0x0000009ba6a67211 */ /* 0x000fe200078e10ff */
[----:B------:R-:W-:Y:S01]  /*d050*/  FADD.FTZ R47, R47, R98 ;  /* 0x000000622f2f7221 */ /* 0x000fe20000010000 */
[----:B-1----:R-:W-:Y:S01]  /*d060*/  FMUL.FTZ R38, R28, R89 ;  /* 0x000000591c267220 */ /* 0x002fe20000410000 */
[----:B------:R-:W-:Y:S01]  /*d070*/  FMUL.FTZ R91, R30, R145 ;  /* 0x000000911e5b7220 */ /* 0x000fe20000410000 */
[-C--:B------:R-:W-:Y:S01]  /*d080*/  FFMA.FTZ R106, R27, R102.reuse, R106 ;  /* 0x000000661b6a7223 */ /* 0x080fe2000001006a */
[----:B------:R-:W-:Y:S01]  /*d090*/  FMUL.FTZ R98, R26, R102 ;  /* 0x000000661a627220 */ /* 0x000fe20000410000 */
[----:B------:R-:W-:Y:S01]  /*d0a0*/  FFMA.FTZ R38, R29, R87, R38 ;  /* 0x000000571d267223 */ /* 0x000fe20000010026 */
[----:B------:R0:W-:Y:S01]  /*d0b0*/  STS [R166+0x4208], R85 ;  /* 0x00420855a6007388 */ /* 0x0001e20000000800 */
[----:B------:R-:W-:Y:S01]  /*d0c0*/  FMUL.FTZ R93, R168, R145 ;  /* 0x00000091a85d7220 */ /* 0x000fe20000410000 */
[----:B------:R-:W-:Y:S01]  /*d0d0*/  FMUL.FTZ R100, R81, R100 ;  /* 0x0000006451647220 */ /* 0x000fe20000410000 */
[----:B------:R-:W-:Y:S01]  /*d0e0*/  FADD.FTZ R25, R25, R38 ;  /* 0x0000002619197221 */ /* 0x000fe20000010000 */
[----:B------:R-:W-:Y:S01]  /*d0f0*/  FFMA.FTZ R38, R49, -R91, R197 ;  /* 0x8000005b31267223 */ /* 0x000fe200000100c5 */
[----:B------:R-:W-:Y:S01]  /*d100*/  FMUL.FTZ R102, R31, R102 ;  /* 0x000000661f667220 */ /* 0x000fe20000410000 */
[-C--:B------:R-:W-:Y:S01]  /*d110*/  FMUL.FTZ R112, R30, R93.reuse ;  /* 0x0000005d1e707220 */ /* 0x080fe20000410000 */
[----:B------:R1:W-:Y:S01]  /*d120*/  STS [R169+0x420c], R100 ;  /* 0x00420c64a9007388 */ /* 0x0003e20000000800 */
[----:B------:R-:W-:Y:S01]  /*d130*/  FMUL.FTZ R108, R38, R93 ;  /* 0x0000005d266c7220 */ /* 0x000fe20000410000 */
[----:B------:R-:W-:Y:S01]  /*d140*/  LEA.HI.SX32 R170, R157, R157, 0x1b ;  /* 0x0000009d9daa7211 */ /* 0x000fe200078fdaff */
[----:B0-----:R-:W-:Y:S01]  /*d150*/  FADD.FTZ R85, R25, R106 ;  /* 0x0000006a19557221 */ /* 0x001fe20000010000 */
[-C--:B------:R-:W-:Y:S01]  /*d160*/  FFMA.FTZ R106, R27, R104.reuse, -R98 ;  /* 0x000000681b6a7223 */ /* 0x080fe20000010862 */
[----:B------:R-:W-:Y:S01]  /*d170*/  FMUL.FTZ R98, R52, R87 ;  /* 0x0000005734627220 */ /* 0x000fe20000410000 */
[----:B------:R-:W-:Y:S01]  /*d180*/  FFMA.FTZ R25, R48, -R91, R198 ;  /* 0x8000005b30197223 */ /* 0x000fe200000100c6 */
[----:B------:R-:W-:Y:S01]  /*d190*/  FMUL.FTZ R87, R158, R145 ;  /* 0x000000919e577220 */ /* 0x000fe20000410000 */
[----:B------:R-:W-:Y:S01]  /*d1a0*/  FADD.FTZ R47, R47, R106 ;  /* 0x0000006a2f2f7221 */ /* 0x000fe20000010000 */
[----:B------:R-:W-:Y:S01]  /*d1b0*/  FMUL.FTZ R104, R31, R104 ;  /* 0x000000681f687220 */ /* 0x000fe20000410000 */
[----:B-1----:R-:W-:Y:S01]  /*d1c0*/  FMUL.FTZ R100, R52, R89 ;  /* 0x0000005934647220 */ /* 0x002fe20000410000 */
[-C--:B------:R-:W-:Y:S01]  /*d1d0*/  FFMA.FTZ R108, R25, R87.reuse, R108 ;  /* 0x00000057196c7223 */ /* 0x080fe2000001006c */
[-C--:B------:R-:W-:Y:S01]  /*d1e0*/  FMUL.FTZ R106, R38, R87.reuse ;  /* 0x00000057266a7220 */ /* 0x080fe20000410000 */
[----:B------:R-:W-:Y:S01]  /*d1f0*/  FMUL.FTZ R110, R30, R87 ;  /* 0x000000571e6e7220 */ /* 0x000fe20000410000 */
[----:B------:R0:W-:Y:S01]  /*d200*/  STS [R37+0x4210], R98 ;  /* 0x0042106225007388 */ /* 0x0001e20000000800 */
[----:B------:R-:W-:Y:S01]  /*d210*/  FADD.FTZ R108, R85, R108 ;  /* 0x0000006c556c7221 */ /* 0x000fe20000010000 */
[----:B------:R-:W-:Y:S01]  /*d220*/  FFMA.FTZ R106, R25, R93, -R106 ;  /* 0x0000005d196a7223 */ /* 0x000fe2000001086a */
[----:B------:R-:W-:Y:S01]  /*d230*/  LEA R170, R170, R155, 0x2 ;  /* 0x0000009baaaa7211 */ /* 0x000fe200078e10ff */
        /* <DEDUP_REMOVED lines=12> */
[----:B------:R-:W-:Y:S01]  /*d300*/  STS [R37+0x4220], R110 ;  /* 0x0042206e25007388 */ /* 0x000fe20000000800 */
[----:B------:R-:W-:Y:S01]  /*d310*/  FADD.FTZ R42, R42, R77 ;  /* 0x0000004d2a2a7221 */ /* 0x000fe20000010000 */
[----:B------:R-:W-:Y:S01]  /*d320*/  FADD.FTZ R44, R44, R43 ;  /* 0x0000002b2c2c7221 */ /* 0x000fe20000010000 */
[C---:B-1----:R-:W-:Y:S01]  /*d330*/  IADD3 R100, R157.reuse, 0xc00, RZ ;  /* 0x00000c009d647810 */ /* 0x042fe20007ffe0ff */
[----:B------:R-:W-:Y:S01]  /*d340*/  STS [R37+0x4224], R112 ;  /* 0x0042247025007388 */ /* 0x000fe20000000800 */
[----:B------:R-:W-:Y:S01]  /*d350*/  FADD.FTZ R42, R42, R73 ;  /* 0x000000492a2a7221 */ /* 0x000fe20000010000 */
[----:B------:R-:W-:Y:S01]  /*d360*/  FADD.FTZ R44, R44, R79 ;  /* 0x0000004f2c2c7221 */ /* 0x000fe20000010000 */
[C---:B--2---:R-:W-:Y:S01]  /*d370*/  IADD3 R102, R157.reuse, 0xc80, RZ ;  /* 0x00000c809d667810 */ /* 0x044fe20007ffe0ff */
[----:B------:R-:W-:Y:S01]  /*d380*/  STS [R37+0x4228], R96 ;  /* 0x0042286025007388 */ /* 0x000fe20000000800 */
[----:B------:R-:W-:Y:S01]  /*d390*/  FADD.FTZ R42, R42, R69 ;  /* 0x000000452a2a7221 */ /* 0x000fe20000010000 */
[----:B------:R-:W-:Y:S01]  /*d3a0*/  FADD.FTZ R44, R44, R75 ;  /* 0x0000004b2c2c7221 */ /* 0x000fe20000010000 */
[C---:B---3--:R-:W-:Y:S01]  /*d3b0*/  IADD3 R104, R157.reuse, 0xd00, RZ ;  /* 0x00000d009d687810 */ /* 0x048fe20007ffe0ff */
[----:B------:R0:W-:Y:S01]  /*d3c0*/  STS [R37+0x422c], R94 ;  /* 0x00422c5e25007388 */ /* 0x0001e20000000800 */
[----:B------:R-:W-:Y:S01]  /*d3d0*/  FADD.FTZ R65, R42, R65 ;  /* 0x000000412a417221 */ /* 0x000fe20000010000 */
[----:B------:R-:W-:Y:S01]  /*d3e0*/  FADD.FTZ R71, R44, R71 ;  /* 0x000000472c477221 */ /* 0x000fe20000010000 */
[----:B------:R-:W-:Y:S01]  /*d3f0*/  IADD3 R42, R157, 0x100, RZ ;  /* 0x000001009d2a7810 */ /* 0x000fe20007ffe0ff */
[----:B------:R1:W-:Y:S01]  /*d400*/  STS [R37+0x4230], R92 ;  /* 0x0042305c25007388 */ /* 0x0003e20000000800 */
[----:B------:R-:W-:Y:S01]  /*d410*/  FADD.FTZ R171, R65, R62 ;  /* 0x0000003e41ab7221 */ /* 0x000fe20000010000 */
[----:B------:R-:W-:Y:S01]  /*d420*/  IADD3 R44, R157, 0x180, RZ ;  /* 0x000001809d2c7810 */ /* 0x000fe20007ffe0ff */
[----:B------:R-:W-:Y:S01]  /*d430*/  FADD.FTZ R172, R71, R66 ;  /* 0x0000004247ac7221 */ /* 0x000fe20000010000 */
[----:B------:R2:W-:Y:S01]  /*d440*/  STS [R37+0x4234], R90 ;  /* 0x0042345a25007388 */ /* 0x0005e20000000800 */
[----:B------:R-:W-:Y:S01]  /*d450*/  IADD3 R62, R157, 0x400, RZ ;  /* 0x000004009d3e7810 */ /* 0x000fe20007ffe0ff */
[----:B------:R-:W-:Y:S01]  /*d460*/  FADD.FTZ R20, R171, R20 ;  /* 0x00000014ab147221 */ /* 0x000fe20000010000 */
[C---:B------:R-:W-:Y:S01]  /*d470*/  IADD3 R66, R157.reuse, 0x500, RZ ;  /* 0x000005009d427810 */ /* 0x040fe20007ffe0ff */
[----:B------:R3:W-:Y:S01]  /*d480*/  STS [R37+0x4238], R86 ;  /* 0x0042385625007388 */ /* 0x0007e20000000800 */
[C---:B0-----:R-:W-:Y:S01]  /*d490*/  IADD3 R94, R157.reuse, 0xa80, RZ ;  /* 0x00000a809d5e7810 */ /* 0x041fe20007ffe0ff */
[C---:B------:R-:W-:Y:S01]  /*d4a0*/  FMUL.FTZ R174, R16.reuse, R227 ;  /* 0x000000e310ae7220 */ /* 0x040fe20000410000 */
[C---:B-1----:R-:W-:Y:S01]  /*d4b0*/  IADD3 R92, R157.reuse, 0xa00, RZ ;  /* 0x00000a009d5c7810 */ /* 0x042fe20007ffe0ff */
[----:B------:R0:W-:Y:S01]  /*d4c0*/  STS [R37+0x423c], R88 ;  /* 0x00423c5825007388 */ /* 0x0001e20000000800 */
[C---:B------:R-:W-:Y:S01]  /*d4d0*/  IADD3 R96, R157.reuse, 0xb00, RZ ;  /* 0x00000b009d607810 */ /* 0x040fe20007ffe0ff */
[----:B------:R-:W-:Y:S01]  /*d4e0*/  FFMA.FTZ R228, -R16, R228, -RZ ;  /* 0x000000e410e47223 */ /* 0x000fe200000109ff */
[C---:B--2---:R-:W-:Y:S01]  /*d4f0*/  IADD3 R90, R157.reuse, 0x980, RZ ;  /* 0x000009809d5a7810 */ /* 0x044fe20007ffe0ff */
[----:B------:R1:W-:Y:S01]  /*d500*/  STS [R37+0x4240], R40 ;  /* 0x0042402825007388 */ /* 0x0003e20000000800 */
[----:B------:R-:W-:Y:S01]  /*d510*/  IADD3 R108, R157, 0xe00, RZ ;  /* 0x00000e009d6c7810 */ /* 0x000fe20007ffe0ff */
[----:B------:R-:W-:Y:S01]  /*d520*/  FMUL.FTZ R191, R15, R191 ;  /* 0x000000bf0fbf7220 */ /* 0x000fe20000410000 */
[C---:B---3--:R-:W-:Y:S01]  /*d530*/  IADD3 R86, R157.reuse, 0x880, RZ ;  /* 0x000008809d567810 */ /* 0x048fe20007ffe0ff */
[----:B------:R2:W-:Y:S01]  /*d540*/  STS [R37+0x4244], R78 ;  /* 0x0042444e25007388 */ /* 0x0005e20000000800 */
[----:B------:R-:W-:Y:S01]  /*d550*/  IADD3 R110, R157, 0xe80, RZ ;  /* 0x00000e809d6e7810 */ /* 0x000fe20007ffe0ff */
[----:B------:R-:W-:Y:S01]  /*d560*/  FFMA.FTZ R192, -R15, R192, -RZ ;  /* 0x000000c00fc07223 */ /* 0x000fe200000109ff */
[C---:B0-----:R-:W-:Y:S01]  /*d570*/  IADD3 R88, R157.reuse, 0x900, RZ ;  /* 0x000009009d587810 */ /* 0x041fe20007ffe0ff */
[----:B------:R0:W-:Y:S01]  /*d580*/  STS [R37+0x4248], R74 ;  /* 0x0042484a25007388 */ /* 0x0001e20000000800 */
[C---:B------:R-:W-:Y:S01]  /*d590*/  IADD3 R112, R157.reuse, 0xf00, RZ ;  /* 0x00000f009d707810 */ /* 0x040fe20007ffe0ff */
[----:B------:R-:W-:Y:S01]  /*d5a0*/  FADD.FTZ R17, R20, R17 ;  /* 0x0000001114117221 */ /* 0x000fe20000010000 */
[C---:B-1----:R-:W-:Y:S01]  /*d5b0*/  IADD3 R40, R157.reuse, 0x80, RZ ;  /* 0x000000809d287810 */ /* 0x042fe20007ffe0ff */
[----:B------:R1:W-:Y:S01]  /*d5c0*/  STS [R37+0x424c], R76 ;  /* 0x00424c4c25007388 */ /* 0x0003e20000000800 */
[----:B------:R-:W-:Y:S01]  /*d5d0*/  LEA.HI.SX32 R42, R42, R157, 0x1b ;  /* 0x0000009d2a2a7211 */ /* 0x000fe200078fdaff */
[----:B------:R-:W-:Y:S01]  /*d5e0*/  FFMA.FTZ R20, -R14, R193, -RZ ;  /* 0x000000c10e147223 */ /* 0x000fe200000109ff */
[----:B--2---:R-:W-:Y:S01]  /*d5f0*/  IADD3 R78, R157, 0x800, RZ ;  /* 0x000008009d4e7810 */ /* 0x004fe20007ffe0ff */
[----:B------:R2:W-:Y:S01]  /*d600*/  STS [R37+0x4250], R70 ;  /* 0x0042504625007388 */ /* 0x0005e20000000800 */
[-C--:B------:R-:W-:Y:S01]  /*d610*/  LEA.HI.SX32 R44, R44, R157.reuse, 0x1b ;  /* 0x0000009d2c2c7211 */ /* 0x080fe200078fdaff */
[----:B------:R-:W-:Y:S01]  /*d620*/  FMUL.FTZ R49, R49, R168 ;  /* 0x000000a831317220 */ /* 0x000fe20000410000 */
[C---:B0-----:R-:W-:Y:S01]  /*d630*/  IADD3 R74, R157.reuse, 0x700, RZ ;  /* 0x000007009d4a7810 */ /* 0x041fe20007ffe0ff */
[----:B------:R0:W-:Y:S01]  /*d640*/  STS [R37+0x4254], R72 ;  /* 0x0042544825007388 */ /* 0x0001e20000000800 */
[-C--:B------:R-:W-:Y:S01]  /*d650*/  LEA.HI.SX32 R46, R46, R157.reuse, 0x1b ;  /* 0x0000009d2e2e7211 */ /* 0x080fe200078fdaff */
[----:B------:R-:W-:Y:S01]  /*d660*/  FADD.FTZ R173, R172, R23 ;  /* 0x00000017acad7221 */ /* 0x000fe20000010000 */
[C---:B-1----:R-:W-:Y:S01]  /*d670*/  IADD3 R76, R157.reuse, 0x780, RZ ;  /* 0x000007809d4c7810 */ /* 0x042fe20007ffe0ff */
[----:B------:R-:W-:Y:S01]  /*d680*/  STS [R37+0x4258], R67 ;  /* 0x0042584325007388 */ /* 0x000fe20000000800 */
[-C--:B------:R-:W-:Y:S01]  /*d690*/  LEA.HI.SX32 R62, R62, R157.reuse, 0x1b ;  /* 0x0000009d3e3e7211 */ /* 0x080fe200078fdaff */
[----:B------:R-:W-:Y:S01]  /*d6a0*/  FMUL.FTZ R23, R158, UR42 ;  /* 0x0000002a9e177c20 */ /* 0x000fe20008410000 */
[C---:B--2---:R-:W-:Y:S01]  /*d6b0*/  IADD3 R70, R157.reuse, 0x600, RZ ;  /* 0x000006009d467810 */ /* 0x044fe20007ffe0ff */
[----:B------:R1:W-:Y:S01]  /*d6c0*/  STS [R37+0x425c], R68 ;  /* 0x00425c4425007388 */ /* 0x0003e20000000800 */
[-C--:B------:R-:W-:Y:S01]  /*d6d0*/  LEA.HI.SX32 R66, R66, R157.reuse, 0x1b ;  /* 0x0000009d42427211 */ /* 0x080fe200078fdaff */
[----:B------:R-:W-:Y:S01]  /*d6e0*/  FFMA.FTZ R48, R48, R158, R49 ;  /* 0x0000009e30307223 */ /* 0x000fe20000010031 */
[----:B0-----:R-:W-:Y:S01]  /*d6f0*/  IADD3 R72, R157, 0x680, RZ ;  /* 0x000006809d487810 */ /* 0x001fe20007ffe0ff */
[----:B------:R-:W-:Y:S01]  /*d700*/  STS [R37+0x4260], R63 ;  /* 0x0042603f25007388 */ /* 0x000fe20000000800 */
[-C--:B------:R-:W-:Y:S01]  /*d710*/  LEA.HI.SX32 R70, R70, R157.reuse, 0x1b ;  /* 0x0000009d46467211 */ /* 0x080fe200078fdaff */
[----:B------:R-:W-:Y:S01]  /*d720*/  FFMA.FTZ R49, R168, UR43, -R23 ;  /* 0x0000002ba8317c23 */ /* 0x000fe20008010817 */
[-C--:B------:R-:W-:Y:S01]  /*d730*/  LEA.HI.SX32 R72, R72, R157.reuse, 0x1b ;  /* 0x0000009d48487211 */ /* 0x080fe200078fdaff */
[----:B------:R0:W-:Y:S01]  /*d740*/  STS [R37+0x4264], R64 ;  /* 0x0042644025007388 */ /* 0x0001e20000000800 */
[-C--:B------:R-:W-:Y:S01]  /*d750*/  LEA.HI.SX32 R74, R74, R157.reuse, 0x1b ;  /* 0x0000009d4a4a7211 */ /* 0x080fe200078fdaff */
[----:B------:R-:W-:Y:S01]  /*d760*/  FADD.FTZ R22, R173, R22 ;  /* 0x00000016ad167221 */ /* 0x000fe20000010000 */
[C---:B-1----:R-:W-:Y:S01]  /*d770*/  IADD3 R68, R157.reuse, 0x580, RZ ;  /* 0x000005809d447810 */ /* 0x042fe20007ffe0ff */
[----:B------:R1:W-:Y:S01]  /*d780*/  STS [R37+0x4268], R60 ;  /* 0x0042683c25007388 */ /* 0x0003e20000000800 */
[-C--:B------:R-:W-:Y:S01]  /*d790*/  LEA.HI.SX32 R76, R76, R157.reuse, 0x1b ;  /* 0x0000009d4c4c7211 */ /* 0x080fe200078fdaff */
[----:B------:R-:W-:Y:S01]  /*d7a0*/  FMUL.FTZ R23, R168, UR42 ;  /* 0x0000002aa8177c20 */ /* 0x000fe20008410000 */
[-C--:B------:R-:W-:Y:S01]  /*d7b0*/  LEA.HI.SX32 R68, R68, R157.reuse, 0x1b ;  /* 0x0000009d44447211 */ /* 0x080fe200078fdaff */
[----:B------:R-:W-:Y:S01]  /*d7c0*/  STS [R37+0x426c], R61 ;  /* 0x00426c3d25007388 */ /* 0x000fe20000000800 */
[----:B------:R-:W-:Y:S01]  /*d7d0*/  LEA.HI.SX32 R78, R78, R157, 0x1b ;  /* 0x0000009d4e4e7211 */ /* 0x000fe200078fdaff */
[----:B------:R-:W-:Y:S01]  /*d7e0*/  FMUL.FTZ R49, R38, R49 ;  /* 0x0000003126317220 */ /* 0x000fe20000410000 */
[----:B0-----:R-:W-:Y:S01]  /*d7f0*/  IADD3 R64, R157, 0x480, RZ ;  /* 0x000004809d407810 */ /* 0x001fe20007ffe0ff */
[----:B------:R-:W-:Y:S01]  /*d800*/  STS [R37+0x4270], R57 ;  /* 0x0042703925007388 */ /* 0x000fe20000000800 */
[----:B------:R-:W-:Y:S01]  /*d810*/  LEA.HI.SX32 R40, R40, R157, 0x1b ;  /* 0x0000009d28287211 */ /* 0x000fe200078fdaff */
[----:B------:R-:W-:Y:S01]  /*d820*/  FFMA.FTZ R168, -R11, R199, -RZ ;  /* 0x000000c70ba87223 */ /* 0x000fe200000109ff */
[----:B-1----:R-:W-:Y:S01]  /*d830*/  IADD3 R60, R157, 0x300, RZ ;  /* 0x000003009d3c7810 */ /* 0x002fe20007ffe0ff */
[----:B------:R0:W-:Y:S01]  /*d840*/  STS [R37+0x4274], R58 ;  /* 0x0042743a25007388 */ /* 0x0001e20000000800 */
[----:B------:R-:W-:Y:S01]  /*d850*/  LEA.HI.SX32 R64, R64, R157, 0x1b ;  /* 0x0000009d40407211 */ /* 0x000fe200078fdaff */
[----:B------:R-:W-:Y:S01]  /*d860*/  FFMA.FTZ R38, -R12, R197, -RZ ;  /* 0x000000c50c267223 */ /* 0x000fe200000109ff */
[-C--:B------:R-:W-:Y:S01]  /*d870*/  LEA.HI.SX32 R60, R60, R157.reuse, 0x1b ;  /* 0x0000009d3c3c7211 */ /* 0x080fe200078fdaff */
[----:B------:R-:W-:Y:S01]  /*d880*/  STS [R37+0x4278], R55 ;  /* 0x0042783725007388 */ /* 0x000fe20000000800 */
[----:B------:R-:W-:Y:S01]  /*d890*/  LEA.HI.SX32 R86, R86, R157, 0x1b ;  /* 0x0000009d56567211 */ /* 0x000fe200078fdaff */
[----:B------:R-:W-:Y:S01]  /*d8a0*/  FFMA.FTZ R172, -R9, R203, -RZ ;  /* 0x000000cb09ac7223 */ /* 0x000fe200000109ff */
[-C--:B------:R-:W-:Y:S01]  /*d8b0*/  LEA.HI.SX32 R88, R88, R157.reuse, 0x1b ;  /* 0x0000009d58587211 */ /* 0x080fe200078fdaff */
[----:B------:R1:W-:Y:S01]  /*d8c0*/  STS [R37+0x427c], R56 ;  /* 0x00427c3825007388 */ /* 0x0003e20000000800 */
[-C--:B------:R-:W-:Y:S01]  /*d8d0*/  LEA.HI.SX32 R90, R90, R157.reuse, 0x1b ;  /* 0x0000009d5a5a7211 */ /* 0x080fe200078fdaff */
[----:B------:R-:W-:Y:S01]  /*d8e0*/  FMUL.FTZ R194, R14, R194 ;  /* 0x000000c20ec27220 */ /* 0x000fe20000410000 */
[----:B0-----:R-:W-:Y:S01]  /*d8f0*/  IADD3 R58, R157, 0x280, RZ ;  /* 0x000002809d3a7810 */ /* 0x001fe20007ffe0ff */
[----:B------:R-:W-:Y:S01]  /*d900*/  BAR.SYNC.DEFER_BLOCKING 0x0 ;  /* 0x0000000000007b1d */ /* 0x000fe20000010000 */
        /* <DEDUP_REMOVED lines=21> */
[----:B------:R-:W-:Y:S01]  /*da60*/  FMUL.FTZ R176, R36, UR42 ;  /* 0x0000002a24b07c20 */ /* 0x000fe20008410000 */
[-C--:B------:R-:W-:Y:S01]  /*da70*/  LEA.HI.SX32 R108, R108, R157.reuse, 0x1b ;  /* 0x0000009d6c6c7211 */ /* 0x080fe200078fdaff */
[----:B------:R-:W0:Y:S01]  /*da80*/  LDS R167, [R170+0x4200] ;  /* 0x00420000aaa77984 */ /* 0x000e220000000800 */
[-C--:B------:R-:W-:Y:S01]  /*da90*/  LEA.HI.SX32 R110, R110, R157.reuse, 0x1b ;  /* 0x0000009d6e6e7211 */ /* 0x080fe200078fdaff */
[----:B------:R-:W-:Y:S01]  /*daa0*/  FMUL.FTZ R173, R163, UR42 ;  /* 0x0000002aa3ad7c20 */ /* 0x000fe20008410000 */
[----:B------:R-:W-:Y:S01]  /*dab0*/  LEA.HI.SX32 R112, R112, R157, 0x1b ;  /* 0x0000009d70707211 */ /* 0x000fe200078fdaff */
[----:B------:R-:W-:Y:S01]  /*dac0*/  FMUL.FTZ R171, R159, UR42 ;  /* 0x0000002a9fab7c20 */ /* 0x000fe20008410000 */
[-C--:B------:R-:W-:Y:S01]  /*dad0*/  LEA R41, R42, R155.reuse, 0x2 ;  /* 0x0000009b2a297211 */ /* 0x080fe200078e10ff */
[----:B------:R-:W-:Y:S01]  /*dae0*/  FMUL.FTZ R175, R51, R36 ;  /* 0x0000002433af7220 */ /* 0x000fe20000410000 */
[-C--:B------:R-:W-:Y:S01]  /*daf0*/  LEA R42, R44, R155.reuse, 0x2 ;  /* 0x0000009b2c2a7211 */ /* 0x080fe200078e10ff */
[----:B------:R-:W-:Y:S01]  /*db00*/  FFMA.FTZ R158, R158, UR43, R23 ;  /* 0x0000002b9e9e7c23 */ /* 0x000fe20008010017 */
[-C--:B------:R-:W-:Y:S01]  /*db10*/  LEA R43, R46, R155.reuse, 0x2 ;  /* 0x0000009b2e2b7211 */ /* 0x080fe200078e10ff */
[----:B------:R-:W1:Y:S01]  /*db20*/  LDS R85, [R41+0x4600] ;  /* 0x0046000029557984 */ /* 0x000e620000000800 */
[-C--:B------:R-:W-:Y:S01]  /*db30*/  LEA R44, R58, R155.reuse, 0x2 ;  /* 0x0000009b3a2c7211 */ /* 0x080fe200078e10ff */
[----:B------:R-:W-:Y:S01]  /*db40*/  FFMA.FTZ R177, R36, UR43, -R177 ;  /* 0x0000002b24b17c23 */ /* 0x000fe200080108b1 */
[-C--:B------:R-:W-:Y:S01]  /*db50*/  LEA R45, R60, R155.reuse, 0x2 ;  /* 0x0000009b3c2d7211 */ /* 0x080fe200078e10ff */
[----:B------:R-:W2:Y:S01]  /*db60*/  LDS R87, [R43+0x4a00] ;  /* 0x004a00002b577984 */ /* 0x000ea20000000800 */
[-C--:B------:R-:W-:Y:S01]  /*db70*/  LEA R46, R56, R155.reuse, 0x2 ;  /* 0x0000009b382e7211 */ /* 0x080fe200078e10ff */
[----:B------:R-:W-:Y:S01]  /*db80*/  FFMA.FTZ R176, R165, UR43, R176 ;  /* 0x0000002ba5b07c23 */ /* 0x000fe200080100b0 */
[-C--:B------:R-:W-:Y:S01]  /*db90*/  LEA R47, R62, R155.reuse, 0x2 ;  /* 0x0000009b3e2f7211 */ /* 0x080fe200078e10ff */
[----:B------:R-:W3:Y:S01]  /*dba0*/  LDS R89, [R45+0x4e00] ;  /* 0x004e00002d597984 */ /* 0x000ee20000000800 */
[-C--:B------:R-:W-:Y:S01]  /*dbb0*/  LEA R55, R64, R155.reuse, 0x2 ;  /* 0x0000009b40377211 */ /* 0x080fe200078e10ff */
[----:B------:R-:W-:Y:S01]  /*dbc0*/  FFMA.FTZ R173, R164, UR43, -R173 ;  /* 0x0000002ba4ad7c23 */ /* 0x000fe200080108ad */
[-C--:B------:R-:W-:Y:S01]  /*dbd0*/  LEA R56, R66, R155.reuse, 0x2 ;  /* 0x0000009b42387211 */ /* 0x080fe200078e10ff */
[----:B------:R-:W0:Y:S01]  /*dbe0*/  LDS R91, [R47+0x5200] ;  /* 0x005200002f5b7984 */ /* 0x000e220000000800 */
[-C--:B------:R-:W-:Y:S01]  /*dbf0*/  LEA R57, R68, R155.reuse, 0x2 ;  /* 0x0000009b44397211 */ /* 0x080fe200078e10ff */
[----:B------:R-:W-:Y:S01]  /*dc00*/  FFMA.FTZ R171, R160, UR43, -R171 ;  /* 0x0000002ba0ab7c23 */ /* 0x000fe200080108ab */
        /* <DEDUP_REMOVED lines=30> */
[----:B------:R-:W-:Y:S01]  /*ddf0*/  LEA R78, R126, R155, 0x2 ;  /* 0x0000009b7e4e7211 */ /* 0x000fe200078e10ff */
        /* <DEDUP_REMOVED lines=20> */
[----:B-----5:R-:W-:-:S03]  /*df40*/  FMUL.FTZ R174, R164, UR42 ;  /* 0x0000002aa4ae7c20 */ /* 0x020fc60008410000 */
[----:B------:R-:W-:Y:S01]  /*df50*/  STS [R169+0x840c], R192 ;  /* 0x00840cc0a9007388 */ /* 0x000fe20000000800 */
[----:B------:R-:W-:-:S03]  /*df60*/  FFMA.FTZ R174, R163, UR43, R174 ;  /* 0x0000002ba3ae7c23 */ /* 0x000fc600080100ae */
[----:B------:R5:W-:Y:S01]  /*df70*/  STS [R37+0x8414], R20 ;  /* 0x0084141425007388 */ /* 0x000be20000000800 */
[----:B----4-:R-:W-:Y:S01]  /*df80*/  FADD.FTZ R166, R22, R21 ;  /* 0x0000001516a67221 */ /* 0x010fe20000010000 */
[----:B------:R-:W-:Y:S02]  /*df90*/  FFMA.FTZ R22, -R13, R195, -RZ ;  /* 0x000000c30d167223 */ /* 0x000fe400000109ff */
[----:B------:R4:W-:Y:S01]  /*dfa0*/  STS [R37+0x842c], R168 ;  /* 0x00842ca825007388 */ /* 0x0009e20000000800 */
[----:B------:R-:W-:-:S03]  /*dfb0*/  FMUL.FTZ R21, R161, UR42 ;  /* 0x0000002aa1157c20 */ /* 0x000fc60008410000 */
[----:B------:R1:W-:Y:S01]  /*dfc0*/  STS [R37+0x841c], R22 ;  /* 0x00841c1625007388 */ /* 0x0003e20000000800 */
[----:B-----5:R-:W-:-:S03]  /*dfd0*/  FFMA.FTZ R20, -R10, R201, -RZ ;  /* 0x000000c90a147223 */ /* 0x020fc600000109ff */
[----:B------:R5:W-:Y:S01]  /*dfe0*/  STS [R37+0x8424], R38 ;  /* 0x0084242625007388 */ /* 0x000be20000000800 */
[----:B----4-:R-:W-:-:S03]  /*dff0*/  FFMA.FTZ R168, -R6, R209, -RZ ;  /* 0x000000d106a87223 */ /* 0x010fc600000109ff */
[----:B------:R4:W-:Y:S01]  /*e000*/  STS [R37+0x8434], R20 ;  /* 0x0084341425007388 */ /* 0x0009e20000000800 */
[----:B-1----:R-:W-:-:S03]  /*e010*/  FFMA.FTZ R22, -R8, R205, -RZ ;  /* 0x000000cd08167223 */ /* 0x002fc600000109ff */
[----:B------:R1:W-:Y:S01]  /*e020*/  STS [R37+0x8454], R168 ;  /* 0x008454a825007388 */ /* 0x0003e20000000800 */
[----:B-----5:R-:W-:-:S03]  /*e030*/  FFMA.FTZ R38, -R7, R207, -RZ ;  /* 0x000000cf07267223 */ /* 0x020fc600000109ff */
[----:B------:R5:W-:Y:S01]  /*e040*/  STS [R37+0x843c], R172 ;  /* 0x00843cac25007388 */ /* 0x000be20000000800 */
[----:B----4-:R-:W-:-:S03]  /*e050*/  FFMA.FTZ R20, -R5, R211, -RZ ;  /* 0x000000d305147223 */ /* 0x010fc600000109ff */
[----:B------:R4:W-:Y:S01]  /*e060*/  STS [R37+0x8444], R22 ;  /* 0x0084441625007388 */ /* 0x0009e20000000800 */
[----:B-1----:R-:W-:-:S03]  /*e070*/  FMUL.FTZ R168, R0, R219 ;  /* 0x000000db00a87220 */ /* 0x002fc60000410000 */
[----:B------:R1:W-:Y:S01]  /*e080*/  STS [R37+0x845c], R20 ;  /* 0x00845c1425007388 */ /* 0x0003e20000000800 */
[----:B-----5:R-:W-:-:S03]  /*e090*/  FFMA.FTZ R172, -R4, R213, -RZ ;  /* 0x000000d504ac7223 */ /* 0x020fc600000109ff */
[----:B------:R5:W-:Y:S01]  /*e0a0*/  STS [R37+0x844c], R38 ;  /* 0x00844c2625007388 */ /* 0x000be20000000800 */
[----:B----4-:R-:W-:-:S03]  /*e0b0*/  FFMA.FTZ R22, -R3, R215, -RZ ;  /* 0x000000d703167223 */ /* 0x010fc600000109ff */
[----:B------:R4:W-:Y:S01]  /*e0c0*/  STS [R37+0x8478], R168 ;  /* 0x008478a825007388 */ /* 0x0009e20000000800 */
[----:B-1----:R-:W-:-:S03]  /*e0d0*/  MOV R20, UR17 ;  /* 0x0000001100147c02 */ /* 0x002fc60008000f00 */
[----:B------:R-:W-:Y:S01]  /*e0e0*/  STS [R37+0x8410], R194 ;  /* 0x008410c225007388 */ /* 0x000fe20000000800 */
[----:B------:R-:W-:Y:S01]  /*e0f0*/  LEA R169, R20, -R157, 0x1 ;  /* 0x8000009d14a97211 */ /* 0x000fe200078e08ff */
[----:B-----5:R-:W-:Y:S02]  /*e100*/  FFMA.FTZ R38, -R2, R217, -RZ ;  /* 0x000000d902267223 */ /* 0x020fe400000109ff */
[----:B------:R-:W-:Y:S01]  /*e110*/  STS [R37+0x8418], R196 ;  /* 0x008418c425007388 */ /* 0x000fe20000000800 */
[----:B------:R-:W-:Y:S01]  /*e120*/  FMUL.FTZ R20, R162, UR42 ;  /* 0x0000002aa2147c20 */ /* 0x000fe20008410000 */
[----:B------:R-:W-:Y:S01]  /*e130*/  ISETP.GE.AND P1, PT, R169, 0x1, PT ;  /* 0x00000001a900780c */ /* 0x000fe20003f26270 */
[----:B----4-:R-:W-:Y:S01]  /*e140*/  FMUL.FTZ R168, R160, UR42 ;  /* 0x0000002aa0a87c20 */ /* 0x010fe20008410000 */
[----:B------:R-:W-:Y:S01]  /*e150*/  STS [R37+0x8420], R198 ;  /* 0x008420c625007388 */ /* 0x000fe20000000800 */
[----:B------:R-:W-:Y:S02]  /*e160*/  FFMA.FTZ R51, R161, UR43, R20 ;  /* 0x0000002ba1337c23 */ /* 0x000fe40008010014 */
[----:B------:R-:W-:Y:S01]  /*e170*/  FFMA.FTZ R168, R159, UR43, R168 ;  /* 0x0000002b9fa87c23 */ /* 0x000fe200080100a8 */
        /* <DEDUP_REMOVED lines=11> */
[----:B-1----:R-:W-:-:S03]  /*e230*/  FFMA.FTZ R172, R162, UR43, -R21 ;  /* 0x0000002ba2ac7c23 */ /* 0x002fc60008010815 */
[----:B------:R4:W-:Y:S04]  /*e240*/  STS [R37+0x8470], R218 ;  /* 0x008470da25007388 */ /* 0x0009e80000000800 */
[----:B------:R4:W-:Y:S04]  /*e250*/  STS [R37+0x8474], R38 ;  /* 0x0084742625007388 */ /* 0x0009e80000000800 */
[----:B------:R4:W-:Y:S01]  /*e260*/  STS [R37+0x847c], R220 ;  /* 0x00847cdc25007388 */ /* 0x0009e20000000800 */
[----:B------:R-:W-:Y:S06]  /*e270*/  BAR.SYNC.DEFER_BLOCKING 0x0 ;  /* 0x0000000000007b1d */ /* 0x000fec0000010000 */
[----:B0-23--:R-:W-:Y:S05]  /*e280*/  @!P1 BRA `(.L_x_2776) ;  /* 0x0000000000bc9947 */ /* 0x00dfea0003800000 */
[----:B------:R-:W-:Y:S01]  /*e290*/  UIMAD UR44, UR21, UR40, URZ ;  /* 0x00000028152c72a4 */ /* 0x000fe2000f8e023f */
[----:B------:R-:W-:Y:S01]  /*e2a0*/  MOV R21, UR28 ;  /* 0x0000001c00157c02 */ /* 0x000fe20008000f00 */
        /* <DEDUP_REMOVED lines=26> */
[----:B----4-:R-:W-:Y:S02]  /*e450*/  IADD3 R22, P1, R157, UR42, RZ ;  /* 0x0000002a9d167c10 */ /* 0x010fe4000ff3e0ff */
        /* <DEDUP_REMOVED lines=10> */
[----:B------:R-:W0:Y:S01]  /*e500*/  LDS R21, [R170+0x8400] ;  /* 0x00840000aa157984 */ /* 0x000e220000000800 */
[----:B------:R-:W-:Y:S02]  /*e510*/  LEA R36, P1, R20, UR43, 0x2 ;  /* 0x0000002b14247c11 */ /* 0x000fe4000f8210ff */
[----:B------:R-:W-:Y:S02]  /*e520*/  IADD3 R23, R23, UR42, RZ ;  /* 0x0000002a17177c10 */ /* 0x000fe4000fffe0ff */
[----:B------:R-:W-:Y:S02]  /*e530*/  LEA R38, P2, R22, UR44, 0x2 ;  /* 0x0000002c16267c11 */ /* 0x000fe4000f8410ff */
[----:B------:R-:W-:-:S02]  /*e540*/  LEA.HI.X R37, R20, UR55, R37, 0x2, P1 ;  /* 0x0000003714257c11 */ /* 0x000fc400088f1425 */
[----:B------:R-:W-:-:S03]  /*e550*/  LEA.HI.X R39, R22, UR45, R23, 0x2, P2 ;  /* 0x0000002d16277c11 */ /* 0x000fc600090f1417 */
[----:B------:R1:W-:Y:S04]  /*e560*/  REDG.E.ADD.F32.FTZ.RN.STRONG.GPU desc[UR22][R36.64], R167 ;  /* 0x000000a7240079a6 */ /* 0x0003e8000c10f396 */
[----:B0-----:R1:W-:Y:S02]  /*e570*/  REDG.E.ADD.F32.FTZ.RN.STRONG.GPU desc[UR22][R38.64], R21 ;  /* 0x00000015260079a6 */ /* 0x0013e4000c10f396 */
.L_x_2776:
[----:B------:R-:W-:Y:S05]  /*e580*/  BSYNC B0 ;  /* 0x0000000000007941 */ /* 0x000fea0003800000 */
.L_x_2775:
[----:B------:R-:W-:Y:S01]  /*e590*/  USHF.R.U32.HI UR42, URZ, 0x1, UR39 ;  /* 0x000000013f2a7899 */ /* 0x000fe20008011627 */
[----:B------:R-:W-:Y:S01]  /*e5a0*/  FADD.FTZ R166, R166, R18 ;  /* 0x00000012a6a67221 */ /* 0x000fe20000010000 */
[----:B------:R-:W-:Y:S01]  /*e5b0*/  USHF.R.U64 UR44, UR38, 0x1, UR39 ;  /* 0x00000001262c7899 */ /* 0x000fe20008001227 */
[----:B------:R-:W-:Y:S01]  /*e5c0*/  FADD.FTZ R18, R17, R19 ;  /* 0x0000001311127221 */ /* 0x000fe20000010000 */
[----:B------:R-:W-:Y:S01]  /*e5d0*/  UIMAD UR45, UR42, UR9, URZ ;  /* 0x000000092a2d72a4 */ /* 0x000fe2000f8e023f */
[----:B------:R0:W2:Y:S01]  /*e5e0*/  LDS R17, [R40+0x8600] ;  /* 0x0086000028117984 */ /* 0x0000a20000000800 */
[----:B------:R-:W-:Y:S01]  /*e5f0*/  UIMAD.WIDE.U32 UR42, UR44, UR9, URZ ;  /* 0x000000092c2a72a5 */ /* 0x000fe2000f8e003f */
[----:B----4-:R-:W3:Y:S01]  /*e600*/  LDC.64 R22, c[0x0][0x360] ;  /* 0x0000d800ff167b82 */ /* 0x010ee20000000a00 */
[----:B------:R-:W-:Y:S01]  /*e610*/  UIMAD UR45, UR20, UR44, UR45 ;  /* 0x0000002c142d72a4 */ /* 0x000fe2000f8e022d */
[----:B-1----:R-:W-:Y:S01]  /*e620*/  SHF.L.U32 R36, R157, 0x2, RZ ;  /* 0x000000029d247819 */ /* 0x002fe200000006ff */
[----:B------:R-:W-:Y:S01]  /*e630*/  UIMAD UR55, UR21, UR40, URZ ;  /* 0x00000028153772a4 */ /* 0x000fe2000f8e023f */
[----:B------:R-:W-:Y:S01]  /*e640*/  SHF.R.U32.HI R37, RZ, 0x1e, R157 ;  /* 0x0000001eff257819 */ /* 0x000fe2000001169d */
        /* <DEDUP_REMOVED lines=44> */
.L_x_2778:
[----:B------:R-:W-:Y:S05]  /*e910*/  BSYNC B0 ;  /* 0x0000000000007941 */ /* 0x000fea0003800000 */
.L_x_2777:
        /* <DEDUP_REMOVED lines=11> */
.L_x_2780:
[----:B------:R-:W-:Y:S05]  /*e9d0*/  BSYNC B0 ;  /* 0x0000000000007941 */ /* 0x000fea0003800000 */
.L_x_2779:
[----:B0-----:R0:W3:Y:S01]  /*e9e0*/  LDS R17, [R42+0x8a00] ;  /* 0x008a00002a117984 */ /* 0x0010e20000000800 */
[----:B------:R-:W-:Y:S04]  /*e9f0*/  BSSY B0, `(.L_x_2781) ;  /* 0x0000004000007945 */ /* 0x000fe80003800000 */
[----:B------:R-:W-:Y:S05]  /*ea00*/  @!P1 BRA `(.L_x_2782) ;  /* 0x0000000000089947 */ /* 0x000fea0003800000 */
[----:B------:R4:W-:Y:S04]  /*ea10*/  REDG.E.ADD.F32.FTZ.RN.STRONG.GPU desc[UR22][R38.64+-0x3a00], R86 ;  /* 0xffc60056260079a6 */ /* 0x0009e8000c10f396 */
[----:B---3--:R4:W-:Y:S02]  /*ea20*/  REDG.E.ADD.F32.FTZ.RN.STRONG.GPU desc[UR22][R36.64+-0x3a00], R17 ;  /* 0xffc60011240079a6 */ /* 0x0089e4000c10f396 */
.L_x_2782:
[----:B------:R-:W-:Y:S05]  /*ea30*/  BSYNC B0 ;  /* 0x0000000000007941 */ /* 0x000fea0003800000 */
.L_x_2781:
[----:B------:R-:W0:Y:S01]  /*ea40*/  LDS R43, [R43+0x8c00] ;  /* 0x008c00002b2b7984 */ /* 0x000e220000000800 */
[----:B------:R-:W-:Y:S04]  /*ea50*/  BSSY B0, `(.L_x_2783) ;  /* 0x0000004000007945 */ /* 0x000fe80003800000 */
[----:B------:R-:W-:Y:S05]  /*ea60*/  @!P2 BRA `(.L_x_2784) ;  /* 0x000000000008a947 */ /* 0x000fea0003800000 */
[----:B------:R1:W-:Y:S04]  /*ea70*/  REDG.E.ADD.F32.FTZ.RN.STRONG.GPU desc[UR22][R38.64+-0x3800], R87 ;  /* 0xffc80057260079a6 */ /* 0x0003e8000c10f396 */
[----:B0-----:R0:W-:Y:S02]  /*ea80*/  REDG.E.ADD.F32.FTZ.RN.STRONG.GPU desc[UR22][R36.64+-0x3800], R43 ;  /* 0xffc8002b240079a6 */ /* 0x0011e4000c10f396 */
.L_x_2784:
[----:B------:R-:W-:Y:S05]  /*ea90*/  BSYNC B0 ;  /* 0x0000000000007941 */ /* 0x000fea0003800000 */
.L_x_2783:
[----:B---34-:R3:W4:Y:S01]  /*eaa0*/  LDS R17, [R44+0x8e00] ;  /* 0x008e00002c117984 */ /* 0x0187220000000800 */
[----:B------:R-:W-:Y:S04]  /*eab0*/  BSSY B0, `(.L_x_2785) ;  /* 0x0000004000007945 */ /* 0x000fe80003800000 */
[----:B------:R-:W-:Y:S05]  /*eac0*/  @!P3 BRA `(.L_x_2786) ;  /* 0x000000000008b947 */ /* 0x000fea0003800000 */
[----:B------:R0:W-:Y:S04]  /*ead0*/  REDG.E.ADD.F32.FTZ.RN.STRONG.GPU desc[UR22][R38.64+-0x3600], R88 ;  /* 0xffca0058260079a6 */ /* 0x0001e8000c10f396 */
[----:B----4-:R4:W-:Y:S02]  /*eae0*/  REDG.E.ADD.F32.FTZ.RN.STRONG.GPU desc[UR22][R36.64+-0x3600], R17 ;  /* 0xffca0011240079a6 */ /* 0x0109e4000c10f396 */
.L_x_2786:
[----:B------:R-:W-:Y:S05]  /*eaf0*/  BSYNC B0 ;  /* 0x0000000000007941 */ /* 0x000fea0003800000 */
.L_x_2785:
[----:B------:R-:W0:Y:S01]  /*eb00*/  LDS R45, [R45+0x9000] ;  /* 0x009000002d2d7984 */ /* 0x000e220000000800 */
[----:B------:R-:W-:Y:S04]  /*eb10*/  BSSY B0, `(.L_x_2787) ;  /* 0x0000004000007945 */ /* 0x000fe80003800000 */
[----:B------:R-:W-:Y:S05]  /*eb20*/  @!P4 BRA `(.L_x_2788) ;  /* 0x000000000008c947 */ /* 0x000fea0003800000 */
[----:B------:R1:W-:Y:S04]  /*eb30*/  REDG.E.ADD.F32.FTZ.RN.STRONG.GPU desc[UR22][R38.64+-0x3400], R89 ;  /* 0xffcc0059260079a6 */ /* 0x0003e8000c10f396 */
[----:B0-----:R0:W-:Y:S02]  /*eb40*/  REDG.E.ADD.F32.FTZ.RN.STRONG.GPU desc[UR22][R36.64+-0x3400], R45 ;  /* 0xffcc002d240079a6 */ /* 0x0011e4000c10f396 */
.L_x_2788:
[----:B------:R-:W-:Y:S05]  /*eb50*/  BSYNC B0 ;  /* 0x0000000000007941 */ /* 0x000fea0003800000 */
.L_x_2787:
[----:B----4-:R4:W0:Y:S01]  /*eb60*/  LDS R17, [R46+0x9200] ;  /* 0x009200002e117984 */ /* 0x0108220000000800 */
[----:B------:R-:W-:Y:S04]  /*eb70*/  BSSY B0, `(.L_x_2789) ;  /* 0x0000004000007945 */ /* 0x000fe80003800000 */
[----:B------:R-:W-:Y:S05]  /*eb80*/  @!P5 BRA `(.L_x_2790) ;  /* 0x000000000008d947 */ /* 0x000fea0003800000 */
[----:B------:R1:W-:Y:S04]  /*eb90*/  REDG.E.ADD.F32.FTZ.RN.STRONG.GPU desc[UR22][R38.64+-0x3200], R90 ;  /* 0xffce005a260079a6 */ /* 0x0003e8000c10f396 */
[----:B0-----:R0:W-:Y:S02]  /*eba0*/  REDG.E.ADD.F32.FTZ.RN.STRONG.GPU desc[UR22][R36.64+-0x3200], R17 ;  /* 0xffce0011240079a6 */ /* 0x0011e4000c10f396 */
.L_x_2790:
[----:B------:R-:W-:Y:S05]  /*ebb0*/  BSYNC B0 ;  /* 0x0000000000007941 */ /* 0x000fea0003800000 */
.L_x_2789:
        /* <DEDUP_REMOVED lines=11> */
.L_x_2792:
[----:B------:R-:W-:Y:S05]  /*ec70*/  BSYNC B0 ;  /* 0x0000000000007941 */ /* 0x000fea0003800000 */
.L_x_2791:
[----:B------:R-:W0:Y:S01]  /*ec80*/  LDS R55, [R55+0x9600] ;  /* 0x0096000037377984 */ /* 0x000e220000000800 */
[----:B------:R-:W-:Y:S04]  /*ec90*/  BSSY B0, `(.L_x_2793) ;  /* 0x0000004000007945 */ /* 0x000fe80003800000 */
[----:B------:R-:W-:Y:S05]  /*eca0*/  @!P1 BRA `(.L_x_2794) ;  /* 0x0000000000089947 */ /* 0x000fea0003800000 */
[----:B------:R1:W-:Y:S04]  /*ecb0*/  REDG.E.ADD.F32.FTZ.RN.STRONG.GPU desc[UR22][R38.64+-0x2e00], R92 ;  /* 0xffd2005c260079a6 */ /* 0x0003e8000c10f396 */
[----:B0-----:R0:W-:Y:S02]  /*ecc0*/  REDG.E.ADD.F32.FTZ.RN.STRONG.GPU desc[UR22][R36.64+-0x2e00], R55 ;  /* 0xffd20037240079a6 */ /* 0x0011e4000c10f396 */
.L_x_2794:
[----:B------:R-:W-:Y:S05]  /*ecd0*/  BSYNC B0 ;  /* 0x0000000000007941 */ /* 0x000fea0003800000 */
.L_x_2793:
[----:B0-----:R0:W0:Y:S01]  /*ece0*/  LDS R17, [R56+0x9800] ;  /* 0x0098000038117984 */ /* 0x0010220000000800 */
[----:B------:R-:W-:Y:S04]  /*ecf0*/  BSSY B0, `(.L_x_2795) ;  /* 0x0000004000007945 */ /* 0x000fe80003800000 */
[----:B------:R-:W-:Y:S05]  /*ed00*/  @!P2 BRA `(.L_x_2796) ;  /* 0x000000000008a947 */ /* 0x000fea0003800000 */
[----:B------:R1:W-:Y:S04]  /*ed10*/  REDG.E.ADD.F32.FTZ.RN.STRONG.GPU desc[UR22][R38.64+-0x2c00], R93 ;  /* 0xffd4005d260079a6 */ /* 0x0003e8000c10f396 */
[----:B0-----:R0:W-:Y:S02]  /*ed20*/  REDG.E.ADD.F32.FTZ.RN.STRONG.GPU desc[UR22][R36.64+-0x2c00], R17 ;  /* 0xffd40011240079a6 */ /* 0x0011e4000c10f396 */
.L_x_2796:
[----:B------:R-:W-:Y:S05]  /*ed30*/  BSYNC B0 ;  /* 0x0000000000007941 */ /* 0x000fea0003800000 */
.L_x_2795:
[----:B------:R-:W0:Y:S01]  /*ed40*/  LDS R57, [R57+0x9a00] ;  /* 0x009a000039397984 */ /* 0x000e220000000800 */
[----:B------:R-:W-:Y:S04]  /*ed50*/  BSSY B0, `(.L_x_2797) ;  /* 0x0000004000007945 */ /* 0x000fe80003800000 */
[----:B------:R-:W-:Y:S05]  /*ed60*/  @!P3 BRA `(.L_x_2798) ;  /* 0x000000000008b947 */ /* 0x000fea0003800000 */
[----:B------:R1:W-:Y:S04]  /*ed70*/  REDG.E.ADD.F32.FTZ.RN.STRONG.GPU desc[UR22][R38.64+-0x2a00], R94 ;  /* 0xffd6005e260079a6 */ /* 0x0003e8000c10f396 */
[----:B0-----:R0:W-:Y:S02]  /*ed80*/  REDG.E.ADD.F32.FTZ.RN.STRONG.GPU desc[UR22][R36.64+-0x2a00], R57 ;  /* 0xffd60039240079a6 */ /* 0x0011e4000c10f396 */
.L_x_2798:
[----:B------:R-:W-:Y:S05]  /*ed90*/  BSYNC B0 ;  /* 0x0000000000007941 */ /* 0x000fea0003800000 */
.L_x_2797:
[----:B0-----:R0:W0:Y:S01]  /*eda0*/  LDS R17, [R58+0x9c00] ;  /* 0x009c00003a117984 */ /* 0x0010220000000800 */
[----:B------:R-:W-:Y:S04]  /*edb0*/  BSSY B0, `(.L_x_2799) ;  /* 0x0000004000007945 */ /* 0x000fe80003800000 */
[----:B------:R-:W-:Y:S05]  /*edc0*/  @!P4 BRA `(.L_x_2800) ;  /* 0x000000000008c947 */ /* 0x000fea0003800000 */
[----:B------:R1:W-:Y:S04]  /*edd0*/  REDG.E.ADD.F32.FTZ.RN.STRONG.GPU desc[UR22][R38.64+-0x2800], R95 ;  /* 0xffd8005f260079a6 */ /* 0x0003e8000c10f396 */
[----:B0-----:R0:W-:Y:S02]  /*ede0*/  REDG.E.ADD.F32.FTZ.RN.STRONG.GPU desc[UR22][R36.64+-0x2800], R17 ;  /* 0xffd80011240079a6 */ /* 0x0011e4000c10f396 */
.L_x_2800:
[----:B------:R-:W-:Y:S05]  /*edf0*/  BSYNC B0 ;  /* 0x0000000000007941 */ /* 0x000fea0003800000 */
.L_x_2799:
[----:B0-----:R0:W0:Y:S01]  /*ee00*/  LDS R17, [R60+0x9e00] ;  /* 0x009e00003c117984 */ /* 0x0010220000000800 */
[----:B------:R-:W-:Y:S04]  /*ee10*/  BSSY B0, `(.L_x_2801) ;  /* 0x0000004000007945 */ /* 0x000fe80003800000 */
[----:B------:R-:W-:Y:S05]  /*ee20*/  @!P5 BRA `(.L_x_2802) ;  /* 0x000000000008d947 */ /* 0x000fea0003800000 */
[----:B------:R1:W-:Y:S04]  /*ee30*/  REDG.E.ADD.F32.FTZ.RN.STRONG.GPU desc[UR22][R38.64+-0x2600], R96 ;  /* 0xffda0060260079a6 */ /* 0x0003e8000c10f396 */
[----:B0-----:R0:W-:Y:S02]  /*ee40*/  REDG.E.ADD.F32.FTZ.RN.STRONG.GPU desc[UR22][R36.64+-0x2600], R17 ;  /* 0xffda0011240079a6 */ /* 0x0011e4000c10f396 */
.L_x_2802:
[----:B------:R-:W-:Y:S05]  /*ee50*/  BSYNC B0 ;  /* 0x0000000000007941 */ /* 0x000fea0003800000 */
.L_x_2801:
        /* <DEDUP_REMOVED lines=11> */
.L_x_2804:
[----:B------:R-:W-:Y:S05]  /*ef10*/  BSYNC B0 ;  /* 0x0000000000007941 */ /* 0x000fea0003800000 */
.L_x_2803:
[----:B0-----:R0:W0:Y:S01]  /*ef20*/  LDS R17, [R62+0xa200] ;  /* 0x00a200003e117984 */ /* 0x0010220000000800 */
[----:B------:R-:W-:Y:S04]  /*ef30*/  BSSY B0, `(.L_x_2805) ;  /* 0x0000004000007945 */ /* 0x000fe80003800000 */
[----:B------:R-:W-:Y:S05]  /*ef40*/  @!P1 BRA `(.L_x_2806) ;  /* 0x0000000000089947 */ /* 0x000fea0003800000 */
[----:B------:R1:W-:Y:S04]  /*ef50*/  REDG.E.ADD.F32.FTZ.RN.STRONG.GPU desc[UR22][R38.64+-0x2200], R98 ;  /* 0xffde0062260079a6 */ /* 0x0003e8000c10f396 */
[----:B0-----:R0:W-:Y:S02]  /*ef60*/  REDG.E.ADD.F32.FTZ.RN.STRONG.GPU desc[UR22][R36.64+-0x2200], R17 ;  /* 0xffde0011240079a6 */ /* 0x0011e4000c10f396 */
.L_x_2806:
[----:B------:R-:W-:Y:S05]  /*ef70*/  BSYNC B0 ;  /* 0x0000000000007941 */ /* 0x000fea0003800000 */
.L_x_2805:
[----:B------:R-:W0:Y:S01]  /*ef80*/  LDS R63, [R63+0xa400] ;  /* 0x00a400003f3f7984 */ /* 0x000e220000000800 */
[----:B------:R-:W-:Y:S04]  /*ef90*/  BSSY B0, `(.L_x_2807) ;  /* 0x0000004000007945 */ /* 0x000fe80003800000 */
[----:B------:R-:W-:Y:S05]  /*efa0*/  @!P2 BRA `(.L_x_2808) ;  /* 0x000000000008a947 */ /* 0x000fea0003800000 */
[----:B------:R1:W-:Y:S04]  /*efb0*/  REDG.E.ADD.F32.FTZ.RN.STRONG.GPU desc[UR22][R38.64+-0x2000], R99 ;  /* 0xffe00063260079a6 */ /* 0x0003e8000c10f396 */
[----:B0-----:R0:W-:Y:S02]  /*efc0*/  REDG.E.ADD.F32.FTZ.RN.STRONG.GPU desc[UR22][R36.64+-0x2000], R63 ;  /* 0xffe0003f240079a6 */ /* 0x0011e4000c10f396 */
.L_x_2808:
[----:B------:R-:W-:Y:S05]  /*efd0*/  BSYNC B0 ;  /* 0x0000000000007941 */ /* 0x000fea0003800000 */
.L_x_2807:
[----:B0-----:R0:W0:Y:S01]  /*efe0*/  LDS R17, [R64+0xa600] ;  /* 0x00a6000040117984 */ /* 0x0010220000000800 */
[----:B------:R-:W-:Y:S04]  /*eff0*/  BSSY B0, `(.L_x_2809) ;  /* 0x0000004000007945 */ /* 0x000fe80003800000 */
[----:B------:R-:W-:Y:S05]  /*f000*/  @!P3 BRA `(.L_x_2810) ;  /* 0x000000000008b947 */ /* 0x000fea0003800000 */
[----:B------:R1:W-:Y:S04]  /*f010*/  REDG.E.ADD.F32.FTZ.RN.STRONG.GPU desc[UR22][R38.64+-0x1e00], R100 ;  /* 0xffe20064260079a6 */ /* 0x0003e8000c10f396 */
[----:B0-----:R0:W-:Y:S02]  /*f020*/  REDG.E.ADD.F32.FTZ.RN.STRONG.GPU desc[UR22][R36.64+-0x1e00], R17 ;  /* 0xffe20011240079a6 */ /* 0x0011e4000c10f396 */
.L_x_2810:
[----:B------:R-:W-:Y:S05]  /*f030*/  BSYNC B0 ;  /* 0x0000000000007941 */ /* 0x000fea0003800000 */
.L_x_2809:
[----:B------:R-:W0:Y:S01]  /*f040*/  LDS R65, [R65+0xa800] ;  /* 0x00a8000041417984 */ /* 0x000e220000000800 */
[----:B------:R-:W-:Y:S04]  /*f050*/  BSSY B0, `(.L_x_2811) ;  /* 0x0000004000007945 */ /* 0x000fe80003800000 */
[----:B------:R-:W-:Y:S05]  /*f060*/  @!P4 BRA `(.L_x_2812) ;  /* 0x000000000008c947 */ /* 0x000fea0003800000 */
[----:B------:R1:W-:Y:S04]  /*f070*/  REDG.E.ADD.F32.FTZ.RN.STRONG.GPU desc[UR22][R38.64+-0x1c00], R101 ;  /* 0xffe40065260079a6 */ /* 0x0003e8000c10f396 */
[----:B0-----:R0:W-:Y:S02]  /*f080*/  REDG.E.ADD.F32.FTZ.RN.STRONG.GPU desc[UR22][R36.64+-0x1c00], R65 ;  /* 0xffe40041240079a6 */ /* 0x0011e4000c10f396 */
.L_x_2812:
[----:B------:R-:W-:Y:S05]  /*f090*/  BSYNC B0 ;  /* 0x0000000000007941 */ /* 0x000fea0003800000 */
.L_x_2811:
[----:B0-----:R0:W0:Y:S01]  /*f0a0*/  LDS R17, [R66+0xaa00] ;  /* 0x00aa000042117984 */ /* 0x0010220000000800 */
[----:B------:R-:W-:Y:S04]  /*f0b0*/  BSSY B0, `(.L_x_2813) ;  /* 0x0000004000007945 */ /* 0x000fe80003800000 */
[----:B------:R-:W-:Y:S05]  /*f0c0*/  @!P5 BRA `(.L_x_2814) ;  /* 0x000000000008d947 */ /* 0x000fea0003800000 */
[----:B------:R1:W-:Y:S04]  /*f0d0*/  REDG.E.ADD.F32.FTZ.RN.STRONG.GPU desc[UR22][R38.64+-0x1a00], R102 ;  /* 0xffe60066260079a6 */ /* 0x0003e8000c10f396 */
[----:B0-----:R0:W-:Y:S02]  /*f0e0*/  REDG.E.ADD.F32.FTZ.RN.STRONG.GPU desc[UR22][R36.64+-0x1a00], R17 ;  /* 0xffe60011240079a6 */ /* 0x0011e4000c10f396 */
.L_x_2814:
[----:B------:R-:W-:Y:S05]  /*f0f0*/  BSYNC B0 ;  /* 0x0000000000007941 */ /* 0x000fea0003800000 */
.L_x_2813:
        /* <DEDUP_REMOVED lines=11> */
.L_x_2816:
[----:B------:R-:W-:Y:S05]  /*f1b0*/  BSYNC B0 ;  /* 0x0000000000007941 */ /* 0x000fea0003800000 */
.L_x_2815:
[----:B0-----:R0:W0:Y:S01]  /*f1c0*/  LDS R17, [R68+0xae00] ;  /* 0x00ae000044117984 */ /* 0x0010220000000800 */
[----:B------:R-:W-:Y:S04]  /*f1d0*/  BSSY B0, `(.L_x_2817) ;  /* 0x0000004000007945 */ /* 0x000fe80003800000 */
[----:B------:R-:W-:Y:S05]  /*f1e0*/  @!P1 BRA `(.L_x_2818) ;  /* 0x0000000000089947 */ /* 0x000fea0003800000 */
[----:B------:R1:W-:Y:S04]  /*f1f0*/  REDG.E.ADD.F32.FTZ.RN.STRONG.GPU desc[UR22][R38.64+-0x1600], R104 ;  /* 0xffea0068260079a6 */ /* 0x0003e8000c10f396 */
[----:B0-----:R0:W-:Y:S02]  /*f200*/  REDG.E.ADD.F32.FTZ.RN.STRONG.GPU desc[UR22][R36.64+-0x1600], R17 ;  /* 0xffea0011240079a6 */ /* 0x0011e4000c10f396 */
.L_x_2818:
[----:B------:R-:W-:Y:S05]  /*f210*/  BSYNC B0 ;  /* 0x0000000000007941 */ /* 0x000fea0003800000 */
.L_x_2817:
[----:B------:R-:W0:Y:S01]  /*f220*/  LDS R69, [R69+0xb000] ;  /* 0x00b0000045457984 */ /* 0x000e220000000800 */
[----:B------:R-:W-:Y:S04]  /*f230*/  BSSY B0, `(.L_x_2819) ;  /* 0x0000004000007945 */ /* 0x000fe80003800000 */
[----:B------:R-:W-:Y:S05]  /*f240*/  @!P2 BRA `(.L_x_2820) ;  /* 0x000000000008a947 */ /* 0x000fea0003800000 */
[----:B------:R1:W-:Y:S04]  /*f250*/  REDG.E.ADD.F32.FTZ.RN.STRONG.GPU desc[UR22][R38.64+-0x1400], R105 ;  /* 0xffec0069260079a6 */ /* 0x0003e8000c10f396 */
[----:B0-----:R0:W-:Y:S02]  /*f260*/  REDG.E.ADD.F32.FTZ.RN.STRONG.GPU desc[UR22][R36.64+-0x1400], R69 ;  /* 0xffec0045240079a6 */ /* 0x0011e4000c10f396 */
.L_x_2820:
[----:B------:R-:W-:Y:S05]  /*f270*/  BSYNC B0 ;  /* 0x0000000000007941 */ /* 0x000fea0003800000 */
.L_x_2819:
[----:B0-----:R0:W0:Y:S01]  /*f280*/  LDS R17, [R70+0xb200] ;  /* 0x00b2000046117984 */ /* 0x0010220000000800 */
[----:B------:R-:W-:Y:S04]  /*f290*/  BSSY B0, `(.L_x_2821) ;  /* 0x0000004000007945 */ /* 0x000fe80003800000 */
[----:B------:R-:W-:Y:S05]  /*f2a0*/  @!P3 BRA `(.L_x_2822) ;  /* 0x000000000008b947 */ /* 0x000fea0003800000 */
[----:B------:R1:W-:Y:S04]  /*f2b0*/  REDG.E.ADD.F32.FTZ.RN.STRONG.GPU desc[UR22][R38.64+-0x1200], R106 ;  /* 0xffee006a260079a6 */ /* 0x0003e8000c10f396 */
[----:B0-----:R0:W-:Y:S02]  /*f2c0*/  REDG.E.ADD.F32.FTZ.RN.STRONG.GPU desc[UR22][R36.64+-0x1200], R17 ;  /* 0xffee0011240079a6 */ /* 0x0011e4000c10f396 */
.L_x_2822:
[----:B------:R-:W-:Y:S05]  /*f2d0*/  BSYNC B0 ;  /* 0x0000000000007941 */ /* 0x000fea0003800000 */
.L_x_2821:
[----:B------:R-:W0:Y:S01]  /*f2e0*/  LDS R71, [R71+0xb400] ;  /* 0x00b4000047477984 */ /* 0x000e220000000800 */
[----:B------:R-:W-:Y:S04]  /*f2f0*/  BSSY B0, `(.L_x_2823) ;  /* 0x0000004000007945 */ /* 0x000fe80003800000 */
[----:B------:R-:W-:Y:S05]  /*f300*/  @!P4 BRA `(.L_x_2824) ;  /* 0x000000000008c947 */ /* 0x000fea0003800000 */
[----:B------:R1:W-:Y:S04]  /*f310*/  REDG.E.ADD.F32.FTZ.RN.STRONG.GPU desc[UR22][R38.64+-0x1000], R107 ;  /* 0xfff0006b260079a6 */ /* 0x0003e8000c10f396 */
[----:B0-----:R0:W-:Y:S02]  /*f320*/  REDG.E.ADD.F32.FTZ.RN.STRONG.GPU desc[UR22][R36.64+-0x1000], R71 ;  /* 0xfff00047240079a6 */ /* 0x0011e4000c10f396 */
.L_x_2824:
[----:B------:R-:W-:Y:S05]  /*f330*/  BSYNC B0 ;  /* 0x0000000000007941 */ /* 0x000fea0003800000 */
.L_x_2823:
[----:B0-----:R0:W0:Y:S01]  /*f340*/  LDS R17, [R72+0xb600] ;  /* 0x00b6000048117984 */ /* 0x0010220000000800 */
[----:B------:R-:W-:Y:S04]  /*f350*/  BSSY B0, `(.L_x_2825) ;  /* 0x0000004000007945 */ /* 0x000fe80003800000 */
[----:B------:R-:W-:Y:S05]  /*f360*/  @!P5 BRA `(.L_x_2826) ;  /* 0x000000000008d947 */ /* 0x000fea0003800000 */
[----:B------:R1:W-:Y:S04]  /*f370*/  REDG.E.ADD.F32.FTZ.RN.STRONG.GPU desc[UR22][R38.64+-0xe00], R108 ;  /* 0xfff2006c260079a6 */ /* 0x0003e8000c10f396 */
[----:B0-----:R0:W-:Y:S02]  /*f380*/  REDG.E.ADD.F32.FTZ.RN.STRONG.GPU desc[UR22][R36.64+-0xe00], R17 ;  /* 0xfff20011240079a6 */ /* 0x0011e4000c10f396 */
.L_x_2826:
[----:B------:R-:W-:Y:S05]  /*f390*/  BSYNC B0 ;  /* 0x0000000000007941 */ /* 0x000fea0003800000 */
.L_x_2825:
        /* <DEDUP_REMOVED lines=11> */
.L_x_2828:
[----:B------:R-:W-:Y:S05]  /*f450*/  BSYNC B0 ;  /* 0x0000000000007941 */ /* 0x000fea0003800000 */
.L_x_2827:
[----:B0-----:R0:W0:Y:S01]  /*f460*/  LDS R17, [R74+0xba00] ;  /* 0x00ba00004a117984 */ /* 0x0010220000000800 */
[----:B------:R-:W-:Y:S04]  /*f470*/  BSSY B0, `(.L_x_2829) ;  /* 0x0000004000007945 */ /* 0x000fe80003800000 */
[----:B------:R-:W-:Y:S05]  /*f480*/  @!P1 BRA `(.L_x_2830) ;  /* 0x0000000000089947 */ /* 0x000fea0003800000 */
[----:B------:R1:W-:Y:S04]  /*f490*/  REDG.E.ADD.F32.FTZ.RN.STRONG.GPU desc[UR22][R38.64+-0xa00], R110 ;  /* 0xfff6006e260079a6 */ /* 0x0003e8000c10f396 */
[----:B0-----:R0:W-:Y:S02]  /*f4a0*/  REDG.E.ADD.F32.FTZ.RN.STRONG.GPU desc[UR22][R36.64+-0xa00], R17 ;  /* 0xfff60011240079a6 */ /* 0x0011e4000c10f396 */
.L_x_2830:
[----:B------:R-:W-:Y:S05]  /*f4b0*/  BSYNC B0 ;  /* 0x0000000000007941 */ /* 0x000fea0003800000 */
.L_x_2829:
[----:B------:R-:W0:Y:S01]  /*f4c0*/  LDS R75, [R75+0xbc00] ;  /* 0x00bc00004b4b7984 */ /* 0x000e220000000800 */
[----:B------:R-:W-:Y:S04]  /*f4d0*/  BSSY B0, `(.L_x_2831) ;  /* 0x0000004000007945 */ /* 0x000fe80003800000 */
[----:B------:R-:W-:Y:S05]  /*f4e0*/  @!P2 BRA `(.L_x_2832) ;  /* 0x000000000008a947 */ /* 0x000fea0003800000 */
[----:B------:R1:W-:Y:S04]  /*f4f0*/  REDG.E.ADD.F32.FTZ.RN.STRONG.GPU desc[UR22][R38.64+-0x800], R111 ;  /* 0xfff8006f260079a6 */ /* 0x0003e8000c10f396 */
[----:B0-----:R0:W-:Y:S02]  /*f500*/  REDG.E.ADD.F32.FTZ.RN.STRONG.GPU desc[UR22][R36.64+-0x800], R75 ;  /* 0xfff8004b240079a6 */ /* 0x0011e4000c10f396 */
.L_x_2832:
[----:B------:R-:W-:Y:S05]  /*f510*/  BSYNC B0 ;  /* 0x0000000000007941 */ /* 0x000fea0003800000 */
.L_x_2831:
[----:B0-----:R0:W0:Y:S01]  /*f520*/  LDS R17, [R76+0xbe00] ;  /* 0x00be00004c117984 */ /* 0x0010220000000800 */
[----:B------:R-:W-:Y:S04]  /*f530*/  BSSY B0, `(.L_x_2833) ;  /* 0x0000004000007945 */ /* 0x000fe80003800000 */
[----:B------:R-:W-:Y:S05]  /*f540*/  @!P3 BRA `(.L_x_2834) ;  /* 0x000000000008b947 */ /* 0x000fea0003800000 */
[----:B------:R1:W-:Y:S04]  /*f550*/  REDG.E.ADD.F32.FTZ.RN.STRONG.GPU desc[UR22][R38.64+-0x600], R112 ;  /* 0xfffa0070260079a6 */ /* 0x0003e8000c10f396 */
[----:B0-----:R0:W-:Y:S02]  /*f560*/  REDG.E.ADD.F32.FTZ.RN.STRONG.GPU desc[UR22][R36.64+-0x600], R17 ;  /* 0xfffa0011240079a6 */ /* 0x0011e4000c10f396 */
.L_x_2834:
[----:B------:R-:W-:Y:S05]  /*f570*/  BSYNC B0 ;  /* 0x0000000000007941 */ /* 0x000fea0003800000 */
.L_x_2833:
[----:B------:R-:W0:Y:S01]  /*f580*/  LDS R77, [R77+0xc000] ;  /* 0x00c000004d4d7984 */ /* 0x000e220000000800 */
[----:B------:R-:W-:Y:S04]  /*f590*/  BSSY B0, `(.L_x_2835) ;  /* 0x0000004000007945 */ /* 0x000fe80003800000 */
[----:B------:R-:W-:Y:S05]  /*f5a0*/  @!P4 BRA `(.L_x_2836) ;  /* 0x000000000008c947 */ /* 0x000fea0003800000 */
[----:B------:R1:W-:Y:S04]  /*f5b0*/  REDG.E.ADD.F32.FTZ.RN.STRONG.GPU desc[UR22][R38.64+-0x400], R126 ;  /* 0xfffc007e260079a6 */ /* 0x0003e8000c10f396 */
[----:B0-----:R0:W-:Y:S02]  /*f5c0*/  REDG.E.ADD.F32.FTZ.RN.STRONG.GPU desc[UR22][R36.64+-0x400], R77 ;  /* 0xfffc004d240079a6 */ /* 0x0011e4000c10f396 */
.L_x_2836:
[----:B------:R-:W-:Y:S05]  /*f5d0*/  BSYNC B0 ;  /* 0x0000000000007941 */ /* 0x000fea0003800000 */
.L_x_2835:
[----:B0-----:R0:W0:Y:S01]  /*f5e0*/  LDS R17, [R78+0xc200] ;  /* 0x00c200004e117984 */ /* 0x0010220000000800 */
[----:B------:R-:W-:Y:S04]  /*f5f0*/  BSSY B0, `(.L_x_2837) ;  /* 0x0000004000007945 */ /* 0x000fe80003800000 */
[----:B------:R-:W-:Y:S05]  /*f600*/  @!P5 BRA `(.L_x_2838) ;  /* 0x000000000008d947 */ /* 0x000fea0003800000 */
[----:B------:R1:W-:Y:S04]  /*f610*/  REDG.E.ADD.F32.FTZ.RN.STRONG.GPU desc[UR22][R38.64+-0x200], R127 ;  /* 0xfffe007f260079a6 */ /* 0x0003e8000c10f396 */
[----:B0-----:R0:W-:Y:S02]  /*f620*/  REDG.E.ADD.F32.FTZ.RN.STRONG.GPU desc[UR22][R36.64+-0x200], R17 ;  /* 0xfffe0011240079a6 */ /* 0x0011e4000c10f396 */
.L_x_2838:
[----:B------:R-:W-:Y:S05]  /*f630*/  BSYNC B0 ;  /* 0x0000000000007941 */ /* 0x000fea0003800000 */
.L_x_2837:
        /* <DEDUP_REMOVED lines=84> */
.L_x_2840:
[----:B------:R-:W-:Y:S05]  /*fb80*/  BSYNC B0 ;  /* 0x0000000000007941 */ /* 0x000fea0003800000 */
.L_x_2839:
[----:B------:R-:W-:Y:S02]  /*fb90*/  UIADD3 UR6, UR6, 0x1, URZ ;  /* 0x0000000106067890 */ /* 0x000fe4000fffe03f */
[----:B------:R-:W-:Y:S02]  /*fba0*/  UIADD3 UR7, UP1, UR7, 0x1, URZ ;  /* 0x0000000107077890 */ /* 0x000fe4000ff3e03f */
[----:B------:R-:W-:Y:S02]  /*fbb0*/  UISETP.GE.AND UP0, UPT, UR6, UR54, UPT ;  /* 0x000000360600728c */ /* 0x000fe4000bf06270 */
[----:B------:R-:W-:-:S04]  /*fbc0*/  UIADD3.X UR8, URZ, UR8, URZ, UP1, !UPT ;  /* 0x000000083f087290 */ /* 0x000fc80008ffe43f */
[----:B------:R-:W-:-:S13]  /*fbd0*/  PLOP3.LUT P0, PT, PT, PT, UP0, 0x80, 0x0 ;  /* 0x000000000000781c */ /* 0x000fda0003f0f008 */
[----:B------:R-:W-:Y:S05]  /*fbe0*/  @!P0 BRA `(.L_x_2841) ;  /* 0xffffff5000bc8947 */ /* 0x000fea000383ffff */
.L_x_2746:
[----:B------:R-:W-:Y:S01]  /*fbf0*/  SHF.L.U32 R0, R157, 0x4, RZ ;  /* 0x000000049d007819 */ /* 0x000fe200000006ff */
[----:B------:R-:W-:Y:S03]  /*fc00*/  BAR.SYNC.DEFER_BLOCKING 0x0 ;  /* 0x0000000000007b1d */ /* 0x000fe60000010000 */
[----:B------:R-:W-:Y:S02]  /*fc10*/  LOP3.LUT R0, R0, 0xfffffe00, RZ, 0xc0, !PT ;  /* 0xfffffe0000007812 */ /* 0x000fe400078ec0ff */
[----:B------:R-:W-:Y:S02]  /*fc20*/  MOV R2, UR49 ;  /* 0x0000003100027c02 */ /* 0x000fe40008000f00 */
[----:B------:R-:W-:Y:S01]  /*fc30*/  MOV R3, UR48 ;  /* 0x0000003000037c02 */ /* 0x000fe20008000f00 */
[----:B------:R-:W5:Y:S01]  /*fc40*/  LDL R78, [R1+0x68] ;  /* 0x00006800014e7983 */ /* 0x000f620000100800 */
[----:B------:R-:W-:-:S02]  /*fc50*/  LOP3.LUT R16, R0, 0x1f, R157, 0xf8, !PT ;  /* 0x0000001f00107812 */ /* 0x000fc400078ef89d */
[----:B------:R-:W-:Y:S01]  /*fc60*/  PRMT R17, RZ, 0x7610, R17 ;  /* 0x00007610ff117816 */ /* 0x000fe20000000011 */
[----:B------:R-:W3:Y:S01]  /*fc70*/  LDL R77, [R1+0x64] ;  /* 0x00006400014d7983 */ /* 0x000ee20000100800 */
[C---:B------:R-:W-:Y:S02]  /*fc80*/  LOP3.LUT R15, R16.reuse, 0x20, RZ, 0xfc, !PT ;  /* 0x00000020100f7812 */ /* 0x040fe400078efcff */
[----:B0-----:R-:W-:Y:S01]  /*fc90*/  PRMT R20, RZ, 0x7610, R20 ;  /* 0x00007610ff147816 */ /* 0x001fe20000000014 */
[----:B------:R-:W4:Y:S01]  /*fca0*/  LDL R76, [R1+0x60] ;  /* 0x00006000014c7983 */ /* 0x000f220000100800 */
[C---:B------:R-:W-:Y:S02]  /*fcb0*/  ISETP.GE.AND P2, PT, R16.reuse, UR17, PT ;  /* 0x0000001110007c0c */ /* 0x040fe4000bf46270 */
[----:B------:R-:W-:Y:S01]  /*fcc0*/  PRMT R21, RZ, 0x7610, R21 ;  /* 0x00007610ff157816 */ /* 0x000fe20000000015 */
[----:B------:R-:W4:Y:S01]  /*fcd0*/  LDL R75, [R1+0x5c] ;  /* 0x00005c00014b7983 */ /* 0x000f220000100800 */
[----:B------:R-:W-:Y:S01]  /*fce0*/  ISETP.GE.AND P1, PT, R15, UR17, PT ;  /* 0x000000110f007c0c */ /* 0x000fe2000bf26270 */
[C---:B--2---:R-:W-:Y:S01]  /*fcf0*/  IMAD.WIDE R18, R16.reuse, 0x2, R2 ;  /* 0x0000000210127825 */ /* 0x044fe200078e0202 */
[C---:B------:R-:W-:Y:S01]  /*fd00*/  LOP3.LUT R14, R16.reuse, 0x40, RZ, 0xfc, !PT ;  /* 0x00000040100e7812 */ /* 0x040fe200078efcff */
[----:B------:R-:W2:Y:S01]  /*fd10*/  LDL R74, [R1+0x58] ;  /* 0x00005800014a7983 */ /* 0x000ea20000100800 */
[----:B------:R-:W-:-:S02]  /*fd20*/  LOP3.LUT R0, R16, 0x60, RZ, 0xfc, !PT ;  /* 0x0000006010007812 */ /* 0x000fc400078efcff */
[----:B------:R-:W-:Y:S01]  /*fd30*/  PRMT R22, RZ, 0x7610, R22 ;  /* 0x00007610ff167816 */ /* 0x000fe20000000016 */
[----:B------:R-:W2:Y:S01]  /*fd40*/  LDL R73, [R1+0x54] ;  /* 0x0000540001497983 */ /* 0x000ea20000100800 */
[C---:B------:R-:W-:Y:S02]  /*fd50*/  LOP3.LUT R2, R16.reuse, 0x80, RZ, 0xfc, !PT ;  /* 0x0000008010027812 */ /* 0x040fe400078efcff */
[----:B------:R-:W-:Y:S01]  /*fd60*/  PRMT R23, RZ, 0x7610, R23 ;  /* 0x00007610ff177816 */ /* 0x000fe20000000017 */
[----:B------:R-:W5:Y:S01]  /*fd70*/  @!P2 LDG.E.U16 R17, desc[UR22][R18.64] ;  /* 0x000000161211a981 */ /* 0x000f62000c1e1500 */
[C---:B------:R-:W-:Y:S02]  /*fd80*/  LOP3.LUT R3, R16.reuse, 0xa0, RZ, 0xfc, !PT ;  /* 0x000000a010037812 */ /* 0x040fe400078efcff */
[----:B------:R-:W-:Y:S01]  /*fd90*/  PRMT R24, RZ, 0x7610, R24 ;  /* 0x00007610ff187816 */ /* 0x000fe20000000018 */
[----:B------:R-:W3:Y:S01]  /*fda0*/  @!P1 LDG.E.U16 R20, desc[UR22][R18.64+0x40] ;  /* 0x0000401612149981 */ /* 0x000ee2000c1e1500 */
[----:B------:R-:W-:-:S02]  /*fdb0*/  LOP3.LUT R4, R16, 0xc0, RZ, 0xfc, !PT ;  /* 0x000000c010047812 */ /* 0x000fc400078efcff */
[----:B------:R-:W-:Y:S01]  /*fdc0*/  PRMT R25, RZ, 0x7610, R25 ;  /* 0x00007610ff197816 */ /* 0x000fe20000000019 */
[----:B------:R-:W2:Y:S01]  /*fdd0*/  LDL R72, [R1+0x50] ;  /* 0x0000500001487983 */ /* 0x000ea20000100800 */
[----:B------:R-:W-:Y:S02]  /*fde0*/  ISETP.GE.AND P0, PT, R14, UR17, PT ;  /* 0x000000110e007c0c */ /* 0x000fe4000bf06270 */
[----:B------:R-:W-:Y:S01]  /*fdf0*/  PRMT R26, RZ, 0x7610, R26 ;  /* 0x00007610ff1a7816 */ /* 0x000fe2000000001a */
[----:B------:R-:W2:Y:S01]  /*fe00*/  LDL R71, [R1+0x4c] ;  /* 0x00004c0001477983 */ /* 0x000ea20000100800 */
[----:B------:R-:W-:Y:S02]  /*fe10*/  LOP3.LUT R5, R16, 0xe0, RZ, 0xfc, !PT ;  /* 0x000000e010057812 */ /* 0x000fe400078efcff */
[----:B------:R-:W-:Y:S01]  /*fe20*/  PRMT R27, RZ, 0x7610, R27 ;  /* 0x00007610ff1b7816 */ /* 0x000fe2000000001b */
[----:B------:R-:W2:Y:S01]  /*fe30*/  LDL R70, [R1+0x48] ;  /* 0x0000480001467983 */ /* 0x000ea20000100800 */
[----:B------:R-:W-:-:S02]  /*fe40*/  ISETP.GE.AND P4, PT, R0, UR17, PT ;  /* 0x0000001100007c0c */ /* 0x000fc4000bf86270 */
[----:B------:R-:W-:Y:S01]  /*fe50*/  PRMT R28, RZ, 0x7610, R28 ;  /* 0x00007610ff1c7816 */ /* 0x000fe2000000001c */
[----:B------:R-:W2:Y:S01]  /*fe60*/  LDL R69, [R1+0x44] ;  /* 0x0000440001457983 */ /* 0x000ea20000100800 */
[----:B------:R-:W-:Y:S02]  /*fe70*/  LOP3.LUT R6, R16, 0x100, RZ, 0xfc, !PT ;  /* 0x0000010010067812 */ /* 0x000fe400078efcff */
        /* <DEDUP_REMOVED lines=49> */
[----:B------:R-:W-:Y:S02]  /*10190*/  F2FP.BF16.F32.PACK_AB R113, R113, R114 ;  /* 0x000000727171723e */ /* 0x000fe400000010ff */
[----:B------:R-:W-:Y:S01]  /*101a0*/  MOV R58, UR17 ;  /* 0x00000011003a7c02 */ /* 0x000fe20008000f00 */
[----:B------:R-:W2:Y:S01]  /*101b0*/  @!P5 LDG.E.U16 R31, desc[UR22][R18.64+0x300] ;  /* 0x00030016121fd981 */ /* 0x000ea2000c1e1500 */
[----:B------:R-:W-:Y:S01]  /*101c0*/  ISETP.GE.AND P1, PT, R13, UR17, PT ;  /* 0x000000110d007c0c */ /* 0x000fe2000bf26270 */
[----:B------:R-:W-:-:S02]  /*101d0*/  ULEA UR8, UR16, 0xfffff800, 0xb ;  /* 0xfffff80010087891 */ /* 0x000fc4000f8e583f */
[----:B------:R-:W-:Y:S02]  /*101e0*/  USHF.R.S32.HI UR21, URZ, 0x1f, UR9 ;  /* 0x0000001f3f157899 */ /* 0x000fe40008011409 */
[----:B------:R-:W2:Y:S01]  /*101f0*/  @!P3 LDG.E.U16 R32, desc[UR22][R18.64+0x340] ;  /* 0x000340161220b981 */ /* 0x000ea2000c1e1500 */
[----:B------:R-:W-:-:S03]  /*10200*/  ULDC.64 UR26, c[0x0][0x3a8] ;  /* 0x0000ea00001a7ab9 */ /* 0x000fc60000000a00 */
[----:B------:R-:W2:Y:S04]  /*10210*/  @!P2 LDG.E.U16 R33, desc[UR22][R18.64+0x380] ;  /* 0x000380161221a981 */ /* 0x000ea8000c1e1500 */
[----:B------:R-:W2:Y:S04]  /*10220*/  @!P1 LDG.E.U16 R34, desc[UR22][R18.64+0x3c0] ;  /* 0x0003c01612229981 */ /* 0x000ea8000c1e1500 */
[----:B-----5:R-:W-:Y:S04]  /*10230*/  STS.U16 [R78], R17 ;  /* 0x000000114e007388 */ /* 0x020fe80000000400 */
[----:B---3--:R-:W-:Y:S04]  /*10240*/  STS.U16 [R77+0x40], R20 ;  /* 0x000040144d007388 */ /* 0x008fe80000000400 */
        /* <DEDUP_REMOVED lines=22> */
[----:B---3--:R-:W-:-:S03]  /*103b0*/  SHF.L.U32 R19, R19, 0x10, RZ ;  /* 0x0000001013137819 */ /* 0x008fc600000006ff */
[----:B------:R-:W-:Y:S02]  /*103c0*/  FADD.FTZ R23, R17, UR4 ;  /* 0x0000000411177e21 */ /* 0x000fe40008010000 */
[----:B------:R-:W2:Y:S01]  /*103d0*/  LDS.U16 R17, [R154+0x8] ;  /* 0x000008009a117984 */ /* 0x000ea20000000400 */
[----:B----4-:R-:W-:Y:S01]  /*103e0*/  SHF.L.U32 R18, R18, 0x10, RZ ;  /* 0x0000001012127819 */ /* 0x010fe200000006ff */
[----:B------:R-:W-:Y:S02]  /*103f0*/  FADD.FTZ R25, R19, UR4 ;  /* 0x0000000413197e21 */ /* 0x000fe40008010000 */
[----:B------:R-:W3:Y:S02]  /*10400*/  LDS.U16 R19, [R154+0xc] ;  /* 0x00000c009a137984 */ /* 0x000ee40000000400 */
[----:B------:R-:W-:Y:S01]  /*10410*/  FADD.FTZ R24, R18, UR4 ;  /* 0x0000000412187e21 */ /* 0x000fe20008010000 */
[----:B------:R-:W-:Y:S01]  /*10420*/  FSETP.GTU.FTZ.AND P1, PT, R23, 20, PT ;  /* 0x41a000001700780b */ /* 0x000fe20003f3c000 */
[----:B------:R-:W4:Y:S01]  /*10430*/  LDS.U16 R18, [R154+0xa] ;  /* 0x00000a009a127984 */ /* 0x000f220000000400 */
[----:B------:R-:W-:-:S02]  /*10440*/  FSETP.GTU.FTZ.AND P5, PT, R25, 20, PT ;  /* 0x41a000001900780b */ /* 0x000fc40003fbc000 */
[----:B------:R-:W-:Y:S02]  /*10450*/  FSETP.GTU.FTZ.AND P6, PT, R24, 20, PT ;  /* 0x41a000001800780b */ /* 0x000fe40003fdc000 */
[----:B-----5:R-:W-:-:S05]  /*10460*/  SHF.L.U32 R20, R20, 0x10, RZ ;  /* 0x0000001014147819 */ /* 0x020fca00000006ff */
[----:B------:R-:W-:Y:S02]  /*10470*/  FADD.FTZ R26, R20, UR4 ;  /* 0x00000004141a7e21 */ /* 0x000fe40008010000 */
[----:B------:R-:W5:Y:S01]  /*10480*/  LDS.U16 R20, [R154+0xe] ;  /* 0x00000e009a147984 */ /* 0x000f620000000400 */
[----:B------:R-:W-:Y:S01]  /*10490*/  @!P1 FMUL.FTZ R23, R23, -1.4426950216293334961 ;  /* 0xbfb8aa3b17179820 */ /* 0x000fe20000410000 */
[----:B------:R-:W-:Y:S02]  /*104a0*/  @!P5 FMUL.FTZ R25, R25, -1.4426950216293334961 ;  /* 0xbfb8aa3b1919d820 */ /* 0x000fe40000410000 */
[----:B------:R-:W-:-:S03]  /*104b0*/  @!P6 FMUL.FTZ R24, R24, -1.4426950216293334961 ;  /* 0xbfb8aa3b1818e820 */ /* 0x000fc60000410000 */
[----:B------:R-:W1:Y:S08]  /*104c0*/  @!P1 MUFU.EX2 R23, R23 ;  /* 0x0000001700179308 */ /* 0x000e700000000800 */
[----:B------:R-:W0:Y:S08]  /*104d0*/  @!P6 MUFU.EX2 R24, R24 ;  /* 0x000000180018e308 */ /* 0x000e300000000800 */
[----:B------:R-:W4:Y:S01]  /*104e0*/  @!P5 MUFU.EX2 R25, R25 ;  /* 0x000000190019d308 */ /* 0x000f220000000800 */
[----:B--2---:R-:W-:-:S02]  /*104f0*/  SHF.L.U32 R17, R17, 0x10, RZ ;  /* 0x0000001011117819 */ /* 0x004fc400000006ff */
[----:B---3--:R-:W-:Y:S01]  /*10500*/  SHF.L.U32 R19, R19, 0x10, RZ ;  /* 0x0000001013137819 */ /* 0x008fe200000006ff */
[----:B-1----:R-:W-:Y:S02]  /*10510*/  @!P1 FADD.FTZ R23, R23, 1 ;  /* 0x3f80000017179421 */ /* 0x002fe40000010000 */
[----:B------:R-:W-:Y:S02]  /*10520*/  FADD.FTZ R17, R17, UR4 ;  /* 0x0000000411117e21 */ /* 0x000fe40008010000 */
[----:B------:R-:W-:Y:S01]  /*10530*/  FADD.FTZ R19, R19, UR4 ;  /* 0x0000000413137e21 */ /* 0x000fe20008010000 */
[----:B0-----:R-:W-:Y:S01]  /*10540*/  @!P6 FADD.FTZ R24, R24, 1 ;  /* 0x3f8000001818e421 */ /* 0x001fe20000010000 */
[----:B------:R-:W0:Y:S01]  /*10550*/  @!P1 MUFU.RCP R23, R23 ;  /* 0x0000001700179308 */ /* 0x000e220000001000 */
[----:B------:R-:W-:Y:S01]  /*10560*/  FSETP.GTU.FTZ.AND P4, PT, R17, 20, PT ;  /* 0x41a000001100780b */ /* 0x000fe20003f9c000 */
[----:B----4-:R-:W-:-:S06]  /*10570*/  @!P5 FADD.FTZ R25, R25, 1 ;  /* 0x3f8000001919d421 */ /* 0x010fcc0000010000 */
[----:B------:R-:W1:Y:S01]  /*10580*/  @!P6 MUFU.RCP R24, R24 ;  /* 0x000000180018e308 */ /* 0x000e620000001000 */
[----:B------:R-:W-:Y:S02]  /*10590*/  FSETP.GTU.FTZ.AND P2, PT, R19, 20, PT ;  /* 0x41a000001300780b */ /* 0x000fe40003f5c000 */
[----:B------:R-:W-:-:S05]  /*105a0*/  SHF.L.U32 R18, R18, 0x10, RZ ;  /* 0x0000001012127819 */ /* 0x000fca00000006ff */
[----:B------:R-:W2:Y:S01]  /*105b0*/  @!P5 MUFU.RCP R25, R25 ;  /* 0x000000190019d308 */ /* 0x000ea20000001000 */
[----:B------:R-:W-:Y:S01]  /*105c0*/  FADD.FTZ R18, R18, UR4 ;  /* 0x0000000412127e21 */ /* 0x000fe20008010000 */
[----:B-----5:R-:W-:Y:S02]  /*105d0*/  SHF.L.U32 R20, R20, 0x10, RZ ;  /* 0x0000001014147819 */ /* 0x020fe400000006ff */
        /* <DEDUP_REMOVED lines=122> */
[----:B------:R-:W-:Y:S04]  /*10d80*/  STS.U16 [R44+0x16], R24 ;  /* 0x000016182c007388 */ /* 0x000fe80000000400 */
        /* <DEDUP_REMOVED lines=33> */
[----:B------:R-:W-:Y:S01]  /*10fa0*/  @!P3 FMUL.FTZ R121, R121, R56 ;  /* 0x000000387979b220 */ /* 0x000fe20000410000 */
[----:B------:R-:W-:Y:S01]  /*10fb0*/  FSETP.GTU.FTZ.AND P0, PT, R17, 20, PT ;  /* 0x41a000001100780b */ /* 0x000fe20003f1c000 */
[----:B------:R-:W-:Y:S01]  /*10fc0*/  ULDC.64 UR6, c[0x0][0x388] ;  /* 0x0000e20000067ab9 */ /* 0x000fe20000000a00 */
[----:B------:R-:W-:-:S02]  /*10fd0*/  FSETP.GTU.FTZ.AND P1, PT, R18, 20, PT ;  /* 0x41a000001200780b */ /* 0x000fc40003f3c000 */
[----:B------:R-:W-:Y:S02]  /*10fe0*/  FSETP.GTU.FTZ.AND P2, PT, R23, 20, PT ;  /* 0x41a000001700780b */ /* 0x000fe40003f5c000 */
[----:B------:R-:W-:Y:S01]  /*10ff0*/  FSETP.GTU.FTZ.AND P3, PT, R24, 20, PT ;  /* 0x41a000001800780b */ /* 0x000fe20003f7c000 */
[----:B------:R-:W0:Y:S01]  /*11000*/  LDS R61, [R155+0x1080] ;  /* 0x001080009b3d7984 */ /* 0x000e220000000800 */
[----:B----4-:R-:W-:Y:S02]  /*11010*/  SHF.L.U32 R21, R21, 0x10, RZ ;  /* 0x0000001015157819 */ /* 0x010fe400000006ff */
[----:B--2---:R-:W-:-:S03]  /*11020*/  SHF.L.U32 R22, R22, 0x10, RZ ;  /* 0x0000001016167819 */ /* 0x004fc600000006ff */
[----:B------:R-:W-:Y:S02]  /*11030*/  @!P0 FMUL.FTZ R17, R17, -1.4426950216293334961 ;  /* 0xbfb8aa3b11118820 */ /* 0x000fe40000410000 */
[----:B------:R-:W-:Y:S01]  /*11040*/  @!P1 FMUL.FTZ R20, R18, -1.4426950216293334961 ;  /* 0xbfb8aa3b12149820 */ /* 0x000fe20000410000 */
[----:B-----5:R-:W-:Y:S01]  /*11050*/  FADD.FTZ R25, R21, UR4 ;  /* 0x0000000415197e21 */ /* 0x020fe20008010000 */
        /* <DEDUP_REMOVED lines=23> */
[----:B------:R-:W-:Y:S02]  /*111d0*/  UIMAD UR21, UR21, UR26, URZ ;  /* 0x0000001a151572a4 */ /* 0x000fe4000f8e023f */
[----:B------:R-:W-:-:S05]  /*111e0*/  UIMAD.WIDE.U32 UR18, UR9, UR6, URZ ;  /* 0x00000006091272a5 */ /* 0x000fca000f8e003f */
[----:B------:R0:W3:Y:S01]  /*111f0*/  @!P0 MUFU.RCP R54, R17 ;  /* 0x0000001100368308 */ /* 0x0000e20000001000 */
[----:B------:R-:W-:-:S07]  /*11200*/  UIMAD UR7, UR9, UR7, UR20 ;  /* 0x00000007090772a4 */ /* 0x000fce000f8e0214 */
[----:B------:R0:W4:Y:S08]  /*11210*/  @!P1 MUFU.RCP R56, R20 ;  /* 0x0000001400389308 */ /* 0x0001300000001000 */
[----:B------:R0:W0:Y:S08]  /*11220*/  @!P2 MUFU.RCP R63, R21 ;  /* 0x00000015003fa308 */ /* 0x0000300000001000 */
[----:B------:R0:W0:Y:S01]  /*11230*/  @!P3 MUFU.RCP R58, R22 ;  /* 0x00000016003ab308 */ /* 0x0000220000001000 */
[----:B------:R-:W-:Y:S01]  /*11240*/  UIMAD UR20, UR9, UR27, UR21 ;  /* 0x0000001b091472a4 */ /* 0x000fe2000f8e0215 */
[----:B------:R-:W-:Y:S01]  /*11250*/  BSSY B0, `(.L_x_2842) ;  /* 0x0000011000007945 */ /* 0x000fe20003800000 */
[----:B------:R-:W-:-:S02]  /*11260*/  USHF.R.S32.HI UR8, URZ, 0x1f, UR47 ;  /* 0x0000001f3f087899 */ /* 0x000fc4000801142f */
        /* <DEDUP_REMOVED lines=15> */
.L_x_2843:
[----:B------:R-:W-:Y:S05]  /*11360*/  BSYNC B0 ;  /* 0x0000000000007941 */ /* 0x000fea0003800000 */
.L_x_2842:
[----:B------:R-:W2:Y:S01]  /*11370*/  LDL.LU R79, [R1+0x6c] ;  /* 0x00006c00014f7983 */ /* 0x000ea20000300800 */
[----:B------:R-:W-:Y:S01]  /*11380*/  UIADD3 UR15, UR5, -UR15, URZ ;  /* 0x8000000f050f7290 */ /* 0x000fe2000fffe03f */
[----:B------:R-:W-:Y:S01]  /*11390*/  @!P0 FMUL.FTZ R129, R129, R54 ;  /* 0x0000003681818220 */ /* 0x000fe20000410000 */
[----:B------:R-:W-:Y:S01]  /*113a0*/  ULDC.64 UR6, c[0x0][0x390] ;  /* 0x0000e40000067ab9 */ /* 0x000fe20000000a00 */
[----:B------:R-:W-:Y:S01]  /*113b0*/  UMOV UR19, UR21 ;  /* 0x0000001500137c82 */ /* 0x000fe20008000000 */
[----:B------:R-:W-:Y:S01]  /*113c0*/  UIMAD UR15, UR15, -0x800, URZ ;  /* 0xfffff8000f0f78a4 */ /* 0x000fe2000f8e023f */
[----:B------:R-:W-:Y:S01]  /*113d0*/  @!P5 FADD.FTZ R25, R25, 1 ;  /* 0x3f8000001919d421 */ /* 0x000fe20000010000 */
[----:B------:R-:W-:Y:S01]  /*113e0*/  UIMAD UR27, UR8, UR6, URZ ;  /* 0x00000006081b72a4 */ /* 0x000fe2000f8e023f */
        /* <DEDUP_REMOVED lines=17> */
[----:B------:R-:W-:Y:S01]  /*11500*/  UIMAD.WIDE.U32 UR6, UR9, UR26, URZ ;  /* 0x0000001a090672a5 */ /* 0x000fe2000f8e003f */
[----:B------:R-:W-:Y:S01]  /*11510*/  LEA R20, P0, R22, R20, 0x1 ;  /* 0x0000001416147211 */ /* 0x000fe200078008ff */
[----:B------:R-:W-:Y:S01]  /*11520*/  BSSY B0, `(.L_x_2844) ;  /* 0x0000081000007945 */ /* 0x000fe20003800000 */
[----:B------:R-:W-:Y:S01]  /*11530*/  MOV R23, UR18 ;  /* 0x0000001200177c02 */ /* 0x000fe20008000f00 */
[----:B0-----:R-:W-:Y:S01]  /*11540*/  @!P4 FMUL.FTZ R134, R134, R17 ;  /* 0x000000118686c220 */ /* 0x001fe20000410000 */
[----:B------:R-:W-:-:S02]  /*11550*/  ISETP.GE.AND P4, PT, R5, R61, PT ;  /* 0x0000003d0500720c */ /* 0x000fc40003f86270 */
[----:B------:R-:W-:Y:S02]  /*11560*/  LEA.HI.X R21, R22, R21, R23, 0x1, P0 ;  /* 0x0000001516157211 */ /* 0x000fe400000f0c17 */
[-C--:B------:R-:W-:Y:S02]  /*11570*/  ISETP.GE.AND P0, PT, R0, R61.reuse, PT ;  /* 0x0000003d0000720c */ /* 0x080fe40003f06270 */
[----:B------:R-:W-:Y:S01]  /*11580*/  ISETP.GE.AND P3, PT, R6, R61, PT ;  /* 0x0000003d0600720c */ /* 0x000fe20003f66270 */
[----:B------:R-:W-:Y:S01]  /*11590*/  @!P2 STG.E.U16 desc[UR22][R20.64+-0xf80], R33 ;  /* 0xfff080211400a986 */ /* 0x000fe2000c101516 */
[----:B---3--:R-:W-:Y:S01]  /*115a0*/  @!P5 FMUL.FTZ R136, R136, R25 ;  /* 0x000000198888d220 */ /* 0x008fe20000410000 */
[-C--:B------:R-:W-:Y:S02]  /*115b0*/  ISETP.GE.AND P2, PT, R3, R61.reuse, PT ;  /* 0x0000003d0300720c */ /* 0x080fe40003f46270 */
[----:B------:R-:W-:Y:S01]  /*115c0*/  @!P1 STG.E.U16 desc[UR22][R20.64+-0xf00], R37 ;  /* 0xfff1002514009986 */ /* 0x000fe2000c101516 */
[----:B------:R-:W-:-:S02]  /*115d0*/  ISETP.GE.AND P5, PT, R4, R61, PT ;  /* 0x0000003d0400720c */ /* 0x000fc40003fa6270 */
        /* <DEDUP_REMOVED lines=66> */
[----:B------:R-:W-:Y:S01]  /*11a00*/  FADD.FTZ R133, R133, R134 ;  /* 0x0000008685857221 */ /* 0x000fe20000010000 */
[----:B------:R-:W-:Y:S01]  /*11a10*/  UIADD3 UR17, UR7, UR20, URZ ;  /* 0x0000001407117290 */ /* 0x000fe2000fffe03f */
        /* <DEDUP_REMOVED lines=49> */
.L_x_2845:
[----:B------:R-:W-:Y:S05]  /*11d30*/  BSYNC B0 ;  /* 0x0000000000007941 */ /* 0x000fea0003800000 */
.L_x_2844:
        /* <DEDUP_REMOVED lines=58> */
.L_x_2713:
        /* <DEDUP_REMOVED lines=41> */
.L_x_2848:
[----:B------:R-:W-:Y:S05]  /*12370*/  BSYNC B0 ;  /* 0x0000000000007941 */ /* 0x000fea0003800000 */
.L_x_2847:
[----:B------:R-:W-:Y:S01]  /*12380*/  ULDC.64 UR4, c[0x0][0x3f8] ;  /* 0x0000fe0000047ab9 */ /* 0x000fe20000000a00 */
[----:B------:R-:W-:Y:S01]  /*12390*/  BSSY B0, `(.L_x_2849) ;  /* 0x000002c000007945 */ /* 0x000fe20003800000 */
[----:B------:R-:W-:-:S04]  /*123a0*/  ISETP.NE.U32.AND P0, PT, RZ, UR4, PT ;  /* 0x00000004ff007c0c */ /* 0x000fc8000bf05070 */
[----:B------:R-:W-:-:S13]  /*123b0*/  ISETP.NE.AND.EX P0, PT, RZ, UR5, PT, P0 ;  /* 0x00000005ff007c0c */ /* 0x000fda000bf05300 */
[----:B------:R-:W-:Y:S05]  /*123c0*/  @!P0 BRA `(.L_x_2850) ;  /* 0x00000000009c8947 */ /* 0x000fea0003800000 */
[----:B--2---:R-:W2:Y:S01]  /*123d0*/  LDL.LU R2, [R1+0x6c] ;  /* 0x00006c0001027983 */ /* 0x004ea20000300800 */
[----:B------:R-:W3:Y:S01]  /*123e0*/  S2R R4, SR_LANEID ;  /* 0x0000000000047919 */ /* 0x000ee20000000000 */
[----:B0-----:R-:W0:Y:S01]  /*123f0*/  S2R R7, SR_TID.X ;  /* 0x0000000000077919 */ /* 0x001e220000002100 */
[----:B------:R-:W-:Y:S01]  /*12400*/  BAR.SYNC.DEFER_BLOCKING 0x0 ;  /* 0x0000000000007b1d */ /* 0x000fe20000010000 */
[----:B---3--:R-:W-:-:S13]  /*12410*/  ISETP.NE.AND P1, PT, R4, RZ, PT ;  /* 0x000000ff0400720c */ /* 0x008fda0003f25270 */
[----:B------:R-:W3:Y:S01]  /*12420*/  @!P1 S2R R11, SR_CgaCtaId ;  /* 0x00000000000b9919 */ /* 0x000ee20000008800 */
[----:B------:R-:W-:-:S04]  /*12430*/  @!P1 MOV R4, 0x400 ;  /* 0x0000040000049802 */ /* 0x000fc80000000f00 */
[----:B---3--:R-:W-:Y:S01]  /*12440*/  @!P1 LEA R11, R11, R4, 0x18 ;  /* 0x000000040b0b9211 */ /* 0x008fe200078ec0ff */
[----:B--2---:R-:W2:Y:S02]  /*12450*/  SHFL.DOWN P0, R0, R2, 0x1, 0x1f ;  /* 0x08201f0002007f89 */ /* 0x004ea40000000000 */
[----:B--2---:R-:W-:-:S05]  /*12460*/  @P0 FADD R0, R0, R2 ;  /* 0x0000000200000221 */ /* 0x004fca0000000000 */
[----:B------:R-:W2:Y:S02]  /*12470*/  SHFL.DOWN P0, R3, R0, 0x2, 0x1f ;  /* 0x08401f0000037f89 */ /* 0x000ea40000000000 */
[----:B--2---:R-:W-:Y:S01]  /*12480*/  @P0 FADD R3, R0, R3 ;  /* 0x0000000300030221 */ /* 0x004fe20000000000 */
        /* <DEDUP_REMOVED lines=27> */
.L_x_2850:
[----:B0-2---:R-:W3:Y:S02]  /*12640*/  S2R R7, SR_TID.X ;  /* 0x0000000000077919 */ /* 0x005ee40000002100 */
.L_x_2851:
[----:B------:R-:W-:Y:S05]  /*12650*/  BSYNC B0 ;  /* 0x0000000000007941 */ /* 0x000fea0003800000 */
.L_x_2849:
[----:B------:R-:W-:Y:S02]  /*12660*/  ULDC UR14, c[0x0][0x21c] ;  /* 0x00008700000e7ab9 */ /* 0x000fe40000000800 */
[----:B---3--:R-:W-:-:S13]  /*12670*/  ISETP.GE.AND P0, PT, R7, UR14, PT ;  /* 0x0000000e07007c0c */ /* 0x008fda000bf06270 */
[----:B------:R-:W-:Y:S05]  /*12680*/  @P0 EXIT ;  /* 0x000000000000094d */ /* 0x000fea0003800000 */
[----:B------:R-:W3:Y:S01]  /*12690*/  S2UR UR10, SR_CgaCtaId ;  /* 0x00000000000a79c3 */ /* 0x000ee20000008800 */
        /* <DEDUP_REMOVED lines=9> */
[----:B---3--:R-:W-:-:S03]  /*12730*/  ULEA UR7, UR10, UR7, 0x18 ;  /* 0x000000070a077291 */ /* 0x008fc6000f8ec03f */
[----:B------:R-:W-:-:S09]  /*12740*/  ULDC.64 UR10, c[0x0][0x340] ;  /* 0x0000d000000a7ab9 */ /* 0x000fd20000000a00 */
.L_x_2852:
[C---:B0-----:R-:W-:Y:S02]  /*12750*/  LEA R0, R7.reuse, UR7, 0x3 ;  /* 0x0000000707007c11 */ /* 0x041fe4000f8e18ff */
[----:B------:R-:W-:Y:S02]  /*12760*/  SHF.R.S32.HI R4, RZ, 0x1f, R7 ;  /* 0x0000001fff047819 */ /* 0x000fe40000011407 */
[----:B--23--:R-:W-:Y:S01]  /*12770*/  MOV R2, UR4 ;  /* 0x0000000400027c02 */ /* 0x00cfe20008000f00 */
        /* <DEDUP_REMOVED lines=16> */
.L_x_2750:
[----:B------:R-:W-:Y:S01]  /*12880*/  HFMA2.MMA R77, -RZ, RZ, 0, 5.9604644775390625e-08 ;  /* 0x00000001ff4d7435 */ /* 0x000fe200000001ff */
[----:B------:R-:W-:Y:S02]  /*12890*/  MOV R246, R241 ;  /* 0x000000f100f67202 */ /* 0x000fe40000000f00 */
[----:B------:R-:W-:Y:S02]  /*128a0*/  MOV R76, RZ ;  /* 0x000000ff004c7202 */ /* 0x000fe40000000f00 */
[----:B------:R-:W-:-:S07]  /*128b0*/  MOV R79, 0xffffffff ;  /* 0xffffffff004f7802 */ /* 0x000fce0000000f00 */
[----:B---3-5:R-:W-:Y:S05]  /*128c0*/  WARPSYNC.COLLECTIVE R79, `(.L_x_2853) ;  /* 0x000000004f087348 */ /* 0x028fea0003c00000 */
[----:B------:R0:W1:Y:S02]  /*128d0*/  SHFL.UP P3, R78, R246, R77, R76 ;  /* 0x0400004df64e7389 */ /* 0x000064000006004c */
[----:B01-3-5:R-:W-:Y:S01]  /*128e0*/  ENDCOLLECTIVE ;  /* 0x000000000000791b */ /* 0x02bfe20003800000 */
.L_x_2853:
[----:B------:R-:W-:Y:S02]  /*128f0*/  MOV R246, R231 ;  /* 0x000000e700f67202 */ /* 0x000fe40000000f00 */
[----:B------:R-:W-:-:S07]  /*12900*/  MOV R243, R78 ;  /* 0x0000004e00f37202 */ /* 0x000fce0000000f00 */
[----:B------:R-:W-:Y:S05]  /*12910*/  WARPSYNC.COLLECTIVE R79, `(.L_x_2854) ;  /* 0x000000004f087348 */ /* 0x000fea0003c00000 */
[----:B------:R0:W1:Y:S02]  /*12920*/  SHFL.UP P3, R78, R246, R77, R76 ;  /* 0x0400004df64e7389 */ /* 0x000064000006004c */
[----:B01----:R-:W-:Y:S01]  /*12930*/  ENDCOLLECTIVE ;  /* 0x000000000000791b */ /* 0x003fe20003800000 */
.L_x_2854:
[----:B------:R-:W-:Y:S02]  /*12940*/  MOV R246, R244 ;  /* 0x000000f400f67202 */ /* 0x000fe40000000f00 */
[----:B------:R-:W-:-:S07]  /*12950*/  MOV R245, R78 ;  /* 0x0000004e00f57202 */ /* 0x000fce0000000f00 */
[----:B------:R-:W-:Y:S05]  /*12960*/  WARPSYNC.COLLECTIVE R79, `(.L_x_2855) ;  /* 0x000000004f087348 */ /* 0x000fea0003c00000 */
[----:B------:R0:W1:Y:S02]  /*12970*/  SHFL.UP P3, R78, R246, R77, R76 ;  /* 0x0400004df64e7389 */ /* 0x000064000006004c */
[----:B01----:R-:W-:Y:S01]  /*12980*/  ENDCOLLECTIVE ;  /* 0x000000000000791b */ /* 0x003fe20003800000 */
.L_x_2855:
[----:B------:R-:W-:Y:S02]  /*12990*/  MOV R246, R242 ;  /* 0x000000f200f67202 */ /* 0x000fe40000000f00 */
[----:B------:R-:W-:-:S07]  /*129a0*/  MOV R247, R78 ;  /* 0x0000004e00f77202 */ /* 0x000fce0000000f00 */
[----:B------:R-:W-:Y:S05]  /*129b0*/  WARPSYNC.COLLECTIVE R79, `(.L_x_2856) ;  /* 0x000000004f087348 */ /* 0x000fea0003c00000 */
[----:B------:R0:W1:Y:S02]  /*129c0*/  SHFL.UP P3, R78, R246, R77, R76 ;  /* 0x0400004df64e7389 */ /* 0x000064000006004c */
[----:B01----:R-:W-:Y:S01]  /*129d0*/  ENDCOLLECTIVE ;  /* 0x000000000000791b */ /* 0x003fe20003800000 */
.L_x_2856:
        /* <DEDUP_REMOVED lines=19> */
.L_x_2857:
[----:B------:R-:W-:Y:S02]  /*12b10*/  MOV R246, R231 ;  /* 0x000000e700f67202 */ /* 0x000fe40000000f00 */
[----:B------:R-:W-:-:S07]  /*12b20*/  MOV R245, R78 ;  /* 0x0000004e00f57202 */ /* 0x000fce0000000f00 */
[----:B------:R-:W-:Y:S05]  /*12b30*/  WARPSYNC.COLLECTIVE R79, `(.L_x_2858) ;  /* 0x000000004f087348 */ /* 0x000fea0003c00000 */
[----:B------:R0:W1:Y:S02]  /*12b40*/  SHFL.UP P3, R78, R246, R77, R76 ;  /* 0x0400004df64e7389 */ /* 0x000064000006004c */
[----:B01----:R-:W-:Y:S01]  /*12b50*/  ENDCOLLECTIVE ;  /* 0x000000000000791b */ /* 0x003fe20003800000 */
.L_x_2858:
[----:B------:R-:W-:Y:S02]  /*12b60*/  MOV R246, R244 ;  /* 0x000000f400f67202 */ /* 0x000fe40000000f00 */
[----:B------:R-:W-:-:S07]  /*12b70*/  MOV R247, R78 ;  /* 0x0000004e00f77202 */ /* 0x000fce0000000f00 */
[----:B------:R-:W-:Y:S05]  /*12b80*/  WARPSYNC.COLLECTIVE R79, `(.L_x_2859) ;  /* 0x000000004f087348 */ /* 0x000fea0003c00000 */
[----:B------:R0:W1:Y:S02]  /*12b90*/  SHFL.UP P3, R78, R246, R77, R76 ;  /* 0x0400004df64e7389 */ /* 0x000064000006004c */
[----:B01----:R-:W-:Y:S01]  /*12ba0*/  ENDCOLLECTIVE ;  /* 0x000000000000791b */ /* 0x003fe20003800000 */
.L_x_2859:
[----:B------:R-:W-:Y:S02]  /*12bb0*/  MOV R246, R242 ;  /* 0x000000f200f67202 */ /* 0x000fe40000000f00 */
[----:B------:R-:W-:-:S07]  /*12bc0*/  MOV R243, R78 ;  /* 0x0000004e00f37202 */ /* 0x000fce0000000f00 */
[----:B------:R-:W-:Y:S05]  /*12bd0*/  WARPSYNC.COLLECTIVE R79, `(.L_x_2860) ;  /* 0x000000004f087348 */ /* 0x000fea0003c00000 */
[----:B------:R0:W1:Y:S02]  /*12be0*/  SHFL.UP P3, R78, R246, R77, R76 ;  /* 0x0400004df64e7389 */ /* 0x000064000006004c */
[----:B01----:R-:W-:Y:S01]  /*12bf0*/  ENDCOLLECTIVE ;  /* 0x000000000000791b */ /* 0x003fe20003800000 */
.L_x_2860:
        /* <DEDUP_REMOVED lines=19> */
.L_x_2861:
[----:B------:R-:W-:Y:S02]  /*12d30*/  MOV R246, R231 ;  /* 0x000000e700f67202 */ /* 0x000fe40000000f00 */
[----:B------:R-:W-:-:S07]  /*12d40*/  MOV R245, R78 ;  /* 0x0000004e00f57202 */ /* 0x000fce0000000f00 */
[----:B------:R-:W-:Y:S05]  /*12d50*/  WARPSYNC.COLLECTIVE R79, `(.L_x_2862) ;  /* 0x000000004f087348 */ /* 0x000fea0003c00000 */
[----:B------:R0:W1:Y:S02]  /*12d60*/  SHFL.UP P3, R78, R246, R77, R76 ;  /* 0x0400004df64e7389 */ /* 0x000064000006004c */
[----:B01----:R-:W-:Y:S01]  /*12d70*/  ENDCOLLECTIVE ;  /* 0x000000000000791b */ /* 0x003fe20003800000 */
.L_x_2862:
[----:B------:R-:W-:Y:S02]  /*12d80*/  MOV R246, R244 ;  /* 0x000000f400f67202 */ /* 0x000fe40000000f00 */
[----:B------:R-:W-:-:S07]  /*12d90*/  MOV R247, R78 ;  /* 0x0000004e00f77202 */ /* 0x000fce0000000f00 */
[----:B------:R-:W-:Y:S05]  /*12da0*/  WARPSYNC.COLLECTIVE R79, `(.L_x_2863) ;  /* 0x000000004f087348 */ /* 0x000fea0003c00000 */
[----:B------:R0:W1:Y:S02]  /*12db0*/  SHFL.UP P3, R78, R246, R77, R76 ;  /* 0x0400004df64e7389 */ /* 0x000064000006004c */
[----:B01----:R-:W-:Y:S01]  /*12dc0*/  ENDCOLLECTIVE ;  /* 0x000000000000791b */ /* 0x003fe20003800000 */
.L_x_2863:
[----:B------:R-:W-:Y:S02]  /*12dd0*/  MOV R246, R242 ;  /* 0x000000f200f67202 */ /* 0x000fe40000000f00 */
[----:B------:R-:W-:-:S07]  /*12de0*/  MOV R243, R78 ;  /* 0x0000004e00f37202 */ /* 0x000fce0000000f00 */
[----:B------:R-:W-:Y:S05]  /*12df0*/  WARPSYNC.COLLECTIVE R79, `(.L_x_2864) ;  /* 0x000000004f087348 */ /* 0x000fea0003c00000 */
[----:B------:R0:W1:Y:S02]  /*12e00*/  SHFL.UP P3, R78, R246, R77, R76 ;  /* 0x0400004df64e7389 */ /* 0x000064000006004c */
[----:B01----:R-:W-:Y:S01]  /*12e10*/  ENDCOLLECTIVE ;  /* 0x000000000000791b */ /* 0x003fe20003800000 */
.L_x_2864:
        /* <DEDUP_REMOVED lines=19> */
.L_x_2865:
[----:B------:R-:W-:Y:S02]  /*12f50*/  MOV R246, R231 ;  /* 0x000000e700f67202 */ /* 0x000fe40000000f00 */
[----:B------:R-:W-:-:S07]  /*12f60*/  MOV R245, R78 ;  /* 0x0000004e00f57202 */ /* 0x000fce0000000f00 */
[----:B------:R-:W-:Y:S05]  /*12f70*/  WARPSYNC.COLLECTIVE R79, `(.L_x_2866) ;  /* 0x000000004f087348 */ /* 0x000fea0003c00000 */
[----:B------:R0:W1:Y:S02]  /*12f80*/  SHFL.UP P3, R78, R246, R77, R76 ;  /* 0x0400004df64e7389 */ /* 0x000064000006004c */
[----:B01----:R-:W-:Y:S01]  /*12f90*/  ENDCOLLECTIVE ;  /* 0x000000000000791b */ /* 0x003fe20003800000 */
.L_x_2866:
[----:B------:R-:W-:Y:S02]  /*12fa0*/  MOV R246, R244 ;  /* 0x000000f400f67202 */ /* 0x000fe40000000f00 */
[----:B------:R-:W-:-:S07]  /*12fb0*/  MOV R247, R78 ;  /* 0x0000004e00f77202 */ /* 0x000fce0000000f00 */
[----:B------:R-:W-:Y:S05]  /*12fc0*/  WARPSYNC.COLLECTIVE R79, `(.L_x_2867) ;  /* 0x000000004f087348 */ /* 0x000fea0003c00000 */
[----:B------:R0:W1:Y:S02]  /*12fd0*/  SHFL.UP P3, R78, R246, R77, R76 ;  /* 0x0400004df64e7389 */ /* 0x000064000006004c */
[----:B01----:R-:W-:Y:S01]  /*12fe0*/  ENDCOLLECTIVE ;  /* 0x000000000000791b */ /* 0x003fe20003800000 */
.L_x_2867:
[----:B------:R-:W-:Y:S02]  /*12ff0*/  MOV R246, R242 ;  /* 0x000000f200f67202 */ /* 0x000fe40000000f00 */
[----:B------:R-:W-:-:S07]  /*13000*/  MOV R243, R78 ;  /* 0x0000004e00f37202 */ /* 0x000fce0000000f00 */
[----:B------:R-:W-:Y:S05]  /*13010*/  WARPSYNC.COLLECTIVE R79, `(.L_x_2868) ;  /* 0x000000004f087348 */ /* 0x000fea0003c00000 */
[----:B------:R0:W1:Y:S02]  /*13020*/  SHFL.UP P3, R78, R246, R77, R76 ;  /* 0x0400004df64e7389 */ /* 0x000064000006004c */
[----:B01----:R-:W-:Y:S01]  /*13030*/  ENDCOLLECTIVE ;  /* 0x000000000000791b */ /* 0x003fe20003800000 */
.L_x_2868:
        /* <DEDUP_REMOVED lines=19> */
.L_x_2869:
[----:B------:R-:W-:Y:S02]  /*13170*/  MOV R246, R231 ;  /* 0x000000e700f67202 */ /* 0x000fe40000000f00 */
[----:B------:R-:W-:-:S07]  /*13180*/  MOV R243, R78 ;  /* 0x0000004e00f37202 */ /* 0x000fce0000000f00 */
[----:B------:R-:W-:Y:S05]  /*13190*/  WARPSYNC.COLLECTIVE R79, `(.L_x_2870) ;  /* 0x000000004f087348 */ /* 0x000fea0003c00000 */
[----:B------:R0:W1:Y:S02]  /*131a0*/  SHFL.UP P3, R78, R246, R77, R76 ;  /* 0x0400004df64e7389 */ /* 0x000064000006004c */
[----:B01----:R-:W-:Y:S01]  /*131b0*/  ENDCOLLECTIVE ;  /* 0x000000000000791b */ /* 0x003fe20003800000 */
.L_x_2870:
[----:B------:R-:W-:Y:S02]  /*131c0*/  MOV R246, R244 ;  /* 0x000000f400f67202 */ /* 0x000fe40000000f00 */
[----:B------:R-:W-:-:S07]  /*131d0*/  MOV R245, R78 ;  /* 0x0000004e00f57202 */ /* 0x000fce0000000f00 */
[----:B------:R-:W-:Y:S05]  /*131e0*/  WARPSYNC.COLLECTIVE R79, `(.L_x_2871) ;  /* 0x000000004f087348 */ /* 0x000fea0003c00000 */
[----:B------:R0:W1:Y:S02]  /*131f0*/  SHFL.UP P3, R78, R246, R77, R76 ;  /* 0x0400004df64e7389 */ /* 0x000064000006004c */
[----:B01----:R-:W-:Y:S01]  /*13200*/  ENDCOLLECTIVE ;  /* 0x000000000000791b */ /* 0x003fe20003800000 */
.L_x_2871:
[----:B------:R-:W-:Y:S02]  /*13210*/  MOV R246, R242 ;  /* 0x000000f200f67202 */ /* 0x000fe40000000f00 */
[----:B------:R-:W-:-:S07]  /*13220*/  MOV R247, R78 ;  /* 0x0000004e00f77202 */ /* 0x000fce0000000f00 */
[----:B------:R-:W-:Y:S05]  /*13230*/  WARPSYNC.COLLECTIVE R79, `(.L_x_2872) ;  /* 0x000000004f087348 */ /* 0x000fea0003c00000 */
[----:B------:R0:W1:Y:S02]  /*13240*/  SHFL.UP P3, R78, R246, R77, R76 ;  /* 0x0400004df64e7389 */ /* 0x000064000006004c */
[----:B01----:R-:W-:Y:S01]  /*13250*/  ENDCOLLECTIVE ;  /* 0x000000000000791b */ /* 0x003fe20003800000 */
.L_x_2872:
[----:B------:R-:W-:Y:S01]  /*13260*/  MOV R77, R78 ;  /* 0x0000004e004d7202 */ /* 0x000fe20000000f00 */
[----:B------:R-:W-:Y:S06]  /*13270*/  BRA `(.L_x_2873) ;  /* 0xffffff6000847947 */ /* 0x000fec000383ffff */
.L_x_2751:
        /* <DEDUP_REMOVED lines=8> */
.L_x_2875:
[----:B------:R-:W-:Y:S05]  /*13300*/  BSYNC B0 ;  /* 0x0000000000007941 */ /* 0x000fea0003800000 */
.L_x_2874:
[----:B------:R-:W-:Y:S05]  /*13310*/  BRA `(.L_x_2876) ;  /* 0xffffff6000947947 */ /* 0x000fea000383ffff */
.L_x_2752:
        /* <DEDUP_REMOVED lines=8> */
.L_x_2878:
[----:B------:R-:W-:Y:S05]  /*133a0*/  BSYNC B0 ;  /* 0x0000000000007941 */ /* 0x000fea0003800000 */
.L_x_2877:
[----:B------:R-:W-:Y:S05]  /*133b0*/  BRA `(.L_x_2879) ;  /* 0xffffff6000747947 */ /* 0x000fea000383ffff */
.L_x_2753:
        /* <DEDUP_REMOVED lines=8> */
.L_x_2881:
[----:B------:R-:W-:Y:S05]  /*13440*/  BSYNC B0 ;  /* 0x0000000000007941 */ /* 0x000fea0003800000 */
.L_x_2880:
[----:B------:R-:W-:Y:S05]  /*13450*/  BRA `(.L_x_2882) ;  /* 0xffffff6000547947 */ /* 0x000fea000383ffff */
.L_x_2754:
        /* <DEDUP_REMOVED lines=8> */
.L_x_2884:
[----:B------:R-:W-:Y:S05]  /*134e0*/  BSYNC B0 ;  /* 0x0000000000007941 */ /* 0x000fea0003800000 */
.L_x_2883:
[----:B------:R-:W-:Y:S05]  /*134f0*/  BRA `(.L_x_2885) ;  /* 0xffffff6000347947 */ /* 0x000fea000383ffff */
.L_x_2755:
        /* <DEDUP_REMOVED lines=8> */
.L_x_2887:
[----:B------:R-:W-:Y:S05]  /*13580*/  BSYNC B0 ;  /* 0x0000000000007941 */ /* 0x000fea0003800000 */
.L_x_2886:
        /* <DEDUP_REMOVED lines=8> */
.L_x_2888:
[----:B------:R-:W-:Y:S02]  /*13610*/  MOV R246, R244 ;  /* 0x000000f400f67202 */ /* 0x000fe40000000f00 */
[----:B------:R-:W-:-:S07]  /*13620*/  MOV R243, R78 ;  /* 0x0000004e00f37202 */ /* 0x000fce0000000f00 */
[----:B------:R-:W-:Y:S05]  /*13630*/  WARPSYNC.COLLECTIVE R79, `(.L_x_2889) ;  /* 0x000000004f087348 */ /* 0x000fea0003c00000 */
[----:B------:R0:W1:Y:S02]  /*13640*/  SHFL.UP P3, R78, R246, R77, R76 ;  /* 0x0400004df64e7389 */ /* 0x000064000006004c */
[----:B01----:R-:W-:Y:S01]  /*13650*/  ENDCOLLECTIVE ;  /* 0x000000000000791b */ /* 0x003fe20003800000 */
.L_x_2889:
[----:B------:R-:W-:Y:S02]  /*13660*/  MOV R246, R242 ;  /* 0x000000f200f67202 */ /* 0x000fe40000000f00 */
[----:B------:R-:W-:-:S07]  /*13670*/  MOV R244, R78 ;  /* 0x0000004e00f47202 */ /* 0x000fce0000000f00 */
[----:B------:R-:W-:Y:S05]  /*13680*/  WARPSYNC.COLLECTIVE R79, `(.L_x_2890) ;  /* 0x000000004f087348 */ /* 0x000fea0003c00000 */
[----:B------:R0:W1:Y:S02]  /*13690*/  SHFL.UP P3, R78, R246, R77, R76 ;  /* 0x0400004df64e7389 */ /* 0x000064000006004c */
[----:B01----:R-:W-:Y:S01]  /*136a0*/  ENDCOLLECTIVE ;  /* 0x000000000000791b */ /* 0x003fe20003800000 */
.L_x_2890:
[----:B------:R-:W-:Y:S01]  /*136b0*/  HFMA2.MMA R77, -RZ, RZ, 0, 0 ;  /* 0x00000000ff4d7435 */ /* 0x000fe200000001ff */
[----:B------:R-:W-:Y:S02]  /*136c0*/  MOV R76, 0x1f ;  /* 0x0000001f004c7802 */ /* 0x000fe40000000f00 */
[----:B------:R-:W-:Y:S02]  /*136d0*/  MOV R242, R78 ;  /* 0x0000004e00f27202 */ /* 0x000fe40000000f00 */
[----:B------:R-:W-:-:S07]  /*136e0*/  MOV R78, R60 ;  /* 0x0000003c004e7202 */ /* 0x000fce0000000f00 */
[----:B------:R-:W-:Y:S05]  /*136f0*/  WARPSYNC.COLLECTIVE R79, `(.L_x_2891) ;  /* 0x000000004f087348 */ /* 0x000fea0003c00000 */
[----:B------:R0:W1:Y:S02]  /*13700*/  SHFL.IDX P3, R231, R78, R77, R76 ;  /* 0x0000004d4ee77389 */ /* 0x000064000006004c */
[----:B01----:R-:W-:Y:S01]  /*13710*/  ENDCOLLECTIVE ;  /* 0x000000000000791b */ /* 0x003fe20003800000 */
.L_x_2891:
[----:B------:R-:W-:Y:S02]  /*13720*/  MOV R78, R61 ;  /* 0x0000003d004e7202 */ /* 0x000fe40000000f00 */
[----:B------:R-:W-:-:S07]  /*13730*/  MOV R60, R231 ;  /* 0x000000e7003c7202 */ /* 0x000fce0000000f00 */
[----:B------:R-:W-:Y:S05]  /*13740*/  WARPSYNC.COLLECTIVE R79, `(.L_x_2892) ;  /* 0x000000004f087348 */ /* 0x000fea0003c00000 */
[----:B------:R0:W1:Y:S02]  /*13750*/  SHFL.IDX P3, R231, R78, R77, R76 ;  /* 0x0000004d4ee77389 */ /* 0x000064000006004c */
[----:B01----:R-:W-:Y:S01]  /*13760*/  ENDCOLLECTIVE ;  /* 0x000000000000791b */ /* 0x003fe20003800000 */
.L_x_2892:
[----:B------:R-:W-:Y:S02]  /*13770*/  MOV R78, R62 ;  /* 0x0000003e004e7202 */ /* 0x000fe40000000f00 */
[----:B------:R-:W-:-:S07]  /*13780*/  MOV R61, R231 ;  /* 0x000000e7003d7202 */ /* 0x000fce0000000f00 */
[----:B------:R-:W-:Y:S05]  /*13790*/  WARPSYNC.COLLECTIVE R79, `(.L_x_2893) ;  /* 0x000000004f087348 */ /* 0x000fea0003c00000 */
[----:B------:R0:W1:Y:S02]  /*137a0*/  SHFL.IDX P3, R231, R78, R77, R76 ;  /* 0x0000004d4ee77389 */ /* 0x000064000006004c */
[----:B01----:R-:W-:Y:S01]  /*137b0*/  ENDCOLLECTIVE ;  /* 0x000000000000791b */ /* 0x003fe20003800000 */
.L_x_2893:
[----:B------:R-:W-:Y:S02]  /*137c0*/  MOV R78, R63 ;  /* 0x0000003f004e7202 */ /* 0x000fe40000000f00 */
[----:B------:R-:W-:-:S07]  /*137d0*/  MOV R62, R231 ;  /* 0x000000e7003e7202 */ /* 0x000fce0000000f00 */
[----:B------:R-:W-:Y:S05]  /*137e0*/  WARPSYNC.COLLECTIVE R79, `(.L_x_2894) ;  /* 0x000000004f087348 */ /* 0x000fea0003c00000 */
[----:B------:R0:W1:Y:S02]  /*137f0*/  SHFL.IDX P3, R231, R78, R77, R76 ;  /* 0x0000004d4ee77389 */ /* 0x000064000006004c */
[----:B01----:R-:W-:Y:S01]  /*13800*/  ENDCOLLECTIVE ;  /* 0x000000000000791b */ /* 0x003fe20003800000 */
.L_x_2894:
[----:B------:R-:W-:Y:S01]  /*13810*/  MOV R63, R231 ;  /* 0x000000e7003f7202 */ /* 0x000fe20000000f00 */
[----:B------:R-:W-:Y:S06]  /*13820*/  BRA `(.L_x_2895) ;  /* 0xffffff5c00907947 */ /* 0x000fec000383ffff */
.L_x_2757:
[----:B------:R-:W-:Y:S01]  /*13830*/  HFMA2.MMA R245, -RZ, RZ, 0, 5.9604644775390625e-08 ;  /* 0x00000001fff57435 */ /* 0x000fe200000001ff */
[----:B------:R-:W-:Y:S02]  /*13840*/  MOV R244, R232 ;  /* 0x000000e800f47202 */ /* 0x000fe40000000f00 */
[----:B------:R-:W-:Y:S02]  /*13850*/  MOV R252, 0x1f ;  /* 0x0000001f00fc7802 */ /* 0x000fe40000000f00 */
[----:B------:R-:W-:-:S07]  /*13860*/  MOV R79, 0xffffffff ;  /* 0xffffffff004f7802 */ /* 0x000fce0000000f00 */
[----:B------:R-:W-:Y:S05]  /*13870*/  WARPSYNC.COLLECTIVE R79, `(.L_x_2896) ;  /* 0x000000004f087348 */ /* 0x000fea0003c00000 */
[----:B------:R0:W1:Y:S02]  /*13880*/  SHFL.DOWN P0, R231, R244, R245, R252 ;  /* 0x080000f5f4e77389 */ /* 0x00006400000000fc */
[----:B01----:R-:W-:Y:S01]  /*13890*/  ENDCOLLECTIVE ;  /* 0x000000000000791b */ /* 0x003fe20003800000 */
.L_x_2896:
[----:B------:R-:W-:Y:S02]  /*138a0*/  MOV R244, R241 ;  /* 0x000000f100f47202 */ /* 0x000fe40000000f00 */
[----:B------:R-:W-:-:S07]  /*138b0*/  MOV R76, R231 ;  /* 0x000000e7004c7202 */ /* 0x000fce0000000f00 */
[----:B------:R-:W-:Y:S05]  /*138c0*/  WARPSYNC.COLLECTIVE R79, `(.L_x_2897) ;  /* 0x000000004f087348 */ /* 0x000fea0003c00000 */
[----:B------:R0:W1:Y:S02]  /*138d0*/  SHFL.DOWN P0, R231, R244, R245, R252 ;  /* 0x080000f5f4e77389 */ /* 0x00006400000000fc */
[----:B01----:R-:W-:Y:S01]  /*138e0*/  ENDCOLLECTIVE ;  /* 0x000000000000791b */ /* 0x003fe20003800000 */
.L_x_2897:
[----:B------:R-:W-:Y:S02]  /*138f0*/  MOV R244, R242 ;  /* 0x000000f200f47202 */ /* 0x000fe40000000f00 */
[----:B------:R-:W-:-:S07]  /*13900*/  MOV R77, R231 ;  /* 0x000000e7004d7202 */ /* 0x000fce0000000f00 */
[----:B------:R-:W-:Y:S05]  /*13910*/  WARPSYNC.COLLECTIVE R79, `(.L_x_2898) ;  /* 0x000000004f087348 */ /* 0x000fea0003c00000 */
[----:B------:R0:W1:Y:S02]  /*13920*/  SHFL.DOWN P0, R231, R244, R245, R252 ;  /* 0x080000f5f4e77389 */ /* 0x00006400000000fc */
[----:B01----:R-:W-:Y:S01]  /*13930*/  ENDCOLLECTIVE ;  /* 0x000000000000791b */ /* 0x003fe20003800000 */
.L_x_2898:
[----:B------:R-:W-:Y:S02]  /*13940*/  MOV R244, R243 ;  /* 0x000000f300f47202 */ /* 0x000fe40000000f00 */
[----:B------:R-:W-:-:S07]  /*13950*/  MOV R78, R231 ;  /* 0x000000e7004e7202 */ /* 0x000fce0000000f00 */
[----:B------:R-:W-:Y:S05]  /*13960*/  WARPSYNC.COLLECTIVE R79, `(.L_x_2899) ;  /* 0x000000004f087348 */ /* 0x000fea0003c00000 */
[----:B------:R0:W1:Y:S02]  /*13970*/  SHFL.DOWN P0, R231, R244, R245, R252 ;  /* 0x080000f5f4e77389 */ /* 0x00006400000000fc */
[----:B01----:R-:W-:Y:S01]  /*13980*/  ENDCOLLECTIVE ;  /* 0x000000000000791b */ /* 0x003fe20003800000 */
.L_x_2899:
[----:B------:R-:W-:Y:S01]  /*13990*/  MOV R79, R231 ;  /* 0x000000e7004f7202 */ /* 0x000fe20000000f00 */
[----:B------:R-:W-:Y:S06]  /*139a0*/  BRA `(.L_x_2900) ;  /* 0xffffff7000987947 */ /* 0x000fec000383ffff */
.L_x_2760:
        /* <DEDUP_REMOVED lines=8> */
.L_x_2902:
[----:B------:R-:W-:Y:S05]  /*13a30*/  BSYNC B0 ;  /* 0x0000000000007941 */ /* 0x000fea0003800000 */
.L_x_2901:
        /* <DEDUP_REMOVED lines=8> */
.L_x_2903:
[----:B------:R-:W-:Y:S02]  /*13ac0*/  MOV R244, R242 ;  /* 0x000000f200f47202 */ /* 0x000fe40000000f00 */
[----:B------:R-:W-:-:S07]  /*13ad0*/  MOV R77, R231 ;  /* 0x000000e7004d7202 */ /* 0x000fce0000000f00 */
[----:B------:R-:W-:Y:S05]  /*13ae0*/  WARPSYNC.COLLECTIVE R79, `(.L_x_2904) ;  /* 0x000000004f087348 */ /* 0x000fea0003c00000 */
[----:B------:R0:W1:Y:S02]  /*13af0*/  SHFL.DOWN P0, R231, R244, R245, R252 ;  /* 0x080000f5f4e77389 */ /* 0x00006400000000fc */
[----:B01----:R-:W-:Y:S01]  /*13b00*/  ENDCOLLECTIVE ;  /* 0x000000000000791b */ /* 0x003fe20003800000 */
.L_x_2904:
[----:B------:R-:W-:Y:S02]  /*13b10*/  MOV R244, R243 ;  /* 0x000000f300f47202 */ /* 0x000fe40000000f00 */
[----:B------:R-:W-:-:S07]  /*13b20*/  MOV R78, R231 ;  /* 0x000000e7004e7202 */ /* 0x000fce0000000f00 */
[----:B------:R-:W-:Y:S05]  /*13b30*/  WARPSYNC.COLLECTIVE R79, `(.L_x_2905) ;  /* 0x000000004f087348 */ /* 0x000fea0003c00000 */
[----:B------:R0:W1:Y:S02]  /*13b40*/  SHFL.DOWN P0, R231, R244, R245, R252 ;  /* 0x080000f5f4e77389 */ /* 0x00006400000000fc */
[----:B01----:R-:W-:Y:S01]  /*13b50*/  ENDCOLLECTIVE ;  /* 0x000000000000791b */ /* 0x003fe20003800000 */
.L_x_2905:
[----:B------:R-:W-:Y:S01]  /*13b60*/  MOV R79, R231 ;  /* 0x000000e7004f7202 */ /* 0x000fe20000000f00 */
[----:B------:R-:W-:Y:S06]  /*13b70*/  BRA `(.L_x_2906) ;  /* 0xffffff7000787947 */ /* 0x000fec000383ffff */
.L_x_2763:
        /* <DEDUP_REMOVED lines=8> */
.L_x_2908:
[----:B------:R-:W-:Y:S05]  /*13c00*/  BSYNC B0 ;  /* 0x0000000000007941 */ /* 0x000fea0003800000 */
.L_x_2907:
        /* <DEDUP_REMOVED lines=8> */
.L_x_2909:
[----:B------:R-:W-:Y:S02]  /*13c90*/  MOV R244, R242 ;  /* 0x000000f200f47202 */ /* 0x000fe40000000f00 */
[----:B------:R-:W-:-:S07]  /*13ca0*/  MOV R77, R231 ;  /* 0x000000e7004d7202 */ /* 0x000fce0000000f00 */
[----:B------:R-:W-:Y:S05]  /*13cb0*/  WARPSYNC.COLLECTIVE R79, `(.L_x_2910) ;  /* 0x000000004f087348 */ /* 0x000fea0003c00000 */
[----:B------:R0:W1:Y:S02]  /*13cc0*/  SHFL.DOWN P0, R231, R244, R245, R252 ;  /* 0x080000f5f4e77389 */ /* 0x00006400000000fc */
[----:B01----:R-:W-:Y:S01]  /*13cd0*/  ENDCOLLECTIVE ;  /* 0x000000000000791b */ /* 0x003fe20003800000 */
.L_x_2910:
[----:B------:R-:W-:Y:S02]  /*13ce0*/  MOV R244, R243 ;  /* 0x000000f300f47202 */ /* 0x000fe40000000f00 */
[----:B------:R-:W-:-:S07]  /*13cf0*/  MOV R78, R231 ;  /* 0x000000e7004e7202 */ /* 0x000fce0000000f00 */
[----:B------:R-:W-:Y:S05]  /*13d00*/  WARPSYNC.COLLECTIVE R79, `(.L_x_2911) ;  /* 0x000000004f087348 */ /* 0x000fea0003c00000 */
[----:B------:R0:W1:Y:S02]  /*13d10*/  SHFL.DOWN P0, R231, R244, R245, R252 ;  /* 0x080000f5f4e77389 */ /* 0x00006400000000fc */
[----:B01----:R-:W-:Y:S01]  /*13d20*/  ENDCOLLECTIVE ;  /* 0x000000000000791b */ /* 0x003fe20003800000 */
.L_x_2911:
[----:B------:R-:W-:Y:S01]  /*13d30*/  MOV R79, R231 ;  /* 0x000000e7004f7202 */ /* 0x000fe20000000f00 */
[----:B------:R-:W-:Y:S06]  /*13d40*/  BRA `(.L_x_2912) ;  /* 0xffffff7000587947 */ /* 0x000fec000383ffff */
.L_x_2766:
        /* <DEDUP_REMOVED lines=8> */
.L_x_2914:
[----:B------:R-:W-:Y:S05]  /*13dd0*/  BSYNC B0 ;  /* 0x0000000000007941 */ /* 0x000fea0003800000 */
.L_x_2913:
        /* <DEDUP_REMOVED lines=8> */
.L_x_2915:
[----:B------:R-:W-:Y:S02]  /*13e60*/  MOV R244, R242 ;  /* 0x000000f200f47202 */ /* 0x000fe40000000f00 */
[----:B------:R-:W-:-:S07]  /*13e70*/  MOV R77, R231 ;  /* 0x000000e7004d7202 */ /* 0x000fce0000000f00 */
[----:B------:R-:W-:Y:S05]  /*13e80*/  WARPSYNC.COLLECTIVE R79, `(.L_x_2916) ;  /* 0x000000004f087348 */ /* 0x000fea0003c00000 */
[----:B------:R0:W1:Y:S02]  /*13e90*/  SHFL.DOWN P0, R231, R244, R245, R252 ;  /* 0x080000f5f4e77389 */ /* 0x00006400000000fc */
[----:B01----:R-:W-:Y:S01]  /*13ea0*/  ENDCOLLECTIVE ;  /* 0x000000000000791b */ /* 0x003fe20003800000 */
.L_x_2916:
[----:B------:R-:W-:Y:S02]  /*13eb0*/  MOV R244, R243 ;  /* 0x000000f300f47202 */ /* 0x000fe40000000f00 */
[----:B------:R-:W-:-:S07]  /*13ec0*/  MOV R78, R231 ;  /* 0x000000e7004e7202 */ /* 0x000fce0000000f00 */
[----:B------:R-:W-:Y:S05]  /*13ed0*/  WARPSYNC.COLLECTIVE R79, `(.L_x_2917) ;  /* 0x000000004f087348 */ /* 0x000fea0003c00000 */
[----:B------:R0:W1:Y:S02]  /*13ee0*/  SHFL.DOWN P0, R231, R244, R245, R252 ;  /* 0x080000f5f4e77389 */ /* 0x00006400000000fc */
[----:B01----:R-:W-:Y:S01]  /*13ef0*/  ENDCOLLECTIVE ;  /* 0x000000000000791b */ /* 0x003fe20003800000 */
.L_x_2917:
[----:B------:R-:W-:Y:S01]  /*13f00*/  MOV R79, R231 ;  /* 0x000000e7004f7202 */ /* 0x000fe20000000f00 */
[----:B------:R-:W-:Y:S06]  /*13f10*/  BRA `(.L_x_2918) ;  /* 0xffffff7000387947 */ /* 0x000fec000383ffff */
.L_x_2769:
        /* <DEDUP_REMOVED lines=8> */
.L_x_2920:
[----:B------:R-:W-:Y:S05]  /*13fa0*/  BSYNC B0 ;  /* 0x0000000000007941 */ /* 0x000fea0003800000 */
.L_x_2919:
        /* <DEDUP_REMOVED lines=8> */
.L_x_2921:
[----:B------:R-:W-:Y:S02]  /*14030*/  MOV R244, R242 ;  /* 0x000000f200f47202 */ /* 0x000fe40000000f00 */
[----:B------:R-:W-:-:S07]  /*14040*/  MOV R77, R231 ;  /* 0x000000e7004d7202 */ /* 0x000fce0000000f00 */
[----:B------:R-:W-:Y:S05]  /*14050*/  WARPSYNC.COLLECTIVE R79, `(.L_x_2922) ;  /* 0x000000004f087348 */ /* 0x000fea0003c00000 */
[----:B------:R0:W1:Y:S02]  /*14060*/  SHFL.DOWN P0, R231, R244, R245, R252 ;  /* 0x080000f5f4e77389 */ /* 0x00006400000000fc */
[----:B01----:R-:W-:Y:S01]  /*14070*/  ENDCOLLECTIVE ;  /* 0x000000000000791b */ /* 0x003fe20003800000 */
.L_x_2922:
[----:B------:R-:W-:Y:S02]  /*14080*/  MOV R244, R243 ;  /* 0x000000f300f47202 */ /* 0x000fe40000000f00 */
[----:B------:R-:W-:-:S07]  /*14090*/  MOV R78, R231 ;  /* 0x000000e7004e7202 */ /* 0x000fce0000000f00 */
[----:B------:R-:W-:Y:S05]  /*140a0*/  WARPSYNC.COLLECTIVE R79, `(.L_x_2923) ;  /* 0x000000004f087348 */ /* 0x000fea0003c00000 */
[----:B------:R0:W1:Y:S02]  /*140b0*/  SHFL.DOWN P0, R231, R244, R245, R252 ;  /* 0x080000f5f4e77389 */ /* 0x00006400000000fc */
[----:B01----:R-:W-:Y:S01]  /*140c0*/  ENDCOLLECTIVE ;  /* 0x000000000000791b */ /* 0x003fe20003800000 */
.L_x_2923:
[----:B------:R-:W-:Y:S01]  /*140d0*/  MOV R79, R231 ;  /* 0x000000e7004f7202 */ /* 0x000fe20000000f00 */
[----:B------:R-:W-:Y:S06]  /*140e0*/  BRA `(.L_x_2924) ;  /* 0xffffff7000187947 */ /* 0x000fec000383ffff */
.L_x_2772:
        /* <DEDUP_REMOVED lines=8> */
.L_x_2926:
[----:B------:R-:W-:Y:S05]  /*14170*/  BSYNC B0 ;  /* 0x0000000000007941 */ /* 0x000fea0003800000 */
.L_x_2925:
        /* <DEDUP_REMOVED lines=10> */
.L_x_2927:
[----:B------:R-:W-:Y:S02]  /*14220*/  MOV R252, 0x1f ;  /* 0x0000001f00fc7802 */ /* 0x000fe40000000f00 */
[----:B------:R-:W-:Y:S02]  /*14230*/  MOV R78, R242 ;  /* 0x000000f2004e7202 */ /* 0x000fe40000000f00 */
[----:B------:R-:W-:-:S07]  /*14240*/  MOV R247, R231 ;  /* 0x000000e700f77202 */ /* 0x000fce0000000f00 */
[----:B------:R-:W-:Y:S05]  /*14250*/  WARPSYNC.COLLECTIVE R79, `(.L_x_2928) ;  /* 0x000000004f087348 */ /* 0x000fea0003c00000 */
[----:B------:R0:W1:Y:S02]  /*14260*/  SHFL.IDX P3, R231, R78, R77, R76 ;  /* 0x0000004d4ee77389 */ /* 0x000064000006004c */
[----:B01----:R-:W-:Y:S01]  /*14270*/  ENDCOLLECTIVE ;  /* 0x000000000000791b */ /* 0x003fe20003800000 */
.L_x_2928:
        /* <DEDUP_REMOVED lines=9> */
.L_x_2929:
[----:B------:R-:W-:Y:S02]  /*14310*/  MOV R78, R60 ;  /* 0x0000003c004e7202 */ /* 0x000fe40000000f00 */
[----:B------:R-:W-:-:S07]  /*14320*/  MOV R251, R231 ;  /* 0x000000e700fb7202 */ /* 0x000fce0000000f00 */
[----:B------:R-:W-:Y:S05]  /*14330*/  WARPSYNC.COLLECTIVE R79, `(.L_x_2930) ;  /* 0x000000004f087348 */ /* 0x000fea0003c00000 */
[----:B------:R0:W1:Y:S02]  /*14340*/  SHFL.DOWN P0, R231, R244, R245, R252 ;  /* 0x080000f5f4e77389 */ /* 0x00006400000000fc */
[----:B01----:R-:W-:Y:S01]  /*14350*/  ENDCOLLECTIVE ;  /* 0x000000000000791b */ /* 0x003fe20003800000 */
.L_x_2930:
[----:B------:R-:W-:Y:S02]  /*14360*/  MOV R244, R241 ;  /* 0x000000f100f47202 */ /* 0x000fe40000000f00 */
[----:B------:R-:W-:-:S07]  /*14370*/  MOV R232, R231 ;  /* 0x000000e700e87202 */ /* 0x000fce0000000f00 */
[----:B------:R-:W-:Y:S05]  /*14380*/  WARPSYNC.COLLECTIVE R79, `(.L_x_2931) ;  /* 0x000000004f087348 */ /* 0x000fea0003c00000 */
[----:B------:R0:W1:Y:S02]  /*14390*/  SHFL.DOWN P0, R231, R244, R245, R252 ;  /* 0x080000f5f4e77389 */ /* 0x00006400000000fc */
[----:B01----:R-:W-:Y:S01]  /*143a0*/  ENDCOLLECTIVE ;  /* 0x000000000000791b */ /* 0x003fe20003800000 */
.L_x_2931:
[----:B------:R-:W-:Y:S02]  /*143b0*/  MOV R244, R242 ;  /* 0x000000f200f47202 */ /* 0x000fe40000000f00 */
[----:B------:R-:W-:-:S07]  /*143c0*/  MOV R241, R231 ;  /* 0x000000e700f17202 */ /* 0x000fce0000000f00 */
[----:B------:R-:W-:Y:S05]  /*143d0*/  WARPSYNC.COLLECTIVE R79, `(.L_x_2932) ;  /* 0x000000004f087348 */ /* 0x000fea0003c00000 */
[----:B------:R0:W1:Y:S02]  /*143e0*/  SHFL.DOWN P0, R231, R244, R245, R252 ;  /* 0x080000f5f4e77389 */ /* 0x00006400000000fc */
[----:B01----:R-:W-:Y:S01]  /*143f0*/  ENDCOLLECTIVE ;  /* 0x000000000000791b */ /* 0x003fe20003800000 */
.L_x_2932:
[----:B------:R-:W-:Y:S02]  /*14400*/  MOV R244, R243 ;  /* 0x000000f300f47202 */ /* 0x000fe40000000f00 */
[----:B------:R-:W-:-:S07]  /*14410*/  MOV R242, R231 ;  /* 0x000000e700f27202 */ /* 0x000fce0000000f00 */
[----:B------:R-:W-:Y:S05]  /*14420*/  WARPSYNC.COLLECTIVE R79, `(.L_x_2933) ;  /* 0x000000004f087348 */ /* 0x000fea0003c00000 */
[----:B------:R0:W1:Y:S02]  /*14430*/  SHFL.DOWN P0, R231, R244, R245, R252 ;  /* 0x080000f5f4e77389 */ /* 0x00006400000000fc */
[----:B01----:R-:W-:Y:S01]  /*14440*/  ENDCOLLECTIVE ;  /* 0x000000000000791b */ /* 0x003fe20003800000 */
.L_x_2933:
[----:B------:R-:W-:-:S07]  /*14450*/  MOV R243, R231 ;  /* 0x000000e700f37202 */ /* 0x000fce0000000f00 */
[----:B------:R-:W-:Y:S05]  /*14460*/  WARPSYNC.COLLECTIVE R79, `(.L_x_2934) ;  /* 0x000000004f087348 */ /* 0x000fea0003c00000 */
[----:B------:R0:W1:Y:S02]  /*14470*/  SHFL.IDX P3, R231, R78, R77, R76 ;  /* 0x0000004d4ee77389 */ /* 0x000064000006004c */
[----:B01----:R-:W-:Y:S01]  /*14480*/  ENDCOLLECTIVE ;  /* 0x000000000000791b */ /* 0x003fe20003800000 */
.L_x_2934:
[----:B------:R-:W-:Y:S02]  /*14490*/  MOV R78, R61 ;  /* 0x0000003d004e7202 */ /* 0x000fe40000000f00 */
[----:B------:R-:W-:-:S07]  /*144a0*/  MOV R252, R231 ;  /* 0x000000e700fc7202 */ /* 0x000fce0000000f00 */
[----:B------:R-:W-:Y:S05]  /*144b0*/  WARPSYNC.COLLECTIVE R79, `(.L_x_2935) ;  /* 0x000000004f087348 */ /* 0x000fea0003c00000 */
[----:B------:R0:W1:Y:S02]  /*144c0*/  SHFL.IDX P3, R231, R78, R77, R76 ;  /* 0x0000004d4ee77389 */ /* 0x000064000006004c */
[----:B01----:R-:W-:Y:S01]  /*144d0*/  ENDCOLLECTIVE ;  /* 0x000000000000791b */ /* 0x003fe20003800000 */
.L_x_2935:
[----:B------:R-:W-:Y:S01]  /*144e0*/  MOV R78, R62 ;  /* 0x0000003e004e7202 */ /* 0x000fe20000000f00 */
[-C--:B------:R-:W-:Y:S01]  /*144f0*/  FMUL.FTZ R62, R61, R247.reuse ;  /* 0x000000f73d3e7220 */ /* 0x080fe20000410000 */
[----:B------:R-:W-:Y:S01]  /*14500*/  FMUL.FTZ R247, R60, R247 ;  /* 0x000000f73cf77220 */ /* 0x000fe20000410000 */
[----:B------:R-:W-:-:S07]  /*14510*/  MOV R245, R231 ;  /* 0x000000e700f57202 */ /* 0x000fce0000000f00 */
[----:B------:R-:W-:Y:S05]  /*14520*/  WARPSYNC.COLLECTIVE R79, `(.L_x_2936) ;  /* 0x000000004f087348 */ /* 0x000fea0003c00000 */
[----:B------:R0:W1:Y:S02]  /*14530*/  SHFL.IDX P3, R231, R78, R77, R76 ;  /* 0x0000004d4ee77389 */ /* 0x000064000006004c */
[----:B01----:R-:W-:Y:S01]  /*14540*/  ENDCOLLECTIVE ;  /* 0x000000000000791b */ /* 0x003fe20003800000 */
.L_x_2936:
[----:B------:R-:W-:Y:S02]  /*14550*/  MOV R78, R63 ;  /* 0x0000003f004e7202 */ /* 0x000fe40000000f00 */
[----:B------:R-:W-:-:S07]  /*14560*/  MOV R244, R231 ;  /* 0x000000e700f47202 */ /* 0x000fce0000000f00 */
[----:B------:R-:W-:Y:S05]  /*14570*/  WARPSYNC.COLLECTIVE R79, `(.L_x_2937) ;  /* 0x000000004f087348 */ /* 0x000fea0003c00000 */
[----:B------:R0:W1:Y:S02]  /*14580*/  SHFL.IDX P3, R231, R78, R77, R76 ;  /* 0x0000004d4ee77389 */ /* 0x000064000006004c */
[----:B01----:R-:W-:Y:S01]  /*14590*/  ENDCOLLECTIVE ;  /* 0x000000000000791b */ /* 0x003fe20003800000 */
.L_x_2937:
[----:B------:R-:W-:Y:S01]  /*145a0*/  MOV R79, R231 ;  /* 0x000000e7004f7202 */ /* 0x000fe20000000f00 */
[----:B------:R-:W-:Y:S06]  /*145b0*/  BRA `(.L_x_2938) ;  /* 0xffffff6c00707947 */ /* 0x000fec000383ffff */
.L_x_2939:
        /* <DEDUP_REMOVED lines=12> */
.L_x_18914:


//--------------------- .text._Z25selective_scan_bwd_kernelI32Selective_Scan_bwd_kernel_traitsILi128ELi16ELb0ELb1ELb1ELb1ELb1EN3c108BFloat16ENS1_7complexIfEEEEv12SSMParamsBwd --------------------------
	.section	.text._Z25selective_scan_bwd_kernelI32Selective_Scan_bwd_kernel_traitsILi128ELi16ELb0ELb1ELb1ELb1ELb1EN3c108BFloat16ENS1_7complexIfEEEEv12SSMParamsBwd,"ax",@progbits
	.align	128
        .global         _Z25selective_scan_bwd_kernelI32Selective_Scan_bwd_kernel_traitsILi128ELi16ELb0ELb1ELb1ELb1ELb1EN3c108BFloat16ENS1_7complexIfEEEEv12SSMParamsBwd
        .type           _Z25selective_scan_bwd_kernelI32Selective_Scan_bwd_kernel_traitsILi128ELi16ELb0ELb1ELb1ELb1ELb1EN3c108BFloat16ENS1_7complexIfEEEEv12SSMParamsBwd,@function
        .size           _Z25selective_scan_bwd_kernelI32Selective_Scan_bwd_kernel_traitsILi128ELi16ELb0ELb1ELb1ELb1ELb1EN3c108BFloat16ENS1_7complexIfEEEEv12SSMParamsBwd,(.L_x_18915 - _Z25selective_scan_bwd_kernelI32Selective_Scan_bwd_kernel_traitsILi128ELi16ELb0ELb1ELb1ELb1ELb1EN3c108BFloat16ENS1_7complexIfEEEEv12SSMParamsBwd)
        .other          _Z25selective_scan_bwd_kernelI32Selective_Scan_bwd_kernel_traitsILi128ELi16ELb0ELb1ELb1ELb1ELb1EN3c108BFloat16ENS1_7complexIfEEEEv12SSMParamsBwd,@"STO_CUDA_ENTRY STV_DEFAULT"
_Z25selective_scan_bwd_kernelI32Selective_Scan_bwd_kernel_traitsILi128ELi16ELb0ELb1ELb1ELb1ELb1EN3c108BFloat16ENS1_7complexIfEEEEv12SSMParamsBwd:
.text._Z25selective_scan_bwd_kernelI32Selective_Scan_bwd_kernel_traitsILi128ELi16ELb0ELb1ELb1ELb1ELb1EN3c108BFloat16ENS1_7complexIfEEEEv12SSMParamsBwd:
        /* <DEDUP_REMOVED lines=189> */
.L_x_3078:
        /* <DEDUP_REMOVED lines=322> */
[----:B------:R0:W-:Y:S01]  /*1ff0*/  STL [R1], R100 ;  /* 0x0000006401007387 */ /* 0x0001e20000100800 */
        /* <DEDUP_REMOVED lines=69> */
.L_x_2942:
[----:B------:R-:W-:Y:S05]  /*2450*/  BSYNC B0 ;  /* 0x0000000000007941 */ /* 0x000fea0003800000 */
.L_x_2941:
        /* <DEDUP_REMOVED lines=36> */
.L_x_2944:
[----:B------:R-:W-:Y:S05]  /*26a0*/  BSYNC B0 ;  /* 0x0000000000007941 */ /* 0x000fea0003800000 */
.L_x_2943:
        /* <DEDUP_REMOVED lines=36> */
.L_x_2946:
[----:B------:R-:W-:Y:S05]  /*28f0*/  BSYNC B0 ;  /* 0x0000000000007941 */ /* 0x000fea0003800000 */
.L_x_2945:
        /* <DEDUP_REMOVED lines=36> */
.L_x_2948:
[----:B------:R-:W-:Y:S05]  /*2b40*/  BSYNC B0 ;  /* 0x0000000000007941 */ /* 0x000fea0003800000 */
.L_x_2947:
        /* <DEDUP_REMOVED lines=36> */
.L_x_2950:
[----:B------:R-:W-:Y:S05]  /*2d90*/  BSYNC B0 ;  /* 0x0000000000007941 */ /* 0x000fea0003800000 */
.L_x_2949:
        /* <DEDUP_REMOVED lines=36> */
.L_x_2952:
[----:B------:R-:W-:Y:S05]  /*2fe0*/  BSYNC B0 ;  /* 0x0000000000007941 */ /* 0x000fea0003800000 */
.L_x_2951:
        /* <DEDUP_REMOVED lines=36> */
.L_x_2954:
[----:B------:R-:W-:Y:S05]  /*3230*/  BSYNC B0 ;  /* 0x0000000000007941 */ /* 0x000fea0003800000 */
.L_x_2953:
        /* <DEDUP_REMOVED lines=36> */
.L_x_2956:
[----:B------:R-:W-:Y:S05]  /*3480*/  BSYNC B0 ;  /* 0x0000000000007941 */ /* 0x000fea0003800000 */
.L_x_2955:
        /* <DEDUP_REMOVED lines=36> */
.L_x_2958:
[----:B------:R-:W-:Y:S05]  /*36d0*/  BSYNC B0 ;  /* 0x0000000000007941 */ /* 0x000fea0003800000 */
.L_x_2957:
        /* <DEDUP_REMOVED lines=36> */
.L_x_2960:
[----:B------:R-:W-:Y:S05]  /*3920*/  BSYNC B0 ;  /* 0x0000000000007941 */ /* 0x000fea0003800000 */
.L_x_2959:
        /* <DEDUP_REMOVED lines=34> */
.L_x_2962:
[----:B------:R-:W-:Y:S05]  /*3b50*/  BSYNC B0 ;  /* 0x0000000000007941 */ /* 0x000fea0003800000 */
.L_x_2961:
        /* <DEDUP_REMOVED lines=33> */
.L_x_2964:
[----:B------:R-:W-:Y:S05]  /*3d70*/  BSYNC B0 ;  /* 0x0000000000007941 */ /* 0x000fea0003800000 */
.L_x_2963:
        /* <DEDUP_REMOVED lines=33> */
.L_x_2966:
[----:B------:R-:W-:Y:S05]  /*3f90*/  BSYNC B0 ;  /* 0x0000000000007941 */ /* 0x000fea0003800000 */
.L_x_2965:
        /* <DEDUP_REMOVED lines=33> */
.L_x_2968:
[----:B------:R-:W-:Y:S05]  /*41b0*/  BSYNC B0 ;  /* 0x0000000000007941 */ /* 0x000fea0003800000 */
.L_x_2967:
        /* <DEDUP_REMOVED lines=33> */
.L_x_2970:
[----:B------:R-:W-:Y:S05]  /*43d0*/  BSYNC B0 ;  /* 0x0000000000007941 */ /* 0x000fea0003800000 */
.L_x_2969:
        /* <DEDUP_REMOVED lines=33> */
.L_x_2972:
[----:B------:R-:W-:Y:S05]  /*45f0*/  BSYNC B0 ;  /* 0x0000000000007941 */ /* 0x000fea0003800000 */
.L_x_2971:
[----:B------:R-:W-:Y:S02]  /*4600*/  USHF.R.S32.HI UR36, URZ, 0x1f, UR35 ;  /* 0x0000001f3f247899 */ /* 0x000fe40008011423 */
[----:B------:R-:W-:Y:S01]  /*4610*/  MOV R2, UR35 ;  /* 0x0000002300027c02 */ /* 0x000fe20008000f00 */
[----:B------:R-:W-:Y:S01]  /*4620*/  USHF.R.S32.HI UR30, URZ, 0x1f, UR11 ;  /* 0x0000001f3f1e7899 */ /* 0x000fe2000801140b */
[----:B------:R-:W-:Y:S01]  /*4630*/  MOV R4, UR35 ;  /* 0x0000002300047c02 */ /* 0x000fe20008000f00 */
[----:B------:R-:W-:Y:S01]  /*4640*/  ULDC.64 UR8, c[0x0][0x2a0] ;  /* 0x0000a80000087ab9 */ /* 0x000fe20000000a00 */
[----:B------:R-:W-:Y:S01]  /*4650*/  ULDC.64 UR28, c[0x0][0x2a8] ;  /* 0x0000aa00001c7ab9 */ /* 0x000fe20000000a00 */
[----:B------:R-:W-:Y:S01]  /*4660*/  UIMAD UR7, UR30, UR8, URZ ;  /* 0x000000081e0772a4 */ /* 0x000fe2000f8e023f */
[----:B------:R-:W-:Y:S01]  /*4670*/  MOV R3, UR36 ;  /* 0x0000002400037c02 */ /* 0x000fe20008000f00 */
[----:B------:R-:W-:Y:S02]  /*4680*/  UIMAD.WIDE.U32 UR32, UR11, UR8, URZ ;  /* 0x000000080b2072a5 */ /* 0x000fe4000f8e003f */
[----:B------:R-:W-:Y:S01]  /*4690*/  MOV R5, UR8 ;  /* 0x0000000800057c02 */ /* 0x000fe20008000f00 */
[----:B------:R-:W-:Y:S01]  /*46a0*/  UIMAD UR26, UR11, UR9, UR7 ;  /* 0x000000090b1a72a4 */ /* 0x000fe2000f8e0207 */
[----:B0-----:R-:W-:Y:S01]  /*46b0*/  LDS.U16 R47, [R155] ;  /* 0x000000009b2f7984 */ /* 0x001fe20000000400 */
[----:B------:R-:W-:Y:S01]  /*46c0*/  USHF.R.S32.HI UR7, URZ, 0x1f, UR10 ;  /* 0x0000001f3f077899 */ /* 0x000fe2000801140a */
[----:B------:R-:W-:Y:S01]  /*46d0*/  ULDC.64 UR8, c[0x0][0x2b0] ;  /* 0x0000ac0000087ab9 */ /* 0x000fe20000000a00 */
[----:B------:R-:W-:Y:S01]  /*46e0*/  @!P0 IMAD.WIDE.U32 R2, R5, UR11, R2 ;  /* 0x0000000b05028c25 */ /* 0x000fe2000f8e0002 */
[----:B------:R-:W-:Y:S01]  /*46f0*/  UIMAD UR27, UR30, UR8, URZ ;  /* 0x000000081e1b72a4 */ /* 0x000fe2000f8e023f */
[----:B------:R-:W-:Y:S01]  /*4700*/  MOV R5, UR36 ;  /* 0x0000002400057c02 */ /* 0x000fe20008000f00 */
[----:B------:R-:W-:Y:S01]  /*4710*/  UIMAD UR37, UR7, UR28, URZ ;  /* 0x0000001c072572a4 */ /* 0x000fe2000f8e023f */
[----:B------:R-:W-:Y:S01]  /*4720*/  MOV R7, UR8 ;  /* 0x0000000800077c02 */ /* 0x000fe20008000f00 */
[----:B------:R-:W-:Y:S01]  /*4730*/  UIMAD UR31, UR11, UR9, UR27 ;  /* 0x000000090b1f72a4 */ /* 0x000fe2000f8e021b */
[----:B------:R-:W-:Y:S01]  /*4740*/  @!P0 IADD3 R3, R3, UR26, RZ ;  /* 0x0000001a03038c10 */ /* 0x000fe2000fffe0ff */
[----:B------:R-:W-:Y:S01]  /*4750*/  UIADD3 UR33, UR33, UR26, URZ ;  /* 0x0000001a21217290 */ /* 0x000fe2000fffe03f */
[----:B------:R-:W-:Y:S01]  /*4760*/  LDS.U16 R48, [R155+0x2] ;  /* 0x000002009b307984 */ /* 0x000fe20000000400 */
[----:B------:R-:W-:Y:S01]  /*4770*/  @!P0 IMAD.WIDE.U32 R4, R7, UR11, R4 ;  /* 0x0000000b07048c25 */ /* 0x000fe2000f8e0004 */
[----:B------:R-:W-:Y:S01]  /*4780*/  UIMAD.WIDE.U32 UR8, UR11, UR8, URZ ;  /* 0x000000080b0872a5 */ /* 0x000fe2000f8e003f */
[----:B------:R-:W-:Y:S01]  /*4790*/  MOV R7, UR28 ;  /* 0x0000001c00077c02 */ /* 0x000fe20008000f00 */
[----:B------:R-:W-:Y:S01]  /*47a0*/  ULDC.64 UR26, c[0x0][0x2b8] ;  /* 0x0000ae00001a7ab9 */ /* 0x000fe20000000a00 */
[----:B------:R-:W-:Y:S01]  /*47b0*/  UIMAD UR37, UR10, UR29, UR37 ;  /* 0x0000001d0a2572a4 */ /* 0x000fe2000f8e0225 */
[----:B------:R-:W-:Y:S01]  /*47c0*/  @!P0 IADD3 R5, R5, UR31, RZ ;  /* 0x0000001f05058c10 */ /* 0x000fe2000fffe0ff */
[----:B------:R-:W-:Y:S01]  /*47d0*/  UIMAD.WIDE.U32 UR28, UR10, UR28, UR32 ;  /* 0x0000001c0a1c72a5 */ /* 0x000fe2000f8e0020 */
[----:B------:R-:W-:Y:S01]  /*47e0*/  MOV R25, UR26 ;  /* 0x0000001a00197c02 */ /* 0x000fe20008000f00 */
[----:B------:R-:W-:Y:S01]  /*47f0*/  UIADD3 UR9, UR9, UR31, URZ ;  /* 0x0000001f09097290 */ /* 0x000fe2000fffe03f */
[----:B------:R-:W-:Y:S01]  /*4800*/  @!P0 IMAD.WIDE.U32 R2, R7, UR10, R2 ;  /* 0x0000000a07028c25 */ /* 0x000fe2000f8e0002 */
[----:B------:R-:W-:Y:S01]  /*4810*/  UIMAD UR32, UR7, UR26, URZ ;  /* 0x0000001a072072a4 */ /* 0x000fe2000f8e023f */
[----:B------:R-:W-:Y:S01]  /*4820*/  LDS.U16 R49, [R155+0x4] ;  /* 0x000004009b317984 */ /* 0x000fe20000000400 */
[----:B------:R-:W-:Y:S01]  /*4830*/  UIADD3 UR31, UR6, -UR34, URZ ;  /* 0x80000022061f7290 */ /* 0x000fe2000fffe03f */
[----:B------:R-:W-:Y:S01]  /*4840*/  @!P0 IMAD.WIDE.U32 R4, R25, UR10, R4 ;  /* 0x0000000a19048c25 */ /* 0x000fe2000f8e0004 */
[----:B------:R-:W-:Y:S01]  /*4850*/  UIMAD UR38, UR10, UR27, UR32 ;  /* 0x0000001b0a2672a4 */ /* 0x000fe2000f8e0220 */
[C---:B------:R-:W-:Y:S01]  /*4860*/  @!P0 IADD3 R7, P1, R20.reuse, R2, RZ ;  /* 0x0000000214078210 */ /* 0x040fe20007f3e0ff */
[----:B------:R-:W-:Y:S01]  /*4870*/  UIMAD.WIDE.U32 UR26, UR10, UR26, UR8 ;  /* 0x0000001a0a1a72a5 */ /* 0x000fe2000f8e0008 */
[----:B------:R-:W-:Y:S01]  /*4880*/  LDS.U16 R63, [R155+0x6] ;  /* 0x000006009b3f7984 */ /* 0x000fe20000000400 */
[----:B------:R-:W-:Y:S01]  /*4890*/  UIMAD UR31, UR31, -0x800, URZ ;  /* 0xfffff8001f1f78a4 */ /* 0x000fe2000f8e023f */
[C---:B------:R-:W-:Y:S01]  /*48a0*/  @!P0 IADD3 R4, P2, R20.reuse, R4, RZ ;  /* 0x0000000414048210 */ /* 0x040fe20007f5e0ff */
[----:B------:R-:W-:Y:S01]  /*48b0*/  ULDC.64 UR8, c[0x0][0x318] ;  /* 0x0000c60000087ab9 */ /* 0x000fe20000000a00 */
[----:B------:R-:W-:Y:S01]  /*48c0*/  ULDC.64 UR32, c[0x0][0x308] ;  /* 0x0000c20000207ab9 */ /* 0x000fe20000000a00 */
[----:B------:R-:W-:Y:S01]  /*48d0*/  USHF.R.S32.HI UR34, URZ, 0x1f, UR31 ;  /* 0x0000001f3f227899 */ /* 0x000fe2000801141f */
[C---:B------:R-:W-:Y:S01]  /*48e0*/  @!P0 IADD3.X R24, R21.reuse, UR37, R3, P1, !PT ;  /* 0x0000002515188c10 */ /* 0x040fe20008ffe403 */
[----:B------:R-:W-:Y:S01]  /*48f0*/  UIADD3 UR40, UP0, UR31, UR28, URZ ;  /* 0x0000001c1f287290 */ /* 0x000fe2000ff1e03f */
[----:B------:R-:W-:Y:S01]  /*4900*/  @!P0 IADD3.X R5, R21, UR38, R5, P2, !PT ;  /* 0x0000002615058c10 */ /* 0x000fe200097fe405 */
[----:B------:R-:W-:Y:S01]  /*4910*/  UIADD3 UR39, UP1, UR31, UR26, URZ ;  /* 0x0000001a1f277290 */ /* 0x000fe2000ff3e03f */
[C---:B------:R-:W-:Y:S01]  /*4920*/  LEA R32, P1, R20.reuse, UR8, 0x1 ;  /* 0x0000000814207c11 */ /* 0x040fe2000f8208ff */
[----:B------:R-:W-:Y:S01]  /*4930*/  UIADD3.X UR28, UR34, UR37, UR29, UP0, !UPT ;  /* 0x00000025221c7290 */ /* 0x000fe200087fe41d */
[----:B------:R-:W-:Y:S01]  /*4940*/  LEA R2, P2, R20, UR32, 0x1 ;  /* 0x0000002014027c11 */ /* 0x000fe2000f8408ff */
[----:B------:R-:W-:Y:S01]  /*4950*/  UIADD3.X UR26, UR34, UR38, UR27, UP1, !UPT ;  /* 0x00000026221a7290 */ /* 0x000fe20008ffe41b */
[----:B------:R-:W-:Y:S01]  /*4960*/  MOV R25, UR40 ;  /* 0x0000002800197c02 */ /* 0x000fe20008000f00 */
[----:B------:R-:W-:Y:S01]  /*4970*/  LDS.U16 R61, [R155+0x8] ;  /* 0x000008009b3d7984 */ /* 0x000fe20000000400 */
[----:B------:R-:W-:-:S02]  /*4980*/  MOV R27, UR39 ;  /* 0x00000027001b7c02 */ /* 0x000fc40008000f00 */
[C-C-:B------:R-:W-:Y:S01]  /*4990*/  LEA.HI.X R6, R20.reuse, UR9, R21.reuse, 0x1, P1 ;  /* 0x0000000914067c11 */ /* 0x140fe200088f0c15 */
[----:B------:R-:W-:Y:S01]  /*49a0*/  LDS.U16 R64, [R155+0xa] ;  /* 0x00000a009b407984 */ /* 0x000fe20000000400 */
[----:B------:R-:W-:Y:S02]  /*49b0*/  LEA.HI.X R3, R20, UR33, R21, 0x1, P2 ;  /* 0x0000002114037c11 */ /* 0x000fe400090f0c15 */
[----:B------:R-:W-:Y:S01]  /*49c0*/  LEA R32, P2, R25, R32, 0x1 ;  /* 0x0000002019207211 */ /* 0x000fe200078408ff */
[----:B------:R-:W-:Y:S01]  /*49d0*/  LDS.U16 R60, [R155+0xc] ;  /* 0x00000c009b3c7984 */ /* 0x000fe20000000400 */
[----:B------:R-:W-:Y:S02]  /*49e0*/  LEA R2, P4, R27, R2, 0x1 ;  /* 0x000000021b027211 */ /* 0x000fe400078808ff */
[----:B------:R-:W-:Y:S01]  /*49f0*/  MOV R26, UR28 ;  /* 0x0000001c001a7c02 */ /* 0x000fe20008000f00 */
[----:B------:R-:W-:Y:S01]  /*4a00*/  LDS.U16 R58, [R155+0xe] ;  /* 0x00000e009b3a7984 */ /* 0x000fe20000000400 */
[----:B------:R-:W-:Y:S01]  /*4a10*/  MOV R34, UR26 ;  /* 0x0000001a00227c02 */ /* 0x000fe20008000f00 */
[----:B------:R-:W-:Y:S01]  /*4a20*/  ULDC.64 UR26, c[0x0][0x398] ;  /* 0x0000e600001a7ab9 */ /* 0x000fe20000000a00 */
[----:B------:R-:W-:Y:S01]  /*4a30*/  @!P0 LEA R30, P1, R7, UR8, 0x1 ;  /* 0x00000008071e8c11 */ /* 0x000fe2000f8208ff */
[----:B------:R-:W-:Y:S01]  /*4a40*/  LDS.U16 R38, [R155+0x10] ;  /* 0x000010009b267984 */ /* 0x000fe20000000400 */
[----:B------:R-:W-:-:S02]  /*4a50*/  @!P0 LEA R28, P3, R4, UR32, 0x1 ;  /* 0x00000020041c8c11 */ /* 0x000fc4000f8608ff */
[----:B------:R-:W-:Y:S01]  /*4a60*/  LEA.HI.X R33, R25, R6, R26, 0x1, P2 ;  /* 0x0000000619217211 */ /* 0x000fe200010f0c1a */
[----:B------:R-:W-:Y:S01]  /*4a70*/  LDS.U16 R35, [R155+0x12] ;  /* 0x000012009b237984 */ /* 0x000fe20000000400 */
[----:B------:R-:W-:Y:S02]  /*4a80*/  LEA.HI.X R3, R27, R3, R34, 0x1, P4 ;  /* 0x000000031b037211 */ /* 0x000fe400020f0c22 */
[----:B------:R-:W-:Y:S01]  /*4a90*/  @!P0 LEA.HI.X R31, R7, UR9, R24, 0x1, P1 ;  /* 0x00000009071f8c11 */ /* 0x000fe200088f0c18 */
[----:B------:R-:W-:Y:S01]  /*4aa0*/  LDS.U16 R27, [R155+0x14] ;  /* 0x000014009b1b7984 */ /* 0x000fe20000000400 */
[----:B------:R-:W-:-:S03]  /*4ab0*/  @!P0 LEA.HI.X R29, R4, UR33, R5, 0x1, P3 ;  /* 0x00000021041d8c11 */ /* 0x000fc600098f0c05 */
[----:B------:R-:W-:Y:S04]  /*4ac0*/  LDS.U16 R25, [R155+0x16] ;  /* 0x000016009b197984 */ /* 0x000fe80000000400 */
[----:B------:R-:W-:Y:S01]  /*4ad0*/  LDS.U16 R6, [R155+0x1a] ;  /* 0x00001a009b067984 */ /* 0x000fe20000000400 */
[----:B------:R-:W-:Y:S02]  /*4ae0*/  PRMT R34, RZ, 0x7610, R34 ;  /* 0x00007610ff227816 */ /* 0x000fe40000000022 */
[----:B------:R-:W-:Y:S01]  /*4af0*/  PRMT R41, RZ, 0x7610, R41 ;  /* 0x00007610ff297816 */ /* 0x000fe20000000029 */
[----:B------:R-:W-:Y:S01]  /*4b00*/  LDS.U16 R7, [R155+0x18] ;  /* 0x000018009b077984 */ /* 0x000fe20000000400 */
[----:B------:R-:W-:Y:S02]  /*4b10*/  PRMT R42, RZ, 0x7610, R42 ;  /* 0x00007610ff2a7816 */ /* 0x000fe4000000002a */
[----:B------:R-:W-:Y:S01]  /*4b20*/  ISETP.GE.AND P2, PT, R8, UR56, PT ;  /* 0x0000003808007c0c */ /* 0x000fe2000bf46270 */
[----:B------:R-:W-:Y:S01]  /*4b30*/  LDS.U16 R5, [R155+0x1c] ;  /* 0x00001c009b057984 */ /* 0x000fe20000000400 */
[----:B------:R-:W-:-:S02]  /*4b40*/  ISETP.GE.AND P4, PT, R0, UR56, PT ;  /* 0x0000003800007c0c */ /* 0x000fc4000bf86270 */
[----:B------:R-:W-:Y:S01]  /*4b50*/  ISETP.GE.AND P5, PT, R10, UR56, PT ;  /* 0x000000380a007c0c */ /* 0x000fe2000bfa6270 */
[----:B------:R-:W-:Y:S01]  /*4b60*/  LDS.U16 R4, [R155+0x1e] ;  /* 0x00001e009b047984 */ /* 0x000fe20000000400 */
[----:B------:R-:W-:Y:S02]  /*4b70*/  ISETP.GE.AND P1, PT, R23, UR56, PT ;  /* 0x0000003817007c0c */ /* 0x000fe4000bf26270 */
[----:B------:R-:W-:Y:S01]  /*4b80*/  ISETP.GE.AND P6, PT, R9, UR56, PT ;  /* 0x0000003809007c0c */ /* 0x000fe2000bfc6270 */
[----:B------:R-:W-:Y:S01]  /*4b90*/  BAR.SYNC.DEFER_BLOCKING 0x0 ;  /* 0x0000000000007b1d */ /* 0x000fe20000010000 */
[----:B------:R-:W-:Y:S02]  /*4ba0*/  PRMT R43, RZ, 0x7610, R43 ;  /* 0x00007610ff2b7816 */ /* 0x000fe4000000002b */
[----:B------:R-:W-:Y:S02]  /*4bb0*/  PRMT R37, RZ, 0x7610, R37 ;  /* 0x00007610ff257816 */ /* 0x000fe40000000025 */
[----:B------:R-:W-:-:S02]  /*4bc0*/  PRMT R26, RZ, 0x7610, R26 ;  /* 0x00007610ff1a7816 */ /* 0x000fc4000000001a */
[----:B------:R-:W-:Y:S02]  /*4bd0*/  PRMT R36, RZ, 0x7610, R36 ;  /* 0x00007610ff247816 */ /* 0x000fe40000000024 */
[----:B------:R-:W-:Y:S01]  /*4be0*/  PRMT R24, RZ, 0x7610, R24 ;  /* 0x00007610ff187816 */ /* 0x000fe20000000018 */
[----:B------:R-:W2:Y:S01]  /*4bf0*/  @!P1 LDG.E.U16 R34, desc[UR52][R32.64+-0xf80] ;  /* 0xfff0803420229981 */ /* 0x000ea2000c1e1500 */
[----:B------:R-:W-:Y:S02]  /*4c00*/  ISETP.GE.AND P1, PT, R11, UR56, PT ;  /* 0x000000380b007c0c */ /* 0x000fe4000bf26270 */
[----:B------:R-:W-:Y:S01]  /*4c10*/  ISETP.GE.AND P3, PT, R22, UR56, PT ;  /* 0x0000003816007c0c */ /* 0x000fe2000bf66270 */
[----:B------:R-:W3:Y:S01]  /*4c20*/  @!P2 LDG.E.U16 R37, desc[UR52][R32.64+-0xf00] ;  /* 0xfff100342025a981 */ /* 0x000ee2000c1e1500 */
[----:B------:R-:W-:Y:S02]  /*4c30*/  PRMT R40, RZ, 0x7610, R40 ;  /* 0x00007610ff287816 */ /* 0x000fe40000000028 */
[----:B------:R-:W-:Y:S01]  /*4c40*/  PRMT R39, RZ, 0x7610, R39 ;  /* 0x00007610ff277816 */ /* 0x000fe20000000027 */
[----:B------:R-:W4:Y:S04]  /*4c50*/  @!P4 LDG.E.U16 R36, desc[UR52][R32.64+-0xf40] ;  /* 0xfff0c0342024c981 */ /* 0x000f28000c1e1500 */
[----:B------:R0:W5:Y:S01]  /*4c60*/  @!P0 LDG.E.U16 R24, desc[UR52][R30.64] ;  /* 0x000000341e188981 */ /* 0x000162000c1e1500 */
[----:B------:R-:W-:-:S02]  /*4c70*/  PRMT R44, RZ, 0x7610, R44 ;  /* 0x00007610ff2c7816 */ /* 0x000fc4000000002c */
[----:B------:R-:W-:Y:S01]  /*4c80*/  PRMT R45, RZ, 0x7610, R45 ;  /* 0x00007610ff2d7816 */ /* 0x000fe2000000002d */
[----:B------:R-:W3:Y:S01]  /*4c90*/  @!P1 LDG.E.U16 R41, desc[UR52][R32.64+-0xe40] ;  /* 0xfff1c03420299981 */ /* 0x000ee2000c1e1500 */
[----:B------:R-:W-:Y:S02]  /*4ca0*/  ISETP.GE.AND P1, PT, R12, UR56, PT ;  /* 0x000000380c007c0c */ /* 0x000fe4000bf26270 */
[----:B------:R-:W-:Y:S01]  /*4cb0*/  ISETP.GE.AND P2, PT, R15, UR56, PT ;  /* 0x000000380f007c0c */ /* 0x000fe2000bf46270 */
[----:B------:R-:W2:Y:S01]  /*4cc0*/  @!P3 LDG.E.U16 R26, desc[UR52][R32.64+-0xfc0] ;  /* 0xfff04034201ab981 */ /* 0x000ea2000c1e1500 */
[----:B------:R-:W-:Y:S02]  /*4cd0*/  ISETP.GE.AND P4, PT, R17, UR56, PT ;  /* 0x0000003811007c0c */ /* 0x000fe4000bf86270 */
[----:B0-----:R-:W-:Y:S01]  /*4ce0*/  PRMT R30, RZ, 0x7610, R30 ;  /* 0x00007610ff1e7816 */ /* 0x001fe2000000001e */
[----:B------:R-:W3:Y:S01]  /*4cf0*/  @!P5 LDG.E.U16 R40, desc[UR52][R32.64+-0xe80] ;  /* 0xfff180342028d981 */ /* 0x000ee2000c1e1500 */
[----:B------:R-:W-:-:S02]  /*4d00*/  PRMT R31, RZ, 0x7610, R31 ;  /* 0x00007610ff1f7816 */ /* 0x000fc4000000001f */
[----:B------:R-:W-:Y:S01]  /*4d10*/  PRMT R46, RZ, 0x7610, R46 ;  /* 0x00007610ff2e7816 */ /* 0x000fe2000000002e */
[----:B------:R-:W3:Y:S01]  /*4d20*/  @!P6 LDG.E.U16 R39, desc[UR52][R32.64+-0xec0] ;  /* 0xfff140342027e981 */ /* 0x000ee2000c1e1500 */
[----:B------:R-:W-:-:S03]  /*4d30*/  PRMT R50, RZ, 0x7610, R50 ;  /* 0x00007610ff327816 */ /* 0x000fc60000000032 */
[----:B------:R-:W3:Y:S01]  /*4d40*/  @!P1 LDG.E.U16 R42, desc[UR52][R32.64+-0xe00] ;  /* 0xfff20034202a9981 */ /* 0x000ee2000c1e1500 */
[----:B------:R-:W-:Y:S02]  /*4d50*/  ISETP.GE.AND P1, PT, R13, UR56, PT ;  /* 0x000000380d007c0c */ /* 0x000fe4000bf26270 */
[----:B------:R-:W-:Y:S01]  /*4d60*/  ISETP.GE.AND P3, PT, R16, UR56, PT ;  /* 0x0000003810007c0c */ /* 0x000fe2000bf66270 */
[----:B------:R-:W3:Y:S01]  /*4d70*/  @!P2 LDG.E.U16 R31, desc[UR52][R32.64+-0xd40] ;  /* 0xfff2c034201fa981 */ /* 0x000ee2000c1e1500 */
[----:B------:R-:W-:Y:S02]  /*4d80*/  ISETP.GE.AND P5, PT, R18, UR56, PT ;  /* 0x0000003812007c0c */ /* 0x000fe4000bfa6270 */
[----:B------:R-:W-:Y:S01]  /*4d90*/  ISETP.GE.AND P6, PT, R19, UR56, PT ;  /* 0x0000003813007c0c */ /* 0x000fe2000bfc6270 */
[----:B------:R-:W3:Y:S06]  /*4da0*/  @!P4 LDG.E.U16 R45, desc[UR52][R32.64+-0xcc0] ;  /* 0xfff34034202dc981 */ /* 0x000eec000c1e1500 */
[----:B------:R-:W3:Y:S01]  /*4db0*/  @!P1 LDG.E.U16 R43, desc[UR52][R32.64+-0xdc0] ;  /* 0xfff24034202b9981 */ /* 0x000ee2000c1e1500 */
[----:B------:R-:W-:-:S03]  /*4dc0*/  ISETP.GE.AND P1, PT, R14, UR56, PT ;  /* 0x000000380e007c0c */ /* 0x000fc6000bf26270 */
[----:B------:R-:W3:Y:S04]  /*4dd0*/  @!P3 LDG.E.U16 R44, desc[UR52][R32.64+-0xd00] ;  /* 0xfff30034202cb981 */ /* 0x000ee8000c1e1500 */
[----:B------:R-:W3:Y:S04]  /*4de0*/  @!P5 LDG.E.U16 R46, desc[UR52][R32.64+-0xc80] ;  /* 0xfff38034202ed981 */ /* 0x000ee8000c1e1500 */
[----:B------:R-:W3:Y:S04]  /*4df0*/  @!P6 LDG.E.U16 R50, desc[UR52][R32.64+-0xc40] ;  /* 0xfff3c0342032e981 */ /* 0x000ee8000c1e1500 */
[----:B------:R-:W3:Y:S01]  /*4e00*/  @!P1 LDG.E.U16 R30, desc[UR52][R32.64+-0xd80] ;  /* 0xfff28034201e9981 */ /* 0x000ee2000c1e1500 */
[----:B------:R-:W-:-:S02]  /*4e10*/  P2R R57, PR, RZ, 0x2 ;  /* 0x00000002ff397803 */ /* 0x000fc40000000000 */
[----:B------:R-:W-:Y:S02]  /*4e20*/  ISETP.GE.AND P1, PT, R22, UR56, PT ;  /* 0x0000003816007c0c */ /* 0x000fe4000bf26270 */
        /* <DEDUP_REMOVED lines=13> */
[----:B-----5:R-:W-:Y:S04]  /*4f00*/  STS.U16 [R159], R24 ;  /* 0x000000189f007388 */ /* 0x020fe80000000400 */
[----:B--2---:R-:W-:Y:S04]  /*4f10*/  STS.U16 [R158+0x40], R26 ;  /* 0x0000401a9e007388 */ /* 0x004fe80000000400 */
[----:B------:R-:W-:Y:S04]  /*4f20*/  STS.U16 [R136+0x80], R34 ;  /* 0x0000802288007388 */ /* 0x000fe80000000400 */
[----:B----4-:R-:W-:Y:S04]  /*4f30*/  STS.U16 [R135+0xc0], R36 ;  /* 0x0000c02487007388 */ /* 0x010fe80000000400 */
        /* <DEDUP_REMOVED lines=16> */
[----:B------:R-:W-:Y:S04]  /*5040*/  LDS.U16 R30, [R155+0x6] ;  /* 0x000006009b1e7984 */ /* 0x000fe80000000400 */
[----:B------:R-:W-:Y:S04]  /*5050*/  LDS.U16 R31, [R155+0x8] ;  /* 0x000008009b1f7984 */ /* 0x000fe80000000400 */
[----:B------:R-:W-:Y:S04]  /*5060*/  LDS.U16 R33, [R155+0xa] ;  /* 0x00000a009b217984 */ /* 0x000fe80000000400 */
[----:B------:R-:W5:Y:S04]  /*5070*/  LDS.U16 R34, [R155+0xc] ;  /* 0x00000c009b227984 */ /* 0x000f680000000400 */
        /* <DEDUP_REMOVED lines=8> */
[----:B------:R-:W5:Y:S01]  /*5100*/  LDS.U16 R45, [R155+0x1e] ;  /* 0x00001e009b2d7984 */ /* 0x000f620000000400 */
[----:B------:R-:W-:Y:S01]  /*5110*/  BAR.SYNC.DEFER_BLOCKING 0x0 ;  /* 0x0000000000007b1d */ /* 0x000fe20000010000 */
[----:B0-----:R-:W-:-:S02]  /*5120*/  PRMT R46, RZ, 0x7610, R46 ;  /* 0x00007610ff2e7816 */ /* 0x001fc4000000002e */
[----:B-1----:R-:W-:-:S03]  /*5130*/  PRMT R50, RZ, 0x7610, R50 ;  /* 0x00007610ff327816 */ /* 0x002fc60000000032 */
[----:B------:R2:W5:Y:S01]  /*5140*/  @!P0 LDG.E.U16 R51, desc[UR52][R28.64] ;  /* 0x000000341c338981 */ /* 0x000562000c1e1500 */
        /* <DEDUP_REMOVED lines=22> */
[----:B------:R-:W-:-:S03]  /*52b0*/  ISETP.GE.AND P0, PT, R13, UR56, PT ;  /* 0x000000380d007c0c */ /* 0x000fc6000bf06270 */
[----:B------:R-:W5:Y:S10]  /*52c0*/  @!P1 LDG.E.U16 R62, desc[UR52][R2.64+-0xd80] ;  /* 0xfff28034023e9981 */ /* 0x000f74000c1e1500 */
[----:B------:R0:W5:Y:S01]  /*52d0*/  @!P0 LDG.E.U16 R59, desc[UR52][R2.64+-0xdc0] ;  /* 0xfff24034023b8981 */ /* 0x000162000c1e1500 */
[----:B--2---:R-:W-:-:S02]  /*52e0*/  SHF.L.U32 R28, R24, 0x10, RZ ;  /* 0x00000010181c7819 */ /* 0x004fc400000006ff */
[----:B---3--:R-:W-:Y:S02]  /*52f0*/  SHF.L.U32 R24, R26, 0x10, RZ ;  /* 0x000000101a187819 */ /* 0x008fe400000006ff */
[----:B----4-:R-:W-:-:S05]  /*5300*/  SHF.L.U32 R26, R32, 0x10, RZ ;  /* 0x00000010201a7819 */ /* 0x010fca00000006ff */
[----:B------:R-:W-:Y:S01]  /*5310*/  FMUL.FTZ R72, R26, -1.4426950216293334961 ;  /* 0xbfb8aa3b1a487820 */ /* 0x000fe20000410000 */
[----:B-----5:R-:W-:Y:S01]  /*5320*/  SHF.L.U32 R32, R34, 0x10, RZ ;  /* 0x0000001022207819 */ /* 0x020fe200000006ff */
[----:B------:R-:W-:Y:S01]  /*5330*/  FMUL.FTZ R70, R28, -1.4426950216293334961 ;  /* 0xbfb8aa3b1c467820 */ /* 0x000fe20000410000 */
[----:B------:R-:W-:Y:S02]  /*5340*/  SHF.L.U32 R29, R30, 0x10, RZ ;  /* 0x000000101e1d7819 */ /* 0x000fe400000006ff */
[----:B------:R-:W-:Y:S01]  /*5350*/  SHF.L.U32 R34, R37, 0x10, RZ ;  /* 0x0000001025227819 */ /* 0x000fe200000006ff */
[----:B------:R-:W-:Y:S01]  /*5360*/  MUFU.EX2 R72, R72 ;  /* 0x0000004800487308 */ /* 0x000fe20000000800 */
[----:B------:R-:W-:Y:S02]  /*5370*/  SHF.L.U32 R30, R31, 0x10, RZ ;  /* 0x000000101f1e7819 */ /* 0x000fe400000006ff */
[----:B------:R-:W-:Y:S02]  /*5380*/  SHF.L.U32 R37, R40, 0x10, RZ ;  /* 0x0000001028257819 */ /* 0x000fe400000006ff */
[----:B------:R-:W-:-:S02]  /*5390*/  SHF.L.U32 R31, R33, 0x10, RZ ;  /* 0x00000010211f7819 */ /* 0x000fc400000006ff */
[----:B------:R-:W-:Y:S02]  /*53a0*/  SHF.L.U32 R40, R42, 0x10, RZ ;  /* 0x000000102a287819 */ /* 0x000fe400000006ff */
[----:B------:R-:W-:Y:S02]  /*53b0*/  SHF.L.U32 R33, R36, 0x10, RZ ;  /* 0x0000001024217819 */ /* 0x000fe400000006ff */
[----:B------:R-:W-:Y:S02]  /*53c0*/  SHF.L.U32 R42, R44, 0x10, RZ ;  /* 0x000000102c2a7819 */ /* 0x000fe400000006ff */
[----:B------:R-:W-:Y:S02]  /*53d0*/  SHF.L.U32 R36, R39, 0x10, RZ ;  /* 0x0000001027247819 */ /* 0x000fe400000006ff */
[----:B------:R-:W-:Y:S01]  /*53e0*/  SHF.L.U32 R39, R41, 0x10, RZ ;  /* 0x0000001029277819 */ /* 0x000fe200000006ff */
[----:B------:R-:W1:Y:S01]  /*53f0*/  MUFU.EX2 R70, R70 ;  /* 0x0000004600467308 */ /* 0x000e620000000800 */
[----:B------:R-:W-:Y:S01]  /*5400*/  SHF.L.U32 R41, R43, 0x10, RZ ;  /* 0x000000102b297819 */ /* 0x000fe200000006ff */
[----:B------:R-:W-:Y:S01]  /*5410*/  FMUL.FTZ R44, R42, -1.4426950216293334961 ;  /* 0xbfb8aa3b2a2c7820 */ /* 0x000fe20000410000 */
[----:B------:R-:W-:-:S05]  /*5420*/  SHF.L.U32 R43, R45, 0x10, RZ ;  /* 0x000000102d2b7819 */ /* 0x000fca00000006ff */
[----:B------:R-:W-:Y:S01]  /*5430*/  FMUL.FTZ R45, R43, -1.4426950216293334961 ;  /* 0xbfb8aa3b2b2d7820 */ /* 0x000fe20000410000 */
[----:B------:R-:W-:Y:S01]  /*5440*/  MUFU.EX2 R84, R44 ;  /* 0x0000002c00547308 */ /* 0x000fe20000000800 */
[----:B------:R-:W-:Y:S01]  /*5450*/  FMUL.FTZ R71, R24, -1.4426950216293334961 ;  /* 0xbfb8aa3b18477820 */ /* 0x000fe20000410000 */
[----:B0-----:R-:W-:Y:S01]  /*5460*/  FMUL.FTZ R2, R29, -1.4426950216293334961 ;  /* 0xbfb8aa3b1d027820 */ /* 0x001fe20000410000 */
[----:B------:R-:W-:-:S05]  /*5470*/  FMUL.FTZ R3, R30, -1.4426950216293334961 ;  /* 0xbfb8aa3b1e037820 */ /* 0x000fca0000410000 */
[----:B------:R-:W-:Y:S01]  /*5480*/  MUFU.EX2 R87, R45 ;  /* 0x0000002d00577308 */ /* 0x000fe20000000800 */
[----:B-1----:R-:W-:-:S07]  /*5490*/  FADD.FTZ R70, R70, 1 ;  /* 0x3f80000046467421 */ /* 0x002fce0000010000 */
[----:B------:R-:W-:Y:S08]  /*54a0*/  MUFU.EX2 R71, R71 ;  /* 0x0000004700477308 */ /* 0x000ff00000000800 */
[----:B------:R-:W0:Y:S08]  /*54b0*/  MUFU.EX2 R2, R2 ;  /* 0x0000000200027308 */ /* 0x000e300000000800 */
[----:B------:R-:W-:Y:S01]  /*54c0*/  MUFU.EX2 R3, R3 ;  /* 0x0000000300037308 */ /* 0x000fe20000000800 */
[----:B------:R-:W-:Y:S01]  /*54d0*/  FMUL.FTZ R73, R31, -1.4426950216293334961 ;  /* 0xbfb8aa3b1f497820 */ /* 0x000fe20000410000 */
[----:B------:R-:W-:Y:S01]  /*54e0*/  FMUL.FTZ R75, R33, -1.4426950216293334961 ;  /* 0xbfb8aa3b214b7820 */ /* 0x000fe20000410000 */
[----:B------:R-:W-:-:S05]  /*54f0*/  FMUL.FTZ R74, R32, -1.4426950216293334961 ;  /* 0xbfb8aa3b204a7820 */ /* 0x000fca0000410000 */
[----:B------:R-:W-:Y:S01]  /*5500*/  MUFU.EX2 R73, R73 ;  /* 0x0000004900497308 */ /* 0x000fe20000000800 */
[----:B0-----:R-:W-:Y:S01]  /*5510*/  FADD.FTZ R2, R2, 1 ;  /* 0x3f80000002027421 */ /* 0x001fe20000010000 */
[----:B------:R-:W-:-:S06]  /*5520*/  SHF.L.U32 R47, R47, 0x10, RZ ;  /* 0x000000102f2f7819 */ /* 0x000fcc00000006ff */
[----:B------:R-:W0:Y:S01]  /*5530*/  MUFU.EX2 R75, R75 ;  /* 0x0000004b004b7308 */ /* 0x000e220000000800 */
[----:B------:R-:W-:Y:S01]  /*5540*/  FMUL.FTZ R76, R34, -1.4426950216293334961 ;  /* 0xbfb8aa3b224c7820 */ /* 0x000fe20000410000 */
[----:B------:R-:W-:-:S06]  /*5550*/  SHF.L.U32 R48, R48, 0x10, RZ ;  /* 0x0000001030307819 */ /* 0x000fcc00000006ff */
[----:B------:R-:W-:Y:S01]  /*5560*/  MUFU.EX2 R74, R74 ;  /* 0x0000004a004a7308 */ /* 0x000fe20000000800 */
[----:B------:R-:W-:Y:S01]  /*5570*/  FMUL.FTZ R77, R36, -1.4426950216293334961 ;  /* 0xbfb8aa3b244d7820 */ /* 0x000fe20000410000 */
[----:B------:R-:W-:Y:S01]  /*5580*/  SHF.L.U32 R49, R49, 0x10, RZ ;  /* 0x0000001031317819 */ /* 0x000fe200000006ff */
[----:B------:R-:W-:-:S05]  /*5590*/  FMUL.FTZ R78, R37, -1.4426950216293334961 ;  /* 0xbfb8aa3b254e7820 */ /* 0x000fca0000410000 */
[----:B------:R-:W-:Y:S01]  /*55a0*/  MUFU.EX2 R76, R76 ;  /* 0x0000004c004c7308 */ /* 0x000fe20000000800 */
[----:B0-----:R-:W-:Y:S01]  /*55b0*/  FADD.FTZ R75, R75, 1 ;  /* 0x3f8000004b4b7421 */ /* 0x001fe20000010000 */
[----:B------:R-:W-:Y:S02]  /*55c0*/  SHF.L.U32 R63, R63, 0x10, RZ ;  /* 0x000000103f3f7819 */ /* 0x000fe400000006ff */
[----:B------:R-:W-:-:S04]  /*55d0*/  SHF.L.U32 R61, R61, 0x10, RZ ;  /* 0x000000103d3d7819 */ /* 0x000fc800000006ff */
[----:B------:R-:W-:Y:S01]  /*55e0*/  MUFU.EX2 R77, R77 ;  /* 0x0000004d004d7308 */ /* 0x000fe20000000800 */
[----:B------:R-:W-:-:S07]  /*55f0*/  FMUL.FTZ R79, R39, -1.4426950216293334961 ;  /* 0xbfb8aa3b274f7820 */ /* 0x000fce0000410000 */
[----:B------:R-:W-:Y:S01]  /*5600*/  MUFU.EX2 R78, R78 ;  /* 0x0000004e004e7308 */ /* 0x000fe20000000800 */
[----:B------:R-:W-:Y:S01]  /*5610*/  FMUL.FTZ R80, R40, -1.4426950216293334961 ;  /* 0xbfb8aa3b28507820 */ /* 0x000fe20000410000 */
[----:B------:R-:W-:-:S06]  /*5620*/  FMUL.FTZ R81, R41, -1.4426950216293334961 ;  /* 0xbfb8aa3b29517820 */ /* 0x000fcc0000410000 */
[----:B------:R-:W-:Y:S01]  /*5630*/  MUFU.EX2 R79, R79 ;  /* 0x0000004f004f7308 */ /* 0x000fe20000000800 */
[----:B------:R-:W-:Y:S04]  /*5640*/  STS.U16 [R159], R51 ;  /* 0x000000339f007388 */ /* 0x000fe80000000400 */
[----:B------:R-:W-:Y:S04]  /*5650*/  STS.U16 [R158+0x40], R46 ;  /* 0x0000402e9e007388 */ /* 0x000fe80000000400 */
[----:B------:R-:W-:Y:S04]  /*5660*/  STS.U16 [R136+0x80], R50 ;  /* 0x0000803288007388 */ /* 0x000fe80000000400 */
[----:B------:R-:W-:Y:S04]  /*5670*/  STS.U16 [R135+0xc0], R52 ;  /* 0x0000c03487007388 */ /* 0x000fe80000000400 */
[----:B------:R0:W-:Y:S04]  /*5680*/  STS.U16 [R134+0x100], R53 ;  /* 0x0001003586007388 */ /* 0x0001e80000000400 */
[----:B------:R-:W-:Y:S04]  /*5690*/  STS.U16 [R133+0x140], R54 ;  /* 0x0001403685007388 */ /* 0x000fe80000000400 */
[----:B------:R1:W-:Y:S04]  /*56a0*/  STS.U16 [R132+0x180], R55 ;  /* 0x0001803784007388 */ /* 0x0003e80000000400 */
[----:B------:R-:W-:Y:S04]  /*56b0*/  STS.U16 [R131+0x1c0], R56 ;  /* 0x0001c03883007388 */ /* 0x000fe80000000400 */
[----:B------:R2:W-:Y:S01]  /*56c0*/  STS.U16 [R130+0x200], R57 ;  /* 0x0002003982007388 */ /* 0x0005e20000000400 */
[----:B0-----:R-:W-:-:S03]  /*56d0*/  FADD.FTZ R53, R72, 1 ;  /* 0x3f80000048357421 */ /* 0x001fc60000010000 */
[----:B------:R-:W-:Y:S04]  /*56e0*/  STS.U16 [R129+0x240], R59 ;  /* 0x0002403b81007388 */ /* 0x000fe80000000400 */
[----:B------:R-:W-:Y:S04]  /*56f0*/  STS.U16 [R128+0x280], R62 ;  /* 0x0002803e80007388 */ /* 0x000fe80000000400 */
[----:B------:R-:W-:Y:S04]  /*5700*/  STS.U16 [R127+0x2c0], R65 ;  /* 0x0002c0417f007388 */ /* 0x000fe80000000400 */
[----:B------:R-:W-:Y:S04]  /*5710*/  STS.U16 [R126+0x300], R66 ;  /* 0x000300427e007388 */ /* 0x000fe80000000400 */
[----:B------:R-:W-:Y:S04]  /*5720*/  STS.U16 [R125+0x340], R67 ;  /* 0x000340437d007388 */ /* 0x000fe80000000400 */
[----:B------:R-:W-:Y:S04]  /*5730*/  STS.U16 [R124+0x380], R68 ;  /* 0x000380447c007388 */ /* 0x000fe80000000400 */
[----:B------:R0:W-:Y:S01]  /*5740*/  STS.U16 [R123+0x3c0], R69 ;  /* 0x0003c0457b007388 */ /* 0x0001e20000000400 */
[----:B------:R-:W-:-:S03]  /*5750*/  NOP ;  /* 0x0000000000007918 */ /* 0x000fc60000000000 */
[----:B------:R-:W3:Y:S04]  /*5760*/  LDS.U16 R44, [R155] ;  /* 0x000000009b2c7984 */ /* 0x000ee80000000400 */
[----:B------:R-:W4:Y:S01]  /*5770*/  LDS.U16 R45, [R155+0x2] ;  /* 0x000002009b2d7984 */ /* 0x000f220000000400 */
[----:B------:R-:W0:Y:S03]  /*5780*/  MUFU.RCP R53, R53 ;  /* 0x0000003500357308 */ /* 0x000e260000001000 */
[----:B------:R-:W5:Y:S04]  /*5790*/  LDS.U16 R46, [R155+0x4] ;  /* 0x000004009b2e7984 */ /* 0x000f680000000400 */
[----:B------:R-:W5:Y:S01]  /*57a0*/  LDS.U16 R54, [R155+0x6] ;  /* 0x000006009b367984 */ /* 0x000f620000000400 */
[----:B-1----:R-:W1:Y:S03]  /*57b0*/  MUFU.RCP R55, R70 ;  /* 0x0000004600377308 */ /* 0x002e660000001000 */
[----:B------:R-:W5:Y:S01]  /*57c0*/  LDS.U16 R56, [R155+0x8] ;  /* 0x000008009b387984 */ /* 0x000f620000000400 */
[----:B------:R-:W-:Y:S01]  /*57d0*/  FADD.FTZ R51, R71, 1 ;  /* 0x3f80000047337421 */ /* 0x000fe20000010000 */
[----:B--2---:R-:W-:-:S03]  /*57e0*/  FADD.FTZ R57, R3, 1 ;  /* 0x3f80000003397421 */ /* 0x004fc60000010000 */
[----:B------:R2:W-:Y:S01]  /*57f0*/  MUFU.RCP R50, R2 ;  /* 0x0000000200327308 */ /* 0x0005e20000001000 */
[----:B0-----:R-:W-:Y:S01]  /*5800*/  FADD.FTZ R69, -R53, 1 ;  /* 0x3f80000035457421 */ /* 0x001fe20000010100 */
[----:B------:R-:W-:Y:S01]  /*5810*/  FADD.FTZ R52, R73, 1 ;  /* 0x3f80000049347421 */ /* 0x000fe20000010000 */
[----:B------:R-:W-:Y:S01]  /*5820*/  FADD.FTZ R59, R74, 1 ;  /* 0x3f8000004a3b7421 */ /* 0x000fe20000010000 */
[----:B------:R-:W-:Y:S01]  /*5830*/  LDS.U16 R72, [R155+0x10] ;  /* 0x000010009b487984 */ /* 0x000fe20000000400 */
[----:B------:R-:W-:-:S03]  /*5840*/  FFMA.FTZ R71, R26, R69, 1 ;  /* 0x3f8000001a477423 */ /* 0x000fc60000010045 */
[----:B------:R-:W0:Y:S01]  /*5850*/  LDS.U16 R69, [R155+0xe] ;  /* 0x00000e009b457984 */ /* 0x000e220000000400 */
[----:B-1----:R-:W-:Y:S01]  /*5860*/  FADD.FTZ R3, -R55, 1 ;  /* 0x3f80000037037421 */ /* 0x002fe20000010100 */
[----:B------:R-:W1:Y:S02]  /*5870*/  MUFU.RCP R51, R51 ;  /* 0x0000003300337308 */ /* 0x000e640000001000 */
[----:B--2---:R-:W2:Y:S01]  /*5880*/  LDS.U16 R2, [R155+0xa] ;  /* 0x00000a009b027984 */ /* 0x004ea20000000400 */
[----:B------:R-:W-:-:S03]  /*5890*/  FFMA.FTZ R65, R28, R3, 1 ;  /* 0x3f8000001c417423 */ /* 0x000fc60000010003 */
[----:B------:R-:W2:Y:S01]  /*58a0*/  LDS.U16 R3, [R155+0xc] ;  /* 0x00000c009b037984 */ /* 0x000ea20000000400 */
[----:B---3--:R-:W-:Y:S01]  /*58b0*/  SHF.L.U32 R44, R44, 0x10, RZ ;  /* 0x000000102c2c7819 */ /* 0x008fe200000006ff */
[----:B------:R-:W3:Y:S02]  /*58c0*/  MUFU.RCP R57, R57 ;  /* 0x0000003900397308 */ /* 0x000ee40000001000 */
[----:B------:R-:W2:Y:S01]  /*58d0*/  LDS.U16 R74, [R155+0x12] ;  /* 0x000012009b4a7984 */ /* 0x000ea20000000400 */
[----:B----4-:R-:W-:Y:S01]  /*58e0*/  SHF.L.U32 R45, R45, 0x10, RZ ;  /* 0x000000102d2d7819 */ /* 0x010fe200000006ff */
[----:B------:R-:W-:Y:S01]  /*58f0*/  FMUL.FTZ R62, R47, R44 ;  /* 0x0000002c2f3e7220 */ /* 0x000fe20000410000 */
[----:B-----5:R-:W-:Y:S01]  /*5900*/  SHF.L.U32 R46, R46, 0x10, RZ ;  /* 0x000000102e2e7819 */ /* 0x020fe200000006ff */
[----:B-1----:R-:W-:Y:S02]  /*5910*/  FADD.FTZ R67, -R51, 1 ;  /* 0x3f80000033437421 */ /* 0x002fe40000010100 */
[----:B------:R-:W-:Y:S01]  /*5920*/  FMUL.FTZ R66, R48, R45 ;  /* 0x0000002d30427220 */ /* 0x000fe20000410000 */
[----:B------:R-:W-:Y:S01]  /*5930*/  FMUL.FTZ R62, R55, R62 ;  /* 0x0000003e373e7220 */ /* 0x000fe20000410000 */
[----:B------:R-:W1:Y:S01]  /*5940*/  MUFU.RCP R52, R52 ;  /* 0x0000003400347308 */ /* 0x000e620000001000 */
[----:B------:R-:W-:Y:S01]  /*5950*/  FFMA.FTZ R67, R24, R67, 1 ;  /* 0x3f80000018437423 */ /* 0x000fe20000010043 */
[----:B------:R-:W-:Y:S01]  /*5960*/  FMUL.FTZ R68, R49, R46 ;  /* 0x0000002e31447220 */ /* 0x000fe20000410000 */
[----:B------:R-:W-:Y:S01]  /*5970*/  FMUL.FTZ R66, R51, R66 ;  /* 0x0000004233427220 */ /* 0x000fe20000410000 */
[----:B------:R-:W-:Y:S01]  /*5980*/  SHF.L.U32 R54, R54, 0x10, RZ ;  /* 0x0000001036367819 */ /* 0x000fe200000006ff */
[----:B------:R-:W-:Y:S01]  /*5990*/  FMUL.FTZ R86, R62, R65 ;  /* 0x000000413e567220 */ /* 0x000fe20000410000 */
[----:B------:R-:W-:-:S02]  /*59a0*/  FMUL.FTZ R68, R53, R68 ;  /* 0x0000004435447220 */ /* 0x000fc40000410000 */
[----:B------:R-:W4:Y:S01]  /*59b0*/  MUFU.RCP R62, R75 ;  /* 0x0000004b003e7308 */ /* 0x000f220000001000 */
[----:B------:R-:W-:Y:S01]  /*59c0*/  FMUL.FTZ R89, R66, R67 ;  /* 0x0000004342597220 */ /* 0x000fe20000410000 */
[----:B------:R-:W-:Y:S01]  /*59d0*/  SHF.L.U32 R56, R56, 0x10, RZ ;  /* 0x0000001038387819 */ /* 0x000fe200000006ff */
[----:B------:R-:W-:Y:S01]  /*59e0*/  FADD.FTZ R66, -R50, 1 ;  /* 0x3f80000032427421 */ /* 0x000fe20000010100 */
[----:B------:R-:W-:Y:S01]  /*59f0*/  FMUL.FTZ R65, R63, R54 ;  /* 0x000000363f417220 */ /* 0x000fe20000410000 */
[----:B------:R-:W-:Y:S01]  /*5a00*/  FMUL.FTZ R88, R68, R71 ;  /* 0x0000004744587220 */ /* 0x000fe20000410000 */
[----:B---3--:R-:W-:Y:S01]  /*5a10*/  FADD.FTZ R67, -R57, 1 ;  /* 0x3f80000039437421 */ /* 0x008fe20000010100 */
[----:B------:R-:W-:Y:S01]  /*5a20*/  FFMA.FTZ R66, R29, R66, 1 ;  /* 0x3f8000001d427423 */ /* 0x000fe20000010042 */
[----:B------:R-:W-:Y:S01]  /*5a30*/  FMUL.FTZ R68, R61, R56 ;  /* 0x000000383d447220 */ /* 0x000fe20000410000 */
[----:B------:R-:W-:Y:S01]  /*5a40*/  FMUL.FTZ R65, R50, R65 ;  /* 0x0000004132417220 */ /* 0x000fe20000410000 */
[----:B------:R-:W3:Y:S01]  /*5a50*/  MUFU.RCP R59, R59 ;  /* 0x0000003b003b7308 */ /* 0x000ee20000001000 */
[----:B------:R-:W-:Y:S01]  /*5a60*/  FADD.FTZ R71, R76, 1 ;  /* 0x3f8000004c477421 */ /* 0x000fe20000010000 */
[----:B------:R-:W-:Y:S01]  /*5a70*/  FFMA.FTZ R67, R30, R67, 1 ;  /* 0x3f8000001e437423 */ /* 0x000fe20000010043 */
[----:B------:R-:W-:Y:S01]  /*5a80*/  FMUL.FTZ R68, R57, R68 ;  /* 0x0000004439447220 */ /* 0x000fe20000410000 */
[----:B------:R-:W-:Y:S01]  /*5a90*/  FMUL.FTZ R91, R65, R66 ;  /* 0x00000042415b7220 */ /* 0x000fe20000410000 */
[----:B------:R-:W-:-:S02]  /*5aa0*/  SHF.L.U32 R65, R64, 0x10, RZ ;  /* 0x0000001040417819 */ /* 0x000fc400000006ff */
[----:B------:R-:W-:Y:S01]  /*5ab0*/  SHF.L.U32 R64, R58, 0x10, RZ ;  /* 0x000000103a407819 */ /* 0x000fe200000006ff */
[----:B-1----:R-:W-:Y:S01]  /*5ac0*/  FADD.FTZ R58, -R52, 1 ;  /* 0x3f800000343a7421 */ /* 0x002fe20000010100 */
[----:B------:R-:W-:Y:S01]  /*5ad0*/  FADD.FTZ R73, R77, 1 ;  /* 0x3f8000004d497421 */ /* 0x000fe20000010000 */
[----:B------:R-:W-:Y:S01]  /*5ae0*/  FMUL.FTZ R90, R68, R67 ;  /* 0x00000043445a7220 */ /* 0x000fe20000410000 */
[----:B------:R-:W1:Y:S01]  /*5af0*/  MUFU.RCP R71, R71 ;  /* 0x0000004700477308 */ /* 0x000e620000001000 */
[----:B------:R-:W-:Y:S01]  /*5b00*/  SHF.L.U32 R67, R60, 0x10, RZ ;  /* 0x000000103c437819 */ /* 0x000fe200000006ff */
[----:B------:R-:W5:Y:S01]  /*5b10*/  LDS.U16 R77, [R155+0x18] ;  /* 0x000018009b4d7984 */ /* 0x000f620000000400 */
[----:B0-----:R-:W-:Y:S01]  /*5b20*/  SHF.L.U32 R69, R69, 0x10, RZ ;  /* 0x0000001045457819 */ /* 0x001fe200000006ff */
[----:B----4-:R-:W-:Y:S01]  /*5b30*/  FADD.FTZ R60, -R62, 1 ;  /* 0x3f8000003e3c7421 */ /* 0x010fe20000010100 */
[----:B------:R-:W-:Y:S01]  /*5b40*/  FFMA.FTZ R68, R31, R58, 1 ;  /* 0x3f8000001f447423 */ /* 0x000fe2000001003a */
[----:B--2---:R-:W-:Y:S01]  /*5b50*/  SHF.L.U32 R58, R2, 0x10, RZ ;  /* 0x00000010023a7819 */ /* 0x004fe200000006ff */
[----:B------:R-:W-:Y:S01]  /*5b60*/  FADD.FTZ R66, R78, 1 ;  /* 0x3f8000004e427421 */ /* 0x000fe20000010000 */
[----:B------:R-:W0:Y:S01]  /*5b70*/  MUFU.EX2 R82, R80 ;  /* 0x0000005000527308 */ /* 0x000e220000000800 */
[----:B------:R-:W2:Y:S01]  /*5b80*/  LDS.U16 R2, [R155+0x14] ;  /* 0x000014009b027984 */ /* 0x000ea20000000400 */
[----:B------:R-:W-:Y:S01]  /*5b90*/  FFMA.FTZ R78, R33, R60, 1 ;  /* 0x3f800000214e7423 */ /* 0x000fe2000001003c */
[----:B------:R-:W-:-:S05]  /*5ba0*/  SHF.L.U32 R60, R3, 0x10, RZ ;  /* 0x00000010033c7819 */ /* 0x000fca00000006ff */
[----:B------:R4:W0:Y:S01]  /*5bb0*/  MUFU.EX2 R83, R81 ;  /* 0x0000005100537308 */ /* 0x0008220000000800 */
[----:B------:R-:W2:Y:S01]  /*5bc0*/  LDS.U16 R3, [R155+0x16] ;  /* 0x000016009b037984 */ /* 0x000ea20000000400 */
[----:B---3--:R-:W-:Y:S01]  /*5bd0*/  FADD.FTZ R75, -R59, 1 ;  /* 0x3f8000003b4b7421 */ /* 0x008fe20000010100 */
[----:B------:R-:W-:Y:S01]  /*5be0*/  FMUL.FTZ R70, R67, R60 ;  /* 0x0000003c43467220 */ /* 0x000fe20000410000 */
[----:B----4-:R-:W-:-:S04]  /*5bf0*/  FMUL.FTZ R81, R64, R69 ;  /* 0x0000004540517220 */ /* 0x010fc80000410000 */
[----:B------:R-:W-:Y:S01]  /*5c00*/  FMUL.FTZ R81, R62, R81 ;  /* 0x000000513e517220 */ /* 0x000fe20000410000 */
[----:B------:R-:W-:Y:S01]  /*5c10*/  FADD.FTZ R80, R79, 1 ;  /* 0x3f8000004f507421 */ /* 0x000fe20000010000 */
[----:B------:R-:W3:Y:S02]  /*5c20*/  MUFU.RCP R73, R73 ;  /* 0x0000004900497308 */ /* 0x000ee40000001000 */
[----:B------:R-:W-:Y:S01]  /*5c30*/  FMUL.FTZ R95, R81, R78 ;  /* 0x0000004e515f7220 */ /* 0x000fe20000410000 */
[----:B------:R-:W-:Y:S01]  /*5c40*/  FFMA.FTZ R79, R32, R75, 1 ;  /* 0x3f800000204f7423 */ /* 0x000fe2000001004b */
[----:B------:R-:W4:Y:S01]  /*5c50*/  LDS.U16 R78, [R155+0x1a] ;  /* 0x00001a009b4e7984 */ /* 0x000f220000000400 */
[----:B------:R-:W-:Y:S01]  /*5c60*/  FMUL.FTZ R76, R59, R70 ;  /* 0x000000463b4c7220 */ /* 0x000fe20000410000 */
[----:B------:R-:W-:Y:S01]  /*5c70*/  FMUL.FTZ R75, R65, R58 ;  /* 0x0000003a414b7220 */ /* 0x000fe20000410000 */
[----:B-1----:R-:W-:Y:S01]  /*5c80*/  FADD.FTZ R81, -R71, 1 ;  /* 0x3f80000047517421 */ /* 0x002fe20000010100 */
[----:B------:R1:W-:Y:S01]  /*5c90*/  MUFU.RCP R70, R80 ;  /* 0x0000005000467308 */ /* 0x0003e20000001000 */
[----:B------:R-:W-:Y:S01]  /*5ca0*/  FMUL.FTZ R92, R76, R79 ;  /* 0x0000004f4c5c7220 */ /* 0x000fe20000410000 */
[----:B------:R-:W-:Y:S01]  /*5cb0*/  FMUL.FTZ R75, R52, R75 ;  /* 0x0000004b344b7220 */ /* 0x000fe20000410000 */
[----:B0-----:R-:W-:Y:S01]  /*5cc0*/  FADD.FTZ R79, R82, 1 ;  /* 0x3f800000524f7421 */ /* 0x001fe20000010000 */
[----:B------:R-:W-:Y:S01]  /*5cd0*/  FADD.FTZ R82, R83, 1 ;  /* 0x3f80000053527421 */ /* 0x000fe20000010000 */
[----:B------:R-:W-:Y:S01]  /*5ce0*/  FFMA.FTZ R83, R34, R81, 1 ;  /* 0x3f80000022537423 */ /* 0x000fe20000010051 */
[----:B-1----:R-:W0:Y:S01]  /*5cf0*/  LDS.U16 R80, [R155+0x1c] ;  /* 0x00001c009b507984 */ /* 0x002e220000000400 */
[----:B------:R-:W-:Y:S01]  /*5d00*/  FMUL.FTZ R93, R75, R68 ;  /* 0x000000444b5d7220 */ /* 0x000fe20000410000 */
[----:B------:R-:W-:-:S02]  /*5d10*/  SHF.L.U32 R68, R38, 0x10, RZ ;  /* 0x0000001026447819 */ /* 0x000fc400000006ff */
[----:B------:R-:W1:Y:S01]  /*5d20*/  LDS.U16 R81, [R155+0x1e] ;  /* 0x00001e009b517984 */ /* 0x000e620000000400 */
[----:B------:R-:W-:Y:S02]  /*5d30*/  SHF.L.U32 R75, R35, 0x10, RZ ;  /* 0x00000010234b7819 */ /* 0x000fe400000006ff */
[----:B------:R-:W-:Y:S01]  /*5d40*/  SHF.L.U32 R38, R74, 0x10, RZ ;  /* 0x000000104a267819 */ /* 0x000fe200000006ff */
[----:B------:R-:W2:Y:S01]  /*5d50*/  MUFU.RCP R79, R79 ;  /* 0x0000004f004f7308 */ /* 0x000ea20000001000 */
[----:B------:R-:W-:Y:S01]  /*5d60*/  SHF.L.U32 R35, R72, 0x10, RZ ;  /* 0x0000001048237819 */ /* 0x000fe200000006ff */
[----:B---3--:R-:W-:Y:S02]  /*5d70*/  FADD.FTZ R85, -R73, 1 ;  /* 0x3f80000049557421 */ /* 0x008fe40000010100 */
[----:B------:R-:W-:Y:S02]  /*5d80*/  FMUL.FTZ R74, R75, R38 ;  /* 0x000000264b4a7220 */ /* 0x000fe40000410000 */
[----:B------:R-:W-:Y:S01]  /*5d90*/  FMUL.FTZ R72, R68, R35 ;  /* 0x0000002344487220 */ /* 0x000fe20000410000 */
[----:B------:R-:W-:Y:S01]  /*5da0*/  FFMA.FTZ R85, R36, R85, 1 ;  /* 0x3f80000024557423 */ /* 0x000fe20000010055 */
[----:B------:R-:W-:Y:S01]  /*5db0*/  FMUL.FTZ R74, R73, R74 ;  /* 0x0000004a494a7220 */ /* 0x000fe20000410000 */
[----:B------:R-:W3:Y:S01]  /*5dc0*/  MUFU.RCP R66, R66 ;  /* 0x0000004200427308 */ /* 0x000ee20000001000 */
[----:B------:R-:W-:Y:S01]  /*5dd0*/  FMUL.FTZ R72, R71, R72 ;  /* 0x0000004847487220 */ /* 0x000fe20000410000 */
[----:B-----5:R-:W-:Y:S01]  /*5de0*/  SHF.L.U32 R77, R77, 0x10, RZ ;  /* 0x000000104d4d7819 */ /* 0x020fe200000006ff */
[----:B------:R-:W-:Y:S01]  /*5df0*/  FMUL.FTZ R97, R74, R85 ;  /* 0x000000554a617220 */ /* 0x000fe20000410000 */
[----:B------:R-:W-:Y:S01]  /*5e00*/  SHF.L.U32 R74, R7, 0x10, RZ ;  /* 0x00000010074a7819 */ /* 0x000fe200000006ff */
[----:B------:R-:W-:Y:S01]  /*5e10*/  FMUL.FTZ R94, R72, R83 ;  /* 0x00000053485e7220 */ /* 0x000fe20000410000 */
[----:B------:R-:W-:Y:S01]  /*5e20*/  FADD.FTZ R83, R84, 1 ;  /* 0x3f80000054537421 */ /* 0x000fe20000010000 */
[----:B------:R-:W-:Y:S01]  /*5e30*/  SHF.L.U32 R76, R25, 0x10, RZ ;  /* 0x00000010194c7819 */ /* 0x000fe200000006ff */
[----:B------:R-:W5:Y:S01]  /*5e40*/  MUFU.RCP R82, R82 ;  /* 0x0000005200527308 */ /* 0x000f620000001000 */
[----:B--2---:R-:W-:Y:S01]  /*5e50*/  SHF.L.U32 R25, R2, 0x10, RZ ;  /* 0x0000001002197819 */ /* 0x004fe200000006ff */
[----:B------:R-:W-:Y:S01]  /*5e60*/  FADD.FTZ R98, R87, 1 ;  /* 0x3f80000057627421 */ /* 0x000fe20000010000 */
[----:B------:R-:W-:Y:S01]  /*5e70*/  FADD.FTZ R85, -R79, 1 ;  /* 0x3f8000004f557421 */ /* 0x000fe20000010100 */
[----:B------:R-:W-:Y:S01]  /*5e80*/  FMUL.FTZ R2, R74, R77 ;  /* 0x0000004d4a027220 */ /* 0x000fe20000410000 */
[----:B------:R-:W-:-:S03]  /*5e90*/  SHF.L.U32 R72, R27, 0x10, RZ ;  /* 0x000000101b487819 */ /* 0x000fc600000006ff */
[----:B------:R-:W2:Y:S01]  /*5ea0*/  MUFU.RCP R83, R83 ;  /* 0x0000005300537308 */ /* 0x000ea20000001000 */
[----:B------:R-:W-:Y:S01]  /*5eb0*/  FFMA.FTZ R85, R40, R85, 1 ;  /* 0x3f80000028557423 */ /* 0x000fe20000010055 */
[----:B------:R-:W-:Y:S01]  /*5ec0*/  FMUL.FTZ R2, R79, R2 ;  /* 0x000000024f027220 */ /* 0x000fe20000410000 */
[----:B------:R-:W-:Y:S01]  /*5ed0*/  SHF.L.U32 R27, R3, 0x10, RZ ;  /* 0x00000010031b7819 */ /* 0x000fe200000006ff */
[----:B---3--:R-:W-:Y:S01]  /*5ee0*/  FADD.FTZ R84, -R66, 1 ;  /* 0x3f80000042547421 */ /* 0x008fe20000010100 */
[----:B------:R-:W-:Y:S01]  /*5ef0*/  FMUL.FTZ R3, R72, R25 ;  /* 0x0000001948037220 */ /* 0x000fe20000410000 */
[----:B------:R-:W-:Y:S02]  /*5f00*/  FMUL.FTZ R2, R2, R85 ;  /* 0x0000005502027220 */ /* 0x000fe40000410000 */
[----:B------:R-:W3:Y:S01]  /*5f10*/  MUFU.RCP R98, R98 ;  /* 0x0000006200627308 */ /* 0x000ee20000001000 */
[----:B------:R-:W-:Y:S01]  /*5f20*/  SHF.L.U32 R85, R6, 0x10, RZ ;  /* 0x0000001006557819 */ /* 0x000fe200000006ff */
[----:B------:R-:W-:Y:S01]  /*5f30*/  FADD.FTZ R96, -R70, 1 ;  /* 0x3f80000046607421 */ /* 0x000fe20000010100 */
[----:B----4-:R-:W-:Y:S01]  /*5f40*/  SHF.L.U32 R78, R78, 0x10, RZ ;  /* 0x000000104e4e7819 */ /* 0x010fe200000006ff */
[----:B------:R-:W-:Y:S01]  /*5f50*/  FMUL.FTZ R7, R76, R27 ;  /* 0x0000001b4c077220 */ /* 0x000fe20000410000 */
[----:B------:R-:W-:Y:S01]  /*5f60*/  FFMA.FTZ R84, R37, R84, 1 ;  /* 0x3f80000025547423 */ /* 0x000fe20000010054 */
[----:B------:R-:W-:Y:S01]  /*5f70*/  FMUL.FTZ R3, R66, R3 ;  /* 0x0000000342037220 */ /* 0x000fe20000410000 */
[----:B------:R-:W-:Y:S01]  /*5f80*/  SHF.L.U32 R87, R5, 0x10, RZ ;  /* 0x0000001005577819 */ /* 0x000fe200000006ff */
[----:B------:R-:W-:Y:S01]  /*5f90*/  FFMA.FTZ R96, R39, R96, 1 ;  /* 0x3f80000027607423 */ /* 0x000fe20000010060 */
[----:B------:R-:W-:Y:S01]  /*5fa0*/  FMUL.FTZ R7, R70, R7 ;  /* 0x0000000746077220 */ /* 0x000fe20000410000 */
[----:B-----5:R-:W-:Y:S01]  /*5fb0*/  FADD.FTZ R6, -R82, 1 ;  /* 0x3f80000052067421 */ /* 0x020fe20000010100 */
[----:B0-----:R-:W-:Y:S01]  /*5fc0*/  SHF.L.U32 R80, R80, 0x10, RZ ;  /* 0x0000001050507819 */ /* 0x001fe200000006ff */
[----:B------:R-:W-:Y:S01]  /*5fd0*/  FMUL.FTZ R5, R85, R78 ;  /* 0x0000004e55057220 */ /* 0x000fe20000410000 */
[----:B------:R-:W0:Y:S01]  /*5fe0*/  S2UR UR9, SR_CgaCtaId ;  /* 0x00000000000979c3 */ /* 0x000e220000008800 */
[----:B------:R-:W-:Y:S01]  /*5ff0*/  FMUL.FTZ R3, R3, R84 ;  /* 0x0000005403037220 */ /* 0x000fe20000410000 */
[----:B------:R-:W-:Y:S01]  /*6000*/  FMUL.FTZ R96, R7, R96 ;  /* 0x0000006007607220 */ /* 0x000fe20000410000 */
[----:B------:R-:W-:Y:S01]  /*6010*/  SHF.L.U32 R84, R4, 0x10, RZ ;  /* 0x0000001004547819 */ /* 0x000fe200000006ff */
[----:B------:R-:W-:Y:S01]  /*6020*/  FFMA.FTZ R6, R41, R6, 1 ;  /* 0x3f80000029067423 */ /* 0x000fe20000010006 */
[----:B------:R-:W-:Y:S01]  /*6030*/  FMUL.FTZ R5, R82, R5 ;  /* 0x0000000552057220 */ /* 0x000fe20000410000 */
[----:B-1----:R-:W-:Y:S01]  /*6040*/  SHF.L.U32 R81, R81, 0x10, RZ ;  /* 0x0000001051517819 */ /* 0x002fe200000006ff */
[----:B--2---:R-:W-:Y:S01]  /*6050*/  FADD.FTZ R7, -R83, 1 ;  /* 0x3f80000053077421 */ /* 0x004fe20000010100 */
[----:B------:R-:W-:Y:S01]  /*6060*/  FMUL.FTZ R4, R87, R80 ;  /* 0x0000005057047220 */ /* 0x000fe20000410000 */
[----:B------:R-:W-:Y:S01]  /*6070*/  FMUL.FTZ R5, R5, R6 ;  /* 0x0000000605057220 */ /* 0x000fe20000410000 */
[----:B---3--:R-:W-:Y:S01]  /*6080*/  FADD.FTZ R6, -R98, 1 ;  /* 0x3f80000062067421 */ /* 0x008fe20000010100 */
[----:B------:R-:W-:Y:S01]  /*6090*/  FFMA.FTZ R7, R42, R7, 1 ;  /* 0x3f8000002a077423 */ /* 0x000fe20000010007 */
[----:B------:R-:W-:Y:S01]  /*60a0*/  FMUL.FTZ R4, R83, R4 ;  /* 0x0000000453047220 */ /* 0x000fe20000410000 */
[----:B------:R-:W-:Y:S01]  /*60b0*/  FMUL.FTZ R99, R84, R81 ;  /* 0x0000005154637220 */ /* 0x000fe20000410000 */
[----:B------:R-:W-:Y:S01]  /*60c0*/  F2FP.BF16.F32.PACK_AB R86, R89, R86 ;  /* 0x000000565956723e */ /* 0x000fe200000010ff */
[----:B------:R-:W-:Y:S01]  /*60d0*/  BAR.SYNC.DEFER_BLOCKING 0x0 ;  /* 0x0000000000007b1d */ /* 0x000fe20000010000 */
[----:B------:R-:W-:Y:S01]  /*60e0*/  FMUL.FTZ R4, R4, R7 ;  /* 0x0000000704047220 */ /* 0x000fe20000410000 */
[----:B------:R-:W-:Y:S01]  /*60f0*/  FFMA.FTZ R6, R43, R6, 1 ;  /* 0x3f8000002b067423 */ /* 0x000fe20000010006 */
[----:B------:R-:W-:Y:S01]  /*6100*/  FMUL.FTZ R99, R98, R99 ;  /* 0x0000006362637220 */ /* 0x000fe20000410000 */
[----:B------:R-:W-:-:S02]  /*6110*/  PRMT R7, R86, 0x7632, R7 ;  /* 0x0000763256077816 */ /* 0x000fc40000000007 */
[----:B------:R-:W-:Y:S01]  /*6120*/  F2FP.BF16.F32.PACK_AB R88, R91, R88 ;  /* 0x000000585b58723e */ /* 0x000fe200000010ff */
[----:B------:R-:W-:Y:S01]  /*6130*/  FMUL.FTZ R99, R99, R6 ;  /* 0x0000000663637220 */ /* 0x000fe20000410000 */
[----:B------:R-:W-:Y:S02]  /*6140*/  F2FP.BF16.F32.PACK_AB R92, R95, R92 ;  /* 0x0000005c5f5c723e */ /* 0x000fe400000010ff */
[----:B------:R-:W-:Y:S02]  /*6150*/  PRMT R6, R88, 0x7632, R6 ;  /* 0x0000763258067816 */ /* 0x000fe40000000006 */
[----:B------:R-:W-:Y:S01]  /*6160*/  ISETP.NE.AND P6, PT, R157, RZ, PT ;  /* 0x000000ff9d00720c */ /* 0x000fe20003fc5270 */
[----:B------:R-:W-:Y:S01]  /*6170*/  UMOV UR8, 0x400 ;  /* 0x0000040000087882 */ /* 0x000fe20000000000 */
[----:B------:R-:W-:Y:S02]  /*6180*/  F2FP.BF16.F32.PACK_AB R90, R93, R90 ;  /* 0x0000005a5d5a723e */ /* 0x000fe400000010ff */
[----:B------:R-:W-:-:S02]  /*6190*/  F2FP.BF16.F32.PACK_AB R94, R97, R94 ;  /* 0x0000005e615e723e */ /* 0x000fc400000010ff */
[----:B------:R-:W-:Y:S02]  /*61a0*/  F2FP.BF16.F32.PACK_AB R3, R96, R3 ;  /* 0x000000036003723e */ /* 0x000fe400000010ff */
[----:B------:R-:W-:Y:S01]  /*61b0*/  F2FP.BF16.F32.PACK_AB R2, R5, R2 ;  /* 0x000000020502723e */ /* 0x000fe200000010ff */
[----:B------:R1:W-:Y:S01]  /*61c0*/  STS.U16 [R155+0x2], R7 ;  /* 0x000002079b007388 */ /* 0x0003e20000000400 */
[----:B------:R-:W-:Y:S01]  /*61d0*/  F2FP.BF16.F32.PACK_AB R4, R99, R4 ;  /* 0x000000046304723e */ /* 0x000fe200000010ff */
[----:B0-----:R-:W-:Y:S01]  /*61e0*/  ULEA UR8, UR9, UR8, 0x18 ;  /* 0x0000000809087291 */ /* 0x001fe2000f8ec03f */
[----:B------:R-:W-:Y:S01]  /*61f0*/  PRMT R89, R90, 0x7632, R89 ;  /* 0x000076325a597816 */ /* 0x000fe20000000059 */
[----:B------:R0:W-:Y:S01]  /*6200*/  STS.U16 [R155], R86 ;  /* 0x000000569b007388 */ /* 0x0001e20000000400 */
[----:B-1----:R-:W-:-:S03]  /*6210*/  PRMT R7, R92, 0x7632, R7 ;  /* 0x000076325c077816 */ /* 0x002fc60000000007 */
[----:B------:R1:W-:Y:S01]  /*6220*/  STS.U16 [R155+0x4], R88 ;  /* 0x000004589b007388 */ /* 0x0003e20000000400 */
[----:B------:R-:W-:Y:S02]  /*6230*/  PRMT R5, R2, 0x7632, R5 ;  /* 0x0000763202057816 */ /* 0x000fe40000000005 */
[----:B0-----:R-:W-:Y:S01]  /*6240*/  PRMT R86, R94, 0x7632, R86 ;  /* 0x000076325e567816 */ /* 0x001fe20000000056 */
[----:B------:R0:W-:Y:S04]  /*6250*/  STS.U16 [R155+0x6], R6 ;  /* 0x000006069b007388 */ /* 0x0001e80000000400 */
[----:B------:R2:W-:Y:S01]  /*6260*/  STS.U16 [R155+0xe], R7 ;  /* 0x00000e079b007388 */ /* 0x0005e20000000400 */
[----:B-1----:R-:W-:Y:S02]  /*6270*/  PRMT R88, R4, 0x7632, R88 ;  /* 0x0000763204587816 */ /* 0x002fe40000000058 */
[----:B0-----:R-:W-:-:S02]  /*6280*/  PRMT R6, R3, 0x7632, R6 ;  /* 0x0000763203067816 */ /* 0x001fc40000000006 */
[----:B--2---:R-:W-:Y:S02]  /*6290*/  PRMT R7, R4, 0x7610, R7 ;  /* 0x0000761004077816 */ /* 0x004fe40000000007 */
        /* <DEDUP_REMOVED lines=55> */
.L_x_2974:
[----:B------:R-:W-:Y:S05]  /*6610*/  BSYNC B0 ;  /* 0x0000000000007941 */ /* 0x000fea0003800000 */
.L_x_2973:
        /* <DEDUP_REMOVED lines=119> */
[----:B------:R-:W-:Y:S01]  /*6d90*/  PRMT R33, R34, 0x7632, R33 ;  /* 0x0000763222217816 */ /* 0x000fe20000000021 */
[----:B------:R-:W-:Y:S01]  /*6da0*/  STS.U16 [R155], R44 ;  /* 0x0000002c9b007388 */ /* 0x000fe20000000400 */
[----:B-1----:R-:W-:-:S02]  /*6db0*/  PRMT R31, R25, 0x7632, R31 ;  /* 0x00007632191f7816 */ /* 0x002fc4000000001f */
[----:B------:R-:W-:Y:S01]  /*6dc0*/  PRMT R36, R40, 0x7632, R36 ;  /* 0x0000763228247816 */ /* 0x000fe20000000024 */
[----:B------:R-:W-:Y:S01]  /*6dd0*/  STS.U16 [R155+0x4], R29 ;  /* 0x0000041d9b007388 */ /* 0x000fe20000000400 */
[----:B--2---:R-:W-:Y:S02]  /*6de0*/  PRMT R32, R42, 0x7632, R32 ;  /* 0x000076322a207816 */ /* 0x004fe40000000020 */
        /* <DEDUP_REMOVED lines=45> */
.L_x_2977:
[----:B------:R-:W-:Y:S05]  /*70c0*/  BSYNC B0 ;  /* 0x0000000000007941 */ /* 0x000fea0003800000 */
.L_x_2976:
        /* <DEDUP_REMOVED lines=43> */
.L_x_2975:
        /* <DEDUP_REMOVED lines=25> */
[----:B------:R-:W-:Y:S01]  /*7510*/  CS2R R122, SRZ ;  /* 0x00000000007a7805 */ /* 0x000fe2000001ff00 */
[----:B------:R-:W-:Y:S01]  /*7520*/  BAR.SYNC.DEFER_BLOCKING 0x0 ;  /* 0x0000000000007b1d */ /* 0x000fe20000010000 */
[----:B-1----:R-:W-:Y:S02]  /*7530*/  ISETP.GE.AND P0, PT, R9, 0x1, PT ;  /* 0x000000010900780c */ /* 0x002fe40003f06270 */
[----:B------:R-:W-:Y:S01]  /*7540*/  CS2R R120, SRZ ;  /* 0x0000000000787805 */ /* 0x000fe2000001ff00 */
[----:B--2---:R-:W-:Y:S01]  /*7550*/  FFMA.FTZ R3, R47, R0, R3 ;  /* 0x000000002f037223 */ /* 0x004fe20000010003 */
[----:B------:R-:W-:-:S02]  /*7560*/  SHF.L.U32 R0, R118, 0x10, RZ ;  /* 0x0000001076007819 */ /* 0x000fc400000006ff */
[----:B------:R-:W-:Y:S01]  /*7570*/  CS2R R118, SRZ ;  /* 0x0000000000767805 */ /* 0x000fe2000001ff00 */
[----:B------:R-:W-:Y:S01]  /*7580*/  FFMA.FTZ R2, R48, R2, R3 ;  /* 0x0000000230027223 */ /* 0x000fe20000010003 */
[----:B------:R-:W-:Y:S02]  /*7590*/  SHF.L.U32 R3, R116, 0x10, RZ ;  /* 0x0000001074037819 */ /* 0x000fe400000006ff */
[----:B------:R-:W-:Y:S01]  /*75a0*/  CS2R R116, SRZ ;  /* 0x0000000000747805 */ /* 0x000fe2000001ff00 */
        /* <DEDUP_REMOVED lines=12> */
[----:B------:R-:W-:-:S04]  /*7670*/  FFMA.FTZ R0, R68, R0, R3 ;  /* 0x0000000044007223 */ /* 0x000fc80000010003 */
[----:B------:R-:W-:Y:S01]  /*7680*/  FFMA.FTZ R3, R7, R2, R0 ;  /* 0x0000000207037223 */ /* 0x000fe20000010000 */
[----:B------:R-:W-:Y:S02]  /*7690*/  SHF.L.U32 R0, R102, 0x10, RZ ;  /* 0x0000001066007819 */ /* 0x000fe400000006ff */
[----:B------:R-:W-:Y:S01]  /*76a0*/  SHF.L.U32 R2, R100, 0x10, RZ ;  /* 0x0000001064027819 */ /* 0x000fe200000006ff */
[----:B------:R-:W-:-:S04]  /*76b0*/  FFMA.FTZ R8, R6, R8, R3 ;  /* 0x0000000806087223 */ /* 0x000fc80000010003 */
        /* <DEDUP_REMOVED lines=36> */
[----:B------:R-:W-:-:S02]  /*7900*/  CS2R R132, SRZ ;  /* 0x0000000000847805 */ /* 0x000fc4000001ff00 */
[----:B------:R-:W-:Y:S02]  /*7910*/  CS2R R130, SRZ ;  /* 0x0000000000827805 */ /* 0x000fe4000001ff00 */
[----:B------:R-:W-:Y:S02]  /*7920*/  CS2R R128, SRZ ;  /* 0x0000000000807805 */ /* 0x000fe4000001ff00 */
[----:B------:R-:W-:Y:S02]  /*7930*/  CS2R R124, SRZ ;  /* 0x00000000007c7805 */ /* 0x000fe4000001ff00 */
[----:B------:R-:W-:Y:S02]  /*7940*/  CS2R R122, SRZ ;  /* 0x00000000007a7805 */ /* 0x000fe4000001ff00 */
[----:B------:R-:W-:Y:S02]  /*7950*/  CS2R R120, SRZ ;  /* 0x0000000000787805 */ /* 0x000fe4000001ff00 */
[----:B------:R-:W-:-:S02]  /*7960*/  CS2R R118, SRZ ;  /* 0x0000000000767805 */ /* 0x000fc4000001ff00 */
        /* <DEDUP_REMOVED lines=15> */
.L_x_3073:
        /* <DEDUP_REMOVED lines=463> */
[C---:B------:R-:W-:Y:S01]  /*9750*/  FMUL.FTZ R21, R77.reuse, R153 ;  /* 0x000000994d157220 */ /* 0x040fe20000410000 */
        /* <DEDUP_REMOVED lines=8> */
[C---:B------:R-:W-:Y:S01]  /*97e0*/  FMUL.FTZ R81, R77.reuse, R149 ;  /* 0x000000954d517220 */ /* 0x040fe20000410000 */
[----:B----4-:R-:W-:Y:S01]  /*97f0*/  FMUL.FTZ R75, R77, R151 ;  /* 0x000000974d4b7220 */ /* 0x010fe20000410000 */
[----:B------:R-:W2:Y:S03]  /*9800*/  LDS.U16 R59, [R17+0x6] ;  /* 0x00000600113b7984 */ /* 0x000ea60000000400 */
[----:B------:R4:W-:Y:S01]  /*9810*/  MUFU.EX2 R79, R75 ;  /* 0x0000004b004f7308 */ /* 0x0009e20000000800 */
[----:B------:R-:W5:Y:S01]  /*9820*/  @!P4 LDG.E.U16 R76, desc[UR52][R18.64+0x640] ;  /* 0x00064034124cc981 */ /* 0x000f62000c1e1500 */
[----:B------:R-:W-:Y:S01]  /*9830*/  ISETP.GE.AND P4, PT, R25, UR58, PT ;  /* 0x0000003a19007c0c */ /* 0x000fe2000bf86270 */
[C---:B------:R-:W-:Y:S01]  /*9840*/  FMUL.FTZ R43, R77.reuse, R146 ;  /* 0x000000924d2b7220 */ /* 0x040fe20000410000 */
[C---:B------:R-:W-:Y:S01]  /*9850*/  FMUL.FTZ R40, R77.reuse, R145 ;  /* 0x000000914d287220 */ /* 0x040fe20000410000 */
[C---:B------:R-:W-:Y:S01]  /*9860*/  FMUL.FTZ R37, R77.reuse, R144 ;  /* 0x000000904d257220 */ /* 0x040fe20000410000 */
[C---:B------:R-:W-:Y:S01]  /*9870*/  FMUL.FTZ R34, R77.reuse, R143 ;  /* 0x0000008f4d227220 */ /* 0x040fe20000410000 */
[C---:B------:R-:W-:Y:S01]  /*9880*/  FMUL.FTZ R31, R77.reuse, R142 ;  /* 0x0000008e4d1f7220 */ /* 0x040fe20000410000 */
        /* <DEDUP_REMOVED lines=10> */
[C---:B------:R-:W-:Y:S01]  /*9930*/  FMUL.FTZ R24, R77.reuse, R139 ;  /* 0x0000008b4d187220 */ /* 0x040fe20000410000 */
        /* <DEDUP_REMOVED lines=170> */
[-C--:B------:R-:W-:Y:S01]  /*a3e0*/  FMUL.FTZ R183, R102, R177.reuse ;  /* 0x000000b166b77220 */ /* 0x080fe20000410000 */
[----:B------:R-:W-:Y:S01]  /*a3f0*/  SHF.L.U32 R181, R154, 0x10, RZ ;  /* 0x000000109ab57819 */ /* 0x000fe200000006ff */
[----:B------:R-:W-:Y:S01]  /*a400*/  FMUL.FTZ R182, R102, R188 ;  /* 0x000000bc66b67220 */ /* 0x000fe20000410000 */
[-C--:B------:R-:W-:Y:S01]  /*a410*/  FMUL.FTZ R200, R47, R148.reuse ;  /* 0x000000942fc87220 */ /* 0x080fe20000410000 */
        /* <DEDUP_REMOVED lines=19> */
[-C--:B------:R-:W-:Y:S02]  /*a550*/  FMUL.FTZ R175, R45, R147.reuse ;  /* 0x000000932daf7220 */ /* 0x080fe40000410000 */
        /* <DEDUP_REMOVED lines=30> */
[----:B------:R-:W-:Y:S01]  /*a740*/  FFMA.FTZ R180, R99, R180, R171 ;  /* 0x000000b463b47223 */ /* 0x000fe200000100ab */
[-C--:B------:R-:W-:Y:S01]  /*a750*/  FMUL.FTZ R171, R39, R145.reuse ;  /* 0x0000009127ab7220 */ /* 0x080fe20000410000 */
        /* <DEDUP_REMOVED lines=22> */
[-C--:B------:R-:W-:Y:S02]  /*a8c0*/  FMUL.FTZ R208, R36, R144.reuse ;  /* 0x0000009024d07220 */ /* 0x080fe40000410000 */
        /* <DEDUP_REMOVED lines=11> */
[----:B------:R-:W-:Y:S01]  /*a980*/  FFMA.FTZ R180, R95, R180, R167 ;  /* 0x000000b45fb47223 */ /* 0x000fe200000100a7 */
[-C--:B------:R-:W-:Y:S01]  /*a990*/  FMUL.FTZ R167, R33, R143.reuse ;  /* 0x0000008f21a77220 */ /* 0x080fe20000410000 */
        /* <DEDUP_REMOVED lines=16> */
[----:B------:R-:W-:Y:S01]  /*aaa0*/  FMUL.FTZ R168, R90, R171 ;  /* 0x000000ab5aa87220 */ /* 0x000fe20000410000 */
        /* <DEDUP_REMOVED lines=13> */
[-C--:B------:R-:W-:Y:S01]  /*ab80*/  FMUL.FTZ R213, R28, R141.reuse ;  /* 0x0000008d1cd57220 */ /* 0x080fe20000410000 */
        /* <DEDUP_REMOVED lines=121> */
[----:B-1----:R-:W-:Y:S01]  /*b320*/  HFMA2.MMA R107, -RZ, RZ, 0, 0 ;  /* 0x00000000ff6b7435 */ /* 0x002fe200000001ff */
[----:B------:R-:W-:Y:S02]  /*b330*/  MOV R106, 0x3f800000 ;  /* 0x3f800000006a7802 */ /* 0x000fe40000000f00 */
        /* <DEDUP_REMOVED lines=9> */
.L_x_2980:
[----:B------:R-:W-:Y:S05]  /*b3d0*/  BSYNC B0 ;  /* 0x0000000000007941 */ /* 0x000fea0003800000 */
.L_x_2979:
[----:B------:R-:W-:Y:S01]  /*b3e0*/  UISETP.GE.AND UP0, UPT, UR45, 0x2, UPT ;  /* 0x000000022d00788c */ /* 0x000fe2000bf06270 */
[----:B0-----:R-:W-:Y:S02]  /*b3f0*/  SHF.L.U32 R19, R19, 0x10, RZ ;  /* 0x0000001013137819 */ /* 0x001fe400000006ff */
[----:B------:R-:W-:Y:S02]  /*b400*/  SHF.L.U32 R17, R238, 0x10, RZ ;  /* 0x00000010ee117819 */ /* 0x000fe400000006ff */
[----:B------:R-:W-:Y:S01]  /*b410*/  SHF.L.U32 R18, R18, 0x10, RZ ;  /* 0x0000001012127819 */ /* 0x000fe200000006ff */
[----:B--2---:R-:W-:Y:S01]  /*b420*/  FMUL.FTZ R64, R19, R138 ;  /* 0x0000008a13407220 */ /* 0x004fe20000410000 */
[----:B------:R-:W-:Y:S02]  /*b430*/  PLOP3.LUT P1, PT, PT, PT, UP0, 0x80, 0x0 ;  /* 0x000000000000781c */ /* 0x000fe40003f2f008 */
[----:B------:R-:W-:Y:S01]  /*b440*/  MOV R65, UR45 ;  /* 0x0000002d00417c02 */ /* 0x000fe20008000f00 */
[----:B------:R-:W-:Y:S01]  /*b450*/  FMUL.FTZ R219, R17, R64 ;  /* 0x0000004011db7220 */ /* 0x000fe20000410000 */
[----:B------:R-:W-:Y:S01]  /*b460*/  ISETP.NE.OR P1, PT, R248, RZ, !P1 ;  /* 0x000000fff800720c */ /* 0x000fe20004f25670 */
[----:B------:R-:W-:Y:S01]  /*b470*/  FMUL.FTZ R220, R18, R138 ;  /* 0x0000008a12dc7220 */ /* 0x000fe20000410000 */
[----:B------:R-:W-:Y:S01]  /*b480*/  LEA.HI R158, R157, R157, RZ, 0x1e ;  /* 0x0000009d9d9e7211 */ /* 0x000fe200078ff0ff */
[----:B------:R-:W-:-:S02]  /*b490*/  FADD.FTZ R62, R219, R62 ;  /* 0x0000003edb3e7221 */ /* 0x000fc40000010000 */
[----:B------:R-:W-:Y:S01]  /*b4a0*/  FMUL.FTZ R220, R17, R220 ;  /* 0x000000dc11dc7220 */ /* 0x000fe20000410000 */
[----:B------:R-:W-:-:S03]  /*b4b0*/  LEA R158, R158, R137, 0x4 ;  /* 0x000000899e9e7211 */ /* 0x000fc600078e20ff */
        /* <DEDUP_REMOVED lines=8> */
[----:B--2---:R-:W-:Y:S01]  /*b540*/  HFMA2.MMA R60, -RZ, RZ, 1.875, 0 ;  /* 0x3f800000ff3c7435 */ /* 0x004fe200000001ff */
[----:B------:R-:W-:-:S02]  /*b550*/  MOV R61, RZ ;  /* 0x000000ff003d7202 */ /* 0x000fc40000000f00 */
[----:B------:R-:W-:Y:S01]  /*b560*/  CS2R R62, SRZ ;  /* 0x00000000003e7805 */ /* 0x000fe2000001ff00 */
[----:B0-----:R-:W-:Y:S01]  /*b570*/  @!P1 IMAD R64, R65, R64, UR7 ;  /* 0x0000000741409e24 */ /* 0x001fe2000f8e0240 */
[----:B------:R-:W-:Y:S01]  /*b580*/  HFMA2.MMA R65, -RZ, RZ, 0, 9.5367431640625e-07 ;  /* 0x00000010ff417435 */ /* 0x000fe200000001ff */
[----:B------:R-:W-:Y:S02]  /*b590*/  SHF.L.U32 R162, R162, 0x10, RZ ;  /* 0x00000010a2a27819 */ /* 0x000fe400000006ff */
[----:B------:R-:W-:Y:S02]  /*b5a0*/  SHF.L.U32 R163, R163, 0x10, RZ ;  /* 0x00000010a3a37819 */ /* 0x000fe400000006ff */
[----:B------:R-:W-:-:S05]  /*b5b0*/  SHF.L.U32 R164, R164, 0x10, RZ ;  /* 0x00000010a4a47819 */ /* 0x000fca00000006ff */
[----:B------:R-:W-:Y:S01]  /*b5c0*/  @!P1 IMAD.WIDE R64, R64, R65, UR54 ;  /* 0x0000003640409e25 */ /* 0x000fe2000f8e0241 */
[----:B------:R-:W-:Y:S02]  /*b5d0*/  SHF.L.U32 R165, R165, 0x10, RZ ;  /* 0x00000010a5a57819 */ /* 0x000fe400000006ff */
[----:B------:R-:W-:Y:S02]  /*b5e0*/  SHF.L.U32 R166, R166, 0x10, RZ ;  /* 0x00000010a6a67819 */ /* 0x000fe400000006ff */
[----:B------:R-:W-:Y:S01]  /*b5f0*/  SHF.L.U32 R167, R167, 0x10, RZ ;  /* 0x00000010a7a77819 */ /* 0x000fe200000006ff */
        /* <DEDUP_REMOVED lines=163> */
.L_x_3105:
        /* <DEDUP_REMOVED lines=14> */
.L_x_3108:
[----:B------:R-:W-:-:S03]  /*c110*/  UMOV UR42, 0xffffffff ;  /* 0xffffffff002a7882 */ /* 0x000fc60000000000 */
[----:B------:R-:W-:Y:S05]  /*c120*/  BRA.DIV UR42, `(.L_x_2984) ;  /* 0x0000009e2a647947 */ /* 0x000fea000b800000 */
.L_x_3111:
[----:B------:R-:W-:-:S03]  /*c130*/  UMOV UR42, 0xffffffff ;  /* 0xffffffff002a7882 */ /* 0x000fc60000000000 */
[----:B------:R-:W-:Y:S05]  /*c140*/  BRA.DIV UR42, `(.L_x_2985) ;  /* 0x0000009e2a847947 */ /* 0x000fea000b800000 */
.L_x_3114:
[----:B------:R-:W-:-:S03]  /*c150*/  UMOV UR42, 0xffffffff ;  /* 0xffffffff002a7882 */ /* 0x000fc60000000000 */
[----:B------:R-:W-:Y:S05]  /*c160*/  BRA.DIV UR42, `(.L_x_2986) ;  /* 0x0000009e2aa47947 */ /* 0x000fea000b800000 */
.L_x_3117:
        /* <DEDUP_REMOVED lines=10> */
.L_x_3127:
        /* <DEDUP_REMOVED lines=44> */
.L_x_2981:
        /* <DEDUP_REMOVED lines=303> */
.L_x_3132:
        /* <DEDUP_REMOVED lines=13> */
.L_x_2991:
[----:B------:R-:W-:Y:S05]  /*d890*/  BSYNC B0 ;  /* 0x0000000000007941 */ /* 0x000fea0003800000 */
.L_x_2990:
[----:B------:R-:W-:Y:S01]  /*d8a0*/  UMOV UR42, 0xffffffff ;  /* 0xffffffff002a7882 */ /* 0x000fe20000000000 */
[----:B------:R-:W-:Y:S02]  /*d8b0*/  ISETP.GT.U32.AND P2, PT, R248, 0x1d, PT ;  /* 0x0000001df800780c */ /* 0x000fe40003f44070 */
[----:B------:R-:W-:Y:S11]  /*d8c0*/  BRA.DIV UR42, `(.L_x_2992) ;  /* 0x0000008e2a207947 */ /* 0x000ff6000b800000 */
[----:B-1----:R1:W0:Y:S04]  /*d8d0*/  SHFL.DOWN PT, R76, R232, 0x2, 0x1f ;  /* 0x08401f00e84c7f89 */ /* 0x00222800000e0000 */
[----:B--2---:R1:W2:Y:S04]  /*d8e0*/  SHFL.DOWN PT, R77, R241, 0x2, 0x1f ;  /* 0x08401f00f14d7f89 */ /* 0x0042a800000e0000 */
[----:B---3--:R1:W3:Y:S04]  /*d8f0*/  SHFL.DOWN PT, R78, R242, 0x2, 0x1f ;  /* 0x08401f00f24e7f89 */ /* 0x0082e800000e0000 */
[----:B----4-:R1:W4:Y:S02]  /*d900*/  SHFL.DOWN PT, R79, R243, 0x2, 0x1f ;  /* 0x08401f00f34f7f89 */ /* 0x01032400000e0000 */
.L_x_3138:
        /* <DEDUP_REMOVED lines=13> */
.L_x_2994:
[----:B------:R-:W-:Y:S05]  /*d9e0*/  BSYNC B0 ;  /* 0x0000000000007941 */ /* 0x000fea0003800000 */
.L_x_2993:
[----:B------:R-:W-:Y:S01]  /*d9f0*/  UMOV UR42, 0xffffffff ;  /* 0xffffffff002a7882 */ /* 0x000fe20000000000 */
[----:B------:R-:W-:Y:S02]  /*da00*/  ISETP.GT.U32.AND P2, PT, R248, 0x1b, PT ;  /* 0x0000001bf800780c */ /* 0x000fe40003f44070 */
[----:B------:R-:W-:Y:S11]  /*da10*/  BRA.DIV UR42, `(.L_x_2995) ;  /* 0x0000008e2a407947 */ /* 0x000ff6000b800000 */
[----:B0-----:R0:W0:Y:S04]  /*da20*/  SHFL.DOWN PT, R76, R232, 0x4, 0x1f ;  /* 0x08801f00e84c7f89 */ /* 0x00102800000e0000 */
[----:B--2---:R2:W0:Y:S04]  /*da30*/  SHFL.DOWN PT, R77, R241, 0x4, 0x1f ;  /* 0x08801f00f14d7f89 */ /* 0x00442800000e0000 */
[----:B---3--:R2:W3:Y:S04]  /*da40*/  SHFL.DOWN PT, R78, R242, 0x4, 0x1f ;  /* 0x08801f00f24e7f89 */ /* 0x0084e800000e0000 */
[----:B----4-:R2:W4:Y:S02]  /*da50*/  SHFL.DOWN PT, R79, R243, 0x4, 0x1f ;  /* 0x08801f00f34f7f89 */ /* 0x01052400000e0000 */
.L_x_3144:
        /* <DEDUP_REMOVED lines=13> */
.L_x_2997:
[----:B------:R-:W-:Y:S05]  /*db30*/  BSYNC B0 ;  /* 0x0000000000007941 */ /* 0x000fea0003800000 */
.L_x_2996:
[----:B------:R-:W-:Y:S01]  /*db40*/  UMOV UR42, 0xffffffff ;  /* 0xffffffff002a7882 */ /* 0x000fe20000000000 */
[----:B------:R-:W-:Y:S02]  /*db50*/  ISETP.GT.U32.AND P2, PT, R248, 0x17, PT ;  /* 0x00000017f800780c */ /* 0x000fe40003f44070 */
[----:B------:R-:W-:Y:S11]  /*db60*/  BRA.DIV UR42, `(.L_x_2998) ;  /* 0x0000008e2a607947 */ /* 0x000ff6000b800000 */
[----:B0-----:R0:W0:Y:S04]  /*db70*/  SHFL.DOWN PT, R76, R232, 0x8, 0x1f ;  /* 0x09001f00e84c7f89 */ /* 0x00102800000e0000 */
[----:B------:R0:W0:Y:S04]  /*db80*/  SHFL.DOWN PT, R77, R241, 0x8, 0x1f ;  /* 0x09001f00f14d7f89 */ /* 0x00002800000e0000 */
[----:B---3--:R3:W0:Y:S04]  /*db90*/  SHFL.DOWN PT, R78, R242, 0x8, 0x1f ;  /* 0x09001f00f24e7f89 */ /* 0x00862800000e0000 */
[----:B----4-:R3:W4:Y:S02]  /*dba0*/  SHFL.DOWN PT, R79, R243, 0x8, 0x1f ;  /* 0x09001f00f34f7f89 */ /* 0x01072400000e0000 */
.L_x_3150:
        /* <DEDUP_REMOVED lines=13> */
.L_x_3000:
[----:B------:R-:W-:Y:S05]  /*dc80*/  BSYNC B0 ;  /* 0x0000000000007941 */ /* 0x000fea0003800000 */
.L_x_2999:
[----:B------:R-:W-:Y:S01]  /*dc90*/  UMOV UR42, 0xffffffff ;  /* 0xffffffff002a7882 */ /* 0x000fe20000000000 */
[----:B------:R-:W-:Y:S02]  /*dca0*/  ISETP.GT.U32.AND P2, PT, R248, 0xf, PT ;  /* 0x0000000ff800780c */ /* 0x000fe40003f44070 */
[----:B------:R-:W-:Y:S11]  /*dcb0*/  BRA.DIV UR42, `(.L_x_3001) ;  /* 0x0000008e2a807947 */ /* 0x000ff6000b800000 */
[----:B0-----:R0:W0:Y:S04]  /*dcc0*/  SHFL.DOWN PT, R76, R232, 0x10, 0x1f ;  /* 0x0a001f00e84c7f89 */ /* 0x00102800000e0000 */
[----:B------:R0:W0:Y:S04]  /*dcd0*/  SHFL.DOWN PT, R77, R241, 0x10, 0x1f ;  /* 0x0a001f00f14d7f89 */ /* 0x00002800000e0000 */
[----:B------:R0:W0:Y:S04]  /*dce0*/  SHFL.DOWN PT, R78, R242, 0x10, 0x1f ;  /* 0x0a001f00f24e7f89 */ /* 0x00002800000e0000 */
[----:B----4-:R4:W0:Y:S02]  /*dcf0*/  SHFL.DOWN PT, R79, R243, 0x10, 0x1f ;  /* 0x0a001f00f34f7f89 */ /* 0x01082400000e0000 */
.L_x_3156:
        /* <DEDUP_REMOVED lines=13> */
.L_x_3003:
[----:B------:R-:W-:Y:S05]  /*ddd0*/  BSYNC B0 ;  /* 0x0000000000007941 */ /* 0x000fea0003800000 */
.L_x_3002:
        /* <DEDUP_REMOVED lines=21> */
.L_x_3170:
        /* <DEDUP_REMOVED lines=19> */
.L_x_3006:
[----:B------:R-:W-:Y:S05]  /*e060*/  BSYNC B0 ;  /* 0x0000000000007941 */ /* 0x000fea0003800000 */
.L_x_3005:
        /* <DEDUP_REMOVED lines=34> */
.L_x_2988:
        /* <DEDUP_REMOVED lines=14> */
[----:B------:R-:W-:-:S04]  /*e370*/  FADD.FTZ R65, -R190, R65 ;  /* 0x00000041be417221 */ /* 0x000fc80000010100 */
[-C--:B------:R-:W-:Y:S01]  /*e380*/  FMUL.FTZ R64, R84, -R65.reuse ;  /* 0x8000004154407220 */ /* 0x080fe20000410000 */
[CC--:B------:R-:W-:Y:S01]  /*e390*/  FMUL.FTZ R63, R18.reuse, R65.reuse ;  /* 0x00000041123f7220 */ /* 0x0c0fe20000410000 */
[-C--:B------:R-:W-:Y:S01]  /*e3a0*/  FFMA.FTZ R18, R18, -R60.reuse, R220 ;  /* 0x8000003c12127223 */ /* 0x080fe200000100dc */
[----:B------:R-:W-:Y:S01]  /*e3b0*/  FFMA.FTZ R60, R19, -R60, R219 ;  /* 0x8000003c133c7223 */ /* 0x000fe200000100db */
[-C--:B------:R-:W-:Y:S01]  /*e3c0*/  FFMA.FTZ R64, R85, R66.reuse, -R64 ;  /* 0x0000004255407223 */ /* 0x080fe20000010840 */
[-C--:B------:R-:W-:Y:S01]  /*e3d0*/  FFMA.FTZ R63, R19, R66.reuse, R63 ;  /* 0x00000042133f7223 */ /* 0x080fe2000001003f */
[----:B------:R-:W-:Y:S01]  /*e3e0*/  FMUL.FTZ R19, R65, UR57 ;  /* 0x0000003941137c20 */ /* 0x000fe20008410000 */
[----:B------:R-:W-:Y:S01]  /*e3f0*/  FMUL.FTZ R84, R84, -R66 ;  /* 0x8000004254547220 */ /* 0x000fe20000410000 */
[----:B------:R-:W-:Y:S01]  /*e400*/  FADD.FTZ R62, R187, R64 ;  /* 0x00000040bb3e7221 */ /* 0x000fe20000010000 */
[C---:B------:R-:W-:Y:S01]  /*e410*/  FMUL.FTZ R64, R66.reuse, UR57 ;  /* 0x0000003942407c20 */ /* 0x040fe20008410000 */
[----:B------:R-:W-:Y:S01]  /*e420*/  FFMA.FTZ R19, R66, UR59, R19 ;  /* 0x0000003b42137c23 */ /* 0x000fe20008010013 */
[----:B------:R-:W-:Y:S01]  /*e430*/  FFMA.FTZ R85, R85, R65, R84 ;  /* 0x0000004155557223 */ /* 0x000fe20000010054 */
[-C--:B------:R-:W-:Y:S01]  /*e440*/  FFMA.FTZ R134, R63, R138.reuse, R134 ;  /* 0x0000008a3f867223 */ /* 0x080fe20000010086 */
[C---:B------:R-:W-:Y:S01]  /*e450*/  FFMA.FTZ R61, R65.reuse, UR59, -R64 ;  /* 0x0000003b413d7c23 */ /* 0x040fe20008010840 */
[----:B------:R-:W-:Y:S01]  /*e460*/  FMUL.FTZ R65, R65, R138 ;  /* 0x0000008a41417220 */ /* 0x000fe20000410000 */
[----:B------:R-:W-:Y:S01]  /*e470*/  FADD.FTZ R188, -R188, R85 ;  /* 0x00000055bcbc7221 */ /* 0x000fe20000010100 */
[----:B------:R-:W-:Y:S01]  /*e480*/  FFMA.FTZ R220, -R0, R220, -RZ ;  /* 0x000000dc00dc7223 */ /* 0x000fe200000109ff */
[----:B------:R-:W-:-:S04]  /*e490*/  FMUL.FTZ R61, R18, R61 ;  /* 0x0000003d123d7220 */ /* 0x000fc80000410000 */
[----:B------:R-:W-:Y:S01]  /*e4a0*/  FFMA.FTZ R64, R60, R19, R61 ;  /* 0x000000133c407223 */ /* 0x000fe2000001003d */
[----:B------:R-:W-:Y:S01]  /*e4b0*/  FMUL.FTZ R61, R66, R138 ;  /* 0x0000008a423d7220 */ /* 0x000fe20000410000 */
[----:B------:R-:W-:Y:S01]  /*e4c0*/  FMUL.FTZ R19, R18, R65 ;  /* 0x0000004112137220 */ /* 0x000fe20000410000 */
[----:B------:R-:W-:Y:S01]  /*e4d0*/  FMUL.FTZ R66, R86, -R188 ;  /* 0x800000bc56427220 */ /* 0x000fe20000410000 */
[----:B------:R-:W-:Y:S01]  /*e4e0*/  FFMA.FTZ R64, R17, R63, R64 ;  /* 0x0000003f11407223 */ /* 0x000fe20000010040 */
[-C--:B------:R-:W-:Y:S01]  /*e4f0*/  FMUL.FTZ R18, R18, R61.reuse ;  /* 0x0000003d12127220 */ /* 0x080fe20000410000 */
[----:B------:R-:W-:Y:S01]  /*e500*/  FFMA.FTZ R19, R60, R61, R19 ;  /* 0x0000003d3c137223 */ /* 0x000fe20000010013 */
[----:B------:R-:W-:Y:S01]  /*e510*/  FMUL.FTZ R63, R20, R139 ;  /* 0x0000008b143f7220 */ /* 0x000fe20000410000 */
[-C--:B------:R-:W-:Y:S01]  /*e520*/  FFMA.FTZ R66, R87, R62.reuse, -R66 ;  /* 0x0000003e57427223 */ /* 0x080fe20000010842 */
[----:B------:R-:W-:Y:S01]  /*e530*/  FFMA.FTZ R18, R60, R65, -R18 ;  /* 0x000000413c127223 */ /* 0x000fe20000010812 */
[C---:B------:R-:W-:Y:S01]  /*e540*/  FMUL.FTZ R60, R17.reuse, R61 ;  /* 0x0000003d113c7220 */ /* 0x040fe20000410000 */
[----:B------:R-:W-:Y:S01]  /*e550*/  FMUL.FTZ R61, R17, R65 ;  /* 0x00000041113d7220 */ /* 0x000fe20000410000 */
[----:B------:R-:W-:Y:S01]  /*e560*/  FMUL.FTZ R17, R86, -R62 ;  /* 0x8000003e56117220 */ /* 0x000fe20000410000 */
[-C--:B------:R-:W-:Y:S01]  /*e570*/  FMUL.FTZ R65, R22, R188.reuse ;  /* 0x000000bc16417220 */ /* 0x080fe20000410000 */
[----:B------:R-:W-:Y:S01]  /*e580*/  FADD.FTZ R185, R185, R66 ;  /* 0x00000042b9b97221 */ /* 0x000fe20000010000 */
[----:B------:R-:W-:Y:S01]  /*e590*/  FADD.FTZ R133, R64, R133 ;  /* 0x0000008540857221 */ /* 0x000fe20000010000 */
[----:B------:R-:W-:Y:S01]  /*e5a0*/  FFMA.FTZ R87, R87, R188, R17 ;  /* 0x000000bc57577223 */ /* 0x000fe20000010011 */
[-C--:B------:R-:W-:Y:S01]  /*e5b0*/  FFMA.FTZ R17, R22, -R63.reuse, R217 ;  /* 0x8000003f16117223 */ /* 0x080fe200000100d9 */
[C---:B------:R-:W-:Y:S01]  /*e5c0*/  FFMA.FTZ R63, R21.reuse, -R63, R218 ;  /* 0x8000003f153f7223 */ /* 0x040fe200000100da */
[----:B------:R-:W-:Y:S01]  /*e5d0*/  FFMA.FTZ R22, R21, R62, R65 ;  /* 0x0000003e15167223 */ /* 0x000fe20000010041 */
[----:B------:R-:W-:Y:S01]  /*e5e0*/  FMUL.FTZ R21, R62, UR57 ;  /* 0x000000393e157c20 */ /* 0x000fe20008410000 */
[----:B------:R-:W-:Y:S01]  /*e5f0*/  FADD.FTZ R186, -R186, R87 ;  /* 0x00000057baba7221 */ /* 0x000fe20000010100 */
[----:B------:R-:W-:Y:S01]  /*e600*/  FMUL.FTZ R65, R88, -R185 ;  /* 0x800000b958417220 */ /* 0x000fe20000410000 */
[-C--:B------:R-:W-:Y:S01]  /*e610*/  FFMA.FTZ R135, R22, R139.reuse, R135 ;  /* 0x0000008b16877223 */ /* 0x080fe20000010087 */
[C---:B------:R-:W-:Y:S01]  /*e620*/  FFMA.FTZ R68, R188.reuse, UR59, -R21 ;  /* 0x0000003bbc447c23 */ /* 0x040fe20008010815 */
[C---:B------:R-:W-:Y:S01]  /*e630*/  FMUL.FTZ R21, R188.reuse, UR57 ;  /* 0x00000039bc157c20 */ /* 0x040fe20008410000 */
[-C--:B------:R-:W-:Y:S01]  /*e640*/  FMUL.FTZ R188, R188, R139.reuse ;  /* 0x0000008bbcbc7220 */ /* 0x080fe20000410000 */
[----:B------:R-:W-:Y:S01]  /*e650*/  FMUL.FTZ R69, R185, UR57 ;  /* 0x00000039b9457c20 */ /* 0x000fe20008410000 */
[----:B------:R-:W-:Y:S01]  /*e660*/  FMUL.FTZ R68, R17, R68 ;  /* 0x0000004411447220 */ /* 0x000fe20000410000 */
[C---:B------:R-:W-:Y:S01]  /*e670*/  FFMA.FTZ R66, R62.reuse, UR59, R21 ;  /* 0x0000003b3e427c23 */ /* 0x040fe20008010015 */
[----:B------:R-:W-:Y:S01]  /*e680*/  FMUL.FTZ R62, R62, R139 ;  /* 0x0000008b3e3e7220 */ /* 0x000fe20000410000 */
[----:B------:R-:W-:Y:S01]  /*e690*/  FFMA.FTZ R65, R89, R186, R65 ;  /* 0x000000ba59417223 */ /* 0x000fe20000010041 */
[----:B------:R-:W-:Y:S01]  /*e6a0*/  FFMA.FTZ R71, R186, UR59, -R69 ;  /* 0x0000003bba477c23 */ /* 0x000fe20008010845 */
[----:B------:R-:W-:Y:S01]  /*e6b0*/  FFMA.FTZ R67, R63, R66, R68 ;  /* 0x000000423f437223 */ /* 0x000fe20000010044 */
[C---:B------:R-:W-:Y:S01]  /*e6c0*/  FMUL.FTZ R66, R17.reuse, R188 ;  /* 0x000000bc11427220 */ /* 0x040fe20000410000 */
[----:B------:R-:W-:Y:S01]  /*e6d0*/  FMUL.FTZ R21, R17, R62 ;  /* 0x0000003e11157220 */ /* 0x000fe20000410000 */
[----:B------:R-:W-:Y:S01]  /*e6e0*/  FADD.FTZ R184, -R184, R65 ;  /* 0x00000041b8b87221 */ /* 0x000fe20000010100 */
[C---:B------:R-:W-:Y:S01]  /*e6f0*/  FFMA.FTZ R67, R20.reuse, R22, R67 ;  /* 0x0000001614437223 */ /* 0x040fe20000010043 */
[C---:B------:R-:W-:Y:S01]  /*e700*/  FFMA.FTZ R17, R63.reuse, R62, R66 ;  /* 0x0000003e3f117223 */ /* 0x040fe20000010042 */
[----:B------:R-:W-:Y:S01]  /*e710*/  FFMA.FTZ R21, R63, R188, -R21 ;  /* 0x000000bc3f157223 */ /* 0x000fe20000010815 */
[C---:B------:R-:W-:Y:S01]  /*e720*/  FMUL.FTZ R62, R20.reuse, R62 ;  /* 0x0000003e143e7220 */ /* 0x040fe20000410000 */
[----:B------:R-:W-:Y:S01]  /*e730*/  FMUL.FTZ R63, R20, R188 ;  /* 0x000000bc143f7220 */ /* 0x000fe20000410000 */
[----:B------:R-:W-:Y:S01]  /*e740*/  FMUL.FTZ R20, R88, -R186 ;  /* 0x800000ba58147220 */ /* 0x000fe20000410000 */
[----:B------:R-:W-:Y:S01]  /*e750*/  FMUL.FTZ R22, R23, R140 ;  /* 0x0000008c17167220 */ /* 0x000fe20000410000 */
[----:B------:R-:W-:Y:S01]  /*e760*/  FMUL.FTZ R66, R25, R186 ;  /* 0x000000ba19427220 */ /* 0x000fe20000410000 */
[----:B------:R-:W-:Y:S01]  /*e770*/  FMUL.FTZ R65, R186, R140 ;  /* 0x0000008cba417220 */ /* 0x000fe20000410000 */
[-C--:B------:R-:W-:Y:S01]  /*e780*/  FFMA.FTZ R64, R89, R185.reuse, -R20 ;  /* 0x000000b959407223 */ /* 0x080fe20000010814 */
[-C--:B------:R-:W-:Y:S01]  /*e790*/  FFMA.FTZ R20, R25, -R22.reuse, R215 ;  /* 0x8000001619147223 */ /* 0x080fe200000100d7 */
[C---:B------:R-:W-:Y:S01]  /*e7a0*/  FFMA.FTZ R22, R24.reuse, -R22, R216 ;  /* 0x8000001618167223 */ /* 0x040fe200000100d8 */
[----:B------:R-:W-:Y:S01]  /*e7b0*/  FFMA.FTZ R25, R24, R185, R66 ;  /* 0x000000b918197223 */ /* 0x000fe20000010042 */
[----:B------:R-:W-:Y:S01]  /*e7c0*/  FADD.FTZ R24, R183, R64 ;  /* 0x00000040b7187221 */ /* 0x000fe20000010000 */
[----:B------:R-:W-:Y:S01]  /*e7d0*/  FMUL.FTZ R64, R186, UR57 ;  /* 0x00000039ba407c20 */ /* 0x000fe20008410000 */
[----:B------:R-:W-:Y:S01]  /*e7e0*/  FMUL.FTZ R71, R20, R71 ;  /* 0x0000004714477220 */ /* 0x000fe20000410000 */
[----:B------:R-:W-:Y:S01]  /*e7f0*/  FMUL.FTZ R66, R90, -R184 ;  /* 0x800000b85a427220 */ /* 0x000fe20000410000 */
[-C--:B------:R-:W-:Y:S01]  /*e800*/  FFMA.FTZ R136, R25, R140.reuse, R136 ;  /* 0x0000008c19887223 */ /* 0x080fe20000010088 */
[C---:B------:R-:W-:Y:S01]  /*e810*/  FFMA.FTZ R69, R185.reuse, UR59, R64 ;  /* 0x0000003bb9457c23 */ /* 0x040fe20008010040 */
[----:B------:R-:W-:Y:S01]  /*e820*/  FMUL.FTZ R185, R185, R140 ;  /* 0x0000008cb9b97220 */ /* 0x000fe20000410000 */
[-C--:B------:R-:W-:Y:S01]  /*e830*/  FFMA.FTZ R66, R91, R24.reuse, -R66 ;  /* 0x000000185b427223 */ /* 0x080fe20000010842 */
[----:B------:R-:W-:Y:S01]  /*e840*/  FADD.FTZ R132, R67, R132 ;  /* 0x0000008443847221 */ /* 0x000fe20000010000 */
[----:B------:R-:W-:Y:S01]  /*e850*/  FFMA.FTZ R70, R22, R69, R71 ;  /* 0x0000004516467223 */ /* 0x000fe20000010047 */
[C---:B------:R-:W-:Y:S01]  /*e860*/  FMUL.FTZ R69, R20.reuse, R65 ;  /* 0x0000004114457220 */ /* 0x040fe20000410000 */
[----:B------:R-:W-:Y:S01]  /*e870*/  FMUL.FTZ R64, R20, R185 ;  /* 0x000000b914407220 */ /* 0x000fe20000410000 */
[----:B------:R-:W-:Y:S01]  /*e880*/  FADD.FTZ R181, R181, R66 ;  /* 0x00000042b5b57221 */ /* 0x000fe20000010000 */
[C---:B------:R-:W-:Y:S01]  /*e890*/  FFMA.FTZ R70, R23.reuse, R25, R70 ;  /* 0x0000001917467223 */ /* 0x040fe20000010046 */
[C---:B------:R-:W-:Y:S01]  /*e8a0*/  FFMA.FTZ R20, R22.reuse, R185, R69 ;  /* 0x000000b916147223 */ /* 0x040fe20000010045 */
[----:B------:R-:W-:Y:S01]  /*e8b0*/  FFMA.FTZ R22, R22, R65, -R64 ;  /* 0x0000004116167223 */ /* 0x000fe20000010840 */
[C---:B------:R-:W-:Y:S01]  /*e8c0*/  FMUL.FTZ R64, R23.reuse, R185 ;  /* 0x000000b917407220 */ /* 0x040fe20000410000 */
[----:B------:R-:W-:Y:S01]  /*e8d0*/  FMUL.FTZ R65, R23, R65 ;  /* 0x0000004117417220 */ /* 0x000fe20000410000 */
[----:B------:R-:W-:Y:S01]  /*e8e0*/  FMUL.FTZ R23, R90, -R24 ;  /* 0x800000185a177220 */ /* 0x000fe20000410000 */
[-C--:B------:R-:W-:Y:S01]  /*e8f0*/  FMUL.FTZ R25, R28, R184.reuse ;  /* 0x000000b81c197220 */ /* 0x080fe20000410000 */
[----:B------:R-:W-:Y:S01]  /*e900*/  FMUL.FTZ R69, R181, UR57 ;  /* 0x00000039b5457c20 */ /* 0x000fe20008410000 */
[----:B------:R-:W-:Y:S01]  /*e910*/  FADD.FTZ R131, R70, R131 ;  /* 0x0000008346837221 */ /* 0x000fe20000010000 */
[----:B------:R-:W-:Y:S01]  /*e920*/  FFMA.FTZ R91, R91, R184, R23 ;  /* 0x000000b85b5b7223 */ /* 0x000fe20000010017 */
[----:B------:R-:W-:Y:S01]  /*e930*/  FMUL.FTZ R23, R26, R141 ;  /* 0x0000008d1a177220 */ /* 0x000fe20000410000 */
[----:B------:R-:W-:Y:S01]  /*e940*/  FMUL.FTZ R216, R3, R216 ;  /* 0x000000d803d87220 */ /* 0x000fe20000410000 */
[----:B------:R-:W-:Y:S01]  /*e950*/  FMUL.FTZ R218, R2, R218 ;  /* 0x000000da02da7220 */ /* 0x000fe20000410000 */
[----:B------:R-:W-:Y:S01]  /*e960*/  FADD.FTZ R182, -R182, R91 ;  /* 0x0000005bb6b67221 */ /* 0x000fe20000010100 */
[-C--:B------:R-:W-:Y:S01]  /*e970*/  FFMA.FTZ R67, R28, -R23.reuse, R213 ;  /* 0x800000171c437223 */ /* 0x080fe200000100d5 */
[C---:B------:R-:W-:Y:S01]  /*e980*/  FFMA.FTZ R28, R27.reuse, R24, R25 ;  /* 0x000000181b1c7223 */ /* 0x040fe20000010019 */
[----:B------:R-:W-:Y:S01]  /*e990*/  FMUL.FTZ R25, R24, UR57 ;  /* 0x0000003918197c20 */ /* 0x000fe20008410000 */
[----:B------:R-:W-:Y:S01]  /*e9a0*/  FFMA.FTZ R23, R27, -R23, R214 ;  /* 0x800000171b177223 */ /* 0x000fe200000100d6 */
[----:B------:R-:W-:Y:S01]  /*e9b0*/  FMUL.FTZ R27, R92, -R181 ;  /* 0x800000b55c1b7220 */ /* 0x000fe20000410000 */
[-C--:B------:R-:W-:Y:S01]  /*e9c0*/  FFMA.FTZ R221, R28, R141.reuse, R221 ;  /* 0x0000008d1cdd7223 */ /* 0x080fe200000100dd */
[C---:B------:R-:W-:Y:S01]  /*e9d0*/  FFMA.FTZ R68, R184.reuse, UR59, -R25 ;  /* 0x0000003bb8447c23 */ /* 0x040fe20008010819 */
[----:B------:R-:W-:Y:S01]  /*e9e0*/  FMUL.FTZ R25, R184, UR57 ;  /* 0x00000039b8197c20 */ /* 0x000fe20008410000 */
[----:B01----:R-:W-:Y:S01]  /*e9f0*/  FMUL.FTZ R72, R182, R142 ;  /* 0x0000008eb6487220 */ /* 0x003fe20000410000 */
[----:B------:R-:W-:Y:S01]  /*ea00*/  FMUL.FTZ R214, R4, R214 ;  /* 0x000000d604d67220 */ /* 0x000fe20000410000 */
[----:B------:R-:W-:Y:S01]  /*ea10*/  FMUL.FTZ R68, R67, R68 ;  /* 0x0000004443447220 */ /* 0x000fe20000410000 */
[C---:B------:R-:W-:Y:S01]  /*ea20*/  FFMA.FTZ R66, R24.reuse, UR59, R25 ;  /* 0x0000003b18427c23 */ /* 0x040fe20008010019 */
[----:B------:R-:W-:-:S03]  /*ea30*/  FMUL.FTZ R24, R24, R141 ;  /* 0x0000008d18187220 */ /* 0x000fc60000410000 */
[----:B------:R-:W-:Y:S01]  /*ea40*/  FFMA.FTZ R25, R23, R66, R68 ;  /* 0x0000004217197223 */ /* 0x000fe20000010044 */
[----:B------:R-:W-:-:S03]  /*ea50*/  FMUL.FTZ R68, R184, R141 ;  /* 0x0000008db8447220 */ /* 0x000fc60000410000 */
[C---:B------:R-:W-:Y:S01]  /*ea60*/  FFMA.FTZ R25, R26.reuse, R28, R25 ;  /* 0x0000001c1a197223 */ /* 0x040fe20000010019 */
[C---:B------:R-:W-:Y:S01]  /*ea70*/  FMUL.FTZ R66, R67.reuse, R68 ;  /* 0x0000004443427220 */ /* 0x040fe20000410000 */
[----:B------:R-:W-:Y:S01]  /*ea80*/  FMUL.FTZ R67, R67, R24 ;  /* 0x0000001843437220 */ /* 0x000fe20000410000 */
[----:B------:R-:W-:Y:S01]  /*ea90*/  FMUL.FTZ R28, R29, R142 ;  /* 0x0000008e1d1c7220 */ /* 0x000fe20000410000 */
[----:B------:R-:W-:Y:S01]  /*eaa0*/  FADD.FTZ R130, R25, R130 ;  /* 0x0000008219827221 */ /* 0x000fe20000010000 */
[C---:B------:R-:W-:Y:S01]  /*eab0*/  FFMA.FTZ R66, R23.reuse, R24, R66 ;  /* 0x0000001817427223 */ /* 0x040fe20000010042 */
[----:B------:R-:W-:Y:S01]  /*eac0*/  FFMA.FTZ R23, R23, R68, -R67 ;  /* 0x0000004417177223 */ /* 0x000fe20000010843 */
[----:B------:R-:W-:Y:S01]  /*ead0*/  FMUL.FTZ R67, R26, R24 ;  /* 0x000000181a437220 */ /* 0x000fe20000410000 */
[----:B------:R-:W-:Y:S01]  /*eae0*/  FMUL.FTZ R24, R92, -R182 ;  /* 0x800000b65c187220 */ /* 0x000fe20000410000 */
[----:B------:R-:W-:Y:S01]  /*eaf0*/  FMUL.FTZ R68, R26, R68 ;  /* 0x000000441a447220 */ /* 0x000fe20000410000 */
[C---:B------:R-:W-:Y:S01]  /*eb00*/  FMUL.FTZ R26, R31.reuse, R182 ;  /* 0x000000b61f1a7220 */ /* 0x040fe20000410000 */
[----:B------:R-:W-:Y:S01]  /*eb10*/  FFMA.FTZ R31, R31, -R28, R211 ;  /* 0x8000001c1f1f7223 */ /* 0x000fe200000100d3 */
[CC--:B------:R-:W-:Y:S01]  /*eb20*/  FFMA.FTZ R24, R93.reuse, R181.reuse, -R24 ;  /* 0x000000b55d187223 */ /* 0x0c0fe20000010818 */
[----:B------:R-:W-:Y:S01]  /*eb30*/  FFMA.FTZ R93, R93, R182, R27 ;  /* 0x000000b65d5d7223 */ /* 0x000fe2000001001b */
[----:B------:R-:W-:Y:S01]  /*eb40*/  FFMA.FTZ R27, R30, R181, R26 ;  /* 0x000000b51e1b7223 */ /* 0x000fe2000001001a */
[----:B------:R-:W-:Y:S01]  /*eb50*/  FMUL.FTZ R26, R182, UR57 ;  /* 0x00000039b61a7c20 */ /* 0x000fe20008410000 */
[----:B------:R-:W-:Y:S01]  /*eb60*/  FFMA.FTZ R28, R30, -R28, R212 ;  /* 0x8000001c1e1c7223 */ /* 0x000fe200000100d4 */
[----:B------:R-:W-:Y:S01]  /*eb70*/  FFMA.FTZ R30, R182, UR59, -R69 ;  /* 0x0000003bb61e7c23 */ /* 0x000fe20008010845 */
[----:B------:R-:W-:Y:S01]  /*eb80*/  FMUL.FTZ R69, R31, R72 ;  /* 0x000000481f457220 */ /* 0x000fe20000410000 */
[C---:B------:R-:W-:Y:S01]  /*eb90*/  FFMA.FTZ R71, R181.reuse, UR59, R26 ;  /* 0x0000003bb5477c23 */ /* 0x040fe2000801001a */
[----:B------:R-:W-:Y:S01]  /*eba0*/  FMUL.FTZ R26, R181, R142 ;  /* 0x0000008eb51a7220 */ /* 0x000fe20000410000 */
[----:B------:R-:W-:Y:S01]  /*ebb0*/  FMUL.FTZ R30, R31, R30 ;  /* 0x0000001e1f1e7220 */ /* 0x000fe20000410000 */
[----:B------:R-:W-:Y:S01]  /*ebc0*/  FADD.FTZ R180, -R180, R93 ;  /* 0x0000005db4b47221 */ /* 0x000fe20000010100 */
[----:B------:R-:W-:Y:S01]  /*ebd0*/  FADD.FTZ R24, R179, R24 ;  /* 0x00000018b3187221 */ /* 0x000fe20000010000 */
[-C--:B------:R-:W-:Y:S01]  /*ebe0*/  FMUL.FTZ R31, R31, R26.reuse ;  /* 0x0000001a1f1f7220 */ /* 0x080fe20000410000 */
[C---:B------:R-:W-:Y:S01]  /*ebf0*/  FFMA.FTZ R30, R28.reuse, R71, R30 ;  /* 0x000000471c1e7223 */ /* 0x040fe2000001001e */
[C---:B------:R-:W-:Y:S01]  /*ec00*/  FFMA.FTZ R69, R28.reuse, R26, R69 ;  /* 0x0000001a1c457223 */ /* 0x040fe20000010045 */
[----:B------:R-:W-:Y:S01]  /*ec10*/  FFMA.FTZ R222, R27, R142, R222 ;  /* 0x0000008e1bde7223 */ /* 0x000fe200000100de */
[----:B------:R-:W-:Y:S01]  /*ec20*/  FFMA.FTZ R70, R28, R72, -R31 ;  /* 0x000000481c467223 */ /* 0x000fe2000001081f */
[----:B------:R-:W-:Y:S01]  /*ec30*/  FMUL.FTZ R28, R32, R143 ;  /* 0x0000008f201c7220 */ /* 0x000fe20000410000 */
[C---:B------:R-:W-:Y:S01]  /*ec40*/  FFMA.FTZ R76, R29.reuse, R27, R30 ;  /* 0x0000001b1d4c7223 */ /* 0x040fe2000001001e */
[----:B------:R-:W-:Y:S01]  /*ec50*/  FMUL.FTZ R27, R34, R180 ;  /* 0x000000b4221b7220 */ /* 0x000fe20000410000 */
[----:B------:R-:W-:Y:S01]  /*ec60*/  FMUL.FTZ R25, R94, -R24 ;  /* 0x800000185e197220 */ /* 0x000fe20000410000 */
[C---:B------:R-:W-:Y:S01]  /*ec70*/  FMUL.FTZ R71, R29.reuse, R26 ;  /* 0x0000001a1d477220 */ /* 0x040fe20000410000 */
[----:B------:R-:W-:Y:S01]  /*ec80*/  FMUL.FTZ R72, R29, R72 ;  /* 0x000000481d487220 */ /* 0x000fe20000410000 */
[----:B------:R-:W-:Y:S01]  /*ec90*/  FMUL.FTZ R73, R24, UR57 ;  /* 0x0000003918497c20 */ /* 0x000fe20008410000 */
[-C--:B------:R-:W-:Y:S01]  /*eca0*/  FFMA.FTZ R30, R34, -R28.reuse, R209 ;  /* 0x8000001c221e7223 */ /* 0x080fe200000100d1 */
[C---:B------:R-:W-:Y:S01]  /*ecb0*/  FFMA.FTZ R29, R33.reuse, -R28, R210 ;  /* 0x8000001c211d7223 */ /* 0x040fe200000100d2 */
[----:B------:R-:W-:Y:S01]  /*ecc0*/  FMUL.FTZ R26, R94, -R180 ;  /* 0x800000b45e1a7220 */ /* 0x000fe20000410000 */
[C---:B------:R-:W-:Y:S01]  /*ecd0*/  FMUL.FTZ R31, R180.reuse, UR57 ;  /* 0x00000039b41f7c20 */ /* 0x040fe20008410000 */
[----:B------:R-:W-:Y:S01]  /*ece0*/  FFMA.FTZ R28, R33, R24, R27 ;  /* 0x00000018211c7223 */ /* 0x000fe2000001001b */
[C---:B------:R-:W-:Y:S01]  /*ecf0*/  FFMA.FTZ R25, R95.reuse, R180, R25 ;  /* 0x000000b45f197223 */ /* 0x040fe20000010019 */
[-C--:B------:R-:W-:Y:S01]  /*ed00*/  FMUL.FTZ R33, R180, R143.reuse ;  /* 0x0000008fb4217220 */ /* 0x080fe20000410000 */
[----:B------:R-:W-:Y:S01]  /*ed10*/  FMUL.FTZ R75, R24, R143 ;  /* 0x0000008f184b7220 */ /* 0x000fe20000410000 */
[----:B------:R-:W-:Y:S01]  /*ed20*/  FFMA.FTZ R73, R180, UR59, -R73 ;  /* 0x0000003bb4497c23 */ /* 0x000fe20008010849 */
[----:B------:R-:W-:Y:S01]  /*ed30*/  FFMA.FTZ R26, R95, R24, -R26 ;  /* 0x000000185f1a7223 */ /* 0x000fe2000001081a */
[----:B------:R-:W-:Y:S01]  /*ed40*/  FFMA.FTZ R34, R24, UR59, R31 ;  /* 0x0000003b18227c23 */ /* 0x000fe2000801001f */
[----:B------:R-:W-:Y:S01]  /*ed50*/  FADD.FTZ R178, -R178, R25 ;  /* 0x00000019b2b27221 */ /* 0x000fe20000010100 */
[C---:B------:R-:W-:Y:S01]  /*ed60*/  FMUL.FTZ R24, R30.reuse, R33 ;  /* 0x000000211e187220 */ /* 0x040fe20000410000 */
[C---:B------:R-:W-:Y:S01]  /*ed70*/  FMUL.FTZ R74, R30.reuse, R75 ;  /* 0x0000004b1e4a7220 */ /* 0x040fe20000410000 */
[----:B------:R-:W-:Y:S01]  /*ed80*/  FMUL.FTZ R25, R30, R73 ;  /* 0x000000491e197220 */ /* 0x000fe20000410000 */
[----:B------:R-:W-:Y:S01]  /*ed90*/  FADD.FTZ R177, R177, R26 ;  /* 0x0000001ab1b17221 */ /* 0x000fe20000010000 */
[C---:B------:R-:W-:Y:S01]  /*eda0*/  FFMA.FTZ R73, R29.reuse, R75, R24 ;  /* 0x0000004b1d497223 */ /* 0x040fe20000010018 */
[CC--:B------:R-:W-:Y:S01]  /*edb0*/  FFMA.FTZ R74, R29.reuse, R33.reuse, -R74 ;  /* 0x000000211d4a7223 */ /* 0x0c0fe2000001084a */
[----:B------:R-:W-:Y:S01]  /*edc0*/  FFMA.FTZ R29, R29, R34, R25 ;  /* 0x000000221d1d7223 */ /* 0x000fe20000010019 */
[----:B------:R-:W-:Y:S01]  /*edd0*/  FMUL.FTZ R27, R35, R144 ;  /* 0x00000090231b7220 */ /* 0x000fe20000410000 */
[----:B------:R-:W-:Y:S01]  /*ede0*/  FADD.FTZ R129, R76, R129 ;  /* 0x000000814c817221 */ /* 0x000fe20000010000 */
[----:B------:R-:W-:Y:S01]  /*edf0*/  FMUL.FTZ R26, R37, R178 ;  /* 0x000000b2251a7220 */ /* 0x000fe20000410000 */
[----:B------:R-:W-:Y:S01]  /*ee00*/  FMUL.FTZ R76, R32, R33 ;  /* 0x00000021204c7220 */ /* 0x000fe20000410000 */
[----:B------:R-:W-:Y:S01]  /*ee10*/  FMUL.FTZ R31, R177, UR57 ;  /* 0x00000039b11f7c20 */ /* 0x000fe20008410000 */
[----:B------:R-:W-:Y:S01]  /*ee20*/  FFMA.FTZ R223, R28, R143, R223 ;  /* 0x0000008f1cdf7223 */ /* 0x000fe200000100df */
[----:B------:R-:W-:Y:S01]  /*ee30*/  FFMA.FTZ R33, R32, R28, R29 ;  /* 0x0000001c20217223 */ /* 0x000fe2000001001d */
[-C--:B------:R-:W-:Y:S01]  /*ee40*/  FFMA.FTZ R29, R37, -R27.reuse, R207 ;  /* 0x8000001b251d7223 */ /* 0x080fe200000100cf */
[C---:B------:R-:W-:Y:S01]  /*ee50*/  FFMA.FTZ R28, R36.reuse, -R27, R208 ;  /* 0x8000001b241c7223 */ /* 0x040fe200000100d0 */
[-C--:B------:R-:W-:Y:S01]  /*ee60*/  FFMA.FTZ R27, R36, R177.reuse, R26 ;  /* 0x000000b1241b7223 */ /* 0x080fe2000001001a */
[C---:B------:R-:W-:Y:S01]  /*ee70*/  FMUL.FTZ R30, R178.reuse, UR57 ;  /* 0x00000039b21e7c20 */ /* 0x040fe20008410000 */
[----:B------:R-:W-:Y:S01]  /*ee80*/  FFMA.FTZ R26, R178, UR59, -R31 ;  /* 0x0000003bb21a7c23 */ /* 0x000fe2000801081f */
[CC--:B------:R-:W-:Y:S01]  /*ee90*/  FMUL.FTZ R25, R96.reuse, -R177.reuse ;  /* 0x800000b160197220 */ /* 0x0c0fe20000410000 */
[----:B------:R-:W-:Y:S01]  /*eea0*/  FMUL.FTZ R24, R96, -R178 ;  /* 0x800000b260187220 */ /* 0x000fe20000410000 */
[----:B------:R-:W-:Y:S01]  /*eeb0*/  FFMA.FTZ R31, R177, UR59, R30 ;  /* 0x0000003bb11f7c23 */ /* 0x000fe2000801001e */
[----:B------:R-:W-:Y:S01]  /*eec0*/  FMUL.FTZ R26, R29, R26 ;  /* 0x0000001a1d1a7220 */ /* 0x000fe20000410000 */
[C---:B------:R-:W-:Y:S01]  /*eed0*/  FFMA.FTZ R25, R97.reuse, R178, R25 ;  /* 0x000000b261197223 */ /* 0x040fe20000010019 */
[----:B------:R-:W-:Y:S01]  /*eee0*/  FFMA.FTZ R24, R97, R177, -R24 ;  /* 0x000000b161187223 */ /* 0x000fe20000010818 */
[-C--:B------:R-:W-:Y:S01]  /*eef0*/  FMUL.FTZ R78, R178, R144.reuse ;  /* 0x00000090b24e7220 */ /* 0x080fe20000410000 */
[----:B------:R-:W-:Y:S01]  /*ef00*/  FFMA.FTZ R26, R28, R31, R26 ;  /* 0x0000001f1c1a7223 */ /* 0x000fe2000001001a */
[----:B------:R-:W-:Y:S01]  /*ef10*/  FADD.FTZ R79, -R176, R25 ;  /* 0x00000019b04f7221 */ /* 0x000fe20000010100 */
[----:B------:R-:W-:Y:S01]  /*ef20*/  FADD.FTZ R24, R175, R24 ;  /* 0x00000018af187221 */ /* 0x000fe20000010000 */
[----:B------:R-:W-:Y:S01]  /*ef30*/  FMUL.FTZ R84, R177, R144 ;  /* 0x00000090b1547220 */ /* 0x000fe20000410000 */
[----:B------:R-:W-:Y:S01]  /*ef40*/  FFMA.FTZ R30, R35, R27, R26 ;  /* 0x0000001b231e7223 */ /* 0x000fe2000001001a */
[CC--:B------:R-:W-:Y:S01]  /*ef50*/  FMUL.FTZ R26, R98.reuse, -R79.reuse ;  /* 0x8000004f621a7220 */ /* 0x0c0fe20000410000 */
[----:B------:R-:W-:Y:S01]  /*ef60*/  FMUL.FTZ R98, R98, -R24 ;  /* 0x8000001862627220 */ /* 0x000fe20000410000 */
[C---:B------:R-:W-:Y:S01]  /*ef70*/  FMUL.FTZ R37, R29.reuse, R78 ;  /* 0x0000004e1d257220 */ /* 0x040fe20000410000 */
[----:B------:R-:W-:Y:S01]  /*ef80*/  FMUL.FTZ R77, R29, R84 ;  /* 0x000000541d4d7220 */ /* 0x000fe20000410000 */
[C---:B------:R-:W-:Y:S01]  /*ef90*/  FFMA.FTZ R26, R99.reuse, R24, -R26 ;  /* 0x00000018631a7223 */ /* 0x040fe2000001081a */
[-C--:B------:R-:W-:Y:S01]  /*efa0*/  FMUL.FTZ R25, R40, R79.reuse ;  /* 0x0000004f28197220 */ /* 0x080fe20000410000 */
[----:B------:R-:W-:Y:S01]  /*efb0*/  FFMA.FTZ R99, R99, R79, R98 ;  /* 0x0000004f63637223 */ /* 0x000fe20000010062 */
[----:B------:R-:W-:Y:S01]  /*efc0*/  FFMA.FTZ R37, R28, R84, R37 ;  /* 0x000000541c257223 */ /* 0x000fe20000010025 */
[----:B------:R-:W-:Y:S01]  /*efd0*/  FADD.FTZ R173, R173, R26 ;  /* 0x0000001aadad7221 */ /* 0x000fe20000010000 */
[----:B------:R-:W-:Y:S01]  /*efe0*/  FMUL.FTZ R26, R24, UR57 ;  /* 0x00000039181a7c20 */ /* 0x000fe20008410000 */
[----:B------:R-:W-:Y:S01]  /*eff0*/  FFMA.FTZ R77, R28, R78, -R77 ;  /* 0x0000004e1c4d7223 */ /* 0x000fe2000001084d */
[----:B------:R-:W-:Y:S01]  /*f000*/  FFMA.FTZ R28, R39, R24, R25 ;  /* 0x00000018271c7223 */ /* 0x000fe20000010019 */
[----:B------:R-:W-:Y:S01]  /*f010*/  FADD.FTZ R174, -R174, R99 ;  /* 0x00000063aeae7221 */ /* 0x000fe20000010100 */
[C---:B------:R-:W-:Y:S01]  /*f020*/  FMUL.FTZ R25, R79.reuse, UR57 ;  /* 0x000000394f197c20 */ /* 0x040fe20008410000 */
[----:B------:R-:W-:Y:S01]  /*f030*/  FFMA.FTZ R29, R79, UR59, -R26 ;  /* 0x0000003b4f1d7c23 */ /* 0x000fe2000801081a */
[----:B------:R-:W-:Y:S01]  /*f040*/  FMUL.FTZ R26, R100, -R173 ;  /* 0x800000ad641a7220 */ /* 0x000fe20000410000 */
[----:B------:R-:W-:Y:S01]  /*f050*/  FADD.FTZ R125, R30, R125 ;  /* 0x0000007d1e7d7221 */ /* 0x000fe20000010000 */
[-C--:B------:R-:W-:Y:S01]  /*f060*/  FMUL.FTZ R100, R100, -R174.reuse ;  /* 0x800000ae64647220 */ /* 0x080fe20000410000 */
[C---:B------:R-:W-:Y:S01]  /*f070*/  FFMA.FTZ R30, R24.reuse, UR59, R25 ;  /* 0x0000003b181e7c23 */ /* 0x040fe20008010019 */
[C---:B------:R-:W-:Y:S01]  /*f080*/  FFMA.FTZ R25, R101.reuse, R174, R26 ;  /* 0x000000ae65197223 */ /* 0x040fe2000001001a */
[----:B------:R-:W-:Y:S01]  /*f090*/  FMUL.FTZ R31, R24, R145 ;  /* 0x00000091181f7220 */ /* 0x000fe20000410000 */
[----:B------:R-:W-:Y:S01]  /*f0a0*/  FFMA.FTZ R24, R101, R173, -R100 ;  /* 0x000000ad65187223 */ /* 0x000fe20000010864 */
[----:B------:R-:W-:Y:S01]  /*f0b0*/  FFMA.FTZ R224, R27, R144, R224 ;  /* 0x000000901be07223 */ /* 0x000fe200000100e0 */
[----:B------:R-:W-:Y:S01]  /*f0c0*/  FMUL.FTZ R27, R38, R145 ;  /* 0x00000091261b7220 */ /* 0x000fe20000410000 */
[----:B------:R-:W-:Y:S01]  /*f0d0*/  FADD.FTZ R172, -R172, R25 ;  /* 0x00000019acac7221 */ /* 0x000fe20000010100 */
[----:B------:R-:W-:Y:S01]  /*f0e0*/  FADD.FTZ R24, R171, R24 ;  /* 0x00000018ab187221 */ /* 0x000fe20000010000 */
[----:B------:R-:W-:Y:S01]  /*f0f0*/  FADD.FTZ R128, R33, R128 ;  /* 0x0000008021807221 */ /* 0x000fe20000010000 */
[----:B------:R-:W-:Y:S01]  /*f100*/  FFMA.FTZ R40, R40, -R27, R205 ;  /* 0x8000001b28287223 */ /* 0x000fe200000100cd */
[C---:B------:R-:W-:Y:S01]  /*f110*/  FMUL.FTZ R26, R102.reuse, -R172 ;  /* 0x800000ac661a7220 */ /* 0x040fe20000410000 */
[-C--:B------:R-:W-:Y:S01]  /*f120*/  FMUL.FTZ R25, R102, -R24.reuse ;  /* 0x8000001866197220 */ /* 0x080fe20000410000 */
[----:B------:R-:W-:Y:S01]  /*f130*/  FMUL.FTZ R33, R79, R145 ;  /* 0x000000914f217220 */ /* 0x000fe20000410000 */
[----:B------:R-:W-:Y:S01]  /*f140*/  FFMA.FTZ R27, R39, -R27, R206 ;  /* 0x8000001b271b7223 */ /* 0x000fe200000100ce */
[----:B------:R-:W-:Y:S01]  /*f150*/  FMUL.FTZ R29, R40, R29 ;  /* 0x0000001d281d7220 */ /* 0x000fe20000410000 */
[C---:B------:R-:W-:Y:S01]  /*f160*/  FFMA.FTZ R26, R103.reuse, R24, -R26 ;  /* 0x00000018671a7223 */ /* 0x040fe2000001081a */
[----:B------:R-:W-:Y:S01]  /*f170*/  FMUL.FTZ R75, R32, R75 ;  /* 0x0000004b204b7220 */ /* 0x000fe20000410000 */
[----:B------:R-:W-:Y:S01]  /*f180*/  FFMA.FTZ R25, R103, R172, R25 ;  /* 0x000000ac67197223 */ /* 0x000fe20000010019 */
[C---:B------:R-:W-:Y:S01]  /*f190*/  FMUL.FTZ R32, R40.reuse, R33 ;  /* 0x0000002128207220 */ /* 0x040fe20000410000 */
[----:B------:R-:W-:Y:S01]  /*f1a0*/  FFMA.FTZ R29, R27, R30, R29 ;  /* 0x0000001e1b1d7223 */ /* 0x000fe2000001001d */
[----:B------:R-:W-:Y:S01]  /*f1b0*/  FADD.FTZ R169, R169, R26 ;  /* 0x0000001aa9a97221 */ /* 0x000fe20000010000 */
[-C--:B------:R-:W-:Y:S01]  /*f1c0*/  FMUL.FTZ R40, R40, R31.reuse ;  /* 0x0000001f28287220 */ /* 0x080fe20000410000 */
[----:B------:R-:W-:Y:S01]  /*f1d0*/  FMUL.FTZ R26, R43, R174 ;  /* 0x000000ae2b1a7220 */ /* 0x000fe20000410000 */
[----:B------:R-:W-:Y:S01]  /*f1e0*/  FADD.FTZ R25, -R170, R25 ;  /* 0x00000019aa197221 */ /* 0x000fe20000010100 */
[CC--:B------:R-:W-:Y:S01]  /*f1f0*/  FFMA.FTZ R39, R27.reuse, R31.reuse, R32 ;  /* 0x0000001f1b277223 */ /* 0x0c0fe20000010020 */
[C---:B------:R-:W-:Y:S01]  /*f200*/  FMUL.FTZ R88, R38.reuse, R31 ;  /* 0x0000001f26587220 */ /* 0x040fe20000410000 */
[----:B------:R-:W-:Y:S01]  /*f210*/  FFMA.FTZ R31, R38, R28, R29 ;  /* 0x0000001c261f7223 */ /* 0x000fe2000001001d */
[----:B------:R-:W-:Y:S01]  /*f220*/  FFMA.FTZ R40, R27, R33, -R40 ;  /* 0x000000211b287223 */ /* 0x000fe20000010828 */
[----:B------:R-:W-:Y:S01]  /*f230*/  FFMA.FTZ R29, R42, R173, R26 ;  /* 0x000000ad2a1d7223 */ /* 0x000fe2000001001a */
[-C--:B------:R-:W-:Y:S01]  /*f240*/  FMUL.FTZ R27, R41, R146.reuse ;  /* 0x00000092291b7220 */ /* 0x080fe20000410000 */
[C---:B------:R-:W-:Y:S01]  /*f250*/  FMUL.FTZ R26, R104.reuse, -R25 ;  /* 0x80000019681a7220 */ /* 0x040fe20000410000 */
[----:B------:R-:W-:Y:S01]  /*f260*/  FMUL.FTZ R104, R104, -R169 ;  /* 0x800000a968687220 */ /* 0x000fe20000410000 */
[----:B------:R-:W-:Y:S01]  /*f270*/  FFMA.FTZ R225, R28, R145, R225 ;  /* 0x000000911ce17223 */ /* 0x000fe200000100e1 */
[-C--:B------:R-:W-:Y:S01]  /*f280*/  FFMA.FTZ R43, R43, -R27.reuse, R203 ;  /* 0x8000001b2b2b7223 */ /* 0x080fe200000100cb */
[----:B------:R-:W-:Y:S01]  /*f290*/  FFMA.FTZ R28, R42, -R27, R204 ;  /* 0x8000001b2a1c7223 */ /* 0x000fe200000100cc */
[----:B------:R-:W-:Y:S01]  /*f2a0*/  FFMA.FTZ R26, R105, R169, -R26 ;  /* 0x000000a9691a7223 */ /* 0x000fe2000001081a */
[----:B------:R-:W-:Y:S01]  /*f2b0*/  FMUL.FTZ R27, R173, UR57 ;  /* 0x00000039ad1b7c20 */ /* 0x000fe20008410000 */
[----:B------:R-:W-:Y:S01]  /*f2c0*/  FFMA.FTZ R105, R105, R25, R104 ;  /* 0x0000001969697223 */ /* 0x000fe20000010068 */
[CC--:B------:R-:W-:Y:S01]  /*f2d0*/  FMUL.FTZ R90, R174.reuse, R146.reuse ;  /* 0x00000092ae5a7220 */ /* 0x0c0fe20000410000 */
[----:B------:R-:W-:Y:S01]  /*f2e0*/  FMUL.FTZ R92, R173, R146 ;  /* 0x00000092ad5c7220 */ /* 0x000fe20000410000 */
[----:B------:R-:W-:Y:S01]  /*f2f0*/  FFMA.FTZ R32, R174, UR59, -R27 ;  /* 0x0000003bae207c23 */ /* 0x000fe2000801081b */
[----:B------:R-:W-:Y:S01]  /*f300*/  FADD.FTZ R168, -R168, R105 ;  /* 0x00000069a8a87221 */ /* 0x000fe20000010100 */
[----:B------:R-:W-:Y:S01]  /*f310*/  FMUL.FTZ R27, R43, R90 ;  /* 0x0000005a2b1b7220 */ /* 0x000fe20000410000 */
[----:B------:R-:W-:Y:S01]  /*f320*/  FADD.FTZ R167, R167, R26 ;  /* 0x0000001aa7a77221 */ /* 0x000fe20000010000 */
[----:B------:R-:W-:Y:S01]  /*f330*/  FMUL.FTZ R86, R38, R33 ;  /* 0x0000002126567220 */ /* 0x000fe20000410000 */
[----:B------:R-:W-:Y:S01]  /*f340*/  FMUL.FTZ R26, R108, -R168 ;  /* 0x800000a86c1a7220 */ /* 0x000fe20000410000 */
[----:B------:R-:W-:Y:S01]  /*f350*/  FFMA.FTZ R38, R28, R92, R27 ;  /* 0x0000005c1c267223 */ /* 0x000fe2000001001b */
[----:B------:R-:W-:Y:S01]  /*f360*/  FMUL.FTZ R30, R174, UR57 ;  /* 0x00000039ae1e7c20 */ /* 0x000fe20008410000 */
[-C--:B------:R-:W-:Y:S01]  /*f370*/  FMUL.FTZ R27, R108, -R167.reuse ;  /* 0x800000a76c1b7220 */ /* 0x080fe20000410000 */
[----:B------:R-:W-:Y:S01]  /*f380*/  FFMA.FTZ R26, R109, R167, -R26 ;  /* 0x000000a76d1a7223 */ /* 0x000fe2000001081a */
[----:B------:R-:W-:Y:S01]  /*f390*/  FADD.FTZ R124, R31, R124 ;  /* 0x0000007c1f7c7221 */ /* 0x000fe20000010000 */
[----:B------:R-:W-:Y:S01]  /*f3a0*/  FFMA.FTZ R31, R173, UR59, R30 ;  /* 0x0000003bad1f7c23 */ /* 0x000fe2000801001e */
[----:B------:R-:W-:Y:S01]  /*f3b0*/  FMUL.FTZ R32, R43, R32 ;  /* 0x000000202b207220 */ /* 0x000fe20000410000 */
[----:B------:R-:W-:Y:S01]  /*f3c0*/  FFMA.FTZ R27, R109, R168, R27 ;  /* 0x000000a86d1b7223 */ /* 0x000fe2000001001b */
[----:B------:R-:W-:Y:S01]  /*f3d0*/  FADD.FTZ R165, R165, R26 ;  /* 0x0000001aa5a57221 */ /* 0x000fe20000010000 */
[----:B------:R-:W-:Y:S01]  /*f3e0*/  FMUL.FTZ R43, R43, R92 ;  /* 0x0000005c2b2b7220 */ /* 0x000fe20000410000 */
[----:B------:R-:W-:Y:S01]  /*f3f0*/  FFMA.FTZ R32, R28, R31, R32 ;  /* 0x0000001f1c207223 */ /* 0x000fe20000010020 */
[----:B------:R-:W-:Y:S01]  /*f400*/  FADD.FTZ R166, -R166, R27 ;  /* 0x0000001ba6a67221 */ /* 0x000fe20000010100 */
[----:B------:R-:W-:Y:S01]  /*f410*/  FMUL.FTZ R27, R110, -R165 ;  /* 0x800000a56e1b7220 */ /* 0x000fe20000410000 */
[----:B------:R-:W-:Y:S01]  /*f420*/  FFMA.FTZ R42, R28, R90, -R43 ;  /* 0x0000005a1c2a7223 */ /* 0x000fe2000001082b */
[----:B------:R-:W-:Y:S01]  /*f430*/  FMUL.FTZ R28, R44, R147 ;  /* 0x000000932c1c7220 */ /* 0x000fe20000410000 */
[----:B------:R-:W-:Y:S01]  /*f440*/  FFMA.FTZ R226, R29, R146, R226 ;  /* 0x000000921de27223 */ /* 0x000fe200000100e2 */
[----:B------:R-:W-:Y:S01]  /*f450*/  FFMA.FTZ R32, R41, R29, R32 ;  /* 0x0000001d29207223 */ /* 0x000fe20000010020 */
[----:B------:R-:W-:Y:S01]  /*f460*/  FMUL.FTZ R26, R110, -R166 ;  /* 0x800000a66e1a7220 */ /* 0x000fe20000410000 */
[C---:B------:R-:W-:Y:S01]  /*f470*/  FMUL.FTZ R29, R46.reuse, R172 ;  /* 0x000000ac2e1d7220 */ /* 0x040fe20000410000 */
[----:B------:R-:W-:Y:S01]  /*f480*/  FFMA.FTZ R27, R111, R166, R27 ;  /* 0x000000a66f1b7223 */ /* 0x000fe2000001001b */
[-C--:B------:R-:W-:Y:S01]  /*f490*/  FFMA.FTZ R31, R46, -R28.reuse, R201 ;  /* 0x8000001c2e1f7223 */ /* 0x080fe200000100c9 */
[----:B------:R-:W-:Y:S01]  /*f4a0*/  FFMA.FTZ R30, R45, -R28, R202 ;  /* 0x8000001c2d1e7223 */ /* 0x000fe200000100ca */
[----:B------:R-:W-:Y:S01]  /*f4b0*/  FFMA.FTZ R26, R111, R165, -R26 ;  /* 0x000000a56f1a7223 */ /* 0x000fe2000001081a */
[----:B------:R-:W-:Y:S01]  /*f4c0*/  FFMA.FTZ R28, R45, R24, R29 ;  /* 0x000000182d1c7223 */ /* 0x000fe2000001001d */
[----:B------:R-:W-:Y:S01]  /*f4d0*/  FMUL.FTZ R29, R24, UR57 ;  /* 0x00000039181d7c20 */ /* 0x000fe20008410000 */
[----:B------:R-:W-:Y:S01]  /*f4e0*/  FADD.FTZ R164, -R164, R27 ;  /* 0x0000001ba4a47221 */ /* 0x000fe20000010100 */
[C---:B------:R-:W-:Y:S01]  /*f4f0*/  FMUL.FTZ R27, R172.reuse, UR57 ;  /* 0x00000039ac1b7c20 */ /* 0x040fe20008410000 */
[----:B------:R-:W-:Y:S01]  /*f500*/  FADD.FTZ R163, R163, R26 ;  /* 0x0000001aa3a37221 */ /* 0x000fe20000010000 */
[----:B------:R-:W-:Y:S01]  /*f510*/  FFMA.FTZ R26, R172, UR59, -R29 ;  /* 0x0000003bac1a7c23 */ /* 0x000fe2000801081d */
[C---:B------:R-:W-:Y:S01]  /*f520*/  FMUL.FTZ R33, R24.reuse, R147 ;  /* 0x0000009318217220 */ /* 0x040fe20000410000 */
[----:B------:R-:W-:Y:S01]  /*f530*/  FFMA.FTZ R29, R24, UR59, R27 ;  /* 0x0000003b181d7c23 */ /* 0x000fe2000801001b */
[CC--:B------:R-:W-:Y:S01]  /*f540*/  FMUL.FTZ R24, R112.reuse, -R163.reuse ;  /* 0x800000a370187220 */ /* 0x0c0fe20000410000 */
[----:B------:R-:W-:Y:S01]  /*f550*/  FMUL.FTZ R112, R112, -R164 ;  /* 0x800000a470707220 */ /* 0x000fe20000410000 */
[C---:B------:R-:W-:Y:S01]  /*f560*/  FMUL.FTZ R84, R35.reuse, R84 ;  /* 0x0000005423547220 */ /* 0x040fe20000410000 */
[----:B------:R-:W-:Y:S01]  /*f570*/  FMUL.FTZ R78, R35, R78 ;  /* 0x0000004e234e7220 */ /* 0x000fe20000410000 */
[C---:B------:R-:W-:Y:S01]  /*f580*/  FFMA.FTZ R27, R113.reuse, R164, R24 ;  /* 0x000000a4711b7223 */ /* 0x040fe20000010018 */
[----:B------:R-:W-:Y:S01]  /*f590*/  FFMA.FTZ R112, R113, R163, -R112 ;  /* 0x000000a371707223 */ /* 0x000fe20000010870 */
[----:B------:R-:W-:Y:S01]  /*f5a0*/  FADD.FTZ R123, R32, R123 ;  /* 0x0000007b207b7221 */ /* 0x000fe20000010000 */
[----:B------:R-:W-:Y:S01]  /*f5b0*/  FMUL.FTZ R35, R172, R147 ;  /* 0x00000093ac237220 */ /* 0x000fe20000410000 */
[----:B------:R-:W-:Y:S01]  /*f5c0*/  FADD.FTZ R162, -R162, R27 ;  /* 0x0000001ba2a27221 */ /* 0x000fe20000010100 */
[----:B------:R-:W-:Y:S01]  /*f5d0*/  SHF.L.U32 R32, R154, 0x10, RZ ;  /* 0x000000109a207819 */ /* 0x000fe200000006ff */
[C---:B------:R-:W-:Y:S01]  /*f5e0*/  FMUL.FTZ R26, R31.reuse, R26 ;  /* 0x0000001a1f1a7220 */ /* 0x040fe20000410000 */
[----:B------:R-:W-:Y:S01]  /*f5f0*/  FMUL.FTZ R34, R31, R33 ;  /* 0x000000211f227220 */ /* 0x000fe20000410000 */
[----:B------:R-:W-:Y:S01]  /*f600*/  FADD.FTZ R161, R161, R112 ;  /* 0x00000070a1a17221 */ /* 0x000fe20000010000 */
[----:B------:R-:W-:Y:S01]  /*f610*/  FMUL.FTZ R24, R114, -R162 ;  /* 0x800000a272187220 */ /* 0x000fe20000410000 */
[C---:B------:R-:W-:Y:S01]  /*f620*/  FMUL.FTZ R92, R41.reuse, R92 ;  /* 0x0000005c295c7220 */ /* 0x040fe20000410000 */
[----:B------:R-:W-:Y:S01]  /*f630*/  FMUL.FTZ R90, R41, R90 ;  /* 0x0000005a295a7220 */ /* 0x000fe20000410000 */
[-C--:B------:R-:W-:Y:S01]  /*f640*/  FMUL.FTZ R41, R31, R35.reuse ;  /* 0x000000231f297220 */ /* 0x080fe20000410000 */
[C---:B------:R-:W-:Y:S01]  /*f650*/  FFMA.FTZ R43, R30.reuse, R35, -R34 ;  /* 0x000000231e2b7223 */ /* 0x040fe20000010822 */
[----:B------:R-:W-:Y:S01]  /*f660*/  FFMA.FTZ R29, R30, R29, R26 ;  /* 0x0000001d1e1d7223 */ /* 0x000fe2000001001a */
[----:B------:R-:W-:Y:S01]  /*f670*/  FMUL.FTZ R94, R44, R35 ;  /* 0x000000232c5e7220 */ /* 0x000fe20000410000 */
[-C--:B------:R-:W-:Y:S01]  /*f680*/  FMUL.FTZ R27, R114, -R161.reuse ;  /* 0x800000a1721b7220 */ /* 0x080fe20000410000 */
[----:B------:R-:W-:Y:S01]  /*f690*/  FFMA.FTZ R24, R115, R161, -R24 ;  /* 0x000000a173187223 */ /* 0x000fe20000010818 */
[----:B------:R-:W-:Y:S01]  /*f6a0*/  FMUL.FTZ R26, R32, R148 ;  /* 0x00000094201a7220 */ /* 0x000fe20000410000 */
[----:B------:R-:W-:Y:S01]  /*f6b0*/  SHF.L.U32 R35, R157, 0x5, RZ ;  /* 0x000000059d237819 */ /* 0x000fe200000006ff */
[-C--:B------:R-:W-:Y:S01]  /*f6c0*/  FFMA.FTZ R41, R30, R33.reuse, R41 ;  /* 0x000000211e297223 */ /* 0x080fe20000010029 */
[----:B------:R-:W-:Y:S01]  /*f6d0*/  FMUL.FTZ R46, R44, R33 ;  /* 0x000000212c2e7220 */ /* 0x000fe20000410000 */
[----:B------:R-:W-:Y:S01]  /*f6e0*/  FFMA.FTZ R229, R28, R147, R229 ;  /* 0x000000931ce57223 */ /* 0x000fe200000100e5 */
[----:B------:R-:W-:Y:S01]  /*f6f0*/  FFMA.FTZ R33, R44, R28, R29 ;  /* 0x0000001c2c217223 */ /* 0x000fe2000001001d */
[C---:B------:R-:W-:Y:S01]  /*f700*/  FMUL.FTZ R34, R48.reuse, R25 ;  /* 0x0000001930227220 */ /* 0x040fe20000410000 */
[----:B------:R-:W-:Y:S01]  /*f710*/  FFMA.FTZ R27, R115, R162, R27 ;  /* 0x000000a2731b7223 */ /* 0x000fe2000001001b */
[----:B------:R-:W-:Y:S01]  /*f720*/  FADD.FTZ R159, R159, R24 ;  /* 0x000000189f9f7221 */ /* 0x000fe20000010000 */
[-C--:B------:R-:W-:Y:S01]  /*f730*/  FFMA.FTZ R28, R48, -R26.reuse, R199 ;  /* 0x8000001a301c7223 */ /* 0x080fe200000100c7 */
[----:B------:R-:W-:Y:S01]  /*f740*/  FFMA.FTZ R114, R47, -R26, R200 ;  /* 0x8000001a2f727223 */ /* 0x000fe200000100c8 */
[----:B------:R-:W-:Y:S01]  /*f750*/  IADD3 R24, R35, 0x1, RZ ;  /* 0x0000000123187810 */ /* 0x000fe20007ffe0ff */
[----:B------:R-:W-:Y:S01]  /*f760*/  FMUL.FTZ R26, R169, UR57 ;  /* 0x00000039a91a7c20 */ /* 0x000fe20008410000 */
[----:B------:R-:W-:Y:S01]  /*f770*/  FFMA.FTZ R34, R47, R169, R34 ;  /* 0x000000a92f227223 */ /* 0x000fe20000010022 */
[----:B------:R-:W-:Y:S01]  /*f780*/  FADD.FTZ R160, -R160, R27 ;  /* 0x0000001ba0a07221 */ /* 0x000fe20000010100 */
[----:B------:R-:W-:Y:S01]  /*f790*/  IADD3 R27, R35, 0x2, RZ ;  /* 0x00000002231b7810 */ /* 0x000fe20007ffe0ff */
[-C--:B------:R-:W-:Y:S01]  /*f7a0*/  FMUL.FTZ R45, R25, R148.reuse ;  /* 0x00000094192d7220 */ /* 0x080fe20000410000 */
[----:B------:R-:W-:Y:S01]  /*f7b0*/  LEA.HI.SX32 R126, R24, R35, 0x1b ;  /* 0x00000023187e7211 */ /* 0x000fe200078fdaff */
[----:B------:R-:W-:Y:S01]  /*f7c0*/  FMUL.FTZ R47, R169, R148 ;  /* 0x00000094a92f7220 */ /* 0x000fe20000410000 */
[----:B------:R-:W-:Y:S01]  /*f7d0*/  FMUL.FTZ R31, R81, R153 ;  /* 0x00000099511f7220 */ /* 0x000fe20000410000 */
[C---:B------:R-:W-:Y:S01]  /*f7e0*/  FMUL.FTZ R24, R25.reuse, UR57 ;  /* 0x0000003919187c20 */ /* 0x040fe20008410000 */
[----:B------:R-:W-:Y:S01]  /*f7f0*/  FFMA.FTZ R29, R25, UR59, -R26 ;  /* 0x0000003b191d7c23 */ /* 0x000fe2000801081a */
[----:B------:R-:W-:Y:S01]  /*f800*/  LEA.HI.SX32 R158, R27, R35, 0x1b ;  /* 0x000000231b9e7211 */ /* 0x000fe200078fdaff */
[C---:B------:R-:W-:Y:S01]  /*f810*/  FMUL.FTZ R25, R28.reuse, R45 ;  /* 0x0000002d1c197220 */ /* 0x040fe20000410000 */
[C---:B------:R-:W-:Y:S01]  /*f820*/  FMUL.FTZ R48, R28.reuse, R47 ;  /* 0x0000002f1c307220 */ /* 0x040fe20000410000 */
[----:B------:R-:W-:Y:S01]  /*f830*/  FFMA.FTZ R36, R83, -R31, R227 ;  /* 0x8000001f53247223 */ /* 0x000fe200000100e3 */
[----:B------:R-:W-:Y:S01]  /*f840*/  FFMA.FTZ R27, R169, UR59, R24 ;  /* 0x0000003ba91b7c23 */ /* 0x000fe20008010018 */
[----:B------:R-:W-:Y:S01]  /*f850*/  FMUL.FTZ R30, R28, R29 ;  /* 0x0000001d1c1e7220 */ /* 0x000fe20000410000 */
[----:B------:R-:W-:Y:S01]  /*f860*/  FFMA.FTZ R31, R82, -R31, R228 ;  /* 0x8000001f521f7223 */ /* 0x000fe200000100e4 */
[----:B------:R-:W-:Y:S01]  /*f870*/  FMUL.FTZ R24, R159, R153 ;  /* 0x000000999f187220 */ /* 0x000fe20000410000 */
[C---:B------:R-:W-:Y:S01]  /*f880*/  FFMA.FTZ R44, R114.reuse, R47, R25 ;  /* 0x0000002f722c7223 */ /* 0x040fe20000010019 */
[----:B------:R-:W-:Y:S01]  /*f890*/  FFMA.FTZ R48, R114, R45, -R48 ;  /* 0x0000002d72307223 */ /* 0x000fe20000010830 */
[----:B------:R-:W-:Y:S01]  /*f8a0*/  FMUL.FTZ R26, R160, R153 ;  /* 0x00000099a01a7220 */ /* 0x000fe20000410000 */
[----:B------:R-:W-:Y:S01]  /*f8b0*/  FFMA.FTZ R114, R114, R27, R30 ;  /* 0x0000001b72727223 */ /* 0x000fe2000001001e */
[----:B------:R-:W-:Y:S01]  /*f8c0*/  FMUL.FTZ R27, R31, R24 ;  /* 0x000000181f1b7220 */ /* 0x000fe20000410000 */
[----:B------:R-:W-:Y:S01]  /*f8d0*/  FMUL.FTZ R29, R58, R152 ;  /* 0x000000983a1d7220 */ /* 0x000fe20000410000 */
[----:B------:R-:W-:Y:S01]  /*f8e0*/  IADD3 R96, R35, 0x3, RZ ;  /* 0x0000000323607810 */ /* 0x000fe20007ffe0ff */
[-C--:B------:R-:W-:Y:S01]  /*f8f0*/  FMUL.FTZ R25, R31, R26.reuse ;  /* 0x0000001a1f197220 */ /* 0x080fe20000410000 */
[----:B------:R-:W-:Y:S01]  /*f900*/  LEA.HI.SX32 R28, R35, R35, 0x1b ;  /* 0x00000023231c7211 */ /* 0x000fe200078fdaff */
[-C--:B------:R-:W-:Y:S01]  /*f910*/  FMUL.FTZ R79, R81, R26.reuse ;  /* 0x0000001a514f7220 */ /* 0x080fe20000410000 */
[----:B------:R-:W-:Y:S01]  /*f920*/  FFMA.FTZ R26, R36, R26, -R27 ;  /* 0x0000001a241a7223 */ /* 0x000fe2000001081b */
[----:B------:R-:W-:Y:S01]  /*f930*/  FFMA.FTZ R30, R80, -R29, R191 ;  /* 0x8000001d501e7223 */ /* 0x000fe200000100bf */
[----:B------:R-:W-:Y:S01]  /*f940*/  FMUL.FTZ R27, R55, R151 ;  /* 0x00000097371b7220 */ /* 0x000fe20000410000 */
[----:B------:R-:W-:Y:S01]  /*f950*/  FFMA.FTZ R29, R59, -R29, R192 ;  /* 0x8000001d3b1d7223 */ /* 0x000fe200000100c0 */
[----:B------:R-:W-:Y:S01]  /*f960*/  FMUL.FTZ R87, R162, R152 ;  /* 0x00000098a2577220 */ /* 0x000fe20000410000 */
[----:B------:R-:W-:Y:S01]  /*f970*/  LEA.HI.SX32 R96, R96, R35, 0x1b ;  /* 0x0000002360607211 */ /* 0x000fe200078fdaff */
[-C--:B------:R-:W-:Y:S01]  /*f980*/  FMUL.FTZ R98, R81, R24.reuse ;  /* 0x0000001851627220 */ /* 0x080fe20000410000 */
[----:B------:R-:W-:Y:S01]  /*f990*/  LEA R35, R28, R137, 0x2 ;  /* 0x000000891c237211 */ /* 0x000fe200078e10ff */
        /* <DEDUP_REMOVED lines=14> */
[-C--:B------:R-:W-:Y:S01]  /*fa80*/  FMUL.FTZ R95, R166, R150.reuse ;  /* 0x00000096a65f7220 */ /* 0x080fe20000410000 */
[----:B------:R-:W-:Y:S01]  /*fa90*/  LEA R158, R158, R137, 0x2 ;  /* 0x000000899e9e7211 */ /* 0x000fe200078e10ff */
[-C--:B------:R-:W-:Y:S01]  /*faa0*/  FMUL.FTZ R93, R165, R150.reuse ;  /* 0x00000096a55d7220 */ /* 0x080fe20000410000 */
[-C--:B0-----:R-:W-:Y:S01]  /*fab0*/  FFMA.FTZ R98, R30, R85.reuse, R89 ;  /* 0x000000551e627223 */ /* 0x081fe20000010059 */
[----:B------:R-:W-:Y:S01]  /*fac0*/  FMUL.FTZ R89, R52, R150 ;  /* 0x0000009634597220 */ /* 0x000fe20000410000 */
[----:B------:R-:W-:Y:S01]  /*fad0*/  FMUL.FTZ R85, R58, R85 ;  /* 0x000000553a557220 */ /* 0x000fe20000410000 */
[----:B------:R-:W-:Y:S01]  /*fae0*/  LEA R169, R96, R137, 0x2 ;  /* 0x0000008960a97211 */ /* 0x000fe200078e10ff */
[----:B------:R-:W-:Y:S01]  /*faf0*/  FADD.FTZ R25, R25, R98 ;  /* 0x0000006219197221 */ /* 0x000fe20000010000 */
[----:B-1----:R-:W-:Y:S01]  /*fb00*/  FFMA.FTZ R79, R30, R87, -R100 ;  /* 0x000000571e4f7223 */ /* 0x002fe20000010864 */
[-C--:B------:R-:W-:Y:S01]  /*fb10*/  FFMA.FTZ R98, R28, R102.reuse, R91 ;  /* 0x000000661c627223 */ /* 0x080fe2000001005b */
        /* <DEDUP_REMOVED lines=12> */
[-C--:B0-----:R-:W-:Y:S01]  /*fbe0*/  FMUL.FTZ R85, R49, R149.reuse ;  /* 0x0000009531557220 */ /* 0x081fe20000410000 */
        /* <DEDUP_REMOVED lines=93> */
[----:B------:R-:W-:Y:S01]  /*101c0*/  FFMA.FTZ R114, R32, R34, R114 ;  /* 0x0000002220727223 */ /* 0x000fe20000010072 */
        /* <DEDUP_REMOVED lines=59> */
[-C--:B------:R-:W-:Y:S02]  /*10580*/  LEA.HI.SX32 R100, R100, R157.reuse, 0x1b ;  /* 0x0000009d64647211 */ /* 0x080fe400078fdaff */
[-C--:B------:R-:W-:Y:S02]  /*10590*/  LEA.HI.SX32 R102, R102, R157.reuse, 0x1b ;  /* 0x0000009d66667211 */ /* 0x080fe400078fdaff */
[-C--:B------:R-:W-:Y:S02]  /*105a0*/  LEA.HI.SX32 R104, R104, R157.reuse, 0x1b ;  /* 0x0000009d68687211 */ /* 0x080fe400078fdaff */
[-C--:B------:R-:W-:Y:S01]  /*105b0*/  LEA.HI.SX32 R106, R106, R157.reuse, 0x1b ;  /* 0x0000009d6a6a7211 */ /* 0x080fe200078fdaff */
[----:B------:R-:W1:Y:S01]  /*105c0*/  LDS R79, [R37+0x4400] ;  /* 0x00440000254f7984 */ /* 0x000e620000000800 */
[-C--:B------:R-:W-:Y:S02]  /*105d0*/  LEA.HI.SX32 R108, R108, R157.reuse, 0x1b ;  /* 0x0000009d6c6c7211 */ /* 0x080fe400078fdaff */
[----:B------:R-:W-:-:S02]  /*105e0*/  LEA.HI.SX32 R110, R110, R157, 0x1b ;  /* 0x0000009d6e6e7211 */ /* 0x000fc400078fdaff */
[----:B------:R-:W-:Y:S02]  /*105f0*/  LEA.HI.SX32 R112, R112, R157, 0x1b ;  /* 0x0000009d70707211 */ /* 0x000fe400078fdaff */
[-C--:B------:R-:W-:Y:S02]  /*10600*/  LEA R38, R40, R137.reuse, 0x2 ;  /* 0x0000008928267211 */ /* 0x080fe400078e10ff */
[-C--:B------:R-:W-:Y:S02]  /*10610*/  LEA R39, R42, R137.reuse, 0x2 ;  /* 0x000000892a277211 */ /* 0x080fe400078e10ff */
[-C--:B------:R-:W-:Y:S02]  /*10620*/  LEA R40, R44, R137.reuse, 0x2 ;  /* 0x000000892c287211 */ /* 0x080fe400078e10ff */
[-C--:B------:R-:W-:Y:S01]  /*10630*/  LEA R41, R46, R137.reuse, 0x2 ;  /* 0x000000892e297211 */ /* 0x080fe200078e10ff */
[----:B------:R-:W2:Y:S01]  /*10640*/  LDS R85, [R39+0x4800] ;  /* 0x0048000027557984 */ /* 0x000ea20000000800 */
[----:B------:R-:W-:-:S02]  /*10650*/  LEA R42, R48, R137, 0x2 ;  /* 0x00000089302a7211 */ /* 0x000fc400078e10ff */
[-C--:B------:R-:W-:Y:S01]  /*10660*/  LEA R43, R60, R137.reuse, 0x2 ;  /* 0x000000893c2b7211 */ /* 0x080fe200078e10ff */
[----:B------:R-:W3:Y:S01]  /*10670*/  LDS R87, [R41+0x4c00] ;  /* 0x004c000029577984 */ /* 0x000ee20000000800 */
[-C--:B------:R-:W-:Y:S02]  /*10680*/  LEA R44, R62, R137.reuse, 0x2 ;  /* 0x000000893e2c7211 */ /* 0x080fe400078e10ff */
[-C--:B------:R-:W-:Y:S01]  /*10690*/  LEA R45, R64, R137.reuse, 0x2 ;  /* 0x00000089402d7211 */ /* 0x080fe200078e10ff */
[----:B------:R-:W1:Y:S01]  /*106a0*/  LDS R89, [R43+0x5000] ;  /* 0x005000002b597984 */ /* 0x000e620000000800 */
[-C--:B------:R-:W-:Y:S02]  /*106b0*/  LEA R46, R66, R137.reuse, 0x2 ;  /* 0x00000089422e7211 */ /* 0x080fe400078e10ff */
[-C--:B------:R-:W-:Y:S01]  /*106c0*/  LEA R47, R68, R137.reuse, 0x2 ;  /* 0x00000089442f7211 */ /* 0x080fe200078e10ff */
[----:B------:R-:W1:Y:S01]  /*106d0*/  LDS R91, [R45+0x5400] ;  /* 0x005400002d5b7984 */ /* 0x000e620000000800 */
[----:B------:R-:W-:-:S02]  /*106e0*/  LEA R48, R70, R137, 0x2 ;  /* 0x0000008946307211 */ /* 0x000fc400078e10ff */
[-C--:B------:R-:W-:Y:S01]  /*106f0*/  LEA R60, R72, R137.reuse, 0x2 ;  /* 0x00000089483c7211 */ /* 0x080fe200078e10ff */
[----:B------:R-:W1:Y:S01]  /*10700*/  LDS R93, [R47+0x5800] ;  /* 0x005800002f5d7984 */ /* 0x000e620000000800 */
[-C--:B0-----:R-:W-:Y:S02]  /*10710*/  LEA R61, R74, R137.reuse, 0x2 ;  /* 0x000000894a3d7211 */ /* 0x081fe400078e10ff */
        /* <DEDUP_REMOVED lines=157> */
.L_x_3008:
[----:B------:R-:W-:Y:S05]  /*110f0*/  BSYNC B0 ;  /* 0x0000000000007941 */ /* 0x000fea0003800000 */
.L_x_3007:
        /* <DEDUP_REMOVED lines=57> */
.L_x_3010:
[----:B------:R-:W-:Y:S05]  /*11490*/  BSYNC B0 ;  /* 0x0000000000007941 */ /* 0x000fea0003800000 */
.L_x_3009:
        /* <DEDUP_REMOVED lines=11> */
.L_x_3012:
[----:B------:R-:W-:Y:S05]  /*11550*/  BSYNC B0 ;  /* 0x0000000000007941 */ /* 0x000fea0003800000 */
.L_x_3011:
[----:B------:R-:W3:Y:S01]  /*11560*/  LDS R39, [R39+0x8a00] ;  /* 0x008a000027277984 */ /* 0x000ee20000000800 */
[----:B------:R-:W-:Y:S04]  /*11570*/  BSSY B0, `(.L_x_3013) ;  /* 0x0000004000007945 */ /* 0x000fe80003800000 */
[----:B------:R-:W-:Y:S05]  /*11580*/  @!P1 BRA `(.L_x_3014) ;  /* 0x0000000000089947 */ /* 0x000fea0003800000 */
[----:B------:R4:W-:Y:S04]  /*11590*/  REDG.E.ADD.F32.FTZ.RN.STRONG.GPU desc[UR52][R34.64+-0x3a00], R85 ;  /* 0xffc60055220079a6 */ /* 0x0009e8000c10f3b4 */
[----:B---3--:R4:W-:Y:S02]  /*115a0*/  REDG.E.ADD.F32.FTZ.RN.STRONG.GPU desc[UR52][R32.64+-0x3a00], R39 ;  /* 0xffc60027200079a6 */ /* 0x0089e4000c10f3b4 */
.L_x_3014:
[----:B------:R-:W-:Y:S05]  /*115b0*/  BSYNC B0 ;  /* 0x0000000000007941 */ /* 0x000fea0003800000 */
.L_x_3013:
[----:B-12---:R1:W2:Y:S01]  /*115c0*/  LDS R17, [R40+0x8c00] ;  /* 0x008c000028117984 */ /* 0x0062a20000000800 */
[----:B------:R-:W-:Y:S04]  /*115d0*/  BSSY B0, `(.L_x_3015) ;  /* 0x0000004000007945 */ /* 0x000fe80003800000 */
[----:B------:R-:W-:Y:S05]  /*115e0*/  @!P2 BRA `(.L_x_3016) ;  /* 0x000000000008a947 */ /* 0x000fea0003800000 */
[----:B------:R0:W-:Y:S04]  /*115f0*/  REDG.E.ADD.F32.FTZ.RN.STRONG.GPU desc[UR52][R34.64+-0x3800], R86 ;  /* 0xffc80056220079a6 */ /* 0x0001e8000c10f3b4 */
[----:B--2---:R0:W-:Y:S02]  /*11600*/  REDG.E.ADD.F32.FTZ.RN.STRONG.GPU desc[UR52][R32.64+-0x3800], R17 ;  /* 0xffc80011200079a6 */ /* 0x0041e4000c10f3b4 */
.L_x_3016:
[----:B------:R-:W-:Y:S05]  /*11610*/  BSYNC B0 ;  /* 0x0000000000007941 */ /* 0x000fea0003800000 */
.L_x_3015:
[----:B------:R-:W0:Y:S01]  /*11620*/  LDS R41, [R41+0x8e00] ;  /* 0x008e000029297984 */ /* 0x000e220000000800 */
[----:B------:R-:W-:Y:S04]  /*11630*/  BSSY B0, `(.L_x_3017) ;  /* 0x0000004000007945 */ /* 0x000fe80003800000 */
[----:B------:R-:W-:Y:S05]  /*11640*/  @!P3 BRA `(.L_x_3018) ;  /* 0x000000000008b947 */ /* 0x000fea0003800000 */
[----:B------:R1:W-:Y:S04]  /*11650*/  REDG.E.ADD.F32.FTZ.RN.STRONG.GPU desc[UR52][R34.64+-0x3600], R87 ;  /* 0xffca0057220079a6 */ /* 0x0003e8000c10f3b4 */
[----:B0-----:R1:W-:Y:S02]  /*11660*/  REDG.E.ADD.F32.FTZ.RN.STRONG.GPU desc[UR52][R32.64+-0x3600], R41 ;  /* 0xffca0029200079a6 */ /* 0x0013e4000c10f3b4 */
.L_x_3018:
[----:B------:R-:W-:Y:S05]  /*11670*/  BSYNC B0 ;  /* 0x0000000000007941 */ /* 0x000fea0003800000 */
.L_x_3017:
[----:B0-2---:R0:W2:Y:S01]  /*11680*/  LDS R17, [R42+0x9000] ;  /* 0x009000002a117984 */ /* 0x0050a20000000800 */
[----:B------:R-:W-:Y:S04]  /*11690*/  BSSY B0, `(.L_x_3019) ;  /* 0x0000004000007945 */ /* 0x000fe80003800000 */
[----:B------:R-:W-:Y:S05]  /*116a0*/  @!P4 BRA `(.L_x_3020) ;  /* 0x000000000008c947 */ /* 0x000fea0003800000 */
[----:B------:R0:W-:Y:S04]  /*116b0*/  REDG.E.ADD.F32.FTZ.RN.STRONG.GPU desc[UR52][R34.64+-0x3400], R88 ;  /* 0xffcc0058220079a6 */ /* 0x0001e8000c10f3b4 */
[----:B--2---:R0:W-:Y:S02]  /*116c0*/  REDG.E.ADD.F32.FTZ.RN.STRONG.GPU desc[UR52][R32.64+-0x3400], R17 ;  /* 0xffcc0011200079a6 */ /* 0x0041e4000c10f3b4 */
.L_x_3020:
[----:B------:R-:W-:Y:S05]  /*116d0*/  BSYNC B0 ;  /* 0x0000000000007941 */ /* 0x000fea0003800000 */
.L_x_3019:
[----:B------:R-:W0:Y:S01]  /*116e0*/  LDS R43, [R43+0x9200] ;  /* 0x009200002b2b7984 */ /* 0x000e220000000800 */
[----:B------:R-:W-:Y:S04]  /*116f0*/  BSSY B0, `(.L_x_3021) ;  /* 0x0000004000007945 */ /* 0x000fe80003800000 */
[----:B------:R-:W-:Y:S05]  /*11700*/  @!P5 BRA `(.L_x_3022) ;  /* 0x000000000008d947 */ /* 0x000fea0003800000 */
[----:B------:R1:W-:Y:S04]  /*11710*/  REDG.E.ADD.F32.FTZ.RN.STRONG.GPU desc[UR52][R34.64+-0x3200], R89 ;  /* 0xffce0059220079a6 */ /* 0x0003e8000c10f3b4 */
[----:B0-----:R1:W-:Y:S02]  /*11720*/  REDG.E.ADD.F32.FTZ.RN.STRONG.GPU desc[UR52][R32.64+-0x3200], R43 ;  /* 0xffce002b200079a6 */ /* 0x0013e4000c10f3b4 */
.L_x_3022:
[----:B------:R-:W-:Y:S05]  /*11730*/  BSYNC B0 ;  /* 0x0000000000007941 */ /* 0x000fea0003800000 */
.L_x_3021:
        /* <DEDUP_REMOVED lines=11> */
.L_x_3024:
[----:B------:R-:W-:Y:S05]  /*117f0*/  BSYNC B0 ;  /* 0x0000000000007941 */ /* 0x000fea0003800000 */
.L_x_3023:
[----:B------:R-:W0:Y:S01]  /*11800*/  LDS R45, [R45+0x9600] ;  /* 0x009600002d2d7984 */ /* 0x000e220000000800 */
[----:B------:R-:W-:Y:S04]  /*11810*/  BSSY B0, `(.L_x_3025) ;  /* 0x0000004000007945 */ /* 0x000fe80003800000 */
[----:B------:R-:W-:Y:S05]  /*11820*/  @!P1 BRA `(.L_x_3026) ;  /* 0x0000000000089947 */ /* 0x000fea0003800000 */
[----:B------:R1:W-:Y:S04]  /*11830*/  REDG.E.ADD.F32.FTZ.RN.STRONG.GPU desc[UR52][R34.64+-0x2e00], R91 ;  /* 0xffd2005b220079a6 */ /* 0x0003e8000c10f3b4 */
[----:B0-----:R1:W-:Y:S02]  /*11840*/  REDG.E.ADD.F32.FTZ.RN.STRONG.GPU desc[UR52][R32.64+-0x2e00], R45 ;  /* 0xffd2002d200079a6 */ /* 0x0013e4000c10f3b4 */
.L_x_3026:
[----:B------:R-:W-:Y:S05]  /*11850*/  BSYNC B0 ;  /* 0x0000000000007941 */ /* 0x000fea0003800000 */
.L_x_3025:
[----:B0-2---:R0:W2:Y:S01]  /*11860*/  LDS R17, [R46+0x9800] ;  /* 0x009800002e117984 */ /* 0x0050a20000000800 */
[----:B------:R-:W-:Y:S04]  /*11870*/  BSSY B0, `(.L_x_3027) ;  /* 0x0000004000007945 */ /* 0x000fe80003800000 */
[----:B------:R-:W-:Y:S05]  /*11880*/  @!P2 BRA `(.L_x_3028) ;  /* 0x000000000008a947 */ /* 0x000fea0003800000 */
[----:B------:R0:W-:Y:S04]  /*11890*/  REDG.E.ADD.F32.FTZ.RN.STRONG.GPU desc[UR52][R34.64+-0x2c00], R92 ;  /* 0xffd4005c220079a6 */ /* 0x0001e8000c10f3b4 */
[----:B--2---:R0:W-:Y:S02]  /*118a0*/  REDG.E.ADD.F32.FTZ.RN.STRONG.GPU desc[UR52][R32.64+-0x2c00], R17 ;  /* 0xffd40011200079a6 */ /* 0x0041e4000c10f3b4 */
.L_x_3028:
[----:B------:R-:W-:Y:S05]  /*118b0*/  BSYNC B0 ;  /* 0x0000000000007941 */ /* 0x000fea0003800000 */
.L_x_3027:
[----:B------:R-:W0:Y:S01]  /*118c0*/  LDS R47, [R47+0x9a00] ;  /* 0x009a00002f2f7984 */ /* 0x000e220000000800 */
[----:B------:R-:W-:Y:S04]  /*118d0*/  BSSY B0, `(.L_x_3029) ;  /* 0x0000004000007945 */ /* 0x000fe80003800000 */
[----:B------:R-:W-:Y:S05]  /*118e0*/  @!P3 BRA `(.L_x_3030) ;  /* 0x000000000008b947 */ /* 0x000fea0003800000 */
[----:B------:R1:W-:Y:S04]  /*118f0*/  REDG.E.ADD.F32.FTZ.RN.STRONG.GPU desc[UR52][R34.64+-0x2a00], R93 ;  /* 0xffd6005d220079a6 */ /* 0x0003e8000c10f3b4 */
[----:B0-----:R1:W-:Y:S02]  /*11900*/  REDG.E.ADD.F32.FTZ.RN.STRONG.GPU desc[UR52][R32.64+-0x2a00], R47 ;  /* 0xffd6002f200079a6 */ /* 0x0013e4000c10f3b4 */
.L_x_3030:
[----:B------:R-:W-:Y:S05]  /*11910*/  BSYNC B0 ;  /* 0x0000000000007941 */ /* 0x000fea0003800000 */
.L_x_3029:
[----:B0-2---:R0:W2:Y:S01]  /*11920*/  LDS R17, [R48+0x9c00] ;  /* 0x009c000030117984 */ /* 0x0050a20000000800 */
[----:B------:R-:W-:Y:S04]  /*11930*/  BSSY B0, `(.L_x_3031) ;  /* 0x0000004000007945 */ /* 0x000fe80003800000 */
[----:B------:R-:W-:Y:S05]  /*11940*/  @!P4 BRA `(.L_x_3032) ;  /* 0x000000000008c947 */ /* 0x000fea0003800000 */
[----:B------:R0:W-:Y:S04]  /*11950*/  REDG.E.ADD.F32.FTZ.RN.STRONG.GPU desc[UR52][R34.64+-0x2800], R94 ;  /* 0xffd8005e220079a6 */ /* 0x0001e8000c10f3b4 */
[----:B--2---:R0:W-:Y:S02]  /*11960*/  REDG.E.ADD.F32.FTZ.RN.STRONG.GPU desc[UR52][R32.64+-0x2800], R17 ;  /* 0xffd80011200079a6 */ /* 0x0041e4000c10f3b4 */
.L_x_3032:
[----:B------:R-:W-:Y:S05]  /*11970*/  BSYNC B0 ;  /* 0x0000000000007941 */ /* 0x000fea0003800000 */
.L_x_3031:
[----:B0-2---:R0:W2:Y:S01]  /*11980*/  LDS R17, [R60+0x9e00] ;  /* 0x009e00003c117984 */ /* 0x0050a20000000800 */
[----:B------:R-:W-:Y:S04]  /*11990*/  BSSY B0, `(.L_x_3033) ;  /* 0x0000004000007945 */ /* 0x000fe80003800000 */
[----:B------:R-:W-:Y:S05]  /*119a0*/  @!P5 BRA `(.L_x_3034) ;  /* 0x000000000008d947 */ /* 0x000fea0003800000 */
[----:B------:R0:W-:Y:S04]  /*119b0*/  REDG.E.ADD.F32.FTZ.RN.STRONG.GPU desc[UR52][R34.64+-0x2600], R95 ;  /* 0xffda005f220079a6 */ /* 0x0001e8000c10f3b4 */
[----:B--2---:R0:W-:Y:S02]  /*119c0*/  REDG.E.ADD.F32.FTZ.RN.STRONG.GPU desc[UR52][R32.64+-0x2600], R17 ;  /* 0xffda0011200079a6 */ /* 0x0041e4000c10f3b4 */
.L_x_3034:
[----:B------:R-:W-:Y:S05]  /*119d0*/  BSYNC B0 ;  /* 0x0000000000007941 */ /* 0x000fea0003800000 */
.L_x_3033:
        /* <DEDUP_REMOVED lines=11> */
.L_x_3036:
[----:B------:R-:W-:Y:S05]  /*11a90*/  BSYNC B0 ;  /* 0x0000000000007941 */ /* 0x000fea0003800000 */
.L_x_3035:
[----:B0-2---:R0:W2:Y:S01]  /*11aa0*/  LDS R17, [R62+0xa200] ;  /* 0x00a200003e117984 */ /* 0x0050a20000000800 */
[----:B------:R-:W-:Y:S04]  /*11ab0*/  BSSY B0, `(.L_x_3037) ;  /* 0x0000004000007945 */ /* 0x000fe80003800000 */
[----:B------:R-:W-:Y:S05]  /*11ac0*/  @!P1 BRA `(.L_x_3038) ;  /* 0x0000000000089947 */ /* 0x000fea0003800000 */
[----:B------:R0:W-:Y:S04]  /*11ad0*/  REDG.E.ADD.F32.FTZ.RN.STRONG.GPU desc[UR52][R34.64+-0x2200], R97 ;  /* 0xffde0061220079a6 */ /* 0x0001e8000c10f3b4 */
[----:B--2---:R0:W-:Y:S02]  /*11ae0*/  REDG.E.ADD.F32.FTZ.RN.STRONG.GPU desc[UR52][R32.64+-0x2200], R17 ;  /* 0xffde0011200079a6 */ /* 0x0041e4000c10f3b4 */
.L_x_3038:
[----:B------:R-:W-:Y:S05]  /*11af0*/  BSYNC B0 ;  /* 0x0000000000007941 */ /* 0x000fea0003800000 */
.L_x_3037:
[----:B------:R-:W0:Y:S01]  /*11b00*/  LDS R63, [R63+0xa400] ;  /* 0x00a400003f3f7984 */ /* 0x000e220000000800 */
[----:B------:R-:W-:Y:S04]  /*11b10*/  BSSY B0, `(.L_x_3039) ;  /* 0x0000004000007945 */ /* 0x000fe80003800000 */
[----:B------:R-:W-:Y:S05]  /*11b20*/  @!P2 BRA `(.L_x_3040) ;  /* 0x000000000008a947 */ /* 0x000fea0003800000 */
[----:B------:R1:W-:Y:S04]  /*11b30*/  REDG.E.ADD.F32.FTZ.RN.STRONG.GPU desc[UR52][R34.64+-0x2000], R98 ;  /* 0xffe00062220079a6 */ /* 0x0003e8000c10f3b4 */
[----:B0-----:R1:W-:Y:S02]  /*11b40*/  REDG.E.ADD.F32.FTZ.RN.STRONG.GPU desc[UR52][R32.64+-0x2000], R63 ;  /* 0xffe0003f200079a6 */ /* 0x0013e4000c10f3b4 */
.L_x_3040:
[----:B------:R-:W-:Y:S05]  /*11b50*/  BSYNC B0 ;  /* 0x0000000000007941 */ /* 0x000fea0003800000 */
.L_x_3039:
[----:B0-2---:R0:W2:Y:S01]  /*11b60*/  LDS R17, [R64+0xa600] ;  /* 0x00a6000040117984 */ /* 0x0050a20000000800 */
[----:B------:R-:W-:Y:S04]  /*11b70*/  BSSY B0, `(.L_x_3041) ;  /* 0x0000004000007945 */ /* 0x000fe80003800000 */
[----:B------:R-:W-:Y:S05]  /*11b80*/  @!P3 BRA `(.L_x_3042) ;  /* 0x000000000008b947 */ /* 0x000fea0003800000 */
[----:B------:R0:W-:Y:S04]  /*11b90*/  REDG.E.ADD.F32.FTZ.RN.STRONG.GPU desc[UR52][R34.64+-0x1e00], R99 ;  /* 0xffe20063220079a6 */ /* 0x0001e8000c10f3b4 */
[----:B--2---:R0:W-:Y:S02]  /*11ba0*/  REDG.E.ADD.F32.FTZ.RN.STRONG.GPU desc[UR52][R32.64+-0x1e00], R17 ;  /* 0xffe20011200079a6 */ /* 0x0041e4000c10f3b4 */
.L_x_3042:
[----:B------:R-:W-:Y:S05]  /*11bb0*/  BSYNC B0 ;  /* 0x0000000000007941 */ /* 0x000fea0003800000 */
.L_x_3041:
[----:B------:R-:W0:Y:S01]  /*11bc0*/  LDS R65, [R65+0xa800] ;  /* 0x00a8000041417984 */ /* 0x000e220000000800 */
[----:B------:R-:W-:Y:S04]  /*11bd0*/  BSSY B0, `(.L_x_3043) ;  /* 0x0000004000007945 */ /* 0x000fe80003800000 */
[----:B------:R-:W-:Y:S05]  /*11be0*/  @!P4 BRA `(.L_x_3044) ;  /* 0x000000000008c947 */ /* 0x000fea0003800000 */
[----:B------:R1:W-:Y:S04]  /*11bf0*/  REDG.E.ADD.F32.FTZ.RN.STRONG.GPU desc[UR52][R34.64+-0x1c00], R100 ;  /* 0xffe40064220079a6 */ /* 0x0003e8000c10f3b4 */
[----:B0-----:R1:W-:Y:S02]  /*11c00*/  REDG.E.ADD.F32.FTZ.RN.STRONG.GPU desc[UR52][R32.64+-0x1c00], R65 ;  /* 0xffe40041200079a6 */ /* 0x0013e4000c10f3b4 */
.L_x_3044:
[----:B------:R-:W-:Y:S05]  /*11c10*/  BSYNC B0 ;  /* 0x0000000000007941 */ /* 0x000fea0003800000 */
.L_x_3043:
[----:B0-2---:R0:W2:Y:S01]  /*11c20*/  LDS R17, [R66+0xaa00] ;  /* 0x00aa000042117984 */ /* 0x0050a20000000800 */
[----:B------:R-:W-:Y:S04]  /*11c30*/  BSSY B0, `(.L_x_3045) ;  /* 0x0000004000007945 */ /* 0x000fe80003800000 */
[----:B------:R-:W-:Y:S05]  /*11c40*/  @!P5 BRA `(.L_x_3046) ;  /* 0x000000000008d947 */ /* 0x000fea0003800000 */
[----:B------:R0:W-:Y:S04]  /*11c50*/  REDG.E.ADD.F32.FTZ.RN.STRONG.GPU desc[UR52][R34.64+-0x1a00], R101 ;  /* 0xffe60065220079a6 */ /* 0x0001e8000c10f3b4 */
[----:B--2---:R0:W-:Y:S02]  /*11c60*/  REDG.E.ADD.F32.FTZ.RN.STRONG.GPU desc[UR52][R32.64+-0x1a00], R17 ;  /* 0xffe60011200079a6 */ /* 0x0041e4000c10f3b4 */
.L_x_3046:
[----:B------:R-:W-:Y:S05]  /*11c70*/  BSYNC B0 ;  /* 0x0000000000007941 */ /* 0x000fea0003800000 */
.L_x_3045:
        /* <DEDUP_REMOVED lines=11> */
.L_x_3048:
[----:B------:R-:W-:Y:S05]  /*11d30*/  BSYNC B0 ;  /* 0x0000000000007941 */ /* 0x000fea0003800000 */
.L_x_3047:
[----:B0-2---:R0:W2:Y:S01]  /*11d40*/  LDS R17, [R68+0xae00] ;  /* 0x00ae000044117984 */ /* 0x0050a20000000800 */
[----:B------:R-:W-:Y:S04]  /*11d50*/  BSSY B0, `(.L_x_3049) ;  /* 0x0000004000007945 */ /* 0x000fe80003800000 */
[----:B------:R-:W-:Y:S05]  /*11d60*/  @!P1 BRA `(.L_x_3050) ;  /* 0x0000000000089947 */ /* 0x000fea0003800000 */
[----:B------:R0:W-:Y:S04]  /*11d70*/  REDG.E.ADD.F32.FTZ.RN.STRONG.GPU desc[UR52][R34.64+-0x1600], R103 ;  /* 0xffea0067220079a6 */ /* 0x0001e8000c10f3b4 */
[----:B--2---:R0:W-:Y:S02]  /*11d80*/  REDG.E.ADD.F32.FTZ.RN.STRONG.GPU desc[UR52][R32.64+-0x1600], R17 ;  /* 0xffea0011200079a6 */ /* 0x0041e4000c10f3b4 */
.L_x_3050:
[----:B------:R-:W-:Y:S05]  /*11d90*/  BSYNC B0 ;  /* 0x0000000000007941 */ /* 0x000fea0003800000 */
.L_x_3049:
[----:B------:R-:W0:Y:S01]  /*11da0*/  LDS R69, [R69+0xb000] ;  /* 0x00b0000045457984 */ /* 0x000e220000000800 */
[----:B------:R-:W-:Y:S04]  /*11db0*/  BSSY B0, `(.L_x_3051) ;  /* 0x0000004000007945 */ /* 0x000fe80003800000 */
[----:B------:R-:W-:Y:S05]  /*11dc0*/  @!P2 BRA `(.L_x_3052) ;  /* 0x000000000008a947 */ /* 0x000fea0003800000 */
[----:B------:R1:W-:Y:S04]  /*11dd0*/  REDG.E.ADD.F32.FTZ.RN.STRONG.GPU desc[UR52][R34.64+-0x1400], R104 ;  /* 0xffec0068220079a6 */ /* 0x0003e8000c10f3b4 */
[----:B0-----:R1:W-:Y:S02]  /*11de0*/  REDG.E.ADD.F32.FTZ.RN.STRONG.GPU desc[UR52][R32.64+-0x1400], R69 ;  /* 0xffec0045200079a6 */ /* 0x0013e4000c10f3b4 */
.L_x_3052:
[----:B------:R-:W-:Y:S05]  /*11df0*/  BSYNC B0 ;  /* 0x0000000000007941 */ /* 0x000fea0003800000 */
.L_x_3051:
[----:B0-2---:R0:W2:Y:S01]  /*11e00*/  LDS R17, [R70+0xb200] ;  /* 0x00b2000046117984 */ /* 0x0050a20000000800 */
[----:B------:R-:W-:Y:S04]  /*11e10*/  BSSY B0, `(.L_x_3053) ;  /* 0x0000004000007945 */ /* 0x000fe80003800000 */
[----:B------:R-:W-:Y:S05]  /*11e20*/  @!P3 BRA `(.L_x_3054) ;  /* 0x000000000008b947 */ /* 0x000fea0003800000 */
[----:B------:R0:W-:Y:S04]  /*11e30*/  REDG.E.ADD.F32.FTZ.RN.STRONG.GPU desc[UR52][R34.64+-0x1200], R105 ;  /* 0xffee0069220079a6 */ /* 0x0001e8000c10f3b4 */
[----:B--2---:R0:W-:Y:S02]  /*11e40*/  REDG.E.ADD.F32.FTZ.RN.STRONG.GPU desc[UR52][R32.64+-0x1200], R17 ;  /* 0xffee0011200079a6 */ /* 0x0041e4000c10f3b4 */
.L_x_3054:
[----:B------:R-:W-:Y:S05]  /*11e50*/  BSYNC B0 ;  /* 0x0000000000007941 */ /* 0x000fea0003800000 */
.L_x_3053:
[----:B------:R-:W0:Y:S01]  /*11e60*/  LDS R71, [R71+0xb400] ;  /* 0x00b4000047477984 */ /* 0x000e220000000800 */
[----:B------:R-:W-:Y:S04]  /*11e70*/  BSSY B0, `(.L_x_3055) ;  /* 0x0000004000007945 */ /* 0x000fe80003800000 */
[----:B------:R-:W-:Y:S05]  /*11e80*/  @!P4 BRA `(.L_x_3056) ;  /* 0x000000000008c947 */ /* 0x000fea0003800000 */
[----:B------:R1:W-:Y:S04]  /*11e90*/  REDG.E.ADD.F32.FTZ.RN.STRONG.GPU desc[UR52][R34.64+-0x1000], R106 ;  /* 0xfff0006a220079a6 */ /* 0x0003e8000c10f3b4 */
[----:B0-----:R1:W-:Y:S02]  /*11ea0*/  REDG.E.ADD.F32.FTZ.RN.STRONG.GPU desc[UR52][R32.64+-0x1000], R71 ;  /* 0xfff00047200079a6 */ /* 0x0013e4000c10f3b4 */
.L_x_3056:
[----:B------:R-:W-:Y:S05]  /*11eb0*/  BSYNC B0 ;  /* 0x0000000000007941 */ /* 0x000fea0003800000 */
.L_x_3055:
[----:B0-2---:R0:W2:Y:S01]  /*11ec0*/  LDS R17, [R72+0xb600] ;  /* 0x00b6000048117984 */ /* 0x0050a20000000800 */
[----:B------:R-:W-:Y:S04]  /*11ed0*/  BSSY B0, `(.L_x_3057) ;  /* 0x0000004000007945 */ /* 0x000fe80003800000 */
[----:B------:R-:W-:Y:S05]  /*11ee0*/  @!P5 BRA `(.L_x_3058) ;  /* 0x000000000008d947 */ /* 0x000fea0003800000 */
[----:B------:R0:W-:Y:S04]  /*11ef0*/  REDG.E.ADD.F32.FTZ.RN.STRONG.GPU desc[UR52][R34.64+-0xe00], R107 ;  /* 0xfff2006b220079a6 */ /* 0x0001e8000c10f3b4 */
[----:B--2---:R0:W-:Y:S02]  /*11f00*/  REDG.E.ADD.F32.FTZ.RN.STRONG.GPU desc[UR52][R32.64+-0xe00], R17 ;  /* 0xfff20011200079a6 */ /* 0x0041e4000c10f3b4 */
.L_x_3058:
[----:B------:R-:W-:Y:S05]  /*11f10*/  BSYNC B0 ;  /* 0x0000000000007941 */ /* 0x000fea0003800000 */
.L_x_3057:
        /* <DEDUP_REMOVED lines=11> */
.L_x_3060:
[----:B------:R-:W-:Y:S05]  /*11fd0*/  BSYNC B0 ;  /* 0x0000000000007941 */ /* 0x000fea0003800000 */
.L_x_3059:
[----:B0-2---:R0:W2:Y:S01]  /*11fe0*/  LDS R17, [R74+0xba00] ;  /* 0x00ba00004a117984 */ /* 0x0050a20000000800 */
[----:B------:R-:W-:Y:S04]  /*11ff0*/  BSSY B0, `(.L_x_3061) ;  /* 0x0000004000007945 */ /* 0x000fe80003800000 */
[----:B------:R-:W-:Y:S05]  /*12000*/  @!P1 BRA `(.L_x_3062) ;  /* 0x0000000000089947 */ /* 0x000fea0003800000 */
[----:B------:R0:W-:Y:S04]  /*12010*/  REDG.E.ADD.F32.FTZ.RN.STRONG.GPU desc[UR52][R34.64+-0xa00], R109 ;  /* 0xfff6006d220079a6 */ /* 0x0001e8000c10f3b4 */
[----:B--2---:R0:W-:Y:S02]  /*12020*/  REDG.E.ADD.F32.FTZ.RN.STRONG.GPU desc[UR52][R32.64+-0xa00], R17 ;  /* 0xfff60011200079a6 */ /* 0x0041e4000c10f3b4 */
.L_x_3062:
[----:B------:R-:W-:Y:S05]  /*12030*/  BSYNC B0 ;  /* 0x0000000000007941 */ /* 0x000fea0003800000 */
.L_x_3061:
[----:B------:R-:W0:Y:S01]  /*12040*/  LDS R75, [R75+0xbc00] ;  /* 0x00bc00004b4b7984 */ /* 0x000e220000000800 */
[----:B------:R-:W-:Y:S04]  /*12050*/  BSSY B0, `(.L_x_3063) ;  /* 0x0000004000007945 */ /* 0x000fe80003800000 */
[----:B------:R-:W-:Y:S05]  /*12060*/  @!P2 BRA `(.L_x_3064) ;  /* 0x000000000008a947 */ /* 0x000fea0003800000 */
[----:B------:R1:W-:Y:S04]  /*12070*/  REDG.E.ADD.F32.FTZ.RN.STRONG.GPU desc[UR52][R34.64+-0x800], R110 ;  /* 0xfff8006e220079a6 */ /* 0x0003e8000c10f3b4 */
[----:B0-----:R1:W-:Y:S02]  /*12080*/  REDG.E.ADD.F32.FTZ.RN.STRONG.GPU desc[UR52][R32.64+-0x800], R75 ;  /* 0xfff8004b200079a6 */ /* 0x0013e4000c10f3b4 */
.L_x_3064:
[----:B------:R-:W-:Y:S05]  /*12090*/  BSYNC B0 ;  /* 0x0000000000007941 */ /* 0x000fea0003800000 */
.L_x_3063:
[----:B0-2---:R0:W2:Y:S01]  /*120a0*/  LDS R17, [R76+0xbe00] ;  /* 0x00be00004c117984 */ /* 0x0050a20000000800 */
[----:B------:R-:W-:Y:S04]  /*120b0*/  BSSY B0, `(.L_x_3065) ;  /* 0x0000004000007945 */ /* 0x000fe80003800000 */
[----:B------:R-:W-:Y:S05]  /*120c0*/  @!P3 BRA `(.L_x_3066) ;  /* 0x000000000008b947 */ /* 0x000fea0003800000 */
[----:B------:R0:W-:Y:S04]  /*120d0*/  REDG.E.ADD.F32.FTZ.RN.STRONG.GPU desc[UR52][R34.64+-0x600], R111 ;  /* 0xfffa006f220079a6 */ /* 0x0001e8000c10f3b4 */
[----:B--2---:R0:W-:Y:S02]  /*120e0*/  REDG.E.ADD.F32.FTZ.RN.STRONG.GPU desc[UR52][R32.64+-0x600], R17 ;  /* 0xfffa0011200079a6 */ /* 0x0041e4000c10f3b4 */
.L_x_3066:
[----:B------:R-:W-:Y:S05]  /*120f0*/  BSYNC B0 ;  /* 0x0000000000007941 */ /* 0x000fea0003800000 */
.L_x_3065:
[----:B------:R-:W0:Y:S01]  /*12100*/  LDS R77, [R77+0xc000] ;  /* 0x00c000004d4d7984 */ /* 0x000e220000000800 */
[----:B------:R-:W-:Y:S04]  /*12110*/  BSSY B0, `(.L_x_3067) ;  /* 0x0000004000007945 */ /* 0x000fe80003800000 */
[----:B------:R-:W-:Y:S05]  /*12120*/  @!P4 BRA `(.L_x_3068) ;  /* 0x000000000008c947 */ /* 0x000fea0003800000 */
[----:B------:R1:W-:Y:S04]  /*12130*/  REDG.E.ADD.F32.FTZ.RN.STRONG.GPU desc[UR52][R34.64+-0x400], R112 ;  /* 0xfffc0070220079a6 */ /* 0x0003e8000c10f3b4 */
[----:B0-----:R1:W-:Y:S02]  /*12140*/  REDG.E.ADD.F32.FTZ.RN.STRONG.GPU desc[UR52][R32.64+-0x400], R77 ;  /* 0xfffc004d200079a6 */ /* 0x0013e4000c10f3b4 */
.L_x_3068:
[----:B------:R-:W-:Y:S05]  /*12150*/  BSYNC B0 ;  /* 0x0000000000007941 */ /* 0x000fea0003800000 */
.L_x_3067:
[----:B0-2---:R0:W2:Y:S01]  /*12160*/  LDS R17, [R78+0xc200] ;  /* 0x00c200004e117984 */ /* 0x0050a20000000800 */
[----:B------:R-:W-:Y:S04]  /*12170*/  BSSY B0, `(.L_x_3069) ;  /* 0x0000004000007945 */ /* 0x000fe80003800000 */
[----:B------:R-:W-:Y:S05]  /*12180*/  @!P5 BRA `(.L_x_3070) ;  /* 0x000000000008d947 */ /* 0x000fea0003800000 */
[----:B------:R0:W-:Y:S04]  /*12190*/  REDG.E.ADD.F32.FTZ.RN.STRONG.GPU desc[UR52][R34.64+-0x200], R113 ;  /* 0xfffe0071220079a6 */ /* 0x0001e8000c10f3b4 */
[----:B--2---:R0:W-:Y:S02]  /*121a0*/  REDG.E.ADD.F32.FTZ.RN.STRONG.GPU desc[UR52][R32.64+-0x200], R17 ;  /* 0xfffe0011200079a6 */ /* 0x0041e4000c10f3b4 */
.L_x_3070:
[----:B------:R-:W-:Y:S05]  /*121b0*/  BSYNC B0 ;  /* 0x0000000000007941 */ /* 0x000fea0003800000 */
.L_x_3069:
        /* <DEDUP_REMOVED lines=87> */
.L_x_3072:
[----:B------:R-:W-:Y:S05]  /*12730*/  BSYNC B0 ;  /* 0x0000000000007941 */ /* 0x000fea0003800000 */
.L_x_3071:
[----:B------:R-:W-:Y:S02]  /*12740*/  UIADD3 UR7, UR7, 0x1, URZ ;  /* 0x0000000107077890 */ /* 0x000fe4000fffe03f */
[----:B------:R-:W-:Y:S02]  /*12750*/  UIADD3 UR8, UP1, UR8, 0x1, URZ ;  /* 0x0000000108087890 */ /* 0x000fe4000ff3e03f */
[----:B------:R-:W-:Y:S02]  /*12760*/  UISETP.GE.AND UP0, UPT, UR7, UR48, UPT ;  /* 0x000000300700728c */ /* 0x000fe4000bf06270 */
[----:B------:R-:W-:-:S04]  /*12770*/  UIADD3.X UR9, URZ, UR9, URZ, UP1, !UPT ;  /* 0x000000093f097290 */ /* 0x000fc80008ffe43f */
[----:B------:R-:W-:-:S13]  /*12780*/  PLOP3.LUT P1, PT, PT, PT, UP0, 0x80, 0x0 ;  /* 0x000000000000781c */ /* 0x000fda0003f2f008 */
[----:B------:R-:W-:Y:S05]  /*12790*/  @!P1 BRA `(.L_x_3073) ;  /* 0xffffff5000b09947 */ /* 0x000fea000383ffff */
.L_x_2978:
[----:B-1----:R-:W-:Y:S01]  /*127a0*/  SHF.L.U32 R0, R157, 0x4, RZ ;  /* 0x000000049d007819 */ /* 0x002fe200000006ff */
[----:B------:R-:W-:Y:S03]  /*127b0*/  BAR.SYNC.DEFER_BLOCKING 0x0 ;  /* 0x0000000000007b1d */ /* 0x000fe60000010000 */
[----:B------:R-:W-:Y:S02]  /*127c0*/  LOP3.LUT R0, R0, 0xfffffe00, RZ, 0xc0, !PT ;  /* 0xfffffe0000007812 */ /* 0x000fe400078ec0ff */
[----:B0-----:R-:W-:Y:S02]  /*127d0*/  PRMT R20, RZ, 0x7610, R20 ;  /* 0x00007610ff147816 */ /* 0x001fe40000000014 */
[----:B------:R-:W-:Y:S01]  /*127e0*/  PRMT R21, RZ, 0x7610, R21 ;  /* 0x00007610ff157816 */ /* 0x000fe20000000015 */
[----:B------:R-:W2:Y:S01]  /*127f0*/  LDL R78, [R1+0x70] ;  /* 0x00007000014e7983 */ /* 0x000ea20000100800 */
[----:B------:R-:W-:-:S02]  /*12800*/  LOP3.LUT R17, R0, 0x1f, R157, 0xf8, !PT ;  /* 0x0000001f00117812 */ /* 0x000fc400078ef89d */
[----:B------:R-:W-:Y:S01]  /*12810*/  PRMT R22, RZ, 0x7610, R22 ;  /* 0x00007610ff167816 */ /* 0x000fe20000000016 */
[----:B------:R-:W5:Y:S01]  /*12820*/  LDL R77, [R1+0x6c] ;  /* 0x00006c00014d7983 */ /* 0x000f620000100800 */
[C---:B------:R-:W-:Y:S02]  /*12830*/  LOP3.LUT R14, R17.reuse, 0x20, RZ, 0xfc, !PT ;  /* 0x00000020110e7812 */ /* 0x040fe400078efcff */
[----:B------:R-:W-:Y:S01]  /*12840*/  PRMT R23, RZ, 0x7610, R23 ;  /* 0x00007610ff177816 */ /* 0x000fe20000000017 */
[----:B------:R-:W3:Y:S01]  /*12850*/  LDL R76, [R1+0x68] ;  /* 0x00006800014c7983 */ /* 0x000ee20000100800 */
[C---:B------:R-:W-:Y:S02]  /*12860*/  LOP3.LUT R15, R17.reuse, 0x40, RZ, 0xfc, !PT ;  /* 0x00000040110f7812 */ /* 0x040fe400078efcff */
[----:B------:R-:W-:Y:S01]  /*12870*/  PRMT R24, RZ, 0x7610, R24 ;  /* 0x00007610ff187816 */ /* 0x000fe20000000018 */
[----:B------:R-:W3:Y:S01]  /*12880*/  LDL R75, [R1+0x64] ;  /* 0x00006400014b7983 */ /* 0x000ee20000100800 */
[----:B------:R-:W-:-:S02]  /*12890*/  LOP3.LUT R0, R17, 0x60, RZ, 0xfc, !PT ;  /* 0x0000006011007812 */ /* 0x000fc400078efcff */
[----:B------:R-:W-:Y:S01]  /*128a0*/  PRMT R25, RZ, 0x7610, R25 ;  /* 0x00007610ff197816 */ /* 0x000fe20000000019 */
[----:B------:R-:W3:Y:S01]  /*128b0*/  LDL R74, [R1+0x60] ;  /* 0x00006000014a7983 */ /* 0x000ee20000100800 */
[----:B------:R-:W-:Y:S02]  /*128c0*/  ISETP.GE.AND P1, PT, R17, UR56, PT ;  /* 0x0000003811007c0c */ /* 0x000fe4000bf26270 */
[----:B------:R-:W-:Y:S01]  /*128d0*/  PRMT R26, RZ, 0x7610, R26 ;  /* 0x00007610ff1a7816 */ /* 0x000fe2000000001a */
[----:B------:R-:W3:Y:S01]  /*128e0*/  LDL R73, [R1+0x5c] ;  /* 0x00005c0001497983 */ /* 0x000ee20000100800 */
[----:B------:R-:W-:Y:S02]  /*128f0*/  ISETP.GE.AND P2, PT, R14, UR56, PT ;  /* 0x000000380e007c0c */ /* 0x000fe4000bf46270 */
[----:B------:R-:W-:Y:S01]  /*12900*/  PRMT R27, RZ, 0x7610, R27 ;  /* 0x00007610ff1b7816 */ /* 0x000fe2000000001b */
[----:B------:R-:W3:Y:S01]  /*12910*/  LDL R72, [R1+0x58] ;  /* 0x0000580001487983 */ /* 0x000ee20000100800 */
[----:B------:R-:W-:-:S02]  /*12920*/  ISETP.GE.AND P3, PT, R15, UR56, PT ;  /* 0x000000380f007c0c */ /* 0x000fc4000bf66270 */
[----:B------:R-:W-:Y:S01]  /*12930*/  PRMT R28, RZ, 0x7610, R28 ;  /* 0x00007610ff1c7816 */ /* 0x000fe2000000001c */
[----:B------:R-:W3:Y:S01]  /*12940*/  LDL R71, [R1+0x54] ;  /* 0x0000540001477983 */ /* 0x000ee20000100800 */
[----:B------:R-:W-:Y:S02]  /*12950*/  ISETP.GE.AND P4, PT, R0, UR56, PT ;  /* 0x0000003800007c0c */ /* 0x000fe4000bf86270 */
[----:B------:R-:W-:Y:S01]  /*12960*/  PRMT R29, RZ, 0x7610, R29 ;  /* 0x00007610ff1d7816 */ /* 0x000fe2000000001d */
[----:B------:R-:W3:Y:S01]  /*12970*/  LDL R70, [R1+0x50] ;  /* 0x0000500001467983 */ /* 0x000ee20000100800 */
[----:B------:R-:W-:Y:S02]  /*12980*/  SHF.R.S32.HI R16, RZ, 0x1f, R17 ;  /* 0x0000001fff107819 */ /* 0x000fe40000011411 */
[----:B------:R-:W-:Y:S01]  /*12990*/  PRMT R30, RZ, 0x7610, R30 ;  /* 0x00007610ff1e7816 */ /* 0x000fe2000000001e */
[----:B------:R-:W3:Y:S01]  /*129a0*/  LDL R69, [R1+0x4c] ;  /* 0x00004c0001457983 */ /* 0x000ee20000100800 */
[----:B------:R-:W-:-:S02]  /*129b0*/  LEA R18, P0, R17, UR15, 0x1 ;  /* 0x0000000f11127c11 */ /* 0x000fc4000f8008ff */
[----:B------:R-:W-:Y:S01]  /*129c0*/  PRMT R31, RZ, 0x7610, R31 ;  /* 0x00007610ff1f7816 */ /* 0x000fe2000000001f */
[----:B------:R-:W3:Y:S01]  /*129d0*/  LDL R68, [R1+0x48] ;  /* 0x0000480001447983 */ /* 0x000ee20000100800 */
[C---:B------:R-:W-:Y:S02]  /*129e0*/  LOP3.LUT R2, R17.reuse, 0x80, RZ, 0xfc, !PT ;  /* 0x0000008011027812 */ /* 0x040fe400078efcff */
[----:B----4-:R-:W-:Y:S01]  /*129f0*/  PRMT R32, RZ, 0x7610, R32 ;  /* 0x00007610ff207816 */ /* 0x010fe20000000020 */
        /* <DEDUP_REMOVED lines=9> */
[----:B------:R-:W5:Y:S01]  /*12a90*/  @!P2 LDG.E.U16 R21, desc[UR52][R18.64+0x40] ;  /* 0x000040341215a981 */ /* 0x000f62000c1e1500 */
        /* <DEDUP_REMOVED lines=9> */
[----:B------:R-:W3:Y:S01]  /*12b30*/  @!P3 LDG.E.U16 R22, desc[UR52][R18.64+0x80] ;  /* 0x000080341216b981 */ /* 0x000ee2000c1e1500 */
        /* <DEDUP_REMOVED lines=25> */
[----:B------:R-:W-:Y:S02]  /*12cd0*/  F2FP.BF16.F32.PACK_AB R134, R134, R135 ;  /* 0x000000878686723e */ /* 0x000fe400000010ff */
[----:B------:R-:W-:Y:S01]  /*12ce0*/  MOV R56, UR56 ;  /* 0x0000003800387c02 */ /* 0x000fe20008000f00 */
[----:B------:R-:W-:Y:S01]  /*12cf0*/  ULEA UR9, UR45, 0xfffff800, 0xb ;  /* 0xfffff8002d097891 */ /* 0x000fe2000f8e583f */
[----:B------:R-:W-:Y:S01]  /*12d00*/  ISETP.GE.AND P5, PT, R8, UR56, PT ;  /* 0x0000003808007c0c */ /* 0x000fe2000bfa6270 */
[----:B------:R-:W-:Y:S01]  /*12d10*/  USHF.R.S32.HI UR32, URZ, 0x1f, UR11 ;  /* 0x0000001f3f207899 */ /* 0x000fe2000801140b */
[----:B------:R-:W-:Y:S01]  /*12d20*/  LOP3.LUT R13, R17, 0x1e0, RZ, 0xfc, !PT ;  /* 0x000001e0110d7812 */ /* 0x000fe200078efcff */
[----:B------:R-:W-:Y:S01]  /*12d30*/  ULDC.64 UR30, c[0x0][0x3a8] ;  /* 0x0000ea00001e7ab9 */ /* 0x000fe20000000a00 */
[----:B------:R-:W-:Y:S02]  /*12d40*/  ISETP.GE.AND P0, PT, R9, UR56, PT ;  /* 0x0000003809007c0c */ /* 0x000fe4000bf06270 */
        /* <DEDUP_REMOVED lines=11> */
[----:B-----5:R-:W-:Y:S04]  /*12e00*/  STS.U16 [R77+0x40], R21 ;  /* 0x000040154d007388 */ /* 0x020fe80000000400 */
        /* <DEDUP_REMOVED lines=19> */
[----:B------:R-:W-:Y:S01]  /*12f40*/  LDS.U16 R22, [R155+0x10] ;  /* 0x000010009b167984 */ /* 0x000fe20000000400 */
[----:B-1----:R-:W-:-:S02]  /*12f50*/  SHF.L.U32 R20, R20, 0x10, RZ ;  /* 0x0000001014147819 */ /* 0x002fc400000006ff */
[----:B--2---:R-:W-:-:S03]  /*12f60*/  SHF.L.U32 R18, R18, 0x10, RZ ;  /* 0x0000001012127819 */ /* 0x004fc600000006ff */
[----:B------:R-:W-:Y:S02]  /*12f70*/  FADD.FTZ R26, R20, UR5 ;  /* 0x00000005141a7e21 */ /* 0x000fe40008010000 */
[----:B------:R-:W-:Y:S01]  /*12f80*/  LDS.U16 R20, [R155+0xc] ;  /* 0x00000c009b147984 */ /* 0x000fe20000000400 */
[----:B---3--:R-:W-:Y:S01]  /*12f90*/  SHF.L.U32 R19, R19, 0x10, RZ ;  /* 0x0000001013137819 */ /* 0x008fe200000006ff */
[----:B------:R-:W-:Y:S01]  /*12fa0*/  FADD.FTZ R23, R18, UR5 ;  /* 0x0000000512177e21 */ /* 0x000fe20008010000 */
[C---:B------:R-:W-:Y:S01]  /*12fb0*/  FSETP.GTU.FTZ.AND P0, PT, R26.reuse, 20, PT ;  /* 0x41a000001a00780b */ /* 0x040fe20003f1c000 */
[----:B------:R-:W-:Y:S01]  /*12fc0*/  LDS.U16 R18, [R155+0x8] ;  /* 0x000008009b127984 */ /* 0x000fe20000000400 */
[----:B----4-:R-:W-:Y:S01]  /*12fd0*/  SHF.L.U32 R21, R21, 0x10, RZ ;  /* 0x0000001015157819 */ /* 0x010fe200000006ff */
[----:B------:R-:W-:Y:S01]  /*12fe0*/  FADD.FTZ R25, R19, UR5 ;  /* 0x0000000513197e21 */ /* 0x000fe20008010000 */
[----:B------:R-:W-:Y:S01]  /*12ff0*/  FSETP.GTU.FTZ.AND P4, PT, R23, 20, PT ;  /* 0x41a000001700780b */ /* 0x000fe20003f9c000 */
[----:B------:R-:W1:Y:S02]  /*13000*/  LDS.U16 R19, [R155+0xa] ;  /* 0x00000a009b137984 */ /* 0x000e640000000400 */
[----:B------:R-:W-:Y:S01]  /*13010*/  FADD.FTZ R27, R21, UR5 ;  /* 0x00000005151b7e21 */ /* 0x000fe20008010000 */
[----:B------:R-:W-:Y:S01]  /*13020*/  FSETP.GTU.FTZ.AND P5, PT, R25, 20, PT ;  /* 0x41a000001900780b */ /* 0x000fe20003fbc000 */
[----:B------:R-:W2:Y:S04]  /*13030*/  LDS.U16 R21, [R155+0xe] ;  /* 0x00000e009b157984 */ /* 0x000ea80000000400 */
[----:B------:R-:W-:Y:S01]  /*13040*/  @!P0 FMUL.FTZ R26, R26, -1.4426950216293334961 ;  /* 0xbfb8aa3b1a1a8820 */ /* 0x000fe20000410000 */
[----:B------:R-:W-:-:S03]  /*13050*/  FSETP.GTU.FTZ.AND P1, PT, R27, 20, PT ;  /* 0x41a000001b00780b */ /* 0x000fc60003f3c000 */
[----:B------:R-:W-:Y:S02]  /*13060*/  @!P4 FMUL.FTZ R23, R23, -1.4426950216293334961 ;  /* 0xbfb8aa3b1717c820 */ /* 0x000fe40000410000 */
[----:B------:R-:W3:Y:S02]  /*13070*/  @!P0 MUFU.EX2 R26, R26 ;  /* 0x0000001a001a8308 */ /* 0x000ee40000000800 */
[----:B------:R-:W-:-:S06]  /*13080*/  @!P5 FMUL.FTZ R25, R25, -1.4426950216293334961 ;  /* 0xbfb8aa3b1919d820 */ /* 0x000fcc0000410000 */
[----:B------:R4:W5:Y:S01]  /*13090*/  @!P4 MUFU.EX2 R24, R23 ;  /* 0x000000170018c308 */ /* 0x0009620000000800 */
[----:B------:R-:W-:Y:S01]  /*130a0*/  @!P1 FMUL.FTZ R27, R27, -1.4426950216293334961 ;  /* 0xbfb8aa3b1b1b9820 */ /* 0x000fe20000410000 */
[----:B----4-:R-:W4:Y:S06]  /*130b0*/  LDS.U16 R23, [R155+0x12] ;  /* 0x000012009b177984 */ /* 0x010f2c0000000400 */
[----:B------:R-:W0:Y:S01]  /*130c0*/  @!P5 MUFU.EX2 R25, R25 ;  /* 0x000000190019d308 */ /* 0x000e220000000800 */
[----:B---3--:R-:W-:-:S07]  /*130d0*/  @!P0 FADD.FTZ R26, R26, 1 ;  /* 0x3f8000001a1a8421 */ /* 0x008fce0000010000 */
[----:B------:R-:W3:Y:S01]  /*130e0*/  @!P1 MUFU.EX2 R27, R27 ;  /* 0x0000001b001b9308 */ /* 0x000ee20000000800 */
[----:B-1----:R-:W-:-:S07]  /*130f0*/  SHF.L.U32 R19, R19, 0x10, RZ ;  /* 0x0000001013137819 */ /* 0x002fce00000006ff */
[----:B------:R-:W1:Y:S01]  /*13100*/  @!P0 MUFU.RCP R31, R26 ;  /* 0x0000001a001f8308 */ /* 0x000e620000001000 */
[----:B-----5:R-:W-:Y:S01]  /*13110*/  @!P4 FADD.FTZ R24, R24, 1 ;  /* 0x3f8000001818c421 */ /* 0x020fe20000010000 */
[----:B------:R-:W-:Y:S01]  /*13120*/  SHF.L.U32 R22, R22, 0x10, RZ ;  /* 0x0000001016167819 */ /* 0x000fe200000006ff */
[----:B------:R-:W-:Y:S01]  /*13130*/  FADD.FTZ R19, R19, UR5 ;  /* 0x0000000513137e21 */ /* 0x000fe20008010000 */
[----:B0-----:R-:W-:-:S04]  /*13140*/  @!P5 FADD.FTZ R25, R25, 1 ;  /* 0x3f8000001919d421 */ /* 0x001fc80000010000 */
[----:B------:R-:W0:Y:S01]  /*13150*/  @!P4 MUFU.RCP R29, R24 ;  /* 0x00000018001dc308 */ /* 0x000e220000001000 */
[----:B---3--:R-:W-:Y:S01]  /*13160*/  @!P1 FADD.FTZ R27, R27, 1 ;  /* 0x3f8000001b1b9421 */ /* 0x008fe20000010000 */
[----:B------:R-:W-:Y:S01]  /*13170*/  FADD.FTZ R22, R22, UR5 ;  /* 0x0000000516167e21 */ /* 0x000fe20008010000 */
[----:B------:R-:W-:Y:S02]  /*13180*/  FSETP.GTU.FTZ.AND P3, PT, R19, 20, PT ;  /* 0x41a000001300780b */ /* 0x000fe40003f7c000 */
[----:B------:R-:W-:-:S03]  /*13190*/  SHF.L.U32 R18, R18, 0x10, RZ ;  /* 0x0000001012127819 */ /* 0x000fc600000006ff */
[----:B------:R-:W3:Y:S01]  /*131a0*/  @!P5 MUFU.RCP R28, R25 ;  /* 0x00000019001cd308 */ /* 0x000ee20000001000 */
[----:B-1----:R-:W-:Y:S01]  /*131b0*/  @!P0 FMUL.FTZ R118, R118, R31 ;  /* 0x0000001f76768220 */ /* 0x002fe20000410000 */
[----:B------:R-:W-:Y:S02]  /*131c0*/  FSETP.GTU.FTZ.AND P0, PT, R22, 20, PT ;  /* 0x41a000001600780b */ /* 0x000fe40003f1c000 */
[----:B------:R-:W-:-:S04]  /*131d0*/  SHF.L.U32 R20, R20, 0x10, RZ ;  /* 0x0000001014147819 */ /* 0x000fc800000006ff */
[----:B------:R-:W1:Y:S01]  /*131e0*/  @!P1 MUFU.RCP R24, R27 ;  /* 0x0000001b00189308 */ /* 0x000e620000001000 */
[----:B------:R-:W-:Y:S01]  /*131f0*/  FADD.FTZ R18, R18, UR5 ;  /* 0x0000000512127e21 */ /* 0x000fe20008010000 */
[----:B------:R-:W-:Y:S01]  /*13200*/  FADD.FTZ R20, R20, UR5 ;  /* 0x0000000514147e21 */ /* 0x000fe20008010000 */
[----:B--2---:R-:W-:Y:S02]  /*13210*/  SHF.L.U32 R21, R21, 0x10, RZ ;  /* 0x0000001015157819 */ /* 0x004fe400000006ff */
[----:B----4-:R-:W-:Y:S01]  /*13220*/  SHF.L.U32 R23, R23, 0x10, RZ ;  /* 0x0000001017177819 */ /* 0x010fe200000006ff */
[----:B0-----:R-:W-:Y:S01]  /*13230*/  @!P4 FMUL.FTZ R116, R116, R29 ;  /* 0x0000001d7474c220 */ /* 0x001fe20000410000 */
[----:B------:R-:W-:Y:S01]  /*13240*/  FSETP.GTU.FTZ.AND P2, PT, R18, 20, PT ;  /* 0x41a000001200780b */ /* 0x000fe20003f5c000 */
[----:B------:R-:W-:Y:S01]  /*13250*/  FADD.FTZ R21, R21, UR5 ;  /* 0x0000000515157e21 */ /* 0x000fe20008010000 */
[----:B------:R-:W-:Y:S01]  /*13260*/  FSETP.GTU.FTZ.AND P4, PT, R20, 20, PT ;  /* 0x41a000001400780b */ /* 0x000fe20003f9c000 */
[----:B------:R-:W-:Y:S01]  /*13270*/  @!P3 FMUL.FTZ R19, R19, -1.4426950216293334961 ;  /* 0xbfb8aa3b1313b820 */ /* 0x000fe20000410000 */
[----:B------:R-:W-:Y:S01]  /*13280*/  FADD.FTZ R23, R23, UR5 ;  /* 0x0000000517177e21 */ /* 0x000fe20008010000 */
[----:B------:R-:W-:Y:S01]  /*13290*/  @!P0 FMUL.FTZ R22, R22, -1.4426950216293334961 ;  /* 0xbfb8aa3b16168820 */ /* 0x000fe20000410000 */
[----:B---3--:R-:W-:Y:S01]  /*132a0*/  @!P5 FMUL.FTZ R117, R117, R28 ;  /* 0x0000001c7575d220 */ /* 0x008fe20000410000 */
[----:B------:R-:W-:Y:S01]  /*132b0*/  FSETP.GTU.FTZ.AND P5, PT, R21, 20, PT ;  /* 0x41a000001500780b */ /* 0x000fe20003fbc000 */
[----:B-1----:R-:W-:Y:S01]  /*132c0*/  @!P1 FMUL.FTZ R119, R119, R24 ;  /* 0x0000001877779220 */ /* 0x002fe20000410000 */
[----:B------:R-:W-:Y:S01]  /*132d0*/  FSETP.GTU.FTZ.AND P1, PT, R23, 20, PT ;  /* 0x41a000001700780b */ /* 0x000fe20003f3c000 */
[----:B------:R-:W0:Y:S03]  /*132e0*/  @!P3 MUFU.EX2 R19, R19 ;  /* 0x000000130013b308 */ /* 0x000e260000000800 */
[----:B------:R-:W-:-:S02]  /*132f0*/  @!P2 FMUL.FTZ R18, R18, -1.4426950216293334961 ;  /* 0xbfb8aa3b1212a820 */ /* 0x000fc40000410000 */
[----:B------:R-:W-:-:S03]  /*13300*/  @!P4 FMUL.FTZ R20, R20, -1.4426950216293334961 ;  /* 0xbfb8aa3b1414c820 */ /* 0x000fc60000410000 */
[----:B------:R-:W1:Y:S02]  /*13310*/  @!P0 MUFU.EX2 R22, R22 ;  /* 0x0000001600168308 */ /* 0x000e640000000800 */
[----:B------:R-:W-:Y:S02]  /*13320*/  @!P5 FMUL.FTZ R21, R21, -1.4426950216293334961 ;  /* 0xbfb8aa3b1515d820 */ /* 0x000fe40000410000 */
[----:B------:R-:W-:-:S04]  /*13330*/  @!P1 FMUL.FTZ R23, R23, -1.4426950216293334961 ;  /* 0xbfb8aa3b17179820 */ /* 0x000fc80000410000 */
[----:B------:R-:W2:Y:S01]  /*13340*/  @!P2 MUFU.EX2 R18, R18 ;  /* 0x000000120012a308 */ /* 0x000ea20000000800 */
[----:B------:R-:W-:Y:S01]  /*13350*/  SHF.L.U32 R24, R157, 0x4, RZ ;  /* 0x000000049d187819 */ /* 0x000fe200000006ff */
[----:B0-----:R-:W-:-:S06]  /*13360*/  @!P3 FADD.FTZ R19, R19, 1 ;  /* 0x3f8000001313b421 */ /* 0x001fcc0000010000 */
[----:B------:R-:W0:Y:S01]  /*13370*/  @!P4 MUFU.EX2 R20, R20 ;  /* 0x000000140014c308 */ /* 0x000e220000000800 */
[----:B-1----:R-:W-:Y:S01]  /*13380*/  @!P0 FADD.FTZ R22, R22, 1 ;  /* 0x3f80000016168421 */ /* 0x002fe20000010000 */
[----:B------:R-:W-:-:S06]  /*13390*/  LOP3.LUT R25, R24, 0xfffffe00, RZ, 0xc0, !PT ;  /* 0xfffffe0018197812 */ /* 0x000fcc00078ec0ff */
[----:B------:R-:W1:Y:S01]  /*133a0*/  @!P5 MUFU.EX2 R21, R21 ;  /* 0x000000150015d308 */ /* 0x000e620000000800 */
[----:B------:R-:W-:-:S07]  /*133b0*/  LEA R50, R156, R25, 0x4 ;  /* 0x000000199c327211 */ /* 0x000fce00078e20ff */
[----:B------:R-:W3:Y:S01]  /*133c0*/  @!P1 MUFU.EX2 R23, R23 ;  /* 0x0000001700179308 */ /* 0x000ee20000000800 */
[----:B------:R-:W-:Y:S01]  /*133d0*/  IADD3 R25, R50, 0x2, RZ ;  /* 0x0000000232197810 */ /* 0x000fe20007ffe0ff */
[----:B--2---:R-:W-:-:S06]  /*133e0*/  @!P2 FADD.FTZ R18, R18, 1 ;  /* 0x3f8000001212a421 */ /* 0x004fcc0000010000 */
[----:B------:R-:W-:Y:S01]  /*133f0*/  @!P3 MUFU.RCP R52, R19 ;  /* 0x000000130034b308 */ /* 0x000fe20000001000 */
[----:B------:R-:W-:-:S07]  /*13400*/  IADD3 R24, R50, 0x1, RZ ;  /* 0x0000000132187810 */ /* 0x000fce0007ffe0ff */
[----:B------:R2:W4:Y:S01]  /*13410*/  @!P0 MUFU.RCP R19, R22 ;  /* 0x0000001600138308 */ /* 0x0005220000001000 */
[----:B0-----:R-:W-:Y:S01]  /*13420*/  @!P4 FADD.FTZ R20, R20, 1 ;  /* 0x3f8000001414c421 */ /* 0x001fe20000010000 */
[C---:B------:R-:W-:Y:S01]  /*13430*/  IADD3 R41, R50.reuse, 0xc, RZ ;  /* 0x0000000c32297810 */ /* 0x040fe20007ffe0ff */
[----:B-1----:R-:W-:Y:S01]  /*13440*/  @!P5 FADD.FTZ R21, R21, 1 ;  /* 0x3f8000001515d421 */ /* 0x002fe20000010000 */
[----:B------:R-:W-:Y:S01]  /*13450*/  IADD3 R27, R50, 0x4, RZ ;  /* 0x00000004321b7810 */ /* 0x000fe20007ffe0ff */
[----:B---3--:R-:W-:Y:S01]  /*13460*/  @!P1 FADD.FTZ R23, R23, 1 ;  /* 0x3f80000017179421 */ /* 0x008fe20000010000 */
[----:B------:R-:W-:Y:S02]  /*13470*/  LEA.HI.SX32 R24, R24, R50, 0x1b ;  /* 0x0000003218187211 */ /* 0x000fe400078fdaff */
[----:B------:R0:W-:Y:S01]  /*13480*/  @!P2 MUFU.RCP R49, R18 ;  /* 0x000000120031a308 */ /* 0x0001e20000001000 */
[C---:B------:R-:W-:Y:S01]  /*13490*/  IADD3 R28, R50.reuse, 0x5, RZ ;  /* 0x00000005321c7810 */ /* 0x040fe20007ffe0ff */
[----:B--2---:R-:W-:Y:S01]  /*134a0*/  LDS.U16 R22, [R155+0x1c] ;  /* 0x00001c009b167984 */ /* 0x004fe20000000400 */
[----:B------:R-:W-:-:S02]  /*134b0*/  IADD3 R31, R50, 0x7, RZ ;  /* 0x00000007321f7810 */ /* 0x000fc40007ffe0ff */
[----:B0-----:R-:W-:-:S03]  /*134c0*/  LEA.HI.SX32 R18, R25, R50, 0x1b ;  /* 0x0000003219127211 */ /* 0x001fc600078fdaff */
[----:B------:R0:W-:Y:S01]  /*134d0*/  @!P4 MUFU.RCP R25, R20 ;  /* 0x000000140019c308 */ /* 0x0001e20000001000 */
[-C--:B------:R-:W-:Y:S01]  /*134e0*/  LEA.HI.SX32 R30, R27, R50.reuse, 0x1b ;  /* 0x000000321b1e7211 */ /* 0x080fe200078fdaff */
[----:B----4-:R-:W-:Y:S01]  /*134f0*/  @!P0 FMUL.FTZ R124, R124, R19 ;  /* 0x000000137c7c8220 */ /* 0x010fe20000410000 */
[-C--:B------:R-:W-:Y:S01]  /*13500*/  LEA.HI.SX32 R32, R28, R50.reuse, 0x1b ;  /* 0x000000321c207211 */ /* 0x080fe200078fdaff */
[----:B------:R-:W-:Y:S01]  /*13510*/  LDS.U16 R19, [R155+0x16] ;  /* 0x000016009b137984 */ /* 0x000fe20000000400 */
[-C--:B------:R-:W-:Y:S02]  /*13520*/  LEA.HI.SX32 R36, R31, R50.reuse, 0x1b ;  /* 0x000000321f247211 */ /* 0x080fe400078fdaff */
[----:B0-----:R-:W-:Y:S01]  /*13530*/  LEA.HI.SX32 R20, R41, R50, 0x1b ;  /* 0x0000003229147211 */ /* 0x001fe200078fdaff */
[----:B------:R0:W-:Y:S01]  /*13540*/  @!P5 MUFU.RCP R54, R21 ;  /* 0x000000150036d308 */ /* 0x0001e20000001000 */
[-C--:B------:R-:W-:Y:S02]  /*13550*/  LEA R27, R24, R137.reuse, 0x1 ;  /* 0x00000089181b7211 */ /* 0x080fe400078e08ff */
[----:B------:R-:W-:-:S02]  /*13560*/  LEA R28, R18, R137, 0x1 ;  /* 0x00000089121c7211 */ /* 0x000fc400078e08ff */
[----:B------:R-:W-:Y:S01]  /*13570*/  LEA R31, R20, R137, 0x1 ;  /* 0x00000089141f7211 */ /* 0x000fe200078e08ff */
[----:B------:R-:W1:Y:S02]  /*13580*/  LDS.U16 R18, [R155+0x14] ;  /* 0x000014009b127984 */ /* 0x000e640000000400 */
[----:B------:R2:W3:Y:S02]  /*13590*/  @!P1 MUFU.RCP R24, R23 ;  /* 0x0000001700189308 */ /* 0x0004e40000001000 */
[----:B------:R-:W4:Y:S04]  /*135a0*/  LDS.U16 R20, [R155+0x18] ;  /* 0x000018009b147984 */ /* 0x000f280000000400 */
[----:B0-----:R-:W0:Y:S04]  /*135b0*/  LDS.U16 R21, [R155+0x1a] ;  /* 0x00001a009b157984 */ /* 0x001e280000000400 */
[----:B--2---:R-:W2:Y:S01]  /*135c0*/  LDS.U16 R23, [R155+0x1e] ;  /* 0x00001e009b177984 */ /* 0x004ea20000000400 */
[----:B------:R-:W-:Y:S01]  /*135d0*/  BAR.SYNC.DEFER_BLOCKING 0x0 ;  /* 0x0000000000007b1d */ /* 0x000fe20000010000 */
[----:B------:R-:W-:-:S02]  /*135e0*/  IADD3 R26, R50, 0x3, RZ ;  /* 0x00000003321a7810 */ /* 0x000fc40007ffe0ff */
[----:B------:R-:W-:Y:S01]  /*135f0*/  IADD3 R29, R50, 0x6, RZ ;  /* 0x00000006321d7810 */ /* 0x000fe20007ffe0ff */
[----:B---3--:R-:W-:Y:S01]  /*13600*/  @!P1 FMUL.FTZ R125, R125, R24 ;  /* 0x000000187d7d9220 */ /* 0x008fe20000410000 */
[----:B------:R-:W-:Y:S02]  /*13610*/  LEA.HI.SX32 R26, R26, R50, 0x1b ;  /* 0x000000321a1a7211 */ /* 0x000fe400078fdaff */
[----:B------:R-:W-:Y:S01]  /*13620*/  IADD3 R33, R50, 0x8, RZ ;  /* 0x0000000832217810 */ /* 0x000fe20007ffe0ff */
[----:B------:R-:W-:Y:S01]  /*13630*/  @!P4 FMUL.FTZ R122, R122, R25 ;  /* 0x000000197a7ac220 */ /* 0x000fe20000410000 */
[----:B------:R-:W-:Y:S02]  /*13640*/  IADD3 R35, R50, 0x9, RZ ;  /* 0x0000000932237810 */ /* 0x000fe40007ffe0ff */
[----:B------:R-:W-:Y:S02]  /*13650*/  PRMT R24, R236, 0x7632, R24 ;  /* 0x00007632ec187816 */ /* 0x000fe40000000018 */
[----:B------:R-:W-:-:S02]  /*13660*/  IADD3 R37, R50, 0xa, RZ ;  /* 0x0000000a32257810 */ /* 0x000fc40007ffe0ff */
[-C--:B------:R-:W-:Y:S02]  /*13670*/  LEA.HI.SX32 R34, R29, R50.reuse, 0x1b ;  /* 0x000000321d227211 */ /* 0x080fe400078fdaff */
[----:B------:R-:W-:Y:S02]  /*13680*/  IADD3 R39, R50, 0xb, RZ ;  /* 0x0000000b32277810 */ /* 0x000fe40007ffe0ff */
[-C--:B------:R-:W-:Y:S02]  /*13690*/  LEA R29, R26, R137.reuse, 0x1 ;  /* 0x000000891a1d7211 */ /* 0x080fe400078e08ff */
[----:B------:R-:W-:Y:S02]  /*136a0*/  PRMT R25, R234, 0x7632, R25 ;  /* 0x00007632ea197816 */ /* 0x000fe40000000019 */
[----:B------:R-:W-:Y:S01]  /*136b0*/  LEA.HI.SX32 R38, R33, R50, 0x1b ;  /* 0x0000003221267211 */ /* 0x000fe200078fdaff */
[----:B------:R-:W-:Y:S01]  /*136c0*/  STS.U16 [R155], R236 ;  /* 0x000000ec9b007388 */ /* 0x000fe20000000400 */
[----:B------:R-:W-:-:S02]  /*136d0*/  LEA R30, R30, R137, 0x1 ;  /* 0x000000891e1e7211 */ /* 0x000fc400078e08ff */
[----:B------:R-:W-:Y:S01]  /*136e0*/  IADD3 R43, R50, 0xd, RZ ;  /* 0x0000000d322b7810 */ /* 0x000fe20007ffe0ff */
[----:B------:R3:W-:Y:S01]  /*136f0*/  STS.U16 [R27+0x2], R24 ;  /* 0x000002181b007388 */ /* 0x0007e20000000400 */
[-C--:B------:R-:W-:Y:S02]  /*13700*/  LEA.HI.SX32 R40, R35, R50.reuse, 0x1b ;  /* 0x0000003223287211 */ /* 0x080fe400078fdaff */
[----:B------:R-:W-:Y:S02]  /*13710*/  LEA R32, R32, R137, 0x1 ;  /* 0x0000008920207211 */ /* 0x000fe400078e08ff */
[----:B------:R-:W-:Y:S01]  /*13720*/  PRMT R26, R230, 0x7632, R26 ;  /* 0x00007632e61a7816 */ /* 0x000fe2000000001a */
[----:B------:R-:W-:Y:S01]  /*13730*/  STS.U16 [R28+0x4], R234 ;  /* 0x000004ea1c007388 */ /* 0x000fe20000000400 */
[----:B------:R-:W-:Y:S02]  /*13740*/  IADD3 R45, R50, 0xe, RZ ;  /* 0x0000000e322d7810 */ /* 0x000fe40007ffe0ff */
[----:B------:R-:W-:-:S02]  /*13750*/  LEA.HI.SX32 R42, R37, R50, 0x1b ;  /* 0x00000032252a7211 */ /* 0x000fc400078fdaff */
[-C--:B------:R-:W-:Y:S01]  /*13760*/  LEA R34, R34, R137.reuse, 0x1 ;  /* 0x0000008922227211 */ /* 0x080fe200078e08ff */
[----:B------:R-:W-:Y:S01]  /*13770*/  STS.U16 [R29+0x6], R25 ;  /* 0x000006191d007388 */ /* 0x000fe20000000400 */
[----:B------:R-:W-:Y:S02]  /*13780*/  IADD3 R47, R50, 0xf, RZ ;  /* 0x0000000f322f7810 */ /* 0x000fe40007ffe0ff */
[----:B------:R-:W-:Y:S02]  /*13790*/  LEA.HI.SX32 R44, R39, R50, 0x1b ;  /* 0x00000032272c7211 */ /* 0x000fe400078fdaff */
[-C--:B------:R-:W-:Y:S02]  /*137a0*/  LEA R36, R36, R137.reuse, 0x1 ;  /* 0x0000008924247211 */ /* 0x080fe400078e08ff */
[----:B------:R-:W-:Y:S01]  /*137b0*/  PRMT R33, R226, 0x7632, R33 ;  /* 0x00007632e2217816 */ /* 0x000fe20000000021 */
[----:B------:R-:W-:Y:S01]  /*137c0*/  STS.U16 [R30+0x8], R230 ;  /* 0x000008e61e007388 */ /* 0x000fe20000000400 */
[----:B------:R-:W-:-:S02]  /*137d0*/  LEA R38, R38, R137, 0x1 ;  /* 0x0000008926267211 */ /* 0x000fc400078e08ff */
[-C--:B------:R-:W-:Y:S01]  /*137e0*/  LEA.HI.SX32 R46, R43, R50.reuse, 0x1b ;  /* 0x000000322b2e7211 */ /* 0x080fe200078fdaff */
[----:B------:R-:W-:Y:S01]  /*137f0*/  STS.U16 [R32+0xa], R26 ;  /* 0x00000a1a20007388 */ /* 0x000fe20000000400 */
[-C--:B------:R-:W-:Y:S02]  /*13800*/  LEA R40, R40, R137.reuse, 0x1 ;  /* 0x0000008928287211 */ /* 0x080fe400078e08ff */
[----:B---3--:R-:W-:Y:S01]  /*13810*/  PRMT R24, R224, 0x7632, R24 ;  /* 0x00007632e0187816 */ /* 0x008fe20000000018 */
[----:B------:R-:W-:Y:S01]  /*13820*/  STS.U16 [R34+0xc], R226 ;  /* 0x00000ce222007388 */ /* 0x000fe20000000400 */
[-C--:B------:R-:W-:Y:S02]  /*13830*/  LEA.HI.SX32 R48, R45, R50.reuse, 0x1b ;  /* 0x000000322d307211 */ /* 0x080fe400078fdaff */
[----:B------:R-:W-:Y:S01]  /*13840*/  LEA R42, R42, R137, 0x1 ;  /* 0x000000892a2a7211 */ /* 0x000fe200078e08ff */
[----:B------:R3:W-:Y:S01]  /*13850*/  STS.U16 [R36+0xe], R33 ;  /* 0x00000e2124007388 */ /* 0x0007e20000000400 */
[----:B------:R-:W-:-:S02]  /*13860*/  LEA.HI.SX32 R50, R47, R50, 0x1b ;  /* 0x000000322f327211 */ /* 0x000fc400078fdaff */
[-C--:B------:R-:W-:Y:S02]  /*13870*/  LEA R44, R44, R137.reuse, 0x1 ;  /* 0x000000892c2c7211 */ /* 0x080fe400078e08ff */
[----:B------:R-:W-:Y:S01]  /*13880*/  PRMT R35, R222, 0x7632, R35 ;  /* 0x00007632de237816 */ /* 0x000fe20000000023 */
[----:B------:R-:W-:Y:S01]  /*13890*/  STS.U16 [R38+0x10], R224 ;  /* 0x000010e026007388 */ /* 0x000fe20000000400 */
[-C--:B------:R-:W-:Y:S01]  /*138a0*/  LEA R46, R46, R137.reuse, 0x1 ;  /* 0x000000892e2e7211 */ /* 0x080fe200078e08ff */
[----:B------:R-:W-:Y:S01]  /*138b0*/  ULEA UR7, UR8, UR7, 0x18 ;  /* 0x0000000708077291 */ /* 0x000fe2000f8ec03f */
[----:B------:R-:W-:Y:S01]  /*138c0*/  PRMT R37, R136, 0x7632, R37 ;  /* 0x0000763288257816 */ /* 0x000fe20000000025 */
[----:B------:R4:W-:Y:S01]  /*138d0*/  STS.U16 [R40+0x12], R24 ;  /* 0x0000121828007388 */ /* 0x0009e20000000400 */
[-C--:B------:R-:W-:Y:S02]  /*138e0*/  LEA R48, R48, R137.reuse, 0x1 ;  /* 0x0000008930307211 */ /* 0x080fe400078e08ff */
[----:B------:R-:W-:Y:S01]  /*138f0*/  LEA R50, R50, R137, 0x1 ;  /* 0x0000008932327211 */ /* 0x000fe200078e08ff */
[----:B------:R-:W-:Y:S01]  /*13900*/  STS.U16 [R42+0x14], R222 ;  /* 0x000014de2a007388 */ /* 0x000fe20000000400 */
[----:B---3--:R-:W-:-:S03]  /*13910*/  PRMT R33, R134, 0x7632, R33 ;  /* 0x0000763286217816 */ /* 0x008fc60000000021 */
[----:B------:R-:W-:Y:S04]  /*13920*/  STS.U16 [R44+0x16], R35 ;  /* 0x000016232c007388 */ /* 0x000fe80000000400 */
[----:B------:R-:W-:Y:S01]  /*13930*/  STS.U16 [R31+0x18], R136 ;  /* 0x000018881f007388 */ /* 0x000fe20000000400 */
[----:B------:R-:W-:-:S03]  /*13940*/  @!P2 FMUL.FTZ R120, R120, R49 ;  /* 0x000000317878a220 */ /* 0x000fc60000410000 */
        /* <DEDUP_REMOVED lines=21> */
[----:B-1----:R-:W-:-:S02]  /*13aa0*/  SHF.L.U32 R18, R18, 0x10, RZ ;  /* 0x0000001012127819 */ /* 0x002fc400000006ff */
[----:B------:R-:W-:Y:S02]  /*13ab0*/  SHF.L.U32 R19, R19, 0x10, RZ ;  /* 0x0000001013137819 */ /* 0x000fe400000006ff */
[----:B----4-:R-:W-:Y:S01]  /*13ac0*/  SHF.L.U32 R24, R20, 0x10, RZ ;  /* 0x0000001014187819 */ /* 0x010fe200000006ff */
[----:B------:R-:W-:Y:S01]  /*13ad0*/  FADD.FTZ R25, R18, UR5 ;  /* 0x0000000512197e21 */ /* 0x000fe20008010000 */
[----:B------:R-:W-:Y:S01]  /*13ae0*/  @!P3 FMUL.FTZ R121, R121, R52 ;  /* 0x000000347979b220 */ /* 0x000fe20000410000 */
[----:B------:R-:W-:Y:S01]  /*13af0*/  BAR.SYNC.DEFER_BLOCKING 0x0 ;  /* 0x0000000000007b1d */ /* 0x000fe20000010000 */
[----:B------:R-:W-:Y:S01]  /*13b00*/  FADD.FTZ R26, R19, UR5 ;  /* 0x00000005131a7e21 */ /* 0x000fe20008010000 */
[----:B------:R-:W-:Y:S01]  /*13b10*/  FADD.FTZ R24, R24, UR5 ;  /* 0x0000000518187e21 */ /* 0x000fe20008010000 */
[----:B------:R-:W-:-:S03]  /*13b20*/  FSETP.GTU.FTZ.AND P0, PT, R25, 20, PT ;  /* 0x41a000001900780b */ /* 0x000fc60003f1c000 */
[----:B------:R-:W-:Y:S02]  /*13b30*/  FSETP.GTU.FTZ.AND P1, PT, R26, 20, PT ;  /* 0x41a000001a00780b */ /* 0x000fe40003f3c000 */
[----:B------:R-:W-:Y:S02]  /*13b40*/  FSETP.GTU.FTZ.AND P2, PT, R24, 20, PT ;  /* 0x41a000001800780b */ /* 0x000fe40003f5c000 */
[----:B0-----:R-:W-:Y:S02]  /*13b50*/  SHF.L.U32 R21, R21, 0x10, RZ ;  /* 0x0000001015157819 */ /* 0x001fe400000006ff */
[----:B------:R-:W-:Y:S01]  /*13b60*/  SHF.L.U32 R22, R22, 0x10, RZ ;  /* 0x0000001016167819 */ /* 0x000fe200000006ff */
[----:B------:R-:W0:Y:S03]  /*13b70*/  LDS R52, [UR7+0x1080] ;  /* 0x00108007ff347984 */ /* 0x000e260008000800 */
[----:B------:R-:W-:Y:S01]  /*13b80*/  @!P0 FMUL.FTZ R19, R25, -1.4426950216293334961 ;  /* 0xbfb8aa3b19138820 */ /* 0x000fe20000410000 */
[----:B------:R-:W-:Y:S01]  /*13b90*/  @!P5 FMUL.FTZ R123, R123, R54 ;  /* 0x000000367b7bd220 */ /* 0x000fe20000410000 */
[----:B--2---:R-:W-:Y:S01]  /*13ba0*/  SHF.L.U32 R23, R23, 0x10, RZ ;  /* 0x0000001017177819 */ /* 0x004fe200000006ff */
[----:B------:R-:W-:Y:S01]  /*13bb0*/  FADD.FTZ R25, R21, UR5 ;  /* 0x0000000515197e21 */ /* 0x000fe20008010000 */
[----:B------:R-:W-:Y:S01]  /*13bc0*/  FADD.FTZ R54, R22, UR5 ;  /* 0x0000000516367e21 */ /* 0x000fe20008010000 */
[----:B------:R-:W-:Y:S01]  /*13bd0*/  @!P1 FMUL.FTZ R21, R26, -1.4426950216293334961 ;  /* 0xbfb8aa3b1a159820 */ /* 0x000fe20000410000 */
[----:B------:R-:W-:Y:S01]  /*13be0*/  @!P2 FMUL.FTZ R22, R24, -1.4426950216293334961 ;  /* 0xbfb8aa3b1816a820 */ /* 0x000fe20000410000 */
[----:B------:R-:W-:-:S02]  /*13bf0*/  USHF.R.S32.HI UR26, URZ, 0x1f, UR9 ;  /* 0x0000001f3f1a7899 */ /* 0x000fc40008011409 */
[----:B------:R-:W-:Y:S01]  /*13c00*/  IADD3 R18, P5, R17, UR9, RZ ;  /* 0x0000000911127c10 */ /* 0x000fe2000ffbe0ff */
[----:B------:R-:W-:Y:S01]  /*13c10*/  FADD.FTZ R26, R23, UR5 ;  /* 0x00000005171a7e21 */ /* 0x000fe20008010000 */
[----:B------:R-:W-:Y:S01]  /*13c20*/  FSETP.GTU.FTZ.AND P3, PT, R25, 20, PT ;  /* 0x41a000001900780b */ /* 0x000fe20003f7c000 */
[----:B------:R1:W2:Y:S01]  /*13c30*/  @!P0 MUFU.EX2 R20, R19 ;  /* 0x0000001300148308 */ /* 0x0002a20000000800 */
[----:B------:R-:W-:Y:S01]  /*13c40*/  FSETP.GTU.FTZ.AND P4, PT, R54, 20, PT ;  /* 0x41a000003600780b */ /* 0x000fe20003f9c000 */
[----:B------:R-:W-:-:S06]  /*13c50*/  ULDC.64 UR8, c[0x0][0x388] ;  /* 0x0000e20000087ab9 */ /* 0x000fcc0000000a00 */
        /* <DEDUP_REMOVED lines=11> */
[----:B-1----:R-:W-:-:S05]  /*13d10*/  @!P2 FADD.FTZ R22, R22, 1 ;  /* 0x3f8000001616a421 */ /* 0x002fca0000010000 */
[----:B------:R-:W0:Y:S01]  /*13d20*/  @!P5 MUFU.EX2 R26, R26 ;  /* 0x0000001a001ad308 */ /* 0x000e220000000800 */
[----:B------:R-:W-:Y:S02]  /*13d30*/  UIMAD UR29, UR32, UR8, URZ ;  /* 0x00000008201d72a4 */ /* 0x000fe4000f8e023f */
[----:B------:R-:W-:-:S05]  /*13d40*/  UIMAD.WIDE.U32 UR26, UR11, UR8, URZ ;  /* 0x000000080b1a72a5 */ /* 0x000fca000f8e003f */
[----:B------:R-:W1:Y:S01]  /*13d50*/  @!P0 MUFU.RCP R65, R20 ;  /* 0x0000001400418308 */ /* 0x000e620000001000 */
[----:B------:R-:W-:Y:S02]  /*13d60*/  UIMAD UR32, UR32, UR30, URZ ;  /* 0x0000001e202072a4 */ /* 0x000fe4000f8e023f */
[----:B------:R-:W-:-:S05]  /*13d70*/  UIMAD UR9, UR11, UR9, UR29 ;  /* 0x000000090b0972a4 */ /* 0x000fca000f8e021d */
        /* <DEDUP_REMOVED lines=22> */
.L_x_3075:
[----:B------:R-:W-:Y:S05]  /*13ee0*/  BSYNC B0 ;  /* 0x0000000000007941 */ /* 0x000fea0003800000 */
.L_x_3074:
[----:B------:R-:W2:Y:S01]  /*13ef0*/  LDL.LU R56, [R1+0x74] ;  /* 0x0000740001387983 */ /* 0x000ea20000300800 */
[----:B------:R-:W-:Y:S01]  /*13f00*/  ULDC UR32, c[0x0][0x224] ;  /* 0x0000890000207ab9 */ /* 0x000fe20000000800 */
[----:B------:R-:W-:Y:S01]  /*13f10*/  ULDC.64 UR8, c[0x0][0x390] ;  /* 0x0000e40000087ab9 */ /* 0x000fe20000000a00 */
[----:B------:R-:W-:Y:S01]  /*13f20*/  UIADD3 UR32, UR6, -UR32, URZ ;  /* 0x8000002006207290 */ /* 0x000fe2000fffe03f */
[----:B------:R-:W-:Y:S01]  /*13f30*/  @!P0 FMUL.FTZ R128, R128, R65 ;  /* 0x0000004180808220 */ /* 0x000fe20000410000 */
[----:B------:R-:W-:Y:S01]  /*13f40*/  UMOV UR27, UR29 ;  /* 0x0000001d001b7c82 */ /* 0x000fe20008000000 */
[----:B0-----:R-:W-:Y:S01]  /*13f50*/  @!P4 FADD.FTZ R25, R25, 1 ;  /* 0x3f8000001919c421 */ /* 0x001fe20000010000 */
[----:B------:R-:W-:Y:S01]  /*13f60*/  UIMAD.WIDE.U32 UR26, UR10, UR8, UR26 ;  /* 0x000000080a1a72a5 */ /* 0x000fe2000f8e001a */
[----:B------:R-:W-:Y:S01]  /*13f70*/  @!P5 FADD.FTZ R26, R26, 1 ;  /* 0x3f8000001a1ad421 */ /* 0x000fe20000010000 */
[----:B------:R-:W-:Y:S01]  /*13f80*/  UIMAD UR8, UR28, UR8, URZ ;  /* 0x000000081c0872a4 */ /* 0x000fe2000f8e023f */
[----:B------:R-:W0:Y:S01]  /*13f90*/  @!P3 MUFU.RCP R24, R24 ;  /* 0x000000180018b308 */ /* 0x000e220000001000 */
[----:B------:R-:W-:Y:S01]  /*13fa0*/  UIMAD UR34, UR32, -0x800, URZ ;  /* 0xfffff800202278a4 */ /* 0x000fe2000f8e023f */
[----:B------:R-:W-:Y:S01]  /*13fb0*/  @!P1 FMUL.FTZ R129, R129, R54 ;  /* 0x0000003681819220 */ /* 0x000fe20000410000 */
[----:B------:R-:W-:Y:S01]  /*13fc0*/  UIMAD UR32, UR10, UR9, UR8 ;  /* 0x000000090a2072a4 */ /* 0x000fe2000f8e0208 */
[----:B------:R-:W-:Y:S01]  /*13fd0*/  @!P2 FMUL.FTZ R130, R130, R67 ;  /* 0x000000438282a220 */ /* 0x000fe20000410000 */
[----:B------:R-:W-:Y:S01]  /*13fe0*/  UIADD3 UR33, UP0, UR34, UR26, URZ ;  /* 0x0000001a22217290 */ /* 0x000fe2000ff1e03f */
[-C--:B------:R-:W-:Y:S01]  /*13ff0*/  ISETP.GE.AND P2, PT, R14, R52.reuse, PT ;  /* 0x000000340e00720c */ /* 0x080fe20003f46270 */
[----:B------:R-:W-:Y:S01]  /*14000*/  USHF.R.S32.HI UR29, URZ, 0x1f, UR34 ;  /* 0x0000001f3f1d7899 */ /* 0x000fe20008011422 */
[----:B------:R-:W3:Y:S01]  /*14010*/  @!P4 MUFU.RCP R25, R25 ;  /* 0x000000190019c308 */ /* 0x000ee20000001000 */
[----:B------:R-:W-:Y:S01]  /*14020*/  ULDC.64 UR8, c[0x0][0x3e0] ;  /* 0x0000f80000087ab9 */ /* 0x000fe20000000a00 */
[----:B------:R-:W-:Y:S01]  /*14030*/  ISETP.GE.AND P1, PT, R0, R52, PT ;  /* 0x000000340000720c */ /* 0x000fe20003f26270 */
[----:B------:R-:W-:Y:S01]  /*14040*/  UIADD3.X UR26, UR29, UR32, UR27, UP0, !UPT ;  /* 0x000000201d1a7290 */ /* 0x000fe200087fe41b */
[----:B------:R-:W-:Y:S01]  /*14050*/  LEA R20, P0, R17, UR8, 0x1 ;  /* 0x0000000811147c11 */ /* 0x000fe2000f8008ff */
[----:B------:R-:W-:Y:S01]  /*14060*/  BSSY B0, `(.L_x_3076) ;  /* 0x0000087000007945 */ /* 0x000fe20003800000 */
[----:B-1----:R-:W-:-:S02]  /*14070*/  MOV R22, UR33 ;  /* 0x0000002100167c02 */ /* 0x002fc40008000f00 */
[----:B------:R-:W-:Y:S01]  /*14080*/  LEA.HI.X R21, R17, UR9, R16, 0x1, P0 ;  /* 0x0000000911157c11 */ /* 0x000fe200080f0c10 */
[----:B------:R-:W1:Y:S01]  /*14090*/  @!P5 MUFU.RCP R26, R26 ;  /* 0x0000001a001ad308 */ /* 0x000e620000001000 */
[C---:B------:R-:W-:Y:S01]  /*140a0*/  LEA R20, P0, R22.reuse, R20, 0x1 ;  /* 0x0000001416147211 */ /* 0x040fe200078008ff */
[----:B0-----:R-:W-:Y:S01]  /*140b0*/  @!P3 FMUL.FTZ R131, R131, R24 ;  /* 0x000000188383b220 */ /* 0x001fe20000410000 */
[----:B------:R-:W-:Y:S01]  /*140c0*/  MOV R23, UR26 ;  /* 0x0000001a00177c02 */ /* 0x000fe20008000f00 */
[----:B------:R-:W-:Y:S01]  /*140d0*/  UIMAD.WIDE.U32 UR26, UR11, UR30, URZ ;  /* 0x0000001e0b1a72a5 */ /* 0x000fe2000f8e003f */
[-C--:B------:R-:W-:Y:S02]  /*140e0*/  ISETP.GE.AND P3, PT, R5, R52.reuse, PT ;  /* 0x000000340500720c */ /* 0x080fe40003f66270 */
[----:B------:R-:W-:Y:S01]  /*140f0*/  LEA.HI.X R21, R22, R21, R23, 0x1, P0 ;  /* 0x0000001516157211 */ /* 0x000fe200000f0c17 */
[----:B---3--:R-:W-:Y:S01]  /*14100*/  @!P4 FMUL.FTZ R132, R132, R25 ;  /* 0x000000198484c220 */ /* 0x008fe20000410000 */
[-C--:B------:R-:W-:Y:S01]  /*14110*/  ISETP.GE.AND P0, PT, R15, R52.reuse, PT ;  /* 0x000000340f00720c */ /* 0x080fe20003f06270 */
[----:B------:R-:W-:Y:S01]  /*14120*/  UIADD3 UR32, UR27, UR31, URZ ;  /* 0x0000001f1b207290 */ /* 0x000fe2000fffe03f */
[-C--:B------:R-:W-:Y:S01]  /*14130*/  ISETP.GE.AND P4, PT, R4, R52.reuse, PT ;  /* 0x000000340400720c */ /* 0x080fe20003f86270 */
[----:B------:R-:W-:Y:S01]  /*14140*/  @!P2 STG.E.U16 desc[UR52][R20.64+-0xfc0], R35 ;  /* 0xfff040231400a986 */ /* 0x000fe2000c101534 */
[----:B------:R-:W-:-:S02]  /*14150*/  ISETP.GE.AND P2, PT, R2, R52, PT ;  /* 0x000000340200720c */ /* 0x000fc40003f46270 */
[----:B------:R-:W-:Y:S01]  /*14160*/  ISETP.NE.AND P6, PT, R157, RZ, PT ;  /* 0x000000ff9d00720c */ /* 0x000fe20003fc5270 */
[----:B------:R-:W-:Y:S01]  /*14170*/  @!P1 STG.E.U16 desc[UR52][R20.64+-0xf40], R39 ;  /* 0xfff0c02714009986 */ /* 0x000fe2000c101534 */
[----:B-1----:R-:W-:Y:S01]  /*14180*/  @!P5 FMUL.FTZ R133, R133, R26 ;  /* 0x0000001a8585d220 */ /* 0x002fe20000410000 */
        /* <DEDUP_REMOVED lines=57> */
[----:B------:R-:W-:Y:S01]  /*14520*/  FADD.FTZ R129, R128, R129 ;  /* 0x0000008180817221 */ /* 0x000fe20000010000 */
[----:B--2---:R-:W-:Y:S01]  /*14530*/  PRMT R29, R20, 0x7632, R29 ;  /* 0x00007632141d7816 */ /* 0x004fe2000000001d */
[----:B------:R2:W-:Y:S01]  /*14540*/  STS.U16 [R34+0xc], R26 ;  /* 0x00000c1a22007388 */ /* 0x0005e20000000400 */
[----:B------:R-:W-:Y:S01]  /*14550*/  MOV R24, UR56 ;  /* 0x0000003800187c02 */ /* 0x000fe20008000f00 */
[----:B------:R-:W-:Y:S01]  /*14560*/  FADD.FTZ R130, R129, R130 ;  /* 0x0000008281827221 */ /* 0x000fe20000010000 */
[C---:B0-----:R-:W-:Y:S01]  /*14570*/  PRMT R30, R21.reuse, 0x7610, R30 ;  /* 0x00007610151e7816 */ /* 0x041fe2000000001e */
[----:B------:R-:W-:Y:S01]  /*14580*/  STS.U16 [R36+0xe], R33 ;  /* 0x00000e2124007388 */ /* 0x000fe20000000400 */
[----:B-1----:R-:W-:Y:S01]  /*14590*/  PRMT R32, R21, 0x7632, R32 ;  /* 0x0000763215207816 */ /* 0x002fe20000000020 */
[----:B------:R-:W-:-:S02]  /*145a0*/  FADD.FTZ R131, R130, R131 ;  /* 0x0000008382837221 */ /* 0x000fc40000010000 */
[----:B------:R-:W-:Y:S01]  /*145b0*/  STS.U16 [R38+0x10], R27 ;  /* 0x0000101b26007388 */ /* 0x000fe20000000400 */
[----:B--2---:R-:W-:Y:S01]  /*145c0*/  PRMT R26, R23, 0x7610, R26 ;  /* 0x00007610171a7816 */ /* 0x004fe2000000001a */
        /* <DEDUP_REMOVED lines=48> */
.L_x_3077:
[----:B------:R-:W-:Y:S05]  /*148d0*/  BSYNC B0 ;  /* 0x0000000000007941 */ /* 0x000fea0003800000 */
.L_x_3076:
        /* <DEDUP_REMOVED lines=58> */
.L_x_2940:
        /* <DEDUP_REMOVED lines=41> */
.L_x_3080:
[----:B------:R-:W-:Y:S05]  /*14f10*/  BSYNC B0 ;  /* 0x0000000000007941 */ /* 0x000fea0003800000 */
.L_x_3079:
        /* <DEDUP_REMOVED lines=44> */
.L_x_3082:
[----:B0-2---:R-:W3:Y:S02]  /*151e0*/  S2R R7, SR_TID.X ;  /* 0x0000000000077919 */ /* 0x005ee40000002100 */
.L_x_3083:
[----:B------:R-:W-:Y:S05]  /*151f0*/  BSYNC B0 ;  /* 0x0000000000007941 */ /* 0x000fea0003800000 */
.L_x_3081:
        /* <DEDUP_REMOVED lines=15> */
.L_x_3084:
        /* <DEDUP_REMOVED lines=19> */
.L_x_2982:
[----:B------:R-:W-:Y:S01]  /*15420*/  HFMA2.MMA R77, -RZ, RZ, 0, 5.9604644775390625e-08 ;  /* 0x00000001ff4d7435 */ /* 0x000fe200000001ff */
[----:B------:R-:W-:Y:S02]  /*15430*/  MOV R246, R241 ;  /* 0x000000f100f67202 */ /* 0x000fe40000000f00 */
[----:B------:R-:W-:Y:S02]  /*15440*/  MOV R76, RZ ;  /* 0x000000ff004c7202 */ /* 0x000fe40000000f00 */
[----:B------:R-:W-:-:S07]  /*15450*/  MOV R79, 0xffffffff ;  /* 0xffffffff004f7802 */ /* 0x000fce0000000f00 */
[----:B-1-3-5:R-:W-:Y:S05]  /*15460*/  WARPSYNC.COLLECTIVE R79, `(.L_x_3085) ;  /* 0x000000004f087348 */ /* 0x02afea0003c00000 */
[----:B------:R0:W2:Y:S02]  /*15470*/  SHFL.UP P1, R78, R246, R77, R76 ;  /* 0x0400004df64e7389 */ /* 0x0000a4000002004c */
[----:B0123-5:R-:W-:Y:S01]  /*15480*/  ENDCOLLECTIVE ;  /* 0x000000000000791b */ /* 0x02ffe20003800000 */
.L_x_3085:
[----:B------:R-:W-:Y:S02]  /*15490*/  MOV R246, R231 ;  /* 0x000000e700f67202 */ /* 0x000fe40000000f00 */
[----:B------:R-:W-:-:S07]  /*154a0*/  MOV R243, R78 ;  /* 0x0000004e00f37202 */ /* 0x000fce0000000f00 */
[----:B------:R-:W-:Y:S05]  /*154b0*/  WARPSYNC.COLLECTIVE R79, `(.L_x_3086) ;  /* 0x000000004f087348 */ /* 0x000fea0003c00000 */
[----:B------:R0:W1:Y:S02]  /*154c0*/  SHFL.UP P1, R78, R246, R77, R76 ;  /* 0x0400004df64e7389 */ /* 0x000064000002004c */
[----:B01----:R-:W-:Y:S01]  /*154d0*/  ENDCOLLECTIVE ;  /* 0x000000000000791b */ /* 0x003fe20003800000 */
.L_x_3086:
[----:B------:R-:W-:Y:S02]  /*154e0*/  MOV R246, R244 ;  /* 0x000000f400f67202 */ /* 0x000fe40000000f00 */
[----:B------:R-:W-:-:S07]  /*154f0*/  MOV R245, R78 ;  /* 0x0000004e00f57202 */ /* 0x000fce0000000f00 */
[----:B------:R-:W-:Y:S05]  /*15500*/  WARPSYNC.COLLECTIVE R79, `(.L_x_3087) ;  /* 0x000000004f087348 */ /* 0x000fea0003c00000 */
[----:B------:R0:W1:Y:S02]  /*15510*/  SHFL.UP P1, R78, R246, R77, R76 ;  /* 0x0400004df64e7389 */ /* 0x000064000002004c */
[----:B01----:R-:W-:Y:S01]  /*15520*/  ENDCOLLECTIVE ;  /* 0x000000000000791b */ /* 0x003fe20003800000 */
.L_x_3087:
[----:B------:R-:W-:Y:S02]  /*15530*/  MOV R246, R242 ;  /* 0x000000f200f67202 */ /* 0x000fe40000000f00 */
[----:B------:R-:W-:-:S07]  /*15540*/  MOV R247, R78 ;  /* 0x0000004e00f77202 */ /* 0x000fce0000000f00 */
[----:B------:R-:W-:Y:S05]  /*15550*/  WARPSYNC.COLLECTIVE R79, `(.L_x_3088) ;  /* 0x000000004f087348 */ /* 0x000fea0003c00000 */
[----:B------:R0:W1:Y:S02]  /*15560*/  SHFL.UP P1, R78, R246, R77, R76 ;  /* 0x0400004df64e7389 */ /* 0x000064000002004c */
[----:B01----:R-:W-:Y:S01]  /*15570*/  ENDCOLLECTIVE ;  /* 0x000000000000791b */ /* 0x003fe20003800000 */
.L_x_3088:
        /* <DEDUP_REMOVED lines=19> */
.L_x_3089:
[----:B------:R-:W-:Y:S02]  /*156b0*/  MOV R246, R231 ;  /* 0x000000e700f67202 */ /* 0x000fe40000000f00 */
[----:B------:R-:W-:-:S07]  /*156c0*/  MOV R245, R78 ;  /* 0x0000004e00f57202 */ /* 0x000fce0000000f00 */
[----:B------:R-:W-:Y:S05]  /*156d0*/  WARPSYNC.COLLECTIVE R79, `(.L_x_3090) ;  /* 0x000000004f087348 */ /* 0x000fea0003c00000 */
[----:B------:R0:W1:Y:S02]  /*156e0*/  SHFL.UP P1, R78, R246, R77, R76 ;  /* 0x0400004df64e7389 */ /* 0x000064000002004c */
[----:B01----:R-:W-:Y:S01]  /*156f0*/  ENDCOLLECTIVE ;  /* 0x000000000000791b */ /* 0x003fe20003800000 */
.L_x_3090:
[----:B------:R-:W-:Y:S02]  /*15700*/  MOV R246, R244 ;  /* 0x000000f400f67202 */ /* 0x000fe40000000f00 */
[----:B------:R-:W-:-:S07]  /*15710*/  MOV R247, R78 ;  /* 0x0000004e00f77202 */ /* 0x000fce0000000f00 */
[----:B------:R-:W-:Y:S05]  /*15720*/  WARPSYNC.COLLECTIVE R79, `(.L_x_3091) ;  /* 0x000000004f087348 */ /* 0x000fea0003c00000 */
[----:B------:R0:W1:Y:S02]  /*15730*/  SHFL.UP P1, R78, R246, R77, R76 ;  /* 0x0400004df64e7389 */ /* 0x000064000002004c */
[----:B01----:R-:W-:Y:S01]  /*15740*/  ENDCOLLECTIVE ;  /* 0x000000000000791b */ /* 0x003fe20003800000 */
.L_x_3091:
[----:B------:R-:W-:Y:S02]  /*15750*/  MOV R246, R242 ;  /* 0x000000f200f67202 */ /* 0x000fe40000000f00 */
[----:B------:R-:W-:-:S07]  /*15760*/  MOV R243, R78 ;  /* 0x0000004e00f37202 */ /* 0x000fce0000000f00 */
[----:B------:R-:W-:Y:S05]  /*15770*/  WARPSYNC.COLLECTIVE R79, `(.L_x_3092) ;  /* 0x000000004f087348 */ /* 0x000fea0003c00000 */
[----:B------:R0:W1:Y:S02]  /*15780*/  SHFL.UP P1, R78, R246, R77, R76 ;  /* 0x0400004df64e7389 */ /* 0x000064000002004c */
[----:B01----:R-:W-:Y:S01]  /*15790*/  ENDCOLLECTIVE ;  /* 0x000000000000791b */ /* 0x003fe20003800000 */
.L_x_3092:
        /* <DEDUP_REMOVED lines=19> */
.L_x_3093:
[----:B------:R-:W-:Y:S02]  /*158d0*/  MOV R246, R231 ;  /* 0x000000e700f67202 */ /* 0x000fe40000000f00 */
[----:B------:R-:W-:-:S07]  /*158e0*/  MOV R245, R78 ;  /* 0x0000004e00f57202 */ /* 0x000fce0000000f00 */
[----:B------:R-:W-:Y:S05]  /*158f0*/  WARPSYNC.COLLECTIVE R79, `(.L_x_3094) ;  /* 0x000000004f087348 */ /* 0x000fea0003c00000 */
[----:B------:R0:W1:Y:S02]  /*15900*/  SHFL.UP P1, R78, R246, R77, R76 ;  /* 0x0400004df64e7389 */ /* 0x000064000002004c */
[----:B01----:R-:W-:Y:S01]  /*15910*/  ENDCOLLECTIVE ;  /* 0x000000000000791b */ /* 0x003fe20003800000 */
.L_x_3094:
[----:B------:R-:W-:Y:S02]  /*15920*/  MOV R246, R244 ;  /* 0x000000f400f67202 */ /* 0x000fe40000000f00 */
[----:B------:R-:W-:-:S07]  /*15930*/  MOV R247, R78 ;  /* 0x0000004e00f77202 */ /* 0x000fce0000000f00 */
[----:B------:R-:W-:Y:S05]  /*15940*/  WARPSYNC.COLLECTIVE R79, `(.L_x_3095) ;  /* 0x000000004f087348 */ /* 0x000fea0003c00000 */
[----:B------:R0:W1:Y:S02]  /*15950*/  SHFL.UP P1, R78, R246, R77, R76 ;  /* 0x0400004df64e7389 */ /* 0x000064000002004c */
[----:B01----:R-:W-:Y:S01]  /*15960*/  ENDCOLLECTIVE ;  /* 0x000000000000791b */ /* 0x003fe20003800000 */
.L_x_3095:
[----:B------:R-:W-:Y:S02]  /*15970*/  MOV R246, R242 ;  /* 0x000000f200f67202 */ /* 0x000fe40000000f00 */
[----:B------:R-:W-:-:S07]  /*15980*/  MOV R243, R78 ;  /* 0x0000004e00f37202 */ /* 0x000fce0000000f00 */
[----:B------:R-:W-:Y:S05]  /*15990*/  WARPSYNC.COLLECTIVE R79, `(.L_x_3096) ;  /* 0x000000004f087348 */ /* 0x000fea0003c00000 */
[----:B------:R0:W1:Y:S02]  /*159a0*/  SHFL.UP P1, R78, R246, R77, R76 ;  /* 0x0400004df64e7389 */ /* 0x000064000002004c */
[----:B01----:R-:W-:Y:S01]  /*159b0*/  ENDCOLLECTIVE ;  /* 0x000000000000791b */ /* 0x003fe20003800000 */
.L_x_3096:
        /* <DEDUP_REMOVED lines=19> */
.L_x_3097:
[----:B------:R-:W-:Y:S02]  /*15af0*/  MOV R246, R231 ;  /* 0x000000e700f67202 */ /* 0x000fe40000000f00 */
[----:B------:R-:W-:-:S07]  /*15b00*/  MOV R245, R78 ;  /* 0x0000004e00f57202 */ /* 0x000fce0000000f00 */
[----:B------:R-:W-:Y:S05]  /*15b10*/  WARPSYNC.COLLECTIVE R79, `(.L_x_3098) ;  /* 0x000000004f087348 */ /* 0x000fea0003c00000 */
[----:B------:R0:W1:Y:S02]  /*15b20*/  SHFL.UP P1, R78, R246, R77, R76 ;  /* 0x0400004df64e7389 */ /* 0x000064000002004c */
[----:B01----:R-:W-:Y:S01]  /*15b30*/  ENDCOLLECTIVE ;  /* 0x000000000000791b */ /* 0x003fe20003800000 */
.L_x_3098:
[----:B------:R-:W-:Y:S02]  /*15b40*/  MOV R246, R244 ;  /* 0x000000f400f67202 */ /* 0x000fe40000000f00 */
[----:B------:R-:W-:-:S07]  /*15b50*/  MOV R247, R78 ;  /* 0x0000004e00f77202 */ /* 0x000fce0000000f00 */
[----:B------:R-:W-:Y:S05]  /*15b60*/  WARPSYNC.COLLECTIVE R79, `(.L_x_3099) ;  /* 0x000000004f087348 */ /* 0x000fea0003c00000 */
[----:B------:R0:W1:Y:S02]  /*15b70*/  SHFL.UP P1, R78, R246, R77, R76 ;  /* 0x0400004df64e7389 */ /* 0x000064000002004c */
[----:B01----:R-:W-:Y:S01]  /*15b80*/  ENDCOLLECTIVE ;  /* 0x000000000000791b */ /* 0x003fe20003800000 */
.L_x_3099:
[----:B------:R-:W-:Y:S02]  /*15b90*/  MOV R246, R242 ;  /* 0x000000f200f67202 */ /* 0x000fe40000000f00 */
[----:B------:R-:W-:-:S07]  /*15ba0*/  MOV R243, R78 ;  /* 0x0000004e00f37202 */ /* 0x000fce0000000f00 */
[----:B------:R-:W-:Y:S05]  /*15bb0*/  WARPSYNC.COLLECTIVE R79, `(.L_x_3100) ;  /* 0x000000004f087348 */ /* 0x000fea0003c00000 */
[----:B------:R0:W1:Y:S02]  /*15bc0*/  SHFL.UP P1, R78, R246, R77, R76 ;  /* 0x0400004df64e7389 */ /* 0x000064000002004c */
[----:B01----:R-:W-:Y:S01]  /*15bd0*/  ENDCOLLECTIVE ;  /* 0x000000000000791b */ /* 0x003fe20003800000 */
.L_x_3100:
        /* <DEDUP_REMOVED lines=19> */
.L_x_3101:
[----:B------:R-:W-:Y:S02]  /*15d10*/  MOV R246, R231 ;  /* 0x000000e700f67202 */ /* 0x000fe40000000f00 */
[----:B------:R-:W-:-:S07]  /*15d20*/  MOV R243, R78 ;  /* 0x0000004e00f37202 */ /* 0x000fce0000000f00 */
[----:B------:R-:W-:Y:S05]  /*15d30*/  WARPSYNC.COLLECTIVE R79, `(.L_x_3102) ;  /* 0x000000004f087348 */ /* 0x000fea0003c00000 */
[----:B------:R0:W1:Y:S02]  /*15d40*/  SHFL.UP P1, R78, R246, R77, R76 ;  /* 0x0400004df64e7389 */ /* 0x000064000002004c */
[----:B01----:R-:W-:Y:S01]  /*15d50*/  ENDCOLLECTIVE ;  /* 0x000000000000791b */ /* 0x003fe20003800000 */
.L_x_3102:
[----:B------:R-:W-:Y:S02]  /*15d60*/  MOV R246, R244 ;  /* 0x000000f400f67202 */ /* 0x000fe40000000f00 */
[----:B------:R-:W-:-:S07]  /*15d70*/  MOV R245, R78 ;  /* 0x0000004e00f57202 */ /* 0x000fce0000000f00 */
[----:B------:R-:W-:Y:S05]  /*15d80*/  WARPSYNC.COLLECTIVE R79, `(.L_x_3103) ;  /* 0x000000004f087348 */ /* 0x000fea0003c00000 */
[----:B------:R0:W1:Y:S02]  /*15d90*/  SHFL.UP P1, R78, R246, R77, R76 ;  /* 0x0400004df64e7389 */ /* 0x000064000002004c */
[----:B01----:R-:W-:Y:S01]  /*15da0*/  ENDCOLLECTIVE ;  /* 0x000000000000791b */ /* 0x003fe20003800000 */
.L_x_3103:
[----:B------:R-:W-:Y:S02]  /*15db0*/  MOV R246, R242 ;  /* 0x000000f200f67202 */ /* 0x000fe40000000f00 */
[----:B------:R-:W-:-:S07]  /*15dc0*/  MOV R247, R78 ;  /* 0x0000004e00f77202 */ /* 0x000fce0000000f00 */
[----:B------:R-:W-:Y:S05]  /*15dd0*/  WARPSYNC.COLLECTIVE R79, `(.L_x_3104) ;  /* 0x000000004f087348 */ /* 0x000fea0003c00000 */
[----:B------:R0:W1:Y:S02]  /*15de0*/  SHFL.UP P1, R78, R246, R77, R76 ;  /* 0x0400004df64e7389 */ /* 0x000064000002004c */
[----:B01----:R-:W-:Y:S01]  /*15df0*/  ENDCOLLECTIVE ;  /* 0x000000000000791b */ /* 0x003fe20003800000 */
.L_x_3104:
[----:B------:R-:W-:Y:S01]  /*15e00*/  MOV R77, R78 ;  /* 0x0000004e004d7202 */ /* 0x000fe20000000f00 */
[----:B------:R-:W-:Y:S06]  /*15e10*/  BRA `(.L_x_3105) ;  /* 0xffffff6000847947 */ /* 0x000fec000383ffff */
.L_x_2983:
        /* <DEDUP_REMOVED lines=8> */
.L_x_3107:
[----:B------:R-:W-:Y:S05]  /*15ea0*/  BSYNC B0 ;  /* 0x0000000000007941 */ /* 0x000fea0003800000 */
.L_x_3106:
[----:B------:R-:W-:Y:S05]  /*15eb0*/  BRA `(.L_x_3108) ;  /* 0xffffff6000947947 */ /* 0x000fea000383ffff */
.L_x_2984:
        /* <DEDUP_REMOVED lines=8> */
.L_x_3110:
[----:B------:R-:W-:Y:S05]  /*15f40*/  BSYNC B0 ;  /* 0x0000000000007941 */ /* 0x000fea0003800000 */
.L_x_3109:
[----:B------:R-:W-:Y:S05]  /*15f50*/  BRA `(.L_x_3111) ;  /* 0xffffff6000747947 */ /* 0x000fea000383ffff */
.L_x_2985:
        /* <DEDUP_REMOVED lines=8> */
.L_x_3113:
[----:B------:R-:W-:Y:S05]  /*15fe0*/  BSYNC B0 ;  /* 0x0000000000007941 */ /* 0x000fea0003800000 */
.L_x_3112:
[----:B------:R-:W-:Y:S05]  /*15ff0*/  BRA `(.L_x_3114) ;  /* 0xffffff6000547947 */ /* 0x000fea000383ffff */
.L_x_2986:
        /* <DEDUP_REMOVED lines=8> */
.L_x_3116:
[----:B------:R-:W-:Y:S05]  /*16080*/  BSYNC B0 ;  /* 0x0000000000007941 */ /* 0x000fea0003800000 */
.L_x_3115:
[----:B------:R-:W-:Y:S05]  /*16090*/  BRA `(.L_x_3117) ;  /* 0xffffff6000347947 */ /* 0x000fea000383ffff */
.L_x_2987:
        /* <DEDUP_REMOVED lines=8> */
.L_x_3119:
[----:B------:R-:W-:Y:S05]  /*16120*/  BSYNC B0 ;  /* 0x0000000000007941 */ /* 0x000fea0003800000 */
.L_x_3118:
        /* <DEDUP_REMOVED lines=8> */
.L_x_3120:
[----:B------:R-:W-:Y:S02]  /*161b0*/  MOV R246, R244 ;  /* 0x000000f400f67202 */ /* 0x000fe40000000f00 */
[----:B------:R-:W-:-:S07]  /*161c0*/  MOV R243, R78 ;  /* 0x0000004e00f37202 */ /* 0x000fce0000000f00 */
[----:B------:R-:W-:Y:S05]  /*161d0*/  WARPSYNC.COLLECTIVE R79, `(.L_x_3121) ;  /* 0x000000004f087348 */ /* 0x000fea0003c00000 */
[----:B------:R0:W1:Y:S02]  /*161e0*/  SHFL.UP P1, R78, R246, R77, R76 ;  /* 0x0400004df64e7389 */ /* 0x000064000002004c */
[----:B01----:R-:W-:Y:S01]  /*161f0*/  ENDCOLLECTIVE ;  /* 0x000000000000791b */ /* 0x003fe20003800000 */
.L_x_3121:
[----:B------:R-:W-:Y:S02]  /*16200*/  MOV R246, R242 ;  /* 0x000000f200f67202 */ /* 0x000fe40000000f00 */
[----:B------:R-:W-:-:S07]  /*16210*/  MOV R244, R78 ;  /* 0x0000004e00f47202 */ /* 0x000fce0000000f00 */
[----:B------:R-:W-:Y:S05]  /*16220*/  WARPSYNC.COLLECTIVE R79, `(.L_x_3122) ;  /* 0x000000004f087348 */ /* 0x000fea0003c00000 */
[----:B------:R0:W1:Y:S02]  /*16230*/  SHFL.UP P1, R78, R246, R77, R76 ;  /* 0x0400004df64e7389 */ /* 0x000064000002004c */
[----:B01----:R-:W-:Y:S01]  /*16240*/  ENDCOLLECTIVE ;  /* 0x000000000000791b */ /* 0x003fe20003800000 */
.L_x_3122:
[----:B------:R-:W-:Y:S01]  /*16250*/  HFMA2.MMA R77, -RZ, RZ, 0, 0 ;  /* 0x00000000ff4d7435 */ /* 0x000fe200000001ff */
[----:B------:R-:W-:Y:S02]  /*16260*/  MOV R76, 0x1f ;  /* 0x0000001f004c7802 */ /* 0x000fe40000000f00 */
[----:B------:R-:W-:Y:S02]  /*16270*/  MOV R242, R78 ;  /* 0x0000004e00f27202 */ /* 0x000fe40000000f00 */
[----:B------:R-:W-:-:S07]  /*16280*/  MOV R78, R60 ;  /* 0x0000003c004e7202 */ /* 0x000fce0000000f00 */
[----:B------:R-:W-:Y:S05]  /*16290*/  WARPSYNC.COLLECTIVE R79, `(.L_x_3123) ;  /* 0x000000004f087348 */ /* 0x000fea0003c00000 */
[----:B------:R0:W1:Y:S02]  /*162a0*/  SHFL.IDX P1, R231, R78, R77, R76 ;  /* 0x0000004d4ee77389 */ /* 0x000064000002004c */
[----:B01----:R-:W-:Y:S01]  /*162b0*/  ENDCOLLECTIVE ;  /* 0x000000000000791b */ /* 0x003fe20003800000 */
.L_x_3123:
[----:B------:R-:W-:Y:S02]  /*162c0*/  MOV R78, R61 ;  /* 0x0000003d004e7202 */ /* 0x000fe40000000f00 */
[----:B------:R-:W-:-:S07]  /*162d0*/  MOV R60, R231 ;  /* 0x000000e7003c7202 */ /* 0x000fce0000000f00 */
[----:B------:R-:W-:Y:S05]  /*162e0*/  WARPSYNC.COLLECTIVE R79, `(.L_x_3124) ;  /* 0x000000004f087348 */ /* 0x000fea0003c00000 */
[----:B------:R0:W1:Y:S02]  /*162f0*/  SHFL.IDX P1, R231, R78, R77, R76 ;  /* 0x0000004d4ee77389 */ /* 0x000064000002004c */
[----:B01----:R-:W-:Y:S01]  /*16300*/  ENDCOLLECTIVE ;  /* 0x000000000000791b */ /* 0x003fe20003800000 */
.L_x_3124:
[----:B------:R-:W-:Y:S02]  /*16310*/  MOV R78, R62 ;  /* 0x0000003e004e7202 */ /* 0x000fe40000000f00 */
[----:B------:R-:W-:-:S07]  /*16320*/  MOV R61, R231 ;  /* 0x000000e7003d7202 */ /* 0x000fce0000000f00 */
[----:B------:R-:W-:Y:S05]  /*16330*/  WARPSYNC.COLLECTIVE R79, `(.L_x_3125) ;  /* 0x000000004f087348 */ /* 0x000fea0003c00000 */
[----:B------:R0:W1:Y:S02]  /*16340*/  SHFL.IDX P1, R231, R78, R77, R76 ;  /* 0x0000004d4ee77389 */ /* 0x000064000002004c */
[----:B01----:R-:W-:Y:S01]  /*16350*/  ENDCOLLECTIVE ;  /* 0x000000000000791b */ /* 0x003fe20003800000 */
.L_x_3125:
[----:B------:R-:W-:Y:S02]  /*16360*/  MOV R78, R63 ;  /* 0x0000003f004e7202 */ /* 0x000fe40000000f00 */
[----:B------:R-:W-:-:S07]  /*16370*/  MOV R62, R231 ;  /* 0x000000e7003e7202 */ /* 0x000fce0000000f00 */
[----:B------:R-:W-:Y:S05]  /*16380*/  WARPSYNC.COLLECTIVE R79, `(.L_x_3126) ;  /* 0x000000004f087348 */ /* 0x000fea0003c00000 */
[----:B------:R0:W1:Y:S02]  /*16390*/  SHFL.IDX P1, R231, R78, R77, R76 ;  /* 0x0000004d4ee77389 */ /* 0x000064000002004c */
[----:B01----:R-:W-:Y:S01]  /*163a0*/  ENDCOLLECTIVE ;  /* 0x000000000000791b */ /* 0x003fe20003800000 */
.L_x_3126:
[----:B------:R-:W-:Y:S01]  /*163b0*/  MOV R63, R231 ;  /* 0x000000e7003f7202 */ /* 0x000fe20000000f00 */
[----:B------:R-:W-:Y:S06]  /*163c0*/  BRA `(.L_x_3127) ;  /* 0xffffff5c00907947 */ /* 0x000fec000383ffff */
.L_x_2989:
[----:B------:R-:W-:Y:S01]  /*163d0*/  HFMA2.MMA R245, -RZ, RZ, 0, 5.9604644775390625e-08 ;  /* 0x00000001fff57435 */ /* 0x000fe200000001ff */
[----:B------:R-:W-:Y:S02]  /*163e0*/  MOV R244, R232 ;  /* 0x000000e800f47202 */ /* 0x000fe40000000f00 */
[----:B------:R-:W-:Y:S02]  /*163f0*/  MOV R252, 0x1f ;  /* 0x0000001f00fc7802 */ /* 0x000fe40000000f00 */
[----:B------:R-:W-:-:S07]  /*16400*/  MOV R79, 0xffffffff ;  /* 0xffffffff004f7802 */ /* 0x000fce0000000f00 */
[----:B------:R-:W-:Y:S05]  /*16410*/  WARPSYNC.COLLECTIVE R79, `(.L_x_3128) ;  /* 0x000000004f087348 */ /* 0x000fea0003c00000 */
[----:B------:R0:W1:Y:S02]  /*16420*/  SHFL.DOWN P1, R231, R244, R245, R252 ;  /* 0x080000f5f4e77389 */ /* 0x00006400000200fc */
[----:B01----:R-:W-:Y:S01]  /*16430*/  ENDCOLLECTIVE ;  /* 0x000000000000791b */ /* 0x003fe20003800000 */
.L_x_3128:
[----:B------:R-:W-:Y:S02]  /*16440*/  MOV R244, R241 ;  /* 0x000000f100f47202 */ /* 0x000fe40000000f00 */
[----:B------:R-:W-:-:S07]  /*16450*/  MOV R76, R231 ;  /* 0x000000e7004c7202 */ /* 0x000fce0000000f00 */
[----:B------:R-:W-:Y:S05]  /*16460*/  WARPSYNC.COLLECTIVE R79, `(.L_x_3129) ;  /* 0x000000004f087348 */ /* 0x000fea0003c00000 */
[----:B------:R0:W1:Y:S02]  /*16470*/  SHFL.DOWN P1, R231, R244, R245, R252 ;  /* 0x080000f5f4e77389 */ /* 0x00006400000200fc */
[----:B01----:R-:W-:Y:S01]  /*16480*/  ENDCOLLECTIVE ;  /* 0x000000000000791b */ /* 0x003fe20003800000 */
.L_x_3129:
[----:B------:R-:W-:Y:S02]  /*16490*/  MOV R244, R242 ;  /* 0x000000f200f47202 */ /* 0x000fe40000000f00 */
[----:B------:R-:W-:-:S07]  /*164a0*/  MOV R77, R231 ;  /* 0x000000e7004d7202 */ /* 0x000fce0000000f00 */
[----:B------:R-:W-:Y:S05]  /*164b0*/  WARPSYNC.COLLECTIVE R79, `(.L_x_3130) ;  /* 0x000000004f087348 */ /* 0x000fea0003c00000 */
[----:B------:R0:W1:Y:S02]  /*164c0*/  SHFL.DOWN P1, R231, R244, R245, R252 ;  /* 0x080000f5f4e77389 */ /* 0x00006400000200fc */
[----:B01----:R-:W-:Y:S01]  /*164d0*/  ENDCOLLECTIVE ;  /* 0x000000000000791b */ /* 0x003fe20003800000 */
.L_x_3130:
[----:B------:R-:W-:Y:S02]  /*164e0*/  MOV R244, R243 ;  /* 0x000000f300f47202 */ /* 0x000fe40000000f00 */
[----:B------:R-:W-:-:S07]  /*164f0*/  MOV R78, R231 ;  /* 0x000000e7004e7202 */ /* 0x000fce0000000f00 */
[----:B------:R-:W-:Y:S05]  /*16500*/  WARPSYNC.COLLECTIVE R79, `(.L_x_3131) ;  /* 0x000000004f087348 */ /* 0x000fea0003c00000 */
[----:B------:R0:W1:Y:S02]  /*16510*/  SHFL.DOWN P1, R231, R244, R245, R252 ;  /* 0x080000f5f4e77389 */ /* 0x00006400000200fc */
[----:B01----:R-:W-:Y:S01]  /*16520*/  ENDCOLLECTIVE ;  /* 0x000000000000791b */ /* 0x003fe20003800000 */
.L_x_3131:
[----:B------:R-:W-:Y:S01]  /*16530*/  MOV R79, R231 ;  /* 0x000000e7004f7202 */ /* 0x000fe20000000f00 */
[----:B------:R-:W-:Y:S06]  /*16540*/  BRA `(.L_x_3132) ;  /* 0xffffff70009c7947 */ /* 0x000fec000383ffff */
.L_x_2992:
        /* <DEDUP_REMOVED lines=8> */
.L_x_3134:
[----:B------:R-:W-:Y:S05]  /*165d0*/  BSYNC B0 ;  /* 0x0000000000007941 */ /* 0x000fea0003800000 */
.L_x_3133:
        /* <DEDUP_REMOVED lines=8> */
.L_x_3135:
[----:B------:R-:W-:Y:S02]  /*16660*/  MOV R244, R242 ;  /* 0x000000f200f47202 */ /* 0x000fe40000000f00 */
[----:B------:R-:W-:-:S07]  /*16670*/  MOV R77, R231 ;  /* 0x000000e7004d7202 */ /* 0x000fce0000000f00 */
[----:B------:R-:W-:Y:S05]  /*16680*/  WARPSYNC.COLLECTIVE R79, `(.L_x_3136) ;  /* 0x000000004f087348 */ /* 0x000fea0003c00000 */
[----:B------:R0:W1:Y:S02]  /*16690*/  SHFL.DOWN P1, R231, R244, R245, R252 ;  /* 0x080000f5f4e77389 */ /* 0x00006400000200fc */
[----:B01----:R-:W-:Y:S01]  /*166a0*/  ENDCOLLECTIVE ;  /* 0x000000000000791b */ /* 0x003fe20003800000 */
.L_x_3136:
[----:B------:R-:W-:Y:S02]  /*166b0*/  MOV R244, R243 ;  /* 0x000000f300f47202 */ /* 0x000fe40000000f00 */
[----:B------:R-:W-:-:S07]  /*166c0*/  MOV R78, R231 ;  /* 0x000000e7004e7202 */ /* 0x000fce0000000f00 */
[----:B------:R-:W-:Y:S05]  /*166d0*/  WARPSYNC.COLLECTIVE R79, `(.L_x_3137) ;  /* 0x000000004f087348 */ /* 0x000fea0003c00000 */
[----:B------:R0:W1:Y:S02]  /*166e0*/  SHFL.DOWN P1, R231, R244, R245, R252 ;  /* 0x080000f5f4e77389 */ /* 0x00006400000200fc */
[----:B01----:R-:W-:Y:S01]  /*166f0*/  ENDCOLLECTIVE ;  /* 0x000000000000791b */ /* 0x003fe20003800000 */
.L_x_3137:
[----:B------:R-:W-:Y:S01]  /*16700*/  MOV R79, R231 ;  /* 0x000000e7004f7202 */ /* 0x000fe20000000f00 */
[----:B------:R-:W-:Y:S06]  /*16710*/  BRA `(.L_x_3138) ;  /* 0xffffff70007c7947 */ /* 0x000fec000383ffff */
.L_x_2995:
        /* <DEDUP_REMOVED lines=8> */
.L_x_3140:
[----:B------:R-:W-:Y:S05]  /*167a0*/  BSYNC B0 ;  /* 0x0000000000007941 */ /* 0x000fea0003800000 */
.L_x_3139:
        /* <DEDUP_REMOVED lines=8> */
.L_x_3141:
[----:B------:R-:W-:Y:S02]  /*16830*/  MOV R244, R242 ;  /* 0x000000f200f47202 */ /* 0x000fe40000000f00 */
[----:B------:R-:W-:-:S07]  /*16840*/  MOV R77, R231 ;  /* 0x000000e7004d7202 */ /* 0x000fce0000000f00 */
[----:B------:R-:W-:Y:S05]  /*16850*/  WARPSYNC.COLLECTIVE R79, `(.L_x_3142) ;  /* 0x000000004f087348 */ /* 0x000fea0003c00000 */
[----:B------:R0:W1:Y:S02]  /*16860*/  SHFL.DOWN P1, R231, R244, R245, R252 ;  /* 0x080000f5f4e77389 */ /* 0x00006400000200fc */
[----:B01----:R-:W-:Y:S01]  /*16870*/  ENDCOLLECTIVE ;  /* 0x000000000000791b */ /* 0x003fe20003800000 */
.L_x_3142:
[----:B------:R-:W-:Y:S02]  /*16880*/  MOV R244, R243 ;  /* 0x000000f300f47202 */ /* 0x000fe40000000f00 */
[----:B------:R-:W-:-:S07]  /*16890*/  MOV R78, R231 ;  /* 0x000000e7004e7202 */ /* 0x000fce0000000f00 */
[----:B------:R-:W-:Y:S05]  /*168a0*/  WARPSYNC.COLLECTIVE R79, `(.L_x_3143) ;  /* 0x000000004f087348 */ /* 0x000fea0003c00000 */
[----:B------:R0:W1:Y:S02]  /*168b0*/  SHFL.DOWN P1, R231, R244, R245, R252 ;  /* 0x080000f5f4e77389 */ /* 0x00006400000200fc */
[----:B01----:R-:W-:Y:S01]  /*168c0*/  ENDCOLLECTIVE ;  /* 0x000000000000791b */ /* 0x003fe20003800000 */
.L_x_3143:
[----:B------:R-:W-:Y:S01]  /*168d0*/  MOV R79, R231 ;  /* 0x000000e7004f7202 */ /* 0x000fe20000000f00 */
[----:B------:R-:W-:Y:S06]  /*168e0*/  BRA `(.L_x_3144) ;  /* 0xffffff70005c7947 */ /* 0x000fec000383ffff */
.L_x_2998:
        /* <DEDUP_REMOVED lines=8> */
.L_x_3146:
[----:B------:R-:W-:Y:S05]  /*16970*/  BSYNC B0 ;  /* 0x0000000000007941 */ /* 0x000fea0003800000 */
.L_x_3145:
        /* <DEDUP_REMOVED lines=8> */
.L_x_3147:
[----:B------:R-:W-:Y:S02]  /*16a00*/  MOV R244, R242 ;  /* 0x000000f200f47202 */ /* 0x000fe40000000f00 */
[----:B------:R-:W-:-:S07]  /*16a10*/  MOV R77, R231 ;  /* 0x000000e7004d7202 */ /* 0x000fce0000000f00 */
[----:B------:R-:W-:Y:S05]  /*16a20*/  WARPSYNC.COLLECTIVE R79, `(.L_x_3148) ;  /* 0x000000004f087348 */ /* 0x000fea0003c00000 */
[----:B------:R0:W1:Y:S02]  /*16a30*/  SHFL.DOWN P1, R231, R244, R245, R252 ;  /* 0x080000f5f4e77389 */ /* 0x00006400000200fc */
[----:B01----:R-:W-:Y:S01]  /*16a40*/  ENDCOLLECTIVE ;  /* 0x000000000000791b */ /* 0x003fe20003800000 */
.L_x_3148:
[----:B------:R-:W-:Y:S02]  /*16a50*/  MOV R244, R243 ;  /* 0x000000f300f47202 */ /* 0x000fe40000000f00 */
[----:B------:R-:W-:-:S07]  /*16a60*/  MOV R78, R231 ;  /* 0x000000e7004e7202 */ /* 0x000fce0000000f00 */
[----:B------:R-:W-:Y:S05]  /*16a70*/  WARPSYNC.COLLECTIVE R79, `(.L_x_3149) ;  /* 0x000000004f087348 */ /* 0x000fea0003c00000 */
[----:B------:R0:W1:Y:S02]  /*16a80*/  SHFL.DOWN P1, R231, R244, R245, R252 ;  /* 0x080000f5f4e77389 */ /* 0x00006400000200fc */
[----:B01----:R-:W-:Y:S01]  /*16a90*/  ENDCOLLECTIVE ;  /* 0x000000000000791b */ /* 0x003fe20003800000 */
.L_x_3149:
[----:B------:R-:W-:Y:S01]  /*16aa0*/  MOV R79, R231 ;  /* 0x000000e7004f7202 */ /* 0x000fe20000000f00 */
[----:B------:R-:W-:Y:S06]  /*16ab0*/  BRA `(.L_x_3150) ;  /* 0xffffff70003c7947 */ /* 0x000fec000383ffff */
.L_x_3001:
        /* <DEDUP_REMOVED lines=8> */
.L_x_3152:
[----:B------:R-:W-:Y:S05]  /*16b40*/  BSYNC B0 ;  /* 0x0000000000007941 */ /* 0x000fea0003800000 */
.L_x_3151:
        /* <DEDUP_REMOVED lines=8> */
.L_x_3153:
[----:B------:R-:W-:Y:S02]  /*16bd0*/  MOV R244, R242 ;  /* 0x000000f200f47202 */ /* 0x000fe40000000f00 */
[----:B------:R-:W-:-:S07]  /*16be0*/  MOV R77, R231 ;  /* 0x000000e7004d7202 */ /* 0x000fce0000000f00 */
[----:B------:R-:W-:Y:S05]  /*16bf0*/  WARPSYNC.COLLECTIVE R79, `(.L_x_3154) ;  /* 0x000000004f087348 */ /* 0x000fea0003c00000 */
[----:B------:R0:W1:Y:S02]  /*16c00*/  SHFL.DOWN P1, R231, R244, R245, R252 ;  /* 0x080000f5f4e77389 */ /* 0x00006400000200fc */
[----:B01----:R-:W-:Y:S01]  /*16c10*/  ENDCOLLECTIVE ;  /* 0x000000000000791b */ /* 0x003fe20003800000 */
.L_x_3154:
[----:B------:R-:W-:Y:S02]  /*16c20*/  MOV R244, R243 ;  /* 0x000000f300f47202 */ /* 0x000fe40000000f00 */
[----:B------:R-:W-:-:S07]  /*16c30*/  MOV R78, R231 ;  /* 0x000000e7004e7202 */ /* 0x000fce0000000f00 */
[----:B------:R-:W-:Y:S05]  /*16c40*/  WARPSYNC.COLLECTIVE R79, `(.L_x_3155) ;  /* 0x000000004f087348 */ /* 0x000fea0003c00000 */
[----:B------:R0:W1:Y:S02]  /*16c50*/  SHFL.DOWN P1, R231, R244, R245, R252 ;  /* 0x080000f5f4e77389 */ /* 0x00006400000200fc */
[----:B01----:R-:W-:Y:S01]  /*16c60*/  ENDCOLLECTIVE ;  /* 0x000000000000791b */ /* 0x003fe20003800000 */
.L_x_3155:
[----:B------:R-:W-:Y:S01]  /*16c70*/  MOV R79, R231 ;  /* 0x000000e7004f7202 */ /* 0x000fe20000000f00 */
[----:B------:R-:W-:Y:S06]  /*16c80*/  BRA `(.L_x_3156) ;  /* 0xffffff70001c7947 */ /* 0x000fec000383ffff */
.L_x_3004:
        /* <DEDUP_REMOVED lines=8> */
.L_x_3158:
[----:B------:R-:W-:Y:S05]  /*16d10*/  BSYNC B0 ;  /* 0x0000000000007941 */ /* 0x000fea0003800000 */
.L_x_3157:
        /* <DEDUP_REMOVED lines=10> */
.L_x_3159:
[----:B------:R-:W-:Y:S02]  /*16dc0*/  MOV R252, 0x1f ;  /* 0x0000001f00fc7802 */ /* 0x000fe40000000f00 */
[----:B------:R-:W-:Y:S02]  /*16dd0*/  MOV R78, R242 ;  /* 0x000000f2004e7202 */ /* 0x000fe40000000f00 */
[----:B------:R-:W-:-:S07]  /*16de0*/  MOV R247, R231 ;  /* 0x000000e700f77202 */ /* 0x000fce0000000f00 */
[----:B------:R-:W-:Y:S05]  /*16df0*/  WARPSYNC.COLLECTIVE R79, `(.L_x_3160) ;  /* 0x000000004f087348 */ /* 0x000fea0003c00000 */
[----:B------:R0:W1:Y:S02]  /*16e00*/  SHFL.IDX P1, R231, R78, R77, R76 ;  /* 0x0000004d4ee77389 */ /* 0x000064000002004c */
[----:B01----:R-:W-:Y:S01]  /*16e10*/  ENDCOLLECTIVE ;  /* 0x000000000000791b */ /* 0x003fe20003800000 */
.L_x_3160:
        /* <DEDUP_REMOVED lines=9> */
.L_x_3161:
[----:B------:R-:W-:Y:S02]  /*16eb0*/  MOV R78, R60 ;  /* 0x0000003c004e7202 */ /* 0x000fe40000000f00 */
[----:B------:R-:W-:-:S07]  /*16ec0*/  MOV R251, R231 ;  /* 0x000000e700fb7202 */ /* 0x000fce0000000f00 */
[----:B------:R-:W-:Y:S05]  /*16ed0*/  WARPSYNC.COLLECTIVE R79, `(.L_x_3162) ;  /* 0x000000004f087348 */ /* 0x000fea0003c00000 */
[----:B------:R0:W1:Y:S02]  /*16ee0*/  SHFL.DOWN P1, R231, R244, R245, R252 ;  /* 0x080000f5f4e77389 */ /* 0x00006400000200fc */
[----:B01----:R-:W-:Y:S01]  /*16ef0*/  ENDCOLLECTIVE ;  /* 0x000000000000791b */ /* 0x003fe20003800000 */
.L_x_3162:
[----:B------:R-:W-:Y:S02]  /*16f00*/  MOV R244, R241 ;  /* 0x000000f100f47202 */ /* 0x000fe40000000f00 */
[----:B------:R-:W-:-:S07]  /*16f10*/  MOV R232, R231 ;  /* 0x000000e700e87202 */ /* 0x000fce0000000f00 */
[----:B------:R-:W-:Y:S05]  /*16f20*/  WARPSYNC.COLLECTIVE R79, `(.L_x_3163) ;  /* 0x000000004f087348 */ /* 0x000fea0003c00000 */
[----:B------:R0:W1:Y:S02]  /*16f30*/  SHFL.DOWN P1, R231, R244, R245, R252 ;  /* 0x080000f5f4e77389 */ /* 0x00006400000200fc */
[----:B01----:R-:W-:Y:S01]  /*16f40*/  ENDCOLLECTIVE ;  /* 0x000000000000791b */ /* 0x003fe20003800000 */
.L_x_3163:
[----:B------:R-:W-:Y:S02]  /*16f50*/  MOV R244, R242 ;  /* 0x000000f200f47202 */ /* 0x000fe40000000f00 */
[----:B------:R-:W-:-:S07]  /*16f60*/  MOV R241, R231 ;  /* 0x000000e700f17202 */ /* 0x000fce0000000f00 */
[----:B------:R-:W-:Y:S05]  /*16f70*/  WARPSYNC.COLLECTIVE R79, `(.L_x_3164) ;  /* 0x000000004f087348 */ /* 0x000fea0003c00000 */
[----:B------:R0:W1:Y:S02]  /*16f80*/  SHFL.DOWN P1, R231, R244, R245, R252 ;  /* 0x080000f5f4e77389 */ /* 0x00006400000200fc */
[----:B01----:R-:W-:Y:S01]  /*16f90*/  ENDCOLLECTIVE ;  /* 0x000000000000791b */ /* 0x003fe20003800000 */
.L_x_3164:
[----:B------:R-:W-:Y:S02]  /*16fa0*/  MOV R244, R243 ;  /* 0x000000f300f47202 */ /* 0x000fe40000000f00 */
[----:B------:R-:W-:-:S07]  /*16fb0*/  MOV R242, R231 ;  /* 0x000000e700f27202 */ /* 0x000fce0000000f00 */
[----:B------:R-:W-:Y:S05]  /*16fc0*/  WARPSYNC.COLLECTIVE R79, `(.L_x_3165) ;  /* 0x000000004f087348 */ /* 0x000fea0003c00000 */
[----:B------:R0:W1:Y:S02]  /*16fd0*/  SHFL.DOWN P1, R231, R244, R245, R252 ;  /* 0x080000f5f4e77389 */ /* 0x00006400000200fc */
[----:B01----:R-:W-:Y:S01]  /*16fe0*/  ENDCOLLECTIVE ;  /* 0x000000000000791b */ /* 0x003fe20003800000 */
.L_x_3165:
[----:B------:R-:W-:-:S07]  /*16ff0*/  MOV R243, R231 ;  /* 0x000000e700f37202 */ /* 0x000fce0000000f00 */
[----:B------:R-:W-:Y:S05]  /*17000*/  WARPSYNC.COLLECTIVE R79, `(.L_x_3166) ;  /* 0x000000004f087348 */ /* 0x000fea0003c00000 */
[----:B------:R0:W1:Y:S02]  /*17010*/  SHFL.IDX P1, R231, R78, R77, R76 ;  /* 0x0000004d4ee77389 */ /* 0x000064000002004c */
[----:B01----:R-:W-:Y:S01]  /*17020*/  ENDCOLLECTIVE ;  /* 0x000000000000791b */ /* 0x003fe20003800000 */
.L_x_3166:
[----:B------:R-:W-:Y:S02]  /*17030*/  MOV R78, R61 ;  /* 0x0000003d004e7202 */ /* 0x000fe40000000f00 */
[----:B------:R-:W-:-:S07]  /*17040*/  MOV R252, R231 ;  /* 0x000000e700fc7202 */ /* 0x000fce0000000f00 */
[----:B------:R-:W-:Y:S05]  /*17050*/  WARPSYNC.COLLECTIVE R79, `(.L_x_3167) ;  /* 0x000000004f087348 */ /* 0x000fea0003c00000 */
[----:B------:R0:W1:Y:S02]  /*17060*/  SHFL.IDX P1, R231, R78, R77, R76 ;  /* 0x0000004d4ee77389 */ /* 0x000064000002004c */
[----:B01----:R-:W-:Y:S01]  /*17070*/  ENDCOLLECTIVE ;  /* 0x000000000000791b */ /* 0x003fe20003800000 */
.L_x_3167:
[----:B------:R-:W-:Y:S01]  /*17080*/  MOV R78, R62 ;  /* 0x0000003e004e7202 */ /* 0x000fe20000000f00 */
[-C--:B------:R-:W-:Y:S01]  /*17090*/  FMUL.FTZ R62, R61, R247.reuse ;  /* 0x000000f73d3e7220 */ /* 0x080fe20000410000 */
[----:B------:R-:W-:Y:S01]  /*170a0*/  FMUL.FTZ R247, R60, R247 ;  /* 0x000000f73cf77220 */ /* 0x000fe20000410000 */
[----:B------:R-:W-:-:S07]  /*170b0*/  MOV R245, R231 ;  /* 0x000000e700f57202 */ /* 0x000fce0000000f00 */
[----:B------:R-:W-:Y:S05]  /*170c0*/  WARPSYNC.COLLECTIVE R79, `(.L_x_3168) ;  /* 0x000000004f087348 */ /* 0x000fea0003c00000 */
[----:B------:R0:W1:Y:S02]  /*170d0*/  SHFL.IDX P1, R231, R78, R77, R76 ;  /* 0x0000004d4ee77389 */ /* 0x000064000002004c */
[----:B01----:R-:W-:Y:S01]  /*170e0*/  ENDCOLLECTIVE ;  /* 0x000000000000791b */ /* 0x003fe20003800000 */
.L_x_3168:
[----:B------:R-:W-:Y:S02]  /*170f0*/  MOV R78, R63 ;  /* 0x0000003f004e7202 */ /* 0x000fe40000000f00 */
[----:B------:R-:W-:-:S07]  /*17100*/  MOV R244, R231 ;  /* 0x000000e700f47202 */ /* 0x000fce0000000f00 */
[----:B------:R-:W-:Y:S05]  /*17110*/  WARPSYNC.COLLECTIVE R79, `(.L_x_3169) ;  /* 0x000000004f087348 */ /* 0x000fea0003c00000 */
[----:B------:R0:W1:Y:S02]  /*17120*/  SHFL.IDX P1, R231, R78, R77, R76 ;  /* 0x0000004d4ee77389 */ /* 0x000064000002004c */
[----:B01----:R-:W-:Y:S01]  /*17130*/  ENDCOLLECTIVE ;  /* 0x000000000000791b */ /* 0x003fe20003800000 */
.L_x_3169:
[----:B------:R-:W-:Y:S01]  /*17140*/  MOV R79, R231 ;  /* 0x000000e7004f7202 */ /* 0x000fe20000000f00 */
[----:B------:R-:W-:Y:S06]  /*17150*/  BRA `(.L_x_3170) ;  /* 0xffffff6c00747947 */ /* 0x000fec000383ffff */
.L_x_3171:
        /* <DEDUP_REMOVED lines=10> */
.L_x_18915:


//--------------------- .text._Z25selective_scan_bwd_kernelI32Selective_Scan_bwd_kernel_traitsILi128ELi16ELb1ELb0ELb0ELb0ELb0EN3c108BFloat16ENS1_7complexIfEEEEv12SSMParamsBwd --------------------------
	.section	.text._Z25selective_scan_bwd_kernelI32Selective_Scan_bwd_kernel_traitsILi128ELi16ELb1ELb0ELb0ELb0ELb0EN3c108BFloat16ENS1_7complexIfEEEEv12SSMParamsBwd,"ax",@progbits
	.align	128
        .global         _Z25selective_scan_bwd_kernelI32Selective_Scan_bwd_kernel_traitsILi128ELi16ELb1ELb0ELb0ELb0ELb0EN3c108BFloat16ENS1_7complexIfEEEEv12SSMParamsBwd
        .type           _Z25selective_scan_bwd_kernelI32Selective_Scan_bwd_kernel_traitsILi128ELi16ELb1ELb0ELb0ELb0ELb0EN3c108BFloat16ENS1_7complexIfEEEEv12SSMParamsBwd,@function
        .size           _Z25selective_scan_bwd_kernelI32Selective_Scan_bwd_kernel_traitsILi128ELi16ELb1ELb0ELb0ELb0ELb0EN3c108BFloat16ENS1_7complexIfEEEEv12SSMParamsBwd,(.L_x_18916 - _Z25selective_scan_bwd_kernelI32Selective_Scan_bwd_kernel_traitsILi128ELi16ELb1ELb0ELb0ELb0ELb0EN3c108BFloat16ENS1_7complexIfEEEEv12SSMParamsBwd)
        .other          _Z25selective_scan_bwd_kernelI32Selective_Scan_bwd_kernel_traitsILi128ELi16ELb1ELb0ELb0ELb0ELb0EN3c108BFloat16ENS1_7complexIfEEEEv12SSMParamsBwd,@"STO_CUDA_ENTRY STV_DEFAULT"
_Z25selective_scan_bwd_kernelI32Selective_Scan_bwd_kernel_traitsILi128ELi16ELb1ELb0ELb0ELb0ELb0EN3c108BFloat16ENS1_7complexIfEEEEv12SSMParamsBwd:
.text._Z25selective_scan_bwd_kernelI32Selective_Scan_bwd_kernel_traitsILi128ELi16ELb1ELb0ELb0ELb0ELb0EN3c108BFloat16ENS1_7complexIfEEEEv12SSMParamsBwd:
        /* <DEDUP_REMOVED lines=26> */
[----:B------:R-:W-:Y:S01]  /*01a0*/  MOV R3, UR5 ;  /* 0x0000000500037c02 */ /* 0x000fe20008000f00 */
[----:B-1----:R-:W-:-:S02]  /*01b0*/  USHF.R.S32.HI UR17, URZ, 0x1f, UR16 ;  /* 0x0000001f3f117899 */ /* 0x002fc40008011410 */
[----:B------:R-:W-:Y:S01]  /*01c0*/  MOV R5, UR11 ;  /* 0x0000000b00057c02 */ /* 0x000fe20008000f00 */
[----:B------:R-:W-:Y:S01]  /*01d0*/  UISETP.NE.U32.AND UP1, UPT, UR24, URZ, UPT ;  /* 0x0000003f1800728c */ /* 0x000fe2000bf25070 */
[----:B------:R-:W2:Y:S01]  /*01e0*/  @P0 LDG.E R2, desc[UR18][R2.64] ;  /* 0x0000001202020981 */ /* 0x000ea2000c1e1900 */
[----:B------:R-:W-:-:S03]  /*01f0*/  ULDC.64 UR4, c[0x0][0x310] ;  /* 0x0000c40000047ab9 */ /* 0x000fc60000000a00 */
[----:B------:R-:W3:Y:S01]  /*0200*/  @P1 LDG.E R4, desc[UR18][R4.64] ;  /* 0x0000001204041981 */ /* 0x000ee2000c1e1900 */
[----:B------:R-:W-:Y:S01]  /*0210*/  UISETP.NE.U32.AND UP2, UPT, UR26, URZ, UPT ;  /* 0x0000003f1a00728c */ /* 0x000fe2000bf45070 */
[----:B------:R-:W-:Y:S01]  /*0220*/  CS2R R108, SRZ ;  /* 0x00000000006c7805 */ /* 0x000fe2000001ff00 */
[----:B------:R-:W-:Y:S02]  /*0230*/  UISETP.NE.U32.AND UP0, UPT, UR4, URZ, UPT ;  /* 0x0000003f0400728c */ /* 0x000fe4000bf05070 */
[----:B------:R-:W-:Y:S02]  /*0240*/  UIMAD UR4, UR17, UR12, URZ ;  /* 0x0000000c110472a4 */ /* 0x000fe4000f8e023f */
[----:B------:R-:W-:Y:S02]  /*0250*/  UISETP.NE.AND.EX UP1, UPT, UR25, URZ, UPT, UP1 ;  /* 0x0000003f1900728c */ /* 0x000fe4000bf25310 */
[----:B------:R-:W-:Y:S02]  /*0260*/  UISETP.NE.AND.EX UP2, UPT, UR27, URZ, UPT, UP2 ;  /* 0x0000003f1b00728c */ /* 0x000fe4000bf45320 */
[----:B------:R-:W-:-:S02]  /*0270*/  UISETP.NE.AND.EX UP0, UPT, UR5, URZ, UPT, UP0 ;  /* 0x0000003f0500728c */ /* 0x000fc4000bf05300 */
[----:B------:R-:W-:Y:S02]  /*0280*/  UIMAD UR6, UR16, UR13, UR4 ;  /* 0x0000000d100672a4 */ /* 0x000fe4000f8e0204 */
[----:B------:R-:W-:Y:S01]  /*0290*/  UIMAD.WIDE.U32 UR10, UR16, UR12, URZ ;  /* 0x0000000c100a72a5 */ /* 0x000fe2000f8e003f */
[----:B------:R-:W-:Y:S01]  /*02a0*/  ULDC.64 UR4, c[0x0][0x290] ;  /* 0x0000a40000047ab9 */ /* 0x000fe20000000a00 */
[----:B------:R-:W-:Y:S02]  /*02b0*/  UIMAD UR9, UR17, UR20, URZ ;  /* 0x00000014110972a4 */ /* 0x000fe4000f8e023f */
[----:B------:R-:W-:Y:S02]  /*02c0*/  UIMAD.WIDE.U32 UR12, UR16, UR4, URZ ;  /* 0x00000004100c72a5 */ /* 0x000fe4000f8e003f */
[----:B------:R-:W-:Y:S02]  /*02d0*/  UIMAD UR4, UR17, UR4, URZ ;  /* 0x00000004110472a4 */ /* 0x000fe4000f8e023f */
[----:B------:R-:W-:-:S02]  /*02e0*/  @UP1 ULEA UR22, UP3, UR7, UR24, 0x2 ;  /* 0x0000001807161291 */ /* 0x000fc4000f86103f */
[----:B------:R-:W-:Y:S01]  /*02f0*/  UIMAD UR14, UR16, UR5, UR4 ;  /* 0x00000005100e72a4 */ /* 0x000fe2000f8e0204 */
[----:B------:R-:W-:Y:S01]  /*0300*/  UMOV UR24, URZ ;  /* 0x0000003f00187c82 */ /* 0x000fe20008000000 */
[----:B------:R-:W-:Y:S02]  /*0310*/  @UP2 ULEA UR24, UP4, UR7, UR26, 0x2 ;  /* 0x0000001a07182291 */ /* 0x000fe4000f88103f */
[----:B------:R-:W-:Y:S02]  /*0320*/  UIMAD.WIDE.U32 UR4, UR16, UR20, URZ ;  /* 0x00000014100472a5 */ /* 0x000fe4000f8e003f */
[----:B------:R-:W-:Y:S02]  /*0330*/  UIMAD UR32, UR16, UR21, UR9 ;  /* 0x00000015102072a4 */ /* 0x000fe4000f8e0209 */
[----:B------:R-:W-:Y:S01]  /*0340*/  @UP1 ULEA.HI.X UR23, UR7, UR25, UR8, 0x2, UP3 ;  /* 0x0000001907171291 */ /* 0x000fe200098f1408 */
[----:B------:R-:W-:Y:S02]  /*0350*/  ULDC.64 UR20, c[0x0][0x288] ;  /* 0x0000a20000147ab9 */ /* 0x000fe40000000a00 */
[----:B------:R-:W-:Y:S01]  /*0360*/  UMOV UR25, URZ ;  /* 0x0000003f00197c82 */ /* 0x000fe20008000000 */
[----:B------:R-:W-:-:S02]  /*0370*/  @UP2 ULEA.HI.X UR25, UR7, UR27, UR8, 0x2, UP4 ;  /* 0x0000001b07192291 */ /* 0x000fc4000a0f1408 */
[----:B------:R-:W-:Y:S01]  /*0380*/  UIMAD UR9, UR8, UR20, URZ ;  /* 0x00000014080972a4 */ /* 0x000fe2000f8e023f */
[----:B------:R-:W-:Y:S01]  /*0390*/  ULDC.64 UR26, c[0x0][0x298] ;  /* 0x0000a600001a7ab9 */ /* 0x000fe20000000a00 */
[----:B------:R-:W-:Y:S02]  /*03a0*/  UIADD3 UR11, UR11, UR6, URZ ;  /* 0x000000060b0b7290 */ /* 0x000fe4000fffe03f */
[----:B------:R-:W-:Y:S02]  /*03b0*/  UIMAD UR6, UR8, UR26, URZ ;  /* 0x0000001a080672a4 */ /* 0x000fe4000f8e023f */
[----:B------:R-:W-:Y:S02]  /*03c0*/  UIADD3 UR13, UR13, UR14, URZ ;  /* 0x0000000e0d0d7290 */ /* 0x000fe4000fffe03f */
[----:B------:R-:W-:Y:S02]  /*03d0*/  UIMAD UR30, UR7, UR21, UR9 ;  /* 0x00000015071e72a4 */ /* 0x000fe4000f8e0209 */
[----:B------:R-:W-:-:S02]  /*03e0*/  UIMAD.WIDE.U32 UR14, UR7, UR20, UR10 ;  /* 0x00000014070e72a5 */ /* 0x000fc4000f8e000a */
[----:B------:R-:W-:Y:S01]  /*03f0*/  UIMAD UR31, UR7, UR27, UR6 ;  /* 0x0000001b071f72a4 */ /* 0x000fe2000f8e0206 */
[----:B------:R-:W-:Y:S01]  /*0400*/  ULDC.64 UR20, c[0x0][0x330] ;  /* 0x0000cc0000147ab9 */ /* 0x000fe20000000a00 */
[----:B------:R-:W-:Y:S02]  /*0410*/  UIMAD.WIDE.U32 UR26, UR7, UR26, UR12 ;  /* 0x0000001a071a72a5 */ /* 0x000fe4000f8e000c */
[----:B------:R-:W-:Y:S02]  /*0420*/  UIMAD UR6, UR8, UR20, URZ ;  /* 0x00000014080672a4 */ /* 0x000fe4000f8e023f */
[----:B------:R-:W-:Y:S02]  /*0430*/  ULEA UR9, UR34, 0xfffff800, 0xb ;  /* 0xfffff80022097891 */ /* 0x000fe4000f8e583f */
[----:B------:R-:W-:Y:S02]  /*0440*/  UIMAD UR33, UR7, UR21, UR6 ;  /* 0x00000015072172a4 */ /* 0x000fe4000f8e0206 */
[----:B------:R-:W-:-:S02]  /*0450*/  USHF.R.S32.HI UR28, URZ, 0x1f, UR9 ;  /* 0x0000001f3f1c7899 */ /* 0x000fc40008011409 */
[----:B------:R-:W-:Y:S02]  /*0460*/  UIADD3 UR29, UP1, UR9, UR14, URZ ;  /* 0x0000000e091d7290 */ /* 0x000fe4000ff3e03f */
[----:B------:R-:W-:Y:S01]  /*0470*/  UIADD3 UR6, UP2, UR9, UR26, URZ ;  /* 0x0000001a09067290 */ /* 0x000fe2000ff5e03f */
[----:B------:R-:W-:Y:S01]  /*0480*/  ULDC.64 UR12, c[0x0][0x2f0] ;  /* 0x0000bc00000c7ab9 */ /* 0x000fe20000000a00 */
[----:B------:R-:W-:Y:S01]  /*0490*/  ULDC.64 UR10, c[0x0][0x2f8] ;  /* 0x0000be00000a7ab9 */ /* 0x000fe20000000a00 */
[----:B------:R-:W-:Y:S02]  /*04a0*/  UIADD3.X UR14, UR28, UR15, UR30, UP1, !UPT ;  /* 0x0000000f1c0e7290 */ /* 0x000fe40008ffe41e */
[----:B------:R-:W-:Y:S02]  /*04b0*/  UIADD3.X UR26, UR28, UR27, UR31, UP2, !UPT ;  /* 0x0000001b1c1a7290 */ /* 0x000fe400097fe41f */
[----:B------:R-:W-:Y:S02]  /*04c0*/  ULEA UR27, UP1, UR29, UR12, 0x1 ;  /* 0x0000000c1d1b7291 */ /* 0x000fe4000f82083f */
[----:B------:R-:W-:-:S02]  /*04d0*/  ULEA UR12, UP2, UR6, UR10, 0x1 ;  /* 0x0000000a060c7291 */ /* 0x000fc4000f84083f */
[----:B------:R-:W-:Y:S02]  /*04e0*/  ULEA.HI.X UR29, UR29, UR13, UR14, 0x1, UP1 ;  /* 0x0000000d1d1d7291 */ /* 0x000fe400088f0c0e */
[----:B------:R-:W-:Y:S02]  /*04f0*/  UIADD3 UR5, UR5, UR32, URZ ;  /* 0x0000002005057290 */ /* 0x000fe4000fffe03f */
[----:B------:R-:W-:Y:S02]  /*0500*/  ULEA.HI.X UR13, UR6, UR11, UR26, 0x1, UP2 ;  /* 0x0000000b060d7291 */ /* 0x000fe400090f0c1a */
[----:B------:R-:W-:Y:S01]  /*0510*/  UIMAD.WIDE.U32 UR20, UR7, UR20, UR4 ;  /* 0x00000014071472a5 */ /* 0x000fe2000f8e0004 */
[----:B------:R-:W-:Y:S01]  /*0520*/  @UP0 ULDC UR6, c[0x0][0x214] ;  /* 0x0000850000060ab9 */ /* 0x000fe20000000800 */
[----:B------:R-:W-:Y:S02]  /*0530*/  UISETP.GE.AND UP1, UPT, UR34, 0x1, UPT ;  /* 0x000000012200788c */ /* 0x000fe4000bf26270 */
[----:B------:R-:W-:Y:S01]  /*0540*/  @UP0 UIMAD UR6, UR16, UR6, UR7 ;  /* 0x00000006100602a4 */ /* 0x000fe2000f8e0207 */
[----:B------:R-:W-:Y:S01]  /*0550*/  UMOV UR4, URZ ;  /* 0x0000003f00047c82 */ /* 0x000fe20008000000 */
[----:B------:R-:W-:-:S02]  /*0560*/  UIADD3 UR9, UP2, UR9, UR20, URZ ;  /* 0x0000001409097290 */ /* 0x000fc4000ff5e03f */
[----:B------:R-:W-:Y:S01]  /*0570*/  @UP0 UIMAD UR6, UR6, UR34, URZ ;  /* 0x00000022060602a4 */ /* 0x000fe2000f8e023f */
[----:B------:R-:W-:Y:S01]  /*0580*/  @UP0 ULDC UR10, c[0x0][0x21c] ;  /* 0x00008700000a0ab9 */ /* 0x000fe20000000800 */
[----:B------:R-:W-:Y:S02]  /*0590*/  UIADD3.X UR15, UR28, UR21, UR33, UP2, !UPT ;  /* 0x000000151c0f7290 */ /* 0x000fe400097fe421 */
[----:B------:R-:W-:Y:S01]  /*05a0*/  @UP0 UIMAD UR6, UR6, UR10, URZ ;  /* 0x0000000a060602a4 */ /* 0x000fe2000f8e023f */
[----:B------:R-:W-:Y:S01]  /*05b0*/  @UP0 ULDC.64 UR20, c[0x0][0x310] ;  /* 0x0000c40000140ab9 */ /* 0x000fe20000000a00 */
[----:B------:R-:W-:Y:S02]  /*05c0*/  ULDC.64 UR30, c[0x0][0x3b8] ;  /* 0x0000ee00001e7ab9 */ /* 0x000fe40000000a00 */
[----:B------:R-:W-:Y:S02]  /*05d0*/  @UP0 UIMAD.WIDE UR20, UR6, 0x10, UR20 ;  /* 0x00000010061408a5 */ /* 0x000fe4000f8e0214 */
[----:B------:R-:W-:Y:S01]  /*05e0*/  ULEA UR14, UP2, UR9, UR30, 0x1 ;  /* 0x0000001e090e7291 */ /* 0x000fe2000f84083f */
[----:B------:R-:W-:-:S03]  /*05f0*/  UMOV UR5, URZ ;  /* 0x0000003f00057c82 */ /* 0x000fc60008000000 */
[----:B------:R-:W-:Y:S01]  /*0600*/  ULEA.HI.X UR15, UR9, UR31, UR15, 0x1, UP2 ;  /* 0x0000001f090f7291 */ /* 0x000fe200090f0c0f */
        /* <DEDUP_REMOVED lines=9> */
[----:B------:R-:W-:Y:S01]  /*06a0*/  CS2R R108, SRZ ;  /* 0x00000000006c7805 */ /* 0x000fe2000001ff00 */
[----:B------:R-:W2:Y:S01]  /*06b0*/  S2R R107, SR_LANEID ;  /* 0x00000000006b7919 */ /* 0x000ea20000000000 */
[----:B------:R-:W-:Y:S01]  /*06c0*/  ULDC UR9, c[0x0][0x224] ;  /* 0x0000890000097ab9 */ /* 0x000fe20000000800 */
[----:B------:R-:W-:Y:S01]  /*06d0*/  UMOV UR10, UR27 ;  /* 0x0000001b000a7c82 */ /* 0x000fe20008000000 */
[----:B-1----:R-:W-:-:S03]  /*06e0*/  ULEA UR6, UR11, UR6, 0x18 ;  /* 0x000000060b067291 */ /* 0x002fc6000f8ec03f */
[----:B------:R-:W-:-:S03]  /*06f0*/  UMOV UR11, UR29 ;  /* 0x0000001d000b7c82 */ /* 0x000fc60008000000 */
[----:B------:R-:W-:Y:S02]  /*0700*/  MOV R105, UR6 ;  /* 0x0000000600697c02 */ /* 0x000fe40008000f00 */
[----:B0-----:R-:W-:Y:S02]  /*0710*/  SHF.R.S32.HI R3, RZ, 0x1f, R106 ;  /* 0x0000001fff037819 */ /* 0x001fe4000001146a */
[----:B------:R-:W-:Y:S02]  /*0720*/  SHF.L.U32 R104, R106, 0x1, RZ ;  /* 0x000000016a687819 */ /* 0x000fe400000006ff */
[----:B------:R-:W-:Y:S02]  /*0730*/  LEA.HI R3, R3, R106, RZ, 0x5 ;  /* 0x0000006a03037211 */ /* 0x000fe400078f28ff */
[----:B------:R-:W-:Y:S02]  /*0740*/  LOP3.LUT R104, R104, 0xffffffc0, RZ, 0xc0, !PT ;  /* 0xffffffc068687812 */ /* 0x000fe400078ec0ff */
[----:B------:R-:W-:-:S04]  /*0750*/  SHF.R.S32.HI R0, RZ, 0x5, R3 ;  /* 0x00000005ff007819 */ /* 0x000fc80000011403 */
[----:B--2---:R-:W-:-:S07]  /*0760*/  LEA R103, R0, R105, 0x4 ;  /* 0x0000006900677211 */ /* 0x004fce00078e20ff */
.L_x_3205:
[----:B------:R-:W-:Y:S01]  /*0770*/  BAR.SYNC.DEFER_BLOCKING 0x0 ;  /* 0x0000000000007b1d */ /* 0x000fe20000010000 */
[----:B0-----:R-:W-:Y:S02]  /*0780*/  MOV R2, UR10 ;  /* 0x0000000a00027c02 */ /* 0x001fe40008000f00 */
[----:B------:R-:W-:Y:S02]  /*0790*/  MOV R3, UR11 ;  /* 0x0000000b00037c02 */ /* 0x000fe40008000f00 */
[----:B------:R-:W-:-:S05]  /*07a0*/  LOP3.LUT R102, R104, 0x1f, R106, 0xf8, !PT ;  /* 0x0000001f68667812 */ /* 0x000fca00078ef86a */
[----:B------:R-:W-:-:S05]  /*07b0*/  IMAD.WIDE R2, R102, 0x10, R2 ;  /* 0x0000001066027825 */ /* 0x000fca00078e0202 */
[----:B------:R-:W2:Y:S04]  /*07c0*/  LDG.E.128 R12, desc[UR18][R2.64] ;  /* 0x00000012020c7981 */ /* 0x000ea8000c1e1d00 */
[----:B------:R-:W3:Y:S01]  /*07d0*/  LDG.E.128 R16, desc[UR18][R2.64+0x200] ;  /* 0x0002001202107981 */ /* 0x000ee2000c1e1d00 */
[----:B------:R-:W-:Y:S02]  /*07e0*/  IADD3 R0, R104, R107, RZ ;  /* 0x0000006b68007210 */ /* 0x000fe40007ffe0ff */
[----:B------:R-:W-:Y:S02]  /*07f0*/  MOV R20, UR12 ;  /* 0x0000000c00147c02 */ /* 0x000fe40008000f00 */
[C---:B------:R-:W-:Y:S02]  /*0800*/  LEA R101, R0.reuse, R105, 0x4 ;  /* 0x0000006900657211 */ /* 0x040fe400078e20ff */
[----:B------:R-:W-:-:S02]  /*0810*/  IADD3 R0, R0, R107, RZ ;  /* 0x0000006b00007210 */ /* 0x000fc40007ffe0ff */
[----:B------:R-:W-:Y:S02]  /*0820*/  MOV R21, UR13 ;  /* 0x0000000d00157c02 */ /* 0x000fe40008000f00 */
[----:B------:R-:W-:Y:S01]  /*0830*/  LEA R0, R0, R105, 0x4 ;  /* 0x0000006900007211 */ /* 0x000fe200078e20ff */
[----:B------:R-:W-:Y:S01]  /*0840*/  IMAD.WIDE R20, R102, 0x10, R20 ;  /* 0x0000001066147825 */ /* 0x000fe200078e0214 */
[----:B--2---:R-:W-:Y:S04]  /*0850*/  STS.128 [R101], R12 ;  /* 0x0000000c65007388 */ /* 0x004fe80000000c00 */
[----:B---3--:R-:W-:Y:S01]  /*0860*/  STS.128 [R101+0x200], R16 ;  /* 0x0002001065007388 */ /* 0x008fe20000000c00 */
[----:B------:R-:W-:-:S03]  /*0870*/  NOP ;  /* 0x0000000000007918 */ /* 0x000fc60000000000 */
[----:B------:R-:W0:Y:S04]  /*0880*/  LDS.128 R8, [R0] ;  /* 0x0000000000087984 */ /* 0x000e280000000c00 */
[----:B------:R-:W1:Y:S01]  /*0890*/  LDS.128 R4, [R0+0x10] ;  /* 0x0000100000047984 */ /* 0x000e620000000c00 */
[----:B------:R-:W-:Y:S06]  /*08a0*/  BAR.SYNC.DEFER_BLOCKING 0x0 ;  /* 0x0000000000007b1d */ /* 0x000fec0000010000 */
[----:B------:R-:W2:Y:S04]  /*08b0*/  LDG.E.128 R24, desc[UR18][R20.64] ;  /* 0x0000001214187981 */ /* 0x000ea8000c1e1d00 */
[----:B------:R-:W3:Y:S01]  /*08c0*/  LDG.E.128 R28, desc[UR18][R20.64+0x200] ;  /* 0x00020012141c7981 */ /* 0x000ee2000c1e1d00 */
[----:B------:R-:W-:-:S02]  /*08d0*/  MOV R2, UR14 ;  /* 0x0000000e00027c02 */ /* 0x000fc40008000f00 */
[----:B------:R-:W-:-:S03]  /*08e0*/  MOV R3, UR15 ;  /* 0x0000000f00037c02 */ /* 0x000fc60008000f00 */
[----:B------:R-:W-:Y:S01]  /*08f0*/  IMAD.WIDE R2, R102, 0x10, R2 ;  /* 0x0000001066027825 */ /* 0x000fe200078e0202 */
[----:B--2---:R-:W-:Y:S04]  /*0900*/  STS.128 [R101], R24 ;  /* 0x0000001865007388 */ /* 0x004fe80000000c00 */
[----:B---3--:R0:W-:Y:S01]  /*0910*/  STS.128 [R101+0x200], R28 ;  /* 0x0002001c65007388 */ /* 0x0081e20000000c00 */
[----:B------:R-:W-:-:S03]  /*0920*/  NOP ;  /* 0x0000000000007918 */ /* 0x000fc60000000000 */
[----:B------:R-:W-:Y:S04]  /*0930*/  LDS.128 R12, [R0] ;  /* 0x00000000000c7984 */ /* 0x000fe80000000c00 */
[----:B------:R-:W-:Y:S01]  /*0940*/  LDS.128 R16, [R0+0x10] ;  /* 0x0000100000107984 */ /* 0x000fe20000000c00 */
[----:B------:R-:W-:Y:S06]  /*0950*/  BAR.SYNC.DEFER_BLOCKING 0x0 ;  /* 0x0000000000007b1d */ /* 0x000fec0000010000 */
[----:B------:R-:W2:Y:S04]  /*0960*/  LDG.E.128 R32, desc[UR18][R2.64] ;  /* 0x0000001202207981 */ /* 0x000ea8000c1e1d00 */
[----:B------:R3:W4:Y:S01]  /*0970*/  LDG.E.128 R36, desc[UR18][R2.64+0x200] ;  /* 0x0002001202247981 */ /* 0x000722000c1e1d00 */
[C---:B0-----:R-:W-:Y:S01]  /*0980*/  SHF.L.U32 R29, R8.reuse, 0x10, RZ ;  /* 0x00000010081d7819 */ /* 0x041fe200000006ff */
[----:B------:R-:W-:Y:S01]  /*0990*/  HFMA2.MMA R98, -RZ, RZ, 0, 0 ;  /* 0x00000000ff627435 */ /* 0x000fe200000001ff */
[----:B------:R-:W-:-:S02]  /*09a0*/  PRMT R100, R8, 0x7632, R100 ;  /* 0x0000763208647816 */ /* 0x000fc40000000064 */
[----:B------:R-:W-:Y:S02]  /*09b0*/  CS2R R96, SRZ ;  /* 0x0000000000607805 */ /* 0x000fe4000001ff00 */
[----:B------:R-:W-:Y:S02]  /*09c0*/  PRMT R99, R9, 0x7632, R99 ;  /* 0x0000763209637816 */ /* 0x000fe40000000063 */
[----:B------:R-:W-:Y:S02]  /*09d0*/  CS2R R94, SRZ ;  /* 0x00000000005e7805 */ /* 0x000fe4000001ff00 */
[----:B------:R-:W-:Y:S02]  /*09e0*/  SHF.L.U32 R30, R100, 0x10, RZ ;  /* 0x00000010641e7819 */ /* 0x000fe400000006ff */
[----:B------:R-:W-:Y:S02]  /*09f0*/  CS2R R92, SRZ ;  /* 0x00000000005c7805 */ /* 0x000fe4000001ff00 */
[----:B------:R-:W-:-:S02]  /*0a00*/  PRMT R173, R10, 0x7632, R173 ;  /* 0x000076320aad7816 */ /* 0x000fc400000000ad */
[----:B------:R-:W-:Y:S02]  /*0a10*/  CS2R R90, SRZ ;  /* 0x00000000005a7805 */ /* 0x000fe4000001ff00 */
[----:B---3--:R-:W-:Y:S02]  /*0a20*/  SHF.L.U32 R2, R9, 0x10, RZ ;  /* 0x0000001009027819 */ /* 0x008fe400000006ff */
[----:B------:R-:W-:Y:S02]  /*0a30*/  CS2R R88, SRZ ;  /* 0x0000000000587805 */ /* 0x000fe4000001ff00 */
[----:B------:R-:W-:Y:S02]  /*0a40*/  SHF.L.U32 R3, R99, 0x10, RZ ;  /* 0x0000001063037819 */ /* 0x000fe400000006ff */
[----:B------:R-:W-:Y:S02]  /*0a50*/  CS2R R86, SRZ ;  /* 0x0000000000567805 */ /* 0x000fe4000001ff00 */
[----:B------:R-:W-:-:S02]  /*0a60*/  PRMT R172, R11, 0x7632, R172 ;  /* 0x000076320bac7816 */ /* 0x000fc400000000ac */
[----:B------:R-:W-:Y:S02]  /*0a70*/  CS2R R84, SRZ ;  /* 0x0000000000547805 */ /* 0x000fe4000001ff00 */
[----:B-1----:R-:W-:Y:S02]  /*0a80*/  PRMT R171, R4, 0x7632, R171 ;  /* 0x0000763204ab7816 */ /* 0x002fe400000000ab */
[----:B------:R-:W-:Y:S02]  /*0a90*/  PRMT R170, R5, 0x7632, R170 ;  /* 0x0000763205aa7816 */ /* 0x000fe400000000aa */
[----:B------:R-:W-:Y:S02]  /*0aa0*/  PRMT R169, R6, 0x7632, R169 ;  /* 0x0000763206a97816 */ /* 0x000fe400000000a9 */
[----:B------:R-:W-:Y:S02]  /*0ab0*/  PRMT R168, R7, 0x7632, R168 ;  /* 0x0000763207a87816 */ /* 0x000fe400000000a8 */
[----:B------:R-:W-:Y:S01]  /*0ac0*/  MOV R83, RZ ;  /* 0x000000ff00537202 */ /* 0x000fe20000000f00 */
[----:B--2---:R-:W-:Y:S04]  /*0ad0*/  STS.128 [R101], R32 ;  /* 0x0000002065007388 */ /* 0x004fe80000000c00 */
[----:B----4-:R-:W-:Y:S01]  /*0ae0*/  STS.128 [R101+0x200], R36 ;  /* 0x0002002465007388 */ /* 0x010fe20000000c00 */
[----:B------:R-:W-:-:S03]  /*0af0*/  NOP ;  /* 0x0000000000007918 */ /* 0x000fc60000000000 */
[----:B------:R-:W0:Y:S04]  /*0b00*/  LDS.128 R24, [R0] ;  /* 0x0000000000187984 */ /* 0x000e280000000c00 */
[----:B------:R1:W2:Y:S01]  /*0b10*/  LDS.128 R20, [R0+0x10] ;  /* 0x0000100000147984 */ /* 0x0002a20000000c00 */
[C---:B0-----:R-:W-:Y:S02]  /*0b20*/  PRMT R28, R24.reuse, 0x7632, R28 ;  /* 0x00007632181c7816 */ /* 0x041fe4000000001c */
[----:B------:R-:W-:Y:S02]  /*0b30*/  SHF.L.U32 R24, R24, 0x10, RZ ;  /* 0x0000001018187819 */ /* 0x000fe400000006ff */
[----:B------:R-:W-:Y:S02]  /*0b40*/  SHF.L.U32 R28, R28, 0x10, RZ ;  /* 0x000000101c1c7819 */ /* 0x000fe400000006ff */
[C---:B------:R-:W-:Y:S01]  /*0b50*/  SHF.L.U32 R65, R25.reuse, 0x10, RZ ;  /* 0x0000001019417819 */ /* 0x040fe200000006ff */
[C---:B------:R-:W-:Y:S01]  /*0b60*/  FFMA.FTZ R29, R24.reuse, R29, R109 ;  /* 0x0000001d181d7223 */ /* 0x040fe2000001006d */
[----:B------:R-:W-:Y:S01]  /*0b70*/  PRMT R25, R25, 0x7632, R25 ;  /* 0x0000763219197816 */ /* 0x000fe20000000019 */
[----:B------:R-:W-:Y:S01]  /*0b80*/  FMUL.FTZ R81, R24, UR4 ;  /* 0x0000000418517c20 */ /* 0x000fe20008410000 */
[----:B-1----:R-:W-:Y:S01]  /*0b90*/  PRMT R0, R26, 0x7632, R0 ;  /* 0x000076321a007816 */ /* 0x002fe20000000000 */
[----:B------:R-:W-:Y:S01]  /*0ba0*/  FFMA.FTZ R30, R28, R30, R29 ;  /* 0x0000001e1c1e7223 */ /* 0x000fe2000001001d */
[----:B------:R-:W-:Y:S01]  /*0bb0*/  SHF.L.U32 R25, R25, 0x10, RZ ;  /* 0x0000001019197819 */ /* 0x000fe200000006ff */
[C---:B------:R-:W-:Y:S01]  /*0bc0*/  FMUL.FTZ R82, R65.reuse, UR4 ;  /* 0x0000000441527c20 */ /* 0x040fe20008410000 */
[----:B------:R-:W-:Y:S01]  /*0bd0*/  SHF.L.U32 R29, R10, 0x10, RZ ;  /* 0x000000100a1d7819 */ /* 0x000fe200000006ff */
[----:B------:R-:W-:Y:S01]  /*0be0*/  FFMA.FTZ R2, R65, R2, R30 ;  /* 0x0000000241027223 */ /* 0x000fe2000001001e */
[----:B------:R-:W-:Y:S01]  /*0bf0*/  SHF.L.U32 R26, R26, 0x10, RZ ;  /* 0x000000101a1a7819 */ /* 0x000fe200000006ff */
[----:B------:R-:W0:Y:S01]  /*0c00*/  LDC R30, c[0x0][0x21c] ;  /* 0x00008700ff1e7b82 */ /* 0x000e220000000800 */
[----:B------:R-:W-:Y:S01]  /*0c10*/  SHF.L.U32 R62, R0, 0x10, RZ ;  /* 0x00000010003e7819 */ /* 0x000fe200000006ff */
[----:B------:R-:W-:Y:S01]  /*0c20*/  FFMA.FTZ R3, R25, R3, R2 ;  /* 0x0000000319037223 */ /* 0x000fe20000010002 */
[----:B------:R-:W-:Y:S01]  /*0c30*/  SHF.L.U32 R2, R173, 0x10, RZ ;  /* 0x00000010ad027819 */ /* 0x000fe200000006ff */
[C---:B------:R-:W-:Y:S01]  /*0c40*/  FMUL.FTZ R79, R26.reuse, UR4 ;  /* 0x000000041a4f7c20 */ /* 0x040fe20008410000 */
[----:B------:R-:W-:Y:S01]  /*0c50*/  SHF.L.U32 R61, R27, 0x10, RZ ;  /* 0x000000101b3d7819 */ /* 0x000fe200000006ff */
[----:B------:R-:W-:Y:S01]  /*0c60*/  FFMA.FTZ R3, R26, R29, R3 ;  /* 0x0000001d1a037223 */ /* 0x000fe20000010003 */
[----:B------:R-:W-:Y:S01]  /*0c70*/  SHF.L.U32 R0, R11, 0x10, RZ ;  /* 0x000000100b007819 */ /* 0x000fe200000006ff */
[----:B------:R-:W-:Y:S01]  /*0c80*/  FMUL.FTZ R74, R28, UR4 ;  /* 0x000000041c4a7c20 */ /* 0x000fe20008410000 */
[----:B------:R-:W-:Y:S01]  /*0c90*/  PRMT R27, R27, 0x7632, R27 ;  /* 0x000076321b1b7816 */ /* 0x000fe2000000001b */
[----:B------:R-:W-:Y:S01]  /*0ca0*/  FFMA.FTZ R2, R62, R2, R3 ;  /* 0x000000023e027223 */ /* 0x000fe20000010003 */
[----:B------:R-:W-:Y:S01]  /*0cb0*/  SHF.L.U32 R3, R172, 0x10, RZ ;  /* 0x00000010ac037819 */ /* 0x000fe200000006ff */
[----:B------:R-:W-:Y:S01]  /*0cc0*/  FMUL.FTZ R80, R61, UR4 ;  /* 0x000000043d507c20 */ /* 0x000fe20008410000 */
[----:B------:R-:W-:Y:S01]  /*0cd0*/  SHF.L.U32 R27, R27, 0x10, RZ ;  /* 0x000000101b1b7819 */ /* 0x000fe200000006ff */
[----:B------:R-:W-:Y:S01]  /*0ce0*/  FFMA.FTZ R2, R61, R0, R2 ;  /* 0x000000003d027223 */ /* 0x000fe20000010002 */
[----:B--2---:R-:W-:Y:S01]  /*0cf0*/  PRMT R0, R20, 0x7632, R0 ;  /* 0x0000763214007816 */ /* 0x004fe20000000000 */
[----:B------:R-:W-:Y:S01]  /*0d00*/  FMUL.FTZ R73, R25, UR4 ;  /* 0x0000000419497c20 */ /* 0x000fe20008410000 */
[----:B------:R-:W-:Y:S01]  /*0d10*/  SHF.L.U32 R29, R4, 0x10, RZ ;  /* 0x00000010041d7819 */ /* 0x000fe200000006ff */
[----:B------:R-:W-:Y:S01]  /*0d20*/  FFMA.FTZ R3, R27, R3, R2 ;  /* 0x000000031b037223 */ /* 0x000fe20000010002 */
[----:B------:R-:W-:Y:S01]  /*0d30*/  SHF.L.U32 R20, R20, 0x10, RZ ;  /* 0x0000001014147819 */ /* 0x000fe200000006ff */
[----:B------:R-:W-:Y:S01]  /*0d40*/  FMUL.FTZ R72, R62, UR4 ;  /* 0x000000043e487c20 */ /* 0x000fe20008410000 */
[----:B------:R-:W-:Y:S01]  /*0d50*/  SHF.L.U32 R2, R171, 0x10, RZ ;  /* 0x00000010ab027819 */ /* 0x000fe200000006ff */
[----:B------:R-:W-:Y:S01]  /*0d60*/  FMUL.FTZ R71, R27, UR4 ;  /* 0x000000041b477c20 */ /* 0x000fe20008410000 */
[----:B------:R-:W-:Y:S01]  /*0d70*/  SHF.L.U32 R58, R0, 0x10, RZ ;  /* 0x00000010003a7819 */ /* 0x000fe200000006ff */
[C---:B------:R-:W-:Y:S01]  /*0d80*/  FFMA.FTZ R3, R20.reuse, R29, R3 ;  /* 0x0000001d14037223 */ /* 0x040fe20000010003 */
[----:B------:R-:W-:Y:S01]  /*0d90*/  PRMT R0, R21, 0x7632, R0 ;  /* 0x0000763215007816 */ /* 0x000fe20000000000 */
[----:B------:R-:W-:Y:S01]  /*0da0*/  FMUL.FTZ R77, R20, UR4 ;  /* 0x00000004144d7c20 */ /* 0x000fe20008410000 */
[----:B------:R-:W-:Y:S01]  /*0db0*/  SHF.L.U32 R29, R5, 0x10, RZ ;  /* 0x00000010051d7819 */ /* 0x000fe200000006ff */
[C---:B------:R-:W-:Y:S01]  /*0dc0*/  FFMA.FTZ R2, R58.reuse, R2, R3 ;  /* 0x000000023a027223 */ /* 0x040fe20000010003 */
[----:B------:R-:W-:Y:S01]  /*0dd0*/  SHF.L.U32 R21, R21, 0x10, RZ ;  /* 0x0000001015157819 */ /* 0x000fe200000006ff */
[----:B------:R-:W-:Y:S01]  /*0de0*/  FMUL.FTZ R70, R58, UR4 ;  /* 0x000000043a467c20 */ /* 0x000fe20008410000 */
[----:B------:R-:W-:-:S02]  /*0df0*/  SHF.L.U32 R3, R170, 0x10, RZ ;  /* 0x00000010aa037819 */ /* 0x000fc400000006ff */
[----:B------:R-:W-:Y:S01]  /*0e00*/  SHF.L.U32 R56, R0, 0x10, RZ ;  /* 0x0000001000387819 */ /* 0x000fe200000006ff */
[C---:B------:R-:W-:Y:S01]  /*0e10*/  FFMA.FTZ R29, R21.reuse, R29, R2 ;  /* 0x0000001d151d7223 */ /* 0x040fe20000010002 */
[----:B------:R-:W-:Y:S01]  /*0e20*/  SHF.L.U32 R2, R6, 0x10, RZ ;  /* 0x0000001006027819 */ /* 0x000fe200000006ff */
[----:B------:R-:W-:Y:S01]  /*0e30*/  FMUL.FTZ R78, R21, UR4 ;  /* 0x00000004154e7c20 */ /* 0x000fe20008410000 */
[----:B------:R-:W-:Y:S01]  /*0e40*/  SHF.L.U32 R55, R22, 0x10, RZ ;  /* 0x0000001016377819 */ /* 0x000fe200000006ff */
[----:B------:R-:W-:Y:S01]  /*0e50*/  FFMA.FTZ R0, R56, R3, R29 ;  /* 0x0000000338007223 */ /* 0x000fe2000001001d */
[----:B------:R-:W-:Y:S01]  /*0e60*/  PRMT R22, R22, 0x7632, R22 ;  /* 0x0000763216167816 */ /* 0x000fe20000000016 */
[----:B------:R-:W-:Y:S01]  /*0e70*/  FMUL.FTZ R69, R56, UR4 ;  /* 0x0000000438457c20 */ /* 0x000fe20008410000 */
[----:B------:R-:W-:Y:S01]  /*0e80*/  BAR.SYNC.DEFER_BLOCKING 0x0 ;  /* 0x0000000000007b1d */ /* 0x000fe20000010000 */
[----:B0-----:R-:W-:Y:S01]  /*0e90*/  ISETP.GE.AND P0, PT, R30, 0x1, PT ;  /* 0x000000011e00780c */ /* 0x001fe20003f06270 */
[----:B------:R-:W-:Y:S01]  /*0ea0*/  FFMA.FTZ R3, R55, R2, R0 ;  /* 0x0000000237037223 */ /* 0x000fe20000010000 */
[----:B------:R-:W-:Y:S01]  /*0eb0*/  SHF.L.U32 R2, R169, 0x10, RZ ;  /* 0x00000010a9027819 */ /* 0x000fe200000006ff */
[----:B------:R-:W-:Y:S01]  /*0ec0*/  FMUL.FTZ R75, R55, UR4 ;  /* 0x00000004374b7c20 */ /* 0x000fe20008410000 */
[----:B------:R-:W-:-:S02]  /*0ed0*/  SHF.L.U32 R22, R22, 0x10, RZ ;  /* 0x0000001016167819 */ /* 0x000fc400000006ff */
[C---:B------:R-:W-:Y:S02]  /*0ee0*/  PRMT R0, R23.reuse, 0x7632, R0 ;  /* 0x0000763217007816 */ /* 0x040fe40000000000 */
[----:B------:R-:W-:Y:S01]  /*0ef0*/  SHF.L.U32 R23, R23, 0x10, RZ ;  /* 0x0000001017177819 */ /* 0x000fe200000006ff */
[C---:B------:R-:W-:Y:S01]  /*0f00*/  FFMA.FTZ R2, R22.reuse, R2, R3 ;  /* 0x0000000216027223 */ /* 0x040fe20000010003 */
[----:B------:R-:W-:Y:S01]  /*0f10*/  SHF.L.U32 R29, R7, 0x10, RZ ;  /* 0x00000010071d7819 */ /* 0x000fe200000006ff */
[----:B------:R-:W-:Y:S01]  /*0f20*/  FMUL.FTZ R68, R22, UR4 ;  /* 0x0000000416447c20 */ /* 0x000fe20008410000 */
[----:B------:R-:W-:Y:S01]  /*0f30*/  SHF.L.U32 R109, R168, 0x10, RZ ;  /* 0x00000010a86d7819 */ /* 0x000fe200000006ff */
[C---:B------:R-:W-:Y:S01]  /*0f40*/  FMUL.FTZ R76, R23.reuse, UR4 ;  /* 0x00000004174c7c20 */ /* 0x040fe20008410000 */
[----:B------:R-:W-:Y:S01]  /*0f50*/  SHF.L.U32 R52, R0, 0x10, RZ ;  /* 0x0000001000347819 */ /* 0x000fe200000006ff */
[----:B------:R-:W-:-:S04]  /*0f60*/  FFMA.FTZ R29, R23, R29, R2 ;  /* 0x0000001d171d7223 */ /* 0x000fc80000010002 */
[C---:B------:R-:W-:Y:S01]  /*0f70*/  FFMA.FTZ R109, R52.reuse, R109, R29 ;  /* 0x0000006d346d7223 */ /* 0x040fe2000001001d */
[----:B------:R-:W-:Y:S01]  /*0f80*/  FMUL.FTZ R67, R52, UR4 ;  /* 0x0000000434437c20 */ /* 0x000fe20008410000 */
[----:B------:R-:W-:Y:S06]  /*0f90*/  @!P0 BRA `(.L_x_3173) ;  /* 0x00000068004c8947 */ /* 0x000fec0003800000 */
[----:B------:R-:W-:Y:S01]  /*0fa0*/  PRMT R2, R12, 0x7632, R2 ;  /* 0x000076320c027816 */ /* 0x000fe20000000002 */
[----:B------:R-:W-:Y:S01]  /*0fb0*/  FADD.FTZ R0, R24, R24 ;  /* 0x0000001818007221 */ /* 0x000fe20000010000 */
[----:B------:R-:W-:Y:S01]  /*0fc0*/  SHF.L.U32 R51, R12, 0x10, RZ ;  /* 0x000000100c337819 */ /* 0x000fe200000006ff */
[----:B------:R-:W-:Y:S01]  /*0fd0*/  FADD.FTZ R66, R28, R28 ;  /* 0x0000001c1c427221 */ /* 0x000fe20000010000 */
        /* <DEDUP_REMOVED lines=22> */
[----:B------:R-:W-:Y:S01]  /*1140*/  PRMT R17, R19, 0x7632, R17 ;  /* 0x0000763213117816 */ /* 0x000fe20000000011 */
[----:B------:R-:W-:Y:S01]  /*1150*/  FADD.FTZ R54, R22, R22 ;  /* 0x0000001616367221 */ /* 0x000fe20000010000 */
[----:B------:R-:W-:Y:S01]  /*1160*/  SHF.L.U32 R45, R18, 0x10, RZ ;  /* 0x00000010122d7819 */ /* 0x000fe200000006ff */
[----:B------:R-:W-:Y:S01]  /*1170*/  FADD.FTZ R53, R23, R23 ;  /* 0x0000001717357221 */ /* 0x000fe20000010000 */
[----:B------:R-:W-:Y:S01]  /*1180*/  SHF.L.U32 R44, R19, 0x10, RZ ;  /* 0x00000010132c7819 */ /* 0x000fe200000006ff */
[----:B------:R-:W-:Y:S01]  /*1190*/  FADD.FTZ R52, R52, R52 ;  /* 0x0000003434347221 */ /* 0x000fe20000010000 */
[----:B------:R-:W-:-:S02]  /*11a0*/  SHF.L.U32 R2, R2, 0x10, RZ ;  /* 0x0000001002027819 */ /* 0x000fc400000006ff */
[----:B------:R-:W-:Y:S02]  /*11b0*/  CS2R R96, SRZ ;  /* 0x0000000000607805 */ /* 0x000fe4000001ff00 */
[----:B------:R-:W-:Y:S02]  /*11c0*/  SHF.L.U32 R3, R3, 0x10, RZ ;  /* 0x0000001003037819 */ /* 0x000fe400000006ff */
[----:B------:R-:W-:Y:S02]  /*11d0*/  CS2R R94, SRZ ;  /* 0x00000000005e7805 */ /* 0x000fe4000001ff00 */
[----:B------:R-:W-:Y:S02]  /*11e0*/  SHF.L.U32 R12, R12, 0x10, RZ ;  /* 0x000000100c0c7819 */ /* 0x000fe400000006ff */
[----:B------:R-:W-:Y:S02]  /*11f0*/  CS2R R92, SRZ ;  /* 0x00000000005c7805 */ /* 0x000fe4000001ff00 */
        /* <DEDUP_REMOVED lines=8> */
[----:B------:R-:W-:Y:S01]  /*1280*/  SHF.L.U32 R17, R17, 0x10, RZ ;  /* 0x0000001011117819 */ /* 0x000fe200000006ff */
[----:B------:R-:W-:Y:S01]  /*1290*/  FADD.FTZ R51, R51, UR5 ;  /* 0x0000000533337e21 */ /* 0x000fe20008010000 */
[----:B------:R-:W-:Y:S01]  /*12a0*/  MOV R98, RZ ;  /* 0x000000ff00627202 */ /* 0x000fe20000000f00 */
        /* <DEDUP_REMOVED lines=28> */
.L_x_3204:
        /* <DEDUP_REMOVED lines=12> */
[----:B------:R-:W-:-:S05]  /*1530*/  MOV R3, UR44 ;  /* 0x0000002c00037c02 */ /* 0x000fca0008000f00 */
[----:B0-----:R0:W2:Y:S01]  /*1540*/  LDG.E.64 R20, desc[UR18][R2.64] ;  /* 0x0000001202147981 */ /* 0x0010a2000c1e1b00 */
[----:B------:R-:W-:Y:S02]  /*1550*/  UIMAD UR53, UR8, UR30, URZ ;  /* 0x0000001e083572a4 */ /* 0x000fe4000f8e023f */
[----:B------:R-:W-:Y:S02]  /*1560*/  UIMAD UR51, UR8, UR36, URZ ;  /* 0x00000024083372a4 */ /* 0x000fe4000f8e023f */
[----:B------:R-:W-:Y:S02]  /*1570*/  UIMAD.WIDE.U32 UR44, UR7, UR30, URZ ;  /* 0x0000001e072c72a5 */ /* 0x000fe4000f8e003f */
[----:B------:R-:W-:Y:S02]  /*1580*/  UIMAD UR53, UR7, UR31, UR53 ;  /* 0x0000001f073572a4 */ /* 0x000fe4000f8e0235 */
[----:B------:R-:W-:Y:S02]  /*1590*/  UIMAD.WIDE.U32 UR46, UR7, UR36, URZ ;  /* 0x00000024072e72a5 */ /* 0x000fe4000f8e003f */
[----:B------:R-:W-:-:S02]  /*15a0*/  UIMAD UR51, UR7, UR37, UR51 ;  /* 0x00000025073372a4 */ /* 0x000fc4000f8e0233 */
[----:B------:R-:W-:Y:S02]  /*15b0*/  UIMAD UR52, UR50, UR34, URZ ;  /* 0x00000022323472a4 */ /* 0x000fe4000f8e023f */
[----:B------:R-:W-:Y:S02]  /*15c0*/  UIMAD UR50, UR50, UR28, URZ ;  /* 0x0000001c323272a4 */ /* 0x000fe4000f8e023f */
[----:B------:R-:W-:Y:S02]  /*15d0*/  UIADD3 UR45, UR45, UR53, URZ ;  /* 0x000000352d2d7290 */ /* 0x000fe4000fffe03f */
[----:B------:R-:W-:Y:S02]  /*15e0*/  UIADD3 UR47, UR47, UR51, URZ ;  /* 0x000000332f2f7290 */ /* 0x000fe4000fffe03f */
[----:B------:R-:W-:Y:S02]  /*15f0*/  UIMAD UR50, UR6, UR29, UR50 ;  /* 0x0000001d063272a4 */ /* 0x000fe4000f8e0232 */
[----:B------:R-:W-:-:S02]  /*1600*/  UIMAD.WIDE.U32 UR44, UR6, UR28, UR44 ;  /* 0x0000001c062c72a5 */ /* 0x000fc4000f8e002c */
[----:B------:R-:W-:Y:S02]  /*1610*/  UIMAD UR52, UR6, UR35, UR52 ;  /* 0x00000023063472a4 */ /* 0x000fe4000f8e0234 */
[----:B------:R-:W-:Y:S02]  /*1620*/  UIMAD.WIDE.U32 UR46, UR6, UR34, UR46 ;  /* 0x00000022062e72a5 */ /* 0x000fe4000f8e002e */
[----:B------:R-:W-:Y:S02]  /*1630*/  UIADD3 UR45, UR45, UR50, URZ ;  /* 0x000000322d2d7290 */ /* 0x000fe4000fffe03f */
[----:B------:R-:W-:Y:S02]  /*1640*/  UIADD3 UR47, UR47, UR52, URZ ;  /* 0x000000342f2f7290 */ /* 0x000fe4000fffe03f */
[----:B------:R-:W-:Y:S02]  /*1650*/  ULEA UR51, UP0, UR46, UR32, 0x3 ;  /* 0x000000202e337291 */ /* 0x000fe4000f80183f */
[----:B------:R-:W-:-:S02]  /*1660*/  ULEA UR50, UP1, UR44, UR26, 0x3 ;  /* 0x0000001a2c327291 */ /* 0x000fc4000f82183f */
[----:B------:R-:W-:Y:S02]  /*1670*/  ULEA.HI.X UR46, UR46, UR33, UR47, 0x3, UP0 ;  /* 0x000000212e2e7291 */ /* 0x000fe400080f1c2f */
[----:B------:R-:W-:Y:S01]  /*1680*/  ULEA.HI.X UR44, UR44, UR27, UR45, 0x3, UP1 ;  /* 0x0000001b2c2c7291 */ /* 0x000fe200088f1c2d */
[----:B0-----:R-:W-:Y:S02]  /*1690*/  MOV R2, UR51 ;  /* 0x0000003300027c02 */ /* 0x001fe40008000f00 */
[----:B-1----:R-:W-:Y:S02]  /*16a0*/  MOV R12, UR50 ;  /* 0x00000032000c7c02 */ /* 0x002fe40008000f00 */
[----:B------:R-:W-:Y:S02]  /*16b0*/  MOV R3, UR46 ;  /* 0x0000002e00037c02 */ /* 0x000fe40008000f00 */
[----:B------:R-:W-:-:S04]  /*16c0*/  MOV R13, UR44 ;  /* 0x0000002c000d7c02 */ /* 0x000fc80008000f00 */
[----:B------:R-:W3:Y:S04]  /*16d0*/  LDG.E.64 R2, desc[UR18][R2.64] ;  /* 0x0000001202027981 */ /* 0x000ee8000c1e1b00 */
[----:B------:R-:W3:Y:S01]  /*16e0*/  LDG.E.64 R12, desc[UR18][R12.64] ;  /* 0x000000120c0c7981 */ /* 0x000ee2000c1e1b00 */
[C---:B------:R-:W-:Y:S01]  /*16f0*/  LOP3.LUT P0, RZ, R106.reuse, 0x1f, RZ, 0xc0, !PT ;  /* 0x0000001f6aff7812 */ /* 0x040fe2000780c0ff */
[----:B------:R-:W-:Y:S01]  /*1700*/  UIADD3 UR44, UR9, -0x1, URZ ;  /* 0xffffffff092c7890 */ /* 0x000fe2000fffe03f */
[----:B------:R-:W-:Y:S01]  /*1710*/  ISETP.NE.AND P2, PT, R106, RZ, PT ;  /* 0x000000ff6a00720c */ /* 0x000fe20003f45270 */
[----:B------:R-:W-:Y:S02]  /*1720*/  HFMA2.MMA R112, -RZ, RZ, 0, 1.52587890625e-05 ;  /* 0x00000100ff707435 */ /* 0x000fe400000001ff */
[----:B------:R-:W-:-:S04]  /*1730*/  ULEA.HI UR45, UR44, UR44, URZ, 0x1 ;  /* 0x0000002c2c2d7291 */ /* 0x000fc8000f8f083f */
[----:B------:R-:W-:-:S04]  /*1740*/  ULOP3.LUT UR45, UR45, 0xfffffe, URZ, 0xc0, !UPT ;  /* 0x00fffffe2d2d7892 */ /* 0x000fc8000f8ec03f */
[----:B------:R-:W-:Y:S01]  /*1750*/  UIADD3 UR45, UR44, -UR45, URZ ;  /* 0x8000002d2c2d7290 */ /* 0x000fe2000fffe03f */
[----:B------:R-:W-:-:S05]  /*1760*/  SHF.L.U32 R121, R9, 0x10, RZ ;  /* 0x0000001009797819 */ /* 0x000fca00000006ff */
[----:B------:R-:W-:Y:S01]  /*1770*/  FMUL.FTZ R219, R50, R121 ;  /* 0x0000007932db7220 */ /* 0x000fe20000410000 */
[----:B------:R-:W-:-:S05]  /*1780*/  SHF.L.U32 R119, R99, 0x10, RZ ;  /* 0x0000001063777819 */ /* 0x000fca00000006ff */
[----:B------:R-:W-:Y:S01]  /*1790*/  FMUL.FTZ R217, R42, R119 ;  /* 0x000000772ad97220 */ /* 0x000fe20000410000 */
[----:B------:R-:W-:-:S05]  /*17a0*/  SHF.L.U32 R120, R10, 0x10, RZ ;  /* 0x000000100a787819 */ /* 0x000fca00000006ff */
[----:B------:R-:W-:Y:S01]  /*17b0*/  FMUL.FTZ R216, R49, R120 ;  /* 0x0000007831d87220 */ /* 0x000fe20000410000 */
[----:B------:R-:W-:Y:S02]  /*17c0*/  SHF.L.U32 R117, R11, 0x10, RZ ;  /* 0x000000100b757819 */ /* 0x000fe400000006ff */
[----:B--2---:R-:W-:Y:S02]  /*17d0*/  R2UR UR46, R21 ;  /* 0x00000000152e72ca */ /* 0x004fe400000e0000 */
[----:B------:R-:W-:Y:S02]  /*17e0*/  R2UR UR47, R20 ;  /* 0x00000000142f72ca */ /* 0x000fe400000e0000 */
[----:B------:R-:W-:-:S09]  /*17f0*/  MOV R21, UR45 ;  /* 0x0000002d00157c02 */ /* 0x000fd20008000f00 */
        /* <DEDUP_REMOVED lines=32> */
[----:B0-----:R-:W-:-:S04]  /*1a00*/  MOV R17, UR9 ;  /* 0x0000000900117c02 */ /* 0x001fc80008000f00 */
[----:B------:R-:W-:Y:S01]  /*1a10*/  ISETP.LT.OR P1, PT, R17, 0x2, P0 ;  /* 0x000000021100780c */ /* 0x000fe20000721670 */
[----:B------:R-:W-:Y:S01]  /*1a20*/  FMUL.RZ R17, R14, 0.15915493667125701904 ;  /* 0x3e22f9830e117820 */ /* 0x000fe2000040c000 */
[----:B------:R-:W-:Y:S01]  /*1a30*/  FMUL.FTZ R14, R46, UR46 ;  /* 0x0000002e2e0e7c20 */ /* 0x000fe20008410000 */
[----:B------:R0:W-:Y:S03]  /*1a40*/  MUFU.COS R34, R18 ;  /* 0x0000001200227308 */ /* 0x0001e60000000000 */
[----:B------:R-:W-:-:S05]  /*1a50*/  FMUL.RZ R20, R14, 0.15915493667125701904 ;  /* 0x3e22f9830e147820 */ /* 0x000fca000040c000 */
[----:B------:R-:W-:Y:S01]  /*1a60*/  MUFU.SIN R114, R15 ;  /* 0x0000000f00727308 */ /* 0x000fe20000000400 */
[----:B0-----:R-:W-:Y:S01]  /*1a70*/  MOV R18, UR47 ;  /* 0x0000002f00127c02 */ /* 0x001fe20008000f00 */
[----:B------:R-:W0:Y:S04]  /*1a80*/  @!P1 LDC R22, c[0x0][0x21c] ;  /* 0x00008700ff169b82 */ /* 0x000e280000000800 */
[----:B------:R-:W-:Y:S01]  /*1a90*/  FMUL.FTZ R14, R18, 1.4426950216293334961 ;  /* 0x3fb8aa3b120e7820 */ /* 0x000fe20000410000 */
[----:B------:R-:W-:Y:S01]  /*1aa0*/  IADD3 R18, R106, 0x200, RZ ;  /* 0x000002006a127810 */ /* 0x000fe20007ffe0ff */
[----:B------:R1:W-:Y:S01]  /*1ab0*/  MUFU.COS R116, R15 ;  /* 0x0000000f00747308 */ /* 0x0003e20000000000 */
[----:B------:R-:W-:Y:S01]  /*1ac0*/  @!P2 IMAD R18, R21, R112, UR6 ;  /* 0x000000061512ae24 */ /* 0x000fe2000f8e0270 */
[----:B------:R-:W-:-:S04]  /*1ad0*/  HFMA2.MMA R21, -RZ, RZ, 0, 0 ;  /* 0x00000000ff157435 */ /* 0x000fc800000001ff */
[----:B------:R-:W-:Y:S02]  /*1ae0*/  LEA R18, R18, R105, 0x3 ;  /* 0x0000006912127211 */ /* 0x000fe400078e18ff */
[----:B------:R-:W-:Y:S01]  /*1af0*/  MUFU.SIN R126, R19 ;  /* 0x00000013007e7308 */ /* 0x000fe20000000400 */
[----:B-1----:R-:W-:-:S07]  /*1b00*/  FMUL.FTZ R15, R51, R14 ;  /* 0x0000000e330f7220 */ /* 0x002fce0000410000 */
[----:B------:R-:W1:Y:S08]  /*1b10*/  MUFU.EX2 R15, R15 ;  /* 0x0000000f000f7308 */ /* 0x000e700000000800 */
[----:B------:R2:W-:Y:S08]  /*1b20*/  MUFU.COS R110, R19 ;  /* 0x00000013006e7308 */ /* 0x0005f00000000000 */
[----:B------:R-:W-:Y:S01]  /*1b30*/  MUFU.SIN R35, R17 ;  /* 0x0000001100237308 */ /* 0x000fe20000000400 */
[C---:B-1----:R-:W-:Y:S01]  /*1b40*/  FMUL.FTZ R32, R15.reuse, R32 ;  /* 0x000000200f207220 */ /* 0x042fe20000410000 */
[----:B------:R-:W-:Y:S01]  /*1b50*/  FMUL.FTZ R33, R15, R16 ;  /* 0x000000100f217220 */ /* 0x000fe20000410000 */
[----:B--2---:R-:W-:Y:S01]  /*1b60*/  MOV R19, UR9 ;  /* 0x0000000900137c02 */ /* 0x004fe20008000f00 */
[----:B------:R-:W-:Y:S01]  /*1b70*/  FMUL.FTZ R15, R45, UR46 ;  /* 0x0000002e2d0f7c20 */ /* 0x000fe20008410000 */
[----:B------:R-:W-:-:S02]  /*1b80*/  MOV R16, 0x10 ;  /* 0x0000001000107802 */ /* 0x000fc40000000f00 */
[----:B------:R1:W-:Y:S01]  /*1b90*/  STS.64 [R18+0x2510], R32 ;  /* 0x0025102012007388 */ /* 0x0003e20000000a00 */
[----:B------:R2:W-:Y:S01]  /*1ba0*/  MUFU.COS R155, R17 ;  /* 0x00000011009b7308 */ /* 0x0005e20000000000 */
[----:B------:R-:W-:Y:S01]  /*1bb0*/  @!P1 IADD3 R19, R19, -0x2, RZ ;  /* 0xfffffffe13139810 */ /* 0x000fe20007ffe0ff */
[----:B------:R-:W-:-:S06]  /*1bc0*/  FMUL.RZ R29, R15, 0.15915493667125701904 ;  /* 0x3e22f9830f1d7820 */ /* 0x000fcc000040c000 */
[----:B------:R-:W-:Y:S01]  /*1bd0*/  MUFU.SIN R111, R20 ;  /* 0x00000014006f7308 */ /* 0x000fe20000000400 */
[----:B--2---:R-:W-:Y:S01]  /*1be0*/  FMUL.FTZ R17, R38, UR46 ;  /* 0x0000002e26117c20 */ /* 0x004fe20008410000 */
[----:B------:R-:W-:-:S03]  /*1bf0*/  FMUL.FTZ R15, R37, UR46 ;  /* 0x0000002e250f7c20 */ /* 0x000fc60008410000 */
[----:B------:R-:W-:Y:S01]  /*1c00*/  FMUL.RZ R27, R17, 0.15915493667125701904 ;  /* 0x3e22f983111b7820 */ /* 0x000fe2000040c000 */
[----:B0-----:R-:W-:Y:S01]  /*1c10*/  @!P1 IMAD R17, R19, R22, UR6 ;  /* 0x0000000613119e24 */ /* 0x001fe2000f8e0216 */
[----:B------:R-:W-:Y:S01]  /*1c20*/  CS2R R22, SRZ ;  /* 0x0000000000167805 */ /* 0x000fe2000001ff00 */
[----:B------:R0:W-:Y:S02]  /*1c30*/  MUFU.COS R153, R20 ;  /* 0x0000001400997308 */ /* 0x0001e40000000000 */
[----:B------:R-:W-:-:S04]  /*1c40*/  @!P1 IMAD.WIDE R16, R17, R16, UR20 ;  /* 0x0000001411109e25 */ /* 0x000fc8000f8e0210 */
[----:B------:R-:W-:Y:S01]  /*1c50*/  FMUL.RZ R146, R15, 0.15915493667125701904 ;  /* 0x3e22f9830f927820 */ /* 0x000fe2000040c000 */
[-C--:B------:R-:W-:Y:S01]  /*1c60*/  FMUL.FTZ R15, R43, R14.reuse ;  /* 0x0000000e2b0f7220 */ /* 0x080fe20000410000 */
[-C--:B------:R-:W-:Y:S01]  /*1c70*/  FMUL.FTZ R31, R40, R14.reuse ;  /* 0x0000000e281f7220 */ /* 0x080fe20000410000 */
[----:B---3--:R-:W-:Y:S01]  /*1c80*/  FMUL.FTZ R179, R3, R13 ;  /* 0x0000000d03b37220 */ /* 0x008fe20000410000 */
[-C--:B-1----:R-:W-:Y:S01]  /*1c90*/  FMUL.FTZ R18, R42, R14.reuse ;  /* 0x0000000e2a127220 */ /* 0x082fe20000410000 */
[----:B------:R-:W-:Y:S01]  /*1ca0*/  SHF.L.U32 R112, R8, 0x10, RZ ;  /* 0x0000001008707819 */ /* 0x000fe200000006ff */
[----:B------:R-:W-:Y:S01]  /*1cb0*/  MUFU.SIN R150, R27 ;  /* 0x0000001b00967308 */ /* 0x000fe20000000400 */
[----:B0-----:R-:W-:Y:S01]  /*1cc0*/  MOV R20, 0x3f800000 ;  /* 0x3f80000000147802 */ /* 0x001fe20000000f00 */
[----:B------:R-:W-:Y:S06]  /*1cd0*/  BAR.SYNC.DEFER_BLOCKING 0x0 ;  /* 0x0000000000007b1d */ /* 0x000fec0000010000 */
[----:B------:R-:W0:Y:S01]  /*1ce0*/  MUFU.EX2 R15, R15 ;  /* 0x0000000f000f7308 */ /* 0x000e220000000800 */
[----:B------:R-:W-:-:S07]  /*1cf0*/  FMUL.FTZ R19, R50, R14 ;  /* 0x0000000e32137220 */ /* 0x000fce0000410000 */
[----:B------:R-:W1:Y:S08]  /*1d00*/  MUFU.EX2 R31, R31 ;  /* 0x0000001f001f7308 */ /* 0x000e700000000800 */
[----:B------:R-:W-:Y:S01]  /*1d10*/  MUFU.COS R118, R27 ;  /* 0x0000001b00767308 */ /* 0x000fe20000000000 */
[----:B------:R2:W5:Y:S07]  /*1d20*/  @!P1 LDG.E.128 R20, desc[UR18][R16.64] ;  /* 0x0000001210149981 */ /* 0x00056e000c1e1d00 */
[----:B------:R-:W-:Y:S01]  /*1d30*/  MUFU.SIN R113, R29 ;  /* 0x0000001d00717308 */ /* 0x000fe20000000400 */
[----:B--2---:R-:W-:Y:S01]  /*1d40*/  FMUL.FTZ R16, R3, R12 ;  /* 0x0000000c03107220 */ /* 0x004fe20000410000 */
[----:B------:R-:W-:-:S06]  /*1d50*/  FMUL.FTZ R3, R47, R14 ;  /* 0x0000000e2f037220 */ /* 0x000fcc0000410000 */
[----:B------:R-:W2:Y:S01]  /*1d60*/  MUFU.EX2 R3, R3 ;  /* 0x0000000300037308 */ /* 0x000ea20000000800 */
[----:B------:R-:W-:Y:S01]  /*1d70*/  FMUL.FTZ R17, R49, R14 ;  /* 0x0000000e31117220 */ /* 0x000fe20000410000 */
[C---:B------:R-:W-:Y:S01]  /*1d80*/  FFMA.FTZ R179, R2.reuse, R12, -R179 ;  /* 0x0000000c02b37223 */ /* 0x040fe200000108b3 */
[----:B------:R-:W-:Y:S01]  /*1d90*/  FFMA.FTZ R195, R2, R13, R16 ;  /* 0x0000000d02c37223 */ /* 0x000fe20000010010 */
[----:B------:R-:W-:-:S04]  /*1da0*/  FMUL.FTZ R2, R39, R14 ;  /* 0x0000000e27027220 */ /* 0x000fc80000410000 */
[----:B------:R-:W3:Y:S01]  /*1db0*/  MUFU.EX2 R19, R19 ;  /* 0x0000001300137308 */ /* 0x000ee20000000800 */
[----:B0-----:R-:W-:Y:S01]  /*1dc0*/  FMUL.FTZ R138, R15, R138 ;  /* 0x0000008a0f8a7220 */ /* 0x001fe20000410000 */
[----:B------:R-:W-:Y:S01]  /*1dd0*/  FMUL.FTZ R220, R51, R112 ;  /* 0x0000007033dc7220 */ /* 0x000fe20000410000 */
[----:B-1----:R-:W-:-:S05]  /*1de0*/  FMUL.FTZ R127, R31, R110 ;  /* 0x0000006e1f7f7220 */ /* 0x002fca0000410000 */
[----:B------:R-:W0:Y:S01]  /*1df0*/  MUFU.EX2 R18, R18 ;  /* 0x0000001200127308 */ /* 0x000e220000000800 */
[----:B------:R-:W-:Y:S01]  /*1e00*/  FMUL.FTZ R139, R15, R24 ;  /* 0x000000180f8b7220 */ /* 0x000fe20000410000 */
[----:B------:R-:W-:Y:S01]  /*1e10*/  SHF.L.U32 R110, R100, 0x10, RZ ;  /* 0x00000010646e7819 */ /* 0x000fe200000006ff */
[----:B--2---:R-:W-:-:S05]  /*1e20*/  FMUL.FTZ R125, R3, R116 ;  /* 0x00000074037d7220 */ /* 0x004fca0000410000 */
[----:B------:R-:W1:Y:S01]  /*1e30*/  MUFU.EX2 R17, R17 ;  /* 0x0000001100117308 */ /* 0x000e620000000800 */
[----:B------:R-:W-:Y:S01]  /*1e40*/  FMUL.FTZ R123, R3, R114 ;  /* 0x00000072037b7220 */ /* 0x000fe20000410000 */
[----:B------:R-:W-:Y:S01]  /*1e50*/  FMUL.FTZ R12, R46, R14 ;  /* 0x0000000e2e0c7220 */ /* 0x000fe20000410000 */
[----:B------:R-:W-:-:S05]  /*1e60*/  FMUL.FTZ R3, RZ, R138 ;  /* 0x0000008aff037220 */ /* 0x000fca0000410000 */
[----:B------:R2:W-:Y:S01]  /*1e70*/  MUFU.EX2 R154, R2 ;  /* 0x00000002009a7308 */ /* 0x0005e20000000800 */
[----:B------:R-:W-:Y:S01]  /*1e80*/  FMUL.FTZ R218, R43, R110 ;  /* 0x0000006e2bda7220 */ /* 0x000fe20000410000 */
[C---:B------:R-:W-:Y:S01]  /*1e90*/  FFMA.FTZ R3, R220.reuse, R139, -R3 ;  /* 0x0000008bdc037223 */ /* 0x040fe20000010803 */
[----:B--2---:R-:W-:-:S05]  /*1ea0*/  FMUL.FTZ R2, R220, R138 ;  /* 0x0000008adc027220 */ /* 0x004fca0000410000 */
[----:B------:R-:W2:Y:S01]  /*1eb0*/  MUFU.EX2 R12, R12 ;  /* 0x0000000c000c7308 */ /* 0x000ea20000000800 */
[----:B------:R-:W-:Y:S01]  /*1ec0*/  FFMA.FTZ R15, RZ, R139, R2 ;  /* 0x0000008bff0f7223 */ /* 0x000fe20000010002 */
[----:B---3--:R-:W-:-:S03]  /*1ed0*/  FMUL.FTZ R136, R19, R136 ;  /* 0x0000008813887220 */ /* 0x008fc60000410000 */
[----:B------:R-:W-:Y:S01]  /*1ee0*/  FADD.FTZ R16, RZ, R15 ;  /* 0x0000000fff107221 */ /* 0x000fe20000010000 */
[----:B------:R-:W-:Y:S01]  /*1ef0*/  FADD.FTZ R15, R218, R3 ;  /* 0x00000003da0f7221 */ /* 0x000fe20000010000 */
[C---:B0-----:R-:W-:Y:S01]  /*1f00*/  FMUL.FTZ R135, R18.reuse, R135 ;  /* 0x0000008712877220 */ /* 0x041fe20000410000 */
[----:B------:R-:W-:Y:S01]  /*1f10*/  FMUL.FTZ R134, R18, R25 ;  /* 0x0000001912867220 */ /* 0x000fe20000410000 */
[----:B------:R-:W-:Y:S01]  /*1f20*/  FMUL.FTZ R137, R19, R26 ;  /* 0x0000001a13897220 */ /* 0x000fe20000410000 */
[C---:B-1----:R-:W-:Y:S01]  /*1f30*/  FMUL.FTZ R133, R17.reuse, R28 ;  /* 0x0000001c11857220 */ /* 0x042fe20000410000 */
[----:B------:R-:W-:Y:S01]  /*1f40*/  FMUL.FTZ R132, R17, R132 ;  /* 0x0000008411847220 */ /* 0x000fe20000410000 */
[C---:B------:R-:W-:Y:S01]  /*1f50*/  FMUL.FTZ R18, R136.reuse, R16 ;  /* 0x0000001088127220 */ /* 0x040fe20000410000 */
[-C--:B------:R-:W-:Y:S01]  /*1f60*/  FMUL.FTZ R17, R136, R15.reuse ;  /* 0x0000000f88117220 */ /* 0x080fe20000410000 */
[----:B------:R-:W-:Y:S02]  /*1f70*/  FMUL.FTZ R13, R38, R14 ;  /* 0x0000000e260d7220 */ /* 0x000fe40000410000 */
[C---:B------:R-:W-:Y:S01]  /*1f80*/  FFMA.FTZ R18, R137.reuse, R15, -R18 ;  /* 0x0000000f89127223 */ /* 0x040fe20000010812 */
[----:B------:R-:W-:Y:S01]  /*1f90*/  FFMA.FTZ R17, R137, R16, R17 ;  /* 0x0000001089117223 */ /* 0x000fe20000010011 */
[-C--:B------:R-:W-:Y:S01]  /*1fa0*/  FMUL.FTZ R2, R45, R14.reuse ;  /* 0x0000000e2d027220 */ /* 0x080fe20000410000 */
[-C--:B------:R-:W-:Y:S01]  /*1fb0*/  FMUL.FTZ R27, R41, R14.reuse ;  /* 0x0000000e291b7220 */ /* 0x080fe20000410000 */
[----:B------:R-:W-:Y:S01]  /*1fc0*/  FADD.FTZ R18, R219, R18 ;  /* 0x00000012db127221 */ /* 0x000fe20000010000 */
[----:B------:R-:W-:Y:S01]  /*1fd0*/  FMUL.FTZ R3, R37, R14 ;  /* 0x0000000e25037220 */ /* 0x000fe20000410000 */
[----:B------:R-:W-:Y:S01]  /*1fe0*/  FADD.FTZ R17, RZ, R17 ;  /* 0x00000011ff117221 */ /* 0x000fe20000010000 */
[----:B------:R-:W0:Y:S01]  /*1ff0*/  MUFU.EX2 R13, R13 ;  /* 0x0000000d000d7308 */ /* 0x000e220000000800 */
[C---:B--2---:R-:W-:Y:S01]  /*2000*/  FMUL.FTZ R153, R12.reuse, R153 ;  /* 0x000000990c997220 */ /* 0x044fe20000410000 */
[----:B------:R-:W-:Y:S01]  /*2010*/  FMUL.FTZ R152, R12, R111 ;  /* 0x0000006f0c987220 */ /* 0x000fe20000410000 */
[C---:B------:R-:W-:Y:S01]  /*2020*/  FMUL.FTZ R16, R134.reuse, R18 ;  /* 0x0000001286107220 */ /* 0x040fe20000410000 */
[----:B------:R-:W-:-:S04]  /*2030*/  FMUL.FTZ R12, R134, R17 ;  /* 0x00000011860c7220 */ /* 0x000fc80000410000 */
[----:B------:R1:W-:Y:S01]  /*2040*/  MUFU.COS R149, R29 ;  /* 0x0000001d00957308 */ /* 0x0003e20000000000 */
[C---:B------:R-:W-:Y:S01]  /*2050*/  FFMA.FTZ R16, R135.reuse, R17, R16 ;  /* 0x0000001187107223 */ /* 0x040fe20000010010 */
[----:B------:R-:W-:-:S06]  /*2060*/  FFMA.FTZ R12, R135, R18, -R12 ;  /* 0x00000012870c7223 */ /* 0x000fcc000001080c */
[----:B------:R-:W-:Y:S01]  /*2070*/  MUFU.COS R122, R146 ;  /* 0x00000092007a7308 */ /* 0x000fe20000000000 */
[----:B------:R-:W-:-:S07]  /*2080*/  FADD.FTZ R16, RZ, R16 ;  /* 0x00000010ff107221 */ /* 0x000fce0000010000 */
[----:B------:R-:W2:Y:S01]  /*2090*/  MUFU.EX2 R2, R2 ;  /* 0x0000000200027308 */ /* 0x000ea20000000800 */
[----:B-1----:R-:W-:Y:S01]  /*20a0*/  FMUL.FTZ R29, R48, R14 ;  /* 0x0000000e301d7220 */ /* 0x002fe20000410000 */
[----:B------:R-:W-:-:S06]  /*20b0*/  FADD.FTZ R12, R217, R12 ;  /* 0x0000000cd90c7221 */ /* 0x000fcc0000010000 */
[----:B------:R-:W1:Y:S08]  /*20c0*/  MUFU.EX2 R27, R27 ;  /* 0x0000001b001b7308 */ /* 0x000e700000000800 */
[----:B------:R-:W3:Y:S08]  /*20d0*/  MUFU.EX2 R3, R3 ;  /* 0x0000000300037308 */ /* 0x000ef00000000800 */
[----:B------:R-:W4:Y:S01]  /*20e0*/  MUFU.SIN R146, R146 ;  /* 0x0000009200927308 */ /* 0x000f220000000400 */
[C---:B------:R-:W-:Y:S01]  /*20f0*/  FMUL.FTZ R18, R132.reuse, R16 ;  /* 0x0000001084127220 */ /* 0x040fe20000410000 */
[----:B------:R-:W-:Y:S01]  /*2100*/  FMUL.FTZ R15, R132, R12 ;  /* 0x0000000c840f7220 */ /* 0x000fe20000410000 */
[C---:B0-----:R-:W-:Y:S01]  /*2110*/  FMUL.FTZ R151, R13.reuse, R118 ;  /* 0x000000760d977220 */ /* 0x041fe20000410000 */
[----:B------:R-:W-:Y:S01]  /*2120*/  FMUL.FTZ R150, R13, R150 ;  /* 0x000000960d967220 */ /* 0x000fe20000410000 */
[C---:B------:R-:W-:Y:S01]  /*2130*/  FFMA.FTZ R13, R133.reuse, R12, -R18 ;  /* 0x0000000c850d7223 */ /* 0x040fe20000010812 */
[----:B------:R-:W-:-:S02]  /*2140*/  FFMA.FTZ R15, R133, R16, R15 ;  /* 0x00000010850f7223 */ /* 0x000fc4000001000f */
[----:B------:R-:W0:Y:S01]  /*2150*/  MUFU.EX2 R29, R29 ;  /* 0x0000001d001d7308 */ /* 0x000e220000000800 */
[----:B------:R-:W-:Y:S01]  /*2160*/  FMUL.FTZ R12, R32, R138 ;  /* 0x0000008a200c7220 */ /* 0x000fe20000410000 */
[C---:B--2---:R-:W-:Y:S01]  /*2170*/  FMUL.FTZ R149, R2.reuse, R149 ;  /* 0x0000009502957220 */ /* 0x044fe20000410000 */
[----:B------:R-:W-:Y:S01]  /*2180*/  FMUL.FTZ R148, R2, R113 ;  /* 0x0000007102947220 */ /* 0x000fe20000410000 */
[----:B-1----:R-:W-:Y:S01]  /*2190*/  FMUL.FTZ R130, R27, R130 ;  /* 0x000000821b827220 */ /* 0x002fe20000410000 */
[----:B------:R-:W-:Y:S01]  /*21a0*/  FMUL.FTZ R2, R44, UR46 ;  /* 0x0000002e2c027c20 */ /* 0x000fe20008410000 */
[C---:B---3--:R-:W-:Y:S01]  /*21b0*/  FMUL.FTZ R147, R3.reuse, R122 ;  /* 0x0000007a03937220 */ /* 0x048fe20000410000 */
[----:B------:R-:W-:Y:S01]  /*21c0*/  FADD.FTZ R13, R216, R13 ;  /* 0x0000000dd80d7221 */ /* 0x000fe20000010000 */
[----:B------:R-:W-:Y:S01]  /*21d0*/  FADD.FTZ R15, RZ, R15 ;  /* 0x0000000fff0f7221 */ /* 0x000fe20000010000 */
[----:B----4-:R-:W-:Y:S01]  /*21e0*/  FMUL.FTZ R146, R3, R146 ;  /* 0x0000009203927220 */ /* 0x010fe20000410000 */
[C---:B------:R-:W-:Y:S01]  /*21f0*/  FMUL.FTZ R3, R33.reuse, R138 ;  /* 0x0000008a21037220 */ /* 0x040fe20000410000 */
[----:B------:R-:W-:Y:S01]  /*2200*/  FFMA.FTZ R12, R33, R139, R12 ;  /* 0x0000008b210c7223 */ /* 0x000fe2000001000c */
[----:B------:R-:W-:Y:S01]  /*2210*/  FMUL.FTZ R131, R27, R30 ;  /* 0x0000001e1b837220 */ /* 0x000fe20000410000 */
[----:B------:R-:W-:Y:S01]  /*2220*/  FMUL.RZ R19, R2, 0.15915493667125701904 ;  /* 0x3e22f98302137820 */ /* 0x000fe2000040c000 */
[----:B------:R-:W-:Y:S01]  /*2230*/  FMUL.FTZ R24, R130, R13 ;  /* 0x0000000d82187220 */ /* 0x000fe20000410000 */
[----:B------:R-:W-:Y:S01]  /*2240*/  FMUL.FTZ R2, R44, R14 ;  /* 0x0000000e2c027220 */ /* 0x000fe20000410000 */
[----:B------:R-:W-:Y:S01]  /*2250*/  FMUL.FTZ R18, R130, R15 ;  /* 0x0000000f82127220 */ /* 0x000fe20000410000 */
[----:B------:R-:W-:Y:S01]  /*2260*/  FFMA.FTZ R3, R32, R139, -R3 ;  /* 0x0000008b20037223 */ /* 0x000fe20000010803 */
[C---:B------:R-:W-:Y:S01]  /*2270*/  FMUL.FTZ R16, R136.reuse, R12 ;  /* 0x0000000c88107220 */ /* 0x040fe20000410000 */
[----:B------:R-:W-:Y:S01]  /*2280*/  SHF.L.U32 R118, R173, 0x10, RZ ;  /* 0x00000010ad767819 */ /* 0x000fe200000006ff */
[C---:B------:R-:W-:Y:S01]  /*2290*/  FFMA.FTZ R24, R131.reuse, R15, R24 ;  /* 0x0000000f83187223 */ /* 0x040fe20000010018 */
[----:B------:R-:W-:Y:S01]  /*22a0*/  FFMA.FTZ R17, R131, R13, -R18 ;  /* 0x0000000d83117223 */ /* 0x000fe20000010812 */
[-C--:B------:R-:W-:Y:S01]  /*22b0*/  FFMA.FTZ R16, R137, R3.reuse, -R16 ;  /* 0x0000000389107223 */ /* 0x080fe20000010810 */
[----:B------:R-:W-:Y:S01]  /*22c0*/  FMUL.FTZ R18, R136, R3 ;  /* 0x0000000388127220 */ /* 0x000fe20000410000 */
[----:B------:R-:W-:Y:S01]  /*22d0*/  MUFU.COS R145, R19 ;  /* 0x0000001300917308 */ /* 0x000fe20000000000 */
[----:B0-----:R-:W-:Y:S01]  /*22e0*/  FMUL.FTZ R128, R29, R128 ;  /* 0x000000801d807220 */ /* 0x001fe20000410000 */
[----:B------:R-:W-:Y:S01]  /*22f0*/  FMUL.FTZ R214, R41, R118 ;  /* 0x0000007629d67220 */ /* 0x000fe20000410000 */
[----:B------:R-:W-:Y:S01]  /*2300*/  FADD.FTZ R24, RZ, R24 ;  /* 0x00000018ff187221 */ /* 0x000fe20000010000 */
[----:B------:R-:W-:-:S04]  /*2310*/  FFMA.FTZ R18, R137, R12, R18 ;  /* 0x0000000c89127223 */ /* 0x000fc80000010012 */
[----:B------:R-:W0:Y:S01]  /*2320*/  MUFU.EX2 R2, R2 ;  /* 0x0000000200027308 */ /* 0x000e220000000800 */
[----:B------:R-:W-:Y:S01]  /*2330*/  FMUL.FTZ R129, R29, R34 ;  /* 0x000000221d817220 */ /* 0x000fe20000410000 */
[----:B------:R-:W-:Y:S01]  /*2340*/  FADD.FTZ R17, R214, R17 ;  /* 0x00000011d6117221 */ /* 0x000fe20000010000 */
[----:B------:R-:W-:-:S05]  /*2350*/  FMUL.FTZ R26, R128, R24 ;  /* 0x00000018801a7220 */ /* 0x000fca0000410000 */
[----:B------:R-:W1:Y:S01]  /*2360*/  MUFU.SIN R3, R19 ;  /* 0x0000001300037308 */ /* 0x000e620000000400 */
[----:B------:R-:W-:Y:S01]  /*2370*/  FMUL.FTZ R12, R134, R18 ;  /* 0x00000012860c7220 */ /* 0x000fe20000410000 */
[-C--:B------:R-:W-:Y:S01]  /*2380*/  FMUL.FTZ R15, R128, R17.reuse ;  /* 0x00000011800f7220 */ /* 0x080fe20000410000 */
[----:B------:R-:W-:Y:S01]  /*2390*/  FFMA.FTZ R26, R129, R17, -R26 ;  /* 0x00000011811a7223 */ /* 0x000fe2000001081a */
[----:B------:R-:W-:Y:S01]  /*23a0*/  FMUL.FTZ R215, R48, R117 ;  /* 0x0000007530d77220 */ /* 0x000fe20000410000 */
[-C--:B------:R-:W-:Y:S01]  /*23b0*/  FMUL.FTZ R13, R134, R16.reuse ;  /* 0x00000010860d7220 */ /* 0x080fe20000410000 */
[----:B------:R-:W-:Y:S01]  /*23c0*/  FFMA.FTZ R12, R135, R16, -R12 ;  /* 0x00000010870c7223 */ /* 0x000fe2000001080c */
[----:B------:R-:W-:Y:S01]  /*23d0*/  FMUL.FTZ R126, R31, R126 ;  /* 0x0000007e1f7e7220 */ /* 0x000fe20000410000 */
[----:B------:R-:W-:Y:S01]  /*23e0*/  FFMA.FTZ R15, R129, R24, R15 ;  /* 0x00000018810f7223 */ /* 0x000fe2000001000f */
[----:B------:R-:W-:Y:S01]  /*23f0*/  FADD.FTZ R26, R215, R26 ;  /* 0x0000001ad71a7221 */ /* 0x000fe20000010000 */
[----:B------:R-:W-:Y:S01]  /*2400*/  FFMA.FTZ R13, R135, R18, R13 ;  /* 0x00000012870d7223 */ /* 0x000fe2000001000d */
[----:B------:R-:W-:Y:S01]  /*2410*/  FMUL.FTZ R16, R132, R12 ;  /* 0x0000000c84107220 */ /* 0x000fe20000410000 */
[----:B0-----:R-:W-:Y:S01]  /*2420*/  FMUL.FTZ R145, R2, R145 ;  /* 0x0000009102917220 */ /* 0x001fe20000410000 */
[----:B------:R-:W-:Y:S01]  /*2430*/  FADD.FTZ R15, RZ, R15 ;  /* 0x0000000fff0f7221 */ /* 0x000fe20000010000 */
[----:B------:R-:W-:Y:S01]  /*2440*/  FMUL.FTZ R18, R126, R26 ;  /* 0x0000001a7e127220 */ /* 0x000fe20000410000 */
[----:B-1----:R-:W-:Y:S01]  /*2450*/  FMUL.FTZ R144, R2, R3 ;  /* 0x0000000302907220 */ /* 0x002fe20000410000 */
[-C--:B------:R-:W-:Y:S01]  /*2460*/  FMUL.FTZ R2, R132, R13.reuse ;  /* 0x0000000d84027220 */ /* 0x080fe20000410000 */
[----:B------:R-:W-:Y:S01]  /*2470*/  FFMA.FTZ R16, R133, R13, R16 ;  /* 0x0000000d85107223 */ /* 0x000fe20000010010 */
        /* <DEDUP_REMOVED lines=11> */
[----:B------:R-:W-:Y:S01]  /*2530*/  FMUL.FTZ R2, R123, R18 ;  /* 0x000000127b027220 */ /* 0x000fe20000410000 */
[----:B------:R-:W-:Y:S01]  /*2540*/  FFMA.FTZ R3, R131, R16, R3 ;  /* 0x0000001083037223 */ /* 0x000fe20000010003 */
[----:B------:R-:W-:-:S02]  /*2550*/  SHF.L.U32 R116, R4, 0x10, RZ ;  /* 0x0000001004747819 */ /* 0x000fc400000006ff */
[----:B------:R-:W-:Y:S01]  /*2560*/  FFMA.FTZ R13, R125, R26, -R2 ;  /* 0x0000001a7d0d7223 */ /* 0x000fe20000010802 */
[CC--:B------:R-:W-:Y:S01]  /*2570*/  FMUL.FTZ R2, R128.reuse, R3.reuse ;  /* 0x0000000380027220 */ /* 0x0c0fe20000410000 */
[----:B------:R-:W-:Y:S01]  /*2580*/  FMUL.FTZ R16, R128, R12 ;  /* 0x0000000c80107220 */ /* 0x000fe20000410000 */
[----:B------:R-:W-:Y:S02]  /*2590*/  FMUL.FTZ R15, R123, R26 ;  /* 0x0000001a7b0f7220 */ /* 0x000fe40000410000 */
[----:B------:R-:W-:Y:S01]  /*25a0*/  FFMA.FTZ R2, R129, R12, -R2 ;  /* 0x0000000c81027223 */ /* 0x000fe20000010802 */
[----:B------:R-:W-:Y:S01]  /*25b0*/  FMUL.FTZ R212, R47, R116 ;  /* 0x000000742fd47220 */ /* 0x000fe20000410000 */
[----:B------:R-:W-:Y:S01]  /*25c0*/  FFMA.FTZ R16, R129, R3, R16 ;  /* 0x0000000381107223 */ /* 0x000fe20000010010 */
[----:B------:R-:W-:Y:S01]  /*25d0*/  FMUL.FTZ R155, R154, R155 ;  /* 0x0000009b9a9b7220 */ /* 0x000fe20000410000 */
[----:B------:R-:W-:Y:S01]  /*25e0*/  FMUL.FTZ R12, R126, R2 ;  /* 0x000000027e0c7220 */ /* 0x000fe20000410000 */
[----:B------:R-:W-:Y:S01]  /*25f0*/  FMUL.FTZ R154, R154, R35 ;  /* 0x000000239a9a7220 */ /* 0x000fe20000410000 */
[----:B------:R-:W-:Y:S01]  /*2600*/  FFMA.FTZ R15, R125, R18, R15 ;  /* 0x000000127d0f7223 */ /* 0x000fe2000001000f */
[----:B------:R-:W-:Y:S01]  /*2610*/  FADD.FTZ R13, R212, R13 ;  /* 0x0000000dd40d7221 */ /* 0x000fe20000010000 */
[-C--:B------:R-:W-:Y:S01]  /*2620*/  FFMA.FTZ R12, R127, R16.reuse, R12 ;  /* 0x000000107f0c7223 */ /* 0x080fe2000001000c */
[----:B------:R-:W-:Y:S01]  /*2630*/  FMUL.FTZ R16, R126, R16 ;  /* 0x000000107e107220 */ /* 0x000fe20000410000 */
[----:B------:R-:W-:Y:S01]  /*2640*/  FADD.FTZ R15, RZ, R15 ;  /* 0x0000000fff0f7221 */ /* 0x000fe20000010000 */
[C---:B------:R-:W-:Y:S01]  /*2650*/  FMUL.FTZ R24, R154.reuse, R13 ;  /* 0x0000000d9a187220 */ /* 0x040fe20000410000 */
[----:B------:R-:W-:Y:S01]  /*2660*/  SHF.L.U32 R114, R171, 0x10, RZ ;  /* 0x00000010ab727819 */ /* 0x000fe200000006ff */
[----:B------:R-:W-:Y:S01]  /*2670*/  FFMA.FTZ R16, R127, R2, -R16 ;  /* 0x000000027f107223 */ /* 0x000fe20000010810 */
[-C--:B------:R-:W-:Y:S01]  /*2680*/  FMUL.FTZ R18, R154, R15.reuse ;  /* 0x0000000f9a127220 */ /* 0x080fe20000410000 */
[----:B------:R-:W-:Y:S01]  /*2690*/  FFMA.FTZ R24, R155, R15, R24 ;  /* 0x0000000f9b187223 */ /* 0x000fe20000010018 */
[C---:B------:R-:W-:Y:S01]  /*26a0*/  FMUL.FTZ R2, R123.reuse, R12 ;  /* 0x0000000c7b027220 */ /* 0x040fe20000410000 */
[----:B------:R-:W-:Y:S01]  /*26b0*/  FMUL.FTZ R3, R123, R16 ;  /* 0x000000107b037220 */ /* 0x000fe20000410000 */
[----:B------:R-:W-:Y:S01]  /*26c0*/  FFMA.FTZ R13, R155, R13, -R18 ;  /* 0x0000000d9b0d7223 */ /* 0x000fe20000010812 */
[----:B------:R-:W-:Y:S01]  /*26d0*/  FMUL.FTZ R210, R39, R114 ;  /* 0x0000007227d27220 */ /* 0x000fe20000410000 */
[----:B------:R-:W-:Y:S01]  /*26e0*/  FADD.FTZ R24, RZ, R24 ;  /* 0x00000018ff187221 */ /* 0x000fe20000010000 */
[C---:B------:R-:W-:Y:S01]  /*26f0*/  FFMA.FTZ R2, R125.reuse, R16, -R2 ;  /* 0x000000107d027223 */ /* 0x040fe20000010802 */
[----:B------:R-:W-:Y:S01]  /*2700*/  FFMA.FTZ R3, R125, R12, R3 ;  /* 0x0000000c7d037223 */ /* 0x000fe20000010003 */
[----:B------:R-:W-:Y:S01]  /*2710*/  SHF.L.U32 R113, R5, 0x10, RZ ;  /* 0x0000001005717819 */ /* 0x000fe200000006ff */
[----:B------:R-:W-:Y:S01]  /*2720*/  FADD.FTZ R13, R210, R13 ;  /* 0x0000000dd20d7221 */ /* 0x000fe20000010000 */
[----:B------:R-:W-:Y:S01]  /*2730*/  FMUL.FTZ R16, R152, R24 ;  /* 0x0000001898107220 */ /* 0x000fe20000410000 */
[----:B------:R-:W-:-:S02]  /*2740*/  FMUL.FTZ R12, R154, R3 ;  /* 0x000000039a0c7220 */ /* 0x000fc40000410000 */
[-C--:B------:R-:W-:Y:S01]  /*2750*/  FMUL.FTZ R15, R152, R13.reuse ;  /* 0x0000000d980f7220 */ /* 0x080fe20000410000 */
[----:B------:R-:W-:Y:S01]  /*2760*/  FFMA.FTZ R18, R153, R13, -R16 ;  /* 0x0000000d99127223 */ /* 0x000fe20000010810 */
[----:B------:R-:W-:Y:S01]  /*2770*/  FMUL.FTZ R211, R46, R113 ;  /* 0x000000712ed37220 */ /* 0x000fe20000410000 */
[-C--:B------:R-:W-:Y:S01]  /*2780*/  FMUL.FTZ R16, R154, R2.reuse ;  /* 0x000000029a107220 */ /* 0x080fe20000410000 */
[----:B------:R-:W-:Y:S01]  /*2790*/  FFMA.FTZ R12, R155, R2, -R12 ;  /* 0x000000029b0c7223 */ /* 0x000fe2000001080c */
[----:B------:R-:W-:Y:S01]  /*27a0*/  FFMA.FTZ R15, R153, R24, R15 ;  /* 0x00000018990f7223 */ /* 0x000fe2000001000f */
[----:B------:R-:W-:Y:S01]  /*27b0*/  FADD.FTZ R18, R211, R18 ;  /* 0x00000012d3127221 */ /* 0x000fe20000010000 */
[----:B------:R-:W-:Y:S01]  /*27c0*/  FMUL.FTZ R2, R36, UR46 ;  /* 0x0000002e24027c20 */ /* 0x000fe20008410000 */
[----:B------:R-:W-:Y:S01]  /*27d0*/  FFMA.FTZ R16, R155, R3, R16 ;  /* 0x000000039b107223 */ /* 0x000fe20000010010 */
[----:B------:R-:W-:Y:S01]  /*27e0*/  FADD.FTZ R15, RZ, R15 ;  /* 0x0000000fff0f7221 */ /* 0x000fe20000010000 */
[----:B------:R-:W-:Y:S01]  /*27f0*/  FMUL.FTZ R26, R150, R18 ;  /* 0x00000012961a7220 */ /* 0x000fe20000410000 */
[----:B------:R-:W-:Y:S01]  /*2800*/  FMUL.RZ R3, R2, 0.15915493667125701904 ;  /* 0x3e22f98302037820 */ /* 0x000fe2000040c000 */
[----:B------:R-:W-:Y:S01]  /*2810*/  FMUL.FTZ R2, R152, R12 ;  /* 0x0000000c98027220 */ /* 0x000fe20000410000 */
[----:B------:R-:W-:Y:S01]  /*2820*/  SHF.L.U32 R111, R170, 0x10, RZ ;  /* 0x00000010aa6f7819 */ /* 0x000fe200000006ff */
[-C--:B------:R-:W-:Y:S01]  /*2830*/  FMUL.FTZ R24, R150, R15.reuse ;  /* 0x0000000f96187220 */ /* 0x080fe20000410000 */
[----:B------:R-:W-:Y:S01]  /*2840*/  FFMA.FTZ R26, R151, R15, R26 ;  /* 0x0000000f971a7223 */ /* 0x000fe2000001001a */
[-C--:B------:R-:W-:Y:S01]  /*2850*/  FFMA.FTZ R2, R153, R16.reuse, R2 ;  /* 0x0000001099027223 */ /* 0x080fe20000010002 */
[----:B------:R-:W-:Y:S01]  /*2860*/  FMUL.FTZ R16, R152, R16 ;  /* 0x0000001098107220 */ /* 0x000fe20000410000 */
[----:B------:R-:W-:Y:S01]  /*2870*/  FFMA.FTZ R24, R151, R18, -R24 ;  /* 0x0000001297187223 */ /* 0x000fe20000010818 */
[----:B------:R-:W-:Y:S01]  /*2880*/  FMUL.FTZ R209, R38, R111 ;  /* 0x0000006f26d17220 */ /* 0x000fe20000410000 */
[----:B------:R-:W-:Y:S01]  /*2890*/  FADD.FTZ R26, RZ, R26 ;  /* 0x0000001aff1a7221 */ /* 0x000fe20000010000 */
[----:B------:R-:W-:Y:S01]  /*28a0*/  FFMA.FTZ R16, R153, R12, -R16 ;  /* 0x0000000c99107223 */ /* 0x000fe20000010810 */
[----:B------:R-:W-:Y:S01]  /*28b0*/  FMUL.FTZ R12, R150, R2 ;  /* 0x00000002960c7220 */ /* 0x000fe20000410000 */
[----:B------:R-:W-:Y:S01]  /*28c0*/  FADD.FTZ R24, R209, R24 ;  /* 0x00000018d1187221 */ /* 0x000fe20000010000 */
[----:B------:R-:W-:Y:S01]  /*28d0*/  FMUL.FTZ R18, R148, R26 ;  /* 0x0000001a94127220 */ /* 0x000fe20000410000 */
[----:B------:R-:W-:Y:S01]  /*28e0*/  SHF.L.U32 R124, R6, 0x10, RZ ;  /* 0x00000010067c7819 */ /* 0x000fe200000006ff */
[----:B------:R-:W-:Y:S01]  /*28f0*/  FMUL.FTZ R14, R36, R14 ;  /* 0x0000000e240e7220 */ /* 0x000fe20000410000 */
[----:B------:R-:W-:Y:S01]  /*2900*/  FFMA.FTZ R12, R151, R16, -R12 ;  /* 0x00000010970c7223 */ /* 0x000fe2000001080c */
[----:B------:R-:W-:Y:S01]  /*2910*/  FFMA.FTZ R18, R149, R24, -R18 ;  /* 0x0000001895127223 */ /* 0x000fe20000010812 */
[----:B------:R-:W-:Y:S01]  /*2920*/  FMUL.FTZ R16, R150, R16 ;  /* 0x0000001096107220 */ /* 0x000fe20000410000 */
[C---:B------:R-:W-:Y:S01]  /*2930*/  FMUL.FTZ R24, R148.reuse, R24 ;  /* 0x0000001894187220 */ /* 0x040fe20000410000 */
[----:B------:R-:W-:Y:S01]  /*2940*/  FMUL.FTZ R221, R45, R124 ;  /* 0x0000007c2ddd7220 */ /* 0x000fe20000410000 */
[----:B------:R-:W-:Y:S01]  /*2950*/  MUFU.COS R13, R3 ;  /* 0x00000003000d7308 */ /* 0x000fe20000000000 */
[----:B------:R-:W-:Y:S01]  /*2960*/  FFMA.FTZ R16, R151, R2, R16 ;  /* 0x0000000297107223 */ /* 0x000fe20000010010 */
[----:B------:R-:W-:Y:S01]  /*2970*/  FFMA.FTZ R24, R149, R26, R24 ;  /* 0x0000001a95187223 */ /* 0x000fe20000010018 */
[----:B------:R-:W-:Y:S01]  /*2980*/  FADD.FTZ R18, R221, R18 ;  /* 0x00000012dd127221 */ /* 0x000fe20000010000 */
[----:B------:R-:W-:-:S04]  /*2990*/  FMUL.FTZ R15, R148, R12 ;  /* 0x0000000c940f7220 */ /* 0x000fc80000410000 */
[----:B------:R-:W0:Y:S01]  /*29a0*/  MUFU.EX2 R14, R14 ;  /* 0x0000000e000e7308 */ /* 0x000e220000000800 */
[----:B------:R-:W-:Y:S01]  /*29b0*/  FMUL.FTZ R2, R148, R16 ;  /* 0x0000001094027220 */ /* 0x000fe20000410000 */
[----:B------:R-:W-:-:S06]  /*29c0*/  FADD.FTZ R24, RZ, R24 ;  /* 0x00000018ff187221 */ /* 0x000fcc0000010000 */
[----:B------:R-:W1:Y:S01]  /*29d0*/  MUFU.SIN R3, R3 ;  /* 0x0000000300037308 */ /* 0x000e620000000400 */
[C---:B------:R-:W-:Y:S01]  /*29e0*/  FMUL.FTZ R19, R146.reuse, R18 ;  /* 0x0000001292137220 */ /* 0x040fe20000410000 */
[----:B------:R-:W-:Y:S01]  /*29f0*/  FFMA.FTZ R15, R149, R16, R15 ;  /* 0x00000010950f7223 */ /* 0x000fe2000001000f */
[----:B------:R-:W-:Y:S01]  /*2a00*/  SHF.L.U32 R122, R169, 0x10, RZ ;  /* 0x00000010a97a7819 */ /* 0x000fe200000006ff */
[----:B------:R-:W-:Y:S01]  /*2a10*/  FFMA.FTZ R2, R149, R12, -R2 ;  /* 0x0000000c95027223 */ /* 0x000fe20000010802 */
[CC--:B------:R-:W-:Y:S01]  /*2a20*/  FMUL.FTZ R26, R146.reuse, R24.reuse ;  /* 0x00000018921a7220 */ /* 0x0c0fe20000410000 */
[----:B------:R-:W-:Y:S01]  /*2a30*/  FFMA.FTZ R19, R147, R24, R19 ;  /* 0x0000001893137223 */ /* 0x000fe20000010013 */
[C---:B------:R-:W-:Y:S01]  /*2a40*/  FMUL.FTZ R12, R146.reuse, R15 ;  /* 0x0000000f920c7220 */ /* 0x040fe20000410000 */
[----:B------:R-:W-:Y:S01]  /*2a50*/  FMUL.FTZ R194, R37, R122 ;  /* 0x0000007a25c27220 */ /* 0x000fe20000410000 */
[C---:B------:R-:W-:Y:S01]  /*2a60*/  FFMA.FTZ R17, R147.reuse, R18, -R26 ;  /* 0x0000001293117223 */ /* 0x040fe2000001081a */
[----:B------:R-:W-:Y:S01]  /*2a70*/  FADD.FTZ R19, RZ, R19 ;  /* 0x00000013ff137221 */ /* 0x000fe20000010000 */
[CC--:B------:R-:W-:Y:S01]  /*2a80*/  FFMA.FTZ R12, R147.reuse, R2.reuse, -R12 ;  /* 0x00000002930c7223 */ /* 0x0c0fe2000001080c */
[----:B------:R-:W-:Y:S01]  /*2a90*/  FMUL.FTZ R2, R146, R2 ;  /* 0x0000000292027220 */ /* 0x000fe20000410000 */
[----:B0-----:R-:W-:Y:S01]  /*2aa0*/  FMUL.FTZ R142, R14, R13 ;  /* 0x0000000d0e8e7220 */ /* 0x001fe20000410000 */
[----:B------:R-:W-:Y:S01]  /*2ab0*/  FADD.FTZ R17, R194, R17 ;  /* 0x00000011c2117221 */ /* 0x000fe20000010000 */
[----:B-1----:R-:W-:Y:S01]  /*2ac0*/  FMUL.FTZ R140, R14, R3 ;  /* 0x000000030e8c7220 */ /* 0x002fe20000410000 */
[----:B------:R-:W-:Y:S01]  /*2ad0*/  FMUL.FTZ R14, R144, R19 ;  /* 0x00000013900e7220 */ /* 0x000fe20000410000 */
[----:B------:R-:W-:Y:S01]  /*2ae0*/  FFMA.FTZ R2, R147, R15, R2 ;  /* 0x0000000f93027223 */ /* 0x000fe20000010002 */
[----:B------:R-:W-:-:S02]  /*2af0*/  SHF.L.U32 R143, R7, 0x10, RZ ;  /* 0x00000010078f7819 */ /* 0x000fc400000006ff */
[CC--:B------:R-:W-:Y:S01]  /*2b00*/  FFMA.FTZ R16, R145.reuse, R17.reuse, -R14 ;  /* 0x0000001191107223 */ /* 0x0c0fe2000001080e */
[----:B------:R-:W-:Y:S01]  /*2b10*/  ISETP.NE.AND P1, PT, R106, 0x7f, PT ;  /* 0x0000007f6a00780c */ /* 0x000fe20003f25270 */
[C---:B------:R-:W-:Y:S01]  /*2b20*/  FMUL.FTZ R14, R144.reuse, R2 ;  /* 0x00000002900e7220 */ /* 0x040fe20000410000 */
[CC--:B------:R-:W-:Y:S01]  /*2b30*/  FMUL.FTZ R13, R144.reuse, R12.reuse ;  /* 0x0000000c900d7220 */ /* 0x0c0fe20000410000 */
[----:B------:R-:W-:Y:S01]  /*2b40*/  FMUL.FTZ R18, R144, R17 ;  /* 0x0000001190127220 */ /* 0x000fe20000410000 */
[----:B------:R-:W-:Y:S01]  /*2b50*/  FMUL.FTZ R35, R44, R143 ;  /* 0x0000008f2c237220 */ /* 0x000fe20000410000 */
[C---:B------:R-:W-:Y:S01]  /*2b60*/  FFMA.FTZ R3, R145.reuse, R12, -R14 ;  /* 0x0000000c91037223 */ /* 0x040fe2000001080e */
[C---:B------:R-:W-:Y:S01]  /*2b70*/  FFMA.FTZ R15, R145.reuse, R2, R13 ;  /* 0x00000002910f7223 */ /* 0x040fe2000001000d */
[----:B------:R-:W-:Y:S01]  /*2b80*/  FFMA.FTZ R18, R145, R19, R18 ;  /* 0x0000001391127223 */ /* 0x000fe20000010012 */
[----:B------:R-:W-:Y:S01]  /*2b90*/  FADD.FTZ R17, R35, R16 ;  /* 0x0000001023117221 */ /* 0x000fe20000010000 */
[----:B------:R-:W-:-:S02]  /*2ba0*/  FMUL.FTZ R2, R140, R3 ;  /* 0x000000038c027220 */ /* 0x000fc40000410000 */
[----:B------:R-:W-:Y:S01]  /*2bb0*/  FADD.FTZ R19, RZ, R18 ;  /* 0x00000012ff137221 */ /* 0x000fe20000010000 */
[----:B------:R-:W-:Y:S01]  /*2bc0*/  FMUL.FTZ R12, R140, R17 ;  /* 0x000000118c0c7220 */ /* 0x000fe20000410000 */
[----:B------:R-:W-:Y:S01]  /*2bd0*/  FFMA.FTZ R13, R142, R15, R2 ;  /* 0x0000000f8e0d7223 */ /* 0x000fe20000010002 */
[----:B------:R-:W-:Y:S01]  /*2be0*/  @P1 LEA R2, R106, R105, 0x3 ;  /* 0x000000696a021211 */ /* 0x000fe200078e18ff */
[C---:B------:R-:W-:Y:S01]  /*2bf0*/  FMUL.FTZ R15, R140.reuse, R15 ;  /* 0x0000000f8c0f7220 */ /* 0x040fe20000410000 */
[-C--:B------:R-:W-:Y:S01]  /*2c00*/  FMUL.FTZ R25, R140, R19.reuse ;  /* 0x000000138c197220 */ /* 0x080fe20000410000 */
[C---:B------:R-:W-:Y:S02]  /*2c10*/  FFMA.FTZ R19, R142.reuse, R19, R12 ;  /* 0x000000138e137223 */ /* 0x040fe4000001000c */
[----:B------:R-:W-:Y:S02]  /*2c20*/  FFMA.FTZ R12, R142, R3, -R15 ;  /* 0x000000038e0c7223 */ /* 0x000fe4000001080f */
[----:B------:R-:W0:Y:S01]  /*2c30*/  @P1 LDS.64 R2, [R2+0x3518] ;  /* 0x0035180002021984 */ /* 0x000e220000000a00 */
[----:B------:R-:W-:Y:S01]  /*2c40*/  SHF.L.U32 R141, R168, 0x10, RZ ;  /* 0x00000010a88d7819 */ /* 0x000fe200000006ff */
[----:B------:R-:W-:Y:S01]  /*2c50*/  FFMA.FTZ R25, R142, R17, -R25 ;  /* 0x000000118e197223 */ /* 0x000fe20000010819 */
[----:B------:R-:W-:Y:S01]  /*2c60*/  LEA.HI R156, R106, R106, RZ, 0x1e ;  /* 0x0000006a6a9c7211 */ /* 0x000fe200078ff0ff */
[----:B------:R-:W-:Y:S02]  /*2c70*/  BSSY B0, `(.L_x_3174) ;  /* 0x0000011000007945 */ /* 0x000fe40003800000 */
[----:B------:R-:W-:Y:S01]  /*2c80*/  FMUL.FTZ R34, R36, R141 ;  /* 0x0000008d24227220 */ /* 0x000fe20000410000 */
[----:B------:R-:W-:Y:S01]  /*2c90*/  LEA R156, R156, R105, 0x4 ;  /* 0x000000699c9c7211 */ /* 0x000fe200078e20ff */
[----:B------:R-:W-:-:S02]  /*2ca0*/  FADD.FTZ R15, RZ, R19 ;  /* 0x00000013ff0f7221 */ /* 0x000fc40000010000 */
[----:B------:R-:W-:Y:S01]  /*2cb0*/  FADD.FTZ R14, R34, R25 ;  /* 0x00000019220e7221 */ /* 0x000fe20000010000 */
[----:B------:R-:W-:Y:S06]  /*2cc0*/  @P1 BRA `(.L_x_3175) ;  /* 0x00000000002c1947 */ /* 0x000fec0003800000 */
[----:B------:R-:W-:Y:S01]  /*2cd0*/  UISETP.NE.AND UP0, UPT, UR9, UR48, UPT ;  /* 0x000000300900728c */ /* 0x000fe2000bf05270 */
[----:B0-----:R-:W-:Y:S02]  /*2ce0*/  MOV R2, 0x3f800000 ;  /* 0x3f80000000027802 */ /* 0x001fe40000000f00 */
[----:B------:R-:W-:-:S03]  /*2cf0*/  MOV R3, RZ ;  /* 0x000000ff00037202 */ /* 0x000fc60000000f00 */
[----:B------:R-:W-:-:S05]  /*2d00*/  PLOP3.LUT P1, PT, PT, PT, UP0, 0x80, 0x0 ;  /* 0x000000000000781c */ /* 0x000fca0003f2f008 */
[----:B------:R-:W-:-:S04]  /*2d10*/  @UP0 ULEA.HI UR44, UR9, UR9, URZ, 0x1 ;  /* 0x00000009092c0291 */ /* 0x000fc8000f8f083f */
[----:B------:R-:W-:-:S04]  /*2d20*/  @UP0 ULOP3.LUT UR44, UR44, 0xfffffe, URZ, 0xc0, !UPT ;  /* 0x00fffffe2c2c0892 */ /* 0x000fc8000f8ec03f */
[----:B------:R-:W-:-:S04]  /*2d30*/  @UP0 UIADD3 UR44, -UR44, UR9, URZ ;  /* 0x000000092c2c0290 */ /* 0x000fc8000fffe13f */
[----:B------:R-:W-:-:S06]  /*2d40*/  @UP0 ULEA UR44, UR44, UR6, 0x8 ;  /* 0x000000062c2c0291 */ /* 0x000fcc000f8e403f */
[----:B------:R-:W-:-:S04]  /*2d50*/  MOV R16, UR44 ;  /* 0x0000002c00107c02 */ /* 0x000fc80008000f00 */
[----:B------:R-:W-:-:S05]  /*2d60*/  @P1 LEA R16, R16, R105, 0x3 ;  /* 0x0000006910101211 */ /* 0x000fca00078e18ff */
[----:B------:R1:W2:Y:S02]  /*2d70*/  @P1 LDS.64 R2, [R16+0x2510] ;  /* 0x0025100010021984 */ /* 0x0002a40000000a00 */
.L_x_3175:
[----:B------:R-:W-:Y:S05]  /*2d80*/  BSYNC B0 ;  /* 0x0000000000007941 */ /* 0x000fea0003800000 */
.L_x_3174:
        /* <DEDUP_REMOVED lines=32> */
[C---:B------:R-:W-:Y:S01]  /*2f90*/  FMUL.FTZ R179, R52.reuse, R179 ;  /* 0x000000b334b37220 */ /* 0x040fe20000410000 */
[----:B------:R-:W-:Y:S01]  /*2fa0*/  FMUL.FTZ R195, R52, R195 ;  /* 0x000000c334c37220 */ /* 0x000fe20000410000 */
[----:B------:R-:W-:Y:S06]  /*2fb0*/  BAR.SYNC.DEFER_BLOCKING 0x0 ;  /* 0x0000000000007b1d */ /* 0x000fec0000010000 */
[----:B---3--:R-:W-:Y:S05]  /*2fc0*/  @P1 BRA `(.L_x_3176) ;  /* 0x0000000800cc1947 */ /* 0x008fea0003800000 */
[----:B------:R-:W-:Y:S01]  /*2fd0*/  IMAD R196, R106, 0x50, R105 ;  /* 0x000000506ac47824 */ /* 0x000fe200078e0269 */
[----:B------:R-:W-:-:S04]  /*2fe0*/  UMOV UR44, 0xffffffff ;  /* 0xffffffff002c7882 */ /* 0x000fc80000000000 */
[----:B------:R-:W-:Y:S04]  /*2ff0*/  LDS.128 R24, [R196+0x1100] ;  /* 0x00110000c4187984 */ /* 0x000fe80000000c00 */
[----:B------:R-:W3:Y:S04]  /*3000*/  LDS.128 R12, [R196+0x1110] ;  /* 0x00111000c40c7984 */ /* 0x000ee80000000c00 */
[----:B-1----:R-:W1:Y:S04]  /*3010*/  LDS.128 R16, [R196+0x1120] ;  /* 0x00112000c4107984 */ /* 0x002e680000000c00 */
[----:B------:R-:W4:Y:S01]  /*3020*/  LDS.128 R28, [R196+0x1130] ;  /* 0x00113000c41c7984 */ /* 0x000f220000000c00 */
[-C--:B---3--:R-:W-:Y:S01]  /*3030*/  FMUL.FTZ R198, R26, R13.reuse ;  /* 0x0000000d1ac67220 */ /* 0x088fe20000410000 */
[----:B------:R-:W-:-:S03]  /*3040*/  FMUL.FTZ R197, R27, R13 ;  /* 0x0000000d1bc57220 */ /* 0x000fc60000410000 */
[-C--:B------:R-:W-:Y:S01]  /*3050*/  FFMA.FTZ R198, R27, R12.reuse, R198 ;  /* 0x0000000c1bc67223 */ /* 0x080fe200000100c6 */
[----:B------:R-:W-:-:S03]  /*3060*/  FFMA.FTZ R197, R26, R12, -R197 ;  /* 0x0000000c1ac57223 */ /* 0x000fc600000108c5 */
[----:B------:R-:W-:Y:S01]  /*3070*/  FADD.FTZ R200, R15, R198 ;  /* 0x000000c60fc87221 */ /* 0x000fe20000010000 */
[----:B------:R-:W-:Y:S01]  /*3080*/  FADD.FTZ R199, R14, R197 ;  /* 0x000000c50ec77221 */ /* 0x000fe20000010000 */
[-C--:B------:R-:W-:Y:S01]  /*3090*/  FMUL.FTZ R197, R25, R13.reuse ;  /* 0x0000000d19c57220 */ /* 0x080fe20000410000 */
[C---:B------:R-:W-:Y:S01]  /*30a0*/  FMUL.FTZ R198, R24.reuse, R13 ;  /* 0x0000000d18c67220 */ /* 0x040fe20000410000 */
[C---:B-1----:R-:W-:Y:S01]  /*30b0*/  FMUL.FTZ R201, R17.reuse, R200 ;  /* 0x000000c811c97220 */ /* 0x042fe20000410000 */
        /* <DEDUP_REMOVED lines=11> */
[C---:B----4-:R-:W-:Y:S01]  /*3170*/  FMUL.FTZ R203, R29.reuse, R201 ;  /* 0x000000c91dcb7220 */ /* 0x050fe20000410000 */
        /* <DEDUP_REMOVED lines=10> */
[----:B------:R-:W1:Y:S01]  /*3220*/  SHFL.UP PT, R199, R30, 0x1, RZ ;  /* 0x042000001ec77989 */ /* 0x000e6200000e00ff */
[----:B------:R-:W-:-:S03]  /*3230*/  ISETP.GE.AND P3, PT, R107, 0x1, PT ;  /* 0x000000016b00780c */ /* 0x000fc60003f66270 */
[----:B------:R-:W3:Y:S04]  /*3240*/  SHFL.UP PT, R200, R31, 0x1, RZ ;  /* 0x042000001fc87989 */ /* 0x000ee800000e00ff */
[----:B------:R-:W4:Y:S04]  /*3250*/  SHFL.UP PT, R28, R29, 0x1, RZ ;  /* 0x042000001d1c7989 */ /* 0x000f2800000e00ff */
[----:B------:R-:W0:Y:S01]  /*3260*/  SHFL.UP PT, R197, R198, 0x1, RZ ;  /* 0x04200000c6c57989 */ /* 0x000e2200000e00ff */
[C---:B-1----:R-:W-:Y:S01]  /*3270*/  FMUL.FTZ R206, R198.reuse, R199 ;  /* 0x000000c7c6ce7220 */ /* 0x042fe20000410000 */
[----:B---3--:R-:W-:-:S03]  /*3280*/  FMUL.FTZ R204, R198, R200 ;  /* 0x000000c8c6cc7220 */ /* 0x008fc60000410000 */
[C---:B------:R-:W-:Y:S01]  /*3290*/  FFMA.FTZ R206, R29.reuse, R200, R206 ;  /* 0x000000c81dce7223 */ /* 0x040fe200000100ce */
[----:B------:R-:W-:Y:S01]  /*32a0*/  FFMA.FTZ R201, R29, R199, -R204 ;  /* 0x000000c71dc97223 */ /* 0x000fe200000108cc */
[CC--:B----4-:R-:W-:Y:S02]  /*32b0*/  FMUL.FTZ R202, R198.reuse, R28.reuse ;  /* 0x0000001cc6ca7220 */ /* 0x0d0fe40000410000 */
[----:B------:R-:W-:Y:S01]  /*32c0*/  @P3 FADD.FTZ R31, R31, R206 ;  /* 0x000000ce1f1f3221 */ /* 0x000fe20000010000 */
[-C--:B0-----:R-:W-:Y:S01]  /*32d0*/  FMUL.FTZ R199, R198, R197.reuse ;  /* 0x000000c5c6c77220 */ /* 0x081fe20000410000 */
[----:B------:R-:W-:Y:S01]  /*32e0*/  @P3 FADD.FTZ R30, R30, R201 ;  /* 0x000000c91e1e3221 */ /* 0x000fe20000010000 */
[C---:B------:R-:W-:Y:S02]  /*32f0*/  FFMA.FTZ R197, R29.reuse, R197, R202 ;  /* 0x000000c51dc57223 */ /* 0x040fe400000100ca */
[----:B------:R-:W0:Y:S01]  /*3300*/  SHFL.UP PT, R200, R31, 0x2, RZ ;  /* 0x044000001fc87989 */ /* 0x000e2200000e00ff */
[----:B------:R-:W-:-:S03]  /*3310*/  @P3 FFMA.FTZ R29, R29, R28, -R199 ;  /* 0x0000001c1d1d3223 */ /* 0x000fc600000108c7 */
[----:B------:R-:W1:Y:S01]  /*3320*/  SHFL.UP PT, R199, R30, 0x2, RZ ;  /* 0x044000001ec77989 */ /* 0x000e6200000e00ff */
[----:B------:R-:W-:Y:S02]  /*3330*/  FSEL R198, R198, R197, !P3 ;  /* 0x000000c5c6c67208 */ /* 0x000fe40005800000 */
[----:B------:R-:W-:Y:S01]  /*3340*/  ISETP.GE.AND P3, PT, R107, 0x2, PT ;  /* 0x000000026b00780c */ /* 0x000fe20003f66270 */
[----:B------:R-:W3:Y:S04]  /*3350*/  SHFL.UP PT, R28, R29, 0x2, RZ ;  /* 0x044000001d1c7989 */ /* 0x000ee800000e00ff */
[----:B------:R-:W4:Y:S01]  /*3360*/  SHFL.UP PT, R197, R198, 0x2, RZ ;  /* 0x04400000c6c57989 */ /* 0x000f2200000e00ff */
[C---:B0-----:R-:W-:Y:S01]  /*3370*/  FMUL.FTZ R204, R198.reuse, R200 ;  /* 0x000000c8c6cc7220 */ /* 0x041fe20000410000 */
[----:B-1----:R-:W-:-:S03]  /*3380*/  FMUL.FTZ R201, R198, R199 ;  /* 0x000000c7c6c97220 */ /* 0x002fc60000410000 */
        /* <DEDUP_REMOVED lines=10> */
[----:B------:R-:W1:Y:S01]  /*3430*/  SHFL.UP PT, R200, R31, 0x4, RZ ;  /* 0x048000001fc87989 */ /* 0x000e6200000e00ff */
[----:B------:R-:W-:-:S03]  /*3440*/  ISETP.GE.AND P3, PT, R107, 0x4, PT ;  /* 0x000000046b00780c */ /* 0x000fc60003f66270 */
[----:B------:R-:W3:Y:S04]  /*3450*/  SHFL.UP PT, R28, R29, 0x4, RZ ;  /* 0x048000001d1c7989 */ /* 0x000ee800000e00ff */
[----:B------:R-:W4:Y:S01]  /*3460*/  SHFL.UP PT, R197, R198, 0x4, RZ ;  /* 0x04800000c6c57989 */ /* 0x000f2200000e00ff */
[C---:B0-----:R-:W-:Y:S01]  /*3470*/  FMUL.FTZ R203, R198.reuse, R199 ;  /* 0x000000c7c6cb7220 */ /* 0x041fe20000410000 */
[----:B-1----:R-:W-:-:S03]  /*3480*/  FMUL.FTZ R204, R198, R200 ;  /* 0x000000c8c6cc7220 */ /* 0x002fc60000410000 */
        /* <DEDUP_REMOVED lines=23> */
[----:B------:R0:W1:Y:S01]  /*3600*/  SHFL.UP PT, R200, R30, 0x10, RZ ;  /* 0x060000001ec87989 */ /* 0x00006200000e00ff */
[----:B------:R-:W-:Y:S01]  /*3610*/  @P3 FFMA.FTZ R29, R29, R28, -R197 ;  /* 0x0000001c1d1d3223 */ /* 0x000fe200000108c5 */
[----:B------:R-:W-:-:S02]  /*3620*/  FSEL R203, R198, R203, !P3 ;  /* 0x000000cbc6cb7208 */ /* 0x000fc40005800000 */
[----:B------:R0:W3:Y:S04]  /*3630*/  SHFL.UP PT, R202, R31, 0x10, RZ ;  /* 0x060000001fca7989 */ /* 0x0000e800000e00ff */
[----:B------:R0:W4:Y:S04]  /*3640*/  SHFL.UP PT, R28, R29, 0x10, RZ ;  /* 0x060000001d1c7989 */ /* 0x00012800000e00ff */
[----:B------:R0:W0:Y:S02]  /*3650*/  SHFL.UP PT, R198, R203, 0x10, RZ ;  /* 0x06000000cbc67989 */ /* 0x00002400000e00ff */
.L_x_3233:
[----:B------:R-:W-:Y:S01]  /*3660*/  ISETP.GE.AND P3, PT, R107, 0x10, PT ;  /* 0x000000106b00780c */ /* 0x000fe20003f66270 */
[C---:B----4-:R-:W-:Y:S01]  /*3670*/  FMUL.FTZ R204, R203.reuse, R28 ;  /* 0x0000001ccbcc7220 */ /* 0x050fe20000410000 */
[C---:B---3--:R-:W-:Y:S01]  /*3680*/  FMUL.FTZ R199, R203.reuse, R202 ;  /* 0x000000cacbc77220 */ /* 0x048fe20000410000 */
[----:B-1----:R-:W-:Y:S01]  /*3690*/  FMUL.FTZ R201, R203, R200 ;  /* 0x000000c8cbc97220 */ /* 0x002fe20000410000 */
        /* <DEDUP_REMOVED lines=10> */
.L_x_3236:
[----:B------:R-:W-:-:S03]  /*3740*/  UMOV UR44, 0xffffffff ;  /* 0xffffffff002c7882 */ /* 0x000fc60000000000 */
[----:B------:R-:W-:Y:S05]  /*3750*/  BRA.DIV UR44, `(.L_x_3179) ;  /* 0x0000005e2c9c7947 */ /* 0x000fea000b800000 */
.L_x_3239:
[----:B------:R-:W-:-:S03]  /*3760*/  UMOV UR44, 0xffffffff ;  /* 0xffffffff002c7882 */ /* 0x000fc60000000000 */
[----:B------:R-:W-:Y:S05]  /*3770*/  BRA.DIV UR44, `(.L_x_3180) ;  /* 0x0000005e2cbc7947 */ /* 0x000fea000b800000 */
.L_x_3242:
[----:B------:R-:W-:-:S03]  /*3780*/  UMOV UR44, 0xffffffff ;  /* 0xffffffff002c7882 */ /* 0x000fc60000000000 */
[----:B------:R-:W-:Y:S05]  /*3790*/  BRA.DIV UR44, `(.L_x_3181) ;  /* 0x0000005e2cdc7947 */ /* 0x000fea000b800000 */
.L_x_3245:
        /* <DEDUP_REMOVED lines=10> */
.L_x_3255:
        /* <DEDUP_REMOVED lines=44> */
.L_x_3176:
[----:B------:R-:W-:Y:S05]  /*3b00*/  WARPSYNC.ALL ;  /* 0x0000000000007948 */ /* 0x000fea0003800000 */
[----:B------:R-:W-:Y:S01]  /*3b10*/  BAR.SYNC.DEFER_BLOCKING 0x0 ;  /* 0x0000000000007b1d */ /* 0x000fe20000010000 */
[-C--:B------:R-:W-:Y:S01]  /*3b20*/  FMUL.FTZ R13, R140, R195.reuse ;  /* 0x000000c38c0d7220 */ /* 0x080fe20000410000 */
[----:B------:R-:W-:Y:S01]  /*3b30*/  FMUL.FTZ R15, R142, R195 ;  /* 0x000000c38e0f7220 */ /* 0x000fe20000410000 */
[-C--:B0-23--:R-:W-:Y:S02]  /*3b40*/  FMUL.FTZ R17, R140, -R2.reuse ;  /* 0x800000028c117220 */ /* 0x08dfe40000410000 */
[-C--:B------:R-:W-:Y:S01]  /*3b50*/  FFMA.FTZ R14, R142, R179.reuse, -R13 ;  /* 0x000000b38e0e7223 */ /* 0x080fe2000001080d */
[C---:B-1----:R-:W-:Y:S01]  /*3b60*/  FFMA.FTZ R16, -R140.reuse, R179, -R15 ;  /* 0x000000b38c107223 */ /* 0x042fe2000001090f */
[-C--:B------:R-:W-:Y:S01]  /*3b70*/  FMUL.FTZ R15, R140, R3.reuse ;  /* 0x000000038c0f7220 */ /* 0x080fe20000410000 */
[C---:B------:R-:W-:Y:S01]  /*3b80*/  FFMA.FTZ R17, R142.reuse, -R3, R17 ;  /* 0x800000038e117223 */ /* 0x040fe20000010011 */
[----:B------:R-:W-:Y:S01]  /*3b90*/  FADD.FTZ R14, R177, R14 ;  /* 0x0000000eb10e7221 */ /* 0x000fe20000010000 */
[----:B------:R-:W-:Y:S01]  /*3ba0*/  FADD.FTZ R16, -R193, R16 ;  /* 0x00000010c1107221 */ /* 0x000fe20000010100 */
[----:B------:R-:W-:Y:S01]  /*3bb0*/  FFMA.FTZ R15, R142, R2, -R15 ;  /* 0x000000028e0f7223 */ /* 0x000fe2000001080f */
[C---:B------:R-:W-:Y:S01]  /*3bc0*/  FMUL.FTZ R18, R144.reuse, -R17 ;  /* 0x8000001190127220 */ /* 0x040fe20000410000 */
[C---:B-----5:R-:W-:Y:S01]  /*3bd0*/  FMUL.FTZ R22, R144.reuse, -R14 ;  /* 0x8000000e90167220 */ /* 0x060fe20000410000 */
[CC--:B------:R-:W-:Y:S01]  /*3be0*/  FMUL.FTZ R19, R144.reuse, -R16.reuse ;  /* 0x8000001090137220 */ /* 0x0c0fe20000410000 */
[-C--:B------:R-:W-:Y:S01]  /*3bf0*/  FMUL.FTZ R20, R144, -R15.reuse ;  /* 0x8000000f90147220 */ /* 0x080fe20000410000 */
[C---:B------:R-:W-:Y:S01]  /*3c00*/  FFMA.FTZ R18, R145.reuse, R15, -R18 ;  /* 0x0000000f91127223 */ /* 0x040fe20000010812 */
[C---:B------:R-:W-:Y:S01]  /*3c10*/  FFMA.FTZ R21, R145.reuse, R16, R22 ;  /* 0x0000001091157223 */ /* 0x040fe20000010016 */
[C---:B------:R-:W-:Y:S01]  /*3c20*/  FFMA.FTZ R19, R145.reuse, R14, -R19 ;  /* 0x0000000e91137223 */ /* 0x040fe20000010813 */
[----:B------:R-:W-:Y:S01]  /*3c30*/  FFMA.FTZ R20, R145, R17, R20 ;  /* 0x0000001191147223 */ /* 0x000fe20000010014 */
[----:B------:R-:W-:Y:S01]  /*3c40*/  FMUL.FTZ R14, R146, -R18 ;  /* 0x80000012920e7220 */ /* 0x000fe20000410000 */
[----:B------:R-:W-:Y:S01]  /*3c50*/  FADD.FTZ R21, -R192, R21 ;  /* 0x00000015c0157221 */ /* 0x000fe20000010100 */
[----:B------:R-:W-:Y:S01]  /*3c60*/  FADD.FTZ R19, R176, R19 ;  /* 0x00000013b0137221 */ /* 0x000fe20000010000 */
[CC--:B------:R-:W-:Y:S01]  /*3c70*/  FMUL.FTZ R15, R146.reuse, -R20.reuse ;  /* 0x80000014920f7220 */ /* 0x0c0fe20000410000 */
[----:B------:R-:W0:Y:S01]  /*3c80*/  LDS.64 R12, [R156+0x1108] ;  /* 0x001108009c0c7984 */ /* 0x000e220000000a00 */
[C---:B------:R-:W-:Y:S01]  /*3c90*/  FFMA.FTZ R14, R147.reuse, R20, R14 ;  /* 0x00000014930e7223 */ /* 0x040fe2000001000e */
[C---:B------:R-:W-:Y:S01]  /*3ca0*/  FMUL.FTZ R20, R146.reuse, -R19 ;  /* 0x8000001392147220 */ /* 0x040fe20000410000 */
[-C--:B------:R-:W-:Y:S01]  /*3cb0*/  FMUL.FTZ R16, R146, -R21.reuse ;  /* 0x8000001592107220 */ /* 0x080fe20000410000 */
[C---:B------:R-:W-:Y:S01]  /*3cc0*/  FFMA.FTZ R15, R147.reuse, R18, -R15 ;  /* 0x00000012930f7223 */ /* 0x040fe2000001080f */
[CC--:B------:R-:W-:Y:S01]  /*3cd0*/  FMUL.FTZ R18, R148.reuse, -R14.reuse ;  /* 0x8000000e94127220 */ /* 0x0c0fe20000410000 */
[C---:B------:R-:W-:Y:S01]  /*3ce0*/  FFMA.FTZ R20, R147.reuse, R21, R20 ;  /* 0x0000001593147223 */ /* 0x040fe20000010014 */
[----:B------:R-:W-:Y:S01]  /*3cf0*/  FFMA.FTZ R16, R147, R19, -R16 ;  /* 0x0000001393107223 */ /* 0x000fe20000010810 */
[CC--:B------:R-:W-:Y:S01]  /*3d00*/  FMUL.FTZ R17, R148.reuse, -R15.reuse ;  /* 0x8000000f94117220 */ /* 0x0c0fe20000410000 */
[----:B------:R-:W-:Y:S01]  /*3d10*/  FFMA.FTZ R18, R149, R15, -R18 ;  /* 0x0000000f95127223 */ /* 0x000fe20000010812 */
[----:B------:R-:W-:Y:S01]  /*3d20*/  FADD.FTZ R20, -R191, R20 ;  /* 0x00000014bf147221 */ /* 0x000fe20000010100 */
[----:B------:R-:W-:Y:S01]  /*3d30*/  MOV R19, UR48 ;  /* 0x0000003000137c02 */ /* 0x000fe20008000f00 */
[----:B------:R-:W-:Y:S01]  /*3d40*/  FADD.FTZ R16, R175, R16 ;  /* 0x00000010af107221 */ /* 0x000fe20000010000 */
[----:B------:R-:W-:Y:S01]  /*3d50*/  FFMA.FTZ R17, R149, R14, R17 ;  /* 0x0000000e95117223 */ /* 0x000fe20000010011 */
[C---:B------:R-:W-:Y:S01]  /*3d60*/  FMUL.FTZ R15, R148.reuse, -R20 ;  /* 0x80000014940f7220 */ /* 0x040fe20000410000 */
[----:B------:R-:W-:Y:S01]  /*3d70*/  ISETP.LE.OR P0, PT, R19, UR9, P0 ;  /* 0x0000000913007c0c */ /* 0x000fe20008703670 */
[-C--:B------:R-:W-:Y:S01]  /*3d80*/  FMUL.FTZ R14, R148, -R16.reuse ;  /* 0x80000010940e7220 */ /* 0x080fe20000410000 */
[----:B------:R-:W-:Y:S01]  /*3d90*/  FMUL.FTZ R22, R150, -R17 ;  /* 0x8000001196167220 */ /* 0x000fe20000410000 */
[----:B------:R-:W-:-:S02]  /*3da0*/  FFMA.FTZ R19, R149, R16, -R15 ;  /* 0x0000001095137223 */ /* 0x000fc4000001080f */
[----:B------:R-:W-:Y:S01]  /*3db0*/  FFMA.FTZ R21, R149, R20, R14 ;  /* 0x0000001495157223 */ /* 0x000fe2000001000e */
[CC--:B------:R-:W-:Y:S01]  /*3dc0*/  FFMA.FTZ R22, R151.reuse, R18.reuse, -R22 ;  /* 0x0000001297167223 */ /* 0x0c0fe20000010816 */
[----:B------:R-:W-:Y:S01]  /*3dd0*/  FADD.FTZ R19, R174, R19 ;  /* 0x00000013ae137221 */ /* 0x000fe20000010000 */
[----:B------:R-:W-:Y:S01]  /*3de0*/  FMUL.FTZ R18, R150, -R18 ;  /* 0x8000001296127220 */ /* 0x000fe20000410000 */
[----:B------:R-:W-:Y:S02]  /*3df0*/  FADD.FTZ R21, -R190, R21 ;  /* 0x00000015be157221 */ /* 0x000fe40000010100 */
[C---:B------:R-:W-:Y:S01]  /*3e00*/  FMUL.FTZ R16, R150.reuse, -R19 ;  /* 0x8000001396107220 */ /* 0x040fe20000410000 */
[C---:B------:R-:W-:Y:S01]  /*3e10*/  FFMA.FTZ R18, R151.reuse, R17, R18 ;  /* 0x0000001197127223 */ /* 0x040fe20000010012 */
[-C--:B------:R-:W-:Y:S02]  /*3e20*/  FMUL.FTZ R14, R150, -R21.reuse ;  /* 0x80000015960e7220 */ /* 0x080fe40000410000 */
[----:B------:R-:W-:-:S02]  /*3e30*/  FFMA.FTZ R16, R151, R21, R16 ;  /* 0x0000001597107223 */ /* 0x000fc40000010010 */
[----:B------:R-:W-:Y:S02]  /*3e40*/  FFMA.FTZ R14, R151, R19, -R14 ;  /* 0x00000013970e7223 */ /* 0x000fe4000001080e */
[----:B------:R-:W-:Y:S02]  /*3e50*/  FADD.FTZ R16, -R189, R16 ;  /* 0x00000010bd107221 */ /* 0x000fe40000010100 */
[----:B------:R-:W-:Y:S02]  /*3e60*/  FADD.FTZ R14, R167, R14 ;  /* 0x0000000ea70e7221 */ /* 0x000fe40000010000 */
[C---:B------:R-:W-:Y:S01]  /*3e70*/  FMUL.FTZ R17, R152.reuse, -R16 ;  /* 0x8000001098117220 */ /* 0x040fe20000410000 */
[C---:B0-----:R-:W-:Y:S01]  /*3e80*/  FMUL.FTZ R15, R33.reuse, R12 ;  /* 0x0000000c210f7220 */ /* 0x041fe20000410000 */
[-C--:B------:R-:W-:Y:S02]  /*3e90*/  FMUL.FTZ R33, R33, R13.reuse ;  /* 0x0000000d21217220 */ /* 0x080fe40000410000 */
[CC--:B------:R-:W-:Y:S01]  /*3ea0*/  FFMA.FTZ R17, R153.reuse, R14.reuse, -R17 ;  /* 0x0000000e99117223 */ /* 0x0c0fe20000010811 */
[----:B------:R-:W-:Y:S01]  /*3eb0*/  FMUL.FTZ R14, R152, -R14 ;  /* 0x8000000e980e7220 */ /* 0x000fe20000410000 */
[C---:B------:R-:W-:Y:S01]  /*3ec0*/  FFMA.FTZ R15, R32.reuse, R13, R15 ;  /* 0x0000000d200f7223 */ /* 0x040fe2000001000f */
[----:B------:R-:W-:Y:S01]  /*3ed0*/  FFMA.FTZ R33, R32, R12, -R33 ;  /* 0x0000000c20217223 */ /* 0x000fe20000010821 */
[----:B------:R-:W-:Y:S01]  /*3ee0*/  FMUL.FTZ R12, R152, -R18 ;  /* 0x80000012980c7220 */ /* 0x000fe20000410000 */
[----:B------:R-:W-:Y:S01]  /*3ef0*/  FADD.FTZ R17, R166, R17 ;  /* 0x00000011a6117221 */ /* 0x000fe20000010000 */
[----:B------:R-:W-:Y:S01]  /*3f00*/  FADD.FTZ R197, RZ, R15 ;  /* 0x0000000fffc57221 */ /* 0x000fe20000010000 */
[----:B------:R-:W-:Y:S01]  /*3f10*/  FADD.FTZ R220, R220, R33 ;  /* 0x00000021dcdc7221 */ /* 0x000fe20000010000 */
[-C--:B------:R-:W-:Y:S01]  /*3f20*/  FFMA.FTZ R15, R153, R22.reuse, -R12 ;  /* 0x00000016990f7223 */ /* 0x080fe2000001080c */
[----:B------:R-:W-:Y:S01]  /*3f30*/  FMUL.FTZ R22, R152, -R22 ;  /* 0x8000001698167220 */ /* 0x000fe20000410000 */
[C---:B------:R-:W-:Y:S01]  /*3f40*/  FMUL.FTZ R13, R138.reuse, R197 ;  /* 0x000000c58a0d7220 */ /* 0x040fe20000410000 */
[----:B------:R-:W-:-:S02]  /*3f50*/  FMUL.FTZ R12, R138, R220 ;  /* 0x000000dc8a0c7220 */ /* 0x000fc40000410000 */
[----:B------:R-:W-:Y:S01]  /*3f60*/  FFMA.FTZ R22, R153, R18, R22 ;  /* 0x0000001299167223 */ /* 0x000fe20000010016 */
[C---:B------:R-:W-:Y:S01]  /*3f70*/  FFMA.FTZ R13, R139.reuse, R220, -R13 ;  /* 0x000000dc8b0d7223 */ /* 0x040fe2000001080d */
[----:B------:R-:W-:Y:S02]  /*3f80*/  FFMA.FTZ R12, R139, R197, R12 ;  /* 0x000000c58b0c7223 */ /* 0x000fe4000001000c */
[----:B------:R-:W-:Y:S01]  /*3f90*/  FMUL.FTZ R18, R154, -R22 ;  /* 0x800000169a127220 */ /* 0x000fe20000410000 */
[----:B------:R-:W-:Y:S01]  /*3fa0*/  FADD.FTZ R218, R218, R13 ;  /* 0x0000000ddada7221 */ /* 0x000fe20000010000 */
[----:B------:R-:W-:Y:S01]  /*3fb0*/  FADD.FTZ R199, RZ, R12 ;  /* 0x0000000cffc77221 */ /* 0x000fe20000010000 */
[----:B------:R-:W-:Y:S01]  /*3fc0*/  FFMA.FTZ R13, R153, R16, R14 ;  /* 0x00000010990d7223 */ /* 0x000fe2000001000e */
[----:B------:R-:W-:Y:S01]  /*3fd0*/  FMUL.FTZ R16, R154, -R15 ;  /* 0x8000000f9a107220 */ /* 0x000fe20000410000 */
[C---:B------:R-:W-:Y:S01]  /*3fe0*/  FMUL.FTZ R14, R136.reuse, R218 ;  /* 0x000000da880e7220 */ /* 0x040fe20000410000 */
[-C--:B------:R-:W-:Y:S01]  /*3ff0*/  FMUL.FTZ R12, R136, R199.reuse ;  /* 0x000000c7880c7220 */ /* 0x080fe20000410000 */
[----:B------:R-:W-:Y:S01]  /*4000*/  FADD.FTZ R13, -R188, R13 ;  /* 0x0000000dbc0d7221 */ /* 0x000fe20000010100 */
[----:B------:R-:W-:Y:S01]  /*4010*/  FFMA.FTZ R16, R155, R22, R16 ;  /* 0x000000169b107223 */ /* 0x000fe20000010010 */
[C---:B------:R-:W-:Y:S01]  /*4020*/  FFMA.FTZ R14, R137.reuse, R199, R14 ;  /* 0x000000c7890e7223 */ /* 0x040fe2000001000e */
[----:B------:R-:W-:Y:S01]  /*4030*/  FFMA.FTZ R12, R137, R218, -R12 ;  /* 0x000000da890c7223 */ /* 0x000fe2000001080c */
[C---:B------:R-:W-:Y:S01]  /*4040*/  FMUL.FTZ R20, R154.reuse, -R13 ;  /* 0x8000000d9a147220 */ /* 0x040fe20000410000 */
[----:B------:R-:W-:Y:S01]  /*4050*/  FFMA.FTZ R18, R155, R15, -R18 ;  /* 0x0000000f9b127223 */ /* 0x000fe20000010812 */
[----:B------:R-:W-:Y:S01]  /*4060*/  FADD.FTZ R196, RZ, R14 ;  /* 0x0000000effc47221 */ /* 0x000fe20000010000 */
[----:B------:R-:W-:Y:S01]  /*4070*/  FMUL.FTZ R14, R154, -R17 ;  /* 0x800000119a0e7220 */ /* 0x000fe20000410000 */
[----:B------:R-:W-:Y:S01]  /*4080*/  FADD.FTZ R219, R219, R12 ;  /* 0x0000000cdbdb7221 */ /* 0x000fe20000010000 */
[----:B------:R-:W-:Y:S01]  /*4090*/  FMUL.FTZ R24, R123, -R16 ;  /* 0x800000107b187220 */ /* 0x000fe20000410000 */
[CC--:B------:R-:W-:Y:S01]  /*40a0*/  FMUL.FTZ R12, R134.reuse, R196.reuse ;  /* 0x000000c4860c7220 */ /* 0x0c0fe20000410000 */
[C---:B------:R-:W-:Y:S01]  /*40b0*/  FFMA.FTZ R22, R155.reuse, R13, R14 ;  /* 0x0000000d9b167223 */ /* 0x040fe2000001000e */
[----:B------:R-:W-:Y:S01]  /*40c0*/  FMUL.FTZ R14, R134, R219 ;  /* 0x000000db860e7220 */ /* 0x000fe20000410000 */
[----:B------:R-:W-:Y:S01]  /*40d0*/  FFMA.FTZ R20, R155, R17, -R20 ;  /* 0x000000119b147223 */ /* 0x000fe20000010814 */
[----:B------:R-:W-:Y:S01]  /*40e0*/  FFMA.FTZ R12, R135, R219, -R12 ;  /* 0x000000db870c7223 */ /* 0x000fe2000001080c */
[----:B------:R-:W-:Y:S01]  /*40f0*/  FADD.FTZ R22, -R187, R22 ;  /* 0x00000016bb167221 */ /* 0x000fe20000010100 */
[----:B------:R-:W-:Y:S01]  /*4100*/  FFMA.FTZ R14, R135, R196, R14 ;  /* 0x000000c4870e7223 */ /* 0x000fe2000001000e */
[-C--:B------:R-:W-:Y:S01]  /*4110*/  FFMA.FTZ R24, R125, R18.reuse, -R24 ;  /* 0x000000127d187223 */ /* 0x080fe20000010818 */
[----:B------:R-:W-:Y:S01]  /*4120*/  FADD.FTZ R217, R217, R12 ;  /* 0x0000000cd9d97221 */ /* 0x000fe20000010000 */
[----:B------:R-:W-:Y:S01]  /*4130*/  FMUL.FTZ R18, R123, -R18 ;  /* 0x800000127b127220 */ /* 0x000fe20000410000 */
[----:B------:R-:W-:Y:S01]  /*4140*/  FADD.FTZ R201, RZ, R14 ;  /* 0x0000000effc97221 */ /* 0x000fe20000010000 */
[----:B------:R-:W-:Y:S01]  /*4150*/  FADD.FTZ R20, R165, R20 ;  /* 0x00000014a5147221 */ /* 0x000fe20000010000 */
[C---:B------:R-:W-:Y:S01]  /*4160*/  FMUL.FTZ R14, R132.reuse, R217 ;  /* 0x000000d9840e7220 */ /* 0x040fe20000410000 */
[----:B------:R-:W-:Y:S01]  /*4170*/  FMUL.FTZ R13, R123, -R22 ;  /* 0x800000167b0d7220 */ /* 0x000fe20000410000 */
[-C--:B------:R-:W-:Y:S01]  /*4180*/  FMUL.FTZ R12, R132, R201.reuse ;  /* 0x000000c9840c7220 */ /* 0x080fe20000410000 */
[----:B------:R-:W-:Y:S01]  /*4190*/  FFMA.FTZ R18, R125, R16, R18 ;  /* 0x000000107d127223 */ /* 0x000fe20000010012 */
[----:B------:R-:W-:Y:S01]  /*41a0*/  FFMA.FTZ R14, R133, R201, R14 ;  /* 0x000000c9850e7223 */ /* 0x000fe2000001000e */
[----:B------:R-:W-:Y:S01]  /*41b0*/  FFMA.FTZ R15, R125, R20, -R13 ;  /* 0x000000147d0f7223 */ /* 0x000fe2000001080d */
[----:B------:R-:W-:Y:S01]  /*41c0*/  FFMA.FTZ R13, R133, R217, -R12 ;  /* 0x000000d9850d7223 */ /* 0x000fe2000001080c */
[----:B------:R-:W-:Y:S01]  /*41d0*/  FMUL.FTZ R16, R126, -R18 ;  /* 0x800000127e107220 */ /* 0x000fe20000410000 */
[----:B------:R-:W-:Y:S01]  /*41e0*/  FADD.FTZ R198, RZ, R14 ;  /* 0x0000000effc67221 */ /* 0x000fe20000010000 */
[----:B------:R-:W-:Y:S01]  /*41f0*/  FMUL.FTZ R20, R123, -R20 ;  /* 0x800000147b147220 */ /* 0x000fe20000410000 */
[----:B------:R-:W-:Y:S01]  /*4200*/  FADD.FTZ R216, R216, R13 ;  /* 0x0000000dd8d87221 */ /* 0x000fe20000010000 */
[----:B------:R-:W-:Y:S01]  /*4210*/  FFMA.FTZ R16, R127, R24, -R16 ;  /* 0x000000187f107223 */ /* 0x000fe20000010810 */
[----:B------:R-:W-:Y:S01]  /*4220*/  FMUL.FTZ R12, R130, R198 ;  /* 0x000000c6820c7220 */ /* 0x000fe20000410000 */
[----:B------:R-:W-:Y:S01]  /*4230*/  FMUL.FTZ R24, R126, -R24 ;  /* 0x800000187e187220 */ /* 0x000fe20000410000 */
[----:B------:R-:W-:Y:S01]  /*4240*/  FFMA.FTZ R17, R125, R22, R20 ;  /* 0x000000167d117223 */ /* 0x000fe20000010014 */
[----:B------:R-:W-:Y:S01]  /*4250*/  FADD.FTZ R15, R164, R15 ;  /* 0x0000000fa40f7221 */ /* 0x000fe20000010000 */
[-C--:B------:R-:W-:Y:S01]  /*4260*/  FFMA.FTZ R13, R131, R216.reuse, -R12 ;  /* 0x000000d8830d7223 */ /* 0x080fe2000001080c */
[----:B------:R-:W-:Y:S01]  /*4270*/  FMUL.FTZ R12, R130, R216 ;  /* 0x000000d8820c7220 */ /* 0x000fe20000410000 */
[----:B------:R-:W-:Y:S01]  /*4280*/  FFMA.FTZ R24, R127, R18, R24 ;  /* 0x000000127f187223 */ /* 0x000fe20000010018 */
[----:B------:R-:W-:Y:S01]  /*4290*/  FADD.FTZ R17, -R186, R17 ;  /* 0x00000011ba117221 */ /* 0x000fe20000010100 */
[----:B------:R-:W-:Y:S01]  /*42a0*/  FMUL.FTZ R18, R126, -R15 ;  /* 0x8000000f7e127220 */ /* 0x000fe20000410000 */
[----:B------:R-:W-:Y:S01]  /*42b0*/  FFMA.FTZ R12, R131, R198, R12 ;  /* 0x000000c6830c7223 */ /* 0x000fe2000001000c */
[----:B------:R-:W-:Y:S01]  /*42c0*/  FADD.FTZ R214, R214, R13 ;  /* 0x0000000dd6d67221 */ /* 0x000fe20000010000 */
[-C--:B------:R-:W-:Y:S01]  /*42d0*/  FMUL.FTZ R14, R126, -R17.reuse ;  /* 0x800000117e0e7220 */ /* 0x080fe20000410000 */
[C---:B------:R-:W-:Y:S01]  /*42e0*/  FMUL.FTZ R20, R128.reuse, -R24 ;  /* 0x8000001880147220 */ /* 0x040fe20000410000 */
[C---:B------:R-:W-:Y:S01]  /*42f0*/  FFMA.FTZ R18, R127.reuse, R17, R18 ;  /* 0x000000117f127223 */ /* 0x040fe20000010012 */
[----:B------:R-:W-:Y:S01]  /*4300*/  FADD.FTZ R203, RZ, R12 ;  /* 0x0000000cffcb7221 */ /* 0x000fe20000010000 */
[C---:B------:R-:W-:Y:S01]  /*4310*/  FMUL.FTZ R12, R128.reuse, R214 ;  /* 0x000000d6800c7220 */ /* 0x040fe20000410000 */
[----:B------:R-:W-:Y:S01]  /*4320*/  FFMA.FTZ R14, R127, R15, -R14 ;  /* 0x0000000f7f0e7223 */ /* 0x000fe2000001080e */
[-C--:B------:R-:W-:Y:S01]  /*4330*/  FFMA.FTZ R20, R129, R16.reuse, -R20 ;  /* 0x0000001081147223 */ /* 0x080fe20000010814 */
[----:B------:R-:W-:Y:S01]  /*4340*/  FADD.FTZ R18, -R185, R18 ;  /* 0x00000012b9127221 */ /* 0x000fe20000010100 */
[C---:B------:R-:W-:Y:S01]  /*4350*/  FMUL.FTZ R16, R128.reuse, -R16 ;  /* 0x8000001080107220 */ /* 0x040fe20000410000 */
[CC--:B------:R-:W-:Y:S01]  /*4360*/  FMUL.FTZ R13, R128.reuse, R203.reuse ;  /* 0x000000cb800d7220 */ /* 0x0c0fe20000410000 */
[----:B------:R-:W-:Y:S01]  /*4370*/  FFMA.FTZ R200, R129, R203, R12 ;  /* 0x000000cb81c87223 */ /* 0x000fe2000001000c */
[----:B------:R-:W-:Y:S01]  /*4380*/  FADD.FTZ R14, R163, R14 ;  /* 0x0000000ea30e7221 */ /* 0x000fe20000010000 */
[C---:B------:R-:W-:Y:S01]  /*4390*/  FMUL.FTZ R15, R128.reuse, -R18 ;  /* 0x80000012800f7220 */ /* 0x040fe20000410000 */
[C---:B------:R-:W-:Y:S01]  /*43a0*/  FFMA.FTZ R16, R129.reuse, R24, R16 ;  /* 0x0000001881107223 */ /* 0x040fe20000010010 */
[C---:B------:R-:W-:Y:S01]  /*43b0*/  FFMA.FTZ R12, R129.reuse, R214, -R13 ;  /* 0x000000d6810c7223 */ /* 0x040fe2000001080d */
[----:B------:R-:W-:Y:S01]  /*43c0*/  FADD.FTZ R200, RZ, R200 ;  /* 0x000000c8ffc87221 */ /* 0x000fe20000010000 */
[-C--:B------:R-:W-:Y:S01]  /*43d0*/  FFMA.FTZ R15, R129, R14.reuse, -R15 ;  /* 0x0000000e810f7223 */ /* 0x080fe2000001080f */
[----:B------:R-:W-:Y:S01]  /*43e0*/  FMUL.FTZ R17, R128, -R14 ;  /* 0x8000000e80117220 */ /* 0x000fe20000410000 */
[----:B------:R-:W-:Y:S01]  /*43f0*/  FMUL.FTZ R14, R130, -R16 ;  /* 0x80000010820e7220 */ /* 0x000fe20000410000 */
[----:B------:R-:W-:Y:S01]  /*4400*/  FADD.FTZ R215, R215, R12 ;  /* 0x0000000cd7d77221 */ /* 0x000fe20000010000 */
[C---:B------:R-:W-:Y:S01]  /*4410*/  FMUL.FTZ R12, R126.reuse, R200 ;  /* 0x000000c87e0c7220 */ /* 0x040fe20000410000 */
[----:B------:R-:W-:Y:S01]  /*4420*/  FFMA.FTZ R17, R129, R18, R17 ;  /* 0x0000001281117223 */ /* 0x000fe20000010011 */
[-C--:B------:R-:W-:Y:S01]  /*4430*/  FFMA.FTZ R13, R131, R20.reuse, -R14 ;  /* 0x00000014830d7223 */ /* 0x080fe2000001080e */
[-C--:B------:R-:W-:Y:S01]  /*4440*/  FMUL.FTZ R14, R126, R215.reuse ;  /* 0x000000d77e0e7220 */ /* 0x080fe20000410000 */
[C---:B------:R-:W-:Y:S01]  /*4450*/  FFMA.FTZ R12, R127.reuse, R215, -R12 ;  /* 0x000000d77f0c7223 */ /* 0x040fe2000001080c */
[----:B------:R-:W-:Y:S01]  /*4460*/  FMUL.FTZ R20, R130, -R20 ;  /* 0x8000001482147220 */ /* 0x000fe20000410000 */
[----:B------:R-:W-:Y:S01]  /*4470*/  FADD.FTZ R15, R162, R15 ;  /* 0x0000000fa20f7221 */ /* 0x000fe20000010000 */
[----:B------:R-:W-:Y:S01]  /*4480*/  FFMA.FTZ R14, R127, R200, R14 ;  /* 0x000000c87f0e7223 */ /* 0x000fe2000001000e */
[----:B------:R-:W-:Y:S01]  /*4490*/  FADD.FTZ R213, R213, R12 ;  /* 0x0000000cd5d57221 */ /* 0x000fe20000010000 */
[----:B------:R-:W-:Y:S01]  /*44a0*/  FADD.FTZ R17, -R184, R17 ;  /* 0x00000011b8117221 */ /* 0x000fe20000010100 */
[----:B------:R-:W-:Y:S01]  /*44b0*/  FFMA.FTZ R20, R131, R16, R20 ;  /* 0x0000001083147223 */ /* 0x000fe20000010014 */
[----:B------:R-:W-:Y:S01]  /*44c0*/  FMUL.FTZ R12, R130, -R15 ;  /* 0x8000000f820c7220 */ /* 0x000fe20000410000 */
[----:B------:R-:W-:Y:S01]  /*44d0*/  FADD.FTZ R202, RZ, R14 ;  /* 0x0000000effca7221 */ /* 0x000fe20000010000 */
[----:B------:R-:W-:Y:S01]  /*44e0*/  FMUL.FTZ R14, R123, R213 ;  /* 0x000000d57b0e7220 */ /* 0x000fe20000410000 */
[C---:B------:R-:W-:Y:S01]  /*44f0*/  FMUL.FTZ R22, R132.reuse, -R20 ;  /* 0x8000001484167220 */ /* 0x040fe20000410000 */
[----:B------:R-:W-:Y:S01]  /*4500*/  FFMA.FTZ R16, R131, R17, R12 ;  /* 0x0000001183107223 */ /* 0x000fe2000001000c */
[-C--:B------:R-:W-:Y:S01]  /*4510*/  FMUL.FTZ R12, R123, R202.reuse ;  /* 0x000000ca7b0c7220 */ /* 0x080fe20000410000 */
[----:B------:R-:W-:Y:S01]  /*4520*/  FFMA.FTZ R14, R125, R202, R14 ;  /* 0x000000ca7d0e7223 */ /* 0x000fe2000001000e */
[-C--:B------:R-:W-:Y:S01]  /*4530*/  FFMA.FTZ R22, R133, R13.reuse, -R22 ;  /* 0x0000000d85167223 */ /* 0x080fe20000010816 */
[----:B------:R-:W-:Y:S01]  /*4540*/  FMUL.FTZ R24, R132, -R13 ;  /* 0x8000000d84187220 */ /* 0x000fe20000410000 */
[----:B------:R-:W-:Y:S01]  /*4550*/  FFMA.FTZ R13, R125, R213, -R12 ;  /* 0x000000d57d0d7223 */ /* 0x000fe2000001080c */
[----:B------:R-:W-:Y:S01]  /*4560*/  FADD.FTZ R204, RZ, R14 ;  /* 0x0000000effcc7221 */ /* 0x000fe20000010000 */
[----:B------:R-:W-:Y:S01]  /*4570*/  FMUL.FTZ R18, R130, -R17 ;  /* 0x8000001182127220 */ /* 0x000fe20000410000 */
[----:B------:R-:W-:Y:S01]  /*4580*/  FADD.FTZ R16, -R183, R16 ;  /* 0x00000010b7107221 */ /* 0x000fe20000010100 */
[----:B------:R-:W-:Y:S01]  /*4590*/  FADD.FTZ R212, R212, R13 ;  /* 0x0000000dd4d47221 */ /* 0x000fe20000010000 */
[----:B------:R-:W-:Y:S01]  /*45a0*/  FMUL.FTZ R12, R154, R204 ;  /* 0x000000cc9a0c7220 */ /* 0x000fe20000410000 */
[----:B------:R-:W-:Y:S01]  /*45b0*/  FFMA.FTZ R18, R131, R15, -R18 ;  /* 0x0000000f83127223 */ /* 0x000fe20000010812 */
[----:B------:R-:W-:Y:S01]  /*45c0*/  FMUL.FTZ R15, R132, -R16 ;  /* 0x80000010840f7220 */ /* 0x000fe20000410000 */
[----:B------:R-:W-:Y:S01]  /*45d0*/  FFMA.FTZ R24, R133, R20, R24 ;  /* 0x0000001485187223 */ /* 0x000fe20000010018 */
[-C--:B------:R-:W-:Y:S01]  /*45e0*/  FFMA.FTZ R13, R155, R212.reuse, -R12 ;  /* 0x000000d49b0d7223 */ /* 0x080fe2000001080c */
[----:B------:R-:W-:Y:S01]  /*45f0*/  FADD.FTZ R18, R161, R18 ;  /* 0x00000012a1127221 */ /* 0x000fe20000010000 */
[----:B------:R-:W-:Y:S01]  /*4600*/  FMUL.FTZ R12, R154, R212 ;  /* 0x000000d49a0c7220 */ /* 0x000fe20000410000 */
[----:B------:R-:W-:Y:S01]  /*4610*/  FMUL.FTZ R14, R134, -R24 ;  /* 0x80000018860e7220 */ /* 0x000fe20000410000 */
[----:B------:R-:W-:Y:S01]  /*4620*/  FADD.FTZ R210, R210, R13 ;  /* 0x0000000dd2d27221 */ /* 0x000fe20000010000 */
[----:B------:R-:W-:Y:S01]  /*4630*/  FFMA.FTZ R15, R133, R18, -R15 ;  /* 0x00000012850f7223 */ /* 0x000fe2000001080f */
[----:B------:R-:W-:Y:S01]  /*4640*/  FFMA.FTZ R12, R155, R204, R12 ;  /* 0x000000cc9b0c7223 */ /* 0x000fe2000001000c */
[----:B------:R-:W-:Y:S01]  /*4650*/  FMUL.FTZ R18, R132, -R18 ;  /* 0x8000001284127220 */ /* 0x000fe20000410000 */
[----:B------:R-:W-:Y:S01]  /*4660*/  FFMA.FTZ R13, R135, R22, -R14 ;  /* 0x00000016870d7223 */ /* 0x000fe2000001080e */
[----:B------:R-:W-:Y:S01]  /*4670*/  FMUL.FTZ R14, R152, R210 ;  /* 0x000000d2980e7220 */ /* 0x000fe20000410000 */
[----:B------:R-:W-:Y:S01]  /*4680*/  FADD.FTZ R205, RZ, R12 ;  /* 0x0000000cffcd7221 */ /* 0x000fe20000010000 */
[----:B------:R-:W-:Y:S01]  /*4690*/  FFMA.FTZ R17, R133, R16, R18 ;  /* 0x0000001085117223 */ /* 0x000fe20000010012 */
[----:B------:R-:W-:Y:S01]  /*46a0*/  FMUL.FTZ R22, R134, -R22 ;  /* 0x8000001686167220 */ /* 0x000fe20000410000 */
[----:B------:R-:W-:Y:S01]  /*46b0*/  FADD.FTZ R15, R160, R15 ;  /* 0x0000000fa00f7221 */ /* 0x000fe20000010000 */
[-C--:B------:R-:W-:Y:S01]  /*46c0*/  FMUL.FTZ R12, R152, R205.reuse ;  /* 0x000000cd980c7220 */ /* 0x080fe20000410000 */
[----:B------:R-:W-:Y:S01]  /*46d0*/  FADD.FTZ R17, -R182, R17 ;  /* 0x00000011b6117221 */ /* 0x000fe20000010100 */
[----:B------:R-:W-:Y:S01]  /*46e0*/  FFMA.FTZ R14, R153, R205, R14 ;  /* 0x000000cd990e7223 */ /* 0x000fe2000001000e */
[----:B------:R-:W-:Y:S01]  /*46f0*/  FFMA.FTZ R22, R135, R24, R22 ;  /* 0x0000001887167223 */ /* 0x000fe20000010016 */
[----:B------:R-:W-:Y:S01]  /*4700*/  FFMA.FTZ R12, R153, R210, -R12 ;  /* 0x000000d2990c7223 */ /* 0x000fe2000001080c */
[C---:B------:R-:W-:Y:S01]  /*4710*/  FMUL.FTZ R16, R134.reuse, -R17 ;  /* 0x8000001186107220 */ /* 0x040fe20000410000 */
[----:B------:R-:W-:Y:S01]  /*4720*/  FADD.FTZ R206, RZ, R14 ;  /* 0x0000000effce7221 */ /* 0x000fe20000010000 */
[----:B------:R-:W-:Y:S01]  /*4730*/  FMUL.FTZ R18, R134, -R15 ;  /* 0x8000000f86127220 */ /* 0x000fe20000410000 */
[C---:B------:R-:W-:Y:S01]  /*4740*/  FMUL.FTZ R14, R136.reuse, -R13 ;  /* 0x8000000d880e7220 */ /* 0x040fe20000410000 */
[----:B------:R-:W-:Y:S01]  /*4750*/  FADD.FTZ R211, R211, R12 ;  /* 0x0000000cd3d37221 */ /* 0x000fe20000010000 */
[C---:B------:R-:W-:Y:S01]  /*4760*/  FFMA.FTZ R16, R135.reuse, R15, -R16 ;  /* 0x0000000f87107223 */ /* 0x040fe20000010810 */
[----:B------:R-:W-:Y:S01]  /*4770*/  FMUL.FTZ R20, R136, -R22 ;  /* 0x8000001688147220 */ /* 0x000fe20000410000 */
[C---:B------:R-:W-:Y:S01]  /*4780*/  FMUL.FTZ R12, R150.reuse, R206 ;  /* 0x000000ce960c7220 */ /* 0x040fe20000410000 */
[----:B------:R-:W-:Y:S01]  /*4790*/  FFMA.FTZ R18, R135, R17, R18 ;  /* 0x0000001187127223 */ /* 0x000fe20000010012 */
[----:B------:R-:W-:Y:S01]  /*47a0*/  FFMA.FTZ R22, R137, R22, R14 ;  /* 0x0000001689167223 */ /* 0x000fe2000001000e */
[-C--:B------:R-:W-:Y:S01]  /*47b0*/  FMUL.FTZ R14, R150, R211.reuse ;  /* 0x000000d3960e7220 */ /* 0x080fe20000410000 */
[----:B------:R-:W-:Y:S01]  /*47c0*/  FADD.FTZ R16, R159, R16 ;  /* 0x000000109f107221 */ /* 0x000fe20000010000 */
[----:B------:R-:W-:Y:S01]  /*47d0*/  FFMA.FTZ R12, R151, R211, -R12 ;  /* 0x000000d3970c7223 */ /* 0x000fe2000001080c */
[----:B------:R-:W-:Y:S01]  /*47e0*/  FADD.FTZ R18, -R181, R18 ;  /* 0x00000012b5127221 */ /* 0x000fe20000010100 */
[----:B------:R-:W-:Y:S01]  /*47f0*/  FFMA.FTZ R207, R151, R206, R14 ;  /* 0x000000ce97cf7223 */ /* 0x000fe2000001000e */
[C---:B------:R-:W-:Y:S01]  /*4800*/  FMUL.FTZ R15, R136.reuse, -R16 ;  /* 0x80000010880f7220 */ /* 0x040fe20000410000 */
[----:B------:R-:W-:Y:S01]  /*4810*/  FFMA.FTZ R21, R137, R13, -R20 ;  /* 0x0000000d89157223 */ /* 0x000fe20000010814 */
        /* <DEDUP_REMOVED lines=9> */
[----:B------:R-:W-:Y:S01]  /*48b0*/  FADD.FTZ R17, R158, R17 ;  /* 0x000000119e117221 */ /* 0x000fe20000010000 */
[----:B------:R-:W-:Y:S01]  /*48c0*/  FFMA.FTZ R16, R149, R209, -R16 ;  /* 0x000000d195107223 */ /* 0x000fe20000010810 */
[C---:B------:R-:W-:Y:S01]  /*48d0*/  FMUL.FTZ R24, R138.reuse, -R19 ;  /* 0x800000138a187220 */ /* 0x040fe20000410000 */
[----:B------:R-:W-:Y:S01]  /*48e0*/  FADD.FTZ R208, RZ, R18 ;  /* 0x00000012ffd07221 */ /* 0x000fe20000010000 */
[----:B------:R-:W-:Y:S01]  /*48f0*/  FMUL.FTZ R18, R138, -R17 ;  /* 0x800000118a127220 */ /* 0x000fe20000410000 */
[----:B------:R-:W-:Y:S01]  /*4900*/  FADD.FTZ R226, R221, R16 ;  /* 0x00000010dde27221 */ /* 0x000fe20000010000 */
[----:B------:R-:W-:Y:S01]  /*4910*/  HFMA2.MMA R13, -RZ, RZ, 0, 0 ;  /* 0x00000000ff0d7435 */ /* 0x000fe200000001ff */
[C---:B------:R-:W-:Y:S01]  /*4920*/  FMUL.FTZ R16, R146.reuse, R208 ;  /* 0x000000d092107220 */ /* 0x040fe20000410000 */
[C---:B------:R-:W-:Y:S01]  /*4930*/  FFMA.FTZ R23, R139.reuse, R19, R18 ;  /* 0x000000138b177223 */ /* 0x040fe20000010012 */
[-C--:B------:R-:W-:Y:S01]  /*4940*/  FMUL.FTZ R19, R146, R226.reuse ;  /* 0x000000e292137220 */ /* 0x080fe20000410000 */
[----:B------:R-:W-:Y:S01]  /*4950*/  MOV R20, UR6 ;  /* 0x0000000600147c02 */ /* 0x000fe20008000f00 */
[----:B------:R-:W-:Y:S01]  /*4960*/  FFMA.FTZ R24, R139, R17, -R24 ;  /* 0x000000118b187223 */ /* 0x000fe20000010818 */
[----:B------:R-:W-:Y:S01]  /*4970*/  FFMA.FTZ R17, R147, R226, -R16 ;  /* 0x000000e293117223 */ /* 0x000fe20000010810 */
[----:B------:R-:W-:-:S02]  /*4980*/  MOV R12, 0x3f800000 ;  /* 0x3f800000000c7802 */ /* 0x000fc40000000f00 */
[----:B------:R-:W-:Y:S01]  /*4990*/  CS2R R14, SRZ ;  /* 0x00000000000e7805 */ /* 0x000fe2000001ff00 */
[----:B------:R-:W-:Y:S01]  /*49a0*/  FFMA.FTZ R19, R147, R208, R19 ;  /* 0x000000d093137223 */ /* 0x000fe20000010013 */
[----:B------:R-:W-:Y:S01]  /*49b0*/  @!P0 LEA R20, R20, R105, 0x4 ;  /* 0x0000006914148211 */ /* 0x000fe200078e20ff */
[-C--:B------:R-:W-:Y:S01]  /*49c0*/  FMUL.FTZ R16, R138, -R22.reuse ;  /* 0x800000168a107220 */ /* 0x080fe20000410000 */
[----:B------:R-:W-:Y:S01]  /*49d0*/  FADD.FTZ R194, R194, R17 ;  /* 0x00000011c2c27221 */ /* 0x000fe20000010000 */
[----:B------:R-:W-:Y:S01]  /*49e0*/  FADD.FTZ R221, RZ, R19 ;  /* 0x00000013ffdd7221 */ /* 0x000fe20000010000 */
[-C--:B------:R-:W-:Y:S01]  /*49f0*/  FMUL.FTZ R18, R138, -R21.reuse ;  /* 0x800000158a127220 */ /* 0x080fe20000410000 */
[----:B------:R0:W1:Y:S01]  /*4a00*/  @!P0 LDS.128 R12, [R20+0x3910] ;  /* 0x00391000140c8984 */ /* 0x0000620000000c00 */
[C---:B------:R-:W-:Y:S01]  /*4a10*/  FFMA.FTZ R16, R139.reuse, R21, -R16 ;  /* 0x000000158b107223 */ /* 0x040fe20000010810 */
[----:B------:R-:W-:Y:S01]  /*4a20*/  FMUL.FTZ R21, R144, R221 ;  /* 0x000000dd90157220 */ /* 0x000fe20000410000 */
[----:B------:R-:W-:Y:S01]  /*4a30*/  FFMA.FTZ R17, R139, R22, R18 ;  /* 0x000000168b117223 */ /* 0x000fe20000010012 */
[----:B------:R-:W-:Y:S01]  /*4a40*/  FADD.FTZ R19, -R178, R23 ;  /* 0x00000017b2137221 */ /* 0x000fe20000010100 */
[----:B------:R-:W-:Y:S01]  /*4a50*/  FADD.FTZ R18, R157, R24 ;  /* 0x000000189d127221 */ /* 0x000fe20000010000 */
[----:B0-----:R-:W-:-:S04]  /*4a60*/  FMUL.FTZ R20, R144, R194 ;  /* 0x000000c290147220 */ /* 0x001fc80000410000 */
[----:B------:R0:W-:Y:S01]  /*4a70*/  STS.128 [R156+0x1b10], R16 ;  /* 0x001b10109c007388 */ /* 0x0001e20000000c00 */
[C---:B------:R-:W-:Y:S01]  /*4a80*/  FFMA.FTZ R229, R145.reuse, R221, R20 ;  /* 0x000000dd91e57223 */ /* 0x040fe20000010014 */
[----:B------:R-:W-:-:S03]  /*4a90*/  FFMA.FTZ R20, R145, R194, -R21 ;  /* 0x000000c291147223 */ /* 0x000fc60000010815 */
[----:B------:R-:W-:Y:S01]  /*4aa0*/  FADD.FTZ R229, RZ, R229 ;  /* 0x000000e5ffe57221 */ /* 0x000fe20000010000 */
[----:B------:R-:W-:-:S03]  /*4ab0*/  FADD.FTZ R231, R35, R20 ;  /* 0x0000001423e77221 */ /* 0x000fc60000010000 */
[C---:B------:R-:W-:Y:S01]  /*4ac0*/  FMUL.FTZ R21, R140.reuse, R229 ;  /* 0x000000e58c157220 */ /* 0x040fe20000410000 */
[----:B------:R-:W-:-:S03]  /*4ad0*/  FMUL.FTZ R20, R140, R231 ;  /* 0x000000e78c147220 */ /* 0x000fc60000410000 */
[C---:B------:R-:W-:Y:S01]  /*4ae0*/  FFMA.FTZ R21, R142.reuse, R231, -R21 ;  /* 0x000000e78e157223 */ /* 0x040fe20000010815 */
[----:B------:R-:W-:-:S03]  /*4af0*/  FFMA.FTZ R20, R142, R229, R20 ;  /* 0x000000e58e147223 */ /* 0x000fc60000010014 */
[----:B------:R-:W-:Y:S01]  /*4b00*/  FADD.FTZ R235, R34, R21 ;  /* 0x0000001522eb7221 */ /* 0x000fe20000010000 */
        /* <DEDUP_REMOVED lines=12> */
[----:B------:R-:W-:-:S03]  /*4bd0*/  FMUL.FTZ R33, R17, R31 ;  /* 0x0000001f11217220 */ /* 0x000fc60000410000 */
[C---:B------:R-:W-:Y:S01]  /*4be0*/  FFMA.FTZ R32, R16.reuse, R31, R35 ;  /* 0x0000001f10207223 */ /* 0x040fe20000010023 */
[----:B------:R-:W-:Y:S01]  /*4bf0*/  FFMA.FTZ R223, R16, R30, -R33 ;  /* 0x0000001e10df7223 */ /* 0x000fe20000010821 */
        /* <DEDUP_REMOVED lines=8> */
[----:B------:R-:W-:-:S02]  /*4c80*/  FMUL.FTZ R34, R21, R35 ;  /* 0x0000002315227220 */ /* 0x000fc40000410000 */
[C---:B------:R-:W-:Y:S01]  /*4c90*/  FFMA.FTZ R225, R20.reuse, R223, -R225 ;  /* 0x000000df14e17223 */ /* 0x040fe200000108e1 */
[C---:B------:R-:W-:Y:S01]  /*4ca0*/  FFMA.FTZ R32, R20.reuse, R32, R227 ;  /* 0x0000002014207223 */ /* 0x040fe200000100e3 */
[-C--:B------:R-:W-:Y:S01]  /*4cb0*/  FFMA.FTZ R34, R20, R33.reuse, -R34 ;  /* 0x0000002114227223 */ /* 0x080fe20000010822 */
[----:B------:R-:W-:Y:S01]  /*4cc0*/  FMUL.FTZ R33, R21, R33 ;  /* 0x0000002115217220 */ /* 0x000fe20000410000 */
[----:B------:R-:W-:Y:S01]  /*4cd0*/  FADD.FTZ R225, R22, R225 ;  /* 0x000000e116e17221 */ /* 0x000fe20000010000 */
[----:B------:R-:W-:Y:S01]  /*4ce0*/  FADD.FTZ R32, R23, R32 ;  /* 0x0000002017207221 */ /* 0x000fe20000010000 */
[C---:B---3--:R-:W-:Y:S01]  /*4cf0*/  FMUL.FTZ R222, R25.reuse, R34 ;  /* 0x0000002219de7220 */ /* 0x048fe20000410000 */
[----:B------:R-:W-:Y:S01]  /*4d00*/  FFMA.FTZ R33, R20, R35, R33 ;  /* 0x0000002314217223 */ /* 0x000fe20000010021 */
[C---:B------:R-:W-:Y:S01]  /*4d10*/  FMUL.FTZ R227, R25.reuse, R225 ;  /* 0x000000e119e37220 */ /* 0x040fe20000410000 */
[CC--:B------:R-:W-:Y:S02]  /*4d20*/  FMUL.FTZ R223, R25.reuse, R32.reuse ;  /* 0x0000002019df7220 */ /* 0x0c0fe40000410000 */
[----:B------:R-:W-:Y:S01]  /*4d30*/  FMUL.FTZ R35, R25, R33 ;  /* 0x0000002119237220 */ /* 0x000fe20000410000 */
[C---:B------:R-:W-:Y:S01]  /*4d40*/  FFMA.FTZ R32, R24.reuse, R32, R227 ;  /* 0x0000002018207223 */ /* 0x040fe200000100e3 */
[C---:B------:R-:W-:Y:S01]  /*4d50*/  FFMA.FTZ R225, R24.reuse, R225, -R223 ;  /* 0x000000e118e17223 */ /* 0x040fe200000108df */
[C---:B------:R-:W-:Y:S01]  /*4d60*/  FFMA.FTZ R224, R24.reuse, R33, R222 ;  /* 0x0000002118e07223 */ /* 0x040fe200000100de */
[----:B------:R-:W-:Y:S01]  /*4d70*/  FFMA.FTZ R223, R24, R34, -R35 ;  /* 0x0000002218df7223 */ /* 0x000fe20000010823 */
        /* <DEDUP_REMOVED lines=9> */
.L_x_3260:
        /* <DEDUP_REMOVED lines=14> */
.L_x_3186:
[----:B------:R-:W-:Y:S05]  /*4ef0*/  BSYNC B0 ;  /* 0x0000000000007941 */ /* 0x000fea0003800000 */
.L_x_3185:
[----:B------:R-:W-:-:S03]  /*4f00*/  UMOV UR44, 0xffffffff ;  /* 0xffffffff002c7882 */ /* 0x000fc60000000000 */
[----:B------:R-:W-:Y:S05]  /*4f10*/  BRA.DIV UR44, `(.L_x_3187) ;  /* 0x0000004e2c547947 */ /* 0x000fea000b800000 */
[----:B0-----:R0:W0:Y:S04]  /*4f20*/  SHFL.DOWN PT, R223, R26, 0x2, 0x1f ;  /* 0x08401f001adf7f89 */ /* 0x00102800000e0000 */
[----:B------:R0:W0:Y:S04]  /*4f30*/  SHFL.DOWN PT, R224, R27, 0x2, 0x1f ;  /* 0x08401f001be07f89 */ /* 0x00002800000e0000 */
[----:B--2---:R2:W0:Y:S04]  /*4f40*/  SHFL.DOWN PT, R225, R25, 0x2, 0x1f ;  /* 0x08401f0019e17f89 */ /* 0x00442800000e0000 */
[----:B------:R2:W0:Y:S02]  /*4f50*/  SHFL.DOWN PT, R34, R24, 0x2, 0x1f ;  /* 0x08401f0018227f89 */ /* 0x00042400000e0000 */
.L_x_3266:
[----:B------:R-:W-:Y:S01]  /*4f60*/  BSSY B0, `(.L_x_3188) ;  /* 0x000000e000007945 */ /* 0x000fe20003800000 */
[----:B------:R-:W-:-:S03]  /*4f70*/  ISETP.GT.U32.AND P1, PT, R230, 0x1b, PT ;  /* 0x0000001be600780c */ /* 0x000fc60003f24070 */
[----:B------:R-:W-:Y:S10]  /*4f80*/  @P2 BRA `(.L_x_3189) ;  /* 0x00000000002c2947 */ /* 0x000ff40003800000 */
[C---:B0-----:R-:W-:Y:S01]  /*4f90*/  FMUL.FTZ R32, R27.reuse, R224 ;  /* 0x000000e01b207220 */ /* 0x041fe20000410000 */
[CC--:B------:R-:W-:Y:S01]  /*4fa0*/  FMUL.FTZ R33, R27.reuse, R34.reuse ;  /* 0x000000221b217220 */ /* 0x0c0fe20000410000 */
[C---:B------:R-:W-:Y:S01]  /*4fb0*/  FMUL.FTZ R35, R27.reuse, R225 ;  /* 0x000000e11b237220 */ /* 0x040fe20000410000 */
        /* <DEDUP_REMOVED lines=8> */
.L_x_3189:
[----:B------:R-:W-:Y:S05]  /*5040*/  BSYNC B0 ;  /* 0x0000000000007941 */ /* 0x000fea0003800000 */
.L_x_3188:
[----:B------:R-:W-:-:S03]  /*5050*/  UMOV UR44, 0xffffffff ;  /* 0xffffffff002c7882 */ /* 0x000fc60000000000 */
[----:B------:R-:W-:Y:S05]  /*5060*/  BRA.DIV UR44, `(.L_x_3190) ;  /* 0x0000004e2c707947 */ /* 0x000fea000b800000 */
[----:B0-----:R0:W0:Y:S04]  /*5070*/  SHFL.DOWN PT, R223, R26, 0x4, 0x1f ;  /* 0x08801f001adf7f89 */ /* 0x00102800000e0000 */
[----:B------:R0:W0:Y:S04]  /*5080*/  SHFL.DOWN PT, R224, R27, 0x4, 0x1f ;  /* 0x08801f001be07f89 */ /* 0x00002800000e0000 */
[----:B------:R0:W0:Y:S04]  /*5090*/  SHFL.DOWN PT, R225, R25, 0x4, 0x1f ;  /* 0x08801f0019e17f89 */ /* 0x00002800000e0000 */
[----:B------:R0:W0:Y:S02]  /*50a0*/  SHFL.DOWN PT, R34, R24, 0x4, 0x1f ;  /* 0x08801f0018227f89 */ /* 0x00002400000e0000 */
.L_x_3272:
        /* <DEDUP_REMOVED lines=14> */
.L_x_3192:
[----:B------:R-:W-:Y:S05]  /*5190*/  BSYNC B0 ;  /* 0x0000000000007941 */ /* 0x000fea0003800000 */
.L_x_3191:
[----:B------:R-:W-:-:S03]  /*51a0*/  UMOV UR44, 0xffffffff ;  /* 0xffffffff002c7882 */ /* 0x000fc60000000000 */
[----:B------:R-:W-:Y:S05]  /*51b0*/  BRA.DIV UR44, `(.L_x_3193) ;  /* 0x0000004e2c8c7947 */ /* 0x000fea000b800000 */
[----:B0-----:R0:W0:Y:S04]  /*51c0*/  SHFL.DOWN PT, R223, R26, 0x8, 0x1f ;  /* 0x09001f001adf7f89 */ /* 0x00102800000e0000 */
[----:B------:R0:W0:Y:S04]  /*51d0*/  SHFL.DOWN PT, R224, R27, 0x8, 0x1f ;  /* 0x09001f001be07f89 */ /* 0x00002800000e0000 */
[----:B------:R0:W0:Y:S04]  /*51e0*/  SHFL.DOWN PT, R225, R25, 0x8, 0x1f ;  /* 0x09001f0019e17f89 */ /* 0x00002800000e0000 */
[----:B------:R0:W0:Y:S02]  /*51f0*/  SHFL.DOWN PT, R34, R24, 0x8, 0x1f ;  /* 0x09001f0018227f89 */ /* 0x00002400000e0000 */
.L_x_3278:
        /* <DEDUP_REMOVED lines=14> */
.L_x_3195:
[----:B------:R-:W-:Y:S05]  /*52e0*/  BSYNC B0 ;  /* 0x0000000000007941 */ /* 0x000fea0003800000 */
.L_x_3194:
[----:B------:R-:W-:-:S03]  /*52f0*/  UMOV UR44, 0xffffffff ;  /* 0xffffffff002c7882 */ /* 0x000fc60000000000 */
[----:B------:R-:W-:Y:S05]  /*5300*/  BRA.DIV UR44, `(.L_x_3196) ;  /* 0x0000004e2ca87947 */ /* 0x000fea000b800000 */
[----:B0-----:R0:W0:Y:S04]  /*5310*/  SHFL.DOWN PT, R223, R26, 0x10, 0x1f ;  /* 0x0a001f001adf7f89 */ /* 0x00102800000e0000 */
[----:B------:R0:W0:Y:S04]  /*5320*/  SHFL.DOWN PT, R224, R27, 0x10, 0x1f ;  /* 0x0a001f001be07f89 */ /* 0x00002800000e0000 */
[----:B------:R0:W0:Y:S04]  /*5330*/  SHFL.DOWN PT, R225, R25, 0x10, 0x1f ;  /* 0x0a001f0019e17f89 */ /* 0x00002800000e0000 */
[----:B------:R0:W0:Y:S02]  /*5340*/  SHFL.DOWN PT, R34, R24, 0x10, 0x1f ;  /* 0x0a001f0018227f89 */ /* 0x00002400000e0000 */
.L_x_3284:
[----:B------:R-:W-:Y:S01]  /*5350*/  BSSY B0, `(.L_x_3197) ;  /* 0x000000e000007945 */ /* 0x000fe20003800000 */
[----:B------:R-:W-:-:S03]  /*5360*/  ISETP.NE.AND P2, PT, R106, 0x1f, PT ;  /* 0x0000001f6a00780c */ /* 0x000fc60003f45270 */
        /* <DEDUP_REMOVED lines=12> */
.L_x_3198:
[----:B------:R-:W-:Y:S05]  /*5430*/  BSYNC B0 ;  /* 0x0000000000007941 */ /* 0x000fea0003800000 */
.L_x_3197:
[----:B------:R-:W-:-:S03]  /*5440*/  UMOV UR44, 0xffffffff ;  /* 0xffffffff002c7882 */ /* 0x000fc60000000000 */
[----:B------:R-:W-:Y:S05]  /*5450*/  BRA.DIV UR44, `(.L_x_3199) ;  /* 0x0000004e2cc47947 */ /* 0x000fea000b800000 */
[----:B------:R-:W1:Y:S04]  /*5460*/  SHFL.IDX PT, R242, R27, RZ, 0x1f ;  /* 0x00001fff1bf27589 */ /* 0x000e6800000e0000 */
[----:B------:R-:W4:Y:S04]  /*5470*/  SHFL.IDX PT, R230, R26, RZ, 0x1f ;  /* 0x00001fff1ae67589 */ /* 0x000f2800000e0000 */
[----:B------:R0:W2:Y:S04]  /*5480*/  SHFL.DOWN PT, R236, R26, 0x1, 0x1f ;  /* 0x08201f001aec7f89 */ /* 0x0000a800000e0000 */
[----:B------:R0:W2:Y:S04]  /*5490*/  SHFL.DOWN PT, R238, R27, 0x1, 0x1f ;  /* 0x08201f001bee7f89 */ /* 0x0000a800000e0000 */
[----:B------:R0:W2:Y:S04]  /*54a0*/  SHFL.IDX PT, R237, R25, RZ, 0x1f ;  /* 0x00001fff19ed7589 */ /* 0x0000a800000e0000 */
[----:B------:R0:W2:Y:S04]  /*54b0*/  SHFL.DOWN PT, R240, R25, 0x1, 0x1f ;  /* 0x08201f0019f07f89 */ /* 0x0000a800000e0000 */
[----:B------:R2:W2:Y:S01]  /*54c0*/  SHFL.IDX PT, R239, R24, RZ, 0x1f ;  /* 0x00001fff18ef7589 */ /* 0x0004a200000e0000 */
[-C--:B-1----:R-:W-:Y:S01]  /*54d0*/  FMUL.FTZ R33, R15, R242.reuse ;  /* 0x000000f20f217220 */ /* 0x082fe20000410000 */
[CC--:B------:R-:W-:Y:S01]  /*54e0*/  FMUL.FTZ R234, R14.reuse, R242.reuse ;  /* 0x000000f20eea7220 */ /* 0x0c0fe20000410000 */
[----:B---3--:R-:W-:Y:S01]  /*54f0*/  FMUL.FTZ R227, R13, R242 ;  /* 0x000000f20de37220 */ /* 0x008fe20000410000 */
[----:B0-----:R0:W1:Y:S01]  /*5500*/  SHFL.DOWN PT, R34, R24, 0x1, 0x1f ;  /* 0x08201f0018227f89 */ /* 0x00106200000e0000 */
[-C--:B----4-:R-:W-:Y:S01]  /*5510*/  FFMA.FTZ R232, R14, R230.reuse, -R33 ;  /* 0x000000e60ee87223 */ /* 0x090fe20000010821 */
[----:B------:R-:W-:Y:S01]  /*5520*/  FFMA.FTZ R234, R15, R230, R234 ;  /* 0x000000e60fea7223 */ /* 0x000fe200000100ea */
[----:B------:R-:W-:Y:S01]  /*5530*/  FMUL.FTZ R242, R12, R242 ;  /* 0x000000f20cf27220 */ /* 0x000fe20000410000 */
[----:B------:R0:W3:Y:S04]  /*5540*/  SHFL.IDX PT, R35, R14, RZ, 0x1f ;  /* 0x00001fff0e237589 */ /* 0x0000e800000e0000 */
[----:B------:R0:W4:Y:S04]  /*5550*/  SHFL.IDX PT, R243, R15, RZ, 0x1f ;  /* 0x00001fff0ff37589 */ /* 0x00012800000e0000 */
[----:B------:R0:W0:Y:S04]  /*5560*/  SHFL.IDX PT, R241, R12, RZ, 0x1f ;  /* 0x00001fff0cf17589 */ /* 0x00002800000e0000 */
[----:B------:R0:W0:Y:S02]  /*5570*/  SHFL.IDX PT, R32, R13, RZ, 0x1f ;  /* 0x00001fff0d207589 */ /* 0x00002400000e0000 */
.L_x_3298:
[----:B------:R-:W-:Y:S01]  /*5580*/  BSSY B0, `(.L_x_3200) ;  /* 0x0000010000007945 */ /* 0x000fe20003800000 */
[----:B0-2---:R-:W-:Y:S02]  /*5590*/  MOV R24, R241 ;  /* 0x000000f100187202 */ /* 0x005fe40000000f00 */
[----:B------:R-:W-:Y:S02]  /*55a0*/  MOV R25, R32 ;  /* 0x0000002000197202 */ /* 0x000fe40000000f00 */
[----:B---3--:R-:W-:Y:S02]  /*55b0*/  MOV R26, R35 ;  /* 0x00000023001a7202 */ /* 0x008fe40000000f00 */
[----:B----4-:R-:W-:Y:S01]  /*55c0*/  MOV R27, R243 ;  /* 0x000000f3001b7202 */ /* 0x010fe20000000f00 */
[----:B------:R-:W-:Y:S06]  /*55d0*/  @!P2 BRA `(.L_x_3201) ;  /* 0x000000000028a947 */ /* 0x000fec0003800000 */
[C---:B------:R-:W-:Y:S01]  /*55e0*/  FMUL.FTZ R15, R238.reuse, R27 ;  /* 0x0000001bee0f7220 */ /* 0x040fe20000410000 */
[----:B------:R-:W-:-:S03]  /*55f0*/  FMUL.FTZ R35, R238, R26 ;  /* 0x0000001aee237220 */ /* 0x000fc60000410000 */
[----:B------:R-:W-:Y:S01]  /*5600*/  FFMA.FTZ R33, R236, R26, -R15 ;  /* 0x0000001aec217223 */ /* 0x000fe2000001080f */
[C---:B------:R-:W-:Y:S01]  /*5610*/  FMUL.FTZ R15, R238.reuse, R25 ;  /* 0x00000019ee0f7220 */ /* 0x040fe20000410000 */
[-C--:B------:R-:W-:Y:S01]  /*5620*/  FMUL.FTZ R238, R238, R24.reuse ;  /* 0x00000018eeee7220 */ /* 0x080fe20000410000 */
[----:B------:R-:W-:Y:S01]  /*5630*/  FFMA.FTZ R27, R236, R27, R35 ;  /* 0x0000001bec1b7223 */ /* 0x000fe20000010023 */
[----:B------:R-:W-:Y:S01]  /*5640*/  FADD.FTZ R26, R240, R33 ;  /* 0x00000021f01a7221 */ /* 0x000fe20000010000 */
[C---:B------:R-:W-:Y:S01]  /*5650*/  FFMA.FTZ R24, R236.reuse, R24, -R15 ;  /* 0x00000018ec187223 */ /* 0x040fe2000001080f */
[----:B------:R-:W-:Y:S01]  /*5660*/  FFMA.FTZ R25, R236, R25, R238 ;  /* 0x00000019ec197223 */ /* 0x000fe200000100ee */
[----:B-1----:R-:W-:-:S07]  /*5670*/  FADD.FTZ R27, R34, R27 ;  /* 0x0000001b221b7221 */ /* 0x002fce0000010000 */
.L_x_3201:
[----:B------:R-:W-:Y:S05]  /*5680*/  BSYNC B0 ;  /* 0x0000000000007941 */ /* 0x000fea0003800000 */
.L_x_3200:
[CC--:B------:R-:W-:Y:S01]  /*5690*/  FMUL.FTZ R15, R29.reuse, R27.reuse ;  /* 0x0000001b1d0f7220 */ /* 0x0c0fe20000410000 */
[C---:B------:R-:W-:Y:S01]  /*56a0*/  FMUL.FTZ R14, R29.reuse, R26 ;  /* 0x0000001a1d0e7220 */ /* 0x040fe20000410000 */
[----:B------:R-:W-:Y:S01]  /*56b0*/  FMUL.FTZ R33, R29, R24 ;  /* 0x000000181d217220 */ /* 0x000fe20000410000 */
[----:B------:R0:W-:Y:S01]  /*56c0*/  STS.128 [R228+0x1b40], R24 ;  /* 0x001b4018e4007388 */ /* 0x0001e20000000c00 */
[C---:B------:R-:W-:Y:S01]  /*56d0*/  FFMA.FTZ R15, R28.reuse, R26, -R15 ;  /* 0x0000001a1c0f7223 */ /* 0x040fe2000001080f */
[----:B------:R-:W-:Y:S01]  /*56e0*/  FFMA.FTZ R14, R28, R27, R14 ;  /* 0x0000001b1c0e7223 */ /* 0x000fe2000001000e */
[-C--:B------:R-:W-:Y:S01]  /*56f0*/  FFMA.FTZ R12, R12, R230.reuse, -R227 ;  /* 0x000000e60c0c7223 */ /* 0x080fe200000108e3 */
[----:B------:R-:W-:Y:S01]  /*5700*/  FFMA.FTZ R13, R13, R230, R242 ;  /* 0x000000e60d0d7223 */ /* 0x000fe200000100f2 */
        /* <DEDUP_REMOVED lines=8> */
[C---:B------:R-:W-:Y:S01]  /*5790*/  FFMA.FTZ R32, R16.reuse, R31, R223 ;  /* 0x0000001f10207223 */ /* 0x040fe200000100df */
[----:B------:R-:W-:Y:S01]  /*57a0*/  FFMA.FTZ R33, R16, R30, -R35 ;  /* 0x0000001e10217223 */ /* 0x000fe20000010823 */
[-C--:B------:R-:W-:Y:S01]  /*57b0*/  FMUL.FTZ R14, R17, R28.reuse ;  /* 0x0000001c110e7220 */ /* 0x080fe20000410000 */
[----:B------:R0:W-:Y:S01]  /*57c0*/  STS.128 [R228+0x1b30], R28 ;  /* 0x001b301ce4007388 */ /* 0x0001e20000000c00 */
[----:B------:R-:W-:Y:S01]  /*57d0*/  FADD.FTZ R35, R19, R32 ;  /* 0x0000002013237221 */ /* 0x000fe20000010000 */
[----:B-1----:R-:W-:Y:S01]  /*57e0*/  FADD.FTZ R34, R18, R33 ;  /* 0x0000002112227221 */ /* 0x002fe20000010000 */
[C---:B------:R-:W-:Y:S01]  /*57f0*/  FFMA.FTZ R32, R16.reuse, R28, -R15 ;  /* 0x0000001c10207223 */ /* 0x040fe2000001080f */
[----:B------:R-:W-:Y:S01]  /*5800*/  FFMA.FTZ R33, R16, R29, R14 ;  /* 0x0000001d10217223 */ /* 0x000fe2000001000e */
[C---:B------:R-:W-:Y:S01]  /*5810*/  FMUL.FTZ R17, R21.reuse, R35 ;  /* 0x0000002315117220 */ /* 0x040fe20000410000 */
        /* <DEDUP_REMOVED lines=13> */
.L_x_3183:
[----:B------:R-:W-:Y:S05]  /*58f0*/  WARPSYNC.ALL ;  /* 0x0000000000007948 */ /* 0x000fea0003800000 */
[----:B------:R-:W-:Y:S01]  /*5900*/  BAR.SYNC.DEFER_BLOCKING 0x0 ;  /* 0x0000000000007b1d */ /* 0x000fe20000010000 */
[----:B------:R-:W-:Y:S01]  /*5910*/  ISETP.NE.AND P0, PT, R106, RZ, PT ;  /* 0x000000ff6a00720c */ /* 0x000fe20003f05270 */
[----:B0-----:R-:W-:Y:S01]  /*5920*/  FFMA.FTZ R21, R0, R220, RZ ;  /* 0x000000dc00157223 */ /* 0x001fe200000100ff */
[C---:B------:R-:W-:Y:S02]  /*5930*/  ISETP.GT.AND P1, PT, R107.reuse, 0x1e, PT ;  /* 0x0000001e6b00780c */ /* 0x040fe40003f24270 */
[----:B------:R-:W-:Y:S01]  /*5940*/  ISETP.NE.AND P2, PT, R107, RZ, PT ;  /* 0x000000ff6b00720c */ /* 0x000fe20003f45270 */
[----:B------:R-:W-:Y:S01]  /*5950*/  BSSY B0, `(.L_x_3202) ;  /* 0x00001f3000007945 */ /* 0x000fe20003800000 */
[----:B------:R-:W0:Y:S02]  /*5960*/  LDS.64 R16, [R156+0x1b18] ;  /* 0x001b18009c107984 */ /* 0x000e240000000a00 */
[-C--:B0-----:R-:W-:Y:S01]  /*5970*/  FMUL.FTZ R19, R17, -R3.reuse ;  /* 0x8000000311137220 */ /* 0x081fe20000410000 */
[----:B------:R-:W-:-:S03]  /*5980*/  FMUL.FTZ R18, R16, -R3 ;  /* 0x8000000310127220 */ /* 0x000fc60000410000 */
[-C--:B------:R-:W-:Y:S01]  /*5990*/  FFMA.FTZ R16, R16, R2.reuse, -R19 ;  /* 0x0000000210107223 */ /* 0x080fe20000010813 */
[----:B------:R-:W-:-:S03]  /*59a0*/  FFMA.FTZ R18, R17, R2, R18 ;  /* 0x0000000211127223 */ /* 0x000fc60000010012 */
[----:B------:R-:W-:Y:S01]  /*59b0*/  FADD.FTZ R179, R179, R16 ;  /* 0x00000010b3b37221 */ /* 0x000fe20000010000 */
[----:B------:R-:W-:-:S03]  /*59c0*/  FADD.FTZ R195, -R195, R18 ;  /* 0x00000012c3c37221 */ /* 0x000fc60000010100 */
[C---:B------:R-:W-:Y:S01]  /*59d0*/  FMUL.FTZ R3, R140.reuse, -R179 ;  /* 0x800000b38c037220 */ /* 0x040fe20000410000 */
        /* <DEDUP_REMOVED lines=8> */
[-C--:B------:R-:W-:Y:S01]  /*5a60*/  FMUL.FTZ R144, R144, -R177.reuse ;  /* 0x800000b190907220 */ /* 0x080fe20000410000 */
[-C--:B------:R-:W-:Y:S02]  /*5a70*/  FMUL.FTZ R34, R44, R177.reuse ;  /* 0x000000b12c227220 */ /* 0x080fe40000410000 */
[C---:B------:R-:W-:Y:S01]  /*5a80*/  FFMA.FTZ R3, R145.reuse, R177, -R2 ;  /* 0x000000b191037223 */ /* 0x040fe20000010802 */
[----:B------:R-:W-:Y:S01]  /*5a90*/  FFMA.FTZ R145, R145, R193, R144 ;  /* 0x000000c191917223 */ /* 0x000fe20000010090 */
[----:B------:R-:W-:Y:S02]  /*5aa0*/  FADD.FTZ R76, R34, R76 ;  /* 0x0000004c224c7221 */ /* 0x000fe40000010000 */
        /* <DEDUP_REMOVED lines=43> */
[----:B------:R-:W-:Y:S01]  /*5d60*/  FADD.FTZ R163, R163, R20 ;  /* 0x00000014a3a37221 */ /* 0x000fe20000010000 */
[----:B------:R-:W-:Y:S02]  /*5d70*/  MOV R22, UR6 ;  /* 0x0000000600167c02 */ /* 0x000fe40008000f00 */
[C---:B------:R-:W-:Y:S01]  /*5d80*/  FMUL.FTZ R20, R128.reuse, -R185 ;  /* 0x800000b980147220 */ /* 0x040fe20000410000 */
[----:B------:R-:W-:Y:S01]  /*5d90*/  FMUL.FTZ R128, R128, -R163 ;  /* 0x800000a380807220 */ /* 0x000fe20000410000 */
[----:B------:R-:W-:Y:S01]  /*5da0*/  @!P0 LEA R23, R22, R105, 0x4 ;  /* 0x0000006916178211 */ /* 0x000fe200078e20ff */
[----:B------:R-:W-:Y:S01]  /*5db0*/  FMUL.FTZ R125, R48, R185 ;  /* 0x000000b9307d7220 */ /* 0x000fe20000410000 */
[C---:B------:R-:W-:Y:S01]  /*5dc0*/  FFMA.FTZ R19, R129.reuse, R163, -R20 ;  /* 0x000000a381137223 */ /* 0x040fe20000010814 */
[----:B------:R-:W-:Y:S01]  /*5dd0*/  FFMA.FTZ R20, R66, R218, R21 ;  /* 0x000000da42147223 */ /* 0x000fe20000010015 */
[----:B------:R-:W-:Y:S01]  /*5de0*/  FFMA.FTZ R129, R129, R185, R128 ;  /* 0x000000b981817223 */ /* 0x000fe20000010080 */
[----:B------:R-:W-:Y:S01]  /*5df0*/  FFMA.FTZ R21, R0, -R197, RZ ;  /* 0x800000c500157223 */ /* 0x000fe200000100ff */
[----:B------:R-:W-:Y:S01]  /*5e00*/  FADD.FTZ R162, R162, R19 ;  /* 0x00000013a2a27221 */ /* 0x000fe20000010000 */
[----:B------:R-:W-:Y:S01]  /*5e10*/  FFMA.FTZ R19, R65, R219, R20 ;  /* 0x000000db41137223 */ /* 0x000fe20000010014 */
[----:B------:R-:W-:Y:S01]  /*5e20*/  FADD.FTZ R184, -R184, R129 ;  /* 0x00000081b8b87221 */ /* 0x000fe20000010100 */
[----:B------:R-:W-:Y:S01]  /*5e30*/  FFMA.FTZ R24, R66, -R199, R21 ;  /* 0x800000c742187223 */ /* 0x000fe20000010015 */
[----:B------:R-:W-:Y:S01]  /*5e40*/  FMUL.FTZ R20, R130, -R162 ;  /* 0x800000a282147220 */ /* 0x000fe20000410000 */
[----:B------:R-:W-:Y:S01]  /*5e50*/  FFMA.FTZ R22, R64, R217, R19 ;  /* 0x000000d940167223 */ /* 0x000fe20000010013 */
[-C--:B------:R-:W-:Y:S01]  /*5e60*/  FMUL.FTZ R19, R130, -R184.reuse ;  /* 0x800000b882137220 */ /* 0x080fe20000410000 */
[----:B-1----:R0:W-:Y:S01]  /*5e70*/  @!P0 STS.128 [R23+0x3910], R12 ;  /* 0x0039100c17008388 */ /* 0x0021e20000000c00 */
[----:B------:R-:W-:Y:S01]  /*5e80*/  FFMA.FTZ R20, R131, R184, R20 ;  /* 0x000000b883147223 */ /* 0x000fe20000010014 */
[----:B------:R-:W-:Y:S01]  /*5e90*/  FFMA.FTZ R21, R63, R216, R22 ;  /* 0x000000d83f157223 */ /* 0x000fe20000010016 */
[----:B------:R-:W-:Y:S01]  /*5ea0*/  FFMA.FTZ R22, R131, R162, -R19 ;  /* 0x000000a283167223 */ /* 0x000fe20000010813 */
[----:B------:R-:W-:Y:S01]  /*5eb0*/  FFMA.FTZ R218, -R43, R110, R218 ;  /* 0x0000006e2bda7223 */ /* 0x000fe200000101da */
[----:B------:R-:W-:Y:S01]  /*5ec0*/  FADD.FTZ R20, -R183, R20 ;  /* 0x00000014b7147221 */ /* 0x000fe20000010100 */
[----:B------:R-:W-:Y:S01]  /*5ed0*/  FFMA.FTZ R219, -R50, R121, R219 ;  /* 0x0000007932db7223 */ /* 0x000fe200000101db */
[----:B------:R-:W-:Y:S01]  /*5ee0*/  FADD.FTZ R161, R161, R22 ;  /* 0x00000016a1a17221 */ /* 0x000fe20000010000 */
[----:B------:R-:W-:Y:S01]  /*5ef0*/  FFMA.FTZ R217, -R42, R119, R217 ;  /* 0x000000772ad97223 */ /* 0x000fe200000101d9 */
[----:B------:R-:W-:Y:S01]  /*5f00*/  FMUL.FTZ R35, R49, R20 ;  /* 0x0000001431237220 */ /* 0x000fe20000410000 */
[----:B------:R-:W-:Y:S01]  /*5f10*/  FMUL.FTZ R129, R40, R17 ;  /* 0x0000001128817220 */ /* 0x000fe20000410000 */
[----:B0-----:R-:W-:Y:S01]  /*5f20*/  FFMA.FTZ R13, R65, -R196, R24 ;  /* 0x800000c4410d7223 */ /* 0x001fe20000010018 */
[----:B------:R-:W-:Y:S01]  /*5f30*/  FFMA.FTZ R24, R62, R214, R21 ;  /* 0x000000d63e187223 */ /* 0x000fe20000010015 */
[CC--:B------:R-:W-:Y:S01]  /*5f40*/  FMUL.FTZ R12, R132.reuse, -R20.reuse ;  /* 0x80000014840c7220 */ /* 0x0c0fe20000410000 */
[----:B------:R-:W-:Y:S01]  /*5f50*/  FMUL.FTZ R15, R132, -R161 ;  /* 0x800000a1840f7220 */ /* 0x000fe20000410000 */
[----:B------:R-:W-:Y:S01]  /*5f60*/  FFMA.FTZ R14, R64, -R201, R13 ;  /* 0x800000c9400e7223 */ /* 0x000fe2000001000d */
[----:B------:R-:W-:Y:S01]  /*5f70*/  FFMA.FTZ R21, R61, R215, R24 ;  /* 0x000000d73d157223 */ /* 0x000fe20000010018 */
[C---:B------:R-:W-:Y:S01]  /*5f80*/  FFMA.FTZ R13, R133.reuse, R161, -R12 ;  /* 0x000000a1850d7223 */ /* 0x040fe2000001080c */
[----:B------:R-:W-:Y:S01]  /*5f90*/  FFMA.FTZ R15, R133, R20, R15 ;  /* 0x00000014850f7223 */ /* 0x000fe2000001000f */
[----:B------:R-:W-:Y:S01]  /*5fa0*/  FFMA.FTZ R19, R63, -R198, R14 ;  /* 0x800000c63f137223 */ /* 0x000fe2000001000e */
[----:B------:R-:W-:Y:S01]  /*5fb0*/  FFMA.FTZ R12, R60, R213, R21 ;  /* 0x000000d53c0c7223 */ /* 0x000fe20000010015 */
[----:B------:R-:W-:Y:S01]  /*5fc0*/  FADD.FTZ R160, R160, R13 ;  /* 0x0000000da0a07221 */ /* 0x000fe20000010000 */
[----:B------:R-:W-:Y:S01]  /*5fd0*/  FFMA.FTZ R23, -R51, R112, R220 ;  /* 0x0000007033177223 */ /* 0x000fe200000101dc */
[----:B------:R-:W-:Y:S01]  /*5fe0*/  FFMA.FTZ R14, R62, -R203, R19 ;  /* 0x800000cb3e0e7223 */ /* 0x000fe20000010013 */
[----:B------:R-:W-:Y:S01]  /*5ff0*/  FFMA.FTZ R13, R59, R212, R12 ;  /* 0x000000d43b0d7223 */ /* 0x000fe2000001000c */
        /* <DEDUP_REMOVED lines=11> */
[----:B------:R-:W-:Y:S01]  /*60b0*/  FFMA.FTZ R22, R56, R209, R15 ;  /* 0x000000d138167223 */ /* 0x000fe2000001000f */
[----:B------:R-:W-:Y:S01]  /*60c0*/  FADD.FTZ R159, R159, R12 ;  /* 0x0000000c9f9f7221 */ /* 0x000fe20000010000 */
[----:B------:R-:W-:Y:S01]  /*60d0*/  FMUL.FTZ R12, R136, -R181 ;  /* 0x800000b5880c7220 */ /* 0x000fe20000410000 */
[----:B------:R-:W-:Y:S01]  /*60e0*/  FFMA.FTZ R14, R58, -R205, R13 ;  /* 0x800000cd3a0e7223 */ /* 0x000fe2000001000d */
[----:B------:R-:W-:Y:S01]  /*60f0*/  FFMA.FTZ R21, R55, R226, R22 ;  /* 0x000000e237157223 */ /* 0x000fe20000010016 */
[-C--:B------:R-:W-:Y:S01]  /*6100*/  FMUL.FTZ R136, R136, -R159.reuse ;  /* 0x8000009f88887220 */ /* 0x080fe20000410000 */
[----:B------:R-:W-:Y:S01]  /*6110*/  FFMA.FTZ R13, R137, R159, -R12 ;  /* 0x0000009f890d7223 */ /* 0x000fe2000001080c */
[----:B------:R-:W-:Y:S01]  /*6120*/  FFMA.FTZ R15, R57, -R206, R14 ;  /* 0x800000ce390f7223 */ /* 0x000fe2000001000e */
[----:B------:R-:W-:Y:S01]  /*6130*/  FFMA.FTZ R14, R54, R194, R21 ;  /* 0x000000c2360e7223 */ /* 0x000fe20000010015 */
[----:B------:R-:W-:Y:S01]  /*6140*/  FFMA.FTZ R137, R137, R181, R136 ;  /* 0x000000b589897223 */ /* 0x000fe20000010088 */
[----:B------:R-:W-:Y:S01]  /*6150*/  FADD.FTZ R158, R158, R13 ;  /* 0x0000000d9e9e7221 */ /* 0x000fe20000010000 */
[----:B------:R-:W-:Y:S01]  /*6160*/  FFMA.FTZ R12, R56, -R207, R15 ;  /* 0x800000cf380c7223 */ /* 0x000fe2000001000f */
[----:B------:R-:W-:Y:S01]  /*6170*/  FFMA.FTZ R15, R53, R231, R14 ;  /* 0x000000e7350f7223 */ /* 0x000fe2000001000e */
[----:B------:R-:W-:Y:S01]  /*6180*/  FMUL.FTZ R22, R179, UR46 ;  /* 0x0000002eb3167c20 */ /* 0x000fe20008410000 */
[----:B------:R-:W-:Y:S01]  /*6190*/  FADD.FTZ R180, -R180, R137 ;  /* 0x00000089b4b47221 */ /* 0x000fe20000010100 */
[----:B------:R-:W-:Y:S01]  /*61a0*/  FFMA.FTZ R13, R55, -R208, R12 ;  /* 0x800000d0370d7223 */ /* 0x000fe2000001000c */
[----:B------:R-:W-:Y:S01]  /*61b0*/  FFMA.FTZ R14, R52, R235, R15 ;  /* 0x000000eb340e7223 */ /* 0x000fe2000001000f */
[----:B------:R-:W-:Y:S01]  /*61c0*/  FFMA.FTZ R22, R195, UR47, -R22 ;  /* 0x0000002fc3167c23 */ /* 0x000fe20008010816 */
[----:B------:R-:W-:Y:S01]  /*61d0*/  FFMA.FTZ R235, -R36, R141, R235 ;  /* 0x0000008d24eb7223 */ /* 0x000fe200000101eb */
[----:B------:R-:W-:Y:S01]  /*61e0*/  FFMA.FTZ R12, R54, -R221, R13 ;  /* 0x800000dd360c7223 */ /* 0x000fe2000001000d */
[----:B------:R-:W-:Y:S01]  /*61f0*/  FMUL.FTZ R13, R138, -R158 ;  /* 0x8000009e8a0d7220 */ /* 0x000fe20000410000 */
[----:B------:R-:W-:Y:S01]  /*6200*/  FMUL.FTZ R30, R233, R22 ;  /* 0x00000016e91e7220 */ /* 0x000fe20000410000 */
[----:B------:R-:W-:Y:S01]  /*6210*/  FMUL.FTZ R24, R36, R179 ;  /* 0x000000b324187220 */ /* 0x000fe20000410000 */
[----:B------:R-:W-:Y:S01]  /*6220*/  FFMA.FTZ R15, R53, -R229, R12 ;  /* 0x800000e5350f7223 */ /* 0x000fe2000001000c */
[-C--:B------:R-:W-:Y:S01]  /*6230*/  FMUL.FTZ R12, R138, -R180.reuse ;  /* 0x800000b48a0c7220 */ /* 0x080fe20000410000 */
[----:B------:R-:W-:Y:S01]  /*6240*/  FMUL.FTZ R25, R43, R180 ;  /* 0x000000b42b197220 */ /* 0x000fe20000410000 */
[----:B------:R-:W-:Y:S01]  /*6250*/  FADD.FTZ R67, R24, R67 ;  /* 0x0000004318437221 */ /* 0x000fe20000010000 */
[----:B------:R-:W-:Y:S01]  /*6260*/  FFMA.FTZ R15, R52, -R233, R15 ;  /* 0x800000e9340f7223 */ /* 0x000fe2000001000f */
[C---:B------:R-:W-:Y:S01]  /*6270*/  FFMA.FTZ R22, R139.reuse, R158, -R12 ;  /* 0x0000009e8b167223 */ /* 0x040fe2000001080c */
[----:B------:R-:W-:Y:S01]  /*6280*/  FFMA.FTZ R139, R139, R180, R13 ;  /* 0x000000b48b8b7223 */ /* 0x000fe2000001000d */
[-C--:B------:R-:W-:Y:S01]  /*6290*/  FFMA.FTZ R13, R235, R24.reuse, R28 ;  /* 0x00000018eb0d7223 */ /* 0x080fe2000001001c */
[----:B------:R-:W-:Y:S01]  /*62a0*/  FMUL.FTZ R233, R233, R24 ;  /* 0x00000018e9e97220 */ /* 0x000fe20000410000 */
[----:B------:R-:W-:Y:S01]  /*62b0*/  FADD.FTZ R157, R157, R22 ;  /* 0x000000169d9d7221 */ /* 0x000fe20000010000 */
[----:B------:R-:W-:Y:S01]  /*62c0*/  FMUL.FTZ R22, R195, UR46 ;  /* 0x0000002ec3167c20 */ /* 0x000fe20008410000 */
[----:B------:R-:W-:Y:S01]  /*62d0*/  FADD.FTZ R178, -R178, R139 ;  /* 0x0000008bb2b27221 */ /* 0x000fe20000010100 */
[----:B------:R-:W-:Y:S01]  /*62e0*/  FFMA.FTZ R12, R235, R26, -R233 ;  /* 0x0000001aeb0c7223 */ /* 0x000fe200000108e9 */
[----:B------:R-:W-:Y:S01]  /*62f0*/  FMUL.FTZ R21, R43, R158 ;  /* 0x0000009e2b157220 */ /* 0x000fe20000410000 */
[----:B------:R-:W-:Y:S01]  /*6300*/  FFMA.FTZ R28, R179, UR47, R22 ;  /* 0x0000002fb31c7c23 */ /* 0x000fe20008010016 */
[C---:B------:R-:W-:Y:S01]  /*6310*/  FMUL.FTZ R22, R51.reuse, R157 ;  /* 0x0000009d33167220 */ /* 0x040fe20000410000 */
[----:B------:R-:W-:Y:S01]  /*6320*/  FMUL.FTZ R24, R51, R178 ;  /* 0x000000b233187220 */ /* 0x000fe20000410000 */
[----:B------:R-:W-:Y:S01]  /*6330*/  FMUL.FTZ R27, R199, R25 ;  /* 0x00000019c71b7220 */ /* 0x000fe20000410000 */
[----:B------:R-:W-:Y:S01]  /*6340*/  FFMA.FTZ R30, R235, R28, R30 ;  /* 0x0000001ceb1e7223 */ /* 0x000fe2000001001e */
[C---:B------:R-:W-:Y:S01]  /*6350*/  FMUL.FTZ R28, R197.reuse, R22 ;  /* 0x00000016c51c7220 */ /* 0x040fe20000410000 */
[-C--:B------:R-:W-:Y:S01]  /*6360*/  FMUL.FTZ R26, R197, R24.reuse ;  /* 0x00000018c51a7220 */ /* 0x080fe20000410000 */
[----:B------:R-:W-:Y:S01]  /*6370*/  FMUL.FTZ R29, R199, R21 ;  /* 0x00000015c71d7220 */ /* 0x000fe20000410000 */
[----:B------:R-:W-:Y:S01]  /*6380*/  FFMA.FTZ R141, R141, R179, R30 ;  /* 0x000000b38d8d7223 */ /* 0x000fe2000001001e */
[----:B------:R-:W-:Y:S01]  /*6390*/  FFMA.FTZ R28, R23, R24, -R28 ;  /* 0x00000018171c7223 */ /* 0x000fe2000001081c */
[----:B------:R-:W-:Y:S01]  /*63a0*/  FMUL.FTZ R24, R177, UR46 ;  /* 0x0000002eb1187c20 */ /* 0x000fe20008410000 */
[----:B------:R-:W-:Y:S01]  /*63b0*/  FFMA.FTZ R26, R23, R22, R26 ;  /* 0x00000016171a7223 */ /* 0x000fe2000001001a */
[C---:B------:R-:W-:Y:S01]  /*63c0*/  FFMA.FTZ R27, R218.reuse, R21, R27 ;  /* 0x00000015da1b7223 */ /* 0x040fe2000001001b */
[----:B------:R-:W-:Y:S01]  /*63d0*/  FFMA.FTZ R29, R218, R25, -R29 ;  /* 0x00000019da1d7223 */ /* 0x000fe2000001081d */
[----:B------:R-:W-:Y:S01]  /*63e0*/  FFMA.FTZ R30, R193, UR47, -R24 ;  /* 0x0000002fc11e7c23 */ /* 0x000fe20008010818 */
[C---:B------:R-:W-:Y:S01]  /*63f0*/  FMUL.FTZ R24, R50.reuse, R181 ;  /* 0x000000b532187220 */ /* 0x040fe20000410000 */
[----:B------:R-:W-:Y:S01]  /*6400*/  FADD.FTZ R26, RZ, R26 ;  /* 0x0000001aff1a7221 */ /* 0x000fe20000010000 */
[----:B------:R-:W-:Y:S01]  /*6410*/  FMUL.FTZ R25, R50, R159 ;  /* 0x0000009f32197220 */ /* 0x000fe20000410000 */
[----:B------:R-:W-:Y:S01]  /*6420*/  FMUL.FTZ R134, R44, R193 ;  /* 0x000000c12c867220 */ /* 0x000fe20000410000 */
[----:B------:R-:W-:Y:S01]  /*6430*/  FMUL.FTZ R32, R196, R24 ;  /* 0x00000018c4207220 */ /* 0x000fe20000410000 */
[----:B------:R-:W-:Y:S01]  /*6440*/  FADD.FTZ R26, R26, R27 ;  /* 0x0000001b1a1a7221 */ /* 0x000fe20000010000 */
[----:B------:R-:W-:Y:S01]  /*6450*/  FADD.FTZ R28, RZ, R28 ;  /* 0x0000001cff1c7221 */ /* 0x000fe20000010000 */
[----:B------:R-:W-:Y:S01]  /*6460*/  FFMA.FTZ R231, -R44, R143, R231 ;  /* 0x0000008f2ce77223 */ /* 0x000fe200000101e7 */
[-C--:B------:R-:W-:Y:S01]  /*6470*/  FFMA.FTZ R27, R219, R25.reuse, R32 ;  /* 0x00000019db1b7223 */ /* 0x080fe20000010020 */
[C---:B------:R-:W-:Y:S01]  /*6480*/  FMUL.FTZ R126, R229.reuse, R134 ;  /* 0x00000086e57e7220 */ /* 0x040fe20000410000 */
[----:B------:R-:W-:Y:S01]  /*6490*/  FADD.FTZ R28, R28, R29 ;  /* 0x0000001d1c1c7221 */ /* 0x000fe20000010000 */
[----:B------:R-:W-:Y:S01]  /*64a0*/  FMUL.FTZ R31, R196, R25 ;  /* 0x00000019c41f7220 */ /* 0x000fe20000410000 */
[----:B------:R-:W-:Y:S01]  /*64b0*/  FADD.FTZ R29, R26, R27 ;  /* 0x0000001b1a1d7221 */ /* 0x000fe20000010000 */
[-C--:B------:R-:W-:Y:S01]  /*64c0*/  FMUL.FTZ R136, R229, R34.reuse ;  /* 0x00000022e5887220 */ /* 0x080fe20000410000 */
[----:B------:R-:W-:Y:S01]  /*64d0*/  FFMA.FTZ R32, R231, R34, R126 ;  /* 0x00000022e7207223 */ /* 0x000fe2000001007e */
[----:B------:R-:W-:Y:S01]  /*64e0*/  FMUL.FTZ R26, R49, R161 ;  /* 0x000000a1311a7220 */ /* 0x000fe20000410000 */
[C---:B------:R-:W-:Y:S01]  /*64f0*/  FMUL.FTZ R34, R42.reuse, R19 ;  /* 0x000000132a227220 */ /* 0x040fe20000410000 */
[----:B------:R-:W-:Y:S01]  /*6500*/  FFMA.FTZ R31, R219, R24, -R31 ;  /* 0x00000018db1f7223 */ /* 0x000fe2000001081f */
[----:B------:R-:W-:Y:S01]  /*6510*/  FMUL.FTZ R24, R42, R160 ;  /* 0x000000a02a187220 */ /* 0x000fe20000410000 */
[----:B------:R-:W-:Y:S01]  /*6520*/  FFMA.FTZ R27, -R49, R120, R216 ;  /* 0x00000078311b7223 */ /* 0x000fe200000101d8 */
[C---:B------:R-:W-:Y:S01]  /*6530*/  FMUL.FTZ R128, R198.reuse, R26 ;  /* 0x0000001ac6807220 */ /* 0x040fe20000410000 */
[C---:B------:R-:W-:Y:S01]  /*6540*/  FMUL.FTZ R126, R201.reuse, R34 ;  /* 0x00000022c97e7220 */ /* 0x040fe20000410000 */
[----:B------:R-:W-:Y:S01]  /*6550*/  FMUL.FTZ R33, R201, R24 ;  /* 0x00000018c9217220 */ /* 0x000fe20000410000 */
[----:B------:R-:W-:Y:S01]  /*6560*/  FMUL.FTZ R132, R41, R184 ;  /* 0x000000b829847220 */ /* 0x000fe20000410000 */
[-C--:B------:R-:W-:Y:S01]  /*6570*/  FFMA.FTZ R130, R27, R35.reuse, -R128 ;  /* 0x000000231b827223 */ /* 0x080fe20000010880 */
[C---:B------:R-:W-:Y:S01]  /*6580*/  FFMA.FTZ R126, R217.reuse, R24, R126 ;  /* 0x00000018d97e7223 */ /* 0x040fe2000001007e */
[----:B------:R-:W-:Y:S01]  /*6590*/  FMUL.FTZ R128, R198, R35 ;  /* 0x00000023c6807220 */ /* 0x000fe20000410000 */
[----:B------:R-:W-:Y:S01]  /*65a0*/  FFMA.FTZ R34, R217, R34, -R33 ;  /* 0x00000022d9227223 */ /* 0x000fe20000010821 */
[----:B------:R-:W-:Y:S01]  /*65b0*/  FADD.FTZ R31, R28, R31 ;  /* 0x0000001f1c1f7221 */ /* 0x000fe20000010000 */
[----:B------:R-:W-:Y:S01]  /*65c0*/  FADD.FTZ R126, R29, R126 ;  /* 0x0000007e1d7e7221 */ /* 0x000fe20000010000 */
[----:B------:R-:W-:Y:S01]  /*65d0*/  FFMA.FTZ R33, R27, R26, R128 ;  /* 0x0000001a1b217223 */ /* 0x000fe20000010080 */
[C---:B------:R-:W-:Y:S01]  /*65e0*/  FFMA.FTZ R29, -R41.reuse, R118, R214 ;  /* 0x00000076291d7223 */ /* 0x040fe200000101d6 */
[----:B------:R-:W-:Y:S01]  /*65f0*/  FMUL.FTZ R28, R41, R162 ;  /* 0x000000a2291c7220 */ /* 0x000fe20000410000 */
[----:B------:R-:W-:Y:S01]  /*6600*/  FMUL.FTZ R128, R203, R132 ;  /* 0x00000084cb807220 */ /* 0x000fe20000410000 */
[----:B------:R-:W-:Y:S01]  /*6610*/  FADD.FTZ R31, R31, R34 ;  /* 0x000000221f1f7221 */ /* 0x000fe20000010000 */
[----:B------:R-:W-:Y:S01]  /*6620*/  FADD.FTZ R33, R126, R33 ;  /* 0x000000217e217221 */ /* 0x000fe20000010000 */
[-C--:B------:R-:W-:Y:S01]  /*6630*/  FMUL.FTZ R35, R203, R28.reuse ;  /* 0x0000001ccb237220 */ /* 0x080fe20000410000 */
[----:B------:R-:W-:Y:S01]  /*6640*/  FFMA.FTZ R128, R29, R28, R128 ;  /* 0x0000001c1d807223 */ /* 0x000fe20000010080 */
[----:B------:R-:W-:Y:S01]  /*6650*/  FADD.FTZ R130, R31, R130 ;  /* 0x000000821f827221 */ /* 0x000fe20000010000 */
[C---:B------:R-:W-:Y:S01]  /*6660*/  FMUL.FTZ R31, R48.reuse, R163 ;  /* 0x000000a3301f7220 */ /* 0x040fe20000410000 */
[----:B------:R-:W-:Y:S01]  /*6670*/  FFMA.FTZ R215, -R48, R117, R215 ;  /* 0x0000007530d77223 */ /* 0x000fe200000101d7 */
[----:B------:R-:W-:Y:S01]  /*6680*/  FADD.FTZ R128, R33, R128 ;  /* 0x0000008021807221 */ /* 0x000fe20000010000 */
[----:B------:R-:W-:Y:S01]  /*6690*/  FMUL.FTZ R126, R200, R125 ;  /* 0x0000007dc87e7220 */ /* 0x000fe20000410000 */
[----:B------:R-:W-:Y:S01]  /*66a0*/  FMUL.FTZ R33, R40, R164 ;  /* 0x000000a428217220 */ /* 0x000fe20000410000 */
[----:B------:R-:W-:Y:S01]  /*66b0*/  FFMA.FTZ R35, R29, R132, -R35 ;  /* 0x000000841d237223 */ /* 0x000fe20000010823 */
[-C--:B------:R-:W-:Y:S01]  /*66c0*/  FMUL.FTZ R132, R200, R31.reuse ;  /* 0x0000001fc8847220 */ /* 0x080fe20000410000 */
[C---:B------:R-:W-:Y:S01]  /*66d0*/  FFMA.FTZ R127, R215.reuse, R31, R126 ;  /* 0x0000001fd77f7223 */ /* 0x040fe2000001007e */
[----:B------:R-:W-:Y:S01]  /*66e0*/  FFMA.FTZ R34, -R40, R115, R213 ;  /* 0x0000007328227223 */ /* 0x000fe200000101d5 */
[----:B------:R-:W-:Y:S01]  /*66f0*/  FMUL.FTZ R131, R202, R33 ;  /* 0x00000021ca837220 */ /* 0x000fe20000410000 */
[----:B------:R-:W-:Y:S01]  /*6700*/  FFMA.FTZ R125, R215, R125, -R132 ;  /* 0x0000007dd77d7223 */ /* 0x000fe20000010884 */
[----:B------:R-:W-:Y:S01]  /*6710*/  FADD.FTZ R130, R130, R35 ;  /* 0x0000002382827221 */ /* 0x000fe20000010000 */
[----:B------:R-:W-:Y:S01]  /*6720*/  FADD.FTZ R127, R128, R127 ;  /* 0x0000007f807f7221 */ /* 0x000fe20000010000 */
[C---:B------:R-:W-:Y:S01]  /*6730*/  FMUL.FTZ R35, R47.reuse, R18 ;  /* 0x000000122f237220 */ /* 0x040fe20000410000 */
[-C--:B------:R-:W-:Y:S01]  /*6740*/  FFMA.FTZ R128, R34, R129.reuse, -R131 ;  /* 0x0000008122807223 */ /* 0x080fe20000010883 */
[----:B------:R-:W-:Y:S01]  /*6750*/  FMUL.FTZ R129, R202, R129 ;  /* 0x00000081ca817220 */ /* 0x000fe20000410000 */
[C---:B------:R-:W-:Y:S01]  /*6760*/  FMUL.FTZ R131, R47.reuse, R16 ;  /* 0x000000102f837220 */ /* 0x040fe20000410000 */
[----:B------:R-:W-:Y:S01]  /*6770*/  FADD.FTZ R125, R130, R125 ;  /* 0x0000007d827d7221 */ /* 0x000fe20000010000 */
[----:B------:R-:W-:Y:S01]  /*6780*/  FFMA.FTZ R212, -R47, R116, R212 ;  /* 0x000000742fd47223 */ /* 0x000fe200000101d4 */
[----:B------:R-:W-:Y:S01]  /*6790*/  FMUL.FTZ R130, R204, R35 ;  /* 0x00000023cc827220 */ /* 0x000fe20000410000 */
[----:B------:R-:W-:Y:S01]  /*67a0*/  FFMA.FTZ R126, R34, R33, R129 ;  /* 0x00000021227e7223 */ /* 0x000fe20000010081 */
[-C--:B------:R-:W-:Y:S01]  /*67b0*/  FMUL.FTZ R129, R204, R131.reuse ;  /* 0x00000083cc817220 */ /* 0x080fe20000410000 */
[----:B------:R-:W-:Y:S01]  /*67c0*/  FADD.FTZ R128, R125, R128 ;  /* 0x000000807d807221 */ /* 0x000fe20000010000 */
[C---:B------:R-:W-:Y:S01]  /*67d0*/  FFMA.FTZ R131, R212.reuse, R131, -R130 ;  /* 0x00000083d4837223 */ /* 0x040fe20000010882 */
[C---:B------:R-:W-:Y:S01]  /*67e0*/  FMUL.FTZ R130, R39.reuse, R188 ;  /* 0x000000bc27827220 */ /* 0x040fe20000410000 */
[----:B------:R-:W-:Y:S01]  /*67f0*/  FMUL.FTZ R125, R39, R166 ;  /* 0x000000a6277d7220 */ /* 0x000fe20000410000 */
[----:B------:R-:W-:Y:S01]  /*6800*/  FADD.FTZ R126, R127, R126 ;  /* 0x0000007e7f7e7221 */ /* 0x000fe20000010000 */
[----:B------:R-:W-:Y:S01]  /*6810*/  FFMA.FTZ R129, R212, R35, R129 ;  /* 0x00000023d4817223 */ /* 0x000fe20000010081 */
[----:B------:R-:W-:Y:S01]  /*6820*/  FFMA.FTZ R210, -R39, R114, R210 ;  /* 0x0000007227d27223 */ /* 0x000fe200000101d2 */
[CC--:B------:R-:W-:Y:S01]  /*6830*/  FMUL.FTZ R133, R205.reuse, R130.reuse ;  /* 0x00000082cd857220 */ /* 0x0c0fe20000410000 */
[----:B------:R-:W-:Y:S01]  /*6840*/  FMUL.FTZ R127, R46, R167 ;  /* 0x000000a72e7f7220 */ /* 0x000fe20000410000 */
[-C--:B------:R-:W-:Y:S01]  /*6850*/  FMUL.FTZ R135, R205, R125.reuse ;  /* 0x0000007dcd877220 */ /* 0x080fe20000410000 */
[----:B------:R-:W-:Y:S01]  /*6860*/  FADD.FTZ R129, R126, R129 ;  /* 0x000000817e817221 */ /* 0x000fe20000010000 */
[----:B------:R-:W-:Y:S01]  /*6870*/  FFMA.FTZ R132, R210, R125, R133 ;  /* 0x0000007dd2847223 */ /* 0x000fe20000010085 */
[C---:B------:R-:W-:Y:S01]  /*6880*/  FFMA.FTZ R126, -R46.reuse, R113, R211 ;  /* 0x000000712e7e7223 */ /* 0x040fe200000101d3 */
[----:B------:R-:W-:Y:S01]  /*6890*/  FMUL.FTZ R137, R46, R189 ;  /* 0x000000bd2e897220 */ /* 0x000fe20000410000 */
[----:B------:R-:W-:Y:S01]  /*68a0*/  FMUL.FTZ R133, R206, R127 ;  /* 0x0000007fce857220 */ /* 0x000fe20000410000 */
[----:B------:R-:W-:Y:S01]  /*68b0*/  FFMA.FTZ R135, R210, R130, -R135 ;  /* 0x00000082d2877223 */ /* 0x000fe20000010887 */
[----:B------:R-:W-:Y:S01]  /*68c0*/  FADD.FTZ R128, R128, R131 ;  /* 0x0000008380807221 */ /* 0x000fe20000010000 */
[----:B------:R-:W-:Y:S01]  /*68d0*/  FFMA.FTZ R123, R231, R134, -R136 ;  /* 0x00000086e77b7223 */ /* 0x000fe20000010888 */
[-C--:B------:R-:W-:Y:S01]  /*68e0*/  FFMA.FTZ R133, R126, R137.reuse, -R133 ;  /* 0x000000897e857223 */ /* 0x080fe20000010885 */
[----:B------:R-:W-:Y:S01]  /*68f0*/  FMUL.FTZ R137, R206, R137 ;  /* 0x00000089ce897220 */ /* 0x000fe20000410000 */
[----:B------:R-:W-:Y:S01]  /*6900*/  FADD.FTZ R128, R128, R135 ;  /* 0x0000008780807221 */ /* 0x000fe20000010000 */
[C---:B------:R-:W-:Y:S01]  /*6910*/  FMUL.FTZ R134, R38.reuse, R3 ;  /* 0x0000000326867220 */ /* 0x040fe20000410000 */
[----:B------:R-:W-:Y:S01]  /*6920*/  FADD.FTZ R129, R129, R132 ;  /* 0x0000008481817221 */ /* 0x000fe20000010000 */
[----:B------:R-:W-:Y:S01]  /*6930*/  FMUL.FTZ R132, R38, R174 ;  /* 0x000000ae26847220 */ /* 0x000fe20000410000 */
[----:B------:R-:W-:Y:S01]  /*6940*/  FADD.FTZ R128, R128, R133 ;  /* 0x0000008580807221 */ /* 0x000fe20000010000 */
[----:B------:R-:W-:Y:S01]  /*6950*/  FMUL.FTZ R133, R45, R175 ;  /* 0x000000af2d857220 */ /* 0x000fe20000410000 */
[----:B------:R-:W-:Y:S01]  /*6960*/  FFMA.FTZ R209, -R38, R111, R209 ;  /* 0x0000006f26d17223 */ /* 0x000fe200000101d1 */
[----:B------:R-:W-:Y:S01]  /*6970*/  FFMA.FTZ R130, R126, R127, R137 ;  /* 0x0000007f7e827223 */ /* 0x000fe20000010089 */
[----:B------:R-:W-:Y:S01]  /*6980*/  FMUL.FTZ R136, R207, R134 ;  /* 0x00000086cf887220 */ /* 0x000fe20000410000 */
[C---:B------:R-:W-:Y:S01]  /*6990*/  FFMA.FTZ R226, -R45.reuse, R124, R226 ;  /* 0x0000007c2de27223 */ /* 0x040fe200000101e2 */
[----:B------:R-:W-:Y:S01]  /*69a0*/  FMUL.FTZ R135, R45, R2 ;  /* 0x000000022d877220 */ /* 0x000fe20000410000 */
[----:B------:R-:W-:Y:S01]  /*69b0*/  FMUL.FTZ R137, R208, R133 ;  /* 0x00000085d0897220 */ /* 0x000fe20000410000 */
[-C--:B------:R-:W-:Y:S01]  /*69c0*/  FMUL.FTZ R131, R207, R132.reuse ;  /* 0x00000084cf837220 */ /* 0x080fe20000410000 */
[----:B------:R-:W-:Y:S01]  /*69d0*/  FADD.FTZ R129, R129, R130 ;  /* 0x0000008281817221 */ /* 0x000fe20000010000 */
[C---:B------:R-:W-:Y:S01]  /*69e0*/  FFMA.FTZ R136, R209.reuse, R132, R136 ;  /* 0x00000084d1887223 */ /* 0x040fe20000010088 */
[-C--:B------:R-:W-:Y:S01]  /*69f0*/  FFMA.FTZ R137, R226, R135.reuse, -R137 ;  /* 0x00000087e2897223 */ /* 0x080fe20000010889 */
[----:B------:R-:W-:Y:S01]  /*6a00*/  FFMA.FTZ R131, R209, R134, -R131 ;  /* 0x00000086d1837223 */ /* 0x000fe20000010883 */
[----:B------:R-:W-:Y:S01]  /*6a10*/  FMUL.FTZ R139, R37, R176 ;  /* 0x000000b0258b7220 */ /* 0x000fe20000410000 */
[----:B------:R-:W-:Y:S01]  /*6a20*/  FMUL.FTZ R135, R208, R135 ;  /* 0x00000087d0877220 */ /* 0x000fe20000410000 */
[----:B------:R-:W-:Y:S01]  /*6a30*/  FADD.FTZ R129, R129, R136 ;  /* 0x0000008881817221 */ /* 0x000fe20000010000 */
[----:B------:R-:W-:Y:S01]  /*6a40*/  FMUL.FTZ R134, R37, R192 ;  /* 0x000000c025867220 */ /* 0x000fe20000410000 */
[----:B------:R-:W-:Y:S01]  /*6a50*/  FMUL.FTZ R136, R193, UR46 ;  /* 0x0000002ec1887c20 */ /* 0x000fe20008410000 */
[----:B------:R-:W-:Y:S01]  /*6a60*/  FADD.FTZ R98, R141, R98 ;  /* 0x000000628d627221 */ /* 0x000fe20000010000 */
[----:B------:R-:W-:Y:S01]  /*6a70*/  FFMA.FTZ R194, -R37, R122, R194 ;  /* 0x0000007a25c27223 */ /* 0x000fe200000101c2 */
[C---:B------:R-:W-:Y:S01]  /*6a80*/  FMUL.FTZ R141, R221.reuse, R139 ;  /* 0x0000008bdd8d7220 */ /* 0x040fe20000410000 */
[----:B------:R-:W-:Y:S01]  /*6a90*/  FADD.FTZ R128, R128, R131 ;  /* 0x0000008380807221 */ /* 0x000fe20000010000 */
[----:B------:R-:W-:Y:S01]  /*6aa0*/  FFMA.FTZ R130, R226, R133, R135 ;  /* 0x00000085e2827223 */ /* 0x000fe20000010087 */
[----:B------:R-:W-:Y:S01]  /*6ab0*/  FMUL.FTZ R131, R221, R134 ;  /* 0x00000086dd837220 */ /* 0x000fe20000410000 */
        /* <DEDUP_REMOVED lines=8> */
[----:B------:R-:W-:Y:S01]  /*6b40*/  FADD.FTZ R128, R128, R141 ;  /* 0x0000008d80807221 */ /* 0x000fe20000010000 */
[----:B------:R-:W-:Y:S01]  /*6b50*/  FADD.FTZ R129, R129, R130 ;  /* 0x0000008281817221 */ /* 0x000fe20000010000 */
[----:B------:R-:W-:Y:S01]  /*6b60*/  FFMA.FTZ R130, R143, R177, R30 ;  /* 0x000000b18f827223 */ /* 0x000fe2000001001e */
[----:B------:R-:W-:Y:S01]  /*6b70*/  FFMA.FTZ R30, R192, UR47, -R131 ;  /* 0x0000002fc01e7c23 */ /* 0x000fe20008010883 */
[----:B------:R-:W-:Y:S01]  /*6b80*/  FADD.FTZ R131, R128, R123 ;  /* 0x0000007b80837221 */ /* 0x000fe20000010000 */
[----:B------:R-:W-:Y:S01]  /*6b90*/  FADD.FTZ R32, R129, R32 ;  /* 0x0000002081207221 */ /* 0x000fe20000010000 */
[----:B------:R-:W-:Y:S01]  /*6ba0*/  FMUL.FTZ R123, R192, UR46 ;  /* 0x0000002ec07b7c20 */ /* 0x000fe20008410000 */
[----:B------:R-:W-:Y:S01]  /*6bb0*/  FMUL.FTZ R221, R221, R30 ;  /* 0x0000001edddd7220 */ /* 0x000fe20000410000 */
[----:B------:R-:W-:Y:S01]  /*6bc0*/  FADD.FTZ R131, R131, R12 ;  /* 0x0000000c83837221 */ /* 0x000fe20000010000 */
[----:B------:R-:W-:Y:S01]  /*6bd0*/  FADD.FTZ R12, R32, R13 ;  /* 0x0000000d200c7221 */ /* 0x000fe20000010000 */
[----:B------:R-:W0:Y:S01]  /*6be0*/  SHFL.DOWN PT, R135, R14, 0x1, 0x1f ;  /* 0x08201f000e877f89 */ /* 0x000e2200000e0000 */
[----:B------:R-:W-:Y:S01]  /*6bf0*/  FMUL.FTZ R13, R175, UR46 ;  /* 0x0000002eaf0d7c20 */ /* 0x000fe20008410000 */
[----:B------:R-:W-:Y:S01]  /*6c00*/  FFMA.FTZ R123, R176, UR47, R123 ;  /* 0x0000002fb07b7c23 */ /* 0x000fe2000801007b */
[----:B------:R-:W-:Y:S01]  /*6c10*/  FADD.FTZ R75, R133, R75 ;  /* 0x0000004b854b7221 */ /* 0x000fe20000010000 */
[----:B------:R-:W1:Y:S01]  /*6c20*/  SHFL.DOWN PT, R128, R15, 0x1, 0x1f ;  /* 0x08201f000f807f89 */ /* 0x000e6200000e0000 */
[C---:B------:R-:W-:Y:S01]  /*6c30*/  FFMA.FTZ R13, R2.reuse, UR47, -R13 ;  /* 0x0000002f020d7c23 */ /* 0x040fe2000801080d */
[----:B------:R-:W-:Y:S01]  /*6c40*/  FMUL.FTZ R2, R2, UR46 ;  /* 0x0000002e02027c20 */ /* 0x000fe20008410000 */
[----:B------:R-:W-:Y:S01]  /*6c50*/  FFMA.FTZ R221, R194, R123, R221 ;  /* 0x0000007bc2dd7223 */ /* 0x000fe200000100dd */
[----:B------:R-:W2:Y:S01]  /*6c60*/  SHFL.DOWN PT, R30, R131, 0x1, 0x1f ;  /* 0x08201f00831e7f89 */ /* 0x000ea200000e0000 */
[----:B------:R-:W-:Y:S01]  /*6c70*/  FMUL.FTZ R123, R208, R13 ;  /* 0x0000000dd07b7220 */ /* 0x000fe20000410000 */
[----:B------:R-:W-:Y:S01]  /*6c80*/  FFMA.FTZ R13, R175, UR47, R2 ;  /* 0x0000002faf0d7c23 */ /* 0x000fe20008010002 */
[----:B------:R-:W-:Y:S01]  /*6c90*/  FFMA.FTZ R221, R122, R176, R221 ;  /* 0x000000b07add7223 */ /* 0x000fe200000100dd */
[----:B------:R-:W3:Y:S01]  /*6ca0*/  SHFL.DOWN PT, R129, R12, 0x1, 0x1f ;  /* 0x08201f000c817f89 */ /* 0x000ee200000e0000 */
[----:B------:R-:W-:Y:S01]  /*6cb0*/  FMUL.FTZ R2, R174, UR46 ;  /* 0x0000002eae027c20 */ /* 0x000fe20008410000 */
[----:B------:R-:W-:Y:S01]  /*6cc0*/  FFMA.FTZ R13, R226, R13, R123 ;  /* 0x0000000de20d7223 */ /* 0x000fe2000001007b */
[----:B------:R-:W-:Y:S01]  /*6cd0*/  FADD.FTZ R78, R127, R78 ;  /* 0x0000004e7f4e7221 */ /* 0x000fe20000010000 */
[----:B------:R-:W-:Y:S01]  /*6ce0*/  FADD.FTZ R70, R125, R70 ;  /* 0x000000467d467221 */ /* 0x000fe20000010000 */
[C---:B------:R-:W-:Y:S01]  /*6cf0*/  FFMA.FTZ R2, R3.reuse, UR47, -R2 ;  /* 0x0000002f03027c23 */ /* 0x040fe20008010802 */
[----:B------:R-:W-:Y:S01]  /*6d00*/  FFMA.FTZ R124, R124, R175, R13 ;  /* 0x000000af7c7c7223 */ /* 0x000fe2000001000d */
[----:B------:R-:W-:Y:S01]  /*6d10*/  MOV R13, R131 ;  /* 0x00000083000d7202 */ /* 0x000fe20000000f00 */
[----:B------:R-:W-:Y:S01]  /*6d20*/  FMUL.FTZ R3, R3, UR46 ;  /* 0x0000002e03037c20 */ /* 0x000fe20008410000 */
[----:B------:R-:W-:Y:S01]  /*6d30*/  FMUL.FTZ R32, R207, R2 ;  /* 0x00000002cf207220 */ /* 0x000fe20000410000 */
[----:B------:R-:W-:Y:S01]  /*6d40*/  FMUL.FTZ R2, R167, UR46 ;  /* 0x0000002ea7027c20 */ /* 0x000fe20008410000 */
        /* <DEDUP_REMOVED lines=11> */
[----:B------:R-:W-:Y:S01]  /*6e00*/  FFMA.FTZ R30, R174, UR47, R3 ;  /* 0x0000002fae1e7c23 */ /* 0x000fe20008010003 */
[----:B------:R-:W-:Y:S01]  /*6e10*/  FFMA.FTZ R3, R189, UR47, -R2 ;  /* 0x0000002fbd037c23 */ /* 0x000fe20008010802 */
[----:B---3--:R-:W-:Y:S01]  /*6e20*/  @!P1 FADD.FTZ R12, R129, R12 ;  /* 0x0000000c810c9221 */ /* 0x008fe20000010000 */
[----:B------:R-:W2:Y:S01]  /*6e30*/  SHFL.DOWN PT, R122, R13, 0x2, 0x1f ;  /* 0x08401f000d7a7f89 */ /* 0x000ea200000e0000 */
[----:B------:R-:W-:Y:S01]  /*6e40*/  ISETP.GT.AND P1, PT, R107, 0x1d, PT ;  /* 0x0000001d6b00780c */ /* 0x000fe20003f24270 */
[----:B------:R-:W-:Y:S01]  /*6e50*/  FFMA.FTZ R30, R209, R30, R32 ;  /* 0x0000001ed11e7223 */ /* 0x000fe20000010020 */
[----:B------:R-:W-:Y:S01]  /*6e60*/  FMUL.FTZ R2, R189, UR46 ;  /* 0x0000002ebd027c20 */ /* 0x000fe20008410000 */
[----:B------:R-:W3:Y:S01]  /*6e70*/  SHFL.DOWN PT, R131, R12, 0x2, 0x1f ;  /* 0x08401f000c837f89 */ /* 0x000ee200000e0000 */
[----:B------:R-:W-:Y:S01]  /*6e80*/  FMUL.FTZ R129, R206, R3 ;  /* 0x00000003ce817220 */ /* 0x000fe20000410000 */
[----:B------:R-:W-:Y:S01]  /*6e90*/  FMUL.FTZ R3, R166, UR46 ;  /* 0x0000002ea6037c20 */ /* 0x000fe20008410000 */
[----:B------:R-:W-:Y:S01]  /*6ea0*/  FFMA.FTZ R111, R111, R174, R30 ;  /* 0x000000ae6f6f7223 */ /* 0x000fe2000001001e */
[----:B------:R-:W-:Y:S01]  /*6eb0*/  FFMA.FTZ R123, R167, UR47, R2 ;  /* 0x0000002fa77b7c23 */ /* 0x000fe20008010002 */
[----:B------:R-:W-:Y:S01]  /*6ec0*/  FADD.FTZ R96, R221, R96 ;  /* 0x00000060dd607221 */ /* 0x000fe20000010000 */
[----:B------:R-:W-:Y:S01]  /*6ed0*/  FFMA.FTZ R2, R188, UR47, -R3 ;  /* 0x0000002fbc027c23 */ /* 0x000fe20008010803 */
[----:B------:R-:W-:Y:S01]  /*6ee0*/  FMUL.FTZ R3, R18, UR46 ;  /* 0x0000002e12037c20 */ /* 0x000fe20008410000 */
[----:B------:R-:W-:Y:S01]  /*6ef0*/  FFMA.FTZ R126, R126, R123, R129 ;  /* 0x0000007b7e7e7223 */ /* 0x000fe20000010081 */
[----:B------:R-:W-:Y:S01]  /*6f00*/  FADD.FTZ R94, R111, R94 ;  /* 0x0000005e6f5e7221 */ /* 0x000fe20000010000 */
[----:B------:R-:W-:Y:S01]  /*6f10*/  FMUL.FTZ R111, R188, UR46 ;  /* 0x0000002ebc6f7c20 */ /* 0x000fe20008410000 */
[----:B------:R-:W-:Y:S01]  /*6f20*/  FFMA.FTZ R3, R16, UR47, -R3 ;  /* 0x0000002f10037c23 */ /* 0x000fe20008010803 */
[----:B0-----:R-:W-:Y:S01]  /*6f30*/  @!P1 FADD.FTZ R14, R14, R133 ;  /* 0x000000850e0e9221 */ /* 0x001fe20000010000 */
[----:B------:R-:W-:Y:S01]  /*6f40*/  FFMA.FTZ R126, R113, R167, R126 ;  /* 0x000000a7717e7223 */ /* 0x000fe2000001007e */
[----:B------:R-:W-:Y:S01]  /*6f50*/  FFMA.FTZ R123, R166, UR47, R111 ;  /* 0x0000002fa67b7c23 */ /* 0x000fe2000801006f */
[----:B------:R-:W-:Y:S01]  /*6f60*/  FMUL.FTZ R113, R204, R3 ;  /* 0x00000003cc717220 */ /* 0x000fe20000410000 */
[----:B-1----:R-:W-:Y:S01]  /*6f70*/  @!P1 FADD.FTZ R15, R15, R128 ;  /* 0x000000800f0f9221 */ /* 0x002fe20000010000 */
[----:B------:R-:W0:Y:S01]  /*6f80*/  SHFL.DOWN PT, R127, R14, 0x4, 0x1f ;  /* 0x08801f000e7f7f89 */ /* 0x000e2200000e0000 */
[----:B------:R-:W-:Y:S01]  /*6f90*/  FMUL.FTZ R3, R16, UR46 ;  /* 0x0000002e10037c20 */ /* 0x000fe20008410000 */
[----:B------:R-:W-:Y:S01]  /*6fa0*/  FMUL.FTZ R205, R205, R2 ;  /* 0x00000002cdcd7220 */ /* 0x000fe20000410000 */
[----:B--2---:R-:W-:Y:S01]  /*6fb0*/  @!P1 FADD.FTZ R13, R13, R122 ;  /* 0x0000007a0d0d9221 */ /* 0x004fe20000010000 */
[----:B------:R-:W1:Y:S01]  /*6fc0*/  SHFL.DOWN PT, R32, R15, 0x4, 0x1f ;  /* 0x08801f000f207f89 */ /* 0x000e6200000e0000 */
[----:B------:R-:W-:Y:S01]  /*6fd0*/  FFMA.FTZ R111, R18, UR47, R3 ;  /* 0x0000002f126f7c23 */ /* 0x000fe20008010003 */
[----:B------:R-:W-:Y:S01]  /*6fe0*/  FMUL.FTZ R2, R164, UR46 ;  /* 0x0000002ea4027c20 */ /* 0x000fe20008410000 */
[----:B---3--:R-:W-:Y:S01]  /*6ff0*/  @!P1 FADD.FTZ R12, R12, R131 ;  /* 0x000000830c0c9221 */ /* 0x008fe20000010000 */
[----:B------:R-:W2:Y:S01]  /*7000*/  SHFL.DOWN PT, R30, R13, 0x4, 0x1f ;  /* 0x08801f000d1e7f89 */ /* 0x000ea200000e0000 */
[----:B------:R-:W-:Y:S01]  /*7010*/  ISETP.GT.AND P1, PT, R107, 0x1b, PT ;  /* 0x0000001b6b00780c */ /* 0x000fe20003f24270 */
[----:B------:R-:W-:Y:S01]  /*7020*/  FFMA.FTZ R111, R212, R111, R113 ;  /* 0x0000006fd46f7223 */ /* 0x000fe20000010071 */
[C---:B------:R-:W-:Y:S01]  /*7030*/  FFMA.FTZ R3, R17.reuse, UR47, -R2 ;  /* 0x0000002f11037c23 */ /* 0x040fe20008010802 */
[----:B------:R-:W3:Y:S01]  /*7040*/  SHFL.DOWN PT, R125, R12, 0x4, 0x1f ;  /* 0x08801f000c7d7f89 */ /* 0x000ee200000e0000 */
[----:B------:R-:W-:Y:S01]  /*7050*/  FMUL.FTZ R17, R17, UR46 ;  /* 0x0000002e11117c20 */ /* 0x000fe20008410000 */
[----:B------:R-:W-:Y:S01]  /*7060*/  FFMA.FTZ R18, R116, R18, R111 ;  /* 0x0000001274127223 */ /* 0x000fe2000001006f */
[----:B------:R-:W-:Y:S01]  /*7070*/  FMUL.FTZ R3, R202, R3 ;  /* 0x00000003ca037220 */ /* 0x000fe20000410000 */
[----:B------:R-:W-:Y:S01]  /*7080*/  FMUL.FTZ R2, R163, UR46 ;  /* 0x0000002ea3027c20 */ /* 0x000fe20008410000 */
[----:B------:R-:W-:Y:S01]  /*7090*/  FFMA.FTZ R17, R164, UR47, R17 ;  /* 0x0000002fa4117c23 */ /* 0x000fe20008010011 */
[----:B------:R-:W-:Y:S01]  /*70a0*/  FADD.FTZ R91, R18, R91 ;  /* 0x0000005b125b7221 */ /* 0x000fe20000010000 */
[----:B------:R-:W-:Y:S01]  /*70b0*/  FFMA.FTZ R123, R210, R123, R205 ;  /* 0x0000007bd27b7223 */ /* 0x000fe200000100cd */
[----:B------:R-:W-:Y:S01]  /*70c0*/  FADD.FTZ R69, R132, R69 ;  /* 0x0000004584457221 */ /* 0x000fe20000010000 */
[----:B------:R-:W-:Y:S01]  /*70d0*/  FFMA.FTZ R34, R34, R17, R3 ;  /* 0x0000001122227223 */ /* 0x000fe20000010003 */
[C---:B------:R-:W-:Y:S01]  /*70e0*/  FFMA.FTZ R17, R185.reuse, UR47, -R2 ;  /* 0x0000002fb9117c23 */ /* 0x040fe20008010802 */
[----:B------:R-:W-:Y:S01]  /*70f0*/  FMUL.FTZ R2, R185, UR46 ;  /* 0x0000002eb9027c20 */ /* 0x000fe20008410000 */
[----:B0-----:R-:W-:Y:S01]  /*7100*/  @!P1 FADD.FTZ R14, R14, R127 ;  /* 0x0000007f0e0e9221 */ /* 0x001fe20000010000 */
[----:B------:R-:W-:Y:S01]  /*7110*/  FMUL.FTZ R3, R162, UR46 ;  /* 0x0000002ea2037c20 */ /* 0x000fe20008410000 */
[----:B------:R-:W-:Y:S01]  /*7120*/  FMUL.FTZ R200, R200, R17 ;  /* 0x00000011c8c87220 */ /* 0x000fe20000410000 */
[----:B------:R-:W-:Y:S01]  /*7130*/  FFMA.FTZ R16, R163, UR47, R2 ;  /* 0x0000002fa3107c23 */ /* 0x000fe20008010002 */
[----:B-1----:R-:W-:Y:S01]  /*7140*/  @!P1 FADD.FTZ R15, R15, R32 ;  /* 0x000000200f0f9221 */ /* 0x002fe20000010000 */
[----:B------:R-:W0:Y:S01]  /*7150*/  SHFL.DOWN PT, R35, R14, 0x8, 0x1f ;  /* 0x09001f000e237f89 */ /* 0x000e2200000e0000 */
[C---:B------:R-:W-:Y:S01]  /*7160*/  FFMA.FTZ R2, R184.reuse, UR47, -R3 ;  /* 0x0000002fb8027c23 */ /* 0x040fe20008010803 */
[----:B------:R-:W-:Y:S01]  /*7170*/  FMUL.FTZ R3, R184, UR46 ;  /* 0x0000002eb8037c20 */ /* 0x000fe20008410000 */
[----:B--2---:R-:W-:Y:S01]  /*7180*/  @!P1 FADD.FTZ R13, R13, R30 ;  /* 0x0000001e0d0d9221 */ /* 0x004fe20000010000 */
[----:B------:R-:W-:Y:S01]  /*7190*/  FFMA.FTZ R200, R215, R16, R200 ;  /* 0x00000010d7c87223 */ /* 0x000fe200000100c8 */
[----:B------:R-:W1:Y:S01]  /*71a0*/  SHFL.DOWN PT, R30, R15, 0x8, 0x1f ;  /* 0x09001f000f1e7f89 */ /* 0x000e6200000e0000 */
[----:B------:R-:W-:Y:S01]  /*71b0*/  FMUL.FTZ R16, R203, R2 ;  /* 0x00000002cb107220 */ /* 0x000fe20000410000 */
[----:B---3--:R-:W-:Y:S01]  /*71c0*/  @!P1 FADD.FTZ R12, R12, R125 ;  /* 0x0000007d0c0c9221 */ /* 0x008fe20000010000 */
[----:B------:R-:W-:Y:S01]  /*71d0*/  ISETP.GT.AND P1, PT, R107, 0x17, PT ;  /* 0x000000176b00780c */ /* 0x000fe20003f24270 */
[----:B------:R-:W2:Y:S01]  /*71e0*/  SHFL.DOWN PT, R18, R13, 0x8, 0x1f ;  /* 0x09001f000d127f89 */ /* 0x000ea200000e0000 */
[----:B------:R-:W-:Y:S01]  /*71f0*/  FFMA.FTZ R2, R162, UR47, R3 ;  /* 0x0000002fa2027c23 */ /* 0x000fe20008010003 */
[----:B------:R-:W-:Y:S01]  /*7200*/  FMUL.FTZ R3, R161, UR46 ;  /* 0x0000002ea1037c20 */ /* 0x000fe20008410000 */
[----:B------:R-:W-:Y:S01]  /*7210*/  FFMA.FTZ R123, R114, R166, R123 ;  /* 0x000000a6727b7223 */ /* 0x000fe2000001007b */
[----:B------:R-:W3:Y:S01]  /*7220*/  SHFL.DOWN PT, R33, R12, 0x8, 0x1f ;  /* 0x09001f000c217f89 */ /* 0x000ee200000e0000 */
[----:B------:R-:W-:Y:S01]  /*7230*/  FFMA.FTZ R29, R29, R2, R16 ;  /* 0x000000021d1d7223 */ /* 0x000fe20000010010 */
[----:B------:R-:W-:Y:S01]  /*7240*/  FMUL.FTZ R2, R160, UR46 ;  /* 0x0000002ea0027c20 */ /* 0x000fe20008410000 */
[C---:B------:R-:W-:Y:S01]  /*7250*/  FFMA.FTZ R3, R20.reuse, UR47, -R3 ;  /* 0x0000002f14037c23 */ /* 0x040fe20008010803 */
[----:B------:R-:W-:Y:S01]  /*7260*/  FMUL.FTZ R20, R20, UR46 ;  /* 0x0000002e14147c20 */ /* 0x000fe20008410000 */
[----:B------:R-:W-:Y:S01]  /*7270*/  FFMA.FTZ R115, R115, R164, R34 ;  /* 0x000000a473737223 */ /* 0x000fe20000010022 */
[C---:B------:R-:W-:Y:S01]  /*7280*/  FFMA.FTZ R2, R19.reuse, UR47, -R2 ;  /* 0x0000002f13027c23 */ /* 0x040fe20008010802 */
[----:B------:R-:W-:Y:S01]  /*7290*/  FMUL.FTZ R19, R19, UR46 ;  /* 0x0000002e13137c20 */ /* 0x000fe20008410000 */
[----:B------:R-:W-:Y:S01]  /*72a0*/  FMUL.FTZ R198, R198, R3 ;  /* 0x00000003c6c67220 */ /* 0x000fe20000410000 */
[----:B------:R-:W-:Y:S01]  /*72b0*/  FMUL.FTZ R3, R158, UR46 ;  /* 0x0000002e9e037c20 */ /* 0x000fe20008410000 */
[----:B------:R-:W-:Y:S01]  /*72c0*/  FMUL.FTZ R16, R201, R2 ;  /* 0x00000002c9107220 */ /* 0x000fe20000410000 */
[----:B0-----:R-:W-:Y:S01]  /*72d0*/  @!P1 FADD.FTZ R14, R14, R35 ;  /* 0x000000230e0e9221 */ /* 0x001fe20000010000 */
[----:B------:R-:W-:Y:S01]  /*72e0*/  FFMA.FTZ R2, R160, UR47, R19 ;  /* 0x0000002fa0027c23 */ /* 0x000fe20008010013 */
[----:B------:R-:W-:Y:S01]  /*72f0*/  FFMA.FTZ R20, R161, UR47, R20 ;  /* 0x0000002fa1147c23 */ /* 0x000fe20008010014 */
[----:B------:R-:W-:Y:S01]  /*7300*/  FFMA.FTZ R200, R117, R163, R200 ;  /* 0x000000a375c87223 */ /* 0x000fe200000100c8 */
[----:B------:R-:W-:Y:S01]  /*7310*/  FFMA.FTZ R29, R118, R162, R29 ;  /* 0x000000a2761d7223 */ /* 0x000fe2000001001d */
[----:B-1----:R-:W-:Y:S01]  /*7320*/  @!P1 FADD.FTZ R15, R15, R30 ;  /* 0x0000001e0f0f9221 */ /* 0x002fe20000010000 */
[----:B------:R-:W-:Y:S01]  /*7330*/  FFMA.FTZ R16, R217, R2, R16 ;  /* 0x00000002d9107223 */ /* 0x000fe20000010010 */
[----:B------:R-:W-:Y:S01]  /*7340*/  FMUL.FTZ R2, R159, UR46 ;  /* 0x0000002e9f027c20 */ /* 0x000fe20008410000 */
[----:B------:R-:W-:Y:S01]  /*7350*/  FFMA.FTZ R27, R27, R20, R198 ;  /* 0x000000141b1b7223 */ /* 0x000fe200000100c6 */
[----:B--2---:R-:W-:Y:S01]  /*7360*/  @!P1 FADD.FTZ R13, R13, R18 ;  /* 0x000000120d0d9221 */ /* 0x004fe20000010000 */
[----:B------:R-:W0:Y:S01]  /*7370*/  SHFL.DOWN PT, R28, R15, 0x10, 0x1f ;  /* 0x0a001f000f1c7f89 */ /* 0x000e2200000e0000 */
[----:B------:R-:W-:Y:S01]  /*7380*/  FFMA.FTZ R17, R181, UR47, -R2 ;  /* 0x0000002fb5117c23 */ /* 0x000fe20008010802 */
[----:B------:R-:W-:Y:S01]  /*7390*/  FFMA.FTZ R2, R180, UR47, -R3 ;  /* 0x0000002fb4027c23 */ /* 0x000fe20008010803 */
[----:B---3--:R-:W-:Y:S01]  /*73a0*/  @!P1 FADD.FTZ R12, R12, R33 ;  /* 0x000000210c0c9221 */ /* 0x008fe20000010000 */
[----:B------:R-:W1:Y:S01]  /*73b0*/  SHFL.DOWN PT, R18, R13, 0x10, 0x1f ;  /* 0x0a001f000d127f89 */ /* 0x000e6200000e0000 */
[----:B------:R-:W-:Y:S01]  /*73c0*/  ISETP.GT.AND P1, PT, R107, 0xf, PT ;  /* 0x0000000f6b00780c */ /* 0x000fe20003f24270 */
[----:B------:R-:W-:Y:S01]  /*73d0*/  FMUL.FTZ R3, R157, UR46 ;  /* 0x0000002e9d037c20 */ /* 0x000fe20008410000 */
[----:B------:R-:W-:Y:S01]  /*73e0*/  FMUL.FTZ R199, R199, R2 ;  /* 0x00000002c7c77220 */ /* 0x000fe20000410000 */
[----:B------:R-:W2:Y:S01]  /*73f0*/  SHFL.DOWN PT, R33, R14, 0x10, 0x1f ;  /* 0x0a001f000e217f89 */ /* 0x000ea200000e0000 */
[----:B------:R-:W-:Y:S01]  /*7400*/  FFMA.FTZ R119, R119, R160, R16 ;  /* 0x000000a077777223 */ /* 0x000fe20000010010 */
[----:B------:R-:W-:Y:S01]  /*7410*/  FMUL.FTZ R196, R196, R17 ;  /* 0x00000011c4c47220 */ /* 0x000fe20000410000 */
[----:B------:R-:W-:Y:S01]  /*7420*/  FFMA.FTZ R2, R178, UR47, -R3 ;  /* 0x0000002fb2027c23 */ /* 0x000fe20008010803 */
[----:B------:R-:W3:Y:S01]  /*7430*/  SHFL.DOWN PT, R31, R12, 0x10, 0x1f ;  /* 0x0a001f000c1f7f89 */ /* 0x000ee200000e0000 */
[----:B------:R-:W-:Y:S01]  /*7440*/  FMUL.FTZ R16, R181, UR46 ;  /* 0x0000002eb5107c20 */ /* 0x000fe20008410000 */
[----:B------:R-:W-:Y:S01]  /*7450*/  FMUL.FTZ R17, R180, UR46 ;  /* 0x0000002eb4117c20 */ /* 0x000fe20008410000 */
[----:B------:R-:W-:Y:S01]  /*7460*/  FMUL.FTZ R178, R178, UR46 ;  /* 0x0000002eb2b27c20 */ /* 0x000fe20008410000 */
[----:B------:R-:W-:Y:S01]  /*7470*/  FMUL.FTZ R2, R197, R2 ;  /* 0x00000002c5027220 */ /* 0x000fe20000410000 */
[----:B------:R-:W-:Y:S01]  /*7480*/  FFMA.FTZ R16, R159, UR47, R16 ;  /* 0x0000002f9f107c23 */ /* 0x000fe20008010010 */
[----:B------:R-:W-:Y:S01]  /*7490*/  FFMA.FTZ R17, R158, UR47, R17 ;  /* 0x0000002f9e117c23 */ /* 0x000fe20008010011 */
[----:B------:R-:W-:Y:S01]  /*74a0*/  FFMA.FTZ R178, R157, UR47, R178 ;  /* 0x0000002f9db27c23 */ /* 0x000fe200080100b2 */
        /* <DEDUP_REMOVED lines=9> */
[----:B------:R-:W-:Y:S01]  /*7540*/  FADD.FTZ R95, R124, R95 ;  /* 0x0000005f7c5f7221 */ /* 0x000fe20000010000 */
[----:B------:R-:W-:Y:S01]  /*7550*/  FADD.FTZ R93, R126, R93 ;  /* 0x0000005d7e5d7221 */ /* 0x000fe20000010000 */
[----:B------:R-:W-:Y:S01]  /*7560*/  FADD.FTZ R92, R123, R92 ;  /* 0x0000005c7b5c7221 */ /* 0x000fe20000010000 */
[----:B--2---:R-:W-:Y:S01]  /*7570*/  @!P1 FADD.FTZ R14, R14, R33 ;  /* 0x000000210e0e9221 */ /* 0x004fe20000010000 */
[----:B------:R-:W-:Y:S01]  /*7580*/  FADD.FTZ R90, R115, R90 ;  /* 0x0000005a735a7221 */ /* 0x000fe20000010000 */
[----:B------:R-:W-:Y:S01]  /*7590*/  FADD.FTZ R89, R200, R89 ;  /* 0x00000059c8597221 */ /* 0x000fe20000010000 */
[----:B------:R-:W-:Y:S01]  /*75a0*/  FADD.FTZ R79, R26, R79 ;  /* 0x0000004f1a4f7221 */ /* 0x000fe20000010000 */
[----:B---3--:R-:W-:Y:S01]  /*75b0*/  @!P1 FADD.FTZ R12, R12, R31 ;  /* 0x0000001f0c0c9221 */ /* 0x008fe20000010000 */
[----:B------:R-:W-:Y:S01]  /*75c0*/  FADD.FTZ R88, R29, R88 ;  /* 0x000000581d587221 */ /* 0x000fe20000010000 */
[----:B------:R-:W-:Y:S01]  /*75d0*/  FADD.FTZ R73, R24, R73 ;  /* 0x0000004918497221 */ /* 0x000fe20000010000 */
[----:B------:R-:W-:Y:S01]  /*75e0*/  FADD.FTZ R87, R120, R87 ;  /* 0x0000005778577221 */ /* 0x000fe20000010000 */
        /* <DEDUP_REMOVED lines=41> */
.L_x_3203:
[----:B------:R-:W-:Y:S05]  /*7880*/  BSYNC B0 ;  /* 0x0000000000007941 */ /* 0x000fea0003800000 */
.L_x_3202:
[----:B------:R-:W-:-:S04]  /*7890*/  UIADD3 UR6, UR6, 0x1, URZ ;  /* 0x0000000106067890 */ /* 0x000fc8000fffe03f */
[----:B------:R-:W-:-:S06]  /*78a0*/  UISETP.GE.AND UP0, UPT, UR6, UR49, UPT ;  /* 0x000000310600728c */ /* 0x000fcc000bf06270 */
[----:B------:R-:W-:-:S13]  /*78b0*/  PLOP3.LUT P0, PT, PT, PT, UP0, 0x80, 0x0 ;  /* 0x000000000000781c */ /* 0x000fda0003f0f008 */
[----:B------:R-:W-:Y:S05]  /*78c0*/  @!P0 BRA `(.L_x_3204) ;  /* 0xffffff9800e88947 */ /* 0x000fea000383ffff */
.L_x_3173:
[----:B------:R-:W-:Y:S01]  /*78d0*/  BAR.SYNC.DEFER_BLOCKING 0x0 ;  /* 0x0000000000007b1d */ /* 0x000fe20000010000 */
[----:B------:R-:W-:Y:S01]  /*78e0*/  LEA R0, R107, R104, 0x1 ;  /* 0x000000686b007211 */ /* 0x000fe200078e08ff */
[----:B------:R-:W-:Y:S01]  /*78f0*/  UIADD3 UR6, UR9, -0x1, URZ ;  /* 0xffffffff09067890 */ /* 0x000fe2000fffe03f */
[----:B------:R-:W-:Y:S01]  /*7900*/  F2FP.BF16.F32.PACK_AB R11, R71, R80 ;  /* 0x00000050470b723e */ /* 0x000fe200000010ff */
[----:B------:R-:W-:Y:S01]  /*7910*/  FADD.FTZ R5, R108, R83 ;  /* 0x000000536c057221 */ /* 0x000fe20000010000 */
[----:B------:R-:W-:Y:S01]  /*7920*/  F2FP.BF16.F32.PACK_AB R10, R72, R79 ;  /* 0x0000004f480a723e */ /* 0x000fe200000010ff */
[----:B------:R-:W-:Y:S01]  /*7930*/  USHF.L.U32 UR26, UR6, 0xb, URZ ;  /* 0x0000000b061a7899 */ /* 0x000fe2000800063f */
[----:B------:R-:W-:Y:S01]  /*7940*/  F2FP.BF16.F32.PACK_AB R9, R73, R82 ;  /* 0x000000524909723e */ /* 0x000fe200000010ff */
[----:B------:R-:W-:Y:S01]  /*7950*/  ULDC.64 UR32, c[0x0][0x388] ;  /* 0x0000e20000207ab9 */ /* 0x000fe20000000a00 */
[----:B------:R-:W-:Y:S01]  /*7960*/  F2FP.BF16.F32.PACK_AB R8, R74, R81 ;  /* 0x000000514a08723e */ /* 0x000fe200000010ff */
[----:B------:R-:W-:Y:S01]  /*7970*/  UIMAD UR28, UR17, UR32, URZ ;  /* 0x00000020111c72a4 */ /* 0x000fe2000f8e023f */
[----:B------:R-:W-:Y:S01]  /*7980*/  F2FP.BF16.F32.PACK_AB R67, R67, R76 ;  /* 0x0000004c4343723e */ /* 0x000fe200000010ff */
[----:B------:R-:W-:Y:S01]  /*7990*/  USHF.R.S32.HI UR27, URZ, 0x1f, UR26 ;  /* 0x0000001f3f1b7899 */ /* 0x000fe2000801141a */
[----:B------:R-:W-:Y:S01]  /*79a0*/  F2FP.BF16.F32.PACK_AB R66, R68, R75 ;  /* 0x0000004b4442723e */ /* 0x000fe200000010ff */
[----:B------:R-:W-:Y:S01]  /*79b0*/  UIMAD UR30, UR16, UR33, UR28 ;  /* 0x00000021101e72a4 */ /* 0x000fe2000f8e021c */
[----:B------:R-:W-:Y:S01]  /*79c0*/  F2FP.BF16.F32.PACK_AB R65, R69, R78 ;  /* 0x0000004e4541723e */ /* 0x000fe200000010ff */
[----:B------:R-:W-:Y:S01]  /*79d0*/  UIMAD.WIDE.U32 UR28, UR16, UR32, UR26 ;  /* 0x00000020101c72a5 */ /* 0x000fe2000f8e001a */
[----:B------:R-:W-:Y:S01]  /*79e0*/  LEA R4, R0, R105, 0x4 ;  /* 0x0000006900047211 */ /* 0x000fe200078e20ff */
[----:B------:R-:W-:Y:S01]  /*79f0*/  FADD.FTZ R0, R5, R84 ;  /* 0x0000005405007221 */ /* 0x000fe20000010000 */
[----:B------:R-:W-:Y:S01]  /*7a00*/  F2FP.BF16.F32.PACK_AB R64, R70, R77 ;  /* 0x0000004d4640723e */ /* 0x000fe200000010ff */
[----:B------:R-:W-:Y:S01]  /*7a10*/  ULDC.64 UR32, c[0x0][0x390] ;  /* 0x0000e40000207ab9 */ /* 0x000fe20000000a00 */
[----:B------:R-:W-:Y:S01]  /*7a20*/  UIADD3 UR29, UR29, UR30, URZ ;  /* 0x0000001e1d1d7290 */ /* 0x000fe2000fffe03f */
[----:B------:R-:W-:Y:S01]  /*7a30*/  F2FP.BF16.F32.PACK_AB R16, R84, R83 ;  /* 0x000000535410723e */ /* 0x000fe200000010ff */
[----:B------:R-:W-:Y:S01]  /*7a40*/  UIMAD UR30, UR8, UR32, URZ ;  /* 0x00000020081e72a4 */ /* 0x000fe2000f8e023f */
[----:B------:R-:W-:Y:S01]  /*7a50*/  STS.128 [R4], R8 ;  /* 0x0000000804007388 */ /* 0x000fe20000000c00 */
[----:B------:R-:W-:Y:S01]  /*7a60*/  UIMAD.WIDE.U32 UR28, UR7, UR32, UR28 ;  /* 0x00000020071c72a5 */ /* 0x000fe2000f8e001c */
[----:B------:R-:W-:Y:S01]  /*7a70*/  F2FP.BF16.F32.PACK_AB R19, R90, R89 ;  /* 0x000000595a13723e */ /* 0x000fe200000010ff */
[----:B------:R-:W-:Y:S01]  /*7a80*/  UIMAD UR30, UR7, UR33, UR30 ;  /* 0x00000021071e72a4 */ /* 0x000fe2000f8e021e */
[----:B------:R-:W-:Y:S01]  /*7a90*/  STS.128 [R4+0x10], R64 ;  /* 0x0000104004007388 */ /* 0x000fe20000000c00 */
[----:B------:R-:W-:-:S03]  /*7aa0*/  NOP ;  /* 0x0000000000007918 */ /* 0x000fc60000000000 */
[----:B01----:R-:W0:Y:S01]  /*7ab0*/  LDS.128 R12, [R101] ;  /* 0x00000000650c7984 */ /* 0x003e220000000c00 */
[----:B------:R-:W-:Y:S01]  /*7ac0*/  ULDC.64 UR32, c[0x0][0x3e0] ;  /* 0x0000f80000207ab9 */ /* 0x000fe20000000a00 */
[----:B------:R-:W-:Y:S01]  /*7ad0*/  UIADD3 UR30, UR29, UR30, URZ ;  /* 0x0000001e1d1e7290 */ /* 0x000fe2000fffe03f */
[----:B------:R-:W-:Y:S01]  /*7ae0*/  F2FP.BF16.F32.PACK_AB R18, R88, R87 ;  /* 0x000000575812723e */ /* 0x000fe200000010ff */
[----:B------:R-:W1:Y:S01]  /*7af0*/  LDS.128 R8, [R101+0x200] ;  /* 0x0002000065087984 */ /* 0x000e620000000c00 */
[----:B------:R-:W-:Y:S01]  /*7b00*/  ULEA UR29, UP0, UR28, UR32, 0x1 ;  /* 0x000000201c1d7291 */ /* 0x000fe2000f80083f */
[----:B------:R-:W-:Y:S01]  /*7b10*/  F2FP.BF16.F32.PACK_AB R17, R86, R85 ;  /* 0x000000555611723e */ /* 0x000fe200000010ff */
[----:B------:R-:W-:Y:S01]  /*7b20*/  FADD.FTZ R85, R0, R85 ;  /* 0x0000005500557221 */ /* 0x000fe20000010000 */
[----:B------:R-:W-:Y:S01]  /*7b30*/  F2FP.BF16.F32.PACK_AB R23, R98, R97 ;  /* 0x000000616217723e */ /* 0x000fe200000010ff */
[----:B------:R-:W-:Y:S01]  /*7b40*/  ULEA.HI.X UR28, UR28, UR33, UR30, 0x1, UP0 ;  /* 0x000000211c1c7291 */ /* 0x000fe200080f0c1e */
[----:B------:R-:W-:Y:S01]  /*7b50*/  F2FP.BF16.F32.PACK_AB R22, R96, R95 ;  /* 0x0000005f6016723e */ /* 0x000fe200000010ff */
[----:B------:R-:W-:Y:S01]  /*7b60*/  FADD.FTZ R86, R85, R86 ;  /* 0x0000005655567221 */ /* 0x000fe20000010000 */
[----:B------:R-:W-:Y:S01]  /*7b70*/  MOV R2, UR29 ;  /* 0x0000001d00027c02 */ /* 0x000fe20008000f00 */
[----:B------:R-:W-:Y:S01]  /*7b80*/  ULDC.64 UR30, c[0x0][0x3a8] ;  /* 0x0000ea00001e7ab9 */ /* 0x000fe20000000a00 */
[----:B------:R-:W-:Y:S01]  /*7b90*/  F2FP.BF16.F32.PACK_AB R21, R94, R93 ;  /* 0x0000005d5e15723e */ /* 0x000fe200000010ff */
[----:B------:R-:W-:Y:S01]  /*7ba0*/  UIMAD.WIDE.U32 UR26, UR16, UR30, UR26 ;  /* 0x0000001e101a72a5 */ /* 0x000fe2000f8e001a */
[----:B------:R-:W-:Y:S01]  /*7bb0*/  MOV R3, UR28 ;  /* 0x0000001c00037c02 */ /* 0x000fe20008000f00 */
[----:B------:R-:W-:Y:S01]  /*7bc0*/  UIMAD UR28, UR17, UR30, URZ ;  /* 0x0000001e111c72a4 */ /* 0x000fe2000f8e023f */
[----:B------:R-:W-:Y:S01]  /*7bd0*/  F2FP.BF16.F32.PACK_AB R20, R92, R91 ;  /* 0x0000005b5c14723e */ /* 0x000fe200000010ff */
[----:B------:R-:W-:Y:S01]  /*7be0*/  FADD.FTZ R87, R86, R87 ;  /* 0x0000005756577221 */ /* 0x000fe20000010000 */
[----:B------:R-:W-:Y:S01]  /*7bf0*/  UIADD3 UR14, UP1, UR14, -0x1000, URZ ;  /* 0xfffff0000e0e7890 */ /* 0x000fe2000ff3e03f */
[----:B------:R-:W-:Y:S01]  /*7c00*/  IMAD.WIDE R2, R102, 0x10, R2 ;  /* 0x0000001066027825 */ /* 0x000fe200078e0202 */
[----:B------:R-:W-:-:S03]  /*7c10*/  UIMAD UR28, UR16, UR31, UR28 ;  /* 0x0000001f101c72a4 */ /* 0x000fc6000f8e021c */
[----:B------:R-:W-:Y:S01]  /*7c20*/  FADD.FTZ R88, R87, R88 ;  /* 0x0000005857587221 */ /* 0x000fe20000010000 */
[----:B------:R-:W-:Y:S01]  /*7c30*/  UIADD3 UR12, UP2, UR12, -0x1000, URZ ;  /* 0xfffff0000c0c7890 */ /* 0x000fe2000ff5e03f */
[----:B------:R-:W-:Y:S01]  /*7c40*/  ULDC.64 UR30, c[0x0][0x3b0] ;  /* 0x0000ec00001e7ab9 */ /* 0x000fe20000000a00 */
[----:B------:R-:W-:Y:S01]  /*7c50*/  UIADD3 UR27, UR27, UR28, URZ ;  /* 0x0000001c1b1b7290 */ /* 0x000fe2000fffe03f */
[----:B------:R-:W-:Y:S01]  /*7c60*/  FADD.FTZ R89, R88, R89 ;  /* 0x0000005958597221 */ /* 0x000fe20000010000 */
[----:B------:R-:W-:Y:S02]  /*7c70*/  UIMAD UR28, UR8, UR30, URZ ;  /* 0x0000001e081c72a4 */ /* 0x000fe4000f8e023f */
[----:B------:R-:W-:Y:S01]  /*7c80*/  UIMAD.WIDE.U32 UR26, UR7, UR30, UR26 ;  /* 0x0000001e071a72a5 */ /* 0x000fe2000f8e001a */
[----:B------:R-:W-:Y:S01]  /*7c90*/  FADD.FTZ R90, R89, R90 ;  /* 0x0000005a595a7221 */ /* 0x000fe20000010000 */
[----:B------:R-:W-:Y:S02]  /*7ca0*/  UIMAD UR28, UR7, UR31, UR28 ;  /* 0x0000001f071c72a4 */ /* 0x000fe4000f8e021c */
[----:B------:R-:W-:Y:S01]  /*7cb0*/  UIADD3 UR10, UP3, UR10, -0x1000, URZ ;  /* 0xfffff0000a0a7890 */ /* 0x000fe2000ff7e03f */
[----:B------:R-:W-:Y:S01]  /*7cc0*/  FADD.FTZ R91, R90, R91 ;  /* 0x0000005b5a5b7221 */ /* 0x000fe20000010000 */
[----:B------:R-:W-:Y:S01]  /*7cd0*/  ULDC.64 UR30, c[0x0][0x3f0] ;  /* 0x0000fc00001e7ab9 */ /* 0x000fe20000000a00 */
[----:B------:R-:W-:Y:S01]  /*7ce0*/  UIADD3 UR28, UR27, UR28, URZ ;  /* 0x0000001c1b1c7290 */ /* 0x000fe2000fffe03f */
[----:B0-----:R-:W-:Y:S01]  /*7cf0*/  STG.E.128 desc[UR18][R2.64], R12 ;  /* 0x0000000c02007986 */ /* 0x001fe2000c101d12 */
[----:B------:R-:W-:Y:S01]  /*7d00*/  ULEA UR27, UP0, UR26, UR30, 0x1 ;  /* 0x0000001e1a1b7291 */ /* 0x000fe2000f80083f */
[----:B------:R-:W-:Y:S01]  /*7d10*/  FADD.FTZ R92, R91, R92 ;  /* 0x0000005c5b5c7221 */ /* 0x000fe20000010000 */
[----:B------:R-:W-:Y:S01]  /*7d20*/  UIADD3.X UR15, UR15, -0x1, URZ, UP1, !UPT ;  /* 0xffffffff0f0f7890 */ /* 0x000fe20008ffe43f */
[----:B-1----:R0:W-:Y:S01]  /*7d30*/  STG.E.128 desc[UR18][R2.64+0x200], R8 ;  /* 0x0002000802007986 */ /* 0x0021e2000c101d12 */
[----:B------:R-:W-:Y:S01]  /*7d40*/  ULEA.HI.X UR26, UR26, UR31, UR28, 0x1, UP0 ;  /* 0x0000001f1a1a7291 */ /* 0x000fe200080f0c1c */
[----:B------:R-:W-:Y:S01]  /*7d50*/  FADD.FTZ R93, R92, R93 ;  /* 0x0000005d5c5d7221 */ /* 0x000fe20000010000 */
[----:B------:R-:W-:Y:S01]  /*7d60*/  UISETP.GT.AND UP0, UPT, UR9, 0x1, UPT ;  /* 0x000000010900788c */ /* 0x000fe2000bf04270 */
[----:B------:R-:W-:Y:S01]  /*7d70*/  BAR.SYNC.DEFER_BLOCKING 0x0 ;  /* 0x0000000000007b1d */ /* 0x000fe20000010000 */
[----:B------:R-:W-:Y:S01]  /*7d80*/  UIADD3.X UR13, UR13, -0x1, URZ, UP2, !UPT ;  /* 0xffffffff0d0d7890 */ /* 0x000fe200097fe43f */
[----:B------:R-:W-:Y:S01]  /*7d90*/  FADD.FTZ R94, R93, R94 ;  /* 0x0000005e5d5e7221 */ /* 0x000fe20000010000 */
[----:B------:R-:W-:-:S02]  /*7da0*/  UIADD3.X UR11, UR11, -0x1, URZ, UP3, !UPT ;  /* 0xffffffff0b0b7890 */ /* 0x000fc40009ffe43f */
[----:B------:R-:W-:Y:S01]  /*7db0*/  PLOP3.LUT P0, PT, PT, PT, UP0, 0x80, 0x0 ;  /* 0x000000000000781c */ /* 0x000fe20003f0f008 */
[----:B------:R-:W-:Y:S01]  /*7dc0*/  FADD.FTZ R95, R94, R95 ;  /* 0x0000005f5e5f7221 */ /* 0x000fe20000010000 */
[----:B------:R-:W-:-:S03]  /*7dd0*/  UMOV UR9, UR6 ;  /* 0x0000000600097c82 */ /* 0x000fc60008000000 */
[----:B------:R-:W-:Y:S01]  /*7de0*/  FADD.FTZ R96, R95, R96 ;  /* 0x000000605f607221 */ /* 0x000fe20000010000 */
[----:B0-----:R-:W-:-:S03]  /*7df0*/  MOV R2, UR27 ;  /* 0x0000001b00027c02 */ /* 0x001fc60008000f00 */
[----:B------:R-:W-:Y:S01]  /*7e00*/  FADD.FTZ R97, R96, R97 ;  /* 0x0000006160617221 */ /* 0x000fe20000010000 */
[----:B------:R-:W-:-:S03]  /*7e10*/  MOV R3, UR26 ;  /* 0x0000001a00037c02 */ /* 0x000fc60008000f00 */
[----:B------:R-:W-:Y:S01]  /*7e20*/  FADD.FTZ R108, R97, R98 ;  /* 0x00000062616c7221 */ /* 0x000fe20000010000 */
[----:B------:R-:W-:Y:S01]  /*7e30*/  IMAD.WIDE R2, R102, 0x10, R2 ;  /* 0x0000001066027825 */ /* 0x000fe200078e0202 */
[----:B------:R-:W-:Y:S04]  /*7e40*/  STS.128 [R4], R16 ;  /* 0x0000001004007388 */ /* 0x000fe80000000c00 */
[----:B------:R-:W-:Y:S01]  /*7e50*/  STS.128 [R4+0x10], R20 ;  /* 0x0000101404007388 */ /* 0x000fe20000000c00 */
[----:B------:R-:W-:-:S03]  /*7e60*/  NOP ;  /* 0x0000000000007918 */ /* 0x000fc60000000000 */
[----:B------:R-:W0:Y:S04]  /*7e70*/  LDS.128 R12, [R101] ;  /* 0x00000000650c7984 */ /* 0x000e280000000c00 */
[----:B------:R-:W1:Y:S04]  /*7e80*/  LDS.128 R24, [R101+0x200] ;  /* 0x0002000065187984 */ /* 0x000e680000000c00 */
[----:B0-----:R0:W-:Y:S04]  /*7e90*/  STG.E.128 desc[UR18][R2.64], R12 ;  /* 0x0000000c02007986 */ /* 0x0011e8000c101d12 */
[----:B-1----:R0:W-:Y:S01]  /*7ea0*/  STG.E.128 desc[UR18][R2.64+0x200], R24 ;  /* 0x0002001802007986 */ /* 0x0021e2000c101d12 */
[----:B------:R-:W-:Y:S05]  /*7eb0*/  @P0 BRA `(.L_x_3205) ;  /* 0xffffff88002c0947 */ /* 0x000fea000383ffff */
.L_x_3172:
        /* <DEDUP_REMOVED lines=8> */
[----:B0-----:R-:W0:Y:S01]  /*7f40*/  SHFL.DOWN P0, R3, R0, 0x2, 0x1f ;  /* 0x08401f0000037f89 */ /* 0x001e220000000000 */
[----:B--2---:R-:W-:Y:S02]  /*7f50*/  ISETP.NE.AND P1, PT, R4, RZ, PT ;  /* 0x000000ff0400720c */ /* 0x004fe40003f25270 */
        /* <DEDUP_REMOVED lines=30> */
.L_x_3207:
[----:B------:R-:W-:Y:S05]  /*8140*/  BSYNC B0 ;  /* 0x0000000000007941 */ /* 0x000fea0003800000 */
.L_x_3206:
[----:B------:R-:W-:Y:S01]  /*8150*/  ULDC.64 UR4, c[0x0][0x3f8] ;  /* 0x0000fe0000047ab9 */ /* 0x000fe20000000a00 */
[----:B------:R-:W-:Y:S01]  /*8160*/  BSSY B0, `(.L_x_3208) ;  /* 0x000002b000007945 */ /* 0x000fe20003800000 */
[----:B------:R-:W-:-:S04]  /*8170*/  ISETP.NE.U32.AND P0, PT, RZ, UR4, PT ;  /* 0x00000004ff007c0c */ /* 0x000fc8000bf05070 */
[----:B------:R-:W-:-:S13]  /*8180*/  ISETP.NE.AND.EX P0, PT, RZ, UR5, PT, P0 ;  /* 0x00000005ff007c0c */ /* 0x000fda000bf05300 */
[----:B------:R-:W-:Y:S05]  /*8190*/  @!P0 BRA `(.L_x_3209) ;  /* 0x0000000000988947 */ /* 0x000fea0003800000 */
[----:B------:R-:W-:Y:S06]  /*81a0*/  BAR.SYNC.DEFER_BLOCKING 0x0 ;  /* 0x0000000000007b1d */ /* 0x000fec0000010000 */
[----:B01----:R-:W0:Y:S01]  /*81b0*/  SHFL.DOWN P0, R3, R108, 0x1, 0x1f ;  /* 0x08201f006c037f89 */ /* 0x003e220000000000 */
[----:B------:R-:W1:Y:S01]  /*81c0*/  S2R R4, SR_LANEID ;  /* 0x0000000000047919 */ /* 0x000e620000000000 */
[----:B------:R-:W2:Y:S01]  /*81d0*/  S2R R13, SR_TID.X ;  /* 0x00000000000d7919 */ /* 0x000ea20000002100 */
[----:B0-----:R-:W-:-:S05]  /*81e0*/  @P0 FADD R3, R3, R108 ;  /* 0x0000006c03030221 */ /* 0x001fca0000000000 */
[----:B------:R-:W0:Y:S01]  /*81f0*/  SHFL.DOWN P0, R0, R3, 0x2, 0x1f ;  /* 0x08401f0003007f89 */ /* 0x000e220000000000 */
[----:B-1----:R-:W-:-:S13]  /*8200*/  ISETP.NE.AND P1, PT, R4, RZ, PT ;  /* 0x000000ff0400720c */ /* 0x002fda0003f25270 */
[----:B------:R-:W1:Y:S01]  /*8210*/  @!P1 S2R R6, SR_CgaCtaId ;  /* 0x0000000000069919 */ /* 0x000e620000008800 */
[----:B--2---:R-:W-:Y:S01]  /*8220*/  @!P1 SHF.R.S32.HI R4, RZ, 0x1f, R13 ;  /* 0x0000001fff049819 */ /* 0x004fe2000001140d */
        /* <DEDUP_REMOVED lines=16> */
[----:B------:R-:W0:Y:S01]  /*8330*/  @!P0 S2R R3, SR_CgaCtaId ;  /* 0x0000000000038919 */ /* 0x000e220000008800 */
[----:B------:R-:W-:-:S04]  /*8340*/  @!P0 MOV R0, 0x400 ;  /* 0x0000040000008802 */ /* 0x000fc80000000f00 */
[----:B0-----:R-:W-:-:S05]  /*8350*/  @!P0 LEA R4, R3, R0, 0x18 ;  /* 0x0000000003048211 */ /* 0x001fca00078ec0ff */
        /* <DEDUP_REMOVED lines=10> */
.L_x_3209:
[----:B0-----:R-:W2:Y:S02]  /*8400*/  S2R R13, SR_TID.X ;  /* 0x00000000000d7919 */ /* 0x001ea40000002100 */
.L_x_3210:
[----:B------:R-:W-:Y:S05]  /*8410*/  BSYNC B0 ;  /* 0x0000000000007941 */ /* 0x000fea0003800000 */
.L_x_3208:
        /* <DEDUP_REMOVED lines=8> */
[----:B------:R-:W-:Y:S01]  /*84a0*/  ULDC.64 UR14, c[0x0][0x358] ;  /* 0x0000d600000e7ab9 */ /* 0x000fe20000000a00 */
[----:B------:R-:W-:Y:S02]  /*84b0*/  UIMAD.WIDE.U32 UR24, UR7, UR12, URZ ;  /* 0x0000000c071872a5 */ /* 0x000fe4000f8e003f */
[----:B------:R-:W-:Y:S02]  /*84c0*/  UIMAD UR9, UR8, UR12, URZ ;  /* 0x0000000c080972a4 */ /* 0x000fe4000f8e023f */
[----:B------:R-:W-:-:S02]  /*84d0*/  UIMAD UR12, UR8, UR14, URZ ;  /* 0x0000000e080c72a4 */ /* 0x000fc4000f8e023f */
[----:B------:R-:W-:Y:S02]  /*84e0*/  UIMAD.WIDE.U32 UR4, UR7, UR10, URZ ;  /* 0x0000000a070472a5 */ /* 0x000fe4000f8e003f */
[----:B------:R-:W-:Y:S01]  /*84f0*/  UIMAD UR6, UR7, UR11, UR6 ;  /* 0x0000000b070672a4 */ /* 0x000fe2000f8e0206 */
[----:B------:R-:W-:Y:S01]  /*8500*/  ULDC.64 UR16, c[0x0][0x268] ;  /* 0x00009a0000107ab9 */ /* 0x000fe20000000a00 */
[----:B------:R-:W-:Y:S01]  /*8510*/  UIMAD.WIDE.U32 UR10, UR7, UR14, URZ ;  /* 0x0000000e070a72a5 */ /* 0x000fe2000f8e003f */
[----:B------:R-:W-:Y:S01]  /*8520*/  ULDC.64 UR20, c[0x0][0x248] ;  /* 0x0000920000147ab9 */ /* 0x000fe20000000a00 */
[----:B------:R-:W-:Y:S02]  /*8530*/  UIMAD UR14, UR7, UR15, UR12 ;  /* 0x0000000f070e72a4 */ /* 0x000fe4000f8e020c */
[----:B------:R-:W-:Y:S02]  /*8540*/  UIMAD.WIDE.U32 UR26, UR7, UR16, URZ ;  /* 0x00000010071a72a5 */ /* 0x000fe4000f8e003f */
[----:B------:R-:W-:-:S02]  /*8550*/  UIMAD UR16, UR8, UR16, URZ ;  /* 0x00000010081072a4 */ /* 0x000fc4000f8e023f */
[----:B------:R-:W-:Y:S02]  /*8560*/  UIMAD UR12, UR8, UR20, URZ ;  /* 0x00000014080c72a4 */ /* 0x000fe4000f8e023f */
[----:B------:R-:W-:Y:S02]  /*8570*/  UIMAD UR13, UR7, UR13, UR9 ;  /* 0x0000000d070d72a4 */ /* 0x000fe4000f8e0209 */
[----:B------:R-:W-:Y:S02]  /*8580*/  UIMAD UR16, UR7, UR17, UR16 ;  /* 0x00000011071072a4 */ /* 0x000fe4000f8e0210 */
[----:B------:R-:W-:Y:S02]  /*8590*/  UIMAD.WIDE.U32 UR8, UR7, UR20, URZ ;  /* 0x00000014070872a5 */ /* 0x000fe4000f8e003f */
[----:B------:R-:W-:Y:S02]  /*85a0*/  UIMAD UR21, UR7, UR21, UR12 ;  /* 0x00000015071572a4 */ /* 0x000fe4000f8e020c */
[----:B------:R-:W-:Y:S01]  /*85b0*/  UIADD3 UR12, UR5, UR6, URZ ;  /* 0x00000006050c7290 */ /* 0x000fe2000fffe03f */
[----:B------:R-:W-:Y:S01]  /*85c0*/  UMOV UR7, 0x400 ;  /* 0x0000040000077882 */ /* 0x000fe20000000000 */
[----:B------:R-:W-:Y:S01]  /*85d0*/  ULDC UR15, c[0x0][0x0] ;  /* 0x00000000000f7ab9 */ /* 0x000fe20000000800 */
[----:B--2---:R-:W-:Y:S01]  /*85e0*/  ULEA UR22, UR22, UR7, 0x18 ;  /* 0x0000000716167291 */ /* 0x004fe2000f8ec03f */
[----:B------:R-:W-:Y:S01]  /*85f0*/  ULDC.64 UR32, c[0x0][0x2e0] ;  /* 0x0000b80000207ab9 */ /* 0x000fe20000000a00 */
[----:B------:R-:W-:Y:S01]  /*8600*/  ULDC.64 UR30, c[0x0][0x270] ;  /* 0x00009c00001e7ab9 */ /* 0x000fe20000000a00 */
[----:B------:R-:W-:Y:S01]  /*8610*/  ULDC.64 UR28, c[0x0][0x2d8] ;  /* 0x0000b600001c7ab9 */ /* 0x000fe20000000a00 */
[----:B------:R-:W-:-:S02]  /*8620*/  UIADD3 UR7, UR25, UR13, URZ ;  /* 0x0000000d19077290 */ /* 0x000fc4000fffe03f */
        /* <DEDUP_REMOVED lines=10> */
.L_x_3212:
[----:B------:R-:W-:Y:S02]  /*86d0*/  LEA R0, R13, UR22, 0x3 ;  /* 0x000000160d007c11 */ /* 0x000fe4000f8e18ff */
[----:B------:R-:W-:Y:S02]  /*86e0*/  SHF.R.S32.HI R12, RZ, 0x1f, R13 ;  /* 0x0000001fff0c7819 */ /* 0x000fe4000001140d */
[----:B-12---:R-:W-:Y:S01]  /*86f0*/  MOV R2, UR4 ;  /* 0x0000000400027c02 */ /* 0x006fe20008000f00 */
[----:B------:R-:W1:Y:S01]  /*8700*/  LDS.64 R14, [R0+0x4910] ;  /* 0x00491000000e7984 */ /* 0x000e620000000a00 */
[----:B------:R-:W-:Y:S02]  /*8710*/  MOV R8, UR26 ;  /* 0x0000001a00087c02 */ /* 0x000fe40008000f00 */
[----:B------:R-:W-:Y:S01]  /*8720*/  MOV R5, UR12 ;  /* 0x0000000c00057c02 */ /* 0x000fe20008000f00 */
[----:B------:R-:W2:Y:S01]  /*8730*/  LDS.64 R16, [R0+0x5110] ;  /* 0x0051100000107984 */ /* 0x000ea20000000a00 */
[----:B0-----:R-:W-:Y:S01]  /*8740*/  MOV R4, R2 ;  /* 0x0000000200047202 */ /* 0x001fe20000000f00 */
        /* <DEDUP_REMOVED lines=18> */
[----:B------:R1:W2:Y:S01]  /*8870*/  LDG.E.64 R18, desc[UR18][R8.64] ;  /* 0x0000001208127981 */ /* 0x0002a2000c1e1b00 */
        /* <DEDUP_REMOVED lines=8> */
[C---:B-1----:R-:W-:Y:S01]  /*8900*/  IMAD R9, R13.reuse, UR47, R22 ;  /* 0x0000002f0d097c24 */ /* 0x042fe2000f8e0216 */
        /* <DEDUP_REMOVED lines=38> */
.L_x_3211:
[----:B------:R-:W-:Y:S05]  /*8b70*/  EXIT ;  /* 0x000000000000794d */ /* 0x000fea0003800000 */
.L_x_3177:
[----:B------:R-:W-:Y:S01]  /*8b80*/  HFMA2.MMA R206, -RZ, RZ, 0, 5.9604644775390625e-08 ;  /* 0x00000001ffce7435 */ /* 0x000fe200000001ff */
[----:B------:R-:W-:Y:S02]  /*8b90*/  MOV R205, R29 ;  /* 0x0000001d00cd7202 */ /* 0x000fe40000000f00 */
[----:B------:R-:W-:Y:S02]  /*8ba0*/  MOV R207, RZ ;  /* 0x000000ff00cf7202 */ /* 0x000fe40000000f00 */
[----:B------:R-:W-:-:S07]  /*8bb0*/  MOV R222, 0xffffffff ;  /* 0xffffffff00de7802 */ /* 0x000fce0000000f00 */
[----:B0-2--5:R-:W-:Y:S05]  /*8bc0*/  WARPSYNC.COLLECTIVE R222, `(.L_x_3213) ;  /* 0x00000000de087348 */ /* 0x025fea0003c00000 */
[----:B------:R1:W3:Y:S02]  /*8bd0*/  SHFL.UP P3, R202, R205, R206, R207 ;  /* 0x040000cecdca7389 */ /* 0x0002e400000600cf */
[----:B0123-5:R-:W-:Y:S01]  /*8be0*/  ENDCOLLECTIVE ;  /* 0x000000000000791b */ /* 0x02ffe20003800000 */
.L_x_3213:
[----:B------:R-:W-:Y:S02]  /*8bf0*/  MOV R205, R198 ;  /* 0x000000c600cd7202 */ /* 0x000fe40000000f00 */
[----:B------:R-:W-:-:S07]  /*8c00*/  MOV R28, R202 ;  /* 0x000000ca001c7202 */ /* 0x000fce0000000f00 */
[----:B------:R-:W-:Y:S05]  /*8c10*/  WARPSYNC.COLLECTIVE R222, `(.L_x_3214) ;  /* 0x00000000de087348 */ /* 0x000fea0003c00000 */
[----:B------:R0:W1:Y:S02]  /*8c20*/  SHFL.UP P3, R202, R205, R206, R207 ;  /* 0x040000cecdca7389 */ /* 0x00006400000600cf */
[----:B01----:R-:W-:Y:S01]  /*8c30*/  ENDCOLLECTIVE ;  /* 0x000000000000791b */ /* 0x003fe20003800000 */
.L_x_3214:
[----:B------:R-:W-:Y:S02]  /*8c40*/  MOV R205, R30 ;  /* 0x0000001e00cd7202 */ /* 0x000fe40000000f00 */
[----:B------:R-:W-:-:S07]  /*8c50*/  MOV R197, R202 ;  /* 0x000000ca00c57202 */ /* 0x000fce0000000f00 */
[----:B------:R-:W-:Y:S05]  /*8c60*/  WARPSYNC.COLLECTIVE R222, `(.L_x_3215) ;  /* 0x00000000de087348 */ /* 0x000fea0003c00000 */
[----:B------:R0:W1:Y:S02]  /*8c70*/  SHFL.UP P3, R202, R205, R206, R207 ;  /* 0x040000cecdca7389 */ /* 0x00006400000600cf */
[----:B01----:R-:W-:Y:S01]  /*8c80*/  ENDCOLLECTIVE ;  /* 0x000000000000791b */ /* 0x003fe20003800000 */
.L_x_3215:
[----:B------:R-:W-:Y:S02]  /*8c90*/  MOV R205, R31 ;  /* 0x0000001f00cd7202 */ /* 0x000fe40000000f00 */
[----:B------:R-:W-:-:S07]  /*8ca0*/  MOV R199, R202 ;  /* 0x000000ca00c77202 */ /* 0x000fce0000000f00 */
[----:B------:R-:W-:Y:S05]  /*8cb0*/  WARPSYNC.COLLECTIVE R222, `(.L_x_3216) ;  /* 0x00000000de087348 */ /* 0x000fea0003c00000 */
[----:B------:R0:W1:Y:S02]  /*8cc0*/  SHFL.UP P3, R202, R205, R206, R207 ;  /* 0x040000cecdca7389 */ /* 0x00006400000600cf */
[----:B01----:R-:W-:Y:S01]  /*8cd0*/  ENDCOLLECTIVE ;  /* 0x000000000000791b */ /* 0x003fe20003800000 */
.L_x_3216:
[----:B------:R-:W-:Y:S01]  /*8ce0*/  HFMA2.MMA R206, -RZ, RZ, 0, 1.1920928955078125e-07 ;  /* 0x00000002ffce7435 */ /* 0x000fe200000001ff */
[----:B------:R-:W-:Y:S02]  /*8cf0*/  MOV R200, R202 ;  /* 0x000000ca00c87202 */ /* 0x000fe40000000f00 */
[----:B------:R-:W-:-:S03]  /*8d00*/  ISETP.GE.AND P3, PT, R107, 0x1, PT ;  /* 0x000000016b00780c */ /* 0x000fc60003f66270 */
[----:B------:R-:W-:-:S04]  /*8d10*/  FMUL.FTZ R202, R198, R200 ;  /* 0x000000c8c6ca7220 */ /* 0x000fc80000410000 */
[-C--:B------:R-:W-:Y:S01]  /*8d20*/  FFMA.FTZ R201, R29, R199.reuse, -R202 ;  /* 0x000000c71dc97223 */ /* 0x080fe200000108ca */
[----:B------:R-:W-:-:S04]  /*8d30*/  FMUL.FTZ R199, R198, R199 ;  /* 0x000000c7c6c77220 */ /* 0x000fc80000410000 */
[----:B------:R-:W-:Y:S01]  /*8d40*/  FFMA.FTZ R202, R29, R200, R199 ;  /* 0x000000c81dca7223 */ /* 0x000fe200000100c7 */
[----:B------:R-:W-:Y:S01]  /*8d50*/  FMUL.FTZ R200, R198, R28 ;  /* 0x0000001cc6c87220 */ /* 0x000fe20000410000 */
[----:B------:R-:W-:Y:S02]  /*8d60*/  @P3 FADD.FTZ R30, R30, R201 ;  /* 0x000000c91e1e3221 */ /* 0x000fe40000010000 */
        /* <DEDUP_REMOVED lines=9> */
.L_x_3217:
[----:B------:R-:W-:Y:S02]  /*8e00*/  MOV R205, R198 ;  /* 0x000000c600cd7202 */ /* 0x000fe40000000f00 */
[----:B------:R-:W-:-:S07]  /*8e10*/  MOV R28, R202 ;  /* 0x000000ca001c7202 */ /* 0x000fce0000000f00 */
[----:B------:R-:W-:Y:S05]  /*8e20*/  WARPSYNC.COLLECTIVE R222, `(.L_x_3218) ;  /* 0x00000000de087348 */ /* 0x000fea0003c00000 */
[----:B------:R0:W1:Y:S02]  /*8e30*/  SHFL.UP P3, R202, R205, R206, R207 ;  /* 0x040000cecdca7389 */ /* 0x00006400000600cf */
[----:B01----:R-:W-:Y:S01]  /*8e40*/  ENDCOLLECTIVE ;  /* 0x000000000000791b */ /* 0x003fe20003800000 */
.L_x_3218:
[----:B------:R-:W-:Y:S02]  /*8e50*/  MOV R205, R30 ;  /* 0x0000001e00cd7202 */ /* 0x000fe40000000f00 */
[----:B------:R-:W-:-:S07]  /*8e60*/  MOV R197, R202 ;  /* 0x000000ca00c57202 */ /* 0x000fce0000000f00 */
[----:B------:R-:W-:Y:S05]  /*8e70*/  WARPSYNC.COLLECTIVE R222, `(.L_x_3219) ;  /* 0x00000000de087348 */ /* 0x000fea0003c00000 */
[----:B------:R0:W1:Y:S02]  /*8e80*/  SHFL.UP P3, R202, R205, R206, R207 ;  /* 0x040000cecdca7389 */ /* 0x00006400000600cf */
[----:B01----:R-:W-:Y:S01]  /*8e90*/  ENDCOLLECTIVE ;  /* 0x000000000000791b */ /* 0x003fe20003800000 */
.L_x_3219:
[----:B------:R-:W-:Y:S02]  /*8ea0*/  MOV R205, R31 ;  /* 0x0000001f00cd7202 */ /* 0x000fe40000000f00 */
[----:B------:R-:W-:-:S07]  /*8eb0*/  MOV R199, R202 ;  /* 0x000000ca00c77202 */ /* 0x000fce0000000f00 */
[----:B------:R-:W-:Y:S05]  /*8ec0*/  WARPSYNC.COLLECTIVE R222, `(.L_x_3220) ;  /* 0x00000000de087348 */ /* 0x000fea0003c00000 */
[----:B------:R0:W1:Y:S02]  /*8ed0*/  SHFL.UP P3, R202, R205, R206, R207 ;  /* 0x040000cecdca7389 */ /* 0x00006400000600cf */
[----:B01----:R-:W-:Y:S01]  /*8ee0*/  ENDCOLLECTIVE ;  /* 0x000000000000791b */ /* 0x003fe20003800000 */
.L_x_3220:
[----:B------:R-:W-:Y:S01]  /*8ef0*/  HFMA2.MMA R206, -RZ, RZ, 0, 2.384185791015625e-07 ;  /* 0x00000004ffce7435 */ /* 0x000fe200000001ff */
        /* <DEDUP_REMOVED lines=17> */
.L_x_3221:
[----:B------:R-:W-:Y:S02]  /*9010*/  MOV R205, R198 ;  /* 0x000000c600cd7202 */ /* 0x000fe40000000f00 */
[----:B------:R-:W-:-:S07]  /*9020*/  MOV R28, R202 ;  /* 0x000000ca001c7202 */ /* 0x000fce0000000f00 */
[----:B------:R-:W-:Y:S05]  /*9030*/  WARPSYNC.COLLECTIVE R222, `(.L_x_3222) ;  /* 0x00000000de087348 */ /* 0x000fea0003c00000 */
[----:B------:R0:W1:Y:S02]  /*9040*/  SHFL.UP P3, R202, R205, R206, R207 ;  /* 0x040000cecdca7389 */ /* 0x00006400000600cf */
[----:B01----:R-:W-:Y:S01]  /*9050*/  ENDCOLLECTIVE ;  /* 0x000000000000791b */ /* 0x003fe20003800000 */
.L_x_3222:
[----:B------:R-:W-:Y:S02]  /*9060*/  MOV R205, R30 ;  /* 0x0000001e00cd7202 */ /* 0x000fe40000000f00 */
[----:B------:R-:W-:-:S07]  /*9070*/  MOV R197, R202 ;  /* 0x000000ca00c57202 */ /* 0x000fce0000000f00 */
[----:B------:R-:W-:Y:S05]  /*9080*/  WARPSYNC.COLLECTIVE R222, `(.L_x_3223) ;  /* 0x00000000de087348 */ /* 0x000fea0003c00000 */
[----:B------:R0:W1:Y:S02]  /*9090*/  SHFL.UP P3, R202, R205, R206, R207 ;  /* 0x040000cecdca7389 */ /* 0x00006400000600cf */
[----:B01----:R-:W-:Y:S01]  /*90a0*/  ENDCOLLECTIVE ;  /* 0x000000000000791b */ /* 0x003fe20003800000 */
.L_x_3223:
[----:B------:R-:W-:Y:S02]  /*90b0*/  MOV R205, R31 ;  /* 0x0000001f00cd7202 */ /* 0x000fe40000000f00 */
[----:B------:R-:W-:-:S07]  /*90c0*/  MOV R199, R202 ;  /* 0x000000ca00c77202 */ /* 0x000fce0000000f00 */
[----:B------:R-:W-:Y:S05]  /*90d0*/  WARPSYNC.COLLECTIVE R222, `(.L_x_3224) ;  /* 0x00000000de087348 */ /* 0x000fea0003c00000 */
[----:B------:R0:W1:Y:S02]  /*90e0*/  SHFL.UP P3, R202, R205, R206, R207 ;  /* 0x040000cecdca7389 */ /* 0x00006400000600cf */
[----:B01----:R-:W-:Y:S01]  /*90f0*/  ENDCOLLECTIVE ;  /* 0x000000000000791b */ /* 0x003fe20003800000 */
.L_x_3224:
[----:B------:R-:W-:Y:S01]  /*9100*/  HFMA2.MMA R206, -RZ, RZ, 0, 4.76837158203125e-07 ;  /* 0x00000008ffce7435 */ /* 0x000fe200000001ff */
        /* <DEDUP_REMOVED lines=17> */
.L_x_3225:
[----:B------:R-:W-:Y:S02]  /*9220*/  MOV R205, R198 ;  /* 0x000000c600cd7202 */ /* 0x000fe40000000f00 */
[----:B------:R-:W-:-:S07]  /*9230*/  MOV R28, R202 ;  /* 0x000000ca001c7202 */ /* 0x000fce0000000f00 */
[----:B------:R-:W-:Y:S05]  /*9240*/  WARPSYNC.COLLECTIVE R222, `(.L_x_3226) ;  /* 0x00000000de087348 */ /* 0x000fea0003c00000 */
[----:B------:R0:W1:Y:S02]  /*9250*/  SHFL.UP P3, R202, R205, R206, R207 ;  /* 0x040000cecdca7389 */ /* 0x00006400000600cf */
[----:B01----:R-:W-:Y:S01]  /*9260*/  ENDCOLLECTIVE ;  /* 0x000000000000791b */ /* 0x003fe20003800000 */
.L_x_3226:
[----:B------:R-:W-:Y:S02]  /*9270*/  MOV R205, R30 ;  /* 0x0000001e00cd7202 */ /* 0x000fe40000000f00 */
[----:B------:R-:W-:-:S07]  /*9280*/  MOV R197, R202 ;  /* 0x000000ca00c57202 */ /* 0x000fce0000000f00 */
[----:B------:R-:W-:Y:S05]  /*9290*/  WARPSYNC.COLLECTIVE R222, `(.L_x_3227) ;  /* 0x00000000de087348 */ /* 0x000fea0003c00000 */
[----:B------:R0:W1:Y:S02]  /*92a0*/  SHFL.UP P3, R202, R205, R206, R207 ;  /* 0x040000cecdca7389 */ /* 0x00006400000600cf */
[----:B01----:R-:W-:Y:S01]  /*92b0*/  ENDCOLLECTIVE ;  /* 0x000000000000791b */ /* 0x003fe20003800000 */
.L_x_3227:
[----:B------:R-:W-:Y:S02]  /*92c0*/  MOV R205, R31 ;  /* 0x0000001f00cd7202 */ /* 0x000fe40000000f00 */
[----:B------:R-:W-:-:S07]  /*92d0*/  MOV R199, R202 ;  /* 0x000000ca00c77202 */ /* 0x000fce0000000f00 */
[----:B------:R-:W-:Y:S05]  /*92e0*/  WARPSYNC.COLLECTIVE R222, `(.L_x_3228) ;  /* 0x00000000de087348 */ /* 0x000fea0003c00000 */
[----:B------:R0:W1:Y:S02]  /*92f0*/  SHFL.UP P3, R202, R205, R206, R207 ;  /* 0x040000cecdca7389 */ /* 0x00006400000600cf */
[----:B01----:R-:W-:Y:S01]  /*9300*/  ENDCOLLECTIVE ;  /* 0x000000000000791b */ /* 0x003fe20003800000 */
.L_x_3228:
[----:B------:R-:W-:Y:S01]  /*9310*/  HFMA2.MMA R206, -RZ, RZ, 0, 9.5367431640625e-07 ;  /* 0x00000010ffce7435 */ /* 0x000fe200000001ff */
        /* <DEDUP_REMOVED lines=17> */
.L_x_3229:
[----:B------:R-:W-:Y:S02]  /*9430*/  MOV R205, R203 ;  /* 0x000000cb00cd7202 */ /* 0x000fe40000000f00 */
[----:B------:R-:W-:-:S07]  /*9440*/  MOV R28, R202 ;  /* 0x000000ca001c7202 */ /* 0x000fce0000000f00 */
[----:B------:R-:W-:Y:S05]  /*9450*/  WARPSYNC.COLLECTIVE R222, `(.L_x_3230) ;  /* 0x00000000de087348 */ /* 0x000fea0003c00000 */
[----:B------:R0:W1:Y:S02]  /*9460*/  SHFL.UP P3, R202, R205, R206, R207 ;  /* 0x040000cecdca7389 */ /* 0x00006400000600cf */
[----:B01----:R-:W-:Y:S01]  /*9470*/  ENDCOLLECTIVE ;  /* 0x000000000000791b */ /* 0x003fe20003800000 */
.L_x_3230:
[----:B------:R-:W-:Y:S02]  /*9480*/  MOV R205, R30 ;  /* 0x0000001e00cd7202 */ /* 0x000fe40000000f00 */
[----:B------:R-:W-:-:S07]  /*9490*/  MOV R198, R202 ;  /* 0x000000ca00c67202 */ /* 0x000fce0000000f00 */
[----:B------:R-:W-:Y:S05]  /*94a0*/  WARPSYNC.COLLECTIVE R222, `(.L_x_3231) ;  /* 0x00000000de087348 */ /* 0x000fea0003c00000 */
[----:B------:R0:W1:Y:S02]  /*94b0*/  SHFL.UP P3, R202, R205, R206, R207 ;  /* 0x040000cecdca7389 */ /* 0x00006400000600cf */
[----:B01----:R-:W-:Y:S01]  /*94c0*/  ENDCOLLECTIVE ;  /* 0x000000000000791b */ /* 0x003fe20003800000 */
.L_x_3231:
[----:B------:R-:W-:Y:S02]  /*94d0*/  MOV R205, R31 ;  /* 0x0000001f00cd7202 */ /* 0x000fe40000000f00 */
[----:B------:R-:W-:-:S07]  /*94e0*/  MOV R200, R202 ;  /* 0x000000ca00c87202 */ /* 0x000fce0000000f00 */
[----:B------:R-:W-:Y:S05]  /*94f0*/  WARPSYNC.COLLECTIVE R222, `(.L_x_3232) ;  /* 0x00000000de087348 */ /* 0x000fea0003c00000 */
[----:B------:R0:W1:Y:S02]  /*9500*/  SHFL.UP P3, R202, R205, R206, R207 ;  /* 0x040000cecdca7389 */ /* 0x00006400000600cf */
[----:B01----:R-:W-:Y:S01]  /*9510*/  ENDCOLLECTIVE ;  /* 0x000000000000791b */ /* 0x003fe20003800000 */
.L_x_3232:
[----:B------:R-:W-:Y:S05]  /*9520*/  BRA `(.L_x_3233) ;  /* 0xffffffa0004c7947 */ /* 0x000fea000383ffff */
.L_x_3178:
        /* <DEDUP_REMOVED lines=8> */
.L_x_3235:
[----:B------:R-:W-:Y:S05]  /*95b0*/  BSYNC B0 ;  /* 0x0000000000007941 */ /* 0x000fea0003800000 */
.L_x_3234:
[----:B------:R-:W-:Y:S05]  /*95c0*/  BRA `(.L_x_3236) ;  /* 0xffffffa0005c7947 */ /* 0x000fea000383ffff */
.L_x_3179:
        /* <DEDUP_REMOVED lines=8> */
.L_x_3238:
[----:B------:R-:W-:Y:S05]  /*9650*/  BSYNC B0 ;  /* 0x0000000000007941 */ /* 0x000fea0003800000 */
.L_x_3237:
[----:B------:R-:W-:Y:S05]  /*9660*/  BRA `(.L_x_3239) ;  /* 0xffffffa0003c7947 */ /* 0x000fea000383ffff */
.L_x_3180:
        /* <DEDUP_REMOVED lines=8> */
.L_x_3241:
[----:B------:R-:W-:Y:S05]  /*96f0*/  BSYNC B0 ;  /* 0x0000000000007941 */ /* 0x000fea0003800000 */
.L_x_3240:
[----:B------:R-:W-:Y:S05]  /*9700*/  BRA `(.L_x_3242) ;  /* 0xffffffa0001c7947 */ /* 0x000fea000383ffff */
.L_x_3181:
        /* <DEDUP_REMOVED lines=8> */
.L_x_3244:
[----:B------:R-:W-:Y:S05]  /*9790*/  BSYNC B0 ;  /* 0x0000000000007941 */ /* 0x000fea0003800000 */
.L_x_3243:
[----:B------:R-:W-:Y:S05]  /*97a0*/  BRA `(.L_x_3245) ;  /* 0xffffff9c00fc7947 */ /* 0x000fea000383ffff */
.L_x_3182:
        /* <DEDUP_REMOVED lines=8> */
.L_x_3247:
[----:B------:R-:W-:Y:S05]  /*9830*/  BSYNC B0 ;  /* 0x0000000000007941 */ /* 0x000fea0003800000 */
.L_x_3246:
        /* <DEDUP_REMOVED lines=10> */
.L_x_3248:
[----:B------:R-:W-:Y:S02]  /*98e0*/  MOV R225, 0x1f ;  /* 0x0000001f00e17802 */ /* 0x000fe40000000f00 */
[----:B------:R-:W-:Y:S02]  /*98f0*/  MOV R205, R30 ;  /* 0x0000001e00cd7202 */ /* 0x000fe40000000f00 */
[----:B------:R-:W-:-:S07]  /*9900*/  MOV R204, R202 ;  /* 0x000000ca00cc7202 */ /* 0x000fce0000000f00 */
[----:B------:R-:W-:Y:S05]  /*9910*/  WARPSYNC.COLLECTIVE R222, `(.L_x_3249) ;  /* 0x00000000de087348 */ /* 0x000fea0003c00000 */
[----:B------:R0:W1:Y:S02]  /*9920*/  SHFL.UP P3, R202, R205, R206, R207 ;  /* 0x040000cecdca7389 */ /* 0x00006400000600cf */
[----:B01----:R-:W-:Y:S01]  /*9930*/  ENDCOLLECTIVE ;  /* 0x000000000000791b */ /* 0x003fe20003800000 */
.L_x_3249:
[----:B------:R-:W-:Y:S02]  /*9940*/  MOV R205, R31 ;  /* 0x0000001f00cd7202 */ /* 0x000fe40000000f00 */
[----:B------:R-:W-:-:S07]  /*9950*/  MOV R30, R202 ;  /* 0x000000ca001e7202 */ /* 0x000fce0000000f00 */
[----:B------:R-:W-:Y:S05]  /*9960*/  WARPSYNC.COLLECTIVE R222, `(.L_x_3250) ;  /* 0x00000000de087348 */ /* 0x000fea0003c00000 */
[----:B------:R0:W1:Y:S02]  /*9970*/  SHFL.UP P3, R202, R205, R206, R207 ;  /* 0x040000cecdca7389 */ /* 0x00006400000600cf */
[----:B01----:R-:W-:Y:S01]  /*9980*/  ENDCOLLECTIVE ;  /* 0x000000000000791b */ /* 0x003fe20003800000 */
.L_x_3250:
[----:B------:R-:W-:Y:S05]  /*9990*/  WARPSYNC.COLLECTIVE R222, `(.L_x_3251) ;  /* 0x00000000de087348 */ /* 0x000fea0003c00000 */
[----:B------:R0:W1:Y:S02]  /*99a0*/  SHFL.IDX P3, R227, R223, R224, R225 ;  /* 0x000000e0dfe37389 */ /* 0x00006400000600e1 */
[----:B01----:R-:W-:Y:S01]  /*99b0*/  ENDCOLLECTIVE ;  /* 0x000000000000791b */ /* 0x003fe20003800000 */
.L_x_3251:
[----:B------:R-:W-:Y:S02]  /*99c0*/  MOV R223, R21 ;  /* 0x0000001500df7202 */ /* 0x000fe40000000f00 */
[----:B------:R-:W-:Y:S02]  /*99d0*/  MOV R31, R202 ;  /* 0x000000ca001f7202 */ /* 0x000fe40000000f00 */
[----:B------:R-:W-:-:S07]  /*99e0*/  MOV R20, R227 ;  /* 0x000000e300147202 */ /* 0x000fce0000000f00 */
[----:B------:R-:W-:Y:S05]  /*99f0*/  WARPSYNC.COLLECTIVE R222, `(.L_x_3252) ;  /* 0x00000000de087348 */ /* 0x000fea0003c00000 */
[----:B------:R0:W1:Y:S02]  /*9a00*/  SHFL.IDX P3, R227, R223, R224, R225 ;  /* 0x000000e0dfe37389 */ /* 0x00006400000600e1 */
[----:B01----:R-:W-:Y:S01]  /*9a10*/  ENDCOLLECTIVE ;  /* 0x000000000000791b */ /* 0x003fe20003800000 */
.L_x_3252:
[----:B------:R-:W-:Y:S02]  /*9a20*/  MOV R223, R22 ;  /* 0x0000001600df7202 */ /* 0x000fe40000000f00 */
[----:B------:R-:W-:-:S07]  /*9a30*/  MOV R21, R227 ;  /* 0x000000e300157202 */ /* 0x000fce0000000f00 */
[----:B------:R-:W-:Y:S05]  /*9a40*/  WARPSYNC.COLLECTIVE R222, `(.L_x_3253) ;  /* 0x00000000de087348 */ /* 0x000fea0003c00000 */
[----:B------:R0:W1:Y:S02]  /*9a50*/  SHFL.IDX P3, R227, R223, R224, R225 ;  /* 0x000000e0dfe37389 */ /* 0x00006400000600e1 */
[----:B01----:R-:W-:Y:S01]  /*9a60*/  ENDCOLLECTIVE ;  /* 0x000000000000791b */ /* 0x003fe20003800000 */
.L_x_3253:
[----:B------:R-:W-:Y:S02]  /*9a70*/  MOV R223, R23 ;  /* 0x0000001700df7202 */ /* 0x000fe40000000f00 */
[----:B------:R-:W-:-:S07]  /*9a80*/  MOV R22, R227 ;  /* 0x000000e300167202 */ /* 0x000fce0000000f00 */
[----:B------:R-:W-:Y:S05]  /*9a90*/  WARPSYNC.COLLECTIVE R222, `(.L_x_3254) ;  /* 0x00000000de087348 */ /* 0x000fea0003c00000 */
[----:B------:R0:W1:Y:S02]  /*9aa0*/  SHFL.IDX P3, R227, R223, R224, R225 ;  /* 0x000000e0dfe37389 */ /* 0x00006400000600e1 */
[----:B01----:R-:W-:Y:S01]  /*9ab0*/  ENDCOLLECTIVE ;  /* 0x000000000000791b */ /* 0x003fe20003800000 */
.L_x_3254:
[----:B------:R-:W-:Y:S01]  /*9ac0*/  MOV R23, R227 ;  /* 0x000000e300177202 */ /* 0x000fe20000000f00 */
[----:B------:R-:W-:Y:S06]  /*9ad0*/  BRA `(.L_x_3255) ;  /* 0xffffff9c00587947 */ /* 0x000fec000383ffff */
.L_x_3184:
        /* <DEDUP_REMOVED lines=9> */
.L_x_3256:
[----:B------:R-:W-:Y:S02]  /*9b70*/  MOV R35, R224 ;  /* 0x000000e000237202 */ /* 0x000fe40000000f00 */
[----:B------:R-:W-:-:S07]  /*9b80*/  MOV R225, R34 ;  /* 0x0000002200e17202 */ /* 0x000fce0000000f00 */
[----:B------:R-:W-:Y:S05]  /*9b90*/  WARPSYNC.COLLECTIVE R222, `(.L_x_3257) ;  /* 0x00000000de087348 */ /* 0x000fea0003c00000 */
[----:B------:R0:W1:Y:S02]  /*9ba0*/  SHFL.DOWN P0, R34, R35, R32, R33 ;  /* 0x0800002023227389 */ /* 0x0000640000000021 */
[----:B01----:R-:W-:Y:S01]  /*9bb0*/  ENDCOLLECTIVE ;  /* 0x000000000000791b */ /* 0x003fe20003800000 */
.L_x_3257:
[----:B------:R-:W-:Y:S02]  /*9bc0*/  MOV R35, R25 ;  /* 0x0000001900237202 */ /* 0x000fe40000000f00 */
[----:B------:R-:W-:-:S07]  /*9bd0*/  MOV R227, R34 ;  /* 0x0000002200e37202 */ /* 0x000fce0000000f00 */
[----:B------:R-:W-:Y:S05]  /*9be0*/  WARPSYNC.COLLECTIVE R222, `(.L_x_3258) ;  /* 0x00000000de087348 */ /* 0x000fea0003c00000 */
[----:B------:R0:W1:Y:S02]  /*9bf0*/  SHFL.DOWN P0, R34, R35, R32, R33 ;  /* 0x0800002023227389 */ /* 0x0000640000000021 */
[----:B01----:R-:W-:Y:S01]  /*9c00*/  ENDCOLLECTIVE ;  /* 0x000000000000791b */ /* 0x003fe20003800000 */
.L_x_3258:
[----:B------:R-:W-:Y:S02]  /*9c10*/  MOV R35, R24 ;  /* 0x0000001800237202 */ /* 0x000fe40000000f00 */
[----:B------:R-:W-:-:S07]  /*9c20*/  MOV R232, R34 ;  /* 0x0000002200e87202 */ /* 0x000fce0000000f00 */
[----:B------:R-:W-:Y:S05]  /*9c30*/  WARPSYNC.COLLECTIVE R222, `(.L_x_3259) ;  /* 0x00000000de087348 */ /* 0x000fea0003c00000 */
[----:B------:R0:W1:Y:S02]  /*9c40*/  SHFL.DOWN P0, R34, R35, R32, R33 ;  /* 0x0800002023227389 */ /* 0x0000640000000021 */
[----:B01----:R-:W-:Y:S01]  /*9c50*/  ENDCOLLECTIVE ;  /* 0x000000000000791b */ /* 0x003fe20003800000 */
.L_x_3259:
[----:B------:R-:W-:Y:S05]  /*9c60*/  BRA `(.L_x_3260) ;  /* 0xffffffb000687947 */ /* 0x000fea000383ffff */
.L_x_3187:
        /* <DEDUP_REMOVED lines=8> */
.L_x_3262:
[----:B------:R-:W-:Y:S05]  /*9cf0*/  BSYNC B0 ;  /* 0x0000000000007941 */ /* 0x000fea0003800000 */
.L_x_3261:
        /* <DEDUP_REMOVED lines=8> */
.L_x_3263:
[----:B------:R-:W-:Y:S02]  /*9d80*/  MOV R35, R25 ;  /* 0x0000001900237202 */ /* 0x000fe40000000f00 */
[----:B------:R-:W-:-:S07]  /*9d90*/  MOV R224, R34 ;  /* 0x0000002200e07202 */ /* 0x000fce0000000f00 */
[----:B------:R-:W-:Y:S05]  /*9da0*/  WARPSYNC.COLLECTIVE R222, `(.L_x_3264) ;  /* 0x00000000de087348 */ /* 0x000fea0003c00000 */
[----:B------:R0:W1:Y:S02]  /*9db0*/  SHFL.DOWN P0, R34, R35, R32, R33 ;  /* 0x0800002023227389 */ /* 0x0000640000000021 */
[----:B01----:R-:W-:Y:S01]  /*9dc0*/  ENDCOLLECTIVE ;  /* 0x000000000000791b */ /* 0x003fe20003800000 */
.L_x_3264:
[----:B------:R-:W-:Y:S02]  /*9dd0*/  MOV R35, R24 ;  /* 0x0000001800237202 */ /* 0x000fe40000000f00 */
[----:B------:R-:W-:-:S07]  /*9de0*/  MOV R225, R34 ;  /* 0x0000002200e17202 */ /* 0x000fce0000000f00 */
[----:B------:R-:W-:Y:S05]  /*9df0*/  WARPSYNC.COLLECTIVE R222, `(.L_x_3265) ;  /* 0x00000000de087348 */ /* 0x000fea0003c00000 */
[----:B------:R0:W1:Y:S02]  /*9e00*/  SHFL.DOWN P0, R34, R35, R32, R33 ;  /* 0x0800002023227389 */ /* 0x0000640000000021 */
[----:B01----:R-:W-:Y:S01]  /*9e10*/  ENDCOLLECTIVE ;  /* 0x000000000000791b */ /* 0x003fe20003800000 */
.L_x_3265:
[----:B------:R-:W-:Y:S05]  /*9e20*/  BRA `(.L_x_3266) ;  /* 0xffffffb0004c7947 */ /* 0x000fea000383ffff */
.L_x_3190:
        /* <DEDUP_REMOVED lines=8> */
.L_x_3268:
[----:B------:R-:W-:Y:S05]  /*9eb0*/  BSYNC B0 ;  /* 0x0000000000007941 */ /* 0x000fea0003800000 */
.L_x_3267:
        /* <DEDUP_REMOVED lines=8> */
.L_x_3269:
[----:B------:R-:W-:Y:S02]  /*9f40*/  MOV R35, R25 ;  /* 0x0000001900237202 */ /* 0x000fe40000000f00 */
[----:B------:R-:W-:-:S07]  /*9f50*/  MOV R224, R34 ;  /* 0x0000002200e07202 */ /* 0x000fce0000000f00 */
[----:B------:R-:W-:Y:S05]  /*9f60*/  WARPSYNC.COLLECTIVE R222, `(.L_x_3270) ;  /* 0x00000000de087348 */ /* 0x000fea0003c00000 */
[----:B------:R0:W1:Y:S02]  /*9f70*/  SHFL.DOWN P0, R34, R35, R32, R33 ;  /* 0x0800002023227389 */ /* 0x0000640000000021 */
[----:B01----:R-:W-:Y:S01]  /*9f80*/  ENDCOLLECTIVE ;  /* 0x000000000000791b */ /* 0x003fe20003800000 */
.L_x_3270:
[----:B------:R-:W-:Y:S02]  /*9f90*/  MOV R35, R24 ;  /* 0x0000001800237202 */ /* 0x000fe40000000f00 */
[----:B------:R-:W-:-:S07]  /*9fa0*/  MOV R225, R34 ;  /* 0x0000002200e17202 */ /* 0x000fce0000000f00 */
[----:B------:R-:W-:Y:S05]  /*9fb0*/  WARPSYNC.COLLECTIVE R222, `(.L_x_3271) ;  /* 0x00000000de087348 */ /* 0x000fea0003c00000 */
[----:B------:R0:W1:Y:S02]  /*9fc0*/  SHFL.DOWN P0, R34, R35, R32, R33 ;  /* 0x0800002023227389 */ /* 0x0000640000000021 */
[----:B01----:R-:W-:Y:S01]  /*9fd0*/  ENDCOLLECTIVE ;  /* 0x000000000000791b */ /* 0x003fe20003800000 */
.L_x_3271:
[----:B------:R-:W-:Y:S05]  /*9fe0*/  BRA `(.L_x_3272) ;  /* 0xffffffb000307947 */ /* 0x000fea000383ffff */
.L_x_3193:
        /* <DEDUP_REMOVED lines=8> */
.L_x_3274:
[----:B------:R-:W-:Y:S05]  /*a070*/  BSYNC B0 ;  /* 0x0000000000007941 */ /* 0x000fea0003800000 */
.L_x_3273:
        /* <DEDUP_REMOVED lines=8> */
.L_x_3275:
[----:B------:R-:W-:Y:S02]  /*a100*/  MOV R35, R25 ;  /* 0x0000001900237202 */ /* 0x000fe40000000f00 */
[----:B------:R-:W-:-:S07]  /*a110*/  MOV R224, R34 ;  /* 0x0000002200e07202 */ /* 0x000fce0000000f00 */
[----:B------:R-:W-:Y:S05]  /*a120*/  WARPSYNC.COLLECTIVE R222, `(.L_x_3276) ;  /* 0x00000000de087348 */ /* 0x000fea0003c00000 */
[----:B------:R0:W1:Y:S02]  /*a130*/  SHFL.DOWN P0, R34, R35, R32, R33 ;  /* 0x0800002023227389 */ /* 0x0000640000000021 */
[----:B01----:R-:W-:Y:S01]  /*a140*/  ENDCOLLECTIVE ;  /* 0x000000000000791b */ /* 0x003fe20003800000 */
.L_x_3276:
[----:B------:R-:W-:Y:S02]  /*a150*/  MOV R35, R24 ;  /* 0x0000001800237202 */ /* 0x000fe40000000f00 */
[----:B------:R-:W-:-:S07]  /*a160*/  MOV R225, R34 ;  /* 0x0000002200e17202 */ /* 0x000fce0000000f00 */
[----:B------:R-:W-:Y:S05]  /*a170*/  WARPSYNC.COLLECTIVE R222, `(.L_x_3277) ;  /* 0x00000000de087348 */ /* 0x000fea0003c00000 */
[----:B------:R0:W1:Y:S02]  /*a180*/  SHFL.DOWN P0, R34, R35, R32, R33 ;  /* 0x0800002023227389 */ /* 0x0000640000000021 */
[----:B01----:R-:W-:Y:S01]  /*a190*/  ENDCOLLECTIVE ;  /* 0x000000000000791b */ /* 0x003fe20003800000 */
.L_x_3277:
[----:B------:R-:W-:Y:S05]  /*a1a0*/  BRA `(.L_x_3278) ;  /* 0xffffffb000147947 */ /* 0x000fea000383ffff */
.L_x_3196:
        /* <DEDUP_REMOVED lines=8> */
.L_x_3280:
[----:B------:R-:W-:Y:S05]  /*a230*/  BSYNC B0 ;  /* 0x0000000000007941 */ /* 0x000fea0003800000 */
.L_x_3279:
        /* <DEDUP_REMOVED lines=8> */
.L_x_3281:
[----:B------:R-:W-:Y:S02]  /*a2c0*/  MOV R35, R25 ;  /* 0x0000001900237202 */ /* 0x000fe40000000f00 */
[----:B------:R-:W-:-:S07]  /*a2d0*/  MOV R224, R34 ;  /* 0x0000002200e07202 */ /* 0x000fce0000000f00 */
[----:B------:R-:W-:Y:S05]  /*a2e0*/  WARPSYNC.COLLECTIVE R222, `(.L_x_3282) ;  /* 0x00000000de087348 */ /* 0x000fea0003c00000 */
[----:B------:R0:W1:Y:S02]  /*a2f0*/  SHFL.DOWN P0, R34, R35, R32, R33 ;  /* 0x0800002023227389 */ /* 0x0000640000000021 */
[----:B01----:R-:W-:Y:S01]  /*a300*/  ENDCOLLECTIVE ;  /* 0x000000000000791b */ /* 0x003fe20003800000 */
.L_x_3282:
[----:B------:R-:W-:Y:S02]  /*a310*/  MOV R35, R24 ;  /* 0x0000001800237202 */ /* 0x000fe40000000f00 */
[----:B------:R-:W-:-:S07]  /*a320*/  MOV R225, R34 ;  /* 0x0000002200e17202 */ /* 0x000fce0000000f00 */
[----:B------:R-:W-:Y:S05]  /*a330*/  WARPSYNC.COLLECTIVE R222, `(.L_x_3283) ;  /* 0x00000000de087348 */ /* 0x000fea0003c00000 */
[----:B------:R0:W1:Y:S02]  /*a340*/  SHFL.DOWN P0, R34, R35, R32, R33 ;  /* 0x0800002023227389 */ /* 0x0000640000000021 */
[----:B01----:R-:W-:Y:S01]  /*a350*/  ENDCOLLECTIVE ;  /* 0x000000000000791b */ /* 0x003fe20003800000 */
.L_x_3283:
[----:B------:R-:W-:Y:S05]  /*a360*/  BRA `(.L_x_3284) ;  /* 0xffffffac00f87947 */ /* 0x000fea000383ffff */
.L_x_3199:
[----:B0-----:R-:W-:Y:S01]  /*a370*/  HFMA2.MMA R224, -RZ, RZ, 0, 0 ;  /* 0x00000000ffe07435 */ /* 0x001fe200000001ff */
[----:B------:R-:W-:Y:S01]  /*a380*/  BSSY B0, `(.L_x_3285) ;  /* 0x0000007000007945 */ /* 0x000fe20003800000 */
[----:B------:R-:W-:Y:S02]  /*a390*/  MOV R223, R26 ;  /* 0x0000001a00df7202 */ /* 0x000fe40000000f00 */
[----:B------:R-:W-:Y:S02]  /*a3a0*/  MOV R225, 0x1f ;  /* 0x0000001f00e17802 */ /* 0x000fe40000000f00 */
[----:B------:R-:W-:-:S07]  /*a3b0*/  MOV R222, 0xffffffff ;  /* 0xffffffff00de7802 */ /* 0x000fce0000000f00 */
[----:B-1234-:R-:W-:Y:S05]  /*a3c0*/  WARPSYNC.COLLECTIVE R222, `(.L_x_3286) ;  /* 0x00000000de087348 */ /* 0x01efea0003c00000 */
[----:B---3--:R0:W3:Y:S02]  /*a3d0*/  SHFL.IDX P3, R227, R223, R224, R225 ;  /* 0x000000e0dfe37389 */ /* 0x0080e400000600e1 */
[----:B01234-:R-:W-:Y:S01]  /*a3e0*/  ENDCOLLECTIVE ;  /* 0x000000000000791b */ /* 0x01ffe20003800000 */
.L_x_3286:
[----:B------:R-:W-:Y:S05]  /*a3f0*/  BSYNC B0 ;  /* 0x0000000000007941 */ /* 0x000fea0003800000 */
.L_x_3285:
        /* <DEDUP_REMOVED lines=10> */
.L_x_3287:
[----:B------:R-:W-:Y:S02]  /*a4a0*/  MOV R223, R25 ;  /* 0x0000001900df7202 */ /* 0x000fe40000000f00 */
[----:B------:R-:W-:-:S07]  /*a4b0*/  MOV R242, R227 ;  /* 0x000000e300f27202 */ /* 0x000fce0000000f00 */
[----:B------:R-:W-:Y:S05]  /*a4c0*/  WARPSYNC.COLLECTIVE R222, `(.L_x_3288) ;  /* 0x00000000de087348 */ /* 0x000fea0003c00000 */
[----:B------:R0:W1:Y:S02]  /*a4d0*/  SHFL.IDX P3, R227, R223, R224, R225 ;  /* 0x000000e0dfe37389 */ /* 0x00006400000600e1 */
[----:B01----:R-:W-:Y:S01]  /*a4e0*/  ENDCOLLECTIVE ;  /* 0x000000000000791b */ /* 0x003fe20003800000 */
.L_x_3288:
[-C--:B------:R-:W-:Y:S01]  /*a4f0*/  FMUL.FTZ R33, R15, R242.reuse ;  /* 0x000000f20f217220 */ /* 0x080fe20000410000 */
[----:B------:R-:W-:-:S03]  /*a500*/  FMUL.FTZ R234, R14, R242 ;  /* 0x000000f20eea7220 */ /* 0x000fc60000410000 */
[-C--:B------:R-:W-:Y:S01]  /*a510*/  FFMA.FTZ R232, R14, R230.reuse, -R33 ;  /* 0x000000e60ee87223 */ /* 0x080fe20000010821 */
[----:B------:R-:W-:Y:S01]  /*a520*/  MOV R33, 0x1f ;  /* 0x0000001f00217802 */ /* 0x000fe20000000f00 */
[----:B------:R-:W-:Y:S01]  /*a530*/  FFMA.FTZ R234, R15, R230, R234 ;  /* 0x000000e60fea7223 */ /* 0x000fe200000100ea */
[----:B------:R-:W-:Y:S02]  /*a540*/  MOV R223, R24 ;  /* 0x0000001800df7202 */ /* 0x000fe40000000f00 */
[----:B------:R-:W-:-:S07]  /*a550*/  MOV R237, R227 ;  /* 0x000000e300ed7202 */ /* 0x000fce0000000f00 */
[----:B------:R-:W-:Y:S05]  /*a560*/  WARPSYNC.COLLECTIVE R222, `(.L_x_3289) ;  /* 0x00000000de087348 */ /* 0x000fea0003c00000 */
[----:B------:R0:W1:Y:S02]  /*a570*/  SHFL.IDX P3, R227, R223, R224, R225 ;  /* 0x000000e0dfe37389 */ /* 0x00006400000600e1 */
[----:B01----:R-:W-:Y:S01]  /*a580*/  ENDCOLLECTIVE ;  /* 0x000000000000791b */ /* 0x003fe20003800000 */
.L_x_3289:
[----:B------:R-:W-:Y:S05]  /*a590*/  WARPSYNC.COLLECTIVE R222, `(.L_x_3290) ;  /* 0x00000000de087348 */ /* 0x000fea0003c00000 */
[----:B------:R0:W1:Y:S02]  /*a5a0*/  SHFL.DOWN P0, R34, R35, R32, R33 ;  /* 0x0800002023227389 */ /* 0x0000640000000021 */
[----:B01----:R-:W-:Y:S01]  /*a5b0*/  ENDCOLLECTIVE ;  /* 0x000000000000791b */ /* 0x003fe20003800000 */
.L_x_3290:
[----:B------:R-:W-:Y:S02]  /*a5c0*/  MOV R223, R12 ;  /* 0x0000000c00df7202 */ /* 0x000fe40000000f00 */
[----:B------:R-:W-:Y:S02]  /*a5d0*/  MOV R35, R27 ;  /* 0x0000001b00237202 */ /* 0x000fe40000000f00 */
[----:B------:R-:W-:Y:S02]  /*a5e0*/  MOV R239, R227 ;  /* 0x000000e300ef7202 */ /* 0x000fe40000000f00 */
[----:B------:R-:W-:-:S07]  /*a5f0*/  MOV R236, R34 ;  /* 0x0000002200ec7202 */ /* 0x000fce0000000f00 */
[----:B------:R-:W-:Y:S05]  /*a600*/  WARPSYNC.COLLECTIVE R222, `(.L_x_3291) ;  /* 0x00000000de087348 */ /* 0x000fea0003c00000 */
[----:B------:R0:W1:Y:S02]  /*a610*/  SHFL.DOWN P0, R34, R35, R32, R33 ;  /* 0x0800002023227389 */ /* 0x0000640000000021 */
[----:B01----:R-:W-:Y:S01]  /*a620*/  ENDCOLLECTIVE ;  /* 0x000000000000791b */ /* 0x003fe20003800000 */
.L_x_3291:
[----:B------:R-:W-:Y:S02]  /*a630*/  MOV R35, R25 ;  /* 0x0000001900237202 */ /* 0x000fe40000000f00 */
[----:B------:R-:W-:-:S07]  /*a640*/  MOV R238, R34 ;  /* 0x0000002200ee7202 */ /* 0x000fce0000000f00 */
[----:B------:R-:W-:Y:S05]  /*a650*/  WARPSYNC.COLLECTIVE R222, `(.L_x_3292) ;  /* 0x00000000de087348 */ /* 0x000fea0003c00000 */
[----:B------:R0:W1:Y:S02]  /*a660*/  SHFL.DOWN P0, R34, R35, R32, R33 ;  /* 0x0800002023227389 */ /* 0x0000640000000021 */
[----:B01----:R-:W-:Y:S01]  /*a670*/  ENDCOLLECTIVE ;  /* 0x000000000000791b */ /* 0x003fe20003800000 */
.L_x_3292:
[----:B------:R-:W-:Y:S02]  /*a680*/  MOV R35, R24 ;  /* 0x0000001800237202 */ /* 0x000fe40000000f00 */
[----:B------:R-:W-:-:S07]  /*a690*/  MOV R240, R34 ;  /* 0x0000002200f07202 */ /* 0x000fce0000000f00 */
[----:B------:R-:W-:Y:S05]  /*a6a0*/  WARPSYNC.COLLECTIVE R222, `(.L_x_3293) ;  /* 0x00000000de087348 */ /* 0x000fea0003c00000 */
[----:B------:R0:W1:Y:S02]  /*a6b0*/  SHFL.DOWN P0, R34, R35, R32, R33 ;  /* 0x0800002023227389 */ /* 0x0000640000000021 */
[----:B01----:R-:W-:Y:S01]  /*a6c0*/  ENDCOLLECTIVE ;  /* 0x000000000000791b */ /* 0x003fe20003800000 */
.L_x_3293:
[----:B------:R-:W-:Y:S05]  /*a6d0*/  WARPSYNC.COLLECTIVE R222, `(.L_x_3294) ;  /* 0x00000000de087348 */ /* 0x000fea0003c00000 */
[----:B------:R0:W1:Y:S02]  /*a6e0*/  SHFL.IDX P3, R227, R223, R224, R225 ;  /* 0x000000e0dfe37389 */ /* 0x00006400000600e1 */
[----:B01----:R-:W-:Y:S01]  /*a6f0*/  ENDCOLLECTIVE ;  /* 0x000000000000791b */ /* 0x003fe20003800000 */
.L_x_3294:
[----:B------:R-:W-:Y:S02]  /*a700*/  MOV R223, R13 ;  /* 0x0000000d00df7202 */ /* 0x000fe40000000f00 */
[----:B------:R-:W-:-:S07]  /*a710*/  MOV R241, R227 ;  /* 0x000000e300f17202 */ /* 0x000fce0000000f00 */
[----:B------:R-:W-:Y:S05]  /*a720*/  WARPSYNC.COLLECTIVE R222, `(.L_x_3295) ;  /* 0x00000000de087348 */ /* 0x000fea0003c00000 */
[----:B------:R0:W1:Y:S02]  /*a730*/  SHFL.IDX P3, R227, R223, R224, R225 ;  /* 0x000000e0dfe37389 */ /* 0x00006400000600e1 */
[----:B01----:R-:W-:Y:S01]  /*a740*/  ENDCOLLECTIVE ;  /* 0x000000000000791b */ /* 0x003fe20003800000 */
.L_x_3295:
[----:B------:R-:W-:Y:S02]  /*a750*/  MOV R223, R14 ;  /* 0x0000000e00df7202 */ /* 0x000fe40000000f00 */
[----:B------:R-:W-:-:S07]  /*a760*/  MOV R32, R227 ;  /* 0x000000e300207202 */ /* 0x000fce0000000f00 */
[----:B------:R-:W-:Y:S05]  /*a770*/  WARPSYNC.COLLECTIVE R222, `(.L_x_3296) ;  /* 0x00000000de087348 */ /* 0x000fea0003c00000 */
[----:B------:R0:W1:Y:S02]  /*a780*/  SHFL.IDX P3, R227, R223, R224, R225 ;  /* 0x000000e0dfe37389 */ /* 0x00006400000600e1 */
[----:B01----:R-:W-:Y:S01]  /*a790*/  ENDCOLLECTIVE ;  /* 0x000000000000791b */ /* 0x003fe20003800000 */
.L_x_3296:
[----:B------:R-:W-:Y:S02]  /*a7a0*/  MOV R223, R15 ;  /* 0x0000000f00df7202 */ /* 0x000fe40000000f00 */
[----:B------:R-:W-:-:S07]  /*a7b0*/  MOV R35, R227 ;  /* 0x000000e300237202 */ /* 0x000fce0000000f00 */
[----:B------:R-:W-:Y:S05]  /*a7c0*/  WARPSYNC.COLLECTIVE R222, `(.L_x_3297) ;  /* 0x00000000de087348 */ /* 0x000fea0003c00000 */
[----:B------:R0:W1:Y:S02]  /*a7d0*/  SHFL.IDX P3, R227, R223, R224, R225 ;  /* 0x000000e0dfe37389 */ /* 0x00006400000600e1 */
[----:B01----:R-:W-:Y:S01]  /*a7e0*/  ENDCOLLECTIVE ;  /* 0x000000000000791b */ /* 0x003fe20003800000 */
.L_x_3297:
[----:B------:R-:W-:Y:S01]  /*a7f0*/  MOV R243, R227 ;  /* 0x000000e300f37202 */ /* 0x000fe20000000f00 */
[-C--:B------:R-:W-:Y:S01]  /*a800*/  FMUL.FTZ R227, R13, R242.reuse ;  /* 0x000000f20de37220 */ /* 0x080fe20000410000 */
[----:B------:R-:W-:Y:S01]  /*a810*/  FMUL.FTZ R242, R12, R242 ;  /* 0x000000f20cf27220 */ /* 0x000fe20000410000 */
[----:B------:R-:W-:Y:S06]  /*a820*/  BRA `(.L_x_3298) ;  /* 0xffffffac00547947 */ /* 0x000fec000383ffff */
.L_x_3299:
        /* <DEDUP_REMOVED lines=13> */
.L_x_18916:


//--------------------- .text._Z25selective_scan_bwd_kernelI32Selective_Scan_bwd_kernel_traitsILi128ELi16ELb1ELb0ELb0ELb0ELb1EN3c108BFloat16ENS1_7complexIfEEEEv12SSMParamsBwd --------------------------
	.section	.text._Z25selective_scan_bwd_kernelI32Selective_Scan_bwd_kernel_traitsILi128ELi16ELb1ELb0ELb0ELb0ELb1EN3c108BFloat16ENS1_7complexIfEEEEv12SSMParamsBwd,"ax",@progbits
	.align	128
        .global         _Z25selective_scan_bwd_kernelI32Selective_Scan_bwd_kernel_traitsILi128ELi16ELb1ELb0ELb0ELb0ELb1EN3c108BFloat16ENS1_7complexIfEEEEv12SSMParamsBwd
        .type           _Z25selective_scan_bwd_kernelI32Selective_Scan_bwd_kernel_traitsILi128ELi16ELb1ELb0ELb0ELb0ELb1EN3c108BFloat16ENS1_7complexIfEEEEv12SSMParamsBwd,@function
        .size           _Z25selective_scan_bwd_kernelI32Selective_Scan_bwd_kernel_traitsILi128ELi16ELb1ELb0ELb0ELb0ELb1EN3c108BFloat16ENS1_7complexIfEEEEv12SSMParamsBwd,(.L_x_18917 - _Z25selective_scan_bwd_kernelI32Selective_Scan_bwd_kernel_traitsILi128ELi16ELb1ELb0ELb0ELb0ELb1EN3c108BFloat16ENS1_7complexIfEEEEv12SSMParamsBwd)
        .other          _Z25selective_scan_bwd_kernelI32Selective_Scan_bwd_kernel_traitsILi128ELi16ELb1ELb0ELb0ELb0ELb1EN3c108BFloat16ENS1_7complexIfEEEEv12SSMParamsBwd,@"STO_CUDA_ENTRY STV_DEFAULT"
_Z25selective_scan_bwd_kernelI32Selective_Scan_bwd_kernel_traitsILi128ELi16ELb1ELb0ELb0ELb0ELb1EN3c108BFloat16ENS1_7complexIfEEEEv12SSMParamsBwd:
.text._Z25selective_scan_bwd_kernelI32Selective_Scan_bwd_kernel_traitsILi128ELi16ELb1ELb0ELb0ELb0ELb1EN3c108BFloat16ENS1_7complexIfEEEEv12SSMParamsBwd:
        /* <DEDUP_REMOVED lines=16> */
[----:B------:R-:W-:Y:S01]  /*0100*/  ULDC.64 UR26, c[0x0][0x298] ;  /* 0x0000a600001a7ab9 */ /* 0x000fe20000000a00 */
        /* <DEDUP_REMOVED lines=10> */
[----:B-1----:R-:W-:Y:S01]  /*01b0*/  USHF.R.S32.HI UR10, URZ, 0x1f, UR9 ;  /* 0x0000001f3f0a7899 */ /* 0x002fe20008011409 */
[----:B------:R-:W2:Y:S01]  /*01c0*/  @P0 LDG.E R2, desc[UR16][R2.64] ;  /* 0x0000001002020981 */ /* 0x000ea2000c1e1900 */
[----:B------:R-:W-:-:S03]  /*01d0*/  ULDC.64 UR4, c[0x0][0x310] ;  /* 0x0000c40000047ab9 */ /* 0x000fc60000000a00 */
[----:B------:R-:W3:Y:S01]  /*01e0*/  @P1 LDG.E R4, desc[UR16][R4.64] ;  /* 0x0000001004041981 */ /* 0x000ee2000c1e1900 */
[----:B------:R-:W-:Y:S01]  /*01f0*/  UISETP.NE.U32.AND UP0, UPT, UR4, URZ, UPT ;  /* 0x0000003f0400728c */ /* 0x000fe2000bf05070 */
[----:B------:R-:W-:Y:S01]  /*0200*/  CS2R R112, SRZ ;  /* 0x0000000000707805 */ /* 0x000fe2000001ff00 */
[----:B------:R-:W-:Y:S02]  /*0210*/  UIMAD UR4, UR10, UR14, URZ ;  /* 0x0000000e0a0472a4 */ /* 0x000fe4000f8e023f */
[----:B------:R-:W-:Y:S02]  /*0220*/  UISETP.NE.U32.AND UP1, UPT, UR22, URZ, UPT ;  /* 0x0000003f1600728c */ /* 0x000fe4000bf25070 */
[----:B------:R-:W-:Y:S02]  /*0230*/  UISETP.NE.U32.AND UP2, UPT, UR24, URZ, UPT ;  /* 0x0000003f1800728c */ /* 0x000fe4000bf45070 */
[----:B------:R-:W-:Y:S02]  /*0240*/  UISETP.NE.AND.EX UP0, UPT, UR5, URZ, UPT, UP0 ;  /* 0x0000003f0500728c */ /* 0x000fe4000bf05300 */
[----:B------:R-:W-:-:S02]  /*0250*/  UIMAD UR6, UR9, UR15, UR4 ;  /* 0x0000000f090672a4 */ /* 0x000fc4000f8e0204 */
[----:B------:R-:W-:Y:S01]  /*0260*/  UISETP.NE.AND.EX UP1, UPT, UR23, URZ, UPT, UP1 ;  /* 0x0000003f1700728c */ /* 0x000fe2000bf25310 */
[----:B------:R-:W-:Y:S01]  /*0270*/  ULDC.64 UR4, c[0x0][0x290] ;  /* 0x0000a40000047ab9 */ /* 0x000fe20000000a00 */
[----:B------:R-:W-:Y:S02]  /*0280*/  UIMAD.WIDE.U32 UR12, UR9, UR14, URZ ;  /* 0x0000000e090c72a5 */ /* 0x000fe4000f8e003f */
[----:B------:R-:W-:Y:S02]  /*0290*/  UISETP.NE.AND.EX UP2, UPT, UR25, URZ, UPT, UP2 ;  /* 0x0000003f1900728c */ /* 0x000fe4000bf45320 */
[----:B------:R-:W-:Y:S02]  /*02a0*/  UIMAD.WIDE.U32 UR14, UR9, UR4, URZ ;  /* 0x00000004090e72a5 */ /* 0x000fe4000f8e003f */
[----:B------:R-:W-:Y:S02]  /*02b0*/  UIMAD UR4, UR10, UR4, URZ ;  /* 0x000000040a0472a4 */ /* 0x000fe4000f8e023f */
[----:B------:R-:W-:-:S02]  /*02c0*/  UIMAD UR11, UR10, UR20, URZ ;  /* 0x000000140a0b72a4 */ /* 0x000fc4000f8e023f */
[----:B------:R-:W-:Y:S02]  /*02d0*/  UIMAD UR18, UR9, UR5, UR4 ;  /* 0x00000005091272a4 */ /* 0x000fe4000f8e0204 */
[----:B------:R-:W-:Y:S02]  /*02e0*/  UIMAD.WIDE.U32 UR4, UR9, UR20, URZ ;  /* 0x00000014090472a5 */ /* 0x000fe4000f8e003f */
[----:B------:R-:W-:Y:S01]  /*02f0*/  UIMAD UR32, UR9, UR21, UR11 ;  /* 0x00000015092072a4 */ /* 0x000fe2000f8e020b */
[----:B------:R-:W-:Y:S01]  /*0300*/  UMOV UR20, URZ ;  /* 0x0000003f00147c82 */ /* 0x000fe20008000000 */
[----:B------:R-:W-:Y:S01]  /*0310*/  @UP1 ULEA UR20, UP3, UR7, UR22, 0x2 ;  /* 0x0000001607141291 */ /* 0x000fe2000f86103f */
[----:B------:R-:W-:Y:S02]  /*0320*/  UMOV UR21, URZ ;  /* 0x0000003f00157c82 */ /* 0x000fe40008000000 */
[----:B------:R-:W-:Y:S01]  /*0330*/  UMOV UR22, URZ ;  /* 0x0000003f00167c82 */ /* 0x000fe20008000000 */
[----:B------:R-:W-:-:S02]  /*0340*/  @UP2 ULEA UR22, UP4, UR7, UR24, 0x2 ;  /* 0x0000001807162291 */ /* 0x000fc4000f88103f */
[----:B------:R-:W-:Y:S02]  /*0350*/  @UP1 ULEA.HI.X UR21, UR7, UR23, UR8, 0x2, UP3 ;  /* 0x0000001707151291 */ /* 0x000fe400098f1408 */
[----:B------:R-:W-:Y:S01]  /*0360*/  UIADD3 UR13, UR13, UR6, URZ ;  /* 0x000000060d0d7290 */ /* 0x000fe2000fffe03f */
[----:B------:R-:W-:Y:S01]  /*0370*/  UMOV UR23, URZ ;  /* 0x0000003f00177c82 */ /* 0x000fe20008000000 */
[----:B------:R-:W-:Y:S02]  /*0380*/  @UP2 ULEA.HI.X UR23, UR7, UR25, UR8, 0x2, UP4 ;  /* 0x0000001907172291 */ /* 0x000fe4000a0f1408 */
[----:B------:R-:W-:Y:S01]  /*0390*/  UIMAD UR6, UR8, UR26, URZ ;  /* 0x0000001a080672a4 */ /* 0x000fe2000f8e023f */
[----:B------:R-:W-:Y:S01]  /*03a0*/  ULDC.64 UR24, c[0x0][0x288] ;  /* 0x0000a20000187ab9 */ /* 0x000fe20000000a00 */
[----:B------:R-:W-:Y:S02]  /*03b0*/  UIADD3 UR15, UR15, UR18, URZ ;  /* 0x000000120f0f7290 */ /* 0x000fe4000fffe03f */
[----:B------:R-:W-:-:S02]  /*03c0*/  UIMAD UR11, UR8, UR24, URZ ;  /* 0x00000018080b72a4 */ /* 0x000fc4000f8e023f */
[----:B------:R-:W-:Y:S02]  /*03d0*/  UIMAD.WIDE.U32 UR18, UR7, UR24, UR12 ;  /* 0x00000018071272a5 */ /* 0x000fe4000f8e000c */
[----:B------:R-:W-:Y:S02]  /*03e0*/  UIMAD UR30, UR7, UR25, UR11 ;  /* 0x00000019071e72a4 */ /* 0x000fe4000f8e020b */
[----:B------:R-:W-:Y:S01]  /*03f0*/  UIMAD UR31, UR7, UR27, UR6 ;  /* 0x0000001b071f72a4 */ /* 0x000fe2000f8e0206 */
[----:B------:R-:W-:Y:S01]  /*0400*/  ULDC.64 UR24, c[0x0][0x330] ;  /* 0x0000cc0000187ab9 */ /* 0x000fe20000000a00 */
[----:B------:R-:W-:Y:S02]  /*0410*/  UIMAD.WIDE.U32 UR26, UR7, UR26, UR14 ;  /* 0x0000001a071a72a5 */ /* 0x000fe4000f8e000e */
[----:B------:R-:W-:Y:S02]  /*0420*/  UIMAD UR6, UR8, UR24, URZ ;  /* 0x00000018080672a4 */ /* 0x000fe4000f8e023f */
[----:B------:R-:W-:-:S02]  /*0430*/  ULEA UR11, UR33, 0xfffff800, 0xb ;  /* 0xfffff800210b7891 */ /* 0x000fc4000f8e583f */
[----:B------:R-:W-:Y:S02]  /*0440*/  UIMAD UR49, UR7, UR25, UR6 ;  /* 0x00000019073172a4 */ /* 0x000fe4000f8e0206 */
[----:B------:R-:W-:Y:S02]  /*0450*/  USHF.R.S32.HI UR28, URZ, 0x1f, UR11 ;  /* 0x0000001f3f1c7899 */ /* 0x000fe4000801140b */
[----:B------:R-:W-:Y:S02]  /*0460*/  UIADD3 UR29, UP1, UR11, UR18, URZ ;  /* 0x000000120b1d7290 */ /* 0x000fe4000ff3e03f */
[----:B------:R-:W-:Y:S01]  /*0470*/  UIADD3 UR6, UP2, UR11, UR26, URZ ;  /* 0x0000001a0b067290 */ /* 0x000fe2000ff5e03f */
[----:B------:R-:W-:Y:S01]  /*0480*/  ULDC.64 UR14, c[0x0][0x2f0] ;  /* 0x0000bc00000e7ab9 */ /* 0x000fe20000000a00 */
[----:B------:R-:W-:Y:S01]  /*0490*/  ULDC.64 UR12, c[0x0][0x2f8] ;  /* 0x0000be00000c7ab9 */ /* 0x000fe20000000a00 */
[----:B------:R-:W-:Y:S02]  /*04a0*/  UIADD3.X UR18, UR28, UR19, UR30, UP1, !UPT ;  /* 0x000000131c127290 */ /* 0x000fe40008ffe41e */
[----:B------:R-:W-:-:S02]  /*04b0*/  UIADD3.X UR26, UR28, UR27, UR31, UP2, !UPT ;  /* 0x0000001b1c1a7290 */ /* 0x000fc400097fe41f */
[----:B------:R-:W-:Y:S02]  /*04c0*/  UIADD3 UR5, UR5, UR32, URZ ;  /* 0x0000002005057290 */ /* 0x000fe4000fffe03f */
[----:B------:R-:W-:Y:S02]  /*04d0*/  ULEA UR27, UP1, UR29, UR14, 0x1 ;  /* 0x0000000e1d1b7291 */ /* 0x000fe4000f82083f */
[----:B------:R-:W-:Y:S02]  /*04e0*/  ULEA UR14, UP2, UR6, UR12, 0x1 ;  /* 0x0000000c060e7291 */ /* 0x000fe4000f84083f */
[----:B------:R-:W-:Y:S02]  /*04f0*/  UIMAD.WIDE.U32 UR24, UR7, UR24, UR4 ;  /* 0x00000018071872a5 */ /* 0x000fe4000f8e0004 */
[----:B------:R-:W-:Y:S02]  /*0500*/  ULEA.HI.X UR29, UR29, UR15, UR18, 0x1, UP1 ;  /* 0x0000000f1d1d7291 */ /* 0x000fe400088f0c12 */
[----:B------:R-:W-:-:S02]  /*0510*/  ULEA.HI.X UR15, UR6, UR13, UR26, 0x1, UP2 ;  /* 0x0000000d060f7291 */ /* 0x000fc400090f0c1a */
[----:B------:R-:W-:Y:S01]  /*0520*/  UIADD3 UR11, UP2, UR11, UR24, URZ ;  /* 0x000000180b0b7290 */ /* 0x000fe2000ff5e03f */
[----:B------:R-:W-:Y:S01]  /*0530*/  @UP0 ULDC UR6, c[0x0][0x214] ;  /* 0x0000850000060ab9 */ /* 0x000fe20000000800 */
[----:B------:R-:W-:Y:S02]  /*0540*/  UISETP.GE.AND UP1, UPT, UR33, 0x1, UPT ;  /* 0x000000012100788c */ /* 0x000fe4000bf26270 */
[----:B------:R-:W-:Y:S01]  /*0550*/  @UP0 UIMAD UR6, UR9, UR6, UR7 ;  /* 0x00000006090602a4 */ /* 0x000fe2000f8e0207 */
[----:B------:R-:W-:Y:S01]  /*0560*/  ULDC.64 UR18, c[0x0][0x3b8] ;  /* 0x0000ee0000127ab9 */ /* 0x000fe20000000a00 */
[----:B------:R-:W-:Y:S02]  /*0570*/  UIADD3.X UR49, UR28, UR25, UR49, UP2, !UPT ;  /* 0x000000191c317290 */ /* 0x000fe400097fe431 */
[----:B------:R-:W-:Y:S01]  /*0580*/  @UP0 UIMAD UR6, UR6, UR33, URZ ;  /* 0x00000021060602a4 */ /* 0x000fe2000f8e023f */
        /* <DEDUP_REMOVED lines=30> */
.L_x_3334:
[----:B------:R-:W-:Y:S01]  /*0770*/  BAR.SYNC.DEFER_BLOCKING 0x0 ;  /* 0x0000000000007b1d */ /* 0x000fe20000010000 */
[----:B0-----:R-:W-:Y:S02]  /*0780*/  MOV R2, UR12 ;  /* 0x0000000c00027c02 */ /* 0x001fe40008000f00 */
[----:B------:R-:W-:Y:S02]  /*0790*/  MOV R3, UR13 ;  /* 0x0000000d00037c02 */ /* 0x000fe40008000f00 */
[C---:B------:R-:W-:Y:S02]  /*07a0*/  LOP3.LUT R106, R108.reuse, 0x1f, R110, 0xf8, !PT ;  /* 0x0000001f6c6a7812 */ /* 0x040fe400078ef86e */
[----:B------:R-:W-:Y:S02]  /*07b0*/  IADD3 R4, R108, R111, RZ ;  /* 0x0000006f6c047210 */ /* 0x000fe40007ffe0ff */
[----:B------:R-:W-:Y:S01]  /*07c0*/  MOV R20, UR14 ;  /* 0x0000000e00147c02 */ /* 0x000fe20008000f00 */
[----:B------:R-:W-:Y:S01]  /*07d0*/  IMAD.WIDE R2, R106, 0x10, R2 ;  /* 0x000000106a027825 */ /* 0x000fe200078e0202 */
[----:B------:R-:W-:Y:S01]  /*07e0*/  MOV R21, UR15 ;  /* 0x0000000f00157c02 */ /* 0x000fe20008000f00 */
[----:B------:R-:W-:Y:S01]  /*07f0*/  ULEA UR24, UR11, 0xfffff800, 0xb ;  /* 0xfffff8000b187891 */ /* 0x000fe2000f8e583f */
[----:B------:R-:W-:Y:S01]  /*0800*/  ULDC.64 UR26, c[0x0][0x2a0] ;  /* 0x0000a800001a7ab9 */ /* 0x000fe20000000a00 */
[----:B------:R-:W-:Y:S01]  /*0810*/  ULDC.64 UR28, c[0x0][0x2a8] ;  /* 0x0000aa00001c7ab9 */ /* 0x000fe20000000a00 */
[----:B------:R-:W-:Y:S01]  /*0820*/  ULDC.64 UR30, c[0x0][0x3e8] ;  /* 0x0000fa00001e7ab9 */ /* 0x000fe20000000a00 */
[----:B------:R-:W2:Y:S04]  /*0830*/  LDG.E.128 R12, desc[UR16][R2.64] ;  /* 0x00000010020c7981 */ /* 0x000ea8000c1e1d00 */
[----:B------:R-:W3:Y:S01]  /*0840*/  LDG.E.128 R16, desc[UR16][R2.64+0x200] ;  /* 0x0002001002107981 */ /* 0x000ee2000c1e1d00 */
[----:B------:R-:W-:Y:S01]  /*0850*/  LEA R0, R4, R109, 0x4 ;  /* 0x0000006d04007211 */ /* 0x000fe200078e20ff */
[----:B------:R-:W-:Y:S01]  /*0860*/  IMAD.WIDE R20, R106, 0x10, R20 ;  /* 0x000000106a147825 */ /* 0x000fe200078e0214 */
[----:B------:R-:W-:-:S04]  /*0870*/  IADD3 R4, R4, R111, RZ ;  /* 0x0000006f04047210 */ /* 0x000fc80007ffe0ff */
[----:B------:R-:W-:Y:S01]  /*0880*/  LEA R61, R4, R109, 0x4 ;  /* 0x0000006d043d7211 */ /* 0x000fe200078e20ff */
[----:B--2---:R-:W-:Y:S04]  /*0890*/  STS.128 [R0], R12 ;  /* 0x0000000c00007388 */ /* 0x004fe80000000c00 */
[----:B---3--:R-:W-:Y:S01]  /*08a0*/  STS.128 [R0+0x200], R16 ;  /* 0x0002001000007388 */ /* 0x008fe20000000c00 */
[----:B------:R-:W-:-:S03]  /*08b0*/  NOP ;  /* 0x0000000000007918 */ /* 0x000fc60000000000 */
[----:B------:R-:W-:Y:S04]  /*08c0*/  LDS.128 R8, [R61] ;  /* 0x000000003d087984 */ /* 0x000fe80000000c00 */
[----:B------:R-:W-:Y:S01]  /*08d0*/  LDS.128 R4, [R61+0x10] ;  /* 0x000010003d047984 */ /* 0x000fe20000000c00 */
[----:B------:R-:W-:Y:S06]  /*08e0*/  BAR.SYNC.DEFER_BLOCKING 0x0 ;  /* 0x0000000000007b1d */ /* 0x000fec0000010000 */
[----:B------:R-:W2:Y:S04]  /*08f0*/  LDG.E.128 R24, desc[UR16][R20.64] ;  /* 0x0000001014187981 */ /* 0x000ea8000c1e1d00 */
[----:B------:R-:W3:Y:S01]  /*0900*/  LDG.E.128 R28, desc[UR16][R20.64+0x200] ;  /* 0x00020010141c7981 */ /* 0x000ee2000c1e1d00 */
[----:B------:R-:W-:-:S02]  /*0910*/  MOV R2, UR48 ;  /* 0x0000003000027c02 */ /* 0x000fc40008000f00 */
[----:B------:R-:W-:-:S03]  /*0920*/  MOV R3, UR49 ;  /* 0x0000003100037c02 */ /* 0x000fc60008000f00 */
[----:B------:R-:W-:Y:S01]  /*0930*/  IMAD.WIDE R2, R106, 0x10, R2 ;  /* 0x000000106a027825 */ /* 0x000fe200078e0202 */
[----:B--2---:R-:W-:Y:S04]  /*0940*/  STS.128 [R0], R24 ;  /* 0x0000001800007388 */ /* 0x004fe80000000c00 */
[----:B---3--:R-:W-:Y:S01]  /*0950*/  STS.128 [R0+0x200], R28 ;  /* 0x0002001c00007388 */ /* 0x008fe20000000c00 */
[----:B------:R-:W-:-:S03]  /*0960*/  NOP ;  /* 0x0000000000007918 */ /* 0x000fc60000000000 */
[----:B------:R-:W-:Y:S04]  /*0970*/  LDS.128 R16, [R61] ;  /* 0x000000003d107984 */ /* 0x000fe80000000c00 */
[----:B------:R-:W-:Y:S01]  /*0980*/  LDS.128 R12, [R61+0x10] ;  /* 0x000010003d0c7984 */ /* 0x000fe20000000c00 */
[----:B------:R-:W-:Y:S06]  /*0990*/  BAR.SYNC.DEFER_BLOCKING 0x0 ;  /* 0x0000000000007b1d */ /* 0x000fec0000010000 */
[----:B------:R-:W2:Y:S04]  /*09a0*/  LDG.E.128 R32, desc[UR16][R2.64] ;  /* 0x0000001002207981 */ /* 0x000ea8000c1e1d00 */
[----:B------:R0:W3:Y:S01]  /*09b0*/  LDG.E.128 R20, desc[UR16][R2.64+0x200] ;  /* 0x0002001002147981 */ /* 0x0000e2000c1e1d00 */
[----:B------:R-:W-:-:S02]  /*09c0*/  UIMAD UR6, UR10, UR26, URZ ;  /* 0x0000001a0a0672a4 */ /* 0x000fc4000f8e023f */
[----:B------:R-:W-:Y:S02]  /*09d0*/  USHF.R.S32.HI UR25, URZ, 0x1f, UR24 ;  /* 0x0000001f3f197899 */ /* 0x000fe40008011418 */
[----:B------:R-:W-:Y:S02]  /*09e0*/  UIMAD UR6, UR9, UR27, UR6 ;  /* 0x0000001b090672a4 */ /* 0x000fe4000f8e0206 */
[----:B------:R-:W-:-:S04]  /*09f0*/  UIMAD.WIDE.U32 UR26, UR9, UR26, UR24 ;  /* 0x0000001a091a72a5 */ /* 0x000fc8000f8e0018 */
[----:B------:R-:W-:Y:S02]  /*0a00*/  UIADD3 UR27, UR27, UR6, URZ ;  /* 0x000000061b1b7290 */ /* 0x000fe4000fffe03f */
[----:B------:R-:W-:Y:S02]  /*0a10*/  UIMAD UR6, UR8, UR28, URZ ;  /* 0x0000001c080672a4 */ /* 0x000fe4000f8e023f */
[----:B------:R-:W-:Y:S02]  /*0a20*/  UIMAD.WIDE.U32 UR26, UR7, UR28, UR26 ;  /* 0x0000001c071a72a5 */ /* 0x000fe4000f8e001a */
[----:B------:R-:W-:-:S03]  /*0a30*/  UIMAD UR6, UR7, UR29, UR6 ;  /* 0x0000001d070672a4 */ /* 0x000fc6000f8e0206 */
[----:B------:R-:W-:Y:S01]  /*0a40*/  ULDC.64 UR28, c[0x0][0x318] ;  /* 0x0000c600001c7ab9 */ /* 0x000fe20000000a00 */
[----:B------:R-:W-:Y:S02]  /*0a50*/  UIADD3 UR27, UR27, UR6, URZ ;  /* 0x000000061b1b7290 */ /* 0x000fe4000fffe03f */
[----:B------:R-:W-:-:S04]  /*0a60*/  ULEA UR6, UP0, UR26, UR28, 0x1 ;  /* 0x0000001c1a067291 */ /* 0x000fc8000f80083f */
[----:B------:R-:W-:Y:S02]  /*0a70*/  ULEA.HI.X UR26, UR26, UR29, UR27, 0x1, UP0 ;  /* 0x0000001d1a1a7291 */ /* 0x000fe400080f0c1b */
[----:B0-----:R-:W-:Y:S01]  /*0a80*/  MOV R2, UR6 ;  /* 0x0000000600027c02 */ /* 0x001fe20008000f00 */
[----:B------:R-:W-:-:S03]  /*0a90*/  ULDC.64 UR28, c[0x0][0x2b8] ;  /* 0x0000ae00001c7ab9 */ /* 0x000fc60000000a00 */
[----:B------:R-:W-:Y:S01]  /*0aa0*/  MOV R3, UR26 ;  /* 0x0000001a00037c02 */ /* 0x000fe20008000f00 */
[----:B------:R-:W-:Y:S02]  /*0ab0*/  ULDC.64 UR26, c[0x0][0x2b0] ;  /* 0x0000ac00001a7ab9 */ /* 0x000fe40000000a00 */
[----:B------:R-:W-:Y:S01]  /*0ac0*/  IMAD.WIDE R2, R106, 0x10, R2 ;  /* 0x000000106a027825 */ /* 0x000fe200078e0202 */
[----:B--2---:R-:W-:Y:S04]  /*0ad0*/  STS.128 [R0], R32 ;  /* 0x0000002000007388 */ /* 0x004fe80000000c00 */
[----:B---3--:R-:W-:Y:S01]  /*0ae0*/  STS.128 [R0+0x200], R20 ;  /* 0x0002001400007388 */ /* 0x008fe20000000c00 */
[----:B------:R-:W-:-:S03]  /*0af0*/  NOP ;  /* 0x0000000000007918 */ /* 0x000fc60000000000 */
[----:B------:R-:W0:Y:S04]  /*0b00*/  LDS.128 R36, [R61] ;  /* 0x000000003d247984 */ /* 0x000e280000000c00 */
[----:B------:R-:W-:Y:S01]  /*0b10*/  LDS.128 R24, [R61+0x10] ;  /* 0x000010003d187984 */ /* 0x000fe20000000c00 */
[----:B------:R-:W-:Y:S06]  /*0b20*/  BAR.SYNC.DEFER_BLOCKING 0x0 ;  /* 0x0000000000007b1d */ /* 0x000fec0000010000 */
[----:B------:R-:W2:Y:S04]  /*0b30*/  LDG.E.128 R40, desc[UR16][R2.64] ;  /* 0x0000001002287981 */ /* 0x000ea8000c1e1d00 */
[----:B------:R1:W3:Y:S01]  /*0b40*/  LDG.E.128 R44, desc[UR16][R2.64+0x200] ;  /* 0x00020010022c7981 */ /* 0x0002e2000c1e1d00 */
[----:B------:R-:W-:-:S04]  /*0b50*/  UIMAD UR6, UR10, UR26, URZ ;  /* 0x0000001a0a0672a4 */ /* 0x000fc8000f8e023f */
        /* <DEDUP_REMOVED lines=10> */
[----:B-1----:R-:W-:Y:S01]  /*0c00*/  MOV R2, UR6 ;  /* 0x0000000600027c02 */ /* 0x002fe20008000f00 */
[----:B------:R-:W-:-:S03]  /*0c10*/  ULDC.64 UR28, c[0x0][0x3a0] ;  /* 0x0000e800001c7ab9 */ /* 0x000fc60000000a00 */
[----:B------:R-:W-:Y:S01]  /*0c20*/  MOV R3, UR26 ;  /* 0x0000001a00037c02 */ /* 0x000fe20008000f00 */
[----:B------:R-:W-:Y:S02]  /*0c30*/  ULDC.64 UR26, c[0x0][0x398] ;  /* 0x0000e600001a7ab9 */ /* 0x000fe40000000a00 */
[----:B------:R-:W-:Y:S01]  /*0c40*/  IMAD.WIDE R2, R106, 0x10, R2 ;  /* 0x000000106a027825 */ /* 0x000fe200078e0202 */
[C---:B0-----:R-:W-:Y:S02]  /*0c50*/  SHF.L.U32 R64, R36.reuse, 0x10, RZ ;  /* 0x0000001024407819 */ /* 0x041fe400000006ff */
[----:B------:R-:W-:Y:S01]  /*0c60*/  PRMT R36, R36, 0x7632, R36 ;  /* 0x0000763224247816 */ /* 0x000fe20000000024 */
[----:B--2---:R-:W-:Y:S04]  /*0c70*/  STS.128 [R0], R40 ;  /* 0x0000002800007388 */ /* 0x004fe80000000c00 */
[----:B---3--:R0:W-:Y:S01]  /*0c80*/  STS.128 [R0+0x200], R44 ;  /* 0x0002002c00007388 */ /* 0x0081e20000000c00 */
[----:B------:R-:W-:-:S03]  /*0c90*/  NOP ;  /* 0x0000000000007918 */ /* 0x000fc60000000000 */
[----:B------:R-:W1:Y:S04]  /*0ca0*/  LDS.128 R48, [R61] ;  /* 0x000000003d307984 */ /* 0x000e680000000c00 */
[----:B------:R-:W2:Y:S01]  /*0cb0*/  LDS.128 R20, [R61+0x10] ;  /* 0x000010003d147984 */ /* 0x000ea20000000c00 */
[----:B------:R-:W-:Y:S06]  /*0cc0*/  BAR.SYNC.DEFER_BLOCKING 0x0 ;  /* 0x0000000000007b1d */ /* 0x000fec0000010000 */
[----:B------:R-:W3:Y:S04]  /*0cd0*/  LDG.E.128 R28, desc[UR16][R2.64] ;  /* 0x00000010021c7981 */ /* 0x000ee8000c1e1d00 */
[----:B------:R4:W5:Y:S01]  /*0ce0*/  LDG.E.128 R32, desc[UR16][R2.64+0x200] ;  /* 0x0002001002207981 */ /* 0x000962000c1e1d00 */
[C---:B0-----:R-:W-:Y:S01]  /*0cf0*/  SHF.L.U32 R47, R8.reuse, 0x10, RZ ;  /* 0x00000010082f7819 */ /* 0x041fe200000006ff */
[----:B------:R-:W-:Y:S01]  /*0d00*/  UIMAD UR6, UR10, UR26, URZ ;  /* 0x0000001a0a0672a4 */ /* 0x000fe2000f8e023f */
[----:B------:R-:W-:-:S02]  /*0d10*/  PRMT R105, R8, 0x7632, R105 ;  /* 0x0000763208697816 */ /* 0x000fc40000000069 */
[C---:B-1----:R-:W-:Y:S01]  /*0d20*/  SHF.L.U32 R55, R48.reuse, 0x10, RZ ;  /* 0x0000001030377819 */ /* 0x042fe200000006ff */
[----:B------:R-:W-:Y:S01]  /*0d30*/  UIMAD UR6, UR9, UR27, UR6 ;  /* 0x0000001b090672a4 */ /* 0x000fe2000f8e0206 */
[----:B------:R-:W-:Y:S01]  /*0d40*/  PRMT R48, R48, 0x7632, R48 ;  /* 0x0000763230307816 */ /* 0x000fe20000000030 */
[----:B------:R-:W-:Y:S01]  /*0d50*/  UIMAD.WIDE.U32 UR26, UR9, UR26, UR24 ;  /* 0x0000001a091a72a5 */ /* 0x000fe2000f8e0018 */
[----:B------:R-:W-:Y:S01]  /*0d60*/  SHF.L.U32 R57, R49, 0x10, RZ ;  /* 0x0000001031397819 */ /* 0x000fe200000006ff */
[----:B------:R-:W-:Y:S01]  /*0d70*/  FMUL.FTZ R52, R55, -1.4426950216293334961 ;  /* 0xbfb8aa3b37347820 */ /* 0x000fe20000410000 */
[----:B------:R-:W-:Y:S01]  /*0d80*/  SHF.L.U32 R40, R48, 0x10, RZ ;  /* 0x0000001030287819 */ /* 0x000fe200000006ff */
[----:B------:R-:W-:Y:S01]  /*0d90*/  UIADD3 UR27, UR27, UR6, URZ ;  /* 0x000000061b1b7290 */ /* 0x000fe2000fffe03f */
[----:B------:R-:W-:Y:S01]  /*0da0*/  PRMT R49, R49, 0x7632, R49 ;  /* 0x0000763231317816 */ /* 0x000fe20000000031 */
[----:B------:R-:W-:Y:S01]  /*0db0*/  FMUL.FTZ R41, R57, -1.4426950216293334961 ;  /* 0xbfb8aa3b39297820 */ /* 0x000fe20000410000 */
[----:B------:R-:W-:Y:S01]  /*0dc0*/  SHF.L.U32 R59, R50, 0x10, RZ ;  /* 0x00000010323b7819 */ /* 0x000fe200000006ff */
[----:B----4-:R-:W-:Y:S01]  /*0dd0*/  FMUL.FTZ R2, R40, -1.4426950216293334961 ;  /* 0xbfb8aa3b28027820 */ /* 0x010fe20000410000 */
[----:B------:R-:W0:Y:S01]  /*0de0*/  MUFU.EX2 R52, R52 ;  /* 0x0000003400347308 */ /* 0x000e220000000800 */
[----:B------:R-:W-:Y:S01]  /*0df0*/  SHF.L.U32 R58, R49, 0x10, RZ ;  /* 0x00000010313a7819 */ /* 0x000fe200000006ff */
[----:B------:R-:W-:Y:S01]  /*0e00*/  UIMAD UR6, UR8, UR28, URZ ;  /* 0x0000001c080672a4 */ /* 0x000fe2000f8e023f */
[----:B------:R-:W-:Y:S01]  /*0e10*/  FMUL.FTZ R43, R59, -1.4426950216293334961 ;  /* 0xbfb8aa3b3b2b7820 */ /* 0x000fe20000410000 */
[----:B------:R-:W-:Y:S01]  /*0e20*/  PRMT R50, R50, 0x7632, R50 ;  /* 0x0000763232327816 */ /* 0x000fe20000000032 */
[----:B------:R-:W-:Y:S01]  /*0e30*/  UIMAD.WIDE.U32 UR26, UR7, UR28, UR26 ;  /* 0x0000001c071a72a5 */ /* 0x000fe2000f8e001a */
[----:B------:R-:W-:Y:S01]  /*0e40*/  FMUL.FTZ R3, R58, -1.4426950216293334961 ;  /* 0xbfb8aa3b3a037820 */ /* 0x000fe20000410000 */
[----:B--2---:R-:W-:Y:S01]  /*0e50*/  SHF.L.U32 R68, R20, 0x10, RZ ;  /* 0x0000001014447819 */ /* 0x004fe200000006ff */
[----:B------:R-:W1:Y:S01]  /*0e60*/  MUFU.EX2 R2, R2 ;  /* 0x0000000200027308 */ /* 0x000e620000000800 */
[----:B------:R-:W-:Y:S01]  /*0e70*/  SHF.L.U32 R60, R50, 0x10, RZ ;  /* 0x00000010323c7819 */ /* 0x000fe200000006ff */
[----:B------:R-:W-:Y:S01]  /*0e80*/  UIMAD UR6, UR7, UR29, UR6 ;  /* 0x0000001d070672a4 */ /* 0x000fe2000f8e0206 */
[C---:B------:R-:W-:Y:S01]  /*0e90*/  SHF.L.U32 R65, R51.reuse, 0x10, RZ ;  /* 0x0000001033417819 */ /* 0x040fe200000006ff */
[----:B------:R-:W-:Y:S01]  /*0ea0*/  FMUL.FTZ R46, R68, -1.4426950216293334961 ;  /* 0xbfb8aa3b442e7820 */ /* 0x000fe20000410000 */
[----:B------:R-:W-:Y:S01]  /*0eb0*/  SHF.L.U32 R67, R36, 0x10, RZ ;  /* 0x0000001024437819 */ /* 0x000fe200000006ff */
[----:B------:R-:W-:Y:S01]  /*0ec0*/  UIADD3 UR28, UR27, UR6, URZ ;  /* 0x000000061b1c7290 */ /* 0x000fe2000fffe03f */
[----:B------:R-:W-:Y:S01]  /*0ed0*/  PRMT R51, R51, 0x7632, R51 ;  /* 0x0000763233337816 */ /* 0x000fe20000000033 */
[----:B------:R1:W2:Y:S01]  /*0ee0*/  MUFU.EX2 R42, R41 ;  /* 0x00000029002a7308 */ /* 0x0002a20000000800 */
[----:B0-----:R-:W-:Y:S01]  /*0ef0*/  FADD.FTZ R52, R52, 1 ;  /* 0x3f80000034347421 */ /* 0x001fe20000010000 */
[----:B------:R-:W-:Y:S01]  /*0f00*/  FMUL.FTZ R45, R65, -1.4426950216293334961 ;  /* 0xbfb8aa3b412d7820 */ /* 0x000fe20000410000 */
[----:B------:R-:W-:Y:S01]  /*0f10*/  SHF.L.U32 R66, R51, 0x10, RZ ;  /* 0x0000001033427819 */ /* 0x000fe200000006ff */
[----:B------:R-:W-:Y:S01]  /*0f20*/  ULEA UR6, UP0, UR26, UR30, 0x1 ;  /* 0x0000001e1a067291 */ /* 0x000fe2000f80083f */
[----:B------:R-:W-:-:S02]  /*0f30*/  SHF.L.U32 R69, R37, 0x10, RZ ;  /* 0x0000001025457819 */ /* 0x000fc400000006ff */
[----:B------:R-:W-:Y:S01]  /*0f40*/  PRMT R37, R37, 0x7632, R37 ;  /* 0x0000763225257816 */ /* 0x000fe20000000025 */
[----:B------:R-:W-:Y:S01]  /*0f50*/  MUFU.RCP R78, R52 ;  /* 0x00000034004e7308 */ /* 0x000fe20000001000 */
[----:B-1----:R-:W-:Y:S01]  /*0f60*/  FADD.FTZ R41, R2, 1 ;  /* 0x3f80000002297421 */ /* 0x002fe20000010000 */
[----:B------:R-:W-:Y:S01]  /*0f70*/  PRMT R20, R39, 0x7632, R20 ;  /* 0x0000763227147816 */ /* 0x000fe20000000014 */
[----:B------:R-:W-:Y:S01]  /*0f80*/  ULEA.HI.X UR28, UR26, UR31, UR28, 0x1, UP0 ;  /* 0x0000001f1a1c7291 */ /* 0x000fe200080f0c1c */
[----:B------:R-:W-:Y:S02]  /*0f90*/  SHF.L.U32 R94, R21, 0x10, RZ ;  /* 0x00000010155e7819 */ /* 0x000fe400000006ff */
[----:B------:R-:W-:Y:S01]  /*0fa0*/  PRMT R104, R9, 0x7632, R104 ;  /* 0x0000763209687816 */ /* 0x000fe20000000068 */
[----:B------:R-:W-:Y:S01]  /*0fb0*/  ULDC.64 UR26, c[0x0][0x320] ;  /* 0x0000c800001a7ab9 */ /* 0x000fe20000000a00 */
[----:B------:R0:W1:Y:S01]  /*0fc0*/  MUFU.RCP R81, R41 ;  /* 0x0000002900517308 */ /* 0x0000620000001000 */
[----:B--2---:R-:W-:Y:S01]  /*0fd0*/  FADD.FTZ R42, R42, 1 ;  /* 0x3f8000002a2a7421 */ /* 0x004fe20000010000 */
[----:B------:R-:W-:-:S02]  /*0fe0*/  SHF.L.U32 R70, R37, 0x10, RZ ;  /* 0x0000001025467819 */ /* 0x000fc400000006ff */
[C---:B------:R-:W-:Y:S02]  /*0ff0*/  PRMT R21, R24.reuse, 0x7632, R21 ;  /* 0x0000763218157816 */ /* 0x040fe40000000015 */
[----:B------:R-:W-:Y:S02]  /*1000*/  SHF.L.U32 R74, R24, 0x10, RZ ;  /* 0x00000010184a7819 */ /* 0x000fe400000006ff */
[----:B------:R-:W2:Y:S01]  /*1010*/  MUFU.EX2 R44, R43 ;  /* 0x0000002b002c7308 */ /* 0x000ea20000000800 */
[----:B0-----:R-:W-:Y:S01]  /*1020*/  FMUL.FTZ R41, R60, -1.4426950216293334961 ;  /* 0xbfb8aa3b3c297820 */ /* 0x001fe20000410000 */
[----:B------:R-:W-:Y:S02]  /*1030*/  PRMT R24, R20, 0x7632, R24 ;  /* 0x0000763214187816 */ /* 0x000fe40000000018 */
[----:B------:R-:W-:Y:S02]  /*1040*/  SHF.L.U32 R71, R38, 0x10, RZ ;  /* 0x0000001026477819 */ /* 0x000fe400000006ff */
[----:B------:R-:W-:-:S02]  /*1050*/  SHF.L.U32 R92, R24, 0x10, RZ ;  /* 0x00000010185c7819 */ /* 0x000fc400000006ff */
[----:B------:R0:W4:Y:S01]  /*1060*/  MUFU.EX2 R43, R3 ;  /* 0x00000003002b7308 */ /* 0x0001220000000800 */
[----:B-1----:R-:W-:Y:S01]  /*1070*/  FMUL.FTZ R36, R40, R81 ;  /* 0x0000005128247220 */ /* 0x002fe20000410000 */
[----:B------:R-:W-:Y:S01]  /*1080*/  PRMT R38, R38, 0x7632, R38 ;  /* 0x0000763226267816 */ /* 0x000fe20000000026 */
[----:B------:R-:W-:Y:S01]  /*1090*/  FMUL.FTZ R24, R92, -1.4426950216293334961 ;  /* 0xbfb8aa3b5c187820 */ /* 0x000fe20000410000 */
[----:B------:R-:W-:Y:S01]  /*10a0*/  PRMT R62, R27, 0x7632, R62 ;  /* 0x000076321b3e7816 */ /* 0x000fe2000000003e */
[----:B------:R-:W-:Y:S01]  /*10b0*/  FMUL.FTZ R50, R67, R36 ;  /* 0x0000002443327220 */ /* 0x000fe20000410000 */
[----:B------:R-:W-:Y:S02]  /*10c0*/  SHF.L.U32 R56, R27, 0x10, RZ ;  /* 0x000000101b387819 */ /* 0x000fe400000006ff */
[----:B------:R1:W4:Y:S01]  /*10d0*/  MUFU.RCP R82, R42 ;  /* 0x0000002a00527308 */ /* 0x0003220000001000 */
[----:B0-----:R-:W-:Y:S01]  /*10e0*/  FMUL.FTZ R3, R55, R78 ;  /* 0x0000004e37037220 */ /* 0x001fe20000410000 */
[----:B--2---:R-:W-:Y:S01]  /*10f0*/  FADD.FTZ R44, R44, 1 ;  /* 0x3f8000002c2c7421 */ /* 0x004fe20000010000 */
[----:B------:R-:W-:-:S02]  /*1100*/  PRMT R27, R21, 0x7632, R27 ;  /* 0x00007632151b7816 */ /* 0x000fc4000000001b */
[----:B------:R-:W-:Y:S01]  /*1110*/  FMUL.FTZ R2, R64, R3 ;  /* 0x0000000340027220 */ /* 0x000fe20000410000 */
[----:B------:R-:W-:Y:S02]  /*1120*/  PRMT R103, R10, 0x7632, R103 ;  /* 0x000076320a677816 */ /* 0x000fe40000000067 */
[----:B------:R-:W0:Y:S01]  /*1130*/  MUFU.EX2 R41, R41 ;  /* 0x0000002900297308 */ /* 0x000e220000000800 */
[----:B-1----:R-:W-:Y:S01]  /*1140*/  SHF.L.U32 R42, R105, 0x10, RZ ;  /* 0x00000010692a7819 */ /* 0x002fe200000006ff */
[----:B------:R-:W-:Y:S01]  /*1150*/  FFMA.FTZ R47, R2, R47, R113 ;  /* 0x0000002f022f7223 */ /* 0x000fe20000010071 */
[----:B----4-:R-:W-:Y:S01]  /*1160*/  FADD.FTZ R43, R43, 1 ;  /* 0x3f8000002b2b7421 */ /* 0x010fe20000010000 */
[----:B------:R-:W-:Y:S02]  /*1170*/  SHF.L.U32 R73, R38, 0x10, RZ ;  /* 0x0000001026497819 */ /* 0x000fe400000006ff */
[C---:B------:R-:W-:Y:S02]  /*1180*/  PRMT R63, R26.reuse, 0x7632, R63 ;  /* 0x000076321a3f7816 */ /* 0x040fe4000000003f */
[----:B------:R1:W2:Y:S01]  /*1190*/  MUFU.EX2 R54, R46 ;  /* 0x0000002e00367308 */ /* 0x0002a20000000800 */
[----:B------:R-:W-:Y:S01]  /*11a0*/  FMUL.FTZ R51, R57, R82 ;  /* 0x0000005239337220 */ /* 0x000fe20000410000 */
[----:B------:R-:W-:-:S02]  /*11b0*/  SHF.L.U32 R79, R26, 0x10, RZ ;  /* 0x000000101a4f7819 */ /* 0x000fc400000006ff */
[----:B------:R-:W-:Y:S01]  /*11c0*/  SHF.L.U32 R96, R27, 0x10, RZ ;  /* 0x000000101b607819 */ /* 0x000fe200000006ff */
[----:B------:R-:W-:Y:S01]  /*11d0*/  FMUL.FTZ R49, R69, R51 ;  /* 0x0000003345317220 */ /* 0x000fe20000410000 */
[----:B------:R-:W-:Y:S02]  /*11e0*/  SHF.L.U32 R72, R39, 0x10, RZ ;  /* 0x0000001027487819 */ /* 0x000fe400000006ff */
[----:B------:R-:W4:Y:S01]  /*11f0*/  MUFU.EX2 R45, R45 ;  /* 0x0000002d002d7308 */ /* 0x000f220000000800 */
[----:B-1----:R-:W-:Y:S01]  /*1200*/  FFMA.FTZ R46, R50, R42, R47 ;  /* 0x0000002a322e7223 */ /* 0x002fe2000001002f */
[----:B------:R-:W-:Y:S01]  /*1210*/  FMUL.FTZ R42, R66, -1.4426950216293334961 ;  /* 0xbfb8aa3b422a7820 */ /* 0x000fe20000410000 */
[----:B0-----:R-:W-:Y:S01]  /*1220*/  FADD.FTZ R41, R41, 1 ;  /* 0x3f80000029297421 */ /* 0x001fe20000010000 */
[----:B------:R-:W-:Y:S01]  /*1230*/  SHF.L.U32 R47, R9, 0x10, RZ ;  /* 0x00000010092f7819 */ /* 0x000fe200000006ff */
[----:B------:R-:W-:Y:S01]  /*1240*/  FMUL.FTZ R27, R96, -1.4426950216293334961 ;  /* 0xbfb8aa3b601b7820 */ /* 0x000fe20000410000 */
[----:B------:R-:W-:-:S02]  /*1250*/  PRMT R39, R25, 0x7632, R39 ;  /* 0x0000763219277816 */ /* 0x000fc40000000027 */
[----:B------:R0:W1:Y:S01]  /*1260*/  MUFU.RCP R85, R43 ;  /* 0x0000002b00557308 */ /* 0x0000620000001000 */
[----:B------:R-:W-:Y:S01]  /*1270*/  FFMA.FTZ R47, R49, R47, R46 ;  /* 0x0000002f312f7223 */ /* 0x000fe2000001002e */
[----:B------:R-:W-:Y:S02]  /*1280*/  SHF.L.U32 R46, R10, 0x10, RZ ;  /* 0x000000100a2e7819 */ /* 0x000fe400000006ff */
[----:B------:R-:W-:Y:S01]  /*1290*/  SHF.L.U32 R77, R25, 0x10, RZ ;  /* 0x00000010194d7819 */ /* 0x000fe200000006ff */
[----:B--2---:R-:W-:Y:S01]  /*12a0*/  FADD.FTZ R25, R54, 1 ;  /* 0x3f80000036197421 */ /* 0x004fe20000010000 */
[----:B------:R-:W-:Y:S02]  /*12b0*/  PRMT R102, R11, 0x7632, R102 ;  /* 0x000076320b667816 */ /* 0x000fe40000000066 */
[----:B------:R-:W2:Y:S01]  /*12c0*/  MUFU.EX2 R42, R42 ;  /* 0x0000002a002a7308 */ /* 0x000ea20000000800 */
[----:B----4-:R-:W-:Y:S01]  /*12d0*/  FADD.FTZ R45, R45, 1 ;  /* 0x3f8000002d2d7421 */ /* 0x010fe20000010000 */
[----:B0-----:R-:W-:-:S02]  /*12e0*/  SHF.L.U32 R43, R104, 0x10, RZ ;  /* 0x00000010682b7819 */ /* 0x001fc400000006ff */
[----:B------:R-:W-:Y:S01]  /*12f0*/  SHF.L.U32 R75, R20, 0x10, RZ ;  /* 0x00000010144b7819 */ /* 0x000fe200000006ff */
[----:B------:R-:W-:Y:S01]  /*1300*/  FADD.FTZ R20, -R78, 1 ;  /* 0x3f8000004e147421 */ /* 0x000fe20000010100 */
[----:B------:R-:W-:Y:S02]  /*1310*/  SHF.L.U32 R98, R22, 0x10, RZ ;  /* 0x0000001016627819 */ /* 0x000fe400000006ff */
[----:B------:R0:W4:Y:S01]  /*1320*/  MUFU.RCP R84, R44 ;  /* 0x0000002c00547308 */ /* 0x0001220000001000 */
[----:B-1----:R-:W-:Y:S01]  /*1330*/  FMUL.FTZ R37, R58, R85 ;  /* 0x000000553a257220 */ /* 0x002fe20000410000 */
[----:B------:R-:W-:Y:S01]  /*1340*/  FFMA.FTZ R80, R55, R20, 1 ;  /* 0x3f80000037507423 */ /* 0x000fe20000010014 */
[----:B------:R-:W-:Y:S02]  /*1350*/  PRMT R101, R4, 0x7632, R101 ;  /* 0x0000763204657816 */ /* 0x000fe40000000065 */
[----:B------:R-:W-:Y:S01]  /*1360*/  FMUL.FTZ R48, R70, R37 ;  /* 0x0000002546307220 */ /* 0x000fe20000410000 */
[----:B------:R-:W-:-:S02]  /*1370*/  PRMT R100, R5, 0x7632, R100 ;  /* 0x0000763205647816 */ /* 0x000fc40000000064 */
[----:B------:R-:W1:Y:S01]  /*1380*/  MUFU.RCP R87, R41 ;  /* 0x0000002900577308 */ /* 0x000e620000001000 */
[----:B--2---:R-:W-:Y:S01]  /*1390*/  FADD.FTZ R42, R42, 1 ;  /* 0x3f8000002a2a7421 */ /* 0x004fe20000010000 */
[----:B0-----:R-:W-:Y:S01]  /*13a0*/  FFMA.FTZ R44, R48, R43, R47 ;  /* 0x0000002b302c7223 */ /* 0x001fe2000001002f */
[----:B------:R-:W-:Y:S01]  /*13b0*/  FMUL.FTZ R43, R94, -1.4426950216293334961 ;  /* 0xbfb8aa3b5e2b7820 */ /* 0x000fe20000410000 */
[----:B------:R-:W-:Y:S02]  /*13c0*/  SHF.L.U32 R91, R101, 0x10, RZ ;  /* 0x00000010655b7819 */ /* 0x000fe400000006ff */
[----:B------:R-:W-:Y:S02]  /*13d0*/  PRMT R114, R23, 0x7632, R114 ;  /* 0x0000763217727816 */ /* 0x000fe40000000072 */
[----:B------:R-:W0:Y:S01]  /*13e0*/  MUFU.RCP R88, R45 ;  /* 0x0000002d00587308 */ /* 0x000e220000001000 */
[----:B----4-:R-:W-:Y:S01]  /*13f0*/  FMUL.FTZ R52, R59, R84 ;  /* 0x000000543b347220 */ /* 0x010fe20000410000 */
[----:B------:R-:W-:Y:S01]  /*1400*/  FADD.FTZ R20, -R84, 1 ;  /* 0x3f80000054147421 */ /* 0x000fe20000010100 */
[----:B------:R-:W-:-:S02]  /*1410*/  SHF.L.U32 R116, R23, 0x10, RZ ;  /* 0x0000001017747819 */ /* 0x000fc400000006ff */
[----:B------:R-:W-:Y:S01]  /*1420*/  FMUL.FTZ R47, R71, R52 ;  /* 0x00000034472f7220 */ /* 0x000fe20000410000 */
[----:B------:R-:W-:Y:S01]  /*1430*/  FFMA.FTZ R86, R59, R20, 1 ;  /* 0x3f8000003b567423 */ /* 0x000fe20000010014 */
[----:B------:R-:W-:Y:S01]  /*1440*/  SHF.L.U32 R114, R114, 0x10, RZ ;  /* 0x0000001072727819 */ /* 0x000fe200000006ff */
[----:B------:R2:W4:Y:S01]  /*1450*/  MUFU.RCP R89, R42 ;  /* 0x0000002a00597308 */ /* 0x0005220000001000 */
[----:B-1----:R-:W-:Y:S01]  /*1460*/  FMUL.FTZ R38, R60, R87 ;  /* 0x000000573c267220 */ /* 0x002fe20000410000 */
[----:B------:R-:W-:Y:S01]  /*1470*/  FFMA.FTZ R41, R47, R46, R44 ;  /* 0x0000002e2f297223 */ /* 0x000fe2000001002c */
[----:B------:R-:W-:Y:S02]  /*1480*/  SHF.L.U32 R44, R103, 0x10, RZ ;  /* 0x00000010672c7819 */ /* 0x000fe400000006ff */
[----:B------:R-:W-:Y:S01]  /*1490*/  FMUL.FTZ R46, R73, R38 ;  /* 0x00000026492e7220 */ /* 0x000fe20000410000 */
[----:B------:R-:W-:Y:S02]  /*14a0*/  SHF.L.U32 R63, R63, 0x10, RZ ;  /* 0x000000103f3f7819 */ /* 0x000fe400000006ff */
[----:B------:R1:W1:Y:S01]  /*14b0*/  MUFU.EX2 R26, R24 ;  /* 0x00000018001a7308 */ /* 0x0002620000000800 */
[----:B0-----:R-:W-:Y:S01]  /*14c0*/  FMUL.FTZ R53, R65, R88 ;  /* 0x0000005841357220 */ /* 0x001fe20000410000 */
[----:B------:R-:W-:Y:S01]  /*14d0*/  FFMA.FTZ R44, R46, R44, R41 ;  /* 0x0000002c2e2c7223 */ /* 0x000fe20000010029 */
[----:B------:R-:W-:-:S02]  /*14e0*/  SHF.L.U32 R41, R11, 0x10, RZ ;  /* 0x000000100b297819 */ /* 0x000fc400000006ff */
[----:B------:R-:W-:Y:S01]  /*14f0*/  FMUL.FTZ R45, R72, R53 ;  /* 0x00000035482d7220 */ /* 0x000fe20000410000 */
[----:B--2---:R-:W-:Y:S02]  /*1500*/  SHF.L.U32 R42, R102, 0x10, RZ ;  /* 0x00000010662a7819 */ /* 0x004fe400000006ff */
[----:B------:R-:W0:Y:S01]  /*1510*/  MUFU.EX2 R76, R43 ;  /* 0x0000002b004c7308 */ /* 0x000e220000000800 */
[----:B----4-:R-:W-:Y:S01]  /*1520*/  FMUL.FTZ R54, R66, R89 ;  /* 0x0000005942367220 */ /* 0x010fe20000410000 */
[----:B------:R-:W-:Y:S01]  /*1530*/  FFMA.FTZ R41, R45, R41, R44 ;  /* 0x000000292d297223 */ /* 0x000fe2000001002c */
[----:B-1----:R-:W-:Y:S01]  /*1540*/  FADD.FTZ R24, -R82, 1 ;  /* 0x3f80000052187421 */ /* 0x002fe20000010100 */
[----:B------:R-:W-:Y:S01]  /*1550*/  SHF.L.U32 R62, R62, 0x10, RZ ;  /* 0x000000103e3e7819 */ /* 0x000fe200000006ff */
[----:B------:R-:W-:Y:S01]  /*1560*/  FMUL.FTZ R44, R75, R54 ;  /* 0x000000364b2c7220 */ /* 0x000fe20000410000 */
[----:B------:R-:W-:Y:S01]  /*1570*/  ISETP.NE.U32.AND P0, PT, RZ, UR26, PT ;  /* 0x0000001aff007c0c */ /* 0x000fe2000bf05070 */
[----:B------:R-:W-:Y:S01]  /*1580*/  FFMA.FTZ R83, R57, R24, 1 ;  /* 0x3f80000039537423 */ /* 0x000fe20000010018 */
[----:B------:R-:W1:Y:S01]  /*1590*/  MUFU.EX2 R27, R27 ;  /* 0x0000001b001b7308 */ /* 0x000e620000000800 */
[----:B------:R-:W-:Y:S01]  /*15a0*/  FADD.FTZ R26, R26, 1 ;  /* 0x3f8000001a1a7421 */ /* 0x000fe20000010000 */
[----:B------:R-:W-:Y:S01]  /*15b0*/  FFMA.FTZ R42, R44, R42, R41 ;  /* 0x0000002a2c2a7223 */ /* 0x000fe20000010029 */
[----:B------:R-:W-:Y:S01]  /*15c0*/  FADD.FTZ R24, -R88, 1 ;  /* 0x3f80000058187421 */ /* 0x000fe20000010100 */
[----:B------:R-:W-:-:S02]  /*15d0*/  SHF.L.U32 R57, R4, 0x10, RZ ;  /* 0x0000001004397819 */ /* 0x000fc400000006ff */
[----:B------:R-:W-:Y:S01]  /*15e0*/  ISETP.NE.AND.EX P0, PT, RZ, UR27, PT, P0 ;  /* 0x0000001bff007c0c */ /* 0x000fe2000bf05300 */
[----:B------:R-:W-:Y:S01]  /*15f0*/  FFMA.FTZ R90, R65, R24, 1 ;  /* 0x3f800000415a7423 */ /* 0x000fe20000010018 */
[----:B------:R2:W4:Y:S01]  /*1600*/  MUFU.RCP R93, R25 ;  /* 0x00000019005d7308 */ /* 0x0005220000001000 */
[----:B0-----:R-:W-:Y:S01]  /*1610*/  FADD.FTZ R20, R76, 1 ;  /* 0x3f8000004c147421 */ /* 0x001fe20000010000 */
[----:B------:R-:W-:Y:S01]  /*1620*/  SHF.L.U32 R76, R21, 0x10, RZ ;  /* 0x00000010154c7819 */ /* 0x000fe200000006ff */
[----:B------:R-:W-:Y:S01]  /*1630*/  FADD.FTZ R21, -R81, 1 ;  /* 0x3f80000051157421 */ /* 0x000fe20000010100 */
[----:B------:R-:W-:-:S04]  /*1640*/  PRMT R173, R7, 0x7632, R173 ;  /* 0x0000763207ad7816 */ /* 0x000fc800000000ad */
[----:B------:R-:W0:Y:S01]  /*1650*/  MUFU.RCP R97, R26 ;  /* 0x0000001a00617308 */ /* 0x000e220000001000 */
[----:B--2---:R-:W-:Y:S01]  /*1660*/  FMUL.FTZ R25, R98, -1.4426950216293334961 ;  /* 0xbfb8aa3b62197820 */ /* 0x004fe20000410000 */
[----:B-1----:R-:W-:-:S06]  /*1670*/  FADD.FTZ R59, R27, 1 ;  /* 0x3f8000001b3b7421 */ /* 0x002fcc0000010000 */
[----:B------:R-:W1:Y:S01]  /*1680*/  MUFU.EX2 R41, R25 ;  /* 0x0000001900297308 */ /* 0x000e620000000800 */
[----:B----4-:R-:W-:-:S04]  /*1690*/  FMUL.FTZ R55, R68, R93 ;  /* 0x0000005d44377220 */ /* 0x010fc80000410000 */
[----:B------:R-:W-:-:S03]  /*16a0*/  FMUL.FTZ R43, R74, R55 ;  /* 0x000000374a2b7220 */ /* 0x000fc60000410000 */
[----:B------:R1:W-:Y:S01]  /*16b0*/  MUFU.RCP R113, R20 ;  /* 0x0000001400717308 */ /* 0x0003e20000001000 */
[----:B------:R-:W-:Y:S01]  /*16c0*/  FFMA.FTZ R65, R43, R57, R42 ;  /* 0x000000392b417223 */ /* 0x000fe2000001002a */
[----:B0-----:R-:W-:-:S04]  /*16d0*/  FMUL.FTZ R57, R92, R97 ;  /* 0x000000615c397220 */ /* 0x001fc80000410000 */
[----:B------:R-:W-:Y:S02]  /*16e0*/  FMUL.FTZ R42, R76, R57 ;  /* 0x000000394c2a7220 */ /* 0x000fe40000410000 */
[----:B------:R-:W0:Y:S01]  /*16f0*/  MUFU.RCP R117, R59 ;  /* 0x0000003b00757308 */ /* 0x000e220000001000 */
[----:B-1----:R-:W-:-:S07]  /*1700*/  FADD.FTZ R20, R41, 1 ;  /* 0x3f80000029147421 */ /* 0x002fce0000010000 */
[----:B------:R1:W2:Y:S01]  /*1710*/  MUFU.RCP R121, R20 ;  /* 0x0000001400797308 */ /* 0x0002a20000001000 */
[----:B0-----:R-:W-:Y:S01]  /*1720*/  FMUL.FTZ R59, R96, R117 ;  /* 0x00000075603b7220 */ /* 0x001fe20000410000 */
[----:B-1----:R-:W-:Y:S01]  /*1730*/  SHF.L.U32 R20, R6, 0x10, RZ ;  /* 0x0000001006147819 */ /* 0x002fe200000006ff */
[----:B------:R-:W-:-:S04]  /*1740*/  FADD.FTZ R23, -R117, 1 ;  /* 0x3f80000075177421 */ /* 0x000fc80000010100 */
[----:B------:R-:W-:Y:S01]  /*1750*/  FFMA.FTZ R119, R96, R23, 1 ;  /* 0x3f80000060777423 */ /* 0x000fe20000010017 */
[----:B---3--:R0:W-:Y:S04]  /*1760*/  STS.128 [R0], R28 ;  /* 0x0000001c00007388 */ /* 0x0081e80000000c00 */
[----:B-----5:R1:W-:Y:S01]  /*1770*/  STS.128 [R0+0x200], R32 ;  /* 0x0002002000007388 */ /* 0x0203e20000000c00 */
[----:B------:R-:W-:-:S03]  /*1780*/  NOP ;  /* 0x0000000000007918 */ /* 0x000fc60000000000 */
[----:B------:R-:W3:Y:S01]  /*1790*/  LDS.128 R24, [R61] ;  /* 0x000000003d187984 */ /* 0x000ee20000000c00 */
[----:B0-----:R-:W-:Y:S01]  /*17a0*/  FADD.FTZ R29, -R85, 1 ;  /* 0x3f800000551d7421 */ /* 0x001fe20000010100 */
[----:B------:R-:W-:Y:S01]  /*17b0*/  SHF.L.U32 R30, R5, 0x10, RZ ;  /* 0x00000010051e7819 */ /* 0x000fe200000006ff */
[----:B------:R-:W-:Y:S01]  /*17c0*/  FFMA.FTZ R28, R42, R91, R65 ;  /* 0x0000005b2a1c7223 */ /* 0x000fe20000010041 */
[----:B------:R-:W-:Y:S01]  /*17d0*/  FFMA.FTZ R31, R40, R21, 1 ;  /* 0x3f800000281f7423 */ /* 0x000fe20000010015 */
[----:B-1----:R-:W-:Y:S01]  /*17e0*/  FFMA.FTZ R33, R58, R29, 1 ;  /* 0x3f8000003a217423 */ /* 0x002fe2000001001d */
[----:B------:R-:W-:Y:S01]  /*17f0*/  FMUL.FTZ R58, R94, R113 ;  /* 0x000000715e3a7220 */ /* 0x000fe20000410000 */
[----:B------:R-:W-:Y:S01]  /*1800*/  FADD.FTZ R21, -R87, 1 ;  /* 0x3f80000057157421 */ /* 0x000fe20000010100 */
[----:B------:R-:W-:Y:S01]  /*1810*/  PRMT R34, R22, 0x7632, R34 ;  /* 0x0000763216227816 */ /* 0x000fe20000000022 */
[----:B------:R-:W-:Y:S01]  /*1820*/  FADD.FTZ R29, -R89, 1 ;  /* 0x3f800000591d7421 */ /* 0x000fe20000010100 */
[----:B------:R-:W-:Y:S01]  /*1830*/  FMUL.FTZ R41, R77, R58 ;  /* 0x0000003a4d297220 */ /* 0x000fe20000410000 */
[----:B------:R-:W-:Y:S01]  /*1840*/  FFMA.FTZ R35, R60, R21, 1 ;  /* 0x3f8000003c237423 */ /* 0x000fe20000010015 */
[----:B------:R-:W-:Y:S01]  /*1850*/  FADD.FTZ R21, -R93, 1 ;  /* 0x3f8000005d157421 */ /* 0x000fe20000010100 */
[----:B--2---:R-:W-:Y:S01]  /*1860*/  FMUL.FTZ R60, R98, R121 ;  /* 0x00000079623c7220 */ /* 0x004fe20000410000 */
[----:B------:R-:W-:Y:S01]  /*1870*/  FFMA.FTZ R65, R41, R30, R28 ;  /* 0x0000001e29417223 */ /* 0x000fe2000001001c */
[----:B------:R-:W-:Y:S01]  /*1880*/  SHF.L.U32 R28, R39, 0x10, RZ ;  /* 0x00000010271c7819 */ /* 0x000fe200000006ff */
[----:B------:R-:W-:Y:S01]  /*1890*/  FFMA.FTZ R95, R68, R21, 1 ;  /* 0x3f800000445f7423 */ /* 0x000fe20000010015 */
[----:B------:R-:W-:Y:S01]  /*18a0*/  SHF.L.U32 R30, R100, 0x10, RZ ;  /* 0x00000010641e7819 */ /* 0x000fe200000006ff */
[----:B------:R-:W-:Y:S01]  /*18b0*/  FADD.FTZ R21, -R97, 1 ;  /* 0x3f80000061157421 */ /* 0x000fe20000010100 */
[----:B------:R-:W-:Y:S01]  /*18c0*/  FMUL.FTZ R39, R79, R60 ;  /* 0x0000003c4f277220 */ /* 0x000fe20000410000 */
[----:B------:R-:W-:Y:S01]  /*18d0*/  FMUL.FTZ R40, R28, R59 ;  /* 0x0000003b1c287220 */ /* 0x000fe20000410000 */
[----:B------:R-:W-:Y:S01]  /*18e0*/  FFMA.FTZ R91, R66, R29, 1 ;  /* 0x3f800000425b7423 */ /* 0x000fe2000001001d */
[----:B------:R-:W-:Y:S01]  /*18f0*/  FFMA.FTZ R99, R92, R21, 1 ;  /* 0x3f8000005c637423 */ /* 0x000fe20000010015 */
[----:B------:R-:W-:Y:S01]  /*1900*/  SHF.L.U32 R34, R34, 0x10, RZ ;  /* 0x0000001022227819 */ /* 0x000fe200000006ff */
[----:B------:R-:W-:Y:S01]  /*1910*/  FFMA.FTZ R30, R40, R30, R65 ;  /* 0x0000001e281e7223 */ /* 0x000fe20000010041 */
[----:B------:R-:W-:-:S03]  /*1920*/  FADD.FTZ R29, -R113, 1 ;  /* 0x3f800000711d7421 */ /* 0x000fc60000010100 */
[----:B------:R-:W-:Y:S01]  /*1930*/  FFMA.FTZ R92, R39, R20, R30 ;  /* 0x00000014275c7223 */ /* 0x000fe2000001001e */
[----:B------:R-:W-:Y:S01]  /*1940*/  FFMA.FTZ R115, R94, R29, 1 ;  /* 0x3f8000005e737423 */ /* 0x000fe2000001001d */
[----:B------:R0:W1:Y:S01]  /*1950*/  LDS.128 R20, [R61+0x10] ;  /* 0x000010003d147984 */ /* 0x0000620000000c00 */
[----:B------:R-:W-:-:S04]  /*1960*/  FADD.FTZ R29, -R121, 1 ;  /* 0x3f800000791d7421 */ /* 0x000fc80000010100 */
[----:B------:R-:W-:Y:S01]  /*1970*/  FFMA.FTZ R123, R98, R29, 1 ;  /* 0x3f800000627b7423 */ /* 0x000fe2000001001d */
[----:B---3--:R-:W-:Y:S02]  /*1980*/  SHF.L.U32 R68, R24, 0x10, RZ ;  /* 0x0000001018447819 */ /* 0x008fe400000006ff */
[C---:B------:R-:W-:Y:S02]  /*1990*/  PRMT R30, R25.reuse, 0x7632, R30 ;  /* 0x00007632191e7816 */ /* 0x040fe4000000001e */
[----:B------:R-:W-:Y:S01]  /*19a0*/  SHF.L.U32 R66, R25, 0x10, RZ ;  /* 0x0000001019427819 */ /* 0x000fe200000006ff */
[----:B------:R-:W-:Y:S01]  /*19b0*/  FMUL.FTZ R25, R64, R68 ;  /* 0x0000004440197220 */ /* 0x000fe20000410000 */
[----:B------:R-:W-:Y:S02]  /*19c0*/  SHF.L.U32 R65, R26, 0x10, RZ ;  /* 0x000000101a417819 */ /* 0x000fe400000006ff */
[----:B------:R-:W-:Y:S01]  /*19d0*/  SHF.L.U32 R64, R27, 0x10, RZ ;  /* 0x000000101b407819 */ /* 0x000fe200000006ff */
[----:B------:R-:W-:Y:S01]  /*19e0*/  FMUL.FTZ R25, R78, R25 ;  /* 0x000000194e197220 */ /* 0x000fe20000410000 */
[----:B------:R-:W-:Y:S01]  /*19f0*/  PRMT R32, R26, 0x7632, R32 ;  /* 0x000076321a207816 */ /* 0x000fe20000000020 */
[----:B------:R-:W-:Y:S01]  /*1a00*/  FMUL.FTZ R71, R71, R65 ;  /* 0x0000004147477220 */ /* 0x000fe20000410000 */
[----:B------:R-:W-:Y:S01]  /*1a10*/  FMUL.FTZ R78, R34, -1.4426950216293334961 ;  /* 0xbfb8aa3b224e7820 */ /* 0x000fe20000410000 */
[----:B0-----:R-:W-:Y:S01]  /*1a20*/  FMUL.FTZ R61, R72, R64 ;  /* 0x00000040483d7220 */ /* 0x001fe20000410000 */
[----:B------:R-:W-:Y:S01]  /*1a30*/  FMUL.FTZ R26, R116, -1.4426950216293334961 ;  /* 0xbfb8aa3b741a7820 */ /* 0x000fe20000410000 */
[----:B------:R-:W-:Y:S01]  /*1a40*/  SHF.L.U32 R72, R32, 0x10, RZ ;  /* 0x0000001020487819 */ /* 0x000fe200000006ff */
[----:B------:R-:W-:Y:S01]  /*1a50*/  FMUL.FTZ R71, R84, R71 ;  /* 0x0000004754477220 */ /* 0x000fe20000410000 */
[----:B------:R-:W-:Y:S01]  /*1a60*/  FMUL.FTZ R69, R69, R66 ;  /* 0x0000004245457220 */ /* 0x000fe20000410000 */
[----:B------:R0:W2:Y:S01]  /*1a70*/  MUFU.EX2 R84, R26 ;  /* 0x0000001a00547308 */ /* 0x0000a20000000800 */
[----:B------:R-:W-:Y:S01]  /*1a80*/  PRMT R29, R24, 0x7632, R29 ;  /* 0x00007632181d7816 */ /* 0x000fe2000000001d */
[----:B------:R-:W-:Y:S01]  /*1a90*/  FMUL.FTZ R25, R25, R80 ;  /* 0x0000005019197220 */ /* 0x000fe20000410000 */
[----:B------:R-:W-:Y:S01]  /*1aa0*/  FMUL.FTZ R82, R82, R69 ;  /* 0x0000004552527220 */ /* 0x000fe20000410000 */
[----:B------:R-:W-:Y:S01]  /*1ab0*/  PRMT R27, R27, 0x7632, R27 ;  /* 0x000076321b1b7816 */ /* 0x000fe2000000001b */
[----:B------:R-:W-:Y:S01]  /*1ac0*/  FMUL.FTZ R61, R88, R61 ;  /* 0x0000003d583d7220 */ /* 0x000fe20000410000 */
[----:B------:R-:W-:Y:S01]  /*1ad0*/  SHF.L.U32 R69, R29, 0x10, RZ ;  /* 0x000000101d457819 */ /* 0x000fe200000006ff */
[----:B------:R-:W-:Y:S01]  /*1ae0*/  FMUL.FTZ R29, R82, R83 ;  /* 0x00000053521d7220 */ /* 0x000fe20000410000 */
[----:B------:R-:W3:Y:S01]  /*1af0*/  MUFU.EX2 R78, R78 ;  /* 0x0000004e004e7308 */ /* 0x000ee20000000800 */
[----:B0-----:R-:W-:Y:S01]  /*1b00*/  FMUL.FTZ R26, R73, R72 ;  /* 0x00000048491a7220 */ /* 0x001fe20000410000 */
[----:B------:R-:W-:Y:S01]  /*1b10*/  FMUL.FTZ R73, R114, -1.4426950216293334961 ;  /* 0xbfb8aa3b72497820 */ /* 0x000fe20000410000 */
[----:B------:R-:W-:Y:S01]  /*1b20*/  SHF.L.U32 R83, R27, 0x10, RZ ;  /* 0x000000101b537819 */ /* 0x000fe200000006ff */
[----:B------:R-:W-:Y:S01]  /*1b30*/  FMUL.FTZ R24, R67, R69 ;  /* 0x0000004543187220 */ /* 0x000fe20000410000 */
[----:B------:R-:W-:Y:S01]  /*1b40*/  FMUL.FTZ R26, R87, R26 ;  /* 0x0000001a571a7220 */ /* 0x000fe20000410000 */
[----:B------:R-:W-:Y:S01]  /*1b50*/  SHF.L.U32 R67, R30, 0x10, RZ ;  /* 0x000000101e437819 */ /* 0x000fe200000006ff */
[----:B------:R-:W-:Y:S01]  /*1b60*/  FMUL.FTZ R30, R71, R86 ;  /* 0x00000056471e7220 */ /* 0x000fe20000410000 */
[----:B------:R-:W0:Y:S01]  /*1b70*/  MUFU.EX2 R80, R73 ;  /* 0x0000004900507308 */ /* 0x000e220000000800 */
[----:B------:R-:W-:Y:S01]  /*1b80*/  FMUL.FTZ R24, R81, R24 ;  /* 0x0000001851187220 */ /* 0x000fe20000410000 */
[----:B------:R-:W-:Y:S01]  /*1b90*/  FMUL.FTZ R32, R75, R83 ;  /* 0x000000534b207220 */ /* 0x000fe20000410000 */
[----:B--2---:R-:W-:Y:S01]  /*1ba0*/  FADD.FTZ R27, R84, 1 ;  /* 0x3f800000541b7421 */ /* 0x004fe20000010000 */
[----:B-1----:R-:W-:Y:S01]  /*1bb0*/  SHF.L.U32 R84, R21, 0x10, RZ ;  /* 0x0000001015547819 */ /* 0x002fe200000006ff */
[----:B------:R-:W-:Y:S01]  /*1bc0*/  FMUL.FTZ R24, R24, R31 ;  /* 0x0000001f18187220 */ /* 0x000fe20000410000 */
[----:B------:R-:W-:Y:S01]  /*1bd0*/  FMUL.FTZ R32, R89, R32 ;  /* 0x0000002059207220 */ /* 0x000fe20000410000 */
[C---:B------:R-:W-:Y:S01]  /*1be0*/  PRMT R31, R23.reuse, 0x7632, R31 ;  /* 0x00007632171f7816 */ /* 0x040fe2000000001f */
[----:B------:R-:W-:Y:S01]  /*1bf0*/  FMUL.FTZ R35, R26, R35 ;  /* 0x000000231a237220 */ /* 0x000fe20000410000 */
[----:B---3--:R-:W-:Y:S01]  /*1c00*/  FADD.FTZ R78, R78, 1 ;  /* 0x3f8000004e4e7421 */ /* 0x008fe20000010000 */
[----:B------:R-:W-:Y:S01]  /*1c10*/  SHF.L.U32 R89, R23, 0x10, RZ ;  /* 0x0000001017597819 */ /* 0x000fe200000006ff */
[----:B------:R-:W1:Y:S01]  /*1c20*/  MUFU.RCP R75, R27 ;  /* 0x0000001b004b7308 */ /* 0x000e620000001000 */
[----:B------:R-:W-:Y:S01]  /*1c30*/  PRMT R26, R20, 0x7632, R26 ;  /* 0x00007632141a7816 */ /* 0x000fe2000000001a */
[----:B------:R-:W-:Y:S01]  /*1c40*/  FMUL.FTZ R70, R70, R67 ;  /* 0x0000004346467220 */ /* 0x000fe20000410000 */
[----:B------:R-:W-:Y:S01]  /*1c50*/  SHF.L.U32 R71, R20, 0x10, RZ ;  /* 0x0000001014477819 */ /* 0x000fe200000006ff */
[----:B------:R-:W-:Y:S01]  /*1c60*/  FMUL.FTZ R61, R61, R90 ;  /* 0x0000005a3d3d7220 */ /* 0x000fe20000410000 */
[----:B------:R-:W-:Y:S01]  /*1c70*/  PRMT R20, R21, 0x7632, R20 ;  /* 0x0000763215147816 */ /* 0x000fe20000000014 */
[----:B0-----:R-:W-:Y:S01]  /*1c80*/  FADD.FTZ R80, R80, 1 ;  /* 0x3f80000050507421 */ /* 0x001fe20000010000 */
[C---:B------:R-:W-:Y:S01]  /*1c90*/  PRMT R21, R22.reuse, 0x7632, R21 ;  /* 0x0000763216157816 */ /* 0x040fe20000000015 */
[----:B------:R0:W2:Y:S01]  /*1ca0*/  MUFU.RCP R23, R78 ;  /* 0x0000004e00177308 */ /* 0x0000a20000001000 */
[----:B------:R-:W-:Y:S01]  /*1cb0*/  SHF.L.U32 R86, R22, 0x10, RZ ;  /* 0x0000001016567819 */ /* 0x000fe200000006ff */
[----:B------:R-:W-:Y:S01]  /*1cc0*/  FMUL.FTZ R22, R77, R84 ;  /* 0x000000544d167220 */ /* 0x000fe20000410000 */
[----:B------:R-:W-:Y:S01]  /*1cd0*/  FMUL.FTZ R70, R85, R70 ;  /* 0x0000004655467220 */ /* 0x000fe20000410000 */
[----:B------:R-:W-:Y:S01]  /*1ce0*/  SHF.L.U32 R73, R26, 0x10, RZ ;  /* 0x000000101a497819 */ /* 0x000fe200000006ff */
[----:B------:R-:W-:Y:S01]  /*1cf0*/  FMUL.FTZ R74, R74, R71 ;  /* 0x000000474a4a7220 */ /* 0x000fe20000410000 */
[----:B------:R-:W-:Y:S01]  /*1d00*/  SHF.L.U32 R85, R20, 0x10, RZ ;  /* 0x0000001014557819 */ /* 0x000fe200000006ff */
[----:B------:R-:W-:Y:S01]  /*1d10*/  FMUL.FTZ R70, R70, R33 ;  /* 0x0000002146467220 */ /* 0x000fe20000410000 */
[----:B------:R-:W3:Y:S01]  /*1d20*/  MUFU.RCP R77, R80 ;  /* 0x00000050004d7308 */ /* 0x000ee20000001000 */
[----:B------:R-:W-:Y:S01]  /*1d30*/  SHF.L.U32 R87, R21, 0x10, RZ ;  /* 0x0000001015577819 */ /* 0x000fe200000006ff */
[----:B-1----:R-:W-:Y:S01]  /*1d40*/  FADD.FTZ R33, -R75, 1 ;  /* 0x3f8000004b217421 */ /* 0x002fe20000010100 */
[----:B------:R-:W-:Y:S01]  /*1d50*/  SHF.L.U32 R90, R31, 0x10, RZ ;  /* 0x000000101f5a7819 */ /* 0x000fe200000006ff */
[----:B0-----:R-:W-:Y:S01]  /*1d60*/  FMUL.FTZ R78, R56, R89 ;  /* 0x00000059384e7220 */ /* 0x001fe20000410000 */
[----:B------:R-:W-:Y:S01]  /*1d70*/  FMUL.FTZ R26, R79, R86 ;  /* 0x000000564f1a7220 */ /* 0x000fe20000410000 */
[----:B------:R-:W-:Y:S01]  /*1d80*/  FMUL.FTZ R76, R76, R73 ;  /* 0x000000494c4c7220 */ /* 0x000fe20000410000 */
[----:B------:R-:W-:Y:S01]  /*1d90*/  FMUL.FTZ R28, R28, R85 ;  /* 0x000000551c1c7220 */ /* 0x000fe20000410000 */
[----:B------:R-:W-:Y:S01]  /*1da0*/  FMUL.FTZ R20, R63, R87 ;  /* 0x000000573f147220 */ /* 0x000fe20000410000 */
[----:B--2---:R-:W-:Y:S01]  /*1db0*/  FADD.FTZ R27, -R23, 1 ;  /* 0x3f800000171b7421 */ /* 0x004fe20000010100 */
[----:B------:R-:W-:Y:S01]  /*1dc0*/  FMUL.FTZ R88, R34, R23 ;  /* 0x0000001722587220 */ /* 0x000fe20000410000 */
[----:B------:R-:W-:Y:S01]  /*1dd0*/  FFMA.FTZ R33, R116, R33, 1 ;  /* 0x3f80000074217423 */ /* 0x000fe20000010021 */
[----:B------:R-:W-:Y:S01]  /*1de0*/  FMUL.FTZ R78, R75, R78 ;  /* 0x0000004e4b4e7220 */ /* 0x000fe20000410000 */
[----:B------:R-:W-:Y:S01]  /*1df0*/  FFMA.FTZ R27, R34, R27, 1 ;  /* 0x3f800000221b7423 */ /* 0x000fe2000001001b */
[----:B------:R-:W-:Y:S01]  /*1e00*/  FMUL.FTZ R34, R62, R90 ;  /* 0x0000005a3e227220 */ /* 0x000fe20000410000 */
[----:B------:R-:W-:Y:S01]  /*1e10*/  FMUL.FTZ R74, R93, R74 ;  /* 0x0000004a5d4a7220 */ /* 0x000fe20000410000 */
[----:B------:R-:W-:Y:S01]  /*1e20*/  FMUL.FTZ R22, R113, R22 ;  /* 0x0000001671167220 */ /* 0x000fe20000410000 */
[----:B---3--:R-:W-:Y:S01]  /*1e30*/  FADD.FTZ R21, -R77, 1 ;  /* 0x3f8000004d157421 */ /* 0x008fe20000010100 */
[----:B------:R-:W-:Y:S01]  /*1e40*/  FMUL.FTZ R26, R121, R26 ;  /* 0x0000001a791a7220 */ /* 0x000fe20000410000 */
[----:B------:R-:W-:Y:S01]  /*1e50*/  FMUL.FTZ R76, R97, R76 ;  /* 0x0000004c614c7220 */ /* 0x000fe20000410000 */
[----:B------:R-:W-:Y:S01]  /*1e60*/  FMUL.FTZ R28, R117, R28 ;  /* 0x0000001c751c7220 */ /* 0x000fe20000410000 */
[----:B------:R-:W-:Y:S01]  /*1e70*/  FMUL.FTZ R20, R23, R20 ;  /* 0x0000001417147220 */ /* 0x000fe20000410000 */
[----:B------:R-:W-:Y:S01]  /*1e80*/  FFMA.FTZ R21, R114, R21, 1 ;  /* 0x3f80000072157423 */ /* 0x000fe20000010015 */
        /* <DEDUP_REMOVED lines=10> */
[----:B------:R-:W-:-:S02]  /*1f30*/  LEA R20, R111, R108, 0x1 ;  /* 0x0000006c6f147211 */ /* 0x000fc400078e08ff */
[----:B------:R-:W-:Y:S02]  /*1f40*/  F2FP.BF16.F32.PACK_AB R29, R70, R29 ;  /* 0x0000001d461d723e */ /* 0x000fe400000010ff */
[----:B------:R-:W-:Y:S02]  /*1f50*/  F2FP.BF16.F32.PACK_AB R30, R35, R30 ;  /* 0x0000001e231e723e */ /* 0x000fe400000010ff */
[----:B------:R-:W-:Y:S02]  /*1f60*/  F2FP.BF16.F32.PACK_AB R31, R32, R61 ;  /* 0x0000003d201f723e */ /* 0x000fe400000010ff */
[----:B------:R-:W-:Y:S02]  /*1f70*/  F2FP.BF16.F32.PACK_AB R28, R24, R25 ;  /* 0x00000019181c723e */ /* 0x000fe400000010ff */
[----:B------:R-:W-:Y:S02]  /*1f80*/  F2FP.BF16.F32.PACK_AB R32, R99, R74 ;  /* 0x0000004a6320723e */ /* 0x000fe400000010ff */
[----:B------:R-:W-:-:S02]  /*1f90*/  F2FP.BF16.F32.PACK_AB R33, R33, R22 ;  /* 0x000000162121723e */ /* 0x000fc400000010ff */
[----:B------:R-:W-:Y:S01]  /*1fa0*/  F2FP.BF16.F32.PACK_AB R34, R27, R26 ;  /* 0x0000001a1b22723e */ /* 0x000fe200000010ff */
[----:B------:R-:W-:Y:S01]  /*1fb0*/  BAR.SYNC.DEFER_BLOCKING 0x0 ;  /* 0x0000000000007b1d */ /* 0x000fe20000010000 */
[----:B------:R-:W-:Y:S02]  /*1fc0*/  F2FP.BF16.F32.PACK_AB R35, R21, R78 ;  /* 0x0000004e1523723e */ /* 0x000fe400000010ff */
[----:B------:R-:W-:Y:S02]  /*1fd0*/  LEA R70, R20, R109, 0x4 ;  /* 0x0000006d14467211 */ /* 0x000fe400078e20ff */
[C---:B------:R-:W-:Y:S02]  /*1fe0*/  PRMT R61, R16.reuse, 0x7632, R61 ;  /* 0x00007632103d7816 */ /* 0x040fe4000000003d */
[----:B------:R-:W-:Y:S02]  /*1ff0*/  SHF.L.U32 R82, R16, 0x10, RZ ;  /* 0x0000001010527819 */ /* 0x000fe400000006ff */
[----:B------:R-:W-:-:S02]  /*2000*/  SHF.L.U32 R81, R17, 0x10, RZ ;  /* 0x0000001011517819 */ /* 0x000fc400000006ff */
[----:B------:R-:W-:Y:S02]  /*2010*/  PRMT R99, R6, 0x7632, R99 ;  /* 0x0000763206637816 */ /* 0x000fe40000000063 */
[----:B------:R-:W-:Y:S02]  /*2020*/  MOV R16, UR6 ;  /* 0x0000000600107c02 */ /* 0x000fe40008000f00 */
[----:B------:R-:W-:Y:S02]  /*2030*/  SHF.L.U32 R74, R99, 0x10, RZ ;  /* 0x00000010634a7819 */ /* 0x000fe400000006ff */
[----:B------:R-:W-:Y:S02]  /*2040*/  SHF.L.U32 R80, R18, 0x10, RZ ;  /* 0x0000001012507819 */ /* 0x000fe400000006ff */
[----:B------:R-:W-:Y:S02]  /*2050*/  SHF.L.U32 R79, R19, 0x10, RZ ;  /* 0x00000010134f7819 */ /* 0x000fe400000006ff */
[----:B------:R-:W-:-:S02]  /*2060*/  SHF.L.U32 R78, R12, 0x10, RZ ;  /* 0x000000100c4e7819 */ /* 0x000fc400000006ff */
[----:B------:R-:W-:Y:S01]  /*2070*/  SHF.L.U32 R76, R14, 0x10, RZ ;  /* 0x000000100e4c7819 */ /* 0x000fe200000006ff */
[----:B------:R0:W-:Y:S04]  /*2080*/  STS.128 [R70], R28 ;  /* 0x0000001c46007388 */ /* 0x0001e80000000c00 */
[----:B------:R1:W-:Y:S01]  /*2090*/  STS.128 [R70+0x10], R32 ;  /* 0x0000102046007388 */ /* 0x0003e20000000c00 */
[----:B------:R-:W-:-:S03]  /*20a0*/  NOP ;  /* 0x0000000000007918 */ /* 0x000fc60000000000 */
[----:B------:R-:W2:Y:S04]  /*20b0*/  LDS.128 R20, [R0] ;  /* 0x0000000000147984 */ /* 0x000ea80000000c00 */
[----:B------:R-:W3:Y:S01]  /*20c0*/  LDS.128 R24, [R0+0x200] ;  /* 0x0002000000187984 */ /* 0x000ee20000000c00 */
[----:B0-----:R-:W-:Y:S02]  /*20d0*/  PRMT R28, R17, 0x7632, R28 ;  /* 0x00007632111c7816 */ /* 0x001fe4000000001c */
[----:B------:R-:W-:Y:S01]  /*20e0*/  MOV R17, UR28 ;  /* 0x0000001c00117c02 */ /* 0x000fe20008000f00 */
[----:B-1----:R-:W-:Y:S01]  /*20f0*/  FMUL.FTZ R33, R63, R88 ;  /* 0x000000583f217220 */ /* 0x002fe20000410000 */
[----:B------:R-:W-:Y:S01]  /*2100*/  PRMT R29, R18, 0x7632, R29 ;  /* 0x00007632121d7816 */ /* 0x000fe2000000001d */
[----:B------:R-:W-:Y:S01]  /*2110*/  FMUL.FTZ R35, R116, R75 ;  /* 0x0000004b74237220 */ /* 0x000fe20000410000 */
[----:B------:R-:W-:Y:S01]  /*2120*/  IMAD.WIDE R16, R106, 0x10, R16 ;  /* 0x000000106a107825 */ /* 0x000fe200078e0210 */
[----:B------:R-:W-:-:S03]  /*2130*/  PRMT R18, R19, 0x7632, R18 ;  /* 0x0000763213127816 */ /* 0x000fc60000000012 */
[----:B------:R-:W-:Y:S01]  /*2140*/  FFMA.FTZ R19, R33, R74, R92 ;  /* 0x0000004a21137223 */ /* 0x000fe2000001005c */
[----:B------:R-:W-:Y:S01]  /*2150*/  SHF.L.U32 R30, R7, 0x10, RZ ;  /* 0x00000010071e7819 */ /* 0x000fe200000006ff */
[----:B------:R-:W0:Y:S01]  /*2160*/  LDC R74, c[0x0][0x21c] ;  /* 0x00008700ff4a7b82 */ /* 0x000e220000000800 */
[----:B------:R-:W-:Y:S01]  /*2170*/  FMUL.FTZ R34, R56, R35 ;  /* 0x0000002338227220 */ /* 0x000fe20000410000 */
[----:B------:R-:W-:Y:S01]  /*2180*/  FMUL.FTZ R63, R114, R77 ;  /* 0x0000004d723f7220 */ /* 0x000fe20000410000 */
[----:B------:R-:W-:Y:S02]  /*2190*/  SHF.L.U32 R56, R173, 0x10, RZ ;  /* 0x00000010ad387819 */ /* 0x000fe400000006ff */
[--C-:B------:R-:W-:Y:S01]  /*21a0*/  FFMA.FTZ R113, R34, R30, R19.reuse ;  /* 0x0000001e22717223 */ /* 0x100fe20000010013 */
[----:B------:R-:W-:Y:S01]  /*21b0*/  FMUL.FTZ R114, R62, R63 ;  /* 0x0000003f3e727220 */ /* 0x000fe20000410000 */
[----:B------:R-:W-:Y:S02]  /*21c0*/  PRMT R19, R12, 0x7632, R19 ;  /* 0x000076320c137816 */ /* 0x000fe40000000013 */
[C---:B------:R-:W-:Y:S01]  /*21d0*/  PRMT R30, R13.reuse, 0x7632, R30 ;  /* 0x000076320d1e7816 */ /* 0x040fe2000000001e */
[----:B------:R-:W-:Y:S01]  /*21e0*/  FFMA.FTZ R113, R114, R56, R113 ;  /* 0x0000003872717223 */ /* 0x000fe20000010071 */
[----:B------:R-:W-:-:S02]  /*21f0*/  SHF.L.U32 R77, R13, 0x10, RZ ;  /* 0x000000100d4d7819 */ /* 0x000fc400000006ff */
[----:B------:R-:W-:Y:S02]  /*2200*/  PRMT R31, R14, 0x7632, R31 ;  /* 0x000076320e1f7816 */ /* 0x000fe4000000001f */
[C---:B------:R-:W-:Y:S02]  /*2210*/  PRMT R32, R15.reuse, 0x7632, R32 ;  /* 0x000076320f207816 */ /* 0x040fe40000000020 */
[----:B------:R-:W-:Y:S01]  /*2220*/  SHF.L.U32 R75, R15, 0x10, RZ ;  /* 0x000000100f4b7819 */ /* 0x000fe200000006ff */
[----:B--2---:R1:W-:Y:S04]  /*2230*/  STG.E.128 desc[UR16][R16.64], R20 ;  /* 0x0000001410007986 */ /* 0x0043e8000c101d10 */
[----:B---3--:R1:W-:Y:S01]  /*2240*/  STG.E.128 desc[UR16][R16.64+0x200], R24 ;  /* 0x0002001810007986 */ /* 0x0083e2000c101d10 */
[----:B------:R-:W-:Y:S05]  /*2250*/  @!P0 BRA `(.L_x_3301) ;  /* 0x0000000000bc8947 */ /* 0x000fea0003800000 */
[----:B------:R-:W-:Y:S01]  /*2260*/  BAR.SYNC.DEFER_BLOCKING 0x0 ;  /* 0x0000000000007b1d */ /* 0x000fe20000010000 */
[----:B------:R-:W-:Y:S01]  /*2270*/  FMUL.FTZ R12, R3, R68 ;  /* 0x00000044030c7220 */ /* 0x000fe20000410000 */
[----:B------:R-:W-:Y:S01]  /*2280*/  FMUL.FTZ R69, R36, R69 ;  /* 0x0000004524457220 */ /* 0x000fe20000410000 */
[----:B------:R-:W-:Y:S01]  /*2290*/  FMUL.FTZ R13, R51, R66 ;  /* 0x00000042330d7220 */ /* 0x000fe20000410000 */
[----:B-1----:R-:W-:Y:S01]  /*22a0*/  FMUL.FTZ R16, R37, R67 ;  /* 0x0000004325107220 */ /* 0x002fe20000410000 */
        /* <DEDUP_REMOVED lines=14> */
[----:B------:R-:W-:Y:S01]  /*2390*/  F2FP.BF16.F32.PACK_AB R14, R3, R14 ;  /* 0x0000000e030e723e */ /* 0x000fe200000010ff */
[----:B------:R-:W-:Y:S01]  /*23a0*/  UIMAD UR6, UR10, UR30, URZ ;  /* 0x0000001e0a0672a4 */ /* 0x000fe2000f8e023f */
[----:B------:R-:W-:Y:S01]  /*23b0*/  F2FP.BF16.F32.PACK_AB R13, R16, R13 ;  /* 0x0000000d100d723e */ /* 0x000fe200000010ff */
[----:B------:R-:W-:Y:S01]  /*23c0*/  UIMAD.WIDE.U32 UR28, UR9, UR30, UR24 ;  /* 0x0000001e091c72a5 */ /* 0x000fe2000f8e0018 */
[----:B------:R-:W-:Y:S01]  /*23d0*/  F2FP.BF16.F32.PACK_AB R12, R69, R12 ;  /* 0x0000000c450c723e */ /* 0x000fe200000010ff */
[----:B------:R-:W-:Y:S01]  /*23e0*/  UIMAD UR6, UR9, UR31, UR6 ;  /* 0x0000001f090672a4 */ /* 0x000fe2000f8e0206 */
[----:B------:R-:W-:-:S02]  /*23f0*/  F2FP.BF16.F32.PACK_AB R23, R90, R35 ;  /* 0x000000235a17723e */ /* 0x000fc400000010ff */
[----:B------:R-:W-:Y:S01]  /*2400*/  F2FP.BF16.F32.PACK_AB R22, R87, R60 ;  /* 0x0000003c5716723e */ /* 0x000fe200000010ff */
[----:B------:R1:W-:Y:S01]  /*2410*/  STS.128 [R70], R12 ;  /* 0x0000000c46007388 */ /* 0x0003e20000000c00 */
[----:B------:R-:W-:Y:S01]  /*2420*/  F2FP.BF16.F32.PACK_AB R21, R59, R58 ;  /* 0x0000003a3b15723e */ /* 0x000fe200000010ff */
[----:B------:R-:W-:Y:S01]  /*2430*/  ULDC.64 UR30, c[0x0][0x2c8] ;  /* 0x0000b200001e7ab9 */ /* 0x000fe20000000a00 */
[----:B------:R-:W-:Y:S01]  /*2440*/  F2FP.BF16.F32.PACK_AB R20, R20, R55 ;  /* 0x000000371414723e */ /* 0x000fe200000010ff */
[----:B------:R-:W-:Y:S02]  /*2450*/  UIADD3 UR29, UR29, UR6, URZ ;  /* 0x000000061d1d7290 */ /* 0x000fe4000fffe03f */
[----:B------:R-:W-:Y:S02]  /*2460*/  UIMAD UR6, UR8, UR30, URZ ;  /* 0x0000001e080672a4 */ /* 0x000fe4000f8e023f */
[----:B------:R-:W-:Y:S01]  /*2470*/  STS.128 [R70+0x10], R20 ;  /* 0x0000101446007388 */ /* 0x000fe20000000c00 */
[----:B------:R-:W-:-:S03]  /*2480*/  NOP ;  /* 0x0000000000007918 */ /* 0x000fc60000000000 */
[----:B------:R-:W2:Y:S01]  /*2490*/  LDS.128 R24, [R0] ;  /* 0x0000000000187984 */ /* 0x000ea20000000c00 */
[----:B------:R-:W-:Y:S02]  /*24a0*/  UIMAD UR6, UR7, UR31, UR6 ;  /* 0x0000001f070672a4 */ /* 0x000fe4000f8e0206 */
[----:B------:R-:W-:Y:S01]  /*24b0*/  UIMAD.WIDE.U32 UR28, UR7, UR30, UR28 ;  /* 0x0000001e071c72a5 */ /* 0x000fe2000f8e001c */
[----:B------:R-:W3:Y:S03]  /*24c0*/  LDS.128 R52, [R0+0x200] ;  /* 0x0002000000347984 */ /* 0x000ee60000000c00 */
[----:B------:R-:W-:Y:S02]  /*24d0*/  UIADD3 UR6, UR29, UR6, URZ ;  /* 0x000000061d067290 */ /* 0x000fe4000fffe03f */
[----:B------:R-:W-:-:S04]  /*24e0*/  ULEA UR26, UP0, UR28, UR26, 0x1 ;  /* 0x0000001a1c1a7291 */ /* 0x000fc8000f80083f */
[----:B------:R-:W-:Y:S02]  /*24f0*/  ULEA.HI.X UR27, UR28, UR27, UR6, 0x1, UP0 ;  /* 0x0000001b1c1b7291 */ /* 0x000fe400080f0c06 */
[----:B-1----:R-:W-:-:S04]  /*2500*/  MOV R12, UR26 ;  /* 0x0000001a000c7c02 */ /* 0x002fc80008000f00 */
[----:B------:R-:W-:-:S03]  /*2510*/  MOV R13, UR27 ;  /* 0x0000001b000d7c02 */ /* 0x000fc60008000f00 */
[----:B------:R-:W-:-:S05]  /*2520*/  IMAD.WIDE R12, R106, 0x10, R12 ;  /* 0x000000106a0c7825 */ /* 0x000fca00078e020c */
[----:B--2---:R2:W-:Y:S04]  /*2530*/  STG.E.128 desc[UR16][R12.64], R24 ;  /* 0x000000180c007986 */ /* 0x0045e8000c101d10 */
[----:B---3--:R2:W-:Y:S02]  /*2540*/  STG.E.128 desc[UR16][R12.64+0x200], R52 ;  /* 0x000200340c007986 */ /* 0x0085e4000c101d10 */
.L_x_3301:
[----:B0-----:R-:W-:Y:S01]  /*2550*/  ISETP.GE.AND P0, PT, R74, 0x1, PT ;  /* 0x000000014a00780c */ /* 0x001fe20003f06270 */
[----:B------:R-:W-:Y:S01]  /*2560*/  BAR.SYNC.DEFER_BLOCKING 0x0 ;  /* 0x0000000000007b1d */ /* 0x000fe20000010000 */
[----:B------:R-:W-:Y:S01]  /*2570*/  SHF.L.U32 R61, R61, 0x10, RZ ;  /* 0x000000103d3d7819 */ /* 0x000fe200000006ff */
[----:B------:R-:W-:Y:S01]  /*2580*/  HFMA2.MMA R98, -RZ, RZ, 0, 0 ;  /* 0x00000000ff627435 */ /* 0x000fe200000001ff */
[----:B------:R-:W-:Y:S02]  /*2590*/  SHF.L.U32 R28, R28, 0x10, RZ ;  /* 0x000000101c1c7819 */ /* 0x000fe400000006ff */
[----:B------:R-:W-:Y:S02]  /*25a0*/  CS2R R96, SRZ ;  /* 0x0000000000607805 */ /* 0x000fe4000001ff00 */
[----:B------:R-:W-:Y:S01]  /*25b0*/  SHF.L.U32 R29, R29, 0x10, RZ ;  /* 0x000000101d1d7819 */ /* 0x000fe200000006ff */
[----:B------:R-:W-:Y:S01]  /*25c0*/  FADD.FTZ R74, R61, UR5 ;  /* 0x000000053d4a7e21 */ /* 0x000fe20008010000 */
        /* <DEDUP_REMOVED lines=10> */
[----:B------:R-:W-:Y:S02]  /*2670*/  CS2R R84, SRZ ;  /* 0x0000000000547805 */ /* 0x000fe4000001ff00 */
        /* <DEDUP_REMOVED lines=27> */
[----:B--2---:R-:W-:Y:S01]  /*2830*/  FMUL.FTZ R55, R44, UR4 ;  /* 0x000000042c377c20 */ /* 0x004fe20008410000 */
[----:B------:R-:W-:Y:S01]  /*2840*/  FMUL.FTZ R54, R42, UR4 ;  /* 0x000000042a367c20 */ /* 0x000fe20008410000 */
[----:B------:R-:W-:Y:S01]  /*2850*/  FMUL.FTZ R53, R40, UR4 ;  /* 0x0000000428357c20 */ /* 0x000fe20008410000 */
[----:B------:R-:W-:Y:S01]  /*2860*/  FMUL.FTZ R52, R33, UR4 ;  /* 0x0000000421347c20 */ /* 0x000fe20008410000 */
[----:B------:R-:W-:Y:S01]  /*2870*/  FMUL.FTZ R51, R114, UR4 ;  /* 0x0000000472337c20 */ /* 0x000fe20008410000 */
[----:B------:R-:W-:Y:S06]  /*2880*/  @!P0 BRA `(.L_x_3302) ;  /* 0x00000064008c8947 */ /* 0x000fec0003800000 */
        /* <DEDUP_REMOVED lines=29> */
.L_x_3333:
        /* <DEDUP_REMOVED lines=13> */
[----:B01----:R0:W2:Y:S01]  /*2b30*/  LDG.E.64 R20, desc[UR16][R2.64] ;  /* 0x0000001002147981 */ /* 0x0030a2000c1e1b00 */
        /* <DEDUP_REMOVED lines=21> */
[----:B------:R-:W-:Y:S02]  /*2c90*/  MOV R12, UR45 ;  /* 0x0000002d000c7c02 */ /* 0x000fe40008000f00 */
        /* <DEDUP_REMOVED lines=82> */
[----:B------:R-:W-:Y:S01]  /*31c0*/  FMUL.RZ R28, R15, 0.15915493667125701904 ;  /* 0x3e22f9830f1c7820 */ /* 0x000fe2000040c000 */
[----:B------:R-:W-:-:S05]  /*31d0*/  FMUL.FTZ R15, R68, UR46 ;  /* 0x0000002e440f7c20 */ /* 0x000fca0008410000 */
[----:B------:R-:W-:Y:S01]  /*31e0*/  MUFU.SIN R121, R20 ;  /* 0x0000001400797308 */ /* 0x000fe20000000400 */
[----:B--2---:R-:W-:-:S04]  /*31f0*/  FMUL.FTZ R17, R69, UR46 ;  /* 0x0000002e45117c20 */ /* 0x004fc80008410000 */
[----:B------:R-:W-:Y:S01]  /*3200*/  FMUL.RZ R26, R17, 0.15915493667125701904 ;  /* 0x3e22f983111a7820 */ /* 0x000fe2000040c000 */
[----:B0-----:R-:W-:Y:S01]  /*3210*/  @!P1 IMAD R17, R19, R22, UR6 ;  /* 0x0000000613119e24 */ /* 0x001fe2000f8e0216 */
[----:B------:R-:W-:Y:S01]  /*3220*/  CS2R R22, SRZ ;  /* 0x0000000000167805 */ /* 0x000fe2000001ff00 */
[----:B------:R0:W-:Y:S01]  /*3230*/  MUFU.COS R157, R20 ;  /* 0x00000014009d7308 */ /* 0x0001e20000000000 */
[----:B------:R-:W-:Y:S01]  /*3240*/  FMUL.RZ R150, R15, 0.15915493667125701904 ;  /* 0x3e22f9830f967820 */ /* 0x000fe2000040c000 */
[----:B------:R-:W-:-:S04]  /*3250*/  @!P1 IMAD.WIDE R16, R17, R16, UR18 ;  /* 0x0000001211109e25 */ /* 0x000fc8000f8e0210 */
[-C--:B------:R-:W-:Y:S01]  /*3260*/  FMUL.FTZ R15, R74, R14.reuse ;  /* 0x0000000e4a0f7220 */ /* 0x080fe20000410000 */
[-C--:B------:R-:W-:Y:S01]  /*3270*/  FMUL.FTZ R19, R81, R14.reuse ;  /* 0x0000000e51137220 */ /* 0x080fe20000410000 */
[-C--:B------:R-:W-:Y:S01]  /*3280*/  FMUL.FTZ R30, R71, R14.reuse ;  /* 0x0000000e471e7220 */ /* 0x080fe20000410000 */
[----:B-1----:R-:W-:Y:S01]  /*3290*/  FMUL.FTZ R18, R73, R14 ;  /* 0x0000000e49127220 */ /* 0x002fe20000410000 */
[----:B------:R-:W-:Y:S01]  /*32a0*/  MUFU.SIN R154, R26 ;  /* 0x0000001a009a7308 */ /* 0x000fe20000000400 */
[----:B0-----:R-:W-:Y:S01]  /*32b0*/  MOV R20, 0x3f800000 ;  /* 0x3f80000000147802 */ /* 0x001fe20000000f00 */
[----:B------:R-:W-:Y:S06]  /*32c0*/  BAR.SYNC.DEFER_BLOCKING 0x0 ;  /* 0x0000000000007b1d */ /* 0x000fec0000010000 */
[----:B------:R3:W-:Y:S08]  /*32d0*/  MUFU.EX2 R140, R19 ;  /* 0x00000013008c7308 */ /* 0x0007f00000000800 */
[----:B------:R-:W0:Y:S01]  /*32e0*/  MUFU.EX2 R15, R15 ;  /* 0x0000000f000f7308 */ /* 0x000e220000000800 */
[----:B---3--:R-:W-:-:S07]  /*32f0*/  FMUL.FTZ R19, R3, R13 ;  /* 0x0000000d03137220 */ /* 0x008fce0000410000 */
[----:B------:R-:W-:Y:S01]  /*3300*/  MUFU.COS R34, R26 ;  /* 0x0000001a00227308 */ /* 0x000fe20000000000 */
[----:B------:R1:W5:Y:S07]  /*3310*/  @!P1 LDG.E.128 R20, desc[UR16][R16.64] ;  /* 0x0000001010149981 */ /* 0x00036e000c1e1d00 */
[----:B------:R-:W2:Y:S01]  /*3320*/  MUFU.EX2 R30, R30 ;  /* 0x0000001e001e7308 */ /* 0x000ea20000000800 */
[----:B-1----:R-:W-:Y:S01]  /*3330*/  FMUL.FTZ R16, R3, R12 ;  /* 0x0000000c03107220 */ /* 0x002fe20000410000 */
[-C--:B------:R-:W-:Y:S01]  /*3340*/  FMUL.FTZ R3, R78, R14.reuse ;  /* 0x0000000e4e037220 */ /* 0x080fe20000410000 */
[----:B------:R-:W-:-:S05]  /*3350*/  FMUL.FTZ R17, R80, R14 ;  /* 0x0000000e50117220 */ /* 0x000fca0000410000 */
[----:B------:R-:W-:Y:S08]  /*3360*/  MUFU.SIN R123, R28 ;  /* 0x0000001c007b7308 */ /* 0x000ff00000000400 */
[----:B------:R-:W1:Y:S01]  /*3370*/  MUFU.EX2 R3, R3 ;  /* 0x0000000300037308 */ /* 0x000e620000000800 */
[----:B------:R-:W-:Y:S01]  /*3380*/  FFMA.FTZ R19, R2, R12, -R19 ;  /* 0x0000000c02137223 */ /* 0x000fe20000010813 */
[----:B0-----:R-:W-:Y:S01]  /*3390*/  FMUL.FTZ R142, R15, R142 ;  /* 0x0000008e0f8e7220 */ /* 0x001fe20000410000 */
[----:B--2---:R-:W-:-:S05]  /*33a0*/  FMUL.FTZ R130, R30, R115 ;  /* 0x000000731e827220 */ /* 0x004fca0000410000 */
[----:B------:R0:W-:Y:S01]  /*33b0*/  MUFU.EX2 R136, R17 ;  /* 0x0000001100887308 */ /* 0x0001e20000000800 */
[----:B------:R-:W-:Y:S01]  /*33c0*/  SHF.L.U32 R115, R105, 0x10, RZ ;  /* 0x0000001069737819 */ /* 0x000fe200000006ff */
[----:B------:R-:W-:-:S06]  /*33d0*/  FMUL.FTZ R143, R15, R24 ;  /* 0x000000180f8f7220 */ /* 0x000fcc0000410000 */
[----:B------:R-:W2:Y:S01]  /*33e0*/  MUFU.EX2 R18, R18 ;  /* 0x0000001200127308 */ /* 0x000ea20000000800 */
[----:B0-----:R-:W-:Y:S01]  /*33f0*/  FFMA.FTZ R17, R2, R13, R16 ;  /* 0x0000000d02117223 */ /* 0x001fe20000010010 */
[-C--:B------:R-:W-:Y:S01]  /*3400*/  FMUL.FTZ R2, R70, R14.reuse ;  /* 0x0000000e46027220 */ /* 0x080fe20000410000 */
[----:B------:R-:W-:Y:S01]  /*3410*/  FMUL.FTZ R12, R77, R14 ;  /* 0x0000000e4d0c7220 */ /* 0x000fe20000410000 */
[----:B------:R-:W-:-:S04]  /*3420*/  FMUL.FTZ R16, RZ, R142 ;  /* 0x0000008eff107220 */ /* 0x000fc80000410000 */
[----:B------:R0:W-:Y:S01]  /*3430*/  MUFU.EX2 R158, R2 ;  /* 0x00000002009e7308 */ /* 0x0001e20000000800 */
[C---:B-1----:R-:W-:Y:S01]  /*3440*/  FMUL.FTZ R128, R3.reuse, R128 ;  /* 0x0000008003807220 */ /* 0x042fe20000410000 */
[----:B------:R-:W-:Y:S01]  /*3450*/  FMUL.FTZ R126, R3, R126 ;  /* 0x0000007e037e7220 */ /* 0x000fe20000410000 */
[----:B------:R-:W-:Y:S01]  /*3460*/  FMUL.FTZ R211, R74, R115 ;  /* 0x000000734ad37220 */ /* 0x000fe20000410000 */
[C---:B------:R-:W-:Y:S01]  /*3470*/  FFMA.FTZ R16, R209.reuse, R143, -R16 ;  /* 0x0000008fd1107223 */ /* 0x040fe20000010810 */
[----:B0-----:R-:W-:-:S03]  /*3480*/  FMUL.FTZ R2, R209, R142 ;  /* 0x0000008ed1027220 */ /* 0x001fc60000410000 */
[----:B------:R-:W0:Y:S01]  /*3490*/  MUFU.EX2 R12, R12 ;  /* 0x0000000c000c7308 */ /* 0x000e220000000800 */
[----:B------:R-:W-:Y:S01]  /*34a0*/  FFMA.FTZ R3, RZ, R143, R2 ;  /* 0x0000008fff037223 */ /* 0x000fe20000010002 */
[C---:B------:R-:W-:Y:S01]  /*34b0*/  FMUL.FTZ R141, R140.reuse, R141 ;  /* 0x0000008d8c8d7220 */ /* 0x040fe20000410000 */
[----:B------:R-:W-:Y:S01]  /*34c0*/  FMUL.FTZ R140, R140, R25 ;  /* 0x000000198c8c7220 */ /* 0x000fe20000410000 */
[----:B------:R-:W-:Y:S01]  /*34d0*/  FADD.FTZ R16, R211, R16 ;  /* 0x00000010d3107221 */ /* 0x000fe20000010000 */
[----:B------:R-:W-:Y:S01]  /*34e0*/  FADD.FTZ R15, RZ, R3 ;  /* 0x00000003ff0f7221 */ /* 0x000fe20000010000 */
[C---:B--2---:R-:W-:Y:S01]  /*34f0*/  FMUL.FTZ R139, R18.reuse, R139 ;  /* 0x0000008b128b7220 */ /* 0x044fe20000410000 */
[----:B------:R-:W-:Y:S01]  /*3500*/  FMUL.FTZ R138, R18, R27 ;  /* 0x0000001b128a7220 */ /* 0x000fe20000410000 */
[C---:B------:R-:W-:Y:S01]  /*3510*/  FMUL.FTZ R24, R140.reuse, R16 ;  /* 0x000000108c187220 */ /* 0x040fe20000410000 */
[----:B------:R-:W-:-:S03]  /*3520*/  FMUL.FTZ R18, R140, R15 ;  /* 0x0000000f8c127220 */ /* 0x000fc60000410000 */
[C---:B------:R-:W-:Y:S01]  /*3530*/  FFMA.FTZ R24, R141.reuse, R15, R24 ;  /* 0x0000000f8d187223 */ /* 0x040fe20000010018 */
[----:B------:R-:W-:Y:S01]  /*3540*/  FFMA.FTZ R25, R141, R16, -R18 ;  /* 0x000000108d197223 */ /* 0x000fe20000010812 */
[-C--:B------:R-:W-:Y:S01]  /*3550*/  FMUL.FTZ R2, R76, R14.reuse ;  /* 0x0000000e4c027220 */ /* 0x080fe20000410000 */
[-C--:B------:R-:W-:Y:S01]  /*3560*/  FMUL.FTZ R3, R68, R14.reuse ;  /* 0x0000000e44037220 */ /* 0x080fe20000410000 */
[----:B------:R-:W-:Y:S01]  /*3570*/  FADD.FTZ R24, RZ, R24 ;  /* 0x00000018ff187221 */ /* 0x000fe20000010000 */
[----:B------:R-:W-:Y:S01]  /*3580*/  FADD.FTZ R25, R208, R25 ;  /* 0x00000019d0197221 */ /* 0x000fe20000010000 */
[-C--:B------:R-:W-:Y:S01]  /*3590*/  FMUL.FTZ R26, R72, R14.reuse ;  /* 0x0000000e481a7220 */ /* 0x080fe20000410000 */
[----:B------:R-:W-:Y:S01]  /*35a0*/  FMUL.FTZ R13, R69, R14 ;  /* 0x0000000e450d7220 */ /* 0x000fe20000410000 */
[C---:B0-----:R-:W-:Y:S01]  /*35b0*/  FMUL.FTZ R157, R12.reuse, R157 ;  /* 0x0000009d0c9d7220 */ /* 0x041fe20000410000 */
[----:B------:R-:W-:Y:S01]  /*35c0*/  FMUL.FTZ R156, R12, R121 ;  /* 0x000000790c9c7220 */ /* 0x000fe20000410000 */
[CC--:B------:R-:W-:Y:S01]  /*35d0*/  FMUL.FTZ R12, R138.reuse, R24.reuse ;  /* 0x000000188a0c7220 */ /* 0x0c0fe20000410000 */
[-C--:B------:R-:W-:Y:S01]  /*35e0*/  FMUL.FTZ R15, R138, R25.reuse ;  /* 0x000000198a0f7220 */ /* 0x080fe20000410000 */
[----:B------:R0:W-:Y:S02]  /*35f0*/  MUFU.COS R153, R28 ;  /* 0x0000001c00997308 */ /* 0x0001e40000000000 */
[C---:B------:R-:W-:Y:S01]  /*3600*/  FFMA.FTZ R25, R139.reuse, R25, -R12 ;  /* 0x000000198b197223 */ /* 0x040fe2000001080c */
[----:B------:R-:W-:-:S05]  /*3610*/  FFMA.FTZ R15, R139, R24, R15 ;  /* 0x000000188b0f7223 */ /* 0x000fca000001000f */
[----:B------:R-:W-:Y:S01]  /*3620*/  MUFU.COS R114, R150 ;  /* 0x0000009600727308 */ /* 0x000fe20000000000 */
[----:B------:R-:W-:-:S07]  /*3630*/  FMUL.FTZ R137, R136, R137 ;  /* 0x0000008988897220 */ /* 0x000fce0000410000 */
[----:B------:R-:W1:Y:S01]  /*3640*/  MUFU.EX2 R2, R2 ;  /* 0x0000000200027308 */ /* 0x000e620000000800 */
[----:B------:R-:W-:Y:S01]  /*3650*/  FMUL.FTZ R136, R136, R29 ;  /* 0x0000001d88887220 */ /* 0x000fe20000410000 */
[----:B------:R-:W-:-:S06]  /*3660*/  FADD.FTZ R15, RZ, R15 ;  /* 0x0000000fff0f7221 */ /* 0x000fcc0000010000 */
[----:B------:R-:W2:Y:S01]  /*3670*/  MUFU.EX2 R3, R3 ;  /* 0x0000000300037308 */ /* 0x000ea20000000800 */
[----:B------:R-:W-:-:S07]  /*3680*/  FADD.FTZ R25, R210, R25 ;  /* 0x00000019d2197221 */ /* 0x000fce0000010000 */
[----:B------:R-:W3:Y:S08]  /*3690*/  MUFU.SIN R150, R150 ;  /* 0x0000009600967308 */ /* 0x000ef00000000400 */
[----:B------:R-:W4:Y:S01]  /*36a0*/  MUFU.EX2 R26, R26 ;  /* 0x0000001a001a7308 */ /* 0x000f220000000800 */
[----:B0-----:R-:W-:-:S07]  /*36b0*/  FMUL.FTZ R28, R79, R14 ;  /* 0x0000000e4f1c7220 */ /* 0x001fce0000410000 */
[----:B------:R-:W0:Y:S01]  /*36c0*/  MUFU.EX2 R13, R13 ;  /* 0x0000000d000d7308 */ /* 0x000e220000000800 */
[C---:B------:R-:W-:Y:S01]  /*36d0*/  FMUL.FTZ R12, R136.reuse, R15 ;  /* 0x0000000f880c7220 */ /* 0x040fe20000410000 */
[----:B------:R-:W-:Y:S01]  /*36e0*/  FMUL.FTZ R18, R136, R25 ;  /* 0x0000001988127220 */ /* 0x000fe20000410000 */
[----:B-1----:R-:W-:Y:S02]  /*36f0*/  FMUL.FTZ R153, R2, R153 ;  /* 0x0000009902997220 */ /* 0x002fe40000410000 */
[C---:B------:R-:W-:Y:S01]  /*3700*/  FFMA.FTZ R16, R137.reuse, R25, -R12 ;  /* 0x0000001989107223 */ /* 0x040fe2000001080c */
[----:B------:R-:W-:Y:S01]  /*3710*/  FFMA.FTZ R18, R137, R15, R18 ;  /* 0x0000000f89127223 */ /* 0x000fe20000010012 */
[----:B------:R-:W-:Y:S01]  /*3720*/  FMUL.FTZ R12, R32, R142 ;  /* 0x0000008e200c7220 */ /* 0x000fe20000410000 */
[----:B------:R-:W1:Y:S01]  /*3730*/  MUFU.EX2 R28, R28 ;  /* 0x0000001c001c7308 */ /* 0x000e620000000800 */
[----:B------:R-:W-:Y:S01]  /*3740*/  FMUL.FTZ R152, R2, R123 ;  /* 0x0000007b02987220 */ /* 0x000fe20000410000 */
[----:B------:R-:W-:Y:S01]  /*3750*/  FMUL.FTZ R2, R75, UR46 ;  /* 0x0000002e4b027c20 */ /* 0x000fe20008410000 */
[C---:B--2---:R-:W-:Y:S01]  /*3760*/  FMUL.FTZ R151, R3.reuse, R114 ;  /* 0x0000007203977220 */ /* 0x044fe20000410000 */
[----:B---3--:R-:W-:Y:S01]  /*3770*/  FMUL.FTZ R150, R3, R150 ;  /* 0x0000009603967220 */ /* 0x008fe20000410000 */
[----:B----4-:R-:W-:Y:S01]  /*3780*/  FMUL.FTZ R134, R26, R31 ;  /* 0x0000001f1a867220 */ /* 0x010fe20000410000 */
[----:B------:R-:W-:Y:S01]  /*3790*/  FADD.FTZ R15, RZ, R18 ;  /* 0x00000012ff0f7221 */ /* 0x000fe20000010000 */
[C---:B------:R-:W-:Y:S01]  /*37a0*/  FMUL.FTZ R3, R33.reuse, R142 ;  /* 0x0000008e21037220 */ /* 0x040fe20000410000 */
[----:B------:R-:W-:Y:S01]  /*37b0*/  FFMA.FTZ R12, R33, R143, R12 ;  /* 0x0000008f210c7223 */ /* 0x000fe2000001000c */
[C---:B0-----:R-:W-:Y:S01]  /*37c0*/  FMUL.FTZ R155, R13.reuse, R34 ;  /* 0x000000220d9b7220 */ /* 0x041fe20000410000 */
[----:B------:R-:W-:Y:S01]  /*37d0*/  FMUL.FTZ R154, R13, R154 ;  /* 0x0000009a0d9a7220 */ /* 0x000fe20000410000 */
[----:B------:R-:W-:Y:S01]  /*37e0*/  FADD.FTZ R13, R213, R16 ;  /* 0x00000010d50d7221 */ /* 0x000fe20000010000 */
[----:B------:R-:W-:Y:S01]  /*37f0*/  FMUL.RZ R27, R2, 0.15915493667125701904 ;  /* 0x3e22f983021b7820 */ /* 0x000fe2000040c000 */
[----:B------:R-:W-:Y:S01]  /*3800*/  FMUL.FTZ R135, R26, R135 ;  /* 0x000000871a877220 */ /* 0x000fe20000410000 */
[----:B------:R-:W-:Y:S01]  /*3810*/  FMUL.FTZ R2, R75, R14 ;  /* 0x0000000e4b027220 */ /* 0x000fe20000410000 */
[----:B------:R-:W-:Y:S01]  /*3820*/  FMUL.FTZ R18, R134, R15 ;  /* 0x0000000f86127220 */ /* 0x000fe20000410000 */
[----:B------:R-:W-:Y:S01]  /*3830*/  FFMA.FTZ R3, R32, R143, -R3 ;  /* 0x0000008f20037223 */ /* 0x000fe20000010803 */
[----:B------:R-:W-:Y:S01]  /*3840*/  FMUL.FTZ R16, R140, R12 ;  /* 0x0000000c8c107220 */ /* 0x000fe20000410000 */
[-C--:B------:R-:W-:Y:S01]  /*3850*/  FMUL.FTZ R26, R134, R13.reuse ;  /* 0x0000000d861a7220 */ /* 0x080fe20000410000 */
[----:B------:R-:W-:Y:S01]  /*3860*/  FFMA.FTZ R24, R135, R13, -R18 ;  /* 0x0000000d87187223 */ /* 0x000fe20000010812 */
[----:B------:R-:W-:Y:S01]  /*3870*/  SHF.L.U32 R123, R103, 0x10, RZ ;  /* 0x00000010677b7819 */ /* 0x000fe200000006ff */
[-C--:B------:R-:W-:Y:S01]  /*3880*/  FFMA.FTZ R16, R141, R3.reuse, -R16 ;  /* 0x000000038d107223 */ /* 0x080fe20000010810 */
[----:B------:R-:W-:Y:S01]  /*3890*/  FMUL.FTZ R18, R140, R3 ;  /* 0x000000038c127220 */ /* 0x000fe20000410000 */
[----:B------:R-:W-:Y:S01]  /*38a0*/  MUFU.COS R149, R27 ;  /* 0x0000001b00957308 */ /* 0x000fe20000000000 */
[----:B------:R-:W-:Y:S01]  /*38b0*/  FFMA.FTZ R26, R135, R15, R26 ;  /* 0x0000000f871a7223 */ /* 0x000fe2000001001a */
[----:B------:R-:W-:Y:S01]  /*38c0*/  FMUL.FTZ R215, R72, R123 ;  /* 0x0000007b48d77220 */ /* 0x000fe20000410000 */
[----:B-1----:R-:W-:-:S05]  /*38d0*/  FMUL.FTZ R132, R28, R35 ;  /* 0x000000231c847220 */ /* 0x002fca0000410000 */
[----:B------:R-:W0:Y:S01]  /*38e0*/  MUFU.EX2 R2, R2 ;  /* 0x0000000200027308 */ /* 0x000e220000000800 */
[----:B------:R-:W-:-:S07]  /*38f0*/  FADD.FTZ R26, RZ, R26 ;  /* 0x0000001aff1a7221 */ /* 0x000fce0000010000 */
[----:B------:R-:W1:Y:S01]  /*3900*/  MUFU.SIN R3, R27 ;  /* 0x0000001b00037308 */ /* 0x000e620000000400 */
[----:B------:R-:W-:Y:S01]  /*3910*/  FMUL.FTZ R133, R28, R133 ;  /* 0x000000851c857220 */ /* 0x000fe20000410000 */
[----:B------:R-:W-:Y:S01]  /*3920*/  SHF.L.U32 R120, R11, 0x10, RZ ;  /* 0x000000100b787819 */ /* 0x000fe200000006ff */
[----:B------:R-:W-:Y:S01]  /*3930*/  FADD.FTZ R24, R215, R24 ;  /* 0x00000018d7187221 */ /* 0x000fe20000010000 */
        /* <DEDUP_REMOVED lines=10> */
[----:B------:R-:W-:Y:S01]  /*39e0*/  FFMA.FTZ R12, R139, R16, -R12 ;  /* 0x000000108b0c7223 */ /* 0x000fe2000001080c */
[C---:B0-----:R-:W-:Y:S01]  /*39f0*/  FMUL.FTZ R149, R2.reuse, R149 ;  /* 0x0000009502957220 */ /* 0x041fe20000410000 */
[----:B-1----:R-:W-:Y:S01]  /*3a00*/  FMUL.FTZ R148, R2, R3 ;  /* 0x0000000302947220 */ /* 0x002fe20000410000 */
[----:B------:R-:W-:Y:S01]  /*3a10*/  FMUL.FTZ R2, R136, R13 ;  /* 0x0000000d88027220 */ /* 0x000fe20000410000 */
[----:B------:R-:W-:Y:S01]  /*3a20*/  FADD.FTZ R25, RZ, R25 ;  /* 0x00000019ff197221 */ /* 0x000fe20000010000 */
[----:B------:R-:W-:Y:S01]  /*3a30*/  FMUL.FTZ R131, R30, R131 ;  /* 0x000000831e837220 */ /* 0x000fe20000410000 */
[----:B------:R-:W-:Y:S01]  /*3a40*/  FMUL.FTZ R24, R130, R15 ;  /* 0x0000000f82187220 */ /* 0x000fe20000410000 */
[-C--:B------:R-:W-:Y:S01]  /*3a50*/  FMUL.FTZ R16, R136, R12.reuse ;  /* 0x0000000c88107220 */ /* 0x080fe20000410000 */
[----:B------:R-:W-:Y:S01]  /*3a60*/  SHF.L.U32 R118, R102, 0x10, RZ ;  /* 0x0000001066767819 */ /* 0x000fe200000006ff */
[----:B------:R-:W-:Y:S01]  /*3a70*/  FFMA.FTZ R2, R137, R12, -R2 ;  /* 0x0000000c89027223 */ /* 0x000fe20000010802 */
[-C--:B------:R-:W-:Y:S01]  /*3a80*/  FMUL.FTZ R18, R130, R25.reuse ;  /* 0x0000001982127220 */ /* 0x080fe20000410000 */
[----:B------:R-:W-:Y:S01]  /*3a90*/  FFMA.FTZ R24, R131, R25, R24 ;  /* 0x0000001983187223 */ /* 0x000fe20000010018 */
[----:B------:R-:W-:Y:S01]  /*3aa0*/  FFMA.FTZ R16, R137, R13, R16 ;  /* 0x0000000d89107223 */ /* 0x000fe20000010010 */
[C---:B------:R-:W-:Y:S01]  /*3ab0*/  FMUL.FTZ R3, R134.reuse, R2 ;  /* 0x0000000286037220 */ /* 0x040fe20000410000 */
[----:B------:R-:W-:Y:S01]  /*3ac0*/  FFMA.FTZ R18, R131, R15, -R18 ;  /* 0x0000000f83127223 */ /* 0x000fe20000010812 */
[----:B------:R-:W-:Y:S01]  /*3ad0*/  FMUL.FTZ R217, R71, R118 ;  /* 0x0000007647d97220 */ /* 0x000fe20000410000 */
[----:B------:R-:W-:Y:S01]  /*3ae0*/  FADD.FTZ R15, RZ, R24 ;  /* 0x00000018ff0f7221 */ /* 0x000fe20000010000 */
[-C--:B------:R-:W-:Y:S01]  /*3af0*/  FMUL.FTZ R12, R134, R16.reuse ;  /* 0x00000010860c7220 */ /* 0x080fe20000410000 */
[----:B------:R-:W-:Y:S01]  /*3b00*/  FFMA.FTZ R3, R135, R16, R3 ;  /* 0x0000001087037223 */ /* 0x000fe20000010003 */
[----:B------:R-:W-:Y:S01]  /*3b10*/  FADD.FTZ R13, R217, R18 ;  /* 0x00000012d90d7221 */ /* 0x000fe20000010000 */
[----:B------:R-:W-:Y:S01]  /*3b20*/  SHF.L.U32 R121, R4, 0x10, RZ ;  /* 0x0000001004797819 */ /* 0x000fe200000006ff */
        /* <DEDUP_REMOVED lines=10> */
[----:B------:R-:W-:Y:S01]  /*3bd0*/  FMUL.FTZ R158, R158, R119 ;  /* 0x000000779e9e7220 */ /* 0x000fe20000410000 */
[----:B------:R-:W-:Y:S01]  /*3be0*/  FADD.FTZ R18, R219, R18 ;  /* 0x00000012db127221 */ /* 0x000fe20000010000 */
[----:B------:R-:W-:Y:S01]  /*3bf0*/  FFMA.FTZ R16, R133, R3, R16 ;  /* 0x0000000385107223 */ /* 0x000fe20000010010 */
[----:B------:R-:W-:Y:S01]  /*3c00*/  FMUL.FTZ R12, R130, R2 ;  /* 0x00000002820c7220 */ /* 0x000fe20000410000 */
[----:B------:R-:W-:Y:S01]  /*3c10*/  FADD.FTZ R24, RZ, R24 ;  /* 0x00000018ff187221 */ /* 0x000fe20000010000 */
[C---:B------:R-:W-:Y:S01]  /*3c20*/  FMUL.FTZ R3, R158.reuse, R18 ;  /* 0x000000129e037220 */ /* 0x040fe20000410000 */
[----:B------:R-:W-:Y:S01]  /*3c30*/  SHF.L.U32 R119, R101, 0x10, RZ ;  /* 0x0000001065777819 */ /* 0x000fe200000006ff */
[----:B------:R-:W-:Y:S01]  /*3c40*/  FFMA.FTZ R13, R131, R16, R12 ;  /* 0x00000010830d7223 */ /* 0x000fe2000001000c */
[----:B------:R-:W-:Y:S01]  /*3c50*/  FMUL.FTZ R26, R158, R24 ;  /* 0x000000189e1a7220 */ /* 0x000fe20000410000 */
[----:B------:R-:W-:Y:S01]  /*3c60*/  FMUL.FTZ R16, R130, R16 ;  /* 0x0000001082107220 */ /* 0x000fe20000410000 */
[C---:B------:R-:W-:Y:S01]  /*3c70*/  FFMA.FTZ R24, R159.reuse, R24, R3 ;  /* 0x000000189f187223 */ /* 0x040fe20000010003 */
[----:B------:R-:W-:Y:S01]  /*3c80*/  FMUL.FTZ R221, R70, R119 ;  /* 0x0000007746dd7220 */ /* 0x000fe20000410000 */
[----:B------:R-:W-:Y:S01]  /*3c90*/  FFMA.FTZ R26, R159, R18, -R26 ;  /* 0x000000129f1a7223 */ /* 0x000fe2000001081a */
[----:B------:R-:W-:Y:S01]  /*3ca0*/  FFMA.FTZ R3, R131, R2, -R16 ;  /* 0x0000000283037223 */ /* 0x000fe20000010810 */
[----:B------:R-:W-:Y:S01]  /*3cb0*/  FADD.FTZ R24, RZ, R24 ;  /* 0x00000018ff187221 */ /* 0x000fe20000010000 */
[C---:B------:R-:W-:Y:S01]  /*3cc0*/  FMUL.FTZ R15, R126.reuse, R13 ;  /* 0x0000000d7e0f7220 */ /* 0x040fe20000410000 */
[----:B------:R-:W-:Y:S01]  /*3cd0*/  FADD.FTZ R26, R221, R26 ;  /* 0x0000001add1a7221 */ /* 0x000fe20000010000 */
[-C--:B------:R-:W-:Y:S01]  /*3ce0*/  FMUL.FTZ R2, R126, R3.reuse ;  /* 0x000000037e027220 */ /* 0x080fe20000410000 */
[----:B------:R-:W-:Y:S01]  /*3cf0*/  SHF.L.U32 R116, R5, 0x10, RZ ;  /* 0x0000001005747819 */ /* 0x000fe200000006ff */
[----:B------:R-:W-:Y:S01]  /*3d00*/  FMUL.FTZ R12, R156, R24 ;  /* 0x000000189c0c7220 */ /* 0x000fe20000410000 */
[----:B------:R-:W-:Y:S01]  /*3d10*/  FFMA.FTZ R15, R128, R3, -R15 ;  /* 0x00000003800f7223 */ /* 0x000fe2000001080f */
[-C--:B------:R-:W-:Y:S01]  /*3d20*/  FMUL.FTZ R3, R156, R26.reuse ;  /* 0x0000001a9c037220 */ /* 0x080fe20000410000 */
[----:B------:R-:W-:Y:S01]  /*3d30*/  FFMA.FTZ R2, R128, R13, R2 ;  /* 0x0000000d80027223 */ /* 0x000fe20000010002 */
[----:B------:R-:W-:Y:S01]  /*3d40*/  FFMA.FTZ R13, R157, R26, -R12 ;  /* 0x0000001a9d0d7223 */ /* 0x000fe2000001080c */
[----:B------:R-:W-:Y:S01]  /*3d50*/  FMUL.FTZ R214, R77, R116 ;  /* 0x000000744dd67220 */ /* 0x000fe20000410000 */
[----:B------:R-:W-:Y:S01]  /*3d60*/  FFMA.FTZ R24, R157, R24, R3 ;  /* 0x000000189d187223 */ /* 0x000fe20000010003 */
[----:B------:R-:W-:-:S02]  /*3d70*/  FMUL.FTZ R3, R158, R15 ;  /* 0x0000000f9e037220 */ /* 0x000fc40000410000 */
[----:B------:R-:W-:Y:S01]  /*3d80*/  FADD.FTZ R13, R214, R13 ;  /* 0x0000000dd60d7221 */ /* 0x000fe20000010000 */
[-C--:B------:R-:W-:Y:S01]  /*3d90*/  FMUL.FTZ R12, R158, R2.reuse ;  /* 0x000000029e0c7220 */ /* 0x080fe20000410000 */
[----:B------:R-:W-:Y:S01]  /*3da0*/  FADD.FTZ R24, RZ, R24 ;  /* 0x00000018ff187221 */ /* 0x000fe20000010000 */
[----:B------:R-:W-:Y:S01]  /*3db0*/  FFMA.FTZ R3, R159, R2, R3 ;  /* 0x000000029f037223 */ /* 0x000fe20000010003 */
[----:B------:R-:W-:Y:S01]  /*3dc0*/  FMUL.FTZ R25, R154, R13 ;  /* 0x0000000d9a197220 */ /* 0x000fe20000410000 */
[----:B------:R-:W-:Y:S01]  /*3dd0*/  FMUL.FTZ R2, R67, UR46 ;  /* 0x0000002e43027c20 */ /* 0x000fe20008410000 */
[----:B------:R-:W-:Y:S01]  /*3de0*/  FFMA.FTZ R12, R159, R15, -R12 ;  /* 0x0000000f9f0c7223 */ /* 0x000fe2000001080c */
[----:B------:R-:W-:Y:S01]  /*3df0*/  SHF.L.U32 R114, R100, 0x10, RZ ;  /* 0x0000001064727819 */ /* 0x000fe200000006ff */
[-C--:B------:R-:W-:Y:S01]  /*3e00*/  FMUL.FTZ R16, R154, R24.reuse ;  /* 0x000000189a107220 */ /* 0x080fe20000410000 */
[C---:B------:R-:W-:Y:S01]  /*3e10*/  FFMA.FTZ R25, R155.reuse, R24, R25 ;  /* 0x000000189b197223 */ /* 0x040fe20000010019 */
[----:B------:R-:W-:Y:S01]  /*3e20*/  FMUL.RZ R145, R2, 0.15915493667125701904 ;  /* 0x3e22f98302917820 */ /* 0x000fe2000040c000 */
[C---:B------:R-:W-:Y:S01]  /*3e30*/  FMUL.FTZ R2, R156.reuse, R12 ;  /* 0x0000000c9c027220 */ /* 0x040fe20000410000 */
[----:B------:R-:W-:Y:S01]  /*3e40*/  FFMA.FTZ R15, R155, R13, -R16 ;  /* 0x0000000d9b0f7223 */ /* 0x000fe20000010810 */
[----:B------:R-:W-:Y:S01]  /*3e50*/  FMUL.FTZ R218, R69, R114 ;  /* 0x0000007245da7220 */ /* 0x000fe20000410000 */
[----:B------:R-:W-:Y:S01]  /*3e60*/  FADD.FTZ R25, RZ, R25 ;  /* 0x00000019ff197221 */ /* 0x000fe20000010000 */
[-C--:B------:R-:W-:Y:S01]  /*3e70*/  FFMA.FTZ R13, R157, R3.reuse, R2 ;  /* 0x000000039d0d7223 */ /* 0x080fe20000010002 */
[----:B------:R-:W-:Y:S01]  /*3e80*/  FMUL.FTZ R2, R156, R3 ;  /* 0x000000039c027220 */ /* 0x000fe20000410000 */
[----:B------:R-:W-:Y:S01]  /*3e90*/  FADD.FTZ R15, R218, R15 ;  /* 0x0000000fda0f7221 */ /* 0x000fe20000010000 */
[----:B------:R-:W-:-:S02]  /*3ea0*/  FMUL.FTZ R16, R152, R25 ;  /* 0x0000001998107220 */ /* 0x000fc40000410000 */
[----:B------:R-:W-:Y:S01]  /*3eb0*/  FFMA.FTZ R2, R157, R12, -R2 ;  /* 0x0000000c9d027223 */ /* 0x000fe20000010802 */
[----:B------:R-:W-:Y:S01]  /*3ec0*/  FMUL.FTZ R12, R154, R13 ;  /* 0x0000000d9a0c7220 */ /* 0x000fe20000410000 */
[-C--:B------:R-:W-:Y:S01]  /*3ed0*/  FFMA.FTZ R3, R153, R15.reuse, -R16 ;  /* 0x0000000f99037223 */ /* 0x080fe20000010810 */
[----:B------:R-:W-:Y:S01]  /*3ee0*/  FMUL.FTZ R16, R152, R15 ;  /* 0x0000000f98107220 */ /* 0x000fe20000410000 */
[----:B------:R-:W-:Y:S01]  /*3ef0*/  SHF.L.U32 R129, R6, 0x10, RZ ;  /* 0x0000001006817819 */ /* 0x000fe200000006ff */
[-C--:B------:R-:W-:Y:S01]  /*3f00*/  FFMA.FTZ R12, R155, R2.reuse, -R12 ;  /* 0x000000029b0c7223 */ /* 0x080fe2000001080c */
[----:B------:R-:W-:Y:S01]  /*3f10*/  FMUL.FTZ R2, R154, R2 ;  /* 0x000000029a027220 */ /* 0x000fe20000410000 */
[----:B------:R-:W-:Y:S02]  /*3f20*/  FFMA.FTZ R16, R153, R25, R16 ;  /* 0x0000001999107223 */ /* 0x000fe40000010010 */
[----:B------:R-:W-:Y:S01]  /*3f30*/  FMUL.FTZ R216, R76, R129 ;  /* 0x000000814cd87220 */ /* 0x000fe20000410000 */
[----:B------:R-:W-:Y:S01]  /*3f40*/  FMUL.FTZ R14, R67, R14 ;  /* 0x0000000e430e7220 */ /* 0x000fe20000410000 */
[----:B------:R-:W-:Y:S01]  /*3f50*/  FFMA.FTZ R2, R155, R13, R2 ;  /* 0x0000000d9b027223 */ /* 0x000fe20000010002 */
[----:B------:R-:W-:Y:S01]  /*3f60*/  FADD.FTZ R15, RZ, R16 ;  /* 0x00000010ff0f7221 */ /* 0x000fe20000010000 */
[----:B------:R-:W-:Y:S01]  /*3f70*/  FADD.FTZ R13, R216, R3 ;  /* 0x00000003d80d7221 */ /* 0x000fe20000010000 */
[----:B------:R-:W-:Y:S01]  /*3f80*/  FMUL.FTZ R3, R152, R12 ;  /* 0x0000000c98037220 */ /* 0x000fe20000410000 */
[----:B------:R-:W-:Y:S01]  /*3f90*/  SHF.L.U32 R127, R99, 0x10, RZ ;  /* 0x00000010637f7819 */ /* 0x000fe200000006ff */
[----:B------:R-:W-:Y:S01]  /*3fa0*/  FMUL.FTZ R18, R150, R15 ;  /* 0x0000000f96127220 */ /* 0x000fe20000410000 */
[----:B------:R-:W-:Y:S01]  /*3fb0*/  MUFU.COS R147, R145 ;  /* 0x0000009100937308 */ /* 0x000fe20000000000 */
[-C--:B------:R-:W-:Y:S01]  /*3fc0*/  FMUL.FTZ R16, R152, R2.reuse ;  /* 0x0000000298107220 */ /* 0x080fe20000410000 */
[-C--:B------:R-:W-:Y:S01]  /*3fd0*/  FMUL.FTZ R24, R150, R13.reuse ;  /* 0x0000000d96187220 */ /* 0x080fe20000410000 */
[----:B------:R-:W-:Y:S01]  /*3fe0*/  FFMA.FTZ R3, R153, R2, R3 ;  /* 0x0000000299037223 */ /* 0x000fe20000010003 */
[----:B------:R-:W-:Y:S01]  /*3ff0*/  FFMA.FTZ R18, R151, R13, -R18 ;  /* 0x0000000d97127223 */ /* 0x000fe20000010812 */
[----:B------:R-:W-:-:S03]  /*4000*/  FMUL.FTZ R207, R68, R127 ;  /* 0x0000007f44cf7220 */ /* 0x000fc60000410000 */
[----:B------:R-:W0:Y:S01]  /*4010*/  MUFU.EX2 R14, R14 ;  /* 0x0000000e000e7308 */ /* 0x000e220000000800 */
[----:B------:R-:W-:Y:S01]  /*4020*/  FFMA.FTZ R16, R153, R12, -R16 ;  /* 0x0000000c99107223 */ /* 0x000fe20000010810 */
[----:B------:R-:W-:Y:S01]  /*4030*/  FFMA.FTZ R24, R151, R15, R24 ;  /* 0x0000000f97187223 */ /* 0x000fe20000010018 */
[----:B------:R-:W-:-:S05]  /*4040*/  FMUL.FTZ R2, R150, R3 ;  /* 0x0000000396027220 */ /* 0x000fca0000410000 */
[----:B------:R-:W1:Y:S01]  /*4050*/  MUFU.SIN R145, R145 ;  /* 0x0000009100917308 */ /* 0x000e620000000400 */
[----:B------:R-:W-:Y:S01]  /*4060*/  FADD.FTZ R18, R207, R18 ;  /* 0x00000012cf127221 */ /* 0x000fe20000010000 */
[----:B------:R-:W-:Y:S01]  /*4070*/  FADD.FTZ R24, RZ, R24 ;  /* 0x00000018ff187221 */ /* 0x000fe20000010000 */
[-C--:B------:R-:W-:Y:S01]  /*4080*/  FFMA.FTZ R2, R151, R16.reuse, -R2 ;  /* 0x0000001097027223 */ /* 0x080fe20000010802 */
[----:B------:R-:W-:Y:S01]  /*4090*/  FMUL.FTZ R16, R150, R16 ;  /* 0x0000001096107220 */ /* 0x000fe20000410000 */
[C---:B------:R-:W-:Y:S01]  /*40a0*/  FMUL.FTZ R13, R148.reuse, R18 ;  /* 0x00000012940d7220 */ /* 0x040fe20000410000 */
[-C--:B------:R-:W-:Y:S01]  /*40b0*/  FMUL.FTZ R12, R148, R24.reuse ;  /* 0x00000018940c7220 */ /* 0x080fe20000410000 */
[----:B------:R-:W-:Y:S01]  /*40c0*/  SHF.L.U32 R146, R7, 0x10, RZ ;  /* 0x0000001007927819 */ /* 0x000fe200000006ff */
[----:B------:R-:W-:Y:S01]  /*40d0*/  FFMA.FTZ R16, R151, R3, R16 ;  /* 0x0000000397107223 */ /* 0x000fe20000010010 */
[C---:B------:R-:W-:Y:S01]  /*40e0*/  FFMA.FTZ R13, R149.reuse, R24, R13 ;  /* 0x00000018950d7223 */ /* 0x040fe2000001000d */
[----:B------:R-:W-:Y:S01]  /*40f0*/  ISETP.NE.AND P1, PT, R110, 0x7f, PT ;  /* 0x0000007f6e00780c */ /* 0x000fe20003f25270 */
[----:B------:R-:W-:Y:S01]  /*4100*/  FFMA.FTZ R18, R149, R18, -R12 ;  /* 0x0000001295127223 */ /* 0x000fe2000001080c */
[----:B0-----:R-:W-:Y:S01]  /*4110*/  FMUL.FTZ R147, R14, R147 ;  /* 0x000000930e937220 */ /* 0x001fe20000410000 */
[----:B------:R-:W-:Y:S01]  /*4120*/  FMUL.FTZ R12, R148, R16 ;  /* 0x00000010940c7220 */ /* 0x000fe20000410000 */
[----:B------:R-:W-:Y:S01]  /*4130*/  FMUL.FTZ R35, R75, R146 ;  /* 0x000000924b237220 */ /* 0x000fe20000410000 */
[----:B-1----:R-:W-:Y:S01]  /*4140*/  FMUL.FTZ R145, R14, R145 ;  /* 0x000000910e917220 */ /* 0x002fe20000410000 */
[----:B------:R-:W-:Y:S01]  /*4150*/  FADD.FTZ R14, RZ, R13 ;  /* 0x0000000dff0e7221 */ /* 0x000fe20000010000 */
[-C--:B------:R-:W-:Y:S01]  /*4160*/  FMUL.FTZ R3, R148, R2.reuse ;  /* 0x0000000294037220 */ /* 0x080fe20000410000 */
[----:B------:R-:W-:Y:S01]  /*4170*/  FFMA.FTZ R12, R149, R2, -R12 ;  /* 0x00000002950c7223 */ /* 0x000fe2000001080c */
[----:B------:R-:W-:Y:S01]  /*4180*/  FADD.FTZ R18, R35, R18 ;  /* 0x0000001223127221 */ /* 0x000fe20000010000 */
[----:B------:R-:W-:Y:S01]  /*4190*/  FMUL.FTZ R2, R145, R14 ;  /* 0x0000000e91027220 */ /* 0x000fe20000410000 */
[----:B------:R-:W-:Y:S01]  /*41a0*/  SHF.L.U32 R144, R173, 0x10, RZ ;  /* 0x00000010ad907819 */ /* 0x000fe200000006ff */
[----:B------:R-:W-:Y:S01]  /*41b0*/  FFMA.FTZ R16, R149, R16, R3 ;  /* 0x0000001095107223 */ /* 0x000fe20000010003 */
[-C--:B------:R-:W-:Y:S01]  /*41c0*/  FMUL.FTZ R15, R145, R18.reuse ;  /* 0x00000012910f7220 */ /* 0x080fe20000410000 */
[----:B------:R-:W-:Y:S01]  /*41d0*/  FFMA.FTZ R3, R147, R18, -R2 ;  /* 0x0000001293037223 */ /* 0x000fe20000010802 */
[----:B------:R-:W-:Y:S01]  /*41e0*/  @P1 LEA R2, R110, R109, 0x3 ;  /* 0x0000006d6e021211 */ /* 0x000fe200078e18ff */
[----:B------:R-:W-:Y:S01]  /*41f0*/  FMUL.FTZ R34, R67, R144 ;  /* 0x0000009043227220 */ /* 0x000fe20000410000 */
[----:B------:R-:W-:-:S03]  /*4200*/  FFMA.FTZ R15, R147, R14, R15 ;  /* 0x0000000e930f7223 */ /* 0x000fc6000001000f */
[----:B------:R-:W-:Y:S02]  /*4210*/  FADD.FTZ R14, R34, R3 ;  /* 0x00000003220e7221 */ /* 0x000fe40000010000 */
[----:B------:R-:W0:Y:S01]  /*4220*/  @P1 LDS.64 R2, [R2+0x3518] ;  /* 0x0035180002021984 */ /* 0x000e220000000a00 */
[----:B------:R-:W-:Y:S01]  /*4230*/  FMUL.FTZ R13, R145, R12 ;  /* 0x0000000c910d7220 */ /* 0x000fe20000410000 */
[----:B------:R-:W-:Y:S01]  /*4240*/  LEA.HI R160, R110, R110, RZ, 0x1e ;  /* 0x0000006e6ea07211 */ /* 0x000fe200078ff0ff */
[----:B------:R-:W-:Y:S02]  /*4250*/  BSSY B0, `(.L_x_3303) ;  /* 0x0000012000007945 */ /* 0x000fe40003800000 */
[-C--:B------:R-:W-:Y:S01]  /*4260*/  FFMA.FTZ R13, R147, R16.reuse, R13 ;  /* 0x00000010930d7223 */ /* 0x080fe2000001000d */
[----:B------:R-:W-:Y:S01]  /*4270*/  FMUL.FTZ R16, R145, R16 ;  /* 0x0000001091107220 */ /* 0x000fe20000410000 */
[----:B------:R-:W-:Y:S01]  /*4280*/  LEA R160, R160, R109, 0x4 ;  /* 0x0000006da0a07211 */ /* 0x000fe200078e20ff */
[----:B------:R-:W-:-:S02]  /*4290*/  FADD.FTZ R15, RZ, R15 ;  /* 0x0000000fff0f7221 */ /* 0x000fc40000010000 */
[----:B------:R-:W-:Y:S01]  /*42a0*/  FFMA.FTZ R12, R147, R12, -R16 ;  /* 0x0000000c930c7223 */ /* 0x000fe20000010810 */
        /* <DEDUP_REMOVED lines=12> */
.L_x_3304:
[----:B------:R-:W-:Y:S05]  /*4370*/  BSYNC B0 ;  /* 0x0000000000007941 */ /* 0x000fea0003800000 */
.L_x_3303:
        /* <DEDUP_REMOVED lines=141> */
.L_x_3362:
        /* <DEDUP_REMOVED lines=14> */
.L_x_3365:
[----:B------:R-:W-:-:S03]  /*4d30*/  UMOV UR44, 0xffffffff ;  /* 0xffffffff002c7882 */ /* 0x000fc60000000000 */
[----:B------:R-:W-:Y:S05]  /*4d40*/  BRA.DIV UR44, `(.L_x_3308) ;  /* 0x0000005e2c9c7947 */ /* 0x000fea000b800000 */
.L_x_3368:
[----:B------:R-:W-:-:S03]  /*4d50*/  UMOV UR44, 0xffffffff ;  /* 0xffffffff002c7882 */ /* 0x000fc60000000000 */
[----:B------:R-:W-:Y:S05]  /*4d60*/  BRA.DIV UR44, `(.L_x_3309) ;  /* 0x0000005e2cbc7947 */ /* 0x000fea000b800000 */
.L_x_3371:
[----:B------:R-:W-:-:S03]  /*4d70*/  UMOV UR44, 0xffffffff ;  /* 0xffffffff002c7882 */ /* 0x000fc60000000000 */
[----:B------:R-:W-:Y:S05]  /*4d80*/  BRA.DIV UR44, `(.L_x_3310) ;  /* 0x0000005e2cdc7947 */ /* 0x000fea000b800000 */
.L_x_3374:
        /* <DEDUP_REMOVED lines=10> */
.L_x_3384:
        /* <DEDUP_REMOVED lines=44> */
.L_x_3305:
[----:B------:R-:W-:Y:S05]  /*50f0*/  WARPSYNC.ALL ;  /* 0x0000000000007948 */ /* 0x000fea0003800000 */
[----:B------:R-:W-:Y:S01]  /*5100*/  BAR.SYNC.DEFER_BLOCKING 0x0 ;  /* 0x0000000000007b1d */ /* 0x000fe20000010000 */
[-C--:B------:R-:W-:Y:S01]  /*5110*/  FMUL.FTZ R12, R145, R194.reuse ;  /* 0x000000c2910c7220 */ /* 0x080fe20000410000 */
[----:B-1-3--:R-:W-:Y:S01]  /*5120*/  FMUL.FTZ R16, R147, R194 ;  /* 0x000000c293107220 */ /* 0x00afe20000410000 */
[CC--:B0-2---:R-:W-:Y:S01]  /*5130*/  FMUL.FTZ R15, R145.reuse, R3.reuse ;  /* 0x00000003910f7220 */ /* 0x0c5fe20000410000 */
[----:B------:R-:W-:Y:S01]  /*5140*/  FMUL.FTZ R14, R145, -R2 ;  /* 0x80000002910e7220 */ /* 0x000fe20000410000 */
[-C--:B------:R-:W-:Y:S01]  /*5150*/  FFMA.FTZ R17, R147, R178.reuse, -R12 ;  /* 0x000000b293117223 */ /* 0x080fe2000001080c */
[----:B------:R-:W-:Y:S01]  /*5160*/  FFMA.FTZ R19, -R145, R178, -R16 ;  /* 0x000000b291137223 */ /* 0x000fe20000010910 */
[C---:B------:R-:W-:Y:S01]  /*5170*/  FFMA.FTZ R15, R147.reuse, R2, -R15 ;  /* 0x00000002930f7223 */ /* 0x040fe2000001080f */
[----:B------:R-:W-:Y:S01]  /*5180*/  FFMA.FTZ R14, R147, -R3, R14 ;  /* 0x80000003930e7223 */ /* 0x000fe2000001000e */
[----:B------:R-:W-:Y:S01]  /*5190*/  FADD.FTZ R17, R176, R17 ;  /* 0x00000011b0117221 */ /* 0x000fe20000010000 */
[----:B------:R-:W-:Y:S01]  /*51a0*/  FADD.FTZ R19, -R192, R19 ;  /* 0x00000013c0137221 */ /* 0x000fe20000010100 */
[C---:B-----5:R-:W-:Y:S01]  /*51b0*/  FMUL.FTZ R21, R148.reuse, -R15 ;  /* 0x8000000f94157220 */ /* 0x060fe20000410000 */
[CC--:B------:R-:W-:Y:S01]  /*51c0*/  FMUL.FTZ R16, R148.reuse, -R14.reuse ;  /* 0x8000000e94107220 */ /* 0x0c0fe20000410000 */
[C---:B------:R-:W-:Y:S01]  /*51d0*/  FMUL.FTZ R20, R148.reuse, -R17 ;  /* 0x8000001194147220 */ /* 0x040fe20000410000 */
[----:B------:R-:W-:Y:S01]  /*51e0*/  FMUL.FTZ R18, R148, -R19 ;  /* 0x8000001394127220 */ /* 0x000fe20000410000 */
[C---:B------:R-:W-:Y:S01]  /*51f0*/  FFMA.FTZ R21, R149.reuse, R14, R21 ;  /* 0x0000000e95157223 */ /* 0x040fe20000010015 */
[C---:B------:R-:W-:Y:S01]  /*5200*/  FFMA.FTZ R16, R149.reuse, R15, -R16 ;  /* 0x0000000f95107223 */ /* 0x040fe20000010810 */
[C---:B------:R-:W-:Y:S01]  /*5210*/  FFMA.FTZ R20, R149.reuse, R19, R20 ;  /* 0x0000001395147223 */ /* 0x040fe20000010014 */
[----:B------:R-:W-:Y:S01]  /*5220*/  FFMA.FTZ R18, R149, R17, -R18 ;  /* 0x0000001195127223 */ /* 0x000fe20000010812 */
[CC--:B------:R-:W-:Y:S01]  /*5230*/  FMUL.FTZ R15, R150.reuse, -R21.reuse ;  /* 0x80000015960f7220 */ /* 0x0c0fe20000410000 */
[CC--:B------:R-:W-:Y:S01]  /*5240*/  FMUL.FTZ R14, R150.reuse, -R16.reuse ;  /* 0x80000010960e7220 */ /* 0x0c0fe20000410000 */
[----:B------:R-:W-:Y:S01]  /*5250*/  FADD.FTZ R20, -R191, R20 ;  /* 0x00000014bf147221 */ /* 0x000fe20000010100 */
[----:B------:R-:W-:Y:S01]  /*5260*/  FADD.FTZ R18, R175, R18 ;  /* 0x00000012af127221 */ /* 0x000fe20000010000 */
[C---:B------:R-:W-:Y:S01]  /*5270*/  FFMA.FTZ R15, R151.reuse, R16, -R15 ;  /* 0x00000010970f7223 */ /* 0x040fe2000001080f */
[----:B------:R-:W0:Y:S01]  /*5280*/  LDS.64 R12, [R160+0x1108] ;  /* 0x00110800a00c7984 */ /* 0x000e220000000a00 */
[C---:B------:R-:W-:Y:S01]  /*5290*/  FMUL.FTZ R17, R150.reuse, -R20 ;  /* 0x8000001496117220 */ /* 0x040fe20000410000 */
[-C--:B------:R-:W-:Y:S01]  /*52a0*/  FMUL.FTZ R19, R150, -R18.reuse ;  /* 0x8000001296137220 */ /* 0x080fe20000410000 */
[C---:B------:R-:W-:Y:S01]  /*52b0*/  FFMA.FTZ R14, R151.reuse, R21, R14 ;  /* 0x00000015970e7223 */ /* 0x040fe2000001000e */
[CC--:B------:R-:W-:Y:S01]  /*52c0*/  FMUL.FTZ R21, R152.reuse, -R15.reuse ;  /* 0x8000000f98157220 */ /* 0x0c0fe20000410000 */
[C---:B------:R-:W-:Y:S01]  /*52d0*/  FFMA.FTZ R17, R151.reuse, R18, -R17 ;  /* 0x0000001297117223 */ /* 0x040fe20000010811 */
[----:B------:R-:W-:Y:S01]  /*52e0*/  FFMA.FTZ R19, R151, R20, R19 ;  /* 0x0000001497137223 */ /* 0x000fe20000010013 */
[-C--:B------:R-:W-:Y:S01]  /*52f0*/  FMUL.FTZ R16, R152, -R14.reuse ;  /* 0x8000000e98107220 */ /* 0x080fe20000410000 */
[C---:B------:R-:W-:Y:S01]  /*5300*/  FFMA.FTZ R21, R153.reuse, R14, R21 ;  /* 0x0000000e99157223 */ /* 0x040fe20000010015 */
[----:B------:R-:W-:Y:S01]  /*5310*/  FADD.FTZ R17, R174, R17 ;  /* 0x00000011ae117221 */ /* 0x000fe20000010000 */
[----:B------:R-:W-:Y:S01]  /*5320*/  FADD.FTZ R19, -R190, R19 ;  /* 0x00000013be137221 */ /* 0x000fe20000010100 */
[----:B------:R-:W-:Y:S01]  /*5330*/  FFMA.FTZ R16, R153, R15, -R16 ;  /* 0x0000000f99107223 */ /* 0x000fe20000010810 */
[----:B------:R-:W-:Y:S01]  /*5340*/  MOV R15, UR50 ;  /* 0x00000032000f7c02 */ /* 0x000fe20008000f00 */
[C---:B------:R-:W-:Y:S01]  /*5350*/  FMUL.FTZ R18, R152.reuse, -R17 ;  /* 0x8000001198127220 */ /* 0x040fe20000410000 */
[----:B------:R-:W-:Y:S01]  /*5360*/  FMUL.FTZ R14, R152, -R19 ;  /* 0x80000013980e7220 */ /* 0x000fe20000410000 */
[C---:B------:R-:W-:Y:S01]  /*5370*/  FMUL.FTZ R20, R154.reuse, -R21 ;  /* 0x800000159a147220 */ /* 0x040fe20000410000 */
[----:B------:R-:W-:Y:S01]  /*5380*/  ISETP.LE.OR P0, PT, R15, UR11, P0 ;  /* 0x0000000b0f007c0c */ /* 0x000fe20008703670 */
[C---:B------:R-:W-:Y:S01]  /*5390*/  FFMA.FTZ R18, R153.reuse, R19, R18 ;  /* 0x0000001399127223 */ /* 0x040fe20000010012 */
[----:B------:R-:W-:Y:S01]  /*53a0*/  FFMA.FTZ R17, R153, R17, -R14 ;  /* 0x0000001199117223 */ /* 0x000fe2000001080e */
[-C--:B------:R-:W-:Y:S01]  /*53b0*/  FFMA.FTZ R20, R155, R16.reuse, -R20 ;  /* 0x000000109b147223 */ /* 0x080fe20000010814 */
[----:B------:R-:W-:Y:S01]  /*53c0*/  FMUL.FTZ R16, R154, -R16 ;  /* 0x800000109a107220 */ /* 0x000fe20000410000 */
[----:B------:R-:W-:Y:S01]  /*53d0*/  FADD.FTZ R18, -R189, R18 ;  /* 0x00000012bd127221 */ /* 0x000fe20000010100 */
[----:B------:R-:W-:-:S02]  /*53e0*/  FADD.FTZ R17, R172, R17 ;  /* 0x00000011ac117221 */ /* 0x000fc40000010000 */
[----:B------:R-:W-:Y:S01]  /*53f0*/  FFMA.FTZ R16, R155, R21, R16 ;  /* 0x000000159b107223 */ /* 0x000fe20000010010 */
[----:B------:R-:W-:-:S03]  /*5400*/  FMUL.FTZ R14, R154, -R18 ;  /* 0x800000129a0e7220 */ /* 0x000fc60000410000 */
[----:B------:R-:W-:Y:S01]  /*5410*/  FMUL.FTZ R24, R156, -R16 ;  /* 0x800000109c187220 */ /* 0x000fe20000410000 */
[-C--:B------:R-:W-:Y:S01]  /*5420*/  FFMA.FTZ R22, R155, R17.reuse, -R14 ;  /* 0x000000119b167223 */ /* 0x080fe2000001080e */
[----:B------:R-:W-:Y:S02]  /*5430*/  FMUL.FTZ R14, R154, -R17 ;  /* 0x800000119a0e7220 */ /* 0x000fe40000410000 */
[-C--:B------:R-:W-:Y:S01]  /*5440*/  FFMA.FTZ R24, R157, R20.reuse, -R24 ;  /* 0x000000149d187223 */ /* 0x080fe20000010818 */
[----:B------:R-:W-:Y:S01]  /*5450*/  FMUL.FTZ R20, R156, -R20 ;  /* 0x800000149c147220 */ /* 0x000fe20000410000 */
[----:B------:R-:W-:-:S03]  /*5460*/  FADD.FTZ R22, R171, R22 ;  /* 0x00000016ab167221 */ /* 0x000fc60000010000 */
[----:B------:R-:W-:Y:S01]  /*5470*/  FFMA.FTZ R20, R157, R16, R20 ;  /* 0x000000109d147223 */ /* 0x000fe20000010014 */
[C---:B0-----:R-:W-:Y:S01]  /*5480*/  FMUL.FTZ R15, R33.reuse, R12 ;  /* 0x0000000c210f7220 */ /* 0x041fe20000410000 */
[-C--:B------:R-:W-:Y:S02]  /*5490*/  FMUL.FTZ R33, R33, R13.reuse ;  /* 0x0000000d21217220 */ /* 0x080fe40000410000 */
[----:B------:R-:W-:Y:S01]  /*54a0*/  FMUL.FTZ R16, R158, -R20 ;  /* 0x800000149e107220 */ /* 0x000fe20000410000 */
[C---:B------:R-:W-:Y:S01]  /*54b0*/  FFMA.FTZ R15, R32.reuse, R13, R15 ;  /* 0x0000000d200f7223 */ /* 0x040fe2000001000f */
[----:B------:R-:W-:Y:S01]  /*54c0*/  FFMA.FTZ R12, R32, R12, -R33 ;  /* 0x0000000c200c7223 */ /* 0x000fe20000010821 */
[----:B------:R-:W-:Y:S01]  /*54d0*/  FFMA.FTZ R13, R155, R18, R14 ;  /* 0x000000129b0d7223 */ /* 0x000fe2000001000e */
[-C--:B------:R-:W-:Y:S01]  /*54e0*/  FFMA.FTZ R17, R159, R24.reuse, -R16 ;  /* 0x000000189f117223 */ /* 0x080fe20000010810 */
[----:B------:R-:W-:Y:S01]  /*54f0*/  FADD.FTZ R205, RZ, R15 ;  /* 0x0000000fffcd7221 */ /* 0x000fe20000010000 */
[----:B------:R-:W-:Y:S01]  /*5500*/  FADD.FTZ R209, R209, R12 ;  /* 0x0000000cd1d17221 */ /* 0x000fe20000010000 */
[----:B------:R-:W-:Y:S01]  /*5510*/  FADD.FTZ R13, -R188, R13 ;  /* 0x0000000dbc0d7221 */ /* 0x000fe20000010100 */
[----:B------:R-:W-:Y:S01]  /*5520*/  FMUL.FTZ R24, R158, -R24 ;  /* 0x800000189e187220 */ /* 0x000fe20000410000 */
[C---:B------:R-:W-:Y:S01]  /*5530*/  FMUL.FTZ R12, R142.reuse, R205 ;  /* 0x000000cd8e0c7220 */ /* 0x040fe20000410000 */
[----:B------:R-:W-:Y:S01]  /*5540*/  FMUL.FTZ R14, R142, R209 ;  /* 0x000000d18e0e7220 */ /* 0x000fe20000410000 */
[C---:B------:R-:W-:Y:S01]  /*5550*/  FMUL.FTZ R15, R156.reuse, -R13 ;  /* 0x8000000d9c0f7220 */ /* 0x040fe20000410000 */
[----:B------:R-:W-:Y:S01]  /*5560*/  FFMA.FTZ R19, R159, R20, R24 ;  /* 0x000000149f137223 */ /* 0x000fe20000010018 */
[C---:B------:R-:W-:Y:S01]  /*5570*/  FFMA.FTZ R12, R143.reuse, R209, -R12 ;  /* 0x000000d18f0c7223 */ /* 0x040fe2000001080c */
[----:B------:R-:W-:Y:S01]  /*5580*/  FFMA.FTZ R14, R143, R205, R14 ;  /* 0x000000cd8f0e7223 */ /* 0x000fe2000001000e */
[-C--:B------:R-:W-:Y:S01]  /*5590*/  FFMA.FTZ R15, R157, R22.reuse, -R15 ;  /* 0x000000169d0f7223 */ /* 0x080fe2000001080f */
[----:B------:R-:W-:Y:S01]  /*55a0*/  FMUL.FTZ R22, R156, -R22 ;  /* 0x800000169c167220 */ /* 0x000fe20000410000 */
[----:B------:R-:W-:Y:S01]  /*55b0*/  FADD.FTZ R211, R211, R12 ;  /* 0x0000000cd3d37221 */ /* 0x000fe20000010000 */
[----:B------:R-:W-:Y:S01]  /*55c0*/  FADD.FTZ R203, RZ, R14 ;  /* 0x0000000effcb7221 */ /* 0x000fe20000010000 */
[----:B------:R-:W-:Y:S01]  /*55d0*/  FADD.FTZ R15, R170, R15 ;  /* 0x0000000faa0f7221 */ /* 0x000fe20000010000 */
[----:B------:R-:W-:Y:S01]  /*55e0*/  FFMA.FTZ R22, R157, R13, R22 ;  /* 0x0000000d9d167223 */ /* 0x000fe20000010016 */
[C---:B------:R-:W-:Y:S01]  /*55f0*/  FMUL.FTZ R14, R140.reuse, R211 ;  /* 0x000000d38c0e7220 */ /* 0x040fe20000410000 */
[----:B------:R-:W-:Y:S01]  /*5600*/  FMUL.FTZ R12, R140, R203 ;  /* 0x000000cb8c0c7220 */ /* 0x000fe20000410000 */
[----:B------:R-:W-:Y:S01]  /*5610*/  FMUL.FTZ R21, R126, -R19 ;  /* 0x800000137e157220 */ /* 0x000fe20000410000 */
[----:B------:R-:W-:Y:S01]  /*5620*/  FADD.FTZ R22, -R187, R22 ;  /* 0x00000016bb167221 */ /* 0x000fe20000010100 */
[C---:B------:R-:W-:Y:S01]  /*5630*/  FFMA.FTZ R14, R141.reuse, R203, R14 ;  /* 0x000000cb8d0e7223 */ /* 0x040fe2000001000e */
[----:B------:R-:W-:Y:S01]  /*5640*/  FFMA.FTZ R13, R141, R211, -R12 ;  /* 0x000000d38d0d7223 */ /* 0x000fe2000001080c */
[----:B------:R-:W-:Y:S01]  /*5650*/  FFMA.FTZ R18, R128, R17, -R21 ;  /* 0x0000001180127223 */ /* 0x000fe20000010815 */
[C---:B------:R-:W-:Y:S01]  /*5660*/  FMUL.FTZ R16, R158.reuse, -R22 ;  /* 0x800000169e107220 */ /* 0x040fe20000410000 */
[----:B------:R-:W-:Y:S01]  /*5670*/  FADD.FTZ R204, RZ, R14 ;  /* 0x0000000effcc7221 */ /* 0x000fe20000010000 */
[-C--:B------:R-:W-:Y:S01]  /*5680*/  FMUL.FTZ R14, R158, -R15.reuse ;  /* 0x8000000f9e0e7220 */ /* 0x080fe20000410000 */
[----:B------:R-:W-:Y:S01]  /*5690*/  FADD.FTZ R208, R208, R13 ;  /* 0x0000000dd0d07221 */ /* 0x000fe20000010000 */
[C---:B------:R-:W-:Y:S01]  /*56a0*/  FFMA.FTZ R16, R159.reuse, R15, -R16 ;  /* 0x0000000f9f107223 */ /* 0x040fe20000010810 */
[C---:B------:R-:W-:Y:S01]  /*56b0*/  FMUL.FTZ R12, R138.reuse, R204 ;  /* 0x000000cc8a0c7220 */ /* 0x040fe20000410000 */
[----:B------:R-:W-:Y:S01]  /*56c0*/  FFMA.FTZ R15, R159, R22, R14 ;  /* 0x000000169f0f7223 */ /* 0x000fe2000001000e */
[-C--:B------:R-:W-:Y:S01]  /*56d0*/  FMUL.FTZ R14, R138, R208.reuse ;  /* 0x000000d08a0e7220 */ /* 0x080fe20000410000 */
[----:B------:R-:W-:Y:S01]  /*56e0*/  FMUL.FTZ R17, R126, -R17 ;  /* 0x800000117e117220 */ /* 0x000fe20000410000 */
[----:B------:R-:W-:Y:S01]  /*56f0*/  FFMA.FTZ R13, R139, R208, -R12 ;  /* 0x000000d08b0d7223 */ /* 0x000fe2000001080c */
[----:B------:R-:W-:Y:S01]  /*5700*/  FADD.FTZ R21, -R186, R15 ;  /* 0x0000000fba157221 */ /* 0x000fe20000010100 */
[----:B------:R-:W-:Y:S01]  /*5710*/  FADD.FTZ R15, R169, R16 ;  /* 0x00000010a90f7221 */ /* 0x000fe20000010000 */
[----:B------:R-:W-:Y:S01]  /*5720*/  FFMA.FTZ R14, R139, R204, R14 ;  /* 0x000000cc8b0e7223 */ /* 0x000fe2000001000e */
[----:B------:R-:W-:Y:S01]  /*5730*/  FADD.FTZ R210, R210, R13 ;  /* 0x0000000dd2d27221 */ /* 0x000fe20000010000 */
[----:B------:R-:W-:Y:S01]  /*5740*/  FMUL.FTZ R12, R126, -R21 ;  /* 0x800000157e0c7220 */ /* 0x000fe20000410000 */
[----:B------:R-:W-:Y:S01]  /*5750*/  FFMA.FTZ R17, R128, R19, R17 ;  /* 0x0000001380117223 */ /* 0x000fe20000010011 */
[----:B------:R-:W-:Y:S01]  /*5760*/  FADD.FTZ R201, RZ, R14 ;  /* 0x0000000effc97221 */ /* 0x000fe20000010000 */
[-C--:B------:R-:W-:Y:S01]  /*5770*/  FMUL.FTZ R14, R136, R210.reuse ;  /* 0x000000d2880e7220 */ /* 0x080fe20000410000 */
[-C--:B------:R-:W-:Y:S01]  /*5780*/  FFMA.FTZ R13, R128, R15.reuse, -R12 ;  /* 0x0000000f800d7223 */ /* 0x080fe2000001080c */
[----:B------:R-:W-:Y:S01]  /*5790*/  FMUL.FTZ R15, R126, -R15 ;  /* 0x8000000f7e0f7220 */ /* 0x000fe20000410000 */
[-C--:B------:R-:W-:Y:S01]  /*57a0*/  FMUL.FTZ R12, R136, R201.reuse ;  /* 0x000000c9880c7220 */ /* 0x080fe20000410000 */
[C---:B------:R-:W-:Y:S01]  /*57b0*/  FFMA.FTZ R14, R137.reuse, R201, R14 ;  /* 0x000000c9890e7223 */ /* 0x040fe2000001000e */
[----:B------:R-:W-:Y:S01]  /*57c0*/  FMUL.FTZ R20, R130, -R17 ;  /* 0x8000001182147220 */ /* 0x000fe20000410000 */
[----:B------:R-:W-:Y:S01]  /*57d0*/  FFMA.FTZ R16, R128, R21, R15 ;  /* 0x0000001580107223 */ /* 0x000fe2000001000f */
[----:B------:R-:W-:Y:S01]  /*57e0*/  FFMA.FTZ R12, R137, R210, -R12 ;  /* 0x000000d2890c7223 */ /* 0x000fe2000001080c */
[----:B------:R-:W-:Y:S01]  /*57f0*/  FADD.FTZ R202, RZ, R14 ;  /* 0x0000000effca7221 */ /* 0x000fe20000010000 */
[-C--:B------:R-:W-:Y:S01]  /*5800*/  FFMA.FTZ R20, R131, R18.reuse, -R20 ;  /* 0x0000001283147223 */ /* 0x080fe20000010814 */
[----:B------:R-:W-:Y:S01]  /*5810*/  FADD.FTZ R16, -R185, R16 ;  /* 0x00000010b9107221 */ /* 0x000fe20000010100 */
[----:B------:R-:W-:Y:S01]  /*5820*/  FADD.FTZ R13, R168, R13 ;  /* 0x0000000da80d7221 */ /* 0x000fe20000010000 */
[C---:B------:R-:W-:Y:S01]  /*5830*/  FMUL.FTZ R18, R130.reuse, -R18 ;  /* 0x8000001282127220 */ /* 0x040fe20000410000 */
[----:B------:R-:W-:Y:S01]  /*5840*/  FADD.FTZ R213, R213, R12 ;  /* 0x0000000cd5d57221 */ /* 0x000fe20000010000 */
[----:B------:R-:W-:Y:S01]  /*5850*/  FMUL.FTZ R14, R130, -R16 ;  /* 0x80000010820e7220 */ /* 0x000fe20000410000 */
[----:B------:R-:W-:Y:S01]  /*5860*/  FMUL.FTZ R12, R134, R202 ;  /* 0x000000ca860c7220 */ /* 0x000fe20000410000 */
[----:B------:R-:W-:Y:S01]  /*5870*/  FMUL.FTZ R24, R130, -R13 ;  /* 0x8000000d82187220 */ /* 0x000fe20000410000 */
[C---:B------:R-:W-:Y:S01]  /*5880*/  FFMA.FTZ R18, R131.reuse, R17, R18 ;  /* 0x0000001183127223 */ /* 0x040fe20000010012 */
[----:B------:R-:W-:Y:S01]  /*5890*/  FFMA.FTZ R22, R131, R13, -R14 ;  /* 0x0000000d83167223 */ /* 0x000fe2000001080e */
[-C--:B------:R-:W-:Y:S01]  /*58a0*/  FMUL.FTZ R14, R134, R213.reuse ;  /* 0x000000d5860e7220 */ /* 0x080fe20000410000 */
[----:B------:R-:W-:Y:S01]  /*58b0*/  FFMA.FTZ R12, R135, R213, -R12 ;  /* 0x000000d5870c7223 */ /* 0x000fe2000001080c */
[----:B------:R-:W-:Y:S01]  /*58c0*/  FFMA.FTZ R13, R131, R16, R24 ;  /* 0x00000010830d7223 */ /* 0x000fe20000010018 */
[----:B------:R-:W-:Y:S01]  /*58d0*/  FMUL.FTZ R26, R132, -R18 ;  /* 0x80000012841a7220 */ /* 0x000fe20000410000 */
[----:B------:R-:W-:Y:S01]  /*58e0*/  FFMA.FTZ R14, R135, R202, R14 ;  /* 0x000000ca870e7223 */ /* 0x000fe2000001000e */
[----:B------:R-:W-:Y:S01]  /*58f0*/  FADD.FTZ R215, R215, R12 ;  /* 0x0000000cd7d77221 */ /* 0x000fe20000010000 */
[----:B------:R-:W-:Y:S01]  /*5900*/  FADD.FTZ R15, -R184, R13 ;  /* 0x0000000db80f7221 */ /* 0x000fe20000010100 */
[-C--:B------:R-:W-:Y:S01]  /*5910*/  FFMA.FTZ R26, R133, R20.reuse, -R26 ;  /* 0x00000014851a7223 */ /* 0x080fe2000001081a */
[----:B------:R-:W-:Y:S01]  /*5920*/  FADD.FTZ R199, RZ, R14 ;  /* 0x0000000effc77221 */ /* 0x000fe20000010000 */
[C---:B------:R-:W-:Y:S01]  /*5930*/  FMUL.FTZ R20, R132.reuse, -R20 ;  /* 0x8000001484147220 */ /* 0x040fe20000410000 */
[C---:B------:R-:W-:Y:S01]  /*5940*/  FMUL.FTZ R14, R132.reuse, R215 ;  /* 0x000000d7840e7220 */ /* 0x040fe20000410000 */
        /* <DEDUP_REMOVED lines=13> */
[C---:B------:R-:W-:Y:S01]  /*5a20*/  FMUL.FTZ R12, R130.reuse, R200 ;  /* 0x000000c8820c7220 */ /* 0x040fe20000410000 */
        /* <DEDUP_REMOVED lines=8> */
[-C--:B------:R-:W-:Y:S01]  /*5ab0*/  FMUL.FTZ R12, R134, -R17.reuse ;  /* 0x80000011860c7220 */ /* 0x080fe20000410000 */
[----:B------:R-:W-:Y:S01]  /*5ac0*/  FADD.FTZ R197, RZ, R14 ;  /* 0x0000000effc57221 */ /* 0x000fe20000010000 */
[C---:B------:R-:W-:Y:S01]  /*5ad0*/  FFMA.FTZ R16, R135.reuse, R17, -R16 ;  /* 0x0000001187107223 */ /* 0x040fe20000010810 */
[C---:B------:R-:W-:Y:S01]  /*5ae0*/  FMUL.FTZ R13, R126.reuse, R217 ;  /* 0x000000d97e0d7220 */ /* 0x040fe20000410000 */
[C---:B------:R-:W-:Y:S01]  /*5af0*/  FFMA.FTZ R17, R135.reuse, R22, R12 ;  /* 0x0000001687117223 */ /* 0x040fe2000001000c */
[-C--:B------:R-:W-:Y:S01]  /*5b00*/  FMUL.FTZ R12, R126, R197.reuse ;  /* 0x000000c57e0c7220 */ /* 0x080fe20000410000 */
[----:B------:R-:W-:Y:S01]  /*5b10*/  FFMA.FTZ R26, R135, R20, R26 ;  /* 0x00000014871a7223 */ /* 0x000fe2000001001a */
[----:B------:R-:W-:Y:S01]  /*5b20*/  FFMA.FTZ R13, R128, R197, R13 ;  /* 0x000000c5800d7223 */ /* 0x000fe2000001000d */
[----:B------:R-:W-:Y:S01]  /*5b30*/  FADD.FTZ R17, -R182, R17 ;  /* 0x00000011b6117221 */ /* 0x000fe20000010100 */
[----:B------:R-:W-:Y:S01]  /*5b40*/  FFMA.FTZ R12, R128, R217, -R12 ;  /* 0x000000d9800c7223 */ /* 0x000fe2000001080c */
[----:B------:R-:W-:Y:S01]  /*5b50*/  FADD.FTZ R16, R165, R16 ;  /* 0x00000010a5107221 */ /* 0x000fe20000010000 */
[----:B------:R-:W-:Y:S01]  /*5b60*/  FADD.FTZ R198, RZ, R13 ;  /* 0x0000000dffc67221 */ /* 0x000fe20000010000 */
[C---:B------:R-:W-:Y:S01]  /*5b70*/  FMUL.FTZ R13, R136.reuse, -R17 ;  /* 0x80000011880d7220 */ /* 0x040fe20000410000 */
[C---:B------:R-:W-:Y:S01]  /*5b80*/  FMUL.FTZ R14, R136.reuse, -R15 ;  /* 0x8000000f880e7220 */ /* 0x040fe20000410000 */
[----:B------:R-:W-:Y:S01]  /*5b90*/  FADD.FTZ R219, R219, R12 ;  /* 0x0000000cdbdb7221 */ /* 0x000fe20000010000 */
[----:B------:R-:W-:Y:S01]  /*5ba0*/  FMUL.FTZ R18, R136, -R26 ;  /* 0x8000001a88127220 */ /* 0x000fe20000410000 */
[----:B------:R-:W-:Y:S01]  /*5bb0*/  FMUL.FTZ R12, R158, R198 ;  /* 0x000000c69e0c7220 */ /* 0x000fe20000410000 */
[C---:B------:R-:W-:Y:S01]  /*5bc0*/  FFMA.FTZ R13, R137.reuse, R16, -R13 ;  /* 0x00000010890d7223 */ /* 0x040fe2000001080d */
[----:B------:R-:W-:Y:S01]  /*5bd0*/  FFMA.FTZ R26, R137, R26, R14 ;  /* 0x0000001a891a7223 */ /* 0x000fe2000001000e */
[----:B------:R-:W-:Y:S01]  /*5be0*/  FMUL.FTZ R16, R136, -R16 ;  /* 0x8000001088107220 */ /* 0x000fe20000410000 */
[-C--:B------:R-:W-:Y:S01]  /*5bf0*/  FMUL.FTZ R14, R158, R219.reuse ;  /* 0x000000db9e0e7220 */ /* 0x080fe20000410000 */
[----:B------:R-:W-:Y:S01]  /*5c00*/  FFMA.FTZ R12, R159, R219, -R12 ;  /* 0x000000db9f0c7223 */ /* 0x000fe2000001080c */
[C---:B------:R-:W-:Y:S01]  /*5c10*/  FFMA.FTZ R18, R137.reuse, R15, -R18 ;  /* 0x0000000f89127223 */ /* 0x040fe20000010812 */
[----:B------:R-:W-:Y:S01]  /*5c20*/  FFMA.FTZ R16, R137, R17, R16 ;  /* 0x0000001189107223 */ /* 0x000fe20000010010 */
[C---:B------:R-:W-:Y:S01]  /*5c30*/  FMUL.FTZ R20, R138.reuse, -R26 ;  /* 0x8000001a8a147220 */ /* 0x040fe20000410000 */
[----:B------:R-:W-:Y:S01]  /*5c40*/  FFMA.FTZ R14, R159, R198, R14 ;  /* 0x000000c69f0e7223 */ /* 0x000fe2000001000e */
[----:B------:R-:W-:Y:S01]  /*5c50*/  FADD.FTZ R221, R221, R12 ;  /* 0x0000000cdddd7221 */ /* 0x000fe20000010000 */
[----:B------:R-:W-:Y:S01]  /*5c60*/  FADD.FTZ R16, -R181, R16 ;  /* 0x00000010b5107221 */ /* 0x000fe20000010100 */
[CC--:B------:R-:W-:Y:S01]  /*5c70*/  FFMA.FTZ R20, R139.reuse, R18.reuse, -R20 ;  /* 0x000000128b147223 */ /* 0x0c0fe20000010814 */
[----:B------:R-:W-:Y:S01]  /*5c80*/  FADD.FTZ R195, RZ, R14 ;  /* 0x0000000effc37221 */ /* 0x000fe20000010000 */
[----:B------:R-:W-:Y:S01]  /*5c90*/  FMUL.FTZ R18, R138, -R18 ;  /* 0x800000128a127220 */ /* 0x000fe20000410000 */
[----:B------:R-:W-:Y:S01]  /*5ca0*/  FMUL.FTZ R14, R156, R221 ;  /* 0x000000dd9c0e7220 */ /* 0x000fe20000410000 */
[----:B------:R-:W-:Y:S01]  /*5cb0*/  FADD.FTZ R13, R164, R13 ;  /* 0x0000000da40d7221 */ /* 0x000fe20000010000 */
[----:B------:R-:W-:Y:S01]  /*5cc0*/  FMUL.FTZ R22, R138, -R16 ;  /* 0x800000108a167220 */ /* 0x000fe20000410000 */
[-C--:B------:R-:W-:Y:S01]  /*5cd0*/  FMUL.FTZ R12, R156, R195.reuse ;  /* 0x000000c39c0c7220 */ /* 0x080fe20000410000 */
[----:B------:R-:W-:Y:S01]  /*5ce0*/  FFMA.FTZ R18, R139, R26, R18 ;  /* 0x0000001a8b127223 */ /* 0x000fe20000010012 */
[----:B------:R-:W-:Y:S01]  /*5cf0*/  FFMA.FTZ R14, R157, R195, R14 ;  /* 0x000000c39d0e7223 */ /* 0x000fe2000001000e */
[-C--:B------:R-:W-:Y:S01]  /*5d00*/  FFMA.FTZ R22, R139, R13.reuse, -R22 ;  /* 0x0000000d8b167223 */ /* 0x080fe20000010816 */
[----:B------:R-:W-:Y:S01]  /*5d10*/  FMUL.FTZ R24, R138, -R13 ;  /* 0x8000000d8a187220 */ /* 0x000fe20000410000 */
[----:B------:R-:W-:Y:S01]  /*5d20*/  FFMA.FTZ R13, R157, R221, -R12 ;  /* 0x000000dd9d0d7223 */ /* 0x000fe2000001080c */
[----:B------:R-:W-:Y:S01]  /*5d30*/  FMUL.FTZ R12, R140, -R18 ;  /* 0x800000128c0c7220 */ /* 0x000fe20000410000 */
[----:B------:R-:W-:Y:S01]  /*5d40*/  FADD.FTZ R196, RZ, R14 ;  /* 0x0000000effc47221 */ /* 0x000fe20000010000 */
[----:B------:R-:W-:Y:S01]  /*5d50*/  FFMA.FTZ R15, R139, R16, R24 ;  /* 0x000000108b0f7223 */ /* 0x000fe20000010018 */
[----:B------:R-:W-:Y:S01]  /*5d60*/  FADD.FTZ R214, R214, R13 ;  /* 0x0000000dd6d67221 */ /* 0x000fe20000010000 */
[----:B------:R-:W-:Y:S01]  /*5d70*/  FFMA.FTZ R19, R141, R20, -R12 ;  /* 0x000000148d137223 */ /* 0x000fe2000001080c */
[----:B------:R-:W-:Y:S01]  /*5d80*/  FMUL.FTZ R12, R154, R196 ;  /* 0x000000c49a0c7220 */ /* 0x000fe20000410000 */
[----:B------:R-:W-:Y:S01]  /*5d90*/  FADD.FTZ R15, -R180, R15 ;  /* 0x0000000fb40f7221 */ /* 0x000fe20000010100 */
[----:B------:R-:W-:Y:S01]  /*5da0*/  FADD.FTZ R22, R163, R22 ;  /* 0x00000016a3167221 */ /* 0x000fe20000010000 */
[----:B------:R-:W-:Y:S01]  /*5db0*/  FMUL.FTZ R20, R140, -R20 ;  /* 0x800000148c147220 */ /* 0x000fe20000410000 */
[CC--:B------:R-:W-:Y:S01]  /*5dc0*/  FFMA.FTZ R13, R155.reuse, R214.reuse, -R12 ;  /* 0x000000d69b0d7223 */ /* 0x0c0fe2000001080c */
[----:B------:R-:W-:Y:S01]  /*5dd0*/  FMUL.FTZ R12, R154, R214 ;  /* 0x000000d69a0c7220 */ /* 0x000fe20000410000 */
[CC--:B------:R-:W-:Y:S01]  /*5de0*/  FMUL.FTZ R17, R140.reuse, -R15.reuse ;  /* 0x8000000f8c117220 */ /* 0x0c0fe20000410000 */
[----:B------:R-:W-:Y:S01]  /*5df0*/  FMUL.FTZ R14, R140, -R22 ;  /* 0x800000168c0e7220 */ /* 0x000fe20000410000 */
[----:B------:R-:W-:Y:S01]  /*5e00*/  FADD.FTZ R218, R218, R13 ;  /* 0x0000000ddada7221 */ /* 0x000fe20000010000 */
[----:B------:R-:W-:Y:S01]  /*5e10*/  FFMA.FTZ R193, R155, R196, R12 ;  /* 0x000000c49bc17223 */ /* 0x000fe2000001000c */
[C---:B------:R-:W-:Y:S01]  /*5e20*/  FFMA.FTZ R23, R141.reuse, R22, -R17 ;  /* 0x000000168d177223 */ /* 0x040fe20000010811 */
[C---:B------:R-:W-:Y:S01]  /*5e30*/  FFMA.FTZ R21, R141.reuse, R18, R20 ;  /* 0x000000128d157223 */ /* 0x040fe20000010014 */
[-C--:B------:R-:W-:Y:S01]  /*5e40*/  FMUL.FTZ R16, R152, R218.reuse ;  /* 0x000000da98107220 */ /* 0x080fe20000410000 */
[----:B------:R-:W-:Y:S01]  /*5e50*/  FADD.FTZ R193, RZ, R193 ;  /* 0x000000c1ffc17221 */ /* 0x000fe20000010000 */
[----:B------:R-:W-:Y:S01]  /*5e60*/  FFMA.FTZ R18, R141, R15, R14 ;  /* 0x0000000f8d127223 */ /* 0x000fe2000001000e */
[----:B------:R-:W-:Y:S01]  /*5e70*/  FADD.FTZ R23, R162, R23 ;  /* 0x00000017a2177221 */ /* 0x000fe20000010000 */
[----:B------:R-:W-:Y:S01]  /*5e80*/  HFMA2.MMA R13, -RZ, RZ, 0, 0 ;  /* 0x00000000ff0d7435 */ /* 0x000fe200000001ff */
[-C--:B------:R-:W-:Y:S01]  /*5e90*/  FMUL.FTZ R17, R152, R193.reuse ;  /* 0x000000c198117220 */ /* 0x080fe20000410000 */
[----:B------:R-:W-:Y:S01]  /*5ea0*/  FFMA.FTZ R16, R153, R193, R16 ;  /* 0x000000c199107223 */ /* 0x000fe20000010010 */
[----:B------:R-:W-:Y:S01]  /*5eb0*/  FADD.FTZ R18, -R179, R18 ;  /* 0x00000012b3127221 */ /* 0x000fe20000010100 */
[C---:B------:R-:W-:Y:S01]  /*5ec0*/  FMUL.FTZ R25, R142.reuse, -R23 ;  /* 0x800000178e197220 */ /* 0x040fe20000410000 */
[----:B------:R-:W-:Y:S01]  /*5ed0*/  FFMA.FTZ R17, R153, R218, -R17 ;  /* 0x000000da99117223 */ /* 0x000fe20000010811 */
[----:B------:R-:W-:Y:S01]  /*5ee0*/  FADD.FTZ R206, RZ, R16 ;  /* 0x00000010ffce7221 */ /* 0x000fe20000010000 */
[----:B------:R-:W-:Y:S01]  /*5ef0*/  MOV R20, UR6 ;  /* 0x0000000600147c02 */ /* 0x000fe20008000f00 */
[----:B------:R-:W-:Y:S01]  /*5f00*/  FMUL.FTZ R22, R142, -R18 ;  /* 0x800000128e167220 */ /* 0x000fe20000410000 */
[----:B------:R-:W-:Y:S01]  /*5f10*/  FADD.FTZ R227, R216, R17 ;  /* 0x00000011d8e37221 */ /* 0x000fe20000010000 */
[C---:B------:R-:W-:Y:S01]  /*5f20*/  FMUL.FTZ R16, R150.reuse, R206 ;  /* 0x000000ce96107220 */ /* 0x040fe20000410000 */
[----:B------:R-:W-:Y:S01]  /*5f30*/  FFMA.FTZ R28, R143, R18, R25 ;  /* 0x000000128f1c7223 */ /* 0x000fe20000010019 */
[----:B------:R-:W-:Y:S01]  /*5f40*/  MOV R12, 0x3f800000 ;  /* 0x3f800000000c7802 */ /* 0x000fe20000000f00 */
[-C--:B------:R-:W-:Y:S01]  /*5f50*/  FMUL.FTZ R17, R150, R227.reuse ;  /* 0x000000e396117220 */ /* 0x080fe20000410000 */
[----:B------:R-:W-:Y:S01]  /*5f60*/  FFMA.FTZ R16, R151, R227, -R16 ;  /* 0x000000e397107223 */ /* 0x000fe20000010810 */
[----:B------:R-:W-:-:S02]  /*5f70*/  CS2R R14, SRZ ;  /* 0x00000000000e7805 */ /* 0x000fc4000001ff00 */
[----:B------:R-:W-:Y:S01]  /*5f80*/  @!P0 LEA R20, R20, R109, 0x4 ;  /* 0x0000006d14148211 */ /* 0x000fe200078e20ff */
[----:B------:R-:W-:Y:S01]  /*5f90*/  FFMA.FTZ R18, R151, R206, R17 ;  /* 0x000000ce97127223 */ /* 0x000fe20000010011 */
[----:B------:R-:W-:Y:S01]  /*5fa0*/  FFMA.FTZ R26, R143, R23, -R22 ;  /* 0x000000178f1a7223 */ /* 0x000fe20000010816 */
[----:B------:R-:W-:Y:S01]  /*5fb0*/  FMUL.FTZ R22, R142, -R21 ;  /* 0x800000158e167220 */ /* 0x000fe20000410000 */
[----:B------:R-:W-:Y:S01]  /*5fc0*/  FADD.FTZ R229, R207, R16 ;  /* 0x00000010cfe57221 */ /* 0x000fe20000010000 */
[----:B------:R-:W-:Y:S01]  /*5fd0*/  FADD.FTZ R207, RZ, R18 ;  /* 0x00000012ffcf7221 */ /* 0x000fe20000010000 */
[----:B------:R0:W1:Y:S01]  /*5fe0*/  @!P0 LDS.128 R12, [R20+0x3910] ;  /* 0x00391000140c8984 */ /* 0x0000620000000c00 */
[----:B------:R-:W-:Y:S01]  /*5ff0*/  FFMA.FTZ R16, R143, R19, -R22 ;  /* 0x000000138f107223 */ /* 0x000fe20000010816 */
[----:B------:R-:W-:Y:S01]  /*6000*/  FMUL.FTZ R22, R148, R229 ;  /* 0x000000e594167220 */ /* 0x000fe20000410000 */
[----:B------:R-:W-:Y:S01]  /*6010*/  FMUL.FTZ R24, R142, -R19 ;  /* 0x800000138e187220 */ /* 0x000fe20000410000 */
[----:B------:R-:W-:Y:S01]  /*6020*/  FADD.FTZ R19, -R177, R28 ;  /* 0x0000001cb1137221 */ /* 0x000fe20000010100 */
[----:B------:R-:W-:Y:S01]  /*6030*/  FADD.FTZ R18, R161, R26 ;  /* 0x0000001aa1127221 */ /* 0x000fe20000010000 */
[----:B------:R-:W-:Y:S01]  /*6040*/  FFMA.FTZ R22, R149, R207, R22 ;  /* 0x000000cf95167223 */ /* 0x000fe20000010016 */
[----:B------:R-:W-:Y:S01]  /*6050*/  FFMA.FTZ R17, R143, R21, R24 ;  /* 0x000000158f117223 */ /* 0x000fe20000010018 */
[----:B0-----:R-:W-:-:S02]  /*6060*/  FMUL.FTZ R20, R148, R207 ;  /* 0x000000cf94147220 */ /* 0x001fc40000410000 */
[----:B------:R-:W-:Y:S02]  /*6070*/  FADD.FTZ R216, RZ, R22 ;  /* 0x00000016ffd87221 */ /* 0x000fe40000010000 */
[----:B------:R-:W-:Y:S01]  /*6080*/  FFMA.FTZ R20, R149, R229, -R20 ;  /* 0x000000e595147223 */ /* 0x000fe20000010814 */
[----:B------:R0:W-:Y:S03]  /*6090*/  STS.128 [R160+0x1b10], R16 ;  /* 0x001b1010a0007388 */ /* 0x0001e60000000c00 */
[----:B------:R-:W-:Y:S01]  /*60a0*/  FADD.FTZ R226, R35, R20 ;  /* 0x0000001423e27221 */ /* 0x000fe20000010000 */
[----:B------:R-:W-:-:S03]  /*60b0*/  FMUL.FTZ R20, R145, R216 ;  /* 0x000000d891147220 */ /* 0x000fc60000410000 */
[-C--:B------:R-:W-:Y:S01]  /*60c0*/  FMUL.FTZ R23, R145, R226.reuse ;  /* 0x000000e291177220 */ /* 0x080fe20000410000 */
[----:B------:R-:W-:-:S03]  /*60d0*/  FFMA.FTZ R21, R147, R226, -R20 ;  /* 0x000000e293157223 */ /* 0x000fc60000010814 */
[----:B------:R-:W-:Y:S01]  /*60e0*/  FFMA.FTZ R23, R147, R216, R23 ;  /* 0x000000d893177223 */ /* 0x000fe20000010017 */
[----:B------:R-:W-:-:S03]  /*60f0*/  FADD.FTZ R228, R34, R21 ;  /* 0x0000001522e47221 */ /* 0x000fc60000010000 */
        /* <DEDUP_REMOVED lines=48> */
.L_x_3389:
        /* <DEDUP_REMOVED lines=14> */
.L_x_3315:
[----:B------:R-:W-:Y:S05]  /*64e0*/  BSYNC B0 ;  /* 0x0000000000007941 */ /* 0x000fea0003800000 */
.L_x_3314:
[----:B------:R-:W-:-:S03]  /*64f0*/  UMOV UR44, 0xffffffff ;  /* 0xffffffff002c7882 */ /* 0x000fc60000000000 */
[----:B------:R-:W-:Y:S05]  /*6500*/  BRA.DIV UR44, `(.L_x_3316) ;  /* 0x0000004e2c587947 */ /* 0x000fea000b800000 */
[----:B0-----:R0:W0:Y:S04]  /*6510*/  SHFL.DOWN PT, R35, R26, 0x2, 0x1f ;  /* 0x08401f001a237f89 */ /* 0x00102800000e0000 */
[----:B------:R0:W0:Y:S04]  /*6520*/  SHFL.DOWN PT, R220, R27, 0x2, 0x1f ;  /* 0x08401f001bdc7f89 */ /* 0x00002800000e0000 */
[----:B--2---:R2:W0:Y:S04]  /*6530*/  SHFL.DOWN PT, R222, R25, 0x2, 0x1f ;  /* 0x08401f0019de7f89 */ /* 0x00442800000e0000 */
[----:B---3--:R2:W3:Y:S02]  /*6540*/  SHFL.DOWN PT, R223, R24, 0x2, 0x1f ;  /* 0x08401f0018df7f89 */ /* 0x0084e400000e0000 */
.L_x_3395:
[----:B------:R-:W-:Y:S01]  /*6550*/  BSSY B0, `(.L_x_3317) ;  /* 0x000000e000007945 */ /* 0x000fe20003800000 */
[----:B------:R-:W-:-:S03]  /*6560*/  ISETP.GT.U32.AND P1, PT, R232, 0x1b, PT ;  /* 0x0000001be800780c */ /* 0x000fc60003f24070 */
[----:B------:R-:W-:Y:S10]  /*6570*/  @P2 BRA `(.L_x_3318) ;  /* 0x00000000002c2947 */ /* 0x000ff40003800000 */
[C---:B0-----:R-:W-:Y:S01]  /*6580*/  FMUL.FTZ R32, R27.reuse, R220 ;  /* 0x000000dc1b207220 */ /* 0x041fe20000410000 */
[C---:B---3--:R-:W-:Y:S01]  /*6590*/  FMUL.FTZ R33, R27.reuse, R223 ;  /* 0x000000df1b217220 */ /* 0x048fe20000410000 */
        /* <DEDUP_REMOVED lines=9> */
.L_x_3318:
[----:B------:R-:W-:Y:S05]  /*6630*/  BSYNC B0 ;  /* 0x0000000000007941 */ /* 0x000fea0003800000 */
.L_x_3317:
[----:B------:R-:W-:-:S03]  /*6640*/  UMOV UR44, 0xffffffff ;  /* 0xffffffff002c7882 */ /* 0x000fc60000000000 */
[----:B------:R-:W-:Y:S05]  /*6650*/  BRA.DIV UR44, `(.L_x_3319) ;  /* 0x0000004e2c787947 */ /* 0x000fea000b800000 */
[----:B0-----:R0:W0:Y:S04]  /*6660*/  SHFL.DOWN PT, R35, R26, 0x4, 0x1f ;  /* 0x08801f001a237f89 */ /* 0x00102800000e0000 */
[----:B------:R0:W0:Y:S04]  /*6670*/  SHFL.DOWN PT, R220, R27, 0x4, 0x1f ;  /* 0x08801f001bdc7f89 */ /* 0x00002800000e0000 */
[----:B------:R0:W0:Y:S04]  /*6680*/  SHFL.DOWN PT, R222, R25, 0x4, 0x1f ;  /* 0x08801f0019de7f89 */ /* 0x00002800000e0000 */
[----:B---3--:R3:W0:Y:S02]  /*6690*/  SHFL.DOWN PT, R223, R24, 0x4, 0x1f ;  /* 0x08801f0018df7f89 */ /* 0x00862400000e0000 */
.L_x_3401:
        /* <DEDUP_REMOVED lines=12> */
[----:B---3--:R-:W-:Y:S01]  /*6760*/  FADD.FTZ R24, R24, R223 ;  /* 0x000000df18187221 */ /* 0x008fe20000010000 */
[----:B------:R-:W-:-:S07]  /*6770*/  MOV R26, R32 ;  /* 0x00000020001a7202 */ /* 0x000fce0000000f00 */
.L_x_3321:
[----:B------:R-:W-:Y:S05]  /*6780*/  BSYNC B0 ;  /* 0x0000000000007941 */ /* 0x000fea0003800000 */
.L_x_3320:
[----:B------:R-:W-:-:S03]  /*6790*/  UMOV UR44, 0xffffffff ;  /* 0xffffffff002c7882 */ /* 0x000fc60000000000 */
[----:B------:R-:W-:Y:S05]  /*67a0*/  BRA.DIV UR44, `(.L_x_3322) ;  /* 0x0000004e2c987947 */ /* 0x000fea000b800000 */
[----:B0-----:R0:W0:Y:S04]  /*67b0*/  SHFL.DOWN PT, R35, R26, 0x8, 0x1f ;  /* 0x09001f001a237f89 */ /* 0x00102800000e0000 */
[----:B------:R0:W0:Y:S04]  /*67c0*/  SHFL.DOWN PT, R220, R27, 0x8, 0x1f ;  /* 0x09001f001bdc7f89 */ /* 0x00002800000e0000 */
[----:B------:R0:W0:Y:S04]  /*67d0*/  SHFL.DOWN PT, R222, R25, 0x8, 0x1f ;  /* 0x09001f0019de7f89 */ /* 0x00002800000e0000 */
[----:B------:R0:W0:Y:S02]  /*67e0*/  SHFL.DOWN PT, R223, R24, 0x8, 0x1f ;  /* 0x09001f0018df7f89 */ /* 0x00002400000e0000 */
.L_x_3407:
        /* <DEDUP_REMOVED lines=14> */
.L_x_3324:
[----:B------:R-:W-:Y:S05]  /*68d0*/  BSYNC B0 ;  /* 0x0000000000007941 */ /* 0x000fea0003800000 */
.L_x_3323:
[----:B------:R-:W-:-:S03]  /*68e0*/  UMOV UR44, 0xffffffff ;  /* 0xffffffff002c7882 */ /* 0x000fc60000000000 */
[----:B------:R-:W-:Y:S05]  /*68f0*/  BRA.DIV UR44, `(.L_x_3325) ;  /* 0x0000004e2cb87947 */ /* 0x000fea000b800000 */
[----:B0-----:R0:W0:Y:S04]  /*6900*/  SHFL.DOWN PT, R35, R26, 0x10, 0x1f ;  /* 0x0a001f001a237f89 */ /* 0x00102800000e0000 */
[----:B------:R0:W0:Y:S04]  /*6910*/  SHFL.DOWN PT, R220, R27, 0x10, 0x1f ;  /* 0x0a001f001bdc7f89 */ /* 0x00002800000e0000 */
[----:B------:R0:W0:Y:S04]  /*6920*/  SHFL.DOWN PT, R222, R25, 0x10, 0x1f ;  /* 0x0a001f0019de7f89 */ /* 0x00002800000e0000 */
[----:B------:R0:W0:Y:S02]  /*6930*/  SHFL.DOWN PT, R223, R24, 0x10, 0x1f ;  /* 0x0a001f0018df7f89 */ /* 0x00002400000e0000 */
.L_x_3413:
        /* <DEDUP_REMOVED lines=14> */
.L_x_3327:
[----:B------:R-:W-:Y:S05]  /*6a20*/  BSYNC B0 ;  /* 0x0000000000007941 */ /* 0x000fea0003800000 */
.L_x_3326:
[----:B------:R-:W-:-:S03]  /*6a30*/  UMOV UR44, 0xffffffff ;  /* 0xffffffff002c7882 */ /* 0x000fc60000000000 */
[----:B------:R-:W-:Y:S05]  /*6a40*/  BRA.DIV UR44, `(.L_x_3328) ;  /* 0x0000004e2cd87947 */ /* 0x000fea000b800000 */
[----:B------:R-:W1:Y:S04]  /*6a50*/  SHFL.IDX PT, R240, R27, RZ, 0x1f ;  /* 0x00001fff1bf07589 */ /* 0x000e6800000e0000 */
[----:B------:R-:W5:Y:S04]  /*6a60*/  SHFL.IDX PT, R236, R26, RZ, 0x1f ;  /* 0x00001fff1aec7589 */ /* 0x000f6800000e0000 */
[----:B------:R-:W0:Y:S04]  /*6a70*/  SHFL.DOWN PT, R237, R27, 0x1, 0x1f ;  /* 0x08201f001bed7f89 */ /* 0x000e2800000e0000 */
[----:B------:R-:W0:Y:S04]  /*6a80*/  SHFL.IDX PT, R233, R25, RZ, 0x1f ;  /* 0x00001fff19e97589 */ /* 0x000e2800000e0000 */
[----:B------:R-:W0:Y:S04]  /*6a90*/  SHFL.DOWN PT, R238, R25, 0x1, 0x1f ;  /* 0x08201f0019ee7f89 */ /* 0x000e2800000e0000 */
[----:B------:R-:W0:Y:S04]  /*6aa0*/  SHFL.IDX PT, R232, R24, RZ, 0x1f ;  /* 0x00001fff18e87589 */ /* 0x000e2800000e0000 */
[----:B------:R-:W2:Y:S01]  /*6ab0*/  SHFL.DOWN PT, R241, R24, 0x1, 0x1f ;  /* 0x08201f0018f17f89 */ /* 0x000ea200000e0000 */
[-C--:B-1----:R-:W-:Y:S01]  /*6ac0*/  FMUL.FTZ R33, R15, R240.reuse ;  /* 0x000000f00f217220 */ /* 0x082fe20000410000 */
[-C--:B------:R-:W-:Y:S01]  /*6ad0*/  FMUL.FTZ R239, R13, R240.reuse ;  /* 0x000000f00def7220 */ /* 0x080fe20000410000 */
[----:B----4-:R-:W-:Y:S01]  /*6ae0*/  FMUL.FTZ R224, R12, R240 ;  /* 0x000000f00ce07220 */ /* 0x010fe20000410000 */
[----:B------:R-:W1:Y:S01]  /*6af0*/  SHFL.IDX PT, R34, R14, RZ, 0x1f ;  /* 0x00001fff0e227589 */ /* 0x000e6200000e0000 */
[----:B-----5:R-:W-:-:S03]  /*6b00*/  FFMA.FTZ R234, R14, R236, -R33 ;  /* 0x000000ec0eea7223 */ /* 0x020fc60000010821 */
[----:B------:R-:W4:Y:S04]  /*6b10*/  SHFL.IDX PT, R243, R15, RZ, 0x1f ;  /* 0x00001fff0ff37589 */ /* 0x000f2800000e0000 */
[----:B------:R-:W1:Y:S04]  /*6b20*/  SHFL.IDX PT, R242, R12, RZ, 0x1f ;  /* 0x00001fff0cf27589 */ /* 0x000e6800000e0000 */
[----:B------:R-:W1:Y:S04]  /*6b30*/  SHFL.IDX PT, R32, R13, RZ, 0x1f ;  /* 0x00001fff0d207589 */ /* 0x000e6800000e0000 */
[----:B0-----:R0:W1:Y:S02]  /*6b40*/  SHFL.DOWN PT, R35, R26, 0x1, 0x1f ;  /* 0x08201f001a237f89 */ /* 0x00106400000e0000 */
[----:B0-----:R-:W-:-:S04]  /*6b50*/  FMUL.FTZ R26, R14, R240 ;  /* 0x000000f00e1a7220 */ /* 0x001fc80000410000 */
[----:B--2-4-:R-:W-:-:S07]  /*6b60*/  FFMA.FTZ R235, R15, R236, R26 ;  /* 0x000000ec0feb7223 */ /* 0x014fce000001001a */
.L_x_3427:
[----:B------:R-:W-:Y:S01]  /*6b70*/  BSSY B0, `(.L_x_3329) ;  /* 0x0000010000007945 */ /* 0x000fe20003800000 */
[----:B-1-3--:R-:W-:Y:S02]  /*6b80*/  MOV R24, R242 ;  /* 0x000000f200187202 */ /* 0x00afe40000000f00 */
[----:B------:R-:W-:Y:S02]  /*6b90*/  MOV R25, R32 ;  /* 0x0000002000197202 */ /* 0x000fe40000000f00 */
[----:B------:R-:W-:Y:S02]  /*6ba0*/  MOV R26, R34 ;  /* 0x00000022001a7202 */ /* 0x000fe40000000f00 */
[----:B------:R-:W-:Y:S01]  /*6bb0*/  MOV R27, R243 ;  /* 0x000000f3001b7202 */ /* 0x000fe20000000f00 */
[----:B------:R-:W-:Y:S06]  /*6bc0*/  @!P2 BRA `(.L_x_3330) ;  /* 0x000000000028a947 */ /* 0x000fec0003800000 */
[C---:B------:R-:W-:Y:S01]  /*6bd0*/  FMUL.FTZ R14, R237.reuse, R27 ;  /* 0x0000001bed0e7220 */ /* 0x040fe20000410000 */
[CC--:B------:R-:W-:Y:S01]  /*6be0*/  FMUL.FTZ R32, R237.reuse, R26.reuse ;  /* 0x0000001aed207220 */ /* 0x0c0fe20000410000 */
[----:B------:R-:W-:Y:S02]  /*6bf0*/  FMUL.FTZ R15, R237, R25 ;  /* 0x00000019ed0f7220 */ /* 0x000fe40000410000 */
[----:B------:R-:W-:Y:S01]  /*6c00*/  FFMA.FTZ R33, R35, R26, -R14 ;  /* 0x0000001a23217223 */ /* 0x000fe2000001080e */
[-C--:B------:R-:W-:Y:S01]  /*6c10*/  FMUL.FTZ R14, R237, R24.reuse ;  /* 0x00000018ed0e7220 */ /* 0x080fe20000410000 */
[C---:B------:R-:W-:Y:S01]  /*6c20*/  FFMA.FTZ R32, R35.reuse, R27, R32 ;  /* 0x0000001b23207223 */ /* 0x040fe20000010020 */
[C---:B------:R-:W-:Y:S01]  /*6c30*/  FFMA.FTZ R24, R35.reuse, R24, -R15 ;  /* 0x0000001823187223 */ /* 0x040fe2000001080f */
[----:B------:R-:W-:Y:S01]  /*6c40*/  FADD.FTZ R26, R238, R33 ;  /* 0x00000021ee1a7221 */ /* 0x000fe20000010000 */
[----:B------:R-:W-:Y:S01]  /*6c50*/  FFMA.FTZ R25, R35, R25, R14 ;  /* 0x0000001923197223 */ /* 0x000fe2000001000e */
[----:B------:R-:W-:-:S07]  /*6c60*/  FADD.FTZ R27, R241, R32 ;  /* 0x00000020f11b7221 */ /* 0x000fce0000010000 */
.L_x_3330:
[----:B------:R-:W-:Y:S05]  /*6c70*/  BSYNC B0 ;  /* 0x0000000000007941 */ /* 0x000fea0003800000 */
.L_x_3329:
        /* <DEDUP_REMOVED lines=38> */
.L_x_3312:
[----:B------:R-:W-:Y:S05]  /*6ee0*/  WARPSYNC.ALL ;  /* 0x0000000000007948 */ /* 0x000fea0003800000 */
[----:B------:R-:W-:Y:S01]  /*6ef0*/  BAR.SYNC.DEFER_BLOCKING 0x0 ;  /* 0x0000000000007b1d */ /* 0x000fe20000010000 */
[----:B------:R-:W-:Y:S01]  /*6f00*/  ISETP.NE.AND P0, PT, R110, RZ, PT ;  /* 0x000000ff6e00720c */ /* 0x000fe20003f05270 */
[----:B0-----:R-:W-:Y:S01]  /*6f10*/  FFMA.FTZ R23, R0, R209, RZ ;  /* 0x000000d100177223 */ /* 0x001fe200000100ff */
[----:B------:R-:W-:Y:S01]  /*6f20*/  MOV R24, UR6 ;  /* 0x0000000600187c02 */ /* 0x000fe20008000f00 */
[----:B------:R-:W-:Y:S01]  /*6f30*/  FFMA.FTZ R209, -R82, R117, R209 ;  /* 0x0000007552d17223 */ /* 0x000fe200000101d1 */
[C---:B------:R-:W-:Y:S01]  /*6f40*/  ISETP.GT.AND P1, PT, R111.reuse, 0x1e, PT ;  /* 0x0000001e6f00780c */ /* 0x040fe20003f24270 */
[----:B------:R-:W-:Y:S01]  /*6f50*/  FFMA.FTZ R20, R50, R211, R23 ;  /* 0x000000d332147223 */ /* 0x000fe20000010017 */
[----:B------:R-:W-:Y:S01]  /*6f60*/  FFMA.FTZ R23, R0, -R205, RZ ;  /* 0x800000cd00177223 */ /* 0x000fe200000100ff */
[----:B------:R-:W-:Y:S01]  /*6f70*/  ISETP.NE.AND P2, PT, R111, RZ, PT ;  /* 0x000000ff6f00720c */ /* 0x000fe20003f45270 */
[----:B------:R-:W-:Y:S05]  /*6f80*/  BSSY B0, `(.L_x_3331) ;  /* 0x00001ef000007945 */ /* 0x000fea0003800000 */
[----:B------:R-:W-:Y:S01]  /*6f90*/  @!P0 LEA R24, R24, R109, 0x4 ;  /* 0x0000006d18188211 */ /* 0x000fe200078e20ff */
[----:B------:R-:W0:Y:S04]  /*6fa0*/  LDS.64 R16, [R160+0x1b18] ;  /* 0x001b1800a0107984 */ /* 0x000e280000000a00 */
[----:B-1----:R1:W-:Y:S01]  /*6fb0*/  @!P0 STS.128 [R24+0x3910], R12 ;  /* 0x0039100c18008388 */ /* 0x0023e20000000c00 */
[-C--:B0-----:R-:W-:Y:S01]  /*6fc0*/  FMUL.FTZ R19, R17, -R3.reuse ;  /* 0x8000000311137220 */ /* 0x081fe20000410000 */
[----:B------:R-:W-:-:S03]  /*6fd0*/  FMUL.FTZ R18, R16, -R3 ;  /* 0x8000000310127220 */ /* 0x000fc60000410000 */
[-C--:B------:R-:W-:Y:S01]  /*6fe0*/  FFMA.FTZ R19, R16, R2.reuse, -R19 ;  /* 0x0000000210137223 */ /* 0x080fe20000010813 */
        /* <DEDUP_REMOVED lines=64> */
[----:B------:R-:W-:Y:S02]  /*73f0*/  FMUL.FTZ R133, R75, R192 ;  /* 0x000000c04b857220 */ /* 0x000fe40000410000 */
[----:B------:R-:W-:Y:S01]  /*7400*/  FADD.FTZ R166, R166, R19 ;  /* 0x00000013a6a67221 */ /* 0x000fe20000010000 */
[----:B------:R-:W-:Y:S01]  /*7410*/  FFMA.FTZ R19, R49, R208, R20 ;  /* 0x000000d031137223 */ /* 0x000fe20000010014 */
[----:B------:R-:W-:Y:S01]  /*7420*/  FADD.FTZ R183, -R183, R18 ;  /* 0x00000012b7b77221 */ /* 0x000fe20000010100 */
[----:B------:R-:W-:Y:S01]  /*7430*/  FFMA.FTZ R20, R50, -R203, R23 ;  /* 0x800000cb32147223 */ /* 0x000fe20000010017 */
[----:B------:R-:W-:Y:S01]  /*7440*/  FMUL.FTZ R18, R134, -R166 ;  /* 0x800000a686127220 */ /* 0x000fe20000410000 */
[----:B------:R-:W-:Y:S01]  /*7450*/  FFMA.FTZ R22, R48, R210, R19 ;  /* 0x000000d230167223 */ /* 0x000fe20000010013 */
[-C--:B------:R-:W-:Y:S01]  /*7460*/  FMUL.FTZ R19, R134, -R183.reuse ;  /* 0x800000b786137220 */ /* 0x080fe20000410000 */
[----:B-1----:R-:W-:Y:S01]  /*7470*/  FFMA.FTZ R13, R49, -R204, R20 ;  /* 0x800000cc310d7223 */ /* 0x002fe20000010014 */
[----:B------:R-:W-:Y:S01]  /*7480*/  FFMA.FTZ R21, R135, R183, R18 ;  /* 0x000000b787157223 */ /* 0x000fe20000010012 */
[----:B------:R-:W-:Y:S01]  /*7490*/  FFMA.FTZ R23, R47, R213, R22 ;  /* 0x000000d52f177223 */ /* 0x000fe20000010016 */
[----:B------:R-:W-:Y:S01]  /*74a0*/  FFMA.FTZ R18, R135, R166, -R19 ;  /* 0x000000a687127223 */ /* 0x000fe20000010813 */
[----:B------:R-:W-:Y:S01]  /*74b0*/  FFMA.FTZ R14, R48, -R201, R13 ;  /* 0x800000c9300e7223 */ /* 0x000fe2000001000d */
[----:B------:R-:W-:Y:S01]  /*74c0*/  FADD.FTZ R19, -R182, R21 ;  /* 0x00000015b6137221 */ /* 0x000fe20000010100 */
[----:B------:R-:W-:Y:S01]  /*74d0*/  FFMA.FTZ R20, R46, R215, R23 ;  /* 0x000000d72e147223 */ /* 0x000fe20000010017 */
[----:B------:R-:W-:Y:S01]  /*74e0*/  FADD.FTZ R165, R165, R18 ;  /* 0x00000012a5a57221 */ /* 0x000fe20000010000 */
[----:B------:R-:W-:Y:S01]  /*74f0*/  FFMA.FTZ R15, R47, -R202, R14 ;  /* 0x800000ca2f0f7223 */ /* 0x000fe2000001000e */
[C---:B------:R-:W-:Y:S01]  /*7500*/  FMUL.FTZ R12, R136.reuse, -R19 ;  /* 0x80000013880c7220 */ /* 0x040fe20000410000 */
[----:B------:R-:W-:Y:S01]  /*7510*/  FFMA.FTZ R21, R45, R212, R20 ;  /* 0x000000d42d157223 */ /* 0x000fe20000010014 */
[----:B------:R-:W-:Y:S01]  /*7520*/  FMUL.FTZ R136, R136, -R165 ;  /* 0x800000a588887220 */ /* 0x000fe20000410000 */
[----:B------:R-:W-:Y:S01]  /*7530*/  FFMA.FTZ R14, R46, -R199, R15 ;  /* 0x800000c72e0e7223 */ /* 0x000fe2000001000f */
[C---:B------:R-:W-:Y:S01]  /*7540*/  FFMA.FTZ R13, R137.reuse, R165, -R12 ;  /* 0x000000a5890d7223 */ /* 0x040fe2000001080c */
[----:B------:R-:W-:Y:S01]  /*7550*/  FFMA.FTZ R12, R44, R217, R21 ;  /* 0x000000d92c0c7223 */ /* 0x000fe20000010015 */
[----:B------:R-:W-:Y:S01]  /*7560*/  FFMA.FTZ R18, R137, R19, R136 ;  /* 0x0000001389127223 */ /* 0x000fe20000010088 */
[----:B------:R-:W-:Y:S01]  /*7570*/  FFMA.FTZ R21, R45, -R200, R14 ;  /* 0x800000c82d157223 */ /* 0x000fe2000001000e */
[----:B------:R-:W-:Y:S01]  /*7580*/  FADD.FTZ R164, R164, R13 ;  /* 0x0000000da4a47221 */ /* 0x000fe20000010000 */
[----:B------:R-:W-:Y:S01]  /*7590*/  FFMA.FTZ R13, R43, R219, R12 ;  /* 0x000000db2b0d7223 */ /* 0x000fe2000001000c */
[----:B------:R-:W-:Y:S01]  /*75a0*/  FADD.FTZ R18, -R181, R18 ;  /* 0x00000012b5127221 */ /* 0x000fe20000010100 */
[----:B------:R-:W-:Y:S01]  /*75b0*/  FFMA.FTZ R14, R44, -R197, R21 ;  /* 0x800000c52c0e7223 */ /* 0x000fe20000010015 */
[----:B------:R-:W-:Y:S01]  /*75c0*/  FMUL.FTZ R12, R138, -R164 ;  /* 0x800000a48a0c7220 */ /* 0x000fe20000410000 */
[----:B------:R-:W-:Y:S01]  /*75d0*/  FFMA.FTZ R20, R42, R221, R13 ;  /* 0x000000dd2a147223 */ /* 0x000fe2000001000d */
[----:B------:R-:W-:Y:S01]  /*75e0*/  FMUL.FTZ R13, R138, -R18 ;  /* 0x800000128a0d7220 */ /* 0x000fe20000410000 */
[----:B------:R-:W-:Y:S01]  /*75f0*/  FMUL.FTZ R22, R67, R178 ;  /* 0x000000b243167220 */ /* 0x000fe20000410000 */
        /* <DEDUP_REMOVED lines=10> */
[-C--:B------:R-:W-:Y:S01]  /*76a0*/  FMUL.FTZ R15, R140, -R163.reuse ;  /* 0x800000a38c0f7220 */ /* 0x080fe20000410000 */
        /* <DEDUP_REMOVED lines=9> */
[----:B------:R-:W-:Y:S01]  /*7740*/  FMUL.FTZ R21, R178, UR46 ;  /* 0x0000002eb2157c20 */ /* 0x000fe20008410000 */
[----:B------:R-:W-:Y:S01]  /*7750*/  FFMA.FTZ R14, R36, R228, R15 ;  /* 0x000000e4240e7223 */ /* 0x000fe2000001000f */
[C---:B------:R-:W-:Y:S01]  /*7760*/  FMUL.FTZ R23, R67.reuse, R194 ;  /* 0x000000c243177220 */ /* 0x040fe20000410000 */
[----:B------:R-:W-:Y:S01]  /*7770*/  FFMA.FTZ R12, R38, -R207, R13 ;  /* 0x800000cf260c7223 */ /* 0x000fe2000001000d */
[C---:B------:R-:W-:Y:S01]  /*7780*/  FFMA.FTZ R20, R194.reuse, UR47, -R21 ;  /* 0x0000002fc2147c23 */ /* 0x040fe20008010815 */
[----:B------:R-:W-:Y:S01]  /*7790*/  FMUL.FTZ R21, R194, UR46 ;  /* 0x0000002ec2157c20 */ /* 0x000fe20008410000 */
[----:B------:R-:W-:Y:S01]  /*77a0*/  FFMA.FTZ R228, -R67, R144, R228 ;  /* 0x0000009043e47223 */ /* 0x000fe200000101e4 */
[----:B------:R-:W-:Y:S01]  /*77b0*/  FFMA.FTZ R15, R37, -R216, R12 ;  /* 0x800000d8250f7223 */ /* 0x000fe2000001000c */
[CC--:B------:R-:W-:Y:S01]  /*77c0*/  FMUL.FTZ R12, R142.reuse, -R179.reuse ;  /* 0x800000b38e0c7220 */ /* 0x0c0fe20000410000 */
[----:B------:R-:W-:Y:S01]  /*77d0*/  FMUL.FTZ R142, R142, -R162 ;  /* 0x800000a28e8e7220 */ /* 0x000fe20000410000 */
[C---:B------:R-:W-:Y:S01]  /*77e0*/  FMUL.FTZ R29, R231.reuse, R20 ;  /* 0x00000014e71d7220 */ /* 0x040fe20000410000 */
[----:B------:R-:W-:Y:S01]  /*77f0*/  FMUL.FTZ R24, R231, R22 ;  /* 0x00000016e7187220 */ /* 0x000fe20000410000 */
[CC--:B------:R-:W-:Y:S01]  /*7800*/  FFMA.FTZ R20, R143.reuse, R162.reuse, -R12 ;  /* 0x000000a28f147223 */ /* 0x0c0fe2000001080c */
[----:B------:R-:W-:Y:S01]  /*7810*/  FFMA.FTZ R142, R143, R179, R142 ;  /* 0x000000b38f8e7223 */ /* 0x000fe2000001008e */
[-C--:B------:R-:W-:Y:S01]  /*7820*/  FMUL.FTZ R13, R231, R23.reuse ;  /* 0x00000017e70d7220 */ /* 0x080fe20000410000 */
[----:B------:R-:W-:Y:S01]  /*7830*/  FFMA.FTZ R27, R178, UR47, R21 ;  /* 0x0000002fb21b7c23 */ /* 0x000fe20008010015 */
[----:B------:R-:W-:Y:S01]  /*7840*/  FMUL.FTZ R21, R74, R162 ;  /* 0x000000a24a157220 */ /* 0x000fe20000410000 */
[----:B------:R-:W-:Y:S01]  /*7850*/  FADD.FTZ R177, -R177, R142 ;  /* 0x0000008eb1b17221 */ /* 0x000fe20000010100 */
[----:B------:R-:W-:Y:S01]  /*7860*/  FFMA.FTZ R12, R228, R23, -R24 ;  /* 0x00000017e40c7223 */ /* 0x000fe20000010818 */
[----:B------:R-:W-:Y:S01]  /*7870*/  FADD.FTZ R161, R161, R20 ;  /* 0x00000014a1a17221 */ /* 0x000fe20000010000 */
[----:B------:R-:W-:Y:S01]  /*7880*/  FADD.FTZ R51, R22, R51 ;  /* 0x0000003316337221 */ /* 0x000fe20000010000 */
[----:B------:R-:W-:Y:S01]  /*7890*/  FMUL.FTZ R24, R82, R177 ;  /* 0x000000b152187220 */ /* 0x000fe20000410000 */
[C---:B------:R-:W-:Y:S01]  /*78a0*/  FFMA.FTZ R13, R228.reuse, R22, R13 ;  /* 0x00000016e40d7223 */ /* 0x040fe2000001000d */
[----:B------:R-:W-:Y:S01]  /*78b0*/  FFMA.FTZ R29, R228, R27, R29 ;  /* 0x0000001be41d7223 */ /* 0x000fe2000001001d */
[C---:B------:R-:W-:Y:S01]  /*78c0*/  FFMA.FTZ R22, -R74.reuse, R115, R211 ;  /* 0x000000734a167223 */ /* 0x040fe200000101d3 */
[----:B------:R-:W-:Y:S01]  /*78d0*/  FMUL.FTZ R23, R74, R179 ;  /* 0x000000b34a177220 */ /* 0x000fe20000410000 */
[----:B------:R-:W-:Y:S01]  /*78e0*/  FMUL.FTZ R27, R203, R21 ;  /* 0x00000015cb1b7220 */ /* 0x000fe20000410000 */
[----:B------:R-:W-:Y:S01]  /*78f0*/  FMUL.FTZ R20, R82, R161 ;  /* 0x000000a152147220 */ /* 0x000fe20000410000 */
[----:B------:R-:W-:Y:S01]  /*7900*/  FMUL.FTZ R26, R205, R24 ;  /* 0x00000018cd1a7220 */ /* 0x000fe20000410000 */
[-C--:B------:R-:W-:Y:S01]  /*7910*/  FMUL.FTZ R25, R203, R23.reuse ;  /* 0x00000017cb197220 */ /* 0x080fe20000410000 */
[----:B------:R-:W-:Y:S01]  /*7920*/  FFMA.FTZ R27, R22, R23, -R27 ;  /* 0x00000017161b7223 */ /* 0x000fe2000001081b */
[----:B------:R-:W-:Y:S01]  /*7930*/  FMUL.FTZ R28, R205, R20 ;  /* 0x00000014cd1c7220 */ /* 0x000fe20000410000 */
[----:B------:R-:W-:Y:S01]  /*7940*/  FFMA.FTZ R144, R144, R178, R29 ;  /* 0x000000b290907223 */ /* 0x000fe2000001001d */
[----:B------:R-:W-:Y:S01]  /*7950*/  FMUL.FTZ R23, R176, UR46 ;  /* 0x0000002eb0177c20 */ /* 0x000fe20008410000 */
[----:B------:R-:W-:Y:S01]  /*7960*/  FFMA.FTZ R26, R209, R20, R26 ;  /* 0x00000014d11a7223 */ /* 0x000fe2000001001a */
[----:B------:R-:W-:Y:S01]  /*7970*/  FMUL.FTZ R29, R81, R180 ;  /* 0x000000b4511d7220 */ /* 0x000fe20000410000 */
[----:B------:R-:W-:Y:S01]  /*7980*/  FFMA.FTZ R28, R209, R24, -R28 ;  /* 0x00000018d11c7223 */ /* 0x000fe2000001081c */
[----:B------:R-:W-:Y:S01]  /*7990*/  FFMA.FTZ R31, R192, UR47, -R23 ;  /* 0x0000002fc01f7c23 */ /* 0x000fe20008010817 */
[----:B------:R-:W-:Y:S01]  /*79a0*/  FFMA.FTZ R25, R22, R21, R25 ;  /* 0x0000001516197223 */ /* 0x000fe20000010019 */
[----:B------:R-:W-:Y:S01]  /*79b0*/  FADD.FTZ R26, RZ, R26 ;  /* 0x0000001aff1a7221 */ /* 0x000fe20000010000 */
[C---:B------:R-:W-:Y:S01]  /*79c0*/  FFMA.FTZ R208, -R81.reuse, R124, R208 ;  /* 0x0000007c51d07223 */ /* 0x040fe200000101d0 */
[----:B------:R-:W-:Y:S01]  /*79d0*/  FMUL.FTZ R23, R81, R163 ;  /* 0x000000a351177220 */ /* 0x000fe20000410000 */
[----:B------:R-:W-:Y:S01]  /*79e0*/  FMUL.FTZ R33, R204, R29 ;  /* 0x0000001dcc217220 */ /* 0x000fe20000410000 */
[----:B------:R-:W-:Y:S01]  /*79f0*/  FADD.FTZ R28, RZ, R28 ;  /* 0x0000001cff1c7221 */ /* 0x000fe20000010000 */
[----:B------:R-:W-:Y:S01]  /*7a00*/  FADD.FTZ R25, R26, R25 ;  /* 0x000000191a197221 */ /* 0x000fe20000010000 */
[-C--:B------:R-:W-:Y:S01]  /*7a10*/  FMUL.FTZ R26, R204, R23.reuse ;  /* 0x00000017cc1a7220 */ /* 0x080fe20000410000 */
[----:B------:R-:W-:Y:S01]  /*7a20*/  FFMA.FTZ R24, R208, R23, R33 ;  /* 0x00000017d0187223 */ /* 0x000fe20000010021 */
[----:B------:R-:W-:Y:S01]  /*7a30*/  FMUL.FTZ R34, R73, R18 ;  /* 0x0000001249227220 */ /* 0x000fe20000410000 */
[----:B------:R-:W-:Y:S01]  /*7a40*/  FADD.FTZ R27, R28, R27 ;  /* 0x0000001b1c1b7221 */ /* 0x000fe20000010000 */
[----:B------:R-:W-:Y:S01]  /*7a50*/  FFMA.FTZ R226, -R75, R146, R226 ;  /* 0x000000924be27223 */ /* 0x000fe200000101e2 */
[----:B------:R-:W-:Y:S01]  /*7a60*/  FADD.FTZ R28, R25, R24 ;  /* 0x00000018191c7221 */ /* 0x000fe20000010000 */
[----:B------:R-:W-:Y:S01]  /*7a70*/  FMUL.FTZ R131, R216, R133 ;  /* 0x00000085d8837220 */ /* 0x000fe20000410000 */
[----:B------:R-:W-:Y:S01]  /*7a80*/  FFMA.FTZ R32, R208, R29, -R26 ;  /* 0x0000001dd0207223 */ /* 0x000fe2000001081a */
[C---:B------:R-:W-:Y:S01]  /*7a90*/  FFMA.FTZ R25, -R73.reuse, R122, R210 ;  /* 0x0000007a49197223 */ /* 0x040fe200000101d2 */
[----:B------:R-:W-:Y:S01]  /*7aa0*/  FMUL.FTZ R24, R73, R164 ;  /* 0x000000a449187220 */ /* 0x000fe20000410000 */
[C---:B------:R-:W-:Y:S01]  /*7ab0*/  FMUL.FTZ R126, R201.reuse, R34 ;  /* 0x00000022c97e7220 */ /* 0x040fe20000410000 */
[----:B------:R-:W-:Y:S01]  /*7ac0*/  FMUL.FTZ R26, R80, R165 ;  /* 0x000000a5501a7220 */ /* 0x000fe20000410000 */
[-C--:B------:R-:W-:Y:S01]  /*7ad0*/  FMUL.FTZ R135, R216, R35.reuse ;  /* 0x00000023d8877220 */ /* 0x080fe20000410000 */
[----:B------:R-:W-:Y:S01]  /*7ae0*/  FFMA.FTZ R30, R226, R35, R131 ;  /* 0x00000023e21e7223 */ /* 0x000fe20000010083 */
[-C--:B------:R-:W-:Y:S01]  /*7af0*/  FMUL.FTZ R33, R201, R24.reuse ;  /* 0x00000018c9217220 */ /* 0x080fe20000410000 */
[C---:B------:R-:W-:Y:S01]  /*7b00*/  FFMA.FTZ R29, R25.reuse, R24, R126 ;  /* 0x00000018191d7223 */ /* 0x040fe2000001007e */
[C---:B------:R-:W-:Y:S01]  /*7b10*/  FFMA.FTZ R213, -R80.reuse, R125, R213 ;  /* 0x0000007d50d57223 */ /* 0x040fe200000101d5 */
[----:B------:R-:W-:Y:S01]  /*7b20*/  FMUL.FTZ R35, R80, R19 ;  /* 0x0000001350237220 */ /* 0x000fe20000410000 */
[C---:B------:R-:W-:Y:S01]  /*7b30*/  FMUL.FTZ R126, R202.reuse, R26 ;  /* 0x0000001aca7e7220 */ /* 0x040fe20000410000 */
[----:B------:R-:W-:Y:S01]  /*7b40*/  FFMA.FTZ R33, R25, R34, -R33 ;  /* 0x0000002219217223 */ /* 0x000fe20000010821 */
[----:B------:R-:W-:Y:S01]  /*7b50*/  FADD.FTZ R32, R27, R32 ;  /* 0x000000201b207221 */ /* 0x000fe20000010000 */
[-C--:B------:R-:W-:Y:S01]  /*7b60*/  FMUL.FTZ R34, R202, R35.reuse ;  /* 0x00000023ca227220 */ /* 0x080fe20000410000 */
[C---:B------:R-:W-:Y:S01]  /*7b70*/  FFMA.FTZ R131, R213.reuse, R35, -R126 ;  /* 0x00000023d5837223 */ /* 0x040fe2000001087e */
[----:B------:R-:W-:Y:S01]  /*7b80*/  FMUL.FTZ R126, R72, R183 ;  /* 0x000000b7487e7220 */ /* 0x000fe20000410000 */
[----:B------:R-:W-:Y:S01]  /*7b90*/  FADD.FTZ R29, R28, R29 ;  /* 0x0000001d1c1d7221 */ /* 0x000fe20000010000 */
[----:B------:R-:W-:Y:S01]  /*7ba0*/  FFMA.FTZ R34, R213, R26, R34 ;  /* 0x0000001ad5227223 */ /* 0x000fe20000010022 */
[C---:B------:R-:W-:Y:S01]  /*7bb0*/  FFMA.FTZ R28, -R72.reuse, R123, R215 ;  /* 0x0000007b481c7223 */ /* 0x040fe200000101d7 */
[----:B------:R-:W-:Y:S01]  /*7bc0*/  FMUL.FTZ R27, R72, R166 ;  /* 0x000000a6481b7220 */ /* 0x000fe20000410000 */
[-C--:B------:R-:W-:Y:S01]  /*7bd0*/  FMUL.FTZ R35, R199, R126.reuse ;  /* 0x0000007ec7237220 */ /* 0x080fe20000410000 */
[----:B------:R-:W-:Y:S01]  /*7be0*/  FADD.FTZ R32, R32, R33 ;  /* 0x0000002120207221 */ /* 0x000fe20000010000 */
[----:B------:R-:W-:Y:S01]  /*7bf0*/  FADD.FTZ R29, R29, R34 ;  /* 0x000000221d1d7221 */ /* 0x000fe20000010000 */
[-C--:B------:R-:W-:Y:S01]  /*7c00*/  FMUL.FTZ R33, R199, R27.reuse ;  /* 0x0000001bc7217220 */ /* 0x080fe20000410000 */
[----:B------:R-:W-:Y:S01]  /*7c10*/  FFMA.FTZ R34, R28, R27, R35 ;  /* 0x0000001b1c227223 */ /* 0x000fe20000010023 */
[----:B------:R-:W-:Y:S01]  /*7c20*/  FFMA.FTZ R35, R226, R133, -R135 ;  /* 0x00000085e2237223 */ /* 0x000fe20000010887 */
[----:B------:R-:W-:Y:S01]  /*7c30*/  FADD.FTZ R131, R32, R131 ;  /* 0x0000008320837221 */ /* 0x000fe20000010000 */
[----:B------:R-:W-:Y:S01]  /*7c40*/  FFMA.FTZ R126, R28, R126, -R33 ;  /* 0x0000007e1c7e7223 */ /* 0x000fe20000010821 */
[----:B------:R-:W-:Y:S01]  /*7c50*/  FADD.FTZ R34, R29, R34 ;  /* 0x000000221d227221 */ /* 0x000fe20000010000 */
[C---:B------:R-:W-:Y:S01]  /*7c60*/  FMUL.FTZ R33, R79.reuse, R184 ;  /* 0x000000b84f217220 */ /* 0x040fe20000410000 */
[C---:B------:R-:W-:Y:S01]  /*7c70*/  FMUL.FTZ R29, R79.reuse, R167 ;  /* 0x000000a74f1d7220 */ /* 0x040fe20000410000 */
[----:B------:R-:W-:Y:S01]  /*7c80*/  FFMA.FTZ R212, -R79, R120, R212 ;  /* 0x000000784fd47223 */ /* 0x000fe200000101d4 */
[C---:B------:R-:W-:Y:S01]  /*7c90*/  FMUL.FTZ R32, R71.reuse, R168 ;  /* 0x000000a847207220 */ /* 0x040fe20000410000 */
[C---:B------:R-:W-:Y:S01]  /*7ca0*/  FMUL.FTZ R133, R200.reuse, R33 ;  /* 0x00000021c8857220 */ /* 0x040fe20000410000 */
[-C--:B------:R-:W-:Y:S01]  /*7cb0*/  FMUL.FTZ R128, R200, R29.reuse ;  /* 0x0000001dc8807220 */ /* 0x080fe20000410000 */
[----:B------:R-:W-:Y:S01]  /*7cc0*/  FFMA.FTZ R217, -R71, R118, R217 ;  /* 0x0000007647d97223 */ /* 0x000fe200000101d9 */
[----:B------:R-:W-:Y:S01]  /*7cd0*/  FMUL.FTZ R132, R197, R32 ;  /* 0x00000020c5847220 */ /* 0x000fe20000410000 */
[C---:B------:R-:W-:Y:S01]  /*7ce0*/  FFMA.FTZ R133, R212.reuse, R29, R133 ;  /* 0x0000001dd4857223 */ /* 0x040fe20000010085 */
[----:B------:R-:W-:Y:S01]  /*7cf0*/  FFMA.FTZ R135, R212, R33, -R128 ;  /* 0x00000021d4877223 */ /* 0x000fe20000010880 */
[----:B------:R-:W-:Y:S01]  /*7d00*/  FMUL.FTZ R33, R78, R169 ;  /* 0x000000a94e217220 */ /* 0x000fe20000410000 */
[----:B------:R-:W-:Y:S01]  /*7d10*/  FADD.FTZ R126, R131, R126 ;  /* 0x0000007e837e7221 */ /* 0x000fe20000010000 */
[----:B------:R-:W-:Y:S01]  /*7d20*/  FADD.FTZ R133, R34, R133 ;  /* 0x0000008522857221 */ /* 0x000fe20000010000 */
[C---:B------:R-:W-:Y:S01]  /*7d30*/  FMUL.FTZ R137, R78.reuse, R17 ;  /* 0x000000114e897220 */ /* 0x040fe20000410000 */
[-C--:B------:R-:W-:Y:S01]  /*7d40*/  FFMA.FTZ R131, R217, R130.reuse, -R132 ;  /* 0x00000082d9837223 */ /* 0x080fe20000010884 */
[----:B------:R-:W-:Y:S01]  /*7d50*/  FFMA.FTZ R34, -R78, R121, R219 ;  /* 0x000000794e227223 */ /* 0x000fe200000101db */
[----:B------:R-:W-:Y:S01]  /*7d60*/  FMUL.FTZ R128, R198, R33 ;  /* 0x00000021c6807220 */ /* 0x000fe20000410000 */
[----:B------:R-:W-:Y:S01]  /*7d70*/  FMUL.FTZ R130, R197, R130 ;  /* 0x00000082c5827220 */ /* 0x000fe20000410000 */
[----:B------:R-:W-:Y:S01]  /*7d80*/  FADD.FTZ R126, R126, R135 ;  /* 0x000000877e7e7221 */ /* 0x000fe20000010000 */
[-C--:B------:R-:W-:Y:S01]  /*7d90*/  FMUL.FTZ R139, R198, R137.reuse ;  /* 0x00000089c68b7220 */ /* 0x080fe20000410000 */
[----:B------:R-:W-:Y:S01]  /*7da0*/  FFMA.FTZ R137, R34, R137, -R128 ;  /* 0x0000008922897223 */ /* 0x000fe20000010880 */
[----:B------:R-:W-:Y:S01]  /*7db0*/  FFMA.FTZ R130, R217, R32, R130 ;  /* 0x00000020d9827223 */ /* 0x000fe20000010082 */
[----:B------:R-:W-:Y:S01]  /*7dc0*/  FADD.FTZ R128, R126, R131 ;  /* 0x000000837e807221 */ /* 0x000fe20000010000 */
[C---:B------:R-:W-:Y:S01]  /*7dd0*/  FMUL.FTZ R132, R70.reuse, R187 ;  /* 0x000000bb46847220 */ /* 0x040fe20000410000 */
[----:B------:R-:W-:Y:S01]  /*7de0*/  FMUL.FTZ R126, R70, R170 ;  /* 0x000000aa467e7220 */ /* 0x000fe20000410000 */
[----:B------:R-:W-:Y:S01]  /*7df0*/  FADD.FTZ R130, R133, R130 ;  /* 0x0000008285827221 */ /* 0x000fe20000010000 */
[----:B------:R-:W-:Y:S01]  /*7e00*/  FFMA.FTZ R139, R34, R33, R139 ;  /* 0x00000021228b7223 */ /* 0x000fe2000001008b */
[----:B------:R-:W-:Y:S01]  /*7e10*/  FFMA.FTZ R221, -R70, R119, R221 ;  /* 0x0000007746dd7223 */ /* 0x000fe200000101dd */
[----:B------:R-:W-:Y:S01]  /*7e20*/  FMUL.FTZ R134, R195, R132 ;  /* 0x00000084c3867220 */ /* 0x000fe20000410000 */
        /* <DEDUP_REMOVED lines=8> */
[C---:B------:R-:W-:Y:S01]  /*7eb0*/  FMUL.FTZ R132, R69.reuse, R172 ;  /* 0x000000ac45847220 */ /* 0x040fe20000410000 */
[----:B------:R-:W-:Y:S01]  /*7ec0*/  FADD.FTZ R130, R130, R133 ;  /* 0x0000008582827221 */ /* 0x000fe20000010000 */
[-C--:B------:R-:W-:Y:S01]  /*7ed0*/  FFMA.FTZ R141, R214, R139.reuse, -R141 ;  /* 0x0000008bd68d7223 */ /* 0x080fe2000001088d */
[C---:B------:R-:W-:Y:S01]  /*7ee0*/  FMUL.FTZ R133, R69.reuse, R2 ;  /* 0x0000000245857220 */ /* 0x040fe20000410000 */
[----:B------:R-:W-:Y:S01]  /*7ef0*/  FMUL.FTZ R139, R196, R139 ;  /* 0x0000008bc48b7220 */ /* 0x000fe20000410000 */
[----:B------:R-:W-:Y:S01]  /*7f00*/  FFMA.FTZ R218, -R69, R114, R218 ;  /* 0x0000007245da7223 */ /* 0x000fe200000101da */
[C---:B------:R-:W-:Y:S01]  /*7f10*/  FMUL.FTZ R134, R193.reuse, R132 ;  /* 0x00000084c1867220 */ /* 0x040fe20000410000 */
[----:B------:R-:W-:Y:S01]  /*7f20*/  FADD.FTZ R128, R128, R137 ;  /* 0x0000008980807221 */ /* 0x000fe20000010000 */
[----:B------:R-:W-:Y:S01]  /*7f30*/  FMUL.FTZ R137, R193, R133 ;  /* 0x00000085c1897220 */ /* 0x000fe20000410000 */
[----:B------:R-:W-:Y:S01]  /*7f40*/  FFMA.FTZ R139, R214, R131, R139 ;  /* 0x00000083d68b7223 */ /* 0x000fe2000001008b */
[----:B------:R-:W-:Y:S01]  /*7f50*/  FFMA.FTZ R133, R218, R133, -R134 ;  /* 0x00000085da857223 */ /* 0x000fe20000010886 */
[----:B------:R-:W-:Y:S01]  /*7f60*/  FMUL.FTZ R134, R76, R174 ;  /* 0x000000ae4c867220 */ /* 0x000fe20000410000 */
[----:B------:R-:W-:Y:S01]  /*7f70*/  FADD.FTZ R128, R128, R135 ;  /* 0x0000008780807221 */ /* 0x000fe20000010000 */
[----:B------:R-:W-:Y:S01]  /*7f80*/  FADD.FTZ R130, R130, R139 ;  /* 0x0000008b82827221 */ /* 0x000fe20000010000 */
[----:B------:R-:W-:Y:S01]  /*7f90*/  FFMA.FTZ R137, R218, R132, R137 ;  /* 0x00000084da897223 */ /* 0x000fe20000010089 */
[C---:B------:R-:W-:Y:S01]  /*7fa0*/  FFMA.FTZ R227, -R76.reuse, R129, R227 ;  /* 0x000000814ce37223 */ /* 0x040fe200000101e3 */
[----:B------:R-:W-:Y:S01]  /*7fb0*/  FMUL.FTZ R135, R76, R3 ;  /* 0x000000034c877220 */ /* 0x000fe20000410000 */
[----:B------:R-:W-:Y:S01]  /*7fc0*/  FMUL.FTZ R136, R206, R134 ;  /* 0x00000086ce887220 */ /* 0x000fe20000410000 */
[----:B------:R-:W-:Y:S01]  /*7fd0*/  FMUL.FTZ R138, R68, R175 ;  /* 0x000000af448a7220 */ /* 0x000fe20000410000 */
[----:B------:R-:W-:Y:S01]  /*7fe0*/  FADD.FTZ R130, R130, R137 ;  /* 0x0000008982827221 */ /* 0x000fe20000010000 */
[----:B------:R-:W-:Y:S01]  /*7ff0*/  FADD.FTZ R128, R128, R141 ;  /* 0x0000008d80807221 */ /* 0x000fe20000010000 */
[----:B------:R-:W-:Y:S01]  /*8000*/  FFMA.FTZ R137, R227, R135, -R136 ;  /* 0x00000087e3897223 */ /* 0x000fe20000010888 */
[C---:B------:R-:W-:Y:S01]  /*8010*/  FFMA.FTZ R229, -R68.reuse, R127, R229 ;  /* 0x0000007f44e57223 */ /* 0x040fe200000101e5 */
[----:B------:R-:W-:Y:S01]  /*8020*/  FMUL.FTZ R140, R68, R191 ;  /* 0x000000bf448c7220 */ /* 0x000fe20000410000 */
[----:B------:R-:W-:Y:S01]  /*8030*/  FMUL.FTZ R136, R206, R135 ;  /* 0x00000087ce887220 */ /* 0x000fe20000410000 */
[----:B------:R-:W-:Y:S01]  /*8040*/  FMUL.FTZ R142, R207, R138 ;  /* 0x0000008acf8e7220 */ /* 0x000fe20000410000 */
[----:B------:R-:W-:Y:S01]  /*8050*/  FADD.FTZ R128, R128, R133 ;  /* 0x0000008580807221 */ /* 0x000fe20000010000 */
[----:B------:R-:W-:Y:S01]  /*8060*/  FFMA.FTZ R15, R36, -R231, R15 ;  /* 0x800000e7240f7223 */ /* 0x000fe2000001000f */
[----:B------:R-:W-:Y:S01]  /*8070*/  FFMA.FTZ R133, R227, R134, R136 ;  /* 0x00000086e3857223 */ /* 0x000fe20000010088 */
[-C--:B------:R-:W-:Y:S01]  /*8080*/  FFMA.FTZ R135, R229, R140.reuse, -R142 ;  /* 0x0000008ce5877223 */ /* 0x080fe2000001088e */
[----:B------:R-:W-:Y:S01]  /*8090*/  FMUL.FTZ R140, R207, R140 ;  /* 0x0000008ccf8c7220 */ /* 0x000fe20000410000 */
[----:B------:R-:W-:Y:S01]  /*80a0*/  FADD.FTZ R128, R128, R137 ;  /* 0x0000008980807221 */ /* 0x000fe20000010000 */
[----:B------:R-:W-:Y:S01]  /*80b0*/  FADD.FTZ R130, R130, R133 ;  /* 0x0000008582827221 */ /* 0x000fe20000010000 */
[----:B------:R-:W-:Y:S01]  /*80c0*/  FMUL.FTZ R136, R175, UR46 ;  /* 0x0000002eaf887c20 */ /* 0x000fe20008410000 */
[----:B------:R-:W-:Y:S01]  /*80d0*/  FFMA.FTZ R133, R229, R138, R140 ;  /* 0x0000008ae5857223 */ /* 0x000fe2000001008c */
[----:B------:R-:W-:Y:S01]  /*80e0*/  FADD.FTZ R128, R128, R135 ;  /* 0x0000008780807221 */ /* 0x000fe20000010000 */
[----:B------:R-:W0:Y:S01]  /*80f0*/  SHFL.DOWN PT, R140, R15, 0x1, 0x1f ;  /* 0x08201f000f8c7f89 */ /* 0x000e2200000e0000 */
[----:B------:R-:W-:Y:S01]  /*8100*/  FFMA.FTZ R136, R191, UR47, -R136 ;  /* 0x0000002fbf887c23 */ /* 0x000fe20008010888 */
[----:B------:R-:W-:Y:S01]  /*8110*/  FADD.FTZ R133, R130, R133 ;  /* 0x0000008582857221 */ /* 0x000fe20000010000 */
[----:B------:R-:W-:Y:S01]  /*8120*/  FADD.FTZ R35, R128, R35 ;  /* 0x0000002380237221 */ /* 0x000fe20000010000 */
[----:B------:R-:W1:Y:S01]  /*8130*/  SHFL.DOWN PT, R135, R14, 0x1, 0x1f ;  /* 0x08201f000e877f89 */ /* 0x000e6200000e0000 */
[----:B------:R-:W-:Y:S01]  /*8140*/  FMUL.FTZ R136, R207, R136 ;  /* 0x00000088cf887220 */ /* 0x000fe20000410000 */
[----:B------:R-:W-:Y:S01]  /*8150*/  FADD.FTZ R128, R133, R30 ;  /* 0x0000001e85807221 */ /* 0x000fe20000010000 */
[----:B------:R-:W-:Y:S01]  /*8160*/  FADD.FTZ R35, R35, R12 ;  /* 0x0000000c23237221 */ /* 0x000fe20000010000 */
[----:B------:R-:W-:Y:S01]  /*8170*/  FMUL.FTZ R30, R191, UR46 ;  /* 0x0000002ebf1e7c20 */ /* 0x000fe20008410000 */
[----:B------:R-:W-:Y:S01]  /*8180*/  FMUL.FTZ R139, R192, UR46 ;  /* 0x0000002ec08b7c20 */ /* 0x000fe20008410000 */
[----:B------:R-:W-:Y:S01]  /*8190*/  FADD.FTZ R12, R128, R13 ;  /* 0x0000000d800c7221 */ /* 0x000fe20000010000 */
[----:B------:R-:W-:Y:S01]  /*81a0*/  FMUL.FTZ R31, R216, R31 ;  /* 0x0000001fd81f7220 */ /* 0x000fe20000410000 */
[----:B------:R-:W2:Y:S01]  /*81b0*/  SHFL.DOWN PT, R130, R35, 0x1, 0x1f ;  /* 0x08201f0023827f89 */ /* 0x000ea200000e0000 */
[----:B------:R-:W-:Y:S01]  /*81c0*/  FFMA.FTZ R128, R175, UR47, R30 ;  /* 0x0000002faf807c23 */ /* 0x000fe2000801001e */
[----:B------:R-:W-:Y:S01]  /*81d0*/  FMUL.FTZ R30, R174, UR46 ;  /* 0x0000002eae1e7c20 */ /* 0x000fe20008410000 */
[----:B------:R-:W-:Y:S01]  /*81e0*/  FFMA.FTZ R139, R176, UR47, R139 ;  /* 0x0000002fb08b7c23 */ /* 0x000fe2000801008b */
[----:B------:R-:W3:Y:S01]  /*81f0*/  SHFL.DOWN PT, R133, R12, 0x1, 0x1f ;  /* 0x08201f000c857f89 */ /* 0x000ee200000e0000 */
[----:B------:R-:W-:Y:S01]  /*8200*/  FFMA.FTZ R128, R229, R128, R136 ;  /* 0x00000080e5807223 */ /* 0x000fe20000010088 */
[C---:B------:R-:W-:Y:S01]  /*8210*/  FFMA.FTZ R13, R3.reuse, UR47, -R30 ;  /* 0x0000002f030d7c23 */ /* 0x040fe2000801081e */
[----:B------:R-:W-:Y:S01]  /*8220*/  FMUL.FTZ R3, R3, UR46 ;  /* 0x0000002e03037c20 */ /* 0x000fe20008410000 */
[----:B------:R-:W-:Y:S01]  /*8230*/  FFMA.FTZ R31, R226, R139, R31 ;  /* 0x0000008be21f7223 */ /* 0x000fe2000001001f */
[----:B------:R-:W-:Y:S01]  /*8240*/  FFMA.FTZ R127, R127, R175, R128 ;  /* 0x000000af7f7f7223 */ /* 0x000fe20000010080 */
[----:B------:R-:W-:Y:S01]  /*8250*/  FMUL.FTZ R206, R206, R13 ;  /* 0x0000000dcece7220 */ /* 0x000fe20000410000 */
[----:B------:R-:W-:Y:S01]  /*8260*/  MOV R13, R35 ;  /* 0x00000023000d7202 */ /* 0x000fe20000000f00 */
[----:B0-----:R-:W-:Y:S01]  /*8270*/  @!P1 FADD.FTZ R15, R15, R140 ;  /* 0x0000008c0f0f9221 */ /* 0x001fe20000010000 */
[----:B------:R-:W-:Y:S01]  /*8280*/  FFMA.FTZ R30, R174, UR47, R3 ;  /* 0x0000002fae1e7c23 */ /* 0x000fe20008010003 */
[----:B------:R-:W-:Y:S01]  /*8290*/  FADD.FTZ R98, R127, R98 ;  /* 0x000000627f627221 */ /* 0x000fe20000010000 */
[----:B------:R-:W-:Y:S01]  /*82a0*/  FFMA.FTZ R31, R146, R176, R31 ;  /* 0x000000b0921f7223 */ /* 0x000fe2000001001f */
[----:B-1----:R-:W-:Y:S01]  /*82b0*/  @!P1 FADD.FTZ R14, R14, R135 ;  /* 0x000000870e0e9221 */ /* 0x002fe20000010000 */
[----:B------:R-:W-:Y:S01]  /*82c0*/  FFMA.FTZ R30, R227, R30, R206 ;  /* 0x0000001ee31e7223 */ /* 0x000fe200000100ce */
[----:B------:R-:W-:Y:S01]  /*82d0*/  FMUL.FTZ R3, R172, UR46 ;  /* 0x0000002eac037c20 */ /* 0x000fe20008410000 */
[----:B------:R-:W-:Y:S01]  /*82e0*/  FADD.FTZ R84, R31, R84 ;  /* 0x000000541f547221 */ /* 0x000fe20000010000 */
[C---:B------:R-:W-:Y:S01]  /*82f0*/  FMUL.FTZ R31, R2.reuse, UR46 ;  /* 0x0000002e021f7c20 */ /* 0x040fe20008410000 */
[----:B------:R-:W0:Y:S01]  /*8300*/  SHFL.DOWN PT, R127, R14, 0x2, 0x1f ;  /* 0x08401f000e7f7f89 */ /* 0x000e2200000e0000 */
[----:B------:R-:W-:Y:S01]  /*8310*/  FFMA.FTZ R174, R129, R174, R30 ;  /* 0x000000ae81ae7223 */ /* 0x000fe2000001001e */
[----:B------:R-:W-:Y:S01]  /*8320*/  FFMA.FTZ R30, R2, UR47, -R3 ;  /* 0x0000002f021e7c23 */ /* 0x000fe20008010803 */
[----:B--2---:R-:W-:Y:S01]  /*8330*/  @!P1 FADD.FTZ R13, R13, R130 ;  /* 0x000000820d0d9221 */ /* 0x004fe20000010000 */
[----:B------:R-:W-:Y:S01]  /*8340*/  FMUL.FTZ R3, R171, UR46 ;  /* 0x0000002eab037c20 */ /* 0x000fe20008410000 */
[----:B------:R-:W1:Y:S01]  /*8350*/  SHFL.DOWN PT, R130, R15, 0x2, 0x1f ;  /* 0x08401f000f827f89 */ /* 0x000e6200000e0000 */
[----:B------:R-:W-:Y:S01]  /*8360*/  FMUL.FTZ R193, R193, R30 ;  /* 0x0000001ec1c17220 */ /* 0x000fe20000410000 */
[----:B---3--:R-:W-:Y:S01]  /*8370*/  @!P1 FADD.FTZ R12, R133, R12 ;  /* 0x0000000c850c9221 */ /* 0x008fe20000010000 */
[----:B------:R-:W-:Y:S01]  /*8380*/  FFMA.FTZ R31, R172, UR47, R31 ;  /* 0x0000002fac1f7c23 */ /* 0x000fe2000801001f */
[----:B------:R-:W2:Y:S01]  /*8390*/  SHFL.DOWN PT, R128, R13, 0x2, 0x1f ;  /* 0x08401f000d807f89 */ /* 0x000ea200000e0000 */
[C---:B------:R-:W-:Y:S01]  /*83a0*/  FFMA.FTZ R3, R188.reuse, UR47, -R3 ;  /* 0x0000002fbc037c23 */ /* 0x040fe20008010803 */
[----:B------:R-:W-:Y:S01]  /*83b0*/  FMUL.FTZ R188, R188, UR46 ;  /* 0x0000002ebcbc7c20 */ /* 0x000fe20008410000 */
[----:B------:R-:W-:Y:S01]  /*83c0*/  ISETP.GT.AND P1, PT, R111, 0x1d, PT ;  /* 0x0000001d6f00780c */ /* 0x000fe20003f24270 */
[----:B------:R-:W3:Y:S01]  /*83d0*/  SHFL.DOWN PT, R35, R12, 0x2, 0x1f ;  /* 0x08401f000c237f89 */ /* 0x000ee200000e0000 */
[----:B------:R-:W-:Y:S01]  /*83e0*/  FFMA.FTZ R193, R218, R31, R193 ;  /* 0x0000001fdac17223 */ /* 0x000fe200000100c1 */
[----:B------:R-:W-:Y:S01]  /*83f0*/  FMUL.FTZ R31, R196, R3 ;  /* 0x00000003c41f7220 */ /* 0x000fe20000410000 */
[----:B------:R-:W-:Y:S01]  /*8400*/  FFMA.FTZ R3, R171, UR47, R188 ;  /* 0x0000002fab037c23 */ /* 0x000fe200080100bc */
[----:B------:R-:W-:Y:S01]  /*8410*/  FADD.FTZ R54, R126, R54 ;  /* 0x000000367e367221 */ /* 0x000fe20000010000 */
[----:B------:R-:W-:Y:S01]  /*8420*/  FMUL.FTZ R2, R170, UR46 ;  /* 0x0000002eaa027c20 */ /* 0x000fe20008410000 */
[----:B------:R-:W-:Y:S01]  /*8430*/  FFMA.FTZ R193, R114, R172, R193 ;  /* 0x000000ac72c17223 */ /* 0x000fe200000100c1 */
[----:B------:R-:W-:Y:S01]  /*8440*/  FFMA.FTZ R3, R214, R3, R31 ;  /* 0x00000003d6037223 */ /* 0x000fe2000001001f */
[----:B------:R-:W-:Y:S01]  /*8450*/  FADD.FTZ R61, R33, R61 ;  /* 0x0000003d213d7221 */ /* 0x000fe20000010000 */
[----:B------:R-:W-:Y:S01]  /*8460*/  FFMA.FTZ R30, R187, UR47, -R2 ;  /* 0x0000002fbb1e7c23 */ /* 0x000fe20008010802 */
[----:B------:R-:W-:Y:S01]  /*8470*/  FMUL.FTZ R2, R169, UR46 ;  /* 0x0000002ea9027c20 */ /* 0x000fe20008410000 */
[----:B------:R-:W-:Y:S01]  /*8480*/  FFMA.FTZ R116, R116, R171, R3 ;  /* 0x000000ab74747223 */ /* 0x000fe20000010003 */
[----:B0-----:R-:W-:Y:S01]  /*8490*/  @!P1 FADD.FTZ R14, R14, R127 ;  /* 0x0000007f0e0e9221 */ /* 0x001fe20000010000 */
[----:B------:R-:W-:Y:S01]  /*84a0*/  FMUL.FTZ R187, R187, UR46 ;  /* 0x0000002ebbbb7c20 */ /* 0x000fe20008410000 */
[----:B------:R-:W-:Y:S01]  /*84b0*/  FFMA.FTZ R3, R17, UR47, -R2 ;  /* 0x0000002f11037c23 */ /* 0x000fe20008010802 */
[----:B------:R-:W-:Y:S01]  /*84c0*/  FADD.FTZ R95, R116, R95 ;  /* 0x0000005f745f7221 */ /* 0x000fe20000010000 */
[----:B-1----:R-:W-:Y:S01]  /*84d0*/  @!P1 FADD.FTZ R15, R15, R130 ;  /* 0x000000820f0f9221 */ /* 0x002fe20000010000 */
[----:B------:R-:W0:Y:S01]  /*84e0*/  SHFL.DOWN PT, R127, R14, 0x4, 0x1f ;  /* 0x08801f000e7f7f89 */ /* 0x000e2200000e0000 */
[----:B------:R-:W-:Y:S01]  /*84f0*/  FMUL.FTZ R31, R198, R3 ;  /* 0x00000003c61f7220 */ /* 0x000fe20000410000 */
[----:B------:R-:W-:Y:S01]  /*8500*/  FMUL.FTZ R2, R17, UR46 ;  /* 0x0000002e11027c20 */ /* 0x000fe20008410000 */
[----:B--2---:R-:W-:Y:S01]  /*8510*/  @!P1 FADD.FTZ R13, R13, R128 ;  /* 0x000000800d0d9221 */ /* 0x004fe20000010000 */
[----:B------:R-:W1:Y:S01]  /*8520*/  SHFL.DOWN PT, R126, R15, 0x4, 0x1f ;  /* 0x08801f000f7e7f89 */ /* 0x000e6200000e0000 */
[----:B------:R-:W-:Y:S01]  /*8530*/  FMUL.FTZ R3, R168, UR46 ;  /* 0x0000002ea8037c20 */ /* 0x000fe20008410000 */
[----:B------:R-:W-:Y:S01]  /*8540*/  FMUL.FTZ R114, R195, R30 ;  /* 0x0000001ec3727220 */ /* 0x000fe20000410000 */
[----:B---3--:R-:W-:Y:S01]  /*8550*/  @!P1 FADD.FTZ R12, R12, R35 ;  /* 0x000000230c0c9221 */ /* 0x008fe20000010000 */
[----:B------:R-:W2:Y:S01]  /*8560*/  SHFL.DOWN PT, R116, R13, 0x4, 0x1f ;  /* 0x08801f000d747f89 */ /* 0x000ea200000e0000 */
[----:B------:R-:W-:Y:S01]  /*8570*/  ISETP.GT.AND P1, PT, R111, 0x1b, PT ;  /* 0x0000001b6f00780c */ /* 0x000fe20003f24270 */
[----:B------:R-:W-:Y:S01]  /*8580*/  FFMA.FTZ R17, R169, UR47, R2 ;  /* 0x0000002fa9117c23 */ /* 0x000fe20008010002 */
[----:B------:R-:W-:Y:S01]  /*8590*/  FFMA.FTZ R30, R170, UR47, R187 ;  /* 0x0000002faa1e7c23 */ /* 0x000fe200080100bb */
[----:B------:R-:W3:Y:S01]  /*85a0*/  SHFL.DOWN PT, R35, R12, 0x4, 0x1f ;  /* 0x08801f000c237f89 */ /* 0x000ee200000e0000 */
[C---:B------:R-:W-:Y:S01]  /*85b0*/  FFMA.FTZ R2, R16.reuse, UR47, -R3 ;  /* 0x0000002f10027c23 */ /* 0x040fe20008010803 */
[----:B------:R-:W-:Y:S01]  /*85c0*/  FMUL.FTZ R3, R16, UR46 ;  /* 0x0000002e10037c20 */ /* 0x000fe20008410000 */
[----:B------:R-:W-:Y:S01]  /*85d0*/  FFMA.FTZ R30, R221, R30, R114 ;  /* 0x0000001edd1e7223 */ /* 0x000fe20000010072 */
[----:B------:R-:W-:Y:S01]  /*85e0*/  FFMA.FTZ R34, R34, R17, R31 ;  /* 0x0000001122227223 */ /* 0x000fe2000001001f */
[----:B------:R-:W-:Y:S01]  /*85f0*/  FMUL.FTZ R16, R197, R2 ;  /* 0x00000002c5107220 */ /* 0x000fe20000410000 */
[----:B------:R-:W-:Y:S01]  /*8600*/  FFMA.FTZ R2, R168, UR47, R3 ;  /* 0x0000002fa8027c23 */ /* 0x000fe20008010003 */
[----:B------:R-:W-:Y:S01]  /*8610*/  FFMA.FTZ R119, R119, R170, R30 ;  /* 0x000000aa77777223 */ /* 0x000fe2000001001e */
[----:B------:R-:W-:Y:S01]  /*8620*/  FMUL.FTZ R3, R167, UR46 ;  /* 0x0000002ea7037c20 */ /* 0x000fe20008410000 */
[----:B------:R-:W-:Y:S01]  /*8630*/  FADD.FTZ R56, R27, R56 ;  /* 0x000000381b387221 */ /* 0x000fe20000010000 */
[----:B------:R-:W-:Y:S01]  /*8640*/  FFMA.FTZ R217, R217, R2, R16 ;  /* 0x00000002d9d97223 */ /* 0x000fe20000010010 */
[----:B------:R-:W-:Y:S01]  /*8650*/  FMUL.FTZ R2, R166, UR46 ;  /* 0x0000002ea6027c20 */ /* 0x000fe20008410000 */
[----:B0-----:R-:W-:Y:S01]  /*8660*/  @!P1 FADD.FTZ R14, R14, R127 ;  /* 0x0000007f0e0e9221 */ /* 0x001fe20000010000 */
[C---:B------:R-:W-:Y:S01]  /*8670*/  FFMA.FTZ R3, R184.reuse, UR47, -R3 ;  /* 0x0000002fb8037c23 */ /* 0x040fe20008010803 */
[----:B------:R-:W-:Y:S01]  /*8680*/  FMUL.FTZ R184, R184, UR46 ;  /* 0x0000002eb8b87c20 */ /* 0x000fe20008410000 */
[----:B------:R-:W-:Y:S01]  /*8690*/  FFMA.FTZ R2, R183, UR47, -R2 ;  /* 0x0000002fb7027c23 */ /* 0x000fe20008010802 */
[----:B-1----:R-:W-:Y:S01]  /*86a0*/  @!P1 FADD.FTZ R15, R15, R126 ;  /* 0x0000007e0f0f9221 */ /* 0x002fe20000010000 */
[----:B------:R-:W0:Y:S01]  /*86b0*/  SHFL.DOWN PT, R33, R14, 0x8, 0x1f ;  /* 0x09001f000e217f89 */ /* 0x000e2200000e0000 */
[----:B------:R-:W-:Y:S01]  /*86c0*/  FMUL.FTZ R17, R200, R3 ;  /* 0x00000003c8117220 */ /* 0x000fe20000410000 */
[----:B------:R-:W-:Y:S01]  /*86d0*/  FFMA.FTZ R3, R167, UR47, R184 ;  /* 0x0000002fa7037c23 */ /* 0x000fe200080100b8 */
[----:B--2---:R-:W-:Y:S01]  /*86e0*/  @!P1 FADD.FTZ R13, R13, R116 ;  /* 0x000000740d0d9221 */ /* 0x004fe20000010000 */
[----:B------:R-:W1:Y:S01]  /*86f0*/  SHFL.DOWN PT, R30, R15, 0x8, 0x1f ;  /* 0x09001f000f1e7f89 */ /* 0x000e6200000e0000 */
[----:B------:R-:W-:Y:S01]  /*8700*/  FMUL.FTZ R199, R199, R2 ;  /* 0x00000002c7c77220 */ /* 0x000fe20000410000 */
[----:B------:R-:W-:Y:S01]  /*8710*/  FFMA.FTZ R3, R212, R3, R17 ;  /* 0x00000003d4037223 */ /* 0x000fe20000010011 */
[----:B---3--:R-:W-:Y:S01]  /*8720*/  @!P1 FADD.FTZ R12, R12, R35 ;  /* 0x000000230c0c9221 */ /* 0x008fe20000010000 */
[----:B------:R-:W2:Y:S01]  /*8730*/  SHFL.DOWN PT, R16, R13, 0x8, 0x1f ;  /* 0x09001f000d107f89 */ /* 0x000ea200000e0000 */
[----:B------:R-:W-:Y:S01]  /*8740*/  ISETP.GT.AND P1, PT, R111, 0x17, PT ;  /* 0x000000176f00780c */ /* 0x000fe20003f24270 */
[----:B------:R-:W-:Y:S01]  /*8750*/  FMUL.FTZ R2, R165, UR46 ;  /* 0x0000002ea5027c20 */ /* 0x000fe20008410000 */
[----:B------:R-:W-:Y:S01]  /*8760*/  FMUL.FTZ R183, R183, UR46 ;  /* 0x0000002eb7b77c20 */ /* 0x000fe20008410000 */
[----:B------:R-:W3:Y:S01]  /*8770*/  SHFL.DOWN PT, R31, R12, 0x8, 0x1f ;  /* 0x09001f000c1f7f89 */ /* 0x000ee200000e0000 */
[----:B------:R-:W-:Y:S01]  /*8780*/  FFMA.FTZ R120, R120, R167, R3 ;  /* 0x000000a778787223 */ /* 0x000fe20000010003 */
[C---:B------:R-:W-:Y:S01]  /*8790*/  FFMA.FTZ R3, R19.reuse, UR47, -R2 ;  /* 0x0000002f13037c23 */ /* 0x040fe20008010802 */
[----:B------:R-:W-:Y:S01]  /*87a0*/  FFMA.FTZ R183, R166, UR47, R183 ;  /* 0x0000002fa6b77c23 */ /* 0x000fe200080100b7 */
[----:B------:R-:W-:Y:S01]  /*87b0*/  FMUL.FTZ R2, R19, UR46 ;  /* 0x0000002e13027c20 */ /* 0x000fe20008410000 */
[----:B------:R-:W-:Y:S01]  /*87c0*/  FFMA.FTZ R34, R121, R169, R34 ;  /* 0x000000a979227223 */ /* 0x000fe20000010022 */
[----:B------:R-:W-:Y:S01]  /*87d0*/  FMUL.FTZ R202, R202, R3 ;  /* 0x00000003caca7220 */ /* 0x000fe20000410000 */
[----:B------:R-:W-:Y:S01]  /*87e0*/  FMUL.FTZ R3, R164, UR46 ;  /* 0x0000002ea4037c20 */ /* 0x000fe20008410000 */
[----:B------:R-:W-:Y:S01]  /*87f0*/  FFMA.FTZ R28, R28, R183, R199 ;  /* 0x000000b71c1c7223 */ /* 0x000fe200000100c7 */
[----:B------:R-:W-:Y:S01]  /*8800*/  FFMA.FTZ R217, R118, R168, R217 ;  /* 0x000000a876d97223 */ /* 0x000fe200000100d9 */
[----:B------:R-:W-:Y:S01]  /*8810*/  FADD.FTZ R83, R144, R83 ;  /* 0x0000005390537221 */ /* 0x000fe20000010000 */
[----:B------:R-:W-:Y:S01]  /*8820*/  FADD.FTZ R52, R138, R52 ;  /* 0x000000348a347221 */ /* 0x000fe20000010000 */
[----:B0-----:R-:W-:Y:S01]  /*8830*/  @!P1 FADD.FTZ R14, R14, R33 ;  /* 0x000000210e0e9221 */ /* 0x001fe20000010000 */
[----:B------:R-:W-:Y:S01]  /*8840*/  FFMA.FTZ R123, R123, R166, R28 ;  /* 0x000000a67b7b7223 */ /* 0x000fe2000001001c */
[----:B------:R-:W-:Y:S01]  /*8850*/  FADD.FTZ R59, R134, R59 ;  /* 0x0000003b863b7221 */ /* 0x000fe20000010000 */
[----:B------:R-:W-:Y:S01]  /*8860*/  FADD.FTZ R53, R132, R53 ;  /* 0x0000003584357221 */ /* 0x000fe20000010000 */
[----:B-1----:R-:W-:Y:S01]  /*8870*/  @!P1 FADD.FTZ R15, R15, R30 ;  /* 0x0000001e0f0f9221 */ /* 0x002fe20000010000 */
[----:B------:R-:W0:Y:S01]  /*8880*/  SHFL.DOWN PT, R27, R14, 0x10, 0x1f ;  /* 0x0a001f000e1b7f89 */ /* 0x000e2200000e0000 */
[----:B------:R-:W-:Y:S01]  /*8890*/  FADD.FTZ R97, R174, R97 ;  /* 0x00000061ae617221 */ /* 0x000fe20000010000 */
[----:B------:R-:W-:Y:S01]  /*88a0*/  FADD.FTZ R62, R131, R62 ;  /* 0x0000003e833e7221 */ /* 0x000fe20000010000 */
[----:B--2---:R-:W-:Y:S01]  /*88b0*/  @!P1 FADD.FTZ R13, R13, R16 ;  /* 0x000000100d0d9221 */ /* 0x004fe20000010000 */
[----:B------:R-:W-:Y:S01]  /*88c0*/  FFMA.FTZ R16, R165, UR47, R2 ;  /* 0x0000002fa5107c23 */ /* 0x000fe20008010002 */
[C---:B------:R-:W-:Y:S01]  /*88d0*/  FFMA.FTZ R2, R18.reuse, UR47, -R3 ;  /* 0x0000002f12027c23 */ /* 0x040fe20008010803 */
[----:B------:R-:W-:Y:S01]  /*88e0*/  FMUL.FTZ R3, R18, UR46 ;  /* 0x0000002e12037c20 */ /* 0x000fe20008410000 */
[----:B---3--:R-:W-:Y:S01]  /*88f0*/  @!P1 FADD.FTZ R12, R12, R31 ;  /* 0x0000001f0c0c9221 */ /* 0x008fe20000010000 */
[----:B------:R-:W1:Y:S01]  /*8900*/  SHFL.DOWN PT, R30, R15, 0x10, 0x1f ;  /* 0x0a001f000f1e7f89 */ /* 0x000e6200000e0000 */
[----:B------:R-:W-:Y:S01]  /*8910*/  FFMA.FTZ R202, R213, R16, R202 ;  /* 0x00000010d5ca7223 */ /* 0x000fe200000100ca */
[----:B------:R-:W-:Y:S01]  /*8920*/  FMUL.FTZ R16, R201, R2 ;  /* 0x00000002c9107220 */ /* 0x000fe20000410000 */
[----:B------:R-:W-:Y:S01]  /*8930*/  FFMA.FTZ R2, R164, UR47, R3 ;  /* 0x0000002fa4027c23 */ /* 0x000fe20008010003 */
[----:B------:R-:W2:Y:S01]  /*8940*/  SHFL.DOWN PT, R28, R13, 0x10, 0x1f ;  /* 0x0a001f000d1c7f89 */ /* 0x000ea200000e0000 */
[----:B------:R-:W-:Y:S01]  /*8950*/  ISETP.GT.AND P1, PT, R111, 0xf, PT ;  /* 0x0000000f6f00780c */ /* 0x000fe20003f24270 */
[----:B------:R-:W-:Y:S01]  /*8960*/  FMUL.FTZ R3, R163, UR46 ;  /* 0x0000002ea3037c20 */ /* 0x000fe20008410000 */
[----:B------:R-:W-:Y:S01]  /*8970*/  FFMA.FTZ R25, R25, R2, R16 ;  /* 0x0000000219197223 */ /* 0x000fe20000010010 */
[----:B------:R-:W3:Y:S01]  /*8980*/  SHFL.DOWN PT, R19, R12, 0x10, 0x1f ;  /* 0x0a001f000c137f89 */ /* 0x000ee200000e0000 */
[----:B------:R-:W-:Y:S01]  /*8990*/  FMUL.FTZ R2, R162, UR46 ;  /* 0x0000002ea2027c20 */ /* 0x000fe20008410000 */
[C---:B------:R-:W-:Y:S01]  /*89a0*/  FFMA.FTZ R3, R180.reuse, UR47, -R3 ;  /* 0x0000002fb4037c23 */ /* 0x040fe20008010803 */
[----:B------:R-:W-:Y:S01]  /*89b0*/  FMUL.FTZ R180, R180, UR46 ;  /* 0x0000002eb4b47c20 */ /* 0x000fe20008410000 */
[----:B------:R-:W-:Y:S01]  /*89c0*/  FFMA.FTZ R202, R125, R165, R202 ;  /* 0x000000a57dca7223 */ /* 0x000fe200000100ca */
[----:B------:R-:W-:Y:S01]  /*89d0*/  FFMA.FTZ R16, R179, UR47, -R2 ;  /* 0x0000002fb3107c23 */ /* 0x000fe20008010802 */
[----:B------:R-:W-:Y:S01]  /*89e0*/  FMUL.FTZ R2, R161, UR46 ;  /* 0x0000002ea1027c20 */ /* 0x000fe20008410000 */
[----:B------:R-:W-:Y:S01]  /*89f0*/  FMUL.FTZ R179, R179, UR46 ;  /* 0x0000002eb3b37c20 */ /* 0x000fe20008410000 */
[----:B------:R-:W-:Y:S01]  /*8a00*/  FMUL.FTZ R17, R204, R3 ;  /* 0x00000003cc117220 */ /* 0x000fe20000410000 */
[----:B------:R-:W-:Y:S01]  /*8a10*/  FMUL.FTZ R203, R203, R16 ;  /* 0x00000010cbcb7220 */ /* 0x000fe20000410000 */
[C---:B------:R-:W-:Y:S01]  /*8a20*/  FFMA.FTZ R16, R177.reuse, UR47, -R2 ;  /* 0x0000002fb1107c23 */ /* 0x040fe20008010802 */
[----:B------:R-:W-:Y:S01]  /*8a30*/  FMUL.FTZ R2, R177, UR46 ;  /* 0x0000002eb1027c20 */ /* 0x000fe20008410000 */
[----:B------:R-:W-:Y:S01]  /*8a40*/  FFMA.FTZ R3, R163, UR47, R180 ;  /* 0x0000002fa3037c23 */ /* 0x000fe200080100b4 */
[----:B------:R-:W-:Y:S01]  /*8a50*/  FFMA.FTZ R179, R162, UR47, R179 ;  /* 0x0000002fa2b37c23 */ /* 0x000fe200080100b3 */
[----:B------:R-:W-:Y:S01]  /*8a60*/  FMUL.FTZ R16, R205, R16 ;  /* 0x00000010cd107220 */ /* 0x000fe20000410000 */
[----:B------:R-:W-:Y:S01]  /*8a70*/  FFMA.FTZ R2, R161, UR47, R2 ;  /* 0x0000002fa1027c23 */ /* 0x000fe20008010002 */
[----:B0-----:R-:W-:Y:S01]  /*8a80*/  @!P1 FADD.FTZ R14, R14, R27 ;  /* 0x0000001b0e0e9221 */ /* 0x001fe20000010000 */
[----:B-1----:R-:W-:Y:S01]  /*8a90*/  @!P1 FADD.FTZ R15, R15, R30 ;  /* 0x0000001e0f0f9221 */ /* 0x002fe20000010000 */
[----:B------:R-:W-:Y:S01]  /*8aa0*/  FFMA.FTZ R3, R208, R3, R17 ;  /* 0x00000003d0037223 */ /* 0x000fe20000010011 */
[----:B------:R-:W-:Y:S01]  /*8ab0*/  FFMA.FTZ R22, R22, R179, R203 ;  /* 0x000000b316167223 */ /* 0x000fe200000100cb */
[----:B--2---:R-:W-:Y:S01]  /*8ac0*/  @!P1 FADD.FTZ R13, R13, R28 ;  /* 0x0000001c0d0d9221 */ /* 0x004fe20000010000 */
[----:B------:R-:W-:Y:S01]  /*8ad0*/  FFMA.FTZ R2, R209, R2, R16 ;  /* 0x00000002d1027223 */ /* 0x000fe20000010010 */
[----:B------:R-:W-:Y:S01]  /*8ae0*/  FFMA.FTZ R25, R122, R164, R25 ;  /* 0x000000a47a197223 */ /* 0x000fe20000010019 */
[----:B------:R-:W-:Y:S01]  /*8af0*/  FFMA.FTZ R124, R124, R163, R3 ;  /* 0x000000a37c7c7223 */ /* 0x000fe20000010003 */
[----:B---3--:R-:W-:Y:S01]  /*8b00*/  @!P1 FADD.FTZ R12, R12, R19 ;  /* 0x000000130c0c9221 */ /* 0x008fe20000010000 */
[----:B------:R-:W-:Y:S01]  /*8b10*/  FFMA.FTZ R115, R115, R162, R22 ;  /* 0x000000a273737223 */ /* 0x000fe20000010016 */
[----:B------:R-:W-:Y:S01]  /*8b20*/  FFMA.FTZ R2, R117, R161, R2 ;  /* 0x000000a175027223 */ /* 0x000fe20000010002 */
        /* <DEDUP_REMOVED lines=20> */
[----:B0-----:R-:W-:Y:S05]  /*8c70*/  @P0 BRA `(.L_x_3332) ;  /* 0x00000000007c0947 */ /* 0x001fea0003800000 */
[----:B------:R-:W0:Y:S01]  /*8c80*/  S2UR UR45, SR_CgaCtaId ;  /* 0x00000000002d79c3 */ /* 0x000e220000008800 */
[----:B------:R-:W-:Y:S01]  /*8c90*/  UMOV UR44, 0x400 ;  /* 0x00000400002c7882 */ /* 0x000fe20000000000 */
[----:B------:R-:W-:Y:S01]  /*8ca0*/  UISETP.NE.AND UP0, UPT, UR11, UR50, UPT ;  /* 0x000000320b00728c */ /* 0x000fe2000bf05270 */
[----:B------:R-:W-:-:S05]  /*8cb0*/  MOV R2, UR6 ;  /* 0x0000000600027c02 */ /* 0x000fca0008000f00 */
[----:B------:R-:W-:Y:S01]  /*8cc0*/  PLOP3.LUT P0, PT, PT, PT, UP0, 0x80, 0x0 ;  /* 0x000000000000781c */ /* 0x000fe20003f0f008 */
[----:B0-----:R-:W-:-:S06]  /*8cd0*/  ULEA UR44, UR45, UR44, 0x18 ;  /* 0x0000002c2d2c7291 */ /* 0x001fcc000f8ec03f */
[----:B------:R-:W-:-:S04]  /*8ce0*/  MOV R109, UR44 ;  /* 0x0000002c006d7c02 */ /* 0x000fc80008000f00 */
[----:B------:R-:W-:Y:S01]  /*8cf0*/  LEA R29, R2, R109, 0x3 ;  /* 0x0000006d021d7211 */ /* 0x000fe200078e18ff */
[----:B------:R-:W0:Y:S04]  /*8d00*/  LDS.128 R16, [R109+0x10b0] ;  /* 0x0010b0006d107984 */ /* 0x000e280000000c00 */
[----:B------:R-:W1:Y:S04]  /*8d10*/  LDS.128 R20, [R109+0x10c0] ;  /* 0x0010c0006d147984 */ /* 0x000e680000000c00 */
[----:B------:R-:W2:Y:S04]  /*8d20*/  LDS.128 R24, [R109+0x10d0] ;  /* 0x0010d0006d187984 */ /* 0x000ea80000000c00 */
[----:B------:R-:W3:Y:S04]  /*8d30*/  @P0 LDS.64 R30, [R29+0x5110] ;  /* 0x005110001d1e0984 */ /* 0x000ee80000000a00 */
[----:B------:R-:W4:Y:S01]  /*8d40*/  @P0 LDS.64 R32, [R29+0x4910] ;  /* 0x004910001d200984 */ /* 0x000f220000000a00 */
[----:B0-----:R-:W-:Y:S01]  /*8d50*/  FADD.FTZ R28, R15, R19 ;  /* 0x000000130f1c7221 */ /* 0x001fe20000010000 */
[----:B------:R-:W-:Y:S01]  /*8d60*/  FADD.FTZ R15, R14, R18 ;  /* 0x000000120e0f7221 */ /* 0x000fe20000010000 */
[----:B------:R-:W-:Y:S01]  /*8d70*/  FADD.FTZ R2, R13, R17 ;  /* 0x000000110d027221 */ /* 0x000fe20000010000 */
[----:B------:R-:W-:Y:S01]  /*8d80*/  FADD.FTZ R3, R12, R16 ;  /* 0x000000100c037221 */ /* 0x000fe20000010000 */
[----:B-1----:R-:W-:Y:S01]  /*8d90*/  FADD.FTZ R28, R28, R23 ;  /* 0x000000171c1c7221 */ /* 0x002fe20000010000 */
[----:B------:R-:W-:Y:S01]  /*8da0*/  FADD.FTZ R13, R15, R22 ;  /* 0x000000160f0d7221 */ /* 0x000fe20000010000 */
[----:B------:R-:W-:Y:S01]  /*8db0*/  FADD.FTZ R2, R2, R21 ;  /* 0x0000001502027221 */ /* 0x000fe20000010000 */
[----:B------:R-:W-:Y:S01]  /*8dc0*/  FADD.FTZ R3, R3, R20 ;  /* 0x0000001403037221 */ /* 0x000fe20000010000 */
[----:B--2---:R-:W-:Y:S01]  /*8dd0*/  FADD.FTZ R15, R28, R27 ;  /* 0x0000001b1c0f7221 */ /* 0x004fe20000010000 */
[----:B------:R-:W-:Y:S01]  /*8de0*/  FADD.FTZ R14, R13, R26 ;  /* 0x0000001a0d0e7221 */ /* 0x000fe20000010000 */
[----:B------:R-:W-:Y:S01]  /*8df0*/  FADD.FTZ R13, R2, R25 ;  /* 0x00000019020d7221 */ /* 0x000fe20000010000 */
[----:B------:R-:W-:Y:S01]  /*8e00*/  FADD.FTZ R12, R3, R24 ;  /* 0x00000018030c7221 */ /* 0x000fe20000010000 */
[----:B---3--:R-:W-:Y:S01]  /*8e10*/  @P0 FADD.FTZ R15, R15, R31 ;  /* 0x0000001f0f0f0221 */ /* 0x008fe20000010000 */
[----:B------:R-:W-:Y:S01]  /*8e20*/  @P0 FADD.FTZ R14, R14, R30 ;  /* 0x0000001e0e0e0221 */ /* 0x000fe20000010000 */
[----:B----4-:R-:W-:Y:S01]  /*8e30*/  @P0 FADD.FTZ R13, R13, R33 ;  /* 0x000000210d0d0221 */ /* 0x010fe20000010000 */
[----:B------:R-:W-:-:S03]  /*8e40*/  @P0 FADD.FTZ R12, R12, R32 ;  /* 0x000000200c0c0221 */ /* 0x000fc60000010000 */
[----:B------:R0:W-:Y:S04]  /*8e50*/  STS.64 [R29+0x5110], R14 ;  /* 0x0051100e1d007388 */ /* 0x0001e80000000a00 */
[----:B------:R0:W-:Y:S02]  /*8e60*/  STS.64 [R29+0x4910], R12 ;  /* 0x0049100c1d007388 */ /* 0x0001e40000000a00 */
.L_x_3332:
[----:B------:R-:W-:Y:S05]  /*8e70*/  BSYNC B0 ;  /* 0x0000000000007941 */ /* 0x000fea0003800000 */
.L_x_3331:
[----:B------:R-:W-:-:S04]  /*8e80*/  UIADD3 UR6, UR6, 0x1, URZ ;  /* 0x0000000106067890 */ /* 0x000fc8000fffe03f */
[----:B------:R-:W-:-:S06]  /*8e90*/  UISETP.GE.AND UP0, UPT, UR6, UR51, UPT ;  /* 0x000000330600728c */ /* 0x000fcc000bf06270 */
[----:B------:R-:W-:-:S13]  /*8ea0*/  PLOP3.LUT P0, PT, PT, PT, UP0, 0x80, 0x0 ;  /* 0x000000000000781c */ /* 0x000fda0003f0f008 */
[----:B------:R-:W-:Y:S05]  /*8eb0*/  @!P0 BRA `(.L_x_3333) ;  /* 0xffffff9800e88947 */ /* 0x000fea000383ffff */
.L_x_3302:
[----:B------:R-:W-:Y:S01]  /*8ec0*/  BAR.SYNC.DEFER_BLOCKING 0x0 ;  /* 0x0000000000007b1d */ /* 0x000fe20000010000 */
[----:B------:R-:W-:Y:S01]  /*8ed0*/  LEA R0, R111, R108, 0x1 ;  /* 0x0000006c6f007211 */ /* 0x000fe200078e08ff */
[----:B------:R-:W-:Y:S01]  /*8ee0*/  UIADD3 UR12, UP1, UR12, -0x1000, URZ ;  /* 0xfffff0000c0c7890 */ /* 0x000fe2000ff3e03f */
[----:B------:R-:W-:Y:S01]  /*8ef0*/  F2FP.BF16.F32.PACK_AB R7, R55, R64 ;  /* 0x000000403707723e */ /* 0x000fe200000010ff */
[----:B------:R-:W-:Y:S01]  /*8f00*/  UIADD3 UR14, UP2, UR14, -0x1000, URZ ;  /* 0xfffff0000e0e7890 */ /* 0x000fe2000ff5e03f */
[----:B-1----:R-:W-:Y:S01]  /*8f10*/  LEA R21, R0, R109, 0x4 ;  /* 0x0000006d00157211 */ /* 0x002fe200078e20ff */
[----:B------:R-:W-:Y:S01]  /*8f20*/  ULDC.64 UR28, c[0x0][0x388] ;  /* 0x0000e200001c7ab9 */ /* 0x000fe20000000a00 */
[----:B------:R-:W-:Y:S01]  /*8f30*/  IADD3 R0, R108, R111, RZ ;  /* 0x0000006f6c007210 */ /* 0x000fe20007ffe0ff */
[----:B------:R-:W-:Y:S01]  /*8f40*/  UIMAD UR6, UR10, UR28, URZ ;  /* 0x0000001c0a0672a4 */ /* 0x000fe2000f8e023f */
[----:B------:R-:W-:Y:S01]  /*8f50*/  F2FP.BF16.F32.PACK_AB R6, R56, R63 ;  /* 0x0000003f3806723e */ /* 0x000fe200000010ff */
[----:B------:R-:W-:Y:S01]  /*8f60*/  UIMAD.WIDE.U32 UR26, UR9, UR28, UR24 ;  /* 0x0000001c091a72a5 */ /* 0x000fe2000f8e0018 */
[----:B------:R-:W-:Y:S01]  /*8f70*/  F2FP.BF16.F32.PACK_AB R5, R57, R66 ;  /* 0x000000423905723e */ /* 0x000fe200000010ff */
[----:B------:R-:W-:Y:S01]  /*8f80*/  UIMAD UR6, UR9, UR29, UR6 ;  /* 0x0000001d090672a4 */ /* 0x000fe2000f8e0206 */
[----:B------:R-:W-:Y:S01]  /*8f90*/  F2FP.BF16.F32.PACK_AB R4, R58, R65 ;  /* 0x000000413a04723e */ /* 0x000fe200000010ff */
[----:B------:R-:W-:Y:S01]  /*8fa0*/  UIADD3 UR48, UP3, UR48, -0x1000, URZ ;  /* 0xfffff00030307890 */ /* 0x000fe2000ff7e03f */
[----:B------:R-:W-:Y:S01]  /*8fb0*/  F2FP.BF16.F32.PACK_AB R51, R51, R60 ;  /* 0x0000003c3333723e */ /* 0x000fe200000010ff */
[----:B------:R-:W-:Y:S01]  /*8fc0*/  ULDC.64 UR28, c[0x0][0x390] ;  /* 0x0000e400001c7ab9 */ /* 0x000fe20000000a00 */
[----:B------:R-:W-:Y:S01]  /*8fd0*/  F2FP.BF16.F32.PACK_AB R50, R52, R59 ;  /* 0x0000003b3432723e */ /* 0x000fe200000010ff */
[----:B------:R-:W-:Y:S01]  /*8fe0*/  UIADD3 UR27, UR27, UR6, URZ ;  /* 0x000000061b1b7290 */ /* 0x000fe2000fffe03f */
[----:B------:R-:W-:Y:S01]  /*8ff0*/  F2FP.BF16.F32.PACK_AB R49, R53, R62 ;  /* 0x0000003e3531723e */ /* 0x000fe200000010ff */
[----:B------:R-:W-:Y:S01]  /*9000*/  UIMAD UR6, UR8, UR28, URZ ;  /* 0x0000001c080672a4 */ /* 0x000fe2000f8e023f */
[----:B------:R-:W-:Y:S01]  /*9010*/  F2FP.BF16.F32.PACK_AB R48, R54, R61 ;  /* 0x0000003d3630723e */ /* 0x000fe200000010ff */
[----:B------:R-:W-:Y:S01]  /*9020*/  UIMAD.WIDE.U32 UR26, UR7, UR28, UR26 ;  /* 0x0000001c071a72a5 */ /* 0x000fe2000f8e001a */
[----:B------:R-:W-:Y:S01]  /*9030*/  LEA R20, R0, R109, 0x4 ;  /* 0x0000006d00147211 */ /* 0x000fe200078e20ff */
[----:B------:R1:W-:Y:S01]  /*9040*/  STS.128 [R21], R4 ;  /* 0x0000000415007388 */ /* 0x0003e20000000c00 */
[----:B------:R-:W-:Y:S01]  /*9050*/  UIMAD UR6, UR7, UR29, UR6 ;  /* 0x0000001d070672a4 */ /* 0x000fe2000f8e0206 */
[----:B------:R-:W-:Y:S01]  /*9060*/  F2FP.BF16.F32.PACK_AB R19, R83, R84 ;  /* 0x000000545313723e */ /* 0x000fe200000010ff */
[----:B------:R-:W-:Y:S01]  /*9070*/  UIADD3.X UR13, UR13, -0x1, URZ, UP1, !UPT ;  /* 0xffffffff0d0d7890 */ /* 0x000fe20008ffe43f */
[----:B------:R-:W-:Y:S01]  /*9080*/  STS.128 [R21+0x10], R48 ;  /* 0x0000103015007388 */ /* 0x000fe20000000c00 */
[----:B------:R-:W-:-:S03]  /*9090*/  NOP ;  /* 0x0000000000007918 */ /* 0x000fc60000000000 */
[----:B------:R-:W2:Y:S01]  /*90a0*/  LDS.128 R8, [R20] ;  /* 0x0000000014087984 */ /* 0x000ea20000000c00 */
[----:B------:R-:W-:Y:S01]  /*90b0*/  ULDC.64 UR28, c[0x0][0x3e0] ;  /* 0x0000f800001c7ab9 */ /* 0x000fe20000000a00 */
[----:B------:R-:W-:Y:S01]  /*90c0*/  UIADD3 UR27, UR27, UR6, URZ ;  /* 0x000000061b1b7290 */ /* 0x000fe2000fffe03f */
[----:B------:R-:W-:Y:S01]  /*90d0*/  F2FP.BF16.F32.PACK_AB R18, R98, R97 ;  /* 0x000000616212723e */ /* 0x000fe200000010ff */
[----:B0-----:R-:W0:Y:S01]  /*90e0*/  LDS.128 R12, [R20+0x200] ;  /* 0x00020000140c7984 */ /* 0x001e220000000c00 */
[----:B------:R-:W-:Y:S01]  /*90f0*/  ULEA UR6, UP0, UR26, UR28, 0x1 ;  /* 0x0000001c1a067291 */ /* 0x000fe2000f80083f */
[----:B-1----:R-:W-:Y:S01]  /*9100*/  FADD.FTZ R5, R112, R85 ;  /* 0x0000005570057221 */ /* 0x002fe20000010000 */
[----:B------:R-:W-:Y:S01]  /*9110*/  F2FP.BF16.F32.PACK_AB R4, R86, R85 ;  /* 0x000000555604723e */ /* 0x000fe200000010ff */
[----:B------:R-:W-:Y:S01]  /*9120*/  UIADD3.X UR15, UR15, -0x1, URZ, UP2, !UPT ;  /* 0xffffffff0f0f7890 */ /* 0x000fe200097fe43f */
[----:B------:R-:W-:Y:S01]  /*9130*/  F2FP.BF16.F32.PACK_AB R7, R92, R91 ;  /* 0x0000005b5c07723e */ /* 0x000fe200000010ff */
[----:B------:R-:W-:Y:S01]  /*9140*/  ULEA.HI.X UR26, UR26, UR29, UR27, 0x1, UP0 ;  /* 0x0000001d1a1a7291 */ /* 0x000fe200080f0c1b */
[----:B------:R-:W-:Y:S01]  /*9150*/  MOV R2, UR6 ;  /* 0x0000000600027c02 */ /* 0x000fe20008000f00 */
[----:B------:R-:W-:Y:S01]  /*9160*/  FADD.FTZ R0, R5, R86 ;  /* 0x0000005605007221 */ /* 0x000fe20000010000 */
[----:B------:R-:W-:Y:S01]  /*9170*/  F2FP.BF16.F32.PACK_AB R6, R90, R89 ;  /* 0x000000595a06723e */ /* 0x000fe200000010ff */
[----:B------:R-:W-:Y:S01]  /*9180*/  UIADD3.X UR49, UR49, -0x1, URZ, UP3, !UPT ;  /* 0xffffffff31317890 */ /* 0x000fe20009ffe43f */
[----:B------:R-:W-:Y:S01]  /*9190*/  F2FP.BF16.F32.PACK_AB R5, R88, R87 ;  /* 0x000000575805723e */ /* 0x000fe200000010ff */
[----:B------:R-:W-:Y:S01]  /*91a0*/  FADD.FTZ R87, R0, R87 ;  /* 0x0000005700577221 */ /* 0x000fe20000010000 */
[----:B------:R-:W-:Y:S01]  /*91b0*/  MOV R3, UR26 ;  /* 0x0000001a00037c02 */ /* 0x000fe20008000f00 */
[----:B------:R-:W-:Y:S01]  /*91c0*/  ULDC.64 UR26, c[0x0][0x3a8] ;  /* 0x0000ea00001a7ab9 */ /* 0x000fe20000000a00 */
[----:B------:R-:W-:Y:S01]  /*91d0*/  F2FP.BF16.F32.PACK_AB R17, R96, R95 ;  /* 0x0000005f6011723e */ /* 0x000fe200000010ff */
[----:B------:R-:W-:Y:S01]  /*91e0*/  UIMAD UR6, UR10, UR26, URZ ;  /* 0x0000001a0a0672a4 */ /* 0x000fe2000f8e023f */
[----:B------:R-:W-:Y:S01]  /*91f0*/  F2FP.BF16.F32.PACK_AB R16, R94, R93 ;  /* 0x0000005d5e10723e */ /* 0x000fe200000010ff */
[----:B------:R-:W-:Y:S01]  /*9200*/  IMAD.WIDE R2, R106, 0x10, R2 ;  /* 0x000000106a027825 */ /* 0x000fe200078e0202 */
[----:B------:R-:W-:-:S03]  /*9210*/  UIMAD.WIDE.U32 UR24, UR9, UR26, UR24 ;  /* 0x0000001a091872a5 */ /* 0x000fc6000f8e0018 */
[----:B------:R-:W-:Y:S01]  /*9220*/  FADD.FTZ R88, R87, R88 ;  /* 0x0000005857587221 */ /* 0x000fe20000010000 */
[----:B------:R-:W-:-:S03]  /*9230*/  UIMAD UR6, UR9, UR27, UR6 ;  /* 0x0000001b090672a4 */ /* 0x000fc6000f8e0206 */
[----:B------:R-:W-:Y:S01]  /*9240*/  ULDC.64 UR26, c[0x0][0x3b0] ;  /* 0x0000ec00001a7ab9 */ /* 0x000fe20000000a00 */
[----:B------:R-:W-:Y:S01]  /*9250*/  UIADD3 UR25, UR25, UR6, URZ ;  /* 0x0000000619197290 */ /* 0x000fe2000fffe03f */
[----:B------:R-:W-:Y:S01]  /*9260*/  FADD.FTZ R89, R88, R89 ;  /* 0x0000005958597221 */ /* 0x000fe20000010000 */
[----:B------:R-:W-:Y:S02]  /*9270*/  UIMAD UR6, UR8, UR26, URZ ;  /* 0x0000001a080672a4 */ /* 0x000fe4000f8e023f */
[----:B------:R-:W-:Y:S01]  /*9280*/  UIMAD.WIDE.U32 UR24, UR7, UR26, UR24 ;  /* 0x0000001a071872a5 */ /* 0x000fe2000f8e0018 */
[----:B------:R-:W-:Y:S01]  /*9290*/  FADD.FTZ R90, R89, R90 ;  /* 0x0000005a595a7221 */ /* 0x000fe20000010000 */
[----:B------:R-:W-:-:S03]  /*92a0*/  UIMAD UR6, UR7, UR27, UR6 ;  /* 0x0000001b070672a4 */ /* 0x000fc6000f8e0206 */
[----:B------:R-:W-:Y:S01]  /*92b0*/  ULDC.64 UR26, c[0x0][0x3f0] ;  /* 0x0000fc00001a7ab9 */ /* 0x000fe20000000a00 */
[----:B------:R-:W-:Y:S01]  /*92c0*/  UIADD3 UR25, UR25, UR6, URZ ;  /* 0x0000000619197290 */ /* 0x000fe2000fffe03f */
[----:B--2---:R-:W-:Y:S01]  /*92d0*/  STG.E.128 desc[UR16][R2.64], R8 ;  /* 0x0000000802007986 */ /* 0x004fe2000c101d10 */
[----:B------:R-:W-:Y:S01]  /*92e0*/  ULEA UR6, UP0, UR24, UR26, 0x1 ;  /* 0x0000001a18067291 */ /* 0x000fe2000f80083f */
[----:B------:R-:W-:Y:S02]  /*92f0*/  FADD.FTZ R91, R90, R91 ;  /* 0x0000005b5a5b7221 */ /* 0x000fe40000010000 */
[----:B0-----:R0:W-:Y:S01]  /*9300*/  STG.E.128 desc[UR16][R2.64+0x200], R12 ;  /* 0x0002000c02007986 */ /* 0x0011e2000c101d10 */
[----:B------:R-:W-:Y:S01]  /*9310*/  ULEA.HI.X UR24, UR24, UR27, UR25, 0x1, UP0 ;  /* 0x0000001b18187291 */ /* 0x000fe200080f0c19 */
[----:B------:R-:W-:Y:S01]  /*9320*/  FADD.FTZ R92, R91, R92 ;  /* 0x0000005c5b5c7221 */ /* 0x000fe20000010000 */
[----:B------:R-:W-:Y:S01]  /*9330*/  UISETP.GT.AND UP0, UPT, UR11, 0x1, UPT ;  /* 0x000000010b00788c */ /* 0x000fe2000bf04270 */
[----:B------:R-:W-:Y:S02]  /*9340*/  BAR.SYNC.DEFER_BLOCKING 0x0 ;  /* 0x0000000000007b1d */ /* 0x000fe40000010000 */
[----:B------:R-:W-:-:S03]  /*9350*/  FADD.FTZ R93, R92, R93 ;  /* 0x0000005d5c5d7221 */ /* 0x000fc60000010000 */
[----:B------:R-:W-:Y:S01]  /*9360*/  PLOP3.LUT P0, PT, PT, PT, UP0, 0x80, 0x0 ;  /* 0x000000000000781c */ /* 0x000fe20003f0f008 */
[----:B------:R-:W-:-:S04]  /*9370*/  FADD.FTZ R94, R93, R94 ;  /* 0x0000005e5d5e7221 */ /* 0x000fc80000010000 */
[----:B------:R-:W-:Y:S01]  /*9380*/  FADD.FTZ R95, R94, R95 ;  /* 0x0000005f5e5f7221 */ /* 0x000fe20000010000 */
[----:B0-----:R-:W-:-:S03]  /*9390*/  MOV R2, UR6 ;  /* 0x0000000600027c02 */ /* 0x001fc60008000f00 */
[----:B------:R-:W-:Y:S01]  /*93a0*/  FADD.FTZ R96, R95, R96 ;  /* 0x000000605f607221 */ /* 0x000fe20000010000 */
[----:B------:R-:W-:Y:S01]  /*93b0*/  MOV R3, UR24 ;  /* 0x0000001800037c02 */ /* 0x000fe20008000f00 */
[----:B------:R-:W-:Y:S02]  /*93c0*/  UIADD3 UR6, UR11, -0x1, URZ ;  /* 0xffffffff0b067890 */ /* 0x000fe4000fffe03f */
[----:B------:R-:W-:Y:S01]  /*93d0*/  FADD.FTZ R97, R96, R97 ;  /* 0x0000006160617221 */ /* 0x000fe20000010000 */
[----:B------:R-:W-:-:S04]  /*93e0*/  IMAD.WIDE R2, R106, 0x10, R2 ;  /* 0x000000106a027825 */ /* 0x000fc800078e0202 */
[----:B------:R-:W-:Y:S01]  /*93f0*/  FADD.FTZ R97, R97, R98 ;  /* 0x0000006261617221 */ /* 0x000fe20000010000 */
[----:B------:R-:W-:Y:S01]  /*9400*/  STS.128 [R21], R4 ;  /* 0x0000000415007388 */ /* 0x000fe20000000c00 */
[----:B------:R-:W-:Y:S02]  /*9410*/  UMOV UR11, UR6 ;  /* 0x00000006000b7c82 */ /* 0x000fe40008000000 */
[----:B------:R-:W-:Y:S01]  /*9420*/  FADD.FTZ R84, R97, R84 ;  /* 0x0000005461547221 */ /* 0x000fe20000010000 */
[----:B------:R-:W-:Y:S01]  /*9430*/  STS.128 [R21+0x10], R16 ;  /* 0x0000101015007388 */ /* 0x000fe20000000c00 */
[----:B------:R-:W-:-:S03]  /*9440*/  NOP ;  /* 0x0000000000007918 */ /* 0x000fc60000000000 */
[----:B------:R-:W0:Y:S01]  /*9450*/  LDS.128 R8, [R20] ;  /* 0x0000000014087984 */ /* 0x000e220000000c00 */
[----:B------:R-:W-:-:S03]  /*9460*/  FADD.FTZ R112, R84, R83 ;  /* 0x0000005354707221 */ /* 0x000fc60000010000 */
[----:B------:R-:W1:Y:S04]  /*9470*/  LDS.128 R12, [R20+0x200] ;  /* 0x00020000140c7984 */ /* 0x000e680000000c00 */
[----:B0-----:R0:W-:Y:S04]  /*9480*/  STG.E.128 desc[UR16][R2.64], R8 ;  /* 0x0000000802007986 */ /* 0x0011e8000c101d10 */
[----:B-1----:R0:W-:Y:S01]  /*9490*/  STG.E.128 desc[UR16][R2.64+0x200], R12 ;  /* 0x0002000c02007986 */ /* 0x0021e2000c101d10 */
[----:B------:R-:W-:Y:S05]  /*94a0*/  @P0 BRA `(.L_x_3334) ;  /* 0xffffff7000b00947 */ /* 0x000fea000383ffff */
.L_x_3300:
        /* <DEDUP_REMOVED lines=40> */
.L_x_3336:
[----:B------:R-:W-:Y:S05]  /*9730*/  BSYNC B0 ;  /* 0x0000000000007941 */ /* 0x000fea0003800000 */
.L_x_3335:
        /* <DEDUP_REMOVED lines=31> */
[----:B------:R-:W-:-:S04]  /*9930*/  @!P0 MOV R0, 0x400 ;  /* 0x0000040000008802 */ /* 0x000fc80000000f00 */
[----:B--2---:R-:W-:-:S05]  /*9940*/  @!P0 LEA R4, R3, R0, 0x18 ;  /* 0x0000000003048211 */ /* 0x004fca00078ec0ff */
        /* <DEDUP_REMOVED lines=10> */
.L_x_3338:
[----:B0-----:R-:W0:Y:S02]  /*99f0*/  S2R R13, SR_TID.X ;  /* 0x00000000000d7919 */ /* 0x001e240000002100 */
.L_x_3339:
[----:B------:R-:W-:Y:S05]  /*9a00*/  BSYNC B0 ;  /* 0x0000000000007941 */ /* 0x000fea0003800000 */
.L_x_3337:
[----:B------:R-:W-:Y:S02]  /*9a10*/  ULDC UR28, c[0x0][0x21c] ;  /* 0x00008700001c7ab9 */ /* 0x000fe40000000800 */
[----:B0-----:R-:W-:-:S13]  /*9a20*/  ISETP.GE.AND P0, PT, R13, UR28, PT ;  /* 0x0000001c0d007c0c */ /* 0x001fda000bf06270 */
[----:B------:R-:W-:Y:S05]  /*9a30*/  @P0 EXIT ;  /* 0x000000000000094d */ /* 0x000fea0003800000 */
[----:B------:R-:W0:Y:S01]  /*9a40*/  S2UR UR22, SR_CgaCtaId ;  /* 0x00000000001679c3 */ /* 0x000e220000008800 */
        /* <DEDUP_REMOVED lines=24> */
[----:B0-----:R-:W-:Y:S01]  /*9bd0*/  ULEA UR22, UR22, UR7, 0x18 ;  /* 0x0000000716167291 */ /* 0x001fe2000f8ec03f */
        /* <DEDUP_REMOVED lines=14> */
.L_x_3341:
[----:B------:R-:W-:Y:S02]  /*9cc0*/  LEA R0, R13, UR22, 0x3 ;  /* 0x000000160d007c11 */ /* 0x000fe4000f8e18ff */
[----:B------:R-:W-:Y:S02]  /*9cd0*/  SHF.R.S32.HI R12, RZ, 0x1f, R13 ;  /* 0x0000001fff0c7819 */ /* 0x000fe4000001140d */
[----:B01-3--:R-:W-:Y:S01]  /*9ce0*/  MOV R2, UR4 ;  /* 0x0000000400027c02 */ /* 0x00bfe20008000f00 */
[----:B------:R-:W0:Y:S01]  /*9cf0*/  LDS.64 R14, [R0+0x4910] ;  /* 0x00491000000e7984 */ /* 0x000e220000000a00 */
[----:B------:R-:W-:Y:S02]  /*9d00*/  MOV R8, UR26 ;  /* 0x0000001a00087c02 */ /* 0x000fe40008000f00 */
[----:B------:R-:W-:Y:S01]  /*9d10*/  MOV R5, UR12 ;  /* 0x0000000c00057c02 */ /* 0x000fe20008000f00 */
[----:B------:R-:W1:Y:S01]  /*9d20*/  LDS.64 R16, [R0+0x5110] ;  /* 0x0051100000107984 */ /* 0x000e620000000a00 */
[----:B--2---:R-:W-:Y:S01]  /*9d30*/  MOV R4, R2 ;  /* 0x0000000200047202 */ /* 0x004fe20000000f00 */
        /* <DEDUP_REMOVED lines=66> */
.L_x_3340:
[----:B------:R-:W-:Y:S05]  /*a160*/  EXIT ;  /* 0x000000000000794d */ /* 0x000fea0003800000 */
.L_x_3306:
[----:B------:R-:W-:Y:S01]  /*a170*/  HFMA2.MMA R203, -RZ, RZ, 0, 5.9604644775390625e-08 ;  /* 0x00000001ffcb7435 */ /* 0x000fe200000001ff */
[----:B------:R-:W-:Y:S02]  /*a180*/  MOV R204, R29 ;  /* 0x0000001d00cc7202 */ /* 0x000fe40000000f00 */
[----:B------:R-:W-:Y:S02]  /*a190*/  MOV R206, RZ ;  /* 0x000000ff00ce7202 */ /* 0x000fe40000000f00 */
[----:B------:R-:W-:-:S07]  /*a1a0*/  MOV R225, 0xffffffff ;  /* 0xffffffff00e17802 */ /* 0x000fce0000000f00 */
[----:B0-2--5:R-:W-:Y:S05]  /*a1b0*/  WARPSYNC.COLLECTIVE R225, `(.L_x_3342) ;  /* 0x00000000e1087348 */ /* 0x025fea0003c00000 */
[----:B------:R1:W3:Y:S02]  /*a1c0*/  SHFL.UP P3, R200, R204, R203, R206 ;  /* 0x040000cbccc87389 */ /* 0x0002e400000600ce */
[----:B0123-5:R-:W-:Y:S01]  /*a1d0*/  ENDCOLLECTIVE ;  /* 0x000000000000791b */ /* 0x02ffe20003800000 */
.L_x_3342:
[----:B------:R-:W-:Y:S02]  /*a1e0*/  MOV R204, R196 ;  /* 0x000000c400cc7202 */ /* 0x000fe40000000f00 */
[----:B------:R-:W-:-:S07]  /*a1f0*/  MOV R28, R200 ;  /* 0x000000c8001c7202 */ /* 0x000fce0000000f00 */
[----:B------:R-:W-:Y:S05]  /*a200*/  WARPSYNC.COLLECTIVE R225, `(.L_x_3343) ;  /* 0x00000000e1087348 */ /* 0x000fea0003c00000 */
[----:B------:R0:W1:Y:S02]  /*a210*/  SHFL.UP P3, R200, R204, R203, R206 ;  /* 0x040000cbccc87389 */ /* 0x00006400000600ce */
[----:B01----:R-:W-:Y:S01]  /*a220*/  ENDCOLLECTIVE ;  /* 0x000000000000791b */ /* 0x003fe20003800000 */
.L_x_3343:
[----:B------:R-:W-:Y:S02]  /*a230*/  MOV R204, R30 ;  /* 0x0000001e00cc7202 */ /* 0x000fe40000000f00 */
[----:B------:R-:W-:-:S07]  /*a240*/  MOV R195, R200 ;  /* 0x000000c800c37202 */ /* 0x000fce0000000f00 */
[----:B------:R-:W-:Y:S05]  /*a250*/  WARPSYNC.COLLECTIVE R225, `(.L_x_3344) ;  /* 0x00000000e1087348 */ /* 0x000fea0003c00000 */
[----:B------:R0:W1:Y:S02]  /*a260*/  SHFL.UP P3, R200, R204, R203, R206 ;  /* 0x040000cbccc87389 */ /* 0x00006400000600ce */
[----:B01----:R-:W-:Y:S01]  /*a270*/  ENDCOLLECTIVE ;  /* 0x000000000000791b */ /* 0x003fe20003800000 */
.L_x_3344:
[----:B------:R-:W-:Y:S02]  /*a280*/  MOV R204, R31 ;  /* 0x0000001f00cc7202 */ /* 0x000fe40000000f00 */
[----:B------:R-:W-:-:S07]  /*a290*/  MOV R197, R200 ;  /* 0x000000c800c57202 */ /* 0x000fce0000000f00 */
[----:B------:R-:W-:Y:S05]  /*a2a0*/  WARPSYNC.COLLECTIVE R225, `(.L_x_3345) ;  /* 0x00000000e1087348 */ /* 0x000fea0003c00000 */
[----:B------:R0:W1:Y:S02]  /*a2b0*/  SHFL.UP P3, R200, R204, R203, R206 ;  /* 0x040000cbccc87389 */ /* 0x00006400000600ce */
[----:B01----:R-:W-:Y:S01]  /*a2c0*/  ENDCOLLECTIVE ;  /* 0x000000000000791b */ /* 0x003fe20003800000 */
.L_x_3345:
[----:B------:R-:W-:Y:S01]  /*a2d0*/  FMUL.FTZ R202, R196, R197 ;  /* 0x000000c5c4ca7220 */ /* 0x000fe20000410000 */
[----:B------:R-:W-:Y:S01]  /*a2e0*/  HFMA2.MMA R203, -RZ, RZ, 0, 1.1920928955078125e-07 ;  /* 0x00000002ffcb7435 */ /* 0x000fe200000001ff */
[----:B------:R-:W-:Y:S02]  /*a2f0*/  MOV R198, R200 ;  /* 0x000000c800c67202 */ /* 0x000fe40000000f00 */
[----:B------:R-:W-:-:S03]  /*a300*/  ISETP.GE.AND P3, PT, R111, 0x1, PT ;  /* 0x000000016f00780c */ /* 0x000fc60003f66270 */
[CC--:B------:R-:W-:Y:S01]  /*a310*/  FMUL.FTZ R200, R196.reuse, R198.reuse ;  /* 0x000000c6c4c87220 */ /* 0x0c0fe20000410000 */
[C---:B------:R-:W-:Y:S01]  /*a320*/  FFMA.FTZ R202, R29.reuse, R198, R202 ;  /* 0x000000c61dca7223 */ /* 0x040fe200000100ca */
[C---:B------:R-:W-:Y:S02]  /*a330*/  FMUL.FTZ R198, R196.reuse, R28 ;  /* 0x0000001cc4c67220 */ /* 0x040fe40000410000 */
[C---:B------:R-:W-:Y:S02]  /*a340*/  FFMA.FTZ R197, R29.reuse, R197, -R200 ;  /* 0x000000c51dc57223 */ /* 0x040fe400000108c8 */
[-C--:B------:R-:W-:Y:S01]  /*a350*/  FFMA.FTZ R199, R29, R195.reuse, R198 ;  /* 0x000000c31dc77223 */ /* 0x080fe200000100c6 */
[----:B------:R-:W-:-:S03]  /*a360*/  FMUL.FTZ R195, R196, R195 ;  /* 0x000000c3c4c37220 */ /* 0x000fc60000410000 */
[----:B------:R-:W-:Y:S01]  /*a370*/  @P3 FADD.FTZ R30, R30, R197 ;  /* 0x000000c51e1e3221 */ /* 0x000fe20000010000 */
[----:B------:R-:W-:Y:S01]  /*a380*/  @P3 FFMA.FTZ R29, R29, R28, -R195 ;  /* 0x0000001c1d1d3223 */ /* 0x000fe200000108c3 */
[----:B------:R-:W-:Y:S01]  /*a390*/  FSEL R196, R196, R199, !P3 ;  /* 0x000000c7c4c47208 */ /* 0x000fe20005800000 */
[----:B------:R-:W-:-:S03]  /*a3a0*/  @P3 FADD.FTZ R31, R31, R202 ;  /* 0x000000ca1f1f3221 */ /* 0x000fc60000010000 */
[----:B------:R-:W-:-:S07]  /*a3b0*/  MOV R204, R29 ;  /* 0x0000001d00cc7202 */ /* 0x000fce0000000f00 */
[----:B------:R-:W-:Y:S05]  /*a3c0*/  WARPSYNC.COLLECTIVE R225, `(.L_x_3346) ;  /* 0x00000000e1087348 */ /* 0x000fea0003c00000 */
[----:B------:R0:W1:Y:S02]  /*a3d0*/  SHFL.UP P3, R200, R204, R203, R206 ;  /* 0x040000cbccc87389 */ /* 0x00006400000600ce */
[----:B01----:R-:W-:Y:S01]  /*a3e0*/  ENDCOLLECTIVE ;  /* 0x000000000000791b */ /* 0x003fe20003800000 */
.L_x_3346:
[----:B------:R-:W-:Y:S02]  /*a3f0*/  MOV R204, R196 ;  /* 0x000000c400cc7202 */ /* 0x000fe40000000f00 */
[----:B------:R-:W-:-:S07]  /*a400*/  MOV R28, R200 ;  /* 0x000000c8001c7202 */ /* 0x000fce0000000f00 */
[----:B------:R-:W-:Y:S05]  /*a410*/  WARPSYNC.COLLECTIVE R225, `(.L_x_3347) ;  /* 0x00000000e1087348 */ /* 0x000fea0003c00000 */
[----:B------:R0:W1:Y:S02]  /*a420*/  SHFL.UP P3, R200, R204, R203, R206 ;  /* 0x040000cbccc87389 */ /* 0x00006400000600ce */
[----:B01----:R-:W-:Y:S01]  /*a430*/  ENDCOLLECTIVE ;  /* 0x000000000000791b */ /* 0x003fe20003800000 */
.L_x_3347:
[----:B------:R-:W-:Y:S02]  /*a440*/  MOV R204, R30 ;  /* 0x0000001e00cc7202 */ /* 0x000fe40000000f00 */
[----:B------:R-:W-:-:S07]  /*a450*/  MOV R195, R200 ;  /* 0x000000c800c37202 */ /* 0x000fce0000000f00 */
[----:B------:R-:W-:Y:S05]  /*a460*/  WARPSYNC.COLLECTIVE R225, `(.L_x_3348) ;  /* 0x00000000e1087348 */ /* 0x000fea0003c00000 */
[----:B------:R0:W1:Y:S02]  /*a470*/  SHFL.UP P3, R200, R204, R203, R206 ;  /* 0x040000cbccc87389 */ /* 0x00006400000600ce */
[----:B01----:R-:W-:Y:S01]  /*a480*/  ENDCOLLECTIVE ;  /* 0x000000000000791b */ /* 0x003fe20003800000 */
.L_x_3348:
[----:B------:R-:W-:Y:S02]  /*a490*/  MOV R204, R31 ;  /* 0x0000001f00cc7202 */ /* 0x000fe40000000f00 */
[----:B------:R-:W-:-:S07]  /*a4a0*/  MOV R197, R200 ;  /* 0x000000c800c57202 */ /* 0x000fce0000000f00 */
[----:B------:R-:W-:Y:S05]  /*a4b0*/  WARPSYNC.COLLECTIVE R225, `(.L_x_3349) ;  /* 0x00000000e1087348 */ /* 0x000fea0003c00000 */
[----:B------:R0:W1:Y:S02]  /*a4c0*/  SHFL.UP P3, R200, R204, R203, R206 ;  /* 0x040000cbccc87389 */ /* 0x00006400000600ce */
[----:B01----:R-:W-:Y:S01]  /*a4d0*/  ENDCOLLECTIVE ;  /* 0x000000000000791b */ /* 0x003fe20003800000 */
.L_x_3349:
[----:B------:R-:W-:Y:S01]  /*a4e0*/  FMUL.FTZ R202, R196, R197 ;  /* 0x000000c5c4ca7220 */ /* 0x000fe20000410000 */
[----:B------:R-:W-:Y:S01]  /*a4f0*/  HFMA2.MMA R203, -RZ, RZ, 0, 2.384185791015625e-07 ;  /* 0x00000004ffcb7435 */ /* 0x000fe200000001ff */
        /* <DEDUP_REMOVED lines=16> */
.L_x_3350:
[----:B------:R-:W-:Y:S02]  /*a600*/  MOV R204, R196 ;  /* 0x000000c400cc7202 */ /* 0x000fe40000000f00 */
[----:B------:R-:W-:-:S07]  /*a610*/  MOV R28, R200 ;  /* 0x000000c8001c7202 */ /* 0x000fce0000000f00 */
[----:B------:R-:W-:Y:S05]  /*a620*/  WARPSYNC.COLLECTIVE R225, `(.L_x_3351) ;  /* 0x00000000e1087348 */ /* 0x000fea0003c00000 */
[----:B------:R0:W1:Y:S02]  /*a630*/  SHFL.UP P3, R200, R204, R203, R206 ;  /* 0x040000cbccc87389 */ /* 0x00006400000600ce */
[----:B01----:R-:W-:Y:S01]  /*a640*/  ENDCOLLECTIVE ;  /* 0x000000000000791b */ /* 0x003fe20003800000 */
.L_x_3351:
[----:B------:R-:W-:Y:S02]  /*a650*/  MOV R204, R30 ;  /* 0x0000001e00cc7202 */ /* 0x000fe40000000f00 */
[----:B------:R-:W-:-:S07]  /*a660*/  MOV R195, R200 ;  /* 0x000000c800c37202 */ /* 0x000fce0000000f00 */
[----:B------:R-:W-:Y:S05]  /*a670*/  WARPSYNC.COLLECTIVE R225, `(.L_x_3352) ;  /* 0x00000000e1087348 */ /* 0x000fea0003c00000 */
[----:B------:R0:W1:Y:S02]  /*a680*/  SHFL.UP P3, R200, R204, R203, R206 ;  /* 0x040000cbccc87389 */ /* 0x00006400000600ce */
[----:B01----:R-:W-:Y:S01]  /*a690*/  ENDCOLLECTIVE ;  /* 0x000000000000791b */ /* 0x003fe20003800000 */
.L_x_3352:
[----:B------:R-:W-:Y:S02]  /*a6a0*/  MOV R204, R31 ;  /* 0x0000001f00cc7202 */ /* 0x000fe40000000f00 */
[----:B------:R-:W-:-:S07]  /*a6b0*/  MOV R197, R200 ;  /* 0x000000c800c57202 */ /* 0x000fce0000000f00 */
[----:B------:R-:W-:Y:S05]  /*a6c0*/  WARPSYNC.COLLECTIVE R225, `(.L_x_3353) ;  /* 0x00000000e1087348 */ /* 0x000fea0003c00000 */
[----:B------:R0:W1:Y:S02]  /*a6d0*/  SHFL.UP P3, R200, R204, R203, R206 ;  /* 0x040000cbccc87389 */ /* 0x00006400000600ce */
[----:B01----:R-:W-:Y:S01]  /*a6e0*/  ENDCOLLECTIVE ;  /* 0x000000000000791b */ /* 0x003fe20003800000 */
.L_x_3353:
[----:B------:R-:W-:Y:S01]  /*a6f0*/  FMUL.FTZ R202, R196, R197 ;  /* 0x000000c5c4ca7220 */ /* 0x000fe20000410000 */
[----:B------:R-:W-:Y:S01]  /*a700*/  HFMA2.MMA R203, -RZ, RZ, 0, 4.76837158203125e-07 ;  /* 0x00000008ffcb7435 */ /* 0x000fe200000001ff */
        /* <DEDUP_REMOVED lines=16> */
.L_x_3354:
[----:B------:R-:W-:Y:S02]  /*a810*/  MOV R204, R196 ;  /* 0x000000c400cc7202 */ /* 0x000fe40000000f00 */
[----:B------:R-:W-:-:S07]  /*a820*/  MOV R28, R200 ;  /* 0x000000c8001c7202 */ /* 0x000fce0000000f00 */
[----:B------:R-:W-:Y:S05]  /*a830*/  WARPSYNC.COLLECTIVE R225, `(.L_x_3355) ;  /* 0x00000000e1087348 */ /* 0x000fea0003c00000 */
[----:B------:R0:W1:Y:S02]  /*a840*/  SHFL.UP P3, R200, R204, R203, R206 ;  /* 0x040000cbccc87389 */ /* 0x00006400000600ce */
[----:B01----:R-:W-:Y:S01]  /*a850*/  ENDCOLLECTIVE ;  /* 0x000000000000791b */ /* 0x003fe20003800000 */
.L_x_3355:
[----:B------:R-:W-:Y:S02]  /*a860*/  MOV R204, R30 ;  /* 0x0000001e00cc7202 */ /* 0x000fe40000000f00 */
[----:B------:R-:W-:-:S07]  /*a870*/  MOV R195, R200 ;  /* 0x000000c800c37202 */ /* 0x000fce0000000f00 */
[----:B------:R-:W-:Y:S05]  /*a880*/  WARPSYNC.COLLECTIVE R225, `(.L_x_3356) ;  /* 0x00000000e1087348 */ /* 0x000fea0003c00000 */
[----:B------:R0:W1:Y:S02]  /*a890*/  SHFL.UP P3, R200, R204, R203, R206 ;  /* 0x040000cbccc87389 */ /* 0x00006400000600ce */
[----:B01----:R-:W-:Y:S01]  /*a8a0*/  ENDCOLLECTIVE ;  /* 0x000000000000791b */ /* 0x003fe20003800000 */
.L_x_3356:
[----:B------:R-:W-:Y:S02]  /*a8b0*/  MOV R204, R31 ;  /* 0x0000001f00cc7202 */ /* 0x000fe40000000f00 */
[----:B------:R-:W-:-:S07]  /*a8c0*/  MOV R197, R200 ;  /* 0x000000c800c57202 */ /* 0x000fce0000000f00 */
[----:B------:R-:W-:Y:S05]  /*a8d0*/  WARPSYNC.COLLECTIVE R225, `(.L_x_3357) ;  /* 0x00000000e1087348 */ /* 0x000fea0003c00000 */
[----:B------:R0:W1:Y:S02]  /*a8e0*/  SHFL.UP P3, R200, R204, R203, R206 ;  /* 0x040000cbccc87389 */ /* 0x00006400000600ce */
[----:B01----:R-:W-:Y:S01]  /*a8f0*/  ENDCOLLECTIVE ;  /* 0x000000000000791b */ /* 0x003fe20003800000 */
.L_x_3357:
[----:B------:R-:W-:Y:S01]  /*a900*/  FMUL.FTZ R202, R196, R197 ;  /* 0x000000c5c4ca7220 */ /* 0x000fe20000410000 */
[----:B------:R-:W-:Y:S01]  /*a910*/  HFMA2.MMA R203, -RZ, RZ, 0, 9.5367431640625e-07 ;  /* 0x00000010ffcb7435 */ /* 0x000fe200000001ff */
        /* <DEDUP_REMOVED lines=16> */
.L_x_3358:
[----:B------:R-:W-:Y:S02]  /*aa20*/  MOV R204, R201 ;  /* 0x000000c900cc7202 */ /* 0x000fe40000000f00 */
[----:B------:R-:W-:-:S07]  /*aa30*/  MOV R28, R200 ;  /* 0x000000c8001c7202 */ /* 0x000fce0000000f00 */
[----:B------:R-:W-:Y:S05]  /*aa40*/  WARPSYNC.COLLECTIVE R225, `(.L_x_3359) ;  /* 0x00000000e1087348 */ /* 0x000fea0003c00000 */
[----:B------:R0:W1:Y:S02]  /*aa50*/  SHFL.UP P3, R200, R204, R203, R206 ;  /* 0x040000cbccc87389 */ /* 0x00006400000600ce */
[----:B01----:R-:W-:Y:S01]  /*aa60*/  ENDCOLLECTIVE ;  /* 0x000000000000791b */ /* 0x003fe20003800000 */
.L_x_3359:
[----:B------:R-:W-:Y:S02]  /*aa70*/  MOV R204, R30 ;  /* 0x0000001e00cc7202 */ /* 0x000fe40000000f00 */
[----:B------:R-:W-:-:S07]  /*aa80*/  MOV R196, R200 ;  /* 0x000000c800c47202 */ /* 0x000fce0000000f00 */
[----:B------:R-:W-:Y:S05]  /*aa90*/  WARPSYNC.COLLECTIVE R225, `(.L_x_3360) ;  /* 0x00000000e1087348 */ /* 0x000fea0003c00000 */
[----:B------:R0:W1:Y:S02]  /*aaa0*/  SHFL.UP P3, R200, R204, R203, R206 ;  /* 0x040000cbccc87389 */ /* 0x00006400000600ce */
[----:B01----:R-:W-:Y:S01]  /*aab0*/  ENDCOLLECTIVE ;  /* 0x000000000000791b */ /* 0x003fe20003800000 */
.L_x_3360:
[----:B------:R-:W-:Y:S02]  /*aac0*/  MOV R204, R31 ;  /* 0x0000001f00cc7202 */ /* 0x000fe40000000f00 */
[----:B------:R-:W-:-:S07]  /*aad0*/  MOV R198, R200 ;  /* 0x000000c800c67202 */ /* 0x000fce0000000f00 */
[----:B------:R-:W-:Y:S05]  /*aae0*/  WARPSYNC.COLLECTIVE R225, `(.L_x_3361) ;  /* 0x00000000e1087348 */ /* 0x000fea0003c00000 */
[----:B------:R0:W1:Y:S02]  /*aaf0*/  SHFL.UP P3, R200, R204, R203, R206 ;  /* 0x040000cbccc87389 */ /* 0x00006400000600ce */
[----:B01----:R-:W-:Y:S01]  /*ab00*/  ENDCOLLECTIVE ;  /* 0x000000000000791b */ /* 0x003fe20003800000 */
.L_x_3361:
[----:B------:R-:W-:Y:S05]  /*ab10*/  BRA `(.L_x_3362) ;  /* 0xffffffa0004c7947 */ /* 0x000fea000383ffff */
.L_x_3307:
        /* <DEDUP_REMOVED lines=8> */
.L_x_3364:
[----:B------:R-:W-:Y:S05]  /*aba0*/  BSYNC B0 ;  /* 0x0000000000007941 */ /* 0x000fea0003800000 */
.L_x_3363:
[----:B------:R-:W-:Y:S05]  /*abb0*/  BRA `(.L_x_3365) ;  /* 0xffffffa0005c7947 */ /* 0x000fea000383ffff */
.L_x_3308:
        /* <DEDUP_REMOVED lines=8> */
.L_x_3367:
[----:B------:R-:W-:Y:S05]  /*ac40*/  BSYNC B0 ;  /* 0x0000000000007941 */ /* 0x000fea0003800000 */
.L_x_3366:
[----:B------:R-:W-:Y:S05]  /*ac50*/  BRA `(.L_x_3368) ;  /* 0xffffffa0003c7947 */ /* 0x000fea000383ffff */
.L_x_3309:
        /* <DEDUP_REMOVED lines=8> */
.L_x_3370:
[----:B------:R-:W-:Y:S05]  /*ace0*/  BSYNC B0 ;  /* 0x0000000000007941 */ /* 0x000fea0003800000 */
.L_x_3369:
[----:B------:R-:W-:Y:S05]  /*acf0*/  BRA `(.L_x_3371) ;  /* 0xffffffa0001c7947 */ /* 0x000fea000383ffff */
.L_x_3310:
        /* <DEDUP_REMOVED lines=8> */
.L_x_3373:
[----:B------:R-:W-:Y:S05]  /*ad80*/  BSYNC B0 ;  /* 0x0000000000007941 */ /* 0x000fea0003800000 */
.L_x_3372:
[----:B------:R-:W-:Y:S05]  /*ad90*/  BRA `(.L_x_3374) ;  /* 0xffffff9c00fc7947 */ /* 0x000fea000383ffff */
.L_x_3311:
        /* <DEDUP_REMOVED lines=8> */
.L_x_3376:
[----:B------:R-:W-:Y:S05]  /*ae20*/  BSYNC B0 ;  /* 0x0000000000007941 */ /* 0x000fea0003800000 */
.L_x_3375:
        /* <DEDUP_REMOVED lines=10> */
.L_x_3377:
[----:B------:R-:W-:Y:S02]  /*aed0*/  MOV R220, 0x1f ;  /* 0x0000001f00dc7802 */ /* 0x000fe40000000f00 */
[----:B------:R-:W-:Y:S02]  /*aee0*/  MOV R204, R30 ;  /* 0x0000001e00cc7202 */ /* 0x000fe40000000f00 */
[----:B------:R-:W-:-:S07]  /*aef0*/  MOV R202, R200 ;  /* 0x000000c800ca7202 */ /* 0x000fce0000000f00 */
[----:B------:R-:W-:Y:S05]  /*af00*/  WARPSYNC.COLLECTIVE R225, `(.L_x_3378) ;  /* 0x00000000e1087348 */ /* 0x000fea0003c00000 */
[----:B------:R0:W1:Y:S02]  /*af10*/  SHFL.UP P3, R200, R204, R203, R206 ;  /* 0x040000cbccc87389 */ /* 0x00006400000600ce */
[----:B01----:R-:W-:Y:S01]  /*af20*/  ENDCOLLECTIVE ;  /* 0x000000000000791b */ /* 0x003fe20003800000 */
.L_x_3378:
[----:B------:R-:W-:Y:S02]  /*af30*/  MOV R204, R31 ;  /* 0x0000001f00cc7202 */ /* 0x000fe40000000f00 */
[----:B------:R-:W-:-:S07]  /*af40*/  MOV R30, R200 ;  /* 0x000000c8001e7202 */ /* 0x000fce0000000f00 */
[----:B------:R-:W-:Y:S05]  /*af50*/  WARPSYNC.COLLECTIVE R225, `(.L_x_3379) ;  /* 0x00000000e1087348 */ /* 0x000fea0003c00000 */
[----:B------:R0:W1:Y:S02]  /*af60*/  SHFL.UP P3, R200, R204, R203, R206 ;  /* 0x040000cbccc87389 */ /* 0x00006400000600ce */
[----:B01----:R-:W-:Y:S01]  /*af70*/  ENDCOLLECTIVE ;  /* 0x000000000000791b */ /* 0x003fe20003800000 */
.L_x_3379:
[----:B------:R-:W-:Y:S05]  /*af80*/  WARPSYNC.COLLECTIVE R225, `(.L_x_3380) ;  /* 0x00000000e1087348 */ /* 0x000fea0003c00000 */
[----:B------:R0:W1:Y:S02]  /*af90*/  SHFL.IDX P3, R224, R222, R223, R220 ;  /* 0x000000dfdee07389 */ /* 0x00006400000600dc */
[----:B01----:R-:W-:Y:S01]  /*afa0*/  ENDCOLLECTIVE ;  /* 0x000000000000791b */ /* 0x003fe20003800000 */
.L_x_3380:
[----:B------:R-:W-:Y:S02]  /*afb0*/  MOV R222, R21 ;  /* 0x0000001500de7202 */ /* 0x000fe40000000f00 */
[----:B------:R-:W-:Y:S02]  /*afc0*/  MOV R31, R200 ;  /* 0x000000c8001f7202 */ /* 0x000fe40000000f00 */
[----:B------:R-:W-:-:S07]  /*afd0*/  MOV R20, R224 ;  /* 0x000000e000147202 */ /* 0x000fce0000000f00 */
[----:B------:R-:W-:Y:S05]  /*afe0*/  WARPSYNC.COLLECTIVE R225, `(.L_x_3381) ;  /* 0x00000000e1087348 */ /* 0x000fea0003c00000 */
[----:B------:R0:W1:Y:S02]  /*aff0*/  SHFL.IDX P3, R224, R222, R223, R220 ;  /* 0x000000dfdee07389 */ /* 0x00006400000600dc */
[----:B01----:R-:W-:Y:S01]  /*b000*/  ENDCOLLECTIVE ;  /* 0x000000000000791b */ /* 0x003fe20003800000 */
.L_x_3381:
[----:B------:R-:W-:Y:S02]  /*b010*/  MOV R222, R22 ;  /* 0x0000001600de7202 */ /* 0x000fe40000000f00 */
[----:B------:R-:W-:-:S07]  /*b020*/  MOV R21, R224 ;  /* 0x000000e000157202 */ /* 0x000fce0000000f00 */
[----:B------:R-:W-:Y:S05]  /*b030*/  WARPSYNC.COLLECTIVE R225, `(.L_x_3382) ;  /* 0x00000000e1087348 */ /* 0x000fea0003c00000 */
[----:B------:R0:W1:Y:S02]  /*b040*/  SHFL.IDX P3, R224, R222, R223, R220 ;  /* 0x000000dfdee07389 */ /* 0x00006400000600dc */
[----:B01----:R-:W-:Y:S01]  /*b050*/  ENDCOLLECTIVE ;  /* 0x000000000000791b */ /* 0x003fe20003800000 */
.L_x_3382:
[----:B------:R-:W-:Y:S02]  /*b060*/  MOV R222, R23 ;  /* 0x0000001700de7202 */ /* 0x000fe40000000f00 */
[----:B------:R-:W-:-:S07]  /*b070*/  MOV R22, R224 ;  /* 0x000000e000167202 */ /* 0x000fce0000000f00 */
[----:B------:R-:W-:Y:S05]  /*b080*/  WARPSYNC.COLLECTIVE R225, `(.L_x_3383) ;  /* 0x00000000e1087348 */ /* 0x000fea0003c00000 */
[----:B------:R0:W1:Y:S02]  /*b090*/  SHFL.IDX P3, R224, R222, R223, R220 ;  /* 0x000000dfdee07389 */ /* 0x00006400000600dc */
[----:B01----:R-:W-:Y:S01]  /*b0a0*/  ENDCOLLECTIVE ;  /* 0x000000000000791b */ /* 0x003fe20003800000 */
.L_x_3383:
[----:B------:R-:W-:Y:S01]  /*b0b0*/  MOV R23, R224 ;  /* 0x000000e000177202 */ /* 0x000fe20000000f00 */
[----:B------:R-:W-:Y:S06]  /*b0c0*/  BRA `(.L_x_3384) ;  /* 0xffffff9c00587947 */ /* 0x000fec000383ffff */
.L_x_3313:
        /* <DEDUP_REMOVED lines=9> */
.L_x_3385:
[----:B------:R-:W-:Y:S02]  /*b160*/  MOV R34, R220 ;  /* 0x000000dc00227202 */ /* 0x000fe40000000f00 */
[----:B------:R-:W-:-:S07]  /*b170*/  MOV R222, R241 ;  /* 0x000000f100de7202 */ /* 0x000fce0000000f00 */
[----:B------:R-:W-:Y:S05]  /*b180*/  WARPSYNC.COLLECTIVE R225, `(.L_x_3386) ;  /* 0x00000000e1087348 */ /* 0x000fea0003c00000 */
[----:B------:R0:W1:Y:S02]  /*b190*/  SHFL.DOWN P0, R241, R34, R33, R32 ;  /* 0x0800002122f17389 */ /* 0x0000640000000020 */
[----:B01----:R-:W-:Y:S01]  /*b1a0*/  ENDCOLLECTIVE ;  /* 0x000000000000791b */ /* 0x003fe20003800000 */
.L_x_3386:
[----:B------:R-:W-:Y:S02]  /*b1b0*/  MOV R34, R25 ;  /* 0x0000001900227202 */ /* 0x000fe40000000f00 */
[----:B------:R-:W-:-:S07]  /*b1c0*/  MOV R223, R241 ;  /* 0x000000f100df7202 */ /* 0x000fce0000000f00 */
[----:B------:R-:W-:Y:S05]  /*b1d0*/  WARPSYNC.COLLECTIVE R225, `(.L_x_3387) ;  /* 0x00000000e1087348 */ /* 0x000fea0003c00000 */
[----:B------:R0:W1:Y:S02]  /*b1e0*/  SHFL.DOWN P0, R241, R34, R33, R32 ;  /* 0x0800002122f17389 */ /* 0x0000640000000020 */
[----:B01----:R-:W-:Y:S01]  /*b1f0*/  ENDCOLLECTIVE ;  /* 0x000000000000791b */ /* 0x003fe20003800000 */
.L_x_3387:
[----:B------:R-:W-:Y:S02]  /*b200*/  MOV R34, R24 ;  /* 0x0000001800227202 */ /* 0x000fe40000000f00 */
[----:B------:R-:W-:-:S07]  /*b210*/  MOV R224, R241 ;  /* 0x000000f100e07202 */ /* 0x000fce0000000f00 */
[----:B------:R-:W-:Y:S05]  /*b220*/  WARPSYNC.COLLECTIVE R225, `(.L_x_3388) ;  /* 0x00000000e1087348 */ /* 0x000fea0003c00000 */
[----:B------:R0:W1:Y:S02]  /*b230*/  SHFL.DOWN P0, R241, R34, R33, R32 ;  /* 0x0800002122f17389 */ /* 0x0000640000000020 */
[----:B01----:R-:W-:Y:S01]  /*b240*/  ENDCOLLECTIVE ;  /* 0x000000000000791b */ /* 0x003fe20003800000 */
.L_x_3388:
[----:B------:R-:W-:Y:S01]  /*b250*/  MOV R233, R241 ;  /* 0x000000f100e97202 */ /* 0x000fe20000000f00 */
[----:B------:R-:W-:Y:S06]  /*b260*/  BRA `(.L_x_3389) ;  /* 0xffffffb000647947 */ /* 0x000fec000383ffff */
.L_x_3316:
[----:B------:R-:W-:Y:S01]  /*b270*/  HFMA2.MMA R33, -RZ, RZ, 0, 1.1920928955078125e-07 ;  /* 0x00000002ff217435 */ /* 0x000fe200000001ff */
[----:B------:R-:W-:Y:S01]  /*b280*/  BSSY B0, `(.L_x_3390) ;  /* 0x0000007000007945 */ /* 0x000fe20003800000 */
[----:B------:R-:W-:Y:S02]  /*b290*/  MOV R34, R26 ;  /* 0x0000001a00227202 */ /* 0x000fe40000000f00 */
[----:B------:R-:W-:Y:S02]  /*b2a0*/  MOV R32, 0x1f ;  /* 0x0000001f00207802 */ /* 0x000fe40000000f00 */
[----:B------:R-:W-:-:S07]  /*b2b0*/  MOV R225, 0xffffffff ;  /* 0xffffffff00e17802 */ /* 0x000fce0000000f00 */
[----:B01234-:R-:W-:Y:S05]  /*b2c0*/  WARPSYNC.COLLECTIVE R225, `(.L_x_3391) ;  /* 0x00000000e1087348 */ /* 0x01ffea0003c00000 */
[----:B------:R0:W0:Y:S02]  /*b2d0*/  SHFL.DOWN P0, R241, R34, R33, R32 ;  /* 0x0800002122f17389 */ /* 0x0000240000000020 */
[----:B01234-:R-:W-:Y:S01]  /*b2e0*/  ENDCOLLECTIVE ;  /* 0x000000000000791b */ /* 0x01ffe20003800000 */
.L_x_3391:
[----:B------:R-:W-:Y:S05]  /*b2f0*/  BSYNC B0 ;  /* 0x0000000000007941 */ /* 0x000fea0003800000 */
.L_x_3390:
        /* <DEDUP_REMOVED lines=8> */
.L_x_3392:
[----:B------:R-:W-:Y:S02]  /*b380*/  MOV R34, R25 ;  /* 0x0000001900227202 */ /* 0x000fe40000000f00 */
[----:B------:R-:W-:-:S07]  /*b390*/  MOV R220, R241 ;  /* 0x000000f100dc7202 */ /* 0x000fce0000000f00 */
[----:B------:R-:W-:Y:S05]  /*b3a0*/  WARPSYNC.COLLECTIVE R225, `(.L_x_3393) ;  /* 0x00000000e1087348 */ /* 0x000fea0003c00000 */
[----:B------:R0:W1:Y:S02]  /*b3b0*/  SHFL.DOWN P0, R241, R34, R33, R32 ;  /* 0x0800002122f17389 */ /* 0x0000640000000020 */
[----:B01----:R-:W-:Y:S01]  /*b3c0*/  ENDCOLLECTIVE ;  /* 0x000000000000791b */ /* 0x003fe20003800000 */
.L_x_3393:
[----:B------:R-:W-:Y:S02]  /*b3d0*/  MOV R34, R24 ;  /* 0x0000001800227202 */ /* 0x000fe40000000f00 */
[----:B------:R-:W-:-:S07]  /*b3e0*/  MOV R222, R241 ;  /* 0x000000f100de7202 */ /* 0x000fce0000000f00 */
[----:B------:R-:W-:Y:S05]  /*b3f0*/  WARPSYNC.COLLECTIVE R225, `(.L_x_3394) ;  /* 0x00000000e1087348 */ /* 0x000fea0003c00000 */
[----:B------:R0:W1:Y:S02]  /*b400*/  SHFL.DOWN P0, R241, R34, R33, R32 ;  /* 0x0800002122f17389 */ /* 0x0000640000000020 */
[----:B01----:R-:W-:Y:S01]  /*b410*/  ENDCOLLECTIVE ;  /* 0x000000000000791b */ /* 0x003fe20003800000 */
.L_x_3394:
[----:B------:R-:W-:Y:S01]  /*b420*/  MOV R223, R241 ;  /* 0x000000f100df7202 */ /* 0x000fe20000000f00 */
[----:B------:R-:W-:Y:S06]  /*b430*/  BRA `(.L_x_3395) ;  /* 0xffffffb000447947 */ /* 0x000fec000383ffff */
.L_x_3319:
[----:B------:R-:W-:Y:S01]  /*b440*/  HFMA2.MMA R33, -RZ, RZ, 0, 2.384185791015625e-07 ;  /* 0x00000004ff217435 */ /* 0x000fe200000001ff */
[----:B------:R-:W-:Y:S01]  /*b450*/  BSSY B0, `(.L_x_3396) ;  /* 0x0000007000007945 */ /* 0x000fe20003800000 */
[----:B------:R-:W-:Y:S02]  /*b460*/  MOV R34, R26 ;  /* 0x0000001a00227202 */ /* 0x000fe40000000f00 */
[----:B------:R-:W-:Y:S02]  /*b470*/  MOV R32, 0x1f ;  /* 0x0000001f00207802 */ /* 0x000fe40000000f00 */
[----:B------:R-:W-:-:S07]  /*b480*/  MOV R225, 0xffffffff ;  /* 0xffffffff00e17802 */ /* 0x000fce0000000f00 */
[----:B01234-:R-:W-:Y:S05]  /*b490*/  WARPSYNC.COLLECTIVE R225, `(.L_x_3397) ;  /* 0x00000000e1087348 */ /* 0x01ffea0003c00000 */
[----:B------:R0:W0:Y:S02]  /*b4a0*/  SHFL.DOWN P0, R241, R34, R33, R32 ;  /* 0x0800002122f17389 */ /* 0x0000240000000020 */
[----:B01234-:R-:W-:Y:S01]  /*b4b0*/  ENDCOLLECTIVE ;  /* 0x000000000000791b */ /* 0x01ffe20003800000 */
.L_x_3397:
[----:B------:R-:W-:Y:S05]  /*b4c0*/  BSYNC B0 ;  /* 0x0000000000007941 */ /* 0x000fea0003800000 */
.L_x_3396:
        /* <DEDUP_REMOVED lines=8> */
.L_x_3398:
[----:B------:R-:W-:Y:S02]  /*b550*/  MOV R34, R25 ;  /* 0x0000001900227202 */ /* 0x000fe40000000f00 */
[----:B------:R-:W-:-:S07]  /*b560*/  MOV R220, R241 ;  /* 0x000000f100dc7202 */ /* 0x000fce0000000f00 */
[----:B------:R-:W-:Y:S05]  /*b570*/  WARPSYNC.COLLECTIVE R225, `(.L_x_3399) ;  /* 0x00000000e1087348 */ /* 0x000fea0003c00000 */
[----:B------:R0:W1:Y:S02]  /*b580*/  SHFL.DOWN P0, R241, R34, R33, R32 ;  /* 0x0800002122f17389 */ /* 0x0000640000000020 */
[----:B01----:R-:W-:Y:S01]  /*b590*/  ENDCOLLECTIVE ;  /* 0x000000000000791b */ /* 0x003fe20003800000 */
.L_x_3399:
[----:B------:R-:W-:Y:S02]  /*b5a0*/  MOV R34, R24 ;  /* 0x0000001800227202 */ /* 0x000fe40000000f00 */
[----:B------:R-:W-:-:S07]  /*b5b0*/  MOV R222, R241 ;  /* 0x000000f100de7202 */ /* 0x000fce0000000f00 */
[----:B------:R-:W-:Y:S05]  /*b5c0*/  WARPSYNC.COLLECTIVE R225, `(.L_x_3400) ;  /* 0x00000000e1087348 */ /* 0x000fea0003c00000 */
[----:B------:R0:W1:Y:S02]  /*b5d0*/  SHFL.DOWN P0, R241, R34, R33, R32 ;  /* 0x0800002122f17389 */ /* 0x0000640000000020 */
[----:B01----:R-:W-:Y:S01]  /*b5e0*/  ENDCOLLECTIVE ;  /* 0x000000000000791b */ /* 0x003fe20003800000 */
.L_x_3400:
[----:B------:R-:W-:Y:S01]  /*b5f0*/  MOV R223, R241 ;  /* 0x000000f100df7202 */ /* 0x000fe20000000f00 */
[----:B------:R-:W-:Y:S06]  /*b600*/  BRA `(.L_x_3401) ;  /* 0xffffffb000247947 */ /* 0x000fec000383ffff */
.L_x_3322:
[----:B------:R-:W-:Y:S01]  /*b610*/  HFMA2.MMA R33, -RZ, RZ, 0, 4.76837158203125e-07 ;  /* 0x00000008ff217435 */ /* 0x000fe200000001ff */
[----:B------:R-:W-:Y:S01]  /*b620*/  BSSY B0, `(.L_x_3402) ;  /* 0x0000007000007945 */ /* 0x000fe20003800000 */
[----:B------:R-:W-:Y:S02]  /*b630*/  MOV R34, R26 ;  /* 0x0000001a00227202 */ /* 0x000fe40000000f00 */
[----:B------:R-:W-:Y:S02]  /*b640*/  MOV R32, 0x1f ;  /* 0x0000001f00207802 */ /* 0x000fe40000000f00 */
[----:B------:R-:W-:-:S07]  /*b650*/  MOV R225, 0xffffffff ;  /* 0xffffffff00e17802 */ /* 0x000fce0000000f00 */
[----:B01234-:R-:W-:Y:S05]  /*b660*/  WARPSYNC.COLLECTIVE R225, `(.L_x_3403) ;  /* 0x00000000e1087348 */ /* 0x01ffea0003c00000 */
[----:B------:R0:W0:Y:S02]  /*b670*/  SHFL.DOWN P0, R241, R34, R33, R32 ;  /* 0x0800002122f17389 */ /* 0x0000240000000020 */
[----:B01234-:R-:W-:Y:S01]  /*b680*/  ENDCOLLECTIVE ;  /* 0x000000000000791b */ /* 0x01ffe20003800000 */
.L_x_3403:
[----:B------:R-:W-:Y:S05]  /*b690*/  BSYNC B0 ;  /* 0x0000000000007941 */ /* 0x000fea0003800000 */
.L_x_3402:
        /* <DEDUP_REMOVED lines=8> */
.L_x_3404:
[----:B------:R-:W-:Y:S02]  /*b720*/  MOV R34, R25 ;  /* 0x0000001900227202 */ /* 0x000fe40000000f00 */
[----:B------:R-:W-:-:S07]  /*b730*/  MOV R220, R241 ;  /* 0x000000f100dc7202 */ /* 0x000fce0000000f00 */
[----:B------:R-:W-:Y:S05]  /*b740*/  WARPSYNC.COLLECTIVE R225, `(.L_x_3405) ;  /* 0x00000000e1087348 */ /* 0x000fea0003c00000 */
[----:B------:R0:W1:Y:S02]  /*b750*/  SHFL.DOWN P0, R241, R34, R33, R32 ;  /* 0x0800002122f17389 */ /* 0x0000640000000020 */
[----:B01----:R-:W-:Y:S01]  /*b760*/  ENDCOLLECTIVE ;  /* 0x000000000000791b */ /* 0x003fe20003800000 */
.L_x_3405:
[----:B------:R-:W-:Y:S02]  /*b770*/  MOV R34, R24 ;  /* 0x0000001800227202 */ /* 0x000fe40000000f00 */
[----:B------:R-:W-:-:S07]  /*b780*/  MOV R222, R241 ;  /* 0x000000f100de7202 */ /* 0x000fce0000000f00 */
[----:B------:R-:W-:Y:S05]  /*b790*/  WARPSYNC.COLLECTIVE R225, `(.L_x_3406) ;  /* 0x00000000e1087348 */ /* 0x000fea0003c00000 */
[----:B------:R0:W1:Y:S02]  /*b7a0*/  SHFL.DOWN P0, R241, R34, R33, R32 ;  /* 0x0800002122f17389 */ /* 0x0000640000000020 */
[----:B01----:R-:W-:Y:S01]  /*b7b0*/  ENDCOLLECTIVE ;  /* 0x000000000000791b */ /* 0x003fe20003800000 */
.L_x_3406:
[----:B------:R-:W-:Y:S01]  /*b7c0*/  MOV R223, R241 ;  /* 0x000000f100df7202 */ /* 0x000fe20000000f00 */
[----:B------:R-:W-:Y:S06]  /*b7d0*/  BRA `(.L_x_3407) ;  /* 0xffffffb000047947 */ /* 0x000fec000383ffff */
.L_x_3325:
[----:B------:R-:W-:Y:S01]  /*b7e0*/  HFMA2.MMA R33, -RZ, RZ, 0, 9.5367431640625e-07 ;  /* 0x00000010ff217435 */ /* 0x000fe200000001ff */
[----:B------:R-:W-:Y:S01]  /*b7f0*/  BSSY B0, `(.L_x_3408) ;  /* 0x0000007000007945 */ /* 0x000fe20003800000 */
[----:B------:R-:W-:Y:S02]  /*b800*/  MOV R34, R26 ;  /* 0x0000001a00227202 */ /* 0x000fe40000000f00 */
[----:B------:R-:W-:Y:S02]  /*b810*/  MOV R32, 0x1f ;  /* 0x0000001f00207802 */ /* 0x000fe40000000f00 */
[----:B------:R-:W-:-:S07]  /*b820*/  MOV R225, 0xffffffff ;  /* 0xffffffff00e17802 */ /* 0x000fce0000000f00 */
[----:B01234-:R-:W-:Y:S05]  /*b830*/  WARPSYNC.COLLECTIVE R225, `(.L_x_3409) ;  /* 0x00000000e1087348 */ /* 0x01ffea0003c00000 */
[----:B------:R0:W0:Y:S02]  /*b840*/  SHFL.DOWN P0, R241, R34, R33, R32 ;  /* 0x0800002122f17389 */ /* 0x0000240000000020 */
[----:B01234-:R-:W-:Y:S01]  /*b850*/  ENDCOLLECTIVE ;  /* 0x000000000000791b */ /* 0x01ffe20003800000 */
.L_x_3409:
[----:B------:R-:W-:Y:S05]  /*b860*/  BSYNC B0 ;  /* 0x0000000000007941 */ /* 0x000fea0003800000 */
.L_x_3408:
        /* <DEDUP_REMOVED lines=8> */
.L_x_3410:
[----:B------:R-:W-:Y:S02]  /*b8f0*/  MOV R34, R25 ;  /* 0x0000001900227202 */ /* 0x000fe40000000f00 */
[----:B------:R-:W-:-:S07]  /*b900*/  MOV R220, R241 ;  /* 0x000000f100dc7202 */ /* 0x000fce0000000f00 */
[----:B------:R-:W-:Y:S05]  /*b910*/  WARPSYNC.COLLECTIVE R225, `(.L_x_3411) ;  /* 0x00000000e1087348 */ /* 0x000fea0003c00000 */
[----:B------:R0:W1:Y:S02]  /*b920*/  SHFL.DOWN P0, R241, R34, R33, R32 ;  /* 0x0800002122f17389 */ /* 0x0000640000000020 */
[----:B01----:R-:W-:Y:S01]  /*b930*/  ENDCOLLECTIVE ;  /* 0x000000000000791b */ /* 0x003fe20003800000 */
.L_x_3411:
[----:B------:R-:W-:Y:S02]  /*b940*/  MOV R34, R24 ;  /* 0x0000001800227202 */ /* 0x000fe40000000f00 */
[----:B------:R-:W-:-:S07]  /*b950*/  MOV R222, R241 ;  /* 0x000000f100de7202 */ /* 0x000fce0000000f00 */
[----:B------:R-:W-:Y:S05]  /*b960*/  WARPSYNC.COLLECTIVE R225, `(.L_x_3412) ;  /* 0x00000000e1087348 */ /* 0x000fea0003c00000 */
[----:B------:R0:W1:Y:S02]  /*b970*/  SHFL.DOWN P0, R241, R34, R33, R32 ;  /* 0x0800002122f17389 */ /* 0x0000640000000020 */
[----:B01----:R-:W-:Y:S01]  /*b980*/  ENDCOLLECTIVE ;  /* 0x000000000000791b */ /* 0x003fe20003800000 */
.L_x_3412:
[----:B------:R-:W-:Y:S01]  /*b990*/  MOV R223, R241 ;  /* 0x000000f100df7202 */ /* 0x000fe20000000f00 */
[----:B------:R-:W-:Y:S06]  /*b9a0*/  BRA `(.L_x_3413) ;  /* 0xffffffac00e47947 */ /* 0x000fec000383ffff */
.L_x_3328:
[----:B0-----:R-:W-:Y:S01]  /*b9b0*/  HFMA2.MMA R223, -RZ, RZ, 0, 0 ;  /* 0x00000000ffdf7435 */ /* 0x001fe200000001ff */
[----:B------:R-:W-:Y:S01]  /*b9c0*/  BSSY B0, `(.L_x_3414) ;  /* 0x0000007000007945 */ /* 0x000fe20003800000 */
[----:B------:R-:W-:Y:S02]  /*b9d0*/  MOV R222, R26 ;  /* 0x0000001a00de7202 */ /* 0x000fe40000000f00 */
[----:B------:R-:W-:Y:S02]  /*b9e0*/  MOV R220, 0x1f ;  /* 0x0000001f00dc7802 */ /* 0x000fe40000000f00 */
[----:B------:R-:W-:-:S07]  /*b9f0*/  MOV R225, 0xffffffff ;  /* 0xffffffff00e17802 */ /* 0x000fce0000000f00 */
[----:B-1234-:R-:W-:Y:S05]  /*ba00*/  WARPSYNC.COLLECTIVE R225, `(.L_x_3415) ;  /* 0x00000000e1087348 */ /* 0x01efea0003c00000 */
[----:B----4-:R0:W4:Y:S02]  /*ba10*/  SHFL.IDX P3, R224, R222, R223, R220 ;  /* 0x000000dfdee07389 */ /* 0x01012400000600dc */
[----:B01234-:R-:W-:Y:S01]  /*ba20*/  ENDCOLLECTIVE ;  /* 0x000000000000791b */ /* 0x01ffe20003800000 */
.L_x_3415:
[----:B------:R-:W-:Y:S05]  /*ba30*/  BSYNC B0 ;  /* 0x0000000000007941 */ /* 0x000fea0003800000 */
.L_x_3414:
        /* <DEDUP_REMOVED lines=9> */
.L_x_3416:
[----:B------:R-:W-:Y:S02]  /*bad0*/  MOV R222, R25 ;  /* 0x0000001900de7202 */ /* 0x000fe40000000f00 */
[----:B------:R-:W-:-:S07]  /*bae0*/  MOV R240, R224 ;  /* 0x000000e000f07202 */ /* 0x000fce0000000f00 */
[----:B------:R-:W-:Y:S05]  /*baf0*/  WARPSYNC.COLLECTIVE R225, `(.L_x_3417) ;  /* 0x00000000e1087348 */ /* 0x000fea0003c00000 */
[----:B------:R0:W1:Y:S02]  /*bb00*/  SHFL.IDX P3, R224, R222, R223, R220 ;  /* 0x000000dfdee07389 */ /* 0x00006400000600dc */
[----:B01----:R-:W-:Y:S01]  /*bb10*/  ENDCOLLECTIVE ;  /* 0x000000000000791b */ /* 0x003fe20003800000 */
.L_x_3417:
        /* <DEDUP_REMOVED lines=12> */
.L_x_3418:
[----:B------:R-:W-:Y:S05]  /*bbe0*/  WARPSYNC.COLLECTIVE R225, `(.L_x_3419) ;  /* 0x00000000e1087348 */ /* 0x000fea0003c00000 */
[----:B------:R0:W1:Y:S02]  /*bbf0*/  SHFL.DOWN P0, R241, R34, R33, R32 ;  /* 0x0800002122f17389 */ /* 0x0000640000000020 */
[----:B01----:R-:W-:Y:S01]  /*bc00*/  ENDCOLLECTIVE ;  /* 0x000000000000791b */ /* 0x003fe20003800000 */
.L_x_3419:
[----:B------:R-:W-:Y:S02]  /*bc10*/  MOV R222, R12 ;  /* 0x0000000c00de7202 */ /* 0x000fe40000000f00 */
[----:B------:R-:W-:Y:S02]  /*bc20*/  MOV R34, R27 ;  /* 0x0000001b00227202 */ /* 0x000fe40000000f00 */
[----:B------:R-:W-:Y:S02]  /*bc30*/  MOV R232, R224 ;  /* 0x000000e000e87202 */ /* 0x000fe40000000f00 */
[----:B------:R-:W-:-:S07]  /*bc40*/  MOV R35, R241 ;  /* 0x000000f100237202 */ /* 0x000fce0000000f00 */
[----:B------:R-:W-:Y:S05]  /*bc50*/  WARPSYNC.COLLECTIVE R225, `(.L_x_3420) ;  /* 0x00000000e1087348 */ /* 0x000fea0003c00000 */
[----:B------:R0:W1:Y:S02]  /*bc60*/  SHFL.DOWN P0, R241, R34, R33, R32 ;  /* 0x0800002122f17389 */ /* 0x0000640000000020 */
[----:B01----:R-:W-:Y:S01]  /*bc70*/  ENDCOLLECTIVE ;  /* 0x000000000000791b */ /* 0x003fe20003800000 */
.L_x_3420:
[----:B------:R-:W-:Y:S02]  /*bc80*/  MOV R34, R25 ;  /* 0x0000001900227202 */ /* 0x000fe40000000f00 */
[----:B------:R-:W-:-:S07]  /*bc90*/  MOV R237, R241 ;  /* 0x000000f100ed7202 */ /* 0x000fce0000000f00 */
[----:B------:R-:W-:Y:S05]  /*bca0*/  WARPSYNC.COLLECTIVE R225, `(.L_x_3421) ;  /* 0x00000000e1087348 */ /* 0x000fea0003c00000 */
[----:B------:R0:W1:Y:S02]  /*bcb0*/  SHFL.DOWN P0, R241, R34, R33, R32 ;  /* 0x0800002122f17389 */ /* 0x0000640000000020 */
[----:B01----:R-:W-:Y:S01]  /*bcc0*/  ENDCOLLECTIVE ;  /* 0x000000000000791b */ /* 0x003fe20003800000 */
.L_x_3421:
[----:B------:R-:W-:Y:S02]  /*bcd0*/  MOV R34, R24 ;  /* 0x0000001800227202 */ /* 0x000fe40000000f00 */
[----:B------:R-:W-:-:S07]  /*bce0*/  MOV R238, R241 ;  /* 0x000000f100ee7202 */ /* 0x000fce0000000f00 */
[----:B------:R-:W-:Y:S05]  /*bcf0*/  WARPSYNC.COLLECTIVE R225, `(.L_x_3422) ;  /* 0x00000000e1087348 */ /* 0x000fea0003c00000 */
[----:B------:R0:W1:Y:S02]  /*bd00*/  SHFL.DOWN P0, R241, R34, R33, R32 ;  /* 0x0800002122f17389 */ /* 0x0000640000000020 */
[----:B01----:R-:W-:Y:S01]  /*bd10*/  ENDCOLLECTIVE ;  /* 0x000000000000791b */ /* 0x003fe20003800000 */
.L_x_3422:
[----:B------:R-:W-:Y:S05]  /*bd20*/  WARPSYNC.COLLECTIVE R225, `(.L_x_3423) ;  /* 0x00000000e1087348 */ /* 0x000fea0003c00000 */
[----:B------:R0:W1:Y:S02]  /*bd30*/  SHFL.IDX P3, R224, R222, R223, R220 ;  /* 0x000000dfdee07389 */ /* 0x00006400000600dc */
[----:B01----:R-:W-:Y:S01]  /*bd40*/  ENDCOLLECTIVE ;  /* 0x000000000000791b */ /* 0x003fe20003800000 */
.L_x_3423:
[----:B------:R-:W-:Y:S02]  /*bd50*/  MOV R222, R13 ;  /* 0x0000000d00de7202 */ /* 0x000fe40000000f00 */
[----:B------:R-:W-:-:S07]  /*bd60*/  MOV R242, R224 ;  /* 0x000000e000f27202 */ /* 0x000fce0000000f00 */
[----:B------:R-:W-:Y:S05]  /*bd70*/  WARPSYNC.COLLECTIVE R225, `(.L_x_3424) ;  /* 0x00000000e1087348 */ /* 0x000fea0003c00000 */
[----:B------:R0:W1:Y:S02]  /*bd80*/  SHFL.IDX P3, R224, R222, R223, R220 ;  /* 0x000000dfdee07389 */ /* 0x00006400000600dc */
[----:B01----:R-:W-:Y:S01]  /*bd90*/  ENDCOLLECTIVE ;  /* 0x000000000000791b */ /* 0x003fe20003800000 */
.L_x_3424:
[----:B------:R-:W-:Y:S02]  /*bda0*/  MOV R222, R14 ;  /* 0x0000000e00de7202 */ /* 0x000fe40000000f00 */
[----:B------:R-:W-:-:S07]  /*bdb0*/  MOV R32, R224 ;  /* 0x000000e000207202 */ /* 0x000fce0000000f00 */
[----:B------:R-:W-:Y:S05]  /*bdc0*/  WARPSYNC.COLLECTIVE R225, `(.L_x_3425) ;  /* 0x00000000e1087348 */ /* 0x000fea0003c00000 */
[----:B------:R0:W1:Y:S02]  /*bdd0*/  SHFL.IDX P3, R224, R222, R223, R220 ;  /* 0x000000dfdee07389 */ /* 0x00006400000600dc */
[----:B01----:R-:W-:Y:S01]  /*bde0*/  ENDCOLLECTIVE ;  /* 0x000000000000791b */ /* 0x003fe20003800000 */
.L_x_3425:
[----:B------:R-:W-:Y:S02]  /*bdf0*/  MOV R222, R15 ;  /* 0x0000000f00de7202 */ /* 0x000fe40000000f00 */
[----:B------:R-:W-:-:S07]  /*be00*/  MOV R34, R224 ;  /* 0x000000e000227202 */ /* 0x000fce0000000f00 */
[----:B------:R-:W-:Y:S05]  /*be10*/  WARPSYNC.COLLECTIVE R225, `(.L_x_3426) ;  /* 0x00000000e1087348 */ /* 0x000fea0003c00000 */
[----:B------:R0:W1:Y:S02]  /*be20*/  SHFL.IDX P3, R224, R222, R223, R220 ;  /* 0x000000dfdee07389 */ /* 0x00006400000600dc */
[----:B01----:R-:W-:Y:S01]  /*be30*/  ENDCOLLECTIVE ;  /* 0x000000000000791b */ /* 0x003fe20003800000 */
.L_x_3426:
[----:B------:R-:W-:Y:S01]  /*be40*/  MOV R243, R224 ;  /* 0x000000e000f37202 */ /* 0x000fe20000000f00 */
[----:B------:R-:W-:Y:S01]  /*be50*/  FMUL.FTZ R224, R12, R240 ;  /* 0x000000f00ce07220 */ /* 0x000fe20000410000 */
[----:B------:R-:W-:Y:S06]  /*be60*/  BRA `(.L_x_3427) ;  /* 0xffffffac00407947 */ /* 0x000fec000383ffff */
.L_x_3428:
        /* <DEDUP_REMOVED lines=9> */
.L_x_18917:


//--------------------- .text._Z25selective_scan_bwd_kernelI32Selective_Scan_bwd_kernel_traitsILi128ELi16ELb1ELb0ELb0ELb1ELb0EN3c108BFloat16ENS1_7complexIfEEEEv12SSMParamsBwd --------------------------
	.section	.text._Z25selective_scan_bwd_kernelI32Selective_Scan_bwd_kernel_traitsILi128ELi16ELb1ELb0ELb0ELb1ELb0EN3c108BFloat16ENS1_7complexIfEEEEv12SSMParamsBwd,"ax",@progbits
	.align	128
        .global         _Z25selective_scan_bwd_kernelI32Selective_Scan_bwd_kernel_traitsILi128ELi16ELb1ELb0ELb0ELb1ELb0EN3c108BFloat16ENS1_7complexIfEEEEv12SSMParamsBwd
        .type           _Z25selective_scan_bwd_kernelI32Selective_Scan_bwd_kernel_traitsILi128ELi16ELb1ELb0ELb0ELb1ELb0EN3c108BFloat16ENS1_7complexIfEEEEv12SSMParamsBwd,@function
        .size           _Z25selective_scan_bwd_kernelI32Selective_Scan_bwd_kernel_traitsILi128ELi16ELb1ELb0ELb0ELb1ELb0EN3c108BFloat16ENS1_7complexIfEEEEv12SSMParamsBwd,(.L_x_18918 - _Z25selective_scan_bwd_kernelI32Selective_Scan_bwd_kernel_traitsILi128ELi16ELb1ELb0ELb0ELb1ELb0EN3c108BFloat16ENS1_7complexIfEEEEv12SSMParamsBwd)
        .other          _Z25selective_scan_bwd_kernelI32Selective_Scan_bwd_kernel_traitsILi128ELi16ELb1ELb0ELb0ELb1ELb0EN3c108BFloat16ENS1_7complexIfEEEEv12SSMParamsBwd,@"STO_CUDA_ENTRY STV_DEFAULT"
_Z25selective_scan_bwd_kernelI32Selective_Scan_bwd_kernel_traitsILi128ELi16ELb1ELb0ELb0ELb1ELb0EN3c108BFloat16ENS1_7complexIfEEEEv12SSMParamsBwd:
.text._Z25selective_scan_bwd_kernelI32Selective_Scan_bwd_kernel_traitsILi128ELi16ELb1ELb0ELb0ELb1ELb0EN3c108BFloat16ENS1_7complexIfEEEEv12SSMParamsBwd:
[----:B------:R-:W-:Y:S08]  /*0000*/  LDC R1, c[0x0][0x28] ;  /* 0x00000a00ff017b82 */ /* 0x000ff00000000800 */
[----:B------:R-:W0:Y:S01]  /*0010*/  LDC.64 R2, c[0x0][0x2e8] ;  /* 0x0000ba00ff027b82 */ /* 0x000e220000000a00 */
[----:B------:R-:W1:Y:S01]  /*0020*/  S2R R117, SR_CTAID.Y ;  /* 0x0000000000757919 */ /* 0x000e620000002600 */
[----:B------:R-:W-:Y:S01]  /*0030*/  ULDC.64 UR12, c[0x0][0x208] ;  /* 0x00008200000c7ab9 */ /* 0x000fe20000000a00 */
[----:B------:R-:W-:Y:S01]  /*0040*/  ULDC.64 UR8, c[0x0][0x280] ;  /* 0x0000a00000087ab9 */ /* 0x000fe20000000a00 */
[----:B------:R-:W-:-:S04]  /*0050*/  ULDC.64 UR10, c[0x0][0x290] ;  /* 0x0000a400000a7ab9 */ /* 0x000fc80000000a00 */
[----:B------:R-:W2:Y:S08]  /*0060*/  LDC.64 R4, c[0x0][0x300] ;  /* 0x0000c000ff047b82 */ /* 0x000eb00000000a00 */
[----:B------:R-:W3:Y:S01]  /*0070*/  S2UR UR14, SR_CTAID.X ;  /* 0x00000000000e79c3 */ /* 0x000ee20000002500 */
[----:B0-----:R-:W-:-:S07]  /*0080*/  ISETP.NE.U32.AND P0, PT, R2, RZ, PT ;  /* 0x000000ff0200720c */ /* 0x001fce0003f05070 */
[----:B------:R-:W0:Y:S01]  /*0090*/  LDC.64 R10, c[0x0][0x288] ;  /* 0x0000a200ff0a7b82 */ /* 0x000e220000000a00 */
[----:B------:R-:W-:Y:S02]  /*00a0*/  ISETP.NE.AND.EX P0, PT, R3, RZ, PT, P0 ;  /* 0x000000ff0300720c */ /* 0x000fe40003f05300 */
[----:B--2---:R-:W-:-:S05]  /*00b0*/  ISETP.NE.U32.AND P1, PT, R4, RZ, PT ;  /* 0x000000ff0400720c */ /* 0x004fca0003f25070 */
[----:B------:R-:W2:Y:S01]  /*00c0*/  LDC.64 R8, c[0x0][0x310] ;  /* 0x0000c400ff087b82 */ /* 0x000ea20000000a00 */
[----:B-1----:R-:W-:Y:S02]  /*00d0*/  SHF.R.S32.HI R116, RZ, 0x1f, R117 ;  /* 0x0000001fff747819 */ /* 0x002fe40000011475 */
[----:B------:R-:W-:-:S03]  /*00e0*/  ISETP.NE.AND.EX P1, PT, R5, RZ, PT, P1 ;  /* 0x000000ff0500720c */ /* 0x000fc60003f25310 */
[C---:B------:R-:W-:Y:S02]  /*00f0*/  @P0 LEA R2, P2, R117.reuse, R2, 0x2 ;  /* 0x0000000275020211 */ /* 0x040fe400078410ff */
[----:B------:R-:W1:Y:S02]  /*0100*/  LDC R23, c[0x0][0x224] ;  /* 0x00008900ff177b82 */ /* 0x000e640000000800 */
        /* <DEDUP_REMOVED lines=11> */
[----:B0-----:R-:W-:Y:S01]  /*01c0*/  IMAD R2, R116, R10, RZ ;  /* 0x0000000a74027224 */ /* 0x001fe200078e02ff */
[----:B--2---:R-:W-:Y:S01]  /*01d0*/  ISETP.NE.U32.AND P2, PT, R8, RZ, PT ;  /* 0x000000ff0800720c */ /* 0x004fe20003f45070 */
[----:B------:R-:W0:Y:S01]  /*01e0*/  LDC.64 R18, c[0x0][0x3d8] ;  /* 0x0000f600ff127b82 */ /* 0x000e220000000a00 */
[----:B------:R-:W-:-:S02]  /*01f0*/  UIADD3 UR5, UR5, UR8, URZ ;  /* 0x0000000805057290 */ /* 0x000fc4000fffe03f */
[----:B------:R-:W-:Y:S01]  /*0200*/  UIMAD UR9, UR15, UR10, URZ ;  /* 0x0000000a0f0972a4 */ /* 0x000fe2000f8e023f */
[----:B------:R-:W-:Y:S01]  /*0210*/  IMAD R11, R117, R11, R2 ;  /* 0x0000000b750b7224 */ /* 0x000fe200078e0202 */
[----:B------:R-:W-:Y:S01]  /*0220*/  ISETP.NE.AND.EX P2, PT, R9, RZ, PT, P2 ;  /* 0x000000ff0900720c */ /* 0x000fe20003f45320 */
[----:B------:R-:W-:Y:S01]  /*0230*/  UIMAD.WIDE.U32 UR6, UR14, UR10, URZ ;  /* 0x0000000a0e0672a5 */ /* 0x000fe2000f8e003f */
[----:B------:R-:W-:Y:S01]  /*0240*/  IMAD.WIDE.U32 R2, R117, R10, UR4 ;  /* 0x0000000475027e25 */ /* 0x000fe2000f8e000a */
[----:B------:R-:W2:Y:S01]  /*0250*/  LDC.64 R20, c[0x0][0x3f8] ;  /* 0x0000fe00ff147b82 */ /* 0x000ea20000000a00 */
[----:B------:R-:W-:Y:S01]  /*0260*/  UIMAD UR9, UR14, UR11, UR9 ;  /* 0x0000000b0e0972a4 */ /* 0x000fe2000f8e0209 */
[----:B-1----:R-:W-:Y:S02]  /*0270*/  LEA R7, R23, 0xfffff800, 0xb ;  /* 0xfffff80017077811 */ /* 0x002fe400078e58ff */
[----:B------:R-:W-:Y:S01]  /*0280*/  ULDC.64 UR10, c[0x0][0x328] ;  /* 0x0000ca00000a7ab9 */ /* 0x000fe20000000a00 */
[----:B------:R-:W-:Y:S01]  /*0290*/  UIADD3 UR7, UR7, UR9, URZ ;  /* 0x0000000907077290 */ /* 0x000fe2000fffe03f */
[----:B------:R-:W-:Y:S01]  /*02a0*/  IADD3 R10, P3, R7, R2, RZ ;  /* 0x00000002070a7210 */ /* 0x000fe20007f7e0ff */
[----:B------:R-:W-:Y:S01]  /*02b0*/  UIMAD UR8, UR15, UR10, URZ ;  /* 0x0000000a0f0872a4 */ /* 0x000fe2000f8e023f */
[----:B------:R-:W-:Y:S01]  /*02c0*/  SHF.R.S32.HI R9, RZ, 0x1f, R7 ;  /* 0x0000001fff097819 */ /* 0x000fe20000011407 */
[C---:B-----5:R-:W-:Y:S01]  /*02d0*/  IMAD R2, R116.reuse, R14, RZ ;  /* 0x0000000e74027224 */ /* 0x060fe200078e02ff */
[----:B------:R-:W-:Y:S01]  /*02e0*/  UIMAD.WIDE.U32 UR4, UR14, UR10, URZ ;  /* 0x0000000a0e0472a5 */ /* 0x000fe2000f8e003f */
[----:B---3--:R-:W-:Y:S01]  /*02f0*/  IMAD R4, R116, R16, RZ ;  /* 0x0000001074047224 */ /* 0x008fe200078e02ff */
[----:B------:R-:W-:Y:S01]  /*0300*/  UIMAD UR8, UR14, UR11, UR8 ;  /* 0x0000000b0e0872a4 */ /* 0x000fe2000f8e0208 */
[----:B------:R-:W-:Y:S01]  /*0310*/  IADD3.X R11, R9, R3, R11, P3, !PT ;  /* 0x00000003090b7210 */ /* 0x000fe20001ffe40b */
[C---:B------:R-:W-:Y:S01]  /*0320*/  IMAD R12, R117.reuse, R15, R2 ;  /* 0x0000000f750c7224 */ /* 0x040fe200078e0202 */
[----:B------:R-:W1:Y:S01]  /*0330*/  LDC.64 R24, c[0x0][0x2f8] ;  /* 0x0000be00ff187b82 */ /* 0x000e620000000a00 */
[----:B------:R-:W-:Y:S01]  /*0340*/  IMAD.WIDE.U32 R2, R117, R14, UR6 ;  /* 0x0000000675027e25 */ /* 0x000fe2000f8e000e */
[----:B------:R-:W-:-:S06]  /*0350*/  UIADD3 UR5, UR5, UR8, URZ ;  /* 0x0000000805057290 */ /* 0x000fcc000fffe03f */
[----:B------:R-:W3:Y:S01]  /*0360*/  @P2 LDC R14, c[0x0][0x214] ;  /* 0x00008500ff0e2b82 */ /* 0x000ee20000000800 */
[C---:B------:R-:W-:Y:S02]  /*0370*/  IMAD R13, R117.reuse, R17, R4 ;  /* 0x00000011750d7224 */ /* 0x040fe400078e0204 */
[----:B------:R-:W-:Y:S01]  /*0380*/  IMAD.WIDE.U32 R4, R117, R16, UR4 ;  /* 0x0000000475047e25 */ /* 0x000fe2000f8e0010 */
[----:B0-----:R-:W-:-:S04]  /*0390*/  ISETP.NE.U32.AND P3, PT, R18, RZ, PT ;  /* 0x000000ff1200720c */ /* 0x001fc80003f65070 */
[----:B------:R-:W0:Y:S01]  /*03a0*/  @P2 LDC R15, c[0x0][0x21c] ;  /* 0x00008700ff0f2b82 */ /* 0x000e220000000800 */
[----:B--2---:R-:W-:-:S07]  /*03b0*/  ISETP.NE.U32.AND P4, PT, R20, RZ, PT ;  /* 0x000000ff1400720c */ /* 0x004fce0003f85070 */
[----:B------:R-:W2:Y:S01]  /*03c0*/  LDC.64 R16, c[0x0][0x2f0] ;  /* 0x0000bc00ff107b82 */ /* 0x000ea20000000a00 */
[----:B------:R-:W-:-:S07]  /*03d0*/  ISETP.NE.AND.EX P3, PT, R19, RZ, PT, P3 ;  /* 0x000000ff1300720c */ /* 0x000fce0003f65330 */
[----:B------:R-:W5:Y:S01]  /*03e0*/  LDC.64 R26, c[0x0][0x3b8] ;  /* 0x0000ee00ff1a7b82 */ /* 0x000f620000000a00 */
[----:B------:R-:W-:-:S07]  /*03f0*/  ISETP.NE.AND.EX P4, PT, R21, RZ, PT, P4 ;  /* 0x000000ff1500720c */ /* 0x000fce0003f85340 */
[----:B------:R-:W1:Y:S01]  /*0400*/  @P2 LDC.64 R202, c[0x0][0x310] ;  /* 0x0000c400ffca2b82 */ /* 0x000e620000000a00 */
[----:B------:R-:W-:Y:S01]  /*0410*/  UMOV UR4, URZ ;  /* 0x0000003f00047c82 */ /* 0x000fe20008000000 */
[C---:B------:R-:W-:Y:S02]  /*0420*/  IADD3 R8, P5, R7.reuse, R2, RZ ;  /* 0x0000000207087210 */ /* 0x040fe40007fbe0ff */
[----:B------:R-:W-:Y:S02]  /*0430*/  CS2R R200, SRZ ;  /* 0x0000000000c87805 */ /* 0x000fe4000001ff00 */
[----:B------:R-:W-:Y:S02]  /*0440*/  IADD3 R2, P6, R7, R4, RZ ;  /* 0x0000000407027210 */ /* 0x000fe40007fde0ff */
[----:B------:R-:W-:Y:S01]  /*0450*/  CS2R R198, SRZ ;  /* 0x0000000000c67805 */ /* 0x000fe2000001ff00 */
[----:B------:R-:W-:Y:S01]  /*0460*/  UMOV UR5, URZ ;  /* 0x0000003f00057c82 */ /* 0x000fe20008000000 */
[----:B------:R-:W-:-:S02]  /*0470*/  IADD3.X R7, R9, R3, R12, P5, !PT ;  /* 0x0000000309077210 */ /* 0x000fc40002ffe40c */
[----:B------:R-:W-:Y:S02]  /*0480*/  @P4 LEA R198, P5, R117, R20, 0x2 ;  /* 0x0000001475c64211 */ /* 0x000fe400078a10ff */
[----:B------:R-:W-:Y:S02]  /*0490*/  IADD3.X R4, R9, R5, R13, P6, !PT ;  /* 0x0000000509047210 */ /* 0x000fe400037fe40d */
[----:B------:R-:W-:Y:S01]  /*04a0*/  @P4 LEA.HI.X R199, R117, R21, R116, 0x2, P5 ;  /* 0x0000001575c74211 */ /* 0x000fe200028f1474 */
[----:B------:R-:W-:Y:S01]  /*04b0*/  HFMA2.MMA R113, -RZ, RZ, 0, 0 ;  /* 0x00000000ff717435 */ /* 0x000fe200000001ff */
[----:B------:R-:W-:Y:S02]  /*04c0*/  MOV R111, RZ ;  /* 0x000000ff006f7202 */ /* 0x000fe40000000f00 */
[----:B----4-:R-:W-:Y:S02]  /*04d0*/  @P0 R2UR UR4, R0 ;  /* 0x00000000000402ca */ /* 0x010fe400000e0000 */
[----:B------:R-:W-:Y:S01]  /*04e0*/  ISETP.GE.AND P0, PT, R23, 0x1, PT ;  /* 0x000000011700780c */ /* 0x000fe20003f06270 */
[----:B---3--:R-:W-:-:S04]  /*04f0*/  @P2 IMAD R0, R14, UR14, R117 ;  /* 0x0000000e0e002c24 */ /* 0x008fc8000f8e0275 */
[----:B------:R-:W-:Y:S01]  /*0500*/  @P2 IMAD R0, R0, R23, RZ ;  /* 0x0000001700002224 */ /* 0x000fe200078e02ff */
[----:B------:R-:W-:Y:S02]  /*0510*/  @P1 R2UR UR5, R6 ;  /* 0x00000000060512ca */ /* 0x000fe400000e0000 */
[C---:B------:R-:W-:Y:S01]  /*0520*/  @P3 LEA R200, P1, R117.reuse, R18, 0x2 ;  /* 0x0000001275c83211 */ /* 0x040fe200078210ff */
[----:B0-----:R-:W-:Y:S01]  /*0530*/  @P2 IMAD R3, R0, R15, RZ ;  /* 0x0000000f00032224 */ /* 0x001fe200078e02ff */
[----:B-----5:R-:W-:Y:S02]  /*0540*/  LEA R0, P4, R2, R26, 0x1 ;  /* 0x0000001a02007211 */ /* 0x020fe400078808ff */
[----:B------:R-:W-:Y:S02]  /*0550*/  @P3 LEA.HI.X R201, R117, R19, R116, 0x2, P1 ;  /* 0x0000001375c93211 */ /* 0x000fe400008f1474 */
[----:B--2---:R-:W-:Y:S02]  /*0560*/  LEA R6, P1, R10, R16, 0x1 ;  /* 0x000000100a067211 */ /* 0x004fe400078208ff */
[----:B-1----:R-:W-:Y:S01]  /*0570*/  LEA R5, P3, R8, R24, 0x1 ;  /* 0x0000001808057211 */ /* 0x002fe200078608ff */
[----:B------:R-:W-:Y:S01]  /*0580*/  @P2 IMAD.WIDE R202, R3, 0x10, R202 ;  /* 0x0000001003ca2825 */ /* 0x000fe200078e02ca */
[----:B------:R-:W-:-:S02]  /*0590*/  LEA.HI.X R9, R10, R17, R11, 0x1, P1 ;  /* 0x000000110a097211 */ /* 0x000fc400008f0c0b */
[----:B------:R-:W-:Y:S02]  /*05a0*/  @!P2 CS2R R202, SRZ ;  /* 0x0000000000caa805 */ /* 0x000fe4000001ff00 */
[----:B------:R-:W-:Y:S02]  /*05b0*/  LEA.HI.X R3, R8, R25, R7, 0x1, P3 ;  /* 0x0000001908037211 */ /* 0x000fe400018f0c07 */
[----:B------:R-:W-:Y:S01]  /*05c0*/  LEA.HI.X R2, R2, R27, R4, 0x1, P4 ;  /* 0x0000001b02027211 */ /* 0x000fe200020f0c04 */
[----:B------:R-:W-:Y:S06]  /*05d0*/  @!P0 BRA `(.L_x_3429) ;  /* 0x000000a000d88947 */ /* 0x000fec0003800000 */
        /* <DEDUP_REMOVED lines=13> */
[----:B------:R-:W-:Y:S02]  /*06b0*/  ULDC UR7, c[0x0][0x224] ;  /* 0x0000890000077ab9 */ /* 0x000fe40000000800 */
[----:B------:R-:W-:Y:S02]  /*06c0*/  MOV R108, UR7 ;  /* 0x00000007006c7c02 */ /* 0x000fe40008000f00 */
[----:B0-----:R-:W-:Y:S02]  /*06d0*/  SHF.R.S32.HI R3, RZ, 0x1f, R112 ;  /* 0x0000001fff037819 */ /* 0x001fe40000011470 */
[----:B------:R-:W-:Y:S02]  /*06e0*/  SHF.L.U32 R107, R112, 0x1, RZ ;  /* 0x00000001706b7819 */ /* 0x000fe400000006ff */
[----:B------:R-:W-:Y:S02]  /*06f0*/  LEA.HI R3, R3, R112, RZ, 0x5 ;  /* 0x0000007003037211 */ /* 0x000fe400078f28ff */
[----:B------:R-:W-:-:S02]  /*0700*/  MOV R109, UR6 ;  /* 0x00000006006d7c02 */ /* 0x000fc40008000f00 */
[----:B------:R-:W-:Y:S02]  /*0710*/  SHF.R.S32.HI R106, RZ, 0x5, R3 ;  /* 0x00000005ff6a7819 */ /* 0x000fe40000011403 */
[----:B------:R-:W-:Y:S02]  /*0720*/  LOP3.LUT R107, R107, 0xffffffc0, RZ, 0xc0, !PT ;  /* 0xffffffc06b6b7812 */ /* 0x000fe400078ec0ff */
[----:B--2---:R-:W-:-:S07]  /*0730*/  LEA R106, R106, R109, 0x4 ;  /* 0x0000006d6a6a7211 */ /* 0x004fce00078e20ff */
.L_x_3494:
[----:B------:R-:W-:Y:S01]  /*0740*/  BAR.SYNC.DEFER_BLOCKING 0x0 ;  /* 0x0000000000007b1d */ /* 0x000fe20000010000 */
[----:B0-----:R-:W-:Y:S02]  /*0750*/  MOV R2, UR28 ;  /* 0x0000001c00027c02 */ /* 0x001fe40008000f00 */
[----:B------:R-:W-:Y:S02]  /*0760*/  MOV R3, UR29 ;  /* 0x0000001d00037c02 */ /* 0x000fe40008000f00 */
[----:B------:R-:W-:-:S05]  /*0770*/  LOP3.LUT R5, R107, 0x1f, R112, 0xf8, !PT ;  /* 0x0000001f6b057812 */ /* 0x000fca00078ef870 */
[----:B------:R-:W-:-:S05]  /*0780*/  IMAD.WIDE R2, R5, 0x10, R2 ;  /* 0x0000001005027825 */ /* 0x000fca00078e0202 */
[----:B------:R-:W2:Y:S04]  /*0790*/  LDG.E.128 R12, desc[UR12][R2.64] ;  /* 0x0000000c020c7981 */ /* 0x000ea8000c1e1d00 */
[----:B------:R-:W3:Y:S01]  /*07a0*/  LDG.E.128 R16, desc[UR12][R2.64+0x200] ;  /* 0x0002000c02107981 */ /* 0x000ee2000c1e1d00 */
[-C--:B------:R-:W-:Y:S01]  /*07b0*/  IADD3 R0, R107, R110.reuse, RZ ;  /* 0x0000006e6b007210 */ /* 0x080fe20007ffe0ff */
[----:B------:R-:W-:Y:S01]  /*07c0*/  HFMA2.MMA R8, -RZ, RZ, 0, 9.5367431640625e-07 ;  /* 0x00000010ff087435 */ /* 0x000fe200000001ff */
[----:B------:R-:W-:Y:S01]  /*07d0*/  UMOV UR6, UR8 ;  /* 0x0000000800067c82 */ /* 0x000fe20008000000 */
[----:B------:R-:W-:Y:S01]  /*07e0*/  UMOV UR7, UR9 ;  /* 0x0000000900077c82 */ /* 0x000fe20008000000 */
[C---:B------:R-:W-:Y:S02]  /*07f0*/  LEA R20, R0.reuse, R109, 0x4 ;  /* 0x0000006d00147211 */ /* 0x040fe400078e20ff */
[----:B------:R-:W-:-:S04]  /*0800*/  IADD3 R0, R0, R110, RZ ;  /* 0x0000006e00007210 */ /* 0x000fc80007ffe0ff */
[----:B------:R-:W-:Y:S01]  /*0810*/  LEA R21, R0, R109, 0x4 ;  /* 0x0000006d00157211 */ /* 0x000fe200078e20ff */
[----:B------:R-:W-:Y:S01]  /*0820*/  IMAD.WIDE R8, R5, R8, UR6 ;  /* 0x0000000605087e25 */ /* 0x000fe2000f8e0208 */
[----:B--2---:R-:W-:Y:S04]  /*0830*/  STS.128 [R20], R12 ;  /* 0x0000000c14007388 */ /* 0x004fe80000000c00 */
[----:B---3--:R0:W-:Y:S01]  /*0840*/  STS.128 [R20+0x200], R16 ;  /* 0x0002001014007388 */ /* 0x0081e20000000c00 */
[----:B------:R-:W-:-:S03]  /*0850*/  NOP ;  /* 0x0000000000007918 */ /* 0x000fc60000000000 */
[----:B------:R-:W1:Y:S04]  /*0860*/  LDS.128 R76, [R21] ;  /* 0x00000000154c7984 */ /* 0x000e680000000c00 */
        /* <DEDUP_REMOVED lines=10> */
[----:B------:R-:W2:Y:S04]  /*0910*/  LDS.128 R12, [R21] ;  /* 0x00000000150c7984 */ /* 0x000ea80000000c00 */
[----:B------:R-:W3:Y:S01]  /*0920*/  LDS.128 R4, [R21+0x10] ;  /* 0x0000100015047984 */ /* 0x000ee20000000c00 */
[----:B------:R-:W-:Y:S06]  /*0930*/  BAR.SYNC.DEFER_BLOCKING 0x0 ;  /* 0x0000000000007b1d */ /* 0x000fec0000010000 */
[----:B0-----:R-:W4:Y:S04]  /*0940*/  LDG.E.128 R16, desc[UR12][R2.64] ;  /* 0x0000000c02107981 */ /* 0x001f28000c1e1d00 */
[----:B------:R0:W5:Y:S01]  /*0950*/  LDG.E.128 R32, desc[UR12][R2.64+0x200] ;  /* 0x0002000c02207981 */ /* 0x000162000c1e1d00 */
[C---:B-1----:R-:W-:Y:S01]  /*0960*/  SHF.L.U32 R22, R76.reuse, 0x10, RZ ;  /* 0x000000104c167819 */ /* 0x042fe200000006ff */
[----:B------:R-:W-:Y:S01]  /*0970*/  BSSY B0, `(.L_x_3430) ;  /* 0x0000069000007945 */ /* 0x000fe20003800000 */
[----:B------:R-:W-:-:S02]  /*0980*/  PRMT R105, R76, 0x7632, R105 ;  /* 0x000076324c697816 */ /* 0x000fc40000000069 */
[----:B------:R-:W-:Y:S02]  /*0990*/  PRMT R104, R77, 0x7632, R104 ;  /* 0x000076324d687816 */ /* 0x000fe40000000068 */
[----:B------:R-:W-:Y:S02]  /*09a0*/  PRMT R103, R78, 0x7632, R103 ;  /* 0x000076324e677816 */ /* 0x000fe40000000067 */
[----:B--2---:R-:W-:Y:S02]  /*09b0*/  SHF.L.U32 R100, R12, 0x10, RZ ;  /* 0x000000100c647819 */ /* 0x004fe400000006ff */
[----:B0-----:R-:W-:Y:S02]  /*09c0*/  SHF.L.U32 R2, R105, 0x10, RZ ;  /* 0x0000001069027819 */ /* 0x001fe400000006ff */
[----:B------:R-:W-:Y:S01]  /*09d0*/  PRMT R102, R79, 0x7632, R102 ;  /* 0x000076324f667816 */ /* 0x000fe20000000066 */
[----:B------:R-:W-:Y:S01]  /*09e0*/  FADD.FTZ R100, R100, UR5 ;  /* 0x0000000564647e21 */ /* 0x000fe20008010000 */
[----:B------:R-:W-:-:S02]  /*09f0*/  PRMT R12, R12, 0x7632, R12 ;  /* 0x000076320c0c7816 */ /* 0x000fc4000000000c */
[----:B------:R-:W-:Y:S02]  /*0a00*/  SHF.L.U32 R99, R13, 0x10, RZ ;  /* 0x000000100d637819 */ /* 0x000fe400000006ff */
[----:B------:R-:W-:Y:S02]  /*0a10*/  FSETP.GTU.FTZ.AND P2, PT, R100, 20, PT ;  /* 0x41a000006400780b */ /* 0x000fe40003f5c000 */
[----:B------:R-:W-:Y:S01]  /*0a20*/  SHF.L.U32 R98, R14, 0x10, RZ ;  /* 0x000000100e627819 */ /* 0x000fe200000006ff */
[----:B------:R-:W-:Y:S01]  /*0a30*/  FADD.FTZ R99, R99, UR5 ;  /* 0x0000000563637e21 */ /* 0x000fe20008010000 */
[----:B------:R-:W-:Y:S02]  /*0a40*/  SHF.L.U32 R97, R15, 0x10, RZ ;  /* 0x000000100f617819 */ /* 0x000fe400000006ff */
[----:B---3--:R-:W-:Y:S01]  /*0a50*/  SHF.L.U32 R96, R4, 0x10, RZ ;  /* 0x0000001004607819 */ /* 0x008fe200000006ff */
[----:B------:R-:W-:Y:S01]  /*0a60*/  FADD.FTZ R98, R98, UR5 ;  /* 0x0000000562627e21 */ /* 0x000fe20008010000 */
[----:B------:R-:W-:Y:S01]  /*0a70*/  SHF.L.U32 R12, R12, 0x10, RZ ;  /* 0x000000100c0c7819 */ /* 0x000fe200000006ff */
[----:B------:R-:W-:Y:S01]  /*0a80*/  FADD.FTZ R97, R97, UR5 ;  /* 0x0000000561617e21 */ /* 0x000fe20008010000 */
[----:B------:R-:W-:Y:S01]  /*0a90*/  PRMT R101, R72, 0x7632, R101 ;  /* 0x0000763248657816 */ /* 0x000fe20000000065 */
[----:B------:R-:W-:Y:S01]  /*0aa0*/  FADD.FTZ R96, R96, UR5 ;  /* 0x0000000560607e21 */ /* 0x000fe20008010000 */
[----:B------:R-:W-:Y:S01]  /*0ab0*/  SHF.L.U32 R93, R5, 0x10, RZ ;  /* 0x00000010055d7819 */ /* 0x000fe200000006ff */
[----:B------:R-:W-:Y:S01]  /*0ac0*/  FADD.FTZ R95, R12, UR5 ;  /* 0x000000050c5f7e21 */ /* 0x000fe20008010000 */
[----:B------:R-:W-:-:S02]  /*0ad0*/  PRMT R13, R13, 0x7632, R13 ;  /* 0x000076320d0d7816 */ /* 0x000fc4000000000d */
[----:B------:R-:W-:Y:S01]  /*0ae0*/  FSETP.GTU.FTZ.AND P1, PT, R99, 20, PT ;  /* 0x41a000006300780b */ /* 0x000fe20003f3c000 */
[----:B------:R-:W-:Y:S01]  /*0af0*/  FADD.FTZ R93, R93, UR5 ;  /* 0x000000055d5d7e21 */ /* 0x000fe20008010000 */
[----:B------:R-:W-:Y:S02]  /*0b00*/  FSETP.GTU.FTZ.AND P0, PT, R98, 20, PT ;  /* 0x41a000006200780b */ /* 0x000fe40003f1c000 */
[----:B------:R-:W-:Y:S02]  /*0b10*/  FSETP.GTU.FTZ.AND P4, PT, R97, 20, PT ;  /* 0x41a000006100780b */ /* 0x000fe40003f9c000 */
[----:B------:R-:W-:Y:S02]  /*0b20*/  FSETP.GTU.FTZ.AND P3, PT, R96, 20, PT ;  /* 0x41a000006000780b */ /* 0x000fe40003f7c000 */
[----:B------:R-:W-:Y:S02]  /*0b30*/  FSETP.GTU.FTZ.AND P6, PT, R95, 20, PT ;  /* 0x41a000005f00780b */ /* 0x000fe40003fdc000 */
[----:B------:R-:W-:-:S02]  /*0b40*/  PRMT R94, R73, 0x7632, R94 ;  /* 0x00007632495e7816 */ /* 0x000fc4000000005e */
[----:B------:R-:W-:Y:S01]  /*0b50*/  SHF.L.U32 R92, R13, 0x10, RZ ;  /* 0x000000100d5c7819 */ /* 0x000fe200000006ff */
[----:B----4-:R0:W-:Y:S04]  /*0b60*/  STS.128 [R20], R16 ;  /* 0x0000001014007388 */ /* 0x0101e80000000c00 */
[----:B-----5:R1:W-:Y:S01]  /*0b70*/  STS.128 [R20+0x200], R32 ;  /* 0x0002002014007388 */ /* 0x0203e20000000c00 */
[----:B------:R-:W-:-:S03]  /*0b80*/  NOP ;  /* 0x0000000000007918 */ /* 0x000fc60000000000 */
[----:B------:R-:W2:Y:S04]  /*0b90*/  LDS.128 R24, [R21] ;  /* 0x0000000015187984 */ /* 0x000ea80000000c00 */
[----:B------:R3:W4:Y:S01]  /*0ba0*/  LDS.128 R8, [R21+0x10] ;  /* 0x0000100015087984 */ /* 0x0007220000000c00 */
[----:B0-----:R-:W-:Y:S02]  /*0bb0*/  SHF.L.U32 R18, R77, 0x10, RZ ;  /* 0x000000104d127819 */ /* 0x001fe400000006ff */
[----:B------:R-:W-:Y:S02]  /*0bc0*/  SHF.L.U32 R19, R104, 0x10, RZ ;  /* 0x0000001068137819 */ /* 0x000fe400000006ff */
[----:B-1----:R-:W-:Y:S01]  /*0bd0*/  SHF.L.U32 R20, R79, 0x10, RZ ;  /* 0x000000104f147819 */ /* 0x002fe200000006ff */
[----:B---3--:R-:W0:Y:S02]  /*0be0*/  LDC R21, c[0x0][0x21c] ;  /* 0x00008700ff157b82 */ /* 0x008e240000000800 */
[----:B0-----:R-:W-:-:S02]  /*0bf0*/  ISETP.GE.AND P5, PT, R21, 0x1, PT ;  /* 0x000000011500780c */ /* 0x001fc40003fa6270 */
[C---:B--2---:R-:W-:Y:S02]  /*0c00*/  SHF.L.U32 R0, R24.reuse, 0x10, RZ ;  /* 0x0000001018007819 */ /* 0x044fe400000006ff */
[----:B------:R-:W-:Y:S02]  /*0c10*/  PRMT R24, R24, 0x7632, R24 ;  /* 0x0000763218187816 */ /* 0x000fe40000000018 */
[C---:B------:R-:W-:Y:S01]  /*0c20*/  SHF.L.U32 R16, R25.reuse, 0x10, RZ ;  /* 0x0000001019107819 */ /* 0x040fe200000006ff */
[----:B------:R-:W-:Y:S01]  /*0c30*/  FFMA.FTZ R22, R0, R22, R113 ;  /* 0x0000001600167223 */ /* 0x000fe20000010071 */
[----:B------:R-:W-:Y:S02]  /*0c40*/  SHF.L.U32 R17, R24, 0x10, RZ ;  /* 0x0000001018117819 */ /* 0x000fe400000006ff */
[----:B------:R-:W-:Y:S02]  /*0c50*/  PRMT R57, R25, 0x7632, R57 ;  /* 0x0000763219397816 */ /* 0x000fe40000000039 */
[----:B------:R-:W-:Y:S01]  /*0c60*/  PRMT R58, R26, 0x7632, R58 ;  /* 0x000076321a3a7816 */ /* 0x000fe2000000003a */
        /* <DEDUP_REMOVED lines=8> */
[C---:B------:R-:W-:Y:S01]  /*0cf0*/  PRMT R59, R27.reuse, 0x7632, R59 ;  /* 0x000076321b3b7816 */ /* 0x040fe2000000003b */
[----:B------:R-:W-:Y:S01]  /*0d00*/  FFMA.FTZ R19, R2, R3, R19 ;  /* 0x0000000302137223 */ /* 0x000fe20000010013 */
[----:B------:R-:W-:-:S02]  /*0d10*/  SHF.L.U32 R3, R27, 0x10, RZ ;  /* 0x000000101b037819 */ /* 0x000fc400000006ff */
[----:B------:R-:W-:Y:S01]  /*0d20*/  SHF.L.U32 R59, R59, 0x10, RZ ;  /* 0x000000103b3b7819 */ /* 0x000fe200000006ff */
[----:B------:R-:W-:Y:S01]  /*0d30*/  FFMA.FTZ R18, R58, R18, R19 ;  /* 0x000000123a127223 */ /* 0x000fe20000010013 */
[----:B------:R-:W-:Y:S02]  /*0d40*/  SHF.L.U32 R19, R102, 0x10, RZ ;  /* 0x0000001066137819 */ /* 0x000fe400000006ff */
[----:B----4-:R-:W-:Y:S01]  /*0d50*/  SHF.L.U32 R56, R8, 0x10, RZ ;  /* 0x0000001008387819 */ /* 0x010fe200000006ff */
[----:B------:R-:W-:Y:S01]  /*0d60*/  FFMA.FTZ R18, R3, R20, R18 ;  /* 0x0000001403127223 */ /* 0x000fe20000010012 */
[----:B------:R-:W-:Y:S02]  /*0d70*/  SHF.L.U32 R20, R72, 0x10, RZ ;  /* 0x0000001048147819 */ /* 0x000fe400000006ff */
        /* <DEDUP_REMOVED lines=8> */
[----:B------:R-:W-:Y:S06]  /*0e00*/  @P2 BRA `(.L_x_3431) ;  /* 0x00000000007c2947 */ /* 0x000fec0003800000 */
        /* <DEDUP_REMOVED lines=31> */
.L_x_3431:
[----:B------:R-:W-:Y:S05]  /*1000*/  BSYNC B0 ;  /* 0x0000000000007941 */ /* 0x000fea0003800000 */
.L_x_3430:
[----:B------:R-:W-:Y:S01]  /*1010*/  PRMT R61, R9, 0x7632, R61 ;  /* 0x00007632093d7816 */ /* 0x000fe2000000003d */
        /* <DEDUP_REMOVED lines=39> */
.L_x_3433:
[----:B------:R-:W-:Y:S05]  /*1290*/  BSYNC B0 ;  /* 0x0000000000007941 */ /* 0x000fea0003800000 */
.L_x_3432:
[----:B------:R-:W-:Y:S01]  /*12a0*/  BSSY B0, `(.L_x_3434) ;  /* 0x0000027000007945 */ /* 0x000fe20003800000 */
[----:B------:R-:W-:Y:S01]  /*12b0*/  FFMA.FTZ R19, R61, R18, R20 ;  /* 0x000000123d137223 */ /* 0x000fe20000010014 */
[----:B------:R-:W-:Y:S01]  /*12c0*/  FSETP.GTU.FTZ.AND P6, PT, R92, 20, PT ;  /* 0x41a000005c00780b */ /* 0x000fe20003fdc000 */
[----:B------:R-:W-:Y:S01]  /*12d0*/  FADD.FTZ R91, R91, UR5 ;  /* 0x000000055b5b7e21 */ /* 0x000fe20008010000 */
[----:B------:R-:W-:Y:S02]  /*12e0*/  SHF.L.U32 R18, R74, 0x10, RZ ;  /* 0x000000104a127819 */ /* 0x000fe400000006ff */
[----:B------:R-:W-:Y:S02]  /*12f0*/  PRMT R14, R14, 0x7632, R14 ;  /* 0x000076320e0e7816 */ /* 0x000fe4000000000e */
        /* <DEDUP_REMOVED lines=33> */
.L_x_3435:
[----:B------:R-:W-:Y:S05]  /*1510*/  BSYNC B0 ;  /* 0x0000000000007941 */ /* 0x000fea0003800000 */
.L_x_3434:
[----:B------:R-:W-:Y:S01]  /*1520*/  SHF.L.U32 R14, R14, 0x10, RZ ;  /* 0x000000100e0e7819 */ /* 0x000fe200000006ff */
[----:B------:R-:W-:Y:S01]  /*1530*/  BSSY B0, `(.L_x_3436) ;  /* 0x0000027000007945 */ /* 0x000fe20003800000 */
[----:B------:R-:W-:Y:S01]  /*1540*/  FSETP.GTU.FTZ.AND P1, PT, R91, 20, PT ;  /* 0x41a000005b00780b */ /* 0x000fe20003f3c000 */
[----:B------:R-:W-:Y:S01]  /*1550*/  FFMA.FTZ R19, R62, R18, R19 ;  /* 0x000000123e137223 */ /* 0x000fe20000010013 */
[----:B------:R-:W-:Y:S01]  /*1560*/  PRMT R15, R15, 0x7632, R15 ;  /* 0x000076320f0f7816 */ /* 0x000fe2000000000f */
[----:B------:R-:W-:Y:S01]  /*1570*/  FADD.FTZ R89, R14, UR5 ;  /* 0x000000050e597e21 */ /* 0x000fe20008010000 */
        /* <DEDUP_REMOVED lines=34> */
.L_x_3437:
[----:B------:R-:W-:Y:S05]  /*17a0*/  BSYNC B0 ;  /* 0x0000000000007941 */ /* 0x000fea0003800000 */
.L_x_3436:
[----:B------:R-:W-:Y:S01]  /*17b0*/  PRMT R4, R10, 0x7632, R4 ;  /* 0x000076320a047816 */ /* 0x000fe20000000004 */
[----:B------:R-:W-:Y:S01]  /*17c0*/  BSSY B0, `(.L_x_3438) ;  /* 0x0000027000007945 */ /* 0x000fe20003800000 */
[----:B------:R-:W-:Y:S01]  /*17d0*/  FSETP.GTU.FTZ.AND P6, PT, R89, 20, PT ;  /* 0x41a000005900780b */ /* 0x000fe20003fdc000 */
[----:B------:R-:W-:Y:S01]  /*17e0*/  FADD.FTZ R88, R88, UR5 ;  /* 0x0000000558587e21 */ /* 0x000fe20008010000 */
[----:B------:R-:W-:Y:S02]  /*17f0*/  PRMT R14, R4, 0x7632, R14 ;  /* 0x00007632040e7816 */ /* 0x000fe4000000000e */
        /* <DEDUP_REMOVED lines=35> */
.L_x_3439:
[----:B------:R-:W-:Y:S05]  /*1a30*/  BSYNC B0 ;  /* 0x0000000000007941 */ /* 0x000fea0003800000 */
.L_x_3438:
[----:B------:R-:W-:Y:S01]  /*1a40*/  BSSY B0, `(.L_x_3440) ;  /* 0x0000028000007945 */ /* 0x000fe20003800000 */
[----:B------:R-:W-:Y:S01]  /*1a50*/  FFMA.FTZ R18, R4, R18, R19 ;  /* 0x0000001204127223 */ /* 0x000fe20000010013 */
[----:B------:R-:W-:Y:S01]  /*1a60*/  FSETP.GTU.FTZ.AND P0, PT, R88, 20, PT ;  /* 0x41a000005800780b */ /* 0x000fe20003f1c000 */
[----:B------:R-:W-:Y:S01]  /*1a70*/  FADD.FTZ R54, R15, UR5 ;  /* 0x000000050f367e21 */ /* 0x000fe20008010000 */
[C---:B------:R-:W-:Y:S02]  /*1a80*/  SHF.L.U32 R19, R75.reuse, 0x10, RZ ;  /* 0x000000104b137819 */ /* 0x040fe400000006ff */
[----:B------:R-:W-:Y:S02]  /*1a90*/  PRMT R55, R75, 0x7632, R55 ;  /* 0x000076324b377816 */ /* 0x000fe40000000037 */
        /* <DEDUP_REMOVED lines=34> */
.L_x_3441:
[----:B------:R-:W-:Y:S05]  /*1cc0*/  BSYNC B0 ;  /* 0x0000000000007941 */ /* 0x000fea0003800000 */
.L_x_3440:
[----:B------:R-:W-:Y:S01]  /*1cd0*/  PRMT R64, R11, 0x7632, R64 ;  /* 0x000076320b407816 */ /* 0x000fe20000000040 */
[----:B------:R-:W-:Y:S01]  /*1ce0*/  BSSY B0, `(.L_x_3442) ;  /* 0x0000027000007945 */ /* 0x000fe20003800000 */
[----:B------:R-:W-:Y:S01]  /*1cf0*/  FSETP.GTU.FTZ.AND P6, PT, R54, 20, PT ;  /* 0x41a000003600780b */ /* 0x000fe20003fdc000 */
[----:B------:R-:W-:Y:S01]  /*1d00*/  FFMA.FTZ R19, R63, R19, R18 ;  /* 0x000000133f137223 */ /* 0x000fe20000010012 */
[----:B------:R-:W-:Y:S01]  /*1d10*/  SHF.L.U32 R113, R55, 0x10, RZ ;  /* 0x0000001037717819 */ /* 0x000fe200000006ff */
        /* <DEDUP_REMOVED lines=35> */
.L_x_3443:
[----:B------:R-:W-:Y:S05]  /*1f50*/  BSYNC B0 ;  /* 0x0000000000007941 */ /* 0x000fea0003800000 */
.L_x_3442:
[----:B------:R-:W-:Y:S01]  /*1f60*/  SHF.L.U32 R11, R11, 0x10, RZ ;  /* 0x000000100b0b7819 */ /* 0x000fe200000006ff */
[----:B------:R-:W-:Y:S01]  /*1f70*/  BSSY B0, `(.L_x_3444) ;  /* 0x0000027000007945 */ /* 0x000fe20003800000 */
[----:B------:R-:W-:Y:S01]  /*1f80*/  HFMA2.MMA R53, -RZ, RZ, 0, 0 ;  /* 0x00000000ff357435 */ /* 0x000fe200000001ff */
[----:B------:R-:W-:Y:S01]  /*1f90*/  FSETP.GTU.FTZ.AND P4, PT, R52, 20, PT ;  /* 0x41a000003400780b */ /* 0x000fe20003f9c000 */
[----:B------:R-:W-:Y:S01]  /*1fa0*/  FFMA.FTZ R113, R64, R113, R19 ;  /* 0x0000007140717223 */ /* 0x000fe20000010013 */
[----:B------:R-:W-:Y:S01]  /*1fb0*/  PRMT R9, R6, 0x7632, R9 ;  /* 0x0000763206097816 */ /* 0x000fe20000000009 */
[----:B------:R-:W-:Y:S01]  /*1fc0*/  FADD.FTZ R51, R11, UR5 ;  /* 0x000000050b337e21 */ /* 0x000fe20008010000 */
[----:B------:R-:W-:Y:S01]  /*1fd0*/  PRMT R10, R7, 0x7632, R10 ;  /* 0x00007632070a7816 */ /* 0x000fe2000000000a */
[----:B------:R-:W-:Y:S08]  /*1fe0*/  @P6 BRA `(.L_x_3445) ;  /* 0x00000000007c6947 */ /* 0x000ff00003800000 */
        /* <DEDUP_REMOVED lines=31> */
.L_x_3445:
[----:B------:R-:W-:Y:S05]  /*21e0*/  BSYNC B0 ;  /* 0x0000000000007941 */ /* 0x000fea0003800000 */
.L_x_3444:
        /* <DEDUP_REMOVED lines=39> */
.L_x_3447:
[----:B------:R-:W-:Y:S05]  /*2460*/  BSYNC B0 ;  /* 0x0000000000007941 */ /* 0x000fea0003800000 */
.L_x_3446:
        /* <DEDUP_REMOVED lines=38> */
.L_x_3449:
[----:B------:R-:W-:Y:S05]  /*26d0*/  BSYNC B0 ;  /* 0x0000000000007941 */ /* 0x000fea0003800000 */
.L_x_3448:
        /* <DEDUP_REMOVED lines=38> */
.L_x_3451:
[----:B------:R-:W-:Y:S05]  /*2940*/  BSYNC B0 ;  /* 0x0000000000007941 */ /* 0x000fea0003800000 */
.L_x_3450:
        /* <DEDUP_REMOVED lines=33> */
.L_x_3453:
[----:B------:R-:W-:Y:S05]  /*2b60*/  BSYNC B0 ;  /* 0x0000000000007941 */ /* 0x000fea0003800000 */
.L_x_3452:
        /* <DEDUP_REMOVED lines=33> */
.L_x_3455:
[----:B------:R-:W-:Y:S05]  /*2d80*/  BSYNC B0 ;  /* 0x0000000000007941 */ /* 0x000fea0003800000 */
.L_x_3454:
        /* <DEDUP_REMOVED lines=33> */
.L_x_3457:
[----:B------:R-:W-:Y:S05]  /*2fa0*/  BSYNC B0 ;  /* 0x0000000000007941 */ /* 0x000fea0003800000 */
.L_x_3456:
        /* <DEDUP_REMOVED lines=33> */
.L_x_3459:
[----:B------:R-:W-:Y:S05]  /*31c0*/  BSYNC B0 ;  /* 0x0000000000007941 */ /* 0x000fea0003800000 */
.L_x_3458:
        /* <DEDUP_REMOVED lines=33> */
.L_x_3461:
[----:B------:R-:W-:Y:S05]  /*33e0*/  BSYNC B0 ;  /* 0x0000000000007941 */ /* 0x000fea0003800000 */
.L_x_3460:
        /* <DEDUP_REMOVED lines=45> */
.L_x_3493:
[----:B0-----:R-:W0:Y:S01]  /*36c0*/  LDC.64 R62, c[0x0][0x2d0] ;  /* 0x0000b400ff3e7b82 */ /* 0x001e220000000a00 */
[----:B------:R-:W-:Y:S01]  /*36d0*/  IMAD R58, R116, UR22, RZ ;  /* 0x00000016743a7c24 */ /* 0x000fe2000f8e02ff */
        /* <DEDUP_REMOVED lines=11> */
[----:B------:R-:W-:-:S04]  /*3790*/  LOP3.LUT P0, RZ, R112, 0x1f, RZ, 0xc0, !PT ;  /* 0x0000001f70ff7812 */ /* 0x000fc8000780c0ff */
[----:B------:R-:W-:Y:S02]  /*37a0*/  ISETP.LT.OR P2, PT, R108, 0x2, P0 ;  /* 0x000000026c00780c */ /* 0x000fe40000741670 */
[----:B------:R-:W-:Y:S02]  /*37b0*/  SHF.L.U32 R129, R76, 0x10, RZ ;  /* 0x000000104c817819 */ /* 0x000fe400000006ff */
[----:B------:R-:W-:-:S03]  /*37c0*/  SHF.L.U32 R128, R105, 0x10, RZ ;  /* 0x0000001069807819 */ /* 0x000fc600000006ff */
[----:B------:R-:W-:Y:S02]  /*37d0*/  FMUL.FTZ R224, R129, R100 ;  /* 0x0000006481e07220 */ /* 0x000fe40000410000 */
[----:B------:R-:W-:Y:S01]  /*37e0*/  FMUL.FTZ R225, R128, R95 ;  /* 0x0000005f80e17220 */ /* 0x000fe20000410000 */
[----:B------:R-:W-:Y:S02]  /*37f0*/  SHF.L.U32 R126, R77, 0x10, RZ ;  /* 0x000000104d7e7819 */ /* 0x000fe400000006ff */
[----:B------:R-:W-:-:S03]  /*3800*/  SHF.L.U32 R127, R104, 0x10, RZ ;  /* 0x00000010687f7819 */ /* 0x000fc600000006ff */
[----:B------:R-:W-:Y:S02]  /*3810*/  FMUL.FTZ R223, R126, R99 ;  /* 0x000000637edf7220 */ /* 0x000fe40000410000 */
[----:B------:R-:W-:Y:S01]  /*3820*/  FMUL.FTZ R222, R127, R92 ;  /* 0x0000005c7fde7220 */ /* 0x000fe20000410000 */
[----:B------:R-:W-:-:S05]  /*3830*/  SHF.L.U32 R125, R78, 0x10, RZ ;  /* 0x000000104e7d7819 */ /* 0x000fca00000006ff */
[----:B------:R-:W-:Y:S01]  /*3840*/  FMUL.FTZ R220, R125, R98 ;  /* 0x000000627ddc7220 */ /* 0x000fe20000410000 */
[----:B--2---:R-:W-:Y:S02]  /*3850*/  R2UR UR31, R57 ;  /* 0x00000000391f72ca */ /* 0x004fe400000e0000 */
[----:B------:R-:W-:Y:S01]  /*3860*/  R2UR UR30, R56 ;  /* 0x00000000381e72ca */ /* 0x000fe200000e0000 */
[----:B------:R-:W-:-:S04]  /*3870*/  IMAD R56, R116, UR16, RZ ;  /* 0x0000001074387c24 */ /* 0x000fc8000f8e02ff */
[----:B------:R-:W-:-:S06]  /*3880*/  IMAD R71, R117, UR17, R56 ;  /* 0x0000001175477c24 */ /* 0x000fcc000f8e0238 */
[----:B------:R-:W-:Y:S01]  /*3890*/  FMUL.FTZ R57, R100, UR31 ;  /* 0x0000001f64397c20 */ /* 0x000fe20008410000 */
[----:B------:R-:W-:-:S03]  /*38a0*/  FMUL.FTZ R56, R93, UR31 ;  /* 0x0000001f5d387c20 */ /* 0x000fc60008410000 */
        /* <DEDUP_REMOVED lines=16> */
[----:B------:R-:W-:-:S04]  /*39b0*/  FMUL.FTZ R57, R97, UR31 ;  /* 0x0000001f61397c20 */ /* 0x000fc80008410000 */
[----:B------:R-:W-:Y:S01]  /*39c0*/  FMUL.RZ R62, R57, 0.15915493667125701904 ;  /* 0x3e22f983393e7820 */ /* 0x000fe2000040c000 */
[----:B------:R-:W-:Y:S01]  /*39d0*/  FMUL.FTZ R57, R54, UR31 ;  /* 0x0000001f36397c20 */ /* 0x000fe20008410000 */
[----:B------:R0:W-:Y:S03]  /*39e0*/  MUFU.COS R156, R60 ;  /* 0x0000003c009c7308 */ /* 0x0001e60000000000 */
[----:B------:R-:W-:Y:S01]  /*39f0*/  FMUL.RZ R63, R57, 0.15915493667125701904 ;  /* 0x3e22f983393f7820 */ /* 0x000fe2000040c000 */
[----:B------:R-:W-:-:S04]  /*3a00*/  FMUL.FTZ R57, R96, UR31 ;  /* 0x0000001f60397c20 */ /* 0x000fc80008410000 */
[----:B------:R-:W-:Y:S01]  /*3a10*/  MUFU.SIN R159, R58 ;  /* 0x0000003a009f7308 */ /* 0x000fe20000000400 */
[----:B0-----:R-:W-:Y:S02]  /*3a20*/  IMAD R60, R116, UR20, RZ ;  /* 0x00000014743c7c24 */ /* 0x001fe4000f8e02ff */
[----:B------:R-:W-:Y:S01]  /*3a30*/  FMUL.RZ R69, R57, 0.15915493667125701904 ;  /* 0x3e22f98339457820 */ /* 0x000fe2000040c000 */
[----:B------:R-:W-:Y:S01]  /*3a40*/  FMUL.FTZ R57, R52, UR31 ;  /* 0x0000001f34397c20 */ /* 0x000fe20008410000 */
[----:B------:R-:W-:-:S03]  /*3a50*/  IMAD R65, R117, UR21, R60 ;  /* 0x0000001575417c24 */ /* 0x000fc6000f8e023c */
[----:B------:R-:W-:Y:S01]  /*3a60*/  FMUL.RZ R70, R57, 0.15915493667125701904 ;  /* 0x3e22f98339467820 */ /* 0x000fe2000040c000 */
[----:B------:R-:W-:Y:S01]  /*3a70*/  MUFU.COS R81, R58 ;  /* 0x0000003a00517308 */ /* 0x000fe20000000000 */
[----:B------:R-:W-:-:S04]  /*3a80*/  IMAD R57, R68, UR18, RZ ;  /* 0x0000001244397c24 */ /* 0x000fc8000f8e02ff */
[----:B------:R-:W-:-:S03]  /*3a90*/  IMAD R57, R2, UR19, R57 ;  /* 0x0000001302397c24 */ /* 0x000fc6000f8e0239 */
[----:B------:R-:W-:Y:S08]  /*3aa0*/  MUFU.SIN R157, R59 ;  /* 0x0000003b009d7308 */ /* 0x000ff00000000400 */
[----:B------:R0:W-:Y:S08]  /*3ab0*/  MUFU.COS R83, R59 ;  /* 0x0000003b00537308 */ /* 0x0001f00000000000 */
[----:B------:R-:W-:Y:S01]  /*3ac0*/  MUFU.SIN R82, R61 ;  /* 0x0000003d00527308 */ /* 0x000fe20000000400 */
[----:B0-----:R-:W-:-:S05]  /*3ad0*/  IMAD.WIDE.U32 R58, R117, UR20, RZ ;  /* 0x00000014753a7c25 */ /* 0x001fca000f8e00ff */
[----:B------:R-:W-:Y:S02]  /*3ae0*/  IADD3 R65, R59, R65, RZ ;  /* 0x000000413b417210 */ /* 0x000fe40007ffe0ff */
[----:B------:R0:W-:Y:S01]  /*3af0*/  MUFU.COS R154, R61 ;  /* 0x0000003d009a7308 */ /* 0x0001e20000000000 */
[----:B------:R-:W-:Y:S02]  /*3b00*/  MOV R64, R58 ;  /* 0x0000003a00407202 */ /* 0x000fe40000000f00 */
[----:B------:R-:W1:Y:S03]  /*3b10*/  LDC.64 R58, c[0x0][0x2e0] ;  /* 0x0000b800ff3a7b82 */ /* 0x000e660000000a00 */
[----:B------:R-:W-:Y:S02]  /*3b20*/  IMAD.WIDE.U32 R64, R2, UR18, R64 ;  /* 0x0000001202407c25 */ /* 0x000fe4000f8e0040 */
[----:B------:R-:W-:Y:S03]  /*3b30*/  MUFU.SIN R86, R62 ;  /* 0x0000003e00567308 */ /* 0x000fe60000000400 */
[----:B0-----:R-:W0:Y:S01]  /*3b40*/  LDC.64 R60, c[0x0][0x2d8] ;  /* 0x0000b600ff3c7b82 */ /* 0x001e220000000a00 */
[----:B------:R-:W-:Y:S01]  /*3b50*/  IADD3 R57, R65, R57, RZ ;  /* 0x0000003941397210 */ /* 0x000fe20007ffe0ff */
[----:B------:R-:W-:-:S03]  /*3b60*/  IMAD R65, R68, UR10, RZ ;  /* 0x0000000a44417c24 */ /* 0x000fc6000f8e02ff */
[----:B------:R-:W-:Y:S01]  /*3b70*/  MUFU.COS R152, R62 ;  /* 0x0000003e00987308 */ /* 0x000fe20000000000 */
[----:B------:R-:W-:-:S07]  /*3b80*/  IMAD R65, R2, UR11, R65 ;  /* 0x0000000b02417c24 */ /* 0x000fce000f8e0241 */
[----:B------:R-:W-:Y:S08]  /*3b90*/  MUFU.SIN R114, R63 ;  /* 0x0000003f00727308 */ /* 0x000ff00000000400 */
[----:B------:R2:W-:Y:S08]  /*3ba0*/  MUFU.COS R150, R63 ;  /* 0x0000003f00967308 */ /* 0x0005f00000000000 */
[----:B------:R-:W-:Y:S01]  /*3bb0*/  MUFU.SIN R118, R69 ;  /* 0x0000004500767308 */ /* 0x000fe20000000400 */
[----:B--2---:R-:W-:-:S05]  /*3bc0*/  IMAD.WIDE.U32 R62, R117, UR16, RZ ;  /* 0x00000010753e7c25 */ /* 0x004fca000f8e00ff */
[----:B------:R-:W-:Y:S02]  /*3bd0*/  IADD3 R63, R63, R71, RZ ;  /* 0x000000473f3f7210 */ /* 0x000fe40007ffe0ff */
[----:B------:R2:W-:Y:S01]  /*3be0*/  MUFU.COS R148, R69 ;  /* 0x0000004500947308 */ /* 0x0005e20000000000 */
[----:B------:R-:W-:-:S05]  /*3bf0*/  IMAD.WIDE.U32 R62, R2, UR10, R62 ;  /* 0x0000000a023e7c25 */ /* 0x000fca000f8e003e */
[----:B------:R-:W-:Y:S01]  /*3c00*/  IADD3 R68, R63, R65, RZ ;  /* 0x000000413f447210 */ /* 0x000fe20007ffe0ff */
[----:B--2---:R-:W-:Y:S01]  /*3c10*/  FMUL.RZ R69, R56, 0.15915493667125701904 ;  /* 0x3e22f98338457820 */ /* 0x004fe2000040c000 */
[C---:B0-----:R-:W-:Y:S01]  /*3c20*/  LEA R56, P1, R64.reuse, R60, 0x3 ;  /* 0x0000003c40387211 */ /* 0x041fe200078218ff */
[----:B------:R-:W-:Y:S01]  /*3c30*/  MUFU.SIN R120, R70 ;  /* 0x0000004600787308 */ /* 0x000fe20000000400 */
[----:B------:R-:W-:Y:S01]  /*3c40*/  MOV R60, UR30 ;  /* 0x0000001e003c7c02 */ /* 0x000fe20008000f00 */
[----:B------:R-:W-:Y:S01]  /*3c50*/  FMUL.FTZ R65, R51, UR31 ;  /* 0x0000001f33417c20 */ /* 0x000fe20008410000 */
[----:B------:R-:W-:Y:S02]  /*3c60*/  LEA.HI.X R57, R64, R61, R57, 0x3, P1 ;  /* 0x0000003d40397211 */ /* 0x000fe400008f1c39 */
[----:B-1----:R-:W-:Y:S01]  /*3c70*/  LEA R58, P1, R62, R58, 0x3 ;  /* 0x0000003a3e3a7211 */ /* 0x002fe200078218ff */
[----:B------:R-:W-:Y:S01]  /*3c80*/  FMUL.FTZ R60, R60, 1.4426950216293334961 ;  /* 0x3fb8aa3b3c3c7820 */ /* 0x000fe20000410000 */
[----:B------:R-:W-:Y:S01]  /*3c90*/  IADD3 R61, R108, -0x1, RZ ;  /* 0xffffffff6c3d7810 */ /* 0x000fe20007ffe0ff */
[----:B------:R0:W-:Y:S01]  /*3ca0*/  MUFU.COS R146, R70 ;  /* 0x0000004600927308 */ /* 0x0001e20000000000 */
[----:B------:R-:W-:Y:S01]  /*3cb0*/  LEA.HI.X R59, R62, R59, R68, 0x3, P1 ;  /* 0x0000003b3e3b7211 */ /* 0x000fe200008f1c44 */
[----:B------:R-:W2:Y:S01]  /*3cc0*/  LDG.E.64 R56, desc[UR12][R56.64] ;  /* 0x0000000c38387981 */ /* 0x000ea2000c1e1b00 */
[----:B------:R-:W-:Y:S01]  /*3cd0*/  FMUL.FTZ R64, R60, R100 ;  /* 0x000000643c407220 */ /* 0x000fe20000410000 */
[----:B------:R-:W-:Y:S01]  /*3ce0*/  ISETP.NE.AND P1, PT, R112, RZ, PT ;  /* 0x000000ff7000720c */ /* 0x000fe20003f25270 */
[----:B------:R-:W-:Y:S01]  /*3cf0*/  FMUL.RZ R71, R65, 0.15915493667125701904 ;  /* 0x3e22f98341477820 */ /* 0x000fe2000040c000 */
[----:B------:R-:W-:Y:S01]  /*3d00*/  LEA.HI R63, R61, R61, RZ, 0x1 ;  /* 0x0000003d3d3f7211 */ /* 0x000fe200078f08ff */
[----:B------:R-:W2:Y:S01]  /*3d10*/  LDG.E.64 R58, desc[UR12][R58.64] ;  /* 0x0000000c3a3a7981 */ /* 0x000ea2000c1e1b00 */
[----:B------:R-:W-:Y:S01]  /*3d20*/  MUFU.SIN R143, R69 ;  /* 0x00000045008f7308 */ /* 0x000fe20000000400 */
[----:B0-----:R-:W0:Y:S01]  /*3d30*/  @!P2 LDC R70, c[0x0][0x21c] ;  /* 0x00008700ff46ab82 */ /* 0x001e220000000800 */
[----:B------:R-:W-:-:S04]  /*3d40*/  LOP3.LUT R62, R63, 0xfffffe, RZ, 0xc0, !PT ;  /* 0x00fffffe3f3e7812 */ /* 0x000fc800078ec0ff */
[----:B------:R-:W-:Y:S02]  /*3d50*/  IADD3 R61, R61, -R62, RZ ;  /* 0x8000003e3d3d7210 */ /* 0x000fe40007ffe0ff */
[----:B------:R-:W1:Y:S01]  /*3d60*/  MUFU.EX2 R64, R64 ;  /* 0x0000004000407308 */ /* 0x000e620000000800 */
[----:B------:R-:W-:Y:S02]  /*3d70*/  IADD3 R62, R112, 0x200, RZ ;  /* 0x00000200703e7810 */ /* 0x000fe40007ffe0ff */
[----:B------:R-:W-:Y:S02]  /*3d80*/  @!P1 LEA R62, R61, R2, 0x8 ;  /* 0x000000023d3e9211 */ /* 0x000fe400078e40ff */
[----:B------:R-:W-:Y:S02]  /*3d90*/  @!P2 IADD3 R65, R108, -0x2, RZ ;  /* 0xfffffffe6c41a810 */ /* 0x000fe40007ffe0ff */
[----:B------:R-:W-:Y:S01]  /*3da0*/  LEA R61, R62, R109, 0x3 ;  /* 0x0000006d3e3d7211 */ /* 0x000fe200078e18ff */
[----:B------:R-:W-:Y:S01]  /*3db0*/  FMUL.FTZ R63, R91, UR31 ;  /* 0x0000001f5b3f7c20 */ /* 0x000fe20008410000 */
[----:B------:R3:W-:Y:S01]  /*3dc0*/  MUFU.COS R119, R69 ;  /* 0x0000004500777308 */ /* 0x0007e20000000000 */
[C---:B-1----:R-:W-:Y:S01]  /*3dd0*/  FMUL.FTZ R84, R64.reuse, R67 ;  /* 0x0000004340547220 */ /* 0x042fe20000410000 */
[----:B------:R-:W-:Y:S01]  /*3de0*/  FMUL.FTZ R85, R64, R85 ;  /* 0x0000005540557220 */ /* 0x000fe20000410000 */
[----:B0-----:R-:W-:-:S02]  /*3df0*/  @!P2 IMAD R65, R65, R70, R2 ;  /* 0x000000464141a224 */ /* 0x001fc400078e0202 */
[----:B------:R-:W-:-:S03]  /*3e00*/  FMUL.FTZ R64, R46, UR31 ;  /* 0x0000001f2e407c20 */ /* 0x000fc60008410000 */
[----:B------:R-:W-:Y:S01]  /*3e10*/  MUFU.SIN R122, R71 ;  /* 0x00000047007a7308 */ /* 0x000fe20000000400 */
[----:B------:R0:W-:Y:S01]  /*3e20*/  STS.64 [R61+0x2510], R84 ;  /* 0x002510543d007388 */ /* 0x0001e20000000a00 */
[----:B------:R-:W-:Y:S01]  /*3e30*/  FMUL.RZ R87, R63, 0.15915493667125701904 ;  /* 0x3e22f9833f577820 */ /* 0x000fe2000040c000 */
[----:B------:R-:W-:-:S04]  /*3e40*/  @!P2 IMAD.WIDE R62, R65, 0x10, R202 ;  /* 0x00000010413ea825 */ /* 0x000fc800078e02ca */
[----:B------:R-:W-:Y:S01]  /*3e50*/  FMUL.RZ R65, R64, 0.15915493667125701904 ;  /* 0x3e22f98340417820 */ /* 0x000fe2000040c000 */
[----:B------:R-:W-:-:S03]  /*3e60*/  FMUL.FTZ R64, R88, UR31 ;  /* 0x0000001f58407c20 */ /* 0x000fc60008410000 */
[----:B------:R-:W-:Y:S01]  /*3e70*/  MUFU.SIN R137, R65 ;  /* 0x0000004100897308 */ /* 0x000fe20000000400 */
[----:B0-----:R-:W-:-:S07]  /*3e80*/  FMUL.FTZ R61, R60, R95 ;  /* 0x0000005f3c3d7220 */ /* 0x001fce0000410000 */
[----:B------:R0:W-:Y:S01]  /*3e90*/  MUFU.COS R121, R65 ;  /* 0x0000004100797308 */ /* 0x0001e20000000000 */
[----:B------:R-:W-:Y:S01]  /*3ea0*/  FMUL.RZ R67, R64, 0.15915493667125701904 ;  /* 0x3e22f98340437820 */ /* 0x000fe2000040c000 */
[C---:B------:R-:W-:Y:S01]  /*3eb0*/  FMUL.FTZ R64, R60.reuse, R99 ;  /* 0x000000633c407220 */ /* 0x040fe20000410000 */
[----:B---3--:R-:W-:Y:S01]  /*3ec0*/  HFMA2.MMA R69, -RZ, RZ, 0, 0 ;  /* 0x00000000ff457435 */ /* 0x008fe200000001ff */
[----:B0-----:R-:W-:-:S04]  /*3ed0*/  FMUL.FTZ R65, R60, R89 ;  /* 0x000000593c417220 */ /* 0x001fc80000410000 */
[----:B------:R-:W0:Y:S01]  /*3ee0*/  MUFU.EX2 R61, R61 ;  /* 0x0000003d003d7308 */ /* 0x000e220000000800 */
[----:B------:R-:W-:-:S07]  /*3ef0*/  MOV R68, 0x3f800000 ;  /* 0x3f80000000447802 */ /* 0x000fce0000000f00 */
[----:B------:R-:W1:Y:S08]  /*3f00*/  MUFU.EX2 R65, R65 ;  /* 0x0000004100417308 */ /* 0x000e700000000800 */
[----:B------:R3:W-:Y:S08]  /*3f10*/  MUFU.COS R142, R71 ;  /* 0x00000047008e7308 */ /* 0x0007f00000000000 */
[----:B------:R-:W4:Y:S01]  /*3f20*/  MUFU.EX2 R64, R64 ;  /* 0x0000004000407308 */ /* 0x000f220000000800 */
[----:B---3--:R-:W-:Y:S01]  /*3f30*/  CS2R R70, SRZ ;  /* 0x0000000000467805 */ /* 0x008fe2000001ff00 */
[----:B------:R-:W-:Y:S01]  /*3f40*/  BAR.SYNC.DEFER_BLOCKING 0x0 ;  /* 0x0000000000007b1d */ /* 0x000fe20000010000 */
[----:B0-----:R-:W-:-:S05]  /*3f50*/  FMUL.FTZ R161, R61, R66 ;  /* 0x000000423da17220 */ /* 0x001fca0000410000 */
[----:B------:R-:W-:Y:S01]  /*3f60*/  MUFU.SIN R130, R67 ;  /* 0x0000004300827308 */ /* 0x000fe20000000400 */
[----:B------:R-:W-:-:S07]  /*3f70*/  FMUL.FTZ R162, R61, R162 ;  /* 0x000000a23da27220 */ /* 0x000fce0000410000 */
[----:B------:R0:W-:Y:S01]  /*3f80*/  MUFU.COS R136, R67 ;  /* 0x0000004300887308 */ /* 0x0001e20000000000 */
[C---:B------:R-:W-:Y:S01]  /*3f90*/  FMUL.FTZ R61, R60.reuse, R52 ;  /* 0x000000343c3d7220 */ /* 0x040fe20000410000 */
[C---:B-1----:R-:W-:Y:S01]  /*3fa0*/  FMUL.FTZ R154, R65.reuse, R154 ;  /* 0x0000009a419a7220 */ /* 0x042fe20000410000 */
[C---:B0-----:R-:W-:Y:S01]  /*3fb0*/  FMUL.FTZ R67, R60.reuse, R97 ;  /* 0x000000613c437220 */ /* 0x041fe20000410000 */
[----:B------:R0:W5:Y:S01]  /*3fc0*/  @!P2 LDG.E.128 R68, desc[UR12][R62.64] ;  /* 0x0000000c3e44a981 */ /* 0x000162000c1e1d00 */
[----:B------:R-:W-:Y:S01]  /*3fd0*/  FMUL.FTZ R153, R65, R82 ;  /* 0x0000005241997220 */ /* 0x000fe20000410000 */
[----:B------:R-:W-:Y:S01]  /*3fe0*/  FMUL.FTZ R65, RZ, R161 ;  /* 0x000000a1ff417220 */ /* 0x000fe20000410000 */
[C---:B0-----:R-:W-:Y:S02]  /*3ff0*/  FMUL.FTZ R62, R60.reuse, R92 ;  /* 0x0000005c3c3e7220 */ /* 0x041fe40000410000 */
[----:B------:R-:W-:Y:S01]  /*4000*/  MUFU.EX2 R67, R67 ;  /* 0x0000004300437308 */ /* 0x000fe20000000800 */
[----:B------:R-:W-:Y:S01]  /*4010*/  FMUL.FTZ R63, R60, R98 ;  /* 0x000000623c3f7220 */ /* 0x000fe20000410000 */
[C---:B----4-:R-:W-:Y:S01]  /*4020*/  FMUL.FTZ R160, R64.reuse, R81 ;  /* 0x0000005140a07220 */ /* 0x050fe20000410000 */
[----:B------:R-:W-:-:S05]  /*4030*/  FMUL.FTZ R159, R64, R159 ;  /* 0x0000009f409f7220 */ /* 0x000fca0000410000 */
[----:B------:R-:W0:Y:S01]  /*4040*/  MUFU.EX2 R62, R62 ;  /* 0x0000003e003e7308 */ /* 0x000e220000000800 */
[----:B------:R-:W-:-:S07]  /*4050*/  FFMA.FTZ R64, R224, R162, -R65 ;  /* 0x000000a2e0407223 */ /* 0x000fce0000010841 */
[----:B------:R1:W-:Y:S01]  /*4060*/  MUFU.EX2 R145, R61 ;  /* 0x0000003d00917308 */ /* 0x0003e20000000800 */
[----:B------:R-:W-:Y:S01]  /*4070*/  FADD.FTZ R66, R225, R64 ;  /* 0x00000040e1427221 */ /* 0x000fe20000010000 */
[----:B-1----:R-:W-:-:S06]  /*4080*/  FMUL.FTZ R61, R224, R161 ;  /* 0x000000a1e03d7220 */ /* 0x002fcc0000410000 */
[----:B------:R-:W1:Y:S01]  /*4090*/  MUFU.EX2 R63, R63 ;  /* 0x0000003f003f7308 */ /* 0x000e620000000800 */
[----:B------:R-:W-:Y:S01]  /*40a0*/  FFMA.FTZ R65, RZ, R162, R61 ;  /* 0x000000a2ff417223 */ /* 0x000fe2000001003d */
[----:B------:R-:W-:Y:S01]  /*40b0*/  FMUL.FTZ R61, R60, R91 ;  /* 0x0000005b3c3d7220 */ /* 0x000fe20000410000 */
[----:B------:R-:W-:Y:S02]  /*40c0*/  FMUL.FTZ R81, R159, R66 ;  /* 0x000000429f517220 */ /* 0x000fe40000410000 */
[----:B------:R-:W-:Y:S01]  /*40d0*/  FADD.FTZ R65, RZ, R65 ;  /* 0x00000041ff417221 */ /* 0x000fe20000010000 */
[C---:B0-----:R-:W-:Y:S01]  /*40e0*/  FMUL.FTZ R158, R62.reuse, R83 ;  /* 0x000000533e9e7220 */ /* 0x041fe20000410000 */
[----:B------:R-:W-:Y:S01]  /*40f0*/  FMUL.FTZ R157, R62, R157 ;  /* 0x0000009d3e9d7220 */ /* 0x000fe20000410000 */
[C---:B------:R-:W-:Y:S01]  /*4100*/  FMUL.FTZ R152, R67.reuse, R152 ;  /* 0x0000009843987220 */ /* 0x040fe20000410000 */
[----:B------:R-:W-:Y:S01]  /*4110*/  FMUL.FTZ R151, R67, R86 ;  /* 0x0000005643977220 */ /* 0x000fe20000410000 */
[----:B------:R-:W-:Y:S01]  /*4120*/  FMUL.FTZ R62, R60, R93 ;  /* 0x0000005d3c3e7220 */ /* 0x000fe20000410000 */
[-C--:B------:R-:W-:Y:S01]  /*4130*/  FMUL.FTZ R67, R159, R65.reuse ;  /* 0x000000419f437220 */ /* 0x080fe20000410000 */
[----:B------:R-:W-:Y:S01]  /*4140*/  FFMA.FTZ R81, R160, R65, R81 ;  /* 0x00000041a0517223 */ /* 0x000fe20000010051 */
[----:B------:R-:W-:Y:S01]  /*4150*/  MUFU.SIN R124, R87 ;  /* 0x00000057007c7308 */ /* 0x000fe20000000400 */
[----:B------:R-:W-:Y:S01]  /*4160*/  FMUL.FTZ R65, R60, R88 ;  /* 0x000000583c417220 */ /* 0x000fe20000410000 */
[----:B------:R-:W-:Y:S01]  /*4170*/  FFMA.FTZ R66, R160, R66, -R67 ;  /* 0x00000042a0427223 */ /* 0x000fe20000010843 */
[----:B------:R-:W-:-:S05]  /*4180*/  FADD.FTZ R81, RZ, R81 ;  /* 0x00000051ff517221 */ /* 0x000fca0000010000 */
[----:B------:R-:W-:Y:S01]  /*4190*/  MUFU.COS R140, R87 ;  /* 0x00000057008c7308 */ /* 0x000fe20000000000 */
[C---:B-1----:R-:W-:Y:S01]  /*41a0*/  FMUL.FTZ R156, R63.reuse, R156 ;  /* 0x0000009c3f9c7220 */ /* 0x042fe20000410000 */
[----:B------:R-:W-:-:S06]  /*41b0*/  FMUL.FTZ R155, R63, R80 ;  /* 0x000000503f9b7220 */ /* 0x000fcc0000410000 */
[----:B------:R-:W0:Y:S01]  /*41c0*/  MUFU.EX2 R61, R61 ;  /* 0x0000003d003d7308 */ /* 0x000e220000000800 */
[----:B------:R-:W-:Y:S01]  /*41d0*/  FMUL.FTZ R63, R60, R51 ;  /* 0x000000333c3f7220 */ /* 0x000fe20000410000 */
[----:B------:R-:W-:Y:S01]  /*41e0*/  FADD.FTZ R66, R223, R66 ;  /* 0x00000042df427221 */ /* 0x000fe20000010000 */
[----:B------:R-:W-:-:S05]  /*41f0*/  FMUL.FTZ R67, R157, R81 ;  /* 0x000000519d437220 */ /* 0x000fca0000410000 */
[----:B------:R-:W1:Y:S01]  /*4200*/  MUFU.EX2 R62, R62 ;  /* 0x0000003e003e7308 */ /* 0x000e620000000800 */
[----:B------:R-:W-:Y:S01]  /*4210*/  FMUL.FTZ R64, R60, R46 ;  /* 0x0000002e3c407220 */ /* 0x000fe20000410000 */
[-C--:B------:R-:W-:Y:S01]  /*4220*/  FFMA.FTZ R67, R158, R66.reuse, -R67 ;  /* 0x000000429e437223 */ /* 0x080fe20000010843 */
[----:B------:R-:W-:-:S05]  /*4230*/  FMUL.FTZ R83, R157, R66 ;  /* 0x000000429d537220 */ /* 0x000fca0000410000 */
[----:B------:R-:W3:Y:S01]  /*4240*/  MUFU.EX2 R65, R65 ;  /* 0x0000004100417308 */ /* 0x000ee20000000800 */
[----:B------:R-:W-:Y:S01]  /*4250*/  FFMA.FTZ R83, R158, R81, R83 ;  /* 0x000000519e537223 */ /* 0x000fe20000010053 */
[----:B------:R-:W-:Y:S01]  /*4260*/  FADD.FTZ R67, R222, R67 ;  /* 0x00000043de437221 */ /* 0x000fe20000010000 */
[----:B0-----:R-:W-:-:S05]  /*4270*/  FMUL.FTZ R140, R61, R140 ;  /* 0x0000008c3d8c7220 */ /* 0x001fca0000410000 */
[----:B------:R-:W0:Y:S01]  /*4280*/  MUFU.EX2 R63, R63 ;  /* 0x0000003f003f7308 */ /* 0x000e220000000800 */
[----:B------:R-:W-:Y:S01]  /*4290*/  FMUL.FTZ R139, R61, R124 ;  /* 0x0000007c3d8b7220 */ /* 0x000fe20000410000 */
[----:B------:R-:W-:Y:S01]  /*42a0*/  FADD.FTZ R83, RZ, R83 ;  /* 0x00000053ff537221 */ /* 0x000fe20000010000 */
[----:B------:R-:W-:-:S05]  /*42b0*/  FMUL.FTZ R61, R155, R67 ;  /* 0x000000439b3d7220 */ /* 0x000fca0000410000 */
[----:B------:R-:W4:Y:S01]  /*42c0*/  MUFU.EX2 R64, R64 ;  /* 0x0000004000407308 */ /* 0x000f220000000800 */
[C---:B-1----:R-:W-:Y:S01]  /*42d0*/  FMUL.FTZ R144, R62.reuse, R119 ;  /* 0x000000773e907220 */ /* 0x042fe20000410000 */
[----:B------:R-:W-:Y:S01]  /*42e0*/  FMUL.FTZ R143, R62, R143 ;  /* 0x0000008f3e8f7220 */ /* 0x000fe20000410000 */
[-C--:B------:R-:W-:Y:S01]  /*42f0*/  FMUL.FTZ R62, R155, R83.reuse ;  /* 0x000000539b3e7220 */ /* 0x080fe20000410000 */
[C---:B------:R-:W-:Y:S01]  /*4300*/  FFMA.FTZ R61, R156.reuse, R83, R61 ;  /* 0x000000539c3d7223 */ /* 0x040fe2000001003d */
[C---:B---3--:R-:W-:Y:S01]  /*4310*/  FMUL.FTZ R136, R65.reuse, R136 ;  /* 0x0000008841887220 */ /* 0x048fe20000410000 */
[----:B------:R-:W-:Y:S01]  /*4320*/  FMUL.FTZ R135, R65, R130 ;  /* 0x0000008241877220 */ /* 0x000fe20000410000 */
[----:B------:R-:W-:Y:S01]  /*4330*/  FFMA.FTZ R67, R156, R67, -R62 ;  /* 0x000000439c437223 */ /* 0x000fe2000001083e */
[----:B------:R-:W-:Y:S01]  /*4340*/  FADD.FTZ R65, RZ, R61 ;  /* 0x0000003dff417221 */ /* 0x000fe20000010000 */
[C---:B0-----:R-:W-:Y:S01]  /*4350*/  FMUL.FTZ R142, R63.reuse, R142 ;  /* 0x0000008e3f8e7220 */ /* 0x041fe20000410000 */
[----:B------:R-:W-:Y:S01]  /*4360*/  FMUL.FTZ R141, R63, R122 ;  /* 0x0000007a3f8d7220 */ /* 0x000fe20000410000 */
[----:B------:R-:W-:Y:S01]  /*4370*/  FMUL.FTZ R63, R85, R161 ;  /* 0x000000a1553f7220 */ /* 0x000fe20000410000 */
[----:B------:R-:W-:Y:S01]  /*4380*/  FADD.FTZ R67, R220, R67 ;  /* 0x00000043dc437221 */ /* 0x000fe20000010000 */
[----:B------:R-:W-:Y:S01]  /*4390*/  FMUL.FTZ R81, R153, R65 ;  /* 0x0000004199517220 */ /* 0x000fe20000410000 */
[----:B------:R-:W-:Y:S01]  /*43a0*/  FMUL.FTZ R87, R60, R54 ;  /* 0x000000363c577220 */ /* 0x000fe20000410000 */
[----:B------:R-:W-:Y:S01]  /*43b0*/  FMUL.FTZ R61, R41, UR31 ;  /* 0x0000001f293d7c20 */ /* 0x000fe20008410000 */
[----:B------:R-:W-:Y:S01]  /*43c0*/  SHF.L.U32 R124, R103, 0x10, RZ ;  /* 0x00000010677c7819 */ /* 0x000fe200000006ff */
[C---:B----4-:R-:W-:Y:S01]  /*43d0*/  FMUL.FTZ R138, R64.reuse, R121 ;  /* 0x00000079408a7220 */ /* 0x050fe20000410000 */
[----:B------:R-:W-:Y:S01]  /*43e0*/  FMUL.FTZ R137, R64, R137 ;  /* 0x0000008940897220 */ /* 0x000fe20000410000 */
[C---:B------:R-:W-:Y:S01]  /*43f0*/  FMUL.FTZ R64, R84.reuse, R161 ;  /* 0x000000a154407220 */ /* 0x040fe20000410000 */
[-C--:B------:R-:W-:Y:S01]  /*4400*/  FFMA.FTZ R62, R84, R162.reuse, -R63 ;  /* 0x000000a2543e7223 */ /* 0x080fe2000001083f */
[CC--:B------:R-:W-:Y:S01]  /*4410*/  FFMA.FTZ R66, R154.reuse, R67.reuse, -R81 ;  /* 0x000000439a427223 */ /* 0x0c0fe20000010851 */
[----:B------:R-:W-:Y:S01]  /*4420*/  FMUL.FTZ R67, R153, R67 ;  /* 0x0000004399437220 */ /* 0x000fe20000410000 */
[----:B------:R-:W-:Y:S01]  /*4430*/  FMUL.RZ R82, R61, 0.15915493667125701904 ;  /* 0x3e22f9833d527820 */ /* 0x000fe2000040c000 */
[----:B------:R-:W0:Y:S01]  /*4440*/  MUFU.EX2 R87, R87 ;  /* 0x0000005700577308 */ /* 0x000e220000000800 */
[----:B------:R-:W-:Y:S01]  /*4450*/  FFMA.FTZ R64, R85, R162, R64 ;  /* 0x000000a255407223 */ /* 0x000fe20000010040 */
[----:B------:R-:W-:Y:S01]  /*4460*/  FMUL.FTZ R61, R159, R62 ;  /* 0x0000003e9f3d7220 */ /* 0x000fe20000410000 */
[----:B------:R-:W-:Y:S01]  /*4470*/  FFMA.FTZ R67, R154, R65, R67 ;  /* 0x000000419a437223 */ /* 0x000fe20000010043 */
[----:B------:R-:W-:-:S02]  /*4480*/  FMUL.FTZ R221, R124, R89 ;  /* 0x000000597cdd7220 */ /* 0x000fc40000410000 */
[-C--:B------:R-:W-:Y:S01]  /*4490*/  FFMA.FTZ R65, R160, R64.reuse, R61 ;  /* 0x00000040a0417223 */ /* 0x080fe2000001003d */
[----:B------:R-:W-:Y:S01]  /*44a0*/  FADD.FTZ R80, RZ, R67 ;  /* 0x00000043ff507221 */ /* 0x000fe20000010000 */
[----:B------:R-:W-:Y:S01]  /*44b0*/  FMUL.FTZ R61, R159, R64 ;  /* 0x000000409f3d7220 */ /* 0x000fe20000410000 */
[----:B------:R-:W-:Y:S01]  /*44c0*/  FADD.FTZ R66, R221, R66 ;  /* 0x00000042dd427221 */ /* 0x000fe20000010000 */
[C---:B------:R-:W-:Y:S01]  /*44d0*/  FMUL.FTZ R115, R60.reuse, R96 ;  /* 0x000000603c737220 */ /* 0x040fe20000410000 */
[----:B------:R-:W-:Y:S01]  /*44e0*/  FMUL.FTZ R60, R60, R41 ;  /* 0x000000293c3c7220 */ /* 0x000fe20000410000 */
[C---:B------:R-:W-:Y:S01]  /*44f0*/  FMUL.FTZ R81, R151.reuse, R80 ;  /* 0x0000005097517220 */ /* 0x040fe20000410000 */
[----:B------:R-:W-:Y:S01]  /*4500*/  FFMA.FTZ R61, R160, R62, -R61 ;  /* 0x0000003ea03d7223 */ /* 0x000fe2000001083d */
[-C--:B------:R-:W-:Y:S01]  /*4510*/  FMUL.FTZ R83, R151, R66.reuse ;  /* 0x0000004297537220 */ /* 0x080fe20000410000 */
[----:B------:R-:W-:Y:S01]  /*4520*/  FMUL.FTZ R67, R157, R65 ;  /* 0x000000419d437220 */ /* 0x000fe20000410000 */
[----:B------:R-:W-:Y:S01]  /*4530*/  SHF.L.U32 R122, R79, 0x10, RZ ;  /* 0x000000104f7a7819 */ /* 0x000fe200000006ff */
[----:B------:R-:W1:Y:S01]  /*4540*/  MUFU.EX2 R115, R115 ;  /* 0x0000007300737308 */ /* 0x000e620000000800 */
[C---:B------:R-:W-:Y:S01]  /*4550*/  FFMA.FTZ R62, R152.reuse, R66, -R81 ;  /* 0x00000042983e7223 */ /* 0x040fe20000010851 */
[----:B------:R-:W-:Y:S01]  /*4560*/  FFMA.FTZ R83, R152, R80, R83 ;  /* 0x0000005098537223 */ /* 0x000fe20000010053 */
[-C--:B------:R-:W-:Y:S01]  /*4570*/  FFMA.FTZ R67, R158, R61.reuse, -R67 ;  /* 0x0000003d9e437223 */ /* 0x080fe20000010843 */
[----:B------:R-:W-:Y:S01]  /*4580*/  FMUL.FTZ R81, R157, R61 ;  /* 0x0000003d9d517220 */ /* 0x000fe20000410000 */
[----:B------:R-:W-:-:S03]  /*4590*/  FMUL.FTZ R219, R122, R97 ;  /* 0x000000617adb7220 */ /* 0x000fc60000410000 */
[----:B------:R-:W-:Y:S01]  /*45a0*/  MUFU.COS R63, R82 ;  /* 0x00000052003f7308 */ /* 0x000fe20000000000 */
[----:B0-----:R-:W-:Y:S01]  /*45b0*/  FMUL.FTZ R149, R87, R114 ;  /* 0x0000007257957220 */ /* 0x001fe20000410000 */
[----:B------:R-:W-:-:S06]  /*45c0*/  FADD.FTZ R83, RZ, R83 ;  /* 0x00000053ff537221 */ /* 0x000fcc0000010000 */
[----:B------:R-:W0:Y:S01]  /*45d0*/  MUFU.EX2 R60, R60 ;  /* 0x0000003c003c7308 */ /* 0x000e220000000800 */
[----:B------:R-:W-:Y:S01]  /*45e0*/  FMUL.FTZ R150, R87, R150 ;  /* 0x0000009657967220 */ /* 0x000fe20000410000 */
[----:B------:R-:W-:Y:S01]  /*45f0*/  SHF.L.U32 R123, R102, 0x10, RZ ;  /* 0x00000010667b7819 */ /* 0x000fe200000006ff */
[----:B------:R-:W-:-:S05]  /*4600*/  FADD.FTZ R64, R219, R62 ;  /* 0x0000003edb407221 */ /* 0x000fca0000010000 */
[----:B------:R-:W3:Y:S01]  /*4610*/  MUFU.SIN R61, R82 ;  /* 0x00000052003d7308 */ /* 0x000ee20000000400 */
        /* <DEDUP_REMOVED lines=9> */
[----:B-1----:R-:W-:Y:S01]  /*46b0*/  FMUL.FTZ R147, R115, R118 ;  /* 0x0000007673937220 */ /* 0x002fe20000410000 */
[----:B------:R-:W-:Y:S01]  /*46c0*/  FADD.FTZ R87, R218, R87 ;  /* 0x00000057da577221 */ /* 0x000fe20000010000 */
[----:B0-----:R-:W-:Y:S01]  /*46d0*/  FMUL.FTZ R134, R60, R63 ;  /* 0x0000003f3c867220 */ /* 0x001fe20000410000 */
[----:B------:R-:W-:Y:S01]  /*46e0*/  FFMA.FTZ R65, R156, R67, -R65 ;  /* 0x000000439c417223 */ /* 0x000fe20000010841 */
[----:B------:R-:W-:Y:S01]  /*46f0*/  FMUL.FTZ R63, R153, R62 ;  /* 0x0000003e993f7220 */ /* 0x000fe20000410000 */
[----:B------:R-:W-:Y:S01]  /*4700*/  FADD.FTZ R66, RZ, R66 ;  /* 0x00000042ff427221 */ /* 0x000fe20000010000 */
[----:B------:R-:W-:Y:S01]  /*4710*/  FMUL.FTZ R148, R115, R148 ;  /* 0x0000009473947220 */ /* 0x000fe20000410000 */
[----:B---3--:R-:W-:Y:S01]  /*4720*/  FMUL.FTZ R132, R60, R61 ;  /* 0x0000003d3c847220 */ /* 0x008fe20000410000 */
[----:B------:R-:W-:Y:S01]  /*4730*/  FMUL.FTZ R61, R147, R87 ;  /* 0x00000057933d7220 */ /* 0x000fe20000410000 */
[-C--:B------:R-:W-:Y:S01]  /*4740*/  FFMA.FTZ R63, R154, R65.reuse, -R63 ;  /* 0x000000419a3f7223 */ /* 0x080fe2000001083f */
[----:B------:R-:W-:Y:S01]  /*4750*/  FMUL.FTZ R65, R153, R65 ;  /* 0x0000004199417220 */ /* 0x000fe20000410000 */
[-C--:B------:R-:W-:Y:S01]  /*4760*/  FMUL.FTZ R60, R147, R66.reuse ;  /* 0x00000042933c7220 */ /* 0x080fe20000410000 */
[----:B------:R-:W-:Y:S01]  /*4770*/  SHF.L.U32 R121, R72, 0x10, RZ ;  /* 0x0000001048797819 */ /* 0x000fe200000006ff */
[----:B------:R-:W-:Y:S01]  /*4780*/  FFMA.FTZ R66, R148, R66, R61 ;  /* 0x0000004294427223 */ /* 0x000fe2000001003d */
[----:B------:R-:W-:Y:S01]  /*4790*/  FMUL.FTZ R146, R145, R146 ;  /* 0x0000009291927220 */ /* 0x000fe20000410000 */
[----:B------:R-:W-:Y:S01]  /*47a0*/  FFMA.FTZ R65, R154, R62, R65 ;  /* 0x0000003e9a417223 */ /* 0x000fe20000010041 */
[----:B------:R-:W-:Y:S01]  /*47b0*/  FMUL.FTZ R61, R151, R63 ;  /* 0x0000003f973d7220 */ /* 0x000fe20000410000 */
[----:B------:R-:W-:Y:S01]  /*47c0*/  FMUL.FTZ R145, R145, R120 ;  /* 0x0000007891917220 */ /* 0x000fe20000410000 */
[----:B------:R-:W-:Y:S01]  /*47d0*/  FFMA.FTZ R87, R148, R87, -R60 ;  /* 0x0000005794577223 */ /* 0x000fe2000001083c */
[----:B------:R-:W-:Y:S01]  /*47e0*/  FMUL.FTZ R208, R121, R96 ;  /* 0x0000006079d07220 */ /* 0x000fe20000410000 */
[----:B------:R-:W-:Y:S01]  /*47f0*/  FADD.FTZ R66, RZ, R66 ;  /* 0x00000042ff427221 */ /* 0x000fe20000010000 */
[-C--:B------:R-:W-:Y:S01]  /*4800*/  FMUL.FTZ R60, R151, R65.reuse ;  /* 0x00000041973c7220 */ /* 0x080fe20000410000 */
[----:B------:R-:W-:Y:S01]  /*4810*/  FFMA.FTZ R61, R152, R65, R61 ;  /* 0x00000041983d7223 */ /* 0x000fe2000001003d */
[----:B------:R-:W-:Y:S01]  /*4820*/  FADD.FTZ R87, R208, R87 ;  /* 0x00000057d0577221 */ /* 0x000fe20000010000 */
[----:B------:R-:W-:Y:S01]  /*4830*/  FMUL.FTZ R65, R145, R66 ;  /* 0x0000004291417220 */ /* 0x000fe20000410000 */
[----:B------:R-:W-:Y:S01]  /*4840*/  SHF.L.U32 R119, R101, 0x10, RZ ;  /* 0x0000001065777819 */ /* 0x000fe200000006ff */
[----:B------:R-:W-:-:S02]  /*4850*/  FFMA.FTZ R60, R152, R63, -R60 ;  /* 0x0000003f983c7223 */ /* 0x000fc4000001083c */
[CC--:B------:R-:W-:Y:S01]  /*4860*/  FFMA.FTZ R64, R146.reuse, R87.reuse, -R65 ;  /* 0x0000005792407223 */ /* 0x0c0fe20000010841 */
[----:B------:R-:W-:Y:S01]  /*4870*/  FMUL.FTZ R87, R145, R87 ;  /* 0x0000005791577220 */ /* 0x000fe20000410000 */
[----:B------:R-:W-:Y:S01]  /*4880*/  FMUL.FTZ R207, R119, R52 ;  /* 0x0000003477cf7220 */ /* 0x000fe20000410000 */
[----:B------:R-:W-:Y:S02]  /*4890*/  FMUL.FTZ R62, R149, R60 ;  /* 0x0000003c953e7220 */ /* 0x000fe40000410000 */
[----:B------:R-:W-:Y:S01]  /*48a0*/  FFMA.FTZ R87, R146, R66, R87 ;  /* 0x0000004292577223 */ /* 0x000fe20000010057 */
[----:B------:R-:W-:Y:S01]  /*48b0*/  FADD.FTZ R64, R207, R64 ;  /* 0x00000040cf407221 */ /* 0x000fe20000010000 */
[-C--:B------:R-:W-:Y:S01]  /*48c0*/  FMUL.FTZ R63, R149, R61.reuse ;  /* 0x0000003d953f7220 */ /* 0x080fe20000410000 */
[C---:B------:R-:W-:Y:S01]  /*48d0*/  FFMA.FTZ R62, R150.reuse, R61, R62 ;  /* 0x0000003d963e7223 */ /* 0x040fe2000001003e */
[----:B------:R-:W-:Y:S01]  /*48e0*/  FADD.FTZ R87, RZ, R87 ;  /* 0x00000057ff577221 */ /* 0x000fe20000010000 */
[----:B------:R-:W-:Y:S01]  /*48f0*/  FMUL.FTZ R81, R143, R64 ;  /* 0x000000408f517220 */ /* 0x000fe20000410000 */
[----:B------:R-:W-:Y:S01]  /*4900*/  SHF.L.U32 R120, R73, 0x10, RZ ;  /* 0x0000001049787819 */ /* 0x000fe200000006ff */
[----:B------:R-:W-:Y:S01]  /*4910*/  FFMA.FTZ R63, R150, R60, -R63 ;  /* 0x0000003c963f7223 */ /* 0x000fe2000001083f */
        /* <DEDUP_REMOVED lines=23> */
[----:B------:R-:W-:Y:S01]  /*4a90*/  FFMA.FTZ R61, R144, R63, -R61 ;  /* 0x0000003f903d7223 */ /* 0x000fe2000001083d */
        /* <DEDUP_REMOVED lines=33> */
[-C--:B------:R-:W-:Y:S01]  /*4cb0*/  FMUL.FTZ R67, R135, R62.reuse ;  /* 0x0000003e87437220 */ /* 0x080fe20000410000 */
        /* <DEDUP_REMOVED lines=15> */
[----:B------:R-:W-:Y:S01]  /*4db0*/  FFMA.FTZ R81, R134, R81, R60 ;  /* 0x0000005186517223 */ /* 0x000fe2000001003c */
[C---:B--2---:R-:W-:Y:S01]  /*4dc0*/  FMUL.FTZ R61, R57.reuse, R59 ;  /* 0x0000003b393d7220 */ /* 0x044fe20000410000 */
[-C--:B------:R-:W-:Y:S01]  /*4dd0*/  FMUL.FTZ R60, R57, R58.reuse ;  /* 0x0000003a393c7220 */ /* 0x080fe20000410000 */
[----:B------:R-:W-:Y:S02]  /*4de0*/  FMUL.FTZ R57, R132, R63 ;  /* 0x0000003f84397220 */ /* 0x000fe40000410000 */
[----:B------:R-:W-:Y:S01]  /*4df0*/  FFMA.FTZ R61, R56, R58, -R61 ;  /* 0x0000003a383d7223 */ /* 0x000fe2000001083d */
[----:B------:R-:W-:Y:S01]  /*4e00*/  LEA.HI R58, R112, R112, RZ, 0x1e ;  /* 0x00000070703a7211 */ /* 0x000fe200078ff0ff */
[-C--:B------:R-:W-:Y:S01]  /*4e10*/  FFMA.FTZ R57, R134, R65.reuse, R57 ;  /* 0x0000004186397223 */ /* 0x080fe20000010039 */
[----:B------:R-:W-:Y:S01]  /*4e20*/  FMUL.FTZ R65, R132, R65 ;  /* 0x0000004184417220 */ /* 0x000fe20000410000 */
[----:B------:R-:W-:Y:S01]  /*4e30*/  FMUL.FTZ R87, R164, R41 ;  /* 0x00000029a4577220 */ /* 0x000fe20000410000 */
[----:B------:R-:W-:Y:S01]  /*4e40*/  BSSY B0, `(.L_x_3463) ;  /* 0x0000011000007945 */ /* 0x000fe20003800000 */
[----:B------:R-:W-:Y:S01]  /*4e50*/  FFMA.FTZ R60, R56, R59, R60 ;  /* 0x0000003b383c7223 */ /* 0x000fe2000001003c */
[----:B------:R-:W-:Y:S01]  /*4e60*/  LEA R163, R58, R109, 0x4 ;  /* 0x0000006d3aa37211 */ /* 0x000fe200078e20ff */
[----:B------:R-:W-:Y:S01]  /*4e70*/  FFMA.FTZ R56, R134, R63, -R65 ;  /* 0x0000003f86387223 */ /* 0x000fe20000010841 */
[----:B------:R-:W-:Y:S01]  /*4e80*/  FADD.FTZ R58, R87, R62 ;  /* 0x0000003e573a7221 */ /* 0x000fe20000010000 */
[----:B------:R-:W-:Y:S01]  /*4e90*/  FADD.FTZ R59, RZ, R81 ;  /* 0x00000051ff3b7221 */ /* 0x000fe20000010000 */
[----:B0-----:R-:W-:Y:S06]  /*4ea0*/  @P2 BRA `(.L_x_3464) ;  /* 0x0000000000282947 */ /* 0x001fec0003800000 */
[----:B------:R-:W0:Y:S01]  /*4eb0*/  LDC R63, c[0x0][0x224] ;  /* 0x00008900ff3f7b82 */ /* 0x000e220000000800 */
[----:B------:R-:W-:Y:S02]  /*4ec0*/  MOV R114, 0x3f800000 ;  /* 0x3f80000000727802 */ /* 0x000fe40000000f00 */
[----:B------:R-:W-:Y:S02]  /*4ed0*/  MOV R115, RZ ;  /* 0x000000ff00737202 */ /* 0x000fe40000000f00 */
[----:B0-----:R-:W-:-:S13]  /*4ee0*/  ISETP.NE.AND P2, PT, R108, R63, PT ;  /* 0x0000003f6c00720c */ /* 0x001fda0003f45270 */
[----:B------:R-:W-:-:S04]  /*4ef0*/  @P2 LEA.HI R62, R108, R108, RZ, 0x1 ;  /* 0x0000006c6c3e2211 */ /* 0x000fc800078f08ff */
[----:B------:R-:W-:-:S04]  /*4f00*/  @P2 LOP3.LUT R63, R62, 0xfffffe, RZ, 0xc0, !PT ;  /* 0x00fffffe3e3f2812 */ /* 0x000fc800078ec0ff */
[----:B------:R-:W-:-:S04]  /*4f10*/  @P2 IADD3 R63, -R63, R108, RZ ;  /* 0x0000006c3f3f2210 */ /* 0x000fc80007ffe1ff */
[----:B------:R-:W-:-:S04]  /*4f20*/  @P2 LEA R62, R63, R2, 0x8 ;  /* 0x000000023f3e2211 */ /* 0x000fc800078e40ff */
[----:B------:R-:W-:-:S05]  /*4f30*/  @P2 LEA R62, R62, R109, 0x3 ;  /* 0x0000006d3e3e2211 */ /* 0x000fca00078e18ff */
[----:B------:R0:W1:Y:S02]  /*4f40*/  @P2 LDS.64 R114, [R62+0x2510] ;  /* 0x002510003e722984 */ /* 0x0000640000000a00 */
.L_x_3464:
[----:B------:R-:W-:Y:S05]  /*4f50*/  BSYNC B0 ;  /* 0x0000000000007941 */ /* 0x000fea0003800000 */
.L_x_3463:
        /* <DEDUP_REMOVED lines=50> */
[CC--:B--2---:R-:W-:Y:S01]  /*5280*/  FMUL.FTZ R215, R57.reuse, R213.reuse ;  /* 0x000000d539d77220 */ /* 0x0c4fe20000410000 */
        /* <DEDUP_REMOVED lines=29> */
[----:B------:R-:W-:Y:S01]  /*5460*/  FFMA.FTZ R214, R210, R217, R83 ;  /* 0x000000d9d2d67223 */ /* 0x000fe20000010053 */
[----:B---3--:R-:W-:Y:S01]  /*5470*/  FMUL.FTZ R82, R216, R81 ;  /* 0x00000051d8527220 */ /* 0x008fe20000410000 */
[----:B------:R-:W-:Y:S02]  /*5480*/  FFMA.FTZ R215, R210, R215, -R80 ;  /* 0x000000d7d2d77223 */ /* 0x000fe40000010850 */
[----:B------:R-:W-:Y:S01]  /*5490*/  @P3 FADD.FTZ R211, R211, R214 ;  /* 0x000000d6d3d33221 */ /* 0x000fe20000010000 */
[-C--:B----4-:R-:W-:Y:S01]  /*54a0*/  FMUL.FTZ R80, R216, R213.reuse ;  /* 0x000000d5d8507220 */ /* 0x090fe20000410000 */
[----:B------:R-:W-:Y:S01]  /*54b0*/  FFMA.FTZ R213, R210, R213, R82 ;  /* 0x000000d5d2d57223 */ /* 0x000fe20000010052 */
        /* <DEDUP_REMOVED lines=10> */
[----:B------:R-:W-:Y:S01]  /*5560*/  FFMA.FTZ R83, R210, R215, -R83 ;  /* 0x000000d7d2537223 */ /* 0x000fe20000010853 */
[----:B---3--:R-:W-:Y:S01]  /*5570*/  FMUL.FTZ R80, R216, R81 ;  /* 0x00000051d8507220 */ /* 0x008fe20000410000 */
        /* <DEDUP_REMOVED lines=30> */
[----:B------:R-:W-:Y:S01]  /*5760*/  FFMA.FTZ R214, R210, R217, R214 ;  /* 0x000000d9d2d67223 */ /* 0x000fe200000100d6 */
[----:B---3--:R-:W-:Y:S01]  /*5770*/  FMUL.FTZ R83, R216, R81 ;  /* 0x00000051d8537220 */ /* 0x008fe20000410000 */
[C---:B------:R-:W-:Y:S02]  /*5780*/  FFMA.FTZ R215, R210.reuse, R215, -R82 ;  /* 0x000000d7d2d77223 */ /* 0x040fe40000010852 */
[----:B------:R-:W-:Y:S01]  /*5790*/  @P3 FADD.FTZ R211, R211, R214 ;  /* 0x000000d6d3d33221 */ /* 0x000fe20000010000 */
[-C--:B----4-:R-:W-:Y:S01]  /*57a0*/  FFMA.FTZ R83, R210, R213.reuse, R83 ;  /* 0x000000d5d2537223 */ /* 0x090fe20000010053 */
[----:B------:R-:W-:Y:S01]  /*57b0*/  FMUL.FTZ R80, R216, R213 ;  /* 0x000000d5d8507220 */ /* 0x000fe20000410000 */
[----:B------:R-:W-:Y:S02]  /*57c0*/  @P3 FADD.FTZ R212, R212, R215 ;  /* 0x000000d7d4d43221 */ /* 0x000fe40000010000 */
[----:B------:R0:W2:Y:S01]  /*57d0*/  SHFL.UP PT, R217, R211, 0x10, RZ ;  /* 0x06000000d3d97989 */ /* 0x0000a200000e00ff */
[----:B------:R-:W-:Y:S01]  /*57e0*/  @P3 FFMA.FTZ R210, R210, R81, -R80 ;  /* 0x00000051d2d23223 */ /* 0x000fe20000010850 */
[----:B------:R-:W-:-:S02]  /*57f0*/  FSEL R80, R216, R83, !P3 ;  /* 0x00000053d8507208 */ /* 0x000fc40005800000 */
[----:B------:R0:W3:Y:S04]  /*5800*/  SHFL.UP PT, R215, R212, 0x10, RZ ;  /* 0x06000000d4d77989 */ /* 0x0000e800000e00ff */
[----:B------:R0:W4:Y:S04]  /*5810*/  SHFL.UP PT, R81, R210, 0x10, RZ ;  /* 0x06000000d2517989 */ /* 0x00012800000e00ff */
[----:B------:R0:W0:Y:S02]  /*5820*/  SHFL.UP PT, R213, R80, 0x10, RZ ;  /* 0x0600000050d57989 */ /* 0x00002400000e00ff */
.L_x_3522:
        /* <DEDUP_REMOVED lines=14> */
.L_x_3525:
[----:B------:R-:W-:-:S03]  /*5910*/  UMOV UR8, 0xffffffff ;  /* 0xffffffff00087882 */ /* 0x000fc60000000000 */
[----:B------:R-:W-:Y:S05]  /*5920*/  BRA.DIV UR8, `(.L_x_3468) ;  /* 0x0000006608807947 */ /* 0x000fea000b800000 */
.L_x_3528:
[----:B------:R-:W-:-:S03]  /*5930*/  UMOV UR8, 0xffffffff ;  /* 0xffffffff00087882 */ /* 0x000fc60000000000 */
[----:B------:R-:W-:Y:S05]  /*5940*/  BRA.DIV UR8, `(.L_x_3469) ;  /* 0x0000006608a07947 */ /* 0x000fea000b800000 */
.L_x_3531:
[----:B------:R-:W-:-:S03]  /*5950*/  UMOV UR8, 0xffffffff ;  /* 0xffffffff00087882 */ /* 0x000fc60000000000 */
[----:B------:R-:W-:Y:S05]  /*5960*/  BRA.DIV UR8, `(.L_x_3470) ;  /* 0x0000006608c07947 */ /* 0x000fea000b800000 */
.L_x_3534:
        /* <DEDUP_REMOVED lines=10> */
.L_x_3544:
        /* <DEDUP_REMOVED lines=9> */
[C---:B------:R-:W-:Y:S01]  /*5aa0*/  FMUL.FTZ R83, R65.reuse, R71 ;  /* 0x0000004741537220 */ /* 0x040fe20000410000 */
[C---:B------:R-:W-:Y:S01]  /*5ab0*/  @P1 FFMA.FTZ R68, R210.reuse, R68, -R81 ;  /* 0x00000044d2441223 */ /* 0x040fe20000010851 */
[----:B------:R-:W-:Y:S01]  /*5ac0*/  @P1 FFMA.FTZ R69, R210, R69, R80 ;  /* 0x00000045d2451223 */ /* 0x000fe20000010050 */
[C---:B------:R-:W-:Y:S01]  /*5ad0*/  FFMA.FTZ R82, R64.reuse, R71, R211 ;  /* 0x0000004740527223 */ /* 0x040fe200000100d3 */
[----:B------:R-:W-:Y:S02]  /*5ae0*/  FFMA.FTZ R83, R64, R70, -R83 ;  /* 0x0000004640537223 */ /* 0x000fe40000010853 */
[----:B------:R-:W-:Y:S01]  /*5af0*/  FMUL.FTZ R81, R65, R69 ;  /* 0x0000004541517220 */ /* 0x000fe20000410000 */
[----:B------:R-:W-:Y:S01]  /*5b00*/  FADD.FTZ R67, R67, R82 ;  /* 0x0000005243437221 */ /* 0x000fe20000010000 */
[----:B------:R-:W-:Y:S01]  /*5b10*/  FADD.FTZ R66, R66, R83 ;  /* 0x0000005342427221 */ /* 0x000fe20000010000 */
[----:B------:R-:W-:Y:S01]  /*5b20*/  FMUL.FTZ R83, R65, R68 ;  /* 0x0000004441537220 */ /* 0x000fe20000410000 */
[----:B------:R2:W-:Y:S01]  /*5b30*/  STS.128 [R209+0x1100], R68 ;  /* 0x00110044d1007388 */ /* 0x0005e20000000c00 */
        /* <DEDUP_REMOVED lines=25> */
.L_x_3465:
[----:B------:R-:W-:Y:S05]  /*5cd0*/  WARPSYNC.ALL ;  /* 0x0000000000007948 */ /* 0x000fea0003800000 */
[-C--:B--2---:R-:W-:Y:S01]  /*5ce0*/  FMUL.FTZ R57, R134, R195.reuse ;  /* 0x000000c386397220 */ /* 0x084fe20000410000 */
[CC--:B-1----:R-:W-:Y:S01]  /*5cf0*/  FMUL.FTZ R59, R132.reuse, -R114.reuse ;  /* 0x80000072843b7220 */ /* 0x0c2fe20000410000 */
[C---:B------:R-:W-:Y:S01]  /*5d00*/  FMUL.FTZ R56, R132.reuse, R195 ;  /* 0x000000c384387220 */ /* 0x040fe20000410000 */
[----:B------:R-:W-:Y:S01]  /*5d10*/  BAR.SYNC.DEFER_BLOCKING 0x0 ;  /* 0x0000000000007b1d */ /* 0x000fe20000010000 */
[C---:B------:R-:W-:Y:S01]  /*5d20*/  FFMA.FTZ R58, -R132.reuse, R165, -R57 ;  /* 0x000000a5843a7223 */ /* 0x040fe20000010939 */
[-C--:B------:R-:W-:Y:S01]  /*5d30*/  FMUL.FTZ R57, R132, R115.reuse ;  /* 0x0000007384397220 */ /* 0x080fe20000410000 */
[C---:B------:R-:W-:Y:S01]  /*5d40*/  FFMA.FTZ R59, R134.reuse, -R115, R59 ;  /* 0x80000073863b7223 */ /* 0x040fe2000001003b */
[C---:B------:R-:W-:Y:S01]  /*5d50*/  FFMA.FTZ R61, R134.reuse, R165, -R56 ;  /* 0x000000a5863d7223 */ /* 0x040fe20000010838 */
[----:B------:R-:W-:Y:S01]  /*5d60*/  FADD.FTZ R58, -R193, R58 ;  /* 0x0000003ac13a7221 */ /* 0x000fe20000010100 */
[----:B------:R-:W-:Y:S01]  /*5d70*/  FFMA.FTZ R57, R134, R114, -R57 ;  /* 0x0000007286397223 */ /* 0x000fe20000010839 */
[C---:B------:R-:W-:Y:S01]  /*5d80*/  FMUL.FTZ R63, R135.reuse, -R59 ;  /* 0x8000003b873f7220 */ /* 0x040fe20000410000 */
[----:B------:R-:W-:Y:S01]  /*5d90*/  FADD.FTZ R61, R166, R61 ;  /* 0x0000003da63d7221 */ /* 0x000fe20000010000 */
[CC--:B------:R-:W-:Y:S01]  /*5da0*/  FMUL.FTZ R60, R135.reuse, -R58.reuse ;  /* 0x8000003a873c7220 */ /* 0x0c0fe20000410000 */
[CC--:B------:R-:W-:Y:S01]  /*5db0*/  FMUL.FTZ R56, R135.reuse, -R57.reuse ;  /* 0x8000003987387220 */ /* 0x0c0fe20000410000 */
[C---:B------:R-:W-:Y:S01]  /*5dc0*/  FFMA.FTZ R63, R136.reuse, R57, -R63 ;  /* 0x00000039883f7223 */ /* 0x040fe2000001083f */
[-C--:B------:R-:W-:Y:S01]  /*5dd0*/  FMUL.FTZ R57, R135, -R61.reuse ;  /* 0x8000003d87397220 */ /* 0x080fe20000410000 */
[C---:B------:R-:W-:Y:S01]  /*5de0*/  FFMA.FTZ R60, R136.reuse, R61, -R60 ;  /* 0x0000003d883c7223 */ /* 0x040fe2000001083c */
[C---:B------:R-:W-:Y:S01]  /*5df0*/  FFMA.FTZ R56, R136.reuse, R59, R56 ;  /* 0x0000003b88387223 */ /* 0x040fe20000010038 */
[-C--:B------:R-:W-:Y:S01]  /*5e00*/  FMUL.FTZ R59, R137, -R63.reuse ;  /* 0x8000003f893b7220 */ /* 0x080fe20000410000 */
[----:B------:R-:W-:Y:S01]  /*5e10*/  FFMA.FTZ R57, R136, R58, R57 ;  /* 0x0000003a88397223 */ /* 0x000fe20000010039 */
[----:B------:R-:W-:Y:S01]  /*5e20*/  FADD.FTZ R60, R167, R60 ;  /* 0x0000003ca73c7221 */ /* 0x000fe20000010000 */
[CC--:B------:R-:W-:Y:S01]  /*5e30*/  FMUL.FTZ R58, R137.reuse, -R56.reuse ;  /* 0x80000038893a7220 */ /* 0x0c0fe20000410000 */
[----:B------:R-:W-:Y:S01]  /*5e40*/  FFMA.FTZ R59, R138, R56, R59 ;  /* 0x000000388a3b7223 */ /* 0x000fe2000001003b */
[----:B------:R-:W-:Y:S01]  /*5e50*/  FADD.FTZ R57, -R192, R57 ;  /* 0x00000039c0397221 */ /* 0x000fe20000010100 */
[----:B------:R-:W-:Y:S01]  /*5e60*/  FMUL.FTZ R56, R137, -R60 ;  /* 0x8000003c89387220 */ /* 0x000fe20000410000 */
[C---:B------:R-:W-:Y:S01]  /*5e70*/  FFMA.FTZ R58, R138.reuse, R63, -R58 ;  /* 0x0000003f8a3a7223 */ /* 0x040fe2000001083a */
[----:B------:R-:W-:Y:S01]  /*5e80*/  FMUL.FTZ R63, R139, -R59 ;  /* 0x8000003b8b3f7220 */ /* 0x000fe20000410000 */
[-C--:B------:R-:W-:Y:S01]  /*5e90*/  FMUL.FTZ R61, R137, -R57.reuse ;  /* 0x80000039893d7220 */ /* 0x080fe20000410000 */
[----:B0-----:R-:W-:Y:S01]  /*5ea0*/  FFMA.FTZ R62, R138, R57, R56 ;  /* 0x000000398a3e7223 */ /* 0x001fe20000010038 */
[-C--:B------:R-:W-:Y:S01]  /*5eb0*/  FMUL.FTZ R64, R139, -R58.reuse ;  /* 0x8000003a8b407220 */ /* 0x080fe20000410000 */
[----:B------:R-:W0:Y:S01]  /*5ec0*/  LDS.64 R56, [R163+0x1108] ;  /* 0x00110800a3387984 */ /* 0x000e220000000a00 */
[----:B------:R-:W-:Y:S01]  /*5ed0*/  FFMA.FTZ R63, R140, R58, -R63 ;  /* 0x0000003a8c3f7223 */ /* 0x000fe2000001083f */
[----:B------:R-:W-:Y:S01]  /*5ee0*/  FFMA.FTZ R61, R138, R60, -R61 ;  /* 0x0000003c8a3d7223 */ /* 0x000fe2000001083d */
[----:B------:R-:W-:Y:S01]  /*5ef0*/  FFMA.FTZ R64, R140, R59, R64 ;  /* 0x0000003b8c407223 */ /* 0x000fe20000010040 */
[----:B------:R-:W-:Y:S01]  /*5f00*/  FADD.FTZ R62, -R191, R62 ;  /* 0x0000003ebf3e7221 */ /* 0x000fe20000010100 */
[C---:B------:R-:W-:Y:S01]  /*5f10*/  FMUL.FTZ R65, R141.reuse, -R63 ;  /* 0x8000003f8d417220 */ /* 0x040fe20000410000 */
[----:B------:R-:W-:Y:S01]  /*5f20*/  FADD.FTZ R61, R168, R61 ;  /* 0x0000003da83d7221 */ /* 0x000fe20000010000 */
[----:B------:R-:W-:Y:S01]  /*5f30*/  FMUL.FTZ R58, R141, -R64 ;  /* 0x800000408d3a7220 */ /* 0x000fe20000410000 */
[C---:B------:R-:W-:Y:S01]  /*5f40*/  FMUL.FTZ R59, R139.reuse, -R62 ;  /* 0x8000003e8b3b7220 */ /* 0x040fe20000410000 */
[C---:B------:R-:W-:Y:S01]  /*5f50*/  FFMA.FTZ R64, R142.reuse, R64, R65 ;  /* 0x000000408e407223 */ /* 0x040fe20000010041 */
[----:B------:R-:W-:Y:S01]  /*5f60*/  FMUL.FTZ R65, R139, -R61 ;  /* 0x8000003d8b417220 */ /* 0x000fe20000410000 */
[----:B------:R-:W-:Y:S01]  /*5f70*/  FFMA.FTZ R63, R142, R63, -R58 ;  /* 0x0000003f8e3f7223 */ /* 0x000fe2000001083a */
        /* <DEDUP_REMOVED lines=11> */
[-C--:B------:R-:W-:Y:S01]  /*6030*/  FMUL.FTZ R62, R145, -R64.reuse ;  /* 0x80000040913e7220 */ /* 0x080fe20000410000 */
[----:B------:R-:W-:Y:S01]  /*6040*/  FFMA.FTZ R60, R142, R65, R61 ;  /* 0x000000418e3c7223 */ /* 0x000fe2000001003d */
[----:B------:R-:W-:Y:S01]  /*6050*/  FFMA.FTZ R67, R146, R64, R67 ;  /* 0x0000004092437223 */ /* 0x000fe20000010043 */
[----:B------:R-:W-:Y:S01]  /*6060*/  FFMA.FTZ R59, R142, R58, -R59 ;  /* 0x0000003a8e3b7223 */ /* 0x000fe2000001083b */
[----:B------:R-:W-:Y:S01]  /*6070*/  FFMA.FTZ R62, R146, R63, -R62 ;  /* 0x0000003f923e7223 */ /* 0x000fe2000001083e */
[----:B------:R-:W-:Y:S01]  /*6080*/  FADD.FTZ R60, -R189, R60 ;  /* 0x0000003cbd3c7221 */ /* 0x000fe20000010100 */
[C---:B------:R-:W-:Y:S01]  /*6090*/  FMUL.FTZ R63, R147.reuse, -R67 ;  /* 0x80000043933f7220 */ /* 0x040fe20000410000 */
[----:B------:R-:W-:Y:S01]  /*60a0*/  FADD.FTZ R59, R170, R59 ;  /* 0x0000003baa3b7221 */ /* 0x000fe20000010000 */
[----:B------:R-:W-:Y:S01]  /*60b0*/  FMUL.FTZ R64, R147, -R62 ;  /* 0x8000003e93407220 */ /* 0x000fe20000410000 */
[C---:B------:R-:W-:Y:S01]  /*60c0*/  FMUL.FTZ R61, R143.reuse, -R60 ;  /* 0x8000003c8f3d7220 */ /* 0x040fe20000410000 */
[C---:B------:R-:W-:Y:S01]  /*60d0*/  FFMA.FTZ R58, R148.reuse, R62, -R63 ;  /* 0x0000003e943a7223 */ /* 0x040fe2000001083f */
[----:B------:R-:W-:Y:S01]  /*60e0*/  FMUL.FTZ R63, R143, -R59 ;  /* 0x8000003b8f3f7220 */ /* 0x000fe20000410000 */
[----:B------:R-:W-:Y:S01]  /*60f0*/  FFMA.FTZ R64, R148, R67, R64 ;  /* 0x0000004394407223 */ /* 0x000fe20000010040 */
[C---:B------:R-:W-:Y:S01]  /*6100*/  FFMA.FTZ R62, R144.reuse, R59, -R61 ;  /* 0x0000003b903e7223 */ /* 0x040fe2000001083d */
[C---:B------:R-:W-:Y:S01]  /*6110*/  FMUL.FTZ R65, R149.reuse, -R58 ;  /* 0x8000003a95417220 */ /* 0x040fe20000410000 */
[----:B------:R-:W-:Y:S01]  /*6120*/  FFMA.FTZ R63, R144, R60, R63 ;  /* 0x0000003c903f7223 */ /* 0x000fe2000001003f */
[----:B------:R-:W-:Y:S01]  /*6130*/  FMUL.FTZ R61, R149, -R64 ;  /* 0x80000040953d7220 */ /* 0x000fe20000410000 */
[C---:B0-----:R-:W-:Y:S01]  /*6140*/  FMUL.FTZ R59, R85.reuse, R56 ;  /* 0x00000038553b7220 */ /* 0x041fe20000410000 */
[-C--:B------:R-:W-:Y:S01]  /*6150*/  FMUL.FTZ R85, R85, R57.reuse ;  /* 0x0000003955557220 */ /* 0x080fe20000410000 */
[C---:B------:R-:W-:Y:S01]  /*6160*/  FFMA.FTZ R65, R150.reuse, R64, R65 ;  /* 0x0000004096417223 */ /* 0x040fe20000010041 */
[----:B------:R-:W-:Y:S01]  /*6170*/  FFMA.FTZ R61, R150, R58, -R61 ;  /* 0x0000003a963d7223 */ /* 0x000fe2000001083d */
[C---:B------:R-:W-:Y:S01]  /*6180*/  FFMA.FTZ R59, R84.reuse, R57, R59 ;  /* 0x00000039543b7223 */ /* 0x040fe2000001003b */
[----:B------:R-:W-:Y:S01]  /*6190*/  FFMA.FTZ R85, R84, R56, -R85 ;  /* 0x0000003854557223 */ /* 0x000fe20000010855 */
[C---:B------:R-:W-:Y:S01]  /*61a0*/  FMUL.FTZ R57, R151.reuse, -R65 ;  /* 0x8000004197397220 */ /* 0x040fe20000410000 */
[-C--:B------:R-:W-:Y:S01]  /*61b0*/  FMUL.FTZ R56, R151, -R61.reuse ;  /* 0x8000003d97387220 */ /* 0x080fe20000410000 */
[----:B------:R-:W-:Y:S01]  /*61c0*/  FADD.FTZ R217, RZ, R59 ;  /* 0x0000003bffd97221 */ /* 0x000fe20000010000 */
[----:B------:R-:W-:Y:S01]  /*61d0*/  FADD.FTZ R224, R224, R85 ;  /* 0x00000055e0e07221 */ /* 0x000fe20000010000 */
[C---:B------:R-:W-:Y:S01]  /*61e0*/  FFMA.FTZ R61, R152.reuse, R61, -R57 ;  /* 0x0000003d983d7223 */ /* 0x040fe20000010839 */
[----:B------:R-:W-:Y:S01]  /*61f0*/  FFMA.FTZ R65, R152, R65, R56 ;  /* 0x0000004198417223 */ /* 0x000fe20000010038 */
[CC--:B------:R-:W-:Y:S01]  /*6200*/  FMUL.FTZ R57, R161.reuse, R217.reuse ;  /* 0x000000d9a1397220 */ /* 0x0c0fe20000410000 */
[-C--:B------:R-:W-:Y:S01]  /*6210*/  FMUL.FTZ R58, R161, R224.reuse ;  /* 0x000000e0a13a7220 */ /* 0x080fe20000410000 */
[----:B------:R-:W-:Y:S01]  /*6220*/  FADD.FTZ R63, -R188, R63 ;  /* 0x0000003fbc3f7221 */ /* 0x000fe20000010100 */
[----:B------:R-:W-:Y:S01]  /*6230*/  FADD.FTZ R62, R171, R62 ;  /* 0x0000003eab3e7221 */ /* 0x000fe20000010000 */
[C---:B------:R-:W-:Y:S01]  /*6240*/  FFMA.FTZ R56, R162.reuse, R224, -R57 ;  /* 0x000000e0a2387223 */ /* 0x040fe20000010839 */
[----:B------:R-:W-:Y:S01]  /*6250*/  FFMA.FTZ R58, R162, R217, R58 ;  /* 0x000000d9a23a7223 */ /* 0x000fe2000001003a */
[CC--:B------:R-:W-:Y:S01]  /*6260*/  FMUL.FTZ R57, R145.reuse, -R63.reuse ;  /* 0x8000003f91397220 */ /* 0x0c0fe20000410000 */
        /* <DEDUP_REMOVED lines=11> */
[-C--:B------:R-:W-:Y:S01]  /*6320*/  FMUL.FTZ R62, R153, -R61.reuse ;  /* 0x8000003d993e7220 */ /* 0x080fe20000410000 */
[----:B------:R-:W-:Y:S01]  /*6330*/  FFMA.FTZ R58, R154, R61, -R63 ;  /* 0x0000003d9a3a7223 */ /* 0x000fe2000001083f */
[----:B------:R-:W-:Y:S01]  /*6340*/  FADD.FTZ R215, RZ, R57 ;  /* 0x00000039ffd77221 */ /* 0x000fe20000010000 */
[----:B------:R-:W-:Y:S01]  /*6350*/  FADD.FTZ R223, R223, R56 ;  /* 0x00000038dfdf7221 */ /* 0x000fe20000010000 */
[----:B------:R-:W-:Y:S01]  /*6360*/  FADD.FTZ R59, R172, R59 ;  /* 0x0000003bac3b7221 */ /* 0x000fe20000010000 */
[----:B------:R-:W-:Y:S01]  /*6370*/  FMUL.FTZ R61, R147, -R60 ;  /* 0x8000003c933d7220 */ /* 0x000fe20000410000 */
[C---:B------:R-:W-:Y:S01]  /*6380*/  FMUL.FTZ R57, R157.reuse, R215 ;  /* 0x000000d79d397220 */ /* 0x040fe20000410000 */
[----:B------:R-:W-:Y:S01]  /*6390*/  FMUL.FTZ R56, R157, R223 ;  /* 0x000000df9d387220 */ /* 0x000fe20000410000 */
[----:B------:R-:W-:Y:S01]  /*63a0*/  FFMA.FTZ R65, R154, R65, R62 ;  /* 0x000000419a417223 */ /* 0x000fe2000001003e */
[----:B------:R-:W-:Y:S01]  /*63b0*/  FMUL.FTZ R63, R147, -R59 ;  /* 0x8000003b933f7220 */ /* 0x000fe20000410000 */
[C---:B------:R-:W-:Y:S01]  /*63c0*/  FFMA.FTZ R57, R158.reuse, R223, -R57 ;  /* 0x000000df9e397223 */ /* 0x040fe20000010839 */
[----:B------:R-:W-:Y:S01]  /*63d0*/  FFMA.FTZ R56, R158, R215, R56 ;  /* 0x000000d79e387223 */ /* 0x000fe20000010038 */
[----:B------:R-:W-:Y:S01]  /*63e0*/  FFMA.FTZ R62, R148, R59, -R61 ;  /* 0x0000003b943e7223 */ /* 0x000fe2000001083d */
[CC--:B------:R-:W-:Y:S01]  /*63f0*/  FMUL.FTZ R61, R155.reuse, -R65.reuse ;  /* 0x800000419b3d7220 */ /* 0x0c0fe20000410000 */
[----:B------:R-:W-:Y:S01]  /*6400*/  FADD.FTZ R222, R222, R57 ;  /* 0x00000039dede7221 */ /* 0x000fe20000010000 */
[CC--:B------:R-:W-:Y:S01]  /*6410*/  FMUL.FTZ R57, R155.reuse, -R58.reuse ;  /* 0x8000003a9b397220 */ /* 0x0c0fe20000410000 */
[----:B------:R-:W-:Y:S01]  /*6420*/  FADD.FTZ R214, RZ, R56 ;  /* 0x00000038ffd67221 */ /* 0x000fe20000010000 */
[C---:B------:R-:W-:Y:S01]  /*6430*/  FFMA.FTZ R61, R156.reuse, R58, -R61 ;  /* 0x0000003a9c3d7223 */ /* 0x040fe2000001083d */
[C---:B------:R-:W-:Y:S01]  /*6440*/  FMUL.FTZ R59, R155.reuse, R222 ;  /* 0x000000de9b3b7220 */ /* 0x040fe20000410000 */
[----:B------:R-:W-:Y:S01]  /*6450*/  FFMA.FTZ R65, R156, R65, R57 ;  /* 0x000000419c417223 */ /* 0x000fe20000010039 */
[----:B------:R-:W-:Y:S01]  /*6460*/  FMUL.FTZ R57, R155, R214 ;  /* 0x000000d69b397220 */ /* 0x000fe20000410000 */
[----:B------:R-:W-:Y:S01]  /*6470*/  FFMA.FTZ R63, R148, R60, R63 ;  /* 0x0000003c943f7223 */ /* 0x000fe2000001003f */
[C---:B------:R-:W-:Y:S01]  /*6480*/  FFMA.FTZ R59, R156.reuse, R214, R59 ;  /* 0x000000d69c3b7223 */ /* 0x040fe2000001003b */
[C---:B------:R-:W-:Y:S01]  /*6490*/  FMUL.FTZ R56, R157.reuse, -R61 ;  /* 0x8000003d9d387220 */ /* 0x040fe20000410000 */
[----:B------:R-:W-:Y:S01]  /*64a0*/  FFMA.FTZ R57, R156, R222, -R57 ;  /* 0x000000de9c397223 */ /* 0x000fe20000010839 */
[-C--:B------:R-:W-:Y:S01]  /*64b0*/  FMUL.FTZ R67, R157, -R65.reuse ;  /* 0x800000419d437220 */ /* 0x080fe20000410000 */
[----:B------:R-:W-:Y:S01]  /*64c0*/  FADD.FTZ R213, RZ, R59 ;  /* 0x0000003bffd57221 */ /* 0x000fe20000010000 */
[----:B------:R-:W-:Y:S01]  /*64d0*/  FFMA.FTZ R65, R158, R65, R56 ;  /* 0x000000419e417223 */ /* 0x000fe20000010038 */
[----:B------:R-:W-:Y:S01]  /*64e0*/  FADD.FTZ R220, R220, R57 ;  /* 0x00000039dcdc7221 */ /* 0x000fe20000010000 */
[----:B------:R-:W-:Y:S01]  /*64f0*/  FADD.FTZ R63, -R186, R63 ;  /* 0x0000003fba3f7221 */ /* 0x000fe20000010100 */
[----:B------:R-:W-:Y:S01]  /*6500*/  FMUL.FTZ R57, R153, R213 ;  /* 0x000000d599397220 */ /* 0x000fe20000410000 */
[----:B------:R-:W-:Y:S01]  /*6510*/  FADD.FTZ R62, R173, R62 ;  /* 0x0000003ead3e7221 */ /* 0x000fe20000010000 */
[-C--:B------:R-:W-:Y:S01]  /*6520*/  FMUL.FTZ R58, R153, R220.reuse ;  /* 0x000000dc993a7220 */ /* 0x080fe20000410000 */
[----:B------:R-:W-:Y:S01]  /*6530*/  FFMA.FTZ R67, R158, R61, -R67 ;  /* 0x0000003d9e437223 */ /* 0x000fe20000010843 */
[C---:B------:R-:W-:Y:S01]  /*6540*/  FFMA.FTZ R56, R154.reuse, R220, -R57 ;  /* 0x000000dc9a387223 */ /* 0x040fe20000010839 */
[C---:B------:R-:W-:Y:S01]  /*6550*/  FMUL.FTZ R57, R149.reuse, -R63 ;  /* 0x8000003f95397220 */ /* 0x040fe20000410000 */
[----:B------:R-:W-:Y:S01]  /*6560*/  FFMA.FTZ R58, R154, R213, R58 ;  /* 0x000000d59a3a7223 */ /* 0x000fe2000001003a */
[-C--:B------:R-:W-:Y:S01]  /*6570*/  FMUL.FTZ R60, R149, -R62.reuse ;  /* 0x8000003e953c7220 */ /* 0x080fe20000410000 */
[----:B------:R-:W-:Y:S01]  /*6580*/  FADD.FTZ R221, R221, R56 ;  /* 0x00000038dddd7221 */ /* 0x000fe20000010000 */
[C---:B------:R-:W-:Y:S01]  /*6590*/  FFMA.FTZ R59, R150.reuse, R62, -R57 ;  /* 0x0000003e963b7223 */ /* 0x040fe20000010839 */
[----:B------:R-:W-:Y:S01]  /*65a0*/  FADD.FTZ R212, RZ, R58 ;  /* 0x0000003affd47221 */ /* 0x000fe20000010000 */
[----:B------:R-:W-:Y:S01]  /*65b0*/  FMUL.FTZ R61, R159, -R65 ;  /* 0x800000419f3d7220 */ /* 0x000fe20000410000 */
[C---:B------:R-:W-:Y:S01]  /*65c0*/  FMUL.FTZ R57, R151.reuse, R221 ;  /* 0x000000dd97397220 */ /* 0x040fe20000410000 */
[----:B------:R-:W-:Y:S01]  /*65d0*/  FFMA.FTZ R60, R150, R63, R60 ;  /* 0x0000003f963c7223 */ /* 0x000fe2000001003c */
[-C--:B------:R-:W-:Y:S01]  /*65e0*/  FMUL.FTZ R58, R151, R212.reuse ;  /* 0x000000d4973a7220 */ /* 0x080fe20000410000 */
[-C--:B------:R-:W-:Y:S01]  /*65f0*/  FFMA.FTZ R56, R160, R67.reuse, -R61 ;  /* 0x00000043a0387223 */ /* 0x080fe2000001083d */
[C---:B------:R-:W-:Y:S01]  /*6600*/  FFMA.FTZ R211, R152.reuse, R212, R57 ;  /* 0x000000d498d37223 */ /* 0x040fe20000010039 */
[----:B------:R-:W-:Y:S01]  /*6610*/  FMUL.FTZ R62, R159, -R67 ;  /* 0x800000439f3e7220 */ /* 0x000fe20000410000 */
[----:B------:R-:W-:Y:S01]  /*6620*/  FFMA.FTZ R58, R152, R221, -R58 ;  /* 0x000000dd983a7223 */ /* 0x000fe2000001083a */
[----:B------:R-:W-:Y:S01]  /*6630*/  FADD.FTZ R61, -R185, R60 ;  /* 0x0000003cb93d7221 */ /* 0x000fe20000010100 */
[----:B------:R-:W-:Y:S01]  /*6640*/  FADD.FTZ R211, RZ, R211 ;  /* 0x000000d3ffd37221 */ /* 0x000fe20000010000 */
[----:B------:R-:W-:Y:S01]  /*6650*/  FADD.FTZ R60, R174, R59 ;  /* 0x0000003bae3c7221 */ /* 0x000fe20000010000 */
[----:B------:R-:W-:Y:S01]  /*6660*/  FADD.FTZ R219, R219, R58 ;  /* 0x0000003adbdb7221 */ /* 0x000fe20000010000 */
[----:B------:R-:W-:Y:S01]  /*6670*/  FFMA.FTZ R57, R160, R65, R62 ;  /* 0x00000041a0397223 */ /* 0x000fe2000001003e */
[----:B------:R-:W-:Y:S01]  /*6680*/  FMUL.FTZ R59, R149, R211 ;  /* 0x000000d3953b7220 */ /* 0x000fe20000410000 */
[-C--:B------:R-:W-:Y:S01]  /*6690*/  FMUL.FTZ R62, R151, -R60.reuse ;  /* 0x8000003c973e7220 */ /* 0x080fe20000410000 */
[----:B------:R-:W-:Y:S01]  /*66a0*/  FMUL.FTZ R58, R149, R219 ;  /* 0x000000db953a7220 */ /* 0x000fe20000410000 */
[----:B------:R-:W-:Y:S01]  /*66b0*/  FMUL.FTZ R63, R151, -R61 ;  /* 0x8000003d973f7220 */ /* 0x000fe20000410000 */
[----:B------:R-:W-:Y:S01]  /*66c0*/  FFMA.FTZ R59, R150, R219, -R59 ;  /* 0x000000db963b7223 */ /* 0x000fe2000001083b */
[----:B------:R-:W-:Y:S01]  /*66d0*/  FFMA.FTZ R61, R152, R61, R62 ;  /* 0x0000003d983d7223 */ /* 0x000fe2000001003e */
[----:B------:R-:W-:Y:S01]  /*66e0*/  FFMA.FTZ R58, R150, R211, R58 ;  /* 0x000000d3963a7223 */ /* 0x000fe2000001003a */
[----:B------:R-:W-:Y:S01]  /*66f0*/  FFMA.FTZ R60, R152, R60, -R63 ;  /* 0x0000003c983c7223 */ /* 0x000fe2000001083f */
[----:B------:R-:W-:Y:S01]  /*6700*/  FADD.FTZ R218, R218, R59 ;  /* 0x0000003bdada7221 */ /* 0x000fe20000010000 */
[----:B------:R-:W-:Y:S01]  /*6710*/  ISETP.GE.OR P0, PT, R108, UR32, P0 ;  /* 0x000000206c007c0c */ /* 0x000fe20008706670 */
[----:B------:R-:W-:Y:S01]  /*6720*/  FADD.FTZ R210, RZ, R58 ;  /* 0x0000003affd27221 */ /* 0x000fe20000010000 */
[----:B------:R-:W-:Y:S01]  /*6730*/  FADD.FTZ R58, -R184, R61 ;  /* 0x0000003db83a7221 */ /* 0x000fe20000010100 */
[----:B------:R-:W-:Y:S01]  /*6740*/  FMUL.FTZ R61, R147, R218 ;  /* 0x000000da933d7220 */ /* 0x000fe20000410000 */
[----:B------:R-:W-:Y:S01]  /*6750*/  FADD.FTZ R60, R175, R60 ;  /* 0x0000003caf3c7221 */ /* 0x000fe20000010000 */
[----:B------:R-:W-:Y:S01]  /*6760*/  FMUL.FTZ R59, R147, R210 ;  /* 0x000000d2933b7220 */ /* 0x000fe20000410000 */
[C---:B------:R-:W-:Y:S01]  /*6770*/  FMUL.FTZ R63, R153.reuse, -R58 ;  /* 0x8000003a993f7220 */ /* 0x040fe20000410000 */
[C---:B------:R-:W-:Y:S01]  /*6780*/  FFMA.FTZ R61, R148.reuse, R210, R61 ;  /* 0x000000d2943d7223 */ /* 0x040fe2000001003d */
[----:B------:R-:W-:Y:S01]  /*6790*/  FMUL.FTZ R65, R153, -R60 ;  /* 0x8000003c99417220 */ /* 0x000fe20000410000 */
[----:B------:R-:W-:Y:S01]  /*67a0*/  FFMA.FTZ R59, R148, R218, -R59 ;  /* 0x000000da943b7223 */ /* 0x000fe2000001083b */
[C---:B------:R-:W-:Y:S01]  /*67b0*/  FFMA.FTZ R63, R154.reuse, R60, -R63 ;  /* 0x0000003c9a3f7223 */ /* 0x040fe2000001083f */
[----:B------:R-:W-:Y:S01]  /*67c0*/  FADD.FTZ R209, RZ, R61 ;  /* 0x0000003dffd17221 */ /* 0x000fe20000010000 */
[----:B------:R-:W-:Y:S01]  /*67d0*/  FFMA.FTZ R58, R154, R58, R65 ;  /* 0x0000003a9a3a7223 */ /* 0x000fe20000010041 */
[----:B------:R-:W-:Y:S01]  /*67e0*/  FADD.FTZ R226, R208, R59 ;  /* 0x0000003bd0e27221 */ /* 0x000fe20000010000 */
[----:B------:R-:W-:Y:S01]  /*67f0*/  FADD.FTZ R63, R176, R63 ;  /* 0x0000003fb03f7221 */ /* 0x000fe20000010000 */
[----:B------:R-:W-:Y:S01]  /*6800*/  FMUL.FTZ R59, R145, R209 ;  /* 0x000000d1913b7220 */ /* 0x000fe20000410000 */
[----:B------:R-:W-:Y:S01]  /*6810*/  FADD.FTZ R60, -R183, R58 ;  /* 0x0000003ab73c7221 */ /* 0x000fe20000010100 */
[-C--:B------:R-:W-:Y:S01]  /*6820*/  FMUL.FTZ R58, R145, R226.reuse ;  /* 0x000000e2913a7220 */ /* 0x080fe20000410000 */
[C---:B------:R-:W-:Y:S01]  /*6830*/  FMUL.FTZ R65, R155.reuse, -R63 ;  /* 0x8000003f9b417220 */ /* 0x040fe20000410000 */
[C---:B------:R-:W-:Y:S01]  /*6840*/  FFMA.FTZ R228, R146.reuse, R226, -R59 ;  /* 0x000000e292e47223 */ /* 0x040fe2000001083b */
[-C--:B------:R-:W-:Y:S01]  /*6850*/  FMUL.FTZ R61, R155, -R60.reuse ;  /* 0x8000003c9b3d7220 */ /* 0x080fe20000410000 */
[----:B------:R-:W-:Y:S01]  /*6860*/  FFMA.FTZ R58, R146, R209, R58 ;  /* 0x000000d1923a7223 */ /* 0x000fe2000001003a */
[C---:B------:R-:W-:Y:S01]  /*6870*/  FFMA.FTZ R65, R156.reuse, R60, R65 ;  /* 0x0000003c9c417223 */ /* 0x040fe20000010041 */
[----:B------:R-:W-:Y:S01]  /*6880*/  FADD.FTZ R228, R207, R228 ;  /* 0x000000e4cfe47221 */ /* 0x000fe20000010000 */
[----:B------:R-:W-:Y:S01]  /*6890*/  FFMA.FTZ R62, R156, R63, -R61 ;  /* 0x0000003f9c3e7223 */ /* 0x000fe2000001083d */
[----:B------:R-:W-:Y:S01]  /*68a0*/  FADD.FTZ R208, RZ, R58 ;  /* 0x0000003affd07221 */ /* 0x000fe20000010000 */
[----:B------:R-:W-:Y:S01]  /*68b0*/  FADD.FTZ R65, -R182, R65 ;  /* 0x00000041b6417221 */ /* 0x000fe20000010100 */
[----:B------:R-:W-:Y:S01]  /*68c0*/  FMUL.FTZ R61, R143, R228 ;  /* 0x000000e48f3d7220 */ /* 0x000fe20000410000 */
[----:B------:R-:W-:Y:S01]  /*68d0*/  FADD.FTZ R62, R177, R62 ;  /* 0x0000003eb13e7221 */ /* 0x000fe20000010000 */
[-C--:B------:R-:W-:Y:S01]  /*68e0*/  FMUL.FTZ R59, R143, R208.reuse ;  /* 0x000000d08f3b7220 */ /* 0x080fe20000410000 */
[CC--:B------:R-:W-:Y:S01]  /*68f0*/  FMUL.FTZ R63, R157.reuse, -R65.reuse ;  /* 0x800000419d3f7220 */ /* 0x0c0fe20000410000 */
        /* <DEDUP_REMOVED lines=10> */
[----:B-----5:R-:W-:Y:S01]  /*69a0*/  HFMA2.MMA R69, -RZ, RZ, 0, 0 ;  /* 0x00000000ff457435 */ /* 0x020fe200000001ff */
[----:B------:R-:W-:Y:S01]  /*69b0*/  FMUL.FTZ R65, R159, -R63 ;  /* 0x8000003f9f417220 */ /* 0x000fe20000410000 */
[-C--:B------:R-:W-:Y:S01]  /*69c0*/  FFMA.FTZ R58, R142, R227.reuse, -R59 ;  /* 0x000000e38e3a7223 */ /* 0x080fe2000001083b */
[----:B------:R-:W-:Y:S01]  /*69d0*/  FMUL.FTZ R59, R141, R227 ;  /* 0x000000e38d3b7220 */ /* 0x000fe20000410000 */
[-C--:B------:R-:W-:Y:S01]  /*69e0*/  FMUL.FTZ R61, R159, -R60.reuse ;  /* 0x8000003c9f3d7220 */ /* 0x080fe20000410000 */
[----:B------:R-:W-:Y:S01]  /*69f0*/  FFMA.FTZ R65, R160, R60, R65 ;  /* 0x0000003ca0417223 */ /* 0x000fe20000010041 */
[----:B------:R-:W-:Y:S01]  /*6a00*/  FADD.FTZ R229, R205, R58 ;  /* 0x0000003acde57221 */ /* 0x000fe20000010000 */
[----:B------:R-:W-:Y:S01]  /*6a10*/  FFMA.FTZ R59, R142, R207, R59 ;  /* 0x000000cf8e3b7223 */ /* 0x000fe2000001003b */
[----:B------:R-:W-:Y:S01]  /*6a20*/  FFMA.FTZ R62, R160, R63, -R61 ;  /* 0x0000003fa03e7223 */ /* 0x000fe2000001083d */
[----:B------:R-:W-:Y:S01]  /*6a30*/  FADD.FTZ R65, -R180, R65 ;  /* 0x00000041b4417221 */ /* 0x000fe20000010100 */
[----:B------:R-:W-:Y:S01]  /*6a40*/  MOV R68, 0x3f800000 ;  /* 0x3f80000000447802 */ /* 0x000fe20000000f00 */
[----:B------:R-:W-:Y:S01]  /*6a50*/  FADD.FTZ R206, RZ, R59 ;  /* 0x0000003bffce7221 */ /* 0x000fe20000010000 */
[----:B------:R-:W-:Y:S01]  /*6a60*/  FMUL.FTZ R59, R139, R229 ;  /* 0x000000e58b3b7220 */ /* 0x000fe20000410000 */
[----:B------:R-:W-:Y:S01]  /*6a70*/  FADD.FTZ R62, R179, R62 ;  /* 0x0000003eb33e7221 */ /* 0x000fe20000010000 */
[----:B------:R-:W-:Y:S01]  /*6a80*/  FMUL.FTZ R61, R161, -R65 ;  /* 0x80000041a13d7220 */ /* 0x000fe20000410000 */
[-C--:B------:R-:W-:Y:S01]  /*6a90*/  FMUL.FTZ R58, R139, R206.reuse ;  /* 0x000000ce8b3a7220 */ /* 0x080fe20000410000 */
[----:B------:R-:W-:Y:S01]  /*6aa0*/  FFMA.FTZ R59, R140, R206, R59 ;  /* 0x000000ce8c3b7223 */ /* 0x000fe2000001003b */
[----:B------:R-:W-:Y:S01]  /*6ab0*/  CS2R R70, SRZ ;  /* 0x0000000000467805 */ /* 0x000fe2000001ff00 */
[-C--:B------:R-:W-:Y:S01]  /*6ac0*/  FFMA.FTZ R63, R162, R62.reuse, -R61 ;  /* 0x0000003ea23f7223 */ /* 0x080fe2000001083d */
[----:B------:R-:W-:Y:S01]  /*6ad0*/  FFMA.FTZ R231, R140, R229, -R58 ;  /* 0x000000e58ce77223 */ /* 0x000fe2000001083a */
[C---:B------:R-:W-:Y:S01]  /*6ae0*/  FMUL.FTZ R58, R161.reuse, -R62 ;  /* 0x8000003ea13a7220 */ /* 0x040fe20000410000 */
[----:B------:R-:W-:Y:S01]  /*6af0*/  FADD.FTZ R205, RZ, R59 ;  /* 0x0000003bffcd7221 */ /* 0x000fe20000010000 */
[----:B------:R-:W-:Y:S01]  /*6b00*/  FMUL.FTZ R61, R161, -R56 ;  /* 0x80000038a13d7220 */ /* 0x000fe20000410000 */
[----:B------:R-:W-:Y:S01]  /*6b10*/  FADD.FTZ R231, R204, R231 ;  /* 0x000000e7cce77221 */ /* 0x000fe20000010000 */
[----:B------:R-:W-:Y:S01]  /*6b20*/  FFMA.FTZ R65, R162, R65, R58 ;  /* 0x00000041a2417223 */ /* 0x000fe2000001003a */
[C---:B------:R-:W-:Y:S01]  /*6b30*/  FMUL.FTZ R59, R137.reuse, R205 ;  /* 0x000000cd893b7220 */ /* 0x040fe20000410000 */
[----:B------:R-:W-:Y:S01]  /*6b40*/  @!P0 LEA R60, R2, R109, 0x4 ;  /* 0x0000006d023c8211 */ /* 0x000fe200078e20ff */
[----:B------:R-:W-:-:S02]  /*6b50*/  FMUL.FTZ R58, R137, R231 ;  /* 0x000000e7893a7220 */ /* 0x000fc40000410000 */
[C---:B------:R-:W-:Y:S01]  /*6b60*/  FFMA.FTZ R230, R138.reuse, R231, -R59 ;  /* 0x000000e78ae67223 */ /* 0x040fe2000001083b */
[----:B------:R-:W-:Y:S01]  /*6b70*/  FMUL.FTZ R59, R161, -R57 ;  /* 0x80000039a13b7220 */ /* 0x000fe20000410000 */
[----:B------:R-:W-:Y:S01]  /*6b80*/  FFMA.FTZ R58, R138, R205, R58 ;  /* 0x000000cd8a3a7223 */ /* 0x000fe2000001003a */
[C---:B------:R-:W-:Y:S01]  /*6b90*/  FFMA.FTZ R57, R162.reuse, R57, R61 ;  /* 0x00000039a2397223 */ /* 0x040fe2000001003d */
[----:B------:R-:W-:Y:S01]  /*6ba0*/  FADD.FTZ R230, R197, R230 ;  /* 0x000000e6c5e67221 */ /* 0x000fe20000010000 */
[----:B------:R-:W-:Y:S01]  /*6bb0*/  FFMA.FTZ R56, R162, R56, -R59 ;  /* 0x00000038a2387223 */ /* 0x000fe2000001083b */
[----:B------:R-:W-:Y:S01]  /*6bc0*/  FADD.FTZ R204, RZ, R58 ;  /* 0x0000003affcc7221 */ /* 0x000fe20000010000 */
[----:B------:R-:W-:Y:S01]  /*6bd0*/  FADD.FTZ R58, R196, R63 ;  /* 0x0000003fc43a7221 */ /* 0x000fe20000010000 */
[C---:B------:R-:W-:Y:S01]  /*6be0*/  FMUL.FTZ R63, R135.reuse, R230 ;  /* 0x000000e6873f7220 */ /* 0x040fe20000410000 */
[----:B------:R-:W-:Y:S01]  /*6bf0*/  FADD.FTZ R59, -R194, R65 ;  /* 0x00000041c23b7221 */ /* 0x000fe20000010100 */
[-C--:B------:R-:W-:Y:S01]  /*6c00*/  FMUL.FTZ R61, R135, R204.reuse ;  /* 0x000000cc873d7220 */ /* 0x080fe20000410000 */
[----:B------:R0:W1:Y:S01]  /*6c10*/  @!P0 LDS.128 R68, [R60+0x3910] ;  /* 0x003910003c448984 */ /* 0x0000620000000c00 */
[----:B------:R-:W-:-:S02]  /*6c20*/  FFMA.FTZ R63, R136, R204, R63 ;  /* 0x000000cc883f7223 */ /* 0x000fc4000001003f */
[----:B------:R-:W-:Y:S01]  /*6c30*/  FFMA.FTZ R61, R136, R230, -R61 ;  /* 0x000000e6883d7223 */ /* 0x000fe2000001083d */
[----:B------:R2:W-:Y:S01]  /*6c40*/  STS.128 [R163+0x1b10], R56 ;  /* 0x001b1038a3007388 */ /* 0x0005e20000000c00 */
[----:B------:R-:W-:Y:S02]  /*6c50*/  FADD.FTZ R197, RZ, R63 ;  /* 0x0000003fffc57221 */ /* 0x000fe40000010000 */
[----:B------:R-:W-:Y:S02]  /*6c60*/  FADD.FTZ R233, R86, R61 ;  /* 0x0000003d56e97221 */ /* 0x000fe40000010000 */
[C---:B------:R-:W-:Y:S02]  /*6c70*/  FMUL.FTZ R61, R132.reuse, R197 ;  /* 0x000000c5843d7220 */ /* 0x040fe40000410000 */
[-C--:B------:R-:W-:Y:S02]  /*6c80*/  FMUL.FTZ R62, R132, R233.reuse ;  /* 0x000000e9843e7220 */ /* 0x080fe40000410000 */
[----:B0-----:R-:W-:-:S02]  /*6c90*/  FFMA.FTZ R60, R134, R233, -R61 ;  /* 0x000000e9863c7223 */ /* 0x001fc4000001083d */
[----:B------:R-:W-:Y:S02]  /*6ca0*/  FFMA.FTZ R62, R134, R197, R62 ;  /* 0x000000c5863e7223 */ /* 0x000fe4000001003e */
[----:B------:R-:W-:Y:S02]  /*6cb0*/  FADD.FTZ R235, R87, R60 ;  /* 0x0000003c57eb7221 */ /* 0x000fe40000010000 */
[----:B------:R-:W-:Y:S01]  /*6cc0*/  FADD.FTZ R234, RZ, R62 ;  /* 0x0000003effea7221 */ /* 0x000fe20000010000 */
[----:B------:R-:W-:Y:S06]  /*6cd0*/  BAR.SYNC.DEFER_BLOCKING 0x0 ;  /* 0x0000000000007b1d */ /* 0x000fec0000010000 */
[----:B--2---:R-:W-:Y:S05]  /*6ce0*/  @P2 BRA `(.L_x_3472) ;  /* 0x0000000c00602947 */ /* 0x004fea0003800000 */
        /* <DEDUP_REMOVED lines=11> */
[----:B------:R-:W-:-:S03]  /*6da0*/  FFMA.FTZ R85, R64, R60, -R85 ;  /* 0x0000003c40557223 */ /* 0x000fc60000010855 */
[C---:B--2---:R-:W-:Y:S01]  /*6db0*/  FMUL.FTZ R237, R57.reuse, R87 ;  /* 0x0000005739ed7220 */ /* 0x044fe20000410000 */
[----:B------:R-:W-:-:S03]  /*6dc0*/  FMUL.FTZ R84, R57, R85 ;  /* 0x0000005539547220 */ /* 0x000fc60000410000 */
[C---:B------:R-:W-:Y:S01]  /*6dd0*/  FFMA.FTZ R237, R56.reuse, R85, -R237 ;  /* 0x0000005538ed7223 */ /* 0x040fe200000108ed */
[----:B------:R-:W-:Y:S01]  /*6de0*/  FFMA.FTZ R86, R56, R87, R84 ;  /* 0x0000005738567223 */ /* 0x000fe20000010054 */
[C---:B------:R-:W-:Y:S01]  /*6df0*/  FMUL.FTZ R85, R65.reuse, R63 ;  /* 0x0000003f41557220 */ /* 0x040fe20000410000 */
[----:B------:R-:W-:-:S03]  /*6e00*/  FMUL.FTZ R87, R65, R62 ;  /* 0x0000003e41577220 */ /* 0x000fc60000410000 */
        /* <DEDUP_REMOVED lines=8> */
[CC--:B---3--:R-:W-:Y:S01]  /*6e90*/  FMUL.FTZ R85, R81.reuse, R86.reuse ;  /* 0x0000005651557220 */ /* 0x0c8fe20000410000 */
        /* <DEDUP_REMOVED lines=12> */
[----:B------:R0:W2:Y:S04]  /*6f60*/  SHFL.DOWN PT, R80, R84, 0x1, 0x1f ;  /* 0x08201f0054507f89 */ /* 0x0000a800000e0000 */
[----:B------:R0:W3:Y:S04]  /*6f70*/  SHFL.DOWN PT, R81, R85, 0x1, 0x1f ;  /* 0x08201f0055517f89 */ /* 0x0000e800000e0000 */
[----:B------:R0:W4:Y:S04]  /*6f80*/  SHFL.DOWN PT, R82, R86, 0x1, 0x1f ;  /* 0x08201f0056527f89 */ /* 0x00012800000e0000 */
[----:B------:R0:W0:Y:S02]  /*6f90*/  SHFL.DOWN PT, R232, R87, 0x1, 0x1f ;  /* 0x08201f0057e87f89 */ /* 0x00002400000e0000 */
.L_x_3549:
[----:B------:R-:W-:Y:S04]  /*6fa0*/  BSSY B0, `(.L_x_3474) ;  /* 0x000000d000007945 */ /* 0x000fe80003800000 */
[----:B------:R-:W-:Y:S05]  /*6fb0*/  @!P0 BRA `(.L_x_3475) ;  /* 0x00000000002c8947 */ /* 0x000fea0003800000 */
[C---:B0-----:R-:W-:Y:S01]  /*6fc0*/  FMUL.FTZ R83, R85.reuse, R232 ;  /* 0x000000e855537220 */ /* 0x041fe20000410000 */
[----:B----4-:R-:W-:-:S03]  /*6fd0*/  FMUL.FTZ R239, R85, R82 ;  /* 0x0000005255ef7220 */ /* 0x010fc60000410000 */
[----:B------:R-:W-:Y:S01]  /*6fe0*/  FFMA.FTZ R237, R84, R82, -R83 ;  /* 0x0000005254ed7223 */ /* 0x000fe20000010853 */
[----:B---3--:R-:W-:Y:S01]  /*6ff0*/  FMUL.FTZ R83, R85, R81 ;  /* 0x0000005155537220 */ /* 0x008fe20000410000 */
[----:B--2---:R-:W-:Y:S01]  /*7000*/  FMUL.FTZ R85, R80, R85 ;  /* 0x0000005550557220 */ /* 0x004fe20000410000 */
[----:B------:R-:W-:Y:S01]  /*7010*/  FFMA.FTZ R232, R84, R232, R239 ;  /* 0x000000e854e87223 */ /* 0x000fe200000100ef */
[----:B------:R-:W-:Y:S01]  /*7020*/  FADD.FTZ R86, R86, R237 ;  /* 0x000000ed56567221 */ /* 0x000fe20000010000 */
[----:B------:R-:W-:Y:S01]  /*7030*/  FFMA.FTZ R83, R80, R84, -R83 ;  /* 0x0000005450537223 */ /* 0x000fe20000010853 */
[----:B------:R-:W-:Y:S01]  /*7040*/  FFMA.FTZ R85, R84, R81, R85 ;  /* 0x0000005154557223 */ /* 0x000fe20000010055 */
[----:B------:R-:W-:-:S03]  /*7050*/  FADD.FTZ R87, R87, R232 ;  /* 0x000000e857577221 */ /* 0x000fc60000010000 */
[----:B------:R-:W-:-:S07]  /*7060*/  MOV R84, R83 ;  /* 0x0000005300547202 */ /* 0x000fce0000000f00 */
.L_x_3475:
[----:B------:R-:W-:Y:S05]  /*7070*/  BSYNC B0 ;  /* 0x0000000000007941 */ /* 0x000fea0003800000 */
.L_x_3474:
[----:B------:R-:W-:Y:S01]  /*7080*/  UMOV UR8, 0xffffffff ;  /* 0xffffffff00087882 */ /* 0x000fe20000000000 */
[----:B------:R-:W-:Y:S02]  /*7090*/  ISETP.GT.U32.AND P0, PT, R238, 0x1d, PT ;  /* 0x0000001dee00780c */ /* 0x000fe40003f04070 */
[----:B------:R-:W-:Y:S11]  /*70a0*/  BRA.DIV UR8, `(.L_x_3476) ;  /* 0x0000005608407947 */ /* 0x000ff6000b800000 */
[----:B--2---:R2:W1:Y:S04]  /*70b0*/  SHFL.DOWN PT, R80, R84, 0x2, 0x1f ;  /* 0x08401f0054507f89 */ /* 0x00446800000e0000 */
[----:B---3--:R2:W3:Y:S04]  /*70c0*/  SHFL.DOWN PT, R81, R85, 0x2, 0x1f ;  /* 0x08401f0055517f89 */ /* 0x0084e800000e0000 */
[----:B----4-:R2:W4:Y:S04]  /*70d0*/  SHFL.DOWN PT, R82, R86, 0x2, 0x1f ;  /* 0x08401f0056527f89 */ /* 0x01052800000e0000 */
[----:B0-----:R2:W0:Y:S02]  /*70e0*/  SHFL.DOWN PT, R232, R87, 0x2, 0x1f ;  /* 0x08401f0057e87f89 */ /* 0x00142400000e0000 */
.L_x_3555:
[----:B------:R-:W-:Y:S04]  /*70f0*/  BSSY B0, `(.L_x_3477) ;  /* 0x000000d000007945 */ /* 0x000fe80003800000 */
[----:B------:R-:W-:Y:S05]  /*7100*/  @P0 BRA `(.L_x_3478) ;  /* 0x00000000002c0947 */ /* 0x000fea0003800000 */
[C---:B0-----:R-:W-:Y:S01]  /*7110*/  FMUL.FTZ R83, R85.reuse, R232 ;  /* 0x000000e855537220 */ /* 0x041fe20000410000 */
[----:B----4-:R-:W-:-:S03]  /*7120*/  FMUL.FTZ R239, R85, R82 ;  /* 0x0000005255ef7220 */ /* 0x010fc60000410000 */
[C---:B------:R-:W-:Y:S01]  /*7130*/  FFMA.FTZ R237, R84.reuse, R82, -R83 ;  /* 0x0000005254ed7223 */ /* 0x040fe20000010853 */
[CC--:B---3--:R-:W-:Y:S01]  /*7140*/  FMUL.FTZ R83, R85.reuse, R81.reuse ;  /* 0x0000005155537220 */ /* 0x0c8fe20000410000 */
[----:B-1----:R-:W-:Y:S01]  /*7150*/  FMUL.FTZ R82, R85, R80 ;  /* 0x0000005055527220 */ /* 0x002fe20000410000 */
[----:B------:R-:W-:Y:S01]  /*7160*/  FFMA.FTZ R232, R84, R232, R239 ;  /* 0x000000e854e87223 */ /* 0x000fe200000100ef */
[----:B--2---:R-:W-:Y:S01]  /*7170*/  FADD.FTZ R86, R86, R237 ;  /* 0x000000ed56567221 */ /* 0x004fe20000010000 */
[C---:B------:R-:W-:Y:S01]  /*7180*/  FFMA.FTZ R83, R84.reuse, R80, -R83 ;  /* 0x0000005054537223 */ /* 0x040fe20000010853 */
[----:B------:R-:W-:Y:S01]  /*7190*/  FFMA.FTZ R85, R84, R81, R82 ;  /* 0x0000005154557223 */ /* 0x000fe20000010052 */
[----:B------:R-:W-:-:S03]  /*71a0*/  FADD.FTZ R87, R87, R232 ;  /* 0x000000e857577221 */ /* 0x000fc60000010000 */
[----:B------:R-:W-:-:S07]  /*71b0*/  MOV R84, R83 ;  /* 0x0000005300547202 */ /* 0x000fce0000000f00 */
.L_x_3478:
[----:B------:R-:W-:Y:S05]  /*71c0*/  BSYNC B0 ;  /* 0x0000000000007941 */ /* 0x000fea0003800000 */
.L_x_3477:
[----:B------:R-:W-:Y:S01]  /*71d0*/  UMOV UR8, 0xffffffff ;  /* 0xffffffff00087882 */ /* 0x000fe20000000000 */
[----:B------:R-:W-:Y:S02]  /*71e0*/  ISETP.GT.U32.AND P0, PT, R238, 0x1b, PT ;  /* 0x0000001bee00780c */ /* 0x000fe40003f04070 */
[----:B------:R-:W-:Y:S11]  /*71f0*/  BRA.DIV UR8, `(.L_x_3479) ;  /* 0x00000056085c7947 */ /* 0x000ff6000b800000 */
[----:B-1----:R1:W1:Y:S04]  /*7200*/  SHFL.DOWN PT, R80, R84, 0x4, 0x1f ;  /* 0x08801f0054507f89 */ /* 0x00226800000e0000 */
[----:B---3--:R3:W1:Y:S04]  /*7210*/  SHFL.DOWN PT, R81, R85, 0x4, 0x1f ;  /* 0x08801f0055517f89 */ /* 0x00866800000e0000 */
[----:B----4-:R3:W4:Y:S04]  /*7220*/  SHFL.DOWN PT, R82, R86, 0x4, 0x1f ;  /* 0x08801f0056527f89 */ /* 0x01072800000e0000 */
[----:B0-----:R3:W0:Y:S02]  /*7230*/  SHFL.DOWN PT, R232, R87, 0x4, 0x1f ;  /* 0x08801f0057e87f89 */ /* 0x00162400000e0000 */
.L_x_3561:
[----:B------:R-:W-:Y:S04]  /*7240*/  BSSY B0, `(.L_x_3480) ;  /* 0x000000d000007945 */ /* 0x000fe80003800000 */
[----:B------:R-:W-:Y:S05]  /*7250*/  @P0 BRA `(.L_x_3481) ;  /* 0x00000000002c0947 */ /* 0x000fea0003800000 */
[C---:B0-----:R-:W-:Y:S01]  /*7260*/  FMUL.FTZ R83, R85.reuse, R232 ;  /* 0x000000e855537220 */ /* 0x041fe20000410000 */
[----:B----4-:R-:W-:-:S03]  /*7270*/  FMUL.FTZ R239, R85, R82 ;  /* 0x0000005255ef7220 */ /* 0x010fc60000410000 */
[C---:B------:R-:W-:Y:S01]  /*7280*/  FFMA.FTZ R237, R84.reuse, R82, -R83 ;  /* 0x0000005254ed7223 */ /* 0x040fe20000010853 */
[CC--:B-1----:R-:W-:Y:S01]  /*7290*/  FMUL.FTZ R83, R85.reuse, R81.reuse ;  /* 0x0000005155537220 */ /* 0x0c2fe20000410000 */
[----:B------:R-:W-:Y:S01]  /*72a0*/  FMUL.FTZ R82, R85, R80 ;  /* 0x0000005055527220 */ /* 0x000fe20000410000 */
[----:B------:R-:W-:Y:S01]  /*72b0*/  FFMA.FTZ R232, R84, R232, R239 ;  /* 0x000000e854e87223 */ /* 0x000fe200000100ef */
[----:B--23--:R-:W-:Y:S01]  /*72c0*/  FADD.FTZ R86, R86, R237 ;  /* 0x000000ed56567221 */ /* 0x00cfe20000010000 */
[C---:B------:R-:W-:Y:S01]  /*72d0*/  FFMA.FTZ R83, R84.reuse, R80, -R83 ;  /* 0x0000005054537223 */ /* 0x040fe20000010853 */
[----:B------:R-:W-:Y:S01]  /*72e0*/  FFMA.FTZ R85, R84, R81, R82 ;  /* 0x0000005154557223 */ /* 0x000fe20000010052 */
[----:B------:R-:W-:-:S03]  /*72f0*/  FADD.FTZ R87, R87, R232 ;  /* 0x000000e857577221 */ /* 0x000fc60000010000 */
[----:B------:R-:W-:-:S07]  /*7300*/  MOV R84, R83 ;  /* 0x0000005300547202 */ /* 0x000fce0000000f00 */
.L_x_3481:
[----:B------:R-:W-:Y:S05]  /*7310*/  BSYNC B0 ;  /* 0x0000000000007941 */ /* 0x000fea0003800000 */
.L_x_3480:
[----:B------:R-:W-:Y:S01]  /*7320*/  UMOV UR8, 0xffffffff ;  /* 0xffffffff00087882 */ /* 0x000fe20000000000 */
[----:B------:R-:W-:Y:S02]  /*7330*/  ISETP.GT.U32.AND P0, PT, R238, 0x17, PT ;  /* 0x00000017ee00780c */ /* 0x000fe40003f04070 */
[----:B------:R-:W-:Y:S11]  /*7340*/  BRA.DIV UR8, `(.L_x_3482) ;  /* 0x0000005608787947 */ /* 0x000ff6000b800000 */
[----:B-1----:R1:W1:Y:S04]  /*7350*/  SHFL.DOWN PT, R80, R84, 0x8, 0x1f ;  /* 0x09001f0054507f89 */ /* 0x00226800000e0000 */
[----:B------:R0:W1:Y:S04]  /*7360*/  SHFL.DOWN PT, R81, R85, 0x8, 0x1f ;  /* 0x09001f0055517f89 */ /* 0x00006800000e0000 */
[----:B----4-:R4:W1:Y:S04]  /*7370*/  SHFL.DOWN PT, R82, R86, 0x8, 0x1f ;  /* 0x09001f0056527f89 */ /* 0x01086800000e0000 */
[----:B0-----:R4:W0:Y:S02]  /*7380*/  SHFL.DOWN PT, R232, R87, 0x8, 0x1f ;  /* 0x09001f0057e87f89 */ /* 0x00182400000e0000 */
.L_x_3567:
[----:B------:R-:W-:Y:S01]  /*7390*/  BSSY B0, `(.L_x_3483) ;  /* 0x000000e000007945 */ /* 0x000fe20003800000 */
[----:B------:R-:W-:-:S03]  /*73a0*/  ISETP.GT.U32.AND P1, PT, R238, 0xf, PT ;  /* 0x0000000fee00780c */ /* 0x000fc60003f24070 */
[----:B------:R-:W-:Y:S10]  /*73b0*/  @P0 BRA `(.L_x_3484) ;  /* 0x00000000002c0947 */ /* 0x000ff40003800000 */
[C---:B0-----:R-:W-:Y:S01]  /*73c0*/  FMUL.FTZ R83, R85.reuse, R232 ;  /* 0x000000e855537220 */ /* 0x041fe20000410000 */
[----:B-1----:R-:W-:-:S03]  /*73d0*/  FMUL.FTZ R239, R85, R82 ;  /* 0x0000005255ef7220 */ /* 0x002fc60000410000 */
[C---:B------:R-:W-:Y:S01]  /*73e0*/  FFMA.FTZ R237, R84.reuse, R82, -R83 ;  /* 0x0000005254ed7223 */ /* 0x040fe20000010853 */
[CC--:B------:R-:W-:Y:S01]  /*73f0*/  FMUL.FTZ R83, R85.reuse, R81.reuse ;  /* 0x0000005155537220 */ /* 0x0c0fe20000410000 */
[----:B------:R-:W-:Y:S01]  /*7400*/  FMUL.FTZ R82, R85, R80 ;  /* 0x0000005055527220 */ /* 0x000fe20000410000 */
[----:B------:R-:W-:Y:S01]  /*7410*/  FFMA.FTZ R232, R84, R232, R239 ;  /* 0x000000e854e87223 */ /* 0x000fe200000100ef */
[----:B--234-:R-:W-:Y:S01]  /*7420*/  FADD.FTZ R86, R86, R237 ;  /* 0x000000ed56567221 */ /* 0x01cfe20000010000 */
[C---:B------:R-:W-:Y:S01]  /*7430*/  FFMA.FTZ R83, R84.reuse, R80, -R83 ;  /* 0x0000005054537223 */ /* 0x040fe20000010853 */
[----:B------:R-:W-:Y:S01]  /*7440*/  FFMA.FTZ R85, R84, R81, R82 ;  /* 0x0000005154557223 */ /* 0x000fe20000010052 */
[----:B------:R-:W-:-:S03]  /*7450*/  FADD.FTZ R87, R87, R232 ;  /* 0x000000e857577221 */ /* 0x000fc60000010000 */
[----:B------:R-:W-:-:S07]  /*7460*/  MOV R84, R83 ;  /* 0x0000005300547202 */ /* 0x000fce0000000f00 */
.L_x_3484:
[----:B------:R-:W-:Y:S05]  /*7470*/  BSYNC B0 ;  /* 0x0000000000007941 */ /* 0x000fea0003800000 */
.L_x_3483:
[----:B------:R-:W-:-:S03]  /*7480*/  UMOV UR8, 0xffffffff ;  /* 0xffffffff00087882 */ /* 0x000fc60000000000 */
[----:B------:R-:W-:Y:S05]  /*7490*/  BRA.DIV UR8, `(.L_x_3485) ;  /* 0x0000005608947947 */ /* 0x000fea000b800000 */
[----:B-1----:R1:W1:Y:S04]  /*74a0*/  SHFL.DOWN PT, R80, R84, 0x10, 0x1f ;  /* 0x0a001f0054507f89 */ /* 0x00226800000e0000 */
[----:B------:R0:W1:Y:S04]  /*74b0*/  SHFL.DOWN PT, R81, R85, 0x10, 0x1f ;  /* 0x0a001f0055517f89 */ /* 0x00006800000e0000 */
[----:B------:R1:W1:Y:S04]  /*74c0*/  SHFL.DOWN PT, R82, R86, 0x10, 0x1f ;  /* 0x0a001f0056527f89 */ /* 0x00026800000e0000 */
[----:B0-----:R0:W0:Y:S02]  /*74d0*/  SHFL.DOWN PT, R232, R87, 0x10, 0x1f ;  /* 0x0a001f0057e87f89 */ /* 0x00102400000e0000 */
.L_x_3573:
[----:B------:R-:W-:Y:S01]  /*74e0*/  BSSY B0, `(.L_x_3486) ;  /* 0x000000e000007945 */ /* 0x000fe20003800000 */
[----:B------:R-:W-:-:S03]  /*74f0*/  ISETP.NE.AND P0, PT, R112, 0x1f, PT ;  /* 0x0000001f7000780c */ /* 0x000fc60003f05270 */
        /* <DEDUP_REMOVED lines=12> */
.L_x_3487:
[----:B------:R-:W-:Y:S05]  /*75c0*/  BSYNC B0 ;  /* 0x0000000000007941 */ /* 0x000fea0003800000 */
.L_x_3486:
[----:B------:R-:W-:-:S03]  /*75d0*/  UMOV UR8, 0xffffffff ;  /* 0xffffffff00087882 */ /* 0x000fc60000000000 */
[----:B------:R-:W-:Y:S05]  /*75e0*/  BRA.DIV UR8, `(.L_x_3488) ;  /* 0x0000005608b07947 */ /* 0x000fea000b800000 */
[----:B------:R-:W5:Y:S04]  /*75f0*/  SHFL.IDX PT, R247, R85, RZ, 0x1f ;  /* 0x00001fff55f77589 */ /* 0x000f6800000e0000 */
[----:B------:R-:W0:Y:S04]  /*7600*/  SHFL.IDX PT, R241, R84, RZ, 0x1f ;  /* 0x00001fff54f17589 */ /* 0x000e2800000e0000 */
[----:B------:R0:W1:Y:S04]  /*7610*/  SHFL.DOWN PT, R243, R85, 0x1, 0x1f ;  /* 0x08201f0055f37f89 */ /* 0x00006800000e0000 */
[----:B------:R0:W1:Y:S04]  /*7620*/  SHFL.DOWN PT, R242, R84, 0x1, 0x1f ;  /* 0x08201f0054f27f89 */ /* 0x00006800000e0000 */
[----:B------:R0:W1:Y:S04]  /*7630*/  SHFL.IDX PT, R240, R86, RZ, 0x1f ;  /* 0x00001fff56f07589 */ /* 0x00006800000e0000 */
[----:B------:R0:W1:Y:S04]  /*7640*/  SHFL.DOWN PT, R244, R86, 0x1, 0x1f ;  /* 0x08201f0056f47f89 */ /* 0x00006800000e0000 */
[----:B------:R1:W1:Y:S01]  /*7650*/  SHFL.IDX PT, R239, R87, RZ, 0x1f ;  /* 0x00001fff57ef7589 */ /* 0x00026200000e0000 */
[-C--:B-----5:R-:W-:Y:S01]  /*7660*/  FMUL.FTZ R237, R71, R247.reuse ;  /* 0x000000f747ed7220 */ /* 0x0a0fe20000410000 */
[CC--:B------:R-:W-:Y:S01]  /*7670*/  FMUL.FTZ R238, R70.reuse, R247.reuse ;  /* 0x000000f746ee7220 */ /* 0x0c0fe20000410000 */
[----:B------:R-:W-:Y:S01]  /*7680*/  FMUL.FTZ R245, R69, R247 ;  /* 0x000000f745f57220 */ /* 0x000fe20000410000 */
[----:B------:R1:W1:Y:S01]  /*7690*/  SHFL.DOWN PT, R249, R87, 0x1, 0x1f ;  /* 0x08201f0057f97f89 */ /* 0x00026200000e0000 */
[-C--:B0-----:R-:W-:Y:S01]  /*76a0*/  FFMA.FTZ R237, R70, R241.reuse, -R237 ;  /* 0x000000f146ed7223 */ /* 0x081fe200000108ed */
[----:B------:R-:W-:Y:S01]  /*76b0*/  FFMA.FTZ R238, R71, R241, R238 ;  /* 0x000000f147ee7223 */ /* 0x000fe200000100ee */
[----:B------:R-:W-:Y:S01]  /*76c0*/  FMUL.FTZ R232, R68, R247 ;  /* 0x000000f744e87220 */ /* 0x000fe20000410000 */
[----:B------:R0:W0:Y:S04]  /*76d0*/  SHFL.IDX PT, R246, R70, RZ, 0x1f ;  /* 0x00001fff46f67589 */ /* 0x00002800000e0000 */
[----:B------:R0:W0:Y:S04]  /*76e0*/  SHFL.IDX PT, R248, R71, RZ, 0x1f ;  /* 0x00001fff47f87589 */ /* 0x00002800000e0000 */
[----:B------:R0:W0:Y:S04]  /*76f0*/  SHFL.IDX PT, R250, R68, RZ, 0x1f ;  /* 0x00001fff44fa7589 */ /* 0x00002800000e0000 */
[----:B--23--:R2:W3:Y:S02]  /*7700*/  SHFL.IDX PT, R85, R69, RZ, 0x1f ;  /* 0x00001fff45557589 */ /* 0x00c4e400000e0000 */
.L_x_3587:
[----:B------:R-:W-:Y:S01]  /*7710*/  BSSY B0, `(.L_x_3489) ;  /* 0x000000f000007945 */ /* 0x000fe20003800000 */
[----:B01----:R-:W-:Y:S02]  /*7720*/  MOV R84, R250 ;  /* 0x000000fa00547202 */ /* 0x003fe40000000f00 */
[----:B----4-:R-:W-:Y:S02]  /*7730*/  MOV R86, R246 ;  /* 0x000000f600567202 */ /* 0x010fe40000000f00 */
[----:B------:R-:W-:Y:S01]  /*7740*/  MOV R87, R248 ;  /* 0x000000f800577202 */ /* 0x000fe20000000f00 */
[----:B------:R-:W-:Y:S06]  /*7750*/  @!P0 BRA `(.L_x_3490) ;  /* 0x0000000000288947 */ /* 0x000fec0003800000 */
[C---:B------:R-:W-:Y:S01]  /*7760*/  FMUL.FTZ R71, R243.reuse, R87 ;  /* 0x00000057f3477220 */ /* 0x040fe20000410000 */
[----:B------:R-:W-:-:S03]  /*7770*/  FMUL.FTZ R70, R243, R86 ;  /* 0x00000056f3467220 */ /* 0x000fc60000410000 */
[C---:B------:R-:W-:Y:S01]  /*7780*/  FFMA.FTZ R81, R242.reuse, R86, -R71 ;  /* 0x00000056f2517223 */ /* 0x040fe20000010847 */
[----:B------:R-:W-:Y:S01]  /*7790*/  FFMA.FTZ R80, R242, R87, R70 ;  /* 0x00000057f2507223 */ /* 0x000fe20000010046 */
[CC--:B---3--:R-:W-:Y:S01]  /*77a0*/  FMUL.FTZ R71, R243.reuse, R85.reuse ;  /* 0x00000055f3477220 */ /* 0x0c8fe20000410000 */
[-C--:B------:R-:W-:Y:S01]  /*77b0*/  FMUL.FTZ R70, R243, R84.reuse ;  /* 0x00000054f3467220 */ /* 0x080fe20000410000 */
[----:B------:R-:W-:Y:S01]  /*77c0*/  FADD.FTZ R86, R244, R81 ;  /* 0x00000051f4567221 */ /* 0x000fe20000010000 */
[----:B------:R-:W-:Y:S01]  /*77d0*/  FADD.FTZ R87, R249, R80 ;  /* 0x00000050f9577221 */ /* 0x000fe20000010000 */
[C---:B------:R-:W-:Y:S01]  /*77e0*/  FFMA.FTZ R84, R242.reuse, R84, -R71 ;  /* 0x00000054f2547223 */ /* 0x040fe20000010847 */
[----:B------:R-:W-:-:S07]  /*77f0*/  FFMA.FTZ R85, R242, R85, R70 ;  /* 0x00000055f2557223 */ /* 0x000fce0000010046 */
.L_x_3490:
[----:B------:R-:W-:Y:S05]  /*7800*/  BSYNC B0 ;  /* 0x0000000000007941 */ /* 0x000fea0003800000 */
.L_x_3489:
[C---:B------:R-:W-:Y:S01]  /*7810*/  FMUL.FTZ R71, R61.reuse, R87 ;  /* 0x000000573d477220 */ /* 0x040fe20000410000 */
[-C--:B------:R-:W-:Y:S01]  /*7820*/  FMUL.FTZ R70, R61, R86.reuse ;  /* 0x000000563d467220 */ /* 0x080fe20000410000 */
[----:B---3--:R0:W-:Y:S01]  /*7830*/  STS.128 [R236+0x1b40], R84 ;  /* 0x001b4054ec007388 */ /* 0x0081e20000000c00 */
[----:B------:R-:W-:Y:S01]  /*7840*/  FFMA.FTZ R68, R68, R241, -R245 ;  /* 0x000000f144447223 */ /* 0x000fe200000108f5 */
[C---:B------:R-:W-:Y:S01]  /*7850*/  FFMA.FTZ R71, R60.reuse, R86, -R71 ;  /* 0x000000563c477223 */ /* 0x040fe20000010847 */
[----:B------:R-:W-:Y:S01]  /*7860*/  FFMA.FTZ R70, R60, R87, R70 ;  /* 0x000000573c467223 */ /* 0x000fe20000010046 */
[----:B--2---:R-:W-:Y:S02]  /*7870*/  FFMA.FTZ R69, R69, R241, R232 ;  /* 0x000000f145457223 */ /* 0x004fe400000100e8 */
[----:B------:R-:W-:Y:S01]  /*7880*/  FADD.FTZ R82, R62, R71 ;  /* 0x000000473e527221 */ /* 0x000fe20000010000 */
[CC--:B------:R-:W-:Y:S01]  /*7890*/  FMUL.FTZ R71, R61.reuse, R85.reuse ;  /* 0x000000553d477220 */ /* 0x0c0fe20000410000 */
[----:B------:R-:W-:Y:S01]  /*78a0*/  FMUL.FTZ R62, R61, R84 ;  /* 0x000000543d3e7220 */ /* 0x000fe20000410000 */
[----:B------:R-:W-:Y:S01]  /*78b0*/  FADD.FTZ R83, R63, R70 ;  /* 0x000000463f537221 */ /* 0x000fe20000010000 */
[----:B------:R-:W-:Y:S01]  /*78c0*/  FMUL.FTZ R61, R65, R82 ;  /* 0x00000052413d7220 */ /* 0x000fe20000410000 */
[C---:B------:R-:W-:Y:S01]  /*78d0*/  FFMA.FTZ R80, R60.reuse, R84, -R71 ;  /* 0x000000543c507223 */ /* 0x040fe20000010847 */
[----:B------:R-:W-:Y:S01]  /*78e0*/  FFMA.FTZ R81, R60, R85, R62 ;  /* 0x000000553c517223 */ /* 0x000fe2000001003e */
[----:B------:R-:W-:Y:S01]  /*78f0*/  FADD.FTZ R71, R239, R238 ;  /* 0x000000eeef477221 */ /* 0x000fe20000010000 */
[CC--:B------:R-:W-:Y:S01]  /*7900*/  FFMA.FTZ R60, R64.reuse, R83.reuse, R61 ;  /* 0x00000053403c7223 */ /* 0x0c0fe2000001003d */
[C---:B------:R-:W-:Y:S01]  /*7910*/  FMUL.FTZ R61, R65.reuse, R83 ;  /* 0x00000053413d7220 */ /* 0x040fe20000410000 */
[----:B------:R-:W-:Y:S01]  /*7920*/  FMUL.FTZ R70, R65, R80 ;  /* 0x0000005041467220 */ /* 0x000fe20000410000 */
[----:B------:R0:W-:Y:S01]  /*7930*/  STS.128 [R236+0x1b30], R80 ;  /* 0x001b3050ec007388 */ /* 0x0001e20000000c00 */
[----:B------:R-:W-:Y:S01]  /*7940*/  FADD.FTZ R63, R67, R60 ;  /* 0x0000003c433f7221 */ /* 0x000fe20000010000 */
[----:B------:R-:W-:Y:S01]  /*7950*/  FFMA.FTZ R67, R64, R82, -R61 ;  /* 0x0000005240437223 */ /* 0x000fe2000001083d */
[----:B------:R-:W-:-:S03]  /*7960*/  FMUL.FTZ R61, R65, R81 ;  /* 0x00000051413d7220 */ /* 0x000fc60000410000 */
        /* <DEDUP_REMOVED lines=14> */
[----:B------:R-:W-:-:S03]  /*7a50*/  FADD.FTZ R70, R240, R237 ;  /* 0x000000edf0467221 */ /* 0x000fc60000010000 */
[----:B------:R0:W-:Y:S04]  /*7a60*/  STS.128 [R236+0x1b10], R56 ;  /* 0x001b1038ec007388 */ /* 0x0001e80000000c00 */
.L_x_3472:
[----:B------:R-:W-:Y:S05]  /*7a70*/  WARPSYNC.ALL ;  /* 0x0000000000007948 */ /* 0x000fea0003800000 */
[----:B------:R-:W-:Y:S01]  /*7a80*/  BAR.SYNC.DEFER_BLOCKING 0x0 ;  /* 0x0000000000007b1d */ /* 0x000fe20000010000 */
[----:B------:R-:W-:Y:S01]  /*7a90*/  FFMA.FTZ R64, R0, R224, RZ ;  /* 0x000000e000407223 */ /* 0x000fe200000100ff */
[----:B------:R-:W-:Y:S01]  /*7aa0*/  ISETP.NE.AND P2, PT, R112, RZ, PT ;  /* 0x000000ff7000720c */ /* 0x000fe20003f45270 */
[----:B------:R-:W-:Y:S01]  /*7ab0*/  FFMA.FTZ R66, R0, -R217, RZ ;  /* 0x800000d900427223 */ /* 0x000fe200000100ff */
[C---:B------:R-:W-:Y:S02]  /*7ac0*/  ISETP.GT.AND P0, PT, R110.reuse, 0x1e, PT ;  /* 0x0000001e6e00780c */ /* 0x040fe40003f04270 */
[----:B------:R-:W-:Y:S01]  /*7ad0*/  ISETP.NE.AND P1, PT, R110, RZ, PT ;  /* 0x000000ff6e00720c */ /* 0x000fe20003f25270 */
[----:B------:R-:W-:Y:S01]  /*7ae0*/  FFMA.FTZ R65, R17, -R216, R66 ;  /* 0x800000d811417223 */ /* 0x000fe20000010042 */
[----:B------:R-:W-:Y:S07]  /*7af0*/  BSSY B0, `(.L_x_3491) ;  /* 0x00001f0000007945 */ /* 0x000fee0003800000 */
[----:B0-----:R-:W-:Y:S01]  /*7b00*/  @!P2 LEA R80, R2, R109, 0x4 ;  /* 0x0000006d0250a211 */ /* 0x001fe200078e20ff */
        /* <DEDUP_REMOVED lines=9> */
[----:B------:R-:W-:Y:S01]  /*7ba0*/  FMUL.FTZ R132, R132, -R195 ;  /* 0x800000c384847220 */ /* 0x000fe20000410000 */
[----:B------:R-:W-:Y:S02]  /*7bb0*/  FMUL.FTZ R81, R165, R41 ;  /* 0x00000029a5517220 */ /* 0x000fe40000410000 */
[C---:B------:R-:W-:Y:S01]  /*7bc0*/  FFMA.FTZ R56, R134.reuse, R195, R57 ;  /* 0x000000c386387223 */ /* 0x040fe20000010039 */
[----:B------:R-:W-:Y:S01]  /*7bd0*/  FFMA.FTZ R57, R134, R165, -R132 ;  /* 0x000000a586397223 */ /* 0x000fe20000010884 */
[----:B------:R-:W-:Y:S02]  /*7be0*/  FADD.FTZ R18, R81, R18 ;  /* 0x0000001251127221 */ /* 0x000fe40000010000 */
[----:B------:R-:W-:Y:S01]  /*7bf0*/  FADD.FTZ R193, -R193, R56 ;  /* 0x00000038c1c17221 */ /* 0x000fe20000010100 */
[----:B------:R-:W-:-:S03]  /*7c00*/  FADD.FTZ R166, R166, R57 ;  /* 0x00000039a6a67221 */ /* 0x000fc60000010000 */
[CC--:B------:R-:W-:Y:S01]  /*7c10*/  FMUL.FTZ R57, R135.reuse, -R193.reuse ;  /* 0x800000c187397220 */ /* 0x0c0fe20000410000 */
[----:B------:R-:W-:Y:S01]  /*7c20*/  FMUL.FTZ R58, R135, -R166 ;  /* 0x800000a6873a7220 */ /* 0x000fe20000410000 */
[----:B------:R-:W-:Y:S02]  /*7c30*/  FMUL.FTZ R134, R166, R88 ;  /* 0x00000058a6867220 */ /* 0x000fe40000410000 */
        /* <DEDUP_REMOVED lines=12> */
[----:B------:R-:W-:Y:S02]  /*7d00*/  FMUL.FTZ R136, R197, R138 ;  /* 0x0000008ac5887220 */ /* 0x000fe40000410000 */
[C---:B------:R-:W-:Y:S01]  /*7d10*/  FMUL.FTZ R59, R139.reuse, -R58 ;  /* 0x8000003a8b3b7220 */ /* 0x040fe20000410000 */
[----:B------:R-:W-:-:S03]  /*7d20*/  FMUL.FTZ R139, R139, -R168 ;  /* 0x800000a88b8b7220 */ /* 0x000fc60000410000 */
[C---:B------:R-:W-:Y:S01]  /*7d30*/  FFMA.FTZ R56, R140.reuse, R168, -R59 ;  /* 0x000000a88c387223 */ /* 0x040fe2000001083b */
[----:B------:R-:W-:Y:S01]  /*7d40*/  FFMA.FTZ R139, R140, R58, R139 ;  /* 0x0000003a8c8b7223 */ /* 0x000fe2000001008b */
[----:B------:R-:W-:Y:S02]  /*7d50*/  FMUL.FTZ R140, R197, R134 ;  /* 0x00000086c58c7220 */ /* 0x000fe40000410000 */
        /* <DEDUP_REMOVED lines=29> */
[----:B------:R-:W-:Y:S01]  /*7f30*/  FMUL.FTZ R141, R63, R54 ;  /* 0x000000363f8d7220 */ /* 0x000fe20000410000 */
[----:B------:R-:W-:Y:S01]  /*7f40*/  FMUL.FTZ R149, R57, R46 ;  /* 0x0000002e39957220 */ /* 0x000fe20000410000 */
        /* <DEDUP_REMOVED lines=8> */
[----:B------:R-:W-:Y:S02]  /*7fd0*/  FFMA.FTZ R151, R152, R62, R151 ;  /* 0x0000003e98977223 */ /* 0x000fe40000010097 */
[----:B------:R-:W-:Y:S01]  /*7fe0*/  FADD.FTZ R175, R175, R56 ;  /* 0x00000038afaf7221 */ /* 0x000fe20000010000 */
[----:B------:R-:W-:Y:S01]  /*7ff0*/  FFMA.FTZ R56, R16, R223, R59 ;  /* 0x000000df10387223 */ /* 0x000fe2000001003b */
[----:B------:R-:W-:Y:S01]  /*8000*/  FADD.FTZ R184, -R184, R151 ;  /* 0x00000097b8b87221 */ /* 0x000fe20000010100 */
[----:B------:R-:W-:Y:S01]  /*8010*/  FFMA.FTZ R223, R126, -R99, R223 ;  /* 0x800000637edf7223 */ /* 0x000fe200000100df */
[-C--:B------:R-:W-:Y:S01]  /*8020*/  FMUL.FTZ R59, R153, -R175.reuse ;  /* 0x800000af993b7220 */ /* 0x080fe20000410000 */
[----:B------:R-:W-:Y:S01]  /*8030*/  FFMA.FTZ R67, R15, R222, R56 ;  /* 0x000000de0f437223 */ /* 0x000fe20000010038 */
[----:B------:R-:W-:Y:S01]  /*8040*/  FMUL.FTZ R56, R153, -R184 ;  /* 0x800000b899387220 */ /* 0x000fe20000410000 */
[----:B------:R-:W-:Y:S01]  /*8050*/  FFMA.FTZ R222, R127, -R92, R222 ;  /* 0x8000005c7fde7223 */ /* 0x000fe200000100de */
        /* <DEDUP_REMOVED lines=9> */
[----:B-1----:R-:W-:Y:S01]  /*80f0*/  FFMA.FTZ R68, R12, R219, R67 ;  /* 0x000000db0c447223 */ /* 0x002fe20000010043 */
        /* <DEDUP_REMOVED lines=12> */
[-C--:B------:R-:W-:Y:S01]  /*81c0*/  FMUL.FTZ R56, R157, -R65.reuse ;  /* 0x800000419d387220 */ /* 0x080fe20000410000 */
        /* <DEDUP_REMOVED lines=19> */
[----:B------:R-:W-:Y:S01]  /*8300*/  FMUL.FTZ R68, R165, UR31 ;  /* 0x0000001fa5447c20 */ /* 0x000fe20008410000 */
[----:B------:R-:W-:Y:S01]  /*8310*/  FFMA.FTZ R56, R6, -R205, R59 ;  /* 0x800000cd06387223 */ /* 0x000fe2000001003b */
[----:B------:R-:W-:Y:S01]  /*8320*/  FADD.FTZ R180, -R180, R159 ;  /* 0x0000009fb4b47221 */ /* 0x000fe20000010100 */
[----:B------:R-:W-:Y:S01]  /*8330*/  FFMA.FTZ R59, R3, R235, R66 ;  /* 0x000000eb033b7223 */ /* 0x000fe20000010042 */
[-C--:B------:R-:W-:Y:S01]  /*8340*/  FMUL.FTZ R66, R195, R41.reuse ;  /* 0x00000029c3427220 */ /* 0x080fe20000410000 */
[----:B------:R-:W-:Y:S01]  /*8350*/  FFMA.FTZ R67, R5, -R204, R56 ;  /* 0x800000cc05437223 */ /* 0x000fe20000010038 */
[----:B------:R-:W-:Y:S01]  /*8360*/  FFMA.FTZ R69, R195, UR30, -R68 ;  /* 0x0000001ec3457c23 */ /* 0x000fe20008010844 */
[----:B------:R-:W-:Y:S01]  /*8370*/  FFMA.FTZ R235, R164, -R41, R235 ;  /* 0x80000029a4eb7223 */ /* 0x000fe200000100eb */
[----:B------:R-:W-:Y:S01]  /*8380*/  FMUL.FTZ R56, R234, R66 ;  /* 0x00000042ea387220 */ /* 0x000fe20000410000 */
[----:B------:R-:W-:Y:S01]  /*8390*/  FFMA.FTZ R70, R4, -R197, R67 ;  /* 0x800000c504467223 */ /* 0x000fe20000010043 */
[CC--:B------:R-:W-:Y:S01]  /*83a0*/  FMUL.FTZ R67, R161.reuse, -R180.reuse ;  /* 0x800000b4a1437220 */ /* 0x0c0fe20000410000 */
[C---:B------:R-:W-:Y:S01]  /*83b0*/  FMUL.FTZ R86, R234.reuse, R69 ;  /* 0x00000045ea567220 */ /* 0x040fe20000410000 */
[----:B------:R-:W-:Y:S01]  /*83c0*/  FMUL.FTZ R161, R161, -R179 ;  /* 0x800000b3a1a17220 */ /* 0x000fe20000410000 */
[----:B------:R-:W-:Y:S01]  /*83d0*/  FMUL.FTZ R69, R234, R81 ;  /* 0x00000051ea457220 */ /* 0x000fe20000410000 */
[C---:B------:R-:W-:Y:S01]  /*83e0*/  FFMA.FTZ R67, R162.reuse, R179, -R67 ;  /* 0x000000b3a2437223 */ /* 0x040fe20000010843 */
[C---:B------:R-:W-:Y:S01]  /*83f0*/  FFMA.FTZ R81, R235.reuse, R81, R56 ;  /* 0x00000051eb517223 */ /* 0x040fe20000010038 */
[----:B------:R-:W-:Y:S01]  /*8400*/  FFMA.FTZ R71, R162, R180, R161 ;  /* 0x000000b4a2477223 */ /* 0x000fe200000100a1 */
[----:B------:R-:W-:Y:S01]  /*8410*/  FFMA.FTZ R56, R235, R66, -R69 ;  /* 0x00000042eb387223 */ /* 0x000fe20000010845 */
[----:B------:R-:W-:Y:S01]  /*8420*/  FMUL.FTZ R66, R195, UR31 ;  /* 0x0000001fc3427c20 */ /* 0x000fe20008410000 */
[----:B------:R-:W-:Y:S01]  /*8430*/  FADD.FTZ R196, R196, R67 ;  /* 0x00000043c4c47221 */ /* 0x000fe20000010000 */
[----:B------:R-:W-:Y:S01]  /*8440*/  FADD.FTZ R71, -R194, R71 ;  /* 0x00000047c2477221 */ /* 0x000fe20000010100 */
[-C--:B------:R-:W-:Y:S01]  /*8450*/  FFMA.FTZ R69, R129, -R100.reuse, R224 ;  /* 0x8000006481457223 */ /* 0x080fe200000100e0 */
[----:B------:R-:W-:Y:S01]  /*8460*/  FFMA.FTZ R84, R165, UR30, R66 ;  /* 0x0000001ea5547c23 */ /* 0x000fe20008010042 */
[-C--:B------:R-:W-:Y:S01]  /*8470*/  FMUL.FTZ R66, R196, R100.reuse ;  /* 0x00000064c4427220 */ /* 0x080fe20000410000 */
[----:B------:R-:W-:Y:S01]  /*8480*/  FMUL.FTZ R80, R71, R100 ;  /* 0x0000006447507220 */ /* 0x000fe20000410000 */
[-C--:B------:R-:W-:Y:S01]  /*8490*/  FMUL.FTZ R83, R180, R95.reuse ;  /* 0x0000005fb4537220 */ /* 0x080fe20000410000 */
[----:B------:R-:W-:Y:S01]  /*84a0*/  FFMA.FTZ R235, R235, R84, R86 ;  /* 0x00000054ebeb7223 */ /* 0x000fe20000010056 */
[C---:B------:R-:W-:Y:S01]  /*84b0*/  FMUL.FTZ R84, R217.reuse, R66 ;  /* 0x00000042d9547220 */ /* 0x040fe20000410000 */
[-C--:B------:R-:W-:Y:S01]  /*84c0*/  FMUL.FTZ R82, R217, R80.reuse ;  /* 0x00000050d9527220 */ /* 0x080fe20000410000 */
[-C--:B------:R-:W-:Y:S01]  /*84d0*/  FFMA.FTZ R68, R128, -R95.reuse, R225 ;  /* 0x8000005f80447223 */ /* 0x080fe200000100e1 */
[----:B------:R-:W-:Y:S01]  /*84e0*/  FMUL.FTZ R67, R179, R95 ;  /* 0x0000005fb3437220 */ /* 0x000fe20000410000 */
[C---:B------:R-:W-:Y:S01]  /*84f0*/  FFMA.FTZ R84, R69.reuse, R80, -R84 ;  /* 0x0000005045547223 */ /* 0x040fe20000010854 */
[----:B------:R-:W-:Y:S01]  /*8500*/  FMUL.FTZ R80, R166, UR31 ;  /* 0x0000001fa6507c20 */ /* 0x000fe20008410000 */
[----:B------:R-:W-:Y:S01]  /*8510*/  FMUL.FTZ R85, R216, R83 ;  /* 0x00000053d8557220 */ /* 0x000fe20000410000 */
[----:B------:R-:W-:Y:S01]  /*8520*/  FFMA.FTZ R82, R69, R66, R82 ;  /* 0x0000004245527223 */ /* 0x000fe20000010052 */
[----:B------:R-:W-:Y:S01]  /*8530*/  FMUL.FTZ R114, R64, R99 ;  /* 0x0000006340727220 */ /* 0x000fe20000410000 */
[----:B------:R-:W-:Y:S01]  /*8540*/  FFMA.FTZ R86, R193, UR30, -R80 ;  /* 0x0000001ec1567c23 */ /* 0x000fe20008010850 */
[----:B------:R-:W-:Y:S01]  /*8550*/  FFMA.FTZ R85, R68, R67, R85 ;  /* 0x0000004344557223 */ /* 0x000fe20000010055 */
[----:B------:R-:W-:Y:S01]  /*8560*/  FADD.FTZ R82, RZ, R82 ;  /* 0x00000052ff527221 */ /* 0x000fe20000010000 */
[----:B------:R-:W-:Y:S01]  /*8570*/  FMUL.FTZ R80, R178, R99 ;  /* 0x00000063b2507220 */ /* 0x000fe20000410000 */
[C---:B------:R-:W-:Y:S01]  /*8580*/  FMUL.FTZ R132, R215.reuse, R114 ;  /* 0x00000072d7847220 */ /* 0x040fe20000410000 */
[----:B------:R-:W-:Y:S01]  /*8590*/  FMUL.FTZ R87, R216, R67 ;  /* 0x00000043d8577220 */ /* 0x000fe20000410000 */
[----:B------:R-:W-:Y:S01]  /*85a0*/  FADD.FTZ R82, R82, R85 ;  /* 0x0000005552527221 */ /* 0x000fe20000010000 */
[-C--:B------:R-:W-:Y:S01]  /*85b0*/  FMUL.FTZ R115, R215, R80.reuse ;  /* 0x00000050d7737220 */ /* 0x080fe20000410000 */
[----:B------:R-:W-:Y:S01]  /*85c0*/  FFMA.FTZ R85, R223, R80, R132 ;  /* 0x00000050df557223 */ /* 0x000fe20000010084 */
[----:B------:R-:W-:Y:S01]  /*85d0*/  FFMA.FTZ R83, R68, R83, -R87 ;  /* 0x0000005344537223 */ /* 0x000fe20000010857 */
[----:B------:R-:W-:Y:S01]  /*85e0*/  FADD.FTZ R84, RZ, R84 ;  /* 0x00000054ff547221 */ /* 0x000fe20000010000 */
[----:B------:R-:W-:Y:S01]  /*85f0*/  FMUL.FTZ R135, R65, R92 ;  /* 0x0000005c41877220 */ /* 0x000fe20000410000 */
[----:B------:R-:W-:Y:S01]  /*8600*/  FFMA.FTZ R115, R223, R114, -R115 ;  /* 0x00000072df737223 */ /* 0x000fe20000010873 */
[----:B------:R-:W-:Y:S01]  /*8610*/  FFMA.FTZ R233, R133, -R88, R233 ;  /* 0x8000005885e97223 */ /* 0x000fe200000100e9 */
[----:B------:R-:W-:Y:S01]  /*8620*/  FADD.FTZ R114, R82, R85 ;  /* 0x0000005552727221 */ /* 0x000fe20000010000 */
[----:B------:R-:W-:Y:S01]  /*8630*/  FADD.FTZ R84, R84, R83 ;  /* 0x0000005354547221 */ /* 0x000fe20000010000 */
[----:B------:R-:W-:Y:S01]  /*8640*/  FMUL.FTZ R82, R176, R98 ;  /* 0x00000062b0527220 */ /* 0x000fe20000410000 */
[----:B------:R-:W-:Y:S01]  /*8650*/  FMUL.FTZ R83, R177, R92 ;  /* 0x0000005cb1537220 */ /* 0x000fe20000410000 */
[C---:B------:R-:W-:Y:S01]  /*8660*/  FMUL.FTZ R137, R214.reuse, R135 ;  /* 0x00000087d6897220 */ /* 0x040fe20000410000 */
[----:B------:R-:W-:Y:S01]  /*8670*/  FFMA.FTZ R87, R233, R134, R136 ;  /* 0x00000086e9577223 */ /* 0x000fe20000010088 */
[-C--:B------:R-:W-:Y:S01]  /*8680*/  FFMA.FTZ R85, R125, -R98.reuse, R220 ;  /* 0x800000627d557223 */ /* 0x080fe200000100dc */
[----:B------:R-:W-:Y:S01]  /*8690*/  FMUL.FTZ R134, R183, R98 ;  /* 0x00000062b7867220 */ /* 0x000fe20000410000 */
[----:B------:R-:W-:Y:S01]  /*86a0*/  FMUL.FTZ R136, R213, R82 ;  /* 0x00000052d5887220 */ /* 0x000fe20000410000 */
[-C--:B------:R-:W-:Y:S01]  /*86b0*/  FMUL.FTZ R132, R214, R83.reuse ;  /* 0x00000053d6847220 */ /* 0x080fe20000410000 */
[----:B------:R-:W-:Y:S01]  /*86c0*/  FFMA.FTZ R137, R222, R83, R137 ;  /* 0x00000053de897223 */ /* 0x000fe20000010089 */
[----:B------:R-:W-:Y:S01]  /*86d0*/  FADD.FTZ R115, R84, R115 ;  /* 0x0000007354737221 */ /* 0x000fe20000010000 */
[-C--:B------:R-:W-:Y:S01]  /*86e0*/  FFMA.FTZ R136, R85, R134.reuse, -R136 ;  /* 0x0000008655887223 */ /* 0x080fe20000010888 */
[----:B------:R-:W-:Y:S01]  /*86f0*/  FFMA.FTZ R132, R222, R135, -R132 ;  /* 0x00000087de847223 */ /* 0x000fe20000010884 */
[----:B------:R-:W-:Y:S01]  /*8700*/  FADD.FTZ R114, R114, R137 ;  /* 0x0000008972727221 */ /* 0x000fe20000010000 */
[----:B------:R-:W-:Y:S01]  /*8710*/  FMUL.FTZ R134, R213, R134 ;  /* 0x00000086d5867220 */ /* 0x000fe20000410000 */
[-C--:B------:R-:W-:Y:S01]  /*8720*/  FMUL.FTZ R137, R184, R89.reuse ;  /* 0x00000059b8897220 */ /* 0x080fe20000410000 */
[-C--:B------:R-:W-:Y:S01]  /*8730*/  FMUL.FTZ R84, R175, R89.reuse ;  /* 0x00000059af547220 */ /* 0x080fe20000410000 */
[----:B------:R-:W-:Y:S01]  /*8740*/  FADD.FTZ R115, R115, R132 ;  /* 0x0000008473737221 */ /* 0x000fe20000010000 */
[----:B------:R-:W-:Y:S01]  /*8750*/  FFMA.FTZ R135, R85, R82, R134 ;  /* 0x0000005255877223 */ /* 0x000fe20000010086 */
[----:B------:R-:W-:Y:S01]  /*8760*/  FFMA.FTZ R221, R124, -R89, R221 ;  /* 0x800000597cdd7223 */ /* 0x000fe200000100dd */
[CC--:B------:R-:W-:Y:S01]  /*8770*/  FMUL.FTZ R134, R212.reuse, R137.reuse ;  /* 0x00000089d4867220 */ /* 0x0c0fe20000410000 */
[-C--:B------:R-:W-:Y:S01]  /*8780*/  FMUL.FTZ R132, R212, R84.reuse ;  /* 0x00000054d4847220 */ /* 0x080fe20000410000 */
[----:B------:R-:W-:Y:S01]  /*8790*/  FADD.FTZ R114, R114, R135 ;  /* 0x0000008772727221 */ /* 0x000fe20000010000 */
[----:B------:R-:W-:Y:S01]  /*87a0*/  FADD.FTZ R136, R115, R136 ;  /* 0x0000008873887221 */ /* 0x000fe20000010000 */
[C---:B------:R-:W-:Y:S01]  /*87b0*/  FFMA.FTZ R135, R221.reuse, R84, R134 ;  /* 0x00000054dd877223 */ /* 0x040fe20000010086 */
[----:B------:R-:W-:Y:S01]  /*87c0*/  FFMA.FTZ R137, R221, R137, -R132 ;  /* 0x00000089dd897223 */ /* 0x000fe20000010884 */
[-C--:B------:R-:W-:Y:S01]  /*87d0*/  FMUL.FTZ R132, R62, R97.reuse ;  /* 0x000000613e847220 */ /* 0x080fe20000410000 */
[----:B------:R-:W-:Y:S01]  /*87e0*/  FMUL.FTZ R115, R173, R54 ;  /* 0x00000036ad737220 */ /* 0x000fe20000410000 */
[----:B------:R-:W-:Y:S01]  /*87f0*/  FFMA.FTZ R134, R233, R138, -R140 ;  /* 0x0000008ae9867223 */ /* 0x000fe2000001088c */
[----:B------:R-:W-:Y:S01]  /*8800*/  FADD.FTZ R135, R114, R135 ;  /* 0x0000008772877221 */ /* 0x000fe20000010000 */
[-C--:B------:R-:W-:Y:S01]  /*8810*/  FFMA.FTZ R219, R122, -R97.reuse, R219 ;  /* 0x800000617adb7223 */ /* 0x080fe200000100db */
[----:B------:R-:W-:Y:S01]  /*8820*/  FMUL.FTZ R114, R174, R97 ;  /* 0x00000061ae727220 */ /* 0x000fe20000410000 */
[----:B------:R-:W-:Y:S01]  /*8830*/  FFMA.FTZ R218, R123, -R54, R218 ;  /* 0x800000367bda7223 */ /* 0x000fe200000100da */
[C---:B------:R-:W-:Y:S01]  /*8840*/  FMUL.FTZ R138, R211.reuse, R132 ;  /* 0x00000084d38a7220 */ /* 0x040fe20000410000 */
[----:B------:R-:W-:Y:S01]  /*8850*/  FMUL.FTZ R143, R210, R115 ;  /* 0x00000073d28f7220 */ /* 0x000fe20000410000 */
[----:B------:R-:W-:Y:S01]  /*8860*/  FMUL.FTZ R139, R211, R114 ;  /* 0x00000072d38b7220 */ /* 0x000fe20000410000 */
[----:B------:R-:W-:Y:S01]  /*8870*/  FMUL.FTZ R140, R187, R96 ;  /* 0x00000060bb8c7220 */ /* 0x000fe20000410000 */
[C---:B------:R-:W-:Y:S01]  /*8880*/  FFMA.FTZ R138, R219.reuse, R114, R138 ;  /* 0x00000072db8a7223 */ /* 0x040fe2000001008a */
[-C--:B------:R-:W-:Y:S01]  /*8890*/  FFMA.FTZ R143, R218, R141.reuse, -R143 ;  /* 0x0000008dda8f7223 */ /* 0x080fe2000001088f */
[----:B------:R-:W-:Y:S01]  /*88a0*/  FMUL.FTZ R141, R210, R141 ;  /* 0x0000008dd28d7220 */ /* 0x000fe20000410000 */
[----:B------:R-:W-:Y:S01]  /*88b0*/  FFMA.FTZ R139, R219, R132, -R139 ;  /* 0x00000084db8b7223 */ /* 0x000fe2000001088b */
[----:B------:R-:W-:Y:S01]  /*88c0*/  FADD.FTZ R138, R135, R138 ;  /* 0x0000008a878a7221 */ /* 0x000fe20000010000 */
[-C--:B------:R-:W-:Y:S01]  /*88d0*/  FFMA.FTZ R135, R121, -R96.reuse, R226 ;  /* 0x8000006079877223 */ /* 0x080fe200000100e2 */
[----:B------:R-:W-:Y:S01]  /*88e0*/  FMUL.FTZ R132, R172, R96 ;  /* 0x00000060ac847220 */ /* 0x000fe20000410000 */
[----:B------:R-:W-:Y:S01]  /*88f0*/  FFMA.FTZ R141, R218, R115, R141 ;  /* 0x00000073da8d7223 */ /* 0x000fe2000001008d */
[----:B------:R-:W-:Y:S01]  /*8900*/  FMUL.FTZ R142, R209, R140 ;  /* 0x0000008cd18e7220 */ /* 0x000fe20000410000 */
[----:B------:R-:W-:Y:S01]  /*8910*/  FADD.FTZ R136, R136, R137 ;  /* 0x0000008988887221 */ /* 0x000fe20000010000 */
[----:B------:R-:W-:Y:S01]  /*8920*/  FFMA.FTZ R228, R119, -R52, R228 ;  /* 0x8000003477e47223 */ /* 0x000fe200000100e4 */
[----:B------:R-:W-:Y:S01]  /*8930*/  FADD.FTZ R138, R138, R141 ;  /* 0x0000008d8a8a7221 */ /* 0x000fe20000010000 */
[-C--:B------:R-:W-:Y:S01]  /*8940*/  FFMA.FTZ R137, R135, R132.reuse, R142 ;  /* 0x0000008487897223 */ /* 0x080fe2000001008e */
[----:B------:R-:W-:Y:S01]  /*8950*/  FADD.FTZ R136, R136, R139 ;  /* 0x0000008b88887221 */ /* 0x000fe20000010000 */
[----:B------:R-:W-:Y:S01]  /*8960*/  FMUL.FTZ R139, R209, R132 ;  /* 0x00000084d18b7220 */ /* 0x000fe20000410000 */
[-C--:B------:R-:W-:Y:S01]  /*8970*/  FFMA.FTZ R227, R120, -R93.reuse, R227 ;  /* 0x8000005d78e37223 */ /* 0x080fe200000100e3 */
[----:B------:R-:W-:Y:S01]  /*8980*/  FADD.FTZ R138, R138, R137 ;  /* 0x000000898a8a7221 */ /* 0x000fe20000010000 */
[----:B------:R-:W-:Y:S01]  /*8990*/  FMUL.FTZ R137, R171, R52 ;  /* 0x00000034ab897220 */ /* 0x000fe20000410000 */
[----:B------:R-:W-:Y:S01]  /*89a0*/  FFMA.FTZ R140, R135, R140, -R139 ;  /* 0x0000008c878c7223 */ /* 0x000fe2000001088b */
[----:B------:R-:W-:Y:S01]  /*89b0*/  FADD.FTZ R143, R136, R143 ;  /* 0x0000008f888f7221 */ /* 0x000fe20000010000 */
[----:B------:R-:W-:Y:S01]  /*89c0*/  FMUL.FTZ R139, R61, R52 ;  /* 0x000000343d8b7220 */ /* 0x000fe20000410000 */
[----:B------:R-:W-:Y:S01]  /*89d0*/  FMUL.FTZ R136, R170, R93 ;  /* 0x0000005daa887220 */ /* 0x000fe20000410000 */
[C---:B------:R-:W-:Y:S01]  /*89e0*/  FMUL.FTZ R142, R208.reuse, R137 ;  /* 0x00000089d08e7220 */ /* 0x040fe20000410000 */
[----:B------:R-:W-:Y:S01]  /*89f0*/  FADD.FTZ R140, R143, R140 ;  /* 0x0000008c8f8c7221 */ /* 0x000fe20000010000 */
[-C--:B------:R-:W-:Y:S01]  /*8a00*/  FMUL.FTZ R141, R208, R139.reuse ;  /* 0x0000008bd08d7220 */ /* 0x080fe20000410000 */
[----:B------:R-:W-:Y:S01]  /*8a10*/  FMUL.FTZ R146, R207, R136 ;  /* 0x00000088cf927220 */ /* 0x000fe20000410000 */
[C---:B------:R-:W-:Y:S01]  /*8a20*/  FFMA.FTZ R145, R228.reuse, R139, -R142 ;  /* 0x0000008be4917223 */ /* 0x040fe2000001088e */
[----:B------:R-:W-:Y:S01]  /*8a30*/  FMUL.FTZ R139, R169, R51 ;  /* 0x00000033a98b7220 */ /* 0x000fe20000410000 */
[----:B------:R-:W-:Y:S01]  /*8a40*/  FFMA.FTZ R141, R228, R137, R141 ;  /* 0x00000089e48d7223 */ /* 0x000fe2000001008d */
[-C--:B------:R-:W-:Y:S01]  /*8a50*/  FFMA.FTZ R143, R227, R144.reuse, -R146 ;  /* 0x00000090e38f7223 */ /* 0x080fe20000010892 */
[----:B------:R-:W-:Y:S01]  /*8a60*/  FMUL.FTZ R144, R207, R144 ;  /* 0x00000090cf907220 */ /* 0x000fe20000410000 */
[-C--:B------:R-:W-:Y:S01]  /*8a70*/  FMUL.FTZ R142, R190, R51.reuse ;  /* 0x00000033be8e7220 */ /* 0x080fe20000410000 */
[----:B------:R-:W-:Y:S01]  /*8a80*/  FFMA.FTZ R229, R118, -R51, R229 ;  /* 0x8000003376e57223 */ /* 0x000fe200000100e5 */
[----:B------:R-:W-:Y:S01]  /*8a90*/  FMUL.FTZ R147, R206, R139 ;  /* 0x0000008bce937220 */ /* 0x000fe20000410000 */
[----:B------:R-:W-:Y:S01]  /*8aa0*/  FADD.FTZ R138, R138, R141 ;  /* 0x0000008d8a8a7221 */ /* 0x000fe20000010000 */
[----:B------:R-:W-:Y:S01]  /*8ab0*/  FFMA.FTZ R141, R227, R136, R144 ;  /* 0x00000088e38d7223 */ /* 0x000fe20000010090 */
[-C--:B------:R-:W-:Y:S01]  /*8ac0*/  FMUL.FTZ R144, R206, R142.reuse ;  /* 0x0000008ece907220 */ /* 0x080fe20000410000 */
[C---:B------:R-:W-:Y:S01]  /*8ad0*/  FFMA.FTZ R147, R229.reuse, R142, -R147 ;  /* 0x0000008ee5937223 */ /* 0x040fe20000010893 */
[----:B------:R-:W-:Y:S01]  /*8ae0*/  FMUL.FTZ R142, R168, R91 ;  /* 0x0000005ba88e7220 */ /* 0x000fe20000410000 */
[----:B------:R-:W-:Y:S01]  /*8af0*/  FADD.FTZ R138, R138, R141 ;  /* 0x0000008d8a8a7221 */ /* 0x000fe20000010000 */
[----:B------:R-:W-:Y:S01]  /*8b00*/  FADD.FTZ R140, R140, R145 ;  /* 0x000000918c8c7221 */ /* 0x000fe20000010000 */
[----:B------:R-:W-:Y:S01]  /*8b10*/  FFMA.FTZ R141, R229, R139, R144 ;  /* 0x0000008be58d7223 */ /* 0x000fe20000010090 */
[-C--:B------:R-:W-:Y:S01]  /*8b20*/  FFMA.FTZ R231, R130, -R91.reuse, R231 ;  /* 0x8000005b82e77223 */ /* 0x080fe200000100e7 */
[----:B------:R-:W-:Y:S01]  /*8b30*/  FMUL.FTZ R144, R58, R91 ;  /* 0x0000005b3a907220 */ /* 0x000fe20000410000 */
[----:B------:R-:W-:Y:S01]  /*8b40*/  FMUL.FTZ R146, R205, R142 ;  /* 0x0000008ecd927220 */ /* 0x000fe20000410000 */
[-C--:B------:R-:W-:Y:S01]  /*8b50*/  FMUL.FTZ R145, R167, R46.reuse ;  /* 0x0000002ea7917220 */ /* 0x080fe20000410000 */
[----:B------:R-:W-:Y:S01]  /*8b60*/  FADD.FTZ R140, R140, R143 ;  /* 0x0000008f8c8c7221 */ /* 0x000fe20000010000 */
[----:B------:R-:W-:Y:S01]  /*8b70*/  FFMA.FTZ R230, R131, -R46, R230 ;  /* 0x8000002e83e67223 */ /* 0x000fe200000100e6 */
[-C--:B------:R-:W-:Y:S01]  /*8b80*/  FFMA.FTZ R143, R231, R144.reuse, -R146 ;  /* 0x00000090e78f7223 */ /* 0x080fe20000010892 */
[----:B------:R-:W-:Y:S01]  /*8b90*/  FMUL.FTZ R151, R204, R145 ;  /* 0x00000091cc977220 */ /* 0x000fe20000410000 */
[----:B------:R-:W-:Y:S01]  /*8ba0*/  FMUL.FTZ R144, R205, R144 ;  /* 0x00000090cd907220 */ /* 0x000fe20000410000 */
[----:B------:R-:W-:Y:S01]  /*8bb0*/  FADD.FTZ R138, R138, R141 ;  /* 0x0000008d8a8a7221 */ /* 0x000fe20000010000 */
[----:B------:R-:W-:Y:S01]  /*8bc0*/  FADD.FTZ R140, R140, R147 ;  /* 0x000000938c8c7221 */ /* 0x000fe20000010000 */
[-C--:B------:R-:W-:Y:S01]  /*8bd0*/  FFMA.FTZ R151, R230, R149.reuse, -R151 ;  /* 0x00000095e6977223 */ /* 0x080fe20000010897 */
[----:B------:R-:W-:Y:S01]  /*8be0*/  FFMA.FTZ R141, R231, R142, R144 ;  /* 0x0000008ee78d7223 */ /* 0x000fe20000010090 */
[----:B------:R-:W-:Y:S01]  /*8bf0*/  FMUL.FTZ R149, R204, R149 ;  /* 0x00000095cc957220 */ /* 0x000fe20000410000 */
[----:B------:R-:W-:Y:S01]  /*8c00*/  FADD.FTZ R140, R140, R143 ;  /* 0x0000008f8c8c7221 */ /* 0x000fe20000010000 */
[----:B------:R-:W-:Y:S01]  /*8c10*/  FMUL.FTZ R193, R193, UR31 ;  /* 0x0000001fc1c17c20 */ /* 0x000fe20008410000 */
[----:B------:R-:W-:Y:S01]  /*8c20*/  FADD.FTZ R138, R138, R141 ;  /* 0x0000008d8a8a7221 */ /* 0x000fe20000010000 */
[----:B------:R-:W-:Y:S01]  /*8c30*/  FFMA.FTZ R149, R230, R145, R149 ;  /* 0x00000091e6957223 */ /* 0x000fe20000010095 */
[----:B------:R-:W-:Y:S01]  /*8c40*/  FADD.FTZ R151, R140, R151 ;  /* 0x000000978c977221 */ /* 0x000fe20000010000 */
[----:B------:R-:W-:Y:S01]  /*8c50*/  FMUL.FTZ R86, R197, R86 ;  /* 0x00000056c5567220 */ /* 0x000fe20000410000 */
[----:B------:R-:W-:Y:S01]  /*8c60*/  FFMA.FTZ R193, R166, UR30, R193 ;  /* 0x0000001ea6c17c23 */ /* 0x000fe200080100c1 */
[----:B------:R-:W-:Y:S01]  /*8c70*/  FADD.FTZ R138, R138, R149 ;  /* 0x000000958a8a7221 */ /* 0x000fe20000010000 */
[----:B------:R-:W-:Y:S01]  /*8c80*/  FADD.FTZ R151, R151, R134 ;  /* 0x0000008697977221 */ /* 0x000fe20000010000 */
[----:B------:R-:W-:Y:S01]  /*8c90*/  FFMA.FTZ R70, R3, -R234, R70 ;  /* 0x800000ea03467223 */ /* 0x000fe20000010046 */
[----:B------:R-:W-:Y:S01]  /*8ca0*/  FFMA.FTZ R144, R233, R193, R86 ;  /* 0x000000c1e9907223 */ /* 0x000fe20000010056 */
[----:B------:R-:W-:Y:S01]  /*8cb0*/  FADD.FTZ R138, R138, R87 ;  /* 0x000000578a8a7221 */ /* 0x000fe20000010000 */
[----:B------:R-:W-:Y:S01]  /*8cc0*/  FADD.FTZ R151, R151, R56 ;  /* 0x0000003897977221 */ /* 0x000fe20000010000 */
[----:B------:R-:W-:Y:S01]  /*8cd0*/  FMUL.FTZ R86, R167, UR31 ;  /* 0x0000001fa7567c20 */ /* 0x000fe20008410000 */
[----:B------:R0:W1:Y:S01]  /*8ce0*/  SHFL.DOWN PT, R143, R59, 0x1, 0x1f ;  /* 0x08201f003b8f7f89 */ /* 0x00006200000e0000 */
[----:B------:R-:W-:Y:S01]  /*8cf0*/  FADD.FTZ R56, R138, R81 ;  /* 0x000000518a387221 */ /* 0x000fe20000010000 */
[----:B------:R-:W-:Y:S01]  /*8d00*/  FFMA.FTZ R141, R133, R166, R144 ;  /* 0x000000a6858d7223 */ /* 0x000fe20000010090 */
[C---:B------:R-:W-:Y:S01]  /*8d10*/  FFMA.FTZ R133, R57.reuse, UR30, -R86 ;  /* 0x0000001e39857c23 */ /* 0x040fe20008010856 */
[----:B------:R-:W2:Y:S01]  /*8d20*/  SHFL.DOWN PT, R138, R70, 0x1, 0x1f ;  /* 0x08201f00468a7f89 */ /* 0x000ea200000e0000 */
[----:B------:R-:W-:Y:S01]  /*8d30*/  FMUL.FTZ R86, R57, UR31 ;  /* 0x0000001f39567c20 */ /* 0x000fe20008410000 */
[----:B------:R-:W-:Y:S01]  /*8d40*/  FMUL.FTZ R57, R168, UR31 ;  /* 0x0000001fa8397c20 */ /* 0x000fe20008410000 */
[----:B------:R-:W-:Y:S01]  /*8d50*/  FMUL.FTZ R133, R204, R133 ;  /* 0x00000085cc857220 */ /* 0x000fe20000410000 */
[----:B------:R-:W3:Y:S01]  /*8d60*/  SHFL.DOWN PT, R134, R151, 0x1, 0x1f ;  /* 0x08201f0097867f89 */ /* 0x000ee200000e0000 */
[----:B------:R-:W-:Y:S01]  /*8d70*/  FFMA.FTZ R81, R167, UR30, R86 ;  /* 0x0000001ea7517c23 */ /* 0x000fe20008010056 */
[C---:B------:R-:W-:Y:S01]  /*8d80*/  FFMA.FTZ R86, R58.reuse, UR30, -R57 ;  /* 0x0000001e3a567c23 */ /* 0x040fe20008010839 */
[----:B------:R-:W-:Y:S01]  /*8d90*/  FMUL.FTZ R57, R58, UR31 ;  /* 0x0000001f3a397c20 */ /* 0x000fe20008410000 */
[----:B------:R-:W4:Y:S01]  /*8da0*/  SHFL.DOWN PT, R87, R56, 0x1, 0x1f ;  /* 0x08201f0038577f89 */ /* 0x000f2200000e0000 */
[----:B------:R-:W-:Y:S01]  /*8db0*/  FFMA.FTZ R230, R230, R81, R133 ;  /* 0x00000051e6e67223 */ /* 0x000fe20000010085 */
[----:B------:R-:W-:Y:S01]  /*8dc0*/  FMUL.FTZ R86, R205, R86 ;  /* 0x00000056cd567220 */ /* 0x000fe20000410000 */
[----:B------:R-:W-:Y:S01]  /*8dd0*/  FFMA.FTZ R58, R168, UR30, R57 ;  /* 0x0000001ea83a7c23 */ /* 0x000fe20008010039 */
[----:B------:R-:W-:Y:S01]  /*8de0*/  FMUL.FTZ R57, R169, UR31 ;  /* 0x0000001fa9397c20 */ /* 0x000fe20008410000 */
[----:B------:R-:W-:Y:S01]  /*8df0*/  FFMA.FTZ R230, R131, R167, R230 ;  /* 0x000000a783e67223 */ /* 0x000fe200000100e6 */
[----:B------:R-:W-:Y:S01]  /*8e00*/  FADD.FTZ R23, R84, R23 ;  /* 0x0000001754177221 */ /* 0x000fe20000010000 */
[----:B------:R-:W-:Y:S01]  /*8e10*/  FFMA.FTZ R231, R231, R58, R86 ;  /* 0x0000003ae7e77223 */ /* 0x000fe20000010056 */
[----:B------:R-:W-:Y:S01]  /*8e20*/  MOV R58, R59 ;  /* 0x0000003b003a7202 */ /* 0x000fe20000000f00 */
[----:B------:R-:W-:Y:S01]  /*8e30*/  FFMA.FTZ R81, R190, UR30, -R57 ;  /* 0x0000001ebe517c23 */ /* 0x000fe20008010839 */
[----:B0-----:R-:W-:Y:S01]  /*8e40*/  MOV R59, R70 ;  /* 0x00000046003b7202 */ /* 0x001fe20000000f00 */
[----:B------:R-:W-:Y:S01]  /*8e50*/  FFMA.FTZ R231, R130, R168, R231 ;  /* 0x000000a882e77223 */ /* 0x000fe200000100e7 */
[----:B------:R-:W-:Y:S01]  /*8e60*/  MOV R57, R151 ;  /* 0x0000009700397202 */ /* 0x000fe20000000f00 */
[----:B-1----:R-:W-:Y:S01]  /*8e70*/  @!P0 FADD.FTZ R58, R58, R143 ;  /* 0x0000008f3a3a8221 */ /* 0x002fe20000010000 */
[----:B------:R-:W-:Y:S01]  /*8e80*/  FMUL.FTZ R206, R206, R81 ;  /* 0x00000051cece7220 */ /* 0x000fe20000410000 */
[----:B------:R-:W-:Y:S01]  /*8e90*/  FMUL.FTZ R190, R190, UR31 ;  /* 0x0000001fbebe7c20 */ /* 0x000fe20008410000 */
[----:B--2---:R-:W-:Y:S01]  /*8ea0*/  @!P0 FADD.FTZ R59, R59, R138 ;  /* 0x0000008a3b3b8221 */ /* 0x004fe20000010000 */
[----:B------:R-:W-:Y:S01]  /*8eb0*/  FMUL.FTZ R81, R170, UR31 ;  /* 0x0000001faa517c20 */ /* 0x000fe20008410000 */
[----:B------:R-:W0:Y:S01]  /*8ec0*/  SHFL.DOWN PT, R133, R58, 0x2, 0x1f ;  /* 0x08401f003a857f89 */ /* 0x000e2200000e0000 */
[----:B------:R-:W-:Y:S01]  /*8ed0*/  FFMA.FTZ R190, R169, UR30, R190 ;  /* 0x0000001ea9be7c23 */ /* 0x000fe200080100be */
[----:B---3--:R-:W-:Y:S01]  /*8ee0*/  @!P0 FADD.FTZ R57, R57, R134 ;  /* 0x0000008639398221 */ /* 0x008fe20000010000 */
[C---:B------:R-:W-:Y:S01]  /*8ef0*/  FFMA.FTZ R70, R60.reuse, UR30, -R81 ;  /* 0x0000001e3c467c23 */ /* 0x040fe20008010851 */
[----:B------:R-:W1:Y:S01]  /*8f00*/  SHFL.DOWN PT, R134, R59, 0x2, 0x1f ;  /* 0x08401f003b867f89 */ /* 0x000e6200000e0000 */
[----:B------:R-:W-:Y:S01]  /*8f10*/  FMUL.FTZ R81, R60, UR31 ;  /* 0x0000001f3c517c20 */ /* 0x000fe20008410000 */
[----:B----4-:R-:W-:Y:S01]  /*8f20*/  @!P0 FADD.FTZ R56, R87, R56 ;  /* 0x0000003857388221 */ /* 0x010fe20000010000 */
[----:B------:R-:W-:Y:S01]  /*8f30*/  ISETP.GT.AND P0, PT, R110, 0x1d, PT ;  /* 0x0000001d6e00780c */ /* 0x000fe20003f04270 */
[----:B------:R-:W2:Y:S01]  /*8f40*/  SHFL.DOWN PT, R130, R57, 0x2, 0x1f ;  /* 0x08401f0039827f89 */ /* 0x000ea200000e0000 */
[----:B------:R-:W-:Y:S01]  /*8f50*/  FFMA.FTZ R229, R229, R190, R206 ;  /* 0x000000bee5e57223 */ /* 0x000fe200000100ce */
[----:B------:R-:W-:Y:S01]  /*8f60*/  FMUL.FTZ R86, R207, R70 ;  /* 0x00000046cf567220 */ /* 0x000fe20000410000 */
[----:B------:R-:W-:Y:S01]  /*8f70*/  FFMA.FTZ R70, R170, UR30, R81 ;  /* 0x0000001eaa467c23 */ /* 0x000fe20008010051 */
[----:B------:R-:W3:Y:S01]  /*8f80*/  SHFL.DOWN PT, R131, R56, 0x2, 0x1f ;  /* 0x08401f0038837f89 */ /* 0x000ee200000e0000 */
[----:B------:R-:W-:Y:S01]  /*8f90*/  FFMA.FTZ R118, R118, R169, R229 ;  /* 0x000000a976767223 */ /* 0x000fe200000100e5 */
[----:B------:R-:W-:Y:S01]  /*8fa0*/  FMUL.FTZ R60, R171, UR31 ;  /* 0x0000001fab3c7c20 */ /* 0x000fe20008410000 */
[----:B------:R-:W-:Y:S01]  /*8fb0*/  FFMA.FTZ R227, R227, R70, R86 ;  /* 0x00000046e3e37223 */ /* 0x000fe20000010056 */
[C---:B------:R-:W-:Y:S01]  /*8fc0*/  FMUL.FTZ R70, R61.reuse, UR31 ;  /* 0x0000001f3d467c20 */ /* 0x040fe20008410000 */
[----:B------:R-:W-:Y:S01]  /*8fd0*/  FADD.FTZ R47, R118, R47 ;  /* 0x0000002f762f7221 */ /* 0x000fe20000010000 */
[----:B------:R-:W-:Y:S01]  /*8fe0*/  FFMA.FTZ R81, R61, UR30, -R60 ;  /* 0x0000001e3d517c23 */ /* 0x000fe2000801083c */
[----:B------:R-:W-:Y:S01]  /*8ff0*/  FFMA.FTZ R227, R120, R170, R227 ;  /* 0x000000aa78e37223 */ /* 0x000fe200000100e3 */
[----:B------:R-:W-:Y:S01]  /*9000*/  FMUL.FTZ R60, R172, UR31 ;  /* 0x0000001fac3c7c20 */ /* 0x000fe20008410000 */
[----:B------:R-:W-:Y:S01]  /*9010*/  FFMA.FTZ R164, R164, R165, R235 ;  /* 0x000000a5a4a47223 */ /* 0x000fe200000100eb */
        /* <DEDUP_REMOVED lines=8> */
[----:B------:R-:W-:Y:S01]  /*90a0*/  FMUL.FTZ R86, R209, R60 ;  /* 0x0000003cd1567220 */ /* 0x000fe20000410000 */
[----:B------:R-:W-:Y:S01]  /*90b0*/  FMUL.FTZ R60, R173, UR31 ;  /* 0x0000001fad3c7c20 */ /* 0x000fe20008410000 */
[----:B--2---:R-:W-:Y:S01]  /*90c0*/  @!P0 FADD.FTZ R57, R57, R130 ;  /* 0x0000008239398221 */ /* 0x004fe20000010000 */
[----:B------:R-:W1:Y:S01]  /*90d0*/  SHFL.DOWN PT, R120, R59, 0x4, 0x1f ;  /* 0x08801f003b787f89 */ /* 0x000e6200000e0000 */
[----:B------:R-:W-:Y:S01]  /*90e0*/  FFMA.FTZ R70, R172, UR30, R187 ;  /* 0x0000001eac467c23 */ /* 0x000fe200080100bb */
[C---:B------:R-:W-:Y:S01]  /*90f0*/  FFMA.FTZ R61, R63.reuse, UR30, -R60 ;  /* 0x0000001e3f3d7c23 */ /* 0x040fe2000801083c */
[----:B---3--:R-:W-:Y:S01]  /*9100*/  @!P0 FADD.FTZ R56, R56, R131 ;  /* 0x0000008338388221 */ /* 0x008fe20000010000 */
[----:B------:R-:W2:Y:S01]  /*9110*/  SHFL.DOWN PT, R118, R57, 0x4, 0x1f ;  /* 0x08801f0039767f89 */ /* 0x000ea200000e0000 */
[----:B------:R-:W-:Y:S01]  /*9120*/  ISETP.GT.AND P0, PT, R110, 0x1b, PT ;  /* 0x0000001b6e00780c */ /* 0x000fe20003f04270 */
[----:B------:R-:W-:Y:S01]  /*9130*/  FMUL.FTZ R60, R63, UR31 ;  /* 0x0000001f3f3c7c20 */ /* 0x000fe20008410000 */
[----:B------:R-:W-:Y:S01]  /*9140*/  FMUL.FTZ R63, R210, R61 ;  /* 0x0000003dd23f7220 */ /* 0x000fe20000410000 */
[----:B------:R-:W3:Y:S01]  /*9150*/  SHFL.DOWN PT, R131, R56, 0x4, 0x1f ;  /* 0x08801f0038837f89 */ /* 0x000ee200000e0000 */
[----:B------:R-:W-:Y:S01]  /*9160*/  FFMA.FTZ R70, R135, R70, R86 ;  /* 0x0000004687467223 */ /* 0x000fe20000010056 */
[----:B------:R-:W-:Y:S01]  /*9170*/  FFMA.FTZ R61, R173, UR30, R60 ;  /* 0x0000001ead3d7c23 */ /* 0x000fe2000801003c */
[----:B------:R-:W-:Y:S01]  /*9180*/  FFMA.FTZ R228, R119, R171, R228 ;  /* 0x000000ab77e47223 */ /* 0x000fe200000100e4 */
[----:B------:R-:W-:Y:S01]  /*9190*/  FADD.FTZ R53, R164, R53 ;  /* 0x00000035a4357221 */ /* 0x000fe20000010000 */
[----:B------:R-:W-:Y:S01]  /*91a0*/  FFMA.FTZ R121, R121, R172, R70 ;  /* 0x000000ac79797223 */ /* 0x000fe20000010046 */
[----:B------:R-:W-:Y:S01]  /*91b0*/  FFMA.FTZ R218, R218, R61, R63 ;  /* 0x0000003ddada7223 */ /* 0x000fe2000001003f */
[----:B------:R-:W-:Y:S01]  /*91c0*/  FMUL.FTZ R61, R174, UR31 ;  /* 0x0000001fae3d7c20 */ /* 0x000fe20008410000 */
[C---:B------:R-:W-:Y:S01]  /*91d0*/  FMUL.FTZ R63, R62.reuse, UR31 ;  /* 0x0000001f3e3f7c20 */ /* 0x040fe20008410000 */
[----:B------:R-:W-:Y:S01]  /*91e0*/  FADD.FTZ R19, R145, R19 ;  /* 0x0000001391137221 */ /* 0x000fe20000010000 */
[----:B------:R-:W-:Y:S01]  /*91f0*/  FFMA.FTZ R218, R123, R173, R218 ;  /* 0x000000ad7bda7223 */ /* 0x000fe200000100da */
[----:B------:R-:W-:Y:S01]  /*9200*/  FFMA.FTZ R60, R62, UR30, -R61 ;  /* 0x0000001e3e3c7c23 */ /* 0x000fe2000801083d */
[----:B0-----:R-:W-:Y:S01]  /*9210*/  @!P0 FADD.FTZ R58, R58, R133 ;  /* 0x000000853a3a8221 */ /* 0x001fe20000010000 */
[----:B------:R-:W-:Y:S01]  /*9220*/  FMUL.FTZ R61, R175, UR31 ;  /* 0x0000001faf3d7c20 */ /* 0x000fe20008410000 */
[----:B------:R-:W-:Y:S01]  /*9230*/  FADD.FTZ R50, R141, R50 ;  /* 0x000000328d327221 */ /* 0x000fe20000010000 */
[----:B------:R-:W-:Y:S01]  /*9240*/  FMUL.FTZ R62, R211, R60 ;  /* 0x0000003cd33e7220 */ /* 0x000fe20000410000 */
[----:B-1----:R-:W-:Y:S01]  /*9250*/  @!P0 FADD.FTZ R59, R59, R120 ;  /* 0x000000783b3b8221 */ /* 0x002fe20000010000 */
[----:B------:R-:W0:Y:S01]  /*9260*/  SHFL.DOWN PT, R87, R58, 0x8, 0x1f ;  /* 0x09001f003a577f89 */ /* 0x000e2200000e0000 */
[----:B------:R-:W-:Y:S01]  /*9270*/  FFMA.FTZ R60, R174, UR30, R63 ;  /* 0x0000001eae3c7c23 */ /* 0x000fe2000801003f */
[C---:B------:R-:W-:Y:S01]  /*9280*/  FFMA.FTZ R61, R184.reuse, UR30, -R61 ;  /* 0x0000001eb83d7c23 */ /* 0x040fe2000801083d */
[----:B--2---:R-:W-:Y:S01]  /*9290*/  @!P0 FADD.FTZ R57, R57, R118 ;  /* 0x0000007639398221 */ /* 0x004fe20000010000 */
[----:B------:R-:W-:Y:S01]  /*92a0*/  FMUL.FTZ R184, R184, UR31 ;  /* 0x0000001fb8b87c20 */ /* 0x000fe20008410000 */
[----:B------:R-:W1:Y:S01]  /*92b0*/  SHFL.DOWN PT, R118, R59, 0x8, 0x1f ;  /* 0x09001f003b767f89 */ /* 0x000e6200000e0000 */
[----:B------:R-:W-:Y:S01]  /*92c0*/  FFMA.FTZ R219, R219, R60, R62 ;  /* 0x0000003cdbdb7223 */ /* 0x000fe2000001003e */
[----:B---3--:R-:W-:Y:S01]  /*92d0*/  @!P0 FADD.FTZ R56, R56, R131 ;  /* 0x0000008338388221 */ /* 0x008fe20000010000 */
[----:B------:R-:W-:Y:S01]  /*92e0*/  FMUL.FTZ R60, R176, UR31 ;  /* 0x0000001fb03c7c20 */ /* 0x000fe20008410000 */
[----:B------:R-:W2:Y:S01]  /*92f0*/  SHFL.DOWN PT, R86, R57, 0x8, 0x1f ;  /* 0x09001f0039567f89 */ /* 0x000ea200000e0000 */
[----:B------:R-:W-:Y:S01]  /*9300*/  ISETP.GT.AND P0, PT, R110, 0x17, PT ;  /* 0x000000176e00780c */ /* 0x000fe20003f04270 */
[----:B------:R-:W-:Y:S01]  /*9310*/  FMUL.FTZ R212, R212, R61 ;  /* 0x0000003dd4d47220 */ /* 0x000fe20000410000 */
[C---:B------:R-:W-:Y:S01]  /*9320*/  FFMA.FTZ R60, R183.reuse, UR30, -R60 ;  /* 0x0000001eb73c7c23 */ /* 0x040fe2000801083c */
[----:B------:R-:W3:Y:S01]  /*9330*/  SHFL.DOWN PT, R81, R56, 0x8, 0x1f ;  /* 0x09001f0038517f89 */ /* 0x000ee200000e0000 */
[----:B------:R-:W-:Y:S01]  /*9340*/  FMUL.FTZ R183, R183, UR31 ;  /* 0x0000001fb7b77c20 */ /* 0x000fe20008410000 */
[----:B------:R-:W-:Y:S01]  /*9350*/  FFMA.FTZ R184, R175, UR30, R184 ;  /* 0x0000001eafb87c23 */ /* 0x000fe200080100b8 */
[----:B------:R-:W-:Y:S01]  /*9360*/  FMUL.FTZ R70, R213, R60 ;  /* 0x0000003cd5467220 */ /* 0x000fe20000410000 */
[----:B------:R-:W-:Y:S01]  /*9370*/  FMUL.FTZ R60, R177, UR31 ;  /* 0x0000001fb13c7c20 */ /* 0x000fe20008410000 */
[----:B------:R-:W-:Y:S01]  /*9380*/  FFMA.FTZ R62, R176, UR30, R183 ;  /* 0x0000001eb03e7c23 */ /* 0x000fe200080100b7 */
[----:B------:R-:W-:Y:S01]  /*9390*/  FFMA.FTZ R221, R221, R184, R212 ;  /* 0x000000b8dddd7223 */ /* 0x000fe200000100d4 */
[----:B------:R-:W-:Y:S01]  /*93a0*/  FFMA.FTZ R219, R122, R174, R219 ;  /* 0x000000ae7adb7223 */ /* 0x000fe200000100db */
[C---:B------:R-:W-:Y:S01]  /*93b0*/  FFMA.FTZ R61, R65.reuse, UR30, -R60 ;  /* 0x0000001e413d7c23 */ /* 0x040fe2000801083c */
[----:B------:R-:W-:Y:S01]  /*93c0*/  FMUL.FTZ R60, R65, UR31 ;  /* 0x0000001f413c7c20 */ /* 0x000fe20008410000 */
[----:B------:R-:W-:Y:S01]  /*93d0*/  FFMA.FTZ R62, R85, R62, R70 ;  /* 0x0000003e553e7223 */ /* 0x000fe20000010046 */
[----:B0-----:R-:W-:Y:S01]  /*93e0*/  @!P0 FADD.FTZ R58, R58, R87 ;  /* 0x000000573a3a8221 */ /* 0x001fe20000010000 */
[----:B------:R-:W-:Y:S01]  /*93f0*/  FMUL.FTZ R63, R214, R61 ;  /* 0x0000003dd63f7220 */ /* 0x000fe20000410000 */
[----:B------:R-:W-:Y:S01]  /*9400*/  FFMA.FTZ R61, R177, UR30, R60 ;  /* 0x0000001eb13d7c23 */ /* 0x000fe2000801003c */
[----:B------:R-:W-:Y:S01]  /*9410*/  FFMA.FTZ R125, R125, R176, R62 ;  /* 0x000000b07d7d7223 */ /* 0x000fe2000001003e */
[----:B------:R-:W-:Y:S01]  /*9420*/  FFMA.FTZ R124, R124, R175, R221 ;  /* 0x000000af7c7c7223 */ /* 0x000fe200000100dd */
[----:B-1----:R-:W-:Y:S01]  /*9430*/  @!P0 FADD.FTZ R59, R59, R118 ;  /* 0x000000763b3b8221 */ /* 0x002fe20000010000 */
[----:B------:R-:W0:Y:S01]  /*9440*/  SHFL.DOWN PT, R87, R58, 0x10, 0x1f ;  /* 0x0a001f003a577f89 */ /* 0x000e2200000e0000 */
[----:B------:R-:W-:Y:S01]  /*9450*/  FFMA.FTZ R222, R222, R61, R63 ;  /* 0x0000003ddede7223 */ /* 0x000fe2000001003f */
[----:B------:R-:W-:Y:S01]  /*9460*/  FMUL.FTZ R61, R178, UR31 ;  /* 0x0000001fb23d7c20 */ /* 0x000fe20008410000 */
[----:B--2---:R-:W-:Y:S01]  /*9470*/  @!P0 FADD.FTZ R57, R57, R86 ;  /* 0x0000005639398221 */ /* 0x004fe20000010000 */
[----:B------:R-:W-:Y:S01]  /*9480*/  FADD.FTZ R26, R142, R26 ;  /* 0x0000001a8e1a7221 */ /* 0x000fe20000010000 */
[----:B------:R-:W1:Y:S01]  /*9490*/  SHFL.DOWN PT, R86, R59, 0x10, 0x1f ;  /* 0x0a001f003b567f89 */ /* 0x000e6200000e0000 */
[----:B------:R-:W-:Y:S01]  /*94a0*/  FFMA.FTZ R60, R64, UR30, -R61 ;  /* 0x0000001e403c7c23 */ /* 0x000fe2000801083d */
[----:B---3--:R-:W-:Y:S01]  /*94b0*/  @!P0 FADD.FTZ R56, R56, R81 ;  /* 0x0000005138388221 */ /* 0x008fe20000010000 */
[----:B------:R-:W-:Y:S01]  /*94c0*/  FMUL.FTZ R61, R179, UR31 ;  /* 0x0000001fb33d7c20 */ /* 0x000fe20008410000 */
[----:B------:R-:W2:Y:S01]  /*94d0*/  SHFL.DOWN PT, R84, R57, 0x10, 0x1f ;  /* 0x0a001f0039547f89 */ /* 0x000ea200000e0000 */
[----:B------:R-:W-:Y:S01]  /*94e0*/  ISETP.GT.AND P0, PT, R110, 0xf, PT ;  /* 0x0000000f6e00780c */ /* 0x000fe20003f04270 */
[----:B------:R-:W-:Y:S01]  /*94f0*/  FMUL.FTZ R70, R215, R60 ;  /* 0x0000003cd7467220 */ /* 0x000fe20000410000 */
[----:B------:R-:W-:Y:S01]  /*9500*/  FFMA.FTZ R61, R180, UR30, -R61 ;  /* 0x0000001eb43d7c23 */ /* 0x000fe2000801083d */
[----:B------:R-:W3:Y:S01]  /*9510*/  SHFL.DOWN PT, R81, R56, 0x10, 0x1f ;  /* 0x0a001f0038517f89 */ /* 0x000ee200000e0000 */
[----:B------:R-:W-:Y:S01]  /*9520*/  FMUL.FTZ R60, R196, UR31 ;  /* 0x0000001fc43c7c20 */ /* 0x000fe20008410000 */
[----:B------:R-:W-:Y:S01]  /*9530*/  FMUL.FTZ R180, R180, UR31 ;  /* 0x0000001fb4b47c20 */ /* 0x000fe20008410000 */
[----:B------:R-:W-:Y:S01]  /*9540*/  FMUL.FTZ R63, R216, R61 ;  /* 0x0000003dd83f7220 */ /* 0x000fe20000410000 */
[----:B------:R-:W-:Y:S01]  /*9550*/  FMUL.FTZ R61, R64, UR31 ;  /* 0x0000001f403d7c20 */ /* 0x000fe20008410000 */
[C---:B------:R-:W-:Y:S01]  /*9560*/  FFMA.FTZ R60, R71.reuse, UR30, -R60 ;  /* 0x0000001e473c7c23 */ /* 0x040fe2000801083c */
[----:B------:R-:W-:Y:S01]  /*9570*/  FMUL.FTZ R71, R71, UR31 ;  /* 0x0000001f47477c20 */ /* 0x000fe20008410000 */
[----:B------:R-:W-:Y:S01]  /*9580*/  FFMA.FTZ R222, R127, R177, R222 ;  /* 0x000000b17fde7223 */ /* 0x000fe200000100de */
[----:B------:R-:W-:Y:S01]  /*9590*/  FFMA.FTZ R64, R178, UR30, R61 ;  /* 0x0000001eb2407c23 */ /* 0x000fe2000801003d */
[----:B------:R-:W-:Y:S01]  /*95a0*/  FMUL.FTZ R62, R217, R60 ;  /* 0x0000003cd93e7220 */ /* 0x000fe20000410000 */
[----:B------:R-:W-:Y:S01]  /*95b0*/  FFMA.FTZ R61, R179, UR30, R180 ;  /* 0x0000001eb33d7c23 */ /* 0x000fe200080100b4 */
[----:B------:R-:W-:Y:S01]  /*95c0*/  FFMA.FTZ R60, R196, UR30, R71 ;  /* 0x0000001ec43c7c23 */ /* 0x000fe20008010047 */
[----:B0-----:R-:W-:Y:S01]  /*95d0*/  @!P0 FADD.FTZ R58, R58, R87 ;  /* 0x000000573a3a8221 */ /* 0x001fe20000010000 */
[----:B------:R-:W-:Y:S01]  /*95e0*/  FFMA.FTZ R223, R223, R64, R70 ;  /* 0x00000040dfdf7223 */ /* 0x000fe20000010046 */
[----:B------:R-:W-:Y:S01]  /*95f0*/  FFMA.FTZ R61, R68, R61, R63 ;  /* 0x0000003d443d7223 */ /* 0x000fe2000001003f */
[----:B------:R-:W-:Y:S01]  /*9600*/  FFMA.FTZ R60, R69, R60, R62 ;  /* 0x0000003c453c7223 */ /* 0x000fe2000001003e */
[----:B-1----:R-:W-:Y:S01]  /*9610*/  @!P0 FADD.FTZ R59, R59, R86 ;  /* 0x000000563b3b8221 */ /* 0x002fe20000010000 */
[----:B------:R-:W-:Y:S01]  /*9620*/  FFMA.FTZ R223, R126, R178, R223 ;  /* 0x000000b27edf7223 */ /* 0x000fe200000100df */
[----:B------:R-:W-:Y:S01]  /*9630*/  FFMA.FTZ R128, R128, R179, R61 ;  /* 0x000000b380807223 */ /* 0x000fe2000001003d */
[----:B------:R-:W-:Y:S01]  /*9640*/  FFMA.FTZ R129, R129, R196, R60 ;  /* 0x000000c481817223 */ /* 0x000fe2000001003c */
        /* <DEDUP_REMOVED lines=31> */
[----:B------:R-:W-:Y:S01]  /*9840*/  ISETP.NE.AND P0, PT, R108, UR32, PT ;  /* 0x000000206c007c0c */ /* 0x000fe2000bf05270 */
        /* <DEDUP_REMOVED lines=26> */
.L_x_3492:
[----:B------:R-:W-:Y:S05]  /*99f0*/  BSYNC B0 ;  /* 0x0000000000007941 */ /* 0x000fea0003800000 */
.L_x_3491:
[----:B------:R-:W-:-:S04]  /*9a00*/  IADD3 R2, R2, 0x1, RZ ;  /* 0x0000000102027810 */ /* 0x000fc80007ffe0ff */
[----:B------:R-:W-:-:S13]  /*9a10*/  ISETP.GE.AND P0, PT, R2, UR33, PT ;  /* 0x0000002102007c0c */ /* 0x000fda000bf06270 */
[----:B------:R-:W-:Y:S05]  /*9a20*/  @!P0 BRA `(.L_x_3493) ;  /* 0xffffff9c00248947 */ /* 0x000fea000383ffff */
.L_x_3462:
[----:B------:R-:W-:Y:S01]  /*9a30*/  BAR.SYNC.DEFER_BLOCKING 0x0 ;  /* 0x0000000000007b1d */ /* 0x000fe20000010000 */
[C---:B------:R-:W-:Y:S02]  /*9a40*/  LOP3.LUT R13, R107.reuse, 0x1f, R112, 0xf8, !PT ;  /* 0x0000001f6b0d7812 */ /* 0x040fe400078ef870 */
[----:B------:R-:W-:Y:S02]  /*9a50*/  MOV R2, 0x10 ;  /* 0x0000001000027802 */ /* 0x000fe40000000f00 */
[----:B------:R-:W-:-:S03]  /*9a60*/  IADD3 R4, R107, R110, RZ ;  /* 0x0000006e6b047210 */ /* 0x000fc60007ffe0ff */
[----:B------:R-:W1:Y:S01]  /*9a70*/  LDC.64 R14, c[0x0][0x388] ;  /* 0x0000e200ff0e7b82 */ /* 0x000e620000000a00 */
[----:B------:R-:W-:Y:S01]  /*9a80*/  IADD3 R0, R110, R110, R107 ;  /* 0x0000006e6e007210 */ /* 0x000fe20007ffe06b */
[----:B------:R-:W-:Y:S01]  /*9a90*/  IMAD.WIDE R2, R13, R2, UR6 ;  /* 0x000000060d027e25 */ /* 0x000fe2000f8e0202 */
[----:B------:R-:W-:Y:S01]  /*9aa0*/  IADD3 R61, R108, -0x1, RZ ;  /* 0xffffffff6c3d7810 */ /* 0x000fe20007ffe0ff */
[----:B------:R-:W-:-:S03]  /*9ab0*/  ULDC.64 UR8, c[0x0][0x390] ;  /* 0x0000e40000087ab9 */ /* 0x000fc60000000a00 */
[----:B------:R-:W2:Y:S04]  /*9ac0*/  LDG.E.128 R8, desc[UR12][R2.64] ;  /* 0x0000000c02087981 */ /* 0x000ea8000c1e1d00 */
[----:B0-----:R-:W3:Y:S01]  /*9ad0*/  LDG.E.128 R56, desc[UR12][R2.64+0x200] ;  /* 0x0002000c02387981 */ /* 0x001ee2000c1e1d00 */
[-C--:B------:R-:W-:Y:S01]  /*9ae0*/  LEA R60, R4, R109.reuse, 0x4 ;  /* 0x0000006d043c7211 */ /* 0x080fe200078e20ff */
[----:B------:R-:W-:Y:S01]  /*9af0*/  IMAD R46, R116, UR8, RZ ;  /* 0x00000008742e7c24 */ /* 0x000fe2000f8e02ff */
[----:B------:R-:W-:Y:S01]  /*9b00*/  LEA R0, R0, R109, 0x4 ;  /* 0x0000006d00007211 */ /* 0x000fe200078e20ff */
[----:B------:R-:W-:Y:S01]  /*9b10*/  UIADD3 UR28, UP1, UR28, -0x1000, URZ ;  /* 0xfffff0001c1c7890 */ /* 0x000fe2000ff3e03f */
[----:B------:R-:W-:Y:S01]  /*9b20*/  F2FP.BF16.F32.PACK_AB R27, R18, R27 ;  /* 0x0000001b121b723e */ /* 0x000fe200000010ff */
[----:B------:R-:W-:Y:S01]  /*9b30*/  IMAD R55, R117, UR9, R46 ;  /* 0x0000000975377c24 */ /* 0x000fe2000f8e022e */
[----:B------:R-:W-:Y:S01]  /*9b40*/  F2FP.BF16.F32.PACK_AB R26, R19, R26 ;  /* 0x0000001a131a723e */ /* 0x000fe200000010ff */
[----:B------:R-:W-:Y:S01]  /*9b50*/  UIADD3 UR26, UP2, UR26, -0x1000, URZ ;  /* 0xfffff0001a1a7890 */ /* 0x000fe2000ff5e03f */
[----:B------:R-:W0:Y:S01]  /*9b60*/  LDC.64 R18, c[0x0][0x3a8] ;  /* 0x0000ea00ff127b82 */ /* 0x000e220000000a00 */
[----:B------:R-:W-:-:S02]  /*9b70*/  UIADD3.X UR29, UR29, -0x1, URZ, UP1, !UPT ;  /* 0xffffffff1d1d7890 */ /* 0x000fc40008ffe43f */
[----:B------:R-:W-:Y:S01]  /*9b80*/  UIADD3.X UR27, UR27, -0x1, URZ, UP2, !UPT ;  /* 0xffffffff1b1b7890 */ /* 0x000fe200097fe43f */
[----:B--2---:R-:W-:Y:S04]  /*9b90*/  STS.128 [R60], R8 ;  /* 0x000000083c007388 */ /* 0x004fe80000000c00 */
[----:B---3--:R2:W-:Y:S01]  /*9ba0*/  STS.128 [R60+0x200], R56 ;  /* 0x000200383c007388 */ /* 0x0085e20000000c00 */
[----:B------:R-:W-:-:S03]  /*9bb0*/  NOP ;  /* 0x0000000000007918 */ /* 0x000fc60000000000 */
[----:B------:R-:W3:Y:S04]  /*9bc0*/  LDS.128 R4, [R0] ;  /* 0x0000000000047984 */ /* 0x000ee80000000c00 */
[----:B------:R1:W4:Y:S01]  /*9bd0*/  LDS.128 R8, [R0+0x10] ;  /* 0x0000100000087984 */ /* 0x0003220000000c00 */
[----:B--2---:R-:W2:Y:S01]  /*9be0*/  LDC.64 R56, c[0x0][0x3e0] ;  /* 0x0000f800ff387b82 */ /* 0x004ea20000000a00 */
[----:B-1----:R-:W-:-:S04]  /*9bf0*/  IMAD R0, R14, UR15, RZ ;  /* 0x0000000f0e007c24 */ /* 0x002fc8000f8e02ff */
[----:B------:R-:W-:Y:S01]  /*9c00*/  IMAD R17, R15, UR14, R0 ;  /* 0x0000000e0f117c24 */ /* 0x000fe2000f8e0200 */
[C---:B---3--:R-:W-:Y:S02]  /*9c10*/  SHF.L.U32 R2, R5.reuse, 0x10, RZ ;  /* 0x0000001005027819 */ /* 0x048fe400000006ff */
[C---:B------:R-:W-:Y:S02]  /*9c20*/  SHF.L.U32 R12, R4.reuse, 0x10, RZ ;  /* 0x00000010040c7819 */ /* 0x040fe400000006ff */
[----:B------:R-:W-:Y:S01]  /*9c30*/  PRMT R4, R4, 0x7632, R4 ;  /* 0x0000763204047816 */ /* 0x000fe20000000004 */
[----:B------:R-:W-:Y:S01]  /*9c40*/  FADD.FTZ R3, R2, UR5 ;  /* 0x0000000502037e21 */ /* 0x000fe20008010000 */
[----:B------:R-:W-:Y:S01]  /*9c50*/  SHF.L.U32 R2, R6, 0x10, RZ ;  /* 0x0000001006027819 */ /* 0x000fe200000006ff */
[----:B------:R-:W-:Y:S01]  /*9c60*/  FADD.FTZ R12, R12, UR5 ;  /* 0x000000050c0c7e21 */ /* 0x000fe20008010000 */
[----:B------:R-:W-:Y:S01]  /*9c70*/  PRMT R6, R5, 0x7632, R6 ;  /* 0x0000763205067816 */ /* 0x000fe20000000006 */
[----:B------:R-:W-:Y:S01]  /*9c80*/  BAR.SYNC.DEFER_BLOCKING 0x0 ;  /* 0x0000000000007b1d */ /* 0x000fe20000010000 */
[----:B------:R-:W-:Y:S01]  /*9c90*/  FSETP.GTU.FTZ.AND P5, PT, R3, 20, PT ;  /* 0x41a000000300780b */ /* 0x000fe20003fbc000 */
[----:B------:R-:W-:Y:S01]  /*9ca0*/  FADD.FTZ R16, R2, UR5 ;  /* 0x0000000502107e21 */ /* 0x000fe20008010000 */
[----:B------:R-:W-:-:S02]  /*9cb0*/  SHF.L.U32 R2, R4, 0x10, RZ ;  /* 0x0000001004027819 */ /* 0x000fc400000006ff */
[----:B------:R-:W-:Y:S02]  /*9cc0*/  FSETP.GTU.FTZ.AND P6, PT, R12, 20, PT ;  /* 0x41a000000c00780b */ /* 0x000fe40003fdc000 */
[----:B----4-:R-:W-:Y:S01]  /*9cd0*/  SHF.L.U32 R5, R9, 0x10, RZ ;  /* 0x0000001009057819 */ /* 0x010fe200000006ff */
[----:B------:R-:W-:Y:S01]  /*9ce0*/  FADD.FTZ R41, R2, UR5 ;  /* 0x0000000502297e21 */ /* 0x000fe20008010000 */
[----:B------:R-:W-:Y:S02]  /*9cf0*/  SHF.L.U32 R2, R61, 0xb, RZ ;  /* 0x0000000b3d027819 */ /* 0x000fe400000006ff */
[----:B------:R-:W-:Y:S01]  /*9d00*/  FSETP.GTU.FTZ.AND P3, PT, R16, 20, PT ;  /* 0x41a000001000780b */ /* 0x000fe20003f7c000 */
[----:B------:R-:W-:Y:S01]  /*9d10*/  FADD.FTZ R54, R5, UR5 ;  /* 0x0000000505367e21 */ /* 0x000fe20008010000 */
[----:B------:R-:W-:Y:S02]  /*9d20*/  FSETP.GTU.FTZ.AND P4, PT, R41, 20, PT ;  /* 0x41a000002900780b */ /* 0x000fe40003f9c000 */
[----:B------:R-:W-:-:S03]  /*9d30*/  PRMT R9, R9, 0x7632, R9 ;  /* 0x0000763209097816 */ /* 0x000fc60000000009 */
[----:B------:R-:W-:Y:S01]  /*9d40*/  @!P6 FMUL.FTZ R4, R12, -1.4426950216293334961 ;  /* 0xbfb8aa3b0c04e820 */ /* 0x000fe20000410000 */
[----:B------:R-:W-:Y:S01]  /*9d50*/  @!P5 FMUL.FTZ R12, R3, -1.4426950216293334961 ;  /* 0xbfb8aa3b030cd820 */ /* 0x000fe20000410000 */
[--C-:B------:R-:W-:Y:S02]  /*9d60*/  SHF.R.S32.HI R3, RZ, 0x1f, R2.reuse ;  /* 0x0000001fff037819 */ /* 0x100fe40000011402 */
[----:B------:R-:W-:Y:S02]  /*9d70*/  SHF.L.U32 R9, R9, 0x10, RZ ;  /* 0x0000001009097819 */ /* 0x000fe400000006ff */
[----:B------:R-:W1:Y:S01]  /*9d80*/  @!P6 MUFU.EX2 R4, R4 ;  /* 0x000000040004e308 */ /* 0x000e620000000800 */
[----:B------:R-:W-:-:S04]  /*9d90*/  IMAD.WIDE.U32 R14, R14, UR14, R2 ;  /* 0x0000000e0e0e7c25 */ /* 0x000fc8000f8e0002 */
[----:B------:R-:W-:Y:S01]  /*9da0*/  @!P4 FMUL.FTZ R0, R41, -1.4426950216293334961 ;  /* 0xbfb8aa3b2900c820 */ /* 0x000fe20000410000 */
[----:B------:R-:W-:Y:S01]  /*9db0*/  @!P3 FMUL.FTZ R16, R16, -1.4426950216293334961 ;  /* 0xbfb8aa3b1010b820 */ /* 0x000fe20000410000 */
[----:B0-----:R-:W-:Y:S01]  /*9dc0*/  IMAD.WIDE.U32 R2, R18, UR14, R2 ;  /* 0x0000000e12027c25 */ /* 0x001fe2000f8e0002 */
[----:B------:R-:W-:-:S03]  /*9dd0*/  IADD3 R15, R15, R17, RZ ;  /* 0x000000110f0f7210 */ /* 0x000fc60007ffe0ff */
[----:B------:R-:W0:Y:S01]  /*9de0*/  @!P4 MUFU.EX2 R0, R0 ;  /* 0x000000000000c308 */ /* 0x000e220000000800 */
[----:B------:R-:W-:Y:S01]  /*9df0*/  SHF.L.U32 R17, R7, 0x10, RZ ;  /* 0x0000001007117819 */ /* 0x000fe200000006ff */
[----:B------:R-:W-:Y:S01]  /*9e00*/  IMAD.WIDE.U32 R14, R117, UR8, R14 ;  /* 0x00000008750e7c25 */ /* 0x000fe2000f8e000e */
[----:B------:R-:W-:Y:S01]  /*9e10*/  PRMT R7, R7, 0x7632, R7 ;  /* 0x0000763207077816 */ /* 0x000fe20000000007 */
[----:B------:R-:W-:Y:S02]  /*9e20*/  ULDC.64 UR8, c[0x0][0x3b0] ;  /* 0x0000ec0000087ab9 */ /* 0x000fe40000000a00 */
[----:B------:R-:W-:Y:S01]  /*9e30*/  FADD.FTZ R52, R17, UR5 ;  /* 0x0000000511347e21 */ /* 0x000fe20008010000 */
[----:B------:R-:W-:Y:S01]  /*9e40*/  SHF.L.U32 R17, R8, 0x10, RZ ;  /* 0x0000001008117819 */ /* 0x000fe200000006ff */
[----:B------:R-:W3:Y:S01]  /*9e50*/  @!P5 MUFU.EX2 R12, R12 ;  /* 0x0000000c000cd308 */ /* 0x000ee20000000800 */
[----:B-1----:R-:W-:Y:S01]  /*9e60*/  @!P6 FADD.FTZ R4, R4, 1 ;  /* 0x3f8000000404e421 */ /* 0x002fe20000010000 */
[----:B------:R-:W-:-:S02]  /*9e70*/  IADD3 R15, R15, R55, RZ ;  /* 0x000000370f0f7210 */ /* 0x000fc40007ffe0ff */
[----:B------:R-:W-:Y:S01]  /*9e80*/  FSETP.GTU.FTZ.AND P2, PT, R52, 20, PT ;  /* 0x41a000003400780b */ /* 0x000fe20003f5c000 */
[----:B------:R-:W-:Y:S01]  /*9e90*/  FADD.FTZ R17, R17, UR5 ;  /* 0x0000000511117e21 */ /* 0x000fe20008010000 */
[----:B------:R-:W-:Y:S02]  /*9ea0*/  SHF.L.U32 R7, R7, 0x10, RZ ;  /* 0x0000001007077819 */ /* 0x000fe400000006ff */
[----:B------:R2:W1:Y:S01]  /*9eb0*/  @!P6 MUFU.RCP R41, R4 ;  /* 0x000000040029e308 */ /* 0x0004620000001000 */
[----:B0-----:R-:W-:Y:S01]  /*9ec0*/  @!P4 FADD.FTZ R0, R0, 1 ;  /* 0x3f8000000000c421 */ /* 0x001fe20000010000 */
[----:B------:R-:W-:Y:S02]  /*9ed0*/  FSETP.GTU.FTZ.AND P1, PT, R17, 20, PT ;  /* 0x41a000001100780b */ /* 0x000fe40003f3c000 */
[----:B------:R-:W-:-:S04]  /*9ee0*/  PRMT R8, R8, 0x7632, R8 ;  /* 0x0000763208087816 */ /* 0x000fc80000000008 */
[----:B------:R-:W0:Y:S01]  /*9ef0*/  @!P4 MUFU.RCP R0, R0 ;  /* 0x000000000000c308 */ /* 0x000e220000001000 */
[----:B---3--:R-:W-:Y:S01]  /*9f00*/  @!P5 FADD.FTZ R12, R12, 1 ;  /* 0x3f8000000c0cd421 */ /* 0x008fe20000010000 */
[----:B--2---:R-:W-:Y:S02]  /*9f10*/  LEA R4, P0, R14, R56, 0x1 ;  /* 0x000000380e047211 */ /* 0x004fe400078008ff */
[----:B------:R-:W-:Y:S02]  /*9f20*/  SHF.L.U32 R8, R8, 0x10, RZ ;  /* 0x0000001008087819 */ /* 0x000fe400000006ff */
[----:B------:R-:W-:Y:S01]  /*9f30*/  LEA.HI.X R5, R14, R57, R15, 0x1, P0 ;  /* 0x000000390e057211 */ /* 0x000fe200000f0c0f */
[----:B------:R-:W-:Y:S01]  /*9f40*/  @!P2 FMUL.FTZ R14, R52, -1.4426950216293334961 ;  /* 0xbfb8aa3b340ea820 */ /* 0x000fe20000410000 */
[----:B------:R2:W3:Y:S01]  /*9f50*/  @!P5 MUFU.RCP R51, R12 ;  /* 0x0000000c0033d308 */ /* 0x0004e20000001000 */
[----:B-1----:R-:W-:Y:S01]  /*9f60*/  @!P6 FMUL.FTZ R34, R34, R41 ;  /* 0x000000292222e220 */ /* 0x002fe20000410000 */
[----:B------:R-:W-:Y:S01]  /*9f70*/  FADD.FTZ R52, R7, UR5 ;  /* 0x0000000507347e21 */ /* 0x000fe20008010000 */
[----:B------:R-:W-:Y:S01]  /*9f80*/  FSETP.GTU.FTZ.AND P0, PT, R54, 20, PT ;  /* 0x41a000003600780b */ /* 0x000fe20003f1c000 */
[----:B------:R-:W-:Y:S01]  /*9f90*/  FADD.FTZ R8, R8, UR5 ;  /* 0x0000000508087e21 */ /* 0x000fe20008010000 */
[----:B------:R-:W-:-:S03]  /*9fa0*/  IMAD.WIDE R4, R13, 0x10, R4 ;  /* 0x000000100d047825 */ /* 0x000fc600078e0204 */
[----:B------:R-:W1:Y:S01]  /*9fb0*/  @!P3 MUFU.EX2 R16, R16 ;  /* 0x000000100010b308 */ /* 0x000e620000000800 */
[C---:B--2---:R-:W-:Y:S01]  /*9fc0*/  SHF.L.U32 R12, R6.reuse, 0x10, RZ ;  /* 0x00000010060c7819 */ /* 0x044fe200000006ff */
[----:B0-----:R-:W-:Y:S01]  /*9fd0*/  @!P4 FMUL.FTZ R35, R35, R0 ;  /* 0x000000002323c220 */ /* 0x001fe20000410000 */
[----:B------:R-:W-:-:S03]  /*9fe0*/  PRMT R6, R6, 0x7632, R6 ;  /* 0x0000763206067816 */ /* 0x000fc60000000006 */
[----:B------:R-:W-:Y:S01]  /*9ff0*/  FADD.FTZ R15, R12, UR5 ;  /* 0x000000050c0f7e21 */ /* 0x000fe20008010000 */
[----:B------:R-:W-:Y:S01]  /*a000*/  SHF.L.U32 R6, R6, 0x10, RZ ;  /* 0x0000001006067819 */ /* 0x000fe200000006ff */
[----:B------:R-:W-:Y:S01]  /*a010*/  @!P1 FMUL.FTZ R12, R17, -1.4426950216293334961 ;  /* 0xbfb8aa3b110c9820 */ /* 0x000fe20000410000 */
[----:B---3--:R-:W-:Y:S01]  /*a020*/  @!P5 FMUL.FTZ R36, R36, R51 ;  /* 0x000000332424d220 */ /* 0x008fe20000410000 */
[----:B------:R-:W-:Y:S01]  /*a030*/  FSETP.GTU.FTZ.AND P5, PT, R52, 20, PT ;  /* 0x41a000003400780b */ /* 0x000fe20003fbc000 */
[----:B------:R-:W0:Y:S01]  /*a040*/  @!P2 MUFU.EX2 R14, R14 ;  /* 0x0000000e000ea308 */ /* 0x000e220000000800 */
[----:B------:R-:W-:Y:S01]  /*a050*/  FADD.FTZ R46, R6, UR5 ;  /* 0x00000005062e7e21 */ /* 0x000fe20008010000 */
[----:B------:R-:W-:Y:S01]  /*a060*/  FSETP.GTU.FTZ.AND P6, PT, R15, 20, PT ;  /* 0x41a000000f00780b */ /* 0x000fe20003fdc000 */
[----:B------:R-:W-:-:S03]  /*a070*/  @!P0 FMUL.FTZ R6, R54, -1.4426950216293334961 ;  /* 0xbfb8aa3b36068820 */ /* 0x000fc60000410000 */
[----:B------:R-:W-:Y:S01]  /*a080*/  FSETP.GTU.FTZ.AND P4, PT, R46, 20, PT ;  /* 0x41a000002e00780b */ /* 0x000fe20003f9c000 */
[----:B-1----:R-:W-:Y:S01]  /*a090*/  @!P3 FADD.FTZ R16, R16, 1 ;  /* 0x3f8000001010b421 */ /* 0x002fe20000010000 */
[----:B------:R-:W1:Y:S07]  /*a0a0*/  @!P1 MUFU.EX2 R17, R12 ;  /* 0x0000000c00119308 */ /* 0x000e6e0000000800 */
[----:B------:R-:W-:Y:S01]  /*a0b0*/  @!P6 FMUL.FTZ R0, R15, -1.4426950216293334961 ;  /* 0xbfb8aa3b0f00e820 */ /* 0x000fe20000410000 */
[----:B------:R-:W-:Y:S01]  /*a0c0*/  @!P5 FMUL.FTZ R15, R52, -1.4426950216293334961 ;  /* 0xbfb8aa3b340fd820 */ /* 0x000fe20000410000 */
[----:B------:R-:W2:Y:S01]  /*a0d0*/  @!P0 MUFU.EX2 R41, R6 ;  /* 0x0000000600298308 */ /* 0x000ea20000000800 */
[----:B0-----:R-:W-:Y:S01]  /*a0e0*/  @!P2 FADD.FTZ R14, R14, 1 ;  /* 0x3f8000000e0ea421 */ /* 0x001fe20000010000 */
[----:B------:R-:W-:-:S06]  /*a0f0*/  @!P4 FMUL.FTZ R7, R46, -1.4426950216293334961 ;  /* 0xbfb8aa3b2e07c820 */ /* 0x000fcc0000410000 */
[----:B------:R-:W0:Y:S01]  /*a100*/  @!P4 MUFU.EX2 R7, R7 ;  /* 0x000000070007c308 */ /* 0x000e220000000800 */
[----:B-1----:R-:W-:-:S07]  /*a110*/  @!P1 FADD.FTZ R17, R17, 1 ;  /* 0x3f80000011119421 */ /* 0x002fce0000010000 */
[----:B------:R-:W1:Y:S01]  /*a120*/  @!P6 MUFU.EX2 R0, R0 ;  /* 0x000000000000e308 */ /* 0x000e620000000800 */
[----:B--2---:R-:W-:-:S07]  /*a130*/  @!P0 FADD.FTZ R41, R41, 1 ;  /* 0x3f80000029298421 */ /* 0x004fce0000010000 */
[----:B------:R-:W2:Y:S01]  /*a140*/  @!P5 MUFU.EX2 R15, R15 ;  /* 0x0000000f000fd308 */ /* 0x000ea20000000800 */
[----:B0-----:R-:W-:-:S07]  /*a150*/  @!P4 FADD.FTZ R12, R7, 1 ;  /* 0x3f800000070cc421 */ /* 0x001fce0000010000 */
[----:B------:R-:W0:Y:S01]  /*a160*/  @!P4 MUFU.RCP R12, R12 ;  /* 0x0000000c000cc308 */ /* 0x000e220000001000 */
[----:B-1----:R-:W-:Y:S01]  /*a170*/  @!P6 FADD.FTZ R6, R0, 1 ;  /* 0x3f8000000006e421 */ /* 0x002fe20000010000 */
[C---:B------:R-:W-:Y:S02]  /*a180*/  SHF.L.U32 R0, R10.reuse, 0x10, RZ ;  /* 0x000000100a007819 */ /* 0x040fe400000006ff */
[----:B------:R-:W-:-:S03]  /*a190*/  PRMT R10, R10, 0x7632, R10 ;  /* 0x000076320a0a7816 */ /* 0x000fc6000000000a */
[----:B------:R-:W-:Y:S01]  /*a1a0*/  FADD.FTZ R7, R0, UR5 ;  /* 0x0000000500077e21 */ /* 0x000fe20008010000 */
[----:B------:R-:W1:Y:S01]  /*a1b0*/  @!P6 MUFU.RCP R6, R6 ;  /* 0x000000060006e308 */ /* 0x000e620000001000 */
[----:B------:R-:W-:Y:S01]  /*a1c0*/  SHF.L.U32 R0, R11, 0x10, RZ ;  /* 0x000000100b007819 */ /* 0x000fe200000006ff */
[----:B--2---:R-:W-:Y:S01]  /*a1d0*/  @!P5 FADD.FTZ R15, R15, 1 ;  /* 0x3f8000000f0fd421 */ /* 0x004fe20000010000 */
[----:B------:R-:W-:Y:S02]  /*a1e0*/  SHF.L.U32 R10, R10, 0x10, RZ ;  /* 0x000000100a0a7819 */ /* 0x000fe400000006ff */
[----:B------:R-:W-:-:S03]  /*a1f0*/  PRMT R11, R11, 0x7632, R11 ;  /* 0x000076320b0b7816 */ /* 0x000fc6000000000b */
[----:B------:R2:W3:Y:S01]  /*a200*/  @!P3 MUFU.RCP R51, R16 ;  /* 0x000000100033b308 */ /* 0x0004e20000001000 */
[----:B0-----:R-:W-:Y:S01]  /*a210*/  @!P4 FMUL.FTZ R39, R39, R12 ;  /* 0x0000000c2727c220 */ /* 0x001fe20000410000 */
[----:B------:R-:W-:Y:S01]  /*a220*/  FADD.FTZ R12, R9, UR5 ;  /* 0x00000005090c7e21 */ /* 0x000fe20008010000 */
[----:B------:R-:W-:Y:S01]  /*a230*/  SHF.L.U32 R11, R11, 0x10, RZ ;  /* 0x000000100b0b7819 */ /* 0x000fe200000006ff */
[----:B------:R-:W-:-:S04]  /*a240*/  FADD.FTZ R10, R10, UR5 ;  /* 0x000000050a0a7e21 */ /* 0x000fc80008010000 */
[----:B------:R-:W0:Y:S01]  /*a250*/  @!P2 MUFU.RCP R55, R14 ;  /* 0x0000000e0037a308 */ /* 0x000e220000001000 */
[----:B--2---:R-:W-:Y:S01]  /*a260*/  FADD.FTZ R16, R0, UR5 ;  /* 0x0000000500107e21 */ /* 0x004fe20008010000 */
[----:B-1----:R-:W-:Y:S01]  /*a270*/  @!P6 FMUL.FTZ R37, R37, R6 ;  /* 0x000000062525e220 */ /* 0x002fe20000410000 */
[----:B------:R-:W-:Y:S01]  /*a280*/  FSETP.GTU.FTZ.AND P6, PT, R7, 20, PT ;  /* 0x41a000000700780b */ /* 0x000fe20003fdc000 */
[----:B------:R-:W-:Y:S02]  /*a290*/  FADD.FTZ R11, R11, UR5 ;  /* 0x000000050b0b7e21 */ /* 0x000fe40008010000 */
[----:B------:R-:W-:Y:S02]  /*a2a0*/  FSETP.GTU.FTZ.AND P4, PT, R16, 20, PT ;  /* 0x41a000001000780b */ /* 0x000fe40003f9c000 */
[----:B------:R-:W1:Y:S01]  /*a2b0*/  @!P5 MUFU.RCP R6, R15 ;  /* 0x0000000f0006d308 */ /* 0x000e620000001000 */
[----:B---3--:R-:W-:Y:S01]  /*a2c0*/  @!P3 FMUL.FTZ R38, R38, R51 ;  /* 0x000000332626b220 */ /* 0x008fe20000410000 */
[----:B------:R-:W-:-:S06]  /*a2d0*/  FSETP.GTU.FTZ.AND P3, PT, R8, 20, PT ;  /* 0x41a000000800780b */ /* 0x000fcc0003f7c000 */
[----:B------:R-:W2:Y:S01]  /*a2e0*/  @!P1 MUFU.RCP R17, R17 ;  /* 0x0000001100119308 */ /* 0x000ea20000001000 */
[----:B0-----:R-:W-:Y:S01]  /*a2f0*/  @!P2 FMUL.FTZ R40, R40, R55 ;  /* 0x000000372828a220 */ /* 0x001fe20000410000 */
[----:B------:R-:W-:Y:S01]  /*a300*/  FSETP.GTU.FTZ.AND P2, PT, R12, 20, PT ;  /* 0x41a000000c00780b */ /* 0x000fe20003f5c000 */
[----:B------:R-:W-:Y:S01]  /*a310*/  @!P4 FMUL.FTZ R9, R16, -1.4426950216293334961 ;  /* 0xbfb8aa3b1009c820 */ /* 0x000fe20000410000 */
[----:B------:R-:W-:Y:S01]  /*a320*/  @!P6 FMUL.FTZ R0, R7, -1.4426950216293334961 ;  /* 0xbfb8aa3b0700e820 */ /* 0x000fe20000410000 */
[----:B------:R-:W-:Y:S01]  /*a330*/  LEA R16, R110, R107, 0x1 ;  /* 0x0000006b6e107211 */ /* 0x000fe200078e08ff */
[----:B------:R-:W0:Y:S02]  /*a340*/  LDC.64 R54, c[0x0][0x3f0] ;  /* 0x0000fc00ff367b82 */ /* 0x000e240000000a00 */
[----:B------:R3:W4:Y:S01]  /*a350*/  @!P6 MUFU.EX2 R7, R0 ;  /* 0x000000000007e308 */ /* 0x0007220000000800 */
[----:B-1----:R-:W-:Y:S01]  /*a360*/  @!P5 FMUL.FTZ R43, R43, R6 ;  /* 0x000000062b2bd220 */ /* 0x002fe20000410000 */
[----:B------:R-:W-:-:S02]  /*a370*/  FSETP.GTU.FTZ.AND P5, PT, R10, 20, PT ;  /* 0x41a000000a00780b */ /* 0x000fc40003fbc000 */
[----:B------:R-:W-:-:S03]  /*a380*/  LEA R16, R16, R109, 0x4 ;  /* 0x0000006d10107211 */ /* 0x000fc600078e20ff */
[----:B------:R-:W-:Y:S01]  /*a390*/  @!P2 FMUL.FTZ R6, R12, -1.4426950216293334961 ;  /* 0xbfb8aa3b0c06a820 */ /* 0x000fe20000410000 */
[----:B------:R-:W1:Y:S01]  /*a3a0*/  @!P4 MUFU.EX2 R9, R9 ;  /* 0x000000090009c308 */ /* 0x000e620000000800 */
[----:B--2---:R-:W-:Y:S01]  /*a3b0*/  @!P1 FMUL.FTZ R42, R42, R17 ;  /* 0x000000112a2a9220 */ /* 0x004fe20000410000 */
[----:B------:R-:W-:Y:S01]  /*a3c0*/  FSETP.GTU.FTZ.AND P1, PT, R11, 20, PT ;  /* 0x41a000000b00780b */ /* 0x000fe20003f3c000 */
[----:B---3--:R-:W-:-:S04]  /*a3d0*/  @!P3 FMUL.FTZ R0, R8, -1.4426950216293334961 ;  /* 0xbfb8aa3b0800b820 */ /* 0x008fc80000410000 */
[----:B------:R-:W-:Y:S01]  /*a3e0*/  @!P5 FMUL.FTZ R8, R10, -1.4426950216293334961 ;  /* 0xbfb8aa3b0a08d820 */ /* 0x000fe20000410000 */
[----:B------:R-:W-:Y:S01]  /*a3f0*/  F2FP.BF16.F32.PACK_AB R10, R23, R30 ;  /* 0x0000001e170a723e */ /* 0x000fe200000010ff */
[----:B------:R-:W2:Y:S01]  /*a400*/  @!P3 MUFU.EX2 R0, R0 ;  /* 0x000000000000b308 */ /* 0x000ea20000000800 */
[----:B----4-:R-:W-:-:S05]  /*a410*/  @!P6 FADD.FTZ R7, R7, 1 ;  /* 0x3f8000000707e421 */ /* 0x010fca0000010000 */
[----:B------:R-:W-:Y:S01]  /*a420*/  @!P1 FMUL.FTZ R15, R11, -1.4426950216293334961 ;  /* 0xbfb8aa3b0b0f9820 */ /* 0x000fe20000410000 */
[----:B------:R-:W-:Y:S01]  /*a430*/  F2FP.BF16.F32.PACK_AB R11, R22, R31 ;  /* 0x0000001f160b723e */ /* 0x000fe200000010ff */
[----:B------:R3:W4:Y:S01]  /*a440*/  @!P5 MUFU.EX2 R12, R8 ;  /* 0x00000008000cd308 */ /* 0x0007220000000800 */
[----:B-1----:R-:W-:Y:S01]  /*a450*/  @!P4 FADD.FTZ R14, R9, 1 ;  /* 0x3f800000090ec421 */ /* 0x002fe20000010000 */
[----:B------:R-:W-:Y:S02]  /*a460*/  F2FP.BF16.F32.PACK_AB R9, R24, R33 ;  /* 0x000000211809723e */ /* 0x000fe400000010ff */
[----:B------:R-:W-:-:S04]  /*a470*/  F2FP.BF16.F32.PACK_AB R24, R21, R28 ;  /* 0x0000001c1518723e */ /* 0x000fc800000010ff */
[----:B------:R-:W1:Y:S01]  /*a480*/  @!P2 MUFU.EX2 R6, R6 ;  /* 0x000000060006a308 */ /* 0x000e620000000800 */
[----:B---3--:R-:W-:Y:S01]  /*a490*/  F2FP.BF16.F32.PACK_AB R8, R25, R32 ;  /* 0x000000201908723e */ /* 0x008fe200000010ff */
[----:B--2---:R-:W-:Y:S01]  /*a4a0*/  @!P3 FADD.FTZ R0, R0, 1 ;  /* 0x3f8000000000b421 */ /* 0x004fe20000010000 */
[----:B------:R-:W-:-:S03]  /*a4b0*/  F2FP.BF16.F32.PACK_AB R25, R20, R29 ;  /* 0x0000001d1419723e */ /* 0x000fc600000010ff */
[----:B------:R2:W-:Y:S02]  /*a4c0*/  STS.128 [R16], R8 ;  /* 0x0000000810007388 */ /* 0x0005e40000000c00 */
[----:B------:R-:W3:Y:S01]  /*a4d0*/  @!P1 MUFU.EX2 R15, R15 ;  /* 0x0000000f000f9308 */ /* 0x000ee20000000800 */
[----:B----4-:R-:W-:Y:S01]  /*a4e0*/  @!P5 FADD.FTZ R12, R12, 1 ;  /* 0x3f8000000c0cd421 */ /* 0x010fe20000010000 */
[----:B------:R-:W-:Y:S01]  /*a4f0*/  STS.128 [R16+0x10], R24 ;  /* 0x0000101810007388 */ /* 0x000fe20000000c00 */
[----:B------:R-:W-:-:S03]  /*a500*/  NOP ;  /* 0x0000000000007918 */ /* 0x000fc60000000000 */
[----:B------:R-:W4:Y:S01]  /*a510*/  LDS.128 R20, [R60] ;  /* 0x000000003c147984 */ /* 0x000f220000000c00 */
[----:B-1----:R-:W-:Y:S01]  /*a520*/  @!P2 FADD.FTZ R6, R6, 1 ;  /* 0x3f8000000606a421 */ /* 0x002fe20000010000 */
[----:B------:R-:W1:Y:S02]  /*a530*/  @!P4 MUFU.RCP R17, R14 ;  /* 0x0000000e0011c308 */ /* 0x000e640000001000 */
[----:B------:R-:W5:Y:S01]  /*a540*/  LDS.128 R28, [R60+0x200] ;  /* 0x000200003c1c7984 */ /* 0x000f620000000c00 */
[----:B--2---:R-:W-:Y:S02]  /*a550*/  F2FP.BF16.F32.PACK_AB R8, R35, R34 ;  /* 0x000000222308723e */ /* 0x004fe400000010ff */
[----:B------:R-:W-:Y:S01]  /*a560*/  F2FP.BF16.F32.PACK_AB R11, R43, R40 ;  /* 0x000000282b0b723e */ /* 0x000fe200000010ff */
[----:B---3--:R-:W-:Y:S01]  /*a570*/  @!P1 FADD.FTZ R15, R15, 1 ;  /* 0x3f8000000f0f9421 */ /* 0x008fe20000010000 */
[----:B------:R-:W-:Y:S01]  /*a580*/  F2FP.BF16.F32.PACK_AB R10, R39, R38 ;  /* 0x00000026270a723e */ /* 0x000fe200000010ff */
[----:B------:R-:W2:Y:S01]  /*a590*/  @!P0 MUFU.RCP R41, R41 ;  /* 0x0000002900298308 */ /* 0x000ea20000001000 */
[----:B------:R-:W-:-:S07]  /*a5a0*/  F2FP.BF16.F32.PACK_AB R9, R37, R36 ;  /* 0x000000242509723e */ /* 0x000fce00000010ff */
[----:B------:R-:W3:Y:S01]  /*a5b0*/  @!P6 MUFU.RCP R7, R7 ;  /* 0x000000070007e308 */ /* 0x000ee20000001000 */
[----:B-1----:R-:W-:-:S07]  /*a5c0*/  @!P4 FMUL.FTZ R50, R50, R17 ;  /* 0x000000113232c220 */ /* 0x002fce0000410000 */
[----:B------:R-:W1:Y:S01]  /*a5d0*/  @!P3 MUFU.RCP R0, R0 ;  /* 0x000000000000b308 */ /* 0x000e620000001000 */
[----:B--2---:R-:W-:-:S07]  /*a5e0*/  @!P0 FMUL.FTZ R44, R44, R41 ;  /* 0x000000292c2c8220 */ /* 0x004fce0000410000 */
[----:B------:R-:W2:Y:S01]  /*a5f0*/  @!P2 MUFU.RCP R6, R6 ;  /* 0x000000060006a308 */ /* 0x000ea20000001000 */
[----:B---3--:R-:W-:Y:S01]  /*a600*/  @!P6 FMUL.FTZ R48, R48, R7 ;  /* 0x000000073030e220 */ /* 0x008fe20000410000 */
[----:B----4-:R-:W-:Y:S06]  /*a610*/  STG.E.128 desc[UR12][R4.64], R20 ;  /* 0x0000001404007986 */ /* 0x010fec000c101d0c */
[----:B------:R-:W3:Y:S01]  /*a620*/  @!P5 MUFU.RCP R12, R12 ;  /* 0x0000000c000cd308 */ /* 0x000ee20000001000 */
[----:B-1----:R-:W-:Y:S01]  /*a630*/  @!P3 FMUL.FTZ R45, R45, R0 ;  /* 0x000000002d2db220 */ /* 0x002fe20000410000 */
[----:B-----5:R1:W-:Y:S01]  /*a640*/  STG.E.128 desc[UR12][R4.64+0x200], R28 ;  /* 0x0002001c04007986 */ /* 0x0203e2000c101d0c */
[----:B------:R-:W-:Y:S01]  /*a650*/  FADD.FTZ R0, R34, R111 ;  /* 0x0000006f22007221 */ /* 0x000fe20000010000 */
[----:B------:R-:W-:Y:S02]  /*a660*/  BAR.SYNC.DEFER_BLOCKING 0x0 ;  /* 0x0000000000007b1d */ /* 0x000fe40000010000 */
[----:B------:R-:W-:Y:S01]  /*a670*/  F2FP.BF16.F32.PACK_AB R24, R45, R42 ;  /* 0x0000002a2d18723e */ /* 0x000fe200000010ff */
[----:B------:R-:W-:Y:S01]  /*a680*/  FADD.FTZ R7, R0, R35 ;  /* 0x0000002300077221 */ /* 0x000fe20000010000 */
[----:B--2---:R-:W-:Y:S01]  /*a690*/  @!P2 FMUL.FTZ R47, R47, R6 ;  /* 0x000000062f2fa220 */ /* 0x004fe20000410000 */
[----:B------:R-:W-:Y:S01]  /*a6a0*/  IMAD R0, R18, UR15, RZ ;  /* 0x0000000f12007c24 */ /* 0x000fe2000f8e02ff */
[----:B------:R2:W4:Y:S01]  /*a6b0*/  @!P1 MUFU.RCP R14, R15 ;  /* 0x0000000f000e9308 */ /* 0x0005220000001000 */
[----:B------:R-:W-:-:S02]  /*a6c0*/  FADD.FTZ R36, R7, R36 ;  /* 0x0000002407247221 */ /* 0x000fc40000010000 */
[----:B------:R-:W-:Y:S01]  /*a6d0*/  F2FP.BF16.F32.PACK_AB R25, R47, R44 ;  /* 0x0000002c2f19723e */ /* 0x000fe200000010ff */
[----:B---3--:R-:W-:Y:S01]  /*a6e0*/  @!P5 FMUL.FTZ R49, R49, R12 ;  /* 0x0000000c3131d220 */ /* 0x008fe20000410000 */
[----:B------:R-:W-:Y:S01]  /*a6f0*/  FADD.FTZ R37, R36, R37 ;  /* 0x0000002524257221 */ /* 0x000fe20000010000 */
[----:B--2---:R-:W-:-:S03]  /*a700*/  IMAD R15, R19, UR14, R0 ;  /* 0x0000000e130f7c24 */ /* 0x004fc6000f8e0200 */
[----:B------:R-:W-:Y:S01]  /*a710*/  F2FP.BF16.F32.PACK_AB R26, R49, R48 ;  /* 0x00000030311a723e */ /* 0x000fe200000010ff */
[----:B------:R-:W-:Y:S01]  /*a720*/  FADD.FTZ R38, R37, R38 ;  /* 0x0000002625267221 */ /* 0x000fe20000010000 */
[----:B------:R-:W-:Y:S01]  /*a730*/  IMAD R0, R116, UR8, RZ ;  /* 0x0000000874007c24 */ /* 0x000fe2000f8e02ff */
[----:B------:R-:W-:Y:S02]  /*a740*/  IADD3 R3, R3, R15, RZ ;  /* 0x0000000f03037210 */ /* 0x000fe40007ffe0ff */
[----:B------:R-:W-:Y:S01]  /*a750*/  FADD.FTZ R39, R38, R39 ;  /* 0x0000002726277221 */ /* 0x000fe20000010000 */
[----:B-1----:R-:W-:Y:S02]  /*a760*/  IMAD R5, R117, UR9, R0 ;  /* 0x0000000975057c24 */ /* 0x002fe4000f8e0200 */
[----:B----4-:R-:W-:Y:S01]  /*a770*/  @!P1 FMUL.FTZ R53, R53, R14 ;  /* 0x0000000e35359220 */ /* 0x010fe20000410000 */
[----:B------:R-:W-:Y:S01]  /*a780*/  STS.128 [R16], R8 ;  /* 0x0000000810007388 */ /* 0x000fe20000000c00 */
[----:B------:R-:W-:-:S04]  /*a790*/  IMAD.WIDE.U32 R2, R117, UR8, R2 ;  /* 0x0000000875027c25 */ /* 0x000fc8000f8e0002 */
[----:B------:R-:W-:Y:S01]  /*a7a0*/  FADD.FTZ R40, R39, R40 ;  /* 0x0000002827287221 */ /* 0x000fe20000010000 */
[----:B------:R-:W-:Y:S01]  /*a7b0*/  UIADD3 UR8, UP0, UR6, -0x1000, URZ ;  /* 0xfffff00006087890 */ /* 0x000fe2000ff1e03f */
[----:B------:R-:W-:Y:S02]  /*a7c0*/  F2FP.BF16.F32.PACK_AB R27, R53, R50 ;  /* 0x00000032351b723e */ /* 0x000fe400000010ff */
[----:B------:R-:W-:Y:S01]  /*a7d0*/  IADD3 R0, R3, R5, RZ ;  /* 0x0000000503007210 */ /* 0x000fe20007ffe0ff */
[----:B------:R-:W-:Y:S01]  /*a7e0*/  FADD.FTZ R43, R40, R43 ;  /* 0x0000002b282b7221 */ /* 0x000fe20000010000 */
[----:B0-----:R-:W-:Y:S01]  /*a7f0*/  LEA R4, P0, R2, R54, 0x1 ;  /* 0x0000003602047211 */ /* 0x001fe200078008ff */
[----:B------:R-:W-:Y:S01]  /*a800*/  STS.128 [R16+0x10], R24 ;  /* 0x0000101810007388 */ /* 0x000fe20000000c00 */
[----:B------:R-:W-:-:S03]  /*a810*/  NOP ;  /* 0x0000000000007918 */ /* 0x000fc60000000000 */
[----:B------:R-:W0:Y:S01]  /*a820*/  LDS.128 R32, [R60] ;  /* 0x000000003c207984 */ /* 0x000e220000000c00 */
[----:B------:R-:W-:Y:S01]  /*a830*/  LEA.HI.X R5, R2, R55, R0, 0x1, P0 ;  /* 0x0000003702057211 */ /* 0x000fe200000f0c00 */
[----:B------:R-:W-:Y:S01]  /*a840*/  FADD.FTZ R42, R43, R42 ;  /* 0x0000002a2b2a7221 */ /* 0x000fe20000010000 */
[----:B------:R-:W-:Y:S01]  /*a850*/  ISETP.GT.AND P0, PT, R108, 0x1, PT ;  /* 0x000000016c00780c */ /* 0x000fe20003f04270 */
[----:B------:R-:W1:Y:S01]  /*a860*/  LDS.128 R56, [R60+0x200] ;  /* 0x000200003c387984 */ /* 0x000e620000000c00 */
[----:B------:R-:W-:Y:S01]  /*a870*/  UIADD3.X UR9, UR7, -0x1, URZ, UP0, !UPT ;  /* 0xffffffff07097890 */ /* 0x000fe200087fe43f */
[----:B------:R-:W-:-:S04]  /*a880*/  IMAD.WIDE R2, R13, 0x10, R4 ;  /* 0x000000100d027825 */ /* 0x000fc800078e0204 */
[----:B------:R-:W-:Y:S01]  /*a890*/  FADD.FTZ R45, R42, R45 ;  /* 0x0000002d2a2d7221 */ /* 0x000fe20000010000 */
[----:B------:R-:W-:-:S03]  /*a8a0*/  MOV R108, R61 ;  /* 0x0000003d006c7202 */ /* 0x000fc60000000f00 */
[----:B------:R-:W-:-:S04]  /*a8b0*/  FADD.FTZ R44, R45, R44 ;  /* 0x0000002c2d2c7221 */ /* 0x000fc80000010000 */
[----:B------:R-:W-:-:S04]  /*a8c0*/  FADD.FTZ R47, R44, R47 ;  /* 0x0000002f2c2f7221 */ /* 0x000fc80000010000 */
[----:B------:R-:W-:-:S04]  /*a8d0*/  FADD.FTZ R48, R47, R48 ;  /* 0x000000302f307221 */ /* 0x000fc80000010000 */
[----:B------:R-:W-:-:S04]  /*a8e0*/  FADD.FTZ R49, R48, R49 ;  /* 0x0000003130317221 */ /* 0x000fc80000010000 */
[----:B------:R-:W-:-:S04]  /*a8f0*/  FADD.FTZ R50, R49, R50 ;  /* 0x0000003231327221 */ /* 0x000fc80000010000 */
[----:B------:R-:W-:Y:S01]  /*a900*/  FADD.FTZ R111, R50, R53 ;  /* 0x00000035326f7221 */ /* 0x000fe20000010000 */
[----:B0-----:R0:W-:Y:S04]  /*a910*/  STG.E.128 desc[UR12][R2.64], R32 ;  /* 0x0000002002007986 */ /* 0x0011e8000c101d0c */
[----:B-1----:R0:W-:Y:S01]  /*a920*/  STG.E.128 desc[UR12][R2.64+0x200], R56 ;  /* 0x0002003802007986 */ /* 0x0021e2000c101d0c */
[----:B------:R-:W-:Y:S05]  /*a930*/  @P0 BRA `(.L_x_3494) ;  /* 0xffffff5c00800947 */ /* 0x000fea000383ffff */
.L_x_3429:
        /* <DEDUP_REMOVED lines=37> */
[----:B------:R1:W-:Y:S02]  /*ab90*/  REDG.E.ADD.F32.FTZ.RN.STRONG.GPU desc[UR12][R200.64], R7 ;  /* 0x00000007c80079a6 */ /* 0x0003e4000c10f38c */
.L_x_3496:
[----:B------:R-:W-:Y:S05]  /*aba0*/  BSYNC B0 ;  /* 0x0000000000007941 */ /* 0x000fea0003800000 */
.L_x_3495:
        /* <DEDUP_REMOVED lines=41> */
.L_x_3498:
[----:B------:R-:W2:Y:S02]  /*ae40*/  S2R R21, SR_TID.X ;  /* 0x0000000000157919 */ /* 0x000ea40000002100 */
.L_x_3499:
[----:B------:R-:W-:Y:S05]  /*ae50*/  BSYNC B0 ;  /* 0x0000000000007941 */ /* 0x000fea0003800000 */
.L_x_3497:
        /* <DEDUP_REMOVED lines=43> */
.L_x_3501:
        /* <DEDUP_REMOVED lines=64> */
.L_x_3500:
[----:B------:R-:W-:Y:S05]  /*b510*/  EXIT ;  /* 0x000000000000794d */ /* 0x000fea0003800000 */
.L_x_3466:
[----:B------:R-:W-:Y:S01]  /*b520*/  HFMA2.MMA R226, -RZ, RZ, 0, 5.9604644775390625e-08 ;  /* 0x00000001ffe27435 */ /* 0x000fe200000001ff */
[----:B------:R-:W-:Y:S02]  /*b530*/  MOV R214, R210 ;  /* 0x000000d200d67202 */ /* 0x000fe40000000f00 */
[----:B------:R-:W-:Y:S02]  /*b540*/  MOV R229, RZ ;  /* 0x000000ff00e57202 */ /* 0x000fe40000000f00 */
[----:B------:R-:W-:-:S07]  /*b550*/  MOV R83, 0xffffffff ;  /* 0xffffffff00537802 */ /* 0x000fce0000000f00 */
[----:B-1---5:R-:W-:Y:S05]  /*b560*/  WARPSYNC.COLLECTIVE R83, `(.L_x_3502) ;  /* 0x0000000053087348 */ /* 0x022fea0003c00000 */
[----:B------:R0:W2:Y:S02]  /*b570*/  SHFL.UP P3, R217, R214, R226, R229 ;  /* 0x040000e2d6d97389 */ /* 0x0000a400000600e5 */
[----:B012--5:R-:W-:Y:S01]  /*b580*/  ENDCOLLECTIVE ;  /* 0x000000000000791b */ /* 0x027fe20003800000 */
.L_x_3502:
[----:B------:R-:W-:Y:S02]  /*b590*/  MOV R214, R216 ;  /* 0x000000d800d67202 */ /* 0x000fe40000000f00 */
[----:B------:R-:W-:-:S07]  /*b5a0*/  MOV R81, R217 ;  /* 0x000000d900517202 */ /* 0x000fce0000000f00 */
[----:B------:R-:W-:Y:S05]  /*b5b0*/  WARPSYNC.COLLECTIVE R83, `(.L_x_3503) ;  /* 0x0000000053087348 */ /* 0x000fea0003c00000 */
[----:B------:R0:W1:Y:S02]  /*b5c0*/  SHFL.UP P3, R217, R214, R226, R229 ;  /* 0x040000e2d6d97389 */ /* 0x00006400000600e5 */
[----:B01----:R-:W-:Y:S01]  /*b5d0*/  ENDCOLLECTIVE ;  /* 0x000000000000791b */ /* 0x003fe20003800000 */
.L_x_3503:
[----:B------:R-:W-:Y:S02]  /*b5e0*/  MOV R214, R212 ;  /* 0x000000d400d67202 */ /* 0x000fe40000000f00 */
[----:B------:R-:W-:-:S07]  /*b5f0*/  MOV R213, R217 ;  /* 0x000000d900d57202 */ /* 0x000fce0000000f00 */
[----:B------:R-:W-:Y:S05]  /*b600*/  WARPSYNC.COLLECTIVE R83, `(.L_x_3504) ;  /* 0x0000000053087348 */ /* 0x000fea0003c00000 */
[----:B------:R0:W1:Y:S02]  /*b610*/  SHFL.UP P3, R217, R214, R226, R229 ;  /* 0x040000e2d6d97389 */ /* 0x00006400000600e5 */
[----:B01----:R-:W-:Y:S01]  /*b620*/  ENDCOLLECTIVE ;  /* 0x000000000000791b */ /* 0x003fe20003800000 */
.L_x_3504:
[----:B------:R-:W-:Y:S02]  /*b630*/  MOV R214, R211 ;  /* 0x000000d300d67202 */ /* 0x000fe40000000f00 */
[----:B------:R-:W-:-:S07]  /*b640*/  MOV R215, R217 ;  /* 0x000000d900d77202 */ /* 0x000fce0000000f00 */
[----:B------:R-:W-:Y:S05]  /*b650*/  WARPSYNC.COLLECTIVE R83, `(.L_x_3505) ;  /* 0x0000000053087348 */ /* 0x000fea0003c00000 */
[----:B------:R0:W1:Y:S02]  /*b660*/  SHFL.UP P3, R217, R214, R226, R229 ;  /* 0x040000e2d6d97389 */ /* 0x00006400000600e5 */
[----:B01----:R-:W-:Y:S01]  /*b670*/  ENDCOLLECTIVE ;  /* 0x000000000000791b */ /* 0x003fe20003800000 */
.L_x_3505:
[----:B------:R-:W-:Y:S01]  /*b680*/  FMUL.FTZ R80, R216, R215 ;  /* 0x000000d7d8507220 */ /* 0x000fe20000410000 */
[----:B------:R-:W-:Y:S01]  /*b690*/  HFMA2.MMA R226, -RZ, RZ, 0, 1.1920928955078125e-07 ;  /* 0x00000002ffe27435 */ /* 0x000fe200000001ff */
[----:B------:R-:W-:Y:S01]  /*b6a0*/  ISETP.GE.AND P3, PT, R110, 0x1, PT ;  /* 0x000000016e00780c */ /* 0x000fe20003f66270 */
[-C--:B------:R-:W-:Y:S01]  /*b6b0*/  FMUL.FTZ R227, R216, R217.reuse ;  /* 0x000000d9d8e37220 */ /* 0x080fe20000410000 */
[----:B------:R-:W-:-:S03]  /*b6c0*/  FFMA.FTZ R80, R210, R217, R80 ;  /* 0x000000d9d2507223 */ /* 0x000fc60000010050 */
[----:B------:R-:W-:Y:S01]  /*b6d0*/  FFMA.FTZ R227, R210, R215, -R227 ;  /* 0x000000d7d2e37223 */ /* 0x000fe200000108e3 */
[----:B------:R-:W-:-:S04]  /*b6e0*/  FMUL.FTZ R215, R216, R81 ;  /* 0x00000051d8d77220 */ /* 0x000fc80000410000 */
[----:B------:R-:W-:-:S03]  /*b6f0*/  FFMA.FTZ R215, R210, R213, R215 ;  /* 0x000000d5d2d77223 */ /* 0x000fc600000100d7 */
[----:B------:R-:W-:Y:S01]  /*b700*/  @P3 FADD.FTZ R211, R211, R80 ;  /* 0x00000050d3d33221 */ /* 0x000fe20000010000 */
[----:B------:R-:W-:Y:S01]  /*b710*/  FMUL.FTZ R80, R216, R213 ;  /* 0x000000d5d8507220 */ /* 0x000fe20000410000 */
[----:B------:R-:W-:Y:S01]  /*b720*/  @P3 FADD.FTZ R212, R212, R227 ;  /* 0x000000e3d4d43221 */ /* 0x000fe20000010000 */
[----:B------:R-:W-:Y:S02]  /*b730*/  FSEL R216, R216, R215, !P3 ;  /* 0x000000d7d8d87208 */ /* 0x000fe40005800000 */
[----:B------:R-:W-:-:S05]  /*b740*/  @P3 FFMA.FTZ R210, R210, R81, -R80 ;  /* 0x00000051d2d23223 */ /* 0x000fca0000010850 */
[----:B------:R-:W-:-:S07]  /*b750*/  MOV R214, R210 ;  /* 0x000000d200d67202 */ /* 0x000fce0000000f00 */
[----:B------:R-:W-:Y:S05]  /*b760*/  WARPSYNC.COLLECTIVE R83, `(.L_x_3506) ;  /* 0x0000000053087348 */ /* 0x000fea0003c00000 */
[----:B------:R0:W1:Y:S02]  /*b770*/  SHFL.UP P3, R217, R214, R226, R229 ;  /* 0x040000e2d6d97389 */ /* 0x00006400000600e5 */
[----:B01----:R-:W-:Y:S01]  /*b780*/  ENDCOLLECTIVE ;  /* 0x000000000000791b */ /* 0x003fe20003800000 */
.L_x_3506:
[----:B------:R-:W-:Y:S02]  /*b790*/  MOV R214, R216 ;  /* 0x000000d800d67202 */ /* 0x000fe40000000f00 */
[----:B------:R-:W-:-:S07]  /*b7a0*/  MOV R81, R217 ;  /* 0x000000d900517202 */ /* 0x000fce0000000f00 */
[----:B------:R-:W-:Y:S05]  /*b7b0*/  WARPSYNC.COLLECTIVE R83, `(.L_x_3507) ;  /* 0x0000000053087348 */ /* 0x000fea0003c00000 */
[----:B------:R0:W1:Y:S02]  /*b7c0*/  SHFL.UP P3, R217, R214, R226, R229 ;  /* 0x040000e2d6d97389 */ /* 0x00006400000600e5 */
[----:B01----:R-:W-:Y:S01]  /*b7d0*/  ENDCOLLECTIVE ;  /* 0x000000000000791b */ /* 0x003fe20003800000 */
.L_x_3507:
[----:B------:R-:W-:Y:S02]  /*b7e0*/  MOV R214, R212 ;  /* 0x000000d400d67202 */ /* 0x000fe40000000f00 */
[----:B------:R-:W-:-:S07]  /*b7f0*/  MOV R213, R217 ;  /* 0x000000d900d57202 */ /* 0x000fce0000000f00 */
[----:B------:R-:W-:Y:S05]  /*b800*/  WARPSYNC.COLLECTIVE R83, `(.L_x_3508) ;  /* 0x0000000053087348 */ /* 0x000fea0003c00000 */
[----:B------:R0:W1:Y:S02]  /*b810*/  SHFL.UP P3, R217, R214, R226, R229 ;  /* 0x040000e2d6d97389 */ /* 0x00006400000600e5 */
[----:B01----:R-:W-:Y:S01]  /*b820*/  ENDCOLLECTIVE ;  /* 0x000000000000791b */ /* 0x003fe20003800000 */
.L_x_3508:
[----:B------:R-:W-:Y:S02]  /*b830*/  MOV R214, R211 ;  /* 0x000000d300d67202 */ /* 0x000fe40000000f00 */
[----:B------:R-:W-:-:S07]  /*b840*/  MOV R215, R217 ;  /* 0x000000d900d77202 */ /* 0x000fce0000000f00 */
[----:B------:R-:W-:Y:S05]  /*b850*/  WARPSYNC.COLLECTIVE R83, `(.L_x_3509) ;  /* 0x0000000053087348 */ /* 0x000fea0003c00000 */
[----:B------:R0:W1:Y:S02]  /*b860*/  SHFL.UP P3, R217, R214, R226, R229 ;  /* 0x040000e2d6d97389 */ /* 0x00006400000600e5 */
[----:B01----:R-:W-:Y:S01]  /*b870*/  ENDCOLLECTIVE ;  /* 0x000000000000791b */ /* 0x003fe20003800000 */
.L_x_3509:
[----:B------:R-:W-:Y:S01]  /*b880*/  FMUL.FTZ R80, R216, R215 ;  /* 0x000000d7d8507220 */ /* 0x000fe20000410000 */
[----:B------:R-:W-:Y:S01]  /*b890*/  HFMA2.MMA R226, -RZ, RZ, 0, 2.384185791015625e-07 ;  /* 0x00000004ffe27435 */ /* 0x000fe200000001ff */
        /* <DEDUP_REMOVED lines=15> */
.L_x_3510:
[----:B------:R-:W-:Y:S02]  /*b990*/  MOV R214, R216 ;  /* 0x000000d800d67202 */ /* 0x000fe40000000f00 */
[----:B------:R-:W-:-:S07]  /*b9a0*/  MOV R81, R217 ;  /* 0x000000d900517202 */ /* 0x000fce0000000f00 */
[----:B------:R-:W-:Y:S05]  /*b9b0*/  WARPSYNC.COLLECTIVE R83, `(.L_x_3511) ;  /* 0x0000000053087348 */ /* 0x000fea0003c00000 */
[----:B------:R0:W1:Y:S02]  /*b9c0*/  SHFL.UP P3, R217, R214, R226, R229 ;  /* 0x040000e2d6d97389 */ /* 0x00006400000600e5 */
[----:B01----:R-:W-:Y:S01]  /*b9d0*/  ENDCOLLECTIVE ;  /* 0x000000000000791b */ /* 0x003fe20003800000 */
.L_x_3511:
[----:B------:R-:W-:Y:S02]  /*b9e0*/  MOV R214, R212 ;  /* 0x000000d400d67202 */ /* 0x000fe40000000f00 */
[----:B------:R-:W-:-:S07]  /*b9f0*/  MOV R213, R217 ;  /* 0x000000d900d57202 */ /* 0x000fce0000000f00 */
[----:B------:R-:W-:Y:S05]  /*ba00*/  WARPSYNC.COLLECTIVE R83, `(.L_x_3512) ;  /* 0x0000000053087348 */ /* 0x000fea0003c00000 */
[----:B------:R0:W1:Y:S02]  /*ba10*/  SHFL.UP P3, R217, R214, R226, R229 ;  /* 0x040000e2d6d97389 */ /* 0x00006400000600e5 */
[----:B01----:R-:W-:Y:S01]  /*ba20*/  ENDCOLLECTIVE ;  /* 0x000000000000791b */ /* 0x003fe20003800000 */
.L_x_3512:
[----:B------:R-:W-:Y:S02]  /*ba30*/  MOV R214, R211 ;  /* 0x000000d300d67202 */ /* 0x000fe40000000f00 */
[----:B------:R-:W-:-:S07]  /*ba40*/  MOV R215, R217 ;  /* 0x000000d900d77202 */ /* 0x000fce0000000f00 */
[----:B------:R-:W-:Y:S05]  /*ba50*/  WARPSYNC.COLLECTIVE R83, `(.L_x_3513) ;  /* 0x0000000053087348 */ /* 0x000fea0003c00000 */
[----:B------:R0:W1:Y:S02]  /*ba60*/  SHFL.UP P3, R217, R214, R226, R229 ;  /* 0x040000e2d6d97389 */ /* 0x00006400000600e5 */
[----:B01----:R-:W-:Y:S01]  /*ba70*/  ENDCOLLECTIVE ;  /* 0x000000000000791b */ /* 0x003fe20003800000 */
.L_x_3513:
[----:B------:R-:W-:Y:S01]  /*ba80*/  FMUL.FTZ R80, R216, R215 ;  /* 0x000000d7d8507220 */ /* 0x000fe20000410000 */
[----:B------:R-:W-:Y:S01]  /*ba90*/  HFMA2.MMA R226, -RZ, RZ, 0, 4.76837158203125e-07 ;  /* 0x00000008ffe27435 */ /* 0x000fe200000001ff */
        /* <DEDUP_REMOVED lines=15> */
.L_x_3514:
[----:B------:R-:W-:Y:S02]  /*bb90*/  MOV R214, R216 ;  /* 0x000000d800d67202 */ /* 0x000fe40000000f00 */
[----:B------:R-:W-:-:S07]  /*bba0*/  MOV R81, R217 ;  /* 0x000000d900517202 */ /* 0x000fce0000000f00 */
[----:B------:R-:W-:Y:S05]  /*bbb0*/  WARPSYNC.COLLECTIVE R83, `(.L_x_3515) ;  /* 0x0000000053087348 */ /* 0x000fea0003c00000 */
[----:B------:R0:W1:Y:S02]  /*bbc0*/  SHFL.UP P3, R217, R214, R226, R229 ;  /* 0x040000e2d6d97389 */ /* 0x00006400000600e5 */
[----:B01----:R-:W-:Y:S01]  /*bbd0*/  ENDCOLLECTIVE ;  /* 0x000000000000791b */ /* 0x003fe20003800000 */
.L_x_3515:
[----:B------:R-:W-:Y:S02]  /*bbe0*/  MOV R214, R212 ;  /* 0x000000d400d67202 */ /* 0x000fe40000000f00 */
[----:B------:R-:W-:-:S07]  /*bbf0*/  MOV R213, R217 ;  /* 0x000000d900d57202 */ /* 0x000fce0000000f00 */
[----:B------:R-:W-:Y:S05]  /*bc00*/  WARPSYNC.COLLECTIVE R83, `(.L_x_3516) ;  /* 0x0000000053087348 */ /* 0x000fea0003c00000 */
[----:B------:R0:W1:Y:S02]  /*bc10*/  SHFL.UP P3, R217, R214, R226, R229 ;  /* 0x040000e2d6d97389 */ /* 0x00006400000600e5 */
[----:B01----:R-:W-:Y:S01]  /*bc20*/  ENDCOLLECTIVE ;  /* 0x000000000000791b */ /* 0x003fe20003800000 */
.L_x_3516:
[----:B------:R-:W-:Y:S02]  /*bc30*/  MOV R214, R211 ;  /* 0x000000d300d67202 */ /* 0x000fe40000000f00 */
[----:B------:R-:W-:-:S07]  /*bc40*/  MOV R215, R217 ;  /* 0x000000d900d77202 */ /* 0x000fce0000000f00 */
[----:B------:R-:W-:Y:S05]  /*bc50*/  WARPSYNC.COLLECTIVE R83, `(.L_x_3517) ;  /* 0x0000000053087348 */ /* 0x000fea0003c00000 */
[----:B------:R0:W1:Y:S02]  /*bc60*/  SHFL.UP P3, R217, R214, R226, R229 ;  /* 0x040000e2d6d97389 */ /* 0x00006400000600e5 */
[----:B01----:R-:W-:Y:S01]  /*bc70*/  ENDCOLLECTIVE ;  /* 0x000000000000791b */ /* 0x003fe20003800000 */
.L_x_3517:
[----:B------:R-:W-:Y:S01]  /*bc80*/  FMUL.FTZ R80, R216, R215 ;  /* 0x000000d7d8507220 */ /* 0x000fe20000410000 */
[----:B------:R-:W-:Y:S01]  /*bc90*/  HFMA2.MMA R226, -RZ, RZ, 0, 9.5367431640625e-07 ;  /* 0x00000010ffe27435 */ /* 0x000fe200000001ff */
        /* <DEDUP_REMOVED lines=8> */
[----:B------:R-:W-:-:S03]  /*bd20*/  @P3 FADD.FTZ R212, R212, R227 ;  /* 0x000000e3d4d43221 */ /* 0x000fc60000010000 */
[----:B------:R-:W-:Y:S01]  /*bd30*/  @P3 FFMA.FTZ R210, R210, R81, -R80 ;  /* 0x00000051d2d23223 */ /* 0x000fe20000010850 */
[----:B------:R-:W-:-:S04]  /*bd40*/  FSEL R80, R216, R215, !P3 ;  /* 0x000000d7d8507208 */ /* 0x000fc80005800000 */
[----:B------:R-:W-:-:S07]  /*bd50*/  MOV R214, R210 ;  /* 0x000000d200d67202 */ /* 0x000fce0000000f00 */
[----:B------:R-:W-:Y:S05]  /*bd60*/  WARPSYNC.COLLECTIVE R83, `(.L_x_3518) ;  /* 0x0000000053087348 */ /* 0x000fea0003c00000 */
[----:B------:R0:W1:Y:S02]  /*bd70*/  SHFL.UP P3, R217, R214, R226, R229 ;  /* 0x040000e2d6d97389 */ /* 0x00006400000600e5 */
[----:B01----:R-:W-:Y:S01]  /*bd80*/  ENDCOLLECTIVE ;  /* 0x000000000000791b */ /* 0x003fe20003800000 */
.L_x_3518:
[----:B------:R-:W-:Y:S02]  /*bd90*/  MOV R214, R80 ;  /* 0x0000005000d67202 */ /* 0x000fe40000000f00 */
[----:B------:R-:W-:-:S07]  /*bda0*/  MOV R81, R217 ;  /* 0x000000d900517202 */ /* 0x000fce0000000f00 */
[----:B------:R-:W-:Y:S05]  /*bdb0*/  WARPSYNC.COLLECTIVE R83, `(.L_x_3519) ;  /* 0x0000000053087348 */ /* 0x000fea0003c00000 */
[----:B------:R0:W1:Y:S02]  /*bdc0*/  SHFL.UP P3, R217, R214, R226, R229 ;  /* 0x040000e2d6d97389 */ /* 0x00006400000600e5 */
[----:B01----:R-:W-:Y:S01]  /*bdd0*/  ENDCOLLECTIVE ;  /* 0x000000000000791b */ /* 0x003fe20003800000 */
.L_x_3519:
[----:B------:R-:W-:Y:S02]  /*bde0*/  MOV R214, R212 ;  /* 0x000000d400d67202 */ /* 0x000fe40000000f00 */
[----:B------:R-:W-:-:S07]  /*bdf0*/  MOV R213, R217 ;  /* 0x000000d900d57202 */ /* 0x000fce0000000f00 */
[----:B------:R-:W-:Y:S05]  /*be00*/  WARPSYNC.COLLECTIVE R83, `(.L_x_3520) ;  /* 0x0000000053087348 */ /* 0x000fea0003c00000 */
[----:B------:R0:W1:Y:S02]  /*be10*/  SHFL.UP P3, R217, R214, R226, R229 ;  /* 0x040000e2d6d97389 */ /* 0x00006400000600e5 */
[----:B01----:R-:W-:Y:S01]  /*be20*/  ENDCOLLECTIVE ;  /* 0x000000000000791b */ /* 0x003fe20003800000 */
.L_x_3520:
[----:B------:R-:W-:Y:S02]  /*be30*/  MOV R214, R211 ;  /* 0x000000d300d67202 */ /* 0x000fe40000000f00 */
[----:B------:R-:W-:-:S07]  /*be40*/  MOV R215, R217 ;  /* 0x000000d900d77202 */ /* 0x000fce0000000f00 */
[----:B------:R-:W-:Y:S05]  /*be50*/  WARPSYNC.COLLECTIVE R83, `(.L_x_3521) ;  /* 0x0000000053087348 */ /* 0x000fea0003c00000 */
[----:B------:R0:W1:Y:S02]  /*be60*/  SHFL.UP P3, R217, R214, R226, R229 ;  /* 0x040000e2d6d97389 */ /* 0x00006400000600e5 */
[----:B01----:R-:W-:Y:S01]  /*be70*/  ENDCOLLECTIVE ;  /* 0x000000000000791b */ /* 0x003fe20003800000 */
.L_x_3521:
[----:B------:R-:W-:Y:S05]  /*be80*/  BRA `(.L_x_3522) ;  /* 0xffffff9800687947 */ /* 0x000fea000383ffff */
.L_x_3467:
        /* <DEDUP_REMOVED lines=8> */
.L_x_3524:
[----:B------:R-:W-:Y:S05]  /*bf10*/  BSYNC B0 ;  /* 0x0000000000007941 */ /* 0x000fea0003800000 */
.L_x_3523:
[----:B------:R-:W-:Y:S05]  /*bf20*/  BRA `(.L_x_3525) ;  /* 0xffffff9800787947 */ /* 0x000fea000383ffff */
.L_x_3468:
        /* <DEDUP_REMOVED lines=8> */
.L_x_3527:
[----:B------:R-:W-:Y:S05]  /*bfb0*/  BSYNC B0 ;  /* 0x0000000000007941 */ /* 0x000fea0003800000 */
.L_x_3526:
[----:B------:R-:W-:Y:S05]  /*bfc0*/  BRA `(.L_x_3528) ;  /* 0xffffff9800587947 */ /* 0x000fea000383ffff */
.L_x_3469:
        /* <DEDUP_REMOVED lines=8> */
.L_x_3530:
[----:B------:R-:W-:Y:S05]  /*c050*/  BSYNC B0 ;  /* 0x0000000000007941 */ /* 0x000fea0003800000 */
.L_x_3529:
[----:B------:R-:W-:Y:S05]  /*c060*/  BRA `(.L_x_3531) ;  /* 0xffffff9800387947 */ /* 0x000fea000383ffff */
.L_x_3470:
        /* <DEDUP_REMOVED lines=8> */
.L_x_3533:
[----:B------:R-:W-:Y:S05]  /*c0f0*/  BSYNC B0 ;  /* 0x0000000000007941 */ /* 0x000fea0003800000 */
.L_x_3532:
[----:B------:R-:W-:Y:S05]  /*c100*/  BRA `(.L_x_3534) ;  /* 0xffffff9800187947 */ /* 0x000fea000383ffff */
.L_x_3471:
        /* <DEDUP_REMOVED lines=8> */
.L_x_3536:
[----:B------:R-:W-:Y:S05]  /*c190*/  BSYNC B0 ;  /* 0x0000000000007941 */ /* 0x000fea0003800000 */
.L_x_3535:
        /* <DEDUP_REMOVED lines=10> */
.L_x_3537:
[----:B------:R-:W-:Y:S02]  /*c240*/  MOV R80, 0x1f ;  /* 0x0000001f00507802 */ /* 0x000fe40000000f00 */
[----:B------:R-:W-:Y:S02]  /*c250*/  MOV R214, R212 ;  /* 0x000000d400d67202 */ /* 0x000fe40000000f00 */
[----:B------:R-:W-:-:S07]  /*c260*/  MOV R213, R217 ;  /* 0x000000d900d57202 */ /* 0x000fce0000000f00 */
[----:B------:R-:W-:Y:S05]  /*c270*/  WARPSYNC.COLLECTIVE R83, `(.L_x_3538) ;  /* 0x0000000053087348 */ /* 0x000fea0003c00000 */
[----:B------:R0:W1:Y:S02]  /*c280*/  SHFL.UP P3, R217, R214, R226, R229 ;  /* 0x040000e2d6d97389 */ /* 0x00006400000600e5 */
[----:B01----:R-:W-:Y:S01]  /*c290*/  ENDCOLLECTIVE ;  /* 0x000000000000791b */ /* 0x003fe20003800000 */
.L_x_3538:
[----:B------:R-:W-:Y:S02]  /*c2a0*/  MOV R214, R211 ;  /* 0x000000d300d67202 */ /* 0x000fe40000000f00 */
[----:B------:R-:W-:-:S07]  /*c2b0*/  MOV R212, R217 ;  /* 0x000000d900d47202 */ /* 0x000fce0000000f00 */
[----:B------:R-:W-:Y:S05]  /*c2c0*/  WARPSYNC.COLLECTIVE R83, `(.L_x_3539) ;  /* 0x0000000053087348 */ /* 0x000fea0003c00000 */
[----:B------:R0:W1:Y:S02]  /*c2d0*/  SHFL.UP P3, R217, R214, R226, R229 ;  /* 0x040000e2d6d97389 */ /* 0x00006400000600e5 */
[----:B01----:R-:W-:Y:S01]  /*c2e0*/  ENDCOLLECTIVE ;  /* 0x000000000000791b */ /* 0x003fe20003800000 */
.L_x_3539:
[----:B------:R-:W-:Y:S05]  /*c2f0*/  WARPSYNC.COLLECTIVE R83, `(.L_x_3540) ;  /* 0x0000000053087348 */ /* 0x000fea0003c00000 */
[----:B------:R0:W1:Y:S02]  /*c300*/  SHFL.IDX P3, R232, R82, R81, R80 ;  /* 0x0000005152e87389 */ /* 0x0000640000060050 */
[----:B01----:R-:W-:Y:S01]  /*c310*/  ENDCOLLECTIVE ;  /* 0x000000000000791b */ /* 0x003fe20003800000 */
.L_x_3540:
[----:B------:R-:W-:Y:S02]  /*c320*/  MOV R82, R69 ;  /* 0x0000004500527202 */ /* 0x000fe40000000f00 */
[----:B------:R-:W-:Y:S02]  /*c330*/  MOV R211, R217 ;  /* 0x000000d900d37202 */ /* 0x000fe40000000f00 */
[----:B------:R-:W-:-:S07]  /*c340*/  MOV R68, R232 ;  /* 0x000000e800447202 */ /* 0x000fce0000000f00 */
[----:B------:R-:W-:Y:S05]  /*c350*/  WARPSYNC.COLLECTIVE R83, `(.L_x_3541) ;  /* 0x0000000053087348 */ /* 0x000fea0003c00000 */
[----:B------:R0:W1:Y:S02]  /*c360*/  SHFL.IDX P3, R232, R82, R81, R80 ;  /* 0x0000005152e87389 */ /* 0x0000640000060050 */
[----:B01----:R-:W-:Y:S01]  /*c370*/  ENDCOLLECTIVE ;  /* 0x000000000000791b */ /* 0x003fe20003800000 */
.L_x_3541:
[----:B------:R-:W-:Y:S02]  /*c380*/  MOV R82, R70 ;  /* 0x0000004600527202 */ /* 0x000fe40000000f00 */
[----:B------:R-:W-:-:S07]  /*c390*/  MOV R69, R232 ;  /* 0x000000e800457202 */ /* 0x000fce0000000f00 */
[----:B------:R-:W-:Y:S05]  /*c3a0*/  WARPSYNC.COLLECTIVE R83, `(.L_x_3542) ;  /* 0x0000000053087348 */ /* 0x000fea0003c00000 */
[----:B------:R0:W1:Y:S02]  /*c3b0*/  SHFL.IDX P3, R232, R82, R81, R80 ;  /* 0x0000005152e87389 */ /* 0x0000640000060050 */
[----:B01----:R-:W-:Y:S01]  /*c3c0*/  ENDCOLLECTIVE ;  /* 0x000000000000791b */ /* 0x003fe20003800000 */
.L_x_3542:
[----:B------:R-:W-:Y:S02]  /*c3d0*/  MOV R82, R71 ;  /* 0x0000004700527202 */ /* 0x000fe40000000f00 */
[----:B------:R-:W-:-:S07]  /*c3e0*/  MOV R70, R232 ;  /* 0x000000e800467202 */ /* 0x000fce0000000f00 */
[----:B------:R-:W-:Y:S05]  /*c3f0*/  WARPSYNC.COLLECTIVE R83, `(.L_x_3543) ;  /* 0x0000000053087348 */ /* 0x000fea0003c00000 */
[----:B------:R0:W1:Y:S02]  /*c400*/  SHFL.IDX P3, R232, R82, R81, R80 ;  /* 0x0000005152e87389 */ /* 0x0000640000060050 */
[----:B01----:R-:W-:Y:S01]  /*c410*/  ENDCOLLECTIVE ;  /* 0x000000000000791b */ /* 0x003fe20003800000 */
.L_x_3543:
[----:B------:R-:W-:Y:S01]  /*c420*/  MOV R71, R232 ;  /* 0x000000e800477202 */ /* 0x000fe20000000f00 */
[----:B------:R-:W-:Y:S06]  /*c430*/  BRA `(.L_x_3544) ;  /* 0xffffff9400747947 */ /* 0x000fec000383ffff */
.L_x_3473:
[----:B------:R-:W-:Y:S01]  /*c440*/  HFMA2.MMA R245, -RZ, RZ, 0, 5.9604644775390625e-08 ;  /* 0x00000001fff57435 */ /* 0x000fe200000001ff */
[----:B------:R-:W-:Y:S02]  /*c450*/  MOV R248, R84 ;  /* 0x0000005400f87202 */ /* 0x000fe40000000f00 */
[----:B------:R-:W-:Y:S02]  /*c460*/  MOV R246, 0x1f ;  /* 0x0000001f00f67802 */ /* 0x000fe40000000f00 */
[----:B------:R-:W-:-:S07]  /*c470*/  MOV R83, 0xffffffff ;  /* 0xffffffff00537802 */ /* 0x000fce0000000f00 */
[----:B-1----:R-:W-:Y:S05]  /*c480*/  WARPSYNC.COLLECTIVE R83, `(.L_x_3545) ;  /* 0x0000000053087348 */ /* 0x002fea0003c00000 */
[----:B------:R0:W2:Y:S02]  /*c490*/  SHFL.DOWN P2, R232, R248, R245, R246 ;  /* 0x080000f5f8e87389 */ /* 0x0000a400000400f6 */
[----:B012---:R-:W-:Y:S01]  /*c4a0*/  ENDCOLLECTIVE ;  /* 0x000000000000791b */ /* 0x007fe20003800000 */
.L_x_3545:
[----:B------:R-:W-:Y:S02]  /*c4b0*/  MOV R248, R85 ;  /* 0x0000005500f87202 */ /* 0x000fe40000000f00 */
[----:B------:R-:W-:-:S07]  /*c4c0*/  MOV R80, R232 ;  /* 0x000000e800507202 */ /* 0x000fce0000000f00 */
[----:B------:R-:W-:Y:S05]  /*c4d0*/  WARPSYNC.COLLECTIVE R83, `(.L_x_3546) ;  /* 0x0000000053087348 */ /* 0x000fea0003c00000 */
[----:B------:R0:W1:Y:S02]  /*c4e0*/  SHFL.DOWN P2, R232, R248, R245, R246 ;  /* 0x080000f5f8e87389 */ /* 0x00006400000400f6 */
[----:B01----:R-:W-:Y:S01]  /*c4f0*/  ENDCOLLECTIVE ;  /* 0x000000000000791b */ /* 0x003fe20003800000 */
.L_x_3546:
[----:B------:R-:W-:Y:S02]  /*c500*/  MOV R248, R86 ;  /* 0x0000005600f87202 */ /* 0x000fe40000000f00 */
[----:B------:R-:W-:-:S07]  /*c510*/  MOV R81, R232 ;  /* 0x000000e800517202 */ /* 0x000fce0000000f00 */
[----:B------:R-:W-:Y:S05]  /*c520*/  WARPSYNC.COLLECTIVE R83, `(.L_x_3547) ;  /* 0x0000000053087348 */ /* 0x000fea0003c00000 */
[----:B------:R0:W1:Y:S02]  /*c530*/  SHFL.DOWN P2, R232, R248, R245, R246 ;  /* 0x080000f5f8e87389 */ /* 0x00006400000400f6 */
[----:B01----:R-:W-:Y:S01]  /*c540*/  ENDCOLLECTIVE ;  /* 0x000000000000791b */ /* 0x003fe20003800000 */
.L_x_3547:
[----:B------:R-:W-:Y:S02]  /*c550*/  MOV R248, R87 ;  /* 0x0000005700f87202 */ /* 0x000fe40000000f00 */
[----:B------:R-:W-:-:S07]  /*c560*/  MOV R82, R232 ;  /* 0x000000e800527202 */ /* 0x000fce0000000f00 */
[----:B------:R-:W-:Y:S05]  /*c570*/  WARPSYNC.COLLECTIVE R83, `(.L_x_3548) ;  /* 0x0000000053087348 */ /* 0x000fea0003c00000 */
[----:B------:R0:W1:Y:S02]  /*c580*/  SHFL.DOWN P2, R232, R248, R245, R246 ;  /* 0x080000f5f8e87389 */ /* 0x00006400000400f6 */
[----:B01----:R-:W-:Y:S01]  /*c590*/  ENDCOLLECTIVE ;  /* 0x000000000000791b */ /* 0x003fe20003800000 */
.L_x_3548:
[----:B------:R-:W-:Y:S05]  /*c5a0*/  BRA `(.L_x_3549) ;  /* 0xffffffa8007c7947 */ /* 0x000fea000383ffff */
.L_x_3476:
        /* <DEDUP_REMOVED lines=8> */
.L_x_3551:
[----:B------:R-:W-:Y:S05]  /*c630*/  BSYNC B0 ;  /* 0x0000000000007941 */ /* 0x000fea0003800000 */
.L_x_3550:
        /* <DEDUP_REMOVED lines=8> */
.L_x_3552:
[----:B------:R-:W-:Y:S02]  /*c6c0*/  MOV R248, R86 ;  /* 0x0000005600f87202 */ /* 0x000fe40000000f00 */
[----:B------:R-:W-:-:S07]  /*c6d0*/  MOV R81, R232 ;  /* 0x000000e800517202 */ /* 0x000fce0000000f00 */
[----:B------:R-:W-:Y:S05]  /*c6e0*/  WARPSYNC.COLLECTIVE R83, `(.L_x_3553) ;  /* 0x0000000053087348 */ /* 0x000fea0003c00000 */
[----:B------:R0:W1:Y:S02]  /*c6f0*/  SHFL.DOWN P2, R232, R248, R245, R246 ;  /* 0x080000f5f8e87389 */ /* 0x00006400000400f6 */
[----:B01----:R-:W-:Y:S01]  /*c700*/  ENDCOLLECTIVE ;  /* 0x000000000000791b */ /* 0x003fe20003800000 */
.L_x_3553:
[----:B------:R-:W-:Y:S02]  /*c710*/  MOV R248, R87 ;  /* 0x0000005700f87202 */ /* 0x000fe40000000f00 */
[----:B------:R-:W-:-:S07]  /*c720*/  MOV R82, R232 ;  /* 0x000000e800527202 */ /* 0x000fce0000000f00 */
[----:B------:R-:W-:Y:S05]  /*c730*/  WARPSYNC.COLLECTIVE R83, `(.L_x_3554) ;  /* 0x0000000053087348 */ /* 0x000fea0003c00000 */
[----:B------:R0:W1:Y:S02]  /*c740*/  SHFL.DOWN P2, R232, R248, R245, R246 ;  /* 0x080000f5f8e87389 */ /* 0x00006400000400f6 */
[----:B01----:R-:W-:Y:S01]  /*c750*/  ENDCOLLECTIVE ;  /* 0x000000000000791b */ /* 0x003fe20003800000 */
.L_x_3554:
[----:B------:R-:W-:Y:S05]  /*c760*/  BRA `(.L_x_3555) ;  /* 0xffffffa800607947 */ /* 0x000fea000383ffff */
.L_x_3479:
        /* <DEDUP_REMOVED lines=8> */
.L_x_3557:
[----:B------:R-:W-:Y:S05]  /*c7f0*/  BSYNC B0 ;  /* 0x0000000000007941 */ /* 0x000fea0003800000 */
.L_x_3556:
        /* <DEDUP_REMOVED lines=8> */
.L_x_3558:
[----:B------:R-:W-:Y:S02]  /*c880*/  MOV R248, R86 ;  /* 0x0000005600f87202 */ /* 0x000fe40000000f00 */
[----:B------:R-:W-:-:S07]  /*c890*/  MOV R81, R232 ;  /* 0x000000e800517202 */ /* 0x000fce0000000f00 */
[----:B------:R-:W-:Y:S05]  /*c8a0*/  WARPSYNC.COLLECTIVE R83, `(.L_x_3559) ;  /* 0x0000000053087348 */ /* 0x000fea0003c00000 */
[----:B------:R0:W1:Y:S02]  /*c8b0*/  SHFL.DOWN P2, R232, R248, R245, R246 ;  /* 0x080000f5f8e87389 */ /* 0x00006400000400f6 */
[----:B01----:R-:W-:Y:S01]  /*c8c0*/  ENDCOLLECTIVE ;  /* 0x000000000000791b */ /* 0x003fe20003800000 */
.L_x_3559:
[----:B------:R-:W-:Y:S02]  /*c8d0*/  MOV R248, R87 ;  /* 0x0000005700f87202 */ /* 0x000fe40000000f00 */
[----:B------:R-:W-:-:S07]  /*c8e0*/  MOV R82, R232 ;  /* 0x000000e800527202 */ /* 0x000fce0000000f00 */
[----:B------:R-:W-:Y:S05]  /*c8f0*/  WARPSYNC.COLLECTIVE R83, `(.L_x_3560) ;  /* 0x0000000053087348 */ /* 0x000fea0003c00000 */
[----:B------:R0:W1:Y:S02]  /*c900*/  SHFL.DOWN P2, R232, R248, R245, R246 ;  /* 0x080000f5f8e87389 */ /* 0x00006400000400f6 */
[----:B01----:R-:W-:Y:S01]  /*c910*/  ENDCOLLECTIVE ;  /* 0x000000000000791b */ /* 0x003fe20003800000 */
.L_x_3560:
[----:B------:R-:W-:Y:S05]  /*c920*/  BRA `(.L_x_3561) ;  /* 0xffffffa800447947 */ /* 0x000fea000383ffff */
.L_x_3482:
        /* <DEDUP_REMOVED lines=8> */
.L_x_3563:
[----:B------:R-:W-:Y:S05]  /*c9b0*/  BSYNC B0 ;  /* 0x0000000000007941 */ /* 0x000fea0003800000 */
.L_x_3562:
        /* <DEDUP_REMOVED lines=8> */
.L_x_3564:
[----:B------:R-:W-:Y:S02]  /*ca40*/  MOV R248, R86 ;  /* 0x0000005600f87202 */ /* 0x000fe40000000f00 */
[----:B------:R-:W-:-:S07]  /*ca50*/  MOV R81, R232 ;  /* 0x000000e800517202 */ /* 0x000fce0000000f00 */
[----:B------:R-:W-:Y:S05]  /*ca60*/  WARPSYNC.COLLECTIVE R83, `(.L_x_3565) ;  /* 0x0000000053087348 */ /* 0x000fea0003c00000 */
[----:B------:R0:W1:Y:S02]  /*ca70*/  SHFL.DOWN P2, R232, R248, R245, R246 ;  /* 0x080000f5f8e87389 */ /* 0x00006400000400f6 */
[----:B01----:R-:W-:Y:S01]  /*ca80*/  ENDCOLLECTIVE ;  /* 0x000000000000791b */ /* 0x003fe20003800000 */
.L_x_3565:
[----:B------:R-:W-:Y:S02]  /*ca90*/  MOV R248, R87 ;  /* 0x0000005700f87202 */ /* 0x000fe40000000f00 */
[----:B------:R-:W-:-:S07]  /*caa0*/  MOV R82, R232 ;  /* 0x000000e800527202 */ /* 0x000fce0000000f00 */
[----:B------:R-:W-:Y:S05]  /*cab0*/  WARPSYNC.COLLECTIVE R83, `(.L_x_3566) ;  /* 0x0000000053087348 */ /* 0x000fea0003c00000 */
[----:B------:R0:W1:Y:S02]  /*cac0*/  SHFL.DOWN P2, R232, R248, R245, R246 ;  /* 0x080000f5f8e87389 */ /* 0x00006400000400f6 */
[----:B01----:R-:W-:Y:S01]  /*cad0*/  ENDCOLLECTIVE ;  /* 0x000000000000791b */ /* 0x003fe20003800000 */
.L_x_3566:
[----:B------:R-:W-:Y:S05]  /*cae0*/  BRA `(.L_x_3567) ;  /* 0xffffffa800287947 */ /* 0x000fea000383ffff */
.L_x_3485:
        /* <DEDUP_REMOVED lines=8> */
.L_x_3569:
[----:B------:R-:W-:Y:S05]  /*cb70*/  BSYNC B0 ;  /* 0x0000000000007941 */ /* 0x000fea0003800000 */
.L_x_3568:
        /* <DEDUP_REMOVED lines=8> */
.L_x_3570:
[----:B------:R-:W-:Y:S02]  /*cc00*/  MOV R248, R86 ;  /* 0x0000005600f87202 */ /* 0x000fe40000000f00 */
[----:B------:R-:W-:-:S07]  /*cc10*/  MOV R81, R232 ;  /* 0x000000e800517202 */ /* 0x000fce0000000f00 */
[----:B------:R-:W-:Y:S05]  /*cc20*/  WARPSYNC.COLLECTIVE R83, `(.L_x_3571) ;  /* 0x0000000053087348 */ /* 0x000fea0003c00000 */
[----:B------:R0:W1:Y:S02]  /*cc30*/  SHFL.DOWN P2, R232, R248, R245, R246 ;  /* 0x080000f5f8e87389 */ /* 0x00006400000400f6 */
[----:B01----:R-:W-:Y:S01]  /*cc40*/  ENDCOLLECTIVE ;  /* 0x000000000000791b */ /* 0x003fe20003800000 */
.L_x_3571:
[----:B------:R-:W-:Y:S02]  /*cc50*/  MOV R248, R87 ;  /* 0x0000005700f87202 */ /* 0x000fe40000000f00 */
[----:B------:R-:W-:-:S07]  /*cc60*/  MOV R82, R232 ;  /* 0x000000e800527202 */ /* 0x000fce0000000f00 */
[----:B------:R-:W-:Y:S05]  /*cc70*/  WARPSYNC.COLLECTIVE R83, `(.L_x_3572) ;  /* 0x0000000053087348 */ /* 0x000fea0003c00000 */
[----:B------:R0:W1:Y:S02]  /*cc80*/  SHFL.DOWN P2, R232, R248, R245, R246 ;  /* 0x080000f5f8e87389 */ /* 0x00006400000400f6 */
[----:B01----:R-:W-:Y:S01]  /*cc90*/  ENDCOLLECTIVE ;  /* 0x000000000000791b */ /* 0x003fe20003800000 */
.L_x_3572:
[----:B------:R-:W-:Y:S05]  /*cca0*/  BRA `(.L_x_3573) ;  /* 0xffffffa8000c7947 */ /* 0x000fea000383ffff */
.L_x_3488:
[----:B-1----:R-:W-:Y:S01]  /*ccb0*/  HFMA2.MMA R81, -RZ, RZ, 0, 0 ;  /* 0x00000000ff517435 */ /* 0x002fe200000001ff */
[----:B------:R-:W-:Y:S01]  /*ccc0*/  BSSY B0, `(.L_x_3574) ;  /* 0x0000007000007945 */ /* 0x000fe20003800000 */
[----:B------:R-:W-:Y:S02]  /*ccd0*/  MOV R82, R84 ;  /* 0x0000005400527202 */ /* 0x000fe40000000f00 */
[----:B------:R-:W-:Y:S02]  /*cce0*/  MOV R80, 0x1f ;  /* 0x0000001f00507802 */ /* 0x000fe40000000f00 */
[----:B------:R-:W-:-:S07]  /*ccf0*/  MOV R83, 0xffffffff ;  /* 0xffffffff00537802 */ /* 0x000fce0000000f00 */
[----:B0-234-:R-:W-:Y:S05]  /*cd00*/  WARPSYNC.COLLECTIVE R83, `(.L_x_3575) ;  /* 0x0000000053087348 */ /* 0x01dfea0003c00000 */
[----:B0-----:R0:W1:Y:S02]  /*cd10*/  SHFL.IDX P3, R232, R82, R81, R80 ;  /* 0x0000005152e87389 */ /* 0x0010640000060050 */
[----:B01234-:R-:W-:Y:S01]  /*cd20*/  ENDCOLLECTIVE ;  /* 0x000000000000791b */ /* 0x01ffe20003800000 */
.L_x_3575:
[----:B------:R-:W-:Y:S05]  /*cd30*/  BSYNC B0 ;  /* 0x0000000000007941 */ /* 0x000fea0003800000 */
.L_x_3574:
        /* <DEDUP_REMOVED lines=10> */
.L_x_3576:
[----:B------:R-:W-:Y:S02]  /*cde0*/  MOV R246, 0x1f ;  /* 0x0000001f00f67802 */ /* 0x000fe40000000f00 */
[----:B------:R-:W-:Y:S02]  /*cdf0*/  MOV R82, R86 ;  /* 0x0000005600527202 */ /* 0x000fe40000000f00 */
[----:B------:R-:W-:-:S07]  /*ce00*/  MOV R247, R232 ;  /* 0x000000e800f77202 */ /* 0x000fce0000000f00 */
[----:B------:R-:W-:Y:S05]  /*ce10*/  WARPSYNC.COLLECTIVE R83, `(.L_x_3577) ;  /* 0x0000000053087348 */ /* 0x000fea0003c00000 */
[----:B------:R0:W1:Y:S02]  /*ce20*/  SHFL.IDX P3, R232, R82, R81, R80 ;  /* 0x0000005152e87389 */ /* 0x0000640000060050 */
[----:B01----:R-:W-:Y:S01]  /*ce30*/  ENDCOLLECTIVE ;  /* 0x000000000000791b */ /* 0x003fe20003800000 */
.L_x_3577:
        /* <DEDUP_REMOVED lines=9> */
.L_x_3578:
[----:B------:R-:W-:Y:S02]  /*ced0*/  MOV R82, R68 ;  /* 0x0000004400527202 */ /* 0x000fe40000000f00 */
[----:B------:R-:W-:-:S07]  /*cee0*/  MOV R239, R232 ;  /* 0x000000e800ef7202 */ /* 0x000fce0000000f00 */
[----:B------:R-:W-:Y:S05]  /*cef0*/  WARPSYNC.COLLECTIVE R83, `(.L_x_3579) ;  /* 0x0000000053087348 */ /* 0x000fea0003c00000 */
[----:B------:R0:W1:Y:S02]  /*cf00*/  SHFL.DOWN P2, R232, R248, R245, R246 ;  /* 0x080000f5f8e87389 */ /* 0x00006400000400f6 */
[----:B01----:R-:W-:Y:S01]  /*cf10*/  ENDCOLLECTIVE ;  /* 0x000000000000791b */ /* 0x003fe20003800000 */
.L_x_3579:
[----:B------:R-:W-:Y:S02]  /*cf20*/  MOV R248, R85 ;  /* 0x0000005500f87202 */ /* 0x000fe40000000f00 */
[----:B------:R-:W-:-:S07]  /*cf30*/  MOV R242, R232 ;  /* 0x000000e800f27202 */ /* 0x000fce0000000f00 */
[----:B------:R-:W-:Y:S05]  /*cf40*/  WARPSYNC.COLLECTIVE R83, `(.L_x_3580) ;  /* 0x0000000053087348 */ /* 0x000fea0003c00000 */
[----:B------:R0:W1:Y:S02]  /*cf50*/  SHFL.DOWN P2, R232, R248, R245, R246 ;  /* 0x080000f5f8e87389 */ /* 0x00006400000400f6 */
[----:B01----:R-:W-:Y:S01]  /*cf60*/  ENDCOLLECTIVE ;  /* 0x000000000000791b */ /* 0x003fe20003800000 */
.L_x_3580:
[----:B------:R-:W-:Y:S02]  /*cf70*/  MOV R248, R86 ;  /* 0x0000005600f87202 */ /* 0x000fe40000000f00 */
[----:B------:R-:W-:-:S07]  /*cf80*/  MOV R243, R232 ;  /* 0x000000e800f37202 */ /* 0x000fce0000000f00 */
[----:B------:R-:W-:Y:S05]  /*cf90*/  WARPSYNC.COLLECTIVE R83, `(.L_x_3581) ;  /* 0x0000000053087348 */ /* 0x000fea0003c00000 */
[----:B------:R0:W1:Y:S02]  /*cfa0*/  SHFL.DOWN P2, R232, R248, R245, R246 ;  /* 0x080000f5f8e87389 */ /* 0x00006400000400f6 */
[----:B01----:R-:W-:Y:S01]  /*cfb0*/  ENDCOLLECTIVE ;  /* 0x000000000000791b */ /* 0x003fe20003800000 */
.L_x_3581:
[----:B------:R-:W-:Y:S02]  /*cfc0*/  MOV R248, R87 ;  /* 0x0000005700f87202 */ /* 0x000fe40000000f00 */
[----:B------:R-:W-:-:S07]  /*cfd0*/  MOV R244, R232 ;  /* 0x000000e800f47202 */ /* 0x000fce0000000f00 */
[----:B------:R-:W-:Y:S05]  /*cfe0*/  WARPSYNC.COLLECTIVE R83, `(.L_x_3582) ;  /* 0x0000000053087348 */ /* 0x000fea0003c00000 */
[----:B------:R0:W1:Y:S02]  /*cff0*/  SHFL.DOWN P2, R232, R248, R245, R246 ;  /* 0x080000f5f8e87389 */ /* 0x00006400000400f6 */
[----:B01----:R-:W-:Y:S01]  /*d000*/  ENDCOLLECTIVE ;  /* 0x000000000000791b */ /* 0x003fe20003800000 */
.L_x_3582:
[----:B------:R-:W-:Y:S01]  /*d010*/  FMUL.FTZ R245, R69, R247 ;  /* 0x000000f745f57220 */ /* 0x000fe20000410000 */
[----:B------:R-:W-:-:S07]  /*d020*/  MOV R249, R232 ;  /* 0x000000e800f97202 */ /* 0x000fce0000000f00 */
[----:B------:R-:W-:Y:S05]  /*d030*/  WARPSYNC.COLLECTIVE R83, `(.L_x_3583) ;  /* 0x0000000053087348 */ /* 0x000fea0003c00000 */
[----:B------:R0:W1:Y:S02]  /*d040*/  SHFL.IDX P3, R232, R82, R81, R80 ;  /* 0x0000005152e87389 */ /* 0x0000640000060050 */
[----:B01----:R-:W-:Y:S01]  /*d050*/  ENDCOLLECTIVE ;  /* 0x000000000000791b */ /* 0x003fe20003800000 */
.L_x_3583:
[----:B------:R-:W-:Y:S02]  /*d060*/  MOV R82, R69 ;  /* 0x0000004500527202 */ /* 0x000fe40000000f00 */
[----:B------:R-:W-:-:S07]  /*d070*/  MOV R250, R232 ;  /* 0x000000e800fa7202 */ /* 0x000fce0000000f00 */
[----:B------:R-:W-:Y:S05]  /*d080*/  WARPSYNC.COLLECTIVE R83, `(.L_x_3584) ;  /* 0x0000000053087348 */ /* 0x000fea0003c00000 */
[----:B------:R0:W1:Y:S02]  /*d090*/  SHFL.IDX P3, R232, R82, R81, R80 ;  /* 0x0000005152e87389 */ /* 0x0000640000060050 */
[----:B01----:R-:W-:Y:S01]  /*d0a0*/  ENDCOLLECTIVE ;  /* 0x000000000000791b */ /* 0x003fe20003800000 */
.L_x_3584:
[----:B------:R-:W-:Y:S02]  /*d0b0*/  MOV R82, R70 ;  /* 0x0000004600527202 */ /* 0x000fe40000000f00 */
[----:B------:R-:W-:-:S07]  /*d0c0*/  MOV R85, R232 ;  /* 0x000000e800557202 */ /* 0x000fce0000000f00 */
[----:B------:R-:W-:Y:S05]  /*d0d0*/  WARPSYNC.COLLECTIVE R83, `(.L_x_3585) ;  /* 0x0000000053087348 */ /* 0x000fea0003c00000 */
[----:B------:R0:W1:Y:S02]  /*d0e0*/  SHFL.IDX P3, R232, R82, R81, R80 ;  /* 0x0000005152e87389 */ /* 0x0000640000060050 */
[----:B01----:R-:W-:Y:S01]  /*d0f0*/  ENDCOLLECTIVE ;  /* 0x000000000000791b */ /* 0x003fe20003800000 */
.L_x_3585:
[----:B------:R-:W-:Y:S02]  /*d100*/  MOV R82, R71 ;  /* 0x0000004700527202 */ /* 0x000fe40000000f00 */
[----:B------:R-:W-:-:S07]  /*d110*/  MOV R246, R232 ;  /* 0x000000e800f67202 */ /* 0x000fce0000000f00 */
[----:B------:R-:W-:Y:S05]  /*d120*/  WARPSYNC.COLLECTIVE R83, `(.L_x_3586) ;  /* 0x0000000053087348 */ /* 0x000fea0003c00000 */
[----:B------:R0:W1:Y:S02]  /*d130*/  SHFL.IDX P3, R232, R82, R81, R80 ;  /* 0x0000005152e87389 */ /* 0x0000640000060050 */
[----:B01----:R-:W-:Y:S01]  /*d140*/  ENDCOLLECTIVE ;  /* 0x000000000000791b */ /* 0x003fe20003800000 */
.L_x_3586:
[----:B------:R-:W-:Y:S01]  /*d150*/  MOV R248, R232 ;  /* 0x000000e800f87202 */ /* 0x000fe20000000f00 */
[----:B------:R-:W-:Y:S01]  /*d160*/  FMUL.FTZ R232, R68, R247 ;  /* 0x000000f744e87220 */ /* 0x000fe20000410000 */
[----:B------:R-:W-:Y:S06]  /*d170*/  BRA `(.L_x_3587) ;  /* 0xffffffa400647947 */ /* 0x000fec000383ffff */
.L_x_3588:
        /* <DEDUP_REMOVED lines=16> */
.L_x_18918:


//--------------------- .text._Z25selective_scan_bwd_kernelI32Selective_Scan_bwd_kernel_traitsILi128ELi16ELb1ELb0ELb0ELb1ELb1EN3c108BFloat16ENS1_7complexIfEEEEv12SSMParamsBwd --------------------------
	.section	.text._Z25selective_scan_bwd_kernelI32Selective_Scan_bwd_kernel_traitsILi128ELi16ELb1ELb0ELb0ELb1ELb1EN3c108BFloat16ENS1_7complexIfEEEEv12SSMParamsBwd,"ax",@progbits
	.align	128
        .global         _Z25selective_scan_bwd_kernelI32Selective_Scan_bwd_kernel_traitsILi128ELi16ELb1ELb0ELb0ELb1ELb1EN3c108BFloat16ENS1_7complexIfEEEEv12SSMParamsBwd
        .type           _Z25selective_scan_bwd_kernelI32Selective_Scan_bwd_kernel_traitsILi128ELi16ELb1ELb0ELb0ELb1ELb1EN3c108BFloat16ENS1_7complexIfEEEEv12SSMParamsBwd,@function
        .size           _Z25selective_scan_bwd_kernelI32Selective_Scan_bwd_kernel_traitsILi128ELi16ELb1ELb0ELb0ELb1ELb1EN3c108BFloat16ENS1_7complexIfEEEEv12SSMParamsBwd,(.L_x_18919 - _Z25selective_scan_bwd_kernelI32Selective_Scan_bwd_kernel_traitsILi128ELi16ELb1ELb0ELb0ELb1ELb1EN3c108BFloat16ENS1_7complexIfEEEEv12SSMParamsBwd)
        .other          _Z25selective_scan_bwd_kernelI32Selective_Scan_bwd_kernel_traitsILi128ELi16ELb1ELb0ELb0ELb1ELb1EN3c108BFloat16ENS1_7complexIfEEEEv12SSMParamsBwd,@"STO_CUDA_ENTRY STV_DEFAULT"
_Z25selective_scan_bwd_kernelI32Selective_Scan_bwd_kernel_traitsILi128ELi16ELb1ELb0ELb0ELb1ELb1EN3c108BFloat16ENS1_7complexIfEEEEv12SSMParamsBwd:
.text._Z25selective_scan_bwd_kernelI32Selective_Scan_bwd_kernel_traitsILi128ELi16ELb1ELb0ELb0ELb1ELb1EN3c108BFloat16ENS1_7complexIfEEEEv12SSMParamsBwd:
        /* <DEDUP_REMOVED lines=15> */
[----:B------:R-:W-:Y:S01]  /*00f0*/  ULDC UR31, c[0x0][0x224] ;  /* 0x00008900001f7ab9 */ /* 0x000fe20000000800 */
[----:B------:R-:W-:Y:S01]  /*0100*/  ULDC.64 UR32, c[0x0][0x3b8] ;  /* 0x0000ee0000207ab9 */ /* 0x000fe20000000a00 */
        /* <DEDUP_REMOVED lines=10> */
[----:B------:R-:W-:Y:S01]  /*01b0*/  ULDC.64 UR4, c[0x0][0x310] ;  /* 0x0000c40000047ab9 */ /* 0x000fe20000000a00 */
[----:B------:R-:W2:Y:S01]  /*01c0*/  @P0 LDG.E R2, desc[UR26][R2.64] ;  /* 0x0000001a02020981 */ /* 0x000ea2000c1e1900 */
[----:B------:R-:W-:-:S03]  /*01d0*/  ULDC.64 UR6, c[0x0][0x280] ;  /* 0x0000a00000067ab9 */ /* 0x000fc60000000a00 */
[----:B------:R-:W3:Y:S01]  /*01e0*/  @P1 LDG.E R4, desc[UR26][R4.64] ;  /* 0x0000001a04041981 */ /* 0x000ee2000c1e1900 */
[----:B------:R-:W-:Y:S01]  /*01f0*/  UISETP.NE.U32.AND UP0, UPT, UR4, URZ, UPT ;  /* 0x0000003f0400728c */ /* 0x000fe2000bf05070 */
[----:B------:R-:W-:Y:S01]  /*0200*/  CS2R R110, SRZ ;  /* 0x00000000006e7805 */ /* 0x000fe2000001ff00 */
[----:B------:R-:W-:Y:S02]  /*0210*/  UISETP.NE.U32.AND UP2, UPT, UR22, URZ, UPT ;  /* 0x0000003f1600728c */ /* 0x000fe4000bf45070 */
[----:B------:R-:W-:Y:S02]  /*0220*/  UIMAD UR4, UR47, UR6, URZ ;  /* 0x000000062f0472a4 */ /* 0x000fe4000f8e023f */
[----:B------:R-:W-:Y:S02]  /*0230*/  UISETP.NE.U32.AND UP1, UPT, UR18, URZ, UPT ;  /* 0x0000003f1200728c */ /* 0x000fe4000bf25070 */
[----:B------:R-:W-:Y:S02]  /*0240*/  UISETP.NE.AND.EX UP2, UPT, UR23, URZ, UPT, UP2 ;  /* 0x0000003f1700728c */ /* 0x000fe4000bf45320 */
[----:B------:R-:W-:-:S02]  /*0250*/  UIMAD.WIDE.U32 UR10, UR46, UR6, URZ ;  /* 0x000000062e0a72a5 */ /* 0x000fc4000f8e003f */
[----:B------:R-:W-:Y:S02]  /*0260*/  UISETP.NE.AND.EX UP0, UPT, UR5, URZ, UPT, UP0 ;  /* 0x0000003f0500728c */ /* 0x000fe4000bf05300 */
[----:B------:R-:W-:Y:S02]  /*0270*/  UIMAD UR14, UR46, UR7, UR4 ;  /* 0x000000072e0e72a4 */ /* 0x000fe4000f8e0204 */
[----:B------:R-:W-:Y:S02]  /*0280*/  UISETP.NE.AND.EX UP1, UPT, UR19, URZ, UPT, UP1 ;  /* 0x0000003f1300728c */ /* 0x000fe4000bf25310 */
[----:B------:R-:W-:Y:S01]  /*0290*/  UIMAD UR6, UR47, UR8, URZ ;  /* 0x000000082f0672a4 */ /* 0x000fe2000f8e023f */
[----:B------:R-:W-:Y:S01]  /*02a0*/  ULDC.64 UR4, c[0x0][0x290] ;  /* 0x0000a40000047ab9 */ /* 0x000fe20000000a00 */
[----:B------:R-:W-:Y:S01]  /*02b0*/  UMOV UR7, URZ ;  /* 0x0000003f00077c82 */ /* 0x000fe20008000000 */
[----:B------:R-:W-:Y:S02]  /*02c0*/  UIMAD.WIDE.U32 UR12, UR46, UR4, URZ ;  /* 0x000000042e0c72a5 */ /* 0x000fe4000f8e003f */
[----:B------:R-:W-:-:S02]  /*02d0*/  UIMAD UR4, UR47, UR4, URZ ;  /* 0x000000042f0472a4 */ /* 0x000fc4000f8e023f */
[----:B------:R-:W-:Y:S02]  /*02e0*/  UIMAD UR28, UR46, UR9, UR6 ;  /* 0x000000092e1c72a4 */ /* 0x000fe4000f8e0206 */
[----:B------:R-:W-:Y:S01]  /*02f0*/  UIMAD UR16, UR46, UR5, UR4 ;  /* 0x000000052e1072a4 */ /* 0x000fe2000f8e0204 */
[----:B------:R-:W-:Y:S01]  /*0300*/  UMOV UR6, URZ ;  /* 0x0000003f00067c82 */ /* 0x000fe20008000000 */
[----:B------:R-:W-:Y:S02]  /*0310*/  @UP2 ULEA UR6, UP4, UR20, UR22, 0x2 ;  /* 0x0000001614062291 */ /* 0x000fe4000f88103f */
[----:B------:R-:W-:Y:S02]  /*0320*/  UIMAD.WIDE.U32 UR4, UR46, UR8, URZ ;  /* 0x000000082e0472a5 */ /* 0x000fe4000f8e003f */
[----:B------:R-:W-:Y:S01]  /*0330*/  @UP2 ULEA.HI.X UR7, UR20, UR23, UR21, 0x2, UP4 ;  /* 0x0000001714072291 */ /* 0x000fe2000a0f1415 */
[----:B------:R-:W-:Y:S01]  /*0340*/  UMOV UR8, URZ ;  /* 0x0000003f00087c82 */ /* 0x000fe20008000000 */
[----:B------:R-:W-:Y:S01]  /*0350*/  @UP1 ULEA UR8, UP3, UR20, UR18, 0x2 ;  /* 0x0000001214081291 */ /* 0x000fe2000f86103f */
[----:B------:R-:W-:Y:S01]  /*0360*/  ULDC.64 UR22, c[0x0][0x298] ;  /* 0x0000a60000167ab9 */ /* 0x000fe20000000a00 */
[----:B------:R-:W-:-:S02]  /*0370*/  UMOV UR9, URZ ;  /* 0x0000003f00097c82 */ /* 0x000fc40008000000 */
[----:B------:R-:W-:Y:S02]  /*0380*/  @UP1 ULEA.HI.X UR9, UR20, UR19, UR21, 0x2, UP3 ;  /* 0x0000001314091291 */ /* 0x000fe400098f1415 */
[----:B------:R-:W-:Y:S01]  /*0390*/  UIMAD UR17, UR21, UR22, URZ ;  /* 0x00000016151172a4 */ /* 0x000fe2000f8e023f */
[----:B------:R-:W-:Y:S01]  /*03a0*/  ULDC.64 UR18, c[0x0][0x288] ;  /* 0x0000a20000127ab9 */ /* 0x000fe20000000a00 */
[----:B------:R-:W-:Y:S02]  /*03b0*/  UIADD3 UR11, UR11, UR14, URZ ;  /* 0x0000000e0b0b7290 */ /* 0x000fe4000fffe03f */
[----:B------:R-:W-:Y:S02]  /*03c0*/  UIMAD UR15, UR21, UR18, URZ ;  /* 0x00000012150f72a4 */ /* 0x000fe4000f8e023f */
[----:B------:R-:W-:Y:S02]  /*03d0*/  UIADD3 UR13, UR13, UR16, URZ ;  /* 0x000000100d0d7290 */ /* 0x000fe4000fffe03f */
[----:B------:R-:W-:-:S02]  /*03e0*/  UIMAD UR25, UR20, UR23, UR17 ;  /* 0x00000017141972a4 */ /* 0x000fc4000f8e0211 */
[----:B------:R-:W-:Y:S01]  /*03f0*/  UIMAD UR24, UR20, UR19, UR15 ;  /* 0x00000013141872a4 */ /* 0x000fe2000f8e020f */
[----:B------:R-:W-:Y:S01]  /*0400*/  ULDC.64 UR16, c[0x0][0x330] ;  /* 0x0000cc0000107ab9 */ /* 0x000fe20000000a00 */
[----:B------:R-:W-:Y:S02]  /*0410*/  UIMAD.WIDE.U32 UR14, UR20, UR18, UR10 ;  /* 0x00000012140e72a5 */ /* 0x000fe4000f8e000a */
[----:B------:R-:W-:Y:S02]  /*0420*/  UIMAD.WIDE.U32 UR18, UR20, UR22, UR12 ;  /* 0x00000016141272a5 */ /* 0x000fe4000f8e000c */
[----:B------:R-:W-:Y:S02]  /*0430*/  UIMAD UR29, UR21, UR16, URZ ;  /* 0x00000010151d72a4 */ /* 0x000fe4000f8e023f */
[----:B------:R-:W-:Y:S02]  /*0440*/  ULEA UR22, UR31, 0xfffff800, 0xb ;  /* 0xfffff8001f167891 */ /* 0x000fe4000f8e583f */
[----:B------:R-:W-:-:S02]  /*0450*/  UIMAD UR30, UR20, UR17, UR29 ;  /* 0x00000011141e72a4 */ /* 0x000fc4000f8e021d */
[----:B------:R-:W-:Y:S02]  /*0460*/  USHF.R.S32.HI UR23, URZ, 0x1f, UR22 ;  /* 0x0000001f3f177899 */ /* 0x000fe40008011416 */
[----:B------:R-:W-:Y:S02]  /*0470*/  UIADD3 UR29, UP1, UR22, UR14, URZ ;  /* 0x0000000e161d7290 */ /* 0x000fe4000ff3e03f */
[----:B------:R-:W-:Y:S01]  /*0480*/  UIADD3 UR18, UP2, UR22, UR18, URZ ;  /* 0x0000001216127290 */ /* 0x000fe2000ff5e03f */
[----:B------:R-:W-:Y:S01]  /*0490*/  ULDC.64 UR12, c[0x0][0x2f0] ;  /* 0x0000bc00000c7ab9 */ /* 0x000fe20000000a00 */
[----:B------:R-:W-:Y:S01]  /*04a0*/  ULDC.64 UR10, c[0x0][0x2f8] ;  /* 0x0000be00000a7ab9 */ /* 0x000fe20000000a00 */
[----:B------:R-:W-:Y:S02]  /*04b0*/  UIADD3 UR5, UR5, UR28, URZ ;  /* 0x0000001c05057290 */ /* 0x000fe4000fffe03f */
[----:B------:R-:W-:Y:S02]  /*04c0*/  UIADD3.X UR14, UR23, UR15, UR24, UP1, !UPT ;  /* 0x0000000f170e7290 */ /* 0x000fe40008ffe418 */
[----:B------:R-:W-:-:S02]  /*04d0*/  UIADD3.X UR19, UR23, UR19, UR25, UP2, !UPT ;  /* 0x0000001317137290 */ /* 0x000fc400097fe419 */
[----:B------:R-:W-:Y:S02]  /*04e0*/  ULEA UR28, UP1, UR29, UR12, 0x1 ;  /* 0x0000000c1d1c7291 */ /* 0x000fe4000f82083f */
[----:B------:R-:W-:Y:S02]  /*04f0*/  ULEA UR15, UP2, UR18, UR10, 0x1 ;  /* 0x0000000a120f7291 */ /* 0x000fe4000f84083f */
[----:B------:R-:W-:Y:S01]  /*0500*/  ULEA.HI.X UR29, UR29, UR13, UR14, 0x1, UP1 ;  /* 0x0000000d1d1d7291 */ /* 0x000fe200088f0c0e */
[----:B------:R-:W-:Y:S01]  /*0510*/  @UP0 ULDC UR10, c[0x0][0x214] ;  /* 0x00008500000a0ab9 */ /* 0x000fe20000000800 */
[----:B------:R-:W-:Y:S02]  /*0520*/  UISETP.GE.AND UP1, UPT, UR31, 0x1, UPT ;  /* 0x000000011f00788c */ /* 0x000fe4000bf26270 */
[----:B------:R-:W-:Y:S02]  /*0530*/  @UP0 UIMAD UR10, UR46, UR10, UR20 ;  /* 0x0000000a2e0a02a4 */ /* 0x000fe4000f8e0214 */
[----:B------:R-:W-:-:S02]  /*0540*/  UIMAD.WIDE.U32 UR16, UR20, UR16, UR4 ;  /* 0x00000010141072a5 */ /* 0x000fc4000f8e0004 */
[----:B------:R-:W-:Y:S01]  /*0550*/  @UP0 UIMAD UR10, UR10, UR31, URZ ;  /* 0x0000001f0a0a02a4 */ /* 0x000fe2000f8e023f */
[----:B------:R-:W-:Y:S01]  /*0560*/  UMOV UR4, URZ ;  /* 0x0000003f00047c82 */ /* 0x000fe20008000000 */
[----:B------:R-:W-:Y:S01]  /*0570*/  @UP0 ULDC UR12, c[0x0][0x21c] ;  /* 0x00008700000c0ab9 */ /* 0x000fe20000000800 */
[----:B------:R-:W-:Y:S02]  /*0580*/  ULEA.HI.X UR18, UR18, UR11, UR19, 0x1, UP2 ;  /* 0x0000000b12127291 */ /* 0x000fe400090f0c13 */
[----:B------:R-:W-:Y:S02]  /*0590*/  @UP0 UIMAD UR12, UR10, UR12, URZ ;  /* 0x0000000c0a0c02a4 */ /* 0x000fe4000f8e023f */
[----:B------:R-:W-:Y:S01]  /*05a0*/  UIADD3 UR22, UP2, UR22, UR16, URZ ;  /* 0x0000001016167290 */ /* 0x000fe2000ff5e03f */
[----:B------:R-:W-:Y:S01]  /*05b0*/  @UP0 ULDC.64 UR10, c[0x0][0x310] ;  /* 0x0000c400000a0ab9 */ /* 0x000fe20000000a00 */
[----:B------:R-:W-:Y:S01]  /*05c0*/  UMOV UR5, URZ ;  /* 0x0000003f00057c82 */ /* 0x000fe20008000000 */
[----:B------:R-:W-:-:S02]  /*05d0*/  @UP0 UIMAD.WIDE UR10, UR12, 0x10, UR10 ;  /* 0x000000100c0a08a5 */ /* 0x000fc4000f8e020a */
[----:B------:R-:W-:Y:S02]  /*05e0*/  UIADD3.X UR25, UR23, UR17, UR30, UP2, !UPT ;  /* 0x0000001117197290 */ /* 0x000fe400097fe41e */
[----:B------:R-:W-:Y:S01]  /*05f0*/  ULEA UR24, UP2, UR22, UR32, 0x1 ;  /* 0x0000002016187291 */ /* 0x000fe2000f84083f */
[----:B------:R-:W-:Y:S01]  /*0600*/  UMOV UR12, UR6 ;  /* 0x00000006000c7c82 */ /* 0x000fe20008000000 */
[----:B------:R-:W-:Y:S02]  /*0610*/  UMOV UR13, UR7 ;  /* 0x00000007000d7c82 */ /* 0x000fe40008000000 */
[----:B------:R-:W-:Y:S01]  /*0620*/  ULEA.HI.X UR25, UR22, UR33, UR25, 0x1, UP2 ;  /* 0x0000002116197291 */ /* 0x000fe200090f0c19 */
[----:B------:R-:W-:Y:S01]  /*0630*/  @!UP0 UMOV UR10, URZ ;  /* 0x0000003f000a8c82 */ /* 0x000fe20008000000 */
[----:B------:R-:W-:Y:S01]  /*0640*/  @!UP0 UMOV UR11, URZ ;  /* 0x0000003f000b8c82 */ /* 0x000fe20008000000 */
[----:B--2---:R-:W-:Y:S02]  /*0650*/  @P0 R2UR UR4, R2 ;  /* 0x00000000020402ca */ /* 0x004fe400000e0000 */
[----:B------:R-:W-:-:S02]  /*0660*/  PLOP3.LUT P0, PT, PT, PT, UP1, 0x80, 0x0 ;  /* 0x000000000000781c */ /* 0x000fc40003f0f018 */
        /* <DEDUP_REMOVED lines=9> */
[----:B------:R-:W-:Y:S01]  /*0700*/  UMOV UR23, UR29 ;  /* 0x0000001d00177c82 */ /* 0x000fe20008000000 */
[----:B-1----:R-:W-:-:S03]  /*0710*/  ULEA UR6, UR14, UR6, 0x18 ;  /* 0x000000060e067291 */ /* 0x002fc6000f8ec03f */
[----:B------:R-:W-:Y:S01]  /*0720*/  UMOV UR14, UR15 ;  /* 0x0000000f000e7c82 */ /* 0x000fe20008000000 */
[----:B------:R-:W-:Y:S02]  /*0730*/  UMOV UR15, UR18 ;  /* 0x00000012000f7c82 */ /* 0x000fe40008000000 */
[----:B------:R-:W-:Y:S02]  /*0740*/  MOV R107, UR6 ;  /* 0x00000006006b7c02 */ /* 0x000fe40008000f00 */
[----:B0-----:R-:W-:Y:S02]  /*0750*/  SHF.R.S32.HI R3, RZ, 0x1f, R108 ;  /* 0x0000001fff037819 */ /* 0x001fe4000001146c */
[----:B------:R-:W-:Y:S02]  /*0760*/  SHF.L.U32 R106, R108, 0x1, RZ ;  /* 0x000000016c6a7819 */ /* 0x000fe400000006ff */
[----:B------:R-:W-:Y:S02]  /*0770*/  LEA.HI R3, R3, R108, RZ, 0x5 ;  /* 0x0000006c03037211 */ /* 0x000fe400078f28ff */
[----:B------:R-:W-:-:S02]  /*0780*/  LOP3.LUT R106, R106, 0xffffffc0, RZ, 0xc0, !PT ;  /* 0xffffffc06a6a7812 */ /* 0x000fc400078ec0ff */
[----:B------:R-:W-:-:S04]  /*0790*/  SHF.R.S32.HI R0, RZ, 0x5, R3 ;  /* 0x00000005ff007819 */ /* 0x000fc80000011403 */
[----:B--2---:R-:W-:-:S07]  /*07a0*/  LEA R105, R0, R107, 0x4 ;  /* 0x0000006b00697211 */ /* 0x004fce00078e20ff */
.L_x_3655:
[----:B------:R-:W-:Y:S01]  /*07b0*/  BAR.SYNC.DEFER_BLOCKING 0x0 ;  /* 0x0000000000007b1d */ /* 0x000fe20000010000 */
[----:B------:R-:W-:Y:S02]  /*07c0*/  MOV R4, UR22 ;  /* 0x0000001600047c02 */ /* 0x000fe40008000f00 */
[----:B------:R-:W-:Y:S02]  /*07d0*/  MOV R5, UR23 ;  /* 0x0000001700057c02 */ /* 0x000fe40008000f00 */
[----:B------:R-:W-:-:S05]  /*07e0*/  LOP3.LUT R0, R106, 0x1f, R108, 0xf8, !PT ;  /* 0x0000001f6a007812 */ /* 0x000fca00078ef86c */
[----:B------:R-:W-:-:S05]  /*07f0*/  IMAD.WIDE R4, R0, 0x10, R4 ;  /* 0x0000001000047825 */ /* 0x000fca00078e0204 */
[----:B------:R-:W2:Y:S04]  /*0800*/  LDG.E.128 R12, desc[UR26][R4.64] ;  /* 0x0000001a040c7981 */ /* 0x000ea8000c1e1d00 */
[----:B------:R-:W3:Y:S01]  /*0810*/  LDG.E.128 R16, desc[UR26][R4.64+0x200] ;  /* 0x0002001a04107981 */ /* 0x000ee2000c1e1d00 */
[----:B0-----:R-:W-:Y:S01]  /*0820*/  IADD3 R2, R106, R109, RZ ;  /* 0x0000006d6a027210 */ /* 0x001fe20007ffe0ff */
[----:B------:R-:W-:-:S03]  /*0830*/  HFMA2.MMA R21, -RZ, RZ, 0, 9.5367431640625e-07 ;  /* 0x00000010ff157435 */ /* 0x000fc600000001ff */
[C---:B------:R-:W-:Y:S02]  /*0840*/  LEA R104, R2.reuse, R107, 0x4 ;  /* 0x0000006b02687211 */ /* 0x040fe400078e20ff */
[----:B------:R-:W-:-:S04]  /*0850*/  IADD3 R2, R2, R109, RZ ;  /* 0x0000006d02027210 */ /* 0x000fc80007ffe0ff */
[----:B------:R-:W-:Y:S01]  /*0860*/  LEA R2, R2, R107, 0x4 ;  /* 0x0000006b02027211 */ /* 0x000fe200078e20ff */
[----:B------:R-:W-:Y:S01]  /*0870*/  IMAD.WIDE R20, R0, R21, UR14 ;  /* 0x0000000e00147e25 */ /* 0x000fe2000f8e0215 */
        /* <DEDUP_REMOVED lines=19> */
[----:B------:R-:W-:Y:S01]  /*09b0*/  BSSY B0, `(.L_x_3590) ;  /* 0x000003d000007945 */ /* 0x000fe20003800000 */
[----:B0-----:R-:W-:-:S02]  /*09c0*/  SHF.L.U32 R103, R16, 0x10, RZ ;  /* 0x0000001010677819 */ /* 0x001fc400000006ff */
[----:B------:R-:W-:Y:S02]  /*09d0*/  PRMT R16, R16, 0x7632, R16 ;  /* 0x0000763210107816 */ /* 0x000fe40000000010 */
[----:B------:R-:W-:Y:S01]  /*09e0*/  SHF.L.U32 R102, R17, 0x10, RZ ;  /* 0x0000001011667819 */ /* 0x000fe200000006ff */
[----:B------:R-:W-:Y:S01]  /*09f0*/  FADD.FTZ R103, R103, UR5 ;  /* 0x0000000567677e21 */ /* 0x000fe20008010000 */
[----:B------:R-:W-:Y:S02]  /*0a00*/  SHF.L.U32 R101, R18, 0x10, RZ ;  /* 0x0000001012657819 */ /* 0x000fe400000006ff */
[----:B------:R-:W-:Y:S01]  /*0a10*/  SHF.L.U32 R100, R19, 0x10, RZ ;  /* 0x0000001013647819 */ /* 0x000fe200000006ff */
[----:B------:R-:W-:Y:S01]  /*0a20*/  FADD.FTZ R102, R102, UR5 ;  /* 0x0000000566667e21 */ /* 0x000fe20008010000 */
[----:B------:R-:W-:Y:S01]  /*0a30*/  FSETP.GTU.FTZ.AND P3, PT, R103, 20, PT ;  /* 0x41a000006700780b */ /* 0x000fe20003f7c000 */
[----:B------:R-:W-:Y:S01]  /*0a40*/  FADD.FTZ R101, R101, UR5 ;  /* 0x0000000565657e21 */ /* 0x000fe20008010000 */
[----:B-1----:R-:W-:Y:S01]  /*0a50*/  SHF.L.U32 R99, R12, 0x10, RZ ;  /* 0x000000100c637819 */ /* 0x002fe200000006ff */
[----:B------:R-:W-:Y:S01]  /*0a60*/  FADD.FTZ R100, R100, UR5 ;  /* 0x0000000564647e21 */ /* 0x000fe20008010000 */
[----:B------:R-:W-:-:S02]  /*0a70*/  SHF.L.U32 R98, R13, 0x10, RZ ;  /* 0x000000100d627819 */ /* 0x000fc400000006ff */
[----:B------:R-:W-:Y:S01]  /*0a80*/  SHF.L.U32 R16, R16, 0x10, RZ ;  /* 0x0000001010107819 */ /* 0x000fe200000006ff */
[----:B------:R-:W-:Y:S01]  /*0a90*/  FADD.FTZ R99, R99, UR5 ;  /* 0x0000000563637e21 */ /* 0x000fe20008010000 */
[----:B------:R-:W-:Y:S01]  /*0aa0*/  SHF.L.U32 R96, R14, 0x10, RZ ;  /* 0x000000100e607819 */ /* 0x000fe200000006ff */
[----:B------:R-:W-:Y:S01]  /*0ab0*/  FADD.FTZ R98, R98, UR5 ;  /* 0x0000000562627e21 */ /* 0x000fe20008010000 */
[----:B------:R-:W-:Y:S01]  /*0ac0*/  PRMT R20, R17, 0x7632, R20 ;  /* 0x0000763211147816 */ /* 0x000fe20000000014 */
[----:B------:R-:W-:Y:S01]  /*0ad0*/  FADD.FTZ R97, R16, UR5 ;  /* 0x0000000510617e21 */ /* 0x000fe20008010000 */
[----:B------:R-:W-:Y:S01]  /*0ae0*/  FSETP.GTU.FTZ.AND P4, PT, R102, 20, PT ;  /* 0x41a000006600780b */ /* 0x000fe20003f9c000 */
[----:B------:R-:W-:Y:S01]  /*0af0*/  FADD.FTZ R96, R96, UR5 ;  /* 0x0000000560607e21 */ /* 0x000fe20008010000 */
[----:B------:R-:W-:Y:S02]  /*0b00*/  FSETP.GTU.FTZ.AND P6, PT, R101, 20, PT ;  /* 0x41a000006500780b */ /* 0x000fe40003fdc000 */
[----:B------:R-:W-:-:S02]  /*0b10*/  FSETP.GTU.FTZ.AND P0, PT, R100, 20, PT ;  /* 0x41a000006400780b */ /* 0x000fc40003f1c000 */
[----:B------:R-:W-:Y:S02]  /*0b20*/  FSETP.GTU.FTZ.AND P1, PT, R99, 20, PT ;  /* 0x41a000006300780b */ /* 0x000fe40003f3c000 */
[----:B------:R-:W-:Y:S02]  /*0b30*/  FSETP.GTU.FTZ.AND P2, PT, R98, 20, PT ;  /* 0x41a000006200780b */ /* 0x000fe40003f5c000 */
[----:B------:R-:W-:Y:S01]  /*0b40*/  FSETP.GTU.FTZ.AND P5, PT, R97, 20, PT ;  /* 0x41a000006100780b */ /* 0x000fe20003fbc000 */
[----:B--2---:R0:W-:Y:S04]  /*0b50*/  STS.128 [R104], R32 ;  /* 0x0000002068007388 */ /* 0x0041e80000000c00 */
[----:B---3--:R0:W-:Y:S01]  /*0b60*/  STS.128 [R104+0x200], R36 ;  /* 0x0002002468007388 */ /* 0x0081e20000000c00 */
[----:B------:R-:W-:Y:S01]  /*0b70*/  NOP ;  /* 0x0000000000007918 */ /* 0x000fe20000000000 */
[----:B------:R-:W-:Y:S06]  /*0b80*/  @P3 BRA `(.L_x_3591) ;  /* 0x00000000007c3947 */ /* 0x000fec0003800000 */
        /* <DEDUP_REMOVED lines=31> */
.L_x_3591:
[----:B------:R-:W-:Y:S05]  /*0d80*/  BSYNC B0 ;  /* 0x0000000000007941 */ /* 0x000fea0003800000 */
.L_x_3590:
        /* <DEDUP_REMOVED lines=36> */
.L_x_3593:
[----:B------:R-:W-:Y:S05]  /*0fd0*/  BSYNC B0 ;  /* 0x0000000000007941 */ /* 0x000fea0003800000 */
.L_x_3592:
[----:B------:R-:W-:Y:S01]  /*0fe0*/  SHF.L.U32 R94, R15, 0x10, RZ ;  /* 0x000000100f5e7819 */ /* 0x000fe200000006ff */
[----:B------:R-:W-:Y:S01]  /*0ff0*/  BSSY B0, `(.L_x_3594) ;  /* 0x0000024000007945 */ /* 0x000fe20003800000 */
[----:B------:R-:W-:Y:S02]  /*1000*/  FSETP.GTU.FTZ.AND P5, PT, R95, 20, PT ;  /* 0x41a000005f00780b */ /* 0x000fe40003fbc000 */
[----:B------:R-:W-:Y:S01]  /*1010*/  PRMT R18, R18, 0x7632, R18 ;  /* 0x0000763212127816 */ /* 0x000fe20000000012 */
        /* <DEDUP_REMOVED lines=33> */
.L_x_3595:
[----:B------:R-:W-:Y:S05]  /*1230*/  BSYNC B0 ;  /* 0x0000000000007941 */ /* 0x000fea0003800000 */
.L_x_3594:
        /* <DEDUP_REMOVED lines=37> */
.L_x_3597:
[----:B------:R-:W-:Y:S05]  /*1490*/  BSYNC B0 ;  /* 0x0000000000007941 */ /* 0x000fea0003800000 */
.L_x_3596:
        /* <DEDUP_REMOVED lines=37> */
.L_x_3599:
[----:B------:R-:W-:Y:S05]  /*16f0*/  BSYNC B0 ;  /* 0x0000000000007941 */ /* 0x000fea0003800000 */
.L_x_3598:
        /* <DEDUP_REMOVED lines=37> */
.L_x_3601:
[----:B------:R-:W-:Y:S05]  /*1950*/  BSYNC B0 ;  /* 0x0000000000007941 */ /* 0x000fea0003800000 */
.L_x_3600:
        /* <DEDUP_REMOVED lines=37> */
.L_x_3603:
[----:B------:R-:W-:Y:S05]  /*1bb0*/  BSYNC B0 ;  /* 0x0000000000007941 */ /* 0x000fea0003800000 */
.L_x_3602:
        /* <DEDUP_REMOVED lines=37> */
.L_x_3605:
[----:B------:R-:W-:Y:S05]  /*1e10*/  BSYNC B0 ;  /* 0x0000000000007941 */ /* 0x000fea0003800000 */
.L_x_3604:
        /* <DEDUP_REMOVED lines=36> */
.L_x_3607:
[----:B------:R-:W-:Y:S05]  /*2060*/  BSYNC B0 ;  /* 0x0000000000007941 */ /* 0x000fea0003800000 */
.L_x_3606:
        /* <DEDUP_REMOVED lines=34> */
.L_x_3609:
[----:B------:R-:W-:Y:S05]  /*2290*/  BSYNC B0 ;  /* 0x0000000000007941 */ /* 0x000fea0003800000 */
.L_x_3608:
        /* <DEDUP_REMOVED lines=33> */
.L_x_3611:
[----:B------:R-:W-:Y:S05]  /*24b0*/  BSYNC B0 ;  /* 0x0000000000007941 */ /* 0x000fea0003800000 */
.L_x_3610:
        /* <DEDUP_REMOVED lines=33> */
.L_x_3613:
[----:B------:R-:W-:Y:S05]  /*26d0*/  BSYNC B0 ;  /* 0x0000000000007941 */ /* 0x000fea0003800000 */
.L_x_3612:
        /* <DEDUP_REMOVED lines=33> */
.L_x_3615:
[----:B------:R-:W-:Y:S05]  /*28f0*/  BSYNC B0 ;  /* 0x0000000000007941 */ /* 0x000fea0003800000 */
.L_x_3614:
        /* <DEDUP_REMOVED lines=33> */
.L_x_3617:
[----:B------:R-:W-:Y:S05]  /*2b10*/  BSYNC B0 ;  /* 0x0000000000007941 */ /* 0x000fea0003800000 */
.L_x_3616:
        /* <DEDUP_REMOVED lines=33> */
.L_x_3619:
[----:B------:R-:W-:Y:S05]  /*2d30*/  BSYNC B0 ;  /* 0x0000000000007941 */ /* 0x000fea0003800000 */
.L_x_3618:
        /* <DEDUP_REMOVED lines=33> */
.L_x_3621:
[----:B------:R-:W-:Y:S05]  /*2f50*/  BSYNC B0 ;  /* 0x0000000000007941 */ /* 0x000fea0003800000 */
.L_x_3620:
[----:B------:R-:W-:Y:S01]  /*2f60*/  ULEA UR16, UR7, 0xfffff800, 0xb ;  /* 0xfffff80007107891 */ /* 0x000fe2000f8e583f */
[----:B0-----:R-:W-:Y:S01]  /*2f70*/  LDS.128 R32, [R2] ;  /* 0x0000000002207984 */ /* 0x001fe20000000c00 */
[----:B------:R-:W-:Y:S01]  /*2f80*/  ULDC.64 UR18, c[0x0][0x2a0] ;  /* 0x0000a80000127ab9 */ /* 0x000fe20000000a00 */
[----:B------:R-:W-:Y:S01]  /*2f90*/  ULDC.64 UR28, c[0x0][0x2a8] ;  /* 0x0000aa00001c7ab9 */ /* 0x000fe20000000a00 */
[----:B------:R-:W-:Y:S01]  /*2fa0*/  UIMAD UR6, UR47, UR18, URZ ;  /* 0x000000122f0672a4 */ /* 0x000fe2000f8e023f */
[----:B------:R-:W0:Y:S01]  /*2fb0*/  LDS.128 R16, [R2+0x10] ;  /* 0x0000100002107984 */ /* 0x000e220000000c00 */
[----:B------:R-:W-:Y:S02]  /*2fc0*/  USHF.R.S32.HI UR17, URZ, 0x1f, UR16 ;  /* 0x0000001f3f117899 */ /* 0x000fe40008011410 */
[----:B------:R-:W-:Y:S02]  /*2fd0*/  UIMAD UR6, UR46, UR19, UR6 ;  /* 0x000000132e0672a4 */ /* 0x000fe4000f8e0206 */
[----:B------:R-:W-:Y:S01]  /*2fe0*/  UIMAD.WIDE.U32 UR18, UR46, UR18, UR16 ;  /* 0x000000122e1272a5 */ /* 0x000fe2000f8e0010 */
[----:B------:R-:W-:Y:S01]  /*2ff0*/  PRMT R87, R8, 0x7632, R87 ;  /* 0x0000763208577816 */ /* 0x000fe20000000057 */
[----:B------:R-:W-:-:S02]  /*3000*/  ULDC.64 UR30, c[0x0][0x3e8] ;  /* 0x0000fa00001e7ab9 */ /* 0x000fc40000000a00 */
        /* <DEDUP_REMOVED lines=8> */
[----:B------:R-:W-:Y:S01]  /*3090*/  MOV R12, UR6 ;  /* 0x00000006000c7c02 */ /* 0x000fe20008000f00 */
[----:B------:R-:W-:-:S03]  /*30a0*/  ULDC.64 UR28, c[0x0][0x2b8] ;  /* 0x0000ae00001c7ab9 */ /* 0x000fc60000000a00 */
[----:B------:R-:W-:Y:S01]  /*30b0*/  MOV R13, UR18 ;  /* 0x00000012000d7c02 */ /* 0x000fe20008000f00 */
[----:B------:R-:W-:Y:S02]  /*30c0*/  ULDC.64 UR18, c[0x0][0x2b0] ;  /* 0x0000ac0000127ab9 */ /* 0x000fe40000000a00 */
[----:B------:R-:W-:Y:S01]  /*30d0*/  IMAD.WIDE R12, R0, 0x10, R12 ;  /* 0x00000010000c7825 */ /* 0x000fe200078e020c */
[----:B------:R-:W-:Y:S06]  /*30e0*/  BAR.SYNC.DEFER_BLOCKING 0x0 ;  /* 0x0000000000007b1d */ /* 0x000fec0000010000 */
[----:B------:R-:W2:Y:S04]  /*30f0*/  LDG.E.128 R40, desc[UR26][R12.64] ;  /* 0x0000001a0c287981 */ /* 0x000ea8000c1e1d00 */
[----:B------:R-:W3:Y:S01]  /*3100*/  LDG.E.128 R44, desc[UR26][R12.64+0x200] ;  /* 0x0002001a0c2c7981 */ /* 0x000ee2000c1e1d00 */
        /* <DEDUP_REMOVED lines=16> */
[----:B--2---:R-:W-:Y:S04]  /*3210*/  STS.128 [R104], R40 ;  /* 0x0000002868007388 */ /* 0x004fe80000000c00 */
[----:B---3--:R-:W-:Y:S01]  /*3220*/  STS.128 [R104+0x200], R44 ;  /* 0x0002002c68007388 */ /* 0x008fe20000000c00 */
        /* <DEDUP_REMOVED lines=13> */
[C---:B------:R-:W-:Y:S01]  /*3300*/  SHF.L.U32 R59, R29.reuse, 0x10, RZ ;  /* 0x000000101d3b7819 */ /* 0x040fe200000006ff */
[----:B------:R-:W-:Y:S01]  /*3310*/  FMUL.FTZ R3, R54, -1.4426950216293334961 ;  /* 0xbfb8aa3b36037820 */ /* 0x000fe20000410000 */
[----:B----4-:R-:W-:Y:S01]  /*3320*/  SHF.L.U32 R37, R28, 0x10, RZ ;  /* 0x000000101c257819 */ /* 0x010fe200000006ff */
[----:B------:R-:W-:Y:S01]  /*3330*/  UIADD3 UR19, UR19, UR6, URZ ;  /* 0x0000000613137290 */ /* 0x000fe2000fffe03f */
[----:B------:R-:W-:Y:S01]  /*3340*/  PRMT R29, R29, 0x7632, R29 ;  /* 0x000076321d1d7816 */ /* 0x000fe2000000001d */
[----:B------:R-:W-:Y:S01]  /*3350*/  FMUL.FTZ R38, R59, -1.4426950216293334961 ;  /* 0xbfb8aa3b3b267820 */ /* 0x000fe20000410000 */
[----:B------:R-:W-:Y:S01]  /*3360*/  SHF.L.U32 R44, R30, 0x10, RZ ;  /* 0x000000101e2c7819 */ /* 0x000fe200000006ff */
[----:B------:R-:W-:Y:S01]  /*3370*/  FMUL.FTZ R28, R37, -1.4426950216293334961 ;  /* 0xbfb8aa3b251c7820 */ /* 0x000fe20000410000 */
[----:B------:R-:W0:Y:S01]  /*3380*/  MUFU.EX2 R3, R3 ;  /* 0x0000000300037308 */ /* 0x000e220000000800 */
[----:B------:R-:W-:Y:S01]  /*3390*/  SHF.L.U32 R42, R29, 0x10, RZ ;  /* 0x000000101d2a7819 */ /* 0x000fe200000006ff */
[----:B------:R-:W-:Y:S01]  /*33a0*/  UIMAD UR6, UR21, UR28, URZ ;  /* 0x0000001c150672a4 */ /* 0x000fe2000f8e023f */
[----:B------:R-:W-:Y:S01]  /*33b0*/  PRMT R30, R32, 0x7632, R30 ;  /* 0x00007632201e7816 */ /* 0x000fe2000000001e */
[----:B------:R-:W-:Y:S01]  /*33c0*/  FMUL.FTZ R39, R44, -1.4426950216293334961 ;  /* 0xbfb8aa3b2c277820 */ /* 0x000fe20000410000 */
[----:B------:R-:W-:Y:S01]  /*33d0*/  SHF.L.U32 R72, R31, 0x10, RZ ;  /* 0x000000101f487819 */ /* 0x000fe200000006ff */
[----:B------:R-:W-:Y:S01]  /*33e0*/  FMUL.FTZ R29, R42, -1.4426950216293334961 ;  /* 0xbfb8aa3b2a1d7820 */ /* 0x000fe20000410000 */
[----:B------:R-:W-:Y:S01]  /*33f0*/  SHF.L.U32 R52, R32, 0x10, RZ ;  /* 0x0000001020347819 */ /* 0x000fe200000006ff */
[----:B------:R-:W1:Y:S01]  /*3400*/  MUFU.EX2 R28, R28 ;  /* 0x0000001c001c7308 */ /* 0x000e620000000800 */
[----:B------:R-:W-:Y:S01]  /*3410*/  SHF.L.U32 R56, R34, 0x10, RZ ;  /* 0x0000001022387819 */ /* 0x000fe200000006ff */
[----:B------:R-:W-:Y:S01]  /*3420*/  FMUL.FTZ R36, R72, -1.4426950216293334961 ;  /* 0xbfb8aa3b48247820 */ /* 0x000fe20000410000 */
[----:B------:R-:W-:Y:S01]  /*3430*/  PRMT R41, R17, 0x7632, R41 ;  /* 0x0000763211297816 */ /* 0x000fe20000000029 */
[----:B------:R-:W-:Y:S01]  /*3440*/  UIMAD UR6, UR20, UR29, UR6 ;  /* 0x0000001d140672a4 */ /* 0x000fe2000f8e0206 */
[----:B------:R-:W-:Y:S01]  /*3450*/  SHF.L.U32 R55, R30, 0x10, RZ ;  /* 0x000000101e377819 */ /* 0x000fe200000006ff */
[----:B------:R-:W-:Y:S01]  /*3460*/  UIMAD.WIDE.U32 UR18, UR20, UR28, UR18 ;  /* 0x0000001c141272a5 */ /* 0x000fe2000f8e0012 */
[----:B------:R-:W-:Y:S01]  /*3470*/  SHF.L.U32 R32, R18, 0x10, RZ ;  /* 0x0000001012207819 */ /* 0x000fe200000006ff */
[----:B------:R-:W4:Y:S01]  /*3480*/  MUFU.EX2 R38, R38 ;  /* 0x0000002600267308 */ /* 0x000f220000000800 */
[----:B0-----:R-:W-:Y:S01]  /*3490*/  FADD.FTZ R3, R3, 1 ;  /* 0x3f80000003037421 */ /* 0x001fe20000010000 */
[C---:B------:R-:W-:Y:S01]  /*34a0*/  SHF.L.U32 R53, R33.reuse, 0x10, RZ ;  /* 0x0000001021357819 */ /* 0x040fe200000006ff */
[----:B------:R-:W-:Y:S01]  /*34b0*/  UIADD3 UR28, UR19, UR6, URZ ;  /* 0x00000006131c7290 */ /* 0x000fe2000fffe03f */
[----:B------:R-:W-:Y:S01]  /*34c0*/  PRMT R31, R33, 0x7632, R31 ;  /* 0x00007632211f7816 */ /* 0x000fe2000000001f */
[----:B------:R-:W-:Y:S01]  /*34d0*/  ULEA UR6, UP0, UR18, UR30, 0x1 ;  /* 0x0000001e12067291 */ /* 0x000fe2000f80083f */
[----:B--2---:R-:W-:-:S02]  /*34e0*/  SHF.L.U32 R78, R12, 0x10, RZ ;  /* 0x000000100c4e7819 */ /* 0x004fc400000006ff */
[----:B------:R0:W2:Y:S01]  /*34f0*/  MUFU.RCP R63, R3 ;  /* 0x00000003003f7308 */ /* 0x0000a20000001000 */
[----:B-1----:R-:W-:Y:S01]  /*3500*/  FADD.FTZ R28, R28, 1 ;  /* 0x3f8000001c1c7421 */ /* 0x002fe20000010000 */
[----:B------:R-:W-:Y:S01]  /*3510*/  PRMT R12, R31, 0x7632, R12 ;  /* 0x000076321f0c7816 */ /* 0x000fe2000000000c */
[----:B------:R-:W-:Y:S01]  /*3520*/  ULEA.HI.X UR28, UR18, UR31, UR28, 0x1, UP0 ;  /* 0x0000001f121c7291 */ /* 0x000fe200080f0c1c */
[C---:B------:R-:W-:Y:S02]  /*3530*/  SHF.L.U32 R58, R35.reuse, 0x10, RZ ;  /* 0x00000010233a7819 */ /* 0x040fe400000006ff */
[----:B------:R-:W-:Y:S01]  /*3540*/  PRMT R40, R35, 0x7632, R40 ;  /* 0x0000763223287816 */ /* 0x000fe20000000028 */
[----:B------:R-:W-:Y:S01]  /*3550*/  ULDC.64 UR18, c[0x0][0x320] ;  /* 0x0000c80000127ab9 */ /* 0x000fe20000000a00 */
[----:B------:R1:W2:Y:S01]  /*3560*/  MUFU.EX2 R43, R29 ;  /* 0x0000001d002b7308 */ /* 0x0002a20000000800 */
[----:B----4-:R-:W-:Y:S01]  /*3570*/  FADD.FTZ R38, R38, 1 ;  /* 0x3f80000026267421 */ /* 0x010fe20000010000 */
[----:B0-----:R-:W-:-:S02]  /*3580*/  SHF.L.U32 R3, R19, 0x10, RZ ;  /* 0x0000001013037819 */ /* 0x001fc400000006ff */
[----:B------:R-:W-:Y:S02]  /*3590*/  PRMT R86, R9, 0x7632, R86 ;  /* 0x0000763209567816 */ /* 0x000fe40000000056 */
[----:B------:R-:W-:Y:S02]  /*35a0*/  SHF.L.U32 R57, R31, 0x10, RZ ;  /* 0x000000101f397819 */ /* 0x000fe400000006ff */
[----:B------:R0:W4:Y:S01]  /*35b0*/  MUFU.RCP R60, R28 ;  /* 0x0000001c003c7308 */ /* 0x0001220000001000 */
[----:B-1----:R-:W-:Y:S02]  /*35c0*/  PRMT R29, R30, 0x7632, R29 ;  /* 0x000076321e1d7816 */ /* 0x002fe4000000001d */
[----:B------:R-:W-:Y:S02]  /*35d0*/  SHF.L.U32 R47, R86, 0x10, RZ ;  /* 0x00000010562f7819 */ /* 0x000fe400000006ff */
[----:B------:R-:W-:Y:S01]  /*35e0*/  SHF.L.U32 R70, R29, 0x10, RZ ;  /* 0x000000101d467819 */ /* 0x000fe200000006ff */
[----:B--2---:R-:W-:Y:S01]  /*35f0*/  FMUL.FTZ R29, R54, R63 ;  /* 0x0000003f361d7220 */ /* 0x004fe20000410000 */
[----:B------:R-:W-:Y:S01]  /*3600*/  PRMT R85, R10, 0x7632, R85 ;  /* 0x000076320a557816 */ /* 0x000fe20000000055 */
[----:B------:R1:W2:Y:S01]  /*3610*/  MUFU.RCP R64, R38 ;  /* 0x0000002600407308 */ /* 0x0002a20000001000 */
[----:B------:R-:W-:Y:S01]  /*3620*/  FADD.FTZ R43, R43, 1 ;  /* 0x3f8000002b2b7421 */ /* 0x000fe20000010000 */
[----:B------:R-:W-:Y:S01]  /*3630*/  FMUL.FTZ R16, R70, -1.4426950216293334961 ;  /* 0xbfb8aa3b46107820 */ /* 0x000fe20000410000 */
[----:B0-----:R-:W-:Y:S01]  /*3640*/  FMUL.FTZ R28, R52, R29 ;  /* 0x0000001d341c7220 */ /* 0x001fe20000410000 */
[----:B------:R-:W-:-:S02]  /*3650*/  SHF.L.U32 R83, R13, 0x10, RZ ;  /* 0x000000100d537819 */ /* 0x000fc400000006ff */
[----:B------:R-:W-:Y:S02]  /*3660*/  SHF.L.U32 R81, R11, 0x10, RZ ;  /* 0x000000100b517819 */ /* 0x000fe400000006ff */
[----:B------:R0:W0:Y:S01]  /*3670*/  MUFU.EX2 R45, R39 ;  /* 0x00000027002d7308 */ /* 0x0000220000000800 */
[----:B----4-:R-:W-:Y:S01]  /*3680*/  FMUL.FTZ R30, R37, R60 ;  /* 0x0000003c251e7220 */ /* 0x010fe20000410000 */
[----:B-1----:R-:W-:Y:S02]  /*3690*/  PRMT R38, R18, 0x7632, R38 ;  /* 0x0000763212267816 */ /* 0x002fe40000000026 */
[----:B------:R-:W-:Y:S01]  /*36a0*/  SHF.L.U32 R18, R87, 0x10, RZ ;  /* 0x0000001057127819 */ /* 0x000fe200000006ff */
[----:B------:R-:W-:Y:S01]  /*36b0*/  FMUL.FTZ R50, R55, R30 ;  /* 0x0000001e37327220 */ /* 0x000fe20000410000 */
[----:B------:R-:W-:Y:S02]  /*36c0*/  PRMT R84, R11, 0x7632, R84 ;  /* 0x000076320b547816 */ /* 0x000fe40000000054 */
[----:B------:R1:W-:Y:S01]  /*36d0*/  MUFU.EX2 R46, R36 ;  /* 0x00000024002e7308 */ /* 0x0003e20000000800 */
[----:B--2---:R-:W-:Y:S01]  /*36e0*/  FMUL.FTZ R33, R59, R64 ;  /* 0x000000403b217220 */ /* 0x004fe20000410000 */
[----:B0-----:R-:W-:Y:S01]  /*36f0*/  PRMT R39, R19, 0x7632, R39 ;  /* 0x0000763213277816 */ /* 0x001fe20000000027 */
[----:B------:R-:W-:Y:S01]  /*3700*/  FMUL.FTZ R19, R78, -1.4426950216293334961 ;  /* 0xbfb8aa3b4e137820 */ /* 0x000fe20000410000 */
[----:B------:R-:W-:Y:S01]  /*3710*/  PRMT R13, R13, 0x7632, R13 ;  /* 0x000076320d0d7816 */ /* 0x000fe2000000000d */
[----:B------:R-:W-:Y:S01]  /*3720*/  FMUL.FTZ R49, R53, R33 ;  /* 0x0000002135317220 */ /* 0x000fe20000410000 */
[----:B------:R-:W-:-:S02]  /*3730*/  SHF.L.U32 R114, R14, 0x10, RZ ;  /* 0x000000100e727819 */ /* 0x000fc400000006ff */
[----:B------:R-:W0:Y:S01]  /*3740*/  MUFU.EX2 R16, R16 ;  /* 0x0000001000107308 */ /* 0x000e220000000800 */
[----:B-1----:R-:W-:Y:S01]  /*3750*/  PRMT R36, R34, 0x7632, R36 ;  /* 0x0000763222247816 */ /* 0x002fe20000000024 */
[----:B------:R-:W-:Y:S01]  /*3760*/  FADD.FTZ R45, R45, 1 ;  /* 0x3f8000002d2d7421 */ /* 0x000fe20000010000 */
[----:B------:R-:W-:Y:S02]  /*3770*/  SHF.L.U32 R34, R17, 0x10, RZ ;  /* 0x0000001011227819 */ /* 0x000fe400000006ff */
[----:B------:R-:W-:Y:S02]  /*3780*/  SHF.L.U32 R17, R8, 0x10, RZ ;  /* 0x0000001008117819 */ /* 0x000fe400000006ff */
[----:B------:R-:W-:Y:S01]  /*3790*/  SHF.L.U32 R112, R13, 0x10, RZ ;  /* 0x000000100d707819 */ /* 0x000fe200000006ff */
[----:B------:R1:W2:Y:S01]  /*37a0*/  MUFU.RCP R67, R43 ;  /* 0x0000002b00437308 */ /* 0x0002a20000001000 */
[----:B------:R-:W-:Y:S01]  /*37b0*/  PRMT R116, R15, 0x7632, R116 ;  /* 0x000076320f747816 */ /* 0x000fe20000000074 */
[----:B------:R-:W-:Y:S01]  /*37c0*/  FFMA.FTZ R17, R28, R17, R111 ;  /* 0x000000111c117223 */ /* 0x000fe2000001006f */
[----:B------:R-:W-:Y:S01]  /*37d0*/  SHF.L.U32 R51, R51, 0x10, RZ ;  /* 0x0000001033337819 */ /* 0x000fe200000006ff */
[----:B------:R-:W-:Y:S01]  /*37e0*/  FMUL.FTZ R113, R112, -1.4426950216293334961 ;  /* 0xbfb8aa3b70717820 */ /* 0x000fe20000410000 */
[----:B------:R-:W-:Y:S01]  /*37f0*/  SHF.L.U32 R38, R38, 0x10, RZ ;  /* 0x0000001026267819 */ /* 0x000fe200000006ff */
[----:B------:R-:W-:Y:S01]  /*3800*/  FFMA.FTZ R18, R50, R18, R17 ;  /* 0x0000001232127223 */ /* 0x000fe20000010011 */
[----:B------:R-:W-:Y:S01]  /*3810*/  SHF.L.U32 R17, R9, 0x10, RZ ;  /* 0x0000001009117819 */ /* 0x000fe200000006ff */
[----:B------:R4:W4:Y:S01]  /*3820*/  MUFU.RCP R71, R45 ;  /* 0x0000002d00477308 */ /* 0x0009220000001000 */
[----:B-1----:R-:W-:-:S02]  /*3830*/  SHF.L.U32 R43, R12, 0x10, RZ ;  /* 0x000000100c2b7819 */ /* 0x002fc400000006ff */
[----:B------:R-:W-:Y:S01]  /*3840*/  PRMT R12, R12, 0x7632, R12 ;  /* 0x000076320c0c7816 */ /* 0x000fe2000000000c */
[----:B------:R-:W-:Y:S01]  /*3850*/  FFMA.FTZ R35, R49, R17, R18 ;  /* 0x0000001131237223 */ /* 0x000fe20000010012 */
[----:B0-----:R-:W-:Y:S01]  /*3860*/  FADD.FTZ R18, R16, 1 ;  /* 0x3f80000010127421 */ /* 0x001fe20000010000 */
[----:B------:R-:W-:Y:S01]  /*3870*/  FADD.FTZ R16, -R64, 1 ;  /* 0x3f80000040107421 */ /* 0x000fe20000010100 */
[----:B------:R-:W-:Y:S01]  /*3880*/  FADD.FTZ R17, -R63, 1 ;  /* 0x3f8000003f117421 */ /* 0x000fe20000010100 */
[----:B------:R-:W-:Y:S01]  /*3890*/  MUFU.EX2 R75, R19 ;  /* 0x00000013004b7308 */ /* 0x000fe20000000800 */
[----:B--2---:R-:W-:Y:S01]  /*38a0*/  FMUL.FTZ R31, R42, R67 ;  /* 0x000000432a1f7220 */ /* 0x004fe20000410000 */
[----:B------:R-:W-:Y:S01]  /*38b0*/  FFMA.FTZ R66, R59, R16, 1 ;  /* 0x3f8000003b427423 */ /* 0x000fe20000010010 */
[----:B------:R-:W-:Y:S01]  /*38c0*/  FMUL.FTZ R16, R43, -1.4426950216293334961 ;  /* 0xbfb8aa3b2b107820 */ /* 0x000fe20000410000 */
[----:B------:R-:W-:Y:S01]  /*38d0*/  FFMA.FTZ R65, R54, R17, 1 ;  /* 0x3f80000036417423 */ /* 0x000fe20000010011 */
[----:B------:R-:W-:Y:S01]  /*38e0*/  FMUL.FTZ R48, R57, R31 ;  /* 0x0000001f39307220 */ /* 0x000fe20000410000 */
[----:B----4-:R-:W-:-:S02]  /*38f0*/  SHF.L.U32 R45, R10, 0x10, RZ ;  /* 0x000000100a2d7819 */ /* 0x010fc400000006ff */
[----:B------:R0:W1:Y:S01]  /*3900*/  MUFU.RCP R73, R18 ;  /* 0x0000001200497308 */ /* 0x0000620000001000 */
[----:B------:R-:W-:Y:S01]  /*3910*/  FADD.FTZ R17, -R71, 1 ;  /* 0x3f80000047117421 */ /* 0x000fe20000010100 */
[----:B------:R-:W-:Y:S01]  /*3920*/  FFMA.FTZ R54, R48, R47, R35 ;  /* 0x0000002f30367223 */ /* 0x000fe20000010023 */
[----:B------:R-:W-:Y:S01]  /*3930*/  FMUL.FTZ R35, R44, R71 ;  /* 0x000000472c237220 */ /* 0x000fe20000410000 */
[----:B------:R-:W-:Y:S01]  /*3940*/  SHF.L.U32 R59, R36, 0x10, RZ ;  /* 0x00000010243b7819 */ /* 0x000fe200000006ff */
[----:B------:R-:W-:Y:S01]  /*3950*/  FFMA.FTZ R68, R44, R17, 1 ;  /* 0x3f8000002c447423 */ /* 0x000fe20000010011 */
[----:B------:R-:W-:Y:S01]  /*3960*/  FADD.FTZ R17, -R67, 1 ;  /* 0x3f80000043117421 */ /* 0x000fe20000010100 */
[----:B------:R-:W-:Y:S01]  /*3970*/  FMUL.FTZ R47, R56, R35 ;  /* 0x00000023382f7220 */ /* 0x000fe20000410000 */
[----:B------:R2:W4:Y:S01]  /*3980*/  MUFU.EX2 R19, R16 ;  /* 0x0000001000137308 */ /* 0x0005220000000800 */
[----:B0-----:R-:W-:Y:S01]  /*3990*/  FADD.FTZ R18, R46, 1 ;  /* 0x3f8000002e127421 */ /* 0x001fe20000010000 */
[----:B------:R-:W-:Y:S01]  /*39a0*/  FFMA.FTZ R69, R42, R17, 1 ;  /* 0x3f8000002a457423 */ /* 0x000fe20000010011 */
[----:B------:R-:W-:Y:S01]  /*39b0*/  FFMA.FTZ R45, R47, R45, R54 ;  /* 0x0000002d2f2d7223 */ /* 0x000fe20000010036 */
[----:B------:R-:W-:Y:S01]  /*39c0*/  SHF.L.U32 R54, R85, 0x10, RZ ;  /* 0x0000001055367819 */ /* 0x000fe200000006ff */
[----:B------:R-:W-:Y:S01]  /*39d0*/  FMUL.FTZ R44, R83, -1.4426950216293334961 ;  /* 0xbfb8aa3b532c7820 */ /* 0x000fe20000410000 */
[----:B------:R-:W-:-:S02]  /*39e0*/  SHF.L.U32 R41, R41, 0x10, RZ ;  /* 0x0000001029297819 */ /* 0x000fc400000006ff */
[----:B------:R-:W0:Y:S01]  /*39f0*/  MUFU.RCP R77, R18 ;  /* 0x00000012004d7308 */ /* 0x000e220000001000 */
[----:B-1----:R-:W-:Y:S01]  /*3a00*/  FMUL.FTZ R36, R70, R73 ;  /* 0x0000004946247220 */ /* 0x002fe20000410000 */
[----:B--2---:R-:W-:Y:S01]  /*3a10*/  FADD.FTZ R16, -R60, 1 ;  /* 0x3f8000003c107421 */ /* 0x004fe20000010100 */
[----:B------:R-:W-:Y:S02]  /*3a20*/  SHF.L.U32 R39, R39, 0x10, RZ ;  /* 0x0000001027277819 */ /* 0x000fe400000006ff */
[----:B------:R-:W-:Y:S01]  /*3a30*/  FMUL.FTZ R46, R59, R36 ;  /* 0x000000243b2e7220 */ /* 0x000fe20000410000 */
[----:B------:R-:W-:Y:S01]  /*3a40*/  FFMA.FTZ R62, R37, R16, 1 ;  /* 0x3f800000253e7423 */ /* 0x000fe20000010010 */
[----:B------:R-:W-:Y:S01]  /*3a50*/  PRMT R173, R4, 0x7632, R173 ;  /* 0x0000763204ad7816 */ /* 0x000fe200000000ad */
[----:B------:R-:W1:Y:S01]  /*3a60*/  MUFU.EX2 R111, R44 ;  /* 0x0000002c006f7308 */ /* 0x000e620000000800 */
[----:B----4-:R-:W-:Y:S01]  /*3a70*/  FADD.FTZ R42, R19, 1 ;  /* 0x3f800000132a7421 */ /* 0x010fe20000010000 */
[----:B------:R-:W-:Y:S01]  /*3a80*/  FFMA.FTZ R80, R46, R54, R45 ;  /* 0x000000362e507223 */ /* 0x000fe2000001002d */
[----:B------:R-:W-:Y:S01]  /*3a90*/  FADD.FTZ R54, R75, 1 ;  /* 0x3f8000004b367421 */ /* 0x000fe20000010000 */
[----:B------:R-:W-:-:S02]  /*3aa0*/  ISETP.NE.U32.AND P0, PT, RZ, UR18, PT ;  /* 0x00000012ff007c0c */ /* 0x000fc4000bf05070 */
[----:B------:R-:W-:Y:S02]  /*3ab0*/  PRMT R172, R6, 0x7632, R172 ;  /* 0x0000763206ac7816 */ /* 0x000fe400000000ac */
[----:B------:R-:W-:Y:S01]  /*3ac0*/  MUFU.RCP R76, R42 ;  /* 0x0000002a004c7308 */ /* 0x000fe20000001000 */
[----:B0-----:R-:W-:Y:S01]  /*3ad0*/  FADD.FTZ R37, -R77, 1 ;  /* 0x3f8000004d257421 */ /* 0x001fe20000010100 */
[----:B------:R-:W-:Y:S02]  /*3ae0*/  ISETP.NE.AND.EX P0, PT, RZ, UR19, PT, P0 ;  /* 0x00000013ff007c0c */ /* 0x000fe4000bf05300 */
[----:B------:R-:W-:Y:S01]  /*3af0*/  PRMT R171, R7, 0x7632, R171 ;  /* 0x0000763207ab7816 */ /* 0x000fe200000000ab */
[C---:B------:R-:W-:Y:S01]  /*3b00*/  FFMA.FTZ R74, R72.reuse, R37, 1 ;  /* 0x3f800000484a7423 */ /* 0x040fe20000010025 */
[----:B------:R-:W-:Y:S02]  /*3b10*/  FMUL.FTZ R37, R72, R77 ;  /* 0x0000004d48257220 */ /* 0x000fe40000410000 */
[----:B------:R-:W0:Y:S01]  /*3b20*/  MUFU.RCP R79, R54 ;  /* 0x00000036004f7308 */ /* 0x000e220000001000 */
[----:B-1----:R-:W-:Y:S01]  /*3b30*/  FADD.FTZ R111, R111, 1 ;  /* 0x3f8000006f6f7421 */ /* 0x002fe20000010000 */
[----:B------:R-:W-:-:S04]  /*3b40*/  FMUL.FTZ R45, R58, R37 ;  /* 0x000000253a2d7220 */ /* 0x000fc80000410000 */
[----:B------:R-:W-:Y:S01]  /*3b50*/  FFMA.FTZ R81, R45, R81, R80 ;  /* 0x000000512d517223 */ /* 0x000fe20000010050 */
[----:B------:R-:W-:Y:S01]  /*3b60*/  SHF.L.U32 R80, R12, 0x10, RZ ;  /* 0x000000100c507819 */ /* 0x000fe200000006ff */
[----:B------:R-:W1:Y:S01]  /*3b70*/  MUFU.EX2 R113, R113 ;  /* 0x0000007100717308 */ /* 0x000e620000000800 */
[----:B------:R-:W-:Y:S01]  /*3b80*/  SHF.L.U32 R12, R4, 0x10, RZ ;  /* 0x00000010040c7819 */ /* 0x000fe200000006ff */
[----:B0-----:R-:W-:Y:S01]  /*3b90*/  FADD.FTZ R13, -R79, 1 ;  /* 0x3f8000004f0d7421 */ /* 0x001fe20000010100 */
[----:B-1----:R-:W-:-:S06]  /*3ba0*/  FADD.FTZ R113, R113, 1 ;  /* 0x3f80000071717421 */ /* 0x002fcc0000010000 */
[----:B------:R-:W-:Y:S01]  /*3bb0*/  MUFU.RCP R113, R113 ;  /* 0x0000007100717308 */ /* 0x000fe20000001000 */
[----:B---3--:R0:W-:Y:S04]  /*3bc0*/  STS.128 [R104], R20 ;  /* 0x0000001468007388 */ /* 0x0081e80000000c00 */
[----:B-----5:R1:W-:Y:S01]  /*3bd0*/  STS.128 [R104+0x200], R24 ;  /* 0x0002001868007388 */ /* 0x0203e20000000c00 */
[----:B------:R-:W-:-:S03]  /*3be0*/  NOP ;  /* 0x0000000000007918 */ /* 0x000fc60000000000 */
[----:B------:R-:W2:Y:S01]  /*3bf0*/  LDS.128 R16, [R2] ;  /* 0x0000000002107984 */ /* 0x000ea20000000c00 */
[----:B0-----:R-:W-:Y:S01]  /*3c00*/  FADD.FTZ R21, -R73, 1 ;  /* 0x3f80000049157421 */ /* 0x001fe20000010100 */
[----:B------:R-:W-:Y:S01]  /*3c10*/  FADD.FTZ R20, -R76, 1 ;  /* 0x3f8000004c147421 */ /* 0x000fe20000010100 */
[----:B------:R-:W-:Y:S02]  /*3c20*/  FMUL.FTZ R22, R114, -1.4426950216293334961 ;  /* 0xbfb8aa3b72167820 */ /* 0x000fe40000410000 */
[----:B------:R-:W-:Y:S01]  /*3c30*/  FFMA.FTZ R75, R70, R21, 1 ;  /* 0x3f800000464b7423 */ /* 0x000fe20000010015 */
[----:B------:R-:W-:Y:S01]  /*3c40*/  SHF.L.U32 R21, R40, 0x10, RZ ;  /* 0x0000001028157819 */ /* 0x000fe200000006ff */
[C---:B-1----:R-:W-:Y:S01]  /*3c50*/  FMUL.FTZ R24, R43.reuse, R76 ;  /* 0x0000004c2b187220 */ /* 0x042fe20000410000 */
[----:B------:R-:W-:Y:S01]  /*3c60*/  SHF.L.U32 R26, R84, 0x10, RZ ;  /* 0x00000010541a7819 */ /* 0x000fe200000006ff */
[----:B------:R-:W-:Y:S01]  /*3c70*/  FFMA.FTZ R72, R43, R20, 1 ;  /* 0x3f8000002b487423 */ /* 0x000fe20000010014 */
[----:B------:R-:W-:Y:S01]  /*3c80*/  SHF.L.U32 R25, R15, 0x10, RZ ;  /* 0x000000100f197819 */ /* 0x000fe200000006ff */
[----:B------:R-:W-:Y:S01]  /*3c90*/  FMUL.FTZ R44, R21, R24 ;  /* 0x00000018152c7220 */ /* 0x000fe20000410000 */
[----:B------:R-:W-:Y:S01]  /*3ca0*/  PRMT R27, R14, 0x7632, R27 ;  /* 0x000076320e1b7816 */ /* 0x000fe2000000001b */
[----:B------:R-:W0:Y:S01]  /*3cb0*/  MUFU.EX2 R115, R22 ;  /* 0x0000001600737308 */ /* 0x000e220000000800 */
[----:B------:R-:W-:Y:S01]  /*3cc0*/  FMUL.FTZ R20, R80, -1.4426950216293334961 ;  /* 0xbfb8aa3b50147820 */ /* 0x000fe20000410000 */
[----:B------:R-:W-:Y:S01]  /*3cd0*/  FFMA.FTZ R40, R44, R26, R81 ;  /* 0x0000001a2c287223 */ /* 0x000fe20000010051 */
[C---:B------:R-:W-:Y:S01]  /*3ce0*/  FMUL.FTZ R26, R78.reuse, R79 ;  /* 0x0000004f4e1a7220 */ /* 0x040fe20000410000 */
[----:B------:R-:W-:Y:S01]  /*3cf0*/  FFMA.FTZ R81, R78, R13, 1 ;  /* 0x3f8000004e517423 */ /* 0x000fe2000001000d */
[----:B------:R-:W-:Y:S01]  /*3d00*/  FMUL.FTZ R23, R25, -1.4426950216293334961 ;  /* 0xbfb8aa3b19177820 */ /* 0x000fe20000410000 */
[----:B------:R-:W-:Y:S01]  /*3d10*/  SHF.L.U32 R27, R27, 0x10, RZ ;  /* 0x000000101b1b7819 */ /* 0x000fe200000006ff */
[----:B------:R-:W-:Y:S01]  /*3d20*/  FMUL.FTZ R43, R61, R26 ;  /* 0x0000001a3d2b7220 */ /* 0x000fe20000410000 */
[----:B------:R-:W1:Y:S03]  /*3d30*/  MUFU.EX2 R82, R20 ;  /* 0x0000001400527308 */ /* 0x000e660000000800 */
[----:B------:R-:W-:Y:S01]  /*3d40*/  FFMA.FTZ R119, R43, R12, R40 ;  /* 0x0000000c2b777223 */ /* 0x000fe20000010028 */
[----:B------:R-:W-:Y:S01]  /*3d50*/  FMUL.FTZ R78, R27, -1.4426950216293334961 ;  /* 0xbfb8aa3b1b4e7820 */ /* 0x000fe20000410000 */
[----:B------:R3:W4:Y:S03]  /*3d60*/  LDS.128 R12, [R2+0x10] ;  /* 0x00001000020c7984 */ /* 0x0007260000000c00 */
[----:B------:R5:W5:Y:S01]  /*3d70*/  MUFU.EX2 R117, R23 ;  /* 0x0000001700757308 */ /* 0x000b620000000800 */
[----:B0-----:R-:W-:Y:S01]  /*3d80*/  FADD.FTZ R115, R115, 1 ;  /* 0x3f80000073737421 */ /* 0x001fe20000010000 */
[----:B---3--:R-:W-:-:S02]  /*3d90*/  SHF.L.U32 R2, R116, 0x10, RZ ;  /* 0x0000001074027819 */ /* 0x008fc400000006ff */
[----:B--2---:R-:W-:-:S04]  /*3da0*/  SHF.L.U32 R40, R16, 0x10, RZ ;  /* 0x0000001010287819 */ /* 0x004fc800000006ff */
[----:B------:R-:W0:Y:S01]  /*3db0*/  MUFU.EX2 R78, R78 ;  /* 0x0000004e004e7308 */ /* 0x000e220000000800 */
[----:B------:R-:W-:Y:S01]  /*3dc0*/  PRMT R70, R19, 0x7632, R70 ;  /* 0x0000763213467816 */ /* 0x000fe20000000046 */
[----:B-1----:R-:W-:Y:S01]  /*3dd0*/  FADD.FTZ R82, R82, 1 ;  /* 0x3f80000052527421 */ /* 0x002fe20000010000 */
[----:B------:R-:W-:Y:S01]  /*3de0*/  SHF.L.U32 R42, R17, 0x10, RZ ;  /* 0x00000010112a7819 */ /* 0x000fe200000006ff */
[----:B------:R-:W-:Y:S01]  /*3df0*/  FMUL.FTZ R20, R52, R40 ;  /* 0x0000002834147220 */ /* 0x000fe20000410000 */
[----:B------:R-:W-:Y:S02]  /*3e00*/  SHF.L.U32 R52, R18, 0x10, RZ ;  /* 0x0000001012347819 */ /* 0x000fe400000006ff */
[----:B------:R-:W-:Y:S01]  /*3e10*/  SHF.L.U32 R54, R19, 0x10, RZ ;  /* 0x0000001013367819 */ /* 0x000fe200000006ff */
[----:B------:R-:W-:Y:S01]  /*3e20*/  FMUL.FTZ R19, R2, -1.4426950216293334961 ;  /* 0xbfb8aa3b02137820 */ /* 0x000fe20000410000 */
[----:B------:R-:W-:Y:S01]  /*3e30*/  PRMT R16, R16, 0x7632, R16 ;  /* 0x0000763210107816 */ /* 0x000fe20000000010 */
[----:B------:R-:W-:Y:S01]  /*3e40*/  FMUL.FTZ R56, R56, R52 ;  /* 0x0000003438387220 */ /* 0x000fe20000410000 */
[----:B------:R-:W-:Y:S01]  /*3e50*/  SHF.L.U32 R70, R70, 0x10, RZ ;  /* 0x0000001046467819 */ /* 0x000fe200000006ff */
[----:B------:R-:W-:Y:S01]  /*3e60*/  FMUL.FTZ R20, R63, R20 ;  /* 0x000000143f147220 */ /* 0x000fe20000410000 */
[----:B------:R-:W-:Y:S01]  /*3e70*/  PRMT R22, R17, 0x7632, R22 ;  /* 0x0000763211167816 */ /* 0x000fe20000000016 */
[----:B------:R-:W-:Y:S01]  /*3e80*/  FMUL.FTZ R17, R53, R42 ;  /* 0x0000002a35117220 */ /* 0x000fe20000410000 */
[----:B------:R-:W1:Y:S01]  /*3e90*/  MUFU.EX2 R63, R19 ;  /* 0x00000013003f7308 */ /* 0x000e620000000800 */
[----:B------:R-:W-:Y:S01]  /*3ea0*/  SHF.L.U32 R53, R16, 0x10, RZ ;  /* 0x0000001010357819 */ /* 0x000fe200000006ff */
[----:B------:R-:W-:Y:S01]  /*3eb0*/  FMUL.FTZ R71, R71, R56 ;  /* 0x0000003847477220 */ /* 0x000fe20000410000 */
[----:B------:R-:W-:Y:S01]  /*3ec0*/  FMUL.FTZ R21, R21, R70 ;  /* 0x0000004615157220 */ /* 0x000fe20000410000 */
[----:B------:R-:W-:Y:S01]  /*3ed0*/  SHF.L.U32 R56, R22, 0x10, RZ ;  /* 0x0000001016387819 */ /* 0x000fe200000006ff */
[----:B------:R-:W-:Y:S01]  /*3ee0*/  FMUL.FTZ R58, R58, R54 ;  /* 0x000000363a3a7220 */ /* 0x000fe20000410000 */
[----:B-----5:R-:W-:Y:S01]  /*3ef0*/  PRMT R23, R18, 0x7632, R23 ;  /* 0x0000763212177816 */ /* 0x020fe20000000017 */
[----:B------:R-:W-:Y:S01]  /*3f00*/  FMUL.FTZ R55, R55, R53 ;  /* 0x0000003537377220 */ /* 0x000fe20000410000 */
[----:B------:R-:W2:Y:S01]  /*3f10*/  MUFU.RCP R115, R115 ;  /* 0x0000007300737308 */ /* 0x000ea20000001000 */
[----:B------:R-:W-:Y:S01]  /*3f20*/  FMUL.FTZ R21, R76, R21 ;  /* 0x000000154c157220 */ /* 0x000fe20000410000 */
[----:B------:R-:W-:Y:S01]  /*3f30*/  FMUL.FTZ R77, R77, R58 ;  /* 0x0000003a4d4d7220 */ /* 0x000fe20000410000 */
[----:B------:R-:W-:Y:S01]  /*3f40*/  SHF.L.U32 R58, R23, 0x10, RZ ;  /* 0x00000010173a7819 */ /* 0x000fe200000006ff */
[----:B------:R-:W-:Y:S01]  /*3f50*/  FADD.FTZ R117, R117, 1 ;  /* 0x3f80000075757421 */ /* 0x000fe20000010000 */
[----:B------:R-:W-:Y:S01]  /*3f60*/  FMUL.FTZ R55, R60, R55 ;  /* 0x000000373c377220 */ /* 0x000fe20000410000 */
[----:B------:R-:W-:Y:S01]  /*3f70*/  FMUL.FTZ R72, R21, R72 ;  /* 0x0000004815487220 */ /* 0x000fe20000410000 */
[----:B------:R-:W-:Y:S01]  /*3f80*/  FMUL.FTZ R18, R57, R56 ;  /* 0x0000003839127220 */ /* 0x000fe20000410000 */
[----:B------:R-:W3:Y:S01]  /*3f90*/  MUFU.RCP R22, R111 ;  /* 0x0000006f00167308 */ /* 0x000ee20000001000 */
[C---:B----4-:R-:W-:Y:S01]  /*3fa0*/  PRMT R21, R13.reuse, 0x7632, R21 ;  /* 0x000076320d157816 */ /* 0x050fe20000000015 */
[----:B------:R-:W-:Y:S01]  /*3fb0*/  FMUL.FTZ R16, R20, R65 ;  /* 0x0000004114107220 */ /* 0x000fe20000410000 */
[----:B------:R-:W-:Y:S01]  /*3fc0*/  SHF.L.U32 R60, R13, 0x10, RZ ;  /* 0x000000100d3c7819 */ /* 0x000fe200000006ff */
[----:B------:R-:W-:Y:S01]  /*3fd0*/  FMUL.FTZ R20, R59, R58 ;  /* 0x0000003a3b147220 */ /* 0x000fe20000410000 */
[----:B------:R-:W-:Y:S01]  /*3fe0*/  FMUL.FTZ R17, R64, R17 ;  /* 0x0000001140117220 */ /* 0x000fe20000410000 */
[----:B------:R-:W-:Y:S01]  /*3ff0*/  FMUL.FTZ R18, R67, R18 ;  /* 0x0000001243127220 */ /* 0x000fe20000410000 */
[----:B------:R-:W-:Y:S01]  /*4000*/  FMUL.FTZ R68, R71, R68 ;  /* 0x0000004447447220 */ /* 0x000fe20000410000 */
[----:B------:R-:W4:Y:S01]  /*4010*/  MUFU.RCP R13, R82 ;  /* 0x00000052000d7308 */ /* 0x000f220000001000 */
[----:B0-----:R-:W-:Y:S01]  /*4020*/  FADD.FTZ R78, R78, 1 ;  /* 0x3f8000004e4e7421 */ /* 0x001fe20000010000 */
[----:B-1----:R-:W-:Y:S01]  /*4030*/  FADD.FTZ R71, R63, 1 ;  /* 0x3f8000003f477421 */ /* 0x002fe20000010000 */
[----:B------:R-:W-:Y:S01]  /*4040*/  FMUL.FTZ R20, R73, R20 ;  /* 0x0000001449147220 */ /* 0x000fe20000410000 */
[----:B------:R-:W-:Y:S01]  /*4050*/  SHF.L.U32 R57, R12, 0x10, RZ ;  /* 0x000000100c397819 */ /* 0x000fe200000006ff */
[----:B------:R-:W-:Y:S01]  /*4060*/  FMUL.FTZ R17, R17, R66 ;  /* 0x0000004211117220 */ /* 0x000fe20000410000 */
[----:B------:R-:W-:Y:S01]  /*4070*/  FMUL.FTZ R18, R18, R69 ;  /* 0x0000004512127220 */ /* 0x000fe20000410000 */
[C---:B------:R-:W-:Y:S01]  /*4080*/  PRMT R64, R14.reuse, 0x7632, R64 ;  /* 0x000076320e407816 */ /* 0x040fe20000000040 */
[----:B------:R-:W0:Y:S01]  /*4090*/  MUFU.RCP R76, R117 ;  /* 0x00000075004c7308 */ /* 0x000e220000001000 */
[----:B------:R-:W-:Y:S01]  /*40a0*/  SHF.L.U32 R66, R14, 0x10, RZ ;  /* 0x000000100e427819 */ /* 0x000fe200000006ff */
[----:B--2---:R-:W-:Y:S01]  /*40b0*/  FADD.FTZ R59, -R115, 1 ;  /* 0x3f800000733b7421 */ /* 0x004fe20000010100 */
[C---:B------:R-:W-:Y:S01]  /*40c0*/  PRMT R67, R15.reuse, 0x7632, R67 ;  /* 0x000076320f437816 */ /* 0x040fe20000000043 */
[----:B---3--:R-:W-:Y:S01]  /*40d0*/  FADD.FTZ R14, -R22, 1 ;  /* 0x3f800000160e7421 */ /* 0x008fe20000010100 */
[----:B------:R-:W-:Y:S01]  /*40e0*/  SHF.L.U32 R69, R15, 0x10, RZ ;  /* 0x000000100f457819 */ /* 0x000fe200000006ff */
[----:B------:R-:W-:Y:S01]  /*40f0*/  FMUL.FTZ R15, R34, R60 ;  /* 0x0000003c220f7220 */ /* 0x000fe20000410000 */
[----:B------:R-:W-:Y:S01]  /*4100*/  PRMT R12, R12, 0x7632, R12 ;  /* 0x000076320c0c7816 */ /* 0x000fe2000000000c */
[----:B------:R-:W-:Y:S01]  /*4110*/  FMUL.FTZ R75, R20, R75 ;  /* 0x0000004b144b7220 */ /* 0x000fe20000410000 */
[----:B------:R-:W1:Y:S01]  /*4120*/  MUFU.RCP R78, R78 ;  /* 0x0000004e004e7308 */ /* 0x000e620000001000 */
[----:B------:R-:W-:Y:S01]  /*4130*/  FMUL.FTZ R19, R77, R74 ;  /* 0x0000004a4d137220 */ /* 0x000fe20000410000 */
[----:B------:R-:W-:Y:S01]  /*4140*/  FMUL.FTZ R20, R61, R57 ;  /* 0x000000393d147220 */ /* 0x000fe20000410000 */
[C---:B------:R-:W-:Y:S01]  /*4150*/  FMUL.FTZ R61, R83.reuse, R22 ;  /* 0x00000016533d7220 */ /* 0x040fe20000410000 */
[----:B------:R-:W-:Y:S01]  /*4160*/  FFMA.FTZ R74, R114, R59, 1 ;  /* 0x3f800000724a7423 */ /* 0x000fe2000001003b */
[----:B------:R-:W-:Y:S01]  /*4170*/  FFMA.FTZ R23, R83, R14, 1 ;  /* 0x3f80000053177423 */ /* 0x000fe2000001000e */
[----:B------:R-:W-:Y:S01]  /*4180*/  FMUL.FTZ R22, R22, R15 ;  /* 0x0000000f16167220 */ /* 0x000fe20000410000 */
[----:B------:R-:W-:Y:S01]  /*4190*/  SHF.L.U32 R59, R12, 0x10, RZ ;  /* 0x000000100c3b7819 */ /* 0x000fe200000006ff */
[----:B------:R-:W2:Y:S01]  /*41a0*/  MUFU.RCP R71, R71 ;  /* 0x0000004700477308 */ /* 0x000ea20000001000 */
[----:B------:R-:W-:Y:S01]  /*41b0*/  SHF.L.U32 R63, R21, 0x10, RZ ;  /* 0x00000010153f7819 */ /* 0x000fe200000006ff */
[----:B----4-:R-:W-:Y:S01]  /*41c0*/  FADD.FTZ R15, -R13, 1 ;  /* 0x3f8000000d0f7421 */ /* 0x010fe20000010100 */
[----:B------:R-:W-:Y:S01]  /*41d0*/  FMUL.FTZ R21, R22, R23 ;  /* 0x0000001716157220 */ /* 0x000fe20000410000 */
[----:B------:R-:W-:Y:S01]  /*41e0*/  FMUL.FTZ R14, R32, R66 ;  /* 0x00000042200e7220 */ /* 0x000fe20000410000 */
[----:B------:R-:W-:Y:S01]  /*41f0*/  FMUL.FTZ R12, R51, R59 ;  /* 0x0000003b330c7220 */ /* 0x000fe20000410000 */
[----:B0-----:R-:W-:Y:S01]  /*4200*/  FADD.FTZ R82, -R76, 1 ;  /* 0x3f8000004c527421 */ /* 0x001fe20000010100 */
[----:B------:R-:W-:Y:S01]  /*4210*/  FMUL.FTZ R23, R3, R69 ;  /* 0x0000004503177220 */ /* 0x000fe20000410000 */
[----:B------:R-:W-:Y:S01]  /*4220*/  FMUL.FTZ R65, R114, R115 ;  /* 0x0000007372417220 */ /* 0x000fe20000410000 */
[C---:B------:R-:W-:Y:S01]  /*4230*/  FFMA.FTZ R15, R80.reuse, R15, 1 ;  /* 0x3f800000500f7423 */ /* 0x040fe2000001000f */
[----:B------:R-:W-:Y:S01]  /*4240*/  FMUL.FTZ R115, R115, R14 ;  /* 0x0000000e73737220 */ /* 0x000fe20000410000 */
[----:B------:R-:W-:Y:S01]  /*4250*/  FMUL.FTZ R80, R80, R13 ;  /* 0x0000000d50507220 */ /* 0x000fe20000410000 */
[----:B------:R-:W-:Y:S01]  /*4260*/  FMUL.FTZ R12, R13, R12 ;  /* 0x0000000c0d0c7220 */ /* 0x000fe20000410000 */
        /* <DEDUP_REMOVED lines=8> */
[C---:B------:R-:W-:Y:S01]  /*42f0*/  FFMA.FTZ R13, R112.reuse, R13, 1 ;  /* 0x3f800000700d7423 */ /* 0x040fe2000001000d */
[----:B------:R-:W-:Y:S01]  /*4300*/  FMUL.FTZ R62, R112, R113 ;  /* 0x00000071703e7220 */ /* 0x000fe20000410000 */
[----:B-1----:R-:W-:Y:S01]  /*4310*/  FADD.FTZ R74, -R78, 1 ;  /* 0x3f8000004e4a7421 */ /* 0x002fe20000010100 */
[----:B------:R-:W-:Y:S01]  /*4320*/  FMUL.FTZ R23, R38, R64 ;  /* 0x0000004026177220 */ /* 0x000fe20000410000 */
[----:B------:R-:W-:Y:S01]  /*4330*/  FMUL.FTZ R14, R41, R63 ;  /* 0x0000003f290e7220 */ /* 0x000fe20000410000 */
[----:B--2---:R-:W-:Y:S01]  /*4340*/  FADD.FTZ R73, -R71, 1 ;  /* 0x3f80000047497421 */ /* 0x004fe20000010100 */
[----:B------:R-:W-:Y:S01]  /*4350*/  FMUL.FTZ R112, R39, R67 ;  /* 0x0000004327707220 */ /* 0x000fe20000410000 */
[----:B------:R-:W-:Y:S01]  /*4360*/  FFMA.FTZ R74, R27, R74, 1 ;  /* 0x3f8000001b4a7423 */ /* 0x000fe2000001004a */
        /* <DEDUP_REMOVED lines=10> */
[----:B------:R-:W-:Y:S01]  /*4410*/  LEA R12, R109, R106, 0x1 ;  /* 0x0000006a6d0c7211 */ /* 0x000fe200078e08ff */
[----:B------:R-:W-:Y:S01]  /*4420*/  FMUL.FTZ R112, R51, R80 ;  /* 0x0000005033707220 */ /* 0x000fe20000410000 */
[----:B------:R-:W-:Y:S01]  /*4430*/  F2FP.BF16.F32.PACK_AB R16, R55, R16 ;  /* 0x000000103710723e */ /* 0x000fe200000010ff */
        /* <DEDUP_REMOVED lines=11> */
[----:B------:R-:W-:-:S02]  /*44f0*/  F2FP.BF16.F32.PACK_AB R21, R14, R21 ;  /* 0x000000150e15723e */ /* 0x000fc400000010ff */
[----:B------:R-:W-:Y:S01]  /*4500*/  LEA R55, R12, R107, 0x4 ;  /* 0x0000006b0c377211 */ /* 0x000fe200078e20ff */
[----:B------:R-:W-:Y:S01]  /*4510*/  BAR.SYNC.DEFER_BLOCKING 0x0 ;  /* 0x0000000000007b1d */ /* 0x000fe20000010000 */
[----:B------:R-:W-:Y:S02]  /*4520*/  F2FP.BF16.F32.PACK_AB R23, R73, R82 ;  /* 0x000000524917723e */ /* 0x000fe400000010ff */
[----:B------:R-:W-:Y:S02]  /*4530*/  SHF.L.U32 R12, R173, 0x10, RZ ;  /* 0x00000010ad0c7819 */ /* 0x000fe400000006ff */
[C---:B------:R-:W-:Y:S02]  /*4540*/  SHF.L.U32 R51, R5.reuse, 0x10, RZ ;  /* 0x0000001005337819 */ /* 0x040fe400000006ff */
[----:B------:R-:W-:Y:S01]  /*4550*/  PRMT R83, R5, 0x7632, R83 ;  /* 0x0000763205537816 */ /* 0x000fe20000000053 */
[----:B------:R-:W-:Y:S01]  /*4560*/  FFMA.FTZ R119, R112, R12, R119 ;  /* 0x0000000c70777223 */ /* 0x000fe20000010077 */
[----:B------:R-:W-:-:S02]  /*4570*/  SHF.L.U32 R25, R7, 0x10, RZ ;  /* 0x0000001007197819 */ /* 0x000fc400000006ff */
[----:B------:R-:W-:Y:S01]  /*4580*/  SHF.L.U32 R111, R171, 0x10, RZ ;  /* 0x00000010ab6f7819 */ /* 0x000fe200000006ff */
[----:B------:R-:W-:Y:S01]  /*4590*/  FFMA.FTZ R51, R34, R51, R119 ;  /* 0x0000003322337223 */ /* 0x000fe20000010077 */
[----:B------:R-:W-:Y:S04]  /*45a0*/  STS.128 [R55], R16 ;  /* 0x0000001037007388 */ /* 0x000fe80000000c00 */
[----:B------:R0:W-:Y:S01]  /*45b0*/  STS.128 [R55+0x10], R20 ;  /* 0x0000101437007388 */ /* 0x0001e20000000c00 */
[----:B------:R-:W-:-:S03]  /*45c0*/  NOP ;  /* 0x0000000000007918 */ /* 0x000fc60000000000 */
[----:B------:R-:W1:Y:S04]  /*45d0*/  LDS.128 R12, [R104] ;  /* 0x00000000680c7984 */ /* 0x000e680000000c00 */
[----:B------:R-:W2:Y:S01]  /*45e0*/  LDS.128 R16, [R104+0x200] ;  /* 0x0002000068107984 */ /* 0x000ea20000000c00 */
[----:B0-----:R-:W-:Y:S01]  /*45f0*/  SHF.L.U32 R20, R83, 0x10, RZ ;  /* 0x0000001053147819 */ /* 0x001fe200000006ff */
[----:B------:R-:W-:Y:S01]  /*4600*/  FMUL.FTZ R22, R41, R62 ;  /* 0x0000003e29167220 */ /* 0x000fe20000410000 */
[----:B------:R-:W-:Y:S01]  /*4610*/  MOV R21, UR28 ;  /* 0x0000001c00157c02 */ /* 0x000fe20008000f00 */
[----:B------:R-:W0:Y:S01]  /*4620*/  LDC R41, c[0x0][0x21c] ;  /* 0x00008700ff297b82 */ /* 0x000e220000000800 */
[----:B------:R-:W-:Y:S01]  /*4630*/  SHF.L.U32 R23, R172, 0x10, RZ ;  /* 0x00000010ac177819 */ /* 0x000fe200000006ff */
[----:B------:R-:W-:Y:S01]  /*4640*/  FFMA.FTZ R51, R22, R20, R51 ;  /* 0x0000001416337223 */ /* 0x000fe20000010033 */
[----:B------:R-:W-:-:S05]  /*4650*/  SHF.L.U32 R20, R6, 0x10, RZ ;  /* 0x0000001006147819 */ /* 0x000fca00000006ff */
[----:B------:R-:W-:Y:S01]  /*4660*/  FFMA.FTZ R51, R32, R20, R51 ;  /* 0x0000001420337223 */ /* 0x000fe20000010033 */
[----:B------:R-:W-:-:S03]  /*4670*/  MOV R20, UR6 ;  /* 0x0000000600147c02 */ /* 0x000fc60008000f00 */
[----:B------:R-:W-:Y:S01]  /*4680*/  FFMA.FTZ R68, R38, R23, R51 ;  /* 0x0000001726447223 */ /* 0x000fe20000010033 */
[----:B------:R-:W-:Y:S01]  /*4690*/  FMUL.FTZ R23, R3, R76 ;  /* 0x0000004c03177220 */ /* 0x000fe20000410000 */
[----:B------:R-:W-:-:S04]  /*46a0*/  IMAD.WIDE R20, R0, 0x10, R20 ;  /* 0x0000001000147825 */ /* 0x000fc800078e0214 */
[----:B------:R-:W-:Y:S01]  /*46b0*/  FFMA.FTZ R68, R23, R25, R68 ;  /* 0x0000001917447223 */ /* 0x000fe20000010044 */
[----:B------:R-:W-:Y:S01]  /*46c0*/  FMUL.FTZ R25, R39, R2 ;  /* 0x0000000227197220 */ /* 0x000fe20000410000 */
[----:B-1----:R1:W-:Y:S04]  /*46d0*/  STG.E.128 desc[UR26][R20.64], R12 ;  /* 0x0000000c14007986 */ /* 0x0023e8000c101d1a */
[----:B--2---:R1:W-:Y:S01]  /*46e0*/  STG.E.128 desc[UR26][R20.64+0x200], R16 ;  /* 0x0002001014007986 */ /* 0x0043e2000c101d1a */
[----:B------:R-:W-:Y:S05]  /*46f0*/  @!P0 BRA `(.L_x_3622) ;  /* 0x0000000000bc8947 */ /* 0x000fea0003800000 */
[----:B------:R-:W-:Y:S01]  /*4700*/  BAR.SYNC.DEFER_BLOCKING 0x0 ;  /* 0x0000000000007b1d */ /* 0x000fe20000010000 */
        /* <DEDUP_REMOVED lines=26> */
[----:B------:R-:W-:Y:S01]  /*48b0*/  STS.128 [R55], R12 ;  /* 0x0000000c37007388 */ /* 0x000fe20000000c00 */
[----:B------:R-:W-:Y:S01]  /*48c0*/  F2FP.BF16.F32.PACK_AB R17, R63, R60 ;  /* 0x0000003c3f11723e */ /* 0x000fe200000010ff */
[----:B------:R-:W-:Y:S01]  /*48d0*/  ULDC.64 UR28, c[0x0][0x2c8] ;  /* 0x0000b200001c7ab9 */ /* 0x000fe20000000a00 */
[----:B------:R-:W-:Y:S01]  /*48e0*/  F2FP.BF16.F32.PACK_AB R16, R59, R26 ;  /* 0x0000001a3b10723e */ /* 0x000fe200000010ff */
[----:B------:R-:W-:Y:S02]  /*48f0*/  UIADD3 UR17, UR17, UR6, URZ ;  /* 0x0000000611117290 */ /* 0x000fe4000fffe03f */
[----:B------:R-:W-:Y:S02]  /*4900*/  UIMAD UR6, UR21, UR28, URZ ;  /* 0x0000001c150672a4 */ /* 0x000fe4000f8e023f */
[----:B------:R-:W-:Y:S01]  /*4910*/  STS.128 [R55+0x10], R16 ;  /* 0x0000101037007388 */ /* 0x000fe20000000c00 */
[----:B------:R-:W-:-:S03]  /*4920*/  NOP ;  /* 0x0000000000007918 */ /* 0x000fc60000000000 */
[----:B------:R-:W1:Y:S01]  /*4930*/  LDS.128 R56, [R104] ;  /* 0x0000000068387984 */ /* 0x000e620000000c00 */
[----:B------:R-:W-:Y:S02]  /*4940*/  UIMAD UR6, UR20, UR29, UR6 ;  /* 0x0000001d140672a4 */ /* 0x000fe4000f8e0206 */
[----:B------:R-:W-:Y:S01]  /*4950*/  UIMAD.WIDE.U32 UR16, UR20, UR28, UR16 ;  /* 0x0000001c141072a5 */ /* 0x000fe2000f8e0010 */
[----:B------:R-:W2:Y:S03]  /*4960*/  LDS.128 R60, [R104+0x200] ;  /* 0x00020000683c7984 */ /* 0x000ea60000000c00 */
[----:B------:R-:W-:Y:S02]  /*4970*/  UIADD3 UR6, UR17, UR6, URZ ;  /* 0x0000000611067290 */ /* 0x000fe4000fffe03f */
[----:B------:R-:W-:-:S04]  /*4980*/  ULEA UR18, UP0, UR16, UR18, 0x1 ;  /* 0x0000001210127291 */ /* 0x000fc8000f80083f */
[----:B------:R-:W-:Y:S02]  /*4990*/  ULEA.HI.X UR16, UR16, UR19, UR6, 0x1, UP0 ;  /* 0x0000001310107291 */ /* 0x000fe400080f0c06 */
[----:B------:R-:W-:-:S04]  /*49a0*/  MOV R2, UR18 ;  /* 0x0000001200027c02 */ /* 0x000fc80008000f00 */
[----:B------:R-:W-:-:S03]  /*49b0*/  MOV R3, UR16 ;  /* 0x0000001000037c02 */ /* 0x000fc60008000f00 */
[----:B------:R-:W-:-:S05]  /*49c0*/  IMAD.WIDE R2, R0, 0x10, R2 ;  /* 0x0000001000027825 */ /* 0x000fca00078e0202 */
[----:B-1----:R3:W-:Y:S04]  /*49d0*/  STG.E.128 desc[UR26][R2.64], R56 ;  /* 0x0000003802007986 */ /* 0x0027e8000c101d1a */
[----:B--2---:R3:W-:Y:S02]  /*49e0*/  STG.E.128 desc[UR26][R2.64+0x200], R60 ;  /* 0x0002003c02007986 */ /* 0x0047e4000c101d1a */
.L_x_3622:
[----:B0-----:R-:W-:Y:S01]  /*49f0*/  ISETP.GE.AND P0, PT, R41, 0x1, PT ;  /* 0x000000012900780c */ /* 0x001fe20003f06270 */
[----:B------:R-:W-:Y:S01]  /*4a00*/  BAR.SYNC.DEFER_BLOCKING 0x0 ;  /* 0x0000000000007b1d */ /* 0x000fe20000010000 */
[----:B------:R-:W-:Y:S01]  /*4a10*/  HFMA2.MMA R82, -RZ, RZ, 0, 0 ;  /* 0x00000000ff527435 */ /* 0x000fe200000001ff */
[----:B------:R-:W-:Y:S01]  /*4a20*/  FFMA.FTZ R111, R25, R111, R68 ;  /* 0x0000006f196f7223 */ /* 0x000fe20000010044 */
[----:B------:R-:W-:Y:S02]  /*4a30*/  CS2R R80, SRZ ;  /* 0x0000000000507805 */ /* 0x000fe4000001ff00 */
[----:B------:R-:W-:Y:S02]  /*4a40*/  CS2R R78, SRZ ;  /* 0x00000000004e7805 */ /* 0x000fe4000001ff00 */
[----:B------:R-:W-:Y:S02]  /*4a50*/  CS2R R76, SRZ ;  /* 0x00000000004c7805 */ /* 0x000fe4000001ff00 */
[----:B------:R-:W-:-:S02]  /*4a60*/  CS2R R74, SRZ ;  /* 0x00000000004a7805 */ /* 0x000fc4000001ff00 */
[----:B------:R-:W-:Y:S02]  /*4a70*/  CS2R R72, SRZ ;  /* 0x0000000000487805 */ /* 0x000fe4000001ff00 */
[----:B------:R-:W-:Y:S02]  /*4a80*/  CS2R R70, SRZ ;  /* 0x0000000000467805 */ /* 0x000fe4000001ff00 */
[----:B------:R-:W-:Y:S02]  /*4a90*/  CS2R R68, SRZ ;  /* 0x0000000000447805 */ /* 0x000fe4000001ff00 */
[----:B------:R-:W-:Y:S01]  /*4aa0*/  MOV R67, RZ ;  /* 0x000000ff00437202 */ /* 0x000fe20000000f00 */
[----:B------:R-:W-:Y:S01]  /*4ab0*/  FMUL.FTZ R65, R28, UR4 ;  /* 0x000000041c417c20 */ /* 0x000fe20008410000 */
[----:B------:R-:W-:Y:S01]  /*4ac0*/  FMUL.FTZ R66, R49, UR4 ;  /* 0x0000000431427c20 */ /* 0x000fe20008410000 */
[----:B---3--:R-:W-:Y:S01]  /*4ad0*/  FMUL.FTZ R63, R47, UR4 ;  /* 0x000000042f3f7c20 */ /* 0x008fe20008410000 */
        /* <DEDUP_REMOVED lines=43> */
.L_x_3654:
        /* <DEDUP_REMOVED lines=127> */
[C---:B------:R-:W-:Y:S01]  /*5580*/  FMUL.FTZ R15, R14.reuse, R97 ;  /* 0x000000610e0f7220 */ /* 0x040fe20000410000 */
[C---:B------:R-:W-:Y:S01]  /*5590*/  FMUL.FTZ R31, R14.reuse, R92 ;  /* 0x0000005c0e1f7220 */ /* 0x040fe20000410000 */
[----:B---3--:R-:W-:Y:S01]  /*55a0*/  FMUL.FTZ R177, R3, R13 ;  /* 0x0000000d03b17220 */ /* 0x008fe20000410000 */
[----:B-1----:R-:W-:Y:S01]  /*55b0*/  FMUL.FTZ R18, R14, R95 ;  /* 0x0000005f0e127220 */ /* 0x002fe20000410000 */
        /* <DEDUP_REMOVED lines=24> */
[----:B------:R-:W-:Y:S01]  /*5740*/  FMUL.FTZ R12, R14, R98 ;  /* 0x000000620e0c7220 */ /* 0x000fe20000410000 */
[----:B------:R-:W-:-:S04]  /*5750*/  FMUL.FTZ R16, RZ, R140 ;  /* 0x0000008cff107220 */ /* 0x000fc80000410000 */
[----:B------:R-:W1:Y:S01]  /*5760*/  MUFU.EX2 R17, R17 ;  /* 0x0000001100117308 */ /* 0x000e620000000800 */
[C---:B--2---:R-:W-:Y:S01]  /*5770*/  FMUL.FTZ R127, R3.reuse, R118 ;  /* 0x00000076037f7220 */ /* 0x044fe20000410000 */
[----:B------:R-:W-:-:S06]  /*5780*/  FMUL.FTZ R125, R3, R116 ;  /* 0x00000074037d7220 */ /* 0x000fcc0000410000 */
[----:B------:R2:W-:Y:S01]  /*5790*/  MUFU.EX2 R156, R2 ;  /* 0x00000002009c7308 */ /* 0x0005e20000000800 */
[----:B------:R-:W-:Y:S01]  /*57a0*/  FMUL.FTZ R211, R112, R97 ;  /* 0x0000006170d37220 */ /* 0x000fe20000410000 */
[C---:B------:R-:W-:Y:S01]  /*57b0*/  FFMA.FTZ R16, R209.reuse, R141, -R16 ;  /* 0x0000008dd1107223 */ /* 0x040fe20000010810 */
[----:B--2---:R-:W-:-:S05]  /*57c0*/  FMUL.FTZ R2, R209, R140 ;  /* 0x0000008cd1027220 */ /* 0x004fca0000410000 */
[----:B------:R-:W2:Y:S01]  /*57d0*/  MUFU.EX2 R12, R12 ;  /* 0x0000000c000c7308 */ /* 0x000ea20000000800 */
[----:B------:R-:W-:Y:S01]  /*57e0*/  FFMA.FTZ R3, RZ, R141, R2 ;  /* 0x0000008dff037223 */ /* 0x000fe20000010002 */
[----:B---3--:R-:W-:Y:S01]  /*57f0*/  FMUL.FTZ R138, R19, R138 ;  /* 0x0000008a138a7220 */ /* 0x008fe20000410000 */
[----:B------:R-:W-:Y:S02]  /*5800*/  FADD.FTZ R16, R211, R16 ;  /* 0x00000010d3107221 */ /* 0x000fe40000010000 */
[----:B------:R-:W-:Y:S01]  /*5810*/  FADD.FTZ R15, RZ, R3 ;  /* 0x00000003ff0f7221 */ /* 0x000fe20000010000 */
[C---:B0-----:R-:W-:Y:S01]  /*5820*/  FMUL.FTZ R137, R18.reuse, R137 ;  /* 0x0000008912897220 */ /* 0x041fe20000410000 */
[----:B------:R-:W-:Y:S01]  /*5830*/  FMUL.FTZ R136, R18, R25 ;  /* 0x0000001912887220 */ /* 0x000fe20000410000 */
[----:B------:R-:W-:Y:S01]  /*5840*/  FMUL.FTZ R139, R19, R26 ;  /* 0x0000001a138b7220 */ /* 0x000fe20000410000 */
[CC--:B------:R-:W-:Y:S01]  /*5850*/  FMUL.FTZ R18, R138.reuse, R15.reuse ;  /* 0x0000000f8a127220 */ /* 0x0c0fe20000410000 */
[----:B------:R-:W-:Y:S01]  /*5860*/  FMUL.FTZ R24, R138, R16 ;  /* 0x000000108a187220 */ /* 0x000fe20000410000 */
[C---:B-1----:R-:W-:Y:S01]  /*5870*/  FMUL.FTZ R135, R17.reuse, R28 ;  /* 0x0000001c11877220 */ /* 0x042fe20000410000 */
[----:B------:R-:W-:Y:S01]  /*5880*/  FMUL.FTZ R134, R17, R134 ;  /* 0x0000008611867220 */ /* 0x000fe20000410000 */
[C---:B------:R-:W-:Y:S01]  /*5890*/  FFMA.FTZ R17, R139.reuse, R16, -R18 ;  /* 0x000000108b117223 */ /* 0x040fe20000010812 */
[----:B------:R-:W-:Y:S01]  /*58a0*/  FFMA.FTZ R24, R139, R15, R24 ;  /* 0x0000000f8b187223 */ /* 0x000fe20000010018 */
[C---:B------:R-:W-:Y:S01]  /*58b0*/  FMUL.FTZ R13, R14.reuse, R90 ;  /* 0x0000005a0e0d7220 */ /* 0x040fe20000410000 */
[----:B------:R-:W-:Y:S01]  /*58c0*/  FMUL.FTZ R2, R14, R96 ;  /* 0x000000600e027220 */ /* 0x000fe20000410000 */
[----:B------:R-:W-:Y:S01]  /*58d0*/  FADD.FTZ R17, R208, R17 ;  /* 0x00000011d0117221 */ /* 0x000fe20000010000 */
[C---:B------:R-:W-:Y:S01]  /*58e0*/  FMUL.FTZ R27, R14.reuse, R93 ;  /* 0x0000005d0e1b7220 */ /* 0x040fe20000410000 */
[----:B------:R-:W-:Y:S01]  /*58f0*/  FMUL.FTZ R3, R14, R89 ;  /* 0x000000590e037220 */ /* 0x000fe20000410000 */
[----:B------:R-:W-:Y:S01]  /*5900*/  FADD.FTZ R24, RZ, R24 ;  /* 0x00000018ff187221 */ /* 0x000fe20000010000 */
[C---:B--2---:R-:W-:Y:S01]  /*5910*/  FMUL.FTZ R155, R12.reuse, R155 ;  /* 0x0000009b0c9b7220 */ /* 0x044fe20000410000 */
[----:B------:R-:W-:Y:S01]  /*5920*/  FMUL.FTZ R154, R12, R113 ;  /* 0x000000710c9a7220 */ /* 0x000fe20000410000 */
[CC--:B------:R-:W-:Y:S01]  /*5930*/  FMUL.FTZ R15, R136.reuse, R17.reuse ;  /* 0x00000011880f7220 */ /* 0x0c0fe20000410000 */
[-C--:B------:R-:W-:Y:S01]  /*5940*/  FMUL.FTZ R12, R136, R24.reuse ;  /* 0x00000018880c7220 */ /* 0x080fe20000410000 */
[----:B------:R0:W-:Y:S02]  /*5950*/  MUFU.COS R151, R29 ;  /* 0x0000001d00977308 */ /* 0x0001e40000000000 */
[C---:B------:R-:W-:Y:S01]  /*5960*/  FFMA.FTZ R15, R137.reuse, R24, R15 ;  /* 0x00000018890f7223 */ /* 0x040fe2000001000f */
[----:B------:R-:W-:-:S05]  /*5970*/  FFMA.FTZ R12, R137, R17, -R12 ;  /* 0x00000011890c7223 */ /* 0x000fca000001080c */
[----:B------:R-:W-:Y:S01]  /*5980*/  MUFU.COS R126, R148 ;  /* 0x00000094007e7308 */ /* 0x000fe20000000000 */
[----:B------:R-:W-:-:S07]  /*5990*/  FADD.FTZ R15, RZ, R15 ;  /* 0x0000000fff0f7221 */ /* 0x000fce0000010000 */
[----:B------:R-:W1:Y:S01]  /*59a0*/  MUFU.EX2 R13, R13 ;  /* 0x0000000d000d7308 */ /* 0x000e620000000800 */
[----:B0-----:R-:W-:-:S07]  /*59b0*/  FMUL.FTZ R29, R14, R100 ;  /* 0x000000640e1d7220 */ /* 0x001fce0000410000 */
[----:B------:R-:W0:Y:S01]  /*59c0*/  MUFU.EX2 R2, R2 ;  /* 0x0000000200027308 */ /* 0x000e220000000800 */
[----:B------:R-:W-:-:S07]  /*59d0*/  FADD.FTZ R12, R213, R12 ;  /* 0x0000000cd50c7221 */ /* 0x000fce0000010000 */
[----:B------:R-:W2:Y:S08]  /*59e0*/  MUFU.EX2 R27, R27 ;  /* 0x0000001b001b7308 */ /* 0x000eb00000000800 */
[----:B------:R-:W3:Y:S08]  /*59f0*/  MUFU.EX2 R3, R3 ;  /* 0x0000000300037308 */ /* 0x000ef00000000800 */
[----:B------:R-:W4:Y:S01]  /*5a00*/  MUFU.SIN R148, R148 ;  /* 0x0000009400947308 */ /* 0x000f220000000400 */
[C---:B------:R-:W-:Y:S01]  /*5a10*/  FMUL.FTZ R16, R134.reuse, R15 ;  /* 0x0000000f86107220 */ /* 0x040fe20000410000 */
[----:B------:R-:W-:-:S03]  /*5a20*/  FMUL.FTZ R18, R134, R12 ;  /* 0x0000000c86127220 */ /* 0x000fc60000410000 */
[C---:B------:R-:W-:Y:S01]  /*5a30*/  FFMA.FTZ R16, R135.reuse, R12, -R16 ;  /* 0x0000000c87107223 */ /* 0x040fe20000010810 */
[----:B------:R-:W-:Y:S02]  /*5a40*/  FFMA.FTZ R18, R135, R15, R18 ;  /* 0x0000000f87127223 */ /* 0x000fe40000010012 */
[----:B------:R-:W4:Y:S01]  /*5a50*/  MUFU.EX2 R29, R29 ;  /* 0x0000001d001d7308 */ /* 0x000f220000000800 */
[----:B------:R-:W-:Y:S01]  /*5a60*/  FMUL.FTZ R12, R32, R140 ;  /* 0x0000008c200c7220 */ /* 0x000fe20000410000 */
[C---:B-1----:R-:W-:Y:S01]  /*5a70*/  FMUL.FTZ R153, R13.reuse, R120 ;  /* 0x000000780d997220 */ /* 0x042fe20000410000 */
[----:B------:R-:W-:Y:S01]  /*5a80*/  FMUL.FTZ R152, R13, R152 ;  /* 0x000000980d987220 */ /* 0x000fe20000410000 */
[C---:B0-----:R-:W-:Y:S01]  /*5a90*/  FMUL.FTZ R151, R2.reuse, R151 ;  /* 0x0000009702977220 */ /* 0x041fe20000410000 */
[----:B------:R-:W-:Y:S01]  /*5aa0*/  FMUL.FTZ R150, R2, R115 ;  /* 0x0000007302967220 */ /* 0x000fe20000410000 */
[----:B--2---:R-:W-:Y:S01]  /*5ab0*/  FMUL.FTZ R132, R27, R132 ;  /* 0x000000841b847220 */ /* 0x004fe20000410000 */
[----:B------:R-:W-:Y:S01]  /*5ac0*/  FMUL.FTZ R2, R94, UR18 ;  /* 0x000000125e027c20 */ /* 0x000fe20008410000 */
[C---:B---3--:R-:W-:Y:S01]  /*5ad0*/  FMUL.FTZ R149, R3.reuse, R126 ;  /* 0x0000007e03957220 */ /* 0x048fe20000410000 */
[----:B----4-:R-:W-:Y:S01]  /*5ae0*/  FMUL.FTZ R148, R3, R148 ;  /* 0x0000009403947220 */ /* 0x010fe20000410000 */
[----:B------:R-:W-:Y:S01]  /*5af0*/  FADD.FTZ R13, R215, R16 ;  /* 0x00000010d70d7221 */ /* 0x000fe20000010000 */
[----:B------:R-:W-:Y:S01]  /*5b00*/  FADD.FTZ R15, RZ, R18 ;  /* 0x00000012ff0f7221 */ /* 0x000fe20000010000 */
        /* <DEDUP_REMOVED lines=15> */
[----:B------:R-:W-:Y:S01]  /*5c00*/  FMUL.FTZ R130, R29, R130 ;  /* 0x000000821d827220 */ /* 0x000fe20000410000 */
        /* <DEDUP_REMOVED lines=18> */
[-C--:B------:R-:W-:Y:S01]  /*5d30*/  FMUL.FTZ R16, R134, R12.reuse ;  /* 0x0000000c86107220 */ /* 0x080fe20000410000 */
        /* <DEDUP_REMOVED lines=10> */
[C---:B------:R-:W-:Y:S01]  /*5de0*/  FMUL.FTZ R12, R132.reuse, R16 ;  /* 0x00000010840c7220 */ /* 0x040fe20000410000 */
        /* <DEDUP_REMOVED lines=8> */
[----:B------:R-:W-:Y:S01]  /*5e70*/  SHF.L.U32 R118, R4, 0x10, RZ ;  /* 0x0000001004767819 */ /* 0x000fe200000006ff */
[-C--:B------:R-:W-:Y:S01]  /*5e80*/  FMUL.FTZ R13, R125, R2.reuse ;  /* 0x000000027d0d7220 */ /* 0x080fe20000410000 */
[----:B------:R-:W-:Y:S01]  /*5e90*/  FFMA.FTZ R18, R127, R2, -R18 ;  /* 0x000000027f127223 */ /* 0x000fe20000010812 */
[C---:B------:R-:W-:Y:S01]  /*5ea0*/  FMUL.FTZ R2, R130.reuse, R3 ;  /* 0x0000000382027220 */ /* 0x040fe20000410000 */
[----:B------:R-:W-:Y:S01]  /*5eb0*/  FMUL.FTZ R16, R130, R12 ;  /* 0x0000000c82107220 */ /* 0x000fe20000410000 */
[----:B------:R-:W-:-:S02]  /*5ec0*/  FMUL.FTZ R219, R118, R99 ;  /* 0x0000006376db7220 */ /* 0x000fc40000410000 */
[C---:B------:R-:W-:Y:S01]  /*5ed0*/  FFMA.FTZ R2, R131.reuse, R12, -R2 ;  /* 0x0000000c83027223 */ /* 0x040fe20000010802 */
[C---:B------:R-:W-:Y:S01]  /*5ee0*/  FMUL.FTZ R157, R156.reuse, R157 ;  /* 0x0000009d9c9d7220 */ /* 0x040fe20000410000 */
[----:B------:R-:W-:Y:S01]  /*5ef0*/  FFMA.FTZ R16, R131, R3, R16 ;  /* 0x0000000383107223 */ /* 0x000fe20000010010 */
[----:B------:R-:W-:Y:S01]  /*5f00*/  FMUL.FTZ R156, R156, R35 ;  /* 0x000000239c9c7220 */ /* 0x000fe20000410000 */
[----:B------:R-:W-:Y:S01]  /*5f10*/  FMUL.FTZ R12, R128, R2 ;  /* 0x00000002800c7220 */ /* 0x000fe20000410000 */
[----:B------:R-:W-:Y:S01]  /*5f20*/  FFMA.FTZ R13, R127, R24, R13 ;  /* 0x000000187f0d7223 */ /* 0x000fe2000001000d */
[----:B------:R-:W-:Y:S02]  /*5f30*/  FADD.FTZ R18, R219, R18 ;  /* 0x00000012db127221 */ /* 0x000fe40000010000 */
[----:B------:R-:W-:Y:S01]  /*5f40*/  FFMA.FTZ R12, R129, R16, R12 ;  /* 0x00000010810c7223 */ /* 0x000fe2000001000c */
[----:B------:R-:W-:Y:S01]  /*5f50*/  FADD.FTZ R13, RZ, R13 ;  /* 0x0000000dff0d7221 */ /* 0x000fe20000010000 */
[----:B------:R-:W-:Y:S01]  /*5f60*/  FMUL.FTZ R26, R156, R18 ;  /* 0x000000129c1a7220 */ /* 0x000fe20000410000 */
        /* <DEDUP_REMOVED lines=17> */
[C---:B------:R-:W-:Y:S01]  /*6080*/  FMUL.FTZ R12, R156.reuse, R3 ;  /* 0x000000039c0c7220 */ /* 0x040fe20000410000 */
[----:B------:R-:W-:Y:S01]  /*6090*/  FMUL.FTZ R214, R115, R98 ;  /* 0x0000006273d67220 */ /* 0x000fe20000410000 */
[----:B------:R-:W-:Y:S01]  /*60a0*/  FFMA.FTZ R15, R155, R26, R15 ;  /* 0x0000001a9b0f7223 */ /* 0x000fe2000001000f */
[-C--:B------:R-:W-:Y:S01]  /*60b0*/  FMUL.FTZ R16, R156, R2.reuse ;  /* 0x000000029c107220 */ /* 0x080fe20000410000 */
[C---:B------:R-:W-:Y:S01]  /*60c0*/  FFMA.FTZ R12, R157.reuse, R2, -R12 ;  /* 0x000000029d0c7223 */ /* 0x040fe2000001080c */
[----:B------:R-:W-:Y:S01]  /*60d0*/  FADD.FTZ R13, R214, R13 ;  /* 0x0000000dd60d7221 */ /* 0x000fe20000010000 */
[----:B------:R-:W-:Y:S01]  /*60e0*/  FMUL.FTZ R2, R88, UR18 ;  /* 0x0000001258027c20 */ /* 0x000fe20008410000 */
[----:B------:R-:W-:Y:S02]  /*60f0*/  FADD.FTZ R15, RZ, R15 ;  /* 0x0000000fff0f7221 */ /* 0x000fe40000010000 */
[----:B------:R-:W-:Y:S01]  /*6100*/  FMUL.FTZ R24, R152, R13 ;  /* 0x0000000d98187220 */ /* 0x000fe20000410000 */
[----:B------:R-:W-:Y:S01]  /*6110*/  FMUL.RZ R25, R2, 0.15915493667125701904 ;  /* 0x3e22f98302197820 */ /* 0x000fe2000040c000 */
[----:B------:R-:W-:Y:S01]  /*6120*/  FFMA.FTZ R16, R157, R3, R16 ;  /* 0x000000039d107223 */ /* 0x000fe20000010010 */
        /* <DEDUP_REMOVED lines=15> */
[-C--:B------:R-:W-:Y:S01]  /*6220*/  FFMA.FTZ R12, R153, R16.reuse, -R12 ;  /* 0x00000010990c7223 */ /* 0x080fe2000001080c */
[-C--:B------:R-:W-:Y:S01]  /*6230*/  FFMA.FTZ R15, R151, R3.reuse, -R18 ;  /* 0x00000003970f7223 */ /* 0x080fe20000010812 */
[----:B------:R-:W-:Y:S01]  /*6240*/  FMUL.FTZ R18, R150, R3 ;  /* 0x0000000396127220 */ /* 0x000fe20000410000 */
[----:B------:R-:W-:Y:S01]  /*6250*/  FMUL.FTZ R16, R152, R16 ;  /* 0x0000001098107220 */ /* 0x000fe20000410000 */
[----:B------:R-:W-:Y:S01]  /*6260*/  FMUL.FTZ R216, R123, R96 ;  /* 0x000000607bd87220 */ /* 0x000fe20000410000 */
[----:B------:R-:W-:Y:S01]  /*6270*/  MUFU.COS R13, R25 ;  /* 0x00000019000d7308 */ /* 0x000fe20000000000 */
[----:B------:R-:W-:Y:S01]  /*6280*/  FFMA.FTZ R18, R151, R24, R18 ;  /* 0x0000001897127223 */ /* 0x000fe20000010012 */
[----:B------:R-:W-:Y:S01]  /*6290*/  FFMA.FTZ R16, R153, R2, R16 ;  /* 0x0000000299107223 */ /* 0x000fe20000010010 */
[----:B------:R-:W-:Y:S01]  /*62a0*/  FADD.FTZ R17, R216, R15 ;  /* 0x0000000fd8117221 */ /* 0x000fe20000010000 */
[----:B------:R-:W-:-:S04]  /*62b0*/  FMUL.FTZ R15, R150, R12 ;  /* 0x0000000c960f7220 */ /* 0x000fc80000410000 */
[----:B------:R-:W0:Y:S01]  /*62c0*/  MUFU.EX2 R14, R14 ;  /* 0x0000000e000e7308 */ /* 0x000e220000000800 */
[----:B------:R-:W-:Y:S01]  /*62d0*/  FADD.FTZ R18, RZ, R18 ;  /* 0x00000012ff127221 */ /* 0x000fe20000010000 */
[----:B------:R-:W-:-:S06]  /*62e0*/  FMUL.FTZ R2, R150, R16 ;  /* 0x0000001096027220 */ /* 0x000fcc0000410000 */
[----:B------:R-:W1:Y:S01]  /*62f0*/  MUFU.SIN R3, R25 ;  /* 0x0000001900037308 */ /* 0x000e620000000400 */
[----:B------:R-:W-:Y:S01]  /*6300*/  FMUL.FTZ R19, R148, R17 ;  /* 0x0000001194137220 */ /* 0x000fe20000410000 */
[C---:B------:R-:W-:Y:S01]  /*6310*/  FFMA.FTZ R15, R151.reuse, R16, R15 ;  /* 0x00000010970f7223 */ /* 0x040fe2000001000f */
[----:B------:R-:W-:Y:S01]  /*6320*/  SHF.L.U32 R126, R172, 0x10, RZ ;  /* 0x00000010ac7e7819 */ /* 0x000fe200000006ff */
        /* <DEDUP_REMOVED lines=9> */
[C---:B0-----:R-:W-:Y:S01]  /*63c0*/  FMUL.FTZ R144, R14.reuse, R13 ;  /* 0x0000000d0e907220 */ /* 0x041fe20000410000 */
[----:B------:R-:W-:Y:S01]  /*63d0*/  FADD.FTZ R24, R207, R24 ;  /* 0x00000018cf187221 */ /* 0x000fe20000010000 */
[----:B-1----:R-:W-:Y:S01]  /*63e0*/  FMUL.FTZ R142, R14, R3 ;  /* 0x000000030e8e7220 */ /* 0x002fe20000410000 */
[C---:B------:R-:W-:Y:S01]  /*63f0*/  FMUL.FTZ R14, R146.reuse, R19 ;  /* 0x00000013920e7220 */ /* 0x040fe20000410000 */
[----:B------:R-:W-:Y:S01]  /*6400*/  FFMA.FTZ R2, R149, R15, R2 ;  /* 0x0000000f95027223 */ /* 0x000fe20000010002 */
[-C--:B------:R-:W-:Y:S01]  /*6410*/  FMUL.FTZ R16, R146, R24.reuse ;  /* 0x0000001892107220 */ /* 0x080fe20000410000 */
[----:B------:R-:W-:Y:S01]  /*6420*/  SHF.L.U32 R145, R7, 0x10, RZ ;  /* 0x0000001007917819 */ /* 0x000fe200000006ff */
[----:B------:R-:W-:Y:S01]  /*6430*/  FFMA.FTZ R24, R147, R24, -R14 ;  /* 0x0000001893187223 */ /* 0x000fe2000001080e */
[----:B------:R-:W-:Y:S01]  /*6440*/  ISETP.NE.AND P2, PT, R108, 0x7f, PT ;  /* 0x0000007f6c00780c */ /* 0x000fe20003f45270 */
[C---:B------:R-:W-:Y:S01]  /*6450*/  FMUL.FTZ R14, R146.reuse, R2 ;  /* 0x00000002920e7220 */ /* 0x040fe20000410000 */
[----:B------:R-:W-:Y:S01]  /*6460*/  FMUL.FTZ R13, R146, R12 ;  /* 0x0000000c920d7220 */ /* 0x000fe20000410000 */
[----:B------:R-:W-:-:S02]  /*6470*/  FMUL.FTZ R35, R145, R94 ;  /* 0x0000005e91237220 */ /* 0x000fc40000410000 */
[C---:B------:R-:W-:Y:S01]  /*6480*/  FFMA.FTZ R3, R147.reuse, R12, -R14 ;  /* 0x0000000c93037223 */ /* 0x040fe2000001080e */
[C---:B------:R-:W-:Y:S01]  /*6490*/  FFMA.FTZ R15, R147.reuse, R2, R13 ;  /* 0x00000002930f7223 */ /* 0x040fe2000001000d */
[----:B------:R-:W-:Y:S01]  /*64a0*/  FFMA.FTZ R16, R147, R19, R16 ;  /* 0x0000001393107223 */ /* 0x000fe20000010010 */
[----:B------:R-:W-:Y:S01]  /*64b0*/  FADD.FTZ R17, R35, R24 ;  /* 0x0000001823117221 */ /* 0x000fe20000010000 */
[C---:B------:R-:W-:Y:S02]  /*64c0*/  FMUL.FTZ R2, R142.reuse, R3 ;  /* 0x000000038e027220 */ /* 0x040fe40000410000 */
[----:B------:R-:W-:Y:S01]  /*64d0*/  FADD.FTZ R19, RZ, R16 ;  /* 0x00000010ff137221 */ /* 0x000fe20000010000 */
[----:B------:R-:W-:Y:S01]  /*64e0*/  FMUL.FTZ R12, R142, R17 ;  /* 0x000000118e0c7220 */ /* 0x000fe20000410000 */
[----:B------:R-:W-:Y:S01]  /*64f0*/  FFMA.FTZ R13, R144, R15, R2 ;  /* 0x0000000f900d7223 */ /* 0x000fe20000010002 */
[----:B------:R-:W-:Y:S01]  /*6500*/  @P2 LEA R2, R108, R107, 0x3 ;  /* 0x0000006b6c022211 */ /* 0x000fe200078e18ff */
[C---:B------:R-:W-:Y:S01]  /*6510*/  FMUL.FTZ R15, R142.reuse, R15 ;  /* 0x0000000f8e0f7220 */ /* 0x040fe20000410000 */
[-C--:B------:R-:W-:Y:S01]  /*6520*/  FMUL.FTZ R25, R142, R19.reuse ;  /* 0x000000138e197220 */ /* 0x080fe20000410000 */
[----:B------:R-:W-:-:S02]  /*6530*/  FFMA.FTZ R19, R144, R19, R12 ;  /* 0x0000001390137223 */ /* 0x000fc4000001000c */
[C---:B------:R-:W-:Y:S02]  /*6540*/  FFMA.FTZ R12, R144.reuse, R3, -R15 ;  /* 0x00000003900c7223 */ /* 0x040fe4000001080f */
        /* <DEDUP_REMOVED lines=21> */
.L_x_3625:
[----:B------:R-:W-:Y:S05]  /*66a0*/  BSYNC B0 ;  /* 0x0000000000007941 */ /* 0x000fea0003800000 */
.L_x_3624:
        /* <DEDUP_REMOVED lines=141> */
.L_x_3683:
        /* <DEDUP_REMOVED lines=14> */
.L_x_3686:
[----:B------:R-:W-:-:S03]  /*7060*/  UMOV UR16, 0xffffffff ;  /* 0xffffffff00107882 */ /* 0x000fc60000000000 */
[----:B------:R-:W-:Y:S05]  /*7070*/  BRA.DIV UR16, `(.L_x_3629) ;  /* 0x0000006610f07947 */ /* 0x000fea000b800000 */
.L_x_3689:
[----:B------:R-:W-:-:S03]  /*7080*/  UMOV UR16, 0xffffffff ;  /* 0xffffffff00107882 */ /* 0x000fc60000000000 */
[----:B------:R-:W-:Y:S05]  /*7090*/  BRA.DIV UR16, `(.L_x_3630) ;  /* 0x0000006a10107947 */ /* 0x000fea000b800000 */
.L_x_3692:
[----:B------:R-:W-:-:S03]  /*70a0*/  UMOV UR16, 0xffffffff ;  /* 0xffffffff00107882 */ /* 0x000fc60000000000 */
[----:B------:R-:W-:Y:S05]  /*70b0*/  BRA.DIV UR16, `(.L_x_3631) ;  /* 0x0000006a10307947 */ /* 0x000fea000b800000 */
.L_x_3695:
        /* <DEDUP_REMOVED lines=10> */
.L_x_3705:
        /* <DEDUP_REMOVED lines=44> */
.L_x_3626:
[----:B------:R-:W-:Y:S05]  /*7420*/  WARPSYNC.ALL ;  /* 0x0000000000007948 */ /* 0x000fea0003800000 */
[----:B------:R-:W-:Y:S01]  /*7430*/  BAR.SYNC.DEFER_BLOCKING 0x0 ;  /* 0x0000000000007b1d */ /* 0x000fe20000010000 */
[-C--:B------:R-:W-:Y:S01]  /*7440*/  FMUL.FTZ R13, R142, R193.reuse ;  /* 0x000000c18e0d7220 */ /* 0x080fe20000410000 */
[----:B------:R-:W-:Y:S01]  /*7450*/  FMUL.FTZ R15, R144, R193 ;  /* 0x000000c1900f7220 */ /* 0x000fe20000410000 */
[-C--:B0-23--:R-:W-:Y:S02]  /*7460*/  FMUL.FTZ R17, R142, -R2.reuse ;  /* 0x800000028e117220 */ /* 0x08dfe40000410000 */
[-C--:B------:R-:W-:Y:S01]  /*7470*/  FFMA.FTZ R19, R144, R177.reuse, -R13 ;  /* 0x000000b190137223 */ /* 0x080fe2000001080d */
[C---:B-----5:R-:W-:Y:S01]  /*7480*/  FFMA.FTZ R21, -R142.reuse, R177, -R15 ;  /* 0x000000b18e157223 */ /* 0x060fe2000001090f */
[-C--:B------:R-:W-:Y:S01]  /*7490*/  FMUL.FTZ R15, R142, R3.reuse ;  /* 0x000000038e0f7220 */ /* 0x080fe20000410000 */
[----:B------:R-:W-:Y:S01]  /*74a0*/  FFMA.FTZ R17, R144, -R3, R17 ;  /* 0x8000000390117223 */ /* 0x000fe20000010011 */
[----:B------:R-:W-:Y:S01]  /*74b0*/  FADD.FTZ R19, R176, R19 ;  /* 0x00000013b0137221 */ /* 0x000fe20000010000 */
[----:B------:R-:W-:Y:S01]  /*74c0*/  FADD.FTZ R21, -R192, R21 ;  /* 0x00000015c0157221 */ /* 0x000fe20000010100 */
[----:B------:R-:W-:Y:S01]  /*74d0*/  FFMA.FTZ R15, R144, R2, -R15 ;  /* 0x00000002900f7223 */ /* 0x000fe2000001080f */
[C---:B------:R-:W-:Y:S01]  /*74e0*/  FMUL.FTZ R14, R146.reuse, -R17 ;  /* 0x80000011920e7220 */ /* 0x040fe20000410000 */
[C---:B------:R-:W-:Y:S01]  /*74f0*/  FMUL.FTZ R20, R146.reuse, -R19 ;  /* 0x8000001392147220 */ /* 0x040fe20000410000 */
[C---:B------:R-:W-:Y:S01]  /*7500*/  FMUL.FTZ R18, R146.reuse, -R21 ;  /* 0x8000001592127220 */ /* 0x040fe20000410000 */
[-C--:B-1----:R-:W-:Y:S01]  /*7510*/  FMUL.FTZ R16, R146, -R15.reuse ;  /* 0x8000000f92107220 */ /* 0x082fe20000410000 */
[C---:B------:R-:W-:Y:S01]  /*7520*/  FFMA.FTZ R14, R147.reuse, R15, -R14 ;  /* 0x0000000f930e7223 */ /* 0x040fe2000001080e */
[C---:B------:R-:W-:Y:S01]  /*7530*/  FFMA.FTZ R20, R147.reuse, R21, R20 ;  /* 0x0000001593147223 */ /* 0x040fe20000010014 */
[C---:B------:R-:W-:Y:S01]  /*7540*/  FFMA.FTZ R18, R147.reuse, R19, -R18 ;  /* 0x0000001393127223 */ /* 0x040fe20000010812 */
[----:B------:R-:W-:Y:S01]  /*7550*/  FFMA.FTZ R16, R147, R17, R16 ;  /* 0x0000001193107223 */ /* 0x000fe20000010010 */
[C---:B------:R-:W-:Y:S01]  /*7560*/  FMUL.FTZ R22, R148.reuse, -R14 ;  /* 0x8000000e94167220 */ /* 0x040fe20000410000 */
[----:B------:R-:W-:Y:S01]  /*7570*/  FADD.FTZ R20, -R191, R20 ;  /* 0x00000014bf147221 */ /* 0x000fe20000010100 */
[----:B------:R-:W-:Y:S01]  /*7580*/  FADD.FTZ R18, R175, R18 ;  /* 0x00000012af127221 */ /* 0x000fe20000010000 */
[CC--:B------:R-:W-:Y:S01]  /*7590*/  FMUL.FTZ R15, R148.reuse, -R16.reuse ;  /* 0x80000010940f7220 */ /* 0x0c0fe20000410000 */
[----:B------:R-:W0:Y:S01]  /*75a0*/  LDS.64 R12, [R158+0x1108] ;  /* 0x001108009e0c7984 */ /* 0x000e220000000a00 */
[C---:B------:R-:W-:Y:S01]  /*75b0*/  FFMA.FTZ R22, R149.reuse, R16, R22 ;  /* 0x0000001095167223 */ /* 0x040fe20000010016 */
[C---:B------:R-:W-:Y:S01]  /*75c0*/  FMUL.FTZ R19, R148.reuse, -R18 ;  /* 0x8000001294137220 */ /* 0x040fe20000410000 */
[C---:B------:R-:W-:Y:S01]  /*75d0*/  FFMA.FTZ R15, R149.reuse, R14, -R15 ;  /* 0x0000000e950f7223 */ /* 0x040fe2000001080f */
[----:B------:R-:W-:Y:S01]  /*75e0*/  FMUL.FTZ R17, R148, -R20 ;  /* 0x8000001494117220 */ /* 0x000fe20000410000 */
[C---:B------:R-:W-:Y:S01]  /*75f0*/  FMUL.FTZ R14, R150.reuse, -R22 ;  /* 0x80000016960e7220 */ /* 0x040fe20000410000 */
[C---:B------:R-:W-:Y:S01]  /*7600*/  FFMA.FTZ R19, R149.reuse, R20, R19 ;  /* 0x0000001495137223 */ /* 0x040fe20000010013 */
[-C--:B------:R-:W-:Y:S01]  /*7610*/  FMUL.FTZ R21, R150, -R15.reuse ;  /* 0x8000000f96157220 */ /* 0x080fe20000410000 */
[----:B------:R-:W-:Y:S01]  /*7620*/  FFMA.FTZ R17, R149, R18, -R17 ;  /* 0x0000001295117223 */ /* 0x000fe20000010811 */
[C---:B------:R-:W-:Y:S01]  /*7630*/  FFMA.FTZ R14, R151.reuse, R15, -R14 ;  /* 0x0000000f970e7223 */ /* 0x040fe2000001080e */
[----:B------:R-:W-:Y:S01]  /*7640*/  FADD.FTZ R19, -R190, R19 ;  /* 0x00000013be137221 */ /* 0x000fe20000010100 */
[----:B------:R-:W-:Y:S01]  /*7650*/  FFMA.FTZ R21, R151, R22, R21 ;  /* 0x0000001697157223 */ /* 0x000fe20000010015 */
[----:B------:R-:W-:Y:S01]  /*7660*/  FADD.FTZ R17, R174, R17 ;  /* 0x00000011ae117221 */ /* 0x000fe20000010000 */
[----:B------:R-:W-:Y:S01]  /*7670*/  MOV R15, UR48 ;  /* 0x00000030000f7c02 */ /* 0x000fe20008000f00 */
[----:B------:R-:W-:Y:S01]  /*7680*/  FMUL.FTZ R16, R150, -R19 ;  /* 0x8000001396107220 */ /* 0x000fe20000410000 */
[----:B------:R-:W-:Y:S01]  /*7690*/  FMUL.FTZ R20, R152, -R21 ;  /* 0x8000001598147220 */ /* 0x000fe20000410000 */
[-C--:B------:R-:W-:Y:S01]  /*76a0*/  FMUL.FTZ R18, R150, -R17.reuse ;  /* 0x8000001196127220 */ /* 0x080fe20000410000 */
[----:B------:R-:W-:Y:S01]  /*76b0*/  ISETP.LE.OR P0, PT, R15, UR7, P0 ;  /* 0x000000070f007c0c */ /* 0x000fe20008703670 */
[----:B------:R-:W-:Y:S01]  /*76c0*/  FFMA.FTZ R17, R151, R17, -R16 ;  /* 0x0000001197117223 */ /* 0x000fe20000010810 */
[-C--:B------:R-:W-:Y:S01]  /*76d0*/  FFMA.FTZ R20, R153, R14.reuse, -R20 ;  /* 0x0000000e99147223 */ /* 0x080fe20000010814 */
[----:B------:R-:W-:Y:S01]  /*76e0*/  FMUL.FTZ R14, R152, -R14 ;  /* 0x8000000e980e7220 */ /* 0x000fe20000410000 */
[----:B------:R-:W-:Y:S01]  /*76f0*/  FFMA.FTZ R18, R151, R19, R18 ;  /* 0x0000001397127223 */ /* 0x000fe20000010012 */
[----:B------:R-:W-:-:S02]  /*7700*/  FADD.FTZ R17, R170, R17 ;  /* 0x00000011aa117221 */ /* 0x000fc40000010000 */
[----:B------:R-:W-:Y:S01]  /*7710*/  FFMA.FTZ R21, R153, R21, R14 ;  /* 0x0000001599157223 */ /* 0x000fe2000001000e */
[----:B------:R-:W-:Y:S01]  /*7720*/  FADD.FTZ R18, -R189, R18 ;  /* 0x00000012bd127221 */ /* 0x000fe20000010100 */
[----:B------:R-:W-:Y:S02]  /*7730*/  FMUL.FTZ R14, R152, -R17 ;  /* 0x80000011980e7220 */ /* 0x000fe40000410000 */
[----:B------:R-:W-:Y:S01]  /*7740*/  FMUL.FTZ R22, R154, -R21 ;  /* 0x800000159a167220 */ /* 0x000fe20000410000 */
[----:B------:R-:W-:-:S03]  /*7750*/  FMUL.FTZ R16, R152, -R18 ;  /* 0x8000001298107220 */ /* 0x000fc60000410000 */
[-C--:B------:R-:W-:Y:S01]  /*7760*/  FFMA.FTZ R22, R155, R20.reuse, -R22 ;  /* 0x000000149b167223 */ /* 0x080fe20000010816 */
[----:B------:R-:W-:Y:S01]  /*7770*/  FFMA.FTZ R16, R153, R17, -R16 ;  /* 0x0000001199107223 */ /* 0x000fe20000010810 */
[----:B------:R-:W-:-:S03]  /*7780*/  FMUL.FTZ R20, R154, -R20 ;  /* 0x800000149a147220 */ /* 0x000fc60000410000 */
[----:B------:R-:W-:Y:S01]  /*7790*/  FADD.FTZ R16, R169, R16 ;  /* 0x00000010a9107221 */ /* 0x000fe20000010000 */
[----:B------:R-:W-:Y:S01]  /*77a0*/  FFMA.FTZ R20, R155, R21, R20 ;  /* 0x000000159b147223 */ /* 0x000fe20000010014 */
[C---:B0-----:R-:W-:Y:S01]  /*77b0*/  FMUL.FTZ R15, R33.reuse, R12 ;  /* 0x0000000c210f7220 */ /* 0x041fe20000410000 */
[----:B------:R-:W-:-:S03]  /*77c0*/  FMUL.FTZ R33, R33, R13 ;  /* 0x0000000d21217220 */ /* 0x000fc60000410000 */
[C---:B------:R-:W-:Y:S01]  /*77d0*/  FFMA.FTZ R15, R32.reuse, R13, R15 ;  /* 0x0000000d200f7223 */ /* 0x040fe2000001000f */
[----:B------:R-:W-:Y:S01]  /*77e0*/  FFMA.FTZ R12, R32, R12, -R33 ;  /* 0x0000000c200c7223 */ /* 0x000fe20000010821 */
[----:B------:R-:W-:Y:S01]  /*77f0*/  FFMA.FTZ R13, R153, R18, R14 ;  /* 0x00000012990d7223 */ /* 0x000fe2000001000e */
[----:B------:R-:W-:Y:S01]  /*7800*/  FMUL.FTZ R18, R156, -R20 ;  /* 0x800000149c127220 */ /* 0x000fe20000410000 */
[----:B------:R-:W-:Y:S01]  /*7810*/  FADD.FTZ R205, RZ, R15 ;  /* 0x0000000fffcd7221 */ /* 0x000fe20000010000 */
[----:B------:R-:W-:Y:S01]  /*7820*/  FADD.FTZ R209, R209, R12 ;  /* 0x0000000cd1d17221 */ /* 0x000fe20000010000 */
[----:B------:R-:W-:Y:S01]  /*7830*/  FADD.FTZ R13, -R188, R13 ;  /* 0x0000000dbc0d7221 */ /* 0x000fe20000010100 */
[-C--:B------:R-:W-:Y:S01]  /*7840*/  FFMA.FTZ R18, R157, R22.reuse, -R18 ;  /* 0x000000169d127223 */ /* 0x080fe20000010812 */
[C---:B------:R-:W-:Y:S01]  /*7850*/  FMUL.FTZ R12, R140.reuse, R205 ;  /* 0x000000cd8c0c7220 */ /* 0x040fe20000410000 */
[----:B------:R-:W-:Y:S01]  /*7860*/  FMUL.FTZ R14, R140, R209 ;  /* 0x000000d18c0e7220 */ /* 0x000fe20000410000 */
[----:B------:R-:W-:Y:S01]  /*7870*/  FMUL.FTZ R15, R154, -R13 ;  /* 0x8000000d9a0f7220 */ /* 0x000fe20000410000 */
[----:B------:R-:W-:Y:S01]  /*7880*/  FMUL.FTZ R22, R156, -R22 ;  /* 0x800000169c167220 */ /* 0x000fe20000410000 */
        /* <DEDUP_REMOVED lines=9> */
[-C--:B------:R-:W-:Y:S01]  /*7920*/  FMUL.FTZ R12, R138, R203.reuse ;  /* 0x000000cb8a0c7220 */ /* 0x080fe20000410000 */
[----:B------:R-:W-:Y:S01]  /*7930*/  FFMA.FTZ R22, R157, R20, R22 ;  /* 0x000000149d167223 */ /* 0x000fe20000010016 */
[----:B------:R-:W-:Y:S01]  /*7940*/  FADD.FTZ R16, -R187, R16 ;  /* 0x00000010bb107221 */ /* 0x000fe20000010100 */
[C---:B------:R-:W-:Y:S01]  /*7950*/  FFMA.FTZ R14, R139.reuse, R203, R14 ;  /* 0x000000cb8b0e7223 */ /* 0x040fe2000001000e */
[----:B------:R-:W-:Y:S01]  /*7960*/  FFMA.FTZ R13, R139, R211, -R12 ;  /* 0x000000d38b0d7223 */ /* 0x000fe2000001080c */
[----:B------:R-:W-:Y:S01]  /*7970*/  FMUL.FTZ R20, R125, -R22 ;  /* 0x800000167d147220 */ /* 0x000fe20000410000 */
        /* <DEDUP_REMOVED lines=8> */
[----:B------:R-:W-:Y:S01]  /*7a00*/  FADD.FTZ R24, R167, R24 ;  /* 0x00000018a7187221 */ /* 0x000fe20000010000 */
[----:B------:R-:W-:Y:S01]  /*7a10*/  FFMA.FTZ R12, R137, R208, -R12 ;  /* 0x000000d0890c7223 */ /* 0x000fe2000001080c */
[----:B------:R-:W-:Y:S01]  /*7a20*/  FADD.FTZ R16, -R186, R13 ;  /* 0x0000000dba107221 */ /* 0x000fe20000010100 */
[----:B------:R-:W-:Y:S01]  /*7a30*/  FFMA.FTZ R20, R127, R18, -R20 ;  /* 0x000000127f147223 */ /* 0x000fe20000010814 */
[----:B------:R-:W-:Y:S01]  /*7a40*/  FFMA.FTZ R14, R137, R204, R14 ;  /* 0x000000cc890e7223 */ /* 0x000fe2000001000e */
[C---:B------:R-:W-:Y:S01]  /*7a50*/  FMUL.FTZ R18, R125.reuse, -R18 ;  /* 0x800000127d127220 */ /* 0x040fe20000410000 */
[----:B------:R-:W-:Y:S01]  /*7a60*/  FMUL.FTZ R13, R125, -R16 ;  /* 0x800000107d0d7220 */ /* 0x000fe20000410000 */
[----:B------:R-:W-:Y:S01]  /*7a70*/  FADD.FTZ R213, R213, R12 ;  /* 0x0000000cd5d57221 */ /* 0x000fe20000010000 */
[----:B------:R-:W-:Y:S01]  /*7a80*/  FADD.FTZ R201, RZ, R14 ;  /* 0x0000000effc97221 */ /* 0x000fe20000010000 */
[C---:B------:R-:W-:Y:S01]  /*7a90*/  FFMA.FTZ R18, R127.reuse, R22, R18 ;  /* 0x000000167f127223 */ /* 0x040fe20000010012 */
[-C--:B------:R-:W-:Y:S01]  /*7aa0*/  FFMA.FTZ R13, R127, R24.reuse, -R13 ;  /* 0x000000187f0d7223 */ /* 0x080fe2000001080d */
[----:B------:R-:W-:Y:S01]  /*7ab0*/  FMUL.FTZ R24, R125, -R24 ;  /* 0x800000187d187220 */ /* 0x000fe20000410000 */
[C---:B------:R-:W-:Y:S01]  /*7ac0*/  FMUL.FTZ R14, R134.reuse, R213 ;  /* 0x000000d5860e7220 */ /* 0x040fe20000410000 */
[-C--:B------:R-:W-:Y:S01]  /*7ad0*/  FMUL.FTZ R12, R134, R201.reuse ;  /* 0x000000c9860c7220 */ /* 0x080fe20000410000 */
[C---:B------:R-:W-:Y:S01]  /*7ae0*/  FMUL.FTZ R22, R128.reuse, -R18 ;  /* 0x8000001280167220 */ /* 0x040fe20000410000 */
[----:B------:R-:W-:Y:S01]  /*7af0*/  FFMA.FTZ R24, R127, R16, R24 ;  /* 0x000000107f187223 */ /* 0x000fe20000010018 */
[C---:B------:R-:W-:Y:S01]  /*7b00*/  FFMA.FTZ R14, R135.reuse, R201, R14 ;  /* 0x000000c9870e7223 */ /* 0x040fe2000001000e */
[----:B------:R-:W-:Y:S01]  /*7b10*/  FFMA.FTZ R12, R135, R213, -R12 ;  /* 0x000000d5870c7223 */ /* 0x000fe2000001080c */
[-C--:B------:R-:W-:Y:S01]  /*7b20*/  FFMA.FTZ R22, R129, R20.reuse, -R22 ;  /* 0x0000001481167223 */ /* 0x080fe20000010816 */
[----:B------:R-:W-:Y:S01]  /*7b30*/  FADD.FTZ R24, -R185, R24 ;  /* 0x00000018b9187221 */ /* 0x000fe20000010100 */
[----:B------:R-:W-:Y:S01]  /*7b40*/  FMUL.FTZ R20, R128, -R20 ;  /* 0x8000001480147220 */ /* 0x000fe20000410000 */
[----:B------:R-:W-:Y:S01]  /*7b50*/  FADD.FTZ R202, RZ, R14 ;  /* 0x0000000effca7221 */ /* 0x000fe20000010000 */
[----:B------:R-:W-:Y:S01]  /*7b60*/  FADD.FTZ R13, R166, R13 ;  /* 0x0000000da60d7221 */ /* 0x000fe20000010000 */
[----:B------:R-:W-:Y:S01]  /*7b70*/  FMUL.FTZ R14, R128, -R24 ;  /* 0x80000018800e7220 */ /* 0x000fe20000410000 */
[----:B------:R-:W-:Y:S01]  /*7b80*/  FADD.FTZ R215, R215, R12 ;  /* 0x0000000cd7d77221 */ /* 0x000fe20000010000 */
[----:B------:R-:W-:Y:S01]  /*7b90*/  FMUL.FTZ R12, R132, R202 ;  /* 0x000000ca840c7220 */ /* 0x000fe20000410000 */
[C---:B------:R-:W-:Y:S01]  /*7ba0*/  FFMA.FTZ R20, R129.reuse, R18, R20 ;  /* 0x0000001281147223 */ /* 0x040fe20000010014 */
[-C--:B------:R-:W-:Y:S01]  /*7bb0*/  FFMA.FTZ R16, R129, R13.reuse, -R14 ;  /* 0x0000000d81107223 */ /* 0x080fe2000001080e */
[----:B------:R-:W-:Y:S01]  /*7bc0*/  FMUL.FTZ R18, R128, -R13 ;  /* 0x8000000d80127220 */ /* 0x000fe20000410000 */
[-C--:B------:R-:W-:Y:S01]  /*7bd0*/  FMUL.FTZ R14, R132, R215.reuse ;  /* 0x000000d7840e7220 */ /* 0x080fe20000410000 */
[----:B------:R-:W-:Y:S01]  /*7be0*/  FFMA.FTZ R12, R133, R215, -R12 ;  /* 0x000000d7850c7223 */ /* 0x000fe2000001080c */
[----:B------:R-:W-:Y:S01]  /*7bf0*/  FMUL.FTZ R26, R130, -R20 ;  /* 0x80000014821a7220 */ /* 0x000fe20000410000 */
[----:B------:R-:W-:Y:S01]  /*7c00*/  FFMA.FTZ R13, R129, R24, R18 ;  /* 0x00000018810d7223 */ /* 0x000fe20000010012 */
[----:B------:R-:W-:Y:S01]  /*7c10*/  FFMA.FTZ R14, R133, R202, R14 ;  /* 0x000000ca850e7223 */ /* 0x000fe2000001000e */
[----:B------:R-:W-:Y:S01]  /*7c20*/  FADD.FTZ R217, R217, R12 ;  /* 0x0000000cd9d97221 */ /* 0x000fe20000010000 */
[-C--:B------:R-:W-:Y:S01]  /*7c30*/  FFMA.FTZ R26, R131, R22.reuse, -R26 ;  /* 0x00000016831a7223 */ /* 0x080fe2000001081a */
[----:B------:R-:W-:Y:S01]  /*7c40*/  FADD.FTZ R15, -R184, R13 ;  /* 0x0000000db80f7221 */ /* 0x000fe20000010100 */
        /* <DEDUP_REMOVED lines=23> */
[-C--:B------:R-:W-:Y:S01]  /*7dc0*/  FMUL.FTZ R20, R132, -R17.reuse ;  /* 0x8000001184147220 */ /* 0x080fe20000410000 */
[----:B------:R-:W-:Y:S01]  /*7dd0*/  FADD.FTZ R212, R212, R13 ;  /* 0x0000000dd4d47221 */ /* 0x000fe20000010000 */
[C---:B------:R-:W-:Y:S01]  /*7de0*/  FFMA.FTZ R18, R133.reuse, R17, -R12 ;  /* 0x0000001185127223 */ /* 0x040fe2000001080c */
[----:B------:R-:W-:Y:S01]  /*7df0*/  FADD.FTZ R198, RZ, R14 ;  /* 0x0000000effc67221 */ /* 0x000fe20000010000 */
[----:B------:R-:W-:Y:S01]  /*7e00*/  FFMA.FTZ R17, R133, R16, R20 ;  /* 0x0000001085117223 */ /* 0x000fe20000010014 */
[C---:B------:R-:W-:Y:S01]  /*7e10*/  FMUL.FTZ R12, R125.reuse, R212 ;  /* 0x000000d47d0c7220 */ /* 0x040fe20000410000 */
[----:B------:R-:W-:Y:S01]  /*7e20*/  FMUL.FTZ R26, R132, -R26 ;  /* 0x8000001a841a7220 */ /* 0x000fe20000410000 */
[-C--:B------:R-:W-:Y:S01]  /*7e30*/  FMUL.FTZ R13, R125, R198.reuse ;  /* 0x000000c67d0d7220 */ /* 0x080fe20000410000 */
[----:B------:R-:W-:Y:S01]  /*7e40*/  FADD.FTZ R17, -R182, R17 ;  /* 0x00000011b6117221 */ /* 0x000fe20000010100 */
[----:B------:R-:W-:Y:S01]  /*7e50*/  FFMA.FTZ R196, R127, R198, R12 ;  /* 0x000000c67fc47223 */ /* 0x000fe2000001000c */
[----:B------:R-:W-:Y:S01]  /*7e60*/  FFMA.FTZ R26, R133, R22, R26 ;  /* 0x00000016851a7223 */ /* 0x000fe2000001001a */
        /* <DEDUP_REMOVED lines=39> */
[----:B------:R-:W-:Y:S01]  /*80e0*/  FADD.FTZ R20, R161, R20 ;  /* 0x00000014a1147221 */ /* 0x000fe20000010000 */
[-C--:B------:R-:W-:Y:S01]  /*80f0*/  FFMA.FTZ R13, R153, R214.reuse, -R12 ;  /* 0x000000d6990d7223 */ /* 0x080fe2000001080c */
[----:B------:R-:W-:Y:S01]  /*8100*/  FMUL.FTZ R12, R152, R214 ;  /* 0x000000d6980c7220 */ /* 0x000fe20000410000 */
[-C--:B------:R-:W-:Y:S01]  /*8110*/  FMUL.FTZ R17, R138, -R15.reuse ;  /* 0x8000000f8a117220 */ /* 0x080fe20000410000 */
[----:B------:R-:W-:Y:S01]  /*8120*/  FFMA.FTZ R22, R139, R22, R16 ;  /* 0x000000168b167223 */ /* 0x000fe20000010010 */
[----:B------:R-:W-:Y:S01]  /*8130*/  FADD.FTZ R218, R218, R13 ;  /* 0x0000000ddada7221 */ /* 0x000fe20000010000 */
[----:B------:R-:W-:Y:S01]  /*8140*/  FFMA.FTZ R195, R153, R194, R12 ;  /* 0x000000c299c37223 */ /* 0x000fe2000001000c */
[CC--:B------:R-:W-:Y:S01]  /*8150*/  FFMA.FTZ R21, R139.reuse, R20.reuse, -R17 ;  /* 0x000000148b157223 */ /* 0x0c0fe20000010811 */
[----:B------:R-:W-:Y:S01]  /*8160*/  FMUL.FTZ R14, R138, -R20 ;  /* 0x800000148a0e7220 */ /* 0x000fe20000410000 */
[-C--:B------:R-:W-:Y:S01]  /*8170*/  FMUL.FTZ R16, R150, R218.reuse ;  /* 0x000000da96107220 */ /* 0x080fe20000410000 */
[----:B------:R-:W-:Y:S01]  /*8180*/  FADD.FTZ R195, RZ, R195 ;  /* 0x000000c3ffc37221 */ /* 0x000fe20000010000 */
[----:B------:R-:W-:Y:S01]  /*8190*/  FADD.FTZ R21, R160, R21 ;  /* 0x00000015a0157221 */ /* 0x000fe20000010000 */
[----:B------:R-:W-:Y:S01]  /*81a0*/  FFMA.FTZ R18, R139, R15, R14 ;  /* 0x0000000f8b127223 */ /* 0x000fe2000001000e */
        /* <DEDUP_REMOVED lines=18> */
[C---:B------:R-:W-:Y:S01]  /*82d0*/  FMUL.FTZ R26, R140.reuse, -R19 ;  /* 0x800000138c1a7220 */ /* 0x040fe20000410000 */
[----:B------:R-:W-:Y:S01]  /*82e0*/  FADD.FTZ R227, R207, R16 ;  /* 0x00000010cfe37221 */ /* 0x000fe20000010000 */
[C---:B------:R-:W-:Y:S01]  /*82f0*/  FFMA.FTZ R28, R141.reuse, R21, -R24 ;  /* 0x000000158d1c7223 */ /* 0x040fe20000010818 */
[----:B------:R-:W-:Y:S01]  /*8300*/  FADD.FTZ R207, RZ, R18 ;  /* 0x00000012ffcf7221 */ /* 0x000fe20000010000 */
[----:B------:R0:W1:Y:S01]  /*8310*/  @!P0 LDS.128 R12, [R20+0x3910] ;  /* 0x00391000140c8984 */ /* 0x0000620000000c00 */
[-C--:B------:R-:W-:Y:S01]  /*8320*/  FMUL.FTZ R24, R140, -R22.reuse ;  /* 0x800000168c187220 */ /* 0x080fe20000410000 */
[----:B------:R-:W-:Y:S01]  /*8330*/  FFMA.FTZ R17, R141, R22, R26 ;  /* 0x000000168d117223 */ /* 0x000fe2000001001a */
[----:B------:R-:W-:Y:S01]  /*8340*/  FMUL.FTZ R22, R146, R227 ;  /* 0x000000e392167220 */ /* 0x000fe20000410000 */
[----:B------:R-:W-:Y:S01]  /*8350*/  FADD.FTZ R18, R159, R28 ;  /* 0x0000001c9f127221 */ /* 0x000fe20000010000 */
[----:B------:R-:W-:Y:S01]  /*8360*/  FFMA.FTZ R16, R141, R19, -R24 ;  /* 0x000000138d107223 */ /* 0x000fe20000010818 */
[----:B------:R-:W-:Y:S01]  /*8370*/  FADD.FTZ R19, -R178, R23 ;  /* 0x00000017b2137221 */ /* 0x000fe20000010100 */
[-C--:B------:R-:W-:Y:S01]  /*8380*/  FFMA.FTZ R22, R147, R207.reuse, R22 ;  /* 0x000000cf93167223 */ /* 0x080fe20000010016 */
[----:B0-----:R-:W-:-:S03]  /*8390*/  FMUL.FTZ R20, R146, R207 ;  /* 0x000000cf92147220 */ /* 0x001fc60000410000 */
[----:B------:R-:W-:Y:S01]  /*83a0*/  FADD.FTZ R229, RZ, R22 ;  /* 0x00000016ffe57221 */ /* 0x000fe20000010000 */
[----:B------:R-:W-:Y:S01]  /*83b0*/  FFMA.FTZ R20, R147, R227, -R20 ;  /* 0x000000e393147223 */ /* 0x000fe20000010814 */
[----:B------:R0:W-:Y:S02]  /*83c0*/  STS.128 [R158+0x1b10], R16 ;  /* 0x001b10109e007388 */ /* 0x0001e40000000c00 */
[----:B------:R-:W-:Y:S01]  /*83d0*/  FMUL.FTZ R21, R142, R229 ;  /* 0x000000e58e157220 */ /* 0x000fe20000410000 */
[----:B------:R-:W-:-:S04]  /*83e0*/  FADD.FTZ R226, R35, R20 ;  /* 0x0000001423e27221 */ /* 0x000fc80000010000 */
        /* <DEDUP_REMOVED lines=52> */
.L_x_3710:
        /* <DEDUP_REMOVED lines=14> */
.L_x_3636:
[----:B------:R-:W-:Y:S05]  /*8810*/  BSYNC B0 ;  /* 0x0000000000007941 */ /* 0x000fea0003800000 */
.L_x_3635:
[----:B------:R-:W-:-:S03]  /*8820*/  UMOV UR16, 0xffffffff ;  /* 0xffffffff00107882 */ /* 0x000fc60000000000 */
[----:B------:R-:W-:Y:S05]  /*8830*/  BRA.DIV UR16, `(.L_x_3637) ;  /* 0x0000005610ac7947 */ /* 0x000fea000b800000 */
[----:B0-----:R0:W0:Y:S04]  /*8840*/  SHFL.DOWN PT, R35, R26, 0x2, 0x1f ;  /* 0x08401f001a237f89 */ /* 0x00102800000e0000 */
[----:B------:R0:W0:Y:S04]  /*8850*/  SHFL.DOWN PT, R220, R27, 0x2, 0x1f ;  /* 0x08401f001bdc7f89 */ /* 0x00002800000e0000 */
[----:B--2---:R2:W0:Y:S04]  /*8860*/  SHFL.DOWN PT, R222, R25, 0x2, 0x1f ;  /* 0x08401f0019de7f89 */ /* 0x00442800000e0000 */
[----:B---3--:R2:W3:Y:S02]  /*8870*/  SHFL.DOWN PT, R223, R24, 0x2, 0x1f ;  /* 0x08401f0018df7f89 */ /* 0x0084e400000e0000 */
.L_x_3716:
        /* <DEDUP_REMOVED lines=14> */
.L_x_3639:
[----:B------:R-:W-:Y:S05]  /*8960*/  BSYNC B0 ;  /* 0x0000000000007941 */ /* 0x000fea0003800000 */
.L_x_3638:
[----:B------:R-:W-:-:S03]  /*8970*/  UMOV UR16, 0xffffffff ;  /* 0xffffffff00107882 */ /* 0x000fc60000000000 */
[----:B------:R-:W-:Y:S05]  /*8980*/  BRA.DIV UR16, `(.L_x_3640) ;  /* 0x0000005610cc7947 */ /* 0x000fea000b800000 */
[----:B0-----:R0:W0:Y:S04]  /*8990*/  SHFL.DOWN PT, R35, R26, 0x4, 0x1f ;  /* 0x08801f001a237f89 */ /* 0x00102800000e0000 */
[----:B------:R0:W0:Y:S04]  /*89a0*/  SHFL.DOWN PT, R220, R27, 0x4, 0x1f ;  /* 0x08801f001bdc7f89 */ /* 0x00002800000e0000 */
[----:B------:R0:W0:Y:S04]  /*89b0*/  SHFL.DOWN PT, R222, R25, 0x4, 0x1f ;  /* 0x08801f0019de7f89 */ /* 0x00002800000e0000 */
[----:B---3--:R3:W0:Y:S02]  /*89c0*/  SHFL.DOWN PT, R223, R24, 0x4, 0x1f ;  /* 0x08801f0018df7f89 */ /* 0x00862400000e0000 */
.L_x_3722:
        /* <DEDUP_REMOVED lines=14> */
.L_x_3642:
[----:B------:R-:W-:Y:S05]  /*8ab0*/  BSYNC B0 ;  /* 0x0000000000007941 */ /* 0x000fea0003800000 */
.L_x_3641:
[----:B------:R-:W-:-:S03]  /*8ac0*/  UMOV UR16, 0xffffffff ;  /* 0xffffffff00107882 */ /* 0x000fc60000000000 */
[----:B------:R-:W-:Y:S05]  /*8ad0*/  BRA.DIV UR16, `(.L_x_3643) ;  /* 0x0000005610ec7947 */ /* 0x000fea000b800000 */
[----:B0-----:R0:W0:Y:S04]  /*8ae0*/  SHFL.DOWN PT, R35, R26, 0x8, 0x1f ;  /* 0x09001f001a237f89 */ /* 0x00102800000e0000 */
[----:B------:R0:W0:Y:S04]  /*8af0*/  SHFL.DOWN PT, R220, R27, 0x8, 0x1f ;  /* 0x09001f001bdc7f89 */ /* 0x00002800000e0000 */
[----:B------:R0:W0:Y:S04]  /*8b00*/  SHFL.DOWN PT, R222, R25, 0x8, 0x1f ;  /* 0x09001f0019de7f89 */ /* 0x00002800000e0000 */
[----:B------:R0:W0:Y:S02]  /*8b10*/  SHFL.DOWN PT, R223, R24, 0x8, 0x1f ;  /* 0x09001f0018df7f89 */ /* 0x00002400000e0000 */
.L_x_3728:
        /* <DEDUP_REMOVED lines=14> */
.L_x_3645:
[----:B------:R-:W-:Y:S05]  /*8c00*/  BSYNC B0 ;  /* 0x0000000000007941 */ /* 0x000fea0003800000 */
.L_x_3644:
[----:B------:R-:W-:-:S03]  /*8c10*/  UMOV UR16, 0xffffffff ;  /* 0xffffffff00107882 */ /* 0x000fc60000000000 */
[----:B------:R-:W-:Y:S05]  /*8c20*/  BRA.DIV UR16, `(.L_x_3646) ;  /* 0x0000005a100c7947 */ /* 0x000fea000b800000 */
[----:B0-----:R0:W0:Y:S04]  /*8c30*/  SHFL.DOWN PT, R35, R26, 0x10, 0x1f ;  /* 0x0a001f001a237f89 */ /* 0x00102800000e0000 */
[----:B------:R0:W0:Y:S04]  /*8c40*/  SHFL.DOWN PT, R220, R27, 0x10, 0x1f ;  /* 0x0a001f001bdc7f89 */ /* 0x00002800000e0000 */
[----:B------:R0:W0:Y:S04]  /*8c50*/  SHFL.DOWN PT, R222, R25, 0x10, 0x1f ;  /* 0x0a001f0019de7f89 */ /* 0x00002800000e0000 */
[----:B------:R0:W0:Y:S02]  /*8c60*/  SHFL.DOWN PT, R223, R24, 0x10, 0x1f ;  /* 0x0a001f0018df7f89 */ /* 0x00002400000e0000 */
.L_x_3734:
        /* <DEDUP_REMOVED lines=14> */
.L_x_3648:
[----:B------:R-:W-:Y:S05]  /*8d50*/  BSYNC B0 ;  /* 0x0000000000007941 */ /* 0x000fea0003800000 */
.L_x_3647:
        /* <DEDUP_REMOVED lines=20> */
.L_x_3748:
        /* <DEDUP_REMOVED lines=16> */
.L_x_3651:
[----:B------:R-:W-:Y:S05]  /*8fa0*/  BSYNC B0 ;  /* 0x0000000000007941 */ /* 0x000fea0003800000 */
.L_x_3650:
        /* <DEDUP_REMOVED lines=38> */
.L_x_3633:
[----:B------:R-:W-:Y:S05]  /*9210*/  WARPSYNC.ALL ;  /* 0x0000000000007948 */ /* 0x000fea0003800000 */
[----:B------:R-:W-:Y:S01]  /*9220*/  BAR.SYNC.DEFER_BLOCKING 0x0 ;  /* 0x0000000000007b1d */ /* 0x000fe20000010000 */
[----:B------:R-:W-:Y:S01]  /*9230*/  ISETP.NE.AND P2, PT, R108, RZ, PT ;  /* 0x000000ff6c00720c */ /* 0x000fe20003f45270 */
[C---:B0-----:R-:W-:Y:S01]  /*9240*/  FFMA.FTZ R25, R0.reuse, R209, RZ ;  /* 0x000000d100197223 */ /* 0x041fe200000100ff */
[----:B------:R-:W-:Y:S01]  /*9250*/  MOV R28, UR6 ;  /* 0x00000006001c7c02 */ /* 0x000fe20008000f00 */
[----:B------:R-:W-:Y:S01]  /*9260*/  FFMA.FTZ R27, R0, -R205, RZ ;  /* 0x800000cd001b7223 */ /* 0x000fe200000100ff */
[----:B------:R-:W-:Y:S01]  /*9270*/  FFMA.FTZ R209, R114, -R103, R209 ;  /* 0x8000006772d17223 */ /* 0x000fe200000100d1 */
[C---:B------:R-:W-:Y:S01]  /*9280*/  FFMA.FTZ R22, R50.reuse, R211, R25 ;  /* 0x000000d332167223 */ /* 0x040fe20000010019 */
[C---:B------:R-:W-:Y:S01]  /*9290*/  ISETP.GT.AND P0, PT, R109.reuse, 0x1e, PT ;  /* 0x0000001e6d00780c */ /* 0x040fe20003f04270 */
[----:B------:R-:W-:Y:S01]  /*92a0*/  FFMA.FTZ R24, R50, -R203, R27 ;  /* 0x800000cb32187223 */ /* 0x000fe2000001001b */
[----:B------:R-:W-:Y:S01]  /*92b0*/  ISETP.NE.AND P1, PT, R109, RZ, PT ;  /* 0x000000ff6d00720c */ /* 0x000fe20003f25270 */
[----:B------:R-:W-:Y:S04]  /*92c0*/  BSSY B0, `(.L_x_3652) ;  /* 0x00001ee000007945 */ /* 0x000fe80003800000 */
[----:B------:R-:W-:Y:S01]  /*92d0*/  @!P2 LEA R28, R28, R107, 0x4 ;  /* 0x0000006b1c1ca211 */ /* 0x000fe200078e20ff */
[----:B------:R-:W0:Y:S04]  /*92e0*/  LDS.64 R16, [R158+0x1b18] ;  /* 0x001b18009e107984 */ /* 0x000e280000000a00 */
[----:B-1----:R1:W-:Y:S02]  /*92f0*/  @!P2 STS.128 [R28+0x3910], R12 ;  /* 0x0039100c1c00a388 */ /* 0x0023e40000000c00 */
[----:B-1----:R-:W-:-:S04]  /*9300*/  FFMA.FTZ R13, R49, -R204, R24 ;  /* 0x800000cc310d7223 */ /* 0x002fc80000010018 */
[----:B------:R-:W-:Y:S01]  /*9310*/  FFMA.FTZ R14, R48, -R201, R13 ;  /* 0x800000c9300e7223 */ /* 0x000fe2000001000d */
        /* <DEDUP_REMOVED lines=11> */
[----:B------:R-:W-:Y:S01]  /*93d0*/  FMUL.FTZ R30, R231, R28 ;  /* 0x0000001ce71e7220 */ /* 0x000fe20000410000 */
[----:B------:R-:W-:Y:S01]  /*93e0*/  FADD.FTZ R51, R28, R51 ;  /* 0x000000331c337221 */ /* 0x000fe20000010000 */
        /* <DEDUP_REMOVED lines=45> */
[----:B------:R-:W-:Y:S01]  /*96c0*/  FADD.FTZ R185, -R185, R20 ;  /* 0x00000014b9b97221 */ /* 0x000fe20000010100 */
[----:B------:R-:W-:Y:S02]  /*96d0*/  FADD.FTZ R60, R127, R60 ;  /* 0x0000003c7f3c7221 */ /* 0x000fe40000010000 */
        /* <DEDUP_REMOVED lines=23> */
[C---:B------:R-:W-:Y:S01]  /*9850*/  FFMA.FTZ R24, R46.reuse, R217, R27 ;  /* 0x000000d92e187223 */ /* 0x040fe2000001001b */
[----:B------:R-:W-:Y:S01]  /*9860*/  FADD.FTZ R163, R163, R22 ;  /* 0x00000016a3a37221 */ /* 0x000fe20000010000 */
[----:B------:R-:W-:Y:S01]  /*9870*/  FFMA.FTZ R14, R46, -R199, R23 ;  /* 0x800000c72e0e7223 */ /* 0x000fe20000010017 */
[C---:B------:R-:W-:Y:S01]  /*9880*/  FMUL.FTZ R12, R134.reuse, -R182 ;  /* 0x800000b6860c7220 */ /* 0x040fe20000410000 */
[----:B------:R-:W-:Y:S01]  /*9890*/  FFMA.FTZ R25, R45, R210, R24 ;  /* 0x000000d22d197223 */ /* 0x000fe20000010018 */
[-C--:B------:R-:W-:Y:S01]  /*98a0*/  FMUL.FTZ R15, R134, -R163.reuse ;  /* 0x800000a3860f7220 */ /* 0x080fe20000410000 */
[----:B------:R-:W-:Y:S01]  /*98b0*/  FMUL.FTZ R133, R3, R94 ;  /* 0x0000005e03857220 */ /* 0x000fe20000410000 */
        /* <DEDUP_REMOVED lines=34> */
[----:B------:R-:W-:Y:S01]  /*9ae0*/  FFMA.FTZ R24, R193, UR19, -R24 ;  /* 0x00000013c1187c23 */ /* 0x000fe20008010818 */
[----:B------:R-:W-:Y:S01]  /*9af0*/  FFMA.FTZ R12, R38, -R207, R13 ;  /* 0x800000cf260c7223 */ /* 0x000fe2000001000d */
[C---:B------:R-:W-:Y:S01]  /*9b00*/  FMUL.FTZ R13, R140.reuse, -R160 ;  /* 0x800000a08c0d7220 */ /* 0x040fe20000410000 */
[----:B------:R-:W-:Y:S01]  /*9b10*/  FFMA.FTZ R228, R143, -R88, R228 ;  /* 0x800000588fe47223 */ /* 0x000fe200000100e4 */
[----:B------:R-:W-:Y:S01]  /*9b20*/  FMUL.FTZ R33, R231, R24 ;  /* 0x00000018e7217220 */ /* 0x000fe20000410000 */
[----:B------:R-:W-:Y:S01]  /*9b30*/  FFMA.FTZ R15, R37, -R229, R12 ;  /* 0x800000e5250f7223 */ /* 0x000fe2000001000c */
[----:B------:R-:W-:Y:S01]  /*9b40*/  FMUL.FTZ R12, R140, -R26 ;  /* 0x8000001a8c0c7220 */ /* 0x000fe20000410000 */
[----:B------:R-:W-:Y:S01]  /*9b50*/  FMUL.FTZ R25, R193, R88 ;  /* 0x00000058c1197220 */ /* 0x000fe20000410000 */
[----:B------:R-:W-:Y:S01]  /*9b60*/  FFMA.FTZ R226, R145, -R94, R226 ;  /* 0x8000005e91e27223 */ /* 0x000fe200000100e2 */
[----:B------:R-:W-:Y:S01]  /*9b70*/  FFMA.FTZ R210, R119, -R100, R210 ;  /* 0x8000006477d27223 */ /* 0x000fe200000100d2 */
[C---:B------:R-:W-:Y:S01]  /*9b80*/  FFMA.FTZ R24, R141.reuse, R160, -R12 ;  /* 0x000000a08d187223 */ /* 0x040fe2000001080c */
[----:B------:R-:W-:Y:S01]  /*9b90*/  FFMA.FTZ R141, R141, R26, R13 ;  /* 0x0000001a8d8d7223 */ /* 0x000fe2000001000d */
[-C--:B------:R-:W-:Y:S01]  /*9ba0*/  FMUL.FTZ R27, R231, R25.reuse ;  /* 0x00000019e71b7220 */ /* 0x080fe20000410000 */
[----:B------:R-:W-:Y:S01]  /*9bb0*/  FFMA.FTZ R12, R228, R25, -R30 ;  /* 0x00000019e40c7223 */ /* 0x000fe2000001081e */
[----:B------:R-:W-:Y:S01]  /*9bc0*/  FADD.FTZ R159, R159, R24 ;  /* 0x000000189f9f7221 */ /* 0x000fe20000010000 */
[----:B------:R-:W-:Y:S01]  /*9bd0*/  FMUL.FTZ R24, R193, UR18 ;  /* 0x00000012c1187c20 */ /* 0x000fe20008410000 */
[----:B------:R-:W-:Y:S01]  /*9be0*/  FADD.FTZ R178, -R178, R141 ;  /* 0x0000008db2b27221 */ /* 0x000fe20000010100 */
[----:B------:R-:W-:Y:S01]  /*9bf0*/  FFMA.FTZ R13, R228, R28, R27 ;  /* 0x0000001ce40d7223 */ /* 0x000fe2000001001b */
[----:B------:R-:W-:Y:S01]  /*9c00*/  FMUL.FTZ R27, R26, R97 ;  /* 0x000000611a1b7220 */ /* 0x000fe20000410000 */
[----:B------:R-:W-:Y:S01]  /*9c10*/  FFMA.FTZ R31, R177, UR19, R24 ;  /* 0x00000013b11f7c23 */ /* 0x000fe20008010018 */
[-C--:B------:R-:W-:Y:S01]  /*9c20*/  FMUL.FTZ R30, R178, R103.reuse ;  /* 0x00000067b21e7220 */ /* 0x080fe20000410000 */
[----:B------:R-:W-:Y:S01]  /*9c30*/  FMUL.FTZ R24, R159, R103 ;  /* 0x000000679f187220 */ /* 0x000fe20000410000 */
[----:B------:R-:W-:Y:S01]  /*9c40*/  FMUL.FTZ R25, R160, R97 ;  /* 0x00000061a0197220 */ /* 0x000fe20000410000 */
[----:B------:R-:W-:Y:S01]  /*9c50*/  FFMA.FTZ R228, R228, R31, R33 ;  /* 0x0000001fe4e47223 */ /* 0x000fe20000010021 */
[C---:B------:R-:W-:Y:S01]  /*9c60*/  FMUL.FTZ R32, R205.reuse, R30 ;  /* 0x0000001ecd207220 */ /* 0x040fe20000410000 */
[-C--:B------:R-:W-:Y:S01]  /*9c70*/  FMUL.FTZ R34, R205, R24.reuse ;  /* 0x00000018cd227220 */ /* 0x080fe20000410000 */
[----:B------:R-:W-:Y:S01]  /*9c80*/  FFMA.FTZ R28, R112, -R97, R211 ;  /* 0x80000061701c7223 */ /* 0x000fe200000100d3 */
[----:B------:R-:W-:Y:S01]  /*9c90*/  FMUL.FTZ R29, R203, R27 ;  /* 0x0000001bcb1d7220 */ /* 0x000fe20000410000 */
[----:B------:R-:W-:Y:S01]  /*9ca0*/  FFMA.FTZ R32, R209, R24, R32 ;  /* 0x00000018d1207223 */ /* 0x000fe20000010020 */
[-C--:B------:R-:W-:Y:S01]  /*9cb0*/  FMUL.FTZ R31, R203, R25.reuse ;  /* 0x00000019cb1f7220 */ /* 0x080fe20000410000 */
[----:B------:R-:W-:Y:S01]  /*9cc0*/  FFMA.FTZ R34, R209, R30, -R34 ;  /* 0x0000001ed1227223 */ /* 0x000fe20000010822 */
[----:B------:R-:W-:Y:S01]  /*9cd0*/  FMUL.FTZ R30, R176, UR18 ;  /* 0x00000012b01e7c20 */ /* 0x000fe20008410000 */
[-C--:B------:R-:W-:Y:S01]  /*9ce0*/  FMUL.FTZ R33, R23, R102.reuse ;  /* 0x0000006617217220 */ /* 0x080fe20000410000 */
[C---:B------:R-:W-:Y:S01]  /*9cf0*/  FFMA.FTZ R29, R28.reuse, R25, R29 ;  /* 0x000000191c1d7223 */ /* 0x040fe2000001001d */
[----:B------:R-:W-:Y:S01]  /*9d00*/  FADD.FTZ R32, RZ, R32 ;  /* 0x00000020ff207221 */ /* 0x000fe20000010000 */
[----:B------:R-:W-:Y:S01]  /*9d10*/  FFMA.FTZ R31, R28, R27, -R31 ;  /* 0x0000001b1c1f7223 */ /* 0x000fe2000001081f */
[----:B------:R-:W-:Y:S01]  /*9d20*/  FFMA.FTZ R30, R3, UR19, -R30 ;  /* 0x00000013031e7c23 */ /* 0x000fe2000801081e */
[----:B------:R-:W-:Y:S01]  /*9d30*/  FMUL.FTZ R27, R161, R102 ;  /* 0x00000066a11b7220 */ /* 0x000fe20000410000 */
[----:B------:R-:W-:Y:S01]  /*9d40*/  FMUL.FTZ R125, R204, R33 ;  /* 0x00000021cc7d7220 */ /* 0x000fe20000410000 */
[----:B------:R-:W-:Y:S01]  /*9d50*/  FADD.FTZ R29, R32, R29 ;  /* 0x0000001d201d7221 */ /* 0x000fe20000010000 */
[----:B------:R-:W-:Y:S01]  /*9d60*/  FMUL.FTZ R35, R229, R30 ;  /* 0x0000001ee5237220 */ /* 0x000fe20000410000 */
[-C--:B------:R-:W-:Y:S01]  /*9d70*/  FMUL.FTZ R32, R204, R27.reuse ;  /* 0x0000001bcc207220 */ /* 0x080fe20000410000 */
[----:B------:R-:W-:Y:S01]  /*9d80*/  FADD.FTZ R34, RZ, R34 ;  /* 0x00000022ff227221 */ /* 0x000fe20000010000 */
[----:B------:R-:W-:Y:S01]  /*9d90*/  FFMA.FTZ R30, R208, R27, R125 ;  /* 0x0000001bd01e7223 */ /* 0x000fe2000001007d */
[----:B------:R-:W-:Y:S01]  /*9da0*/  FFMA.FTZ R125, R226, R127, R129 ;  /* 0x0000007fe27d7223 */ /* 0x000fe20000010081 */
[----:B------:R-:W-:Y:S01]  /*9db0*/  FFMA.FTZ R128, R208, R33, -R32 ;  /* 0x00000021d0807223 */ /* 0x000fe20000010820 */
[----:B------:R-:W-:Y:S01]  /*9dc0*/  FADD.FTZ R31, R34, R31 ;  /* 0x0000001f221f7221 */ /* 0x000fe20000010000 */
[----:B------:R-:W-:Y:S01]  /*9dd0*/  FADD.FTZ R33, R29, R30 ;  /* 0x0000001e1d217221 */ /* 0x000fe20000010000 */
[----:B------:R-:W-:Y:S01]  /*9de0*/  FMUL.FTZ R34, R22, R95 ;  /* 0x0000005f16227220 */ /* 0x000fe20000410000 */
[----:B------:R-:W-:Y:S01]  /*9df0*/  FMUL.FTZ R29, R163, R101 ;  /* 0x00000065a31d7220 */ /* 0x000fe20000410000 */
[----:B------:R-:W-:Y:S01]  /*9e00*/  FMUL.FTZ R30, R162, R95 ;  /* 0x0000005fa21e7220 */ /* 0x000fe20000410000 */
[-C--:B------:R-:W-:Y:S01]  /*9e10*/  FFMA.FTZ R32, R122, -R101.reuse, R215 ;  /* 0x800000657a207223 */ /* 0x080fe200000100d7 */
[----:B------:R-:W-:Y:S01]  /*9e20*/  FMUL.FTZ R130, R201, R34 ;  /* 0x00000022c9827220 */ /* 0x000fe20000410000 */
[----:B------:R-:W-:Y:S01]  /*9e30*/  FMUL.FTZ R129, R182, R101 ;  /* 0x00000065b6817220 */ /* 0x000fe20000410000 */
[----:B------:R-:W-:Y:S01]  /*9e40*/  FMUL.FTZ R131, R202, R29 ;  /* 0x0000001dca837220 */ /* 0x000fe20000410000 */
[----:B------:R-:W-:Y:S01]  /*9e50*/  FMUL.FTZ R229, R229, R127 ;  /* 0x0000007fe5e57220 */ /* 0x000fe20000410000 */
[-C--:B------:R-:W-:Y:S01]  /*9e60*/  FFMA.FTZ R130, R213, R30.reuse, R130 ;  /* 0x0000001ed5827223 */ /* 0x080fe20000010082 */
[----:B------:R-:W-:Y:S01]  /*9e70*/  FMUL.FTZ R127, R201, R30 ;  /* 0x0000001ec97f7220 */ /* 0x000fe20000410000 */
[-C--:B------:R-:W-:Y:S01]  /*9e80*/  FFMA.FTZ R132, R32, R129.reuse, -R131 ;  /* 0x0000008120847223 */ /* 0x080fe20000010883 */
[----:B------:R-:W-:Y:S01]  /*9e90*/  FMUL.FTZ R129, R202, R129 ;  /* 0x00000081ca817220 */ /* 0x000fe20000410000 */
[----:B------:R-:W-:Y:S01]  /*9ea0*/  FMUL.FTZ R131, R20, R93 ;  /* 0x0000005d14837220 */ /* 0x000fe20000410000 */
[----:B------:R-:W-:Y:S01]  /*9eb0*/  FADD.FTZ R33, R33, R130 ;  /* 0x0000008221217221 */ /* 0x000fe20000010000 */
[----:B------:R-:W-:Y:S01]  /*9ec0*/  FFMA.FTZ R127, R213, R34, -R127 ;  /* 0x00000022d57f7223 */ /* 0x000fe2000001087f */
[----:B------:R-:W-:Y:S01]  /*9ed0*/  FADD.FTZ R128, R31, R128 ;  /* 0x000000801f807221 */ /* 0x000fe20000010000 */
[----:B------:R-:W-:Y:S01]  /*9ee0*/  FFMA.FTZ R130, R32, R29, R129 ;  /* 0x0000001d20827223 */ /* 0x000fe20000010081 */
[-C--:B------:R-:W-:Y:S01]  /*9ef0*/  FFMA.FTZ R34, R120, -R93.reuse, R217 ;  /* 0x8000005d78227223 */ /* 0x080fe200000100d9 */
[----:B------:R-:W-:Y:S01]  /*9f00*/  FMUL.FTZ R31, R164, R93 ;  /* 0x0000005da41f7220 */ /* 0x000fe20000410000 */
[----:B------:R-:W-:Y:S01]  /*9f10*/  FMUL.FTZ R129, R199, R131 ;  /* 0x00000083c7817220 */ /* 0x000fe20000410000 */
[----:B------:R-:W-:Y:S01]  /*9f20*/  FADD.FTZ R127, R128, R127 ;  /* 0x0000007f807f7221 */ /* 0x000fe20000010000 */
[----:B------:R-:W-:Y:S01]  /*9f30*/  FADD.FTZ R33, R33, R130 ;  /* 0x0000008221217221 */ /* 0x000fe20000010000 */
[-C--:B------:R-:W-:Y:S01]  /*9f40*/  FMUL.FTZ R134, R199, R31.reuse ;  /* 0x0000001fc7867220 */ /* 0x080fe20000410000 */
[----:B------:R-:W-:Y:S01]  /*9f50*/  FFMA.FTZ R128, R34, R31, R129 ;  /* 0x0000001f22807223 */ /* 0x000fe20000010081 */
[----:B------:R-:W-:Y:S01]  /*9f60*/  FFMA.FTZ R129, R226, R133, -R229 ;  /* 0x00000085e2817223 */ /* 0x000fe200000108e5 */
[----:B------:R-:W-:Y:S01]  /*9f70*/  FADD.FTZ R132, R127, R132 ;  /* 0x000000847f847221 */ /* 0x000fe20000010000 */
[-C--:B------:R-:W-:Y:S01]  /*9f80*/  FMUL.FTZ R133, R21, R100.reuse ;  /* 0x0000006415857220 */ /* 0x080fe20000410000 */
[----:B------:R-:W-:Y:S01]  /*9f90*/  FADD.FTZ R128, R33, R128 ;  /* 0x0000008021807221 */ /* 0x000fe20000010000 */
[----:B------:R-:W-:Y:S01]  /*9fa0*/  FMUL.FTZ R33, R165, R100 ;  /* 0x00000064a5217220 */ /* 0x000fe20000410000 */
[-C--:B------:R-:W-:Y:S01]  /*9fb0*/  FMUL.FTZ R127, R166, R92.reuse ;  /* 0x0000005ca67f7220 */ /* 0x080fe20000410000 */
[-C--:B------:R-:W-:Y:S01]  /*9fc0*/  FFMA.FTZ R212, R117, -R92.reuse, R212 ;  /* 0x8000005c75d47223 */ /* 0x080fe200000100d4 */
[C---:B------:R-:W-:Y:S01]  /*9fd0*/  FMUL.FTZ R135, R200.reuse, R133 ;  /* 0x00000085c8877220 */ /* 0x040fe20000410000 */
[----:B------:R-:W-:Y:S01]  /*9fe0*/  FMUL.FTZ R130, R200, R33 ;  /* 0x00000021c8827220 */ /* 0x000fe20000410000 */
[----:B------:R-:W-:Y:S01]  /*9ff0*/  FMUL.FTZ R137, R185, R92 ;  /* 0x0000005cb9897220 */ /* 0x000fe20000410000 */
[----:B------:R-:W-:Y:S01]  /*a000*/  FMUL.FTZ R139, R198, R127 ;  /* 0x0000007fc68b7220 */ /* 0x000fe20000410000 */
[----:B------:R-:W-:Y:S01]  /*a010*/  FFMA.FTZ R131, R34, R131, -R134 ;  /* 0x0000008322837223 */ /* 0x000fe20000010886 */
[C---:B------:R-:W-:Y:S01]  /*a020*/  FFMA.FTZ R135, R210.reuse, R33, R135 ;  /* 0x00000021d2877223 */ /* 0x040fe20000010087 */
[----:B------:R-:W-:Y:S01]  /*a030*/  FFMA.FTZ R130, R210, R133, -R130 ;  /* 0x00000085d2827223 */ /* 0x000fe20000010882 */
[-C--:B------:R-:W-:Y:S01]  /*a040*/  FFMA.FTZ R139, R212, R137.reuse, -R139 ;  /* 0x00000089d48b7223 */ /* 0x080fe2000001088b */
[----:B------:R-:W-:Y:S01]  /*a050*/  FMUL.FTZ R137, R198, R137 ;  /* 0x00000089c6897220 */ /* 0x000fe20000410000 */
[-C--:B------:R-:W-:Y:S01]  /*a060*/  FMUL.FTZ R133, R186, R99.reuse ;  /* 0x00000063ba857220 */ /* 0x080fe20000410000 */
[----:B------:R-:W-:Y:S01]  /*a070*/  FADD.FTZ R131, R132, R131 ;  /* 0x0000008384837221 */ /* 0x000fe20000010000 */
[----:B------:R-:W-:Y:S01]  /*a080*/  FADD.FTZ R135, R128, R135 ;  /* 0x0000008780877221 */ /* 0x000fe20000010000 */
[-C--:B------:R-:W-:Y:S01]  /*a090*/  FFMA.FTZ R219, R118, -R99.reuse, R219 ;  /* 0x8000006376db7223 */ /* 0x080fe200000100db */
[----:B------:R-:W-:Y:S01]  /*a0a0*/  FMUL.FTZ R128, R18, R99 ;  /* 0x0000006312807220 */ /* 0x000fe20000410000 */
[----:B------:R-:W-:Y:S01]  /*a0b0*/  FFMA.FTZ R132, R212, R127, R137 ;  /* 0x0000007fd4847223 */ /* 0x000fe20000010089 */
[C---:B------:R-:W-:Y:S01]  /*a0c0*/  FMUL.FTZ R134, R196.reuse, R133 ;  /* 0x00000085c4867220 */ /* 0x040fe20000410000 */
[----:B------:R-:W-:Y:S01]  /*a0d0*/  FADD.FTZ R130, R131, R130 ;  /* 0x0000008283827221 */ /* 0x000fe20000010000 */
[-C--:B------:R-:W-:Y:S01]  /*a0e0*/  FMUL.FTZ R136, R196, R128.reuse ;  /* 0x00000080c4887220 */ /* 0x080fe20000410000 */
[----:B------:R-:W-:Y:S01]  /*a0f0*/  FADD.FTZ R132, R135, R132 ;  /* 0x0000008487847221 */ /* 0x000fe20000010000 */
[----:B------:R-:W-:Y:S01]  /*a100*/  FFMA.FTZ R131, R219, R128, R134 ;  /* 0x00000080db837223 */ /* 0x000fe20000010086 */
[-C--:B------:R-:W-:Y:S01]  /*a110*/  FMUL.FTZ R134, R16, R91.reuse ;  /* 0x0000005b10867220 */ /* 0x080fe20000410000 */
[----:B------:R-:W-:Y:S01]  /*a120*/  FADD.FTZ R139, R130, R139 ;  /* 0x0000008b828b7221 */ /* 0x000fe20000010000 */
[-C--:B------:R-:W-:Y:S01]  /*a130*/  FMUL.FTZ R130, R168, R91.reuse ;  /* 0x0000005ba8827220 */ /* 0x080fe20000410000 */
[----:B------:R-:W-:Y:S01]  /*a140*/  FADD.FTZ R132, R132, R131 ;  /* 0x0000008384847221 */ /* 0x000fe20000010000 */
[----:B------:R-:W-:Y:S01]  /*a150*/  FFMA.FTZ R221, R116, -R91, R221 ;  /* 0x8000005b74dd7223 */ /* 0x000fe200000100dd */
[----:B------:R-:W-:Y:S01]  /*a160*/  FMUL.FTZ R138, R197, R134 ;  /* 0x00000086c58a7220 */ /* 0x000fe20000410000 */
[----:B------:R-:W-:Y:S01]  /*a170*/  FMUL.FTZ R131, R169, R98 ;  /* 0x00000062a9837220 */ /* 0x000fe20000410000 */
[----:B------:R-:W-:Y:S01]  /*a180*/  FFMA.FTZ R136, R219, R133, -R136 ;  /* 0x00000085db887223 */ /* 0x000fe20000010888 */
[----:B------:R-:W-:Y:S01]  /*a190*/  FMUL.FTZ R135, R197, R130 ;  /* 0x00000082c5877220 */ /* 0x000fe20000410000 */
[-C--:B------:R-:W-:Y:S01]  /*a1a0*/  FFMA.FTZ R214, R115, -R98.reuse, R214 ;  /* 0x8000006273d67223 */ /* 0x080fe200000100d6 */
[----:B------:R-:W-:Y:S01]  /*a1b0*/  FMUL.FTZ R137, R19, R98 ;  /* 0x0000006213897220 */ /* 0x000fe20000410000 */
[C---:B------:R-:W-:Y:S01]  /*a1c0*/  FFMA.FTZ R133, R221.reuse, R130, R138 ;  /* 0x00000082dd857223 */ /* 0x040fe2000001008a */
[----:B------:R-:W-:Y:S01]  /*a1d0*/  FMUL.FTZ R141, R194, R131 ;  /* 0x00000083c28d7220 */ /* 0x000fe20000410000 */
[----:B------:R-:W-:Y:S01]  /*a1e0*/  FFMA.FTZ R135, R221, R134, -R135 ;  /* 0x00000086dd877223 */ /* 0x000fe20000010887 */
[----:B------:R-:W-:Y:S01]  /*a1f0*/  FADD.FTZ R136, R139, R136 ;  /* 0x000000888b887221 */ /* 0x000fe20000010000 */
[----:B------:R-:W-:Y:S01]  /*a200*/  FADD.FTZ R132, R132, R133 ;  /* 0x0000008584847221 */ /* 0x000fe20000010000 */
[-C--:B------:R-:W-:Y:S01]  /*a210*/  FFMA.FTZ R134, R214, R137.reuse, -R141 ;  /* 0x00000089d6867223 */ /* 0x080fe2000001088d */
[----:B------:R-:W-:Y:S01]  /*a220*/  FMUL.FTZ R137, R194, R137 ;  /* 0x00000089c2897220 */ /* 0x000fe20000410000 */
[-C--:B------:R-:W-:Y:S01]  /*a230*/  FMUL.FTZ R133, R189, R90.reuse ;  /* 0x0000005abd857220 */ /* 0x080fe20000410000 */
[-C--:B------:R-:W-:Y:S01]  /*a240*/  FMUL.FTZ R138, R170, R90.reuse ;  /* 0x0000005aaa8a7220 */ /* 0x080fe20000410000 */
[----:B------:R-:W-:Y:S01]  /*a250*/  FFMA.FTZ R218, R113, -R90, R218 ;  /* 0x8000005a71da7223 */ /* 0x000fe200000100da */
[----:B------:R-:W-:Y:S01]  /*a260*/  FFMA.FTZ R137, R214, R131, R137 ;  /* 0x00000083d6897223 */ /* 0x000fe20000010089 */
[CC--:B------:R-:W-:Y:S01]  /*a270*/  FMUL.FTZ R139, R195.reuse, R133.reuse ;  /* 0x00000085c38b7220 */ /* 0x0c0fe20000410000 */
[----:B------:R-:W-:Y:S01]  /*a280*/  FADD.FTZ R135, R136, R135 ;  /* 0x0000008788877221 */ /* 0x000fe20000010000 */
[-C--:B------:R-:W-:Y:S01]  /*a290*/  FMUL.FTZ R140, R195, R138.reuse ;  /* 0x0000008ac38c7220 */ /* 0x080fe20000410000 */
[----:B------:R-:W-:Y:S01]  /*a2a0*/  FADD.FTZ R132, R132, R137 ;  /* 0x0000008984847221 */ /* 0x000fe20000010000 */
[----:B------:R-:W-:Y:S01]  /*a2b0*/  FFMA.FTZ R139, R218, R138, R139 ;  /* 0x0000008ada8b7223 */ /* 0x000fe2000001008b */
[----:B------:R-:W-:Y:S01]  /*a2c0*/  FADD.FTZ R134, R135, R134 ;  /* 0x0000008687867221 */ /* 0x000fe20000010000 */
[-C--:B------:R-:W-:Y:S01]  /*a2d0*/  FMUL.FTZ R135, R174, R96.reuse ;  /* 0x00000060ae877220 */ /* 0x080fe20000410000 */
[----:B------:R-:W-:Y:S01]  /*a2e0*/  FFMA.FTZ R133, R218, R133, -R140 ;  /* 0x00000085da857223 */ /* 0x000fe2000001088c */
[----:B------:R-:W-:Y:S01]  /*a2f0*/  FADD.FTZ R132, R132, R139 ;  /* 0x0000008b84847221 */ /* 0x000fe20000010000 */
[-C--:B------:R-:W-:Y:S01]  /*a300*/  FFMA.FTZ R216, R123, -R96.reuse, R216 ;  /* 0x800000607bd87223 */ /* 0x080fe200000100d8 */
[----:B------:R-:W-:Y:S01]  /*a310*/  FMUL.FTZ R137, R17, R96 ;  /* 0x0000006011897220 */ /* 0x000fe20000410000 */
[----:B------:R-:W-:Y:S01]  /*a320*/  FMUL.FTZ R139, R206, R135 ;  /* 0x00000087ce8b7220 */ /* 0x000fe20000410000 */
[-C--:B------:R-:W-:Y:S01]  /*a330*/  FMUL.FTZ R140, R175, R89.reuse ;  /* 0x00000059af8c7220 */ /* 0x080fe20000410000 */
[----:B------:R-:W-:Y:S01]  /*a340*/  FFMA.FTZ R227, R126, -R89, R227 ;  /* 0x800000597ee37223 */ /* 0x000fe200000100e3 */
[----:B------:R-:W-:Y:S01]  /*a350*/  FADD.FTZ R133, R134, R133 ;  /* 0x0000008586857221 */ /* 0x000fe20000010000 */
[-C--:B------:R-:W-:Y:S01]  /*a360*/  FFMA.FTZ R136, R216, R137.reuse, -R139 ;  /* 0x00000089d8887223 */ /* 0x080fe2000001088b */
[----:B------:R-:W-:Y:S01]  /*a370*/  FMUL.FTZ R137, R206, R137 ;  /* 0x00000089ce897220 */ /* 0x000fe20000410000 */
[----:B------:R-:W-:Y:S01]  /*a380*/  FMUL.FTZ R144, R207, R140 ;  /* 0x0000008ccf907220 */ /* 0x000fe20000410000 */
[----:B------:R-:W-:Y:S01]  /*a390*/  FMUL.FTZ R3, R3, UR18 ;  /* 0x0000001203037c20 */ /* 0x000fe20008410000 */
[----:B------:R-:W-:Y:S01]  /*a3a0*/  FADD.FTZ R133, R133, R136 ;  /* 0x0000008885857221 */ /* 0x000fe20000010000 */
[----:B------:R-:W-:Y:S01]  /*a3b0*/  FFMA.FTZ R137, R216, R135, R137 ;  /* 0x00000087d8897223 */ /* 0x000fe20000010089 */
[-C--:B------:R-:W-:Y:S01]  /*a3c0*/  FFMA.FTZ R144, R227, R142.reuse, -R144 ;  /* 0x0000008ee3907223 */ /* 0x080fe20000010890 */
[----:B------:R-:W-:Y:S01]  /*a3d0*/  FMUL.FTZ R142, R207, R142 ;  /* 0x0000008ecf8e7220 */ /* 0x000fe20000410000 */
[----:B------:R-:W-:Y:S01]  /*a3e0*/  FFMA.FTZ R15, R36, -R231, R15 ;  /* 0x800000e7240f7223 */ /* 0x000fe2000001000f */
[----:B------:R-:W-:Y:S01]  /*a3f0*/  FADD.FTZ R132, R132, R137 ;  /* 0x0000008984847221 */ /* 0x000fe20000010000 */
[----:B------:R-:W-:Y:S01]  /*a400*/  FADD.FTZ R144, R133, R144 ;  /* 0x0000009085907221 */ /* 0x000fe20000010000 */
[----:B------:R-:W-:Y:S01]  /*a410*/  FFMA.FTZ R137, R227, R140, R142 ;  /* 0x0000008ce3897223 */ /* 0x000fe2000001008e */
[----:B------:R-:W-:Y:S01]  /*a420*/  FFMA.FTZ R3, R176, UR19, R3 ;  /* 0x00000013b0037c23 */ /* 0x000fe20008010003 */
[----:B------:R-:W0:Y:S01]  /*a430*/  SHFL.DOWN PT, R142, R15, 0x1, 0x1f ;  /* 0x08201f000f8e7f89 */ /* 0x000e2200000e0000 */
[----:B------:R-:W-:Y:S01]  /*a440*/  FADD.FTZ R129, R144, R129 ;  /* 0x0000008190817221 */ /* 0x000fe20000010000 */
[----:B------:R-:W-:Y:S01]  /*a450*/  FADD.FTZ R134, R132, R137 ;  /* 0x0000008984867221 */ /* 0x000fe20000010000 */
[----:B------:R-:W-:Y:S01]  /*a460*/  FFMA.FTZ R226, R226, R3, R35 ;  /* 0x00000003e2e27223 */ /* 0x000fe20000010023 */
[----:B------:R-:W-:Y:S01]  /*a470*/  FMUL.FTZ R3, R175, UR18 ;  /* 0x00000012af037c20 */ /* 0x000fe20008410000 */
[----:B------:R-:W-:Y:S01]  /*a480*/  FADD.FTZ R129, R129, R12 ;  /* 0x0000000c81817221 */ /* 0x000fe20000010000 */
[----:B------:R-:W-:Y:S01]  /*a490*/  FADD.FTZ R136, R134, R125 ;  /* 0x0000007d86887221 */ /* 0x000fe20000010000 */
[----:B------:R-:W-:Y:S01]  /*a4a0*/  FADD.FTZ R54, R130, R54 ;  /* 0x0000003682367221 */ /* 0x000fe20000010000 */
[----:B------:R-:W1:Y:S01]  /*a4b0*/  SHFL.DOWN PT, R125, R14, 0x1, 0x1f ;  /* 0x08201f000e7d7f89 */ /* 0x000e6200000e0000 */
[----:B------:R-:W-:Y:S01]  /*a4c0*/  FFMA.FTZ R132, R2, UR19, -R3 ;  /* 0x0000001302847c23 */ /* 0x000fe20008010803 */
[----:B------:R-:W-:Y:S01]  /*a4d0*/  FADD.FTZ R12, R136, R13 ;  /* 0x0000000d880c7221 */ /* 0x000fe20000010000 */
[----:B------:R-:W-:Y:S01]  /*a4e0*/  FMUL.FTZ R2, R2, UR18 ;  /* 0x0000001202027c20 */ /* 0x000fe20008410000 */
[----:B------:R-:W2:Y:S01]  /*a4f0*/  SHFL.DOWN PT, R136, R129, 0x1, 0x1f ;  /* 0x08201f0081887f89 */ /* 0x000ea200000e0000 */
[----:B------:R-:W-:Y:S01]  /*a500*/  FMUL.FTZ R134, R207, R132 ;  /* 0x00000084cf867220 */ /* 0x000fe20000410000 */
[----:B------:R-:W-:Y:S01]  /*a510*/  MOV R13, R129 ;  /* 0x00000081000d7202 */ /* 0x000fe20000000f00 */
[----:B------:R-:W-:Y:S01]  /*a520*/  FFMA.FTZ R132, R175, UR19, R2 ;  /* 0x00000013af847c23 */ /* 0x000fe20008010002 */
[----:B------:R-:W3:Y:S01]  /*a530*/  SHFL.DOWN PT, R35, R12, 0x1, 0x1f ;  /* 0x08201f000c237f89 */ /* 0x000ee200000e0000 */
[----:B------:R-:W-:Y:S01]  /*a540*/  FMUL.FTZ R2, R174, UR18 ;  /* 0x00000012ae027c20 */ /* 0x000fe20008410000 */
[----:B------:R-:W-:Y:S01]  /*a550*/  FADD.FTZ R64, R33, R64 ;  /* 0x0000004021407221 */ /* 0x000fe20000010000 */
[----:B------:R-:W-:Y:S01]  /*a560*/  FFMA.FTZ R227, R227, R132, R134 ;  /* 0x00000084e3e37223 */ /* 0x000fe20000010086 */
[----:B------:R-:W-:Y:S01]  /*a570*/  FADD.FTZ R56, R31, R56 ;  /* 0x000000381f387221 */ /* 0x000fe20000010000 */
[C---:B------:R-:W-:Y:S01]  /*a580*/  FFMA.FTZ R3, R17.reuse, UR19, -R2 ;  /* 0x0000001311037c23 */ /* 0x040fe20008010802 */
[----:B------:R-:W-:Y:S01]  /*a590*/  FMUL.FTZ R17, R17, UR18 ;  /* 0x0000001211117c20 */ /* 0x000fe20008410000 */
[----:B------:R-:W-:Y:S01]  /*a5a0*/  FFMA.FTZ R227, R126, R175, R227 ;  /* 0x000000af7ee37223 */ /* 0x000fe200000100e3 */
[----:B0-----:R-:W-:Y:S01]  /*a5b0*/  @!P0 FADD.FTZ R15, R15, R142 ;  /* 0x0000008e0f0f8221 */ /* 0x001fe20000010000 */
[----:B------:R-:W-:Y:S01]  /*a5c0*/  FMUL.FTZ R3, R206, R3 ;  /* 0x00000003ce037220 */ /* 0x000fe20000410000 */
[----:B------:R-:W-:Y:S01]  /*a5d0*/  FFMA.FTZ R17, R174, UR19, R17 ;  /* 0x00000013ae117c23 */ /* 0x000fe20008010011 */
[----:B------:R-:W-:Y:S01]  /*a5e0*/  FMUL.FTZ R2, R170, UR18 ;  /* 0x00000012aa027c20 */ /* 0x000fe20008410000 */
[----:B------:R-:W-:Y:S01]  /*a5f0*/  FFMA.FTZ R143, R143, R177, R228 ;  /* 0x000000b18f8f7223 */ /* 0x000fe200000100e4 */
[----:B------:R-:W0:Y:S01]  /*a600*/  SHFL.DOWN PT, R132, R15, 0x2, 0x1f ;  /* 0x08401f000f847f89 */ /* 0x000e2200000e0000 */
[----:B------:R-:W-:Y:S01]  /*a610*/  FFMA.FTZ R216, R216, R17, R3 ;  /* 0x00000011d8d87223 */ /* 0x000fe20000010003 */
[C---:B------:R-:W-:Y:S01]  /*a620*/  FFMA.FTZ R2, R189.reuse, UR19, -R2 ;  /* 0x00000013bd027c23 */ /* 0x040fe20008010802 */
[----:B-1----:R-:W-:Y:S01]  /*a630*/  @!P0 FADD.FTZ R14, R14, R125 ;  /* 0x0000007d0e0e8221 */ /* 0x002fe20000010000 */
[----:B------:R-:W-:Y:S01]  /*a640*/  FMUL.FTZ R189, R189, UR18 ;  /* 0x00000012bdbd7c20 */ /* 0x000fe20008410000 */
[----:B------:R-:W-:Y:S01]  /*a650*/  FFMA.FTZ R216, R123, R174, R216 ;  /* 0x000000ae7bd87223 */ /* 0x000fe200000100d8 */
[----:B------:R-:W-:Y:S01]  /*a660*/  FMUL.FTZ R195, R195, R2 ;  /* 0x00000002c3c37220 */ /* 0x000fe20000410000 */
[----:B--2---:R-:W-:Y:S01]  /*a670*/  @!P0 FADD.FTZ R13, R13, R136 ;  /* 0x000000880d0d8221 */ /* 0x004fe20000010000 */
[----:B------:R-:W1:Y:S01]  /*a680*/  SHFL.DOWN PT, R123, R14, 0x2, 0x1f ;  /* 0x08401f000e7b7f89 */ /* 0x000e6200000e0000 */
[----:B------:R-:W-:Y:S01]  /*a690*/  FMUL.FTZ R2, R169, UR18 ;  /* 0x00000012a9027c20 */ /* 0x000fe20008410000 */
[----:B------:R-:W-:Y:S01]  /*a6a0*/  FFMA.FTZ R189, R170, UR19, R189 ;  /* 0x00000013aabd7c23 */ /* 0x000fe200080100bd */
[----:B---3--:R-:W-:Y:S01]  /*a6b0*/  @!P0 FADD.FTZ R12, R35, R12 ;  /* 0x0000000c230c8221 */ /* 0x008fe20000010000 */
[----:B------:R-:W2:Y:S01]  /*a6c0*/  SHFL.DOWN PT, R126, R13, 0x2, 0x1f ;  /* 0x08401f000d7e7f89 */ /* 0x000ea200000e0000 */
[----:B------:R-:W-:Y:S01]  /*a6d0*/  ISETP.GT.AND P0, PT, R109, 0x1d, PT ;  /* 0x0000001d6d00780c */ /* 0x000fe20003f04270 */
[C---:B------:R-:W-:Y:S01]  /*a6e0*/  FFMA.FTZ R3, R19.reuse, UR19, -R2 ;  /* 0x0000001313037c23 */ /* 0x040fe20008010802 */
[----:B------:R-:W-:Y:S01]  /*a6f0*/  FMUL.FTZ R2, R19, UR18 ;  /* 0x0000001213027c20 */ /* 0x000fe20008410000 */
[----:B------:R-:W3:Y:S01]  /*a700*/  SHFL.DOWN PT, R35, R12, 0x2, 0x1f ;  /* 0x08401f000c237f89 */ /* 0x000ee200000e0000 */
[----:B------:R-:W-:Y:S01]  /*a710*/  FFMA.FTZ R218, R218, R189, R195 ;  /* 0x000000bddada7223 */ /* 0x000fe200000100c3 */
[----:B------:R-:W-:Y:S01]  /*a720*/  FMUL.FTZ R19, R194, R3 ;  /* 0x00000003c2137220 */ /* 0x000fe20000410000 */
[----:B------:R-:W-:Y:S01]  /*a730*/  FFMA.FTZ R17, R169, UR19, R2 ;  /* 0x00000013a9117c23 */ /* 0x000fe20008010002 */
[----:B------:R-:W-:Y:S01]  /*a740*/  FMUL.FTZ R3, R168, UR18 ;  /* 0x00000012a8037c20 */ /* 0x000fe20008410000 */
[----:B------:R-:W-:Y:S01]  /*a750*/  FFMA.FTZ R113, R113, R170, R218 ;  /* 0x000000aa71717223 */ /* 0x000fe200000100da */
[----:B------:R-:W-:Y:S01]  /*a760*/  FFMA.FTZ R226, R145, R176, R226 ;  /* 0x000000b091e27223 */ /* 0x000fe200000100e2 */
[----:B------:R-:W-:Y:S01]  /*a770*/  FFMA.FTZ R214, R214, R17, R19 ;  /* 0x00000011d6d67223 */ /* 0x000fe20000010013 */
[----:B------:R-:W-:Y:S01]  /*a780*/  FFMA.FTZ R2, R16, UR19, -R3 ;  /* 0x0000001310027c23 */ /* 0x000fe20008010803 */
[----:B------:R-:W-:Y:S01]  /*a790*/  FMUL.FTZ R3, R18, UR18 ;  /* 0x0000001212037c20 */ /* 0x000fe20008410000 */
[----:B0-----:R-:W-:Y:S01]  /*a7a0*/  @!P0 FADD.FTZ R15, R15, R132 ;  /* 0x000000840f0f8221 */ /* 0x001fe20000010000 */
[----:B------:R-:W-:Y:S01]  /*a7b0*/  FMUL.FTZ R17, R16, UR18 ;  /* 0x0000001210117c20 */ /* 0x000fe20008410000 */
[----:B------:R-:W-:Y:S01]  /*a7c0*/  FMUL.FTZ R130, R197, R2 ;  /* 0x00000002c5827220 */ /* 0x000fe20000410000 */
[----:B------:R-:W-:Y:S01]  /*a7d0*/  FFMA.FTZ R3, R186, UR19, -R3 ;  /* 0x00000013ba037c23 */ /* 0x000fe20008010803 */
[----:B------:R-:W-:Y:S01]  /*a7e0*/  FMUL.FTZ R2, R166, UR18 ;  /* 0x00000012a6027c20 */ /* 0x000fe20008410000 */
[----:B------:R-:W0:Y:S01]  /*a7f0*/  SHFL.DOWN PT, R134, R15, 0x4, 0x1f ;  /* 0x08801f000f867f89 */ /* 0x000e2200000e0000 */
[----:B-1----:R-:W-:Y:S01]  /*a800*/  @!P0 FADD.FTZ R14, R14, R123 ;  /* 0x0000007b0e0e8221 */ /* 0x002fe20000010000 */
[----:B------:R-:W-:Y:S01]  /*a810*/  FMUL.FTZ R196, R196, R3 ;  /* 0x00000003c4c47220 */ /* 0x000fe20000410000 */
[----:B------:R-:W-:Y:S01]  /*a820*/  FMUL.FTZ R3, R186, UR18 ;  /* 0x00000012ba037c20 */ /* 0x000fe20008410000 */
[----:B------:R-:W-:Y:S01]  /*a830*/  FADD.FTZ R78, R113, R78 ;  /* 0x0000004e714e7221 */ /* 0x000fe20000010000 */
[----:B--2---:R-:W-:Y:S01]  /*a840*/  @!P0 FADD.FTZ R13, R13, R126 ;  /* 0x0000007e0d0d8221 */ /* 0x004fe20000010000 */
[----:B------:R-:W-:Y:S01]  /*a850*/  FFMA.FTZ R126, R168, UR19, R17 ;  /* 0x00000013a87e7c23 */ /* 0x000fe20008010011 */
[----:B------:R-:W-:Y:S01]  /*a860*/  FFMA.FTZ R16, R18, UR19, R3 ;  /* 0x0000001312107c23 */ /* 0x000fe20008010003 */
[----:B------:R-:W-:Y:S01]  /*a870*/  FFMA.FTZ R3, R185, UR19, -R2 ;  /* 0x00000013b9037c23 */ /* 0x000fe20008010802 */
[----:B---3--:R-:W-:Y:S01]  /*a880*/  @!P0 FADD.FTZ R12, R12, R35 ;  /* 0x000000230c0c8221 */ /* 0x008fe20000010000 */
[----:B------:R-:W1:Y:S01]  /*a890*/  SHFL.DOWN PT, R132, R13, 0x4, 0x1f ;  /* 0x08801f000d847f89 */ /* 0x000e6200000e0000 */
[----:B------:R-:W-:Y:S01]  /*a8a0*/  ISETP.GT.AND P0, PT, R109, 0x1b, PT ;  /* 0x0000001b6d00780c */ /* 0x000fe20003f04270 */
[----:B------:R-:W-:Y:S01]  /*a8b0*/  FFMA.FTZ R219, R219, R16, R196 ;  /* 0x00000010dbdb7223 */ /* 0x000fe200000100c4 */
[----:B------:R-:W-:Y:S01]  /*a8c0*/  FMUL.FTZ R185, R185, UR18 ;  /* 0x00000012b9b97c20 */ /* 0x000fe20008410000 */
[----:B------:R-:W2:Y:S01]  /*a8d0*/  SHFL.DOWN PT, R35, R14, 0x4, 0x1f ;  /* 0x08801f000e237f89 */ /* 0x000ea200000e0000 */
[----:B------:R-:W-:Y:S01]  /*a8e0*/  FMUL.FTZ R2, R165, UR18 ;  /* 0x00000012a5027c20 */ /* 0x000fe20008410000 */
[----:B------:R-:W-:Y:S01]  /*a8f0*/  FFMA.FTZ R18, R118, R18, R219 ;  /* 0x0000001276127223 */ /* 0x000fe200000100db */
[----:B------:R-:W-:Y:S01]  /*a900*/  FMUL.FTZ R3, R198, R3 ;  /* 0x00000003c6037220 */ /* 0x000fe20000410000 */
[----:B------:R-:W3:Y:S01]  /*a910*/  SHFL.DOWN PT, R19, R12, 0x4, 0x1f ;  /* 0x08801f000c137f89 */ /* 0x000ee200000e0000 */
[----:B------:R-:W-:Y:S01]  /*a920*/  FFMA.FTZ R185, R166, UR19, R185 ;  /* 0x00000013a6b97c23 */ /* 0x000fe200080100b9 */
[----:B------:R-:W-:Y:S01]  /*a930*/  FADD.FTZ R75, R18, R75 ;  /* 0x0000004b124b7221 */ /* 0x000fe20000010000 */
[C---:B------:R-:W-:Y:S01]  /*a940*/  FFMA.FTZ R17, R21.reuse, UR19, -R2 ;  /* 0x0000001315117c23 */ /* 0x040fe20008010802 */
[----:B------:R-:W-:Y:S01]  /*a950*/  FMUL.FTZ R2, R21, UR18 ;  /* 0x0000001215027c20 */ /* 0x000fe20008410000 */
[----:B------:R-:W-:Y:S01]  /*a960*/  FFMA.FTZ R212, R212, R185, R3 ;  /* 0x000000b9d4d47223 */ /* 0x000fe20000010003 */
[----:B0-----:R-:W-:Y:S01]  /*a970*/  @!P0 FADD.FTZ R15, R15, R134 ;  /* 0x000000860f0f8221 */ /* 0x001fe20000010000 */
[----:B------:R-:W-:Y:S01]  /*a980*/  FMUL.FTZ R3, R164, UR18 ;  /* 0x00000012a4037c20 */ /* 0x000fe20008410000 */
[----:B------:R-:W-:Y:S01]  /*a990*/  FFMA.FTZ R221, R221, R126, R130 ;  /* 0x0000007edddd7223 */ /* 0x000fe20000010082 */
[----:B------:R-:W-:Y:S01]  /*a9a0*/  FFMA.FTZ R214, R115, R169, R214 ;  /* 0x000000a973d67223 */ /* 0x000fe200000100d6 */
[----:B------:R-:W-:Y:S01]  /*a9b0*/  FFMA.FTZ R117, R117, R166, R212 ;  /* 0x000000a675757223 */ /* 0x000fe200000100d4 */
[----:B------:R-:W0:Y:S01]  /*a9c0*/  SHFL.DOWN PT, R18, R15, 0x8, 0x1f ;  /* 0x09001f000f127f89 */ /* 0x000e2200000e0000 */
[----:B------:R-:W-:Y:S01]  /*a9d0*/  FFMA.FTZ R221, R116, R168, R221 ;  /* 0x000000a874dd7223 */ /* 0x000fe200000100dd */
[----:B------:R-:W-:Y:S01]  /*a9e0*/  FADD.FTZ R82, R143, R82 ;  /* 0x000000528f527221 */ /* 0x000fe20000010000 */
[----:B------:R-:W-:Y:S01]  /*a9f0*/  FADD.FTZ R52, R140, R52 ;  /* 0x000000348c347221 */ /* 0x000fe20000010000 */
[----:B------:R-:W-:Y:S01]  /*aa00*/  FADD.FTZ R81, R226, R81 ;  /* 0x00000051e2517221 */ /* 0x000fe20000010000 */
[----:B-1----:R-:W-:Y:S01]  /*aa10*/  @!P0 FADD.FTZ R13, R13, R132 ;  /* 0x000000840d0d8221 */ /* 0x002fe20000010000 */
[----:B------:R-:W-:Y:S01]  /*aa20*/  FADD.FTZ R59, R135, R59 ;  /* 0x0000003b873b7221 */ /* 0x000fe20000010000 */
        /* <DEDUP_REMOVED lines=8> */
[----:B------:R-:W-:Y:S01]  /*aab0*/  FMUL.FTZ R19, R200, R17 ;  /* 0x00000011c8137220 */ /* 0x000fe20000410000 */
[----:B------:R-:W-:Y:S01]  /*aac0*/  FFMA.FTZ R17, R165, UR19, R2 ;  /* 0x00000013a5117c23 */ /* 0x000fe20008010002 */
[C---:B------:R-:W-:Y:S01]  /*aad0*/  FFMA.FTZ R2, R20.reuse, UR19, -R3 ;  /* 0x0000001314027c23 */ /* 0x040fe20008010803 */
[----:B------:R-:W3:Y:S01]  /*aae0*/  SHFL.DOWN PT, R35, R12, 0x8, 0x1f ;  /* 0x09001f000c237f89 */ /* 0x000ee200000e0000 */
[----:B------:R-:W-:Y:S01]  /*aaf0*/  FMUL.FTZ R3, R20, UR18 ;  /* 0x0000001214037c20 */ /* 0x000fe20008410000 */
[----:B------:R-:W-:Y:S01]  /*ab00*/  FFMA.FTZ R210, R210, R17, R19 ;  /* 0x00000011d2d27223 */ /* 0x000fe20000010013 */
[----:B------:R-:W-:Y:S01]  /*ab10*/  ISETP.GT.AND P0, PT, R109, 0x17, PT ;  /* 0x000000176d00780c */ /* 0x000fe20003f04270 */
[----:B------:R-:W-:Y:S01]  /*ab20*/  FMUL.FTZ R199, R199, R2 ;  /* 0x00000002c7c77220 */ /* 0x000fe20000410000 */
[----:B------:R-:W-:Y:S01]  /*ab30*/  FFMA.FTZ R17, R164, UR19, R3 ;  /* 0x00000013a4117c23 */ /* 0x000fe20008010003 */
[----:B------:R-:W-:Y:S01]  /*ab40*/  FMUL.FTZ R3, R163, UR18 ;  /* 0x00000012a3037c20 */ /* 0x000fe20008410000 */
[----:B------:R-:W-:Y:S01]  /*ab50*/  FFMA.FTZ R210, R119, R165, R210 ;  /* 0x000000a577d27223 */ /* 0x000fe200000100d2 */
[----:B------:R-:W-:Y:S01]  /*ab60*/  FADD.FTZ R77, R214, R77 ;  /* 0x0000004dd64d7221 */ /* 0x000fe20000010000 */
[----:B------:R-:W-:Y:S01]  /*ab70*/  FFMA.FTZ R17, R34, R17, R199 ;  /* 0x0000001122117223 */ /* 0x000fe200000100c7 */
[C---:B------:R-:W-:Y:S01]  /*ab80*/  FFMA.FTZ R3, R182.reuse, UR19, -R3 ;  /* 0x00000013b6037c23 */ /* 0x040fe20008010803 */
[----:B------:R-:W-:Y:S01]  /*ab90*/  FMUL.FTZ R182, R182, UR18 ;  /* 0x00000012b6b67c20 */ /* 0x000fe20008410000 */
[----:B------:R-:W-:Y:S01]  /*aba0*/  FADD.FTZ R61, R128, R61 ;  /* 0x0000003d803d7221 */ /* 0x000fe20000010000 */
[----:B------:R-:W-:Y:S01]  /*abb0*/  FFMA.FTZ R21, R120, R164, R17 ;  /* 0x000000a478157223 */ /* 0x000fe20000010011 */
[----:B------:R-:W-:Y:S01]  /*abc0*/  FMUL.FTZ R19, R202, R3 ;  /* 0x00000003ca137220 */ /* 0x000fe20000410000 */
[----:B------:R-:W-:Y:S01]  /*abd0*/  FMUL.FTZ R3, R162, UR18 ;  /* 0x00000012a2037c20 */ /* 0x000fe20008410000 */
[----:B0-----:R-:W-:Y:S01]  /*abe0*/  @!P0 FADD.FTZ R15, R15, R18 ;  /* 0x000000120f0f8221 */ /* 0x001fe20000010000 */
[----:B-1----:R-:W-:Y:S01]  /*abf0*/  @!P0 FADD.FTZ R13, R13, R16 ;  /* 0x000000100d0d8221 */ /* 0x002fe20000010000 */
[----:B------:R-:W-:Y:S01]  /*ac00*/  FFMA.FTZ R17, R163, UR19, R182 ;  /* 0x00000013a3117c23 */ /* 0x000fe200080100b6 */
[----:B------:R-:W-:Y:S01]  /*ac10*/  FFMA.FTZ R2, R22, UR19, -R3 ;  /* 0x0000001316027c23 */ /* 0x000fe20008010803 */
[----:B--2---:R-:W-:Y:S01]  /*ac20*/  @!P0 FADD.FTZ R14, R14, R113 ;  /* 0x000000710e0e8221 */ /* 0x004fe20000010000 */
[----:B------:R-:W-:Y:S01]  /*ac30*/  FMUL.FTZ R3, R22, UR18 ;  /* 0x0000001216037c20 */ /* 0x000fe20008410000 */
[----:B------:R-:W0:Y:S01]  /*ac40*/  SHFL.DOWN PT, R20, R15, 0x10, 0x1f ;  /* 0x0a001f000f147f89 */ /* 0x000e2200000e0000 */
[----:B------:R-:W-:Y:S01]  /*ac50*/  FMUL.FTZ R16, R201, R2 ;  /* 0x00000002c9107220 */ /* 0x000fe20000410000 */
[----:B---3--:R-:W-:Y:S01]  /*ac60*/  @!P0 FADD.FTZ R12, R12, R35 ;  /* 0x000000230c0c8221 */ /* 0x008fe20000010000 */
[----:B------:R-:W-:Y:S01]  /*ac70*/  FFMA.FTZ R2, R162, UR19, R3 ;  /* 0x00000013a2027c23 */ /* 0x000fe20008010003 */
[----:B------:R-:W1:Y:S01]  /*ac80*/  SHFL.DOWN PT, R33, R14, 0x10, 0x1f ;  /* 0x0a001f000e217f89 */ /* 0x000e6200000e0000 */
[----:B------:R-:W-:Y:S01]  /*ac90*/  FFMA.FTZ R17, R32, R17, R19 ;  /* 0x0000001120117223 */ /* 0x000fe20000010013 */
[----:B------:R-:W-:Y:S01]  /*aca0*/  FMUL.FTZ R3, R160, UR18 ;  /* 0x00000012a0037c20 */ /* 0x000fe20008410000 */
[----:B------:R-:W-:Y:S01]  /*acb0*/  FFMA.FTZ R213, R213, R2, R16 ;  /* 0x00000002d5d57223 */ /* 0x000fe20000010010 */
[----:B------:R-:W2:Y:S01]  /*acc0*/  SHFL.DOWN PT, R18, R13, 0x10, 0x1f ;  /* 0x0a001f000d127f89 */ /* 0x000ea200000e0000 */
[----:B------:R-:W-:Y:S01]  /*acd0*/  FMUL.FTZ R2, R161, UR18 ;  /* 0x00000012a1027c20 */ /* 0x000fe20008410000 */
[----:B------:R-:W-:Y:S01]  /*ace0*/  FFMA.FTZ R122, R122, R163, R17 ;  /* 0x000000a37a7a7223 */ /* 0x000fe20000010011 */
[----:B------:R-:W-:Y:S01]  /*acf0*/  ISETP.GT.AND P0, PT, R109, 0xf, PT ;  /* 0x0000000f6d00780c */ /* 0x000fe20003f04270 */
[----:B------:R-:W3:Y:S01]  /*ad00*/  SHFL.DOWN PT, R31, R12, 0x10, 0x1f ;  /* 0x0a001f000c1f7f89 */ /* 0x000ee200000e0000 */
[----:B------:R-:W-:Y:S01]  /*ad10*/  FFMA.FTZ R17, R23, UR19, -R2 ;  /* 0x0000001317117c23 */ /* 0x000fe20008010802 */
[----:B------:R-:W-:Y:S01]  /*ad20*/  FFMA.FTZ R2, R26, UR19, -R3 ;  /* 0x000000131a027c23 */ /* 0x000fe20008010803 */
[----:B------:R-:W-:Y:S01]  /*ad30*/  FMUL.FTZ R3, R159, UR18 ;  /* 0x000000129f037c20 */ /* 0x000fe20008410000 */
[----:B------:R-:W-:Y:S01]  /*ad40*/  FMUL.FTZ R16, R23, UR18 ;  /* 0x0000001217107c20 */ /* 0x000fe20008410000 */
[----:B------:R-:W-:Y:S01]  /*ad50*/  FMUL.FTZ R19, R204, R17 ;  /* 0x00000011cc137220 */ /* 0x000fe20000410000 */
[----:B------:R-:W-:Y:S01]  /*ad60*/  FMUL.FTZ R203, R203, R2 ;  /* 0x00000002cbcb7220 */ /* 0x000fe20000410000 */
[----:B------:R-:W-:Y:S01]  /*ad70*/  FFMA.FTZ R2, R178, UR19, -R3 ;  /* 0x00000013b2027c23 */ /* 0x000fe20008010803 */
[----:B------:R-:W-:Y:S01]  /*ad80*/  FMUL.FTZ R17, R26, UR18 ;  /* 0x000000121a117c20 */ /* 0x000fe20008410000 */
[----:B------:R-:W-:Y:S01]  /*ad90*/  FMUL.FTZ R178, R178, UR18 ;  /* 0x00000012b2b27c20 */ /* 0x000fe20008410000 */
[----:B------:R-:W-:Y:S01]  /*ada0*/  FFMA.FTZ R3, R161, UR19, R16 ;  /* 0x00000013a1037c23 */ /* 0x000fe20008010010 */
[----:B------:R-:W-:Y:S01]  /*adb0*/  FMUL.FTZ R2, R205, R2 ;  /* 0x00000002cd027220 */ /* 0x000fe20000410000 */
[----:B------:R-:W-:Y:S01]  /*adc0*/  FFMA.FTZ R17, R160, UR19, R17 ;  /* 0x00000013a0117c23 */ /* 0x000fe20008010011 */
[----:B------:R-:W-:Y:S01]  /*add0*/  FFMA.FTZ R178, R159, UR19, R178 ;  /* 0x000000139fb27c23 */ /* 0x000fe200080100b2 */
[----:B0-----:R-:W-:Y:S01]  /*ade0*/  @!P0 FADD.FTZ R15, R15, R20 ;  /* 0x000000140f0f8221 */ /* 0x001fe20000010000 */
[----:B------:R-:W-:Y:S01]  /*adf0*/  FFMA.FTZ R208, R208, R3, R19 ;  /* 0x00000003d0d07223 */ /* 0x000fe20000010013 */
[----:B-1----:R-:W-:Y:S01]  /*ae00*/  @!P0 FADD.FTZ R14, R14, R33 ;  /* 0x000000210e0e8221 */ /* 0x002fe20000010000 */
[----:B------:R-:W-:Y:S01]  /*ae10*/  FFMA.FTZ R17, R28, R17, R203 ;  /* 0x000000111c117223 */ /* 0x000fe200000100cb */
[----:B------:R-:W-:Y:S01]  /*ae20*/  FFMA.FTZ R209, R209, R178, R2 ;  /* 0x000000b2d1d17223 */ /* 0x000fe20000010002 */
[----:B------:R-:W-:Y:S01]  /*ae30*/  FFMA.FTZ R213, R124, R162, R213 ;  /* 0x000000a27cd57223 */ /* 0x000fe200000100d5 */
[----:B--2---:R-:W-:Y:S01]  /*ae40*/  @!P0 FADD.FTZ R13, R13, R18 ;  /* 0x000000120d0d8221 */ /* 0x004fe20000010000 */
[----:B------:R-:W-:Y:S01]  /*ae50*/  FFMA.FTZ R208, R121, R161, R208 ;  /* 0x000000a179d07223 */ /* 0x000fe200000100d0 */
[----:B------:R-:W-:Y:S01]  /*ae60*/  FFMA.FTZ R17, R112, R160, R17 ;  /* 0x000000a070117223 */ /* 0x000fe20000010011 */
[----:B------:R-:W-:Y:S01]  /*ae70*/  FFMA.FTZ R114, R114, R159, R209 ;  /* 0x0000009f72727223 */ /* 0x000fe200000100d1 */
        /* <DEDUP_REMOVED lines=50> */
.L_x_3653:
[----:B------:R-:W-:Y:S05]  /*b1a0*/  BSYNC B0 ;  /* 0x0000000000007941 */ /* 0x000fea0003800000 */
.L_x_3652:
[----:B------:R-:W-:-:S04]  /*b1b0*/  UIADD3 UR6, UR6, 0x1, URZ ;  /* 0x0000000106067890 */ /* 0x000fc8000fffe03f */
[----:B------:R-:W-:-:S06]  /*b1c0*/  UISETP.GE.AND UP0, UPT, UR6, UR49, UPT ;  /* 0x000000310600728c */ /* 0x000fcc000bf06270 */
[----:B------:R-:W-:-:S13]  /*b1d0*/  PLOP3.LUT P0, PT, PT, PT, UP0, 0x80, 0x0 ;  /* 0x000000000000781c */ /* 0x000fda0003f0f008 */
[----:B------:R-:W-:Y:S05]  /*b1e0*/  @!P0 BRA `(.L_x_3654) ;  /* 0xffffff9800e88947 */ /* 0x000fea000383ffff */
.L_x_3623:
[----:B------:R-:W-:Y:S01]  /*b1f0*/  BAR.SYNC.DEFER_BLOCKING 0x0 ;  /* 0x0000000000007b1d */ /* 0x000fe20000010000 */
[----:B------:R-:W-:Y:S02]  /*b200*/  LOP3.LUT R25, R106, 0x1f, R108, 0xf8, !PT ;  /* 0x0000001f6a197812 */ /* 0x000fe400078ef86c */
[----:B------:R-:W-:Y:S02]  /*b210*/  MOV R2, 0x10 ;  /* 0x0000001000027802 */ /* 0x000fe40000000f00 */
[----:B------:R-:W-:Y:S01]  /*b220*/  IADD3 R0, R109, R109, R106 ;  /* 0x0000006d6d007210 */ /* 0x000fe20007ffe06a */
[----:B------:R-:W-:Y:S02]  /*b230*/  UIADD3 UR6, UR7, -0x1, URZ ;  /* 0xffffffff07067890 */ /* 0x000fe4000fffe03f */
[----:B------:R-:W-:Y:S01]  /*b240*/  IMAD.WIDE R2, R25, R2, UR14 ;  /* 0x0000000e19027e25 */ /* 0x000fe2000f8e0202 */
[----:B------:R-:W-:Y:S01]  /*b250*/  F2FP.BF16.F32.PACK_AB R51, R51, R60 ;  /* 0x0000003c3333723e */ /* 0x000fe200000010ff */
[----:B------:R-:W-:-:S03]  /*b260*/  ULDC.64 UR30, c[0x0][0x388] ;  /* 0x0000e200001e7ab9 */ /* 0x000fc60000000a00 */
[----:B------:R-:W2:Y:S04]  /*b270*/  LDG.E.128 R4, desc[UR26][R2.64] ;  /* 0x0000001a02047981 */ /* 0x000ea8000c1e1d00 */
[----:B01----:R-:W3:Y:S01]  /*b280*/  LDG.E.128 R12, desc[UR26][R2.64+0x200] ;  /* 0x0002001a020c7981 */ /* 0x003ee2000c1e1d00 */
[----:B------:R-:W-:Y:S01]  /*b290*/  LEA R0, R0, R107, 0x4 ;  /* 0x0000006b00007211 */ /* 0x000fe200078e20ff */
[----:B------:R-:W-:Y:S01]  /*b2a0*/  USHF.L.U32 UR16, UR6, 0xb, URZ ;  /* 0x0000000b06107899 */ /* 0x000fe2000800063f */
[----:B------:R-:W-:Y:S01]  /*b2b0*/  F2FP.BF16.F32.PACK_AB R50, R52, R59 ;  /* 0x0000003b3432723e */ /* 0x000fe200000010ff */
[----:B------:R-:W-:Y:S01]  /*b2c0*/  UIMAD UR18, UR47, UR30, URZ ;  /* 0x0000001e2f1272a4 */ /* 0x000fe2000f8e023f */
[----:B------:R-:W-:Y:S01]  /*b2d0*/  F2FP.BF16.F32.PACK_AB R49, R53, R62 ;  /* 0x0000003e3531723e */ /* 0x000fe200000010ff */
[----:B------:R-:W-:Y:S01]  /*b2e0*/  USHF.R.S32.HI UR17, URZ, 0x1f, UR16 ;  /* 0x0000001f3f117899 */ /* 0x000fe20008011410 */
[----:B------:R-:W-:Y:S01]  /*b2f0*/  F2FP.BF16.F32.PACK_AB R48, R54, R61 ;  /* 0x0000003d3630723e */ /* 0x000fe200000010ff */
[----:B------:R-:W-:-:S02]  /*b300*/  UIMAD UR28, UR46, UR31, UR18 ;  /* 0x0000001f2e1c72a4 */ /* 0x000fc4000f8e0212 */
[----:B------:R-:W-:Y:S02]  /*b310*/  UIMAD.WIDE.U32 UR18, UR46, UR30, UR16 ;  /* 0x0000001e2e1272a5 */ /* 0x000fe4000f8e0010 */
[----:B------:R-:W-:Y:S01]  /*b320*/  UIADD3 UR14, UP1, UR14, -0x1000, URZ ;  /* 0xfffff0000e0e7890 */ /* 0x000fe2000ff3e03f */
[----:B------:R-:W-:Y:S01]  /*b330*/  ULDC.64 UR30, c[0x0][0x390] ;  /* 0x0000e400001e7ab9 */ /* 0x000fe20000000a00 */
[----:B------:R-:W-:Y:S02]  /*b340*/  UIADD3 UR19, UR19, UR28, URZ ;  /* 0x0000001c13137290 */ /* 0x000fe4000fffe03f */
[----:B------:R-:W-:Y:S02]  /*b350*/  UIMAD UR28, UR21, UR30, URZ ;  /* 0x0000001e151c72a4 */ /* 0x000fe4000f8e023f */
[----:B------:R-:W-:Y:S02]  /*b360*/  UIMAD.WIDE.U32 UR18, UR20, UR30, UR18 ;  /* 0x0000001e141272a5 */ /* 0x000fe4000f8e0012 */
[----:B------:R-:W-:-:S02]  /*b370*/  UIMAD UR28, UR20, UR31, UR28 ;  /* 0x0000001f141c72a4 */ /* 0x000fc4000f8e021c */
[----:B------:R-:W-:Y:S01]  /*b380*/  UIADD3 UR24, UP2, UR24, -0x1000, URZ ;  /* 0xfffff00018187890 */ /* 0x000fe2000ff5e03f */
[----:B------:R-:W-:Y:S01]  /*b390*/  ULDC.64 UR30, c[0x0][0x3e0] ;  /* 0x0000f800001e7ab9 */ /* 0x000fe20000000a00 */
[----:B------:R-:W-:Y:S02]  /*b3a0*/  UIADD3 UR28, UR19, UR28, URZ ;  /* 0x0000001c131c7290 */ /* 0x000fe4000fffe03f */
[----:B------:R-:W-:Y:S02]  /*b3b0*/  ULEA UR19, UP0, UR18, UR30, 0x1 ;  /* 0x0000001e12137291 */ /* 0x000fe4000f80083f */
[----:B------:R-:W-:Y:S02]  /*b3c0*/  UIADD3 UR22, UP3, UR22, -0x1000, URZ ;  /* 0xfffff00016167890 */ /* 0x000fe4000ff7e03f */
[----:B------:R-:W-:Y:S02]  /*b3d0*/  ULEA.HI.X UR18, UR18, UR31, UR28, 0x1, UP0 ;  /* 0x0000001f12127291 */ /* 0x000fe400080f0c1c */
[----:B------:R-:W-:Y:S01]  /*b3e0*/  UIADD3.X UR15, UR15, -0x1, URZ, UP1, !UPT ;  /* 0xffffffff0f0f7890 */ /* 0x000fe20008ffe43f */
[----:B------:R-:W-:Y:S01]  /*b3f0*/  ULDC.64 UR28, c[0x0][0x3a8] ;  /* 0x0000ea00001c7ab9 */ /* 0x000fe20000000a00 */
[----:B------:R-:W-:-:S02]  /*b400*/  UIADD3.X UR25, UR25, -0x1, URZ, UP2, !UPT ;  /* 0xffffffff19197890 */ /* 0x000fc400097fe43f */
[----:B------:R-:W-:Y:S02]  /*b410*/  UIMAD.WIDE.U32 UR16, UR46, UR28, UR16 ;  /* 0x0000001c2e1072a5 */ /* 0x000fe4000f8e0010 */
[----:B------:R-:W-:Y:S01]  /*b420*/  UIADD3.X UR23, UR23, -0x1, URZ, UP3, !UPT ;  /* 0xffffffff17177890 */ /* 0x000fe20009ffe43f */
[----:B--2---:R-:W-:Y:S04]  /*b430*/  STS.128 [R104], R4 ;  /* 0x0000000468007388 */ /* 0x004fe80000000c00 */
[----:B---3--:R-:W-:Y:S01]  /*b440*/  STS.128 [R104+0x200], R12 ;  /* 0x0002000c68007388 */ /* 0x008fe20000000c00 */
[----:B------:R-:W-:-:S03]  /*b450*/  NOP ;  /* 0x0000000000007918 */ /* 0x000fc60000000000 */
[----:B------:R-:W0:Y:S04]  /*b460*/  LDS.128 R8, [R0] ;  /* 0x0000000000087984 */ /* 0x000e280000000c00 */
[----:B------:R-:W1:Y:S01]  /*b470*/  LDS.128 R4, [R0+0x10] ;  /* 0x0000100000047984 */ /* 0x000e620000000c00 */
[C---:B0-----:R-:W-:Y:S02]  /*b480*/  SHF.L.U32 R16, R8.reuse, 0x10, RZ ;  /* 0x0000001008107819 */ /* 0x041fe400000006ff */
[----:B------:R-:W-:Y:S02]  /*b490*/  PRMT R8, R8, 0x7632, R8 ;  /* 0x0000763208087816 */ /* 0x000fe40000000008 */
[----:B------:R-:W-:Y:S01]  /*b4a0*/  SHF.L.U32 R2, R10, 0x10, RZ ;  /* 0x000000100a027819 */ /* 0x000fe200000006ff */
[----:B------:R-:W-:Y:S01]  /*b4b0*/  FADD.FTZ R17, R16, UR5 ;  /* 0x0000000510117e21 */ /* 0x000fe20008010000 */
[----:B------:R-:W-:-:S02]  /*b4c0*/  SHF.L.U32 R8, R8, 0x10, RZ ;  /* 0x0000001008087819 */ /* 0x000fc400000006ff */
[----:B------:R-:W-:Y:S01]  /*b4d0*/  SHF.L.U32 R16, R9, 0x10, RZ ;  /* 0x0000001009107819 */ /* 0x000fe200000006ff */
[----:B------:R-:W-:Y:S01]  /*b4e0*/  FADD.FTZ R12, R2, UR5 ;  /* 0x00000005020c7e21 */ /* 0x000fe20008010000 */
[----:B------:R-:W-:Y:S01]  /*b4f0*/  BAR.SYNC.DEFER_BLOCKING 0x0 ;  /* 0x0000000000007b1d */ /* 0x000fe20000010000 */
[----:B------:R-:W-:Y:S01]  /*b500*/  FADD.FTZ R3, R8, UR5 ;  /* 0x0000000508037e21 */ /* 0x000fe20008010000 */
[----:B------:R-:W-:Y:S01]  /*b510*/  FSETP.GTU.FTZ.AND P0, PT, R17, 20, PT ;  /* 0x41a000001100780b */ /* 0x000fe20003f1c000 */
[----:B------:R-:W-:Y:S01]  /*b520*/  FADD.FTZ R16, R16, UR5 ;  /* 0x0000000510107e21 */ /* 0x000fe20008010000 */
[----:B------:R-:W-:Y:S02]  /*b530*/  SHF.L.U32 R13, R11, 0x10, RZ ;  /* 0x000000100b0d7819 */ /* 0x000fe400000006ff */
[----:B------:R-:W-:Y:S02]  /*b540*/  FSETP.GTU.FTZ.AND P5, PT, R3, 20, PT ;  /* 0x41a000000300780b */ /* 0x000fe40003fbc000 */
[----:B------:R-:W-:Y:S01]  /*b550*/  FSETP.GTU.FTZ.AND P2, PT, R16, 20, PT ;  /* 0x41a000001000780b */ /* 0x000fe20003f5c000 */
[----:B------:R-:W-:Y:S01]  /*b560*/  FADD.FTZ R15, R13, UR5 ;  /* 0x000000050d0f7e21 */ /* 0x000fe20008010000 */
[----:B------:R-:W-:-:S02]  /*b570*/  PRMT R9, R9, 0x7632, R9 ;  /* 0x0000763209097816 */ /* 0x000fc40000000009 */
[----:B-1----:R-:W-:Y:S02]  /*b580*/  SHF.L.U32 R13, R4, 0x10, RZ ;  /* 0x00000010040d7819 */ /* 0x002fe400000006ff */
[----:B------:R-:W-:Y:S01]  /*b590*/  SHF.L.U32 R9, R9, 0x10, RZ ;  /* 0x0000001009097819 */ /* 0x000fe200000006ff */
[----:B------:R-:W-:Y:S01]  /*b5a0*/  @!P0 FMUL.FTZ R2, R17, -1.4426950216293334961 ;  /* 0xbfb8aa3b11028820 */ /* 0x000fe20000410000 */
[----:B------:R-:W-:Y:S01]  /*b5b0*/  FSETP.GTU.FTZ.AND P3, PT, R15, 20, PT ;  /* 0x41a000000f00780b */ /* 0x000fe20003f7c000 */
[----:B------:R-:W-:Y:S01]  /*b5c0*/  FADD.FTZ R17, R13, UR5 ;  /* 0x000000050d117e21 */ /* 0x000fe20008010000 */
[----:B------:R-:W-:Y:S01]  /*b5d0*/  PRMT R10, R10, 0x7632, R10 ;  /* 0x000076320a0a7816 */ /* 0x000fe2000000000a */
[----:B------:R-:W-:Y:S01]  /*b5e0*/  @!P5 FMUL.FTZ R3, R3, -1.4426950216293334961 ;  /* 0xbfb8aa3b0303d820 */ /* 0x000fe20000410000 */
[----:B------:R-:W-:Y:S01]  /*b5f0*/  FADD.FTZ R13, R9, UR5 ;  /* 0x00000005090d7e21 */ /* 0x000fe20008010000 */
[----:B------:R-:W-:Y:S01]  /*b600*/  @!P2 FMUL.FTZ R8, R16, -1.4426950216293334961 ;  /* 0xbfb8aa3b1008a820 */ /* 0x000fe20000410000 */
[----:B------:R-:W0:Y:S01]  /*b610*/  @!P0 MUFU.EX2 R2, R2 ;  /* 0x0000000200028308 */ /* 0x000e220000000800 */
[----:B------:R-:W-:-:S02]  /*b620*/  FSETP.GTU.FTZ.AND P6, PT, R12, 20, PT ;  /* 0x41a000000c00780b */ /* 0x000fc40003fdc000 */
[----:B------:R-:W-:Y:S02]  /*b630*/  SHF.L.U32 R9, R5, 0x10, RZ ;  /* 0x0000001005097819 */ /* 0x000fe400000006ff */
[----:B------:R-:W-:Y:S02]  /*b640*/  FSETP.GTU.FTZ.AND P4, PT, R13, 20, PT ;  /* 0x41a000000d00780b */ /* 0x000fe40003f9c000 */
[----:B------:R-:W-:Y:S01]  /*b650*/  SHF.L.U32 R10, R10, 0x10, RZ ;  /* 0x000000100a0a7819 */ /* 0x000fe200000006ff */
[----:B------:R-:W1:Y:S01]  /*b660*/  @!P5 MUFU.EX2 R3, R3 ;  /* 0x000000030003d308 */ /* 0x000e620000000800 */
[----:B------:R-:W-:Y:S02]  /*b670*/  PRMT R11, R11, 0x7632, R11 ;  /* 0x000076320b0b7816 */ /* 0x000fe4000000000b */
[----:B------:R-:W-:Y:S02]  /*b680*/  FSETP.GTU.FTZ.AND P1, PT, R17, 20, PT ;  /* 0x41a000001100780b */ /* 0x000fe40003f3c000 */
[----:B------:R-:W-:Y:S01]  /*b690*/  SHF.L.U32 R11, R11, 0x10, RZ ;  /* 0x000000100b0b7819 */ /* 0x000fe200000006ff */
[----:B------:R-:W-:Y:S01]  /*b6a0*/  @!P6 FMUL.FTZ R12, R12, -1.4426950216293334961 ;  /* 0xbfb8aa3b0c0ce820 */ /* 0x000fe20000410000 */
[----:B------:R-:W-:Y:S01]  /*b6b0*/  PRMT R5, R5, 0x7632, R5 ;  /* 0x0000763205057816 */ /* 0x000fe20000000005 */
[----:B------:R-:W2:Y:S01]  /*b6c0*/  @!P2 MUFU.EX2 R8, R8 ;  /* 0x000000080008a308 */ /* 0x000ea20000000800 */
[----:B0-----:R-:W-:Y:S01]  /*b6d0*/  @!P0 FADD.FTZ R0, R2, 1 ;  /* 0x3f80000002008421 */ /* 0x001fe20000010000 */
[----:B------:R-:W-:-:S02]  /*b6e0*/  PRMT R4, R4, 0x7632, R4 ;  /* 0x0000763204047816 */ /* 0x000fc40000000004 */
[----:B------:R-:W-:Y:S02]  /*b6f0*/  SHF.L.U32 R5, R5, 0x10, RZ ;  /* 0x0000001005057819 */ /* 0x000fe400000006ff */
[----:B------:R-:W-:Y:S02]  /*b700*/  SHF.L.U32 R4, R4, 0x10, RZ ;  /* 0x0000001004047819 */ /* 0x000fe400000006ff */
[----:B------:R0:W3:Y:S01]  /*b710*/  @!P0 MUFU.RCP R14, R0 ;  /* 0x00000000000e8308 */ /* 0x0000e20000001000 */
[----:B-1----:R-:W-:Y:S02]  /*b720*/  @!P5 FADD.FTZ R3, R3, 1 ;  /* 0x3f8000000303d421 */ /* 0x002fe40000010000 */
[----:B------:R-:W-:-:S05]  /*b730*/  FADD.FTZ R4, R4, UR5 ;  /* 0x0000000504047e21 */ /* 0x000fca0008010000 */
[----:B------:R-:W1:Y:S01]  /*b740*/  @!P5 MUFU.RCP R3, R3 ;  /* 0x000000030003d308 */ /* 0x000e620000001000 */
[----:B--2---:R-:W-:Y:S01]  /*b750*/  @!P2 FADD.FTZ R2, R8, 1 ;  /* 0x3f8000000802a421 */ /* 0x004fe20000010000 */
[----:B0-----:R-:W-:Y:S01]  /*b760*/  @!P3 FMUL.FTZ R0, R15, -1.4426950216293334961 ;  /* 0xbfb8aa3b0f00b820 */ /* 0x001fe20000410000 */
[----:B------:R-:W-:Y:S01]  /*b770*/  FADD.FTZ R15, R9, UR5 ;  /* 0x00000005090f7e21 */ /* 0x000fe20008010000 */
[----:B------:R-:W-:-:S04]  /*b780*/  FADD.FTZ R9, R10, UR5 ;  /* 0x000000050a097e21 */ /* 0x000fc80008010000 */
[----:B------:R0:W2:Y:S01]  /*b790*/  @!P2 MUFU.RCP R16, R2 ;  /* 0x000000020010a308 */ /* 0x0000a20000001000 */
[----:B---3--:R-:W-:Y:S01]  /*b7a0*/  @!P0 FMUL.FTZ R67, R67, R14 ;  /* 0x0000000e43438220 */ /* 0x008fe20000410000 */
[----:B------:R-:W-:Y:S01]  /*b7b0*/  FADD.FTZ R14, R11, UR5 ;  /* 0x000000050b0e7e21 */ /* 0x000fe20008010000 */
[----:B------:R-:W-:-:S05]  /*b7c0*/  FSETP.GTU.FTZ.AND P0, PT, R15, 20, PT ;  /* 0x41a000000f00780b */ /* 0x000fca0003f1c000 */
[----:B------:R3:W4:Y:S01]  /*b7d0*/  @!P3 MUFU.EX2 R8, R0 ;  /* 0x000000000008b308 */ /* 0x0007220000000800 */
[----:B-1----:R-:W-:Y:S01]  /*b7e0*/  @!P5 FMUL.FTZ R68, R68, R3 ;  /* 0x000000034444d220 */ /* 0x002fe20000410000 */
[----:B------:R-:W-:Y:S01]  /*b7f0*/  FSETP.GTU.FTZ.AND P5, PT, R9, 20, PT ;  /* 0x41a000000900780b */ /* 0x000fe20003fbc000 */
[----:B0-----:R-:W-:-:S05]  /*b800*/  @!P1 FMUL.FTZ R2, R17, -1.4426950216293334961 ;  /* 0xbfb8aa3b11029820 */ /* 0x001fca0000410000 */
[----:B------:R-:W0:Y:S01]  /*b810*/  @!P6 MUFU.EX2 R12, R12 ;  /* 0x0000000c000ce308 */ /* 0x000e220000000800 */
[----:B---3--:R-:W-:Y:S01]  /*b820*/  @!P4 FMUL.FTZ R0, R13, -1.4426950216293334961 ;  /* 0xbfb8aa3b0d00c820 */ /* 0x008fe20000410000 */
[----:B--2---:R-:W-:Y:S01]  /*b830*/  @!P2 FMUL.FTZ R69, R69, R16 ;  /* 0x000000104545a220 */ /* 0x004fe20000410000 */
[----:B------:R-:W-:Y:S01]  /*b840*/  FSETP.GTU.FTZ.AND P2, PT, R14, 20, PT ;  /* 0x41a000000e00780b */ /* 0x000fe20003f5c000 */
[----:B------:R-:W-:Y:S01]  /*b850*/  @!P0 FMUL.FTZ R11, R15, -1.4426950216293334961 ;  /* 0xbfb8aa3b0f0b8820 */ /* 0x000fe20000410000 */
[----:B------:R-:W-:Y:S02]  /*b860*/  SHF.L.U32 R13, R6, 0x10, RZ ;  /* 0x00000010060d7819 */ /* 0x000fe400000006ff */
[----:B------:R-:W-:Y:S01]  /*b870*/  @!P5 FMUL.FTZ R3, R9, -1.4426950216293334961 ;  /* 0xbfb8aa3b0903d820 */ /* 0x000fe20000410000 */
[----:B------:R-:W1:Y:S01]  /*b880*/  @!P4 MUFU.EX2 R0, R0 ;  /* 0x000000000000c308 */ /* 0x000e620000000800 */
[----:B----4-:R-:W-:Y:S01]  /*b890*/  @!P3 FADD.FTZ R8, R8, 1 ;  /* 0x3f8000000808b421 */ /* 0x010fe20000010000 */
[----:B------:R-:W-:Y:S01]  /*b8a0*/  FADD.FTZ R13, R13, UR5 ;  /* 0x000000050d0d7e21 */ /* 0x000fe20008010000 */
[----:B------:R-:W-:-:S04]  /*b8b0*/  PRMT R6, R6, 0x7632, R6 ;  /* 0x0000763206067816 */ /* 0x000fc80000000006 */
[----:B------:R-:W-:Y:S01]  /*b8c0*/  SHF.L.U32 R6, R6, 0x10, RZ ;  /* 0x0000001006067819 */ /* 0x000fe200000006ff */
[----:B------:R-:W-:Y:S01]  /*b8d0*/  @!P2 FMUL.FTZ R9, R14, -1.4426950216293334961 ;  /* 0xbfb8aa3b0e09a820 */ /* 0x000fe20000410000 */
[----:B------:R-:W2:Y:S01]  /*b8e0*/  @!P5 MUFU.EX2 R3, R3 ;  /* 0x000000030003d308 */ /* 0x000ea20000000800 */
[----:B0-----:R-:W-:Y:S02]  /*b8f0*/  @!P6 FADD.FTZ R12, R12, 1 ;  /* 0x3f8000000c0ce421 */ /* 0x001fe40000010000 */
[----:B------:R-:W-:-:S05]  /*b900*/  FADD.FTZ R6, R6, UR5 ;  /* 0x0000000506067e21 */ /* 0x000fca0008010000 */
[----:B------:R1:W0:Y:S08]  /*b910*/  @!P1 MUFU.EX2 R10, R2 ;  /* 0x00000002000a9308 */ /* 0x0002300000000800 */
[----:B------:R-:W3:Y:S01]  /*b920*/  @!P2 MUFU.EX2 R9, R9 ;  /* 0x000000090009a308 */ /* 0x000ee20000000800 */
[----:B-1----:R-:W-:Y:S01]  /*b930*/  @!P4 FADD.FTZ R2, R0, 1 ;  /* 0x3f8000000002c421 */ /* 0x002fe20000010000 */
[----:B--2---:R-:W-:Y:S01]  /*b940*/  @!P5 FADD.FTZ R0, R3, 1 ;  /* 0x3f8000000300d421 */ /* 0x004fe20000010000 */
[----:B------:R-:W-:-:S02]  /*b950*/  SHF.L.U32 R3, R7, 0x10, RZ ;  /* 0x0000001007037819 */ /* 0x000fc400000006ff */
[----:B------:R-:W-:-:S03]  /*b960*/  PRMT R7, R7, 0x7632, R7 ;  /* 0x0000763207077816 */ /* 0x000fc60000000007 */
[----:B------:R1:W2:Y:S01]  /*b970*/  @!P4 MUFU.RCP R15, R2 ;  /* 0x00000002000fc308 */ /* 0x0002a20000001000 */
[----:B0-----:R-:W-:Y:S01]  /*b980*/  @!P1 FADD.FTZ R10, R10, 1 ;  /* 0x3f8000000a0a9421 */ /* 0x001fe20000010000 */
[----:B------:R-:W-:Y:S01]  /*b990*/  FADD.FTZ R14, R3, UR5 ;  /* 0x00000005030e7e21 */ /* 0x000fe20008010000 */
[----:B------:R-:W-:-:S05]  /*b9a0*/  SHF.L.U32 R7, R7, 0x10, RZ ;  /* 0x0000001007077819 */ /* 0x000fca00000006ff */
[----:B------:R-:W0:Y:S01]  /*b9b0*/  @!P6 MUFU.RCP R12, R12 ;  /* 0x0000000c000ce308 */ /* 0x000e220000001000 */
[----:B---3--:R-:W-:Y:S01]  /*b9c0*/  @!P2 FADD.FTZ R9, R9, 1 ;  /* 0x3f8000000909a421 */ /* 0x008fe20000010000 */
[----:B-1----:R-:W-:Y:S01]  /*b9d0*/  FADD.FTZ R2, R5, UR5 ;  /* 0x0000000505027e21 */ /* 0x002fe20008010000 */
[----:B------:R-:W-:-:S05]  /*b9e0*/  FADD.FTZ R7, R7, UR5 ;  /* 0x0000000507077e21 */ /* 0x000fca0008010000 */
[----:B------:R-:W1:Y:S01]  /*b9f0*/  @!P3 MUFU.RCP R8, R8 ;  /* 0x000000080008b308 */ /* 0x000e620000001000 */
[----:B--2---:R-:W-:Y:S01]  /*ba00*/  @!P4 FMUL.FTZ R70, R70, R15 ;  /* 0x0000000f4646c220 */ /* 0x004fe20000410000 */
[----:B------:R-:W-:Y:S02]  /*ba10*/  FSETP.GTU.FTZ.AND P4, PT, R13, 20, PT ;  /* 0x41a000000d00780b */ /* 0x000fe40003f9c000 */
[----:B------:R-:W-:-:S04]  /*ba20*/  F2FP.BF16.F32.PACK_AB R15, R55, R64 ;  /* 0x00000040370f723e */ /* 0x000fc800000010ff */
[----:B------:R-:W2:Y:S01]  /*ba30*/  @!P0 MUFU.EX2 R11, R11 ;  /* 0x0000000b000b8308 */ /* 0x000ea20000000800 */
[----:B0-----:R-:W-:Y:S01]  /*ba40*/  @!P6 FMUL.FTZ R71, R71, R12 ;  /* 0x0000000c4747e220 */ /* 0x001fe20000410000 */
[----:B------:R-:W-:Y:S02]  /*ba50*/  FSETP.GTU.FTZ.AND P6, PT, R14, 20, PT ;  /* 0x41a000000e00780b */ /* 0x000fe40003fdc000 */
[----:B------:R-:W-:-:S04]  /*ba60*/  F2FP.BF16.F32.PACK_AB R12, R58, R65 ;  /* 0x000000413a0c723e */ /* 0x000fc800000010ff */
[----:B------:R0:W3:Y:S01]  /*ba70*/  @!P5 MUFU.RCP R17, R0 ;  /* 0x000000000011d308 */ /* 0x0000e20000001000 */
[----:B-1----:R-:W-:Y:S01]  /*ba80*/  @!P3 FMUL.FTZ R73, R73, R8 ;  /* 0x000000084949b220 */ /* 0x002fe20000410000 */
[----:B------:R-:W-:Y:S02]  /*ba90*/  FSETP.GTU.FTZ.AND P3, PT, R2, 20, PT ;  /* 0x41a000000200780b */ /* 0x000fe40003f7c000 */
[----:B------:R-:W-:-:S03]  /*baa0*/  LEA R8, R109, R106, 0x1 ;  /* 0x0000006a6d087211 */ /* 0x000fc600078e08ff */
[----:B------:R-:W-:Y:S01]  /*bab0*/  @!P6 FMUL.FTZ R5, R14, -1.4426950216293334961 ;  /* 0xbfb8aa3b0e05e820 */ /* 0x000fe20000410000 */
[----:B------:R-:W1:Y:S01]  /*bac0*/  @!P2 MUFU.RCP R9, R9 ;  /* 0x000000090009a308 */ /* 0x000e620000001000 */
[----:B0-----:R-:W-:Y:S01]  /*bad0*/  @!P4 FMUL.FTZ R0, R13, -1.4426950216293334961 ;  /* 0xbfb8aa3b0d00c820 */ /* 0x001fe20000410000 */
[----:B------:R-:W-:Y:S01]  /*bae0*/  F2FP.BF16.F32.PACK_AB R14, R56, R63 ;  /* 0x0000003f380e723e */ /* 0x000fe200000010ff */
[----:B--2---:R-:W-:Y:S01]  /*baf0*/  @!P0 FADD.FTZ R11, R11, 1 ;  /* 0x3f8000000b0b8421 */ /* 0x004fe20000010000 */
[----:B------:R-:W-:Y:S02]  /*bb00*/  F2FP.BF16.F32.PACK_AB R13, R57, R66 ;  /* 0x00000042390d723e */ /* 0x000fe400000010ff */
[----:B------:R-:W-:Y:S01]  /*bb10*/  LEA R24, R8, R107, 0x4 ;  /* 0x0000006b08187211 */ /* 0x000fe200078e20ff */
[----:B------:R-:W-:Y:S01]  /*bb20*/  @!P3 FMUL.FTZ R2, R2, -1.4426950216293334961 ;  /* 0xbfb8aa3b0202b820 */ /* 0x000fe20000410000 */
[----:B------:R-:W0:Y:S01]  /*bb30*/  @!P1 MUFU.RCP R10, R10 ;  /* 0x0000000a000a9308 */ /* 0x000e220000001000 */
[----:B---3--:R-:W-:Y:S01]  /*bb40*/  @!P5 FMUL.FTZ R72, R72, R17 ;  /* 0x000000114848d220 */ /* 0x008fe20000410000 */
[----:B------:R-:W-:Y:S01]  /*bb50*/  FSETP.GTU.FTZ.AND P5, PT, R4, 20, PT ;  /* 0x41a000000400780b */ /* 0x000fe20003fbc000 */
[----:B------:R-:W-:Y:S04]  /*bb60*/  STS.128 [R24], R12 ;  /* 0x0000000c18007388 */ /* 0x000fe80000000c00 */
[----:B------:R-:W-:Y:S01]  /*bb70*/  STS.128 [R24+0x10], R48 ;  /* 0x0000103018007388 */ /* 0x000fe20000000c00 */
[----:B------:R2:W3:Y:S01]  /*bb80*/  @!P0 MUFU.RCP R16, R11 ;  /* 0x0000000b00108308 */ /* 0x0004e20000001000 */
[----:B-1----:R-:W-:Y:S01]  /*bb90*/  @!P2 FMUL.FTZ R74, R74, R9 ;  /* 0x000000094a4aa220 */ /* 0x002fe20000410000 */
[----:B------:R-:W-:Y:S01]  /*bba0*/  FSETP.GTU.FTZ.AND P2, PT, R6, 20, PT ;  /* 0x41a000000600780b */ /* 0x000fe20003f5c000 */
[----:B------:R-:W-:Y:S01]  /*bbb0*/  NOP ;  /* 0x0000000000007918 */ /* 0x000fe20000000000 */
[----:B0-----:R-:W-:Y:S01]  /*bbc0*/  @!P1 FMUL.FTZ R75, R75, R10 ;  /* 0x0000000a4b4b9220 */ /* 0x001fe20000410000 */
[----:B------:R-:W-:Y:S01]  /*bbd0*/  FSETP.GTU.FTZ.AND P1, PT, R7, 20, PT ;  /* 0x41a000000700780b */ /* 0x000fe20003f3c000 */
[----:B--2---:R-:W0:Y:S02]  /*bbe0*/  LDS.128 R8, [R104] ;  /* 0x0000000068087984 */ /* 0x004e240000000c00 */
[----:B------:R1:W2:Y:S02]  /*bbf0*/  @!P4 MUFU.EX2 R3, R0 ;  /* 0x000000000003c308 */ /* 0x0002a40000000800 */
[----:B------:R-:W4:Y:S01]  /*bc00*/  LDS.128 R12, [R104+0x200] ;  /* 0x00020000680c7984 */ /* 0x000f220000000c00 */
[----:B---3--:R-:W-:-:S05]  /*bc10*/  @!P0 FMUL.FTZ R77, R77, R16 ;  /* 0x000000104d4d8220 */ /* 0x008fca0000410000 */
[----:B------:R-:W3:Y:S01]  /*bc20*/  @!P3 MUFU.EX2 R2, R2 ;  /* 0x000000020002b308 */ /* 0x000ee20000000800 */
[----:B-1----:R-:W-:Y:S01]  /*bc30*/  @!P5 FMUL.FTZ R0, R4, -1.4426950216293334961 ;  /* 0xbfb8aa3b0400d820 */ /* 0x002fe20000410000 */
[----:B------:R-:W-:Y:S01]  /*bc40*/  @!P2 FMUL.FTZ R4, R6, -1.4426950216293334961 ;  /* 0xbfb8aa3b0604a820 */ /* 0x000fe20000410000 */
[----:B------:R-:W-:-:S05]  /*bc50*/  @!P1 FMUL.FTZ R6, R7, -1.4426950216293334961 ;  /* 0xbfb8aa3b07069820 */ /* 0x000fca0000410000 */
[----:B------:R-:W1:Y:S01]  /*bc60*/  @!P6 MUFU.EX2 R5, R5 ;  /* 0x000000050005e308 */ /* 0x000e620000000800 */
[----:B--2---:R-:W-:-:S07]  /*bc70*/  @!P4 FADD.FTZ R3, R3, 1 ;  /* 0x3f8000000303c421 */ /* 0x004fce0000010000 */
[----:B------:R-:W2:Y:S01]  /*bc80*/  @!P2 MUFU.EX2 R4, R4 ;  /* 0x000000040004a308 */ /* 0x000ea20000000800 */
[----:B---3--:R-:W-:-:S07]  /*bc90*/  @!P3 FADD.FTZ R2, R2, 1 ;  /* 0x3f8000000202b421 */ /* 0x008fce0000010000 */
[----:B------:R-:W3:Y:S01]  /*bca0*/  @!P5 MUFU.EX2 R0, R0 ;  /* 0x000000000000d308 */ /* 0x000ee20000000800 */
[----:B-1----:R-:W-:-:S07]  /*bcb0*/  @!P6 FADD.FTZ R5, R5, 1 ;  /* 0x3f8000000505e421 */ /* 0x002fce0000010000 */
[----:B------:R-:W1:Y:S01]  /*bcc0*/  @!P1 MUFU.EX2 R6, R6 ;  /* 0x0000000600069308 */ /* 0x000e620000000800 */
[----:B--2---:R-:W-:-:S07]  /*bcd0*/  @!P2 FADD.FTZ R4, R4, 1 ;  /* 0x3f8000000404a421 */ /* 0x004fce0000010000 */
[----:B------:R2:W5:Y:S01]  /*bce0*/  @!P4 MUFU.RCP R18, R3 ;  /* 0x000000030012c308 */ /* 0x0005620000001000 */
[----:B---3--:R-:W-:-:S07]  /*bcf0*/  @!P5 FADD.FTZ R0, R0, 1 ;  /* 0x3f8000000000d421 */ /* 0x008fce0000010000 */
[----:B------:R3:W0:Y:S01]  /*bd00*/  @!P3 MUFU.RCP R17, R2 ;  /* 0x000000020011b308 */ /* 0x0006220000001000 */
[----:B--2---:R-:W-:Y:S01]  /*bd10*/  MOV R3, UR18 ;  /* 0x0000001200037c02 */ /* 0x004fe20008000f00 */
[----:B-1----:R-:W-:Y:S01]  /*bd20*/  @!P1 FADD.FTZ R6, R6, 1 ;  /* 0x3f80000006069421 */ /* 0x002fe20000010000 */
[----:B------:R-:W-:-:S04]  /*bd30*/  UIMAD UR18, UR47, UR28, URZ ;  /* 0x0000001c2f1272a4 */ /* 0x000fc8000f8e023f */
[----:B------:R-:W-:Y:S01]  /*bd40*/  UIMAD UR18, UR46, UR29, UR18 ;  /* 0x0000001d2e1272a4 */ /* 0x000fe2000f8e0212 */
[----:B------:R-:W1:Y:S01]  /*bd50*/  @!P6 MUFU.RCP R20, R5 ;  /* 0x000000050014e308 */ /* 0x000e620000001000 */
[----:B---3--:R-:W-:Y:S01]  /*bd60*/  MOV R2, UR19 ;  /* 0x0000001300027c02 */ /* 0x008fe20008000f00 */
[----:B-----5:R-:W-:Y:S01]  /*bd70*/  @!P4 FMUL.FTZ R79, R79, R18 ;  /* 0x000000124f4fc220 */ /* 0x020fe20000410000 */
[----:B------:R-:W-:Y:S01]  /*bd80*/  ULDC.64 UR28, c[0x0][0x3b0] ;  /* 0x0000ec00001c7ab9 */ /* 0x000fe20000000a00 */
[----:B------:R-:W-:Y:S02]  /*bd90*/  UIADD3 UR17, UR17, UR18, URZ ;  /* 0x0000001211117290 */ /* 0x000fe4000fffe03f */
[----:B------:R-:W-:Y:S01]  /*bda0*/  IMAD.WIDE R2, R25, 0x10, R2 ;  /* 0x0000001019027825 */ /* 0x000fe200078e0202 */
[----:B------:R-:W-:Y:S01]  /*bdb0*/  UIMAD UR18, UR21, UR28, URZ ;  /* 0x0000001c151272a4 */ /* 0x000fe2000f8e023f */
[----:B------:R2:W3:Y:S02]  /*bdc0*/  @!P2 MUFU.RCP R5, R4 ;  /* 0x000000040005a308 */ /* 0x0004e40000001000 */
[----:B0-----:R-:W-:Y:S01]  /*bdd0*/  @!P3 FMUL.FTZ R78, R78, R17 ;  /* 0x000000114e4eb220 */ /* 0x001fe20000410000 */
[----:B------:R-:W-:Y:S01]  /*bde0*/  UIMAD.WIDE.U32 UR16, UR20, UR28, UR16 ;  /* 0x0000001c141072a5 */ /* 0x000fe2000f8e0010 */
[----:B------:R-:W-:Y:S01]  /*bdf0*/  STG.E.128 desc[UR26][R2.64], R8 ;  /* 0x0000000802007986 */ /* 0x000fe2000c101d1a */
[----:B------:R-:W-:-:S02]  /*be00*/  UIMAD UR18, UR20, UR29, UR18 ;  /* 0x0000001d141272a4 */ /* 0x000fc4000f8e0212 */
[----:B------:R-:W-:Y:S01]  /*be10*/  F2FP.BF16.F32.PACK_AB R17, R78, R77 ;  /* 0x0000004d4e11723e */ /* 0x000fe200000010ff */
[----:B----4-:R0:W-:Y:S01]  /*be20*/  STG.E.128 desc[UR26][R2.64+0x200], R12 ;  /* 0x0002000c02007986 */ /* 0x0101e2000c101d1a */
[----:B------:R4:W5:Y:S01]  /*be30*/  @!P5 MUFU.RCP R7, R0 ;  /* 0x000000000007d308 */ /* 0x0009620000001000 */
[----:B-1----:R-:W-:Y:S01]  /*be40*/  @!P6 FMUL.FTZ R81, R81, R20 ;  /* 0x000000145151e220 */ /* 0x002fe20000410000 */
[----:B--2---:R-:W-:Y:S01]  /*be50*/  F2FP.BF16.F32.PACK_AB R4, R68, R67 ;  /* 0x000000434404723e */ /* 0x004fe200000010ff */
[----:B------:R-:W-:Y:S01]  /*be60*/  BAR.SYNC.DEFER_BLOCKING 0x0 ;  /* 0x0000000000007b1d */ /* 0x000fe20000010000 */
[----:B------:R-:W-:-:S05]  /*be70*/  UIADD3 UR18, UR17, UR18, URZ ;  /* 0x0000001211127290 */ /* 0x000fca000fffe03f */
[----:B------:R1:W2:Y:S01]  /*be80*/  @!P1 MUFU.RCP R19, R6 ;  /* 0x0000000600139308 */ /* 0x0002a20000001000 */
[----:B---3--:R-:W-:Y:S01]  /*be90*/  @!P2 FMUL.FTZ R80, R80, R5 ;  /* 0x000000055050a220 */ /* 0x008fe20000410000 */
[----:B------:R-:W-:Y:S01]  /*bea0*/  FADD.FTZ R5, R67, R110 ;  /* 0x0000006e43057221 */ /* 0x000fe20000010000 */
[----:B------:R-:W-:Y:S02]  /*beb0*/  ULDC.64 UR28, c[0x0][0x3f0] ;  /* 0x0000fc00001c7ab9 */ /* 0x000fe40000000a00 */
[----:B------:R-:W-:Y:S01]  /*bec0*/  ULEA UR17, UP0, UR16, UR28, 0x1 ;  /* 0x0000001c10117291 */ /* 0x000fe2000f80083f */
[----:B----4-:R-:W-:Y:S01]  /*bed0*/  FADD.FTZ R0, R5, R68 ;  /* 0x0000004405007221 */ /* 0x010fe20000010000 */
[----:B------:R-:W-:Y:S01]  /*bee0*/  F2FP.BF16.F32.PACK_AB R5, R70, R69 ;  /* 0x000000454605723e */ /* 0x000fe200000010ff */
[----:B-----5:R-:W-:Y:S01]  /*bef0*/  @!P5 FMUL.FTZ R76, R76, R7 ;  /* 0x000000074c4cd220 */ /* 0x020fe20000410000 */
[----:B------:R-:W-:Y:S01]  /*bf00*/  F2FP.BF16.F32.PACK_AB R7, R74, R73 ;  /* 0x000000494a07723e */ /* 0x000fe200000010ff */
[----:B------:R-:W-:Y:S01]  /*bf10*/  FADD.FTZ R69, R0, R69 ;  /* 0x0000004500457221 */ /* 0x000fe20000010000 */
[----:B-1----:R-:W-:Y:S01]  /*bf20*/  F2FP.BF16.F32.PACK_AB R6, R72, R71 ;  /* 0x000000474806723e */ /* 0x002fe200000010ff */
[----:B------:R-:W-:Y:S01]  /*bf30*/  ULEA.HI.X UR16, UR16, UR29, UR18, 0x1, UP0 ;  /* 0x0000001d10107291 */ /* 0x000fe200080f0c12 */
[----:B------:R-:W-:Y:S01]  /*bf40*/  F2FP.BF16.F32.PACK_AB R16, R76, R75 ;  /* 0x0000004b4c10723e */ /* 0x000fe200000010ff */
[----:B------:R-:W-:Y:S01]  /*bf50*/  FADD.FTZ R70, R69, R70 ;  /* 0x0000004645467221 */ /* 0x000fe20000010000 */
[----:B------:R-:W-:Y:S01]  /*bf60*/  F2FP.BF16.F32.PACK_AB R18, R80, R79 ;  /* 0x0000004f5012723e */ /* 0x000fe200000010ff */
[----:B------:R-:W-:Y:S01]  /*bf70*/  UISETP.GT.AND UP0, UPT, UR7, 0x1, UPT ;  /* 0x000000010700788c */ /* 0x000fe2000bf04270 */
[----:B--2---:R-:W-:Y:S01]  /*bf80*/  @!P1 FMUL.FTZ R82, R82, R19 ;  /* 0x0000001352529220 */ /* 0x004fe20000410000 */
[----:B------:R-:W-:Y:S01]  /*bf90*/  STS.128 [R24], R4 ;  /* 0x0000000418007388 */ /* 0x000fe20000000c00 */
[----:B------:R-:W-:Y:S01]  /*bfa0*/  FADD.FTZ R71, R70, R71 ;  /* 0x0000004746477221 */ /* 0x000fe20000010000 */
[----:B0-----:R-:W-:Y:S01]  /*bfb0*/  MOV R2, UR17 ;  /* 0x0000001100027c02 */ /* 0x001fe20008000f00 */
[----:B------:R-:W-:Y:S01]  /*bfc0*/  UMOV UR7, UR6 ;  /* 0x0000000600077c82 */ /* 0x000fe20008000000 */
[----:B------:R-:W-:Y:S01]  /*bfd0*/  F2FP.BF16.F32.PACK_AB R19, R82, R81 ;  /* 0x000000515213723e */ /* 0x000fe200000010ff */
[----:B------:R-:W-:Y:S01]  /*bfe0*/  FADD.FTZ R72, R71, R72 ;  /* 0x0000004847487221 */ /* 0x000fe20000010000 */
[----:B------:R-:W-:-:S02]  /*bff0*/  MOV R3, UR16 ;  /* 0x0000001000037c02 */ /* 0x000fc40008000f00 */
[----:B------:R-:W-:Y:S01]  /*c000*/  PLOP3.LUT P0, PT, PT, PT, UP0, 0x80, 0x0 ;  /* 0x000000000000781c */ /* 0x000fe20003f0f008 */
[----:B------:R-:W-:Y:S01]  /*c010*/  STS.128 [R24+0x10], R16 ;  /* 0x0000101018007388 */ /* 0x000fe20000000c00 */
[----:B------:R-:W-:-:S03]  /*c020*/  NOP ;  /* 0x0000000000007918 */ /* 0x000fc60000000000 */
[----:B------:R-:W0:Y:S01]  /*c030*/  LDS.128 R8, [R104] ;  /* 0x0000000068087984 */ /* 0x000e220000000c00 */
[----:B------:R-:W-:Y:S01]  /*c040*/  FADD.FTZ R73, R72, R73 ;  /* 0x0000004948497221 */ /* 0x000fe20000010000 */
[----:B------:R-:W-:Y:S02]  /*c050*/  IMAD.WIDE R2, R25, 0x10, R2 ;  /* 0x0000001019027825 */ /* 0x000fe400078e0202 */
[----:B------:R-:W1:Y:S02]  /*c060*/  LDS.128 R20, [R104+0x200] ;  /* 0x0002000068147984 */ /* 0x000e640000000c00 */
[----:B------:R-:W-:-:S04]  /*c070*/  FADD.FTZ R74, R73, R74 ;  /* 0x0000004a494a7221 */ /* 0x000fc80000010000 */
[----:B------:R-:W-:-:S04]  /*c080*/  FADD.FTZ R75, R74, R75 ;  /* 0x0000004b4a4b7221 */ /* 0x000fc80000010000 */
[----:B------:R-:W-:-:S04]  /*c090*/  FADD.FTZ R76, R75, R76 ;  /* 0x0000004c4b4c7221 */ /* 0x000fc80000010000 */
        /* <DEDUP_REMOVED lines=9> */
.L_x_3589:
        /* <DEDUP_REMOVED lines=40> */
.L_x_3657:
[----:B------:R-:W-:Y:S05]  /*c3b0*/  BSYNC B0 ;  /* 0x0000000000007941 */ /* 0x000fea0003800000 */
.L_x_3656:
        /* <DEDUP_REMOVED lines=43> */
.L_x_3659:
[----:B------:R-:W2:Y:S02]  /*c670*/  S2R R13, SR_TID.X ;  /* 0x00000000000d7919 */ /* 0x000ea40000002100 */
.L_x_3660:
[----:B------:R-:W-:Y:S05]  /*c680*/  BSYNC B0 ;  /* 0x0000000000007941 */ /* 0x000fea0003800000 */
.L_x_3658:
        /* <DEDUP_REMOVED lines=25> */
[----:B------:R-:W-:Y:S01]  /*c820*/  UMOV UR14, 0x400 ;  /* 0x00000400000e7882 */ /* 0x000fe20000000000 */
[----:B------:R-:W-:Y:S01]  /*c830*/  ULDC UR30, c[0x0][0x0] ;  /* 0x00000000001e7ab9 */ /* 0x000fe20000000800 */
[----:B------:R-:W-:Y:S01]  /*c840*/  ULDC.64 UR28, c[0x0][0x2e0] ;  /* 0x0000b800001c7ab9 */ /* 0x000fe20000000a00 */
[----:B------:R-:W-:Y:S01]  /*c850*/  ULDC.64 UR24, c[0x0][0x270] ;  /* 0x00009c0000187ab9 */ /* 0x000fe20000000a00 */
[----:B------:R-:W-:Y:S01]  /*c860*/  ULDC.64 UR20, c[0x0][0x2d8] ;  /* 0x0000b60000147ab9 */ /* 0x000fe20000000a00 */
[----:B--2---:R-:W-:-:S02]  /*c870*/  ULEA UR14, UR16, UR14, 0x18 ;  /* 0x0000000e100e7291 */ /* 0x004fc4000f8ec03f */
[----:B------:R-:W-:Y:S02]  /*c880*/  UIADD3 UR12, UR5, UR12, URZ ;  /* 0x0000000c050c7290 */ /* 0x000fe4000fffe03f */
        /* <DEDUP_REMOVED lines=11> */
.L_x_3662:
        /* <DEDUP_REMOVED lines=74> */
.L_x_3661:
[----:B------:R-:W-:Y:S05]  /*cde0*/  EXIT ;  /* 0x000000000000794d */ /* 0x000fea0003800000 */
.L_x_3627:
[----:B------:R-:W-:Y:S01]  /*cdf0*/  HFMA2.MMA R203, -RZ, RZ, 0, 5.9604644775390625e-08 ;  /* 0x00000001ffcb7435 */ /* 0x000fe200000001ff */
[----:B------:R-:W-:Y:S02]  /*ce00*/  MOV R204, R29 ;  /* 0x0000001d00cc7202 */ /* 0x000fe40000000f00 */
[----:B------:R-:W-:Y:S02]  /*ce10*/  MOV R206, RZ ;  /* 0x000000ff00ce7202 */ /* 0x000fe40000000f00 */
[----:B------:R-:W-:-:S07]  /*ce20*/  MOV R225, 0xffffffff ;  /* 0xffffffff00e17802 */ /* 0x000fce0000000f00 */
[----:B0-2--5:R-:W-:Y:S05]  /*ce30*/  WARPSYNC.COLLECTIVE R225, `(.L_x_3663) ;  /* 0x00000000e1087348 */ /* 0x025fea0003c00000 */
[----:B------:R1:W3:Y:S02]  /*ce40*/  SHFL.UP P3, R200, R204, R203, R206 ;  /* 0x040000cbccc87389 */ /* 0x0002e400000600ce */
[----:B0123-5:R-:W-:Y:S01]  /*ce50*/  ENDCOLLECTIVE ;  /* 0x000000000000791b */ /* 0x02ffe20003800000 */
.L_x_3663:
[----:B------:R-:W-:Y:S02]  /*ce60*/  MOV R204, R196 ;  /* 0x000000c400cc7202 */ /* 0x000fe40000000f00 */
[----:B------:R-:W-:-:S07]  /*ce70*/  MOV R28, R200 ;  /* 0x000000c8001c7202 */ /* 0x000fce0000000f00 */
[----:B------:R-:W-:Y:S05]  /*ce80*/  WARPSYNC.COLLECTIVE R225, `(.L_x_3664) ;  /* 0x00000000e1087348 */ /* 0x000fea0003c00000 */
[----:B------:R0:W1:Y:S02]  /*ce90*/  SHFL.UP P3, R200, R204, R203, R206 ;  /* 0x040000cbccc87389 */ /* 0x00006400000600ce */
[----:B01----:R-:W-:Y:S01]  /*cea0*/  ENDCOLLECTIVE ;  /* 0x000000000000791b */ /* 0x003fe20003800000 */
.L_x_3664:
[----:B------:R-:W-:Y:S02]  /*ceb0*/  MOV R204, R30 ;  /* 0x0000001e00cc7202 */ /* 0x000fe40000000f00 */
[----:B------:R-:W-:-:S07]  /*cec0*/  MOV R195, R200 ;  /* 0x000000c800c37202 */ /* 0x000fce0000000f00 */
[----:B------:R-:W-:Y:S05]  /*ced0*/  WARPSYNC.COLLECTIVE R225, `(.L_x_3665) ;  /* 0x00000000e1087348 */ /* 0x000fea0003c00000 */
[----:B------:R0:W1:Y:S02]  /*cee0*/  SHFL.UP P3, R200, R204, R203, R206 ;  /* 0x040000cbccc87389 */ /* 0x00006400000600ce */
[----:B01----:R-:W-:Y:S01]  /*cef0*/  ENDCOLLECTIVE ;  /* 0x000000000000791b */ /* 0x003fe20003800000 */
.L_x_3665:
[----:B------:R-:W-:Y:S02]  /*cf00*/  MOV R204, R31 ;  /* 0x0000001f00cc7202 */ /* 0x000fe40000000f00 */
[----:B------:R-:W-:-:S07]  /*cf10*/  MOV R197, R200 ;  /* 0x000000c800c57202 */ /* 0x000fce0000000f00 */
[----:B------:R-:W-:Y:S05]  /*cf20*/  WARPSYNC.COLLECTIVE R225, `(.L_x_3666) ;  /* 0x00000000e1087348 */ /* 0x000fea0003c00000 */
[----:B------:R0:W1:Y:S02]  /*cf30*/  SHFL.UP P3, R200, R204, R203, R206 ;  /* 0x040000cbccc87389 */ /* 0x00006400000600ce */
[----:B01----:R-:W-:Y:S01]  /*cf40*/  ENDCOLLECTIVE ;  /* 0x000000000000791b */ /* 0x003fe20003800000 */
.L_x_3666:
        /* <DEDUP_REMOVED lines=18> */
.L_x_3667:
[----:B------:R-:W-:Y:S02]  /*d070*/  MOV R204, R196 ;  /* 0x000000c400cc7202 */ /* 0x000fe40000000f00 */
[----:B------:R-:W-:-:S07]  /*d080*/  MOV R28, R200 ;  /* 0x000000c8001c7202 */ /* 0x000fce0000000f00 */
[----:B------:R-:W-:Y:S05]  /*d090*/  WARPSYNC.COLLECTIVE R225, `(.L_x_3668) ;  /* 0x00000000e1087348 */ /* 0x000fea0003c00000 */
[----:B------:R0:W1:Y:S02]  /*d0a0*/  SHFL.UP P3, R200, R204, R203, R206 ;  /* 0x040000cbccc87389 */ /* 0x00006400000600ce */
[----:B01----:R-:W-:Y:S01]  /*d0b0*/  ENDCOLLECTIVE ;  /* 0x000000000000791b */ /* 0x003fe20003800000 */
.L_x_3668:
[----:B------:R-:W-:Y:S02]  /*d0c0*/  MOV R204, R30 ;  /* 0x0000001e00cc7202 */ /* 0x000fe40000000f00 */
[----:B------:R-:W-:-:S07]  /*d0d0*/  MOV R195, R200 ;  /* 0x000000c800c37202 */ /* 0x000fce0000000f00 */
[----:B------:R-:W-:Y:S05]  /*d0e0*/  WARPSYNC.COLLECTIVE R225, `(.L_x_3669) ;  /* 0x00000000e1087348 */ /* 0x000fea0003c00000 */
[----:B------:R0:W1:Y:S02]  /*d0f0*/  SHFL.UP P3, R200, R204, R203, R206 ;  /* 0x040000cbccc87389 */ /* 0x00006400000600ce */
[----:B01----:R-:W-:Y:S01]  /*d100*/  ENDCOLLECTIVE ;  /* 0x000000000000791b */ /* 0x003fe20003800000 */
.L_x_3669:
[----:B------:R-:W-:Y:S02]  /*d110*/  MOV R204, R31 ;  /* 0x0000001f00cc7202 */ /* 0x000fe40000000f00 */
[----:B------:R-:W-:-:S07]  /*d120*/  MOV R197, R200 ;  /* 0x000000c800c57202 */ /* 0x000fce0000000f00 */
[----:B------:R-:W-:Y:S05]  /*d130*/  WARPSYNC.COLLECTIVE R225, `(.L_x_3670) ;  /* 0x00000000e1087348 */ /* 0x000fea0003c00000 */
[----:B------:R0:W1:Y:S02]  /*d140*/  SHFL.UP P3, R200, R204, R203, R206 ;  /* 0x040000cbccc87389 */ /* 0x00006400000600ce */
[----:B01----:R-:W-:Y:S01]  /*d150*/  ENDCOLLECTIVE ;  /* 0x000000000000791b */ /* 0x003fe20003800000 */
.L_x_3670:
        /* <DEDUP_REMOVED lines=18> */
.L_x_3671:
[----:B------:R-:W-:Y:S02]  /*d280*/  MOV R204, R196 ;  /* 0x000000c400cc7202 */ /* 0x000fe40000000f00 */
[----:B------:R-:W-:-:S07]  /*d290*/  MOV R28, R200 ;  /* 0x000000c8001c7202 */ /* 0x000fce0000000f00 */
[----:B------:R-:W-:Y:S05]  /*d2a0*/  WARPSYNC.COLLECTIVE R225, `(.L_x_3672) ;  /* 0x00000000e1087348 */ /* 0x000fea0003c00000 */
[----:B------:R0:W1:Y:S02]  /*d2b0*/  SHFL.UP P3, R200, R204, R203, R206 ;  /* 0x040000cbccc87389 */ /* 0x00006400000600ce */
[----:B01----:R-:W-:Y:S01]  /*d2c0*/  ENDCOLLECTIVE ;  /* 0x000000000000791b */ /* 0x003fe20003800000 */
.L_x_3672:
[----:B------:R-:W-:Y:S02]  /*d2d0*/  MOV R204, R30 ;  /* 0x0000001e00cc7202 */ /* 0x000fe40000000f00 */
[----:B------:R-:W-:-:S07]  /*d2e0*/  MOV R195, R200 ;  /* 0x000000c800c37202 */ /* 0x000fce0000000f00 */
[----:B------:R-:W-:Y:S05]  /*d2f0*/  WARPSYNC.COLLECTIVE R225, `(.L_x_3673) ;  /* 0x00000000e1087348 */ /* 0x000fea0003c00000 */
[----:B------:R0:W1:Y:S02]  /*d300*/  SHFL.UP P3, R200, R204, R203, R206 ;  /* 0x040000cbccc87389 */ /* 0x00006400000600ce */
[----:B01----:R-:W-:Y:S01]  /*d310*/  ENDCOLLECTIVE ;  /* 0x000000000000791b */ /* 0x003fe20003800000 */
.L_x_3673:
[----:B------:R-:W-:Y:S02]  /*d320*/  MOV R204, R31 ;  /* 0x0000001f00cc7202 */ /* 0x000fe40000000f00 */
[----:B------:R-:W-:-:S07]  /*d330*/  MOV R197, R200 ;  /* 0x000000c800c57202 */ /* 0x000fce0000000f00 */
[----:B------:R-:W-:Y:S05]  /*d340*/  WARPSYNC.COLLECTIVE R225, `(.L_x_3674) ;  /* 0x00000000e1087348 */ /* 0x000fea0003c00000 */
[----:B------:R0:W1:Y:S02]  /*d350*/  SHFL.UP P3, R200, R204, R203, R206 ;  /* 0x040000cbccc87389 */ /* 0x00006400000600ce */
[----:B01----:R-:W-:Y:S01]  /*d360*/  ENDCOLLECTIVE ;  /* 0x000000000000791b */ /* 0x003fe20003800000 */
.L_x_3674:
        /* <DEDUP_REMOVED lines=18> */
.L_x_3675:
[----:B------:R-:W-:Y:S02]  /*d490*/  MOV R204, R196 ;  /* 0x000000c400cc7202 */ /* 0x000fe40000000f00 */
[----:B------:R-:W-:-:S07]  /*d4a0*/  MOV R28, R200 ;  /* 0x000000c8001c7202 */ /* 0x000fce0000000f00 */
[----:B------:R-:W-:Y:S05]  /*d4b0*/  WARPSYNC.COLLECTIVE R225, `(.L_x_3676) ;  /* 0x00000000e1087348 */ /* 0x000fea0003c00000 */
[----:B------:R0:W1:Y:S02]  /*d4c0*/  SHFL.UP P3, R200, R204, R203, R206 ;  /* 0x040000cbccc87389 */ /* 0x00006400000600ce */
[----:B01----:R-:W-:Y:S01]  /*d4d0*/  ENDCOLLECTIVE ;  /* 0x000000000000791b */ /* 0x003fe20003800000 */
.L_x_3676:
[----:B------:R-:W-:Y:S02]  /*d4e0*/  MOV R204, R30 ;  /* 0x0000001e00cc7202 */ /* 0x000fe40000000f00 */
[----:B------:R-:W-:-:S07]  /*d4f0*/  MOV R195, R200 ;  /* 0x000000c800c37202 */ /* 0x000fce0000000f00 */
[----:B------:R-:W-:Y:S05]  /*d500*/  WARPSYNC.COLLECTIVE R225, `(.L_x_3677) ;  /* 0x00000000e1087348 */ /* 0x000fea0003c00000 */
[----:B------:R0:W1:Y:S02]  /*d510*/  SHFL.UP P3, R200, R204, R203, R206 ;  /* 0x040000cbccc87389 */ /* 0x00006400000600ce */
[----:B01----:R-:W-:Y:S01]  /*d520*/  ENDCOLLECTIVE ;  /* 0x000000000000791b */ /* 0x003fe20003800000 */
.L_x_3677:
[----:B------:R-:W-:Y:S02]  /*d530*/  MOV R204, R31 ;  /* 0x0000001f00cc7202 */ /* 0x000fe40000000f00 */
[----:B------:R-:W-:-:S07]  /*d540*/  MOV R197, R200 ;  /* 0x000000c800c57202 */ /* 0x000fce0000000f00 */
[----:B------:R-:W-:Y:S05]  /*d550*/  WARPSYNC.COLLECTIVE R225, `(.L_x_3678) ;  /* 0x00000000e1087348 */ /* 0x000fea0003c00000 */
[----:B------:R0:W1:Y:S02]  /*d560*/  SHFL.UP P3, R200, R204, R203, R206 ;  /* 0x040000cbccc87389 */ /* 0x00006400000600ce */
[----:B01----:R-:W-:Y:S01]  /*d570*/  ENDCOLLECTIVE ;  /* 0x000000000000791b */ /* 0x003fe20003800000 */
.L_x_3678:
        /* <DEDUP_REMOVED lines=18> */
.L_x_3679:
[----:B------:R-:W-:Y:S02]  /*d6a0*/  MOV R204, R201 ;  /* 0x000000c900cc7202 */ /* 0x000fe40000000f00 */
[----:B------:R-:W-:-:S07]  /*d6b0*/  MOV R28, R200 ;  /* 0x000000c8001c7202 */ /* 0x000fce0000000f00 */
[----:B------:R-:W-:Y:S05]  /*d6c0*/  WARPSYNC.COLLECTIVE R225, `(.L_x_3680) ;  /* 0x00000000e1087348 */ /* 0x000fea0003c00000 */
[----:B------:R0:W1:Y:S02]  /*d6d0*/  SHFL.UP P3, R200, R204, R203, R206 ;  /* 0x040000cbccc87389 */ /* 0x00006400000600ce */
[----:B01----:R-:W-:Y:S01]  /*d6e0*/  ENDCOLLECTIVE ;  /* 0x000000000000791b */ /* 0x003fe20003800000 */
.L_x_3680:
[----:B------:R-:W-:Y:S02]  /*d6f0*/  MOV R204, R30 ;  /* 0x0000001e00cc7202 */ /* 0x000fe40000000f00 */
[----:B------:R-:W-:-:S07]  /*d700*/  MOV R196, R200 ;  /* 0x000000c800c47202 */ /* 0x000fce0000000f00 */
[----:B------:R-:W-:Y:S05]  /*d710*/  WARPSYNC.COLLECTIVE R225, `(.L_x_3681) ;  /* 0x00000000e1087348 */ /* 0x000fea0003c00000 */
[----:B------:R0:W1:Y:S02]  /*d720*/  SHFL.UP P3, R200, R204, R203, R206 ;  /* 0x040000cbccc87389 */ /* 0x00006400000600ce */
[----:B01----:R-:W-:Y:S01]  /*d730*/  ENDCOLLECTIVE ;  /* 0x000000000000791b */ /* 0x003fe20003800000 */
.L_x_3681:
[----:B------:R-:W-:Y:S02]  /*d740*/  MOV R204, R31 ;  /* 0x0000001f00cc7202 */ /* 0x000fe40000000f00 */
[----:B------:R-:W-:-:S07]  /*d750*/  MOV R198, R200 ;  /* 0x000000c800c67202 */ /* 0x000fce0000000f00 */
[----:B------:R-:W-:Y:S05]  /*d760*/  WARPSYNC.COLLECTIVE R225, `(.L_x_3682) ;  /* 0x00000000e1087348 */ /* 0x000fea0003c00000 */
[----:B------:R0:W1:Y:S02]  /*d770*/  SHFL.UP P3, R200, R204, R203, R206 ;  /* 0x040000cbccc87389 */ /* 0x00006400000600ce */
[----:B01----:R-:W-:Y:S01]  /*d780*/  ENDCOLLECTIVE ;  /* 0x000000000000791b */ /* 0x003fe20003800000 */
.L_x_3682:
[----:B------:R-:W-:Y:S05]  /*d790*/  BRA `(.L_x_3683) ;  /* 0xffffff9400f87947 */ /* 0x000fea000383ffff */
.L_x_3628:
        /* <DEDUP_REMOVED lines=8> */
.L_x_3685:
[----:B------:R-:W-:Y:S05]  /*d820*/  BSYNC B0 ;  /* 0x0000000000007941 */ /* 0x000fea0003800000 */
.L_x_3684:
[----:B------:R-:W-:Y:S05]  /*d830*/  BRA `(.L_x_3686) ;  /* 0xffffff9800087947 */ /* 0x000fea000383ffff */
.L_x_3629:
        /* <DEDUP_REMOVED lines=8> */
.L_x_3688:
[----:B------:R-:W-:Y:S05]  /*d8c0*/  BSYNC B0 ;  /* 0x0000000000007941 */ /* 0x000fea0003800000 */
.L_x_3687:
[----:B------:R-:W-:Y:S05]  /*d8d0*/  BRA `(.L_x_3689) ;  /* 0xffffff9400e87947 */ /* 0x000fea000383ffff */
.L_x_3630:
        /* <DEDUP_REMOVED lines=8> */
.L_x_3691:
[----:B------:R-:W-:Y:S05]  /*d960*/  BSYNC B0 ;  /* 0x0000000000007941 */ /* 0x000fea0003800000 */
.L_x_3690:
[----:B------:R-:W-:Y:S05]  /*d970*/  BRA `(.L_x_3692) ;  /* 0xffffff9400c87947 */ /* 0x000fea000383ffff */
.L_x_3631:
        /* <DEDUP_REMOVED lines=8> */
.L_x_3694:
[----:B------:R-:W-:Y:S05]  /*da00*/  BSYNC B0 ;  /* 0x0000000000007941 */ /* 0x000fea0003800000 */
.L_x_3693:
[----:B------:R-:W-:Y:S05]  /*da10*/  BRA `(.L_x_3695) ;  /* 0xffffff9400a87947 */ /* 0x000fea000383ffff */
.L_x_3632:
        /* <DEDUP_REMOVED lines=8> */
.L_x_3697:
[----:B------:R-:W-:Y:S05]  /*daa0*/  BSYNC B0 ;  /* 0x0000000000007941 */ /* 0x000fea0003800000 */
.L_x_3696:
        /* <DEDUP_REMOVED lines=10> */
.L_x_3698:
[----:B------:R-:W-:Y:S02]  /*db50*/  MOV R220, 0x1f ;  /* 0x0000001f00dc7802 */ /* 0x000fe40000000f00 */
[----:B------:R-:W-:Y:S02]  /*db60*/  MOV R204, R30 ;  /* 0x0000001e00cc7202 */ /* 0x000fe40000000f00 */
[----:B------:R-:W-:-:S07]  /*db70*/  MOV R202, R200 ;  /* 0x000000c800ca7202 */ /* 0x000fce0000000f00 */
[----:B------:R-:W-:Y:S05]  /*db80*/  WARPSYNC.COLLECTIVE R225, `(.L_x_3699) ;  /* 0x00000000e1087348 */ /* 0x000fea0003c00000 */
[----:B------:R0:W1:Y:S02]  /*db90*/  SHFL.UP P3, R200, R204, R203, R206 ;  /* 0x040000cbccc87389 */ /* 0x00006400000600ce */
[----:B01----:R-:W-:Y:S01]  /*dba0*/  ENDCOLLECTIVE ;  /* 0x000000000000791b */ /* 0x003fe20003800000 */
.L_x_3699:
[----:B------:R-:W-:Y:S02]  /*dbb0*/  MOV R204, R31 ;  /* 0x0000001f00cc7202 */ /* 0x000fe40000000f00 */
[----:B------:R-:W-:-:S07]  /*dbc0*/  MOV R30, R200 ;  /* 0x000000c8001e7202 */ /* 0x000fce0000000f00 */
[----:B------:R-:W-:Y:S05]  /*dbd0*/  WARPSYNC.COLLECTIVE R225, `(.L_x_3700) ;  /* 0x00000000e1087348 */ /* 0x000fea0003c00000 */
[----:B------:R0:W1:Y:S02]  /*dbe0*/  SHFL.UP P3, R200, R204, R203, R206 ;  /* 0x040000cbccc87389 */ /* 0x00006400000600ce */
[----:B01----:R-:W-:Y:S01]  /*dbf0*/  ENDCOLLECTIVE ;  /* 0x000000000000791b */ /* 0x003fe20003800000 */
.L_x_3700:
[----:B------:R-:W-:Y:S05]  /*dc00*/  WARPSYNC.COLLECTIVE R225, `(.L_x_3701) ;  /* 0x00000000e1087348 */ /* 0x000fea0003c00000 */
[----:B------:R0:W1:Y:S02]  /*dc10*/  SHFL.IDX P3, R224, R222, R223, R220 ;  /* 0x000000dfdee07389 */ /* 0x00006400000600dc */
[----:B01----:R-:W-:Y:S01]  /*dc20*/  ENDCOLLECTIVE ;  /* 0x000000000000791b */ /* 0x003fe20003800000 */
.L_x_3701:
[----:B------:R-:W-:Y:S02]  /*dc30*/  MOV R222, R21 ;  /* 0x0000001500de7202 */ /* 0x000fe40000000f00 */
[----:B------:R-:W-:Y:S02]  /*dc40*/  MOV R31, R200 ;  /* 0x000000c8001f7202 */ /* 0x000fe40000000f00 */
[----:B------:R-:W-:-:S07]  /*dc50*/  MOV R20, R224 ;  /* 0x000000e000147202 */ /* 0x000fce0000000f00 */
[----:B------:R-:W-:Y:S05]  /*dc60*/  WARPSYNC.COLLECTIVE R225, `(.L_x_3702) ;  /* 0x00000000e1087348 */ /* 0x000fea0003c00000 */
[----:B------:R0:W1:Y:S02]  /*dc70*/  SHFL.IDX P3, R224, R222, R223, R220 ;  /* 0x000000dfdee07389 */ /* 0x00006400000600dc */
[----:B01----:R-:W-:Y:S01]  /*dc80*/  ENDCOLLECTIVE ;  /* 0x000000000000791b */ /* 0x003fe20003800000 */
.L_x_3702:
[----:B------:R-:W-:Y:S02]  /*dc90*/  MOV R222, R22 ;  /* 0x0000001600de7202 */ /* 0x000fe40000000f00 */
[----:B------:R-:W-:-:S07]  /*dca0*/  MOV R21, R224 ;  /* 0x000000e000157202 */ /* 0x000fce0000000f00 */
[----:B------:R-:W-:Y:S05]  /*dcb0*/  WARPSYNC.COLLECTIVE R225, `(.L_x_3703) ;  /* 0x00000000e1087348 */ /* 0x000fea0003c00000 */
[----:B------:R0:W1:Y:S02]  /*dcc0*/  SHFL.IDX P3, R224, R222, R223, R220 ;  /* 0x000000dfdee07389 */ /* 0x00006400000600dc */
[----:B01----:R-:W-:Y:S01]  /*dcd0*/  ENDCOLLECTIVE ;  /* 0x000000000000791b */ /* 0x003fe20003800000 */
.L_x_3703:
[----:B------:R-:W-:Y:S02]  /*dce0*/  MOV R222, R23 ;  /* 0x0000001700de7202 */ /* 0x000fe40000000f00 */
[----:B------:R-:W-:-:S07]  /*dcf0*/  MOV R22, R224 ;  /* 0x000000e000167202 */ /* 0x000fce0000000f00 */
[----:B------:R-:W-:Y:S05]  /*dd00*/  WARPSYNC.COLLECTIVE R225, `(.L_x_3704) ;  /* 0x00000000e1087348 */ /* 0x000fea0003c00000 */
[----:B------:R0:W1:Y:S02]  /*dd10*/  SHFL.IDX P3, R224, R222, R223, R220 ;  /* 0x000000dfdee07389 */ /* 0x00006400000600dc */
[----:B01----:R-:W-:Y:S01]  /*dd20*/  ENDCOLLECTIVE ;  /* 0x000000000000791b */ /* 0x003fe20003800000 */
.L_x_3704:
[----:B------:R-:W-:Y:S01]  /*dd30*/  MOV R23, R224 ;  /* 0x000000e000177202 */ /* 0x000fe20000000f00 */
[----:B------:R-:W-:Y:S06]  /*dd40*/  BRA `(.L_x_3705) ;  /* 0xffffff9400047947 */ /* 0x000fec000383ffff */
.L_x_3634:
        /* <DEDUP_REMOVED lines=9> */
.L_x_3706:
[----:B------:R-:W-:Y:S02]  /*dde0*/  MOV R34, R220 ;  /* 0x000000dc00227202 */ /* 0x000fe40000000f00 */
[----:B------:R-:W-:-:S07]  /*ddf0*/  MOV R222, R241 ;  /* 0x000000f100de7202 */ /* 0x000fce0000000f00 */
[----:B------:R-:W-:Y:S05]  /*de00*/  WARPSYNC.COLLECTIVE R225, `(.L_x_3707) ;  /* 0x00000000e1087348 */ /* 0x000fea0003c00000 */
[----:B------:R0:W1:Y:S02]  /*de10*/  SHFL.DOWN P2, R241, R34, R33, R32 ;  /* 0x0800002122f17389 */ /* 0x0000640000040020 */
[----:B01----:R-:W-:Y:S01]  /*de20*/  ENDCOLLECTIVE ;  /* 0x000000000000791b */ /* 0x003fe20003800000 */
.L_x_3707:
[----:B------:R-:W-:Y:S02]  /*de30*/  MOV R34, R25 ;  /* 0x0000001900227202 */ /* 0x000fe40000000f00 */
[----:B------:R-:W-:-:S07]  /*de40*/  MOV R223, R241 ;  /* 0x000000f100df7202 */ /* 0x000fce0000000f00 */
[----:B------:R-:W-:Y:S05]  /*de50*/  WARPSYNC.COLLECTIVE R225, `(.L_x_3708) ;  /* 0x00000000e1087348 */ /* 0x000fea0003c00000 */
[----:B------:R0:W1:Y:S02]  /*de60*/  SHFL.DOWN P2, R241, R34, R33, R32 ;  /* 0x0800002122f17389 */ /* 0x0000640000040020 */
[----:B01----:R-:W-:Y:S01]  /*de70*/  ENDCOLLECTIVE ;  /* 0x000000000000791b */ /* 0x003fe20003800000 */
.L_x_3708:
[----:B------:R-:W-:Y:S02]  /*de80*/  MOV R34, R24 ;  /* 0x0000001800227202 */ /* 0x000fe40000000f00 */
[----:B------:R-:W-:-:S07]  /*de90*/  MOV R224, R241 ;  /* 0x000000f100e07202 */ /* 0x000fce0000000f00 */
[----:B------:R-:W-:Y:S05]  /*dea0*/  WARPSYNC.COLLECTIVE R225, `(.L_x_3709) ;  /* 0x00000000e1087348 */ /* 0x000fea0003c00000 */
[----:B------:R0:W1:Y:S02]  /*deb0*/  SHFL.DOWN P2, R241, R34, R33, R32 ;  /* 0x0800002122f17389 */ /* 0x0000640000040020 */
[----:B01----:R-:W-:Y:S01]  /*dec0*/  ENDCOLLECTIVE ;  /* 0x000000000000791b */ /* 0x003fe20003800000 */
.L_x_3709:
[----:B------:R-:W-:Y:S01]  /*ded0*/  MOV R233, R241 ;  /* 0x000000f100e97202 */ /* 0x000fe20000000f00 */
[----:B------:R-:W-:Y:S06]  /*dee0*/  BRA `(.L_x_3710) ;  /* 0xffffffa800107947 */ /* 0x000fec000383ffff */
.L_x_3637:
        /* <DEDUP_REMOVED lines=8> */
.L_x_3712:
[----:B------:R-:W-:Y:S05]  /*df70*/  BSYNC B0 ;  /* 0x0000000000007941 */ /* 0x000fea0003800000 */
.L_x_3711:
        /* <DEDUP_REMOVED lines=8> */
.L_x_3713:
[----:B------:R-:W-:Y:S02]  /*e000*/  MOV R34, R25 ;  /* 0x0000001900227202 */ /* 0x000fe40000000f00 */
[----:B------:R-:W-:-:S07]  /*e010*/  MOV R220, R241 ;  /* 0x000000f100dc7202 */ /* 0x000fce0000000f00 */
[----:B------:R-:W-:Y:S05]  /*e020*/  WARPSYNC.COLLECTIVE R225, `(.L_x_3714) ;  /* 0x00000000e1087348 */ /* 0x000fea0003c00000 */
[----:B------:R0:W1:Y:S02]  /*e030*/  SHFL.DOWN P2, R241, R34, R33, R32 ;  /* 0x0800002122f17389 */ /* 0x0000640000040020 */
[----:B01----:R-:W-:Y:S01]  /*e040*/  ENDCOLLECTIVE ;  /* 0x000000000000791b */ /* 0x003fe20003800000 */
.L_x_3714:
[----:B------:R-:W-:Y:S02]  /*e050*/  MOV R34, R24 ;  /* 0x0000001800227202 */ /* 0x000fe40000000f00 */
[----:B------:R-:W-:-:S07]  /*e060*/  MOV R222, R241 ;  /* 0x000000f100de7202 */ /* 0x000fce0000000f00 */
[----:B------:R-:W-:Y:S05]  /*e070*/  WARPSYNC.COLLECTIVE R225, `(.L_x_3715) ;  /* 0x00000000e1087348 */ /* 0x000fea0003c00000 */
[----:B------:R0:W1:Y:S02]  /*e080*/  SHFL.DOWN P2, R241, R34, R33, R32 ;  /* 0x0800002122f17389 */ /* 0x0000640000040020 */
[----:B01----:R-:W-:Y:S01]  /*e090*/  ENDCOLLECTIVE ;  /* 0x000000000000791b */ /* 0x003fe20003800000 */
.L_x_3715:
[----:B------:R-:W-:Y:S01]  /*e0a0*/  MOV R223, R241 ;  /* 0x000000f100df7202 */ /* 0x000fe20000000f00 */
[----:B------:R-:W-:Y:S06]  /*e0b0*/  BRA `(.L_x_3716) ;  /* 0xffffffa400f07947 */ /* 0x000fec000383ffff */
.L_x_3640:
        /* <DEDUP_REMOVED lines=8> */
.L_x_3718:
[----:B------:R-:W-:Y:S05]  /*e140*/  BSYNC B0 ;  /* 0x0000000000007941 */ /* 0x000fea0003800000 */
.L_x_3717:
        /* <DEDUP_REMOVED lines=8> */
.L_x_3719:
[----:B------:R-:W-:Y:S02]  /*e1d0*/  MOV R34, R25 ;  /* 0x0000001900227202 */ /* 0x000fe40000000f00 */
[----:B------:R-:W-:-:S07]  /*e1e0*/  MOV R220, R241 ;  /* 0x000000f100dc7202 */ /* 0x000fce0000000f00 */
[----:B------:R-:W-:Y:S05]  /*e1f0*/  WARPSYNC.COLLECTIVE R225, `(.L_x_3720) ;  /* 0x00000000e1087348 */ /* 0x000fea0003c00000 */
[----:B------:R0:W1:Y:S02]  /*e200*/  SHFL.DOWN P2, R241, R34, R33, R32 ;  /* 0x0800002122f17389 */ /* 0x0000640000040020 */
[----:B01----:R-:W-:Y:S01]  /*e210*/  ENDCOLLECTIVE ;  /* 0x000000000000791b */ /* 0x003fe20003800000 */
.L_x_3720:
[----:B------:R-:W-:Y:S02]  /*e220*/  MOV R34, R24 ;  /* 0x0000001800227202 */ /* 0x000fe40000000f00 */
[----:B------:R-:W-:-:S07]  /*e230*/  MOV R222, R241 ;  /* 0x000000f100de7202 */ /* 0x000fce0000000f00 */
[----:B------:R-:W-:Y:S05]  /*e240*/  WARPSYNC.COLLECTIVE R225, `(.L_x_3721) ;  /* 0x00000000e1087348 */ /* 0x000fea0003c00000 */
[----:B------:R0:W1:Y:S02]  /*e250*/  SHFL.DOWN P2, R241, R34, R33, R32 ;  /* 0x0800002122f17389 */ /* 0x0000640000040020 */
[----:B01----:R-:W-:Y:S01]  /*e260*/  ENDCOLLECTIVE ;  /* 0x000000000000791b */ /* 0x003fe20003800000 */
.L_x_3721:
[----:B------:R-:W-:Y:S01]  /*e270*/  MOV R223, R241 ;  /* 0x000000f100df7202 */ /* 0x000fe20000000f00 */
[----:B------:R-:W-:Y:S06]  /*e280*/  BRA `(.L_x_3722) ;  /* 0xffffffa400d07947 */ /* 0x000fec000383ffff */
.L_x_3643:
        /* <DEDUP_REMOVED lines=8> */
.L_x_3724:
[----:B------:R-:W-:Y:S05]  /*e310*/  BSYNC B0 ;  /* 0x0000000000007941 */ /* 0x000fea0003800000 */
.L_x_3723:
        /* <DEDUP_REMOVED lines=8> */
.L_x_3725:
[----:B------:R-:W-:Y:S02]  /*e3a0*/  MOV R34, R25 ;  /* 0x0000001900227202 */ /* 0x000fe40000000f00 */
[----:B------:R-:W-:-:S07]  /*e3b0*/  MOV R220, R241 ;  /* 0x000000f100dc7202 */ /* 0x000fce0000000f00 */
[----:B------:R-:W-:Y:S05]  /*e3c0*/  WARPSYNC.COLLECTIVE R225, `(.L_x_3726) ;  /* 0x00000000e1087348 */ /* 0x000fea0003c00000 */
[----:B------:R0:W1:Y:S02]  /*e3d0*/  SHFL.DOWN P2, R241, R34, R33, R32 ;  /* 0x0800002122f17389 */ /* 0x0000640000040020 */
[----:B01----:R-:W-:Y:S01]  /*e3e0*/  ENDCOLLECTIVE ;  /* 0x000000000000791b */ /* 0x003fe20003800000 */
.L_x_3726:
[----:B------:R-:W-:Y:S02]  /*e3f0*/  MOV R34, R24 ;  /* 0x0000001800227202 */ /* 0x000fe40000000f00 */
[----:B------:R-:W-:-:S07]  /*e400*/  MOV R222, R241 ;  /* 0x000000f100de7202 */ /* 0x000fce0000000f00 */
[----:B------:R-:W-:Y:S05]  /*e410*/  WARPSYNC.COLLECTIVE R225, `(.L_x_3727) ;  /* 0x00000000e1087348 */ /* 0x000fea0003c00000 */
[----:B------:R0:W1:Y:S02]  /*e420*/  SHFL.DOWN P2, R241, R34, R33, R32 ;  /* 0x0800002122f17389 */ /* 0x0000640000040020 */
[----:B01----:R-:W-:Y:S01]  /*e430*/  ENDCOLLECTIVE ;  /* 0x000000000000791b */ /* 0x003fe20003800000 */
.L_x_3727:
[----:B------:R-:W-:Y:S01]  /*e440*/  MOV R223, R241 ;  /* 0x000000f100df7202 */ /* 0x000fe20000000f00 */
[----:B------:R-:W-:Y:S06]  /*e450*/  BRA `(.L_x_3728) ;  /* 0xffffffa400b07947 */ /* 0x000fec000383ffff */
.L_x_3646:
        /* <DEDUP_REMOVED lines=8> */
.L_x_3730:
[----:B------:R-:W-:Y:S05]  /*e4e0*/  BSYNC B0 ;  /* 0x0000000000007941 */ /* 0x000fea0003800000 */
.L_x_3729:
        /* <DEDUP_REMOVED lines=8> */
.L_x_3731:
[----:B------:R-:W-:Y:S02]  /*e570*/  MOV R34, R25 ;  /* 0x0000001900227202 */ /* 0x000fe40000000f00 */
[----:B------:R-:W-:-:S07]  /*e580*/  MOV R220, R241 ;  /* 0x000000f100dc7202 */ /* 0x000fce0000000f00 */
[----:B------:R-:W-:Y:S05]  /*e590*/  WARPSYNC.COLLECTIVE R225, `(.L_x_3732) ;  /* 0x00000000e1087348 */ /* 0x000fea0003c00000 */
[----:B------:R0:W1:Y:S02]  /*e5a0*/  SHFL.DOWN P2, R241, R34, R33, R32 ;  /* 0x0800002122f17389 */ /* 0x0000640000040020 */
[----:B01----:R-:W-:Y:S01]  /*e5b0*/  ENDCOLLECTIVE ;  /* 0x000000000000791b */ /* 0x003fe20003800000 */
.L_x_3732:
[----:B------:R-:W-:Y:S02]  /*e5c0*/  MOV R34, R24 ;  /* 0x0000001800227202 */ /* 0x000fe40000000f00 */
[----:B------:R-:W-:-:S07]  /*e5d0*/  MOV R222, R241 ;  /* 0x000000f100de7202 */ /* 0x000fce0000000f00 */
[----:B------:R-:W-:Y:S05]  /*e5e0*/  WARPSYNC.COLLECTIVE R225, `(.L_x_3733) ;  /* 0x00000000e1087348 */ /* 0x000fea0003c00000 */
[----:B------:R0:W1:Y:S02]  /*e5f0*/  SHFL.DOWN P2, R241, R34, R33, R32 ;  /* 0x0800002122f17389 */ /* 0x0000640000040020 */
[----:B01----:R-:W-:Y:S01]  /*e600*/  ENDCOLLECTIVE ;  /* 0x000000000000791b */ /* 0x003fe20003800000 */
.L_x_3733:
[----:B------:R-:W-:Y:S01]  /*e610*/  MOV R223, R241 ;  /* 0x000000f100df7202 */ /* 0x000fe20000000f00 */
[----:B------:R-:W-:Y:S06]  /*e620*/  BRA `(.L_x_3734) ;  /* 0xffffffa400907947 */ /* 0x000fec000383ffff */
.L_x_3649:
        /* <DEDUP_REMOVED lines=8> */
.L_x_3736:
[----:B------:R-:W-:Y:S05]  /*e6b0*/  BSYNC B0 ;  /* 0x0000000000007941 */ /* 0x000fea0003800000 */
.L_x_3735:
        /* <DEDUP_REMOVED lines=9> */
.L_x_3737:
[----:B------:R-:W-:Y:S02]  /*e750*/  MOV R222, R25 ;  /* 0x0000001900de7202 */ /* 0x000fe40000000f00 */
[----:B------:R-:W-:-:S07]  /*e760*/  MOV R240, R224 ;  /* 0x000000e000f07202 */ /* 0x000fce0000000f00 */
[----:B------:R-:W-:Y:S05]  /*e770*/  WARPSYNC.COLLECTIVE R225, `(.L_x_3738) ;  /* 0x00000000e1087348 */ /* 0x000fea0003c00000 */
[----:B------:R0:W1:Y:S02]  /*e780*/  SHFL.IDX P3, R224, R222, R223, R220 ;  /* 0x000000dfdee07389 */ /* 0x00006400000600dc */
[----:B01----:R-:W-:Y:S01]  /*e790*/  ENDCOLLECTIVE ;  /* 0x000000000000791b */ /* 0x003fe20003800000 */
.L_x_3738:
        /* <DEDUP_REMOVED lines=12> */
.L_x_3739:
[----:B------:R-:W-:Y:S05]  /*e860*/  WARPSYNC.COLLECTIVE R225, `(.L_x_3740) ;  /* 0x00000000e1087348 */ /* 0x000fea0003c00000 */
[----:B------:R0:W1:Y:S02]  /*e870*/  SHFL.DOWN P2, R241, R34, R33, R32 ;  /* 0x0800002122f17389 */ /* 0x0000640000040020 */
[----:B01----:R-:W-:Y:S01]  /*e880*/  ENDCOLLECTIVE ;  /* 0x000000000000791b */ /* 0x003fe20003800000 */
.L_x_3740:
[----:B------:R-:W-:Y:S02]  /*e890*/  MOV R222, R12 ;  /* 0x0000000c00de7202 */ /* 0x000fe40000000f00 */
[----:B------:R-:W-:Y:S02]  /*e8a0*/  MOV R34, R27 ;  /* 0x0000001b00227202 */ /* 0x000fe40000000f00 */
[----:B------:R-:W-:Y:S02]  /*e8b0*/  MOV R232, R224 ;  /* 0x000000e000e87202 */ /* 0x000fe40000000f00 */
[----:B------:R-:W-:-:S07]  /*e8c0*/  MOV R35, R241 ;  /* 0x000000f100237202 */ /* 0x000fce0000000f00 */
[----:B------:R-:W-:Y:S05]  /*e8d0*/  WARPSYNC.COLLECTIVE R225, `(.L_x_3741) ;  /* 0x00000000e1087348 */ /* 0x000fea0003c00000 */
[----:B------:R0:W1:Y:S02]  /*e8e0*/  SHFL.DOWN P2, R241, R34, R33, R32 ;  /* 0x0800002122f17389 */ /* 0x0000640000040020 */
[----:B01----:R-:W-:Y:S01]  /*e8f0*/  ENDCOLLECTIVE ;  /* 0x000000000000791b */ /* 0x003fe20003800000 */
.L_x_3741:
[----:B------:R-:W-:Y:S02]  /*e900*/  MOV R34, R25 ;  /* 0x0000001900227202 */ /* 0x000fe40000000f00 */
[----:B------:R-:W-:-:S07]  /*e910*/  MOV R237, R241 ;  /* 0x000000f100ed7202 */ /* 0x000fce0000000f00 */
[----:B------:R-:W-:Y:S05]  /*e920*/  WARPSYNC.COLLECTIVE R225, `(.L_x_3742) ;  /* 0x00000000e1087348 */ /* 0x000fea0003c00000 */
[----:B------:R0:W1:Y:S02]  /*e930*/  SHFL.DOWN P2, R241, R34, R33, R32 ;  /* 0x0800002122f17389 */ /* 0x0000640000040020 */
[----:B01----:R-:W-:Y:S01]  /*e940*/  ENDCOLLECTIVE ;  /* 0x000000000000791b */ /* 0x003fe20003800000 */
.L_x_3742:
[----:B------:R-:W-:Y:S02]  /*e950*/  MOV R34, R24 ;  /* 0x0000001800227202 */ /* 0x000fe40000000f00 */
[----:B------:R-:W-:-:S07]  /*e960*/  MOV R238, R241 ;  /* 0x000000f100ee7202 */ /* 0x000fce0000000f00 */
[----:B------:R-:W-:Y:S05]  /*e970*/  WARPSYNC.COLLECTIVE R225, `(.L_x_3743) ;  /* 0x00000000e1087348 */ /* 0x000fea0003c00000 */
[----:B------:R0:W1:Y:S02]  /*e980*/  SHFL.DOWN P2, R241, R34, R33, R32 ;  /* 0x0800002122f17389 */ /* 0x0000640000040020 */
[----:B01----:R-:W-:Y:S01]  /*e990*/  ENDCOLLECTIVE ;  /* 0x000000000000791b */ /* 0x003fe20003800000 */
.L_x_3743:
[----:B------:R-:W-:Y:S05]  /*e9a0*/  WARPSYNC.COLLECTIVE R225, `(.L_x_3744) ;  /* 0x00000000e1087348 */ /* 0x000fea0003c00000 */
[----:B------:R0:W1:Y:S02]  /*e9b0*/  SHFL.IDX P3, R224, R222, R223, R220 ;  /* 0x000000dfdee07389 */ /* 0x00006400000600dc */
[----:B01----:R-:W-:Y:S01]  /*e9c0*/  ENDCOLLECTIVE ;  /* 0x000000000000791b */ /* 0x003fe20003800000 */
.L_x_3744:
[----:B------:R-:W-:Y:S02]  /*e9d0*/  MOV R222, R13 ;  /* 0x0000000d00de7202 */ /* 0x000fe40000000f00 */
[----:B------:R-:W-:-:S07]  /*e9e0*/  MOV R242, R224 ;  /* 0x000000e000f27202 */ /* 0x000fce0000000f00 */
[----:B------:R-:W-:Y:S05]  /*e9f0*/  WARPSYNC.COLLECTIVE R225, `(.L_x_3745) ;  /* 0x00000000e1087348 */ /* 0x000fea0003c00000 */
[----:B------:R0:W1:Y:S02]  /*ea00*/  SHFL.IDX P3, R224, R222, R223, R220 ;  /* 0x000000dfdee07389 */ /* 0x00006400000600dc */
[----:B01----:R-:W-:Y:S01]  /*ea10*/  ENDCOLLECTIVE ;  /* 0x000000000000791b */ /* 0x003fe20003800000 */
.L_x_3745:
[----:B------:R-:W-:Y:S02]  /*ea20*/  MOV R222, R14 ;  /* 0x0000000e00de7202 */ /* 0x000fe40000000f00 */
[----:B------:R-:W-:-:S07]  /*ea30*/  MOV R32, R224 ;  /* 0x000000e000207202 */ /* 0x000fce0000000f00 */
[----:B------:R-:W-:Y:S05]  /*ea40*/  WARPSYNC.COLLECTIVE R225, `(.L_x_3746) ;  /* 0x00000000e1087348 */ /* 0x000fea0003c00000 */
[----:B------:R0:W1:Y:S02]  /*ea50*/  SHFL.IDX P3, R224, R222, R223, R220 ;  /* 0x000000dfdee07389 */ /* 0x00006400000600dc */
[----:B01----:R-:W-:Y:S01]  /*ea60*/  ENDCOLLECTIVE ;  /* 0x000000000000791b */ /* 0x003fe20003800000 */
.L_x_3746:
[----:B------:R-:W-:Y:S02]  /*ea70*/  MOV R222, R15 ;  /* 0x0000000f00de7202 */ /* 0x000fe40000000f00 */
[----:B------:R-:W-:-:S07]  /*ea80*/  MOV R34, R224 ;  /* 0x000000e000227202 */ /* 0x000fce0000000f00 */
[----:B------:R-:W-:Y:S05]  /*ea90*/  WARPSYNC.COLLECTIVE R225, `(.L_x_3747) ;  /* 0x00000000e1087348 */ /* 0x000fea0003c00000 */
[----:B------:R0:W1:Y:S02]  /*eaa0*/  SHFL.IDX P3, R224, R222, R223, R220 ;  /* 0x000000dfdee07389 */ /* 0x00006400000600dc */
[----:B01----:R-:W-:Y:S01]  /*eab0*/  ENDCOLLECTIVE ;  /* 0x000000000000791b */ /* 0x003fe20003800000 */
.L_x_3747:
[----:B------:R-:W-:Y:S01]  /*eac0*/  MOV R243, R224 ;  /* 0x000000e000f37202 */ /* 0x000fe20000000f00 */
[----:B------:R-:W-:Y:S01]  /*ead0*/  FMUL.FTZ R224, R12, R240 ;  /* 0x000000f00ce07220 */ /* 0x000fe20000410000 */
[----:B------:R-:W-:Y:S06]  /*eae0*/  BRA `(.L_x_3748) ;  /* 0xffffffa000ec7947 */ /* 0x000fec000383ffff */
.L_x_3749:
        /* <DEDUP_REMOVED lines=9> */
.L_x_18919:


//--------------------- .text._Z25selective_scan_bwd_kernelI32Selective_Scan_bwd_kernel_traitsILi128ELi16ELb1ELb0ELb1ELb0ELb0EN3c108BFloat16ENS1_7complexIfEEEEv12SSMParamsBwd --------------------------
	.section	.text._Z25selective_scan_bwd_kernelI32Selective_Scan_bwd_kernel_traitsILi128ELi16ELb1ELb0ELb1ELb0ELb0EN3c108BFloat16ENS1_7complexIfEEEEv12SSMParamsBwd,"ax",@progbits
	.align	128
        .global         _Z25selective_scan_bwd_kernelI32Selective_Scan_bwd_kernel_traitsILi128ELi16ELb1ELb0ELb1ELb0ELb0EN3c108BFloat16ENS1_7complexIfEEEEv12SSMParamsBwd
        .type           _Z25selective_scan_bwd_kernelI32Selective_Scan_bwd_kernel_traitsILi128ELi16ELb1ELb0ELb1ELb0ELb0EN3c108BFloat16ENS1_7complexIfEEEEv12SSMParamsBwd,@function
        .size           _Z25selective_scan_bwd_kernelI32Selective_Scan_bwd_kernel_traitsILi128ELi16ELb1ELb0ELb1ELb0ELb0EN3c108BFloat16ENS1_7complexIfEEEEv12SSMParamsBwd,(.L_x_18920 - _Z25selective_scan_bwd_kernelI32Selective_Scan_bwd_kernel_traitsILi128ELi16ELb1ELb0ELb1ELb0ELb0EN3c108BFloat16ENS1_7complexIfEEEEv12SSMParamsBwd)
        .other          _Z25selective_scan_bwd_kernelI32Selective_Scan_bwd_kernel_traitsILi128ELi16ELb1ELb0ELb1ELb0ELb0EN3c108BFloat16ENS1_7complexIfEEEEv12SSMParamsBwd,@"STO_CUDA_ENTRY STV_DEFAULT"
_Z25selective_scan_bwd_kernelI32Selective_Scan_bwd_kernel_traitsILi128ELi16ELb1ELb0ELb1ELb0ELb0EN3c108BFloat16ENS1_7complexIfEEEEv12SSMParamsBwd:
.text._Z25selective_scan_bwd_kernelI32Selective_Scan_bwd_kernel_traitsILi128ELi16ELb1ELb0ELb1ELb0ELb0EN3c108BFloat16ENS1_7complexIfEEEEv12SSMParamsBwd:
        /* <DEDUP_REMOVED lines=36> */
[----:B------:R-:W-:Y:S02]  /*0240*/  UISETP.NE.AND.EX UP0, UPT, UR5, URZ, UPT, UP0 ;  /* 0x0000003f0500728c */ /* 0x000fe4000bf05300 */
[----:B0-----:R-:W-:Y:S01]  /*0250*/  USHF.R.S32.HI UR13, URZ, 0x1f, UR12 ;  /* 0x0000001f3f0d7899 */ /* 0x001fe2000801140c */
[----:B------:R-:W-:Y:S01]  /*0260*/  R2UR UR34, R0 ;  /* 0x00000000002272ca */ /* 0x000fe200000e0000 */
[----:B------:R-:W-:Y:S01]  /*0270*/  UIMAD.WIDE.U32 UR18, UR12, UR28, URZ ;  /* 0x0000001c0c1272a5 */ /* 0x000fe2000f8e003f */
[----:B------:R0:W-:Y:S01]  /*0280*/  STL [R1+0x30], RZ ;  /* 0x000030ff01007387 */ /* 0x0001e20000100800 */
[----:B------:R-:W-:-:S02]  /*0290*/  UIMAD UR4, UR13, UR28, URZ ;  /* 0x0000001c0d0472a4 */ /* 0x000fc4000f8e023f */
[----:B------:R-:W-:Y:S01]  /*02a0*/  UISETP.NE.U32.AND UP1, UPT, UR26, URZ, UPT ;  /* 0x0000003f1a00728c */ /* 0x000fe2000bf25070 */
[----:B------:R0:W-:Y:S01]  /*02b0*/  STL [R1+0x2c], RZ ;  /* 0x00002cff01007387 */ /* 0x0001e20000100800 */
[----:B------:R-:W-:Y:S02]  /*02c0*/  UIMAD UR29, UR12, UR29, UR4 ;  /* 0x0000001d0c1d72a4 */ /* 0x000fe4000f8e0204 */
[----:B------:R-:W-:Y:S01]  /*02d0*/  UISETP.NE.AND.EX UP1, UPT, UR27, URZ, UPT, UP1 ;  /* 0x0000003f1b00728c */ /* 0x000fe2000bf25310 */
[----:B------:R-:W-:Y:S01]  /*02e0*/  UMOV UR4, URZ ;  /* 0x0000003f00047c82 */ /* 0x000fe20008000000 */
[----:B------:R-:W-:Y:S02]  /*02f0*/  ULDC.64 UR6, c[0x0][0x290] ;  /* 0x0000a40000067ab9 */ /* 0x000fe40000000a00 */
[----:B------:R-:W4:Y:S01]  /*0300*/  I2F.RP R0, UR34 ;  /* 0x0000002200007d06 */ /* 0x000f220008209400 */
[----:B------:R-:W-:Y:S02]  /*0310*/  UIMAD UR9, UR13, UR6, URZ ;  /* 0x000000060d0972a4 */ /* 0x000fe4000f8e023f */
[----:B------:R-:W-:-:S02]  /*0320*/  UIMAD.WIDE.U32 UR16, UR12, UR6, URZ ;  /* 0x000000060c1072a5 */ /* 0x000fc4000f8e003f */
[----:B------:R-:W-:Y:S02]  /*0330*/  UIMAD UR9, UR12, UR7, UR9 ;  /* 0x000000070c0972a4 */ /* 0x000fe4000f8e0209 */
[----:B------:R-:W-:Y:S02]  /*0340*/  @UP1 ULEA UR24, UP3, UR10, UR26, 0x2 ;  /* 0x0000001a0a181291 */ /* 0x000fe4000f86103f */
[----:B------:R-:W-:Y:S01]  /*0350*/  UISETP.NE.U32.AND UP2, UPT, UR38, URZ, UPT ;  /* 0x0000003f2600728c */ /* 0x000fe2000bf45070 */
[----:B------:R-:W-:Y:S01]  /*0360*/  ULDC.64 UR6, c[0x0][0x328] ;  /* 0x0000ca0000067ab9 */ /* 0x000fe20000000a00 */
[----:B------:R-:W-:Y:S02]  /*0370*/  @UP1 ULEA.HI.X UR25, UR10, UR27, UR11, 0x2, UP3 ;  /* 0x0000001b0a191291 */ /* 0x000fe400098f140b */
[----:B------:R-:W-:Y:S01]  /*0380*/  UIMAD UR28, UR13, UR6, URZ ;  /* 0x000000060d1c72a4 */ /* 0x000fe2000f8e023f */
[----:B----4-:R-:W1:Y:S01]  /*0390*/  MUFU.RCP R0, R0 ;  /* 0x0000000000007308 */ /* 0x010e620000001000 */
[----:B------:R-:W-:-:S02]  /*03a0*/  UIMAD UR8, UR13, UR22, URZ ;  /* 0x000000160d0872a4 */ /* 0x000fc4000f8e023f */
[----:B------:R-:W-:Y:S02]  /*03b0*/  UISETP.NE.AND.EX UP1, UPT, UR39, URZ, UPT, UP2 ;  /* 0x0000003f2700728c */ /* 0x000fe4000bf25320 */
[----:B------:R-:W-:Y:S02]  /*03c0*/  UIMAD.WIDE.U32 UR14, UR12, UR6, URZ ;  /* 0x000000060c0e72a5 */ /* 0x000fe4000f8e003f */
[----:B------:R-:W-:Y:S02]  /*03d0*/  UIMAD UR28, UR12, UR7, UR28 ;  /* 0x000000070c1c72a4 */ /* 0x000fe4000f8e021c */
[----:B------:R-:W-:Y:S02]  /*03e0*/  UIMAD.WIDE.U32 UR6, UR12, UR22, URZ ;  /* 0x000000160c0672a5 */ /* 0x000fe4000f8e003f */
[----:B------:R-:W-:Y:S02]  /*03f0*/  UIMAD UR8, UR12, UR23, UR8 ;  /* 0x000000170c0872a4 */ /* 0x000fe4000f8e0208 */
[----:B------:R-:W-:Y:S01]  /*0400*/  UIADD3 UR15, UR15, UR28, URZ ;  /* 0x0000001c0f0f7290 */ /* 0x000fe2000fffe03f */
[----:B------:R-:W-:Y:S01]  /*0410*/  ULDC.64 UR22, c[0x0][0x288] ;  /* 0x0000a20000167ab9 */ /* 0x000fe20000000a00 */
[----:B------:R-:W-:Y:S01]  /*0420*/  UIADD3 UR17, UR17, UR9, URZ ;  /* 0x0000000911117290 */ /* 0x000fe2000fffe03f */
[----:B-1----:R-:W-:Y:S01]  /*0430*/  IADD3 R2, R0, 0xffffffe, RZ ;  /* 0x0ffffffe00027810 */ /* 0x002fe20007ffe0ff */
[----:B------:R-:W-:Y:S01]  /*0440*/  UIMAD UR33, UR11, UR22, URZ ;  /* 0x000000160b2172a4 */ /* 0x000fe2000f8e023f */
[----:B------:R-:W-:Y:S01]  /*0450*/  IABS R0, UR10 ;  /* 0x0000000a00007c13 */ /* 0x000fe20008000000 */
[----:B------:R-:W-:Y:S01]  /*0460*/  UMOV UR26, URZ ;  /* 0x0000003f001a7c82 */ /* 0x000fe20008000000 */
[----:B------:R-:W-:Y:S01]  /*0470*/  ULDC UR9, c[0x0][0x224] ;  /* 0x0000890000097ab9 */ /* 0x000fe20000000800 */
[----:B------:R-:W-:Y:S01]  /*0480*/  @UP1 ULEA UR26, UP2, UR10, UR38, 0x2 ;  /* 0x000000260a1a1291 */ /* 0x000fe2000f84103f */
[----:B------:R-:W1:Y:S01]  /*0490*/  F2I.FTZ.U32.TRUNC.NTZ R2, R2 ;  /* 0x0000000200027305 */ /* 0x000e62000021f000 */
[----:B------:R-:W-:Y:S01]  /*04a0*/  R2UR UR36, R0 ;  /* 0x00000000002472ca */ /* 0x000fe200000e0000 */
[----:B------:R-:W-:Y:S01]  /*04b0*/  UIMAD UR33, UR10, UR23, UR33 ;  /* 0x000000170a2172a4 */ /* 0x000fe2000f8e0221 */
[----:B------:R-:W-:Y:S01]  /*04c0*/  UMOV UR27, URZ ;  /* 0x0000003f001b7c82 */ /* 0x000fe20008000000 */
[----:B------:R-:W-:-:S02]  /*04d0*/  @UP1 ULEA.HI.X UR27, UR10, UR39, UR11, 0x2, UP2 ;  /* 0x000000270a1b1291 */ /* 0x000fc400090f140b */
[----:B------:R-:W-:Y:S02]  /*04e0*/  UISETP.NE.AND UP1, UPT, UR32, URZ, UPT ;  /* 0x0000003f2000728c */ /* 0x000fe4000bf25270 */
[----:B------:R-:W-:-:S03]  /*04f0*/  UIADD3 UR7, UR7, UR8, URZ ;  /* 0x0000000807077290 */ /* 0x000fc6000fffe03f */
[----:B------:R-:W-:Y:S02]  /*0500*/  @UP0 ULDC UR8, c[0x0][0x214] ;  /* 0x0000850000080ab9 */ /* 0x000fe40000000800 */
[----:B------:R-:W-:Y:S01]  /*0510*/  @UP0 UIMAD UR8, UR12, UR8, UR10 ;  /* 0x000000080c0802a4 */ /* 0x000fe2000f8e020a */
[----:B-1----:R-:W-:-:S03]  /*0520*/  R2UR UR5, R2 ;  /* 0x00000000020572ca */ /* 0x002fc600000e0000 */
[----:B------:R-:W-:-:S10]  /*0530*/  @UP0 UIMAD UR8, UR8, UR9, URZ ;  /* 0x00000009080802a4 */ /* 0x000fd4000f8e023f */
        /* <DEDUP_REMOVED lines=8> */
[----:B------:R-:W-:Y:S02]  /*05c0*/  UIMAD UR35, UR11, UR18, URZ ;  /* 0x000000120b2372a4 */ /* 0x000fe4000f8e023f */
[----:B------:R-:W-:Y:S01]  /*05d0*/  UMOV UR29, UR31 ;  /* 0x0000001f001d7c82 */ /* 0x000fe20008000000 */
[----:B------:R-:W-:Y:S01]  /*05e0*/  ULDC.64 UR22, c[0x0][0x298] ;  /* 0x0000a60000167ab9 */ /* 0x000fe20000000a00 */
[----:B------:R-:W-:-:S02]  /*05f0*/  UIADD3 UR30, -UR29, URZ, URZ ;  /* 0x0000003f1d1e7290 */ /* 0x000fc4000fffe13f */
[----:B------:R-:W-:Y:S02]  /*0600*/  UIMAD UR35, UR10, UR19, UR35 ;  /* 0x000000130a2372a4 */ /* 0x000fe4000f8e0223 */
[----:B------:R-:W-:Y:S02]  /*0610*/  UIMAD UR30, UR34, UR30, UR36 ;  /* 0x0000001e221e72a4 */ /* 0x000fe4000f8e0224 */
[----:B------:R-:W-:Y:S02]  /*0620*/  UIMAD.WIDE.U32 UR18, UR10, UR18, UR14 ;  /* 0x000000120a1272a5 */ /* 0x000fe4000f8e000e */
[----:B------:R-:W-:Y:S02]  /*0630*/  UISETP.GT.U32.AND UP4, UPT, UR34, UR30, UPT ;  /* 0x0000001e2200728c */ /* 0x000fe4000bf84070 */
[----:B------:R-:W-:Y:S02]  /*0640*/  ULEA UR15, UR9, 0xfffff800, 0xb ;  /* 0xfffff800090f7891 */ /* 0x000fe4000f8e583f */
[----:B------:R-:W-:-:S02]  /*0650*/  ULOP3.LUT UR14, UR10, UR32, URZ, 0x3c, !UPT ;  /* 0x000000200a0e7292 */ /* 0x000fc4000f8e3c3f */
[----:B------:R-:W-:Y:S02]  /*0660*/  UIMAD UR31, UR11, UR22, URZ ;  /* 0x000000160b1f72a4 */ /* 0x000fe4000f8e023f */
[----:B------:R-:W-:Y:S02]  /*0670*/  USHF.R.S32.HI UR28, URZ, 0x1f, UR15 ;  /* 0x0000001f3f1c7899 */ /* 0x000fe4000801140f */
[----:B------:R-:W-:Y:S02]  /*0680*/  UISETP.GE.AND UP2, UPT, UR14, URZ, UPT ;  /* 0x0000003f0e00728c */ /* 0x000fe4000bf46270 */
[----:B------:R-:W-:Y:S02]  /*0690*/  @!UP4 UIADD3 UR30, UR30, -UR34, URZ ;  /* 0x800000221e1ec290 */ /* 0x000fe4000fffe03f */
[----:B------:R-:W-:Y:S02]  /*06a0*/  @!UP4 UIADD3 UR29, UR29, 0x1, URZ ;  /* 0x000000011d1dc890 */ /* 0x000fe4000fffe03f */
[----:B------:R-:W-:-:S02]  /*06b0*/  UISETP.GE.U32.AND UP3, UPT, UR30, UR34, UPT ;  /* 0x000000221e00728c */ /* 0x000fc4000bf66070 */
[----:B------:R-:W-:Y:S02]  /*06c0*/  UIADD3 UR4, UP5, UR15, UR4, URZ ;  /* 0x000000040f047290 */ /* 0x000fe4000ffbe03f */
[----:B------:R-:W-:Y:S02]  /*06d0*/  UIMAD UR31, UR10, UR23, UR31 ;  /* 0x000000170a1f72a4 */ /* 0x000fe4000f8e021f */
[----:B------:R-:W-:Y:S02]  /*06e0*/  UIMAD.WIDE.U32 UR22, UR10, UR22, UR16 ;  /* 0x000000160a1672a5 */ /* 0x000fe4000f8e0010 */
[----:B------:R-:W-:Y:S01]  /*06f0*/  UIADD3.X UR5, UR28, UR5, UR33, UP5, !UPT ;  /* 0x000000051c057290 */ /* 0x000fe2000affe421 */
[----:B------:R-:W-:Y:S02]  /*0700*/  ULDC.64 UR16, c[0x0][0x2f0] ;  /* 0x0000bc0000107ab9 */ /* 0x000fe40000000a00 */
[----:B------:R-:W-:Y:S02]  /*0710*/  @UP3 UIADD3 UR29, UR29, 0x1, URZ ;  /* 0x000000011d1d3890 */ /* 0x000fe4000fffe03f */
[----:B------:R-:W-:-:S02]  /*0720*/  ULEA UR16, UP4, UR4, UR16, 0x1 ;  /* 0x0000001004107291 */ /* 0x000fc4000f88083f */
[----:B------:R-:W-:Y:S02]  /*0730*/  UIADD3 UR49, UP3, UR15, UR22, URZ ;  /* 0x000000160f317290 */ /* 0x000fe4000ff7e03f */
[----:B------:R-:W-:Y:S01]  /*0740*/  ULEA.HI.X UR17, UR4, UR17, UR5, 0x1, UP4 ;  /* 0x0000001104117291 */ /* 0x000fe2000a0f0c05 */
[----:B------:R-:W-:Y:S02]  /*0750*/  UMOV UR14, UR29 ;  /* 0x0000001d000e7c82 */ /* 0x000fe40008000000 */
[----:B------:R-:W-:Y:S01]  /*0760*/  ULDC.64 UR4, c[0x0][0x2f8] ;  /* 0x0000be0000047ab9 */ /* 0x000fe20000000a00 */
[----:B------:R-:W-:Y:S02]  /*0770*/  UIADD3.X UR22, UR28, UR23, UR31, UP3, !UPT ;  /* 0x000000171c167290 */ /* 0x000fe40009ffe41f */
[----:B------:R-:W-:Y:S02]  /*0780*/  @!UP2 UIADD3 UR14, -UR14, URZ, URZ ;  /* 0x0000003f0e0ea290 */ /* 0x000fe4000fffe13f */
[----:B------:R-:W-:-:S02]  /*0790*/  @!UP1 ULOP3.LUT UR14, URZ, UR32, URZ, 0x33, !UPT ;  /* 0x000000203f0e9292 */ /* 0x000fc4000f8e333f */
[----:B------:R-:W-:Y:S02]  /*07a0*/  ULEA UR48, UP3, UR49, UR4, 0x1 ;  /* 0x0000000431307291 */ /* 0x000fe4000f86083f */
[----:B------:R-:W-:Y:S02]  /*07b0*/  UIADD3 UR15, UP2, UR15, UR18, URZ ;  /* 0x000000120f0f7290 */ /* 0x000fe4000ff5e03f */
[----:B------:R-:W-:Y:S02]  /*07c0*/  USHF.R.S32.HI UR4, URZ, 0x1f, UR14 ;  /* 0x0000001f3f047899 */ /* 0x000fe4000801140e */
[----:B------:R-:W-:Y:S02]  /*07d0*/  ULEA.HI.X UR49, UR49, UR5, UR22, 0x1, UP3 ;  /* 0x0000000531317291 */ /* 0x000fe400098f0c16 */
[----:B------:R-:W-:Y:S02]  /*07e0*/  UIADD3.X UR18, UR28, UR19, UR35, UP2, !UPT ;  /* 0x000000131c127290 */ /* 0x000fe400097fe423 */
[----:B------:R-:W-:Y:S01]  /*07f0*/  ULEA UR50, UP1, UR15, UR50, 0x1 ;  /* 0x000000320f327291 */ /* 0x000fe2000f82083f */
[----:B------:R-:W-:Y:S01]  /*0800*/  ULDC.64 UR22, c[0x0][0x278] ;  /* 0x00009e0000167ab9 */ /* 0x000fe20000000a00 */
[----:B------:R-:W-:Y:S01]  /*0810*/  UMOV UR5, URZ ;  /* 0x0000003f00057c82 */ /* 0x000fe20008000000 */
[----:B------:R-:W-:-:S02]  /*0820*/  UIMAD UR4, UR4, UR22, URZ ;  /* 0x00000016040472a4 */ /* 0x000fc4000f8e023f */
[----:B------:R-:W-:Y:S02]  /*0830*/  ULEA.HI.X UR51, UR15, UR51, UR18, 0x1, UP1 ;  /* 0x000000330f337291 */ /* 0x000fe400088f0c12 */
[----:B------:R-:W-:Y:S02]  /*0840*/  UIMAD.WIDE.U32 UR18, UR14, UR22, UR6 ;  /* 0x000000160e1272a5 */ /* 0x000fe4000f8e0006 */
[----:B------:R-:W-:Y:S02]  /*0850*/  UIMAD UR22, UR14, UR23, UR4 ;  /* 0x000000170e1672a4 */ /* 0x000fe4000f8e0204 */
[----:B------:R-:W-:Y:S02]  /*0860*/  ULEA UR15, UR9, 0xfffff000, 0xc ;  /* 0xfffff000090f7891 */ /* 0x000fe4000f8e603f */
[----:B------:R-:W-:Y:S02]  /*0870*/  UISETP.GE.AND UP1, UPT, UR9, 0x1, UPT ;  /* 0x000000010900788c */ /* 0x000fe4000bf26270 */
[----:B------:R-:W-:Y:S01]  /*0880*/  UIADD3 UR22, UR19, UR22, URZ ;  /* 0x0000001613167290 */ /* 0x000fe2000fffe03f */
[----:B------:R-:W-:Y:S01]  /*0890*/  UMOV UR4, URZ ;  /* 0x0000003f00047c82 */ /* 0x000fe20008000000 */
[----:B------:R-:W-:Y:S01]  /*08a0*/  UIADD3 UR53, UP2, UR15, UR18, URZ ;  /* 0x000000120f357290 */ /* 0x000fe2000ff5e03f */
[----:B------:R-:W-:Y:S01]  /*08b0*/  @UP0 ULDC UR23, c[0x0][0x21c] ;  /* 0x0000870000170ab9 */ /* 0x000fe20000000800 */
[----:B------:R-:W-:Y:S01]  /*08c0*/  ULDC.64 UR6, c[0x0][0x2e0] ;  /* 0x0000b80000067ab9 */ /* 0x000fe20000000a00 */
[----:B------:R-:W-:-:S02]  /*08d0*/  @UP0 UIMAD UR8, UR8, UR23, URZ ;  /* 0x00000017080802a4 */ /* 0x000fc4000f8e023f */
[----:B------:R-:W-:Y:S02]  /*08e0*/  ULEA.HI.X.SX32 UR15, UR15, UR22, 0x1, UP2 ;  /* 0x000000160f0f7291 */ /* 0x000fe400090f0e3f */
[----:B------:R-:W-:Y:S01]  /*08f0*/  ULEA UR52, UP3, UR53, UR6, 0x1 ;  /* 0x0000000635347291 */ /* 0x000fe2000f86083f */
[----:B------:R-:W-:Y:S02]  /*0900*/  @UP0 ULDC.64 UR22, c[0x0][0x310] ;  /* 0x0000c40000160ab9 */ /* 0x000fe40000000a00 */
        /* <DEDUP_REMOVED lines=11> */
[----:B------:R-:W-:Y:S01]  /*09c0*/  ULDC UR15, c[0x0][0x224] ;  /* 0x00008900000f7ab9 */ /* 0x000fe20000000800 */
[----:B------:R2:W-:Y:S04]  /*09d0*/  STL [R1+0x2c], RZ ;  /* 0x00002cff01007387 */ /* 0x0005e80000100800 */
[----:B------:R2:W-:Y:S01]  /*09e0*/  STL [R1+0x30], RZ ;  /* 0x000030ff01007387 */ /* 0x0005e20000100800 */
[----:B-1----:R-:W-:-:S06]  /*09f0*/  ULEA UR6, UR7, UR6, 0x18 ;  /* 0x0000000607067291 */ /* 0x002fcc000f8ec03f */
[----:B------:R-:W-:Y:S01]  /*0a00*/  MOV R91, UR6 ;  /* 0x00000006005b7c02 */ /* 0x000fe20008000f00 */
[----:B------:R-:W-:Y:S01]  /*0a10*/  UMOV UR6, URZ ;  /* 0x0000003f00067c82 */ /* 0x000fe20008000000 */
[----:B0-----:R-:W-:-:S04]  /*0a20*/  SHF.R.S32.HI R3, RZ, 0x1f, R92 ;  /* 0x0000001fff037819 */ /* 0x001fc8000001145c */
[----:B------:R-:W-:-:S04]  /*0a30*/  LEA.HI R3, R3, R92, RZ, 0x5 ;  /* 0x0000005c03037211 */ /* 0x000fc800078f28ff */
[----:B------:R-:W-:-:S04]  /*0a40*/  SHF.R.S32.HI R0, RZ, 0x5, R3 ;  /* 0x00000005ff007819 */ /* 0x000fc80000011403 */
[----:B------:R-:W-:-:S05]  /*0a50*/  LEA R0, R0, R91, 0x4 ;  /* 0x0000005b00007211 */ /* 0x000fca00078e20ff */
[----:B------:R2:W-:Y:S02]  /*0a60*/  STL [R1+0x28], R0 ;  /* 0x0000280001007387 */ /* 0x0005e40000100800 */
.L_x_3848:
[----:B------:R-:W-:Y:S01]  /*0a70*/  BAR.SYNC.DEFER_BLOCKING 0x0 ;  /* 0x0000000000007b1d */ /* 0x000fe20000010000 */
[----:B------:R-:W-:Y:S02]  /*0a80*/  SHF.L.U32 R90, R92, 0x1, RZ ;  /* 0x000000015c5a7819 */ /* 0x000fe400000006ff */
[----:B-1----:R-:W-:Y:S02]  /*0a90*/  MOV R2, UR16 ;  /* 0x0000001000027c02 */ /* 0x002fe40008000f00 */
[----:B------:R-:W-:Y:S01]  /*0aa0*/  LOP3.LUT R90, R90, 0xffffffc0, RZ, 0xc0, !PT ;  /* 0xffffffc05a5a7812 */ /* 0x000fe200078ec0ff */
[----:B------:R-:W-:Y:S01]  /*0ab0*/  ULDC UR7, c[0x0][0x21c] ;  /* 0x0000870000077ab9 */ /* 0x000fe20000000800 */
[----:B------:R-:W-:Y:S01]  /*0ac0*/  MOV R3, UR17 ;  /* 0x0000001100037c02 */ /* 0x000fe20008000f00 */
[----:B------:R-:W2:Y:S01]  /*0ad0*/  S2R R14, SR_LANEID ;  /* 0x00000000000e7919 */ /* 0x000ea20000000000 */
[----:B------:R-:W-:Y:S02]  /*0ae0*/  LOP3.LUT R89, R90, 0x1f, R92, 0xf8, !PT ;  /* 0x0000001f5a597812 */ /* 0x000fe400078ef85c */
[----:B------:R-:W-:Y:S01]  /*0af0*/  MOV R12, UR48 ;  /* 0x00000030000c7c02 */ /* 0x000fe20008000f00 */
[----:B------:R-:W3:Y:S02]  /*0b00*/  LDL.LU R36, [R1+0x30] ;  /* 0x0000300001247983 */ /* 0x000ee40000300800 */
[----:B------:R-:W-:-:S05]  /*0b10*/  IMAD.WIDE R2, R89, 0x10, R2 ;  /* 0x0000001059027825 */ /* 0x000fca00078e0202 */
[----:B------:R-:W4:Y:S04]  /*0b20*/  LDG.E.128 R4, desc[UR20][R2.64] ;  /* 0x0000001402047981 */ /* 0x000f28000c1e1d00 */
[----:B------:R-:W5:Y:S01]  /*0b30*/  LDG.E.128 R8, desc[UR20][R2.64+0x200] ;  /* 0x0002001402087981 */ /* 0x000f62000c1e1d00 */
[----:B------:R-:W-:Y:S02]  /*0b40*/  MOV R13, UR49 ;  /* 0x00000031000d7c02 */ /* 0x000fe40008000f00 */
[----:B--2---:R-:W-:-:S04]  /*0b50*/  IADD3 R0, R90, R14, RZ ;  /* 0x0000000e5a007210 */ /* 0x004fc80007ffe0ff */
[C---:B------:R-:W-:Y:S02]  /*0b60*/  LEA R16, R0.reuse, R91, 0x4 ;  /* 0x0000005b00107211 */ /* 0x040fe400078e20ff */
[----:B------:R-:W-:-:S04]  /*0b70*/  IADD3 R0, R0, R14, RZ ;  /* 0x0000000e00007210 */ /* 0x000fc80007ffe0ff */
[----:B------:R-:W-:Y:S01]  /*0b80*/  LEA R0, R0, R91, 0x4 ;  /* 0x0000005b00007211 */ /* 0x000fe200078e20ff */
[----:B------:R-:W-:Y:S01]  /*0b90*/  IMAD.WIDE R12, R89, 0x10, R12 ;  /* 0x00000010590c7825 */ /* 0x000fe200078e020c */
[----:B----4-:R-:W-:Y:S04]  /*0ba0*/  STS.128 [R16], R4 ;  /* 0x0000000410007388 */ /* 0x010fe80000000c00 */
[----:B-----5:R-:W-:Y:S01]  /*0bb0*/  STS.128 [R16+0x200], R8 ;  /* 0x0002000810007388 */ /* 0x020fe20000000c00 */
[----:B------:R-:W-:-:S03]  /*0bc0*/  NOP ;  /* 0x0000000000007918 */ /* 0x000fc60000000000 */
[----:B0-----:R-:W0:Y:S04]  /*0bd0*/  LDS.128 R60, [R0] ;  /* 0x00000000003c7984 */ /* 0x001e280000000c00 */
[----:B------:R-:W-:Y:S01]  /*0be0*/  LDS.128 R56, [R0+0x10] ;  /* 0x0000100000387984 */ /* 0x000fe20000000c00 */
[----:B------:R-:W-:Y:S06]  /*0bf0*/  BAR.SYNC.DEFER_BLOCKING 0x0 ;  /* 0x0000000000007b1d */ /* 0x000fec0000010000 */
[----:B------:R-:W2:Y:S04]  /*0c00*/  LDG.E.128 R20, desc[UR20][R12.64] ;  /* 0x000000140c147981 */ /* 0x000ea8000c1e1d00 */
[----:B------:R-:W4:Y:S01]  /*0c10*/  LDG.E.128 R24, desc[UR20][R12.64+0x200] ;  /* 0x000200140c187981 */ /* 0x000f22000c1e1d00 */
[----:B------:R-:W-:-:S02]  /*0c20*/  MOV R2, UR50 ;  /* 0x0000003200027c02 */ /* 0x000fc40008000f00 */
[----:B------:R-:W-:-:S03]  /*0c30*/  MOV R3, UR51 ;  /* 0x0000003300037c02 */ /* 0x000fc60008000f00 */
[----:B------:R-:W-:Y:S01]  /*0c40*/  IMAD.WIDE R2, R89, 0x10, R2 ;  /* 0x0000001059027825 */ /* 0x000fe200078e0202 */
[----:B--2---:R-:W-:Y:S04]  /*0c50*/  STS.128 [R16], R20 ;  /* 0x0000001410007388 */ /* 0x004fe80000000c00 */
[----:B----4-:R-:W-:Y:S01]  /*0c60*/  STS.128 [R16+0x200], R24 ;  /* 0x0002001810007388 */ /* 0x010fe20000000c00 */
[----:B------:R-:W-:-:S03]  /*0c70*/  NOP ;  /* 0x0000000000007918 */ /* 0x000fc60000000000 */
[----:B------:R-:W1:Y:S04]  /*0c80*/  LDS.128 R8, [R0] ;  /* 0x0000000000087984 */ /* 0x000e680000000c00 */
[----:B------:R-:W2:Y:S01]  /*0c90*/  LDS.128 R4, [R0+0x10] ;  /* 0x0000100000047984 */ /* 0x000ea20000000c00 */
[----:B------:R-:W-:Y:S06]  /*0ca0*/  BAR.SYNC.DEFER_BLOCKING 0x0 ;  /* 0x0000000000007b1d */ /* 0x000fec0000010000 */
[----:B------:R-:W4:Y:S04]  /*0cb0*/  LDG.E.128 R28, desc[UR20][R2.64] ;  /* 0x00000014021c7981 */ /* 0x000f28000c1e1d00 */
[----:B------:R-:W5:Y:S01]  /*0cc0*/  LDG.E.128 R32, desc[UR20][R2.64+0x200] ;  /* 0x0002001402207981 */ /* 0x000f62000c1e1d00 */
[----:B0-----:R-:W-:-:S02]  /*0cd0*/  SHF.L.U32 R17, R60, 0x10, RZ ;  /* 0x000000103c117819 */ /* 0x001fc400000006ff */
[----:B------:R-:W-:-:S04]  /*0ce0*/  PRMT R193, R60, 0x7632, R193 ;  /* 0x000076323cc17816 */ /* 0x000fc800000000c1 */
[----:B------:R-:W-:Y:S02]  /*0cf0*/  SHF.L.U32 R18, R193, 0x10, RZ ;  /* 0x00000010c1127819 */ /* 0x000fe400000006ff */
[----:B------:R-:W-:Y:S02]  /*0d00*/  PRMT R85, R61, 0x7632, R85 ;  /* 0x000076323d557816 */ /* 0x000fe40000000055 */
[----:B------:R-:W-:Y:S02]  /*0d10*/  PRMT R19, R63, 0x7632, R19 ;  /* 0x000076323f137816 */ /* 0x000fe40000000013 */
[----:B-1----:R-:W-:Y:S02]  /*0d20*/  SHF.L.U32 R45, R9, 0x10, RZ ;  /* 0x00000010092d7819 */ /* 0x002fe400000006ff */
[----:B--2---:R-:W-:Y:S02]  /*0d30*/  SHF.L.U32 R42, R4, 0x10, RZ ;  /* 0x00000010042a7819 */ /* 0x004fe400000006ff */
[----:B------:R-:W-:-:S02]  /*0d40*/  SHF.L.U32 R41, R5, 0x10, RZ ;  /* 0x0000001005297819 */ /* 0x000fc400000006ff */
[----:B------:R-:W-:Y:S02]  /*0d50*/  SHF.L.U32 R40, R6, 0x10, RZ ;  /* 0x0000001006287819 */ /* 0x000fe400000006ff */
[----:B------:R-:W-:Y:S02]  /*0d60*/  SHF.L.U32 R39, R7, 0x10, RZ ;  /* 0x0000001007277819 */ /* 0x000fe400000006ff */
[----:B------:R-:W-:Y:S02]  /*0d70*/  ISETP.LT.AND P0, PT, RZ, UR7, PT ;  /* 0x00000007ff007c0c */ /* 0x000fe4000bf01270 */
[----:B------:R-:W-:Y:S02]  /*0d80*/  SHF.L.U32 R46, R8, 0x10, RZ ;  /* 0x00000010082e7819 */ /* 0x000fe400000006ff */
[----:B------:R-:W-:Y:S02]  /*0d90*/  SHF.L.U32 R44, R10, 0x10, RZ ;  /* 0x000000100a2c7819 */ /* 0x000fe400000006ff */
[----:B------:R-:W-:Y:S01]  /*0da0*/  SHF.L.U32 R43, R11, 0x10, RZ ;  /* 0x000000100b2b7819 */ /* 0x000fe200000006ff */
        /* <DEDUP_REMOVED lines=8> */
[----:B----4-:R-:W-:Y:S04]  /*0e30*/  STS.128 [R16], R28 ;  /* 0x0000001c10007388 */ /* 0x010fe80000000c00 */
[----:B-----5:R0:W-:Y:S01]  /*0e40*/  STS.128 [R16+0x200], R32 ;  /* 0x0002002010007388 */ /* 0x0201e20000000c00 */
[----:B------:R-:W-:-:S03]  /*0e50*/  NOP ;  /* 0x0000000000007918 */ /* 0x000fc60000000000 */
[----:B------:R-:W1:Y:S04]  /*0e60*/  LDS.128 R20, [R0] ;  /* 0x0000000000147984 */ /* 0x000e680000000c00 */
[----:B------:R2:W4:Y:S01]  /*0e70*/  LDS.128 R12, [R0+0x10] ;  /* 0x00001000000c7984 */ /* 0x0005220000000c00 */
[----:B0-----:R-:W-:Y:S02]  /*0e80*/  SHF.L.U32 R16, R61, 0x10, RZ ;  /* 0x000000103d107819 */ /* 0x001fe400000006ff */
[----:B--2---:R-:W-:Y:S02]  /*0e90*/  SHF.L.U32 R0, R85, 0x10, RZ ;  /* 0x0000001055007819 */ /* 0x004fe400000006ff */
[C---:B-1----:R-:W-:Y:S02]  /*0ea0*/  PRMT R87, R20.reuse, 0x7632, R87 ;  /* 0x0000763214577816 */ /* 0x042fe40000000057 */
[----:B------:R-:W-:-:S02]  /*0eb0*/  SHF.L.U32 R88, R20, 0x10, RZ ;  /* 0x0000001014587819 */ /* 0x000fc400000006ff */
[----:B------:R-:W-:-:S03]  /*0ec0*/  SHF.L.U32 R87, R87, 0x10, RZ ;  /* 0x0000001057577819 */ /* 0x000fc600000006ff */
[----:B---3--:R-:W-:Y:S01]  /*0ed0*/  FFMA.FTZ R2, R88, R17, R36 ;  /* 0x0000001158027223 */ /* 0x008fe20000010024 */
[C---:B------:R-:W-:Y:S02]  /*0ee0*/  SHF.L.U32 R86, R21.reuse, 0x10, RZ ;  /* 0x0000001015567819 */ /* 0x040fe400000006ff */
[----:B------:R-:W-:Y:S01]  /*0ef0*/  PRMT R84, R21, 0x7632, R84 ;  /* 0x0000763215547816 */ /* 0x000fe20000000054 */
[----:B------:R-:W-:-:S03]  /*0f00*/  FFMA.FTZ R3, R87, R18, R2 ;  /* 0x0000001257037223 */ /* 0x000fc60000010002 */
[----:B------:R-:W-:Y:S01]  /*0f10*/  SHF.L.U32 R84, R84, 0x10, RZ ;  /* 0x0000001054547819 */ /* 0x000fe200000006ff */
[----:B------:R-:W-:Y:S01]  /*0f20*/  FFMA.FTZ R3, R86, R16, R3 ;  /* 0x0000001056037223 */ /* 0x000fe20000010003 */
[C---:B------:R-:W-:Y:S02]  /*0f30*/  SHF.L.U32 R2, R62.reuse, 0x10, RZ ;  /* 0x000000103e027819 */ /* 0x040fe400000006ff */
[----:B------:R-:W-:Y:S01]  /*0f40*/  PRMT R20, R62, 0x7632, R20 ;  /* 0x000076323e147816 */ /* 0x000fe20000000014 */
[----:B------:R-:W-:Y:S01]  /*0f50*/  FFMA.FTZ R0, R84, R0, R3 ;  /* 0x0000000054007223 */ /* 0x000fe20000010003 */
[C---:B------:R-:W-:Y:S02]  /*0f60*/  PRMT R54, R22.reuse, 0x7632, R54 ;  /* 0x0000763216367816 */ /* 0x040fe40000000036 */
[----:B------:R-:W-:Y:S02]  /*0f70*/  SHF.L.U32 R55, R22, 0x10, RZ ;  /* 0x0000001016377819 */ /* 0x000fe400000006ff */
[----:B------:R-:W-:-:S02]  /*0f80*/  SHF.L.U32 R16, R20, 0x10, RZ ;  /* 0x0000001014107819 */ /* 0x000fc400000006ff */
[----:B------:R-:W-:Y:S01]  /*0f90*/  SHF.L.U32 R54, R54, 0x10, RZ ;  /* 0x0000001036367819 */ /* 0x000fe200000006ff */
[----:B------:R-:W-:Y:S01]  /*0fa0*/  FFMA.FTZ R3, R55, R2, R0 ;  /* 0x0000000237037223 */ /* 0x000fe20000010000 */
[----:B------:R-:W-:Y:S02]  /*0fb0*/  SHF.L.U32 R0, R63, 0x10, RZ ;  /* 0x000000103f007819 */ /* 0x000fe400000006ff */
[C---:B------:R-:W-:Y:S01]  /*0fc0*/  SHF.L.U32 R53, R23.reuse, 0x10, RZ ;  /* 0x0000001017357819 */ /* 0x040fe200000006ff */
[----:B------:R-:W-:Y:S01]  /*0fd0*/  FFMA.FTZ R16, R54, R16, R3 ;  /* 0x0000001036107223 */ /* 0x000fe20000010003 */
[----:B------:R-:W-:-:S03]  /*0fe0*/  PRMT R52, R23, 0x7632, R52 ;  /* 0x0000763217347816 */ /* 0x000fc60000000034 */
[----:B------:R-:W-:Y:S01]  /*0ff0*/  FFMA.FTZ R3, R53, R0, R16 ;  /* 0x0000000035037223 */ /* 0x000fe20000010010 */
[----:B------:R-:W-:Y:S02]  /*1000*/  SHF.L.U32 R0, R19, 0x10, RZ ;  /* 0x0000001013007819 */ /* 0x000fe400000006ff */
[----:B------:R-:W-:Y:S02]  /*1010*/  SHF.L.U32 R52, R52, 0x10, RZ ;  /* 0x0000001034347819 */ /* 0x000fe400000006ff */
[C---:B------:R-:W-:Y:S02]  /*1020*/  SHF.L.U32 R2, R56.reuse, 0x10, RZ ;  /* 0x0000001038027819 */ /* 0x040fe400000006ff */
[----:B------:R-:W-:Y:S01]  /*1030*/  PRMT R18, R56, 0x7632, R18 ;  /* 0x0000763238127816 */ /* 0x000fe20000000012 */
[----:B------:R-:W-:Y:S01]  /*1040*/  FFMA.FTZ R0, R52, R0, R3 ;  /* 0x0000000034007223 */ /* 0x000fe20000010003 */
[C---:B----4-:R-:W-:Y:S02]  /*1050*/  PRMT R50, R12.reuse, 0x7632, R50 ;  /* 0x000076320c327816 */ /* 0x050fe40000000032 */
[----:B------:R-:W-:-:S02]  /*1060*/  SHF.L.U32 R51, R12, 0x10, RZ ;  /* 0x000000100c337819 */ /* 0x000fc400000006ff */
[----:B------:R-:W-:Y:S02]  /*1070*/  SHF.L.U32 R12, R18, 0x10, RZ ;  /* 0x00000010120c7819 */ /* 0x000fe400000006ff */
[----:B------:R-:W-:Y:S01]  /*1080*/  SHF.L.U32 R50, R50, 0x10, RZ ;  /* 0x0000001032327819 */ /* 0x000fe200000006ff */
[----:B------:R-:W-:Y:S01]  /*1090*/  FFMA.FTZ R3, R51, R2, R0 ;  /* 0x0000000233037223 */ /* 0x000fe20000010000 */
[C---:B------:R-:W-:Y:S02]  /*10a0*/  SHF.L.U32 R0, R57.reuse, 0x10, RZ ;  /* 0x0000001039007819 */ /* 0x040fe400000006ff */
[----:B------:R-:W-:Y:S01]  /*10b0*/  PRMT R17, R57, 0x7632, R17 ;  /* 0x0000763239117816 */ /* 0x000fe20000000011 */
[----:B------:R-:W-:Y:S01]  /*10c0*/  FFMA.FTZ R12, R50, R12, R3 ;  /* 0x0000000c320c7223 */ /* 0x000fe20000010003 */
[C---:B------:R-:W-:Y:S02]  /*10d0*/  PRMT R48, R13.reuse, 0x7632, R48 ;  /* 0x000076320d307816 */ /* 0x040fe40000000030 */
[----:B------:R-:W-:-:S02]  /*10e0*/  SHF.L.U32 R49, R13, 0x10, RZ ;  /* 0x000000100d317819 */ /* 0x000fc400000006ff */
[----:B------:R-:W-:Y:S02]  /*10f0*/  SHF.L.U32 R2, R17, 0x10, RZ ;  /* 0x0000001011027819 */ /* 0x000fe400000006ff */
[----:B------:R-:W-:Y:S01]  /*1100*/  SHF.L.U32 R48, R48, 0x10, RZ ;  /* 0x0000001030307819 */ /* 0x000fe200000006ff */
[----:B------:R-:W-:Y:S01]  /*1110*/  FFMA.FTZ R3, R49, R0, R12 ;  /* 0x0000000031037223 */ /* 0x000fe2000001000c */
[C---:B------:R-:W-:Y:S01]  /*1120*/  PRMT R16, R58.reuse, 0x7632, R16 ;  /* 0x000076323a107816 */ /* 0x040fe20000000010 */
[----:B------:R-:W-:Y:S01]  /*1130*/  STL.S16 [R1+0x24], R20 ;  /* 0x0000241401007387 */ /* 0x000fe20000100600 */
[----:B------:R-:W-:Y:S01]  /*1140*/  SHF.L.U32 R12, R58, 0x10, RZ ;  /* 0x000000103a0c7819 */ /* 0x000fe200000006ff */
[----:B------:R-:W-:Y:S01]  /*1150*/  FFMA.FTZ R2, R48, R2, R3 ;  /* 0x0000000230027223 */ /* 0x000fe20000010003 */
[C---:B------:R-:W-:Y:S01]  /*1160*/  PRMT R0, R14.reuse, 0x7632, R0 ;  /* 0x000076320e007816 */ /* 0x040fe20000000000 */
[----:B------:R-:W-:Y:S01]  /*1170*/  STL.S16 [R1+0x20], R19 ;  /* 0x0000201301007387 */ /* 0x000fe20000100600 */
[----:B------:R-:W-:-:S03]  /*1180*/  SHF.L.U32 R47, R14, 0x10, RZ ;  /* 0x000000100e2f7819 */ /* 0x000fc600000006ff */
[----:B------:R0:W-:Y:S01]  /*1190*/  STL.S16 [R1+0x1c], R18 ;  /* 0x00001c1201007387 */ /* 0x0001e20000100600 */
[----:B------:R-:W-:-:S03]  /*11a0*/  SHF.L.U32 R3, R16, 0x10, RZ ;  /* 0x0000001010037819 */ /* 0x000fc600000006ff */
[----:B------:R-:W-:Y:S01]  /*11b0*/  STL.S16 [R1+0x18], R17 ;  /* 0x0000181101007387 */ /* 0x000fe20000100600 */
[----:B------:R-:W-:-:S03]  /*11c0*/  FFMA.FTZ R2, R47, R12, R2 ;  /* 0x0000000c2f027223 */ /* 0x000fc60000010002 */
[----:B------:R1:W-:Y:S01]  /*11d0*/  STL.S16 [R1+0x14], R16 ;  /* 0x0000141001007387 */ /* 0x0003e20000100600 */
[----:B------:R-:W-:Y:S02]  /*11e0*/  PRMT R13, R59, 0x7632, R13 ;  /* 0x000076323b0d7816 */ /* 0x000fe4000000000d */
[C---:B0-----:R-:W-:Y:S02]  /*11f0*/  SHF.L.U32 R18, R15.reuse, 0x10, RZ ;  /* 0x000000100f127819 */ /* 0x041fe400000006ff */
[----:B------:R-:W-:Y:S02]  /*1200*/  PRMT R15, R15, 0x7632, R15 ;  /* 0x000076320f0f7816 */ /* 0x000fe4000000000f */
[----:B-1----:R-:W-:Y:S02]  /*1210*/  SHF.L.U32 R16, R0, 0x10, RZ ;  /* 0x0000001000107819 */ /* 0x002fe400000006ff */
[----:B------:R-:W-:Y:S02]  /*1220*/  SHF.L.U32 R17, R59, 0x10, RZ ;  /* 0x000000103b117819 */ /* 0x000fe400000006ff */
[----:B------:R-:W-:Y:S01]  /*1230*/  PRMT R0, R8, 0x7632, R0 ;  /* 0x0000763208007816 */ /* 0x000fe20000000000 */
[--C-:B------:R-:W-:Y:S01]  /*1240*/  FFMA.FTZ R12, R16, R3, R2.reuse ;  /* 0x00000003100c7223 */ /* 0x100fe20000010002 */
[----:B------:R-:W-:-:S02]  /*1250*/  PRMT R2, R9, 0x7632, R2 ;  /* 0x0000763209027816 */ /* 0x000fc40000000002 */
[----:B------:R-:W-:Y:S01]  /*1260*/  SHF.L.U32 R13, R13, 0x10, RZ ;  /* 0x000000100d0d7819 */ /* 0x000fe200000006ff */
[----:B------:R-:W-:Y:S01]  /*1270*/  FFMA.FTZ R12, R18, R17, R12 ;  /* 0x00000011120c7223 */ /* 0x000fe2000001000c */
[----:B------:R-:W-:Y:S02]  /*1280*/  SHF.L.U32 R14, R15, 0x10, RZ ;  /* 0x000000100f0e7819 */ /* 0x000fe400000006ff */
[----:B------:R-:W-:Y:S02]  /*1290*/  SHF.L.U32 R0, R0, 0x10, RZ ;  /* 0x0000001000007819 */ /* 0x000fe400000006ff */
[----:B------:R-:W-:Y:S02]  /*12a0*/  PRMT R9, R4, 0x7632, R9 ;  /* 0x0000763204097816 */ /* 0x000fe40000000009 */
[----:B------:R-:W-:Y:S02]  /*12b0*/  PRMT R4, R5, 0x7632, R4 ;  /* 0x0000763205047816 */ /* 0x000fe40000000004 */
[----:B------:R-:W-:Y:S01]  /*12c0*/  PRMT R5, R6, 0x7632, R5 ;  /* 0x0000763206057816 */ /* 0x000fe20000000005 */
[----:B------:R-:W-:Y:S01]  /*12d0*/  FADD.FTZ R38, R0, UR5 ;  /* 0x0000000500267e21 */ /* 0x000fe20008010000 */
[----:B------:R-:W-:Y:S01]  /*12e0*/  PRMT R6, R7, 0x7632, R6 ;  /* 0x0000763207067816 */ /* 0x000fe20000000006 */
[----:B------:R-:W-:Y:S01]  /*12f0*/  FFMA.FTZ R7, R14, R13, R12 ;  /* 0x0000000d0e077223 */ /* 0x000fe2000001000c */
[----:B------:R-:W-:Y:S01]  /*1300*/  FMUL.FTZ R0, R88, UR4 ;  /* 0x0000000458007c20 */ /* 0x000fe20008410000 */
[----:B------:R-:W-:Y:S04]  /*1310*/  STL [R1+0x10], R16 ;  /* 0x0000101001007387 */ /* 0x000fe80000100800 */
[----:B------:R-:W-:Y:S04]  /*1320*/  STL [R1+0xc], R18 ;  /* 0x00000c1201007387 */ /* 0x000fe80000100800 */
[----:B------:R-:W-:Y:S04]  /*1330*/  STL [R1+0x8], R14 ;  /* 0x0000080e01007387 */ /* 0x000fe80000100800 */
[----:B------:R-:W-:Y:S04]  /*1340*/  STL [R1+0x30], R7 ;  /* 0x0000300701007387 */ /* 0x000fe80000100800 */
[----:B------:R0:W-:Y:S02]  /*1350*/  STL [R1+0x4], R0 ;  /* 0x0000040001007387 */ /* 0x0001e40000100800 */
[----:B0-----:R-:W-:-:S05]  /*1360*/  FMUL.FTZ R0, R87, UR4 ;  /* 0x0000000457007c20 */ /* 0x001fca0008410000 */
[----:B------:R0:W-:Y:S01]  /*1370*/  STL [R1], R0 ;  /* 0x0000000001007387 */ /* 0x0001e20000100800 */
[----:B------:R-:W-:Y:S02]  /*1380*/  PRMT R3, R10, 0x7632, R3 ;  /* 0x000076320a037816 */ /* 0x000fe40000000003 */
[----:B------:R-:W-:Y:S02]  /*1390*/  PRMT R8, R11, 0x7632, R8 ;  /* 0x000076320b087816 */ /* 0x000fe40000000008 */
[----:B------:R-:W-:Y:S02]  /*13a0*/  SHF.L.U32 R2, R2, 0x10, RZ ;  /* 0x0000001002027819 */ /* 0x000fe400000006ff */
[----:B------:R-:W-:Y:S02]  /*13b0*/  SHF.L.U32 R3, R3, 0x10, RZ ;  /* 0x0000001003037819 */ /* 0x000fe400000006ff */
[----:B------:R-:W-:Y:S02]  /*13c0*/  SHF.L.U32 R8, R8, 0x10, RZ ;  /* 0x0000001008087819 */ /* 0x000fe400000006ff */
[----:B------:R-:W-:-:S02]  /*13d0*/  SHF.L.U32 R9, R9, 0x10, RZ ;  /* 0x0000001009097819 */ /* 0x000fc400000006ff */
        /* <DEDUP_REMOVED lines=25> */
[----:B0-----:R-:W-:Y:S05]  /*1570*/  @P0 BRA `(.L_x_3751) ;  /* 0x0000000000280947 */ /* 0x001fea0003800000 */
[----:B------:R-:W-:Y:S01]  /*1580*/  HFMA2.MMA R30, -RZ, RZ, 0, 0 ;  /* 0x00000000ff1e7435 */ /* 0x000fe200000001ff */
        /* <DEDUP_REMOVED lines=8> */
[----:B------:R-:W-:Y:S06]  /*1610*/  BRA `(.L_x_3752) ;  /* 0x0000009000e47947 */ /* 0x000fec0003800000 */
.L_x_3751:
        /* <DEDUP_REMOVED lines=24> */
.L_x_3847:
[----:B------:R-:W-:Y:S01]  /*17a0*/  ULDC.64 UR46, c[0x0][0x230] ;  /* 0x00008c00002e7ab9 */ /* 0x000fe20000000a00 */
[C---:B------:R-:W-:Y:S01]  /*17b0*/  SHF.L.U32 R90, R92.reuse, 0x1, RZ ;  /* 0x000000015c5a7819 */ /* 0x040fe200000006ff */
[----:B------:R-:W-:Y:S01]  /*17c0*/  UIMAD UR57, UR11, UR46, URZ ;  /* 0x0000002e0b3972a4 */ /* 0x000fe2000f8e023f */
[----:B0-----:R-:W0:Y:S01]  /*17d0*/  S2R R229, SR_LANEID ;  /* 0x0000000000e57919 */ /* 0x001e220000000000 */
[----:B------:R-:W-:Y:S02]  /*17e0*/  UIMAD.WIDE.U32 UR18, UR10, UR46, URZ ;  /* 0x0000002e0a1272a5 */ /* 0x000fe4000f8e003f */
[----:B------:R-:W-:Y:S01]  /*17f0*/  UIMAD UR58, UR10, UR47, UR57 ;  /* 0x0000002f0a3a72a4 */ /* 0x000fe2000f8e0239 */
[----:B------:R-:W2:Y:S01]  /*1800*/  LDL R111, [R1+0x24] ;  /* 0x00002400016f7983 */ /* 0x000ea20000100800 */
[----:B------:R-:W-:Y:S01]  /*1810*/  USHF.R.S32.HI UR57, URZ, 0x1f, UR7 ;  /* 0x0000001f3f397899 */ /* 0x000fe20008011407 */
[----:B------:R-:W-:Y:S01]  /*1820*/  ULDC.64 UR46, c[0x0][0x238] ;  /* 0x00008e00002e7ab9 */ /* 0x000fe20000000a00 */
[----:B------:R-:W-:Y:S01]  /*1830*/  UIADD3 UR19, UR19, UR58, URZ ;  /* 0x0000003a13137290 */ /* 0x000fe2000fffe03f */
[C---:B------:R-:W-:Y:S01]  /*1840*/  LOP3.LUT P0, RZ, R92.reuse, 0x1f, RZ, 0xc0, !PT ;  /* 0x0000001f5cff7812 */ /* 0x040fe2000780c0ff */
[----:B------:R-:W-:Y:S01]  /*1850*/  UIMAD UR58, UR57, UR46, URZ ;  /* 0x0000002e393a72a4 */ /* 0x000fe2000f8e023f */
[----:B------:R-:W-:Y:S01]  /*1860*/  ISETP.NE.AND P1, PT, R92, RZ, PT ;  /* 0x000000ff5c00720c */ /* 0x000fe20003f25270 */
[----:B------:R-:W-:Y:S01]  /*1870*/  UIMAD.WIDE.U32 UR18, UR7, UR46, UR18 ;  /* 0x0000002e071272a5 */ /* 0x000fe2000f8e0012 */
[----:B------:R-:W-:Y:S01]  /*1880*/  SHF.L.U32 R205, R193, 0x10, RZ ;  /* 0x00000010c1cd7819 */ /* 0x000fe200000006ff */
[----:B------:R-:W-:Y:S01]  /*1890*/  UIMAD UR47, UR7, UR47, UR58 ;  /* 0x0000002f072f72a4 */ /* 0x000fe2000f8e023a */
[----:B------:R-:W-:Y:S01]  /*18a0*/  SHF.L.U32 R206, R61, 0x10, RZ ;  /* 0x000000103dce7819 */ /* 0x000fe200000006ff */
[----:B------:R-:W-:Y:S01]  /*18b0*/  ULEA UR46, UP0, UR18, UR44, 0x3 ;  /* 0x0000002c122e7291 */ /* 0x000fe2000f80183f */
[----:B------:R-:W3:Y:S01]  /*18c0*/  LDL R127, [R1+0x20] ;  /* 0x00002000017f7983 */ /* 0x000ee20000100800 */
[----:B------:R-:W-:-:S03]  /*18d0*/  UIADD3 UR19, UR19, UR47, URZ ;  /* 0x0000002f13137290 */ /* 0x000fc6000fffe03f */
[----:B------:R-:W4:Y:S01]  /*18e0*/  LDL R130, [R1+0x14] ;  /* 0x0000140001827983 */ /* 0x000f220000100800 */
[----:B------:R-:W-:Y:S01]  /*18f0*/  ULEA.HI.X UR18, UR18, UR45, UR19, 0x3, UP0 ;  /* 0x0000002d12127291 */ /* 0x000fe200080f1c13 */
[----:B------:R-:W-:-:S05]  /*1900*/  MOV R2, UR46 ;  /* 0x0000002e00027c02 */ /* 0x000fca0008000f00 */
[----:B------:R-:W-:-:S06]  /*1910*/  MOV R3, UR18 ;  /* 0x0000001200037c02 */ /* 0x000fcc0008000f00 */
[----:B------:R-:W2:Y:S01]  /*1920*/  LDG.E.64 R2, desc[UR20][R2.64] ;  /* 0x0000001402027981 */ /* 0x000ea2000c1e1b00 */
[----:B------:R-:W-:Y:S01]  /*1930*/  UIMAD UR46, UR57, UR36, URZ ;  /* 0x00000024392e72a4 */ /* 0x000fe2000f8e023f */
[----:B------:R-:W-:Y:S01]  /*1940*/  LOP3.LUT R90, R90, 0xffffffc0, RZ, 0xc0, !PT ;  /* 0xffffffc05a5a7812 */ /* 0x000fe200078ec0ff */
[----:B------:R-:W-:Y:S02]  /*1950*/  UIMAD.WIDE.U32 UR18, UR7, UR36, URZ ;  /* 0x00000024071272a5 */ /* 0x000fe4000f8e003f */
[----:B------:R-:W-:Y:S01]  /*1960*/  UIMAD UR46, UR7, UR37, UR46 ;  /* 0x00000025072e72a4 */ /* 0x000fe2000f8e022e */
[C---:B------:R-:W-:Y:S01]  /*1970*/  LOP3.LUT R89, R90.reuse, 0x1f, R92, 0xf8, !PT ;  /* 0x0000001f5a597812 */ /* 0x040fe200078ef85c */
[----:B------:R-:W-:Y:S02]  /*1980*/  ULEA UR47, UP0, UR18, UR52, 0x1 ;  /* 0x00000034122f7291 */ /* 0x000fe4000f80083f */
[----:B------:R-:W-:Y:S01]  /*1990*/  UIADD3 UR19, UR19, UR46, URZ ;  /* 0x0000002e13137290 */ /* 0x000fe2000fffe03f */
[----:B------:R-:W-:-:S03]  /*19a0*/  IADD3 R5, R90, R89, RZ ;  /* 0x000000595a057210 */ /* 0x000fc60007ffe0ff */
[----:B------:R-:W-:Y:S01]  /*19b0*/  ULEA.HI.X UR18, UR18, UR53, UR19, 0x1, UP0 ;  /* 0x0000003512127291 */ /* 0x000fe200080f0c13 */
[----:B------:R-:W-:-:S05]  /*19c0*/  MOV R12, UR47 ;  /* 0x0000002f000c7c02 */ /* 0x000fca0008000f00 */
[----:B------:R-:W-:-:S03]  /*19d0*/  MOV R13, UR18 ;  /* 0x00000012000d7c02 */ /* 0x000fc60008000f00 */
[----:B------:R-:W-:-:S05]  /*19e0*/  IMAD.WIDE R12, R5, 0x10, R12 ;  /* 0x00000010050c7825 */ /* 0x000fca00078e020c */
[----:B------:R-:W3:Y:S04]  /*19f0*/  LDG.E.128 R4, desc[UR20][R12.64] ;  /* 0x000000140c047981 */ /* 0x000ee8000c1e1d00 */
[----:B------:R-:W4:Y:S04]  /*1a00*/  LDG.E.128 R8, desc[UR20][R12.64+0x200] ;  /* 0x000200140c087981 */ /* 0x000f28000c1e1d00 */
[----:B-1----:R-:W4:Y:S04]  /*1a10*/  LDG.E.128 R64, desc[UR20][R12.64+0x400] ;  /* 0x000400140c407981 */ /* 0x002f28000c1e1d00 */
[----:B------:R1:W4:Y:S01]  /*1a20*/  LDG.E.128 R68, desc[UR20][R12.64+0x600] ;  /* 0x000600140c447981 */ /* 0x000322000c1e1d00 */
[----:B------:R-:W-:-:S02]  /*1a30*/  UIMAD UR58, UR11, UR42, URZ ;  /* 0x0000002a0b3a72a4 */ /* 0x000fc4000f8e023f */
[----:B------:R-:W-:Y:S02]  /*1a40*/  UIMAD.WIDE.U32 UR18, UR10, UR42, URZ ;  /* 0x0000002a0a1272a5 */ /* 0x000fe4000f8e003f */
[----:B------:R-:W-:Y:S02]  /*1a50*/  UIMAD UR58, UR10, UR43, UR58 ;  /* 0x0000002b0a3a72a4 */ /* 0x000fe4000f8e023a */
[----:B------:R-:W-:Y:S02]  /*1a60*/  UIMAD UR57, UR57, UR40, URZ ;  /* 0x00000028393972a4 */ /* 0x000fe4000f8e023f */
[----:B------:R-:W-:Y:S02]  /*1a70*/  UIADD3 UR19, UR19, UR58, URZ ;  /* 0x0000003a13137290 */ /* 0x000fe4000fffe03f */
[----:B------:R-:W-:Y:S02]  /*1a80*/  UIMAD UR57, UR7, UR41, UR57 ;  /* 0x00000029073972a4 */ /* 0x000fe4000f8e0239 */
[----:B------:R-:W-:-:S04]  /*1a90*/  UIMAD.WIDE.U32 UR18, UR7, UR40, UR18 ;  /* 0x00000028071272a5 */ /* 0x000fc8000f8e0012 */
[----:B------:R-:W-:Y:S02]  /*1aa0*/  UIADD3 UR19, UR19, UR57, URZ ;  /* 0x0000003913137290 */ /* 0x000fe4000fffe03f */
[----:B------:R-:W-:-:S04]  /*1ab0*/  ULEA UR57, UP0, UR18, UR38, 0x3 ;  /* 0x0000002612397291 */ /* 0x000fc8000f80183f */
[----:B------:R-:W-:Y:S01]  /*1ac0*/  ULEA.HI.X UR18, UR18, UR39, UR19, 0x3, UP0 ;  /* 0x0000002712127291 */ /* 0x000fe200080f1c13 */
        /* <DEDUP_REMOVED lines=8> */
[----:B-1----:R-:W-:Y:S01]  /*1b50*/  FMUL.RZ R12, R0, 0.15915493667125701904 ;  /* 0x3e22f983000c7820 */ /* 0x002fe2000040c000 */
        /* <DEDUP_REMOVED lines=33> */
[----:B------:R1:W-:Y:S03]  /*1d70*/  MUFU.COS R81, R3 ;  /* 0x0000000300517308 */ /* 0x0003e60000000000 */
[----:B------:R-:W-:-:S05]  /*1d80*/  FMUL.RZ R95, R0, 0.15915493667125701904 ;  /* 0x3e22f983005f7820 */ /* 0x000fca000040c000 */
[----:B------:R-:W-:Y:S01]  /*1d90*/  MUFU.SIN R100, R12 ;  /* 0x0000000c00647308 */ /* 0x000fe20000000400 */
[----:B-1----:R-:W-:-:S05]  /*1da0*/  MOV R3, UR46 ;  /* 0x0000002e00037c02 */ /* 0x002fca0008000f00 */
[----:B------:R-:W-:Y:S01]  /*1db0*/  FMUL.FTZ R0, R3, 1.4426950216293334961 ;  /* 0x3fb8aa3b03007820 */ /* 0x000fe20000410000 */
[----:B------:R-:W-:Y:S01]  /*1dc0*/  MOV R3, UR18 ;  /* 0x0000001200037c02 */ /* 0x000fe20008000f00 */
[----:B------:R1:W-:Y:S08]  /*1dd0*/  MUFU.COS R102, R12 ;  /* 0x0000000c00667308 */ /* 0x0003f00000000000 */
[----:B------:R-:W-:Y:S01]  /*1de0*/  MUFU.SIN R98, R13 ;  /* 0x0000000d00627308 */ /* 0x000fe20000000400 */
[----:B-1----:R-:W-:-:S07]  /*1df0*/  FMUL.FTZ R12, R38, R0 ;  /* 0x00000000260c7220 */ /* 0x002fce0000410000 */
[----:B------:R1:W2:Y:S08]  /*1e00*/  MUFU.EX2 R125, R12 ;  /* 0x0000000c007d7308 */ /* 0x0002b00000000800 */
[----:B------:R0:W-:Y:S01]  /*1e10*/  MUFU.COS R108, R13 ;  /* 0x0000000d006c7308 */ /* 0x0001e20000000000 */
[----:B-1----:R-:W-:-:S04]  /*1e20*/  SHF.L.U32 R12, R92, 0x2, RZ ;  /* 0x000000025c0c7819 */ /* 0x002fc800000006ff */
[----:B------:R-:W-:-:S03]  /*1e30*/  LOP3.LUT R12, R12, 0xffffff80, RZ, 0xc0, !PT ;  /* 0xffffff800c0c7812 */ /* 0x000fc600078ec0ff */
[----:B------:R-:W-:Y:S01]  /*1e40*/  MUFU.SIN R110, R95 ;  /* 0x0000005f006e7308 */ /* 0x000fe20000000400 */
[----:B0-----:R-:W-:Y:S01]  /*1e50*/  FMUL.FTZ R13, R45, R0 ;  /* 0x000000002d0d7220 */ /* 0x001fe20000410000 */
[----:B------:R-:W-:-:S06]  /*1e60*/  IADD3 R12, R12, R229, RZ ;  /* 0x000000e50c0c7210 */ /* 0x000fcc0007ffe0ff */
[----:B------:R0:W1:Y:S08]  /*1e70*/  MUFU.EX2 R121, R13 ;  /* 0x0000000d00797308 */ /* 0x0000700000000800 */
[----:B------:R-:W-:Y:S01]  /*1e80*/  MUFU.SIN R103, R14 ;  /* 0x0000000e00677308 */ /* 0x000fe20000000400 */
[----:B0-----:R-:W-:-:S05]  /*1e90*/  LEA R13, R12, R91, 0x4 ;  /* 0x0000005b0c0d7211 */ /* 0x001fca00078e20ff */
[----:B---3--:R0:W-:Y:S02]  /*1ea0*/  STS.128 [R13], R4 ;  /* 0x000000040d007388 */ /* 0x0081e40000000c00 */
[----:B------:R3:W-:Y:S01]  /*1eb0*/  MUFU.COS R83, R14 ;  /* 0x0000000e00537308 */ /* 0x0007e20000000000 */
[----:B------:R-:W-:Y:S01]  /*1ec0*/  UIADD3 UR18, UR15, -0x1, URZ ;  /* 0xffffffff0f127890 */ /* 0x000fe2000fffe03f */
[----:B------:R-:W-:Y:S01]  /*1ed0*/  FMUL.FTZ R205, R38, R205 ;  /* 0x000000cd26cd7220 */ /* 0x000fe20000410000 */
[----:B------:R-:W-:-:S05]  /*1ee0*/  FMUL.FTZ R206, R45, R206 ;  /* 0x000000ce2dce7220 */ /* 0x000fca0000410000 */
[----:B------:R-:W-:Y:S01]  /*1ef0*/  MUFU.SIN R99, R2 ;  /* 0x0000000200637308 */ /* 0x000fe20000000400 */
[-C--:B0-----:R-:W-:Y:S01]  /*1f00*/  FMUL.FTZ R7, R33, R0.reuse ;  /* 0x0000000021077220 */ /* 0x081fe20000410000 */
[-C--:B------:R-:W-:Y:S01]  /*1f10*/  FMUL.FTZ R72, R44, R0.reuse ;  /* 0x000000002c487220 */ /* 0x080fe20000410000 */
[----:B---3--:R-:W-:-:S05]  /*1f20*/  FMUL.FTZ R14, R37, R0 ;  /* 0x00000000250e7220 */ /* 0x008fca0000410000 */
[----:B------:R-:W-:Y:S08]  /*1f30*/  MUFU.COS R93, R2 ;  /* 0x00000002005d7308 */ /* 0x000ff00000000000 */
[----:B------:R-:W0:Y:S01]  /*1f40*/  MUFU.EX2 R7, R7 ;  /* 0x0000000700077308 */ /* 0x000e220000000800 */
[----:B------:R-:W-:Y:S01]  /*1f50*/  ULEA.HI UR19, UR18, UR18, URZ, 0x1 ;  /* 0x0000001212137291 */ /* 0x000fe2000f8f083f */
[----:B------:R-:W-:Y:S01]  /*1f60*/  FMUL.FTZ R6, R41, R0 ;  /* 0x0000000029067220 */ /* 0x000fe20000410000 */
[----:B------:R-:W-:-:S02]  /*1f70*/  SHF.L.U32 R5, R60, 0x10, RZ ;  /* 0x000000103c057819 */ /* 0x000fc400000006ff */
[----:B------:R-:W-:Y:S01]  /*1f80*/  ULOP3.LUT UR19, UR19, 0xfffffe, URZ, 0xc0, !UPT ;  /* 0x00fffffe13137892 */ /* 0x000fe2000f8ec03f */
[----:B--2---:R-:W-:Y:S01]  /*1f90*/  FMUL.FTZ R126, R125, R126 ;  /* 0x0000007e7d7e7220 */ /* 0x004fe20000410000 */
[----:B----4-:R-:W-:Y:S01]  /*1fa0*/  STS.128 [R13+0x200], R8 ;  /* 0x000200080d007388 */ /* 0x010fe20000000c00 */
[----:B------:R2:W-:Y:S01]  /*1fb0*/  MUFU.EX2 R117, R72 ;  /* 0x0000004800757308 */ /* 0x0005e20000000800 */
[----:B------:R-:W-:Y:S01]  /*1fc0*/  FMUL.FTZ R4, R46, UR47 ;  /* 0x0000002f2e047c20 */ /* 0x000fe20008410000 */
[----:B-1----:R-:W-:Y:S01]  /*1fd0*/  FMUL.FTZ R124, R121, R124 ;  /* 0x0000007c797c7220 */ /* 0x002fe20000410000 */
[-C--:B------:R-:W-:Y:S01]  /*1fe0*/  FMUL.FTZ R73, R36, R0.reuse ;  /* 0x0000000024497220 */ /* 0x080fe20000410000 */
[-C--:B------:R-:W-:Y:S01]  /*1ff0*/  FMUL.FTZ R75, R43, R0.reuse ;  /* 0x000000002b4b7220 */ /* 0x080fe20000410000 */
[-C--:B------:R-:W-:Y:S01]  /*2000*/  FMUL.FTZ R77, R35, R0.reuse ;  /* 0x00000000234d7220 */ /* 0x080fe20000410000 */
[----:B------:R-:W-:Y:S01]  /*2010*/  FMUL.FTZ R79, R42, R0 ;  /* 0x000000002a4f7220 */ /* 0x000fe20000410000 */
[----:B------:R1:W-:Y:S01]  /*2020*/  STS.128 [R13+0x400], R64 ;  /* 0x000400400d007388 */ /* 0x0003e20000000c00 */
[----:B------:R3:W4:Y:S01]  /*2030*/  MUFU.EX2 R119, R14 ;  /* 0x0000000e00777308 */ /* 0x0007220000000800 */
[C---:B0-----:R-:W-:Y:S01]  /*2040*/  FMUL.FTZ R102, R7.reuse, R102 ;  /* 0x0000006607667220 */ /* 0x041fe20000410000 */
[----:B------:R-:W-:Y:S01]  /*2050*/  FMUL.FTZ R101, R7, R100 ;  /* 0x0000006407657220 */ /* 0x000fe20000410000 */
[----:B------:R-:W-:Y:S01]  /*2060*/  FMUL.FTZ R7, R32, R0 ;  /* 0x0000000020077220 */ /* 0x000fe20000410000 */
[----:B------:R-:W-:Y:S01]  /*2070*/  UIADD3 UR19, UR18, -UR19, URZ ;  /* 0x8000001312137290 */ /* 0x000fe2000fffe03f */
[----:B------:R0:W-:Y:S01]  /*2080*/  STS.128 [R13+0x600], R68 ;  /* 0x000600440d007388 */ /* 0x0001e20000000c00 */
[----:B------:R-:W-:Y:S01]  /*2090*/  IMAD R12, R229, 0x3, R12 ;  /* 0x00000003e50c7824 */ /* 0x000fe200078e020c */
[----:B------:R-:W-:-:S02]  /*20a0*/  MOV R2, UR57 ;  /* 0x0000003900027c02 */ /* 0x000fc40008000f00 */
[----:B------:R-:W0:Y:S01]  /*20b0*/  MUFU.EX2 R7, R7 ;  /* 0x0000000700077308 */ /* 0x000e220000000800 */
[----:B------:R-:W-:Y:S01]  /*20c0*/  ULEA UR19, UR19, UR7, 0x8 ;  /* 0x0000000713137291 */ /* 0x000fe2000f8e403f */
[----:B--2---:R-:W-:Y:S02]  /*20d0*/  MOV R72, UR15 ;  /* 0x0000000f00487c02 */ /* 0x004fe40008000f00 */
[----:B---3--:R-:W-:Y:S01]  /*20e0*/  IADD3 R14, R92, 0x200, RZ ;  /* 0x000002005c0e7810 */ /* 0x008fe20007ffe0ff */
[----:B------:R-:W-:Y:S01]  /*20f0*/  FMUL.FTZ R125, R125, R74 ;  /* 0x0000004a7d7d7220 */ /* 0x000fe20000410000 */
[----:B------:R-:W-:Y:S01]  /*2100*/  FMUL.FTZ R204, R46, R5 ;  /* 0x000000052ecc7220 */ /* 0x000fe20000410000 */
[----:B------:R-:W-:Y:S01]  /*2110*/  MOV R97, UR19 ;  /* 0x0000001300617c02 */ /* 0x000fe20008000f00 */
[----:B------:R-:W2:Y:S01]  /*2120*/  MUFU.EX2 R6, R6 ;  /* 0x0000000600067308 */ /* 0x000ea20000000800 */
[----:B------:R-:W-:Y:S01]  /*2130*/  ISETP.LT.OR P2, PT, R72, 0x2, P0 ;  /* 0x000000024800780c */ /* 0x000fe20000741670 */
[----:B------:R-:W-:Y:S01]  /*2140*/  FMUL.RZ R123, R4, 0.15915493667125701904 ;  /* 0x3e22f983047b7820 */ /* 0x000fe2000040c000 */
[----:B------:R-:W-:Y:S01]  /*2150*/  SEL R72, R97, R14, !P1 ;  /* 0x0000000e61487207 */ /* 0x000fe20004800000 */
[----:B------:R-:W-:Y:S01]  /*2160*/  FMUL.FTZ R121, R121, R76 ;  /* 0x0000004c79797220 */ /* 0x000fe20000410000 */
[----:B----4-:R-:W-:Y:S01]  /*2170*/  FMUL.FTZ R120, R119, R120 ;  /* 0x0000007877787220 */ /* 0x010fe20000410000 */
[----:B-1----:R-:W-:Y:S01]  /*2180*/  SHF.L.U32 R64, R85, 0x10, RZ ;  /* 0x0000001055407819 */ /* 0x002fe200000006ff */
[----:B------:R-:W-:Y:S01]  /*2190*/  FMUL.FTZ R118, R117, R118 ;  /* 0x0000007675767220 */ /* 0x000fe20000410000 */
[----:B------:R-:W-:Y:S01]  /*21a0*/  MUFU.EX2 R73, R73 ;  /* 0x0000004900497308 */ /* 0x000fe20000000800 */
[----:B0-----:R-:W-:-:S07]  /*21b0*/  FMUL.FTZ R97, R7, R110 ;  /* 0x0000006e07617220 */ /* 0x001fce0000410000 */
[----:B------:R-:W-:Y:S01]  /*21c0*/  MUFU.EX2 R75, R75 ;  /* 0x0000004b004b7308 */ /* 0x000fe20000000800 */
[----:B------:R-:W3:Y:S01]  /*21d0*/  LDL R110, [R1+0x1c] ;  /* 0x00001c00016e7983 */ /* 0x000ee20000100800 */
[----:B------:R-:W-:Y:S01]  /*21e0*/  FMUL.FTZ R14, R34, R0 ;  /* 0x00000000220e7220 */ /* 0x000fe20000410000 */
[-C--:B------:R-:W-:Y:S01]  /*21f0*/  FMUL.FTZ R5, R204, R125.reuse ;  /* 0x0000007dcc057220 */ /* 0x080fe20000410000 */
[----:B------:R-:W-:Y:S01]  /*2200*/  FMUL.FTZ R9, RZ, R125 ;  /* 0x0000007dff097220 */ /* 0x000fe20000410000 */
[C---:B--2---:R-:W-:Y:S01]  /*2210*/  FMUL.FTZ R104, R6.reuse, R83 ;  /* 0x0000005306687220 */ /* 0x044fe20000410000 */
[----:B------:R-:W-:Y:S01]  /*2220*/  FMUL.FTZ R103, R6, R103 ;  /* 0x0000006706677220 */ /* 0x000fe20000410000 */
[-C--:B------:R-:W-:Y:S01]  /*2230*/  FFMA.FTZ R5, RZ, R126.reuse, R5 ;  /* 0x0000007eff057223 */ /* 0x080fe20000010005 */
[----:B------:R-:W0:Y:S01]  /*2240*/  MUFU.EX2 R14, R14 ;  /* 0x0000000e000e7308 */ /* 0x000e220000000800 */
[----:B------:R-:W-:Y:S01]  /*2250*/  FFMA.FTZ R10, R204, R126, -R9 ;  /* 0x0000007ecc0a7223 */ /* 0x000fe20000010809 */
[----:B------:R-:W1:Y:S01]  /*2260*/  @!P2 LDC R66, c[0x0][0x21c] ;  /* 0x00008700ff42ab82 */ /* 0x000e620000000800 */
[----:B------:R-:W-:-:S05]  /*2270*/  FADD.FTZ R4, RZ, R5 ;  /* 0x00000005ff047221 */ /* 0x000fca0000010000 */
[----:B------:R-:W-:Y:S01]  /*2280*/  MUFU.EX2 R77, R77 ;  /* 0x0000004d004d7308 */ /* 0x000fe20000000800 */
[----:B------:R-:W-:Y:S01]  /*2290*/  FADD.FTZ R10, R205, R10 ;  /* 0x0000000acd0a7221 */ /* 0x000fe20000010000 */
[----:B------:R-:W-:Y:S01]  /*22a0*/  FMUL.FTZ R9, R121, R4 ;  /* 0x0000000479097220 */ /* 0x000fe20000410000 */
[----:B------:R-:W-:-:S05]  /*22b0*/  FMUL.FTZ R6, R40, R0 ;  /* 0x0000000028067220 */ /* 0x000fca0000410000 */
[----:B------:R-:W-:Y:S01]  /*22c0*/  MUFU.EX2 R79, R79 ;  /* 0x0000004f004f7308 */ /* 0x000fe20000000800 */
[-C--:B------:R-:W-:Y:S01]  /*22d0*/  FMUL.FTZ R11, R121, R10.reuse ;  /* 0x0000000a790b7220 */ /* 0x080fe20000410000 */
[----:B------:R-:W-:Y:S01]  /*22e0*/  FFMA.FTZ R9, R124, R10, -R9 ;  /* 0x0000000a7c097223 */ /* 0x000fe20000010809 */
[----:B------:R-:W-:-:S05]  /*22f0*/  FMUL.FTZ R119, R119, R78 ;  /* 0x0000004e77777220 */ /* 0x000fca0000410000 */
[----:B------:R-:W-:Y:S01]  /*2300*/  MUFU.COS R8, R95 ;  /* 0x0000005f00087308 */ /* 0x000fe20000000000 */
[----:B------:R-:W-:Y:S01]  /*2310*/  FFMA.FTZ R11, R124, R4, R11 ;  /* 0x000000047c0b7223 */ /* 0x000fe2000001000b */
[----:B------:R-:W-:Y:S01]  /*2320*/  FMUL.FTZ R4, R46, R0 ;  /* 0x000000002e047220 */ /* 0x000fe20000410000 */
[----:B------:R-:W-:Y:S01]  /*2330*/  FADD.FTZ R9, R206, R9 ;  /* 0x00000009ce097221 */ /* 0x000fe20000010000 */
[----:B0-----:R-:W-:Y:S01]  /*2340*/  FMUL.FTZ R106, R14, R81 ;  /* 0x000000510e6a7220 */ /* 0x001fe20000410000 */
[----:B------:R-:W-:Y:S01]  /*2350*/  LEA R12, R12, R91, 0x4 ;  /* 0x0000005b0c0c7211 */ /* 0x000fe200078e20ff */
[----:B------:R-:W2:Y:S01]  /*2360*/  LDG.E.64 R2, desc[UR20][R2.64] ;  /* 0x0000001402027981 */ /* 0x000ea2000c1e1b00 */
[----:B------:R-:W-:Y:S01]  /*2370*/  FMUL.FTZ R105, R14, R105 ;  /* 0x000000690e697220 */ /* 0x000fe20000410000 */
[----:B------:R-:W0:Y:S01]  /*2380*/  MUFU.EX2 R6, R6 ;  /* 0x0000000600067308 */ /* 0x000e220000000800 */
[----:B------:R-:W-:Y:S01]  /*2390*/  FADD.FTZ R11, RZ, R11 ;  /* 0x0000000bff0b7221 */ /* 0x000fe20000010000 */
[----:B------:R-:W-:Y:S01]  /*23a0*/  FMUL.FTZ R14, R119, R9 ;  /* 0x00000009770e7220 */ /* 0x000fe20000410000 */
[----:B------:R-:W-:Y:S01]  /*23b0*/  FMUL.FTZ R117, R117, R80 ;  /* 0x0000005075757220 */ /* 0x000fe20000410000 */
[----:B------:R-:W-:Y:S01]  /*23c0*/  FMUL.FTZ R207, R37, R64 ;  /* 0x0000004025cf7220 */ /* 0x000fe20000410000 */
[-C--:B------:R-:W-:Y:S01]  /*23d0*/  FMUL.FTZ R13, R119, R11.reuse ;  /* 0x0000000b770d7220 */ /* 0x080fe20000410000 */
[C---:B------:R-:W-:Y:S01]  /*23e0*/  FFMA.FTZ R14, R120.reuse, R11, R14 ;  /* 0x0000000b780e7223 */ /* 0x040fe2000001000e */
[C---:B------:R-:W-:Y:S01]  /*23f0*/  FMUL.FTZ R116, R73.reuse, R116 ;  /* 0x0000007449747220 */ /* 0x040fe20000410000 */
[----:B------:R-:W-:Y:S01]  /*2400*/  MUFU.COS R5, R123 ;  /* 0x0000007b00057308 */ /* 0x000fe20000000000 */
[----:B------:R-:W-:Y:S01]  /*2410*/  FFMA.FTZ R10, R120, R9, -R13 ;  /* 0x00000009780a7223 */ /* 0x000fe2000001080d */
[----:B------:R-:W-:Y:S01]  /*2420*/  FADD.FTZ R9, RZ, R14 ;  /* 0x0000000eff097221 */ /* 0x000fe20000010000 */
[----:B------:R-:W-:Y:S01]  /*2430*/  FMUL.FTZ R115, R73, R82 ;  /* 0x0000005249737220 */ /* 0x000fe20000410000 */
[----:B------:R-:W-:Y:S01]  /*2440*/  FMUL.FTZ R114, R75, R114 ;  /* 0x000000724b727220 */ /* 0x000fe20000410000 */
[----:B------:R-:W-:Y:S01]  /*2450*/  FADD.FTZ R10, R207, R10 ;  /* 0x0000000acf0a7221 */ /* 0x000fe20000010000 */
[----:B------:R-:W-:Y:S01]  /*2460*/  FMUL.FTZ R11, R117, R9 ;  /* 0x00000009750b7220 */ /* 0x000fe20000410000 */
[----:B------:R-:W-:Y:S01]  /*2470*/  FMUL.FTZ R113, R75, R94 ;  /* 0x0000005e4b717220 */ /* 0x000fe20000410000 */
[----:B------:R-:W4:Y:S01]  /*2480*/  MUFU.EX2 R4, R4 ;  /* 0x0000000400047308 */ /* 0x000f220000000800 */
[C---:B0-----:R-:W-:Y:S01]  /*2490*/  FMUL.FTZ R100, R6.reuse, R93 ;  /* 0x0000005d06647220 */ /* 0x041fe20000410000 */
[----:B------:R-:W-:Y:S01]  /*24a0*/  FMUL.FTZ R99, R6, R99 ;  /* 0x0000006306637220 */ /* 0x000fe20000410000 */
[----:B------:R-:W-:Y:S01]  /*24b0*/  FMUL.FTZ R6, R39, UR47 ;  /* 0x0000002f27067c20 */ /* 0x000fe20008410000 */
[-C--:B------:R-:W-:Y:S01]  /*24c0*/  FMUL.FTZ R64, R117, R10.reuse ;  /* 0x0000000a75407220 */ /* 0x080fe20000410000 */
[----:B------:R-:W-:Y:S01]  /*24d0*/  FFMA.FTZ R11, R118, R10, -R11 ;  /* 0x0000000a760b7223 */ /* 0x000fe2000001080b */
[C---:B------:R-:W-:Y:S01]  /*24e0*/  FMUL.FTZ R112, R77.reuse, R112 ;  /* 0x000000704d707220 */ /* 0x040fe20000410000 */
[----:B------:R-:W-:Y:S01]  /*24f0*/  FMUL.RZ R10, R6, 0.15915493667125701904 ;  /* 0x3e22f983060a7820 */ /* 0x000fe2000040c000 */
[----:B------:R-:W0:Y:S01]  /*2500*/  MUFU.SIN R123, R123 ;  /* 0x0000007b007b7308 */ /* 0x000e220000000400 */
[----:B------:R-:W-:Y:S01]  /*2510*/  LEA R6, R72, R91, 0x3 ;  /* 0x0000005b48067211 */ /* 0x000fe200078e18ff */
[----:B------:R-:W-:Y:S01]  /*2520*/  FMUL.FTZ R109, R77, R96 ;  /* 0x000000604d6d7220 */ /* 0x000fe20000410000 */
[C---:B------:R-:W-:Y:S01]  /*2530*/  FMUL.FTZ R108, R79.reuse, R108 ;  /* 0x0000006c4f6c7220 */ /* 0x040fe20000410000 */
[----:B------:R-:W-:Y:S01]  /*2540*/  FMUL.FTZ R107, R79, R98 ;  /* 0x000000624f6b7220 */ /* 0x000fe20000410000 */
[----:B------:R-:W-:Y:S01]  /*2550*/  SHF.L.U32 R14, R62, 0x10, RZ ;  /* 0x000000103e0e7819 */ /* 0x000fe200000006ff */
[----:B------:R-:W-:Y:S01]  /*2560*/  NOP ;  /* 0x0000000000007918 */ /* 0x000fe20000000000 */
[----:B----4-:R-:W-:Y:S01]  /*2570*/  FMUL.FTZ R122, R4, R5 ;  /* 0x00000005047a7220 */ /* 0x010fe20000410000 */
[----:B------:R-:W-:Y:S01]  /*2580*/  FFMA.FTZ R64, R118, R9, R64 ;  /* 0x0000000976407223 */ /* 0x000fe20000010040 */
[----:B------:R-:W4:Y:S01]  /*2590*/  LDS.128 R68, [R12] ;  /* 0x000000000c447984 */ /* 0x000f220000000c00 */
[----:B------:R-:W-:Y:S01]  /*25a0*/  MOV R9, UR15 ;  /* 0x0000000f00097c02 */ /* 0x000fe20008000f00 */
[----:B------:R-:W-:Y:S01]  /*25b0*/  FMUL.FTZ R98, R7, R8 ;  /* 0x0000000807627220 */ /* 0x000fe20000410000 */
[----:B0-----:R-:W-:Y:S01]  /*25c0*/  FMUL.FTZ R123, R4, R123 ;  /* 0x0000007b047b7220 */ /* 0x001fe20000410000 */
[----:B------:R-:W0:Y:S01]  /*25d0*/  LDS.128 R72, [R12+0x10] ;  /* 0x000010000c487984 */ /* 0x000e220000000c00 */
[----:B------:R-:W-:Y:S01]  /*25e0*/  FMUL.FTZ R208, R44, R14 ;  /* 0x0000000e2cd07220 */ /* 0x000fe20000410000 */
[----:B------:R-:W-:Y:S01]  /*25f0*/  FADD.FTZ R64, RZ, R64 ;  /* 0x00000040ff407221 */ /* 0x000fe20000010000 */
[----:B------:R-:W-:Y:S01]  /*2600*/  FMUL.FTZ R7, R39, R0 ;  /* 0x0000000027077220 */ /* 0x000fe20000410000 */
[----:B------:R-:W0:Y:S01]  /*2610*/  LDS.128 R76, [R12+0x20] ;  /* 0x000020000c4c7984 */ /* 0x000e220000000c00 */
[----:B------:R-:W-:Y:S01]  /*2620*/  @!P2 IADD3 R9, R9, -0x2, RZ ;  /* 0xfffffffe0909a810 */ /* 0x000fe20007ffe0ff */
[----:B------:R-:W-:Y:S01]  /*2630*/  FADD.FTZ R11, R208, R11 ;  /* 0x0000000bd00b7221 */ /* 0x000fe20000010000 */
[----:B------:R-:W-:Y:S01]  /*2640*/  FMUL.FTZ R13, R115, R64 ;  /* 0x00000040730d7220 */ /* 0x000fe20000410000 */
[----:B------:R4:W0:Y:S01]  /*2650*/  LDS.128 R80, [R12+0x30] ;  /* 0x000030000c507984 */ /* 0x0008220000000c00 */
[----:B------:R-:W-:Y:S01]  /*2660*/  MUFU.SIN R8, R10 ;  /* 0x0000000a00087308 */ /* 0x000fe20000000400 */
[----:B------:R-:W-:Y:S01]  /*2670*/  MOV R4, 0x10 ;  /* 0x0000001000047802 */ /* 0x000fe20000000f00 */
[-C--:B------:R-:W-:Y:S01]  /*2680*/  FFMA.FTZ R94, R116, R11.reuse, -R13 ;  /* 0x0000000b745e7223 */ /* 0x080fe2000001080d */
[----:B------:R0:W-:Y:S01]  /*2690*/  STS.64 [R6+0x7780], R122 ;  /* 0x0077807a06007388 */ /* 0x0001e20000000a00 */
[----:B-1----:R-:W-:Y:S01]  /*26a0*/  @!P2 IMAD R9, R9, R66, UR7 ;  /* 0x000000070909ae24 */ /* 0x002fe2000f8e0242 */
[----:B------:R-:W-:Y:S01]  /*26b0*/  SHF.L.U32 R13, R111, 0x10, RZ ;  /* 0x000000106f0d7819 */ /* 0x000fe200000006ff */
[----:B------:R-:W-:Y:S01]  /*26c0*/  FMUL.FTZ R65, R115, R11 ;  /* 0x0000000b73417220 */ /* 0x000fe20000410000 */
[----:B------:R-:W-:Y:S01]  /*26d0*/  CS2R R66, SRZ ;  /* 0x0000000000427805 */ /* 0x000fe2000001ff00 */
[----:B------:R1:W-:Y:S01]  /*26e0*/  MUFU.COS R96, R10 ;  /* 0x0000000a00607308 */ /* 0x0003e20000000000 */
[----:B------:R-:W-:-:S07]  /*26f0*/  @!P2 IMAD.WIDE R4, R9, R4, UR22 ;  /* 0x000000160904ae25 */ /* 0x000fce000f8e0204 */
[----:B------:R-:W4:Y:S01]  /*2700*/  MUFU.EX2 R7, R7 ;  /* 0x0000000700077308 */ /* 0x000f220000000800 */
[----:B------:R-:W-:Y:S01]  /*2710*/  FMUL.FTZ R9, R123, R125 ;  /* 0x0000007d7b097220 */ /* 0x000fe20000410000 */
[----:B------:R-:W-:Y:S01]  /*2720*/  FMUL.FTZ R209, R36, R13 ;  /* 0x0000000d24d17220 */ /* 0x000fe20000410000 */
[----:B------:R-:W-:Y:S01]  /*2730*/  FFMA.FTZ R93, R116, R64, R65 ;  /* 0x00000040745d7223 */ /* 0x000fe20000010041 */
[C---:B-1----:R-:W-:Y:S01]  /*2740*/  FMUL.FTZ R10, R122.reuse, R125 ;  /* 0x0000007d7a0a7220 */ /* 0x042fe20000410000 */
[----:B------:R-:W-:Y:S01]  /*2750*/  MOV R65, RZ ;  /* 0x000000ff00417202 */ /* 0x000fe20000000f00 */
[-C--:B------:R-:W-:Y:S01]  /*2760*/  FFMA.FTZ R9, R122, R126.reuse, -R9 ;  /* 0x0000007e7a097223 */ /* 0x080fe20000010809 */
[----:B------:R-:W-:Y:S01]  /*2770*/  MOV R64, 0x3f800000 ;  /* 0x3f80000000407802 */ /* 0x000fe20000000f00 */
[----:B------:R-:W-:Y:S01]  /*2780*/  BAR.SYNC.DEFER_BLOCKING 0x0 ;  /* 0x0000000000007b1d */ /* 0x000fe20000010000 */
[----:B------:R-:W-:Y:S01]  /*2790*/  FADD.FTZ R94, R209, R94 ;  /* 0x0000005ed15e7221 */ /* 0x000fe20000010000 */
[----:B------:R-:W-:Y:S01]  /*27a0*/  FFMA.FTZ R10, R123, R126, R10 ;  /* 0x0000007e7b0a7223 */ /* 0x000fe2000001000a */
[----:B------:R-:W-:Y:S01]  /*27b0*/  FADD.FTZ R93, RZ, R93 ;  /* 0x0000005dff5d7221 */ /* 0x000fe20000010000 */
[----:B------:R-:W-:Y:S01]  /*27c0*/  FMUL.FTZ R11, R121, R9 ;  /* 0x00000009790b7220 */ /* 0x000fe20000410000 */
[----:B------:R-:W-:Y:S01]  /*27d0*/  FMUL.FTZ R111, R113, R94 ;  /* 0x0000005e716f7220 */ /* 0x000fe20000410000 */
[----:B----4-:R-:W-:Y:S01]  /*27e0*/  SHF.L.U32 R12, R63, 0x10, RZ ;  /* 0x000000103f0c7819 */ /* 0x010fe200000006ff */
[C---:B------:R-:W-:Y:S01]  /*27f0*/  FMUL.FTZ R96, R7.reuse, R96 ;  /* 0x0000006007607220 */ /* 0x040fe20000410000 */
[----:B------:R-:W-:Y:S01]  /*2800*/  FMUL.FTZ R95, R7, R8 ;  /* 0x00000008075f7220 */ /* 0x000fe20000410000 */
[-C--:B------:R-:W-:Y:S01]  /*2810*/  FMUL.FTZ R7, R113, R93.reuse ;  /* 0x0000005d71077220 */ /* 0x080fe20000410000 */
[----:B------:R-:W-:Y:S01]  /*2820*/  FFMA.FTZ R11, R124, R10, R11 ;  /* 0x0000000a7c0b7223 */ /* 0x000fe2000001000b */
[----:B------:R-:W-:Y:S01]  /*2830*/  FFMA.FTZ R111, R114, R93, R111 ;  /* 0x0000005d726f7223 */ /* 0x000fe2000001006f */
[----:B------:R-:W-:Y:S01]  /*2840*/  FMUL.FTZ R210, R43, R12 ;  /* 0x0000000c2bd27220 */ /* 0x000fe20000410000 */
[----:B------:R1:W5:Y:S02]  /*2850*/  @!P2 LDG.E.128 R64, desc[UR20][R4.64] ;  /* 0x000000140440a981 */ /* 0x000364000c1e1d00 */
[----:B------:R-:W-:Y:S01]  /*2860*/  FADD.FTZ R111, RZ, R111 ;  /* 0x0000006fff6f7221 */ /* 0x000fe20000010000 */
[----:B-1----:R-:W-:-:S04]  /*2870*/  FMUL.FTZ R5, R121, R10 ;  /* 0x0000000a79057220 */ /* 0x002fc80000410000 */
[----:B------:R-:W-:Y:S01]  /*2880*/  FFMA.FTZ R5, R124, R9, -R5 ;  /* 0x000000097c057223 */ /* 0x000fe20000010805 */
[----:B------:R-:W-:Y:S01]  /*2890*/  FFMA.FTZ R9, R114, R94, -R7 ;  /* 0x0000005e72097223 */ /* 0x000fe20000010807 */
[C---:B------:R-:W-:Y:S02]  /*28a0*/  FMUL.FTZ R7, R119.reuse, R11 ;  /* 0x0000000b77077220 */ /* 0x040fe40000410000 */
[-C--:B------:R-:W-:Y:S01]  /*28b0*/  FMUL.FTZ R4, R119, R5.reuse ;  /* 0x0000000577047220 */ /* 0x080fe20000410000 */
[----:B------:R-:W-:Y:S01]  /*28c0*/  FADD.FTZ R9, R210, R9 ;  /* 0x00000009d2097221 */ /* 0x000fe20000010000 */
[C---:B------:R-:W-:Y:S01]  /*28d0*/  FFMA.FTZ R7, R120.reuse, R5, -R7 ;  /* 0x0000000578077223 */ /* 0x040fe20000010807 */
[----:B------:R-:W-:Y:S01]  /*28e0*/  FMUL.FTZ R5, R109, R111 ;  /* 0x0000006f6d057220 */ /* 0x000fe20000410000 */
[----:B------:R-:W-:-:S03]  /*28f0*/  FFMA.FTZ R4, R120, R11, R4 ;  /* 0x0000000b78047223 */ /* 0x000fc60000010004 */
[-C--:B0-----:R-:W-:Y:S01]  /*2900*/  FFMA.FTZ R6, R112, R9.reuse, -R5 ;  /* 0x0000000970067223 */ /* 0x081fe20000010805 */
[-C--:B------:R-:W-:Y:S01]  /*2910*/  FMUL.FTZ R5, R117, R4.reuse ;  /* 0x0000000475057220 */ /* 0x080fe20000410000 */
[----:B------:R-:W-:Y:S01]  /*2920*/  FMUL.FTZ R8, R109, R9 ;  /* 0x000000096d087220 */ /* 0x000fe20000410000 */
[-C--:B------:R-:W-:Y:S02]  /*2930*/  FMUL.FTZ R9, R117, R7.reuse ;  /* 0x0000000775097220 */ /* 0x080fe40000410000 */
[C---:B------:R-:W-:Y:S02]  /*2940*/  FFMA.FTZ R5, R118.reuse, R7, -R5 ;  /* 0x0000000776057223 */ /* 0x040fe40000010805 */
[----:B------:R-:W-:Y:S02]  /*2950*/  FFMA.FTZ R9, R118, R4, R9 ;  /* 0x0000000476097223 */ /* 0x000fe40000010009 */
[----:B------:R-:W-:-:S04]  /*2960*/  FMUL.FTZ R7, R115, R5 ;  /* 0x0000000573077220 */ /* 0x000fc80000410000 */
[-C--:B------:R-:W-:Y:S01]  /*2970*/  FFMA.FTZ R7, R116, R9.reuse, R7 ;  /* 0x0000000974077223 */ /* 0x080fe20000010007 */
[----:B------:R-:W-:-:S04]  /*2980*/  FMUL.FTZ R9, R115, R9 ;  /* 0x0000000973097220 */ /* 0x000fc80000410000 */
[----:B------:R-:W-:Y:S01]  /*2990*/  FFMA.FTZ R9, R116, R5, -R9 ;  /* 0x0000000574097223 */ /* 0x000fe20000010809 */
[----:B------:R-:W-:-:S03]  /*29a0*/  FMUL.FTZ R5, R113, R7 ;  /* 0x0000000771057220 */ /* 0x000fc60000410000 */
[-C--:B------:R-:W-:Y:S01]  /*29b0*/  FMUL.FTZ R4, R113, R9.reuse ;  /* 0x0000000971047220 */ /* 0x080fe20000410000 */
[----:B------:R-:W-:Y:S01]  /*29c0*/  FFMA.FTZ R5, R114, R9, -R5 ;  /* 0x0000000972057223 */ /* 0x000fe20000010805 */
[----:B---3--:R-:W-:Y:S02]  /*29d0*/  SHF.L.U32 R9, R110, 0x10, RZ ;  /* 0x000000106e097819 */ /* 0x008fe400000006ff */
[----:B------:R-:W3:Y:S01]  /*29e0*/  LDL R110, [R1+0x18] ;  /* 0x00001800016e7983 */ /* 0x000ee20000100800 */
[----:B------:R-:W-:Y:S01]  /*29f0*/  SHF.L.U32 R11, R127, 0x10, RZ ;  /* 0x000000107f0b7819 */ /* 0x000fe200000006ff */
[----:B------:R-:W-:-:S04]  /*2a00*/  FFMA.FTZ R8, R112, R111, R8 ;  /* 0x0000006f70087223 */ /* 0x000fc80000010008 */
[----:B------:R-:W-:Y:S01]  /*2a10*/  FMUL.FTZ R211, R35, R11 ;  /* 0x0000000b23d37220 */ /* 0x000fe20000410000 */
[----:B------:R-:W-:-:S03]  /*2a20*/  FADD.FTZ R8, RZ, R8 ;  /* 0x00000008ff087221 */ /* 0x000fc60000010000 */
[----:B------:R-:W-:Y:S01]  /*2a30*/  FADD.FTZ R6, R211, R6 ;  /* 0x00000006d3067221 */ /* 0x000fe20000010000 */
[----:B------:R-:W-:Y:S01]  /*2a40*/  SHF.L.U32 R10, R56, 0x10, RZ ;  /* 0x00000010380a7819 */ /* 0x000fe200000006ff */
[C---:B------:R-:W-:Y:S02]  /*2a50*/  FMUL.FTZ R93, R107.reuse, R8 ;  /* 0x000000086b5d7220 */ /* 0x040fe40000410000 */
[-C--:B------:R-:W-:Y:S02]  /*2a60*/  FMUL.FTZ R111, R107, R6.reuse ;  /* 0x000000066b6f7220 */ /* 0x080fe40000410000 */
[----:B------:R-:W-:Y:S01]  /*2a70*/  FFMA.FTZ R93, R108, R6, -R93 ;  /* 0x000000066c5d7223 */ /* 0x000fe2000001085d */
[----:B------:R-:W-:Y:S01]  /*2a80*/  FMUL.FTZ R212, R42, R10 ;  /* 0x0000000a2ad47220 */ /* 0x000fe20000410000 */
[----:B------:R-:W-:-:S03]  /*2a90*/  FFMA.FTZ R111, R108, R8, R111 ;  /* 0x000000086c6f7223 */ /* 0x000fc6000001006f */
[----:B------:R-:W-:Y:S01]  /*2aa0*/  FADD.FTZ R93, R212, R93 ;  /* 0x0000005dd45d7221 */ /* 0x000fe20000010000 */
[----:B------:R-:W-:-:S03]  /*2ab0*/  FADD.FTZ R111, RZ, R111 ;  /* 0x0000006fff6f7221 */ /* 0x000fc60000010000 */
[C---:B------:R-:W-:Y:S01]  /*2ac0*/  FMUL.FTZ R8, R105.reuse, R93 ;  /* 0x0000005d69087220 */ /* 0x040fe20000410000 */
[----:B------:R-:W-:Y:S01]  /*2ad0*/  FMUL.FTZ R127, R105, R111 ;  /* 0x0000006f697f7220 */ /* 0x000fe20000410000 */
[----:B------:R-:W-:Y:S01]  /*2ae0*/  FFMA.FTZ R4, R114, R7, R4 ;  /* 0x0000000772047223 */ /* 0x000fe20000010004 */
[----:B------:R-:W-:Y:S01]  /*2af0*/  FMUL.FTZ R203, R34, R9 ;  /* 0x0000000922cb7220 */ /* 0x000fe20000410000 */
[C---:B------:R-:W-:Y:S01]  /*2b00*/  FFMA.FTZ R8, R106.reuse, R111, R8 ;  /* 0x0000006f6a087223 */ /* 0x040fe20000010008 */
[----:B------:R-:W-:Y:S01]  /*2b10*/  FFMA.FTZ R6, R106, R93, -R127 ;  /* 0x0000005d6a067223 */ /* 0x000fe2000001087f */
[----:B------:R-:W-:Y:S02]  /*2b20*/  FMUL.FTZ R7, R109, R4 ;  /* 0x000000046d077220 */ /* 0x000fe40000410000 */
[----:B------:R-:W-:Y:S01]  /*2b30*/  FADD.FTZ R94, RZ, R8 ;  /* 0x00000008ff5e7221 */ /* 0x000fe20000010000 */
[----:B------:R-:W-:Y:S01]  /*2b40*/  FADD.FTZ R6, R203, R6 ;  /* 0x00000006cb067221 */ /* 0x000fe20000010000 */
[-C--:B------:R-:W-:Y:S01]  /*2b50*/  FMUL.FTZ R93, R109, R5.reuse ;  /* 0x000000056d5d7220 */ /* 0x080fe20000410000 */
[C---:B------:R-:W-:Y:S01]  /*2b60*/  FFMA.FTZ R7, R112.reuse, R5, -R7 ;  /* 0x0000000570077223 */ /* 0x040fe20000010807 */
[----:B------:R-:W-:Y:S01]  /*2b70*/  SHF.L.U32 R8, R57, 0x10, RZ ;  /* 0x0000001039087819 */ /* 0x000fe200000006ff */
[C---:B------:R-:W-:Y:S01]  /*2b80*/  FMUL.FTZ R129, R103.reuse, R6 ;  /* 0x0000000667817220 */ /* 0x040fe20000410000 */
[----:B------:R-:W-:Y:S01]  /*2b90*/  FMUL.FTZ R5, R103, R94 ;  /* 0x0000005e67057220 */ /* 0x000fe20000410000 */
[----:B------:R-:W-:Y:S01]  /*2ba0*/  FFMA.FTZ R93, R112, R4, R93 ;  /* 0x00000004705d7223 */ /* 0x000fe2000001005d */
[----:B------:R-:W-:Y:S01]  /*2bb0*/  FMUL.FTZ R4, R31, UR47 ;  /* 0x0000002f1f047c20 */ /* 0x000fe20008410000 */
[----:B------:R-:W-:Y:S01]  /*2bc0*/  FMUL.FTZ R111, R107, R7 ;  /* 0x000000076b6f7220 */ /* 0x000fe20000410000 */
[C---:B------:R-:W-:Y:S01]  /*2bd0*/  FFMA.FTZ R129, R104.reuse, R94, R129 ;  /* 0x0000005e68817223 */ /* 0x040fe20000010081 */
[----:B------:R-:W-:Y:S01]  /*2be0*/  FFMA.FTZ R127, R104, R6, -R5 ;  /* 0x00000006687f7223 */ /* 0x000fe20000010805 */
[----:B------:R-:W-:Y:S01]  /*2bf0*/  FMUL.FTZ R198, R41, R8 ;  /* 0x0000000829c67220 */ /* 0x000fe20000410000 */
[----:B------:R-:W-:Y:S01]  /*2c00*/  FMUL.RZ R128, R4, 0.15915493667125701904 ;  /* 0x3e22f98304807820 */ /* 0x000fe2000040c000 */
[-C--:B------:R-:W-:Y:S01]  /*2c10*/  FFMA.FTZ R111, R108, R93.reuse, R111 ;  /* 0x0000005d6c6f7223 */ /* 0x080fe2000001006f */
[----:B------:R-:W-:Y:S01]  /*2c20*/  FADD.FTZ R6, RZ, R129 ;  /* 0x00000081ff067221 */ /* 0x000fe20000010000 */
[----:B------:R-:W-:Y:S01]  /*2c30*/  FMUL.FTZ R93, R107, R93 ;  /* 0x0000005d6b5d7220 */ /* 0x000fe20000410000 */
[----:B------:R-:W-:Y:S01]  /*2c40*/  FMUL.FTZ R0, R31, R0 ;  /* 0x000000001f007220 */ /* 0x000fe20000410000 */
[----:B------:R-:W-:Y:S01]  /*2c50*/  FADD.FTZ R4, R198, R127 ;  /* 0x0000007fc6047221 */ /* 0x000fe20000010000 */
[----:B------:R-:W-:Y:S01]  /*2c60*/  FMUL.FTZ R129, R101, R6 ;  /* 0x0000000665817220 */ /* 0x000fe20000410000 */
[----:B------:R-:W-:Y:S01]  /*2c70*/  FFMA.FTZ R93, R108, R7, -R93 ;  /* 0x000000076c5d7223 */ /* 0x000fe2000001085d */
[----:B------:R-:W-:Y:S01]  /*2c80*/  FMUL.FTZ R127, R105, R111 ;  /* 0x0000006f697f7220 */ /* 0x000fe20000410000 */
[-C--:B------:R-:W-:Y:S01]  /*2c90*/  FMUL.FTZ R131, R101, R4.reuse ;  /* 0x0000000465837220 */ /* 0x080fe20000410000 */
[----:B------:R-:W-:Y:S01]  /*2ca0*/  MUFU.COS R5, R128 ;  /* 0x0000008000057308 */ /* 0x000fe20000000000 */
[C---:B------:R-:W-:Y:S01]  /*2cb0*/  FFMA.FTZ R94, R102.reuse, R4, -R129 ;  /* 0x00000004665e7223 */ /* 0x040fe20000010881 */
[-C--:B------:R-:W-:Y:S01]  /*2cc0*/  FMUL.FTZ R129, R105, R93.reuse ;  /* 0x0000005d69817220 */ /* 0x080fe20000410000 */
[----:B------:R-:W-:Y:S01]  /*2cd0*/  FFMA.FTZ R131, R102, R6, R131 ;  /* 0x0000000666837223 */ /* 0x000fe20000010083 */
[----:B------:R-:W-:-:S04]  /*2ce0*/  FFMA.FTZ R127, R106, R93, -R127 ;  /* 0x0000005d6a7f7223 */ /* 0x000fc8000001087f */
[----:B------:R-:W-:Y:S01]  /*2cf0*/  MUFU.EX2 R0, R0 ;  /* 0x0000000000007308 */ /* 0x000fe20000000800 */
[----:B------:R-:W-:Y:S01]  /*2d00*/  FFMA.FTZ R129, R106, R111, R129 ;  /* 0x0000006f6a817223 */ /* 0x000fe20000010081 */
[----:B------:R-:W-:Y:S01]  /*2d10*/  FADD.FTZ R131, RZ, R131 ;  /* 0x00000083ff837221 */ /* 0x000fe20000010000 */
[----:B------:R-:W-:-:S05]  /*2d20*/  SHF.L.U32 R6, R58, 0x10, RZ ;  /* 0x000000103a067819 */ /* 0x000fca00000006ff */
[----:B------:R-:W0:Y:S01]  /*2d30*/  MUFU.SIN R93, R128 ;  /* 0x00000080005d7308 */ /* 0x000e220000000400 */
[----:B------:R-:W-:Y:S01]  /*2d40*/  FMUL.FTZ R111, R103, R129 ;  /* 0x00000081676f7220 */ /* 0x000fe20000410000 */
[----:B------:R-:W-:Y:S01]  /*2d50*/  FMUL.FTZ R133, R99, R131 ;  /* 0x0000008363857220 */ /* 0x000fe20000410000 */
[-C--:B------:R-:W-:Y:S01]  /*2d60*/  FMUL.FTZ R4, R103, R127.reuse ;  /* 0x0000007f67047220 */ /* 0x080fe20000410000 */
[----:B------:R-:W-:Y:S01]  /*2d70*/  FMUL.FTZ R200, R40, R6 ;  /* 0x0000000628c87220 */ /* 0x000fe20000410000 */
[C---:B------:R-:W-:Y:S02]  /*2d80*/  FFMA.FTZ R111, R104.reuse, R127, -R111 ;  /* 0x0000007f686f7223 */ /* 0x040fe4000001086f */
[----:B------:R-:W-:-:S04]  /*2d90*/  FFMA.FTZ R4, R104, R129, R4 ;  /* 0x0000008168047223 */ /* 0x000fc80000010004 */
[----:B------:R-:W-:Y:S01]  /*2da0*/  FMUL.FTZ R127, R101, R4 ;  /* 0x00000004657f7220 */ /* 0x000fe20000410000 */
[----:B0-----:R-:W-:-:S03]  /*2db0*/  FMUL.FTZ R93, R0, R93 ;  /* 0x0000005d005d7220 */ /* 0x001fc60000410000 */
[----:B------:R-:W-:Y:S01]  /*2dc0*/  FFMA.FTZ R127, R102, R111, -R127 ;  /* 0x0000006f667f7223 */ /* 0x000fe2000001087f */
[----:B--2---:R-:W-:Y:S02]  /*2dd0*/  R2UR UR19, R3 ;  /* 0x00000000031372ca */ /* 0x004fe400000e0000 */
[----:B------:R-:W-:Y:S02]  /*2de0*/  R2UR UR57, R2 ;  /* 0x00000000023972ca */ /* 0x000fe400000e0000 */
[----:B------:R-:W-:-:S04]  /*2df0*/  PRMT R141, R69, 0x7632, R141 ;  /* 0x00007632458d7816 */ /* 0x000fc8000000008d */
[----:B------:R-:W-:Y:S02]  /*2e00*/  SHF.L.U32 R141, R141, 0x10, RZ ;  /* 0x000000108d8d7819 */ /* 0x000fe400000006ff */
[----:B------:R-:W-:Y:S02]  /*2e10*/  PRMT R138, R70, 0x7632, R138 ;  /* 0x00007632468a7816 */ /* 0x000fe4000000008a */
[----:B------:R-:W-:Y:S01]  /*2e20*/  PRMT R135, R71, 0x7632, R135 ;  /* 0x0000763247877816 */ /* 0x000fe20000000087 */
[----:B------:R-:W-:Y:S01]  /*2e30*/  FMUL.FTZ R3, R141, UR19 ;  /* 0x000000138d037c20 */ /* 0x000fe20008410000 */
[----:B------:R-:W-:Y:S01]  /*2e40*/  FADD.FTZ R136, R87, R87 ;  /* 0x0000005757887221 */ /* 0x000fe20000010000 */
[----:B------:R-:W-:Y:S02]  /*2e50*/  SHF.L.U32 R138, R138, 0x10, RZ ;  /* 0x000000108a8a7819 */ /* 0x000fe400000006ff */
[----:B------:R-:W-:Y:S02]  /*2e60*/  SHF.L.U32 R135, R135, 0x10, RZ ;  /* 0x0000001087877819 */ /* 0x000fe400000006ff */
[----:B------:R-:W-:Y:S01]  /*2e70*/  PRMT R157, R73, 0x7632, R157 ;  /* 0x00007632499d7816 */ /* 0x000fe2000000009d */
[----:B------:R-:W-:Y:S01]  /*2e80*/  FADD.FTZ R139, R88, R88 ;  /* 0x00000058588b7221 */ /* 0x000fe20000010000 */
[----:B------:R-:W-:Y:S01]  /*2e90*/  SHF.L.U32 R142, R71, 0x10, RZ ;  /* 0x00000010478e7819 */ /* 0x000fe200000006ff */
[----:B------:R-:W-:Y:S01]  /*2ea0*/  FMUL.FTZ R71, R135, UR19 ;  /* 0x0000001387477c20 */ /* 0x000fe20008410000 */
[----:B------:R-:W-:Y:S01]  /*2eb0*/  SHF.L.U32 R157, R157, 0x10, RZ ;  /* 0x000000109d9d7819 */ /* 0x000fe200000006ff */
[----:B------:R-:W-:Y:S01]  /*2ec0*/  FMUL.FTZ R143, R135, UR57 ;  /* 0x00000039878f7c20 */ /* 0x000fe20008410000 */
[----:B------:R-:W-:Y:S01]  /*2ed0*/  PRMT R145, R72, 0x7632, R145 ;  /* 0x0000763248917816 */ /* 0x000fe20000000091 */
[----:B------:R-:W-:Y:S01]  /*2ee0*/  FFMA.FTZ R132, R142, UR57, -R71 ;  /* 0x000000398e847c23 */ /* 0x000fe20008010847 */
[----:B------:R-:W-:-:S02]  /*2ef0*/  SHF.L.U32 R144, R73, 0x10, RZ ;  /* 0x0000001049907819 */ /* 0x000fc400000006ff */
[----:B------:R-:W-:Y:S02]  /*2f00*/  PRMT R154, R74, 0x7632, R154 ;  /* 0x000076324a9a7816 */ /* 0x000fe4000000009a */
[----:B------:R-:W-:Y:S02]  /*2f10*/  SHF.L.U32 R145, R145, 0x10, RZ ;  /* 0x0000001091917819 */ /* 0x000fe400000006ff */
[----:B------:R-:W-:Y:S01]  /*2f20*/  PRMT R151, R75, 0x7632, R151 ;  /* 0x000076324b977816 */ /* 0x000fe20000000097 */
[----:B------:R-:W-:Y:S01]  /*2f30*/  FADD.FTZ R152, R54, R54 ;  /* 0x0000003636987221 */ /* 0x000fe20000010000 */
[----:B------:R-:W-:Y:S02]  /*2f40*/  SHF.L.U32 R154, R154, 0x10, RZ ;  /* 0x000000109a9a7819 */ /* 0x000fe400000006ff */
[----:B------:R-:W-:Y:S01]  /*2f50*/  SHF.L.U32 R151, R151, 0x10, RZ ;  /* 0x0000001097977819 */ /* 0x000fe200000006ff */
[----:B------:R-:W-:Y:S01]  /*2f60*/  FADD.FTZ R155, R55, R55 ;  /* 0x00000037379b7221 */ /* 0x000fe20000010000 */
[----:B------:R-:W-:-:S02]  /*2f70*/  SHF.L.U32 R146, R74, 0x10, RZ ;  /* 0x000000104a927819 */ /* 0x000fc400000006ff */
[----:B------:R-:W-:Y:S01]  /*2f80*/  SHF.L.U32 R158, R75, 0x10, RZ ;  /* 0x000000104b9e7819 */ /* 0x000fe200000006ff */
[C---:B------:R-:W-:Y:S01]  /*2f90*/  FMUL.FTZ R71, R151.reuse, UR19 ;  /* 0x0000001397477c20 */ /* 0x040fe20008410000 */
[----:B------:R-:W-:Y:S01]  /*2fa0*/  PRMT R161, R76, 0x7632, R161 ;  /* 0x000076324ca17816 */ /* 0x000fe200000000a1 */
[----:B------:R-:W-:Y:S01]  /*2fb0*/  FMUL.FTZ R73, R151, UR57 ;  /* 0x0000003997497c20 */ /* 0x000fe20008410000 */
[----:B------:R-:W-:Y:S01]  /*2fc0*/  FADD.FTZ R149, R53, R53 ;  /* 0x0000003535957221 */ /* 0x000fe20000010000 */
[----:B------:R-:W-:Y:S01]  /*2fd0*/  FADD.FTZ R147, R52, R52 ;  /* 0x0000003434937221 */ /* 0x000fe20000010000 */
[----:B------:R-:W-:Y:S01]  /*2fe0*/  FFMA.FTZ R148, R158, UR57, -R71 ;  /* 0x000000399e947c23 */ /* 0x000fe20008010847 */
[----:B------:R-:W-:Y:S02]  /*2ff0*/  SHF.L.U32 R161, R161, 0x10, RZ ;  /* 0x00000010a1a17819 */ /* 0x000fe400000006ff */
[----:B------:R-:W-:Y:S01]  /*3000*/  PRMT R174, R77, 0x7632, R174 ;  /* 0x000076324dae7816 */ /* 0x000fe200000000ae */
[----:B------:R-:W-:Y:S01]  /*3010*/  FMUL.FTZ R148, R147, R148 ;  /* 0x0000009493947220 */ /* 0x000fe20000410000 */
[----:B------:R-:W-:-:S02]  /*3020*/  SHF.L.U32 R159, R76, 0x10, RZ ;  /* 0x000000104c9f7819 */ /* 0x000fc400000006ff */
[----:B------:R-:W-:Y:S02]  /*3030*/  SHF.L.U32 R174, R174, 0x10, RZ ;  /* 0x00000010aeae7819 */ /* 0x000fe400000006ff */
[----:B------:R-:W-:Y:S01]  /*3040*/  PRMT R171, R78, 0x7632, R171 ;  /* 0x000076324eab7816 */ /* 0x000fe200000000ab */
[----:B------:R-:W-:Y:S01]  /*3050*/  FADD.FTZ R172, R51, R51 ;  /* 0x0000003333ac7221 */ /* 0x000fe20000010000 */
[----:B------:R-:W-:Y:S01]  /*3060*/  SHF.L.U32 R160, R77, 0x10, RZ ;  /* 0x000000104da07819 */ /* 0x000fe200000006ff */
[----:B------:R-:W-:Y:S01]  /*3070*/  FMUL.FTZ R71, R174, UR57 ;  /* 0x00000039ae477c20 */ /* 0x000fe20008410000 */
[----:B------:R-:W-:Y:S02]  /*3080*/  SHF.L.U32 R171, R171, 0x10, RZ ;  /* 0x00000010abab7819 */ /* 0x000fe400000006ff */
[----:B------:R-:W-:Y:S01]  /*3090*/  PRMT R168, R79, 0x7632, R168 ;  /* 0x000076324fa87816 */ /* 0x000fe200000000a8 */
[----:B------:R-:W-:Y:S01]  /*30a0*/  FADD.FTZ R169, R50, R50 ;  /* 0x0000003232a97221 */ /* 0x000fe20000010000 */
[----:B------:R-:W-:-:S02]  /*30b0*/  SHF.L.U32 R162, R78, 0x10, RZ ;  /* 0x000000104ea27819 */ /* 0x000fc400000006ff */
[----:B------:R-:W-:Y:S02]  /*30c0*/  SHF.L.U32 R168, R168, 0x10, RZ ;  /* 0x00000010a8a87819 */ /* 0x000fe400000006ff */
[----:B------:R-:W-:Y:S01]  /*30d0*/  PRMT R177, R80, 0x7632, R177 ;  /* 0x0000763250b17816 */ /* 0x000fe200000000b1 */
[----:B------:R-:W-:Y:S01]  /*30e0*/  FADD.FTZ R166, R49, R49 ;  /* 0x0000003131a67221 */ /* 0x000fe20000010000 */
[----:B------:R-:W-:Y:S02]  /*30f0*/  SHF.L.U32 R175, R79, 0x10, RZ ;  /* 0x000000104faf7819 */ /* 0x000fe400000006ff */
[----:B------:R-:W-:Y:S01]  /*3100*/  SHF.L.U32 R177, R177, 0x10, RZ ;  /* 0x00000010b1b17819 */ /* 0x000fe200000006ff */
[----:B------:R-:W-:Y:S01]  /*3110*/  FADD.FTZ R164, R48, R48 ;  /* 0x0000003030a47221 */ /* 0x000fe20000010000 */
[----:B------:R-:W-:Y:S02]  /*3120*/  SHF.L.U32 R176, R80, 0x10, RZ ;  /* 0x0000001050b07819 */ /* 0x000fe400000006ff */
[----:B------:R-:W-:Y:S01]  /*3130*/  ISETP.NE.AND P2, PT, R92, 0x7f, PT ;  /* 0x0000007f5c00780c */ /* 0x000fe20003f45270 */
[----:B------:R-:W-:Y:S01]  /*3140*/  FADD.FTZ R180, R47, R47 ;  /* 0x0000002f2fb47221 */ /* 0x000fe20000010000 */
[----:B------:R-:W-:-:S04]  /*3150*/  PRMT R163, R59, 0x7632, R163 ;  /* 0x000076323ba37816 */ /* 0x000fc800000000a3 */
[----:B------:R-:W-:Y:S02]  /*3160*/  SHF.L.U32 R163, R163, 0x10, RZ ;  /* 0x00000010a3a37819 */ /* 0x000fe400000006ff */
[----:B---3--:R-:W-:-:S05]  /*3170*/  SHF.L.U32 R7, R110, 0x10, RZ ;  /* 0x000000106e077819 */ /* 0x008fca00000006ff */
[----:B------:R-:W-:-:S04]  /*3180*/  FMUL.FTZ R199, R33, R7 ;  /* 0x0000000721c77220 */ /* 0x000fc80000410000 */
[----:B------:R-:W-:-:S04]  /*3190*/  FADD.FTZ R94, R199, R94 ;  /* 0x0000005ec75e7221 */ /* 0x000fc80000010000 */
[-C--:B------:R-:W-:Y:S01]  /*31a0*/  FMUL.FTZ R110, R99, R94.reuse ;  /* 0x0000005e636e7220 */ /* 0x080fe20000410000 */
[----:B------:R-:W-:Y:S01]  /*31b0*/  FFMA.FTZ R133, R100, R94, -R133 ;  /* 0x0000005e64857223 */ /* 0x000fe20000010885 */
[----:B------:R-:W-:Y:S02]  /*31c0*/  FMUL.FTZ R94, R0, R5 ;  /* 0x00000005005e7220 */ /* 0x000fe40000410000 */
[----:B------:R-:W-:Y:S01]  /*31d0*/  FFMA.FTZ R110, R100, R131, R110 ;  /* 0x00000083646e7223 */ /* 0x000fe2000001006e */
[----:B------:R-:W-:Y:S01]  /*31e0*/  FMUL.FTZ R5, R101, R111 ;  /* 0x0000006f65057220 */ /* 0x000fe20000410000 */
[----:B------:R-:W-:Y:S02]  /*31f0*/  FADD.FTZ R133, R200, R133 ;  /* 0x00000085c8857221 */ /* 0x000fe40000010000 */
[----:B------:R-:W-:Y:S01]  /*3200*/  FADD.FTZ R110, RZ, R110 ;  /* 0x0000006eff6e7221 */ /* 0x000fe20000010000 */
[----:B------:R-:W-:Y:S01]  /*3210*/  FFMA.FTZ R0, R102, R4, R5 ;  /* 0x0000000466007223 */ /* 0x000fe20000010005 */
[C---:B------:R-:W-:Y:S01]  /*3220*/  FMUL.FTZ R129, R97.reuse, R133 ;  /* 0x0000008561817220 */ /* 0x040fe20000410000 */
[----:B------:R-:W-:Y:S01]  /*3230*/  SHF.L.U32 R5, R130, 0x10, RZ ;  /* 0x0000001082057819 */ /* 0x000fe200000006ff */
[----:B------:R-:W-:-:S02]  /*3240*/  FMUL.FTZ R4, R97, R110 ;  /* 0x0000006e61047220 */ /* 0x000fc40000410000 */
[C---:B------:R-:W-:Y:S01]  /*3250*/  FFMA.FTZ R129, R98.reuse, R110, R129 ;  /* 0x0000006e62817223 */ /* 0x040fe20000010081 */
[C---:B------:R-:W-:Y:S01]  /*3260*/  FMUL.FTZ R111, R99.reuse, R0 ;  /* 0x00000000636f7220 */ /* 0x040fe20000410000 */
[----:B------:R-:W-:Y:S01]  /*3270*/  FFMA.FTZ R4, R98, R133, -R4 ;  /* 0x0000008562047223 */ /* 0x000fe20000010804 */
[----:B------:R-:W-:Y:S01]  /*3280*/  FMUL.FTZ R201, R32, R5 ;  /* 0x0000000520c97220 */ /* 0x000fe20000410000 */
[----:B------:R-:W-:Y:S01]  /*3290*/  FADD.FTZ R128, RZ, R129 ;  /* 0x00000081ff807221 */ /* 0x000fe20000010000 */
[-C--:B------:R-:W-:Y:S01]  /*32a0*/  FMUL.FTZ R129, R99, R127.reuse ;  /* 0x0000007f63817220 */ /* 0x080fe20000410000 */
[C---:B------:R-:W-:Y:S01]  /*32b0*/  FFMA.FTZ R111, R100.reuse, R127, -R111 ;  /* 0x0000007f646f7223 */ /* 0x040fe2000001086f */
[----:B------:R-:W-:Y:S01]  /*32c0*/  FADD.FTZ R110, R201, R4 ;  /* 0x00000004c96e7221 */ /* 0x000fe20000010000 */
[C---:B------:R-:W-:Y:S01]  /*32d0*/  FMUL.FTZ R127, R95.reuse, R128 ;  /* 0x000000805f7f7220 */ /* 0x040fe20000410000 */
[----:B------:R-:W-:Y:S02]  /*32e0*/  FFMA.FTZ R129, R100, R0, R129 ;  /* 0x0000000064817223 */ /* 0x000fe40000010081 */
[-C--:B------:R-:W-:Y:S01]  /*32f0*/  FMUL.FTZ R133, R95, R110.reuse ;  /* 0x0000006e5f857220 */ /* 0x080fe20000410000 */
[C---:B------:R-:W-:Y:S01]  /*3300*/  FFMA.FTZ R131, R96.reuse, R110, -R127 ;  /* 0x0000006e60837223 */ /* 0x040fe2000001087f */
[----:B------:R-:W-:Y:S01]  /*3310*/  SHF.L.U32 R4, R59, 0x10, RZ ;  /* 0x000000103b047819 */ /* 0x000fe200000006ff */
[C---:B------:R-:W-:Y:S01]  /*3320*/  FMUL.FTZ R127, R97.reuse, R111 ;  /* 0x0000006f617f7220 */ /* 0x040fe20000410000 */
[----:B------:R-:W-:Y:S01]  /*3330*/  FFMA.FTZ R133, R96, R128, R133 ;  /* 0x0000008060857223 */ /* 0x000fe20000010085 */
[----:B------:R-:W-:-:S02]  /*3340*/  FMUL.FTZ R0, R97, R129 ;  /* 0x0000008161007220 */ /* 0x000fc40000410000 */
[C---:B------:R-:W-:Y:S01]  /*3350*/  FFMA.FTZ R127, R98.reuse, R129, R127 ;  /* 0x00000081627f7223 */ /* 0x040fe2000001007f */
[----:B------:R-:W-:Y:S01]  /*3360*/  FMUL.FTZ R202, R39, R4 ;  /* 0x0000000427ca7220 */ /* 0x000fe20000410000 */
[----:B------:R-:W-:Y:S01]  /*3370*/  FADD.FTZ R133, RZ, R133 ;  /* 0x00000085ff857221 */ /* 0x000fe20000010000 */
[----:B------:R-:W-:Y:S01]  /*3380*/  FFMA.FTZ R0, R98, R111, -R0 ;  /* 0x0000006f62007223 */ /* 0x000fe20000010800 */
[----:B------:R-:W-:Y:S01]  /*3390*/  FMUL.FTZ R111, R95, R127 ;  /* 0x0000007f5f6f7220 */ /* 0x000fe20000410000 */
[----:B------:R-:W-:Y:S01]  /*33a0*/  FADD.FTZ R131, R202, R131 ;  /* 0x00000083ca837221 */ /* 0x000fe20000010000 */
[----:B------:R-:W-:Y:S01]  /*33b0*/  FMUL.FTZ R129, R93, R133 ;  /* 0x000000855d817220 */ /* 0x000fe20000410000 */
[-C--:B------:R-:W-:Y:S01]  /*33c0*/  FMUL.FTZ R128, R95, R0.reuse ;  /* 0x000000005f807220 */ /* 0x080fe20000410000 */
[----:B------:R-:W-:Y:S02]  /*33d0*/  FFMA.FTZ R110, R96, R0, -R111 ;  /* 0x00000000606e7223 */ /* 0x000fe4000001086f */
[--C-:B------:R-:W-:Y:S01]  /*33e0*/  FFMA.FTZ R111, R94, R131, -R129.reuse ;  /* 0x000000835e6f7223 */ /* 0x100fe20000010881 */
[----:B------:R-:W-:Y:S01]  /*33f0*/  PRMT R129, R68, 0x7632, R129 ;  /* 0x0000763244817816 */ /* 0x000fe20000000081 */
[----:B------:R-:W-:Y:S01]  /*3400*/  FFMA.FTZ R183, R96, R127, R128 ;  /* 0x0000007f60b77223 */ /* 0x000fe20000010080 */
[----:B------:R-:W-:Y:S01]  /*3410*/  SHF.L.U32 R128, R69, 0x10, RZ ;  /* 0x0000001045807819 */ /* 0x000fe200000006ff */
[----:B------:R-:W-:Y:S01]  /*3420*/  FMUL.FTZ R69, R141, UR57 ;  /* 0x000000398d457c20 */ /* 0x000fe20008410000 */
[----:B------:R-:W-:Y:S01]  /*3430*/  SHF.L.U32 R129, R129, 0x10, RZ ;  /* 0x0000001081817819 */ /* 0x000fe200000006ff */
[----:B------:R-:W-:Y:S01]  /*3440*/  FMUL.FTZ R130, R93, R131 ;  /* 0x000000835d827220 */ /* 0x000fe20000410000 */
[----:B------:R-:W-:Y:S01]  /*3450*/  SHF.L.U32 R127, R68, 0x10, RZ ;  /* 0x00000010447f7819 */ /* 0x000fe200000006ff */
[C---:B------:R-:W-:Y:S01]  /*3460*/  FFMA.FTZ R3, R128.reuse, UR57, -R3 ;  /* 0x0000003980037c23 */ /* 0x040fe20008010803 */
[----:B------:R-:W-:Y:S01]  /*3470*/  FFMA.FTZ R69, R128, UR19, R69 ;  /* 0x0000001380457c23 */ /* 0x000fe20008010045 */
[C---:B------:R-:W-:Y:S01]  /*3480*/  FMUL.FTZ R2, R129.reuse, UR19 ;  /* 0x0000001381027c20 */ /* 0x040fe20008410000 */
[----:B------:R-:W-:Y:S01]  /*3490*/  FMUL.FTZ R68, R129, UR57 ;  /* 0x0000003981447c20 */ /* 0x000fe20008410000 */
[----:B------:R-:W-:Y:S01]  /*34a0*/  FFMA.FTZ R0, R94, R133, R130 ;  /* 0x000000855e007223 */ /* 0x000fe20000010082 */
[----:B------:R-:W-:Y:S01]  /*34b0*/  SHF.L.U32 R130, R70, 0x10, RZ ;  /* 0x0000001046827819 */ /* 0x000fe200000006ff */
[C---:B------:R-:W-:Y:S01]  /*34c0*/  FMUL.FTZ R137, R136.reuse, R3 ;  /* 0x0000000388897220 */ /* 0x040fe20000410000 */
[C---:B------:R-:W-:Y:S01]  /*34d0*/  FFMA.FTZ R2, R127.reuse, UR57, -R2 ;  /* 0x000000397f027c23 */ /* 0x040fe20008010802 */
[----:B------:R-:W-:Y:S01]  /*34e0*/  FMUL.FTZ R136, R136, R69 ;  /* 0x0000004588887220 */ /* 0x000fe20000410000 */
[C---:B------:R-:W-:Y:S01]  /*34f0*/  FMUL.FTZ R3, R138.reuse, UR19 ;  /* 0x000000138a037c20 */ /* 0x040fe20008410000 */
[----:B------:R-:W-:Y:S01]  /*3500*/  FFMA.FTZ R68, R127, UR19, R68 ;  /* 0x000000137f447c23 */ /* 0x000fe20008010044 */
[----:B------:R-:W-:Y:S01]  /*3510*/  FMUL.FTZ R69, R138, UR57 ;  /* 0x000000398a457c20 */ /* 0x000fe20008410000 */
[C---:B------:R-:W-:Y:S01]  /*3520*/  FMUL.FTZ R140, R139.reuse, R2 ;  /* 0x000000028b8c7220 */ /* 0x040fe20000410000 */
[----:B------:R-:W-:Y:S01]  /*3530*/  FADD.FTZ R133, R86, R86 ;  /* 0x0000005656857221 */ /* 0x000fe20000010000 */
[----:B------:R-:W-:Y:S01]  /*3540*/  FFMA.FTZ R134, R130, UR57, -R3 ;  /* 0x0000003982867c23 */ /* 0x000fe20008010803 */
[----:B------:R-:W-:Y:S01]  /*3550*/  FMUL.FTZ R139, R139, R68 ;  /* 0x000000448b8b7220 */ /* 0x000fe20000410000 */
[----:B------:R-:W-:Y:S01]  /*3560*/  FADD.FTZ R131, R84, R84 ;  /* 0x0000005454837221 */ /* 0x000fe20000010000 */
[----:B------:R-:W-:Y:S01]  /*3570*/  FFMA.FTZ R2, R130, UR19, R69 ;  /* 0x0000001382027c23 */ /* 0x000fe20008010045 */
[C---:B------:R-:W-:Y:S01]  /*3580*/  FMUL.FTZ R3, R157.reuse, UR19 ;  /* 0x000000139d037c20 */ /* 0x040fe20008410000 */
[----:B------:R-:W-:Y:S01]  /*3590*/  FFMA.FTZ R68, R142, UR19, R143 ;  /* 0x000000138e447c23 */ /* 0x000fe2000801008f */
[----:B------:R-:W-:Y:S01]  /*35a0*/  FMUL.FTZ R69, R157, UR57 ;  /* 0x000000399d457c20 */ /* 0x000fe20008410000 */
[C---:B------:R-:W-:Y:S01]  /*35b0*/  FMUL.FTZ R134, R133.reuse, R134 ;  /* 0x0000008685867220 */ /* 0x040fe20000410000 */
[----:B------:R-:W-:Y:S01]  /*35c0*/  FMUL.FTZ R133, R133, R2 ;  /* 0x0000000285857220 */ /* 0x000fe20000410000 */
[C---:B------:R-:W-:Y:S01]  /*35d0*/  FMUL.FTZ R132, R131.reuse, R132 ;  /* 0x0000008483847220 */ /* 0x040fe20000410000 */
[----:B------:R-:W-:Y:S01]  /*35e0*/  SHF.L.U32 R143, R72, 0x10, RZ ;  /* 0x00000010488f7819 */ /* 0x000fe200000006ff */
[C---:B------:R-:W-:Y:S01]  /*35f0*/  FFMA.FTZ R3, R144.reuse, UR57, -R3 ;  /* 0x0000003990037c23 */ /* 0x040fe20008010803 */
[----:B------:R-:W-:Y:S01]  /*3600*/  FMUL.FTZ R131, R131, R68 ;  /* 0x0000004483837220 */ /* 0x000fe20000410000 */
[C---:B------:R-:W-:Y:S01]  /*3610*/  FMUL.FTZ R2, R145.reuse, UR19 ;  /* 0x0000001391027c20 */ /* 0x040fe20008410000 */
[----:B------:R-:W-:Y:S01]  /*3620*/  FFMA.FTZ R69, R144, UR19, R69 ;  /* 0x0000001390457c23 */ /* 0x000fe20008010045 */
[----:B------:R-:W-:Y:S01]  /*3630*/  FMUL.FTZ R68, R145, UR57 ;  /* 0x0000003991447c20 */ /* 0x000fe20008410000 */
[C---:B------:R-:W-:Y:S01]  /*3640*/  FMUL.FTZ R153, R152.reuse, R3 ;  /* 0x0000000398997220 */ /* 0x040fe20000410000 */
        /* <DEDUP_REMOVED lines=8> */
[----:B------:R-:W-:Y:S01]  /*36d0*/  FFMA.FTZ R2, R146, UR19, R69 ;  /* 0x0000001392027c23 */ /* 0x000fe20008010045 */
[----:B------:R-:W-:Y:S01]  /*36e0*/  FFMA.FTZ R68, R158, UR19, R73 ;  /* 0x000000139e447c23 */ /* 0x000fe20008010049 */
[----:B------:R-:W-:-:S02]  /*36f0*/  FMUL.FTZ R150, R149, R150 ;  /* 0x0000009695967220 */ /* 0x000fc40000410000 */
[----:B------:R-:W-:Y:S01]  /*3700*/  FMUL.FTZ R149, R149, R2 ;  /* 0x0000000295957220 */ /* 0x000fe20000410000 */
[----:B------:R-:W-:Y:S01]  /*3710*/  FMUL.FTZ R147, R147, R68 ;  /* 0x0000004493937220 */ /* 0x000fe20000410000 */
[C---:B------:R-:W-:Y:S01]  /*3720*/  FMUL.FTZ R2, R161.reuse, UR19 ;  /* 0x00000013a1027c20 */ /* 0x040fe20008410000 */
[----:B------:R-:W-:Y:S01]  /*3730*/  FMUL.FTZ R68, R161, UR57 ;  /* 0x00000039a1447c20 */ /* 0x000fe20008410000 */
[----:B------:R-:W-:Y:S02]  /*3740*/  FMUL.FTZ R69, R174, UR19 ;  /* 0x00000013ae457c20 */ /* 0x000fe40008410000 */
[C---:B------:R-:W-:Y:S01]  /*3750*/  FFMA.FTZ R173, R159.reuse, UR57, -R2 ;  /* 0x000000399fad7c23 */ /* 0x040fe20008010802 */
[----:B------:R-:W-:Y:S01]  /*3760*/  FFMA.FTZ R3, R159, UR19, R68 ;  /* 0x000000139f037c23 */ /* 0x000fe20008010044 */
[----:B------:R-:W-:Y:S02]  /*3770*/  FFMA.FTZ R170, R160, UR57, -R69 ;  /* 0x00000039a0aa7c23 */ /* 0x000fe40008010845 */
[C---:B------:R-:W-:Y:S01]  /*3780*/  FMUL.FTZ R173, R172.reuse, R173 ;  /* 0x000000adacad7220 */ /* 0x040fe20000410000 */
[----:B------:R-:W-:Y:S01]  /*3790*/  FMUL.FTZ R172, R172, R3 ;  /* 0x00000003acac7220 */ /* 0x000fe20000410000 */
[----:B------:R-:W-:Y:S01]  /*37a0*/  FFMA.FTZ R2, R160, UR19, R71 ;  /* 0x00000013a0027c23 */ /* 0x000fe20008010047 */
[C---:B------:R-:W-:Y:S01]  /*37b0*/  FMUL.FTZ R3, R171.reuse, UR19 ;  /* 0x00000013ab037c20 */ /* 0x040fe20008410000 */
[----:B------:R-:W-:Y:S01]  /*37c0*/  FMUL.FTZ R69, R171, UR57 ;  /* 0x00000039ab457c20 */ /* 0x000fe20008410000 */
[C---:B------:R-:W-:Y:S01]  /*37d0*/  FMUL.FTZ R170, R169.reuse, R170 ;  /* 0x000000aaa9aa7220 */ /* 0x040fe20000410000 */
[----:B------:R-:W-:Y:S01]  /*37e0*/  FMUL.FTZ R169, R169, R2 ;  /* 0x00000002a9a97220 */ /* 0x000fe20000410000 */
[----:B------:R-:W-:Y:S01]  /*37f0*/  FFMA.FTZ R3, R162, UR57, -R3 ;  /* 0x00000039a2037c23 */ /* 0x000fe20008010803 */
[----:B------:R-:W-:Y:S01]  /*3800*/  FMUL.FTZ R2, R168, UR19 ;  /* 0x00000013a8027c20 */ /* 0x000fe20008410000 */
[----:B------:R-:W-:Y:S01]  /*3810*/  FFMA.FTZ R69, R162, UR19, R69 ;  /* 0x00000013a2457c23 */ /* 0x000fe20008010045 */
[----:B------:R-:W-:Y:S01]  /*3820*/  FMUL.FTZ R68, R168, UR57 ;  /* 0x00000039a8447c20 */ /* 0x000fe20008410000 */
[C---:B------:R-:W-:Y:S01]  /*3830*/  FMUL.FTZ R167, R166.reuse, R3 ;  /* 0x00000003a6a77220 */ /* 0x040fe20000410000 */
[----:B------:R-:W-:Y:S01]  /*3840*/  FFMA.FTZ R165, R175, UR57, -R2 ;  /* 0x00000039afa57c23 */ /* 0x000fe20008010802 */
[----:B------:R-:W-:Y:S01]  /*3850*/  FMUL.FTZ R166, R166, R69 ;  /* 0x00000045a6a67220 */ /* 0x000fe20000410000 */
[----:B------:R-:W-:Y:S01]  /*3860*/  FMUL.FTZ R3, R177, UR19 ;  /* 0x00000013b1037c20 */ /* 0x000fe20008410000 */
[----:B------:R-:W-:Y:S01]  /*3870*/  FFMA.FTZ R71, R175, UR19, R68 ;  /* 0x00000013af477c23 */ /* 0x000fe20008010044 */
[----:B------:R-:W-:Y:S01]  /*3880*/  FMUL.FTZ R69, R177, UR57 ;  /* 0x00000039b1457c20 */ /* 0x000fe20008410000 */
[----:B------:R-:W-:Y:S01]  /*3890*/  FMUL.FTZ R165, R164, R165 ;  /* 0x000000a5a4a57220 */ /* 0x000fe20000410000 */
[----:B------:R-:W-:Y:S01]  /*38a0*/  FFMA.FTZ R3, R176, UR57, -R3 ;  /* 0x00000039b0037c23 */ /* 0x000fe20008010803 */
[----:B------:R-:W-:Y:S01]  /*38b0*/  FMUL.FTZ R164, R164, R71 ;  /* 0x00000047a4a47220 */ /* 0x000fe20000410000 */
[----:B------:R-:W-:Y:S01]  /*38c0*/  FFMA.FTZ R69, R176, UR19, R69 ;  /* 0x00000013b0457c23 */ /* 0x000fe20008010045 */
[----:B------:R-:W-:Y:S01]  /*38d0*/  FMUL.FTZ R71, R93, R110 ;  /* 0x0000006e5d477220 */ /* 0x000fe20000410000 */
[----:B------:R-:W-:-:S02]  /*38e0*/  FMUL.FTZ R181, R180, R3 ;  /* 0x00000003b4b57220 */ /* 0x000fc40000410000 */
[----:B------:R-:W-:Y:S01]  /*38f0*/  FMUL.FTZ R180, R180, R69 ;  /* 0x00000045b4b47220 */ /* 0x000fe20000410000 */
[-C--:B------:R-:W-:Y:S01]  /*3900*/  FFMA.FTZ R69, R94, R183.reuse, R71 ;  /* 0x000000b75e457223 */ /* 0x080fe20000010047 */
[----:B------:R-:W-:Y:S01]  /*3910*/  FMUL.FTZ R183, R93, R183 ;  /* 0x000000b75db77220 */ /* 0x000fe20000410000 */
[C---:B------:R-:W-:Y:S01]  /*3920*/  LEA.HI R70, R92.reuse, R92, RZ, 0x1e ;  /* 0x0000005c5c467211 */ /* 0x040fe200078ff0ff */
[----:B------:R-:W-:Y:S01]  /*3930*/  FMUL.FTZ R216, R31, R163 ;  /* 0x000000a31fd87220 */ /* 0x000fe20000410000 */
[-C--:B------:R-:W-:Y:S01]  /*3940*/  @P2 LEA R2, R92, R91.reuse, 0x3 ;  /* 0x0000005b5c022211 */ /* 0x080fe200078e18ff */
[----:B------:R-:W-:Y:S01]  /*3950*/  FFMA.FTZ R68, R94, R110, -R183 ;  /* 0x0000006e5e447223 */ /* 0x000fe200000108b7 */
[----:B------:R-:W-:Y:S01]  /*3960*/  LEA R183, R70, R91, 0x4 ;  /* 0x0000005b46b77211 */ /* 0x000fe200078e20ff */
[----:B------:R-:W-:Y:S02]  /*3970*/  FADD.FTZ R70, R216, R111 ;  /* 0x0000006fd8467221 */ /* 0x000fe40000010000 */
[----:B------:R0:W1:Y:S01]  /*3980*/  @P2 LDS.64 R110, [R2+0x8788] ;  /* 0x00878800026e2984 */ /* 0x0000620000000a00 */
[----:B------:R-:W-:Y:S01]  /*3990*/  BSSY B0, `(.L_x_3753) ;  /* 0x0000014000007945 */ /* 0x000fe20003800000 */
[C---:B------:R-:W-:Y:S01]  /*39a0*/  PRMT R184, R81.reuse, 0x7632, R184 ;  /* 0x0000763251b87816 */ /* 0x040fe200000000b8 */
[----:B------:R-:W-:Y:S01]  /*39b0*/  FADD.FTZ R71, RZ, R0 ;  /* 0x00000000ff477221 */ /* 0x000fe20000010000 */
[----:B------:R-:W-:-:S02]  /*39c0*/  SHF.L.U32 R178, R81, 0x10, RZ ;  /* 0x0000001051b27819 */ /* 0x000fc400000006ff */
[C---:B------:R-:W-:Y:S02]  /*39d0*/  PRMT R185, R82.reuse, 0x7632, R185 ;  /* 0x0000763252b97816 */ /* 0x040fe400000000b9 */
[----:B------:R-:W-:Y:S02]  /*39e0*/  SHF.L.U32 R179, R82, 0x10, RZ ;  /* 0x0000001052b37819 */ /* 0x000fe400000006ff */
[C---:B------:R-:W-:Y:S02]  /*39f0*/  PRMT R186, R83.reuse, 0x7632, R186 ;  /* 0x0000763253ba7816 */ /* 0x040fe400000000ba */
[----:B------:R-:W-:Y:S01]  /*3a00*/  SHF.L.U32 R182, R83, 0x10, RZ ;  /* 0x0000001053b67819 */ /* 0x000fe200000006ff */
[----:B0-----:R-:W-:Y:S06]  /*3a10*/  @P2 BRA `(.L_x_3754) ;  /* 0x00000000002c2947 */ /* 0x001fec0003800000 */
[----:B------:R-:W-:Y:S01]  /*3a20*/  UISETP.NE.AND UP0, UPT, UR15, UR54, UPT ;  /* 0x000000360f00728c */ /* 0x000fe2000bf05270 */
[----:B-1----:R-:W-:Y:S01]  /*3a30*/  HFMA2.MMA R110, -RZ, RZ, 1.875, 0 ;  /* 0x3f800000ff6e7435 */ /* 0x002fe200000001ff */
[----:B------:R-:W-:-:S04]  /*3a40*/  MOV R111, RZ ;  /* 0x000000ff006f7202 */ /* 0x000fc80000000f00 */
        /* <DEDUP_REMOVED lines=8> */
.L_x_3754:
[----:B------:R-:W-:Y:S05]  /*3ad0*/  BSYNC B0 ;  /* 0x0000000000007941 */ /* 0x000fea0003800000 */
.L_x_3753:
[----:B0-----:R-:W3:Y:S04]  /*3ae0*/  LDL R0, [R1+0x10] ;  /* 0x0000100001007983 */ /* 0x001ee80000100800 */
[----:B------:R-:W4:Y:S04]  /*3af0*/  LDL R2, [R1+0xc] ;  /* 0x00000c0001027983 */ /* 0x000f280000100800 */
[----:B------:R-:W2:Y:S01]  /*3b00*/  LDL R3, [R1+0x8] ;  /* 0x0000080001037983 */ /* 0x000ea20000100800 */
[----:B------:R-:W-:Y:S02]  /*3b10*/  ISETP.GT.U32.AND P2, PT, R92, 0x1f, PT ;  /* 0x0000001f5c00780c */ /* 0x000fe40003f44070 */
[----:B------:R-:W-:Y:S01]  /*3b20*/  SHF.L.U32 R185, R185, 0x10, RZ ;  /* 0x00000010b9b97819 */ /* 0x000fe200000006ff */
[----:B------:R0:W-:Y:S01]  /*3b30*/  STS.128 [R183+0x6370], R68 ;  /* 0x00637044b7007388 */ /* 0x0001e20000000c00 */
[----:B------:R-:W-:-:S02]  /*3b40*/  SHF.L.U32 R184, R184, 0x10, RZ ;  /* 0x00000010b8b87819 */ /* 0x000fc400000006ff */
[----:B------:R-:W-:Y:S02]  /*3b50*/  SHF.L.U32 R186, R186, 0x10, RZ ;  /* 0x00000010baba7819 */ /* 0x000fe400000006ff */
[----:B------:R-:W-:Y:S01]  /*3b60*/  LOP3.LUT R246, R92, 0x1f, RZ, 0xc0, !PT ;  /* 0x0000001f5cf67812 */ /* 0x000fe200078ec0ff */
[----:B------:R-:W-:Y:S02]  /*3b70*/  FMUL.FTZ R73, R184, UR19 ;  /* 0x00000013b8497c20 */ /* 0x000fe40008410000 */
[C---:B------:R-:W-:Y:S01]  /*3b80*/  FMUL.FTZ R75, R186.reuse, UR19 ;  /* 0x00000013ba4b7c20 */ /* 0x040fe20008410000 */
[----:B------:R-:W-:Y:S01]  /*3b90*/  FMUL.FTZ R77, R186, UR57 ;  /* 0x00000039ba4d7c20 */ /* 0x000fe20008410000 */
[----:B------:R-:W-:-:S03]  /*3ba0*/  FFMA.FTZ R73, R178, UR57, -R73 ;  /* 0x00000039b2497c23 */ /* 0x000fc60008010849 */
[----:B------:R-:W-:Y:S01]  /*3bb0*/  FFMA.FTZ R192, R182, UR19, R77 ;  /* 0x00000013b6c07c23 */ /* 0x000fe2000801004d */
[C---:B0-----:R-:W-:Y:S01]  /*3bc0*/  FMUL.FTZ R68, R185.reuse, UR19 ;  /* 0x00000013b9447c20 */ /* 0x041fe20008410000 */
[----:B------:R-:W-:Y:S01]  /*3bd0*/  FMUL.FTZ R69, R184, UR57 ;  /* 0x00000039b8457c20 */ /* 0x000fe20008410000 */
[----:B------:R-:W-:Y:S02]  /*3be0*/  FMUL.FTZ R70, R185, UR57 ;  /* 0x00000039b9467c20 */ /* 0x000fe40008410000 */
[C---:B------:R-:W-:Y:S01]  /*3bf0*/  FFMA.FTZ R189, R179.reuse, UR57, -R68 ;  /* 0x00000039b3bd7c23 */ /* 0x040fe20008010844 */
[----:B------:R-:W-:Y:S01]  /*3c00*/  FFMA.FTZ R69, R178, UR19, R69 ;  /* 0x00000013b2457c23 */ /* 0x000fe20008010045 */
[----:B------:R-:W-:Y:S01]  /*3c10*/  FFMA.FTZ R71, R179, UR19, R70 ;  /* 0x00000013b3477c23 */ /* 0x000fe20008010046 */
[----:B------:R-:W-:Y:S01]  /*3c20*/  FFMA.FTZ R68, R182, UR57, -R75 ;  /* 0x00000039b6447c23 */ /* 0x000fe2000801084b */
[----:B------:R-:W-:Y:S01]  /*3c30*/  BAR.SYNC.DEFER_BLOCKING 0x0 ;  /* 0x0000000000007b1d */ /* 0x000fe20000010000 */
[----:B---3--:R-:W-:Y:S01]  /*3c40*/  FADD.FTZ R0, R0, R0 ;  /* 0x0000000000007221 */ /* 0x008fe20000010000 */
[----:B----4-:R-:W-:-:S03]  /*3c50*/  FADD.FTZ R2, R2, R2 ;  /* 0x0000000202027221 */ /* 0x010fc60000010000 */
[C---:B------:R-:W-:Y:S01]  /*3c60*/  FMUL.FTZ R187, R0.reuse, R73 ;  /* 0x0000004900bb7220 */ /* 0x040fe20000410000 */
[----:B------:R-:W-:Y:S01]  /*3c70*/  FMUL.FTZ R188, R0, R69 ;  /* 0x0000004500bc7220 */ /* 0x000fe20000410000 */
[----:B--2---:R-:W-:Y:S01]  /*3c80*/  FADD.FTZ R3, R3, R3 ;  /* 0x0000000303037221 */ /* 0x004fe20000010000 */
[C---:B------:R-:W-:Y:S01]  /*3c90*/  FMUL.FTZ R189, R2.reuse, R189 ;  /* 0x000000bd02bd7220 */ /* 0x040fe20000410000 */
[----:B------:R-:W-:Y:S02]  /*3ca0*/  FMUL.FTZ R190, R2, R71 ;  /* 0x0000004702be7220 */ /* 0x000fe40000410000 */
[C---:B------:R-:W-:Y:S01]  /*3cb0*/  FMUL.FTZ R191, R3.reuse, R68 ;  /* 0x0000004403bf7220 */ /* 0x040fe20000410000 */
[----:B------:R-:W-:Y:S01]  /*3cc0*/  FMUL.FTZ R192, R3, R192 ;  /* 0x000000c003c07220 */ /* 0x000fe20000410000 */
[----:B------:R-:W-:Y:S06]  /*3cd0*/  @P2 BRA `(.L_x_3755) ;  /* 0x0000000800cc2947 */ /* 0x000fec0003800000 */
[----:B------:R-:W-:Y:S01]  /*3ce0*/  IMAD R217, R92, 0x50, R91 ;  /* 0x000000505cd97824 */ /* 0x000fe200078e025b */
[----:B------:R-:W-:-:S04]  /*3cf0*/  UMOV UR18, 0xffffffff ;  /* 0xffffffff00127882 */ /* 0x000fc80000000000 */
[----:B------:R-:W-:Y:S04]  /*3d00*/  LDS.128 R68, [R217+0x6370] ;  /* 0x00637000d9447984 */ /* 0x000fe80000000c00 */
[----:B------:R-:W0:Y:S04]  /*3d10*/  LDS.128 R72, [R217+0x6380] ;  /* 0x00638000d9487984 */ /* 0x000e280000000c00 */
[----:B------:R-:W2:Y:S04]  /*3d20*/  LDS.128 R76, [R217+0x6390] ;  /* 0x00639000d94c7984 */ /* 0x000ea80000000c00 */
[----:B------:R-:W3:Y:S01]  /*3d30*/  LDS.128 R80, [R217+0x63a0] ;  /* 0x0063a000d9507984 */ /* 0x000ee20000000c00 */
[-C--:B0-----:R-:W-:Y:S01]  /*3d40*/  FMUL.FTZ R219, R71, R73.reuse ;  /* 0x0000004947db7220 */ /* 0x081fe20000410000 */
[----:B------:R-:W-:-:S03]  /*3d50*/  FMUL.FTZ R218, R70, R73 ;  /* 0x0000004946da7220 */ /* 0x000fc60000410000 */
[-C--:B------:R-:W-:Y:S01]  /*3d60*/  FFMA.FTZ R219, R70, R72.reuse, -R219 ;  /* 0x0000004846db7223 */ /* 0x080fe200000108db */
[----:B------:R-:W-:-:S03]  /*3d70*/  FFMA.FTZ R218, R71, R72, R218 ;  /* 0x0000004847da7223 */ /* 0x000fc600000100da */
[----:B------:R-:W-:Y:S01]  /*3d80*/  FADD.FTZ R219, R74, R219 ;  /* 0x000000db4adb7221 */ /* 0x000fe20000010000 */
[----:B------:R-:W-:-:S03]  /*3d90*/  FADD.FTZ R218, R75, R218 ;  /* 0x000000da4bda7221 */ /* 0x000fc60000010000 */
[C---:B--2---:R-:W-:Y:S01]  /*3da0*/  FMUL.FTZ R223, R77.reuse, R219 ;  /* 0x000000db4ddf7220 */ /* 0x044fe20000410000 */
[----:B------:R-:W-:-:S03]  /*3db0*/  FMUL.FTZ R221, R77, R218 ;  /* 0x000000da4ddd7220 */ /* 0x000fc60000410000 */
[C---:B------:R-:W-:Y:S01]  /*3dc0*/  FFMA.FTZ R220, R76.reuse, R218, R223 ;  /* 0x000000da4cdc7223 */ /* 0x040fe200000100df */
[----:B------:R-:W-:Y:S01]  /*3dd0*/  FFMA.FTZ R225, R76, R219, -R221 ;  /* 0x000000db4ce17223 */ /* 0x000fe200000108dd */
[-C--:B------:R-:W-:Y:S01]  /*3de0*/  FMUL.FTZ R218, R68, R73.reuse ;  /* 0x0000004944da7220 */ /* 0x080fe20000410000 */
[----:B------:R-:W-:Y:S01]  /*3df0*/  FMUL.FTZ R219, R69, R73 ;  /* 0x0000004945db7220 */ /* 0x000fe20000410000 */
[----:B------:R-:W-:Y:S01]  /*3e00*/  FADD.FTZ R220, R79, R220 ;  /* 0x000000dc4fdc7221 */ /* 0x000fe20000010000 */
[----:B------:R-:W-:Y:S01]  /*3e10*/  FADD.FTZ R225, R78, R225 ;  /* 0x000000e14ee17221 */ /* 0x000fe20000010000 */
[-C--:B------:R-:W-:Y:S01]  /*3e20*/  FFMA.FTZ R218, R69, R72.reuse, R218 ;  /* 0x0000004845da7223 */ /* 0x080fe200000100da */
[----:B------:R-:W-:Y:S02]  /*3e30*/  FFMA.FTZ R219, R68, R72, -R219 ;  /* 0x0000004844db7223 */ /* 0x000fe400000108db */
[----:B---3--:R-:W-:Y:S01]  /*3e40*/  FMUL.FTZ R227, R81, R225 ;  /* 0x000000e151e37220 */ /* 0x008fe20000410000 */
[C---:B------:R-:W-:Y:S01]  /*3e50*/  FMUL.FTZ R221, R77.reuse, R218 ;  /* 0x000000da4ddd7220 */ /* 0x040fe20000410000 */
[----:B------:R-:W-:-:S02]  /*3e60*/  FMUL.FTZ R223, R77, R219 ;  /* 0x000000db4ddf7220 */ /* 0x000fc40000410000 */
[----:B------:R-:W-:Y:S01]  /*3e70*/  FFMA.FTZ R222, R80, R220, R227 ;  /* 0x000000dc50de7223 */ /* 0x000fe200000100e3 */
[C---:B------:R-:W-:Y:S01]  /*3e80*/  FFMA.FTZ R219, R76.reuse, R219, -R221 ;  /* 0x000000db4cdb7223 */ /* 0x040fe200000108dd */
[----:B------:R-:W-:Y:S01]  /*3e90*/  FFMA.FTZ R223, R76, R218, R223 ;  /* 0x000000da4cdf7223 */ /* 0x000fe200000100df */
[C---:B------:R-:W-:Y:S02]  /*3ea0*/  FMUL.FTZ R221, R81.reuse, R220 ;  /* 0x000000dc51dd7220 */ /* 0x040fe40000410000 */
[C---:B------:R-:W-:Y:S01]  /*3eb0*/  FMUL.FTZ R220, R81.reuse, R219 ;  /* 0x000000db51dc7220 */ /* 0x040fe20000410000 */
[----:B------:R-:W-:Y:S01]  /*3ec0*/  FMUL.FTZ R218, R81, R223 ;  /* 0x000000df51da7220 */ /* 0x000fe20000410000 */
[C---:B------:R-:W-:Y:S02]  /*3ed0*/  FFMA.FTZ R221, R80.reuse, R225, -R221 ;  /* 0x000000e150dd7223 */ /* 0x040fe400000108dd */
[C---:B------:R-:W-:Y:S01]  /*3ee0*/  FFMA.FTZ R81, R80.reuse, R223, R220 ;  /* 0x000000df50517223 */ /* 0x040fe200000100dc */
[----:B------:R-:W-:Y:S01]  /*3ef0*/  FFMA.FTZ R219, R80, R219, -R218 ;  /* 0x000000db50db7223 */ /* 0x000fe200000108da */
        /* <DEDUP_REMOVED lines=11> */
[----:B------:R-:W-:-:S03]  /*3fb0*/  FFMA.FTZ R221, R219, R80, R221 ;  /* 0x00000050dbdd7223 */ /* 0x000fc600000100dd */
[----:B------:R-:W-:Y:S01]  /*3fc0*/  @P3 FADD.FTZ R220, R220, R83 ;  /* 0x00000053dcdc3221 */ /* 0x000fe20000010000 */
[C---:B---3--:R-:W-:Y:S01]  /*3fd0*/  FMUL.FTZ R80, R81.reuse, R224 ;  /* 0x000000e051507220 */ /* 0x048fe20000410000 */
[----:B------:R-:W-:Y:S01]  /*3fe0*/  @P3 FADD.FTZ R218, R218, R221 ;  /* 0x000000dddada3221 */ /* 0x000fe20000010000 */
[-C--:B----4-:R-:W-:Y:S02]  /*3ff0*/  FMUL.FTZ R83, R81, R82.reuse ;  /* 0x0000005251537220 */ /* 0x090fe40000410000 */
[C---:B------:R-:W-:Y:S01]  /*4000*/  FFMA.FTZ R80, R219.reuse, R82, R80 ;  /* 0x00000052db507223 */ /* 0x040fe20000010050 */
        /* <DEDUP_REMOVED lines=15> */
[----:B------:R-:W-:-:S03]  /*4100*/  FMUL.FTZ R83, R81, R224 ;  /* 0x000000e051537220 */ /* 0x000fc60000410000 */
[----:B------:R-:W0:Y:S01]  /*4110*/  SHFL.UP PT, R228, R220, 0x4, RZ ;  /* 0x04800000dce47989 */ /* 0x000e2200000e00ff */
[----:B------:R-:W-:Y:S01]  /*4120*/  @P3 FFMA.FTZ R219, R219, R82, -R83 ;  /* 0x00000052dbdb3223 */ /* 0x000fe20000010853 */
[----:B------:R-:W-:Y:S02]  /*4130*/  FSEL R81, R81, R80, !P3 ;  /* 0x0000005051517208 */ /* 0x000fe40005800000 */
        /* <DEDUP_REMOVED lines=11> */
[C---:B------:R-:W-:Y:S01]  /*41f0*/  FFMA.FTZ R82, R219.reuse, R82, R221 ;  /* 0x00000052db527223 */ /* 0x040fe200000100dd */
[----:B------:R-:W-:Y:S02]  /*4200*/  @P3 FADD.FTZ R220, R220, R223 ;  /* 0x000000dfdcdc3221 */ /* 0x000fe40000010000 */
[----:B------:R-:W-:Y:S01]  /*4210*/  SHFL.UP PT, R80, R218, 0x8, RZ ;  /* 0x05000000da507989 */ /* 0x000fe200000e00ff */
[----:B------:R-:W-:Y:S01]  /*4220*/  @P3 FFMA.FTZ R219, R219, R224, -R83 ;  /* 0x000000e0dbdb3223 */ /* 0x000fe20000010853 */
[----:B------:R-:W-:-:S02]  /*4230*/  FSEL R81, R81, R82, !P3 ;  /* 0x0000005251517208 */ /* 0x000fc40005800000 */
[----:B------:R-:W0:Y:S01]  /*4240*/  SHFL.UP PT, R224, R220, 0x8, RZ ;  /* 0x05000000dce07989 */ /* 0x000e2200000e00ff */
[----:B------:R-:W-:-:S03]  /*4250*/  ISETP.GE.AND P3, PT, R229, 0x8, PT ;  /* 0x00000008e500780c */ /* 0x000fc60003f66270 */
[----:B------:R-:W2:Y:S04]  /*4260*/  SHFL.UP PT, R82, R219, 0x8, RZ ;  /* 0x05000000db527989 */ /* 0x000ea800000e00ff */
[----:B------:R-:W3:Y:S01]  /*4270*/  SHFL.UP PT, R228, R81, 0x8, RZ ;  /* 0x0500000051e47989 */ /* 0x000ee200000e00ff */
[C---:B0-----:R-:W-:Y:S01]  /*4280*/  FMUL.FTZ R223, R81.reuse, R224 ;  /* 0x000000e051df7220 */ /* 0x041fe20000410000 */
[----:B--2---:R-:W-:-:S03]  /*4290*/  FMUL.FTZ R222, R81, R82 ;  /* 0x0000005251de7220 */ /* 0x004fc60000410000 */
[C---:B------:R-:W-:Y:S01]  /*42a0*/  FFMA.FTZ R223, R219.reuse, R80, R223 ;  /* 0x00000050dbdf7223 */ /* 0x040fe200000100df */
[----:B---3--:R-:W-:Y:S01]  /*42b0*/  FFMA.FTZ R226, R219, R228, R222 ;  /* 0x000000e4dbe27223 */ /* 0x008fe200000100de */
[C---:B------:R-:W-:Y:S01]  /*42c0*/  FMUL.FTZ R222, R81.reuse, R80 ;  /* 0x0000005051de7220 */ /* 0x040fe20000410000 */
[----:B------:R-:W-:Y:S01]  /*42d0*/  FMUL.FTZ R83, R81, R228 ;  /* 0x000000e451537220 */ /* 0x000fe20000410000 */
[----:B------:R-:W-:Y:S02]  /*42e0*/  @P3 FADD.FTZ R218, R218, R223 ;  /* 0x000000dfdada3221 */ /* 0x000fe40000010000 */
[C---:B------:R-:W-:Y:S01]  /*42f0*/  FFMA.FTZ R221, R219.reuse, R224, -R222 ;  /* 0x000000e0dbdd7223 */ /* 0x040fe200000108de */
[----:B------:R-:W-:Y:S01]  /*4300*/  @P3 FFMA.FTZ R219, R219, R82, -R83 ;  /* 0x00000052dbdb3223 */ /* 0x000fe20000010853 */
[----:B------:R-:W-:Y:S01]  /*4310*/  FSEL R81, R81, R226, !P3 ;  /* 0x000000e251517208 */ /* 0x000fe20005800000 */
[----:B------:R0:W2:Y:S01]  /*4320*/  SHFL.UP PT, R80, R218, 0x10, RZ ;  /* 0x06000000da507989 */ /* 0x0000a200000e00ff */
[----:B------:R-:W-:-:S03]  /*4330*/  @P3 FADD.FTZ R220, R220, R221 ;  /* 0x000000dddcdc3221 */ /* 0x000fc60000010000 */
[----:B------:R0:W3:Y:S04]  /*4340*/  SHFL.UP PT, R224, R219, 0x10, RZ ;  /* 0x06000000dbe07989 */ /* 0x0000e800000e00ff */
[----:B------:R0:W4:Y:S04]  /*4350*/  SHFL.UP PT, R82, R81, 0x10, RZ ;  /* 0x0600000051527989 */ /* 0x00012800000e00ff */
[----:B------:R0:W0:Y:S02]  /*4360*/  SHFL.UP PT, R228, R220, 0x10, RZ ;  /* 0x06000000dce47989 */ /* 0x00002400000e00ff */
.L_x_3876:
[----:B------:R-:W-:Y:S01]  /*4370*/  ISETP.GE.AND P3, PT, R229, 0x10, PT ;  /* 0x00000010e500780c */ /* 0x000fe20003f66270 */
[C---:B0-----:R-:W-:Y:S01]  /*4380*/  FMUL.FTZ R83, R81.reuse, R228 ;  /* 0x000000e451537220 */ /* 0x041fe20000410000 */
[C---:B---3--:R-:W-:Y:S01]  /*4390*/  FMUL.FTZ R221, R81.reuse, R224 ;  /* 0x000000e051dd7220 */ /* 0x048fe20000410000 */
[-C--:B--2---:R-:W-:Y:S01]  /*43a0*/  FMUL.FTZ R222, R81, R80.reuse ;  /* 0x0000005051de7220 */ /* 0x084fe20000410000 */
[----:B------:R-:W-:Y:S01]  /*43b0*/  UMOV UR18, 0xffffffff ;  /* 0xffffffff00127882 */ /* 0x000fe20000000000 */
[----:B------:R-:W-:Y:S01]  /*43c0*/  FFMA.FTZ R225, R219, R80, R83 ;  /* 0x00000050dbe17223 */ /* 0x000fe20000010053 */
[-C--:B----4-:R-:W-:Y:S01]  /*43d0*/  FMUL.FTZ R83, R81, R82.reuse ;  /* 0x0000005251537220 */ /* 0x090fe20000410000 */
[C---:B------:R-:W-:Y:S01]  /*43e0*/  FFMA.FTZ R82, R219.reuse, R82, R221 ;  /* 0x00000052db527223 */ /* 0x040fe200000100dd */
[----:B------:R-:W-:-:S04]  /*43f0*/  FFMA.FTZ R223, R219, R228, -R222 ;  /* 0x000000e4dbdf7223 */ /* 0x000fc800000108de */
[----:B------:R-:W-:Y:S01]  /*4400*/  FSEL R221, R81, R82, !P3 ;  /* 0x0000005251dd7208 */ /* 0x000fe20005800000 */
[----:B------:R-:W-:Y:S01]  /*4410*/  @P3 FFMA.FTZ R219, R219, R224, -R83 ;  /* 0x000000e0dbdb3223 */ /* 0x000fe20000010853 */
[----:B------:R-:W-:Y:S01]  /*4420*/  @P3 FADD.FTZ R220, R220, R223 ;  /* 0x000000dfdcdc3221 */ /* 0x000fe20000010000 */
[----:B------:R-:W-:Y:S01]  /*4430*/  @P3 FADD.FTZ R218, R218, R225 ;  /* 0x000000e1dada3221 */ /* 0x000fe20000010000 */
[----:B------:R-:W-:Y:S06]  /*4440*/  BRA.DIV UR18, `(.L_x_3757) ;  /* 0x0000007e12a87947 */ /* 0x000fec000b800000 */
.L_x_3879:
[----:B------:R-:W-:-:S03]  /*4450*/  UMOV UR18, 0xffffffff ;  /* 0xffffffff00127882 */ /* 0x000fc60000000000 */
[----:B------:R-:W-:Y:S05]  /*4460*/  BRA.DIV UR18, `(.L_x_3758) ;  /* 0x0000007e12c87947 */ /* 0x000fea000b800000 */
.L_x_3882:
[----:B------:R-:W-:-:S03]  /*4470*/  UMOV UR18, 0xffffffff ;  /* 0xffffffff00127882 */ /* 0x000fc60000000000 */
[----:B------:R-:W-:Y:S05]  /*4480*/  BRA.DIV UR18, `(.L_x_3759) ;  /* 0x0000007e12e87947 */ /* 0x000fea000b800000 */
.L_x_3885:
[----:B------:R-:W-:-:S03]  /*4490*/  UMOV UR18, 0xffffffff ;  /* 0xffffffff00127882 */ /* 0x000fc60000000000 */
[----:B------:R-:W-:Y:S05]  /*44a0*/  BRA.DIV UR18, `(.L_x_3760) ;  /* 0x0000008212087947 */ /* 0x000fea000b800000 */
.L_x_3888:
        /* <DEDUP_REMOVED lines=10> */
.L_x_3898:
[C---:B0---4-:R-:W-:Y:S01]  /*4550*/  FMUL.FTZ R80, R221.reuse, R67 ;  /* 0x00000043dd507220 */ /* 0x051fe20000410000 */
[C---:B---3--:R-:W-:Y:S01]  /*4560*/  FMUL.FTZ R222, R221.reuse, R66 ;  /* 0x00000042ddde7220 */ /* 0x048fe20000410000 */
[----:B------:R-:W-:Y:S02]  /*4570*/  FMUL.FTZ R82, R221, R64 ;  /* 0x00000040dd527220 */ /* 0x000fe40000410000 */
[----:B------:R-:W-:Y:S01]  /*4580*/  FFMA.FTZ R81, R219, R66, -R80 ;  /* 0x00000042db517223 */ /* 0x000fe20000010850 */
[-C--:B------:R-:W-:Y:S01]  /*4590*/  FMUL.FTZ R80, R221, R65.reuse ;  /* 0x00000041dd507220 */ /* 0x080fe20000410000 */
[C---:B------:R-:W-:Y:S02]  /*45a0*/  @P1 FFMA.FTZ R65, R219.reuse, R65, R82 ;  /* 0x00000041db411223 */ /* 0x040fe40000010052 */
[----:B------:R-:W-:Y:S01]  /*45b0*/  @P1 FADD.FTZ R66, R220, R81 ;  /* 0x00000051dc421221 */ /* 0x000fe20000010000 */
[C---:B------:R-:W-:Y:S01]  /*45c0*/  FFMA.FTZ R81, R219.reuse, R67, R222 ;  /* 0x00000043db517223 */ /* 0x040fe200000100de */
[----:B------:R-:W-:-:S03]  /*45d0*/  @P1 FFMA.FTZ R64, R219, R64, -R80 ;  /* 0x00000040db401223 */ /* 0x000fc60000010850 */
[----:B------:R-:W-:Y:S01]  /*45e0*/  @P1 FADD.FTZ R67, R218, R81 ;  /* 0x00000051da431221 */ /* 0x000fe20000010000 */
[----:B------:R-:W-:-:S04]  /*45f0*/  FMUL.FTZ R81, R69, R66 ;  /* 0x0000004245517220 */ /* 0x000fc80000410000 */
[CC--:B------:R-:W-:Y:S01]  /*4600*/  FFMA.FTZ R80, R68.reuse, R67.reuse, R81 ;  /* 0x0000004344507223 */ /* 0x0c0fe20000010051 */
[----:B------:R-:W-:Y:S01]  /*4610*/  FMUL.FTZ R81, R69, R67 ;  /* 0x0000004345517220 */ /* 0x000fe20000410000 */
[----:B------:R0:W-:Y:S03]  /*4620*/  STS.128 [R217+0x6370], R64 ;  /* 0x00637040d9007388 */ /* 0x0001e60000000c00 */
[----:B------:R-:W-:Y:S01]  /*4630*/  FFMA.FTZ R81, R68, R66, -R81 ;  /* 0x0000004244517223 */ /* 0x000fe20000010851 */
[----:B0-----:R-:W-:Y:S01]  /*4640*/  FADD.FTZ R67, R71, R80 ;  /* 0x0000005047437221 */ /* 0x001fe20000010000 */
[C---:B------:R-:W-:Y:S01]  /*4650*/  FMUL.FTZ R71, R69.reuse, R65 ;  /* 0x0000004145477220 */ /* 0x040fe20000410000 */
[-C--:B------:R-:W-:Y:S01]  /*4660*/  FMUL.FTZ R80, R69, R64.reuse ;  /* 0x0000004045507220 */ /* 0x080fe20000410000 */
[----:B------:R-:W-:Y:S01]  /*4670*/  FADD.FTZ R66, R70, R81 ;  /* 0x0000005146427221 */ /* 0x000fe20000010000 */
[C---:B------:R-:W-:Y:S01]  /*4680*/  FMUL.FTZ R69, R73.reuse, R67 ;  /* 0x0000004349457220 */ /* 0x040fe20000410000 */
[C---:B------:R-:W-:Y:S01]  /*4690*/  FFMA.FTZ R64, R68.reuse, R64, -R71 ;  /* 0x0000004044407223 */ /* 0x040fe20000010847 */
[----:B------:R-:W-:Y:S01]  /*46a0*/  FFMA.FTZ R65, R68, R65, R80 ;  /* 0x0000004144417223 */ /* 0x000fe20000010050 */
[-C--:B------:R-:W-:Y:S01]  /*46b0*/  FMUL.FTZ R68, R73, R66.reuse ;  /* 0x0000004249447220 */ /* 0x080fe20000410000 */
[----:B------:R-:W-:-:S03]  /*46c0*/  FFMA.FTZ R69, R72, R66, -R69 ;  /* 0x0000004248457223 */ /* 0x000fc60000010845 */
[----:B------:R-:W-:Y:S01]  /*46d0*/  FFMA.FTZ R68, R72, R67, R68 ;  /* 0x0000004348447223 */ /* 0x000fe20000010044 */
[----:B------:R-:W-:Y:S01]  /*46e0*/  FADD.FTZ R70, R74, R69 ;  /* 0x000000454a467221 */ /* 0x000fe20000010000 */
[CC--:B------:R-:W-:Y:S01]  /*46f0*/  FMUL.FTZ R69, R73.reuse, R65.reuse ;  /* 0x0000004149457220 */ /* 0x0c0fe20000410000 */
[----:B------:R-:W-:Y:S01]  /*4700*/  FMUL.FTZ R74, R73, R64 ;  /* 0x00000040494a7220 */ /* 0x000fe20000410000 */
[----:B------:R-:W-:Y:S01]  /*4710*/  FADD.FTZ R71, R75, R68 ;  /* 0x000000444b477221 */ /* 0x000fe20000010000 */
[C---:B------:R-:W-:Y:S01]  /*4720*/  FMUL.FTZ R81, R77.reuse, R70 ;  /* 0x000000464d517220 */ /* 0x040fe20000410000 */
[C---:B------:R-:W-:Y:S01]  /*4730*/  FFMA.FTZ R68, R72.reuse, R64, -R69 ;  /* 0x0000004048447223 */ /* 0x040fe20000010845 */
[----:B------:R-:W-:Y:S01]  /*4740*/  FFMA.FTZ R69, R72, R65, R74 ;  /* 0x0000004148457223 */ /* 0x000fe2000001004a */
[CC--:B------:R-:W-:Y:S01]  /*4750*/  FMUL.FTZ R75, R77.reuse, R71.reuse ;  /* 0x000000474d4b7220 */ /* 0x0c0fe20000410000 */
[C---:B------:R-:W-:Y:S01]  /*4760*/  FFMA.FTZ R74, R76.reuse, R71, R81 ;  /* 0x000000474c4a7223 */ /* 0x040fe20000010051 */
[C---:B------:R-:W-:Y:S01]  /*4770*/  FMUL.FTZ R72, R77.reuse, R68 ;  /* 0x000000444d487220 */ /* 0x040fe20000410000 */
[-C--:B------:R-:W-:Y:S01]  /*4780*/  FMUL.FTZ R73, R77, R69.reuse ;  /* 0x000000454d497220 */ /* 0x080fe20000410000 */
[C---:B------:R-:W-:Y:S01]  /*4790*/  FFMA.FTZ R75, R76.reuse, R70, -R75 ;  /* 0x000000464c4b7223 */ /* 0x040fe2000001084b */
[----:B------:R-:W-:Y:S01]  /*47a0*/  FADD.FTZ R79, R79, R74 ;  /* 0x0000004a4f4f7221 */ /* 0x000fe20000010000 */
[C---:B------:R-:W-:Y:S01]  /*47b0*/  FFMA.FTZ R77, R76.reuse, R69, R72 ;  /* 0x000000454c4d7223 */ /* 0x040fe20000010048 */
[----:B------:R-:W-:Y:S01]  /*47c0*/  FFMA.FTZ R76, R76, R68, -R73 ;  /* 0x000000444c4c7223 */ /* 0x000fe20000010849 */
[----:B------:R-:W-:Y:S01]  /*47d0*/  FADD.FTZ R78, R78, R75 ;  /* 0x0000004b4e4e7221 */ /* 0x000fe20000010000 */
[----:B------:R0:W-:Y:S04]  /*47e0*/  STS.128 [R217+0x6380], R64 ;  /* 0x00638040d9007388 */ /* 0x0001e80000000c00 */
[----:B------:R0:W-:Y:S04]  /*47f0*/  STS.128 [R217+0x6390], R68 ;  /* 0x00639044d9007388 */ /* 0x0001e80000000c00 */
[----:B------:R0:W-:Y:S02]  /*4800*/  STS.128 [R217+0x63a0], R76 ;  /* 0x0063a04cd9007388 */ /* 0x0001e40000000c00 */
.L_x_3755:
[----:B------:R-:W-:Y:S05]  /*4810*/  WARPSYNC.ALL ;  /* 0x0000000000007948 */ /* 0x000fea0003800000 */
[----:B0----5:R-:W-:Y:S01]  /*4820*/  MOV R64, UR15 ;  /* 0x0000000f00407c02 */ /* 0x021fe20008000f00 */
[C---:B-1----:R-:W-:Y:S01]  /*4830*/  FMUL.FTZ R67, R93.reuse, -R110 ;  /* 0x8000006e5d437220 */ /* 0x042fe20000410000 */
[CC--:B------:R-:W-:Y:S01]  /*4840*/  FMUL.FTZ R65, R93.reuse, R111.reuse ;  /* 0x0000006f5d417220 */ /* 0x0c0fe20000410000 */
[-C--:B------:R-:W-:Y:S01]  /*4850*/  FMUL.FTZ R66, R94, R192.reuse ;  /* 0x000000c05e427220 */ /* 0x080fe20000410000 */
[----:B------:R-:W-:Y:S01]  /*4860*/  BAR.SYNC.DEFER_BLOCKING 0x0 ;  /* 0x0000000000007b1d */ /* 0x000fe20000010000 */
[----:B------:R-:W-:Y:S01]  /*4870*/  ISETP.GE.OR P0, PT, R64, UR54, P0 ;  /* 0x0000003640007c0c */ /* 0x000fe20008706670 */
[C---:B------:R-:W-:Y:S01]  /*4880*/  FMUL.FTZ R64, R93.reuse, R192 ;  /* 0x000000c05d407220 */ /* 0x040fe20000410000 */
[C---:B------:R-:W-:Y:S01]  /*4890*/  FFMA.FTZ R67, R94.reuse, -R111, R67 ;  /* 0x8000006f5e437223 */ /* 0x040fe20000010043 */
[C---:B------:R-:W-:Y:S01]  /*48a0*/  FFMA.FTZ R65, R94.reuse, R110, -R65 ;  /* 0x0000006e5e417223 */ /* 0x040fe20000010841 */
[-C--:B------:R-:W-:Y:S01]  /*48b0*/  FFMA.FTZ R69, -R93, R191.reuse, -R66 ;  /* 0x000000bf5d457223 */ /* 0x080fe20000010942 */
[----:B------:R-:W-:Y:S01]  /*48c0*/  FFMA.FTZ R64, R94, R191, -R64 ;  /* 0x000000bf5e407223 */ /* 0x000fe20000010840 */
[C---:B------:R-:W-:Y:S01]  /*48d0*/  FMUL.FTZ R71, R95.reuse, -R67 ;  /* 0x800000435f477220 */ /* 0x040fe20000410000 */
[-C--:B------:R-:W-:Y:S01]  /*48e0*/  FMUL.FTZ R66, R95, -R65.reuse ;  /* 0x800000415f427220 */ /* 0x080fe20000410000 */
[----:B------:R-:W-:Y:S01]  /*48f0*/  FADD.FTZ R69, -R190, R69 ;  /* 0x00000045be457221 */ /* 0x000fe20000010100 */
[----:B------:R-:W-:Y:S01]  /*4900*/  FADD.FTZ R64, R189, R64 ;  /* 0x00000040bd407221 */ /* 0x000fe20000010000 */
[C---:B------:R-:W-:Y:S01]  /*4910*/  FFMA.FTZ R71, R96.reuse, R65, -R71 ;  /* 0x0000004160477223 */ /* 0x040fe20000010847 */
[C---:B------:R-:W-:Y:S01]  /*4920*/  FFMA.FTZ R66, R96.reuse, R67, R66 ;  /* 0x0000004360427223 */ /* 0x040fe20000010042 */
[C---:B------:R-:W-:Y:S01]  /*4930*/  FMUL.FTZ R65, R95.reuse, -R69 ;  /* 0x800000455f417220 */ /* 0x040fe20000410000 */
[----:B------:R-:W-:Y:S01]  /*4940*/  FMUL.FTZ R68, R95, -R64 ;  /* 0x800000405f447220 */ /* 0x000fe20000410000 */
[C---:B------:R-:W-:Y:S01]  /*4950*/  FMUL.FTZ R67, R97.reuse, -R71 ;  /* 0x8000004761437220 */ /* 0x040fe20000410000 */
[----:B------:R-:W-:Y:S01]  /*4960*/  FMUL.FTZ R70, R97, -R66 ;  /* 0x8000004261467220 */ /* 0x000fe20000410000 */
[C---:B------:R-:W-:Y:S01]  /*4970*/  FFMA.FTZ R64, R96.reuse, R64, -R65 ;  /* 0x0000004060407223 */ /* 0x040fe20000010841 */
[----:B------:R-:W-:Y:S01]  /*4980*/  FFMA.FTZ R69, R96, R69, R68 ;  /* 0x0000004560457223 */ /* 0x000fe20000010044 */
[C---:B------:R-:W-:Y:S01]  /*4990*/  FFMA.FTZ R67, R98.reuse, R66, R67 ;  /* 0x0000004262437223 */ /* 0x040fe20000010043 */
[----:B------:R-:W-:Y:S01]  /*49a0*/  FFMA.FTZ R70, R98, R71, -R70 ;  /* 0x0000004762467223 */ /* 0x000fe20000010846 */
[----:B------:R-:W-:Y:S01]  /*49b0*/  FADD.FTZ R64, R187, R64 ;  /* 0x00000040bb407221 */ /* 0x000fe20000010000 */
[----:B------:R-:W-:Y:S01]  /*49c0*/  FADD.FTZ R69, -R188, R69 ;  /* 0x00000045bc457221 */ /* 0x000fe20000010100 */
        /* <DEDUP_REMOVED lines=15> */
[----:B------:R-:W-:Y:S01]  /*4ac0*/  FMUL.FTZ R66, R99, -R64 ;  /* 0x8000004063427220 */ /* 0x000fe20000410000 */
[C---:B------:R-:W-:Y:S01]  /*4ad0*/  FMUL.FTZ R69, R103.reuse, -R67 ;  /* 0x8000004367457220 */ /* 0x040fe20000410000 */
[----:B------:R-:W-:Y:S01]  /*4ae0*/  FMUL.FTZ R70, R103, -R68 ;  /* 0x8000004467467220 */ /* 0x000fe20000410000 */
[C---:B------:R-:W-:Y:S01]  /*4af0*/  FFMA.FTZ R64, R100.reuse, R64, -R65 ;  /* 0x0000004064407223 */ /* 0x040fe20000010841 */
[----:B------:R-:W-:Y:S01]  /*4b00*/  FFMA.FTZ R71, R100, R71, R66 ;  /* 0x0000004764477223 */ /* 0x000fe20000010042 */
[C---:B------:R-:W-:Y:S01]  /*4b10*/  FFMA.FTZ R68, R104.reuse, R68, -R69 ;  /* 0x0000004468447223 */ /* 0x040fe20000010845 */
[----:B------:R-:W-:Y:S01]  /*4b20*/  FFMA.FTZ R70, R104, R67, R70 ;  /* 0x0000004368467223 */ /* 0x000fe20000010046 */
[----:B------:R-:W-:Y:S01]  /*4b30*/  FADD.FTZ R66, R165, R64 ;  /* 0x00000040a5427221 */ /* 0x000fe20000010000 */
[----:B------:R-:W-:Y:S01]  /*4b40*/  FADD.FTZ R71, -R164, R71 ;  /* 0x00000047a4477221 */ /* 0x000fe20000010100 */
[----:B------:R-:W0:Y:S01]  /*4b50*/  LDS.64 R64, [R183+0x6378] ;  /* 0x00637800b7407984 */ /* 0x000e220000000a00 */
[----:B------:R-:W-:Y:S01]  /*4b60*/  FMUL.FTZ R73, R105, -R70 ;  /* 0x8000004669497220 */ /* 0x000fe20000410000 */
[C---:B------:R-:W-:Y:S01]  /*4b70*/  FMUL.FTZ R69, R101.reuse, -R66 ;  /* 0x8000004265457220 */ /* 0x040fe20000410000 */
[-C--:B------:R-:W-:Y:S01]  /*4b80*/  FMUL.FTZ R67, R101, -R71.reuse ;  /* 0x8000004765437220 */ /* 0x080fe20000410000 */
[-C--:B------:R-:W-:Y:S01]  /*4b90*/  FMUL.FTZ R75, R105, -R68.reuse ;  /* 0x80000044694b7220 */ /* 0x080fe20000410000 */
[----:B------:R-:W-:Y:S01]  /*4ba0*/  FFMA.FTZ R73, R106, R68, -R73 ;  /* 0x000000446a497223 */ /* 0x000fe20000010849 */
[C---:B------:R-:W-:Y:S01]  /*4bb0*/  FFMA.FTZ R69, R102.reuse, R71, R69 ;  /* 0x0000004766457223 */ /* 0x040fe20000010045 */
[----:B------:R-:W-:Y:S01]  /*4bc0*/  FFMA.FTZ R66, R102, R66, -R67 ;  /* 0x0000004266427223 */ /* 0x000fe20000010843 */
[----:B------:R-:W-:Y:S01]  /*4bd0*/  FFMA.FTZ R75, R106, R70, R75 ;  /* 0x000000466a4b7223 */ /* 0x000fe2000001004b */
[----:B------:R-:W-:Y:S01]  /*4be0*/  FMUL.FTZ R71, R107, -R73 ;  /* 0x800000496b477220 */ /* 0x000fe20000410000 */
[----:B------:R-:W-:Y:S01]  /*4bf0*/  FADD.FTZ R69, -R166, R69 ;  /* 0x00000045a6457221 */ /* 0x000fe20000010100 */
[----:B------:R-:W-:Y:S01]  /*4c00*/  FADD.FTZ R66, R167, R66 ;  /* 0x00000042a7427221 */ /* 0x000fe20000010000 */
[-C--:B------:R-:W-:Y:S01]  /*4c10*/  FMUL.FTZ R70, R107, -R75.reuse ;  /* 0x8000004b6b467220 */ /* 0x080fe20000410000 */
[C---:B------:R-:W-:Y:S01]  /*4c20*/  FFMA.FTZ R71, R108.reuse, R75, R71 ;  /* 0x0000004b6c477223 */ /* 0x040fe20000010047 */
[C---:B------:R-:W-:Y:S01]  /*4c30*/  FMUL.FTZ R67, R103.reuse, -R69 ;  /* 0x8000004567437220 */ /* 0x040fe20000410000 */
[-C--:B------:R-:W-:Y:S01]  /*4c40*/  FMUL.FTZ R68, R103, -R66.reuse ;  /* 0x8000004267447220 */ /* 0x080fe20000410000 */
[----:B------:R-:W-:Y:S01]  /*4c50*/  FFMA.FTZ R70, R108, R73, -R70 ;  /* 0x000000496c467223 */ /* 0x000fe20000010846 */
[----:B------:R-:W-:Y:S01]  /*4c60*/  MOV R72, UR7 ;  /* 0x0000000700487c02 */ /* 0x000fe20008000f00 */
        /* <DEDUP_REMOVED lines=10> */
[C---:B------:R-:W-:Y:S01]  /*4d10*/  FMUL.FTZ R75, R113.reuse, -R70 ;  /* 0x80000046714b7220 */ /* 0x040fe20000410000 */
[----:B------:R-:W-:Y:S01]  /*4d20*/  FMUL.FTZ R73, R113, -R71 ;  /* 0x8000004771497220 */ /* 0x000fe20000410000 */
[C---:B------:R-:W-:Y:S01]  /*4d30*/  FFMA.FTZ R69, R106.reuse, R68, R69 ;  /* 0x000000446a457223 */ /* 0x040fe20000010045 */
[----:B------:R-:W-:Y:S01]  /*4d40*/  FFMA.FTZ R66, R106, R67, -R66 ;  /* 0x000000436a427223 */ /* 0x000fe20000010842 */
[C---:B------:R-:W-:Y:S01]  /*4d50*/  FFMA.FTZ R75, R114.reuse, R71, R75 ;  /* 0x00000047724b7223 */ /* 0x040fe2000001004b */
[----:B------:R-:W-:Y:S01]  /*4d60*/  FFMA.FTZ R73, R114, R70, -R73 ;  /* 0x0000004672497223 */ /* 0x000fe20000010849 */
[----:B------:R-:W-:Y:S01]  /*4d70*/  FADD.FTZ R69, -R172, R69 ;  /* 0x00000045ac457221 */ /* 0x000fe20000010100 */
[----:B------:R-:W-:Y:S01]  /*4d80*/  FADD.FTZ R66, R173, R66 ;  /* 0x00000042ad427221 */ /* 0x000fe20000010000 */
[C---:B------:R-:W-:Y:S01]  /*4d90*/  FMUL.FTZ R71, R115.reuse, -R75 ;  /* 0x8000004b73477220 */ /* 0x040fe20000410000 */
[----:B------:R-:W-:Y:S01]  /*4da0*/  FMUL.FTZ R70, R115, -R73 ;  /* 0x8000004973467220 */ /* 0x000fe20000410000 */
[C---:B------:R-:W-:Y:S01]  /*4db0*/  FMUL.FTZ R67, R107.reuse, -R69 ;  /* 0x800000456b437220 */ /* 0x040fe20000410000 */
[-C--:B------:R-:W-:Y:S01]  /*4dc0*/  FMUL.FTZ R68, R107, -R66.reuse ;  /* 0x800000426b447220 */ /* 0x080fe20000410000 */
[C---:B------:R-:W-:Y:S01]  /*4dd0*/  FFMA.FTZ R73, R116.reuse, R73, -R71 ;  /* 0x0000004974497223 */ /* 0x040fe20000010847 */
[----:B------:R-:W-:Y:S01]  /*4de0*/  FFMA.FTZ R70, R116, R75, R70 ;  /* 0x0000004b74467223 */ /* 0x000fe20000010046 */
[C---:B------:R-:W-:Y:S01]  /*4df0*/  FFMA.FTZ R71, R108.reuse, R66, -R67 ;  /* 0x000000426c477223 */ /* 0x040fe20000010843 */
[----:B------:R-:W-:Y:S01]  /*4e00*/  FFMA.FTZ R68, R108, R69, R68 ;  /* 0x000000456c447223 */ /* 0x000fe20000010044 */
[----:B------:R-:W-:Y:S01]  /*4e10*/  FMUL.FTZ R69, R117, -R73 ;  /* 0x8000004975457220 */ /* 0x000fe20000410000 */
[----:B0-----:R-:W-:Y:S01]  /*4e20*/  FMUL.FTZ R67, R123, R64 ;  /* 0x000000407b437220 */ /* 0x001fe20000410000 */
[-C--:B------:R-:W-:Y:S01]  /*4e30*/  FMUL.FTZ R66, R117, -R70.reuse ;  /* 0x8000004675427220 */ /* 0x080fe20000410000 */
[-C--:B------:R-:W-:Y:S01]  /*4e40*/  FMUL.FTZ R123, R123, R65.reuse ;  /* 0x000000417b7b7220 */ /* 0x080fe20000410000 */
[----:B------:R-:W-:Y:S01]  /*4e50*/  FFMA.FTZ R69, R118, R70, R69 ;  /* 0x0000004676457223 */ /* 0x000fe20000010045 */
[----:B------:R-:W-:Y:S01]  /*4e60*/  FFMA.FTZ R67, R122, R65, R67 ;  /* 0x000000417a437223 */ /* 0x000fe20000010043 */
[----:B------:R-:W-:Y:S01]  /*4e70*/  FFMA.FTZ R66, R118, R73, -R66 ;  /* 0x0000004976427223 */ /* 0x000fe20000010842 */
[----:B------:R-:W-:Y:S01]  /*4e80*/  FFMA.FTZ R123, R122, R64, -R123 ;  /* 0x000000407a7b7223 */ /* 0x000fe2000001087b */
[C---:B------:R-:W-:Y:S01]  /*4e90*/  FMUL.FTZ R65, R119.reuse, -R69 ;  /* 0x8000004577417220 */ /* 0x040fe20000410000 */
[----:B------:R-:W-:Y:S01]  /*4ea0*/  FADD.FTZ R122, RZ, R67 ;  /* 0x00000043ff7a7221 */ /* 0x000fe20000010000 */
[-C--:B------:R-:W-:Y:S01]  /*4eb0*/  FMUL.FTZ R64, R119, -R66.reuse ;  /* 0x8000004277407220 */ /* 0x080fe20000410000 */
[----:B------:R-:W-:Y:S01]  /*4ec0*/  FADD.FTZ R217, R204, R123 ;  /* 0x0000007bccd97221 */ /* 0x000fe20000010000 */
[----:B------:R-:W-:Y:S01]  /*4ed0*/  FFMA.FTZ R66, R120, R66, -R65 ;  /* 0x0000004278427223 */ /* 0x000fe20000010841 */
[----:B------:R-:W-:Y:S01]  /*4ee0*/  FMUL.FTZ R65, R125, R122 ;  /* 0x0000007a7d417220 */ /* 0x000fe20000410000 */
[----:B------:R-:W-:Y:S01]  /*4ef0*/  FADD.FTZ R68, -R147, R68 ;  /* 0x0000004493447221 */ /* 0x000fe20000010100 */
[-C--:B------:R-:W-:Y:S01]  /*4f00*/  FMUL.FTZ R67, R125, R217.reuse ;  /* 0x000000d97d437220 */ /* 0x080fe20000410000 */
[----:B------:R-:W-:Y:S01]  /*4f10*/  FADD.FTZ R71, R148, R71 ;  /* 0x0000004794477221 */ /* 0x000fe20000010000 */
[C---:B------:R-:W-:Y:S01]  /*4f20*/  FFMA.FTZ R218, R126.reuse, R217, -R65 ;  /* 0x000000d97eda7223 */ /* 0x040fe20000010841 */
[----:B------:R-:W-:Y:S01]  /*4f30*/  FMUL.FTZ R65, R109, -R68 ;  /* 0x800000446d417220 */ /* 0x000fe20000410000 */
[----:B------:R-:W-:Y:S01]  /*4f40*/  FFMA.FTZ R67, R126, R122, R67 ;  /* 0x0000007a7e437223 */ /* 0x000fe20000010043 */
[----:B------:R-:W-:Y:S01]  /*4f50*/  FFMA.FTZ R70, R120, R69, R64 ;  /* 0x0000004578467223 */ /* 0x000fe20000010040 */
[----:B------:R-:W-:Y:S01]  /*4f60*/  FADD.FTZ R218, R205, R218 ;  /* 0x000000dacdda7221 */ /* 0x000fe20000010000 */
[-C--:B------:R-:W-:Y:S01]  /*4f70*/  FMUL.FTZ R69, R109, -R71.reuse ;  /* 0x800000476d457220 */ /* 0x080fe20000410000 */
[----:B------:R-:W-:Y:S01]  /*4f80*/  FADD.FTZ R123, RZ, R67 ;  /* 0x00000043ff7b7221 */ /* 0x000fe20000010000 */
[C---:B------:R-:W-:Y:S01]  /*4f90*/  FFMA.FTZ R71, R112.reuse, R71, -R65 ;  /* 0x0000004770477223 */ /* 0x040fe20000010841 */
[C---:B------:R-:W-:Y:S01]  /*4fa0*/  FMUL.FTZ R67, R121.reuse, R218 ;  /* 0x000000da79437220 */ /* 0x040fe20000410000 */
[----:B------:R-:W-:Y:S01]  /*4fb0*/  FFMA.FTZ R64, R112, R68, R69 ;  /* 0x0000004470407223 */ /* 0x000fe20000010045 */
[CC--:B------:R-:W-:Y:S01]  /*4fc0*/  FMUL.FTZ R65, R121.reuse, R123.reuse ;  /* 0x0000007b79417220 */ /* 0x0c0fe20000410000 */
[C---:B------:R-:W-:Y:S01]  /*4fd0*/  FMUL.FTZ R69, R121.reuse, -R70 ;  /* 0x8000004679457220 */ /* 0x040fe20000410000 */
[C---:B------:R-:W-:Y:S01]  /*4fe0*/  FFMA.FTZ R67, R124.reuse, R123, R67 ;  /* 0x0000007b7c437223 */ /* 0x040fe20000010043 */
[----:B------:R-:W-:Y:S01]  /*4ff0*/  FMUL.FTZ R73, R121, -R66 ;  /* 0x8000004279497220 */ /* 0x000fe20000410000 */
[----:B------:R-:W-:Y:S01]  /*5000*/  FFMA.FTZ R65, R124, R218, -R65 ;  /* 0x000000da7c417223 */ /* 0x000fe20000010841 */
[----:B------:R-:W-:Y:S01]  /*5010*/  FADD.FTZ R71, R150, R71 ;  /* 0x0000004796477221 */ /* 0x000fe20000010000 */
[----:B------:R-:W-:Y:S01]  /*5020*/  FADD.FTZ R204, RZ, R67 ;  /* 0x00000043ffcc7221 */ /* 0x000fe20000010000 */
[----:B------:R-:W-:Y:S01]  /*5030*/  FADD.FTZ R64, -R149, R64 ;  /* 0x0000004095407221 */ /* 0x000fe20000010100 */
[----:B------:R-:W-:Y:S01]  /*5040*/  FADD.FTZ R219, R206, R65 ;  /* 0x00000041cedb7221 */ /* 0x000fe20000010000 */
[C---:B------:R-:W-:Y:S01]  /*5050*/  FFMA.FTZ R68, R124.reuse, R66, -R69 ;  /* 0x000000427c447223 */ /* 0x040fe20000010845 */
[C---:B------:R-:W-:Y:S01]  /*5060*/  FMUL.FTZ R65, R119.reuse, R204 ;  /* 0x000000cc77417220 */ /* 0x040fe20000410000 */
[----:B------:R-:W-:Y:S01]  /*5070*/  FFMA.FTZ R69, R124, R70, R73 ;  /* 0x000000467c457223 */ /* 0x000fe20000010049 */
[----:B------:R-:W-:Y:S01]  /*5080*/  FMUL.FTZ R67, R119, R219 ;  /* 0x000000db77437220 */ /* 0x000fe20000410000 */
[C---:B------:R-:W-:Y:S01]  /*5090*/  FMUL.FTZ R73, R113.reuse, -R71 ;  /* 0x8000004771497220 */ /* 0x040fe20000410000 */
[C---:B------:R-:W-:Y:S01]  /*50a0*/  FFMA.FTZ R220, R120.reuse, R219, -R65 ;  /* 0x000000db78dc7223 */ /* 0x040fe20000010841 */
[----:B------:R-:W-:Y:S01]  /*50b0*/  FMUL.FTZ R66, R113, -R64 ;  /* 0x8000004071427220 */ /* 0x000fe20000410000 */
        /* <DEDUP_REMOVED lines=8> */
[----:B------:R-:W-:Y:S01]  /*5140*/  FMUL.FTZ R65, R117, R205 ;  /* 0x000000cd75417220 */ /* 0x000fe20000410000 */
[C---:B------:R-:W-:Y:S01]  /*5150*/  FMUL.FTZ R71, R115.reuse, -R73 ;  /* 0x8000004973477220 */ /* 0x040fe20000410000 */
[C---:B------:R-:W-:Y:S01]  /*5160*/  FFMA.FTZ R67, R118.reuse, R205, R67 ;  /* 0x000000cd76437223 */ /* 0x040fe20000010043 */
[C---:B------:R-:W-:Y:S01]  /*5170*/  FMUL.FTZ R64, R115.reuse, -R66 ;  /* 0x8000004273407220 */ /* 0x040fe20000410000 */
        /* <DEDUP_REMOVED lines=18> */
[C---:B------:R-:W-:Y:S01]  /*52a0*/  FMUL.FTZ R67, R113.reuse, R222 ;  /* 0x000000de71437220 */ /* 0x040fe20000410000 */
[----:B------:R-:W-:Y:S01]  /*52b0*/  FADD.FTZ R71, R132, R71 ;  /* 0x0000004784477221 */ /* 0x000fe20000010000 */
[-C--:B------:R-:W-:Y:S01]  /*52c0*/  FMUL.FTZ R65, R113, R207.reuse ;  /* 0x000000cf71417220 */ /* 0x080fe20000410000 */
[C---:B------:R-:W-:Y:S01]  /*52d0*/  FMUL.FTZ R73, R119.reuse, -R64 ;  /* 0x8000004077497220 */ /* 0x040fe20000410000 */
[C---:B------:R-:W-:Y:S01]  /*52e0*/  FFMA.FTZ R67, R114.reuse, R207, R67 ;  /* 0x000000cf72437223 */ /* 0x040fe20000010043 */
[-C--:B------:R-:W-:Y:S01]  /*52f0*/  FMUL.FTZ R75, R119, -R71.reuse ;  /* 0x80000047774b7220 */ /* 0x080fe20000410000 */
        /* <DEDUP_REMOVED lines=25> */
[----:B------:R-:W-:Y:S01]  /*5490*/  FMUL.FTZ R73, R125, -R68 ;  /* 0x800000447d497220 */ /* 0x000fe20000410000 */
[----:B------:R-:W-:Y:S01]  /*54a0*/  FADD.FTZ R210, RZ, R210 ;  /* 0x000000d2ffd27221 */ /* 0x000fe20000010000 */
[----:B------:R-:W-:Y:S01]  /*54b0*/  FFMA.FTZ R75, R126, R70, -R67 ;  /* 0x000000467e4b7223 */ /* 0x000fe20000010843 */
[----:B------:R-:W-:Y:S01]  /*54c0*/  FADD.FTZ R212, R212, R65 ;  /* 0x00000041d4d47221 */ /* 0x000fe20000010000 */
[C---:B------:R-:W-:Y:S01]  /*54d0*/  FFMA.FTZ R70, R126.reuse, R71, R66 ;  /* 0x000000477e467223 */ /* 0x040fe20000010042 */
[----:B------:R-:W-:Y:S01]  /*54e0*/  FMUL.FTZ R67, R105, R210 ;  /* 0x000000d269437220 */ /* 0x000fe20000410000 */
[-C--:B------:R-:W-:Y:S01]  /*54f0*/  FMUL.FTZ R71, R125, -R69.reuse ;  /* 0x800000457d477220 */ /* 0x080fe20000410000 */
[----:B------:R-:W-:Y:S01]  /*5500*/  FFMA.FTZ R69, R126, R69, R73 ;  /* 0x000000457e457223 */ /* 0x000fe20000010049 */
[-C--:B------:R-:W-:Y:S01]  /*5510*/  FMUL.FTZ R73, R105, R212.reuse ;  /* 0x000000d469497220 */ /* 0x080fe20000410000 */
[----:B------:R-:W-:Y:S01]  /*5520*/  FFMA.FTZ R226, R106, R212, -R67 ;  /* 0x000000d46ae27223 */ /* 0x000fe20000010843 */
[----:B------:R-:W-:Y:S01]  /*5530*/  FFMA.FTZ R68, R126, R68, -R71 ;  /* 0x000000447e447223 */ /* 0x000fe20000010847 */
[----:B------:R-:W-:Y:S01]  /*5540*/  FADD.FTZ R71, -R139, R70 ;  /* 0x000000468b477221 */ /* 0x000fe20000010100 */
[----:B------:R-:W-:Y:S01]  /*5550*/  FFMA.FTZ R73, R106, R210, R73 ;  /* 0x000000d26a497223 */ /* 0x000fe20000010049 */
[----:B------:R-:W-:Y:S01]  /*5560*/  FADD.FTZ R226, R203, R226 ;  /* 0x000000e2cbe27221 */ /* 0x000fe20000010000 */
[----:B------:R-:W-:Y:S01]  /*5570*/  FADD.FTZ R70, R140, R75 ;  /* 0x0000004b8c467221 */ /* 0x000fe20000010000 */
[----:B------:R-:W-:Y:S01]  /*5580*/  HFMA2.MMA R65, -RZ, RZ, 0, 0 ;  /* 0x00000000ff417435 */ /* 0x000fe200000001ff */
[----:B------:R-:W-:Y:S01]  /*5590*/  FADD.FTZ R225, RZ, R73 ;  /* 0x00000049ffe17221 */ /* 0x000fe20000010000 */
[----:B------:R-:W-:Y:S01]  /*55a0*/  FMUL.FTZ R75, R103, R226 ;  /* 0x000000e2674b7220 */ /* 0x000fe20000410000 */
[----:B------:R-:W-:-:S02]  /*55b0*/  MOV R64, 0x3f800000 ;  /* 0x3f80000000407802 */ /* 0x000fc40000000f00 */
[----:B------:R-:W-:Y:S01]  /*55c0*/  CS2R R66, SRZ ;  /* 0x0000000000427805 */ /* 0x000fe2000001ff00 */
[-C--:B------:R-:W-:Y:S01]  /*55d0*/  FMUL.FTZ R73, R103, R225.reuse ;  /* 0x000000e167497220 */ /* 0x080fe20000410000 */
[----:B------:R-:W-:Y:S01]  /*55e0*/  FFMA.FTZ R75, R104, R225, R75 ;  /* 0x000000e1684b7223 */ /* 0x000fe2000001004b */
[----:B------:R-:W-:Y:S02]  /*55f0*/  @!P0 LEA R72, R72, R91, 0x4 ;  /* 0x0000005b48488211 */ /* 0x000fe400078e20ff */
[----:B------:R-:W-:Y:S01]  /*5600*/  FFMA.FTZ R73, R104, R226, -R73 ;  /* 0x000000e268497223 */ /* 0x000fe20000010849 */
[----:B------:R-:W-:Y:S02]  /*5610*/  FADD.FTZ R203, RZ, R75 ;  /* 0x0000004bffcb7221 */ /* 0x000fe40000010000 */
[----:B------:R0:W1:Y:S01]  /*5620*/  @!P0 LDS.128 R64, [R72+0x8b80] ;  /* 0x008b800048408984 */ /* 0x0000620000000c00 */
[----:B------:R-:W-:Y:S01]  /*5630*/  FADD.FTZ R227, R198, R73 ;  /* 0x00000049c6e37221 */ /* 0x000fe20000010000 */
[----:B------:R-:W-:-:S02]  /*5640*/  FMUL.FTZ R73, R101, R203 ;  /* 0x000000cb65497220 */ /* 0x000fc40000410000 */
[----:B------:R2:W-:Y:S02]  /*5650*/  STS.128 [R183+0x6d80], R68 ;  /* 0x006d8044b7007388 */ /* 0x0005e40000000c00 */
[-C--:B------:R-:W-:Y:S01]  /*5660*/  FFMA.FTZ R228, R102, R227.reuse, -R73 ;  /* 0x000000e366e47223 */ /* 0x080fe20000010849 */
[----:B0-----:R-:W-:-:S03]  /*5670*/  FMUL.FTZ R72, R101, R227 ;  /* 0x000000e365487220 */ /* 0x001fc60000410000 */
[----:B------:R-:W-:Y:S01]  /*5680*/  FADD.FTZ R228, R199, R228 ;  /* 0x000000e4c7e47221 */ /* 0x000fe20000010000 */
[----:B------:R-:W-:-:S04]  /*5690*/  FFMA.FTZ R72, R102, R203, R72 ;  /* 0x000000cb66487223 */ /* 0x000fc80000010048 */
[----:B------:R-:W-:Y:S01]  /*56a0*/  FADD.FTZ R199, RZ, R72 ;  /* 0x00000048ffc77221 */ /* 0x000fe20000010000 */
[----:B--2---:R-:W-:-:S03]  /*56b0*/  FMUL.FTZ R71, R99, R228 ;  /* 0x000000e463477220 */ /* 0x004fc60000410000 */
[-C--:B------:R-:W-:Y:S01]  /*56c0*/  FMUL.FTZ R69, R99, R199.reuse ;  /* 0x000000c763457220 */ /* 0x080fe20000410000 */
[----:B------:R-:W-:-:S03]  /*56d0*/  FFMA.FTZ R71, R100, R199, R71 ;  /* 0x000000c764477223 */ /* 0x000fc60000010047 */
[----:B------:R-:W-:Y:S01]  /*56e0*/  FFMA.FTZ R69, R100, R228, -R69 ;  /* 0x000000e464457223 */ /* 0x000fe20000010845 */
[----:B------:R-:W-:-:S03]  /*56f0*/  FADD.FTZ R198, RZ, R71 ;  /* 0x00000047ffc67221 */ /* 0x000fc60000010000 */
[----:B------:R-:W-:Y:S01]  /*5700*/  FADD.FTZ R229, R200, R69 ;  /* 0x00000045c8e57221 */ /* 0x000fe20000010000 */
[----:B------:R-:W-:-:S04]  /*5710*/  FMUL.FTZ R69, R97, R198 ;  /* 0x000000c661457220 */ /* 0x000fc80000410000 */
[-C--:B------:R-:W-:Y:S01]  /*5720*/  FFMA.FTZ R230, R98, R229.reuse, -R69 ;  /* 0x000000e562e67223 */ /* 0x080fe20000010845 */
[----:B------:R-:W-:-:S03]  /*5730*/  FMUL.FTZ R69, R97, R229 ;  /* 0x000000e561457220 */ /* 0x000fc60000410000 */
[----:B------:R-:W-:Y:S01]  /*5740*/  FADD.FTZ R230, R201, R230 ;  /* 0x000000e6c9e67221 */ /* 0x000fe20000010000 */
[----:B------:R-:W-:-:S04]  /*5750*/  FFMA.FTZ R69, R98, R198, R69 ;  /* 0x000000c662457223 */ /* 0x000fc80000010045 */
[----:B------:R-:W-:Y:S01]  /*5760*/  FADD.FTZ R200, RZ, R69 ;  /* 0x00000045ffc87221 */ /* 0x000fe20000010000 */
[----:B------:R-:W-:-:S04]  /*5770*/  FMUL.FTZ R69, R95, R230 ;  /* 0x000000e65f457220 */ /* 0x000fc80000410000 */
[-C--:B------:R-:W-:Y:S01]  /*5780*/  FFMA.FTZ R201, R96, R200.reuse, R69 ;  /* 0x000000c860c97223 */ /* 0x080fe20000010045 */
[----:B------:R-:W-:-:S03]  /*5790*/  FMUL.FTZ R69, R95, R200 ;  /* 0x000000c85f457220 */ /* 0x000fc60000410000 */
[----:B------:R-:W-:Y:S01]  /*57a0*/  FADD.FTZ R201, RZ, R201 ;  /* 0x000000c9ffc97221 */ /* 0x000fe20000010000 */
[----:B------:R-:W-:-:S04]  /*57b0*/  FFMA.FTZ R69, R96, R230, -R69 ;  /* 0x000000e660457223 */ /* 0x000fc80000010845 */
[----:B------:R-:W-:Y:S01]  /*57c0*/  FADD.FTZ R202, R202, R69 ;  /* 0x00000045caca7221 */ /* 0x000fe20000010000 */
[----:B------:R-:W-:-:S03]  /*57d0*/  FMUL.FTZ R69, R93, R201 ;  /* 0x000000c95d457220 */ /* 0x000fc60000410000 */
[-C--:B------:R-:W-:Y:S01]  /*57e0*/  FMUL.FTZ R68, R93, R202.reuse ;  /* 0x000000ca5d447220 */ /* 0x080fe20000410000 */
[----:B------:R-:W-:-:S03]  /*57f0*/  FFMA.FTZ R69, R94, R202, -R69 ;  /* 0x000000ca5e457223 */ /* 0x000fc60000010845 */
[----:B------:R-:W-:Y:S01]  /*5800*/  FFMA.FTZ R231, R94, R201, R68 ;  /* 0x000000c95ee77223 */ /* 0x000fe20000010044 */
[----:B------:R-:W-:Y:S01]  /*5810*/  FADD.FTZ R216, R216, R69 ;  /* 0x00000045d8d87221 */ /* 0x000fe20000010000 */
[----:B------:R-:W-:Y:S06]  /*5820*/  BAR.SYNC.DEFER_BLOCKING 0x0 ;  /* 0x0000000000007b1d */ /* 0x000fec0000010000 */
[----:B-1----:R-:W-:Y:S05]  /*5830*/  @P2 BRA `(.L_x_3762) ;  /* 0x0000000c005c2947 */ /* 0x002fea0003800000 */
        /* <DEDUP_REMOVED lines=42> */
.L_x_3903:
        /* <DEDUP_REMOVED lines=13> */
.L_x_3765:
[----:B------:R-:W-:Y:S05]  /*5bb0*/  BSYNC B0 ;  /* 0x0000000000007941 */ /* 0x000fea0003800000 */
.L_x_3764:
[----:B------:R-:W-:Y:S01]  /*5bc0*/  UMOV UR18, 0xffffffff ;  /* 0xffffffff00127882 */ /* 0x000fe20000000000 */
[----:B------:R-:W-:Y:S02]  /*5bd0*/  ISETP.GT.U32.AND P0, PT, R246, 0x1d, PT ;  /* 0x0000001df600780c */ /* 0x000fe40003f04070 */
[----:B------:R-:W-:Y:S11]  /*5be0*/  BRA.DIV UR18, `(.L_x_3766) ;  /* 0x0000006e128c7947 */ /* 0x000ff6000b800000 */
[----:B-1----:R1:W0:Y:S04]  /*5bf0*/  SHFL.DOWN PT, R80, R240, 0x2, 0x1f ;  /* 0x08401f00f0507f89 */ /* 0x00222800000e0000 */
[----:B--2---:R1:W2:Y:S04]  /*5c00*/  SHFL.DOWN PT, R81, R241, 0x2, 0x1f ;  /* 0x08401f00f1517f89 */ /* 0x0042a800000e0000 */
[----:B---3--:R1:W3:Y:S04]  /*5c10*/  SHFL.DOWN PT, R82, R242, 0x2, 0x1f ;  /* 0x08401f00f2527f89 */ /* 0x0082e800000e0000 */
[----:B----4-:R1:W4:Y:S02]  /*5c20*/  SHFL.DOWN PT, R83, R243, 0x2, 0x1f ;  /* 0x08401f00f3537f89 */ /* 0x01032400000e0000 */
.L_x_3909:
        /* <DEDUP_REMOVED lines=13> */
.L_x_3768:
[----:B------:R-:W-:Y:S05]  /*5d00*/  BSYNC B0 ;  /* 0x0000000000007941 */ /* 0x000fea0003800000 */
.L_x_3767:
[----:B------:R-:W-:Y:S01]  /*5d10*/  UMOV UR18, 0xffffffff ;  /* 0xffffffff00127882 */ /* 0x000fe20000000000 */
[----:B------:R-:W-:Y:S02]  /*5d20*/  ISETP.GT.U32.AND P0, PT, R246, 0x1b, PT ;  /* 0x0000001bf600780c */ /* 0x000fe40003f04070 */
[----:B------:R-:W-:Y:S11]  /*5d30*/  BRA.DIV UR18, `(.L_x_3769) ;  /* 0x0000006e12ac7947 */ /* 0x000ff6000b800000 */
[----:B0-----:R0:W0:Y:S04]  /*5d40*/  SHFL.DOWN PT, R80, R240, 0x4, 0x1f ;  /* 0x08801f00f0507f89 */ /* 0x00102800000e0000 */
[----:B--2---:R2:W0:Y:S04]  /*5d50*/  SHFL.DOWN PT, R81, R241, 0x4, 0x1f ;  /* 0x08801f00f1517f89 */ /* 0x00442800000e0000 */
[----:B---3--:R2:W3:Y:S04]  /*5d60*/  SHFL.DOWN PT, R82, R242, 0x4, 0x1f ;  /* 0x08801f00f2527f89 */ /* 0x0084e800000e0000 */
[----:B----4-:R2:W4:Y:S02]  /*5d70*/  SHFL.DOWN PT, R83, R243, 0x4, 0x1f ;  /* 0x08801f00f3537f89 */ /* 0x01052400000e0000 */
.L_x_3915:
        /* <DEDUP_REMOVED lines=13> */
.L_x_3771:
[----:B------:R-:W-:Y:S05]  /*5e50*/  BSYNC B0 ;  /* 0x0000000000007941 */ /* 0x000fea0003800000 */
.L_x_3770:
[----:B------:R-:W-:Y:S01]  /*5e60*/  UMOV UR18, 0xffffffff ;  /* 0xffffffff00127882 */ /* 0x000fe20000000000 */
[----:B------:R-:W-:Y:S02]  /*5e70*/  ISETP.GT.U32.AND P0, PT, R246, 0x17, PT ;  /* 0x00000017f600780c */ /* 0x000fe40003f04070 */
[----:B------:R-:W-:Y:S11]  /*5e80*/  BRA.DIV UR18, `(.L_x_3772) ;  /* 0x0000006e12cc7947 */ /* 0x000ff6000b800000 */
[----:B0-----:R0:W0:Y:S04]  /*5e90*/  SHFL.DOWN PT, R80, R240, 0x8, 0x1f ;  /* 0x09001f00f0507f89 */ /* 0x00102800000e0000 */
[----:B------:R0:W0:Y:S04]  /*5ea0*/  SHFL.DOWN PT, R81, R241, 0x8, 0x1f ;  /* 0x09001f00f1517f89 */ /* 0x00002800000e0000 */
[----:B---3--:R3:W0:Y:S04]  /*5eb0*/  SHFL.DOWN PT, R82, R242, 0x8, 0x1f ;  /* 0x09001f00f2527f89 */ /* 0x00862800000e0000 */
[----:B----4-:R3:W4:Y:S02]  /*5ec0*/  SHFL.DOWN PT, R83, R243, 0x8, 0x1f ;  /* 0x09001f00f3537f89 */ /* 0x01072400000e0000 */
.L_x_3921:
        /* <DEDUP_REMOVED lines=13> */
.L_x_3774:
[----:B------:R-:W-:Y:S05]  /*5fa0*/  BSYNC B0 ;  /* 0x0000000000007941 */ /* 0x000fea0003800000 */
.L_x_3773:
[----:B------:R-:W-:Y:S01]  /*5fb0*/  UMOV UR18, 0xffffffff ;  /* 0xffffffff00127882 */ /* 0x000fe20000000000 */
[----:B------:R-:W-:Y:S02]  /*5fc0*/  ISETP.GT.U32.AND P0, PT, R246, 0xf, PT ;  /* 0x0000000ff600780c */ /* 0x000fe40003f04070 */
[----:B------:R-:W-:Y:S11]  /*5fd0*/  BRA.DIV UR18, `(.L_x_3775) ;  /* 0x0000006e12ec7947 */ /* 0x000ff6000b800000 */
[----:B0-----:R0:W0:Y:S04]  /*5fe0*/  SHFL.DOWN PT, R80, R240, 0x10, 0x1f ;  /* 0x0a001f00f0507f89 */ /* 0x00102800000e0000 */
[----:B------:R0:W0:Y:S04]  /*5ff0*/  SHFL.DOWN PT, R81, R241, 0x10, 0x1f ;  /* 0x0a001f00f1517f89 */ /* 0x00002800000e0000 */
[----:B------:R0:W0:Y:S04]  /*6000*/  SHFL.DOWN PT, R82, R242, 0x10, 0x1f ;  /* 0x0a001f00f2527f89 */ /* 0x00002800000e0000 */
[----:B----4-:R4:W0:Y:S02]  /*6010*/  SHFL.DOWN PT, R83, R243, 0x10, 0x1f ;  /* 0x0a001f00f3537f89 */ /* 0x01082400000e0000 */
.L_x_3927:
        /* <DEDUP_REMOVED lines=13> */
.L_x_3777:
[----:B------:R-:W-:Y:S05]  /*60f0*/  BSYNC B0 ;  /* 0x0000000000007941 */ /* 0x000fea0003800000 */
.L_x_3776:
        /* <DEDUP_REMOVED lines=21> */
.L_x_3941:
        /* <DEDUP_REMOVED lines=19> */
.L_x_3780:
[----:B------:R-:W-:Y:S05]  /*6380*/  BSYNC B0 ;  /* 0x0000000000007941 */ /* 0x000fea0003800000 */
.L_x_3779:
[CC--:B------:R-:W-:Y:S01]  /*6390*/  FMUL.FTZ R224, R73.reuse, R82.reuse ;  /* 0x0000005249e07220 */ /* 0x0c0fe20000410000 */
[CC--:B------:R-:W-:Y:S01]  /*63a0*/  FMUL.FTZ R240, R73.reuse, R83.reuse ;  /* 0x0000005349f07220 */ /* 0x0c0fe20000410000 */
[----:B------:R0:W-:Y:S02]  /*63b0*/  STS.128 [R232+0x6db0], R80 ;  /* 0x006db050e8007388 */ /* 0x0001e40000000c00 */
        /* <DEDUP_REMOVED lines=9> */
[----:B------:R-:W-:-:S02]  /*6450*/  FMUL.FTZ R72, R69, R82 ;  /* 0x0000005245487220 */ /* 0x000fc40000410000 */
[C---:B------:R-:W-:Y:S01]  /*6460*/  FMUL.FTZ R75, R69.reuse, R81 ;  /* 0x00000051454b7220 */ /* 0x040fe20000410000 */
[C---:B------:R-:W-:Y:S01]  /*6470*/  FFMA.FTZ R73, R68.reuse, R82, -R73 ;  /* 0x0000005244497223 */ /* 0x040fe20000010849 */
[----:B------:R-:W-:Y:S01]  /*6480*/  FFMA.FTZ R74, R68, R83, R72 ;  /* 0x00000053444a7223 */ /* 0x000fe20000010048 */
[----:B------:R0:W-:Y:S01]  /*6490*/  STS.128 [R232+0x6da0], R80 ;  /* 0x006da050e8007388 */ /* 0x0001e20000000c00 */
[-C--:B------:R-:W-:Y:S01]  /*64a0*/  FMUL.FTZ R72, R69, R80.reuse ;  /* 0x0000005045487220 */ /* 0x080fe20000410000 */
[----:B0-----:R-:W-:Y:S01]  /*64b0*/  FADD.FTZ R82, R70, R73 ;  /* 0x0000004946527221 */ /* 0x001fe20000010000 */
[----:B------:R-:W-:Y:S01]  /*64c0*/  FADD.FTZ R83, R71, R74 ;  /* 0x0000004a47537221 */ /* 0x000fe20000010000 */
[C---:B------:R-:W-:Y:S01]  /*64d0*/  FFMA.FTZ R80, R68.reuse, R80, -R75 ;  /* 0x0000005044507223 */ /* 0x040fe2000001084b */
[----:B------:R-:W-:Y:S01]  /*64e0*/  FFMA.FTZ R81, R68, R81, R72 ;  /* 0x0000005144517223 */ /* 0x000fe20000010048 */
[C---:B------:R-:W-:Y:S01]  /*64f0*/  FMUL.FTZ R68, R77.reuse, R82 ;  /* 0x000000524d447220 */ /* 0x040fe20000410000 */
        /* <DEDUP_REMOVED lines=9> */
[----:B------:R0:W-:Y:S04]  /*6590*/  STS.128 [R232+0x6d90], R80 ;  /* 0x006d9050e8007388 */ /* 0x0001e80000000c00 */
[----:B------:R0:W-:Y:S02]  /*65a0*/  STS.128 [R232+0x6d80], R76 ;  /* 0x006d804ce8007388 */ /* 0x0001e40000000c00 */
.L_x_3762:
[----:B------:R-:W-:Y:S05]  /*65b0*/  WARPSYNC.ALL ;  /* 0x0000000000007948 */ /* 0x000fea0003800000 */
[----:B------:R-:W-:Y:S01]  /*65c0*/  ISETP.NE.AND P0, PT, R92, RZ, PT ;  /* 0x000000ff5c00720c */ /* 0x000fe20003f05270 */
[----:B------:R-:W-:Y:S01]  /*65d0*/  FADD.FTZ R231, RZ, R231 ;  /* 0x000000e7ffe77221 */ /* 0x000fe20000010000 */
[----:B------:R-:W-:Y:S01]  /*65e0*/  BAR.SYNC.DEFER_BLOCKING 0x0 ;  /* 0x0000000000007b1d */ /* 0x000fe20000010000 */
[----:B------:R-:W-:Y:S01]  /*65f0*/  FMUL.FTZ R73, R141, R123 ;  /* 0x0000007b8d497220 */ /* 0x000fe20000410000 */
[----:B0-----:R-:W-:Y:S01]  /*6600*/  FMUL.FTZ R82, R185, R202 ;  /* 0x000000cab9527220 */ /* 0x001fe20000410000 */
[C---:B------:R-:W-:Y:S01]  /*6610*/  FMUL.FTZ R77, R138.reuse, R204 ;  /* 0x000000cc8a4d7220 */ /* 0x040fe20000410000 */
[-C--:B------:R-:W-:Y:S01]  /*6620*/  FMUL.FTZ R79, R138, R219.reuse ;  /* 0x000000db8a4f7220 */ /* 0x080fe20000410000 */
[----:B------:R-:W-:Y:S01]  /*6630*/  FFMA.FTZ R73, R128, R218, -R73 ;  /* 0x000000da80497223 */ /* 0x000fe20000010849 */
[----:B------:R-:W-:Y:S01]  /*6640*/  FMUL.FTZ R138, R204, UR57 ;  /* 0x00000039cc8a7c20 */ /* 0x000fe20008410000 */
[C---:B------:R-:W-:Y:S01]  /*6650*/  FFMA.FTZ R77, R130.reuse, R219, -R77 ;  /* 0x000000db824d7223 */ /* 0x040fe2000001084d */
[----:B------:R-:W-:Y:S01]  /*6660*/  FFMA.FTZ R79, R130, R204, R79 ;  /* 0x000000cc824f7223 */ /* 0x000fe2000001004f */
[----:B------:R-:W-:Y:S01]  /*6670*/  FMUL.FTZ R130, R204, UR19 ;  /* 0x00000013cc827c20 */ /* 0x000fe20008410000 */
[----:B------:R-:W-:Y:S01]  /*6680*/  FMUL.FTZ R81, R135, R205 ;  /* 0x000000cd87517220 */ /* 0x000fe20000410000 */
[----:B------:R-:W-:Y:S01]  /*6690*/  ULEA UR18, UR15, 0xfffff800, 0xb ;  /* 0xfffff8000f127891 */ /* 0x000fe2000f8e583f */
[----:B------:R-:W-:Y:S02]  /*66a0*/  BSSY B0, `(.L_x_3781) ;  /* 0x0000222000007945 */ /* 0x000fe40003800000 */
[----:B------:R-:W-:Y:S01]  /*66b0*/  FFMA.FTZ R81, R142, R220, -R81 ;  /* 0x000000dc8e517223 */ /* 0x000fe20000010851 */
[----:B------:R-:W-:Y:S01]  /*66c0*/  UIADD3 UR18, -UR18, UR56, URZ ;  /* 0x0000003812127290 */ /* 0x000fe2000fffe13f */
[----:B------:R-:W0:Y:S02]  /*66d0*/  LDS.64 R68, [R183+0x6d88] ;  /* 0x006d8800b7447984 */ /* 0x000e240000000a00 */
[-C--:B0-----:R-:W-:Y:S01]  /*66e0*/  FMUL.FTZ R71, R69, -R111.reuse ;  /* 0x8000006f45477220 */ /* 0x081fe20000410000 */
[----:B------:R-:W-:-:S03]  /*66f0*/  FMUL.FTZ R72, R68, -R111 ;  /* 0x8000006f44487220 */ /* 0x000fc60000410000 */
[----:B------:R-:W-:Y:S01]  /*6700*/  FFMA.FTZ R70, R68, R110, -R71 ;  /* 0x0000006e44467223 */ /* 0x000fe20000010847 */
[----:B------:R-:W-:Y:S01]  /*6710*/  FMUL.FTZ R68, R141, R218 ;  /* 0x000000da8d447220 */ /* 0x000fe20000410000 */
[----:B------:R-:W-:Y:S01]  /*6720*/  FFMA.FTZ R71, R69, R110, R72 ;  /* 0x0000006e45477223 */ /* 0x000fe20000010048 */
[----:B------:R-:W-:Y:S01]  /*6730*/  FMUL.FTZ R69, R151, R209 ;  /* 0x000000d197457220 */ /* 0x000fe20000410000 */
[----:B------:R-:W-:Y:S01]  /*6740*/  FMUL.FTZ R72, R129, R122 ;  /* 0x0000007a81487220 */ /* 0x000fe20000410000 */
[----:B------:R-:W-:Y:S01]  /*6750*/  FFMA.FTZ R75, R128, R123, R68 ;  /* 0x0000007b804b7223 */ /* 0x000fe20000010044 */
[----:B------:R-:W-:Y:S01]  /*6760*/  FMUL.FTZ R68, R135, R220 ;  /* 0x000000dc87447220 */ /* 0x000fe20000410000 */
[----:B------:R-:W-:Y:S01]  /*6770*/  FFMA.FTZ R74, R158, R211, -R69 ;  /* 0x000000d39e4a7223 */ /* 0x000fe20000010845 */
[----:B------:R-:W-:Y:S01]  /*6780*/  FMUL.FTZ R69, R174, R225 ;  /* 0x000000e1ae457220 */ /* 0x000fe20000410000 */
[----:B------:R-:W-:Y:S01]  /*6790*/  FMUL.FTZ R129, R129, R217 ;  /* 0x000000d981817220 */ /* 0x000fe20000410000 */
[----:B------:R-:W-:Y:S01]  /*67a0*/  FFMA.FTZ R83, R142, R205, R68 ;  /* 0x000000cd8e537223 */ /* 0x000fe20000010044 */
[----:B------:R-:W-:Y:S01]  /*67b0*/  FMUL.FTZ R68, R145, R206 ;  /* 0x000000ce91447220 */ /* 0x000fe20000410000 */
[----:B------:R-:W-:Y:S01]  /*67c0*/  FFMA.FTZ R76, R160, R226, -R69 ;  /* 0x000000e2a04c7223 */ /* 0x000fe20000010845 */
[----:B------:R-:W-:Y:S01]  /*67d0*/  FMUL.FTZ R69, R171, R203 ;  /* 0x000000cbab457220 */ /* 0x000fe20000410000 */
[----:B------:R-:W-:Y:S01]  /*67e0*/  FFMA.FTZ R72, R127, R217, -R72 ;  /* 0x000000d97f487223 */ /* 0x000fe20000010848 */
[----:B------:R-:W-:Y:S01]  /*67f0*/  FFMA.FTZ R111, R143, R221, -R68 ;  /* 0x000000dd8f6f7223 */ /* 0x000fe20000010844 */
[----:B------:R-:W-:Y:S01]  /*6800*/  FMUL.FTZ R68, R157, R222 ;  /* 0x000000de9d447220 */ /* 0x000fe20000410000 */
[----:B------:R-:W-:Y:S01]  /*6810*/  FFMA.FTZ R78, R162, R227, -R69 ;  /* 0x000000e3a24e7223 */ /* 0x000fe20000010845 */
[----:B------:R-:W-:Y:S01]  /*6820*/  FFMA.FTZ R127, R127, R122, R129 ;  /* 0x0000007a7f7f7223 */ /* 0x000fe20000010081 */
[-C--:B------:R-:W-:Y:S01]  /*6830*/  FMUL.FTZ R129, R157, R207.reuse ;  /* 0x000000cf9d817220 */ /* 0x080fe20000410000 */
[----:B------:R-:W-:Y:S01]  /*6840*/  FFMA.FTZ R141, R144, R207, R68 ;  /* 0x000000cf908d7223 */ /* 0x000fe20000010044 */
[----:B------:R-:W-:Y:S01]  /*6850*/  FMUL.FTZ R68, R151, R211 ;  /* 0x000000d397447220 */ /* 0x000fe20000410000 */
[C---:B------:R-:W-:Y:S01]  /*6860*/  FMUL.FTZ R69, R177.reuse, R198 ;  /* 0x000000c6b1457220 */ /* 0x040fe20000410000 */
[----:B------:R-:W-:Y:S01]  /*6870*/  FMUL.FTZ R177, R177, R229 ;  /* 0x000000e5b1b17220 */ /* 0x000fe20000410000 */
[----:B------:R-:W-:Y:S01]  /*6880*/  FMUL.FTZ R128, R122, UR57 ;  /* 0x000000397a807c20 */ /* 0x000fe20008410000 */
[----:B------:R-:W-:Y:S01]  /*6890*/  FFMA.FTZ R158, R158, R209, R68 ;  /* 0x000000d19e9e7223 */ /* 0x000fe20000010044 */
[----:B------:R-:W-:Y:S01]  /*68a0*/  FMUL.FTZ R68, R161, R210 ;  /* 0x000000d2a1447220 */ /* 0x000fe20000410000 */
[C---:B------:R-:W-:Y:S01]  /*68b0*/  FFMA.FTZ R80, R176.reuse, R229, -R69 ;  /* 0x000000e5b0507223 */ /* 0x040fe20000010845 */
[----:B------:R-:W-:Y:S01]  /*68c0*/  FFMA.FTZ R176, R176, R198, R177 ;  /* 0x000000c6b0b07223 */ /* 0x000fe200000100b1 */
[----:B------:R-:W-:Y:S01]  /*68d0*/  FMUL.FTZ R69, R186, R231 ;  /* 0x000000e7ba457220 */ /* 0x000fe20000410000 */
[----:B------:R-:W-:Y:S01]  /*68e0*/  FFMA.FTZ R151, R159, R212, -R68 ;  /* 0x000000d49f977223 */ /* 0x000fe20000010844 */
[----:B------:R-:W-:Y:S01]  /*68f0*/  FMUL.FTZ R68, R171, R227 ;  /* 0x000000e3ab447220 */ /* 0x000fe20000410000 */
[----:B------:R-:W-:Y:S01]  /*6900*/  FMUL.FTZ R145, R145, R221 ;  /* 0x000000dd91917220 */ /* 0x000fe20000410000 */
[----:B------:R-:W-:Y:S01]  /*6910*/  FADD.FTZ R192, -R192, R71 ;  /* 0x00000047c0c07221 */ /* 0x000fe20000010100 */
[----:B------:R-:W-:Y:S01]  /*6920*/  FMUL.FTZ R71, R207, UR57 ;  /* 0x00000039cf477c20 */ /* 0x000fe20008410000 */
[----:B------:R-:W-:Y:S01]  /*6930*/  FFMA.FTZ R162, R162, R203, R68 ;  /* 0x000000cba2a27223 */ /* 0x000fe20000010044 */
[----:B------:R-:W-:Y:S01]  /*6940*/  FMUL.FTZ R68, R168, R199 ;  /* 0x000000c7a8447220 */ /* 0x000fe20000410000 */
[----:B------:R-:W-:Y:S01]  /*6950*/  FFMA.FTZ R143, R143, R206, R145 ;  /* 0x000000ce8f8f7223 */ /* 0x000fe20000010091 */
[----:B------:R-:W-:Y:S01]  /*6960*/  FADD.FTZ R70, R191, R70 ;  /* 0x00000046bf467221 */ /* 0x000fe20000010000 */
[----:B------:R-:W-:Y:S01]  /*6970*/  FFMA.FTZ R129, R144, R222, -R129 ;  /* 0x000000de90817223 */ /* 0x000fe20000010881 */
[----:B------:R-:W-:Y:S01]  /*6980*/  FFMA.FTZ R157, R175, R228, -R68 ;  /* 0x000000e4af9d7223 */ /* 0x000fe20000010844 */
[----:B------:R-:W-:Y:S01]  /*6990*/  FMUL.FTZ R68, R185, R201 ;  /* 0x000000c9b9447220 */ /* 0x000fe20000410000 */
[C---:B------:R-:W-:Y:S01]  /*69a0*/  FMUL.FTZ R135, R154.reuse, R208 ;  /* 0x000000d09a877220 */ /* 0x040fe20000410000 */
[----:B------:R-:W-:Y:S01]  /*69b0*/  FMUL.FTZ R145, R154, R223 ;  /* 0x000000df9a917220 */ /* 0x000fe20000410000 */
[----:B------:R-:W-:Y:S01]  /*69c0*/  FMUL.FTZ R186, R186, R216 ;  /* 0x000000d8baba7220 */ /* 0x000fe20000410000 */
[C---:B------:R-:W-:Y:S01]  /*69d0*/  FFMA.FTZ R177, R179.reuse, R202, -R68 ;  /* 0x000000cab3b17223 */ /* 0x040fe20000010844 */
[----:B------:R-:W-:Y:S01]  /*69e0*/  FMUL.FTZ R68, R122, UR19 ;  /* 0x000000137a447c20 */ /* 0x000fe20008410000 */
[----:B------:R-:W-:Y:S01]  /*69f0*/  FFMA.FTZ R179, R179, R201, R82 ;  /* 0x000000c9b3b37223 */ /* 0x000fe20000010052 */
[----:B------:R-:W-:Y:S01]  /*6a00*/  FFMA.FTZ R82, R182, R216, -R69 ;  /* 0x000000d8b6527223 */ /* 0x000fe20000010845 */
[----:B------:R-:W-:Y:S01]  /*6a10*/  FADD.FTZ R69, R88, R88 ;  /* 0x0000005858457221 */ /* 0x000fe20000010000 */
[C---:B------:R-:W-:Y:S01]  /*6a20*/  FFMA.FTZ R110, R217.reuse, UR57, -R68 ;  /* 0x00000039d96e7c23 */ /* 0x040fe20008010844 */
[----:B------:R-:W-:Y:S01]  /*6a30*/  FFMA.FTZ R68, R217, UR19, R128 ;  /* 0x00000013d9447c23 */ /* 0x000fe20008010080 */
[C---:B------:R-:W-:Y:S01]  /*6a40*/  FFMA.FTZ R135, R146.reuse, R223, -R135 ;  /* 0x000000df92877223 */ /* 0x040fe20000010887 */
[C---:B------:R-:W-:Y:S01]  /*6a50*/  FFMA.FTZ R183, R69.reuse, R72, RZ ;  /* 0x0000004845b77223 */ /* 0x040fe200000100ff */
[C---:B------:R-:W-:Y:S01]  /*6a60*/  FMUL.FTZ R72, R69.reuse, R110 ;  /* 0x0000006e45487220 */ /* 0x040fe20000410000 */
[----:B------:R-:W-:Y:S01]  /*6a70*/  FFMA.FTZ R110, -R69, R68, -RZ ;  /* 0x00000044456e7223 */ /* 0x000fe200000109ff */
[----:B------:R-:W-:Y:S01]  /*6a80*/  FADD.FTZ R68, R87, R87 ;  /* 0x0000005757447221 */ /* 0x000fe20000010000 */
[----:B------:R-:W-:Y:S01]  /*6a90*/  FFMA.FTZ R128, -R69, R127, RZ ;  /* 0x0000007f45807223 */ /* 0x000fe200000101ff */
[C---:B------:R-:W-:Y:S01]  /*6aa0*/  FMUL.FTZ R69, R123.reuse, UR19 ;  /* 0x000000137b457c20 */ /* 0x040fe20008410000 */
[----:B------:R-:W-:Y:S01]  /*6ab0*/  FFMA.FTZ R145, R146, R208, R145 ;  /* 0x000000d092917223 */ /* 0x000fe20000010091 */
[C---:B------:R-:W-:Y:S01]  /*6ac0*/  FFMA.FTZ R183, R68.reuse, R73, R183 ;  /* 0x0000004944b77223 */ /* 0x040fe200000100b7 */
[----:B------:R-:W-:Y:S01]  /*6ad0*/  FMUL.FTZ R73, R123, UR57 ;  /* 0x000000397b497c20 */ /* 0x000fe20008410000 */
[----:B------:R-:W-:Y:S01]  /*6ae0*/  FFMA.FTZ R128, -R68, R75, R128 ;  /* 0x0000004b44807223 */ /* 0x000fe20000010180 */
[----:B------:R-:W-:Y:S01]  /*6af0*/  FFMA.FTZ R69, R218, UR57, -R69 ;  /* 0x00000039da457c23 */ /* 0x000fe20008010845 */
[----:B------:R-:W-:Y:S01]  /*6b00*/  FFMA.FTZ R182, R182, R231, R186 ;  /* 0x000000e7b6b67223 */ /* 0x000fe200000100ba */
[----:B------:R-:W-:Y:S01]  /*6b10*/  FFMA.FTZ R75, R218, UR19, R73 ;  /* 0x00000013da4b7c23 */ /* 0x000fe20008010049 */
[----:B------:R-:W-:Y:S01]  /*6b20*/  FMUL.FTZ R82, R3, R82 ;  /* 0x0000005203527220 */ /* 0x000fe20000410000 */
[C---:B------:R-:W-:Y:S01]  /*6b30*/  FMUL.FTZ R73, R68.reuse, R69 ;  /* 0x0000004544497220 */ /* 0x040fe20000410000 */
[----:B------:R-:W-:Y:S01]  /*6b40*/  FMUL.FTZ R69, R205, UR19 ;  /* 0x00000013cd457c20 */ /* 0x000fe20008410000 */
[----:B------:R-:W-:Y:S01]  /*6b50*/  FFMA.FTZ R75, -R68, R75, -RZ ;  /* 0x0000004b444b7223 */ /* 0x000fe200000109ff */
[----:B------:R-:W-:Y:S01]  /*6b60*/  FADD.FTZ R68, R86, R86 ;  /* 0x0000005656447221 */ /* 0x000fe20000010000 */
[----:B------:R-:W-:Y:S01]  /*6b70*/  FMUL.FTZ R182, R3, R182 ;  /* 0x000000b603b67220 */ /* 0x000fe20000410000 */
[----:B------:R-:W-:Y:S01]  /*6b80*/  FFMA.FTZ R69, R220, UR57, -R69 ;  /* 0x00000039dc457c23 */ /* 0x000fe20008010845 */
[----:B------:R-:W-:Y:S01]  /*6b90*/  FMUL.FTZ R161, R161, R212 ;  /* 0x000000d4a1a17220 */ /* 0x000fe20000410000 */
[C---:B------:R-:W-:Y:S01]  /*6ba0*/  FFMA.FTZ R183, R68.reuse, R77, R183 ;  /* 0x0000004d44b77223 */ /* 0x040fe200000100b7 */
[----:B------:R-:W-:Y:S01]  /*6bb0*/  FFMA.FTZ R128, -R68, R79, R128 ;  /* 0x0000004f44807223 */ /* 0x000fe20000010180 */
[C---:B------:R-:W-:Y:S01]  /*6bc0*/  FFMA.FTZ R77, R219.reuse, UR57, -R130 ;  /* 0x00000039db4d7c23 */ /* 0x040fe20008010882 */
[----:B------:R-:W-:Y:S01]  /*6bd0*/  FFMA.FTZ R79, R219, UR19, R138 ;  /* 0x00000013db4f7c23 */ /* 0x000fe2000801008a */
[C---:B------:R-:W-:Y:S01]  /*6be0*/  FMUL.FTZ R130, R206.reuse, UR19 ;  /* 0x00000013ce827c20 */ /* 0x040fe20008410000 */
[----:B------:R-:W-:Y:S01]  /*6bf0*/  FMUL.FTZ R138, R206, UR57 ;  /* 0x00000039ce8a7c20 */ /* 0x000fe20008410000 */
[C---:B------:R-:W-:Y:S01]  /*6c00*/  FMUL.FTZ R77, R68.reuse, R77 ;  /* 0x0000004d444d7220 */ /* 0x040fe20000410000 */
[----:B------:R-:W-:Y:S01]  /*6c10*/  FFMA.FTZ R79, -R68, R79, -RZ ;  /* 0x0000004f444f7223 */ /* 0x000fe200000109ff */
[----:B------:R-:W-:Y:S01]  /*6c20*/  FADD.FTZ R68, R84, R84 ;  /* 0x0000005454447221 */ /* 0x000fe20000010000 */
[----:B------:R-:W-:Y:S01]  /*6c30*/  FFMA.FTZ R127, R221, UR19, R138 ;  /* 0x00000013dd7f7c23 */ /* 0x000fe2000801008a */
[----:B------:R-:W-:Y:S01]  /*6c40*/  FFMA.FTZ R159, R159, R210, R161 ;  /* 0x000000d29f9f7223 */ /* 0x000fe200000100a1 */
[----:B------:R-:W-:Y:S01]  /*6c50*/  FMUL.FTZ R174, R174, R226 ;  /* 0x000000e2aeae7220 */ /* 0x000fe20000410000 */
[C---:B------:R-:W-:Y:S01]  /*6c60*/  FFMA.FTZ R183, R68.reuse, R81, R183 ;  /* 0x0000005144b77223 */ /* 0x040fe200000100b7 */
[----:B------:R-:W-:Y:S01]  /*6c70*/  FMUL.FTZ R81, R205, UR57 ;  /* 0x00000039cd517c20 */ /* 0x000fe20008410000 */
[----:B------:R-:W-:Y:S01]  /*6c80*/  FFMA.FTZ R128, -R68, R83, R128 ;  /* 0x0000005344807223 */ /* 0x000fe20000010180 */
[----:B------:R-:W-:Y:S01]  /*6c90*/  FFMA.FTZ R160, R160, R225, R174 ;  /* 0x000000e1a0a07223 */ /* 0x000fe200000100ae */
[----:B------:R-:W-:Y:S01]  /*6ca0*/  FMUL.FTZ R168, R168, R228 ;  /* 0x000000e4a8a87220 */ /* 0x000fe20000410000 */
[----:B------:R-:W-:Y:S01]  /*6cb0*/  FFMA.FTZ R83, R220, UR19, R81 ;  /* 0x00000013dc537c23 */ /* 0x000fe20008010051 */
[C---:B------:R-:W-:Y:S01]  /*6cc0*/  FMUL.FTZ R81, R68.reuse, R69 ;  /* 0x0000004544517220 */ /* 0x040fe20000410000 */
[----:B------:R-:W-:Y:S01]  /*6cd0*/  FMUL.FTZ R69, R207, UR19 ;  /* 0x00000013cf457c20 */ /* 0x000fe20008410000 */
[----:B------:R-:W-:Y:S01]  /*6ce0*/  FFMA.FTZ R175, R175, R199, R168 ;  /* 0x000000c7afaf7223 */ /* 0x000fe200000100a8 */
[----:B------:R-:W-:Y:S01]  /*6cf0*/  FFMA.FTZ R83, -R68, R83, -RZ ;  /* 0x0000005344537223 */ /* 0x000fe200000109ff */
[----:B------:R-:W-:Y:S01]  /*6d00*/  FADD.FTZ R68, R55, R55 ;  /* 0x0000003737447221 */ /* 0x000fe20000010000 */
[----:B------:R-:W-:Y:S01]  /*6d10*/  FFMA.FTZ R69, R222, UR57, -R69 ;  /* 0x00000039de457c23 */ /* 0x000fe20008010845 */
[C---:B------:R-:W-:Y:S01]  /*6d20*/  FMUL.FTZ R161, R184.reuse, R200 ;  /* 0x000000c8b8a17220 */ /* 0x040fe20000410000 */
[-C--:B------:R-:W-:Y:S01]  /*6d30*/  FMUL.FTZ R171, R184, R230.reuse ;  /* 0x000000e6b8ab7220 */ /* 0x080fe20000410000 */
[C---:B------:R-:W-:Y:S01]  /*6d40*/  FFMA.FTZ R183, R68.reuse, R111, R183 ;  /* 0x0000006f44b77223 */ /* 0x040fe200000100b7 */
[----:B------:R-:W-:Y:S01]  /*6d50*/  FFMA.FTZ R111, R221, UR57, -R130 ;  /* 0x00000039dd6f7c23 */ /* 0x000fe20008010882 */
[C---:B------:R-:W-:Y:S01]  /*6d60*/  FFMA.FTZ R128, -R68.reuse, R143, R128 ;  /* 0x0000008f44807223 */ /* 0x040fe20000010180 */
[C---:B------:R-:W-:Y:S01]  /*6d70*/  FFMA.FTZ R127, -R68.reuse, R127, -RZ ;  /* 0x0000007f447f7223 */ /* 0x040fe200000109ff */
[----:B------:R-:W-:Y:S01]  /*6d80*/  FMUL.FTZ R143, R231, UR57 ;  /* 0x00000039e78f7c20 */ /* 0x000fe20008410000 */
[----:B------:R-:W-:Y:S01]  /*6d90*/  FMUL.FTZ R111, R68, R111 ;  /* 0x0000006f446f7220 */ /* 0x000fe20000410000 */
[----:B------:R-:W-:Y:S01]  /*6da0*/  FADD.FTZ R68, R54, R54 ;  /* 0x0000003636447221 */ /* 0x000fe20000010000 */
[C---:B------:R-:W-:Y:S01]  /*6db0*/  FFMA.FTZ R161, R178.reuse, R230, -R161 ;  /* 0x000000e6b2a17223 */ /* 0x040fe200000108a1 */
[----:B------:R-:W-:Y:S01]  /*6dc0*/  FFMA.FTZ R171, R178, R200, R171 ;  /* 0x000000c8b2ab7223 */ /* 0x000fe200000100ab */
[----:B------:R-:W-:Y:S01]  /*6dd0*/  FFMA.FTZ R221, -R44, R14, R221 ;  /* 0x0000000e2cdd7223 */ /* 0x000fe200000101dd */
[----:B------:R-:W-:Y:S01]  /*6de0*/  FFMA.FTZ R138, -R68, R141, R128 ;  /* 0x0000008d448a7223 */ /* 0x000fe20000010180 */
[----:B------:R-:W-:Y:S01]  /*6df0*/  FFMA.FTZ R141, R222, UR19, R71 ;  /* 0x00000013de8d7c23 */ /* 0x000fe20008010047 */
[C---:B------:R-:W-:Y:S01]  /*6e00*/  FMUL.FTZ R71, R68.reuse, R69 ;  /* 0x0000004544477220 */ /* 0x040fe20000410000 */
[C---:B------:R-:W-:Y:S01]  /*6e10*/  FMUL.FTZ R69, R93.reuse, -R192 ;  /* 0x800000c05d457220 */ /* 0x040fe20000410000 */
[-C--:B------:R-:W-:Y:S01]  /*6e20*/  FMUL.FTZ R93, R93, -R70.reuse ;  /* 0x800000465d5d7220 */ /* 0x080fe20000410000 */
[C---:B------:R-:W-:Y:S01]  /*6e30*/  FFMA.FTZ R129, R68.reuse, R129, R183 ;  /* 0x0000008144817223 */ /* 0x040fe200000100b7 */
[----:B------:R-:W-:Y:S01]  /*6e40*/  FFMA.FTZ R128, -R68, R141, -RZ ;  /* 0x0000008d44807223 */ /* 0x000fe200000109ff */
[C---:B------:R-:W-:Y:S01]  /*6e50*/  FFMA.FTZ R130, R94.reuse, R70, -R69 ;  /* 0x000000465e827223 */ /* 0x040fe20000010845 */
[----:B------:R-:W-:Y:S01]  /*6e60*/  FFMA.FTZ R93, R94, R192, R93 ;  /* 0x000000c05e5d7223 */ /* 0x000fe2000001005d */
[----:B------:R-:W-:Y:S01]  /*6e70*/  FADD.FTZ R68, R53, R53 ;  /* 0x0000003535447221 */ /* 0x000fe20000010000 */
[----:B------:R-:W-:Y:S01]  /*6e80*/  FMUL.FTZ R94, R208, UR19 ;  /* 0x00000013d05e7c20 */ /* 0x000fe20008410000 */
[----:B------:R-:W-:Y:S01]  /*6e90*/  FADD.FTZ R189, R189, R130 ;  /* 0x00000082bdbd7221 */ /* 0x000fe20000010000 */
[----:B------:R-:W-:Y:S01]  /*6ea0*/  FADD.FTZ R190, -R190, R93 ;  /* 0x0000005dbebe7221 */ /* 0x000fe20000010100 */
[----:B------:R-:W-:Y:S01]  /*6eb0*/  FMUL.FTZ R130, R208, UR57 ;  /* 0x00000039d0827c20 */ /* 0x000fe20008410000 */
[C---:B------:R-:W-:Y:S01]  /*6ec0*/  FFMA.FTZ R135, R68.reuse, R135, R129 ;  /* 0x0000008744877223 */ /* 0x040fe20000010081 */
[----:B------:R-:W-:Y:S01]  /*6ed0*/  FFMA.FTZ R129, R223, UR57, -R94 ;  /* 0x00000039df817c23 */ /* 0x000fe2000801085e */
[-C--:B------:R-:W-:Y:S01]  /*6ee0*/  FMUL.FTZ R69, R95, -R190.reuse ;  /* 0x800000be5f457220 */ /* 0x080fe20000410000 */
[----:B------:R-:W-:Y:S01]  /*6ef0*/  FFMA.FTZ R141, R223, UR19, R130 ;  /* 0x00000013df8d7c23 */ /* 0x000fe20008010082 */
[----:B------:R-:W-:Y:S01]  /*6f00*/  FMUL.FTZ R93, R95, -R189 ;  /* 0x800000bd5f5d7220 */ /* 0x000fe20000410000 */
[----:B------:R-:W-:Y:S01]  /*6f10*/  FFMA.FTZ R145, -R68, R145, R138 ;  /* 0x0000009144917223 */ /* 0x000fe2000001018a */
[----:B------:R-:W-:Y:S01]  /*6f20*/  FFMA.FTZ R130, R96, R189, -R69 ;  /* 0x000000bd60827223 */ /* 0x000fe20000010845 */
[C---:B------:R-:W-:Y:S01]  /*6f30*/  FMUL.FTZ R94, R68.reuse, R129 ;  /* 0x00000081445e7220 */ /* 0x040fe20000410000 */
[----:B------:R-:W-:Y:S01]  /*6f40*/  FFMA.FTZ R95, -R68, R141, -RZ ;  /* 0x0000008d445f7223 */ /* 0x000fe200000109ff */
[----:B------:R-:W-:Y:S01]  /*6f50*/  FMUL.FTZ R68, R209, UR19 ;  /* 0x00000013d1447c20 */ /* 0x000fe20008410000 */
[----:B------:R-:W-:Y:S01]  /*6f60*/  FADD.FTZ R187, R187, R130 ;  /* 0x00000082bbbb7221 */ /* 0x000fe20000010000 */
[----:B------:R-:W-:Y:S01]  /*6f70*/  FMUL.FTZ R130, R209, UR57 ;  /* 0x00000039d1827c20 */ /* 0x000fe20008410000 */
[----:B------:R-:W-:Y:S01]  /*6f80*/  FFMA.FTZ R93, R96, R190, R93 ;  /* 0x000000be605d7223 */ /* 0x000fe2000001005d */
[C---:B------:R-:W-:Y:S01]  /*6f90*/  FFMA.FTZ R96, R211.reuse, UR57, -R68 ;  /* 0x00000039d3607c23 */ /* 0x040fe20008010844 */
[----:B------:R-:W-:Y:S01]  /*6fa0*/  FADD.FTZ R69, R52, R52 ;  /* 0x0000003434457221 */ /* 0x000fe20000010000 */
[----:B------:R-:W-:Y:S01]  /*6fb0*/  FFMA.FTZ R68, R211, UR19, R130 ;  /* 0x00000013d3447c23 */ /* 0x000fe20008010082 */
[----:B------:R-:W-:Y:S01]  /*6fc0*/  FADD.FTZ R93, -R188, R93 ;  /* 0x0000005dbc5d7221 */ /* 0x000fe20000010100 */
[----:B------:R-:W-:Y:S01]  /*6fd0*/  FMUL.FTZ R141, R231, UR19 ;  /* 0x00000013e78d7c20 */ /* 0x000fe20008410000 */
[C---:B------:R-:W-:Y:S01]  /*6fe0*/  FFMA.FTZ R135, R69.reuse, R74, R135 ;  /* 0x0000004a45877223 */ /* 0x040fe20000010087 */
[C---:B------:R-:W-:Y:S01]  /*6ff0*/  FFMA.FTZ R129, -R69.reuse, R68, -RZ ;  /* 0x0000004445817223 */ /* 0x040fe200000109ff */
[C---:B------:R-:W-:Y:S01]  /*7000*/  FMUL.FTZ R96, R69.reuse, R96 ;  /* 0x0000006045607220 */ /* 0x040fe20000410000 */
[----:B------:R-:W-:Y:S01]  /*7010*/  FFMA.FTZ R158, -R69, R158, R145 ;  /* 0x0000009e459e7223 */ /* 0x000fe20000010191 */
[C---:B------:R-:W-:Y:S01]  /*7020*/  FMUL.FTZ R68, R97.reuse, -R187 ;  /* 0x800000bb61447220 */ /* 0x040fe20000410000 */
[----:B------:R-:W-:Y:S01]  /*7030*/  FMUL.FTZ R69, R97, -R93 ;  /* 0x8000005d61457220 */ /* 0x000fe20000410000 */
[----:B------:R-:W-:Y:S01]  /*7040*/  FFMA.FTZ R130, R216, UR19, R143 ;  /* 0x00000013d8827c23 */ /* 0x000fe2000801008f */
[----:B------:R-:W-:Y:S01]  /*7050*/  FFMA.FTZ R222, -R36, R13, R222 ;  /* 0x0000000d24de7223 */ /* 0x000fe200000101de */
[C---:B------:R-:W-:Y:S01]  /*7060*/  FFMA.FTZ R97, R98.reuse, R93, R68 ;  /* 0x0000005d62617223 */ /* 0x040fe20000010044 */
[----:B------:R-:W-:Y:S01]  /*7070*/  FFMA.FTZ R74, R98, R187, -R69 ;  /* 0x000000bb624a7223 */ /* 0x000fe20000010845 */
[----:B------:R-:W-:Y:S01]  /*7080*/  FFMA.FTZ R98, R216, UR57, -R141 ;  /* 0x00000039d8627c23 */ /* 0x000fe2000801088d */
[----:B------:R-:W-:Y:S01]  /*7090*/  FFMA.FTZ R130, -R3, R130, -RZ ;  /* 0x0000008203827223 */ /* 0x000fe200000109ff */
[----:B------:R-:W-:Y:S01]  /*70a0*/  FADD.FTZ R97, -R180, R97 ;  /* 0x00000061b4617221 */ /* 0x000fe20000010100 */
[----:B------:R-:W-:Y:S01]  /*70b0*/  FADD.FTZ R181, R181, R74 ;  /* 0x0000004ab5b57221 */ /* 0x000fe20000010000 */
[----:B------:R-:W-:Y:S01]  /*70c0*/  FMUL.FTZ R98, R3, R98 ;  /* 0x0000006203627220 */ /* 0x000fe20000410000 */
[----:B------:R-:W-:Y:S01]  /*70d0*/  FADD.FTZ R68, R51, R51 ;  /* 0x0000003333447221 */ /* 0x000fe20000010000 */
[C---:B------:R-:W-:Y:S01]  /*70e0*/  FMUL.FTZ R3, R99.reuse, -R97 ;  /* 0x8000006163037220 */ /* 0x040fe20000410000 */
[----:B------:R-:W-:Y:S01]  /*70f0*/  FMUL.FTZ R138, R99, -R181 ;  /* 0x800000b5638a7220 */ /* 0x000fe20000410000 */
[----:B------:R-:W-:Y:S01]  /*7100*/  FMUL.FTZ R69, R210, UR19 ;  /* 0x00000013d2457c20 */ /* 0x000fe20008410000 */
[----:B------:R-:W-:Y:S01]  /*7110*/  FFMA.FTZ R142, R68, R151, R135 ;  /* 0x00000097448e7223 */ /* 0x000fe20000010087 */
[C---:B------:R-:W-:Y:S01]  /*7120*/  FFMA.FTZ R74, R100.reuse, R181, -R3 ;  /* 0x000000b5644a7223 */ /* 0x040fe20000010803 */
[----:B------:R-:W-:Y:S01]  /*7130*/  FFMA.FTZ R3, R100, R97, R138 ;  /* 0x0000006164037223 */ /* 0x000fe2000001008a */
[----:B------:R-:W-:Y:S01]  /*7140*/  FMUL.FTZ R135, R210, UR57 ;  /* 0x00000039d2877c20 */ /* 0x000fe20008410000 */
[----:B------:R-:W-:Y:S01]  /*7150*/  FFMA.FTZ R99, R212, UR57, -R69 ;  /* 0x00000039d4637c23 */ /* 0x000fe20008010845 */
[----:B------:R-:W-:Y:S01]  /*7160*/  FADD.FTZ R74, R165, R74 ;  /* 0x0000004aa54a7221 */ /* 0x000fe20000010000 */
[----:B------:R-:W-:Y:S01]  /*7170*/  FADD.FTZ R164, -R164, R3 ;  /* 0x00000003a4a47221 */ /* 0x000fe20000010100 */
[----:B------:R-:W-:Y:S01]  /*7180*/  FFMA.FTZ R135, R212, UR19, R135 ;  /* 0x00000013d4877c23 */ /* 0x000fe20008010087 */
[----:B------:R-:W-:Y:S01]  /*7190*/  FADD.FTZ R69, R50, R50 ;  /* 0x0000003232457221 */ /* 0x000fe20000010000 */
[----:B------:R-:W-:Y:S01]  /*71a0*/  FMUL.FTZ R141, R225, UR57 ;  /* 0x00000039e18d7c20 */ /* 0x000fe20008410000 */
[C---:B------:R-:W-:Y:S01]  /*71b0*/  FMUL.FTZ R3, R101.reuse, -R164 ;  /* 0x800000a465037220 */ /* 0x040fe20000410000 */
[----:B------:R-:W-:Y:S01]  /*71c0*/  FMUL.FTZ R101, R101, -R74 ;  /* 0x8000004a65657220 */ /* 0x000fe20000410000 */
[C---:B------:R-:W-:Y:S01]  /*71d0*/  FFMA.FTZ R100, -R68.reuse, R135, -RZ ;  /* 0x0000008744647223 */ /* 0x040fe200000109ff */
[----:B------:R-:W-:Y:S01]  /*71e0*/  FMUL.FTZ R135, R225, UR19 ;  /* 0x00000013e1877c20 */ /* 0x000fe20008410000 */
[C---:B------:R-:W-:Y:S01]  /*71f0*/  FMUL.FTZ R99, R68.reuse, R99 ;  /* 0x0000006344637220 */ /* 0x040fe20000410000 */
[----:B------:R-:W-:Y:S01]  /*7200*/  FFMA.FTZ R159, -R68, R159, R158 ;  /* 0x0000009f449f7223 */ /* 0x000fe2000001019e */
[C---:B------:R-:W-:Y:S01]  /*7210*/  FFMA.FTZ R101, R102.reuse, R164, R101 ;  /* 0x000000a466657223 */ /* 0x040fe20000010065 */
[----:B------:R-:W-:Y:S01]  /*7220*/  FFMA.FTZ R68, R102, R74, -R3 ;  /* 0x0000004a66447223 */ /* 0x000fe20000010803 */
[----:B------:R-:W-:Y:S01]  /*7230*/  FFMA.FTZ R142, R69, R76, R142 ;  /* 0x0000004c458e7223 */ /* 0x000fe2000001008e */
[C---:B------:R-:W-:Y:S01]  /*7240*/  FFMA.FTZ R76, R226.reuse, UR57, -R135 ;  /* 0x00000039e24c7c23 */ /* 0x040fe20008010887 */
[----:B------:R-:W-:Y:S01]  /*7250*/  FFMA.FTZ R138, R226, UR19, R141 ;  /* 0x00000013e28a7c23 */ /* 0x000fe2000801008d */
[----:B------:R-:W-:Y:S01]  /*7260*/  FADD.FTZ R166, -R166, R101 ;  /* 0x00000065a6a67221 */ /* 0x000fe20000010100 */
[----:B------:R-:W-:Y:S01]  /*7270*/  FADD.FTZ R167, R167, R68 ;  /* 0x00000044a7a77221 */ /* 0x000fe20000010000 */
[C---:B------:R-:W-:Y:S01]  /*7280*/  FMUL.FTZ R76, R69.reuse, R76 ;  /* 0x0000004c454c7220 */ /* 0x040fe20000410000 */
[C---:B------:R-:W-:Y:S01]  /*7290*/  FFMA.FTZ R102, -R69.reuse, R138, -RZ ;  /* 0x0000008a45667223 */ /* 0x040fe200000109ff */
[----:B------:R-:W-:Y:S01]  /*72a0*/  FFMA.FTZ R159, -R69, R160, R159 ;  /* 0x000000a0459f7223 */ /* 0x000fe2000001019f */
[CC--:B------:R-:W-:Y:S01]  /*72b0*/  FMUL.FTZ R69, R103.reuse, -R166.reuse ;  /* 0x800000a667457220 */ /* 0x0c0fe20000410000 */
[-C--:B------:R-:W-:Y:S01]  /*72c0*/  FMUL.FTZ R103, R103, -R167.reuse ;  /* 0x800000a767677220 */ /* 0x080fe20000410000 */
[----:B------:R-:W-:Y:S01]  /*72d0*/  FADD.FTZ R3, R49, R49 ;  /* 0x0000003131037221 */ /* 0x000fe20000010000 */
[C---:B------:R-:W-:Y:S01]  /*72e0*/  FMUL.FTZ R68, R203.reuse, UR19 ;  /* 0x00000013cb447c20 */ /* 0x040fe20008410000 */
[----:B------:R-:W-:Y:S01]  /*72f0*/  FMUL.FTZ R138, R203, UR57 ;  /* 0x00000039cb8a7c20 */ /* 0x000fe20008410000 */
[C---:B------:R-:W-:Y:S01]  /*7300*/  FFMA.FTZ R69, R104.reuse, R167, -R69 ;  /* 0x000000a768457223 */ /* 0x040fe20000010845 */
[----:B------:R-:W-:Y:S01]  /*7310*/  FFMA.FTZ R104, R104, R166, R103 ;  /* 0x000000a668687223 */ /* 0x000fe20000010067 */
        /* <DEDUP_REMOVED lines=8> */
[----:B------:R-:W-:Y:S01]  /*73a0*/  FADD.FTZ R170, R170, R69 ;  /* 0x00000045aaaa7221 */ /* 0x000fe20000010000 */
[----:B------:R-:W-:Y:S01]  /*73b0*/  FMUL.FTZ R3, R105, -R169 ;  /* 0x800000a969037220 */ /* 0x000fe20000410000 */
[----:B------:R-:W-:Y:S01]  /*73c0*/  FFMA.FTZ R142, R68, R157, R135 ;  /* 0x0000009d448e7223 */ /* 0x000fe20000010087 */
[C---:B------:R-:W-:Y:S01]  /*73d0*/  FMUL.FTZ R69, R199.reuse, UR19 ;  /* 0x00000013c7457c20 */ /* 0x040fe20008410000 */
[----:B------:R-:W-:Y:S01]  /*73e0*/  FMUL.FTZ R135, R199, UR57 ;  /* 0x00000039c7877c20 */ /* 0x000fe20008410000 */
[-C--:B------:R-:W-:Y:S01]  /*73f0*/  FMUL.FTZ R104, R105, -R170.reuse ;  /* 0x800000aa69687220 */ /* 0x080fe20000410000 */
[----:B------:R-:W-:Y:S01]  /*7400*/  FFMA.FTZ R138, R106, R170, -R3 ;  /* 0x000000aa6a8a7223 */ /* 0x000fe20000010803 */
[C---:B------:R-:W-:Y:S01]  /*7410*/  FFMA.FTZ R101, R228.reuse, UR57, -R69 ;  /* 0x00000039e4657c23 */ /* 0x040fe20008010845 */
[----:B------:R-:W-:Y:S01]  /*7420*/  FFMA.FTZ R105, R228, UR19, R135 ;  /* 0x00000013e4697c23 */ /* 0x000fe20008010087 */
[----:B------:R-:W-:Y:S01]  /*7430*/  FFMA.FTZ R69, R106, R169, R104 ;  /* 0x000000a96a457223 */ /* 0x000fe20000010068 */
[----:B------:R-:W-:Y:S01]  /*7440*/  FADD.FTZ R173, R173, R138 ;  /* 0x0000008aadad7221 */ /* 0x000fe20000010000 */
[----:B------:R-:W-:Y:S01]  /*7450*/  FADD.FTZ R3, R47, R47 ;  /* 0x0000002f2f037221 */ /* 0x000fe20000010000 */
[C---:B------:R-:W-:Y:S01]  /*7460*/  FMUL.FTZ R104, R68.reuse, R101 ;  /* 0x0000006544687220 */ /* 0x040fe20000410000 */
[C---:B------:R-:W-:Y:S01]  /*7470*/  FFMA.FTZ R105, -R68.reuse, R105, -RZ ;  /* 0x0000006944697223 */ /* 0x040fe200000109ff */
[----:B------:R-:W-:Y:S01]  /*7480*/  FFMA.FTZ R175, -R68, R175, R162 ;  /* 0x000000af44af7223 */ /* 0x000fe200000101a2 */
[----:B------:R-:W-:Y:S01]  /*7490*/  FADD.FTZ R69, -R172, R69 ;  /* 0x00000045ac457221 */ /* 0x000fe20000010100 */
[----:B------:R-:W-:Y:S01]  /*74a0*/  FMUL.FTZ R68, R107, -R173 ;  /* 0x800000ad6b447220 */ /* 0x000fe20000410000 */
[----:B------:R-:W-:Y:S01]  /*74b0*/  FFMA.FTZ R141, R3, R80, R142 ;  /* 0x00000050038d7223 */ /* 0x000fe2000001008e */
[C---:B------:R-:W-:Y:S01]  /*74c0*/  FMUL.FTZ R80, R198.reuse, UR19 ;  /* 0x00000013c6507c20 */ /* 0x040fe20008410000 */
[----:B------:R-:W-:Y:S01]  /*74d0*/  FMUL.FTZ R106, R198, UR57 ;  /* 0x00000039c66a7c20 */ /* 0x000fe20008410000 */
[-C--:B------:R-:W-:Y:S01]  /*74e0*/  FMUL.FTZ R101, R107, -R69.reuse ;  /* 0x800000456b657220 */ /* 0x080fe20000410000 */
[C---:B------:R-:W-:Y:S01]  /*74f0*/  FFMA.FTZ R68, R108.reuse, R69, R68 ;  /* 0x000000456c447223 */ /* 0x040fe20000010044 */
[C---:B------:R-:W-:Y:S01]  /*7500*/  FFMA.FTZ R80, R229.reuse, UR57, -R80 ;  /* 0x00000039e5507c23 */ /* 0x040fe20008010850 */
[----:B------:R-:W-:Y:S01]  /*7510*/  FFMA.FTZ R106, R229, UR19, R106 ;  /* 0x00000013e56a7c23 */ /* 0x000fe2000801006a */
[----:B------:R-:W-:Y:S01]  /*7520*/  FFMA.FTZ R101, R108, R173, -R101 ;  /* 0x000000ad6c657223 */ /* 0x000fe20000010865 */
[----:B------:R-:W-:Y:S01]  /*7530*/  FADD.FTZ R68, -R147, R68 ;  /* 0x0000004493447221 */ /* 0x000fe20000010100 */
[C---:B------:R-:W-:Y:S01]  /*7540*/  FMUL.FTZ R107, R3.reuse, R80 ;  /* 0x00000050036b7220 */ /* 0x040fe20000410000 */
[C---:B------:R-:W-:Y:S01]  /*7550*/  FFMA.FTZ R135, -R3.reuse, R106, -RZ ;  /* 0x0000006a03877223 */ /* 0x040fe200000109ff */
[----:B------:R-:W-:Y:S01]  /*7560*/  FFMA.FTZ R176, -R3, R176, R175 ;  /* 0x000000b003b07223 */ /* 0x000fe200000101af */
[----:B------:R-:W-:Y:S01]  /*7570*/  FADD.FTZ R148, R148, R101 ;  /* 0x0000006594947221 */ /* 0x000fe20000010000 */
[C---:B------:R-:W-:Y:S01]  /*7580*/  FMUL.FTZ R3, R109.reuse, -R68 ;  /* 0x800000446d037220 */ /* 0x040fe20000410000 */
[----:B------:R-:W-:Y:S01]  /*7590*/  FFMA.FTZ R161, R0, R161, R141 ;  /* 0x000000a100a17223 */ /* 0x000fe2000001008d */
[----:B------:R-:W-:Y:S01]  /*75a0*/  FMUL.FTZ R141, R200, UR57 ;  /* 0x00000039c88d7c20 */ /* 0x000fe20008410000 */
[-C--:B------:R-:W-:Y:S01]  /*75b0*/  FMUL.FTZ R109, R109, -R148.reuse ;  /* 0x800000946d6d7220 */ /* 0x080fe20000410000 */
[----:B------:R-:W-:Y:S01]  /*75c0*/  FFMA.FTZ R3, R112, R148, -R3 ;  /* 0x0000009470037223 */ /* 0x000fe20000010803 */
[----:B------:R-:W-:Y:S01]  /*75d0*/  FMUL.FTZ R101, R200, UR19 ;  /* 0x00000013c8657c20 */ /* 0x000fe20008410000 */
[----:B------:R-:W-:Y:S01]  /*75e0*/  FFMA.FTZ R143, R230, UR19, R141 ;  /* 0x00000013e68f7c23 */ /* 0x000fe2000801008d */
[----:B------:R-:W-:Y:S01]  /*75f0*/  SHF.L.U32 R80, R92, 0x5, RZ ;  /* 0x000000055c507819 */ /* 0x000fe200000006ff */
[----:B------:R-:W-:Y:S01]  /*7600*/  FADD.FTZ R150, R150, R3 ;  /* 0x0000000396967221 */ /* 0x000fe20000010000 */
[----:B------:R-:W-:Y:S01]  /*7610*/  FMUL.FTZ R3, R201, UR19 ;  /* 0x00000013c9037c20 */ /* 0x000fe20008410000 */
[----:B------:R-:W-:Y:S01]  /*7620*/  FFMA.FTZ R112, R112, R68, R109 ;  /* 0x0000004470707223 */ /* 0x000fe2000001006d */
[----:B------:R-:W-:Y:S01]  /*7630*/  FFMA.FTZ R109, -R0, R143, -RZ ;  /* 0x0000008f006d7223 */ /* 0x000fe200000109ff */
[----:B------:R-:W-:Y:S01]  /*7640*/  FFMA.FTZ R101, R230, UR57, -R101 ;  /* 0x00000039e6657c23 */ /* 0x000fe20008010865 */
[----:B------:R-:W-:Y:S01]  /*7650*/  IADD3 R143, R80, 0x1, RZ ;  /* 0x00000001508f7810 */ /* 0x000fe20007ffe0ff */
[----:B------:R-:W-:Y:S01]  /*7660*/  FFMA.FTZ R3, R202, UR57, -R3 ;  /* 0x00000039ca037c23 */ /* 0x000fe20008010803 */
[C---:B------:R-:W-:Y:S01]  /*7670*/  FFMA.FTZ R176, -R0.reuse, R171, R176 ;  /* 0x000000ab00b07223 */ /* 0x040fe200000101b0 */
[----:B------:R-:W-:Y:S01]  /*7680*/  FMUL.FTZ R141, R0, R101 ;  /* 0x00000065008d7220 */ /* 0x000fe20000410000 */
[----:B------:R-:W-:Y:S01]  /*7690*/  LEA.HI.SX32 R108, R143, R80, 0x1b ;  /* 0x000000508f6c7211 */ /* 0x000fe200078fdaff */
[----:B------:R-:W-:Y:S01]  /*76a0*/  FADD.FTZ R0, -R149, R112 ;  /* 0x0000007095007221 */ /* 0x000fe20000010100 */
[----:B------:R-:W-:Y:S01]  /*76b0*/  FMUL.FTZ R143, R2, R3 ;  /* 0x00000003028f7220 */ /* 0x000fe20000410000 */
[C---:B------:R-:W-:Y:S01]  /*76c0*/  FMUL.FTZ R3, R113.reuse, -R150 ;  /* 0x8000009671037220 */ /* 0x040fe20000410000 */
[C---:B------:R-:W-:Y:S01]  /*76d0*/  IADD3 R145, R80.reuse, 0x2, RZ ;  /* 0x0000000250917810 */ /* 0x040fe20007ffe0ff */
[-C--:B------:R-:W-:Y:S01]  /*76e0*/  FMUL.FTZ R113, R113, -R0.reuse ;  /* 0x8000000071717220 */ /* 0x080fe20000410000 */
[----:B------:R-:W-:Y:S01]  /*76f0*/  IADD3 R147, R80, 0x3, RZ ;  /* 0x0000000350937810 */ /* 0x000fe20007ffe0ff */
[C---:B------:R-:W-:Y:S01]  /*7700*/  FFMA.FTZ R3, R114.reuse, R0, R3 ;  /* 0x0000000072037223 */ /* 0x040fe20000010003 */
[----:B------:R-:W-:Y:S01]  /*7710*/  MOV R142, UR7 ;  /* 0x00000007008e7c02 */ /* 0x000fe20008000f00 */
[----:B------:R-:W-:Y:S01]  /*7720*/  FMUL.FTZ R101, R201, UR57 ;  /* 0x00000039c9657c20 */ /* 0x000fe20008410000 */
[----:B------:R-:W-:Y:S01]  /*7730*/  LEA.HI.SX32 R112, R145, R80, 0x1b ;  /* 0x0000005091707211 */ /* 0x000fe200078fdaff */
[----:B------:R-:W-:Y:S01]  /*7740*/  FFMA.FTZ R114, R114, R150, -R113 ;  /* 0x0000009672727223 */ /* 0x000fe20000010871 */
[-C--:B------:R-:W-:Y:S01]  /*7750*/  LEA.HI.SX32 R138, R147, R80.reuse, 0x1b ;  /* 0x00000050938a7211 */ /* 0x080fe200078fdaff */
[----:B------:R-:W-:Y:S01]  /*7760*/  FADD.FTZ R3, -R152, R3 ;  /* 0x0000000398037221 */ /* 0x000fe20000010100 */
[----:B------:R-:W-:Y:S01]  /*7770*/  LEA.HI.SX32 R106, R80, R80, 0x1b ;  /* 0x00000050506a7211 */ /* 0x000fe200078fdaff */
[----:B------:R-:W-:Y:S01]  /*7780*/  FFMA.FTZ R101, R202, UR19, R101 ;  /* 0x00000013ca657c23 */ /* 0x000fe20008010065 */
[----:B------:R-:W-:Y:S01]  /*7790*/  @!P0 LEA R80, R142, R91, 0x4 ;  /* 0x0000005b8e508211 */ /* 0x000fe200078e20ff */
[----:B------:R-:W-:Y:S01]  /*77a0*/  FADD.FTZ R153, R153, R114 ;  /* 0x0000007299997221 */ /* 0x000fe20000010000 */
[C---:B------:R-:W-:Y:S01]  /*77b0*/  FFMA.FTZ R177, R2.reuse, R177, R161 ;  /* 0x000000b102b17223 */ /* 0x040fe200000100a1 */
[C---:B------:R-:W-:Y:S01]  /*77c0*/  FFMA.FTZ R145, -R2.reuse, R101, -RZ ;  /* 0x0000006502917223 */ /* 0x040fe200000109ff */
[----:B------:R-:W-:Y:S01]  /*77d0*/  FFMA.FTZ R179, -R2, R179, R176 ;  /* 0x000000b302b37223 */ /* 0x000fe200000101b0 */
[----:B------:R0:W-:Y:S01]  /*77e0*/  @!P0 STS.128 [R80+0x8b80], R64 ;  /* 0x008b804050008388 */ /* 0x0001e20000000c00 */
[----:B------:R-:W-:Y:S01]  /*77f0*/  FMUL.FTZ R2, R115, -R153 ;  /* 0x8000009973027220 */ /* 0x000fe20000410000 */
[-C--:B------:R-:W-:Y:S01]  /*7800*/  LEA R106, R106, R91.reuse, 0x2 ;  /* 0x0000005b6a6a7211 */ /* 0x080fe200078e10ff */
[----:B------:R-:W-:Y:S01]  /*7810*/  FFMA.FTZ R223, -R43, R12, R223 ;  /* 0x0000000c2bdf7223 */ /* 0x000fe200000101df */
[----:B------:R-:W-:Y:S01]  /*7820*/  LEA R147, R108, R91, 0x2 ;  /* 0x0000005b6c937211 */ /* 0x000fe200078e10ff */
[----:B------:R-:W-:Y:S01]  /*7830*/  FFMA.FTZ R2, R116, R3, R2 ;  /* 0x0000000374027223 */ /* 0x000fe20000010002 */
[-C--:B------:R-:W-:Y:S01]  /*7840*/  LEA R112, R112, R91.reuse, 0x2 ;  /* 0x0000005b70707211 */ /* 0x080fe200078e10ff */
[----:B------:R1:W-:Y:S01]  /*7850*/  STS [R106+0x2100], R72 ;  /* 0x002100486a007388 */ /* 0x0003e20000000800 */
[----:B------:R-:W-:Y:S01]  /*7860*/  LEA R138, R138, R91, 0x2 ;  /* 0x0000005b8a8a7211 */ /* 0x000fe200078e10ff */
[----:B------:R-:W-:Y:S01]  /*7870*/  FADD.FTZ R155, -R155, R2 ;  /* 0x000000029b9b7221 */ /* 0x000fe20000010100 */
[----:B------:R-:W-:Y:S01]  /*7880*/  FFMA.FTZ R212, -R42, R10, R212 ;  /* 0x0000000a2ad47223 */ /* 0x000fe200000101d4 */
[----:B------:R-:W-:Y:S01]  /*7890*/  STS [R147+0x2104], R110 ;  /* 0x0021046e93007388 */ /* 0x000fe20000000800 */
[----:B------:R-:W-:Y:S01]  /*78a0*/  FFMA.FTZ R227, -R41, R8, R227 ;  /* 0x0000000829e37223 */ /* 0x000fe200000101e3 */
[----:B------:R-:W-:Y:S01]  /*78b0*/  FMUL.FTZ R2, R117, -R155 ;  /* 0x8000009b75027220 */ /* 0x000fe20000410000 */
[----:B------:R-:W-:Y:S01]  /*78c0*/  FFMA.FTZ R113, -R33, R7, R228 ;  /* 0x0000000721717223 */ /* 0x000fe200000101e4 */
[----:B------:R2:W-:Y:S01]  /*78d0*/  STS [R112+0x2108], R73 ;  /* 0x0021084970007388 */ /* 0x0005e20000000800 */
[----:B0-----:R-:W-:Y:S01]  /*78e0*/  FMUL.FTZ R65, R115, -R3 ;  /* 0x8000000373417220 */ /* 0x001fe20000410000 */
[----:B-1----:R-:W-:Y:S01]  /*78f0*/  SHF.L.U32 R72, R61, 0x10, RZ ;  /* 0x000000103d487819 */ /* 0x002fe200000006ff */
[----:B------:R-:W-:Y:S01]  /*7900*/  FMUL.FTZ R114, R187, UR47 ;  /* 0x0000002fbb727c20 */ /* 0x000fe20008410000 */
[----:B------:R0:W-:Y:S01]  /*7910*/  STS [R138+0x210c], R75 ;  /* 0x00210c4b8a007388 */ /* 0x0001e20000000800 */
[----:B------:R-:W-:Y:S01]  /*7920*/  FFMA.FTZ R65, R116, R153, -R65 ;  /* 0x0000009974417223 */ /* 0x000fe20000010841 */
[----:B------:R-:W-:Y:S01]  /*7930*/  FMUL.FTZ R115, R167, UR47 ;  /* 0x0000002fa7737c20 */ /* 0x000fe20008410000 */
[----:B------:R-:W-:Y:S01]  /*7940*/  FFMA.FTZ R219, -R45, R72, R219 ;  /* 0x000000482ddb7223 */ /* 0x000fe200000101db */
[----:B------:R-:W-:Y:S01]  /*7950*/  STS [R106+0x2114], R79 ;  /* 0x0021144f6a007388 */ /* 0x000fe20000000800 */
[----:B------:R-:W-:Y:S01]  /*7960*/  FADD.FTZ R101, R156, R65 ;  /* 0x000000419c657221 */ /* 0x000fe20000010000 */
[----:B--2---:R-:W-:Y:S01]  /*7970*/  SHF.L.U32 R73, R193, 0x10, RZ ;  /* 0x00000010c1497819 */ /* 0x004fe200000006ff */
[----:B------:R-:W-:Y:S01]  /*7980*/  FMUL.FTZ R108, R190, UR47 ;  /* 0x0000002fbe6c7c20 */ /* 0x000fe20008410000 */
[----:B------:R-:W-:Y:S01]  /*7990*/  STS [R106+0x2110], R77 ;  /* 0x0021104d6a007388 */ /* 0x000fe20000000800 */
[----:B------:R-:W-:Y:S01]  /*79a0*/  FMUL.FTZ R65, R117, -R101 ;  /* 0x8000006575417220 */ /* 0x000fe20000410000 */
[----:B0-----:R-:W-:Y:S01]  /*79b0*/  SHF.L.U32 R75, R60, 0x10, RZ ;  /* 0x000000103c4b7819 */ /* 0x001fe200000006ff */
[----:B------:R-:W-:Y:S01]  /*79c0*/  FFMA.FTZ R218, -R38, R73, R218 ;  /* 0x0000004926da7223 */ /* 0x000fe200000101da */
[----:B------:R-:W-:Y:S01]  /*79d0*/  STS [R106+0x2148], R76 ;  /* 0x0021484c6a007388 */ /* 0x000fe20000000800 */
[C---:B------:R-:W-:Y:S01]  /*79e0*/  FFMA.FTZ R64, R118.reuse, R155, R65 ;  /* 0x0000009b76407223 */ /* 0x040fe20000010041 */
[----:B------:R-:W-:Y:S01]  /*79f0*/  FFMA.FTZ R65, R118, R101, -R2 ;  /* 0x0000006576417223 */ /* 0x000fe20000010802 */
[----:B------:R-:W-:Y:S01]  /*7a00*/  FFMA.FTZ R217, -R46, R75, R217 ;  /* 0x0000004b2ed97223 */ /* 0x000fe200000101d9 */
[----:B------:R-:W-:Y:S01]  /*7a10*/  STS [R106+0x211c], R83 ;  /* 0x00211c536a007388 */ /* 0x000fe20000000800 */
[----:B------:R-:W-:Y:S01]  /*7a20*/  FADD.FTZ R2, -R131, R64 ;  /* 0x0000004083027221 */ /* 0x000fe20000010100 */
[----:B------:R-:W-:Y:S01]  /*7a30*/  FADD.FTZ R132, R132, R65 ;  /* 0x0000004184847221 */ /* 0x000fe20000010000 */
[----:B------:R-:W-:Y:S01]  /*7a40*/  FMUL.FTZ R117, R164, UR47 ;  /* 0x0000002fa4757c20 */ /* 0x000fe20008410000 */
[----:B------:R0:W-:Y:S01]  /*7a50*/  STS [R106+0x2150], R78 ;  /* 0x0021504e6a007388 */ /* 0x0001e20000000800 */
[C---:B------:R-:W-:Y:S01]  /*7a60*/  FMUL.FTZ R65, R119.reuse, -R2 ;  /* 0x8000000277417220 */ /* 0x040fe20000410000 */
[-C--:B------:R-:W-:Y:S01]  /*7a70*/  FMUL.FTZ R119, R119, -R132.reuse ;  /* 0x8000008477777220 */ /* 0x080fe20000410000 */
[-C--:B------:R-:W-:Y:S01]  /*7a80*/  FMUL.FTZ R80, R37, R132.reuse ;  /* 0x0000008425507220 */ /* 0x080fe20000410000 */
[----:B------:R1:W-:Y:S01]  /*7a90*/  STS [R106+0x2128], R71 ;  /* 0x002128476a007388 */ /* 0x0003e20000000800 */
[C---:B------:R-:W-:Y:S01]  /*7aa0*/  FFMA.FTZ R65, R120.reuse, R132, -R65 ;  /* 0x0000008478417223 */ /* 0x040fe20000010841 */
[----:B------:R-:W-:Y:S01]  /*7ab0*/  FFMA.FTZ R64, R120, R2, R119 ;  /* 0x0000000278407223 */ /* 0x000fe20000010077 */
[----:B------:R-:W-:Y:S01]  /*7ac0*/  FMUL.FTZ R119, R74, UR47 ;  /* 0x0000002f4a777c20 */ /* 0x000fe20008410000 */
[----:B------:R2:W-:Y:S01]  /*7ad0*/  STS [R106+0x2130], R94 ;  /* 0x0021305e6a007388 */ /* 0x0005e20000000800 */
[----:B------:R-:W-:Y:S01]  /*7ae0*/  FADD.FTZ R134, R134, R65 ;  /* 0x0000004186867221 */ /* 0x000fe20000010000 */
[----:B------:R-:W-:Y:S01]  /*7af0*/  FADD.FTZ R64, -R133, R64 ;  /* 0x0000004085407221 */ /* 0x000fe20000010100 */
[----:B------:R-:W-:Y:S01]  /*7b00*/  FFMA.FTZ R116, R74, UR46, R117 ;  /* 0x0000002e4a747c23 */ /* 0x000fe20008010075 */
[----:B------:R3:W-:Y:S01]  /*7b10*/  STS [R106+0x2138], R96 ;  /* 0x002138606a007388 */ /* 0x0007e20000000800 */
[C---:B------:R-:W-:Y:S01]  /*7b20*/  FMUL.FTZ R65, R121.reuse, -R134 ;  /* 0x8000008679417220 */ /* 0x040fe20000410000 */
[----:B------:R-:W-:Y:S01]  /*7b30*/  FMUL.FTZ R121, R121, -R64 ;  /* 0x8000004079797220 */ /* 0x000fe20000410000 */
[----:B0-----:R-:W-:Y:S01]  /*7b40*/  FMUL.FTZ R78, R45, R134 ;  /* 0x000000862d4e7220 */ /* 0x001fe20000410000 */
[----:B-1----:R-:W-:Y:S01]  /*7b50*/  SHF.L.U32 R71, R85, 0x10, RZ ;  /* 0x0000001055477819 */ /* 0x002fe200000006ff */
[C---:B------:R-:W-:Y:S01]  /*7b60*/  FFMA.FTZ R65, R124.reuse, R64, R65 ;  /* 0x000000407c417223 */ /* 0x040fe20000010041 */
[----:B------:R-:W-:Y:S01]  /*7b70*/  FFMA.FTZ R124, R124, R134, -R121 ;  /* 0x000000867c7c7223 */ /* 0x000fe20000010879 */
[----:B--2---:R-:W-:Y:S01]  /*7b80*/  FMUL.FTZ R94, R45, R64 ;  /* 0x000000402d5e7220 */ /* 0x004fe20000410000 */
[----:B------:R0:W-:Y:S01]  /*7b90*/  STS [R106+0x2118], R81 ;  /* 0x002118516a007388 */ /* 0x0001e20000000800 */
[----:B------:R-:W-:Y:S01]  /*7ba0*/  FADD.FTZ R65, -R136, R65 ;  /* 0x0000004188417221 */ /* 0x000fe20000010100 */
[----:B------:R-:W-:Y:S01]  /*7bb0*/  FADD.FTZ R137, R137, R124 ;  /* 0x0000007c89897221 */ /* 0x000fe20000010000 */
[----:B---3--:R-:W-:Y:S01]  /*7bc0*/  FMUL.FTZ R96, R204, R78 ;  /* 0x0000004ecc607220 */ /* 0x008fe20000410000 */
[----:B------:R1:W-:Y:S01]  /*7bd0*/  STS [R106+0x2144], R100 ;  /* 0x002144646a007388 */ /* 0x0003e20000000800 */
[C---:B------:R-:W-:Y:S01]  /*7be0*/  FMUL.FTZ R67, R125.reuse, -R65 ;  /* 0x800000417d437220 */ /* 0x040fe20000410000 */
[-C--:B------:R-:W-:Y:S01]  /*7bf0*/  FMUL.FTZ R66, R125, -R137.reuse ;  /* 0x800000897d427220 */ /* 0x080fe20000410000 */
[-C--:B------:R-:W-:Y:S01]  /*7c00*/  FMUL.FTZ R77, R38, R137.reuse ;  /* 0x00000089264d7220 */ /* 0x080fe20000410000 */
[----:B------:R2:W-:Y:S01]  /*7c10*/  STS [R106+0x214c], R102 ;  /* 0x00214c666a007388 */ /* 0x0005e20000000800 */
[C---:B------:R-:W-:Y:S01]  /*7c20*/  FFMA.FTZ R67, R126.reuse, R137, -R67 ;  /* 0x000000897e437223 */ /* 0x040fe20000010843 */
[----:B------:R-:W-:Y:S01]  /*7c30*/  FFMA.FTZ R66, R126, R65, R66 ;  /* 0x000000417e427223 */ /* 0x000fe20000010042 */
[----:B------:R-:W-:Y:S01]  /*7c40*/  FMUL.FTZ R83, R123, R77 ;  /* 0x0000004d7b537220 */ /* 0x000fe20000410000 */
[----:B------:R-:W-:Y:S01]  /*7c50*/  FFMA.FTZ R96, R219, R94, -R96 ;  /* 0x0000005edb607223 */ /* 0x000fe20000010860 */
[----:B------:R-:W-:Y:S01]  /*7c60*/  FADD.FTZ R140, R140, R67 ;  /* 0x000000438c8c7221 */ /* 0x000fe20000010000 */
[----:B------:R-:W-:Y:S01]  /*7c70*/  FADD.FTZ R139, -R139, R66 ;  /* 0x000000428b8b7221 */ /* 0x000fe20000010100 */
[----:B------:R-:W-:Y:S01]  /*7c80*/  FMUL.FTZ R67, R38, R65 ;  /* 0x0000004126437220 */ /* 0x000fe20000410000 */
[----:B0-----:R-:W-:Y:S01]  /*7c90*/  FFMA.FTZ R81, -R37, R71, R220 ;  /* 0x0000004725517223 */ /* 0x001fe200000101dc */
[C---:B------:R-:W-:Y:S01]  /*7ca0*/  FMUL.FTZ R79, R46.reuse, R140 ;  /* 0x0000008c2e4f7220 */ /* 0x040fe20000410000 */
[----:B------:R-:W-:Y:S01]  /*7cb0*/  FMUL.FTZ R66, R46, R139 ;  /* 0x0000008b2e427220 */ /* 0x000fe20000410000 */
[-C--:B------:R-:W-:Y:S01]  /*7cc0*/  FFMA.FTZ R83, R218, R67.reuse, -R83 ;  /* 0x00000043da537223 */ /* 0x080fe20000010853 */
[----:B------:R-:W-:Y:S01]  /*7cd0*/  FMUL.FTZ R67, R123, R67 ;  /* 0x000000437b437220 */ /* 0x000fe20000410000 */
[----:B------:R-:W-:Y:S01]  /*7ce0*/  FMUL.FTZ R76, R122, R79 ;  /* 0x0000004f7a4c7220 */ /* 0x000fe20000410000 */
[----:B-1----:R-:W-:Y:S01]  /*7cf0*/  FMUL.FTZ R100, R37, R2 ;  /* 0x0000000225647220 */ /* 0x002fe20000410000 */
[----:B------:R-:W-:Y:S01]  /*7d00*/  FMUL.FTZ R94, R204, R94 ;  /* 0x0000005ecc5e7220 */ /* 0x000fe20000410000 */
[----:B------:R-:W-:Y:S01]  /*7d10*/  FFMA.FTZ R67, R218, R77, R67 ;  /* 0x0000004dda437223 */ /* 0x000fe20000010043 */
[-C--:B------:R-:W-:Y:S01]  /*7d20*/  FFMA.FTZ R76, R217, R66.reuse, -R76 ;  /* 0x00000042d94c7223 */ /* 0x080fe2000001084c */
[----:B------:R-:W-:Y:S01]  /*7d30*/  FMUL.FTZ R66, R122, R66 ;  /* 0x000000427a427220 */ /* 0x000fe20000410000 */
[----:B--2---:R-:W-:Y:S01]  /*7d40*/  FMUL.FTZ R102, R205, R80 ;  /* 0x00000050cd667220 */ /* 0x004fe20000410000 */
[----:B------:R0:W-:Y:S01]  /*7d50*/  STS [R106+0x2134], R95 ;  /* 0x0021345f6a007388 */ /* 0x0001e20000000800 */
[----:B------:R-:W-:Y:S01]  /*7d60*/  FADD.FTZ R76, RZ, R76 ;  /* 0x0000004cff4c7221 */ /* 0x000fe20000010000 */
[----:B------:R-:W-:Y:S01]  /*7d70*/  FFMA.FTZ R66, R217, R79, R66 ;  /* 0x0000004fd9427223 */ /* 0x000fe20000010042 */
[----:B------:R-:W-:Y:S01]  /*7d80*/  FMUL.FTZ R126, R69, UR47 ;  /* 0x0000002f457e7c20 */ /* 0x000fe20008410000 */
[----:B------:R1:W-:Y:S01]  /*7d90*/  STS [R106+0x2140], R99 ;  /* 0x002140636a007388 */ /* 0x0003e20000000800 */
[----:B------:R-:W-:Y:S01]  /*7da0*/  FADD.FTZ R83, R76, R83 ;  /* 0x000000534c537221 */ /* 0x000fe20000010000 */
[----:B------:R-:W-:Y:S01]  /*7db0*/  FADD.FTZ R66, RZ, R66 ;  /* 0x00000042ff427221 */ /* 0x000fe20000010000 */
[----:B------:R-:W-:Y:S01]  /*7dc0*/  FMUL.FTZ R76, R44, R101 ;  /* 0x000000652c4c7220 */ /* 0x000fe20000410000 */
[----:B------:R2:W-:Y:S01]  /*7dd0*/  STS [R106+0x2154], R103 ;  /* 0x002154676a007388 */ /* 0x0005e20000000800 */
[----:B------:R-:W-:Y:S01]  /*7de0*/  FADD.FTZ R96, R83, R96 ;  /* 0x0000006053607221 */ /* 0x000fe20000010000 */
[----:B------:R-:W-:Y:S01]  /*7df0*/  FADD.FTZ R66, R66, R67 ;  /* 0x0000004342427221 */ /* 0x000fe20000010000 */
[----:B------:R-:W-:Y:S01]  /*7e00*/  FFMA.FTZ R67, R219, R78, R94 ;  /* 0x0000004edb437223 */ /* 0x000fe2000001005e */
[-C--:B0-----:R-:W-:Y:S01]  /*7e10*/  FFMA.FTZ R95, R81, R100.reuse, -R102 ;  /* 0x00000064515f7223 */ /* 0x081fe20000010866 */
[----:B------:R-:W-:Y:S01]  /*7e20*/  FMUL.FTZ R100, R205, R100 ;  /* 0x00000064cd647220 */ /* 0x000fe20000410000 */
[----:B------:R-:W-:Y:S01]  /*7e30*/  FMUL.FTZ R94, R44, R155 ;  /* 0x0000009b2c5e7220 */ /* 0x000fe20000410000 */
[----:B------:R-:W-:Y:S01]  /*7e40*/  FADD.FTZ R66, R66, R67 ;  /* 0x0000004342427221 */ /* 0x000fe20000010000 */
[----:B-1----:R-:W-:Y:S01]  /*7e50*/  FMUL.FTZ R99, R36, R3 ;  /* 0x0000000324637220 */ /* 0x002fe20000410000 */
[----:B------:R-:W-:Y:S01]  /*7e60*/  FFMA.FTZ R67, R81, R80, R100 ;  /* 0x0000005051437223 */ /* 0x000fe20000010064 */
[----:B------:R-:W-:Y:S01]  /*7e70*/  FMUL.FTZ R100, R206, R76 ;  /* 0x0000004cce647220 */ /* 0x000fe20000410000 */
[----:B------:R-:W-:Y:S01]  /*7e80*/  FMUL.FTZ R83, R36, R153 ;  /* 0x0000009924537220 */ /* 0x000fe20000410000 */
[----:B------:R-:W-:Y:S01]  /*7e90*/  FADD.FTZ R95, R96, R95 ;  /* 0x0000005f605f7221 */ /* 0x000fe20000010000 */
[----:B------:R-:W-:Y:S01]  /*7ea0*/  FADD.FTZ R66, R66, R67 ;  /* 0x0000004342427221 */ /* 0x000fe20000010000 */
[-C--:B------:R-:W-:Y:S01]  /*7eb0*/  FFMA.FTZ R100, R221, R94.reuse, -R100 ;  /* 0x0000005edd647223 */ /* 0x080fe20000010864 */
[----:B------:R-:W-:Y:S01]  /*7ec0*/  FMUL.FTZ R94, R206, R94 ;  /* 0x0000005ece5e7220 */ /* 0x000fe20000410000 */
[----:B--2---:R-:W-:Y:S01]  /*7ed0*/  FMUL.FTZ R103, R207, R83 ;  /* 0x00000053cf677220 */ /* 0x004fe20000410000 */
[----:B------:R0:W-:Y:S01]  /*7ee0*/  STS [R106+0x2178], R98 ;  /* 0x002178626a007388 */ /* 0x0001e20000000800 */
[----:B------:R-:W-:Y:S01]  /*7ef0*/  FADD.FTZ R95, R95, R100 ;  /* 0x000000645f5f7221 */ /* 0x000fe20000010000 */
[----:B------:R-:W-:Y:S01]  /*7f00*/  FFMA.FTZ R67, R221, R76, R94 ;  /* 0x0000004cdd437223 */ /* 0x000fe2000001005e */
[-C--:B------:R-:W-:Y:S01]  /*7f10*/  FMUL.FTZ R94, R207, R99.reuse ;  /* 0x00000063cf5e7220 */ /* 0x080fe20000410000 */
[----:B------:R-:W-:Y:S01]  /*7f20*/  FFMA.FTZ R96, R222, R99, -R103 ;  /* 0x00000063de607223 */ /* 0x000fe20000010867 */
[C---:B------:R-:W-:Y:S01]  /*7f30*/  FMUL.FTZ R99, R43.reuse, R0 ;  /* 0x000000002b637220 */ /* 0x040fe20000410000 */
[----:B------:R-:W-:Y:S01]  /*7f40*/  FADD.FTZ R66, R66, R67 ;  /* 0x0000004342427221 */ /* 0x000fe20000010000 */
[----:B------:R-:W-:Y:S01]  /*7f50*/  FFMA.FTZ R67, R222, R83, R94 ;  /* 0x00000053de437223 */ /* 0x000fe2000001005e */
[----:B------:R-:W-:Y:S01]  /*7f60*/  FMUL.FTZ R94, R43, R150 ;  /* 0x000000962b5e7220 */ /* 0x000fe20000410000 */
[----:B------:R-:W-:Y:S01]  /*7f70*/  FMUL.FTZ R102, R35, R68 ;  /* 0x0000004423667220 */ /* 0x000fe20000410000 */
[----:B0-----:R-:W-:Y:S01]  /*7f80*/  FMUL.FTZ R98, R208, R99 ;  /* 0x00000063d0627220 */ /* 0x001fe20000410000 */
[----:B------:R-:W-:Y:S01]  /*7f90*/  FADD.FTZ R66, R66, R67 ;  /* 0x0000004342427221 */ /* 0x000fe20000010000 */
[----:B------:R-:W-:Y:S01]  /*7fa0*/  FADD.FTZ R67, R95, R96 ;  /* 0x000000605f437221 */ /* 0x000fe20000010000 */
[----:B------:R-:W-:Y:S01]  /*7fb0*/  FMUL.FTZ R100, R208, R94 ;  /* 0x0000005ed0647220 */ /* 0x000fe20000410000 */
[C---:B------:R-:W-:Y:S01]  /*7fc0*/  FMUL.FTZ R95, R35.reuse, R148 ;  /* 0x00000094235f7220 */ /* 0x040fe20000410000 */
[----:B------:R-:W-:Y:S01]  /*7fd0*/  FFMA.FTZ R96, -R35, R11, R211 ;  /* 0x0000000b23607223 */ /* 0x000fe200000101d3 */
[----:B------:R0:W-:Y:S01]  /*7fe0*/  STS [R106+0x2158], R104 ;  /* 0x002158686a007388 */ /* 0x0001e20000000800 */
[----:B------:R-:W-:Y:S01]  /*7ff0*/  FFMA.FTZ R100, R223, R99, -R100 ;  /* 0x00000063df647223 */ /* 0x000fe20000010864 */
[----:B------:R-:W-:Y:S01]  /*8000*/  FMUL.FTZ R103, R209, R95 ;  /* 0x0000005fd1677220 */ /* 0x000fe20000410000 */
[----:B------:R-:W-:Y:S01]  /*8010*/  FMUL.FTZ R99, R42, R173 ;  /* 0x000000ad2a637220 */ /* 0x000fe20000410000 */
[----:B------:R1:W-:Y:S01]  /*8020*/  STS [R106+0x2160], R107 ;  /* 0x0021606b6a007388 */ /* 0x0003e20000000800 */
[----:B------:R-:W-:Y:S01]  /*8030*/  FADD.FTZ R67, R67, R100 ;  /* 0x0000006443437221 */ /* 0x000fe20000010000 */
[----:B------:R-:W-:Y:S01]  /*8040*/  FMUL.FTZ R100, R34, R169 ;  /* 0x000000a922647220 */ /* 0x000fe20000410000 */
[----:B------:R-:W-:Y:S01]  /*8050*/  FMUL.FTZ R125, R0, UR47 ;  /* 0x0000002f007d7c20 */ /* 0x000fe20008410000 */
[----:B------:R2:W-:Y:S01]  /*8060*/  STS [R106+0x216c], R109 ;  /* 0x00216c6d6a007388 */ /* 0x0005e20000000800 */
[----:B------:R-:W-:Y:S01]  /*8070*/  FMUL.FTZ R131, R2, UR47 ;  /* 0x0000002f02837c20 */ /* 0x000fe20008410000 */
[----:B0-----:R-:W-:Y:S01]  /*8080*/  FFMA.FTZ R104, R96, R102, -R103 ;  /* 0x0000006660687223 */ /* 0x001fe20000010867 */
[----:B------:R-:W-:Y:S01]  /*8090*/  FFMA.FTZ R103, R223, R94, R98 ;  /* 0x0000005edf677223 */ /* 0x000fe20000010062 */
[----:B------:R0:W-:Y:S01]  /*80a0*/  STS [R106+0x215c], R105 ;  /* 0x00215c696a007388 */ /* 0x0001e20000000800 */
[----:B------:R-:W-:Y:S01]  /*80b0*/  FMUL.FTZ R98, R34, R170 ;  /* 0x000000aa22627220 */ /* 0x000fe20000410000 */
[----:B-1----:R-:W-:Y:S01]  /*80c0*/  FMUL.FTZ R107, R42, R69 ;  /* 0x000000452a6b7220 */ /* 0x002fe20000410000 */
[----:B------:R-:W-:Y:S01]  /*80d0*/  FADD.FTZ R66, R66, R103 ;  /* 0x0000006742427221 */ /* 0x000fe20000010000 */
[----:B------:R-:W-:Y:S01]  /*80e0*/  FADD.FTZ R67, R67, R104 ;  /* 0x0000006843437221 */ /* 0x000fe20000010000 */
[----:B------:R-:W-:Y:S01]  /*80f0*/  FFMA.FTZ R103, -R34, R9, R226 ;  /* 0x0000000922677223 */ /* 0x000fe200000101e2 */
[----:B--2---:R-:W-:Y:S01]  /*8100*/  FMUL.FTZ R109, R210, R99 ;  /* 0x00000063d26d7220 */ /* 0x004fe20000410000 */
[----:B------:R-:W-:Y:S01]  /*8110*/  FMUL.FTZ R104, R225, R98 ;  /* 0x00000062e1687220 */ /* 0x000fe20000410000 */
[----:B------:R-:W-:Y:S01]  /*8120*/  STS [R106+0x2120], R111 ;  /* 0x0021206f6a007388 */ /* 0x000fe20000000800 */
[----:B------:R-:W-:Y:S01]  /*8130*/  FMUL.FTZ R120, R170, UR47 ;  /* 0x0000002faa787c20 */ /* 0x000fe20008410000 */
[----:B0-----:R-:W-:Y:S01]  /*8140*/  FMUL.FTZ R105, R209, R102 ;  /* 0x00000066d1697220 */ /* 0x001fe20000410000 */
[-C--:B------:R-:W-:Y:S01]  /*8150*/  FFMA.FTZ R102, R212, R107.reuse, -R109 ;  /* 0x0000006bd4667223 */ /* 0x080fe2000001086d */
[----:B------:R-:W-:Y:S01]  /*8160*/  FMUL.FTZ R107, R210, R107 ;  /* 0x0000006bd26b7220 */ /* 0x000fe20000410000 */
[----:B------:R-:W-:Y:S01]  /*8170*/  STS [R106+0x2124], R127 ;  /* 0x0021247f6a007388 */ /* 0x000fe20000000800 */
[----:B------:R-:W-:Y:S01]  /*8180*/  FFMA.FTZ R105, R96, R95, R105 ;  /* 0x0000005f60697223 */ /* 0x000fe20000010069 */
[----:B------:R-:W-:Y:S01]  /*8190*/  FADD.FTZ R102, R67, R102 ;  /* 0x0000006643667221 */ /* 0x000fe20000010000 */
[----:B------:R-:W-:Y:S01]  /*81a0*/  FFMA.FTZ R107, R212, R99, R107 ;  /* 0x00000063d46b7223 */ /* 0x000fe2000001006b */
[----:B------:R0:W-:Y:S01]  /*81b0*/  STS [R106+0x212c], R128 ;  /* 0x00212c806a007388 */ /* 0x0001e20000000800 */
[----:B------:R-:W-:Y:S01]  /*81c0*/  FADD.FTZ R66, R66, R105 ;  /* 0x0000006942427221 */ /* 0x000fe20000010000 */
[----:B------:R-:W-:Y:S01]  /*81d0*/  FFMA.FTZ R109, R93, UR46, -R114 ;  /* 0x0000002e5d6d7c23 */ /* 0x000fe20008010872 */
[----:B------:R-:W-:Y:S01]  /*81e0*/  FFMA.FTZ R114, R166, UR46, -R115 ;  /* 0x0000002ea6727c23 */ /* 0x000fe20008010873 */
[----:B------:R-:W-:Y:S01]  /*81f0*/  STS [R106+0x213c], R129 ;  /* 0x00213c816a007388 */ /* 0x000fe20000000800 */
[----:B------:R-:W-:Y:S01]  /*8200*/  FADD.FTZ R66, R66, R107 ;  /* 0x0000006b42427221 */ /* 0x000fe20000010000 */
[-C--:B------:R-:W-:Y:S01]  /*8210*/  FFMA.FTZ R107, R103, R100.reuse, -R104 ;  /* 0x00000064676b7223 */ /* 0x080fe20000010868 */
[----:B------:R-:W-:Y:S01]  /*8220*/  FMUL.FTZ R104, R225, R100 ;  /* 0x00000064e1687220 */ /* 0x000fe20000410000 */
[----:B------:R-:W-:Y:S01]  /*8230*/  STS [R106+0x2164], R135 ;  /* 0x002164876a007388 */ /* 0x000fe20000000800 */
[----:B------:R-:W-:Y:S01]  /*8240*/  FMUL.FTZ R100, R41, R167 ;  /* 0x000000a729647220 */ /* 0x000fe20000410000 */
[----:B------:R-:W-:Y:S01]  /*8250*/  FADD.FTZ R146, R102, R107 ;  /* 0x0000006b66927221 */ /* 0x000fe20000010000 */
[----:B------:R-:W-:Y:S01]  /*8260*/  FFMA.FTZ R105, R103, R98, R104 ;  /* 0x0000006267697223 */ /* 0x000fe20000010068 */
[----:B------:R-:W-:Y:S01]  /*8270*/  STS [R106+0x2168], R141 ;  /* 0x0021688d6a007388 */ /* 0x000fe20000000800 */
[----:B------:R-:W-:Y:S01]  /*8280*/  FMUL.FTZ R102, R97, UR47 ;  /* 0x0000002f61667c20 */ /* 0x000fe20008410000 */
[----:B0-----:R-:W-:Y:S01]  /*8290*/  FMUL.FTZ R128, R153, UR47 ;  /* 0x0000002f99807c20 */ /* 0x001fe20008410000 */
[----:B------:R-:W-:Y:S01]  /*82a0*/  FADD.FTZ R66, R66, R105 ;  /* 0x0000006942427221 */ /* 0x000fe20000010000 */
[----:B------:R-:W-:Y:S01]  /*82b0*/  STS [R106+0x2170], R143 ;  /* 0x0021708f6a007388 */ /* 0x000fe20000000800 */
[----:B------:R-:W-:Y:S01]  /*82c0*/  MOV R105, UR18 ;  /* 0x0000001200697c02 */ /* 0x000fe20008000f00 */
[----:B------:R-:W-:Y:S01]  /*82d0*/  FMUL.FTZ R67, R203, R100 ;  /* 0x00000064cb437220 */ /* 0x000fe20000410000 */
[----:B------:R-:W-:Y:S01]  /*82e0*/  FMUL.FTZ R117, R148, UR47 ;  /* 0x0000002f94757c20 */ /* 0x000fe20008410000 */
[----:B------:R-:W-:Y:S01]  /*82f0*/  STS [R106+0x2174], R145 ;  /* 0x002174916a007388 */ /* 0x000fe20000000800 */
[----:B------:R-:W-:Y:S01]  /*8300*/  FMUL.FTZ R127, R134, UR47 ;  /* 0x0000002f867f7c20 */ /* 0x000fe20008410000 */
[C---:B------:R-:W-:Y:S01]  /*8310*/  FFMA.FTZ R120, R169.reuse, UR46, -R120 ;  /* 0x0000002ea9787c23 */ /* 0x040fe20008010878 */
[----:B------:R-:W-:Y:S01]  /*8320*/  FMUL.FTZ R111, R192, UR47 ;  /* 0x0000002fc06f7c20 */ /* 0x000fe20008410000 */
[----:B------:R0:W-:Y:S01]  /*8330*/  STS [R106+0x217c], R130 ;  /* 0x00217c826a007388 */ /* 0x0001e20000000800 */
[----:B------:R-:W-:Y:S01]  /*8340*/  FFMA.FTZ R127, R64, UR46, -R127 ;  /* 0x0000002e407f7c23 */ /* 0x000fe2000801087f */
[----:B------:R-:W-:Y:S01]  /*8350*/  FMUL.FTZ R118, R166, UR47 ;  /* 0x0000002fa6767c20 */ /* 0x000fe20008410000 */
[----:B------:R-:W-:Y:S01]  /*8360*/  FMUL.FTZ R169, R169, UR47 ;  /* 0x0000002fa9a97c20 */ /* 0x000fe20008410000 */
[----:B------:R-:W-:Y:S01]  /*8370*/  FMUL.FTZ R136, R137, UR47 ;  /* 0x0000002f89887c20 */ /* 0x000fe20008410000 */
[----:B------:R-:W-:Y:S01]  /*8380*/  USHF.R.S32.HI UR57, URZ, 0x1f, UR14 ;  /* 0x0000001f3f397899 */ /* 0x000fe2000801140e */
[----:B------:R-:W-:Y:S01]  /*8390*/  FFMA.FTZ R144, R132, UR46, R131 ;  /* 0x0000002e84907c23 */ /* 0x000fe20008010083 */
[----:B------:R-:W-:Y:S01]  /*83a0*/  FFMA.FTZ R111, R70, UR46, R111 ;  /* 0x0000002e466f7c23 */ /* 0x000fe2000801006f */
[----:B------:R-:W-:Y:S01]  /*83b0*/  FFMA.FTZ R108, R189, UR46, R108 ;  /* 0x0000002ebd6c7c23 */ /* 0x000fe2000801006c */
[----:B------:R-:W-:Y:S01]  /*83c0*/  FFMA.FTZ R118, R167, UR46, R118 ;  /* 0x0000002ea7767c23 */ /* 0x000fe20008010076 */
[----:B0-----:R-:W-:Y:S01]  /*83d0*/  FMUL.FTZ R106, R41, R166 ;  /* 0x000000a6296a7220 */ /* 0x001fe20000410000 */
[----:B------:R-:W-:Y:S01]  /*83e0*/  FMUL.FTZ R130, R3, UR47 ;  /* 0x0000002f03827c20 */ /* 0x000fe20008410000 */
[----:B------:R-:W-:-:S02]  /*83f0*/  FFMA.FTZ R136, R65, UR46, -R136 ;  /* 0x0000002e41887c23 */ /* 0x000fc40008010888 */
[-C--:B------:R-:W-:Y:S01]  /*8400*/  FMUL.FTZ R104, R203, R106.reuse ;  /* 0x0000006acb687220 */ /* 0x080fe20000410000 */
[----:B------:R-:W-:Y:S01]  /*8410*/  FFMA.FTZ R67, R227, R106, -R67 ;  /* 0x0000006ae3437223 */ /* 0x000fe20000010843 */
[----:B------:R-:W-:Y:S02]  /*8420*/  FMUL.FTZ R106, R93, UR47 ;  /* 0x0000002f5d6a7c20 */ /* 0x000fe40008410000 */
[----:B------:R-:W-:Y:S01]  /*8430*/  FFMA.FTZ R133, R227, R100, R104 ;  /* 0x00000064e3857223 */ /* 0x000fe20000010068 */
[----:B------:R-:W-:Y:S01]  /*8440*/  FMUL.FTZ R104, R181, UR47 ;  /* 0x0000002fb5687c20 */ /* 0x000fe20008410000 */
[----:B------:R-:W-:Y:S02]  /*8450*/  FFMA.FTZ R106, R187, UR46, R106 ;  /* 0x0000002ebb6a7c23 */ /* 0x000fe4000801006a */
[----:B------:R-:W-:Y:S01]  /*8460*/  FADD.FTZ R133, R66, R133 ;  /* 0x0000008542857221 */ /* 0x000fe20000010000 */
[----:B------:R-:W-:Y:S01]  /*8470*/  LEA R66, R105, -R92, 0x1 ;  /* 0x8000005c69427211 */ /* 0x000fe200078e08ff */
[----:B------:R-:W-:Y:S01]  /*8480*/  FMUL.FTZ R105, R70, UR47 ;  /* 0x0000002f46697c20 */ /* 0x000fe20008410000 */
[----:B------:R-:W-:Y:S01]  /*8490*/  FFMA.FTZ R107, R97, UR46, -R104 ;  /* 0x0000002e616b7c23 */ /* 0x000fe20008010868 */
[----:B------:R-:W-:Y:S01]  /*84a0*/  FMUL.FTZ R104, R33, R74 ;  /* 0x0000004a21687220 */ /* 0x000fe20000410000 */
[----:B------:R-:W-:Y:S01]  /*84b0*/  BAR.SYNC.DEFER_BLOCKING 0x0 ;  /* 0x0000000000007b1d */ /* 0x000fe20000010000 */
[----:B------:R-:W-:Y:S01]  /*84c0*/  FFMA.FTZ R112, R192, UR46, -R105 ;  /* 0x0000002ec0707c23 */ /* 0x000fe20008010869 */
[----:B------:R-:W-:Y:S01]  /*84d0*/  FMUL.FTZ R105, R189, UR47 ;  /* 0x0000002fbd697c20 */ /* 0x000fe20008410000 */
[----:B------:R-:W-:Y:S01]  /*84e0*/  FMUL.FTZ R124, R199, R104 ;  /* 0x00000068c77c7220 */ /* 0x000fe20000410000 */
[----:B------:R-:W-:-:S02]  /*84f0*/  ISETP.GE.AND P0, PT, R66, 0x1, PT ;  /* 0x000000014200780c */ /* 0x000fc40003f06270 */
[----:B------:R-:W-:Y:S01]  /*8500*/  FFMA.FTZ R110, R190, UR46, -R105 ;  /* 0x0000002ebe6e7c23 */ /* 0x000fe20008010869 */
[----:B------:R-:W-:Y:S01]  /*8510*/  FFMA.FTZ R105, R181, UR46, R102 ;  /* 0x0000002eb5697c23 */ /* 0x000fe20008010066 */
[----:B------:R-:W-:Y:S01]  /*8520*/  FFMA.FTZ R102, R164, UR46, -R119 ;  /* 0x0000002ea4667c23 */ /* 0x000fe20008010877 */
[----:B------:R-:W-:Y:S01]  /*8530*/  FMUL.FTZ R164, R33, R164 ;  /* 0x000000a421a47220 */ /* 0x000fe20000410000 */
[----:B------:R-:W-:-:S03]  /*8540*/  FMUL.FTZ R119, R150, UR47 ;  /* 0x0000002f96777c20 */ /* 0x000fc60008410000 */
[----:B------:R-:W-:Y:S01]  /*8550*/  FFMA.FTZ R135, R113, R164, -R124 ;  /* 0x000000a471877223 */ /* 0x000fe2000001087c */
[----:B------:R-:W-:Y:S01]  /*8560*/  FMUL.FTZ R124, R173, UR47 ;  /* 0x0000002fad7c7c20 */ /* 0x000fe20008410000 */
[----:B------:R-:W-:Y:S01]  /*8570*/  FFMA.FTZ R119, R0, UR46, -R119 ;  /* 0x0000002e00777c23 */ /* 0x000fe20008010877 */
[----:B------:R-:W-:Y:S01]  /*8580*/  FFMA.FTZ R0, R3, UR46, -R128 ;  /* 0x0000002e03007c23 */ /* 0x000fe20008010880 */
[----:B------:R-:W-:Y:S01]  /*8590*/  FMUL.FTZ R3, R132, UR47 ;  /* 0x0000002f84037c20 */ /* 0x000fe20008410000 */
[----:B------:R-:W-:Y:S01]  /*85a0*/  FFMA.FTZ R115, R69, UR46, -R124 ;  /* 0x0000002e45737c23 */ /* 0x000fe2000801087c */
[----:B------:R-:W-:Y:S01]  /*85b0*/  FFMA.FTZ R69, R173, UR46, R126 ;  /* 0x0000002ead457c23 */ /* 0x000fe2000801007e */
[----:B------:R-:W-:Y:S01]  /*85c0*/  FMUL.FTZ R126, R101, UR47 ;  /* 0x0000002f657e7c20 */ /* 0x000fe20008410000 */
[C---:B------:R-:W-:Y:S01]  /*85d0*/  FFMA.FTZ R124, R68.reuse, UR46, -R117 ;  /* 0x0000002e447c7c23 */ /* 0x040fe20008010875 */
[----:B------:R-:W-:Y:S01]  /*85e0*/  FMUL.FTZ R117, R68, UR47 ;  /* 0x0000002f44757c20 */ /* 0x000fe20008410000 */
[C---:B------:R-:W-:Y:S01]  /*85f0*/  FMUL.FTZ R128, R155.reuse, UR47 ;  /* 0x0000002f9b807c20 */ /* 0x040fe20008410000 */
[----:B------:R-:W-:Y:S01]  /*8600*/  FFMA.FTZ R121, R155, UR46, -R126 ;  /* 0x0000002e9b797c23 */ /* 0x000fe2000801087e */
[----:B------:R-:W-:Y:S01]  /*8610*/  FFMA.FTZ R126, R150, UR46, R125 ;  /* 0x0000002e967e7c23 */ /* 0x000fe2000801007d */
[----:B------:R-:W-:Y:S01]  /*8620*/  FFMA.FTZ R125, R153, UR46, R130 ;  /* 0x0000002e997d7c23 */ /* 0x000fe20008010082 */
[----:B------:R-:W-:Y:S01]  /*8630*/  FFMA.FTZ R130, R2, UR46, -R3 ;  /* 0x0000002e02827c23 */ /* 0x000fe20008010803 */
[----:B------:R-:W-:Y:S01]  /*8640*/  FMUL.FTZ R2, R140, UR47 ;  /* 0x0000002f8c027c20 */ /* 0x000fe20008410000 */
[----:B------:R-:W-:Y:S01]  /*8650*/  FMUL.FTZ R3, R64, UR47 ;  /* 0x0000002f40037c20 */ /* 0x000fe20008410000 */
[----:B------:R-:W-:Y:S01]  /*8660*/  FMUL.FTZ R64, R65, UR47 ;  /* 0x0000002f41407c20 */ /* 0x000fe20008410000 */
[----:B------:R-:W-:Y:S01]  /*8670*/  FFMA.FTZ R68, R170, UR46, R169 ;  /* 0x0000002eaa447c23 */ /* 0x000fe200080100a9 */
[C---:B------:R-:W-:Y:S01]  /*8680*/  FFMA.FTZ R129, R139.reuse, UR46, -R2 ;  /* 0x0000002e8b817c23 */ /* 0x040fe20008010802 */
[----:B------:R-:W-:Y:S01]  /*8690*/  FMUL.FTZ R139, R139, UR47 ;  /* 0x0000002f8b8b7c20 */ /* 0x000fe20008410000 */
[----:B------:R-:W-:Y:S01]  /*86a0*/  FFMA.FTZ R117, R148, UR46, R117 ;  /* 0x0000002e94757c23 */ /* 0x000fe20008010075 */
[----:B------:R-:W-:Y:S01]  /*86b0*/  FFMA.FTZ R128, R101, UR46, R128 ;  /* 0x0000002e65807c23 */ /* 0x000fe20008010080 */
[----:B------:R-:W-:Y:S01]  /*86c0*/  FFMA.FTZ R142, R134, UR46, R3 ;  /* 0x0000002e868e7c23 */ /* 0x000fe20008010003 */
[----:B------:R-:W-:Y:S01]  /*86d0*/  FFMA.FTZ R131, R137, UR46, R64 ;  /* 0x0000002e89837c23 */ /* 0x000fe20008010040 */
[----:B------:R-:W-:Y:S01]  /*86e0*/  FFMA.FTZ R138, R140, UR46, R139 ;  /* 0x0000002e8c8a7c23 */ /* 0x000fe2000801008b */
[----:B------:R-:W-:Y:S06]  /*86f0*/  @!P0 BRA `(.L_x_3782) ;  /* 0x0000000000708947 */ /* 0x000fec0003800000 */
[----:B------:R-:W-:Y:S01]  /*8700*/  LEA.HI.SX32 R2, R92, R92, 0x1b ;  /* 0x0000005c5c027211 */ /* 0x000fe200078fdaff */
[----:B------:R-:W-:Y:S01]  /*8710*/  UIMAD UR60, UR57, UR32, URZ ;  /* 0x00000020393c72a4 */ /* 0x000fe2000f8e023f */
[----:B------:R-:W-:Y:S01]  /*8720*/  MOV R65, UR28 ;  /* 0x0000001c00417c02 */ /* 0x000fe20008000f00 */
[----:B------:R-:W-:Y:S01]  /*8730*/  ULEA UR59, UR15, 0xfffff000, 0xc ;  /* 0xfffff0000f3b7891 */ /* 0x000fe2000f8e603f */
[----:B------:R-:W-:Y:S01]  /*8740*/  LEA R64, R2, R91, 0x2 ;  /* 0x0000005b02407211 */ /* 0x000fe200078e10ff */
[----:B------:R-:W-:Y:S02]  /*8750*/  USHF.R.U32.HI UR47, URZ, 0x1, UR31 ;  /* 0x000000013f2f7899 */ /* 0x000fe4000801161f */
[----:B------:R-:W-:Y:S02]  /*8760*/  UIMAD.WIDE.U32 UR18, UR14, UR32, URZ ;  /* 0x000000200e1272a5 */ /* 0x000fe4000f8e003f */
[----:B------:R0:W1:Y:S01]  /*8770*/  LDS R139, [R64+0x2100] ;  /* 0x00210000408b7984 */ /* 0x0000620000000800 */
[----:B------:R-:W-:Y:S01]  /*8780*/  UIMAD UR60, UR14, UR33, UR60 ;  /* 0x000000210e3c72a4 */ /* 0x000fe2000f8e023c */
[----:B------:R-:W-:Y:S01]  /*8790*/  IADD3 R2, P0, R92, UR59, RZ ;  /* 0x0000003b5c027c10 */ /* 0x000fe2000ff1e0ff */
[----:B------:R-:W-:Y:S01]  /*87a0*/  USHF.R.U64 UR58, UR30, 0x1, UR31 ;  /* 0x000000011e3a7899 */ /* 0x000fe2000800121f */
[----:B------:R-:W-:Y:S01]  /*87b0*/  MOV R3, UR59 ;  /* 0x0000003b00037c02 */ /* 0x000fe20008000f00 */
[----:B------:R-:W-:-:S02]  /*87c0*/  UIMAD UR47, UR47, UR12, URZ ;  /* 0x0000000c2f2f72a4 */ /* 0x000fc4000f8e023f */
[----:B------:R-:W-:Y:S01]  /*87d0*/  UIADD3 UR19, UR19, UR60, URZ ;  /* 0x0000003c13137290 */ /* 0x000fe2000fffe03f */
[----:B------:R-:W-:Y:S01]  /*87e0*/  LEA.HI.X.SX32 R3, R3, RZ, 0x1, P0 ;  /* 0x000000ff03037211 */ /* 0x000fe200000f0eff */
[----:B------:R-:W-:Y:S02]  /*87f0*/  USHF.R.S32.HI UR46, URZ, 0x1f, UR7 ;  /* 0x0000001f3f2e7899 */ /* 0x000fe40008011407 */
[----:B------:R-:W-:Y:S02]  /*8800*/  UIMAD UR47, UR13, UR58, UR47 ;  /* 0x0000003a0d2f72a4 */ /* 0x000fe4000f8e022f */
[----:B------:R-:W-:Y:S01]  /*8810*/  UIMAD.WIDE.U32 UR18, UR12, UR58, UR18 ;  /* 0x0000003a0c1272a5 */ /* 0x000fe2000f8e0012 */
        /* <DEDUP_REMOVED lines=10> */
.L_x_3782:
[----:B------:R-:W-:Y:S05]  /*88c0*/  BSYNC B0 ;  /* 0x0000000000007941 */ /* 0x000fea0003800000 */
.L_x_3781:
[----:B------:R-:W-:Y:S01]  /*88d0*/  USHF.R.U32.HI UR18, URZ, 0x1, UR31 ;  /* 0x000000013f127899 */ /* 0x000fe2000801161f */
[----:B------:R-:W-:Y:S01]  /*88e0*/  FMUL.FTZ R164, R199, R164 ;  /* 0x000000a4c7a47220 */ /* 0x000fe20000410000 */
[----:B------:R-:W-:Y:S01]  /*88f0*/  USHF.R.U64 UR46, UR30, 0x1, UR31 ;  /* 0x000000011e2e7899 */ /* 0x000fe2000800121f */
[----:B0-----:R-:W-:Y:S01]  /*8900*/  FMUL.FTZ R139, R32, R93 ;  /* 0x0000005d208b7220 */ /* 0x001fe20000410000 */
[----:B------:R-:W-:Y:S01]  /*8910*/  UIMAD UR47, UR18, UR12, URZ ;  /* 0x0000000c122f72a4 */ /* 0x000fe2000f8e023f */
[----:B------:R-:W-:Y:S01]  /*8920*/  FFMA.FTZ R164, R113, R104, R164 ;  /* 0x0000006871a47223 */ /* 0x000fe200000100a4 */
[----:B------:R-:W-:Y:S01]  /*8930*/  UIMAD.WIDE.U32 UR18, UR46, UR12, URZ ;  /* 0x0000000c2e1272a5 */ /* 0x000fe2000f8e003f */
[----:B------:R-:W-:Y:S01]  /*8940*/  FMUL.FTZ R93, R40, R181 ;  /* 0x000000b5285d7220 */ /* 0x000fe20000410000 */
[----:B------:R-:W-:Y:S01]  /*8950*/  UIMAD UR47, UR13, UR46, UR47 ;  /* 0x0000002e0d2f72a4 */ /* 0x000fe2000f8e022f */
[----:B------:R-:W0:Y:S01]  /*8960*/  LDC.64 R2, c[0x0][0x380] ;  /* 0x0000e000ff027b82 */ /* 0x000e220000000a00 */
[----:B------:R-:W-:Y:S01]  /*8970*/  UIMAD UR57, UR57, UR32, URZ ;  /* 0x00000020393972a4 */ /* 0x000fe2000f8e023f */
[----:B------:R-:W-:Y:S01]  /*8980*/  FADD.FTZ R146, R146, R67 ;  /* 0x0000004392927221 */ /* 0x000fe20000010000 */
[----:B------:R-:W-:Y:S01]  /*8990*/  UIADD3 UR19, UR47, UR19, URZ ;  /* 0x000000132f137290 */ /* 0x000fe2000fffe03f */
[----:B------:R-:W-:Y:S01]  /*89a0*/  FADD.FTZ R177, R177, R82 ;  /* 0x00000052b1b17221 */ /* 0x000fe20000010000 */
[----:B------:R-:W-:Y:S01]  /*89b0*/  FADD.FTZ R164, R133, R164 ;  /* 0x000000a485a47221 */ /* 0x000fe20000010000 */
[----:B------:R-:W-:Y:S01]  /*89c0*/  FFMA.FTZ R82, -R40, R6, R229 ;  /* 0x0000000628527223 */ /* 0x000fe200000101e5 */
[----:B------:R-:W-:Y:S01]  /*89d0*/  UIMAD UR46, UR14, UR33, UR57 ;  /* 0x000000210e2e72a4 */ /* 0x000fe2000f8e0239 */
[----:B------:R-:W-:Y:S01]  /*89e0*/  FMUL.FTZ R133, R32, R187 ;  /* 0x000000bb20857220 */ /* 0x000fe20000410000 */
[----:B------:R-:W-:Y:S01]  /*89f0*/  UIMAD.WIDE.U32 UR18, UR14, UR32, UR18 ;  /* 0x000000200e1272a5 */ /* 0x000fe2000f8e0012 */
[----:B------:R-:W-:Y:S01]  /*8a00*/  FMUL.FTZ R97, R40, R97 ;  /* 0x0000006128617220 */ /* 0x000fe20000410000 */
[----:B------:R-:W-:Y:S01]  /*8a10*/  FMUL.FTZ R65, R198, R93 ;  /* 0x0000005dc6417220 */ /* 0x000fe20000410000 */
[----:B------:R-:W-:Y:S01]  /*8a20*/  FADD.FTZ R67, R146, R135 ;  /* 0x0000008792437221 */ /* 0x000fe20000010000 */
[----:B------:R-:W-:Y:S01]  /*8a30*/  FFMA.FTZ R230, -R32, R5, R230 ;  /* 0x0000000520e67223 */ /* 0x000fe200000101e6 */
[C---:B------:R-:W-:Y:S01]  /*8a40*/  FMUL.FTZ R146, R39.reuse, R189 ;  /* 0x000000bd27927220 */ /* 0x040fe20000410000 */
[----:B------:R-:W-:Y:S01]  /*8a50*/  UIADD3 UR46, UR46, UR19, URZ ;  /* 0x000000132e2e7290 */ /* 0x000fe2000fffe03f */
[----:B------:R-:W-:Y:S01]  /*8a60*/  FMUL.FTZ R141, R200, R133 ;  /* 0x00000085c88d7220 */ /* 0x000fe20000410000 */
[----:B------:R-:W-:Y:S01]  /*8a70*/  ULEA UR47, UP0, UR18, UR34, 0x3 ;  /* 0x00000022122f7291 */ /* 0x000fe2000f80183f */
[-C--:B------:R-:W-:Y:S01]  /*8a80*/  FFMA.FTZ R152, R82, R97.reuse, -R65 ;  /* 0x0000006152987223 */ /* 0x080fe20000010841 */
[----:B------:R-:W-:Y:S01]  /*8a90*/  UIADD3 UR19, UR6, -UR54, URZ ;  /* 0x8000003606137290 */ /* 0x000fe2000fffe03f */
[----:B------:R-:W-:Y:S01]  /*8aa0*/  FMUL.FTZ R97, R198, R97 ;  /* 0x00000061c6617220 */ /* 0x000fe20000410000 */
[C---:B------:R-:W-:Y:S01]  /*8ab0*/  FFMA.FTZ R135, -R39.reuse, R4, R202 ;  /* 0x0000000427877223 */ /* 0x040fe200000101ca */
[----:B------:R-:W-:Y:S01]  /*8ac0*/  FMUL.FTZ R190, R39, R190 ;  /* 0x000000be27be7220 */ /* 0x000fe20000410000 */
[----:B------:R-:W-:Y:S01]  /*8ad0*/  FMUL.FTZ R154, R201, R146 ;  /* 0x00000092c99a7220 */ /* 0x000fe20000410000 */
[----:B------:R-:W-:Y:S01]  /*8ae0*/  ULEA.HI.X UR46, UR18, UR35, UR46, 0x3, UP0 ;  /* 0x00000023122e7291 */ /* 0x000fe200080f1c2e */
[----:B------:R-:W-:Y:S01]  /*8af0*/  FFMA.FTZ R156, R230, R139, -R141 ;  /* 0x0000008be69c7223 */ /* 0x000fe2000001088d */
[----:B------:R-:W-:Y:S01]  /*8b00*/  UIMAD UR18, UR19, -0x1000, URZ ;  /* 0xfffff000131278a4 */ /* 0x000fe2000f8e023f */
[----:B------:R-:W-:Y:S01]  /*8b10*/  FFMA.FTZ R97, R82, R93, R97 ;  /* 0x0000005d52617223 */ /* 0x000fe20000010061 */
[----:B------:R-:W-:Y:S01]  /*8b20*/  FMUL.FTZ R139, R200, R139 ;  /* 0x0000008bc88b7220 */ /* 0x000fe20000410000 */
[----:B------:R-:W-:Y:S01]  /*8b30*/  LEA R64, P0, R92, UR47, 0x2 ;  /* 0x0000002f5c407c11 */ /* 0x000fe2000f8010ff */
[-C--:B------:R-:W-:Y:S01]  /*8b40*/  FFMA.FTZ R141, R135, R190.reuse, -R154 ;  /* 0x000000be878d7223 */ /* 0x080fe2000001089a */
[----:B------:R-:W-:Y:S01]  /*8b50*/  FADD.FTZ R97, R164, R97 ;  /* 0x00000061a4617221 */ /* 0x000fe20000010000 */
[----:B------:R-:W-:Y:S01]  /*8b60*/  FFMA.FTZ R154, R230, R133, R139 ;  /* 0x00000085e69a7223 */ /* 0x000fe2000001008b */
[----:B------:R-:W-:Y:S01]  /*8b70*/  FMUL.FTZ R190, R201, R190 ;  /* 0x000000bec9be7220 */ /* 0x000fe20000410000 */
[----:B------:R-:W-:Y:S01]  /*8b80*/  LEA.HI.X R65, R92, UR46, RZ, 0x2, P0 ;  /* 0x0000002e5c417c11 */ /* 0x000fe200080f14ff */
[----:B------:R-:W-:Y:S01]  /*8b90*/  USHF.L.U64.HI UR19, UR8, 0x2, UR9 ;  /* 0x0000000208137899 */ /* 0x000fe20008010209 */
[----:B------:R-:W-:Y:S01]  /*8ba0*/  MOV R143, UR18 ;  /* 0x00000012008f7c02 */ /* 0x000fe20008000f00 */
[----:B------:R-:W-:Y:S01]  /*8bb0*/  FADD.FTZ R67, R67, R152 ;  /* 0x0000009843437221 */ /* 0x000fe20000010000 */
[----:B------:R-:W-:Y:S01]  /*8bc0*/  FADD.FTZ R97, R97, R154 ;  /* 0x0000009a61617221 */ /* 0x000fe20000010000 */
[----:B------:R-:W-:Y:S01]  /*8bd0*/  FFMA.FTZ R190, R135, R146, R190 ;  /* 0x0000009287be7223 */ /* 0x000fe200000100be */
[----:B------:R-:W-:Y:S01]  /*8be0*/  USHF.L.U32 UR18, UR8, 0x2, URZ ;  /* 0x0000000208127899 */ /* 0x000fe2000800063f */
[----:B------:R-:W-:-:S04]  /*8bf0*/  IMAD.WIDE R64, R143, 0x4, R64 ;  /* 0x000000048f407825 */ /* 0x000fc800078e0240 */
[----:B------:R-:W-:Y:S01]  /*8c00*/  FADD.FTZ R156, R67, R156 ;  /* 0x0000009c439c7221 */ /* 0x000fe20000010000 */
[----:B------:R-:W-:Y:S01]  /*8c10*/  FADD.FTZ R67, R97, R190 ;  /* 0x000000be61437221 */ /* 0x000fe20000010000 */
[----:B------:R-:W-:Y:S01]  /*8c20*/  FMUL.FTZ R97, R31, R70 ;  /* 0x000000461f617220 */ /* 0x000fe20000410000 */
[----:B0-----:R-:W-:Y:S01]  /*8c30*/  IMAD R152, R2, UR19, RZ ;  /* 0x0000001302987c24 */ /* 0x001fe2000f8e02ff */
[----:B------:R-:W-:Y:S01]  /*8c40*/  IADD3 R139, R92, 0x80, RZ ;  /* 0x000000805c8b7810 */ /* 0x000fe20007ffe0ff */
[----:B------:R-:W-:-:S04]  /*8c50*/  IMAD.WIDE.U32 R64, R2, UR18, R64 ;  /* 0x0000001202407c25 */ /* 0x000fc8000f8e0040 */
[C---:B------:R-:W-:Y:S01]  /*8c60*/  FFMA.FTZ R216, -R31.reuse, R163, R216 ;  /* 0x000000a31fd87223 */ /* 0x040fe200000101d8 */
[----:B------:R-:W-:Y:S01]  /*8c70*/  FMUL.FTZ R192, R31, R192 ;  /* 0x000000c01fc07220 */ /* 0x000fe20000410000 */
[----:B------:R-:W-:Y:S01]  /*8c80*/  LEA.HI.SX32 R2, R139, R92, 0x1b ;  /* 0x0000005c8b027211 */ /* 0x000fe200078fdaff */
[----:B------:R-:W-:Y:S02]  /*8c90*/  IMAD R145, R3, UR18, R152 ;  /* 0x0000001203917c24 */ /* 0x000fe4000f8e0298 */
[----:B------:R-:W-:Y:S01]  /*8ca0*/  FMUL.FTZ R3, R231, R97 ;  /* 0x00000061e7037220 */ /* 0x000fe20000410000 */
[----:B------:R-:W-:Y:S01]  /*8cb0*/  ISETP.GE.AND P0, PT, R66, 0x81, PT ;  /* 0x000000814200780c */ /* 0x000fe20003f06270 */
[----:B------:R-:W-:Y:S01]  /*8cc0*/  FADD.FTZ R156, R156, R141 ;  /* 0x0000008d9c9c7221 */ /* 0x000fe20000010000 */
[----:B------:R-:W-:Y:S01]  /*8cd0*/  IADD3 R141, R92, 0x100, RZ ;  /* 0x000001005c8d7810 */ /* 0x000fe20007ffe0ff */
[----:B------:R-:W-:Y:S01]  /*8ce0*/  FFMA.FTZ R139, R216, R192, -R3 ;  /* 0x000000c0d88b7223 */ /* 0x000fe20000010803 */
[----:B------:R-:W-:Y:S01]  /*8cf0*/  IADD3 R3, R65, R145, RZ ;  /* 0x0000009141037210 */ /* 0x000fe20007ffe0ff */
[----:B------:R-:W-:Y:S01]  /*8d00*/  BSSY B0, `(.L_x_3783) ;  /* 0x000000e000007945 */ /* 0x000fe20003800000 */
[----:B------:R-:W-:Y:S01]  /*8d10*/  LEA R65, R2, R91, 0x2 ;  /* 0x0000005b02417211 */ /* 0x000fe200078e10ff */
[----:B------:R-:W-:Y:S01]  /*8d20*/  FADD.FTZ R179, R179, -R182 ;  /* 0x800000b6b3b37221 */ /* 0x000fe20000010000 */
[----:B------:R-:W-:Y:S01]  /*8d30*/  IADD3 R143, R92, 0x180, RZ ;  /* 0x000001805c8f7810 */ /* 0x000fe20007ffe0ff */
[----:B------:R-:W-:Y:S01]  /*8d40*/  FADD.FTZ R139, R156, R139 ;  /* 0x0000008b9c8b7221 */ /* 0x000fe20000010000 */
[----:B------:R-:W-:-:S02]  /*8d50*/  LEA.HI.SX32 R152, R141, R92, 0x1b ;  /* 0x0000005c8d987211 */ /* 0x000fc400078fdaff */
[----:B------:R-:W0:Y:S01]  /*8d60*/  LDS R65, [R65+0x2300] ;  /* 0x0023000041417984 */ /* 0x000e220000000800 */
[----:B------:R-:W-:Y:S02]  /*8d70*/  MOV R2, R64 ;  /* 0x0000004000027202 */ /* 0x000fe40000000f00 */
[C---:B------:R-:W-:Y:S02]  /*8d80*/  ISETP.GE.AND P1, PT, R66.reuse, 0x101, PT ;  /* 0x000001014200780c */ /* 0x040fe40003f26270 */
[----:B------:R-:W-:Y:S02]  /*8d90*/  ISETP.GE.AND P2, PT, R66, 0x181, PT ;  /* 0x000001814200780c */ /* 0x000fe40003f46270 */
[----:B------:R-:W-:Y:S02]  /*8da0*/  LEA.HI.SX32 R64, R143, R92, 0x1b ;  /* 0x0000005c8f407211 */ /* 0x000fe400078fdaff */
[----:B------:R-:W-:Y:S01]  /*8db0*/  LEA R152, R152, R91, 0x2 ;  /* 0x0000005b98987211 */ /* 0x000fe200078e10ff */
[----:B------:R-:W-:Y:S08]  /*8dc0*/  @!P0 BRA `(.L_x_3784) ;  /* 0x0000000000048947 */ /* 0x000ff00003800000 */
[----:B0-----:R1:W-:Y:S02]  /*8dd0*/  REDG.E.ADD.F32.FTZ.RN.STRONG.GPU desc[UR20][R2.64+-0x3e00], R65 ;  /* 0xffc20041020079a6 */ /* 0x0013e4000c10f394 */
.L_x_3784:
[----:B------:R-:W-:Y:S05]  /*8de0*/  BSYNC B0 ;  /* 0x0000000000007941 */ /* 0x000fea0003800000 */
.L_x_3783:
[----:B01----:R0:W1:Y:S01]  /*8df0*/  LDS R65, [R152+0x2500] ;  /* 0x0025000098417984 */ /* 0x0030620000000800 */
[----:B------:R-:W-:Y:S01]  /*8e00*/  BSSY B0, `(.L_x_3785) ;  /* 0x0000004000007945 */ /* 0x000fe20003800000 */
[----:B------:R-:W-:-:S03]  /*8e10*/  LEA R64, R64, R91, 0x2 ;  /* 0x0000005b40407211 */ /* 0x000fc600078e10ff */
[----:B------:R-:W-:Y:S05]  /*8e20*/  @!P1 BRA `(.L_x_3786) ;  /* 0x0000000000049947 */ /* 0x000fea0003800000 */
[----:B-1----:R2:W-:Y:S02]  /*8e30*/  REDG.E.ADD.F32.FTZ.RN.STRONG.GPU desc[UR20][R2.64+-0x3c00], R65 ;  /* 0xffc40041020079a6 */ /* 0x0025e4000c10f394 */
.L_x_3786:
[----:B------:R-:W-:Y:S05]  /*8e40*/  BSYNC B0 ;  /* 0x0000000000007941 */ /* 0x000fea0003800000 */
.L_x_3785:
[----:B-12---:R1:W2:Y:S01]  /*8e50*/  LDS R65, [R64+0x2700] ;  /* 0x0027000040417984 */ /* 0x0062a20000000800 */
[----:B------:R-:W-:Y:S01]  /*8e60*/  BSSY B0, `(.L_x_3787) ;  /* 0x0000005000007945 */ /* 0x000fe20003800000 */
[C---:B------:R-:W-:Y:S02]  /*8e70*/  IADD3 R143, R92.reuse, 0x200, RZ ;  /* 0x000002005c8f7810 */ /* 0x040fe40007ffe0ff */
[----:B------:R-:W-:Y:S01]  /*8e80*/  IADD3 R141, R92, 0x280, RZ ;  /* 0x000002805c8d7810 */ /* 0x000fe20007ffe0ff */
[----:B------:R-:W-:Y:S06]  /*8e90*/  @!P2 BRA `(.L_x_3788) ;  /* 0x000000000004a947 */ /* 0x000fec0003800000 */
[----:B--2---:R3:W-:Y:S02]  /*8ea0*/  REDG.E.ADD.F32.FTZ.RN.STRONG.GPU desc[UR20][R2.64+-0x3a00], R65 ;  /* 0xffc60041020079a6 */ /* 0x0047e4000c10f394 */
.L_x_3788:
[----:B------:R-:W-:Y:S05]  /*8eb0*/  BSYNC B0 ;  /* 0x0000000000007941 */ /* 0x000fea0003800000 */
.L_x_3787:
[-C--:B-1----:R-:W-:Y:S01]  /*8ec0*/  LEA.HI.SX32 R64, R143, R92.reuse, 0x1b ;  /* 0x0000005c8f407211 */ /* 0x082fe200078fdaff */
[----:B------:R-:W-:Y:S01]  /*8ed0*/  BSSY B0, `(.L_x_3789) ;  /* 0x0000011000007945 */ /* 0x000fe20003800000 */
[----:B--23--:R-:W-:Y:S02]  /*8ee0*/  IADD3 R65, R92, 0x300, RZ ;  /* 0x000003005c417810 */ /* 0x00cfe40007ffe0ff */
[----:B------:R-:W-:Y:S02]  /*8ef0*/  LEA R64, R64, R91, 0x2 ;  /* 0x0000005b40407211 */ /* 0x000fe400078e10ff */
[-C--:B------:R-:W-:Y:S02]  /*8f00*/  LEA.HI.SX32 R154, R65, R92.reuse, 0x1b ;  /* 0x0000005c419a7211 */ /* 0x080fe400078fdaff */
[----:B------:R-:W-:Y:S01]  /*8f10*/  ISETP.GE.AND P6, PT, R66, 0x201, PT ;  /* 0x000002014200780c */ /* 0x000fe20003fc6270 */
[----:B------:R1:W2:Y:S01]  /*8f20*/  LDS R65, [R64+0x2900] ;  /* 0x0029000040417984 */ /* 0x0002a20000000800 */
[----:B0-----:R-:W-:-:S02]  /*8f30*/  LEA.HI.SX32 R152, R141, R92, 0x1b ;  /* 0x0000005c8d987211 */ /* 0x001fc400078fdaff */
[----:B------:R-:W-:Y:S02]  /*8f40*/  IADD3 R141, R92, 0x380, RZ ;  /* 0x000003805c8d7810 */ /* 0x000fe40007ffe0ff */
[----:B------:R-:W-:Y:S02]  /*8f50*/  LEA R152, R152, R91, 0x2 ;  /* 0x0000005b98987211 */ /* 0x000fe400078e10ff */
[C---:B------:R-:W-:Y:S02]  /*8f60*/  ISETP.GE.AND P0, PT, R66.reuse, 0x281, PT ;  /* 0x000002814200780c */ /* 0x040fe40003f06270 */
[C---:B------:R-:W-:Y:S02]  /*8f70*/  ISETP.GE.AND P1, PT, R66.reuse, 0x301, PT ;  /* 0x000003014200780c */ /* 0x040fe40003f26270 */
[C---:B------:R-:W-:Y:S02]  /*8f80*/  ISETP.GE.AND P2, PT, R66.reuse, 0x381, PT ;  /* 0x000003814200780c */ /* 0x040fe40003f46270 */
[----:B------:R-:W-:-:S02]  /*8f90*/  ISETP.GE.AND P3, PT, R66, 0x401, PT ;  /* 0x000004014200780c */ /* 0x000fc40003f66270 */
[C---:B------:R-:W-:Y:S02]  /*8fa0*/  ISETP.GE.AND P4, PT, R66.reuse, 0x481, PT ;  /* 0x000004814200780c */ /* 0x040fe40003f86270 */
[----:B------:R-:W-:Y:S01]  /*8fb0*/  ISETP.GE.AND P5, PT, R66, 0x501, PT ;  /* 0x000005014200780c */ /* 0x000fe20003fa6270 */
[----:B-1----:R-:W-:-:S12]  /*8fc0*/  @!P6 BRA `(.L_x_3790) ;  /* 0x000000000004e947 */ /* 0x002fd80003800000 */
[----:B--2---:R0:W-:Y:S02]  /*8fd0*/  REDG.E.ADD.F32.FTZ.RN.STRONG.GPU desc[UR20][R2.64+-0x3800], R65 ;  /* 0xffc80041020079a6 */ /* 0x0041e4000c10f394 */
.L_x_3790:
[----:B------:R-:W-:Y:S05]  /*8fe0*/  BSYNC B0 ;  /* 0x0000000000007941 */ /* 0x000fea0003800000 */
.L_x_3789:
[----:B0-2---:R0:W1:Y:S01]  /*8ff0*/  LDS R65, [R152+0x2b00] ;  /* 0x002b000098417984 */ /* 0x0050620000000800 */
[----:B------:R-:W-:Y:S01]  /*9000*/  BSSY B0, `(.L_x_3791) ;  /* 0x0000006000007945 */ /* 0x000fe20003800000 */
[----:B------:R-:W-:Y:S02]  /*9010*/  IADD3 R143, R92, 0x400, RZ ;  /* 0x000004005c8f7810 */ /* 0x000fe40007ffe0ff */
[----:B------:R-:W-:Y:S02]  /*9020*/  LEA.HI.SX32 R64, R141, R92, 0x1b ;  /* 0x0000005c8d407211 */ /* 0x000fe400078fdaff */
[----:B------:R-:W-:Y:S01]  /*9030*/  LEA R154, R154, R91, 0x2 ;  /* 0x0000005b9a9a7211 */ /* 0x000fe200078e10ff */
[----:B------:R-:W-:Y:S06]  /*9040*/  @!P0 BRA `(.L_x_3792) ;  /* 0x0000000000048947 */ /* 0x000fec0003800000 */
[----:B-1----:R2:W-:Y:S02]  /*9050*/  REDG.E.ADD.F32.FTZ.RN.STRONG.GPU desc[UR20][R2.64+-0x3600], R65 ;  /* 0xffca0041020079a6 */ /* 0x0025e4000c10f394 */
.L_x_3792:
[----:B------:R-:W-:Y:S05]  /*9060*/  BSYNC B0 ;  /* 0x0000000000007941 */ /* 0x000fea0003800000 */
.L_x_3791:
[----:B-12---:R1:W2:Y:S01]  /*9070*/  LDS R65, [R154+0x2d00] ;  /* 0x002d00009a417984 */ /* 0x0062a20000000800 */
[----:B------:R-:W-:Y:S01]  /*9080*/  BSSY B0, `(.L_x_3793) ;  /* 0x0000006000007945 */ /* 0x000fe20003800000 */
[----:B------:R-:W-:Y:S02]  /*9090*/  IADD3 R141, R92, 0x480, RZ ;  /* 0x000004805c8d7810 */ /* 0x000fe40007ffe0ff */
[----:B0-----:R-:W-:Y:S02]  /*90a0*/  LEA.HI.SX32 R152, R143, R92, 0x1b ;  /* 0x0000005c8f987211 */ /* 0x001fe400078fdaff */
[----:B------:R-:W-:Y:S01]  /*90b0*/  LEA R145, R64, R91, 0x2 ;  /* 0x0000005b40917211 */ /* 0x000fe200078e10ff */
[----:B------:R-:W-:Y:S06]  /*90c0*/  @!P1 BRA `(.L_x_3794) ;  /* 0x0000000000049947 */ /* 0x000fec0003800000 */
[----:B--2---:R0:W-:Y:S02]  /*90d0*/  REDG.E.ADD.F32.FTZ.RN.STRONG.GPU desc[UR20][R2.64+-0x3400], R65 ;  /* 0xffcc0041020079a6 */ /* 0x0041e4000c10f394 */
.L_x_3794:
[----:B------:R-:W-:Y:S05]  /*90e0*/  BSYNC B0 ;  /* 0x0000000000007941 */ /* 0x000fea0003800000 */
.L_x_3793:
[----:B0-2---:R0:W2:Y:S01]  /*90f0*/  LDS R65, [R145+0x2f00] ;  /* 0x002f000091417984 */ /* 0x0050a20000000800 */
[----:B------:R-:W-:Y:S01]  /*9100*/  BSSY B0, `(.L_x_3795) ;  /* 0x0000006000007945 */ /* 0x000fe20003800000 */
[----:B------:R-:W-:Y:S02]  /*9110*/  LEA.HI.SX32 R64, R141, R92, 0x1b ;  /* 0x0000005c8d407211 */ /* 0x000fe400078fdaff */
[----:B------:R-:W-:Y:S02]  /*9120*/  IADD3 R143, R92, 0x500, RZ ;  /* 0x000005005c8f7810 */ /* 0x000fe40007ffe0ff */
[----:B------:R-:W-:Y:S01]  /*9130*/  LEA R141, R152, R91, 0x2 ;  /* 0x0000005b988d7211 */ /* 0x000fe200078e10ff */
[----:B------:R-:W-:Y:S06]  /*9140*/  @!P2 BRA `(.L_x_3796) ;  /* 0x000000000004a947 */ /* 0x000fec0003800000 */
[----:B--2---:R3:W-:Y:S02]  /*9150*/  REDG.E.ADD.F32.FTZ.RN.STRONG.GPU desc[UR20][R2.64+-0x3200], R65 ;  /* 0xffce0041020079a6 */ /* 0x0047e4000c10f394 */
.L_x_3796:
[----:B------:R-:W-:Y:S05]  /*9160*/  BSYNC B0 ;  /* 0x0000000000007941 */ /* 0x000fea0003800000 */
.L_x_3795:
[----:B--23--:R2:W3:Y:S01]  /*9170*/  LDS R65, [R141+0x3100] ;  /* 0x003100008d417984 */ /* 0x00c4e20000000800 */
[----:B------:R-:W-:Y:S01]  /*9180*/  BSSY B0, `(.L_x_3797) ;  /* 0x0000005000007945 */ /* 0x000fe20003800000 */
[----:B------:R-:W-:Y:S02]  /*9190*/  LEA.HI.SX32 R152, R143, R92, 0x1b ;  /* 0x0000005c8f987211 */ /* 0x000fe400078fdaff */
[----:B------:R-:W-:Y:S01]  /*91a0*/  LEA R64, R64, R91, 0x2 ;  /* 0x0000005b40407211 */ /* 0x000fe200078e10ff */
[----:B------:R-:W-:Y:S06]  /*91b0*/  @!P3 BRA `(.L_x_3798) ;  /* 0x000000000004b947 */ /* 0x000fec0003800000 */
[----:B---3--:R3:W-:Y:S02]  /*91c0*/  REDG.E.ADD.F32.FTZ.RN.STRONG.GPU desc[UR20][R2.64+-0x3000], R65 ;  /* 0xffd00041020079a6 */ /* 0x0087e4000c10f394 */
.L_x_3798:
[----:B------:R-:W-:Y:S05]  /*91d0*/  BSYNC B0 ;  /* 0x0000000000007941 */ /* 0x000fea0003800000 */
.L_x_3797:
[----:B---3--:R3:W0:Y:S01]  /*91e0*/  LDS R65, [R64+0x3300] ;  /* 0x0033000040417984 */ /* 0x0086220000000800 */
[----:B------:R-:W-:Y:S01]  /*91f0*/  BSSY B0, `(.L_x_3799) ;  /* 0x0000004000007945 */ /* 0x000fe20003800000 */
[----:B------:R-:W-:-:S03]  /*9200*/  LEA R152, R152, R91, 0x2 ;  /* 0x0000005b98987211 */ /* 0x000fc600078e10ff */
[----:B------:R-:W-:Y:S05]  /*9210*/  @!P4 BRA `(.L_x_3800) ;  /* 0x000000000004c947 */ /* 0x000fea0003800000 */
[----:B0-----:R0:W-:Y:S02]  /*9220*/  REDG.E.ADD.F32.FTZ.RN.STRONG.GPU desc[UR20][R2.64+-0x2e00], R65 ;  /* 0xffd20041020079a6 */ /* 0x0011e4000c10f394 */
.L_x_3800:
[----:B------:R-:W-:Y:S05]  /*9230*/  BSYNC B0 ;  /* 0x0000000000007941 */ /* 0x000fea0003800000 */
.L_x_3799:
[----:B0-----:R0:W0:Y:S01]  /*9240*/  LDS R65, [R152+0x3500] ;  /* 0x0035000098417984 */ /* 0x0010220000000800 */
[----:B------:R-:W-:Y:S01]  /*9250*/  BSSY B0, `(.L_x_3801) ;  /* 0x0000005000007945 */ /* 0x000fe20003800000 */
[C---:B--2---:R-:W-:Y:S02]  /*9260*/  IADD3 R141, R92.reuse, 0x580, RZ ;  /* 0x000005805c8d7810 */ /* 0x044fe40007ffe0ff */
[----:B------:R-:W-:Y:S01]  /*9270*/  IADD3 R143, R92, 0x600, RZ ;  /* 0x000006005c8f7810 */ /* 0x000fe20007ffe0ff */
[----:B------:R-:W-:Y:S06]  /*9280*/  @!P5 BRA `(.L_x_3802) ;  /* 0x000000000004d947 */ /* 0x000fec0003800000 */
[----:B0-----:R2:W-:Y:S02]  /*9290*/  REDG.E.ADD.F32.FTZ.RN.STRONG.GPU desc[UR20][R2.64+-0x2c00], R65 ;  /* 0xffd40041020079a6 */ /* 0x0015e4000c10f394 */
.L_x_3802:
[----:B------:R-:W-:Y:S05]  /*92a0*/  BSYNC B0 ;  /* 0x0000000000007941 */ /* 0x000fea0003800000 */
.L_x_3801:
[-C--:B---3--:R-:W-:Y:S01]  /*92b0*/  LEA.HI.SX32 R64, R141, R92.reuse, 0x1b ;  /* 0x0000005c8d407211 */ /* 0x088fe200078fdaff */
[----:B------:R-:W-:Y:S01]  /*92c0*/  BSSY B0, `(.L_x_3803) ;  /* 0x0000011000007945 */ /* 0x000fe20003800000 */
[----:B0-2---:R-:W-:Y:S02]  /*92d0*/  IADD3 R65, R92, 0x680, RZ ;  /* 0x000006805c417810 */ /* 0x005fe40007ffe0ff */
[----:B------:R-:W-:Y:S02]  /*92e0*/  LEA R64, R64, R91, 0x2 ;  /* 0x0000005b40407211 */ /* 0x000fe400078e10ff */
[-C--:B-1----:R-:W-:Y:S02]  /*92f0*/  LEA.HI.SX32 R154, R65, R92.reuse, 0x1b ;  /* 0x0000005c419a7211 */ /* 0x082fe400078fdaff */
[----:B------:R-:W-:Y:S01]  /*9300*/  ISETP.GE.AND P6, PT, R66, 0x581, PT ;  /* 0x000005814200780c */ /* 0x000fe20003fc6270 */
[----:B------:R0:W1:Y:S01]  /*9310*/  LDS R65, [R64+0x3700] ;  /* 0x0037000040417984 */ /* 0x0000620000000800 */
[----:B------:R-:W-:-:S02]  /*9320*/  LEA.HI.SX32 R152, R143, R92, 0x1b ;  /* 0x0000005c8f987211 */ /* 0x000fc400078fdaff */
        /* <DEDUP_REMOVED lines=8> */
[----:B0-----:R-:W-:-:S12]  /*93b0*/  @!P6 BRA `(.L_x_3804) ;  /* 0x000000000004e947 */ /* 0x001fd80003800000 */
[----:B-1----:R0:W-:Y:S02]  /*93c0*/  REDG.E.ADD.F32.FTZ.RN.STRONG.GPU desc[UR20][R2.64+-0x2a00], R65 ;  /* 0xffd60041020079a6 */ /* 0x0021e4000c10f394 */
.L_x_3804:
[----:B------:R-:W-:Y:S05]  /*93d0*/  BSYNC B0 ;  /* 0x0000000000007941 */ /* 0x000fea0003800000 */
.L_x_3803:
[----:B01----:R0:W1:Y:S01]  /*93e0*/  LDS R65, [R152+0x3900] ;  /* 0x0039000098417984 */ /* 0x0030620000000800 */
[----:B------:R-:W-:Y:S01]  /*93f0*/  BSSY B0, `(.L_x_3805) ;  /* 0x0000006000007945 */ /* 0x000fe20003800000 */
[----:B------:R-:W-:Y:S02]  /*9400*/  IADD3 R143, R92, 0x780, RZ ;  /* 0x000007805c8f7810 */ /* 0x000fe40007ffe0ff */
[----:B------:R-:W-:Y:S02]  /*9410*/  LEA.HI.SX32 R64, R141, R92, 0x1b ;  /* 0x0000005c8d407211 */ /* 0x000fe400078fdaff */
[----:B------:R-:W-:Y:S01]  /*9420*/  LEA R154, R154, R91, 0x2 ;  /* 0x0000005b9a9a7211 */ /* 0x000fe200078e10ff */
[----:B------:R-:W-:Y:S06]  /*9430*/  @!P0 BRA `(.L_x_3806) ;  /* 0x0000000000048947 */ /* 0x000fec0003800000 */
[----:B-1----:R2:W-:Y:S02]  /*9440*/  REDG.E.ADD.F32.FTZ.RN.STRONG.GPU desc[UR20][R2.64+-0x2800], R65 ;  /* 0xffd80041020079a6 */ /* 0x0025e4000c10f394 */
.L_x_3806:
[----:B------:R-:W-:Y:S05]  /*9450*/  BSYNC B0 ;  /* 0x0000000000007941 */ /* 0x000fea0003800000 */
.L_x_3805:
[----:B-12---:R1:W2:Y:S01]  /*9460*/  LDS R65, [R154+0x3b00] ;  /* 0x003b00009a417984 */ /* 0x0062a20000000800 */
[----:B------:R-:W-:Y:S01]  /*9470*/  BSSY B0, `(.L_x_3807) ;  /* 0x0000006000007945 */ /* 0x000fe20003800000 */
[----:B------:R-:W-:Y:S02]  /*9480*/  IADD3 R141, R92, 0x800, RZ ;  /* 0x000008005c8d7810 */ /* 0x000fe40007ffe0ff */
[----:B0-----:R-:W-:Y:S02]  /*9490*/  LEA.HI.SX32 R152, R143, R92, 0x1b ;  /* 0x0000005c8f987211 */ /* 0x001fe400078fdaff */
[----:B------:R-:W-:Y:S01]  /*94a0*/  LEA R145, R64, R91, 0x2 ;  /* 0x0000005b40917211 */ /* 0x000fe200078e10ff */
[----:B------:R-:W-:Y:S06]  /*94b0*/  @!P1 BRA `(.L_x_3808) ;  /* 0x0000000000049947 */ /* 0x000fec0003800000 */
[----:B--2---:R0:W-:Y:S02]  /*94c0*/  REDG.E.ADD.F32.FTZ.RN.STRONG.GPU desc[UR20][R2.64+-0x2600], R65 ;  /* 0xffda0041020079a6 */ /* 0x0041e4000c10f394 */
.L_x_3808:
[----:B------:R-:W-:Y:S05]  /*94d0*/  BSYNC B0 ;  /* 0x0000000000007941 */ /* 0x000fea0003800000 */
.L_x_3807:
[----:B0-2---:R0:W2:Y:S01]  /*94e0*/  LDS R65, [R145+0x3d00] ;  /* 0x003d000091417984 */ /* 0x0050a20000000800 */
[----:B------:R-:W-:Y:S01]  /*94f0*/  BSSY B0, `(.L_x_3809) ;  /* 0x0000006000007945 */ /* 0x000fe20003800000 */
[----:B------:R-:W-:Y:S02]  /*9500*/  LEA.HI.SX32 R64, R141, R92, 0x1b ;  /* 0x0000005c8d407211 */ /* 0x000fe400078fdaff */
[----:B------:R-:W-:Y:S02]  /*9510*/  IADD3 R143, R92, 0x880, RZ ;  /* 0x000008805c8f7810 */ /* 0x000fe40007ffe0ff */
[----:B------:R-:W-:Y:S01]  /*9520*/  LEA R141, R152, R91, 0x2 ;  /* 0x0000005b988d7211 */ /* 0x000fe200078e10ff */
[----:B------:R-:W-:Y:S06]  /*9530*/  @!P2 BRA `(.L_x_3810) ;  /* 0x000000000004a947 */ /* 0x000fec0003800000 */
[----:B--2---:R3:W-:Y:S02]  /*9540*/  REDG.E.ADD.F32.FTZ.RN.STRONG.GPU desc[UR20][R2.64+-0x2400], R65 ;  /* 0xffdc0041020079a6 */ /* 0x0047e4000c10f394 */
.L_x_3810:
[----:B------:R-:W-:Y:S05]  /*9550*/  BSYNC B0 ;  /* 0x0000000000007941 */ /* 0x000fea0003800000 */
.L_x_3809:
[----:B--23--:R2:W3:Y:S01]  /*9560*/  LDS R65, [R141+0x3f00] ;  /* 0x003f00008d417984 */ /* 0x00c4e20000000800 */
[----:B------:R-:W-:Y:S01]  /*9570*/  BSSY B0, `(.L_x_3811) ;  /* 0x0000005000007945 */ /* 0x000fe20003800000 */
[----:B------:R-:W-:Y:S02]  /*9580*/  LEA.HI.SX32 R152, R143, R92, 0x1b ;  /* 0x0000005c8f987211 */ /* 0x000fe400078fdaff */
[----:B------:R-:W-:Y:S01]  /*9590*/  LEA R64, R64, R91, 0x2 ;  /* 0x0000005b40407211 */ /* 0x000fe200078e10ff */
[----:B------:R-:W-:Y:S06]  /*95a0*/  @!P3 BRA `(.L_x_3812) ;  /* 0x000000000004b947 */ /* 0x000fec0003800000 */
[----:B---3--:R3:W-:Y:S02]  /*95b0*/  REDG.E.ADD.F32.FTZ.RN.STRONG.GPU desc[UR20][R2.64+-0x2200], R65 ;  /* 0xffde0041020079a6 */ /* 0x0087e4000c10f394 */
.L_x_3812:
[----:B------:R-:W-:Y:S05]  /*95c0*/  BSYNC B0 ;  /* 0x0000000000007941 */ /* 0x000fea0003800000 */
.L_x_3811:
[----:B---3--:R3:W0:Y:S01]  /*95d0*/  LDS R65, [R64+0x4100] ;  /* 0x0041000040417984 */ /* 0x0086220000000800 */
[----:B------:R-:W-:Y:S01]  /*95e0*/  BSSY B0, `(.L_x_3813) ;  /* 0x0000004000007945 */ /* 0x000fe20003800000 */
[----:B------:R-:W-:-:S03]  /*95f0*/  LEA R152, R152, R91, 0x2 ;  /* 0x0000005b98987211 */ /* 0x000fc600078e10ff */
[----:B------:R-:W-:Y:S05]  /*9600*/  @!P4 BRA `(.L_x_3814) ;  /* 0x000000000004c947 */ /* 0x000fea0003800000 */
[----:B0-----:R0:W-:Y:S02]  /*9610*/  REDG.E.ADD.F32.FTZ.RN.STRONG.GPU desc[UR20][R2.64+-0x2000], R65 ;  /* 0xffe00041020079a6 */ /* 0x0011e4000c10f394 */
.L_x_3814:
[----:B------:R-:W-:Y:S05]  /*9620*/  BSYNC B0 ;  /* 0x0000000000007941 */ /* 0x000fea0003800000 */
.L_x_3813:
[----:B0-----:R0:W0:Y:S01]  /*9630*/  LDS R65, [R152+0x4300] ;  /* 0x0043000098417984 */ /* 0x0010220000000800 */
[----:B------:R-:W-:Y:S01]  /*9640*/  BSSY B0, `(.L_x_3815) ;  /* 0x0000005000007945 */ /* 0x000fe20003800000 */
[C---:B--2---:R-:W-:Y:S02]  /*9650*/  IADD3 R141, R92.reuse, 0x900, RZ ;  /* 0x000009005c8d7810 */ /* 0x044fe40007ffe0ff */
[----:B------:R-:W-:Y:S01]  /*9660*/  IADD3 R143, R92, 0x980, RZ ;  /* 0x000009805c8f7810 */ /* 0x000fe20007ffe0ff */
[----:B------:R-:W-:Y:S06]  /*9670*/  @!P5 BRA `(.L_x_3816) ;  /* 0x000000000004d947 */ /* 0x000fec0003800000 */
[----:B0-----:R2:W-:Y:S02]  /*9680*/  REDG.E.ADD.F32.FTZ.RN.STRONG.GPU desc[UR20][R2.64+-0x1e00], R65 ;  /* 0xffe20041020079a6 */ /* 0x0015e4000c10f394 */
.L_x_3816:
[----:B------:R-:W-:Y:S05]  /*9690*/  BSYNC B0 ;  /* 0x0000000000007941 */ /* 0x000fea0003800000 */
.L_x_3815:
        /* <DEDUP_REMOVED lines=18> */
.L_x_3818:
[----:B------:R-:W-:Y:S05]  /*97c0*/  BSYNC B0 ;  /* 0x0000000000007941 */ /* 0x000fea0003800000 */
.L_x_3817:
[----:B01----:R0:W1:Y:S01]  /*97d0*/  LDS R65, [R152+0x4700] ;  /* 0x0047000098417984 */ /* 0x0030620000000800 */
[----:B------:R-:W-:Y:S01]  /*97e0*/  BSSY B0, `(.L_x_3819) ;  /* 0x0000006000007945 */ /* 0x000fe20003800000 */
[----:B------:R-:W-:Y:S02]  /*97f0*/  IADD3 R143, R92, 0xb00, RZ ;  /* 0x00000b005c8f7810 */ /* 0x000fe40007ffe0ff */
[----:B------:R-:W-:Y:S02]  /*9800*/  LEA.HI.SX32 R64, R141, R92, 0x1b ;  /* 0x0000005c8d407211 */ /* 0x000fe400078fdaff */
[----:B------:R-:W-:Y:S01]  /*9810*/  LEA R154, R154, R91, 0x2 ;  /* 0x0000005b9a9a7211 */ /* 0x000fe200078e10ff */
[----:B------:R-:W-:Y:S06]  /*9820*/  @!P0 BRA `(.L_x_3820) ;  /* 0x0000000000048947 */ /* 0x000fec0003800000 */
[----:B-1----:R2:W-:Y:S02]  /*9830*/  REDG.E.ADD.F32.FTZ.RN.STRONG.GPU desc[UR20][R2.64+-0x1a00], R65 ;  /* 0xffe60041020079a6 */ /* 0x0025e4000c10f394 */
.L_x_3820:
[----:B------:R-:W-:Y:S05]  /*9840*/  BSYNC B0 ;  /* 0x0000000000007941 */ /* 0x000fea0003800000 */
.L_x_3819:
[----:B-12---:R1:W2:Y:S01]  /*9850*/  LDS R65, [R154+0x4900] ;  /* 0x004900009a417984 */ /* 0x0062a20000000800 */
[----:B------:R-:W-:Y:S01]  /*9860*/  BSSY B0, `(.L_x_3821) ;  /* 0x0000006000007945 */ /* 0x000fe20003800000 */
[----:B------:R-:W-:Y:S02]  /*9870*/  IADD3 R141, R92, 0xb80, RZ ;  /* 0x00000b805c8d7810 */ /* 0x000fe40007ffe0ff */
[----:B0-----:R-:W-:Y:S02]  /*9880*/  LEA.HI.SX32 R152, R143, R92, 0x1b ;  /* 0x0000005c8f987211 */ /* 0x001fe400078fdaff */
[----:B------:R-:W-:Y:S01]  /*9890*/  LEA R145, R64, R91, 0x2 ;  /* 0x0000005b40917211 */ /* 0x000fe200078e10ff */
[----:B------:R-:W-:Y:S06]  /*98a0*/  @!P1 BRA `(.L_x_3822) ;  /* 0x0000000000049947 */ /* 0x000fec0003800000 */
[----:B--2---:R0:W-:Y:S02]  /*98b0*/  REDG.E.ADD.F32.FTZ.RN.STRONG.GPU desc[UR20][R2.64+-0x1800], R65 ;  /* 0xffe80041020079a6 */ /* 0x0041e4000c10f394 */
.L_x_3822:
[----:B------:R-:W-:Y:S05]  /*98c0*/  BSYNC B0 ;  /* 0x0000000000007941 */ /* 0x000fea0003800000 */
.L_x_3821:
[----:B0-2---:R0:W2:Y:S01]  /*98d0*/  LDS R65, [R145+0x4b00] ;  /* 0x004b000091417984 */ /* 0x0050a20000000800 */
[----:B------:R-:W-:Y:S01]  /*98e0*/  BSSY B0, `(.L_x_3823) ;  /* 0x0000006000007945 */ /* 0x000fe20003800000 */
[----:B------:R-:W-:Y:S02]  /*98f0*/  LEA.HI.SX32 R64, R141, R92, 0x1b ;  /* 0x0000005c8d407211 */ /* 0x000fe400078fdaff */
[----:B------:R-:W-:Y:S02]  /*9900*/  IADD3 R143, R92, 0xc00, RZ ;  /* 0x00000c005c8f7810 */ /* 0x000fe40007ffe0ff */
[----:B------:R-:W-:Y:S01]  /*9910*/  LEA R141, R152, R91, 0x2 ;  /* 0x0000005b988d7211 */ /* 0x000fe200078e10ff */
[----:B------:R-:W-:Y:S06]  /*9920*/  @!P2 BRA `(.L_x_3824) ;  /* 0x000000000004a947 */ /* 0x000fec0003800000 */
[----:B--2---:R3:W-:Y:S02]  /*9930*/  REDG.E.ADD.F32.FTZ.RN.STRONG.GPU desc[UR20][R2.64+-0x1600], R65 ;  /* 0xffea0041020079a6 */ /* 0x0047e4000c10f394 */
.L_x_3824:
[----:B------:R-:W-:Y:S05]  /*9940*/  BSYNC B0 ;  /* 0x0000000000007941 */ /* 0x000fea0003800000 */
.L_x_3823:
[----:B--23--:R2:W3:Y:S01]  /*9950*/  LDS R65, [R141+0x4d00] ;  /* 0x004d00008d417984 */ /* 0x00c4e20000000800 */
[----:B------:R-:W-:Y:S01]  /*9960*/  BSSY B0, `(.L_x_3825) ;  /* 0x0000005000007945 */ /* 0x000fe20003800000 */
[----:B------:R-:W-:Y:S02]  /*9970*/  LEA.HI.SX32 R152, R143, R92, 0x1b ;  /* 0x0000005c8f987211 */ /* 0x000fe400078fdaff */
[----:B------:R-:W-:Y:S01]  /*9980*/  LEA R64, R64, R91, 0x2 ;  /* 0x0000005b40407211 */ /* 0x000fe200078e10ff */
[----:B------:R-:W-:Y:S06]  /*9990*/  @!P3 BRA `(.L_x_3826) ;  /* 0x000000000004b947 */ /* 0x000fec0003800000 */
[----:B---3--:R3:W-:Y:S02]  /*99a0*/  REDG.E.ADD.F32.FTZ.RN.STRONG.GPU desc[UR20][R2.64+-0x1400], R65 ;  /* 0xffec0041020079a6 */ /* 0x0087e4000c10f394 */
.L_x_3826:
[----:B------:R-:W-:Y:S05]  /*99b0*/  BSYNC B0 ;  /* 0x0000000000007941 */ /* 0x000fea0003800000 */
.L_x_3825:
[----:B---3--:R3:W0:Y:S01]  /*99c0*/  LDS R65, [R64+0x4f00] ;  /* 0x004f000040417984 */ /* 0x0086220000000800 */
[----:B------:R-:W-:Y:S01]  /*99d0*/  BSSY B0, `(.L_x_3827) ;  /* 0x0000004000007945 */ /* 0x000fe20003800000 */
[----:B------:R-:W-:-:S03]  /*99e0*/  LEA R152, R152, R91, 0x2 ;  /* 0x0000005b98987211 */ /* 0x000fc600078e10ff */
[----:B------:R-:W-:Y:S05]  /*99f0*/  @!P4 BRA `(.L_x_3828) ;  /* 0x000000000004c947 */ /* 0x000fea0003800000 */
[----:B0-----:R0:W-:Y:S02]  /*9a00*/  REDG.E.ADD.F32.FTZ.RN.STRONG.GPU desc[UR20][R2.64+-0x1200], R65 ;  /* 0xffee0041020079a6 */ /* 0x0011e4000c10f394 */
.L_x_3828:
[----:B------:R-:W-:Y:S05]  /*9a10*/  BSYNC B0 ;  /* 0x0000000000007941 */ /* 0x000fea0003800000 */
.L_x_3827:
[----:B0-----:R0:W0:Y:S01]  /*9a20*/  LDS R65, [R152+0x5100] ;  /* 0x0051000098417984 */ /* 0x0010220000000800 */
[----:B------:R-:W-:Y:S01]  /*9a30*/  BSSY B0, `(.L_x_3829) ;  /* 0x0000005000007945 */ /* 0x000fe20003800000 */
[C---:B--2---:R-:W-:Y:S02]  /*9a40*/  IADD3 R141, R92.reuse, 0xc80, RZ ;  /* 0x00000c805c8d7810 */ /* 0x044fe40007ffe0ff */
[----:B------:R-:W-:Y:S01]  /*9a50*/  IADD3 R143, R92, 0xd00, RZ ;  /* 0x00000d005c8f7810 */ /* 0x000fe20007ffe0ff */
[----:B------:R-:W-:Y:S06]  /*9a60*/  @!P5 BRA `(.L_x_3830) ;  /* 0x000000000004d947 */ /* 0x000fec0003800000 */
[----:B0-----:R2:W-:Y:S02]  /*9a70*/  REDG.E.ADD.F32.FTZ.RN.STRONG.GPU desc[UR20][R2.64+-0x1000], R65 ;  /* 0xfff00041020079a6 */ /* 0x0015e4000c10f394 */
.L_x_3830:
[----:B------:R-:W-:Y:S05]  /*9a80*/  BSYNC B0 ;  /* 0x0000000000007941 */ /* 0x000fea0003800000 */
.L_x_3829:
        /* <DEDUP_REMOVED lines=18> */
.L_x_3832:
[----:B------:R-:W-:Y:S05]  /*9bb0*/  BSYNC B0 ;  /* 0x0000000000007941 */ /* 0x000fea0003800000 */
.L_x_3831:
[----:B01----:R0:W1:Y:S01]  /*9bc0*/  LDS R65, [R152+0x5500] ;  /* 0x0055000098417984 */ /* 0x0030620000000800 */
[----:B------:R-:W-:Y:S01]  /*9bd0*/  BSSY B0, `(.L_x_3833) ;  /* 0x0000006000007945 */ /* 0x000fe20003800000 */
[----:B------:R-:W-:Y:S02]  /*9be0*/  IADD3 R143, R92, 0xe80, RZ ;  /* 0x00000e805c8f7810 */ /* 0x000fe40007ffe0ff */
[----:B------:R-:W-:Y:S02]  /*9bf0*/  LEA.HI.SX32 R64, R141, R92, 0x1b ;  /* 0x0000005c8d407211 */ /* 0x000fe400078fdaff */
[----:B------:R-:W-:Y:S01]  /*9c00*/  LEA R154, R154, R91, 0x2 ;  /* 0x0000005b9a9a7211 */ /* 0x000fe200078e10ff */
[----:B------:R-:W-:Y:S06]  /*9c10*/  @!P0 BRA `(.L_x_3834) ;  /* 0x0000000000048947 */ /* 0x000fec0003800000 */
[----:B-1----:R2:W-:Y:S02]  /*9c20*/  REDG.E.ADD.F32.FTZ.RN.STRONG.GPU desc[UR20][R2.64+-0xc00], R65 ;  /* 0xfff40041020079a6 */ /* 0x0025e4000c10f394 */
.L_x_3834:
[----:B------:R-:W-:Y:S05]  /*9c30*/  BSYNC B0 ;  /* 0x0000000000007941 */ /* 0x000fea0003800000 */
.L_x_3833:
[----:B-12---:R1:W2:Y:S01]  /*9c40*/  LDS R65, [R154+0x5700] ;  /* 0x005700009a417984 */ /* 0x0062a20000000800 */
[----:B------:R-:W-:Y:S01]  /*9c50*/  BSSY B0, `(.L_x_3835) ;  /* 0x0000006000007945 */ /* 0x000fe20003800000 */
[----:B------:R-:W-:Y:S02]  /*9c60*/  IADD3 R141, R92, 0xf00, RZ ;  /* 0x00000f005c8d7810 */ /* 0x000fe40007ffe0ff */
[----:B------:R-:W-:Y:S02]  /*9c70*/  LEA.HI.SX32 R66, R143, R92, 0x1b ;  /* 0x0000005c8f427211 */ /* 0x000fe400078fdaff */
[----:B------:R-:W-:Y:S01]  /*9c80*/  LEA R145, R64, R91, 0x2 ;  /* 0x0000005b40917211 */ /* 0x000fe200078e10ff */
[----:B------:R-:W-:Y:S06]  /*9c90*/  @!P1 BRA `(.L_x_3836) ;  /* 0x0000000000049947 */ /* 0x000fec0003800000 */
[----:B--2---:R3:W-:Y:S02]  /*9ca0*/  REDG.E.ADD.F32.FTZ.RN.STRONG.GPU desc[UR20][R2.64+-0xa00], R65 ;  /* 0xfff60041020079a6 */ /* 0x0047e4000c10f394 */
.L_x_3836:
[----:B------:R-:W-:Y:S05]  /*9cb0*/  BSYNC B0 ;  /* 0x0000000000007941 */ /* 0x000fea0003800000 */
.L_x_3835:
[----:B--23--:R2:W3:Y:S01]  /*9cc0*/  LDS R65, [R145+0x5900] ;  /* 0x0059000091417984 */ /* 0x00c4e20000000800 */
[----:B------:R-:W-:Y:S01]  /*9cd0*/  BSSY B0, `(.L_x_3837) ;  /* 0x0000006000007945 */ /* 0x000fe20003800000 */
[----:B------:R-:W-:Y:S02]  /*9ce0*/  LEA.HI.SX32 R64, R141, R92, 0x1b ;  /* 0x0000005c8d407211 */ /* 0x000fe400078fdaff */
[----:B------:R-:W-:Y:S02]  /*9cf0*/  IADD3 R143, R92, 0xf80, RZ ;  /* 0x00000f805c8f7810 */ /* 0x000fe40007ffe0ff */
[----:B------:R-:W-:Y:S01]  /*9d00*/  LEA R141, R66, R91, 0x2 ;  /* 0x0000005b428d7211 */ /* 0x000fe200078e10ff */
[----:B------:R-:W-:Y:S06]  /*9d10*/  @!P2 BRA `(.L_x_3838) ;  /* 0x000000000004a947 */ /* 0x000fec0003800000 */
[----:B---3--:R3:W-:Y:S02]  /*9d20*/  REDG.E.ADD.F32.FTZ.RN.STRONG.GPU desc[UR20][R2.64+-0x800], R65 ;  /* 0xfff80041020079a6 */ /* 0x0087e4000c10f394 */
.L_x_3838:
[----:B------:R-:W-:Y:S05]  /*9d30*/  BSYNC B0 ;  /* 0x0000000000007941 */ /* 0x000fea0003800000 */
.L_x_3837:
[----:B------:R-:W0:Y:S01]  /*9d40*/  LDS R141, [R141+0x5b00] ;  /* 0x005b00008d8d7984 */ /* 0x000e220000000800 */
[----:B------:R-:W-:Y:S01]  /*9d50*/  BSSY B0, `(.L_x_3839) ;  /* 0x0000006000007945 */ /* 0x000fe20003800000 */
[----:B------:R-:W-:Y:S01]  /*9d60*/  LEA.HI.SX32 R66, R143, R92, 0x1b ;  /* 0x0000005c8f427211 */ /* 0x000fe200078fdaff */
[----:B---3--:R-:W-:Y:S01]  /*9d70*/  FMUL.FTZ R65, R231, R192 ;  /* 0x000000c0e7417220 */ /* 0x008fe20000410000 */
[----:B------:R-:W-:Y:S01]  /*9d80*/  LEA R64, R64, R91, 0x2 ;  /* 0x0000005b40407211 */ /* 0x000fe200078e10ff */
[----:B------:R-:W-:Y:S06]  /*9d90*/  @!P3 BRA `(.L_x_3840) ;  /* 0x000000000004b947 */ /* 0x000fec0003800000 */
[----:B0-----:R3:W-:Y:S02]  /*9da0*/  REDG.E.ADD.F32.FTZ.RN.STRONG.GPU desc[UR20][R2.64+-0x600], R141 ;  /* 0xfffa008d020079a6 */ /* 0x0017e4000c10f394 */
.L_x_3840:
[----:B------:R-:W-:Y:S05]  /*9db0*/  BSYNC B0 ;  /* 0x0000000000007941 */ /* 0x000fea0003800000 */
.L_x_3839:
[----:B0-----:R-:W-:Y:S01]  /*9dc0*/  FFMA.FTZ R152, R216, R97, R65 ;  /* 0x00000061d8987223 */ /* 0x001fe20000010041 */
[----:B------:R-:W-:Y:S01]  /*9dd0*/  BSSY B0, `(.L_x_3841) ;  /* 0x0000005000007945 */ /* 0x000fe20003800000 */
[----:B------:R0:W0:Y:S01]  /*9de0*/  LDS R65, [R64+0x5d00] ;  /* 0x005d000040417984 */ /* 0x0000220000000800 */
[----:B------:R-:W-:Y:S02]  /*9df0*/  LEA R66, R66, R91, 0x2 ;  /* 0x0000005b42427211 */ /* 0x000fe400078e10ff */
[----:B------:R-:W-:Y:S05]  /*9e00*/  @!P4 BRA `(.L_x_3842) ;  /* 0x000000000004c947 */ /* 0x000fea0003800000 */
[----:B0-----:R0:W-:Y:S02]  /*9e10*/  REDG.E.ADD.F32.FTZ.RN.STRONG.GPU desc[UR20][R2.64+-0x400], R65 ;  /* 0xfffc0041020079a6 */ /* 0x0011e4000c10f394 */
.L_x_3842:
[----:B------:R-:W-:Y:S05]  /*9e20*/  BSYNC B0 ;  /* 0x0000000000007941 */ /* 0x000fea0003800000 */
.L_x_3841:
[----:B0-----:R0:W0:Y:S01]  /*9e30*/  LDS R65, [R66+0x5f00] ;  /* 0x005f000042417984 */ /* 0x0010220000000800 */
[----:B------:R-:W-:Y:S01]  /*9e40*/  BSSY B0, `(.L_x_3843) ;  /* 0x0000004000007945 */ /* 0x000fe20003800000 */
[----:B------:R-:W-:-:S03]  /*9e50*/  FADD.FTZ R64, R67, R152 ;  /* 0x0000009843407221 */ /* 0x000fc60000010000 */
[----:B------:R-:W-:Y:S05]  /*9e60*/  @!P5 BRA `(.L_x_3844) ;  /* 0x000000000004d947 */ /* 0x000fea0003800000 */
[----:B0-----:R0:W-:Y:S02]  /*9e70*/  REDG.E.ADD.F32.FTZ.RN.STRONG.GPU desc[UR20][R2.64+-0x200], R65 ;  /* 0xfffe0041020079a6 */ /* 0x0011e4000c10f394 */
.L_x_3844:
[----:B------:R-:W-:Y:S05]  /*9e80*/  BSYNC B0 ;  /* 0x0000000000007941 */ /* 0x000fea0003800000 */
.L_x_3843:
[----:B------:R-:W5:Y:S04]  /*9e90*/  LDL R147, [R1+0x28] ;  /* 0x0000280001937983 */ /* 0x000f680000100800 */
[----:B--2---:R-:W2:Y:S04]  /*9ea0*/  LDL.LU R145, [R1] ;  /* 0x0000000001917983 */ /* 0x004ea80000300800 */
[----:B------:R-:W4:Y:S01]  /*9eb0*/  LDL.LU R143, [R1+0x4] ;  /* 0x00000400018f7983 */ /* 0x000f220000300800 */
[----:B0-----:R-:W-:Y:S01]  /*9ec0*/  MOV R65, R139 ;  /* 0x0000008b00417202 */ /* 0x001fe20000000f00 */
[----:B------:R-:W-:Y:S01]  /*9ed0*/  FMUL.FTZ R231, R231, R112 ;  /* 0x00000070e7e77220 */ /* 0x000fe20000410000 */
[----:B------:R-:W-:Y:S01]  /*9ee0*/  MOV R66, R177 ;  /* 0x000000b100427202 */ /* 0x000fe20000000f00 */
[----:B------:R-:W0:Y:S01]  /*9ef0*/  S2R R149, SR_LANEID ;  /* 0x0000000000957919 */ /* 0x000e220000000000 */
[----:B------:R-:W-:Y:S01]  /*9f00*/  MOV R67, R179 ;  /* 0x000000b300437202 */ /* 0x000fe20000000f00 */
[----:B------:R-:W-:Y:S01]  /*9f10*/  FFMA.FTZ R216, R216, R111, R231 ;  /* 0x0000006fd8d87223 */ /* 0x000fe200000100e7 */
[----:B------:R-:W-:Y:S01]  /*9f20*/  FMUL.FTZ R110, R201, R110 ;  /* 0x0000006ec96e7220 */ /* 0x000fe20000410000 */
[----:B---3--:R-:W3:Y:S01]  /*9f30*/  SHFL.DOWN PT, R2, R139, 0x1, 0x1f ;  /* 0x08201f008b027f89 */ /* 0x008ee200000e0000 */
[----:B------:R-:W-:Y:S01]  /*9f40*/  FMUL.FTZ R109, R200, R109 ;  /* 0x0000006dc86d7220 */ /* 0x000fe20000410000 */
[----:B------:R-:W-:Y:S01]  /*9f50*/  ISETP.NE.AND P2, PT, R92, RZ, PT ;  /* 0x000000ff5c00720c */ /* 0x000fe20003f45270 */
[----:B------:R-:W-:Y:S01]  /*9f60*/  FFMA.FTZ R135, R135, R108, R110 ;  /* 0x0000006c87877223 */ /* 0x000fe2000001006e */
[----:B------:R-:W1:Y:S01]  /*9f70*/  SHFL.DOWN PT, R141, R177, 0x1, 0x1f ;  /* 0x08201f00b18d7f89 */ /* 0x000e6200000e0000 */
[----:B------:R-:W-:Y:S01]  /*9f80*/  FFMA.FTZ R106, R230, R106, R109 ;  /* 0x0000006ae66a7223 */ /* 0x000fe2000001006d */
[----:B------:R-:W-:Y:S01]  /*9f90*/  FMUL.FTZ R107, R198, R107 ;  /* 0x0000006bc66b7220 */ /* 0x000fe20000410000 */
[----:B------:R-:W-:Y:S01]  /*9fa0*/  FFMA.FTZ R4, R4, R189, R135 ;  /* 0x000000bd04047223 */ /* 0x000fe20000010087 */
[----:B------:R-:W1:Y:S01]  /*9fb0*/  SHFL.DOWN PT, R152, R179, 0x1, 0x1f ;  /* 0x08201f00b3987f89 */ /* 0x000e6200000e0000 */
[----:B------:R-:W-:Y:S01]  /*9fc0*/  FFMA.FTZ R5, R5, R187, R106 ;  /* 0x000000bb05057223 */ /* 0x000fe2000001006a */
[----:B------:R-:W-:Y:S01]  /*9fd0*/  FMUL.FTZ R102, R199, R102 ;  /* 0x00000066c7667220 */ /* 0x000fe20000410000 */
[----:B------:R-:W-:Y:S01]  /*9fe0*/  FADD.FTZ R29, R4, R29 ;  /* 0x0000001d041d7221 */ /* 0x000fe20000010000 */
[----:B------:R-:W1:Y:S01]  /*9ff0*/  SHFL.DOWN PT, R3, R64, 0x1, 0x1f ;  /* 0x08201f0040037f89 */ /* 0x000e6200000e0000 */
        /* <DEDUP_REMOVED lines=15> */
[----:B0-----:R-:W-:Y:S01]  /*a0f0*/  ISETP.GT.AND P0, PT, R149, 0x1e, PT ;  /* 0x0000001e9500780c */ /* 0x001fe20003f04270 */
[----:B------:R-:W-:Y:S01]  /*a100*/  FFMA.FTZ R68, R103, R68, R120 ;  /* 0x0000004467447223 */ /* 0x000fe20000010078 */
[----:B------:R-:W-:Y:S01]  /*a110*/  ISETP.NE.AND P1, PT, R149, RZ, PT ;  /* 0x000000ff9500720c */ /* 0x000fe20003f25270 */
        /* <DEDUP_REMOVED lines=10> */
[----:B---3--:R-:W-:Y:S01]  /*a1c0*/  @!P0 FADD.FTZ R65, R65, R2 ;  /* 0x0000000241418221 */ /* 0x008fe20000010000 */
[----:B-1----:R-:W-:Y:S01]  /*a1d0*/  @!P0 FADD.FTZ R66, R66, R141 ;  /* 0x0000008d42428221 */ /* 0x002fe20000010000 */
[----:B------:R-:W-:Y:S01]  /*a1e0*/  @!P0 FADD.FTZ R67, R67, R152 ;  /* 0x0000009843438221 */ /* 0x000fe20000010000 */
[----:B------:R-:W-:Y:S01]  /*a1f0*/  @!P0 FADD.FTZ R64, R3, R64 ;  /* 0x0000004003408221 */ /* 0x000fe20000010000 */
[----:B------:R-:W-:Y:S01]  /*a200*/  ISETP.GT.AND P0, PT, R149, 0x1d, PT ;  /* 0x0000001d9500780c */ /* 0x000fe20003f04270 */
[----:B------:R-:W0:Y:S01]  /*a210*/  SHFL.DOWN PT, R2, R65, 0x2, 0x1f ;  /* 0x08401f0041027f89 */ /* 0x000e2200000e0000 */
[----:B------:R-:W-:Y:S01]  /*a220*/  FFMA.FTZ R6, R6, R181, R105 ;  /* 0x000000b506067223 */ /* 0x000fe20000010069 */
[----:B------:R-:W-:Y:S01]  /*a230*/  FFMA.FTZ R7, R7, R74, R102 ;  /* 0x0000004a07077223 */ /* 0x000fe20000010066 */
[----:B------:R-:W-:Y:S01]  /*a240*/  FFMA.FTZ R8, R8, R167, R227 ;  /* 0x000000a708087223 */ /* 0x000fe200000100e3 */
[----:B------:R-:W1:Y:S01]  /*a250*/  SHFL.DOWN PT, R139, R66, 0x2, 0x1f ;  /* 0x08401f00428b7f89 */ /* 0x000e6200000e0000 */
[----:B------:R-:W-:Y:S01]  /*a260*/  FFMA.FTZ R9, R9, R170, R68 ;  /* 0x000000aa09097223 */ /* 0x000fe20000010044 */
[----:B------:R-:W-:Y:S01]  /*a270*/  FFMA.FTZ R10, R10, R173, R69 ;  /* 0x000000ad0a0a7223 */ /* 0x000fe20000010045 */
[----:B------:R-:W-:Y:S01]  /*a280*/  FFMA.FTZ R11, R11, R148, R96 ;  /* 0x000000940b0b7223 */ /* 0x000fe20000010060 */
[----:B------:R-:W3:Y:S01]  /*a290*/  SHFL.DOWN PT, R152, R67, 0x2, 0x1f ;  /* 0x08401f0043987f89 */ /* 0x000ee200000e0000 */
        /* <DEDUP_REMOVED lines=27> */
[----:B------:R-:W-:Y:S01]  /*a450*/  @!P0 FADD.FTZ R64, R64, R3 ;  /* 0x0000000340408221 */ /* 0x000fe20000010000 */
[----:B------:R-:W3:Y:S01]  /*a460*/  SHFL.DOWN PT, R112, R67, 0x4, 0x1f ;  /* 0x08801f0043707f89 */ /* 0x000ee200000e0000 */
        /* <DEDUP_REMOVED lines=20> */
[----:B---3--:R-:W-:-:S03]  /*a5b0*/  @!P0 FADD.FTZ R67, R67, R112 ;  /* 0x0000007043438221 */ /* 0x008fc60000010000 */
[----:B------:R-:W1:Y:S01]  /*a5c0*/  SHFL.DOWN PT, R5, R66, 0x8, 0x1f ;  /* 0x09001f0042057f89 */ /* 0x000e6200000e0000 */
[----:B------:R-:W-:-:S03]  /*a5d0*/  @!P0 FADD.FTZ R64, R64, R3 ;  /* 0x0000000340408221 */ /* 0x000fc60000010000 */
[----:B------:R-:W3:Y:S01]  /*a5e0*/  SHFL.DOWN PT, R4, R67, 0x8, 0x1f ;  /* 0x09001f0043047f89 */ /* 0x000ee200000e0000 */
[----:B------:R-:W-:-:S03]  /*a5f0*/  ISETP.GT.AND P0, PT, R149, 0x17, PT ;  /* 0x000000179500780c */ /* 0x000fc60003f04270 */
[----:B------:R-:W3:Y:S10]  /*a600*/  SHFL.DOWN PT, R3, R64, 0x8, 0x1f ;  /* 0x09001f0040037f89 */ /* 0x000ef400000e0000 */
[----:B0-----:R-:W-:Y:S01]  /*a610*/  @!P0 FADD.FTZ R65, R65, R2 ;  /* 0x0000000241418221 */ /* 0x001fe20000010000 */
[----:B-1----:R-:W-:-:S04]  /*a620*/  @!P0 FADD.FTZ R66, R66, R5 ;  /* 0x0000000542428221 */ /* 0x002fc80000010000 */
        /* <DEDUP_REMOVED lines=8> */
[----:B-1----:R-:W-:Y:S01]  /*a6b0*/  @!P0 FADD.FTZ R66, R66, R5 ;  /* 0x0000000542428221 */ /* 0x002fe20000010000 */
[----:B---3--:R-:W-:Y:S01]  /*a6c0*/  @!P0 FADD.FTZ R67, R67, R4 ;  /* 0x0000000443438221 */ /* 0x008fe20000010000 */
[----:B------:R-:W-:-:S05]  /*a6d0*/  @!P0 FADD.FTZ R64, R64, R3 ;  /* 0x0000000340408221 */ /* 0x000fca0000010000 */
[----:B-----5:R0:W-:Y:S01]  /*a6e0*/  @!P1 STS.128 [R147+0x6310], R64 ;  /* 0x0063104093009388 */ /* 0x0201e20000000c00 */
[----:B--2---:R-:W-:Y:S01]  /*a6f0*/  FADD.FTZ R145, R77, R145 ;  /* 0x000000914d917221 */ /* 0x004fe20000010000 */
[----:B----4-:R-:W-:-:S04]  /*a700*/  FADD.FTZ R143, R79, R143 ;  /* 0x0000008f4f8f7221 */ /* 0x010fc80000010000 */
[----:B------:R0:W-:Y:S04]  /*a710*/  STL [R1], R145 ;  /* 0x0000009101007387 */ /* 0x0001e80000100800 */
[----:B------:R0:W-:Y:S01]  /*a720*/  STL [R1+0x4], R143 ;  /* 0x0000048f01007387 */ /* 0x0001e20000100800 */
        /* <DEDUP_REMOVED lines=12> */
[----:B------:R-:W0:Y:S04]  /*a7f0*/  LDS.128 R68, [R91+0x6340] ;  /* 0x006340005b447984 */ /* 0x000e280000000c00 */
[----:B------:R-:W3:Y:S04]  /*a800*/  @P0 LDS.64 R12, [R14+0xa380] ;  /* 0x00a380000e0c0984 */ /* 0x000ee80000000a00 */
[----:B------:R-:W4:Y:S01]  /*a810*/  @P0 LDS.64 R72, [R14+0x9b80] ;  /* 0x009b80000e480984 */ /* 0x000f220000000a00 */
        /* <DEDUP_REMOVED lines=8> */
[----:B0-----:R-:W-:Y:S01]  /*a8a0*/  FADD.FTZ R67, R2, R71 ;  /* 0x0000004702437221 */ /* 0x001fe20000010000 */
        /* <DEDUP_REMOVED lines=9> */
.L_x_3846:
[----:B------:R-:W-:Y:S05]  /*a940*/  BSYNC B0 ;  /* 0x0000000000007941 */ /* 0x000fea0003800000 */
.L_x_3845:
[----:B------:R-:W-:Y:S02]  /*a950*/  UIADD3 UR7, UR7, 0x1, URZ ;  /* 0x0000000107077890 */ /* 0x000fe4000fffe03f */
[----:B------:R-:W-:Y:S02]  /*a960*/  UIADD3 UR8, UP1, UR8, 0x1, URZ ;  /* 0x0000000108087890 */ /* 0x000fe4000ff3e03f */
[----:B------:R-:W-:Y:S02]  /*a970*/  UISETP.GE.AND UP0, UPT, UR7, UR55, UPT ;  /* 0x000000370700728c */ /* 0x000fe4000bf06270 */
[----:B------:R-:W-:-:S04]  /*a980*/  UIADD3.X UR9, URZ, UR9, URZ, UP1, !UPT ;  /* 0x000000093f097290 */ /* 0x000fc80008ffe43f */
[----:B------:R-:W-:-:S13]  /*a990*/  PLOP3.LUT P0, PT, PT, PT, UP0, 0x80, 0x0 ;  /* 0x000000000000781c */ /* 0x000fda0003f0f008 */
[----:B------:R-:W-:Y:S05]  /*a9a0*/  @!P0 BRA `(.L_x_3847) ;  /* 0xffffff6c007c8947 */ /* 0x000fea000383ffff */
.L_x_3752:
[----:B------:R-:W2:Y:S01]  /*a9b0*/  LDL.LU R4, [R1] ;  /* 0x0000000001047983 */ /* 0x000ea20000300800 */
[----:B------:R-:W3:Y:S01]  /*a9c0*/  S2R R2, SR_LANEID ;  /* 0x0000000000027919 */ /* 0x000ee20000000000 */
[----:B------:R-:W-:Y:S01]  /*a9d0*/  F2FP.BF16.F32.PACK_AB R195, R194, R195 ;  /* 0x000000c3c2c3723e */ /* 0x000fe200000010ff */
[----:B------:R-:W-:Y:S01]  /*a9e0*/  UIADD3 UR7, UR15, -0x1, URZ ;  /* 0xffffffff0f077890 */ /* 0x000fe2000fffe03f */
[----:B------:R-:W2:Y:S01]  /*a9f0*/  LDL.LU R3, [R1+0x4] ;  /* 0x0000040001037983 */ /* 0x000ea20000300800 */
[----:B------:R-:W-:Y:S01]  /*aa00*/  F2FP.BF16.F32.PACK_AB R11, R234, R235 ;  /* 0x000000ebea0b723e */ /* 0x000fe200000010ff */
[----:B------:R-:W-:Y:S01]  /*aa10*/  ULDC.64 UR30, c[0x0][0x388] ;  /* 0x0000e200001e7ab9 */ /* 0x000fe20000000a00 */
[----:B------:R-:W-:Y:S01]  /*aa20*/  F2FP.BF16.F32.PACK_AB R10, R236, R237 ;  /* 0x000000edec0a723e */ /* 0x000fe200000010ff */
[----:B------:R-:W4:Y:S01]  /*aa30*/  LDL.LU R5, [R1+0x2c] ;  /* 0x00002c0001057983 */ /* 0x000f220000300800 */
[----:B------:R-:W-:Y:S02]  /*aa40*/  F2FP.BF16.F32.PACK_AB R9, R238, R239 ;  /* 0x000000efee09723e */ /* 0x000fe400000010ff */
[----:B------:R-:W-:-:S02]  /*aa50*/  F2FP.BF16.F32.PACK_AB R194, R196, R197 ;  /* 0x000000c5c4c2723e */ /* 0x000fc400000010ff */
[----:B------:R-:W-:Y:S02]  /*aa60*/  F2FP.BF16.F32.PACK_AB R193, R213, R214 ;  /* 0x000000d6d5c1723e */ /* 0x000fe400000010ff */
[----:B------:R-:W-:Y:S01]  /*aa70*/  F2FP.BF16.F32.PACK_AB R192, R215, R233 ;  /* 0x000000e9d7c0723e */ /* 0x000fe200000010ff */
[----:B------:R-:W-:Y:S02]  /*aa80*/  USHF.L.U32 UR8, UR7, 0xb, URZ ;  /* 0x0000000b07087899 */ /* 0x000fe4000800063f */
[----:B------:R-:W-:Y:S01]  /*aa90*/  UIMAD UR18, UR13, UR30, URZ ;  /* 0x0000001e0d1272a4 */ /* 0x000fe2000f8e023f */
[----:B---3--:R-:W-:Y:S02]  /*aaa0*/  LEA R0, R2, R90, 0x1 ;  /* 0x0000005a02007211 */ /* 0x008fe400078e08ff */
[----:B------:R-:W-:-:S04]  /*aab0*/  IADD3 R90, R90, R2, RZ ;  /* 0x000000025a5a7210 */ /* 0x000fc80007ffe0ff */
[----:B------:R-:W-:Y:S01]  /*aac0*/  LEA R90, R90, R91, 0x4 ;  /* 0x0000005b5a5a7211 */ /* 0x000fe200078e20ff */
[----:B------:R-:W-:Y:S01]  /*aad0*/  BAR.SYNC.DEFER_BLOCKING 0x0 ;  /* 0x0000000000007b1d */ /* 0x000fe20000010000 */
[----:B------:R-:W-:Y:S02]  /*aae0*/  USHF.R.S32.HI UR9, URZ, 0x1f, UR8 ;  /* 0x0000001f3f097899 */ /* 0x000fe40008011408 */
[----:B------:R-:W-:Y:S02]  /*aaf0*/  UIMAD UR28, UR12, UR31, UR18 ;  /* 0x0000001f0c1c72a4 */ /* 0x000fe4000f8e0212 */
[----:B------:R-:W-:-:S03]  /*ab00*/  UIMAD.WIDE.U32 UR18, UR12, UR30, UR8 ;  /* 0x0000001e0c1272a5 */ /* 0x000fc6000f8e0008 */
[----:B------:R-:W-:Y:S01]  /*ab10*/  ULDC.64 UR30, c[0x0][0x390] ;  /* 0x0000e400001e7ab9 */ /* 0x000fe20000000a00 */
        /* <DEDUP_REMOVED lines=9> */
[----:B------:R-:W-:Y:S01]  /*abb0*/  ULDC.64 UR28, c[0x0][0x3a8] ;  /* 0x0000ea00001c7ab9 */ /* 0x000fe20000000a00 */
[----:B------:R-:W-:Y:S02]  /*abc0*/  F2FP.BF16.F32.PACK_AB R13, R18, R17 ;  /* 0x00000011120d723e */ /* 0x000fe400000010ff */
[----:B-1----:R-:W-:Y:S02]  /*abd0*/  F2FP.BF16.F32.PACK_AB R14, R20, R19 ;  /* 0x00000013140e723e */ /* 0x002fe400000010ff */
[----:B------:R-:W-:Y:S02]  /*abe0*/  F2FP.BF16.F32.PACK_AB R12, R16, R15 ;  /* 0x0000000f100c723e */ /* 0x000fe400000010ff */
[----:B------:R-:W-:-:S02]  /*abf0*/  F2FP.BF16.F32.PACK_AB R39, R30, R29 ;  /* 0x0000001d1e27723e */ /* 0x000fc400000010ff */
[----:B------:R-:W-:Y:S02]  /*ac00*/  F2FP.BF16.F32.PACK_AB R38, R28, R27 ;  /* 0x0000001b1c26723e */ /* 0x000fe400000010ff */
[----:B------:R-:W-:Y:S02]  /*ac10*/  F2FP.BF16.F32.PACK_AB R37, R26, R25 ;  /* 0x000000191a25723e */ /* 0x000fe400000010ff */
[----:B------:R-:W-:Y:S01]  /*ac20*/  F2FP.BF16.F32.PACK_AB R36, R24, R23 ;  /* 0x000000171824723e */ /* 0x000fe200000010ff */
[----:B------:R-:W-:Y:S02]  /*ac30*/  UIMAD.WIDE.U32 UR8, UR12, UR28, UR8 ;  /* 0x0000001c0c0872a5 */ /* 0x000fe4000f8e0008 */
[----:B------:R-:W-:Y:S02]  /*ac40*/  UIADD3 UR52, UP1, UR52, -0x2000, URZ ;  /* 0xffffe00034347890 */ /* 0x000fe4000ff3e03f */
[----:B------:R-:W-:Y:S02]  /*ac50*/  UIADD3 UR50, UP2, UR50, -0x1000, URZ ;  /* 0xfffff00032327890 */ /* 0x000fe4000ff5e03f */
[----:B------:R-:W-:-:S02]  /*ac60*/  UIADD3 UR48, UP3, UR48, -0x1000, URZ ;  /* 0xfffff00030307890 */ /* 0x000fc4000ff7e03f */
[----:B------:R-:W-:Y:S02]  /*ac70*/  UIADD3 UR16, UP4, UR16, -0x1000, URZ ;  /* 0xfffff00010107890 */ /* 0x000fe4000ff9e03f */
[----:B------:R-:W-:Y:S02]  /*ac80*/  UIADD3 UR6, UR6, 0x1, URZ ;  /* 0x0000000106067890 */ /* 0x000fe4000fffe03f */
[----:B------:R-:W-:Y:S02]  /*ac90*/  UIADD3.X UR53, UR53, -0x1, URZ, UP1, !UPT ;  /* 0xffffffff35357890 */ /* 0x000fe40008ffe43f */
[----:B------:R-:W-:Y:S02]  /*aca0*/  UIADD3.X UR51, UR51, -0x1, URZ, UP2, !UPT ;  /* 0xffffffff33337890 */ /* 0x000fe400097fe43f */
[----:B------:R-:W-:Y:S02]  /*acb0*/  UIADD3.X UR49, UR49, -0x1, URZ, UP3, !UPT ;  /* 0xffffffff31317890 */ /* 0x000fe40009ffe43f */
[----:B------:R-:W-:Y:S01]  /*acc0*/  UIADD3.X UR17, UR17, -0x1, URZ, UP4, !UPT ;  /* 0xffffffff11117890 */ /* 0x000fe2000a7fe43f */
[----:B--2---:R-:W-:-:S02]  /*acd0*/  F2FP.BF16.F32.PACK_AB R8, R4, R3 ;  /* 0x000000030408723e */ /* 0x004fc400000010ff */
[----:B------:R-:W-:-:S05]  /*ace0*/  LEA R4, R0, R91, 0x4 ;  /* 0x0000005b00047211 */ /* 0x000fca00078e20ff */
[----:B------:R-:W-:Y:S04]  /*acf0*/  STS.128 [R4], R8 ;  /* 0x0000000804007388 */ /* 0x000fe80000000c00 */
[----:B------:R-:W-:Y:S01]  /*ad00*/  STS.128 [R4+0x10], R192 ;  /* 0x000010c004007388 */ /* 0x000fe20000000c00 */
[----:B------:R-:W-:-:S03]  /*ad10*/  NOP ;  /* 0x0000000000007918 */ /* 0x000fc60000000000 */
[----:B------:R-:W1:Y:S04]  /*ad20*/  LDS.128 R32, [R90] ;  /* 0x000000005a207984 */ /* 0x000e680000000c00 */
[----:B------:R-:W2:Y:S01]  /*ad30*/  LDS.128 R8, [R90+0x200] ;  /* 0x000200005a087984 */ /* 0x000ea20000000c00 */
[----:B------:R-:W-:-:S03]  /*ad40*/  MOV R3, UR18 ;  /* 0x0000001200037c02 */ /* 0x000fc60008000f00 */
[----:B------:R-:W-:-:S04]  /*ad50*/  IMAD.WIDE R2, R89, 0x10, R2 ;  /* 0x0000001059027825 */ /* 0x000fc800078e0202 */
[----:B----4-:R-:W-:-:S04]  /*ad60*/  FADD.FTZ R5, R5, R15 ;  /* 0x0000000f05057221 */ /* 0x010fc80000010000 */
[----:B------:R-:W-:-:S04]  /*ad70*/  FADD.FTZ R0, R5, R16 ;  /* 0x0000001005007221 */ /* 0x000fc80000010000 */
[----:B------:R-:W-:-:S04]  /*ad80*/  FADD.FTZ R5, R0, R17 ;  /* 0x0000001100057221 */ /* 0x000fc80000010000 */
[----:B------:R-:W-:Y:S01]  /*ad90*/  FADD.FTZ R18, R5, R18 ;  /* 0x0000001205127221 */ /* 0x000fe20000010000 */
[----:B-1----:R-:W-:Y:S04]  /*ada0*/  STG.E.128 desc[UR20][R2.64], R32 ;  /* 0x0000002002007986 */ /* 0x002fe8000c101d14 */
[----:B--2---:R1:W-:Y:S01]  /*adb0*/  STG.E.128 desc[UR20][R2.64+0x200], R8 ;  /* 0x0002000802007986 */ /* 0x0043e2000c101d14 */
[----:B------:R-:W-:Y:S01]  /*adc0*/  BAR.SYNC.DEFER_BLOCKING 0x0 ;  /* 0x0000000000007b1d */ /* 0x000fe20000010000 */
[----:B------:R-:W-:Y:S01]  /*add0*/  FADD.FTZ R19, R18, R19 ;  /* 0x0000001312137221 */ /* 0x000fe20000010000 */
[----:B------:R-:W-:-:S03]  /*ade0*/  F2FP.BF16.F32.PACK_AB R15, R22, R21 ;  /* 0x00000015160f723e */ /* 0x000fc600000010ff */
[----:B------:R-:W-:Y:S01]  /*adf0*/  FADD.FTZ R20, R19, R20 ;  /* 0x0000001413147221 */ /* 0x000fe20000010000 */
[----:B------:R-:W-:-:S03]  /*ae00*/  UIMAD UR18, UR13, UR28, URZ ;  /* 0x0000001c0d1272a4 */ /* 0x000fc6000f8e023f */
[----:B------:R-:W-:Y:S01]  /*ae10*/  FADD.FTZ R21, R20, R21 ;  /* 0x0000001514157221 */ /* 0x000fe20000010000 */
[----:B------:R-:W-:-:S03]  /*ae20*/  UIMAD UR18, UR12, UR29, UR18 ;  /* 0x0000001d0c1272a4 */ /* 0x000fc6000f8e0212 */
[----:B------:R-:W-:Y:S01]  /*ae30*/  FADD.FTZ R22, R21, R22 ;  /* 0x0000001615167221 */ /* 0x000fe20000010000 */
[----:B------:R-:W-:Y:S01]  /*ae40*/  ULDC.64 UR28, c[0x0][0x3b0] ;  /* 0x0000ec00001c7ab9 */ /* 0x000fe20000000a00 */
[----:B------:R-:W-:Y:S04]  /*ae50*/  STS.128 [R4], R12 ;  /* 0x0000000c04007388 */ /* 0x000fe80000000c00 */
[----:B------:R-:W-:Y:S01]  /*ae60*/  STS.128 [R4+0x10], R36 ;  /* 0x0000102404007388 */ /* 0x000fe20000000c00 */
[----:B------:R-:W-:-:S03]  /*ae70*/  NOP ;  /* 0x0000000000007918 */ /* 0x000fc60000000000 */
[----:B------:R-:W2:Y:S04]  /*ae80*/  LDS.128 R32, [R90] ;  /* 0x000000005a207984 */ /* 0x000ea80000000c00 */
[----:B------:R-:W3:Y:S01]  /*ae90*/  LDS.128 R40, [R90+0x200] ;  /* 0x000200005a287984 */ /* 0x000ee20000000c00 */
[----:B------:R-:W-:Y:S01]  /*aea0*/  FADD.FTZ R23, R22, R23 ;  /* 0x0000001716177221 */ /* 0x000fe20000010000 */
[----:B------:R-:W-:Y:S02]  /*aeb0*/  UIADD3 UR9, UR9, UR18, URZ ;  /* 0x0000001209097290 */ /* 0x000fe4000fffe03f */
[----:B------:R-:W-:Y:S01]  /*aec0*/  UIMAD UR18, UR11, UR28, URZ ;  /* 0x0000001c0b1272a4 */ /* 0x000fe2000f8e023f */
[----:B------:R-:W-:Y:S01]  /*aed0*/  FADD.FTZ R24, R23, R24 ;  /* 0x0000001817187221 */ /* 0x000fe20000010000 */
[----:B------:R-:W-:-:S02]  /*aee0*/  UIMAD.WIDE.U32 UR8, UR10, UR28, UR8 ;  /* 0x0000001c0a0872a5 */ /* 0x000fc4000f8e0008 */
[----:B------:R-:W-:Y:S01]  /*aef0*/  UIMAD UR18, UR10, UR29, UR18 ;  /* 0x0000001d0a1272a4 */ /* 0x000fe2000f8e0212 */
[----:B------:R-:W-:Y:S02]  /*af00*/  FADD.FTZ R25, R24, R25 ;  /* 0x0000001918197221 */ /* 0x000fe40000010000 */
[----:B------:R-:W-:Y:S01]  /*af10*/  ULDC.64 UR28, c[0x0][0x3f0] ;  /* 0x0000fc00001c7ab9 */ /* 0x000fe20000000a00 */
[----:B------:R-:W-:Y:S01]  /*af20*/  UIADD3 UR18, UR9, UR18, URZ ;  /* 0x0000001209127290 */ /* 0x000fe2000fffe03f */
[----:B------:R-:W-:Y:S01]  /*af30*/  FADD.FTZ R26, R25, R26 ;  /* 0x0000001a191a7221 */ /* 0x000fe20000010000 */
[----:B------:R-:W-:-:S03]  /*af40*/  ULEA UR9, UP0, UR8, UR28, 0x1 ;  /* 0x0000001c08097291 */ /* 0x000fc6000f80083f */
[----:B------:R-:W-:Y:S01]  /*af50*/  FADD.FTZ R27, R26, R27 ;  /* 0x0000001b1a1b7221 */ /* 0x000fe20000010000 */
[----:B------:R-:W-:-:S03]  /*af60*/  ULEA.HI.X UR8, UR8, UR29, UR18, 0x1, UP0 ;  /* 0x0000001d08087291 */ /* 0x000fc600080f0c12 */
[----:B------:R-:W-:Y:S01]  /*af70*/  FADD.FTZ R28, R27, R28 ;  /* 0x0000001c1b1c7221 */ /* 0x000fe20000010000 */
[----:B-1----:R-:W-:Y:S02]  /*af80*/  MOV R2, UR9 ;  /* 0x0000000900027c02 */ /* 0x002fe40008000f00 */
[----:B------:R-:W-:Y:S01]  /*af90*/  MOV R3, UR8 ;  /* 0x0000000800037c02 */ /* 0x000fe20008000f00 */
[----:B------:R-:W-:Y:S02]  /*afa0*/  FADD.FTZ R29, R28, R29 ;  /* 0x0000001d1c1d7221 */ /* 0x000fe40000010000 */
[----:B------:R-:W-:-:S04]  /*afb0*/  IMAD.WIDE R2, R89, 0x10, R2 ;  /* 0x0000001059027825 */ /* 0x000fc800078e0202 */
[----:B------:R-:W-:Y:S01]  /*afc0*/  FADD.FTZ R0, R29, R30 ;  /* 0x0000001e1d007221 */ /* 0x000fe20000010000 */
[----:B------:R-:W-:-:S04]  /*afd0*/  UISETP.GT.AND UP0, UPT, UR15, 0x1, UPT ;  /* 0x000000010f00788c */ /* 0x000fc8000bf04270 */
[----:B------:R1:W-:Y:S04]  /*afe0*/  STL [R1+0x2c], R0 ;  /* 0x00002c0001007387 */ /* 0x0003e80000100800 */
[----:B--2---:R1:W-:Y:S04]  /*aff0*/  STG.E.128 desc[UR20][R2.64], R32 ;  /* 0x0000002002007986 */ /* 0x0043e8000c101d14 */
[----:B---3--:R1:W-:Y:S01]  /*b000*/  STG.E.128 desc[UR20][R2.64+0x200], R40 ;  /* 0x0002002802007986 */ /* 0x0083e2000c101d14 */
[----:B------:R-:W-:Y:S01]  /*b010*/  PLOP3.LUT P0, PT, PT, PT, UP0, 0x80, 0x0 ;  /* 0x000000000000781c */ /* 0x000fe20003f0f008 */
[----:B------:R-:W-:-:S12]  /*b020*/  UMOV UR15, UR7 ;  /* 0x00000007000f7c82 */ /* 0x000fd80008000000 */
[----:B------:R-:W-:Y:S05]  /*b030*/  @P0 BRA `(.L_x_3848) ;  /* 0xffffff58008c0947 */ /* 0x000fea000383ffff */
.L_x_3750:
[----:B------:R-:W-:Y:S02]  /*b040*/  ULDC.64 UR4, c[0x0][0x3d8] ;  /* 0x0000f60000047ab9 */ /* 0x000fe40000000a00 */
[----:B------:R-:W-:-:S04]  /*b050*/  ISETP.NE.U32.AND P0, PT, RZ, UR4, PT ;  /* 0x00000004ff007c0c */ /* 0x000fc8000bf05070 */
[----:B------:R-:W-:-:S13]  /*b060*/  ISETP.NE.AND.EX P0, PT, RZ, UR5, PT, P0 ;  /* 0x00000005ff007c0c */ /* 0x000fda000bf05300 */
[----:B------:R-:W-:Y:S05]  /*b070*/  @!P0 BRA `(.L_x_3849) ;  /* 0x0000000000988947 */ /* 0x000fea0003800000 */
[----:B-1----:R-:W2:Y:S01]  /*b080*/  LDL.LU R2, [R1+0x30] ;  /* 0x0000300001027983 */ /* 0x002ea20000300800 */
        /* <DEDUP_REMOVED lines=36> */
.L_x_3850:
[----:B------:R-:W-:Y:S05]  /*b2d0*/  BSYNC B0 ;  /* 0x0000000000007941 */ /* 0x000fea0003800000 */
.L_x_3849:
[----:B------:R-:W-:Y:S01]  /*b2e0*/  ULDC.64 UR4, c[0x0][0x3f8] ;  /* 0x0000fe0000047ab9 */ /* 0x000fe20000000a00 */
[----:B------:R-:W-:Y:S01]  /*b2f0*/  BSSY B0, `(.L_x_3851) ;  /* 0x000002c000007945 */ /* 0x000fe20003800000 */
[----:B------:R-:W-:-:S04]  /*b300*/  ISETP.NE.U32.AND P0, PT, RZ, UR4, PT ;  /* 0x00000004ff007c0c */ /* 0x000fc8000bf05070 */
[----:B------:R-:W-:-:S13]  /*b310*/  ISETP.NE.AND.EX P0, PT, RZ, UR5, PT, P0 ;  /* 0x00000005ff007c0c */ /* 0x000fda000bf05300 */
[----:B------:R-:W-:Y:S05]  /*b320*/  @!P0 BRA `(.L_x_3852) ;  /* 0x00000000009c8947 */ /* 0x000fea0003800000 */
[----:B-12---:R-:W2:Y:S01]  /*b330*/  LDL.LU R2, [R1+0x2c] ;  /* 0x00002c0001027983 */ /* 0x006ea20000300800 */
[----:B------:R-:W1:Y:S01]  /*b340*/  S2R R4, SR_LANEID ;  /* 0x0000000000047919 */ /* 0x000e620000000000 */
[----:B------:R-:W3:Y:S01]  /*b350*/  S2R R11, SR_TID.X ;  /* 0x00000000000b7919 */ /* 0x000ee20000002100 */
        /* <DEDUP_REMOVED lines=23> */
[----:B------:R-:W1:Y:S01]  /*b4d0*/  @!P0 S2R R3, SR_CgaCtaId ;  /* 0x0000000000038919 */ /* 0x000e620000008800 */
[----:B----4-:R-:W-:-:S04]  /*b4e0*/  @!P0 MOV R0, 0x400 ;  /* 0x0000040000008802 */ /* 0x010fc80000000f00 */
[----:B-1----:R-:W-:-:S05]  /*b4f0*/  @!P0 LEA R4, R3, R0, 0x18 ;  /* 0x0000000003048211 */ /* 0x002fca00078ec0ff */
        /* <DEDUP_REMOVED lines=10> */
.L_x_3852:
[----:B------:R-:W3:Y:S02]  /*b5a0*/  S2R R11, SR_TID.X ;  /* 0x00000000000b7919 */ /* 0x000ee40000002100 */
.L_x_3853:
[----:B------:R-:W-:Y:S05]  /*b5b0*/  BSYNC B0 ;  /* 0x0000000000007941 */ /* 0x000fea0003800000 */
.L_x_3851:
        /* <DEDUP_REMOVED lines=8> */
[----:B------:R-:W-:Y:S02]  /*b640*/  UIMAD UR11, UR11, UR8, URZ ;  /* 0x000000080b0b72a4 */ /* 0x000fe4000f8e023f */
[----:B------:R-:W-:Y:S02]  /*b650*/  UIMAD.WIDE.U32 UR14, UR10, UR6, URZ ;  /* 0x000000060a0e72a5 */ /* 0x000fe4000f8e003f */
[----:B------:R-:W-:Y:S02]  /*b660*/  UIMAD UR7, UR10, UR7, UR4 ;  /* 0x000000070a0772a4 */ /* 0x000fe4000f8e0204 */
[----:B------:R-:W-:-:S02]  /*b670*/  UIMAD.WIDE.U32 UR4, UR10, UR8, URZ ;  /* 0x000000080a0472a5 */ /* 0x000fc4000f8e003f */
[----:B------:R-:W-:Y:S01]  /*b680*/  UIMAD UR6, UR10, UR9, UR11 ;  /* 0x000000090a0672a4 */ /* 0x000fe2000f8e020b */
[----:B------:R-:W-:Y:S01]  /*b690*/  UMOV UR8, 0x400 ;  /* 0x0000040000087882 */ /* 0x000fe20000000000 */
[----:B------:R-:W-:Y:S02]  /*b6a0*/  UIADD3 UR7, UR15, UR7, URZ ;  /* 0x000000070f077290 */ /* 0x000fe4000fffe03f */
[----:B------:R-:W-:Y:S01]  /*b6b0*/  UIADD3 UR6, UR5, UR6, URZ ;  /* 0x0000000605067290 */ /* 0x000fe2000fffe03f */
[----:B------:R-:W-:Y:S01]  /*b6c0*/  ULDC UR9, c[0x0][0x0] ;  /* 0x0000000000097ab9 */ /* 0x000fe20000000800 */
[----:B------:R-:W-:Y:S01]  /*b6d0*/  ULDC.64 UR10, c[0x0][0x340] ;  /* 0x0000d000000a7ab9 */ /* 0x000fe20000000a00 */
[----:B------:R-:W-:Y:S01]  /*b6e0*/  ULDC.64 UR16, c[0x0][0x360] ;  /* 0x0000d80000107ab9 */ /* 0x000fe20000000a00 */
[----:B------:R-:W-:Y:S01]  /*b6f0*/  ULDC.64 UR18, c[0x0][0x3c8] ;  /* 0x0000f20000127ab9 */ /* 0x000fe20000000a00 */
[----:B---3--:R-:W-:-:S03]  /*b700*/  ULEA UR8, UR12, UR8, 0x18 ;  /* 0x000000080c087291 */ /* 0x008fc6000f8ec03f */
[----:B------:R-:W-:-:S09]  /*b710*/  ULDC.64 UR12, c[0x0][0x3c0] ;  /* 0x0000f000000c7ab9 */ /* 0x000fd20000000a00 */
.L_x_3855:
[----:B-1--4-:R-:W-:Y:S02]  /*b720*/  LEA R0, R11, UR8, 0x3 ;  /* 0x000000080b007c11 */ /* 0x012fe4000f8e18ff */
        /* <DEDUP_REMOVED lines=31> */
.L_x_3854:
[----:B------:R-:W-:Y:S05]  /*b920*/  EXIT ;  /* 0x000000000000794d */ /* 0x000fea0003800000 */
.L_x_3756:
[----:B------:R-:W-:Y:S01]  /*b930*/  HFMA2.MMA R223, -RZ, RZ, 0, 5.9604644775390625e-08 ;  /* 0x00000001ffdf7435 */ /* 0x000fe200000001ff */
[----:B------:R-:W-:Y:S02]  /*b940*/  MOV R226, R219 ;  /* 0x000000db00e27202 */ /* 0x000fe40000000f00 */
[----:B------:R-:W-:Y:S02]  /*b950*/  MOV R222, RZ ;  /* 0x000000ff00de7202 */ /* 0x000fe40000000f00 */
[----:B------:R-:W-:-:S07]  /*b960*/  MOV R83, 0xffffffff ;  /* 0xffffffff00537802 */ /* 0x000fce0000000f00 */
[----:B-1---5:R-:W-:Y:S05]  /*b970*/  WARPSYNC.COLLECTIVE R83, `(.L_x_3856) ;  /* 0x0000000053087348 */ /* 0x022fea0003c00000 */
[----:B------:R0:W2:Y:S02]  /*b980*/  SHFL.UP P3, R80, R226, R223, R222 ;  /* 0x040000dfe2507389 */ /* 0x0000a400000600de */
[----:B012--5:R-:W-:Y:S01]  /*b990*/  ENDCOLLECTIVE ;  /* 0x000000000000791b */ /* 0x027fe20003800000 */
.L_x_3856:
[----:B------:R-:W-:Y:S02]  /*b9a0*/  MOV R226, R81 ;  /* 0x0000005100e27202 */ /* 0x000fe40000000f00 */
[----:B------:R-:W-:-:S07]  /*b9b0*/  MOV R224, R80 ;  /* 0x0000005000e07202 */ /* 0x000fce0000000f00 */
[----:B------:R-:W-:Y:S05]  /*b9c0*/  WARPSYNC.COLLECTIVE R83, `(.L_x_3857) ;  /* 0x0000000053087348 */ /* 0x000fea0003c00000 */
[----:B------:R0:W1:Y:S02]  /*b9d0*/  SHFL.UP P3, R80, R226, R223, R222 ;  /* 0x040000dfe2507389 */ /* 0x00006400000600de */
[----:B01----:R-:W-:Y:S01]  /*b9e0*/  ENDCOLLECTIVE ;  /* 0x000000000000791b */ /* 0x003fe20003800000 */
.L_x_3857:
[----:B------:R-:W-:Y:S02]  /*b9f0*/  MOV R226, R220 ;  /* 0x000000dc00e27202 */ /* 0x000fe40000000f00 */
[----:B------:R-:W-:-:S07]  /*ba00*/  MOV R82, R80 ;  /* 0x0000005000527202 */ /* 0x000fce0000000f00 */
[----:B------:R-:W-:Y:S05]  /*ba10*/  WARPSYNC.COLLECTIVE R83, `(.L_x_3858) ;  /* 0x0000000053087348 */ /* 0x000fea0003c00000 */
[----:B------:R0:W1:Y:S02]  /*ba20*/  SHFL.UP P3, R80, R226, R223, R222 ;  /* 0x040000dfe2507389 */ /* 0x00006400000600de */
[----:B01----:R-:W-:Y:S01]  /*ba30*/  ENDCOLLECTIVE ;  /* 0x000000000000791b */ /* 0x003fe20003800000 */
.L_x_3858:
[----:B------:R-:W-:Y:S02]  /*ba40*/  MOV R226, R218 ;  /* 0x000000da00e27202 */ /* 0x000fe40000000f00 */
[----:B------:R-:W-:-:S07]  /*ba50*/  MOV R228, R80 ;  /* 0x0000005000e47202 */ /* 0x000fce0000000f00 */
[----:B------:R-:W-:Y:S05]  /*ba60*/  WARPSYNC.COLLECTIVE R83, `(.L_x_3859) ;  /* 0x0000000053087348 */ /* 0x000fea0003c00000 */
[----:B------:R0:W1:Y:S02]  /*ba70*/  SHFL.UP P3, R80, R226, R223, R222 ;  /* 0x040000dfe2507389 */ /* 0x00006400000600de */
[----:B01----:R-:W-:Y:S01]  /*ba80*/  ENDCOLLECTIVE ;  /* 0x000000000000791b */ /* 0x003fe20003800000 */
.L_x_3859:
[C---:B------:R-:W-:Y:S01]  /*ba90*/  FMUL.FTZ R225, R81.reuse, R228 ;  /* 0x000000e451e17220 */ /* 0x040fe20000410000 */
[----:B------:R-:W-:Y:S01]  /*baa0*/  FMUL.FTZ R83, R81, R82 ;  /* 0x0000005251537220 */ /* 0x000fe20000410000 */
[----:B------:R-:W-:Y:S01]  /*bab0*/  HFMA2.MMA R223, -RZ, RZ, 0, 1.1920928955078125e-07 ;  /* 0x00000002ffdf7435 */ /* 0x000fe200000001ff */
[----:B------:R-:W-:Y:S01]  /*bac0*/  ISETP.GE.AND P3, PT, R229, 0x1, PT ;  /* 0x00000001e500780c */ /* 0x000fe20003f66270 */
[-C--:B------:R-:W-:Y:S01]  /*bad0*/  FMUL.FTZ R230, R81, R80.reuse ;  /* 0x0000005051e67220 */ /* 0x080fe20000410000 */
[----:B------:R-:W-:Y:S01]  /*bae0*/  FFMA.FTZ R225, R219, R80, R225 ;  /* 0x00000050dbe17223 */ /* 0x000fe200000100e1 */
[----:B------:R-:W-:Y:S02]  /*baf0*/  FMUL.FTZ R80, R81, R224 ;  /* 0x000000e051507220 */ /* 0x000fe40000410000 */
[C---:B------:R-:W-:Y:S02]  /*bb00*/  FFMA.FTZ R221, R219.reuse, R228, -R230 ;  /* 0x000000e4dbdd7223 */ /* 0x040fe400000108e6 */
[----:B------:R-:W-:-:S05]  /*bb10*/  FFMA.FTZ R80, R219, R82, R80 ;  /* 0x00000052db507223 */ /* 0x000fca0000010050 */
[----:B------:R-:W-:Y:S01]  /*bb20*/  FSEL R81, R81, R80, !P3 ;  /* 0x0000005051517208 */ /* 0x000fe20005800000 */
[----:B------:R-:W-:Y:S01]  /*bb30*/  @P3 FFMA.FTZ R219, R219, R224, -R83 ;  /* 0x000000e0dbdb3223 */ /* 0x000fe20000010853 */
[----:B------:R-:W-:Y:S01]  /*bb40*/  MOV R83, 0xffffffff ;  /* 0xffffffff00537802 */ /* 0x000fe20000000f00 */
[----:B------:R-:W-:Y:S01]  /*bb50*/  @P3 FADD.FTZ R220, R220, R221 ;  /* 0x000000dddcdc3221 */ /* 0x000fe20000010000 */
[----:B------:R-:W-:Y:S02]  /*bb60*/  @P3 FADD.FTZ R218, R218, R225 ;  /* 0x000000e1dada3221 */ /* 0x000fe40000010000 */
[----:B------:R-:W-:-:S07]  /*bb70*/  MOV R226, R219 ;  /* 0x000000db00e27202 */ /* 0x000fce0000000f00 */
[----:B------:R-:W-:Y:S05]  /*bb80*/  WARPSYNC.COLLECTIVE R83, `(.L_x_3860) ;  /* 0x0000000053087348 */ /* 0x000fea0003c00000 */
[----:B------:R0:W1:Y:S02]  /*bb90*/  SHFL.UP P3, R80, R226, R223, R222 ;  /* 0x040000dfe2507389 */ /* 0x00006400000600de */
[----:B01----:R-:W-:Y:S01]  /*bba0*/  ENDCOLLECTIVE ;  /* 0x000000000000791b */ /* 0x003fe20003800000 */
.L_x_3860:
[----:B------:R-:W-:Y:S02]  /*bbb0*/  MOV R226, R81 ;  /* 0x0000005100e27202 */ /* 0x000fe40000000f00 */
[----:B------:R-:W-:-:S07]  /*bbc0*/  MOV R82, R80 ;  /* 0x0000005000527202 */ /* 0x000fce0000000f00 */
[----:B------:R-:W-:Y:S05]  /*bbd0*/  WARPSYNC.COLLECTIVE R83, `(.L_x_3861) ;  /* 0x0000000053087348 */ /* 0x000fea0003c00000 */
[----:B------:R0:W1:Y:S02]  /*bbe0*/  SHFL.UP P3, R80, R226, R223, R222 ;  /* 0x040000dfe2507389 */ /* 0x00006400000600de */
[----:B01----:R-:W-:Y:S01]  /*bbf0*/  ENDCOLLECTIVE ;  /* 0x000000000000791b */ /* 0x003fe20003800000 */
.L_x_3861:
[----:B------:R-:W-:Y:S02]  /*bc00*/  MOV R226, R220 ;  /* 0x000000dc00e27202 */ /* 0x000fe40000000f00 */
[----:B------:R-:W-:-:S07]  /*bc10*/  MOV R224, R80 ;  /* 0x0000005000e07202 */ /* 0x000fce0000000f00 */
[----:B------:R-:W-:Y:S05]  /*bc20*/  WARPSYNC.COLLECTIVE R83, `(.L_x_3862) ;  /* 0x0000000053087348 */ /* 0x000fea0003c00000 */
[----:B------:R0:W1:Y:S02]  /*bc30*/  SHFL.UP P3, R80, R226, R223, R222 ;  /* 0x040000dfe2507389 */ /* 0x00006400000600de */
[----:B01----:R-:W-:Y:S01]  /*bc40*/  ENDCOLLECTIVE ;  /* 0x000000000000791b */ /* 0x003fe20003800000 */
.L_x_3862:
[----:B------:R-:W-:Y:S02]  /*bc50*/  MOV R226, R218 ;  /* 0x000000da00e27202 */ /* 0x000fe40000000f00 */
[----:B------:R-:W-:-:S07]  /*bc60*/  MOV R228, R80 ;  /* 0x0000005000e47202 */ /* 0x000fce0000000f00 */
[----:B------:R-:W-:Y:S05]  /*bc70*/  WARPSYNC.COLLECTIVE R83, `(.L_x_3863) ;  /* 0x0000000053087348 */ /* 0x000fea0003c00000 */
[----:B------:R0:W1:Y:S02]  /*bc80*/  SHFL.UP P3, R80, R226, R223, R222 ;  /* 0x040000dfe2507389 */ /* 0x00006400000600de */
[----:B01----:R-:W-:Y:S01]  /*bc90*/  ENDCOLLECTIVE ;  /* 0x000000000000791b */ /* 0x003fe20003800000 */
.L_x_3863:
[C---:B------:R-:W-:Y:S01]  /*bca0*/  FMUL.FTZ R225, R81.reuse, R228 ;  /* 0x000000e451e17220 */ /* 0x040fe20000410000 */
[----:B------:R-:W-:Y:S01]  /*bcb0*/  FMUL.FTZ R83, R81, R224 ;  /* 0x000000e051537220 */ /* 0x000fe20000410000 */
[----:B------:R-:W-:Y:S01]  /*bcc0*/  HFMA2.MMA R223, -RZ, RZ, 0, 2.384185791015625e-07 ;  /* 0x00000004ffdf7435 */ /* 0x000fe200000001ff */
[----:B------:R-:W-:Y:S02]  /*bcd0*/  MOV R230, R80 ;  /* 0x0000005000e67202 */ /* 0x000fe40000000f00 */
[----:B------:R-:W-:-:S03]  /*bce0*/  ISETP.GE.AND P3, PT, R229, 0x2, PT ;  /* 0x00000002e500780c */ /* 0x000fc60003f66270 */
[-C--:B------:R-:W-:Y:S01]  /*bcf0*/  FMUL.FTZ R80, R81, R230.reuse ;  /* 0x000000e651507220 */ /* 0x080fe20000410000 */
[----:B------:R-:W-:-:S03]  /*bd00*/  FFMA.FTZ R225, R219, R230, R225 ;  /* 0x000000e6dbe17223 */ /* 0x000fc600000100e1 */
[----:B------:R-:W-:Y:S01]  /*bd10*/  FFMA.FTZ R221, R219, R228, -R80 ;  /* 0x000000e4dbdd7223 */ /* 0x000fe20000010850 */
[----:B------:R-:W-:-:S04]  /*bd20*/  FMUL.FTZ R80, R81, R82 ;  /* 0x0000005251507220 */ /* 0x000fc80000410000 */
[C---:B------:R-:W-:Y:S01]  /*bd30*/  FFMA.FTZ R80, R219.reuse, R224, R80 ;  /* 0x000000e0db507223 */ /* 0x040fe20000010050 */
[----:B------:R-:W-:Y:S01]  /*bd40*/  @P3 FFMA.FTZ R219, R219, R82, -R83 ;  /* 0x00000052dbdb3223 */ /* 0x000fe20000010853 */
[----:B------:R-:W-:Y:S01]  /*bd50*/  MOV R83, 0xffffffff ;  /* 0xffffffff00537802 */ /* 0x000fe20000000f00 */
[----:B------:R-:W-:Y:S01]  /*bd60*/  @P3 FADD.FTZ R218, R218, R225 ;  /* 0x000000e1dada3221 */ /* 0x000fe20000010000 */
[----:B------:R-:W-:Y:S01]  /*bd70*/  @P3 FADD.FTZ R220, R220, R221 ;  /* 0x000000dddcdc3221 */ /* 0x000fe20000010000 */
[----:B------:R-:W-:Y:S02]  /*bd80*/  FSEL R81, R81, R80, !P3 ;  /* 0x0000005051517208 */ /* 0x000fe40005800000 */
[----:B------:R-:W-:-:S07]  /*bd90*/  MOV R226, R219 ;  /* 0x000000db00e27202 */ /* 0x000fce0000000f00 */
[----:B------:R-:W-:Y:S05]  /*bda0*/  WARPSYNC.COLLECTIVE R83, `(.L_x_3864) ;  /* 0x0000000053087348 */ /* 0x000fea0003c00000 */
[----:B------:R0:W1:Y:S02]  /*bdb0*/  SHFL.UP P3, R80, R226, R223, R222 ;  /* 0x040000dfe2507389 */ /* 0x00006400000600de */
[----:B01----:R-:W-:Y:S01]  /*bdc0*/  ENDCOLLECTIVE ;  /* 0x000000000000791b */ /* 0x003fe20003800000 */
.L_x_3864:
[----:B------:R-:W-:Y:S02]  /*bdd0*/  MOV R226, R81 ;  /* 0x0000005100e27202 */ /* 0x000fe40000000f00 */
[----:B------:R-:W-:-:S07]  /*bde0*/  MOV R224, R80 ;  /* 0x0000005000e07202 */ /* 0x000fce0000000f00 */
[----:B------:R-:W-:Y:S05]  /*bdf0*/  WARPSYNC.COLLECTIVE R83, `(.L_x_3865) ;  /* 0x0000000053087348 */ /* 0x000fea0003c00000 */
[----:B------:R0:W1:Y:S02]  /*be00*/  SHFL.UP P3, R80, R226, R223, R222 ;  /* 0x040000dfe2507389 */ /* 0x00006400000600de */
[----:B01----:R-:W-:Y:S01]  /*be10*/  ENDCOLLECTIVE ;  /* 0x000000000000791b */ /* 0x003fe20003800000 */
.L_x_3865:
[----:B------:R-:W-:Y:S02]  /*be20*/  MOV R226, R220 ;  /* 0x000000dc00e27202 */ /* 0x000fe40000000f00 */
[----:B------:R-:W-:-:S07]  /*be30*/  MOV R82, R80 ;  /* 0x0000005000527202 */ /* 0x000fce0000000f00 */
[----:B------:R-:W-:Y:S05]  /*be40*/  WARPSYNC.COLLECTIVE R83, `(.L_x_3866) ;  /* 0x0000000053087348 */ /* 0x000fea0003c00000 */
[----:B------:R0:W1:Y:S02]  /*be50*/  SHFL.UP P3, R80, R226, R223, R222 ;  /* 0x040000dfe2507389 */ /* 0x00006400000600de */
[----:B01----:R-:W-:Y:S01]  /*be60*/  ENDCOLLECTIVE ;  /* 0x000000000000791b */ /* 0x003fe20003800000 */
.L_x_3866:
[----:B------:R-:W-:Y:S02]  /*be70*/  MOV R226, R218 ;  /* 0x000000da00e27202 */ /* 0x000fe40000000f00 */
[----:B------:R-:W-:-:S07]  /*be80*/  MOV R228, R80 ;  /* 0x0000005000e47202 */ /* 0x000fce0000000f00 */
[----:B------:R-:W-:Y:S05]  /*be90*/  WARPSYNC.COLLECTIVE R83, `(.L_x_3867) ;  /* 0x0000000053087348 */ /* 0x000fea0003c00000 */
[----:B------:R0:W1:Y:S02]  /*bea0*/  SHFL.UP P3, R80, R226, R223, R222 ;  /* 0x040000dfe2507389 */ /* 0x00006400000600de */
[----:B01----:R-:W-:Y:S01]  /*beb0*/  ENDCOLLECTIVE ;  /* 0x000000000000791b */ /* 0x003fe20003800000 */
.L_x_3867:
[C---:B------:R-:W-:Y:S01]  /*bec0*/  FMUL.FTZ R225, R81.reuse, R228 ;  /* 0x000000e451e17220 */ /* 0x040fe20000410000 */
[----:B------:R-:W-:Y:S01]  /*bed0*/  FMUL.FTZ R83, R81, R82 ;  /* 0x0000005251537220 */ /* 0x000fe20000410000 */
[----:B------:R-:W-:Y:S01]  /*bee0*/  HFMA2.MMA R223, -RZ, RZ, 0, 4.76837158203125e-07 ;  /* 0x00000008ffdf7435 */ /* 0x000fe200000001ff */
        /* <DEDUP_REMOVED lines=15> */
.L_x_3868:
[----:B------:R-:W-:Y:S02]  /*bfe0*/  MOV R226, R81 ;  /* 0x0000005100e27202 */ /* 0x000fe40000000f00 */
[----:B------:R-:W-:-:S07]  /*bff0*/  MOV R82, R80 ;  /* 0x0000005000527202 */ /* 0x000fce0000000f00 */
[----:B------:R-:W-:Y:S05]  /*c000*/  WARPSYNC.COLLECTIVE R83, `(.L_x_3869) ;  /* 0x0000000053087348 */ /* 0x000fea0003c00000 */
[----:B------:R0:W1:Y:S02]  /*c010*/  SHFL.UP P3, R80, R226, R223, R222 ;  /* 0x040000dfe2507389 */ /* 0x00006400000600de */
[----:B01----:R-:W-:Y:S01]  /*c020*/  ENDCOLLECTIVE ;  /* 0x000000000000791b */ /* 0x003fe20003800000 */
.L_x_3869:
[----:B------:R-:W-:Y:S02]  /*c030*/  MOV R226, R220 ;  /* 0x000000dc00e27202 */ /* 0x000fe40000000f00 */
[----:B------:R-:W-:-:S07]  /*c040*/  MOV R228, R80 ;  /* 0x0000005000e47202 */ /* 0x000fce0000000f00 */
[----:B------:R-:W-:Y:S05]  /*c050*/  WARPSYNC.COLLECTIVE R83, `(.L_x_3870) ;  /* 0x0000000053087348 */ /* 0x000fea0003c00000 */
[----:B------:R0:W1:Y:S02]  /*c060*/  SHFL.UP P3, R80, R226, R223, R222 ;  /* 0x040000dfe2507389 */ /* 0x00006400000600de */
[----:B01----:R-:W-:Y:S01]  /*c070*/  ENDCOLLECTIVE ;  /* 0x000000000000791b */ /* 0x003fe20003800000 */
.L_x_3870:
[----:B------:R-:W-:Y:S02]  /*c080*/  MOV R226, R218 ;  /* 0x000000da00e27202 */ /* 0x000fe40000000f00 */
[----:B------:R-:W-:-:S07]  /*c090*/  MOV R224, R80 ;  /* 0x0000005000e07202 */ /* 0x000fce0000000f00 */
[----:B------:R-:W-:Y:S05]  /*c0a0*/  WARPSYNC.COLLECTIVE R83, `(.L_x_3871) ;  /* 0x0000000053087348 */ /* 0x000fea0003c00000 */
[----:B------:R0:W1:Y:S02]  /*c0b0*/  SHFL.UP P3, R80, R226, R223, R222 ;  /* 0x040000dfe2507389 */ /* 0x00006400000600de */
[----:B01----:R-:W-:Y:S01]  /*c0c0*/  ENDCOLLECTIVE ;  /* 0x000000000000791b */ /* 0x003fe20003800000 */
.L_x_3871:
[C---:B------:R-:W-:Y:S01]  /*c0d0*/  FMUL.FTZ R225, R81.reuse, R224 ;  /* 0x000000e051e17220 */ /* 0x040fe20000410000 */
[----:B------:R-:W-:Y:S01]  /*c0e0*/  FMUL.FTZ R83, R81, R228 ;  /* 0x000000e451537220 */ /* 0x000fe20000410000 */
[----:B------:R-:W-:Y:S01]  /*c0f0*/  HFMA2.MMA R223, -RZ, RZ, 0, 9.5367431640625e-07 ;  /* 0x00000010ffdf7435 */ /* 0x000fe200000001ff */
        /* <DEDUP_REMOVED lines=15> */
.L_x_3872:
[----:B------:R-:W-:Y:S02]  /*c1f0*/  MOV R226, R81 ;  /* 0x0000005100e27202 */ /* 0x000fe40000000f00 */
[----:B------:R-:W-:-:S07]  /*c200*/  MOV R224, R80 ;  /* 0x0000005000e07202 */ /* 0x000fce0000000f00 */
[----:B------:R-:W-:Y:S05]  /*c210*/  WARPSYNC.COLLECTIVE R83, `(.L_x_3873) ;  /* 0x0000000053087348 */ /* 0x000fea0003c00000 */
[----:B------:R0:W1:Y:S02]  /*c220*/  SHFL.UP P3, R80, R226, R223, R222 ;  /* 0x040000dfe2507389 */ /* 0x00006400000600de */
[----:B01----:R-:W-:Y:S01]  /*c230*/  ENDCOLLECTIVE ;  /* 0x000000000000791b */ /* 0x003fe20003800000 */
.L_x_3873:
[----:B------:R-:W-:Y:S02]  /*c240*/  MOV R226, R220 ;  /* 0x000000dc00e27202 */ /* 0x000fe40000000f00 */
[----:B------:R-:W-:-:S07]  /*c250*/  MOV R82, R80 ;  /* 0x0000005000527202 */ /* 0x000fce0000000f00 */
[----:B------:R-:W-:Y:S05]  /*c260*/  WARPSYNC.COLLECTIVE R83, `(.L_x_3874) ;  /* 0x0000000053087348 */ /* 0x000fea0003c00000 */
[----:B------:R0:W1:Y:S02]  /*c270*/  SHFL.UP P3, R80, R226, R223, R222 ;  /* 0x040000dfe2507389 */ /* 0x00006400000600de */
[----:B01----:R-:W-:Y:S01]  /*c280*/  ENDCOLLECTIVE ;  /* 0x000000000000791b */ /* 0x003fe20003800000 */
.L_x_3874:
[----:B------:R-:W-:Y:S02]  /*c290*/  MOV R226, R218 ;  /* 0x000000da00e27202 */ /* 0x000fe40000000f00 */
[----:B------:R-:W-:-:S07]  /*c2a0*/  MOV R228, R80 ;  /* 0x0000005000e47202 */ /* 0x000fce0000000f00 */
[----:B------:R-:W-:Y:S05]  /*c2b0*/  WARPSYNC.COLLECTIVE R83, `(.L_x_3875) ;  /* 0x0000000053087348 */ /* 0x000fea0003c00000 */
[----:B------:R0:W1:Y:S02]  /*c2c0*/  SHFL.UP P3, R80, R226, R223, R222 ;  /* 0x040000dfe2507389 */ /* 0x00006400000600de */
[----:B01----:R-:W-:Y:S01]  /*c2d0*/  ENDCOLLECTIVE ;  /* 0x000000000000791b */ /* 0x003fe20003800000 */
.L_x_3875:
[----:B------:R-:W-:Y:S05]  /*c2e0*/  BRA `(.L_x_3876) ;  /* 0xffffff8000207947 */ /* 0x000fea000383ffff */
.L_x_3757:
        /* <DEDUP_REMOVED lines=8> */
.L_x_3878:
[----:B------:R-:W-:Y:S05]  /*c370*/  BSYNC B0 ;  /* 0x0000000000007941 */ /* 0x000fea0003800000 */
.L_x_3877:
[----:B------:R-:W-:Y:S05]  /*c380*/  BRA `(.L_x_3879) ;  /* 0xffffff8000307947 */ /* 0x000fea000383ffff */
.L_x_3758:
        /* <DEDUP_REMOVED lines=8> */
.L_x_3881:
[----:B------:R-:W-:Y:S05]  /*c410*/  BSYNC B0 ;  /* 0x0000000000007941 */ /* 0x000fea0003800000 */
.L_x_3880:
[----:B------:R-:W-:Y:S05]  /*c420*/  BRA `(.L_x_3882) ;  /* 0xffffff8000107947 */ /* 0x000fea000383ffff */
.L_x_3759:
        /* <DEDUP_REMOVED lines=8> */
.L_x_3884:
[----:B------:R-:W-:Y:S05]  /*c4b0*/  BSYNC B0 ;  /* 0x0000000000007941 */ /* 0x000fea0003800000 */
.L_x_3883:
[----:B------:R-:W-:Y:S05]  /*c4c0*/  BRA `(.L_x_3885) ;  /* 0xffffff7c00f07947 */ /* 0x000fea000383ffff */
.L_x_3760:
        /* <DEDUP_REMOVED lines=8> */
.L_x_3887:
[----:B------:R-:W-:Y:S05]  /*c550*/  BSYNC B0 ;  /* 0x0000000000007941 */ /* 0x000fea0003800000 */
.L_x_3886:
[----:B------:R-:W-:Y:S05]  /*c560*/  BRA `(.L_x_3888) ;  /* 0xffffff7c00d07947 */ /* 0x000fea000383ffff */
.L_x_3761:
        /* <DEDUP_REMOVED lines=8> */
.L_x_3890:
[----:B------:R-:W-:Y:S05]  /*c5f0*/  BSYNC B0 ;  /* 0x0000000000007941 */ /* 0x000fea0003800000 */
.L_x_3889:
        /* <DEDUP_REMOVED lines=10> */
.L_x_3891:
[----:B------:R-:W-:Y:S02]  /*c6a0*/  MOV R226, R220 ;  /* 0x000000dc00e27202 */ /* 0x000fe40000000f00 */
[----:B------:R-:W-:-:S07]  /*c6b0*/  MOV R221, R80 ;  /* 0x0000005000dd7202 */ /* 0x000fce0000000f00 */
[----:B------:R-:W-:Y:S05]  /*c6c0*/  WARPSYNC.COLLECTIVE R83, `(.L_x_3892) ;  /* 0x0000000053087348 */ /* 0x000fea0003c00000 */
[----:B------:R0:W1:Y:S02]  /*c6d0*/  SHFL.UP P3, R80, R226, R223, R222 ;  /* 0x040000dfe2507389 */ /* 0x00006400000600de */
[----:B01----:R-:W-:Y:S01]  /*c6e0*/  ENDCOLLECTIVE ;  /* 0x000000000000791b */ /* 0x003fe20003800000 */
.L_x_3892:
[----:B------:R-:W-:Y:S02]  /*c6f0*/  MOV R226, R218 ;  /* 0x000000da00e27202 */ /* 0x000fe40000000f00 */
[----:B------:R-:W-:-:S07]  /*c700*/  MOV R220, R80 ;  /* 0x0000005000dc7202 */ /* 0x000fce0000000f00 */
[----:B------:R-:W-:Y:S05]  /*c710*/  WARPSYNC.COLLECTIVE R83, `(.L_x_3893) ;  /* 0x0000000053087348 */ /* 0x000fea0003c00000 */
[----:B------:R0:W1:Y:S02]  /*c720*/  SHFL.UP P3, R80, R226, R223, R222 ;  /* 0x040000dfe2507389 */ /* 0x00006400000600de */
[----:B01----:R-:W-:Y:S01]  /*c730*/  ENDCOLLECTIVE ;  /* 0x000000000000791b */ /* 0x003fe20003800000 */
.L_x_3893:
[----:B------:R-:W-:Y:S02]  /*c740*/  MOV R218, R80 ;  /* 0x0000005000da7202 */ /* 0x000fe40000000f00 */
[----:B------:R-:W-:-:S07]  /*c750*/  MOV R80, 0x1f ;  /* 0x0000001f00507802 */ /* 0x000fce0000000f00 */
[----:B------:R-:W-:Y:S05]  /*c760*/  WARPSYNC.COLLECTIVE R83, `(.L_x_3894) ;  /* 0x0000000053087348 */ /* 0x000fea0003c00000 */
[----:B------:R0:W1:Y:S02]  /*c770*/  SHFL.IDX P3, R224, R82, R81, R80 ;  /* 0x0000005152e07389 */ /* 0x0000640000060050 */
[----:B01----:R-:W-:Y:S01]  /*c780*/  ENDCOLLECTIVE ;  /* 0x000000000000791b */ /* 0x003fe20003800000 */
.L_x_3894:
[----:B------:R-:W-:Y:S02]  /*c790*/  MOV R82, R65 ;  /* 0x0000004100527202 */ /* 0x000fe40000000f00 */
[----:B------:R-:W-:-:S07]  /*c7a0*/  MOV R64, R224 ;  /* 0x000000e000407202 */ /* 0x000fce0000000f00 */
[----:B------:R-:W-:Y:S05]  /*c7b0*/  WARPSYNC.COLLECTIVE R83, `(.L_x_3895) ;  /* 0x0000000053087348 */ /* 0x000fea0003c00000 */
[----:B------:R0:W1:Y:S02]  /*c7c0*/  SHFL.IDX P3, R224, R82, R81, R80 ;  /* 0x0000005152e07389 */ /* 0x0000640000060050 */
[----:B01----:R-:W-:Y:S01]  /*c7d0*/  ENDCOLLECTIVE ;  /* 0x000000000000791b */ /* 0x003fe20003800000 */
.L_x_3895:
[----:B------:R-:W-:Y:S02]  /*c7e0*/  MOV R82, R66 ;  /* 0x0000004200527202 */ /* 0x000fe40000000f00 */
[----:B------:R-:W-:-:S07]  /*c7f0*/  MOV R65, R224 ;  /* 0x000000e000417202 */ /* 0x000fce0000000f00 */
[----:B------:R-:W-:Y:S05]  /*c800*/  WARPSYNC.COLLECTIVE R83, `(.L_x_3896) ;  /* 0x0000000053087348 */ /* 0x000fea0003c00000 */
[----:B------:R0:W1:Y:S02]  /*c810*/  SHFL.IDX P3, R224, R82, R81, R80 ;  /* 0x0000005152e07389 */ /* 0x0000640000060050 */
[----:B01----:R-:W-:Y:S01]  /*c820*/  ENDCOLLECTIVE ;  /* 0x000000000000791b */ /* 0x003fe20003800000 */
.L_x_3896:
[----:B------:R-:W-:Y:S02]  /*c830*/  MOV R82, R67 ;  /* 0x0000004300527202 */ /* 0x000fe40000000f00 */
[----:B------:R-:W-:-:S07]  /*c840*/  MOV R66, R224 ;  /* 0x000000e000427202 */ /* 0x000fce0000000f00 */
[----:B------:R-:W-:Y:S05]  /*c850*/  WARPSYNC.COLLECTIVE R83, `(.L_x_3897) ;  /* 0x0000000053087348 */ /* 0x000fea0003c00000 */
[----:B------:R0:W1:Y:S02]  /*c860*/  SHFL.IDX P3, R224, R82, R81, R80 ;  /* 0x0000005152e07389 */ /* 0x0000640000060050 */
[----:B01----:R-:W-:Y:S01]  /*c870*/  ENDCOLLECTIVE ;  /* 0x000000000000791b */ /* 0x003fe20003800000 */
.L_x_3897:
[----:B------:R-:W-:Y:S01]  /*c880*/  MOV R67, R224 ;  /* 0x000000e000437202 */ /* 0x000fe20000000f00 */
[----:B------:R-:W-:Y:S06]  /*c890*/  BRA `(.L_x_3898) ;  /* 0xffffff7c002c7947 */ /* 0x000fec000383ffff */
.L_x_3763:
[----:B------:R-:W-:Y:S01]  /*c8a0*/  HFMA2.MMA R245, -RZ, RZ, 0, 5.9604644775390625e-08 ;  /* 0x00000001fff57435 */ /* 0x000fe200000001ff */
[----:B------:R-:W-:Y:S02]  /*c8b0*/  MOV R244, R240 ;  /* 0x000000f000f47202 */ /* 0x000fe40000000f00 */
[----:B------:R-:W-:Y:S02]  /*c8c0*/  MOV R224, 0x1f ;  /* 0x0000001f00e07802 */ /* 0x000fe40000000f00 */
[----:B------:R-:W-:-:S07]  /*c8d0*/  MOV R83, 0xffffffff ;  /* 0xffffffff00537802 */ /* 0x000fce0000000f00 */
[----:B------:R-:W-:Y:S05]  /*c8e0*/  WARPSYNC.COLLECTIVE R83, `(.L_x_3899) ;  /* 0x0000000053087348 */ /* 0x000fea0003c00000 */
[----:B------:R0:W1:Y:S02]  /*c8f0*/  SHFL.DOWN P1, R252, R244, R245, R224 ;  /* 0x080000f5f4fc7389 */ /* 0x00006400000200e0 */
[----:B01----:R-:W-:Y:S01]  /*c900*/  ENDCOLLECTIVE ;  /* 0x000000000000791b */ /* 0x003fe20003800000 */
.L_x_3899:
[----:B------:R-:W-:Y:S02]  /*c910*/  MOV R244, R241 ;  /* 0x000000f100f47202 */ /* 0x000fe40000000f00 */
[----:B------:R-:W-:-:S07]  /*c920*/  MOV R80, R252 ;  /* 0x000000fc00507202 */ /* 0x000fce0000000f00 */
[----:B------:R-:W-:Y:S05]  /*c930*/  WARPSYNC.COLLECTIVE R83, `(.L_x_3900) ;  /* 0x0000000053087348 */ /* 0x000fea0003c00000 */
[----:B------:R0:W1:Y:S02]  /*c940*/  SHFL.DOWN P1, R252, R244, R245, R224 ;  /* 0x080000f5f4fc7389 */ /* 0x00006400000200e0 */
[----:B01----:R-:W-:Y:S01]  /*c950*/  ENDCOLLECTIVE ;  /* 0x000000000000791b */ /* 0x003fe20003800000 */
.L_x_3900:
[----:B------:R-:W-:Y:S02]  /*c960*/  MOV R244, R242 ;  /* 0x000000f200f47202 */ /* 0x000fe40000000f00 */
[----:B------:R-:W-:-:S07]  /*c970*/  MOV R81, R252 ;  /* 0x000000fc00517202 */ /* 0x000fce0000000f00 */
[----:B------:R-:W-:Y:S05]  /*c980*/  WARPSYNC.COLLECTIVE R83, `(.L_x_3901) ;  /* 0x0000000053087348 */ /* 0x000fea0003c00000 */
[----:B------:R0:W1:Y:S02]  /*c990*/  SHFL.DOWN P1, R252, R244, R245, R224 ;  /* 0x080000f5f4fc7389 */ /* 0x00006400000200e0 */
[----:B01----:R-:W-:Y:S01]  /*c9a0*/  ENDCOLLECTIVE ;  /* 0x000000000000791b */ /* 0x003fe20003800000 */
.L_x_3901:
[----:B------:R-:W-:Y:S02]  /*c9b0*/  MOV R244, R243 ;  /* 0x000000f300f47202 */ /* 0x000fe40000000f00 */
[----:B------:R-:W-:-:S07]  /*c9c0*/  MOV R82, R252 ;  /* 0x000000fc00527202 */ /* 0x000fce0000000f00 */
[----:B------:R-:W-:Y:S05]  /*c9d0*/  WARPSYNC.COLLECTIVE R83, `(.L_x_3902) ;  /* 0x0000000053087348 */ /* 0x000fea0003c00000 */
[----:B------:R0:W1:Y:S02]  /*c9e0*/  SHFL.DOWN P1, R252, R244, R245, R224 ;  /* 0x080000f5f4fc7389 */ /* 0x00006400000200e0 */
[----:B01----:R-:W-:Y:S01]  /*c9f0*/  ENDCOLLECTIVE ;  /* 0x000000000000791b */ /* 0x003fe20003800000 */
.L_x_3902:
[----:B------:R-:W-:Y:S01]  /*ca00*/  MOV R83, R252 ;  /* 0x000000fc00537202 */ /* 0x000fe20000000f00 */
[----:B------:R-:W-:Y:S06]  /*ca10*/  BRA `(.L_x_3903) ;  /* 0xffffff9000307947 */ /* 0x000fec000383ffff */
.L_x_3766:
        /* <DEDUP_REMOVED lines=8> */
.L_x_3905:
[----:B------:R-:W-:Y:S05]  /*caa0*/  BSYNC B0 ;  /* 0x0000000000007941 */ /* 0x000fea0003800000 */
.L_x_3904:
        /* <DEDUP_REMOVED lines=8> */
.L_x_3906:
[----:B------:R-:W-:Y:S02]  /*cb30*/  MOV R244, R242 ;  /* 0x000000f200f47202 */ /* 0x000fe40000000f00 */
[----:B------:R-:W-:-:S07]  /*cb40*/  MOV R81, R252 ;  /* 0x000000fc00517202 */ /* 0x000fce0000000f00 */
[----:B------:R-:W-:Y:S05]  /*cb50*/  WARPSYNC.COLLECTIVE R83, `(.L_x_3907) ;  /* 0x0000000053087348 */ /* 0x000fea0003c00000 */
[----:B------:R0:W1:Y:S02]  /*cb60*/  SHFL.DOWN P1, R252, R244, R245, R224 ;  /* 0x080000f5f4fc7389 */ /* 0x00006400000200e0 */
[----:B01----:R-:W-:Y:S01]  /*cb70*/  ENDCOLLECTIVE ;  /* 0x000000000000791b */ /* 0x003fe20003800000 */
.L_x_3907:
[----:B------:R-:W-:Y:S02]  /*cb80*/  MOV R244, R243 ;  /* 0x000000f300f47202 */ /* 0x000fe40000000f00 */
[----:B------:R-:W-:-:S07]  /*cb90*/  MOV R82, R252 ;  /* 0x000000fc00527202 */ /* 0x000fce0000000f00 */
[----:B------:R-:W-:Y:S05]  /*cba0*/  WARPSYNC.COLLECTIVE R83, `(.L_x_3908) ;  /* 0x0000000053087348 */ /* 0x000fea0003c00000 */
[----:B------:R0:W1:Y:S02]  /*cbb0*/  SHFL.DOWN P1, R252, R244, R245, R224 ;  /* 0x080000f5f4fc7389 */ /* 0x00006400000200e0 */
[----:B01----:R-:W-:Y:S01]  /*cbc0*/  ENDCOLLECTIVE ;  /* 0x000000000000791b */ /* 0x003fe20003800000 */
.L_x_3908:
[----:B------:R-:W-:Y:S01]  /*cbd0*/  MOV R83, R252 ;  /* 0x000000fc00537202 */ /* 0x000fe20000000f00 */
[----:B------:R-:W-:Y:S06]  /*cbe0*/  BRA `(.L_x_3909) ;  /* 0xffffff9000107947 */ /* 0x000fec000383ffff */
.L_x_3769:
        /* <DEDUP_REMOVED lines=8> */
.L_x_3911:
[----:B------:R-:W-:Y:S05]  /*cc70*/  BSYNC B0 ;  /* 0x0000000000007941 */ /* 0x000fea0003800000 */
.L_x_3910:
        /* <DEDUP_REMOVED lines=8> */
.L_x_3912:
[----:B------:R-:W-:Y:S02]  /*cd00*/  MOV R244, R242 ;  /* 0x000000f200f47202 */ /* 0x000fe40000000f00 */
[----:B------:R-:W-:-:S07]  /*cd10*/  MOV R81, R252 ;  /* 0x000000fc00517202 */ /* 0x000fce0000000f00 */
[----:B------:R-:W-:Y:S05]  /*cd20*/  WARPSYNC.COLLECTIVE R83, `(.L_x_3913) ;  /* 0x0000000053087348 */ /* 0x000fea0003c00000 */
[----:B------:R0:W1:Y:S02]  /*cd30*/  SHFL.DOWN P1, R252, R244, R245, R224 ;  /* 0x080000f5f4fc7389 */ /* 0x00006400000200e0 */
[----:B01----:R-:W-:Y:S01]  /*cd40*/  ENDCOLLECTIVE ;  /* 0x000000000000791b */ /* 0x003fe20003800000 */
.L_x_3913:
[----:B------:R-:W-:Y:S02]  /*cd50*/  MOV R244, R243 ;  /* 0x000000f300f47202 */ /* 0x000fe40000000f00 */
[----:B------:R-:W-:-:S07]  /*cd60*/  MOV R82, R252 ;  /* 0x000000fc00527202 */ /* 0x000fce0000000f00 */
[----:B------:R-:W-:Y:S05]  /*cd70*/  WARPSYNC.COLLECTIVE R83, `(.L_x_3914) ;  /* 0x0000000053087348 */ /* 0x000fea0003c00000 */
[----:B------:R0:W1:Y:S02]  /*cd80*/  SHFL.DOWN P1, R252, R244, R245, R224 ;  /* 0x080000f5f4fc7389 */ /* 0x00006400000200e0 */
[----:B01----:R-:W-:Y:S01]  /*cd90*/  ENDCOLLECTIVE ;  /* 0x000000000000791b */ /* 0x003fe20003800000 */
.L_x_3914:
[----:B------:R-:W-:Y:S01]  /*cda0*/  MOV R83, R252 ;  /* 0x000000fc00537202 */ /* 0x000fe20000000f00 */
[----:B------:R-:W-:Y:S06]  /*cdb0*/  BRA `(.L_x_3915) ;  /* 0xffffff8c00f07947 */ /* 0x000fec000383ffff */
.L_x_3772:
        /* <DEDUP_REMOVED lines=8> */
.L_x_3917:
[----:B------:R-:W-:Y:S05]  /*ce40*/  BSYNC B0 ;  /* 0x0000000000007941 */ /* 0x000fea0003800000 */
.L_x_3916:
        /* <DEDUP_REMOVED lines=8> */
.L_x_3918:
[----:B------:R-:W-:Y:S02]  /*ced0*/  MOV R244, R242 ;  /* 0x000000f200f47202 */ /* 0x000fe40000000f00 */
[----:B------:R-:W-:-:S07]  /*cee0*/  MOV R81, R252 ;  /* 0x000000fc00517202 */ /* 0x000fce0000000f00 */
[----:B------:R-:W-:Y:S05]  /*cef0*/  WARPSYNC.COLLECTIVE R83, `(.L_x_3919) ;  /* 0x0000000053087348 */ /* 0x000fea0003c00000 */
[----:B------:R0:W1:Y:S02]  /*cf00*/  SHFL.DOWN P1, R252, R244, R245, R224 ;  /* 0x080000f5f4fc7389 */ /* 0x00006400000200e0 */
[----:B01----:R-:W-:Y:S01]  /*cf10*/  ENDCOLLECTIVE ;  /* 0x000000000000791b */ /* 0x003fe20003800000 */
.L_x_3919:
[----:B------:R-:W-:Y:S02]  /*cf20*/  MOV R244, R243 ;  /* 0x000000f300f47202 */ /* 0x000fe40000000f00 */
[----:B------:R-:W-:-:S07]  /*cf30*/  MOV R82, R252 ;  /* 0x000000fc00527202 */ /* 0x000fce0000000f00 */
[----:B------:R-:W-:Y:S05]  /*cf40*/  WARPSYNC.COLLECTIVE R83, `(.L_x_3920) ;  /* 0x0000000053087348 */ /* 0x000fea0003c00000 */
[----:B------:R0:W1:Y:S02]  /*cf50*/  SHFL.DOWN P1, R252, R244, R245, R224 ;  /* 0x080000f5f4fc7389 */ /* 0x00006400000200e0 */
[----:B01----:R-:W-:Y:S01]  /*cf60*/  ENDCOLLECTIVE ;  /* 0x000000000000791b */ /* 0x003fe20003800000 */
.L_x_3920:
[----:B------:R-:W-:Y:S01]  /*cf70*/  MOV R83, R252 ;  /* 0x000000fc00537202 */ /* 0x000fe20000000f00 */
[----:B------:R-:W-:Y:S06]  /*cf80*/  BRA `(.L_x_3921) ;  /* 0xffffff8c00d07947 */ /* 0x000fec000383ffff */
.L_x_3775:
        /* <DEDUP_REMOVED lines=8> */
.L_x_3923:
[----:B------:R-:W-:Y:S05]  /*d010*/  BSYNC B0 ;  /* 0x0000000000007941 */ /* 0x000fea0003800000 */
.L_x_3922:
        /* <DEDUP_REMOVED lines=8> */
.L_x_3924:
[----:B------:R-:W-:Y:S02]  /*d0a0*/  MOV R244, R242 ;  /* 0x000000f200f47202 */ /* 0x000fe40000000f00 */
[----:B------:R-:W-:-:S07]  /*d0b0*/  MOV R81, R252 ;  /* 0x000000fc00517202 */ /* 0x000fce0000000f00 */
[----:B------:R-:W-:Y:S05]  /*d0c0*/  WARPSYNC.COLLECTIVE R83, `(.L_x_3925) ;  /* 0x0000000053087348 */ /* 0x000fea0003c00000 */
[----:B------:R0:W1:Y:S02]  /*d0d0*/  SHFL.DOWN P1, R252, R244, R245, R224 ;  /* 0x080000f5f4fc7389 */ /* 0x00006400000200e0 */
[----:B01----:R-:W-:Y:S01]  /*d0e0*/  ENDCOLLECTIVE ;  /* 0x000000000000791b */ /* 0x003fe20003800000 */
.L_x_3925:
[----:B------:R-:W-:Y:S02]  /*d0f0*/  MOV R244, R243 ;  /* 0x000000f300f47202 */ /* 0x000fe40000000f00 */
[----:B------:R-:W-:-:S07]  /*d100*/  MOV R82, R252 ;  /* 0x000000fc00527202 */ /* 0x000fce0000000f00 */
[----:B------:R-:W-:Y:S05]  /*d110*/  WARPSYNC.COLLECTIVE R83, `(.L_x_3926) ;  /* 0x0000000053087348 */ /* 0x000fea0003c00000 */
[----:B------:R0:W1:Y:S02]  /*d120*/  SHFL.DOWN P1, R252, R244, R245, R224 ;  /* 0x080000f5f4fc7389 */ /* 0x00006400000200e0 */
[----:B01----:R-:W-:Y:S01]  /*d130*/  ENDCOLLECTIVE ;  /* 0x000000000000791b */ /* 0x003fe20003800000 */
.L_x_3926:
[----:B------:R-:W-:Y:S01]  /*d140*/  MOV R83, R252 ;  /* 0x000000fc00537202 */ /* 0x000fe20000000f00 */
[----:B------:R-:W-:Y:S06]  /*d150*/  BRA `(.L_x_3927) ;  /* 0xffffff8c00b07947 */ /* 0x000fec000383ffff */
.L_x_3778:
        /* <DEDUP_REMOVED lines=8> */
.L_x_3929:
[----:B------:R-:W-:Y:S05]  /*d1e0*/  BSYNC B0 ;  /* 0x0000000000007941 */ /* 0x000fea0003800000 */
.L_x_3928:
        /* <DEDUP_REMOVED lines=10> */
.L_x_3930:
[----:B------:R-:W-:Y:S02]  /*d290*/  MOV R82, R242 ;  /* 0x000000f200527202 */ /* 0x000fe40000000f00 */
[----:B------:R-:W-:-:S07]  /*d2a0*/  MOV R247, R224 ;  /* 0x000000e000f77202 */ /* 0x000fce0000000f00 */
[----:B------:R-:W-:Y:S05]  /*d2b0*/  WARPSYNC.COLLECTIVE R83, `(.L_x_3931) ;  /* 0x0000000053087348 */ /* 0x000fea0003c00000 */
[----:B------:R0:W1:Y:S02]  /*d2c0*/  SHFL.IDX P3, R224, R82, R81, R80 ;  /* 0x0000005152e07389 */ /* 0x0000640000060050 */
[----:B01----:R-:W-:Y:S01]  /*d2d0*/  ENDCOLLECTIVE ;  /* 0x000000000000791b */ /* 0x003fe20003800000 */
.L_x_3931:
        /* <DEDUP_REMOVED lines=9> */
.L_x_3932:
[----:B------:R-:W-:Y:S02]  /*d370*/  MOV R82, R64 ;  /* 0x0000004000527202 */ /* 0x000fe40000000f00 */
[----:B------:R-:W-:Y:S02]  /*d380*/  MOV R251, R224 ;  /* 0x000000e000fb7202 */ /* 0x000fe40000000f00 */
[----:B------:R-:W-:-:S07]  /*d390*/  MOV R224, 0x1f ;  /* 0x0000001f00e07802 */ /* 0x000fce0000000f00 */
[----:B------:R-:W-:Y:S05]  /*d3a0*/  WARPSYNC.COLLECTIVE R83, `(.L_x_3933) ;  /* 0x0000000053087348 */ /* 0x000fea0003c00000 */
[----:B------:R0:W1:Y:S02]  /*d3b0*/  SHFL.DOWN P1, R252, R244, R245, R224 ;  /* 0x080000f5f4fc7389 */ /* 0x00006400000200e0 */
[----:B01----:R-:W-:Y:S01]  /*d3c0*/  ENDCOLLECTIVE ;  /* 0x000000000000791b */ /* 0x003fe20003800000 */
.L_x_3933:
[----:B------:R-:W-:Y:S02]  /*d3d0*/  MOV R244, R241 ;  /* 0x000000f100f47202 */ /* 0x000fe40000000f00 */
[----:B------:R-:W-:-:S07]  /*d3e0*/  MOV R240, R252 ;  /* 0x000000fc00f07202 */ /* 0x000fce0000000f00 */
[----:B------:R-:W-:Y:S05]  /*d3f0*/  WARPSYNC.COLLECTIVE R83, `(.L_x_3934) ;  /* 0x0000000053087348 */ /* 0x000fea0003c00000 */
[----:B------:R0:W1:Y:S02]  /*d400*/  SHFL.DOWN P1, R252, R244, R245, R224 ;  /* 0x080000f5f4fc7389 */ /* 0x00006400000200e0 */
[----:B01----:R-:W-:Y:S01]  /*d410*/  ENDCOLLECTIVE ;  /* 0x000000000000791b */ /* 0x003fe20003800000 */
.L_x_3934:
[----:B------:R-:W-:Y:S02]  /*d420*/  MOV R244, R242 ;  /* 0x000000f200f47202 */ /* 0x000fe40000000f00 */
[----:B------:R-:W-:-:S07]  /*d430*/  MOV R241, R252 ;  /* 0x000000fc00f17202 */ /* 0x000fce0000000f00 */
[----:B------:R-:W-:Y:S05]  /*d440*/  WARPSYNC.COLLECTIVE R83, `(.L_x_3935) ;  /* 0x0000000053087348 */ /* 0x000fea0003c00000 */
[----:B------:R0:W1:Y:S02]  /*d450*/  SHFL.DOWN P1, R252, R244, R245, R224 ;  /* 0x080000f5f4fc7389 */ /* 0x00006400000200e0 */
[----:B01----:R-:W-:Y:S01]  /*d460*/  ENDCOLLECTIVE ;  /* 0x000000000000791b */ /* 0x003fe20003800000 */
.L_x_3935:
[----:B------:R-:W-:Y:S02]  /*d470*/  MOV R244, R243 ;  /* 0x000000f300f47202 */ /* 0x000fe40000000f00 */
[----:B------:R-:W-:-:S07]  /*d480*/  MOV R242, R252 ;  /* 0x000000fc00f27202 */ /* 0x000fce0000000f00 */
[----:B------:R-:W-:Y:S05]  /*d490*/  WARPSYNC.COLLECTIVE R83, `(.L_x_3936) ;  /* 0x0000000053087348 */ /* 0x000fea0003c00000 */
[----:B------:R0:W1:Y:S02]  /*d4a0*/  SHFL.DOWN P1, R252, R244, R245, R224 ;  /* 0x080000f5f4fc7389 */ /* 0x00006400000200e0 */
[----:B01----:R-:W-:Y:S01]  /*d4b0*/  ENDCOLLECTIVE ;  /* 0x000000000000791b */ /* 0x003fe20003800000 */
.L_x_3936:
[----:B------:R-:W-:Y:S05]  /*d4c0*/  WARPSYNC.COLLECTIVE R83, `(.L_x_3937) ;  /* 0x0000000053087348 */ /* 0x000fea0003c00000 */
[----:B------:R0:W1:Y:S02]  /*d4d0*/  SHFL.IDX P3, R224, R82, R81, R80 ;  /* 0x0000005152e07389 */ /* 0x0000640000060050 */
[----:B01----:R-:W-:Y:S01]  /*d4e0*/  ENDCOLLECTIVE ;  /* 0x000000000000791b */ /* 0x003fe20003800000 */
.L_x_3937:
[----:B------:R-:W-:Y:S02]  /*d4f0*/  MOV R82, R65 ;  /* 0x0000004100527202 */ /* 0x000fe40000000f00 */
[----:B------:R-:W-:Y:S02]  /*d500*/  MOV R243, R252 ;  /* 0x000000fc00f37202 */ /* 0x000fe40000000f00 */
[----:B------:R-:W-:-:S07]  /*d510*/  MOV R252, R224 ;  /* 0x000000e000fc7202 */ /* 0x000fce0000000f00 */
[----:B------:R-:W-:Y:S05]  /*d520*/  WARPSYNC.COLLECTIVE R83, `(.L_x_3938) ;  /* 0x0000000053087348 */ /* 0x000fea0003c00000 */
[----:B------:R0:W1:Y:S02]  /*d530*/  SHFL.IDX P3, R224, R82, R81, R80 ;  /* 0x0000005152e07389 */ /* 0x0000640000060050 */
[----:B01----:R-:W-:Y:S01]  /*d540*/  ENDCOLLECTIVE ;  /* 0x000000000000791b */ /* 0x003fe20003800000 */
.L_x_3938:
[----:B------:R-:W-:Y:S01]  /*d550*/  MOV R82, R66 ;  /* 0x0000004200527202 */ /* 0x000fe20000000f00 */
[-C--:B------:R-:W-:Y:S01]  /*d560*/  FMUL.FTZ R66, R65, R247.reuse ;  /* 0x000000f741427220 */ /* 0x080fe20000410000 */
[----:B------:R-:W-:Y:S01]  /*d570*/  FMUL.FTZ R247, R64, R247 ;  /* 0x000000f740f77220 */ /* 0x000fe20000410000 */
[----:B------:R-:W-:-:S07]  /*d580*/  MOV R245, R224 ;  /* 0x000000e000f57202 */ /* 0x000fce0000000f00 */
[----:B------:R-:W-:Y:S05]  /*d590*/  WARPSYNC.COLLECTIVE R83, `(.L_x_3939) ;  /* 0x0000000053087348 */ /* 0x000fea0003c00000 */
[----:B------:R0:W1:Y:S02]  /*d5a0*/  SHFL.IDX P3, R224, R82, R81, R80 ;  /* 0x0000005152e07389 */ /* 0x0000640000060050 */
[----:B01----:R-:W-:Y:S01]  /*d5b0*/  ENDCOLLECTIVE ;  /* 0x000000000000791b */ /* 0x003fe20003800000 */
.L_x_3939:
[----:B------:R-:W-:Y:S02]  /*d5c0*/  MOV R82, R67 ;  /* 0x0000004300527202 */ /* 0x000fe40000000f00 */
[----:B------:R-:W-:-:S07]  /*d5d0*/  MOV R244, R224 ;  /* 0x000000e000f47202 */ /* 0x000fce0000000f00 */
[----:B------:R-:W-:Y:S05]  /*d5e0*/  WARPSYNC.COLLECTIVE R83, `(.L_x_3940) ;  /* 0x0000000053087348 */ /* 0x000fea0003c00000 */
[----:B------:R0:W1:Y:S02]  /*d5f0*/  SHFL.IDX P3, R224, R82, R81, R80 ;  /* 0x0000005152e07389 */ /* 0x0000640000060050 */
[----:B01----:R-:W-:Y:S01]  /*d600*/  ENDCOLLECTIVE ;  /* 0x000000000000791b */ /* 0x003fe20003800000 */
.L_x_3940:
[----:B------:R-:W-:Y:S01]  /*d610*/  MOV R83, R224 ;  /* 0x000000e000537202 */ /* 0x000fe20000000f00 */
[----:B------:R-:W-:Y:S06]  /*d620*/  BRA `(.L_x_3941) ;  /* 0xffffff8c00087947 */ /* 0x000fec000383ffff */
.L_x_3942:
        /* <DEDUP_REMOVED lines=13> */
.L_x_18920:


//--------------------- .text._Z25selective_scan_bwd_kernelI32Selective_Scan_bwd_kernel_traitsILi128ELi16ELb1ELb0ELb1ELb0ELb1EN3c108BFloat16ENS1_7complexIfEEEEv12SSMParamsBwd --------------------------
	.section	.text._Z25selective_scan_bwd_kernelI32Selective_Scan_bwd_kernel_traitsILi128ELi16ELb1ELb0ELb1ELb0ELb1EN3c108BFloat16ENS1_7complexIfEEEEv12SSMParamsBwd,"ax",@progbits
	.align	128
        .global         _Z25selective_scan_bwd_kernelI32Selective_Scan_bwd_kernel_traitsILi128ELi16ELb1ELb0ELb1ELb0ELb1EN3c108BFloat16ENS1_7complexIfEEEEv12SSMParamsBwd
        .type           _Z25selective_scan_bwd_kernelI32Selective_Scan_bwd_kernel_traitsILi128ELi16ELb1ELb0ELb1ELb0ELb1EN3c108BFloat16ENS1_7complexIfEEEEv12SSMParamsBwd,@function
        .size           _Z25selective_scan_bwd_kernelI32Selective_Scan_bwd_kernel_traitsILi128ELi16ELb1ELb0ELb1ELb0ELb1EN3c108BFloat16ENS1_7complexIfEEEEv12SSMParamsBwd,(.L_x_18921 - _Z25selective_scan_bwd_kernelI32Selective_Scan_bwd_kernel_traitsILi128ELi16ELb1ELb0ELb1ELb0ELb1EN3c108BFloat16ENS1_7complexIfEEEEv12SSMParamsBwd)
        .other          _Z25selective_scan_bwd_kernelI32Selective_Scan_bwd_kernel_traitsILi128ELi16ELb1ELb0ELb1ELb0ELb1EN3c108BFloat16ENS1_7complexIfEEEEv12SSMParamsBwd,@"STO_CUDA_ENTRY STV_DEFAULT"
_Z25selective_scan_bwd_kernelI32Selective_Scan_bwd_kernel_traitsILi128ELi16ELb1ELb0ELb1ELb0ELb1EN3c108BFloat16ENS1_7complexIfEEEEv12SSMParamsBwd:
.text._Z25selective_scan_bwd_kernelI32Selective_Scan_bwd_kernel_traitsILi128ELi16ELb1ELb0ELb1ELb0ELb1EN3c108BFloat16ENS1_7complexIfEEEEv12SSMParamsBwd:
        /* <DEDUP_REMOVED lines=18> */
[----:B------:R-:W-:Y:S01]  /*0120*/  UMOV UR56, URZ ;  /* 0x0000003f00387c82 */ /* 0x000fe20008000000 */
[----:B------:R-:W-:Y:S01]  /*0130*/  UMOV UR57, URZ ;  /* 0x0000003f00397c82 */ /* 0x000fe20008000000 */
        /* <DEDUP_REMOVED lines=17> */
[----:B------:R-:W-:Y:S02]  /*0250*/  UISETP.NE.U32.AND UP1, UPT, UR28, URZ, UPT ;  /* 0x0000003f1c00728c */ /* 0x000fe4000bf25070 */
[----:B------:R-:W-:Y:S01]  /*0260*/  UISETP.NE.AND.EX UP0, UPT, UR5, URZ, UPT, UP0 ;  /* 0x0000003f0500728c */ /* 0x000fe2000bf05300 */
[----:B------:R-:W-:Y:S01]  /*0270*/  R2UR UR32, R0 ;  /* 0x00000000002072ca */ /* 0x000fe200000e0000 */
[----:B0-----:R-:W-:Y:S01]  /*0280*/  USHF.R.S32.HI UR13, URZ, 0x1f, UR12 ;  /* 0x0000001f3f0d7899 */ /* 0x001fe2000801140c */
[----:B------:R0:W-:Y:S01]  /*0290*/  STL [R1+0x34], RZ ;  /* 0x000034ff01007387 */ /* 0x0001e20000100800 */
[----:B------:R-:W-:Y:S01]  /*02a0*/  ULDC.64 UR6, c[0x0][0x290] ;  /* 0x0000a40000067ab9 */ /* 0x000fe20000000a00 */
[----:B------:R-:W-:-:S02]  /*02b0*/  UISETP.NE.AND.EX UP1, UPT, UR29, URZ, UPT, UP1 ;  /* 0x0000003f1d00728c */ /* 0x000fc4000bf25310 */
[----:B------:R-:W-:Y:S01]  /*02c0*/  UIMAD UR14, UR13, UR6, URZ ;  /* 0x000000060d0e72a4 */ /* 0x000fe2000f8e023f */
[----:B------:R0:W-:Y:S01]  /*02d0*/  STL [R1+0x30], RZ ;  /* 0x000030ff01007387 */ /* 0x0001e20000100800 */
[----:B------:R-:W-:Y:S02]  /*02e0*/  UIMAD.WIDE.U32 UR18, UR12, UR6, URZ ;  /* 0x000000060c1272a5 */ /* 0x000fe4000f8e003f */
[----:B------:R-:W-:Y:S02]  /*02f0*/  UIMAD UR14, UR12, UR7, UR14 ;  /* 0x000000070c0e72a4 */ /* 0x000fe4000f8e020e */
[----:B------:R-:W-:Y:S01]  /*0300*/  UIMAD.WIDE.U32 UR20, UR12, UR26, URZ ;  /* 0x0000001a0c1472a5 */ /* 0x000fe2000f8e003f */
[----:B------:R-:W4:Y:S01]  /*0310*/  I2F.RP R0, UR32 ;  /* 0x0000002000007d06 */ /* 0x000f220008209400 */
[----:B------:R-:W-:Y:S01]  /*0320*/  ULDC.64 UR6, c[0x0][0x328] ;  /* 0x0000ca0000067ab9 */ /* 0x000fe20000000a00 */
[----:B------:R-:W-:Y:S02]  /*0330*/  UIMAD UR4, UR13, UR26, URZ ;  /* 0x0000001a0d0472a4 */ /* 0x000fe4000f8e023f */
[----:B------:R-:W-:-:S02]  /*0340*/  UIMAD.WIDE.U32 UR16, UR12, UR6, URZ ;  /* 0x000000060c1072a5 */ /* 0x000fc4000f8e003f */
[----:B------:R-:W-:Y:S02]  /*0350*/  UIMAD UR26, UR13, UR6, URZ ;  /* 0x000000060d1a72a4 */ /* 0x000fe4000f8e023f */
[----:B------:R-:W-:Y:S01]  /*0360*/  UIMAD UR27, UR12, UR27, UR4 ;  /* 0x0000001b0c1b72a4 */ /* 0x000fe2000f8e0204 */
[----:B------:R-:W-:Y:S01]  /*0370*/  UMOV UR6, URZ ;  /* 0x0000003f00067c82 */ /* 0x000fe20008000000 */
[----:B------:R-:W-:Y:S02]  /*0380*/  @UP1 ULEA UR6, UP3, UR10, UR28, 0x2 ;  /* 0x0000001c0a061291 */ /* 0x000fe4000f86103f */
[----:B------:R-:W-:Y:S01]  /*0390*/  UIMAD UR26, UR12, UR7, UR26 ;  /* 0x000000070c1a72a4 */ /* 0x000fe2000f8e021a */
[----:B----4-:R-:W1:Y:S02]  /*03a0*/  MUFU.RCP R0, R0 ;  /* 0x0000000000007308 */ /* 0x010e640000001000 */
[----:B------:R-:W-:Y:S01]  /*03b0*/  UMOV UR7, URZ ;  /* 0x0000003f00077c82 */ /* 0x000fe20008000000 */
[----:B------:R-:W-:Y:S01]  /*03c0*/  UMOV UR4, URZ ;  /* 0x0000003f00047c82 */ /* 0x000fe20008000000 */
[----:B------:R-:W-:-:S02]  /*03d0*/  @UP1 ULEA.HI.X UR7, UR10, UR29, UR11, 0x2, UP3 ;  /* 0x0000001d0a071291 */ /* 0x000fc400098f140b */
[----:B------:R-:W-:Y:S02]  /*03e0*/  UISETP.NE.U32.AND UP2, UPT, UR36, URZ, UPT ;  /* 0x0000003f2400728c */ /* 0x000fe4000bf45070 */
[----:B------:R-:W-:Y:S02]  /*03f0*/  UIMAD UR15, UR13, UR24, URZ ;  /* 0x000000180d0f72a4 */ /* 0x000fe4000f8e023f */
[----:B------:R-:W-:Y:S02]  /*0400*/  UISETP.NE.AND.EX UP1, UPT, UR37, URZ, UPT, UP2 ;  /* 0x0000003f2500728c */ /* 0x000fe4000bf25320 */
[----:B------:R-:W-:Y:S02]  /*0410*/  UIMAD.WIDE.U32 UR8, UR12, UR24, URZ ;  /* 0x000000180c0872a5 */ /* 0x000fe4000f8e003f */
[----:B------:R-:W-:Y:S02]  /*0420*/  UIMAD UR15, UR12, UR25, UR15 ;  /* 0x000000190c0f72a4 */ /* 0x000fe4000f8e020f */
[----:B------:R-:W-:Y:S01]  /*0430*/  UIADD3 UR17, UR17, UR26, URZ ;  /* 0x0000001a11117290 */ /* 0x000fe2000fffe03f */
[----:B-1----:R-:W-:Y:S01]  /*0440*/  IADD3 R2, R0, 0xffffffe, RZ ;  /* 0x0ffffffe00027810 */ /* 0x002fe20007ffe0ff */
[----:B------:R-:W-:Y:S01]  /*0450*/  ULDC.64 UR24, c[0x0][0x288] ;  /* 0x0000a20000187ab9 */ /* 0x000fe20000000a00 */
[----:B------:R-:W-:Y:S01]  /*0460*/  IABS R0, UR10 ;  /* 0x0000000a00007c13 */ /* 0x000fe20008000000 */
[----:B------:R-:W-:-:S02]  /*0470*/  UIMAD UR31, UR11, UR24, URZ ;  /* 0x000000180b1f72a4 */ /* 0x000fc4000f8e023f */
[----:B------:R-:W-:Y:S01]  /*0480*/  UIADD3 UR19, UR19, UR14, URZ ;  /* 0x0000000e13137290 */ /* 0x000fe2000fffe03f */
[----:B------:R-:W1:Y:S01]  /*0490*/  F2I.FTZ.U32.TRUNC.NTZ R2, R2 ;  /* 0x0000000200027305 */ /* 0x000e62000021f000 */
[----:B------:R-:W-:Y:S01]  /*04a0*/  R2UR UR34, R0 ;  /* 0x00000000002272ca */ /* 0x000fe200000e0000 */
[----:B------:R-:W-:Y:S02]  /*04b0*/  UIMAD UR31, UR10, UR25, UR31 ;  /* 0x000000190a1f72a4 */ /* 0x000fe4000f8e021f */
[----:B------:R-:W-:Y:S02]  /*04c0*/  @UP1 ULEA UR56, UP2, UR10, UR36, 0x2 ;  /* 0x000000240a381291 */ /* 0x000fe4000f84103f */
[----:B------:R-:W-:Y:S02]  /*04d0*/  ULOP3.LUT UR14, UR10, UR30, URZ, 0x3c, !UPT ;  /* 0x0000001e0a0e7292 */ /* 0x000fe4000f8e3c3f */
[----:B------:R-:W-:Y:S02]  /*04e0*/  @UP1 ULEA.HI.X UR57, UR10, UR37, UR11, 0x2, UP2 ;  /* 0x000000250a391291 */ /* 0x000fe400090f140b */
[----:B------:R-:W-:-:S02]  /*04f0*/  UISETP.GE.AND UP2, UPT, UR14, URZ, UPT ;  /* 0x0000003f0e00728c */ /* 0x000fc4000bf46270 */
[----:B------:R-:W-:Y:S02]  /*0500*/  UISETP.NE.AND UP1, UPT, UR30, URZ, UPT ;  /* 0x0000003f1e00728c */ /* 0x000fe4000bf25270 */
[----:B------:R-:W-:Y:S01]  /*0510*/  UIADD3 UR9, UR9, UR15, URZ ;  /* 0x0000000f09097290 */ /* 0x000fe2000fffe03f */
[----:B-1----:R-:W-:Y:S02]  /*0520*/  R2UR UR5, R2 ;  /* 0x00000000020572ca */ /* 0x002fe400000e0000 */
[----:B------:R-:W-:-:S11]  /*0530*/  MOV R2, UR6 ;  /* 0x0000000600027c02 */ /* 0x000fd60008000f00 */
[----:B------:R-:W-:-:S04]  /*0540*/  UIADD3 UR28, URZ, -UR5, URZ ;  /* 0x800000053f1c7290 */ /* 0x000fc8000fffe03f */
[----:B------:R-:W-:-:S04]  /*0550*/  UIMAD UR28, UR28, UR32, URZ ;  /* 0x000000201c1c72a4 */ /* 0x000fc8000f8e023f */
[----:B------:R-:W-:Y:S02]  /*0560*/  UIMAD.WIDE.U32 UR28, UR5, UR28, UR4 ;  /* 0x0000001c051c72a5 */ /* 0x000fe4000f8e0004 */
[----:B------:R-:W-:Y:S02]  /*0570*/  UIADD3 UR5, UR21, UR27, URZ ;  /* 0x0000001b15057290 */ /* 0x000fe4000fffe03f */
[----:B------:R-:W-:Y:S01]  /*0580*/  UIMAD.WIDE.U32 UR28, UR29, UR34, URZ ;  /* 0x000000221d1c72a5 */ /* 0x000fe2000f8e003f */
[----:B------:R-:W-:Y:S01]  /*0590*/  UMOV UR4, UR20 ;  /* 0x0000001400047c82 */ /* 0x000fe20008000000 */
[----:B------:R-:W-:Y:S01]  /*05a0*/  ULDC.64 UR20, c[0x0][0x298] ;  /* 0x0000a60000147ab9 */ /* 0x000fe20000000a00 */
[----:B------:R-:W-:-:S04]  /*05b0*/  UIMAD.WIDE.U32 UR4, UR10, UR24, UR4 ;  /* 0x000000180a0472a5 */ /* 0x000fc8000f8e0004 */
[----:B------:R-:W-:Y:S01]  /*05c0*/  UMOV UR27, UR29 ;  /* 0x0000001d001b7c82 */ /* 0x000fe20008000000 */
[----:B------:R-:W-:Y:S02]  /*05d0*/  UIMAD UR29, UR11, UR20, URZ ;  /* 0x000000140b1d72a4 */ /* 0x000fe4000f8e023f */
[----:B------:R-:W-:Y:S01]  /*05e0*/  UIADD3 UR28, -UR27, URZ, URZ ;  /* 0x0000003f1b1c7290 */ /* 0x000fe2000fffe13f */
[----:B------:R-:W-:Y:S01]  /*05f0*/  ULDC.64 UR24, c[0x0][0x330] ;  /* 0x0000cc0000187ab9 */ /* 0x000fe20000000a00 */
[----:B------:R-:W-:Y:S02]  /*0600*/  UIMAD UR29, UR10, UR21, UR29 ;  /* 0x000000150a1d72a4 */ /* 0x000fe4000f8e021d */
[----:B------:R-:W-:Y:S02]  /*0610*/  UIMAD UR28, UR32, UR28, UR34 ;  /* 0x0000001c201c72a4 */ /* 0x000fe4000f8e0222 */
[----:B------:R-:W-:Y:S02]  /*0620*/  UIMAD.WIDE.U32 UR20, UR10, UR20, UR18 ;  /* 0x000000140a1472a5 */ /* 0x000fe4000f8e0012 */
[----:B------:R-:W-:-:S02]  /*0630*/  UISETP.GT.U32.AND UP4, UPT, UR32, UR28, UPT ;  /* 0x0000001c2000728c */ /* 0x000fc4000bf84070 */
[----:B------:R-:W-:Y:S02]  /*0640*/  UIMAD.WIDE.U32 UR18, UR10, UR24, UR16 ;  /* 0x000000180a1272a5 */ /* 0x000fe4000f8e0010 */
[----:B------:R-:W-:Y:S01]  /*0650*/  UIMAD UR33, UR11, UR24, URZ ;  /* 0x000000180b2172a4 */ /* 0x000fe2000f8e023f */
[----:B------:R-:W-:Y:S02]  /*0660*/  ULDC UR17, c[0x0][0x224] ;  /* 0x0000890000117ab9 */ /* 0x000fe40000000800 */
[----:B------:R-:W-:Y:S02]  /*0670*/  ULEA UR24, UR17, 0xfffff800, 0xb ;  /* 0xfffff80011187891 */ /* 0x000fe4000f8e583f */
[----:B------:R-:W-:Y:S02]  /*0680*/  UIMAD UR33, UR10, UR25, UR33 ;  /* 0x000000190a2172a4 */ /* 0x000fe4000f8e0221 */
[----:B------:R-:W-:Y:S02]  /*0690*/  @!UP4 UIADD3 UR28, UR28, -UR32, URZ ;  /* 0x800000201c1cc290 */ /* 0x000fe4000fffe03f */
[----:B------:R-:W-:-:S02]  /*06a0*/  @!UP4 UIADD3 UR27, UR27, 0x1, URZ ;  /* 0x000000011b1bc890 */ /* 0x000fc4000fffe03f */
[----:B------:R-:W-:Y:S02]  /*06b0*/  UISETP.GE.U32.AND UP3, UPT, UR28, UR32, UPT ;  /* 0x000000201c00728c */ /* 0x000fe4000bf66070 */
[----:B------:R-:W-:Y:S02]  /*06c0*/  USHF.R.S32.HI UR25, URZ, 0x1f, UR24 ;  /* 0x0000001f3f197899 */ /* 0x000fe40008011418 */
[----:B------:R-:W-:-:S04]  /*06d0*/  UIADD3 UR16, UP5, UR24, UR4, URZ ;  /* 0x0000000418107290 */ /* 0x000fc8000ffbe03f */
[----:B------:R-:W-:Y:S02]  /*06e0*/  UIADD3.X UR5, UR25, UR5, UR31, UP5, !UPT ;  /* 0x0000000519057290 */ /* 0x000fe4000affe41f */
[----:B------:R-:W-:Y:S02]  /*06f0*/  ULEA UR48, UP4, UR16, UR48, 0x1 ;  /* 0x0000003010307291 */ /* 0x000fe4000f88083f */
[----:B------:R-:W-:Y:S02]  /*0700*/  @UP3 UIADD3 UR27, UR27, 0x1, URZ ;  /* 0x000000011b1b3890 */ /* 0x000fe4000fffe03f */
[----:B------:R-:W-:Y:S02]  /*0710*/  UIADD3 UR4, UP3, UR24, UR20, URZ ;  /* 0x0000001418047290 */ /* 0x000fe4000ff7e03f */
[----:B------:R-:W-:Y:S02]  /*0720*/  ULEA.HI.X UR16, UR16, UR49, UR5, 0x1, UP4 ;  /* 0x0000003110107291 */ /* 0x000fe4000a0f0c05 */
[----:B------:R-:W-:Y:S01]  /*0730*/  UIADD3.X UR49, UR25, UR21, UR29, UP3, !UPT ;  /* 0x0000001519317290 */ /* 0x000fe20009ffe41d */
[----:B------:R-:W-:Y:S01]  /*0740*/  UMOV UR14, UR27 ;  /* 0x0000001b000e7c82 */ /* 0x000fe20008000000 */
[----:B------:R-:W-:-:S02]  /*0750*/  ULEA UR50, UP3, UR4, UR50, 0x1 ;  /* 0x0000003204327291 */ /* 0x000fc4000f86083f */
[----:B------:R-:W-:Y:S02]  /*0760*/  @!UP2 UIADD3 UR14, -UR14, URZ, URZ ;  /* 0x0000003f0e0ea290 */ /* 0x000fe4000fffe13f */
[----:B------:R-:W-:Y:S02]  /*0770*/  @!UP1 ULOP3.LUT UR14, URZ, UR30, URZ, 0x33, !UPT ;  /* 0x0000001e3f0e9292 */ /* 0x000fe4000f8e333f */
[----:B------:R-:W-:Y:S02]  /*0780*/  UIADD3 UR24, UP2, UR24, UR18, URZ ;  /* 0x0000001218187290 */ /* 0x000fe4000ff5e03f */
[----:B------:R-:W-:Y:S02]  /*0790*/  ULEA.HI.X UR49, UR4, UR51, UR49, 0x1, UP3 ;  /* 0x0000003304317291 */ /* 0x000fe400098f0c31 */
[----:B------:R-:W-:Y:S01]  /*07a0*/  USHF.R.S32.HI UR15, URZ, 0x1f, UR14 ;  /* 0x0000001f3f0f7899 */ /* 0x000fe2000801140e */
[----:B------:R-:W-:Y:S01]  /*07b0*/  ULDC.64 UR4, c[0x0][0x3b8] ;  /* 0x0000ee0000047ab9 */ /* 0x000fe20000000a00 */
[----:B------:R-:W-:Y:S01]  /*07c0*/  ULDC.64 UR20, c[0x0][0x278] ;  /* 0x00009e0000147ab9 */ /* 0x000fe20000000a00 */
[----:B------:R-:W-:-:S02]  /*07d0*/  ULEA UR53, UP1, UR24, UR4, 0x1 ;  /* 0x0000000418357291 */ /* 0x000fc4000f82083f */
[----:B------:R-:W-:Y:S02]  /*07e0*/  UIMAD UR4, UR15, UR20, URZ ;  /* 0x000000140f0472a4 */ /* 0x000fe4000f8e023f */
[----:B------:R-:W-:Y:S02]  /*07f0*/  UIADD3.X UR52, UR25, UR19, UR33, UP2, !UPT ;  /* 0x0000001319347290 */ /* 0x000fe400097fe421 */
[----:B------:R-:W-:Y:S01]  /*0800*/  UIMAD UR21, UR14, UR21, UR4 ;  /* 0x000000150e1572a4 */ /* 0x000fe2000f8e0204 */
[----:B------:R-:W-:Y:S02]  /*0810*/  @UP0 ULDC UR15, c[0x0][0x214] ;  /* 0x00008500000f0ab9 */ /* 0x000fe40000000800 */
[----:B------:R-:W-:Y:S01]  /*0820*/  UMOV UR4, URZ ;  /* 0x0000003f00047c82 */ /* 0x000fe20008000000 */
[----:B------:R-:W-:Y:S02]  /*0830*/  ULEA.HI.X UR52, UR24, UR5, UR52, 0x1, UP1 ;  /* 0x0000000518347291 */ /* 0x000fe400088f0c34 */
[----:B------:R-:W-:-:S02]  /*0840*/  @UP0 UIMAD UR15, UR12, UR15, UR10 ;  /* 0x0000000f0c0f02a4 */ /* 0x000fc4000f8e020a */
[----:B------:R-:W-:Y:S02]  /*0850*/  UISETP.GE.AND UP1, UPT, UR17, 0x1, UPT ;  /* 0x000000011100788c */ /* 0x000fe4000bf26270 */
[----:B------:R-:W-:Y:S02]  /*0860*/  @UP0 UIMAD UR15, UR15, UR17, URZ ;  /* 0x000000110f0f02a4 */ /* 0x000fe4000f8e023f */
[----:B------:R-:W-:Y:S01]  /*0870*/  UIMAD.WIDE.U32 UR18, UR14, UR20, UR8 ;  /* 0x000000140e1272a5 */ /* 0x000fe2000f8e0008 */
[----:B------:R-:W-:Y:S01]  /*0880*/  @UP0 ULDC UR24, c[0x0][0x21c] ;  /* 0x0000870000180ab9 */ /* 0x000fe20000000800 */
[----:B------:R-:W-:Y:S02]  /*0890*/  ULEA UR20, UR17, 0xfffff000, 0xc ;  /* 0xfffff00011147891 */ /* 0x000fe4000f8e603f */
[----:B------:R-:W-:Y:S02]  /*08a0*/  @UP0 UIMAD UR15, UR15, UR24, URZ ;  /* 0x000000180f0f02a4 */ /* 0x000fe4000f8e023f */
[----:B------:R-:W-:Y:S01]  /*08b0*/  UIADD3 UR18, UP2, UR20, UR18, URZ ;  /* 0x0000001214127290 */ /* 0x000fe2000ff5e03f */
[----:B------:R-:W-:Y:S01]  /*08c0*/  @UP0 ULDC.64 UR24, c[0x0][0x310] ;  /* 0x0000c40000180ab9 */ /* 0x000fe20000000a00 */
[----:B------:R-:W-:-:S02]  /*08d0*/  UIADD3 UR21, UR19, UR21, URZ ;  /* 0x0000001513157290 */ /* 0x000fc4000fffe03f */
        /* <DEDUP_REMOVED lines=9> */
[----:B------:R-:W-:Y:S02]  /*0970*/  MOV R3, UR7 ;  /* 0x0000000700037c02 */ /* 0x000fe40008000f00 */
[----:B------:R-:W-:Y:S02]  /*0980*/  PLOP3.LUT P0, PT, PT, PT, UP1, 0x80, 0x0 ;  /* 0x000000000000781c */ /* 0x000fe40003f0f018 */
[----:B---3--:R-:W-:Y:S01]  /*0990*/  @P1 R2UR UR5, R4 ;  /* 0x00000000040512ca */ /* 0x008fe200000e0000 */
[----:B------:R0:W-:Y:S10]  /*09a0*/  STL.64 [R1+0x38], R2 ;  /* 0x0000380201007387 */ /* 0x0001f40000100a00 */
[----:B------:R-:W-:Y:S05]  /*09b0*/  @!P0 BRA `(.L_x_3943) ;  /* 0x000000bc00108947 */ /* 0x000fea0003800000 */
[----:B------:R-:W0:Y:S01]  /*09c0*/  S2R R92, SR_TID.X ;  /* 0x00000000005c7919 */ /* 0x000e220000002100 */
[----:B------:R-:W1:Y:S01]  /*09d0*/  S2UR UR7, SR_CgaCtaId ;  /* 0x00000000000779c3 */ /* 0x000e620000008800 */
[----:B------:R-:W-:Y:S01]  /*09e0*/  UMOV UR6, 0x400 ;  /* 0x0000040000067882 */ /* 0x000fe20000000000 */
[----:B------:R-:W-:Y:S01]  /*09f0*/  UMOV UR15, UR16 ;  /* 0x00000010000f7c82 */ /* 0x000fe20008000000 */
[----:B------:R2:W-:Y:S01]  /*0a00*/  STL [R1+0x30], RZ ;  /* 0x000030ff01007387 */ /* 0x0005e20000100800 */
[----:B------:R-:W-:-:S03]  /*0a10*/  UMOV UR16, UR8 ;  /* 0x0000000800107c82 */ /* 0x000fc60008000000 */
        /* <DEDUP_REMOVED lines=9> */
.L_x_4041:
[----:B------:R-:W-:Y:S01]  /*0ab0*/  BAR.SYNC.DEFER_BLOCKING 0x0 ;  /* 0x0000000000007b1d */ /* 0x000fe20000010000 */
[----:B---3--:R-:W-:-:S04]  /*0ac0*/  SHF.L.U32 R3, R92, 0x1, RZ ;  /* 0x000000015c037819 */ /* 0x008fc800000006ff */
[----:B------:R-:W-:Y:S01]  /*0ad0*/  LOP3.LUT R3, R3, 0xffffffc0, RZ, 0xc0, !PT ;  /* 0xffffffc003037812 */ /* 0x000fe200078ec0ff */
[----:B------:R-:W-:Y:S01]  /*0ae0*/  ULDC UR18, c[0x0][0x224] ;  /* 0x0000890000127ab9 */ /* 0x000fe20000000800 */
[----:B------:R-:W-:Y:S01]  /*0af0*/  MOV R4, UR48 ;  /* 0x0000003000047c02 */ /* 0x000fe20008000f00 */
[----:B------:R-:W3:Y:S01]  /*0b00*/  LDL.LU R53, [R1+0x34] ;  /* 0x0000340001357983 */ /* 0x000ee20000300800 */
[----:B------:R-:W-:Y:S01]  /*0b10*/  MOV R5, UR15 ;  /* 0x0000000f00057c02 */ /* 0x000fe20008000f00 */
[----:B------:R-:W-:Y:S01]  /*0b20*/  ULDC.64 UR8, c[0x0][0x2a0] ;  /* 0x0000a80000087ab9 */ /* 0x000fe20000000a00 */
[----:B------:R-:W-:Y:S01]  /*0b30*/  LOP3.LUT R90, R3, 0x1f, R92, 0xf8, !PT ;  /* 0x0000001f035a7812 */ /* 0x000fe200078ef85c */
[----:B------:R-:W2:Y:S01]  /*0b40*/  S2R R105, SR_LANEID ;  /* 0x0000000000697919 */ /* 0x000ea20000000000 */
[----:B------:R-:W-:Y:S01]  /*0b50*/  MOV R12, UR50 ;  /* 0x00000032000c7c02 */ /* 0x000fe20008000f00 */
[----:B------:R-:W-:Y:S02]  /*0b60*/  ULDC.64 UR20, c[0x0][0x2a8] ;  /* 0x0000aa0000147ab9 */ /* 0x000fe40000000a00 */
[----:B------:R-:W-:-:S05]  /*0b70*/  IMAD.WIDE R4, R90, 0x10, R4 ;  /* 0x000000105a047825 */ /* 0x000fca00078e0204 */
[----:B------:R-:W4:Y:S04]  /*0b80*/  LDG.E.128 R8, desc[UR22][R4.64] ;  /* 0x0000001604087981 */ /* 0x000f28000c1e1d00 */
[----:B------:R-:W5:Y:S01]  /*0b90*/  LDG.E.128 R16, desc[UR22][R4.64+0x200] ;  /* 0x0002001604107981 */ /* 0x000f62000c1e1d00 */
[----:B------:R-:W-:-:S03]  /*0ba0*/  MOV R13, UR49 ;  /* 0x00000031000d7c02 */ /* 0x000fc60008000f00 */
[----:B------:R-:W-:Y:S01]  /*0bb0*/  IMAD.WIDE R12, R90, 0x10, R12 ;  /* 0x000000105a0c7825 */ /* 0x000fe200078e020c */
[----:B--2---:R-:W-:-:S04]  /*0bc0*/  IADD3 R0, R3, R105, RZ ;  /* 0x0000006903007210 */ /* 0x004fc80007ffe0ff */
[C---:B------:R-:W-:Y:S02]  /*0bd0*/  IADD3 R40, R0.reuse, R105, RZ ;  /* 0x0000006900287210 */ /* 0x040fe40007ffe0ff */
[-C--:B------:R-:W-:Y:S02]  /*0be0*/  LEA R103, R0, R91.reuse, 0x4 ;  /* 0x0000005b00677211 */ /* 0x080fe400078e20ff */
[----:B------:R-:W-:Y:S02]  /*0bf0*/  LEA R40, R40, R91, 0x4 ;  /* 0x0000005b28287211 */ /* 0x000fe400078e20ff */
[----:B------:R-:W-:Y:S02]  /*0c00*/  MOV R14, UR53 ;  /* 0x00000035000e7c02 */ /* 0x000fe40008000f00 */
[----:B------:R-:W-:Y:S01]  /*0c10*/  MOV R15, UR52 ;  /* 0x00000034000f7c02 */ /* 0x000fe20008000f00 */
[----:B------:R-:W-:Y:S01]  /*0c20*/  UIADD3 UR18, -UR6, UR18, URZ ;  /* 0x0000001206127290 */ /* 0x000fe2000fffe13f */
[----:B------:R-:W-:Y:S04]  /*0c30*/  STL [R1+0x10], R103 ;  /* 0x0000106701007387 */ /* 0x000fe80000100800 */
[----:B----4-:R-:W-:Y:S04]  /*0c40*/  STS.128 [R103], R8 ;  /* 0x0000000867007388 */ /* 0x010fe80000000c00 */
[----:B-----5:R-:W-:Y:S01]  /*0c50*/  STS.128 [R103+0x200], R16 ;  /* 0x0002001067007388 */ /* 0x020fe20000000c00 */
[----:B------:R-:W-:-:S03]  /*0c60*/  NOP ;  /* 0x0000000000007918 */ /* 0x000fc60000000000 */
[----:B------:R-:W0:Y:S04]  /*0c70*/  LDS.128 R60, [R40] ;  /* 0x00000000283c7984 */ /* 0x000e280000000c00 */
[----:B------:R-:W-:Y:S01]  /*0c80*/  LDS.128 R56, [R40+0x10] ;  /* 0x0000100028387984 */ /* 0x000fe20000000c00 */
[----:B------:R-:W-:Y:S06]  /*0c90*/  BAR.SYNC.DEFER_BLOCKING 0x0 ;  /* 0x0000000000007b1d */ /* 0x000fec0000010000 */
[----:B------:R-:W2:Y:S04]  /*0ca0*/  LDG.E.128 R20, desc[UR22][R12.64] ;  /* 0x000000160c147981 */ /* 0x000ea8000c1e1d00 */
[----:B------:R-:W4:Y:S01]  /*0cb0*/  LDG.E.128 R24, desc[UR22][R12.64+0x200] ;  /* 0x000200160c187981 */ /* 0x000f22000c1e1d00 */
[----:B------:R-:W-:-:S03]  /*0cc0*/  IMAD.WIDE R14, R90, 0x10, R14 ;  /* 0x000000105a0e7825 */ /* 0x000fc600078e020e */
[----:B--2---:R-:W-:Y:S04]  /*0cd0*/  STS.128 [R103], R20 ;  /* 0x0000001467007388 */ /* 0x004fe80000000c00 */
[----:B----4-:R-:W-:Y:S01]  /*0ce0*/  STS.128 [R103+0x200], R24 ;  /* 0x0002001867007388 */ /* 0x010fe20000000c00 */
[----:B------:R-:W-:-:S03]  /*0cf0*/  NOP ;  /* 0x0000000000007918 */ /* 0x000fc60000000000 */
[----:B------:R-:W-:Y:S04]  /*0d00*/  LDS.128 R8, [R40] ;  /* 0x0000000028087984 */ /* 0x000fe80000000c00 */
[----:B------:R-:W-:Y:S01]  /*0d10*/  LDS.128 R4, [R40+0x10] ;  /* 0x0000100028047984 */ /* 0x000fe20000000c00 */
[----:B------:R-:W-:Y:S06]  /*0d20*/  BAR.SYNC.DEFER_BLOCKING 0x0 ;  /* 0x0000000000007b1d */ /* 0x000fec0000010000 */
[----:B------:R-:W2:Y:S04]  /*0d30*/  LDG.E.128 R32, desc[UR22][R14.64] ;  /* 0x000000160e207981 */ /* 0x000ea8000c1e1d00 */
[----:B------:R-:W4:Y:S01]  /*0d40*/  LDG.E.128 R36, desc[UR22][R14.64+0x200] ;  /* 0x000200160e247981 */ /* 0x000f22000c1e1d00 */
[----:B------:R-:W-:-:S02]  /*0d50*/  ULEA UR26, UR18, 0xfffff800, 0xb ;  /* 0xfffff800121a7891 */ /* 0x000fc4000f8e583f */
[----:B------:R-:W-:Y:S02]  /*0d60*/  UIMAD UR7, UR13, UR8, URZ ;  /* 0x000000080d0772a4 */ /* 0x000fe4000f8e023f */
        /* <DEDUP_REMOVED lines=17> */
[----:B----4-:R1:W-:Y:S01]  /*0e80*/  STS.128 [R103+0x200], R36 ;  /* 0x0002002467007388 */ /* 0x0103e20000000c00 */
[----:B------:R-:W-:-:S03]  /*0e90*/  NOP ;  /* 0x0000000000007918 */ /* 0x000fc60000000000 */
[----:B------:R-:W-:Y:S04]  /*0ea0*/  LDS.128 R28, [R40] ;  /* 0x00000000281c7984 */ /* 0x000fe80000000c00 */
[----:B------:R-:W-:Y:S01]  /*0eb0*/  LDS.128 R16, [R40+0x10] ;  /* 0x0000100028107984 */ /* 0x000fe20000000c00 */
[----:B------:R-:W-:Y:S06]  /*0ec0*/  BAR.SYNC.DEFER_BLOCKING 0x0 ;  /* 0x0000000000007b1d */ /* 0x000fec0000010000 */
[----:B------:R-:W2:Y:S04]  /*0ed0*/  LDG.E.128 R44, desc[UR22][R12.64] ;  /* 0x000000160c2c7981 */ /* 0x000ea8000c1e1d00 */
[----:B------:R-:W4:Y:S01]  /*0ee0*/  LDG.E.128 R48, desc[UR22][R12.64+0x200] ;  /* 0x000200160c307981 */ /* 0x000f22000c1e1d00 */
        /* <DEDUP_REMOVED lines=16> */
[----:B--2---:R-:W-:Y:S04]  /*0ff0*/  STS.128 [R103], R44 ;  /* 0x0000002c67007388 */ /* 0x004fe80000000c00 */
[----:B----4-:R0:W-:Y:S01]  /*1000*/  STS.128 [R103+0x200], R48 ;  /* 0x0002003067007388 */ /* 0x0101e20000000c00 */
[----:B------:R-:W-:-:S03]  /*1010*/  NOP ;  /* 0x0000000000007918 */ /* 0x000fc60000000000 */
[----:B------:R-:W1:Y:S04]  /*1020*/  LDS.128 R32, [R40] ;  /* 0x0000000028207984 */ /* 0x000e680000000c00 */
[----:B------:R-:W2:Y:S01]  /*1030*/  LDS.128 R12, [R40+0x10] ;  /* 0x00001000280c7984 */ /* 0x000ea20000000c00 */
[----:B------:R-:W-:Y:S06]  /*1040*/  BAR.SYNC.DEFER_BLOCKING 0x0 ;  /* 0x0000000000007b1d */ /* 0x000fec0000010000 */
[----:B------:R-:W4:Y:S04]  /*1050*/  LDG.E.128 R20, desc[UR22][R36.64] ;  /* 0x0000001624147981 */ /* 0x000f28000c1e1d00 */
[----:B------:R5:W4:Y:S01]  /*1060*/  LDG.E.128 R24, desc[UR22][R36.64+0x200] ;  /* 0x0002001624187981 */ /* 0x000b22000c1e1d00 */
        /* <DEDUP_REMOVED lines=9> */
[----:B-----5:R-:W-:Y:S01]  /*1100*/  SHF.L.U32 R37, R32, 0x10, RZ ;  /* 0x0000001020257819 */ /* 0x020fe200000006ff */
[----:B------:R-:W-:Y:S01]  /*1110*/  UIADD3 UR9, UR9, UR7, URZ ;  /* 0x0000000709097290 */ /* 0x000fe2000fffe03f */
[----:B------:R-:W-:Y:S01]  /*1120*/  PRMT R33, R33, 0x7632, R33 ;  /* 0x0000763221217816 */ /* 0x000fe20000000021 */
[----:B------:R-:W-:Y:S01]  /*1130*/  FMUL.FTZ R2, R43, -1.4426950216293334961 ;  /* 0xbfb8aa3b2b027820 */ /* 0x000fe20000410000 */
[----:B--2---:R-:W-:Y:S01]  /*1140*/  SHF.L.U32 R79, R12, 0x10, RZ ;  /* 0x000000100c4f7819 */ /* 0x004fe200000006ff */
[----:B------:R-:W-:Y:S01]  /*1150*/  FMUL.FTZ R32, R37, -1.4426950216293334961 ;  /* 0xbfb8aa3b25207820 */ /* 0x000fe20000410000 */
[----:B------:R-:W0:Y:S01]  /*1160*/  MUFU.EX2 R0, R0 ;  /* 0x0000000000007308 */ /* 0x000e220000000800 */
[----:B------:R-:W-:Y:S01]  /*1170*/  SHF.L.U32 R45, R33, 0x10, RZ ;  /* 0x00000010212d7819 */ /* 0x000fe200000006ff */
[----:B------:R-:W-:Y:S01]  /*1180*/  UIMAD UR7, UR11, UR20, URZ ;  /* 0x000000140b0772a4 */ /* 0x000fe2000f8e023f */
[C---:B------:R-:W-:Y:S01]  /*1190*/  SHF.L.U32 R47, R34.reuse, 0x10, RZ ;  /* 0x00000010222f7819 */ /* 0x040fe200000006ff */
[----:B------:R-:W-:Y:S01]  /*11a0*/  FMUL.FTZ R44, R79, -1.4426950216293334961 ;  /* 0xbfb8aa3b4f2c7820 */ /* 0x000fe20000410000 */
[----:B------:R-:W-:Y:S01]  /*11b0*/  PRMT R34, R34, 0x7632, R34 ;  /* 0x0000763222227816 */ /* 0x000fe20000000022 */
[----:B------:R-:W-:Y:S01]  /*11c0*/  FMUL.FTZ R36, R45, -1.4426950216293334961 ;  /* 0xbfb8aa3b2d247820 */ /* 0x000fe20000410000 */
[----:B------:R-:W-:Y:S01]  /*11d0*/  SHF.L.U32 R49, R35, 0x10, RZ ;  /* 0x0000001023317819 */ /* 0x000fe200000006ff */
[----:B------:R-:W1:Y:S01]  /*11e0*/  MUFU.EX2 R32, R32 ;  /* 0x0000002000207308 */ /* 0x000e620000000800 */
[----:B------:R-:W-:Y:S01]  /*11f0*/  FMUL.FTZ R41, R47, -1.4426950216293334961 ;  /* 0xbfb8aa3b2f297820 */ /* 0x000fe20000410000 */
[----:B------:R-:W-:Y:S01]  /*1200*/  SHF.L.U32 R48, R34, 0x10, RZ ;  /* 0x0000001022307819 */ /* 0x000fe200000006ff */
[----:B------:R-:W-:Y:S01]  /*1210*/  UIMAD UR7, UR10, UR21, UR7 ;  /* 0x000000150a0772a4 */ /* 0x000fe2000f8e0207 */
[----:B------:R-:W-:Y:S01]  /*1220*/  PRMT R35, R35, 0x7632, R35 ;  /* 0x0000763223237816 */ /* 0x000fe20000000023 */
[----:B------:R-:W-:Y:S01]  /*1230*/  FMUL.FTZ R42, R49, -1.4426950216293334961 ;  /* 0xbfb8aa3b312a7820 */ /* 0x000fe20000410000 */
[----:B------:R-:W-:Y:S01]  /*1240*/  SHF.L.U32 R46, R29, 0x10, RZ ;  /* 0x000000101d2e7819 */ /* 0x000fe200000006ff */
[----:B------:R-:W-:Y:S01]  /*1250*/  UIMAD.WIDE.U32 UR8, UR10, UR20, UR8 ;  /* 0x000000140a0872a5 */ /* 0x000fe2000f8e0008 */
[----:B------:R0:W2:Y:S01]  /*1260*/  MUFU.EX2 R38, R2 ;  /* 0x0000000200267308 */ /* 0x0000a20000000800 */
[----:B------:R-:W-:Y:S01]  /*1270*/  SHF.L.U32 R65, R35, 0x10, RZ ;  /* 0x0000001023417819 */ /* 0x000fe200000006ff */
[----:B------:R-:W-:Y:S01]  /*1280*/  ULDC.64 UR20, c[0x0][0x3e8] ;  /* 0x0000fa0000147ab9 */ /* 0x000fe20000000a00 */
[C---:B------:R-:W-:Y:S01]  /*1290*/  PRMT R12, R31.reuse, 0x7632, R12 ;  /* 0x000076321f0c7816 */ /* 0x040fe2000000000c */
[----:B------:R-:W-:Y:S01]  /*12a0*/  UIADD3 UR19, UR9, UR7, URZ ;  /* 0x0000000709137290 */ /* 0x000fe2000fffe03f */
[----:B------:R-:W-:Y:S01]  /*12b0*/  SHF.L.U32 R68, R31, 0x10, RZ ;  /* 0x000000101f447819 */ /* 0x000fe200000006ff */
[----:B------:R-:W-:Y:S01]  /*12c0*/  FMUL.FTZ R34, R65, -1.4426950216293334961 ;  /* 0xbfb8aa3b41227820 */ /* 0x000fe20000410000 */
[----:B------:R-:W-:Y:S01]  /*12d0*/  PRMT R29, R29, 0x7632, R29 ;  /* 0x000076321d1d7816 */ /* 0x000fe2000000001d */
[----:B------:R-:W5:Y:S01]  /*12e0*/  MUFU.EX2 R36, R36 ;  /* 0x0000002400247308 */ /* 0x000f620000000800 */
[----:B0-----:R-:W-:Y:S01]  /*12f0*/  FADD.FTZ R2, R0, 1 ;  /* 0x3f80000000027421 */ /* 0x001fe20000010000 */
[----:B-1----:R-:W-:Y:S01]  /*1300*/  FADD.FTZ R33, R32, 1 ;  /* 0x3f80000020217421 */ /* 0x002fe20000010000 */
[----:B------:R-:W-:Y:S01]  /*1310*/  FMUL.FTZ R32, R48, -1.4426950216293334961 ;  /* 0xbfb8aa3b30207820 */ /* 0x000fe20000410000 */
[----:B------:R-:W-:Y:S01]  /*1320*/  PRMT R86, R61, 0x7632, R86 ;  /* 0x000076323d567816 */ /* 0x000fe20000000056 */
[----:B------:R-:W-:Y:S01]  /*1330*/  ULEA UR7, UP0, UR8, UR20, 0x1 ;  /* 0x0000001408077291 */ /* 0x000fe2000f80083f */
[----:B------:R-:W-:-:S02]  /*1340*/  SHF.L.U32 R64, R29, 0x10, RZ ;  /* 0x000000101d407819 */ /* 0x000fc400000006ff */
[----:B------:R-:W0:Y:S01]  /*1350*/  MUFU.RCP R76, R2 ;  /* 0x00000002004c7308 */ /* 0x000e220000001000 */
[----:B--2---:R-:W-:Y:S01]  /*1360*/  FADD.FTZ R38, R38, 1 ;  /* 0x3f80000026267421 */ /* 0x004fe20000010000 */
[----:B------:R-:W-:Y:S01]  /*1370*/  SHF.L.U32 R83, R13, 0x10, RZ ;  /* 0x000000100d537819 */ /* 0x000fe200000006ff */
[----:B------:R-:W-:Y:S01]  /*1380*/  ULEA.HI.X UR19, UR8, UR21, UR19, 0x1, UP0 ;  /* 0x0000001508137291 */ /* 0x000fe200080f0c13 */
[C---:B------:R-:W-:Y:S02]  /*1390*/  PRMT R13, R16.reuse, 0x7632, R13 ;  /* 0x00007632100d7816 */ /* 0x040fe4000000000d */
[----:B------:R-:W-:Y:S01]  /*13a0*/  SHF.L.U32 R71, R16, 0x10, RZ ;  /* 0x0000001010477819 */ /* 0x000fe200000006ff */
[----:B------:R-:W-:Y:S01]  /*13b0*/  ULDC.64 UR8, c[0x0][0x320] ;  /* 0x0000c80000087ab9 */ /* 0x000fe20000000a00 */
[----:B------:R1:W2:Y:S01]  /*13c0*/  MUFU.RCP R80, R33 ;  /* 0x0000002100507308 */ /* 0x0002a20000001000 */
[----:B-----5:R-:W-:Y:S01]  /*13d0*/  FADD.FTZ R36, R36, 1 ;  /* 0x3f80000024247421 */ /* 0x020fe20000010000 */
[----:B------:R-:W-:-:S02]  /*13e0*/  PRMT R16, R12, 0x7632, R16 ;  /* 0x000076320c107816 */ /* 0x000fc40000000010 */
[C---:B------:R-:W-:Y:S02]  /*13f0*/  SHF.L.U32 R66, R30.reuse, 0x10, RZ ;  /* 0x000000101e427819 */ /* 0x040fe400000006ff */
[----:B------:R-:W-:Y:S02]  /*1400*/  PRMT R30, R30, 0x7632, R30 ;  /* 0x000076321e1e7816 */ /* 0x000fe4000000001e */
[----:B------:R-:W-:Y:S01]  /*1410*/  MUFU.RCP R82, R38 ;  /* 0x0000002600527308 */ /* 0x000fe20000001000 */
[----:B0-----:R-:W-:Y:S01]  /*1420*/  FMUL.FTZ R0, R39, R76 ;  /* 0x0000004c27007220 */ /* 0x001fe20000410000 */
[----:B-1----:R-:W-:Y:S02]  /*1430*/  SHF.L.U32 R33, R89, 0x10, RZ ;  /* 0x0000001059217819 */ /* 0x002fe400000006ff */
[----:B------:R-:W-:Y:S02]  /*1440*/  SHF.L.U32 R74, R18, 0x10, RZ ;  /* 0x00000010124a7819 */ /* 0x000fe400000006ff */
[----:B------:R-:W-:-:S02]  /*1450*/  SHF.L.U32 R81, R16, 0x10, RZ ;  /* 0x0000001010517819 */ /* 0x000fc400000006ff */
[----:B------:R0:W1:Y:S01]  /*1460*/  MUFU.EX2 R50, R44 ;  /* 0x0000002c00327308 */ /* 0x0000620000000800 */
[----:B--2---:R-:W-:Y:S01]  /*1470*/  FMUL.FTZ R2, R37, R80 ;  /* 0x0000005025027220 */ /* 0x004fe20000410000 */
[----:B------:R-:W-:Y:S01]  /*1480*/  PRMT R52, R62, 0x7632, R52 ;  /* 0x000076323e347816 */ /* 0x000fe20000000034 */
[----:B------:R-:W-:Y:S01]  /*1490*/  FMUL.FTZ R16, R81, -1.4426950216293334961 ;  /* 0xbfb8aa3b51107820 */ /* 0x000fe20000410000 */
[----:B------:R-:W-:Y:S02]  /*14a0*/  SHF.L.U32 R69, R30, 0x10, RZ ;  /* 0x000000101e457819 */ /* 0x000fe400000006ff */
[----:B------:R-:W-:Y:S01]  /*14b0*/  PRMT R70, R63, 0x7632, R70 ;  /* 0x000076323f467816 */ /* 0x000fe20000000046 */
[----:B------:R-:W-:Y:S01]  /*14c0*/  STL.S16 [R1+0x20], R52 ;  /* 0x0000203401007387 */ /* 0x000fe20000100600 */
[----:B------:R-:W2:Y:S01]  /*14d0*/  MUFU.EX2 R41, R41 ;  /* 0x0000002900297308 */ /* 0x000ea20000000800 */
[C---:B0-----:R-:W-:Y:S02]  /*14e0*/  SHF.L.U32 R44, R28.reuse, 0x10, RZ ;  /* 0x000000101c2c7819 */ /* 0x041fe400000006ff */
[----:B------:R-:W-:Y:S01]  /*14f0*/  PRMT R28, R28, 0x7632, R28 ;  /* 0x000076321c1c7816 */ /* 0x000fe2000000001c */
[----:B------:R-:W-:Y:S01]  /*1500*/  STL.S16 [R1+0x1c], R70 ;  /* 0x00001c4601007387 */ /* 0x000fe20000100600 */
[----:B------:R-:W-:Y:S01]  /*1510*/  SHF.L.U32 R72, R17, 0x10, RZ ;  /* 0x0000001011487819 */ /* 0x000fe200000006ff */
[----:B------:R-:W-:Y:S01]  /*1520*/  FMUL.FTZ R88, R44, R0 ;  /* 0x000000002c587220 */ /* 0x000fe20000410000 */
[----:B------:R-:W-:Y:S01]  /*1530*/  SHF.L.U32 R67, R28, 0x10, RZ ;  /* 0x000000101c437819 */ /* 0x000fe200000006ff */
[----:B------:R-:W0:Y:S01]  /*1540*/  MUFU.EX2 R32, R32 ;  /* 0x0000002000207308 */ /* 0x000e220000000800 */
[----:B-1----:R-:W-:Y:S01]  /*1550*/  FADD.FTZ R50, R50, 1 ;  /* 0x3f80000032327421 */ /* 0x002fe20000010000 */
[----:B---3--:R-:W-:Y:S01]  /*1560*/  FFMA.FTZ R28, R88, R51, R53 ;  /* 0x00000033581c7223 */ /* 0x008fe20000010035 */
[----:B------:R-:W-:Y:S01]  /*1570*/  SHF.L.U32 R51, R52, 0x10, RZ ;  /* 0x0000001034337819 */ /* 0x000fe200000006ff */
[----:B------:R-:W-:Y:S01]  /*1580*/  FMUL.FTZ R87, R67, R2 ;  /* 0x0000000243577220 */ /* 0x000fe20000410000 */
[----:B------:R-:W-:-:S02]  /*1590*/  SHF.L.U32 R97, R14, 0x10, RZ ;  /* 0x000000100e617819 */ /* 0x000fc400000006ff */
[----:B------:R-:W-:Y:S01]  /*15a0*/  PRMT R73, R56, 0x7632, R73 ;  /* 0x0000763238497816 */ /* 0x000fe20000000049 */
[----:B------:R-:W1:Y:S01]  /*15b0*/  MUFU.EX2 R42, R42 ;  /* 0x0000002a002a7308 */ /* 0x000e620000000800 */
[----:B------:R-:W-:Y:S01]  /*15c0*/  FFMA.FTZ R38, R87, R33, R28 ;  /* 0x0000002157267223 */ /* 0x000fe2000001001c */
[----:B------:R-:W-:Y:S01]  /*15d0*/  FMUL.FTZ R28, R43, R82 ;  /* 0x000000522b1c7220 */ /* 0x000fe20000410000 */
[----:B------:R-:W-:Y:S01]  /*15e0*/  SHF.L.U32 R33, R61, 0x10, RZ ;  /* 0x000000103d217819 */ /* 0x000fe200000006ff */
[----:B--2---:R-:W-:Y:S01]  /*15f0*/  FADD.FTZ R41, R41, 1 ;  /* 0x3f80000029297421 */ /* 0x004fe20000010000 */
[----:B------:R2:W-:Y:S01]  /*1600*/  STL.S16 [R1+0x18], R73 ;  /* 0x0000184901007387 */ /* 0x0005e20000100600 */
[----:B------:R-:W-:Y:S01]  /*1610*/  FMUL.FTZ R85, R46, R28 ;  /* 0x0000001c2e557220 */ /* 0x000fe20000410000 */
[----:B------:R-:W-:Y:S01]  /*1620*/  SHF.L.U32 R95, R73, 0x10, RZ ;  /* 0x00000010495f7819 */ /* 0x000fe200000006ff */
[----:B------:R-:W3:Y:S01]  /*1630*/  MUFU.EX2 R34, R34 ;  /* 0x0000002200227308 */ /* 0x000ee20000000800 */
[----:B------:R-:W-:Y:S01]  /*1640*/  SHF.L.U32 R101, R15, 0x10, RZ ;  /* 0x000000100f657819 */ /* 0x000fe200000006ff */
[----:B------:R-:W-:Y:S01]  /*1650*/  FFMA.FTZ R35, R85, R33, R38 ;  /* 0x0000002155237223 */ /* 0x000fe20000010026 */
[----:B0-----:R-:W-:Y:S01]  /*1660*/  FADD.FTZ R33, R32, 1 ;  /* 0x3f80000020217421 */ /* 0x001fe20000010000 */
[----:B------:R-:W-:-:S02]  /*1670*/  PRMT R99, R15, 0x7632, R99 ;  /* 0x000076320f637816 */ /* 0x000fc40000000063 */
[----:B------:R-:W-:Y:S02]  /*1680*/  ISETP.NE.U32.AND P0, PT, RZ, UR8, PT ;  /* 0x00000008ff007c0c */ /* 0x000fe4000bf05070 */
[----:B------:R0:W5:Y:S01]  /*1690*/  MUFU.RCP R96, R36 ;  /* 0x0000002400607308 */ /* 0x0001620000001000 */
[----:B-1----:R-:W-:Y:S01]  /*16a0*/  FADD.FTZ R31, R42, 1 ;  /* 0x3f8000002a1f7421 */ /* 0x002fe20000010000 */
[----:B------:R-:W-:Y:S02]  /*16b0*/  PRMT R42, R18, 0x7632, R42 ;  /* 0x00007632122a7816 */ /* 0x000fe4000000002a */
[C---:B------:R-:W-:Y:S02]  /*16c0*/  PRMT R18, R13.reuse, 0x7632, R18 ;  /* 0x000076320d127816 */ /* 0x040fe40000000012 */
[----:B--2---:R-:W-:Y:S02]  /*16d0*/  SHF.L.U32 R73, R13, 0x10, RZ ;  /* 0x000000100d497819 */ /* 0x004fe400000006ff */
[----:B------:R1:W2:Y:S01]  /*16e0*/  MUFU.RCP R98, R41 ;  /* 0x0000002900627308 */ /* 0x0002a20000001000 */
[----:B---3--:R-:W-:Y:S01]  /*16f0*/  FADD.FTZ R34, R34, 1 ;  /* 0x3f80000022227421 */ /* 0x008fe20000010000 */
[----:B0-----:R-:W-:-:S02]  /*1700*/  SHF.L.U32 R36, R86, 0x10, RZ ;  /* 0x0000001056247819 */ /* 0x001fc400000006ff */
[----:B------:R-:W-:Y:S02]  /*1710*/  SHF.L.U32 R93, R18, 0x10, RZ ;  /* 0x00000010125d7819 */ /* 0x000fe400000006ff */
[----:B------:R-:W-:Y:S02]  /*1720*/  SHF.L.U32 R99, R99, 0x10, RZ ;  /* 0x0000001063637819 */ /* 0x000fe400000006ff */
[----:B------:R-:W0:Y:S01]  /*1730*/  MUFU.RCP R77, R33 ;  /* 0x00000021004d7308 */ /* 0x000e220000001000 */
[----:B-----5:R-:W-:Y:S01]  /*1740*/  FMUL.FTZ R29, R45, R96 ;  /* 0x000000602d1d7220 */ /* 0x020fe20000410000 */
[----:B-1----:R-:W-:Y:S01]  /*1750*/  SHF.L.U32 R41, R62, 0x10, RZ ;  /* 0x000000103e297819 */ /* 0x002fe200000006ff */
[----:B------:R-:W-:Y:S01]  /*1760*/  FMUL.FTZ R18, R93, -1.4426950216293334961 ;  /* 0xbfb8aa3b5d127820 */ /* 0x000fe20000410000 */
[----:B------:R-:W-:Y:S01]  /*1770*/  SHF.L.U32 R42, R42, 0x10, RZ ;  /* 0x000000102a2a7819 */ /* 0x000fe200000006ff */
[----:B------:R-:W-:Y:S01]  /*1780*/  FMUL.FTZ R84, R64, R29 ;  /* 0x0000001d40547220 */ /* 0x000fe20000410000 */
[----:B------:R-:W-:-:S02]  /*1790*/  ISETP.NE.AND.EX P0, PT, RZ, UR9, PT, P0 ;  /* 0x00000009ff007c0c */ /* 0x000fc4000bf05300 */
[----:B------:R-:W1:Y:S01]  /*17a0*/  MUFU.RCP R100, R31 ;  /* 0x0000001f00647308 */ /* 0x000e620000001000 */
[----:B--2---:R-:W-:Y:S01]  /*17b0*/  FMUL.FTZ R32, R47, R98 ;  /* 0x000000622f207220 */ /* 0x004fe20000410000 */
[----:B------:R-:W-:Y:S01]  /*17c0*/  FFMA.FTZ R38, R84, R36, R35 ;  /* 0x0000002454267223 */ /* 0x000fe20000010023 */
[----:B------:R-:W-:Y:S02]  /*17d0*/  FMUL.FTZ R35, R83, -1.4426950216293334961 ;  /* 0xbfb8aa3b53237820 */ /* 0x000fe40000410000 */
[----:B------:R-:W-:-:S03]  /*17e0*/  FMUL.FTZ R55, R66, R32 ;  /* 0x0000002042377220 */ /* 0x000fc60000410000 */
[----:B------:R2:W3:Y:S01]  /*17f0*/  MUFU.RCP R104, R34 ;  /* 0x0000002200687308 */ /* 0x0004e20000001000 */
[----:B0-----:R-:W-:Y:S01]  /*1800*/  FMUL.FTZ R30, R48, R77 ;  /* 0x0000004d301e7220 */ /* 0x001fe20000410000 */
[--C-:B------:R-:W-:Y:S01]  /*1810*/  FFMA.FTZ R33, R55, R41, R38.reuse ;  /* 0x0000002937217223 */ /* 0x100fe20000010026 */
[----:B------:R-:W-:Y:S01]  /*1820*/  PRMT R38, R17, 0x7632, R38 ;  /* 0x0000763211267816 */ /* 0x000fe20000000026 */
[----:B------:R-:W-:Y:S01]  /*1830*/  FADD.FTZ R13, -R77, 1 ;  /* 0x3f8000004d0d7421 */ /* 0x000fe20000010100 */
[----:B------:R-:W-:Y:S01]  /*1840*/  FMUL.FTZ R54, R69, R30 ;  /* 0x0000001e45367220 */ /* 0x000fe20000410000 */
[----:B------:R-:W-:Y:S02]  /*1850*/  PRMT R41, R19, 0x7632, R41 ;  /* 0x0000763213297816 */ /* 0x000fe40000000029 */
[----:B------:R-:W0:Y:S01]  /*1860*/  MUFU.RCP R106, R50 ;  /* 0x00000032006a7308 */ /* 0x000e220000001000 */
[----:B-1----:R-:W-:Y:S01]  /*1870*/  FMUL.FTZ R31, R49, R100 ;  /* 0x00000064311f7220 */ /* 0x002fe20000410000 */
[----:B--2---:R-:W-:Y:S01]  /*1880*/  SHF.L.U32 R34, R70, 0x10, RZ ;  /* 0x0000001046227819 */ /* 0x004fe200000006ff */
[----:B------:R-:W-:Y:S01]  /*1890*/  FFMA.FTZ R52, R54, R51, R33 ;  /* 0x0000003336347223 */ /* 0x000fe20000010021 */
[----:B------:R-:W-:Y:S01]  /*18a0*/  SHF.L.U32 R70, R12, 0x10, RZ ;  /* 0x000000100c467819 */ /* 0x000fe200000006ff */
[----:B------:R-:W-:Y:S01]  /*18b0*/  FMUL.FTZ R53, R68, R31 ;  /* 0x0000001f44357220 */ /* 0x000fe20000410000 */
[----:B------:R-:W-:Y:S01]  /*18c0*/  FADD.FTZ R12, -R76, 1 ;  /* 0x3f8000004c0c7421 */ /* 0x000fe20000010100 */
[----:B------:R-:W-:Y:S01]  /*18d0*/  SHF.L.U32 R41, R41, 0x10, RZ ;  /* 0x0000001029297819 */ /* 0x000fe200000006ff */
[----:B------:R1:W-:Y:S01]  /*18e0*/  MUFU.EX2 R36, R35 ;  /* 0x0000002300247308 */ /* 0x0003e20000000800 */
[----:B---3--:R-:W-:Y:S01]  /*18f0*/  FMUL.FTZ R33, R65, R104 ;  /* 0x0000006841217220 */ /* 0x008fe20000410000 */
[----:B------:R-:W-:Y:S01]  /*1900*/  FFMA.FTZ R78, R39, R12, 1 ;  /* 0x3f800000274e7423 */ /* 0x000fe2000001000c */
[----:B------:R-:W-:Y:S01]  /*1910*/  SHF.L.U32 R39, R56, 0x10, RZ ;  /* 0x0000001038277819 */ /* 0x000fe200000006ff */
[----:B------:R-:W-:-:S04]  /*1920*/  FADD.FTZ R12, -R98, 1 ;  /* 0x3f800000620c7421 */ /* 0x000fc80000010100 */
[----:B------:R2:W3:Y:S01]  /*1930*/  MUFU.EX2 R17, R16 ;  /* 0x0000001000117308 */ /* 0x0004e20000000800 */
[----:B-1----:R-:W-:Y:S01]  /*1940*/  SHF.L.U32 R35, R19, 0x10, RZ ;  /* 0x0000001013237819 */ /* 0x002fe200000006ff */
[----:B------:R-:W-:Y:S01]  /*1950*/  FFMA.FTZ R75, R47, R12, 1 ;  /* 0x3f8000002f4b7423 */ /* 0x000fe2000001000c */
[----:B------:R-:W-:Y:S01]  /*1960*/  SHF.L.U32 R19, R63, 0x10, RZ ;  /* 0x000000103f137819 */ /* 0x000fe200000006ff */
[----:B------:R-:W-:-:S04]  /*1970*/  FADD.FTZ R12, -R80, 1 ;  /* 0x3f800000500c7421 */ /* 0x000fc80000010100 */
[----:B------:R-:W1:Y:S01]  /*1980*/  MUFU.EX2 R18, R18 ;  /* 0x0000001200127308 */ /* 0x000e620000000800 */
[----:B------:R-:W-:Y:S01]  /*1990*/  FFMA.FTZ R19, R53, R19, R52 ;  /* 0x0000001335137223 */ /* 0x000fe20000010034 */
[----:B------:R-:W-:Y:S01]  /*19a0*/  FMUL.FTZ R52, R70, R33 ;  /* 0x0000002146347220 */ /* 0x000fe20000410000 */
[----:B--2---:R-:W-:-:S03]  /*19b0*/  FADD.FTZ R16, -R82, 1 ;  /* 0x3f80000052107421 */ /* 0x004fc60000010100 */
[----:B------:R-:W-:Y:S01]  /*19c0*/  FFMA.FTZ R50, R52, R34, R19 ;  /* 0x0000002234327223 */ /* 0x000fe20000010013 */
[----:B0-----:R-:W-:Y:S01]  /*19d0*/  FMUL.FTZ R34, R79, R106 ;  /* 0x0000006a4f227220 */ /* 0x001fe20000410000 */
[----:B------:R-:W-:Y:S01]  /*19e0*/  FFMA.FTZ R94, R43, R16, 1 ;  /* 0x3f8000002b5e7423 */ /* 0x000fe20000010010 */
[----:B------:R-:W-:Y:S01]  /*19f0*/  FADD.FTZ R16, -R100, 1 ;  /* 0x3f80000064107421 */ /* 0x000fe20000010100 */
[----:B---3--:R-:W-:Y:S01]  /*1a00*/  FADD.FTZ R17, R17, 1 ;  /* 0x3f80000011117421 */ /* 0x008fe20000010000 */
[----:B------:R-:W-:Y:S01]  /*1a10*/  FMUL.FTZ R51, R71, R34 ;  /* 0x0000002247337220 */ /* 0x000fe20000410000 */
[----:B------:R-:W-:Y:S01]  /*1a20*/  FMUL.FTZ R19, R97, -1.4426950216293334961 ;  /* 0xbfb8aa3b61137820 */ /* 0x000fe20000410000 */
[----:B------:R-:W-:Y:S01]  /*1a30*/  FFMA.FTZ R102, R49, R16, 1 ;  /* 0x3f80000031667423 */ /* 0x000fe20000010010 */
[----:B------:R-:W0:Y:S01]  /*1a40*/  MUFU.RCP R110, R17 ;  /* 0x00000011006e7308 */ /* 0x000e220000001000 */
[----:B------:R-:W-:Y:S01]  /*1a50*/  FFMA.FTZ R49, R51, R39, R50 ;  /* 0x0000002733317223 */ /* 0x000fe20000010032 */
[----:B------:R-:W-:Y:S01]  /*1a60*/  FADD.FTZ R39, R36, 1 ;  /* 0x3f80000024277421 */ /* 0x000fe20000010000 */
[----:B-1----:R-:W-:-:S05]  /*1a70*/  FADD.FTZ R43, R18, 1 ;  /* 0x3f800000122b7421 */ /* 0x002fca0000010000 */
[----:B------:R-:W1:Y:S08]  /*1a80*/  MUFU.EX2 R47, R19 ;  /* 0x00000013002f7308 */ /* 0x000e700000000800 */
[----:B------:R-:W-:Y:S01]  /*1a90*/  MUFU.RCP R114, R39 ;  /* 0x0000002700727308 */ /* 0x000fe20000001000 */
[----:B0-----:R-:W-:-:S04]  /*1aa0*/  FMUL.FTZ R36, R81, R110 ;  /* 0x0000006e51247220 */ /* 0x001fc80000410000 */
[----:B------:R-:W-:-:S03]  /*1ab0*/  FMUL.FTZ R50, R73, R36 ;  /* 0x0000002449327220 */ /* 0x000fc60000410000 */
[----:B------:R-:W-:Y:S01]  /*1ac0*/  MUFU.RCP R118, R43 ;  /* 0x0000002b00767308 */ /* 0x000fe20000001000 */
[----:B-1----:R-:W-:-:S07]  /*1ad0*/  FADD.FTZ R47, R47, 1 ;  /* 0x3f8000002f2f7421 */ /* 0x002fce0000010000 */
[----:B------:R-:W0:Y:S02]  /*1ae0*/  MUFU.RCP R122, R47 ;  /* 0x0000002f007a7308 */ /* 0x000e240000001000 */
[----:B0-----:R-:W-:-:S04]  /*1af0*/  FMUL.FTZ R39, R97, R122 ;  /* 0x0000007a61277220 */ /* 0x001fc80000410000 */
[----:B------:R-:W-:Y:S01]  /*1b00*/  FMUL.FTZ R47, R74, R39 ;  /* 0x000000274a2f7220 */ /* 0x000fe20000410000 */
[----:B----4-:R0:W-:Y:S04]  /*1b10*/  STS.128 [R103], R20 ;  /* 0x0000001467007388 */ /* 0x0101e80000000c00 */
[----:B------:R1:W-:Y:S01]  /*1b20*/  STS.128 [R103+0x200], R24 ;  /* 0x0002001867007388 */ /* 0x0003e20000000c00 */
[----:B------:R-:W-:-:S03]  /*1b30*/  NOP ;  /* 0x0000000000007918 */ /* 0x000fc60000000000 */
[----:B------:R-:W2:Y:S01]  /*1b40*/  LDS.128 R16, [R40] ;  /* 0x0000000028107984 */ /* 0x000ea20000000c00 */
[----:B0-----:R-:W-:Y:S01]  /*1b50*/  FADD.FTZ R20, -R96, 1 ;  /* 0x3f80000060147421 */ /* 0x001fe20000010100 */
[----:B------:R-:W-:Y:S01]  /*1b60*/  FFMA.FTZ R22, R37, R12, 1 ;  /* 0x3f80000025167423 */ /* 0x000fe2000001000c */
[----:B------:R-:W-:Y:S01]  /*1b70*/  FMUL.FTZ R37, R83, R114 ;  /* 0x0000007253257220 */ /* 0x000fe20000410000 */
[----:B------:R-:W-:Y:S01]  /*1b80*/  SHF.L.U32 R21, R57, 0x10, RZ ;  /* 0x0000001039157819 */ /* 0x000fe200000006ff */
[----:B-1----:R-:W-:Y:S01]  /*1b90*/  FFMA.FTZ R24, R45, R20, 1 ;  /* 0x3f8000002d187423 */ /* 0x002fe20000010014 */
[----:B------:R-:W-:Y:S01]  /*1ba0*/  FFMA.FTZ R20, R50, R95, R49 ;  /* 0x0000005f32147223 */ /* 0x000fe20000010031 */
[----:B------:R-:W-:Y:S01]  /*1bb0*/  FMUL.FTZ R49, R72, R37 ;  /* 0x0000002548317220 */ /* 0x000fe20000410000 */
[----:B------:R-:W-:Y:S01]  /*1bc0*/  FFMA.FTZ R27, R48, R13, 1 ;  /* 0x3f800000301b7423 */ /* 0x000fe2000001000d */
[----:B------:R-:W-:Y:S01]  /*1bd0*/  PRMT R23, R57, 0x7632, R23 ;  /* 0x0000763239177816 */ /* 0x000fe20000000017 */
[----:B------:R-:W-:Y:S01]  /*1be0*/  FADD.FTZ R12, -R104, 1 ;  /* 0x3f800000680c7421 */ /* 0x000fe20000010100 */
[----:B------:R-:W-:Y:S01]  /*1bf0*/  FFMA.FTZ R13, R49, R21, R20 ;  /* 0x00000015310d7223 */ /* 0x000fe20000010014 */
[----:B------:R-:W-:Y:S01]  /*1c00*/  SHF.L.U32 R21, R38, 0x10, RZ ;  /* 0x0000001026157819 */ /* 0x000fe200000006ff */
[----:B------:R-:W-:Y:S01]  /*1c10*/  FMUL.FTZ R38, R93, R118 ;  /* 0x000000765d267220 */ /* 0x000fe20000410000 */
[----:B------:R-:W-:Y:S01]  /*1c20*/  SHF.L.U32 R20, R23, 0x10, RZ ;  /* 0x0000001017147819 */ /* 0x000fe200000006ff */
[----:B------:R-:W-:Y:S01]  /*1c30*/  FFMA.FTZ R26, R65, R12, 1 ;  /* 0x3f800000411a7423 */ /* 0x000fe2000001000c */
[----:B------:R-:W-:Y:S01]  /*1c40*/  PRMT R95, R14, 0x7632, R95 ;  /* 0x000076320e5f7816 */ /* 0x000fe2000000005f */
[----:B------:R-:W-:Y:S01]  /*1c50*/  FMUL.FTZ R48, R21, R38 ;  /* 0x0000002615307220 */ /* 0x000fe20000410000 */
[----:B------:R-:W-:Y:S01]  /*1c60*/  FADD.FTZ R12, -R106, 1 ;  /* 0x3f8000006a0c7421 */ /* 0x000fe20000010100 */
[----:B------:R-:W-:Y:S01]  /*1c70*/  FADD.FTZ R14, -R114, 1 ;  /* 0x3f800000720e7421 */ /* 0x000fe20000010100 */
[----:B------:R-:W-:Y:S01]  /*1c80*/  SHF.L.U32 R95, R95, 0x10, RZ ;  /* 0x000000105f5f7819 */ /* 0x000fe200000006ff */
[----:B------:R-:W-:Y:S01]  /*1c90*/  FFMA.FTZ R126, R48, R20, R13 ;  /* 0x00000014307e7223 */ /* 0x000fe2000001000d */
[----:B------:R-:W-:Y:S01]  /*1ca0*/  FADD.FTZ R20, -R122, 1 ;  /* 0x3f8000007a147421 */ /* 0x000fe20000010100 */
[----:B------:R-:W-:Y:S01]  /*1cb0*/  FFMA.FTZ R108, R79, R12, 1 ;  /* 0x3f8000004f6c7423 */ /* 0x000fe2000001000c */
[----:B------:R-:W-:Y:S01]  /*1cc0*/  FFMA.FTZ R116, R83, R14, 1 ;  /* 0x3f80000053747423 */ /* 0x000fe2000001000e */
[----:B------:R-:W-:Y:S01]  /*1cd0*/  SHF.L.U32 R13, R58, 0x10, RZ ;  /* 0x000000103a0d7819 */ /* 0x000fe200000006ff */
[----:B------:R-:W-:Y:S01]  /*1ce0*/  FFMA.FTZ R124, R97, R20, 1 ;  /* 0x3f800000617c7423 */ /* 0x000fe20000010014 */
[----:B------:R-:W-:Y:S01]  /*1cf0*/  FADD.FTZ R12, -R110, 1 ;  /* 0x3f8000006e0c7421 */ /* 0x000fe20000010100 */
[----:B------:R-:W-:Y:S01]  /*1d00*/  FADD.FTZ R14, -R118, 1 ;  /* 0x3f800000760e7421 */ /* 0x000fe20000010100 */
[----:B------:R0:W-:Y:S01]  /*1d10*/  STL.S16 [R1+0x14], R23 ;  /* 0x0000141701007387 */ /* 0x0001e20000100600 */
[----:B------:R-:W-:Y:S01]  /*1d20*/  FFMA.FTZ R126, R47, R13, R126 ;  /* 0x0000000d2f7e7223 */ /* 0x000fe2000001007e */
[----:B------:R-:W-:Y:S01]  /*1d30*/  FFMA.FTZ R112, R81, R12, 1 ;  /* 0x3f80000051707423 */ /* 0x000fe2000001000c */
[----:B------:R-:W-:-:S02]  /*1d40*/  FFMA.FTZ R120, R93, R14, 1 ;  /* 0x3f8000005d787423 */ /* 0x000fc4000001000e */
[----:B------:R1:W3:Y:S01]  /*1d50*/  LDS.128 R12, [R40+0x10] ;  /* 0x00001000280c7984 */ /* 0x0002e20000000c00 */
[----:B--2---:R-:W-:Y:S02]  /*1d60*/  SHF.L.U32 R65, R16, 0x10, RZ ;  /* 0x0000001010417819 */ /* 0x004fe400000006ff */
[----:B------:R-:W-:Y:S02]  /*1d70*/  SHF.L.U32 R43, R18, 0x10, RZ ;  /* 0x00000010122b7819 */ /* 0x000fe400000006ff */
[----:B------:R-:W-:Y:S02]  /*1d80*/  PRMT R20, R16, 0x7632, R20 ;  /* 0x0000763210147816 */ /* 0x000fe40000000014 */
[C---:B------:R-:W-:Y:S02]  /*1d90*/  PRMT R16, R17.reuse, 0x7632, R16 ;  /* 0x0000763211107816 */ /* 0x040fe40000000010 */
[----:B------:R-:W-:Y:S01]  /*1da0*/  SHF.L.U32 R45, R17, 0x10, RZ ;  /* 0x00000010112d7819 */ /* 0x000fe200000006ff */
[----:B------:R-:W-:Y:S01]  /*1db0*/  FMUL.FTZ R17, R44, R65 ;  /* 0x000000412c117220 */ /* 0x000fe20000410000 */
[----:B------:R-:W-:-:S02]  /*1dc0*/  PRMT R25, R18, 0x7632, R25 ;  /* 0x0000763212197816 */ /* 0x000fc40000000019 */
[C---:B------:R-:W-:Y:S01]  /*1dd0*/  SHF.L.U32 R44, R19.reuse, 0x10, RZ ;  /* 0x00000010132c7819 */ /* 0x040fe200000006ff */
[----:B0-----:R-:W-:Y:S01]  /*1de0*/  FMUL.FTZ R23, R46, R45 ;  /* 0x0000002d2e177220 */ /* 0x001fe20000410000 */
[----:B------:R-:W-:Y:S01]  /*1df0*/  PRMT R18, R19, 0x7632, R18 ;  /* 0x0000763213127816 */ /* 0x000fe20000000012 */
[----:B------:R-:W-:Y:S01]  /*1e00*/  FMUL.FTZ R19, R66, R43 ;  /* 0x0000002b42137220 */ /* 0x000fe20000410000 */
[----:B------:R-:W-:Y:S01]  /*1e10*/  FMUL.FTZ R66, R101, -1.4426950216293334961 ;  /* 0xbfb8aa3b65427820 */ /* 0x000fe20000410000 */
[----:B------:R-:W-:Y:S01]  /*1e20*/  FMUL.FTZ R79, R68, R44 ;  /* 0x0000002c444f7220 */ /* 0x000fe20000410000 */
[----:B------:R-:W-:Y:S01]  /*1e30*/  FMUL.FTZ R68, R99, -1.4426950216293334961 ;  /* 0xbfb8aa3b63447820 */ /* 0x000fe20000410000 */
[----:B------:R-:W-:Y:S01]  /*1e40*/  SHF.L.U32 R46, R16, 0x10, RZ ;  /* 0x00000010102e7819 */ /* 0x000fe200000006ff */
[----:B------:R-:W-:Y:S01]  /*1e50*/  FMUL.FTZ R98, R98, R19 ;  /* 0x0000001362627220 */ /* 0x000fe20000410000 */
[----:B-1----:R-:W-:Y:S01]  /*1e60*/  SHF.L.U32 R40, R20, 0x10, RZ ;  /* 0x0000001014287819 */ /* 0x002fe200000006ff */
[----:B------:R-:W0:Y:S01]  /*1e70*/  MUFU.EX2 R66, R66 ;  /* 0x0000004200427308 */ /* 0x000e220000000800 */
[----:B------:R-:W-:Y:S01]  /*1e80*/  FMUL.FTZ R20, R95, -1.4426950216293334961 ;  /* 0xbfb8aa3b5f147820 */ /* 0x000fe20000410000 */
[----:B------:R-:W-:Y:S01]  /*1e90*/  FMUL.FTZ R19, R64, R46 ;  /* 0x0000002e40137220 */ /* 0x000fe20000410000 */
[----:B------:R-:W-:Y:S01]  /*1ea0*/  FMUL.FTZ R17, R76, R17 ;  /* 0x000000114c117220 */ /* 0x000fe20000410000 */
[----:B------:R-:W-:Y:S01]  /*1eb0*/  SHF.L.U32 R76, R25, 0x10, RZ ;  /* 0x00000010194c7819 */ /* 0x000fe200000006ff */
[----:B------:R-:W-:Y:S01]  /*1ec0*/  FMUL.FTZ R67, R67, R40 ;  /* 0x0000002843437220 */ /* 0x000fe20000410000 */
[----:B------:R-:W-:Y:S01]  /*1ed0*/  FMUL.FTZ R19, R96, R19 ;  /* 0x0000001360137220 */ /* 0x000fe20000410000 */
[----:B------:R-:W-:Y:S01]  /*1ee0*/  FMUL.FTZ R17, R17, R78 ;  /* 0x0000004e11117220 */ /* 0x000fe20000410000 */
[----:B------:R-:W1:Y:S01]  /*1ef0*/  MUFU.EX2 R68, R68 ;  /* 0x0000004400447308 */ /* 0x000e620000000800 */
[----:B------:R-:W-:Y:S01]  /*1f00*/  SHF.L.U32 R78, R18, 0x10, RZ ;  /* 0x00000010124e7819 */ /* 0x000fe200000006ff */
[----:B------:R-:W-:Y:S01]  /*1f10*/  FMUL.FTZ R16, R69, R76 ;  /* 0x0000004c45107220 */ /* 0x000fe20000410000 */
[----:B------:R-:W-:Y:S01]  /*1f20*/  FMUL.FTZ R67, R80, R67 ;  /* 0x0000004350437220 */ /* 0x000fe20000410000 */
[----:B------:R-:W-:Y:S01]  /*1f30*/  FMUL.FTZ R24, R19, R24 ;  /* 0x0000001813187220 */ /* 0x000fe20000410000 */
[----:B------:R-:W-:Y:S01]  /*1f40*/  FMUL.FTZ R23, R82, R23 ;  /* 0x0000001752177220 */ /* 0x000fe20000410000 */
[----:B------:R-:W-:Y:S01]  /*1f50*/  FMUL.FTZ R25, R70, R78 ;  /* 0x0000004e46197220 */ /* 0x000fe20000410000 */
[----:B------:R-:W-:Y:S01]  /*1f60*/  FMUL.FTZ R16, R77, R16 ;  /* 0x000000104d107220 */ /* 0x000fe20000410000 */
[----:B------:R-:W2:Y:S01]  /*1f70*/  MUFU.EX2 R64, R20 ;  /* 0x0000001400407308 */ /* 0x000ea20000000800 */
[----:B0-----:R-:W-:Y:S01]  /*1f80*/  FADD.FTZ R66, R66, 1 ;  /* 0x3f80000042427421 */ /* 0x001fe20000010000 */
[----:B------:R-:W-:Y:S01]  /*1f90*/  FMUL.FTZ R25, R104, R25 ;  /* 0x0000001968197220 */ /* 0x000fe20000410000 */
[----:B---3--:R-:W-:Y:S01]  /*1fa0*/  PRMT R18, R12, 0x7632, R18 ;  /* 0x000076320c127816 */ /* 0x008fe20000000012 */
[----:B------:R-:W-:Y:S01]  /*1fb0*/  FMUL.FTZ R79, R100, R79 ;  /* 0x0000004f644f7220 */ /* 0x000fe20000410000 */
[----:B------:R-:W-:Y:S01]  /*1fc0*/  SHF.L.U32 R81, R15, 0x10, RZ ;  /* 0x000000100f517819 */ /* 0x000fe200000006ff */
[----:B------:R-:W-:Y:S01]  /*1fd0*/  FMUL.FTZ R26, R25, R26 ;  /* 0x0000001a191a7220 */ /* 0x000fe20000410000 */
[----:B------:R-:W-:Y:S01]  /*1fe0*/  SHF.L.U32 R77, R13, 0x10, RZ ;  /* 0x000000100d4d7819 */ /* 0x000fe200000006ff */
[----:B------:R-:W0:Y:S01]  /*1ff0*/  MUFU.RCP R66, R66 ;  /* 0x0000004200427308 */ /* 0x000e220000001000 */
[----:B-1----:R-:W-:Y:S01]  /*2000*/  FADD.FTZ R68, R68, 1 ;  /* 0x3f80000044447421 */ /* 0x002fe20000010000 */
[C---:B------:R-:W-:Y:S01]  /*2010*/  PRMT R19, R14.reuse, 0x7632, R19 ;  /* 0x000076320e137816 */ /* 0x040fe20000000013 */
[----:B------:R-:W-:Y:S01]  /*2020*/  FMUL.FTZ R25, R35, R81 ;  /* 0x0000005123197220 */ /* 0x000fe20000410000 */
[----:B------:R-:W-:Y:S01]  /*2030*/  SHF.L.U32 R80, R14, 0x10, RZ ;  /* 0x000000100e507819 */ /* 0x000fe200000006ff */
[----:B------:R-:W-:Y:S01]  /*2040*/  FMUL.FTZ R23, R23, R94 ;  /* 0x0000005e17177220 */ /* 0x000fe20000410000 */
[----:B------:R-:W-:Y:S01]  /*2050*/  SHF.L.U32 R70, R18, 0x10, RZ ;  /* 0x0000001012467819 */ /* 0x000fe200000006ff */
[----:B------:R-:W-:Y:S01]  /*2060*/  FMUL.FTZ R16, R16, R27 ;  /* 0x0000001b10107220 */ /* 0x000fe20000410000 */
[----:B------:R-:W1:Y:S01]  /*2070*/  MUFU.RCP R68, R68 ;  /* 0x0000004400447308 */ /* 0x000e620000001000 */
[----:B--2---:R-:W-:Y:S01]  /*2080*/  FADD.FTZ R64, R64, 1 ;  /* 0x3f80000040407421 */ /* 0x004fe20000010000 */
[----:B------:R-:W-:Y:S01]  /*2090*/  SHF.L.U32 R69, R12, 0x10, RZ ;  /* 0x000000100c457819 */ /* 0x000fe200000006ff */
[----:B------:R-:W-:Y:S01]  /*20a0*/  FMUL.FTZ R73, R73, R70 ;  /* 0x0000004649497220 */ /* 0x000fe20000410000 */
[----:B------:R-:W-:Y:S01]  /*20b0*/  PRMT R14, R15, 0x7632, R14 ;  /* 0x000076320f0e7816 */ /* 0x000fe2000000000e */
[----:B------:R-:W-:Y:S01]  /*20c0*/  FMUL.FTZ R15, R74, R80 ;  /* 0x000000504a0f7220 */ /* 0x000fe20000410000 */
[----:B------:R-:W-:Y:S01]  /*20d0*/  PRMT R12, R13, 0x7632, R12 ;  /* 0x000076320d0c7816 */ /* 0x000fe2000000000c */
[----:B------:R-:W-:Y:S01]  /*20e0*/  FMUL.FTZ R13, R72, R77 ;  /* 0x0000004d480d7220 */ /* 0x000fe20000410000 */
[----:B------:R-:W2:Y:S01]  /*20f0*/  MUFU.RCP R64, R64 ;  /* 0x0000004000407308 */ /* 0x000ea20000001000 */
[C---:B0-----:R-:W-:Y:S01]  /*2100*/  FADD.FTZ R18, -R66.reuse, 1 ;  /* 0x3f80000042127421 */ /* 0x041fe20000010100 */
[----:B------:R-:W-:Y:S01]  /*2110*/  FMUL.FTZ R25, R66, R25 ;  /* 0x0000001942197220 */ /* 0x000fe20000410000 */
[----:B------:R-:W-:Y:S01]  /*2120*/  SHF.L.U32 R83, R14, 0x10, RZ ;  /* 0x000000100e537819 */ /* 0x000fe200000006ff */
[----:B------:R-:W-:Y:S01]  /*2130*/  FMUL.FTZ R71, R71, R69 ;  /* 0x0000004547477220 */ /* 0x000fe20000410000 */
[----:B------:R-:W-:Y:S01]  /*2140*/  FFMA.FTZ R18, R101, R18, 1 ;  /* 0x3f80000065127423 */ /* 0x000fe20000010012 */
[----:B------:R-:W-:Y:S01]  /*2150*/  SHF.L.U32 R72, R12, 0x10, RZ ;  /* 0x000000100c487819 */ /* 0x000fe200000006ff */
[----:B------:R-:W-:Y:S01]  /*2160*/  FMUL.FTZ R13, R114, R13 ;  /* 0x0000000d720d7220 */ /* 0x000fe20000410000 */
[----:B------:R-:W-:Y:S01]  /*2170*/  SHF.L.U32 R74, R19, 0x10, RZ ;  /* 0x00000010134a7819 */ /* 0x000fe200000006ff */
[----:B------:R-:W-:Y:S01]  /*2180*/  FMUL.FTZ R18, R25, R18 ;  /* 0x0000001219127220 */ /* 0x000fe20000410000 */
[----:B-1----:R-:W-:Y:S01]  /*2190*/  FADD.FTZ R14, -R68, 1 ;  /* 0x3f800000440e7421 */ /* 0x002fe20000010100 */
[----:B------:R-:W-:Y:S01]  /*21a0*/  FMUL.FTZ R25, R41, R83 ;  /* 0x0000005329197220 */ /* 0x000fe20000410000 */
[----:B------:R-:W-:Y:S01]  /*21b0*/  FMUL.FTZ R21, R21, R72 ;  /* 0x0000004815157220 */ /* 0x000fe20000410000 */
[----:B------:R-:W-:Y:S01]  /*21c0*/  FMUL.FTZ R19, R42, R74 ;  /* 0x0000004a2a137220 */ /* 0x000fe20000410000 */
[----:B------:R-:W-:Y:S01]  /*21d0*/  FFMA.FTZ R14, R99, R14, 1 ;  /* 0x3f800000630e7423 */ /* 0x000fe2000001000e */
[----:B------:R-:W-:Y:S01]  /*21e0*/  FMUL.FTZ R25, R68, R25 ;  /* 0x0000001944197220 */ /* 0x000fe20000410000 */
[----:B------:R-:W-:Y:S01]  /*21f0*/  FMUL.FTZ R71, R106, R71 ;  /* 0x000000476a477220 */ /* 0x000fe20000410000 */
[----:B--2---:R-:W-:Y:S01]  /*2200*/  FADD.FTZ R12, -R64, 1 ;  /* 0x3f800000400c7421 */ /* 0x004fe20000010100 */
        /* <DEDUP_REMOVED lines=25> */
[----:B------:R-:W-:Y:S01]  /*23a0*/  LEA R97, R14, R91, 0x4 ;  /* 0x0000005b0e617211 */ /* 0x000fe200078e20ff */
[----:B------:R-:W-:Y:S01]  /*23b0*/  BAR.SYNC.DEFER_BLOCKING 0x0 ;  /* 0x0000000000007b1d */ /* 0x000fe20000010000 */
[----:B------:R-:W-:Y:S01]  /*23c0*/  F2FP.BF16.F32.PACK_AB R24, R112, R71 ;  /* 0x000000477018723e */ /* 0x000fe200000010ff */
[----:B------:R-:W-:Y:S01]  /*23d0*/  FMUL.FTZ R96, R35, R42 ;  /* 0x0000002a23607220 */ /* 0x000fe20000410000 */
[----:B------:R-:W-:-:S02]  /*23e0*/  F2FP.BF16.F32.PACK_AB R25, R120, R13 ;  /* 0x0000000d7819723e */ /* 0x000fc400000010ff */
[----:B------:R-:W-:-:S03]  /*23f0*/  F2FP.BF16.F32.PACK_AB R26, R12, R15 ;  /* 0x0000000f0c1a723e */ /* 0x000fc600000010ff */
[----:B------:R-:W0:Y:S01]  /*2400*/  LDC R71, c[0x0][0x21c] ;  /* 0x00008700ff477b82 */ /* 0x000e220000000800 */
[----:B------:R-:W-:Y:S01]  /*2410*/  F2FP.BF16.F32.PACK_AB R27, R27, R18 ;  /* 0x000000121b1b723e */ /* 0x000fe200000010ff */
[----:B------:R-:W-:Y:S01]  /*2420*/  STL [R1+0x28], R97 ;  /* 0x0000286101007387 */ /* 0x000fe20000100800 */
[----:B------:R-:W-:Y:S02]  /*2430*/  PRMT R3, R58, 0x7632, R3 ;  /* 0x000076323a037816 */ /* 0x000fe40000000003 */
[----:B------:R-:W-:Y:S01]  /*2440*/  PRMT R64, R5, 0x7632, R64 ;  /* 0x0000763205407816 */ /* 0x000fe20000000040 */
[----:B------:R-:W-:Y:S01]  /*2450*/  STL [R1+0xc], R93 ;  /* 0x00000c5d01007387 */ /* 0x000fe20000100800 */
[----:B------:R-:W-:Y:S02]  /*2460*/  SHF.L.U32 R3, R3, 0x10, RZ ;  /* 0x0000001003037819 */ /* 0x000fe400000006ff */
[----:B------:R-:W-:Y:S01]  /*2470*/  SHF.L.U32 R66, R5, 0x10, RZ ;  /* 0x0000001005427819 */ /* 0x000fe200000006ff */
[----:B------:R-:W-:Y:S01]  /*2480*/  STL [R1+0x8], R96 ;  /* 0x0000086001007387 */ /* 0x000fe20000100800 */
[----:B------:R-:W-:Y:S01]  /*2490*/  PRMT R67, R7, 0x7632, R67 ;  /* 0x0000763207437816 */ /* 0x000fe20000000043 */
[----:B------:R-:W-:Y:S01]  /*24a0*/  FFMA.FTZ R3, R93, R3, R126 ;  /* 0x000000035d037223 */ /* 0x000fe2000001007e */
[----:B------:R-:W-:Y:S01]  /*24b0*/  SHF.L.U32 R68, R7, 0x10, RZ ;  /* 0x0000001007447819 */ /* 0x000fe200000006ff */
[----:B------:R-:W-:Y:S04]  /*24c0*/  STL [R1+0x4], R79 ;  /* 0x0000044f01007387 */ /* 0x000fe80000100800 */
[----:B------:R1:W-:Y:S04]  /*24d0*/  STS.128 [R97], R20 ;  /* 0x0000001461007388 */ /* 0x0003e80000000c00 */
[----:B------:R2:W-:Y:S01]  /*24e0*/  STS.128 [R97+0x10], R24 ;  /* 0x0000101861007388 */ /* 0x0005e20000000c00 */
[----:B------:R-:W-:-:S03]  /*24f0*/  NOP ;  /* 0x0000000000007918 */ /* 0x000fc60000000000 */
[----:B------:R-:W3:Y:S04]  /*2500*/  LDS.128 R12, [R103] ;  /* 0x00000000670c7984 */ /* 0x000ee80000000c00 */
[----:B------:R-:W4:Y:S01]  /*2510*/  LDS.128 R16, [R103+0x200] ;  /* 0x0002000067107984 */ /* 0x000f220000000c00 */
[C---:B-1----:R-:W-:Y:S02]  /*2520*/  PRMT R20, R8.reuse, 0x7632, R20 ;  /* 0x0000763208147816 */ /* 0x042fe40000000014 */
[----:B------:R-:W-:Y:S02]  /*2530*/  SHF.L.U32 R21, R8, 0x10, RZ ;  /* 0x0000001008157819 */ /* 0x000fe400000006ff */
[C---:B--2---:R-:W-:Y:S02]  /*2540*/  PRMT R25, R11.reuse, 0x7632, R25 ;  /* 0x000076320b197816 */ /* 0x044fe40000000019 */
[----:B------:R-:W-:-:S02]  /*2550*/  SHF.L.U32 R27, R11, 0x10, RZ ;  /* 0x000000100b1b7819 */ /* 0x000fc400000006ff */
[C---:B------:R-:W-:Y:S02]  /*2560*/  SHF.L.U32 R26, R59.reuse, 0x10, RZ ;  /* 0x000000103b1a7819 */ /* 0x040fe400000006ff */
[----:B------:R-:W-:Y:S02]  /*2570*/  PRMT R11, R59, 0x7632, R11 ;  /* 0x000076323b0b7816 */ /* 0x000fe4000000000b */
[C---:B------:R-:W-:Y:S01]  /*2580*/  PRMT R22, R9.reuse, 0x7632, R22 ;  /* 0x0000763209167816 */ /* 0x040fe20000000016 */
[----:B------:R-:W-:Y:S01]  /*2590*/  FFMA.FTZ R3, R96, R26, R3 ;  /* 0x0000001a60037223 */ /* 0x000fe20000010003 */
[----:B------:R-:W-:Y:S02]  /*25a0*/  SHF.L.U32 R23, R9, 0x10, RZ ;  /* 0x0000001009177819 */ /* 0x000fe400000006ff */
[----:B------:R-:W-:Y:S02]  /*25b0*/  MOV R8, UR7 ;  /* 0x0000000700087c02 */ /* 0x000fe40008000f00 */
[----:B------:R-:W-:-:S02]  /*25c0*/  MOV R9, UR19 ;  /* 0x0000001300097c02 */ /* 0x000fc40008000f00 */
[----:B------:R-:W-:Y:S02]  /*25d0*/  SHF.L.U32 R94, R11, 0x10, RZ ;  /* 0x000000100b5e7819 */ /* 0x000fe400000006ff */
[C---:B------:R-:W-:Y:S02]  /*25e0*/  PRMT R11, R4.reuse, 0x7632, R11 ;  /* 0x00007632040b7816 */ /* 0x040fe4000000000b */
[----:B------:R-:W-:Y:S01]  /*25f0*/  SHF.L.U32 R26, R4, 0x10, RZ ;  /* 0x00000010041a7819 */ /* 0x000fe200000006ff */
[----:B------:R-:W-:-:S04]  /*2600*/  IMAD.WIDE R4, R90, 0x10, R8 ;  /* 0x000000105a047825 */ /* 0x000fc800078e0208 */
[----:B------:R-:W-:Y:S01]  /*2610*/  FFMA.FTZ R3, R79, R94, R3 ;  /* 0x0000005e4f037223 */ /* 0x000fe20000010003 */
[C---:B------:R-:W-:Y:S02]  /*2620*/  PRMT R24, R10.reuse, 0x7632, R24 ;  /* 0x000076320a187816 */ /* 0x040fe40000000018 */
[----:B------:R-:W-:Y:S02]  /*2630*/  SHF.L.U32 R10, R10, 0x10, RZ ;  /* 0x000000100a0a7819 */ /* 0x000fe400000006ff */
[----:B------:R1:W-:Y:S01]  /*2640*/  STL [R1+0x34], R3 ;  /* 0x0000340301007387 */ /* 0x0003e20000100800 */
[C---:B------:R-:W-:Y:S02]  /*2650*/  PRMT R8, R6.reuse, 0x7632, R8 ;  /* 0x0000763206087816 */ /* 0x040fe40000000008 */
[----:B------:R-:W-:Y:S01]  /*2660*/  SHF.L.U32 R9, R6, 0x10, RZ ;  /* 0x0000001006097819 */ /* 0x000fe200000006ff */
[----:B---3--:R1:W-:Y:S04]  /*2670*/  STG.E.128 desc[UR22][R4.64], R12 ;  /* 0x0000000c04007986 */ /* 0x0083e8000c101d16 */
[----:B----4-:R1:W-:Y:S01]  /*2680*/  STG.E.128 desc[UR22][R4.64+0x200], R16 ;  /* 0x0002001004007986 */ /* 0x0103e2000c101d16 */
[----:B0-----:R-:W-:Y:S05]  /*2690*/  @!P0 BRA `(.L_x_3944) ;  /* 0x0000000000bc8947 */ /* 0x001fea0003800000 */
        /* <DEDUP_REMOVED lines=35> */
[----:B------:R-:W0:Y:S01]  /*28d0*/  LDS.128 R12, [R103] ;  /* 0x00000000670c7984 */ /* 0x000e220000000c00 */
[----:B------:R-:W-:Y:S02]  /*28e0*/  UIMAD UR7, UR10, UR29, UR7 ;  /* 0x0000001d0a0772a4 */ /* 0x000fe4000f8e0207 */
[----:B------:R-:W-:Y:S01]  /*28f0*/  UIMAD.WIDE.U32 UR20, UR10, UR28, UR20 ;  /* 0x0000001c0a1472a5 */ /* 0x000fe2000f8e0014 */
[----:B------:R-:W1:Y:S03]  /*2900*/  LDS.128 R16, [R103+0x200] ;  /* 0x0002000067107984 */ /* 0x000e660000000c00 */
[----:B------:R-:W-:Y:S02]  /*2910*/  UIADD3 UR7, UR21, UR7, URZ ;  /* 0x0000000715077290 */ /* 0x000fe4000fffe03f */
[----:B------:R-:W-:-:S04]  /*2920*/  ULEA UR8, UP0, UR20, UR8, 0x1 ;  /* 0x0000000814087291 */ /* 0x000fc8000f80083f */
[----:B------:R-:W-:Y:S02]  /*2930*/  ULEA.HI.X UR9, UR20, UR9, UR7, 0x1, UP0 ;  /* 0x0000000914097291 */ /* 0x000fe400080f0c07 */
[----:B------:R-:W-:-:S04]  /*2940*/  MOV R2, UR8 ;  /* 0x0000000800027c02 */ /* 0x000fc80008000f00 */
[----:B------:R-:W-:-:S03]  /*2950*/  MOV R3, UR9 ;  /* 0x0000000900037c02 */ /* 0x000fc60008000f00 */
[----:B------:R-:W-:-:S05]  /*2960*/  IMAD.WIDE R2, R90, 0x10, R2 ;  /* 0x000000105a027825 */ /* 0x000fca00078e0202 */
[----:B0-----:R0:W-:Y:S04]  /*2970*/  STG.E.128 desc[UR22][R2.64], R12 ;  /* 0x0000000c02007986 */ /* 0x0011e8000c101d16 */
[----:B-1----:R0:W-:Y:S02]  /*2980*/  STG.E.128 desc[UR22][R2.64+0x200], R16 ;  /* 0x0002001002007986 */ /* 0x0021e4000c101d16 */
.L_x_3944:
[----:B------:R-:W-:Y:S01]  /*2990*/  SHF.L.U32 R20, R20, 0x10, RZ ;  /* 0x0000001014147819 */ /* 0x000fe200000006ff */
[----:B------:R-:W-:Y:S01]  /*29a0*/  FADD.FTZ R30, R21, UR5 ;  /* 0x00000005151e7e21 */ /* 0x000fe20008010000 */
[----:B------:R-:W-:Y:S01]  /*29b0*/  SHF.L.U32 R0, R24, 0x10, RZ ;  /* 0x0000001018007819 */ /* 0x000fe200000006ff */
[----:B------:R-:W-:Y:S01]  /*29c0*/  BAR.SYNC.DEFER_BLOCKING 0x0 ;  /* 0x0000000000007b1d */ /* 0x000fe20000010000 */
[----:B------:R-:W-:Y:S01]  /*29d0*/  SHF.L.U32 R21, R22, 0x10, RZ ;  /* 0x0000001016157819 */ /* 0x000fe200000006ff */
[----:B------:R-:W-:Y:S01]  /*29e0*/  FADD.FTZ R22, R20, UR5 ;  /* 0x0000000514167e21 */ /* 0x000fe20008010000 */
[----:B------:R-:W-:Y:S01]  /*29f0*/  ISETP.GE.AND P0, PT, R71, 0x1, PT ;  /* 0x000000014700780c */ /* 0x000fe20003f06270 */
[----:B------:R-:W-:Y:S01]  /*2a00*/  FADD.FTZ R20, R0, UR5 ;  /* 0x0000000500147e21 */ /* 0x000fe20008010000 */
[----:B------:R-:W-:Y:S01]  /*2a10*/  FMUL.FTZ R0, R88, UR4 ;  /* 0x0000000458007c20 */ /* 0x000fe20008410000 */
[----:B01----:R-:W-:Y:S01]  /*2a20*/  SHF.L.U32 R19, R25, 0x10, RZ ;  /* 0x0000001019137819 */ /* 0x003fe200000006ff */
[----:B------:R-:W-:Y:S01]  /*2a30*/  HFMA2.MMA R46, -RZ, RZ, 0, 0 ;  /* 0x00000000ff2e7435 */ /* 0x000fe200000001ff */
[----:B------:R-:W-:Y:S01]  /*2a40*/  SHF.L.U32 R11, R11, 0x10, RZ ;  /* 0x000000100b0b7819 */ /* 0x000fe200000006ff */
[----:B------:R-:W-:Y:S01]  /*2a50*/  FADD.FTZ R29, R23, UR5 ;  /* 0x00000005171d7e21 */ /* 0x000fe20008010000 */
[----:B------:R0:W-:Y:S01]  /*2a60*/  STL [R1], R0 ;  /* 0x0000000001007387 */ /* 0x0001e20000100800 */
[----:B------:R-:W-:-:S02]  /*2a70*/  SHF.L.U32 R17, R64, 0x10, RZ ;  /* 0x0000001040117819 */ /* 0x000fc400000006ff */
[----:B------:R-:W-:Y:S02]  /*2a80*/  CS2R R44, SRZ ;  /* 0x00000000002c7805 */ /* 0x000fe4000001ff00 */
[----:B------:R-:W-:Y:S02]  /*2a90*/  SHF.L.U32 R8, R8, 0x10, RZ ;  /* 0x0000001008087819 */ /* 0x000fe400000006ff */
[----:B------:R-:W-:Y:S02]  /*2aa0*/  CS2R R42, SRZ ;  /* 0x00000000002a7805 */ /* 0x000fe4000001ff00 */
[----:B------:R-:W-:Y:S02]  /*2ab0*/  SHF.L.U32 R15, R67, 0x10, RZ ;  /* 0x00000010430f7819 */ /* 0x000fe400000006ff */
[----:B------:R-:W-:Y:S02]  /*2ac0*/  CS2R R40, SRZ ;  /* 0x0000000000287805 */ /* 0x000fe4000001ff00 */
[----:B------:R-:W-:-:S02]  /*2ad0*/  CS2R R38, SRZ ;  /* 0x0000000000267805 */ /* 0x000fc4000001ff00 */
[----:B------:R-:W-:Y:S02]  /*2ae0*/  CS2R R36, SRZ ;  /* 0x0000000000247805 */ /* 0x000fe4000001ff00 */
        /* <DEDUP_REMOVED lines=30> */
[----:B0-----:R-:W-:Y:S06]  /*2cd0*/  @!P0 BRA `(.L_x_3945) ;  /* 0x0000009000bc8947 */ /* 0x001fec0003800000 */
        /* <DEDUP_REMOVED lines=16> */
.L_x_4040:
[----:B------:R-:W-:Y:S01]  /*2de0*/  ULDC.64 UR46, c[0x0][0x230] ;  /* 0x00008c00002e7ab9 */ /* 0x000fe20000000a00 */
[----:B------:R-:W2:Y:S01]  /*2df0*/  LDL R133, [R1+0x20] ;  /* 0x0000200001857983 */ /* 0x000ea20000100800 */
[----:B------:R-:W-:Y:S02]  /*2e00*/  UIMAD UR51, UR11, UR46, URZ ;  /* 0x0000002e0b3372a4 */ /* 0x000fe4000f8e023f */
[----:B------:R-:W-:Y:S01]  /*2e10*/  UIMAD.WIDE.U32 UR20, UR10, UR46, URZ ;  /* 0x0000002e0a1472a5 */ /* 0x000fe2000f8e003f */
[----:B------:R-:W3:Y:S01]  /*2e20*/  LDL R131, [R1+0x1c] ;  /* 0x00001c0001837983 */ /* 0x000ee20000100800 */
[----:B------:R-:W-:Y:S02]  /*2e30*/  UIMAD UR58, UR10, UR47, UR51 ;  /* 0x0000002f0a3a72a4 */ /* 0x000fe4000f8e0233 */
[----:B------:R-:W-:Y:S01]  /*2e40*/  USHF.R.S32.HI UR51, URZ, 0x1f, UR7 ;  /* 0x0000001f3f337899 */ /* 0x000fe20008011407 */
[----:B------:R-:W-:Y:S01]  /*2e50*/  ULDC.64 UR46, c[0x0][0x238] ;  /* 0x00008e00002e7ab9 */ /* 0x000fe20000000a00 */
[----:B------:R-:W-:-:S02]  /*2e60*/  UIADD3 UR21, UR21, UR58, URZ ;  /* 0x0000003a15157290 */ /* 0x000fc4000fffe03f */
[----:B------:R-:W-:Y:S02]  /*2e70*/  UIMAD UR58, UR51, UR46, URZ ;  /* 0x0000002e333a72a4 */ /* 0x000fe4000f8e023f */
[----:B------:R-:W-:Y:S02]  /*2e80*/  UIMAD.WIDE.U32 UR20, UR7, UR46, UR20 ;  /* 0x0000002e071472a5 */ /* 0x000fe4000f8e0014 */
[----:B------:R-:W-:-:S04]  /*2e90*/  UIMAD UR47, UR7, UR47, UR58 ;  /* 0x0000002f072f72a4 */ /* 0x000fc8000f8e023a */
[----:B------:R-:W-:Y:S02]  /*2ea0*/  UIADD3 UR47, UR21, UR47, URZ ;  /* 0x0000002f152f7290 */ /* 0x000fe4000fffe03f */
[----:B------:R-:W-:-:S04]  /*2eb0*/  ULEA UR21, UP0, UR20, UR44, 0x3 ;  /* 0x0000002c14157291 */ /* 0x000fc8000f80183f */
[----:B------:R-:W-:Y:S02]  /*2ec0*/  ULEA.HI.X UR20, UR20, UR45, UR47, 0x3, UP0 ;  /* 0x0000002d14147291 */ /* 0x000fe400080f1c2f */
[----:B------:R-:W-:-:S04]  /*2ed0*/  MOV R2, UR21 ;  /* 0x0000001500027c02 */ /* 0x000fc80008000f00 */
[----:B------:R-:W-:-:S06]  /*2ee0*/  MOV R3, UR20 ;  /* 0x0000001400037c02 */ /* 0x000fcc0008000f00 */
[----:B------:R-:W4:Y:S01]  /*2ef0*/  LDG.E.64 R2, desc[UR22][R2.64] ;  /* 0x0000001602027981 */ /* 0x000f22000c1e1b00 */
[----:B------:R-:W-:Y:S01]  /*2f00*/  UIMAD UR46, UR51, UR36, URZ ;  /* 0x00000024332e72a4 */ /* 0x000fe2000f8e023f */
[----:B------:R-:W-:Y:S01]  /*2f10*/  SHF.L.U32 R0, R92, 0x1, RZ ;  /* 0x000000015c007819 */ /* 0x000fe200000006ff */
[----:B------:R-:W-:Y:S02]  /*2f20*/  UIMAD.WIDE.U32 UR20, UR7, UR36, URZ ;  /* 0x00000024071472a5 */ /* 0x000fe4000f8e003f */
[----:B------:R-:W-:Y:S01]  /*2f30*/  UIMAD UR46, UR7, UR37, UR46 ;  /* 0x00000025072e72a4 */ /* 0x000fe2000f8e022e */
[----:B------:R-:W-:Y:S01]  /*2f40*/  LOP3.LUT R5, R0, 0xffffffc0, RZ, 0xc0, !PT ;  /* 0xffffffc000057812 */ /* 0x000fe200078ec0ff */
[----:B------:R-:W-:Y:S02]  /*2f50*/  ULEA UR47, UP0, UR20, UR16, 0x1 ;  /* 0x00000010142f7291 */ /* 0x000fe4000f80083f */
[----:B------:R-:W-:Y:S01]  /*2f60*/  UIADD3 UR21, UR21, UR46, URZ ;  /* 0x0000002e15157290 */ /* 0x000fe2000fffe03f */
[----:B------:R-:W-:-:S03]  /*2f70*/  LOP3.LUT R90, R5, 0x1f, R92, 0xf8, !PT ;  /* 0x0000001f055a7812 */ /* 0x000fc600078ef85c */
[----:B------:R-:W-:Y:S01]  /*2f80*/  ULEA.HI.X UR20, UR20, UR17, UR21, 0x1, UP0 ;  /* 0x0000001114147291 */ /* 0x000fe200080f0c15 */
[----:B------:R-:W-:Y:S02]  /*2f90*/  MOV R12, UR47 ;  /* 0x0000002f000c7c02 */ /* 0x000fe40008000f00 */
[----:B------:R-:W-:-:S03]  /*2fa0*/  IADD3 R5, R5, R90, RZ ;  /* 0x0000005a05057210 */ /* 0x000fc60007ffe0ff */
[----:B------:R-:W-:-:S03]  /*2fb0*/  MOV R13, UR20 ;  /* 0x00000014000d7c02 */ /* 0x000fc60008000f00 */
[----:B------:R-:W-:-:S05]  /*2fc0*/  IMAD.WIDE R12, R5, 0x10, R12 ;  /* 0x00000010050c7825 */ /* 0x000fca00078e020c */
[----:B------:R-:W2:Y:S04]  /*2fd0*/  LDG.E.128 R4, desc[UR22][R12.64] ;  /* 0x000000160c047981 */ /* 0x000ea8000c1e1d00 */
[----:B------:R-:W3:Y:S04]  /*2fe0*/  LDG.E.128 R8, desc[UR22][R12.64+0x200] ;  /* 0x000200160c087981 */ /* 0x000ee8000c1e1d00 */
[----:B01----:R-:W3:Y:S04]  /*2ff0*/  LDG.E.128 R64, desc[UR22][R12.64+0x400] ;  /* 0x000400160c407981 */ /* 0x003ee8000c1e1d00 */
[----:B------:R0:W3:Y:S01]  /*3000*/  LDG.E.128 R68, desc[UR22][R12.64+0x600] ;  /* 0x000600160c447981 */ /* 0x0000e2000c1e1d00 */
[----:B------:R-:W-:-:S02]  /*3010*/  UIMAD UR46, UR11, UR42, URZ ;  /* 0x0000002a0b2e72a4 */ /* 0x000fc4000f8e023f */
[----:B------:R-:W-:Y:S02]  /*3020*/  UIMAD.WIDE.U32 UR20, UR10, UR42, URZ ;  /* 0x0000002a0a1472a5 */ /* 0x000fe4000f8e003f */
[----:B------:R-:W-:-:S04]  /*3030*/  UIMAD UR46, UR10, UR43, UR46 ;  /* 0x0000002b0a2e72a4 */ /* 0x000fc8000f8e022e */
[----:B------:R-:W-:Y:S02]  /*3040*/  UIADD3 UR21, UR21, UR46, URZ ;  /* 0x0000002e15157290 */ /* 0x000fe4000fffe03f */
[----:B------:R-:W-:Y:S01]  /*3050*/  UIMAD UR46, UR51, UR40, URZ ;  /* 0x00000028332e72a4 */ /* 0x000fe2000f8e023f */
[----:B------:R-:W1:Y:S01]  /*3060*/  S2R R228, SR_LANEID ;  /* 0x0000000000e47919 */ /* 0x000e620000000000 */
[----:B------:R-:W-:Y:S02]  /*3070*/  UIMAD.WIDE.U32 UR20, UR7, UR40, UR20 ;  /* 0x00000028071472a5 */ /* 0x000fe4000f8e0014 */
[----:B------:R-:W-:-:S04]  /*3080*/  UIMAD UR46, UR7, UR41, UR46 ;  /* 0x00000029072e72a4 */ /* 0x000fc8000f8e022e */
[----:B------:R-:W-:Y:S02]  /*3090*/  UIADD3 UR46, UR21, UR46, URZ ;  /* 0x0000002e152e7290 */ /* 0x000fe4000fffe03f */
[----:B------:R-:W-:-:S04]  /*30a0*/  ULEA UR21, UP0, UR20, UR38, 0x3 ;  /* 0x0000002614157291 */ /* 0x000fc8000f80183f */
[----:B------:R-:W-:Y:S01]  /*30b0*/  ULEA.HI.X UR20, UR20, UR39, UR46, 0x3, UP0 ;  /* 0x0000002714147291 */ /* 0x000fe200080f1c2e */
[----:B------:R-:W-:-:S05]  /*30c0*/  SHF.L.U32 R205, R89, 0x10, RZ ;  /* 0x0000001059cd7819 */ /* 0x000fca00000006ff */
[----:B------:R-:W-:Y:S01]  /*30d0*/  FMUL.FTZ R205, R22, R205 ;  /* 0x000000cd16cd7220 */ /* 0x000fe20000410000 */
[C---:B------:R-:W-:Y:S02]  /*30e0*/  LOP3.LUT P0, RZ, R92.reuse, 0x1f, RZ, 0xc0, !PT ;  /* 0x0000001f5cff7812 */ /* 0x040fe4000780c0ff */
[----:B------:R-:W-:Y:S02]  /*30f0*/  ISETP.NE.AND P1, PT, R92, RZ, PT ;  /* 0x000000ff5c00720c */ /* 0x000fe40003f25270 */
[----:B------:R-:W-:-:S05]  /*3100*/  SHF.L.U32 R206, R61, 0x10, RZ ;  /* 0x000000103dce7819 */ /* 0x000fca00000006ff */
[----:B------:R-:W-:Y:S01]  /*3110*/  FMUL.FTZ R206, R29, R206 ;  /* 0x000000ce1dce7220 */ /* 0x000fe20000410000 */
[----:B----4-:R-:W-:Y:S02]  /*3120*/  R2UR UR47, R3 ;  /* 0x00000000032f72ca */ /* 0x010fe400000e0000 */
[----:B------:R-:W-:-:S11]  /*3130*/  R2UR UR51, R2 ;  /* 0x00000000023372ca */ /* 0x000fd600000e0000 */
[----:B------:R-:W-:Y:S02]  /*3140*/  FMUL.FTZ R0, R22, UR47 ;  /* 0x0000002f16007c20 */ /* 0x000fe40008410000 */
[----:B------:R-:W-:Y:S02]  /*3150*/  MOV R2, UR51 ;  /* 0x0000003300027c02 */ /* 0x000fe40008000f00 */
[----:B------:R-:W-:Y:S01]  /*3160*/  FMUL.RZ R3, R0, 0.15915493667125701904 ;  /* 0x3e22f98300037820 */ /* 0x000fe2000040c000 */
[----:B------:R-:W-:-:S03]  /*3170*/  FMUL.FTZ R0, R29, UR47 ;  /* 0x0000002f1d007c20 */ /* 0x000fc60008410000 */
[----:B------:R-:W-:Y:S01]  /*3180*/  MUFU.SIN R74, R3 ;  /* 0x00000003004a7308 */ /* 0x000fe20000000400 */
[----:B------:R-:W-:Y:S01]  /*3190*/  FMUL.RZ R14, R0, 0.15915493667125701904 ;  /* 0x3e22f983000e7820 */ /* 0x000fe2000040c000 */
[----:B------:R-:W-:-:S04]  /*31a0*/  FMUL.FTZ R0, R21, UR47 ;  /* 0x0000002f15007c20 */ /* 0x000fc80008410000 */
[----:B0-----:R-:W-:Y:S01]  /*31b0*/  FMUL.RZ R12, R0, 0.15915493667125701904 ;  /* 0x3e22f983000c7820 */ /* 0x001fe2000040c000 */
        /* <DEDUP_REMOVED lines=47> */
[----:B------:R-:W-:Y:S01]  /*34b0*/  FMUL.FTZ R0, R2, 1.4426950216293334961 ;  /* 0x3fb8aa3b02007820 */ /* 0x000fe20000410000 */
[----:B------:R-:W-:-:S03]  /*34c0*/  MOV R2, UR21 ;  /* 0x0000001500027c02 */ /* 0x000fc60008000f00 */
[----:B------:R-:W-:Y:S01]  /*34d0*/  MUFU.SIN R99, R13 ;  /* 0x0000000d00637308 */ /* 0x000fe20000000400 */
[----:B0-----:R-:W-:-:S07]  /*34e0*/  FMUL.FTZ R12, R30, R0 ;  /* 0x000000001e0c7220 */ /* 0x001fce0000410000 */
[----:B------:R0:W-:Y:S08]  /*34f0*/  MUFU.COS R97, R13 ;  /* 0x0000000d00617308 */ /* 0x0001f00000000000 */
[----:B------:R4:W-:Y:S01]  /*3500*/  MUFU.EX2 R123, R12 ;  /* 0x0000000c007b7308 */ /* 0x0009e20000000800 */
[----:B0-----:R-:W-:-:S07]  /*3510*/  FMUL.FTZ R13, R22, R0 ;  /* 0x00000000160d7220 */ /* 0x001fce0000410000 */
[----:B------:R-:W-:Y:S01]  /*3520*/  MUFU.SIN R111, R14 ;  /* 0x0000000e006f7308 */ /* 0x000fe20000000400 */
[----:B----4-:R-:W-:-:S04]  /*3530*/  SHF.L.U32 R12, R92, 0x2, RZ ;  /* 0x000000025c0c7819 */ /* 0x010fc800000006ff */
[----:B------:R-:W-:-:S03]  /*3540*/  LOP3.LUT R12, R12, 0xffffff80, RZ, 0xc0, !PT ;  /* 0xffffff800c0c7812 */ /* 0x000fc600078ec0ff */
[----:B------:R0:W4:Y:S01]  /*3550*/  MUFU.EX2 R125, R13 ;  /* 0x0000000d007d7308 */ /* 0x0001220000000800 */
[----:B-1----:R-:W-:-:S07]  /*3560*/  IADD3 R12, R12, R228, RZ ;  /* 0x000000e40c0c7210 */ /* 0x002fce0007ffe0ff */
[----:B------:R1:W-:Y:S01]  /*3570*/  MUFU.COS R127, R14 ;  /* 0x0000000e007f7308 */ /* 0x0003e20000000000 */
[----:B0-----:R-:W-:-:S07]  /*3580*/  LEA R13, R12, R91, 0x4 ;  /* 0x0000005b0c0d7211 */ /* 0x001fce00078e20ff */
[----:B------:R-:W-:Y:S01]  /*3590*/  MUFU.SIN R110, R3 ;  /* 0x00000003006e7308 */ /* 0x000fe20000000400 */
[----:B-1----:R-:W-:Y:S01]  /*35a0*/  FMUL.FTZ R14, R29, R0 ;  /* 0x000000001d0e7220 */ /* 0x002fe20000410000 */
[----:B--2---:R0:W-:Y:S06]  /*35b0*/  STS.128 [R13], R4 ;  /* 0x000000040d007388 */ /* 0x0041ec0000000c00 */
[----:B------:R1:W-:Y:S01]  /*35c0*/  MUFU.COS R128, R3 ;  /* 0x0000000300807308 */ /* 0x0003e20000000000 */
[----:B----4-:R-:W-:-:S07]  /*35d0*/  FMUL.FTZ R126, R125, R126 ;  /* 0x0000007e7d7e7220 */ /* 0x010fce0000410000 */
[----:B------:R-:W-:Y:S01]  /*35e0*/  MUFU.SIN R130, R72 ;  /* 0x0000004800827308 */ /* 0x000fe20000000400 */
[----:B-1----:R-:W-:Y:S01]  /*35f0*/  MOV R3, UR20 ;  /* 0x0000001400037c02 */ /* 0x002fe20008000f00 */
[----:B------:R-:W-:Y:S01]  /*3600*/  UIADD3 UR20, UR18, -0x1, URZ ;  /* 0xffffffff12147890 */ /* 0x000fe2000fffe03f */
[----:B0-----:R-:W-:-:S05]  /*3610*/  FMUL.FTZ R4, R17, R0 ;  /* 0x0000000011047220 */ /* 0x001fca0000410000 */
[----:B------:R-:W0:Y:S01]  /*3620*/  MUFU.EX2 R121, R14 ;  /* 0x0000000e00797308 */ /* 0x000e220000000800 */
[----:B------:R-:W-:Y:S01]  /*3630*/  ULEA.HI UR21, UR20, UR20, URZ, 0x1 ;  /* 0x0000001414157291 */ /* 0x000fe2000f8f083f */
[----:B------:R-:W-:Y:S01]  /*3640*/  SHF.L.U32 R5, R60, 0x10, RZ ;  /* 0x000000103c057819 */ /* 0x000fe200000006ff */
[----:B------:R-:W-:Y:S01]  /*3650*/  FMUL.FTZ R125, R125, R74 ;  /* 0x0000004a7d7d7220 */ /* 0x000fe20000410000 */
[----:B---3--:R1:W-:Y:S01]  /*3660*/  STS.128 [R13+0x200], R8 ;  /* 0x000200080d007388 */ /* 0x0083e20000000c00 */
[----:B------:R-:W-:Y:S02]  /*3670*/  ULOP3.LUT UR21, UR21, 0xfffffe, URZ, 0xc0, !UPT ;  /* 0x00fffffe15157892 */ /* 0x000fe4000f8ec03f */
[----:B------:R-:W-:Y:S01]  /*3680*/  FMUL.FTZ R204, R30, R5 ;  /* 0x000000051ecc7220 */ /* 0x000fe20000410000 */
[----:B------:R-:W2:Y:S01]  /*3690*/  MUFU.EX2 R4, R4 ;  /* 0x0000000400047308 */ /* 0x000ea20000000800 */
[----:B------:R-:W-:-:S07]  /*36a0*/  UIADD3 UR21, UR20, -UR21, URZ ;  /* 0x8000001514157290 */ /* 0x000fce000fffe03f */
[----:B------:R3:W-:Y:S01]  /*36b0*/  MUFU.COS R132, R72 ;  /* 0x0000004800847308 */ /* 0x0007e20000000000 */
[-C--:B------:R-:W-:Y:S01]  /*36c0*/  FMUL.FTZ R73, R28, R0.reuse ;  /* 0x000000001c497220 */ /* 0x080fe20000410000 */
[-C--:B------:R-:W-:Y:S01]  /*36d0*/  FMUL.FTZ R75, R20, R0.reuse ;  /* 0x00000000144b7220 */ /* 0x080fe20000410000 */
[-C--:B------:R-:W-:Y:S01]  /*36e0*/  FMUL.FTZ R77, R27, R0.reuse ;  /* 0x000000001b4d7220 */ /* 0x080fe20000410000 */
[-C--:B-1----:R-:W-:Y:S01]  /*36f0*/  FMUL.FTZ R9, RZ, R125.reuse ;  /* 0x0000007dff097220 */ /* 0x082fe20000410000 */
[C---:B------:R-:W-:Y:S01]  /*3700*/  FMUL.FTZ R5, R204.reuse, R125 ;  /* 0x0000007dcc057220 */ /* 0x040fe20000410000 */
[----:B------:R-:W-:Y:S01]  /*3710*/  ULEA UR21, UR21, UR7, 0x8 ;  /* 0x0000000715157291 */ /* 0x000fe2000f8e403f */
[----:B------:R-:W-:Y:S01]  /*3720*/  FMUL.FTZ R79, R19, R0 ;  /* 0x00000000134f7220 */ /* 0x000fe20000410000 */
[----:B------:R-:W-:Y:S01]  /*3730*/  FFMA.FTZ R8, R204, R126, -R9 ;  /* 0x0000007ecc087223 */ /* 0x000fe20000010809 */
[----:B---3--:R-:W-:Y:S01]  /*3740*/  FMUL.FTZ R72, R21, R0 ;  /* 0x0000000015487220 */ /* 0x008fe20000410000 */
[C---:B0-----:R-:W-:Y:S01]  /*3750*/  FMUL.FTZ R124, R121.reuse, R124 ;  /* 0x0000007c797c7220 */ /* 0x041fe20000410000 */
[----:B------:R-:W-:Y:S01]  /*3760*/  FMUL.FTZ R121, R121, R76 ;  /* 0x0000004c79797220 */ /* 0x000fe20000410000 */
[----:B------:R-:W-:Y:S01]  /*3770*/  FFMA.FTZ R5, RZ, R126, R5 ;  /* 0x0000007eff057223 */ /* 0x000fe20000010005 */
[----:B------:R-:W-:Y:S01]  /*3780*/  FADD.FTZ R8, R205, R8 ;  /* 0x00000008cd087221 */ /* 0x000fe20000010000 */
[----:B------:R0:W1:Y:S01]  /*3790*/  MUFU.EX2 R119, R72 ;  /* 0x0000004800777308 */ /* 0x0000620000000800 */
[----:B------:R-:W-:Y:S01]  /*37a0*/  IADD3 R14, R92, 0x200, RZ ;  /* 0x000002005c0e7810 */ /* 0x000fe20007ffe0ff */
[----:B------:R-:W-:Y:S01]  /*37b0*/  FADD.FTZ R5, RZ, R5 ;  /* 0x00000005ff057221 */ /* 0x000fe20000010000 */
[----:B------:R-:W-:Y:S01]  /*37c0*/  MOV R107, UR21 ;  /* 0x00000015006b7c02 */ /* 0x000fe20008000f00 */
[----:B------:R-:W-:Y:S01]  /*37d0*/  FMUL.FTZ R10, R121, R8 ;  /* 0x00000008790a7220 */ /* 0x000fe20000410000 */
[-C--:B------:R-:W-:Y:S01]  /*37e0*/  FMUL.FTZ R81, R26, R0.reuse ;  /* 0x000000001a517220 */ /* 0x080fe20000410000 */
[-C--:B------:R-:W-:Y:S01]  /*37f0*/  FMUL.FTZ R6, R24, R0.reuse ;  /* 0x0000000018067220 */ /* 0x080fe20000410000 */
[-C--:B------:R-:W-:Y:S01]  /*3800*/  FMUL.FTZ R7, R16, R0.reuse ;  /* 0x0000000010077220 */ /* 0x080fe20000410000 */
[----:B------:R-:W3:Y:S01]  /*3810*/  MUFU.COS R122, R129 ;  /* 0x00000081007a7308 */ /* 0x000ee20000000000 */
[----:B0-----:R-:W-:Y:S01]  /*3820*/  MOV R72, UR18 ;  /* 0x0000001200487c02 */ /* 0x001fe20008000f00 */
[----:B------:R-:W-:Y:S01]  /*3830*/  FMUL.FTZ R74, R25, R0 ;  /* 0x00000000194a7220 */ /* 0x000fe20000410000 */
[----:B--2---:R-:W-:Y:S01]  /*3840*/  FMUL.FTZ R102, R4, R95 ;  /* 0x0000005f04667220 */ /* 0x004fe20000410000 */
[----:B------:R-:W-:Y:S01]  /*3850*/  IMAD R12, R228, 0x3, R12 ;  /* 0x00000003e40c7824 */ /* 0x000fe200078e020c */
[----:B------:R-:W-:Y:S01]  /*3860*/  ISETP.LT.OR P2, PT, R72, 0x2, P0 ;  /* 0x000000024800780c */ /* 0x000fe20000741670 */
[----:B------:R-:W-:Y:S01]  /*3870*/  FMUL.FTZ R101, R4, R101 ;  /* 0x0000006504657220 */ /* 0x000fe20000410000 */
[----:B------:R-:W-:Y:S01]  /*3880*/  SEL R72, R107, R14, !P1 ;  /* 0x0000000e6b487207 */ /* 0x000fe20004800000 */
[-C--:B------:R-:W-:Y:S01]  /*3890*/  FMUL.FTZ R14, R18, R0.reuse ;  /* 0x00000000120e7220 */ /* 0x080fe20000410000 */
[-C--:B------:R-:W-:Y:S01]  /*38a0*/  FMUL.FTZ R9, R121, R5.reuse ;  /* 0x0000000579097220 */ /* 0x080fe20000410000 */
[C---:B------:R-:W-:Y:S01]  /*38b0*/  FFMA.FTZ R10, R124.reuse, R5, R10 ;  /* 0x000000057c0a7223 */ /* 0x040fe2000001000a */
[-C--:B------:R-:W-:Y:S01]  /*38c0*/  FMUL.FTZ R4, R23, R0.reuse ;  /* 0x0000000017047220 */ /* 0x080fe20000410000 */
[----:B------:R-:W-:Y:S01]  /*38d0*/  FMUL.FTZ R5, R15, R0 ;  /* 0x000000000f057220 */ /* 0x000fe20000410000 */
[----:B------:R0:W-:Y:S01]  /*38e0*/  STS.128 [R13+0x400], R64 ;  /* 0x000400400d007388 */ /* 0x0001e20000000c00 */
[----:B------:R-:W2:Y:S03]  /*38f0*/  MUFU.SIN R0, R129 ;  /* 0x0000008100007308 */ /* 0x000ea60000000400 */
[----:B------:R4:W-:Y:S04]  /*3900*/  STS.128 [R13+0x600], R68 ;  /* 0x000600440d007388 */ /* 0x0009e80000000c00 */
[----:B------:R-:W4:Y:S01]  /*3910*/  LDG.E.64 R2, desc[UR22][R2.64] ;  /* 0x0000001602027981 */ /* 0x000f22000c1e1b00 */
[----:B------:R-:W4:Y:S01]  /*3920*/  MUFU.EX2 R73, R73 ;  /* 0x0000004900497308 */ /* 0x000f220000000800 */
[----:B------:R-:W-:Y:S01]  /*3930*/  FFMA.FTZ R9, R124, R8, -R9 ;  /* 0x000000087c097223 */ /* 0x000fe20000010809 */
[C---:B-1----:R-:W-:Y:S01]  /*3940*/  FMUL.FTZ R120, R119.reuse, R120 ;  /* 0x0000007877787220 */ /* 0x042fe20000410000 */
[----:B------:R-:W-:Y:S01]  /*3950*/  FMUL.FTZ R119, R119, R78 ;  /* 0x0000004e77777220 */ /* 0x000fe20000410000 */
[----:B------:R-:W-:Y:S01]  /*3960*/  FADD.FTZ R10, RZ, R10 ;  /* 0x0000000aff0a7221 */ /* 0x000fe20000010000 */
[----:B------:R-:W-:Y:S01]  /*3970*/  FADD.FTZ R9, R206, R9 ;  /* 0x00000009ce097221 */ /* 0x000fe20000010000 */
[C---:B---3--:R-:W-:Y:S01]  /*3980*/  FMUL.FTZ R122, R123.reuse, R122 ;  /* 0x0000007a7b7a7220 */ /* 0x048fe20000410000 */
[----:B0-----:R-:W0:Y:S01]  /*3990*/  @!P2 LDC R65, c[0x0][0x21c] ;  /* 0x00008700ff41ab82 */ /* 0x001e220000000800 */
[----:B------:R-:W1:Y:S01]  /*39a0*/  MUFU.EX2 R75, R75 ;  /* 0x0000004b004b7308 */ /* 0x000e620000000800 */
[----:B--2---:R-:W-:Y:S01]  /*39b0*/  FMUL.FTZ R123, R123, R0 ;  /* 0x000000007b7b7220 */ /* 0x004fe20000410000 */
[----:B------:R-:W-:Y:S01]  /*39c0*/  LEA R12, R12, R91, 0x4 ;  /* 0x0000005b0c0c7211 */ /* 0x000fe200078e20ff */
[C---:B------:R-:W-:Y:S01]  /*39d0*/  FMUL.FTZ R11, R119.reuse, R10 ;  /* 0x0000000a770b7220 */ /* 0x040fe20000410000 */
[----:B------:R-:W-:Y:S01]  /*39e0*/  SHF.L.U32 R8, R86, 0x10, RZ ;  /* 0x0000001056087819 */ /* 0x000fe200000006ff */
[----:B----4-:R-:W-:Y:S01]  /*39f0*/  FMUL.FTZ R13, R119, R9 ;  /* 0x00000009770d7220 */ /* 0x010fe20000410000 */
[----:B------:R-:W-:Y:S01]  /*3a00*/  LEA R0, R72, R91, 0x3 ;  /* 0x0000005b48007211 */ /* 0x000fe200078e18ff */
[----:B------:R-:W-:Y:S01]  /*3a10*/  NOP ;  /* 0x0000000000007918 */ /* 0x000fe20000000000 */
[----:B------:R-:W2:Y:S01]  /*3a20*/  MUFU.EX2 R77, R77 ;  /* 0x0000004d004d7308 */ /* 0x000ea20000000800 */
[C---:B------:R-:W-:Y:S01]  /*3a30*/  FMUL.FTZ R118, R73.reuse, R118 ;  /* 0x0000007649767220 */ /* 0x040fe20000410000 */
[----:B------:R-:W-:Y:S01]  /*3a40*/  FMUL.FTZ R117, R73, R80 ;  /* 0x0000005049757220 */ /* 0x000fe20000410000 */
[----:B------:R-:W3:Y:S01]  /*3a50*/  LDS.128 R68, [R12] ;  /* 0x000000000c447984 */ /* 0x000ee20000000c00 */
[C---:B-1----:R-:W-:Y:S01]  /*3a60*/  FMUL.FTZ R116, R75.reuse, R116 ;  /* 0x000000744b747220 */ /* 0x042fe20000410000 */
[----:B------:R-:W-:Y:S01]  /*3a70*/  FMUL.FTZ R115, R75, R82 ;  /* 0x000000524b737220 */ /* 0x000fe20000410000 */
[----:B------:R-:W-:Y:S01]  /*3a80*/  FMUL.FTZ R207, R21, R8 ;  /* 0x0000000815cf7220 */ /* 0x000fe20000410000 */
[----:B------:R-:W-:Y:S01]  /*3a90*/  FFMA.FTZ R13, R120, R10, R13 ;  /* 0x0000000a780d7223 */ /* 0x000fe2000001000d */
[----:B------:R-:W1:Y:S01]  /*3aa0*/  MUFU.EX2 R79, R79 ;  /* 0x0000004f004f7308 */ /* 0x000e620000000800 */
[----:B------:R-:W-:Y:S01]  /*3ab0*/  HFMA2.MMA R64, -RZ, RZ, 1.875, 0 ;  /* 0x3f800000ff407435 */ /* 0x000fe200000001ff */
[----:B------:R-:W-:Y:S01]  /*3ac0*/  CS2R R66, SRZ ;  /* 0x0000000000427805 */ /* 0x000fe2000001ff00 */
[----:B------:R-:W-:-:S05]  /*3ad0*/  FADD.FTZ R13, RZ, R13 ;  /* 0x0000000dff0d7221 */ /* 0x000fca0000010000 */
[----:B------:R-:W4:Y:S01]  /*3ae0*/  MUFU.EX2 R81, R81 ;  /* 0x0000005100517308 */ /* 0x000f220000000800 */
[C---:B--2---:R-:W-:Y:S01]  /*3af0*/  FMUL.FTZ R114, R77.reuse, R114 ;  /* 0x000000724d727220 */ /* 0x044fe20000410000 */
[----:B------:R-:W-:-:S06]  /*3b00*/  FMUL.FTZ R113, R77, R94 ;  /* 0x0000005e4d717220 */ /* 0x000fcc0000410000 */
[----:B------:R-:W2:Y:S01]  /*3b10*/  MUFU.EX2 R14, R14 ;  /* 0x0000000e000e7308 */ /* 0x000ea20000000800 */
[C---:B-1----:R-:W-:Y:S01]  /*3b20*/  FMUL.FTZ R112, R79.reuse, R112 ;  /* 0x000000704f707220 */ /* 0x042fe20000410000 */
[----:B------:R-:W-:Y:S02]  /*3b30*/  FMUL.FTZ R109, R79, R96 ;  /* 0x000000604f6d7220 */ /* 0x000fe40000410000 */
[----:B------:R-:W-:Y:S04]  /*3b40*/  LDS.128 R76, [R12+0x20] ;  /* 0x000020000c4c7984 */ /* 0x000fe80000000c00 */
[----:B------:R-:W1:Y:S01]  /*3b50*/  MUFU.EX2 R74, R74 ;  /* 0x0000004a004a7308 */ /* 0x000e620000000800 */
[C---:B----4-:R-:W-:Y:S01]  /*3b60*/  FMUL.FTZ R108, R81.reuse, R108 ;  /* 0x0000006c516c7220 */ /* 0x050fe20000410000 */
[----:B------:R-:W-:-:S06]  /*3b70*/  FMUL.FTZ R107, R81, R98 ;  /* 0x00000062516b7220 */ /* 0x000fcc0000410000 */
[----:B------:R-:W4:Y:S01]  /*3b80*/  MUFU.EX2 R6, R6 ;  /* 0x0000000600067308 */ /* 0x000f220000000800 */
[C---:B--2---:R-:W-:Y:S01]  /*3b90*/  FMUL.FTZ R106, R14.reuse, R83 ;  /* 0x000000530e6a7220 */ /* 0x044fe20000410000 */
[----:B------:R-:W-:Y:S01]  /*3ba0*/  FMUL.FTZ R105, R14, R105 ;  /* 0x000000690e697220 */ /* 0x000fe20000410000 */
[----:B------:R-:W-:Y:S01]  /*3bb0*/  LDS.128 R80, [R12+0x30] ;  /* 0x000030000c507984 */ /* 0x000fe20000000c00 */
[----:B------:R-:W-:-:S04]  /*3bc0*/  SHF.L.U32 R14, R62, 0x10, RZ ;  /* 0x000000103e0e7819 */ /* 0x000fc800000006ff */
[----:B------:R-:W2:Y:S01]  /*3bd0*/  MUFU.EX2 R7, R7 ;  /* 0x0000000700077308 */ /* 0x000ea20000000800 */
[C---:B-1----:R-:W-:Y:S01]  /*3be0*/  FMUL.FTZ R104, R74.reuse, R93 ;  /* 0x0000005d4a687220 */ /* 0x042fe20000410000 */
[----:B------:R-:W-:Y:S01]  /*3bf0*/  FMUL.FTZ R103, R74, R103 ;  /* 0x000000674a677220 */ /* 0x000fe20000410000 */
[----:B------:R-:W-:Y:S01]  /*3c00*/  FMUL.FTZ R208, R28, R14 ;  /* 0x0000000e1cd07220 */ /* 0x000fe20000410000 */
[----:B------:R-:W1:Y:S04]  /*3c10*/  LDS.128 R72, [R12+0x10] ;  /* 0x000010000c487984 */ /* 0x000e680000000c00 */
[----:B------:R-:W0:Y:S01]  /*3c20*/  MUFU.EX2 R4, R4 ;  /* 0x0000000400047308 */ /* 0x000e220000000800 */
[C---:B----4-:R-:W-:Y:S01]  /*3c30*/  FMUL.FTZ R100, R6.reuse, R97 ;  /* 0x0000006106647220 */ /* 0x050fe20000410000 */
[----:B------:R-:W-:Y:S01]  /*3c40*/  FMUL.FTZ R99, R6, R99 ;  /* 0x0000006306637220 */ /* 0x000fe20000410000 */
[----:B------:R-:W-:Y:S01]  /*3c50*/  FFMA.FTZ R6, R120, R9, -R11 ;  /* 0x0000000978067223 */ /* 0x000fe2000001080b */
[----:B------:R4:W-:Y:S03]  /*3c60*/  STS.64 [R0+0x7780], R122 ;  /* 0x0077807a00007388 */ /* 0x0009e60000000a00 */
[----:B------:R-:W-:Y:S01]  /*3c70*/  FADD.FTZ R6, R207, R6 ;  /* 0x00000006cf067221 */ /* 0x000fe20000010000 */
[----:B------:R-:W3:Y:S01]  /*3c80*/  MUFU.EX2 R5, R5 ;  /* 0x0000000500057308 */ /* 0x000ee20000000800 */
[C---:B--2---:R-:W-:Y:S01]  /*3c90*/  FMUL.FTZ R98, R7.reuse, R128 ;  /* 0x0000008007627220 */ /* 0x044fe20000410000 */
[----:B------:R-:W-:Y:S01]  /*3ca0*/  FMUL.FTZ R97, R7, R110 ;  /* 0x0000006e07617220 */ /* 0x000fe20000410000 */
[----:B------:R-:W-:Y:S01]  /*3cb0*/  MOV R7, UR18 ;  /* 0x0000001200077c02 */ /* 0x000fe20008000f00 */
[----:B------:R-:W-:Y:S01]  /*3cc0*/  FMUL.FTZ R8, R117, R6 ;  /* 0x0000000675087220 */ /* 0x000fe20000410000 */
[----:B------:R-:W2:Y:S03]  /*3cd0*/  LDL R110, [R1+0x14] ;  /* 0x00001400016e7983 */ /* 0x000ea60000100800 */
[----:B------:R-:W-:Y:S01]  /*3ce0*/  FFMA.FTZ R8, R118, R13, R8 ;  /* 0x0000000d76087223 */ /* 0x000fe20000010008 */
[C---:B0-----:R-:W-:Y:S01]  /*3cf0*/  FMUL.FTZ R96, R4.reuse, R127 ;  /* 0x0000007f04607220 */ /* 0x041fe20000410000 */
[----:B------:R-:W-:Y:S01]  /*3d00*/  FMUL.FTZ R95, R4, R111 ;  /* 0x0000006f045f7220 */ /* 0x000fe20000410000 */
[----:B------:R-:W-:Y:S01]  /*3d10*/  @!P2 IADD3 R4, R7, -0x2, RZ ;  /* 0xfffffffe0704a810 */ /* 0x000fe20007ffe0ff */
[----:B------:R-:W-:Y:S01]  /*3d20*/  FMUL.FTZ R7, R117, R13 ;  /* 0x0000000d75077220 */ /* 0x000fe20000410000 */
[C---:B---3--:R-:W-:Y:S01]  /*3d30*/  FMUL.FTZ R94, R5.reuse, R132 ;  /* 0x00000084055e7220 */ /* 0x048fe20000410000 */
[----:B------:R-:W-:Y:S01]  /*3d40*/  FMUL.FTZ R93, R5, R130 ;  /* 0x00000082055d7220 */ /* 0x000fe20000410000 */
[----:B------:R-:W-:Y:S01]  /*3d50*/  HFMA2.MMA R5, -RZ, RZ, 0, 9.5367431640625e-07 ;  /* 0x00000010ff057435 */ /* 0x000fe200000001ff */
[----:B------:R-:W-:Y:S01]  /*3d60*/  FFMA.FTZ R7, R118, R6, -R7 ;  /* 0x0000000676077223 */ /* 0x000fe20000010807 */
[----:B------:R-:W-:-:S02]  /*3d70*/  @!P2 IMAD R4, R4, R65, UR7 ;  /* 0x000000070404ae24 */ /* 0x000fc4000f8e0241 */
[----:B------:R-:W-:Y:S01]  /*3d80*/  FADD.FTZ R9, RZ, R8 ;  /* 0x00000008ff097221 */ /* 0x000fe20000010000 */
[----:B------:R-:W-:Y:S01]  /*3d90*/  MOV R65, RZ ;  /* 0x000000ff00417202 */ /* 0x000fe20000000f00 */
[----:B------:R-:W-:Y:S01]  /*3da0*/  FADD.FTZ R8, R208, R7 ;  /* 0x00000007d0087221 */ /* 0x000fe20000010000 */
[CC--:B------:R-:W-:Y:S01]  /*3db0*/  FMUL.FTZ R7, R123.reuse, R125.reuse ;  /* 0x0000007d7b077220 */ /* 0x0c0fe20000410000 */
[----:B------:R-:W-:Y:S02]  /*3dc0*/  FMUL.FTZ R6, R122, R125 ;  /* 0x0000007d7a067220 */ /* 0x000fe40000410000 */
[----:B------:R-:W-:Y:S01]  /*3dd0*/  @!P2 IMAD.WIDE R4, R4, R5, UR24 ;  /* 0x000000180404ae25 */ /* 0x000fe2000f8e0205 */
[----:B------:R-:W-:Y:S03]  /*3de0*/  BAR.SYNC.DEFER_BLOCKING 0x0 ;  /* 0x0000000000007b1d */ /* 0x000fe60000010000 */
[-C--:B------:R-:W-:Y:S01]  /*3df0*/  FFMA.FTZ R7, R122, R126.reuse, -R7 ;  /* 0x0000007e7a077223 */ /* 0x080fe20000010807 */
[----:B------:R-:W-:-:S04]  /*3e00*/  FFMA.FTZ R6, R123, R126, R6 ;  /* 0x0000007e7b067223 */ /* 0x000fc80000010006 */
[----:B----4-:R-:W-:Y:S01]  /*3e10*/  FMUL.FTZ R0, R121, R6 ;  /* 0x0000000679007220 */ /* 0x010fe20000410000 */
[----:B------:R0:W5:Y:S01]  /*3e20*/  @!P2 LDG.E.128 R64, desc[UR22][R4.64] ;  /* 0x000000160440a981 */ /* 0x000162000c1e1d00 */
[-C--:B------:R-:W-:Y:S01]  /*3e30*/  FMUL.FTZ R10, R115, R8.reuse ;  /* 0x00000008730a7220 */ /* 0x080fe20000410000 */
[----:B------:R-:W-:Y:S01]  /*3e40*/  SHF.L.U32 R13, R133, 0x10, RZ ;  /* 0x00000010850d7819 */ /* 0x000fe200000006ff */
[-C--:B------:R-:W-:Y:S01]  /*3e50*/  FMUL.FTZ R11, R115, R9.reuse ;  /* 0x00000009730b7220 */ /* 0x080fe20000410000 */
[----:B------:R-:W-:Y:S01]  /*3e60*/  SHF.L.U32 R12, R63, 0x10, RZ ;  /* 0x000000103f0c7819 */ /* 0x000fe200000006ff */
[----:B------:R-:W-:Y:S01]  /*3e70*/  FFMA.FTZ R10, R116, R9, R10 ;  /* 0x00000009740a7223 */ /* 0x000fe2000001000a */
[----:B------:R-:W-:Y:S01]  /*3e80*/  FFMA.FTZ R0, R124, R7, -R0 ;  /* 0x000000077c007223 */ /* 0x000fe20000010800 */
[----:B------:R-:W-:Y:S01]  /*3e90*/  FFMA.FTZ R8, R116, R8, -R11 ;  /* 0x0000000874087223 */ /* 0x000fe2000001080b */
[----:B------:R-:W-:Y:S01]  /*3ea0*/  FMUL.FTZ R209, R20, R13 ;  /* 0x0000000d14d17220 */ /* 0x000fe20000410000 */
[----:B------:R-:W-:Y:S01]  /*3eb0*/  FADD.FTZ R10, RZ, R10 ;  /* 0x0000000aff0a7221 */ /* 0x000fe20000010000 */
[----:B0-----:R-:W-:Y:S01]  /*3ec0*/  FMUL.FTZ R5, R121, R7 ;  /* 0x0000000779057220 */ /* 0x001fe20000410000 */
[----:B------:R-:W-:Y:S01]  /*3ed0*/  FMUL.FTZ R210, R27, R12 ;  /* 0x0000000c1bd27220 */ /* 0x000fe20000410000 */
[----:B------:R-:W-:Y:S01]  /*3ee0*/  FADD.FTZ R8, R209, R8 ;  /* 0x00000008d1087221 */ /* 0x000fe20000010000 */
[----:B------:R-:W-:Y:S01]  /*3ef0*/  FMUL.FTZ R9, R113, R10 ;  /* 0x0000000a71097220 */ /* 0x000fe20000410000 */
[----:B------:R-:W-:Y:S01]  /*3f00*/  FFMA.FTZ R5, R124, R6, R5 ;  /* 0x000000067c057223 */ /* 0x000fe20000010005 */
[----:B------:R-:W-:Y:S01]  /*3f10*/  FMUL.FTZ R4, R119, R0 ;  /* 0x0000000077047220 */ /* 0x000fe20000410000 */
[----:B------:R-:W3:Y:S01]  /*3f20*/  LDL R6, [R1+0x18] ;  /* 0x0000180001067983 */ /* 0x000ee20000100800 */
[-C--:B------:R-:W-:Y:S01]  /*3f30*/  FMUL.FTZ R11, R113, R8.reuse ;  /* 0x00000008710b7220 */ /* 0x080fe20000410000 */
[-C--:B------:R-:W-:Y:S01]  /*3f40*/  FMUL.FTZ R7, R119, R5.reuse ;  /* 0x0000000577077220 */ /* 0x080fe20000410000 */
[----:B------:R-:W-:Y:S01]  /*3f50*/  FFMA.FTZ R9, R114, R8, -R9 ;  /* 0x0000000872097223 */ /* 0x000fe20000010809 */
[----:B------:R-:W-:Y:S01]  /*3f60*/  FFMA.FTZ R4, R120, R5, R4 ;  /* 0x0000000578047223 */ /* 0x000fe20000010004 */
[----:B------:R-:W-:Y:S01]  /*3f70*/  FFMA.FTZ R10, R114, R10, R11 ;  /* 0x0000000a720a7223 */ /* 0x000fe2000001000b */
[----:B------:R-:W-:Y:S01]  /*3f80*/  FFMA.FTZ R7, R120, R0, -R7 ;  /* 0x0000000078077223 */ /* 0x000fe20000010807 */
[----:B------:R-:W-:Y:S01]  /*3f90*/  FADD.FTZ R0, R210, R9 ;  /* 0x00000009d2007221 */ /* 0x000fe20000010000 */
[----:B------:R-:W-:Y:S01]  /*3fa0*/  SHF.L.U32 R11, R131, 0x10, RZ ;  /* 0x00000010830b7819 */ /* 0x000fe200000006ff */
[----:B------:R-:W-:-:S02]  /*3fb0*/  FADD.FTZ R10, RZ, R10 ;  /* 0x0000000aff0a7221 */ /* 0x000fc40000010000 */
[----:B------:R-:W-:Y:S01]  /*3fc0*/  FMUL.FTZ R127, R109, R0 ;  /* 0x000000006d7f7220 */ /* 0x000fe20000410000 */
[----:B------:R-:W-:Y:S01]  /*3fd0*/  FMUL.FTZ R9, R117, R7 ;  /* 0x0000000775097220 */ /* 0x000fe20000410000 */
[-C--:B------:R-:W-:Y:S02]  /*3fe0*/  FMUL.FTZ R111, R109, R10.reuse ;  /* 0x0000000a6d6f7220 */ /* 0x080fe40000410000 */
[----:B------:R-:W-:Y:S01]  /*3ff0*/  FFMA.FTZ R127, R112, R10, R127 ;  /* 0x0000000a707f7223 */ /* 0x000fe2000001007f */
[-C--:B------:R-:W-:Y:S01]  /*4000*/  FMUL.FTZ R5, R117, R4.reuse ;  /* 0x0000000475057220 */ /* 0x080fe20000410000 */
[----:B------:R-:W-:Y:S01]  /*4010*/  FFMA.FTZ R9, R118, R4, R9 ;  /* 0x0000000476097223 */ /* 0x000fe20000010009 */
[----:B------:R-:W-:Y:S01]  /*4020*/  FFMA.FTZ R4, R112, R0, -R111 ;  /* 0x0000000070047223 */ /* 0x000fe2000001086f */
[----:B------:R-:W-:Y:S01]  /*4030*/  FMUL.FTZ R211, R19, R11 ;  /* 0x0000000b13d37220 */ /* 0x000fe20000410000 */
[----:B------:R-:W-:Y:S01]  /*4040*/  FADD.FTZ R127, RZ, R127 ;  /* 0x0000007fff7f7221 */ /* 0x000fe20000010000 */
[----:B------:R-:W-:Y:S01]  /*4050*/  FFMA.FTZ R5, R118, R7, -R5 ;  /* 0x0000000776057223 */ /* 0x000fe20000010805 */
[----:B------:R-:W-:Y:S01]  /*4060*/  SHF.L.U32 R10, R56, 0x10, RZ ;  /* 0x00000010380a7819 */ /* 0x000fe200000006ff */
[----:B------:R-:W-:Y:S01]  /*4070*/  FADD.FTZ R4, R211, R4 ;  /* 0x00000004d3047221 */ /* 0x000fe20000010000 */
[----:B------:R-:W-:Y:S01]  /*4080*/  FMUL.FTZ R111, R107, R127 ;  /* 0x0000007f6b6f7220 */ /* 0x000fe20000410000 */
[C---:B------:R-:W-:Y:S01]  /*4090*/  FMUL.FTZ R7, R115.reuse, R9 ;  /* 0x0000000973077220 */ /* 0x040fe20000410000 */
[-C--:B------:R-:W-:Y:S01]  /*40a0*/  FMUL.FTZ R0, R115, R5.reuse ;  /* 0x0000000573007220 */ /* 0x080fe20000410000 */
[-C--:B------:R-:W-:Y:S01]  /*40b0*/  FMUL.FTZ R129, R107, R4.reuse ;  /* 0x000000046b817220 */ /* 0x080fe20000410000 */
[----:B------:R-:W-:Y:S01]  /*40c0*/  FFMA.FTZ R111, R108, R4, -R111 ;  /* 0x000000046c6f7223 */ /* 0x000fe2000001086f */
[----:B------:R-:W-:Y:S01]  /*40d0*/  FMUL.FTZ R212, R26, R10 ;  /* 0x0000000a1ad47220 */ /* 0x000fe20000410000 */
[C---:B------:R-:W-:Y:S01]  /*40e0*/  FFMA.FTZ R7, R116.reuse, R5, -R7 ;  /* 0x0000000574077223 */ /* 0x040fe20000010807 */
[----:B------:R-:W-:Y:S01]  /*40f0*/  FFMA.FTZ R0, R116, R9, R0 ;  /* 0x0000000974007223 */ /* 0x000fe20000010000 */
[----:B------:R-:W-:Y:S01]  /*4100*/  FFMA.FTZ R129, R108, R127, R129 ;  /* 0x0000007f6c817223 */ /* 0x000fe20000010081 */
[----:B------:R-:W-:Y:S01]  /*4110*/  FADD.FTZ R111, R212, R111 ;  /* 0x0000006fd46f7221 */ /* 0x000fe20000010000 */
[C---:B------:R-:W-:Y:S01]  /*4120*/  FMUL.FTZ R9, R113.reuse, R7 ;  /* 0x0000000771097220 */ /* 0x040fe20000410000 */
[-C--:B------:R-:W-:Y:S01]  /*4130*/  FMUL.FTZ R5, R113, R0.reuse ;  /* 0x0000000071057220 */ /* 0x080fe20000410000 */
[----:B------:R-:W-:Y:S01]  /*4140*/  FADD.FTZ R129, RZ, R129 ;  /* 0x00000081ff817221 */ /* 0x000fe20000010000 */
[----:B------:R-:W-:Y:S01]  /*4150*/  FMUL.FTZ R127, R105, R111 ;  /* 0x0000006f697f7220 */ /* 0x000fe20000410000 */
[C---:B------:R-:W-:Y:S01]  /*4160*/  FFMA.FTZ R0, R114.reuse, R0, R9 ;  /* 0x0000000072007223 */ /* 0x040fe20000010009 */
[----:B------:R-:W-:-:S02]  /*4170*/  FFMA.FTZ R5, R114, R7, -R5 ;  /* 0x0000000772057223 */ /* 0x000fc40000010805 */
[----:B------:R-:W-:Y:S02]  /*4180*/  FFMA.FTZ R127, R106, R129, R127 ;  /* 0x000000816a7f7223 */ /* 0x000fe4000001007f */
[----:B------:R-:W-:Y:S02]  /*4190*/  FMUL.FTZ R7, R109, R5 ;  /* 0x000000056d077220 */ /* 0x000fe40000410000 */
[----:B------:R-:W-:Y:S01]  /*41a0*/  FADD.FTZ R127, RZ, R127 ;  /* 0x0000007fff7f7221 */ /* 0x000fe20000010000 */
[----:B------:R-:W-:Y:S01]  /*41b0*/  SHF.L.U32 R8, R57, 0x10, RZ ;  /* 0x0000001039087819 */ /* 0x000fe200000006ff */
[-C--:B------:R-:W-:Y:S01]  /*41c0*/  FFMA.FTZ R4, R112, R0.reuse, R7 ;  /* 0x0000000070047223 */ /* 0x080fe20000010007 */
[----:B------:R-:W-:-:S03]  /*41d0*/  FMUL.FTZ R7, R109, R0 ;  /* 0x000000006d077220 */ /* 0x000fc60000410000 */
[----:B------:R-:W-:Y:S01]  /*41e0*/  FMUL.FTZ R198, R25, R8 ;  /* 0x0000000819c67220 */ /* 0x000fe20000410000 */
[----:B------:R-:W-:Y:S01]  /*41f0*/  FFMA.FTZ R7, R112, R5, -R7 ;  /* 0x0000000570077223 */ /* 0x000fe20000010807 */
[----:B------:R-:W-:-:S04]  /*4200*/  FMUL.FTZ R5, R107, R4 ;  /* 0x000000046b057220 */ /* 0x000fc80000410000 */
[-C--:B------:R-:W-:Y:S01]  /*4210*/  FFMA.FTZ R5, R108, R7.reuse, -R5 ;  /* 0x000000076c057223 */ /* 0x080fe20000010805 */
[----:B------:R-:W-:-:S04]  /*4220*/  FMUL.FTZ R7, R107, R7 ;  /* 0x000000076b077220 */ /* 0x000fc80000410000 */
[----:B------:R-:W-:Y:S01]  /*4230*/  FFMA.FTZ R4, R108, R4, R7 ;  /* 0x000000046c047223 */ /* 0x000fe20000010007 */
[----:B------:R-:W-:Y:S02]  /*4240*/  PRMT R128, R58, 0x7632, R128 ;  /* 0x000076323a807816 */ /* 0x000fe40000000080 */
[----:B------:R-:W-:-:S04]  /*4250*/  PRMT R141, R69, 0x7632, R141 ;  /* 0x00007632458d7816 */ /* 0x000fc8000000008d */
[----:B------:R-:W-:Y:S02]  /*4260*/  SHF.L.U32 R141, R141, 0x10, RZ ;  /* 0x000000108d8d7819 */ /* 0x000fe400000006ff */
[----:B------:R-:W-:Y:S02]  /*4270*/  PRMT R138, R70, 0x7632, R138 ;  /* 0x00007632468a7816 */ /* 0x000fe4000000008a */
[----:B------:R-:W-:Y:S01]  /*4280*/  PRMT R135, R71, 0x7632, R135 ;  /* 0x0000763247877816 */ /* 0x000fe20000000087 */
[----:B------:R-:W-:Y:S01]  /*4290*/  FADD.FTZ R136, R87, R87 ;  /* 0x0000005757887221 */ /* 0x000fe20000010000 */
[----:B------:R-:W-:Y:S02]  /*42a0*/  SHF.L.U32 R138, R138, 0x10, RZ ;  /* 0x000000108a8a7819 */ /* 0x000fe400000006ff */
[----:B------:R-:W-:Y:S02]  /*42b0*/  SHF.L.U32 R135, R135, 0x10, RZ ;  /* 0x0000001087877819 */ /* 0x000fe400000006ff */
[----:B-1----:R-:W-:Y:S01]  /*42c0*/  PRMT R157, R73, 0x7632, R157 ;  /* 0x00007632499d7816 */ /* 0x002fe2000000009d */
[----:B------:R-:W-:Y:S01]  /*42d0*/  FADD.FTZ R139, R88, R88 ;  /* 0x00000058588b7221 */ /* 0x000fe20000010000 */
[----:B------:R-:W-:-:S02]  /*42e0*/  SHF.L.U32 R142, R71, 0x10, RZ ;  /* 0x00000010478e7819 */ /* 0x000fc400000006ff */
[----:B------:R-:W-:Y:S02]  /*42f0*/  SHF.L.U32 R157, R157, 0x10, RZ ;  /* 0x000000109d9d7819 */ /* 0x000fe400000006ff */
[----:B------:R-:W-:Y:S02]  /*4300*/  PRMT R145, R72, 0x7632, R145 ;  /* 0x0000763248917816 */ /* 0x000fe40000000091 */
[----:B------:R-:W-:Y:S02]  /*4310*/  SHF.L.U32 R144, R73, 0x10, RZ ;  /* 0x0000001049907819 */ /* 0x000fe400000006ff */
[----:B------:R-:W-:Y:S02]  /*4320*/  PRMT R154, R74, 0x7632, R154 ;  /* 0x000076324a9a7816 */ /* 0x000fe4000000009a */
[----:B------:R-:W-:Y:S02]  /*4330*/  SHF.L.U32 R145, R145, 0x10, RZ ;  /* 0x0000001091917819 */ /* 0x000fe400000006ff */
[----:B------:R-:W-:Y:S01]  /*4340*/  PRMT R151, R75, 0x7632, R151 ;  /* 0x000076324b977816 */ /* 0x000fe20000000097 */
[----:B------:R-:W-:Y:S01]  /*4350*/  FADD.FTZ R152, R54, R54 ;  /* 0x0000003636987221 */ /* 0x000fe20000010000 */
[----:B------:R-:W-:-:S02]  /*4360*/  SHF.L.U32 R154, R154, 0x10, RZ ;  /* 0x000000109a9a7819 */ /* 0x000fc400000006ff */
[----:B------:R-:W-:Y:S01]  /*4370*/  SHF.L.U32 R151, R151, 0x10, RZ ;  /* 0x0000001097977819 */ /* 0x000fe200000006ff */
[----:B------:R-:W-:Y:S01]  /*4380*/  FADD.FTZ R155, R55, R55 ;  /* 0x00000037379b7221 */ /* 0x000fe20000010000 */
[----:B------:R-:W-:Y:S02]  /*4390*/  SHF.L.U32 R146, R74, 0x10, RZ ;  /* 0x000000104a927819 */ /* 0x000fe400000006ff */
[----:B------:R-:W-:Y:S02]  /*43a0*/  SHF.L.U32 R158, R75, 0x10, RZ ;  /* 0x000000104b9e7819 */ /* 0x000fe400000006ff */
[----:B------:R-:W-:Y:S01]  /*43b0*/  PRMT R161, R76, 0x7632, R161 ;  /* 0x000076324ca17816 */ /* 0x000fe200000000a1 */
[----:B------:R-:W-:Y:S01]  /*43c0*/  FADD.FTZ R149, R53, R53 ;  /* 0x0000003535957221 */ /* 0x000fe20000010000 */
[----:B------:R-:W-:Y:S02]  /*43d0*/  R2UR UR20, R3 ;  /* 0x00000000031472ca */ /* 0x000fe400000e0000 */
[----:B------:R-:W-:-:S11]  /*43e0*/  R2UR UR21, R2 ;  /* 0x00000000021572ca */ /* 0x000fd600000e0000 */
[----:B------:R-:W-:Y:S01]  /*43f0*/  FMUL.FTZ R3, R141, UR20 ;  /* 0x000000148d037c20 */ /* 0x000fe20008410000 */
[C---:B------:R-:W-:Y:S01]  /*4400*/  FMUL.FTZ R71, R135.reuse, UR20 ;  /* 0x0000001487477c20 */ /* 0x040fe20008410000 */
[----:B------:R-:W-:-:S03]  /*4410*/  FMUL.FTZ R143, R135, UR21 ;  /* 0x00000015878f7c20 */ /* 0x000fc60008410000 */
[----:B------:R-:W-:Y:S01]  /*4420*/  FFMA.FTZ R132, R142, UR21, -R71 ;  /* 0x000000158e847c23 */ /* 0x000fe20008010847 */
[----:B--2---:R-:W-:-:S05]  /*4430*/  SHF.L.U32 R7, R110, 0x10, RZ ;  /* 0x000000106e077819 */ /* 0x004fca00000006ff */
[----:B------:R-:W-:Y:S01]  /*4440*/  FMUL.FTZ R199, R17, R7 ;  /* 0x0000000711c77220 */ /* 0x000fe20000410000 */
[----:B---3--:R-:W-:Y:S01]  /*4450*/  SHF.L.U32 R9, R6, 0x10, RZ ;  /* 0x0000001006097819 */ /* 0x008fe200000006ff */
[----:B------:R-:W-:-:S04]  /*4460*/  FMUL.FTZ R6, R105, R129 ;  /* 0x0000008169067220 */ /* 0x000fc80000410000 */
[----:B------:R-:W-:Y:S01]  /*4470*/  FFMA.FTZ R6, R106, R111, -R6 ;  /* 0x0000006f6a067223 */ /* 0x000fe20000010806 */
[----:B------:R-:W-:Y:S01]  /*4480*/  FMUL.FTZ R203, R18, R9 ;  /* 0x0000000912cb7220 */ /* 0x000fe20000410000 */
[----:B------:R-:W-:-:S03]  /*4490*/  FMUL.FTZ R111, R103, R127 ;  /* 0x0000007f676f7220 */ /* 0x000fc60000410000 */
[----:B------:R-:W-:-:S04]  /*44a0*/  FADD.FTZ R6, R203, R6 ;  /* 0x00000006cb067221 */ /* 0x000fc80000010000 */
[-C--:B------:R-:W-:Y:S01]  /*44b0*/  FMUL.FTZ R0, R103, R6.reuse ;  /* 0x0000000667007220 */ /* 0x080fe20000410000 */
[----:B------:R-:W-:-:S03]  /*44c0*/  FFMA.FTZ R111, R104, R6, -R111 ;  /* 0x00000006686f7223 */ /* 0x000fc6000001086f */
[----:B------:R-:W-:Y:S01]  /*44d0*/  FFMA.FTZ R0, R104, R127, R0 ;  /* 0x0000007f68007223 */ /* 0x000fe20000010000 */
[----:B------:R-:W-:-:S03]  /*44e0*/  FADD.FTZ R6, R198, R111 ;  /* 0x0000006fc6067221 */ /* 0x000fc60000010000 */
[----:B------:R-:W-:Y:S01]  /*44f0*/  FADD.FTZ R0, RZ, R0 ;  /* 0x00000000ff007221 */ /* 0x000fe20000010000 */
[----:B------:R-:W-:-:S03]  /*4500*/  FMUL.FTZ R131, R101, R6 ;  /* 0x0000000665837220 */ /* 0x000fc60000410000 */
[-C--:B------:R-:W-:Y:S01]  /*4510*/  FMUL.FTZ R129, R101, R0.reuse ;  /* 0x0000000065817220 */ /* 0x080fe20000410000 */
[C---:B------:R-:W-:Y:S01]  /*4520*/  FFMA.FTZ R131, R102.reuse, R0, R131 ;  /* 0x0000000066837223 */ /* 0x040fe20000010083 */
[CC--:B------:R-:W-:Y:S01]  /*4530*/  FMUL.FTZ R127, R105.reuse, R5.reuse ;  /* 0x00000005697f7220 */ /* 0x0c0fe20000410000 */
[----:B------:R-:W-:Y:S01]  /*4540*/  FMUL.FTZ R111, R105, R4 ;  /* 0x00000004696f7220 */ /* 0x000fe20000410000 */
[----:B------:R-:W-:Y:S01]  /*4550*/  FFMA.FTZ R0, R102, R6, -R129 ;  /* 0x0000000666007223 */ /* 0x000fe20000010881 */
[----:B------:R-:W-:Y:S01]  /*4560*/  FADD.FTZ R131, RZ, R131 ;  /* 0x00000083ff837221 */ /* 0x000fe20000010000 */
[----:B------:R-:W-:Y:S01]  /*4570*/  FFMA.FTZ R127, R106, R4, R127 ;  /* 0x000000046a7f7223 */ /* 0x000fe2000001007f */
[----:B------:R-:W-:Y:S01]  /*4580*/  SHF.L.U32 R6, R58, 0x10, RZ ;  /* 0x000000103a067819 */ /* 0x000fe200000006ff */
[----:B------:R-:W-:Y:S01]  /*4590*/  FADD.FTZ R4, R199, R0 ;  /* 0x00000000c7047221 */ /* 0x000fe20000010000 */
[----:B------:R-:W-:Y:S01]  /*45a0*/  FFMA.FTZ R111, R106, R5, -R111 ;  /* 0x000000056a6f7223 */ /* 0x000fe2000001086f */
[----:B------:R-:W-:Y:S01]  /*45b0*/  FMUL.FTZ R129, R99, R131 ;  /* 0x0000008363817220 */ /* 0x000fe20000410000 */
[----:B------:R-:W-:Y:S01]  /*45c0*/  FMUL.FTZ R5, R103, R127 ;  /* 0x0000007f67057220 */ /* 0x000fe20000410000 */
[-C--:B------:R-:W-:Y:S01]  /*45d0*/  FMUL.FTZ R110, R99, R4.reuse ;  /* 0x00000004636e7220 */ /* 0x080fe20000410000 */
[-C--:B------:R-:W-:Y:S01]  /*45e0*/  FMUL.FTZ R0, R103, R111.reuse ;  /* 0x0000006f67007220 */ /* 0x080fe20000410000 */
[----:B------:R-:W-:Y:S01]  /*45f0*/  FFMA.FTZ R129, R100, R4, -R129 ;  /* 0x0000000464817223 */ /* 0x000fe20000010881 */
[----:B------:R-:W-:Y:S01]  /*4600*/  FMUL.FTZ R200, R24, R6 ;  /* 0x0000000618c87220 */ /* 0x000fe20000410000 */
[----:B------:R-:W-:Y:S01]  /*4610*/  FFMA.FTZ R111, R104, R111, -R5 ;  /* 0x0000006f686f7223 */ /* 0x000fe20000010805 */
[----:B------:R-:W-:Y:S01]  /*4620*/  FFMA.FTZ R110, R100, R131, R110 ;  /* 0x00000083646e7223 */ /* 0x000fe2000001006e */
[----:B------:R-:W-:Y:S01]  /*4630*/  FFMA.FTZ R0, R104, R127, R0 ;  /* 0x0000007f68007223 */ /* 0x000fe20000010000 */
[----:B------:R-:W-:Y:S01]  /*4640*/  FADD.FTZ R129, R200, R129 ;  /* 0x00000081c8817221 */ /* 0x000fe20000010000 */
[C---:B------:R-:W-:Y:S01]  /*4650*/  FMUL.FTZ R5, R101.reuse, R111 ;  /* 0x0000006f65057220 */ /* 0x040fe20000410000 */
[----:B------:R-:W-:Y:S01]  /*4660*/  FADD.FTZ R110, RZ, R110 ;  /* 0x0000006eff6e7221 */ /* 0x000fe20000010000 */
[-C--:B------:R-:W-:Y:S01]  /*4670*/  FMUL.FTZ R127, R101, R0.reuse ;  /* 0x00000000657f7220 */ /* 0x080fe20000410000 */
[C---:B------:R-:W-:Y:S01]  /*4680*/  FMUL.FTZ R131, R97.reuse, R129 ;  /* 0x0000008161837220 */ /* 0x040fe20000410000 */
[----:B------:R-:W-:Y:S01]  /*4690*/  FFMA.FTZ R4, R102, R0, R5 ;  /* 0x0000000066047223 */ /* 0x000fe20000010005 */
[-C--:B------:R-:W-:Y:S01]  /*46a0*/  FMUL.FTZ R0, R97, R110.reuse ;  /* 0x0000006e61007220 */ /* 0x080fe20000410000 */
[----:B------:R-:W-:Y:S01]  /*46b0*/  SHF.L.U32 R5, R128, 0x10, RZ ;  /* 0x0000001080057819 */ /* 0x000fe200000006ff */
[----:B------:R-:W-:Y:S01]  /*46c0*/  FFMA.FTZ R127, R102, R111, -R127 ;  /* 0x0000006f667f7223 */ /* 0x000fe2000001087f */
[C---:B------:R-:W-:Y:S01]  /*46d0*/  FFMA.FTZ R131, R98.reuse, R110, R131 ;  /* 0x0000006e62837223 */ /* 0x040fe20000010083 */
[----:B------:R-:W-:Y:S01]  /*46e0*/  FFMA.FTZ R0, R98, R129, -R0 ;  /* 0x0000008162007223 */ /* 0x000fe20000010800 */
[CC--:B------:R-:W-:Y:S01]  /*46f0*/  FMUL.FTZ R111, R99.reuse, R4.reuse ;  /* 0x00000004636f7220 */ /* 0x0c0fe20000410000 */
[----:B------:R-:W-:Y:S01]  /*4700*/  FMUL.FTZ R201, R16, R5 ;  /* 0x0000000510c97220 */ /* 0x000fe20000410000 */
[----:B------:R-:W-:Y:S01]  /*4710*/  FADD.FTZ R131, RZ, R131 ;  /* 0x00000083ff837221 */ /* 0x000fe20000010000 */
[-C--:B------:R-:W-:Y:S01]  /*4720*/  FMUL.FTZ R129, R99, R127.reuse ;  /* 0x0000007f63817220 */ /* 0x080fe20000410000 */
[C---:B------:R-:W-:Y:S01]  /*4730*/  FFMA.FTZ R111, R100.reuse, R127, -R111 ;  /* 0x0000007f646f7223 */ /* 0x040fe2000001086f */
        /* <DEDUP_REMOVED lines=20> */
[----:B------:R-:W-:Y:S01]  /*4880*/  PRMT R129, R68, 0x7632, R129 ;  /* 0x0000763244817816 */ /* 0x000fe20000000081 */
[----:B------:R-:W-:Y:S01]  /*4890*/  FFMA.FTZ R183, R96, R127, R128 ;  /* 0x0000007f60b77223 */ /* 0x000fe20000010080 */
[----:B------:R-:W-:Y:S01]  /*48a0*/  SHF.L.U32 R128, R69, 0x10, RZ ;  /* 0x0000001045807819 */ /* 0x000fe200000006ff */
[----:B------:R-:W-:Y:S01]  /*48b0*/  FMUL.FTZ R69, R141, UR21 ;  /* 0x000000158d457c20 */ /* 0x000fe20008410000 */
[----:B------:R-:W-:-:S02]  /*48c0*/  SHF.L.U32 R129, R129, 0x10, RZ ;  /* 0x0000001081817819 */ /* 0x000fc400000006ff */
[----:B------:R-:W-:Y:S01]  /*48d0*/  SHF.L.U32 R127, R68, 0x10, RZ ;  /* 0x00000010447f7819 */ /* 0x000fe200000006ff */
[C---:B------:R-:W-:Y:S01]  /*48e0*/  FFMA.FTZ R3, R128.reuse, UR21, -R3 ;  /* 0x0000001580037c23 */ /* 0x040fe20008010803 */
[----:B------:R-:W-:Y:S01]  /*48f0*/  FFMA.FTZ R69, R128, UR20, R69 ;  /* 0x0000001480457c23 */ /* 0x000fe20008010045 */
[C---:B------:R-:W-:Y:S01]  /*4900*/  FMUL.FTZ R2, R129.reuse, UR20 ;  /* 0x0000001481027c20 */ /* 0x040fe20008410000 */
[----:B------:R-:W-:Y:S01]  /*4910*/  FMUL.FTZ R68, R129, UR21 ;  /* 0x0000001581447c20 */ /* 0x000fe20008410000 */
[----:B------:R-:W-:Y:S01]  /*4920*/  SHF.L.U32 R130, R70, 0x10, RZ ;  /* 0x0000001046827819 */ /* 0x000fe200000006ff */
[C---:B------:R-:W-:Y:S01]  /*4930*/  FMUL.FTZ R137, R136.reuse, R3 ;  /* 0x0000000388897220 */ /* 0x040fe20000410000 */
[C---:B------:R-:W-:Y:S01]  /*4940*/  FFMA.FTZ R2, R127.reuse, UR21, -R2 ;  /* 0x000000157f027c23 */ /* 0x040fe20008010802 */
[----:B------:R-:W-:Y:S01]  /*4950*/  FMUL.FTZ R136, R136, R69 ;  /* 0x0000004588887220 */ /* 0x000fe20000410000 */
[C---:B------:R-:W-:Y:S01]  /*4960*/  FMUL.FTZ R3, R138.reuse, UR20 ;  /* 0x000000148a037c20 */ /* 0x040fe20008410000 */
[----:B------:R-:W-:Y:S01]  /*4970*/  FFMA.FTZ R68, R127, UR20, R68 ;  /* 0x000000147f447c23 */ /* 0x000fe20008010044 */
[----:B------:R-:W-:Y:S01]  /*4980*/  FMUL.FTZ R69, R138, UR21 ;  /* 0x000000158a457c20 */ /* 0x000fe20008410000 */
[----:B------:R-:W-:Y:S01]  /*4990*/  FFMA.FTZ R111, R94, R133, -R131 ;  /* 0x000000855e6f7223 */ /* 0x000fe20000010883 */
[----:B------:R-:W-:Y:S01]  /*49a0*/  FMUL.FTZ R140, R139, R2 ;  /* 0x000000028b8c7220 */ /* 0x000fe20000410000 */
        /* <DEDUP_REMOVED lines=23> */
[C---:B------:R-:W-:Y:S01]  /*4b20*/  FMUL.FTZ R71, R151.reuse, UR20 ;  /* 0x0000001497477c20 */ /* 0x040fe20008410000 */
[----:B------:R-:W-:Y:S01]  /*4b30*/  FMUL.FTZ R73, R151, UR21 ;  /* 0x0000001597497c20 */ /* 0x000fe20008410000 */
[C---:B------:R-:W-:Y:S01]  /*4b40*/  FMUL.FTZ R156, R155.reuse, R2 ;  /* 0x000000029b9c7220 */ /* 0x040fe20000410000 */
[----:B------:R-:W-:Y:S01]  /*4b50*/  FFMA.FTZ R150, R146, UR21, -R3 ;  /* 0x0000001592967c23 */ /* 0x000fe20008010803 */
[----:B------:R-:W-:Y:S01]  /*4b60*/  FMUL.FTZ R155, R155, R68 ;  /* 0x000000449b9b7220 */ /* 0x000fe20000410000 */
[----:B------:R-:W-:Y:S01]  /*4b70*/  FADD.FTZ R147, R52, R52 ;  /* 0x0000003434937221 */ /* 0x000fe20000010000 */
[----:B------:R-:W-:Y:S01]  /*4b80*/  FFMA.FTZ R2, R146, UR20, R69 ;  /* 0x0000001492027c23 */ /* 0x000fe20008010045 */
[C---:B------:R-:W-:Y:S01]  /*4b90*/  FFMA.FTZ R148, R158.reuse, UR21, -R71 ;  /* 0x000000159e947c23 */ /* 0x040fe20008010847 */
[----:B------:R-:W-:Y:S01]  /*4ba0*/  SHF.L.U32 R161, R161, 0x10, RZ ;  /* 0x00000010a1a17819 */ /* 0x000fe200000006ff */
[----:B------:R-:W-:Y:S01]  /*4bb0*/  FFMA.FTZ R68, R158, UR20, R73 ;  /* 0x000000149e447c23 */ /* 0x000fe20008010049 */
[----:B------:R-:W-:Y:S01]  /*4bc0*/  PRMT R174, R77, 0x7632, R174 ;  /* 0x000076324dae7816 */ /* 0x000fe200000000ae */
[C---:B------:R-:W-:Y:S01]  /*4bd0*/  FMUL.FTZ R150, R149.reuse, R150 ;  /* 0x0000009695967220 */ /* 0x040fe20000410000 */
[----:B------:R-:W-:Y:S01]  /*4be0*/  FMUL.FTZ R149, R149, R2 ;  /* 0x0000000295957220 */ /* 0x000fe20000410000 */
[C---:B------:R-:W-:Y:S01]  /*4bf0*/  FMUL.FTZ R148, R147.reuse, R148 ;  /* 0x0000009493947220 */ /* 0x040fe20000410000 */
[----:B------:R-:W-:Y:S01]  /*4c00*/  SHF.L.U32 R159, R76, 0x10, RZ ;  /* 0x000000104c9f7819 */ /* 0x000fe200000006ff */
[----:B------:R-:W-:Y:S01]  /*4c10*/  FMUL.FTZ R147, R147, R68 ;  /* 0x0000004493937220 */ /* 0x000fe20000410000 */
[----:B------:R-:W-:Y:S01]  /*4c20*/  SHF.L.U32 R174, R174, 0x10, RZ ;  /* 0x00000010aeae7819 */ /* 0x000fe200000006ff */
[C---:B------:R-:W-:Y:S01]  /*4c30*/  FMUL.FTZ R2, R161.reuse, UR20 ;  /* 0x00000014a1027c20 */ /* 0x040fe20008410000 */
[----:B------:R-:W-:Y:S01]  /*4c40*/  PRMT R171, R78, 0x7632, R171 ;  /* 0x000076324eab7816 */ /* 0x000fe200000000ab */
[----:B------:R-:W-:Y:S01]  /*4c50*/  FMUL.FTZ R68, R161, UR21 ;  /* 0x00000015a1447c20 */ /* 0x000fe20008410000 */
[----:B------:R-:W-:Y:S01]  /*4c60*/  SHF.L.U32 R160, R77, 0x10, RZ ;  /* 0x000000104da07819 */ /* 0x000fe200000006ff */
[----:B------:R-:W-:Y:S01]  /*4c70*/  FADD.FTZ R172, R51, R51 ;  /* 0x0000003333ac7221 */ /* 0x000fe20000010000 */
[C---:B------:R-:W-:Y:S01]  /*4c80*/  FFMA.FTZ R173, R159.reuse, UR21, -R2 ;  /* 0x000000159fad7c23 */ /* 0x040fe20008010802 */
[C---:B------:R-:W-:Y:S01]  /*4c90*/  FMUL.FTZ R69, R174.reuse, UR20 ;  /* 0x00000014ae457c20 */ /* 0x040fe20008410000 */
[----:B------:R-:W-:Y:S01]  /*4ca0*/  FFMA.FTZ R3, R159, UR20, R68 ;  /* 0x000000149f037c23 */ /* 0x000fe20008010044 */
[----:B------:R-:W-:Y:S01]  /*4cb0*/  SHF.L.U32 R171, R171, 0x10, RZ ;  /* 0x00000010abab7819 */ /* 0x000fe200000006ff */
[----:B------:R-:W-:Y:S01]  /*4cc0*/  FMUL.FTZ R71, R174, UR21 ;  /* 0x00000015ae477c20 */ /* 0x000fe20008410000 */
[----:B------:R-:W-:Y:S01]  /*4cd0*/  PRMT R168, R79, 0x7632, R168 ;  /* 0x000076324fa87816 */ /* 0x000fe200000000a8 */
[----:B------:R-:W-:Y:S01]  /*4ce0*/  FMUL.FTZ R173, R172, R173 ;  /* 0x000000adacad7220 */ /* 0x000fe20000410000 */
[----:B------:R-:W-:Y:S01]  /*4cf0*/  SHF.L.U32 R162, R78, 0x10, RZ ;  /* 0x000000104ea27819 */ /* 0x000fe200000006ff */
[----:B------:R-:W-:Y:S01]  /*4d00*/  FADD.FTZ R169, R50, R50 ;  /* 0x0000003232a97221 */ /* 0x000fe20000010000 */
[----:B------:R-:W-:Y:S01]  /*4d10*/  FFMA.FTZ R170, R160, UR21, -R69 ;  /* 0x00000015a0aa7c23 */ /* 0x000fe20008010845 */
[----:B------:R-:W-:Y:S01]  /*4d20*/  FMUL.FTZ R172, R172, R3 ;  /* 0x00000003acac7220 */ /* 0x000fe20000410000 */
[----:B------:R-:W-:Y:S01]  /*4d30*/  FFMA.FTZ R2, R160, UR20, R71 ;  /* 0x00000014a0027c23 */ /* 0x000fe20008010047 */
[----:B------:R-:W-:Y:S01]  /*4d40*/  SHF.L.U32 R168, R168, 0x10, RZ ;  /* 0x00000010a8a87819 */ /* 0x000fe200000006ff */
[C---:B------:R-:W-:Y:S01]  /*4d50*/  FMUL.FTZ R3, R171.reuse, UR20 ;  /* 0x00000014ab037c20 */ /* 0x040fe20008410000 */
[----:B------:R-:W-:Y:S01]  /*4d60*/  PRMT R177, R80, 0x7632, R177 ;  /* 0x0000763250b17816 */ /* 0x000fe200000000b1 */
[----:B------:R-:W-:Y:S01]  /*4d70*/  FMUL.FTZ R69, R171, UR21 ;  /* 0x00000015ab457c20 */ /* 0x000fe20008410000 */
[----:B------:R-:W-:Y:S01]  /*4d80*/  FMUL.FTZ R170, R169, R170 ;  /* 0x000000aaa9aa7220 */ /* 0x000fe20000410000 */
[----:B------:R-:W-:Y:S01]  /*4d90*/  SHF.L.U32 R175, R79, 0x10, RZ ;  /* 0x000000104faf7819 */ /* 0x000fe200000006ff */
[----:B------:R-:W-:Y:S01]  /*4da0*/  FMUL.FTZ R169, R169, R2 ;  /* 0x00000002a9a97220 */ /* 0x000fe20000410000 */
[----:B------:R-:W-:Y:S01]  /*4db0*/  FADD.FTZ R166, R49, R49 ;  /* 0x0000003131a67221 */ /* 0x000fe20000010000 */
[----:B------:R-:W-:Y:S01]  /*4dc0*/  FFMA.FTZ R3, R162, UR21, -R3 ;  /* 0x00000015a2037c23 */ /* 0x000fe20008010803 */
[----:B------:R-:W-:Y:S01]  /*4dd0*/  SHF.L.U32 R177, R177, 0x10, RZ ;  /* 0x00000010b1b17819 */ /* 0x000fe200000006ff */
[----:B------:R-:W-:Y:S01]  /*4de0*/  FMUL.FTZ R2, R168, UR20 ;  /* 0x00000014a8027c20 */ /* 0x000fe20008410000 */
[----:B------:R-:W-:Y:S01]  /*4df0*/  FFMA.FTZ R69, R162, UR20, R69 ;  /* 0x00000014a2457c23 */ /* 0x000fe20008010045 */
[----:B------:R-:W-:Y:S01]  /*4e00*/  FMUL.FTZ R68, R168, UR21 ;  /* 0x00000015a8447c20 */ /* 0x000fe20008410000 */
[----:B------:R-:W-:Y:S01]  /*4e10*/  FMUL.FTZ R167, R166, R3 ;  /* 0x00000003a6a77220 */ /* 0x000fe20000410000 */
[----:B------:R-:W-:Y:S01]  /*4e20*/  SHF.L.U32 R176, R80, 0x10, RZ ;  /* 0x0000001050b07819 */ /* 0x000fe200000006ff */
[----:B------:R-:W-:Y:S01]  /*4e30*/  FADD.FTZ R164, R48, R48 ;  /* 0x0000003030a47221 */ /* 0x000fe20000010000 */
[----:B------:R-:W-:Y:S01]  /*4e40*/  FFMA.FTZ R165, R175, UR21, -R2 ;  /* 0x00000015afa57c23 */ /* 0x000fe20008010802 */
[----:B------:R-:W-:Y:S01]  /*4e50*/  FMUL.FTZ R166, R166, R69 ;  /* 0x00000045a6a67220 */ /* 0x000fe20000410000 */
[----:B------:R-:W-:Y:S01]  /*4e60*/  ISETP.NE.AND P2, PT, R92, 0x7f, PT ;  /* 0x0000007f5c00780c */ /* 0x000fe20003f45270 */
[----:B------:R-:W-:Y:S01]  /*4e70*/  FMUL.FTZ R3, R177, UR20 ;  /* 0x00000014b1037c20 */ /* 0x000fe20008410000 */
[----:B------:R-:W-:Y:S01]  /*4e80*/  FFMA.FTZ R71, R175, UR20, R68 ;  /* 0x00000014af477c23 */ /* 0x000fe20008010044 */
[----:B------:R-:W-:Y:S01]  /*4e90*/  FMUL.FTZ R69, R177, UR21 ;  /* 0x00000015b1457c20 */ /* 0x000fe20008410000 */
[----:B------:R-:W-:Y:S01]  /*4ea0*/  FMUL.FTZ R165, R164, R165 ;  /* 0x000000a5a4a57220 */ /* 0x000fe20000410000 */
[----:B------:R-:W-:Y:S01]  /*4eb0*/  FADD.FTZ R180, R47, R47 ;  /* 0x0000002f2fb47221 */ /* 0x000fe20000010000 */
[----:B------:R-:W-:Y:S01]  /*4ec0*/  PRMT R163, R59, 0x7632, R163 ;  /* 0x000076323ba37816 */ /* 0x000fe200000000a3 */
[----:B------:R-:W-:Y:S01]  /*4ed0*/  FFMA.FTZ R3, R176, UR21, -R3 ;  /* 0x00000015b0037c23 */ /* 0x000fe20008010803 */
[----:B------:R-:W-:Y:S01]  /*4ee0*/  FMUL.FTZ R164, R164, R71 ;  /* 0x00000047a4a47220 */ /* 0x000fe20000410000 */
[----:B------:R-:W-:Y:S01]  /*4ef0*/  FFMA.FTZ R69, R176, UR20, R69 ;  /* 0x00000014b0457c23 */ /* 0x000fe20008010045 */
[----:B------:R-:W-:Y:S01]  /*4f00*/  FMUL.FTZ R71, R93, R110 ;  /* 0x0000006e5d477220 */ /* 0x000fe20000410000 */
[----:B------:R-:W-:Y:S01]  /*4f10*/  SHF.L.U32 R163, R163, 0x10, RZ ;  /* 0x00000010a3a37819 */ /* 0x000fe200000006ff */
[C---:B------:R-:W-:Y:S01]  /*4f20*/  FMUL.FTZ R181, R180.reuse, R3 ;  /* 0x00000003b4b57220 */ /* 0x040fe20000410000 */
        /* <DEDUP_REMOVED lines=8> */
[----:B------:R-:W-:-:S02]  /*4fb0*/  FADD.FTZ R70, R216, R111 ;  /* 0x0000006fd8467221 */ /* 0x000fc40000010000 */
[----:B------:R0:W1:Y:S01]  /*4fc0*/  @P2 LDS.64 R110, [R2+0x8788] ;  /* 0x00878800026e2984 */ /* 0x0000620000000a00 */
[----:B------:R-:W-:Y:S01]  /*4fd0*/  BSSY B0, `(.L_x_3946) ;  /* 0x0000015000007945 */ /* 0x000fe20003800000 */
[C---:B------:R-:W-:Y:S01]  /*4fe0*/  PRMT R184, R81.reuse, 0x7632, R184 ;  /* 0x0000763251b87816 */ /* 0x040fe200000000b8 */
[----:B------:R-:W-:Y:S01]  /*4ff0*/  FADD.FTZ R71, RZ, R0 ;  /* 0x00000000ff477221 */ /* 0x000fe20000010000 */
[----:B------:R-:W-:Y:S02]  /*5000*/  SHF.L.U32 R178, R81, 0x10, RZ ;  /* 0x0000001051b27819 */ /* 0x000fe400000006ff */
[C---:B------:R-:W-:Y:S02]  /*5010*/  PRMT R185, R82.reuse, 0x7632, R185 ;  /* 0x0000763252b97816 */ /* 0x040fe400000000b9 */
[----:B------:R-:W-:Y:S02]  /*5020*/  SHF.L.U32 R179, R82, 0x10, RZ ;  /* 0x0000001052b37819 */ /* 0x000fe400000006ff */
[----:B------:R-:W-:-:S02]  /*5030*/  PRMT R186, R83, 0x7632, R186 ;  /* 0x0000763253ba7816 */ /* 0x000fc400000000ba */
[----:B------:R-:W-:Y:S01]  /*5040*/  SHF.L.U32 R182, R83, 0x10, RZ ;  /* 0x0000001053b67819 */ /* 0x000fe200000006ff */
[----:B0-----:R-:W-:Y:S06]  /*5050*/  @P2 BRA `(.L_x_3947) ;  /* 0x0000000000302947 */ /* 0x001fec0003800000 */
[----:B------:R-:W0:Y:S01]  /*5060*/  LDC R0, c[0x0][0x224] ;  /* 0x00008900ff007b82 */ /* 0x000e220000000800 */
[----:B-1----:R-:W-:Y:S02]  /*5070*/  MOV R110, 0x3f800000 ;  /* 0x3f800000006e7802 */ /* 0x002fe40000000f00 */
        /* <DEDUP_REMOVED lines=10> */
.L_x_3947:
[----:B------:R-:W-:Y:S05]  /*5120*/  BSYNC B0 ;  /* 0x0000000000007941 */ /* 0x000fea0003800000 */
.L_x_3946:
        /* <DEDUP_REMOVED lines=46> */
[----:B------:R-:W-:Y:S01]  /*5410*/  FFMA.FTZ R222, R76, R218, R223 ;  /* 0x000000da4cde7223 */ /* 0x000fe200000100df */
[----:B------:R-:W-:Y:S01]  /*5420*/  FMUL.FTZ R218, R68, R73 ;  /* 0x0000004944da7220 */ /* 0x000fe20000410000 */
[----:B------:R-:W-:Y:S01]  /*5430*/  FFMA.FTZ R219, R76, R219, -R221 ;  /* 0x000000db4cdb7223 */ /* 0x000fe200000108dd */
[----:B------:R-:W-:Y:S01]  /*5440*/  FMUL.FTZ R221, R69, R73 ;  /* 0x0000004945dd7220 */ /* 0x000fe20000410000 */
[----:B------:R-:W-:Y:S01]  /*5450*/  FADD.FTZ R222, R79, R222 ;  /* 0x000000de4fde7221 */ /* 0x000fe20000010000 */
[-C--:B------:R-:W-:Y:S01]  /*5460*/  FFMA.FTZ R220, R69, R72.reuse, R218 ;  /* 0x0000004845dc7223 */ /* 0x080fe200000100da */
[----:B------:R-:W-:Y:S01]  /*5470*/  FADD.FTZ R219, R78, R219 ;  /* 0x000000db4edb7221 */ /* 0x000fe20000010000 */
[----:B------:R-:W-:Y:S02]  /*5480*/  FFMA.FTZ R221, R68, R72, -R221 ;  /* 0x0000004844dd7223 */ /* 0x000fe400000108dd */
[C---:B------:R-:W-:Y:S02]  /*5490*/  FMUL.FTZ R223, R77.reuse, R220 ;  /* 0x000000dc4ddf7220 */ /* 0x040fe40000410000 */
[----:B------:R-:W-:-:S02]  /*54a0*/  FMUL.FTZ R225, R77, R221 ;  /* 0x000000dd4de17220 */ /* 0x000fc40000410000 */
[C---:B------:R-:W-:Y:S01]  /*54b0*/  FFMA.FTZ R218, R76.reuse, R221, -R223 ;  /* 0x000000dd4cda7223 */ /* 0x040fe200000108df */
[C---:B---3--:R-:W-:Y:S01]  /*54c0*/  FMUL.FTZ R221, R81.reuse, R222 ;  /* 0x000000de51dd7220 */ /* 0x048fe20000410000 */
[----:B------:R-:W-:Y:S01]  /*54d0*/  FFMA.FTZ R220, R76, R220, R225 ;  /* 0x000000dc4cdc7223 */ /* 0x000fe200000100e1 */
[CC--:B------:R-:W-:Y:S02]  /*54e0*/  FMUL.FTZ R223, R81.reuse, R219.reuse ;  /* 0x000000db51df7220 */ /* 0x0c0fe40000410000 */
[C---:B------:R-:W-:Y:S01]  /*54f0*/  FFMA.FTZ R221, R80.reuse, R219, -R221 ;  /* 0x000000db50dd7223 */ /* 0x040fe200000108dd */
[C---:B------:R-:W-:Y:S01]  /*5500*/  FMUL.FTZ R219, R81.reuse, R220 ;  /* 0x000000dc51db7220 */ /* 0x040fe20000410000 */
[----:B------:R-:W-:Y:S01]  /*5510*/  FMUL.FTZ R81, R81, R218 ;  /* 0x000000da51517220 */ /* 0x000fe20000410000 */
[C---:B------:R-:W-:Y:S02]  /*5520*/  FFMA.FTZ R222, R80.reuse, R222, R223 ;  /* 0x000000de50de7223 */ /* 0x040fe400000100df */
        /* <DEDUP_REMOVED lines=15> */
[-C--:B---3--:R-:W-:Y:S01]  /*5620*/  FMUL.FTZ R83, R81, R221.reuse ;  /* 0x000000dd51537220 */ /* 0x088fe20000410000 */
[----:B------:R-:W-:Y:S01]  /*5630*/  @P3 FADD.FTZ R219, R219, R80 ;  /* 0x00000050dbdb3221 */ /* 0x000fe20000010000 */
[CC--:B----4-:R-:W-:Y:S02]  /*5640*/  FMUL.FTZ R80, R81.reuse, R82.reuse ;  /* 0x0000005251507220 */ /* 0x0d0fe40000410000 */
[C---:B------:R-:W-:Y:S02]  /*5650*/  FFMA.FTZ R82, R218.reuse, R82, R83 ;  /* 0x00000052da527223 */ /* 0x040fe40000010053 */
[----:B------:R-:W-:Y:S02]  /*5660*/  @P3 FFMA.FTZ R218, R218, R221, -R80 ;  /* 0x000000dddada3223 */ /* 0x000fe40000010850 */
[----:B------:R-:W0:Y:S01]  /*5670*/  SHFL.UP PT, R221, R220, 0x2, RZ ;  /* 0x04400000dcdd7989 */ /* 0x000e2200000e00ff */
[----:B------:R-:W-:-:S02]  /*5680*/  FSEL R81, R81, R82, !P3 ;  /* 0x0000005251517208 */ /* 0x000fc40005800000 */
[----:B------:R-:W-:Y:S01]  /*5690*/  ISETP.GE.AND P3, PT, R228, 0x2, PT ;  /* 0x00000002e400780c */ /* 0x000fe20003f66270 */
[----:B------:R-:W2:Y:S04]  /*56a0*/  SHFL.UP PT, R80, R219, 0x2, RZ ;  /* 0x04400000db507989 */ /* 0x000ea800000e00ff */
        /* <DEDUP_REMOVED lines=9> */
[----:B------:R-:W-:Y:S01]  /*5740*/  @P3 FADD.FTZ R220, R220, R221 ;  /* 0x000000dddcdc3221 */ /* 0x000fe20000010000 */
[----:B------:R-:W-:-:S03]  /*5750*/  FMUL.FTZ R83, R81, R224 ;  /* 0x000000e051537220 */ /* 0x000fc60000410000 */
[----:B------:R-:W-:Y:S01]  /*5760*/  FSEL R81, R81, R80, !P3 ;  /* 0x0000005051517208 */ /* 0x000fe20005800000 */
[----:B------:R-:W-:Y:S01]  /*5770*/  @P3 FFMA.FTZ R218, R218, R82, -R83 ;  /* 0x00000052dada3223 */ /* 0x000fe20000010853 */
        /* <DEDUP_REMOVED lines=8> */
[----:B------:R-:W-:Y:S01]  /*5800*/  FFMA.FTZ R222, R218, R80, R225 ;  /* 0x00000050dade7223 */ /* 0x000fe200000100e1 */
[CC--:B---3--:R-:W-:Y:S02]  /*5810*/  FMUL.FTZ R83, R81.reuse, R221.reuse ;  /* 0x000000dd51537220 */ /* 0x0c8fe40000410000 */
[----:B------:R-:W-:Y:S01]  /*5820*/  @P3 FADD.FTZ R220, R220, R223 ;  /* 0x000000dfdcdc3221 */ /* 0x000fe20000010000 */
[-C--:B----4-:R-:W-:Y:S01]  /*5830*/  FMUL.FTZ R80, R81, R82.reuse ;  /* 0x0000005251507220 */ /* 0x090fe20000410000 */
[C---:B------:R-:W-:Y:S01]  /*5840*/  FFMA.FTZ R82, R218.reuse, R82, R83 ;  /* 0x00000052da527223 */ /* 0x040fe20000010053 */
[----:B------:R-:W-:Y:S02]  /*5850*/  @P3 FADD.FTZ R219, R219, R222 ;  /* 0x000000dedbdb3221 */ /* 0x000fe40000010000 */
[----:B------:R-:W-:Y:S02]  /*5860*/  @P3 FFMA.FTZ R218, R218, R221, -R80 ;  /* 0x000000dddada3223 */ /* 0x000fe40000010850 */
[----:B------:R-:W-:Y:S01]  /*5870*/  FSEL R81, R81, R82, !P3 ;  /* 0x0000005251517208 */ /* 0x000fe20005800000 */
[----:B------:R-:W0:Y:S01]  /*5880*/  SHFL.UP PT, R80, R219, 0x8, RZ ;  /* 0x05000000db507989 */ /* 0x000e2200000e00ff */
[----:B------:R-:W-:-:S03]  /*5890*/  ISETP.GE.AND P3, PT, R228, 0x8, PT ;  /* 0x00000008e400780c */ /* 0x000fc60003f66270 */
[----:B------:R-:W2:Y:S04]  /*58a0*/  SHFL.UP PT, R82, R218, 0x8, RZ ;  /* 0x05000000da527989 */ /* 0x000ea800000e00ff */
[----:B------:R-:W3:Y:S04]  /*58b0*/  SHFL.UP PT, R221, R220, 0x8, RZ ;  /* 0x05000000dcdd7989 */ /* 0x000ee800000e00ff */
[----:B------:R-:W4:Y:S01]  /*58c0*/  SHFL.UP PT, R224, R81, 0x8, RZ ;  /* 0x0500000051e07989 */ /* 0x000f2200000e00ff */
[C---:B0-----:R-:W-:Y:S01]  /*58d0*/  FMUL.FTZ R223, R81.reuse, R80 ;  /* 0x0000005051df7220 */ /* 0x041fe20000410000 */
[C---:B--2---:R-:W-:Y:S01]  /*58e0*/  FMUL.FTZ R83, R81.reuse, R82 ;  /* 0x0000005251537220 */ /* 0x044fe20000410000 */
[----:B---3--:R-:W-:-:S02]  /*58f0*/  FMUL.FTZ R225, R81, R221 ;  /* 0x000000dd51e17220 */ /* 0x008fc40000410000 */
[C---:B------:R-:W-:Y:S01]  /*5900*/  FFMA.FTZ R223, R218.reuse, R221, -R223 ;  /* 0x000000dddadf7223 */ /* 0x040fe200000108df */
[CC--:B----4-:R-:W-:Y:S01]  /*5910*/  FFMA.FTZ R222, R218.reuse, R224.reuse, R83 ;  /* 0x000000e0dade7223 */ /* 0x0d0fe20000010053 */
[C---:B------:R-:W-:Y:S01]  /*5920*/  FMUL.FTZ R83, R81.reuse, R224 ;  /* 0x000000e051537220 */ /* 0x040fe20000410000 */
[----:B------:R-:W-:Y:S01]  /*5930*/  FFMA.FTZ R80, R218, R80, R225 ;  /* 0x00000050da507223 */ /* 0x000fe200000100e1 */
[----:B------:R-:W-:Y:S02]  /*5940*/  @P3 FADD.FTZ R220, R220, R223 ;  /* 0x000000dfdcdc3221 */ /* 0x000fe40000010000 */
[----:B------:R-:W-:Y:S01]  /*5950*/  @P3 FFMA.FTZ R218, R218, R82, -R83 ;  /* 0x00000052dada3223 */ /* 0x000fe20000010853 */
[----:B------:R-:W-:Y:S01]  /*5960*/  FSEL R81, R81, R222, !P3 ;  /* 0x000000de51517208 */ /* 0x000fe20005800000 */
[----:B------:R-:W-:Y:S01]  /*5970*/  @P3 FADD.FTZ R219, R219, R80 ;  /* 0x00000050dbdb3221 */ /* 0x000fe20000010000 */
[----:B------:R0:W2:Y:S04]  /*5980*/  SHFL.UP PT, R224, R220, 0x10, RZ ;  /* 0x06000000dce07989 */ /* 0x0000a800000e00ff */
[----:B------:R0:W3:Y:S04]  /*5990*/  SHFL.UP PT, R221, R218, 0x10, RZ ;  /* 0x06000000dadd7989 */ /* 0x0000e800000e00ff */
[----:B------:R0:W4:Y:S04]  /*59a0*/  SHFL.UP PT, R82, R81, 0x10, RZ ;  /* 0x0600000051527989 */ /* 0x00012800000e00ff */
[----:B------:R0:W0:Y:S02]  /*59b0*/  SHFL.UP PT, R80, R219, 0x10, RZ ;  /* 0x06000000db507989 */ /* 0x00002400000e00ff */
.L_x_4069:
[----:B------:R-:W-:Y:S01]  /*59c0*/  ISETP.GE.AND P3, PT, R228, 0x10, PT ;  /* 0x00000010e400780c */ /* 0x000fe20003f66270 */
[C---:B0-----:R-:W-:Y:S01]  /*59d0*/  FMUL.FTZ R83, R81.reuse, R80 ;  /* 0x0000005051537220 */ /* 0x041fe20000410000 */
[CC--:B--2---:R-:W-:Y:S01]  /*59e0*/  FMUL.FTZ R225, R81.reuse, R224.reuse ;  /* 0x000000e051e17220 */ /* 0x0c4fe20000410000 */
[----:B------:R-:W-:Y:S02]  /*59f0*/  UMOV UR46, 0xffffffff ;  /* 0xffffffff002e7882 */ /* 0x000fe40000000000 */
[C---:B------:R-:W-:Y:S01]  /*5a00*/  FFMA.FTZ R223, R218.reuse, R224, -R83 ;  /* 0x000000e0dadf7223 */ /* 0x040fe20000010853 */
[C---:B---3--:R-:W-:Y:S01]  /*5a10*/  FMUL.FTZ R83, R81.reuse, R221 ;  /* 0x000000dd51537220 */ /* 0x048fe20000410000 */
[C---:B------:R-:W-:Y:S01]  /*5a20*/  FFMA.FTZ R222, R218.reuse, R80, R225 ;  /* 0x00000050dade7223 */ /* 0x040fe200000100e1 */
[-C--:B----4-:R-:W-:Y:S02]  /*5a30*/  FMUL.FTZ R80, R81, R82.reuse ;  /* 0x0000005251507220 */ /* 0x090fe40000410000 */
[----:B------:R-:W-:-:S03]  /*5a40*/  FFMA.FTZ R82, R218, R82, R83 ;  /* 0x00000052da527223 */ /* 0x000fc60000010053 */
[----:B------:R-:W-:Y:S01]  /*5a50*/  @P3 FFMA.FTZ R218, R218, R221, -R80 ;  /* 0x000000dddada3223 */ /* 0x000fe20000010850 */
[----:B------:R-:W-:Y:S01]  /*5a60*/  @P3 FADD.FTZ R220, R220, R223 ;  /* 0x000000dfdcdc3221 */ /* 0x000fe20000010000 */
[----:B------:R-:W-:Y:S01]  /*5a70*/  @P3 FADD.FTZ R219, R219, R222 ;  /* 0x000000dedbdb3221 */ /* 0x000fe20000010000 */
[----:B------:R-:W-:Y:S01]  /*5a80*/  FSEL R221, R81, R82, !P3 ;  /* 0x0000005251dd7208 */ /* 0x000fe20005800000 */
[----:B------:R-:W-:Y:S06]  /*5a90*/  BRA.DIV UR46, `(.L_x_3950) ;  /* 0x0000007e2e847947 */ /* 0x000fec000b800000 */
.L_x_4072:
[----:B------:R-:W-:-:S03]  /*5aa0*/  UMOV UR46, 0xffffffff ;  /* 0xffffffff002e7882 */ /* 0x000fc60000000000 */
[----:B------:R-:W-:Y:S05]  /*5ab0*/  BRA.DIV UR46, `(.L_x_3951) ;  /* 0x0000007e2ea47947 */ /* 0x000fea000b800000 */
.L_x_4075:
[----:B------:R-:W-:-:S03]  /*5ac0*/  UMOV UR46, 0xffffffff ;  /* 0xffffffff002e7882 */ /* 0x000fc60000000000 */
[----:B------:R-:W-:Y:S05]  /*5ad0*/  BRA.DIV UR46, `(.L_x_3952) ;  /* 0x0000007e2ec47947 */ /* 0x000fea000b800000 */
.L_x_4078:
[----:B------:R-:W-:-:S03]  /*5ae0*/  UMOV UR46, 0xffffffff ;  /* 0xffffffff002e7882 */ /* 0x000fc60000000000 */
[----:B------:R-:W-:Y:S05]  /*5af0*/  BRA.DIV UR46, `(.L_x_3953) ;  /* 0x0000007e2ee47947 */ /* 0x000fea000b800000 */
.L_x_4081:
        /* <DEDUP_REMOVED lines=10> */
.L_x_4091:
[CC--:B0---4-:R-:W-:Y:S01]  /*5ba0*/  FMUL.FTZ R81, R221.reuse, R67.reuse ;  /* 0x00000043dd517220 */ /* 0x0d1fe20000410000 */
[C---:B---3--:R-:W-:Y:S01]  /*5bb0*/  FMUL.FTZ R82, R221.reuse, R66 ;  /* 0x00000042dd527220 */ /* 0x048fe20000410000 */
[----:B------:R-:W-:Y:S02]  /*5bc0*/  FMUL.FTZ R80, R221, R64 ;  /* 0x00000040dd507220 */ /* 0x000fe40000410000 */
[C---:B------:R-:W-:Y:S01]  /*5bd0*/  FFMA.FTZ R81, R218.reuse, R66, -R81 ;  /* 0x00000042da517223 */ /* 0x040fe20000010851 */
[----:B------:R-:W-:-:S03]  /*5be0*/  FFMA.FTZ R82, R218, R67, R82 ;  /* 0x00000043da527223 */ /* 0x000fc60000010052 */
[----:B------:R-:W-:Y:S01]  /*5bf0*/  @P1 FADD.FTZ R66, R220, R81 ;  /* 0x00000051dc421221 */ /* 0x000fe20000010000 */
[-C--:B------:R-:W-:Y:S01]  /*5c00*/  FMUL.FTZ R81, R221, R65.reuse ;  /* 0x00000041dd517220 */ /* 0x080fe20000410000 */
[----:B------:R-:W-:Y:S01]  /*5c10*/  @P1 FADD.FTZ R67, R219, R82 ;  /* 0x00000052db431221 */ /* 0x000fe20000010000 */
[C---:B------:R-:W-:Y:S02]  /*5c20*/  @P1 FFMA.FTZ R65, R218.reuse, R65, R80 ;  /* 0x00000041da411223 */ /* 0x040fe40000010050 */
[----:B------:R-:W-:Y:S01]  /*5c30*/  @P1 FFMA.FTZ R64, R218, R64, -R81 ;  /* 0x00000040da401223 */ /* 0x000fe20000010851 */
        /* <DEDUP_REMOVED lines=34> */
.L_x_3948:
        /* <DEDUP_REMOVED lines=301> */
.L_x_4096:
        /* <DEDUP_REMOVED lines=13> */
.L_x_3958:
[----:B------:R-:W-:Y:S05]  /*7200*/  BSYNC B0 ;  /* 0x0000000000007941 */ /* 0x000fea0003800000 */
.L_x_3957:
[----:B------:R-:W-:Y:S01]  /*7210*/  UMOV UR46, 0xffffffff ;  /* 0xffffffff002e7882 */ /* 0x000fe20000000000 */
[----:B------:R-:W-:Y:S02]  /*7220*/  ISETP.GT.U32.AND P0, PT, R246, 0x1d, PT ;  /* 0x0000001df600780c */ /* 0x000fe40003f04070 */
[----:B------:R-:W-:Y:S11]  /*7230*/  BRA.DIV UR46, `(.L_x_3959) ;  /* 0x0000006e2e687947 */ /* 0x000ff6000b800000 */
[----:B-1----:R1:W0:Y:S04]  /*7240*/  SHFL.DOWN PT, R80, R240, 0x2, 0x1f ;  /* 0x08401f00f0507f89 */ /* 0x00222800000e0000 */
[----:B--2---:R1:W2:Y:S04]  /*7250*/  SHFL.DOWN PT, R81, R241, 0x2, 0x1f ;  /* 0x08401f00f1517f89 */ /* 0x0042a800000e0000 */
[----:B---3--:R1:W3:Y:S04]  /*7260*/  SHFL.DOWN PT, R82, R242, 0x2, 0x1f ;  /* 0x08401f00f2527f89 */ /* 0x0082e800000e0000 */
[----:B----4-:R1:W4:Y:S02]  /*7270*/  SHFL.DOWN PT, R83, R243, 0x2, 0x1f ;  /* 0x08401f00f3537f89 */ /* 0x01032400000e0000 */
.L_x_4102:
        /* <DEDUP_REMOVED lines=13> */
.L_x_3961:
[----:B------:R-:W-:Y:S05]  /*7350*/  BSYNC B0 ;  /* 0x0000000000007941 */ /* 0x000fea0003800000 */
.L_x_3960:
[----:B------:R-:W-:Y:S01]  /*7360*/  UMOV UR46, 0xffffffff ;  /* 0xffffffff002e7882 */ /* 0x000fe20000000000 */
[----:B------:R-:W-:Y:S02]  /*7370*/  ISETP.GT.U32.AND P0, PT, R246, 0x1b, PT ;  /* 0x0000001bf600780c */ /* 0x000fe40003f04070 */
[----:B------:R-:W-:Y:S11]  /*7380*/  BRA.DIV UR46, `(.L_x_3962) ;  /* 0x0000006e2e887947 */ /* 0x000ff6000b800000 */
[----:B0-----:R0:W0:Y:S04]  /*7390*/  SHFL.DOWN PT, R80, R240, 0x4, 0x1f ;  /* 0x08801f00f0507f89 */ /* 0x00102800000e0000 */
[----:B--2---:R2:W0:Y:S04]  /*73a0*/  SHFL.DOWN PT, R81, R241, 0x4, 0x1f ;  /* 0x08801f00f1517f89 */ /* 0x00442800000e0000 */
[----:B---3--:R2:W3:Y:S04]  /*73b0*/  SHFL.DOWN PT, R82, R242, 0x4, 0x1f ;  /* 0x08801f00f2527f89 */ /* 0x0084e800000e0000 */
[----:B----4-:R2:W4:Y:S02]  /*73c0*/  SHFL.DOWN PT, R83, R243, 0x4, 0x1f ;  /* 0x08801f00f3537f89 */ /* 0x01052400000e0000 */
.L_x_4108:
        /* <DEDUP_REMOVED lines=13> */
.L_x_3964:
[----:B------:R-:W-:Y:S05]  /*74a0*/  BSYNC B0 ;  /* 0x0000000000007941 */ /* 0x000fea0003800000 */
.L_x_3963:
[----:B------:R-:W-:Y:S01]  /*74b0*/  UMOV UR46, 0xffffffff ;  /* 0xffffffff002e7882 */ /* 0x000fe20000000000 */
[----:B------:R-:W-:Y:S02]  /*74c0*/  ISETP.GT.U32.AND P0, PT, R246, 0x17, PT ;  /* 0x00000017f600780c */ /* 0x000fe40003f04070 */
[----:B------:R-:W-:Y:S11]  /*74d0*/  BRA.DIV UR46, `(.L_x_3965) ;  /* 0x0000006e2ea87947 */ /* 0x000ff6000b800000 */
[----:B0-----:R0:W0:Y:S04]  /*74e0*/  SHFL.DOWN PT, R80, R240, 0x8, 0x1f ;  /* 0x09001f00f0507f89 */ /* 0x00102800000e0000 */
[----:B------:R0:W0:Y:S04]  /*74f0*/  SHFL.DOWN PT, R81, R241, 0x8, 0x1f ;  /* 0x09001f00f1517f89 */ /* 0x00002800000e0000 */
[----:B---3--:R3:W0:Y:S04]  /*7500*/  SHFL.DOWN PT, R82, R242, 0x8, 0x1f ;  /* 0x09001f00f2527f89 */ /* 0x00862800000e0000 */
[----:B----4-:R3:W4:Y:S02]  /*7510*/  SHFL.DOWN PT, R83, R243, 0x8, 0x1f ;  /* 0x09001f00f3537f89 */ /* 0x01072400000e0000 */
.L_x_4114:
        /* <DEDUP_REMOVED lines=13> */
.L_x_3967:
[----:B------:R-:W-:Y:S05]  /*75f0*/  BSYNC B0 ;  /* 0x0000000000007941 */ /* 0x000fea0003800000 */
.L_x_3966:
[----:B------:R-:W-:Y:S01]  /*7600*/  UMOV UR46, 0xffffffff ;  /* 0xffffffff002e7882 */ /* 0x000fe20000000000 */
[----:B------:R-:W-:Y:S02]  /*7610*/  ISETP.GT.U32.AND P0, PT, R246, 0xf, PT ;  /* 0x0000000ff600780c */ /* 0x000fe40003f04070 */
[----:B------:R-:W-:Y:S11]  /*7620*/  BRA.DIV UR46, `(.L_x_3968) ;  /* 0x0000006e2ec87947 */ /* 0x000ff6000b800000 */
[----:B0-----:R0:W0:Y:S04]  /*7630*/  SHFL.DOWN PT, R80, R240, 0x10, 0x1f ;  /* 0x0a001f00f0507f89 */ /* 0x00102800000e0000 */
[----:B------:R0:W0:Y:S04]  /*7640*/  SHFL.DOWN PT, R81, R241, 0x10, 0x1f ;  /* 0x0a001f00f1517f89 */ /* 0x00002800000e0000 */
[----:B------:R0:W0:Y:S04]  /*7650*/  SHFL.DOWN PT, R82, R242, 0x10, 0x1f ;  /* 0x0a001f00f2527f89 */ /* 0x00002800000e0000 */
[----:B----4-:R4:W0:Y:S02]  /*7660*/  SHFL.DOWN PT, R83, R243, 0x10, 0x1f ;  /* 0x0a001f00f3537f89 */ /* 0x01082400000e0000 */
.L_x_4120:
        /* <DEDUP_REMOVED lines=13> */
.L_x_3970:
[----:B------:R-:W-:Y:S05]  /*7740*/  BSYNC B0 ;  /* 0x0000000000007941 */ /* 0x000fea0003800000 */
.L_x_3969:
        /* <DEDUP_REMOVED lines=21> */
.L_x_4134:
        /* <DEDUP_REMOVED lines=19> */
.L_x_3973:
[----:B------:R-:W-:Y:S05]  /*79d0*/  BSYNC B0 ;  /* 0x0000000000007941 */ /* 0x000fea0003800000 */
.L_x_3972:
        /* <DEDUP_REMOVED lines=13> */
[----:B------:R-:W-:-:S02]  /*7ab0*/  FMUL.FTZ R74, R69, R80 ;  /* 0x00000050454a7220 */ /* 0x000fc40000410000 */
[----:B------:R0:W-:Y:S01]  /*7ac0*/  STS.128 [R232+0x6da0], R80 ;  /* 0x006da050e8007388 */ /* 0x0001e20000000c00 */
[C---:B------:R-:W-:Y:S01]  /*7ad0*/  FFMA.FTZ R72, R68.reuse, R83, R72 ;  /* 0x0000005344487223 */ /* 0x040fe20000010048 */
[C---:B0-----:R-:W-:Y:S01]  /*7ae0*/  FFMA.FTZ R82, R68.reuse, R82, -R73 ;  /* 0x0000005244527223 */ /* 0x041fe20000010849 */
[-C--:B------:R-:W-:Y:S02]  /*7af0*/  FMUL.FTZ R73, R69, R81.reuse ;  /* 0x0000005145497220 */ /* 0x080fe40000410000 */
[----:B------:R-:W-:Y:S01]  /*7b00*/  FADD.FTZ R83, R71, R72 ;  /* 0x0000004847537221 */ /* 0x000fe20000010000 */
[----:B------:R-:W-:Y:S01]  /*7b10*/  FFMA.FTZ R81, R68, R81, R74 ;  /* 0x0000005144517223 */ /* 0x000fe2000001004a */
[----:B------:R-:W-:Y:S01]  /*7b20*/  FADD.FTZ R82, R70, R82 ;  /* 0x0000005246527221 */ /* 0x000fe20000010000 */
[----:B------:R-:W-:Y:S01]  /*7b30*/  FFMA.FTZ R80, R68, R80, -R73 ;  /* 0x0000005044507223 */ /* 0x000fe20000010849 */
[C---:B------:R-:W-:Y:S02]  /*7b40*/  FMUL.FTZ R69, R77.reuse, R83 ;  /* 0x000000534d457220 */ /* 0x040fe40000410000 */
[----:B------:R-:W-:-:S02]  /*7b50*/  FMUL.FTZ R68, R77, R82 ;  /* 0x000000524d447220 */ /* 0x000fc40000410000 */
[C---:B------:R-:W-:Y:S01]  /*7b60*/  FFMA.FTZ R71, R76.reuse, R82, -R69 ;  /* 0x000000524c477223 */ /* 0x040fe20000010845 */
[C---:B------:R-:W-:Y:S01]  /*7b70*/  FMUL.FTZ R69, R77.reuse, R81 ;  /* 0x000000514d457220 */ /* 0x040fe20000410000 */
[----:B------:R-:W-:Y:S01]  /*7b80*/  FFMA.FTZ R70, R76, R83, R68 ;  /* 0x000000534c467223 */ /* 0x000fe20000010044 */
[-C--:B------:R-:W-:Y:S01]  /*7b90*/  FMUL.FTZ R68, R77, R80.reuse ;  /* 0x000000504d447220 */ /* 0x080fe20000410000 */
[----:B------:R-:W-:Y:S01]  /*7ba0*/  FADD.FTZ R78, R78, R71 ;  /* 0x000000474e4e7221 */ /* 0x000fe20000010000 */
[----:B------:R0:W-:Y:S01]  /*7bb0*/  STS.128 [R232+0x6d90], R80 ;  /* 0x006d9050e8007388 */ /* 0x0001e20000000c00 */
[----:B------:R-:W-:Y:S01]  /*7bc0*/  FADD.FTZ R79, R79, R70 ;  /* 0x000000464f4f7221 */ /* 0x000fe20000010000 */
[C---:B------:R-:W-:Y:S01]  /*7bd0*/  FFMA.FTZ R77, R76.reuse, R81, R68 ;  /* 0x000000514c4d7223 */ /* 0x040fe20000010044 */
[----:B------:R-:W-:-:S05]  /*7be0*/  FFMA.FTZ R76, R76, R80, -R69 ;  /* 0x000000504c4c7223 */ /* 0x000fca0000010845 */
[----:B------:R0:W-:Y:S02]  /*7bf0*/  STS.128 [R232+0x6d80], R76 ;  /* 0x006d804ce8007388 */ /* 0x0001e40000000c00 */
.L_x_3955:
        /* <DEDUP_REMOVED lines=14> */
[----:B------:R-:W-:Y:S01]  /*7ce0*/  USHF.R.S32.HI UR46, URZ, 0x1f, UR14 ;  /* 0x0000001f3f2e7899 */ /* 0x000fe2000801140e */
[----:B------:R-:W-:Y:S02]  /*7cf0*/  BSSY B0, `(.L_x_3974) ;  /* 0x0000221000007945 */ /* 0x000fe40003800000 */
[----:B------:R-:W-:Y:S01]  /*7d00*/  FFMA.FTZ R81, R142, R220, -R81 ;  /* 0x000000dc8e517223 */ /* 0x000fe20000010851 */
        /* <DEDUP_REMOVED lines=111> */
[----:B------:R-:W-:-:S02]  /*8400*/  FFMA.FTZ R171, R178, R200, R171 ;  /* 0x000000c8b2ab7223 */ /* 0x000fc400000100ab */
        /* <DEDUP_REMOVED lines=172> */
[----:B------:R-:W-:Y:S01]  /*8ed0*/  UIADD3 UR20, -UR26, UR55, URZ ;  /* 0x000000371a147290 */ /* 0x000fe2000fffe13f */
[----:B------:R-:W-:Y:S01]  /*8ee0*/  FMUL.FTZ R2, R117, -R155 ;  /* 0x8000009b75027220 */ /* 0x000fe20000410000 */
[----:B------:R-:W-:Y:S01]  /*8ef0*/  FMUL.FTZ R113, R192, UR47 ;  /* 0x0000002fc0717c20 */ /* 0x000fe20008410000 */
[----:B------:R2:W-:Y:S01]  /*8f00*/  STS [R112+0x2108], R73 ;  /* 0x0021084970007388 */ /* 0x0005e20000000800 */
[----:B0-----:R-:W-:Y:S01]  /*8f10*/  FMUL.FTZ R65, R115, -R3 ;  /* 0x8000000373417220 */ /* 0x001fe20000410000 */
[----:B-1----:R-:W-:Y:S01]  /*8f20*/  SHF.L.U32 R72, R61, 0x10, RZ ;  /* 0x000000103d487819 */ /* 0x002fe200000006ff */
[----:B------:R-:W-:Y:S01]  /*8f30*/  FFMA.FTZ R115, -R17, R7, R228 ;  /* 0x0000000711737223 */ /* 0x000fe200000101e4 */
[----:B------:R0:W-:Y:S01]  /*8f40*/  STS [R138+0x210c], R75 ;  /* 0x00210c4b8a007388 */ /* 0x0001e20000000800 */
[----:B------:R-:W-:Y:S01]  /*8f50*/  FFMA.FTZ R65, R116, R153, -R65 ;  /* 0x0000009974417223 */ /* 0x000fe20000010841 */
[----:B------:R-:W-:Y:S01]  /*8f60*/  FMUL.FTZ R116, R93, UR47 ;  /* 0x0000002f5d747c20 */ /* 0x000fe20008410000 */
[----:B------:R-:W-:Y:S01]  /*8f70*/  FFMA.FTZ R219, -R29, R72, R219 ;  /* 0x000000481ddb7223 */ /* 0x000fe200000101db */
[----:B------:R-:W-:Y:S01]  /*8f80*/  STS [R106+0x2154], R78 ;  /* 0x0021544e6a007388 */ /* 0x000fe20000000800 */
[----:B------:R-:W-:Y:S01]  /*8f90*/  FADD.FTZ R101, R156, R65 ;  /* 0x000000419c657221 */ /* 0x000fe20000010000 */
[----:B--2---:R-:W-:Y:S01]  /*8fa0*/  SHF.L.U32 R73, R89, 0x10, RZ ;  /* 0x0000001059497819 */ /* 0x004fe200000006ff */
[----:B------:R-:W-:Y:S01]  /*8fb0*/  FMUL.FTZ R112, R25, R166 ;  /* 0x000000a619707220 */ /* 0x000fe20000410000 */
        /* <DEDUP_REMOVED lines=23> */
[----:B------:R-:W-:Y:S01]  /*9130*/  FMUL.FTZ R138, R3, UR47 ;  /* 0x0000002f038a7c20 */ /* 0x000fe20008410000 */
[----:B------:R3:W-:Y:S01]  /*9140*/  STS [R106+0x2138], R96 ;  /* 0x002138606a007388 */ /* 0x0007e20000000800 */
[C---:B------:R-:W-:Y:S01]  /*9150*/  FMUL.FTZ R65, R121.reuse, -R134 ;  /* 0x8000008679417220 */ /* 0x040fe20000410000 */
[----:B------:R-:W-:Y:S01]  /*9160*/  FMUL.FTZ R121, R121, -R64 ;  /* 0x8000004079797220 */ /* 0x000fe20000410000 */
[C---:B0-----:R-:W-:Y:S01]  /*9170*/  FMUL.FTZ R79, R29.reuse, R134 ;  /* 0x000000861d4f7220 */ /* 0x041fe20000410000 */
[-C--:B-1----:R-:W-:Y:S01]  /*9180*/  FMUL.FTZ R83, R29, R64.reuse ;  /* 0x000000401d537220 */ /* 0x082fe20000410000 */
[C---:B------:R-:W-:Y:S01]  /*9190*/  FFMA.FTZ R65, R124.reuse, R64, R65 ;  /* 0x000000407c417223 */ /* 0x040fe20000010041 */
[----:B------:R-:W-:Y:S01]  /*91a0*/  FFMA.FTZ R124, R124, R134, -R121 ;  /* 0x000000867c7c7223 */ /* 0x000fe20000010879 */
[----:B--2---:R-:W-:Y:S01]  /*91b0*/  SHF.L.U32 R71, R86, 0x10, RZ ;  /* 0x0000001056477819 */ /* 0x004fe200000006ff */
        /* <DEDUP_REMOVED lines=10> */
[-C--:B------:R-:W-:Y:S01]  /*9260*/  FFMA.FTZ R66, R126, R65.reuse, R66 ;  /* 0x000000417e427223 */ /* 0x080fe20000010042 */
[----:B------:R-:W-:Y:S01]  /*9270*/  FMUL.FTZ R77, R123, R76 ;  /* 0x0000004c7b4d7220 */ /* 0x000fe20000410000 */
[----:B------:R3:W-:Y:S01]  /*9280*/  STS [R106+0x214c], R102 ;  /* 0x00214c666a007388 */ /* 0x0007e20000000800 */
[----:B------:R-:W-:Y:S01]  /*9290*/  FADD.FTZ R140, R140, R67 ;  /* 0x000000438c8c7221 */ /* 0x000fe20000010000 */
[----:B------:R-:W-:Y:S01]  /*92a0*/  FADD.FTZ R139, -R139, R66 ;  /* 0x000000428b8b7221 */ /* 0x000fe20000010100 */
[----:B------:R-:W-:Y:S01]  /*92b0*/  FMUL.FTZ R67, R22, R65 ;  /* 0x0000004116437220 */ /* 0x000fe20000410000 */
[----:B0-----:R-:W-:Y:S01]  /*92c0*/  FFMA.FTZ R95, R219, R83, -R96 ;  /* 0x00000053db5f7223 */ /* 0x001fe20000010860 */
[C---:B------:R-:W-:Y:S01]  /*92d0*/  FMUL.FTZ R78, R30.reuse, R140 ;  /* 0x0000008c1e4e7220 */ /* 0x040fe20000410000 */
[----:B------:R-:W-:Y:S01]  /*92e0*/  FMUL.FTZ R66, R30, R139 ;  /* 0x0000008b1e427220 */ /* 0x000fe20000410000 */
[-C--:B------:R-:W-:Y:S01]  /*92f0*/  FFMA.FTZ R77, R218, R67.reuse, -R77 ;  /* 0x00000043da4d7223 */ /* 0x080fe2000001084d */
[----:B------:R-:W-:Y:S01]  /*9300*/  FMUL.FTZ R67, R123, R67 ;  /* 0x000000437b437220 */ /* 0x000fe20000410000 */
[----:B------:R-:W-:Y:S01]  /*9310*/  FMUL.FTZ R94, R122, R78 ;  /* 0x0000004e7a5e7220 */ /* 0x000fe20000410000 */
[C---:B-1----:R-:W-:Y:S01]  /*9320*/  FFMA.FTZ R81, -R21.reuse, R71, R220 ;  /* 0x0000004715517223 */ /* 0x042fe200000101dc */
[----:B--2---:R-:W-:Y:S01]  /*9330*/  FMUL.FTZ R100, R21, R2 ;  /* 0x0000000215647220 */ /* 0x004fe20000410000 */
[----:B------:R-:W-:Y:S01]  /*9340*/  FFMA.FTZ R67, R218, R76, R67 ;  /* 0x0000004cda437223 */ /* 0x000fe20000010043 */
[-C--:B------:R-:W-:Y:S01]  /*9350*/  FFMA.FTZ R94, R217, R66.reuse, -R94 ;  /* 0x00000042d95e7223 */ /* 0x080fe2000001085e */
[----:B------:R-:W-:Y:S01]  /*9360*/  FMUL.FTZ R66, R122, R66 ;  /* 0x000000427a427220 */ /* 0x000fe20000410000 */
[----:B------:R-:W-:Y:S01]  /*9370*/  FMUL.FTZ R96, R204, R83 ;  /* 0x00000053cc607220 */ /* 0x000fe20000410000 */
[----:B---3--:R-:W-:Y:S01]  /*9380*/  FMUL.FTZ R102, R205, R80 ;  /* 0x00000050cd667220 */ /* 0x008fe20000410000 */
[----:B------:R-:W-:Y:S01]  /*9390*/  FADD.FTZ R94, RZ, R94 ;  /* 0x0000005eff5e7221 */ /* 0x000fe20000010000 */
[----:B------:R-:W-:Y:S01]  /*93a0*/  FFMA.FTZ R66, R217, R78, R66 ;  /* 0x0000004ed9427223 */ /* 0x000fe20000010042 */
[----:B------:R0:W-:Y:S01]  /*93b0*/  STS [R106+0x2140], R99 ;  /* 0x002140636a007388 */ /* 0x0001e20000000800 */
[-C--:B------:R-:W-:Y:S01]  /*93c0*/  FFMA.FTZ R102, R81, R100.reuse, -R102 ;  /* 0x0000006451667223 */ /* 0x080fe20000010866 */
[----:B------:R-:W-:Y:S01]  /*93d0*/  FADD.FTZ R94, R94, R77 ;  /* 0x0000004d5e5e7221 */ /* 0x000fe20000010000 */
[----:B------:R-:W-:Y:S01]  /*93e0*/  FADD.FTZ R66, RZ, R66 ;  /* 0x00000042ff427221 */ /* 0x000fe20000010000 */
[----:B------:R-:W-:Y:S01]  /*93f0*/  FMUL.FTZ R100, R205, R100 ;  /* 0x00000064cd647220 */ /* 0x000fe20000410000 */
[C---:B------:R-:W-:Y:S01]  /*9400*/  FMUL.FTZ R77, R28.reuse, R101 ;  /* 0x000000651c4d7220 */ /* 0x040fe20000410000 */
[----:B------:R-:W-:Y:S01]  /*9410*/  FMUL.FTZ R83, R28, R155 ;  /* 0x0000009b1c537220 */ /* 0x000fe20000410000 */
[----:B------:R-:W-:Y:S01]  /*9420*/  FADD.FTZ R66, R66, R67 ;  /* 0x0000004342427221 */ /* 0x000fe20000010000 */
[----:B------:R-:W-:Y:S01]  /*9430*/  FFMA.FTZ R67, R219, R79, R96 ;  /* 0x0000004fdb437223 */ /* 0x000fe20000010060 */
[----:B------:R-:W-:Y:S01]  /*9440*/  FFMA.FTZ R96, -R28, R14, R221 ;  /* 0x0000000e1c607223 */ /* 0x000fe200000101dd */
[----:B0-----:R-:W-:Y:S01]  /*9450*/  FMUL.FTZ R99, R206, R77 ;  /* 0x0000004dce637220 */ /* 0x001fe20000410000 */
[----:B------:R-:W-:Y:S01]  /*9460*/  FADD.FTZ R95, R94, R95 ;  /* 0x0000005f5e5f7221 */ /* 0x000fe20000010000 */
[----:B------:R-:W-:Y:S01]  /*9470*/  FADD.FTZ R66, R66, R67 ;  /* 0x0000004342427221 */ /* 0x000fe20000010000 */
[----:B------:R-:W-:Y:S01]  /*9480*/  FFMA.FTZ R67, R81, R80, R100 ;  /* 0x0000005051437223 */ /* 0x000fe20000010064 */
[----:B------:R-:W-:Y:S01]  /*9490*/  FMUL.FTZ R94, R20, R153 ;  /* 0x00000099145e7220 */ /* 0x000fe20000410000 */
[----:B------:R0:W-:Y:S01]  /*94a0*/  STS [R106+0x2158], R104 ;  /* 0x002158686a007388 */ /* 0x0001e20000000800 */
[-C--:B------:R-:W-:Y:S01]  /*94b0*/  FFMA.FTZ R100, R96, R83.reuse, -R99 ;  /* 0x0000005360647223 */ /* 0x080fe20000010863 */
[----:B------:R-:W-:Y:S01]  /*94c0*/  FADD.FTZ R66, R66, R67 ;  /* 0x0000004342427221 */ /* 0x000fe20000010000 */
[----:B------:R-:W-:Y:S01]  /*94d0*/  FMUL.FTZ R67, R206, R83 ;  /* 0x00000053ce437220 */ /* 0x000fe20000410000 */
[----:B------:R-:W-:Y:S01]  /*94e0*/  FFMA.FTZ R83, -R20, R13, R222 ;  /* 0x0000000d14537223 */ /* 0x000fe200000101de */
[----:B------:R-:W-:Y:S01]  /*94f0*/  FMUL.FTZ R108, R207, R94 ;  /* 0x0000005ecf6c7220 */ /* 0x000fe20000410000 */
[----:B------:R-:W-:Y:S01]  /*9500*/  FADD.FTZ R95, R95, R102 ;  /* 0x000000665f5f7221 */ /* 0x000fe20000010000 */
[----:B------:R-:W-:Y:S01]  /*9510*/  FFMA.FTZ R67, R96, R77, R67 ;  /* 0x0000004d60437223 */ /* 0x000fe20000010043 */
[----:B------:R-:W-:Y:S01]  /*9520*/  FFMA.FTZ R102, -R27, R12, R223 ;  /* 0x0000000c1b667223 */ /* 0x000fe200000101df */
[----:B------:R-:W-:Y:S01]  /*9530*/  STS [R106+0x2150], R103 ;  /* 0x002150676a007388 */ /* 0x000fe20000000800 */
[----:B0-----:R-:W-:Y:S01]  /*9540*/  FMUL.FTZ R104, R20, R3 ;  /* 0x0000000314687220 */ /* 0x001fe20000410000 */
[----:B------:R-:W-:Y:S01]  /*9550*/  FADD.FTZ R95, R95, R100 ;  /* 0x000000645f5f7221 */ /* 0x000fe20000010000 */
[----:B------:R-:W-:Y:S01]  /*9560*/  FADD.FTZ R66, R66, R67 ;  /* 0x0000004342427221 */ /* 0x000fe20000010000 */
[----:B------:R-:W-:Y:S01]  /*9570*/  FMUL.FTZ R67, R27, R0 ;  /* 0x000000001b437220 */ /* 0x000fe20000410000 */
[-C--:B------:R-:W-:Y:S01]  /*9580*/  FMUL.FTZ R99, R207, R104.reuse ;  /* 0x00000068cf637220 */ /* 0x080fe20000410000 */
[----:B------:R-:W-:Y:S01]  /*9590*/  FFMA.FTZ R108, R83, R104, -R108 ;  /* 0x00000068536c7223 */ /* 0x000fe2000001086c */
[----:B------:R-:W-:Y:S01]  /*95a0*/  FMUL.FTZ R100, R19, R148 ;  /* 0x0000009413647220 */ /* 0x000fe20000410000 */
[----:B------:R0:W-:Y:S01]  /*95b0*/  STS [R106+0x2178], R98 ;  /* 0x002178626a007388 */ /* 0x0001e20000000800 */
[----:B------:R-:W-:Y:S01]  /*95c0*/  FFMA.FTZ R99, R83, R94, R99 ;  /* 0x0000005e53637223 */ /* 0x000fe20000010063 */
[----:B------:R-:W-:Y:S01]  /*95d0*/  FADD.FTZ R108, R95, R108 ;  /* 0x0000006c5f6c7221 */ /* 0x000fe20000010000 */
[----:B------:R-:W-:Y:S01]  /*95e0*/  FMUL.FTZ R95, R27, R150 ;  /* 0x000000961b5f7220 */ /* 0x000fe20000410000 */
[----:B------:R-:W-:Y:S01]  /*95f0*/  FMUL.FTZ R104, R19, R68 ;  /* 0x0000004413687220 */ /* 0x000fe20000410000 */
[----:B------:R-:W-:Y:S01]  /*9600*/  FADD.FTZ R66, R66, R99 ;  /* 0x0000006342427221 */ /* 0x000fe20000010000 */
[----:B------:R1:W-:Y:S01]  /*9610*/  STS [R106+0x215c], R105 ;  /* 0x00215c696a007388 */ /* 0x0003e20000000800 */
[----:B------:R-:W-:Y:S01]  /*9620*/  FMUL.FTZ R99, R208, R95 ;  /* 0x0000005fd0637220 */ /* 0x000fe20000410000 */
[C---:B------:R-:W-:Y:S01]  /*9630*/  FMUL.FTZ R121, R74.reuse, UR47 ;  /* 0x0000002f4a797c20 */ /* 0x040fe20008410000 */
[----:B------:R-:W-:Y:S01]  /*9640*/  FFMA.FTZ R124, R74, UR51, R119 ;  /* 0x000000334a7c7c23 */ /* 0x000fe20008010077 */
[----:B0-----:R-:W-:Y:S01]  /*9650*/  FMUL.FTZ R98, R209, R100 ;  /* 0x00000064d1627220 */ /* 0x001fe20000410000 */
[-C--:B------:R-:W-:Y:S01]  /*9660*/  FFMA.FTZ R103, R102, R67.reuse, -R99 ;  /* 0x0000004366677223 */ /* 0x080fe20000010863 */
[----:B------:R-:W-:Y:S01]  /*9670*/  FMUL.FTZ R67, R208, R67 ;  /* 0x00000043d0437220 */ /* 0x000fe20000410000 */
[----:B------:R-:W-:Y:S01]  /*9680*/  FMUL.FTZ R99, R26, R173 ;  /* 0x000000ad1a637220 */ /* 0x000fe20000410000 */
[----:B------:R0:W-:Y:S01]  /*9690*/  STS [R106+0x2160], R107 ;  /* 0x0021606b6a007388 */ /* 0x0001e20000000800 */
[----:B------:R-:W-:Y:S01]  /*96a0*/  FADD.FTZ R108, R108, R103 ;  /* 0x000000676c6c7221 */ /* 0x000fe20000010000 */
[-C--:B-1----:R-:W-:Y:S01]  /*96b0*/  FFMA.FTZ R105, R211, R104.reuse, -R98 ;  /* 0x00000068d3697223 */ /* 0x082fe20000010862 */
[----:B------:R-:W-:Y:S01]  /*96c0*/  FFMA.FTZ R67, R102, R95, R67 ;  /* 0x0000005f66437223 */ /* 0x000fe20000010043 */
[----:B------:R-:W-:Y:S01]  /*96d0*/  FMUL.FTZ R104, R209, R104 ;  /* 0x00000068d1687220 */ /* 0x000fe20000410000 */
[----:B------:R1:W-:Y:S01]  /*96e0*/  STS [R106+0x216c], R109 ;  /* 0x00216c6d6a007388 */ /* 0x0003e20000000800 */
[----:B------:R-:W-:Y:S01]  /*96f0*/  FMUL.FTZ R98, R18, R170 ;  /* 0x000000aa12627220 */ /* 0x000fe20000410000 */
[----:B------:R-:W-:Y:S01]  /*9700*/  FADD.FTZ R66, R66, R67 ;  /* 0x0000004342427221 */ /* 0x000fe20000010000 */
[----:B------:R-:W-:Y:S01]  /*9710*/  FFMA.FTZ R67, R211, R100, R104 ;  /* 0x00000064d3437223 */ /* 0x000fe20000010068 */
[----:B------:R-:W-:Y:S01]  /*9720*/  FMUL.FTZ R104, R18, R169 ;  /* 0x000000a912687220 */ /* 0x000fe20000410000 */
[----:B0-----:R-:W-:Y:S01]  /*9730*/  FMUL.FTZ R107, R26, R69 ;  /* 0x000000451a6b7220 */ /* 0x001fe20000410000 */
[----:B------:R-:W-:Y:S01]  /*9740*/  STS [R106+0x2120], R111 ;  /* 0x0021206f6a007388 */ /* 0x000fe20000000800 */
[----:B------:R-:W-:Y:S01]  /*9750*/  FFMA.FTZ R103, -R18, R9, R226 ;  /* 0x0000000912677223 */ /* 0x000fe200000101e2 */
[C---:B------:R-:W-:Y:S01]  /*9760*/  FMUL.FTZ R110, R225.reuse, R98 ;  /* 0x00000062e16e7220 */ /* 0x040fe20000410000 */
[----:B------:R-:W-:Y:S01]  /*9770*/  FADD.FTZ R105, R108, R105 ;  /* 0x000000696c697221 */ /* 0x000fe20000010000 */
[----:B-1----:R-:W-:Y:S01]  /*9780*/  FMUL.FTZ R109, R210, R99 ;  /* 0x00000063d26d7220 */ /* 0x002fe20000410000 */
[----:B------:R-:W-:Y:S01]  /*9790*/  STS [R106+0x2124], R127 ;  /* 0x0021247f6a007388 */ /* 0x000fe20000000800 */
[-C--:B------:R-:W-:Y:S01]  /*97a0*/  FMUL.FTZ R108, R225, R104.reuse ;  /* 0x00000068e16c7220 */ /* 0x080fe20000410000 */
[C---:B------:R-:W-:Y:S01]  /*97b0*/  FFMA.FTZ R110, R103.reuse, R104, -R110 ;  /* 0x00000068676e7223 */ /* 0x040fe2000001086e */
[----:B------:R-:W-:Y:S01]  /*97c0*/  FADD.FTZ R66, R66, R67 ;  /* 0x0000004342427221 */ /* 0x000fe20000010000 */
[----:B------:R0:W-:Y:S01]  /*97d0*/  STS [R106+0x212c], R128 ;  /* 0x00212c806a007388 */ /* 0x0001e20000000800 */
[----:B------:R-:W-:Y:S01]  /*97e0*/  FFMA.FTZ R67, R103, R98, R108 ;  /* 0x0000006267437223 */ /* 0x000fe2000001006c */
[----:B------:R-:W-:Y:S01]  /*97f0*/  FMUL.FTZ R104, R25, R167 ;  /* 0x000000a719687220 */ /* 0x000fe20000410000 */
[----:B------:R-:W-:Y:S01]  /*9800*/  FMUL.FTZ R108, R203, R112 ;  /* 0x00000070cb6c7220 */ /* 0x000fe20000410000 */
[----:B------:R1:W-:Y:S01]  /*9810*/  STS [R106+0x213c], R129 ;  /* 0x00213c816a007388 */ /* 0x0003e20000000800 */
[----:B------:R-:W-:Y:S01]  /*9820*/  FMUL.FTZ R119, R148, UR47 ;  /* 0x0000002f94777c20 */ /* 0x000fe20008410000 */
[----:B------:R-:W-:Y:S01]  /*9830*/  FMUL.FTZ R136, R153, UR47 ;  /* 0x0000002f99887c20 */ /* 0x000fe20008410000 */
[----:B------:R-:W-:Y:S01]  /*9840*/  FMUL.FTZ R125, R0, UR47 ;  /* 0x0000002f007d7c20 */ /* 0x000fe20008410000 */
[----:B------:R2:W-:Y:S01]  /*9850*/  STS [R106+0x2164], R135 ;  /* 0x002164876a007388 */ /* 0x0005e20000000800 */
[----:B------:R-:W-:Y:S01]  /*9860*/  FMUL.FTZ R118, R187, UR47 ;  /* 0x0000002fbb767c20 */ /* 0x000fe20008410000 */
[----:B0-----:R-:W-:Y:S01]  /*9870*/  FMUL.FTZ R128, R69, UR47 ;  /* 0x0000002f45807c20 */ /* 0x001fe20008410000 */
[----:B------:R-:W-:Y:S01]  /*9880*/  FMUL.FTZ R133, R2, UR47 ;  /* 0x0000002f02857c20 */ /* 0x000fe20008410000 */
[----:B------:R-:W-:Y:S01]  /*9890*/  STS [R106+0x2168], R141 ;  /* 0x0021688d6a007388 */ /* 0x000fe20000000800 */
[----:B------:R-:W-:Y:S01]  /*98a0*/  FFMA.FTZ R111, R93, UR51, -R118 ;  /* 0x000000335d6f7c23 */ /* 0x000fe20008010876 */
[----:B------:R-:W-:Y:S01]  /*98b0*/  FMUL.FTZ R118, R170, UR47 ;  /* 0x0000002faa767c20 */ /* 0x000fe20008410000 */
[----:B-1----:R-:W-:Y:S01]  /*98c0*/  FMUL.FTZ R129, R134, UR47 ;  /* 0x0000002f86817c20 */ /* 0x002fe20008410000 */
[----:B------:R-:W-:Y:S01]  /*98d0*/  STS [R106+0x2170], R143 ;  /* 0x0021708f6a007388 */ /* 0x000fe20000000800 */
[----:B------:R-:W-:Y:S01]  /*98e0*/  FMUL.FTZ R120, R166, UR47 ;  /* 0x0000002fa6787c20 */ /* 0x000fe20008410000 */
[----:B--2---:R-:W-:Y:S01]  /*98f0*/  FFMA.FTZ R135, R227, R104, R108 ;  /* 0x00000068e3877223 */ /* 0x004fe2000001006c */
[----:B------:R-:W-:Y:S01]  /*9900*/  FMUL.FTZ R108, R181, UR47 ;  /* 0x0000002fb56c7c20 */ /* 0x000fe20008410000 */
[----:B------:R-:W-:Y:S01]  /*9910*/  STS [R106+0x2174], R145 ;  /* 0x002174916a007388 */ /* 0x000fe20000000800 */
[C---:B------:R-:W-:Y:S01]  /*9920*/  FFMA.FTZ R118, R169.reuse, UR51, -R118 ;  /* 0x00000033a9767c23 */ /* 0x040fe20008010876 */
[----:B------:R-:W-:Y:S01]  /*9930*/  FFMA.FTZ R129, R64, UR51, -R129 ;  /* 0x0000003340817c23 */ /* 0x000fe20008010881 */
[----:B------:R-:W-:Y:S01]  /*9940*/  FMUL.FTZ R169, R169, UR47 ;  /* 0x0000002fa9a97c20 */ /* 0x000fe20008410000 */
[----:B------:R0:W-:Y:S01]  /*9950*/  STS [R106+0x217c], R130 ;  /* 0x00217c826a007388 */ /* 0x0001e20000000800 */
[----:B------:R-:W-:Y:S01]  /*9960*/  FFMA.FTZ R146, R132, UR51, R133 ;  /* 0x0000003384927c23 */ /* 0x000fe20008010085 */
[----:B------:R-:W-:Y:S01]  /*9970*/  FFMA.FTZ R113, R70, UR51, R113 ;  /* 0x0000003346717c23 */ /* 0x000fe20008010071 */
[----:B------:R-:W-:Y:S01]  /*9980*/  FFMA.FTZ R120, R167, UR51, R120 ;  /* 0x00000033a7787c23 */ /* 0x000fe20008010078 */
[----:B------:R-:W-:Y:S01]  /*9990*/  FFMA.FTZ R125, R150, UR51, R125 ;  /* 0x00000033967d7c23 */ /* 0x000fe2000801007d */
[-C--:B0-----:R-:W-:Y:S01]  /*99a0*/  FFMA.FTZ R106, R212, R107.reuse, -R109 ;  /* 0x0000006bd46a7223 */ /* 0x081fe2000001086d */
[----:B------:R-:W-:Y:S01]  /*99b0*/  FMUL.FTZ R107, R210, R107 ;  /* 0x0000006bd26b7220 */ /* 0x000fe20000410000 */
[----:B------:R-:W-:Y:S01]  /*99c0*/  MOV R109, UR20 ;  /* 0x00000014006d7c02 */ /* 0x000fe20008000f00 */
[----:B------:R-:W-:Y:S01]  /*99d0*/  FMUL.FTZ R130, R101, UR47 ;  /* 0x0000002f65827c20 */ /* 0x000fe20008410000 */
[----:B------:R-:W-:Y:S01]  /*99e0*/  FADD.FTZ R105, R105, R106 ;  /* 0x0000006a69697221 */ /* 0x000fe20000010000 */
[----:B------:R-:W-:Y:S01]  /*99f0*/  FFMA.FTZ R107, R212, R99, R107 ;  /* 0x00000063d46b7223 */ /* 0x000fe2000001006b */
[----:B------:R-:W-:-:S02]  /*9a00*/  FMUL.FTZ R106, R97, UR47 ;  /* 0x0000002f616a7c20 */ /* 0x000fc40008410000 */
[----:B------:R-:W-:Y:S01]  /*9a10*/  FADD.FTZ R152, R105, R110 ;  /* 0x0000006e69987221 */ /* 0x000fe20000010000 */
[----:B------:R-:W-:Y:S01]  /*9a20*/  FMUL.FTZ R105, R70, UR47 ;  /* 0x0000002f46697c20 */ /* 0x000fe20008410000 */
[----:B------:R-:W-:Y:S01]  /*9a30*/  FADD.FTZ R66, R66, R107 ;  /* 0x0000006b42427221 */ /* 0x000fe20000010000 */
[----:B------:R-:W-:Y:S01]  /*9a40*/  FMUL.FTZ R107, R203, R104 ;  /* 0x00000068cb6b7220 */ /* 0x000fe20000410000 */
[----:B------:R-:W-:Y:S01]  /*9a50*/  FMUL.FTZ R110, R190, UR47 ;  /* 0x0000002fbe6e7c20 */ /* 0x000fe20008410000 */
[----:B------:R-:W-:Y:S01]  /*9a60*/  FFMA.FTZ R114, R192, UR51, -R105 ;  /* 0x00000033c0727c23 */ /* 0x000fe20008010869 */
[----:B------:R-:W-:Y:S01]  /*9a70*/  FADD.FTZ R66, R66, R67 ;  /* 0x0000004342427221 */ /* 0x000fe20000010000 */
[----:B------:R-:W-:Y:S01]  /*9a80*/  FMUL.FTZ R105, R189, UR47 ;  /* 0x0000002fbd697c20 */ /* 0x000fe20008410000 */
[----:B------:R-:W-:Y:S01]  /*9a90*/  FFMA.FTZ R67, R227, R112, -R107 ;  /* 0x00000070e3437223 */ /* 0x000fe2000001086b */
[----:B------:R-:W-:Y:S01]  /*9aa0*/  FFMA.FTZ R107, R97, UR51, -R108 ;  /* 0x00000033616b7c23 */ /* 0x000fe2000801086c */
[----:B------:R-:W-:Y:S01]  /*9ab0*/  FMUL.FTZ R108, R17, R74 ;  /* 0x0000004a116c7220 */ /* 0x000fe20000410000 */
[----:B------:R-:W-:Y:S01]  /*9ac0*/  FFMA.FTZ R112, R190, UR51, -R105 ;  /* 0x00000033be707c23 */ /* 0x000fe20008010869 */
[----:B------:R-:W-:Y:S01]  /*9ad0*/  FFMA.FTZ R105, R181, UR51, R106 ;  /* 0x00000033b5697c23 */ /* 0x000fe2000801006a */
[----:B------:R-:W-:Y:S01]  /*9ae0*/  FFMA.FTZ R106, R164, UR51, -R121 ;  /* 0x00000033a46a7c23 */ /* 0x000fe20008010879 */
[----:B------:R-:W-:Y:S01]  /*9af0*/  FMUL.FTZ R164, R17, R164 ;  /* 0x000000a411a47220 */ /* 0x000fe20000410000 */
[----:B------:R-:W-:Y:S01]  /*9b00*/  FMUL.FTZ R126, R199, R108 ;  /* 0x0000006cc77e7220 */ /* 0x000fe20000410000 */
[----:B------:R-:W-:Y:S01]  /*9b10*/  FADD.FTZ R135, R66, R135 ;  /* 0x0000008742877221 */ /* 0x000fe20000010000 */
[----:B------:R-:W-:Y:S01]  /*9b20*/  LEA R66, R109, -R92, 0x1 ;  /* 0x8000005c6d427211 */ /* 0x000fe200078e08ff */
[----:B------:R-:W-:Y:S01]  /*9b30*/  FFMA.FTZ R109, R187, UR51, R116 ;  /* 0x00000033bb6d7c23 */ /* 0x000fe20008010074 */
[----:B------:R-:W-:Y:S01]  /*9b40*/  FFMA.FTZ R141, R115, R164, -R126 ;  /* 0x000000a4738d7223 */ /* 0x000fe2000001087e */
[----:B------:R-:W-:Y:S01]  /*9b50*/  FMUL.FTZ R126, R173, UR47 ;  /* 0x0000002fad7e7c20 */ /* 0x000fe20008410000 */
[----:B------:R-:W-:Y:S01]  /*9b60*/  FFMA.FTZ R116, R166, UR51, -R117 ;  /* 0x00000033a6747c23 */ /* 0x000fe20008010875 */
[----:B------:R-:W-:Y:S01]  /*9b70*/  BAR.SYNC.DEFER_BLOCKING 0x0 ;  /* 0x0000000000007b1d */ /* 0x000fe20000010000 */
[----:B------:R-:W-:Y:S01]  /*9b80*/  ISETP.GE.AND P0, PT, R66, 0x1, PT ;  /* 0x000000014200780c */ /* 0x000fe20003f06270 */
[----:B------:R-:W-:Y:S01]  /*9b90*/  FFMA.FTZ R117, R69, UR51, -R126 ;  /* 0x0000003345757c23 */ /* 0x000fe2000801087e */
[----:B------:R-:W-:Y:S01]  /*9ba0*/  FFMA.FTZ R126, R68, UR51, -R119 ;  /* 0x00000033447e7c23 */ /* 0x000fe20008010877 */
[----:B------:R-:W-:Y:S01]  /*9bb0*/  FMUL.FTZ R119, R150, UR47 ;  /* 0x0000002f96777c20 */ /* 0x000fe20008410000 */
[----:B------:R-:W-:Y:S01]  /*9bc0*/  FMUL.FTZ R121, R68, UR47 ;  /* 0x0000002f44797c20 */ /* 0x000fe20008410000 */
[----:B------:R-:W-:Y:S01]  /*9bd0*/  FFMA.FTZ R69, R173, UR51, R128 ;  /* 0x00000033ad457c23 */ /* 0x000fe20008010080 */
[----:B------:R-:W-:Y:S01]  /*9be0*/  FFMA.FTZ R110, R189, UR51, R110 ;  /* 0x00000033bd6e7c23 */ /* 0x000fe2000801006e */
[----:B------:R-:W-:Y:S01]  /*9bf0*/  FFMA.FTZ R119, R0, UR51, -R119 ;  /* 0x0000003300777c23 */ /* 0x000fe20008010877 */
[----:B------:R-:W-:Y:S01]  /*9c00*/  FFMA.FTZ R0, R3, UR51, -R136 ;  /* 0x0000003303007c23 */ /* 0x000fe20008010888 */
[C---:B------:R-:W-:Y:S01]  /*9c10*/  FMUL.FTZ R136, R155.reuse, UR47 ;  /* 0x0000002f9b887c20 */ /* 0x040fe20008410000 */
[----:B------:R-:W-:Y:S01]  /*9c20*/  FMUL.FTZ R3, R132, UR47 ;  /* 0x0000002f84037c20 */ /* 0x000fe20008410000 */
[----:B------:R-:W-:Y:S01]  /*9c30*/  FFMA.FTZ R128, R148, UR51, R121 ;  /* 0x0000003394807c23 */ /* 0x000fe20008010079 */
[----:B------:R-:W-:Y:S01]  /*9c40*/  FFMA.FTZ R121, R155, UR51, -R130 ;  /* 0x000000339b797c23 */ /* 0x000fe20008010882 */
[----:B------:R-:W-:Y:S01]  /*9c50*/  FFMA.FTZ R127, R101, UR51, R136 ;  /* 0x00000033657f7c23 */ /* 0x000fe20008010088 */
[----:B------:R-:W-:Y:S01]  /*9c60*/  FFMA.FTZ R136, R2, UR51, -R3 ;  /* 0x0000003302887c23 */ /* 0x000fe20008010803 */
[----:B------:R-:W-:Y:S01]  /*9c70*/  FMUL.FTZ R2, R140, UR47 ;  /* 0x0000002f8c027c20 */ /* 0x000fe20008410000 */
[----:B------:R-:W-:Y:S01]  /*9c80*/  FFMA.FTZ R130, R153, UR51, R138 ;  /* 0x0000003399827c23 */ /* 0x000fe2000801008a */
[----:B------:R-:W-:Y:S01]  /*9c90*/  FMUL.FTZ R3, R64, UR47 ;  /* 0x0000002f40037c20 */ /* 0x000fe20008410000 */
[----:B------:R-:W-:Y:S01]  /*9ca0*/  FMUL.FTZ R138, R137, UR47 ;  /* 0x0000002f898a7c20 */ /* 0x000fe20008410000 */
[----:B------:R-:W-:Y:S01]  /*9cb0*/  FFMA.FTZ R131, R139, UR51, -R2 ;  /* 0x000000338b837c23 */ /* 0x000fe20008010802 */
[----:B------:R-:W-:Y:S01]  /*9cc0*/  FMUL.FTZ R64, R65, UR47 ;  /* 0x0000002f41407c20 */ /* 0x000fe20008410000 */
[----:B------:R-:W-:Y:S01]  /*9cd0*/  FMUL.FTZ R139, R139, UR47 ;  /* 0x0000002f8b8b7c20 */ /* 0x000fe20008410000 */
[----:B------:R-:W-:Y:S01]  /*9ce0*/  FFMA.FTZ R68, R170, UR51, R169 ;  /* 0x00000033aa447c23 */ /* 0x000fe200080100a9 */
[----:B------:R-:W-:Y:S01]  /*9cf0*/  FFMA.FTZ R138, R65, UR51, -R138 ;  /* 0x00000033418a7c23 */ /* 0x000fe2000801088a */
        /* <DEDUP_REMOVED lines=32> */
.L_x_3975:
[----:B------:R-:W-:Y:S05]  /*9f00*/  BSYNC B0 ;  /* 0x0000000000007941 */ /* 0x000fea0003800000 */
.L_x_3974:
[----:B------:R-:W-:Y:S01]  /*9f10*/  USHF.R.U32.HI UR20, URZ, 0x1, UR31 ;  /* 0x000000013f147899 */ /* 0x000fe2000801161f */
[----:B------:R-:W1:Y:S01]  /*9f20*/  LDC.64 R2, c[0x0][0x380] ;  /* 0x0000e000ff027b82 */ /* 0x000e620000000a00 */
[----:B------:R-:W-:Y:S01]  /*9f30*/  USHF.R.U64 UR47, UR30, 0x1, UR31 ;  /* 0x000000011e2f7899 */ /* 0x000fe2000800121f */
[----:B------:R-:W-:Y:S01]  /*9f40*/  FMUL.FTZ R164, R199, R164 ;  /* 0x000000a4c7a47220 */ /* 0x000fe20000410000 */
[----:B------:R-:W-:Y:S01]  /*9f50*/  UIMAD UR51, UR20, UR12, URZ ;  /* 0x0000000c143372a4 */ /* 0x000fe2000f8e023f */
[----:B------:R-:W-:Y:S01]  /*9f60*/  FADD.FTZ R152, R152, R67 ;  /* 0x0000004398987221 */ /* 0x000fe20000010000 */
[----:B------:R-:W-:Y:S01]  /*9f70*/  UIMAD.WIDE.U32 UR20, UR47, UR12, URZ ;  /* 0x0000000c2f1472a5 */ /* 0x000fe2000f8e003f */
[----:B------:R-:W-:Y:S01]  /*9f80*/  FFMA.FTZ R164, R115, R108, R164 ;  /* 0x0000006c73a47223 */ /* 0x000fe200000100a4 */
[----:B------:R-:W-:Y:S01]  /*9f90*/  UIMAD UR51, UR13, UR47, UR51 ;  /* 0x0000002f0d3372a4 */ /* 0x000fe2000f8e0233 */
[----:B------:R-:W-:Y:S01]  /*9fa0*/  FMUL.FTZ R67, R16, R93 ;  /* 0x0000005d10437220 */ /* 0x000fe20000410000 */
[----:B------:R-:W-:Y:S01]  /*9fb0*/  UIMAD UR46, UR46, UR32, URZ ;  /* 0x000000202e2e72a4 */ /* 0x000fe2000f8e023f */
[C---:B------:R-:W-:Y:S01]  /*9fc0*/  FMUL.FTZ R93, R24.reuse, R181 ;  /* 0x000000b5185d7220 */ /* 0x040fe20000410000 */
[----:B------:R-:W-:Y:S01]  /*9fd0*/  UIADD3 UR21, UR51, UR21, URZ ;  /* 0x0000001533157290 */ /* 0x000fe2000fffe03f */
[----:B------:R-:W-:Y:S01]  /*9fe0*/  FADD.FTZ R177, R177, R82 ;  /* 0x00000052b1b17221 */ /* 0x000fe20000010000 */
[----:B------:R-:W-:Y:S01]  /*9ff0*/  UIMAD UR46, UR14, UR33, UR46 ;  /* 0x000000210e2e72a4 */ /* 0x000fe2000f8e022e */
[----:B------:R-:W-:Y:S01]  /*a000*/  FADD.FTZ R164, R135, R164 ;  /* 0x000000a487a47221 */ /* 0x000fe20000010000 */
[----:B------:R-:W-:Y:S01]  /*a010*/  UIMAD.WIDE.U32 UR20, UR14, UR32, UR20 ;  /* 0x000000200e1472a5 */ /* 0x000fe2000f8e0014 */
[----:B------:R-:W-:Y:S01]  /*a020*/  FFMA.FTZ R82, -R24, R6, R229 ;  /* 0x0000000618527223 */ /* 0x000fe200000101e5 */
[----:B------:R-:W-:Y:S01]  /*a030*/  FMUL.FTZ R135, R16, R187 ;  /* 0x000000bb10877220 */ /* 0x000fe20000410000 */
[----:B------:R-:W-:Y:S01]  /*a040*/  FMUL.FTZ R97, R24, R97 ;  /* 0x0000006118617220 */ /* 0x000fe20000410000 */
[----:B------:R-:W-:Y:S01]  /*a050*/  UIADD3 UR46, UR46, UR21, URZ ;  /* 0x000000152e2e7290 */ /* 0x000fe2000fffe03f */
[----:B0-----:R-:W-:Y:S01]  /*a060*/  FMUL.FTZ R65, R198, R93 ;  /* 0x0000005dc6417220 */ /* 0x001fe20000410000 */
[----:B------:R-:W-:Y:S01]  /*a070*/  ULEA UR47, UP0, UR20, UR34, 0x3 ;  /* 0x00000022142f7291 */ /* 0x000fe2000f80183f */
[----:B------:R-:W-:Y:S01]  /*a080*/  FADD.FTZ R141, R152, R141 ;  /* 0x0000008d988d7221 */ /* 0x000fe20000010000 */
[----:B------:R-:W-:Y:S01]  /*a090*/  UIADD3 UR21, UR6, -UR19, URZ ;  /* 0x8000001306157290 */ /* 0x000fe2000fffe03f */
[----:B------:R-:W-:Y:S01]  /*a0a0*/  FFMA.FTZ R230, -R16, R5, R230 ;  /* 0x0000000510e67223 */ /* 0x000fe200000101e6 */
[----:B------:R-:W-:Y:S01]  /*a0b0*/  ULEA.HI.X UR46, UR20, UR35, UR46, 0x3, UP0 ;  /* 0x00000023142e7291 */ /* 0x000fe200080f1c2e */
[C---:B------:R-:W-:Y:S01]  /*a0c0*/  FMUL.FTZ R152, R23.reuse, R189 ;  /* 0x000000bd17987220 */ /* 0x040fe20000410000 */
[----:B------:R-:W-:Y:S01]  /*a0d0*/  UIMAD UR20, UR21, -0x1000, URZ ;  /* 0xfffff000151478a4 */ /* 0x000fe2000f8e023f */
[----:B------:R-:W-:Y:S01]  /*a0e0*/  FMUL.FTZ R143, R200, R135 ;  /* 0x00000087c88f7220 */ /* 0x000fe20000410000 */
[-C--:B------:R-:W-:Y:S01]  /*a0f0*/  FFMA.FTZ R154, R82, R97.reuse, -R65 ;  /* 0x00000061529a7223 */ /* 0x080fe20000010841 */
[----:B------:R-:W-:Y:S01]  /*a100*/  LEA R64, P0, R92, UR47, 0x2 ;  /* 0x0000002f5c407c11 */ /* 0x000fe2000f8010ff */
[----:B------:R-:W-:Y:S01]  /*a110*/  FMUL.FTZ R97, R198, R97 ;  /* 0x00000061c6617220 */ /* 0x000fe20000410000 */
[----:B------:R-:W-:Y:S01]  /*a120*/  USHF.L.U64.HI UR21, UR8, 0x2, UR9 ;  /* 0x0000000208157899 */ /* 0x000fe20008010209 */
[C---:B------:R-:W-:Y:S01]  /*a130*/  FFMA.FTZ R139, -R23.reuse, R4, R202 ;  /* 0x00000004178b7223 */ /* 0x040fe200000101ca */
[----:B------:R-:W-:Y:S01]  /*a140*/  FMUL.FTZ R190, R23, R190 ;  /* 0x000000be17be7220 */ /* 0x000fe20000410000 */
[----:B------:R-:W-:Y:S01]  /*a150*/  FMUL.FTZ R156, R201, R152 ;  /* 0x00000098c99c7220 */ /* 0x000fe20000410000 */
[----:B------:R-:W-:Y:S01]  /*a160*/  MOV R145, UR20 ;  /* 0x0000001400917c02 */ /* 0x000fe20008000f00 */
[----:B------:R-:W-:Y:S01]  /*a170*/  FFMA.FTZ R158, R230, R67, -R143 ;  /* 0x00000043e69e7223 */ /* 0x000fe2000001088f */
[----:B------:R-:W-:Y:S01]  /*a180*/  LEA.HI.X R65, R92, UR46, RZ, 0x2, P0 ;  /* 0x0000002e5c417c11 */ /* 0x000fe200080f14ff */
[----:B------:R-:W-:Y:S01]  /*a190*/  FFMA.FTZ R97, R82, R93, R97 ;  /* 0x0000005d52617223 */ /* 0x000fe20000010061 */
[----:B------:R-:W-:Y:S01]  /*a1a0*/  FMUL.FTZ R67, R200, R67 ;  /* 0x00000043c8437220 */ /* 0x000fe20000410000 */
[----:B------:R-:W-:Y:S01]  /*a1b0*/  USHF.L.U32 UR20, UR8, 0x2, URZ ;  /* 0x0000000208147899 */ /* 0x000fe2000800063f */
[----:B------:R-:W-:Y:S01]  /*a1c0*/  FADD.FTZ R141, R141, R154 ;  /* 0x0000009a8d8d7221 */ /* 0x000fe20000010000 */
[----:B-1----:R-:W-:-:S02]  /*a1d0*/  IMAD R154, R2, UR21, RZ ;  /* 0x00000015029a7c24 */ /* 0x002fc4000f8e02ff */
[----:B------:R-:W-:Y:S01]  /*a1e0*/  FFMA.FTZ R160, R139, R190, -R156 ;  /* 0x000000be8ba07223 */ /* 0x000fe2000001089c */
[----:B------:R-:W-:Y:S01]  /*a1f0*/  FADD.FTZ R97, R164, R97 ;  /* 0x00000061a4617221 */ /* 0x000fe20000010000 */
[----:B------:R-:W-:Y:S01]  /*a200*/  FFMA.FTZ R156, R230, R135, R67 ;  /* 0x00000087e69c7223 */ /* 0x000fe20000010043 */
[----:B------:R-:W-:-:S04]  /*a210*/  IMAD.WIDE R64, R145, 0x4, R64 ;  /* 0x0000000491407825 */ /* 0x000fc800078e0240 */
[C---:B------:R-:W-:Y:S01]  /*a220*/  FFMA.FTZ R216, -R15.reuse, R163, R216 ;  /* 0x000000a30fd87223 */ /* 0x040fe200000101d8 */
[----:B------:R-:W-:Y:S01]  /*a230*/  FMUL.FTZ R192, R15, R192 ;  /* 0x000000c00fc07220 */ /* 0x000fe20000410000 */
[----:B------:R-:W-:Y:S01]  /*a240*/  FADD.FTZ R67, R97, R156 ;  /* 0x0000009c61437221 */ /* 0x000fe20000010000 */
[----:B------:R-:W-:Y:S02]  /*a250*/  IMAD R145, R3, UR20, R154 ;  /* 0x0000001403917c24 */ /* 0x000fe4000f8e029a */
[----:B------:R-:W-:Y:S01]  /*a260*/  FMUL.FTZ R154, R15, R70 ;  /* 0x000000460f9a7220 */ /* 0x000fe20000410000 */
[----:B------:R-:W-:Y:S01]  /*a270*/  IADD3 R97, R92, 0x80, RZ ;  /* 0x000000805c617810 */ /* 0x000fe20007ffe0ff */
[----:B------:R-:W-:Y:S01]  /*a280*/  IMAD.WIDE.U32 R64, R2, UR20, R64 ;  /* 0x0000001402407c25 */ /* 0x000fe2000f8e0040 */
[----:B------:R-:W-:-:S03]  /*a290*/  ISETP.GE.AND P0, PT, R66, 0x81, PT ;  /* 0x000000814200780c */ /* 0x000fc60003f06270 */
[----:B------:R-:W-:Y:S01]  /*a2a0*/  FMUL.FTZ R3, R231, R154 ;  /* 0x0000009ae7037220 */ /* 0x000fe20000410000 */
[----:B------:R-:W-:Y:S01]  /*a2b0*/  LEA.HI.SX32 R2, R97, R92, 0x1b ;  /* 0x0000005c61027211 */ /* 0x000fe200078fdaff */
[----:B------:R-:W-:Y:S01]  /*a2c0*/  FADD.FTZ R141, R141, R158 ;  /* 0x0000009e8d8d7221 */ /* 0x000fe20000010000 */
[----:B------:R-:W-:Y:S01]  /*a2d0*/  FMUL.FTZ R190, R201, R190 ;  /* 0x000000bec9be7220 */ /* 0x000fe20000410000 */
[----:B------:R-:W-:Y:S01]  /*a2e0*/  FFMA.FTZ R97, R216, R192, -R3 ;  /* 0x000000c0d8617223 */ /* 0x000fe20000010803 */
[----:B------:R-:W-:Y:S01]  /*a2f0*/  IADD3 R3, R65, R145, RZ ;  /* 0x0000009141037210 */ /* 0x000fe20007ffe0ff */
[----:B------:R-:W-:Y:S01]  /*a300*/  FADD.FTZ R160, R141, R160 ;  /* 0x000000a08da07221 */ /* 0x000fe20000010000 */
[----:B------:R-:W-:Y:S01]  /*a310*/  LEA R65, R2, R91, 0x2 ;  /* 0x0000005b02417211 */ /* 0x000fe200078e10ff */
[----:B------:R-:W-:Y:S01]  /*a320*/  FFMA.FTZ R190, R139, R152, R190 ;  /* 0x000000988bbe7223 */ /* 0x000fe200000100be */
[C---:B------:R-:W-:Y:S01]  /*a330*/  IADD3 R141, R92.reuse, 0x100, RZ ;  /* 0x000001005c8d7810 */ /* 0x040fe20007ffe0ff */
[----:B------:R-:W-:Y:S01]  /*a340*/  BSSY B0, `(.L_x_3976) ;  /* 0x000000e000007945 */ /* 0x000fe20003800000 */
[----:B------:R-:W-:Y:S01]  /*a350*/  IADD3 R143, R92, 0x180, RZ ;  /* 0x000001805c8f7810 */ /* 0x000fe20007ffe0ff */
[----:B------:R-:W-:Y:S01]  /*a360*/  FADD.FTZ R179, R179, -R182 ;  /* 0x800000b6b3b37221 */ /* 0x000fe20000010000 */
[----:B------:R-:W0:Y:S01]  /*a370*/  LDS R65, [R65+0x2300] ;  /* 0x0023000041417984 */ /* 0x000e220000000800 */
[----:B------:R-:W-:Y:S01]  /*a380*/  LEA.HI.SX32 R156, R141, R92, 0x1b ;  /* 0x0000005c8d9c7211 */ /* 0x000fe200078fdaff */
[----:B------:R-:W-:Y:S01]  /*a390*/  FADD.FTZ R67, R67, R190 ;  /* 0x000000be43437221 */ /* 0x000fe20000010000 */
[----:B------:R-:W-:Y:S01]  /*a3a0*/  MOV R2, R64 ;  /* 0x0000004000027202 */ /* 0x000fe20000000f00 */
[----:B------:R-:W-:Y:S01]  /*a3b0*/  FADD.FTZ R97, R160, R97 ;  /* 0x00000061a0617221 */ /* 0x000fe20000010000 */
[----:B------:R-:W-:-:S02]  /*a3c0*/  ISETP.GE.AND P1, PT, R66, 0x101, PT ;  /* 0x000001014200780c */ /* 0x000fc40003f26270 */
[----:B------:R-:W-:Y:S02]  /*a3d0*/  ISETP.GE.AND P2, PT, R66, 0x181, PT ;  /* 0x000001814200780c */ /* 0x000fe40003f46270 */
[----:B------:R-:W-:Y:S02]  /*a3e0*/  LEA.HI.SX32 R64, R143, R92, 0x1b ;  /* 0x0000005c8f407211 */ /* 0x000fe400078fdaff */
[----:B------:R-:W-:Y:S01]  /*a3f0*/  LEA R156, R156, R91, 0x2 ;  /* 0x0000005b9c9c7211 */ /* 0x000fe200078e10ff */
[----:B------:R-:W-:Y:S08]  /*a400*/  @!P0 BRA `(.L_x_3977) ;  /* 0x0000000000048947 */ /* 0x000ff00003800000 */
[----:B0-----:R1:W-:Y:S02]  /*a410*/  REDG.E.ADD.F32.FTZ.RN.STRONG.GPU desc[UR22][R2.64+-0x3e00], R65 ;  /* 0xffc20041020079a6 */ /* 0x0013e4000c10f396 */
.L_x_3977:
[----:B------:R-:W-:Y:S05]  /*a420*/  BSYNC B0 ;  /* 0x0000000000007941 */ /* 0x000fea0003800000 */
.L_x_3976:
[----:B01----:R0:W1:Y:S01]  /*a430*/  LDS R65, [R156+0x2500] ;  /* 0x002500009c417984 */ /* 0x0030620000000800 */
[----:B------:R-:W-:Y:S01]  /*a440*/  BSSY B0, `(.L_x_3978) ;  /* 0x0000004000007945 */ /* 0x000fe20003800000 */
[----:B------:R-:W-:-:S03]  /*a450*/  LEA R64, R64, R91, 0x2 ;  /* 0x0000005b40407211 */ /* 0x000fc600078e10ff */
[----:B------:R-:W-:Y:S05]  /*a460*/  @!P1 BRA `(.L_x_3979) ;  /* 0x0000000000049947 */ /* 0x000fea0003800000 */
[----:B-1----:R2:W-:Y:S02]  /*a470*/  REDG.E.ADD.F32.FTZ.RN.STRONG.GPU desc[UR22][R2.64+-0x3c00], R65 ;  /* 0xffc40041020079a6 */ /* 0x0025e4000c10f396 */
.L_x_3979:
[----:B------:R-:W-:Y:S05]  /*a480*/  BSYNC B0 ;  /* 0x0000000000007941 */ /* 0x000fea0003800000 */
.L_x_3978:
[----:B-12---:R1:W2:Y:S01]  /*a490*/  LDS R65, [R64+0x2700] ;  /* 0x0027000040417984 */ /* 0x0062a20000000800 */
[----:B------:R-:W-:Y:S01]  /*a4a0*/  BSSY B0, `(.L_x_3980) ;  /* 0x0000005000007945 */ /* 0x000fe20003800000 */
[C---:B------:R-:W-:Y:S02]  /*a4b0*/  IADD3 R143, R92.reuse, 0x200, RZ ;  /* 0x000002005c8f7810 */ /* 0x040fe40007ffe0ff */
[----:B------:R-:W-:Y:S01]  /*a4c0*/  IADD3 R141, R92, 0x280, RZ ;  /* 0x000002805c8d7810 */ /* 0x000fe20007ffe0ff */
[----:B------:R-:W-:Y:S06]  /*a4d0*/  @!P2 BRA `(.L_x_3981) ;  /* 0x000000000004a947 */ /* 0x000fec0003800000 */
[----:B--2---:R3:W-:Y:S02]  /*a4e0*/  REDG.E.ADD.F32.FTZ.RN.STRONG.GPU desc[UR22][R2.64+-0x3a00], R65 ;  /* 0xffc60041020079a6 */ /* 0x0047e4000c10f396 */
.L_x_3981:
[----:B------:R-:W-:Y:S05]  /*a4f0*/  BSYNC B0 ;  /* 0x0000000000007941 */ /* 0x000fea0003800000 */
.L_x_3980:
        /* <DEDUP_REMOVED lines=18> */
.L_x_3983:
[----:B------:R-:W-:Y:S05]  /*a620*/  BSYNC B0 ;  /* 0x0000000000007941 */ /* 0x000fea0003800000 */
.L_x_3982:
[----:B0-2---:R0:W1:Y:S01]  /*a630*/  LDS R65, [R156+0x2b00] ;  /* 0x002b00009c417984 */ /* 0x0050620000000800 */
[----:B------:R-:W-:Y:S01]  /*a640*/  BSSY B0, `(.L_x_3984) ;  /* 0x0000006000007945 */ /* 0x000fe20003800000 */
[----:B------:R-:W-:Y:S02]  /*a650*/  IADD3 R143, R92, 0x400, RZ ;  /* 0x000004005c8f7810 */ /* 0x000fe40007ffe0ff */
[----:B------:R-:W-:Y:S02]  /*a660*/  LEA.HI.SX32 R64, R141, R92, 0x1b ;  /* 0x0000005c8d407211 */ /* 0x000fe400078fdaff */
[----:B------:R-:W-:Y:S01]  /*a670*/  LEA R158, R158, R91, 0x2 ;  /* 0x0000005b9e9e7211 */ /* 0x000fe200078e10ff */
[----:B------:R-:W-:Y:S06]  /*a680*/  @!P0 BRA `(.L_x_3985) ;  /* 0x0000000000048947 */ /* 0x000fec0003800000 */
[----:B-1----:R2:W-:Y:S02]  /*a690*/  REDG.E.ADD.F32.FTZ.RN.STRONG.GPU desc[UR22][R2.64+-0x3600], R65 ;  /* 0xffca0041020079a6 */ /* 0x0025e4000c10f396 */
.L_x_3985:
[----:B------:R-:W-:Y:S05]  /*a6a0*/  BSYNC B0 ;  /* 0x0000000000007941 */ /* 0x000fea0003800000 */
.L_x_3984:
[----:B-12---:R1:W2:Y:S01]  /*a6b0*/  LDS R65, [R158+0x2d00] ;  /* 0x002d00009e417984 */ /* 0x0062a20000000800 */
[----:B------:R-:W-:Y:S01]  /*a6c0*/  BSSY B0, `(.L_x_3986) ;  /* 0x0000006000007945 */ /* 0x000fe20003800000 */
[----:B------:R-:W-:Y:S02]  /*a6d0*/  IADD3 R141, R92, 0x480, RZ ;  /* 0x000004805c8d7810 */ /* 0x000fe40007ffe0ff */
[----:B0-----:R-:W-:Y:S02]  /*a6e0*/  LEA.HI.SX32 R156, R143, R92, 0x1b ;  /* 0x0000005c8f9c7211 */ /* 0x001fe400078fdaff */
[----:B------:R-:W-:Y:S01]  /*a6f0*/  LEA R145, R64, R91, 0x2 ;  /* 0x0000005b40917211 */ /* 0x000fe200078e10ff */
[----:B------:R-:W-:Y:S06]  /*a700*/  @!P1 BRA `(.L_x_3987) ;  /* 0x0000000000049947 */ /* 0x000fec0003800000 */
[----:B--2---:R0:W-:Y:S02]  /*a710*/  REDG.E.ADD.F32.FTZ.RN.STRONG.GPU desc[UR22][R2.64+-0x3400], R65 ;  /* 0xffcc0041020079a6 */ /* 0x0041e4000c10f396 */
.L_x_3987:
[----:B------:R-:W-:Y:S05]  /*a720*/  BSYNC B0 ;  /* 0x0000000000007941 */ /* 0x000fea0003800000 */
.L_x_3986:
[----:B0-2---:R0:W2:Y:S01]  /*a730*/  LDS R65, [R145+0x2f00] ;  /* 0x002f000091417984 */ /* 0x0050a20000000800 */
[----:B------:R-:W-:Y:S01]  /*a740*/  BSSY B0, `(.L_x_3988) ;  /* 0x0000006000007945 */ /* 0x000fe20003800000 */
[----:B------:R-:W-:Y:S02]  /*a750*/  LEA.HI.SX32 R64, R141, R92, 0x1b ;  /* 0x0000005c8d407211 */ /* 0x000fe400078fdaff */
[----:B------:R-:W-:Y:S02]  /*a760*/  IADD3 R143, R92, 0x500, RZ ;  /* 0x000005005c8f7810 */ /* 0x000fe40007ffe0ff */
[----:B------:R-:W-:Y:S01]  /*a770*/  LEA R141, R156, R91, 0x2 ;  /* 0x0000005b9c8d7211 */ /* 0x000fe200078e10ff */
[----:B------:R-:W-:Y:S06]  /*a780*/  @!P2 BRA `(.L_x_3989) ;  /* 0x000000000004a947 */ /* 0x000fec0003800000 */
[----:B--2---:R3:W-:Y:S02]  /*a790*/  REDG.E.ADD.F32.FTZ.RN.STRONG.GPU desc[UR22][R2.64+-0x3200], R65 ;  /* 0xffce0041020079a6 */ /* 0x0047e4000c10f396 */
.L_x_3989:
[----:B------:R-:W-:Y:S05]  /*a7a0*/  BSYNC B0 ;  /* 0x0000000000007941 */ /* 0x000fea0003800000 */
.L_x_3988:
[----:B--23--:R2:W3:Y:S01]  /*a7b0*/  LDS R65, [R141+0x3100] ;  /* 0x003100008d417984 */ /* 0x00c4e20000000800 */
[----:B------:R-:W-:Y:S01]  /*a7c0*/  BSSY B0, `(.L_x_3990) ;  /* 0x0000005000007945 */ /* 0x000fe20003800000 */
[----:B------:R-:W-:Y:S02]  /*a7d0*/  LEA.HI.SX32 R156, R143, R92, 0x1b ;  /* 0x0000005c8f9c7211 */ /* 0x000fe400078fdaff */
[----:B------:R-:W-:Y:S01]  /*a7e0*/  LEA R64, R64, R91, 0x2 ;  /* 0x0000005b40407211 */ /* 0x000fe200078e10ff */
[----:B------:R-:W-:Y:S06]  /*a7f0*/  @!P3 BRA `(.L_x_3991) ;  /* 0x000000000004b947 */ /* 0x000fec0003800000 */
[----:B---3--:R3:W-:Y:S02]  /*a800*/  REDG.E.ADD.F32.FTZ.RN.STRONG.GPU desc[UR22][R2.64+-0x3000], R65 ;  /* 0xffd00041020079a6 */ /* 0x0087e4000c10f396 */
.L_x_3991:
[----:B------:R-:W-:Y:S05]  /*a810*/  BSYNC B0 ;  /* 0x0000000000007941 */ /* 0x000fea0003800000 */
.L_x_3990:
[----:B---3--:R3:W0:Y:S01]  /*a820*/  LDS R65, [R64+0x3300] ;  /* 0x0033000040417984 */ /* 0x0086220000000800 */
[----:B------:R-:W-:Y:S01]  /*a830*/  BSSY B0, `(.L_x_3992) ;  /* 0x0000004000007945 */ /* 0x000fe20003800000 */
[----:B------:R-:W-:-:S03]  /*a840*/  LEA R156, R156, R91, 0x2 ;  /* 0x0000005b9c9c7211 */ /* 0x000fc600078e10ff */
[----:B------:R-:W-:Y:S05]  /*a850*/  @!P4 BRA `(.L_x_3993) ;  /* 0x000000000004c947 */ /* 0x000fea0003800000 */
[----:B0-----:R0:W-:Y:S02]  /*a860*/  REDG.E.ADD.F32.FTZ.RN.STRONG.GPU desc[UR22][R2.64+-0x2e00], R65 ;  /* 0xffd20041020079a6 */ /* 0x0011e4000c10f396 */
.L_x_3993:
[----:B------:R-:W-:Y:S05]  /*a870*/  BSYNC B0 ;  /* 0x0000000000007941 */ /* 0x000fea0003800000 */
.L_x_3992:
[----:B0-----:R0:W0:Y:S01]  /*a880*/  LDS R65, [R156+0x3500] ;  /* 0x003500009c417984 */ /* 0x0010220000000800 */
[----:B------:R-:W-:Y:S01]  /*a890*/  BSSY B0, `(.L_x_3994) ;  /* 0x0000005000007945 */ /* 0x000fe20003800000 */
[C---:B--2---:R-:W-:Y:S02]  /*a8a0*/  IADD3 R141, R92.reuse, 0x580, RZ ;  /* 0x000005805c8d7810 */ /* 0x044fe40007ffe0ff */
[----:B------:R-:W-:Y:S01]  /*a8b0*/  IADD3 R143, R92, 0x600, RZ ;  /* 0x000006005c8f7810 */ /* 0x000fe20007ffe0ff */
[----:B------:R-:W-:Y:S06]  /*a8c0*/  @!P5 BRA `(.L_x_3995) ;  /* 0x000000000004d947 */ /* 0x000fec0003800000 */
[----:B0-----:R2:W-:Y:S02]  /*a8d0*/  REDG.E.ADD.F32.FTZ.RN.STRONG.GPU desc[UR22][R2.64+-0x2c00], R65 ;  /* 0xffd40041020079a6 */ /* 0x0015e4000c10f396 */
.L_x_3995:
[----:B------:R-:W-:Y:S05]  /*a8e0*/  BSYNC B0 ;  /* 0x0000000000007941 */ /* 0x000fea0003800000 */
.L_x_3994:
        /* <DEDUP_REMOVED lines=18> */
.L_x_3997:
[----:B------:R-:W-:Y:S05]  /*aa10*/  BSYNC B0 ;  /* 0x0000000000007941 */ /* 0x000fea0003800000 */
.L_x_3996:
[----:B01----:R0:W1:Y:S01]  /*aa20*/  LDS R65, [R156+0x3900] ;  /* 0x003900009c417984 */ /* 0x0030620000000800 */
[----:B------:R-:W-:Y:S01]  /*aa30*/  BSSY B0, `(.L_x_3998) ;  /* 0x0000006000007945 */ /* 0x000fe20003800000 */
[----:B------:R-:W-:Y:S02]  /*aa40*/  IADD3 R143, R92, 0x780, RZ ;  /* 0x000007805c8f7810 */ /* 0x000fe40007ffe0ff */
[----:B------:R-:W-:Y:S02]  /*aa50*/  LEA.HI.SX32 R64, R141, R92, 0x1b ;  /* 0x0000005c8d407211 */ /* 0x000fe400078fdaff */
[----:B------:R-:W-:Y:S01]  /*aa60*/  LEA R158, R158, R91, 0x2 ;  /* 0x0000005b9e9e7211 */ /* 0x000fe200078e10ff */
[----:B------:R-:W-:Y:S06]  /*aa70*/  @!P0 BRA `(.L_x_3999) ;  /* 0x0000000000048947 */ /* 0x000fec0003800000 */
[----:B-1----:R2:W-:Y:S02]  /*aa80*/  REDG.E.ADD.F32.FTZ.RN.STRONG.GPU desc[UR22][R2.64+-0x2800], R65 ;  /* 0xffd80041020079a6 */ /* 0x0025e4000c10f396 */
.L_x_3999:
[----:B------:R-:W-:Y:S05]  /*aa90*/  BSYNC B0 ;  /* 0x0000000000007941 */ /* 0x000fea0003800000 */
.L_x_3998:
[----:B-12---:R1:W2:Y:S01]  /*aaa0*/  LDS R65, [R158+0x3b00] ;  /* 0x003b00009e417984 */ /* 0x0062a20000000800 */
[----:B------:R-:W-:Y:S01]  /*aab0*/  BSSY B0, `(.L_x_4000) ;  /* 0x0000006000007945 */ /* 0x000fe20003800000 */
[----:B------:R-:W-:Y:S02]  /*aac0*/  IADD3 R141, R92, 0x800, RZ ;  /* 0x000008005c8d7810 */ /* 0x000fe40007ffe0ff */
[----:B0-----:R-:W-:Y:S02]  /*aad0*/  LEA.HI.SX32 R156, R143, R92, 0x1b ;  /* 0x0000005c8f9c7211 */ /* 0x001fe400078fdaff */
[----:B------:R-:W-:Y:S01]  /*aae0*/  LEA R145, R64, R91, 0x2 ;  /* 0x0000005b40917211 */ /* 0x000fe200078e10ff */
[----:B------:R-:W-:Y:S06]  /*aaf0*/  @!P1 BRA `(.L_x_4001) ;  /* 0x0000000000049947 */ /* 0x000fec0003800000 */
[----:B--2---:R0:W-:Y:S02]  /*ab00*/  REDG.E.ADD.F32.FTZ.RN.STRONG.GPU desc[UR22][R2.64+-0x2600], R65 ;  /* 0xffda0041020079a6 */ /* 0x0041e4000c10f396 */
.L_x_4001:
[----:B------:R-:W-:Y:S05]  /*ab10*/  BSYNC B0 ;  /* 0x0000000000007941 */ /* 0x000fea0003800000 */
.L_x_4000:
[----:B0-2---:R0:W2:Y:S01]  /*ab20*/  LDS R65, [R145+0x3d00] ;  /* 0x003d000091417984 */ /* 0x0050a20000000800 */
[----:B------:R-:W-:Y:S01]  /*ab30*/  BSSY B0, `(.L_x_4002) ;  /* 0x0000006000007945 */ /* 0x000fe20003800000 */
[----:B------:R-:W-:Y:S02]  /*ab40*/  LEA.HI.SX32 R64, R141, R92, 0x1b ;  /* 0x0000005c8d407211 */ /* 0x000fe400078fdaff */
[----:B------:R-:W-:Y:S02]  /*ab50*/  IADD3 R143, R92, 0x880, RZ ;  /* 0x000008805c8f7810 */ /* 0x000fe40007ffe0ff */
[----:B------:R-:W-:Y:S01]  /*ab60*/  LEA R141, R156, R91, 0x2 ;  /* 0x0000005b9c8d7211 */ /* 0x000fe200078e10ff */
[----:B------:R-:W-:Y:S06]  /*ab70*/  @!P2 BRA `(.L_x_4003) ;  /* 0x000000000004a947 */ /* 0x000fec0003800000 */
[----:B--2---:R3:W-:Y:S02]  /*ab80*/  REDG.E.ADD.F32.FTZ.RN.STRONG.GPU desc[UR22][R2.64+-0x2400], R65 ;  /* 0xffdc0041020079a6 */ /* 0x0047e4000c10f396 */
.L_x_4003:
[----:B------:R-:W-:Y:S05]  /*ab90*/  BSYNC B0 ;  /* 0x0000000000007941 */ /* 0x000fea0003800000 */
.L_x_4002:
[----:B--23--:R2:W3:Y:S01]  /*aba0*/  LDS R65, [R141+0x3f00] ;  /* 0x003f00008d417984 */ /* 0x00c4e20000000800 */
[----:B------:R-:W-:Y:S01]  /*abb0*/  BSSY B0, `(.L_x_4004) ;  /* 0x0000005000007945 */ /* 0x000fe20003800000 */
[----:B------:R-:W-:Y:S02]  /*abc0*/  LEA.HI.SX32 R156, R143, R92, 0x1b ;  /* 0x0000005c8f9c7211 */ /* 0x000fe400078fdaff */
[----:B------:R-:W-:Y:S01]  /*abd0*/  LEA R64, R64, R91, 0x2 ;  /* 0x0000005b40407211 */ /* 0x000fe200078e10ff */
[----:B------:R-:W-:Y:S06]  /*abe0*/  @!P3 BRA `(.L_x_4005) ;  /* 0x000000000004b947 */ /* 0x000fec0003800000 */
[----:B---3--:R3:W-:Y:S02]  /*abf0*/  REDG.E.ADD.F32.FTZ.RN.STRONG.GPU desc[UR22][R2.64+-0x2200], R65 ;  /* 0xffde0041020079a6 */ /* 0x0087e4000c10f396 */
.L_x_4005:
[----:B------:R-:W-:Y:S05]  /*ac00*/  BSYNC B0 ;  /* 0x0000000000007941 */ /* 0x000fea0003800000 */
.L_x_4004:
[----:B---3--:R3:W0:Y:S01]  /*ac10*/  LDS R65, [R64+0x4100] ;  /* 0x0041000040417984 */ /* 0x0086220000000800 */
[----:B------:R-:W-:Y:S01]  /*ac20*/  BSSY B0, `(.L_x_4006) ;  /* 0x0000004000007945 */ /* 0x000fe20003800000 */
[----:B------:R-:W-:-:S03]  /*ac30*/  LEA R156, R156, R91, 0x2 ;  /* 0x0000005b9c9c7211 */ /* 0x000fc600078e10ff */
[----:B------:R-:W-:Y:S05]  /*ac40*/  @!P4 BRA `(.L_x_4007) ;  /* 0x000000000004c947 */ /* 0x000fea0003800000 */
[----:B0-----:R0:W-:Y:S02]  /*ac50*/  REDG.E.ADD.F32.FTZ.RN.STRONG.GPU desc[UR22][R2.64+-0x2000], R65 ;  /* 0xffe00041020079a6 */ /* 0x0011e4000c10f396 */
.L_x_4007:
[----:B------:R-:W-:Y:S05]  /*ac60*/  BSYNC B0 ;  /* 0x0000000000007941 */ /* 0x000fea0003800000 */
.L_x_4006:
[----:B0-----:R0:W0:Y:S01]  /*ac70*/  LDS R65, [R156+0x4300] ;  /* 0x004300009c417984 */ /* 0x0010220000000800 */
[----:B------:R-:W-:Y:S01]  /*ac80*/  BSSY B0, `(.L_x_4008) ;  /* 0x0000005000007945 */ /* 0x000fe20003800000 */
[C---:B--2---:R-:W-:Y:S02]  /*ac90*/  IADD3 R141, R92.reuse, 0x900, RZ ;  /* 0x000009005c8d7810 */ /* 0x044fe40007ffe0ff */
[----:B------:R-:W-:Y:S01]  /*aca0*/  IADD3 R143, R92, 0x980, RZ ;  /* 0x000009805c8f7810 */ /* 0x000fe20007ffe0ff */
[----:B------:R-:W-:Y:S06]  /*acb0*/  @!P5 BRA `(.L_x_4009) ;  /* 0x000000000004d947 */ /* 0x000fec0003800000 */
[----:B0-----:R2:W-:Y:S02]  /*acc0*/  REDG.E.ADD.F32.FTZ.RN.STRONG.GPU desc[UR22][R2.64+-0x1e00], R65 ;  /* 0xffe20041020079a6 */ /* 0x0015e4000c10f396 */
.L_x_4009:
[----:B------:R-:W-:Y:S05]  /*acd0*/  BSYNC B0 ;  /* 0x0000000000007941 */ /* 0x000fea0003800000 */
.L_x_4008:
        /* <DEDUP_REMOVED lines=18> */
.L_x_4011:
[----:B------:R-:W-:Y:S05]  /*ae00*/  BSYNC B0 ;  /* 0x0000000000007941 */ /* 0x000fea0003800000 */
.L_x_4010:
[----:B01----:R0:W1:Y:S01]  /*ae10*/  LDS R65, [R156+0x4700] ;  /* 0x004700009c417984 */ /* 0x0030620000000800 */
[----:B------:R-:W-:Y:S01]  /*ae20*/  BSSY B0, `(.L_x_4012) ;  /* 0x0000006000007945 */ /* 0x000fe20003800000 */
[----:B------:R-:W-:Y:S02]  /*ae30*/  IADD3 R143, R92, 0xb00, RZ ;  /* 0x00000b005c8f7810 */ /* 0x000fe40007ffe0ff */
[----:B------:R-:W-:Y:S02]  /*ae40*/  LEA.HI.SX32 R64, R141, R92, 0x1b ;  /* 0x0000005c8d407211 */ /* 0x000fe400078fdaff */
[----:B------:R-:W-:Y:S01]  /*ae50*/  LEA R158, R158, R91, 0x2 ;  /* 0x0000005b9e9e7211 */ /* 0x000fe200078e10ff */
[----:B------:R-:W-:Y:S06]  /*ae60*/  @!P0 BRA `(.L_x_4013) ;  /* 0x0000000000048947 */ /* 0x000fec0003800000 */
[----:B-1----:R2:W-:Y:S02]  /*ae70*/  REDG.E.ADD.F32.FTZ.RN.STRONG.GPU desc[UR22][R2.64+-0x1a00], R65 ;  /* 0xffe60041020079a6 */ /* 0x0025e4000c10f396 */
.L_x_4013:
[----:B------:R-:W-:Y:S05]  /*ae80*/  BSYNC B0 ;  /* 0x0000000000007941 */ /* 0x000fea0003800000 */
.L_x_4012:
[----:B-12---:R1:W2:Y:S01]  /*ae90*/  LDS R65, [R158+0x4900] ;  /* 0x004900009e417984 */ /* 0x0062a20000000800 */
[----:B------:R-:W-:Y:S01]  /*aea0*/  BSSY B0, `(.L_x_4014) ;  /* 0x0000006000007945 */ /* 0x000fe20003800000 */
[----:B------:R-:W-:Y:S02]  /*aeb0*/  IADD3 R141, R92, 0xb80, RZ ;  /* 0x00000b805c8d7810 */ /* 0x000fe40007ffe0ff */
[----:B0-----:R-:W-:Y:S02]  /*aec0*/  LEA.HI.SX32 R156, R143, R92, 0x1b ;  /* 0x0000005c8f9c7211 */ /* 0x001fe400078fdaff */
[----:B------:R-:W-:Y:S01]  /*aed0*/  LEA R145, R64, R91, 0x2 ;  /* 0x0000005b40917211 */ /* 0x000fe200078e10ff */
[----:B------:R-:W-:Y:S06]  /*aee0*/  @!P1 BRA `(.L_x_4015) ;  /* 0x0000000000049947 */ /* 0x000fec0003800000 */
[----:B--2---:R0:W-:Y:S02]  /*aef0*/  REDG.E.ADD.F32.FTZ.RN.STRONG.GPU desc[UR22][R2.64+-0x1800], R65 ;  /* 0xffe80041020079a6 */ /* 0x0041e4000c10f396 */
.L_x_4015:
[----:B------:R-:W-:Y:S05]  /*af00*/  BSYNC B0 ;  /* 0x0000000000007941 */ /* 0x000fea0003800000 */
.L_x_4014:
[----:B0-2---:R0:W2:Y:S01]  /*af10*/  LDS R65, [R145+0x4b00] ;  /* 0x004b000091417984 */ /* 0x0050a20000000800 */
[----:B------:R-:W-:Y:S01]  /*af20*/  BSSY B0, `(.L_x_4016) ;  /* 0x0000006000007945 */ /* 0x000fe20003800000 */
[----:B------:R-:W-:Y:S02]  /*af30*/  LEA.HI.SX32 R64, R141, R92, 0x1b ;  /* 0x0000005c8d407211 */ /* 0x000fe400078fdaff */
[----:B------:R-:W-:Y:S02]  /*af40*/  IADD3 R143, R92, 0xc00, RZ ;  /* 0x00000c005c8f7810 */ /* 0x000fe40007ffe0ff */
[----:B------:R-:W-:Y:S01]  /*af50*/  LEA R141, R156, R91, 0x2 ;  /* 0x0000005b9c8d7211 */ /* 0x000fe200078e10ff */
[----:B------:R-:W-:Y:S06]  /*af60*/  @!P2 BRA `(.L_x_4017) ;  /* 0x000000000004a947 */ /* 0x000fec0003800000 */
[----:B--2---:R3:W-:Y:S02]  /*af70*/  REDG.E.ADD.F32.FTZ.RN.STRONG.GPU desc[UR22][R2.64+-0x1600], R65 ;  /* 0xffea0041020079a6 */ /* 0x0047e4000c10f396 */
.L_x_4017:
[----:B------:R-:W-:Y:S05]  /*af80*/  BSYNC B0 ;  /* 0x0000000000007941 */ /* 0x000fea0003800000 */
.L_x_4016:
[----:B--23--:R2:W3:Y:S01]  /*af90*/  LDS R65, [R141+0x4d00] ;  /* 0x004d00008d417984 */ /* 0x00c4e20000000800 */
[----:B------:R-:W-:Y:S01]  /*afa0*/  BSSY B0, `(.L_x_4018) ;  /* 0x0000005000007945 */ /* 0x000fe20003800000 */
[----:B------:R-:W-:Y:S02]  /*afb0*/  LEA.HI.SX32 R156, R143, R92, 0x1b ;  /* 0x0000005c8f9c7211 */ /* 0x000fe400078fdaff */
[----:B------:R-:W-:Y:S01]  /*afc0*/  LEA R64, R64, R91, 0x2 ;  /* 0x0000005b40407211 */ /* 0x000fe200078e10ff */
[----:B------:R-:W-:Y:S06]  /*afd0*/  @!P3 BRA `(.L_x_4019) ;  /* 0x000000000004b947 */ /* 0x000fec0003800000 */
[----:B---3--:R3:W-:Y:S02]  /*afe0*/  REDG.E.ADD.F32.FTZ.RN.STRONG.GPU desc[UR22][R2.64+-0x1400], R65 ;  /* 0xffec0041020079a6 */ /* 0x0087e4000c10f396 */
.L_x_4019:
[----:B------:R-:W-:Y:S05]  /*aff0*/  BSYNC B0 ;  /* 0x0000000000007941 */ /* 0x000fea0003800000 */
.L_x_4018:
[----:B---3--:R3:W0:Y:S01]  /*b000*/  LDS R65, [R64+0x4f00] ;  /* 0x004f000040417984 */ /* 0x0086220000000800 */
[----:B------:R-:W-:Y:S01]  /*b010*/  BSSY B0, `(.L_x_4020) ;  /* 0x0000004000007945 */ /* 0x000fe20003800000 */
[----:B------:R-:W-:-:S03]  /*b020*/  LEA R156, R156, R91, 0x2 ;  /* 0x0000005b9c9c7211 */ /* 0x000fc600078e10ff */
[----:B------:R-:W-:Y:S05]  /*b030*/  @!P4 BRA `(.L_x_4021) ;  /* 0x000000000004c947 */ /* 0x000fea0003800000 */
[----:B0-----:R0:W-:Y:S02]  /*b040*/  REDG.E.ADD.F32.FTZ.RN.STRONG.GPU desc[UR22][R2.64+-0x1200], R65 ;  /* 0xffee0041020079a6 */ /* 0x0011e4000c10f396 */
.L_x_4021:
[----:B------:R-:W-:Y:S05]  /*b050*/  BSYNC B0 ;  /* 0x0000000000007941 */ /* 0x000fea0003800000 */
.L_x_4020:
[----:B0-----:R0:W0:Y:S01]  /*b060*/  LDS R65, [R156+0x5100] ;  /* 0x005100009c417984 */ /* 0x0010220000000800 */
[----:B------:R-:W-:Y:S01]  /*b070*/  BSSY B0, `(.L_x_4022) ;  /* 0x0000005000007945 */ /* 0x000fe20003800000 */
[C---:B--2---:R-:W-:Y:S02]  /*b080*/  IADD3 R141, R92.reuse, 0xc80, RZ ;  /* 0x00000c805c8d7810 */ /* 0x044fe40007ffe0ff */
[----:B------:R-:W-:Y:S01]  /*b090*/  IADD3 R143, R92, 0xd00, RZ ;  /* 0x00000d005c8f7810 */ /* 0x000fe20007ffe0ff */
[----:B------:R-:W-:Y:S06]  /*b0a0*/  @!P5 BRA `(.L_x_4023) ;  /* 0x000000000004d947 */ /* 0x000fec0003800000 */
[----:B0-----:R2:W-:Y:S02]  /*b0b0*/  REDG.E.ADD.F32.FTZ.RN.STRONG.GPU desc[UR22][R2.64+-0x1000], R65 ;  /* 0xfff00041020079a6 */ /* 0x0015e4000c10f396 */
.L_x_4023:
[----:B------:R-:W-:Y:S05]  /*b0c0*/  BSYNC B0 ;  /* 0x0000000000007941 */ /* 0x000fea0003800000 */
.L_x_4022:
        /* <DEDUP_REMOVED lines=18> */
.L_x_4025:
[----:B------:R-:W-:Y:S05]  /*b1f0*/  BSYNC B0 ;  /* 0x0000000000007941 */ /* 0x000fea0003800000 */
.L_x_4024:
[----:B01----:R0:W1:Y:S01]  /*b200*/  LDS R65, [R156+0x5500] ;  /* 0x005500009c417984 */ /* 0x0030620000000800 */
[----:B------:R-:W-:Y:S01]  /*b210*/  BSSY B0, `(.L_x_4026) ;  /* 0x0000006000007945 */ /* 0x000fe20003800000 */
[----:B------:R-:W-:Y:S02]  /*b220*/  IADD3 R143, R92, 0xe80, RZ ;  /* 0x00000e805c8f7810 */ /* 0x000fe40007ffe0ff */
[----:B------:R-:W-:Y:S02]  /*b230*/  LEA.HI.SX32 R64, R141, R92, 0x1b ;  /* 0x0000005c8d407211 */ /* 0x000fe400078fdaff */
[----:B------:R-:W-:Y:S01]  /*b240*/  LEA R158, R158, R91, 0x2 ;  /* 0x0000005b9e9e7211 */ /* 0x000fe200078e10ff */
[----:B------:R-:W-:Y:S06]  /*b250*/  @!P0 BRA `(.L_x_4027) ;  /* 0x0000000000048947 */ /* 0x000fec0003800000 */
[----:B-1----:R2:W-:Y:S02]  /*b260*/  REDG.E.ADD.F32.FTZ.RN.STRONG.GPU desc[UR22][R2.64+-0xc00], R65 ;  /* 0xfff40041020079a6 */ /* 0x0025e4000c10f396 */
.L_x_4027:
[----:B------:R-:W-:Y:S05]  /*b270*/  BSYNC B0 ;  /* 0x0000000000007941 */ /* 0x000fea0003800000 */
.L_x_4026:
[----:B-12---:R1:W2:Y:S01]  /*b280*/  LDS R65, [R158+0x5700] ;  /* 0x005700009e417984 */ /* 0x0062a20000000800 */
[----:B------:R-:W-:Y:S01]  /*b290*/  BSSY B0, `(.L_x_4028) ;  /* 0x0000006000007945 */ /* 0x000fe20003800000 */
[----:B------:R-:W-:Y:S02]  /*b2a0*/  IADD3 R141, R92, 0xf00, RZ ;  /* 0x00000f005c8d7810 */ /* 0x000fe40007ffe0ff */
[----:B------:R-:W-:Y:S02]  /*b2b0*/  LEA.HI.SX32 R66, R143, R92, 0x1b ;  /* 0x0000005c8f427211 */ /* 0x000fe400078fdaff */
[----:B------:R-:W-:Y:S01]  /*b2c0*/  LEA R145, R64, R91, 0x2 ;  /* 0x0000005b40917211 */ /* 0x000fe200078e10ff */
[----:B------:R-:W-:Y:S06]  /*b2d0*/  @!P1 BRA `(.L_x_4029) ;  /* 0x0000000000049947 */ /* 0x000fec0003800000 */
[----:B--2---:R3:W-:Y:S02]  /*b2e0*/  REDG.E.ADD.F32.FTZ.RN.STRONG.GPU desc[UR22][R2.64+-0xa00], R65 ;  /* 0xfff60041020079a6 */ /* 0x0047e4000c10f396 */
.L_x_4029:
[----:B------:R-:W-:Y:S05]  /*b2f0*/  BSYNC B0 ;  /* 0x0000000000007941 */ /* 0x000fea0003800000 */
.L_x_4028:
[----:B--23--:R2:W3:Y:S01]  /*b300*/  LDS R65, [R145+0x5900] ;  /* 0x0059000091417984 */ /* 0x00c4e20000000800 */
[----:B------:R-:W-:Y:S01]  /*b310*/  BSSY B0, `(.L_x_4030) ;  /* 0x0000006000007945 */ /* 0x000fe20003800000 */
[----:B------:R-:W-:Y:S02]  /*b320*/  LEA.HI.SX32 R64, R141, R92, 0x1b ;  /* 0x0000005c8d407211 */ /* 0x000fe400078fdaff */
[----:B------:R-:W-:Y:S02]  /*b330*/  IADD3 R143, R92, 0xf80, RZ ;  /* 0x00000f805c8f7810 */ /* 0x000fe40007ffe0ff */
[----:B------:R-:W-:Y:S01]  /*b340*/  LEA R141, R66, R91, 0x2 ;  /* 0x0000005b428d7211 */ /* 0x000fe200078e10ff */
[----:B------:R-:W-:Y:S06]  /*b350*/  @!P2 BRA `(.L_x_4031) ;  /* 0x000000000004a947 */ /* 0x000fec0003800000 */
[----:B---3--:R3:W-:Y:S02]  /*b360*/  REDG.E.ADD.F32.FTZ.RN.STRONG.GPU desc[UR22][R2.64+-0x800], R65 ;  /* 0xfff80041020079a6 */ /* 0x0087e4000c10f396 */
.L_x_4031:
[----:B------:R-:W-:Y:S05]  /*b370*/  BSYNC B0 ;  /* 0x0000000000007941 */ /* 0x000fea0003800000 */
.L_x_4030:
[----:B------:R-:W0:Y:S01]  /*b380*/  LDS R141, [R141+0x5b00] ;  /* 0x005b00008d8d7984 */ /* 0x000e220000000800 */
[----:B------:R-:W-:Y:S01]  /*b390*/  BSSY B0, `(.L_x_4032) ;  /* 0x0000006000007945 */ /* 0x000fe20003800000 */
[----:B------:R-:W-:Y:S01]  /*b3a0*/  LEA.HI.SX32 R66, R143, R92, 0x1b ;  /* 0x0000005c8f427211 */ /* 0x000fe200078fdaff */
[----:B---3--:R-:W-:Y:S01]  /*b3b0*/  FMUL.FTZ R65, R231, R192 ;  /* 0x000000c0e7417220 */ /* 0x008fe20000410000 */
[----:B------:R-:W-:Y:S01]  /*b3c0*/  LEA R64, R64, R91, 0x2 ;  /* 0x0000005b40407211 */ /* 0x000fe200078e10ff */
[----:B------:R-:W-:Y:S06]  /*b3d0*/  @!P3 BRA `(.L_x_4033) ;  /* 0x000000000004b947 */ /* 0x000fec0003800000 */
[----:B0-----:R3:W-:Y:S02]  /*b3e0*/  REDG.E.ADD.F32.FTZ.RN.STRONG.GPU desc[UR22][R2.64+-0x600], R141 ;  /* 0xfffa008d020079a6 */ /* 0x0017e4000c10f396 */
.L_x_4033:
[----:B------:R-:W-:Y:S05]  /*b3f0*/  BSYNC B0 ;  /* 0x0000000000007941 */ /* 0x000fea0003800000 */
.L_x_4032:
[----:B0-----:R-:W-:Y:S01]  /*b400*/  FFMA.FTZ R156, R216, R154, R65 ;  /* 0x0000009ad89c7223 */ /* 0x001fe20000010041 */
[----:B------:R-:W-:Y:S01]  /*b410*/  BSSY B0, `(.L_x_4034) ;  /* 0x0000005000007945 */ /* 0x000fe20003800000 */
[----:B------:R0:W0:Y:S01]  /*b420*/  LDS R65, [R64+0x5d00] ;  /* 0x005d000040417984 */ /* 0x0000220000000800 */
[----:B------:R-:W-:Y:S02]  /*b430*/  LEA R66, R66, R91, 0x2 ;  /* 0x0000005b42427211 */ /* 0x000fe400078e10ff */
[----:B------:R-:W-:Y:S05]  /*b440*/  @!P4 BRA `(.L_x_4035) ;  /* 0x000000000004c947 */ /* 0x000fea0003800000 */
[----:B0-----:R0:W-:Y:S02]  /*b450*/  REDG.E.ADD.F32.FTZ.RN.STRONG.GPU desc[UR22][R2.64+-0x400], R65 ;  /* 0xfffc0041020079a6 */ /* 0x0011e4000c10f396 */
.L_x_4035:
[----:B------:R-:W-:Y:S05]  /*b460*/  BSYNC B0 ;  /* 0x0000000000007941 */ /* 0x000fea0003800000 */
.L_x_4034:
[----:B0-----:R0:W0:Y:S01]  /*b470*/  LDS R65, [R66+0x5f00] ;  /* 0x005f000042417984 */ /* 0x0010220000000800 */
[----:B------:R-:W-:Y:S01]  /*b480*/  BSSY B0, `(.L_x_4036) ;  /* 0x0000004000007945 */ /* 0x000fe20003800000 */
[----:B------:R-:W-:-:S03]  /*b490*/  FADD.FTZ R64, R67, R156 ;  /* 0x0000009c43407221 */ /* 0x000fc60000010000 */
[----:B------:R-:W-:Y:S05]  /*b4a0*/  @!P5 BRA `(.L_x_4037) ;  /* 0x000000000004d947 */ /* 0x000fea0003800000 */
[----:B0-----:R0:W-:Y:S02]  /*b4b0*/  REDG.E.ADD.F32.FTZ.RN.STRONG.GPU desc[UR22][R2.64+-0x200], R65 ;  /* 0xfffe0041020079a6 */ /* 0x0011e4000c10f396 */
.L_x_4037:
[----:B------:R-:W-:Y:S05]  /*b4c0*/  BSYNC B0 ;  /* 0x0000000000007941 */ /* 0x000fea0003800000 */
.L_x_4036:
[----:B--2---:R-:W2:Y:S04]  /*b4d0*/  LDL R145, [R1+0x24] ;  /* 0x0000240001917983 */ /* 0x004ea80000100800 */
[----:B------:R-:W5:Y:S01]  /*b4e0*/  LDL.LU R143, [R1] ;  /* 0x00000000018f7983 */ /* 0x000f620000300800 */
[----:B0-----:R-:W-:Y:S01]  /*b4f0*/  MOV R65, R97 ;  /* 0x0000006100417202 */ /* 0x001fe20000000f00 */
[----:B------:R-:W-:Y:S01]  /*b500*/  FMUL.FTZ R231, R231, R114 ;  /* 0x00000072e7e77220 */ /* 0x000fe20000410000 */
[----:B------:R-:W-:Y:S01]  /*b510*/  MOV R66, R177 ;  /* 0x000000b100427202 */ /* 0x000fe20000000f00 */
[----:B------:R-:W0:Y:S01]  /*b520*/  S2R R147, SR_LANEID ;  /* 0x0000000000937919 */ /* 0x000e220000000000 */
[----:B------:R-:W-:Y:S01]  /*b530*/  MOV R67, R179 ;  /* 0x000000b300437202 */ /* 0x000fe20000000f00 */
[----:B------:R-:W-:Y:S01]  /*b540*/  FMUL.FTZ R112, R201, R112 ;  /* 0x00000070c9707220 */ /* 0x000fe20000410000 */
[----:B------:R-:W-:Y:S01]  /*b550*/  FMUL.FTZ R111, R200, R111 ;  /* 0x0000006fc86f7220 */ /* 0x000fe20000410000 */
[----:B---3--:R-:W3:Y:S01]  /*b560*/  SHFL.DOWN PT, R2, R97, 0x1, 0x1f ;  /* 0x08201f0061027f89 */ /* 0x008ee200000e0000 */
[----:B------:R-:W-:Y:S01]  /*b570*/  ISETP.NE.AND P2, PT, R92, RZ, PT ;  /* 0x000000ff5c00720c */ /* 0x000fe20003f45270 */
[----:B------:R-:W-:Y:S01]  /*b580*/  FFMA.FTZ R139, R139, R110, R112 ;  /* 0x0000006e8b8b7223 */ /* 0x000fe20000010070 */
[----:B------:R-:W-:Y:S01]  /*b590*/  FFMA.FTZ R230, R230, R109, R111 ;  /* 0x0000006de6e67223 */ /* 0x000fe2000001006f */
[----:B------:R-:W1:Y:S01]  /*b5a0*/  SHFL.DOWN PT, R141, R177, 0x1, 0x1f ;  /* 0x08201f00b18d7f89 */ /* 0x000e6200000e0000 */
[----:B------:R-:W-:Y:S01]  /*b5b0*/  FMUL.FTZ R107, R198, R107 ;  /* 0x0000006bc66b7220 */ /* 0x000fe20000410000 */
[----:B------:R-:W-:Y:S01]  /*b5c0*/  FFMA.FTZ R139, R4, R189, R139 ;  /* 0x000000bd048b7223 */ /* 0x000fe2000001008b */
[----:B------:R-:W-:Y:S01]  /*b5d0*/  FFMA.FTZ R230, R5, R187, R230 ;  /* 0x000000bb05e67223 */ /* 0x000fe200000100e6 */
[----:B------:R-:W4:Y:S01]  /*b5e0*/  SHFL.DOWN PT, R156, R179, 0x1, 0x1f ;  /* 0x08201f00b39c7f89 */ /* 0x000f2200000e0000 */
[----:B------:R-:W-:Y:S01]  /*b5f0*/  FMUL.FTZ R106, R199, R106 ;  /* 0x0000006ac76a7220 */ /* 0x000fe20000410000 */
[----:B------:R-:W-:Y:S01]  /*b600*/  FMUL.FTZ R116, R203, R116 ;  /* 0x00000074cb747220 */ /* 0x000fe20000410000 */
[----:B------:R-:W-:Y:S01]  /*b610*/  FMUL.FTZ R118, R225, R118 ;  /* 0x00000076e1767220 */ /* 0x000fe20000410000 */
[----:B------:R-:W4:Y:S01]  /*b620*/  SHFL.DOWN PT, R3, R64, 0x1, 0x1f ;  /* 0x08201f0040037f89 */ /* 0x000f2200000e0000 */
        /* <DEDUP_REMOVED lines=30> */
[----:B----4-:R-:W-:Y:S01]  /*b810*/  @!P0 FADD.FTZ R67, R67, R156 ;  /* 0x0000009c43438221 */ /* 0x010fe20000010000 */
        /* <DEDUP_REMOVED lines=14> */
[----:B------:R-:W4:Y:S01]  /*b900*/  SHFL.DOWN PT, R3, R64, 0x2, 0x1f ;  /* 0x08401f0040037f89 */ /* 0x000f2200000e0000 */
        /* <DEDUP_REMOVED lines=23> */
[----:B----4-:R-:W-:Y:S01]  /*ba80*/  @!P0 FADD.FTZ R64, R64, R3 ;  /* 0x0000000340408221 */ /* 0x010fe20000010000 */
[----:B------:R-:W3:Y:S01]  /*ba90*/  SHFL.DOWN PT, R114, R67, 0x4, 0x1f ;  /* 0x08801f0043727f89 */ /* 0x000ee200000e0000 */
[----:B------:R-:W-:Y:S01]  /*baa0*/  ISETP.GT.AND P0, PT, R147, 0x1b, PT ;  /* 0x0000001b9300780c */ /* 0x000fe20003f04270 */
[----:B------:R-:W-:Y:S01]  /*bab0*/  FADD.FTZ R233, R100, R233 ;  /* 0x000000e964e97221 */ /* 0x000fe20000010000 */
[----:B------:R-:W-:Y:S01]  /*bac0*/  FADD.FTZ R38, R69, R38 ;  /* 0x0000002645267221 */ /* 0x000fe20000010000 */
[----:B------:R-:W4:Y:S01]  /*bad0*/  SHFL.DOWN PT, R3, R64, 0x4, 0x1f ;  /* 0x08801f0040037f89 */ /* 0x000f2200000e0000 */
        /* <DEDUP_REMOVED lines=19> */
[----:B----4-:R-:W-:-:S03]  /*bc10*/  @!P0 FADD.FTZ R64, R64, R3 ;  /* 0x0000000340408221 */ /* 0x010fc60000010000 */
[----:B------:R-:W3:Y:S01]  /*bc20*/  SHFL.DOWN PT, R4, R67, 0x8, 0x1f ;  /* 0x09001f0043047f89 */ /* 0x000ee200000e0000 */
[----:B------:R-:W-:-:S03]  /*bc30*/  ISETP.GT.AND P0, PT, R147, 0x17, PT ;  /* 0x000000179300780c */ /* 0x000fc60003f04270 */
[----:B------:R-:W4:Y:S10]  /*bc40*/  SHFL.DOWN PT, R3, R64, 0x8, 0x1f ;  /* 0x09001f0040037f89 */ /* 0x000f3400000e0000 */
[----:B0-----:R-:W-:Y:S01]  /*bc50*/  @!P0 FADD.FTZ R65, R65, R2 ;  /* 0x0000000241418221 */ /* 0x001fe20000010000 */
[----:B-1----:R-:W-:-:S04]  /*bc60*/  @!P0 FADD.FTZ R66, R66, R5 ;  /* 0x0000000542428221 */ /* 0x002fc80000010000 */
        /* <DEDUP_REMOVED lines=8> */
[----:B-1----:R-:W-:Y:S01]  /*bcf0*/  @!P0 FADD.FTZ R66, R66, R5 ;  /* 0x0000000542428221 */ /* 0x002fe20000010000 */
[----:B---3--:R-:W-:Y:S01]  /*bd00*/  @!P0 FADD.FTZ R67, R67, R4 ;  /* 0x0000000443438221 */ /* 0x008fe20000010000 */
[----:B----4-:R-:W-:-:S05]  /*bd10*/  @!P0 FADD.FTZ R64, R64, R3 ;  /* 0x0000000340408221 */ /* 0x010fca0000010000 */
[----:B--2---:R0:W-:Y:S01]  /*bd20*/  @!P1 STS.128 [R145+0x6310], R64 ;  /* 0x0063104091009388 */ /* 0x0041e20000000c00 */
[----:B-----5:R-:W-:-:S05]  /*bd30*/  FADD.FTZ R143, R78, R143 ;  /* 0x0000008f4e8f7221 */ /* 0x020fca0000010000 */
[----:B------:R0:W-:Y:S01]  /*bd40*/  STL [R1], R143 ;  /* 0x0000008f01007387 */ /* 0x0001e20000100800 */
        /* <DEDUP_REMOVED lines=33> */
.L_x_4039:
[----:B------:R-:W-:Y:S05]  /*bf60*/  BSYNC B0 ;  /* 0x0000000000007941 */ /* 0x000fea0003800000 */
.L_x_4038:
[----:B------:R-:W-:Y:S02]  /*bf70*/  UIADD3 UR7, UR7, 0x1, URZ ;  /* 0x0000000107077890 */ /* 0x000fe4000fffe03f */
[----:B------:R-:W-:Y:S02]  /*bf80*/  UIADD3 UR8, UP1, UR8, 0x1, URZ ;  /* 0x0000000108087890 */ /* 0x000fe4000ff3e03f */
[----:B------:R-:W-:Y:S02]  /*bf90*/  UISETP.GE.AND UP0, UPT, UR7, UR54, UPT ;  /* 0x000000360700728c */ /* 0x000fe4000bf06270 */
[----:B------:R-:W-:-:S04]  /*bfa0*/  UIADD3.X UR9, URZ, UR9, URZ, UP1, !UPT ;  /* 0x000000093f097290 */ /* 0x000fc80008ffe43f */
[----:B------:R-:W-:-:S13]  /*bfb0*/  PLOP3.LUT P0, PT, PT, PT, UP0, 0x80, 0x0 ;  /* 0x000000000000781c */ /* 0x000fda0003f0f008 */
[----:B------:R-:W-:Y:S05]  /*bfc0*/  @!P0 BRA `(.L_x_4040) ;  /* 0xffffff6c00848947 */ /* 0x000fea000383ffff */
.L_x_3945:
[----:B------:R-:W2:Y:S01]  /*bfd0*/  LDL.LU R2, [R1] ;  /* 0x0000000001027983 */ /* 0x000ea20000300800 */
[----:B------:R-:W-:Y:S01]  /*bfe0*/  F2FP.BF16.F32.PACK_AB R7, R233, R234 ;  /* 0x000000eae907723e */ /* 0x000fe200000010ff */
[----:B------:R-:W-:Y:S02]  /*bff0*/  ULDC.64 UR20, c[0x0][0x388] ;  /* 0x0000e20000147ab9 */ /* 0x000fe40000000a00 */
[----:B------:R-:W3:Y:S04]  /*c000*/  LDL.LU R0, [R1+0x30] ;  /* 0x0000300001007983 */ /* 0x000ee80000300800 */
[----:B01----:R-:W4:Y:S04]  /*c010*/  LDL.LU R65, [R1+0x28] ;  /* 0x0000280001417983 */ /* 0x003f280000300800 */
[----:B------:R-:W5:Y:S01]  /*c020*/  LDL.LU R64, [R1+0x10] ;  /* 0x0000100001407983 */ /* 0x000f620000300800 */
[----:B------:R-:W-:Y:S01]  /*c030*/  F2FP.BF16.F32.PACK_AB R6, R235, R236 ;  /* 0x000000eceb06723e */ /* 0x000fe200000010ff */
[----:B------:R-:W-:Y:S01]  /*c040*/  USHF.R.S32.HI UR27, URZ, 0x1f, UR26 ;  /* 0x0000001f3f1b7899 */ /* 0x000fe2000801141a */
[----:B------:R-:W-:Y:S01]  /*c050*/  F2FP.BF16.F32.PACK_AB R5, R237, R238 ;  /* 0x000000eeed05723e */ /* 0x000fe200000010ff */
[----:B------:R-:W-:Y:S01]  /*c060*/  BAR.SYNC.DEFER_BLOCKING 0x0 ;  /* 0x0000000000007b1d */ /* 0x000fe20000010000 */
[----:B------:R-:W-:Y:S01]  /*c070*/  F2FP.BF16.F32.PACK_AB R198, R195, R196 ;  /* 0x000000c4c3c6723e */ /* 0x000fe200000010ff */
        /* <DEDUP_REMOVED lines=9> */
[----:B------:R-:W-:Y:S01]  /*c110*/  UIADD3 UR9, UR9, UR7, URZ ;  /* 0x0000000709097290 */ /* 0x000fe2000fffe03f */
[----:B------:R-:W-:Y:S01]  /*c120*/  F2FP.BF16.F32.PACK_AB R18, R33, R34 ;  /* 0x000000222112723e */ /* 0x000fe200000010ff */
[----:B------:R-:W-:Y:S01]  /*c130*/  UIMAD UR7, UR11, UR20, URZ ;  /* 0x000000140b0772a4 */ /* 0x000fe2000f8e023f */
[----:B------:R-:W-:Y:S01]  /*c140*/  F2FP.BF16.F32.PACK_AB R17, R35, R36 ;  /* 0x000000242311723e */ /* 0x000fe200000010ff */
[----:B------:R-:W-:Y:S01]  /*c150*/  UIMAD.WIDE.U32 UR8, UR10, UR20, UR8 ;  /* 0x000000140a0872a5 */ /* 0x000fe2000f8e0008 */
[----:B------:R-:W-:Y:S01]  /*c160*/  F2FP.BF16.F32.PACK_AB R16, R37, R38 ;  /* 0x000000262510723e */ /* 0x000fe200000010ff */
[----:B------:R-:W-:-:S02]  /*c170*/  UIMAD UR7, UR10, UR21, UR7 ;  /* 0x000000150a0772a4 */ /* 0x000fc4000f8e0207 */
[----:B------:R-:W-:Y:S01]  /*c180*/  UIADD3 UR48, UP2, UR48, -0x1000, URZ ;  /* 0xfffff00030307890 */ /* 0x000fe2000ff5e03f */
[----:B------:R-:W-:Y:S01]  /*c190*/  ULDC.64 UR20, c[0x0][0x3e0] ;  /* 0x0000f80000147ab9 */ /* 0x000fe20000000a00 */
[----:B------:R-:W-:Y:S02]  /*c1a0*/  UIADD3 UR9, UR9, UR7, URZ ;  /* 0x0000000709097290 */ /* 0x000fe4000fffe03f */
[----:B------:R-:W-:Y:S02]  /*c1b0*/  ULEA UR7, UP0, UR8, UR20, 0x1 ;  /* 0x0000001408077291 */ /* 0x000fe4000f80083f */
[----:B------:R-:W-:Y:S02]  /*c1c0*/  UIADD3 UR50, UP3, UR50, -0x1000, URZ ;  /* 0xfffff00032327890 */ /* 0x000fe4000ff7e03f */
[----:B------:R-:W-:Y:S02]  /*c1d0*/  ULEA.HI.X UR8, UR8, UR21, UR9, 0x1, UP0 ;  /* 0x0000001508087291 */ /* 0x000fe400080f0c09 */
[----:B------:R-:W-:Y:S01]  /*c1e0*/  UIADD3 UR53, UP4, UR53, -0x1000, URZ ;  /* 0xfffff00035357890 */ /* 0x000fe2000ff9e03f */
[----:B------:R-:W-:Y:S01]  /*c1f0*/  ULDC.64 UR20, c[0x0][0x3b0] ;  /* 0x0000ec0000147ab9 */ /* 0x000fe20000000a00 */
[----:B------:R-:W-:-:S02]  /*c200*/  UIADD3 UR6, UR6, 0x1, URZ ;  /* 0x0000000106067890 */ /* 0x000fc4000fffe03f */
[----:B------:R-:W-:Y:S01]  /*c210*/  MOV R3, UR8 ;  /* 0x0000000800037c02 */ /* 0x000fe20008000f00 */
[----:B------:R-:W-:Y:S01]  /*c220*/  ULDC.64 UR8, c[0x0][0x3a8] ;  /* 0x0000ea0000087ab9 */ /* 0x000fe20000000a00 */
[----:B------:R-:W-:Y:S02]  /*c230*/  UIADD3.X UR17, UR17, -0x1, URZ, UP1, !UPT ;  /* 0xffffffff11117890 */ /* 0x000fe40008ffe43f */
[----:B------:R-:W-:Y:S02]  /*c240*/  UIMAD.WIDE.U32 UR26, UR12, UR8, UR26 ;  /* 0x000000080c1a72a5 */ /* 0x000fe4000f8e001a */
[----:B------:R-:W-:Y:S02]  /*c250*/  UIADD3.X UR15, UR15, -0x1, URZ, UP2, !UPT ;  /* 0xffffffff0f0f7890 */ /* 0x000fe400097fe43f */
[----:B------:R-:W-:Y:S02]  /*c260*/  UIADD3.X UR49, UR49, -0x1, URZ, UP3, !UPT ;  /* 0xffffffff31317890 */ /* 0x000fe40009ffe43f */
[----:B------:R-:W-:Y:S01]  /*c270*/  UIADD3.X UR52, UR52, -0x1, URZ, UP4, !UPT ;  /* 0xffffffff34347890 */ /* 0x000fe2000a7fe43f */
[----:B--2---:R-:W-:-:S02]  /*c280*/  F2FP.BF16.F32.PACK_AB R4, R239, R2 ;  /* 0x00000002ef04723e */ /* 0x004fc400000010ff */
[----:B------:R-:W-:Y:S01]  /*c290*/  MOV R2, UR7 ;  /* 0x0000000700027c02 */ /* 0x000fe20008000f00 */
[----:B------:R-:W-:Y:S01]  /*c2a0*/  UIMAD UR7, UR13, UR8, URZ ;  /* 0x000000080d0772a4 */ /* 0x000fe2000f8e023f */
[----:B---3--:R-:W-:Y:S02]  /*c2b0*/  FADD.FTZ R0, R0, R46 ;  /* 0x0000002e00007221 */ /* 0x008fe40000010000 */
[----:B------:R-:W-:Y:S01]  /*c2c0*/  UMOV UR8, UR26 ;  /* 0x0000001a00087c82 */ /* 0x000fe20008000000 */
[----:B------:R-:W-:Y:S01]  /*c2d0*/  IMAD.WIDE R2, R90, 0x10, R2 ;  /* 0x000000105a027825 */ /* 0x000fe200078e0202 */
[----:B----4-:R0:W-:Y:S01]  /*c2e0*/  STS.128 [R65], R4 ;  /* 0x0000000441007388 */ /* 0x0101e20000000c00 */
[----:B------:R-:W-:-:S03]  /*c2f0*/  UIMAD UR7, UR12, UR9, UR7 ;  /* 0x000000090c0772a4 */ /* 0x000fc6000f8e0207 */
[----:B------:R-:W-:Y:S01]  /*c300*/  STS.128 [R65+0x10], R196 ;  /* 0x000010c441007388 */ /* 0x000fe20000000c00 */
[----:B------:R-:W-:-:S03]  /*c310*/  NOP ;  /* 0x0000000000007918 */ /* 0x000fc60000000000 */
[----:B-----5:R-:W1:Y:S01]  /*c320*/  LDS.128 R8, [R64] ;  /* 0x0000000040087984 */ /* 0x020e620000000c00 */
[----:B------:R-:W-:Y:S02]  /*c330*/  UIADD3 UR9, UR27, UR7, URZ ;  /* 0x000000071b097290 */ /* 0x000fe4000fffe03f */
[----:B------:R-:W-:Y:S01]  /*c340*/  UIMAD UR7, UR11, UR20, URZ ;  /* 0x000000140b0772a4 */ /* 0x000fe2000f8e023f */
[----:B------:R-:W2:Y:S01]  /*c350*/  LDS.128 R12, [R64+0x200] ;  /* 0x00020000400c7984 */ /* 0x000ea20000000c00 */
[----:B0-----:R-:W-:Y:S01]  /*c360*/  FADD.FTZ R5, R0, R45 ;  /* 0x0000002d00057221 */ /* 0x001fe20000010000 */
[----:B------:R-:W-:Y:S01]  /*c370*/  F2FP.BF16.F32.PACK_AB R6, R41, R42 ;  /* 0x0000002a2906723e */ /* 0x000fe200000010ff */
[----:B------:R-:W-:Y:S01]  /*c380*/  UIMAD UR7, UR10, UR21, UR7 ;  /* 0x000000150a0772a4 */ /* 0x000fe2000f8e0207 */
[----:B------:R-:W-:Y:S01]  /*c390*/  F2FP.BF16.F32.PACK_AB R4, R45, R46 ;  /* 0x0000002e2d04723e */ /* 0x000fe200000010ff */
[----:B------:R-:W-:Y:S01]  /*c3a0*/  FADD.FTZ R0, R5, R44 ;  /* 0x0000002c05007221 */ /* 0x000fe20000010000 */
[----:B------:R-:W-:Y:S01]  /*c3b0*/  F2FP.BF16.F32.PACK_AB R5, R43, R44 ;  /* 0x0000002c2b05723e */ /* 0x000fe200000010ff */
[----:B------:R-:W-:Y:S01]  /*c3c0*/  UIMAD.WIDE.U32 UR8, UR10, UR20, UR8 ;  /* 0x000000140a0872a5 */ /* 0x000fe2000f8e0008 */
[----:B------:R-:W-:Y:S01]  /*c3d0*/  F2FP.BF16.F32.PACK_AB R7, R39, R40 ;  /* 0x000000282707723e */ /* 0x000fe200000010ff */
[----:B------:R-:W-:Y:S01]  /*c3e0*/  FADD.FTZ R43, R0, R43 ;  /* 0x0000002b002b7221 */ /* 0x000fe20000010000 */
[----:B------:R-:W-:Y:S01]  /*c3f0*/  ULDC.64 UR20, c[0x0][0x3f0] ;  /* 0x0000fc0000147ab9 */ /* 0x000fe20000000a00 */
[----:B------:R-:W-:-:S02]  /*c400*/  UIADD3 UR9, UR9, UR7, URZ ;  /* 0x0000000709097290 */ /* 0x000fc4000fffe03f */
[----:B------:R-:W-:Y:S01]  /*c410*/  FADD.FTZ R42, R43, R42 ;  /* 0x0000002a2b2a7221 */ /* 0x000fe20000010000 */
[----:B------:R-:W-:-:S03]  /*c420*/  ULEA UR7, UP0, UR8, UR20, 0x1 ;  /* 0x0000001408077291 */ /* 0x000fc6000f80083f */
[----:B------:R-:W-:Y:S01]  /*c430*/  FADD.FTZ R41, R42, R41 ;  /* 0x000000292a297221 */ /* 0x000fe20000010000 */
[----:B------:R-:W-:Y:S02]  /*c440*/  ULEA.HI.X UR8, UR8, UR21, UR9, 0x1, UP0 ;  /* 0x0000001508087291 */ /* 0x000fe400080f0c09 */
[----:B------:R-:W-:Y:S01]  /*c450*/  UISETP.GT.AND UP0, UPT, UR18, 0x1, UPT ;  /* 0x000000011200788c */ /* 0x000fe2000bf04270 */
[----:B------:R-:W-:-:S04]  /*c460*/  FADD.FTZ R40, R41, R40 ;  /* 0x0000002829287221 */ /* 0x000fc80000010000 */
[----:B------:R-:W-:Y:S01]  /*c470*/  FADD.FTZ R39, R40, R39 ;  /* 0x0000002728277221 */ /* 0x000fe20000010000 */
[----:B------:R-:W-:-:S03]  /*c480*/  PLOP3.LUT P0, PT, PT, PT, UP0, 0x80, 0x0 ;  /* 0x000000000000781c */ /* 0x000fc60003f0f008 */
[----:B------:R-:W-:-:S04]  /*c490*/  FADD.FTZ R38, R39, R38 ;  /* 0x0000002627267221 */ /* 0x000fc80000010000 */
[----:B------:R-:W-:Y:S01]  /*c4a0*/  FADD.FTZ R37, R38, R37 ;  /* 0x0000002526257221 */ /* 0x000fe20000010000 */
[----:B-1----:R-:W-:Y:S03]  /*c4b0*/  STG.E.128 desc[UR22][R2.64], R8 ;  /* 0x0000000802007986 */ /* 0x002fe6000c101d16 */
[----:B------:R-:W-:Y:S01]  /*c4c0*/  FADD.FTZ R36, R37, R36 ;  /* 0x0000002425247221 */ /* 0x000fe20000010000 */
[----:B--2---:R0:W-:Y:S03]  /*c4d0*/  STG.E.128 desc[UR22][R2.64+0x200], R12 ;  /* 0x0002000c02007986 */ /* 0x0041e6000c101d16 */
[----:B------:R-:W-:Y:S01]  /*c4e0*/  FADD.FTZ R35, R36, R35 ;  /* 0x0000002324237221 */ /* 0x000fe20000010000 */
[----:B------:R-:W-:Y:S03]  /*c4f0*/  BAR.SYNC.DEFER_BLOCKING 0x0 ;  /* 0x0000000000007b1d */ /* 0x000fe60000010000 */
[----:B------:R-:W-:-:S04]  /*c500*/  FADD.FTZ R34, R35, R34 ;  /* 0x0000002223227221 */ /* 0x000fc80000010000 */
[----:B------:R-:W-:-:S04]  /*c510*/  FADD.FTZ R33, R34, R33 ;  /* 0x0000002122217221 */ /* 0x000fc80000010000 */
[----:B------:R-:W-:-:S04]  /*c520*/  FADD.FTZ R32, R33, R32 ;  /* 0x0000002021207221 */ /* 0x000fc80000010000 */
[----:B------:R-:W-:Y:S01]  /*c530*/  FADD.FTZ R0, R32, R31 ;  /* 0x0000001f20007221 */ /* 0x000fe20000010000 */
[----:B0-----:R-:W-:Y:S02]  /*c540*/  MOV R2, UR7 ;  /* 0x0000000700027c02 */ /* 0x001fe40008000f00 */
[----:B------:R-:W-:Y:S02]  /*c550*/  MOV R3, UR8 ;  /* 0x0000000800037c02 */ /* 0x000fe40008000f00 */
[----:B------:R-:W-:Y:S01]  /*c560*/  STL [R1+0x30], R0 ;  /* 0x0000300001007387 */ /* 0x000fe20000100800 */
[----:B------:R-:W-:-:S03]  /*c570*/  IMAD.WIDE R2, R90, 0x10, R2 ;  /* 0x000000105a027825 */ /* 0x000fc600078e0202 */
        /* <DEDUP_REMOVED lines=8> */
.L_x_3943:
[----:B------:R-:W-:Y:S02]  /*c600*/  ULDC.64 UR4, c[0x0][0x3d8] ;  /* 0x0000f60000047ab9 */ /* 0x000fe40000000a00 */
[----:B------:R-:W-:-:S04]  /*c610*/  ISETP.NE.U32.AND P0, PT, RZ, UR4, PT ;  /* 0x00000004ff007c0c */ /* 0x000fc8000bf05070 */
[----:B------:R-:W-:-:S13]  /*c620*/  ISETP.NE.AND.EX P0, PT, RZ, UR5, PT, P0 ;  /* 0x00000005ff007c0c */ /* 0x000fda000bf05300 */
[----:B------:R-:W-:Y:S05]  /*c630*/  @!P0 BRA `(.L_x_4042) ;  /* 0x0000000000a48947 */ /* 0x000fea0003800000 */
[----:B0--3--:R-:W2:Y:S01]  /*c640*/  LDL.LU R2, [R1+0x34] ;  /* 0x0000340001027983 */ /* 0x009ea20000300800 */
        /* <DEDUP_REMOVED lines=25> */
[----:B------:R-:W2:Y:S01]  /*c7e0*/  LDL.LU.64 R12, [R1+0x38] ;  /* 0x00003800010c7983 */ /* 0x000ea20000300a00 */
[----:B0-----:R-:W-:Y:S01]  /*c7f0*/  @!P0 MOV R0, 0x400 ;  /* 0x0000040000008802 */ /* 0x001fe20000000f00 */
[----:B------:R-:W0:Y:S03]  /*c800*/  @!P0 S2R R3, SR_CgaCtaId ;  /* 0x0000000000038919 */ /* 0x000e260000008800 */
[----:B0-----:R-:W-:-:S05]  /*c810*/  @!P0 LEA R4, R3, R0, 0x18 ;  /* 0x0000000003048211 */ /* 0x001fca00078ec0ff */
[----:B------:R-:W0:Y:S04]  /*c820*/  @!P0 LDS.64 R2, [R4+0x6308] ;  /* 0x0063080004028984 */ /* 0x000e280000000a00 */
[----:B------:R-:W1:Y:S01]  /*c830*/  @!P0 LDS R5, [R4+0x6310] ;  /* 0x0063100004058984 */ /* 0x000e620000000800 */
[----:B0-----:R-:W-:-:S04]  /*c840*/  @!P0 FADD.FTZ R2, R7, R2 ;  /* 0x0000000207028221 */ /* 0x001fc80000010000 */
[----:B------:R-:W-:-:S04]  /*c850*/  @!P0 FADD.FTZ R0, R3, R2 ;  /* 0x0000000203008221 */ /* 0x000fc80000010000 */
[----:B-1----:R-:W-:Y:S01]  /*c860*/  @!P0 FADD.FTZ R7, R0, R5 ;  /* 0x0000000500078221 */ /* 0x002fe20000010000 */
[----:B--2---:R-:W-:Y:S02]  /*c870*/  R2UR UR4, R12 ;  /* 0x000000000c0472ca */ /* 0x004fe400000e0000 */
[----:B------:R-:W-:-:S11]  /*c880*/  R2UR UR5, R13 ;  /* 0x000000000d0572ca */ /* 0x000fd600000e0000 */
[----:B------:R-:W-:Y:S02]  /*c890*/  MOV R2, UR4 ;  /* 0x0000000400027c02 */ /* 0x000fe40008000f00 */
[----:B------:R-:W-:-:S05]  /*c8a0*/  MOV R3, UR5 ;  /* 0x0000000500037c02 */ /* 0x000fca0008000f00 */
[----:B------:R1:W-:Y:S02]  /*c8b0*/  REDG.E.ADD.F32.FTZ.RN.STRONG.GPU desc[UR22][R2.64], R7 ;  /* 0x00000007020079a6 */ /* 0x0003e4000c10f396 */
.L_x_4043:
[----:B------:R-:W-:Y:S05]  /*c8c0*/  BSYNC B0 ;  /* 0x0000000000007941 */ /* 0x000fea0003800000 */
.L_x_4042:
[----:B------:R-:W-:Y:S01]  /*c8d0*/  ULDC.64 UR4, c[0x0][0x3f8] ;  /* 0x0000fe0000047ab9 */ /* 0x000fe20000000a00 */
[----:B------:R-:W-:Y:S01]  /*c8e0*/  BSSY B0, `(.L_x_4044) ;  /* 0x000002c000007945 */ /* 0x000fe20003800000 */
[----:B------:R-:W-:-:S04]  /*c8f0*/  ISETP.NE.U32.AND P0, PT, RZ, UR4, PT ;  /* 0x00000004ff007c0c */ /* 0x000fc8000bf05070 */
[----:B------:R-:W-:-:S13]  /*c900*/  ISETP.NE.AND.EX P0, PT, RZ, UR5, PT, P0 ;  /* 0x00000005ff007c0c */ /* 0x000fda000bf05300 */
[----:B------:R-:W-:Y:S05]  /*c910*/  @!P0 BRA `(.L_x_4045) ;  /* 0x00000000009c8947 */ /* 0x000fea0003800000 */
[----:B01-3--:R-:W2:Y:S01]  /*c920*/  LDL.LU R2, [R1+0x30] ;  /* 0x0000300001027983 */ /* 0x00bea20000300800 */
[----:B------:R-:W0:Y:S01]  /*c930*/  S2R R4, SR_LANEID ;  /* 0x0000000000047919 */ /* 0x000e220000000000 */
[----:B------:R-:W1:Y:S01]  /*c940*/  S2R R11, SR_TID.X ;  /* 0x00000000000b7919 */ /* 0x000e620000002100 */
[----:B------:R-:W-:Y:S01]  /*c950*/  BAR.SYNC.DEFER_BLOCKING 0x0 ;  /* 0x0000000000007b1d */ /* 0x000fe20000010000 */
[----:B0-----:R-:W-:-:S13]  /*c960*/  ISETP.NE.AND P1, PT, R4, RZ, PT ;  /* 0x000000ff0400720c */ /* 0x001fda0003f25270 */
[----:B------:R-:W0:Y:S01]  /*c970*/  @!P1 S2R R9, SR_CgaCtaId ;  /* 0x0000000000099919 */ /* 0x000e220000008800 */
[----:B------:R-:W-:-:S04]  /*c980*/  @!P1 MOV R4, 0x400 ;  /* 0x0000040000049802 */ /* 0x000fc80000000f00 */
[----:B0-----:R-:W-:Y:S01]  /*c990*/  @!P1 LEA R9, R9, R4, 0x18 ;  /* 0x0000000409099211 */ /* 0x001fe200078ec0ff */
[----:B--2---:R-:W0:Y:S02]  /*c9a0*/  SHFL.DOWN P0, R0, R2, 0x1, 0x1f ;  /* 0x08201f0002007f89 */ /* 0x004e240000000000 */
[----:B0-----:R-:W-:-:S05]  /*c9b0*/  @P0 FADD R0, R0, R2 ;  /* 0x0000000200000221 */ /* 0x001fca0000000000 */
[----:B------:R-:W0:Y:S02]  /*c9c0*/  SHFL.DOWN P0, R3, R0, 0x2, 0x1f ;  /* 0x08401f0000037f89 */ /* 0x000e240000000000 */
[----:B0-----:R-:W-:Y:S01]  /*c9d0*/  @P0 FADD R3, R0, R3 ;  /* 0x0000000300030221 */ /* 0x001fe20000000000 */
[----:B-1----:R-:W-:-:S04]  /*c9e0*/  @!P1 SHF.R.S32.HI R0, RZ, 0x1f, R11 ;  /* 0x0000001fff009819 */ /* 0x002fc8000001140b */
        /* <DEDUP_REMOVED lines=14> */
[----:B---3--:R-:W-:-:S04]  /*cad0*/  @!P0 MOV R0, 0x400 ;  /* 0x0000040000008802 */ /* 0x008fc80000000f00 */
        /* <DEDUP_REMOVED lines=11> */
.L_x_4045:
[----:B---3--:R-:W2:Y:S02]  /*cb90*/  S2R R11, SR_TID.X ;  /* 0x00000000000b7919 */ /* 0x008ea40000002100 */
.L_x_4046:
[----:B------:R-:W-:Y:S05]  /*cba0*/  BSYNC B0 ;  /* 0x0000000000007941 */ /* 0x000fea0003800000 */
.L_x_4044:
        /* <DEDUP_REMOVED lines=20> */
[----:B--2---:R-:W-:-:S03]  /*ccf0*/  ULEA UR8, UR12, UR8, 0x18 ;  /* 0x000000080c087291 */ /* 0x004fc6000f8ec03f */
[----:B------:R-:W-:-:S09]  /*cd00*/  ULDC.64 UR12, c[0x0][0x3c0] ;  /* 0x0000f000000c7ab9 */ /* 0x000fd20000000a00 */
.L_x_4048:
[----:B0--3--:R-:W-:Y:S02]  /*cd10*/  LEA R0, R11, UR8, 0x3 ;  /* 0x000000080b007c11 */ /* 0x009fe4000f8e18ff */
[----:B-12-4-:R-:W-:Y:S02]  /*cd20*/  MOV R3, UR5 ;  /* 0x0000000500037c02 */ /* 0x016fe40008000f00 */
        /* <DEDUP_REMOVED lines=30> */
.L_x_4047:
[----:B------:R-:W-:Y:S05]  /*cf10*/  EXIT ;  /* 0x000000000000794d */ /* 0x000fea0003800000 */
.L_x_3949:
[----:B------:R-:W-:Y:S01]  /*cf20*/  HFMA2.MMA R223, -RZ, RZ, 0, 5.9604644775390625e-08 ;  /* 0x00000001ffdf7435 */ /* 0x000fe200000001ff */
[----:B------:R-:W-:Y:S02]  /*cf30*/  MOV R226, R218 ;  /* 0x000000da00e27202 */ /* 0x000fe40000000f00 */
[----:B------:R-:W-:Y:S02]  /*cf40*/  MOV R222, RZ ;  /* 0x000000ff00de7202 */ /* 0x000fe40000000f00 */
[----:B------:R-:W-:-:S07]  /*cf50*/  MOV R83, 0xffffffff ;  /* 0xffffffff00537802 */ /* 0x000fce0000000f00 */
[----:B-1---5:R-:W-:Y:S05]  /*cf60*/  WARPSYNC.COLLECTIVE R83, `(.L_x_4049) ;  /* 0x0000000053087348 */ /* 0x022fea0003c00000 */
[----:B------:R0:W2:Y:S02]  /*cf70*/  SHFL.UP P3, R80, R226, R223, R222 ;  /* 0x040000dfe2507389 */ /* 0x0000a400000600de */
[----:B012--5:R-:W-:Y:S01]  /*cf80*/  ENDCOLLECTIVE ;  /* 0x000000000000791b */ /* 0x027fe20003800000 */
.L_x_4049:
[----:B------:R-:W-:Y:S02]  /*cf90*/  MOV R226, R81 ;  /* 0x0000005100e27202 */ /* 0x000fe40000000f00 */
[----:B------:R-:W-:-:S07]  /*cfa0*/  MOV R221, R80 ;  /* 0x0000005000dd7202 */ /* 0x000fce0000000f00 */
[----:B------:R-:W-:Y:S05]  /*cfb0*/  WARPSYNC.COLLECTIVE R83, `(.L_x_4050) ;  /* 0x0000000053087348 */ /* 0x000fea0003c00000 */
[----:B------:R0:W1:Y:S02]  /*cfc0*/  SHFL.UP P3, R80, R226, R223, R222 ;  /* 0x040000dfe2507389 */ /* 0x00006400000600de */
[----:B01----:R-:W-:Y:S01]  /*cfd0*/  ENDCOLLECTIVE ;  /* 0x000000000000791b */ /* 0x003fe20003800000 */
.L_x_4050:
[----:B------:R-:W-:Y:S02]  /*cfe0*/  MOV R226, R220 ;  /* 0x000000dc00e27202 */ /* 0x000fe40000000f00 */
[----:B------:R-:W-:-:S07]  /*cff0*/  MOV R82, R80 ;  /* 0x0000005000527202 */ /* 0x000fce0000000f00 */
[----:B------:R-:W-:Y:S05]  /*d000*/  WARPSYNC.COLLECTIVE R83, `(.L_x_4051) ;  /* 0x0000000053087348 */ /* 0x000fea0003c00000 */
[----:B------:R0:W1:Y:S02]  /*d010*/  SHFL.UP P3, R80, R226, R223, R222 ;  /* 0x040000dfe2507389 */ /* 0x00006400000600de */
[----:B01----:R-:W-:Y:S01]  /*d020*/  ENDCOLLECTIVE ;  /* 0x000000000000791b */ /* 0x003fe20003800000 */
.L_x_4051:
[----:B------:R-:W-:Y:S02]  /*d030*/  MOV R226, R219 ;  /* 0x000000db00e27202 */ /* 0x000fe40000000f00 */
[----:B------:R-:W-:-:S07]  /*d040*/  MOV R224, R80 ;  /* 0x0000005000e07202 */ /* 0x000fce0000000f00 */
[----:B------:R-:W-:Y:S05]  /*d050*/  WARPSYNC.COLLECTIVE R83, `(.L_x_4052) ;  /* 0x0000000053087348 */ /* 0x000fea0003c00000 */
[----:B------:R0:W1:Y:S02]  /*d060*/  SHFL.UP P3, R80, R226, R223, R222 ;  /* 0x040000dfe2507389 */ /* 0x00006400000600de */
[----:B01----:R-:W-:Y:S01]  /*d070*/  ENDCOLLECTIVE ;  /* 0x000000000000791b */ /* 0x003fe20003800000 */
.L_x_4052:
[C---:B------:R-:W-:Y:S01]  /*d080*/  FMUL.FTZ R227, R81.reuse, R224 ;  /* 0x000000e051e37220 */ /* 0x040fe20000410000 */
[----:B------:R-:W-:Y:S01]  /*d090*/  HFMA2.MMA R223, -RZ, RZ, 0, 1.1920928955078125e-07 ;  /* 0x00000002ffdf7435 */ /* 0x000fe200000001ff */
[----:B------:R-:W-:Y:S01]  /*d0a0*/  ISETP.GE.AND P3, PT, R228, 0x1, PT ;  /* 0x00000001e400780c */ /* 0x000fe20003f66270 */
[-C--:B------:R-:W-:Y:S01]  /*d0b0*/  FMUL.FTZ R225, R81, R80.reuse ;  /* 0x0000005051e17220 */ /* 0x080fe20000410000 */
[----:B------:R-:W-:-:S03]  /*d0c0*/  FFMA.FTZ R80, R218, R80, R227 ;  /* 0x00000050da507223 */ /* 0x000fc600000100e3 */
[----:B------:R-:W-:-:S08]  /*d0d0*/  FFMA.FTZ R225, R218, R224, -R225 ;  /* 0x000000e0dae17223 */ /* 0x000fd000000108e1 */
[----:B------:R-:W-:Y:S01]  /*d0e0*/  @P3 FADD.FTZ R220, R220, R225 ;  /* 0x000000e1dcdc3221 */ /* 0x000fe20000010000 */
[----:B------:R-:W-:Y:S01]  /*d0f0*/  FMUL.FTZ R225, R81, R221 ;  /* 0x000000dd51e17220 */ /* 0x000fe20000410000 */
[----:B------:R-:W-:-:S03]  /*d100*/  @P3 FADD.FTZ R219, R219, R80 ;  /* 0x00000050dbdb3221 */ /* 0x000fc60000010000 */
        /* <DEDUP_REMOVED lines=8> */
.L_x_4053:
[----:B------:R-:W-:Y:S02]  /*d190*/  MOV R226, R81 ;  /* 0x0000005100e27202 */ /* 0x000fe40000000f00 */
[----:B------:R-:W-:-:S07]  /*d1a0*/  MOV R82, R80 ;  /* 0x0000005000527202 */ /* 0x000fce0000000f00 */
[----:B------:R-:W-:Y:S05]  /*d1b0*/  WARPSYNC.COLLECTIVE R83, `(.L_x_4054) ;  /* 0x0000000053087348 */ /* 0x000fea0003c00000 */
[----:B------:R0:W1:Y:S02]  /*d1c0*/  SHFL.UP P3, R80, R226, R223, R222 ;  /* 0x040000dfe2507389 */ /* 0x00006400000600de */
[----:B01----:R-:W-:Y:S01]  /*d1d0*/  ENDCOLLECTIVE ;  /* 0x000000000000791b */ /* 0x003fe20003800000 */
.L_x_4054:
[----:B------:R-:W-:Y:S02]  /*d1e0*/  MOV R226, R220 ;  /* 0x000000dc00e27202 */ /* 0x000fe40000000f00 */
[----:B------:R-:W-:-:S07]  /*d1f0*/  MOV R224, R80 ;  /* 0x0000005000e07202 */ /* 0x000fce0000000f00 */
[----:B------:R-:W-:Y:S05]  /*d200*/  WARPSYNC.COLLECTIVE R83, `(.L_x_4055) ;  /* 0x0000000053087348 */ /* 0x000fea0003c00000 */
[----:B------:R0:W1:Y:S02]  /*d210*/  SHFL.UP P3, R80, R226, R223, R222 ;  /* 0x040000dfe2507389 */ /* 0x00006400000600de */
[----:B01----:R-:W-:Y:S01]  /*d220*/  ENDCOLLECTIVE ;  /* 0x000000000000791b */ /* 0x003fe20003800000 */
.L_x_4055:
[----:B------:R-:W-:Y:S02]  /*d230*/  MOV R226, R219 ;  /* 0x000000db00e27202 */ /* 0x000fe40000000f00 */
[----:B------:R-:W-:-:S07]  /*d240*/  MOV R221, R80 ;  /* 0x0000005000dd7202 */ /* 0x000fce0000000f00 */
[----:B------:R-:W-:Y:S05]  /*d250*/  WARPSYNC.COLLECTIVE R83, `(.L_x_4056) ;  /* 0x0000000053087348 */ /* 0x000fea0003c00000 */
[----:B------:R0:W1:Y:S02]  /*d260*/  SHFL.UP P3, R80, R226, R223, R222 ;  /* 0x040000dfe2507389 */ /* 0x00006400000600de */
[----:B01----:R-:W-:Y:S01]  /*d270*/  ENDCOLLECTIVE ;  /* 0x000000000000791b */ /* 0x003fe20003800000 */
.L_x_4056:
[C---:B------:R-:W-:Y:S01]  /*d280*/  FMUL.FTZ R83, R81.reuse, R224 ;  /* 0x000000e051537220 */ /* 0x040fe20000410000 */
        /* <DEDUP_REMOVED lines=9> */
[C---:B------:R-:W-:Y:S01]  /*d320*/  FFMA.FTZ R80, R218.reuse, R224, R221 ;  /* 0x000000e0da507223 */ /* 0x040fe200000100dd */
[----:B------:R-:W-:Y:S01]  /*d330*/  @P3 FFMA.FTZ R218, R218, R82, -R83 ;  /* 0x00000052dada3223 */ /* 0x000fe20000010853 */
[----:B------:R-:W-:-:S03]  /*d340*/  MOV R83, 0xffffffff ;  /* 0xffffffff00537802 */ /* 0x000fc60000000f00 */
[----:B------:R-:W-:Y:S02]  /*d350*/  FSEL R81, R81, R80, !P3 ;  /* 0x0000005051517208 */ /* 0x000fe40005800000 */
[----:B------:R-:W-:-:S07]  /*d360*/  MOV R226, R218 ;  /* 0x000000da00e27202 */ /* 0x000fce0000000f00 */
[----:B------:R-:W-:Y:S05]  /*d370*/  WARPSYNC.COLLECTIVE R83, `(.L_x_4057) ;  /* 0x0000000053087348 */ /* 0x000fea0003c00000 */
[----:B------:R0:W1:Y:S02]  /*d380*/  SHFL.UP P3, R80, R226, R223, R222 ;  /* 0x040000dfe2507389 */ /* 0x00006400000600de */
[----:B01----:R-:W-:Y:S01]  /*d390*/  ENDCOLLECTIVE ;  /* 0x000000000000791b */ /* 0x003fe20003800000 */
.L_x_4057:
[----:B------:R-:W-:Y:S02]  /*d3a0*/  MOV R226, R81 ;  /* 0x0000005100e27202 */ /* 0x000fe40000000f00 */
[----:B------:R-:W-:-:S07]  /*d3b0*/  MOV R221, R80 ;  /* 0x0000005000dd7202 */ /* 0x000fce0000000f00 */
[----:B------:R-:W-:Y:S05]  /*d3c0*/  WARPSYNC.COLLECTIVE R83, `(.L_x_4058) ;  /* 0x0000000053087348 */ /* 0x000fea0003c00000 */
[----:B------:R0:W1:Y:S02]  /*d3d0*/  SHFL.UP P3, R80, R226, R223, R222 ;  /* 0x040000dfe2507389 */ /* 0x00006400000600de */
[----:B01----:R-:W-:Y:S01]  /*d3e0*/  ENDCOLLECTIVE ;  /* 0x000000000000791b */ /* 0x003fe20003800000 */
.L_x_4058:
[----:B------:R-:W-:Y:S02]  /*d3f0*/  MOV R226, R220 ;  /* 0x000000dc00e27202 */ /* 0x000fe40000000f00 */
[----:B------:R-:W-:-:S07]  /*d400*/  MOV R82, R80 ;  /* 0x0000005000527202 */ /* 0x000fce0000000f00 */
[----:B------:R-:W-:Y:S05]  /*d410*/  WARPSYNC.COLLECTIVE R83, `(.L_x_4059) ;  /* 0x0000000053087348 */ /* 0x000fea0003c00000 */
[----:B------:R0:W1:Y:S02]  /*d420*/  SHFL.UP P3, R80, R226, R223, R222 ;  /* 0x040000dfe2507389 */ /* 0x00006400000600de */
[----:B01----:R-:W-:Y:S01]  /*d430*/  ENDCOLLECTIVE ;  /* 0x000000000000791b */ /* 0x003fe20003800000 */
.L_x_4059:
[----:B------:R-:W-:Y:S02]  /*d440*/  MOV R226, R219 ;  /* 0x000000db00e27202 */ /* 0x000fe40000000f00 */
[----:B------:R-:W-:-:S07]  /*d450*/  MOV R224, R80 ;  /* 0x0000005000e07202 */ /* 0x000fce0000000f00 */
[----:B------:R-:W-:Y:S05]  /*d460*/  WARPSYNC.COLLECTIVE R83, `(.L_x_4060) ;  /* 0x0000000053087348 */ /* 0x000fea0003c00000 */
[----:B------:R0:W1:Y:S02]  /*d470*/  SHFL.UP P3, R80, R226, R223, R222 ;  /* 0x040000dfe2507389 */ /* 0x00006400000600de */
[----:B01----:R-:W-:Y:S01]  /*d480*/  ENDCOLLECTIVE ;  /* 0x000000000000791b */ /* 0x003fe20003800000 */
.L_x_4060:
[C---:B------:R-:W-:Y:S01]  /*d490*/  FMUL.FTZ R227, R81.reuse, R224 ;  /* 0x000000e051e37220 */ /* 0x040fe20000410000 */
[----:B------:R-:W-:Y:S01]  /*d4a0*/  HFMA2.MMA R223, -RZ, RZ, 0, 4.76837158203125e-07 ;  /* 0x00000008ffdf7435 */ /* 0x000fe200000001ff */
        /* <DEDUP_REMOVED lines=15> */
.L_x_4061:
[----:B------:R-:W-:Y:S02]  /*d5a0*/  MOV R226, R81 ;  /* 0x0000005100e27202 */ /* 0x000fe40000000f00 */
[----:B------:R-:W-:-:S07]  /*d5b0*/  MOV R82, R80 ;  /* 0x0000005000527202 */ /* 0x000fce0000000f00 */
[----:B------:R-:W-:Y:S05]  /*d5c0*/  WARPSYNC.COLLECTIVE R83, `(.L_x_4062) ;  /* 0x0000000053087348 */ /* 0x000fea0003c00000 */
[----:B------:R0:W1:Y:S02]  /*d5d0*/  SHFL.UP P3, R80, R226, R223, R222 ;  /* 0x040000dfe2507389 */ /* 0x00006400000600de */
[----:B01----:R-:W-:Y:S01]  /*d5e0*/  ENDCOLLECTIVE ;  /* 0x000000000000791b */ /* 0x003fe20003800000 */
.L_x_4062:
[----:B------:R-:W-:Y:S02]  /*d5f0*/  MOV R226, R220 ;  /* 0x000000dc00e27202 */ /* 0x000fe40000000f00 */
[----:B------:R-:W-:-:S07]  /*d600*/  MOV R224, R80 ;  /* 0x0000005000e07202 */ /* 0x000fce0000000f00 */
[----:B------:R-:W-:Y:S05]  /*d610*/  WARPSYNC.COLLECTIVE R83, `(.L_x_4063) ;  /* 0x0000000053087348 */ /* 0x000fea0003c00000 */
[----:B------:R0:W1:Y:S02]  /*d620*/  SHFL.UP P3, R80, R226, R223, R222 ;  /* 0x040000dfe2507389 */ /* 0x00006400000600de */
[----:B01----:R-:W-:Y:S01]  /*d630*/  ENDCOLLECTIVE ;  /* 0x000000000000791b */ /* 0x003fe20003800000 */
.L_x_4063:
[----:B------:R-:W-:Y:S02]  /*d640*/  MOV R226, R219 ;  /* 0x000000db00e27202 */ /* 0x000fe40000000f00 */
[----:B------:R-:W-:-:S07]  /*d650*/  MOV R221, R80 ;  /* 0x0000005000dd7202 */ /* 0x000fce0000000f00 */
[----:B------:R-:W-:Y:S05]  /*d660*/  WARPSYNC.COLLECTIVE R83, `(.L_x_4064) ;  /* 0x0000000053087348 */ /* 0x000fea0003c00000 */
[----:B------:R0:W1:Y:S02]  /*d670*/  SHFL.UP P3, R80, R226, R223, R222 ;  /* 0x040000dfe2507389 */ /* 0x00006400000600de */
[----:B01----:R-:W-:Y:S01]  /*d680*/  ENDCOLLECTIVE ;  /* 0x000000000000791b */ /* 0x003fe20003800000 */
.L_x_4064:
[C---:B------:R-:W-:Y:S01]  /*d690*/  FMUL.FTZ R83, R81.reuse, R224 ;  /* 0x000000e051537220 */ /* 0x040fe20000410000 */
[----:B------:R-:W-:Y:S01]  /*d6a0*/  HFMA2.MMA R223, -RZ, RZ, 0, 9.5367431640625e-07 ;  /* 0x00000010ffdf7435 */ /* 0x000fe200000001ff */
        /* <DEDUP_REMOVED lines=16> */
.L_x_4065:
[----:B------:R-:W-:Y:S02]  /*d7b0*/  MOV R226, R81 ;  /* 0x0000005100e27202 */ /* 0x000fe40000000f00 */
[----:B------:R-:W-:-:S07]  /*d7c0*/  MOV R221, R80 ;  /* 0x0000005000dd7202 */ /* 0x000fce0000000f00 */
[----:B------:R-:W-:Y:S05]  /*d7d0*/  WARPSYNC.COLLECTIVE R83, `(.L_x_4066) ;  /* 0x0000000053087348 */ /* 0x000fea0003c00000 */
[----:B------:R0:W1:Y:S02]  /*d7e0*/  SHFL.UP P3, R80, R226, R223, R222 ;  /* 0x040000dfe2507389 */ /* 0x00006400000600de */
[----:B01----:R-:W-:Y:S01]  /*d7f0*/  ENDCOLLECTIVE ;  /* 0x000000000000791b */ /* 0x003fe20003800000 */
.L_x_4066:
[----:B------:R-:W-:Y:S02]  /*d800*/  MOV R226, R220 ;  /* 0x000000dc00e27202 */ /* 0x000fe40000000f00 */
[----:B------:R-:W-:-:S07]  /*d810*/  MOV R82, R80 ;  /* 0x0000005000527202 */ /* 0x000fce0000000f00 */
[----:B------:R-:W-:Y:S05]  /*d820*/  WARPSYNC.COLLECTIVE R83, `(.L_x_4067) ;  /* 0x0000000053087348 */ /* 0x000fea0003c00000 */
[----:B------:R0:W1:Y:S02]  /*d830*/  SHFL.UP P3, R80, R226, R223, R222 ;  /* 0x040000dfe2507389 */ /* 0x00006400000600de */
[----:B01----:R-:W-:Y:S01]  /*d840*/  ENDCOLLECTIVE ;  /* 0x000000000000791b */ /* 0x003fe20003800000 */
.L_x_4067:
[----:B------:R-:W-:Y:S02]  /*d850*/  MOV R226, R219 ;  /* 0x000000db00e27202 */ /* 0x000fe40000000f00 */
[----:B------:R-:W-:-:S07]  /*d860*/  MOV R224, R80 ;  /* 0x0000005000e07202 */ /* 0x000fce0000000f00 */
[----:B------:R-:W-:Y:S05]  /*d870*/  WARPSYNC.COLLECTIVE R83, `(.L_x_4068) ;  /* 0x0000000053087348 */ /* 0x000fea0003c00000 */
[----:B------:R0:W1:Y:S02]  /*d880*/  SHFL.UP P3, R80, R226, R223, R222 ;  /* 0x040000dfe2507389 */ /* 0x00006400000600de */
[----:B01----:R-:W-:Y:S01]  /*d890*/  ENDCOLLECTIVE ;  /* 0x000000000000791b */ /* 0x003fe20003800000 */
.L_x_4068:
[----:B------:R-:W-:Y:S05]  /*d8a0*/  BRA `(.L_x_4069) ;  /* 0xffffff8000447947 */ /* 0x000fea000383ffff */
.L_x_3950:
        /* <DEDUP_REMOVED lines=8> */
.L_x_4071:
[----:B------:R-:W-:Y:S05]  /*d930*/  BSYNC B0 ;  /* 0x0000000000007941 */ /* 0x000fea0003800000 */
.L_x_4070:
[----:B------:R-:W-:Y:S05]  /*d940*/  BRA `(.L_x_4072) ;  /* 0xffffff8000547947 */ /* 0x000fea000383ffff */
.L_x_3951:
        /* <DEDUP_REMOVED lines=8> */
.L_x_4074:
[----:B------:R-:W-:Y:S05]  /*d9d0*/  BSYNC B0 ;  /* 0x0000000000007941 */ /* 0x000fea0003800000 */
.L_x_4073:
[----:B------:R-:W-:Y:S05]  /*d9e0*/  BRA `(.L_x_4075) ;  /* 0xffffff8000347947 */ /* 0x000fea000383ffff */
.L_x_3952:
        /* <DEDUP_REMOVED lines=8> */
.L_x_4077:
[----:B------:R-:W-:Y:S05]  /*da70*/  BSYNC B0 ;  /* 0x0000000000007941 */ /* 0x000fea0003800000 */
.L_x_4076:
[----:B------:R-:W-:Y:S05]  /*da80*/  BRA `(.L_x_4078) ;  /* 0xffffff8000147947 */ /* 0x000fea000383ffff */
.L_x_3953:
        /* <DEDUP_REMOVED lines=8> */
.L_x_4080:
[----:B------:R-:W-:Y:S05]  /*db10*/  BSYNC B0 ;  /* 0x0000000000007941 */ /* 0x000fea0003800000 */
.L_x_4079:
[----:B------:R-:W-:Y:S05]  /*db20*/  BRA `(.L_x_4081) ;  /* 0xffffff7c00f47947 */ /* 0x000fea000383ffff */
.L_x_3954:
        /* <DEDUP_REMOVED lines=8> */
.L_x_4083:
[----:B------:R-:W-:Y:S05]  /*dbb0*/  BSYNC B0 ;  /* 0x0000000000007941 */ /* 0x000fea0003800000 */
.L_x_4082:
        /* <DEDUP_REMOVED lines=10> */
.L_x_4084:
[----:B------:R-:W-:Y:S02]  /*dc60*/  MOV R226, R220 ;  /* 0x000000dc00e27202 */ /* 0x000fe40000000f00 */
[----:B------:R-:W-:-:S07]  /*dc70*/  MOV R221, R80 ;  /* 0x0000005000dd7202 */ /* 0x000fce0000000f00 */
[----:B------:R-:W-:Y:S05]  /*dc80*/  WARPSYNC.COLLECTIVE R83, `(.L_x_4085) ;  /* 0x0000000053087348 */ /* 0x000fea0003c00000 */
[----:B------:R0:W1:Y:S02]  /*dc90*/  SHFL.UP P3, R80, R226, R223, R222 ;  /* 0x040000dfe2507389 */ /* 0x00006400000600de */
[----:B01----:R-:W-:Y:S01]  /*dca0*/  ENDCOLLECTIVE ;  /* 0x000000000000791b */ /* 0x003fe20003800000 */
.L_x_4085:
[----:B------:R-:W-:Y:S02]  /*dcb0*/  MOV R226, R219 ;  /* 0x000000db00e27202 */ /* 0x000fe40000000f00 */
[----:B------:R-:W-:-:S07]  /*dcc0*/  MOV R220, R80 ;  /* 0x0000005000dc7202 */ /* 0x000fce0000000f00 */
[----:B------:R-:W-:Y:S05]  /*dcd0*/  WARPSYNC.COLLECTIVE R83, `(.L_x_4086) ;  /* 0x0000000053087348 */ /* 0x000fea0003c00000 */
[----:B------:R0:W1:Y:S02]  /*dce0*/  SHFL.UP P3, R80, R226, R223, R222 ;  /* 0x040000dfe2507389 */ /* 0x00006400000600de */
[----:B01----:R-:W-:Y:S01]  /*dcf0*/  ENDCOLLECTIVE ;  /* 0x000000000000791b */ /* 0x003fe20003800000 */
.L_x_4086:
[----:B------:R-:W-:Y:S02]  /*dd00*/  MOV R219, R80 ;  /* 0x0000005000db7202 */ /* 0x000fe40000000f00 */
[----:B------:R-:W-:-:S07]  /*dd10*/  MOV R80, 0x1f ;  /* 0x0000001f00507802 */ /* 0x000fce0000000f00 */
[----:B------:R-:W-:Y:S05]  /*dd20*/  WARPSYNC.COLLECTIVE R83, `(.L_x_4087) ;  /* 0x0000000053087348 */ /* 0x000fea0003c00000 */
[----:B------:R0:W1:Y:S02]  /*dd30*/  SHFL.IDX P3, R224, R82, R81, R80 ;  /* 0x0000005152e07389 */ /* 0x0000640000060050 */
[----:B01----:R-:W-:Y:S01]  /*dd40*/  ENDCOLLECTIVE ;  /* 0x000000000000791b */ /* 0x003fe20003800000 */
.L_x_4087:
[----:B------:R-:W-:Y:S02]  /*dd50*/  MOV R82, R65 ;  /* 0x0000004100527202 */ /* 0x000fe40000000f00 */
[----:B------:R-:W-:-:S07]  /*dd60*/  MOV R64, R224 ;  /* 0x000000e000407202 */ /* 0x000fce0000000f00 */
[----:B------:R-:W-:Y:S05]  /*dd70*/  WARPSYNC.COLLECTIVE R83, `(.L_x_4088) ;  /* 0x0000000053087348 */ /* 0x000fea0003c00000 */
[----:B------:R0:W1:Y:S02]  /*dd80*/  SHFL.IDX P3, R224, R82, R81, R80 ;  /* 0x0000005152e07389 */ /* 0x0000640000060050 */
[----:B01----:R-:W-:Y:S01]  /*dd90*/  ENDCOLLECTIVE ;  /* 0x000000000000791b */ /* 0x003fe20003800000 */
.L_x_4088:
[----:B------:R-:W-:Y:S02]  /*dda0*/  MOV R82, R66 ;  /* 0x0000004200527202 */ /* 0x000fe40000000f00 */
[----:B------:R-:W-:-:S07]  /*ddb0*/  MOV R65, R224 ;  /* 0x000000e000417202 */ /* 0x000fce0000000f00 */
[----:B------:R-:W-:Y:S05]  /*ddc0*/  WARPSYNC.COLLECTIVE R83, `(.L_x_4089) ;  /* 0x0000000053087348 */ /* 0x000fea0003c00000 */
[----:B------:R0:W1:Y:S02]  /*ddd0*/  SHFL.IDX P3, R224, R82, R81, R80 ;  /* 0x0000005152e07389 */ /* 0x0000640000060050 */
[----:B01----:R-:W-:Y:S01]  /*dde0*/  ENDCOLLECTIVE ;  /* 0x000000000000791b */ /* 0x003fe20003800000 */
.L_x_4089:
[----:B------:R-:W-:Y:S02]  /*ddf0*/  MOV R82, R67 ;  /* 0x0000004300527202 */ /* 0x000fe40000000f00 */
[----:B------:R-:W-:-:S07]  /*de00*/  MOV R66, R224 ;  /* 0x000000e000427202 */ /* 0x000fce0000000f00 */
[----:B------:R-:W-:Y:S05]  /*de10*/  WARPSYNC.COLLECTIVE R83, `(.L_x_4090) ;  /* 0x0000000053087348 */ /* 0x000fea0003c00000 */
[----:B------:R0:W1:Y:S02]  /*de20*/  SHFL.IDX P3, R224, R82, R81, R80 ;  /* 0x0000005152e07389 */ /* 0x0000640000060050 */
[----:B01----:R-:W-:Y:S01]  /*de30*/  ENDCOLLECTIVE ;  /* 0x000000000000791b */ /* 0x003fe20003800000 */
.L_x_4090:
[----:B------:R-:W-:Y:S01]  /*de40*/  MOV R67, R224 ;  /* 0x000000e000437202 */ /* 0x000fe20000000f00 */
[----:B------:R-:W-:Y:S06]  /*de50*/  BRA `(.L_x_4091) ;  /* 0xffffff7c00507947 */ /* 0x000fec000383ffff */
.L_x_3956:
[----:B------:R-:W-:Y:S01]  /*de60*/  HFMA2.MMA R245, -RZ, RZ, 0, 5.9604644775390625e-08 ;  /* 0x00000001fff57435 */ /* 0x000fe200000001ff */
[----:B------:R-:W-:Y:S02]  /*de70*/  MOV R244, R240 ;  /* 0x000000f000f47202 */ /* 0x000fe40000000f00 */
[----:B------:R-:W-:Y:S02]  /*de80*/  MOV R224, 0x1f ;  /* 0x0000001f00e07802 */ /* 0x000fe40000000f00 */
[----:B------:R-:W-:-:S07]  /*de90*/  MOV R83, 0xffffffff ;  /* 0xffffffff00537802 */ /* 0x000fce0000000f00 */
[----:B------:R-:W-:Y:S05]  /*dea0*/  WARPSYNC.COLLECTIVE R83, `(.L_x_4092) ;  /* 0x0000000053087348 */ /* 0x000fea0003c00000 */
[----:B------:R0:W1:Y:S02]  /*deb0*/  SHFL.DOWN P1, R252, R244, R245, R224 ;  /* 0x080000f5f4fc7389 */ /* 0x00006400000200e0 */
[----:B01----:R-:W-:Y:S01]  /*dec0*/  ENDCOLLECTIVE ;  /* 0x000000000000791b */ /* 0x003fe20003800000 */
.L_x_4092:
[----:B------:R-:W-:Y:S02]  /*ded0*/  MOV R244, R241 ;  /* 0x000000f100f47202 */ /* 0x000fe40000000f00 */
[----:B------:R-:W-:-:S07]  /*dee0*/  MOV R80, R252 ;  /* 0x000000fc00507202 */ /* 0x000fce0000000f00 */
[----:B------:R-:W-:Y:S05]  /*def0*/  WARPSYNC.COLLECTIVE R83, `(.L_x_4093) ;  /* 0x0000000053087348 */ /* 0x000fea0003c00000 */
[----:B------:R0:W1:Y:S02]  /*df00*/  SHFL.DOWN P1, R252, R244, R245, R224 ;  /* 0x080000f5f4fc7389 */ /* 0x00006400000200e0 */
[----:B01----:R-:W-:Y:S01]  /*df10*/  ENDCOLLECTIVE ;  /* 0x000000000000791b */ /* 0x003fe20003800000 */
.L_x_4093:
[----:B------:R-:W-:Y:S02]  /*df20*/  MOV R244, R242 ;  /* 0x000000f200f47202 */ /* 0x000fe40000000f00 */
[----:B------:R-:W-:-:S07]  /*df30*/  MOV R81, R252 ;  /* 0x000000fc00517202 */ /* 0x000fce0000000f00 */
[----:B------:R-:W-:Y:S05]  /*df40*/  WARPSYNC.COLLECTIVE R83, `(.L_x_4094) ;  /* 0x0000000053087348 */ /* 0x000fea0003c00000 */
[----:B------:R0:W1:Y:S02]  /*df50*/  SHFL.DOWN P1, R252, R244, R245, R224 ;  /* 0x080000f5f4fc7389 */ /* 0x00006400000200e0 */
[----:B01----:R-:W-:Y:S01]  /*df60*/  ENDCOLLECTIVE ;  /* 0x000000000000791b */ /* 0x003fe20003800000 */
.L_x_4094:
[----:B------:R-:W-:Y:S02]  /*df70*/  MOV R244, R243 ;  /* 0x000000f300f47202 */ /* 0x000fe40000000f00 */
[----:B------:R-:W-:-:S07]  /*df80*/  MOV R82, R252 ;  /* 0x000000fc00527202 */ /* 0x000fce0000000f00 */
[----:B------:R-:W-:Y:S05]  /*df90*/  WARPSYNC.COLLECTIVE R83, `(.L_x_4095) ;  /* 0x0000000053087348 */ /* 0x000fea0003c00000 */
[----:B------:R0:W1:Y:S02]  /*dfa0*/  SHFL.DOWN P1, R252, R244, R245, R224 ;  /* 0x080000f5f4fc7389 */ /* 0x00006400000200e0 */
[----:B01----:R-:W-:Y:S01]  /*dfb0*/  ENDCOLLECTIVE ;  /* 0x000000000000791b */ /* 0x003fe20003800000 */
.L_x_4095:
[----:B------:R-:W-:Y:S01]  /*dfc0*/  MOV R83, R252 ;  /* 0x000000fc00537202 */ /* 0x000fe20000000f00 */
[----:B------:R-:W-:Y:S06]  /*dfd0*/  BRA `(.L_x_4096) ;  /* 0xffffff9000547947 */ /* 0x000fec000383ffff */
.L_x_3959:
        /* <DEDUP_REMOVED lines=8> */
.L_x_4098:
[----:B------:R-:W-:Y:S05]  /*e060*/  BSYNC B0 ;  /* 0x0000000000007941 */ /* 0x000fea0003800000 */
.L_x_4097:
        /* <DEDUP_REMOVED lines=8> */
.L_x_4099:
[----:B------:R-:W-:Y:S02]  /*e0f0*/  MOV R244, R242 ;  /* 0x000000f200f47202 */ /* 0x000fe40000000f00 */
[----:B------:R-:W-:-:S07]  /*e100*/  MOV R81, R252 ;  /* 0x000000fc00517202 */ /* 0x000fce0000000f00 */
[----:B------:R-:W-:Y:S05]  /*e110*/  WARPSYNC.COLLECTIVE R83, `(.L_x_4100) ;  /* 0x0000000053087348 */ /* 0x000fea0003c00000 */
[----:B------:R0:W1:Y:S02]  /*e120*/  SHFL.DOWN P1, R252, R244, R245, R224 ;  /* 0x080000f5f4fc7389 */ /* 0x00006400000200e0 */
[----:B01----:R-:W-:Y:S01]  /*e130*/  ENDCOLLECTIVE ;  /* 0x000000000000791b */ /* 0x003fe20003800000 */
.L_x_4100:
[----:B------:R-:W-:Y:S02]  /*e140*/  MOV R244, R243 ;  /* 0x000000f300f47202 */ /* 0x000fe40000000f00 */
[----:B------:R-:W-:-:S07]  /*e150*/  MOV R82, R252 ;  /* 0x000000fc00527202 */ /* 0x000fce0000000f00 */
[----:B------:R-:W-:Y:S05]  /*e160*/  WARPSYNC.COLLECTIVE R83, `(.L_x_4101) ;  /* 0x0000000053087348 */ /* 0x000fea0003c00000 */
[----:B------:R0:W1:Y:S02]  /*e170*/  SHFL.DOWN P1, R252, R244, R245, R224 ;  /* 0x080000f5f4fc7389 */ /* 0x00006400000200e0 */
[----:B01----:R-:W-:Y:S01]  /*e180*/  ENDCOLLECTIVE ;  /* 0x000000000000791b */ /* 0x003fe20003800000 */
.L_x_4101:
[----:B------:R-:W-:Y:S01]  /*e190*/  MOV R83, R252 ;  /* 0x000000fc00537202 */ /* 0x000fe20000000f00 */
[----:B------:R-:W-:Y:S06]  /*e1a0*/  BRA `(.L_x_4102) ;  /* 0xffffff9000347947 */ /* 0x000fec000383ffff */
.L_x_3962:
        /* <DEDUP_REMOVED lines=8> */
.L_x_4104:
[----:B------:R-:W-:Y:S05]  /*e230*/  BSYNC B0 ;  /* 0x0000000000007941 */ /* 0x000fea0003800000 */
.L_x_4103:
        /* <DEDUP_REMOVED lines=8> */
.L_x_4105:
[----:B------:R-:W-:Y:S02]  /*e2c0*/  MOV R244, R242 ;  /* 0x000000f200f47202 */ /* 0x000fe40000000f00 */
[----:B------:R-:W-:-:S07]  /*e2d0*/  MOV R81, R252 ;  /* 0x000000fc00517202 */ /* 0x000fce0000000f00 */
[----:B------:R-:W-:Y:S05]  /*e2e0*/  WARPSYNC.COLLECTIVE R83, `(.L_x_4106) ;  /* 0x0000000053087348 */ /* 0x000fea0003c00000 */
[----:B------:R0:W1:Y:S02]  /*e2f0*/  SHFL.DOWN P1, R252, R244, R245, R224 ;  /* 0x080000f5f4fc7389 */ /* 0x00006400000200e0 */
[----:B01----:R-:W-:Y:S01]  /*e300*/  ENDCOLLECTIVE ;  /* 0x000000000000791b */ /* 0x003fe20003800000 */
.L_x_4106:
[----:B------:R-:W-:Y:S02]  /*e310*/  MOV R244, R243 ;  /* 0x000000f300f47202 */ /* 0x000fe40000000f00 */
[----:B------:R-:W-:-:S07]  /*e320*/  MOV R82, R252 ;  /* 0x000000fc00527202 */ /* 0x000fce0000000f00 */
[----:B------:R-:W-:Y:S05]  /*e330*/  WARPSYNC.COLLECTIVE R83, `(.L_x_4107) ;  /* 0x0000000053087348 */ /* 0x000fea0003c00000 */
[----:B------:R0:W1:Y:S02]  /*e340*/  SHFL.DOWN P1, R252, R244, R245, R224 ;  /* 0x080000f5f4fc7389 */ /* 0x00006400000200e0 */
[----:B01----:R-:W-:Y:S01]  /*e350*/  ENDCOLLECTIVE ;  /* 0x000000000000791b */ /* 0x003fe20003800000 */
.L_x_4107:
[----:B------:R-:W-:Y:S01]  /*e360*/  MOV R83, R252 ;  /* 0x000000fc00537202 */ /* 0x000fe20000000f00 */
[----:B------:R-:W-:Y:S06]  /*e370*/  BRA `(.L_x_4108) ;  /* 0xffffff9000147947 */ /* 0x000fec000383ffff */
.L_x_3965:
        /* <DEDUP_REMOVED lines=8> */
.L_x_4110:
[----:B------:R-:W-:Y:S05]  /*e400*/  BSYNC B0 ;  /* 0x0000000000007941 */ /* 0x000fea0003800000 */
.L_x_4109:
        /* <DEDUP_REMOVED lines=8> */
.L_x_4111:
[----:B------:R-:W-:Y:S02]  /*e490*/  MOV R244, R242 ;  /* 0x000000f200f47202 */ /* 0x000fe40000000f00 */
[----:B------:R-:W-:-:S07]  /*e4a0*/  MOV R81, R252 ;  /* 0x000000fc00517202 */ /* 0x000fce0000000f00 */
[----:B------:R-:W-:Y:S05]  /*e4b0*/  WARPSYNC.COLLECTIVE R83, `(.L_x_4112) ;  /* 0x0000000053087348 */ /* 0x000fea0003c00000 */
[----:B------:R0:W1:Y:S02]  /*e4c0*/  SHFL.DOWN P1, R252, R244, R245, R224 ;  /* 0x080000f5f4fc7389 */ /* 0x00006400000200e0 */
[----:B01----:R-:W-:Y:S01]  /*e4d0*/  ENDCOLLECTIVE ;  /* 0x000000000000791b */ /* 0x003fe20003800000 */
.L_x_4112:
[----:B------:R-:W-:Y:S02]  /*e4e0*/  MOV R244, R243 ;  /* 0x000000f300f47202 */ /* 0x000fe40000000f00 */
[----:B------:R-:W-:-:S07]  /*e4f0*/  MOV R82, R252 ;  /* 0x000000fc00527202 */ /* 0x000fce0000000f00 */
[----:B------:R-:W-:Y:S05]  /*e500*/  WARPSYNC.COLLECTIVE R83, `(.L_x_4113) ;  /* 0x0000000053087348 */ /* 0x000fea0003c00000 */
[----:B------:R0:W1:Y:S02]  /*e510*/  SHFL.DOWN P1, R252, R244, R245, R224 ;  /* 0x080000f5f4fc7389 */ /* 0x00006400000200e0 */
[----:B01----:R-:W-:Y:S01]  /*e520*/  ENDCOLLECTIVE ;  /* 0x000000000000791b */ /* 0x003fe20003800000 */
.L_x_4113:
[----:B------:R-:W-:Y:S01]  /*e530*/  MOV R83, R252 ;  /* 0x000000fc00537202 */ /* 0x000fe20000000f00 */
[----:B------:R-:W-:Y:S06]  /*e540*/  BRA `(.L_x_4114) ;  /* 0xffffff8c00f47947 */ /* 0x000fec000383ffff */
.L_x_3968:
        /* <DEDUP_REMOVED lines=8> */
.L_x_4116:
[----:B------:R-:W-:Y:S05]  /*e5d0*/  BSYNC B0 ;  /* 0x0000000000007941 */ /* 0x000fea0003800000 */
.L_x_4115:
        /* <DEDUP_REMOVED lines=8> */
.L_x_4117:
[----:B------:R-:W-:Y:S02]  /*e660*/  MOV R244, R242 ;  /* 0x000000f200f47202 */ /* 0x000fe40000000f00 */
[----:B------:R-:W-:-:S07]  /*e670*/  MOV R81, R252 ;  /* 0x000000fc00517202 */ /* 0x000fce0000000f00 */
[----:B------:R-:W-:Y:S05]  /*e680*/  WARPSYNC.COLLECTIVE R83, `(.L_x_4118) ;  /* 0x0000000053087348 */ /* 0x000fea0003c00000 */
[----:B------:R0:W1:Y:S02]  /*e690*/  SHFL.DOWN P1, R252, R244, R245, R224 ;  /* 0x080000f5f4fc7389 */ /* 0x00006400000200e0 */
[----:B01----:R-:W-:Y:S01]  /*e6a0*/  ENDCOLLECTIVE ;  /* 0x000000000000791b */ /* 0x003fe20003800000 */
.L_x_4118:
[----:B------:R-:W-:Y:S02]  /*e6b0*/  MOV R244, R243 ;  /* 0x000000f300f47202 */ /* 0x000fe40000000f00 */
[----:B------:R-:W-:-:S07]  /*e6c0*/  MOV R82, R252 ;  /* 0x000000fc00527202 */ /* 0x000fce0000000f00 */
[----:B------:R-:W-:Y:S05]  /*e6d0*/  WARPSYNC.COLLECTIVE R83, `(.L_x_4119) ;  /* 0x0000000053087348 */ /* 0x000fea0003c00000 */
[----:B------:R0:W1:Y:S02]  /*e6e0*/  SHFL.DOWN P1, R252, R244, R245, R224 ;  /* 0x080000f5f4fc7389 */ /* 0x00006400000200e0 */
[----:B01----:R-:W-:Y:S01]  /*e6f0*/  ENDCOLLECTIVE ;  /* 0x000000000000791b */ /* 0x003fe20003800000 */
.L_x_4119:
[----:B------:R-:W-:Y:S01]  /*e700*/  MOV R83, R252 ;  /* 0x000000fc00537202 */ /* 0x000fe20000000f00 */
[----:B------:R-:W-:Y:S06]  /*e710*/  BRA `(.L_x_4120) ;  /* 0xffffff8c00d47947 */ /* 0x000fec000383ffff */
.L_x_3971:
        /* <DEDUP_REMOVED lines=8> */
.L_x_4122:
[----:B------:R-:W-:Y:S05]  /*e7a0*/  BSYNC B0 ;  /* 0x0000000000007941 */ /* 0x000fea0003800000 */
.L_x_4121:
        /* <DEDUP_REMOVED lines=10> */
.L_x_4123:
[----:B------:R-:W-:Y:S02]  /*e850*/  MOV R82, R242 ;  /* 0x000000f200527202 */ /* 0x000fe40000000f00 */
[----:B------:R-:W-:-:S07]  /*e860*/  MOV R247, R224 ;  /* 0x000000e000f77202 */ /* 0x000fce0000000f00 */
[----:B------:R-:W-:Y:S05]  /*e870*/  WARPSYNC.COLLECTIVE R83, `(.L_x_4124) ;  /* 0x0000000053087348 */ /* 0x000fea0003c00000 */
[----:B------:R0:W1:Y:S02]  /*e880*/  SHFL.IDX P3, R224, R82, R81, R80 ;  /* 0x0000005152e07389 */ /* 0x0000640000060050 */
[----:B01----:R-:W-:Y:S01]  /*e890*/  ENDCOLLECTIVE ;  /* 0x000000000000791b */ /* 0x003fe20003800000 */
.L_x_4124:
        /* <DEDUP_REMOVED lines=9> */
.L_x_4125:
[----:B------:R-:W-:Y:S02]  /*e930*/  MOV R82, R64 ;  /* 0x0000004000527202 */ /* 0x000fe40000000f00 */
[----:B------:R-:W-:Y:S02]  /*e940*/  MOV R251, R224 ;  /* 0x000000e000fb7202 */ /* 0x000fe40000000f00 */
[----:B------:R-:W-:-:S07]  /*e950*/  MOV R224, 0x1f ;  /* 0x0000001f00e07802 */ /* 0x000fce0000000f00 */
[----:B------:R-:W-:Y:S05]  /*e960*/  WARPSYNC.COLLECTIVE R83, `(.L_x_4126) ;  /* 0x0000000053087348 */ /* 0x000fea0003c00000 */
[----:B------:R0:W1:Y:S02]  /*e970*/  SHFL.DOWN P1, R252, R244, R245, R224 ;  /* 0x080000f5f4fc7389 */ /* 0x00006400000200e0 */
[----:B01----:R-:W-:Y:S01]  /*e980*/  ENDCOLLECTIVE ;  /* 0x000000000000791b */ /* 0x003fe20003800000 */
.L_x_4126:
[----:B------:R-:W-:Y:S02]  /*e990*/  MOV R244, R241 ;  /* 0x000000f100f47202 */ /* 0x000fe40000000f00 */
[----:B------:R-:W-:-:S07]  /*e9a0*/  MOV R240, R252 ;  /* 0x000000fc00f07202 */ /* 0x000fce0000000f00 */
[----:B------:R-:W-:Y:S05]  /*e9b0*/  WARPSYNC.COLLECTIVE R83, `(.L_x_4127) ;  /* 0x0000000053087348 */ /* 0x000fea0003c00000 */
[----:B------:R0:W1:Y:S02]  /*e9c0*/  SHFL.DOWN P1, R252, R244, R245, R224 ;  /* 0x080000f5f4fc7389 */ /* 0x00006400000200e0 */
[----:B01----:R-:W-:Y:S01]  /*e9d0*/  ENDCOLLECTIVE ;  /* 0x000000000000791b */ /* 0x003fe20003800000 */
.L_x_4127:
[----:B------:R-:W-:Y:S02]  /*e9e0*/  MOV R244, R242 ;  /* 0x000000f200f47202 */ /* 0x000fe40000000f00 */
[----:B------:R-:W-:-:S07]  /*e9f0*/  MOV R241, R252 ;  /* 0x000000fc00f17202 */ /* 0x000fce0000000f00 */
[----:B------:R-:W-:Y:S05]  /*ea00*/  WARPSYNC.COLLECTIVE R83, `(.L_x_4128) ;  /* 0x0000000053087348 */ /* 0x000fea0003c00000 */
[----:B------:R0:W1:Y:S02]  /*ea10*/  SHFL.DOWN P1, R252, R244, R245, R224 ;  /* 0x080000f5f4fc7389 */ /* 0x00006400000200e0 */
[----:B01----:R-:W-:Y:S01]  /*ea20*/  ENDCOLLECTIVE ;  /* 0x000000000000791b */ /* 0x003fe20003800000 */
.L_x_4128:
[----:B------:R-:W-:Y:S02]  /*ea30*/  MOV R244, R243 ;  /* 0x000000f300f47202 */ /* 0x000fe40000000f00 */
[----:B------:R-:W-:-:S07]  /*ea40*/  MOV R242, R252 ;  /* 0x000000fc00f27202 */ /* 0x000fce0000000f00 */
[----:B------:R-:W-:Y:S05]  /*ea50*/  WARPSYNC.COLLECTIVE R83, `(.L_x_4129) ;  /* 0x0000000053087348 */ /* 0x000fea0003c00000 */
[----:B------:R0:W1:Y:S02]  /*ea60*/  SHFL.DOWN P1, R252, R244, R245, R224 ;  /* 0x080000f5f4fc7389 */ /* 0x00006400000200e0 */
[----:B01----:R-:W-:Y:S01]  /*ea70*/  ENDCOLLECTIVE ;  /* 0x000000000000791b */ /* 0x003fe20003800000 */
.L_x_4129:
[----:B------:R-:W-:Y:S05]  /*ea80*/  WARPSYNC.COLLECTIVE R83, `(.L_x_4130) ;  /* 0x0000000053087348 */ /* 0x000fea0003c00000 */
[----:B------:R0:W1:Y:S02]  /*ea90*/  SHFL.IDX P3, R224, R82, R81, R80 ;  /* 0x0000005152e07389 */ /* 0x0000640000060050 */
[----:B01----:R-:W-:Y:S01]  /*eaa0*/  ENDCOLLECTIVE ;  /* 0x000000000000791b */ /* 0x003fe20003800000 */
.L_x_4130:
[----:B------:R-:W-:Y:S02]  /*eab0*/  MOV R82, R65 ;  /* 0x0000004100527202 */ /* 0x000fe40000000f00 */
[----:B------:R-:W-:Y:S02]  /*eac0*/  MOV R243, R252 ;  /* 0x000000fc00f37202 */ /* 0x000fe40000000f00 */
[----:B------:R-:W-:-:S07]  /*ead0*/  MOV R252, R224 ;  /* 0x000000e000fc7202 */ /* 0x000fce0000000f00 */
[----:B------:R-:W-:Y:S05]  /*eae0*/  WARPSYNC.COLLECTIVE R83, `(.L_x_4131) ;  /* 0x0000000053087348 */ /* 0x000fea0003c00000 */
[----:B------:R0:W1:Y:S02]  /*eaf0*/  SHFL.IDX P3, R224, R82, R81, R80 ;  /* 0x0000005152e07389 */ /* 0x0000640000060050 */
[----:B01----:R-:W-:Y:S01]  /*eb00*/  ENDCOLLECTIVE ;  /* 0x000000000000791b */ /* 0x003fe20003800000 */
.L_x_4131:
[----:B------:R-:W-:Y:S01]  /*eb10*/  MOV R82, R66 ;  /* 0x0000004200527202 */ /* 0x000fe20000000f00 */
[-C--:B------:R-:W-:Y:S01]  /*eb20*/  FMUL.FTZ R66, R65, R247.reuse ;  /* 0x000000f741427220 */ /* 0x080fe20000410000 */
[----:B------:R-:W-:Y:S01]  /*eb30*/  FMUL.FTZ R247, R64, R247 ;  /* 0x000000f740f77220 */ /* 0x000fe20000410000 */
[----:B------:R-:W-:-:S07]  /*eb40*/  MOV R245, R224 ;  /* 0x000000e000f57202 */ /* 0x000fce0000000f00 */
[----:B------:R-:W-:Y:S05]  /*eb50*/  WARPSYNC.COLLECTIVE R83, `(.L_x_4132) ;  /* 0x0000000053087348 */ /* 0x000fea0003c00000 */
[----:B------:R0:W1:Y:S02]  /*eb60*/  SHFL.IDX P3, R224, R82, R81, R80 ;  /* 0x0000005152e07389 */ /* 0x0000640000060050 */
[----:B01----:R-:W-:Y:S01]  /*eb70*/  ENDCOLLECTIVE ;  /* 0x000000000000791b */ /* 0x003fe20003800000 */
.L_x_4132:
[----:B------:R-:W-:Y:S02]  /*eb80*/  MOV R82, R67 ;  /* 0x0000004300527202 */ /* 0x000fe40000000f00 */
[----:B------:R-:W-:-:S07]  /*eb90*/  MOV R244, R224 ;  /* 0x000000e000f47202 */ /* 0x000fce0000000f00 */
[----:B------:R-:W-:Y:S05]  /*eba0*/  WARPSYNC.COLLECTIVE R83, `(.L_x_4133) ;  /* 0x0000000053087348 */ /* 0x000fea0003c00000 */
[----:B------:R0:W1:Y:S02]  /*ebb0*/  SHFL.IDX P3, R224, R82, R81, R80 ;  /* 0x0000005152e07389 */ /* 0x0000640000060050 */
[----:B01----:R-:W-:Y:S01]  /*ebc0*/  ENDCOLLECTIVE ;  /* 0x000000000000791b */ /* 0x003fe20003800000 */
.L_x_4133:
[----:B------:R-:W-:Y:S01]  /*ebd0*/  MOV R83, R224 ;  /* 0x000000e000537202 */ /* 0x000fe20000000f00 */
[----:B------:R-:W-:Y:S06]  /*ebe0*/  BRA `(.L_x_4134) ;  /* 0xffffff8c002c7947 */ /* 0x000fec000383ffff */
.L_x_4135:
        /* <DEDUP_REMOVED lines=9> */
.L_x_18921:


//--------------------- .text._Z25selective_scan_bwd_kernelI32Selective_Scan_bwd_kernel_traitsILi128ELi16ELb1ELb0ELb1ELb1ELb0EN3c108BFloat16ENS1_7complexIfEEEEv12SSMParamsBwd --------------------------
	.section	.text._Z25selective_scan_bwd_kernelI32Selective_Scan_bwd_kernel_traitsILi128ELi16ELb1ELb0ELb1ELb1ELb0EN3c108BFloat16ENS1_7complexIfEEEEv12SSMParamsBwd,"ax",@progbits
	.align	128
        .global         _Z25selective_scan_bwd_kernelI32Selective_Scan_bwd_kernel_traitsILi128ELi16ELb1ELb0ELb1ELb1ELb0EN3c108BFloat16ENS1_7complexIfEEEEv12SSMParamsBwd
        .type           _Z25selective_scan_bwd_kernelI32Selective_Scan_bwd_kernel_traitsILi128ELi16ELb1ELb0ELb1ELb1ELb0EN3c108BFloat16ENS1_7complexIfEEEEv12SSMParamsBwd,@function
        .size           _Z25selective_scan_bwd_kernelI32Selective_Scan_bwd_kernel_traitsILi128ELi16ELb1ELb0ELb1ELb1ELb0EN3c108BFloat16ENS1_7complexIfEEEEv12SSMParamsBwd,(.L_x_18922 - _Z25selective_scan_bwd_kernelI32Selective_Scan_bwd_kernel_traitsILi128ELi16ELb1ELb0ELb1ELb1ELb0EN3c108BFloat16ENS1_7complexIfEEEEv12SSMParamsBwd)
        .other          _Z25selective_scan_bwd_kernelI32Selective_Scan_bwd_kernel_traitsILi128ELi16ELb1ELb0ELb1ELb1ELb0EN3c108BFloat16ENS1_7complexIfEEEEv12SSMParamsBwd,@"STO_CUDA_ENTRY STV_DEFAULT"
_Z25selective_scan_bwd_kernelI32Selective_Scan_bwd_kernel_traitsILi128ELi16ELb1ELb0ELb1ELb1ELb0EN3c108BFloat16ENS1_7complexIfEEEEv12SSMParamsBwd:
.text._Z25selective_scan_bwd_kernelI32Selective_Scan_bwd_kernel_traitsILi128ELi16ELb1ELb0ELb1ELb1ELb0EN3c108BFloat16ENS1_7complexIfEEEEv12SSMParamsBwd:
        /* <DEDUP_REMOVED lines=17> */
[----:B------:R-:W-:Y:S01]  /*0110*/  UMOV UR61, URZ ;  /* 0x0000003f003d7c82 */ /* 0x000fe20008000000 */
[----:B------:R-:W-:Y:S01]  /*0120*/  ULDC.64 UR34, c[0x0][0x3f8] ;  /* 0x0000fe0000227ab9 */ /* 0x000fe20000000a00 */
        /* <DEDUP_REMOVED lines=12> */
[----:B------:R-:W-:Y:S01]  /*01f0*/  ULDC.64 UR4, c[0x0][0x310] ;  /* 0x0000c40000047ab9 */ /* 0x000fe20000000a00 */
[----:B------:R-:W-:Y:S01]  /*0200*/  ULDC.64 UR52, c[0x0][0x3b8] ;  /* 0x0000ee0000347ab9 */ /* 0x000fe20000000a00 */
        /* <DEDUP_REMOVED lines=9> */
[----:B------:R-:W-:Y:S01]  /*02a0*/  UISETP.NE.AND.EX UP1, UPT, UR27, URZ, UPT, UP1 ;  /* 0x0000003f1b00728c */ /* 0x000fe2000bf25310 */
[----:B------:R4:W-:Y:S01]  /*02b0*/  STL [R1+0x34], RZ ;  /* 0x000034ff01007387 */ /* 0x0009e20000100800 */
[----:B0-----:R-:W-:-:S02]  /*02c0*/  USHF.R.S32.HI UR13, URZ, 0x1f, UR12 ;  /* 0x0000001f3f0d7899 */ /* 0x001fc4000801140c */
[----:B------:R-:W-:Y:S01]  /*02d0*/  UIMAD.WIDE.U32 UR18, UR12, UR24, URZ ;  /* 0x000000180c1272a5 */ /* 0x000fe2000f8e003f */
[----:B------:R4:W-:Y:S01]  /*02e0*/  STL [R1+0x30], RZ ;  /* 0x000030ff01007387 */ /* 0x0009e20000100800 */
[----:B------:R-:W-:Y:S01]  /*02f0*/  UIMAD UR4, UR13, UR24, URZ ;  /* 0x000000180d0472a4 */ /* 0x000fe2000f8e023f */
[----:B------:R-:W-:Y:S01]  /*0300*/  ULDC.64 UR6, c[0x0][0x290] ;  /* 0x0000a40000067ab9 */ /* 0x000fe20000000a00 */
[----:B------:R-:W-:-:S03]  /*0310*/  UISETP.NE.U32.AND UP2, UPT, UR34, URZ, UPT ;  /* 0x0000003f2200728c */ /* 0x000fc6000bf45070 */
[----:B------:R-:W-:Y:S01]  /*0320*/  @UP1 ULEA UR60, UP3, UR10, UR26, 0x2 ;  /* 0x0000001a0a3c1291 */ /* 0x000fe2000f86103f */
[----:B------:R-:W0:Y:S01]  /*0330*/  I2F.RP R0, UR30 ;  /* 0x0000001e00007d06 */ /* 0x000e220008209400 */
[----:B------:R-:W-:Y:S02]  /*0340*/  UIMAD UR25, UR12, UR25, UR4 ;  /* 0x000000190c1972a4 */ /* 0x000fe4000f8e0204 */
[----:B------:R-:W-:Y:S01]  /*0350*/  @UP1 ULEA.HI.X UR61, UR10, UR27, UR11, 0x2, UP3 ;  /* 0x0000001b0a3d1291 */ /* 0x000fe200098f140b */
[----:B------:R-:W-:Y:S01]  /*0360*/  UMOV UR4, URZ ;  /* 0x0000003f00047c82 */ /* 0x000fe20008000000 */
[----:B------:R-:W-:Y:S02]  /*0370*/  UIMAD UR9, UR13, UR6, URZ ;  /* 0x000000060d0972a4 */ /* 0x000fe4000f8e023f */
[----:B------:R-:W-:Y:S02]  /*0380*/  UIMAD.WIDE.U32 UR16, UR12, UR6, URZ ;  /* 0x000000060c1072a5 */ /* 0x000fe4000f8e003f */
[----:B------:R-:W-:-:S02]  /*0390*/  UIMAD UR9, UR12, UR7, UR9 ;  /* 0x000000070c0972a4 */ /* 0x000fc4000f8e0209 */
[----:B------:R-:W-:Y:S01]  /*03a0*/  UIMAD UR8, UR13, UR20, URZ ;  /* 0x000000140d0872a4 */ /* 0x000fe2000f8e023f */
[----:B------:R-:W-:Y:S01]  /*03b0*/  ULDC.64 UR6, c[0x0][0x328] ;  /* 0x0000ca0000067ab9 */ /* 0x000fe20000000a00 */
[----:B0-----:R-:W1:Y:S01]  /*03c0*/  MUFU.RCP R0, R0 ;  /* 0x0000000000007308 */ /* 0x001e620000001000 */
[----:B------:R-:W-:Y:S02]  /*03d0*/  UIMAD UR24, UR13, UR6, URZ ;  /* 0x000000060d1872a4 */ /* 0x000fe4000f8e023f */
[----:B------:R-:W-:Y:S02]  /*03e0*/  UISETP.NE.AND.EX UP1, UPT, UR35, URZ, UPT, UP2 ;  /* 0x0000003f2300728c */ /* 0x000fe4000bf25320 */
[----:B------:R-:W-:Y:S02]  /*03f0*/  UIMAD.WIDE.U32 UR14, UR12, UR6, URZ ;  /* 0x000000060c0e72a5 */ /* 0x000fe4000f8e003f */
[----:B------:R-:W-:Y:S02]  /*0400*/  UIMAD UR24, UR12, UR7, UR24 ;  /* 0x000000070c1872a4 */ /* 0x000fe4000f8e0218 */
[----:B------:R-:W-:-:S02]  /*0410*/  UIMAD.WIDE.U32 UR6, UR12, UR20, URZ ;  /* 0x000000140c0672a5 */ /* 0x000fc4000f8e003f */
[----:B------:R-:W-:Y:S02]  /*0420*/  UIMAD UR8, UR12, UR21, UR8 ;  /* 0x000000150c0872a4 */ /* 0x000fe4000f8e0208 */
[----:B------:R-:W-:Y:S01]  /*0430*/  UIADD3 UR15, UR15, UR24, URZ ;  /* 0x000000180f0f7290 */ /* 0x000fe2000fffe03f */
[----:B------:R-:W-:Y:S01]  /*0440*/  ULDC.64 UR20, c[0x0][0x288] ;  /* 0x0000a20000147ab9 */ /* 0x000fe20000000a00 */
[----:B------:R-:W-:Y:S01]  /*0450*/  UIADD3 UR17, UR17, UR9, URZ ;  /* 0x0000000911117290 */ /* 0x000fe2000fffe03f */
[----:B-1----:R-:W-:Y:S01]  /*0460*/  IADD3 R2, R0, 0xffffffe, RZ ;  /* 0x0ffffffe00027810 */ /* 0x002fe20007ffe0ff */
[----:B------:R-:W-:Y:S01]  /*0470*/  UIMAD UR29, UR11, UR20, URZ ;  /* 0x000000140b1d72a4 */ /* 0x000fe2000f8e023f */
[----:B------:R-:W-:Y:S01]  /*0480*/  IABS R0, UR10 ;  /* 0x0000000a00007c13 */ /* 0x000fe20008000000 */
[----:B------:R-:W-:Y:S02]  /*0490*/  @UP1 ULEA UR58, UP2, UR10, UR34, 0x2 ;  /* 0x000000220a3a1291 */ /* 0x000fe4000f84103f */
[----:B------:R-:W-:Y:S01]  /*04a0*/  UIMAD UR29, UR10, UR21, UR29 ;  /* 0x000000150a1d72a4 */ /* 0x000fe2000f8e021d */
[----:B------:R-:W0:Y:S01]  /*04b0*/  F2I.FTZ.U32.TRUNC.NTZ R2, R2 ;  /* 0x0000000200027305 */ /* 0x000e22000021f000 */
[----:B------:R-:W-:Y:S01]  /*04c0*/  R2UR UR32, R0 ;  /* 0x00000000002072ca */ /* 0x000fe200000e0000 */
[----:B------:R-:W-:-:S02]  /*04d0*/  ULOP3.LUT UR9, UR10, UR28, URZ, 0x3c, !UPT ;  /* 0x0000001c0a097292 */ /* 0x000fc4000f8e3c3f */
[----:B------:R-:W-:Y:S02]  /*04e0*/  @UP1 ULEA.HI.X UR59, UR10, UR35, UR11, 0x2, UP2 ;  /* 0x000000230a3b1291 */ /* 0x000fe400090f140b */
[----:B------:R-:W-:Y:S02]  /*04f0*/  UISETP.GE.AND UP2, UPT, UR9, URZ, UPT ;  /* 0x0000003f0900728c */ /* 0x000fe4000bf46270 */
[----:B------:R-:W-:Y:S02]  /*0500*/  UISETP.NE.AND UP1, UPT, UR28, URZ, UPT ;  /* 0x0000003f1c00728c */ /* 0x000fe4000bf25270 */
[----:B------:R-:W-:-:S03]  /*0510*/  UIADD3 UR7, UR7, UR8, URZ ;  /* 0x0000000807077290 */ /* 0x000fc6000fffe03f */
[----:B------:R-:W-:Y:S01]  /*0520*/  @UP0 ULDC UR8, c[0x0][0x214] ;  /* 0x0000850000080ab9 */ /* 0x000fe20000000800 */
[----:B0-----:R-:W-:Y:S01]  /*0530*/  R2UR UR5, R2 ;  /* 0x00000000020572ca */ /* 0x001fe200000e0000 */
[----:B------:R-:W-:-:S12]  /*0540*/  @UP0 UIMAD UR8, UR12, UR8, UR10 ;  /* 0x000000080c0802a4 */ /* 0x000fd8000f8e020a */
        /* <DEDUP_REMOVED lines=15> */
[----:B------:R-:W-:Y:S01]  /*0640*/  UISETP.GT.U32.AND UP4, UPT, UR30, UR26, UPT ;  /* 0x0000001a1e00728c */ /* 0x000fe2000bf84070 */
[----:B------:R-:W-:Y:S01]  /*0650*/  ULDC UR15, c[0x0][0x224] ;  /* 0x00008900000f7ab9 */ /* 0x000fe20000000800 */
[----:B------:R-:W-:Y:S02]  /*0660*/  UIMAD UR27, UR11, UR20, URZ ;  /* 0x000000140b1b72a4 */ /* 0x000fe4000f8e023f */
[----:B------:R-:W-:-:S02]  /*0670*/  UIMAD.WIDE.U32 UR16, UR10, UR20, UR16 ;  /* 0x000000140a1072a5 */ /* 0x000fc4000f8e0010 */
[----:B------:R-:W-:Y:S02]  /*0680*/  ULEA UR20, UR15, 0xfffff800, 0xb ;  /* 0xfffff8000f147891 */ /* 0x000fe4000f8e583f */
[----:B------:R-:W-:-:S03]  /*0690*/  UIMAD UR27, UR10, UR21, UR27 ;  /* 0x000000150a1b72a4 */ /* 0x000fc6000f8e021b */
[----:B------:R-:W-:Y:S02]  /*06a0*/  @!UP4 UIADD3 UR26, UR26, -UR30, URZ ;  /* 0x8000001e1a1ac290 */ /* 0x000fe4000fffe03f */
[----:B------:R-:W-:Y:S02]  /*06b0*/  @!UP4 UIADD3 UR25, UR25, 0x1, URZ ;  /* 0x000000011919c890 */ /* 0x000fe4000fffe03f */
[----:B------:R-:W-:Y:S02]  /*06c0*/  UISETP.GE.U32.AND UP3, UPT, UR26, UR30, UPT ;  /* 0x0000001e1a00728c */ /* 0x000fe4000bf66070 */
[----:B------:R-:W-:Y:S02]  /*06d0*/  USHF.R.S32.HI UR21, URZ, 0x1f, UR20 ;  /* 0x0000001f3f157899 */ /* 0x000fe40008011414 */
[----:B------:R-:W-:Y:S02]  /*06e0*/  UIADD3 UR4, UP5, UR20, UR4, URZ ;  /* 0x0000000414047290 */ /* 0x000fe4000ffbe03f */
[----:B------:R-:W-:-:S02]  /*06f0*/  @UP0 UIMAD UR8, UR8, UR15, URZ ;  /* 0x0000000f080802a4 */ /* 0x000fc4000f8e023f */
[----:B------:R-:W-:Y:S02]  /*0700*/  UIADD3.X UR5, UR21, UR5, UR29, UP5, !UPT ;  /* 0x0000000515057290 */ /* 0x000fe4000affe41d */
[----:B------:R-:W-:Y:S02]  /*0710*/  ULEA UR50, UP4, UR4, UR48, 0x1 ;  /* 0x0000003004327291 */ /* 0x000fe4000f88083f */
[----:B------:R-:W-:Y:S02]  /*0720*/  @UP3 UIADD3 UR25, UR25, 0x1, URZ ;  /* 0x0000000119193890 */ /* 0x000fe4000fffe03f */
[----:B------:R-:W-:Y:S02]  /*0730*/  UIADD3 UR16, UP3, UR20, UR16, URZ ;  /* 0x0000001014107290 */ /* 0x000fe4000ff7e03f */
[----:B------:R-:W-:Y:S02]  /*0740*/  ULEA.HI.X UR49, UR4, UR49, UR5, 0x1, UP4 ;  /* 0x0000003104317291 */ /* 0x000fe4000a0f0c05 */
[----:B------:R-:W-:Y:S01]  /*0750*/  UIADD3.X UR17, UR21, UR17, UR27, UP3, !UPT ;  /* 0x0000001115117290 */ /* 0x000fe20009ffe41b */
[----:B------:R-:W-:Y:S01]  /*0760*/  UMOV UR14, UR25 ;  /* 0x00000019000e7c82 */ /* 0x000fe20008000000 */
[----:B------:R-:W-:Y:S01]  /*0770*/  ULDC.64 UR4, c[0x0][0x2f8] ;  /* 0x0000be0000047ab9 */ /* 0x000fe20000000a00 */
[----:B------:R-:W-:-:S02]  /*0780*/  @!UP2 UIADD3 UR14, -UR14, URZ, URZ ;  /* 0x0000003f0e0ea290 */ /* 0x000fc4000fffe13f */
[----:B------:R-:W-:Y:S02]  /*0790*/  @!UP1 ULOP3.LUT UR14, URZ, UR28, URZ, 0x33, !UPT ;  /* 0x0000001c3f0e9292 */ /* 0x000fe4000f8e333f */
[----:B------:R-:W-:Y:S02]  /*07a0*/  ULEA UR9, UP3, UR16, UR4, 0x1 ;  /* 0x0000000410097291 */ /* 0x000fe4000f86083f */
[----:B------:R-:W-:Y:S02]  /*07b0*/  UIADD3 UR20, UP2, UR20, UR18, URZ ;  /* 0x0000001214147290 */ /* 0x000fe4000ff5e03f */
[----:B------:R-:W-:Y:S01]  /*07c0*/  USHF.R.S32.HI UR4, URZ, 0x1f, UR14 ;  /* 0x0000001f3f047899 */ /* 0x000fe2000801140e */
[----:B------:R-:W-:Y:S01]  /*07d0*/  ULDC.64 UR24, c[0x0][0x278] ;  /* 0x00009e0000187ab9 */ /* 0x000fe20000000a00 */
[----:B------:R-:W-:Y:S02]  /*07e0*/  UIADD3.X UR51, UR21, UR19, UR31, UP2, !UPT ;  /* 0x0000001315337290 */ /* 0x000fe400097fe41f */
[----:B------:R-:W-:-:S02]  /*07f0*/  ULEA UR52, UP1, UR20, UR52, 0x1 ;  /* 0x0000003414347291 */ /* 0x000fc4000f82083f */
[----:B------:R-:W-:Y:S02]  /*0800*/  UIMAD UR4, UR4, UR24, URZ ;  /* 0x00000018040472a4 */ /* 0x000fe4000f8e023f */
[----:B------:R-:W-:Y:S02]  /*0810*/  ULEA.HI.X UR51, UR20, UR53, UR51, 0x1, UP1 ;  /* 0x0000003514337291 */ /* 0x000fe400088f0c33 */
[----:B------:R-:W-:Y:S02]  /*0820*/  UIMAD.WIDE.U32 UR18, UR14, UR24, UR6 ;  /* 0x000000180e1272a5 */ /* 0x000fe4000f8e0006 */
[----:B------:R-:W-:Y:S02]  /*0830*/  UIMAD UR20, UR14, UR25, UR4 ;  /* 0x000000190e1472a4 */ /* 0x000fe4000f8e0204 */
[----:B------:R-:W-:Y:S02]  /*0840*/  ULEA.HI.X UR16, UR16, UR5, UR17, 0x1, UP3 ;  /* 0x0000000510107291 */ /* 0x000fe400098f0c11 */
[----:B------:R-:W-:-:S02]  /*0850*/  ULEA UR17, UR15, 0xfffff000, 0xc ;  /* 0xfffff0000f117891 */ /* 0x000fc4000f8e603f */
[----:B------:R-:W-:Y:S02]  /*0860*/  UISETP.GE.AND UP1, UPT, UR15, 0x1, UPT ;  /* 0x000000010f00788c */ /* 0x000fe4000bf26270 */
[----:B------:R-:W-:Y:S01]  /*0870*/  UIADD3 UR20, UR19, UR20, URZ ;  /* 0x0000001413147290 */ /* 0x000fe2000fffe03f */
[----:B------:R-:W-:Y:S01]  /*0880*/  UMOV UR4, URZ ;  /* 0x0000003f00047c82 */ /* 0x000fe20008000000 */
[----:B------:R-:W-:Y:S01]  /*0890*/  UIADD3 UR18, UP2, UR17, UR18, URZ ;  /* 0x0000001211127290 */ /* 0x000fe2000ff5e03f */
[----:B------:R-:W-:Y:S01]  /*08a0*/  @UP0 ULDC UR21, c[0x0][0x21c] ;  /* 0x0000870000150ab9 */ /* 0x000fe20000000800 */
[----:B------:R-:W-:Y:S01]  /*08b0*/  ULDC.64 UR6, c[0x0][0x2e0] ;  /* 0x0000b80000067ab9 */ /* 0x000fe20000000a00 */
[----:B------:R-:W-:Y:S02]  /*08c0*/  @UP0 UIMAD UR8, UR8, UR21, URZ ;  /* 0x00000015080802a4 */ /* 0x000fe4000f8e023f */
[----:B------:R-:W-:Y:S02]  /*08d0*/  ULEA.HI.X.SX32 UR17, UR17, UR20, 0x1, UP2 ;  /* 0x0000001411117291 */ /* 0x000fe400090f0e3f */
[----:B------:R-:W-:Y:S01]  /*08e0*/  ULEA UR24, UP3, UR18, UR6, 0x1 ;  /* 0x0000000612187291 */ /* 0x000fe2000f86083f */
[----:B------:R-:W-:Y:S01]  /*08f0*/  @UP0 ULDC.64 UR20, c[0x0][0x310] ;  /* 0x0000c40000140ab9 */ /* 0x000fe20000000a00 */
[----:B------:R-:W-:Y:S01]  /*0900*/  UMOV UR5, URZ ;  /* 0x0000003f00057c82 */ /* 0x000fe20008000000 */
[----:B------:R-:W-:-:S02]  /*0910*/  @UP0 UIMAD.WIDE UR20, UR8, 0x10, UR20 ;  /* 0x00000010081408a5 */ /* 0x000fc4000f8e0214 */
[----:B------:R-:W-:-:S05]  /*0920*/  ULEA.HI.X UR17, UR18, UR7, UR17, 0x1, UP3 ;  /* 0x0000000712117291 */ /* 0x000fca00098f0c11 */
[----:B------:R-:W-:Y:S01]  /*0930*/  @!UP0 UMOV UR20, URZ ;  /* 0x0000003f00148c82 */ /* 0x000fe20008000000 */
[----:B------:R-:W-:Y:S01]  /*0940*/  @!UP0 UMOV UR21, URZ ;  /* 0x0000003f00158c82 */ /* 0x000fe20008000000 */
[----:B--2---:R-:W-:Y:S02]  /*0950*/  @P0 R2UR UR4, R3 ;  /* 0x00000000030402ca */ /* 0x004fe400000e0000 */
[----:B------:R-:W-:Y:S02]  /*0960*/  PLOP3.LUT P0, PT, PT, PT, UP1, 0x80, 0x0 ;  /* 0x000000000000781c */ /* 0x000fe40003f0f018 */
[----:B---3--:R-:W-:-:S11]  /*0970*/  @P1 R2UR UR5, R4 ;  /* 0x00000000040512ca */ /* 0x008fd600000e0000 */
[----:B----4-:R-:W-:Y:S05]  /*0980*/  @!P0 BRA `(.L_x_4136) ;  /* 0x000000d000a48947 */ /* 0x010fea0003800000 */
[----:B------:R-:W0:Y:S01]  /*0990*/  S2R R92, SR_TID.X ;  /* 0x00000000005c7919 */ /* 0x000e220000002100 */
[----:B------:R-:W1:Y:S01]  /*09a0*/  S2UR UR7, SR_CgaCtaId ;  /* 0x00000000000779c3 */ /* 0x000e620000008800 */
[----:B------:R-:W-:Y:S01]  /*09b0*/  UMOV UR6, 0x400 ;  /* 0x0000040000067882 */ /* 0x000fe20000000000 */
[----:B------:R-:W-:Y:S01]  /*09c0*/  UMOV UR19, UR16 ;  /* 0x0000001000137c82 */ /* 0x000fe20008000000 */
[----:B------:R2:W-:Y:S01]  /*09d0*/  STL [R1+0x30], RZ ;  /* 0x000030ff01007387 */ /* 0x0005e20000100800 */
[----:B------:R-:W-:Y:S01]  /*09e0*/  ULDC UR15, c[0x0][0x224] ;  /* 0x00008900000f7ab9 */ /* 0x000fe20000000800 */
[----:B------:R-:W-:Y:S01]  /*09f0*/  UMOV UR18, UR9 ;  /* 0x0000000900127c82 */ /* 0x000fe20008000000 */
[----:B------:R-:W-:Y:S01]  /*0a00*/  UMOV UR16, UR24 ;  /* 0x0000001800107c82 */ /* 0x000fe20008000000 */
        /* <DEDUP_REMOVED lines=9> */
.L_x_4265:
[----:B------:R-:W-:Y:S01]  /*0aa0*/  BAR.SYNC.DEFER_BLOCKING 0x0 ;  /* 0x0000000000007b1d */ /* 0x000fe20000010000 */
[----:B------:R-:W-:Y:S02]  /*0ab0*/  SHF.L.U32 R90, R92, 0x1, RZ ;  /* 0x000000015c5a7819 */ /* 0x000fe400000006ff */
[----:B---3--:R-:W-:Y:S02]  /*0ac0*/  MOV R2, UR50 ;  /* 0x0000003200027c02 */ /* 0x008fe40008000f00 */
[----:B------:R-:W-:Y:S02]  /*0ad0*/  LOP3.LUT R90, R90, 0xffffffc0, RZ, 0xc0, !PT ;  /* 0xffffffc05a5a7812 */ /* 0x000fe400078ec0ff */
[----:B------:R-:W-:Y:S01]  /*0ae0*/  MOV R3, UR49 ;  /* 0x0000003100037c02 */ /* 0x000fe20008000f00 */
[----:B------:R-:W2:Y:S01]  /*0af0*/  S2R R9, SR_LANEID ;  /* 0x0000000000097919 */ /* 0x000ea20000000000 */
[----:B------:R-:W-:-:S05]  /*0b00*/  LOP3.LUT R89, R90, 0x1f, R92, 0xf8, !PT ;  /* 0x0000001f5a597812 */ /* 0x000fca00078ef85c */
[----:B------:R-:W-:-:S05]  /*0b10*/  IMAD.WIDE R2, R89, 0x10, R2 ;  /* 0x0000001059027825 */ /* 0x000fca00078e0202 */
[----:B------:R-:W3:Y:S04]  /*0b20*/  LDG.E.128 R4, desc[UR22][R2.64] ;  /* 0x0000001602047981 */ /* 0x000ee8000c1e1d00 */
[----:B------:R0:W4:Y:S01]  /*0b30*/  LDG.E.128 R12, desc[UR22][R2.64+0x200] ;  /* 0x00020016020c7981 */ /* 0x000122000c1e1d00 */
[----:B------:R-:W-:Y:S01]  /*0b40*/  HFMA2.MMA R8, -RZ, RZ, 0, 9.5367431640625e-07 ;  /* 0x00000010ff087435 */ /* 0x000fe200000001ff */
[----:B--2---:R-:W-:-:S04]  /*0b50*/  IADD3 R0, R90, R9, RZ ;  /* 0x000000095a007210 */ /* 0x004fc80007ffe0ff */
[C---:B------:R-:W-:Y:S02]  /*0b60*/  LEA R10, R0.reuse, R91, 0x4 ;  /* 0x0000005b000a7211 */ /* 0x040fe400078e20ff */
[----:B------:R-:W-:Y:S02]  /*0b70*/  IADD3 R0, R0, R9, RZ ;  /* 0x0000000900007210 */ /* 0x000fe40007ffe0ff */
[----:B0-----:R-:W-:Y:S01]  /*0b80*/  MOV R2, UR52 ;  /* 0x0000003400027c02 */ /* 0x001fe20008000f00 */
[----:B------:R-:W-:Y:S01]  /*0b90*/  STL [R1+0x2c], R10 ;  /* 0x00002c0a01007387 */ /* 0x000fe20000100800 */
[----:B------:R-:W-:Y:S01]  /*0ba0*/  LEA R0, R0, R91, 0x4 ;  /* 0x0000005b00007211 */ /* 0x000fe200078e20ff */
[----:B------:R-:W-:Y:S01]  /*0bb0*/  IMAD.WIDE R8, R89, R8, UR18 ;  /* 0x0000001259087e25 */ /* 0x000fe2000f8e0208 */
[----:B------:R-:W-:Y:S01]  /*0bc0*/  MOV R3, UR51 ;  /* 0x0000003300037c02 */ /* 0x000fe20008000f00 */
[----:B------:R-:W2:Y:S04]  /*0bd0*/  LDL.LU R32, [R1+0x34] ;  /* 0x0000340001207983 */ /* 0x000ea80000300800 */
[----:B---3--:R-:W-:Y:S04]  /*0be0*/  STS.128 [R10], R4 ;  /* 0x000000040a007388 */ /* 0x008fe80000000c00 */
[----:B----4-:R-:W-:Y:S01]  /*0bf0*/  STS.128 [R10+0x200], R12 ;  /* 0x0002000c0a007388 */ /* 0x010fe20000000c00 */
[----:B------:R-:W-:-:S03]  /*0c00*/  NOP ;  /* 0x0000000000007918 */ /* 0x000fc60000000000 */
[----:B------:R-:W0:Y:S04]  /*0c10*/  LDS.128 R60, [R0] ;  /* 0x00000000003c7984 */ /* 0x000e280000000c00 */
[----:B------:R-:W-:Y:S01]  /*0c20*/  LDS.128 R56, [R0+0x10] ;  /* 0x0000100000387984 */ /* 0x000fe20000000c00 */
[----:B------:R-:W-:Y:S06]  /*0c30*/  BAR.SYNC.DEFER_BLOCKING 0x0 ;  /* 0x0000000000007b1d */ /* 0x000fec0000010000 */
[----:B------:R-:W3:Y:S04]  /*0c40*/  LDG.E.128 R16, desc[UR22][R8.64] ;  /* 0x0000001608107981 */ /* 0x000ee8000c1e1d00 */
[----:B------:R-:W4:Y:S01]  /*0c50*/  LDG.E.128 R20, desc[UR22][R8.64+0x200] ;  /* 0x0002001608147981 */ /* 0x000f22000c1e1d00 */
[----:B------:R-:W-:-:S03]  /*0c60*/  IMAD.WIDE R2, R89, 0x10, R2 ;  /* 0x0000001059027825 */ /* 0x000fc600078e0202 */
[----:B---3--:R-:W-:Y:S04]  /*0c70*/  STS.128 [R10], R16 ;  /* 0x000000100a007388 */ /* 0x008fe80000000c00 */
[----:B----4-:R0:W-:Y:S01]  /*0c80*/  STS.128 [R10+0x200], R20 ;  /* 0x000200140a007388 */ /* 0x0101e20000000c00 */
[----:B------:R-:W-:-:S03]  /*0c90*/  NOP ;  /* 0x0000000000007918 */ /* 0x000fc60000000000 */
[----:B------:R-:W1:Y:S04]  /*0ca0*/  LDS.128 R12, [R0] ;  /* 0x00000000000c7984 */ /* 0x000e680000000c00 */
[----:B------:R-:W3:Y:S01]  /*0cb0*/  LDS.128 R4, [R0+0x10] ;  /* 0x0000100000047984 */ /* 0x000ee20000000c00 */
[----:B------:R-:W-:Y:S06]  /*0cc0*/  BAR.SYNC.DEFER_BLOCKING 0x0 ;  /* 0x0000000000007b1d */ /* 0x000fec0000010000 */
[----:B------:R-:W4:Y:S04]  /*0cd0*/  LDG.E.128 R24, desc[UR22][R2.64] ;  /* 0x0000001602187981 */ /* 0x000f28000c1e1d00 */
[----:B------:R5:W2:Y:S01]  /*0ce0*/  LDG.E.128 R28, desc[UR22][R2.64+0x200] ;  /* 0x00020016021c7981 */ /* 0x000aa2000c1e1d00 */
[----:B0-----:R-:W-:-:S02]  /*0cf0*/  SHF.L.U32 R21, R60, 0x10, RZ ;  /* 0x000000103c157819 */ /* 0x001fc400000006ff */
[----:B------:R-:W-:Y:S02]  /*0d00*/  PRMT R193, R60, 0x7632, R193 ;  /* 0x000076323cc17816 */ /* 0x000fe400000000c1 */
[----:B------:R-:W-:Y:S02]  /*0d10*/  PRMT R86, R61, 0x7632, R86 ;  /* 0x000076323d567816 */ /* 0x000fe40000000056 */
[----:B-----5:R-:W-:Y:S02]  /*0d20*/  SHF.L.U32 R2, R193, 0x10, RZ ;  /* 0x00000010c1027819 */ /* 0x020fe400000006ff */
[----:B------:R-:W-:Y:S02]  /*0d30*/  SHF.L.U32 R3, R61, 0x10, RZ ;  /* 0x000000103d037819 */ /* 0x000fe400000006ff */
[----:B------:R-:W-:Y:S02]  /*0d40*/  PRMT R20, R62, 0x7632, R20 ;  /* 0x000076323e147816 */ /* 0x000fe40000000014 */
[----:B-1----:R-:W-:-:S03]  /*0d50*/  SHF.L.U32 R50, R12, 0x10, RZ ;  /* 0x000000100c327819 */ /* 0x002fc600000006ff */
[----:B------:R-:W-:Y:S02]  /*0d60*/  STL.S16 [R1+0x1c], R20 ;  /* 0x00001c1401007387 */ /* 0x000fe40000100600 */
[----:B------:R-:W-:Y:S01]  /*0d70*/  FADD.FTZ R50, R50, UR5 ;  /* 0x0000000532327e21 */ /* 0x000fe20008010000 */
[----:B------:R-:W-:-:S04]  /*0d80*/  PRMT R12, R12, 0x7632, R12 ;  /* 0x000076320c0c7816 */ /* 0x000fc8000000000c */
[----:B------:R-:W-:Y:S02]  /*0d90*/  FSETP.GTU.FTZ.AND P2, PT, R50, 20, PT ;  /* 0x41a000003200780b */ /* 0x000fe40003f5c000 */
[----:B------:R-:W-:Y:S02]  /*0da0*/  SHF.L.U32 R49, R13, 0x10, RZ ;  /* 0x000000100d317819 */ /* 0x000fe400000006ff */
[----:B------:R-:W-:Y:S02]  /*0db0*/  SHF.L.U32 R48, R14, 0x10, RZ ;  /* 0x000000100e307819 */ /* 0x000fe400000006ff */
[----:B------:R-:W-:Y:S02]  /*0dc0*/  SHF.L.U32 R47, R15, 0x10, RZ ;  /* 0x000000100f2f7819 */ /* 0x000fe400000006ff */
[----:B---3--:R-:W-:Y:S02]  /*0dd0*/  SHF.L.U32 R46, R4, 0x10, RZ ;  /* 0x00000010042e7819 */ /* 0x008fe400000006ff */
[----:B------:R-:W-:Y:S01]  /*0de0*/  SHF.L.U32 R12, R12, 0x10, RZ ;  /* 0x000000100c0c7819 */ /* 0x000fe200000006ff */
[----:B------:R-:W-:Y:S01]  /*0df0*/  FADD.FTZ R49, R49, UR5 ;  /* 0x0000000531317e21 */ /* 0x000fe20008010000 */
[----:B------:R-:W-:Y:S01]  /*0e00*/  SHF.L.U32 R43, R5, 0x10, RZ ;  /* 0x00000010052b7819 */ /* 0x000fe200000006ff */
[----:B------:R-:W-:Y:S01]  /*0e10*/  FADD.FTZ R48, R48, UR5 ;  /* 0x0000000530307e21 */ /* 0x000fe20008010000 */
[----:B------:R-:W-:Y:S01]  /*0e20*/  FADD.FTZ R47, R47, UR5 ;  /* 0x000000052f2f7e21 */ /* 0x000fe20008010000 */
[----:B------:R-:W-:Y:S01]  /*0e30*/  FADD.FTZ R46, R46, UR5 ;  /* 0x000000052e2e7e21 */ /* 0x000fe20008010000 */
[----:B------:R-:W-:Y:S01]  /*0e40*/  FADD.FTZ R45, R12, UR5 ;  /* 0x000000050c2d7e21 */ /* 0x000fe20008010000 */
[----:B------:R-:W-:Y:S01]  /*0e50*/  PRMT R13, R13, 0x7632, R13 ;  /* 0x000076320d0d7816 */ /* 0x000fe2000000000d */
[----:B------:R-:W-:Y:S01]  /*0e60*/  BSSY B0, `(.L_x_4137) ;  /* 0x0000057000007945 */ /* 0x000fe20003800000 */
[----:B------:R-:W-:Y:S01]  /*0e70*/  FSETP.GTU.FTZ.AND P1, PT, R49, 20, PT ;  /* 0x41a000003100780b */ /* 0x000fe20003f3c000 */
[----:B------:R-:W-:Y:S01]  /*0e80*/  FADD.FTZ R43, R43, UR5 ;  /* 0x000000052b2b7e21 */ /* 0x000fe20008010000 */
[----:B------:R-:W-:-:S02]  /*0e90*/  FSETP.GTU.FTZ.AND P0, PT, R48, 20, PT ;  /* 0x41a000003000780b */ /* 0x000fc40003f1c000 */
[----:B------:R-:W-:Y:S02]  /*0ea0*/  FSETP.GTU.FTZ.AND P4, PT, R47, 20, PT ;  /* 0x41a000002f00780b */ /* 0x000fe40003f9c000 */
[----:B------:R-:W-:Y:S02]  /*0eb0*/  FSETP.GTU.FTZ.AND P3, PT, R46, 20, PT ;  /* 0x41a000002e00780b */ /* 0x000fe40003f7c000 */
[----:B------:R-:W-:Y:S02]  /*0ec0*/  FSETP.GTU.FTZ.AND P6, PT, R45, 20, PT ;  /* 0x41a000002d00780b */ /* 0x000fe40003fdc000 */
[----:B------:R-:W-:Y:S01]  /*0ed0*/  SHF.L.U32 R13, R13, 0x10, RZ ;  /* 0x000000100d0d7819 */ /* 0x000fe200000006ff */
[----:B----4-:R-:W-:Y:S04]  /*0ee0*/  STS.128 [R10], R24 ;  /* 0x000000180a007388 */ /* 0x010fe80000000c00 */
[----:B--2---:R-:W-:Y:S01]  /*0ef0*/  STS.128 [R10+0x200], R28 ;  /* 0x0002001c0a007388 */ /* 0x004fe20000000c00 */
[----:B------:R-:W-:-:S03]  /*0f00*/  NOP ;  /* 0x0000000000007918 */ /* 0x000fc60000000000 */
[----:B------:R-:W0:Y:S04]  /*0f10*/  LDS.128 R16, [R0] ;  /* 0x0000000000107984 */ /* 0x000e280000000c00 */
[----:B------:R1:W2:Y:S02]  /*0f20*/  LDS.128 R8, [R0+0x10] ;  /* 0x0000100000087984 */ /* 0x0002a40000000c00 */
[----:B-1----:R-:W-:Y:S02]  /*0f30*/  SHF.L.U32 R0, R86, 0x10, RZ ;  /* 0x0000001056007819 */ /* 0x002fe400000006ff */
[C---:B0-----:R-:W-:Y:S02]  /*0f40*/  SHF.L.U32 R88, R16.reuse, 0x10, RZ ;  /* 0x0000001010587819 */ /* 0x041fe400000006ff */
[----:B------:R-:W-:-:S03]  /*0f50*/  PRMT R87, R16, 0x7632, R87 ;  /* 0x0000763210577816 */ /* 0x000fc60000000057 */
[----:B------:R-:W-:Y:S01]  /*0f60*/  FFMA.FTZ R16, R88, R21, R32 ;  /* 0x0000001558107223 */ /* 0x000fe20000010020 */
[----:B------:R-:W-:Y:S02]  /*0f70*/  SHF.L.U32 R87, R87, 0x10, RZ ;  /* 0x0000001057577819 */ /* 0x000fe400000006ff */
[C---:B------:R-:W-:Y:S02]  /*0f80*/  SHF.L.U32 R85, R17.reuse, 0x10, RZ ;  /* 0x0000001011557819 */ /* 0x040fe400000006ff */
[----:B------:R-:W-:Y:S01]  /*0f90*/  PRMT R84, R17, 0x7632, R84 ;  /* 0x0000763211547816 */ /* 0x000fe20000000054 */
[----:B------:R-:W-:Y:S01]  /*0fa0*/  FFMA.FTZ R2, R87, R2, R16 ;  /* 0x0000000257027223 */ /* 0x000fe20000010010 */
[----:B------:R-:W-:Y:S01]  /*0fb0*/  SHF.L.U32 R55, R18, 0x10, RZ ;  /* 0x0000001012377819 */ /* 0x000fe200000006ff */
[----:B------:R-:W0:Y:S01]  /*0fc0*/  LDC R17, c[0x0][0x21c] ;  /* 0x00008700ff117b82 */ /* 0x000e220000000800 */
[----:B------:R-:W-:Y:S01]  /*0fd0*/  SHF.L.U32 R84, R84, 0x10, RZ ;  /* 0x0000001054547819 */ /* 0x000fe200000006ff */
[----:B------:R-:W-:Y:S01]  /*0fe0*/  FFMA.FTZ R3, R85, R3, R2 ;  /* 0x0000000355037223 */ /* 0x000fe20000010002 */
[----:B------:R-:W-:-:S02]  /*0ff0*/  SHF.L.U32 R2, R62, 0x10, RZ ;  /* 0x000000103e027819 */ /* 0x000fc400000006ff */
[C---:B------:R-:W-:Y:S01]  /*1000*/  SHF.L.U32 R53, R19.reuse, 0x10, RZ ;  /* 0x0000001013357819 */ /* 0x040fe200000006ff */
[----:B------:R-:W-:Y:S01]  /*1010*/  FFMA.FTZ R0, R84, R0, R3 ;  /* 0x0000000054007223 */ /* 0x000fe20000010003 */
[----:B------:R-:W-:Y:S02]  /*1020*/  PRMT R52, R19, 0x7632, R52 ;  /* 0x0000763213347816 */ /* 0x000fe40000000034 */
[----:B------:R-:W-:Y:S02]  /*1030*/  PRMT R16, R63, 0x7632, R16 ;  /* 0x000076323f107816 */ /* 0x000fe40000000010 */
[----:B------:R-:W-:Y:S02]  /*1040*/  PRMT R54, R18, 0x7632, R54 ;  /* 0x0000763212367816 */ /* 0x000fe40000000036 */
[----:B------:R-:W-:Y:S02]  /*1050*/  PRMT R19, R56, 0x7632, R19 ;  /* 0x0000763238137816 */ /* 0x000fe40000000013 */
[----:B------:R-:W-:Y:S01]  /*1060*/  PRMT R18, R57, 0x7632, R18 ;  /* 0x0000763239127816 */ /* 0x000fe20000000012 */
[----:B------:R-:W-:Y:S01]  /*1070*/  FFMA.FTZ R3, R55, R2, R0 ;  /* 0x0000000237037223 */ /* 0x000fe20000010000 */
[----:B------:R1:W-:Y:S01]  /*1080*/  STL.S16 [R1+0x18], R16 ;  /* 0x0000181001007387 */ /* 0x0003e20000100600 */
[----:B------:R-:W-:-:S02]  /*1090*/  SHF.L.U32 R0, R20, 0x10, RZ ;  /* 0x0000001014007819 */ /* 0x000fc400000006ff */
[----:B------:R-:W-:Y:S01]  /*10a0*/  SHF.L.U32 R54, R54, 0x10, RZ ;  /* 0x0000001036367819 */ /* 0x000fe200000006ff */
[----:B------:R3:W-:Y:S01]  /*10b0*/  STL.S16 [R1+0x14], R19 ;  /* 0x0000141301007387 */ /* 0x0007e20000100600 */
[----:B------:R-:W-:-:S03]  /*10c0*/  SHF.L.U32 R2, R63, 0x10, RZ ;  /* 0x000000103f027819 */ /* 0x000fc600000006ff */
[----:B------:R3:W-:Y:S01]  /*10d0*/  STL.S16 [R1+0x24], R18 ;  /* 0x0000241201007387 */ /* 0x0007e20000100600 */
[----:B------:R-:W-:Y:S01]  /*10e0*/  FFMA.FTZ R0, R54, R0, R3 ;  /* 0x0000000036007223 */ /* 0x000fe20000010003 */
[----:B-1----:R-:W-:Y:S02]  /*10f0*/  SHF.L.U32 R16, R16, 0x10, RZ ;  /* 0x0000001010107819 */ /* 0x002fe400000006ff */
[----:B------:R-:W-:Y:S01]  /*1100*/  SHF.L.U32 R52, R52, 0x10, RZ ;  /* 0x0000001034347819 */ /* 0x000fe200000006ff */
[----:B------:R-:W-:Y:S01]  /*1110*/  FFMA.FTZ R3, R53, R2, R0 ;  /* 0x0000000235037223 */ /* 0x000fe20000010000 */
[----:B------:R-:W-:Y:S02]  /*1120*/  SHF.L.U32 R0, R56, 0x10, RZ ;  /* 0x0000001038007819 */ /* 0x000fe400000006ff */
[----:B--2---:R-:W-:Y:S01]  /*1130*/  SHF.L.U32 R51, R8, 0x10, RZ ;  /* 0x0000001008337819 */ /* 0x004fe200000006ff */
[----:B------:R-:W-:Y:S01]  /*1140*/  FFMA.FTZ R16, R52, R16, R3 ;  /* 0x0000001034107223 */ /* 0x000fe20000010003 */
[----:B------:R-:W-:-:S02]  /*1150*/  PRMT R44, R8, 0x7632, R44 ;  /* 0x00007632082c7816 */ /* 0x000fc4000000002c */
[----:B------:R-:W-:Y:S01]  /*1160*/  SHF.L.U32 R2, R19, 0x10, RZ ;  /* 0x0000001013027819 */ /* 0x000fe200000006ff */
[----:B------:R-:W-:Y:S01]  /*1170*/  FFMA.FTZ R3, R51, R0, R16 ;  /* 0x0000000033037223 */ /* 0x000fe20000010010 */
[----:B------:R-:W-:Y:S02]  /*1180*/  SHF.L.U32 R44, R44, 0x10, RZ ;  /* 0x000000102c2c7819 */ /* 0x000fe400000006ff */
[----:B0-----:R-:W-:Y:S02]  /*1190*/  ISETP.GE.AND P5, PT, R17, 0x1, PT ;  /* 0x000000011100780c */ /* 0x001fe40003fa6270 */
[----:B------:R-:W-:Y:S01]  /*11a0*/  SHF.L.U32 R8, R57, 0x10, RZ ;  /* 0x0000001039087819 */ /* 0x000fe200000006ff */
[----:B------:R-:W-:Y:S01]  /*11b0*/  FFMA.FTZ R17, R44, R2, R3 ;  /* 0x000000022c117223 */ /* 0x000fe20000010003 */
[----:B------:R-:W-:Y:S01]  /*11c0*/  SHF.L.U32 R42, R9, 0x10, RZ ;  /* 0x00000010092a7819 */ /* 0x000fe200000006ff */
[----:B---3--:R-:W-:Y:S08]  /*11d0*/  @P2 BRA `(.L_x_4138) ;  /* 0x00000000007c2947 */ /* 0x008ff00003800000 */
        /* <DEDUP_REMOVED lines=31> */
.L_x_4138:
[----:B------:R-:W-:Y:S05]  /*13d0*/  BSYNC B0 ;  /* 0x0000000000007941 */ /* 0x000fea0003800000 */
.L_x_4137:
[----:B------:R-:W-:Y:S01]  /*13e0*/  PRMT R40, R9, 0x7632, R40 ;  /* 0x0000763209287816 */ /* 0x000fe20000000028 */
        /* <DEDUP_REMOVED lines=39> */
.L_x_4140:
[----:B------:R-:W-:Y:S05]  /*1660*/  BSYNC B0 ;  /* 0x0000000000007941 */ /* 0x000fea0003800000 */
.L_x_4139:
        /* <DEDUP_REMOVED lines=39> */
.L_x_4142:
[----:B------:R-:W-:Y:S05]  /*18e0*/  BSYNC B0 ;  /* 0x0000000000007941 */ /* 0x000fea0003800000 */
.L_x_4141:
[----:B------:R-:W-:Y:S01]  /*18f0*/  PRMT R16, R58, 0x7632, R16 ;  /* 0x000076323a107816 */ /* 0x000fe20000000010 */
[----:B------:R-:W-:Y:S01]  /*1900*/  BSSY B0, `(.L_x_4143) ;  /* 0x0000028000007945 */ /* 0x000fe20003800000 */
[----:B------:R-:W-:Y:S01]  /*1910*/  SHF.L.U32 R14, R14, 0x10, RZ ;  /* 0x000000100e0e7819 */ /* 0x000fe200000006ff */
[----:B------:R-:W-:Y:S01]  /*1920*/  FFMA.FTZ R8, R38, R8, R17 ;  /* 0x0000000826087223 */ /* 0x000fe20000010011 */
[----:B------:R-:W-:Y:S01]  /*1930*/  FSETP.GTU.FTZ.AND P1, PT, R39, 20, PT ;  /* 0x41a000002700780b */ /* 0x000fe20003f3c000 */
[----:B------:R0:W-:Y:S01]  /*1940*/  STL.S16 [R1+0x20], R16 ;  /* 0x0000201001007387 */ /* 0x0001e20000100600 */
[----:B------:R-:W-:Y:S01]  /*1950*/  PRMT R15, R15, 0x7632, R15 ;  /* 0x000076320f0f7816 */ /* 0x000fe2000000000f */
[----:B------:R-:W-:Y:S01]  /*1960*/  FADD.FTZ R37, R14, UR5 ;  /* 0x000000050e257e21 */ /* 0x000fe20008010000 */
        /* <DEDUP_REMOVED lines=33> */
.L_x_4144:
[----:B------:R-:W-:Y:S05]  /*1b80*/  BSYNC B0 ;  /* 0x0000000000007941 */ /* 0x000fea0003800000 */
.L_x_4143:
[----:B------:R-:W-:Y:S01]  /*1b90*/  PRMT R10, R10, 0x7632, R10 ;  /* 0x000076320a0a7816 */ /* 0x000fe2000000000a */
[----:B------:R-:W-:Y:S01]  /*1ba0*/  BSSY B0, `(.L_x_4145) ;  /* 0x0000028000007945 */ /* 0x000fe20003800000 */
[----:B------:R-:W-:Y:S01]  /*1bb0*/  FSETP.GTU.FTZ.AND P6, PT, R37, 20, PT ;  /* 0x41a000002500780b */ /* 0x000fe20003fdc000 */
[----:B------:R-:W-:Y:S01]  /*1bc0*/  FADD.FTZ R36, R36, UR5 ;  /* 0x0000000524247e21 */ /* 0x000fe20008010000 */
[----:B------:R-:W-:Y:S02]  /*1bd0*/  SHF.L.U32 R12, R10, 0x10, RZ ;  /* 0x000000100a0c7819 */ /* 0x000fe400000006ff */
[----:B------:R-:W-:Y:S02]  /*1be0*/  SHF.L.U32 R9, R16, 0x10, RZ ;  /* 0x0000001010097819 */ /* 0x000fe400000006ff */
[----:B------:R-:W-:Y:S01]  /*1bf0*/  PRMT R4, R4, 0x7632, R4 ;  /* 0x0000763204047816 */ /* 0x000fe20000000004 */
[----:B------:R1:W-:Y:S01]  /*1c00*/  STL [R1+0x10], R12 ;  /* 0x0000100c01007387 */ /* 0x0003e20000100800 */
        /* <DEDUP_REMOVED lines=33> */
.L_x_4146:
[----:B------:R-:W-:Y:S05]  /*1e20*/  BSYNC B0 ;  /* 0x0000000000007941 */ /* 0x000fea0003800000 */
.L_x_4145:
[----:B------:R-:W-:Y:S01]  /*1e30*/  SHF.L.U32 R14, R11, 0x10, RZ ;  /* 0x000000100b0e7819 */ /* 0x000fe200000006ff */
[----:B------:R-:W-:Y:S01]  /*1e40*/  BSSY B0, `(.L_x_4147) ;  /* 0x0000028000007945 */ /* 0x000fe20003800000 */
[----:B------:R-:W-:Y:S01]  /*1e50*/  FFMA.FTZ R8, R12, R9, R8 ;  /* 0x000000090c087223 */ /* 0x000fe20000010008 */
[----:B------:R-:W-:Y:S01]  /*1e60*/  FSETP.GTU.FTZ.AND P0, PT, R36, 20, PT ;  /* 0x41a000002400780b */ /* 0x000fe20003f1c000 */
[----:B------:R-:W-:Y:S01]  /*1e70*/  FADD.FTZ R35, R15, UR5 ;  /* 0x000000050f237e21 */ /* 0x000fe20008010000 */
[----:B------:R2:W-:Y:S01]  /*1e80*/  STL [R1+0xc], R14 ;  /* 0x00000c0e01007387 */ /* 0x0005e20000100800 */
[C---:B------:R-:W-:Y:S02]  /*1e90*/  SHF.L.U32 R13, R59.reuse, 0x10, RZ ;  /* 0x000000103b0d7819 */ /* 0x040fe400000006ff */
[----:B------:R-:W-:Y:S02]  /*1ea0*/  PRMT R9, R59, 0x7632, R9 ;  /* 0x000076323b097816 */ /* 0x000fe40000000009 */
[----:B------:R-:W-:Y:S01]  /*1eb0*/  SHF.L.U32 R4, R4, 0x10, RZ ;  /* 0x0000001004047819 */ /* 0x000fe200000006ff */
[----:B------:R-:W-:Y:S06]  /*1ec0*/  @P6 BRA `(.L_x_4148) ;  /* 0x00000000007c6947 */ /* 0x000fec0003800000 */
[----:B------:R-:W-:Y:S01]  /*1ed0*/  FMUL.FTZ R37, R37, 1.4426950216293334961 ;  /* 0x3fb8aa3b25257820 */ /* 0x000fe20000410000 */
[----:B------:R-:W-:Y:S01]  /*1ee0*/  HFMA2.MMA R10, -RZ, RZ, 1.625, 0 ;  /* 0x3e800000ff0a7435 */ /* 0x000fe200000001ff */
[----:B------:R-:W-:Y:S02]  /*1ef0*/  MOV R17, 0x3d39bf78 ;  /* 0x3d39bf7800117802 */ /* 0x000fe40000000f00 */
[----:B------:R-:W3:Y:S02]  /*1f00*/  MUFU.EX2 R15, R37 ;  /* 0x00000025000f7308 */ /* 0x000ee40000000800 */
[C---:B---3--:R-:W-:Y:S01]  /*1f10*/  FADD.FTZ.RZ R0, R15.reuse, 1 ;  /* 0x3f8000000f007421 */ /* 0x048fe2000001c000 */
        /* <DEDUP_REMOVED lines=26> */
.L_x_4148:
[----:B------:R-:W-:Y:S05]  /*20c0*/  BSYNC B0 ;  /* 0x0000000000007941 */ /* 0x000fea0003800000 */
.L_x_4147:
[----:B------:R-:W-:Y:S01]  /*20d0*/  PRMT R11, R11, 0x7632, R11 ;  /* 0x000076320b0b7816 */ /* 0x000fe2000000000b */
[----:B------:R-:W-:Y:S01]  /*20e0*/  BSSY B0, `(.L_x_4149) ;  /* 0x0000028000007945 */ /* 0x000fe20003800000 */
[----:B------:R-:W-:Y:S01]  /*20f0*/  FSETP.GTU.FTZ.AND P6, PT, R35, 20, PT ;  /* 0x41a000002300780b */ /* 0x000fe20003fdc000 */
[----:B------:R-:W-:Y:S01]  /*2100*/  FFMA.FTZ R8, R14, R13, R8 ;  /* 0x0000000d0e087223 */ /* 0x000fe20000010008 */
[----:B------:R-:W-:Y:S01]  /*2110*/  SHF.L.U32 R10, R11, 0x10, RZ ;  /* 0x000000100b0a7819 */ /* 0x000fe200000006ff */
[----:B------:R-:W-:Y:S01]  /*2120*/  FADD.FTZ R34, R4, UR5 ;  /* 0x0000000504227e21 */ /* 0x000fe20008010000 */
[----:B------:R-:W-:Y:S02]  /*2130*/  SHF.L.U32 R9, R9, 0x10, RZ ;  /* 0x0000001009097819 */ /* 0x000fe400000006ff */
[----:B------:R-:W-:Y:S01]  /*2140*/  PRMT R5, R5, 0x7632, R5 ;  /* 0x0000763205057816 */ /* 0x000fe20000000005 */
[----:B------:R3:W-:Y:S01]  /*2150*/  STL [R1+0x8], R10 ;  /* 0x0000080a01007387 */ /* 0x0007e20000100800 */
[----:B------:R-:W-:Y:S05]  /*2160*/  @P4 BRA `(.L_x_4150) ;  /* 0x00000000007c4947 */ /* 0x000fea0003800000 */
[----:B------:R-:W-:Y:S01]  /*2170*/  FMUL.FTZ R47, R47, 1.4426950216293334961 ;  /* 0x3fb8aa3b2f2f7820 */ /* 0x000fe20000410000 */
[----:B------:R-:W-:Y:S01]  /*2180*/  HFMA2.MMA R4, -RZ, RZ, 1.625, 0 ;  /* 0x3e800000ff047435 */ /* 0x000fe200000001ff */
[----:B------:R-:W-:Y:S02]  /*2190*/  MOV R13, 0x3d39bf78 ;  /* 0x3d39bf78000d7802 */ /* 0x000fe40000000f00 */
[----:B------:R-:W4:Y:S02]  /*21a0*/  MUFU.EX2 R11, R47 ;  /* 0x0000002f000b7308 */ /* 0x000f240000000800 */
[C---:B----4-:R-:W-:Y:S01]  /*21b0*/  FADD.FTZ.RZ R0, R11.reuse, 1 ;  /* 0x3f8000000b007421 */ /* 0x050fe2000001c000 */
        /* <DEDUP_REMOVED lines=26> */
.L_x_4150:
[----:B------:R-:W-:Y:S05]  /*2360*/  BSYNC B0 ;  /* 0x0000000000007941 */ /* 0x000fea0003800000 */
.L_x_4149:
[----:B------:R-:W-:Y:S01]  /*2370*/  FFMA.FTZ R0, R10, R9, R8 ;  /* 0x000000090a007223 */ /* 0x000fe20000010008 */
[----:B------:R-:W-:Y:S01]  /*2380*/  SHF.L.U32 R5, R5, 0x10, RZ ;  /* 0x0000001005057819 */ /* 0x000fe200000006ff */
[----:B------:R-:W-:Y:S01]  /*2390*/  BSSY B0, `(.L_x_4151) ;  /* 0x0000027000007945 */ /* 0x000fe20003800000 */
[----:B------:R-:W-:Y:S01]  /*23a0*/  HFMA2.MMA R33, -RZ, RZ, 0, 0 ;  /* 0x00000000ff217435 */ /* 0x000fe200000001ff */
[----:B------:R-:W-:Y:S01]  /*23b0*/  FSETP.GTU.FTZ.AND P4, PT, R34, 20, PT ;  /* 0x41a000002200780b */ /* 0x000fe20003f9c000 */
[----:B------:R4:W-:Y:S01]  /*23c0*/  STL [R1+0x34], R0 ;  /* 0x0000340001007387 */ /* 0x0009e20000100800 */
[----:B------:R-:W-:Y:S01]  /*23d0*/  PRMT R6, R6, 0x7632, R6 ;  /* 0x0000763206067816 */ /* 0x000fe20000000006 */
[----:B------:R-:W-:Y:S01]  /*23e0*/  FADD.FTZ R32, R5, UR5 ;  /* 0x0000000505207e21 */ /* 0x000fe20008010000 */
[----:B------:R-:W-:Y:S01]  /*23f0*/  PRMT R7, R7, 0x7632, R7 ;  /* 0x0000763207077816 */ /* 0x000fe20000000007 */
[----:B------:R-:W-:Y:S08]  /*2400*/  @P6 BRA `(.L_x_4152) ;  /* 0x00000000007c6947 */ /* 0x000ff00003800000 */
[----:B------:R-:W-:Y:S01]  /*2410*/  FMUL.FTZ R35, R35, 1.4426950216293334961 ;  /* 0x3fb8aa3b23237820 */ /* 0x000fe20000410000 */
[----:B------:R-:W-:Y:S02]  /*2420*/  MOV R4, 0x3e800000 ;  /* 0x3e80000000047802 */ /* 0x000fe40000000f00 */
[----:B------:R-:W-:Y:S01]  /*2430*/  MOV R9, 0x3d39bf78 ;  /* 0x3d39bf7800097802 */ /* 0x000fe20000000f00 */
        /* <DEDUP_REMOVED lines=28> */
.L_x_4152:
[----:B------:R-:W-:Y:S05]  /*2600*/  BSYNC B0 ;  /* 0x0000000000007941 */ /* 0x000fea0003800000 */
.L_x_4151:
        /* <DEDUP_REMOVED lines=38> */
.L_x_4154:
[----:B------:R-:W-:Y:S05]  /*2870*/  BSYNC B0 ;  /* 0x0000000000007941 */ /* 0x000fea0003800000 */
.L_x_4153:
        /* <DEDUP_REMOVED lines=39> */
.L_x_4156:
[----:B------:R-:W-:Y:S05]  /*2af0*/  BSYNC B0 ;  /* 0x0000000000007941 */ /* 0x000fea0003800000 */
.L_x_4155:
[----:B------:R-:W-:Y:S01]  /*2b00*/  BSSY B0, `(.L_x_4157) ;  /* 0x0000025000007945 */ /* 0x000fe20003800000 */
[----:B------:R-:W-:Y:S02]  /*2b10*/  FSETP.GTU.FTZ.AND P4, PT, R22, 20, PT ;  /* 0x41a000001600780b */ /* 0x000fe40003f9c000 */
[----:B------:R-:W-:Y:S02]  /*2b20*/  CS2R R20, SRZ ;  /* 0x0000000000147805 */ /* 0x000fe4000001ff00 */
[----:B------:R-:W-:Y:S02]  /*2b30*/  CS2R R18, SRZ ;  /* 0x0000000000127805 */ /* 0x000fe4000001ff00 */
[----:B0-----:R-:W-:Y:S01]  /*2b40*/  CS2R R16, SRZ ;  /* 0x0000000000107805 */ /* 0x001fe2000001ff00 */
[----:B------:R-:W-:Y:S06]  /*2b50*/  @P2 BRA `(.L_x_4158) ;  /* 0x00000000007c2947 */ /* 0x000fec0003800000 */
        /* <DEDUP_REMOVED lines=31> */
.L_x_4158:
[----:B------:R-:W-:Y:S05]  /*2d50*/  BSYNC B0 ;  /* 0x0000000000007941 */ /* 0x000fea0003800000 */
.L_x_4157:
[----:B------:R-:W-:Y:S04]  /*2d60*/  BSSY B0, `(.L_x_4159) ;  /* 0x0000021000007945 */ /* 0x000fe80003800000 */
        /* <DEDUP_REMOVED lines=32> */
.L_x_4160:
[----:B------:R-:W-:Y:S05]  /*2f70*/  BSYNC B0 ;  /* 0x0000000000007941 */ /* 0x000fea0003800000 */
.L_x_4159:
        /* <DEDUP_REMOVED lines=33> */
.L_x_4162:
[----:B------:R-:W-:Y:S05]  /*3190*/  BSYNC B0 ;  /* 0x0000000000007941 */ /* 0x000fea0003800000 */
.L_x_4161:
        /* <DEDUP_REMOVED lines=33> */
.L_x_4164:
[----:B------:R-:W-:Y:S05]  /*33b0*/  BSYNC B0 ;  /* 0x0000000000007941 */ /* 0x000fea0003800000 */
.L_x_4163:
        /* <DEDUP_REMOVED lines=33> */
.L_x_4166:
[----:B------:R-:W-:Y:S05]  /*35d0*/  BSYNC B0 ;  /* 0x0000000000007941 */ /* 0x000fea0003800000 */
.L_x_4165:
        /* <DEDUP_REMOVED lines=33> */
.L_x_4168:
[----:B------:R-:W-:Y:S05]  /*37f0*/  BSYNC B0 ;  /* 0x0000000000007941 */ /* 0x000fea0003800000 */
.L_x_4167:
[----:B----4-:R-:W-:Y:S01]  /*3800*/  FMUL.FTZ R0, R88, UR4 ;  /* 0x0000000458007c20 */ /* 0x010fe20008410000 */
        /* <DEDUP_REMOVED lines=17> */
[----:B0-----:R-:W-:-:S05]  /*3920*/  FMUL.FTZ R0, R87, UR4 ;  /* 0x0000000457007c20 */ /* 0x001fca0008410000 */
[----:B------:R0:W-:Y:S01]  /*3930*/  STL [R1], R0 ;  /* 0x0000000001007387 */ /* 0x0001e20000100800 */
[----:B------:R-:W-:Y:S05]  /*3940*/  @!P5 BRA `(.L_x_4169) ;  /* 0x0000009000c4d947 */ /* 0x000fea0003800000 */
        /* <DEDUP_REMOVED lines=17> */
.L_x_4264:
[----:B------:R-:W-:Y:S01]  /*3a60*/  ULDC.64 UR44, c[0x0][0x230] ;  /* 0x00008c00002c7ab9 */ /* 0x000fe20000000a00 */
[----:B------:R-:W-:Y:S01]  /*3a70*/  SHF.L.U32 R90, R92, 0x1, RZ ;  /* 0x000000015c5a7819 */ /* 0x000fe200000006ff */
[----:B------:R-:W-:Y:S01]  /*3a80*/  UIMAD UR53, UR11, UR44, URZ ;  /* 0x0000002c0b3572a4 */ /* 0x000fe2000f8e023f */
[----:B------:R-:W4:Y:S01]  /*3a90*/  S2R R227, SR_LANEID ;  /* 0x0000000000e37919 */ /* 0x000f220000000000 */
[----:B------:R-:W-:Y:S02]  /*3aa0*/  UIMAD.WIDE.U32 UR46, UR10, UR44, URZ ;  /* 0x0000002c0a2e72a5 */ /* 0x000fe4000f8e003f */
[----:B------:R-:W-:Y:S01]  /*3ab0*/  UIMAD UR45, UR10, UR45, UR53 ;  /* 0x0000002d0a2d72a4 */ /* 0x000fe2000f8e0235 */
[----:B------:R-:W4:Y:S01]  /*3ac0*/  LDL R127, [R1+0x1c] ;  /* 0x00001c00017f7983 */ /* 0x000f220000100800 */
[----:B------:R-:W-:Y:S02]  /*3ad0*/  USHF.R.S32.HI UR53, URZ, 0x1f, UR7 ;  /* 0x0000001f3f357899 */ /* 0x000fe40008011407 */
[----:B------:R-:W-:Y:S01]  /*3ae0*/  UIADD3 UR47, UR47, UR45, URZ ;  /* 0x0000002d2f2f7290 */ /* 0x000fe2000fffe03f */
[----:B------:R-:W4:Y:S01]  /*3af0*/  LDL R111, [R1+0x18] ;  /* 0x00001800016f7983 */ /* 0x000f220000100800 */
[----:B------:R-:W-:-:S02]  /*3b00*/  UIMAD UR44, UR53, UR42, URZ ;  /* 0x0000002a352c72a4 */ /* 0x000fc4000f8e023f */
[----:B------:R-:W-:Y:S01]  /*3b10*/  UIMAD.WIDE.U32 UR46, UR7, UR42, UR46 ;  /* 0x0000002a072e72a5 */ /* 0x000fe2000f8e002e */
[C---:B------:R-:W-:Y:S01]  /*3b20*/  LOP3.LUT P0, RZ, R92.reuse, 0x1f, RZ, 0xc0, !PT ;  /* 0x0000001f5cff7812 */ /* 0x040fe2000780c0ff */
[----:B------:R-:W-:Y:S01]  /*3b30*/  UIMAD UR44, UR7, UR43, UR44 ;  /* 0x0000002b072c72a4 */ /* 0x000fe2000f8e022c */
[----:B------:R-:W-:Y:S01]  /*3b40*/  ISETP.NE.AND P1, PT, R92, RZ, PT ;  /* 0x000000ff5c00720c */ /* 0x000fe20003f25270 */
[----:B------:R-:W-:Y:S01]  /*3b50*/  ULEA UR45, UP0, UR46, UR40, 0x3 ;  /* 0x000000282e2d7291 */ /* 0x000fe2000f80183f */
[----:B------:R-:W-:Y:S01]  /*3b60*/  SHF.L.U32 R205, R60, 0x10, RZ ;  /* 0x000000103ccd7819 */ /* 0x000fe200000006ff */
[----:B------:R-:W-:Y:S01]  /*3b70*/  UIADD3 UR44, UR47, UR44, URZ ;  /* 0x0000002c2f2c7290 */ /* 0x000fe2000fffe03f */
[----:B------:R-:W-:Y:S01]  /*3b80*/  SHF.L.U32 R206, R193, 0x10, RZ ;  /* 0x00000010c1ce7819 */ /* 0x000fe200000006ff */
[----:B------:R-:W4:Y:S02]  /*3b90*/  LDL R130, [R1+0x20] ;  /* 0x0000200001827983 */ /* 0x000f240000100800 */
        /* <DEDUP_REMOVED lines=13> */
[----:B-1----:R-:W-:-:S05]  /*3c70*/  MOV R12, UR47 ;  /* 0x0000002f000c7c02 */ /* 0x002fca0008000f00 */
[----:B------:R-:W-:-:S03]  /*3c80*/  MOV R13, UR44 ;  /* 0x0000002c000d7c02 */ /* 0x000fc60008000f00 */
[----:B------:R-:W-:-:S05]  /*3c90*/  IMAD.WIDE R12, R5, 0x10, R12 ;  /* 0x00000010050c7825 */ /* 0x000fca00078e020c */
[----:B------:R-:W4:Y:S04]  /*3ca0*/  LDG.E.128 R4, desc[UR22][R12.64] ;  /* 0x000000160c047981 */ /* 0x000f28000c1e1d00 */
[----:B---3--:R-:W3:Y:S04]  /*3cb0*/  LDG.E.128 R8, desc[UR22][R12.64+0x200] ;  /* 0x000200160c087981 */ /* 0x008ee8000c1e1d00 */
[----:B0-----:R-:W3:Y:S04]  /*3cc0*/  LDG.E.128 R64, desc[UR22][R12.64+0x400] ;  /* 0x000400160c407981 */ /* 0x001ee8000c1e1d00 */
[----:B------:R1:W3:Y:S01]  /*3cd0*/  LDG.E.128 R68, desc[UR22][R12.64+0x600] ;  /* 0x000600160c447981 */ /* 0x0002e2000c1e1d00 */
[----:B------:R-:W-:-:S02]  /*3ce0*/  UIMAD UR46, UR11, UR38, URZ ;  /* 0x000000260b2e72a4 */ /* 0x000fc4000f8e023f */
[----:B------:R-:W-:Y:S02]  /*3cf0*/  UIMAD.WIDE.U32 UR44, UR10, UR38, URZ ;  /* 0x000000260a2c72a5 */ /* 0x000fe4000f8e003f */
[----:B------:R-:W-:-:S04]  /*3d00*/  UIMAD UR46, UR10, UR39, UR46 ;  /* 0x000000270a2e72a4 */ /* 0x000fc8000f8e022e */
[----:B------:R-:W-:Y:S02]  /*3d10*/  UIADD3 UR45, UR45, UR46, URZ ;  /* 0x0000002e2d2d7290 */ /* 0x000fe4000fffe03f */
[----:B------:R-:W-:Y:S02]  /*3d20*/  UIMAD UR46, UR53, UR36, URZ ;  /* 0x00000024352e72a4 */ /* 0x000fe4000f8e023f */
[----:B------:R-:W-:Y:S02]  /*3d30*/  UIMAD.WIDE.U32 UR44, UR7, UR36, UR44 ;  /* 0x00000024072c72a5 */ /* 0x000fe4000f8e002c */
[----:B------:R-:W-:-:S04]  /*3d40*/  UIMAD UR46, UR7, UR37, UR46 ;  /* 0x00000025072e72a4 */ /* 0x000fc8000f8e022e */
[----:B------:R-:W-:Y:S02]  /*3d50*/  UIADD3 UR46, UR45, UR46, URZ ;  /* 0x0000002e2d2e7290 */ /* 0x000fe4000fffe03f */
[----:B------:R-:W-:-:S04]  /*3d60*/  ULEA UR45, UP0, UR44, UR34, 0x3 ;  /* 0x000000222c2d7291 */ /* 0x000fc8000f80183f */
[----:B------:R-:W-:Y:S01]  /*3d70*/  ULEA.HI.X UR44, UR44, UR35, UR46, 0x3, UP0 ;  /* 0x000000232c2c7291 */ /* 0x000fe200080f1c2e */
[----:B--2---:R-:W-:Y:S02]  /*3d80*/  R2UR UR47, R3 ;  /* 0x00000000032f72ca */ /* 0x004fe400000e0000 */
[----:B------:R-:W-:-:S11]  /*3d90*/  R2UR UR56, R2 ;  /* 0x00000000023872ca */ /* 0x000fd600000e0000 */
[----:B0-----:R-:W-:-:S04]  /*3da0*/  FMUL.FTZ R0, R45, UR47 ;  /* 0x0000002f2d007c20 */ /* 0x001fc80008410000 */
        /* <DEDUP_REMOVED lines=40> */
[----:B------:R-:W-:-:S05]  /*4030*/  FMUL.RZ R95, R0, 0.15915493667125701904 ;  /* 0x3e22f983005f7820 */ /* 0x000fca000040c000 */
[----:B------:R-:W-:Y:S01]  /*4040*/  MUFU.SIN R100, R12 ;  /* 0x0000000c00647308 */ /* 0x000fe20000000400 */
[----:B0-----:R-:W-:-:S05]  /*4050*/  MOV R3, UR56 ;  /* 0x0000003800037c02 */ /* 0x001fca0008000f00 */
[----:B------:R-:W-:Y:S01]  /*4060*/  FMUL.FTZ R0, R3, 1.4426950216293334961 ;  /* 0x3fb8aa3b03007820 */ /* 0x000fe20000410000 */
[----:B------:R-:W-:Y:S01]  /*4070*/  MOV R3, UR44 ;  /* 0x0000002c00037c02 */ /* 0x000fe20008000f00 */
[----:B------:R0:W-:Y:S08]  /*4080*/  MUFU.COS R102, R12 ;  /* 0x0000000c00667308 */ /* 0x0001f00000000000 */
[----:B------:R-:W-:Y:S01]  /*4090*/  MUFU.SIN R98, R13 ;  /* 0x0000000d00627308 */ /* 0x000fe20000000400 */
[----:B0-----:R-:W-:-:S07]  /*40a0*/  FMUL.FTZ R12, R0, R45 ;  /* 0x0000002d000c7220 */ /* 0x001fce0000410000 */
[----:B------:R0:W1:Y:S08]  /*40b0*/  MUFU.EX2 R125, R12 ;  /* 0x0000000c007d7308 */ /* 0x0000700000000800 */
[----:B------:R2:W-:Y:S01]  /*40c0*/  MUFU.COS R108, R13 ;  /* 0x0000000d006c7308 */ /* 0x0005e20000000000 */
[----:B0-----:R-:W-:-:S04]  /*40d0*/  SHF.L.U32 R12, R92, 0x2, RZ ;  /* 0x000000025c0c7819 */ /* 0x001fc800000006ff */
[----:B------:R-:W-:-:S03]  /*40e0*/  LOP3.LUT R12, R12, 0xffffff80, RZ, 0xc0, !PT ;  /* 0xffffff800c0c7812 */ /* 0x000fc600078ec0ff */
[----:B------:R-:W-:Y:S01]  /*40f0*/  MUFU.SIN R99, R2 ;  /* 0x0000000200637308 */ /* 0x000fe20000000400 */
[----:B--2---:R-:W-:Y:S01]  /*4100*/  FMUL.FTZ R13, R0, R49 ;  /* 0x00000031000d7220 */ /* 0x004fe20000410000 */
[----:B----4-:R-:W-:-:S06]  /*4110*/  IADD3 R12, R12, R227, RZ ;  /* 0x000000e30c0c7210 */ /* 0x010fcc0007ffe0ff */
[----:B------:R0:W2:Y:S08]  /*4120*/  MUFU.EX2 R121, R13 ;  /* 0x0000000d00797308 */ /* 0x0000b00000000800 */
[----:B------:R4:W-:Y:S01]  /*4130*/  MUFU.COS R93, R2 ;  /* 0x00000002005d7308 */ /* 0x0009e20000000000 */
[----:B0-----:R-:W-:-:S05]  /*4140*/  LEA R13, R12, R91, 0x4 ;  /* 0x0000005b0c0d7211 */ /* 0x001fca00078e20ff */
[----:B------:R0:W-:Y:S01]  /*4150*/  STS.128 [R13], R4 ;  /* 0x000000040d007388 */ /* 0x0001e20000000c00 */
[----:B------:R-:W-:Y:S01]  /*4160*/  UIADD3 UR44, UR15, -0x1, URZ ;  /* 0xffffffff0f2c7890 */ /* 0x000fe2000fffe03f */
[----:B------:R-:W-:Y:S01]  /*4170*/  MUFU.SIN R110, R95 ;  /* 0x0000005f006e7308 */ /* 0x000fe20000000400 */
[----:B----4-:R-:W-:-:S07]  /*4180*/  MOV R2, UR45 ;  /* 0x0000002d00027c02 */ /* 0x010fce0008000f00 */
[----:B------:R-:W-:Y:S01]  /*4190*/  MUFU.SIN R103, R14 ;  /* 0x0000000e00677308 */ /* 0x000fe20000000400 */
[----:B0-----:R-:W-:Y:S01]  /*41a0*/  FMUL.FTZ R7, R0, R32 ;  /* 0x0000002000077220 */ /* 0x001fe20000410000 */
[----:B------:R-:W-:-:S06]  /*41b0*/  ULEA.HI UR45, UR44, UR44, URZ, 0x1 ;  /* 0x0000002c2c2d7291 */ /* 0x000fcc000f8f083f */
[----:B------:R0:W-:Y:S01]  /*41c0*/  MUFU.COS R83, R14 ;  /* 0x0000000e00537308 */ /* 0x0001e20000000000 */
[C---:B------:R-:W-:Y:S01]  /*41d0*/  FMUL.FTZ R72, R0.reuse, R48 ;  /* 0x0000003000487220 */ /* 0x040fe20000410000 */
[C---:B------:R-:W-:Y:S01]  /*41e0*/  FMUL.FTZ R6, R0.reuse, R43 ;  /* 0x0000002b00067220 */ /* 0x040fe20000410000 */
[----:B-1----:R-:W-:Y:S01]  /*41f0*/  FMUL.FTZ R126, R125, R126 ;  /* 0x0000007e7d7e7220 */ /* 0x002fe20000410000 */
[----:B------:R-:W-:Y:S01]  /*4200*/  FMUL.FTZ R205, R205, R50 ;  /* 0x00000032cdcd7220 */ /* 0x000fe20000410000 */
[----:B---3--:R1:W-:Y:S03]  /*4210*/  STS.128 [R13+0x200], R8 ;  /* 0x000200080d007388 */ /* 0x0083e60000000c00 */
[----:B------:R-:W3:Y:S01]  /*4220*/  MUFU.EX2 R7, R7 ;  /* 0x0000000700077308 */ /* 0x000ee20000000800 */
[----:B------:R-:W-:Y:S01]  /*4230*/  ULOP3.LUT UR45, UR45, 0xfffffe, URZ, 0xc0, !UPT ;  /* 0x00fffffe2d2d7892 */ /* 0x000fe2000f8ec03f */
[----:B0-----:R-:W-:Y:S01]  /*4240*/  FMUL.FTZ R14, R0, R41 ;  /* 0x00000029000e7220 */ /* 0x001fe20000410000 */
[----:B------:R-:W-:Y:S01]  /*4250*/  FMUL.FTZ R4, R50, UR47 ;  /* 0x0000002f32047c20 */ /* 0x000fe20008410000 */
[----:B--2---:R-:W-:Y:S01]  /*4260*/  FMUL.FTZ R124, R121, R124 ;  /* 0x0000007c797c7220 */ /* 0x004fe20000410000 */
[----:B------:R-:W-:Y:S01]  /*4270*/  UIADD3 UR45, UR44, -UR45, URZ ;  /* 0x8000002d2c2d7290 */ /* 0x000fe2000fffe03f */
[----:B------:R-:W-:Y:S01]  /*4280*/  FMUL.FTZ R206, R206, R45 ;  /* 0x0000002dcece7220 */ /* 0x000fe20000410000 */
[C---:B------:R-:W-:Y:S01]  /*4290*/  FMUL.FTZ R73, R0.reuse, R37 ;  /* 0x0000002500497220 */ /* 0x040fe20000410000 */
[----:B------:R0:W-:Y:S01]  /*42a0*/  MUFU.EX2 R117, R72 ;  /* 0x0000004800757308 */ /* 0x0001e20000000800 */
[C---:B------:R-:W-:Y:S01]  /*42b0*/  FMUL.FTZ R79, R0.reuse, R46 ;  /* 0x0000002e004f7220 */ /* 0x040fe20000410000 */
[C---:B------:R-:W-:Y:S01]  /*42c0*/  FMUL.FTZ R77, R0.reuse, R35 ;  /* 0x00000023004d7220 */ /* 0x040fe20000410000 */
[C---:B------:R-:W-:Y:S01]  /*42d0*/  FMUL.FTZ R75, R0.reuse, R47 ;  /* 0x0000002f004b7220 */ /* 0x040fe20000410000 */
[----:B------:R2:W-:Y:S04]  /*42e0*/  STS.128 [R13+0x400], R64 ;  /* 0x000400400d007388 */ /* 0x0005e80000000c00 */
[----:B------:R4:W-:Y:S01]  /*42f0*/  STS.128 [R13+0x600], R68 ;  /* 0x000600440d007388 */ /* 0x0009e20000000c00 */
[C---:B---3--:R-:W-:Y:S01]  /*4300*/  FMUL.FTZ R102, R7.reuse, R102 ;  /* 0x0000006607667220 */ /* 0x048fe20000410000 */
[----:B------:R-:W-:Y:S01]  /*4310*/  FMUL.FTZ R101, R7, R100 ;  /* 0x0000006407657220 */ /* 0x000fe20000410000 */
[----:B------:R-:W-:Y:S01]  /*4320*/  FMUL.FTZ R7, R0, R27 ;  /* 0x0000001b00077220 */ /* 0x000fe20000410000 */
[----:B------:R3:W2:Y:S01]  /*4330*/  MUFU.EX2 R119, R14 ;  /* 0x0000000e00777308 */ /* 0x0006a20000000800 */
[----:B------:R-:W-:Y:S01]  /*4340*/  ULEA UR45, UR45, UR7, 0x8 ;  /* 0x000000072d2d7291 */ /* 0x000fe2000f8e403f */
[----:B------:R-:W-:Y:S01]  /*4350*/  SHF.L.U32 R208, R86, 0x10, RZ ;  /* 0x0000001056d07819 */ /* 0x000fe200000006ff */
[----:B------:R-:W-:Y:S01]  /*4360*/  IMAD R12, R227, 0x3, R12 ;  /* 0x00000003e30c7824 */ /* 0x000fe200078e020c */
[----:B------:R-:W4:Y:S01]  /*4370*/  LDG.E.64 R2, desc[UR22][R2.64] ;  /* 0x0000001602027981 */ /* 0x000f22000c1e1b00 */
[----:B0-----:R-:W-:Y:S01]  /*4380*/  MOV R72, UR15 ;  /* 0x0000000f00487c02 */ /* 0x001fe20008000f00 */
[----:B------:R-:W-:Y:S01]  /*4390*/  FMUL.FTZ R125, R125, R74 ;  /* 0x0000004a7d7d7220 */ /* 0x000fe20000410000 */
[----:B------:R-:W-:Y:S01]  /*43a0*/  MOV R97, UR45 ;  /* 0x0000002d00617c02 */ /* 0x000fe20008000f00 */
[----:B------:R-:W0:Y:S01]  /*43b0*/  MUFU.EX2 R7, R7 ;  /* 0x0000000700077308 */ /* 0x000e220000000800 */
[----:B---3--:R-:W-:Y:S01]  /*43c0*/  IADD3 R14, R92, 0x200, RZ ;  /* 0x000002005c0e7810 */ /* 0x008fe20007ffe0ff */
[-C--:B------:R-:W-:Y:S01]  /*43d0*/  FMUL.FTZ R5, R205, R125.reuse ;  /* 0x0000007dcd057220 */ /* 0x080fe20000410000 */
[----:B------:R-:W-:Y:S01]  /*43e0*/  ISETP.LT.OR P2, PT, R72, 0x2, P0 ;  /* 0x000000024800780c */ /* 0x000fe20000741670 */
[----:B-1----:R-:W-:Y:S01]  /*43f0*/  FMUL.FTZ R10, RZ, R125 ;  /* 0x0000007dff0a7220 */ /* 0x002fe20000410000 */
[----:B------:R-:W-:Y:S01]  /*4400*/  SEL R72, R97, R14, !P1 ;  /* 0x0000000e61487207 */ /* 0x000fe20004800000 */
[----:B------:R-:W-:Y:S01]  /*4410*/  FMUL.FTZ R14, R0, R34 ;  /* 0x00000022000e7220 */ /* 0x000fe20000410000 */
[-C--:B------:R-:W-:Y:S01]  /*4420*/  FFMA.FTZ R9, RZ, R126.reuse, R5 ;  /* 0x0000007eff097223 */ /* 0x080fe20000010005 */
[----:B------:R-:W1:Y:S01]  /*4430*/  MUFU.EX2 R6, R6 ;  /* 0x0000000600067308 */ /* 0x000e620000000800 */
[----:B------:R-:W-:Y:S01]  /*4440*/  FFMA.FTZ R5, R205, R126, -R10 ;  /* 0x0000007ecd057223 */ /* 0x000fe2000001080a */
[----:B------:R-:W-:Y:S01]  /*4450*/  FMUL.FTZ R121, R121, R76 ;  /* 0x0000004c79797220 */ /* 0x000fe20000410000 */
[----:B------:R-:W-:Y:S01]  /*4460*/  FADD.FTZ R9, RZ, R9 ;  /* 0x00000009ff097221 */ /* 0x000fe20000010000 */
[----:B------:R-:W-:Y:S01]  /*4470*/  FMUL.RZ R123, R4, 0.15915493667125701904 ;  /* 0x3e22f983047b7820 */ /* 0x000fe2000040c000 */
[----:B------:R-:W-:Y:S01]  /*4480*/  FADD.FTZ R4, R206, R5 ;  /* 0x00000005ce047221 */ /* 0x000fe20000010000 */
[----:B--2---:R-:W-:Y:S01]  /*4490*/  FMUL.FTZ R120, R119, R120 ;  /* 0x0000007877787220 */ /* 0x004fe20000410000 */
[-C--:B------:R-:W-:Y:S01]  /*44a0*/  FMUL.FTZ R11, R121, R9.reuse ;  /* 0x00000009790b7220 */ /* 0x080fe20000410000 */
[----:B------:R-:W2:Y:S01]  /*44b0*/  MUFU.EX2 R14, R14 ;  /* 0x0000000e000e7308 */ /* 0x000ea20000000800 */
[----:B0-----:R-:W-:Y:S01]  /*44c0*/  FMUL.FTZ R97, R7, R110 ;  /* 0x0000006e07617220 */ /* 0x001fe20000410000 */
[-C--:B------:R-:W-:Y:S01]  /*44d0*/  FMUL.FTZ R10, R121, R4.reuse ;  /* 0x00000004790a7220 */ /* 0x080fe20000410000 */
[----:B------:R-:W3:Y:S01]  /*44e0*/  LDL R110, [R1+0x14] ;  /* 0x00001400016e7983 */ /* 0x000ee20000100800 */
[C---:B------:R-:W-:Y:S01]  /*44f0*/  FFMA.FTZ R4, R124.reuse, R4, -R11 ;  /* 0x000000047c047223 */ /* 0x040fe2000001080b */
[----:B------:R-:W-:Y:S01]  /*4500*/  FMUL.FTZ R119, R119, R78 ;  /* 0x0000004e77777220 */ /* 0x000fe20000410000 */
[----:B------:R-:W-:Y:S01]  /*4510*/  FFMA.FTZ R10, R124, R9, R10 ;  /* 0x000000097c0a7223 */ /* 0x000fe2000001000a */
[----:B------:R-:W0:Y:S01]  /*4520*/  @!P2 LDC R66, c[0x0][0x21c] ;  /* 0x00008700ff42ab82 */ /* 0x000e220000000800 */
[----:B------:R-:W4:Y:S01]  /*4530*/  MUFU.EX2 R73, R73 ;  /* 0x0000004900497308 */ /* 0x000f220000000800 */
[C---:B-1----:R-:W-:Y:S01]  /*4540*/  FMUL.FTZ R104, R6.reuse, R83 ;  /* 0x0000005306687220 */ /* 0x042fe20000410000 */
[----:B------:R-:W-:Y:S01]  /*4550*/  FMUL.FTZ R103, R6, R103 ;  /* 0x0000006706677220 */ /* 0x000fe20000410000 */
[----:B------:R-:W-:Y:S01]  /*4560*/  FMUL.FTZ R6, R0, R39 ;  /* 0x0000002700067220 */ /* 0x000fe20000410000 */
[----:B------:R-:W-:Y:S01]  /*4570*/  FADD.FTZ R10, RZ, R10 ;  /* 0x0000000aff0a7221 */ /* 0x000fe20000010000 */
[C---:B------:R-:W-:Y:S01]  /*4580*/  FMUL.FTZ R118, R117.reuse, R118 ;  /* 0x0000007675767220 */ /* 0x040fe20000410000 */
[----:B------:R-:W-:Y:S01]  /*4590*/  FMUL.FTZ R117, R117, R80 ;  /* 0x0000005075757220 */ /* 0x000fe20000410000 */
[----:B------:R-:W-:Y:S01]  /*45a0*/  FMUL.FTZ R208, R208, R41 ;  /* 0x00000029d0d07220 */ /* 0x000fe20000410000 */
[----:B------:R-:W-:Y:S01]  /*45b0*/  MUFU.COS R5, R123 ;  /* 0x0000007b00057308 */ /* 0x000fe20000000000 */
[C---:B--2---:R-:W-:Y:S01]  /*45c0*/  FMUL.FTZ R106, R14.reuse, R81 ;  /* 0x000000510e6a7220 */ /* 0x044fe20000410000 */
[----:B------:R-:W-:Y:S01]  /*45d0*/  FMUL.FTZ R105, R14, R105 ;  /* 0x000000690e697220 */ /* 0x000fe20000410000 */
[----:B------:R-:W-:Y:S01]  /*45e0*/  SHF.L.U32 R14, R61, 0x10, RZ ;  /* 0x000000103d0e7819 */ /* 0x000fe200000006ff */
[----:B------:R-:W-:Y:S01]  /*45f0*/  FMUL.FTZ R11, R119, R10 ;  /* 0x0000000a770b7220 */ /* 0x000fe20000410000 */
[----:B------:R-:W-:Y:S01]  /*4600*/  LEA R12, R12, R91, 0x4 ;  /* 0x0000005b0c0c7211 */ /* 0x000fe200078e20ff */
[----:B------:R-:W-:-:S02]  /*4610*/  NOP ;  /* 0x0000000000007918 */ /* 0x000fc40000000000 */
[----:B------:R-:W-:Y:S01]  /*4620*/  FMUL.FTZ R207, R14, R49 ;  /* 0x000000310ecf7220 */ /* 0x000fe20000410000 */
[----:B------:R-:W1:Y:S01]  /*4630*/  MUFU.EX2 R6, R6 ;  /* 0x0000000600067308 */ /* 0x000e620000000800 */
[C---:B----4-:R-:W-:Y:S01]  /*4640*/  FMUL.FTZ R116, R73.reuse, R116 ;  /* 0x0000007449747220 */ /* 0x050fe20000410000 */
[----:B------:R-:W-:Y:S01]  /*4650*/  FMUL.FTZ R115, R73, R82 ;  /* 0x0000005249737220 */ /* 0x000fe20000410000 */
[----:B------:R-:W-:Y:S01]  /*4660*/  FADD.FTZ R9, R207, R4 ;  /* 0x00000004cf097221 */ /* 0x000fe20000010000 */
[----:B------:R-:W-:Y:S01]  /*4670*/  FMUL.FTZ R4, R0, R50 ;  /* 0x0000003200047220 */ /* 0x000fe20000410000 */
[----:B------:R-:W-:Y:S01]  /*4680*/  SHF.L.U32 R14, R62, 0x10, RZ ;  /* 0x000000103e0e7819 */ /* 0x000fe200000006ff */
[----:B------:R-:W2:Y:S01]  /*4690*/  LDS.128 R68, [R12] ;  /* 0x000000000c447984 */ /* 0x000ea20000000c00 */
[-C--:B------:R-:W-:Y:S01]  /*46a0*/  FMUL.FTZ R13, R119, R9.reuse ;  /* 0x00000009770d7220 */ /* 0x080fe20000410000 */
[----:B------:R-:W-:Y:S01]  /*46b0*/  MUFU.SIN R123, R123 ;  /* 0x0000007b007b7308 */ /* 0x000fe20000000400 */
[----:B------:R-:W-:Y:S01]  /*46c0*/  FFMA.FTZ R11, R120, R9, -R11 ;  /* 0x00000009780b7223 */ /* 0x000fe2000001080b */
[----:B------:R-:W-:Y:S01]  /*46d0*/  FMUL.FTZ R209, R14, R48 ;  /* 0x000000300ed17220 */ /* 0x000fe20000410000 */
[----:B------:R-:W-:Y:S01]  /*46e0*/  FFMA.FTZ R13, R120, R10, R13 ;  /* 0x0000000a780d7223 */ /* 0x000fe2000001000d */
[----:B------:R-:W-:Y:S01]  /*46f0*/  LDS.128 R80, [R12+0x30] ;  /* 0x000030000c507984 */ /* 0x000fe20000000c00 */
[----:B------:R-:W-:Y:S01]  /*4700*/  FADD.FTZ R11, R208, R11 ;  /* 0x0000000bd00b7221 */ /* 0x000fe20000010000 */
[----:B------:R-:W-:Y:S01]  /*4710*/  HFMA2.MMA R65, -RZ, RZ, 0, 0 ;  /* 0x00000000ff417435 */ /* 0x000fe200000001ff */
[----:B------:R-:W-:Y:S01]  /*4720*/  FADD.FTZ R13, RZ, R13 ;  /* 0x0000000dff0d7221 */ /* 0x000fe20000010000 */
[----:B------:R-:W4:Y:S01]  /*4730*/  MUFU.EX2 R4, R4 ;  /* 0x0000000400047308 */ /* 0x000f220000000800 */
[C---:B-1----:R-:W-:Y:S01]  /*4740*/  FMUL.FTZ R100, R6.reuse, R93 ;  /* 0x0000005d06647220 */ /* 0x042fe20000410000 */
[----:B------:R-:W-:Y:S01]  /*4750*/  FMUL.FTZ R99, R6, R99 ;  /* 0x0000006306637220 */ /* 0x000fe20000410000 */
[----:B------:R-:W-:Y:S01]  /*4760*/  FMUL.FTZ R6, R36, UR47 ;  /* 0x0000002f24067c20 */ /* 0x000fe20008410000 */
[C---:B------:R-:W-:Y:S01]  /*4770*/  FMUL.FTZ R9, R117.reuse, R13 ;  /* 0x0000000d75097220 */ /* 0x040fe20000410000 */
[----:B------:R-:W-:-:S02]  /*4780*/  FMUL.FTZ R64, R117, R11 ;  /* 0x0000000b75407220 */ /* 0x000fc40000410000 */
[----:B------:R-:W-:Y:S01]  /*4790*/  FMUL.RZ R73, R6, 0.15915493667125701904 ;  /* 0x3e22f98306497820 */ /* 0x000fe2000040c000 */
[----:B------:R-:W1:Y:S01]  /*47a0*/  MUFU.EX2 R79, R79 ;  /* 0x0000004f004f7308 */ /* 0x000e620000000800 */
[----:B------:R-:W-:Y:S01]  /*47b0*/  LEA R6, R72, R91, 0x3 ;  /* 0x0000005b48067211 */ /* 0x000fe200078e18ff */
[C---:B------:R-:W-:Y:S01]  /*47c0*/  FFMA.FTZ R10, R118.reuse, R11, -R9 ;  /* 0x0000000b760a7223 */ /* 0x040fe20000010809 */
[----:B------:R-:W-:Y:S01]  /*47d0*/  MOV R9, UR15 ;  /* 0x0000000f00097c02 */ /* 0x000fe20008000f00 */
[----:B------:R-:W-:Y:S02]  /*47e0*/  FFMA.FTZ R64, R118, R13, R64 ;  /* 0x0000000d76407223 */ /* 0x000fe40000010040 */
[----:B------:R-:W-:Y:S01]  /*47f0*/  FADD.FTZ R10, R209, R10 ;  /* 0x0000000ad10a7221 */ /* 0x000fe20000010000 */
[----:B------:R-:W-:Y:S01]  /*4800*/  @!P2 IADD3 R9, R9, -0x2, RZ ;  /* 0xfffffffe0909a810 */ /* 0x000fe20007ffe0ff */
[----:B------:R-:W2:Y:S01]  /*4810*/  MUFU.EX2 R77, R77 ;  /* 0x0000004d004d7308 */ /* 0x000ea20000000800 */
[C---:B----4-:R-:W-:Y:S01]  /*4820*/  FMUL.FTZ R122, R4.reuse, R5 ;  /* 0x00000005047a7220 */ /* 0x050fe20000410000 */
[----:B------:R-:W-:Y:S01]  /*4830*/  FMUL.FTZ R123, R4, R123 ;  /* 0x0000007b047b7220 */ /* 0x000fe20000410000 */
[----:B------:R-:W-:Y:S01]  /*4840*/  FADD.FTZ R64, RZ, R64 ;  /* 0x00000040ff407221 */ /* 0x000fe20000010000 */
[----:B------:R-:W-:Y:S01]  /*4850*/  FMUL.FTZ R13, R115, R10 ;  /* 0x0000000a730d7220 */ /* 0x000fe20000410000 */
[----:B------:R-:W-:Y:S01]  /*4860*/  MOV R4, 0x10 ;  /* 0x0000001000047802 */ /* 0x000fe20000000f00 */
[----:B0-----:R-:W-:-:S02]  /*4870*/  @!P2 IMAD R9, R9, R66, UR7 ;  /* 0x000000070909ae24 */ /* 0x001fc4000f8e0242 */
[----:B------:R-:W-:Y:S01]  /*4880*/  FMUL.FTZ R11, R115, R64 ;  /* 0x00000040730b7220 */ /* 0x000fe20000410000 */
[----:B------:R-:W0:Y:S01]  /*4890*/  MUFU.COS R8, R95 ;  /* 0x0000005f00087308 */ /* 0x000e220000000000 */
[C---:B-1----:R-:W-:Y:S01]  /*48a0*/  FMUL.FTZ R107, R79.reuse, R98 ;  /* 0x000000624f6b7220 */ /* 0x042fe20000410000 */
[----:B------:R-:W-:Y:S01]  /*48b0*/  FMUL.FTZ R108, R79, R108 ;  /* 0x0000006c4f6c7220 */ /* 0x000fe20000410000 */
[----:B------:R-:W-:-:S04]  /*48c0*/  @!P2 IMAD.WIDE R4, R9, R4, UR20 ;  /* 0x000000140904ae25 */ /* 0x000fc8000f8e0204 */
[----:B------:R-:W-:Y:S01]  /*48d0*/  FFMA.FTZ R93, R116, R10, -R11 ;  /* 0x0000000a745d7223 */ /* 0x000fe2000001080b */
[----:B------:R-:W-:Y:S01]  /*48e0*/  CS2R R66, SRZ ;  /* 0x0000000000427805 */ /* 0x000fe2000001ff00 */
[----:B------:R-:W1:Y:S01]  /*48f0*/  MUFU.EX2 R75, R75 ;  /* 0x0000004b004b7308 */ /* 0x000e620000000800 */
[C---:B--2---:R-:W-:Y:S01]  /*4900*/  FMUL.FTZ R109, R77.reuse, R96 ;  /* 0x000000604d6d7220 */ /* 0x044fe20000410000 */
[----:B------:R-:W-:Y:S02]  /*4910*/  FMUL.FTZ R112, R77, R112 ;  /* 0x000000704d707220 */ /* 0x000fe40000410000 */
[----:B------:R-:W-:Y:S04]  /*4920*/  LDS.128 R76, [R12+0x20] ;  /* 0x000020000c4c7984 */ /* 0x000fe80000000c00 */
[----:B------:R-:W-:Y:S01]  /*4930*/  MUFU.COS R96, R73 ;  /* 0x0000004900607308 */ /* 0x000fe20000000000 */
[----:B0-----:R-:W-:Y:S01]  /*4940*/  FMUL.FTZ R98, R7, R8 ;  /* 0x0000000807627220 */ /* 0x001fe20000410000 */
[----:B------:R-:W-:-:S06]  /*4950*/  FMUL.FTZ R7, R0, R36 ;  /* 0x0000002400077220 */ /* 0x000fcc0000410000 */
[----:B------:R0:W-:Y:S01]  /*4960*/  MUFU.SIN R8, R73 ;  /* 0x0000004900087308 */ /* 0x0001e20000000400 */
[C---:B-1----:R-:W-:Y:S01]  /*4970*/  FMUL.FTZ R114, R75.reuse, R114 ;  /* 0x000000724b727220 */ /* 0x042fe20000410000 */
[----:B------:R-:W-:Y:S01]  /*4980*/  FMUL.FTZ R113, R75, R94 ;  /* 0x0000005e4b717220 */ /* 0x000fe20000410000 */
[----:B------:R-:W-:Y:S01]  /*4990*/  FFMA.FTZ R94, R116, R64, R13 ;  /* 0x00000040745e7223 */ /* 0x000fe2000001000d */
[----:B------:R-:W-:Y:S01]  /*49a0*/  SHF.L.U32 R13, R127, 0x10, RZ ;  /* 0x000000107f0d7819 */ /* 0x000fe200000006ff */
[-C--:B------:R-:W-:Y:S01]  /*49b0*/  FMUL.FTZ R9, R123, R125.reuse ;  /* 0x0000007d7b097220 */ /* 0x080fe20000410000 */
[C---:B------:R-:W-:Y:S01]  /*49c0*/  FMUL.FTZ R10, R122.reuse, R125 ;  /* 0x0000007d7a0a7220 */ /* 0x040fe20000410000 */
[----:B------:R-:W-:Y:S01]  /*49d0*/  MOV R64, 0x3f800000 ;  /* 0x3f80000000407802 */ /* 0x000fe20000000f00 */
[----:B------:R-:W1:Y:S01]  /*49e0*/  MUFU.EX2 R7, R7 ;  /* 0x0000000700077308 */ /* 0x000e620000000800 */
[----:B0-----:R0:W2:Y:S04]  /*49f0*/  LDS.128 R72, [R12+0x10] ;  /* 0x000010000c487984 */ /* 0x0010a80000000c00 */
[----:B------:R4:W-:Y:S01]  /*4a00*/  STS.64 [R6+0x7780], R122 ;  /* 0x0077807a06007388 */ /* 0x0009e20000000a00 */
[----:B------:R-:W-:Y:S01]  /*4a10*/  BAR.SYNC.DEFER_BLOCKING 0x0 ;  /* 0x0000000000007b1d */ /* 0x000fe20000010000 */
[----:B------:R-:W-:Y:S01]  /*4a20*/  FMUL.FTZ R210, R13, R37 ;  /* 0x000000250dd27220 */ /* 0x000fe20000410000 */
[-C--:B------:R-:W-:Y:S01]  /*4a30*/  FFMA.FTZ R9, R122, R126.reuse, -R9 ;  /* 0x0000007e7a097223 */ /* 0x080fe20000010809 */
[----:B------:R-:W-:-:S02]  /*4a40*/  FFMA.FTZ R10, R123, R126, R10 ;  /* 0x0000007e7b0a7223 */ /* 0x000fc4000001000a */
[----:B------:R-:W-:Y:S01]  /*4a50*/  FADD.FTZ R93, R210, R93 ;  /* 0x0000005dd25d7221 */ /* 0x000fe20000010000 */
[----:B------:R-:W-:Y:S01]  /*4a60*/  FMUL.FTZ R11, R121, R9 ;  /* 0x00000009790b7220 */ /* 0x000fe20000410000 */
[----:B------:R-:W-:Y:S01]  /*4a70*/  FADD.FTZ R94, RZ, R94 ;  /* 0x0000005eff5e7221 */ /* 0x000fe20000010000 */
[C---:B-1----:R-:W-:Y:S01]  /*4a80*/  FMUL.FTZ R96, R7.reuse, R96 ;  /* 0x0000006007607220 */ /* 0x042fe20000410000 */
[----:B------:R-:W-:Y:S01]  /*4a90*/  FMUL.FTZ R95, R7, R8 ;  /* 0x00000008075f7220 */ /* 0x000fe20000410000 */
[----:B------:R-:W-:Y:S01]  /*4aa0*/  FMUL.FTZ R7, R113, R93 ;  /* 0x0000005d71077220 */ /* 0x000fe20000410000 */
[-C--:B------:R-:W-:Y:S01]  /*4ab0*/  FFMA.FTZ R11, R124, R10.reuse, R11 ;  /* 0x0000000a7c0b7223 */ /* 0x080fe2000001000b */
[----:B0-----:R-:W-:Y:S01]  /*4ac0*/  SHF.L.U32 R12, R63, 0x10, RZ ;  /* 0x000000103f0c7819 */ /* 0x001fe200000006ff */
[----:B------:R0:W5:Y:S04]  /*4ad0*/  @!P2 LDG.E.128 R64, desc[UR22][R4.64] ;  /* 0x000000160440a981 */ /* 0x000168000c1e1d00 */
[----:B------:R-:W-:Y:S01]  /*4ae0*/  FMUL.FTZ R211, R12, R47 ;  /* 0x0000002f0cd37220 */ /* 0x000fe20000410000 */
[----:B0-----:R-:W-:Y:S01]  /*4af0*/  FMUL.FTZ R5, R121, R10 ;  /* 0x0000000a79057220 */ /* 0x001fe20000410000 */
[-C--:B------:R-:W-:Y:S01]  /*4b00*/  FMUL.FTZ R4, R113, R94.reuse ;  /* 0x0000005e71047220 */ /* 0x080fe20000410000 */
[----:B------:R-:W-:-:S02]  /*4b10*/  FFMA.FTZ R94, R114, R94, R7 ;  /* 0x0000005e725e7223 */ /* 0x000fc40000010007 */
[----:B------:R-:W-:Y:S01]  /*4b20*/  FFMA.FTZ R5, R124, R9, -R5 ;  /* 0x000000097c057223 */ /* 0x000fe20000010805 */
[C---:B------:R-:W-:Y:S01]  /*4b30*/  FMUL.FTZ R7, R119.reuse, R11 ;  /* 0x0000000b77077220 */ /* 0x040fe20000410000 */
[----:B----4-:R-:W-:Y:S01]  /*4b40*/  FFMA.FTZ R6, R114, R93, -R4 ;  /* 0x0000005d72067223 */ /* 0x010fe20000010804 */
[----:B------:R-:W-:Y:S01]  /*4b50*/  FADD.FTZ R94, RZ, R94 ;  /* 0x0000005eff5e7221 */ /* 0x000fe20000010000 */
[-C--:B------:R-:W-:Y:S01]  /*4b60*/  FMUL.FTZ R4, R119, R5.reuse ;  /* 0x0000000577047220 */ /* 0x080fe20000410000 */
[C---:B------:R-:W-:Y:S01]  /*4b70*/  FFMA.FTZ R7, R120.reuse, R5, -R7 ;  /* 0x0000000578077223 */ /* 0x040fe20000010807 */
[----:B------:R-:W-:Y:S01]  /*4b80*/  FADD.FTZ R6, R211, R6 ;  /* 0x00000006d3067221 */ /* 0x000fe20000010000 */
[----:B------:R-:W-:Y:S01]  /*4b90*/  FMUL.FTZ R5, R109, R94 ;  /* 0x0000005e6d057220 */ /* 0x000fe20000410000 */
[----:B------:R-:W-:Y:S01]  /*4ba0*/  FFMA.FTZ R4, R120, R11, R4 ;  /* 0x0000000b78047223 */ /* 0x000fe20000010004 */
[----:B------:R-:W-:Y:S02]  /*4bb0*/  SHF.L.U32 R11, R111, 0x10, RZ ;  /* 0x000000106f0b7819 */ /* 0x000fe400000006ff */
[----:B------:R-:W-:Y:S01]  /*4bc0*/  FFMA.FTZ R93, R112, R6, -R5 ;  /* 0x00000006705d7223 */ /* 0x000fe20000010805 */
[C---:B------:R-:W-:Y:S01]  /*4bd0*/  FMUL.FTZ R5, R117.reuse, R4 ;  /* 0x0000000475057220 */ /* 0x040fe20000410000 */
[----:B------:R-:W-:Y:S01]  /*4be0*/  FMUL.FTZ R9, R117, R7 ;  /* 0x0000000775097220 */ /* 0x000fe20000410000 */
[----:B------:R-:W-:Y:S01]  /*4bf0*/  FMUL.FTZ R111, R109, R6 ;  /* 0x000000066d6f7220 */ /* 0x000fe20000410000 */
[----:B------:R-:W-:Y:S01]  /*4c00*/  FMUL.FTZ R212, R11, R35 ;  /* 0x000000230bd47220 */ /* 0x000fe20000410000 */
[C---:B------:R-:W-:Y:S01]  /*4c10*/  FFMA.FTZ R5, R118.reuse, R7, -R5 ;  /* 0x0000000776057223 */ /* 0x040fe20000010805 */
[----:B------:R-:W-:Y:S01]  /*4c20*/  FFMA.FTZ R9, R118, R4, R9 ;  /* 0x0000000476097223 */ /* 0x000fe20000010009 */
[----:B------:R-:W-:Y:S01]  /*4c30*/  FFMA.FTZ R111, R112, R94, R111 ;  /* 0x0000005e706f7223 */ /* 0x000fe2000001006f */
[----:B------:R-:W-:Y:S01]  /*4c40*/  FADD.FTZ R93, R212, R93 ;  /* 0x0000005dd45d7221 */ /* 0x000fe20000010000 */
[----:B------:R-:W-:-:S02]  /*4c50*/  FMUL.FTZ R7, R115, R5 ;  /* 0x0000000573077220 */ /* 0x000fc40000410000 */
[----:B------:R-:W-:Y:S01]  /*4c60*/  FADD.FTZ R111, RZ, R111 ;  /* 0x0000006fff6f7221 */ /* 0x000fe20000010000 */
[----:B------:R-:W-:Y:S01]  /*4c70*/  FMUL.FTZ R4, R107, R93 ;  /* 0x0000005d6b047220 */ /* 0x000fe20000410000 */
[-C--:B------:R-:W-:Y:S01]  /*4c80*/  FFMA.FTZ R7, R116, R9.reuse, R7 ;  /* 0x0000000974077223 */ /* 0x080fe20000010007 */
[----:B------:R-:W-:Y:S02]  /*4c90*/  FMUL.FTZ R9, R115, R9 ;  /* 0x0000000973097220 */ /* 0x000fe40000410000 */
[----:B------:R-:W-:Y:S02]  /*4ca0*/  FFMA.FTZ R4, R108, R111, R4 ;  /* 0x0000006f6c047223 */ /* 0x000fe40000010004 */
[----:B------:R-:W-:Y:S01]  /*4cb0*/  FFMA.FTZ R9, R116, R5, -R9 ;  /* 0x0000000574097223 */ /* 0x000fe20000010809 */
[C---:B------:R-:W-:Y:S01]  /*4cc0*/  FMUL.FTZ R5, R113.reuse, R7 ;  /* 0x0000000771057220 */ /* 0x040fe20000410000 */
[----:B------:R-:W-:Y:S02]  /*4cd0*/  FADD.FTZ R6, RZ, R4 ;  /* 0x00000004ff067221 */ /* 0x000fe40000010000 */
[-C--:B------:R-:W-:Y:S01]  /*4ce0*/  FMUL.FTZ R4, R113, R9.reuse ;  /* 0x0000000971047220 */ /* 0x080fe20000410000 */
[----:B------:R-:W-:Y:S01]  /*4cf0*/  FFMA.FTZ R5, R114, R9, -R5 ;  /* 0x0000000972057223 */ /* 0x000fe20000010805 */
[----:B---3--:R-:W-:-:S02]  /*4d00*/  SHF.L.U32 R9, R110, 0x10, RZ ;  /* 0x000000106e097819 */ /* 0x008fc400000006ff */
[----:B------:R-:W3:Y:S01]  /*4d10*/  LDL R110, [R1+0x24] ;  /* 0x00002400016e7983 */ /* 0x000ee20000100800 */
[----:B------:R-:W-:Y:S01]  /*4d20*/  SHF.L.U32 R10, R56, 0x10, RZ ;  /* 0x00000010380a7819 */ /* 0x000fe200000006ff */
[----:B------:R-:W-:-:S04]  /*4d30*/  FMUL.FTZ R127, R107, R111 ;  /* 0x0000006f6b7f7220 */ /* 0x000fc80000410000 */
[----:B------:R-:W-:Y:S01]  /*4d40*/  FFMA.FTZ R127, R108, R93, -R127 ;  /* 0x0000005d6c7f7223 */ /* 0x000fe2000001087f */
[----:B------:R-:W-:-:S04]  /*4d50*/  FMUL.FTZ R198, R10, R46 ;  /* 0x0000002e0ac67220 */ /* 0x000fc80000410000 */
[----:B------:R-:W-:Y:S01]  /*4d60*/  FADD.FTZ R127, R198, R127 ;  /* 0x0000007fc67f7221 */ /* 0x000fe20000010000 */
[----:B------:R-:W-:Y:S01]  /*4d70*/  FFMA.FTZ R4, R114, R7, R4 ;  /* 0x0000000772047223 */ /* 0x000fe20000010004 */
[C---:B------:R-:W-:Y:S02]  /*4d80*/  FMUL.FTZ R93, R105.reuse, R6 ;  /* 0x00000006695d7220 */ /* 0x040fe40000410000 */
[-C--:B------:R-:W-:Y:S01]  /*4d90*/  FMUL.FTZ R111, R105, R127.reuse ;  /* 0x0000007f696f7220 */ /* 0x080fe20000410000 */
[----:B------:R-:W-:Y:S01]  /*4da0*/  FMUL.FTZ R7, R109, R4 ;  /* 0x000000046d077220 */ /* 0x000fe20000410000 */
[C---:B------:R-:W-:Y:S01]  /*4db0*/  FFMA.FTZ R8, R106.reuse, R127, -R93 ;  /* 0x0000007f6a087223 */ /* 0x040fe2000001085d */
[----:B------:R-:W-:Y:S01]  /*4dc0*/  FMUL.FTZ R199, R9, R34 ;  /* 0x0000002209c77220 */ /* 0x000fe20000410000 */
[----:B------:R-:W-:Y:S01]  /*4dd0*/  FFMA.FTZ R111, R106, R6, R111 ;  /* 0x000000066a6f7223 */ /* 0x000fe2000001006f */
[-C--:B------:R-:W-:Y:S01]  /*4de0*/  FMUL.FTZ R93, R109, R5.reuse ;  /* 0x000000056d5d7220 */ /* 0x080fe20000410000 */
[----:B------:R-:W-:Y:S01]  /*4df0*/  FFMA.FTZ R7, R112, R5, -R7 ;  /* 0x0000000570077223 */ /* 0x000fe20000010807 */
[----:B------:R-:W-:Y:S01]  /*4e00*/  FADD.FTZ R5, R199, R8 ;  /* 0x00000008c7057221 */ /* 0x000fe20000010000 */
[----:B------:R-:W-:Y:S01]  /*4e10*/  FADD.FTZ R6, RZ, R111 ;  /* 0x0000006fff067221 */ /* 0x000fe20000010000 */
[----:B------:R-:W-:-:S02]  /*4e20*/  SHF.L.U32 R8, R57, 0x10, RZ ;  /* 0x0000001039087819 */ /* 0x000fc400000006ff */
[CC--:B------:R-:W-:Y:S01]  /*4e30*/  FMUL.FTZ R129, R103.reuse, R5.reuse ;  /* 0x0000000567817220 */ /* 0x0c0fe20000410000 */
[----:B------:R-:W-:Y:S01]  /*4e40*/  FMUL.FTZ R111, R103, R6 ;  /* 0x00000006676f7220 */ /* 0x000fe20000410000 */
[----:B------:R-:W-:Y:S01]  /*4e50*/  FFMA.FTZ R93, R112, R4, R93 ;  /* 0x00000004705d7223 */ /* 0x000fe2000001005d */
[----:B------:R-:W-:Y:S01]  /*4e60*/  FMUL.FTZ R4, R22, UR47 ;  /* 0x0000002f16047c20 */ /* 0x000fe20008410000 */
[C---:B------:R-:W-:Y:S01]  /*4e70*/  FFMA.FTZ R129, R104.reuse, R6, R129 ;  /* 0x0000000668817223 */ /* 0x040fe20000010081 */
[----:B------:R-:W-:Y:S01]  /*4e80*/  FFMA.FTZ R127, R104, R5, -R111 ;  /* 0x00000005687f7223 */ /* 0x000fe2000001086f */
[C---:B------:R-:W-:Y:S01]  /*4e90*/  FMUL.FTZ R111, R107.reuse, R7 ;  /* 0x000000076b6f7220 */ /* 0x040fe20000410000 */
[----:B------:R-:W-:Y:S01]  /*4ea0*/  FMUL.FTZ R200, R8, R43 ;  /* 0x0000002b08c87220 */ /* 0x000fe20000410000 */
[----:B------:R-:W-:Y:S01]  /*4eb0*/  FMUL.RZ R128, R4, 0.15915493667125701904 ;  /* 0x3e22f98304807820 */ /* 0x000fe2000040c000 */
[----:B------:R-:W-:Y:S01]  /*4ec0*/  FADD.FTZ R6, RZ, R129 ;  /* 0x00000081ff067221 */ /* 0x000fe20000010000 */
[-C--:B------:R-:W-:Y:S01]  /*4ed0*/  FFMA.FTZ R111, R108, R93.reuse, R111 ;  /* 0x0000005d6c6f7223 */ /* 0x080fe2000001006f */
        /* <DEDUP_REMOVED lines=19> */
[----:B------:R-:W-:Y:S01]  /*5010*/  FMUL.FTZ R4, R103, R127 ;  /* 0x0000007f67047220 */ /* 0x000fe20000410000 */
[----:B------:R-:W-:Y:S01]  /*5020*/  FMUL.FTZ R202, R6, R39 ;  /* 0x0000002706ca7220 */ /* 0x000fe20000410000 */
[C---:B------:R-:W-:Y:S02]  /*5030*/  FFMA.FTZ R111, R104.reuse, R127, -R111 ;  /* 0x0000007f686f7223 */ /* 0x040fe4000001086f */
[----:B------:R-:W-:-:S04]  /*5040*/  FFMA.FTZ R4, R104, R129, R4 ;  /* 0x0000008168047223 */ /* 0x000fc80000010004 */
[----:B------:R-:W-:Y:S01]  /*5050*/  FMUL.FTZ R127, R101, R4 ;  /* 0x00000004657f7220 */ /* 0x000fe20000410000 */
[----:B0-----:R-:W-:-:S03]  /*5060*/  FMUL.FTZ R93, R0, R93 ;  /* 0x0000005d005d7220 */ /* 0x001fc60000410000 */
[----:B------:R-:W-:Y:S01]  /*5070*/  FFMA.FTZ R127, R102, R111, -R127 ;  /* 0x0000006f667f7223 */ /* 0x000fe2000001087f */
[----:B------:R-:W-:Y:S02]  /*5080*/  R2UR UR45, R3 ;  /* 0x00000000032d72ca */ /* 0x000fe400000e0000 */
        /* <DEDUP_REMOVED lines=9> */
[----:B--2---:R-:W-:Y:S01]  /*5120*/  PRMT R157, R73, 0x7632, R157 ;  /* 0x00007632499d7816 */ /* 0x004fe2000000009d */
        /* <DEDUP_REMOVED lines=46> */
[----:B------:R-:W-:-:S05]  /*5410*/  SHF.L.U32 R163, R163, 0x10, RZ ;  /* 0x00000010a3a37819 */ /* 0x000fca00000006ff */
[----:B------:R-:W-:Y:S01]  /*5420*/  FMUL.FTZ R216, R163, R22 ;  /* 0x00000016a3d87220 */ /* 0x000fe20000410000 */
        /* <DEDUP_REMOVED lines=15> */
[----:B------:R-:W-:Y:S01]  /*5520*/  FMUL.FTZ R111, R99, R0 ;  /* 0x00000000636f7220 */ /* 0x000fe20000410000 */
        /* <DEDUP_REMOVED lines=14> */
[----:B------:R-:W-:Y:S01]  /*5610*/  FFMA.FTZ R127, R98, R129, R127 ;  /* 0x00000081627f7223 */ /* 0x000fe2000001007f */
        /* <DEDUP_REMOVED lines=92> */
[C---:B------:R-:W-:Y:S02]  /*5be0*/  LEA.HI R70, R92.reuse, R92, RZ, 0x1e ;  /* 0x0000005c5c467211 */ /* 0x040fe400078ff0ff */
        /* <DEDUP_REMOVED lines=15> */
[----:B-1----:R-:W-:Y:S02]  /*5ce0*/  MOV R110, 0x3f800000 ;  /* 0x3f800000006e7802 */ /* 0x002fe40000000f00 */
        /* <DEDUP_REMOVED lines=9> */
.L_x_4171:
[----:B------:R-:W-:Y:S05]  /*5d80*/  BSYNC B0 ;  /* 0x0000000000007941 */ /* 0x000fea0003800000 */
.L_x_4170:
        /* <DEDUP_REMOVED lines=137> */
.L_x_4293:
        /* <DEDUP_REMOVED lines=14> */
.L_x_4296:
[----:B------:R-:W-:-:S03]  /*6700*/  UMOV UR44, 0xffffffff ;  /* 0xffffffff002c7882 */ /* 0x000fc60000000000 */
[----:B------:R-:W-:Y:S05]  /*6710*/  BRA.DIV UR44, `(.L_x_4175) ;  /* 0x0000008a2c147947 */ /* 0x000fea000b800000 */
.L_x_4299:
[----:B------:R-:W-:-:S03]  /*6720*/  UMOV UR44, 0xffffffff ;  /* 0xffffffff002c7882 */ /* 0x000fc60000000000 */
[----:B------:R-:W-:Y:S05]  /*6730*/  BRA.DIV UR44, `(.L_x_4176) ;  /* 0x0000008a2c347947 */ /* 0x000fea000b800000 */
.L_x_4302:
[----:B------:R-:W-:-:S03]  /*6740*/  UMOV UR44, 0xffffffff ;  /* 0xffffffff002c7882 */ /* 0x000fc60000000000 */
[----:B------:R-:W-:Y:S05]  /*6750*/  BRA.DIV UR44, `(.L_x_4177) ;  /* 0x0000008a2c547947 */ /* 0x000fea000b800000 */
.L_x_4305:
        /* <DEDUP_REMOVED lines=10> */
.L_x_4315:
        /* <DEDUP_REMOVED lines=44> */
.L_x_4172:
[----:B------:R-:W-:Y:S05]  /*6ac0*/  WARPSYNC.ALL ;  /* 0x0000000000007948 */ /* 0x000fea0003800000 */
[CC--:B01---5:R-:W-:Y:S01]  /*6ad0*/  FMUL.FTZ R65, R93.reuse, R111.reuse ;  /* 0x0000006f5d417220 */ /* 0x0e3fe20000410000 */
[C---:B------:R-:W-:Y:S01]  /*6ae0*/  FMUL.FTZ R64, R93.reuse, -R110 ;  /* 0x8000006e5d407220 */ /* 0x040fe20000410000 */
[CC--:B------:R-:W-:Y:S01]  /*6af0*/  FMUL.FTZ R68, R94.reuse, R192.reuse ;  /* 0x000000c05e447220 */ /* 0x0c0fe20000410000 */
[C---:B------:R-:W-:Y:S01]  /*6b00*/  FMUL.FTZ R66, R93.reuse, R192 ;  /* 0x000000c05d427220 */ /* 0x040fe20000410000 */
[C---:B------:R-:W-:Y:S01]  /*6b10*/  FFMA.FTZ R65, R94.reuse, R110, -R65 ;  /* 0x0000006e5e417223 */ /* 0x040fe20000010841 */
[C---:B------:R-:W-:Y:S01]  /*6b20*/  FFMA.FTZ R64, R94.reuse, -R111, R64 ;  /* 0x8000006f5e407223 */ /* 0x040fe20000010040 */
[-C--:B------:R-:W-:Y:S01]  /*6b30*/  FFMA.FTZ R67, -R93, R191.reuse, -R68 ;  /* 0x000000bf5d437223 */ /* 0x080fe20000010944 */
[----:B------:R-:W-:Y:S01]  /*6b40*/  FFMA.FTZ R66, R94, R191, -R66 ;  /* 0x000000bf5e427223 */ /* 0x000fe20000010842 */
[CC--:B------:R-:W-:Y:S01]  /*6b50*/  FMUL.FTZ R69, R95.reuse, -R65.reuse ;  /* 0x800000415f457220 */ /* 0x0c0fe20000410000 */
[-C--:B------:R-:W-:Y:S01]  /*6b60*/  FMUL.FTZ R68, R95, -R64.reuse ;  /* 0x800000405f447220 */ /* 0x080fe20000410000 */
[----:B------:R-:W-:Y:S01]  /*6b70*/  FADD.FTZ R67, -R190, R67 ;  /* 0x00000043be437221 */ /* 0x000fe20000010100 */
[----:B------:R-:W-:Y:S01]  /*6b80*/  FADD.FTZ R66, R189, R66 ;  /* 0x00000042bd427221 */ /* 0x000fe20000010000 */
[C---:B------:R-:W-:Y:S01]  /*6b90*/  FFMA.FTZ R69, R96.reuse, R64, R69 ;  /* 0x0000004060457223 */ /* 0x040fe20000010045 */
[C---:B------:R-:W-:Y:S01]  /*6ba0*/  FFMA.FTZ R68, R96.reuse, R65, -R68 ;  /* 0x0000004160447223 */ /* 0x040fe20000010844 */
        /* <DEDUP_REMOVED lines=18> */
[----:B------:R-:W-:Y:S01]  /*6cd0*/  BAR.SYNC.DEFER_BLOCKING 0x0 ;  /* 0x0000000000007b1d */ /* 0x000fe20000010000 */
[C---:B------:R-:W-:Y:S01]  /*6ce0*/  FMUL.FTZ R65, R101.reuse, -R73 ;  /* 0x8000004965417220 */ /* 0x040fe20000410000 */
[----:B------:R-:W-:Y:S01]  /*6cf0*/  FADD.FTZ R69, -R180, R69 ;  /* 0x00000045b4457221 */ /* 0x000fe20000010100 */
[-C--:B------:R-:W-:Y:S01]  /*6d00*/  FMUL.FTZ R68, R101, -R64.reuse ;  /* 0x8000004065447220 */ /* 0x080fe20000410000 */
[----:B------:R-:W-:Y:S01]  /*6d10*/  FADD.FTZ R66, R181, R66 ;  /* 0x00000042b5427221 */ /* 0x000fe20000010000 */
[C---:B------:R-:W-:Y:S01]  /*6d20*/  FFMA.FTZ R67, R102.reuse, R64, -R65 ;  /* 0x0000004066437223 */ /* 0x040fe20000010841 */
[C---:B------:R-:W-:Y:S01]  /*6d30*/  FMUL.FTZ R65, R99.reuse, -R69 ;  /* 0x8000004563417220 */ /* 0x040fe20000410000 */
[----:B------:R-:W-:Y:S01]  /*6d40*/  FFMA.FTZ R68, R102, R73, R68 ;  /* 0x0000004966447223 */ /* 0x000fe20000010044 */
        /* <DEDUP_REMOVED lines=8> */
[----:B------:R-:W-:Y:S01]  /*6dd0*/  MOV R64, UR15 ;  /* 0x0000000f00407c02 */ /* 0x000fe20008000f00 */
[----:B------:R-:W-:Y:S01]  /*6de0*/  FMUL.FTZ R67, R105, -R71 ;  /* 0x8000004769437220 */ /* 0x000fe20000410000 */
[----:B------:R-:W-:Y:S01]  /*6df0*/  FADD.FTZ R69, -R164, R69 ;  /* 0x00000045a4457221 */ /* 0x000fe20000010100 */
[----:B------:R-:W-:Y:S01]  /*6e00*/  FMUL.FTZ R65, R101, -R66 ;  /* 0x8000004265417220 */ /* 0x000fe20000410000 */
[-C--:B------:R-:W-:Y:S01]  /*6e10*/  FMUL.FTZ R73, R105, -R70.reuse ;  /* 0x8000004669497220 */ /* 0x080fe20000410000 */
[----:B------:R-:W-:Y:S01]  /*6e20*/  FFMA.FTZ R68, R106, R70, -R67 ;  /* 0x000000466a447223 */ /* 0x000fe20000010843 */
[----:B------:R-:W-:Y:S01]  /*6e30*/  ISETP.GE.OR P0, PT, R64, UR48, P0 ;  /* 0x0000003040007c0c */ /* 0x000fe20008706670 */
[-C--:B------:R-:W-:Y:S01]  /*6e40*/  FFMA.FTZ R67, R102, R69.reuse, R65 ;  /* 0x0000004566437223 */ /* 0x080fe20000010041 */
[----:B------:R-:W-:Y:S01]  /*6e50*/  FMUL.FTZ R69, R101, -R69 ;  /* 0x8000004565457220 */ /* 0x000fe20000410000 */
[----:B------:R-:W0:Y:S01]  /*6e60*/  LDS.64 R64, [R183+0x6378] ;  /* 0x00637800b7407984 */ /* 0x000e220000000a00 */
[----:B------:R-:W-:Y:S01]  /*6e70*/  FFMA.FTZ R73, R106, R71, R73 ;  /* 0x000000476a497223 */ /* 0x000fe20000010049 */
[----:B------:R-:W-:Y:S01]  /*6e80*/  FADD.FTZ R67, -R166, R67 ;  /* 0x00000043a6437221 */ /* 0x000fe20000010100 */
[----:B------:R-:W-:Y:S01]  /*6e90*/  FFMA.FTZ R66, R102, R66, -R69 ;  /* 0x0000004266427223 */ /* 0x000fe20000010845 */
[CC--:B------:R-:W-:Y:S01]  /*6ea0*/  FMUL.FTZ R69, R107.reuse, -R68.reuse ;  /* 0x800000446b457220 */ /* 0x0c0fe20000410000 */
[-C--:B------:R-:W-:Y:S01]  /*6eb0*/  FMUL.FTZ R71, R107, -R73.reuse ;  /* 0x800000496b477220 */ /* 0x080fe20000410000 */
[----:B------:R-:W-:Y:S01]  /*6ec0*/  MOV R72, UR7 ;  /* 0x0000000700487c02 */ /* 0x000fe20008000f00 */
[----:B------:R-:W-:Y:S01]  /*6ed0*/  FADD.FTZ R66, R167, R66 ;  /* 0x00000042a7427221 */ /* 0x000fe20000010000 */
[C---:B------:R-:W-:Y:S01]  /*6ee0*/  FFMA.FTZ R73, R108.reuse, R73, R69 ;  /* 0x000000496c497223 */ /* 0x040fe20000010045 */
[C---:B------:R-:W-:Y:S01]  /*6ef0*/  FMUL.FTZ R69, R103.reuse, -R67 ;  /* 0x8000004367457220 */ /* 0x040fe20000410000 */
[----:B------:R-:W-:Y:S01]  /*6f00*/  FFMA.FTZ R71, R108, R68, -R71 ;  /* 0x000000446c477223 */ /* 0x000fe20000010847 */
[-C--:B------:R-:W-:Y:S01]  /*6f10*/  FMUL.FTZ R68, R103, -R66.reuse ;  /* 0x8000004267447220 */ /* 0x080fe20000410000 */
[C---:B------:R-:W-:Y:S01]  /*6f20*/  FMUL.FTZ R75, R109.reuse, -R73 ;  /* 0x800000496d4b7220 */ /* 0x040fe20000410000 */
[C---:B------:R-:W-:Y:S01]  /*6f30*/  FFMA.FTZ R69, R104.reuse, R66, -R69 ;  /* 0x0000004268457223 */ /* 0x040fe20000010845 */
[----:B------:R-:W-:Y:S01]  /*6f40*/  FMUL.FTZ R66, R109, -R71 ;  /* 0x800000476d427220 */ /* 0x000fe20000410000 */
[----:B------:R-:W-:Y:S01]  /*6f50*/  FFMA.FTZ R68, R104, R67, R68 ;  /* 0x0000004368447223 */ /* 0x000fe20000010044 */
[----:B------:R-:W-:Y:S01]  /*6f60*/  FFMA.FTZ R75, R112, R71, -R75 ;  /* 0x00000047704b7223 */ /* 0x000fe2000001084b */
[----:B------:R-:W-:Y:S01]  /*6f70*/  FADD.FTZ R69, R170, R69 ;  /* 0x00000045aa457221 */ /* 0x000fe20000010000 */
[----:B------:R-:W-:Y:S01]  /*6f80*/  FFMA.FTZ R73, R112, R73, R66 ;  /* 0x0000004970497223 */ /* 0x000fe20000010042 */
[----:B------:R-:W-:Y:S01]  /*6f90*/  FADD.FTZ R68, -R169, R68 ;  /* 0x00000044a9447221 */ /* 0x000fe20000010100 */
        /* <DEDUP_REMOVED lines=15> */
[----:B------:R-:W-:Y:S01]  /*7090*/  FMUL.FTZ R68, R107, -R66 ;  /* 0x800000426b447220 */ /* 0x000fe20000410000 */
[C---:B------:R-:W-:Y:S01]  /*70a0*/  FMUL.FTZ R75, R117.reuse, -R70 ;  /* 0x80000046754b7220 */ /* 0x040fe20000410000 */
[C---:B------:R-:W-:Y:S01]  /*70b0*/  FFMA.FTZ R69, R108.reuse, R66, -R69 ;  /* 0x000000426c457223 */ /* 0x040fe20000010845 */
[----:B------:R-:W-:Y:S01]  /*70c0*/  FMUL.FTZ R73, R117, -R71 ;  /* 0x8000004775497220 */ /* 0x000fe20000410000 */
[----:B------:R-:W-:Y:S01]  /*70d0*/  FFMA.FTZ R68, R108, R67, R68 ;  /* 0x000000436c447223 */ /* 0x000fe20000010044 */
[C---:B0-----:R-:W-:Y:S01]  /*70e0*/  FMUL.FTZ R67, R123.reuse, R64 ;  /* 0x000000407b437220 */ /* 0x041fe20000410000 */
[----:B------:R-:W-:Y:S01]  /*70f0*/  FMUL.FTZ R123, R123, R65 ;  /* 0x000000417b7b7220 */ /* 0x000fe20000410000 */
[C---:B------:R-:W-:Y:S01]  /*7100*/  FFMA.FTZ R75, R118.reuse, R71, R75 ;  /* 0x00000047764b7223 */ /* 0x040fe2000001004b */
[----:B------:R-:W-:Y:S01]  /*7110*/  FFMA.FTZ R73, R118, R70, -R73 ;  /* 0x0000004676497223 */ /* 0x000fe20000010849 */
[C---:B------:R-:W-:Y:S01]  /*7120*/  FFMA.FTZ R67, R122.reuse, R65, R67 ;  /* 0x000000417a437223 */ /* 0x040fe20000010043 */
[----:B------:R-:W-:Y:S01]  /*7130*/  FFMA.FTZ R66, R122, R64, -R123 ;  /* 0x000000407a427223 */ /* 0x000fe2000001087b */
[----:B------:R-:W-:Y:S01]  /*7140*/  FMUL.FTZ R71, R119, -R75 ;  /* 0x8000004b77477220 */ /* 0x000fe20000410000 */
[----:B------:R-:W-:Y:S01]  /*7150*/  FADD.FTZ R68, -R147, R68 ;  /* 0x0000004493447221 */ /* 0x000fe20000010100 */
[----:B------:R-:W-:Y:S01]  /*7160*/  FADD.FTZ R122, RZ, R67 ;  /* 0x00000043ff7a7221 */ /* 0x000fe20000010000 */
[----:B------:R-:W-:Y:S01]  /*7170*/  FADD.FTZ R217, R205, R66 ;  /* 0x00000042cdd97221 */ /* 0x000fe20000010000 */
[----:B------:R-:W-:Y:S01]  /*7180*/  FADD.FTZ R66, R148, R69 ;  /* 0x0000004594427221 */ /* 0x000fe20000010000 */
[-C--:B------:R-:W-:Y:S01]  /*7190*/  FMUL.FTZ R70, R119, -R73.reuse ;  /* 0x8000004977467220 */ /* 0x080fe20000410000 */
[C---:B------:R-:W-:Y:S01]  /*71a0*/  FMUL.FTZ R67, R125.reuse, R122 ;  /* 0x0000007a7d437220 */ /* 0x040fe20000410000 */
[----:B------:R-:W-:Y:S01]  /*71b0*/  FFMA.FTZ R64, R120, R73, -R71 ;  /* 0x0000004978407223 */ /* 0x000fe20000010847 */
[-C--:B------:R-:W-:Y:S01]  /*71c0*/  FMUL.FTZ R69, R125, R217.reuse ;  /* 0x000000d97d457220 */ /* 0x080fe20000410000 */
[C---:B------:R-:W-:Y:S01]  /*71d0*/  FMUL.FTZ R73, R109.reuse, -R66 ;  /* 0x800000426d497220 */ /* 0x040fe20000410000 */
[C---:B------:R-:W-:Y:S01]  /*71e0*/  FFMA.FTZ R67, R126.reuse, R217, -R67 ;  /* 0x000000d97e437223 */ /* 0x040fe20000010843 */
[----:B------:R-:W-:Y:S01]  /*71f0*/  FMUL.FTZ R71, R109, -R68 ;  /* 0x800000446d477220 */ /* 0x000fe20000410000 */
[----:B------:R-:W-:Y:S01]  /*7200*/  FFMA.FTZ R69, R126, R122, R69 ;  /* 0x0000007a7e457223 */ /* 0x000fe20000010045 */
[----:B------:R-:W-:Y:S01]  /*7210*/  FFMA.FTZ R68, R112, R68, R73 ;  /* 0x0000004470447223 */ /* 0x000fe20000010049 */
[----:B------:R-:W-:Y:S01]  /*7220*/  FADD.FTZ R218, R206, R67 ;  /* 0x00000043ceda7221 */ /* 0x000fe20000010000 */
[----:B------:R-:W-:Y:S01]  /*7230*/  FFMA.FTZ R71, R112, R66, -R71 ;  /* 0x0000004270477223 */ /* 0x000fe20000010847 */
[----:B------:R-:W-:Y:S01]  /*7240*/  FADD.FTZ R123, RZ, R69 ;  /* 0x00000045ff7b7221 */ /* 0x000fe20000010000 */
[----:B------:R-:W-:Y:S01]  /*7250*/  FADD.FTZ R68, -R149, R68 ;  /* 0x0000004495447221 */ /* 0x000fe20000010100 */
[C---:B------:R-:W-:Y:S01]  /*7260*/  FMUL.FTZ R69, R121.reuse, R218 ;  /* 0x000000da79457220 */ /* 0x040fe20000410000 */
[----:B------:R-:W-:Y:S01]  /*7270*/  FADD.FTZ R71, R150, R71 ;  /* 0x0000004796477221 */ /* 0x000fe20000010000 */
[----:B------:R-:W-:Y:S01]  /*7280*/  FFMA.FTZ R65, R120, R75, R70 ;  /* 0x0000004b78417223 */ /* 0x000fe20000010046 */
        /* <DEDUP_REMOVED lines=10> */
[C---:B------:R-:W-:Y:S01]  /*7330*/  FMUL.FTZ R67, R119.reuse, R205 ;  /* 0x000000cd77437220 */ /* 0x040fe20000410000 */
[----:B------:R-:W-:Y:S01]  /*7340*/  FADD.FTZ R75, -R152, R75 ;  /* 0x0000004b984b7221 */ /* 0x000fe20000010100 */
[-C--:B------:R-:W-:Y:S01]  /*7350*/  FMUL.FTZ R66, R119, R219.reuse ;  /* 0x000000db77427220 */ /* 0x080fe20000410000 */
[CC--:B------:R-:W-:Y:S01]  /*7360*/  FMUL.FTZ R71, R115.reuse, -R70.reuse ;  /* 0x8000004673477220 */ /* 0x0c0fe20000410000 */
        /* <DEDUP_REMOVED lines=10> */
[C---:B------:R-:W-:Y:S01]  /*7410*/  FMUL.FTZ R67, R117.reuse, R206 ;  /* 0x000000ce75437220 */ /* 0x040fe20000410000 */
[C---:B------:R-:W-:Y:S01]  /*7420*/  FMUL.FTZ R71, R117.reuse, -R70 ;  /* 0x8000004675477220 */ /* 0x040fe20000410000 */
[C---:B------:R-:W-:Y:S01]  /*7430*/  FFMA.FTZ R69, R118.reuse, R206, R69 ;  /* 0x000000ce76457223 */ /* 0x040fe20000010045 */
[----:B------:R-:W-:Y:S01]  /*7440*/  FMUL.FTZ R73, R117, -R68 ;  /* 0x8000004475497220 */ /* 0x000fe20000410000 */
[C---:B------:R-:W-:Y:S01]  /*7450*/  FFMA.FTZ R66, R118.reuse, R220, -R67 ;  /* 0x000000dc76427223 */ /* 0x040fe20000010843 */
        /* <DEDUP_REMOVED lines=10> */
[-C--:B------:R-:W-:Y:S01]  /*7500*/  FMUL.FTZ R68, R119, -R70.reuse ;  /* 0x8000004677447220 */ /* 0x080fe20000410000 */
        /* <DEDUP_REMOVED lines=11> */
[CC--:B------:R-:W-:Y:S01]  /*75c0*/  FMUL.FTZ R75, R121.reuse, -R71.reuse ;  /* 0x80000047794b7220 */ /* 0x0c0fe20000410000 */
[----:B------:R-:W-:Y:S01]  /*75d0*/  FFMA.FTZ R66, R114, R222, -R67 ;  /* 0x000000de72427223 */ /* 0x000fe20000010843 */
[C---:B------:R-:W-:Y:S01]  /*75e0*/  FFMA.FTZ R68, R124.reuse, R71, -R73 ;  /* 0x000000477c447223 */ /* 0x040fe20000010849 */
[----:B------:R-:W-:Y:S01]  /*75f0*/  FADD.FTZ R208, RZ, R69 ;  /* 0x00000045ffd07221 */ /* 0x000fe20000010000 */
[----:B------:R-:W-:Y:S01]  /*7600*/  FFMA.FTZ R75, R124, R70, R75 ;  /* 0x000000467c4b7223 */ /* 0x000fe2000001004b */
[----:B------:R-:W-:Y:S01]  /*7610*/  FMUL.FTZ R69, R121, -R65 ;  /* 0x8000004179457220 */ /* 0x000fe20000410000 */
[----:B------:R-:W-:Y:S01]  /*7620*/  FADD.FTZ R211, R211, R66 ;  /* 0x00000042d3d37221 */ /* 0x000fe20000010000 */
[----:B------:R-:W-:Y:S01]  /*7630*/  FADD.FTZ R66, R137, R68 ;  /* 0x0000004489427221 */ /* 0x000fe20000010000 */
[----:B------:R-:W-:Y:S01]  /*7640*/  FADD.FTZ R75, -R136, R75 ;  /* 0x0000004b884b7221 */ /* 0x000fe20000010100 */
[----:B------:R-:W-:Y:S01]  /*7650*/  FFMA.FTZ R68, R124, R64, -R69 ;  /* 0x000000407c447223 */ /* 0x000fe20000010845 */
[----:B------:R-:W-:Y:S01]  /*7660*/  FMUL.FTZ R67, R109, R208 ;  /* 0x000000d06d437220 */ /* 0x000fe20000410000 */
[----:B------:R-:W-:Y:S01]  /*7670*/  FMUL.FTZ R69, R121, -R64 ;  /* 0x8000004079457220 */ /* 0x000fe20000410000 */
[C---:B------:R-:W-:Y:S01]  /*7680*/  FMUL.FTZ R71, R125.reuse, -R75 ;  /* 0x8000004b7d477220 */ /* 0x040fe20000410000 */
[-C--:B------:R-:W-:Y:S01]  /*7690*/  FMUL.FTZ R64, R125, -R66.reuse ;  /* 0x800000427d407220 */ /* 0x080fe20000410000 */
[----:B------:R-:W-:Y:S01]  /*76a0*/  FFMA.FTZ R67, R112, R211, -R67 ;  /* 0x000000d370437223 */ /* 0x000fe20000010843 */
[----:B------:R-:W-:Y:S01]  /*76b0*/  FFMA.FTZ R70, R124, R65, R69 ;  /* 0x000000417c467223 */ /* 0x000fe20000010045 */
[C---:B------:R-:W-:Y:S01]  /*76c0*/  FFMA.FTZ R77, R126.reuse, R66, -R71 ;  /* 0x000000427e4d7223 */ /* 0x040fe20000010847 */
[----:B------:R-:W-:Y:S01]  /*76d0*/  FMUL.FTZ R71, R109, R211 ;  /* 0x000000d36d477220 */ /* 0x000fe20000410000 */
[----:B------:R-:W-:Y:S01]  /*76e0*/  HFMA2.MMA R65, -RZ, RZ, 0, 0 ;  /* 0x00000000ff417435 */ /* 0x000fe200000001ff */
[----:B------:R-:W-:Y:S01]  /*76f0*/  FFMA.FTZ R74, R126, R75, R64 ;  /* 0x0000004b7e4a7223 */ /* 0x000fe20000010040 */
[----:B------:R-:W-:Y:S01]  /*7700*/  FADD.FTZ R223, R212, R67 ;  /* 0x00000043d4df7221 */ /* 0x000fe20000010000 */
[----:B------:R-:W-:Y:S01]  /*7710*/  FMUL.FTZ R73, R125, -R70 ;  /* 0x800000467d497220 */ /* 0x000fe20000410000 */
[----:B------:R-:W-:Y:S01]  /*7720*/  FFMA.FTZ R210, R112, R208, R71 ;  /* 0x000000d070d27223 */ /* 0x000fe20000010047 */
[----:B------:R-:W-:-:S02]  /*7730*/  MOV R64, 0x3f800000 ;  /* 0x3f80000000407802 */ /* 0x000fc40000000f00 */
[----:B------:R-:W-:Y:S02]  /*7740*/  CS2R R66, SRZ ;  /* 0x0000000000427805 */ /* 0x000fe4000001ff00 */
[----:B------:R-:W-:Y:S01]  /*7750*/  @!P0 LEA R72, R72, R91, 0x4 ;  /* 0x0000005b48488211 */ /* 0x000fe200078e20ff */
[-C--:B------:R-:W-:Y:S01]  /*7760*/  FMUL.FTZ R69, R125, -R68.reuse ;  /* 0x800000447d457220 */ /* 0x080fe20000410000 */
[C---:B------:R-:W-:Y:S01]  /*7770*/  FFMA.FTZ R68, R126.reuse, R68, -R73 ;  /* 0x000000447e447223 */ /* 0x040fe20000010849 */
[----:B------:R-:W-:Y:S01]  /*7780*/  FADD.FTZ R210, RZ, R210 ;  /* 0x000000d2ffd27221 */ /* 0x000fe20000010000 */
[----:B------:R-:W-:Y:S01]  /*7790*/  FMUL.FTZ R73, R107, R223 ;  /* 0x000000df6b497220 */ /* 0x000fe20000410000 */
[----:B------:R0:W1:Y:S01]  /*77a0*/  @!P0 LDS.128 R64, [R72+0x8b80] ;  /* 0x008b800048408984 */ /* 0x0000620000000c00 */
[----:B------:R-:W-:Y:S01]  /*77b0*/  FFMA.FTZ R69, R126, R70, R69 ;  /* 0x000000467e457223 */ /* 0x000fe20000010045 */
[----:B------:R-:W-:Y:S01]  /*77c0*/  FADD.FTZ R71, -R139, R74 ;  /* 0x0000004a8b477221 */ /* 0x000fe20000010100 */
[----:B------:R-:W-:Y:S01]  /*77d0*/  FFMA.FTZ R73, R108, R210, R73 ;  /* 0x000000d26c497223 */ /* 0x000fe20000010049 */
[----:B------:R-:W-:-:S03]  /*77e0*/  FADD.FTZ R70, R140, R77 ;  /* 0x0000004d8c467221 */ /* 0x000fc60000010000 */
[----:B------:R-:W-:Y:S01]  /*77f0*/  FADD.FTZ R212, RZ, R73 ;  /* 0x00000049ffd47221 */ /* 0x000fe20000010000 */
[----:B0-----:R-:W-:Y:S01]  /*7800*/  FMUL.FTZ R72, R107, R210 ;  /* 0x000000d26b487220 */ /* 0x001fe20000410000 */
[----:B------:R0:W-:Y:S02]  /*7810*/  STS.128 [R183+0x6d80], R68 ;  /* 0x006d8044b7007388 */ /* 0x0001e40000000c00 */
[----:B------:R-:W-:Y:S01]  /*7820*/  FMUL.FTZ R73, R105, R212 ;  /* 0x000000d469497220 */ /* 0x000fe20000410000 */
[----:B------:R-:W-:-:S04]  /*7830*/  FFMA.FTZ R225, R108, R223, -R72 ;  /* 0x000000df6ce17223 */ /* 0x000fc80000010848 */
[----:B------:R-:W-:-:S04]  /*7840*/  FADD.FTZ R225, R198, R225 ;  /* 0x000000e1c6e17221 */ /* 0x000fc80000010000 */
[-C--:B------:R-:W-:Y:S01]  /*7850*/  FMUL.FTZ R75, R105, R225.reuse ;  /* 0x000000e1694b7220 */ /* 0x080fe20000410000 */
[----:B------:R-:W-:-:S03]  /*7860*/  FFMA.FTZ R226, R106, R225, -R73 ;  /* 0x000000e16ae27223 */ /* 0x000fc60000010849 */
[----:B------:R-:W-:Y:S01]  /*7870*/  FFMA.FTZ R75, R106, R212, R75 ;  /* 0x000000d46a4b7223 */ /* 0x000fe2000001004b */
[----:B------:R-:W-:-:S03]  /*7880*/  FADD.FTZ R226, R199, R226 ;  /* 0x000000e2c7e27221 */ /* 0x000fc60000010000 */
[----:B------:R-:W-:Y:S01]  /*7890*/  FADD.FTZ R198, RZ, R75 ;  /* 0x0000004bffc67221 */ /* 0x000fe20000010000 */
[----:B0-----:R-:W-:-:S03]  /*78a0*/  FMUL.FTZ R71, R103, R226 ;  /* 0x000000e267477220 */ /* 0x001fc60000410000 */
        /* <DEDUP_REMOVED lines=11> */
[----:B------:R-:W-:-:S04]  /*7960*/  FMUL.FTZ R69, R99, R228 ;  /* 0x000000e463457220 */ /* 0x000fc80000410000 */
[-C--:B------:R-:W-:Y:S01]  /*7970*/  FFMA.FTZ R200, R100, R201.reuse, R69 ;  /* 0x000000c964c87223 */ /* 0x080fe20000010045 */
[----:B------:R-:W-:-:S03]  /*7980*/  FMUL.FTZ R69, R99, R201 ;  /* 0x000000c963457220 */ /* 0x000fc60000410000 */
[----:B------:R-:W-:Y:S01]  /*7990*/  FADD.FTZ R200, RZ, R200 ;  /* 0x000000c8ffc87221 */ /* 0x000fe20000010000 */
[----:B------:R-:W-:-:S04]  /*79a0*/  FFMA.FTZ R69, R100, R228, -R69 ;  /* 0x000000e464457223 */ /* 0x000fc80000010845 */
        /* <DEDUP_REMOVED lines=62> */
.L_x_4320:
        /* <DEDUP_REMOVED lines=13> */
.L_x_4182:
[----:B------:R-:W-:Y:S05]  /*7e60*/  BSYNC B0 ;  /* 0x0000000000007941 */ /* 0x000fea0003800000 */
.L_x_4181:
[----:B------:R-:W-:Y:S01]  /*7e70*/  UMOV UR44, 0xffffffff ;  /* 0xffffffff002c7882 */ /* 0x000fe20000000000 */
[----:B------:R-:W-:Y:S02]  /*7e80*/  ISETP.GT.U32.AND P0, PT, R246, 0x1d, PT ;  /* 0x0000001df600780c */ /* 0x000fe40003f04070 */
[----:B------:R-:W-:Y:S11]  /*7e90*/  BRA.DIV UR44, `(.L_x_4183) ;  /* 0x000000762cd87947 */ /* 0x000ff6000b800000 */
[----:B-1----:R1:W0:Y:S04]  /*7ea0*/  SHFL.DOWN PT, R80, R240, 0x2, 0x1f ;  /* 0x08401f00f0507f89 */ /* 0x00222800000e0000 */
[----:B--2---:R1:W2:Y:S04]  /*7eb0*/  SHFL.DOWN PT, R81, R241, 0x2, 0x1f ;  /* 0x08401f00f1517f89 */ /* 0x0042a800000e0000 */
[----:B---3--:R1:W3:Y:S04]  /*7ec0*/  SHFL.DOWN PT, R82, R242, 0x2, 0x1f ;  /* 0x08401f00f2527f89 */ /* 0x0082e800000e0000 */
[----:B----4-:R1:W4:Y:S02]  /*7ed0*/  SHFL.DOWN PT, R83, R243, 0x2, 0x1f ;  /* 0x08401f00f3537f89 */ /* 0x01032400000e0000 */
.L_x_4326:
        /* <DEDUP_REMOVED lines=13> */
.L_x_4185:
[----:B------:R-:W-:Y:S05]  /*7fb0*/  BSYNC B0 ;  /* 0x0000000000007941 */ /* 0x000fea0003800000 */
.L_x_4184:
[----:B------:R-:W-:Y:S01]  /*7fc0*/  UMOV UR44, 0xffffffff ;  /* 0xffffffff002c7882 */ /* 0x000fe20000000000 */
[----:B------:R-:W-:Y:S02]  /*7fd0*/  ISETP.GT.U32.AND P0, PT, R246, 0x1b, PT ;  /* 0x0000001bf600780c */ /* 0x000fe40003f04070 */
[----:B------:R-:W-:Y:S11]  /*7fe0*/  BRA.DIV UR44, `(.L_x_4186) ;  /* 0x000000762cf87947 */ /* 0x000ff6000b800000 */
[----:B0-----:R0:W0:Y:S04]  /*7ff0*/  SHFL.DOWN PT, R80, R240, 0x4, 0x1f ;  /* 0x08801f00f0507f89 */ /* 0x00102800000e0000 */
[----:B--2---:R2:W0:Y:S04]  /*8000*/  SHFL.DOWN PT, R81, R241, 0x4, 0x1f ;  /* 0x08801f00f1517f89 */ /* 0x00442800000e0000 */
[----:B---3--:R2:W3:Y:S04]  /*8010*/  SHFL.DOWN PT, R82, R242, 0x4, 0x1f ;  /* 0x08801f00f2527f89 */ /* 0x0084e800000e0000 */
[----:B----4-:R2:W4:Y:S02]  /*8020*/  SHFL.DOWN PT, R83, R243, 0x4, 0x1f ;  /* 0x08801f00f3537f89 */ /* 0x01052400000e0000 */
.L_x_4332:
        /* <DEDUP_REMOVED lines=13> */
.L_x_4188:
[----:B------:R-:W-:Y:S05]  /*8100*/  BSYNC B0 ;  /* 0x0000000000007941 */ /* 0x000fea0003800000 */
.L_x_4187:
[----:B------:R-:W-:Y:S01]  /*8110*/  UMOV UR44, 0xffffffff ;  /* 0xffffffff002c7882 */ /* 0x000fe20000000000 */
[----:B------:R-:W-:Y:S02]  /*8120*/  ISETP.GT.U32.AND P0, PT, R246, 0x17, PT ;  /* 0x00000017f600780c */ /* 0x000fe40003f04070 */
[----:B------:R-:W-:Y:S11]  /*8130*/  BRA.DIV UR44, `(.L_x_4189) ;  /* 0x0000007a2c187947 */ /* 0x000ff6000b800000 */
[----:B0-----:R0:W0:Y:S04]  /*8140*/  SHFL.DOWN PT, R80, R240, 0x8, 0x1f ;  /* 0x09001f00f0507f89 */ /* 0x00102800000e0000 */
[----:B------:R0:W0:Y:S04]  /*8150*/  SHFL.DOWN PT, R81, R241, 0x8, 0x1f ;  /* 0x09001f00f1517f89 */ /* 0x00002800000e0000 */
[----:B---3--:R3:W0:Y:S04]  /*8160*/  SHFL.DOWN PT, R82, R242, 0x8, 0x1f ;  /* 0x09001f00f2527f89 */ /* 0x00862800000e0000 */
[----:B----4-:R3:W4:Y:S02]  /*8170*/  SHFL.DOWN PT, R83, R243, 0x8, 0x1f ;  /* 0x09001f00f3537f89 */ /* 0x01072400000e0000 */
.L_x_4338:
        /* <DEDUP_REMOVED lines=13> */
.L_x_4191:
[----:B------:R-:W-:Y:S05]  /*8250*/  BSYNC B0 ;  /* 0x0000000000007941 */ /* 0x000fea0003800000 */
.L_x_4190:
[----:B------:R-:W-:Y:S01]  /*8260*/  UMOV UR44, 0xffffffff ;  /* 0xffffffff002c7882 */ /* 0x000fe20000000000 */
[----:B------:R-:W-:Y:S02]  /*8270*/  ISETP.GT.U32.AND P0, PT, R246, 0xf, PT ;  /* 0x0000000ff600780c */ /* 0x000fe40003f04070 */
[----:B------:R-:W-:Y:S11]  /*8280*/  BRA.DIV UR44, `(.L_x_4192) ;  /* 0x0000007a2c387947 */ /* 0x000ff6000b800000 */
[----:B0-----:R0:W0:Y:S04]  /*8290*/  SHFL.DOWN PT, R80, R240, 0x10, 0x1f ;  /* 0x0a001f00f0507f89 */ /* 0x00102800000e0000 */
[----:B------:R0:W0:Y:S04]  /*82a0*/  SHFL.DOWN PT, R81, R241, 0x10, 0x1f ;  /* 0x0a001f00f1517f89 */ /* 0x00002800000e0000 */
[----:B------:R0:W0:Y:S04]  /*82b0*/  SHFL.DOWN PT, R82, R242, 0x10, 0x1f ;  /* 0x0a001f00f2527f89 */ /* 0x00002800000e0000 */
[----:B----4-:R4:W0:Y:S02]  /*82c0*/  SHFL.DOWN PT, R83, R243, 0x10, 0x1f ;  /* 0x0a001f00f3537f89 */ /* 0x01082400000e0000 */
.L_x_4344:
        /* <DEDUP_REMOVED lines=13> */
.L_x_4194:
[----:B------:R-:W-:Y:S05]  /*83a0*/  BSYNC B0 ;  /* 0x0000000000007941 */ /* 0x000fea0003800000 */
.L_x_4193:
        /* <DEDUP_REMOVED lines=21> */
.L_x_4358:
        /* <DEDUP_REMOVED lines=19> */
.L_x_4197:
[----:B------:R-:W-:Y:S05]  /*8630*/  BSYNC B0 ;  /* 0x0000000000007941 */ /* 0x000fea0003800000 */
.L_x_4196:
        /* <DEDUP_REMOVED lines=16> */
[----:B------:R-:W-:Y:S01]  /*8740*/  FFMA.FTZ R72, R68, R83, R72 ;  /* 0x0000005344487223 */ /* 0x000fe20000010048 */
[----:B------:R0:W-:Y:S02]  /*8750*/  STS.128 [R232+0x6da0], R80 ;  /* 0x006da050e8007388 */ /* 0x0001e40000000c00 */
        /* <DEDUP_REMOVED lines=16> */
.L_x_4179:
[----:B------:R-:W-:Y:S05]  /*8860*/  WARPSYNC.ALL ;  /* 0x0000000000007948 */ /* 0x000fea0003800000 */
[----:B------:R-:W-:Y:S01]  /*8870*/  ISETP.NE.AND P0, PT, R92, RZ, PT ;  /* 0x000000ff5c00720c */ /* 0x000fe20003f05270 */
[----:B------:R-:W-:Y:S01]  /*8880*/  FADD.FTZ R231, RZ, R231 ;  /* 0x000000e7ffe77221 */ /* 0x000fe20000010000 */
[----:B------:R-:W-:Y:S01]  /*8890*/  BAR.SYNC.DEFER_BLOCKING 0x0 ;  /* 0x0000000000007b1d */ /* 0x000fe20000010000 */
[----:B------:R-:W-:Y:S01]  /*88a0*/  FMUL.FTZ R74, R145, R221 ;  /* 0x000000dd914a7220 */ /* 0x000fe20000410000 */
[----:B------:R-:W-:Y:S01]  /*88b0*/  FMUL.FTZ R73, R141, R123 ;  /* 0x0000007b8d497220 */ /* 0x000fe20000410000 */
[CC--:B0-----:R-:W-:Y:S01]  /*88c0*/  FMUL.FTZ R76, R161.reuse, R212.reuse ;  /* 0x000000d4a14c7220 */ /* 0x0c1fe20000410000 */
[----:B------:R-:W-:Y:S01]  /*88d0*/  FMUL.FTZ R161, R161, R225 ;  /* 0x000000e1a1a17220 */ /* 0x000fe20000410000 */
[C---:B------:R-:W-:Y:S01]  /*88e0*/  FMUL.FTZ R77, R138.reuse, R205 ;  /* 0x000000cd8a4d7220 */ /* 0x040fe20000410000 */
[----:B------:R-:W-:Y:S01]  /*88f0*/  FMUL.FTZ R138, R138, R219 ;  /* 0x000000db8a8a7220 */ /* 0x000fe20000410000 */
[C---:B------:R-:W-:Y:S01]  /*8900*/  FFMA.FTZ R76, R159.reuse, R225, -R76 ;  /* 0x000000e19f4c7223 */ /* 0x040fe2000001084c */
[----:B------:R-:W-:Y:S01]  /*8910*/  FFMA.FTZ R78, R159, R212, R161 ;  /* 0x000000d49f4e7223 */ /* 0x000fe200000100a1 */
[----:B------:R-:W-:Y:S01]  /*8920*/  FFMA.FTZ R73, R128, R218, -R73 ;  /* 0x000000da80497223 */ /* 0x000fe20000010849 */
[C---:B------:R-:W-:Y:S01]  /*8930*/  FFMA.FTZ R77, R130.reuse, R219, -R77 ;  /* 0x000000db824d7223 */ /* 0x040fe2000001084d */
[----:B------:R-:W-:Y:S01]  /*8940*/  FFMA.FTZ R79, R130, R205, R138 ;  /* 0x000000cd824f7223 */ /* 0x000fe2000001008a */
[----:B------:R-:W-:Y:S01]  /*8950*/  FMUL.FTZ R138, R205, UR46 ;  /* 0x0000002ecd8a7c20 */ /* 0x000fe20008410000 */
[C---:B------:R-:W-:Y:S01]  /*8960*/  FMUL.FTZ R81, R135.reuse, R206 ;  /* 0x000000ce87517220 */ /* 0x040fe20000410000 */
[----:B------:R-:W-:Y:S01]  /*8970*/  FMUL.FTZ R83, R135, R220 ;  /* 0x000000dc87537220 */ /* 0x000fe20000410000 */
[----:B------:R-:W-:Y:S01]  /*8980*/  FMUL.FTZ R135, R154, R208 ;  /* 0x000000d09a877220 */ /* 0x000fe20000410000 */
[----:B------:R-:W-:Y:S01]  /*8990*/  FMUL.FTZ R161, R184, R202 ;  /* 0x000000cab8a17220 */ /* 0x000fe20000410000 */
[C---:B------:R-:W-:Y:S01]  /*89a0*/  FFMA.FTZ R81, R142.reuse, R220, -R81 ;  /* 0x000000dc8e517223 */ /* 0x040fe20000010851 */
[----:B------:R-:W-:Y:S01]  /*89b0*/  FFMA.FTZ R83, R142, R206, R83 ;  /* 0x000000ce8e537223 */ /* 0x000fe20000010053 */
[----:B------:R-:W-:Y:S01]  /*89c0*/  FFMA.FTZ R135, R146, R211, -R135 ;  /* 0x000000d392877223 */ /* 0x000fe20000010887 */
[----:B------:R-:W-:Y:S01]  /*89d0*/  FFMA.FTZ R161, R178, R230, -R161 ;  /* 0x000000e6b2a17223 */ /* 0x000fe200000108a1 */
[----:B------:R-:W-:Y:S01]  /*89e0*/  ULEA UR44, UR15, 0xfffff800, 0xb ;  /* 0xfffff8000f2c7891 */ /* 0x000fe2000f8e583f */
[----:B------:R-:W-:Y:S01]  /*89f0*/  BSSY B0, `(.L_x_4198) ;  /* 0x0000218000007945 */ /* 0x000fe20003800000 */
[----:B------:R-:W0:Y:S02]  /*8a00*/  LDS.64 R68, [R183+0x6d88] ;  /* 0x006d8800b7447984 */ /* 0x000e240000000a00 */
[----:B------:R-:W-:Y:S01]  /*8a10*/  UIADD3 UR44, -UR44, UR55, URZ ;  /* 0x000000372c2c7290 */ /* 0x000fe2000fffe13f */
        /* <DEDUP_REMOVED lines=9> */
[C---:B------:R-:W-:Y:S01]  /*8ab0*/  FMUL.FTZ R72, R129.reuse, R122 ;  /* 0x0000007a81487220 */ /* 0x040fe20000410000 */
[----:B------:R-:W-:Y:S01]  /*8ac0*/  FMUL.FTZ R129, R129, R217 ;  /* 0x000000d981817220 */ /* 0x000fe20000410000 */
[----:B------:R-:W-:Y:S01]  /*8ad0*/  FMUL.FTZ R128, R122, UR46 ;  /* 0x0000002e7a807c20 */ /* 0x000fe20008410000 */
[----:B------:R-:W-:Y:S01]  /*8ae0*/  FFMA.FTZ R111, R143, R221, -R68 ;  /* 0x000000dd8f6f7223 */ /* 0x000fe20000010844 */
[----:B------:R-:W-:Y:S01]  /*8af0*/  FMUL.FTZ R68, R157, R222 ;  /* 0x000000de9d447220 */ /* 0x000fe20000410000 */
[----:B------:R-:W-:Y:S01]  /*8b00*/  FFMA.FTZ R143, R143, R207, R74 ;  /* 0x000000cf8f8f7223 */ /* 0x000fe2000001004a */
[----:B------:R-:W-:Y:S01]  /*8b10*/  FFMA.FTZ R74, R158, R223, -R69 ;  /* 0x000000df9e4a7223 */ /* 0x000fe20000010845 */
[C---:B------:R-:W-:Y:S01]  /*8b20*/  FMUL.FTZ R69, R171.reuse, R199 ;  /* 0x000000c7ab457220 */ /* 0x040fe20000410000 */
[----:B------:R-:W-:Y:S01]  /*8b30*/  FFMA.FTZ R141, R144, R209, R68 ;  /* 0x000000d1908d7223 */ /* 0x000fe20000010044 */
[----:B------:R-:W-:Y:S01]  /*8b40*/  FMUL.FTZ R68, R171, R227 ;  /* 0x000000e3ab447220 */ /* 0x000fe20000410000 */
[----:B------:R-:W-:Y:S01]  /*8b50*/  FFMA.FTZ R72, R127, R217, -R72 ;  /* 0x000000d97f487223 */ /* 0x000fe20000010848 */
[C---:B------:R-:W-:Y:S01]  /*8b60*/  FFMA.FTZ R80, R162.reuse, R227, -R69 ;  /* 0x000000e3a2507223 */ /* 0x040fe20000010845 */
[C---:B------:R-:W-:Y:S01]  /*8b70*/  FMUL.FTZ R69, R177.reuse, R200 ;  /* 0x000000c8b1457220 */ /* 0x040fe20000410000 */
[----:B------:R-:W-:Y:S01]  /*8b80*/  FFMA.FTZ R162, R162, R199, R68 ;  /* 0x000000c7a2a27223 */ /* 0x000fe20000010044 */
[----:B------:R-:W-:Y:S01]  /*8b90*/  FMUL.FTZ R68, R168, R201 ;  /* 0x000000c9a8447220 */ /* 0x000fe20000410000 */
[-C--:B------:R-:W-:Y:S01]  /*8ba0*/  FMUL.FTZ R177, R177, R229.reuse ;  /* 0x000000e5b1b17220 */ /* 0x080fe20000410000 */
[----:B------:R-:W-:Y:S01]  /*8bb0*/  FFMA.FTZ R82, R176, R229, -R69 ;  /* 0x000000e5b0527223 */ /* 0x000fe20000010845 */
[----:B------:R-:W-:Y:S01]  /*8bc0*/  FMUL.FTZ R69, R186, R231 ;  /* 0x000000e7ba457220 */ /* 0x000fe20000410000 */
[----:B------:R-:W-:Y:S01]  /*8bd0*/  FFMA.FTZ R159, R175, R228, -R68 ;  /* 0x000000e4af9f7223 */ /* 0x000fe20000010844 */
[-C--:B------:R-:W-:Y:S01]  /*8be0*/  FMUL.FTZ R68, R185, R203.reuse ;  /* 0x000000cbb9447220 */ /* 0x080fe20000410000 */
[----:B------:R-:W-:Y:S01]  /*8bf0*/  FFMA.FTZ R176, R176, R200, R177 ;  /* 0x000000c8b0b07223 */ /* 0x000fe200000100b1 */
[----:B------:R-:W-:Y:S01]  /*8c00*/  FFMA.FTZ R127, R127, R122, R129 ;  /* 0x0000007a7f7f7223 */ /* 0x000fe20000010081 */
[----:B------:R-:W-:Y:S01]  /*8c10*/  FADD.FTZ R71, -R192, R71 ;  /* 0x00000047c0477221 */ /* 0x000fe20000010100 */
[C---:B------:R-:W-:Y:S01]  /*8c20*/  FFMA.FTZ R177, R179.reuse, R204, -R68 ;  /* 0x000000ccb3b17223 */ /* 0x040fe20000010844 */
[----:B------:R-:W-:Y:S01]  /*8c30*/  FMUL.FTZ R68, R122, UR45 ;  /* 0x0000002d7a447c20 */ /* 0x000fe20008410000 */
[----:B------:R-:W-:Y:S01]  /*8c40*/  FFMA.FTZ R179, R179, R203, R110 ;  /* 0x000000cbb3b37223 */ /* 0x000fe2000001006e */
[----:B------:R-:W-:Y:S01]  /*8c50*/  FFMA.FTZ R110, R182, R216, -R69 ;  /* 0x000000d8b66e7223 */ /* 0x000fe20000010845 */
[----:B------:R-:W-:Y:S01]  /*8c60*/  FADD.FTZ R69, R88, R88 ;  /* 0x0000005858457221 */ /* 0x000fe20000010000 */
[C---:B------:R-:W-:Y:S01]  /*8c70*/  FFMA.FTZ R130, R217.reuse, UR46, -R68 ;  /* 0x0000002ed9827c23 */ /* 0x040fe20008010844 */
[----:B------:R-:W-:Y:S01]  /*8c80*/  FFMA.FTZ R68, R217, UR45, R128 ;  /* 0x0000002dd9447c23 */ /* 0x000fe20008010080 */
[----:B------:R-:W-:Y:S01]  /*8c90*/  FADD.FTZ R70, R191, R70 ;  /* 0x00000046bf467221 */ /* 0x000fe20000010000 */
[C---:B------:R-:W-:Y:S01]  /*8ca0*/  FFMA.FTZ R128, -R69.reuse, R127, RZ ;  /* 0x0000007f45807223 */ /* 0x040fe200000101ff */
[C---:B------:R-:W-:Y:S01]  /*8cb0*/  FFMA.FTZ R183, R69.reuse, R72, RZ ;  /* 0x0000004845b77223 */ /* 0x040fe200000100ff */
[----:B------:R-:W-:Y:S01]  /*8cc0*/  FFMA.FTZ R127, -R69, R68, -RZ ;  /* 0x00000044457f7223 */ /* 0x000fe200000109ff */
[----:B------:R-:W-:Y:S01]  /*8cd0*/  FADD.FTZ R68, R87, R87 ;  /* 0x0000005757447221 */ /* 0x000fe20000010000 */
[----:B------:R-:W-:Y:S01]  /*8ce0*/  FMUL.FTZ R72, R69, R130 ;  /* 0x0000008245487220 */ /* 0x000fe20000410000 */
[----:B------:R-:W-:Y:S01]  /*8cf0*/  FMUL.FTZ R69, R123, UR45 ;  /* 0x0000002d7b457c20 */ /* 0x000fe20008410000 */
[----:B------:R-:W-:Y:S01]  /*8d00*/  FMUL.FTZ R130, R205, UR45 ;  /* 0x0000002dcd827c20 */ /* 0x000fe20008410000 */
[C---:B------:R-:W-:Y:S01]  /*8d10*/  FFMA.FTZ R183, R68.reuse, R73, R183 ;  /* 0x0000004944b77223 */ /* 0x040fe200000100b7 */
[----:B------:R-:W-:Y:S01]  /*8d20*/  FMUL.FTZ R73, R123, UR46 ;  /* 0x0000002e7b497c20 */ /* 0x000fe20008410000 */
[----:B------:R-:W-:Y:S01]  /*8d30*/  FFMA.FTZ R128, -R68, R75, R128 ;  /* 0x0000004b44807223 */ /* 0x000fe20000010180 */
[C---:B------:R-:W-:Y:S01]  /*8d40*/  FFMA.FTZ R69, R218.reuse, UR46, -R69 ;  /* 0x0000002eda457c23 */ /* 0x040fe20008010845 */
[----:B------:R-:W-:Y:S01]  /*8d50*/  FMUL.FTZ R129, R157, R209 ;  /* 0x000000d19d817220 */ /* 0x000fe20000410000 */
[----:B------:R-:W-:Y:S01]  /*8d60*/  FFMA.FTZ R75, R218, UR45, R73 ;  /* 0x0000002dda4b7c23 */ /* 0x000fe20008010049 */
[----:B------:R-:W-:Y:S01]  /*8d70*/  FMUL.FTZ R145, R154, R211 ;  /* 0x000000d39a917220 */ /* 0x000fe20000410000 */
[----:B------:R-:W-:Y:S01]  /*8d80*/  FMUL.FTZ R73, R68, R69 ;  /* 0x0000004544497220 */ /* 0x000fe20000410000 */
[----:B------:R-:W-:Y:S01]  /*8d90*/  FMUL.FTZ R69, R206, UR45 ;  /* 0x0000002dce457c20 */ /* 0x000fe20008410000 */
[----:B------:R-:W-:Y:S01]  /*8da0*/  FFMA.FTZ R75, -R68, R75, -RZ ;  /* 0x0000004b444b7223 */ /* 0x000fe200000109ff */
[----:B------:R-:W-:Y:S01]  /*8db0*/  FADD.FTZ R68, R85, R85 ;  /* 0x0000005555447221 */ /* 0x000fe20000010000 */
[----:B------:R-:W-:Y:S01]  /*8dc0*/  FFMA.FTZ R129, R144, R222, -R129 ;  /* 0x000000de90817223 */ /* 0x000fe20000010881 */
[----:B------:R-:W-:Y:S01]  /*8dd0*/  FFMA.FTZ R69, R220, UR46, -R69 ;  /* 0x0000002edc457c23 */ /* 0x000fe20008010845 */
[----:B------:R-:W-:Y:S01]  /*8de0*/  FFMA.FTZ R145, R146, R208, R145 ;  /* 0x000000d092917223 */ /* 0x000fe20000010091 */
[C---:B------:R-:W-:Y:S01]  /*8df0*/  FFMA.FTZ R183, R68.reuse, R77, R183 ;  /* 0x0000004d44b77223 */ /* 0x040fe200000100b7 */
[C---:B------:R-:W-:Y:S01]  /*8e00*/  FFMA.FTZ R128, -R68.reuse, R79, R128 ;  /* 0x0000004f44807223 */ /* 0x040fe20000010180 */
[C---:B------:R-:W-:Y:S01]  /*8e10*/  FFMA.FTZ R77, R219.reuse, UR46, -R130 ;  /* 0x0000002edb4d7c23 */ /* 0x040fe20008010882 */
[----:B------:R-:W-:Y:S01]  /*8e20*/  FFMA.FTZ R79, R219, UR45, R138 ;  /* 0x0000002ddb4f7c23 */ /* 0x000fe2000801008a */
[----:B------:R-:W-:Y:S01]  /*8e30*/  FMUL.FTZ R138, R207, UR46 ;  /* 0x0000002ecf8a7c20 */ /* 0x000fe20008410000 */
[----:B------:R-:W-:Y:S01]  /*8e40*/  FMUL.FTZ R151, R151, R223 ;  /* 0x000000df97977220 */ /* 0x000fe20000410000 */
[C---:B------:R-:W-:Y:S01]  /*8e50*/  FMUL.FTZ R77, R68.reuse, R77 ;  /* 0x0000004d444d7220 */ /* 0x040fe20000410000 */
[----:B------:R-:W-:Y:S01]  /*8e60*/  FFMA.FTZ R79, -R68, R79, -RZ ;  /* 0x0000004f444f7223 */ /* 0x000fe200000109ff */
[----:B------:R-:W-:Y:S01]  /*8e70*/  FADD.FTZ R68, R84, R84 ;  /* 0x0000005454447221 */ /* 0x000fe20000010000 */
[----:B------:R-:W-:Y:S01]  /*8e80*/  FFMA.FTZ R158, R158, R210, R151 ;  /* 0x000000d29e9e7223 */ /* 0x000fe20000010097 */
[----:B------:R-:W-:Y:S01]  /*8e90*/  FMUL.FTZ R186, R186, R216 ;  /* 0x000000d8baba7220 */ /* 0x000fe20000410000 */
[----:B------:R-:W-:Y:S01]  /*8ea0*/  FMUL.FTZ R110, R3, R110 ;  /* 0x0000006e036e7220 */ /* 0x000fe20000410000 */
[----:B------:R-:W-:Y:S01]  /*8eb0*/  FFMA.FTZ R183, R68, R81, R183 ;  /* 0x0000005144b77223 */ /* 0x000fe200000100b7 */
[----:B------:R-:W-:Y:S01]  /*8ec0*/  FMUL.FTZ R81, R206, UR46 ;  /* 0x0000002ece517c20 */ /* 0x000fe20008410000 */
[----:B------:R-:W-:Y:S01]  /*8ed0*/  FFMA.FTZ R128, -R68, R83, R128 ;  /* 0x0000005344807223 */ /* 0x000fe20000010180 */
[----:B------:R-:W-:Y:S01]  /*8ee0*/  FFMA.FTZ R182, R182, R231, R186 ;  /* 0x000000e7b6b67223 */ /* 0x000fe200000100ba */
[----:B------:R-:W-:Y:S01]  /*8ef0*/  FMUL.FTZ R151, R174, R198 ;  /* 0x000000c6ae977220 */ /* 0x000fe20000410000 */
[----:B------:R-:W-:Y:S01]  /*8f00*/  FFMA.FTZ R83, R220, UR45, R81 ;  /* 0x0000002ddc537c23 */ /* 0x000fe20008010051 */
[C---:B------:R-:W-:Y:S01]  /*8f10*/  FMUL.FTZ R81, R68.reuse, R69 ;  /* 0x0000004544517220 */ /* 0x040fe20000410000 */
[----:B------:R-:W-:Y:S01]  /*8f20*/  FFMA.FTZ R69, R221, UR45, R138 ;  /* 0x0000002ddd457c23 */ /* 0x000fe2000801008a */
[----:B------:R-:W-:Y:S01]  /*8f30*/  FMUL.FTZ R182, R3, R182 ;  /* 0x000000b603b67220 */ /* 0x000fe20000410000 */
[----:B------:R-:W-:Y:S01]  /*8f40*/  FFMA.FTZ R83, -R68, R83, -RZ ;  /* 0x0000005344537223 */ /* 0x000fe200000109ff */
[----:B------:R-:W-:Y:S01]  /*8f50*/  FADD.FTZ R68, R55, R55 ;  /* 0x0000003737447221 */ /* 0x000fe20000010000 */
[-C--:B------:R-:W-:Y:S01]  /*8f60*/  FMUL.FTZ R157, R174, R226.reuse ;  /* 0x000000e2ae9d7220 */ /* 0x080fe20000410000 */
[----:B------:R-:W-:Y:S01]  /*8f70*/  FFMA.FTZ R151, R160, R226, -R151 ;  /* 0x000000e2a0977223 */ /* 0x000fe20000010897 */
[----:B------:R-:W-:Y:S01]  /*8f80*/  FMUL.FTZ R168, R168, R228 ;  /* 0x000000e4a8a87220 */ /* 0x000fe20000410000 */
[C---:B------:R-:W-:Y:S01]  /*8f90*/  FFMA.FTZ R130, -R68.reuse, R143, R128 ;  /* 0x0000008f44827223 */ /* 0x040fe20000010180 */
[----:B------:R-:W-:Y:S01]  /*8fa0*/  FMUL.FTZ R128, R207, UR45 ;  /* 0x0000002dcf807c20 */ /* 0x000fe20008410000 */
[----:B------:R-:W-:Y:S01]  /*8fb0*/  FFMA.FTZ R183, R68, R111, R183 ;  /* 0x0000006f44b77223 */ /* 0x000fe200000100b7 */
[----:B------:R-:W-:Y:S01]  /*8fc0*/  FFMA.FTZ R157, R160, R198, R157 ;  /* 0x000000c6a09d7223 */ /* 0x000fe2000001009d */
[----:B------:R-:W-:Y:S01]  /*8fd0*/  FFMA.FTZ R175, R175, R201, R168 ;  /* 0x000000c9afaf7223 */ /* 0x000fe200000100a8 */
[----:B------:R-:W-:Y:S01]  /*8fe0*/  FFMA.FTZ R111, R221, UR46, -R128 ;  /* 0x0000002edd6f7c23 */ /* 0x000fe20008010880 */
[----:B------:R-:W-:Y:S01]  /*8ff0*/  FFMA.FTZ R128, -R68, R69, -RZ ;  /* 0x0000004544807223 */ /* 0x000fe200000109ff */
[----:B------:R-:W-:Y:S01]  /*9000*/  FMUL.FTZ R69, R93, -R71 ;  /* 0x800000475d457220 */ /* 0x000fe20000410000 */
[----:B------:R-:W-:Y:S01]  /*9010*/  FMUL.FTZ R171, R184, R230 ;  /* 0x000000e6b8ab7220 */ /* 0x000fe20000410000 */
[----:B------:R-:W-:Y:S01]  /*9020*/  FMUL.FTZ R111, R68, R111 ;  /* 0x0000006f446f7220 */ /* 0x000fe20000410000 */
[----:B------:R-:W-:Y:S01]  /*9030*/  FADD.FTZ R68, R54, R54 ;  /* 0x0000003636447221 */ /* 0x000fe20000010000 */
[----:B------:R-:W-:Y:S01]  /*9040*/  FFMA.FTZ R138, R94, R70, -R69 ;  /* 0x000000465e8a7223 */ /* 0x000fe20000010845 */
[----:B------:R-:W-:Y:S01]  /*9050*/  FMUL.FTZ R69, R209, UR45 ;  /* 0x0000002dd1457c20 */ /* 0x000fe20008410000 */
[----:B------:R-:W-:Y:S01]  /*9060*/  FFMA.FTZ R171, R178, R202, R171 ;  /* 0x000000cab2ab7223 */ /* 0x000fe200000100ab */
[C---:B------:R-:W-:Y:S01]  /*9070*/  FFMA.FTZ R142, -R68.reuse, R141, R130 ;  /* 0x0000008d448e7223 */ /* 0x040fe20000010182 */
[----:B------:R-:W-:Y:S01]  /*9080*/  FMUL.FTZ R130, R93, -R70 ;  /* 0x800000465d827220 */ /* 0x000fe20000410000 */
[----:B------:R-:W-:Y:S01]  /*9090*/  FFMA.FTZ R183, R68, R129, R183 ;  /* 0x0000008144b77223 */ /* 0x000fe200000100b7 */
[----:B------:R-:W-:Y:S01]  /*90a0*/  FMUL.FTZ R129, R209, UR46 ;  /* 0x0000002ed1817c20 */ /* 0x000fe20008410000 */
[----:B------:R-:W-:Y:S01]  /*90b0*/  FFMA.FTZ R69, R222, UR46, -R69 ;  /* 0x0000002ede457c23 */ /* 0x000fe20008010845 */
[----:B------:R-:W-:Y:S01]  /*90c0*/  FFMA.FTZ R93, R94, R71, R130 ;  /* 0x000000475e5d7223 */ /* 0x000fe20000010082 */
[----:B------:R-:W-:Y:S01]  /*90d0*/  FADD.FTZ R189, R189, R138 ;  /* 0x0000008abdbd7221 */ /* 0x000fe20000010000 */
[----:B------:R-:W-:Y:S01]  /*90e0*/  FFMA.FTZ R141, R222, UR45, R129 ;  /* 0x0000002dde8d7c23 */ /* 0x000fe20008010081 */
[----:B------:R-:W-:Y:S01]  /*90f0*/  FMUL.FTZ R129, R68, R69 ;  /* 0x0000004544817220 */ /* 0x000fe20000410000 */
[----:B------:R-:W-:Y:S01]  /*9100*/  FADD.FTZ R93, -R190, R93 ;  /* 0x0000005dbe5d7221 */ /* 0x000fe20000010100 */
[----:B------:R-:W-:Y:S01]  /*9110*/  FMUL.FTZ R138, R95, -R189 ;  /* 0x800000bd5f8a7220 */ /* 0x000fe20000410000 */
[----:B------:R-:W-:Y:S01]  /*9120*/  FFMA.FTZ R130, -R68, R141, -RZ ;  /* 0x0000008d44827223 */ /* 0x000fe200000109ff */
[----:B------:R-:W-:Y:S01]  /*9130*/  FADD.FTZ R68, R53, R53 ;  /* 0x0000003535447221 */ /* 0x000fe20000010000 */
[----:B------:R-:W-:Y:S01]  /*9140*/  FMUL.FTZ R69, R95, -R93 ;  /* 0x8000005d5f457220 */ /* 0x000fe20000410000 */
[----:B------:R-:W-:Y:S01]  /*9150*/  FFMA.FTZ R221, R14, -R48, R221 ;  /* 0x800000300edd7223 */ /* 0x000fe200000100dd */
[----:B------:R-:W-:Y:S01]  /*9160*/  FFMA.FTZ R222, R13, -R37, R222 ;  /* 0x800000250dde7223 */ /* 0x000fe200000100de */
[----:B------:R-:W-:Y:S01]  /*9170*/  FFMA.FTZ R135, R68, R135, R183 ;  /* 0x0000008744877223 */ /* 0x000fe200000100b7 */
[C---:B------:R-:W-:Y:S01]  /*9180*/  FFMA.FTZ R94, R96.reuse, R189, -R69 ;  /* 0x000000bd605e7223 */ /* 0x040fe20000010845 */
[----:B------:R-:W-:Y:S01]  /*9190*/  FFMA.FTZ R69, R96, R93, R138 ;  /* 0x0000005d60457223 */ /* 0x000fe2000001008a */
[C---:B------:R-:W-:Y:S01]  /*91a0*/  FMUL.FTZ R96, R208.reuse, UR45 ;  /* 0x0000002dd0607c20 */ /* 0x040fe20008410000 */
[----:B------:R-:W-:Y:S01]  /*91b0*/  FMUL.FTZ R138, R208, UR46 ;  /* 0x0000002ed08a7c20 */ /* 0x000fe20008410000 */
[----:B------:R-:W-:Y:S01]  /*91c0*/  FFMA.FTZ R141, -R68, R145, R142 ;  /* 0x00000091448d7223 */ /* 0x000fe2000001018e */
[----:B------:R-:W-:Y:S01]  /*91d0*/  FADD.FTZ R188, -R188, R69 ;  /* 0x00000045bcbc7221 */ /* 0x000fe20000010100 */
[C---:B------:R-:W-:Y:S01]  /*91e0*/  FFMA.FTZ R95, R211.reuse, UR46, -R96 ;  /* 0x0000002ed35f7c23 */ /* 0x040fe20008010860 */
[----:B------:R-:W-:Y:S01]  /*91f0*/  FFMA.FTZ R143, R211, UR45, R138 ;  /* 0x0000002dd38f7c23 */ /* 0x000fe2000801008a */
[----:B------:R-:W-:Y:S01]  /*9200*/  FMUL.FTZ R138, R210, UR46 ;  /* 0x0000002ed28a7c20 */ /* 0x000fe20008410000 */
[----:B------:R-:W-:Y:S01]  /*9210*/  FADD.FTZ R142, R52, R52 ;  /* 0x00000034348e7221 */ /* 0x000fe20000010000 */
[C---:B------:R-:W-:Y:S01]  /*9220*/  FMUL.FTZ R95, R68.reuse, R95 ;  /* 0x0000005f445f7220 */ /* 0x040fe20000410000 */
[----:B------:R-:W-:Y:S01]  /*9230*/  FFMA.FTZ R96, -R68, R143, -RZ ;  /* 0x0000008f44607223 */ /* 0x000fe200000109ff */
[----:B------:R-:W-:Y:S01]  /*9240*/  FMUL.FTZ R68, R210, UR45 ;  /* 0x0000002dd2447c20 */ /* 0x000fe20008410000 */
[----:B------:R-:W-:Y:S01]  /*9250*/  FADD.FTZ R94, R187, R94 ;  /* 0x0000005ebb5e7221 */ /* 0x000fe20000010000 */
[C---:B------:R-:W-:Y:S01]  /*9260*/  FMUL.FTZ R145, R231.reuse, UR45 ;  /* 0x0000002de7917c20 */ /* 0x040fe20008410000 */
[----:B------:R-:W-:Y:S01]  /*9270*/  FMUL.FTZ R183, R231, UR46 ;  /* 0x0000002ee7b77c20 */ /* 0x000fe20008410000 */
[C---:B------:R-:W-:Y:S01]  /*9280*/  FFMA.FTZ R69, R223.reuse, UR46, -R68 ;  /* 0x0000002edf457c23 */ /* 0x040fe20008010844 */
[----:B------:R-:W-:Y:S01]  /*9290*/  FFMA.FTZ R68, R223, UR45, R138 ;  /* 0x0000002ddf447c23 */ /* 0x000fe2000801008a */
[C---:B------:R-:W-:Y:S01]  /*92a0*/  FFMA.FTZ R138, R142.reuse, R74, R135 ;  /* 0x0000004a8e8a7223 */ /* 0x040fe20000010087 */
[C---:B------:R-:W-:Y:S01]  /*92b0*/  FFMA.FTZ R141, -R142.reuse, R158, R141 ;  /* 0x0000009e8e8d7223 */ /* 0x040fe2000001018d */
[C---:B------:R-:W-:Y:S01]  /*92c0*/  FMUL.FTZ R74, R142.reuse, R69 ;  /* 0x000000458e4a7220 */ /* 0x040fe20000410000 */
[C---:B------:R-:W-:Y:S01]  /*92d0*/  FMUL.FTZ R69, R97.reuse, -R188 ;  /* 0x800000bc61457220 */ /* 0x040fe20000410000 */
[----:B------:R-:W-:Y:S01]  /*92e0*/  FMUL.FTZ R97, R97, -R94 ;  /* 0x8000005e61617220 */ /* 0x000fe20000410000 */
[----:B------:R-:W-:Y:S01]  /*92f0*/  FFMA.FTZ R135, -R142, R68, -RZ ;  /* 0x000000448e877223 */ /* 0x000fe200000109ff */
[----:B------:R-:W-:Y:S01]  /*9300*/  FFMA.FTZ R142, R216, UR45, R183 ;  /* 0x0000002dd88e7c23 */ /* 0x000fe200080100b7 */
[C---:B------:R-:W-:Y:S01]  /*9310*/  FFMA.FTZ R68, R98.reuse, R94, -R69 ;  /* 0x0000005e62447223 */ /* 0x040fe20000010845 */
[----:B------:R-:W-:Y:S01]  /*9320*/  FFMA.FTZ R143, R98, R188, R97 ;  /* 0x000000bc628f7223 */ /* 0x000fe20000010061 */
[----:B------:R-:W-:Y:S01]  /*9330*/  FFMA.FTZ R98, R216, UR46, -R145 ;  /* 0x0000002ed8627c23 */ /* 0x000fe20008010891 */
[----:B------:R-:W-:Y:S01]  /*9340*/  FADD.FTZ R69, R51, R51 ;  /* 0x0000003333457221 */ /* 0x000fe20000010000 */
[----:B------:R-:W-:Y:S01]  /*9350*/  FADD.FTZ R181, R181, R68 ;  /* 0x00000044b5b57221 */ /* 0x000fe20000010000 */
[----:B------:R-:W-:Y:S01]  /*9360*/  FADD.FTZ R180, -R180, R143 ;  /* 0x0000008fb4b47221 */ /* 0x000fe20000010100 */
[----:B------:R-:W-:Y:S01]  /*9370*/  FMUL.FTZ R97, R3, R98 ;  /* 0x0000006203617220 */ /* 0x000fe20000410000 */
[----:B------:R-:W-:Y:S01]  /*9380*/  FFMA.FTZ R145, R69, R76, R138 ;  /* 0x0000004c45917223 */ /* 0x000fe2000001008a */
[----:B------:R-:W-:Y:S01]  /*9390*/  FFMA.FTZ R98, -R3, R142, -RZ ;  /* 0x0000008e03627223 */ /* 0x000fe200000109ff */
[C---:B------:R-:W-:Y:S01]  /*93a0*/  FMUL.FTZ R138, R212.reuse, UR46 ;  /* 0x0000002ed48a7c20 */ /* 0x040fe20008410000 */
[----:B------:R-:W-:Y:S01]  /*93b0*/  FMUL.FTZ R68, R212, UR45 ;  /* 0x0000002dd4447c20 */ /* 0x000fe20008410000 */
[CC--:B------:R-:W-:Y:S01]  /*93c0*/  FMUL.FTZ R3, R99.reuse, -R180.reuse ;  /* 0x800000b463037220 */ /* 0x0c0fe20000410000 */
[-C--:B------:R-:W-:Y:S01]  /*93d0*/  FMUL.FTZ R99, R99, -R181.reuse ;  /* 0x800000b563637220 */ /* 0x080fe20000410000 */
[C---:B------:R-:W-:Y:S01]  /*93e0*/  FFMA.FTZ R142, R225.reuse, UR45, R138 ;  /* 0x0000002de18e7c23 */ /* 0x040fe2000801008a */
[----:B------:R-:W-:Y:S01]  /*93f0*/  FFMA.FTZ R76, R225, UR46, -R68 ;  /* 0x0000002ee14c7c23 */ /* 0x000fe20008010844 */
[C---:B------:R-:W-:Y:S01]  /*9400*/  FFMA.FTZ R138, R100.reuse, R181, -R3 ;  /* 0x000000b5648a7223 */ /* 0x040fe20000010803 */
[----:B------:R-:W-:Y:S01]  /*9410*/  FFMA.FTZ R3, R100, R180, R99 ;  /* 0x000000b464037223 */ /* 0x000fe20000010063 */
[C---:B------:R-:W-:Y:S01]  /*9420*/  FFMA.FTZ R99, -R69.reuse, R142, -RZ ;  /* 0x0000008e45637223 */ /* 0x040fe200000109ff */
[C---:B------:R-:W-:Y:S01]  /*9430*/  FMUL.FTZ R76, R69.reuse, R76 ;  /* 0x0000004c454c7220 */ /* 0x040fe20000410000 */
[----:B------:R-:W-:Y:S01]  /*9440*/  FFMA.FTZ R142, -R69, R78, R141 ;  /* 0x0000004e458e7223 */ /* 0x000fe2000001018d */
[----:B------:R-:W-:Y:S01]  /*9450*/  FADD.FTZ R165, R165, R138 ;  /* 0x0000008aa5a57221 */ /* 0x000fe20000010000 */
[----:B------:R-:W-:Y:S01]  /*9460*/  FADD.FTZ R69, -R164, R3 ;  /* 0x00000003a4457221 */ /* 0x000fe20000010100 */
[C---:B------:R-:W-:Y:S01]  /*9470*/  FMUL.FTZ R141, R198.reuse, UR45 ;  /* 0x0000002dc68d7c20 */ /* 0x040fe20008410000 */
[----:B------:R-:W-:Y:S01]  /*9480*/  FMUL.FTZ R143, R198, UR46 ;  /* 0x0000002ec68f7c20 */ /* 0x000fe20008410000 */
[C---:B------:R-:W-:Y:S01]  /*9490*/  FMUL.FTZ R100, R101.reuse, -R165 ;  /* 0x800000a565647220 */ /* 0x040fe20000410000 */
[-C--:B------:R-:W-:Y:S01]  /*94a0*/  FMUL.FTZ R3, R101, -R69.reuse ;  /* 0x8000004565037220 */ /* 0x080fe20000410000 */
[----:B------:R-:W-:Y:S01]  /*94b0*/  FADD.FTZ R68, R44, R44 ;  /* 0x0000002c2c447221 */ /* 0x000fe20000010000 */
[----:B------:R-:W-:Y:S01]  /*94c0*/  FFMA.FTZ R141, R226, UR46, -R141 ;  /* 0x0000002ee28d7c23 */ /* 0x000fe2000801088d */
[C---:B------:R-:W-:Y:S01]  /*94d0*/  FFMA.FTZ R101, R102.reuse, R69, R100 ;  /* 0x0000004566657223 */ /* 0x040fe20000010064 */
[----:B------:R-:W-:Y:S01]  /*94e0*/  FFMA.FTZ R78, R102, R165, -R3 ;  /* 0x000000a5664e7223 */ /* 0x000fe20000010803 */
[----:B------:R-:W-:Y:S01]  /*94f0*/  FFMA.FTZ R143, R226, UR45, R143 ;  /* 0x0000002de28f7c23 */ /* 0x000fe2000801008f */
[----:B------:R-:W-:Y:S01]  /*9500*/  FFMA.FTZ R144, R68, R151, R145 ;  /* 0x0000009744907223 */ /* 0x000fe20000010091 */
[----:B------:R-:W-:Y:S01]  /*9510*/  FADD.FTZ R166, -R166, R101 ;  /* 0x00000065a6a67221 */ /* 0x000fe20000010100 */
[----:B------:R-:W-:Y:S01]  /*9520*/  FADD.FTZ R167, R167, R78 ;  /* 0x0000004ea7a77221 */ /* 0x000fe20000010000 */
[----:B------:R-:W-:Y:S01]  /*9530*/  FMUL.FTZ R78, R199, UR46 ;  /* 0x0000002ec74e7c20 */ /* 0x000fe20008410000 */
[----:B------:R-:W-:Y:S01]  /*9540*/  FADD.FTZ R3, R42, R42 ;  /* 0x0000002a2a037221 */ /* 0x000fe20000010000 */
[C---:B------:R-:W-:Y:S01]  /*9550*/  FMUL.FTZ R101, R103.reuse, -R166 ;  /* 0x800000a667657220 */ /* 0x040fe20000410000 */
[C---:B------:R-:W-:Y:S01]  /*9560*/  FMUL.FTZ R100, R68.reuse, R141 ;  /* 0x0000008d44647220 */ /* 0x040fe20000410000 */
[C---:B------:R-:W-:Y:S01]  /*9570*/  FFMA.FTZ R102, -R68.reuse, R143, -RZ ;  /* 0x0000008f44667223 */ /* 0x040fe200000109ff */
[----:B------:R-:W-:Y:S01]  /*9580*/  FFMA.FTZ R157, -R68, R157, R142 ;  /* 0x0000009d449d7223 */ /* 0x000fe2000001018e */
[-C--:B------:R-:W-:Y:S01]  /*9590*/  FMUL.FTZ R103, R103, -R167.reuse ;  /* 0x800000a767677220 */ /* 0x080fe20000410000 */
[----:B------:R-:W-:Y:S01]  /*95a0*/  FMUL.FTZ R68, R199, UR45 ;  /* 0x0000002dc7447c20 */ /* 0x000fe20008410000 */
[----:B------:R-:W-:Y:S01]  /*95b0*/  FFMA.FTZ R138, R227, UR45, R78 ;  /* 0x0000002de38a7c23 */ /* 0x000fe2000801004e */
[C---:B------:R-:W-:Y:S01]  /*95c0*/  FFMA.FTZ R101, R104.reuse, R167, -R101 ;  /* 0x000000a768657223 */ /* 0x040fe20000010865 */
[----:B------:R-:W-:Y:S01]  /*95d0*/  FFMA.FTZ R141, R3, R80, R144 ;  /* 0x00000050038d7223 */ /* 0x000fe20000010090 */
[----:B------:R-:W-:Y:S01]  /*95e0*/  FFMA.FTZ R78, R104, R166, R103 ;  /* 0x000000a6684e7223 */ /* 0x000fe20000010067 */
[----:B------:R-:W-:Y:S01]  /*95f0*/  FFMA.FTZ R80, R227, UR46, -R68 ;  /* 0x0000002ee3507c23 */ /* 0x000fe20008010844 */
[----:B------:R-:W-:Y:S01]  /*9600*/  FADD.FTZ R170, R170, R101 ;  /* 0x00000065aaaa7221 */ /* 0x000fe20000010000 */
[----:B------:R-:W-:Y:S01]  /*9610*/  FMUL.FTZ R101, R201, UR45 ;  /* 0x0000002dc9657c20 */ /* 0x000fe20008410000 */
[----:B------:R-:W-:Y:S01]  /*9620*/  FADD.FTZ R169, -R169, R78 ;  /* 0x0000004ea9a97221 */ /* 0x000fe20000010100 */
[C---:B------:R-:W-:Y:S01]  /*9630*/  FMUL.FTZ R104, R3.reuse, R80 ;  /* 0x0000005003687220 */ /* 0x040fe20000410000 */
[C---:B------:R-:W-:Y:S01]  /*9640*/  FFMA.FTZ R80, -R3.reuse, R138, -RZ ;  /* 0x0000008a03507223 */ /* 0x040fe200000109ff */
[----:B------:R-:W-:Y:S01]  /*9650*/  FFMA.FTZ R162, -R3, R162, R157 ;  /* 0x000000a203a27223 */ /* 0x000fe2000001019d */
[CC--:B------:R-:W-:Y:S01]  /*9660*/  FMUL.FTZ R138, R105.reuse, -R170.reuse ;  /* 0x800000aa698a7220 */ /* 0x0c0fe20000410000 */
[-C--:B------:R-:W-:Y:S01]  /*9670*/  FMUL.FTZ R3, R105, -R169.reuse ;  /* 0x800000a969037220 */ /* 0x080fe20000410000 */
[----:B------:R-:W-:Y:S01]  /*9680*/  FMUL.FTZ R103, R201, UR46 ;  /* 0x0000002ec9677c20 */ /* 0x000fe20008410000 */
[----:B------:R-:W-:Y:S01]  /*9690*/  FFMA.FTZ R105, R228, UR46, -R101 ;  /* 0x0000002ee4697c23 */ /* 0x000fe20008010865 */
[C---:B------:R-:W-:Y:S01]  /*96a0*/  FFMA.FTZ R101, R106.reuse, R169, R138 ;  /* 0x000000a96a657223 */ /* 0x040fe2000001008a */
[----:B------:R-:W-:Y:S01]  /*96b0*/  FFMA.FTZ R78, R106, R170, -R3 ;  /* 0x000000aa6a4e7223 */ /* 0x000fe20000010803 */
[----:B------:R-:W-:Y:S01]  /*96c0*/  FADD.FTZ R68, R40, R40 ;  /* 0x0000002828447221 */ /* 0x000fe20000010000 */
[----:B------:R-:W-:Y:S01]  /*96d0*/  FFMA.FTZ R103, R228, UR45, R103 ;  /* 0x0000002de4677c23 */ /* 0x000fe20008010067 */
[----:B------:R-:W-:Y:S01]  /*96e0*/  FADD.FTZ R101, -R172, R101 ;  /* 0x00000065ac657221 */ /* 0x000fe20000010100 */
[----:B------:R-:W-:Y:S01]  /*96f0*/  FADD.FTZ R173, R173, R78 ;  /* 0x0000004eadad7221 */ /* 0x000fe20000010000 */
[----:B------:R-:W-:Y:S01]  /*9700*/  FFMA.FTZ R142, R68, R159, R141 ;  /* 0x0000009f448e7223 */ /* 0x000fe2000001008d */
[----:B------:R-:W-:Y:S01]  /*9710*/  FADD.FTZ R3, R38, R38 ;  /* 0x0000002626037221 */ /* 0x000fe20000010000 */
[C---:B------:R-:W-:Y:S01]  /*9720*/  FFMA.FTZ R106, -R68.reuse, R103, -RZ ;  /* 0x00000067446a7223 */ /* 0x040fe200000109ff */
[C---:B------:R-:W-:Y:S01]  /*9730*/  FMUL.FTZ R105, R68.reuse, R105 ;  /* 0x0000006944697220 */ /* 0x040fe20000410000 */
[----:B------:R-:W-:Y:S01]  /*9740*/  FFMA.FTZ R175, -R68, R175, R162 ;  /* 0x000000af44af7223 */ /* 0x000fe200000101a2 */
[C---:B------:R-:W-:Y:S01]  /*9750*/  FMUL.FTZ R103, R107.reuse, -R101 ;  /* 0x800000656b677220 */ /* 0x040fe20000410000 */
[-C--:B------:R-:W-:Y:S01]  /*9760*/  FMUL.FTZ R68, R107, -R173.reuse ;  /* 0x800000ad6b447220 */ /* 0x080fe20000410000 */
[----:B------:R-:W-:Y:S01]  /*9770*/  FFMA.FTZ R141, R3, R82, R142 ;  /* 0x00000052038d7223 */ /* 0x000fe2000001008e */
[C---:B------:R-:W-:Y:S01]  /*9780*/  FMUL.FTZ R78, R200.reuse, UR45 ;  /* 0x0000002dc84e7c20 */ /* 0x040fe20008410000 */
[----:B------:R-:W-:Y:S01]  /*9790*/  FMUL.FTZ R82, R200, UR46 ;  /* 0x0000002ec8527c20 */ /* 0x000fe20008410000 */
[C---:B------:R-:W-:Y:S01]  /*97a0*/  FFMA.FTZ R103, R108.reuse, R173, -R103 ;  /* 0x000000ad6c677223 */ /* 0x040fe20000010867 */
[----:B------:R-:W-:Y:S01]  /*97b0*/  FFMA.FTZ R68, R108, R101, R68 ;  /* 0x000000656c447223 */ /* 0x000fe20000010044 */
[C---:B------:R-:W-:Y:S01]  /*97c0*/  FFMA.FTZ R78, R229.reuse, UR46, -R78 ;  /* 0x0000002ee54e7c23 */ /* 0x040fe2000801084e */
[----:B------:R-:W-:Y:S01]  /*97d0*/  FFMA.FTZ R138, R229, UR45, R82 ;  /* 0x0000002de58a7c23 */ /* 0x000fe20008010052 */
[----:B------:R-:W-:Y:S01]  /*97e0*/  FADD.FTZ R148, R148, R103 ;  /* 0x0000006794947221 */ /* 0x000fe20000010000 */
[----:B------:R-:W-:Y:S01]  /*97f0*/  FADD.FTZ R68, -R147, R68 ;  /* 0x0000004493447221 */ /* 0x000fe20000010100 */
[C---:B------:R-:W-:Y:S01]  /*9800*/  FMUL.FTZ R103, R202.reuse, UR45 ;  /* 0x0000002dca677c20 */ /* 0x040fe20008410000 */
[----:B------:R-:W-:Y:S01]  /*9810*/  FMUL.FTZ R107, R202, UR46 ;  /* 0x0000002eca6b7c20 */ /* 0x000fe20008410000 */
[C---:B------:R-:W-:Y:S01]  /*9820*/  FMUL.FTZ R82, R3.reuse, R78 ;  /* 0x0000004e03527220 */ /* 0x040fe20000410000 */
[C---:B------:R-:W-:Y:S01]  /*9830*/  FFMA.FTZ R108, -R3.reuse, R138, -RZ ;  /* 0x0000008a036c7223 */ /* 0x040fe200000109ff */
[----:B------:R-:W-:Y:S01]  /*9840*/  FFMA.FTZ R176, -R3, R176, R175 ;  /* 0x000000b003b07223 */ /* 0x000fe200000101af */
[C---:B------:R-:W-:Y:S01]  /*9850*/  FMUL.FTZ R3, R109.reuse, -R68 ;  /* 0x800000446d037220 */ /* 0x040fe20000410000 */
[C---:B------:R-:W-:Y:S01]  /*9860*/  FFMA.FTZ R103, R230.reuse, UR46, -R103 ;  /* 0x0000002ee6677c23 */ /* 0x040fe20008010867 */
[-C--:B------:R-:W-:Y:S01]  /*9870*/  FMUL.FTZ R109, R109, -R148.reuse ;  /* 0x800000946d6d7220 */ /* 0x080fe20000410000 */
[----:B------:R-:W-:Y:S01]  /*9880*/  FFMA.FTZ R107, R230, UR45, R107 ;  /* 0x0000002de66b7c23 */ /* 0x000fe2000801006b */
[----:B------:R-:W-:Y:S01]  /*9890*/  FFMA.FTZ R3, R112, R148, -R3 ;  /* 0x0000009470037223 */ /* 0x000fe20000010803 */
[----:B------:R-:W-:Y:S01]  /*98a0*/  FMUL.FTZ R138, R0, R103 ;  /* 0x00000067008a7220 */ /* 0x000fe20000410000 */
[----:B------:R-:W-:Y:S01]  /*98b0*/  FFMA.FTZ R78, R112, R68, R109 ;  /* 0x00000044704e7223 */ /* 0x000fe2000001006d */
[C---:B------:R-:W-:Y:S01]  /*98c0*/  FMUL.FTZ R103, R203.reuse, UR46 ;  /* 0x0000002ecb677c20 */ /* 0x040fe20008410000 */
[C---:B------:R-:W-:Y:S01]  /*98d0*/  FFMA.FTZ R141, R0.reuse, R161, R141 ;  /* 0x000000a1008d7223 */ /* 0x040fe2000001008d */
[C---:B------:R-:W-:Y:S01]  /*98e0*/  FFMA.FTZ R112, -R0.reuse, R107, -RZ ;  /* 0x0000006b00707223 */ /* 0x040fe200000109ff */
[----:B------:R-:W-:Y:S01]  /*98f0*/  FFMA.FTZ R176, -R0, R171, R176 ;  /* 0x000000ab00b07223 */ /* 0x000fe200000101b0 */
[----:B------:R-:W-:Y:S01]  /*9900*/  SHF.L.U32 R0, R92, 0x5, RZ ;  /* 0x000000055c007819 */ /* 0x000fe200000006ff */
[----:B------:R-:W-:Y:S01]  /*9910*/  FFMA.FTZ R103, R204, UR45, R103 ;  /* 0x0000002dcc677c23 */ /* 0x000fe20008010067 */
[----:B------:R-:W-:Y:S01]  /*9920*/  FFMA.FTZ R177, R2, R177, R141 ;  /* 0x000000b102b17223 */ /* 0x000fe2000001008d */
[----:B------:R-:W-:Y:S01]  /*9930*/  FADD.FTZ R150, R150, R3 ;  /* 0x0000000396967221 */ /* 0x000fe20000010000 */
[----:B------:R-:W-:Y:S01]  /*9940*/  FMUL.FTZ R3, R203, UR45 ;  /* 0x0000002dcb037c20 */ /* 0x000fe20008410000 */
[C---:B------:R-:W-:Y:S01]  /*9950*/  IADD3 R107, R0.reuse, 0x1, RZ ;  /* 0x00000001006b7810 */ /* 0x040fe20007ffe0ff */
[----:B------:R-:W-:Y:S01]  /*9960*/  FADD.FTZ R78, -R149, R78 ;  /* 0x0000004e954e7221 */ /* 0x000fe20000010100 */
[----:B------:R-:W-:Y:S01]  /*9970*/  IADD3 R109, R0, 0x2, RZ ;  /* 0x00000002006d7810 */ /* 0x000fe20007ffe0ff */
[----:B------:R-:W-:Y:S01]  /*9980*/  FFMA.FTZ R144, -R2, R103, -RZ ;  /* 0x0000006702907223 */ /* 0x000fe200000109ff */
[----:B------:R-:W-:Y:S01]  /*9990*/  IADD3 R141, R0, 0x3, RZ ;  /* 0x00000003008d7810 */ /* 0x000fe20007ffe0ff */
[----:B------:R-:W-:Y:S01]  /*99a0*/  FMUL.FTZ R103, R113, -R150 ;  /* 0x8000009671677220 */ /* 0x000fe20000410000 */
[----:B------:R-:W-:Y:S01]  /*99b0*/  MOV R142, UR7 ;  /* 0x00000007008e7c02 */ /* 0x000fe20008000f00 */
[----:B------:R-:W-:Y:S01]  /*99c0*/  FFMA.FTZ R3, R204, UR46, -R3 ;  /* 0x0000002ecc037c23 */ /* 0x000fe20008010803 */
[----:B------:R-:W-:Y:S01]  /*99d0*/  LEA.HI.SX32 R146, R107, R0, 0x1b ;  /* 0x000000006b927211 */ /* 0x000fe200078fdaff */
[----:B------:R-:W-:Y:S01]  /*99e0*/  FMUL.FTZ R113, R113, -R78 ;  /* 0x8000004e71717220 */ /* 0x000fe20000410000 */
[----:B------:R-:W-:Y:S01]  /*99f0*/  LEA.HI.SX32 R154, R109, R0, 0x1b ;  /* 0x000000006d9a7211 */ /* 0x000fe200078fdaff */
[----:B------:R-:W-:Y:S01]  /*9a00*/  FFMA.FTZ R103, R114, R78, R103 ;  /* 0x0000004e72677223 */ /* 0x000fe20000010067 */
[-C--:B------:R-:W-:Y:S01]  /*9a10*/  LEA.HI.SX32 R158, R141, R0.reuse, 0x1b ;  /* 0x000000008d9e7211 */ /* 0x080fe200078fdaff */
[----:B------:R-:W-:Y:S01]  /*9a20*/  FFMA.FTZ R179, -R2, R179, R176 ;  /* 0x000000b302b37223 */ /* 0x000fe200000101b0 */
[----:B------:R-:W-:Y:S01]  /*9a30*/  LEA.HI.SX32 R0, R0, R0, 0x1b ;  /* 0x0000000000007211 */ /* 0x000fe200078fdaff */
[----:B------:R-:W-:Y:S01]  /*9a40*/  FADD.FTZ R152, -R152, R103 ;  /* 0x0000006798987221 */ /* 0x000fe20000010100 */
[----:B------:R-:W-:Y:S01]  /*9a50*/  @!P0 LEA R107, R142, R91, 0x4 ;  /* 0x0000005b8e6b8211 */ /* 0x000fe200078e20ff */
[----:B------:R-:W-:Y:S01]  /*9a60*/  FMUL.FTZ R142, R2, R3 ;  /* 0x00000003028e7220 */ /* 0x000fe20000410000 */
[-C--:B------:R-:W-:Y:S01]  /*9a70*/  LEA R3, R0, R91.reuse, 0x2 ;  /* 0x0000005b00037211 */ /* 0x080fe200078e10ff */
[----:B------:R-:W-:Y:S01]  /*9a80*/  FFMA.FTZ R0, R114, R150, -R113 ;  /* 0x0000009672007223 */ /* 0x000fe20000010871 */
[-C--:B------:R-:W-:Y:S01]  /*9a90*/  LEA R146, R146, R91.reuse, 0x2 ;  /* 0x0000005b92927211 */ /* 0x080fe200078e10ff */
[----:B------:R0:W-:Y:S01]  /*9aa0*/  @!P0 STS.128 [R107+0x8b80], R64 ;  /* 0x008b80406b008388 */ /* 0x0001e20000000c00 */
[-C--:B------:R-:W-:Y:S01]  /*9ab0*/  LEA R154, R154, R91.reuse, 0x2 ;  /* 0x0000005b9a9a7211 */ /* 0x080fe200078e10ff */
[----:B------:R-:W-:Y:S01]  /*9ac0*/  FADD.FTZ R0, R153, R0 ;  /* 0x0000000099007221 */ /* 0x000fe20000010000 */
[----:B------:R-:W-:Y:S01]  /*9ad0*/  LEA R158, R158, R91, 0x2 ;  /* 0x0000005b9e9e7211 */ /* 0x000fe200078e10ff */
[----:B------:R-:W-:Y:S01]  /*9ae0*/  STS [R3+0x2100], R72 ;  /* 0x0021004803007388 */ /* 0x000fe20000000800 */
[----:B------:R-:W-:Y:S01]  /*9af0*/  FFMA.FTZ R211, R12, -R47, R211 ;  /* 0x8000002f0cd37223 */ /* 0x000fe200000100d3 */
[----:B------:R-:W-:Y:S01]  /*9b00*/  FFMA.FTZ R225, R10, -R46, R225 ;  /* 0x8000002e0ae17223 */ /* 0x000fe200000100e1 */
[----:B------:R-:W-:Y:S01]  /*9b10*/  FFMA.FTZ R226, R9, -R34, R226 ;  /* 0x8000002209e27223 */ /* 0x000fe200000100e2 */
[----:B------:R-:W-:Y:S01]  /*9b20*/  STS [R146+0x2104], R127 ;  /* 0x0021047f92007388 */ /* 0x000fe20000000800 */
[----:B------:R-:W-:Y:S01]  /*9b30*/  FFMA.FTZ R227, R8, -R43, R227 ;  /* 0x8000002b08e37223 */ /* 0x000fe200000100e3 */
[----:B------:R-:W-:Y:S01]  /*9b40*/  FMUL.FTZ R114, R70, UR47 ;  /* 0x0000002f46727c20 */ /* 0x000fe20008410000 */
[C---:B------:R-:W-:Y:S01]  /*9b50*/  FMUL.FTZ R113, R71.reuse, UR47 ;  /* 0x0000002f47717c20 */ /* 0x040fe20008410000 */
[----:B------:R1:W-:Y:S01]  /*9b60*/  STS [R154+0x2108], R73 ;  /* 0x002108499a007388 */ /* 0x0003e20000000800 */
[----:B------:R-:W-:Y:S01]  /*9b70*/  FMUL.FTZ R109, R94, UR47 ;  /* 0x0000002f5e6d7c20 */ /* 0x000fe20008410000 */
[----:B------:R-:W-:Y:S01]  /*9b80*/  USHF.R.S32.HI UR46, URZ, 0x1f, UR14 ;  /* 0x0000001f3f2e7899 */ /* 0x000fe2000801140e */
[----:B------:R-:W-:Y:S01]  /*9b90*/  FFMA.FTZ R114, R71, UR56, -R114 ;  /* 0x0000003847727c23 */ /* 0x000fe20008010872 */
[C---:B0-----:R-:W-:Y:S01]  /*9ba0*/  FMUL.FTZ R65, R115.reuse, -R152 ;  /* 0x8000009873417220 */ /* 0x041fe20000410000 */
[-C--:B------:R-:W-:Y:S01]  /*9bb0*/  FMUL.FTZ R115, R115, -R0.reuse ;  /* 0x8000000073737220 */ /* 0x080fe20000410000 */
[----:B------:R0:W-:Y:S01]  /*9bc0*/  STS [R158+0x210c], R75 ;  /* 0x00210c4b9e007388 */ /* 0x0001e20000000800 */
[----:B------:R-:W-:Y:S01]  /*9bd0*/  FMUL.FTZ R107, R181, UR47 ;  /* 0x0000002fb56b7c20 */ /* 0x000fe20008410000 */
[C---:B------:R-:W-:Y:S01]  /*9be0*/  FFMA.FTZ R65, R116.reuse, R0, -R65 ;  /* 0x0000000074417223 */ /* 0x040fe20000010841 */
[----:B------:R-:W-:Y:S01]  /*9bf0*/  FFMA.FTZ R116, R116, R152, R115 ;  /* 0x0000009874747223 */ /* 0x000fe20000010073 */
[----:B------:R-:W-:Y:S01]  /*9c00*/  STS [R3+0x2110], R77 ;  /* 0x0021104d03007388 */ /* 0x000fe20000000800 */
[----:B-1----:R-:W-:Y:S01]  /*9c10*/  SHF.L.U32 R73, R86, 0x10, RZ ;  /* 0x0000001056497819 */ /* 0x002fe200000006ff */
[----:B------:R-:W-:Y:S01]  /*9c20*/  FADD.FTZ R103, R156, R65 ;  /* 0x000000419c677221 */ /* 0x000fe20000010000 */
[----:B------:R-:W-:Y:S01]  /*9c30*/  FADD.FTZ R155, -R155, R116 ;  /* 0x000000749b9b7221 */ /* 0x000fe20000010100 */
[----:B------:R1:W-:Y:S01]  /*9c40*/  STS [R3+0x2140], R76 ;  /* 0x0021404c03007388 */ /* 0x0003e20000000800 */
[----:B------:R-:W-:Y:S01]  /*9c50*/  FFMA.FTZ R115, R7, -R32, R228 ;  /* 0x8000002007737223 */ /* 0x000fe200000100e4 */
[C---:B------:R-:W-:Y:S01]  /*9c60*/  FMUL.FTZ R65, R117.reuse, -R103 ;  /* 0x8000006775417220 */ /* 0x040fe20000410000 */
[-C--:B------:R-:W-:Y:S01]  /*9c70*/  FMUL.FTZ R2, R117, -R155.reuse ;  /* 0x8000009b75027220 */ /* 0x080fe20000410000 */
[----:B------:R-:W-:Y:S01]  /*9c80*/  STS [R3+0x2118], R81 ;  /* 0x0021185103007388 */ /* 0x000fe20000000800 */
[----:B0-----:R-:W-:Y:S01]  /*9c90*/  SHF.L.U32 R75, R193, 0x10, RZ ;  /* 0x00000010c14b7819 */ /* 0x001fe200000006ff */
[C---:B------:R-:W-:Y:S01]  /*9ca0*/  FFMA.FTZ R64, R118.reuse, R155, R65 ;  /* 0x0000009b76407223 */ /* 0x040fe20000010041 */
[----:B------:R-:W-:Y:S01]  /*9cb0*/  FFMA.FTZ R65, R118, R103, -R2 ;  /* 0x0000006776417223 */ /* 0x000fe20000010802 */
[----:B------:R0:W-:Y:S01]  /*9cc0*/  STS [R3+0x2138], R74 ;  /* 0x0021384a03007388 */ /* 0x0001e20000000800 */
[----:B------:R-:W-:Y:S01]  /*9cd0*/  FFMA.FTZ R220, R73, -R41, R220 ;  /* 0x8000002949dc7223 */ /* 0x000fe200000100dc */
[----:B------:R-:W-:Y:S01]  /*9ce0*/  FADD.FTZ R2, -R131, R64 ;  /* 0x0000004083027221 */ /* 0x000fe20000010100 */
[----:B------:R-:W-:Y:S01]  /*9cf0*/  FADD.FTZ R132, R132, R65 ;  /* 0x0000004184847221 */ /* 0x000fe20000010000 */
[----:B-1----:R-:W-:Y:S01]  /*9d00*/  SHF.L.U32 R76, R60, 0x10, RZ ;  /* 0x000000103c4c7819 */ /* 0x002fe200000006ff */
[----:B------:R-:W-:Y:S01]  /*9d10*/  STS [R3+0x2114], R79 ;  /* 0x0021144f03007388 */ /* 0x000fe20000000800 */
[C---:B------:R-:W-:Y:S01]  /*9d20*/  FMUL.FTZ R65, R119.reuse, -R2 ;  /* 0x8000000277417220 */ /* 0x040fe20000410000 */
[----:B------:R-:W-:Y:S01]  /*9d30*/  FMUL.FTZ R119, R119, -R132 ;  /* 0x8000008477777220 */ /* 0x000fe20000410000 */
[----:B------:R-:W-:Y:S01]  /*9d40*/  FFMA.FTZ R218, R75, -R45, R218 ;  /* 0x8000002d4bda7223 */ /* 0x000fe200000100da */
[----:B------:R-:W-:Y:S01]  /*9d50*/  FFMA.FTZ R217, R76, -R50, R217 ;  /* 0x800000324cd97223 */ /* 0x000fe200000100d9 */
[C---:B------:R-:W-:Y:S01]  /*9d60*/  FFMA.FTZ R65, R120.reuse, R132, -R65 ;  /* 0x0000008478417223 */ /* 0x040fe20000010841 */
[----:B------:R-:W-:Y:S01]  /*9d70*/  FFMA.FTZ R64, R120, R2, R119 ;  /* 0x0000000278407223 */ /* 0x000fe20000010077 */
[----:B------:R1:W-:Y:S01]  /*9d80*/  STS [R3+0x2160], R82 ;  /* 0x0021605203007388 */ /* 0x0003e20000000800 */
[----:B0-----:R-:W-:Y:S01]  /*9d90*/  SHF.L.U32 R74, R61, 0x10, RZ ;  /* 0x000000103d4a7819 */ /* 0x001fe200000006ff */
[----:B------:R-:W-:Y:S01]  /*9da0*/  FADD.FTZ R134, R134, R65 ;  /* 0x0000004186867221 */ /* 0x000fe20000010000 */
[----:B------:R-:W-:Y:S01]  /*9db0*/  FADD.FTZ R64, -R133, R64 ;  /* 0x0000004085407221 */ /* 0x000fe20000010100 */
[----:B------:R0:W-:Y:S01]  /*9dc0*/  STS [R3+0x2154], R80 ;  /* 0x0021545003007388 */ /* 0x0001e20000000800 */
[----:B------:R-:W-:Y:S01]  /*9dd0*/  FMUL.FTZ R118, R69, UR47 ;  /* 0x0000002f45767c20 */ /* 0x000fe20008410000 */
[C---:B------:R-:W-:Y:S01]  /*9de0*/  FMUL.FTZ R65, R121.reuse, -R134 ;  /* 0x8000008679417220 */ /* 0x040fe20000410000 */
[-C--:B------:R-:W-:Y:S01]  /*9df0*/  FMUL.FTZ R121, R121, -R64.reuse ;  /* 0x8000004079797220 */ /* 0x080fe20000410000 */
[----:B------:R-:W-:Y:S01]  /*9e00*/  STS [R3+0x2130], R95 ;  /* 0x0021305f03007388 */ /* 0x000fe20000000800 */
[-C--:B------:R-:W-:Y:S01]  /*9e10*/  FFMA.FTZ R219, R74, -R49.reuse, R219 ;  /* 0x800000314adb7223 */ /* 0x080fe200000100db */
[C---:B------:R-:W-:Y:S01]  /*9e20*/  FFMA.FTZ R65, R124.reuse, R64, R65 ;  /* 0x000000407c417223 */ /* 0x040fe20000010041 */
[----:B------:R-:W-:Y:S01]  /*9e30*/  FFMA.FTZ R72, R124, R134, -R121 ;  /* 0x000000867c487223 */ /* 0x000fe20000010879 */
[----:B-1----:R-:W-:Y:S01]  /*9e40*/  FMUL.FTZ R82, R134, R49 ;  /* 0x0000003186527220 */ /* 0x002fe20000410000 */
[----:B------:R1:W-:Y:S01]  /*9e50*/  STS [R3+0x2148], R100 ;  /* 0x0021486403007388 */ /* 0x0003e20000000800 */
[----:B------:R-:W-:Y:S01]  /*9e60*/  FADD.FTZ R136, -R136, R65 ;  /* 0x0000004188887221 */ /* 0x000fe20000010100 */
[----:B------:R-:W-:Y:S01]  /*9e70*/  FADD.FTZ R72, R137, R72 ;  /* 0x0000004889487221 */ /* 0x000fe20000010000 */
[----:B------:R-:W-:Y:S01]  /*9e80*/  FMUL.FTZ R127, R132, UR47 ;  /* 0x0000002f847f7c20 */ /* 0x000fe20008410000 */
[----:B------:R2:W-:Y:S01]  /*9e90*/  STS [R3+0x214c], R102 ;  /* 0x00214c6603007388 */ /* 0x0005e20000000800 */
[C---:B------:R-:W-:Y:S01]  /*9ea0*/  FMUL.FTZ R65, R125.reuse, -R136 ;  /* 0x800000887d417220 */ /* 0x040fe20000410000 */
[-C--:B------:R-:W-:Y:S01]  /*9eb0*/  FMUL.FTZ R125, R125, -R72.reuse ;  /* 0x800000487d7d7220 */ /* 0x080fe20000410000 */
[-C--:B------:R-:W-:Y:S01]  /*9ec0*/  FMUL.FTZ R79, R72, R45.reuse ;  /* 0x0000002d484f7220 */ /* 0x080fe20000410000 */
[----:B0-----:R-:W-:Y:S01]  /*9ed0*/  FMUL.FTZ R80, R136, R45 ;  /* 0x0000002d88507220 */ /* 0x001fe20000410000 */
[C---:B------:R-:W-:Y:S01]  /*9ee0*/  FFMA.FTZ R65, R126.reuse, R72, -R65 ;  /* 0x000000487e417223 */ /* 0x040fe20000010841 */
[----:B------:R-:W-:Y:S01]  /*9ef0*/  FFMA.FTZ R126, R126, R136, R125 ;  /* 0x000000887e7e7223 */ /* 0x000fe2000001007d */
[----:B------:R0:W-:Y:S01]  /*9f00*/  STS [R3+0x211c], R83 ;  /* 0x00211c5303007388 */ /* 0x0001e20000000800 */
[----:B-1----:R-:W-:Y:S01]  /*9f10*/  FMUL.FTZ R100, R64, R49 ;  /* 0x0000003140647220 */ /* 0x002fe20000410000 */
[----:B------:R-:W-:Y:S01]  /*9f20*/  FADD.FTZ R77, R140, R65 ;  /* 0x000000418c4d7221 */ /* 0x000fe20000010000 */
[----:B------:R-:W-:Y:S01]  /*9f30*/  FADD.FTZ R139, -R139, R126 ;  /* 0x0000007e8b8b7221 */ /* 0x000fe20000010100 */
[----:B------:R-:W-:Y:S01]  /*9f40*/  FMUL.FTZ R95, R123, R79 ;  /* 0x0000004f7b5f7220 */ /* 0x000fe20000410000 */
[----:B--2---:R-:W-:Y:S01]  /*9f50*/  FMUL.FTZ R102, R205, R82 ;  /* 0x00000052cd667220 */ /* 0x004fe20000410000 */
[-C--:B------:R-:W-:Y:S01]  /*9f60*/  FMUL.FTZ R81, R77, R50.reuse ;  /* 0x000000324d517220 */ /* 0x080fe20000410000 */
[----:B------:R-:W-:Y:S01]  /*9f70*/  FMUL.FTZ R65, R139, R50 ;  /* 0x000000328b417220 */ /* 0x000fe20000410000 */
[----:B------:R1:W-:Y:S01]  /*9f80*/  STS [R3+0x2134], R96 ;  /* 0x0021346003007388 */ /* 0x0003e20000000800 */
[-C--:B------:R-:W-:Y:S01]  /*9f90*/  FFMA.FTZ R102, R219, R100.reuse, -R102 ;  /* 0x00000064db667223 */ /* 0x080fe20000010866 */
[----:B------:R-:W-:Y:S01]  /*9fa0*/  FMUL.FTZ R66, R122, R81 ;  /* 0x000000517a427220 */ /* 0x000fe20000410000 */
[----:B0-----:R-:W-:Y:S01]  /*9fb0*/  FMUL.FTZ R83, R132, R41 ;  /* 0x0000002984537220 */ /* 0x001fe20000410000 */
[----:B------:R0:W-:Y:S01]  /*9fc0*/  STS [R3+0x2144], R99 ;  /* 0x0021446303007388 */ /* 0x0001e20000000800 */
[----:B------:R-:W-:Y:S01]  /*9fd0*/  FMUL.FTZ R100, R205, R100 ;  /* 0x00000064cd647220 */ /* 0x000fe20000410000 */
[-C--:B------:R-:W-:Y:S01]  /*9fe0*/  FFMA.FTZ R67, R217, R65.reuse, -R66 ;  /* 0x00000041d9437223 */ /* 0x080fe20000010842 */
[----:B------:R-:W-:Y:S01]  /*9ff0*/  FMUL.FTZ R66, R122, R65 ;  /* 0x000000417a427220 */ /* 0x000fe20000410000 */
[----:B------:R-:W-:Y:S01]  /*a000*/  FMUL.FTZ R65, R123, R80 ;  /* 0x000000507b417220 */ /* 0x000fe20000410000 */
[----:B------:R-:W-:Y:S01]  /*a010*/  FFMA.FTZ R100, R219, R82, R100 ;  /* 0x00000052db647223 */ /* 0x000fe20000010064 */
[----:B-1----:R-:W-:Y:S01]  /*a020*/  FFMA.FTZ R96, R218, R80, -R95 ;  /* 0x00000050da607223 */ /* 0x002fe2000001085f */
[----:B------:R-:W-:Y:S01]  /*a030*/  FFMA.FTZ R66, R217, R81, R66 ;  /* 0x00000051d9427223 */ /* 0x000fe20000010042 */
[----:B------:R-:W-:Y:S01]  /*a040*/  FADD.FTZ R67, RZ, R67 ;  /* 0x00000043ff437221 */ /* 0x000fe20000010000 */
[----:B------:R-:W-:Y:S01]  /*a050*/  FMUL.FTZ R95, R2, R41 ;  /* 0x00000029025f7220 */ /* 0x000fe20000410000 */
[----:B------:R-:W-:Y:S01]  /*a060*/  FFMA.FTZ R65, R218, R79, R65 ;  /* 0x0000004fda417223 */ /* 0x000fe20000010041 */
[----:B------:R-:W-:Y:S01]  /*a070*/  FADD.FTZ R66, RZ, R66 ;  /* 0x00000042ff427221 */ /* 0x000fe20000010000 */
[----:B0-----:R-:W-:Y:S01]  /*a080*/  FMUL.FTZ R99, R206, R83 ;  /* 0x00000053ce637220 */ /* 0x001fe20000410000 */
[----:B------:R-:W-:Y:S01]  /*a090*/  FADD.FTZ R67, R67, R96 ;  /* 0x0000006043437221 */ /* 0x000fe20000010000 */
[-C--:B------:R-:W-:Y:S01]  /*a0a0*/  FMUL.FTZ R80, R103, R48.reuse ;  /* 0x0000003067507220 */ /* 0x080fe20000410000 */
[----:B------:R-:W-:Y:S01]  /*a0b0*/  FADD.FTZ R65, R66, R65 ;  /* 0x0000004142417221 */ /* 0x000fe20000010000 */
[-C--:B------:R-:W-:Y:S01]  /*a0c0*/  FFMA.FTZ R96, R220, R95.reuse, -R99 ;  /* 0x0000005fdc607223 */ /* 0x080fe20000010863 */
[----:B------:R-:W-:Y:S01]  /*a0d0*/  FMUL.FTZ R95, R206, R95 ;  /* 0x0000005fce5f7220 */ /* 0x000fe20000410000 */
[----:B------:R0:W-:Y:S01]  /*a0e0*/  STS [R3+0x2150], R104 ;  /* 0x0021506803007388 */ /* 0x0001e20000000800 */
[----:B------:R-:W-:Y:S01]  /*a0f0*/  FADD.FTZ R65, R65, R100 ;  /* 0x0000006441417221 */ /* 0x000fe20000010000 */
[----:B------:R-:W-:Y:S01]  /*a100*/  FMUL.FTZ R100, R155, R48 ;  /* 0x000000309b647220 */ /* 0x000fe20000410000 */
[----:B------:R-:W-:Y:S01]  /*a110*/  FFMA.FTZ R66, R220, R83, R95 ;  /* 0x00000053dc427223 */ /* 0x000fe2000001005f */
[----:B------:R-:W-:Y:S01]  /*a120*/  FADD.FTZ R67, R67, R102 ;  /* 0x0000006643437221 */ /* 0x000fe20000010000 */
[-C--:B------:R-:W-:Y:S01]  /*a130*/  FMUL.FTZ R95, R0, R37.reuse ;  /* 0x00000025005f7220 */ /* 0x080fe20000410000 */
[----:B------:R-:W-:Y:S01]  /*a140*/  STS [R3+0x2120], R111 ;  /* 0x0021206f03007388 */ /* 0x000fe20000000800 */
[----:B------:R-:W-:Y:S01]  /*a150*/  FADD.FTZ R65, R65, R66 ;  /* 0x0000004241417221 */ /* 0x000fe20000010000 */
[----:B------:R-:W-:Y:S01]  /*a160*/  FMUL.FTZ R66, R152, R37 ;  /* 0x0000002598427220 */ /* 0x000fe20000410000 */
[-C--:B------:R-:W-:Y:S01]  /*a170*/  FMUL.FTZ R99, R209, R95.reuse ;  /* 0x0000005fd1637220 */ /* 0x080fe20000410000 */
[----:B0-----:R-:W-:Y:S01]  /*a180*/  FMUL.FTZ R104, R207, R80 ;  /* 0x00000050cf687220 */ /* 0x001fe20000410000 */
[----:B------:R-:W-:Y:S01]  /*a190*/  FADD.FTZ R67, R67, R96 ;  /* 0x0000006043437221 */ /* 0x000fe20000010000 */
[-C--:B------:R-:W-:Y:S01]  /*a1a0*/  FMUL.FTZ R102, R209, R66.reuse ;  /* 0x00000042d1667220 */ /* 0x080fe20000410000 */
[C---:B------:R-:W-:Y:S01]  /*a1b0*/  FFMA.FTZ R66, R222.reuse, R66, -R99 ;  /* 0x00000042de427223 */ /* 0x040fe20000010863 */
[-C--:B------:R-:W-:Y:S01]  /*a1c0*/  FFMA.FTZ R104, R221, R100.reuse, -R104 ;  /* 0x00000064dd687223 */ /* 0x080fe20000010868 */
[----:B------:R-:W-:Y:S01]  /*a1d0*/  FMUL.FTZ R100, R207, R100 ;  /* 0x00000064cf647220 */ /* 0x000fe20000410000 */
[----:B------:R-:W-:Y:S01]  /*a1e0*/  FFMA.FTZ R102, R222, R95, R102 ;  /* 0x0000005fde667223 */ /* 0x000fe20000010066 */
[----:B------:R-:W-:Y:S01]  /*a1f0*/  FMUL.FTZ R96, R150, R47 ;  /* 0x0000002f96607220 */ /* 0x000fe20000410000 */
[----:B------:R-:W-:Y:S01]  /*a200*/  FADD.FTZ R67, R67, R104 ;  /* 0x0000006843437221 */ /* 0x000fe20000010000 */
[----:B------:R-:W-:Y:S01]  /*a210*/  FFMA.FTZ R100, R221, R80, R100 ;  /* 0x00000050dd647223 */ /* 0x000fe20000010064 */
[----:B------:R-:W-:Y:S01]  /*a220*/  FMUL.FTZ R99, R148, R35 ;  /* 0x0000002394637220 */ /* 0x000fe20000410000 */
[----:B------:R-:W-:Y:S01]  /*a230*/  STS [R3+0x2124], R128 ;  /* 0x0021248003007388 */ /* 0x000fe20000000800 */
[----:B------:R-:W-:Y:S01]  /*a240*/  FADD.FTZ R66, R67, R66 ;  /* 0x0000004243427221 */ /* 0x000fe20000010000 */
[----:B------:R-:W-:Y:S01]  /*a250*/  FADD.FTZ R65, R65, R100 ;  /* 0x0000006441417221 */ /* 0x000fe20000010000 */
[----:B------:R-:W-:Y:S01]  /*a260*/  FMUL.FTZ R67, R78, R47 ;  /* 0x0000002f4e437220 */ /* 0x000fe20000410000 */
[----:B------:R0:W-:Y:S01]  /*a270*/  STS [R3+0x2128], R129 ;  /* 0x0021288103007388 */ /* 0x0001e20000000800 */
[-C--:B------:R-:W-:Y:S01]  /*a280*/  FFMA.FTZ R100, R11, -R35.reuse, R223 ;  /* 0x800000230b647223 */ /* 0x080fe200000100df */
[----:B------:R-:W-:Y:S01]  /*a290*/  FADD.FTZ R65, R65, R102 ;  /* 0x0000006641417221 */ /* 0x000fe20000010000 */
[----:B------:R-:W-:Y:S01]  /*a2a0*/  FMUL.FTZ R102, R208, R96 ;  /* 0x00000060d0667220 */ /* 0x000fe20000410000 */
[----:B------:R-:W-:Y:S01]  /*a2b0*/  STS [R3+0x212c], R130 ;  /* 0x00212c8203007388 */ /* 0x000fe20000000800 */
[----:B------:R-:W-:Y:S01]  /*a2c0*/  FMUL.FTZ R126, R170, UR47 ;  /* 0x0000002faa7e7c20 */ /* 0x000fe20008410000 */
[----:B------:R-:W-:Y:S01]  /*a2d0*/  FMUL.FTZ R125, R150, UR47 ;  /* 0x0000002f967d7c20 */ /* 0x000fe20008410000 */
[----:B------:R-:W-:Y:S01]  /*a2e0*/  FMUL.FTZ R121, R68, UR47 ;  /* 0x0000002f44797c20 */ /* 0x000fe20008410000 */
[----:B------:R1:W-:Y:S01]  /*a2f0*/  STS [R3+0x213c], R135 ;  /* 0x00213c8703007388 */ /* 0x0003e20000000800 */
[----:B------:R-:W-:Y:S01]  /*a300*/  FFMA.FTZ R127, R2, UR56, -R127 ;  /* 0x00000038027f7c23 */ /* 0x000fe2000801087f */
[----:B------:R-:W-:Y:S01]  /*a310*/  FFMA.FTZ R125, R78, UR56, -R125 ;  /* 0x000000384e7d7c23 */ /* 0x000fe2000801087d */
[----:B------:R-:W-:Y:S01]  /*a320*/  FMUL.FTZ R133, R136, UR47 ;  /* 0x0000002f88857c20 */ /* 0x000fe20008410000 */
[----:B------:R2:W-:Y:S01]  /*a330*/  STS [R3+0x2158], R105 ;  /* 0x0021586903007388 */ /* 0x0005e20000000800 */
[----:B------:R-:W-:Y:S01]  /*a340*/  FMUL.FTZ R120, R166, UR47 ;  /* 0x0000002fa6787c20 */ /* 0x000fe20008410000 */
[----:B------:R-:W-:Y:S01]  /*a350*/  FMUL.FTZ R119, R169, UR47 ;  /* 0x0000002fa9777c20 */ /* 0x000fe20008410000 */
[----:B0-----:R-:W-:Y:S01]  /*a360*/  FMUL.FTZ R129, R152, UR47 ;  /* 0x0000002f98817c20 */ /* 0x001fe20008410000 */
[----:B------:R-:W-:Y:S01]  /*a370*/  STS [R3+0x215c], R106 ;  /* 0x00215c6a03007388 */ /* 0x000fe20000000800 */
[----:B------:R-:W-:Y:S01]  /*a380*/  FMUL.FTZ R128, R155, UR47 ;  /* 0x0000002f9b807c20 */ /* 0x000fe20008410000 */
[----:B-1----:R-:W-:Y:S01]  /*a390*/  FMUL.FTZ R135, R2, UR47 ;  /* 0x0000002f02877c20 */ /* 0x002fe20008410000 */
[----:B------:R-:W-:Y:S01]  /*a3a0*/  FMUL.FTZ R2, R77, UR47 ;  /* 0x0000002f4d027c20 */ /* 0x000fe20008410000 */
[----:B------:R-:W-:Y:S01]  /*a3b0*/  STS [R3+0x2164], R108 ;  /* 0x0021646c03007388 */ /* 0x000fe20000000800 */
[----:B------:R-:W-:Y:S01]  /*a3c0*/  FFMA.FTZ R113, R70, UR56, R113 ;  /* 0x0000003846717c23 */ /* 0x000fe20008010071 */
[----:B--2---:R-:W-:Y:S01]  /*a3d0*/  FMUL.FTZ R105, R68, R35 ;  /* 0x0000002344697220 */ /* 0x004fe20000410000 */
[----:B------:R-:W-:Y:S01]  /*a3e0*/  FFMA.FTZ R109, R188, UR56, -R109 ;  /* 0x00000038bc6d7c23 */ /* 0x000fe2000801086d */
[----:B------:R-:W-:Y:S01]  /*a3f0*/  STS [R3+0x2168], R138 ;  /* 0x0021688a03007388 */ /* 0x000fe20000000800 */
[----:B------:R-:W-:Y:S01]  /*a400*/  FFMA.FTZ R107, R180, UR56, -R107 ;  /* 0x00000038b46b7c23 */ /* 0x000fe2000801086b */
[----:B------:R-:W-:Y:S01]  /*a410*/  FFMA.FTZ R118, R165, UR56, R118 ;  /* 0x00000038a5767c23 */ /* 0x000fe20008010076 */
[----:B------:R-:W-:Y:S01]  /*a420*/  FFMA.FTZ R120, R167, UR56, R120 ;  /* 0x00000038a7787c23 */ /* 0x000fe20008010078 */
[----:B------:R0:W-:Y:S01]  /*a430*/  STS [R3+0x216c], R112 ;  /* 0x00216c7003007388 */ /* 0x0001e20000000800 */
[----:B------:R-:W-:Y:S01]  /*a440*/  FFMA.FTZ R119, R170, UR56, R119 ;  /* 0x00000038aa777c23 */ /* 0x000fe20008010077 */
[----:B------:R-:W-:Y:S01]  /*a450*/  FFMA.FTZ R121, R148, UR56, R121 ;  /* 0x0000003894797c23 */ /* 0x000fe20008010079 */
[----:B------:R-:W-:Y:S01]  /*a460*/  FFMA.FTZ R129, R0, UR56, R129 ;  /* 0x0000003800817c23 */ /* 0x000fe20008010081 */
[----:B------:R-:W-:Y:S01]  /*a470*/  STS [R3+0x2170], R142 ;  /* 0x0021708e03007388 */ /* 0x000fe20000000800 */
[----:B------:R-:W-:Y:S01]  /*a480*/  FFMA.FTZ R128, R103, UR56, R128 ;  /* 0x0000003867807c23 */ /* 0x000fe20008010080 */
[----:B------:R-:W-:Y:S01]  /*a490*/  FFMA.FTZ R131, R139, UR56, -R2 ;  /* 0x000000388b837c23 */ /* 0x000fe20008010802 */
[----:B------:R-:W-:Y:S01]  /*a4a0*/  FFMA.FTZ R135, R132, UR56, R135 ;  /* 0x0000003884877c23 */ /* 0x000fe20008010087 */
[----:B------:R1:W-:Y:S01]  /*a4b0*/  STS [R3+0x2174], R144 ;  /* 0x0021749003007388 */ /* 0x0003e20000000800 */
[----:B------:R-:W-:Y:S01]  /*a4c0*/  FFMA.FTZ R133, R72, UR56, R133 ;  /* 0x0000003848857c23 */ /* 0x000fe20008010085 */
[----:B0-----:R-:W-:-:S02]  /*a4d0*/  FMUL.FTZ R112, R189, UR47 ;  /* 0x0000002fbd707c20 */ /* 0x001fc40008410000 */
[----:B------:R0:W-:Y:S02]  /*a4e0*/  STS [R3+0x2178], R97 ;  /* 0x0021786103007388 */ /* 0x0001e40000000800 */
[----:B------:R-:W-:Y:S02]  /*a4f0*/  FFMA.FTZ R112, R93, UR56, -R112 ;  /* 0x000000385d707c23 */ /* 0x000fe40008010870 */
[----:B------:R2:W-:Y:S01]  /*a500*/  STS [R3+0x217c], R98 ;  /* 0x00217c6203007388 */ /* 0x0005e20000000800 */
[----:B-1----:R-:W-:Y:S01]  /*a510*/  FMUL.FTZ R144, R69, R32 ;  /* 0x0000002045907220 */ /* 0x002fe20000410000 */
[----:B0-----:R-:W-:Y:S01]  /*a520*/  FMUL.FTZ R97, R210, R99 ;  /* 0x00000063d2617220 */ /* 0x001fe20000410000 */
[-C--:B--2---:R-:W-:Y:S01]  /*a530*/  FFMA.FTZ R3, R211, R67.reuse, -R102 ;  /* 0x00000043d3037223 */ /* 0x084fe20000010866 */
[----:B------:R-:W-:Y:S01]  /*a540*/  FMUL.FTZ R102, R208, R67 ;  /* 0x00000043d0667220 */ /* 0x000fe20000410000 */
[----:B------:R-:W-:Y:S01]  /*a550*/  FMUL.FTZ R98, R173, R46 ;  /* 0x0000002ead627220 */ /* 0x000fe20000410000 */
[-C--:B------:R-:W-:Y:S01]  /*a560*/  FFMA.FTZ R104, R100, R105.reuse, -R97 ;  /* 0x0000006964687223 */ /* 0x080fe20000010861 */
[----:B------:R-:W-:Y:S01]  /*a570*/  FMUL.FTZ R105, R210, R105 ;  /* 0x00000069d2697220 */ /* 0x000fe20000410000 */
[----:B------:R-:W-:Y:S01]  /*a580*/  FFMA.FTZ R102, R211, R96, R102 ;  /* 0x00000060d3667223 */ /* 0x000fe20000010066 */
[----:B------:R-:W-:Y:S01]  /*a590*/  FMUL.FTZ R67, R101, R46 ;  /* 0x0000002e65437220 */ /* 0x000fe20000410000 */
[----:B------:R-:W-:Y:S01]  /*a5a0*/  FMUL.FTZ R106, R212, R98 ;  /* 0x00000062d46a7220 */ /* 0x000fe20000410000 */
[-C--:B------:R-:W-:Y:S01]  /*a5b0*/  FMUL.FTZ R97, R170, R34.reuse ;  /* 0x00000022aa617220 */ /* 0x080fe20000410000 */
[----:B------:R-:W-:Y:S01]  /*a5c0*/  FADD.FTZ R65, R65, R102 ;  /* 0x0000006641417221 */ /* 0x000fe20000010000 */
[----:B------:R-:W-:Y:S01]  /*a5d0*/  FADD.FTZ R3, R66, R3 ;  /* 0x0000000342037221 */ /* 0x000fe20000010000 */
[----:B------:R-:W-:Y:S01]  /*a5e0*/  FFMA.FTZ R102, R100, R99, R105 ;  /* 0x0000006364667223 */ /* 0x000fe20000010069 */
[-C--:B------:R-:W-:Y:S01]  /*a5f0*/  FFMA.FTZ R106, R225, R67.reuse, -R106 ;  /* 0x00000043e16a7223 */ /* 0x080fe2000001086a */
[----:B------:R-:W-:Y:S01]  /*a600*/  FMUL.FTZ R66, R212, R67 ;  /* 0x00000043d4427220 */ /* 0x000fe20000410000 */
[----:B------:R-:W-:Y:S01]  /*a610*/  FMUL.FTZ R67, R169, R34 ;  /* 0x00000022a9437220 */ /* 0x000fe20000410000 */
[----:B------:R-:W-:Y:S01]  /*a620*/  FMUL.FTZ R105, R198, R97 ;  /* 0x00000061c6697220 */ /* 0x000fe20000410000 */
[----:B------:R-:W-:Y:S01]  /*a630*/  FADD.FTZ R65, R65, R102 ;  /* 0x0000006641417221 */ /* 0x000fe20000010000 */
[----:B------:R-:W-:Y:S01]  /*a640*/  FADD.FTZ R3, R3, R104 ;  /* 0x0000006803037221 */ /* 0x000fe20000010000 */
[----:B------:R-:W-:Y:S01]  /*a650*/  FFMA.FTZ R66, R225, R98, R66 ;  /* 0x00000062e1427223 */ /* 0x000fe20000010042 */
[-C--:B------:R-:W-:Y:S01]  /*a660*/  FFMA.FTZ R142, R226, R67.reuse, -R105 ;  /* 0x00000043e28e7223 */ /* 0x080fe20000010869 */
[----:B------:R-:W-:Y:S01]  /*a670*/  FMUL.FTZ R67, R198, R67 ;  /* 0x00000043c6437220 */ /* 0x000fe20000410000 */
[-C--:B------:R-:W-:Y:S01]  /*a680*/  FMUL.FTZ R104, R166, R43.reuse ;  /* 0x0000002ba6687220 */ /* 0x080fe20000410000 */
[----:B------:R-:W-:Y:S01]  /*a690*/  FADD.FTZ R65, R65, R66 ;  /* 0x0000004241417221 */ /* 0x000fe20000010000 */
[----:B------:R-:W-:Y:S01]  /*a6a0*/  FMUL.FTZ R102, R167, R43 ;  /* 0x0000002ba7667220 */ /* 0x000fe20000410000 */
[----:B------:R-:W-:Y:S01]  /*a6b0*/  FFMA.FTZ R66, R226, R97, R67 ;  /* 0x00000061e2427223 */ /* 0x000fe20000010043 */
[----:B------:R-:W-:Y:S01]  /*a6c0*/  FMUL.FTZ R108, R199, R104 ;  /* 0x00000068c76c7220 */ /* 0x000fe20000410000 */
[----:B------:R-:W-:Y:S01]  /*a6d0*/  FADD.FTZ R3, R3, R106 ;  /* 0x0000006a03037221 */ /* 0x000fe20000010000 */
[-C--:B------:R-:W-:Y:S01]  /*a6e0*/  FMUL.FTZ R67, R199, R102.reuse ;  /* 0x00000066c7437220 */ /* 0x080fe20000410000 */
[----:B------:R-:W-:Y:S01]  /*a6f0*/  FADD.FTZ R65, R65, R66 ;  /* 0x0000004241417221 */ /* 0x000fe20000010000 */
[----:B------:R-:W-:Y:S01]  /*a700*/  FFMA.FTZ R108, R227, R102, R108 ;  /* 0x00000066e36c7223 */ /* 0x000fe2000001006c */
[----:B------:R-:W-:Y:S01]  /*a710*/  FADD.FTZ R142, R3, R142 ;  /* 0x0000008e038e7221 */ /* 0x000fe20000010000 */
[----:B------:R-:W-:Y:S01]  /*a720*/  FMUL.FTZ R106, R165, R32 ;  /* 0x00000020a56a7220 */ /* 0x000fe20000410000 */
[----:B------:R-:W-:Y:S01]  /*a730*/  FMUL.FTZ R3, R188, UR47 ;  /* 0x0000002fbc037c20 */ /* 0x000fe20008410000 */
[----:B------:R-:W-:Y:S01]  /*a740*/  FFMA.FTZ R67, R227, R104, -R67 ;  /* 0x00000068e3437223 */ /* 0x000fe20000010843 */
[----:B------:R-:W-:Y:S01]  /*a750*/  FADD.FTZ R137, R65, R108 ;  /* 0x0000006c41897221 */ /* 0x000fe20000010000 */
[----:B------:R-:W-:Y:S01]  /*a760*/  FMUL.FTZ R104, R93, UR47 ;  /* 0x0000002f5d687c20 */ /* 0x000fe20008410000 */
[----:B------:R-:W-:Y:S01]  /*a770*/  FMUL.FTZ R124, R201, R106 ;  /* 0x0000006ac97c7220 */ /* 0x000fe20000410000 */
[----:B------:R-:W-:Y:S01]  /*a780*/  FFMA.FTZ R108, R94, UR56, R3 ;  /* 0x000000385e6c7c23 */ /* 0x000fe20008010003 */
[----:B------:R-:W-:Y:S01]  /*a790*/  FMUL.FTZ R3, R167, UR47 ;  /* 0x0000002fa7037c20 */ /* 0x000fe20008410000 */
[----:B------:R-:W-:Y:S01]  /*a7a0*/  MOV R105, UR44 ;  /* 0x0000002c00697c02 */ /* 0x000fe20008000f00 */
[----:B------:R-:W-:Y:S01]  /*a7b0*/  FFMA.FTZ R111, R189, UR56, R104 ;  /* 0x00000038bd6f7c23 */ /* 0x000fe20008010068 */
[----:B------:R-:W-:Y:S01]  /*a7c0*/  FFMA.FTZ R141, R115, R144, -R124 ;  /* 0x00000090738d7223 */ /* 0x000fe2000001087c */
[----:B------:R-:W-:Y:S01]  /*a7d0*/  FMUL.FTZ R104, R180, UR47 ;  /* 0x0000002fb4687c20 */ /* 0x000fe20008410000 */
[----:B------:R-:W-:Y:S01]  /*a7e0*/  FMUL.FTZ R124, R173, UR47 ;  /* 0x0000002fad7c7c20 */ /* 0x000fe20008410000 */
[----:B------:R-:W-:Y:S01]  /*a7f0*/  FFMA.FTZ R116, R166, UR56, -R3 ;  /* 0x00000038a6747c23 */ /* 0x000fe20008010803 */
[----:B------:R-:W-:Y:S01]  /*a800*/  LEA R66, R105, -R92, 0x1 ;  /* 0x8000005c69427211 */ /* 0x000fe200078e08ff */
[----:B------:R-:W-:Y:S01]  /*a810*/  FMUL.FTZ R3, R148, UR47 ;  /* 0x0000002f94037c20 */ /* 0x000fe20008410000 */
[----:B------:R-:W-:Y:S01]  /*a820*/  FFMA.FTZ R105, R181, UR56, R104 ;  /* 0x00000038b5697c23 */ /* 0x000fe20008010068 */
[----:B------:R-:W-:Y:S01]  /*a830*/  FFMA.FTZ R117, R101, UR56, -R124 ;  /* 0x0000003865757c23 */ /* 0x000fe2000801087c */
[----:B------:R-:W-:Y:S01]  /*a840*/  FMUL.FTZ R104, R165, UR47 ;  /* 0x0000002fa5687c20 */ /* 0x000fe20008410000 */
[----:B------:R-:W-:Y:S01]  /*a850*/  FMUL.FTZ R124, R101, UR47 ;  /* 0x0000002f657c7c20 */ /* 0x000fe20008410000 */
[----:B------:R-:W-:Y:S01]  /*a860*/  BAR.SYNC.DEFER_BLOCKING 0x0 ;  /* 0x0000000000007b1d */ /* 0x000fe20000010000 */
[----:B------:R-:W-:Y:S01]  /*a870*/  ISETP.GE.AND P0, PT, R66, 0x1, PT ;  /* 0x000000014200780c */ /* 0x000fe20003f06270 */
[----:B------:R-:W-:Y:S01]  /*a880*/  FFMA.FTZ R101, R68, UR56, -R3 ;  /* 0x0000003844657c23 */ /* 0x000fe20008010803 */
[----:B------:R-:W-:Y:S01]  /*a890*/  FMUL.FTZ R3, R0, UR47 ;  /* 0x0000002f00037c20 */ /* 0x000fe20008410000 */
[----:B------:R-:W-:Y:S01]  /*a8a0*/  FMUL.FTZ R65, R78, UR47 ;  /* 0x0000002f4e417c20 */ /* 0x000fe20008410000 */
[----:B------:R-:W-:Y:S01]  /*a8b0*/  FFMA.FTZ R104, R69, UR56, -R104 ;  /* 0x0000003845687c23 */ /* 0x000fe20008010868 */
[----:B------:R-:W-:Y:S01]  /*a8c0*/  FFMA.FTZ R69, R169, UR56, -R126 ;  /* 0x00000038a9457c23 */ /* 0x000fe2000801087e */
[----:B------:R-:W-:Y:S01]  /*a8d0*/  FFMA.FTZ R78, R152, UR56, -R3 ;  /* 0x00000038984e7c23 */ /* 0x000fe20008010803 */
[----:B------:R-:W-:Y:S01]  /*a8e0*/  FFMA.FTZ R126, R150, UR56, R65 ;  /* 0x00000038967e7c23 */ /* 0x000fe20008010041 */
[----:B------:R-:W-:Y:S01]  /*a8f0*/  FMUL.FTZ R65, R134, UR47 ;  /* 0x0000002f86417c20 */ /* 0x000fe20008410000 */
[----:B------:R-:W-:Y:S01]  /*a900*/  FMUL.FTZ R3, R72, UR47 ;  /* 0x0000002f48037c20 */ /* 0x000fe20008410000 */
[----:B------:R-:W-:Y:S01]  /*a910*/  FFMA.FTZ R68, R173, UR56, R124 ;  /* 0x00000038ad447c23 */ /* 0x000fe2000801007c */
[----:B------:R-:W-:Y:S01]  /*a920*/  FMUL.FTZ R124, R103, UR47 ;  /* 0x0000002f677c7c20 */ /* 0x000fe20008410000 */
[----:B------:R-:W-:Y:S01]  /*a930*/  FFMA.FTZ R130, R64, UR56, -R65 ;  /* 0x0000003840827c23 */ /* 0x000fe20008010841 */
[----:B------:R-:W-:Y:S01]  /*a940*/  FFMA.FTZ R138, R136, UR56, -R3 ;  /* 0x00000038888a7c23 */ /* 0x000fe20008010803 */
[----:B------:R-:W-:Y:S01]  /*a950*/  FMUL.FTZ R65, R64, UR47 ;  /* 0x0000002f40417c20 */ /* 0x000fe20008410000 */
[----:B------:R-:W-:Y:S01]  /*a960*/  FMUL.FTZ R136, R139, UR47 ;  /* 0x0000002f8b887c20 */ /* 0x000fe20008410000 */
[----:B------:R-:W-:-:S02]  /*a970*/  FFMA.FTZ R124, R155, UR56, -R124 ;  /* 0x000000389b7c7c23 */ /* 0x000fc4000801087c */
        /* <DEDUP_REMOVED lines=13> */
[----:B------:R-:W-:Y:S01]  /*aa50*/  UIMAD UR53, UR53, UR12, URZ ;  /* 0x0000000c353572a4 */ /* 0x000fe2000f8e023f */
[----:B------:R-:W-:Y:S01]  /*aa60*/  MOV R3, UR56 ;  /* 0x0000003800037c02 */ /* 0x000fe20008000f00 */
[----:B------:R-:W-:-:S02]  /*aa70*/  USHF.R.U64 UR56, UR26, 0x1, UR27 ;  /* 0x000000011a387899 */ /* 0x000fc4000800121b */
        /* <DEDUP_REMOVED lines=15> */
.L_x_4199:
[----:B------:R-:W-:Y:S05]  /*ab70*/  BSYNC B0 ;  /* 0x0000000000007941 */ /* 0x000fea0003800000 */
.L_x_4198:
[----:B------:R-:W-:Y:S01]  /*ab80*/  USHF.R.U32.HI UR44, URZ, 0x1, UR27 ;  /* 0x000000013f2c7899 */ /* 0x000fe2000801161b */
[----:B------:R-:W1:Y:S01]  /*ab90*/  LDC.64 R2, c[0x0][0x380] ;  /* 0x0000e000ff027b82 */ /* 0x000e620000000a00 */
[----:B------:R-:W-:Y:S01]  /*aba0*/  USHF.R.U64 UR47, UR26, 0x1, UR27 ;  /* 0x000000011a2f7899 */ /* 0x000fe2000800121b */
[----:B------:R-:W-:Y:S01]  /*abb0*/  FMUL.FTZ R144, R201, R144 ;  /* 0x00000090c9907220 */ /* 0x000fe20000410000 */
[----:B------:R-:W-:Y:S01]  /*abc0*/  UIMAD UR53, UR44, UR12, URZ ;  /* 0x0000000c2c3572a4 */ /* 0x000fe2000f8e023f */
[----:B------:R-:W-:Y:S01]  /*abd0*/  FMUL.FTZ R145, R93, R36 ;  /* 0x000000245d917220 */ /* 0x000fe20000410000 */
[----:B------:R-:W-:Y:S01]  /*abe0*/  UIMAD.WIDE.U32 UR44, UR47, UR12, URZ ;  /* 0x0000000c2f2c72a5 */ /* 0x000fe2000f8e003f */
[----:B------:R-:W-:Y:S01]  /*abf0*/  FFMA.FTZ R144, R115, R106, R144 ;  /* 0x0000006a73907223 */ /* 0x000fe20000010090 */
[----:B------:R-:W-:Y:S01]  /*ac00*/  UIMAD UR53, UR13, UR47, UR53 ;  /* 0x0000002f0d3572a4 */ /* 0x000fe2000f8e0235 */
[-C--:B------:R-:W-:Y:S01]  /*ac10*/  FMUL.FTZ R93, R181, R39.reuse ;  /* 0x00000027b55d7220 */ /* 0x080fe20000410000 */
[----:B------:R-:W-:Y:S01]  /*ac20*/  UIMAD UR46, UR46, UR28, URZ ;  /* 0x0000001c2e2e72a4 */ /* 0x000fe2000f8e023f */
[----:B------:R-:W-:Y:S01]  /*ac30*/  FADD.FTZ R142, R142, R67 ;  /* 0x000000438e8e7221 */ /* 0x000fe20000010000 */
[----:B------:R-:W-:Y:S01]  /*ac40*/  UIADD3 UR45, UR53, UR45, URZ ;  /* 0x0000002d352d7290 */ /* 0x000fe2000fffe03f */
[----:B------:R-:W-:Y:S01]  /*ac50*/  FADD.FTZ R177, R177, R110 ;  /* 0x0000006eb1b17221 */ /* 0x000fe20000010000 */
[----:B------:R-:W-:Y:S01]  /*ac60*/  UIMAD UR46, UR14, UR29, UR46 ;  /* 0x0000001d0e2e72a4 */ /* 0x000fe2000f8e022e */
[----:B------:R-:W-:Y:S01]  /*ac70*/  FADD.FTZ R144, R137, R144 ;  /* 0x0000009089907221 */ /* 0x000fe20000010000 */
[----:B------:R-:W-:Y:S01]  /*ac80*/  UIMAD.WIDE.U32 UR44, UR14, UR28, UR44 ;  /* 0x0000001c0e2c72a5 */ /* 0x000fe2000f8e002c */
[----:B------:R-:W-:Y:S01]  /*ac90*/  FFMA.FTZ R110, R6, -R39, R229 ;  /* 0x80000027066e7223 */ /* 0x000fe200000100e5 */
[----:B------:R-:W-:Y:S01]  /*aca0*/  FMUL.FTZ R137, R94, R27 ;  /* 0x0000001b5e897220 */ /* 0x000fe20000410000 */
[----:B0-----:R-:W-:Y:S01]  /*acb0*/  FMUL.FTZ R65, R180, R39 ;  /* 0x00000027b4417220 */ /* 0x001fe20000410000 */
[----:B------:R-:W-:Y:S01]  /*acc0*/  UIADD3 UR46, UR46, UR45, URZ ;  /* 0x0000002d2e2e7290 */ /* 0x000fe2000fffe03f */
[----:B------:R-:W-:Y:S01]  /*acd0*/  FMUL.FTZ R67, R200, R93 ;  /* 0x0000005dc8437220 */ /* 0x000fe20000410000 */
[----:B------:R-:W-:Y:S01]  /*ace0*/  ULEA UR47, UP0, UR44, UR30, 0x3 ;  /* 0x0000001e2c2f7291 */ /* 0x000fe2000f80183f */
[----:B------:R-:W-:Y:S01]  /*acf0*/  FADD.FTZ R141, R142, R141 ;  /* 0x0000008d8e8d7221 */ /* 0x000fe20000010000 */
[----:B------:R-:W-:Y:S01]  /*ad00*/  UIADD3 UR45, UR6, -UR48, URZ ;  /* 0x80000030062d7290 */ /* 0x000fe2000fffe03f */
[-C--:B------:R-:W-:Y:S01]  /*ad10*/  FFMA.FTZ R230, R5, -R27.reuse, R230 ;  /* 0x8000001b05e67223 */ /* 0x080fe200000100e6 */
[----:B------:R-:W-:Y:S01]  /*ad20*/  ULEA.HI.X UR46, UR44, UR31, UR46, 0x3, UP0 ;  /* 0x0000001f2c2e7291 */ /* 0x000fe200080f1c2e */
[-C--:B------:R-:W-:Y:S01]  /*ad30*/  FMUL.FTZ R142, R189, R36.reuse ;  /* 0x00000024bd8e7220 */ /* 0x080fe20000410000 */
[----:B------:R-:W-:Y:S01]  /*ad40*/  UIMAD UR44, UR45, -0x1000, URZ ;  /* 0xfffff0002d2c78a4 */ /* 0x000fe2000f8e023f */
[----:B------:R-:W-:Y:S01]  /*ad50*/  FMUL.FTZ R139, R188, R27 ;  /* 0x0000001bbc8b7220 */ /* 0x000fe20000410000 */
[----:B------:R-:W-:Y:S01]  /*ad60*/  LEA R64, P0, R92, UR47, 0x2 ;  /* 0x0000002f5c407c11 */ /* 0x000fe2000f8010ff */
[----:B------:R-:W-:Y:S01]  /*ad70*/  FMUL.FTZ R143, R202, R137 ;  /* 0x00000089ca8f7220 */ /* 0x000fe20000410000 */
[-C--:B------:R-:W-:Y:S01]  /*ad80*/  FFMA.FTZ R146, R110, R65.reuse, -R67 ;  /* 0x000000416e927223 */ /* 0x080fe20000010843 */
[----:B------:R-:W-:Y:S01]  /*ad90*/  FMUL.FTZ R67, R200, R65 ;  /* 0x00000041c8437220 */ /* 0x000fe20000410000 */
[----:B------:R-:W-:Y:S01]  /*ada0*/  FFMA.FTZ R204, R4, -R36, R204 ;  /* 0x8000002404cc7223 */ /* 0x000fe200000100cc */
[----:B------:R-:W-:Y:S01]  /*adb0*/  FMUL.FTZ R147, R203, R142 ;  /* 0x0000008ecb937220 */ /* 0x000fe20000410000 */
[----:B------:R-:W-:Y:S01]  /*adc0*/  LEA.HI.X R65, R92, UR46, RZ, 0x2, P0 ;  /* 0x0000002e5c417c11 */ /* 0x000fe200080f14ff */
[----:B------:R-:W-:Y:S01]  /*add0*/  FFMA.FTZ R152, R230, R139, -R143 ;  /* 0x0000008be6987223 */ /* 0x000fe2000001088f */
[----:B------:R-:W-:Y:S01]  /*ade0*/  MOV R149, UR44 ;  /* 0x0000002c00957c02 */ /* 0x000fe20008000f00 */
[----:B------:R-:W-:Y:S01]  /*adf0*/  USHF.L.U64.HI UR45, UR8, 0x2, UR9 ;  /* 0x00000002082d7899 */ /* 0x000fe20008010209 */
[----:B------:R-:W-:Y:S01]  /*ae00*/  FADD.FTZ R141, R141, R146 ;  /* 0x000000928d8d7221 */ /* 0x000fe20000010000 */
[----:B------:R-:W-:Y:S01]  /*ae10*/  FFMA.FTZ R67, R110, R93, R67 ;  /* 0x0000005d6e437223 */ /* 0x000fe20000010043 */
[----:B------:R-:W-:Y:S01]  /*ae20*/  FMUL.FTZ R139, R202, R139 ;  /* 0x0000008bca8b7220 */ /* 0x000fe20000410000 */
[----:B------:R-:W-:Y:S01]  /*ae30*/  FFMA.FTZ R154, R204, R145, -R147 ;  /* 0x00000091cc9a7223 */ /* 0x000fe20000010893 */
[----:B------:R-:W-:Y:S01]  /*ae40*/  USHF.L.U32 UR44, UR8, 0x2, URZ ;  /* 0x00000002082c7899 */ /* 0x000fe2000800063f */
[----:B------:R-:W-:Y:S01]  /*ae50*/  FADD.FTZ R141, R141, R152 ;  /* 0x000000988d8d7221 */ /* 0x000fe20000010000 */
[----:B------:R-:W-:-:S04]  /*ae60*/  IMAD.WIDE R64, R149, 0x4, R64 ;  /* 0x0000000495407825 */ /* 0x000fc800078e0240 */
[----:B------:R-:W-:Y:S01]  /*ae70*/  FADD.FTZ R67, R144, R67 ;  /* 0x0000004390437221 */ /* 0x000fe20000010000 */
[----:B------:R-:W-:Y:S01]  /*ae80*/  FFMA.FTZ R144, R230, R137, R139 ;  /* 0x00000089e6907223 */ /* 0x000fe2000001008b */
[----:B------:R-:W-:Y:S01]  /*ae90*/  FMUL.FTZ R139, R70, R22 ;  /* 0x00000016468b7220 */ /* 0x000fe20000410000 */
[----:B-1----:R-:W-:Y:S02]  /*aea0*/  IMAD R146, R2, UR45, RZ ;  /* 0x0000002d02927c24 */ /* 0x002fe4000f8e02ff */
[----:B------:R-:W-:Y:S01]  /*aeb0*/  FADD.FTZ R154, R141, R154 ;  /* 0x0000009a8d9a7221 */ /* 0x000fe20000010000 */
[----:B------:R-:W-:Y:S01]  /*aec0*/  IADD3 R141, R92, 0x80, RZ ;  /* 0x000000805c8d7810 */ /* 0x000fe20007ffe0ff */
[----:B------:R-:W-:-:S04]  /*aed0*/  IMAD.WIDE.U32 R64, R2, UR44, R64 ;  /* 0x0000002c02407c25 */ /* 0x000fc8000f8e0040 */
[-C--:B------:R-:W-:Y:S01]  /*aee0*/  FFMA.FTZ R216, R163, -R22.reuse, R216 ;  /* 0x80000016a3d87223 */ /* 0x080fe200000100d8 */
[----:B------:R-:W-:Y:S01]  /*aef0*/  FMUL.FTZ R71, R71, R22 ;  /* 0x0000001647477220 */ /* 0x000fe20000410000 */
[----:B------:R-:W-:Y:S01]  /*af00*/  LEA.HI.SX32 R2, R141, R92, 0x1b ;  /* 0x0000005c8d027211 */ /* 0x000fe200078fdaff */
[----:B------:R-:W-:Y:S02]  /*af10*/  IMAD R147, R3, UR44, R146 ;  /* 0x0000002c03937c24 */ /* 0x000fe4000f8e0292 */
[----:B------:R-:W-:Y:S01]  /*af20*/  FMUL.FTZ R3, R231, R139 ;  /* 0x0000008be7037220 */ /* 0x000fe20000410000 */
[----:B------:R-:W-:Y:S01]  /*af30*/  ISETP.GE.AND P0, PT, R66, 0x81, PT ;  /* 0x000000814200780c */ /* 0x000fe20003f06270 */
[----:B------:R-:W-:Y:S01]  /*af40*/  FMUL.FTZ R145, R203, R145 ;  /* 0x00000091cb917220 */ /* 0x000fe20000410000 */
[----:B------:R-:W-:Y:S01]  /*af50*/  FADD.FTZ R67, R67, R144 ;  /* 0x0000009043437221 */ /* 0x000fe20000010000 */
[----:B------:R-:W-:Y:S01]  /*af60*/  FFMA.FTZ R141, R216, R71, -R3 ;  /* 0x00000047d88d7223 */ /* 0x000fe20000010803 */
[----:B------:R-:W-:Y:S01]  /*af70*/  IADD3 R3, R65, R147, RZ ;  /* 0x0000009341037210 */ /* 0x000fe20007ffe0ff */
[----:B------:R-:W-:Y:S01]  /*af80*/  FFMA.FTZ R144, R204, R142, R145 ;  /* 0x0000008ecc907223 */ /* 0x000fe20000010091 */
[----:B------:R-:W-:Y:S01]  /*af90*/  LEA R65, R2, R91, 0x2 ;  /* 0x0000005b02417211 */ /* 0x000fe200078e10ff */
[----:B------:R-:W-:Y:S01]  /*afa0*/  BSSY B0, `(.L_x_4200) ;  /* 0x000000f000007945 */ /* 0x000fe20003800000 */
[C---:B------:R-:W-:Y:S01]  /*afb0*/  IADD3 R143, R92.reuse, 0x100, RZ ;  /* 0x000001005c8f7810 */ /* 0x040fe20007ffe0ff */
[----:B------:R-:W-:Y:S01]  /*afc0*/  FADD.FTZ R67, R67, R144 ;  /* 0x0000009043437221 */ /* 0x000fe20000010000 */
[----:B------:R-:W-:Y:S01]  /*afd0*/  IADD3 R145, R92, 0x180, RZ ;  /* 0x000001805c917810 */ /* 0x000fe20007ffe0ff */
[----:B------:R-:W-:Y:S01]  /*afe0*/  FADD.FTZ R179, R179, -R182 ;  /* 0x800000b6b3b37221 */ /* 0x000fe20000010000 */
[----:B------:R-:W0:Y:S01]  /*aff0*/  LDS R65, [R65+0x2300] ;  /* 0x0023000041417984 */ /* 0x000e220000000800 */
[----:B------:R-:W-:Y:S01]  /*b000*/  LEA.HI.SX32 R144, R143, R92, 0x1b ;  /* 0x0000005c8f907211 */ /* 0x000fe200078fdaff */
[----:B------:R-:W-:Y:S01]  /*b010*/  FADD.FTZ R141, R154, R141 ;  /* 0x0000008d9a8d7221 */ /* 0x000fe20000010000 */
[----:B------:R-:W-:-:S02]  /*b020*/  MOV R2, R64 ;  /* 0x0000004000027202 */ /* 0x000fc40000000f00 */
[C---:B------:R-:W-:Y:S02]  /*b030*/  ISETP.GE.AND P1, PT, R66.reuse, 0x101, PT ;  /* 0x000001014200780c */ /* 0x040fe40003f26270 */
[----:B------:R-:W-:Y:S02]  /*b040*/  ISETP.GE.AND P2, PT, R66, 0x181, PT ;  /* 0x000001814200780c */ /* 0x000fe40003f46270 */
[----:B------:R-:W-:Y:S02]  /*b050*/  LEA.HI.SX32 R64, R145, R92, 0x1b ;  /* 0x0000005c91407211 */ /* 0x000fe400078fdaff */
[----:B------:R-:W-:Y:S01]  /*b060*/  LEA R144, R144, R91, 0x2 ;  /* 0x0000005b90907211 */ /* 0x000fe200078e10ff */
[----:B------:R-:W-:Y:S08]  /*b070*/  @!P0 BRA `(.L_x_4201) ;  /* 0x0000000000048947 */ /* 0x000ff00003800000 */
[----:B0-----:R1:W-:Y:S02]  /*b080*/  REDG.E.ADD.F32.FTZ.RN.STRONG.GPU desc[UR22][R2.64+-0x3e00], R65 ;  /* 0xffc20041020079a6 */ /* 0x0013e4000c10f396 */
.L_x_4201:
[----:B------:R-:W-:Y:S05]  /*b090*/  BSYNC B0 ;  /* 0x0000000000007941 */ /* 0x000fea0003800000 */
.L_x_4200:
[----:B01----:R0:W1:Y:S01]  /*b0a0*/  LDS R65, [R144+0x2500] ;  /* 0x0025000090417984 */ /* 0x0030620000000800 */
[----:B------:R-:W-:Y:S01]  /*b0b0*/  BSSY B0, `(.L_x_4202) ;  /* 0x0000004000007945 */ /* 0x000fe20003800000 */
[----:B------:R-:W-:-:S03]  /*b0c0*/  LEA R64, R64, R91, 0x2 ;  /* 0x0000005b40407211 */ /* 0x000fc600078e10ff */
[----:B------:R-:W-:Y:S05]  /*b0d0*/  @!P1 BRA `(.L_x_4203) ;  /* 0x0000000000049947 */ /* 0x000fea0003800000 */
[----:B-1----:R2:W-:Y:S02]  /*b0e0*/  REDG.E.ADD.F32.FTZ.RN.STRONG.GPU desc[UR22][R2.64+-0x3c00], R65 ;  /* 0xffc40041020079a6 */ /* 0x0025e4000c10f396 */
.L_x_4203:
[----:B------:R-:W-:Y:S05]  /*b0f0*/  BSYNC B0 ;  /* 0x0000000000007941 */ /* 0x000fea0003800000 */
.L_x_4202:
[----:B-12---:R1:W2:Y:S01]  /*b100*/  LDS R65, [R64+0x2700] ;  /* 0x0027000040417984 */ /* 0x0062a20000000800 */
[----:B------:R-:W-:Y:S01]  /*b110*/  BSSY B0, `(.L_x_4204) ;  /* 0x0000005000007945 */ /* 0x000fe20003800000 */
[C---:B------:R-:W-:Y:S02]  /*b120*/  IADD3 R145, R92.reuse, 0x200, RZ ;  /* 0x000002005c917810 */ /* 0x040fe40007ffe0ff */
[----:B------:R-:W-:Y:S01]  /*b130*/  IADD3 R143, R92, 0x280, RZ ;  /* 0x000002805c8f7810 */ /* 0x000fe20007ffe0ff */
[----:B------:R-:W-:Y:S06]  /*b140*/  @!P2 BRA `(.L_x_4205) ;  /* 0x000000000004a947 */ /* 0x000fec0003800000 */
[----:B--2---:R3:W-:Y:S02]  /*b150*/  REDG.E.ADD.F32.FTZ.RN.STRONG.GPU desc[UR22][R2.64+-0x3a00], R65 ;  /* 0xffc60041020079a6 */ /* 0x0047e4000c10f396 */
.L_x_4205:
[----:B------:R-:W-:Y:S05]  /*b160*/  BSYNC B0 ;  /* 0x0000000000007941 */ /* 0x000fea0003800000 */
.L_x_4204:
        /* <DEDUP_REMOVED lines=18> */
.L_x_4207:
[----:B------:R-:W-:Y:S05]  /*b290*/  BSYNC B0 ;  /* 0x0000000000007941 */ /* 0x000fea0003800000 */
.L_x_4206:
[----:B0-2---:R0:W1:Y:S01]  /*b2a0*/  LDS R65, [R144+0x2b00] ;  /* 0x002b000090417984 */ /* 0x0050620000000800 */
[----:B------:R-:W-:Y:S01]  /*b2b0*/  BSSY B0, `(.L_x_4208) ;  /* 0x0000006000007945 */ /* 0x000fe20003800000 */
[----:B------:R-:W-:Y:S02]  /*b2c0*/  IADD3 R145, R92, 0x400, RZ ;  /* 0x000004005c917810 */ /* 0x000fe40007ffe0ff */
[----:B------:R-:W-:Y:S02]  /*b2d0*/  LEA.HI.SX32 R64, R143, R92, 0x1b ;  /* 0x0000005c8f407211 */ /* 0x000fe400078fdaff */
[----:B------:R-:W-:Y:S01]  /*b2e0*/  LEA R146, R146, R91, 0x2 ;  /* 0x0000005b92927211 */ /* 0x000fe200078e10ff */
[----:B------:R-:W-:Y:S06]  /*b2f0*/  @!P0 BRA `(.L_x_4209) ;  /* 0x0000000000048947 */ /* 0x000fec0003800000 */
[----:B-1----:R2:W-:Y:S02]  /*b300*/  REDG.E.ADD.F32.FTZ.RN.STRONG.GPU desc[UR22][R2.64+-0x3600], R65 ;  /* 0xffca0041020079a6 */ /* 0x0025e4000c10f396 */
.L_x_4209:
[----:B------:R-:W-:Y:S05]  /*b310*/  BSYNC B0 ;  /* 0x0000000000007941 */ /* 0x000fea0003800000 */
.L_x_4208:
[----:B-12---:R1:W2:Y:S01]  /*b320*/  LDS R65, [R146+0x2d00] ;  /* 0x002d000092417984 */ /* 0x0062a20000000800 */
[----:B------:R-:W-:Y:S01]  /*b330*/  BSSY B0, `(.L_x_4210) ;  /* 0x0000006000007945 */ /* 0x000fe20003800000 */
[----:B------:R-:W-:Y:S02]  /*b340*/  IADD3 R143, R92, 0x480, RZ ;  /* 0x000004805c8f7810 */ /* 0x000fe40007ffe0ff */
[----:B0-----:R-:W-:Y:S02]  /*b350*/  LEA.HI.SX32 R144, R145, R92, 0x1b ;  /* 0x0000005c91907211 */ /* 0x001fe400078fdaff */
[----:B------:R-:W-:Y:S01]  /*b360*/  LEA R147, R64, R91, 0x2 ;  /* 0x0000005b40937211 */ /* 0x000fe200078e10ff */
[----:B------:R-:W-:Y:S06]  /*b370*/  @!P1 BRA `(.L_x_4211) ;  /* 0x0000000000049947 */ /* 0x000fec0003800000 */
[----:B--2---:R0:W-:Y:S02]  /*b380*/  REDG.E.ADD.F32.FTZ.RN.STRONG.GPU desc[UR22][R2.64+-0x3400], R65 ;  /* 0xffcc0041020079a6 */ /* 0x0041e4000c10f396 */
.L_x_4211:
[----:B------:R-:W-:Y:S05]  /*b390*/  BSYNC B0 ;  /* 0x0000000000007941 */ /* 0x000fea0003800000 */
.L_x_4210:
[----:B0-2---:R0:W2:Y:S01]  /*b3a0*/  LDS R65, [R147+0x2f00] ;  /* 0x002f000093417984 */ /* 0x0050a20000000800 */
[----:B------:R-:W-:Y:S01]  /*b3b0*/  BSSY B0, `(.L_x_4212) ;  /* 0x0000006000007945 */ /* 0x000fe20003800000 */
[----:B------:R-:W-:Y:S02]  /*b3c0*/  LEA.HI.SX32 R64, R143, R92, 0x1b ;  /* 0x0000005c8f407211 */ /* 0x000fe400078fdaff */
[----:B------:R-:W-:Y:S02]  /*b3d0*/  IADD3 R145, R92, 0x500, RZ ;  /* 0x000005005c917810 */ /* 0x000fe40007ffe0ff */
[----:B------:R-:W-:Y:S01]  /*b3e0*/  LEA R143, R144, R91, 0x2 ;  /* 0x0000005b908f7211 */ /* 0x000fe200078e10ff */
[----:B------:R-:W-:Y:S06]  /*b3f0*/  @!P2 BRA `(.L_x_4213) ;  /* 0x000000000004a947 */ /* 0x000fec0003800000 */
[----:B--2---:R3:W-:Y:S02]  /*b400*/  REDG.E.ADD.F32.FTZ.RN.STRONG.GPU desc[UR22][R2.64+-0x3200], R65 ;  /* 0xffce0041020079a6 */ /* 0x0047e4000c10f396 */
.L_x_4213:
[----:B------:R-:W-:Y:S05]  /*b410*/  BSYNC B0 ;  /* 0x0000000000007941 */ /* 0x000fea0003800000 */
.L_x_4212:
[----:B--23--:R2:W3:Y:S01]  /*b420*/  LDS R65, [R143+0x3100] ;  /* 0x003100008f417984 */ /* 0x00c4e20000000800 */
[----:B------:R-:W-:Y:S01]  /*b430*/  BSSY B0, `(.L_x_4214) ;  /* 0x0000005000007945 */ /* 0x000fe20003800000 */
[----:B------:R-:W-:Y:S02]  /*b440*/  LEA.HI.SX32 R144, R145, R92, 0x1b ;  /* 0x0000005c91907211 */ /* 0x000fe400078fdaff */
[----:B------:R-:W-:Y:S01]  /*b450*/  LEA R64, R64, R91, 0x2 ;  /* 0x0000005b40407211 */ /* 0x000fe200078e10ff */
[----:B------:R-:W-:Y:S06]  /*b460*/  @!P3 BRA `(.L_x_4215) ;  /* 0x000000000004b947 */ /* 0x000fec0003800000 */
[----:B---3--:R3:W-:Y:S02]  /*b470*/  REDG.E.ADD.F32.FTZ.RN.STRONG.GPU desc[UR22][R2.64+-0x3000], R65 ;  /* 0xffd00041020079a6 */ /* 0x0087e4000c10f396 */
.L_x_4215:
[----:B------:R-:W-:Y:S05]  /*b480*/  BSYNC B0 ;  /* 0x0000000000007941 */ /* 0x000fea0003800000 */
.L_x_4214:
[----:B---3--:R3:W0:Y:S01]  /*b490*/  LDS R65, [R64+0x3300] ;  /* 0x0033000040417984 */ /* 0x0086220000000800 */
[----:B------:R-:W-:Y:S01]  /*b4a0*/  BSSY B0, `(.L_x_4216) ;  /* 0x0000004000007945 */ /* 0x000fe20003800000 */
[----:B------:R-:W-:-:S03]  /*b4b0*/  LEA R144, R144, R91, 0x2 ;  /* 0x0000005b90907211 */ /* 0x000fc600078e10ff */
[----:B------:R-:W-:Y:S05]  /*b4c0*/  @!P4 BRA `(.L_x_4217) ;  /* 0x000000000004c947 */ /* 0x000fea0003800000 */
[----:B0-----:R0:W-:Y:S02]  /*b4d0*/  REDG.E.ADD.F32.FTZ.RN.STRONG.GPU desc[UR22][R2.64+-0x2e00], R65 ;  /* 0xffd20041020079a6 */ /* 0x0011e4000c10f396 */
.L_x_4217:
[----:B------:R-:W-:Y:S05]  /*b4e0*/  BSYNC B0 ;  /* 0x0000000000007941 */ /* 0x000fea0003800000 */
.L_x_4216:
[----:B0-----:R0:W0:Y:S01]  /*b4f0*/  LDS R65, [R144+0x3500] ;  /* 0x0035000090417984 */ /* 0x0010220000000800 */
[----:B------:R-:W-:Y:S01]  /*b500*/  BSSY B0, `(.L_x_4218) ;  /* 0x0000005000007945 */ /* 0x000fe20003800000 */
[C---:B--2---:R-:W-:Y:S02]  /*b510*/  IADD3 R143, R92.reuse, 0x580, RZ ;  /* 0x000005805c8f7810 */ /* 0x044fe40007ffe0ff */
[----:B------:R-:W-:Y:S01]  /*b520*/  IADD3 R145, R92, 0x600, RZ ;  /* 0x000006005c917810 */ /* 0x000fe20007ffe0ff */
[----:B------:R-:W-:Y:S06]  /*b530*/  @!P5 BRA `(.L_x_4219) ;  /* 0x000000000004d947 */ /* 0x000fec0003800000 */
[----:B0-----:R2:W-:Y:S02]  /*b540*/  REDG.E.ADD.F32.FTZ.RN.STRONG.GPU desc[UR22][R2.64+-0x2c00], R65 ;  /* 0xffd40041020079a6 */ /* 0x0015e4000c10f396 */
.L_x_4219:
[----:B------:R-:W-:Y:S05]  /*b550*/  BSYNC B0 ;  /* 0x0000000000007941 */ /* 0x000fea0003800000 */
.L_x_4218:
        /* <DEDUP_REMOVED lines=18> */
.L_x_4221:
[----:B------:R-:W-:Y:S05]  /*b680*/  BSYNC B0 ;  /* 0x0000000000007941 */ /* 0x000fea0003800000 */
.L_x_4220:
[----:B01----:R0:W1:Y:S01]  /*b690*/  LDS R65, [R144+0x3900] ;  /* 0x0039000090417984 */ /* 0x0030620000000800 */
[----:B------:R-:W-:Y:S01]  /*b6a0*/  BSSY B0, `(.L_x_4222) ;  /* 0x0000006000007945 */ /* 0x000fe20003800000 */
[----:B------:R-:W-:Y:S02]  /*b6b0*/  IADD3 R145, R92, 0x780, RZ ;  /* 0x000007805c917810 */ /* 0x000fe40007ffe0ff */
[----:B------:R-:W-:Y:S02]  /*b6c0*/  LEA.HI.SX32 R64, R143, R92, 0x1b ;  /* 0x0000005c8f407211 */ /* 0x000fe400078fdaff */
[----:B------:R-:W-:Y:S01]  /*b6d0*/  LEA R146, R146, R91, 0x2 ;  /* 0x0000005b92927211 */ /* 0x000fe200078e10ff */
[----:B------:R-:W-:Y:S06]  /*b6e0*/  @!P0 BRA `(.L_x_4223) ;  /* 0x0000000000048947 */ /* 0x000fec0003800000 */
[----:B-1----:R2:W-:Y:S02]  /*b6f0*/  REDG.E.ADD.F32.FTZ.RN.STRONG.GPU desc[UR22][R2.64+-0x2800], R65 ;  /* 0xffd80041020079a6 */ /* 0x0025e4000c10f396 */
.L_x_4223:
[----:B------:R-:W-:Y:S05]  /*b700*/  BSYNC B0 ;  /* 0x0000000000007941 */ /* 0x000fea0003800000 */
.L_x_4222:
[----:B-12---:R1:W2:Y:S01]  /*b710*/  LDS R65, [R146+0x3b00] ;  /* 0x003b000092417984 */ /* 0x0062a20000000800 */
[----:B------:R-:W-:Y:S01]  /*b720*/  BSSY B0, `(.L_x_4224) ;  /* 0x0000006000007945 */ /* 0x000fe20003800000 */
[----:B------:R-:W-:Y:S02]  /*b730*/  IADD3 R143, R92, 0x800, RZ ;  /* 0x000008005c8f7810 */ /* 0x000fe40007ffe0ff */
[----:B0-----:R-:W-:Y:S02]  /*b740*/  LEA.HI.SX32 R144, R145, R92, 0x1b ;  /* 0x0000005c91907211 */ /* 0x001fe400078fdaff */
[----:B------:R-:W-:Y:S01]  /*b750*/  LEA R147, R64, R91, 0x2 ;  /* 0x0000005b40937211 */ /* 0x000fe200078e10ff */
[----:B------:R-:W-:Y:S06]  /*b760*/  @!P1 BRA `(.L_x_4225) ;  /* 0x0000000000049947 */ /* 0x000fec0003800000 */
[----:B--2---:R0:W-:Y:S02]  /*b770*/  REDG.E.ADD.F32.FTZ.RN.STRONG.GPU desc[UR22][R2.64+-0x2600], R65 ;  /* 0xffda0041020079a6 */ /* 0x0041e4000c10f396 */
.L_x_4225:
[----:B------:R-:W-:Y:S05]  /*b780*/  BSYNC B0 ;  /* 0x0000000000007941 */ /* 0x000fea0003800000 */
.L_x_4224:
[----:B0-2---:R0:W2:Y:S01]  /*b790*/  LDS R65, [R147+0x3d00] ;  /* 0x003d000093417984 */ /* 0x0050a20000000800 */
[----:B------:R-:W-:Y:S01]  /*b7a0*/  BSSY B0, `(.L_x_4226) ;  /* 0x0000006000007945 */ /* 0x000fe20003800000 */
[----:B------:R-:W-:Y:S02]  /*b7b0*/  LEA.HI.SX32 R64, R143, R92, 0x1b ;  /* 0x0000005c8f407211 */ /* 0x000fe400078fdaff */
[----:B------:R-:W-:Y:S02]  /*b7c0*/  IADD3 R145, R92, 0x880, RZ ;  /* 0x000008805c917810 */ /* 0x000fe40007ffe0ff */
[----:B------:R-:W-:Y:S01]  /*b7d0*/  LEA R143, R144, R91, 0x2 ;  /* 0x0000005b908f7211 */ /* 0x000fe200078e10ff */
[----:B------:R-:W-:Y:S06]  /*b7e0*/  @!P2 BRA `(.L_x_4227) ;  /* 0x000000000004a947 */ /* 0x000fec0003800000 */
[----:B--2---:R3:W-:Y:S02]  /*b7f0*/  REDG.E.ADD.F32.FTZ.RN.STRONG.GPU desc[UR22][R2.64+-0x2400], R65 ;  /* 0xffdc0041020079a6 */ /* 0x0047e4000c10f396 */
.L_x_4227:
[----:B------:R-:W-:Y:S05]  /*b800*/  BSYNC B0 ;  /* 0x0000000000007941 */ /* 0x000fea0003800000 */
.L_x_4226:
[----:B--23--:R2:W3:Y:S01]  /*b810*/  LDS R65, [R143+0x3f00] ;  /* 0x003f00008f417984 */ /* 0x00c4e20000000800 */
[----:B------:R-:W-:Y:S01]  /*b820*/  BSSY B0, `(.L_x_4228) ;  /* 0x0000005000007945 */ /* 0x000fe20003800000 */
[----:B------:R-:W-:Y:S02]  /*b830*/  LEA.HI.SX32 R144, R145, R92, 0x1b ;  /* 0x0000005c91907211 */ /* 0x000fe400078fdaff */
[----:B------:R-:W-:Y:S01]  /*b840*/  LEA R64, R64, R91, 0x2 ;  /* 0x0000005b40407211 */ /* 0x000fe200078e10ff */
[----:B------:R-:W-:Y:S06]  /*b850*/  @!P3 BRA `(.L_x_4229) ;  /* 0x000000000004b947 */ /* 0x000fec0003800000 */
[----:B---3--:R3:W-:Y:S02]  /*b860*/  REDG.E.ADD.F32.FTZ.RN.STRONG.GPU desc[UR22][R2.64+-0x2200], R65 ;  /* 0xffde0041020079a6 */ /* 0x0087e4000c10f396 */
.L_x_4229:
[----:B------:R-:W-:Y:S05]  /*b870*/  BSYNC B0 ;  /* 0x0000000000007941 */ /* 0x000fea0003800000 */
.L_x_4228:
[----:B---3--:R3:W0:Y:S01]  /*b880*/  LDS R65, [R64+0x4100] ;  /* 0x0041000040417984 */ /* 0x0086220000000800 */
[----:B------:R-:W-:Y:S01]  /*b890*/  BSSY B0, `(.L_x_4230) ;  /* 0x0000004000007945 */ /* 0x000fe20003800000 */
[----:B------:R-:W-:-:S03]  /*b8a0*/  LEA R144, R144, R91, 0x2 ;  /* 0x0000005b90907211 */ /* 0x000fc600078e10ff */
[----:B------:R-:W-:Y:S05]  /*b8b0*/  @!P4 BRA `(.L_x_4231) ;  /* 0x000000000004c947 */ /* 0x000fea0003800000 */
[----:B0-----:R0:W-:Y:S02]  /*b8c0*/  REDG.E.ADD.F32.FTZ.RN.STRONG.GPU desc[UR22][R2.64+-0x2000], R65 ;  /* 0xffe00041020079a6 */ /* 0x0011e4000c10f396 */
.L_x_4231:
[----:B------:R-:W-:Y:S05]  /*b8d0*/  BSYNC B0 ;  /* 0x0000000000007941 */ /* 0x000fea0003800000 */
.L_x_4230:
[----:B0-----:R0:W0:Y:S01]  /*b8e0*/  LDS R65, [R144+0x4300] ;  /* 0x0043000090417984 */ /* 0x0010220000000800 */
[----:B------:R-:W-:Y:S01]  /*b8f0*/  BSSY B0, `(.L_x_4232) ;  /* 0x0000005000007945 */ /* 0x000fe20003800000 */
[C---:B--2---:R-:W-:Y:S02]  /*b900*/  IADD3 R143, R92.reuse, 0x900, RZ ;  /* 0x000009005c8f7810 */ /* 0x044fe40007ffe0ff */
[----:B------:R-:W-:Y:S01]  /*b910*/  IADD3 R145, R92, 0x980, RZ ;  /* 0x000009805c917810 */ /* 0x000fe20007ffe0ff */
[----:B------:R-:W-:Y:S06]  /*b920*/  @!P5 BRA `(.L_x_4233) ;  /* 0x000000000004d947 */ /* 0x000fec0003800000 */
[----:B0-----:R2:W-:Y:S02]  /*b930*/  REDG.E.ADD.F32.FTZ.RN.STRONG.GPU desc[UR22][R2.64+-0x1e00], R65 ;  /* 0xffe20041020079a6 */ /* 0x0015e4000c10f396 */
.L_x_4233:
[----:B------:R-:W-:Y:S05]  /*b940*/  BSYNC B0 ;  /* 0x0000000000007941 */ /* 0x000fea0003800000 */
.L_x_4232:
        /* <DEDUP_REMOVED lines=18> */
.L_x_4235:
[----:B------:R-:W-:Y:S05]  /*ba70*/  BSYNC B0 ;  /* 0x0000000000007941 */ /* 0x000fea0003800000 */
.L_x_4234:
[----:B01----:R0:W1:Y:S01]  /*ba80*/  LDS R65, [R144+0x4700] ;  /* 0x0047000090417984 */ /* 0x0030620000000800 */
[----:B------:R-:W-:Y:S01]  /*ba90*/  BSSY B0, `(.L_x_4236) ;  /* 0x0000006000007945 */ /* 0x000fe20003800000 */
[----:B------:R-:W-:Y:S02]  /*baa0*/  IADD3 R145, R92, 0xb00, RZ ;  /* 0x00000b005c917810 */ /* 0x000fe40007ffe0ff */
[----:B------:R-:W-:Y:S02]  /*bab0*/  LEA.HI.SX32 R64, R143, R92, 0x1b ;  /* 0x0000005c8f407211 */ /* 0x000fe400078fdaff */
[----:B------:R-:W-:Y:S01]  /*bac0*/  LEA R146, R146, R91, 0x2 ;  /* 0x0000005b92927211 */ /* 0x000fe200078e10ff */
[----:B------:R-:W-:Y:S06]  /*bad0*/  @!P0 BRA `(.L_x_4237) ;  /* 0x0000000000048947 */ /* 0x000fec0003800000 */
[----:B-1----:R2:W-:Y:S02]  /*bae0*/  REDG.E.ADD.F32.FTZ.RN.STRONG.GPU desc[UR22][R2.64+-0x1a00], R65 ;  /* 0xffe60041020079a6 */ /* 0x0025e4000c10f396 */
.L_x_4237:
[----:B------:R-:W-:Y:S05]  /*baf0*/  BSYNC B0 ;  /* 0x0000000000007941 */ /* 0x000fea0003800000 */
.L_x_4236:
[----:B-12---:R1:W2:Y:S01]  /*bb00*/  LDS R65, [R146+0x4900] ;  /* 0x0049000092417984 */ /* 0x0062a20000000800 */
[----:B------:R-:W-:Y:S01]  /*bb10*/  BSSY B0, `(.L_x_4238) ;  /* 0x0000006000007945 */ /* 0x000fe20003800000 */
[----:B------:R-:W-:Y:S02]  /*bb20*/  IADD3 R143, R92, 0xb80, RZ ;  /* 0x00000b805c8f7810 */ /* 0x000fe40007ffe0ff */
[----:B0-----:R-:W-:Y:S02]  /*bb30*/  LEA.HI.SX32 R144, R145, R92, 0x1b ;  /* 0x0000005c91907211 */ /* 0x001fe400078fdaff */
[----:B------:R-:W-:Y:S01]  /*bb40*/  LEA R147, R64, R91, 0x2 ;  /* 0x0000005b40937211 */ /* 0x000fe200078e10ff */
[----:B------:R-:W-:Y:S06]  /*bb50*/  @!P1 BRA `(.L_x_4239) ;  /* 0x0000000000049947 */ /* 0x000fec0003800000 */
[----:B--2---:R0:W-:Y:S02]  /*bb60*/  REDG.E.ADD.F32.FTZ.RN.STRONG.GPU desc[UR22][R2.64+-0x1800], R65 ;  /* 0xffe80041020079a6 */ /* 0x0041e4000c10f396 */
.L_x_4239:
[----:B------:R-:W-:Y:S05]  /*bb70*/  BSYNC B0 ;  /* 0x0000000000007941 */ /* 0x000fea0003800000 */
.L_x_4238:
[----:B0-2---:R0:W2:Y:S01]  /*bb80*/  LDS R65, [R147+0x4b00] ;  /* 0x004b000093417984 */ /* 0x0050a20000000800 */
[----:B------:R-:W-:Y:S01]  /*bb90*/  BSSY B0, `(.L_x_4240) ;  /* 0x0000006000007945 */ /* 0x000fe20003800000 */
[----:B------:R-:W-:Y:S02]  /*bba0*/  LEA.HI.SX32 R64, R143, R92, 0x1b ;  /* 0x0000005c8f407211 */ /* 0x000fe400078fdaff */
[----:B------:R-:W-:Y:S02]  /*bbb0*/  IADD3 R145, R92, 0xc00, RZ ;  /* 0x00000c005c917810 */ /* 0x000fe40007ffe0ff */
[----:B------:R-:W-:Y:S01]  /*bbc0*/  LEA R143, R144, R91, 0x2 ;  /* 0x0000005b908f7211 */ /* 0x000fe200078e10ff */
[----:B------:R-:W-:Y:S06]  /*bbd0*/  @!P2 BRA `(.L_x_4241) ;  /* 0x000000000004a947 */ /* 0x000fec0003800000 */
[----:B--2---:R3:W-:Y:S02]  /*bbe0*/  REDG.E.ADD.F32.FTZ.RN.STRONG.GPU desc[UR22][R2.64+-0x1600], R65 ;  /* 0xffea0041020079a6 */ /* 0x0047e4000c10f396 */
.L_x_4241:
[----:B------:R-:W-:Y:S05]  /*bbf0*/  BSYNC B0 ;  /* 0x0000000000007941 */ /* 0x000fea0003800000 */
.L_x_4240:
[----:B--23--:R2:W3:Y:S01]  /*bc00*/  LDS R65, [R143+0x4d00] ;  /* 0x004d00008f417984 */ /* 0x00c4e20000000800 */
[----:B------:R-:W-:Y:S01]  /*bc10*/  BSSY B0, `(.L_x_4242) ;  /* 0x0000005000007945 */ /* 0x000fe20003800000 */
[----:B------:R-:W-:Y:S02]  /*bc20*/  LEA.HI.SX32 R144, R145, R92, 0x1b ;  /* 0x0000005c91907211 */ /* 0x000fe400078fdaff */
[----:B------:R-:W-:Y:S01]  /*bc30*/  LEA R64, R64, R91, 0x2 ;  /* 0x0000005b40407211 */ /* 0x000fe200078e10ff */
[----:B------:R-:W-:Y:S06]  /*bc40*/  @!P3 BRA `(.L_x_4243) ;  /* 0x000000000004b947 */ /* 0x000fec0003800000 */
[----:B---3--:R3:W-:Y:S02]  /*bc50*/  REDG.E.ADD.F32.FTZ.RN.STRONG.GPU desc[UR22][R2.64+-0x1400], R65 ;  /* 0xffec0041020079a6 */ /* 0x0087e4000c10f396 */
.L_x_4243:
[----:B------:R-:W-:Y:S05]  /*bc60*/  BSYNC B0 ;  /* 0x0000000000007941 */ /* 0x000fea0003800000 */
.L_x_4242:
[----:B---3--:R3:W0:Y:S01]  /*bc70*/  LDS R65, [R64+0x4f00] ;  /* 0x004f000040417984 */ /* 0x0086220000000800 */
[----:B------:R-:W-:Y:S01]  /*bc80*/  BSSY B0, `(.L_x_4244) ;  /* 0x0000004000007945 */ /* 0x000fe20003800000 */
[----:B------:R-:W-:-:S03]  /*bc90*/  LEA R144, R144, R91, 0x2 ;  /* 0x0000005b90907211 */ /* 0x000fc600078e10ff */
[----:B------:R-:W-:Y:S05]  /*bca0*/  @!P4 BRA `(.L_x_4245) ;  /* 0x000000000004c947 */ /* 0x000fea0003800000 */
[----:B0-----:R0:W-:Y:S02]  /*bcb0*/  REDG.E.ADD.F32.FTZ.RN.STRONG.GPU desc[UR22][R2.64+-0x1200], R65 ;  /* 0xffee0041020079a6 */ /* 0x0011e4000c10f396 */
.L_x_4245:
[----:B------:R-:W-:Y:S05]  /*bcc0*/  BSYNC B0 ;  /* 0x0000000000007941 */ /* 0x000fea0003800000 */
.L_x_4244:
[----:B0-----:R0:W0:Y:S01]  /*bcd0*/  LDS R65, [R144+0x5100] ;  /* 0x0051000090417984 */ /* 0x0010220000000800 */
[----:B------:R-:W-:Y:S01]  /*bce0*/  BSSY B0, `(.L_x_4246) ;  /* 0x0000005000007945 */ /* 0x000fe20003800000 */
[C---:B--2---:R-:W-:Y:S02]  /*bcf0*/  IADD3 R143, R92.reuse, 0xc80, RZ ;  /* 0x00000c805c8f7810 */ /* 0x044fe40007ffe0ff */
[----:B------:R-:W-:Y:S01]  /*bd00*/  IADD3 R145, R92, 0xd00, RZ ;  /* 0x00000d005c917810 */ /* 0x000fe20007ffe0ff */
[----:B------:R-:W-:Y:S06]  /*bd10*/  @!P5 BRA `(.L_x_4247) ;  /* 0x000000000004d947 */ /* 0x000fec0003800000 */
[----:B0-----:R2:W-:Y:S02]  /*bd20*/  REDG.E.ADD.F32.FTZ.RN.STRONG.GPU desc[UR22][R2.64+-0x1000], R65 ;  /* 0xfff00041020079a6 */ /* 0x0015e4000c10f396 */
.L_x_4247:
[----:B------:R-:W-:Y:S05]  /*bd30*/  BSYNC B0 ;  /* 0x0000000000007941 */ /* 0x000fea0003800000 */
.L_x_4246:
        /* <DEDUP_REMOVED lines=18> */
.L_x_4249:
[----:B------:R-:W-:Y:S05]  /*be60*/  BSYNC B0 ;  /* 0x0000000000007941 */ /* 0x000fea0003800000 */
.L_x_4248:
[----:B01----:R0:W1:Y:S01]  /*be70*/  LDS R65, [R144+0x5500] ;  /* 0x0055000090417984 */ /* 0x0030620000000800 */
[----:B------:R-:W-:Y:S01]  /*be80*/  BSSY B0, `(.L_x_4250) ;  /* 0x0000006000007945 */ /* 0x000fe20003800000 */
[----:B------:R-:W-:Y:S02]  /*be90*/  IADD3 R145, R92, 0xe80, RZ ;  /* 0x00000e805c917810 */ /* 0x000fe40007ffe0ff */
[----:B------:R-:W-:Y:S02]  /*bea0*/  LEA.HI.SX32 R64, R143, R92, 0x1b ;  /* 0x0000005c8f407211 */ /* 0x000fe400078fdaff */
[----:B------:R-:W-:Y:S01]  /*beb0*/  LEA R146, R146, R91, 0x2 ;  /* 0x0000005b92927211 */ /* 0x000fe200078e10ff */
[----:B------:R-:W-:Y:S06]  /*bec0*/  @!P0 BRA `(.L_x_4251) ;  /* 0x0000000000048947 */ /* 0x000fec0003800000 */
[----:B-1----:R2:W-:Y:S02]  /*bed0*/  REDG.E.ADD.F32.FTZ.RN.STRONG.GPU desc[UR22][R2.64+-0xc00], R65 ;  /* 0xfff40041020079a6 */ /* 0x0025e4000c10f396 */
.L_x_4251:
[----:B------:R-:W-:Y:S05]  /*bee0*/  BSYNC B0 ;  /* 0x0000000000007941 */ /* 0x000fea0003800000 */
.L_x_4250:
[----:B-12---:R1:W2:Y:S01]  /*bef0*/  LDS R65, [R146+0x5700] ;  /* 0x0057000092417984 */ /* 0x0062a20000000800 */
[----:B------:R-:W-:Y:S01]  /*bf00*/  BSSY B0, `(.L_x_4252) ;  /* 0x0000006000007945 */ /* 0x000fe20003800000 */
[----:B------:R-:W-:Y:S02]  /*bf10*/  IADD3 R143, R92, 0xf00, RZ ;  /* 0x00000f005c8f7810 */ /* 0x000fe40007ffe0ff */
[----:B------:R-:W-:Y:S02]  /*bf20*/  LEA.HI.SX32 R66, R145, R92, 0x1b ;  /* 0x0000005c91427211 */ /* 0x000fe400078fdaff */
[----:B0-----:R-:W-:Y:S01]  /*bf30*/  LEA R144, R64, R91, 0x2 ;  /* 0x0000005b40907211 */ /* 0x001fe200078e10ff */
[----:B------:R-:W-:Y:S06]  /*bf40*/  @!P1 BRA `(.L_x_4253) ;  /* 0x0000000000049947 */ /* 0x000fec0003800000 */
[----:B--2---:R0:W-:Y:S02]  /*bf50*/  REDG.E.ADD.F32.FTZ.RN.STRONG.GPU desc[UR22][R2.64+-0xa00], R65 ;  /* 0xfff60041020079a6 */ /* 0x0041e4000c10f396 */
.L_x_4253:
[----:B------:R-:W-:Y:S05]  /*bf60*/  BSYNC B0 ;  /* 0x0000000000007941 */ /* 0x000fea0003800000 */
.L_x_4252:
[----:B0-2---:R0:W2:Y:S01]  /*bf70*/  LDS R65, [R144+0x5900] ;  /* 0x0059000090417984 */ /* 0x0050a20000000800 */
[----:B------:R-:W-:Y:S01]  /*bf80*/  BSSY B0, `(.L_x_4254) ;  /* 0x0000006000007945 */ /* 0x000fe20003800000 */
[----:B------:R-:W-:Y:S02]  /*bf90*/  LEA.HI.SX32 R64, R143, R92, 0x1b ;  /* 0x0000005c8f407211 */ /* 0x000fe400078fdaff */
[----:B------:R-:W-:Y:S02]  /*bfa0*/  IADD3 R145, R92, 0xf80, RZ ;  /* 0x00000f805c917810 */ /* 0x000fe40007ffe0ff */
[----:B------:R-:W-:Y:S01]  /*bfb0*/  LEA R143, R66, R91, 0x2 ;  /* 0x0000005b428f7211 */ /* 0x000fe200078e10ff */
[----:B------:R-:W-:Y:S06]  /*bfc0*/  @!P2 BRA `(.L_x_4255) ;  /* 0x000000000004a947 */ /* 0x000fec0003800000 */
[----:B--2---:R3:W-:Y:S02]  /*bfd0*/  REDG.E.ADD.F32.FTZ.RN.STRONG.GPU desc[UR22][R2.64+-0x800], R65 ;  /* 0xfff80041020079a6 */ /* 0x0047e4000c10f396 */
.L_x_4255:
[----:B------:R-:W-:Y:S05]  /*bfe0*/  BSYNC B0 ;  /* 0x0000000000007941 */ /* 0x000fea0003800000 */
.L_x_4254:
[----:B--23--:R2:W3:Y:S01]  /*bff0*/  LDS R65, [R143+0x5b00] ;  /* 0x005b00008f417984 */ /* 0x00c4e20000000800 */
[----:B------:R-:W-:Y:S01]  /*c000*/  BSSY B0, `(.L_x_4256) ;  /* 0x0000006000007945 */ /* 0x000fe20003800000 */
[----:B------:R-:W-:Y:S01]  /*c010*/  LEA.HI.SX32 R66, R145, R92, 0x1b ;  /* 0x0000005c91427211 */ /* 0x000fe200078fdaff */
[----:B------:R-:W-:Y:S01]  /*c020*/  FMUL.FTZ R71, R231, R71 ;  /* 0x00000047e7477220 */ /* 0x000fe20000410000 */
[----:B------:R-:W-:Y:S01]  /*c030*/  LEA R64, R64, R91, 0x2 ;  /* 0x0000005b40407211 */ /* 0x000fe200078e10ff */
[----:B------:R-:W-:Y:S06]  /*c040*/  @!P3 BRA `(.L_x_4257) ;  /* 0x000000000004b947 */ /* 0x000fec0003800000 */
[----:B---3--:R3:W-:Y:S02]  /*c050*/  REDG.E.ADD.F32.FTZ.RN.STRONG.GPU desc[UR22][R2.64+-0x600], R65 ;  /* 0xfffa0041020079a6 */ /* 0x0087e4000c10f396 */
.L_x_4257:
[----:B------:R-:W-:Y:S05]  /*c060*/  BSYNC B0 ;  /* 0x0000000000007941 */ /* 0x000fea0003800000 */
.L_x_4256:
[----:B---3--:R3:W1:Y:S01]  /*c070*/  LDS R65, [R64+0x5d00] ;  /* 0x005d000040417984 */ /* 0x0086620000000800 */
[----:B------:R-:W-:Y:S01]  /*c080*/  BSSY B0, `(.L_x_4258) ;  /* 0x0000005000007945 */ /* 0x000fe20003800000 */
[----:B------:R-:W-:Y:S01]  /*c090*/  LEA R66, R66, R91, 0x2 ;  /* 0x0000005b42427211 */ /* 0x000fe200078e10ff */
[----:B0-----:R-:W-:Y:S02]  /*c0a0*/  FFMA.FTZ R144, R216, R139, R71 ;  /* 0x0000008bd8907223 */ /* 0x001fe40000010047 */
[----:B------:R-:W-:Y:S05]  /*c0b0*/  @!P4 BRA `(.L_x_4259) ;  /* 0x000000000004c947 */ /* 0x000fea0003800000 */
[----:B-1----:R0:W-:Y:S02]  /*c0c0*/  REDG.E.ADD.F32.FTZ.RN.STRONG.GPU desc[UR22][R2.64+-0x400], R65 ;  /* 0xfffc0041020079a6 */ /* 0x0021e4000c10f396 */
.L_x_4259:
[----:B------:R-:W-:Y:S05]  /*c0d0*/  BSYNC B0 ;  /* 0x0000000000007941 */ /* 0x000fea0003800000 */
.L_x_4258:
[----:B01----:R0:W1:Y:S01]  /*c0e0*/  LDS R65, [R66+0x5f00] ;  /* 0x005f000042417984 */ /* 0x0030620000000800 */
[----:B------:R-:W-:Y:S01]  /*c0f0*/  BSSY B0, `(.L_x_4260) ;  /* 0x0000004000007945 */ /* 0x000fe20003800000 */
[----:B---3--:R-:W-:-:S03]  /*c100*/  FADD.FTZ R64, R67, R144 ;  /* 0x0000009043407221 */ /* 0x008fc60000010000 */
[----:B------:R-:W-:Y:S05]  /*c110*/  @!P5 BRA `(.L_x_4261) ;  /* 0x000000000004d947 */ /* 0x000fea0003800000 */
[----:B-1----:R3:W-:Y:S02]  /*c120*/  REDG.E.ADD.F32.FTZ.RN.STRONG.GPU desc[UR22][R2.64+-0x200], R65 ;  /* 0xfffe0041020079a6 */ /* 0x0027e4000c10f396 */
.L_x_4261:
[----:B------:R-:W-:Y:S05]  /*c130*/  BSYNC B0 ;  /* 0x0000000000007941 */ /* 0x000fea0003800000 */
.L_x_4260:
[----:B------:R-:W5:Y:S04]  /*c140*/  LDL R146, [R1+0x28] ;  /* 0x0000280001927983 */ /* 0x000f680000100800 */
[----:B------:R-:W4:Y:S04]  /*c150*/  LDL.LU R145, [R1] ;  /* 0x0000000001917983 */ /* 0x000f280000300800 */
[----:B--2---:R-:W2:Y:S01]  /*c160*/  LDL.LU R143, [R1+0x4] ;  /* 0x00000400018f7983 */ /* 0x004ea20000300800 */
[----:B-1-3--:R-:W-:Y:S01]  /*c170*/  MOV R65, R141 ;  /* 0x0000008d00417202 */ /* 0x00afe20000000f00 */
[----:B------:R-:W-:Y:S01]  /*c180*/  FMUL.FTZ R231, R231, R114 ;  /* 0x00000072e7e77220 */ /* 0x000fe20000410000 */
[----:B0-----:R-:W-:Y:S01]  /*c190*/  MOV R66, R177 ;  /* 0x000000b100427202 */ /* 0x001fe20000000f00 */
[----:B------:R-:W0:Y:S01]  /*c1a0*/  S2R R147, SR_LANEID ;  /* 0x0000000000937919 */ /* 0x000e220000000000 */
[----:B------:R-:W-:Y:S01]  /*c1b0*/  MOV R67, R179 ;  /* 0x000000b300437202 */ /* 0x000fe20000000f00 */
[----:B------:R-:W-:Y:S01]  /*c1c0*/  FMUL.FTZ R203, R203, R112 ;  /* 0x00000070cbcb7220 */ /* 0x000fe20000410000 */
[----:B------:R-:W-:Y:S01]  /*c1d0*/  FMUL.FTZ R109, R202, R109 ;  /* 0x0000006dca6d7220 */ /* 0x000fe20000410000 */
[----:B------:R-:W1:Y:S01]  /*c1e0*/  SHFL.DOWN PT, R2, R141, 0x1, 0x1f ;  /* 0x08201f008d027f89 */ /* 0x000e6200000e0000 */
[----:B------:R-:W-:Y:S01]  /*c1f0*/  ISETP.NE.AND P2, PT, R92, RZ, PT ;  /* 0x000000ff5c00720c */ /* 0x000fe20003f45270 */
[----:B------:R-:W-:Y:S01]  /*c200*/  FFMA.FTZ R111, R204, R111, R203 ;  /* 0x0000006fcc6f7223 */ /* 0x000fe200000100cb */
[----:B------:R-:W-:Y:S01]  /*c210*/  FFMA.FTZ R108, R230, R108, R109 ;  /* 0x0000006ce66c7223 */ /* 0x000fe2000001006d */
[----:B------:R-:W3:Y:S01]  /*c220*/  SHFL.DOWN PT, R71, R177, 0x1, 0x1f ;  /* 0x08201f00b1477f89 */ /* 0x000ee200000e0000 */
[----:B------:R-:W-:Y:S01]  /*c230*/  FMUL.FTZ R107, R200, R107 ;  /* 0x0000006bc86b7220 */ /* 0x000fe20000410000 */
[----:B------:R-:W-:Y:S01]  /*c240*/  FFMA.FTZ R4, R4, R189, R111 ;  /* 0x000000bd04047223 */ /* 0x000fe2000001006f */
[----:B------:R-:W-:Y:S01]  /*c250*/  FFMA.FTZ R5, R5, R94, R108 ;  /* 0x0000005e05057223 */ /* 0x000fe2000001006c */
[----:B------:R-:W3:Y:S01]  /*c260*/  SHFL.DOWN PT, R144, R179, 0x1, 0x1f ;  /* 0x08201f00b3907f89 */ /* 0x000ee200000e0000 */
[----:B------:R-:W-:Y:S01]  /*c270*/  FMUL.FTZ R104, R201, R104 ;  /* 0x00000068c9687220 */ /* 0x000fe20000410000 */
[----:B------:R-:W-:Y:S01]  /*c280*/  FADD.FTZ R31, R4, R31 ;  /* 0x0000001f041f7221 */ /* 0x000fe20000010000 */
[----:B------:R-:W-:Y:S01]  /*c290*/  FADD.FTZ R30, R5, R30 ;  /* 0x0000001e051e7221 */ /* 0x000fe20000010000 */
        /* <DEDUP_REMOVED lines=16> */
[C---:B0-----:R-:W-:Y:S01]  /*c3a0*/  ISETP.GT.AND P0, PT, R147.reuse, 0x1e, PT ;  /* 0x0000001e9300780c */ /* 0x041fe20003f04270 */
        /* <DEDUP_REMOVED lines=13> */
[----:B---3--:R-:W-:Y:S01]  /*c480*/  @!P0 FADD.FTZ R66, R66, R71 ;  /* 0x0000004742428221 */ /* 0x008fe20000010000 */
        /* <DEDUP_REMOVED lines=81> */
[----:B----4-:R-:W-:Y:S01]  /*c9a0*/  FADD.FTZ R145, R79, R145 ;  /* 0x000000914f917221 */ /* 0x010fe20000010000 */
[----:B--2---:R-:W-:-:S04]  /*c9b0*/  FADD.FTZ R143, R81, R143 ;  /* 0x0000008f518f7221 */ /* 0x004fc80000010000 */
        /* <DEDUP_REMOVED lines=35> */
.L_x_4263:
[----:B------:R-:W-:Y:S05]  /*cbf0*/  BSYNC B0 ;  /* 0x0000000000007941 */ /* 0x000fea0003800000 */
.L_x_4262:
[----:B------:R-:W-:Y:S02]  /*cc00*/  UIADD3 UR7, UR7, 0x1, URZ ;  /* 0x0000000107077890 */ /* 0x000fe4000fffe03f */
[----:B------:R-:W-:Y:S02]  /*cc10*/  UIADD3 UR8, UP1, UR8, 0x1, URZ ;  /* 0x0000000108087890 */ /* 0x000fe4000ff3e03f */
[----:B------:R-:W-:Y:S02]  /*cc20*/  UISETP.GE.AND UP0, UPT, UR7, UR54, UPT ;  /* 0x000000360700728c */ /* 0x000fe4000bf06270 */
[----:B------:R-:W-:-:S04]  /*cc30*/  UIADD3.X UR9, URZ, UR9, URZ, UP1, !UPT ;  /* 0x000000093f097290 */ /* 0x000fc80008ffe43f */
[----:B------:R-:W-:-:S13]  /*cc40*/  PLOP3.LUT P0, PT, PT, PT, UP0, 0x80, 0x0 ;  /* 0x000000000000781c */ /* 0x000fda0003f0f008 */
[----:B------:R-:W-:Y:S05]  /*cc50*/  @!P0 BRA `(.L_x_4264) ;  /* 0xffffff6c00808947 */ /* 0x000fea000383ffff */
.L_x_4169:
[----:B------:R-:W-:Y:S01]  /*cc60*/  BAR.SYNC.DEFER_BLOCKING 0x0 ;  /* 0x0000000000007b1d */ /* 0x000fe20000010000 */
[----:B------:R-:W-:-:S05]  /*cc70*/  MOV R2, 0x10 ;  /* 0x0000001000027802 */ /* 0x000fca0000000f00 */
[----:B------:R-:W-:Y:S01]  /*cc80*/  IMAD.WIDE R2, R89, R2, UR18 ;  /* 0x0000001259027e25 */ /* 0x000fe2000f8e0202 */
[----:B01----:R-:W4:Y:S01]  /*cc90*/  LDL.LU R66, [R1+0x4] ;  /* 0x0000040001427983 */ /* 0x003f220000300800 */
[----:B------:R-:W0:Y:S01]  /*cca0*/  S2R R65, SR_LANEID ;  /* 0x0000000000417919 */ /* 0x000e220000000000 */
[----:B------:R-:W-:Y:S01]  /*ccb0*/  F2FP.BF16.F32.PACK_AB R195, R194, R195 ;  /* 0x000000c3c2c3723e */ /* 0x000fe200000010ff */
[----:B------:R-:W-:Y:S01]  /*ccc0*/  UIADD3 UR7, UR15, -0x1, URZ ;  /* 0xffffffff0f077890 */ /* 0x000fe2000fffe03f */
[----:B------:R-:W4:Y:S01]  /*ccd0*/  LDL.LU R67, [R1] ;  /* 0x0000000001437983 */ /* 0x000f220000300800 */
[----:B------:R-:W-:-:S03]  /*cce0*/  ULDC.64 UR28, c[0x0][0x388] ;  /* 0x0000e200001c7ab9 */ /* 0x000fc60000000a00 */
[----:B------:R-:W5:Y:S04]  /*ccf0*/  LDL.LU R64, [R1+0x2c] ;  /* 0x00002c0001407983 */ /* 0x000f680000300800 */
[----:B------:R-:W5:Y:S04]  /*cd00*/  LDG.E.128 R4, desc[UR22][R2.64] ;  /* 0x0000001602047981 */ /* 0x000f68000c1e1d00 */
[----:B------:R-:W2:Y:S01]  /*cd10*/  LDG.E.128 R36, desc[UR22][R2.64+0x200] ;  /* 0x0002001602247981 */ /* 0x000ea2000c1e1d00 */
[----:B------:R-:W-:Y:S02]  /*cd20*/  F2FP.BF16.F32.PACK_AB R194, R196, R197 ;  /* 0x000000c5c4c2723e */ /* 0x000fe400000010ff */
[----:B0-----:R-:W-:-:S02]  /*cd30*/  IADD3 R0, R65, R65, R90 ;  /* 0x0000004141007210 */ /* 0x001fc40007ffe05a */
[----:B------:R-:W-:Y:S02]  /*cd40*/  LEA R90, R65, R90, 0x1 ;  /* 0x0000005a415a7211 */ /* 0x000fe400078e08ff */
[----:B------:R-:W-:Y:S01]  /*cd50*/  LEA R0, R0, R91, 0x4 ;  /* 0x0000005b00007211 */ /* 0x000fe200078e20ff */
[----:B-----5:R-:W-:Y:S04]  /*cd60*/  STS.128 [R64], R4 ;  /* 0x0000000440007388 */ /* 0x020fe80000000c00 */
[----:B--2---:R0:W-:Y:S01]  /*cd70*/  STS.128 [R64+0x200], R36 ;  /* 0x0002002440007388 */ /* 0x0041e20000000c00 */
[----:B------:R-:W-:-:S03]  /*cd80*/  NOP ;  /* 0x0000000000007918 */ /* 0x000fc60000000000 */
[----:B---3--:R-:W1:Y:S04]  /*cd90*/  LDS.128 R8, [R0] ;  /* 0x0000000000087984 */ /* 0x008e680000000c00 */
[----:B------:R-:W2:Y:S01]  /*cda0*/  LDS.128 R4, [R0+0x10] ;  /* 0x0000100000047984 */ /* 0x000ea20000000c00 */
[----:B------:R-:W-:Y:S02]  /*cdb0*/  F2FP.BF16.F32.PACK_AB R193, R213, R214 ;  /* 0x000000d6d5c1723e */ /* 0x000fe400000010ff */
[----:B------:R-:W-:Y:S02]  /*cdc0*/  LEA R90, R90, R91, 0x4 ;  /* 0x0000005b5a5a7211 */ /* 0x000fe400078e20ff */
[----:B0-----:R-:W-:Y:S02]  /*cdd0*/  F2FP.BF16.F32.PACK_AB R39, R234, R235 ;  /* 0x000000ebea27723e */ /* 0x001fe400000010ff */
[----:B------:R-:W-:-:S02]  /*cde0*/  F2FP.BF16.F32.PACK_AB R38, R236, R237 ;  /* 0x000000edec26723e */ /* 0x000fc400000010ff */
[----:B------:R-:W-:Y:S02]  /*cdf0*/  F2FP.BF16.F32.PACK_AB R37, R238, R239 ;  /* 0x000000efee25723e */ /* 0x000fe400000010ff */
[----:B----4-:R-:W-:Y:S01]  /*ce00*/  F2FP.BF16.F32.PACK_AB R36, R67, R66 ;  /* 0x000000424324723e */ /* 0x010fe200000010ff */
[----:B------:R-:W-:Y:S01]  /*ce10*/  BAR.SYNC.DEFER_BLOCKING 0x0 ;  /* 0x0000000000007b1d */ /* 0x000fe20000010000 */
[C---:B-1----:R-:W-:Y:S02]  /*ce20*/  SHF.L.U32 R12, R8.reuse, 0x10, RZ ;  /* 0x00000010080c7819 */ /* 0x042fe400000006ff */
[----:B------:R-:W-:Y:S02]  /*ce30*/  PRMT R8, R8, 0x7632, R8 ;  /* 0x0000763208087816 */ /* 0x000fe40000000008 */
[----:B------:R-:W-:Y:S01]  /*ce40*/  SHF.L.U32 R2, R10, 0x10, RZ ;  /* 0x000000100a027819 */ /* 0x000fe200000006ff */
[----:B------:R-:W-:Y:S01]  /*ce50*/  FADD.FTZ R13, R12, UR5 ;  /* 0x000000050c0d7e21 */ /* 0x000fe20008010000 */
[----:B------:R-:W-:-:S02]  /*ce60*/  SHF.L.U32 R8, R8, 0x10, RZ ;  /* 0x0000001008087819 */ /* 0x000fc400000006ff */
[----:B------:R-:W-:Y:S01]  /*ce70*/  SHF.L.U32 R12, R9, 0x10, RZ ;  /* 0x00000010090c7819 */ /* 0x000fe200000006ff */
[----:B------:R-:W-:Y:S01]  /*ce80*/  FADD.FTZ R14, R2, UR5 ;  /* 0x00000005020e7e21 */ /* 0x000fe20008010000 */
[----:B------:R-:W-:Y:S01]  /*ce90*/  FSETP.GTU.FTZ.AND P0, PT, R13, 20, PT ;  /* 0x41a000000d00780b */ /* 0x000fe20003f1c000 */
[----:B------:R-:W-:Y:S01]  /*cea0*/  FADD.FTZ R3, R8, UR5 ;  /* 0x0000000508037e21 */ /* 0x000fe20008010000 */
[----:B------:R-:W-:Y:S01]  /*ceb0*/  PRMT R9, R9, 0x7632, R9 ;  /* 0x0000763209097816 */ /* 0x000fe20000000009 */
[----:B------:R-:W-:Y:S01]  /*cec0*/  FADD.FTZ R12, R12, UR5 ;  /* 0x000000050c0c7e21 */ /* 0x000fe20008010000 */
[----:B------:R-:W-:Y:S02]  /*ced0*/  FSETP.GTU.FTZ.AND P6, PT, R14, 20, PT ;  /* 0x41a000000e00780b */ /* 0x000fe40003fdc000 */
[----:B------:R-:W-:Y:S02]  /*cee0*/  FSETP.GTU.FTZ.AND P5, PT, R3, 20, PT ;  /* 0x41a000000300780b */ /* 0x000fe40003fbc000 */
[----:B------:R-:W-:-:S02]  /*cef0*/  FSETP.GTU.FTZ.AND P2, PT, R12, 20, PT ;  /* 0x41a000000c00780b */ /* 0x000fc40003f5c000 */
[----:B------:R-:W-:Y:S02]  /*cf00*/  SHF.L.U32 R9, R9, 0x10, RZ ;  /* 0x0000001009097819 */ /* 0x000fe400000006ff */
[----:B------:R-:W-:Y:S01]  /*cf10*/  PRMT R10, R10, 0x7632, R10 ;  /* 0x000076320a0a7816 */ /* 0x000fe2000000000a */
[----:B------:R-:W-:Y:S01]  /*cf20*/  @!P0 FMUL.FTZ R2, R13, -1.4426950216293334961 ;  /* 0xbfb8aa3b0d028820 */ /* 0x000fe20000410000 */
[C---:B------:R-:W-:Y:S02]  /*cf30*/  SHF.L.U32 R13, R11.reuse, 0x10, RZ ;  /* 0x000000100b0d7819 */ /* 0x040fe400000006ff */
[----:B------:R-:W-:Y:S02]  /*cf40*/  SHF.L.U32 R10, R10, 0x10, RZ ;  /* 0x000000100a0a7819 */ /* 0x000fe400000006ff */
[----:B------:R-:W-:Y:S01]  /*cf50*/  PRMT R11, R11, 0x7632, R11 ;  /* 0x000076320b0b7816 */ /* 0x000fe2000000000b */
[----:B------:R-:W-:Y:S01]  /*cf60*/  @!P5 FMUL.FTZ R3, R3, -1.4426950216293334961 ;  /* 0xbfb8aa3b0303d820 */ /* 0x000fe20000410000 */
[----:B------:R-:W0:Y:S01]  /*cf70*/  @!P0 MUFU.EX2 R2, R2 ;  /* 0x0000000200028308 */ /* 0x000e220000000800 */
[----:B------:R-:W-:Y:S01]  /*cf80*/  FADD.FTZ R27, R13, UR5 ;  /* 0x000000050d1b7e21 */ /* 0x000fe20008010000 */
[----:B--2---:R-:W-:Y:S01]  /*cf90*/  SHF.L.U32 R13, R4, 0x10, RZ ;  /* 0x00000010040d7819 */ /* 0x004fe200000006ff */
[----:B------:R-:W-:Y:S01]  /*cfa0*/  @!P2 FMUL.FTZ R8, R12, -1.4426950216293334961 ;  /* 0xbfb8aa3b0c08a820 */ /* 0x000fe20000410000 */
[----:B------:R-:W-:Y:S01]  /*cfb0*/  @!P6 FMUL.FTZ R12, R14, -1.4426950216293334961 ;  /* 0xbfb8aa3b0e0ce820 */ /* 0x000fe20000410000 */
[----:B------:R-:W-:-:S02]  /*cfc0*/  SHF.L.U32 R11, R11, 0x10, RZ ;  /* 0x000000100b0b7819 */ /* 0x000fc400000006ff */
[----:B------:R-:W-:Y:S01]  /*cfd0*/  FSETP.GTU.FTZ.AND P3, PT, R27, 20, PT ;  /* 0x41a000001b00780b */ /* 0x000fe20003f7c000 */
[----:B------:R-:W1:Y:S01]  /*cfe0*/  @!P5 MUFU.EX2 R3, R3 ;  /* 0x000000030003d308 */ /* 0x000e620000000800 */
[----:B------:R-:W-:Y:S01]  /*cff0*/  FADD.FTZ R32, R13, UR5 ;  /* 0x000000050d207e21 */ /* 0x000fe20008010000 */
[----:B------:R-:W-:Y:S01]  /*d000*/  FADD.FTZ R13, R9, UR5 ;  /* 0x00000005090d7e21 */ /* 0x000fe20008010000 */
[C---:B------:R-:W-:Y:S02]  /*d010*/  SHF.L.U32 R9, R5.reuse, 0x10, RZ ;  /* 0x0000001005097819 */ /* 0x040fe400000006ff */
[----:B------:R-:W-:Y:S02]  /*d020*/  PRMT R5, R5, 0x7632, R5 ;  /* 0x0000763205057816 */ /* 0x000fe40000000005 */
[----:B------:R-:W-:Y:S01]  /*d030*/  FSETP.GTU.FTZ.AND P4, PT, R13, 20, PT ;  /* 0x41a000000d00780b */ /* 0x000fe20003f9c000 */
[----:B------:R-:W2:Y:S01]  /*d040*/  @!P2 MUFU.EX2 R8, R8 ;  /* 0x000000080008a308 */ /* 0x000ea20000000800 */
[----:B0-----:R-:W-:Y:S01]  /*d050*/  @!P0 FADD.FTZ R0, R2, 1 ;  /* 0x3f80000002008421 */ /* 0x001fe20000010000 */
[----:B------:R-:W-:-:S02]  /*d060*/  FSETP.GTU.FTZ.AND P1, PT, R32, 20, PT ;  /* 0x41a000002000780b */ /* 0x000fc40003f3c000 */
[----:B------:R-:W-:Y:S02]  /*d070*/  SHF.L.U32 R5, R5, 0x10, RZ ;  /* 0x0000001005057819 */ /* 0x000fe400000006ff */
[----:B------:R-:W-:Y:S02]  /*d080*/  PRMT R4, R4, 0x7632, R4 ;  /* 0x0000763204047816 */ /* 0x000fe40000000004 */
[----:B------:R0:W3:Y:S01]  /*d090*/  @!P0 MUFU.RCP R14, R0 ;  /* 0x00000000000e8308 */ /* 0x0000e20000001000 */
[----:B-1----:R-:W-:Y:S01]  /*d0a0*/  @!P5 FADD.FTZ R3, R3, 1 ;  /* 0x3f8000000303d421 */ /* 0x002fe20000010000 */
[----:B------:R-:W-:-:S05]  /*d0b0*/  SHF.L.U32 R4, R4, 0x10, RZ ;  /* 0x0000001004047819 */ /* 0x000fca00000006ff */
[----:B------:R-:W-:Y:S01]  /*d0c0*/  FADD.FTZ R4, R4, UR5 ;  /* 0x0000000504047e21 */ /* 0x000fe20008010000 */
[----:B------:R-:W1:Y:S01]  /*d0d0*/  @!P5 MUFU.RCP R3, R3 ;  /* 0x000000030003d308 */ /* 0x000e620000001000 */
[----:B0-----:R-:W-:Y:S01]  /*d0e0*/  @!P3 FMUL.FTZ R0, R27, -1.4426950216293334961 ;  /* 0xbfb8aa3b1b00b820 */ /* 0x001fe20000410000 */
[----:B------:R-:W-:Y:S01]  /*d0f0*/  FADD.FTZ R27, R9, UR5 ;  /* 0x00000005091b7e21 */ /* 0x000fe20008010000 */
[----:B------:R-:W-:Y:S01]  /*d100*/  FADD.FTZ R9, R10, UR5 ;  /* 0x000000050a097e21 */ /* 0x000fe20008010000 */
[----:B--2---:R-:W-:-:S04]  /*d110*/  @!P2 FADD.FTZ R2, R8, 1 ;  /* 0x3f8000000802a421 */ /* 0x004fc80000010000 */
[----:B------:R-:W0:Y:S01]  /*d120*/  @!P6 MUFU.EX2 R12, R12 ;  /* 0x0000000c000ce308 */ /* 0x000e220000000800 */
[----:B---3--:R-:W-:Y:S01]  /*d130*/  @!P0 FMUL.FTZ R15, R15, R14 ;  /* 0x0000000e0f0f8220 */ /* 0x008fe20000410000 */
[----:B------:R-:W-:Y:S01]  /*d140*/  FADD.FTZ R14, R11, UR5 ;  /* 0x000000050b0e7e21 */ /* 0x000fe20008010000 */
[----:B------:R-:W-:-:S05]  /*d150*/  FSETP.GTU.FTZ.AND P0, PT, R27, 20, PT ;  /* 0x41a000001b00780b */ /* 0x000fca0003f1c000 */
[----:B------:R2:W3:Y:S01]  /*d160*/  @!P3 MUFU.EX2 R8, R0 ;  /* 0x000000000008b308 */ /* 0x0004e20000000800 */
[----:B-1----:R-:W-:Y:S01]  /*d170*/  @!P5 FMUL.FTZ R16, R16, R3 ;  /* 0x000000031010d220 */ /* 0x002fe20000410000 */
[----:B------:R-:W-:-:S06]  /*d180*/  FSETP.GTU.FTZ.AND P5, PT, R9, 20, PT ;  /* 0x41a000000900780b */ /* 0x000fcc0003fbc000 */
[----:B------:R1:W4:Y:S01]  /*d190*/  @!P2 MUFU.RCP R22, R2 ;  /* 0x000000020016a308 */ /* 0x0003220000001000 */
[----:B--2---:R-:W-:Y:S01]  /*d1a0*/  @!P4 FMUL.FTZ R0, R13, -1.4426950216293334961 ;  /* 0xbfb8aa3b0d00c820 */ /* 0x004fe20000410000 */
[----:B0-----:R-:W-:Y:S01]  /*d1b0*/  @!P6 FADD.FTZ R12, R12, 1 ;  /* 0x3f8000000c0ce421 */ /* 0x001fe20000010000 */
[C---:B------:R-:W-:Y:S01]  /*d1c0*/  SHF.L.U32 R13, R6.reuse, 0x10, RZ ;  /* 0x00000010060d7819 */ /* 0x040fe200000006ff */
[----:B------:R-:W-:Y:S01]  /*d1d0*/  @!P0 FMUL.FTZ R11, R27, -1.4426950216293334961 ;  /* 0xbfb8aa3b1b0b8820 */ /* 0x000fe20000410000 */
[----:B------:R-:W-:Y:S02]  /*d1e0*/  PRMT R6, R6, 0x7632, R6 ;  /* 0x0000763206067816 */ /* 0x000fe40000000006 */
[----:B------:R-:W-:Y:S01]  /*d1f0*/  @!P5 FMUL.FTZ R3, R9, -1.4426950216293334961 ;  /* 0xbfb8aa3b0903d820 */ /* 0x000fe20000410000 */
[----:B------:R-:W0:Y:S01]  /*d200*/  @!P4 MUFU.EX2 R0, R0 ;  /* 0x000000000000c308 */ /* 0x000e220000000800 */
[----:B-1----:R-:W-:Y:S01]  /*d210*/  @!P1 FMUL.FTZ R2, R32, -1.4426950216293334961 ;  /* 0xbfb8aa3b20029820 */ /* 0x002fe20000410000 */
[----:B---3--:R-:W-:Y:S01]  /*d220*/  @!P3 FADD.FTZ R8, R8, 1 ;  /* 0x3f8000000808b421 */ /* 0x008fe20000010000 */
[----:B------:R-:W-:-:S05]  /*d230*/  SHF.L.U32 R6, R6, 0x10, RZ ;  /* 0x0000001006067819 */ /* 0x000fca00000006ff */
[----:B------:R-:W1:Y:S01]  /*d240*/  @!P5 MUFU.EX2 R3, R3 ;  /* 0x000000030003d308 */ /* 0x000e620000000800 */
[----:B----4-:R-:W-:Y:S01]  /*d250*/  @!P2 FMUL.FTZ R17, R17, R22 ;  /* 0x000000161111a220 */ /* 0x010fe20000410000 */
[----:B------:R-:W-:Y:S01]  /*d260*/  FSETP.GTU.FTZ.AND P2, PT, R14, 20, PT ;  /* 0x41a000000e00780b */ /* 0x000fe20003f5c000 */
[----:B------:R-:W-:-:S05]  /*d270*/  FADD.FTZ R6, R6, UR5 ;  /* 0x0000000506067e21 */ /* 0x000fca0008010000 */
[----:B------:R-:W2:Y:S07]  /*d280*/  @!P6 MUFU.RCP R12, R12 ;  /* 0x0000000c000ce308 */ /* 0x000eae0000001000 */
[----:B------:R-:W-:Y:S01]  /*d290*/  @!P2 FMUL.FTZ R9, R14, -1.4426950216293334961 ;  /* 0xbfb8aa3b0e09a820 */ /* 0x000fe20000410000 */
[----:B------:R0:W3:Y:S01]  /*d2a0*/  @!P1 MUFU.EX2 R10, R2 ;  /* 0x00000002000a9308 */ /* 0x0000e20000000800 */
[----:B------:R-:W-:-:S07]  /*d2b0*/  FADD.FTZ R14, R13, UR5 ;  /* 0x000000050d0e7e21 */ /* 0x000fce0008010000 */
[----:B------:R-:W4:Y:S01]  /*d2c0*/  @!P2 MUFU.EX2 R9, R9 ;  /* 0x000000090009a308 */ /* 0x000f220000000800 */
[----:B0-----:R-:W-:Y:S01]  /*d2d0*/  @!P4 FADD.FTZ R2, R0, 1 ;  /* 0x3f8000000002c421 */ /* 0x001fe20000010000 */
[----:B-1----:R-:W-:Y:S01]  /*d2e0*/  @!P5 FADD.FTZ R0, R3, 1 ;  /* 0x3f8000000300d421 */ /* 0x002fe20000010000 */
[----:B------:R-:W-:Y:S01]  /*d2f0*/  SHF.L.U32 R3, R7, 0x10, RZ ;  /* 0x0000001007037819 */ /* 0x000fe200000006ff */
[----:B--2---:R-:W-:Y:S01]  /*d300*/  @!P6 FMUL.FTZ R19, R19, R12 ;  /* 0x0000000c1313e220 */ /* 0x004fe20000410000 */
[----:B------:R-:W-:-:S03]  /*d310*/  PRMT R7, R7, 0x7632, R7 ;  /* 0x0000763207077816 */ /* 0x000fc60000000007 */
[----:B------:R-:W-:Y:S01]  /*d320*/  FADD.FTZ R22, R3, UR5 ;  /* 0x0000000503167e21 */ /* 0x000fe20008010000 */
[----:B---3--:R-:W-:Y:S01]  /*d330*/  @!P1 FADD.FTZ R10, R10, 1 ;  /* 0x3f8000000a0a9421 */ /* 0x008fe20000010000 */
[----:B------:R-:W0:Y:S01]  /*d340*/  @!P4 MUFU.RCP R27, R2 ;  /* 0x00000002001bc308 */ /* 0x000e220000001000 */
[----:B------:R-:W-:Y:S02]  /*d350*/  SHF.L.U32 R7, R7, 0x10, RZ ;  /* 0x0000001007077819 */ /* 0x000fe400000006ff */
[----:B------:R-:W-:-:S03]  /*d360*/  FSETP.GTU.FTZ.AND P6, PT, R22, 20, PT ;  /* 0x41a000001600780b */ /* 0x000fc60003fdc000 */
[----:B------:R-:W-:Y:S01]  /*d370*/  FADD.FTZ R7, R7, UR5 ;  /* 0x0000000507077e21 */ /* 0x000fe20008010000 */
[----:B----4-:R-:W-:Y:S01]  /*d380*/  @!P2 FADD.FTZ R9, R9, 1 ;  /* 0x3f8000000909a421 */ /* 0x010fe20000010000 */
[----:B------:R1:W2:Y:S08]  /*d390*/  @!P1 MUFU.RCP R13, R10 ;  /* 0x0000000a000d9308 */ /* 0x0002b00000001000 */
[----:B------:R-:W3:Y:S01]  /*d3a0*/  @!P5 MUFU.RCP R35, R0 ;  /* 0x000000000023d308 */ /* 0x000ee20000001000 */
[----:B-1----:R-:W-:Y:S01]  /*d3b0*/  FADD.FTZ R10, R5, UR5 ;  /* 0x00000005050a7e21 */ /* 0x002fe20008010000 */
[----:B------:R-:W-:Y:S01]  /*d3c0*/  @!P6 FMUL.FTZ R5, R22, -1.4426950216293334961 ;  /* 0xbfb8aa3b1605e820 */ /* 0x000fe20000410000 */
[----:B0-----:R-:W-:Y:S01]  /*d3d0*/  @!P4 FMUL.FTZ R18, R18, R27 ;  /* 0x0000001b1212c220 */ /* 0x001fe20000410000 */
[----:B------:R-:W4:Y:S01]  /*d3e0*/  LDL.LU R22, [R1+0x30] ;  /* 0x0000300001167983 */ /* 0x000f220000300800 */
[----:B------:R-:W-:-:S03]  /*d3f0*/  FSETP.GTU.FTZ.AND P4, PT, R14, 20, PT ;  /* 0x41a000000e00780b */ /* 0x000fc60003f9c000 */
[----:B------:R-:W0:Y:S01]  /*d400*/  @!P2 MUFU.RCP R2, R9 ;  /* 0x000000090002a308 */ /* 0x000e220000001000 */
[----:B--2---:R-:W-:Y:S01]  /*d410*/  @!P1 FMUL.FTZ R24, R24, R13 ;  /* 0x0000000d18189220 */ /* 0x004fe20000410000 */
[----:B------:R-:W-:-:S06]  /*d420*/  FSETP.GTU.FTZ.AND P1, PT, R7, 20, PT ;  /* 0x41a000000700780b */ /* 0x000fcc0003f3c000 */
[----:B------:R-:W1:Y:S01]  /*d430*/  @!P3 MUFU.RCP R8, R8 ;  /* 0x000000080008b308 */ /* 0x000e620000001000 */
[----:B---3--:R-:W-:Y:S01]  /*d440*/  @!P5 FMUL.FTZ R20, R20, R35 ;  /* 0x000000231414d220 */ /* 0x008fe20000410000 */
[----:B------:R-:W-:Y:S01]  /*d450*/  FSETP.GTU.FTZ.AND P5, PT, R4, 20, PT ;  /* 0x41a000000400780b */ /* 0x000fe20003fbc000 */
[----:B------:R-:W-:-:S05]  /*d460*/  @!P4 FMUL.FTZ R0, R14, -1.4426950216293334961 ;  /* 0xbfb8aa3b0e00c820 */ /* 0x000fca0000410000 */
[----:B------:R-:W2:Y:S01]  /*d470*/  @!P0 MUFU.EX2 R11, R11 ;  /* 0x0000000b000b8308 */ /* 0x000ea20000000800 */
[----:B0-----:R-:W-:Y:S01]  /*d480*/  @!P2 FMUL.FTZ R23, R23, R2 ;  /* 0x000000021717a220 */ /* 0x001fe20000410000 */
[----:B------:R-:W-:Y:S02]  /*d490*/  FSETP.GTU.FTZ.AND P2, PT, R6, 20, PT ;  /* 0x41a000000600780b */ /* 0x000fe40003f5c000 */
[----:B------:R-:W-:Y:S01]  /*d4a0*/  F2FP.BF16.F32.PACK_AB R192, R215, R233 ;  /* 0x000000e9d7c0723e */ /* 0x000fe200000010ff */
[----:B------:R-:W-:Y:S03]  /*d4b0*/  STS.128 [R90], R36 ;  /* 0x000000245a007388 */ /* 0x000fe60000000c00 */
[----:B------:R0:W-:Y:S01]  /*d4c0*/  @!P4 MUFU.EX2 R3, R0 ;  /* 0x000000000003c308 */ /* 0x0001e20000000800 */
[----:B-1----:R-:W-:Y:S01]  /*d4d0*/  @!P3 FMUL.FTZ R21, R21, R8 ;  /* 0x000000081515b220 */ /* 0x002fe20000410000 */
[----:B------:R-:W-:Y:S01]  /*d4e0*/  FSETP.GTU.FTZ.AND P3, PT, R10, 20, PT ;  /* 0x41a000000a00780b */ /* 0x000fe20003f7c000 */
[----:B------:R-:W-:Y:S01]  /*d4f0*/  STS.128 [R90+0x10], R192 ;  /* 0x000010c05a007388 */ /* 0x000fe20000000c00 */
[----:B------:R-:W-:Y:S01]  /*d500*/  USHF.L.U32 UR8, UR7, 0xb, URZ ;  /* 0x0000000b07087899 */ /* 0x000fe2000800063f */
[----:B------:R-:W-:Y:S01]  /*d510*/  NOP ;  /* 0x0000000000007918 */ /* 0x000fe20000000000 */
[----:B--2---:R-:W-:Y:S01]  /*d520*/  @!P0 FADD.FTZ R11, R11, 1 ;  /* 0x3f8000000b0b8421 */ /* 0x004fe20000010000 */
[----:B0-----:R-:W-:Y:S01]  /*d530*/  @!P5 FMUL.FTZ R0, R4, -1.4426950216293334961 ;  /* 0xbfb8aa3b0400d820 */ /* 0x001fe20000410000 */
[----:B------:R-:W-:Y:S01]  /*d540*/  @!P2 FMUL.FTZ R4, R6, -1.4426950216293334961 ;  /* 0xbfb8aa3b0604a820 */ /* 0x000fe20000410000 */
[----:B------:R-:W-:-:S06]  /*d550*/  @!P1 FMUL.FTZ R6, R7, -1.4426950216293334961 ;  /* 0xbfb8aa3b07069820 */ /* 0x000fcc0000410000 */
[----:B------:R-:W-:Y:S01]  /*d560*/  @!P3 FMUL.FTZ R2, R10, -1.4426950216293334961 ;  /* 0xbfb8aa3b0a02b820 */ /* 0x000fe20000410000 */
[----:B------:R0:W-:Y:S01]  /*d570*/  @!P0 MUFU.RCP R7, R11 ;  /* 0x0000000b00078308 */ /* 0x0001e20000001000 */
[----:B------:R-:W-:Y:S01]  /*d580*/  LDS.128 R36, [R64+0x200] ;  /* 0x0002000040247984 */ /* 0x000fe20000000c00 */
[----:B------:R-:W-:Y:S02]  /*d590*/  UIMAD UR24, UR13, UR28, URZ ;  /* 0x0000001c0d1872a4 */ /* 0x000fe4000f8e023f */
[----:B------:R-:W-:-:S04]  /*d5a0*/  USHF.R.S32.HI UR9, URZ, 0x1f, UR8 ;  /* 0x0000001f3f097899 */ /* 0x000fc80008011408 */
[----:B------:R-:W1:Y:S01]  /*d5b0*/  @!P5 MUFU.EX2 R0, R0 ;  /* 0x000000000000d308 */ /* 0x000e620000000800 */
[----:B0-----:R-:W0:Y:S01]  /*d5c0*/  LDS.128 R8, [R64] ;  /* 0x0000000040087984 */ /* 0x001e220000000c00 */
[----:B------:R-:W-:Y:S02]  /*d5d0*/  UIMAD UR26, UR12, UR29, UR24 ;  /* 0x0000001d0c1a72a4 */ /* 0x000fe4000f8e0218 */
[----:B------:R-:W-:-:S03]  /*d5e0*/  UIMAD.WIDE.U32 UR24, UR12, UR28, UR8 ;  /* 0x0000001c0c1872a5 */ /* 0x000fc6000f8e0008 */
[----:B------:R-:W-:Y:S01]  /*d5f0*/  ULDC.64 UR28, c[0x0][0x390] ;  /* 0x0000e400001c7ab9 */ /* 0x000fe20000000a00 */
[----:B------:R-:W2:Y:S01]  /*d600*/  @!P3 MUFU.EX2 R2, R2 ;  /* 0x000000020002b308 */ /* 0x000ea20000000800 */
[----:B------:R-:W-:Y:S02]  /*d610*/  UIMAD UR27, UR11, UR28, URZ ;  /* 0x0000001c0b1b72a4 */ /* 0x000fe4000f8e023f */
[----:B------:R-:W-:Y:S02]  /*d620*/  UIADD3 UR25, UR25, UR26, URZ ;  /* 0x0000001a19197290 */ /* 0x000fe4000fffe03f */
[----:B------:R-:W-:Y:S02]  /*d630*/  UIMAD UR26, UR10, UR29, UR27 ;  /* 0x0000001d0a1a72a4 */ /* 0x000fe4000f8e021b */
[----:B------:R-:W-:Y:S01]  /*d640*/  UIMAD.WIDE.U32 UR24, UR10, UR28, UR24 ;  /* 0x0000001c0a1872a5 */ /* 0x000fe2000f8e0018 */
[----:B------:R-:W3:Y:S02]  /*d650*/  @!P1 MUFU.EX2 R6, R6 ;  /* 0x0000000600069308 */ /* 0x000ee40000000800 */
[----:B------:R-:W-:Y:S01]  /*d660*/  ULDC.64 UR28, c[0x0][0x3e0] ;  /* 0x0000f800001c7ab9 */ /* 0x000fe20000000a00 */
[----:B------:R-:W-:-:S02]  /*d670*/  UIADD3 UR26, UR25, UR26, URZ ;  /* 0x0000001a191a7290 */ /* 0x000fc4000fffe03f */
[----:B------:R-:W-:-:S03]  /*d680*/  ULEA UR25, UP0, UR24, UR28, 0x1 ;  /* 0x0000001c18197291 */ /* 0x000fc6000f80083f */
[----:B------:R-:W5:Y:S01]  /*d690*/  @!P6 MUFU.EX2 R5, R5 ;  /* 0x000000050005e308 */ /* 0x000f620000000800 */
[----:B-1----:R-:W-:-:S07]  /*d6a0*/  @!P5 FADD.FTZ R0, R0, 1 ;  /* 0x3f8000000000d421 */ /* 0x002fce0000010000 */
[----:B------:R-:W1:Y:S01]  /*d6b0*/  @!P2 MUFU.EX2 R4, R4 ;  /* 0x000000040004a308 */ /* 0x000e620000000800 */
[----:B------:R-:W-:Y:S01]  /*d6c0*/  ULEA.HI.X UR24, UR24, UR29, UR26, 0x1, UP0 ;  /* 0x0000001d18187291 */ /* 0x000fe200080f0c1a */
[----:B------:R-:W-:Y:S01]  /*d6d0*/  @!P4 FADD.FTZ R3, R3, 1 ;  /* 0x3f8000000303c421 */ /* 0x000fe20000010000 */
[----:B--2---:R-:W-:Y:S01]  /*d6e0*/  @!P3 FADD.FTZ R2, R2, 1 ;  /* 0x3f8000000202b421 */ /* 0x004fe20000010000 */
[----:B---3--:R-:W-:Y:S01]  /*d6f0*/  @!P1 FADD.FTZ R6, R6, 1 ;  /* 0x3f80000006069421 */ /* 0x008fe20000010000 */
[----:B------:R-:W-:Y:S01]  /*d700*/  @!P0 FMUL.FTZ R26, R26, R7 ;  /* 0x000000071a1a8220 */ /* 0x000fe20000410000 */
[----:B------:R-:W-:Y:S02]  /*d710*/  ULDC.64 UR26, c[0x0][0x3a8] ;  /* 0x0000ea00001a7ab9 */ /* 0x000fe40000000a00 */
[----:B------:R-:W2:Y:S01]  /*d720*/  @!P5 MUFU.RCP R0, R0 ;  /* 0x000000000000d308 */ /* 0x000ea20000001000 */
[----:B-----5:R-:W-:-:S07]  /*d730*/  @!P6 FADD.FTZ R5, R5, 1 ;  /* 0x3f8000000505e421 */ /* 0x020fce0000010000 */
[----:B------:R3:W5:Y:S01]  /*d740*/  @!P4 MUFU.RCP R12, R3 ;  /* 0x00000003000cc308 */ /* 0x0007620000001000 */
[----:B-1----:R-:W-:-:S07]  /*d750*/  @!P2 FADD.FTZ R4, R4, 1 ;  /* 0x3f8000000404a421 */ /* 0x002fce0000010000 */
[----:B------:R1:W-:Y:S01]  /*d760*/  @!P3 MUFU.RCP R13, R2 ;  /* 0x00000002000db308 */ /* 0x0003e20000001000 */
[----:B---3--:R-:W-:Y:S02]  /*d770*/  MOV R3, UR24 ;  /* 0x0000001800037c02 */ /* 0x008fe40008000f00 */
[----:B-1----:R-:W-:-:S05]  /*d780*/  MOV R2, UR25 ;  /* 0x0000001900027c02 */ /* 0x002fca0008000f00 */
[----:B------:R-:W1:Y:S01]  /*d790*/  @!P6 MUFU.RCP R14, R5 ;  /* 0x00000005000ee308 */ /* 0x000e620000001000 */
[----:B------:R-:W-:-:S07]  /*d7a0*/  IMAD.WIDE R2, R89, 0x10, R2 ;  /* 0x0000001059027825 */ /* 0x000fce00078e0202 */
[----:B------:R3:W3:Y:S01]  /*d7b0*/  @!P2 MUFU.RCP R27, R4 ;  /* 0x00000004001ba308 */ /* 0x0006e20000001000 */
[----:B0-----:R-:W-:Y:S04]  /*d7c0*/  STG.E.128 desc[UR22][R2.64], R8 ;  /* 0x0000000802007986 */ /* 0x001fe8000c101d16 */
[----:B------:R0:W-:Y:S03]  /*d7d0*/  STG.E.128 desc[UR22][R2.64+0x200], R36 ;  /* 0x0002002402007986 */ /* 0x0001e6000c101d16 */
[----:B------:R-:W0:Y:S01]  /*d7e0*/  @!P1 MUFU.RCP R6, R6 ;  /* 0x0000000600069308 */ /* 0x000e220000001000 */
[----:B--2---:R-:W-:Y:S01]  /*d7f0*/  @!P5 FMUL.FTZ R25, R25, R0 ;  /* 0x000000001919d220 */ /* 0x004fe20000410000 */
[----:B-----5:R-:W-:Y:S01]  /*d800*/  @!P4 FMUL.FTZ R29, R29, R12 ;  /* 0x0000000c1d1dc220 */ /* 0x020fe20000410000 */
[----:B-1----:R-:W-:Y:S01]  /*d810*/  @!P6 FMUL.FTZ R31, R31, R14 ;  /* 0x0000000e1f1fe220 */ /* 0x002fe20000410000 */
[----:B------:R-:W-:Y:S01]  /*d820*/  @!P3 FMUL.FTZ R28, R28, R13 ;  /* 0x0000000d1c1cb220 */ /* 0x000fe20000410000 */
[----:B---3--:R-:W-:Y:S01]  /*d830*/  F2FP.BF16.F32.PACK_AB R4, R16, R15 ;  /* 0x0000000f1004723e */ /* 0x008fe200000010ff */
[----:B------:R-:W-:Y:S01]  /*d840*/  @!P2 FMUL.FTZ R30, R30, R27 ;  /* 0x0000001b1e1ea220 */ /* 0x000fe20000410000 */
[----:B------:R-:W-:-:S02]  /*d850*/  F2FP.BF16.F32.PACK_AB R7, R23, R21 ;  /* 0x000000151707723e */ /* 0x000fc400000010ff */
[----:B------:R-:W-:Y:S01]  /*d860*/  F2FP.BF16.F32.PACK_AB R12, R25, R24 ;  /* 0x00000018190c723e */ /* 0x000fe200000010ff */
[----:B0-----:R-:W-:Y:S01]  /*d870*/  @!P1 FMUL.FTZ R33, R33, R6 ;  /* 0x0000000621219220 */ /* 0x001fe20000410000 */
[----:B------:R-:W-:Y:S02]  /*d880*/  F2FP.BF16.F32.PACK_AB R6, R20, R19 ;  /* 0x000000131406723e */ /* 0x000fe400000010ff */
[----:B------:R-:W-:Y:S02]  /*d890*/  F2FP.BF16.F32.PACK_AB R13, R28, R26 ;  /* 0x0000001a1c0d723e */ /* 0x000fe400000010ff */
[----:B------:R-:W-:Y:S01]  /*d8a0*/  F2FP.BF16.F32.PACK_AB R14, R30, R29 ;  /* 0x0000001d1e0e723e */ /* 0x000fe200000010ff */
[----:B------:R-:W-:Y:S02]  /*d8b0*/  UIMAD UR24, UR13, UR26, URZ ;  /* 0x0000001a0d1872a4 */ /* 0x000fe4000f8e023f */
[----:B------:R-:W-:Y:S02]  /*d8c0*/  UIMAD.WIDE.U32 UR8, UR12, UR26, UR8 ;  /* 0x0000001a0c0872a5 */ /* 0x000fe4000f8e0008 */
[----:B------:R-:W-:-:S03]  /*d8d0*/  UIMAD UR24, UR12, UR27, UR24 ;  /* 0x0000001b0c1872a4 */ /* 0x000fc6000f8e0218 */
        /* <DEDUP_REMOVED lines=9> */
[----:B------:R-:W-:-:S04]  /*d970*/  MOV R2, UR9 ;  /* 0x0000000900027c02 */ /* 0x000fc80008000f00 */
[----:B------:R-:W-:Y:S01]  /*d980*/  MOV R3, UR8 ;  /* 0x0000000800037c02 */ /* 0x000fe20008000f00 */
[----:B------:R-:W-:Y:S02]  /*d990*/  UISETP.GT.AND UP0, UPT, UR15, 0x1, UPT ;  /* 0x000000010f00788c */ /* 0x000fe4000bf04270 */
[----:B------:R-:W-:-:S04]  /*d9a0*/  IMAD.WIDE R2, R89, 0x10, R2 ;  /* 0x0000001059027825 */ /* 0x000fc800078e0202 */
[----:B------:R-:W-:Y:S01]  /*d9b0*/  PLOP3.LUT P0, PT, PT, PT, UP0, 0x80, 0x0 ;  /* 0x000000000000781c */ /* 0x000fe20003f0f008 */
[----:B------:R-:W-:Y:S02]  /*d9c0*/  UIADD3 UR18, UP1, UR18, -0x1000, URZ ;  /* 0xfffff00012127890 */ /* 0x000fe4000ff3e03f */
[----:B------:R-:W-:Y:S02]  /*d9d0*/  UIADD3 UR16, UP2, UR16, -0x2000, URZ ;  /* 0xffffe00010107890 */ /* 0x000fe4000ff5e03f */
[----:B------:R-:W-:Y:S02]  /*d9e0*/  UIADD3 UR50, UP3, UR50, -0x1000, URZ ;  /* 0xfffff00032327890 */ /* 0x000fe4000ff7e03f */
[----:B------:R-:W-:Y:S02]  /*d9f0*/  UIADD3 UR52, UP4, UR52, -0x1000, URZ ;  /* 0xfffff00034347890 */ /* 0x000fe4000ff9e03f */
[----:B------:R-:W-:Y:S02]  /*da00*/  UIADD3 UR6, UR6, 0x1, URZ ;  /* 0x0000000106067890 */ /* 0x000fe4000fffe03f */
[----:B------:R-:W-:-:S02]  /*da10*/  UIADD3.X UR19, UR19, -0x1, URZ, UP1, !UPT ;  /* 0xffffffff13137890 */ /* 0x000fc40008ffe43f */
[----:B------:R-:W-:Y:S02]  /*da20*/  UIADD3.X UR17, UR17, -0x1, URZ, UP2, !UPT ;  /* 0xffffffff11117890 */ /* 0x000fe400097fe43f */
[----:B------:R-:W-:Y:S02]  /*da30*/  UIADD3.X UR49, UR49, -0x1, URZ, UP3, !UPT ;  /* 0xffffffff31317890 */ /* 0x000fe40009ffe43f */
[----:B------:R-:W-:Y:S01]  /*da40*/  UIADD3.X UR51, UR51, -0x1, URZ, UP4, !UPT ;  /* 0xffffffff33337890 */ /* 0x000fe2000a7fe43f */
[----:B------:R-:W-:Y:S01]  /*da50*/  UMOV UR15, UR7 ;  /* 0x00000007000f7c82 */ /* 0x000fe20008000000 */
[----:B----4-:R-:W-:-:S04]  /*da60*/  FADD.FTZ R5, R15, R22 ;  /* 0x000000160f057221 */ /* 0x010fc80000010000 */
[----:B------:R-:W-:Y:S01]  /*da70*/  FADD.FTZ R0, R5, R16 ;  /* 0x0000001005007221 */ /* 0x000fe20000010000 */
[----:B------:R-:W-:Y:S01]  /*da80*/  F2FP.BF16.F32.PACK_AB R5, R18, R17 ;  /* 0x000000111205723e */ /* 0x000fe200000010ff */
[----:B------:R-:W-:Y:S02]  /*da90*/  BAR.SYNC.DEFER_BLOCKING 0x0 ;  /* 0x0000000000007b1d */ /* 0x000fe40000010000 */
[----:B------:R-:W-:-:S04]  /*daa0*/  FADD.FTZ R17, R0, R17 ;  /* 0x0000001100117221 */ /* 0x000fc80000010000 */
[----:B------:R-:W-:Y:S01]  /*dab0*/  FADD.FTZ R18, R17, R18 ;  /* 0x0000001211127221 */ /* 0x000fe20000010000 */
[----:B------:R-:W-:-:S03]  /*dac0*/  F2FP.BF16.F32.PACK_AB R15, R33, R31 ;  /* 0x0000001f210f723e */ /* 0x000fc600000010ff */
[----:B------:R-:W-:-:S04]  /*dad0*/  FADD.FTZ R19, R18, R19 ;  /* 0x0000001312137221 */ /* 0x000fc80000010000 */
[----:B------:R-:W-:-:S04]  /*dae0*/  FADD.FTZ R20, R19, R20 ;  /* 0x0000001413147221 */ /* 0x000fc80000010000 */
[----:B------:R-:W-:Y:S01]  /*daf0*/  FADD.FTZ R20, R20, R21 ;  /* 0x0000001514147221 */ /* 0x000fe20000010000 */
[----:B------:R-:W-:Y:S04]  /*db00*/  STS.128 [R90], R4 ;  /* 0x000000045a007388 */ /* 0x000fe80000000c00 */
[----:B------:R-:W-:Y:S01]  /*db10*/  STS.128 [R90+0x10], R12 ;  /* 0x0000100c5a007388 */ /* 0x000fe20000000c00 */
[----:B------:R-:W-:-:S03]  /*db20*/  NOP ;  /* 0x0000000000007918 */ /* 0x000fc60000000000 */
[----:B------:R-:W0:Y:S01]  /*db30*/  LDS.128 R8, [R64] ;  /* 0x0000000040087984 */ /* 0x000e220000000c00 */
[----:B------:R-:W-:-:S03]  /*db40*/  FADD.FTZ R23, R20, R23 ;  /* 0x0000001714177221 */ /* 0x000fc60000010000 */
[----:B------:R-:W1:Y:S01]  /*db50*/  LDS.128 R40, [R64+0x200] ;  /* 0x0002000040287984 */ /* 0x000e620000000c00 */
[----:B------:R-:W-:-:S04]  /*db60*/  FADD.FTZ R24, R23, R24 ;  /* 0x0000001817187221 */ /* 0x000fc80000010000 */
[----:B------:R-:W-:-:S04]  /*db70*/  FADD.FTZ R25, R24, R25 ;  /* 0x0000001918197221 */ /* 0x000fc80000010000 */
[----:B------:R-:W-:-:S04]  /*db80*/  FADD.FTZ R25, R25, R26 ;  /* 0x0000001a19197221 */ /* 0x000fc80000010000 */
[----:B------:R-:W-:-:S04]  /*db90*/  FADD.FTZ R28, R25, R28 ;  /* 0x0000001c191c7221 */ /* 0x000fc80000010000 */
[----:B------:R-:W-:-:S04]  /*dba0*/  FADD.FTZ R29, R28, R29 ;  /* 0x0000001d1c1d7221 */ /* 0x000fc80000010000 */
[----:B------:R-:W-:-:S04]  /*dbb0*/  FADD.FTZ R30, R29, R30 ;  /* 0x0000001e1d1e7221 */ /* 0x000fc80000010000 */
[----:B------:R-:W-:-:S04]  /*dbc0*/  FADD.FTZ R30, R30, R31 ;  /* 0x0000001f1e1e7221 */ /* 0x000fc80000010000 */
[----:B------:R-:W-:-:S05]  /*dbd0*/  FADD.FTZ R0, R30, R33 ;  /* 0x000000211e007221 */ /* 0x000fca0000010000 */
[----:B------:R3:W-:Y:S04]  /*dbe0*/  STL [R1+0x30], R0 ;  /* 0x0000300001007387 */ /* 0x0007e80000100800 */
[----:B0-----:R3:W-:Y:S04]  /*dbf0*/  STG.E.128 desc[UR22][R2.64], R8 ;  /* 0x0000000802007986 */ /* 0x0017e8000c101d16 */
[----:B-1----:R3:W-:Y:S01]  /*dc00*/  STG.E.128 desc[UR22][R2.64+0x200], R40 ;  /* 0x0002002802007986 */ /* 0x0027e2000c101d16 */
[----:B------:R-:W-:Y:S05]  /*dc10*/  @P0 BRA `(.L_x_4265) ;  /* 0xffffff2c00a00947 */ /* 0x000fea000383ffff */
.L_x_4136:
[----:B------:R-:W-:Y:S02]  /*dc20*/  ULDC.64 UR4, c[0x0][0x3d8] ;  /* 0x0000f60000047ab9 */ /* 0x000fe40000000a00 */
[----:B------:R-:W-:-:S04]  /*dc30*/  ISETP.NE.U32.AND P0, PT, RZ, UR4, PT ;  /* 0x00000004ff007c0c */ /* 0x000fc8000bf05070 */
[----:B------:R-:W-:-:S13]  /*dc40*/  ISETP.NE.AND.EX P0, PT, RZ, UR5, PT, P0 ;  /* 0x00000005ff007c0c */ /* 0x000fda000bf05300 */
[----:B------:R-:W-:Y:S05]  /*dc50*/  @!P0 BRA `(.L_x_4266) ;  /* 0x0000000000988947 */ /* 0x000fea0003800000 */
[----:B---3--:R-:W2:Y:S01]  /*dc60*/  LDL.LU R2, [R1+0x34] ;  /* 0x0000340001027983 */ /* 0x008ea20000300800 */
        /* <DEDUP_REMOVED lines=36> */
.L_x_4267:
[----:B------:R-:W-:Y:S05]  /*deb0*/  BSYNC B0 ;  /* 0x0000000000007941 */ /* 0x000fea0003800000 */
.L_x_4266:
[----:B------:R-:W-:Y:S01]  /*dec0*/  ULDC.64 UR4, c[0x0][0x3f8] ;  /* 0x0000fe0000047ab9 */ /* 0x000fe20000000a00 */
[----:B------:R-:W-:Y:S01]  /*ded0*/  BSSY B0, `(.L_x_4268) ;  /* 0x000002c000007945 */ /* 0x000fe20003800000 */
[----:B------:R-:W-:-:S04]  /*dee0*/  ISETP.NE.U32.AND P0, PT, RZ, UR4, PT ;  /* 0x00000004ff007c0c */ /* 0x000fc8000bf05070 */
[----:B------:R-:W-:-:S13]  /*def0*/  ISETP.NE.AND.EX P0, PT, RZ, UR5, PT, P0 ;  /* 0x00000005ff007c0c */ /* 0x000fda000bf05300 */
[----:B------:R-:W-:Y:S05]  /*df00*/  @!P0 BRA `(.L_x_4269) ;  /* 0x00000000009c8947 */ /* 0x000fea0003800000 */
[----:B-1-3--:R-:W0:Y:S01]  /*df10*/  LDL.LU R2, [R1+0x30] ;  /* 0x0000300001027983 */ /* 0x00ae220000300800 */
        /* <DEDUP_REMOVED lines=38> */
.L_x_4269:
[----:B---3--:R-:W2:Y:S02]  /*e180*/  S2R R11, SR_TID.X ;  /* 0x00000000000b7919 */ /* 0x008ea40000002100 */
.L_x_4270:
[----:B------:R-:W-:Y:S05]  /*e190*/  BSYNC B0 ;  /* 0x0000000000007941 */ /* 0x000fea0003800000 */
.L_x_4268:
        /* <DEDUP_REMOVED lines=22> */
.L_x_4272:
        /* <DEDUP_REMOVED lines=32> */
.L_x_4271:
[----:B------:R-:W-:Y:S05]  /*e500*/  EXIT ;  /* 0x000000000000794d */ /* 0x000fea0003800000 */
.L_x_4173:
[----:B------:R-:W-:Y:S01]  /*e510*/  HFMA2.MMA R223, -RZ, RZ, 0, 5.9604644775390625e-08 ;  /* 0x00000001ffdf7435 */ /* 0x000fe200000001ff */
[----:B------:R-:W-:Y:S02]  /*e520*/  MOV R226, R219 ;  /* 0x000000db00e27202 */ /* 0x000fe40000000f00 */
[----:B------:R-:W-:Y:S02]  /*e530*/  MOV R222, RZ ;  /* 0x000000ff00de7202 */ /* 0x000fe40000000f00 */
[----:B------:R-:W-:-:S07]  /*e540*/  MOV R83, 0xffffffff ;  /* 0xffffffff00537802 */ /* 0x000fce0000000f00 */
[----:B-1---5:R-:W-:Y:S05]  /*e550*/  WARPSYNC.COLLECTIVE R83, `(.L_x_4273) ;  /* 0x0000000053087348 */ /* 0x022fea0003c00000 */
[----:B------:R0:W2:Y:S02]  /*e560*/  SHFL.UP P3, R80, R226, R223, R222 ;  /* 0x040000dfe2507389 */ /* 0x0000a400000600de */
[----:B012--5:R-:W-:Y:S01]  /*e570*/  ENDCOLLECTIVE ;  /* 0x000000000000791b */ /* 0x027fe20003800000 */
.L_x_4273:
[----:B------:R-:W-:Y:S02]  /*e580*/  MOV R226, R81 ;  /* 0x0000005100e27202 */ /* 0x000fe40000000f00 */
[----:B------:R-:W-:-:S07]  /*e590*/  MOV R224, R80 ;  /* 0x0000005000e07202 */ /* 0x000fce0000000f00 */
[----:B------:R-:W-:Y:S05]  /*e5a0*/  WARPSYNC.COLLECTIVE R83, `(.L_x_4274) ;  /* 0x0000000053087348 */ /* 0x000fea0003c00000 */
[----:B------:R0:W1:Y:S02]  /*e5b0*/  SHFL.UP P3, R80, R226, R223, R222 ;  /* 0x040000dfe2507389 */ /* 0x00006400000600de */
[----:B01----:R-:W-:Y:S01]  /*e5c0*/  ENDCOLLECTIVE ;  /* 0x000000000000791b */ /* 0x003fe20003800000 */
.L_x_4274:
[----:B------:R-:W-:Y:S02]  /*e5d0*/  MOV R226, R220 ;  /* 0x000000dc00e27202 */ /* 0x000fe40000000f00 */
[----:B------:R-:W-:-:S07]  /*e5e0*/  MOV R82, R80 ;  /* 0x0000005000527202 */ /* 0x000fce0000000f00 */
[----:B------:R-:W-:Y:S05]  /*e5f0*/  WARPSYNC.COLLECTIVE R83, `(.L_x_4275) ;  /* 0x0000000053087348 */ /* 0x000fea0003c00000 */
[----:B------:R0:W1:Y:S02]  /*e600*/  SHFL.UP P3, R80, R226, R223, R222 ;  /* 0x040000dfe2507389 */ /* 0x00006400000600de */
[----:B01----:R-:W-:Y:S01]  /*e610*/  ENDCOLLECTIVE ;  /* 0x000000000000791b */ /* 0x003fe20003800000 */
.L_x_4275:
[----:B------:R-:W-:Y:S02]  /*e620*/  MOV R226, R218 ;  /* 0x000000da00e27202 */ /* 0x000fe40000000f00 */
[----:B------:R-:W-:-:S07]  /*e630*/  MOV R228, R80 ;  /* 0x0000005000e47202 */ /* 0x000fce0000000f00 */
[----:B------:R-:W-:Y:S05]  /*e640*/  WARPSYNC.COLLECTIVE R83, `(.L_x_4276) ;  /* 0x0000000053087348 */ /* 0x000fea0003c00000 */
[----:B------:R0:W1:Y:S02]  /*e650*/  SHFL.UP P3, R80, R226, R223, R222 ;  /* 0x040000dfe2507389 */ /* 0x00006400000600de */
[----:B01----:R-:W-:Y:S01]  /*e660*/  ENDCOLLECTIVE ;  /* 0x000000000000791b */ /* 0x003fe20003800000 */
.L_x_4276:
        /* <DEDUP_REMOVED lines=18> */
.L_x_4277:
[----:B------:R-:W-:Y:S02]  /*e790*/  MOV R226, R81 ;  /* 0x0000005100e27202 */ /* 0x000fe40000000f00 */
[----:B------:R-:W-:-:S07]  /*e7a0*/  MOV R82, R80 ;  /* 0x0000005000527202 */ /* 0x000fce0000000f00 */
[----:B------:R-:W-:Y:S05]  /*e7b0*/  WARPSYNC.COLLECTIVE R83, `(.L_x_4278) ;  /* 0x0000000053087348 */ /* 0x000fea0003c00000 */
[----:B------:R0:W1:Y:S02]  /*e7c0*/  SHFL.UP P3, R80, R226, R223, R222 ;  /* 0x040000dfe2507389 */ /* 0x00006400000600de */
[----:B01----:R-:W-:Y:S01]  /*e7d0*/  ENDCOLLECTIVE ;  /* 0x000000000000791b */ /* 0x003fe20003800000 */
.L_x_4278:
[----:B------:R-:W-:Y:S02]  /*e7e0*/  MOV R226, R220 ;  /* 0x000000dc00e27202 */ /* 0x000fe40000000f00 */
[----:B------:R-:W-:-:S07]  /*e7f0*/  MOV R224, R80 ;  /* 0x0000005000e07202 */ /* 0x000fce0000000f00 */
[----:B------:R-:W-:Y:S05]  /*e800*/  WARPSYNC.COLLECTIVE R83, `(.L_x_4279) ;  /* 0x0000000053087348 */ /* 0x000fea0003c00000 */
[----:B------:R0:W1:Y:S02]  /*e810*/  SHFL.UP P3, R80, R226, R223, R222 ;  /* 0x040000dfe2507389 */ /* 0x00006400000600de */
[----:B01----:R-:W-:Y:S01]  /*e820*/  ENDCOLLECTIVE ;  /* 0x000000000000791b */ /* 0x003fe20003800000 */
.L_x_4279:
[----:B------:R-:W-:Y:S02]  /*e830*/  MOV R226, R218 ;  /* 0x000000da00e27202 */ /* 0x000fe40000000f00 */
[----:B------:R-:W-:-:S07]  /*e840*/  MOV R228, R80 ;  /* 0x0000005000e47202 */ /* 0x000fce0000000f00 */
[----:B------:R-:W-:Y:S05]  /*e850*/  WARPSYNC.COLLECTIVE R83, `(.L_x_4280) ;  /* 0x0000000053087348 */ /* 0x000fea0003c00000 */
[----:B------:R0:W1:Y:S02]  /*e860*/  SHFL.UP P3, R80, R226, R223, R222 ;  /* 0x040000dfe2507389 */ /* 0x00006400000600de */
[----:B01----:R-:W-:Y:S01]  /*e870*/  ENDCOLLECTIVE ;  /* 0x000000000000791b */ /* 0x003fe20003800000 */
.L_x_4280:
        /* <DEDUP_REMOVED lines=19> */
.L_x_4281:
[----:B------:R-:W-:Y:S02]  /*e9b0*/  MOV R226, R81 ;  /* 0x0000005100e27202 */ /* 0x000fe40000000f00 */
[----:B------:R-:W-:-:S07]  /*e9c0*/  MOV R224, R80 ;  /* 0x0000005000e07202 */ /* 0x000fce0000000f00 */
[----:B------:R-:W-:Y:S05]  /*e9d0*/  WARPSYNC.COLLECTIVE R83, `(.L_x_4282) ;  /* 0x0000000053087348 */ /* 0x000fea0003c00000 */
[----:B------:R0:W1:Y:S02]  /*e9e0*/  SHFL.UP P3, R80, R226, R223, R222 ;  /* 0x040000dfe2507389 */ /* 0x00006400000600de */
[----:B01----:R-:W-:Y:S01]  /*e9f0*/  ENDCOLLECTIVE ;  /* 0x000000000000791b */ /* 0x003fe20003800000 */
.L_x_4282:
[----:B------:R-:W-:Y:S02]  /*ea00*/  MOV R226, R220 ;  /* 0x000000dc00e27202 */ /* 0x000fe40000000f00 */
[----:B------:R-:W-:-:S07]  /*ea10*/  MOV R82, R80 ;  /* 0x0000005000527202 */ /* 0x000fce0000000f00 */
[----:B------:R-:W-:Y:S05]  /*ea20*/  WARPSYNC.COLLECTIVE R83, `(.L_x_4283) ;  /* 0x0000000053087348 */ /* 0x000fea0003c00000 */
[----:B------:R0:W1:Y:S02]  /*ea30*/  SHFL.UP P3, R80, R226, R223, R222 ;  /* 0x040000dfe2507389 */ /* 0x00006400000600de */
[----:B01----:R-:W-:Y:S01]  /*ea40*/  ENDCOLLECTIVE ;  /* 0x000000000000791b */ /* 0x003fe20003800000 */
.L_x_4283:
[----:B------:R-:W-:Y:S02]  /*ea50*/  MOV R226, R218 ;  /* 0x000000da00e27202 */ /* 0x000fe40000000f00 */
[----:B------:R-:W-:-:S07]  /*ea60*/  MOV R228, R80 ;  /* 0x0000005000e47202 */ /* 0x000fce0000000f00 */
[----:B------:R-:W-:Y:S05]  /*ea70*/  WARPSYNC.COLLECTIVE R83, `(.L_x_4284) ;  /* 0x0000000053087348 */ /* 0x000fea0003c00000 */
[----:B------:R0:W1:Y:S02]  /*ea80*/  SHFL.UP P3, R80, R226, R223, R222 ;  /* 0x040000dfe2507389 */ /* 0x00006400000600de */
[----:B01----:R-:W-:Y:S01]  /*ea90*/  ENDCOLLECTIVE ;  /* 0x000000000000791b */ /* 0x003fe20003800000 */
.L_x_4284:
        /* <DEDUP_REMOVED lines=18> */
.L_x_4285:
[----:B------:R-:W-:Y:S02]  /*ebc0*/  MOV R226, R81 ;  /* 0x0000005100e27202 */ /* 0x000fe40000000f00 */
[----:B------:R-:W-:-:S07]  /*ebd0*/  MOV R82, R80 ;  /* 0x0000005000527202 */ /* 0x000fce0000000f00 */
[----:B------:R-:W-:Y:S05]  /*ebe0*/  WARPSYNC.COLLECTIVE R83, `(.L_x_4286) ;  /* 0x0000000053087348 */ /* 0x000fea0003c00000 */
[----:B------:R0:W1:Y:S02]  /*ebf0*/  SHFL.UP P3, R80, R226, R223, R222 ;  /* 0x040000dfe2507389 */ /* 0x00006400000600de */
[----:B01----:R-:W-:Y:S01]  /*ec00*/  ENDCOLLECTIVE ;  /* 0x000000000000791b */ /* 0x003fe20003800000 */
.L_x_4286:
[----:B------:R-:W-:Y:S02]  /*ec10*/  MOV R226, R220 ;  /* 0x000000dc00e27202 */ /* 0x000fe40000000f00 */
[----:B------:R-:W-:-:S07]  /*ec20*/  MOV R228, R80 ;  /* 0x0000005000e47202 */ /* 0x000fce0000000f00 */
[----:B------:R-:W-:Y:S05]  /*ec30*/  WARPSYNC.COLLECTIVE R83, `(.L_x_4287) ;  /* 0x0000000053087348 */ /* 0x000fea0003c00000 */
[----:B------:R0:W1:Y:S02]  /*ec40*/  SHFL.UP P3, R80, R226, R223, R222 ;  /* 0x040000dfe2507389 */ /* 0x00006400000600de */
[----:B01----:R-:W-:Y:S01]  /*ec50*/  ENDCOLLECTIVE ;  /* 0x000000000000791b */ /* 0x003fe20003800000 */
.L_x_4287:
[----:B------:R-:W-:Y:S02]  /*ec60*/  MOV R226, R218 ;  /* 0x000000da00e27202 */ /* 0x000fe40000000f00 */
[----:B------:R-:W-:-:S07]  /*ec70*/  MOV R224, R80 ;  /* 0x0000005000e07202 */ /* 0x000fce0000000f00 */
[----:B------:R-:W-:Y:S05]  /*ec80*/  WARPSYNC.COLLECTIVE R83, `(.L_x_4288) ;  /* 0x0000000053087348 */ /* 0x000fea0003c00000 */
[----:B------:R0:W1:Y:S02]  /*ec90*/  SHFL.UP P3, R80, R226, R223, R222 ;  /* 0x040000dfe2507389 */ /* 0x00006400000600de */
[----:B01----:R-:W-:Y:S01]  /*eca0*/  ENDCOLLECTIVE ;  /* 0x000000000000791b */ /* 0x003fe20003800000 */
.L_x_4288:
        /* <DEDUP_REMOVED lines=18> */
.L_x_4289:
[----:B------:R-:W-:Y:S02]  /*edd0*/  MOV R226, R81 ;  /* 0x0000005100e27202 */ /* 0x000fe40000000f00 */
[----:B------:R-:W-:-:S07]  /*ede0*/  MOV R224, R80 ;  /* 0x0000005000e07202 */ /* 0x000fce0000000f00 */
[----:B------:R-:W-:Y:S05]  /*edf0*/  WARPSYNC.COLLECTIVE R83, `(.L_x_4290) ;  /* 0x0000000053087348 */ /* 0x000fea0003c00000 */
[----:B------:R0:W1:Y:S02]  /*ee00*/  SHFL.UP P3, R80, R226, R223, R222 ;  /* 0x040000dfe2507389 */ /* 0x00006400000600de */
[----:B01----:R-:W-:Y:S01]  /*ee10*/  ENDCOLLECTIVE ;  /* 0x000000000000791b */ /* 0x003fe20003800000 */
.L_x_4290:
[----:B------:R-:W-:Y:S02]  /*ee20*/  MOV R226, R220 ;  /* 0x000000dc00e27202 */ /* 0x000fe40000000f00 */
[----:B------:R-:W-:-:S07]  /*ee30*/  MOV R82, R80 ;  /* 0x0000005000527202 */ /* 0x000fce0000000f00 */
[----:B------:R-:W-:Y:S05]  /*ee40*/  WARPSYNC.COLLECTIVE R83, `(.L_x_4291) ;  /* 0x0000000053087348 */ /* 0x000fea0003c00000 */
[----:B------:R0:W1:Y:S02]  /*ee50*/  SHFL.UP P3, R80, R226, R223, R222 ;  /* 0x040000dfe2507389 */ /* 0x00006400000600de */
[----:B01----:R-:W-:Y:S01]  /*ee60*/  ENDCOLLECTIVE ;  /* 0x000000000000791b */ /* 0x003fe20003800000 */
.L_x_4291:
[----:B------:R-:W-:Y:S02]  /*ee70*/  MOV R226, R218 ;  /* 0x000000da00e27202 */ /* 0x000fe40000000f00 */
[----:B------:R-:W-:-:S07]  /*ee80*/  MOV R228, R80 ;  /* 0x0000005000e47202 */ /* 0x000fce0000000f00 */
[----:B------:R-:W-:Y:S05]  /*ee90*/  WARPSYNC.COLLECTIVE R83, `(.L_x_4292) ;  /* 0x0000000053087348 */ /* 0x000fea0003c00000 */
[----:B------:R0:W1:Y:S02]  /*eea0*/  SHFL.UP P3, R80, R226, R223, R222 ;  /* 0x040000dfe2507389 */ /* 0x00006400000600de */
[----:B01----:R-:W-:Y:S01]  /*eeb0*/  ENDCOLLECTIVE ;  /* 0x000000000000791b */ /* 0x003fe20003800000 */
.L_x_4292:
[----:B------:R-:W-:Y:S05]  /*eec0*/  BRA `(.L_x_4293) ;  /* 0xffffff7400d47947 */ /* 0x000fea000383ffff */
.L_x_4174:
        /* <DEDUP_REMOVED lines=8> */
.L_x_4295:
[----:B------:R-:W-:Y:S05]  /*ef50*/  BSYNC B0 ;  /* 0x0000000000007941 */ /* 0x000fea0003800000 */
.L_x_4294:
[----:B------:R-:W-:Y:S05]  /*ef60*/  BRA `(.L_x_4296) ;  /* 0xffffff7400e47947 */ /* 0x000fea000383ffff */
.L_x_4175:
        /* <DEDUP_REMOVED lines=8> */
.L_x_4298:
[----:B------:R-:W-:Y:S05]  /*eff0*/  BSYNC B0 ;  /* 0x0000000000007941 */ /* 0x000fea0003800000 */
.L_x_4297:
[----:B------:R-:W-:Y:S05]  /*f000*/  BRA `(.L_x_4299) ;  /* 0xffffff7400c47947 */ /* 0x000fea000383ffff */
.L_x_4176:
        /* <DEDUP_REMOVED lines=8> */
.L_x_4301:
[----:B------:R-:W-:Y:S05]  /*f090*/  BSYNC B0 ;  /* 0x0000000000007941 */ /* 0x000fea0003800000 */
.L_x_4300:
[----:B------:R-:W-:Y:S05]  /*f0a0*/  BRA `(.L_x_4302) ;  /* 0xffffff7400a47947 */ /* 0x000fea000383ffff */
.L_x_4177:
        /* <DEDUP_REMOVED lines=8> */
.L_x_4304:
[----:B------:R-:W-:Y:S05]  /*f130*/  BSYNC B0 ;  /* 0x0000000000007941 */ /* 0x000fea0003800000 */
.L_x_4303:
[----:B------:R-:W-:Y:S05]  /*f140*/  BRA `(.L_x_4305) ;  /* 0xffffff7400847947 */ /* 0x000fea000383ffff */
.L_x_4178:
        /* <DEDUP_REMOVED lines=8> */
.L_x_4307:
[----:B------:R-:W-:Y:S05]  /*f1d0*/  BSYNC B0 ;  /* 0x0000000000007941 */ /* 0x000fea0003800000 */
.L_x_4306:
        /* <DEDUP_REMOVED lines=10> */
.L_x_4308:
[----:B------:R-:W-:Y:S02]  /*f280*/  MOV R226, R220 ;  /* 0x000000dc00e27202 */ /* 0x000fe40000000f00 */
[----:B------:R-:W-:-:S07]  /*f290*/  MOV R221, R80 ;  /* 0x0000005000dd7202 */ /* 0x000fce0000000f00 */
[----:B------:R-:W-:Y:S05]  /*f2a0*/  WARPSYNC.COLLECTIVE R83, `(.L_x_4309) ;  /* 0x0000000053087348 */ /* 0x000fea0003c00000 */
[----:B------:R0:W1:Y:S02]  /*f2b0*/  SHFL.UP P3, R80, R226, R223, R222 ;  /* 0x040000dfe2507389 */ /* 0x00006400000600de */
[----:B01----:R-:W-:Y:S01]  /*f2c0*/  ENDCOLLECTIVE ;  /* 0x000000000000791b */ /* 0x003fe20003800000 */
.L_x_4309:
[----:B------:R-:W-:Y:S02]  /*f2d0*/  MOV R226, R218 ;  /* 0x000000da00e27202 */ /* 0x000fe40000000f00 */
[----:B------:R-:W-:-:S07]  /*f2e0*/  MOV R220, R80 ;  /* 0x0000005000dc7202 */ /* 0x000fce0000000f00 */
[----:B------:R-:W-:Y:S05]  /*f2f0*/  WARPSYNC.COLLECTIVE R83, `(.L_x_4310) ;  /* 0x0000000053087348 */ /* 0x000fea0003c00000 */
[----:B------:R0:W1:Y:S02]  /*f300*/  SHFL.UP P3, R80, R226, R223, R222 ;  /* 0x040000dfe2507389 */ /* 0x00006400000600de */
[----:B01----:R-:W-:Y:S01]  /*f310*/  ENDCOLLECTIVE ;  /* 0x000000000000791b */ /* 0x003fe20003800000 */
.L_x_4310:
[----:B------:R-:W-:Y:S02]  /*f320*/  MOV R218, R80 ;  /* 0x0000005000da7202 */ /* 0x000fe40000000f00 */
[----:B------:R-:W-:-:S07]  /*f330*/  MOV R80, 0x1f ;  /* 0x0000001f00507802 */ /* 0x000fce0000000f00 */
[----:B------:R-:W-:Y:S05]  /*f340*/  WARPSYNC.COLLECTIVE R83, `(.L_x_4311) ;  /* 0x0000000053087348 */ /* 0x000fea0003c00000 */
[----:B------:R0:W1:Y:S02]  /*f350*/  SHFL.IDX P3, R224, R82, R81, R80 ;  /* 0x0000005152e07389 */ /* 0x0000640000060050 */
[----:B01----:R-:W-:Y:S01]  /*f360*/  ENDCOLLECTIVE ;  /* 0x000000000000791b */ /* 0x003fe20003800000 */
.L_x_4311:
[----:B------:R-:W-:Y:S02]  /*f370*/  MOV R82, R65 ;  /* 0x0000004100527202 */ /* 0x000fe40000000f00 */
[----:B------:R-:W-:-:S07]  /*f380*/  MOV R64, R224 ;  /* 0x000000e000407202 */ /* 0x000fce0000000f00 */
[----:B------:R-:W-:Y:S05]  /*f390*/  WARPSYNC.COLLECTIVE R83, `(.L_x_4312) ;  /* 0x0000000053087348 */ /* 0x000fea0003c00000 */
[----:B------:R0:W1:Y:S02]  /*f3a0*/  SHFL.IDX P3, R224, R82, R81, R80 ;  /* 0x0000005152e07389 */ /* 0x0000640000060050 */
[----:B01----:R-:W-:Y:S01]  /*f3b0*/  ENDCOLLECTIVE ;  /* 0x000000000000791b */ /* 0x003fe20003800000 */
.L_x_4312:
[----:B------:R-:W-:Y:S02]  /*f3c0*/  MOV R82, R66 ;  /* 0x0000004200527202 */ /* 0x000fe40000000f00 */
[----:B------:R-:W-:-:S07]  /*f3d0*/  MOV R65, R224 ;  /* 0x000000e000417202 */ /* 0x000fce0000000f00 */
[----:B------:R-:W-:Y:S05]  /*f3e0*/  WARPSYNC.COLLECTIVE R83, `(.L_x_4313) ;  /* 0x0000000053087348 */ /* 0x000fea0003c00000 */
[----:B------:R0:W1:Y:S02]  /*f3f0*/  SHFL.IDX P3, R224, R82, R81, R80 ;  /* 0x0000005152e07389 */ /* 0x0000640000060050 */
[----:B01----:R-:W-:Y:S01]  /*f400*/  ENDCOLLECTIVE ;  /* 0x000000000000791b */ /* 0x003fe20003800000 */
.L_x_4313:
[----:B------:R-:W-:Y:S02]  /*f410*/  MOV R82, R67 ;  /* 0x0000004300527202 */ /* 0x000fe40000000f00 */
[----:B------:R-:W-:-:S07]  /*f420*/  MOV R66, R224 ;  /* 0x000000e000427202 */ /* 0x000fce0000000f00 */
[----:B------:R-:W-:Y:S05]  /*f430*/  WARPSYNC.COLLECTIVE R83, `(.L_x_4314) ;  /* 0x0000000053087348 */ /* 0x000fea0003c00000 */
[----:B------:R0:W1:Y:S02]  /*f440*/  SHFL.IDX P3, R224, R82, R81, R80 ;  /* 0x0000005152e07389 */ /* 0x0000640000060050 */
[----:B01----:R-:W-:Y:S01]  /*f450*/  ENDCOLLECTIVE ;  /* 0x000000000000791b */ /* 0x003fe20003800000 */
.L_x_4314:
[----:B------:R-:W-:Y:S01]  /*f460*/  MOV R67, R224 ;  /* 0x000000e000437202 */ /* 0x000fe20000000f00 */
[----:B------:R-:W-:Y:S06]  /*f470*/  BRA `(.L_x_4315) ;  /* 0xffffff7000e07947 */ /* 0x000fec000383ffff */
.L_x_4180:
[----:B------:R-:W-:Y:S01]  /*f480*/  HFMA2.MMA R245, -RZ, RZ, 0, 5.9604644775390625e-08 ;  /* 0x00000001fff57435 */ /* 0x000fe200000001ff */
[----:B------:R-:W-:Y:S02]  /*f490*/  MOV R244, R240 ;  /* 0x000000f000f47202 */ /* 0x000fe40000000f00 */
[----:B------:R-:W-:Y:S02]  /*f4a0*/  MOV R224, 0x1f ;  /* 0x0000001f00e07802 */ /* 0x000fe40000000f00 */
[----:B------:R-:W-:-:S07]  /*f4b0*/  MOV R83, 0xffffffff ;  /* 0xffffffff00537802 */ /* 0x000fce0000000f00 */
[----:B------:R-:W-:Y:S05]  /*f4c0*/  WARPSYNC.COLLECTIVE R83, `(.L_x_4316) ;  /* 0x0000000053087348 */ /* 0x000fea0003c00000 */
[----:B------:R0:W1:Y:S02]  /*f4d0*/  SHFL.DOWN P1, R252, R244, R245, R224 ;  /* 0x080000f5f4fc7389 */ /* 0x00006400000200e0 */
[----:B01----:R-:W-:Y:S01]  /*f4e0*/  ENDCOLLECTIVE ;  /* 0x000000000000791b */ /* 0x003fe20003800000 */
.L_x_4316:
[----:B------:R-:W-:Y:S02]  /*f4f0*/  MOV R244, R241 ;  /* 0x000000f100f47202 */ /* 0x000fe40000000f00 */
[----:B------:R-:W-:-:S07]  /*f500*/  MOV R80, R252 ;  /* 0x000000fc00507202 */ /* 0x000fce0000000f00 */
[----:B------:R-:W-:Y:S05]  /*f510*/  WARPSYNC.COLLECTIVE R83, `(.L_x_4317) ;  /* 0x0000000053087348 */ /* 0x000fea0003c00000 */
[----:B------:R0:W1:Y:S02]  /*f520*/  SHFL.DOWN P1, R252, R244, R245, R224 ;  /* 0x080000f5f4fc7389 */ /* 0x00006400000200e0 */
[----:B01----:R-:W-:Y:S01]  /*f530*/  ENDCOLLECTIVE ;  /* 0x000000000000791b */ /* 0x003fe20003800000 */
.L_x_4317:
[----:B------:R-:W-:Y:S02]  /*f540*/  MOV R244, R242 ;  /* 0x000000f200f47202 */ /* 0x000fe40000000f00 */
[----:B------:R-:W-:-:S07]  /*f550*/  MOV R81, R252 ;  /* 0x000000fc00517202 */ /* 0x000fce0000000f00 */
[----:B------:R-:W-:Y:S05]  /*f560*/  WARPSYNC.COLLECTIVE R83, `(.L_x_4318) ;  /* 0x0000000053087348 */ /* 0x000fea0003c00000 */
[----:B------:R0:W1:Y:S02]  /*f570*/  SHFL.DOWN P1, R252, R244, R245, R224 ;  /* 0x080000f5f4fc7389 */ /* 0x00006400000200e0 */
[----:B01----:R-:W-:Y:S01]  /*f580*/  ENDCOLLECTIVE ;  /* 0x000000000000791b */ /* 0x003fe20003800000 */
.L_x_4318:
[----:B------:R-:W-:Y:S02]  /*f590*/  MOV R244, R243 ;  /* 0x000000f300f47202 */ /* 0x000fe40000000f00 */
[----:B------:R-:W-:-:S07]  /*f5a0*/  MOV R82, R252 ;  /* 0x000000fc00527202 */ /* 0x000fce0000000f00 */
[----:B------:R-:W-:Y:S05]  /*f5b0*/  WARPSYNC.COLLECTIVE R83, `(.L_x_4319) ;  /* 0x0000000053087348 */ /* 0x000fea0003c00000 */
[----:B------:R0:W1:Y:S02]  /*f5c0*/  SHFL.DOWN P1, R252, R244, R245, R224 ;  /* 0x080000f5f4fc7389 */ /* 0x00006400000200e0 */
[----:B01----:R-:W-:Y:S01]  /*f5d0*/  ENDCOLLECTIVE ;  /* 0x000000000000791b */ /* 0x003fe20003800000 */
.L_x_4319:
[----:B------:R-:W-:Y:S01]  /*f5e0*/  MOV R83, R252 ;  /* 0x000000fc00537202 */ /* 0x000fe20000000f00 */
[----:B------:R-:W-:Y:S06]  /*f5f0*/  BRA `(.L_x_4320) ;  /* 0xffffff8400e47947 */ /* 0x000fec000383ffff */
.L_x_4183:
        /* <DEDUP_REMOVED lines=8> */
.L_x_4322:
[----:B------:R-:W-:Y:S05]  /*f680*/  BSYNC B0 ;  /* 0x0000000000007941 */ /* 0x000fea0003800000 */
.L_x_4321:
        /* <DEDUP_REMOVED lines=8> */
.L_x_4323:
[----:B------:R-:W-:Y:S02]  /*f710*/  MOV R244, R242 ;  /* 0x000000f200f47202 */ /* 0x000fe40000000f00 */
[----:B------:R-:W-:-:S07]  /*f720*/  MOV R81, R252 ;  /* 0x000000fc00517202 */ /* 0x000fce0000000f00 */
[----:B------:R-:W-:Y:S05]  /*f730*/  WARPSYNC.COLLECTIVE R83, `(.L_x_4324) ;  /* 0x0000000053087348 */ /* 0x000fea0003c00000 */
[----:B------:R0:W1:Y:S02]  /*f740*/  SHFL.DOWN P1, R252, R244, R245, R224 ;  /* 0x080000f5f4fc7389 */ /* 0x00006400000200e0 */
[----:B01----:R-:W-:Y:S01]  /*f750*/  ENDCOLLECTIVE ;  /* 0x000000000000791b */ /* 0x003fe20003800000 */
.L_x_4324:
[----:B------:R-:W-:Y:S02]  /*f760*/  MOV R244, R243 ;  /* 0x000000f300f47202 */ /* 0x000fe40000000f00 */
[----:B------:R-:W-:-:S07]  /*f770*/  MOV R82, R252 ;  /* 0x000000fc00527202 */ /* 0x000fce0000000f00 */
[----:B------:R-:W-:Y:S05]  /*f780*/  WARPSYNC.COLLECTIVE R83, `(.L_x_4325) ;  /* 0x0000000053087348 */ /* 0x000fea0003c00000 */
[----:B------:R0:W1:Y:S02]  /*f790*/  SHFL.DOWN P1, R252, R244, R245, R224 ;  /* 0x080000f5f4fc7389 */ /* 0x00006400000200e0 */
[----:B01----:R-:W-:Y:S01]  /*f7a0*/  ENDCOLLECTIVE ;  /* 0x000000000000791b */ /* 0x003fe20003800000 */
.L_x_4325:
[----:B------:R-:W-:Y:S01]  /*f7b0*/  MOV R83, R252 ;  /* 0x000000fc00537202 */ /* 0x000fe20000000f00 */
[----:B------:R-:W-:Y:S06]  /*f7c0*/  BRA `(.L_x_4326) ;  /* 0xffffff8400c47947 */ /* 0x000fec000383ffff */
.L_x_4186:
        /* <DEDUP_REMOVED lines=8> */
.L_x_4328:
[----:B------:R-:W-:Y:S05]  /*f850*/  BSYNC B0 ;  /* 0x0000000000007941 */ /* 0x000fea0003800000 */
.L_x_4327:
        /* <DEDUP_REMOVED lines=8> */
.L_x_4329:
[----:B------:R-:W-:Y:S02]  /*f8e0*/  MOV R244, R242 ;  /* 0x000000f200f47202 */ /* 0x000fe40000000f00 */
[----:B------:R-:W-:-:S07]  /*f8f0*/  MOV R81, R252 ;  /* 0x000000fc00517202 */ /* 0x000fce0000000f00 */
[----:B------:R-:W-:Y:S05]  /*f900*/  WARPSYNC.COLLECTIVE R83, `(.L_x_4330) ;  /* 0x0000000053087348 */ /* 0x000fea0003c00000 */
[----:B------:R0:W1:Y:S02]  /*f910*/  SHFL.DOWN P1, R252, R244, R245, R224 ;  /* 0x080000f5f4fc7389 */ /* 0x00006400000200e0 */
[----:B01----:R-:W-:Y:S01]  /*f920*/  ENDCOLLECTIVE ;  /* 0x000000000000791b */ /* 0x003fe20003800000 */
.L_x_4330:
[----:B------:R-:W-:Y:S02]  /*f930*/  MOV R244, R243 ;  /* 0x000000f300f47202 */ /* 0x000fe40000000f00 */
[----:B------:R-:W-:-:S07]  /*f940*/  MOV R82, R252 ;  /* 0x000000fc00527202 */ /* 0x000fce0000000f00 */
[----:B------:R-:W-:Y:S05]  /*f950*/  WARPSYNC.COLLECTIVE R83, `(.L_x_4331) ;  /* 0x0000000053087348 */ /* 0x000fea0003c00000 */
[----:B------:R0:W1:Y:S02]  /*f960*/  SHFL.DOWN P1, R252, R244, R245, R224 ;  /* 0x080000f5f4fc7389 */ /* 0x00006400000200e0 */
[----:B01----:R-:W-:Y:S01]  /*f970*/  ENDCOLLECTIVE ;  /* 0x000000000000791b */ /* 0x003fe20003800000 */
.L_x_4331:
[----:B------:R-:W-:Y:S01]  /*f980*/  MOV R83, R252 ;  /* 0x000000fc00537202 */ /* 0x000fe20000000f00 */
[----:B------:R-:W-:Y:S06]  /*f990*/  BRA `(.L_x_4332) ;  /* 0xffffff8400a47947 */ /* 0x000fec000383ffff */
.L_x_4189:
        /* <DEDUP_REMOVED lines=8> */
.L_x_4334:
[----:B------:R-:W-:Y:S05]  /*fa20*/  BSYNC B0 ;  /* 0x0000000000007941 */ /* 0x000fea0003800000 */
.L_x_4333:
        /* <DEDUP_REMOVED lines=8> */
.L_x_4335:
[----:B------:R-:W-:Y:S02]  /*fab0*/  MOV R244, R242 ;  /* 0x000000f200f47202 */ /* 0x000fe40000000f00 */
[----:B------:R-:W-:-:S07]  /*fac0*/  MOV R81, R252 ;  /* 0x000000fc00517202 */ /* 0x000fce0000000f00 */
[----:B------:R-:W-:Y:S05]  /*fad0*/  WARPSYNC.COLLECTIVE R83, `(.L_x_4336) ;  /* 0x0000000053087348 */ /* 0x000fea0003c00000 */
[----:B------:R0:W1:Y:S02]  /*fae0*/  SHFL.DOWN P1, R252, R244, R245, R224 ;  /* 0x080000f5f4fc7389 */ /* 0x00006400000200e0 */
[----:B01----:R-:W-:Y:S01]  /*faf0*/  ENDCOLLECTIVE ;  /* 0x000000000000791b */ /* 0x003fe20003800000 */
.L_x_4336:
[----:B------:R-:W-:Y:S02]  /*fb00*/  MOV R244, R243 ;  /* 0x000000f300f47202 */ /* 0x000fe40000000f00 */
[----:B------:R-:W-:-:S07]  /*fb10*/  MOV R82, R252 ;  /* 0x000000fc00527202 */ /* 0x000fce0000000f00 */
[----:B------:R-:W-:Y:S05]  /*fb20*/  WARPSYNC.COLLECTIVE R83, `(.L_x_4337) ;  /* 0x0000000053087348 */ /* 0x000fea0003c00000 */
[----:B------:R0:W1:Y:S02]  /*fb30*/  SHFL.DOWN P1, R252, R244, R245, R224 ;  /* 0x080000f5f4fc7389 */ /* 0x00006400000200e0 */
[----:B01----:R-:W-:Y:S01]  /*fb40*/  ENDCOLLECTIVE ;  /* 0x000000000000791b */ /* 0x003fe20003800000 */
.L_x_4337:
[----:B------:R-:W-:Y:S01]  /*fb50*/  MOV R83, R252 ;  /* 0x000000fc00537202 */ /* 0x000fe20000000f00 */
[----:B------:R-:W-:Y:S06]  /*fb60*/  BRA `(.L_x_4338) ;  /* 0xffffff8400847947 */ /* 0x000fec000383ffff */
.L_x_4192:
        /* <DEDUP_REMOVED lines=8> */
.L_x_4340:
[----:B------:R-:W-:Y:S05]  /*fbf0*/  BSYNC B0 ;  /* 0x0000000000007941 */ /* 0x000fea0003800000 */
.L_x_4339:
        /* <DEDUP_REMOVED lines=8> */
.L_x_4341:
[----:B------:R-:W-:Y:S02]  /*fc80*/  MOV R244, R242 ;  /* 0x000000f200f47202 */ /* 0x000fe40000000f00 */
[----:B------:R-:W-:-:S07]  /*fc90*/  MOV R81, R252 ;  /* 0x000000fc00517202 */ /* 0x000fce0000000f00 */
[----:B------:R-:W-:Y:S05]  /*fca0*/  WARPSYNC.COLLECTIVE R83, `(.L_x_4342) ;  /* 0x0000000053087348 */ /* 0x000fea0003c00000 */
[----:B------:R0:W1:Y:S02]  /*fcb0*/  SHFL.DOWN P1, R252, R244, R245, R224 ;  /* 0x080000f5f4fc7389 */ /* 0x00006400000200e0 */
[----:B01----:R-:W-:Y:S01]  /*fcc0*/  ENDCOLLECTIVE ;  /* 0x000000000000791b */ /* 0x003fe20003800000 */
.L_x_4342:
[----:B------:R-:W-:Y:S02]  /*fcd0*/  MOV R244, R243 ;  /* 0x000000f300f47202 */ /* 0x000fe40000000f00 */
[----:B------:R-:W-:-:S07]  /*fce0*/  MOV R82, R252 ;  /* 0x000000fc00527202 */ /* 0x000fce0000000f00 */
[----:B------:R-:W-:Y:S05]  /*fcf0*/  WARPSYNC.COLLECTIVE R83, `(.L_x_4343) ;  /* 0x0000000053087348 */ /* 0x000fea0003c00000 */
[----:B------:R0:W1:Y:S02]  /*fd00*/  SHFL.DOWN P1, R252, R244, R245, R224 ;  /* 0x080000f5f4fc7389 */ /* 0x00006400000200e0 */
[----:B01----:R-:W-:Y:S01]  /*fd10*/  ENDCOLLECTIVE ;  /* 0x000000000000791b */ /* 0x003fe20003800000 */
.L_x_4343:
[----:B------:R-:W-:Y:S01]  /*fd20*/  MOV R83, R252 ;  /* 0x000000fc00537202 */ /* 0x000fe20000000f00 */
[----:B------:R-:W-:Y:S06]  /*fd30*/  BRA `(.L_x_4344) ;  /* 0xffffff8400647947 */ /* 0x000fec000383ffff */
.L_x_4195:
        /* <DEDUP_REMOVED lines=8> */
.L_x_4346:
[----:B------:R-:W-:Y:S05]  /*fdc0*/  BSYNC B0 ;  /* 0x0000000000007941 */ /* 0x000fea0003800000 */
.L_x_4345:
        /* <DEDUP_REMOVED lines=10> */
.L_x_4347:
[----:B------:R-:W-:Y:S02]  /*fe70*/  MOV R82, R242 ;  /* 0x000000f200527202 */ /* 0x000fe40000000f00 */
[----:B------:R-:W-:-:S07]  /*fe80*/  MOV R247, R224 ;  /* 0x000000e000f77202 */ /* 0x000fce0000000f00 */
[----:B------:R-:W-:Y:S05]  /*fe90*/  WARPSYNC.COLLECTIVE R83, `(.L_x_4348) ;  /* 0x0000000053087348 */ /* 0x000fea0003c00000 */
[----:B------:R0:W1:Y:S02]  /*fea0*/  SHFL.IDX P3, R224, R82, R81, R80 ;  /* 0x0000005152e07389 */ /* 0x0000640000060050 */
[----:B01----:R-:W-:Y:S01]  /*feb0*/  ENDCOLLECTIVE ;  /* 0x000000000000791b */ /* 0x003fe20003800000 */
.L_x_4348:
        /* <DEDUP_REMOVED lines=9> */
.L_x_4349:
[----:B------:R-:W-:Y:S02]  /*ff50*/  MOV R82, R64 ;  /* 0x0000004000527202 */ /* 0x000fe40000000f00 */
[----:B------:R-:W-:Y:S02]  /*ff60*/  MOV R251, R224 ;  /* 0x000000e000fb7202 */ /* 0x000fe40000000f00 */
[----:B------:R-:W-:-:S07]  /*ff70*/  MOV R224, 0x1f ;  /* 0x0000001f00e07802 */ /* 0x000fce0000000f00 */
[----:B------:R-:W-:Y:S05]  /*ff80*/  WARPSYNC.COLLECTIVE R83, `(.L_x_4350) ;  /* 0x0000000053087348 */ /* 0x000fea0003c00000 */
[----:B------:R0:W1:Y:S02]  /*ff90*/  SHFL.DOWN P1, R252, R244, R245, R224 ;  /* 0x080000f5f4fc7389 */ /* 0x00006400000200e0 */
[----:B01----:R-:W-:Y:S01]  /*ffa0*/  ENDCOLLECTIVE ;  /* 0x000000000000791b */ /* 0x003fe20003800000 */
.L_x_4350:
[----:B------:R-:W-:Y:S02]  /*ffb0*/  MOV R244, R241 ;  /* 0x000000f100f47202 */ /* 0x000fe40000000f00 */
[----:B------:R-:W-:-:S07]  /*ffc0*/  MOV R240, R252 ;  /* 0x000000fc00f07202 */ /* 0x000fce0000000f00 */
[----:B------:R-:W-:Y:S05]  /*ffd0*/  WARPSYNC.COLLECTIVE R83, `(.L_x_4351) ;  /* 0x0000000053087348 */ /* 0x000fea0003c00000 */
[----:B------:R0:W1:Y:S02]  /*ffe0*/  SHFL.DOWN P1, R252, R244, R245, R224 ;  /* 0x080000f5f4fc7389 */ /* 0x00006400000200e0 */
[----:B01----:R-:W-:Y:S01]  /*fff0*/  ENDCOLLECTIVE ;  /* 0x000000000000791b */ /* 0x003fe20003800000 */
.L_x_4351:
[----:B------:R-:W-:Y:S02]  /*10000*/  MOV R244, R242 ;  /* 0x000000f200f47202 */ /* 0x000fe40000000f00 */
[----:B------:R-:W-:-:S07]  /*10010*/  MOV R241, R252 ;  /* 0x000000fc00f17202 */ /* 0x000fce0000000f00 */
[----:B------:R-:W-:Y:S05]  /*10020*/  WARPSYNC.COLLECTIVE R83, `(.L_x_4352) ;  /* 0x0000000053087348 */ /* 0x000fea0003c00000 */
[----:B------:R0:W1:Y:S02]  /*10030*/  SHFL.DOWN P1, R252, R244, R245, R224 ;  /* 0x080000f5f4fc7389 */ /* 0x00006400000200e0 */
[----:B01----:R-:W-:Y:S01]  /*10040*/  ENDCOLLECTIVE ;  /* 0x000000000000791b */ /* 0x003fe20003800000 */
.L_x_4352:
[----:B------:R-:W-:Y:S02]  /*10050*/  MOV R244, R243 ;  /* 0x000000f300f47202 */ /* 0x000fe40000000f00 */
[----:B------:R-:W-:-:S07]  /*10060*/  MOV R242, R252 ;  /* 0x000000fc00f27202 */ /* 0x000fce0000000f00 */
[----:B------:R-:W-:Y:S05]  /*10070*/  WARPSYNC.COLLECTIVE R83, `(.L_x_4353) ;  /* 0x0000000053087348 */ /* 0x000fea0003c00000 */
[----:B------:R0:W1:Y:S02]  /*10080*/  SHFL.DOWN P1, R252, R244, R245, R224 ;  /* 0x080000f5f4fc7389 */ /* 0x00006400000200e0 */
[----:B01----:R-:W-:Y:S01]  /*10090*/  ENDCOLLECTIVE ;  /* 0x000000000000791b */ /* 0x003fe20003800000 */
.L_x_4353:
[----:B------:R-:W-:Y:S05]  /*100a0*/  WARPSYNC.COLLECTIVE R83, `(.L_x_4354) ;  /* 0x0000000053087348 */ /* 0x000fea0003c00000 */
[----:B------:R0:W1:Y:S02]  /*100b0*/  SHFL.IDX P3, R224, R82, R81, R80 ;  /* 0x0000005152e07389 */ /* 0x0000640000060050 */
[----:B01----:R-:W-:Y:S01]  /*100c0*/  ENDCOLLECTIVE ;  /* 0x000000000000791b */ /* 0x003fe20003800000 */
.L_x_4354:
[----:B------:R-:W-:Y:S02]  /*100d0*/  MOV R82, R65 ;  /* 0x0000004100527202 */ /* 0x000fe40000000f00 */
[----:B------:R-:W-:Y:S02]  /*100e0*/  MOV R243, R252 ;  /* 0x000000fc00f37202 */ /* 0x000fe40000000f00 */
[----:B------:R-:W-:-:S07]  /*100f0*/  MOV R252, R224 ;  /* 0x000000e000fc7202 */ /* 0x000fce0000000f00 */
[----:B------:R-:W-:Y:S05]  /*10100*/  WARPSYNC.COLLECTIVE R83, `(.L_x_4355) ;  /* 0x0000000053087348 */ /* 0x000fea0003c00000 */
[----:B------:R0:W1:Y:S02]  /*10110*/  SHFL.IDX P3, R224, R82, R81, R80 ;  /* 0x0000005152e07389 */ /* 0x0000640000060050 */
[----:B01----:R-:W-:Y:S01]  /*10120*/  ENDCOLLECTIVE ;  /* 0x000000000000791b */ /* 0x003fe20003800000 */
.L_x_4355:
[----:B------:R-:W-:Y:S01]  /*10130*/  MOV R82, R66 ;  /* 0x0000004200527202 */ /* 0x000fe20000000f00 */
[-C--:B------:R-:W-:Y:S01]  /*10140*/  FMUL.FTZ R66, R65, R247.reuse ;  /* 0x000000f741427220 */ /* 0x080fe20000410000 */
[----:B------:R-:W-:Y:S01]  /*10150*/  FMUL.FTZ R247, R64, R247 ;  /* 0x000000f740f77220 */ /* 0x000fe20000410000 */
[----:B------:R-:W-:-:S07]  /*10160*/  MOV R245, R224 ;  /* 0x000000e000f57202 */ /* 0x000fce0000000f00 */
[----:B------:R-:W-:Y:S05]  /*10170*/  WARPSYNC.COLLECTIVE R83, `(.L_x_4356) ;  /* 0x0000000053087348 */ /* 0x000fea0003c00000 */
[----:B------:R0:W1:Y:S02]  /*10180*/  SHFL.IDX P3, R224, R82, R81, R80 ;  /* 0x0000005152e07389 */ /* 0x0000640000060050 */
[----:B01----:R-:W-:Y:S01]  /*10190*/  ENDCOLLECTIVE ;  /* 0x000000000000791b */ /* 0x003fe20003800000 */
.L_x_4356:
[----:B------:R-:W-:Y:S02]  /*101a0*/  MOV R82, R67 ;  /* 0x0000004300527202 */ /* 0x000fe40000000f00 */
[----:B------:R-:W-:-:S07]  /*101b0*/  MOV R244, R224 ;  /* 0x000000e000f47202 */ /* 0x000fce0000000f00 */
[----:B------:R-:W-:Y:S05]  /*101c0*/  WARPSYNC.COLLECTIVE R83, `(.L_x_4357) ;  /* 0x0000000053087348 */ /* 0x000fea0003c00000 */
[----:B------:R0:W1:Y:S02]  /*101d0*/  SHFL.IDX P3, R224, R82, R81, R80 ;  /* 0x0000005152e07389 */ /* 0x0000640000060050 */
[----:B01----:R-:W-:Y:S01]  /*101e0*/  ENDCOLLECTIVE ;  /* 0x000000000000791b */ /* 0x003fe20003800000 */
.L_x_4357:
[----:B------:R-:W-:Y:S01]  /*101f0*/  MOV R83, R224 ;  /* 0x000000e000537202 */ /* 0x000fe20000000f00 */
[----:B------:R-:W-:Y:S06]  /*10200*/  BRA `(.L_x_4358) ;  /* 0xffffff8000bc7947 */ /* 0x000fec000383ffff */
.L_x_4359:
        /* <DEDUP_REMOVED lines=15> */
.L_x_18922:


//--------------------- .text._Z25selective_scan_bwd_kernelI32Selective_Scan_bwd_kernel_traitsILi128ELi16ELb1ELb0ELb1ELb1ELb1EN3c108BFloat16ENS1_7complexIfEEEEv12SSMParamsBwd --------------------------
	.section	.text._Z25selective_scan_bwd_kernelI32Selective_Scan_bwd_kernel_traitsILi128ELi16ELb1ELb0ELb1ELb1ELb1EN3c108BFloat16ENS1_7complexIfEEEEv12SSMParamsBwd,"ax",@progbits
	.align	128
        .global         _Z25selective_scan_bwd_kernelI32Selective_Scan_bwd_kernel_traitsILi128ELi16ELb1ELb0ELb1ELb1ELb1EN3c108BFloat16ENS1_7complexIfEEEEv12SSMParamsBwd
        .type           _Z25selective_scan_bwd_kernelI32Selective_Scan_bwd_kernel_traitsILi128ELi16ELb1ELb0ELb1ELb1ELb1EN3c108BFloat16ENS1_7complexIfEEEEv12SSMParamsBwd,@function
        .size           _Z25selective_scan_bwd_kernelI32Selective_Scan_bwd_kernel_traitsILi128ELi16ELb1ELb0ELb1ELb1ELb1EN3c108BFloat16ENS1_7complexIfEEEEv12SSMParamsBwd,(.L_x_18923 - _Z25selective_scan_bwd_kernelI32Selective_Scan_bwd_kernel_traitsILi128ELi16ELb1ELb0ELb1ELb1ELb1EN3c108BFloat16ENS1_7complexIfEEEEv12SSMParamsBwd)
        .other          _Z25selective_scan_bwd_kernelI32Selective_Scan_bwd_kernel_traitsILi128ELi16ELb1ELb0ELb1ELb1ELb1EN3c108BFloat16ENS1_7complexIfEEEEv12SSMParamsBwd,@"STO_CUDA_ENTRY STV_DEFAULT"
_Z25selective_scan_bwd_kernelI32Selective_Scan_bwd_kernel_traitsILi128ELi16ELb1ELb0ELb1ELb1ELb1EN3c108BFloat16ENS1_7complexIfEEEEv12SSMParamsBwd:
.text._Z25selective_scan_bwd_kernelI32Selective_Scan_bwd_kernel_traitsILi128ELi16ELb1ELb0ELb1ELb1ELb1EN3c108BFloat16ENS1_7complexIfEEEEv12SSMParamsBwd:
        /* <DEDUP_REMOVED lines=16> */
[----:B------:R-:W-:Y:S01]  /*0100*/  UMOV UR61, URZ ;  /* 0x0000003f003d7c82 */ /* 0x000fe20008000000 */
[----:B------:R-:W-:Y:S01]  /*0110*/  ULDC.64 UR20, c[0x0][0x260] ;  /* 0x0000980000147ab9 */ /* 0x000fe20000000a00 */
[----:B------:R-:W-:Y:S01]  /*0120*/  ULDC.64 UR32, c[0x0][0x3f8] ;  /* 0x0000fe0000207ab9 */ /* 0x000fe20000000a00 */
[----:B------:R-:W-:Y:S01]  /*0130*/  UMOV UR58, URZ ;  /* 0x0000003f003a7c82 */ /* 0x000fe20008000000 */
        /* <DEDUP_REMOVED lines=20> */
[----:B------:R-:W-:Y:S01]  /*0280*/  ULDC.64 UR4, c[0x0][0x280] ;  /* 0x0000a00000047ab9 */ /* 0x000fe20000000a00 */
[----:B------:R-:W-:Y:S01]  /*0290*/  UISETP.NE.U32.AND UP1, UPT, UR22, URZ, UPT ;  /* 0x0000003f1600728c */ /* 0x000fe2000bf25070 */
[----:B------:R0:W-:Y:S01]  /*02a0*/  STL [R1+0x34], RZ ;  /* 0x000034ff01007387 */ /* 0x0001e20000100800 */
[----:B------:R-:W-:-:S02]  /*02b0*/  UIMAD.WIDE.U32 UR18, UR12, UR4, URZ ;  /* 0x000000040c1272a5 */ /* 0x000fc4000f8e003f */
[----:B------:R-:W-:Y:S01]  /*02c0*/  UIMAD UR4, UR49, UR4, URZ ;  /* 0x00000004310472a4 */ /* 0x000fe2000f8e023f */
[----:B------:R0:W-:Y:S01]  /*02d0*/  STL [R1+0x30], RZ ;  /* 0x000030ff01007387 */ /* 0x0001e20000100800 */
[----:B------:R-:W-:Y:S02]  /*02e0*/  UISETP.NE.AND.EX UP1, UPT, UR23, URZ, UPT, UP1 ;  /* 0x0000003f1700728c */ /* 0x000fe4000bf25310 */
[----:B------:R-:W-:Y:S01]  /*02f0*/  UIMAD UR25, UR12, UR5, UR4 ;  /* 0x000000050c1972a4 */ /* 0x000fe2000f8e0204 */
[----:B------:R-:W-:Y:S02]  /*0300*/  ULDC.64 UR6, c[0x0][0x290] ;  /* 0x0000a40000067ab9 */ /* 0x000fe40000000a00 */
[----:B------:R-:W4:Y:S01]  /*0310*/  I2F.RP R0, UR27 ;  /* 0x0000001b00007d06 */ /* 0x000f220008209400 */
[----:B------:R-:W-:Y:S01]  /*0320*/  UMOV UR4, URZ ;  /* 0x0000003f00047c82 */ /* 0x000fe20008000000 */
[----:B------:R-:W-:Y:S02]  /*0330*/  UIMAD UR9, UR49, UR6, URZ ;  /* 0x00000006310972a4 */ /* 0x000fe4000f8e023f */
[----:B------:R-:W-:-:S02]  /*0340*/  UIMAD.WIDE.U32 UR16, UR12, UR6, URZ ;  /* 0x000000060c1072a5 */ /* 0x000fc4000f8e003f */
[----:B------:R-:W-:Y:S02]  /*0350*/  @UP1 ULEA UR60, UP3, UR10, UR22, 0x2 ;  /* 0x000000160a3c1291 */ /* 0x000fe4000f86103f */
[----:B------:R-:W-:Y:S02]  /*0360*/  UIMAD UR9, UR12, UR7, UR9 ;  /* 0x000000070c0972a4 */ /* 0x000fe4000f8e0209 */
[----:B------:R-:W-:Y:S01]  /*0370*/  @UP1 ULEA.HI.X UR61, UR10, UR23, UR11, 0x2, UP3 ;  /* 0x000000170a3d1291 */ /* 0x000fe200098f140b */
[----:B------:R-:W-:Y:S01]  /*0380*/  ULDC.64 UR6, c[0x0][0x328] ;  /* 0x0000ca0000067ab9 */ /* 0x000fe20000000a00 */
[----:B------:R-:W-:Y:S01]  /*0390*/  UIMAD UR8, UR49, UR20, URZ ;  /* 0x00000014310872a4 */ /* 0x000fe2000f8e023f */
[----:B----4-:R-:W1:Y:S01]  /*03a0*/  MUFU.RCP R0, R0 ;  /* 0x0000000000007308 */ /* 0x010e620000001000 */
[----:B------:R-:W-:Y:S02]  /*03b0*/  UIMAD UR13, UR49, UR6, URZ ;  /* 0x00000006310d72a4 */ /* 0x000fe4000f8e023f */
[----:B------:R-:W-:-:S02]  /*03c0*/  UISETP.NE.U32.AND UP2, UPT, UR32, URZ, UPT ;  /* 0x0000003f2000728c */ /* 0x000fc4000bf45070 */
[----:B------:R-:W-:Y:S02]  /*03d0*/  UIMAD.WIDE.U32 UR14, UR12, UR6, URZ ;  /* 0x000000060c0e72a5 */ /* 0x000fe4000f8e003f */
[----:B------:R-:W-:Y:S02]  /*03e0*/  UIMAD UR13, UR12, UR7, UR13 ;  /* 0x000000070c0d72a4 */ /* 0x000fe4000f8e020d */
[----:B------:R-:W-:Y:S02]  /*03f0*/  UIMAD.WIDE.U32 UR6, UR12, UR20, URZ ;  /* 0x000000140c0672a5 */ /* 0x000fe4000f8e003f */
[----:B------:R-:W-:Y:S02]  /*0400*/  UIMAD UR8, UR12, UR21, UR8 ;  /* 0x000000150c0872a4 */ /* 0x000fe4000f8e0208 */
[----:B------:R-:W-:Y:S01]  /*0410*/  UISETP.NE.AND.EX UP1, UPT, UR33, URZ, UPT, UP2 ;  /* 0x0000003f2100728c */ /* 0x000fe2000bf25320 */
[----:B------:R-:W-:Y:S01]  /*0420*/  ULDC.64 UR20, c[0x0][0x288] ;  /* 0x0000a20000147ab9 */ /* 0x000fe20000000a00 */
[----:B------:R-:W-:Y:S01]  /*0430*/  UIADD3 UR15, UR15, UR13, URZ ;  /* 0x0000000d0f0f7290 */ /* 0x000fe2000fffe03f */
[----:B-1----:R-:W-:Y:S01]  /*0440*/  IADD3 R2, R0, 0xffffffe, RZ ;  /* 0x0ffffffe00027810 */ /* 0x002fe20007ffe0ff */
[----:B------:R-:W-:Y:S01]  /*0450*/  UIMAD UR26, UR11, UR20, URZ ;  /* 0x000000140b1a72a4 */ /* 0x000fe2000f8e023f */
[----:B------:R-:W-:Y:S01]  /*0460*/  IABS R0, UR10 ;  /* 0x0000000a00007c13 */ /* 0x000fe20008000000 */
[----:B------:R-:W-:-:S02]  /*0470*/  UIADD3 UR17, UR17, UR9, URZ ;  /* 0x0000000911117290 */ /* 0x000fc4000fffe03f */
[----:B------:R-:W-:Y:S01]  /*0480*/  UIMAD UR26, UR10, UR21, UR26 ;  /* 0x000000150a1a72a4 */ /* 0x000fe2000f8e021a */
[----:B------:R-:W1:Y:S01]  /*0490*/  F2I.FTZ.U32.TRUNC.NTZ R2, R2 ;  /* 0x0000000200027305 */ /* 0x000e62000021f000 */
[----:B------:R-:W-:Y:S01]  /*04a0*/  R2UR UR31, R0 ;  /* 0x00000000001f72ca */ /* 0x000fe200000e0000 */
[----:B------:R-:W-:Y:S02]  /*04b0*/  @UP1 ULEA UR58, UP2, UR10, UR32, 0x2 ;  /* 0x000000200a3a1291 */ /* 0x000fe4000f84103f */
[----:B------:R-:W-:Y:S02]  /*04c0*/  ULOP3.LUT UR13, UR10, UR24, URZ, 0x3c, !UPT ;  /* 0x000000180a0d7292 */ /* 0x000fe4000f8e3c3f */
[----:B------:R-:W-:Y:S02]  /*04d0*/  @UP1 ULEA.HI.X UR59, UR10, UR33, UR11, 0x2, UP2 ;  /* 0x000000210a3b1291 */ /* 0x000fe400090f140b */
[----:B------:R-:W-:Y:S02]  /*04e0*/  UISETP.GE.AND UP2, UPT, UR13, URZ, UPT ;  /* 0x0000003f0d00728c */ /* 0x000fe4000bf46270 */
[----:B------:R-:W-:-:S02]  /*04f0*/  UISETP.NE.AND UP1, UPT, UR24, URZ, UPT ;  /* 0x0000003f1800728c */ /* 0x000fc4000bf25270 */
[----:B------:R-:W-:Y:S01]  /*0500*/  UIADD3 UR7, UR7, UR8, URZ ;  /* 0x0000000807077290 */ /* 0x000fe2000fffe03f */
[----:B-1----:R-:W-:Y:S02]  /*0510*/  R2UR UR5, R2 ;  /* 0x00000000020572ca */ /* 0x002fe400000e0000 */
        /* <DEDUP_REMOVED lines=10> */
[----:B------:R-:W-:-:S02]  /*05c0*/  UIMAD UR25, UR11, UR18, URZ ;  /* 0x000000120b1972a4 */ /* 0x000fc4000f8e023f */
[----:B------:R-:W-:Y:S02]  /*05d0*/  UIMAD UR22, UR27, UR22, UR31 ;  /* 0x000000161b1672a4 */ /* 0x000fe4000f8e021f */
[----:B------:R-:W-:Y:S02]  /*05e0*/  UIMAD.WIDE.U32 UR4, UR10, UR20, UR4 ;  /* 0x000000140a0472a5 */ /* 0x000fe4000f8e0004 */
[----:B------:R-:W-:Y:S01]  /*05f0*/  UISETP.GT.U32.AND UP4, UPT, UR27, UR22, UPT ;  /* 0x000000161b00728c */ /* 0x000fe2000bf84070 */
[----:B------:R-:W-:Y:S01]  /*0600*/  ULDC.64 UR20, c[0x0][0x330] ;  /* 0x0000cc0000147ab9 */ /* 0x000fe20000000a00 */
[----:B------:R-:W-:Y:S02]  /*0610*/  UIMAD UR9, UR10, UR19, UR25 ;  /* 0x000000130a0972a4 */ /* 0x000fe4000f8e0219 */
[----:B------:R-:W-:Y:S02]  /*0620*/  UIMAD.WIDE.U32 UR18, UR10, UR18, UR16 ;  /* 0x000000120a1272a5 */ /* 0x000fe4000f8e0010 */
[----:B------:R-:W-:-:S02]  /*0630*/  UIMAD.WIDE.U32 UR16, UR10, UR20, UR14 ;  /* 0x000000140a1072a5 */ /* 0x000fc4000f8e000e */
[----:B------:R-:W-:-:S03]  /*0640*/  UIMAD UR30, UR11, UR20, URZ ;  /* 0x000000140b1e72a4 */ /* 0x000fc6000f8e023f */
[----:B------:R-:W-:Y:S01]  /*0650*/  @!UP4 UIADD3 UR22, UR22, -UR27, URZ ;  /* 0x8000001b1616c290 */ /* 0x000fe2000fffe03f */
[----:B------:R-:W-:Y:S01]  /*0660*/  ULDC UR15, c[0x0][0x224] ;  /* 0x00008900000f7ab9 */ /* 0x000fe20000000800 */
[----:B------:R-:W-:Y:S02]  /*0670*/  @!UP4 UIADD3 UR23, UR23, 0x1, URZ ;  /* 0x000000011717c890 */ /* 0x000fe4000fffe03f */
[----:B------:R-:W-:Y:S02]  /*0680*/  UISETP.GE.U32.AND UP3, UPT, UR22, UR27, UPT ;  /* 0x0000001b1600728c */ /* 0x000fe4000bf66070 */
[----:B------:R-:W-:Y:S02]  /*0690*/  ULEA UR25, UR15, 0xfffff800, 0xb ;  /* 0xfffff8000f197891 */ /* 0x000fe4000f8e583f */
[----:B------:R-:W-:Y:S02]  /*06a0*/  UIMAD UR30, UR10, UR21, UR30 ;  /* 0x000000150a1e72a4 */ /* 0x000fe4000f8e021e */
[----:B------:R-:W-:-:S02]  /*06b0*/  USHF.R.S32.HI UR22, URZ, 0x1f, UR25 ;  /* 0x0000001f3f167899 */ /* 0x000fc40008011419 */
[----:B------:R-:W-:Y:S01]  /*06c0*/  UIADD3 UR50, UP5, UR25, UR4, URZ ;  /* 0x0000000419327290 */ /* 0x000fe2000ffbe03f */
[----:B------:R-:W-:Y:S02]  /*06d0*/  ULDC.64 UR20, c[0x0][0x2f0] ;  /* 0x0000bc0000147ab9 */ /* 0x000fe40000000a00 */
[----:B------:R-:W-:Y:S02]  /*06e0*/  @UP3 UIADD3 UR23, UR23, 0x1, URZ ;  /* 0x0000000117173890 */ /* 0x000fe4000fffe03f */
[----:B------:R-:W-:Y:S02]  /*06f0*/  UIADD3.X UR4, UR22, UR5, UR26, UP5, !UPT ;  /* 0x0000000516047290 */ /* 0x000fe4000affe41a */
[----:B------:R-:W-:Y:S02]  /*0700*/  ULEA UR51, UP4, UR50, UR20, 0x1 ;  /* 0x0000001432337291 */ /* 0x000fe4000f88083f */
[----:B------:R-:W-:Y:S01]  /*0710*/  UIADD3 UR14, UP3, UR25, UR18, URZ ;  /* 0x00000012190e7290 */ /* 0x000fe2000ff7e03f */
[----:B------:R-:W-:Y:S01]  /*0720*/  UMOV UR13, UR23 ;  /* 0x00000017000d7c82 */ /* 0x000fe20008000000 */
[----:B------:R-:W-:-:S02]  /*0730*/  ULEA.HI.X UR50, UR50, UR21, UR4, 0x1, UP4 ;  /* 0x0000001532327291 */ /* 0x000fc4000a0f0c04 */
[----:B------:R-:W-:Y:S01]  /*0740*/  UIADD3.X UR18, UR22, UR19, UR9, UP3, !UPT ;  /* 0x0000001316127290 */ /* 0x000fe20009ffe409 */
[----:B------:R-:W-:Y:S01]  /*0750*/  ULDC.64 UR4, c[0x0][0x2f8] ;  /* 0x0000be0000047ab9 */ /* 0x000fe20000000a00 */
[----:B------:R-:W-:Y:S02]  /*0760*/  @!UP2 UIADD3 UR13, -UR13, URZ, URZ ;  /* 0x0000003f0d0da290 */ /* 0x000fe4000fffe13f */
[----:B------:R-:W-:Y:S02]  /*0770*/  @!UP1 ULOP3.LUT UR13, URZ, UR24, URZ, 0x33, !UPT ;  /* 0x000000183f0d9292 */ /* 0x000fe4000f8e333f */
[----:B------:R-:W-:Y:S02]  /*0780*/  ULEA UR9, UP3, UR14, UR4, 0x1 ;  /* 0x000000040e097291 */ /* 0x000fe4000f86083f */
[----:B------:R-:W-:Y:S02]  /*0790*/  UIADD3 UR25, UP2, UR25, UR16, URZ ;  /* 0x0000001019197290 */ /* 0x000fe4000ff5e03f */
[----:B------:R-:W-:-:S02]  /*07a0*/  USHF.R.S32.HI UR4, URZ, 0x1f, UR13 ;  /* 0x0000001f3f047899 */ /* 0x000fc4000801140d */
[----:B------:R-:W-:Y:S02]  /*07b0*/  ULEA.HI.X UR14, UR14, UR5, UR18, 0x1, UP3 ;  /* 0x000000050e0e7291 */ /* 0x000fe400098f0c12 */
[----:B------:R-:W-:Y:S02]  /*07c0*/  UIADD3.X UR52, UR22, UR17, UR30, UP2, !UPT ;  /* 0x0000001116347290 */ /* 0x000fe400097fe41e */
[----:B------:R-:W-:Y:S01]  /*07d0*/  ULEA UR54, UP1, UR25, UR54, 0x1 ;  /* 0x0000003619367291 */ /* 0x000fe2000f82083f */
[----:B------:R-:W-:Y:S01]  /*07e0*/  ULDC.64 UR18, c[0x0][0x278] ;  /* 0x00009e0000127ab9 */ /* 0x000fe20000000a00 */
[----:B------:R-:W-:Y:S02]  /*07f0*/  @UP0 UIMAD UR8, UR8, UR15, URZ ;  /* 0x0000000f080802a4 */ /* 0x000fe4000f8e023f */
[----:B------:R-:W-:Y:S02]  /*0800*/  UIMAD UR4, UR4, UR18, URZ ;  /* 0x00000012040472a4 */ /* 0x000fe4000f8e023f */
[----:B------:R-:W-:-:S02]  /*0810*/  ULEA.HI.X UR52, UR25, UR55, UR52, 0x1, UP1 ;  /* 0x0000003719347291 */ /* 0x000fc400088f0c34 */
[----:B------:R-:W-:Y:S02]  /*0820*/  UISETP.GE.AND UP1, UPT, UR15, 0x1, UPT ;  /* 0x000000010f00788c */ /* 0x000fe4000bf26270 */
[----:B------:R-:W-:Y:S02]  /*0830*/  UIMAD UR19, UR13, UR19, UR4 ;  /* 0x000000130d1372a4 */ /* 0x000fe4000f8e0204 */
[----:B------:R-:W-:Y:S01]  /*0840*/  UIMAD.WIDE.U32 UR16, UR13, UR18, UR6 ;  /* 0x000000120d1072a5 */ /* 0x000fe2000f8e0006 */
[----:B------:R-:W-:Y:S01]  /*0850*/  UMOV UR4, URZ ;  /* 0x0000003f00047c82 */ /* 0x000fe20008000000 */
[----:B------:R-:W-:Y:S01]  /*0860*/  @UP0 ULDC UR20, c[0x0][0x21c] ;  /* 0x0000870000140ab9 */ /* 0x000fe20000000800 */
[----:B------:R-:W-:Y:S02]  /*0870*/  ULEA UR18, UR15, 0xfffff000, 0xc ;  /* 0xfffff0000f127891 */ /* 0x000fe4000f8e603f */
[----:B------:R-:W-:Y:S01]  /*0880*/  @UP0 UIMAD UR8, UR8, UR20, URZ ;  /* 0x00000014080802a4 */ /* 0x000fe2000f8e023f */
[----:B------:R-:W-:Y:S01]  /*0890*/  @UP0 ULDC.64 UR26, c[0x0][0x310] ;  /* 0x0000c400001a0ab9 */ /* 0x000fe20000000a00 */
[----:B------:R-:W-:-:S02]  /*08a0*/  UIADD3 UR16, UP2, UR18, UR16, URZ ;  /* 0x0000001012107290 */ /* 0x000fc4000ff5e03f */
        /* <DEDUP_REMOVED lines=30> */
.L_x_4490:
[----:B------:R-:W-:Y:S01]  /*0a90*/  BAR.SYNC.DEFER_BLOCKING 0x0 ;  /* 0x0000000000007b1d */ /* 0x000fe20000010000 */
[----:B------:R-:W-:Y:S02]  /*0aa0*/  SHF.L.U32 R3, R92, 0x1, RZ ;  /* 0x000000015c037819 */ /* 0x000fe400000006ff */
[----:B------:R-:W-:Y:S02]  /*0ab0*/  MOV R4, UR51 ;  /* 0x0000003300047c02 */ /* 0x000fe40008000f00 */
[----:B------:R-:W-:Y:S02]  /*0ac0*/  LOP3.LUT R3, R3, 0xffffffc0, RZ, 0xc0, !PT ;  /* 0xffffffc003037812 */ /* 0x000fe400078ec0ff */
[----:B------:R-:W-:Y:S01]  /*0ad0*/  MOV R5, UR50 ;  /* 0x0000003200057c02 */ /* 0x000fe20008000f00 */
[----:B------:R-:W2:Y:S01]  /*0ae0*/  S2R R115, SR_LANEID ;  /* 0x0000000000737919 */ /* 0x000ea20000000000 */
[----:B------:R-:W-:Y:S01]  /*0af0*/  LOP3.LUT R90, R3, 0x1f, R92, 0xf8, !PT ;  /* 0x0000001f035a7812 */ /* 0x000fe200078ef85c */
[----:B------:R-:W-:Y:S01]  /*0b00*/  HFMA2.MMA R13, -RZ, RZ, 0, 9.5367431640625e-07 ;  /* 0x00000010ff0d7435 */ /* 0x000fe200000001ff */
[----:B------:R-:W-:Y:S01]  /*0b10*/  MOV R14, UR54 ;  /* 0x00000036000e7c02 */ /* 0x000fe20008000f00 */
[----:B------:R-:W-:-:S02]  /*0b20*/  ULDC UR16, c[0x0][0x224] ;  /* 0x0000890000107ab9 */ /* 0x000fc40000000800 */
[----:B------:R-:W-:-:S05]  /*0b30*/  IMAD.WIDE R4, R90, 0x10, R4 ;  /* 0x000000105a047825 */ /* 0x000fca00078e0204 */
[----:B------:R-:W3:Y:S04]  /*0b40*/  LDG.E.128 R8, desc[UR28][R4.64] ;  /* 0x0000001c04087981 */ /* 0x000ee8000c1e1d00 */
[----:B------:R-:W4:Y:S01]  /*0b50*/  LDG.E.128 R16, desc[UR28][R4.64+0x200] ;  /* 0x0002001c04107981 */ /* 0x000f22000c1e1d00 */
[----:B------:R-:W-:Y:S01]  /*0b60*/  IMAD.WIDE R12, R90, R13, UR24 ;  /* 0x000000185a0c7e25 */ /* 0x000fe2000f8e020d */
[----:B--2---:R-:W-:-:S04]  /*0b70*/  IADD3 R0, R3, R115, RZ ;  /* 0x0000007303007210 */ /* 0x004fc80007ffe0ff */
[C---:B------:R-:W-:Y:S02]  /*0b80*/  LEA R113, R0.reuse, R91, 0x4 ;  /* 0x0000005b00717211 */ /* 0x040fe400078e20ff */
[----:B------:R-:W-:Y:S02]  /*0b90*/  IADD3 R0, R0, R115, RZ ;  /* 0x0000007300007210 */ /* 0x000fe40007ffe0ff */
[----:B------:R-:W-:Y:S01]  /*0ba0*/  MOV R15, UR52 ;  /* 0x00000034000f7c02 */ /* 0x000fe20008000f00 */
[----:B------:R-:W-:Y:S01]  /*0bb0*/  STL [R1], R113 ;  /* 0x0000007101007387 */ /* 0x000fe20000100800 */
[----:B------:R-:W-:-:S03]  /*0bc0*/  LEA R116, R0, R91, 0x4 ;  /* 0x0000005b00747211 */ /* 0x000fc600078e20ff */
[----:B---3--:R-:W-:Y:S04]  /*0bd0*/  STS.128 [R113], R8 ;  /* 0x0000000871007388 */ /* 0x008fe80000000c00 */
[----:B----4-:R0:W-:Y:S01]  /*0be0*/  STS.128 [R113+0x200], R16 ;  /* 0x0002001071007388 */ /* 0x0101e20000000c00 */
[----:B------:R-:W-:-:S03]  /*0bf0*/  NOP ;  /* 0x0000000000007918 */ /* 0x000fc60000000000 */
[----:B------:R-:W-:Y:S04]  /*0c00*/  LDS.128 R60, [R116] ;  /* 0x00000000743c7984 */ /* 0x000fe80000000c00 */
[----:B------:R-:W-:Y:S01]  /*0c10*/  LDS.128 R56, [R116+0x10] ;  /* 0x0000100074387984 */ /* 0x000fe20000000c00 */
[----:B------:R-:W-:Y:S01]  /*0c20*/  BAR.SYNC.DEFER_BLOCKING 0x0 ;  /* 0x0000000000007b1d */ /* 0x000fe20000010000 */
[----:B------:R-:W-:-:S05]  /*0c30*/  IMAD.WIDE R14, R90, 0x10, R14 ;  /* 0x000000105a0e7825 */ /* 0x000fca00078e020e */
[----:B------:R-:W-:Y:S04]  /*0c40*/  STL [R1+0x28], R116 ;  /* 0x0000287401007387 */ /* 0x000fe80000100800 */
[----:B------:R-:W2:Y:S04]  /*0c50*/  LDG.E.128 R20, desc[UR28][R12.64] ;  /* 0x0000001c0c147981 */ /* 0x000ea8000c1e1d00 */
[----:B------:R-:W3:Y:S04]  /*0c60*/  LDG.E.128 R24, desc[UR28][R12.64+0x200] ;  /* 0x0002001c0c187981 */ /* 0x000ee8000c1e1d00 */
[----:B--2---:R-:W-:Y:S04]  /*0c70*/  STS.128 [R113], R20 ;  /* 0x0000001471007388 */ /* 0x004fe80000000c00 */
[----:B---3--:R-:W-:Y:S01]  /*0c80*/  STS.128 [R113+0x200], R24 ;  /* 0x0002001871007388 */ /* 0x008fe20000000c00 */
[----:B------:R-:W-:-:S03]  /*0c90*/  NOP ;  /* 0x0000000000007918 */ /* 0x000fc60000000000 */
[----:B------:R-:W1:Y:S04]  /*0ca0*/  LDS.128 R8, [R116] ;  /* 0x0000000074087984 */ /* 0x000e680000000c00 */
[----:B------:R-:W2:Y:S01]  /*0cb0*/  LDS.128 R4, [R116+0x10] ;  /* 0x0000100074047984 */ /* 0x000ea20000000c00 */
[----:B------:R-:W-:Y:S06]  /*0cc0*/  BAR.SYNC.DEFER_BLOCKING 0x0 ;  /* 0x0000000000007b1d */ /* 0x000fec0000010000 */
[----:B0-----:R-:W3:Y:S04]  /*0cd0*/  LDG.E.128 R16, desc[UR28][R14.64] ;  /* 0x0000001c0e107981 */ /* 0x001ee8000c1e1d00 */
[----:B------:R-:W4:Y:S01]  /*0ce0*/  LDG.E.128 R28, desc[UR28][R14.64+0x200] ;  /* 0x0002001c0e1c7981 */ /* 0x000f22000c1e1d00 */
[----:B------:R-:W-:Y:S01]  /*0cf0*/  UIADD3 UR16, -UR6, UR16, URZ ;  /* 0x0000001006107290 */ /* 0x000fe2000fffe13f */
[----:B------:R-:W-:Y:S01]  /*0d00*/  BSSY B0, `(.L_x_4361) ;  /* 0x000003d000007945 */ /* 0x000fe20003800000 */
[----:B-1----:R-:W-:-:S02]  /*0d10*/  SHF.L.U32 R89, R8, 0x10, RZ ;  /* 0x0000001008597819 */ /* 0x002fc400000006ff */
        /* <DEDUP_REMOVED lines=8> */
[----:B--2---:R-:W-:Y:S01]  /*0da0*/  SHF.L.U32 R85, R4, 0x10, RZ ;  /* 0x0000001004557819 */ /* 0x004fe200000006ff */
        /* <DEDUP_REMOVED lines=15> */
[----:B---3--:R0:W-:Y:S04]  /*0ea0*/  STS.128 [R113], R16 ;  /* 0x0000001071007388 */ /* 0x0081e80000000c00 */
[----:B----4-:R0:W-:Y:S01]  /*0eb0*/  STS.128 [R113+0x200], R28 ;  /* 0x0002001c71007388 */ /* 0x0101e20000000c00 */
        /* <DEDUP_REMOVED lines=33> */
.L_x_4362:
[----:B------:R-:W-:Y:S05]  /*10d0*/  BSYNC B0 ;  /* 0x0000000000007941 */ /* 0x000fea0003800000 */
.L_x_4361:
        /* <DEDUP_REMOVED lines=36> */
.L_x_4364:
[----:B------:R-:W-:Y:S05]  /*1320*/  BSYNC B0 ;  /* 0x0000000000007941 */ /* 0x000fea0003800000 */
.L_x_4363:
        /* <DEDUP_REMOVED lines=37> */
.L_x_4366:
[----:B------:R-:W-:Y:S05]  /*1580*/  BSYNC B0 ;  /* 0x0000000000007941 */ /* 0x000fea0003800000 */
.L_x_4365:
        /* <DEDUP_REMOVED lines=37> */
.L_x_4368:
[----:B------:R-:W-:Y:S05]  /*17e0*/  BSYNC B0 ;  /* 0x0000000000007941 */ /* 0x000fea0003800000 */
.L_x_4367:
        /* <DEDUP_REMOVED lines=37> */
.L_x_4370:
[----:B------:R-:W-:Y:S05]  /*1a40*/  BSYNC B0 ;  /* 0x0000000000007941 */ /* 0x000fea0003800000 */
.L_x_4369:
        /* <DEDUP_REMOVED lines=37> */
.L_x_4372:
[----:B------:R-:W-:Y:S05]  /*1ca0*/  BSYNC B0 ;  /* 0x0000000000007941 */ /* 0x000fea0003800000 */
.L_x_4371:
        /* <DEDUP_REMOVED lines=37> */
.L_x_4374:
[----:B------:R-:W-:Y:S05]  /*1f00*/  BSYNC B0 ;  /* 0x0000000000007941 */ /* 0x000fea0003800000 */
.L_x_4373:
        /* <DEDUP_REMOVED lines=37> */
.L_x_4376:
[----:B------:R-:W-:Y:S05]  /*2160*/  BSYNC B0 ;  /* 0x0000000000007941 */ /* 0x000fea0003800000 */
.L_x_4375:
        /* <DEDUP_REMOVED lines=36> */
.L_x_4378:
[----:B------:R-:W-:Y:S05]  /*23b0*/  BSYNC B0 ;  /* 0x0000000000007941 */ /* 0x000fea0003800000 */
.L_x_4377:
        /* <DEDUP_REMOVED lines=34> */
.L_x_4380:
[----:B------:R-:W-:Y:S05]  /*25e0*/  BSYNC B0 ;  /* 0x0000000000007941 */ /* 0x000fea0003800000 */
.L_x_4379:
        /* <DEDUP_REMOVED lines=33> */
.L_x_4382:
[----:B------:R-:W-:Y:S05]  /*2800*/  BSYNC B0 ;  /* 0x0000000000007941 */ /* 0x000fea0003800000 */
.L_x_4381:
        /* <DEDUP_REMOVED lines=33> */
.L_x_4384:
[----:B------:R-:W-:Y:S05]  /*2a20*/  BSYNC B0 ;  /* 0x0000000000007941 */ /* 0x000fea0003800000 */
.L_x_4383:
        /* <DEDUP_REMOVED lines=33> */
.L_x_4386:
[----:B------:R-:W-:Y:S05]  /*2c40*/  BSYNC B0 ;  /* 0x0000000000007941 */ /* 0x000fea0003800000 */
.L_x_4385:
        /* <DEDUP_REMOVED lines=33> */
.L_x_4388:
[----:B------:R-:W-:Y:S05]  /*2e60*/  BSYNC B0 ;  /* 0x0000000000007941 */ /* 0x000fea0003800000 */
.L_x_4387:
        /* <DEDUP_REMOVED lines=33> */
.L_x_4390:
[----:B------:R-:W-:Y:S05]  /*3080*/  BSYNC B0 ;  /* 0x0000000000007941 */ /* 0x000fea0003800000 */
.L_x_4389:
        /* <DEDUP_REMOVED lines=33> */
.L_x_4392:
[----:B------:R-:W-:Y:S05]  /*32a0*/  BSYNC B0 ;  /* 0x0000000000007941 */ /* 0x000fea0003800000 */
.L_x_4391:
[----:B------:R-:W-:Y:S01]  /*32b0*/  ULEA UR8, UR16, 0xfffff800, 0xb ;  /* 0xfffff80010087891 */ /* 0x000fe2000f8e583f */
[----:B------:R-:W-:Y:S01]  /*32c0*/  LDS.128 R24, [R116] ;  /* 0x0000000074187984 */ /* 0x000fe20000000c00 */
[----:B------:R-:W-:Y:S01]  /*32d0*/  ULDC.64 UR18, c[0x0][0x2a0] ;  /* 0x0000a80000127ab9 */ /* 0x000fe20000000a00 */
[----:B------:R-:W-:Y:S01]  /*32e0*/  ULDC.64 UR20, c[0x0][0x2a8] ;  /* 0x0000aa0000147ab9 */ /* 0x000fe20000000a00 */
[----:B------:R-:W-:Y:S01]  /*32f0*/  UIMAD UR7, UR49, UR18, URZ ;  /* 0x00000012310772a4 */ /* 0x000fe2000f8e023f */
[----:B------:R-:W1:Y:S01]  /*3300*/  LDS.128 R8, [R116+0x10] ;  /* 0x0000100074087984 */ /* 0x000e620000000c00 */
[----:B------:R-:W-:Y:S02]  /*3310*/  USHF.R.S32.HI UR9, URZ, 0x1f, UR8 ;  /* 0x0000001f3f097899 */ /* 0x000fe40008011408 */
[----:B------:R-:W-:Y:S01]  /*3320*/  UIMAD UR7, UR12, UR19, UR7 ;  /* 0x000000130c0772a4 */ /* 0x000fe2000f8e0207 */
[----:B------:R-:W2:Y:S01]  /*3330*/  LDL.LU R40, [R1+0x34] ;  /* 0x0000340001287983 */ /* 0x000ea20000300800 */
        /* <DEDUP_REMOVED lines=15> */
[----:B------:R-:W3:Y:S04]  /*3430*/  LDG.E.128 R32, desc[UR28][R4.64] ;  /* 0x0000001c04207981 */ /* 0x000ee8000c1e1d00 */
        /* <DEDUP_REMOVED lines=17> */
[----:B---3--:R1:W-:Y:S04]  /*3550*/  STS.128 [R113], R32 ;  /* 0x0000002071007388 */ /* 0x0083e80000000c00 */
[----:B----4-:R-:W-:Y:S01]  /*3560*/  STS.128 [R113+0x200], R36 ;  /* 0x0002002471007388 */ /* 0x010fe20000000c00 */
[----:B------:R-:W-:-:S03]  /*3570*/  NOP ;  /* 0x0000000000007918 */ /* 0x000fc60000000000 */
[----:B------:R-:W0:Y:S04]  /*3580*/  LDS.128 R20, [R116] ;  /* 0x0000000074147984 */ /* 0x000e280000000c00 */
[----:B------:R-:W3:Y:S01]  /*3590*/  LDS.128 R4, [R116+0x10] ;  /* 0x0000100074047984 */ /* 0x000ee20000000c00 */
[----:B------:R-:W-:Y:S06]  /*35a0*/  BAR.SYNC.DEFER_BLOCKING 0x0 ;  /* 0x0000000000007b1d */ /* 0x000fec0000010000 */
[----:B------:R-:W4:Y:S04]  /*35b0*/  LDG.E.128 R12, desc[UR28][R28.64] ;  /* 0x0000001c1c0c7981 */ /* 0x000f28000c1e1d00 */
[----:B------:R5:W4:Y:S01]  /*35c0*/  LDG.E.128 R16, desc[UR28][R28.64+0x200] ;  /* 0x0002001c1c107981 */ /* 0x000b22000c1e1d00 */
[----:B-1----:R-:W-:Y:S01]  /*35d0*/  SHF.L.U32 R32, R9, 0x10, RZ ;  /* 0x0000001009207819 */ /* 0x002fe200000006ff */
[----:B------:R-:W-:Y:S01]  /*35e0*/  UIMAD UR7, UR49, UR18, URZ ;  /* 0x00000012310772a4 */ /* 0x000fe2000f8e023f */
[----:B------:R-:W-:-:S02]  /*35f0*/  SHF.L.U32 R33, R24, 0x10, RZ ;  /* 0x0000001018217819 */ /* 0x000fc400000006ff */
[C---:B0-----:R-:W-:Y:S01]  /*3600*/  SHF.L.U32 R64, R20.reuse, 0x10, RZ ;  /* 0x0000001014407819 */ /* 0x041fe200000006ff */
[----:B------:R-:W-:Y:S01]  /*3610*/  UIMAD UR7, UR12, UR19, UR7 ;  /* 0x000000130c0772a4 */ /* 0x000fe2000f8e0207 */
[----:B------:R-:W-:Y:S01]  /*3620*/  PRMT R20, R20, 0x7632, R20 ;  /* 0x0000763214147816 */ /* 0x000fe20000000014 */
[----:B------:R-:W-:Y:S01]  /*3630*/  UIMAD.WIDE.U32 UR18, UR12, UR18, UR8 ;  /* 0x000000120c1272a5 */ /* 0x000fe2000f8e0008 */
[C---:B------:R-:W-:Y:S01]  /*3640*/  SHF.L.U32 R65, R21.reuse, 0x10, RZ ;  /* 0x0000001015417819 */ /* 0x040fe200000006ff */
[----:B------:R-:W-:Y:S01]  /*3650*/  FMUL.FTZ R0, R64, -1.4426950216293334961 ;  /* 0xbfb8aa3b40007820 */ /* 0x000fe20000410000 */
[----:B------:R-:W-:Y:S01]  /*3660*/  SHF.L.U32 R35, R20, 0x10, RZ ;  /* 0x0000001014237819 */ /* 0x000fe200000006ff */
[----:B------:R-:W-:Y:S01]  /*3670*/  UIADD3 UR19, UR19, UR7, URZ ;  /* 0x0000000713137290 */ /* 0x000fe2000fffe03f */
[----:B------:R-:W-:Y:S01]  /*3680*/  PRMT R21, R21, 0x7632, R21 ;  /* 0x0000763215157816 */ /* 0x000fe20000000015 */
[----:B------:R-:W-:Y:S01]  /*3690*/  FMUL.FTZ R30, R65, -1.4426950216293334961 ;  /* 0xbfb8aa3b411e7820 */ /* 0x000fe20000410000 */
[C---:B------:R-:W-:Y:S01]  /*36a0*/  SHF.L.U32 R37, R22.reuse, 0x10, RZ ;  /* 0x0000001016257819 */ /* 0x040fe200000006ff */
[----:B------:R-:W0:Y:S01]  /*36b0*/  MUFU.EX2 R0, R0 ;  /* 0x0000000000007308 */ /* 0x000e220000000800 */
[----:B------:R-:W-:Y:S01]  /*36c0*/  FMUL.FTZ R2, R35, -1.4426950216293334961 ;  /* 0xbfb8aa3b23027820 */ /* 0x000fe20000410000 */
[----:B------:R-:W-:Y:S01]  /*36d0*/  SHF.L.U32 R36, R21, 0x10, RZ ;  /* 0x0000001015247819 */ /* 0x000fe200000006ff */
[----:B------:R-:W-:Y:S01]  /*36e0*/  UIMAD UR7, UR11, UR20, URZ ;  /* 0x000000140b0772a4 */ /* 0x000fe2000f8e023f */
[----:B------:R-:W-:Y:S01]  /*36f0*/  PRMT R22, R22, 0x7632, R22 ;  /* 0x0000763216167816 */ /* 0x000fe20000000016 */
[----:B------:R-:W-:Y:S01]  /*3700*/  FMUL.FTZ R31, R37, -1.4426950216293334961 ;  /* 0xbfb8aa3b251f7820 */ /* 0x000fe20000410000 */
[----:B------:R-:W-:Y:S01]  /*3710*/  SHF.L.U32 R68, R23, 0x10, RZ ;  /* 0x0000001017447819 */ /* 0x000fe200000006ff */
[----:B------:R-:W-:Y:S01]  /*3720*/  FMUL.FTZ R20, R36, -1.4426950216293334961 ;  /* 0xbfb8aa3b24147820 */ /* 0x000fe20000410000 */
[----:B------:R-:W-:Y:S01]  /*3730*/  MUFU.EX2 R2, R2 ;  /* 0x0000000200027308 */ /* 0x000fe20000000800 */
[----:B------:R-:W-:Y:S01]  /*3740*/  SHF.L.U32 R66, R22, 0x10, RZ ;  /* 0x0000001016427819 */ /* 0x000fe200000006ff */
[----:B------:R-:W-:Y:S01]  /*3750*/  UIMAD UR7, UR10, UR21, UR7 ;  /* 0x000000150a0772a4 */ /* 0x000fe2000f8e0207 */
[----:B-----5:R-:W-:Y:S01]  /*3760*/  PRMT R29, R9, 0x7632, R29 ;  /* 0x00007632091d7816 */ /* 0x020fe2000000001d */
[----:B------:R-:W-:Y:S01]  /*3770*/  FMUL.FTZ R28, R68, -1.4426950216293334961 ;  /* 0xbfb8aa3b441c7820 */ /* 0x000fe20000410000 */
[----:B------:R-:W-:Y:S01]  /*3780*/  PRMT R24, R24, 0x7632, R24 ;  /* 0x0000763218187816 */ /* 0x000fe20000000018 */
[----:B------:R-:W-:Y:S01]  /*3790*/  FMUL.FTZ R9, R66, -1.4426950216293334961 ;  /* 0xbfb8aa3b42097820 */ /* 0x000fe20000410000 */
[C---:B------:R-:W-:Y:S01]  /*37a0*/  SHF.L.U32 R72, R27.reuse, 0x10, RZ ;  /* 0x000000101b487819 */ /* 0x040fe200000006ff */
[----:B------:R-:W1:Y:S01]  /*37b0*/  MUFU.EX2 R30, R30 ;  /* 0x0000001e001e7308 */ /* 0x000e620000000800 */
[----:B0-----:R-:W-:Y:S01]  /*37c0*/  FADD.FTZ R0, R0, 1 ;  /* 0x3f80000000007421 */ /* 0x001fe20000010000 */
[----:B------:R-:W-:Y:S01]  /*37d0*/  PRMT R34, R27, 0x7632, R34 ;  /* 0x000076321b227816 */ /* 0x000fe20000000022 */
[----:B------:R-:W-:Y:S01]  /*37e0*/  UIMAD.WIDE.U32 UR18, UR10, UR20, UR18 ;  /* 0x000000140a1272a5 */ /* 0x000fe2000f8e0012 */
[----:B------:R-:W-:-:S02]  /*37f0*/  PRMT R27, R11, 0x7632, R27 ;  /* 0x000076320b1b7816 */ /* 0x000fc4000000001b */
[----:B------:R-:W-:Y:S01]  /*3800*/  PRMT R45, R60, 0x7632, R45 ;  /* 0x000076323c2d7816 */ /* 0x000fe2000000002d */
[----:B------:R-:W-:Y:S01]  /*3810*/  ULDC.64 UR20, c[0x0][0x3e8] ;  /* 0x0000fa0000147ab9 */ /* 0x000fe20000000a00 */
[----:B------:R-:W0:Y:S01]  /*3820*/  MUFU.RCP R77, R0 ;  /* 0x00000000004d7308 */ /* 0x000e220000001000 */
[----:B------:R-:W-:Y:S01]  /*3830*/  SHF.L.U32 R69, R24, 0x10, RZ ;  /* 0x0000001018457819 */ /* 0x000fe200000006ff */
[----:B------:R-:W-:Y:S01]  /*3840*/  UIADD3 UR17, UR19, UR7, URZ ;  /* 0x0000000713117290 */ /* 0x000fe2000fffe03f */
[----:B------:R-:W-:Y:S01]  /*3850*/  SHF.L.U32 R71, R26, 0x10, RZ ;  /* 0x000000101a477819 */ /* 0x000fe200000006ff */
[----:B------:R-:W-:Y:S01]  /*3860*/  ULEA UR7, UP0, UR18, UR20, 0x1 ;  /* 0x0000001412077291 */ /* 0x000fe2000f80083f */
[----:B------:R-:W-:Y:S02]  /*3870*/  SHF.L.U32 R75, R8, 0x10, RZ ;  /* 0x00000010084b7819 */ /* 0x000fe400000006ff */
[----:B------:R-:W-:Y:S01]  /*3880*/  SHF.L.U32 R67, R25, 0x10, RZ ;  /* 0x0000001019437819 */ /* 0x000fe200000006ff */
[----:B------:R5:W-:Y:S01]  /*3890*/  MUFU.EX2 R21, R20 ;  /* 0x0000001400157308 */ /* 0x000be20000000800 */
[----:B-1----:R-:W-:Y:S01]  /*38a0*/  FADD.FTZ R30, R30, 1 ;  /* 0x3f8000001e1e7421 */ /* 0x002fe20000010000 */
[----:B------:R-:W-:Y:S01]  /*38b0*/  PRMT R23, R23, 0x7632, R23 ;  /* 0x0000763217177816 */ /* 0x000fe20000000017 */
[----:B------:R-:W-:Y:S01]  /*38c0*/  ULEA.HI.X UR17, UR18, UR21, UR17, 0x1, UP0 ;  /* 0x0000001512117291 */ /* 0x000fe200080f0c11 */
[----:B---3--:R-:W-:-:S02]  /*38d0*/  SHF.L.U32 R98, R4, 0x10, RZ ;  /* 0x0000001004627819 */ /* 0x008fc400000006ff */
[----:B------:R-:W-:Y:S01]  /*38e0*/  SHF.L.U32 R96, R23, 0x10, RZ ;  /* 0x0000001017607819 */ /* 0x000fe200000006ff */
[----:B------:R-:W-:Y:S01]  /*38f0*/  ULDC.64 UR18, c[0x0][0x320] ;  /* 0x0000c80000127ab9 */ /* 0x000fe20000000a00 */
[----:B------:R1:W-:Y:S01]  /*3900*/  MUFU.RCP R78, R30 ;  /* 0x0000001e004e7308 */ /* 0x0003e20000001000 */
[----:B-----5:R-:W-:Y:S01]  /*3910*/  FADD.FTZ R20, R2, 1 ;  /* 0x3f80000002147421 */ /* 0x020fe20000010000 */
[----:B0-----:R-:W-:Y:S01]  /*3920*/  FMUL.FTZ R0, R64, R77 ;  /* 0x0000004d40007220 */ /* 0x001fe20000410000 */
[----:B------:R-:W-:Y:S02]  /*3930*/  SHF.L.U32 R2, R11, 0x10, RZ ;  /* 0x000000100b027819 */ /* 0x000fe400000006ff */
[----:B------:R-:W-:Y:S01]  /*3940*/  SHF.L.U32 R11, R60, 0x10, RZ ;  /* 0x000000103c0b7819 */ /* 0x000fe200000006ff */
[----:B------:R-:W-:Y:S01]  /*3950*/  FMUL.FTZ R44, R33, R0 ;  /* 0x00000000212c7220 */ /* 0x000fe20000410000 */
[----:B------:R-:W-:Y:S01]  /*3960*/  PRMT R25, R25, 0x7632, R25 ;  /* 0x0000763219197816 */ /* 0x000fe20000000019 */
[----:B------:R-:W0:Y:S01]  /*3970*/  MUFU.RCP R74, R20 ;  /* 0x00000014004a7308 */ /* 0x000e220000001000 */
[----:B-1----:R-:W-:-:S02]  /*3980*/  SHF.L.U32 R30, R10, 0x10, RZ ;  /* 0x000000100a1e7819 */ /* 0x002fc400000006ff */
[----:B------:R-:W-:Y:S02]  /*3990*/  PRMT R41, R61, 0x7632, R41 ;  /* 0x000076323d297816 */ /* 0x000fe40000000029 */
[----:B------:R-:W-:Y:S02]  /*39a0*/  SHF.L.U32 R70, R25, 0x10, RZ ;  /* 0x0000001019467819 */ /* 0x000fe400000006ff */
[----:B------:R-:W-:Y:S01]  /*39b0*/  SHF.L.U32 R24, R41, 0x10, RZ ;  /* 0x0000001029187819 */ /* 0x000fe200000006ff */
[----:B------:R1:W3:Y:S01]  /*39c0*/  MUFU.EX2 R38, R31 ;  /* 0x0000001f00267308 */ /* 0x0002e20000000800 */
[----:B------:R-:W-:Y:S02]  /*39d0*/  SHF.L.U32 R25, R62, 0x10, RZ ;  /* 0x000000103e197819 */ /* 0x000fe400000006ff */
[----:B------:R-:W-:Y:S02]  /*39e0*/  SHF.L.U32 R102, R5, 0x10, RZ ;  /* 0x0000001005667819 */ /* 0x000fe400000006ff */
[----:B------:R-:W-:-:S02]  /*39f0*/  PRMT R100, R63, 0x7632, R100 ;  /* 0x000076323f647816 */ /* 0x000fc40000000064 */
[----:B------:R-:W-:Y:S01]  /*3a00*/  PRMT R4, R4, 0x7632, R4 ;  /* 0x0000763204047816 */ /* 0x000fe20000000004 */
[----:B------:R-:W5:Y:S01]  /*3a10*/  MUFU.EX2 R9, R9 ;  /* 0x0000000900097308 */ /* 0x000f620000000800 */
[----:B0-----:R-:W-:Y:S01]  /*3a20*/  FMUL.FTZ R20, R35, R74 ;  /* 0x0000004a23147220 */ /* 0x001fe20000410000 */
[----:B-1----:R-:W-:Y:S01]  /*3a30*/  PRMT R31, R8, 0x7632, R31 ;  /* 0x00007632081f7816 */ /* 0x002fe2000000001f */
[----:B------:R-:W-:Y:S01]  /*3a40*/  FADD.FTZ R8, R21, 1 ;  /* 0x3f80000015087421 */ /* 0x000fe20000010000 */
[----:B------:R-:W-:Y:S01]  /*3a50*/  FMUL.FTZ R21, R65, R78 ;  /* 0x0000004e41157220 */ /* 0x000fe20000410000 */
[----:B------:R-:W-:Y:S01]  /*3a60*/  FMUL.FTZ R43, R69, R20 ;  /* 0x00000014452b7220 */ /* 0x000fe20000410000 */
[----:B------:R-:W-:Y:S01]  /*3a70*/  PRMT R5, R5, 0x7632, R5 ;  /* 0x0000763205057816 */ /* 0x000fe20000000005 */
[----:B------:R-:W-:Y:S01]  /*3a80*/  STL.S16 [R1+0x1c], R100 ;  /* 0x00001c6401007387 */ /* 0x000fe20000100600 */
[----:B------:R0:W-:Y:S01]  /*3a90*/  MUFU.EX2 R73, R28 ;  /* 0x0000001c00497308 */ /* 0x0001e20000000800 */
[----:B------:R-:W-:Y:S01]  /*3aa0*/  FMUL.FTZ R42, R67, R21 ;  /* 0x00000015432a7220 */ /* 0x000fe20000410000 */
[----:B---3--:R-:W-:Y:S01]  /*3ab0*/  FADD.FTZ R38, R38, 1 ;  /* 0x3f80000026267421 */ /* 0x008fe20000010000 */
[----:B------:R-:W-:-:S02]  /*3ac0*/  SHF.L.U32 R106, R5, 0x10, RZ ;  /* 0x00000010056a7819 */ /* 0x000fc400000006ff */
[----:B------:R-:W-:Y:S02]  /*3ad0*/  SHF.L.U32 R108, R6, 0x10, RZ ;  /* 0x00000010066c7819 */ /* 0x000fe400000006ff */
[----:B------:R-:W-:Y:S01]  /*3ae0*/  PRMT R111, R7, 0x7632, R111 ;  /* 0x00007632076f7816 */ /* 0x000fe2000000006f */
[----:B------:R1:W3:Y:S01]  /*3af0*/  MUFU.RCP R83, R8 ;  /* 0x0000000800537308 */ /* 0x0002e20000001000 */
[----:B0-----:R-:W-:Y:S02]  /*3b00*/  PRMT R28, R26, 0x7632, R28 ;  /* 0x000076321a1c7816 */ /* 0x001fe4000000001c */
[----:B------:R-:W-:Y:S01]  /*3b10*/  PRMT R26, R10, 0x7632, R26 ;  /* 0x000076320a1a7816 */ /* 0x000fe2000000001a */
[----:B--2---:R-:W-:Y:S01]  /*3b20*/  FFMA.FTZ R10, R44, R11, R40 ;  /* 0x0000000b2c0a7223 */ /* 0x004fe20000010028 */
[----:B------:R-:W-:Y:S02]  /*3b30*/  SHF.L.U32 R11, R45, 0x10, RZ ;  /* 0x000000102d0b7819 */ /* 0x000fe400000006ff */
[----:B------:R-:W-:Y:S01]  /*3b40*/  SHF.L.U32 R31, R31, 0x10, RZ ;  /* 0x000000101f1f7819 */ /* 0x000fe200000006ff */
[----:B------:R0:W2:Y:S01]  /*3b50*/  MUFU.RCP R80, R38 ;  /* 0x0000002600507308 */ /* 0x0000a20000001000 */
[----:B-1----:R-:W-:Y:S01]  /*3b60*/  FADD.FTZ R8, -R78, 1 ;  /* 0x3f8000004e087421 */ /* 0x002fe20000010100 */
[----:B------:R-:W-:Y:S01]  /*3b70*/  FFMA.FTZ R39, R43, R11, R10 ;  /* 0x0000000b2b277223 */ /* 0x000fe2000001000a */
[----:B------:R-:W-:Y:S01]  /*3b80*/  SHF.L.U32 R10, R61, 0x10, RZ ;  /* 0x000000103d0a7819 */ /* 0x000fe200000006ff */
[----:B------:R-:W-:Y:S01]  /*3b90*/  FMUL.FTZ R11, R98, -1.4426950216293334961 ;  /* 0xbfb8aa3b620b7820 */ /* 0x000fe20000410000 */
[----:B------:R-:W-:Y:S01]  /*3ba0*/  FFMA.FTZ R81, R65, R8, 1 ;  /* 0x3f80000041517423 */ /* 0x000fe20000010008 */
[----:B------:R-:W-:-:S02]  /*3bb0*/  SHF.L.U32 R65, R63, 0x10, RZ ;  /* 0x000000103f417819 */ /* 0x000fc400000006ff */
[----:B------:R-:W-:Y:S01]  /*3bc0*/  FFMA.FTZ R39, R42, R10, R39 ;  /* 0x0000000a2a277223 */ /* 0x000fe20000010027 */
[----:B-----5:R-:W-:Y:S01]  /*3bd0*/  FADD.FTZ R10, R9, 1 ;  /* 0x3f800000090a7421 */ /* 0x020fe20000010000 */
[----:B------:R-:W-:Y:S01]  /*3be0*/  FADD.FTZ R9, -R77, 1 ;  /* 0x3f8000004d097421 */ /* 0x000fe20000010100 */
[----:B------:R-:W-:Y:S01]  /*3bf0*/  MUFU.EX2 R97, R11 ;  /* 0x0000000b00617308 */ /* 0x000fe20000000800 */
[----:B---3--:R-:W-:Y:S01]  /*3c00*/  FMUL.FTZ R22, R36, R83 ;  /* 0x0000005324167220 */ /* 0x008fe20000410000 */
[----:B0-----:R-:W-:Y:S01]  /*3c10*/  PRMT R38, R62, 0x7632, R38 ;  /* 0x000076323e267816 */ /* 0x001fe20000000026 */
[----:B------:R-:W-:Y:S01]  /*3c20*/  FFMA.FTZ R79, R64, R9, 1 ;  /* 0x3f800000404f7423 */ /* 0x000fe20000010009 */
[----:B------:R-:W-:Y:S01]  /*3c30*/  FMUL.FTZ R9, R96, -1.4426950216293334961 ;  /* 0xbfb8aa3b60097820 */ /* 0x000fe20000410000 */
[----:B------:R-:W-:Y:S01]  /*3c40*/  FMUL.FTZ R40, R70, R22 ;  /* 0x0000001646287220 */ /* 0x000fe20000410000 */
[----:B--2---:R-:W-:Y:S01]  /*3c50*/  FMUL.FTZ R23, R37, R80 ;  /* 0x0000005025177220 */ /* 0x004fe20000410000 */
[----:B------:R-:W-:Y:S01]  /*3c60*/  FADD.FTZ R8, -R80, 1 ;  /* 0x3f80000050087421 */ /* 0x000fe20000010100 */
[----:B------:R0:W1:Y:S01]  /*3c70*/  MUFU.EX2 R11, R9 ;  /* 0x00000009000b7308 */ /* 0x0000620000000800 */
[----:B------:R-:W-:Y:S01]  /*3c80*/  FFMA.FTZ R24, R40, R24, R39 ;  /* 0x0000001828187223 */ /* 0x000fe20000010027 */
[----:B------:R-:W-:Y:S01]  /*3c90*/  FMUL.FTZ R39, R71, R23 ;  /* 0x0000001747277220 */ /* 0x000fe20000410000 */
[----:B------:R-:W-:Y:S01]  /*3ca0*/  FFMA.FTZ R82, R37, R8, 1 ;  /* 0x3f80000025527423 */ /* 0x000fe20000010008 */
[----:B------:R-:W-:Y:S01]  /*3cb0*/  FMUL.FTZ R64, R102, -1.4426950216293334961 ;  /* 0xbfb8aa3b66407820 */ /* 0x000fe20000410000 */
[----:B------:R-:W-:Y:S01]  /*3cc0*/  FADD.FTZ R8, -R74, 1 ;  /* 0x3f8000004a087421 */ /* 0x000fe20000010100 */
[----:B------:R-:W-:Y:S01]  /*3cd0*/  FFMA.FTZ R94, R39, R25, R24 ;  /* 0x00000019275e7223 */ /* 0x000fe20000010018 */
[----:B------:R-:W-:Y:S01]  /*3ce0*/  SHF.L.U32 R25, R38, 0x10, RZ ;  /* 0x0000001026197819 */ /* 0x000fe200000006ff */
[----:B------:R2:W3:Y:S01]  /*3cf0*/  MUFU.RCP R95, R10 ;  /* 0x0000000a005f7308 */ /* 0x0004e20000001000 */
[----:B------:R-:W-:Y:S01]  /*3d00*/  FFMA.FTZ R76, R35, R8, 1 ;  /* 0x3f800000234c7423 */ /* 0x000fe20000010008 */
[----:B0-----:R-:W-:Y:S01]  /*3d10*/  FADD.FTZ R9, -R83, 1 ;  /* 0x3f80000053097421 */ /* 0x001fe20000010100 */
[----:B------:R-:W-:-:S02]  /*3d20*/  SHF.L.U32 R29, R29, 0x10, RZ ;  /* 0x000000101d1d7819 */ /* 0x000fc400000006ff */
[----:B------:R-:W-:Y:S01]  /*3d30*/  SHF.L.U32 R26, R26, 0x10, RZ ;  /* 0x000000101a1a7819 */ /* 0x000fe200000006ff */
[----:B------:R-:W-:Y:S01]  /*3d40*/  FFMA.FTZ R93, R36, R9, 1 ;  /* 0x3f800000245d7423 */ /* 0x000fe20000010009 */
[----:B------:R-:W-:Y:S01]  /*3d50*/  SHF.L.U32 R27, R27, 0x10, RZ ;  /* 0x000000101b1b7819 */ /* 0x000fe200000006ff */
[----:B------:R0:W5:Y:S01]  /*3d60*/  MUFU.EX2 R104, R64 ;  /* 0x0000004000687308 */ /* 0x0001620000000800 */
[----:B--2---:R-:W-:Y:S01]  /*3d70*/  FADD.FTZ R10, R73, 1 ;  /* 0x3f800000490a7421 */ /* 0x004fe20000010000 */
[----:B------:R-:W-:Y:S01]  /*3d80*/  SHF.L.U32 R73, R28, 0x10, RZ ;  /* 0x000000101c497819 */ /* 0x000fe200000006ff */
[----:B-1----:R-:W-:Y:S01]  /*3d90*/  FADD.FTZ R28, R11, 1 ;  /* 0x3f8000000b1c7421 */ /* 0x002fe20000010000 */
[----:B------:R-:W-:-:S04]  /*3da0*/  ISETP.NE.U32.AND P0, PT, RZ, UR18, PT ;  /* 0x00000012ff007c0c */ /* 0x000fc8000bf05070 */
[----:B------:R-:W1:Y:S01]  /*3db0*/  MUFU.RCP R99, R10 ;  /* 0x0000000a00637308 */ /* 0x000e620000001000 */
[----:B---3--:R-:W-:Y:S01]  /*3dc0*/  FMUL.FTZ R24, R66, R95 ;  /* 0x0000005f42187220 */ /* 0x008fe20000410000 */
[----:B0-----:R-:W-:Y:S01]  /*3dd0*/  FADD.FTZ R64, R97, 1 ;  /* 0x3f80000061407421 */ /* 0x001fe20000010000 */
[----:B------:R-:W-:Y:S02]  /*3de0*/  ISETP.NE.AND.EX P0, PT, RZ, UR19, PT, P0 ;  /* 0x00000013ff007c0c */ /* 0x000fe4000bf05300 */
[----:B------:R-:W-:-:S03]  /*3df0*/  FMUL.FTZ R37, R73, R24 ;  /* 0x0000001849257220 */ /* 0x000fc60000410000 */
[----:B------:R-:W-:Y:S01]  /*3e00*/  MUFU.RCP R101, R28 ;  /* 0x0000001c00657308 */ /* 0x000fe20000001000 */
[----:B------:R-:W-:Y:S01]  /*3e10*/  FFMA.FTZ R35, R37, R25, R94 ;  /* 0x0000001925237223 */ /* 0x000fe2000001005e */
[----:B-----5:R-:W-:-:S06]  /*3e20*/  FADD.FTZ R104, R104, 1 ;  /* 0x3f80000068687421 */ /* 0x020fcc0000010000 */
[----:B------:R-:W0:Y:S01]  /*3e30*/  MUFU.RCP R105, R64 ;  /* 0x0000004000697308 */ /* 0x000e220000001000 */
[----:B-1----:R-:W-:-:S04]  /*3e40*/  FADD.FTZ R25, -R99, 1 ;  /* 0x3f80000063197421 */ /* 0x002fc80000010100 */
[C---:B------:R-:W-:Y:S01]  /*3e50*/  FFMA.FTZ R94, R68.reuse, R25, 1 ;  /* 0x3f800000445e7423 */ /* 0x040fe20000010019 */
[----:B------:R-:W-:Y:S01]  /*3e60*/  FMUL.FTZ R25, R68, R99 ;  /* 0x0000006344197220 */ /* 0x000fe20000410000 */
[----:B------:R-:W-:-:S03]  /*3e70*/  FMUL.FTZ R68, R106, -1.4426950216293334961 ;  /* 0xbfb8aa3b6a447820 */ /* 0x000fc60000410000 */
[----:B------:R-:W-:Y:S01]  /*3e80*/  FMUL.FTZ R36, R72, R25 ;  /* 0x0000001948247220 */ /* 0x000fe20000410000 */
[----:B0-----:R-:W-:-:S04]  /*3e90*/  FADD.FTZ R5, -R105, 1 ;  /* 0x3f80000069057421 */ /* 0x001fc80000010100 */
[----:B------:R-:W-:Y:S01]  /*3ea0*/  FFMA.FTZ R107, R98, R5, 1 ;  /* 0x3f800000626b7423 */ /* 0x000fe20000010005 */
[----:B----4-:R0:W-:Y:S04]  /*3eb0*/  STS.128 [R113], R12 ;  /* 0x0000000c71007388 */ /* 0x0101e80000000c00 */
[----:B------:R1:W-:Y:S01]  /*3ec0*/  STS.128 [R113+0x200], R16 ;  /* 0x0002001071007388 */ /* 0x0003e20000000c00 */
[----:B------:R-:W-:-:S03]  /*3ed0*/  NOP ;  /* 0x0000000000007918 */ /* 0x000fc60000000000 */
[----:B------:R-:W2:Y:S01]  /*3ee0*/  LDS.128 R8, [R116] ;  /* 0x0000000074087984 */ /* 0x000ea20000000c00 */
[----:B0-----:R-:W-:Y:S01]  /*3ef0*/  FADD.FTZ R13, -R95, 1 ;  /* 0x3f8000005f0d7421 */ /* 0x001fe20000010100 */
[----:B------:R-:W-:Y:S01]  /*3f00*/  FADD.FTZ R15, -R101, 1 ;  /* 0x3f800000650f7421 */ /* 0x000fe20000010100 */
[----:B------:R-:W-:Y:S02]  /*3f10*/  FMUL.FTZ R12, R108, -1.4426950216293334961 ;  /* 0xbfb8aa3b6c0c7820 */ /* 0x000fe40000410000 */
[----:B------:R-:W-:Y:S01]  /*3f20*/  FFMA.FTZ R97, R66, R13, 1 ;  /* 0x3f80000042617423 */ /* 0x000fe2000001000d */
[----:B------:R-:W-:Y:S01]  /*3f30*/  SHF.L.U32 R13, R34, 0x10, RZ ;  /* 0x00000010220d7819 */ /* 0x000fe200000006ff */
[----:B-1----:R-:W-:Y:S01]  /*3f40*/  FMUL.FTZ R16, R96, R101 ;  /* 0x0000006560107220 */ /* 0x002fe20000410000 */
[----:B------:R-:W-:Y:S01]  /*3f50*/  FFMA.FTZ R18, R36, R65, R35 ;  /* 0x0000004124127223 */ /* 0x000fe20000010023 */
[----:B------:R-:W-:Y:S01]  /*3f60*/  SHF.L.U32 R19, R100, 0x10, RZ ;  /* 0x0000001064137819 */ /* 0x000fe200000006ff */
[----:B------:R-:W-:Y:S01]  /*3f70*/  FFMA.FTZ R103, R96, R15, 1 ;  /* 0x3f80000060677423 */ /* 0x000fe2000001000f */
[----:B------:R-:W-:Y:S01]  /*3f80*/  FMUL.FTZ R35, R13, R16 ;  /* 0x000000100d237220 */ /* 0x000fe20000410000 */
[----:B------:R-:W-:Y:S01]  /*3f90*/  SHF.L.U32 R96, R4, 0x10, RZ ;  /* 0x0000001004607819 */ /* 0x000fe200000006ff */
[----:B------:R0:W1:Y:S01]  /*3fa0*/  MUFU.EX2 R109, R12 ;  /* 0x0000000c006d7308 */ /* 0x0000620000000800 */
[----:B------:R-:W-:Y:S01]  /*3fb0*/  SHF.L.U32 R4, R56, 0x10, RZ ;  /* 0x0000001038047819 */ /* 0x000fe200000006ff */
[----:B------:R-:W-:Y:S01]  /*3fc0*/  FFMA.FTZ R19, R35, R19, R18 ;  /* 0x0000001323137223 */ /* 0x000fe20000010012 */
[----:B------:R-:W-:Y:S01]  /*3fd0*/  FMUL.FTZ R18, R98, R105 ;  /* 0x0000006962127220 */ /* 0x000fe20000410000 */
[----:B------:R-:W-:-:S02]  /*3fe0*/  SHF.L.U32 R17, R7, 0x10, RZ ;  /* 0x0000001007117819 */ /* 0x000fc400000006ff */
[----:B------:R-:W-:Y:S01]  /*3ff0*/  PRMT R65, R6, 0x7632, R65 ;  /* 0x0000763206417816 */ /* 0x000fe20000000041 */
[----:B------:R-:W-:Y:S01]  /*4000*/  FMUL.FTZ R34, R75, R18 ;  /* 0x000000124b227220 */ /* 0x000fe20000410000 */
[----:B------:R3:W4:Y:S01]  /*4010*/  MUFU.EX2 R98, R68 ;  /* 0x0000004400627308 */ /* 0x0007220000000800 */
[----:B------:R-:W-:Y:S01]  /*4020*/  FMUL.FTZ R14, R17, -1.4426950216293334961 ;  /* 0xbfb8aa3b110e7820 */ /* 0x000fe20000410000 */
[----:B0-----:R-:W-:Y:S01]  /*4030*/  FMUL.FTZ R12, R96, -1.4426950216293334961 ;  /* 0xbfb8aa3b600c7820 */ /* 0x001fe20000410000 */
[----:B------:R-:W-:Y:S01]  /*4040*/  FFMA.FTZ R114, R34, R4, R19 ;  /* 0x0000000422727223 */ /* 0x000fe20000010013 */
[----:B------:R-:W-:Y:S01]  /*4050*/  SHF.L.U32 R65, R65, 0x10, RZ ;  /* 0x0000001041417819 */ /* 0x000fe200000006ff */
[----:B------:R-:W0:Y:S03]  /*4060*/  LDS.128 R4, [R116+0x10] ;  /* 0x0000100074047984 */ /* 0x000e260000000c00 */
[----:B------:R5:W5:Y:S01]  /*4070*/  MUFU.EX2 R112, R14 ;  /* 0x0000000e00707308 */ /* 0x000b620000000800 */
[----:B---3--:R-:W-:Y:S01]  /*4080*/  SHF.L.U32 R68, R111, 0x10, RZ ;  /* 0x000000106f447819 */ /* 0x008fe200000006ff */
[----:B------:R-:W-:Y:S01]  /*4090*/  FMUL.FTZ R110, R65, -1.4426950216293334961 ;  /* 0xbfb8aa3b416e7820 */ /* 0x000fe20000410000 */
[----:B-1----:R-:W-:Y:S01]  /*40a0*/  FADD.FTZ R109, R109, 1 ;  /* 0x3f8000006d6d7421 */ /* 0x002fe20000010000 */
[----:B--2---:R-:W-:-:S04]  /*40b0*/  SHF.L.U32 R28, R9, 0x10, RZ ;  /* 0x00000010091c7819 */ /* 0x004fc800000006ff */
[----:B------:R1:W2:Y:S01]  /*40c0*/  MUFU.EX2 R100, R12 ;  /* 0x0000000c00647308 */ /* 0x0002a20000000800 */
[----:B------:R-:W-:Y:S01]  /*40d0*/  SHF.L.U32 R19, R8, 0x10, RZ ;  /* 0x0000001008137819 */ /* 0x000fe200000006ff */
[----:B----4-:R-:W-:Y:S01]  /*40e0*/  FADD.FTZ R98, R98, 1 ;  /* 0x3f80000062627421 */ /* 0x010fe20000010000 */
[----:B------:R-:W-:Y:S02]  /*40f0*/  SHF.L.U32 R66, R11, 0x10, RZ ;  /* 0x000000100b427819 */ /* 0x000fe400000006ff */
[----:B------:R-:W-:Y:S02]  /*4100*/  PRMT R8, R8, 0x7632, R8 ;  /* 0x0000763208087816 */ /* 0x000fe40000000008 */
[----:B-----5:R-:W-:Y:S01]  /*4110*/  PRMT R14, R9, 0x7632, R14 ;  /* 0x00007632090e7816 */ /* 0x020fe2000000000e */
[----:B------:R-:W-:Y:S01]  /*4120*/  FMUL.FTZ R9, R67, R28 ;  /* 0x0000001c43097220 */ /* 0x000fe20000410000 */
[----:B------:R-:W-:Y:S01]  /*4130*/  PRMT R15, R10, 0x7632, R15 ;  /* 0x000076320a0f7816 */ /* 0x000fe2000000000f */
[----:B------:R-:W-:Y:S01]  /*4140*/  FMUL.FTZ R72, R72, R66 ;  /* 0x0000004248487220 */ /* 0x000fe20000410000 */
[----:B------:R-:W-:Y:S01]  /*4150*/  SHF.L.U32 R67, R8, 0x10, RZ ;  /* 0x0000001008437819 */ /* 0x000fe200000006ff */
[----:B------:R-:W-:Y:S01]  /*4160*/  FMUL.FTZ R78, R78, R9 ;  /* 0x000000094e4e7220 */ /* 0x000fe20000410000 */
[----:B------:R-:W-:Y:S01]  /*4170*/  SHF.L.U32 R64, R10, 0x10, RZ ;  /* 0x000000100a407819 */ /* 0x000fe200000006ff */
[----:B------:R-:W-:Y:S01]  /*4180*/  FMUL.FTZ R99, R99, R72 ;  /* 0x0000004863637220 */ /* 0x000fe20000410000 */
[----:B------:R-:W-:Y:S01]  /*4190*/  PRMT R10, R11, 0x7632, R10 ;  /* 0x000076320b0a7816 */ /* 0x000fe2000000000a */
[----:B------:R-:W-:Y:S01]  /*41a0*/  FMUL.FTZ R11, R68, -1.4426950216293334961 ;  /* 0xbfb8aa3b440b7820 */ /* 0x000fe20000410000 */
[----:B------:R-:W-:Y:S01]  /*41b0*/  FMUL.FTZ R9, R69, R67 ;  /* 0x0000004345097220 */ /* 0x000fe20000410000 */
[----:B------:R-:W-:Y:S01]  /*41c0*/  SHF.L.U32 R72, R15, 0x10, RZ ;  /* 0x000000100f487819 */ /* 0x000fe200000006ff */
[----:B------:R-:W-:Y:S01]  /*41d0*/  MUFU.EX2 R110, R110 ;  /* 0x0000006e006e7308 */ /* 0x000fe20000000800 */
[----:B-1----:R-:W-:Y:S01]  /*41e0*/  FMUL.FTZ R12, R33, R19 ;  /* 0x00000013210c7220 */ /* 0x002fe20000410000 */
[----:B------:R-:W-:Y:S01]  /*41f0*/  FMUL.FTZ R9, R74, R9 ;  /* 0x000000094a097220 */ /* 0x000fe20000410000 */
[----:B------:R-:W-:Y:S01]  /*4200*/  SHF.L.U32 R74, R10, 0x10, RZ ;  /* 0x000000100a4a7819 */ /* 0x000fe200000006ff */
[----:B------:R-:W-:Y:S01]  /*4210*/  FADD.FTZ R112, R112, 1 ;  /* 0x3f80000070707421 */ /* 0x000fe20000010000 */
[----:B------:R-:W-:Y:S01]  /*4220*/  FMUL.FTZ R12, R77, R12 ;  /* 0x0000000c4d0c7220 */ /* 0x000fe20000410000 */
[----:B------:R-:W-:Y:S01]  /*4230*/  SHF.L.U32 R69, R14, 0x10, RZ ;  /* 0x000000100e457819 */ /* 0x000fe200000006ff */
[----:B------:R-:W-:Y:S01]  /*4240*/  FMUL.FTZ R9, R9, R76 ;  /* 0x0000004c09097220 */ /* 0x000fe20000410000 */
[----:B------:R-:W1:Y:S01]  /*4250*/  MUFU.RCP R15, R104 ;  /* 0x00000068000f7308 */ /* 0x000e620000001000 */
[----:B--2---:R-:W-:Y:S01]  /*4260*/  FADD.FTZ R100, R100, 1 ;  /* 0x3f80000064647421 */ /* 0x004fe20000010000 */
[----:B0-----:R-:W-:Y:S01]  /*4270*/  SHF.L.U32 R76, R5, 0x10, RZ ;  /* 0x00000010054c7819 */ /* 0x001fe200000006ff */
[----:B------:R-:W-:Y:S01]  /*4280*/  FMUL.FTZ R8, R12, R79 ;  /* 0x0000004f0c087220 */ /* 0x000fe20000410000 */
[----:B------:R-:W-:Y:S01]  /*4290*/  FMUL.FTZ R14, R13, R74 ;  /* 0x0000004a0d0e7220 */ /* 0x000fe20000410000 */
[----:B------:R-:W-:Y:S01]  /*42a0*/  FMUL.FTZ R70, R70, R69 ;  /* 0x0000004546467220 */ /* 0x000fe20000410000 */
[----:B------:R-:W-:Y:S01]  /*42b0*/  FMUL.FTZ R78, R78, R81 ;  /* 0x000000514e4e7220 */ /* 0x000fe20000410000 */
[----:B------:R-:W-:Y:S01]  /*42c0*/  FMUL.FTZ R12, R73, R72 ;  /* 0x00000048490c7220 */ /* 0x000fe20000410000 */
[----:B------:R-:W0:Y:S01]  /*42d0*/  MUFU.EX2 R111, R11 ;  /* 0x0000000b006f7308 */ /* 0x000e220000000800 */
[----:B------:R-:W-:Y:S01]  /*42e0*/  PRMT R13, R5, 0x7632, R13 ;  /* 0x00007632050d7816 */ /* 0x000fe2000000000d */
[----:B------:R-:W-:Y:S01]  /*42f0*/  FMUL.FTZ R70, R83, R70 ;  /* 0x0000004653467220 */ /* 0x000fe20000410000 */
[C---:B------:R-:W-:Y:S01]  /*4300*/  PRMT R79, R6.reuse, 0x7632, R79 ;  /* 0x00007632064f7816 */ /* 0x040fe2000000004f */
[----:B------:R-:W-:Y:S01]  /*4310*/  FMUL.FTZ R12, R95, R12 ;  /* 0x0000000c5f0c7220 */ /* 0x000fe20000410000 */
[----:B------:R-:W-:Y:S01]  /*4320*/  SHF.L.U32 R81, R6, 0x10, RZ ;  /* 0x0000001006517819 */ /* 0x000fe200000006ff */
[----:B------:R-:W-:Y:S01]  /*4330*/  FMUL.FTZ R6, R32, R76 ;  /* 0x0000004c20067220 */ /* 0x000fe20000410000 */
[----:B------:R-:W-:Y:S01]  /*4340*/  FMUL.FTZ R71, R71, R64 ;  /* 0x0000004047477220 */ /* 0x000fe20000410000 */
[----:B------:R-:W2:Y:S01]  /*4350*/  MUFU.RCP R109, R109 ;  /* 0x0000006d006d7308 */ /* 0x000ea20000001000 */
[C---:B------:R-:W-:Y:S01]  /*4360*/  PRMT R83, R7.reuse, 0x7632, R83 ;  /* 0x0000763207537816 */ /* 0x040fe20000000053 */
[----:B-1----:R-:W-:Y:S01]  /*4370*/  FMUL.FTZ R73, R102, R15 ;  /* 0x0000000f66497220 */ /* 0x002fe20000410000 */
[----:B------:R-:W-:Y:S01]  /*4380*/  SHF.L.U32 R95, R7, 0x10, RZ ;  /* 0x00000010075f7819 */ /* 0x000fe200000006ff */
[C---:B------:R-:W-:Y:S01]  /*4390*/  FADD.FTZ R7, -R15.reuse, 1 ;  /* 0x3f8000000f077421 */ /* 0x040fe20000010100 */
[----:B------:R-:W-:Y:S01]  /*43a0*/  FMUL.FTZ R6, R15, R6 ;  /* 0x000000060f067220 */ /* 0x000fe20000410000 */
[----:B------:R-:W-:Y:S01]  /*43b0*/  FADD.FTZ R110, R110, 1 ;  /* 0x3f8000006e6e7421 */ /* 0x000fe20000010000 */
[----:B------:R-:W-:Y:S01]  /*43c0*/  FMUL.FTZ R93, R70, R93 ;  /* 0x0000005d465d7220 */ /* 0x000fe20000410000 */
[----:B------:R-:W1:Y:S01]  /*43d0*/  MUFU.RCP R5, R100 ;  /* 0x0000006400057308 */ /* 0x000e620000001000 */
[----:B0-----:R-:W-:Y:S01]  /*43e0*/  FADD.FTZ R111, R111, 1 ;  /* 0x3f8000006f6f7421 */ /* 0x001fe20000010000 */
[----:B------:R-:W-:Y:S01]  /*43f0*/  FMUL.FTZ R71, R80, R71 ;  /* 0x0000004750477220 */ /* 0x000fe20000410000 */
[----:B------:R-:W-:Y:S01]  /*4400*/  SHF.L.U32 R70, R4, 0x10, RZ ;  /* 0x0000001004467819 */ /* 0x000fe200000006ff */
[----:B------:R-:W-:Y:S01]  /*4410*/  FFMA.FTZ R33, R102, R7, 1 ;  /* 0x3f80000066217423 */ /* 0x000fe20000010007 */
[----:B------:R-:W-:Y:S01]  /*4420*/  PRMT R4, R4, 0x7632, R4 ;  /* 0x0000763204047816 */ /* 0x000fe20000000004 */
[----:B------:R-:W-:Y:S01]  /*4430*/  FMUL.FTZ R10, R71, R82 ;  /* 0x00000052470a7220 */ /* 0x000fe20000410000 */
[----:B------:R-:W-:Y:S01]  /*4440*/  FMUL.FTZ R97, R12, R97 ;  /* 0x000000610c617220 */ /* 0x000fe20000410000 */
[----:B------:R-:W0:Y:S01]  /*4450*/  MUFU.RCP R112, R112 ;  /* 0x0000007000707308 */ /* 0x000e220000001000 */
[----:B--2---:R-:W-:Y:S01]  /*4460*/  FADD.FTZ R7, -R109, 1 ;  /* 0x3f8000006d077421 */ /* 0x004fe20000010100 */
[----:B------:R-:W-:Y:S01]  /*4470*/  SHF.L.U32 R71, R4, 0x10, RZ ;  /* 0x0000001004477819 */ /* 0x000fe200000006ff */
[----:B------:R-:W-:Y:S01]  /*4480*/  FMUL.FTZ R12, R75, R70 ;  /* 0x000000464b0c7220 */ /* 0x000fe20000410000 */
[----:B------:R-:W-:Y:S01]  /*4490*/  FMUL.FTZ R11, R99, R94 ;  /* 0x0000005e630b7220 */ /* 0x000fe20000410000 */
[----:B------:R-:W-:Y:S01]  /*44a0*/  FFMA.FTZ R82, R108, R7, 1 ;  /* 0x3f8000006c527423 */ /* 0x000fe20000010007 */
[----:B------:R-:W-:Y:S01]  /*44b0*/  SHF.L.U32 R75, R13, 0x10, RZ ;  /* 0x000000100d4b7819 */ /* 0x000fe200000006ff */
[----:B------:R-:W-:Y:S01]  /*44c0*/  FMUL.FTZ R4, R31, R71 ;  /* 0x000000471f047220 */ /* 0x000fe20000410000 */
[----:B------:R2:W3:Y:S01]  /*44d0*/  MUFU.RCP R15, R98 ;  /* 0x00000062000f7308 */ /* 0x0004e20000001000 */
[C---:B-1----:R-:W-:Y:S01]  /*44e0*/  FADD.FTZ R7, -R5.reuse, 1 ;  /* 0x3f80000005077421 */ /* 0x042fe20000010100 */
[----:B------:R-:W-:Y:S01]  /*44f0*/  FMUL.FTZ R80, R30, R81 ;  /* 0x000000511e507220 */ /* 0x000fe20000410000 */
[----:B------:R-:W-:Y:S01]  /*4500*/  FMUL.FTZ R13, R2, R95 ;  /* 0x0000005f020d7220 */ /* 0x000fe20000410000 */
[----:B------:R-:W-:Y:S01]  /*4510*/  FMUL.FTZ R77, R108, R109 ;  /* 0x0000006d6c4d7220 */ /* 0x000fe20000410000 */
[C---:B------:R-:W-:Y:S01]  /*4520*/  FFMA.FTZ R7, R96.reuse, R7, 1 ;  /* 0x3f80000060077423 */ /* 0x040fe20000010007 */
[----:B------:R-:W-:Y:S01]  /*4530*/  FMUL.FTZ R96, R96, R5 ;  /* 0x0000000560607220 */ /* 0x000fe20000410000 */
[----:B------:R-:W-:Y:S01]  /*4540*/  FMUL.FTZ R4, R5, R4 ;  /* 0x0000000405047220 */ /* 0x000fe20000410000 */
[----:B------:R-:W1:Y:S01]  /*4550*/  MUFU.RCP R110, R110 ;  /* 0x0000006e006e7308 */ /* 0x000e620000001000 */
[C---:B0-----:R-:W-:Y:S01]  /*4560*/  FADD.FTZ R94, -R112.reuse, 1 ;  /* 0x3f800000705e7421 */ /* 0x041fe20000010100 */
[----:B------:R-:W-:Y:S01]  /*4570*/  FMUL.FTZ R109, R109, R80 ;  /* 0x000000506d6d7220 */ /* 0x000fe20000410000 */
[----:B------:R-:W-:Y:S01]  /*4580*/  FMUL.FTZ R13, R112, R13 ;  /* 0x0000000d700d7220 */ /* 0x000fe20000410000 */
[----:B------:R-:W-:Y:S01]  /*4590*/  SHF.L.U32 R79, R79, 0x10, RZ ;  /* 0x000000104f4f7819 */ /* 0x000fe200000006ff */
[----:B------:R-:W-:Y:S01]  /*45a0*/  FFMA.FTZ R94, R17, R94, 1 ;  /* 0x3f800000115e7423 */ /* 0x000fe2000001005e */
[----:B------:R-:W-:Y:S01]  /*45b0*/  FMUL.FTZ R80, R29, R75 ;  /* 0x0000004b1d507220 */ /* 0x000fe20000410000 */
[----:B--2---:R-:W-:Y:S01]  /*45c0*/  SHF.L.U32 R98, R83, 0x10, RZ ;  /* 0x0000001053627819 */ /* 0x004fe200000006ff */
[----:B------:R-:W0:Y:S01]  /*45d0*/  MUFU.RCP R111, R111 ;  /* 0x0000006f006f7308 */ /* 0x000e220000001000 */
[----:B---3--:R-:W-:Y:S01]  /*45e0*/  FADD.FTZ R5, -R15, 1 ;  /* 0x3f8000000f057421 */ /* 0x008fe20000010100 */
[----:B------:R-:W-:Y:S01]  /*45f0*/  FMUL.FTZ R83, R13, R94 ;  /* 0x0000005e0d537220 */ /* 0x000fe20000410000 */
[----:B------:R-:W-:Y:S01]  /*4600*/  FMUL.FTZ R80, R15, R80 ;  /* 0x000000500f507220 */ /* 0x000fe20000410000 */
[----:B------:R-:W-:Y:S01]  /*4610*/  FMUL.FTZ R13, R26, R79 ;  /* 0x0000004f1a0d7220 */ /* 0x000fe20000410000 */
[C---:B------:R-:W-:Y:S01]  /*4620*/  FFMA.FTZ R5, R106.reuse, R5, 1 ;  /* 0x3f8000006a057423 */ /* 0x040fe20000010005 */
[----:B------:R-:W-:Y:S01]  /*4630*/  FMUL.FTZ R106, R106, R15 ;  /* 0x0000000f6a6a7220 */ /* 0x000fe20000410000 */
[----:B------:R-:W-:Y:S01]  /*4640*/  FMUL.FTZ R100, R27, R98 ;  /* 0x000000621b647220 */ /* 0x000fe20000410000 */
        /* <DEDUP_REMOVED lines=8> */
[----:B------:R-:W-:Y:S01]  /*46d0*/  FMUL.FTZ R7, R4, R7 ;  /* 0x0000000704077220 */ /* 0x000fe20000410000 */
[C---:B0-----:R-:W-:Y:S01]  /*46e0*/  FADD.FTZ R15, -R111.reuse, 1 ;  /* 0x3f8000006f0f7421 */ /* 0x041fe20000010100 */
[----:B------:R-:W-:Y:S01]  /*46f0*/  FMUL.FTZ R100, R111, R100 ;  /* 0x000000646f647220 */ /* 0x000fe20000410000 */
[----:B------:R-:W-:Y:S01]  /*4700*/  FMUL.FTZ R12, R12, R107 ;  /* 0x0000006b0c0c7220 */ /* 0x000fe20000410000 */
[----:B------:R-:W-:Y:S01]  /*4710*/  FMUL.FTZ R5, R80, R5 ;  /* 0x0000000550057220 */ /* 0x000fe20000410000 */
[----:B------:R-:W-:Y:S01]  /*4720*/  FFMA.FTZ R33, R68, R15, 1 ;  /* 0x3f80000044217423 */ /* 0x000fe2000001000f */
[----:B------:R-:W-:Y:S01]  /*4730*/  FMUL.FTZ R15, R13, R94 ;  /* 0x0000005e0d0f7220 */ /* 0x000fe20000410000 */
[----:B------:R-:W-:Y:S01]  /*4740*/  LEA R4, R115, R3, 0x1 ;  /* 0x0000000373047211 */ /* 0x000fe200078e08ff */
        /* <DEDUP_REMOVED lines=16> */
[----:B------:R-:W-:Y:S01]  /*4850*/  F2FP.BF16.F32.PACK_AB R13, R5, R6 ;  /* 0x00000006050d723e */ /* 0x000fe200000010ff */
[----:B------:R-:W-:Y:S01]  /*4860*/  FMUL.FTZ R80, R27, R68 ;  /* 0x000000441b507220 */ /* 0x000fe20000410000 */
[----:B------:R-:W-:Y:S01]  /*4870*/  F2FP.BF16.F32.PACK_AB R15, R100, R83 ;  /* 0x00000053640f723e */ /* 0x000fe200000010ff */
[----:B------:R-:W-:Y:S01]  /*4880*/  FMUL.FTZ R83, R2, R17 ;  /* 0x0000001102537220 */ /* 0x000fe20000410000 */
[----:B------:R-:W-:-:S02]  /*4890*/  PRMT R7, R56, 0x7632, R7 ;  /* 0x0000763238077816 */ /* 0x000fc40000000007 */
[----:B------:R-:W-:Y:S02]  /*48a0*/  SHF.L.U32 R31, R57, 0x10, RZ ;  /* 0x00000010391f7819 */ /* 0x000fe400000006ff */
[----:B------:R-:W-:Y:S01]  /*48b0*/  SHF.L.U32 R3, R7, 0x10, RZ ;  /* 0x0000001007037819 */ /* 0x000fe200000006ff */
[----:B------:R-:W-:Y:S01]  /*48c0*/  STL.S16 [R1+0x18], R7 ;  /* 0x0000180701007387 */ /* 0x000fe20000100600 */
[----:B------:R-:W-:-:S03]  /*48d0*/  PRMT R78, R57, 0x7632, R78 ;  /* 0x00007632394e7816 */ /* 0x000fc6000000004e */
[----:B------:R-:W-:Y:S01]  /*48e0*/  FFMA.FTZ R3, R33, R3, R114 ;  /* 0x0000000321037223 */ /* 0x000fe20000010072 */
[----:B------:R-:W-:Y:S04]  /*48f0*/  STL [R1+0x2c], R93 ;  /* 0x00002c5d01007387 */ /* 0x000fe80000100800 */
[----:B------:R-:W-:Y:S04]  /*4900*/  STL.S16 [R1+0x14], R78 ;  /* 0x0000144e01007387 */ /* 0x000fe80000100600 */
[----:B------:R-:W-:Y:S04]  /*4910*/  STS.128 [R93], R8 ;  /* 0x000000085d007388 */ /* 0x000fe80000000c00 */
[----:B------:R0:W-:Y:S01]  /*4920*/  STS.128 [R93+0x10], R12 ;  /* 0x0000100c5d007388 */ /* 0x0001e20000000c00 */
[----:B------:R-:W-:-:S03]  /*4930*/  NOP ;  /* 0x0000000000007918 */ /* 0x000fc60000000000 */
[----:B------:R-:W1:Y:S04]  /*4940*/  LDS.128 R4, [R113] ;  /* 0x0000000071047984 */ /* 0x000e680000000c00 */
[----:B------:R-:W2:Y:S01]  /*4950*/  LDS.128 R8, [R113+0x200] ;  /* 0x0002000071087984 */ /* 0x000ea20000000c00 */
[----:B0-----:R-:W-:Y:S01]  /*4960*/  FFMA.FTZ R12, R32, R31, R3 ;  /* 0x0000001f200c7223 */ /* 0x001fe20000010003 */
[----:B------:R-:W-:Y:S01]  /*4970*/  SHF.L.U32 R3, R78, 0x10, RZ ;  /* 0x000000104e037819 */ /* 0x000fe200000006ff */
[----:B------:R-:W-:Y:S01]  /*4980*/  FMUL.FTZ R31, R29, R106 ;  /* 0x0000006a1d1f7220 */ /* 0x000fe20000410000 */
[C---:B------:R-:W-:Y:S01]  /*4990*/  PRMT R13, R58.reuse, 0x7632, R13 ;  /* 0x000076323a0d7816 */ /* 0x040fe2000000000d */
[----:B------:R-:W0:Y:S01]  /*49a0*/  LDC R78, c[0x0][0x21c] ;  /* 0x00008700ff4e7b82 */ /* 0x000e220000000800 */
[----:B------:R-:W-:Y:S01]  /*49b0*/  PRMT R15, R59, 0x7632, R15 ;  /* 0x000076323b0f7816 */ /* 0x000fe2000000000f */
[----:B------:R-:W-:Y:S01]  /*49c0*/  FFMA.FTZ R3, R31, R3, R12 ;  /* 0x000000031f037223 */ /* 0x000fe2000001000c */
[----:B------:R-:W-:Y:S01]  /*49d0*/  SHF.L.U32 R12, R58, 0x10, RZ ;  /* 0x000000103a0c7819 */ /* 0x000fe200000006ff */
[----:B------:R3:W-:Y:S01]  /*49e0*/  STL.S16 [R1+0x10], R13 ;  /* 0x0000100d01007387 */ /* 0x0007e20000100600 */
[----:B------:R-:W-:-:S02]  /*49f0*/  SHF.L.U32 R14, R13, 0x10, RZ ;  /* 0x000000100d0e7819 */ /* 0x000fc400000006ff */
[----:B------:R-:W-:Y:S01]  /*4a00*/  SHF.L.U32 R29, R15, 0x10, RZ ;  /* 0x000000100f1d7819 */ /* 0x000fe200000006ff */
[----:B------:R-:W-:Y:S01]  /*4a10*/  FFMA.FTZ R3, R30, R12, R3 ;  /* 0x0000000c1e037223 */ /* 0x000fe20000010003 */
[----:B------:R-:W-:Y:S01]  /*4a20*/  MOV R12, UR7 ;  /* 0x00000007000c7c02 */ /* 0x000fe20008000f00 */
[----:B------:R4:W-:Y:S02]  /*4a30*/  STL [R1+0xc], R82 ;  /* 0x00000c5201007387 */ /* 0x0009e40000100800 */
[----:B------:R-:W-:Y:S01]  /*4a40*/  FFMA.FTZ R3, R82, R14, R3 ;  /* 0x0000000e52037223 */ /* 0x000fe20000010003 */
[----:B------:R-:W-:Y:S01]  /*4a50*/  SHF.L.U32 R14, R59, 0x10, RZ ;  /* 0x000000103b0e7819 */ /* 0x000fe200000006ff */
[----:B------:R4:W-:Y:S01]  /*4a60*/  STL [R1+0x8], R83 ;  /* 0x0000085301007387 */ /* 0x0009e20000100800 */
[----:B---3--:R-:W-:-:S03]  /*4a70*/  MOV R13, UR17 ;  /* 0x00000011000d7c02 */ /* 0x008fc60008000f00 */
[----:B------:R4:W-:Y:S01]  /*4a80*/  STL.S16 [R1+0x20], R15 ;  /* 0x0000200f01007387 */ /* 0x0009e20000100600 */
[----:B------:R-:W-:Y:S01]  /*4a90*/  FFMA.FTZ R26, R83, R14, R3 ;  /* 0x0000000e531a7223 */ /* 0x000fe20000010003 */
[----:B------:R-:W-:Y:S02]  /*4aa0*/  IMAD.WIDE R12, R90, 0x10, R12 ;  /* 0x000000105a0c7825 */ /* 0x000fe400078e020c */
[----:B------:R4:W-:Y:S04]  /*4ab0*/  STL [R1+0x4], R80 ;  /* 0x0000045001007387 */ /* 0x0009e80000100800 */
[----:B-1----:R4:W-:Y:S04]  /*4ac0*/  STG.E.128 desc[UR28][R12.64], R4 ;  /* 0x000000040c007986 */ /* 0x0029e8000c101d1c */
[----:B--2---:R4:W-:Y:S01]  /*4ad0*/  STG.E.128 desc[UR28][R12.64+0x200], R8 ;  /* 0x000200080c007986 */ /* 0x0049e2000c101d1c */
[----:B------:R-:W-:Y:S05]  /*4ae0*/  @!P0 BRA `(.L_x_4393) ;  /* 0x0000000000bc8947 */ /* 0x000fea0003800000 */
[----:B------:R-:W-:Y:S01]  /*4af0*/  BAR.SYNC.DEFER_BLOCKING 0x0 ;  /* 0x0000000000007b1d */ /* 0x000fe20000010000 */
[----:B----4-:R-:W-:Y:S01]  /*4b00*/  FMUL.FTZ R4, R0, R19 ;  /* 0x0000001300047220 */ /* 0x010fe20000410000 */
        /* <DEDUP_REMOVED lines=45> */
.L_x_4393:
[----:B------:R-:W-:Y:S01]  /*4de0*/  FFMA.FTZ R0, R80, R29, R26 ;  /* 0x0000001d50007223 */ /* 0x000fe2000001001a */
[----:B0-----:R-:W-:Y:S01]  /*4df0*/  ISETP.GE.AND P0, PT, R78, 0x1, PT ;  /* 0x000000014e00780c */ /* 0x001fe20003f06270 */
[----:B------:R-:W-:Y:S01]  /*4e00*/  BAR.SYNC.DEFER_BLOCKING 0x0 ;  /* 0x0000000000007b1d */ /* 0x000fe20000010000 */
[----:B------:R-:W-:Y:S02]  /*4e10*/  CS2R R28, SRZ ;  /* 0x00000000001c7805 */ /* 0x000fe4000001ff00 */
[----:B------:R-:W-:Y:S02]  /*4e20*/  CS2R R26, SRZ ;  /* 0x00000000001a7805 */ /* 0x000fe4000001ff00 */
[----:B------:R-:W-:Y:S02]  /*4e30*/  CS2R R24, SRZ ;  /* 0x0000000000187805 */ /* 0x000fe4000001ff00 */
[----:B------:R-:W-:Y:S02]  /*4e40*/  CS2R R22, SRZ ;  /* 0x0000000000167805 */ /* 0x000fe4000001ff00 */
[----:B------:R-:W-:-:S02]  /*4e50*/  CS2R R20, SRZ ;  /* 0x0000000000147805 */ /* 0x000fc4000001ff00 */
[----:B------:R-:W-:Y:S02]  /*4e60*/  CS2R R18, SRZ ;  /* 0x0000000000127805 */ /* 0x000fe4000001ff00 */
[----:B------:R-:W-:Y:S01]  /*4e70*/  CS2R R16, SRZ ;  /* 0x0000000000107805 */ /* 0x000fe2000001ff00 */
[----:B------:R0:W-:Y:S01]  /*4e80*/  STL [R1+0x34], R0 ;  /* 0x0000340001007387 */ /* 0x0001e20000100800 */
[----:B-1--4-:R-:W-:Y:S01]  /*4e90*/  CS2R R14, SRZ ;  /* 0x00000000000e7805 */ /* 0x012fe2000001ff00 */
        /* <DEDUP_REMOVED lines=17> */
[----:B------:R-:W-:Y:S01]  /*4fb0*/  UIADD3 UR48, UR16, -0x1, URZ ;  /* 0xffffffff10307890 */ /* 0x000fe2000fffe03f */
[----:B------:R-:W-:Y:S01]  /*4fc0*/  HFMA2.MMA R29, -RZ, RZ, 0, 0 ;  /* 0x00000000ff1d7435 */ /* 0x000fe200000001ff */
[----:B------:R-:W-:Y:S01]  /*4fd0*/  UMOV UR7, URZ ;  /* 0x0000003f00077c82 */ /* 0x000fe20008000000 */
[----:B------:R-:W-:Y:S01]  /*4fe0*/  UMOV UR8, URZ ;  /* 0x0000003f00087c82 */ /* 0x000fe20008000000 */
[----:B------:R-:W-:Y:S01]  /*4ff0*/  ULEA.HI UR18, UR48, UR48, URZ, 0x1 ;  /* 0x0000003030127291 */ /* 0x000fe2000f8f083f */
[----:B------:R-:W-:Y:S01]  /*5000*/  UMOV UR9, URZ ;  /* 0x0000003f00097c82 */ /* 0x000fe20008000000 */
[----:B------:R-:W-:Y:S02]  /*5010*/  ULDC UR17, c[0x0][0x224] ;  /* 0x0000890000117ab9 */ /* 0x000fe40000000800 */
[----:B------:R-:W-:Y:S01]  /*5020*/  ULOP3.LUT UR30, UR18, 0xfffffe, URZ, 0xc0, !UPT ;  /* 0x00fffffe121e7892 */ /* 0x000fe2000f8ec03f */
[----:B------:R-:W-:Y:S01]  /*5030*/  ULDC UR55, c[0x0][0x21c] ;  /* 0x0000870000377ab9 */ /* 0x000fe20000000800 */
[----:B------:R-:W-:-:S02]  /*5040*/  ULDC UR56, c[0x0][0x218] ;  /* 0x0000860000387ab9 */ /* 0x000fc40000000800 */
[----:B------:R-:W-:Y:S01]  /*5050*/  UIADD3 UR48, UR48, -UR30, URZ ;  /* 0x8000001e30307290 */ /* 0x000fe2000fffe03f */
        /* <DEDUP_REMOVED lines=10> */
.L_x_4489:
[----:B------:R-:W-:Y:S01]  /*5100*/  ULDC.64 UR44, c[0x0][0x230] ;  /* 0x00008c00002c7ab9 */ /* 0x000fe20000000a00 */
[----:B------:R-:W-:Y:S01]  /*5110*/  SHF.L.U32 R0, R92, 0x1, RZ ;  /* 0x000000015c007819 */ /* 0x000fe200000006ff */
[----:B------:R-:W-:Y:S01]  /*5120*/  UIMAD UR53, UR11, UR44, URZ ;  /* 0x0000002c0b3572a4 */ /* 0x000fe2000f8e023f */
[----:B0-----:R-:W0:Y:S01]  /*5130*/  S2R R227, SR_LANEID ;  /* 0x0000000000e37919 */ /* 0x001e220000000000 */
[----:B------:R-:W-:Y:S02]  /*5140*/  UIMAD.WIDE.U32 UR46, UR10, UR44, URZ ;  /* 0x0000002c0a2e72a5 */ /* 0x000fe4000f8e003f */
[----:B------:R-:W-:Y:S01]  /*5150*/  UIMAD UR45, UR10, UR45, UR53 ;  /* 0x0000002d0a2d72a4 */ /* 0x000fe2000f8e0235 */
[----:B------:R-:W2:Y:S01]  /*5160*/  LDL R111, [R1+0x1c] ;  /* 0x00001c00016f7983 */ /* 0x000ea20000100800 */
[----:B------:R-:W-:Y:S02]  /*5170*/  USHF.R.S32.HI UR53, URZ, 0x1f, UR7 ;  /* 0x0000001f3f357899 */ /* 0x000fe40008011407 */
[----:B------:R-:W-:Y:S01]  /*5180*/  UIADD3 UR47, UR47, UR45, URZ ;  /* 0x0000002d2f2f7290 */ /* 0x000fe2000fffe03f */
[----:B------:R-:W3:Y:S01]  /*5190*/  LDL R129, [R1+0x18] ;  /* 0x0000180001817983 */ /* 0x000ee20000100800 */
[----:B------:R-:W-:-:S02]  /*51a0*/  UIMAD UR44, UR53, UR42, URZ ;  /* 0x0000002a352c72a4 */ /* 0x000fc4000f8e023f */
[----:B------:R-:W-:Y:S01]  /*51b0*/  UIMAD.WIDE.U32 UR46, UR7, UR42, UR46 ;  /* 0x0000002a072e72a5 */ /* 0x000fe2000f8e002e */
[----:B------:R-:W4:Y:S01]  /*51c0*/  LDL R130, [R1+0x10] ;  /* 0x0000100001827983 */ /* 0x000f220000100800 */
[----:B------:R-:W-:Y:S02]  /*51d0*/  UIMAD UR44, UR7, UR43, UR44 ;  /* 0x0000002b072c72a4 */ /* 0x000fe4000f8e022c */
[----:B------:R-:W-:Y:S01]  /*51e0*/  ULEA UR45, UP0, UR46, UR40, 0x3 ;  /* 0x000000282e2d7291 */ /* 0x000fe2000f80183f */
[----:B------:R-:W4:Y:S01]  /*51f0*/  LDL R163, [R1+0x20] ;  /* 0x0000200001a37983 */ /* 0x000f220000100800 */
[----:B------:R-:W-:-:S04]  /*5200*/  UIADD3 UR44, UR47, UR44, URZ ;  /* 0x0000002c2f2c7290 */ /* 0x000fc8000fffe03f */
        /* <DEDUP_REMOVED lines=76> */
[----:B------:R-:W-:Y:S01]  /*56d0*/  FMUL.FTZ R0, R2, 1.4426950216293334961 ;  /* 0x3fb8aa3b02007820 */ /* 0x000fe20000410000 */
[----:B------:R1:W-:Y:S01]  /*56e0*/  MUFU.COS R83, R12 ;  /* 0x0000000c00537308 */ /* 0x0003e20000000000 */
[----:B------:R-:W-:-:S07]  /*56f0*/  MOV R2, UR45 ;  /* 0x0000002d00027c02 */ /* 0x000fce0008000f00 */
[----:B------:R-:W-:Y:S01]  /*5700*/  MUFU.SIN R110, R72 ;  /* 0x00000048006e7308 */ /* 0x000fe20000000400 */
[----:B-1----:R-:W-:-:S07]  /*5710*/  FMUL.FTZ R12, R0, R55 ;  /* 0x00000037000c7220 */ /* 0x002fce0000410000 */
[----:B------:R1:W-:Y:S08]  /*5720*/  MUFU.EX2 R125, R12 ;  /* 0x0000000c007d7308 */ /* 0x0003f00000000800 */
[----:B------:R2:W-:Y:S01]  /*5730*/  MUFU.COS R122, R72 ;  /* 0x00000048007a7308 */ /* 0x0005e20000000000 */
[----:B-1----:R-:W-:-:S04]  /*5740*/  SHF.L.U32 R12, R92, 0x2, RZ ;  /* 0x000000025c0c7819 */ /* 0x002fc800000006ff */
[----:B------:R-:W-:-:S03]  /*5750*/  LOP3.LUT R12, R12, 0xffffff80, RZ, 0xc0, !PT ;  /* 0xffffff800c0c7812 */ /* 0x000fc600078ec0ff */
[----:B------:R-:W-:Y:S01]  /*5760*/  MUFU.SIN R102, R3 ;  /* 0x0000000300667308 */ /* 0x000fe20000000400 */
[----:B--2---:R-:W-:Y:S01]  /*5770*/  FMUL.FTZ R72, R0, R88 ;  /* 0x0000005800487220 */ /* 0x004fe20000410000 */
[----:B0-----:R-:W-:-:S06]  /*5780*/  IADD3 R12, R12, R227, RZ ;  /* 0x000000e30c0c7210 */ /* 0x001fcc0007ffe0ff */
[----:B------:R0:W-:Y:S08]  /*5790*/  MUFU.EX2 R121, R72 ;  /* 0x0000004800797308 */ /* 0x0001f00000000800 */
[----:B------:R1:W-:Y:S01]  /*57a0*/  MUFU.COS R106, R3 ;  /* 0x00000003006a7308 */ /* 0x0003e20000000000 */
[----:B0-----:R-:W-:-:S05]  /*57b0*/  LEA R72, R12, R91, 0x4 ;  /* 0x0000005b0c487211 */ /* 0x001fca00078e20ff */
[----:B---3--:R0:W-:Y:S02]  /*57c0*/  STS.128 [R72], R4 ;  /* 0x0000000448007388 */ /* 0x0081e40000000c00 */
[----:B------:R-:W-:Y:S01]  /*57d0*/  MUFU.SIN R99, R73 ;  /* 0x0000004900637308 */ /* 0x000fe20000000400 */
[----:B-1----:R-:W-:-:S06]  /*57e0*/  MOV R3, UR44 ;  /* 0x0000002c00037c02 */ /* 0x002fcc0008000f00 */
[----:B------:R-:W2:Y:S01]  /*57f0*/  LDG.E.64 R2, desc[UR28][R2.64] ;  /* 0x0000001c02027981 */ /* 0x000ea2000c1e1b00 */
[----:B------:R-:W-:Y:S01]  /*5800*/  MUFU.COS R93, R73 ;  /* 0x00000049005d7308 */ /* 0x000fe20000000000 */
[----:B0-----:R-:W-:Y:S01]  /*5810*/  FMUL.FTZ R7, R0, R48 ;  /* 0x0000003000077220 */ /* 0x001fe20000410000 */
[----:B------:R-:W-:-:S06]  /*5820*/  ISETP.NE.AND P1, PT, R92, RZ, PT ;  /* 0x000000ff5c00720c */ /* 0x000fcc0003f25270 */
[----:B------:R-:W-:Y:S08]  /*5830*/  MUFU.SIN R128, R95 ;  /* 0x0000005f00807308 */ /* 0x000ff00000000400 */
[----:B------:R-:W0:Y:S02]  /*5840*/  MUFU.EX2 R7, R7 ;  /* 0x0000000700077308 */ /* 0x000e240000000800 */
[----:B0-----:R-:W-:-:S02]  /*5850*/  FMUL.FTZ R101, R7, R110 ;  /* 0x0000006e07657220 */ /* 0x001fc40000410000 */
[----:B------:R-:W3:Y:S01]  /*5860*/  LDL R110, [R1+0x14] ;  /* 0x00001400016e7983 */ /* 0x000ee20000100800 */
[C---:B------:R-:W-:Y:S01]  /*5870*/  FMUL.FTZ R6, R0.reuse, R84 ;  /* 0x0000005400067220 */ /* 0x040fe20000410000 */
[----:B------:R-:W-:Y:S01]  /*5880*/  ULEA UR44, UR48, UR7, 0x8 ;  /* 0x00000007302c7291 */ /* 0x000fe2000f8e403f */
[C---:B------:R-:W-:Y:S01]  /*5890*/  FMUL.FTZ R73, R0.reuse, R53 ;  /* 0x0000003500497220 */ /* 0x040fe20000410000 */
[----:B------:R-:W-:Y:S01]  /*58a0*/  FMUL.FTZ R74, R0, R87 ;  /* 0x00000057004a7220 */ /* 0x000fe20000410000 */
[----:B------:R-:W-:Y:S02]  /*58b0*/  SHF.L.U32 R4, R60, 0x10, RZ ;  /* 0x000000103c047819 */ /* 0x000fe400000006ff */
[----:B------:R-:W0:Y:S01]  /*58c0*/  MUFU.EX2 R6, R6 ;  /* 0x0000000600067308 */ /* 0x000e220000000800 */
[C---:B------:R-:W-:Y:S01]  /*58d0*/  FMUL.FTZ R126, R125.reuse, R126 ;  /* 0x0000007e7d7e7220 */ /* 0x040fe20000410000 */
[----:B------:R-:W-:Y:S01]  /*58e0*/  FMUL.FTZ R125, R125, R76 ;  /* 0x0000004c7d7d7220 */ /* 0x000fe20000410000 */
[----:B------:R-:W-:-:S05]  /*58f0*/  FMUL.FTZ R205, R4, R89 ;  /* 0x0000005904cd7220 */ /* 0x000fca0000410000 */
[----:B------:R1:W-:Y:S08]  /*5900*/  MUFU.EX2 R119, R73 ;  /* 0x0000004900777308 */ /* 0x0003f00000000800 */
[----:B------:R4:W-:Y:S01]  /*5910*/  MUFU.EX2 R117, R74 ;  /* 0x0000004a00757308 */ /* 0x0009e20000000800 */
[----:B-1----:R-:W-:Y:S01]  /*5920*/  IADD3 R73, R92, 0x200, RZ ;  /* 0x000002005c497810 */ /* 0x002fe20007ffe0ff */
[----:B------:R-:W-:Y:S01]  /*5930*/  FMUL.FTZ R5, R205, R125 ;  /* 0x0000007dcd057220 */ /* 0x000fe20000410000 */
[----:B----4-:R-:W-:-:S04]  /*5940*/  MOV R74, UR44 ;  /* 0x0000002c004a7c02 */ /* 0x010fc80008000f00 */
[----:B------:R-:W-:Y:S01]  /*5950*/  SEL R74, R74, R73, !P1 ;  /* 0x000000494a4a7207 */ /* 0x000fe20004800000 */
[----:B------:R-:W-:Y:S01]  /*5960*/  FMUL.FTZ R73, R0, R49 ;  /* 0x0000003100497220 */ /* 0x000fe20000410000 */
[----:B------:R-:W-:Y:S01]  /*5970*/  LOP3.LUT P0, RZ, R92, 0x1f, RZ, 0xc0, !PT ;  /* 0x0000001f5cff7812 */ /* 0x000fe2000780c0ff */
[----:B------:R1:W-:Y:S01]  /*5980*/  STS.128 [R72+0x200], R8 ;  /* 0x0002000848007388 */ /* 0x0003e20000000c00 */
[----:B------:R-:W-:Y:S02]  /*5990*/  MOV R81, UR16 ;  /* 0x0000001000517c02 */ /* 0x000fe40008000f00 */
[----:B------:R-:W-:Y:S01]  /*59a0*/  SHF.L.U32 R206, R45, 0x10, RZ ;  /* 0x000000102dce7819 */ /* 0x000fe200000006ff */
[----:B------:R-:W4:Y:S01]  /*59b0*/  MUFU.EX2 R73, R73 ;  /* 0x0000004900497308 */ /* 0x000f220000000800 */
[----:B------:R-:W-:Y:S01]  /*59c0*/  ISETP.LT.OR P2, PT, R81, 0x2, P0 ;  /* 0x000000025100780c */ /* 0x000fe20000741670 */
[----:B------:R-:W-:Y:S01]  /*59d0*/  FMUL.FTZ R4, R89, UR47 ;  /* 0x0000002f59047c20 */ /* 0x000fe20008410000 */
[----:B------:R-:W-:Y:S01]  /*59e0*/  FMUL.FTZ R81, R0, R85 ;  /* 0x0000005500517220 */ /* 0x000fe20000410000 */
[C---:B------:R-:W-:Y:S01]  /*59f0*/  FMUL.FTZ R124, R121.reuse, R124 ;  /* 0x0000007c797c7220 */ /* 0x040fe20000410000 */
[----:B------:R-:W-:Y:S01]  /*5a00*/  FMUL.FTZ R206, R206, R55 ;  /* 0x00000037cece7220 */ /* 0x000fe20000410000 */
[C---:B0-----:R-:W-:Y:S01]  /*5a10*/  FMUL.FTZ R104, R6.reuse, R83 ;  /* 0x0000005306687220 */ /* 0x041fe20000410000 */
[----:B------:R-:W-:Y:S01]  /*5a20*/  FMUL.FTZ R103, R6, R103 ;  /* 0x0000006706677220 */ /* 0x000fe20000410000 */
[----:B-1----:R-:W-:Y:S01]  /*5a30*/  FMUL.FTZ R10, RZ, R125 ;  /* 0x0000007dff0a7220 */ /* 0x002fe20000410000 */
[----:B------:R-:W-:Y:S01]  /*5a40*/  FFMA.FTZ R9, RZ, R126, R5 ;  /* 0x0000007eff097223 */ /* 0x000fe20000010005 */
[----:B------:R-:W-:Y:S01]  /*5a50*/  FMUL.FTZ R121, R121, R78 ;  /* 0x0000004e79797220 */ /* 0x000fe20000410000 */
[----:B------:R-:W-:Y:S01]  /*5a60*/  FMUL.FTZ R6, R0, R54 ;  /* 0x0000003600067220 */ /* 0x000fe20000410000 */
[----:B------:R-:W-:Y:S01]  /*5a70*/  FFMA.FTZ R5, R205, R126, -R10 ;  /* 0x0000007ecd057223 */ /* 0x000fe2000001080a */
[----:B------:R-:W-:Y:S01]  /*5a80*/  FADD.FTZ R9, RZ, R9 ;  /* 0x00000009ff097221 */ /* 0x000fe20000010000 */
[----:B------:R-:W-:Y:S01]  /*5a90*/  FMUL.RZ R123, R4, 0.15915493667125701904 ;  /* 0x3e22f983047b7820 */ /* 0x000fe2000040c000 */
[----:B------:R-:W-:Y:S01]  /*5aa0*/  SHF.L.U32 R207, R61, 0x10, RZ ;  /* 0x000000103dcf7819 */ /* 0x000fe200000006ff */
[----:B------:R-:W-:Y:S01]  /*5ab0*/  FADD.FTZ R4, R206, R5 ;  /* 0x00000005ce047221 */ /* 0x000fe20000010000 */
[C---:B------:R-:W-:Y:S01]  /*5ac0*/  FMUL.FTZ R11, R121.reuse, R9 ;  /* 0x00000009790b7220 */ /* 0x040fe20000410000 */
[----:B------:R-:W0:Y:S02]  /*5ad0*/  MUFU.EX2 R81, R81 ;  /* 0x0000005100517308 */ /* 0x000e240000000800 */
[-C--:B------:R-:W-:Y:S01]  /*5ae0*/  FMUL.FTZ R10, R121, R4.reuse ;  /* 0x00000004790a7220 */ /* 0x080fe20000410000 */
[----:B------:R-:W-:Y:S01]  /*5af0*/  FFMA.FTZ R4, R124, R4, -R11 ;  /* 0x000000047c047223 */ /* 0x000fe2000001080b */
[----:B------:R-:W-:-:S04]  /*5b00*/  FMUL.FTZ R207, R207, R88 ;  /* 0x00000058cfcf7220 */ /* 0x000fc80000410000 */
[----:B------:R-:W1:Y:S01]  /*5b10*/  MUFU.EX2 R6, R6 ;  /* 0x0000000600067308 */ /* 0x000e620000000800 */
[----:B------:R-:W-:Y:S01]  /*5b20*/  FFMA.FTZ R10, R124, R9, R10 ;  /* 0x000000097c0a7223 */ /* 0x000fe2000001000a */
[----:B------:R-:W-:Y:S01]  /*5b30*/  FADD.FTZ R9, R207, R4 ;  /* 0x00000004cf097221 */ /* 0x000fe20000010000 */
[----:B----4-:R-:W-:Y:S01]  /*5b40*/  FMUL.FTZ R105, R73, R102 ;  /* 0x0000006649697220 */ /* 0x010fe20000410000 */
[C---:B------:R-:W-:Y:S01]  /*5b50*/  FMUL.FTZ R4, R0.reuse, R89 ;  /* 0x0000005900047220 */ /* 0x040fe20000410000 */
[C---:B------:R-:W-:Y:S01]  /*5b60*/  FMUL.FTZ R79, R0.reuse, R50 ;  /* 0x00000032004f7220 */ /* 0x040fe20000410000 */
[----:B------:R-:W-:Y:S01]  /*5b70*/  FMUL.FTZ R102, R7, R122 ;  /* 0x0000007a07667220 */ /* 0x000fe20000410000 */
[C---:B------:R-:W-:Y:S01]  /*5b80*/  FMUL.FTZ R77, R0.reuse, R86 ;  /* 0x00000056004d7220 */ /* 0x040fe20000410000 */
[C---:B------:R-:W-:Y:S01]  /*5b90*/  FMUL.FTZ R7, R0.reuse, R47 ;  /* 0x0000002f00077220 */ /* 0x040fe20000410000 */
[----:B------:R-:W-:Y:S01]  /*5ba0*/  FMUL.FTZ R75, R0, R51 ;  /* 0x00000033004b7220 */ /* 0x000fe20000410000 */
[----:B------:R-:W-:Y:S01]  /*5bb0*/  MUFU.COS R5, R123 ;  /* 0x0000007b00057308 */ /* 0x000fe20000000000 */
[C---:B------:R-:W-:Y:S01]  /*5bc0*/  FMUL.FTZ R120, R119.reuse, R120 ;  /* 0x0000007877787220 */ /* 0x040fe20000410000 */
[----:B------:R-:W-:Y:S01]  /*5bd0*/  FMUL.FTZ R119, R119, R80 ;  /* 0x0000005077777220 */ /* 0x000fe20000410000 */
[----:B0-----:R-:W-:-:S05]  /*5be0*/  FMUL.FTZ R107, R81, R100 ;  /* 0x00000064516b7220 */ /* 0x001fca0000410000 */
[----:B------:R-:W0:Y:S01]  /*5bf0*/  MUFU.EX2 R4, R4 ;  /* 0x0000000400047308 */ /* 0x000e220000000800 */
[C---:B-1----:R-:W-:Y:S01]  /*5c00*/  FMUL.FTZ R100, R6.reuse, R93 ;  /* 0x0000005d06647220 */ /* 0x042fe20000410000 */
[----:B------:R-:W-:Y:S01]  /*5c10*/  FMUL.FTZ R99, R6, R99 ;  /* 0x0000006306637220 */ /* 0x000fe20000410000 */
[----:B------:R-:W-:-:S05]  /*5c20*/  SHF.L.U32 R6, R62, 0x10, RZ ;  /* 0x000000103e067819 */ /* 0x000fca00000006ff */
[----:B------:R-:W1:Y:S01]  /*5c30*/  MUFU.SIN R123, R123 ;  /* 0x0000007b007b7308 */ /* 0x000e620000000400 */
[----:B------:R4:W-:Y:S01]  /*5c40*/  STS.128 [R72+0x400], R64 ;  /* 0x0004004048007388 */ /* 0x0009e20000000c00 */
[----:B------:R-:W-:-:S06]  /*5c50*/  FADD.FTZ R10, RZ, R10 ;  /* 0x0000000aff0a7221 */ /* 0x000fcc0000010000 */
[----:B------:R-:W1:Y:S08]  /*5c60*/  MUFU.EX2 R79, R79 ;  /* 0x0000004f004f7308 */ /* 0x000e700000000800 */
[----:B------:R-:W1:Y:S01]  /*5c70*/  MUFU.EX2 R77, R77 ;  /* 0x0000004d004d7308 */ /* 0x000e620000000800 */
[----:B----4-:R-:W-:Y:S01]  /*5c80*/  FMUL.FTZ R65, R119, R9 ;  /* 0x0000000977417220 */ /* 0x010fe20000410000 */
[----:B------:R-:W4:Y:S06]  /*5c90*/  @!P2 LDC R66, c[0x0][0x21c] ;  /* 0x00008700ff42ab82 */ /* 0x000f2c0000000800 */
[----:B------:R-:W-:Y:S08]  /*5ca0*/  MUFU.COS R8, R95 ;  /* 0x0000005f00087308 */ /* 0x000ff00000000000 */
[----:B------:R-:W1:Y:S01]  /*5cb0*/  MUFU.EX2 R7, R7 ;  /* 0x0000000700077308 */ /* 0x000e620000000800 */
[----:B------:R-:W-:-:S07]  /*5cc0*/  SHF.L.U32 R208, R41, 0x10, RZ ;  /* 0x0000001029d07819 */ /* 0x000fce00000006ff */
[----:B------:R-:W4:Y:S01]  /*5cd0*/  MUFU.EX2 R75, R75 ;  /* 0x0000004b004b7308 */ /* 0x000f220000000800 */
[----:B------:R-:W-:Y:S01]  /*5ce0*/  FMUL.FTZ R209, R6, R87 ;  /* 0x0000005706d17220 */ /* 0x000fe20000410000 */
[-C--:B------:R-:W-:Y:S01]  /*5cf0*/  FMUL.FTZ R11, R119, R10.reuse ;  /* 0x0000000a770b7220 */ /* 0x080fe20000410000 */
[----:B------:R-:W-:Y:S01]  /*5d00*/  FFMA.FTZ R65, R120, R10, R65 ;  /* 0x0000000a78417223 */ /* 0x000fe20000010041 */
[----:B------:R-:W-:Y:S01]  /*5d10*/  FMUL.FTZ R6, R52, UR47 ;  /* 0x0000002f34067c20 */ /* 0x000fe20008410000 */
[----:B------:R-:W-:Y:S01]  /*5d20*/  IMAD R12, R227, 0x3, R12 ;  /* 0x00000003e30c7824 */ /* 0x000fe200078e020c */
[----:B------:R4:W-:Y:S01]  /*5d30*/  STS.128 [R72+0x600], R68 ;  /* 0x0006004448007388 */ /* 0x0009e20000000c00 */
[C---:B------:R-:W-:Y:S01]  /*5d40*/  FMUL.FTZ R118, R117.reuse, R118 ;  /* 0x0000007675767220 */ /* 0x040fe20000410000 */
[----:B------:R-:W-:Y:S01]  /*5d50*/  FMUL.FTZ R117, R117, R82 ;  /* 0x0000005275757220 */ /* 0x000fe20000410000 */
[----:B------:R-:W-:Y:S01]  /*5d60*/  FFMA.FTZ R11, R120, R9, -R11 ;  /* 0x00000009780b7223 */ /* 0x000fe2000001080b */
[----:B------:R-:W-:Y:S01]  /*5d70*/  FMUL.FTZ R208, R208, R53 ;  /* 0x00000035d0d07220 */ /* 0x000fe20000410000 */
[----:B------:R-:W-:Y:S01]  /*5d80*/  FADD.FTZ R65, RZ, R65 ;  /* 0x00000041ff417221 */ /* 0x000fe20000010000 */
[----:B------:R-:W-:Y:S01]  /*5d90*/  LEA R12, R12, R91, 0x4 ;  /* 0x0000005b0c0c7211 */ /* 0x000fe200078e20ff */
[C---:B0-----:R-:W-:Y:S01]  /*5da0*/  FMUL.FTZ R122, R4.reuse, R5 ;  /* 0x00000005047a7220 */ /* 0x041fe20000410000 */
[----:B-1----:R-:W-:Y:S01]  /*5db0*/  FMUL.FTZ R123, R4, R123 ;  /* 0x0000007b047b7220 */ /* 0x002fe20000410000 */
[----:B------:R-:W-:Y:S01]  /*5dc0*/  FMUL.FTZ R109, R79, R98 ;  /* 0x000000624f6d7220 */ /* 0x000fe20000410000 */
[----:B------:R-:W-:Y:S01]  /*5dd0*/  FMUL.FTZ R113, R77, R96 ;  /* 0x000000604d717220 */ /* 0x000fe20000410000 */
[----:B------:R-:W-:Y:S01]  /*5de0*/  FADD.FTZ R11, R208, R11 ;  /* 0x0000000bd00b7221 */ /* 0x000fe20000010000 */
[----:B------:R-:W-:Y:S01]  /*5df0*/  FMUL.FTZ R9, R117, R65 ;  /* 0x0000004175097220 */ /* 0x000fe20000410000 */
[----:B----4-:R-:W-:Y:S01]  /*5e00*/  FMUL.RZ R72, R6, 0.15915493667125701904 ;  /* 0x3e22f98306487820 */ /* 0x010fe2000040c000 */
[----:B------:R-:W-:Y:S01]  /*5e10*/  LEA R6, R74, R91, 0x3 ;  /* 0x0000005b4a067211 */ /* 0x000fe200078e18ff */
[----:B------:R-:W-:Y:S01]  /*5e20*/  FMUL.FTZ R98, R7, R8 ;  /* 0x0000000807627220 */ /* 0x000fe20000410000 */
[C---:B------:R-:W-:Y:S01]  /*5e30*/  FMUL.FTZ R116, R75.reuse, R116 ;  /* 0x000000744b747220 */ /* 0x040fe20000410000 */
[----:B------:R-:W-:Y:S01]  /*5e40*/  FMUL.FTZ R115, R75, R94 ;  /* 0x0000005e4b737220 */ /* 0x000fe20000410000 */
[----:B------:R-:W-:Y:S01]  /*5e50*/  FMUL.FTZ R114, R77, R114 ;  /* 0x000000724d727220 */ /* 0x000fe20000410000 */
[----:B------:R-:W-:Y:S01]  /*5e60*/  FMUL.FTZ R112, R79, R112 ;  /* 0x000000704f707220 */ /* 0x000fe20000410000 */
[----:B------:R-:W-:Y:S01]  /*5e70*/  FMUL.FTZ R108, R81, R108 ;  /* 0x0000006c516c7220 */ /* 0x000fe20000410000 */
[----:B------:R-:W-:Y:S01]  /*5e80*/  FMUL.FTZ R106, R73, R106 ;  /* 0x0000006a496a7220 */ /* 0x000fe20000410000 */
[----:B------:R-:W-:Y:S01]  /*5e90*/  MUFU.SIN R8, R72 ;  /* 0x0000004800087308 */ /* 0x000fe20000000400 */
[----:B------:R-:W-:Y:S01]  /*5ea0*/  NOP ;  /* 0x0000000000007918 */ /* 0x000fe20000000000 */
[----:B------:R-:W0:Y:S06]  /*5eb0*/  LDS.128 R68, [R12] ;  /* 0x000000000c447984 */ /* 0x000e2c0000000c00 */
[----:B------:R1:W-:Y:S01]  /*5ec0*/  MUFU.COS R96, R72 ;  /* 0x0000004800607308 */ /* 0x0003e20000000000 */
[----:B------:R-:W-:Y:S01]  /*5ed0*/  FMUL.FTZ R97, R7, R128 ;  /* 0x0000008007617220 */ /* 0x000fe20000410000 */
[----:B------:R-:W-:Y:S01]  /*5ee0*/  LDS.128 R76, [R12+0x20] ;  /* 0x000020000c4c7984 */ /* 0x000fe20000000c00 */
[-C--:B------:R-:W-:Y:S01]  /*5ef0*/  FMUL.FTZ R64, R117, R11.reuse ;  /* 0x0000000b75407220 */ /* 0x080fe20000410000 */
[----:B------:R-:W-:-:S02]  /*5f00*/  FFMA.FTZ R10, R118, R11, -R9 ;  /* 0x0000000b760a7223 */ /* 0x000fc40000010809 */
[----:B------:R-:W-:Y:S01]  /*5f10*/  LDS.128 R80, [R12+0x30] ;  /* 0x000030000c507984 */ /* 0x000fe20000000c00 */
[----:B------:R-:W-:-:S03]  /*5f20*/  FMUL.FTZ R7, R0, R52 ;  /* 0x0000003400077220 */ /* 0x000fc60000410000 */
[----:B-1----:R1:W4:Y:S01]  /*5f30*/  LDS.128 R72, [R12+0x10] ;  /* 0x000010000c487984 */ /* 0x0023220000000c00 */
[----:B------:R-:W-:-:S03]  /*5f40*/  MOV R9, UR16 ;  /* 0x0000001000097c02 */ /* 0x000fc60008000f00 */
[----:B------:R0:W-:Y:S01]  /*5f50*/  STS.64 [R6+0x7780], R122 ;  /* 0x0077807a06007388 */ /* 0x0001e20000000a00 */
[----:B------:R-:W-:Y:S01]  /*5f60*/  FFMA.FTZ R64, R118, R65, R64 ;  /* 0x0000004176407223 */ /* 0x000fe20000010040 */
[----:B------:R-:W-:Y:S01]  /*5f70*/  @!P2 IADD3 R9, R9, -0x2, RZ ;  /* 0xfffffffe0909a810 */ /* 0x000fe20007ffe0ff */
[----:B------:R-:W1:Y:S01]  /*5f80*/  MUFU.EX2 R7, R7 ;  /* 0x0000000700077308 */ /* 0x000e620000000800 */
[----:B------:R-:W-:Y:S01]  /*5f90*/  FADD.FTZ R10, R209, R10 ;  /* 0x0000000ad10a7221 */ /* 0x000fe20000010000 */
[----:B------:R-:W-:Y:S01]  /*5fa0*/  FADD.FTZ R64, RZ, R64 ;  /* 0x00000040ff407221 */ /* 0x000fe20000010000 */
[----:B------:R-:W-:Y:S01]  /*5fb0*/  MOV R4, 0x10 ;  /* 0x0000001000047802 */ /* 0x000fe20000000f00 */
[----:B------:R-:W-:Y:S01]  /*5fc0*/  @!P2 IMAD R9, R9, R66, UR7 ;  /* 0x000000070909ae24 */ /* 0x000fe2000f8e0242 */
[----:B------:R-:W-:Y:S01]  /*5fd0*/  SHF.L.U32 R210, R38, 0x10, RZ ;  /* 0x0000001026d27819 */ /* 0x000fe200000006ff */
[C---:B------:R-:W-:Y:S01]  /*5fe0*/  FMUL.FTZ R11, R115.reuse, R64 ;  /* 0x00000040730b7220 */ /* 0x040fe20000410000 */
[----:B------:R-:W-:Y:S01]  /*5ff0*/  FMUL.FTZ R65, R115, R10 ;  /* 0x0000000a73417220 */ /* 0x000fe20000410000 */
[----:B------:R-:W-:-:S04]  /*6000*/  @!P2 IMAD.WIDE R4, R9, R4, UR26 ;  /* 0x0000001a0904ae25 */ /* 0x000fc8000f8e0204 */
[C---:B------:R-:W-:Y:S01]  /*6010*/  FMUL.FTZ R9, R123.reuse, R125 ;  /* 0x0000007d7b097220 */ /* 0x040fe20000410000 */
[----:B------:R-:W-:Y:S01]  /*6020*/  FFMA.FTZ R93, R116, R10, -R11 ;  /* 0x0000000a745d7223 */ /* 0x000fe2000001080b */
[----:B------:R-:W-:Y:S01]  /*6030*/  FMUL.FTZ R210, R210, R51 ;  /* 0x00000033d2d27220 */ /* 0x000fe20000410000 */
[----:B------:R-:W-:Y:S01]  /*6040*/  FFMA.FTZ R94, R116, R64, R65 ;  /* 0x00000040745e7223 */ /* 0x000fe20000010041 */
[C---:B------:R-:W-:Y:S01]  /*6050*/  FMUL.FTZ R10, R122.reuse, R125 ;  /* 0x0000007d7a0a7220 */ /* 0x040fe20000410000 */
[----:B------:R-:W-:Y:S02]  /*6060*/  MOV R65, RZ ;  /* 0x000000ff00417202 */ /* 0x000fe40000000f00 */
[----:B------:R-:W-:Y:S02]  /*6070*/  CS2R R66, SRZ ;  /* 0x0000000000427805 */ /* 0x000fe4000001ff00 */
[----:B------:R-:W-:Y:S01]  /*6080*/  MOV R64, 0x3f800000 ;  /* 0x3f80000000407802 */ /* 0x000fe20000000f00 */
[----:B------:R-:W-:Y:S01]  /*6090*/  BAR.SYNC.DEFER_BLOCKING 0x0 ;  /* 0x0000000000007b1d */ /* 0x000fe20000010000 */
[-C--:B------:R-:W-:Y:S01]  /*60a0*/  FFMA.FTZ R9, R122, R126.reuse, -R9 ;  /* 0x0000007e7a097223 */ /* 0x080fe20000010809 */
[----:B------:R-:W-:Y:S01]  /*60b0*/  FADD.FTZ R93, R210, R93 ;  /* 0x0000005dd25d7221 */ /* 0x000fe20000010000 */
[----:B------:R-:W-:Y:S01]  /*60c0*/  FFMA.FTZ R10, R123, R126, R10 ;  /* 0x0000007e7b0a7223 */ /* 0x000fe2000001000a */
[----:B-1----:R-:W-:Y:S01]  /*60d0*/  FMUL.FTZ R96, R7, R96 ;  /* 0x0000006007607220 */ /* 0x002fe20000410000 */
[----:B------:R-:W-:Y:S01]  /*60e0*/  FMUL.FTZ R11, R121, R9 ;  /* 0x00000009790b7220 */ /* 0x000fe20000410000 */
[----:B------:R-:W-:Y:S01]  /*60f0*/  FMUL.FTZ R95, R7, R8 ;  /* 0x00000008075f7220 */ /* 0x000fe20000410000 */
[----:B------:R-:W-:Y:S01]  /*6100*/  FADD.FTZ R94, RZ, R94 ;  /* 0x0000005eff5e7221 */ /* 0x000fe20000010000 */
[----:B------:R-:W-:Y:S01]  /*6110*/  FMUL.FTZ R7, R113, R93 ;  /* 0x0000005d71077220 */ /* 0x000fe20000410000 */
[----:B------:R-:W-:Y:S01]  /*6120*/  FFMA.FTZ R11, R124, R10, R11 ;  /* 0x0000000a7c0b7223 */ /* 0x000fe2000001000b */
[----:B------:R-:W-:-:S05]  /*6130*/  SHF.L.U32 R12, R63, 0x10, RZ ;  /* 0x000000103f0c7819 */ /* 0x000fca00000006ff */
[----:B------:R-:W-:Y:S01]  /*6140*/  FMUL.FTZ R211, R12, R86 ;  /* 0x000000560cd37220 */ /* 0x000fe20000410000 */
[----:B------:R1:W5:Y:S02]  /*6150*/  @!P2 LDG.E.128 R64, desc[UR28][R4.64] ;  /* 0x0000001c0440a981 */ /* 0x000364000c1e1d00 */
[----:B-1----:R-:W-:Y:S01]  /*6160*/  FMUL.FTZ R5, R121, R10 ;  /* 0x0000000a79057220 */ /* 0x002fe20000410000 */
[-C--:B------:R-:W-:Y:S01]  /*6170*/  FMUL.FTZ R4, R113, R94.reuse ;  /* 0x0000005e71047220 */ /* 0x080fe20000410000 */
[----:B------:R-:W-:Y:S02]  /*6180*/  FFMA.FTZ R94, R114, R94, R7 ;  /* 0x0000005e725e7223 */ /* 0x000fe40000010007 */
[----:B------:R-:W-:Y:S01]  /*6190*/  FFMA.FTZ R5, R124, R9, -R5 ;  /* 0x000000097c057223 */ /* 0x000fe20000010805 */
[C---:B------:R-:W-:Y:S01]  /*61a0*/  FMUL.FTZ R7, R119.reuse, R11 ;  /* 0x0000000b77077220 */ /* 0x040fe20000410000 */
[----:B0-----:R-:W-:Y:S01]  /*61b0*/  FFMA.FTZ R6, R114, R93, -R4 ;  /* 0x0000005d72067223 */ /* 0x001fe20000010804 */
[----:B------:R-:W-:Y:S01]  /*61c0*/  FADD.FTZ R94, RZ, R94 ;  /* 0x0000005eff5e7221 */ /* 0x000fe20000010000 */
[-C--:B------:R-:W-:Y:S01]  /*61d0*/  FMUL.FTZ R4, R119, R5.reuse ;  /* 0x0000000577047220 */ /* 0x080fe20000410000 */
[C---:B------:R-:W-:Y:S01]  /*61e0*/  FFMA.FTZ R7, R120.reuse, R5, -R7 ;  /* 0x0000000578077223 */ /* 0x040fe20000010807 */
[----:B------:R-:W-:Y:S01]  /*61f0*/  FADD.FTZ R6, R211, R6 ;  /* 0x00000006d3067221 */ /* 0x000fe20000010000 */
[----:B------:R-:W-:Y:S01]  /*6200*/  FMUL.FTZ R5, R109, R94 ;  /* 0x0000005e6d057220 */ /* 0x000fe20000410000 */
[----:B------:R-:W-:Y:S01]  /*6210*/  FFMA.FTZ R4, R120, R11, R4 ;  /* 0x0000000b78047223 */ /* 0x000fe20000010004 */
[----:B------:R-:W-:-:S02]  /*6220*/  SHF.L.U32 R11, R111, 0x10, RZ ;  /* 0x000000106f0b7819 */ /* 0x000fc400000006ff */
[----:B------:R-:W-:Y:S01]  /*6230*/  FFMA.FTZ R93, R112, R6, -R5 ;  /* 0x00000006705d7223 */ /* 0x000fe20000010805 */
[----:B------:R-:W-:Y:S01]  /*6240*/  FMUL.FTZ R5, R117, R4 ;  /* 0x0000000475057220 */ /* 0x000fe20000410000 */
[----:B------:R-:W-:Y:S01]  /*6250*/  FMUL.FTZ R111, R109, R6 ;  /* 0x000000066d6f7220 */ /* 0x000fe20000410000 */
[-C--:B------:R-:W-:Y:S01]  /*6260*/  FMUL.FTZ R9, R117, R7.reuse ;  /* 0x0000000775097220 */ /* 0x080fe20000410000 */
[----:B------:R-:W-:Y:S01]  /*6270*/  FMUL.FTZ R212, R11, R50 ;  /* 0x000000320bd47220 */ /* 0x000fe20000410000 */
[----:B------:R-:W-:Y:S01]  /*6280*/  FFMA.FTZ R5, R118, R7, -R5 ;  /* 0x0000000776057223 */ /* 0x000fe20000010805 */
[----:B------:R-:W-:Y:S01]  /*6290*/  FFMA.FTZ R111, R112, R94, R111 ;  /* 0x0000005e706f7223 */ /* 0x000fe2000001006f */
[----:B------:R-:W-:Y:S01]  /*62a0*/  FFMA.FTZ R9, R118, R4, R9 ;  /* 0x0000000476097223 */ /* 0x000fe20000010009 */
[----:B------:R-:W-:Y:S01]  /*62b0*/  FADD.FTZ R93, R212, R93 ;  /* 0x0000005dd45d7221 */ /* 0x000fe20000010000 */
[----:B------:R-:W-:Y:S01]  /*62c0*/  FMUL.FTZ R7, R115, R5 ;  /* 0x0000000573077220 */ /* 0x000fe20000410000 */
[----:B------:R-:W-:Y:S01]  /*62d0*/  FADD.FTZ R111, RZ, R111 ;  /* 0x0000006fff6f7221 */ /* 0x000fe20000010000 */
[----:B------:R-:W-:Y:S01]  /*62e0*/  SHF.L.U32 R10, R56, 0x10, RZ ;  /* 0x00000010380a7819 */ /* 0x000fe200000006ff */
[C---:B------:R-:W-:Y:S01]  /*62f0*/  FMUL.FTZ R4, R107.reuse, R93 ;  /* 0x0000005d6b047220 */ /* 0x040fe20000410000 */
[----:B------:R-:W-:Y:S01]  /*6300*/  FFMA.FTZ R7, R116, R9, R7 ;  /* 0x0000000974077223 */ /* 0x000fe20000010007 */
[----:B------:R-:W-:Y:S01]  /*6310*/  FMUL.FTZ R127, R107, R111 ;  /* 0x0000006f6b7f7220 */ /* 0x000fe20000410000 */
[----:B------:R-:W-:Y:S01]  /*6320*/  FMUL.FTZ R9, R115, R9 ;  /* 0x0000000973097220 */ /* 0x000fe20000410000 */
[----:B------:R-:W-:Y:S01]  /*6330*/  FFMA.FTZ R4, R108, R111, R4 ;  /* 0x0000006f6c047223 */ /* 0x000fe20000010004 */
[----:B------:R-:W-:Y:S01]  /*6340*/  FMUL.FTZ R198, R10, R85 ;  /* 0x000000550ac67220 */ /* 0x000fe20000410000 */
[----:B------:R-:W-:Y:S01]  /*6350*/  FFMA.FTZ R127, R108, R93, -R127 ;  /* 0x0000005d6c7f7223 */ /* 0x000fe2000001087f */
[----:B------:R-:W-:Y:S01]  /*6360*/  FFMA.FTZ R9, R116, R5, -R9 ;  /* 0x0000000574097223 */ /* 0x000fe20000010809 */
[C---:B------:R-:W-:Y:S01]  /*6370*/  FMUL.FTZ R5, R113.reuse, R7 ;  /* 0x0000000771057220 */ /* 0x040fe20000410000 */
[----:B------:R-:W-:Y:S01]  /*6380*/  FADD.FTZ R6, RZ, R4 ;  /* 0x00000004ff067221 */ /* 0x000fe20000010000 */
[----:B------:R-:W-:Y:S01]  /*6390*/  FADD.FTZ R127, R198, R127 ;  /* 0x0000007fc67f7221 */ /* 0x000fe20000010000 */
        /* <DEDUP_REMOVED lines=8> */
[----:B------:R-:W-:Y:S01]  /*6420*/  FFMA.FTZ R8, R106, R127, -R93 ;  /* 0x0000007f6a087223 */ /* 0x000fe2000001085d */
[----:B------:R-:W-:Y:S01]  /*6430*/  FMUL.FTZ R199, R9, R49 ;  /* 0x0000003109c77220 */ /* 0x000fe20000410000 */
[-C--:B------:R-:W-:Y:S01]  /*6440*/  FMUL.FTZ R93, R109, R5.reuse ;  /* 0x000000056d5d7220 */ /* 0x080fe20000410000 */
[----:B------:R-:W-:Y:S01]  /*6450*/  FADD.FTZ R6, RZ, R111 ;  /* 0x0000006fff067221 */ /* 0x000fe20000010000 */
[C---:B------:R-:W-:Y:S01]  /*6460*/  FFMA.FTZ R7, R112.reuse, R5, -R7 ;  /* 0x0000000570077223 */ /* 0x040fe20000010807 */
[----:B------:R-:W-:Y:S01]  /*6470*/  FADD.FTZ R5, R199, R8 ;  /* 0x00000008c7057221 */ /* 0x000fe20000010000 */
[----:B------:R-:W-:Y:S01]  /*6480*/  SHF.L.U32 R8, R57, 0x10, RZ ;  /* 0x0000001039087819 */ /* 0x000fe200000006ff */
[C---:B------:R-:W-:Y:S02]  /*6490*/  FMUL.FTZ R111, R103.reuse, R6 ;  /* 0x00000006676f7220 */ /* 0x040fe40000410000 */
[-C--:B------:R-:W-:Y:S01]  /*64a0*/  FMUL.FTZ R129, R103, R5.reuse ;  /* 0x0000000567817220 */ /* 0x080fe20000410000 */
[----:B------:R-:W-:Y:S01]  /*64b0*/  FFMA.FTZ R93, R112, R4, R93 ;  /* 0x00000004705d7223 */ /* 0x000fe2000001005d */
[----:B------:R-:W-:Y:S01]  /*64c0*/  FFMA.FTZ R127, R104, R5, -R111 ;  /* 0x00000005687f7223 */ /* 0x000fe2000001086f */
[----:B------:R-:W-:Y:S01]  /*64d0*/  FMUL.FTZ R4, R46, UR47 ;  /* 0x0000002f2e047c20 */ /* 0x000fe20008410000 */
[C---:B------:R-:W-:Y:S01]  /*64e0*/  FMUL.FTZ R111, R107.reuse, R7 ;  /* 0x000000076b6f7220 */ /* 0x040fe20000410000 */
[----:B------:R-:W-:Y:S01]  /*64f0*/  FFMA.FTZ R129, R104, R6, R129 ;  /* 0x0000000668817223 */ /* 0x000fe20000010081 */
        /* <DEDUP_REMOVED lines=11> */
[----:B---3--:R-:W-:Y:S01]  /*65b0*/  SHF.L.U32 R7, R110, 0x10, RZ ;  /* 0x000000106e077819 */ /* 0x008fe200000006ff */
[----:B------:R-:W-:Y:S01]  /*65c0*/  MUFU.COS R5, R128 ;  /* 0x0000008000057308 */ /* 0x000fe20000000000 */
[C---:B------:R-:W-:Y:S01]  /*65d0*/  FFMA.FTZ R94, R102.reuse, R4, -R129 ;  /* 0x00000004665e7223 */ /* 0x040fe20000010881 */
[-C--:B------:R-:W-:Y:S01]  /*65e0*/  FMUL.FTZ R129, R105, R93.reuse ;  /* 0x0000005d69817220 */ /* 0x080fe20000410000 */
[----:B------:R-:W-:Y:S01]  /*65f0*/  FFMA.FTZ R131, R102, R6, R131 ;  /* 0x0000000666837223 */ /* 0x000fe20000010083 */
[----:B------:R-:W-:-:S04]  /*6600*/  FFMA.FTZ R127, R106, R93, -R127 ;  /* 0x0000005d6a7f7223 */ /* 0x000fc8000001087f */
[----:B------:R-:W0:Y:S01]  /*6610*/  MUFU.EX2 R0, R0 ;  /* 0x0000000000007308 */ /* 0x000e220000000800 */
[----:B------:R-:W-:Y:S01]  /*6620*/  FMUL.FTZ R201, R7, R48 ;  /* 0x0000003007c97220 */ /* 0x000fe20000410000 */
[----:B------:R-:W-:Y:S01]  /*6630*/  FFMA.FTZ R129, R106, R111, R129 ;  /* 0x0000006f6a817223 */ /* 0x000fe20000010081 */
[----:B------:R-:W-:-:S05]  /*6640*/  FADD.FTZ R131, RZ, R131 ;  /* 0x00000083ff837221 */ /* 0x000fca0000010000 */
[----:B------:R-:W1:Y:S01]  /*6650*/  MUFU.SIN R93, R128 ;  /* 0x00000080005d7308 */ /* 0x000e620000000400 */
[----:B------:R-:W-:Y:S01]  /*6660*/  FADD.FTZ R94, R201, R94 ;  /* 0x0000005ec95e7221 */ /* 0x000fe20000010000 */
[----:B------:R-:W-:Y:S01]  /*6670*/  SHF.L.U32 R6, R58, 0x10, RZ ;  /* 0x000000103a067819 */ /* 0x000fe200000006ff */
[----:B------:R-:W-:Y:S01]  /*6680*/  FMUL.FTZ R111, R103, R129 ;  /* 0x00000081676f7220 */ /* 0x000fe20000410000 */
[C---:B------:R-:W-:Y:S01]  /*6690*/  FMUL.FTZ R133, R99.reuse, R131 ;  /* 0x0000008363857220 */ /* 0x040fe20000410000 */
[-C--:B------:R-:W-:Y:S01]  /*66a0*/  FMUL.FTZ R110, R99, R94.reuse ;  /* 0x0000005e636e7220 */ /* 0x080fe20000410000 */
[-C--:B------:R-:W-:Y:S01]  /*66b0*/  FMUL.FTZ R4, R103, R127.reuse ;  /* 0x0000007f67047220 */ /* 0x080fe20000410000 */
[----:B------:R-:W-:Y:S01]  /*66c0*/  FFMA.FTZ R111, R104, R127, -R111 ;  /* 0x0000007f686f7223 */ /* 0x000fe2000001086f */
[----:B------:R-:W-:Y:S01]  /*66d0*/  FFMA.FTZ R133, R100, R94, -R133 ;  /* 0x0000005e64857223 */ /* 0x000fe20000010885 */
[----:B------:R-:W-:Y:S01]  /*66e0*/  FMUL.FTZ R202, R6, R54 ;  /* 0x0000003606ca7220 */ /* 0x000fe20000410000 */
[----:B------:R-:W-:Y:S01]  /*66f0*/  FFMA.FTZ R110, R100, R131, R110 ;  /* 0x00000083646e7223 */ /* 0x000fe2000001006e */
[----:B0-----:R-:W-:Y:S01]  /*6700*/  FMUL.FTZ R94, R0, R5 ;  /* 0x00000005005e7220 */ /* 0x001fe20000410000 */
[----:B------:R-:W-:Y:S01]  /*6710*/  FFMA.FTZ R4, R104, R129, R4 ;  /* 0x0000008168047223 */ /* 0x000fe20000010004 */
[----:B------:R-:W-:Y:S01]  /*6720*/  FMUL.FTZ R5, R101, R111 ;  /* 0x0000006f65057220 */ /* 0x000fe20000410000 */
[----:B------:R-:W-:Y:S01]  /*6730*/  FADD.FTZ R133, R202, R133 ;  /* 0x00000085ca857221 */ /* 0x000fe20000010000 */
[----:B------:R-:W-:Y:S01]  /*6740*/  FADD.FTZ R110, RZ, R110 ;  /* 0x0000006eff6e7221 */ /* 0x000fe20000010000 */
[----:B-1----:R-:W-:Y:S01]  /*6750*/  FMUL.FTZ R93, R0, R93 ;  /* 0x0000005d005d7220 */ /* 0x002fe20000410000 */
[-C--:B------:R-:W-:Y:S01]  /*6760*/  FFMA.FTZ R0, R102, R4.reuse, R5 ;  /* 0x0000000466007223 */ /* 0x080fe20000010005 */
        /* <DEDUP_REMOVED lines=11> */
[C---:B------:R-:W-:Y:S01]  /*6820*/  FFMA.FTZ R111, R100.reuse, R127, -R111 ;  /* 0x0000007f646f7223 */ /* 0x040fe2000001086f */
[----:B------:R-:W-:Y:S01]  /*6830*/  FADD.FTZ R110, R203, R4 ;  /* 0x00000004cb6e7221 */ /* 0x000fe20000010000 */
[----:B------:R-:W-:Y:S01]  /*6840*/  FMUL.FTZ R127, R95, R128 ;  /* 0x000000805f7f7220 */ /* 0x000fe20000410000 */
[----:B------:R-:W-:-:S02]  /*6850*/  FFMA.FTZ R129, R100, R0, R129 ;  /* 0x0000000064817223 */ /* 0x000fc40000010081 */
[-C--:B------:R-:W-:Y:S01]  /*6860*/  FMUL.FTZ R133, R95, R110.reuse ;  /* 0x0000006e5f857220 */ /* 0x080fe20000410000 */
[C---:B------:R-:W-:Y:S01]  /*6870*/  FFMA.FTZ R131, R96.reuse, R110, -R127 ;  /* 0x0000006e60837223 */ /* 0x040fe2000001087f */
[----:B------:R-:W-:Y:S01]  /*6880*/  SHF.L.U32 R4, R59, 0x10, RZ ;  /* 0x000000103b047819 */ /* 0x000fe200000006ff */
[C---:B------:R-:W-:Y:S01]  /*6890*/  FMUL.FTZ R127, R97.reuse, R111 ;  /* 0x0000006f617f7220 */ /* 0x040fe20000410000 */
[----:B------:R-:W-:Y:S01]  /*68a0*/  FFMA.FTZ R133, R96, R128, R133 ;  /* 0x0000008060857223 */ /* 0x000fe20000010085 */
[-C--:B------:R-:W-:Y:S01]  /*68b0*/  FMUL.FTZ R0, R97, R129.reuse ;  /* 0x0000008161007220 */ /* 0x080fe20000410000 */
[----:B--2---:R-:W-:Y:S01]  /*68c0*/  R2UR UR44, R3 ;  /* 0x00000000032c72ca */ /* 0x004fe200000e0000 */
[----:B------:R-:W-:Y:S01]  /*68d0*/  FFMA.FTZ R127, R98, R129, R127 ;  /* 0x00000081627f7223 */ /* 0x000fe2000001007f */
[----:B------:R-:W-:Y:S01]  /*68e0*/  FMUL.FTZ R204, R4, R52 ;  /* 0x0000003404cc7220 */ /* 0x000fe20000410000 */
[----:B------:R-:W-:Y:S01]  /*68f0*/  FADD.FTZ R133, RZ, R133 ;  /* 0x00000085ff857221 */ /* 0x000fe20000010000 */
[----:B------:R-:W-:Y:S01]  /*6900*/  R2UR UR45, R2 ;  /* 0x00000000022d72ca */ /* 0x000fe200000e0000 */
[----:B------:R-:W-:Y:S01]  /*6910*/  FFMA.FTZ R0, R98, R111, -R0 ;  /* 0x0000006f62007223 */ /* 0x000fe20000010800 */
[----:B------:R-:W-:Y:S01]  /*6920*/  FMUL.FTZ R111, R95, R127 ;  /* 0x0000007f5f6f7220 */ /* 0x000fe20000410000 */
[----:B------:R-:W-:Y:S01]  /*6930*/  FADD.FTZ R131, R204, R131 ;  /* 0x00000083cc837221 */ /* 0x000fe20000010000 */
[----:B------:R-:W-:Y:S01]  /*6940*/  FMUL.FTZ R129, R93, R133 ;  /* 0x000000855d817220 */ /* 0x000fe20000410000 */
[----:B------:R-:W-:Y:S01]  /*6950*/  PRMT R141, R69, 0x7632, R141 ;  /* 0x00007632458d7816 */ /* 0x000fe2000000008d */
[-C--:B------:R-:W-:Y:S01]  /*6960*/  FMUL.FTZ R128, R95, R0.reuse ;  /* 0x000000005f807220 */ /* 0x080fe20000410000 */
[----:B------:R-:W-:Y:S01]  /*6970*/  FFMA.FTZ R110, R96, R0, -R111 ;  /* 0x00000000606e7223 */ /* 0x000fe2000001086f */
[----:B------:R-:W-:Y:S01]  /*6980*/  FFMA.FTZ R111, R94, R131, -R129 ;  /* 0x000000835e6f7223 */ /* 0x000fe20000010881 */
[----:B------:R-:W-:-:S02]  /*6990*/  SHF.L.U32 R141, R141, 0x10, RZ ;  /* 0x000000108d8d7819 */ /* 0x000fc400000006ff */
[----:B------:R-:W-:Y:S01]  /*69a0*/  PRMT R129, R68, 0x7632, R129 ;  /* 0x0000763244817816 */ /* 0x000fe20000000081 */
[----:B------:R-:W-:Y:S01]  /*69b0*/  FFMA.FTZ R183, R96, R127, R128 ;  /* 0x0000007f60b77223 */ /* 0x000fe20000010080 */
[----:B------:R-:W-:Y:S01]  /*69c0*/  SHF.L.U32 R128, R69, 0x10, RZ ;  /* 0x0000001045807819 */ /* 0x000fe200000006ff */
[C---:B------:R-:W-:Y:S01]  /*69d0*/  FMUL.FTZ R3, R141.reuse, UR44 ;  /* 0x0000002c8d037c20 */ /* 0x040fe20008410000 */
[----:B------:R-:W-:Y:S01]  /*69e0*/  PRMT R138, R70, 0x7632, R138 ;  /* 0x00007632468a7816 */ /* 0x000fe2000000008a */
[----:B------:R-:W-:Y:S01]  /*69f0*/  FMUL.FTZ R69, R141, UR45 ;  /* 0x0000002d8d457c20 */ /* 0x000fe20008410000 */
[----:B------:R-:W-:Y:S02]  /*6a00*/  SHF.L.U32 R129, R129, 0x10, RZ ;  /* 0x0000001081817819 */ /* 0x000fe400000006ff */
[----:B------:R-:W-:Y:S01]  /*6a10*/  PRMT R135, R71, 0x7632, R135 ;  /* 0x0000763247877816 */ /* 0x000fe20000000087 */
[----:B------:R-:W-:Y:S01]  /*6a20*/  FMUL.FTZ R130, R93, R131 ;  /* 0x000000835d827220 */ /* 0x000fe20000410000 */
[----:B------:R-:W-:Y:S01]  /*6a30*/  SHF.L.U32 R127, R68, 0x10, RZ ;  /* 0x00000010447f7819 */ /* 0x000fe200000006ff */
[----:B------:R-:W-:Y:S01]  /*6a40*/  FADD.FTZ R136, R43, R43 ;  /* 0x0000002b2b887221 */ /* 0x000fe20000010000 */
[----:B------:R-:W-:Y:S01]  /*6a50*/  FFMA.FTZ R3, R128, UR45, -R3 ;  /* 0x0000002d80037c23 */ /* 0x000fe20008010803 */
[----:B------:R-:W-:Y:S01]  /*6a60*/  SHF.L.U32 R138, R138, 0x10, RZ ;  /* 0x000000108a8a7819 */ /* 0x000fe200000006ff */
[----:B------:R-:W-:Y:S01]  /*6a70*/  FMUL.FTZ R2, R129, UR44 ;  /* 0x0000002c81027c20 */ /* 0x000fe20008410000 */
[----:B------:R-:W-:Y:S01]  /*6a80*/  FFMA.FTZ R69, R128, UR44, R69 ;  /* 0x0000002c80457c23 */ /* 0x000fe20008010045 */
[----:B------:R-:W-:Y:S01]  /*6a90*/  SHF.L.U32 R135, R135, 0x10, RZ ;  /* 0x0000001087877819 */ /* 0x000fe200000006ff */
[----:B------:R-:W-:Y:S01]  /*6aa0*/  FMUL.FTZ R68, R129, UR45 ;  /* 0x0000002d81447c20 */ /* 0x000fe20008410000 */
[----:B----4-:R-:W-:Y:S01]  /*6ab0*/  PRMT R157, R73, 0x7632, R157 ;  /* 0x00007632499d7816 */ /* 0x010fe2000000009d */
[----:B------:R-:W-:Y:S01]  /*6ac0*/  FFMA.FTZ R0, R94, R133, R130 ;  /* 0x000000855e007223 */ /* 0x000fe20000010082 */
[----:B------:R-:W-:Y:S01]  /*6ad0*/  SHF.L.U32 R130, R70, 0x10, RZ ;  /* 0x0000001046827819 */ /* 0x000fe200000006ff */
[----:B------:R-:W-:Y:S01]  /*6ae0*/  FMUL.FTZ R137, R136, R3 ;  /* 0x0000000388897220 */ /* 0x000fe20000410000 */
[----:B------:R-:W-:Y:S01]  /*6af0*/  SHF.L.U32 R142, R71, 0x10, RZ ;  /* 0x00000010478e7819 */ /* 0x000fe200000006ff */
[----:B------:R-:W-:Y:S01]  /*6b00*/  FADD.FTZ R139, R44, R44 ;  /* 0x0000002c2c8b7221 */ /* 0x000fe20000010000 */
[----:B------:R-:W-:Y:S01]  /*6b10*/  FFMA.FTZ R2, R127, UR45, -R2 ;  /* 0x0000002d7f027c23 */ /* 0x000fe20008010802 */
[----:B------:R-:W-:Y:S01]  /*6b20*/  FMUL.FTZ R136, R136, R69 ;  /* 0x0000004588887220 */ /* 0x000fe20000410000 */
[C---:B------:R-:W-:Y:S01]  /*6b30*/  FMUL.FTZ R3, R138.reuse, UR44 ;  /* 0x0000002c8a037c20 */ /* 0x040fe20008410000 */
[----:B------:R-:W-:Y:S01]  /*6b40*/  SHF.L.U32 R157, R157, 0x10, RZ ;  /* 0x000000109d9d7819 */ /* 0x000fe200000006ff */
[----:B------:R-:W-:Y:S01]  /*6b50*/  FFMA.FTZ R68, R127, UR44, R68 ;  /* 0x0000002c7f447c23 */ /* 0x000fe20008010044 */
[----:B------:R-:W-:Y:S01]  /*6b60*/  FMUL.FTZ R69, R138, UR45 ;  /* 0x0000002d8a457c20 */ /* 0x000fe20008410000 */
[C---:B------:R-:W-:Y:S01]  /*6b70*/  FMUL.FTZ R71, R135.reuse, UR44 ;  /* 0x0000002c87477c20 */ /* 0x040fe20008410000 */
[----:B------:R-:W-:Y:S01]  /*6b80*/  PRMT R145, R72, 0x7632, R145 ;  /* 0x0000763248917816 */ /* 0x000fe20000000091 */
[----:B------:R-:W-:Y:S01]  /*6b90*/  FMUL.FTZ R143, R135, UR45 ;  /* 0x0000002d878f7c20 */ /* 0x000fe20008410000 */
[----:B------:R-:W-:Y:S01]  /*6ba0*/  FMUL.FTZ R140, R139, R2 ;  /* 0x000000028b8c7220 */ /* 0x000fe20000410000 */
[----:B------:R-:W-:Y:S01]  /*6bb0*/  FADD.FTZ R133, R42, R42 ;  /* 0x0000002a2a857221 */ /* 0x000fe20000010000 */
[----:B------:R-:W-:Y:S01]  /*6bc0*/  FFMA.FTZ R134, R130, UR45, -R3 ;  /* 0x0000002d82867c23 */ /* 0x000fe20008010803 */
[----:B------:R-:W-:Y:S01]  /*6bd0*/  SHF.L.U32 R144, R73, 0x10, RZ ;  /* 0x0000001049907819 */ /* 0x000fe200000006ff */
[----:B------:R-:W-:Y:S01]  /*6be0*/  FMUL.FTZ R139, R139, R68 ;  /* 0x000000448b8b7220 */ /* 0x000fe20000410000 */
[----:B------:R-:W-:Y:S01]  /*6bf0*/  FADD.FTZ R131, R40, R40 ;  /* 0x0000002828837221 */ /* 0x000fe20000010000 */
[----:B------:R-:W-:Y:S01]  /*6c00*/  FFMA.FTZ R2, R130, UR44, R69 ;  /* 0x0000002c82027c23 */ /* 0x000fe20008010045 */
[----:B------:R-:W-:Y:S01]  /*6c10*/  FFMA.FTZ R132, R142, UR45, -R71 ;  /* 0x0000002d8e847c23 */ /* 0x000fe20008010847 */
[----:B------:R-:W-:Y:S01]  /*6c20*/  PRMT R154, R74, 0x7632, R154 ;  /* 0x000076324a9a7816 */ /* 0x000fe2000000009a */
[----:B------:R-:W-:Y:S01]  /*6c30*/  FMUL.FTZ R3, R157, UR44 ;  /* 0x0000002c9d037c20 */ /* 0x000fe20008410000 */
[----:B------:R-:W-:Y:S01]  /*6c40*/  SHF.L.U32 R145, R145, 0x10, RZ ;  /* 0x0000001091917819 */ /* 0x000fe200000006ff */
[----:B------:R-:W-:Y:S01]  /*6c50*/  FFMA.FTZ R68, R142, UR44, R143 ;  /* 0x0000002c8e447c23 */ /* 0x000fe2000801008f */
[----:B------:R-:W-:Y:S01]  /*6c60*/  PRMT R151, R75, 0x7632, R151 ;  /* 0x000076324b977816 */ /* 0x000fe20000000097 */
[----:B------:R-:W-:Y:S01]  /*6c70*/  FMUL.FTZ R69, R157, UR45 ;  /* 0x0000002d9d457c20 */ /* 0x000fe20008410000 */
[C---:B------:R-:W-:Y:S01]  /*6c80*/  FMUL.FTZ R134, R133.reuse, R134 ;  /* 0x0000008685867220 */ /* 0x040fe20000410000 */
[----:B------:R-:W-:Y:S01]  /*6c90*/  FMUL.FTZ R133, R133, R2 ;  /* 0x0000000285857220 */ /* 0x000fe20000410000 */
[----:B------:R-:W-:Y:S01]  /*6ca0*/  FMUL.FTZ R132, R131, R132 ;  /* 0x0000008483847220 */ /* 0x000fe20000410000 */
[----:B------:R-:W-:Y:S01]  /*6cb0*/  SHF.L.U32 R143, R72, 0x10, RZ ;  /* 0x00000010488f7819 */ /* 0x000fe200000006ff */
[----:B------:R-:W-:Y:S01]  /*6cc0*/  FADD.FTZ R152, R37, R37 ;  /* 0x0000002525987221 */ /* 0x000fe20000010000 */
[----:B------:R-:W-:Y:S01]  /*6cd0*/  FFMA.FTZ R3, R144, UR45, -R3 ;  /* 0x0000002d90037c23 */ /* 0x000fe20008010803 */
[----:B------:R-:W-:Y:S01]  /*6ce0*/  SHF.L.U32 R154, R154, 0x10, RZ ;  /* 0x000000109a9a7819 */ /* 0x000fe200000006ff */
[----:B------:R-:W-:Y:S01]  /*6cf0*/  FMUL.FTZ R131, R131, R68 ;  /* 0x0000004483837220 */ /* 0x000fe20000410000 */
[----:B------:R-:W-:Y:S01]  /*6d00*/  FMUL.FTZ R2, R145, UR44 ;  /* 0x0000002c91027c20 */ /* 0x000fe20008410000 */
[----:B------:R-:W-:Y:S01]  /*6d10*/  FFMA.FTZ R69, R144, UR44, R69 ;  /* 0x0000002c90457c23 */ /* 0x000fe20008010045 */
[----:B------:R-:W-:Y:S01]  /*6d20*/  SHF.L.U32 R151, R151, 0x10, RZ ;  /* 0x0000001097977819 */ /* 0x000fe200000006ff */
[----:B------:R-:W-:Y:S01]  /*6d30*/  FMUL.FTZ R68, R145, UR45 ;  /* 0x0000002d91447c20 */ /* 0x000fe20008410000 */
[----:B------:R-:W-:Y:S01]  /*6d40*/  SHF.L.U32 R146, R74, 0x10, RZ ;  /* 0x000000104a927819 */ /* 0x000fe200000006ff */
[C---:B------:R-:W-:Y:S01]  /*6d50*/  FMUL.FTZ R153, R152.reuse, R3 ;  /* 0x0000000398997220 */ /* 0x040fe20000410000 */
[----:B------:R-:W-:Y:S01]  /*6d60*/  SHF.L.U32 R158, R75, 0x10, RZ ;  /* 0x000000104b9e7819 */ /* 0x000fe200000006ff */
[----:B------:R-:W-:Y:S01]  /*6d70*/  FADD.FTZ R155, R39, R39 ;  /* 0x00000027279b7221 */ /* 0x000fe20000010000 */
[C---:B------:R-:W-:Y:S01]  /*6d80*/  FFMA.FTZ R2, R143.reuse, UR45, -R2 ;  /* 0x0000002d8f027c23 */ /* 0x040fe20008010802 */
[----:B------:R-:W-:Y:S01]  /*6d90*/  FMUL.FTZ R152, R152, R69 ;  /* 0x0000004598987220 */ /* 0x000fe20000410000 */
[C---:B------:R-:W-:Y:S01]  /*6da0*/  FMUL.FTZ R3, R154.reuse, UR44 ;  /* 0x0000002c9a037c20 */ /* 0x040fe20008410000 */
[----:B------:R-:W-:Y:S01]  /*6db0*/  FFMA.FTZ R68, R143, UR44, R68 ;  /* 0x0000002c8f447c23 */ /* 0x000fe20008010044 */
[----:B------:R-:W-:Y:S01]  /*6dc0*/  FMUL.FTZ R69, R154, UR45 ;  /* 0x0000002d9a457c20 */ /* 0x000fe20008410000 */
[C---:B------:R-:W-:Y:S01]  /*6dd0*/  FMUL.FTZ R71, R151.reuse, UR44 ;  /* 0x0000002c97477c20 */ /* 0x040fe20008410000 */
[----:B------:R-:W-:Y:S01]  /*6de0*/  PRMT R161, R76, 0x7632, R161 ;  /* 0x000076324ca17816 */ /* 0x000fe200000000a1 */
[----:B------:R-:W-:Y:S01]  /*6df0*/  FMUL.FTZ R73, R151, UR45 ;  /* 0x0000002d97497c20 */ /* 0x000fe20008410000 */
[C---:B------:R-:W-:Y:S01]  /*6e00*/  FMUL.FTZ R156, R155.reuse, R2 ;  /* 0x000000029b9c7220 */ /* 0x040fe20000410000 */
[----:B------:R-:W-:Y:S01]  /*6e10*/  FADD.FTZ R149, R36, R36 ;  /* 0x0000002424957221 */ /* 0x000fe20000010000 */
[C---:B------:R-:W-:Y:S01]  /*6e20*/  FFMA.FTZ R150, R146.reuse, UR45, -R3 ;  /* 0x0000002d92967c23 */ /* 0x040fe20008010803 */
        /* <DEDUP_REMOVED lines=12> */
[C---:B------:R-:W-:Y:S01]  /*6ef0*/  FMUL.FTZ R2, R161.reuse, UR44 ;  /* 0x0000002ca1027c20 */ /* 0x040fe20008410000 */
[----:B------:R-:W-:Y:S01]  /*6f00*/  PRMT R171, R78, 0x7632, R171 ;  /* 0x000076324eab7816 */ /* 0x000fe200000000ab */
[----:B------:R-:W-:Y:S01]  /*6f10*/  FMUL.FTZ R68, R161, UR45 ;  /* 0x0000002da1447c20 */ /* 0x000fe20008410000 */
[----:B------:R-:W-:Y:S01]  /*6f20*/  SHF.L.U32 R174, R174, 0x10, RZ ;  /* 0x00000010aeae7819 */ /* 0x000fe200000006ff */
[----:B------:R-:W-:Y:S01]  /*6f30*/  FADD.FTZ R172, R34, R34 ;  /* 0x0000002222ac7221 */ /* 0x000fe20000010000 */
[----:B------:R-:W-:Y:S01]  /*6f40*/  FFMA.FTZ R173, R159, UR45, -R2 ;  /* 0x0000002d9fad7c23 */ /* 0x000fe20008010802 */
[----:B------:R-:W-:Y:S01]  /*6f50*/  SHF.L.U32 R160, R77, 0x10, RZ ;  /* 0x000000104da07819 */ /* 0x000fe200000006ff */
        /* <DEDUP_REMOVED lines=8> */
[C---:B------:R-:W-:Y:S01]  /*6fe0*/  FFMA.FTZ R170, R160.reuse, UR45, -R69 ;  /* 0x0000002da0aa7c23 */ /* 0x040fe20008010845 */
[----:B------:R-:W-:Y:S01]  /*6ff0*/  FMUL.FTZ R3, R171, UR44 ;  /* 0x0000002cab037c20 */ /* 0x000fe20008410000 */
[----:B------:R-:W-:Y:S01]  /*7000*/  FADD.FTZ R169, R33, R33 ;  /* 0x0000002121a97221 */ /* 0x000fe20000010000 */
[----:B------:R-:W-:Y:S01]  /*7010*/  FMUL.FTZ R69, R171, UR45 ;  /* 0x0000002dab457c20 */ /* 0x000fe20008410000 */
[----:B------:R-:W-:Y:S01]  /*7020*/  FFMA.FTZ R2, R160, UR44, R71 ;  /* 0x0000002ca0027c23 */ /* 0x000fe20008010047 */
[----:B------:R-:W-:Y:S01]  /*7030*/  SHF.L.U32 R168, R168, 0x10, RZ ;  /* 0x00000010a8a87819 */ /* 0x000fe200000006ff */
[----:B------:R-:W-:Y:S01]  /*7040*/  FADD.FTZ R166, R32, R32 ;  /* 0x0000002020a67221 */ /* 0x000fe20000010000 */
[----:B------:R-:W-:Y:S01]  /*7050*/  PRMT R176, R80, 0x7632, R176 ;  /* 0x0000763250b07816 */ /* 0x000fe200000000b0 */
[----:B------:R-:W-:Y:S01]  /*7060*/  FFMA.FTZ R3, R162, UR45, -R3 ;  /* 0x0000002da2037c23 */ /* 0x000fe20008010803 */
[----:B------:R-:W-:Y:S01]  /*7070*/  ISETP.NE.AND P2, PT, R92, 0x7f, PT ;  /* 0x0000007f5c00780c */ /* 0x000fe20003f45270 */
[----:B------:R-:W-:Y:S01]  /*7080*/  FMUL.FTZ R170, R169, R170 ;  /* 0x000000aaa9aa7220 */ /* 0x000fe20000410000 */
[----:B------:R-:W-:Y:S01]  /*7090*/  FFMA.FTZ R69, R162, UR44, R69 ;  /* 0x0000002ca2457c23 */ /* 0x000fe20008010045 */
[----:B------:R-:W-:Y:S01]  /*70a0*/  SHF.L.U32 R175, R79, 0x10, RZ ;  /* 0x000000104faf7819 */ /* 0x000fe200000006ff */
[----:B------:R-:W-:Y:S01]  /*70b0*/  FMUL.FTZ R169, R169, R2 ;  /* 0x00000002a9a97220 */ /* 0x000fe20000410000 */
[----:B------:R-:W-:Y:S01]  /*70c0*/  FMUL.FTZ R2, R168, UR44 ;  /* 0x0000002ca8027c20 */ /* 0x000fe20008410000 */
[----:B------:R-:W-:Y:S01]  /*70d0*/  SHF.L.U32 R176, R176, 0x10, RZ ;  /* 0x00000010b0b07819 */ /* 0x000fe200000006ff */
[----:B------:R-:W-:Y:S01]  /*70e0*/  FMUL.FTZ R167, R166, R3 ;  /* 0x00000003a6a77220 */ /* 0x000fe20000410000 */
[----:B------:R-:W-:Y:S01]  /*70f0*/  FMUL.FTZ R68, R168, UR45 ;  /* 0x0000002da8447c20 */ /* 0x000fe20008410000 */
[----:B------:R-:W-:Y:S01]  /*7100*/  FMUL.FTZ R166, R166, R69 ;  /* 0x00000045a6a67220 */ /* 0x000fe20000410000 */
[----:B------:R-:W-:Y:S01]  /*7110*/  FMUL.FTZ R69, R93, R110 ;  /* 0x0000006e5d457220 */ /* 0x000fe20000410000 */
[----:B------:R-:W-:Y:S01]  /*7120*/  FFMA.FTZ R165, R175, UR45, -R2 ;  /* 0x0000002dafa57c23 */ /* 0x000fe20008010802 */
[----:B------:R-:W-:Y:S01]  /*7130*/  SHF.L.U32 R177, R80, 0x10, RZ ;  /* 0x0000001050b17819 */ /* 0x000fe200000006ff */
[C---:B------:R-:W-:Y:S01]  /*7140*/  FMUL.FTZ R2, R176.reuse, UR44 ;  /* 0x0000002cb0027c20 */ /* 0x040fe20008410000 */
[----:B------:R-:W-:Y:S01]  /*7150*/  SHF.L.U32 R163, R163, 0x10, RZ ;  /* 0x00000010a3a37819 */ /* 0x000fe200000006ff */
[----:B------:R-:W-:Y:S01]  /*7160*/  FFMA.FTZ R71, R175, UR44, R68 ;  /* 0x0000002caf477c23 */ /* 0x000fe20008010044 */
[----:B------:R-:W-:Y:S01]  /*7170*/  FMUL.FTZ R68, R176, UR45 ;  /* 0x0000002db0447c20 */ /* 0x000fe20008410000 */
[-C--:B------:R-:W-:Y:S01]  /*7180*/  FFMA.FTZ R69, R94, R183.reuse, R69 ;  /* 0x000000b75e457223 */ /* 0x080fe20000010045 */
[----:B------:R-:W-:Y:S01]  /*7190*/  FMUL.FTZ R183, R93, R183 ;  /* 0x000000b75db77220 */ /* 0x000fe20000410000 */
[----:B------:R-:W-:Y:S01]  /*71a0*/  FFMA.FTZ R181, R177, UR45, -R2 ;  /* 0x0000002db1b57c23 */ /* 0x000fe20008010802 */
[C---:B------:R-:W-:Y:S01]  /*71b0*/  LEA.HI R70, R92.reuse, R92, RZ, 0x1e ;  /* 0x0000005c5c467211 */ /* 0x040fe200078ff0ff */
[----:B------:R-:W-:Y:S01]  /*71c0*/  FMUL.FTZ R216, R163, R46 ;  /* 0x0000002ea3d87220 */ /* 0x000fe20000410000 */
[-C--:B------:R-:W-:Y:S01]  /*71d0*/  @P2 LEA R2, R92, R91.reuse, 0x3 ;  /* 0x0000005b5c022211 */ /* 0x080fe200078e18ff */
[----:B------:R-:W-:Y:S01]  /*71e0*/  FFMA.FTZ R3, R177, UR44, R68 ;  /* 0x0000002cb1037c23 */ /* 0x000fe20008010044 */
[----:B------:R-:W-:Y:S01]  /*71f0*/  FFMA.FTZ R68, R94, R110, -R183 ;  /* 0x0000006e5e447223 */ /* 0x000fe200000108b7 */
[----:B------:R-:W-:Y:S01]  /*7200*/  LEA R183, R70, R91, 0x4 ;  /* 0x0000005b46b77211 */ /* 0x000fe200078e20ff */
[----:B------:R-:W-:-:S02]  /*7210*/  FADD.FTZ R70, R216, R111 ;  /* 0x0000006fd8467221 */ /* 0x000fc40000010000 */
[----:B------:R0:W1:Y:S01]  /*7220*/  @P2 LDS.64 R110, [R2+0x8788] ;  /* 0x00878800026e2984 */ /* 0x0000620000000a00 */
[----:B------:R-:W-:Y:S01]  /*7230*/  FADD.FTZ R164, R31, R31 ;  /* 0x0000001f1fa47221 */ /* 0x000fe20000010000 */
[----:B------:R-:W-:Y:S01]  /*7240*/  FADD.FTZ R180, R30, R30 ;  /* 0x0000001e1eb47221 */ /* 0x000fe20000010000 */
[----:B------:R-:W-:Y:S02]  /*7250*/  BSSY B0, `(.L_x_4395) ;  /* 0x0000019000007945 */ /* 0x000fe40003800000 */
[C---:B------:R-:W-:Y:S01]  /*7260*/  FMUL.FTZ R165, R164.reuse, R165 ;  /* 0x000000a5a4a57220 */ /* 0x040fe20000410000 */
[----:B------:R-:W-:Y:S01]  /*7270*/  FMUL.FTZ R164, R164, R71 ;  /* 0x00000047a4a47220 */ /* 0x000fe20000410000 */
[C---:B------:R-:W-:Y:S01]  /*7280*/  FMUL.FTZ R181, R180.reuse, R181 ;  /* 0x000000b5b4b57220 */ /* 0x040fe20000410000 */
[C---:B------:R-:W-:Y:S01]  /*7290*/  PRMT R184, R81.reuse, 0x7632, R184 ;  /* 0x0000763251b87816 */ /* 0x040fe200000000b8 */
[----:B------:R-:W-:Y:S01]  /*72a0*/  FMUL.FTZ R180, R180, R3 ;  /* 0x00000003b4b47220 */ /* 0x000fe20000410000 */
[----:B------:R-:W-:Y:S01]  /*72b0*/  SHF.L.U32 R178, R81, 0x10, RZ ;  /* 0x0000001051b27819 */ /* 0x000fe200000006ff */
[----:B------:R-:W-:Y:S01]  /*72c0*/  FADD.FTZ R71, RZ, R0 ;  /* 0x00000000ff477221 */ /* 0x000fe20000010000 */
[----:B------:R-:W-:-:S02]  /*72d0*/  PRMT R185, R82, 0x7632, R185 ;  /* 0x0000763252b97816 */ /* 0x000fc400000000b9 */
[----:B------:R-:W-:Y:S02]  /*72e0*/  SHF.L.U32 R179, R82, 0x10, RZ ;  /* 0x0000001052b37819 */ /* 0x000fe400000006ff */
[C---:B------:R-:W-:Y:S02]  /*72f0*/  PRMT R186, R83.reuse, 0x7632, R186 ;  /* 0x0000763253ba7816 */ /* 0x040fe400000000ba */
[----:B------:R-:W-:Y:S01]  /*7300*/  SHF.L.U32 R182, R83, 0x10, RZ ;  /* 0x0000001053b67819 */ /* 0x000fe200000006ff */
[----:B0-----:R-:W-:Y:S06]  /*7310*/  @P2 BRA `(.L_x_4396) ;  /* 0x0000000000302947 */ /* 0x001fec0003800000 */
[----:B------:R-:W0:Y:S01]  /*7320*/  LDC R0, c[0x0][0x224] ;  /* 0x00008900ff007b82 */ /* 0x000e220000000800 */
[----:B-1----:R-:W-:Y:S01]  /*7330*/  HFMA2.MMA R111, -RZ, RZ, 0, 0 ;  /* 0x00000000ff6f7435 */ /* 0x002fe200000001ff */
        /* <DEDUP_REMOVED lines=10> */
.L_x_4396:
[----:B------:R-:W-:Y:S05]  /*73e0*/  BSYNC B0 ;  /* 0x0000000000007941 */ /* 0x000fea0003800000 */
.L_x_4395:
        /* <DEDUP_REMOVED lines=137> */
.L_x_4518:
        /* <DEDUP_REMOVED lines=14> */
.L_x_4521:
[----:B------:R-:W-:-:S03]  /*7d60*/  UMOV UR46, 0xffffffff ;  /* 0xffffffff002e7882 */ /* 0x000fc60000000000 */
[----:B------:R-:W-:Y:S05]  /*7d70*/  BRA.DIV UR46, `(.L_x_4400) ;  /* 0x000000862ef47947 */ /* 0x000fea000b800000 */
.L_x_4524:
[----:B------:R-:W-:-:S03]  /*7d80*/  UMOV UR46, 0xffffffff ;  /* 0xffffffff002e7882 */ /* 0x000fc60000000000 */
[----:B------:R-:W-:Y:S05]  /*7d90*/  BRA.DIV UR46, `(.L_x_4401) ;  /* 0x0000008a2e147947 */ /* 0x000fea000b800000 */
.L_x_4527:
[----:B------:R-:W-:-:S03]  /*7da0*/  UMOV UR46, 0xffffffff ;  /* 0xffffffff002e7882 */ /* 0x000fc60000000000 */
[----:B------:R-:W-:Y:S05]  /*7db0*/  BRA.DIV UR46, `(.L_x_4402) ;  /* 0x0000008a2e347947 */ /* 0x000fea000b800000 */
.L_x_4530:
        /* <DEDUP_REMOVED lines=10> */
.L_x_4540:
        /* <DEDUP_REMOVED lines=44> */
.L_x_4397:
        /* <DEDUP_REMOVED lines=301> */
.L_x_4545:
        /* <DEDUP_REMOVED lines=13> */
.L_x_4407:
[----:B------:R-:W-:Y:S05]  /*94c0*/  BSYNC B0 ;  /* 0x0000000000007941 */ /* 0x000fea0003800000 */
.L_x_4406:
[----:B------:R-:W-:Y:S01]  /*94d0*/  UMOV UR46, 0xffffffff ;  /* 0xffffffff002e7882 */ /* 0x000fe20000000000 */
[----:B------:R-:W-:Y:S02]  /*94e0*/  ISETP.GT.U32.AND P0, PT, R246, 0x1d, PT ;  /* 0x0000001df600780c */ /* 0x000fe40003f04070 */
[----:B------:R-:W-:Y:S11]  /*94f0*/  BRA.DIV UR46, `(.L_x_4408) ;  /* 0x000000762eb87947 */ /* 0x000ff6000b800000 */
[----:B-1----:R1:W0:Y:S04]  /*9500*/  SHFL.DOWN PT, R80, R240, 0x2, 0x1f ;  /* 0x08401f00f0507f89 */ /* 0x00222800000e0000 */
[----:B--2---:R1:W2:Y:S04]  /*9510*/  SHFL.DOWN PT, R81, R241, 0x2, 0x1f ;  /* 0x08401f00f1517f89 */ /* 0x0042a800000e0000 */
[----:B---3--:R1:W3:Y:S04]  /*9520*/  SHFL.DOWN PT, R82, R242, 0x2, 0x1f ;  /* 0x08401f00f2527f89 */ /* 0x0082e800000e0000 */
[----:B----4-:R1:W4:Y:S02]  /*9530*/  SHFL.DOWN PT, R83, R243, 0x2, 0x1f ;  /* 0x08401f00f3537f89 */ /* 0x01032400000e0000 */
.L_x_4551:
        /* <DEDUP_REMOVED lines=13> */
.L_x_4410:
[----:B------:R-:W-:Y:S05]  /*9610*/  BSYNC B0 ;  /* 0x0000000000007941 */ /* 0x000fea0003800000 */
.L_x_4409:
[----:B------:R-:W-:Y:S01]  /*9620*/  UMOV UR46, 0xffffffff ;  /* 0xffffffff002e7882 */ /* 0x000fe20000000000 */
[----:B------:R-:W-:Y:S02]  /*9630*/  ISETP.GT.U32.AND P0, PT, R246, 0x1b, PT ;  /* 0x0000001bf600780c */ /* 0x000fe40003f04070 */
[----:B------:R-:W-:Y:S11]  /*9640*/  BRA.DIV UR46, `(.L_x_4411) ;  /* 0x000000762ed87947 */ /* 0x000ff6000b800000 */
[----:B0-----:R0:W0:Y:S04]  /*9650*/  SHFL.DOWN PT, R80, R240, 0x4, 0x1f ;  /* 0x08801f00f0507f89 */ /* 0x00102800000e0000 */
[----:B--2---:R2:W0:Y:S04]  /*9660*/  SHFL.DOWN PT, R81, R241, 0x4, 0x1f ;  /* 0x08801f00f1517f89 */ /* 0x00442800000e0000 */
[----:B---3--:R2:W3:Y:S04]  /*9670*/  SHFL.DOWN PT, R82, R242, 0x4, 0x1f ;  /* 0x08801f00f2527f89 */ /* 0x0084e800000e0000 */
[----:B----4-:R2:W4:Y:S02]  /*9680*/  SHFL.DOWN PT, R83, R243, 0x4, 0x1f ;  /* 0x08801f00f3537f89 */ /* 0x01052400000e0000 */
.L_x_4557:
        /* <DEDUP_REMOVED lines=13> */
.L_x_4413:
[----:B------:R-:W-:Y:S05]  /*9760*/  BSYNC B0 ;  /* 0x0000000000007941 */ /* 0x000fea0003800000 */
.L_x_4412:
[----:B------:R-:W-:Y:S01]  /*9770*/  UMOV UR46, 0xffffffff ;  /* 0xffffffff002e7882 */ /* 0x000fe20000000000 */
[----:B------:R-:W-:Y:S02]  /*9780*/  ISETP.GT.U32.AND P0, PT, R246, 0x17, PT ;  /* 0x00000017f600780c */ /* 0x000fe40003f04070 */
[----:B------:R-:W-:Y:S11]  /*9790*/  BRA.DIV UR46, `(.L_x_4414) ;  /* 0x000000762ef87947 */ /* 0x000ff6000b800000 */
[----:B0-----:R0:W0:Y:S04]  /*97a0*/  SHFL.DOWN PT, R80, R240, 0x8, 0x1f ;  /* 0x09001f00f0507f89 */ /* 0x00102800000e0000 */
[----:B------:R0:W0:Y:S04]  /*97b0*/  SHFL.DOWN PT, R81, R241, 0x8, 0x1f ;  /* 0x09001f00f1517f89 */ /* 0x00002800000e0000 */
[----:B---3--:R3:W0:Y:S04]  /*97c0*/  SHFL.DOWN PT, R82, R242, 0x8, 0x1f ;  /* 0x09001f00f2527f89 */ /* 0x00862800000e0000 */
[----:B----4-:R3:W4:Y:S02]  /*97d0*/  SHFL.DOWN PT, R83, R243, 0x8, 0x1f ;  /* 0x09001f00f3537f89 */ /* 0x01072400000e0000 */
.L_x_4563:
        /* <DEDUP_REMOVED lines=13> */
.L_x_4416:
[----:B------:R-:W-:Y:S05]  /*98b0*/  BSYNC B0 ;  /* 0x0000000000007941 */ /* 0x000fea0003800000 */
.L_x_4415:
[----:B------:R-:W-:Y:S01]  /*98c0*/  UMOV UR46, 0xffffffff ;  /* 0xffffffff002e7882 */ /* 0x000fe20000000000 */
[----:B------:R-:W-:Y:S02]  /*98d0*/  ISETP.GT.U32.AND P0, PT, R246, 0xf, PT ;  /* 0x0000000ff600780c */ /* 0x000fe40003f04070 */
[----:B------:R-:W-:Y:S11]  /*98e0*/  BRA.DIV UR46, `(.L_x_4417) ;  /* 0x0000007a2e187947 */ /* 0x000ff6000b800000 */
[----:B0-----:R0:W0:Y:S04]  /*98f0*/  SHFL.DOWN PT, R80, R240, 0x10, 0x1f ;  /* 0x0a001f00f0507f89 */ /* 0x00102800000e0000 */
[----:B------:R0:W0:Y:S04]  /*9900*/  SHFL.DOWN PT, R81, R241, 0x10, 0x1f ;  /* 0x0a001f00f1517f89 */ /* 0x00002800000e0000 */
[----:B------:R0:W0:Y:S04]  /*9910*/  SHFL.DOWN PT, R82, R242, 0x10, 0x1f ;  /* 0x0a001f00f2527f89 */ /* 0x00002800000e0000 */
[----:B----4-:R4:W0:Y:S02]  /*9920*/  SHFL.DOWN PT, R83, R243, 0x10, 0x1f ;  /* 0x0a001f00f3537f89 */ /* 0x01082400000e0000 */
.L_x_4569:
        /* <DEDUP_REMOVED lines=13> */
.L_x_4419:
[----:B------:R-:W-:Y:S05]  /*9a00*/  BSYNC B0 ;  /* 0x0000000000007941 */ /* 0x000fea0003800000 */
.L_x_4418:
        /* <DEDUP_REMOVED lines=21> */
.L_x_4583:
        /* <DEDUP_REMOVED lines=19> */
.L_x_4422:
[----:B------:R-:W-:Y:S05]  /*9c90*/  BSYNC B0 ;  /* 0x0000000000007941 */ /* 0x000fea0003800000 */
.L_x_4421:
        /* <DEDUP_REMOVED lines=34> */
.L_x_4404:
[----:B------:R-:W-:Y:S05]  /*9ec0*/  WARPSYNC.ALL ;  /* 0x0000000000007948 */ /* 0x000fea0003800000 */
[----:B------:R-:W-:Y:S01]  /*9ed0*/  ISETP.NE.AND P0, PT, R92, RZ, PT ;  /* 0x000000ff5c00720c */ /* 0x000fe20003f05270 */
[----:B------:R-:W-:Y:S01]  /*9ee0*/  FADD.FTZ R231, RZ, R231 ;  /* 0x000000e7ffe77221 */ /* 0x000fe20000010000 */
[----:B------:R-:W-:Y:S01]  /*9ef0*/  BAR.SYNC.DEFER_BLOCKING 0x0 ;  /* 0x0000000000007b1d */ /* 0x000fe20000010000 */
[----:B------:R-:W-:Y:S01]  /*9f00*/  FMUL.FTZ R74, R145, R221 ;  /* 0x000000dd914a7220 */ /* 0x000fe20000410000 */
[----:B------:R-:W-:Y:S01]  /*9f10*/  FMUL.FTZ R73, R141, R123 ;  /* 0x0000007b8d497220 */ /* 0x000fe20000410000 */
[C---:B0-----:R-:W-:Y:S01]  /*9f20*/  FMUL.FTZ R76, R161.reuse, R212 ;  /* 0x000000d4a14c7220 */ /* 0x041fe20000410000 */
[----:B------:R-:W-:Y:S01]  /*9f30*/  FMUL.FTZ R161, R161, R225 ;  /* 0x000000e1a1a17220 */ /* 0x000fe20000410000 */
[----:B------:R-:W-:Y:S01]  /*9f40*/  FMUL.FTZ R82, R176, R200 ;  /* 0x000000c8b0527220 */ /* 0x000fe20000410000 */
[C---:B------:R-:W-:Y:S01]  /*9f50*/  FMUL.FTZ R77, R138.reuse, R205 ;  /* 0x000000cd8a4d7220 */ /* 0x040fe20000410000 */
[C---:B------:R-:W-:Y:S01]  /*9f60*/  FFMA.FTZ R76, R159.reuse, R225, -R76 ;  /* 0x000000e19f4c7223 */ /* 0x040fe2000001084c */
[----:B------:R-:W-:Y:S01]  /*9f70*/  FFMA.FTZ R78, R159, R212, R161 ;  /* 0x000000d49f4e7223 */ /* 0x000fe200000100a1 */
[----:B------:R-:W-:Y:S01]  /*9f80*/  FMUL.FTZ R138, R138, R219 ;  /* 0x000000db8a8a7220 */ /* 0x000fe20000410000 */
[----:B------:R-:W-:Y:S01]  /*9f90*/  FFMA.FTZ R73, R128, R218, -R73 ;  /* 0x000000da80497223 */ /* 0x000fe20000010849 */
[----:B------:R-:W-:Y:S01]  /*9fa0*/  FFMA.FTZ R82, R177, R229, -R82 ;  /* 0x000000e5b1527223 */ /* 0x000fe20000010852 */
[C---:B------:R-:W-:Y:S01]  /*9fb0*/  FFMA.FTZ R77, R130.reuse, R219, -R77 ;  /* 0x000000db824d7223 */ /* 0x040fe2000001084d */
[----:B------:R-:W-:Y:S01]  /*9fc0*/  FFMA.FTZ R79, R130, R205, R138 ;  /* 0x000000cd824f7223 */ /* 0x000fe2000001008a */
[----:B------:R-:W-:Y:S01]  /*9fd0*/  FMUL.FTZ R130, R122, UR45 ;  /* 0x0000002d7a827c20 */ /* 0x000fe20008410000 */
[----:B------:R-:W-:Y:S01]  /*9fe0*/  FMUL.FTZ R81, R135, R206 ;  /* 0x000000ce87517220 */ /* 0x000fe20000410000 */
[----:B------:R-:W-:Y:S01]  /*9ff0*/  FMUL.FTZ R161, R184, R202 ;  /* 0x000000cab8a17220 */ /* 0x000fe20000410000 */
[----:B------:R-:W-:Y:S01]  /*a000*/  USHF.R.S32.HI UR46, URZ, 0x1f, UR13 ;  /* 0x0000001f3f2e7899 */ /* 0x000fe2000801140d */
[----:B------:R-:W-:Y:S01]  /*a010*/  BSSY B0, `(.L_x_4423) ;  /* 0x000021f000007945 */ /* 0x000fe20003800000 */
[----:B------:R-:W-:Y:S01]  /*a020*/  FFMA.FTZ R81, R142, R220, -R81 ;  /* 0x000000dc8e517223 */ /* 0x000fe20000010851 */
[----:B------:R-:W-:Y:S01]  /*a030*/  FFMA.FTZ R161, R178, R230, -R161 ;  /* 0x000000e6b2a17223 */ /* 0x000fe200000108a1 */
[----:B------:R-:W0:Y:S02]  /*a040*/  LDS.64 R68, [R183+0x6d88] ;  /* 0x006d8800b7447984 */ /* 0x000e240000000a00 */
[-C--:B0-----:R-:W-:Y:S01]  /*a050*/  FMUL.FTZ R71, R69, -R111.reuse ;  /* 0x8000006f45477220 */ /* 0x081fe20000410000 */
[----:B------:R-:W-:Y:S01]  /*a060*/  FMUL.FTZ R72, R68, -R111 ;  /* 0x8000006f44487220 */ /* 0x000fe20000410000 */
[----:B------:R-:W-:Y:S01]  /*a070*/  FMUL.FTZ R111, R135, R220 ;  /* 0x000000dc876f7220 */ /* 0x000fe20000410000 */
[----:B------:R-:W-:Y:S01]  /*a080*/  FMUL.FTZ R135, R154, R208 ;  /* 0x000000d09a877220 */ /* 0x000fe20000410000 */
[----:B------:R-:W-:Y:S01]  /*a090*/  FFMA.FTZ R70, R68, R110, -R71 ;  /* 0x0000006e44467223 */ /* 0x000fe20000010847 */
[----:B------:R-:W-:Y:S01]  /*a0a0*/  FMUL.FTZ R68, R141, R218 ;  /* 0x000000da8d447220 */ /* 0x000fe20000410000 */
[----:B------:R-:W-:Y:S01]  /*a0b0*/  FFMA.FTZ R71, R69, R110, R72 ;  /* 0x0000006e45477223 */ /* 0x000fe20000010048 */
[----:B------:R-:W-:Y:S01]  /*a0c0*/  FMUL.FTZ R69, R151, R210 ;  /* 0x000000d297457220 */ /* 0x000fe20000410000 */
[----:B------:R-:W-:Y:S01]  /*a0d0*/  FMUL.FTZ R72, R129, R122 ;  /* 0x0000007a81487220 */ /* 0x000fe20000410000 */
[----:B------:R-:W-:Y:S01]  /*a0e0*/  FFMA.FTZ R75, R128, R123, R68 ;  /* 0x0000007b804b7223 */ /* 0x000fe20000010044 */
[----:B------:R-:W-:Y:S01]  /*a0f0*/  FMUL.FTZ R68, R145, R207 ;  /* 0x000000cf91447220 */ /* 0x000fe20000410000 */
[----:B------:R-:W-:Y:S01]  /*a100*/  FMUL.FTZ R128, R185, R204 ;  /* 0x000000ccb9807220 */ /* 0x000fe20000410000 */
[-C--:B------:R-:W-:Y:S01]  /*a110*/  FMUL.FTZ R129, R129, R217.reuse ;  /* 0x000000d981817220 */ /* 0x080fe20000410000 */
[----:B------:R-:W-:Y:S01]  /*a120*/  FFMA.FTZ R72, R127, R217, -R72 ;  /* 0x000000d97f487223 */ /* 0x000fe20000010848 */
[----:B------:R-:W-:Y:S01]  /*a130*/  FFMA.FTZ R83, R143, R221, -R68 ;  /* 0x000000dd8f537223 */ /* 0x000fe20000010844 */
[----:B------:R-:W-:Y:S01]  /*a140*/  FMUL.FTZ R68, R157, R222 ;  /* 0x000000de9d447220 */ /* 0x000fe20000410000 */
[----:B------:R-:W-:Y:S01]  /*a150*/  FFMA.FTZ R143, R143, R207, R74 ;  /* 0x000000cf8f8f7223 */ /* 0x000fe2000001004a */
[----:B------:R-:W-:Y:S01]  /*a160*/  FFMA.FTZ R74, R158, R223, -R69 ;  /* 0x000000df9e4a7223 */ /* 0x000fe20000010845 */
[C---:B------:R-:W-:Y:S01]  /*a170*/  FMUL.FTZ R69, R171.reuse, R199 ;  /* 0x000000c7ab457220 */ /* 0x040fe20000410000 */
[----:B------:R-:W-:Y:S01]  /*a180*/  FFMA.FTZ R141, R144, R209, R68 ;  /* 0x000000d1908d7223 */ /* 0x000fe20000010044 */
[-C--:B------:R-:W-:Y:S01]  /*a190*/  FMUL.FTZ R68, R171, R227.reuse ;  /* 0x000000e3ab447220 */ /* 0x080fe20000410000 */
[----:B------:R-:W-:Y:S01]  /*a1a0*/  FFMA.FTZ R127, R127, R122, R129 ;  /* 0x0000007a7f7f7223 */ /* 0x000fe20000010081 */
[----:B------:R-:W-:Y:S01]  /*a1b0*/  FFMA.FTZ R80, R162, R227, -R69 ;  /* 0x000000e3a2507223 */ /* 0x000fe20000010845 */
[----:B------:R-:W-:Y:S01]  /*a1c0*/  FMUL.FTZ R69, R176, R229 ;  /* 0x000000e5b0457220 */ /* 0x000fe20000410000 */
[----:B------:R-:W-:Y:S01]  /*a1d0*/  FFMA.FTZ R162, R162, R199, R68 ;  /* 0x000000c7a2a27223 */ /* 0x000fe20000010044 */
[----:B------:R-:W-:Y:S01]  /*a1e0*/  FMUL.FTZ R68, R168, R201 ;  /* 0x000000c9a8447220 */ /* 0x000fe20000410000 */
[----:B------:R-:W-:Y:S01]  /*a1f0*/  FFMA.FTZ R111, R142, R206, R111 ;  /* 0x000000ce8e6f7223 */ /* 0x000fe2000001006f */
[----:B------:R-:W-:Y:S01]  /*a200*/  FFMA.FTZ R110, R177, R200, R69 ;  /* 0x000000c8b16e7223 */ /* 0x000fe20000010045 */
[----:B------:R-:W-:Y:S01]  /*a210*/  FMUL.FTZ R69, R186, R231 ;  /* 0x000000e7ba457220 */ /* 0x000fe20000410000 */
[----:B------:R-:W-:Y:S01]  /*a220*/  FFMA.FTZ R159, R175, R228, -R68 ;  /* 0x000000e4af9f7223 */ /* 0x000fe20000010844 */
[----:B------:R-:W-:Y:S01]  /*a230*/  FMUL.FTZ R68, R185, R203 ;  /* 0x000000cbb9447220 */ /* 0x000fe20000410000 */
[----:B------:R-:W-:Y:S01]  /*a240*/  FMUL.FTZ R142, R205, UR45 ;  /* 0x0000002dcd8e7c20 */ /* 0x000fe20008410000 */
[----:B------:R-:W-:Y:S01]  /*a250*/  FMUL.FTZ R129, R157, R209 ;  /* 0x000000d19d817220 */ /* 0x000fe20000410000 */
        /* <DEDUP_REMOVED lines=19> */
[----:B------:R-:W-:Y:S01]  /*a390*/  FFMA.FTZ R69, R218, UR45, -R69 ;  /* 0x0000002dda457c23 */ /* 0x000fe20008010845 */
[----:B------:R-:W-:Y:S01]  /*a3a0*/  FFMA.FTZ R129, R144, R222, -R129 ;  /* 0x000000de90817223 */ /* 0x000fe20000010881 */
        /* <DEDUP_REMOVED lines=32> */
[-C--:B------:R-:W-:Y:S01]  /*a5b0*/  FFMA.FTZ R151, R160, R226.reuse, -R151 ;  /* 0x000000e2a0977223 */ /* 0x080fe20000010897 */
[----:B------:R-:W-:Y:S01]  /*a5c0*/  FMUL.FTZ R157, R174, R226 ;  /* 0x000000e2ae9d7220 */ /* 0x000fe20000410000 */
        /* <DEDUP_REMOVED lines=25> */
[C---:B------:R-:W-:Y:S01]  /*a760*/  FMUL.FTZ R142, R95.reuse, -R189 ;  /* 0x800000bd5f8e7220 */ /* 0x040fe20000410000 */
[----:B------:R-:W-:Y:S01]  /*a770*/  FFMA.FTZ R138, -R68, R141, -RZ ;  /* 0x0000008d448a7223 */ /* 0x000fe200000109ff */
[----:B------:R-:W-:Y:S01]  /*a780*/  FADD.FTZ R68, R36, R36 ;  /* 0x0000002424447221 */ /* 0x000fe20000010000 */
[----:B------:R-:W-:-:S03]  /*a790*/  FMUL.FTZ R69, R95, -R93 ;  /* 0x8000005d5f457220 */ /* 0x000fc60000410000 */
        /* <DEDUP_REMOVED lines=28> */
[----:B------:R-:W-:Y:S01]  /*a960*/  FADD.FTZ R69, R34, R34 ;  /* 0x0000002222457221 */ /* 0x000fe20000010000 */
[----:B------:R-:W-:Y:S01]  /*a970*/  FFMA.FTZ R98, R216, UR45, -R141 ;  /* 0x0000002dd8627c23 */ /* 0x000fe2000801088d */
[----:B------:R-:W-:Y:S01]  /*a980*/  FADD.FTZ R181, R181, R68 ;  /* 0x00000044b5b57221 */ /* 0x000fe20000010000 */
[----:B------:R-:W-:Y:S01]  /*a990*/  FADD.FTZ R97, -R180, R97 ;  /* 0x00000061b4617221 */ /* 0x000fe20000010100 */
[----:B------:R-:W-:Y:S01]  /*a9a0*/  FFMA.FTZ R145, R69, R76, R142 ;  /* 0x0000004c45917223 */ /* 0x000fe2000001008e */
[C---:B------:R-:W-:Y:S01]  /*a9b0*/  FMUL.FTZ R76, R212.reuse, UR44 ;  /* 0x0000002cd44c7c20 */ /* 0x040fe20008410000 */
[C---:B------:R-:W-:Y:S01]  /*a9c0*/  FMUL.FTZ R98, R3.reuse, R98 ;  /* 0x0000006203627220 */ /* 0x040fe20000410000 */
[----:B------:R-:W-:Y:S01]  /*a9d0*/  FFMA.FTZ R141, -R3, R144, -RZ ;  /* 0x00000090038d7223 */ /* 0x000fe200000109ff */
        /* <DEDUP_REMOVED lines=12> */
[----:B------:R-:W-:Y:S01]  /*aaa0*/  FADD.FTZ R68, R33, R33 ;  /* 0x0000002121447221 */ /* 0x000fe20000010000 */
[----:B------:R-:W-:Y:S01]  /*aab0*/  FMUL.FTZ R143, R198, UR44 ;  /* 0x0000002cc68f7c20 */ /* 0x000fe20008410000 */
[C---:B------:R-:W-:Y:S01]  /*aac0*/  FMUL.FTZ R3, R101.reuse, -R69 ;  /* 0x8000004565037220 */ /* 0x040fe20000410000 */
[----:B------:R-:W-:Y:S01]  /*aad0*/  FMUL.FTZ R100, R101, -R165 ;  /* 0x800000a565647220 */ /* 0x000fe20000410000 */
[----:B------:R-:W-:Y:S01]  /*aae0*/  FFMA.FTZ R146, R68, R151, R145 ;  /* 0x0000009744927223 */ /* 0x000fe20000010091 */
[----:B------:R-:W-:Y:S01]  /*aaf0*/  FMUL.FTZ R145, R198, UR45 ;  /* 0x0000002dc6917c20 */ /* 0x000fe20008410000 */
[C---:B------:R-:W-:Y:S01]  /*ab00*/  FFMA.FTZ R78, R102.reuse, R165, -R3 ;  /* 0x000000a5664e7223 */ /* 0x040fe20000010803 */
[----:B------:R-:W-:Y:S01]  /*ab10*/  FFMA.FTZ R101, R102, R69, R100 ;  /* 0x0000004566657223 */ /* 0x000fe20000010064 */
[C---:B------:R-:W-:Y:S01]  /*ab20*/  FFMA.FTZ R143, R226.reuse, UR45, -R143 ;  /* 0x0000002de28f7c23 */ /* 0x040fe2000801088f */
[----:B------:R-:W-:Y:S01]  /*ab30*/  FFMA.FTZ R145, R226, UR44, R145 ;  /* 0x0000002ce2917c23 */ /* 0x000fe20008010091 */
[----:B------:R-:W-:Y:S01]  /*ab40*/  FADD.FTZ R167, R167, R78 ;  /* 0x0000004ea7a77221 */ /* 0x000fe20000010000 */
[----:B------:R-:W-:Y:S01]  /*ab50*/  FADD.FTZ R101, -R166, R101 ;  /* 0x00000065a6657221 */ /* 0x000fe20000010100 */
[----:B------:R-:W-:Y:S01]  /*ab60*/  FADD.FTZ R3, R32, R32 ;  /* 0x0000002020037221 */ /* 0x000fe20000010000 */
[C---:B------:R-:W-:Y:S01]  /*ab70*/  FMUL.FTZ R102, R68.reuse, R143 ;  /* 0x0000008f44667220 */ /* 0x040fe20000410000 */
[C---:B------:R-:W-:Y:S01]  /*ab80*/  FFMA.FTZ R100, -R68.reuse, R145, -RZ ;  /* 0x0000009144647223 */ /* 0x040fe200000109ff */
[----:B------:R-:W-:Y:S01]  /*ab90*/  FFMA.FTZ R157, -R68, R157, R144 ;  /* 0x0000009d449d7223 */ /* 0x000fe20000010190 */
[----:B------:R-:W-:Y:S01]  /*aba0*/  FMUL.FTZ R78, R199, UR44 ;  /* 0x0000002cc74e7c20 */ /* 0x000fe20008410000 */
[C---:B------:R-:W-:Y:S01]  /*abb0*/  FMUL.FTZ R68, R103.reuse, -R167 ;  /* 0x800000a767447220 */ /* 0x040fe20000410000 */
[-C--:B------:R-:W-:Y:S01]  /*abc0*/  FMUL.FTZ R143, R103, -R101.reuse ;  /* 0x80000065678f7220 */ /* 0x080fe20000410000 */
[----:B------:R-:W-:Y:S01]  /*abd0*/  FFMA.FTZ R145, R3, R80, R146 ;  /* 0x0000005003917223 */ /* 0x000fe20000010092 */
[----:B------:R-:W-:Y:S01]  /*abe0*/  FMUL.FTZ R142, R199, UR45 ;  /* 0x0000002dc78e7c20 */ /* 0x000fe20008410000 */
[C---:B------:R-:W-:Y:S01]  /*abf0*/  FFMA.FTZ R80, R227.reuse, UR45, -R78 ;  /* 0x0000002de3507c23 */ /* 0x040fe2000801084e */
[C---:B------:R-:W-:Y:S01]  /*ac00*/  FFMA.FTZ R78, R104.reuse, R101, R68 ;  /* 0x00000065684e7223 */ /* 0x040fe20000010044 */
[----:B------:R-:W-:Y:S01]  /*ac10*/  FFMA.FTZ R143, R104, R167, -R143 ;  /* 0x000000a7688f7223 */ /* 0x000fe2000001088f */
[----:B------:R-:W-:Y:S01]  /*ac20*/  FFMA.FTZ R142, R227, UR44, R142 ;  /* 0x0000002ce38e7c23 */ /* 0x000fe2000801008e */
[----:B------:R-:W-:Y:S01]  /*ac30*/  FMUL.FTZ R104, R3, R80 ;  /* 0x0000005003687220 */ /* 0x000fe20000410000 */
[----:B------:R-:W-:Y:S01]  /*ac40*/  FADD.FTZ R78, -R169, R78 ;  /* 0x0000004ea94e7221 */ /* 0x000fe20000010100 */
[----:B------:R-:W-:Y:S01]  /*ac50*/  FADD.FTZ R170, R170, R143 ;  /* 0x0000008faaaa7221 */ /* 0x000fe20000010000 */
[C---:B------:R-:W-:Y:S01]  /*ac60*/  FFMA.FTZ R80, -R3.reuse, R142, -RZ ;  /* 0x0000008e03507223 */ /* 0x040fe200000109ff */
[----:B------:R-:W-:Y:S01]  /*ac70*/  FFMA.FTZ R162, -R3, R162, R157 ;  /* 0x000000a203a27223 */ /* 0x000fe2000001019d */
[----:B------:R-:W-:Y:S01]  /*ac80*/  FMUL.FTZ R103, R201, UR44 ;  /* 0x0000002cc9677c20 */ /* 0x000fe20008410000 */
[----:B------:R-:W-:Y:S01]  /*ac90*/  FMUL.FTZ R3, R105, -R78 ;  /* 0x8000004e69037220 */ /* 0x000fe20000410000 */
[----:B------:R-:W-:Y:S01]  /*aca0*/  FADD.FTZ R68, R31, R31 ;  /* 0x0000001f1f447221 */ /* 0x000fe20000010000 */
[-C--:B------:R-:W-:Y:S01]  /*acb0*/  FMUL.FTZ R105, R105, -R170.reuse ;  /* 0x800000aa69697220 */ /* 0x080fe20000410000 */
[----:B------:R-:W-:Y:S01]  /*acc0*/  FFMA.FTZ R143, R228, UR45, -R103 ;  /* 0x0000002de48f7c23 */ /* 0x000fe20008010867 */
[----:B------:R-:W-:Y:S01]  /*acd0*/  FFMA.FTZ R142, R106, R170, -R3 ;  /* 0x000000aa6a8e7223 */ /* 0x000fe20000010803 */
[----:B------:R-:W-:Y:S01]  /*ace0*/  FFMA.FTZ R144, R68, R159, R145 ;  /* 0x0000009f44907223 */ /* 0x000fe20000010091 */
[----:B------:R-:W-:Y:S01]  /*acf0*/  FFMA.FTZ R103, R106, R78, R105 ;  /* 0x0000004e6a677223 */ /* 0x000fe20000010069 */
[----:B------:R-:W-:Y:S01]  /*ad00*/  FMUL.FTZ R145, R201, UR45 ;  /* 0x0000002dc9917c20 */ /* 0x000fe20008410000 */
[----:B------:R-:W-:Y:S01]  /*ad10*/  FADD.FTZ R173, R173, R142 ;  /* 0x0000008eadad7221 */ /* 0x000fe20000010000 */
[----:B------:R-:W-:Y:S01]  /*ad20*/  FADD.FTZ R3, R30, R30 ;  /* 0x0000001e1e037221 */ /* 0x000fe20000010000 */
[----:B------:R-:W-:Y:S01]  /*ad30*/  FADD.FTZ R172, -R172, R103 ;  /* 0x00000067acac7221 */ /* 0x000fe20000010100 */
[----:B------:R-:W-:Y:S01]  /*ad40*/  FFMA.FTZ R145, R228, UR44, R145 ;  /* 0x0000002ce4917c23 */ /* 0x000fe20008010091 */
[C---:B------:R-:W-:Y:S01]  /*ad50*/  FMUL.FTZ R106, R68.reuse, R143 ;  /* 0x0000008f446a7220 */ /* 0x040fe20000410000 */
[C---:B------:R-:W-:Y:S01]  /*ad60*/  FFMA.FTZ R175, -R68.reuse, R175, R162 ;  /* 0x000000af44af7223 */ /* 0x040fe200000101a2 */
[C---:B------:R-:W-:Y:S01]  /*ad70*/  FMUL.FTZ R103, R107.reuse, -R172 ;  /* 0x800000ac6b677220 */ /* 0x040fe20000410000 */
[----:B------:R-:W-:Y:S01]  /*ad80*/  FFMA.FTZ R105, -R68, R145, -RZ ;  /* 0x0000009144697223 */ /* 0x000fe200000109ff */
[----:B------:R-:W-:Y:S01]  /*ad90*/  FMUL.FTZ R68, R200, UR44 ;  /* 0x0000002cc8447c20 */ /* 0x000fe20008410000 */
[-C--:B------:R-:W-:Y:S01]  /*ada0*/  FMUL.FTZ R107, R107, -R173.reuse ;  /* 0x800000ad6b6b7220 */ /* 0x080fe20000410000 */
[----:B------:R-:W-:Y:S01]  /*adb0*/  FFMA.FTZ R103, R108, R173, -R103 ;  /* 0x000000ad6c677223 */ /* 0x000fe20000010867 */
[----:B------:R-:W-:Y:S01]  /*adc0*/  FFMA.FTZ R143, R3, R82, R144 ;  /* 0x00000052038f7223 */ /* 0x000fe20000010090 */
[----:B------:R-:W-:Y:S01]  /*add0*/  FFMA.FTZ R82, R229, UR45, -R68 ;  /* 0x0000002de5527c23 */ /* 0x000fe20008010844 */
[----:B------:R-:W-:Y:S01]  /*ade0*/  FMUL.FTZ R142, R200, UR45 ;  /* 0x0000002dc88e7c20 */ /* 0x000fe20008410000 */
[----:B------:R-:W-:Y:S01]  /*adf0*/  FFMA.FTZ R68, R108, R172, R107 ;  /* 0x000000ac6c447223 */ /* 0x000fe2000001006b */
[----:B------:R-:W-:Y:S01]  /*ae00*/  FADD.FTZ R148, R148, R103 ;  /* 0x0000006794947221 */ /* 0x000fe20000010000 */
[----:B------:R-:W-:Y:S01]  /*ae10*/  FMUL.FTZ R108, R3, R82 ;  /* 0x00000052036c7220 */ /* 0x000fe20000410000 */
[----:B------:R-:W-:Y:S01]  /*ae20*/  FFMA.FTZ R142, R229, UR44, R142 ;  /* 0x0000002ce58e7c23 */ /* 0x000fe2000801008e */
[----:B------:R-:W-:Y:S01]  /*ae30*/  FADD.FTZ R147, -R147, R68 ;  /* 0x0000004493937221 */ /* 0x000fe20000010100 */
[----:B------:R-:W-:Y:S01]  /*ae40*/  FMUL.FTZ R68, R109, -R148 ;  /* 0x800000946d447220 */ /* 0x000fe20000410000 */
[C---:B------:R-:W-:Y:S01]  /*ae50*/  FMUL.FTZ R107, R202.reuse, UR45 ;  /* 0x0000002dca6b7c20 */ /* 0x040fe20008410000 */
[C---:B------:R-:W-:Y:S01]  /*ae60*/  FFMA.FTZ R82, -R3.reuse, R142, -RZ ;  /* 0x0000008e03527223 */ /* 0x040fe200000109ff */
[----:B------:R-:W-:Y:S01]  /*ae70*/  FFMA.FTZ R142, -R3, R110, R175 ;  /* 0x0000006e038e7223 */ /* 0x000fe200000101af */
[----:B------:R-:W-:Y:S01]  /*ae80*/  FMUL.FTZ R103, R202, UR44 ;  /* 0x0000002cca677c20 */ /* 0x000fe20008410000 */
[-C--:B------:R-:W-:Y:S01]  /*ae90*/  FFMA.FTZ R68, R112, R147.reuse, R68 ;  /* 0x0000009370447223 */ /* 0x080fe20000010044 */
[----:B------:R-:W-:Y:S01]  /*aea0*/  FMUL.FTZ R3, R109, -R147 ;  /* 0x800000936d037220 */ /* 0x000fe20000410000 */
[C---:B------:R-:W-:Y:S01]  /*aeb0*/  FFMA.FTZ R107, R230.reuse, UR44, R107 ;  /* 0x0000002ce66b7c23 */ /* 0x040fe2000801006b */
[----:B------:R-:W-:Y:S01]  /*aec0*/  FFMA.FTZ R103, R230, UR45, -R103 ;  /* 0x0000002de6677c23 */ /* 0x000fe20008010867 */
[----:B------:R-:W-:Y:S01]  /*aed0*/  FADD.FTZ R149, -R149, R68 ;  /* 0x0000004495957221 */ /* 0x000fe20000010100 */
[----:B------:R-:W-:Y:S01]  /*aee0*/  FFMA.FTZ R3, R112, R148, -R3 ;  /* 0x0000009470037223 */ /* 0x000fe20000010803 */
[----:B------:R-:W-:Y:S01]  /*aef0*/  SHF.L.U32 R68, R92, 0x5, RZ ;  /* 0x000000055c447819 */ /* 0x000fe200000006ff */
[C---:B------:R-:W-:Y:S01]  /*af00*/  FFMA.FTZ R110, -R0.reuse, R107, -RZ ;  /* 0x0000006b006e7223 */ /* 0x040fe200000109ff */
[C---:B------:R-:W-:Y:S01]  /*af10*/  FMUL.FTZ R107, R203.reuse, UR45 ;  /* 0x0000002dcb6b7c20 */ /* 0x040fe20008410000 */
[C---:B------:R-:W-:Y:S01]  /*af20*/  FFMA.FTZ R143, R0.reuse, R161, R143 ;  /* 0x000000a1008f7223 */ /* 0x040fe2000001008f */
[C---:B------:R-:W-:Y:S01]  /*af30*/  FMUL.FTZ R112, R0.reuse, R103 ;  /* 0x0000006700707220 */ /* 0x040fe20000410000 */
[----:B------:R-:W-:Y:S01]  /*af40*/  FFMA.FTZ R0, -R0, R171, R142 ;  /* 0x000000ab00007223 */ /* 0x000fe2000001018e */
[----:B------:R-:W-:Y:S01]  /*af50*/  FADD.FTZ R103, R150, R3 ;  /* 0x0000000396677221 */ /* 0x000fe20000010000 */
[----:B------:R-:W-:Y:S01]  /*af60*/  IADD3 R109, R68, 0x1, RZ ;  /* 0x00000001446d7810 */ /* 0x000fe20007ffe0ff */
[----:B------:R-:W-:Y:S01]  /*af70*/  FMUL.FTZ R3, R203, UR44 ;  /* 0x0000002ccb037c20 */ /* 0x000fe20008410000 */
[----:B------:R-:W-:Y:S01]  /*af80*/  MOV R142, UR7 ;  /* 0x00000007008e7c02 */ /* 0x000fe20008000f00 */
[C---:B------:R-:W-:Y:S01]  /*af90*/  FFMA.FTZ R107, R204.reuse, UR44, R107 ;  /* 0x0000002ccc6b7c23 */ /* 0x040fe2000801006b */
[----:B------:R-:W-:Y:S01]  /*afa0*/  LEA.HI.SX32 R144, R109, R68, 0x1b ;  /* 0x000000446d907211 */ /* 0x000fe200078fdaff */
[----:B------:R-:W-:Y:S01]  /*afb0*/  FFMA.FTZ R3, R204, UR45, -R3 ;  /* 0x0000002dcc037c23 */ /* 0x000fe20008010803 */
[----:B------:R-:W-:Y:S01]  /*afc0*/  @!P0 LEA R109, R142, R91, 0x4 ;  /* 0x0000005b8e6d8211 */ /* 0x000fe200078e20ff */
[C---:B------:R-:W-:Y:S01]  /*afd0*/  FFMA.FTZ R142, -R2.reuse, R107, -RZ ;  /* 0x0000006b028e7223 */ /* 0x040fe200000109ff */
[C---:B------:R-:W-:Y:S01]  /*afe0*/  FMUL.FTZ R107, R113.reuse, -R149 ;  /* 0x80000095716b7220 */ /* 0x040fe20000410000 */
[C---:B------:R-:W-:Y:S01]  /*aff0*/  FFMA.FTZ R177, R2.reuse, R177, R143 ;  /* 0x000000b102b17223 */ /* 0x040fe2000001008f */
[C---:B------:R-:W-:Y:S01]  /*b000*/  FMUL.FTZ R146, R2.reuse, R3 ;  /* 0x0000000302927220 */ /* 0x040fe20000410000 */
[----:B------:R-:W-:Y:S01]  /*b010*/  FFMA.FTZ R179, -R2, R179, R0 ;  /* 0x000000b302b37223 */ /* 0x000fe20000010100 */
[-C--:B------:R-:W-:Y:S01]  /*b020*/  FMUL.FTZ R2, R113, -R103.reuse ;  /* 0x8000006771027220 */ /* 0x080fe20000410000 */
[----:B------:R-:W-:Y:S01]  /*b030*/  FFMA.FTZ R0, R114, R103, -R107 ;  /* 0x0000006772007223 */ /* 0x000fe2000001086b */
[----:B------:R0:W-:Y:S01]  /*b040*/  @!P0 STS.128 [R109+0x8b80], R64 ;  /* 0x008b80406d008388 */ /* 0x0001e20000000c00 */
[----:B------:R-:W-:Y:S01]  /*b050*/  IADD3 R143, R68, 0x2, RZ ;  /* 0x00000002448f7810 */ /* 0x000fe20007ffe0ff */
[----:B------:R-:W-:Y:S01]  /*b060*/  FFMA.FTZ R107, R114, R149, R2 ;  /* 0x00000095726b7223 */ /* 0x000fe20000010002 */
[----:B------:R-:W-:Y:S01]  /*b070*/  FADD.FTZ R0, R153, R0 ;  /* 0x0000000099007221 */ /* 0x000fe20000010000 */
[----:B------:R-:W-:Y:S01]  /*b080*/  IADD3 R145, R68, 0x3, RZ ;  /* 0x0000000344917810 */ /* 0x000fe20007ffe0ff */
[----:B------:R-:W-:Y:S01]  /*b090*/  FFMA.FTZ R223, R11, -R50, R223 ;  /* 0x800000320bdf7223 */ /* 0x000fe200000100df */
[----:B------:R-:W-:Y:S01]  /*b0a0*/  FADD.FTZ R152, -R152, R107 ;  /* 0x0000006b98987221 */ /* 0x000fe20000010100 */
[----:B------:R-:W-:Y:S01]  /*b0b0*/  FMUL.FTZ R107, R115, -R0 ;  /* 0x80000000736b7220 */ /* 0x000fe20000410000 */
[----:B------:R-:W-:Y:S01]  /*b0c0*/  LEA.HI.SX32 R150, R143, R68, 0x1b ;  /* 0x000000448f967211 */ /* 0x000fe200078fdaff */
[----:B------:R-:W-:Y:S01]  /*b0d0*/  FFMA.FTZ R227, R8, -R84, R227 ;  /* 0x8000005408e37223 */ /* 0x000fe200000100e3 */
[-C--:B------:R-:W-:Y:S01]  /*b0e0*/  FMUL.FTZ R115, R115, -R152.reuse ;  /* 0x8000009873737220 */ /* 0x080fe20000410000 */
[C---:B------:R-:W-:Y:S01]  /*b0f0*/  FFMA.FTZ R2, R116.reuse, R152, R107 ;  /* 0x0000009874027223 */ /* 0x040fe2000001006b */
[----:B------:R-:W-:Y:S01]  /*b100*/  LEA.HI.SX32 R154, R145, R68, 0x1b ;  /* 0x00000044919a7211 */ /* 0x000fe200078fdaff */
[----:B------:R-:W-:Y:S01]  /*b110*/  UIADD3 UR44, -UR6, UR17, URZ ;  /* 0x00000011062c7290 */ /* 0x000fe2000fffe13f */
[----:B------:R-:W-:Y:S01]  /*b120*/  FFMA.FTZ R115, R116, R0, -R115 ;  /* 0x0000000074737223 */ /* 0x000fe20000010873 */
[----:B------:R-:W-:Y:S01]  /*b130*/  FADD.FTZ R2, -R155, R2 ;  /* 0x000000029b027221 */ /* 0x000fe20000010100 */
[----:B------:R-:W-:Y:S01]  /*b140*/  LEA.HI.SX32 R68, R68, R68, 0x1b ;  /* 0x0000004444447211 */ /* 0x000fe200078fdaff */
[----:B------:R-:W-:Y:S01]  /*b150*/  ULEA UR44, UR44, 0xfffff800, 0xb ;  /* 0xfffff8002c2c7891 */ /* 0x000fe2000f8e583f */
[----:B------:R-:W-:Y:S01]  /*b160*/  FADD.FTZ R156, R156, R115 ;  /* 0x000000739c9c7221 */ /* 0x000fe20000010000 */
[C---:B0-----:R-:W-:Y:S01]  /*b170*/  FMUL.FTZ R65, R117.reuse, -R2 ;  /* 0x8000000275417220 */ /* 0x041fe20000410000 */
[-C--:B------:R-:W-:Y:S01]  /*b180*/  LEA R3, R68, R91.reuse, 0x2 ;  /* 0x0000005b44037211 */ /* 0x080fe200078e10ff */
[----:B------:R-:W-:Y:S01]  /*b190*/  UIADD3 UR44, UR56, -UR44, URZ ;  /* 0x8000002c382c7290 */ /* 0x000fe2000fffe03f */
[-C--:B------:R-:W-:Y:S01]  /*b1a0*/  FMUL.FTZ R117, R117, -R156.reuse ;  /* 0x8000009c75757220 */ /* 0x080fe20000410000 */
[----:B------:R-:W-:Y:S01]  /*b1b0*/  FFMA.FTZ R65, R118, R156, -R65 ;  /* 0x0000009c76417223 */ /* 0x000fe20000010841 */
[-C--:B------:R-:W-:Y:S01]  /*b1c0*/  LEA R144, R144, R91.reuse, 0x2 ;  /* 0x0000005b90907211 */ /* 0x080fe200078e10ff */
[----:B------:R0:W-:Y:S01]  /*b1d0*/  STS [R3+0x2100], R72 ;  /* 0x0021004803007388 */ /* 0x0001e20000000800 */
[----:B------:R-:W-:Y:S01]  /*b1e0*/  FFMA.FTZ R64, R118, R2, R117 ;  /* 0x0000000276407223 */ /* 0x000fe20000010075 */
[----:B------:R-:W-:Y:S01]  /*b1f0*/  FADD.FTZ R132, R132, R65 ;  /* 0x0000004184847221 */ /* 0x000fe20000010000 */
[-C--:B------:R-:W-:Y:S01]  /*b200*/  LEA R150, R150, R91.reuse, 0x2 ;  /* 0x0000005b96967211 */ /* 0x080fe200078e10ff */
[----:B------:R-:W-:Y:S01]  /*b210*/  STS [R144+0x2104], R127 ;  /* 0x0021047f90007388 */ /* 0x000fe20000000800 */
[----:B------:R-:W-:Y:S01]  /*b220*/  FADD.FTZ R64, -R131, R64 ;  /* 0x0000004083407221 */ /* 0x000fe20000010100 */
[C---:B------:R-:W-:Y:S01]  /*b230*/  FMUL.FTZ R65, R119.reuse, -R132 ;  /* 0x8000008477417220 */ /* 0x040fe20000410000 */
[----:B------:R-:W-:Y:S01]  /*b240*/  LEA R154, R154, R91, 0x2 ;  /* 0x0000005b9a9a7211 */ /* 0x000fe200078e10ff */
[----:B------:R1:W-:Y:S01]  /*b250*/  STS [R150+0x2108], R73 ;  /* 0x0021084996007388 */ /* 0x0003e20000000800 */
[-C--:B------:R-:W-:Y:S01]  /*b260*/  FMUL.FTZ R119, R119, -R64.reuse ;  /* 0x8000004077777220 */ /* 0x080fe20000410000 */
[----:B------:R-:W-:Y:S01]  /*b270*/  FFMA.FTZ R66, R120, R64, R65 ;  /* 0x0000004078427223 */ /* 0x000fe20000010041 */
[----:B0-----:R-:W-:Y:S01]  /*b280*/  SHF.L.U32 R72, R60, 0x10, RZ ;  /* 0x000000103c487819 */ /* 0x001fe200000006ff */
[----:B------:R0:W-:Y:S01]  /*b290*/  STS [R154+0x210c], R75 ;  /* 0x00210c4b9a007388 */ /* 0x0001e20000000800 */
[----:B------:R-:W-:Y:S01]  /*b2a0*/  FMUL.FTZ R143, R69, R48 ;  /* 0x00000030458f7220 */ /* 0x000fe20000410000 */
[----:B------:R-:W-:Y:S01]  /*b2b0*/  FADD.FTZ R133, -R133, R66 ;  /* 0x0000004285857221 */ /* 0x000fe20000010100 */
[----:B------:R-:W-:Y:S01]  /*b2c0*/  FMUL.FTZ R118, R70, UR47 ;  /* 0x0000002f46767c20 */ /* 0x000fe20008410000 */
[----:B------:R-:W-:Y:S01]  /*b2d0*/  STS [R3+0x2164], R82 ;  /* 0x0021645203007388 */ /* 0x000fe20000000800 */
[----:B------:R-:W-:Y:S01]  /*b2e0*/  FFMA.FTZ R217, R72, -R89, R217 ;  /* 0x8000005948d97223 */ /* 0x000fe200000100d9 */
[----:B-1----:R-:W-:Y:S01]  /*b2f0*/  FFMA.FTZ R73, R120, R132, -R119 ;  /* 0x0000008478497223 */ /* 0x002fe20000010877 */
[----:B------:R-:W-:Y:S01]  /*b300*/  FMUL.FTZ R65, R121, -R133 ;  /* 0x8000008579417220 */ /* 0x000fe20000410000 */
[----:B------:R1:W-:Y:S01]  /*b310*/  STS [R3+0x2110], R77 ;  /* 0x0021104d03007388 */ /* 0x0003e20000000800 */
[----:B------:R-:W-:Y:S01]  /*b320*/  FMUL.FTZ R120, R181, UR47 ;  /* 0x0000002fb5787c20 */ /* 0x000fe20008410000 */
[----:B------:R-:W-:Y:S01]  /*b330*/  FADD.FTZ R73, R134, R73 ;  /* 0x0000004986497221 */ /* 0x000fe20000010000 */
[----:B0-----:R-:W-:Y:S01]  /*b340*/  SHF.L.U32 R75, R45, 0x10, RZ ;  /* 0x000000102d4b7819 */ /* 0x001fe200000006ff */
[----:B------:R0:W-:Y:S01]  /*b350*/  STS [R3+0x2138], R74 ;  /* 0x0021384a03007388 */ /* 0x0001e20000000800 */
[----:B------:R-:W-:Y:S01]  /*b360*/  FFMA.FTZ R113, R97, UR57, -R120 ;  /* 0x0000003961717c23 */ /* 0x000fe20008010878 */
[-C--:B------:R-:W-:Y:S01]  /*b370*/  FMUL.FTZ R66, R121, -R73.reuse ;  /* 0x8000004979427220 */ /* 0x080fe20000410000 */
[C---:B------:R-:W-:Y:S01]  /*b380*/  FFMA.FTZ R68, R124.reuse, R73, -R65 ;  /* 0x000000497c447223 */ /* 0x040fe20000010841 */
[----:B------:R2:W-:Y:S01]  /*b390*/  STS [R3+0x2154], R80 ;  /* 0x0021545003007388 */ /* 0x0005e20000000800 */
[----:B------:R-:W-:Y:S01]  /*b3a0*/  FMUL.FTZ R120, R167, UR47 ;  /* 0x0000002fa7787c20 */ /* 0x000fe20008410000 */
[----:B------:R-:W-:Y:S01]  /*b3b0*/  FFMA.FTZ R65, R124, R133, R66 ;  /* 0x000000857c417223 */ /* 0x000fe20000010042 */
[----:B------:R-:W-:Y:S01]  /*b3c0*/  FADD.FTZ R68, R137, R68 ;  /* 0x0000004489447221 */ /* 0x000fe20000010000 */
[----:B------:R-:W-:Y:S01]  /*b3d0*/  STS [R3+0x2144], R76 ;  /* 0x0021444c03007388 */ /* 0x000fe20000000800 */
[-C--:B-1----:R-:W-:Y:S01]  /*b3e0*/  FFMA.FTZ R77, R75, -R55.reuse, R218 ;  /* 0x800000374b4d7223 */ /* 0x082fe200000100da */
[----:B------:R-:W-:Y:S01]  /*b3f0*/  FADD.FTZ R136, -R136, R65 ;  /* 0x0000004188887221 */ /* 0x000fe20000010100 */
[C---:B------:R-:W-:Y:S01]  /*b400*/  FMUL.FTZ R65, R125.reuse, -R68 ;  /* 0x800000447d417220 */ /* 0x040fe20000410000 */
[-C--:B0-----:R-:W-:Y:S01]  /*b410*/  FMUL.FTZ R74, R68, R55.reuse ;  /* 0x00000037444a7220 */ /* 0x081fe20000410000 */
[----:B------:R0:W-:Y:S01]  /*b420*/  STS [R3+0x2114], R79 ;  /* 0x0021144f03007388 */ /* 0x0001e20000000800 */
[-C--:B------:R-:W-:Y:S01]  /*b430*/  FMUL.FTZ R125, R125, -R136.reuse ;  /* 0x800000887d7d7220 */ /* 0x080fe20000410000 */
[----:B------:R-:W-:Y:S01]  /*b440*/  FFMA.FTZ R144, R126, R136, R65 ;  /* 0x000000887e907223 */ /* 0x000fe20000010041 */
[----:B------:R-:W-:Y:S01]  /*b450*/  FMUL.FTZ R82, R136, R55 ;  /* 0x0000003788527220 */ /* 0x000fe20000410000 */
[----:B------:R1:W-:Y:S01]  /*b460*/  STS [R3+0x2118], R81 ;  /* 0x0021185103007388 */ /* 0x0003e20000000800 */
[----:B------:R-:W-:Y:S01]  /*b470*/  FFMA.FTZ R125, R126, R68, -R125 ;  /* 0x000000447e7d7223 */ /* 0x000fe2000001087d */
[----:B------:R-:W-:Y:S01]  /*b480*/  FADD.FTZ R144, -R139, R144 ;  /* 0x000000908b907221 */ /* 0x000fe20000010100 */
[----:B--2---:R-:W-:Y:S01]  /*b490*/  FMUL.FTZ R80, R123, R82 ;  /* 0x000000527b507220 */ /* 0x004fe20000410000 */
[----:B------:R2:W-:Y:S01]  /*b4a0*/  STS [R3+0x2134], R96 ;  /* 0x0021346003007388 */ /* 0x0005e20000000800 */
[----:B------:R-:W-:Y:S01]  /*b4b0*/  FADD.FTZ R140, R140, R125 ;  /* 0x0000007d8c8c7221 */ /* 0x000fe20000010000 */
[-C--:B------:R-:W-:Y:S01]  /*b4c0*/  FMUL.FTZ R65, R144, R89.reuse ;  /* 0x0000005990417220 */ /* 0x080fe20000410000 */
[-C--:B------:R-:W-:Y:S01]  /*b4d0*/  FFMA.FTZ R67, R77, R74.reuse, R80 ;  /* 0x0000004a4d437223 */ /* 0x080fe20000010050 */
[----:B0-----:R-:W-:Y:S01]  /*b4e0*/  FMUL.FTZ R79, R123, R74 ;  /* 0x0000004a7b4f7220 */ /* 0x001fe20000410000 */
[----:B------:R-:W-:Y:S01]  /*b4f0*/  FMUL.FTZ R76, R140, R89 ;  /* 0x000000598c4c7220 */ /* 0x000fe20000410000 */
[C---:B------:R-:W-:Y:S01]  /*b500*/  FMUL.FTZ R66, R122.reuse, R65 ;  /* 0x000000417a427220 */ /* 0x040fe20000410000 */
[----:B-1----:R-:W-:Y:S01]  /*b510*/  SHF.L.U32 R81, R41, 0x10, RZ ;  /* 0x0000001029517819 */ /* 0x002fe200000006ff */
[----:B------:R0:W-:Y:S01]  /*b520*/  STS [R3+0x2178], R98 ;  /* 0x0021786203007388 */ /* 0x0001e20000000800 */
[-C--:B------:R-:W-:Y:S01]  /*b530*/  FMUL.FTZ R80, R122, R76.reuse ;  /* 0x0000004c7a507220 */ /* 0x080fe20000410000 */
[----:B------:R-:W-:Y:S01]  /*b540*/  FFMA.FTZ R66, R217, R76, R66 ;  /* 0x0000004cd9427223 */ /* 0x000fe20000010042 */
[----:B--2---:R-:W-:Y:S01]  /*b550*/  FFMA.FTZ R96, R77, R82, -R79 ;  /* 0x000000524d607223 */ /* 0x004fe2000001084f */
[----:B------:R-:W-:Y:S01]  /*b560*/  FMUL.FTZ R79, R132, R53 ;  /* 0x00000035844f7220 */ /* 0x000fe20000410000 */
[----:B------:R-:W-:Y:S01]  /*b570*/  FFMA.FTZ R65, R217, R65, -R80 ;  /* 0x00000041d9417223 */ /* 0x000fe20000010850 */
[----:B------:R-:W-:Y:S01]  /*b580*/  FADD.FTZ R66, RZ, R66 ;  /* 0x00000042ff427221 */ /* 0x000fe20000010000 */
[----:B------:R-:W-:Y:S01]  /*b590*/  SHF.L.U32 R80, R61, 0x10, RZ ;  /* 0x000000103d507819 */ /* 0x000fe200000006ff */
[----:B------:R1:W-:Y:S01]  /*b5a0*/  STS [R3+0x2130], R95 ;  /* 0x0021305f03007388 */ /* 0x0003e20000000800 */
[----:B------:R-:W-:Y:S01]  /*b5b0*/  FFMA.FTZ R220, R81, -R53, R220 ;  /* 0x8000003551dc7223 */ /* 0x000fe200000100dc */
[-C--:B0-----:R-:W-:Y:S01]  /*b5c0*/  FMUL.FTZ R98, R133, R88.reuse ;  /* 0x0000005885627220 */ /* 0x081fe20000410000 */
[----:B------:R-:W-:Y:S01]  /*b5d0*/  FADD.FTZ R66, R66, R67 ;  /* 0x0000004342427221 */ /* 0x000fe20000010000 */
[----:B------:R0:W-:Y:S01]  /*b5e0*/  STS [R3+0x214c], R100 ;  /* 0x00214c6403007388 */ /* 0x0001e20000000800 */
[----:B------:R-:W-:Y:S01]  /*b5f0*/  FMUL.FTZ R67, R206, R79 ;  /* 0x0000004fce437220 */ /* 0x000fe20000410000 */
[-C--:B------:R-:W-:Y:S01]  /*b600*/  FMUL.FTZ R82, R73, R88.reuse ;  /* 0x0000005849527220 */ /* 0x080fe20000410000 */
[----:B------:R-:W-:Y:S01]  /*b610*/  FFMA.FTZ R219, R80, -R88, R219 ;  /* 0x8000005850db7223 */ /* 0x000fe200000100db */
[----:B------:R2:W-:Y:S01]  /*b620*/  STS [R3+0x2148], R102 ;  /* 0x0021486603007388 */ /* 0x0005e20000000800 */
[----:B------:R-:W-:Y:S01]  /*b630*/  FADD.FTZ R65, RZ, R65 ;  /* 0x00000041ff417221 */ /* 0x000fe20000010000 */
[----:B-1----:R-:W-:Y:S01]  /*b640*/  FMUL.FTZ R95, R64, R53 ;  /* 0x00000035405f7220 */ /* 0x002fe20000410000 */
[----:B------:R-:W-:Y:S01]  /*b650*/  FMUL.FTZ R126, R69, UR47 ;  /* 0x0000002f457e7c20 */ /* 0x000fe20008410000 */
[----:B------:R1:W-:Y:S01]  /*b660*/  STS [R3+0x2120], R83 ;  /* 0x0021205303007388 */ /* 0x0003e20000000800 */
[----:B------:R-:W-:Y:S01]  /*b670*/  FADD.FTZ R65, R65, R96 ;  /* 0x0000006041417221 */ /* 0x000fe20000010000 */
[----:B0-----:R-:W-:Y:S01]  /*b680*/  FMUL.FTZ R100, R205, R98 ;  /* 0x00000062cd647220 */ /* 0x001fe20000410000 */
[----:B------:R-:W-:Y:S01]  /*b690*/  SHF.L.U32 R96, R62, 0x10, RZ ;  /* 0x000000103e607819 */ /* 0x000fe200000006ff */
[----:B------:R0:W-:Y:S01]  /*b6a0*/  STS [R3+0x2150], R104 ;  /* 0x0021506803007388 */ /* 0x0001e20000000800 */
[----:B------:R-:W-:Y:S01]  /*b6b0*/  FFMA.FTZ R120, R101, UR57, -R120 ;  /* 0x0000003965787c23 */ /* 0x000fe20008010878 */
[-C--:B--2---:R-:W-:Y:S01]  /*b6c0*/  FFMA.FTZ R102, R220, R95.reuse, -R67 ;  /* 0x0000005fdc667223 */ /* 0x084fe20000010843 */
[-C--:B------:R-:W-:Y:S01]  /*b6d0*/  FFMA.FTZ R67, R219, R82.reuse, R100 ;  /* 0x00000052db437223 */ /* 0x080fe20000010064 */
[----:B------:R-:W-:Y:S01]  /*b6e0*/  FMUL.FTZ R95, R206, R95 ;  /* 0x0000005fce5f7220 */ /* 0x000fe20000410000 */
[----:B------:R-:W-:Y:S01]  /*b6f0*/  FMUL.FTZ R100, R2, R87 ;  /* 0x0000005702647220 */ /* 0x000fe20000410000 */
[----:B-1----:R-:W-:Y:S01]  /*b700*/  FMUL.FTZ R83, R205, R82 ;  /* 0x00000052cd537220 */ /* 0x002fe20000410000 */
[----:B------:R-:W-:Y:S01]  /*b710*/  FADD.FTZ R66, R66, R67 ;  /* 0x0000004342427221 */ /* 0x000fe20000010000 */
[----:B------:R-:W-:Y:S01]  /*b720*/  FFMA.FTZ R95, R220, R79, R95 ;  /* 0x0000004fdc5f7223 */ /* 0x000fe2000001005f */
[-C--:B------:R-:W-:Y:S01]  /*b730*/  FFMA.FTZ R221, R96, -R87.reuse, R221 ;  /* 0x8000005760dd7223 */ /* 0x080fe200000100dd */
[----:B------:R-:W-:Y:S01]  /*b740*/  FFMA.FTZ R98, R219, R98, -R83 ;  /* 0x00000062db627223 */ /* 0x000fe20000010853 */
[----:B------:R-:W-:Y:S01]  /*b750*/  SHF.L.U32 R83, R38, 0x10, RZ ;  /* 0x0000001026537819 */ /* 0x000fe200000006ff */
[----:B------:R-:W-:Y:S01]  /*b760*/  FADD.FTZ R66, R66, R95 ;  /* 0x0000005f42427221 */ /* 0x000fe20000010000 */
[----:B0-----:R-:W-:Y:S01]  /*b770*/  FMUL.FTZ R104, R207, R100 ;  /* 0x00000064cf687220 */ /* 0x001fe20000410000 */
[----:B------:R-:W-:Y:S01]  /*b780*/  FADD.FTZ R65, R65, R98 ;  /* 0x0000006241417221 */ /* 0x000fe20000010000 */
[----:B------:R-:W-:Y:S01]  /*b790*/  FMUL.FTZ R98, R156, R87 ;  /* 0x000000579c627220 */ /* 0x000fe20000410000 */
[-C--:B------:R-:W-:Y:S01]  /*b7a0*/  FMUL.FTZ R95, R0, R51.reuse ;  /* 0x00000033005f7220 */ /* 0x080fe20000410000 */
[----:B------:R0:W-:Y:S01]  /*b7b0*/  STS [R3+0x2140], R99 ;  /* 0x0021406303007388 */ /* 0x0001e20000000800 */
[----:B------:R-:W-:Y:S01]  /*b7c0*/  FFMA.FTZ R222, R83, -R51, R222 ;  /* 0x8000003353de7223 */ /* 0x000fe200000100de */
[----:B------:R-:W-:Y:S01]  /*b7d0*/  FFMA.FTZ R67, R221, R98, R104 ;  /* 0x00000062dd437223 */ /* 0x000fe20000010068 */
[----:B------:R-:W-:Y:S01]  /*b7e0*/  FMUL.FTZ R107, R209, R95 ;  /* 0x0000005fd16b7220 */ /* 0x000fe20000410000 */
[----:B------:R1:W-:Y:S01]  /*b7f0*/  STS [R3+0x215c], R105 ;  /* 0x00215c6903007388 */ /* 0x0003e20000000800 */
[----:B------:R-:W-:Y:S01]  /*b800*/  FADD.FTZ R65, R65, R102 ;  /* 0x0000006641417221 */ /* 0x000fe20000010000 */
[----:B------:R-:W-:Y:S01]  /*b810*/  FADD.FTZ R66, R66, R67 ;  /* 0x0000004342427221 */ /* 0x000fe20000010000 */
[----:B------:R-:W-:Y:S01]  /*b820*/  FMUL.FTZ R67, R149, R86 ;  /* 0x0000005695437220 */ /* 0x000fe20000410000 */
[----:B------:R2:W-:Y:S01]  /*b830*/  STS [R3+0x2158], R106 ;  /* 0x0021586a03007388 */ /* 0x0005e20000000800 */
[----:B------:R-:W-:Y:S01]  /*b840*/  FMUL.FTZ R124, R101, UR47 ;  /* 0x0000002f657c7c20 */ /* 0x000fe20008410000 */
[----:B0-----:R-:W-:Y:S01]  /*b850*/  FMUL.FTZ R99, R207, R98 ;  /* 0x00000062cf637220 */ /* 0x001fe20000410000 */
[----:B------:R-:W-:Y:S01]  /*b860*/  FMUL.FTZ R119, R173, UR47 ;  /* 0x0000002fad777c20 */ /* 0x000fe20008410000 */
[----:B------:R0:W-:Y:S01]  /*b870*/  STS [R3+0x2160], R108 ;  /* 0x0021606c03007388 */ /* 0x0001e20000000800 */
[----:B------:R-:W-:Y:S01]  /*b880*/  FMUL.FTZ R150, R133, UR47 ;  /* 0x0000002f85967c20 */ /* 0x000fe20008410000 */
[----:B-1----:R-:W-:Y:S01]  /*b890*/  FMUL.FTZ R105, R152, R51 ;  /* 0x0000003398697220 */ /* 0x002fe20000410000 */
[----:B------:R-:W-:Y:S01]  /*b8a0*/  FFMA.FTZ R104, R221, R100, -R99 ;  /* 0x00000064dd687223 */ /* 0x000fe20000010863 */
[-C--:B------:R-:W-:Y:S01]  /*b8b0*/  FMUL.FTZ R99, R103, R86.reuse ;  /* 0x0000005667637220 */ /* 0x080fe20000410000 */
[----:B------:R-:W-:Y:S01]  /*b8c0*/  FFMA.FTZ R100, R12, -R86, R211 ;  /* 0x800000560c647223 */ /* 0x000fe200000100d3 */
[-C--:B------:R-:W-:Y:S01]  /*b8d0*/  FFMA.FTZ R102, R222, R105.reuse, -R107 ;  /* 0x00000069de667223 */ /* 0x080fe2000001086b */
[----:B------:R-:W-:Y:S01]  /*b8e0*/  FMUL.FTZ R105, R209, R105 ;  /* 0x00000069d1697220 */ /* 0x000fe20000410000 */
[----:B------:R-:W-:Y:S01]  /*b8f0*/  FADD.FTZ R65, R65, R104 ;  /* 0x0000006841417221 */ /* 0x000fe20000010000 */
[C---:B------:R-:W-:Y:S01]  /*b900*/  FMUL.FTZ R107, R208.reuse, R67 ;  /* 0x00000043d06b7220 */ /* 0x040fe20000410000 */
[----:B------:R-:W-:Y:S01]  /*b910*/  FMUL.FTZ R104, R208, R99 ;  /* 0x00000063d0687220 */ /* 0x000fe20000410000 */
[----:B------:R-:W-:Y:S01]  /*b920*/  FFMA.FTZ R105, R222, R95, R105 ;  /* 0x0000005fde697223 */ /* 0x000fe20000010069 */
[----:B------:R-:W-:Y:S01]  /*b930*/  FADD.FTZ R65, R65, R102 ;  /* 0x0000006641417221 */ /* 0x000fe20000010000 */
[C---:B------:R-:W-:Y:S01]  /*b940*/  FFMA.FTZ R107, R100.reuse, R99, R107 ;  /* 0x00000063646b7223 */ /* 0x040fe2000001006b */
[----:B------:R-:W-:Y:S01]  /*b950*/  FFMA.FTZ R104, R100, R67, -R104 ;  /* 0x0000004364687223 */ /* 0x000fe20000010868 */
[----:B------:R-:W-:Y:S01]  /*b960*/  FADD.FTZ R66, R66, R105 ;  /* 0x0000006942427221 */ /* 0x000fe20000010000 */
[-C--:B------:R-:W-:Y:S01]  /*b970*/  FMUL.FTZ R67, R147, R50.reuse ;  /* 0x0000003293437220 */ /* 0x080fe20000410000 */
[-C--:B------:R-:W-:Y:S01]  /*b980*/  FMUL.FTZ R105, R173, R85.reuse ;  /* 0x00000055ad697220 */ /* 0x080fe20000410000 */
[----:B------:R-:W-:Y:S01]  /*b990*/  FMUL.FTZ R102, R148, R50 ;  /* 0x0000003294667220 */ /* 0x000fe20000410000 */
[----:B------:R-:W-:Y:S01]  /*b9a0*/  FADD.FTZ R66, R66, R107 ;  /* 0x0000006b42427221 */ /* 0x000fe20000010000 */
[----:B--2---:R-:W-:Y:S01]  /*b9b0*/  FFMA.FTZ R106, R10, -R85, R225 ;  /* 0x800000550a6a7223 */ /* 0x004fe200000100e1 */
[----:B0-----:R-:W-:Y:S01]  /*b9c0*/  FMUL.FTZ R108, R210, R67 ;  /* 0x00000043d26c7220 */ /* 0x001fe20000410000 */
[----:B------:R-:W-:Y:S01]  /*b9d0*/  FMUL.FTZ R107, R172, R85 ;  /* 0x00000055ac6b7220 */ /* 0x000fe20000410000 */
[----:B------:R-:W-:Y:S01]  /*b9e0*/  FMUL.FTZ R109, R212, R105 ;  /* 0x00000069d46d7220 */ /* 0x000fe20000410000 */
[----:B------:R-:W-:Y:S01]  /*b9f0*/  STS [R3+0x211c], R111 ;  /* 0x00211c6f03007388 */ /* 0x000fe20000000800 */
[----:B------:R-:W-:Y:S01]  /*ba00*/  FADD.FTZ R65, R65, R104 ;  /* 0x0000006841417221 */ /* 0x000fe20000010000 */
[----:B------:R-:W-:Y:S01]  /*ba10*/  FMUL.FTZ R104, R170, R49 ;  /* 0x00000031aa687220 */ /* 0x000fe20000410000 */
[----:B------:R-:W-:Y:S01]  /*ba20*/  FFMA.FTZ R119, R172, UR57, -R119 ;  /* 0x00000039ac777c23 */ /* 0x000fe20008010877 */
[----:B------:R0:W-:Y:S01]  /*ba30*/  STS [R3+0x2124], R130 ;  /* 0x0021248203007388 */ /* 0x0001e20000000800 */
[----:B------:R-:W-:Y:S01]  /*ba40*/  FFMA.FTZ R228, R7, -R48, R228 ;  /* 0x8000003007e47223 */ /* 0x000fe200000100e4 */
[----:B------:R-:W-:Y:S01]  /*ba50*/  FMUL.FTZ R117, R71, UR47 ;  /* 0x0000002f47757c20 */ /* 0x000fe20008410000 */
[----:B------:R-:W-:Y:S01]  /*ba60*/  FMUL.FTZ R116, R189, UR47 ;  /* 0x0000002fbd747c20 */ /* 0x000fe20008410000 */
[----:B------:R-:W-:Y:S01]  /*ba70*/  STS [R3+0x2128], R129 ;  /* 0x0021288103007388 */ /* 0x000fe20000000800 */
[----:B------:R-:W-:Y:S01]  /*ba80*/  FMUL.FTZ R115, R94, UR47 ;  /* 0x0000002f5e737c20 */ /* 0x000fe20008410000 */
[----:B------:R-:W-:Y:S01]  /*ba90*/  FMUL.FTZ R172, R172, UR47 ;  /* 0x0000002facac7c20 */ /* 0x000fe20008410000 */
[----:B------:R-:W-:Y:S01]  /*baa0*/  FMUL.FTZ R131, R152, UR47 ;  /* 0x0000002f98837c20 */ /* 0x000fe20008410000 */
[----:B------:R1:W-:Y:S01]  /*bab0*/  STS [R3+0x212c], R138 ;  /* 0x00212c8a03007388 */ /* 0x0003e20000000800 */
[----:B------:R-:W-:Y:S01]  /*bac0*/  FMUL.FTZ R137, R64, UR47 ;  /* 0x0000002f40897c20 */ /* 0x000fe20008410000 */
[----:B0-----:R-:W-:Y:S01]  /*bad0*/  FMUL.FTZ R130, R103, UR47 ;  /* 0x0000002f67827c20 */ /* 0x001fe20008410000 */
[----:B------:R-:W-:Y:S01]  /*bae0*/  FFMA.FTZ R118, R71, UR57, -R118 ;  /* 0x0000003947767c23 */ /* 0x000fe20008010876 */
[----:B------:R0:W-:Y:S01]  /*baf0*/  STS [R3+0x213c], R135 ;  /* 0x00213c8703007388 */ /* 0x0001e20000000800 */
[----:B------:R-:W-:Y:S01]  /*bb00*/  FFMA.FTZ R117, R70, UR57, R117 ;  /* 0x0000003946757c23 */ /* 0x000fe20008010075 */
[----:B------:R-:W-:Y:S01]  /*bb10*/  FFMA.FTZ R127, R149, UR57, -R130 ;  /* 0x00000039957f7c23 */ /* 0x000fe20008010882 */
[----:B------:R-:W-:Y:S01]  /*bb20*/  FFMA.FTZ R116, R93, UR57, -R116 ;  /* 0x000000395d747c23 */ /* 0x000fe20008010874 */
[----:B------:R2:W-:Y:S01]  /*bb30*/  STS [R3+0x2168], R112 ;  /* 0x0021687003007388 */ /* 0x0005e20000000800 */
[----:B------:R-:W-:Y:S01]  /*bb40*/  FFMA.FTZ R115, R188, UR57, -R115 ;  /* 0x00000039bc737c23 */ /* 0x000fe20008010873 */
[----:B-1----:R-:W-:Y:S01]  /*bb50*/  FMUL.FTZ R138, R149, UR47 ;  /* 0x0000002f958a7c20 */ /* 0x002fe20008410000 */
[----:B------:R-:W-:Y:S01]  /*bb60*/  FFMA.FTZ R124, R167, UR57, R124 ;  /* 0x00000039a77c7c23 */ /* 0x000fe2000801007c */
[----:B------:R1:W-:Y:S01]  /*bb70*/  STS [R3+0x216c], R110 ;  /* 0x00216c6e03007388 */ /* 0x0003e20000000800 */
[----:B------:R-:W-:Y:S01]  /*bb80*/  FFMA.FTZ R125, R173, UR57, R172 ;  /* 0x00000039ad7d7c23 */ /* 0x000fe200080100ac */
[----:B------:R-:W-:Y:S01]  /*bb90*/  FFMA.FTZ R129, R103, UR57, R138 ;  /* 0x0000003967817c23 */ /* 0x000fe2000801008a */
[----:B0-----:R-:W-:Y:S01]  /*bba0*/  FMUL.FTZ R135, R132, UR47 ;  /* 0x0000002f84877c20 */ /* 0x001fe20008410000 */
[----:B------:R-:W-:Y:S01]  /*bbb0*/  STS [R3+0x2170], R146 ;  /* 0x0021709203007388 */ /* 0x000fe20000000800 */
[----:B------:R-:W-:Y:S01]  /*bbc0*/  FFMA.FTZ R131, R0, UR57, R131 ;  /* 0x0000003900837c23 */ /* 0x000fe20008010083 */
[-C--:B--2---:R-:W-:Y:S01]  /*bbd0*/  FFMA.FTZ R112, R106, R107.reuse, -R109 ;  /* 0x0000006b6a707223 */ /* 0x084fe2000001086d */
[----:B------:R-:W-:Y:S01]  /*bbe0*/  FMUL.FTZ R107, R212, R107 ;  /* 0x0000006bd46b7220 */ /* 0x000fe20000410000 */
[----:B------:R0:W-:Y:S01]  /*bbf0*/  STS [R3+0x2174], R142 ;  /* 0x0021748e03007388 */ /* 0x0001e20000000800 */
[----:B------:R-:W-:Y:S01]  /*bc00*/  MOV R109, UR44 ;  /* 0x0000002c006d7c02 */ /* 0x000fe20008000f00 */
[----:B-1----:R-:W-:Y:S01]  /*bc10*/  FMUL.FTZ R110, R210, R102 ;  /* 0x00000066d26e7220 */ /* 0x002fe20000410000 */
[----:B------:R-:W-:Y:S01]  /*bc20*/  FFMA.FTZ R135, R64, UR57, -R135 ;  /* 0x0000003940877c23 */ /* 0x000fe20008010887 */
[----:B------:R1:W-:Y:S01]  /*bc30*/  STS [R3+0x217c], R141 ;  /* 0x00217c8d03007388 */ /* 0x0003e20000000800 */
[----:B------:R-:W-:Y:S01]  /*bc40*/  FFMA.FTZ R137, R132, UR57, R137 ;  /* 0x0000003984897c23 */ /* 0x000fe20008010089 */
[----:B------:R-:W-:Y:S01]  /*bc50*/  FFMA.FTZ R110, R223, R67, -R110 ;  /* 0x00000043df6e7223 */ /* 0x000fe2000001086e */
[----:B------:R-:W-:Y:S01]  /*bc60*/  FMUL.FTZ R67, R78, R49 ;  /* 0x000000314e437220 */ /* 0x000fe20000410000 */
[----:B------:R-:W-:-:S02]  /*bc70*/  FFMA.FTZ R150, R73, UR57, R150 ;  /* 0x0000003949967c23 */ /* 0x000fc40008010096 */
[----:B------:R-:W-:Y:S01]  /*bc80*/  FADD.FTZ R65, R65, R110 ;  /* 0x0000006e41417221 */ /* 0x000fe20000010000 */
[----:B------:R-:W-:Y:S01]  /*bc90*/  FMUL.FTZ R110, R101, R84 ;  /* 0x00000054656e7220 */ /* 0x000fe20000410000 */
[----:B------:R-:W-:Y:S01]  /*bca0*/  FFMA.FTZ R101, R165, UR57, R126 ;  /* 0x00000039a5657c23 */ /* 0x000fe2000801007e */
[----:B0-----:R-:W-:Y:S01]  /*bcb0*/  FMUL.FTZ R142, R73, UR47 ;  /* 0x0000002f498e7c20 */ /* 0x001fe20008410000 */
[----:B-1----:R-:W-:Y:S01]  /*bcc0*/  FFMA.FTZ R3, R223, R102, R108 ;  /* 0x00000066df037223 */ /* 0x002fe2000001006c */
[----:B------:R-:W-:Y:S01]  /*bcd0*/  FMUL.FTZ R108, R198, R104 ;  /* 0x00000068c66c7220 */ /* 0x000fe20000410000 */
[----:B------:R-:W-:Y:S01]  /*bce0*/  FMUL.FTZ R114, R199, R110 ;  /* 0x0000006ec7727220 */ /* 0x000fe20000410000 */
[----:B------:R-:W-:Y:S01]  /*bcf0*/  FADD.FTZ R65, R65, R112 ;  /* 0x0000007041417221 */ /* 0x000fe20000010000 */
[----:B------:R-:W-:Y:S01]  /*bd00*/  FADD.FTZ R3, R66, R3 ;  /* 0x0000000342037221 */ /* 0x000fe20000010000 */
[----:B------:R-:W-:Y:S01]  /*bd10*/  FFMA.FTZ R66, R106, R105, R107 ;  /* 0x000000696a427223 */ /* 0x000fe2000001006b */
[----:B------:R-:W-:Y:S01]  /*bd20*/  FFMA.FTZ R107, R9, -R49, R226 ;  /* 0x80000031096b7223 */ /* 0x000fe200000100e2 */
[----:B------:R-:W-:Y:S01]  /*bd30*/  FMUL.FTZ R126, R148, UR47 ;  /* 0x0000002f947e7c20 */ /* 0x000fe20008410000 */
[----:B------:R-:W-:Y:S01]  /*bd40*/  FFMA.FTZ R142, R133, UR57, -R142 ;  /* 0x00000039858e7c23 */ /* 0x000fe2000801088e */
[----:B------:R-:W-:Y:S01]  /*bd50*/  FADD.FTZ R3, R3, R66 ;  /* 0x0000004203037221 */ /* 0x000fe20000010000 */
[-C--:B------:R-:W-:Y:S01]  /*bd60*/  FFMA.FTZ R154, R107, R67.reuse, -R108 ;  /* 0x000000436b9a7223 */ /* 0x080fe2000001086c */
[----:B------:R-:W-:Y:S01]  /*bd70*/  FMUL.FTZ R108, R167, R84 ;  /* 0x00000054a76c7220 */ /* 0x000fe20000410000 */
[----:B------:R-:W-:Y:S01]  /*bd80*/  FMUL.FTZ R66, R198, R67 ;  /* 0x00000043c6427220 */ /* 0x000fe20000410000 */
[----:B------:R-:W-:Y:S01]  /*bd90*/  FFMA.FTZ R121, R147, UR57, -R126 ;  /* 0x0000003993797c23 */ /* 0x000fe2000801087e */
[----:B------:R-:W-:Y:S01]  /*bda0*/  FADD.FTZ R154, R65, R154 ;  /* 0x0000009a419a7221 */ /* 0x000fe20000010000 */
[----:B------:R-:W-:Y:S01]  /*bdb0*/  FMUL.FTZ R67, R199, R108 ;  /* 0x0000006cc7437220 */ /* 0x000fe20000410000 */
[----:B------:R-:W-:Y:S01]  /*bdc0*/  FFMA.FTZ R66, R107, R104, R66 ;  /* 0x000000686b427223 */ /* 0x000fe20000010042 */
[C---:B------:R-:W-:Y:S01]  /*bdd0*/  FFMA.FTZ R114, R227.reuse, R108, R114 ;  /* 0x0000006ce3727223 */ /* 0x040fe20000010072 */
[----:B------:R-:W-:Y:S01]  /*bde0*/  FMUL.FTZ R65, R0, UR47 ;  /* 0x0000002f00417c20 */ /* 0x000fe20008410000 */
[----:B------:R-:W-:Y:S01]  /*bdf0*/  FFMA.FTZ R67, R227, R110, -R67 ;  /* 0x0000006ee3437223 */ /* 0x000fe20000010843 */
[----:B------:R-:W-:Y:S01]  /*be00*/  FMUL.FTZ R110, R97, UR47 ;  /* 0x0000002f616e7c20 */ /* 0x000fe20008410000 */
[----:B------:R-:W-:Y:S01]  /*be10*/  FADD.FTZ R3, R3, R66 ;  /* 0x0000004203037221 */ /* 0x000fe20000010000 */
[----:B------:R-:W-:Y:S01]  /*be20*/  LEA R66, R109, -R92, 0x1 ;  /* 0x8000005c6d427211 */ /* 0x000fe200078e08ff */
[----:B------:R-:W-:Y:S01]  /*be30*/  FFMA.FTZ R130, R152, UR57, -R65 ;  /* 0x0000003998827c23 */ /* 0x000fe20008010841 */
[----:B------:R-:W-:Y:S01]  /*be40*/  FFMA.FTZ R111, R181, UR57, R110 ;  /* 0x00000039b56f7c23 */ /* 0x000fe2000801006e */
[----:B------:R-:W-:Y:S01]  /*be50*/  FADD.FTZ R139, R3, R114 ;  /* 0x00000072038b7221 */ /* 0x000fe20000010000 */
[----:B------:R-:W-:Y:S01]  /*be60*/  FMUL.FTZ R110, R165, UR47 ;  /* 0x0000002fa56e7c20 */ /* 0x000fe20008410000 */
[----:B------:R-:W-:Y:S01]  /*be70*/  FMUL.FTZ R3, R188, UR47 ;  /* 0x0000002fbc037c20 */ /* 0x000fe20008410000 */
[----:B------:R-:W-:Y:S01]  /*be80*/  BAR.SYNC.DEFER_BLOCKING 0x0 ;  /* 0x0000000000007b1d */ /* 0x000fe20000010000 */
[----:B------:R-:W-:Y:S01]  /*be90*/  ISETP.GE.AND P0, PT, R66, 0x1, PT ;  /* 0x000000014200780c */ /* 0x000fe20003f06270 */
[----:B------:R-:W-:Y:S01]  /*bea0*/  FFMA.FTZ R110, R69, UR57, -R110 ;  /* 0x00000039456e7c23 */ /* 0x000fe2000801086e */
[----:B------:R-:W-:Y:S01]  /*beb0*/  FFMA.FTZ R112, R94, UR57, R3 ;  /* 0x000000395e707c23 */ /* 0x000fe20008010003 */
[----:B------:R-:W-:Y:S01]  /*bec0*/  FMUL.FTZ R69, R170, UR47 ;  /* 0x0000002faa457c20 */ /* 0x000fe20008410000 */
[----:B------:R-:W-:Y:S01]  /*bed0*/  FMUL.FTZ R3, R78, UR47 ;  /* 0x0000002f4e037c20 */ /* 0x000fe20008410000 */
[----:B------:R-:W-:Y:S01]  /*bee0*/  FMUL.FTZ R65, R68, UR47 ;  /* 0x0000002f44417c20 */ /* 0x000fe20008410000 */
[----:B------:R-:W-:Y:S01]  /*bef0*/  FMUL.FTZ R109, R165, R48 ;  /* 0x00000030a56d7220 */ /* 0x000fe20000410000 */
[----:B------:R-:W-:Y:S01]  /*bf00*/  FFMA.FTZ R69, R78, UR57, -R69 ;  /* 0x000000394e457c23 */ /* 0x000fe20008010845 */
[----:B------:R-:W-:Y:S01]  /*bf10*/  FFMA.FTZ R78, R170, UR57, R3 ;  /* 0x00000039aa4e7c23 */ /* 0x000fe20008010003 */
[----:B------:R-:W-:Y:S01]  /*bf20*/  FMUL.FTZ R3, R156, UR47 ;  /* 0x0000002f9c037c20 */ /* 0x000fe20008410000 */
[----:B------:R-:W-:Y:S01]  /*bf30*/  FFMA.FTZ R146, R136, UR57, -R65 ;  /* 0x0000003988927c23 */ /* 0x000fe20008010841 */
[----:B------:R-:W-:Y:S01]  /*bf40*/  FMUL.FTZ R114, R93, UR47 ;  /* 0x0000002f5d727c20 */ /* 0x000fe20008410000 */
[----:B------:R-:W-:Y:S01]  /*bf50*/  FMUL.FTZ R141, R201, R109 ;  /* 0x0000006dc98d7220 */ /* 0x000fe20000410000 */
[C---:B------:R-:W-:Y:S01]  /*bf60*/  FFMA.FTZ R134, R2.reuse, UR57, -R3 ;  /* 0x0000003902867c23 */ /* 0x040fe20008010803 */
[----:B------:R-:W-:Y:S01]  /*bf70*/  FMUL.FTZ R3, R2, UR47 ;  /* 0x0000002f02037c20 */ /* 0x000fe20008410000 */
[----:B------:R-:W-:Y:S01]  /*bf80*/  FMUL.FTZ R147, R147, UR47 ;  /* 0x0000002f93937c20 */ /* 0x000fe20008410000 */
[----:B------:R-:W-:Y:S01]  /*bf90*/  FMUL.FTZ R65, R136, UR47 ;  /* 0x0000002f88417c20 */ /* 0x000fe20008410000 */
[----:B------:R-:W-:Y:S01]  /*bfa0*/  FFMA.FTZ R114, R189, UR57, R114 ;  /* 0x00000039bd727c23 */ /* 0x000fe20008010072 */
[----:B------:R-:W-:Y:S01]  /*bfb0*/  FFMA.FTZ R138, R156, UR57, R3 ;  /* 0x000000399c8a7c23 */ /* 0x000fe20008010003 */
[----:B------:R-:W-:Y:S01]  /*bfc0*/  FMUL.FTZ R3, R140, UR47 ;  /* 0x0000002f8c037c20 */ /* 0x000fe20008410000 */
[----:B------:R-:W-:Y:S01]  /*bfd0*/  FFMA.FTZ R141, R228, R143, -R141 ;  /* 0x0000008fe48d7223 */ /* 0x000fe2000001088d */
[----:B------:R-:W-:-:S02]  /*bfe0*/  FFMA.FTZ R126, R148, UR57, R147 ;  /* 0x00000039947e7c23 */ /* 0x000fc40008010093 */
[C---:B------:R-:W-:Y:S01]  /*bff0*/  FFMA.FTZ R133, R144.reuse, UR57, -R3 ;  /* 0x0000003990857c23 */ /* 0x040fe20008010803 */
[----:B------:R-:W-:Y:S01]  /*c000*/  FMUL.FTZ R3, R144, UR47 ;  /* 0x0000002f90037c20 */ /* 0x000fe20008410000 */
[----:B------:R-:W-:-:S03]  /*c010*/  FFMA.FTZ R144, R68, UR57, R65 ;  /* 0x0000003944907c23 */ /* 0x000fc60008010041 */
[----:B------:R-:W-:Y:S01]  /*c020*/  FFMA.FTZ R136, R140, UR57, R3 ;  /* 0x000000398c887c23 */ /* 0x000fe20008010003 */
[----:B------:R-:W-:Y:S06]  /*c030*/  @!P0 BRA `(.L_x_4424) ;  /* 0x0000000000708947 */ /* 0x000fec0003800000 */
        /* <DEDUP_REMOVED lines=28> */
.L_x_4424:
[----:B------:R-:W-:Y:S05]  /*c200*/  BSYNC B0 ;  /* 0x0000000000007941 */ /* 0x000fea0003800000 */
.L_x_4423:
[----:B------:R-:W-:Y:S01]  /*c210*/  USHF.R.U32.HI UR44, URZ, 0x1, UR21 ;  /* 0x000000013f2c7899 */ /* 0x000fe20008011615 */
[----:B------:R-:W-:Y:S01]  /*c220*/  FMUL.FTZ R143, R201, R143 ;  /* 0x0000008fc98f7220 */ /* 0x000fe20000410000 */
[----:B------:R-:W-:Y:S01]  /*c230*/  USHF.R.U64 UR47, UR20, 0x1, UR21 ;  /* 0x00000001142f7899 */ /* 0x000fe20008001215 */
[----:B------:R-:W-:Y:S01]  /*c240*/  FADD.FTZ R154, R154, R67 ;  /* 0x000000439a9a7221 */ /* 0x000fe20000010000 */
[----:B------:R-:W-:Y:S01]  /*c250*/  UIMAD UR53, UR44, UR12, URZ ;  /* 0x0000000c2c3572a4 */ /* 0x000fe2000f8e023f */
[----:B------:R-:W-:Y:S01]  /*c260*/  FFMA.FTZ R2, R228, R109, R143 ;  /* 0x0000006de4027223 */ /* 0x000fe2000001008f */
[----:B------:R-:W-:Y:S01]  /*c270*/  UIMAD.WIDE.U32 UR44, UR47, UR12, URZ ;  /* 0x0000000c2f2c72a5 */ /* 0x000fe2000f8e003f */
[----:B------:R-:W-:Y:S01]  /*c280*/  FMUL.FTZ R162, R93, R52 ;  /* 0x000000345da27220 */ /* 0x000fe20000410000 */
[----:B------:R-:W-:Y:S01]  /*c290*/  UIMAD UR53, UR49, UR47, UR53 ;  /* 0x0000002f313572a4 */ /* 0x000fe2000f8e0235 */
[----:B------:R-:W-:Y:S01]  /*c2a0*/  FADD.FTZ R67, R139, R2 ;  /* 0x000000028b437221 */ /* 0x000fe20000010000 */
[----:B------:R-:W-:Y:S01]  /*c2b0*/  UIMAD UR46, UR46, UR18, URZ ;  /* 0x000000122e2e72a4 */ /* 0x000fe2000f8e023f */
[----:B------:R-:W1:Y:S01]  /*c2c0*/  LDC.64 R2, c[0x0][0x380] ;  /* 0x0000e000ff027b82 */ /* 0x000e620000000a00 */
[----:B------:R-:W-:Y:S01]  /*c2d0*/  UIADD3 UR45, UR53, UR45, URZ ;  /* 0x0000002d352d7290 */ /* 0x000fe2000fffe03f */
[-C--:B------:R-:W-:Y:S01]  /*c2e0*/  FMUL.FTZ R93, R181, R54.reuse ;  /* 0x00000036b55d7220 */ /* 0x080fe20000410000 */
[----:B------:R-:W-:Y:S01]  /*c2f0*/  UIMAD UR46, UR13, UR19, UR46 ;  /* 0x000000130d2e72a4 */ /* 0x000fe2000f8e022e */
[----:B------:R-:W-:Y:S01]  /*c300*/  FADD.FTZ R177, R177, R128 ;  /* 0x00000080b1b17221 */ /* 0x000fe20000010000 */
[----:B------:R-:W-:Y:S01]  /*c310*/  UIMAD.WIDE.U32 UR44, UR13, UR18, UR44 ;  /* 0x000000120d2c72a5 */ /* 0x000fe2000f8e002c */
[-C--:B------:R-:W-:Y:S01]  /*c320*/  FFMA.FTZ R128, R6, -R54.reuse, R229 ;  /* 0x8000003606807223 */ /* 0x080fe200000100e5 */
[----:B------:R-:W-:Y:S01]  /*c330*/  FMUL.FTZ R97, R97, R54 ;  /* 0x0000003661617220 */ /* 0x000fe20000410000 */
[----:B0-----:R-:W-:Y:S01]  /*c340*/  FMUL.FTZ R65, R200, R93 ;  /* 0x0000005dc8417220 */ /* 0x001fe20000410000 */
[----:B------:R-:W-:Y:S01]  /*c350*/  UIADD3 UR46, UR46, UR45, URZ ;  /* 0x0000002d2e2e7290 */ /* 0x000fe2000fffe03f */
[----:B------:R-:W-:Y:S01]  /*c360*/  FADD.FTZ R154, R154, R141 ;  /* 0x0000008d9a9a7221 */ /* 0x000fe20000010000 */
[----:B------:R-:W-:Y:S01]  /*c370*/  ULEA UR47, UP0, UR44, UR30, 0x3 ;  /* 0x0000001e2c2f7291 */ /* 0x000fe2000f80183f */
[----:B------:R-:W-:Y:S01]  /*c380*/  FMUL.FTZ R139, R94, R47 ;  /* 0x0000002f5e8b7220 */ /* 0x000fe20000410000 */
[----:B------:R-:W-:Y:S01]  /*c390*/  UIADD3 UR45, UR6, -UR17, URZ ;  /* 0x80000011062d7290 */ /* 0x000fe2000fffe03f */
[----:B------:R-:W-:Y:S01]  /*c3a0*/  FFMA.FTZ R143, R128, R97, -R65 ;  /* 0x00000061808f7223 */ /* 0x000fe20000010841 */
[----:B------:R-:W-:Y:S01]  /*c3b0*/  ULEA.HI.X UR46, UR44, UR31, UR46, 0x3, UP0 ;  /* 0x0000001f2c2e7291 */ /* 0x000fe200080f1c2e */
[-C--:B------:R-:W-:Y:S01]  /*c3c0*/  FFMA.FTZ R230, R5, -R47.reuse, R230 ;  /* 0x8000002f05e67223 */ /* 0x080fe200000100e6 */
[----:B------:R-:W-:Y:S01]  /*c3d0*/  UIMAD UR44, UR45, -0x1000, URZ ;  /* 0xfffff0002d2c78a4 */ /* 0x000fe2000f8e023f */
[----:B------:R-:W-:Y:S01]  /*c3e0*/  LEA R64, P0, R92, UR47, 0x2 ;  /* 0x0000002f5c407c11 */ /* 0x000fe2000f8010ff */
[----:B------:R-:W-:Y:S01]  /*c3f0*/  USHF.L.U64.HI UR45, UR8, 0x2, UR9 ;  /* 0x00000002082d7899 */ /* 0x000fe20008010209 */
[----:B------:R-:W-:Y:S01]  /*c400*/  FMUL.FTZ R145, R188, R47 ;  /* 0x0000002fbc917220 */ /* 0x000fe20000410000 */
[----:B------:R-:W-:Y:S01]  /*c410*/  FMUL.FTZ R147, R202, R139 ;  /* 0x0000008bca937220 */ /* 0x000fe20000410000 */
[----:B------:R-:W-:Y:S01]  /*c420*/  LEA.HI.X R65, R92, UR46, RZ, 0x2, P0 ;  /* 0x0000002e5c417c11 */ /* 0x000fe200080f14ff */
[----:B------:R-:W-:Y:S01]  /*c430*/  FADD.FTZ R143, R154, R143 ;  /* 0x0000008f9a8f7221 */ /* 0x000fe20000010000 */
[----:B------:R-:W-:Y:S01]  /*c440*/  MOV R149, UR44 ;  /* 0x0000002c00957c02 */ /* 0x000fe20008000f00 */
[----:B------:R-:W-:Y:S01]  /*c450*/  USHF.L.U32 UR44, UR8, 0x2, URZ ;  /* 0x00000002082c7899 */ /* 0x000fe2000800063f */
[----:B-1----:R-:W-:-:S02]  /*c460*/  IMAD R154, R2, UR45, RZ ;  /* 0x0000002d029a7c24 */ /* 0x002fc4000f8e02ff */
[----:B------:R-:W-:Y:S01]  /*c470*/  FMUL.FTZ R97, R200, R97 ;  /* 0x00000061c8617220 */ /* 0x000fe20000410000 */
[----:B------:R-:W-:Y:S01]  /*c480*/  FFMA.FTZ R160, R230, R145, -R147 ;  /* 0x00000091e6a07223 */ /* 0x000fe20000010893 */
[----:B------:R-:W-:-:S04]  /*c490*/  IMAD.WIDE R64, R149, 0x4, R64 ;  /* 0x0000000495407825 */ /* 0x000fc800078e0240 */
[-C--:B------:R-:W-:Y:S01]  /*c4a0*/  FFMA.FTZ R216, R163, -R46.reuse, R216 ;  /* 0x8000002ea3d87223 */ /* 0x080fe200000100d8 */
[----:B------:R-:W-:Y:S01]  /*c4b0*/  FFMA.FTZ R158, R128, R93, R97 ;  /* 0x0000005d809e7223 */ /* 0x000fe20000010061 */
[----:B------:R-:W-:Y:S01]  /*c4c0*/  IADD3 R97, R92, 0x80, RZ ;  /* 0x000000805c617810 */ /* 0x000fe20007ffe0ff */
[----:B------:R-:W-:Y:S02]  /*c4d0*/  IMAD R147, R3, UR44, R154 ;  /* 0x0000002c03937c24 */ /* 0x000fe4000f8e029a */
[----:B------:R-:W-:Y:S01]  /*c4e0*/  FMUL.FTZ R154, R70, R46 ;  /* 0x0000002e469a7220 */ /* 0x000fe20000410000 */
[----:B------:R-:W-:-:S04]  /*c4f0*/  IMAD.WIDE.U32 R64, R2, UR44, R64 ;  /* 0x0000002c02407c25 */ /* 0x000fc8000f8e0040 */
[----:B------:R-:W-:Y:S01]  /*c500*/  FMUL.FTZ R71, R71, R46 ;  /* 0x0000002e47477220 */ /* 0x000fe20000410000 */
[----:B------:R-:W-:Y:S01]  /*c510*/  LEA.HI.SX32 R2, R97, R92, 0x1b ;  /* 0x0000005c61027211 */ /* 0x000fe200078fdaff */
[----:B------:R-:W-:Y:S01]  /*c520*/  FMUL.FTZ R3, R231, R154 ;  /* 0x0000009ae7037220 */ /* 0x000fe20000410000 */
[-C--:B------:R-:W-:Y:S01]  /*c530*/  FMUL.FTZ R152, R189, R52.reuse ;  /* 0x00000034bd987220 */ /* 0x080fe20000410000 */
[----:B------:R-:W-:Y:S01]  /*c540*/  FFMA.FTZ R141, R4, -R52, R204 ;  /* 0x80000034048d7223 */ /* 0x000fe200000100cc */
[----:B------:R-:W-:Y:S01]  /*c550*/  ISETP.GE.AND P0, PT, R66, 0x81, PT ;  /* 0x000000814200780c */ /* 0x000fe20003f06270 */
[----:B------:R-:W-:Y:S01]  /*c560*/  FFMA.FTZ R97, R216, R71, -R3 ;  /* 0x00000047d8617223 */ /* 0x000fe20000010803 */
[----:B------:R-:W-:Y:S01]  /*c570*/  IADD3 R3, R65, R147, RZ ;  /* 0x0000009341037210 */ /* 0x000fe20007ffe0ff */
[----:B------:R-:W-:Y:S01]  /*c580*/  FMUL.FTZ R164, R203, R152 ;  /* 0x00000098cba47220 */ /* 0x000fe20000410000 */
[----:B------:R-:W-:Y:S01]  /*c590*/  LEA R65, R2, R91, 0x2 ;  /* 0x0000005b02417211 */ /* 0x000fe200078e10ff */
[----:B------:R-:W-:Y:S01]  /*c5a0*/  FMUL.FTZ R145, R202, R145 ;  /* 0x00000091ca917220 */ /* 0x000fe20000410000 */
[----:B------:R-:W-:Y:S01]  /*c5b0*/  FADD.FTZ R143, R143, R160 ;  /* 0x000000a08f8f7221 */ /* 0x000fe20000010000 */
[-C--:B------:R-:W-:Y:S01]  /*c5c0*/  FFMA.FTZ R164, R141, R162.reuse, -R164 ;  /* 0x000000a28da47223 */ /* 0x080fe200000108a4 */
[----:B------:R-:W-:Y:S01]  /*c5d0*/  FADD.FTZ R67, R67, R158 ;  /* 0x0000009e43437221 */ /* 0x000fe20000010000 */
[----:B------:R-:W-:Y:S01]  /*c5e0*/  FFMA.FTZ R158, R230, R139, R145 ;  /* 0x0000008be69e7223 */ /* 0x000fe20000010091 */
[----:B------:R-:W0:Y:S01]  /*c5f0*/  LDS R65, [R65+0x2300] ;  /* 0x0023000041417984 */ /* 0x000e220000000800 */
[----:B------:R-:W-:Y:S01]  /*c600*/  FADD.FTZ R164, R143, R164 ;  /* 0x000000a48fa47221 */ /* 0x000fe20000010000 */
[----:B------:R-:W-:Y:S01]  /*c610*/  FMUL.FTZ R162, R203, R162 ;  /* 0x000000a2cba27220 */ /* 0x000fe20000410000 */
[C---:B------:R-:W-:Y:S01]  /*c620*/  IADD3 R143, R92.reuse, 0x100, RZ ;  /* 0x000001005c8f7810 */ /* 0x040fe20007ffe0ff */
[----:B------:R-:W-:Y:S01]  /*c630*/  FADD.FTZ R67, R67, R158 ;  /* 0x0000009e43437221 */ /* 0x000fe20000010000 */
[----:B------:R-:W-:Y:S01]  /*c640*/  IADD3 R145, R92, 0x180, RZ ;  /* 0x000001805c917810 */ /* 0x000fe20007ffe0ff */
[----:B------:R-:W-:Y:S01]  /*c650*/  FFMA.FTZ R162, R141, R152, R162 ;  /* 0x000000988da27223 */ /* 0x000fe200000100a2 */
[----:B------:R-:W-:Y:S01]  /*c660*/  LEA.HI.SX32 R158, R143, R92, 0x1b ;  /* 0x0000005c8f9e7211 */ /* 0x000fe200078fdaff */
[----:B------:R-:W-:Y:S01]  /*c670*/  BSSY B0, `(.L_x_4425) ;  /* 0x000000b000007945 */ /* 0x000fe20003800000 */
[----:B------:R-:W-:Y:S01]  /*c680*/  MOV R2, R64 ;  /* 0x0000004000027202 */ /* 0x000fe20000000f00 */
[----:B------:R-:W-:Y:S01]  /*c690*/  FADD.FTZ R179, R179, -R182 ;  /* 0x800000b6b3b37221 */ /* 0x000fe20000010000 */
[----:B------:R-:W-:Y:S01]  /*c6a0*/  FADD.FTZ R67, R67, R162 ;  /* 0x000000a243437221 */ /* 0x000fe20000010000 */
[----:B------:R-:W-:Y:S01]  /*c6b0*/  ISETP.GE.AND P1, PT, R66, 0x101, PT ;  /* 0x000001014200780c */ /* 0x000fe20003f26270 */
[----:B------:R-:W-:Y:S01]  /*c6c0*/  FADD.FTZ R97, R164, R97 ;  /* 0x00000061a4617221 */ /* 0x000fe20000010000 */
[----:B------:R-:W-:-:S02]  /*c6d0*/  ISETP.GE.AND P2, PT, R66, 0x181, PT ;  /* 0x000001814200780c */ /* 0x000fc40003f46270 */
[----:B------:R-:W-:Y:S02]  /*c6e0*/  LEA.HI.SX32 R64, R145, R92, 0x1b ;  /* 0x0000005c91407211 */ /* 0x000fe400078fdaff */
[----:B------:R-:W-:Y:S01]  /*c6f0*/  LEA R158, R158, R91, 0x2 ;  /* 0x0000005b9e9e7211 */ /* 0x000fe200078e10ff */
[----:B------:R-:W-:Y:S08]  /*c700*/  @!P0 BRA `(.L_x_4426) ;  /* 0x0000000000048947 */ /* 0x000ff00003800000 */
[----:B0-----:R1:W-:Y:S02]  /*c710*/  REDG.E.ADD.F32.FTZ.RN.STRONG.GPU desc[UR28][R2.64+-0x3e00], R65 ;  /* 0xffc20041020079a6 */ /* 0x0013e4000c10f39c */
.L_x_4426:
[----:B------:R-:W-:Y:S05]  /*c720*/  BSYNC B0 ;  /* 0x0000000000007941 */ /* 0x000fea0003800000 */
.L_x_4425:
[----:B01----:R0:W1:Y:S01]  /*c730*/  LDS R65, [R158+0x2500] ;  /* 0x002500009e417984 */ /* 0x0030620000000800 */
[----:B------:R-:W-:Y:S01]  /*c740*/  BSSY B0, `(.L_x_4427) ;  /* 0x0000004000007945 */ /* 0x000fe20003800000 */
[----:B------:R-:W-:-:S03]  /*c750*/  LEA R64, R64, R91, 0x2 ;  /* 0x0000005b40407211 */ /* 0x000fc600078e10ff */
[----:B------:R-:W-:Y:S05]  /*c760*/  @!P1 BRA `(.L_x_4428) ;  /* 0x0000000000049947 */ /* 0x000fea0003800000 */
[----:B-1----:R2:W-:Y:S02]  /*c770*/  REDG.E.ADD.F32.FTZ.RN.STRONG.GPU desc[UR28][R2.64+-0x3c00], R65 ;  /* 0xffc40041020079a6 */ /* 0x0025e4000c10f39c */
.L_x_4428:
[----:B------:R-:W-:Y:S05]  /*c780*/  BSYNC B0 ;  /* 0x0000000000007941 */ /* 0x000fea0003800000 */
.L_x_4427:
[----:B-12---:R1:W2:Y:S01]  /*c790*/  LDS R65, [R64+0x2700] ;  /* 0x0027000040417984 */ /* 0x0062a20000000800 */
[----:B------:R-:W-:Y:S01]  /*c7a0*/  BSSY B0, `(.L_x_4429) ;  /* 0x0000005000007945 */ /* 0x000fe20003800000 */
[C---:B------:R-:W-:Y:S02]  /*c7b0*/  IADD3 R145, R92.reuse, 0x200, RZ ;  /* 0x000002005c917810 */ /* 0x040fe40007ffe0ff */
[----:B------:R-:W-:Y:S01]  /*c7c0*/  IADD3 R143, R92, 0x280, RZ ;  /* 0x000002805c8f7810 */ /* 0x000fe20007ffe0ff */
[----:B------:R-:W-:Y:S06]  /*c7d0*/  @!P2 BRA `(.L_x_4430) ;  /* 0x000000000004a947 */ /* 0x000fec0003800000 */
[----:B--2---:R3:W-:Y:S02]  /*c7e0*/  REDG.E.ADD.F32.FTZ.RN.STRONG.GPU desc[UR28][R2.64+-0x3a00], R65 ;  /* 0xffc60041020079a6 */ /* 0x0047e4000c10f39c */
.L_x_4430:
[----:B------:R-:W-:Y:S05]  /*c7f0*/  BSYNC B0 ;  /* 0x0000000000007941 */ /* 0x000fea0003800000 */
.L_x_4429:
        /* <DEDUP_REMOVED lines=18> */
.L_x_4432:
[----:B------:R-:W-:Y:S05]  /*c920*/  BSYNC B0 ;  /* 0x0000000000007941 */ /* 0x000fea0003800000 */
.L_x_4431:
[----:B0-2---:R0:W1:Y:S01]  /*c930*/  LDS R65, [R158+0x2b00] ;  /* 0x002b00009e417984 */ /* 0x0050620000000800 */
[----:B------:R-:W-:Y:S01]  /*c940*/  BSSY B0, `(.L_x_4433) ;  /* 0x0000006000007945 */ /* 0x000fe20003800000 */
[----:B------:R-:W-:Y:S02]  /*c950*/  IADD3 R145, R92, 0x400, RZ ;  /* 0x000004005c917810 */ /* 0x000fe40007ffe0ff */
[----:B------:R-:W-:Y:S02]  /*c960*/  LEA.HI.SX32 R64, R143, R92, 0x1b ;  /* 0x0000005c8f407211 */ /* 0x000fe400078fdaff */
[----:B------:R-:W-:Y:S01]  /*c970*/  LEA R160, R160, R91, 0x2 ;  /* 0x0000005ba0a07211 */ /* 0x000fe200078e10ff */
[----:B------:R-:W-:Y:S06]  /*c980*/  @!P0 BRA `(.L_x_4434) ;  /* 0x0000000000048947 */ /* 0x000fec0003800000 */
[----:B-1----:R2:W-:Y:S02]  /*c990*/  REDG.E.ADD.F32.FTZ.RN.STRONG.GPU desc[UR28][R2.64+-0x3600], R65 ;  /* 0xffca0041020079a6 */ /* 0x0025e4000c10f39c */
.L_x_4434:
[----:B------:R-:W-:Y:S05]  /*c9a0*/  BSYNC B0 ;  /* 0x0000000000007941 */ /* 0x000fea0003800000 */
.L_x_4433:
[----:B-12---:R1:W2:Y:S01]  /*c9b0*/  LDS R65, [R160+0x2d00] ;  /* 0x002d0000a0417984 */ /* 0x0062a20000000800 */
[----:B------:R-:W-:Y:S01]  /*c9c0*/  BSSY B0, `(.L_x_4435) ;  /* 0x0000006000007945 */ /* 0x000fe20003800000 */
[----:B------:R-:W-:Y:S02]  /*c9d0*/  IADD3 R143, R92, 0x480, RZ ;  /* 0x000004805c8f7810 */ /* 0x000fe40007ffe0ff */
[----:B0-----:R-:W-:Y:S02]  /*c9e0*/  LEA.HI.SX32 R158, R145, R92, 0x1b ;  /* 0x0000005c919e7211 */ /* 0x001fe400078fdaff */
[----:B------:R-:W-:Y:S01]  /*c9f0*/  LEA R147, R64, R91, 0x2 ;  /* 0x0000005b40937211 */ /* 0x000fe200078e10ff */
[----:B------:R-:W-:Y:S06]  /*ca00*/  @!P1 BRA `(.L_x_4436) ;  /* 0x0000000000049947 */ /* 0x000fec0003800000 */
[----:B--2---:R0:W-:Y:S02]  /*ca10*/  REDG.E.ADD.F32.FTZ.RN.STRONG.GPU desc[UR28][R2.64+-0x3400], R65 ;  /* 0xffcc0041020079a6 */ /* 0x0041e4000c10f39c */
.L_x_4436:
[----:B------:R-:W-:Y:S05]  /*ca20*/  BSYNC B0 ;  /* 0x0000000000007941 */ /* 0x000fea0003800000 */
.L_x_4435:
[----:B0-2---:R0:W2:Y:S01]  /*ca30*/  LDS R65, [R147+0x2f00] ;  /* 0x002f000093417984 */ /* 0x0050a20000000800 */
[----:B------:R-:W-:Y:S01]  /*ca40*/  BSSY B0, `(.L_x_4437) ;  /* 0x0000006000007945 */ /* 0x000fe20003800000 */
[----:B------:R-:W-:Y:S02]  /*ca50*/  LEA.HI.SX32 R64, R143, R92, 0x1b ;  /* 0x0000005c8f407211 */ /* 0x000fe400078fdaff */
[----:B------:R-:W-:Y:S02]  /*ca60*/  IADD3 R145, R92, 0x500, RZ ;  /* 0x000005005c917810 */ /* 0x000fe40007ffe0ff */
[----:B------:R-:W-:Y:S01]  /*ca70*/  LEA R143, R158, R91, 0x2 ;  /* 0x0000005b9e8f7211 */ /* 0x000fe200078e10ff */
[----:B------:R-:W-:Y:S06]  /*ca80*/  @!P2 BRA `(.L_x_4438) ;  /* 0x000000000004a947 */ /* 0x000fec0003800000 */
[----:B--2---:R3:W-:Y:S02]  /*ca90*/  REDG.E.ADD.F32.FTZ.RN.STRONG.GPU desc[UR28][R2.64+-0x3200], R65 ;  /* 0xffce0041020079a6 */ /* 0x0047e4000c10f39c */
.L_x_4438:
[----:B------:R-:W-:Y:S05]  /*caa0*/  BSYNC B0 ;  /* 0x0000000000007941 */ /* 0x000fea0003800000 */
.L_x_4437:
[----:B--23--:R2:W3:Y:S01]  /*cab0*/  LDS R65, [R143+0x3100] ;  /* 0x003100008f417984 */ /* 0x00c4e20000000800 */
[----:B------:R-:W-:Y:S01]  /*cac0*/  BSSY B0, `(.L_x_4439) ;  /* 0x0000005000007945 */ /* 0x000fe20003800000 */
[----:B------:R-:W-:Y:S02]  /*cad0*/  LEA.HI.SX32 R158, R145, R92, 0x1b ;  /* 0x0000005c919e7211 */ /* 0x000fe400078fdaff */
[----:B------:R-:W-:Y:S01]  /*cae0*/  LEA R64, R64, R91, 0x2 ;  /* 0x0000005b40407211 */ /* 0x000fe200078e10ff */
[----:B------:R-:W-:Y:S06]  /*caf0*/  @!P3 BRA `(.L_x_4440) ;  /* 0x000000000004b947 */ /* 0x000fec0003800000 */
[----:B---3--:R3:W-:Y:S02]  /*cb00*/  REDG.E.ADD.F32.FTZ.RN.STRONG.GPU desc[UR28][R2.64+-0x3000], R65 ;  /* 0xffd00041020079a6 */ /* 0x0087e4000c10f39c */
.L_x_4440:
[----:B------:R-:W-:Y:S05]  /*cb10*/  BSYNC B0 ;  /* 0x0000000000007941 */ /* 0x000fea0003800000 */
.L_x_4439:
[----:B---3--:R3:W0:Y:S01]  /*cb20*/  LDS R65, [R64+0x3300] ;  /* 0x0033000040417984 */ /* 0x0086220000000800 */
[----:B------:R-:W-:Y:S01]  /*cb30*/  BSSY B0, `(.L_x_4441) ;  /* 0x0000004000007945 */ /* 0x000fe20003800000 */
[----:B------:R-:W-:-:S03]  /*cb40*/  LEA R158, R158, R91, 0x2 ;  /* 0x0000005b9e9e7211 */ /* 0x000fc600078e10ff */
[----:B------:R-:W-:Y:S05]  /*cb50*/  @!P4 BRA `(.L_x_4442) ;  /* 0x000000000004c947 */ /* 0x000fea0003800000 */
[----:B0-----:R0:W-:Y:S02]  /*cb60*/  REDG.E.ADD.F32.FTZ.RN.STRONG.GPU desc[UR28][R2.64+-0x2e00], R65 ;  /* 0xffd20041020079a6 */ /* 0x0011e4000c10f39c */
.L_x_4442:
[----:B------:R-:W-:Y:S05]  /*cb70*/  BSYNC B0 ;  /* 0x0000000000007941 */ /* 0x000fea0003800000 */
.L_x_4441:
[----:B0-----:R0:W0:Y:S01]  /*cb80*/  LDS R65, [R158+0x3500] ;  /* 0x003500009e417984 */ /* 0x0010220000000800 */
[----:B------:R-:W-:Y:S01]  /*cb90*/  BSSY B0, `(.L_x_4443) ;  /* 0x0000005000007945 */ /* 0x000fe20003800000 */
[C---:B--2---:R-:W-:Y:S02]  /*cba0*/  IADD3 R143, R92.reuse, 0x580, RZ ;  /* 0x000005805c8f7810 */ /* 0x044fe40007ffe0ff */
[----:B------:R-:W-:Y:S01]  /*cbb0*/  IADD3 R145, R92, 0x600, RZ ;  /* 0x000006005c917810 */ /* 0x000fe20007ffe0ff */
[----:B------:R-:W-:Y:S06]  /*cbc0*/  @!P5 BRA `(.L_x_4444) ;  /* 0x000000000004d947 */ /* 0x000fec0003800000 */
[----:B0-----:R2:W-:Y:S02]  /*cbd0*/  REDG.E.ADD.F32.FTZ.RN.STRONG.GPU desc[UR28][R2.64+-0x2c00], R65 ;  /* 0xffd40041020079a6 */ /* 0x0015e4000c10f39c */
.L_x_4444:
[----:B------:R-:W-:Y:S05]  /*cbe0*/  BSYNC B0 ;  /* 0x0000000000007941 */ /* 0x000fea0003800000 */
.L_x_4443:
        /* <DEDUP_REMOVED lines=18> */
.L_x_4446:
[----:B------:R-:W-:Y:S05]  /*cd10*/  BSYNC B0 ;  /* 0x0000000000007941 */ /* 0x000fea0003800000 */
.L_x_4445:
[----:B01----:R0:W1:Y:S01]  /*cd20*/  LDS R65, [R158+0x3900] ;  /* 0x003900009e417984 */ /* 0x0030620000000800 */
[----:B------:R-:W-:Y:S01]  /*cd30*/  BSSY B0, `(.L_x_4447) ;  /* 0x0000006000007945 */ /* 0x000fe20003800000 */
[----:B------:R-:W-:Y:S02]  /*cd40*/  IADD3 R145, R92, 0x780, RZ ;  /* 0x000007805c917810 */ /* 0x000fe40007ffe0ff */
[----:B------:R-:W-:Y:S02]  /*cd50*/  LEA.HI.SX32 R64, R143, R92, 0x1b ;  /* 0x0000005c8f407211 */ /* 0x000fe400078fdaff */
[----:B------:R-:W-:Y:S01]  /*cd60*/  LEA R160, R160, R91, 0x2 ;  /* 0x0000005ba0a07211 */ /* 0x000fe200078e10ff */
[----:B------:R-:W-:Y:S06]  /*cd70*/  @!P0 BRA `(.L_x_4448) ;  /* 0x0000000000048947 */ /* 0x000fec0003800000 */
[----:B-1----:R2:W-:Y:S02]  /*cd80*/  REDG.E.ADD.F32.FTZ.RN.STRONG.GPU desc[UR28][R2.64+-0x2800], R65 ;  /* 0xffd80041020079a6 */ /* 0x0025e4000c10f39c */
.L_x_4448:
[----:B------:R-:W-:Y:S05]  /*cd90*/  BSYNC B0 ;  /* 0x0000000000007941 */ /* 0x000fea0003800000 */
.L_x_4447:
[----:B-12---:R1:W2:Y:S01]  /*cda0*/  LDS R65, [R160+0x3b00] ;  /* 0x003b0000a0417984 */ /* 0x0062a20000000800 */
[----:B------:R-:W-:Y:S01]  /*cdb0*/  BSSY B0, `(.L_x_4449) ;  /* 0x0000006000007945 */ /* 0x000fe20003800000 */
[----:B------:R-:W-:Y:S02]  /*cdc0*/  IADD3 R143, R92, 0x800, RZ ;  /* 0x000008005c8f7810 */ /* 0x000fe40007ffe0ff */
[----:B0-----:R-:W-:Y:S02]  /*cdd0*/  LEA.HI.SX32 R158, R145, R92, 0x1b ;  /* 0x0000005c919e7211 */ /* 0x001fe400078fdaff */
[----:B------:R-:W-:Y:S01]  /*cde0*/  LEA R147, R64, R91, 0x2 ;  /* 0x0000005b40937211 */ /* 0x000fe200078e10ff */
[----:B------:R-:W-:Y:S06]  /*cdf0*/  @!P1 BRA `(.L_x_4450) ;  /* 0x0000000000049947 */ /* 0x000fec0003800000 */
[----:B--2---:R0:W-:Y:S02]  /*ce00*/  REDG.E.ADD.F32.FTZ.RN.STRONG.GPU desc[UR28][R2.64+-0x2600], R65 ;  /* 0xffda0041020079a6 */ /* 0x0041e4000c10f39c */
.L_x_4450:
[----:B------:R-:W-:Y:S05]  /*ce10*/  BSYNC B0 ;  /* 0x0000000000007941 */ /* 0x000fea0003800000 */
.L_x_4449:
[----:B0-2---:R0:W2:Y:S01]  /*ce20*/  LDS R65, [R147+0x3d00] ;  /* 0x003d000093417984 */ /* 0x0050a20000000800 */
[----:B------:R-:W-:Y:S01]  /*ce30*/  BSSY B0, `(.L_x_4451) ;  /* 0x0000006000007945 */ /* 0x000fe20003800000 */
[----:B------:R-:W-:Y:S02]  /*ce40*/  LEA.HI.SX32 R64, R143, R92, 0x1b ;  /* 0x0000005c8f407211 */ /* 0x000fe400078fdaff */
[----:B------:R-:W-:Y:S02]  /*ce50*/  IADD3 R145, R92, 0x880, RZ ;  /* 0x000008805c917810 */ /* 0x000fe40007ffe0ff */
[----:B------:R-:W-:Y:S01]  /*ce60*/  LEA R143, R158, R91, 0x2 ;  /* 0x0000005b9e8f7211 */ /* 0x000fe200078e10ff */
[----:B------:R-:W-:Y:S06]  /*ce70*/  @!P2 BRA `(.L_x_4452) ;  /* 0x000000000004a947 */ /* 0x000fec0003800000 */
[----:B--2---:R3:W-:Y:S02]  /*ce80*/  REDG.E.ADD.F32.FTZ.RN.STRONG.GPU desc[UR28][R2.64+-0x2400], R65 ;  /* 0xffdc0041020079a6 */ /* 0x0047e4000c10f39c */
.L_x_4452:
[----:B------:R-:W-:Y:S05]  /*ce90*/  BSYNC B0 ;  /* 0x0000000000007941 */ /* 0x000fea0003800000 */
.L_x_4451:
[----:B--23--:R2:W3:Y:S01]  /*cea0*/  LDS R65, [R143+0x3f00] ;  /* 0x003f00008f417984 */ /* 0x00c4e20000000800 */
[----:B------:R-:W-:Y:S01]  /*ceb0*/  BSSY B0, `(.L_x_4453) ;  /* 0x0000005000007945 */ /* 0x000fe20003800000 */
[----:B------:R-:W-:Y:S02]  /*cec0*/  LEA.HI.SX32 R158, R145, R92, 0x1b ;  /* 0x0000005c919e7211 */ /* 0x000fe400078fdaff */
[----:B------:R-:W-:Y:S01]  /*ced0*/  LEA R64, R64, R91, 0x2 ;  /* 0x0000005b40407211 */ /* 0x000fe200078e10ff */
[----:B------:R-:W-:Y:S06]  /*cee0*/  @!P3 BRA `(.L_x_4454) ;  /* 0x000000000004b947 */ /* 0x000fec0003800000 */
[----:B---3--:R3:W-:Y:S02]  /*cef0*/  REDG.E.ADD.F32.FTZ.RN.STRONG.GPU desc[UR28][R2.64+-0x2200], R65 ;  /* 0xffde0041020079a6 */ /* 0x0087e4000c10f39c */
.L_x_4454:
[----:B------:R-:W-:Y:S05]  /*cf00*/  BSYNC B0 ;  /* 0x0000000000007941 */ /* 0x000fea0003800000 */
.L_x_4453:
[----:B---3--:R3:W0:Y:S01]  /*cf10*/  LDS R65, [R64+0x4100] ;  /* 0x0041000040417984 */ /* 0x0086220000000800 */
[----:B------:R-:W-:Y:S01]  /*cf20*/  BSSY B0, `(.L_x_4455) ;  /* 0x0000004000007945 */ /* 0x000fe20003800000 */
[----:B------:R-:W-:-:S03]  /*cf30*/  LEA R158, R158, R91, 0x2 ;  /* 0x0000005b9e9e7211 */ /* 0x000fc600078e10ff */
[----:B------:R-:W-:Y:S05]  /*cf40*/  @!P4 BRA `(.L_x_4456) ;  /* 0x000000000004c947 */ /* 0x000fea0003800000 */
[----:B0-----:R0:W-:Y:S02]  /*cf50*/  REDG.E.ADD.F32.FTZ.RN.STRONG.GPU desc[UR28][R2.64+-0x2000], R65 ;  /* 0xffe00041020079a6 */ /* 0x0011e4000c10f39c */
.L_x_4456:
[----:B------:R-:W-:Y:S05]  /*cf60*/  BSYNC B0 ;  /* 0x0000000000007941 */ /* 0x000fea0003800000 */
.L_x_4455:
[----:B0-----:R0:W0:Y:S01]  /*cf70*/  LDS R65, [R158+0x4300] ;  /* 0x004300009e417984 */ /* 0x0010220000000800 */
[----:B------:R-:W-:Y:S01]  /*cf80*/  BSSY B0, `(.L_x_4457) ;  /* 0x0000005000007945 */ /* 0x000fe20003800000 */
[C---:B--2---:R-:W-:Y:S02]  /*cf90*/  IADD3 R143, R92.reuse, 0x900, RZ ;  /* 0x000009005c8f7810 */ /* 0x044fe40007ffe0ff */
[----:B------:R-:W-:Y:S01]  /*cfa0*/  IADD3 R145, R92, 0x980, RZ ;  /* 0x000009805c917810 */ /* 0x000fe20007ffe0ff */
[----:B------:R-:W-:Y:S06]  /*cfb0*/  @!P5 BRA `(.L_x_4458) ;  /* 0x000000000004d947 */ /* 0x000fec0003800000 */
[----:B0-----:R2:W-:Y:S02]  /*cfc0*/  REDG.E.ADD.F32.FTZ.RN.STRONG.GPU desc[UR28][R2.64+-0x1e00], R65 ;  /* 0xffe20041020079a6 */ /* 0x0015e4000c10f39c */
.L_x_4458:
[----:B------:R-:W-:Y:S05]  /*cfd0*/  BSYNC B0 ;  /* 0x0000000000007941 */ /* 0x000fea0003800000 */
.L_x_4457:
        /* <DEDUP_REMOVED lines=18> */
.L_x_4460:
[----:B------:R-:W-:Y:S05]  /*d100*/  BSYNC B0 ;  /* 0x0000000000007941 */ /* 0x000fea0003800000 */
.L_x_4459:
[----:B01----:R0:W1:Y:S01]  /*d110*/  LDS R65, [R158+0x4700] ;  /* 0x004700009e417984 */ /* 0x0030620000000800 */
[----:B------:R-:W-:Y:S01]  /*d120*/  BSSY B0, `(.L_x_4461) ;  /* 0x0000006000007945 */ /* 0x000fe20003800000 */
[----:B------:R-:W-:Y:S02]  /*d130*/  IADD3 R145, R92, 0xb00, RZ ;  /* 0x00000b005c917810 */ /* 0x000fe40007ffe0ff */
[----:B------:R-:W-:Y:S02]  /*d140*/  LEA.HI.SX32 R64, R143, R92, 0x1b ;  /* 0x0000005c8f407211 */ /* 0x000fe400078fdaff */
[----:B------:R-:W-:Y:S01]  /*d150*/  LEA R160, R160, R91, 0x2 ;  /* 0x0000005ba0a07211 */ /* 0x000fe200078e10ff */
[----:B------:R-:W-:Y:S06]  /*d160*/  @!P0 BRA `(.L_x_4462) ;  /* 0x0000000000048947 */ /* 0x000fec0003800000 */
[----:B-1----:R2:W-:Y:S02]  /*d170*/  REDG.E.ADD.F32.FTZ.RN.STRONG.GPU desc[UR28][R2.64+-0x1a00], R65 ;  /* 0xffe60041020079a6 */ /* 0x0025e4000c10f39c */
.L_x_4462:
[----:B------:R-:W-:Y:S05]  /*d180*/  BSYNC B0 ;  /* 0x0000000000007941 */ /* 0x000fea0003800000 */
.L_x_4461:
[----:B-12---:R1:W2:Y:S01]  /*d190*/  LDS R65, [R160+0x4900] ;  /* 0x00490000a0417984 */ /* 0x0062a20000000800 */
[----:B------:R-:W-:Y:S01]  /*d1a0*/  BSSY B0, `(.L_x_4463) ;  /* 0x0000006000007945 */ /* 0x000fe20003800000 */
[----:B------:R-:W-:Y:S02]  /*d1b0*/  IADD3 R143, R92, 0xb80, RZ ;  /* 0x00000b805c8f7810 */ /* 0x000fe40007ffe0ff */
[----:B0-----:R-:W-:Y:S02]  /*d1c0*/  LEA.HI.SX32 R158, R145, R92, 0x1b ;  /* 0x0000005c919e7211 */ /* 0x001fe400078fdaff */
[----:B------:R-:W-:Y:S01]  /*d1d0*/  LEA R147, R64, R91, 0x2 ;  /* 0x0000005b40937211 */ /* 0x000fe200078e10ff */
[----:B------:R-:W-:Y:S06]  /*d1e0*/  @!P1 BRA `(.L_x_4464) ;  /* 0x0000000000049947 */ /* 0x000fec0003800000 */
[----:B--2---:R0:W-:Y:S02]  /*d1f0*/  REDG.E.ADD.F32.FTZ.RN.STRONG.GPU desc[UR28][R2.64+-0x1800], R65 ;  /* 0xffe80041020079a6 */ /* 0x0041e4000c10f39c */
.L_x_4464:
[----:B------:R-:W-:Y:S05]  /*d200*/  BSYNC B0 ;  /* 0x0000000000007941 */ /* 0x000fea0003800000 */
.L_x_4463:
[----:B0-2---:R0:W2:Y:S01]  /*d210*/  LDS R65, [R147+0x4b00] ;  /* 0x004b000093417984 */ /* 0x0050a20000000800 */
[----:B------:R-:W-:Y:S01]  /*d220*/  BSSY B0, `(.L_x_4465) ;  /* 0x0000006000007945 */ /* 0x000fe20003800000 */
[----:B------:R-:W-:Y:S02]  /*d230*/  LEA.HI.SX32 R64, R143, R92, 0x1b ;  /* 0x0000005c8f407211 */ /* 0x000fe400078fdaff */
[----:B------:R-:W-:Y:S02]  /*d240*/  IADD3 R145, R92, 0xc00, RZ ;  /* 0x00000c005c917810 */ /* 0x000fe40007ffe0ff */
[----:B------:R-:W-:Y:S01]  /*d250*/  LEA R143, R158, R91, 0x2 ;  /* 0x0000005b9e8f7211 */ /* 0x000fe200078e10ff */
[----:B------:R-:W-:Y:S06]  /*d260*/  @!P2 BRA `(.L_x_4466) ;  /* 0x000000000004a947 */ /* 0x000fec0003800000 */
[----:B--2---:R3:W-:Y:S02]  /*d270*/  REDG.E.ADD.F32.FTZ.RN.STRONG.GPU desc[UR28][R2.64+-0x1600], R65 ;  /* 0xffea0041020079a6 */ /* 0x0047e4000c10f39c */
.L_x_4466:
[----:B------:R-:W-:Y:S05]  /*d280*/  BSYNC B0 ;  /* 0x0000000000007941 */ /* 0x000fea0003800000 */
.L_x_4465:
[----:B--23--:R2:W3:Y:S01]  /*d290*/  LDS R65, [R143+0x4d00] ;  /* 0x004d00008f417984 */ /* 0x00c4e20000000800 */
[----:B------:R-:W-:Y:S01]  /*d2a0*/  BSSY B0, `(.L_x_4467) ;  /* 0x0000005000007945 */ /* 0x000fe20003800000 */
[----:B------:R-:W-:Y:S02]  /*d2b0*/  LEA.HI.SX32 R158, R145, R92, 0x1b ;  /* 0x0000005c919e7211 */ /* 0x000fe400078fdaff */
[----:B------:R-:W-:Y:S01]  /*d2c0*/  LEA R64, R64, R91, 0x2 ;  /* 0x0000005b40407211 */ /* 0x000fe200078e10ff */
[----:B------:R-:W-:Y:S06]  /*d2d0*/  @!P3 BRA `(.L_x_4468) ;  /* 0x000000000004b947 */ /* 0x000fec0003800000 */
[----:B---3--:R3:W-:Y:S02]  /*d2e0*/  REDG.E.ADD.F32.FTZ.RN.STRONG.GPU desc[UR28][R2.64+-0x1400], R65 ;  /* 0xffec0041020079a6 */ /* 0x0087e4000c10f39c */
.L_x_4468:
[----:B------:R-:W-:Y:S05]  /*d2f0*/  BSYNC B0 ;  /* 0x0000000000007941 */ /* 0x000fea0003800000 */
.L_x_4467:
[----:B---3--:R3:W0:Y:S01]  /*d300*/  LDS R65, [R64+0x4f00] ;  /* 0x004f000040417984 */ /* 0x0086220000000800 */
[----:B------:R-:W-:Y:S01]  /*d310*/  BSSY B0, `(.L_x_4469) ;  /* 0x0000004000007945 */ /* 0x000fe20003800000 */
[----:B------:R-:W-:-:S03]  /*d320*/  LEA R158, R158, R91, 0x2 ;  /* 0x0000005b9e9e7211 */ /* 0x000fc600078e10ff */
[----:B------:R-:W-:Y:S05]  /*d330*/  @!P4 BRA `(.L_x_4470) ;  /* 0x000000000004c947 */ /* 0x000fea0003800000 */
[----:B0-----:R0:W-:Y:S02]  /*d340*/  REDG.E.ADD.F32.FTZ.RN.STRONG.GPU desc[UR28][R2.64+-0x1200], R65 ;  /* 0xffee0041020079a6 */ /* 0x0011e4000c10f39c */
.L_x_4470:
[----:B------:R-:W-:Y:S05]  /*d350*/  BSYNC B0 ;  /* 0x0000000000007941 */ /* 0x000fea0003800000 */
.L_x_4469:
[----:B0-----:R0:W0:Y:S01]  /*d360*/  LDS R65, [R158+0x5100] ;  /* 0x005100009e417984 */ /* 0x0010220000000800 */
[----:B------:R-:W-:Y:S01]  /*d370*/  BSSY B0, `(.L_x_4471) ;  /* 0x0000005000007945 */ /* 0x000fe20003800000 */
[C---:B--2---:R-:W-:Y:S02]  /*d380*/  IADD3 R143, R92.reuse, 0xc80, RZ ;  /* 0x00000c805c8f7810 */ /* 0x044fe40007ffe0ff */
[----:B------:R-:W-:Y:S01]  /*d390*/  IADD3 R145, R92, 0xd00, RZ ;  /* 0x00000d005c917810 */ /* 0x000fe20007ffe0ff */
[----:B------:R-:W-:Y:S06]  /*d3a0*/  @!P5 BRA `(.L_x_4472) ;  /* 0x000000000004d947 */ /* 0x000fec0003800000 */
[----:B0-----:R2:W-:Y:S02]  /*d3b0*/  REDG.E.ADD.F32.FTZ.RN.STRONG.GPU desc[UR28][R2.64+-0x1000], R65 ;  /* 0xfff00041020079a6 */ /* 0x0015e4000c10f39c */
.L_x_4472:
[----:B------:R-:W-:Y:S05]  /*d3c0*/  BSYNC B0 ;  /* 0x0000000000007941 */ /* 0x000fea0003800000 */
.L_x_4471:
        /* <DEDUP_REMOVED lines=18> */
.L_x_4474:
[----:B------:R-:W-:Y:S05]  /*d4f0*/  BSYNC B0 ;  /* 0x0000000000007941 */ /* 0x000fea0003800000 */
.L_x_4473:
[----:B01----:R0:W1:Y:S01]  /*d500*/  LDS R65, [R158+0x5500] ;  /* 0x005500009e417984 */ /* 0x0030620000000800 */
[----:B------:R-:W-:Y:S01]  /*d510*/  BSSY B0, `(.L_x_4475) ;  /* 0x0000006000007945 */ /* 0x000fe20003800000 */
[----:B------:R-:W-:Y:S02]  /*d520*/  IADD3 R145, R92, 0xe80, RZ ;  /* 0x00000e805c917810 */ /* 0x000fe40007ffe0ff */
[----:B------:R-:W-:Y:S02]  /*d530*/  LEA.HI.SX32 R64, R143, R92, 0x1b ;  /* 0x0000005c8f407211 */ /* 0x000fe400078fdaff */
[----:B------:R-:W-:Y:S01]  /*d540*/  LEA R160, R160, R91, 0x2 ;  /* 0x0000005ba0a07211 */ /* 0x000fe200078e10ff */
[----:B------:R-:W-:Y:S06]  /*d550*/  @!P0 BRA `(.L_x_4476) ;  /* 0x0000000000048947 */ /* 0x000fec0003800000 */
[----:B-1----:R2:W-:Y:S02]  /*d560*/  REDG.E.ADD.F32.FTZ.RN.STRONG.GPU desc[UR28][R2.64+-0xc00], R65 ;  /* 0xfff40041020079a6 */ /* 0x0025e4000c10f39c */
.L_x_4476:
[----:B------:R-:W-:Y:S05]  /*d570*/  BSYNC B0 ;  /* 0x0000000000007941 */ /* 0x000fea0003800000 */
.L_x_4475:
[----:B-12---:R1:W2:Y:S01]  /*d580*/  LDS R65, [R160+0x5700] ;  /* 0x00570000a0417984 */ /* 0x0062a20000000800 */
[----:B------:R-:W-:Y:S01]  /*d590*/  BSSY B0, `(.L_x_4477) ;  /* 0x0000006000007945 */ /* 0x000fe20003800000 */
[----:B------:R-:W-:Y:S02]  /*d5a0*/  IADD3 R143, R92, 0xf00, RZ ;  /* 0x00000f005c8f7810 */ /* 0x000fe40007ffe0ff */
[----:B------:R-:W-:Y:S02]  /*d5b0*/  LEA.HI.SX32 R66, R145, R92, 0x1b ;  /* 0x0000005c91427211 */ /* 0x000fe400078fdaff */
[----:B------:R-:W-:Y:S01]  /*d5c0*/  LEA R147, R64, R91, 0x2 ;  /* 0x0000005b40937211 */ /* 0x000fe200078e10ff */
[----:B------:R-:W-:Y:S06]  /*d5d0*/  @!P1 BRA `(.L_x_4478) ;  /* 0x0000000000049947 */ /* 0x000fec0003800000 */
[----:B--2---:R3:W-:Y:S02]  /*d5e0*/  REDG.E.ADD.F32.FTZ.RN.STRONG.GPU desc[UR28][R2.64+-0xa00], R65 ;  /* 0xfff60041020079a6 */ /* 0x0047e4000c10f39c */
.L_x_4478:
[----:B------:R-:W-:Y:S05]  /*d5f0*/  BSYNC B0 ;  /* 0x0000000000007941 */ /* 0x000fea0003800000 */
.L_x_4477:
[----:B--23--:R2:W3:Y:S01]  /*d600*/  LDS R65, [R147+0x5900] ;  /* 0x0059000093417984 */ /* 0x00c4e20000000800 */
[----:B------:R-:W-:Y:S01]  /*d610*/  BSSY B0, `(.L_x_4479) ;  /* 0x0000006000007945 */ /* 0x000fe20003800000 */
[----:B------:R-:W-:Y:S02]  /*d620*/  LEA.HI.SX32 R64, R143, R92, 0x1b ;  /* 0x0000005c8f407211 */ /* 0x000fe400078fdaff */
[----:B------:R-:W-:Y:S02]  /*d630*/  IADD3 R145, R92, 0xf80, RZ ;  /* 0x00000f805c917810 */ /* 0x000fe40007ffe0ff */
[----:B------:R-:W-:Y:S01]  /*d640*/  LEA R143, R66, R91, 0x2 ;  /* 0x0000005b428f7211 */ /* 0x000fe200078e10ff */
[----:B------:R-:W-:Y:S06]  /*d650*/  @!P2 BRA `(.L_x_4480) ;  /* 0x000000000004a947 */ /* 0x000fec0003800000 */
[----:B---3--:R3:W-:Y:S02]  /*d660*/  REDG.E.ADD.F32.FTZ.RN.STRONG.GPU desc[UR28][R2.64+-0x800], R65 ;  /* 0xfff80041020079a6 */ /* 0x0087e4000c10f39c */
.L_x_4480:
[----:B------:R-:W-:Y:S05]  /*d670*/  BSYNC B0 ;  /* 0x0000000000007941 */ /* 0x000fea0003800000 */
.L_x_4479:
[----:B---3--:R3:W0:Y:S01]  /*d680*/  LDS R65, [R143+0x5b00] ;  /* 0x005b00008f417984 */ /* 0x0086220000000800 */
[----:B------:R-:W-:Y:S01]  /*d690*/  BSSY B0, `(.L_x_4481) ;  /* 0x0000006000007945 */ /* 0x000fe20003800000 */
[----:B------:R-:W-:Y:S01]  /*d6a0*/  LEA.HI.SX32 R66, R145, R92, 0x1b ;  /* 0x0000005c91427211 */ /* 0x000fe200078fdaff */
[----:B------:R-:W-:Y:S01]  /*d6b0*/  FMUL.FTZ R71, R231, R71 ;  /* 0x00000047e7477220 */ /* 0x000fe20000410000 */
[----:B------:R-:W-:Y:S01]  /*d6c0*/  LEA R64, R64, R91, 0x2 ;  /* 0x0000005b40407211 */ /* 0x000fe200078e10ff */
[----:B------:R-:W-:Y:S06]  /*d6d0*/  @!P3 BRA `(.L_x_4482) ;  /* 0x000000000004b947 */ /* 0x000fec0003800000 */
[----:B0-----:R0:W-:Y:S02]  /*d6e0*/  REDG.E.ADD.F32.FTZ.RN.STRONG.GPU desc[UR28][R2.64+-0x600], R65 ;  /* 0xfffa0041020079a6 */ /* 0x0011e4000c10f39c */
.L_x_4482:
[----:B------:R-:W-:Y:S05]  /*d6f0*/  BSYNC B0 ;  /* 0x0000000000007941 */ /* 0x000fea0003800000 */
.L_x_4481:
[----:B0-----:R0:W0:Y:S01]  /*d700*/  LDS R65, [R64+0x5d00] ;  /* 0x005d000040417984 */ /* 0x0010220000000800 */
[----:B------:R-:W-:Y:S01]  /*d710*/  BSSY B0, `(.L_x_4483) ;  /* 0x0000005000007945 */ /* 0x000fe20003800000 */
[----:B------:R-:W-:Y:S01]  /*d720*/  LEA R66, R66, R91, 0x2 ;  /* 0x0000005b42427211 */ /* 0x000fe200078e10ff */
[----:B------:R-:W-:Y:S02]  /*d730*/  FFMA.FTZ R158, R216, R154, R71 ;  /* 0x0000009ad89e7223 */ /* 0x000fe40000010047 */
[----:B------:R-:W-:Y:S05]  /*d740*/  @!P4 BRA `(.L_x_4484) ;  /* 0x000000000004c947 */ /* 0x000fea0003800000 */
[----:B0-----:R0:W-:Y:S02]  /*d750*/  REDG.E.ADD.F32.FTZ.RN.STRONG.GPU desc[UR28][R2.64+-0x400], R65 ;  /* 0xfffc0041020079a6 */ /* 0x0011e4000c10f39c */
.L_x_4484:
[----:B------:R-:W-:Y:S05]  /*d760*/  BSYNC B0 ;  /* 0x0000000000007941 */ /* 0x000fea0003800000 */
.L_x_4483:
[----:B0-----:R0:W0:Y:S01]  /*d770*/  LDS R65, [R66+0x5f00] ;  /* 0x005f000042417984 */ /* 0x0010220000000800 */
[----:B------:R-:W-:Y:S01]  /*d780*/  BSSY B0, `(.L_x_4485) ;  /* 0x0000004000007945 */ /* 0x000fe20003800000 */
[----:B------:R-:W-:-:S03]  /*d790*/  FADD.FTZ R64, R67, R158 ;  /* 0x0000009e43407221 */ /* 0x000fc60000010000 */
[----:B------:R-:W-:Y:S05]  /*d7a0*/  @!P5 BRA `(.L_x_4486) ;  /* 0x000000000004d947 */ /* 0x000fea0003800000 */
[----:B0-----:R0:W-:Y:S02]  /*d7b0*/  REDG.E.ADD.F32.FTZ.RN.STRONG.GPU desc[UR28][R2.64+-0x200], R65 ;  /* 0xfffe0041020079a6 */ /* 0x0011e4000c10f39c */
.L_x_4486:
[----:B------:R-:W-:Y:S05]  /*d7c0*/  BSYNC B0 ;  /* 0x0000000000007941 */ /* 0x000fea0003800000 */
.L_x_4485:
[----:B---3--:R-:W3:Y:S01]  /*d7d0*/  LDL R143, [R1+0x24] ;  /* 0x00002400018f7983 */ /* 0x008ee20000100800 */
[----:B0-----:R-:W-:Y:S01]  /*d7e0*/  MOV R65, R97 ;  /* 0x0000006100417202 */ /* 0x001fe20000000f00 */
[----:B------:R-:W-:Y:S01]  /*d7f0*/  FMUL.FTZ R231, R231, R118 ;  /* 0x00000076e7e77220 */ /* 0x000fe20000410000 */
[----:B------:R-:W-:Y:S01]  /*d800*/  MOV R66, R177 ;  /* 0x000000b100427202 */ /* 0x000fe20000000f00 */
[----:B------:R-:W0:Y:S01]  /*d810*/  S2R R145, SR_LANEID ;  /* 0x0000000000917919 */ /* 0x000e220000000000 */
[----:B------:R-:W-:Y:S01]  /*d820*/  MOV R67, R179 ;  /* 0x000000b300437202 */ /* 0x000fe20000000f00 */
[----:B------:R-:W-:Y:S01]  /*d830*/  FMUL.FTZ R116, R203, R116 ;  /* 0x00000074cb747220 */ /* 0x000fe20000410000 */
[----:B------:R-:W-:Y:S01]  /*d840*/  FMUL.FTZ R115, R202, R115 ;  /* 0x00000073ca737220 */ /* 0x000fe20000410000 */
[----:B------:R-:W5:Y:S01]  /*d850*/  SHFL.DOWN PT, R2, R97, 0x1, 0x1f ;  /* 0x08201f0061027f89 */ /* 0x000f6200000e0000 */
[----:B------:R-:W-:Y:S01]  /*d860*/  ISETP.NE.AND P2, PT, R92, RZ, PT ;  /* 0x000000ff5c00720c */ /* 0x000fe20003f45270 */
[----:B------:R-:W-:Y:S01]  /*d870*/  FFMA.FTZ R141, R141, R114, R116 ;  /* 0x000000728d8d7223 */ /* 0x000fe20000010074 */
[----:B------:R-:W-:Y:S01]  /*d880*/  FFMA.FTZ R112, R230, R112, R115 ;  /* 0x00000070e6707223 */ /* 0x000fe20000010073 */
[----:B------:R-:W1:Y:S01]  /*d890*/  SHFL.DOWN PT, R71, R177, 0x1, 0x1f ;  /* 0x08201f00b1477f89 */ /* 0x000e6200000e0000 */
[----:B------:R-:W-:Y:S01]  /*d8a0*/  FMUL.FTZ R113, R200, R113 ;  /* 0x00000071c8717220 */ /* 0x000fe20000410000 */
[----:B------:R-:W-:Y:S01]  /*d8b0*/  FFMA.FTZ R4, R4, R189, R141 ;  /* 0x000000bd04047223 */ /* 0x000fe2000001008d */
[----:B------:R-:W-:Y:S01]  /*d8c0*/  FFMA.FTZ R112, R5, R94, R112 ;  /* 0x0000005e05707223 */ /* 0x000fe20000010070 */
[----:B------:R-:W2:Y:S01]  /*d8d0*/  SHFL.DOWN PT, R158, R179, 0x1, 0x1f ;  /* 0x08201f00b39e7f89 */ /* 0x000ea200000e0000 */
[----:B------:R-:W-:Y:S01]  /*d8e0*/  FMUL.FTZ R201, R201, R110 ;  /* 0x0000006ec9c97220 */ /* 0x000fe20000410000 */
[----:B------:R-:W-:Y:S01]  /*d8f0*/  FADD.FTZ R15, R4, R15 ;  /* 0x0000000f040f7221 */ /* 0x000fe20000010000 */
        /* <DEDUP_REMOVED lines=30> */
[----:B-----5:R-:W-:Y:S01]  /*dae0*/  @!P0 FADD.FTZ R65, R65, R2 ;  /* 0x0000000241418221 */ /* 0x020fe20000010000 */
[----:B-1----:R-:W-:Y:S01]  /*daf0*/  @!P0 FADD.FTZ R66, R66, R71 ;  /* 0x0000004742428221 */ /* 0x002fe20000010000 */
[----:B--2---:R-:W-:Y:S01]  /*db00*/  @!P0 FADD.FTZ R67, R67, R158 ;  /* 0x0000009e43438221 */ /* 0x004fe20000010000 */
[----:B----4-:R-:W-:Y:S01]  /*db10*/  @!P0 FADD.FTZ R64, R3, R64 ;  /* 0x0000004003408221 */ /* 0x010fe20000010000 */
        /* <DEDUP_REMOVED lines=9> */
[----:B------:R-:W2:Y:S01]  /*dbb0*/  SHFL.DOWN PT, R158, R67, 0x2, 0x1f ;  /* 0x08401f00439e7f89 */ /* 0x000ea200000e0000 */
[----:B------:R-:W-:Y:S01]  /*dbc0*/  FFMA.FTZ R222, R83, R0, R222 ;  /* 0x0000000053de7223 */ /* 0x000fe200000100de */
[----:B------:R-:W-:Y:S01]  /*dbd0*/  FFMA.FTZ R221, R96, R156, R221 ;  /* 0x0000009c60dd7223 */ /* 0x000fe200000100dd */
[----:B------:R-:W-:Y:S01]  /*dbe0*/  FFMA.FTZ R220, R81, R132, R220 ;  /* 0x0000008451dc7223 */ /* 0x000fe200000100dc */
[----:B------:R-:W4:Y:S01]  /*dbf0*/  SHFL.DOWN PT, R3, R64, 0x2, 0x1f ;  /* 0x08401f0040037f89 */ /* 0x000f2200000e0000 */
        /* <DEDUP_REMOVED lines=23> */
[----:B----4-:R-:W-:Y:S01]  /*dd70*/  @!P0 FADD.FTZ R64, R64, R3 ;  /* 0x0000000340408221 */ /* 0x010fe20000010000 */
[----:B------:R-:W2:Y:S01]  /*dd80*/  SHFL.DOWN PT, R118, R67, 0x4, 0x1f ;  /* 0x08801f0043767f89 */ /* 0x000ea200000e0000 */
        /* <DEDUP_REMOVED lines=24> */
[----:B----4-:R-:W-:-:S03]  /*df10*/  @!P0 FADD.FTZ R64, R64, R3 ;  /* 0x0000000340408221 */ /* 0x010fc60000010000 */
[----:B------:R-:W2:Y:S01]  /*df20*/  SHFL.DOWN PT, R4, R67, 0x8, 0x1f ;  /* 0x09001f0043047f89 */ /* 0x000ea200000e0000 */
[----:B------:R-:W-:-:S03]  /*df30*/  ISETP.GT.AND P0, PT, R145, 0x17, PT ;  /* 0x000000179100780c */ /* 0x000fc60003f04270 */
[----:B------:R-:W4:Y:S10]  /*df40*/  SHFL.DOWN PT, R3, R64, 0x8, 0x1f ;  /* 0x09001f0040037f89 */ /* 0x000f3400000e0000 */
[----:B0-----:R-:W-:Y:S01]  /*df50*/  @!P0 FADD.FTZ R65, R65, R2 ;  /* 0x0000000241418221 */ /* 0x001fe20000010000 */
[----:B-1----:R-:W-:-:S04]  /*df60*/  @!P0 FADD.FTZ R66, R66, R5 ;  /* 0x0000000542428221 */ /* 0x002fc80000010000 */
[----:B------:R-:W0:Y:S01]  /*df70*/  SHFL.DOWN PT, R2, R65, 0x10, 0x1f ;  /* 0x0a001f0041027f89 */ /* 0x000e2200000e0000 */
[----:B--2---:R-:W-:-:S03]  /*df80*/  @!P0 FADD.FTZ R67, R67, R4 ;  /* 0x0000000443438221 */ /* 0x004fc60000010000 */
[----:B------:R-:W1:Y:S01]  /*df90*/  SHFL.DOWN PT, R5, R66, 0x10, 0x1f ;  /* 0x0a001f0042057f89 */ /* 0x000e6200000e0000 */
[----:B----4-:R-:W-:-:S03]  /*dfa0*/  @!P0 FADD.FTZ R64, R64, R3 ;  /* 0x0000000340408221 */ /* 0x010fc60000010000 */
[----:B------:R-:W2:Y:S01]  /*dfb0*/  SHFL.DOWN PT, R4, R67, 0x10, 0x1f ;  /* 0x0a001f0043047f89 */ /* 0x000ea200000e0000 */
[----:B------:R-:W-:-:S03]  /*dfc0*/  ISETP.GT.AND P0, PT, R145, 0xf, PT ;  /* 0x0000000f9100780c */ /* 0x000fc60003f04270 */
[----:B------:R-:W4:Y:S10]  /*dfd0*/  SHFL.DOWN PT, R3, R64, 0x10, 0x1f ;  /* 0x0a001f0040037f89 */ /* 0x000f3400000e0000 */
[----:B0-----:R-:W-:Y:S01]  /*dfe0*/  @!P0 FADD.FTZ R65, R65, R2 ;  /* 0x0000000241418221 */ /* 0x001fe20000010000 */
[----:B-1----:R-:W-:Y:S01]  /*dff0*/  @!P0 FADD.FTZ R66, R66, R5 ;  /* 0x0000000542428221 */ /* 0x002fe20000010000 */
[----:B--2---:R-:W-:Y:S01]  /*e000*/  @!P0 FADD.FTZ R67, R67, R4 ;  /* 0x0000000443438221 */ /* 0x004fe20000010000 */
[----:B----4-:R-:W-:-:S05]  /*e010*/  @!P0 FADD.FTZ R64, R64, R3 ;  /* 0x0000000340408221 */ /* 0x010fca0000010000 */
[----:B---3--:R0:W-:Y:S01]  /*e020*/  @!P1 STS.128 [R143+0x6310], R64 ;  /* 0x006310408f009388 */ /* 0x0081e20000000c00 */
        /* <DEDUP_REMOVED lines=33> */
.L_x_4488:
[----:B------:R-:W-:Y:S05]  /*e240*/  BSYNC B0 ;  /* 0x0000000000007941 */ /* 0x000fea0003800000 */
.L_x_4487:
[----:B------:R-:W-:Y:S02]  /*e250*/  UIADD3 UR7, UR7, 0x1, URZ ;  /* 0x0000000107077890 */ /* 0x000fe4000fffe03f */
[----:B------:R-:W-:Y:S02]  /*e260*/  UIADD3 UR8, UP1, UR8, 0x1, URZ ;  /* 0x0000000108087890 */ /* 0x000fe4000ff3e03f */
[----:B------:R-:W-:Y:S02]  /*e270*/  UISETP.GE.AND UP0, UPT, UR7, UR55, UPT ;  /* 0x000000370700728c */ /* 0x000fe4000bf06270 */
[----:B------:R-:W-:-:S04]  /*e280*/  UIADD3.X UR9, URZ, UR9, URZ, UP1, !UPT ;  /* 0x000000093f097290 */ /* 0x000fc80008ffe43f */
[----:B------:R-:W-:-:S13]  /*e290*/  PLOP3.LUT P0, PT, PT, PT, UP0, 0x80, 0x0 ;  /* 0x000000000000781c */ /* 0x000fda0003f0f008 */
[----:B------:R-:W-:Y:S05]  /*e2a0*/  @!P0 BRA `(.L_x_4489) ;  /* 0xffffff6c00948947 */ /* 0x000fea000383ffff */
.L_x_4394:
[----:B------:R-:W-:Y:S01]  /*e2b0*/  BAR.SYNC.DEFER_BLOCKING 0x0 ;  /* 0x0000000000007b1d */ /* 0x000fe20000010000 */
[----:B------:R-:W-:-:S05]  /*e2c0*/  HFMA2.MMA R3, -RZ, RZ, 0, 9.5367431640625e-07 ;  /* 0x00000010ff037435 */ /* 0x000fca00000001ff */
[----:B01----:R-:W2:Y:S01]  /*e2d0*/  LDL.LU R65, [R1+0x28] ;  /* 0x0000280001417983 */ /* 0x003ea20000300800 */
[----:B------:R-:W-:Y:S02]  /*e2e0*/  F2FP.BF16.F32.PACK_AB R197, R196, R197 ;  /* 0x000000c5c4c5723e */ /* 0x000fe400000010ff */
[----:B------:R-:W-:Y:S02]  /*e2f0*/  F2FP.BF16.F32.PACK_AB R199, R13, R193 ;  /* 0x000000c10dc7723e */ /* 0x000fe400000010ff */
[----:B------:R-:W-:Y:S01]  /*e300*/  IMAD.WIDE R2, R90, R3, UR24 ;  /* 0x000000185a027e25 */ /* 0x000fe2000f8e0203 */
[----:B------:R-:W3:Y:S01]  /*e310*/  LDL.LU R64, [R1] ;  /* 0x0000000001407983 */ /* 0x000ee20000300800 */
[----:B------:R-:W-:Y:S01]  /*e320*/  F2FP.BF16.F32.PACK_AB R198, R194, R195 ;  /* 0x000000c3c2c6723e */ /* 0x000fe200000010ff */
[----:B------:R-:W-:Y:S02]  /*e330*/  ULEA UR8, UR16, 0xfffff800, 0xb ;  /* 0xfffff80010087891 */ /* 0x000fe4000f8e583f */
[----:B------:R-:W4:Y:S01]  /*e340*/  LDL.LU R37, [R1+0x30] ;  /* 0x0000300001257983 */ /* 0x000f220000300800 */
[----:B------:R-:W-:Y:S01]  /*e350*/  ULDC.64 UR18, c[0x0][0x388] ;  /* 0x0000e20000127ab9 */ /* 0x000fe20000000a00 */
[----:B------:R-:W-:-:S02]  /*e360*/  ULDC.64 UR20, c[0x0][0x390] ;  /* 0x0000e40000147ab9 */ /* 0x000fc40000000a00 */
[----:B------:R-:W5:Y:S04]  /*e370*/  LDL.LU R44, [R1+0x2c] ;  /* 0x00002c00012c7983 */ /* 0x000f680000300800 */
[----:B------:R-:W3:Y:S04]  /*e380*/  LDG.E.128 R4, desc[UR28][R2.64] ;  /* 0x0000001c02047981 */ /* 0x000ee8000c1e1d00 */
[----:B------:R-:W2:Y:S01]  /*e390*/  LDG.E.128 R32, desc[UR28][R2.64+0x200] ;  /* 0x0002001c02207981 */ /* 0x000ea2000c1e1d00 */
[----:B------:R-:W-:Y:S01]  /*e3a0*/  F2FP.BF16.F32.PACK_AB R196, R213, R214 ;  /* 0x000000d6d5c4723e */ /* 0x000fe200000010ff */
[----:B------:R-:W-:-:S02]  /*e3b0*/  UIMAD UR7, UR49, UR18, URZ ;  /* 0x00000012310772a4 */ /* 0x000fc4000f8e023f */
[----:B------:R-:W-:Y:S02]  /*e3c0*/  USHF.R.S32.HI UR9, URZ, 0x1f, UR8 ;  /* 0x0000001f3f097899 */ /* 0x000fe40008011408 */
[----:B------:R-:W-:Y:S02]  /*e3d0*/  UIMAD UR7, UR12, UR19, UR7 ;  /* 0x000000130c0772a4 */ /* 0x000fe4000f8e0207 */
[----:B------:R-:W-:Y:S02]  /*e3e0*/  UIMAD.WIDE.U32 UR18, UR12, UR18, UR8 ;  /* 0x000000120c1272a5 */ /* 0x000fe4000f8e0008 */
[----:B------:R-:W-:Y:S02]  /*e3f0*/  UIMAD UR17, UR11, UR20, URZ ;  /* 0x000000140b1172a4 */ /* 0x000fe4000f8e023f */
[----:B------:R-:W-:Y:S02]  /*e400*/  UIADD3 UR19, UR19, UR7, URZ ;  /* 0x0000000713137290 */ /* 0x000fe4000fffe03f */
[----:B------:R-:W-:-:S02]  /*e410*/  UIMAD UR17, UR10, UR21, UR17 ;  /* 0x000000150a1172a4 */ /* 0x000fc4000f8e0211 */
[----:B------:R-:W-:-:S03]  /*e420*/  UIMAD.WIDE.U32 UR18, UR10, UR20, UR18 ;  /* 0x000000140a1272a5 */ /* 0x000fc6000f8e0012 */
[----:B------:R-:W-:Y:S01]  /*e430*/  ULDC.64 UR20, c[0x0][0x3e0] ;  /* 0x0000f80000147ab9 */ /* 0x000fe20000000a00 */
[----:B------:R-:W-:Y:S02]  /*e440*/  UIADD3 UR17, UR19, UR17, URZ ;  /* 0x0000001113117290 */ /* 0x000fe4000fffe03f */
[----:B------:R-:W-:-:S04]  /*e450*/  ULEA UR7, UP0, UR18, UR20, 0x1 ;  /* 0x0000001412077291 */ /* 0x000fc8000f80083f */
[----:B------:R-:W-:Y:S01]  /*e460*/  ULEA.HI.X UR18, UR18, UR21, UR17, 0x1, UP0 ;  /* 0x0000001512127291 */ /* 0x000fe200080f0c11 */
[----:B---3--:R-:W-:Y:S04]  /*e470*/  STS.128 [R64], R4 ;  /* 0x0000000440007388 */ /* 0x008fe80000000c00 */
[----:B--2---:R-:W-:Y:S01]  /*e480*/  STS.128 [R64+0x200], R32 ;  /* 0x0002002040007388 */ /* 0x004fe20000000c00 */
        /* <DEDUP_REMOVED lines=8> */
[----:B------:R-:W-:Y:S02]  /*e510*/  SHF.L.U32 R0, R9, 0x10, RZ ;  /* 0x0000001009007819 */ /* 0x000fe400000006ff */
[----:B------:R-:W-:Y:S01]  /*e520*/  FSETP.GTU.FTZ.AND P6, PT, R30, 20, PT ;  /* 0x41a000001e00780b */ /* 0x000fe20003fdc000 */
[----:B------:R-:W-:Y:S02]  /*e530*/  FADD.FTZ R3, R8, UR5 ;  /* 0x0000000508037e21 */ /* 0x000fe40008010000 */
[----:B------:R-:W-:-:S03]  /*e540*/  FADD.FTZ R2, R0, UR5 ;  /* 0x0000000500027e21 */ /* 0x000fc60008010000 */
[----:B------:R-:W-:-:S07]  /*e550*/  FSETP.GTU.FTZ.AND P4, PT, R3, 20, PT ;  /* 0x41a000000300780b */ /* 0x000fce0003f9c000 */
[----:B------:R-:W-:Y:S01]  /*e560*/  @!P6 FMUL.FTZ R0, R30, -1.4426950216293334961 ;  /* 0xbfb8aa3b1e00e820 */ /* 0x000fe20000410000 */
[----:B------:R-:W-:-:S05]  /*e570*/  FSETP.GTU.FTZ.AND P5, PT, R2, 20, PT ;  /* 0x41a000000200780b */ /* 0x000fca0003fbc000 */
[----:B------:R-:W0:Y:S01]  /*e580*/  @!P6 MUFU.EX2 R0, R0 ;  /* 0x000000000000e308 */ /* 0x000e220000000800 */
[----:B------:R-:W-:-:S07]  /*e590*/  @!P4 FMUL.FTZ R3, R3, -1.4426950216293334961 ;  /* 0xbfb8aa3b0303c820 */ /* 0x000fce0000410000 */
[----:B------:R-:W-:Y:S01]  /*e5a0*/  @!P5 FMUL.FTZ R8, R2, -1.4426950216293334961 ;  /* 0xbfb8aa3b0208d820 */ /* 0x000fe20000410000 */
[----:B------:R-:W2:Y:S01]  /*e5b0*/  @!P4 MUFU.EX2 R3, R3 ;  /* 0x000000030003c308 */ /* 0x000ea20000000800 */
[----:B0-----:R-:W-:-:S07]  /*e5c0*/  @!P6 FADD.FTZ R2, R0, 1 ;  /* 0x3f8000000002e421 */ /* 0x001fce0000010000 */
[----:B------:R-:W0:Y:S01]  /*e5d0*/  @!P5 MUFU.EX2 R8, R8 ;  /* 0x000000080008d308 */ /* 0x000e220000000800 */
[----:B------:R-:W-:-:S07]  /*e5e0*/  PRMT R9, R9, 0x7632, R9 ;  /* 0x0000763209097816 */ /* 0x000fce0000000009 */
[----:B------:R-:W3:Y:S01]  /*e5f0*/  @!P6 MUFU.RCP R31, R2 ;  /* 0x00000002001fe308 */ /* 0x000ee20000001000 */
[----:B------:R-:W-:Y:S01]  /*e600*/  SHF.L.U32 R9, R9, 0x10, RZ ;  /* 0x0000001009097819 */ /* 0x000fe200000006ff */
[----:B--2---:R-:W-:-:S04]  /*e610*/  @!P4 FADD.FTZ R3, R3, 1 ;  /* 0x3f8000000303c421 */ /* 0x004fc80000010000 */
[----:B------:R-:W-:Y:S02]  /*e620*/  FADD.FTZ R9, R9, UR5 ;  /* 0x0000000509097e21 */ /* 0x000fe40008010000 */
[----:B------:R2:W4:Y:S01]  /*e630*/  @!P4 MUFU.RCP R32, R3 ;  /* 0x000000030020c308 */ /* 0x0005220000001000 */
[----:B0-----:R-:W-:Y:S01]  /*e640*/  @!P5 FADD.FTZ R0, R8, 1 ;  /* 0x3f8000000800d421 */ /* 0x001fe20000010000 */
[----:B------:R-:W-:Y:S02]  /*e650*/  PRMT R10, R10, 0x7632, R10 ;  /* 0x000076320a0a7816 */ /* 0x000fe4000000000a */
[----:B------:R-:W-:Y:S01]  /*e660*/  SHF.L.U32 R30, R11, 0x10, RZ ;  /* 0x000000100b1e7819 */ /* 0x000fe200000006ff */
[----:B---3--:R-:W-:Y:S01]  /*e670*/  @!P6 FMUL.FTZ R16, R16, R31 ;  /* 0x0000001f1010e220 */ /* 0x008fe20000410000 */
[----:B------:R-:W-:Y:S02]  /*e680*/  FSETP.GTU.FTZ.AND P6, PT, R9, 20, PT ;  /* 0x41a000000900780b */ /* 0x000fe40003fdc000 */
[----:B------:R0:W3:Y:S01]  /*e690*/  @!P5 MUFU.RCP R33, R0 ;  /* 0x000000000021d308 */ /* 0x0000e20000001000 */
[----:B------:R-:W-:-:S02]  /*e6a0*/  SHF.L.U32 R10, R10, 0x10, RZ ;  /* 0x000000100a0a7819 */ /* 0x000fc400000006ff */
[----:B------:R-:W-:Y:S01]  /*e6b0*/  PRMT R11, R11, 0x7632, R11 ;  /* 0x000076320b0b7816 */ /* 0x000fe2000000000b */
[----:B------:R-:W-:Y:S01]  /*e6c0*/  FADD.FTZ R34, R30, UR5 ;  /* 0x000000051e227e21 */ /* 0x000fe20008010000 */
[----:B-1----:R-:W-:Y:S01]  /*e6d0*/  SHF.L.U32 R8, R5, 0x10, RZ ;  /* 0x0000001005087819 */ /* 0x002fe200000006ff */
[----:B--2---:R-:W-:Y:S01]  /*e6e0*/  FADD.FTZ R3, R10, UR5 ;  /* 0x000000050a037e21 */ /* 0x004fe20008010000 */
[----:B------:R-:W-:Y:S01]  /*e6f0*/  SHF.L.U32 R11, R11, 0x10, RZ ;  /* 0x000000100b0b7819 */ /* 0x000fe200000006ff */
[----:B------:R-:W-:Y:S01]  /*e700*/  FADD.FTZ R12, R12, UR5 ;  /* 0x000000050c0c7e21 */ /* 0x000fe20008010000 */
[----:B------:R-:W-:Y:S01]  /*e710*/  SHF.L.U32 R30, R4, 0x10, RZ ;  /* 0x00000010041e7819 */ /* 0x000fe200000006ff */
[----:B------:R-:W-:Y:S01]  /*e720*/  FADD.FTZ R36, R8, UR5 ;  /* 0x0000000508247e21 */ /* 0x000fe20008010000 */
[----:B------:R-:W-:Y:S01]  /*e730*/  FSETP.GTU.FTZ.AND P2, PT, R34, 20, PT ;  /* 0x41a000002200780b */ /* 0x000fe20003f5c000 */
[----:B0-----:R-:W-:Y:S01]  /*e740*/  @!P6 FMUL.FTZ R0, R9, -1.4426950216293334961 ;  /* 0xbfb8aa3b0900e820 */ /* 0x001fe20000410000 */
[----:B----4-:R-:W-:Y:S01]  /*e750*/  @!P4 FMUL.FTZ R17, R17, R32 ;  /* 0x000000201111c220 */ /* 0x010fe20000410000 */
[----:B------:R-:W-:Y:S01]  /*e760*/  FADD.FTZ R31, R11, UR5 ;  /* 0x000000050b1f7e21 */ /* 0x000fe20008010000 */
[----:B------:R-:W-:Y:S01]  /*e770*/  FSETP.GTU.FTZ.AND P4, PT, R3, 20, PT ;  /* 0x41a000000300780b */ /* 0x000fe20003f9c000 */
[----:B------:R-:W-:Y:S01]  /*e780*/  FADD.FTZ R35, R30, UR5 ;  /* 0x000000051e237e21 */ /* 0x000fe20008010000 */
[----:B------:R-:W-:Y:S01]  /*e790*/  FSETP.GTU.FTZ.AND P0, PT, R36, 20, PT ;  /* 0x41a000002400780b */ /* 0x000fe20003f1c000 */
[----:B---3--:R-:W-:Y:S01]  /*e7a0*/  @!P5 FMUL.FTZ R18, R18, R33 ;  /* 0x000000211212d220 */ /* 0x008fe20000410000 */
[----:B------:R-:W-:Y:S01]  /*e7b0*/  FSETP.GTU.FTZ.AND P3, PT, R12, 20, PT ;  /* 0x41a000000c00780b */ /* 0x000fe20003f7c000 */
[----:B------:R-:W0:Y:S01]  /*e7c0*/  @!P6 MUFU.EX2 R0, R0 ;  /* 0x000000000000e308 */ /* 0x000e220000000800 */
[----:B------:R-:W-:-:S02]  /*e7d0*/  FSETP.GTU.FTZ.AND P5, PT, R31, 20, PT ;  /* 0x41a000001f00780b */ /* 0x000fc40003fbc000 */
[----:B------:R-:W-:Y:S01]  /*e7e0*/  FSETP.GTU.FTZ.AND P1, PT, R35, 20, PT ;  /* 0x41a000002300780b */ /* 0x000fe20003f3c000 */
[----:B------:R-:W-:-:S04]  /*e7f0*/  @!P2 FMUL.FTZ R2, R34, -1.4426950216293334961 ;  /* 0xbfb8aa3b2202a820 */ /* 0x000fc80000410000 */
[----:B------:R-:W-:Y:S01]  /*e800*/  @!P4 FMUL.FTZ R3, R3, -1.4426950216293334961 ;  /* 0xbfb8aa3b0303c820 */ /* 0x000fe20000410000 */
[----:B------:R1:W-:Y:S03]  /*e810*/  @!P2 MUFU.EX2 R30, R2 ;  /* 0x00000002001ea308 */ /* 0x0003e60000000800 */
[----:B------:R-:W-:Y:S02]  /*e820*/  @!P3 FMUL.FTZ R12, R12, -1.4426950216293334961 ;  /* 0xbfb8aa3b0c0cb820 */ /* 0x000fe40000410000 */
[----:B------:R-:W-:Y:S01]  /*e830*/  @!P5 FMUL.FTZ R9, R31, -1.4426950216293334961 ;  /* 0xbfb8aa3b1f09d820 */ /* 0x000fe20000410000 */
[----:B-1----:R-:W-:Y:S02]  /*e840*/  @!P0 FMUL.FTZ R2, R36, -1.4426950216293334961 ;  /* 0xbfb8aa3b24028820 */ /* 0x002fe40000410000 */
[----:B------:R-:W1:Y:S01]  /*e850*/  @!P4 MUFU.EX2 R3, R3 ;  /* 0x000000030003c308 */ /* 0x000e620000000800 */
[----:B------:R-:W-:-:S07]  /*e860*/  @!P1 FMUL.FTZ R8, R35, -1.4426950216293334961 ;  /* 0xbfb8aa3b23089820 */ /* 0x000fce0000410000 */
[----:B------:R0:W-:Y:S02]  /*e870*/  @!P0 MUFU.EX2 R11, R2 ;  /* 0x00000002000b8308 */ /* 0x0001e40000000800 */
[----:B0-----:R-:W-:-:S06]  /*e880*/  @!P6 FADD.FTZ R2, R0, 1 ;  /* 0x3f8000000002e421 */ /* 0x001fcc0000010000 */
[----:B------:R-:W0:Y:S08]  /*e890*/  @!P3 MUFU.EX2 R12, R12 ;  /* 0x0000000c000cb308 */ /* 0x000e300000000800 */
[----:B------:R-:W2:Y:S08]  /*e8a0*/  @!P5 MUFU.EX2 R9, R9 ;  /* 0x000000090009d308 */ /* 0x000eb00000000800 */
[----:B------:R1:W3:Y:S08]  /*e8b0*/  @!P1 MUFU.EX2 R10, R8 ;  /* 0x00000008000a9308 */ /* 0x0002f00000000800 */
[----:B------:R-:W4:Y:S01]  /*e8c0*/  @!P6 MUFU.RCP R2, R2 ;  /* 0x000000020002e308 */ /* 0x000f220000001000 */
[----:B-1----:R-:W-:Y:S01]  /*e8d0*/  @!P4 FADD.FTZ R8, R3, 1 ;  /* 0x3f8000000308c421 */ /* 0x002fe20000010000 */
[----:B0-----:R-:W-:Y:S01]  /*e8e0*/  @!P3 FADD.FTZ R12, R12, 1 ;  /* 0x3f8000000c0cb421 */ /* 0x001fe20000010000 */
[----:B--2---:R-:W-:Y:S01]  /*e8f0*/  @!P5 FADD.FTZ R9, R9, 1 ;  /* 0x3f8000000909d421 */ /* 0x004fe20000010000 */
[----:B------:R-:W-:Y:S01]  /*e900*/  SHF.L.U32 R0, R6, 0x10, RZ ;  /* 0x0000001006007819 */ /* 0x000fe200000006ff */
[----:B------:R-:W-:-:S03]  /*e910*/  @!P2 FADD.FTZ R30, R30, 1 ;  /* 0x3f8000001e1ea421 */ /* 0x000fc60000010000 */
[----:B------:R-:W0:Y:S01]  /*e920*/  @!P4 MUFU.RCP R8, R8 ;  /* 0x000000080008c308 */ /* 0x000e220000001000 */
[----:B---3--:R-:W-:Y:S01]  /*e930*/  @!P1 FADD.FTZ R10, R10, 1 ;  /* 0x3f8000000a0a9421 */ /* 0x008fe20000010000 */
[----:B------:R-:W-:Y:S01]  /*e940*/  FADD.FTZ R3, R0, UR5 ;  /* 0x0000000500037e21 */ /* 0x000fe20008010000 */
[----:B------:R-:W-:-:S05]  /*e950*/  PRMT R4, R4, 0x7632, R4 ;  /* 0x0000763204047816 */ /* 0x000fca0000000004 */
[----:B------:R1:W2:Y:S01]  /*e960*/  @!P3 MUFU.RCP R31, R12 ;  /* 0x0000000c001fb308 */ /* 0x0002a20000001000 */
[----:B----4-:R-:W-:Y:S01]  /*e970*/  @!P6 FMUL.FTZ R19, R19, R2 ;  /* 0x000000021313e220 */ /* 0x010fe20000410000 */
[----:B------:R-:W-:Y:S02]  /*e980*/  SHF.L.U32 R0, R7, 0x10, RZ ;  /* 0x0000001007007819 */ /* 0x000fe400000006ff */
[----:B------:R-:W-:-:S04]  /*e990*/  PRMT R6, R6, 0x7632, R6 ;  /* 0x0000763206067816 */ /* 0x000fc80000000006 */
[----:B------:R-:W3:Y:S01]  /*e9a0*/  @!P5 MUFU.RCP R2, R9 ;  /* 0x000000090002d308 */ /* 0x000ee20000001000 */
[----:B------:R-:W-:Y:S02]  /*e9b0*/  PRMT R7, R7, 0x7632, R7 ;  /* 0x0000763207077816 */ /* 0x000fe40000000007 */
[----:B------:R-:W-:-:S05]  /*e9c0*/  PRMT R5, R5, 0x7632, R5 ;  /* 0x0000763205057816 */ /* 0x000fca0000000005 */
[----:B------:R-:W4:Y:S01]  /*e9d0*/  @!P1 MUFU.RCP R35, R10 ;  /* 0x0000000a00239308 */ /* 0x000f220000001000 */
[----:B------:R-:W-:-:S07]  /*e9e0*/  SHF.L.U32 R4, R4, 0x10, RZ ;  /* 0x0000001004047819 */ /* 0x000fce00000006ff */
[----:B------:R-:W5:Y:S01]  /*e9f0*/  @!P2 MUFU.RCP R33, R30 ;  /* 0x0000001e0021a308 */ /* 0x000f620000001000 */
[----:B------:R-:W-:Y:S02]  /*ea00*/  SHF.L.U32 R6, R6, 0x10, RZ ;  /* 0x0000001006067819 */ /* 0x000fe400000006ff */
[----:B------:R-:W-:Y:S02]  /*ea10*/  SHF.L.U32 R7, R7, 0x10, RZ ;  /* 0x0000001007077819 */ /* 0x000fe400000006ff */
[----:B------:R-:W-:Y:S01]  /*ea20*/  SHF.L.U32 R5, R5, 0x10, RZ ;  /* 0x0000001005057819 */ /* 0x000fe200000006ff */
[----:B------:R-:W-:Y:S01]  /*ea30*/  FADD.FTZ R4, R4, UR5 ;  /* 0x0000000504047e21 */ /* 0x000fe20008010000 */
[----:B------:R-:W-:Y:S01]  /*ea40*/  FSETP.GTU.FTZ.AND P6, PT, R3, 20, PT ;  /* 0x41a000000300780b */ /* 0x000fe20003fdc000 */
[----:B------:R-:W-:Y:S01]  /*ea50*/  FADD.FTZ R6, R6, UR5 ;  /* 0x0000000506067e21 */ /* 0x000fe20008010000 */
[----:B0-----:R-:W-:Y:S01]  /*ea60*/  @!P4 FMUL.FTZ R21, R21, R8 ;  /* 0x000000081515c220 */ /* 0x001fe20000410000 */
[----:B------:R-:W-:Y:S01]  /*ea70*/  FADD.FTZ R7, R7, UR5 ;  /* 0x0000000507077e21 */ /* 0x000fe20008010000 */
[----:B------:R-:W-:Y:S01]  /*ea80*/  FADD.FTZ R8, R5, UR5 ;  /* 0x0000000505087e21 */ /* 0x000fe20008010000 */
[----:B-1----:R-:W-:Y:S01]  /*ea90*/  FADD.FTZ R12, R0, UR5 ;  /* 0x00000005000c7e21 */ /* 0x002fe20008010000 */
[----:B--2---:R-:W-:Y:S01]  /*eaa0*/  @!P3 FMUL.FTZ R20, R20, R31 ;  /* 0x0000001f1414b220 */ /* 0x004fe20000410000 */
[----:B------:R-:W-:Y:S01]  /*eab0*/  FSETP.GTU.FTZ.AND P3, PT, R4, 20, PT ;  /* 0x41a000000400780b */ /* 0x000fe20003f7c000 */
[----:B---3--:R-:W-:Y:S01]  /*eac0*/  @!P5 FMUL.FTZ R23, R23, R2 ;  /* 0x000000021717d220 */ /* 0x008fe20000410000 */
[----:B------:R-:W-:Y:S01]  /*ead0*/  FSETP.GTU.FTZ.AND P5, PT, R6, 20, PT ;  /* 0x41a000000600780b */ /* 0x000fe20003fbc000 */
[----:B----4-:R-:W-:Y:S01]  /*eae0*/  @!P1 FMUL.FTZ R24, R24, R35 ;  /* 0x0000002318189220 */ /* 0x010fe20000410000 */
[----:B-----5:R-:W-:Y:S01]  /*eaf0*/  @!P2 FMUL.FTZ R22, R22, R33 ;  /* 0x000000211616a220 */ /* 0x020fe20000410000 */
[----:B------:R-:W-:-:S02]  /*eb00*/  FSETP.GTU.FTZ.AND P1, PT, R7, 20, PT ;  /* 0x41a000000700780b */ /* 0x000fc40003f3c000 */
[----:B------:R-:W-:Y:S02]  /*eb10*/  FSETP.GTU.FTZ.AND P2, PT, R8, 20, PT ;  /* 0x41a000000800780b */ /* 0x000fe40003f5c000 */
[----:B------:R-:W-:Y:S01]  /*eb20*/  FSETP.GTU.FTZ.AND P4, PT, R12, 20, PT ;  /* 0x41a000000c00780b */ /* 0x000fe20003f9c000 */
[----:B------:R-:W-:Y:S01]  /*eb30*/  @!P6 FMUL.FTZ R0, R3, -1.4426950216293334961 ;  /* 0xbfb8aa3b0300e820 */ /* 0x000fe20000410000 */
[----:B------:R-:W-:Y:S02]  /*eb40*/  F2FP.BF16.F32.PACK_AB R35, R215, R233 ;  /* 0x000000e9d723723e */ /* 0x000fe400000010ff */
[----:B------:R-:W-:Y:S02]  /*eb50*/  F2FP.BF16.F32.PACK_AB R34, R234, R235 ;  /* 0x000000ebea22723e */ /* 0x000fe400000010ff */
[----:B------:R-:W-:Y:S02]  /*eb60*/  F2FP.BF16.F32.PACK_AB R33, R236, R237 ;  /* 0x000000edec21723e */ /* 0x000fe400000010ff */
[----:B------:R-:W-:Y:S01]  /*eb70*/  F2FP.BF16.F32.PACK_AB R32, R238, R239 ;  /* 0x000000efee20723e */ /* 0x000fe200000010ff */
[----:B------:R-:W-:Y:S01]  /*eb80*/  BAR.SYNC.DEFER_BLOCKING 0x0 ;  /* 0x0000000000007b1d */ /* 0x000fe20000010000 */
[----:B------:R-:W-:Y:S01]  /*eb90*/  @!P0 FADD.FTZ R11, R11, 1 ;  /* 0x3f8000000b0b8421 */ /* 0x000fe20000010000 */
[----:B------:R-:W-:-:S04]  /*eba0*/  @!P2 FMUL.FTZ R2, R8, -1.4426950216293334961 ;  /* 0xbfb8aa3b0802a820 */ /* 0x000fc80000410000 */
[----:B------:R0:W-:Y:S01]  /*ebb0*/  @!P6 MUFU.EX2 R3, R0 ;  /* 0x000000000003e308 */ /* 0x0001e20000000800 */
[----:B------:R-:W-:Y:S01]  /*ebc0*/  @!P4 FMUL.FTZ R5, R12, -1.4426950216293334961 ;  /* 0xbfb8aa3b0c05c820 */ /* 0x000fe20000410000 */
[----:B0-----:R-:W-:Y:S01]  /*ebd0*/  @!P3 FMUL.FTZ R0, R4, -1.4426950216293334961 ;  /* 0xbfb8aa3b0400b820 */ /* 0x001fe20000410000 */
[----:B------:R-:W-:Y:S01]  /*ebe0*/  @!P5 FMUL.FTZ R4, R6, -1.4426950216293334961 ;  /* 0xbfb8aa3b0604d820 */ /* 0x000fe20000410000 */
[----:B------:R-:W-:-:S04]  /*ebf0*/  @!P1 FMUL.FTZ R6, R7, -1.4426950216293334961 ;  /* 0xbfb8aa3b07069820 */ /* 0x000fc80000410000 */
[----:B------:R0:W-:Y:S01]  /*ec00*/  @!P0 MUFU.RCP R7, R11 ;  /* 0x0000000b00078308 */ /* 0x0001e20000001000 */
[----:B------:R-:W-:Y:S04]  /*ec10*/  STS.128 [R44], R32 ;  /* 0x000000202c007388 */ /* 0x000fe80000000c00 */
[----:B------:R-:W-:Y:S01]  /*ec20*/  STS.128 [R44+0x10], R196 ;  /* 0x000010c42c007388 */ /* 0x000fe20000000c00 */
[----:B------:R-:W-:-:S03]  /*ec30*/  NOP ;  /* 0x0000000000007918 */ /* 0x000fc60000000000 */
[----:B0-----:R-:W0:Y:S01]  /*ec40*/  LDS.128 R8, [R64] ;  /* 0x0000000040087984 */ /* 0x001e220000000c00 */
[----:B------:R-:W1:Y:S03]  /*ec50*/  @!P3 MUFU.EX2 R0, R0 ;  /* 0x000000000000b308 */ /* 0x000e660000000800 */
[----:B------:R-:W2:Y:S05]  /*ec60*/  LDS.128 R32, [R64+0x200] ;  /* 0x0002000040207984 */ /* 0x000eaa0000000c00 */
[----:B------:R-:W3:Y:S08]  /*ec70*/  @!P4 MUFU.EX2 R5, R5 ;  /* 0x000000050005c308 */ /* 0x000ef00000000800 */
[----:B------:R-:W4:Y:S08]  /*ec80*/  @!P2 MUFU.EX2 R2, R2 ;  /* 0x000000020002a308 */ /* 0x000f300000000800 */
[----:B------:R-:W5:Y:S01]  /*ec90*/  @!P1 MUFU.EX2 R6, R6 ;  /* 0x0000000600069308 */ /* 0x000f620000000800 */
[----:B-1----:R-:W-:-:S07]  /*eca0*/  @!P3 FADD.FTZ R0, R0, 1 ;  /* 0x3f8000000000b421 */ /* 0x002fce0000010000 */
[----:B------:R-:W1:Y:S01]  /*ecb0*/  @!P5 MUFU.EX2 R4, R4 ;  /* 0x000000040004d308 */ /* 0x000e620000000800 */
[----:B---3--:R-:W-:Y:S01]  /*ecc0*/  @!P4 FADD.FTZ R5, R5, 1 ;  /* 0x3f8000000505c421 */ /* 0x008fe20000010000 */
[----:B------:R-:W-:Y:S01]  /*ecd0*/  @!P6 FADD.FTZ R3, R3, 1 ;  /* 0x3f8000000303e421 */ /* 0x000fe20000010000 */
[----:B----4-:R-:W-:-:S05]  /*ece0*/  @!P2 FADD.FTZ R2, R2, 1 ;  /* 0x3f8000000202a421 */ /* 0x010fca0000010000 */
[----:B------:R-:W3:Y:S01]  /*ecf0*/  @!P3 MUFU.RCP R0, R0 ;  /* 0x000000000000b308 */ /* 0x000ee20000001000 */
[----:B-----5:R-:W-:-:S07]  /*ed00*/  @!P1 FADD.FTZ R6, R6, 1 ;  /* 0x3f80000006069421 */ /* 0x020fce0000010000 */
[----:B------:R-:W-:Y:S01]  /*ed10*/  @!P4 MUFU.RCP R30, R5 ;  /* 0x00000005001ec308 */ /* 0x000fe20000001000 */
[----:B-1----:R-:W-:-:S07]  /*ed20*/  @!P5 FADD.FTZ R4, R4, 1 ;  /* 0x3f8000000404d421 */ /* 0x002fce0000010000 */
[----:B------:R1:W4:Y:S08]  /*ed30*/  @!P6 MUFU.RCP R13, R3 ;  /* 0x00000003000de308 */ /* 0x0003300000001000 */
[----:B------:R5:W2:Y:S01]  /*ed40*/  @!P2 MUFU.RCP R12, R2 ;  /* 0x00000002000ca308 */ /* 0x000aa20000001000 */
[----:B-1----:R-:W-:-:S07]  /*ed50*/  MOV R3, UR18 ;  /* 0x0000001200037c02 */ /* 0x002fce0008000f00 */
[----:B------:R-:W1:Y:S01]  /*ed60*/  @!P1 MUFU.RCP R5, R6 ;  /* 0x0000000600059308 */ /* 0x000e620000001000 */
[----:B-----5:R-:W-:Y:S01]  /*ed70*/  MOV R2, UR7 ;  /* 0x0000000700027c02 */ /* 0x020fe20008000f00 */
[----:B---3--:R-:W-:-:S06]  /*ed80*/  @!P3 FMUL.FTZ R25, R25, R0 ;  /* 0x000000001919b220 */ /* 0x008fcc0000410000 */
[----:B------:R-:W3:Y:S01]  /*ed90*/  @!P5 MUFU.RCP R4, R4 ;  /* 0x000000040004d308 */ /* 0x000ee20000001000 */
[----:B------:R-:W-:-:S04]  /*eda0*/  IMAD.WIDE R2, R90, 0x10, R2 ;  /* 0x000000105a027825 */ /* 0x000fc800078e0202 */
[----:B------:R-:W-:Y:S01]  /*edb0*/  FADD.FTZ R0, R16, R37 ;  /* 0x0000002510007221 */ /* 0x000fe20000010000 */
[----:B------:R-:W-:Y:S01]  /*edc0*/  @!P0 FMUL.FTZ R26, R26, R7 ;  /* 0x000000071a1a8220 */ /* 0x000fe20000410000 */
[----:B----4-:R-:W-:Y:S01]  /*edd0*/  @!P6 FMUL.FTZ R28, R28, R13 ;  /* 0x0000000d1c1ce220 */ /* 0x010fe20000410000 */
[----:B------:R-:W-:Y:S01]  /*ede0*/  @!P4 FMUL.FTZ R15, R15, R30 ;  /* 0x0000001e0f0fc220 */ /* 0x000fe20000410000 */
[----:B0-----:R-:W-:Y:S01]  /*edf0*/  STG.E.128 desc[UR28][R2.64], R8 ;  /* 0x0000000802007986 */ /* 0x001fe2000c101d1c */
[----:B--2---:R-:W-:Y:S01]  /*ee00*/  @!P2 FMUL.FTZ R27, R27, R12 ;  /* 0x0000000c1b1ba220 */ /* 0x004fe20000410000 */
[----:B------:R-:W-:Y:S01]  /*ee10*/  F2FP.BF16.F32.PACK_AB R38, R21, R20 ;  /* 0x000000141526723e */ /* 0x000fe200000010ff */
[----:B------:R-:W-:Y:S01]  /*ee20*/  ULDC.64 UR18, c[0x0][0x3a8] ;  /* 0x0000ea0000127ab9 */ /* 0x000fe20000000a00 */
[----:B------:R0:W-:Y:S01]  /*ee30*/  STG.E.128 desc[UR28][R2.64+0x200], R32 ;  /* 0x0002002002007986 */ /* 0x0001e2000c101d1c */
[----:B-1----:R-:W-:Y:S01]  /*ee40*/  @!P1 FMUL.FTZ R14, R14, R5 ;  /* 0x000000050e0e9220 */ /* 0x002fe20000410000 */
[----:B------:R-:W-:Y:S01]  /*ee50*/  FADD.FTZ R5, R0, R17 ;  /* 0x0000001100057221 */ /* 0x000fe20000010000 */
[----:B------:R-:W-:-:S03]  /*ee60*/  F2FP.BF16.F32.PACK_AB R37, R19, R18 ;  /* 0x000000121325723e */ /* 0x000fc600000010ff */
[----:B------:R-:W-:Y:S01]  /*ee70*/  FADD.FTZ R18, R5, R18 ;  /* 0x0000001205127221 */ /* 0x000fe20000010000 */
[----:B---3--:R-:W-:-:S03]  /*ee80*/  @!P5 FMUL.FTZ R29, R29, R4 ;  /* 0x000000041d1dd220 */ /* 0x008fc60000410000 */
[----:B------:R-:W-:Y:S01]  /*ee90*/  FADD.FTZ R19, R18, R19 ;  /* 0x0000001312137221 */ /* 0x000fe20000010000 */
[----:B------:R-:W-:Y:S02]  /*eea0*/  F2FP.BF16.F32.PACK_AB R36, R17, R16 ;  /* 0x000000101124723e */ /* 0x000fe400000010ff */
[----:B------:R-:W-:Y:S01]  /*eeb0*/  F2FP.BF16.F32.PACK_AB R39, R23, R22 ;  /* 0x000000161727723e */ /* 0x000fe200000010ff */
[----:B------:R-:W-:Y:S01]  /*eec0*/  BAR.SYNC.DEFER_BLOCKING 0x0 ;  /* 0x0000000000007b1d */ /* 0x000fe20000010000 */
[----:B------:R-:W-:Y:S01]  /*eed0*/  FADD.FTZ R20, R19, R20 ;  /* 0x0000001413147221 */ /* 0x000fe20000010000 */
[----:B------:R-:W-:Y:S02]  /*eee0*/  F2FP.BF16.F32.PACK_AB R40, R25, R24 ;  /* 0x000000181928723e */ /* 0x000fe400000010ff */
[----:B------:R-:W-:Y:S02]  /*eef0*/  F2FP.BF16.F32.PACK_AB R41, R27, R26 ;  /* 0x0000001a1b29723e */ /* 0x000fe400000010ff */
[----:B------:R-:W-:-:S02]  /*ef00*/  F2FP.BF16.F32.PACK_AB R42, R29, R28 ;  /* 0x0000001c1d2a723e */ /* 0x000fc400000010ff */
[----:B------:R-:W-:Y:S01]  /*ef10*/  F2FP.BF16.F32.PACK_AB R43, R14, R15 ;  /* 0x0000000f0e2b723e */ /* 0x000fe200000010ff */
[----:B------:R-:W-:Y:S01]  /*ef20*/  FADD.FTZ R21, R20, R21 ;  /* 0x0000001514157221 */ /* 0x000fe20000010000 */
[----:B------:R-:W-:-:S03]  /*ef30*/  UIMAD UR7, UR49, UR18, URZ ;  /* 0x00000012310772a4 */ /* 0x000fc6000f8e023f */
[----:B------:R-:W-:Y:S01]  /*ef40*/  FADD.FTZ R22, R21, R22 ;  /* 0x0000001615167221 */ /* 0x000fe20000010000 */
[----:B------:R-:W-:-:S03]  /*ef50*/  UIMAD UR7, UR12, UR19, UR7 ;  /* 0x000000130c0772a4 */ /* 0x000fc6000f8e0207 */
[----:B------:R-:W-:Y:S01]  /*ef60*/  FADD.FTZ R23, R22, R23 ;  /* 0x0000001716177221 */ /* 0x000fe20000010000 */
[----:B------:R-:W-:Y:S04]  /*ef70*/  STS.128 [R44], R36 ;  /* 0x000000242c007388 */ /* 0x000fe80000000c00 */
[----:B------:R-:W-:Y:S01]  /*ef80*/  STS.128 [R44+0x10], R40 ;  /* 0x000010282c007388 */ /* 0x000fe20000000c00 */
[----:B------:R-:W-:-:S03]  /*ef90*/  NOP ;  /* 0x0000000000007918 */ /* 0x000fc60000000000 */
[----:B------:R-:W1:Y:S04]  /*efa0*/  LDS.128 R8, [R64] ;  /* 0x0000000040087984 */ /* 0x000e680000000c00 */
[----:B------:R-:W2:Y:S01]  /*efb0*/  LDS.128 R44, [R64+0x200] ;  /* 0x00020000402c7984 */ /* 0x000ea20000000c00 */
[----:B------:R-:W-:Y:S01]  /*efc0*/  UIMAD.WIDE.U32 UR8, UR12, UR18, UR8 ;  /* 0x000000120c0872a5 */ /* 0x000fe2000f8e0008 */
[----:B------:R-:W-:Y:S02]  /*efd0*/  FADD.FTZ R24, R23, R24 ;  /* 0x0000001817187221 */ /* 0x000fe40000010000 */
[----:B------:R-:W-:Y:S01]  /*efe0*/  ULDC.64 UR18, c[0x0][0x3b0] ;  /* 0x0000ec0000127ab9 */ /* 0x000fe20000000a00 */
[----:B------:R-:W-:Y:S01]  /*eff0*/  UIADD3 UR9, UR9, UR7, URZ ;  /* 0x0000000709097290 */ /* 0x000fe2000fffe03f */
[----:B------:R-:W-:Y:S01]  /*f000*/  FADD.FTZ R25, R24, R25 ;  /* 0x0000001918197221 */ /* 0x000fe20000010000 */
[----:B------:R-:W-:-:S02]  /*f010*/  UIMAD UR7, UR11, UR18, URZ ;  /* 0x000000120b0772a4 */ /* 0x000fc4000f8e023f */
[----:B------:R-:W-:Y:S01]  /*f020*/  UIMAD.WIDE.U32 UR8, UR10, UR18, UR8 ;  /* 0x000000120a0872a5 */ /* 0x000fe2000f8e0008 */
[----:B------:R-:W-:Y:S01]  /*f030*/  FADD.FTZ R26, R25, R26 ;  /* 0x0000001a191a7221 */ /* 0x000fe20000010000 */
[----:B------:R-:W-:-:S03]  /*f040*/  UIMAD UR7, UR10, UR19, UR7 ;  /* 0x000000130a0772a4 */ /* 0x000fc6000f8e0207 */
[----:B------:R-:W-:Y:S01]  /*f050*/  ULDC.64 UR18, c[0x0][0x3f0] ;  /* 0x0000fc0000127ab9 */ /* 0x000fe20000000a00 */
[----:B------:R-:W-:Y:S01]  /*f060*/  UIADD3 UR9, UR9, UR7, URZ ;  /* 0x0000000709097290 */ /* 0x000fe2000fffe03f */
[----:B------:R-:W-:Y:S01]  /*f070*/  FADD.FTZ R27, R26, R27 ;  /* 0x0000001b1a1b7221 */ /* 0x000fe20000010000 */
[----:B------:R-:W-:-:S03]  /*f080*/  ULEA UR7, UP0, UR8, UR18, 0x1 ;  /* 0x0000001208077291 */ /* 0x000fc6000f80083f */
[----:B------:R-:W-:Y:S01]  /*f090*/  FADD.FTZ R28, R27, R28 ;  /* 0x0000001c1b1c7221 */ /* 0x000fe20000010000 */
[----:B------:R-:W-:-:S03]  /*f0a0*/  ULEA.HI.X UR8, UR8, UR19, UR9, 0x1, UP0 ;  /* 0x0000001308087291 */ /* 0x000fc600080f0c09 */
[----:B------:R-:W-:Y:S01]  /*f0b0*/  FADD.FTZ R28, R28, R29 ;  /* 0x0000001d1c1c7221 */ /* 0x000fe20000010000 */
[----:B0-----:R-:W-:Y:S02]  /*f0c0*/  MOV R2, UR7 ;  /* 0x0000000700027c02 */ /* 0x001fe40008000f00 */
[----:B------:R-:W-:Y:S01]  /*f0d0*/  MOV R3, UR8 ;  /* 0x0000000800037c02 */ /* 0x000fe20008000f00 */
[----:B------:R-:W-:Y:S02]  /*f0e0*/  FADD.FTZ R15, R28, R15 ;  /* 0x0000000f1c0f7221 */ /* 0x000fe40000010000 */
[----:B------:R-:W-:-:S04]  /*f0f0*/  IMAD.WIDE R2, R90, 0x10, R2 ;  /* 0x000000105a027825 */ /* 0x000fc800078e0202 */
[----:B------:R-:W-:Y:S01]  /*f100*/  FADD.FTZ R0, R15, R14 ;  /* 0x0000000e0f007221 */ /* 0x000fe20000010000 */
[----:B------:R-:W-:Y:S01]  /*f110*/  UISETP.GT.AND UP0, UPT, UR16, 0x1, UPT ;  /* 0x000000011000788c */ /* 0x000fe2000bf04270 */
[----:B-1----:R0:W-:Y:S04]  /*f120*/  STG.E.128 desc[UR28][R2.64], R8 ;  /* 0x0000000802007986 */ /* 0x0021e8000c101d1c */
[----:B--2---:R0:W-:Y:S04]  /*f130*/  STG.E.128 desc[UR28][R2.64+0x200], R44 ;  /* 0x0002002c02007986 */ /* 0x0041e8000c101d1c */
[----:B------:R0:W-:Y:S01]  /*f140*/  STL [R1+0x30], R0 ;  /* 0x0000300001007387 */ /* 0x0001e20000100800 */
[----:B------:R-:W-:Y:S01]  /*f150*/  PLOP3.LUT P0, PT, PT, PT, UP0, 0x80, 0x0 ;  /* 0x000000000000781c */ /* 0x000fe20003f0f008 */
[----:B------:R-:W-:-:S02]  /*f160*/  UIADD3 UR24, UP1, UR24, -0x1000, URZ ;  /* 0xfffff00018187890 */ /* 0x000fc4000ff3e03f */
[----:B------:R-:W-:Y:S02]  /*f170*/  UIADD3 UR14, UP2, UR14, -0x2000, URZ ;  /* 0xffffe0000e0e7890 */ /* 0x000fe4000ff5e03f */
[----:B------:R-:W-:Y:S02]  /*f180*/  UIADD3 UR54, UP3, UR54, -0x1000, URZ ;  /* 0xfffff00036367890 */ /* 0x000fe4000ff7e03f */
[----:B------:R-:W-:Y:S02]  /*f190*/  UIADD3 UR51, UP4, UR51, -0x1000, URZ ;  /* 0xfffff00033337890 */ /* 0x000fe4000ff9e03f */
[----:B------:R-:W-:Y:S02]  /*f1a0*/  UIADD3 UR6, UR6, 0x1, URZ ;  /* 0x0000000106067890 */ /* 0x000fe4000fffe03f */
[----:B------:R-:W-:Y:S02]  /*f1b0*/  UIADD3.X UR25, UR25, -0x1, URZ, UP1, !UPT ;  /* 0xffffffff19197890 */ /* 0x000fe40008ffe43f */
[----:B------:R-:W-:-:S02]  /*f1c0*/  UIADD3.X UR15, UR15, -0x1, URZ, UP2, !UPT ;  /* 0xffffffff0f0f7890 */ /* 0x000fc400097fe43f */
[----:B------:R-:W-:Y:S02]  /*f1d0*/  UIADD3.X UR52, UR52, -0x1, URZ, UP3, !UPT ;  /* 0xffffffff34347890 */ /* 0x000fe40009ffe43f */
[----:B------:R-:W-:Y:S01]  /*f1e0*/  UIADD3.X UR50, UR50, -0x1, URZ, UP4, !UPT ;  /* 0xffffffff32327890 */ /* 0x000fe2000a7fe43f */
[----:B0-----:R-:W-:Y:S11]  /*f1f0*/  @P0 BRA `(.L_x_4490) ;  /* 0xffffff1800240947 */ /* 0x001ff6000383ffff */
.L_x_4360:
        /* <DEDUP_REMOVED lines=41> */
.L_x_4492:
[----:B------:R-:W-:Y:S05]  /*f490*/  BSYNC B0 ;  /* 0x0000000000007941 */ /* 0x000fea0003800000 */
.L_x_4491:
        /* <DEDUP_REMOVED lines=42> */
[----:B------:R-:W-:Y:S01]  /*f740*/  MOV R11, RZ ;  /* 0x000000ff000b7202 */ /* 0x000fe20000000f00 */
[----:B------:R-:W-:Y:S06]  /*f750*/  BRA `(.L_x_4495) ;  /* 0x0000000000047947 */ /* 0x000fec0003800000 */
.L_x_4494:
[----:B------:R-:W2:Y:S02]  /*f760*/  S2R R11, SR_TID.X ;  /* 0x00000000000b7919 */ /* 0x000ea40000002100 */
.L_x_4495:
[----:B------:R-:W-:Y:S05]  /*f770*/  BSYNC B0 ;  /* 0x0000000000007941 */ /* 0x000fea0003800000 */
.L_x_4493:
        /* <DEDUP_REMOVED lines=22> */
.L_x_4497:
        /* <DEDUP_REMOVED lines=32> */
.L_x_4496:
[----:B------:R-:W-:Y:S05]  /*fae0*/  EXIT ;  /* 0x000000000000794d */ /* 0x000fea0003800000 */
.L_x_4398:
[----:B------:R-:W-:Y:S01]  /*faf0*/  HFMA2.MMA R223, -RZ, RZ, 0, 5.9604644775390625e-08 ;  /* 0x00000001ffdf7435 */ /* 0x000fe200000001ff */
[----:B------:R-:W-:Y:S02]  /*fb00*/  MOV R226, R219 ;  /* 0x000000db00e27202 */ /* 0x000fe40000000f00 */
[----:B------:R-:W-:Y:S02]  /*fb10*/  MOV R222, RZ ;  /* 0x000000ff00de7202 */ /* 0x000fe40000000f00 */
[----:B------:R-:W-:-:S07]  /*fb20*/  MOV R83, 0xffffffff ;  /* 0xffffffff00537802 */ /* 0x000fce0000000f00 */
[----:B-1---5:R-:W-:Y:S05]  /*fb30*/  WARPSYNC.COLLECTIVE R83, `(.L_x_4498) ;  /* 0x0000000053087348 */ /* 0x022fea0003c00000 */
[----:B------:R0:W2:Y:S02]  /*fb40*/  SHFL.UP P3, R80, R226, R223, R222 ;  /* 0x040000dfe2507389 */ /* 0x0000a400000600de */
[----:B012--5:R-:W-:Y:S01]  /*fb50*/  ENDCOLLECTIVE ;  /* 0x000000000000791b */ /* 0x027fe20003800000 */
.L_x_4498:
[----:B------:R-:W-:Y:S02]  /*fb60*/  MOV R226, R81 ;  /* 0x0000005100e27202 */ /* 0x000fe40000000f00 */
[----:B------:R-:W-:-:S07]  /*fb70*/  MOV R224, R80 ;  /* 0x0000005000e07202 */ /* 0x000fce0000000f00 */
[----:B------:R-:W-:Y:S05]  /*fb80*/  WARPSYNC.COLLECTIVE R83, `(.L_x_4499) ;  /* 0x0000000053087348 */ /* 0x000fea0003c00000 */
[----:B------:R0:W1:Y:S02]  /*fb90*/  SHFL.UP P3, R80, R226, R223, R222 ;  /* 0x040000dfe2507389 */ /* 0x00006400000600de */
[----:B01----:R-:W-:Y:S01]  /*fba0*/  ENDCOLLECTIVE ;  /* 0x000000000000791b */ /* 0x003fe20003800000 */
.L_x_4499:
[----:B------:R-:W-:Y:S02]  /*fbb0*/  MOV R226, R220 ;  /* 0x000000dc00e27202 */ /* 0x000fe40000000f00 */
[----:B------:R-:W-:-:S07]  /*fbc0*/  MOV R82, R80 ;  /* 0x0000005000527202 */ /* 0x000fce0000000f00 */
[----:B------:R-:W-:Y:S05]  /*fbd0*/  WARPSYNC.COLLECTIVE R83, `(.L_x_4500) ;  /* 0x0000000053087348 */ /* 0x000fea0003c00000 */
[----:B------:R0:W1:Y:S02]  /*fbe0*/  SHFL.UP P3, R80, R226, R223, R222 ;  /* 0x040000dfe2507389 */ /* 0x00006400000600de */
[----:B01----:R-:W-:Y:S01]  /*fbf0*/  ENDCOLLECTIVE ;  /* 0x000000000000791b */ /* 0x003fe20003800000 */
.L_x_4500:
[----:B------:R-:W-:Y:S02]  /*fc00*/  MOV R226, R218 ;  /* 0x000000da00e27202 */ /* 0x000fe40000000f00 */
[----:B------:R-:W-:-:S07]  /*fc10*/  MOV R228, R80 ;  /* 0x0000005000e47202 */ /* 0x000fce0000000f00 */
[----:B------:R-:W-:Y:S05]  /*fc20*/  WARPSYNC.COLLECTIVE R83, `(.L_x_4501) ;  /* 0x0000000053087348 */ /* 0x000fea0003c00000 */
[----:B------:R0:W1:Y:S02]  /*fc30*/  SHFL.UP P3, R80, R226, R223, R222 ;  /* 0x040000dfe2507389 */ /* 0x00006400000600de */
[----:B01----:R-:W-:Y:S01]  /*fc40*/  ENDCOLLECTIVE ;  /* 0x000000000000791b */ /* 0x003fe20003800000 */
.L_x_4501:
        /* <DEDUP_REMOVED lines=18> */
.L_x_4502:
[----:B------:R-:W-:Y:S02]  /*fd70*/  MOV R226, R81 ;  /* 0x0000005100e27202 */ /* 0x000fe40000000f00 */
[----:B------:R-:W-:-:S07]  /*fd80*/  MOV R82, R80 ;  /* 0x0000005000527202 */ /* 0x000fce0000000f00 */
[----:B------:R-:W-:Y:S05]  /*fd90*/  WARPSYNC.COLLECTIVE R83, `(.L_x_4503) ;  /* 0x0000000053087348 */ /* 0x000fea0003c00000 */
[----:B------:R0:W1:Y:S02]  /*fda0*/  SHFL.UP P3, R80, R226, R223, R222 ;  /* 0x040000dfe2507389 */ /* 0x00006400000600de */
[----:B01----:R-:W-:Y:S01]  /*fdb0*/  ENDCOLLECTIVE ;  /* 0x000000000000791b */ /* 0x003fe20003800000 */
.L_x_4503:
[----:B------:R-:W-:Y:S02]  /*fdc0*/  MOV R226, R220 ;  /* 0x000000dc00e27202 */ /* 0x000fe40000000f00 */
[----:B------:R-:W-:-:S07]  /*fdd0*/  MOV R224, R80 ;  /* 0x0000005000e07202 */ /* 0x000fce0000000f00 */
[----:B------:R-:W-:Y:S05]  /*fde0*/  WARPSYNC.COLLECTIVE R83, `(.L_x_4504) ;  /* 0x0000000053087348 */ /* 0x000fea0003c00000 */
[----:B------:R0:W1:Y:S02]  /*fdf0*/  SHFL.UP P3, R80, R226, R223, R222 ;  /* 0x040000dfe2507389 */ /* 0x00006400000600de */
[----:B01----:R-:W-:Y:S01]  /*fe00*/  ENDCOLLECTIVE ;  /* 0x000000000000791b */ /* 0x003fe20003800000 */
.L_x_4504:
[----:B------:R-:W-:Y:S02]  /*fe10*/  MOV R226, R218 ;  /* 0x000000da00e27202 */ /* 0x000fe40000000f00 */
[----:B------:R-:W-:-:S07]  /*fe20*/  MOV R228, R80 ;  /* 0x0000005000e47202 */ /* 0x000fce0000000f00 */
[----:B------:R-:W-:Y:S05]  /*fe30*/  WARPSYNC.COLLECTIVE R83, `(.L_x_4505) ;  /* 0x0000000053087348 */ /* 0x000fea0003c00000 */
[----:B------:R0:W1:Y:S02]  /*fe40*/  SHFL.UP P3, R80, R226, R223, R222 ;  /* 0x040000dfe2507389 */ /* 0x00006400000600de */
[----:B01----:R-:W-:Y:S01]  /*fe50*/  ENDCOLLECTIVE ;  /* 0x000000000000791b */ /* 0x003fe20003800000 */
.L_x_4505:
        /* <DEDUP_REMOVED lines=19> */
.L_x_4506:
[----:B------:R-:W-:Y:S02]  /*ff90*/  MOV R226, R81 ;  /* 0x0000005100e27202 */ /* 0x000fe40000000f00 */
[----:B------:R-:W-:-:S07]  /*ffa0*/  MOV R224, R80 ;  /* 0x0000005000e07202 */ /* 0x000fce0000000f00 */
[----:B------:R-:W-:Y:S05]  /*ffb0*/  WARPSYNC.COLLECTIVE R83, `(.L_x_4507) ;  /* 0x0000000053087348 */ /* 0x000fea0003c00000 */
[----:B------:R0:W1:Y:S02]  /*ffc0*/  SHFL.UP P3, R80, R226, R223, R222 ;  /* 0x040000dfe2507389 */ /* 0x00006400000600de */
[----:B01----:R-:W-:Y:S01]  /*ffd0*/  ENDCOLLECTIVE ;  /* 0x000000000000791b */ /* 0x003fe20003800000 */
.L_x_4507:
[----:B------:R-:W-:Y:S02]  /*ffe0*/  MOV R226, R220 ;  /* 0x000000dc00e27202 */ /* 0x000fe40000000f00 */
[----:B------:R-:W-:-:S07]  /*fff0*/  MOV R82, R80 ;  /* 0x0000005000527202 */ /* 0x000fce0000000f00 */
[----:B------:R-:W-:Y:S05]  /*10000*/  WARPSYNC.COLLECTIVE R83, `(.L_x_4508) ;  /* 0x0000000053087348 */ /* 0x000fea0003c00000 */
[----:B------:R0:W1:Y:S02]  /*10010*/  SHFL.UP P3, R80, R226, R223, R222 ;  /* 0x040000dfe2507389 */ /* 0x00006400000600de */
[----:B01----:R-:W-:Y:S01]  /*10020*/  ENDCOLLECTIVE ;  /* 0x000000000000791b */ /* 0x003fe20003800000 */
.L_x_4508:
[----:B------:R-:W-:Y:S02]  /*10030*/  MOV R226, R218 ;  /* 0x000000da00e27202 */ /* 0x000fe40000000f00 */
[----:B------:R-:W-:-:S07]  /*10040*/  MOV R228, R80 ;  /* 0x0000005000e47202 */ /* 0x000fce0000000f00 */
[----:B------:R-:W-:Y:S05]  /*10050*/  WARPSYNC.COLLECTIVE R83, `(.L_x_4509) ;  /* 0x0000000053087348 */ /* 0x000fea0003c00000 */
[----:B------:R0:W1:Y:S02]  /*10060*/  SHFL.UP P3, R80, R226, R223, R222 ;  /* 0x040000dfe2507389 */ /* 0x00006400000600de */
[----:B01----:R-:W-:Y:S01]  /*10070*/  ENDCOLLECTIVE ;  /* 0x000000000000791b */ /* 0x003fe20003800000 */
.L_x_4509:
        /* <DEDUP_REMOVED lines=18> */
.L_x_4510:
[----:B------:R-:W-:Y:S02]  /*101a0*/  MOV R226, R81 ;  /* 0x0000005100e27202 */ /* 0x000fe40000000f00 */
[----:B------:R-:W-:-:S07]  /*101b0*/  MOV R82, R80 ;  /* 0x0000005000527202 */ /* 0x000fce0000000f00 */
[----:B------:R-:W-:Y:S05]  /*101c0*/  WARPSYNC.COLLECTIVE R83, `(.L_x_4511) ;  /* 0x0000000053087348 */ /* 0x000fea0003c00000 */
[----:B------:R0:W1:Y:S02]  /*101d0*/  SHFL.UP P3, R80, R226, R223, R222 ;  /* 0x040000dfe2507389 */ /* 0x00006400000600de */
[----:B01----:R-:W-:Y:S01]  /*101e0*/  ENDCOLLECTIVE ;  /* 0x000000000000791b */ /* 0x003fe20003800000 */
.L_x_4511:
[----:B------:R-:W-:Y:S02]  /*101f0*/  MOV R226, R220 ;  /* 0x000000dc00e27202 */ /* 0x000fe40000000f00 */
[----:B------:R-:W-:-:S07]  /*10200*/  MOV R228, R80 ;  /* 0x0000005000e47202 */ /* 0x000fce0000000f00 */
[----:B------:R-:W-:Y:S05]  /*10210*/  WARPSYNC.COLLECTIVE R83, `(.L_x_4512) ;  /* 0x0000000053087348 */ /* 0x000fea0003c00000 */
[----:B------:R0:W1:Y:S02]  /*10220*/  SHFL.UP P3, R80, R226, R223, R222 ;  /* 0x040000dfe2507389 */ /* 0x00006400000600de */
[----:B01----:R-:W-:Y:S01]  /*10230*/  ENDCOLLECTIVE ;  /* 0x000000000000791b */ /* 0x003fe20003800000 */
.L_x_4512:
[----:B------:R-:W-:Y:S02]  /*10240*/  MOV R226, R218 ;  /* 0x000000da00e27202 */ /* 0x000fe40000000f00 */
[----:B------:R-:W-:-:S07]  /*10250*/  MOV R224, R80 ;  /* 0x0000005000e07202 */ /* 0x000fce0000000f00 */
[----:B------:R-:W-:Y:S05]  /*10260*/  WARPSYNC.COLLECTIVE R83, `(.L_x_4513) ;  /* 0x0000000053087348 */ /* 0x000fea0003c00000 */
[----:B------:R0:W1:Y:S02]  /*10270*/  SHFL.UP P3, R80, R226, R223, R222 ;  /* 0x040000dfe2507389 */ /* 0x00006400000600de */
[----:B01----:R-:W-:Y:S01]  /*10280*/  ENDCOLLECTIVE ;  /* 0x000000000000791b */ /* 0x003fe20003800000 */
.L_x_4513:
        /* <DEDUP_REMOVED lines=18> */
.L_x_4514:
[----:B------:R-:W-:Y:S02]  /*103b0*/  MOV R226, R81 ;  /* 0x0000005100e27202 */ /* 0x000fe40000000f00 */
[----:B------:R-:W-:-:S07]  /*103c0*/  MOV R224, R80 ;  /* 0x0000005000e07202 */ /* 0x000fce0000000f00 */
[----:B------:R-:W-:Y:S05]  /*103d0*/  WARPSYNC.COLLECTIVE R83, `(.L_x_4515) ;  /* 0x0000000053087348 */ /* 0x000fea0003c00000 */
[----:B------:R0:W1:Y:S02]  /*103e0*/  SHFL.UP P3, R80, R226, R223, R222 ;  /* 0x040000dfe2507389 */ /* 0x00006400000600de */
[----:B01----:R-:W-:Y:S01]  /*103f0*/  ENDCOLLECTIVE ;  /* 0x000000000000791b */ /* 0x003fe20003800000 */
.L_x_4515:
[----:B------:R-:W-:Y:S02]  /*10400*/  MOV R226, R220 ;  /* 0x000000dc00e27202 */ /* 0x000fe40000000f00 */
[----:B------:R-:W-:-:S07]  /*10410*/  MOV R82, R80 ;  /* 0x0000005000527202 */ /* 0x000fce0000000f00 */
[----:B------:R-:W-:Y:S05]  /*10420*/  WARPSYNC.COLLECTIVE R83, `(.L_x_4516) ;  /* 0x0000000053087348 */ /* 0x000fea0003c00000 */
[----:B------:R0:W1:Y:S02]  /*10430*/  SHFL.UP P3, R80, R226, R223, R222 ;  /* 0x040000dfe2507389 */ /* 0x00006400000600de */
[----:B01----:R-:W-:Y:S01]  /*10440*/  ENDCOLLECTIVE ;  /* 0x000000000000791b */ /* 0x003fe20003800000 */
.L_x_4516:
[----:B------:R-:W-:Y:S02]  /*10450*/  MOV R226, R218 ;  /* 0x000000da00e27202 */ /* 0x000fe40000000f00 */
[----:B------:R-:W-:-:S07]  /*10460*/  MOV R228, R80 ;  /* 0x0000005000e47202 */ /* 0x000fce0000000f00 */
[----:B------:R-:W-:Y:S05]  /*10470*/  WARPSYNC.COLLECTIVE R83, `(.L_x_4517) ;  /* 0x0000000053087348 */ /* 0x000fea0003c00000 */
[----:B------:R0:W1:Y:S02]  /*10480*/  SHFL.UP P3, R80, R226, R223, R222 ;  /* 0x040000dfe2507389 */ /* 0x00006400000600de */
[----:B01----:R-:W-:Y:S01]  /*10490*/  ENDCOLLECTIVE ;  /* 0x000000000000791b */ /* 0x003fe20003800000 */
.L_x_4517:
[----:B------:R-:W-:Y:S05]  /*104a0*/  BRA `(.L_x_4518) ;  /* 0xffffff7400f47947 */ /* 0x000fea000383ffff */
.L_x_4399:
        /* <DEDUP_REMOVED lines=8> */
.L_x_4520:
[----:B------:R-:W-:Y:S05]  /*10530*/  BSYNC B0 ;  /* 0x0000000000007941 */ /* 0x000fea0003800000 */
.L_x_4519:
[----:B------:R-:W-:Y:S05]  /*10540*/  BRA `(.L_x_4521) ;  /* 0xffffff7800047947 */ /* 0x000fea000383ffff */
.L_x_4400:
        /* <DEDUP_REMOVED lines=8> */
.L_x_4523:
[----:B------:R-:W-:Y:S05]  /*105d0*/  BSYNC B0 ;  /* 0x0000000000007941 */ /* 0x000fea0003800000 */
.L_x_4522:
[----:B------:R-:W-:Y:S05]  /*105e0*/  BRA `(.L_x_4524) ;  /* 0xffffff7400e47947 */ /* 0x000fea000383ffff */
.L_x_4401:
        /* <DEDUP_REMOVED lines=8> */
.L_x_4526:
[----:B------:R-:W-:Y:S05]  /*10670*/  BSYNC B0 ;  /* 0x0000000000007941 */ /* 0x000fea0003800000 */
.L_x_4525:
[----:B------:R-:W-:Y:S05]  /*10680*/  BRA `(.L_x_4527) ;  /* 0xffffff7400c47947 */ /* 0x000fea000383ffff */
.L_x_4402:
        /* <DEDUP_REMOVED lines=8> */
.L_x_4529:
[----:B------:R-:W-:Y:S05]  /*10710*/  BSYNC B0 ;  /* 0x0000000000007941 */ /* 0x000fea0003800000 */
.L_x_4528:
[----:B------:R-:W-:Y:S05]  /*10720*/  BRA `(.L_x_4530) ;  /* 0xffffff7400a47947 */ /* 0x000fea000383ffff */
.L_x_4403:
        /* <DEDUP_REMOVED lines=8> */
.L_x_4532:
[----:B------:R-:W-:Y:S05]  /*107b0*/  BSYNC B0 ;  /* 0x0000000000007941 */ /* 0x000fea0003800000 */
.L_x_4531:
        /* <DEDUP_REMOVED lines=10> */
.L_x_4533:
[----:B------:R-:W-:Y:S02]  /*10860*/  MOV R226, R220 ;  /* 0x000000dc00e27202 */ /* 0x000fe40000000f00 */
[----:B------:R-:W-:-:S07]  /*10870*/  MOV R221, R80 ;  /* 0x0000005000dd7202 */ /* 0x000fce0000000f00 */
[----:B------:R-:W-:Y:S05]  /*10880*/  WARPSYNC.COLLECTIVE R83, `(.L_x_4534) ;  /* 0x0000000053087348 */ /* 0x000fea0003c00000 */
[----:B------:R0:W1:Y:S02]  /*10890*/  SHFL.UP P3, R80, R226, R223, R222 ;  /* 0x040000dfe2507389 */ /* 0x00006400000600de */
[----:B01----:R-:W-:Y:S01]  /*108a0*/  ENDCOLLECTIVE ;  /* 0x000000000000791b */ /* 0x003fe20003800000 */
.L_x_4534:
[----:B------:R-:W-:Y:S02]  /*108b0*/  MOV R226, R218 ;  /* 0x000000da00e27202 */ /* 0x000fe40000000f00 */
[----:B------:R-:W-:-:S07]  /*108c0*/  MOV R220, R80 ;  /* 0x0000005000dc7202 */ /* 0x000fce0000000f00 */
[----:B------:R-:W-:Y:S05]  /*108d0*/  WARPSYNC.COLLECTIVE R83, `(.L_x_4535) ;  /* 0x0000000053087348 */ /* 0x000fea0003c00000 */
[----:B------:R0:W1:Y:S02]  /*108e0*/  SHFL.UP P3, R80, R226, R223, R222 ;  /* 0x040000dfe2507389 */ /* 0x00006400000600de */
[----:B01----:R-:W-:Y:S01]  /*108f0*/  ENDCOLLECTIVE ;  /* 0x000000000000791b */ /* 0x003fe20003800000 */
.L_x_4535:
[----:B------:R-:W-:Y:S02]  /*10900*/  MOV R218, R80 ;  /* 0x0000005000da7202 */ /* 0x000fe40000000f00 */
[----:B------:R-:W-:-:S07]  /*10910*/  MOV R80, 0x1f ;  /* 0x0000001f00507802 */ /* 0x000fce0000000f00 */
[----:B------:R-:W-:Y:S05]  /*10920*/  WARPSYNC.COLLECTIVE R83, `(.L_x_4536) ;  /* 0x0000000053087348 */ /* 0x000fea0003c00000 */
[----:B------:R0:W1:Y:S02]  /*10930*/  SHFL.IDX P3, R224, R82, R81, R80 ;  /* 0x0000005152e07389 */ /* 0x0000640000060050 */
[----:B01----:R-:W-:Y:S01]  /*10940*/  ENDCOLLECTIVE ;  /* 0x000000000000791b */ /* 0x003fe20003800000 */
.L_x_4536:
[----:B------:R-:W-:Y:S02]  /*10950*/  MOV R82, R65 ;  /* 0x0000004100527202 */ /* 0x000fe40000000f00 */
[----:B------:R-:W-:-:S07]  /*10960*/  MOV R64, R224 ;  /* 0x000000e000407202 */ /* 0x000fce0000000f00 */
[----:B------:R-:W-:Y:S05]  /*10970*/  WARPSYNC.COLLECTIVE R83, `(.L_x_4537) ;  /* 0x0000000053087348 */ /* 0x000fea0003c00000 */
[----:B------:R0:W1:Y:S02]  /*10980*/  SHFL.IDX P3, R224, R82, R81, R80 ;  /* 0x0000005152e07389 */ /* 0x0000640000060050 */
[----:B01----:R-:W-:Y:S01]  /*10990*/  ENDCOLLECTIVE ;  /* 0x000000000000791b */ /* 0x003fe20003800000 */
.L_x_4537:
[----:B------:R-:W-:Y:S02]  /*109a0*/  MOV R82, R66 ;  /* 0x0000004200527202 */ /* 0x000fe40000000f00 */
[----:B------:R-:W-:-:S07]  /*109b0*/  MOV R65, R224 ;  /* 0x000000e000417202 */ /* 0x000fce0000000f00 */
[----:B------:R-:W-:Y:S05]  /*109c0*/  WARPSYNC.COLLECTIVE R83, `(.L_x_4538) ;  /* 0x0000000053087348 */ /* 0x000fea0003c00000 */
[----:B------:R0:W1:Y:S02]  /*109d0*/  SHFL.IDX P3, R224, R82, R81, R80 ;  /* 0x0000005152e07389 */ /* 0x0000640000060050 */
[----:B01----:R-:W-:Y:S01]  /*109e0*/  ENDCOLLECTIVE ;  /* 0x000000000000791b */ /* 0x003fe20003800000 */
.L_x_4538:
[----:B------:R-:W-:Y:S02]  /*109f0*/  MOV R82, R67 ;  /* 0x0000004300527202 */ /* 0x000fe40000000f00 */
[----:B------:R-:W-:-:S07]  /*10a00*/  MOV R66, R224 ;  /* 0x000000e000427202 */ /* 0x000fce0000000f00 */
[----:B------:R-:W-:Y:S05]  /*10a10*/  WARPSYNC.COLLECTIVE R83, `(.L_x_4539) ;  /* 0x0000000053087348 */ /* 0x000fea0003c00000 */
[----:B------:R0:W1:Y:S02]  /*10a20*/  SHFL.IDX P3, R224, R82, R81, R80 ;  /* 0x0000005152e07389 */ /* 0x0000640000060050 */
[----:B01----:R-:W-:Y:S01]  /*10a30*/  ENDCOLLECTIVE ;  /* 0x000000000000791b */ /* 0x003fe20003800000 */
.L_x_4539:
[----:B------:R-:W-:Y:S01]  /*10a40*/  MOV R67, R224 ;  /* 0x000000e000437202 */ /* 0x000fe20000000f00 */
[----:B------:R-:W-:Y:S06]  /*10a50*/  BRA `(.L_x_4540) ;  /* 0xffffff7400007947 */ /* 0x000fec000383ffff */
.L_x_4405:
[----:B------:R-:W-:Y:S01]  /*10a60*/  HFMA2.MMA R245, -RZ, RZ, 0, 5.9604644775390625e-08 ;  /* 0x00000001fff57435 */ /* 0x000fe200000001ff */
[----:B------:R-:W-:Y:S02]  /*10a70*/  MOV R244, R240 ;  /* 0x000000f000f47202 */ /* 0x000fe40000000f00 */
[----:B------:R-:W-:Y:S02]  /*10a80*/  MOV R224, 0x1f ;  /* 0x0000001f00e07802 */ /* 0x000fe40000000f00 */
[----:B------:R-:W-:-:S07]  /*10a90*/  MOV R83, 0xffffffff ;  /* 0xffffffff00537802 */ /* 0x000fce0000000f00 */
[----:B------:R-:W-:Y:S05]  /*10aa0*/  WARPSYNC.COLLECTIVE R83, `(.L_x_4541) ;  /* 0x0000000053087348 */ /* 0x000fea0003c00000 */
[----:B------:R0:W1:Y:S02]  /*10ab0*/  SHFL.DOWN P1, R252, R244, R245, R224 ;  /* 0x080000f5f4fc7389 */ /* 0x00006400000200e0 */
[----:B01----:R-:W-:Y:S01]  /*10ac0*/  ENDCOLLECTIVE ;  /* 0x000000000000791b */ /* 0x003fe20003800000 */
.L_x_4541:
[----:B------:R-:W-:Y:S02]  /*10ad0*/  MOV R244, R241 ;  /* 0x000000f100f47202 */ /* 0x000fe40000000f00 */
[----:B------:R-:W-:-:S07]  /*10ae0*/  MOV R80, R252 ;  /* 0x000000fc00507202 */ /* 0x000fce0000000f00 */
[----:B------:R-:W-:Y:S05]  /*10af0*/  WARPSYNC.COLLECTIVE R83, `(.L_x_4542) ;  /* 0x0000000053087348 */ /* 0x000fea0003c00000 */
[----:B------:R0:W1:Y:S02]  /*10b00*/  SHFL.DOWN P1, R252, R244, R245, R224 ;  /* 0x080000f5f4fc7389 */ /* 0x00006400000200e0 */
[----:B01----:R-:W-:Y:S01]  /*10b10*/  ENDCOLLECTIVE ;  /* 0x000000000000791b */ /* 0x003fe20003800000 */
.L_x_4542:
[----:B------:R-:W-:Y:S02]  /*10b20*/  MOV R244, R242 ;  /* 0x000000f200f47202 */ /* 0x000fe40000000f00 */
[----:B------:R-:W-:-:S07]  /*10b30*/  MOV R81, R252 ;  /* 0x000000fc00517202 */ /* 0x000fce0000000f00 */
[----:B------:R-:W-:Y:S05]  /*10b40*/  WARPSYNC.COLLECTIVE R83, `(.L_x_4543) ;  /* 0x0000000053087348 */ /* 0x000fea0003c00000 */
[----:B------:R0:W1:Y:S02]  /*10b50*/  SHFL.DOWN P1, R252, R244, R245, R224 ;  /* 0x080000f5f4fc7389 */ /* 0x00006400000200e0 */
[----:B01----:R-:W-:Y:S01]  /*10b60*/  ENDCOLLECTIVE ;  /* 0x000000000000791b */ /* 0x003fe20003800000 */
.L_x_4543:
[----:B------:R-:W-:Y:S02]  /*10b70*/  MOV R244, R243 ;  /* 0x000000f300f47202 */ /* 0x000fe40000000f00 */
[----:B------:R-:W-:-:S07]  /*10b80*/  MOV R82, R252 ;  /* 0x000000fc00527202 */ /* 0x000fce0000000f00 */
[----:B------:R-:W-:Y:S05]  /*10b90*/  WARPSYNC.COLLECTIVE R83, `(.L_x_4544) ;  /* 0x0000000053087348 */ /* 0x000fea0003c00000 */
[----:B------:R0:W1:Y:S02]  /*10ba0*/  SHFL.DOWN P1, R252, R244, R245, R224 ;  /* 0x080000f5f4fc7389 */ /* 0x00006400000200e0 */
[----:B01----:R-:W-:Y:S01]  /*10bb0*/  ENDCOLLECTIVE ;  /* 0x000000000000791b */ /* 0x003fe20003800000 */
.L_x_4544:
[----:B------:R-:W-:Y:S01]  /*10bc0*/  MOV R83, R252 ;  /* 0x000000fc00537202 */ /* 0x000fe20000000f00 */
[----:B------:R-:W-:Y:S06]  /*10bd0*/  BRA `(.L_x_4545) ;  /* 0xffffff8800047947 */ /* 0x000fec000383ffff */
.L_x_4408:
        /* <DEDUP_REMOVED lines=8> */
.L_x_4547:
[----:B------:R-:W-:Y:S05]  /*10c60*/  BSYNC B0 ;  /* 0x0000000000007941 */ /* 0x000fea0003800000 */
.L_x_4546:
        /* <DEDUP_REMOVED lines=8> */
.L_x_4548:
[----:B------:R-:W-:Y:S02]  /*10cf0*/  MOV R244, R242 ;  /* 0x000000f200f47202 */ /* 0x000fe40000000f00 */
[----:B------:R-:W-:-:S07]  /*10d00*/  MOV R81, R252 ;  /* 0x000000fc00517202 */ /* 0x000fce0000000f00 */
[----:B------:R-:W-:Y:S05]  /*10d10*/  WARPSYNC.COLLECTIVE R83, `(.L_x_4549) ;  /* 0x0000000053087348 */ /* 0x000fea0003c00000 */
[----:B------:R0:W1:Y:S02]  /*10d20*/  SHFL.DOWN P1, R252, R244, R245, R224 ;  /* 0x080000f5f4fc7389 */ /* 0x00006400000200e0 */
[----:B01----:R-:W-:Y:S01]  /*10d30*/  ENDCOLLECTIVE ;  /* 0x000000000000791b */ /* 0x003fe20003800000 */
.L_x_4549:
[----:B------:R-:W-:Y:S02]  /*10d40*/  MOV R244, R243 ;  /* 0x000000f300f47202 */ /* 0x000fe40000000f00 */
[----:B------:R-:W-:-:S07]  /*10d50*/  MOV R82, R252 ;  /* 0x000000fc00527202 */ /* 0x000fce0000000f00 */
[----:B------:R-:W-:Y:S05]  /*10d60*/  WARPSYNC.COLLECTIVE R83, `(.L_x_4550) ;  /* 0x0000000053087348 */ /* 0x000fea0003c00000 */
[----:B------:R0:W1:Y:S02]  /*10d70*/  SHFL.DOWN P1, R252, R244, R245, R224 ;  /* 0x080000f5f4fc7389 */ /* 0x00006400000200e0 */
[----:B01----:R-:W-:Y:S01]  /*10d80*/  ENDCOLLECTIVE ;  /* 0x000000000000791b */ /* 0x003fe20003800000 */
.L_x_4550:
[----:B------:R-:W-:Y:S01]  /*10d90*/  MOV R83, R252 ;  /* 0x000000fc00537202 */ /* 0x000fe20000000f00 */
[----:B------:R-:W-:Y:S06]  /*10da0*/  BRA `(.L_x_4551) ;  /* 0xffffff8400e47947 */ /* 0x000fec000383ffff */
.L_x_4411:
        /* <DEDUP_REMOVED lines=8> */
.L_x_4553:
[----:B------:R-:W-:Y:S05]  /*10e30*/  BSYNC B0 ;  /* 0x0000000000007941 */ /* 0x000fea0003800000 */
.L_x_4552:
        /* <DEDUP_REMOVED lines=8> */
.L_x_4554:
[----:B------:R-:W-:Y:S02]  /*10ec0*/  MOV R244, R242 ;  /* 0x000000f200f47202 */ /* 0x000fe40000000f00 */
[----:B------:R-:W-:-:S07]  /*10ed0*/  MOV R81, R252 ;  /* 0x000000fc00517202 */ /* 0x000fce0000000f00 */
[----:B------:R-:W-:Y:S05]  /*10ee0*/  WARPSYNC.COLLECTIVE R83, `(.L_x_4555) ;  /* 0x0000000053087348 */ /* 0x000fea0003c00000 */
[----:B------:R0:W1:Y:S02]  /*10ef0*/  SHFL.DOWN P1, R252, R244, R245, R224 ;  /* 0x080000f5f4fc7389 */ /* 0x00006400000200e0 */
[----:B01----:R-:W-:Y:S01]  /*10f00*/  ENDCOLLECTIVE ;  /* 0x000000000000791b */ /* 0x003fe20003800000 */
.L_x_4555:
[----:B------:R-:W-:Y:S02]  /*10f10*/  MOV R244, R243 ;  /* 0x000000f300f47202 */ /* 0x000fe40000000f00 */
[----:B------:R-:W-:-:S07]  /*10f20*/  MOV R82, R252 ;  /* 0x000000fc00527202 */ /* 0x000fce0000000f00 */
[----:B------:R-:W-:Y:S05]  /*10f30*/  WARPSYNC.COLLECTIVE R83, `(.L_x_4556) ;  /* 0x0000000053087348 */ /* 0x000fea0003c00000 */
[----:B------:R0:W1:Y:S02]  /*10f40*/  SHFL.DOWN P1, R252, R244, R245, R224 ;  /* 0x080000f5f4fc7389 */ /* 0x00006400000200e0 */
[----:B01----:R-:W-:Y:S01]  /*10f50*/  ENDCOLLECTIVE ;  /* 0x000000000000791b */ /* 0x003fe20003800000 */
.L_x_4556:
[----:B------:R-:W-:Y:S01]  /*10f60*/  MOV R83, R252 ;  /* 0x000000fc00537202 */ /* 0x000fe20000000f00 */
[----:B------:R-:W-:Y:S06]  /*10f70*/  BRA `(.L_x_4557) ;  /* 0xffffff8400c47947 */ /* 0x000fec000383ffff */
.L_x_4414:
        /* <DEDUP_REMOVED lines=8> */
.L_x_4559:
[----:B------:R-:W-:Y:S05]  /*11000*/  BSYNC B0 ;  /* 0x0000000000007941 */ /* 0x000fea0003800000 */
.L_x_4558:
        /* <DEDUP_REMOVED lines=8> */
.L_x_4560:
[----:B------:R-:W-:Y:S02]  /*11090*/  MOV R244, R242 ;  /* 0x000000f200f47202 */ /* 0x000fe40000000f00 */
[----:B------:R-:W-:-:S07]  /*110a0*/  MOV R81, R252 ;  /* 0x000000fc00517202 */ /* 0x000fce0000000f00 */
[----:B------:R-:W-:Y:S05]  /*110b0*/  WARPSYNC.COLLECTIVE R83, `(.L_x_4561) ;  /* 0x0000000053087348 */ /* 0x000fea0003c00000 */
[----:B------:R0:W1:Y:S02]  /*110c0*/  SHFL.DOWN P1, R252, R244, R245, R224 ;  /* 0x080000f5f4fc7389 */ /* 0x00006400000200e0 */
[----:B01----:R-:W-:Y:S01]  /*110d0*/  ENDCOLLECTIVE ;  /* 0x000000000000791b */ /* 0x003fe20003800000 */
.L_x_4561:
[----:B------:R-:W-:Y:S02]  /*110e0*/  MOV R244, R243 ;  /* 0x000000f300f47202 */ /* 0x000fe40000000f00 */
[----:B------:R-:W-:-:S07]  /*110f0*/  MOV R82, R252 ;  /* 0x000000fc00527202 */ /* 0x000fce0000000f00 */
[----:B------:R-:W-:Y:S05]  /*11100*/  WARPSYNC.COLLECTIVE R83, `(.L_x_4562) ;  /* 0x0000000053087348 */ /* 0x000fea0003c00000 */
[----:B------:R0:W1:Y:S02]  /*11110*/  SHFL.DOWN P1, R252, R244, R245, R224 ;  /* 0x080000f5f4fc7389 */ /* 0x00006400000200e0 */
[----:B01----:R-:W-:Y:S01]  /*11120*/  ENDCOLLECTIVE ;  /* 0x000000000000791b */ /* 0x003fe20003800000 */
.L_x_4562:
[----:B------:R-:W-:Y:S01]  /*11130*/  MOV R83, R252 ;  /* 0x000000fc00537202 */ /* 0x000fe20000000f00 */
[----:B------:R-:W-:Y:S06]  /*11140*/  BRA `(.L_x_4563) ;  /* 0xffffff8400a47947 */ /* 0x000fec000383ffff */
.L_x_4417:
        /* <DEDUP_REMOVED lines=8> */
.L_x_4565:
[----:B------:R-:W-:Y:S05]  /*111d0*/  BSYNC B0 ;  /* 0x0000000000007941 */ /* 0x000fea0003800000 */
.L_x_4564:
        /* <DEDUP_REMOVED lines=8> */
.L_x_4566:
[----:B------:R-:W-:Y:S02]  /*11260*/  MOV R244, R242 ;  /* 0x000000f200f47202 */ /* 0x000fe40000000f00 */
[----:B------:R-:W-:-:S07]  /*11270*/  MOV R81, R252 ;  /* 0x000000fc00517202 */ /* 0x000fce0000000f00 */
[----:B------:R-:W-:Y:S05]  /*11280*/  WARPSYNC.COLLECTIVE R83, `(.L_x_4567) ;  /* 0x0000000053087348 */ /* 0x000fea0003c00000 */
[----:B------:R0:W1:Y:S02]  /*11290*/  SHFL.DOWN P1, R252, R244, R245, R224 ;  /* 0x080000f5f4fc7389 */ /* 0x00006400000200e0 */
[----:B01----:R-:W-:Y:S01]  /*112a0*/  ENDCOLLECTIVE ;  /* 0x000000000000791b */ /* 0x003fe20003800000 */
.L_x_4567:
[----:B------:R-:W-:Y:S02]  /*112b0*/  MOV R244, R243 ;  /* 0x000000f300f47202 */ /* 0x000fe40000000f00 */
[----:B------:R-:W-:-:S07]  /*112c0*/  MOV R82, R252 ;  /* 0x000000fc00527202 */ /* 0x000fce0000000f00 */
[----:B------:R-:W-:Y:S05]  /*112d0*/  WARPSYNC.COLLECTIVE R83, `(.L_x_4568) ;  /* 0x0000000053087348 */ /* 0x000fea0003c00000 */
[----:B------:R0:W1:Y:S02]  /*112e0*/  SHFL.DOWN P1, R252, R244, R245, R224 ;  /* 0x080000f5f4fc7389 */ /* 0x00006400000200e0 */
[----:B01----:R-:W-:Y:S01]  /*112f0*/  ENDCOLLECTIVE ;  /* 0x000000000000791b */ /* 0x003fe20003800000 */
.L_x_4568:
[----:B------:R-:W-:Y:S01]  /*11300*/  MOV R83, R252 ;  /* 0x000000fc00537202 */ /* 0x000fe20000000f00 */
[----:B------:R-:W-:Y:S06]  /*11310*/  BRA `(.L_x_4569) ;  /* 0xffffff8400847947 */ /* 0x000fec000383ffff */
.L_x_4420:
        /* <DEDUP_REMOVED lines=8> */
.L_x_4571:
[----:B------:R-:W-:Y:S05]  /*113a0*/  BSYNC B0 ;  /* 0x0000000000007941 */ /* 0x000fea0003800000 */
.L_x_4570:
        /* <DEDUP_REMOVED lines=10> */
.L_x_4572:
[----:B------:R-:W-:Y:S02]  /*11450*/  MOV R82, R242 ;  /* 0x000000f200527202 */ /* 0x000fe40000000f00 */
[----:B------:R-:W-:-:S07]  /*11460*/  MOV R247, R224 ;  /* 0x000000e000f77202 */ /* 0x000fce0000000f00 */
[----:B------:R-:W-:Y:S05]  /*11470*/  WARPSYNC.COLLECTIVE R83, `(.L_x_4573) ;  /* 0x0000000053087348 */ /* 0x000fea0003c00000 */
[----:B------:R0:W1:Y:S02]  /*11480*/  SHFL.IDX P3, R224, R82, R81, R80 ;  /* 0x0000005152e07389 */ /* 0x0000640000060050 */
[----:B01----:R-:W-:Y:S01]  /*11490*/  ENDCOLLECTIVE ;  /* 0x000000000000791b */ /* 0x003fe20003800000 */
.L_x_4573:
        /* <DEDUP_REMOVED lines=9> */
.L_x_4574:
[----:B------:R-:W-:Y:S02]  /*11530*/  MOV R82, R64 ;  /* 0x0000004000527202 */ /* 0x000fe40000000f00 */
[----:B------:R-:W-:Y:S02]  /*11540*/  MOV R251, R224 ;  /* 0x000000e000fb7202 */ /* 0x000fe40000000f00 */
[----:B------:R-:W-:-:S07]  /*11550*/  MOV R224, 0x1f ;  /* 0x0000001f00e07802 */ /* 0x000fce0000000f00 */
[----:B------:R-:W-:Y:S05]  /*11560*/  WARPSYNC.COLLECTIVE R83, `(.L_x_4575) ;  /* 0x0000000053087348 */ /* 0x000fea0003c00000 */
[----:B------:R0:W1:Y:S02]  /*11570*/  SHFL.DOWN P1, R252, R244, R245, R224 ;  /* 0x080000f5f4fc7389 */ /* 0x00006400000200e0 */
[----:B01----:R-:W-:Y:S01]  /*11580*/  ENDCOLLECTIVE ;  /* 0x000000000000791b */ /* 0x003fe20003800000 */
.L_x_4575:
[----:B------:R-:W-:Y:S02]  /*11590*/  MOV R244, R241 ;  /* 0x000000f100f47202 */ /* 0x000fe40000000f00 */
[----:B------:R-:W-:-:S07]  /*115a0*/  MOV R240, R252 ;  /* 0x000000fc00f07202 */ /* 0x000fce0000000f00 */
[----:B------:R-:W-:Y:S05]  /*115b0*/  WARPSYNC.COLLECTIVE R83, `(.L_x_4576) ;  /* 0x0000000053087348 */ /* 0x000fea0003c00000 */
[----:B------:R0:W1:Y:S02]  /*115c0*/  SHFL.DOWN P1, R252, R244, R245, R224 ;  /* 0x080000f5f4fc7389 */ /* 0x00006400000200e0 */
[----:B01----:R-:W-:Y:S01]  /*115d0*/  ENDCOLLECTIVE ;  /* 0x000000000000791b */ /* 0x003fe20003800000 */
.L_x_4576:
[----:B------:R-:W-:Y:S02]  /*115e0*/  MOV R244, R242 ;  /* 0x000000f200f47202 */ /* 0x000fe40000000f00 */
[----:B------:R-:W-:-:S07]  /*115f0*/  MOV R241, R252 ;  /* 0x000000fc00f17202 */ /* 0x000fce0000000f00 */
[----:B------:R-:W-:Y:S05]  /*11600*/  WARPSYNC.COLLECTIVE R83, `(.L_x_4577) ;  /* 0x0000000053087348 */ /* 0x000fea0003c00000 */
[----:B------:R0:W1:Y:S02]  /*11610*/  SHFL.DOWN P1, R252, R244, R245, R224 ;  /* 0x080000f5f4fc7389 */ /* 0x00006400000200e0 */
[----:B01----:R-:W-:Y:S01]  /*11620*/  ENDCOLLECTIVE ;  /* 0x000000000000791b */ /* 0x003fe20003800000 */
.L_x_4577:
[----:B------:R-:W-:Y:S02]  /*11630*/  MOV R244, R243 ;  /* 0x000000f300f47202 */ /* 0x000fe40000000f00 */
[----:B------:R-:W-:-:S07]  /*11640*/  MOV R242, R252 ;  /* 0x000000fc00f27202 */ /* 0x000fce0000000f00 */
[----:B------:R-:W-:Y:S05]  /*11650*/  WARPSYNC.COLLECTIVE R83, `(.L_x_4578) ;  /* 0x0000000053087348 */ /* 0x000fea0003c00000 */
[----:B------:R0:W1:Y:S02]  /*11660*/  SHFL.DOWN P1, R252, R244, R245, R224 ;  /* 0x080000f5f4fc7389 */ /* 0x00006400000200e0 */
[----:B01----:R-:W-:Y:S01]  /*11670*/  ENDCOLLECTIVE ;  /* 0x000000000000791b */ /* 0x003fe20003800000 */
.L_x_4578:
[----:B------:R-:W-:Y:S05]  /*11680*/  WARPSYNC.COLLECTIVE R83, `(.L_x_4579) ;  /* 0x0000000053087348 */ /* 0x000fea0003c00000 */
[----:B------:R0:W1:Y:S02]  /*11690*/  SHFL.IDX P3, R224, R82, R81, R80 ;  /* 0x0000005152e07389 */ /* 0x0000640000060050 */
[----:B01----:R-:W-:Y:S01]  /*116a0*/  ENDCOLLECTIVE ;  /* 0x000000000000791b */ /* 0x003fe20003800000 */
.L_x_4579:
[----:B------:R-:W-:Y:S02]  /*116b0*/  MOV R82, R65 ;  /* 0x0000004100527202 */ /* 0x000fe40000000f00 */
[----:B------:R-:W-:Y:S02]  /*116c0*/  MOV R243, R252 ;  /* 0x000000fc00f37202 */ /* 0x000fe40000000f00 */
[----:B------:R-:W-:-:S07]  /*116d0*/  MOV R252, R224 ;  /* 0x000000e000fc7202 */ /* 0x000fce0000000f00 */
[----:B------:R-:W-:Y:S05]  /*116e0*/  WARPSYNC.COLLECTIVE R83, `(.L_x_4580) ;  /* 0x0000000053087348 */ /* 0x000fea0003c00000 */
[----:B------:R0:W1:Y:S02]  /*116f0*/  SHFL.IDX P3, R224, R82, R81, R80 ;  /* 0x0000005152e07389 */ /* 0x0000640000060050 */
[----:B01----:R-:W-:Y:S01]  /*11700*/  ENDCOLLECTIVE ;  /* 0x000000000000791b */ /* 0x003fe20003800000 */
.L_x_4580:
[----:B------:R-:W-:Y:S01]  /*11710*/  MOV R82, R66 ;  /* 0x0000004200527202 */ /* 0x000fe20000000f00 */
[-C--:B------:R-:W-:Y:S01]  /*11720*/  FMUL.FTZ R66, R65, R247.reuse ;  /* 0x000000f741427220 */ /* 0x080fe20000410000 */
[----:B------:R-:W-:Y:S01]  /*11730*/  FMUL.FTZ R247, R64, R247 ;  /* 0x000000f740f77220 */ /* 0x000fe20000410000 */
[----:B------:R-:W-:-:S07]  /*11740*/  MOV R245, R224 ;  /* 0x000000e000f57202 */ /* 0x000fce0000000f00 */
[----:B------:R-:W-:Y:S05]  /*11750*/  WARPSYNC.COLLECTIVE R83, `(.L_x_4581) ;  /* 0x0000000053087348 */ /* 0x000fea0003c00000 */
[----:B------:R0:W1:Y:S02]  /*11760*/  SHFL.IDX P3, R224, R82, R81, R80 ;  /* 0x0000005152e07389 */ /* 0x0000640000060050 */
[----:B01----:R-:W-:Y:S01]  /*11770*/  ENDCOLLECTIVE ;  /* 0x000000000000791b */ /* 0x003fe20003800000 */
.L_x_4581:
[----:B------:R-:W-:Y:S02]  /*11780*/  MOV R82, R67 ;  /* 0x0000004300527202 */ /* 0x000fe40000000f00 */
[----:B------:R-:W-:-:S07]  /*11790*/  MOV R244, R224 ;  /* 0x000000e000f47202 */ /* 0x000fce0000000f00 */
[----:B------:R-:W-:Y:S05]  /*117a0*/  WARPSYNC.COLLECTIVE R83, `(.L_x_4582) ;  /* 0x0000000053087348 */ /* 0x000fea0003c00000 */
[----:B------:R0:W1:Y:S02]  /*117b0*/  SHFL.IDX P3, R224, R82, R81, R80 ;  /* 0x0000005152e07389 */ /* 0x0000640000060050 */
[----:B01----:R-:W-:Y:S01]  /*117c0*/  ENDCOLLECTIVE ;  /* 0x000000000000791b */ /* 0x003fe20003800000 */
.L_x_4582:
[----:B------:R-:W-:Y:S01]  /*117d0*/  MOV R83, R224 ;  /* 0x000000e000537202 */ /* 0x000fe20000000f00 */
[----:B------:R-:W-:Y:S06]  /*117e0*/  BRA `(.L_x_4583) ;  /* 0xffffff8000dc7947 */ /* 0x000fec000383ffff */
.L_x_4584:
        /* <DEDUP_REMOVED lines=9> */
.L_x_18923:


//--------------------- .text._Z25selective_scan_bwd_kernelI32Selective_Scan_bwd_kernel_traitsILi128ELi16ELb1ELb1ELb0ELb0ELb0EN3c108BFloat16ENS1_7complexIfEEEEv12SSMParamsBwd --------------------------
	.section	.text._Z25selective_scan_bwd_kernelI32Selective_Scan_bwd_kernel_traitsILi128ELi16ELb1ELb1ELb0ELb0ELb0EN3c108BFloat16ENS1_7complexIfEEEEv12SSMParamsBwd,"ax",@progbits
	.align	128
        .global         _Z25selective_scan_bwd_kernelI32Selective_Scan_bwd_kernel_traitsILi128ELi16ELb1ELb1ELb0ELb0ELb0EN3c108BFloat16ENS1_7complexIfEEEEv12SSMParamsBwd
        .type           _Z25selective_scan_bwd_kernelI32Selective_Scan_bwd_kernel_traitsILi128ELi16ELb1ELb1ELb0ELb0ELb0EN3c108BFloat16ENS1_7complexIfEEEEv12SSMParamsBwd,@function
        .size           _Z25selective_scan_bwd_kernelI32Selective_Scan_bwd_kernel_traitsILi128ELi16ELb1ELb1ELb0ELb0ELb0EN3c108BFloat16ENS1_7complexIfEEEEv12SSMParamsBwd,(.L_x_18924 - _Z25selective_scan_bwd_kernelI32Selective_Scan_bwd_kernel_traitsILi128ELi16ELb1ELb1ELb0ELb0ELb0EN3c108BFloat16ENS1_7complexIfEEEEv12SSMParamsBwd)
        .other          _Z25selective_scan_bwd_kernelI32Selective_Scan_bwd_kernel_traitsILi128ELi16ELb1ELb1ELb0ELb0ELb0EN3c108BFloat16ENS1_7complexIfEEEEv12SSMParamsBwd,@"STO_CUDA_ENTRY STV_DEFAULT"
_Z25selective_scan_bwd_kernelI32Selective_Scan_bwd_kernel_traitsILi128ELi16ELb1ELb1ELb0ELb0ELb0EN3c108BFloat16ENS1_7complexIfEEEEv12SSMParamsBwd:
.text._Z25selective_scan_bwd_kernelI32Selective_Scan_bwd_kernel_traitsILi128ELi16ELb1ELb1ELb0ELb0ELb0EN3c108BFloat16ENS1_7complexIfEEEEv12SSMParamsBwd:
        /* <DEDUP_REMOVED lines=41> */
[----:B------:R0:W-:Y:S01]  /*0290*/  STL [R1], RZ ;  /* 0x000000ff01007387 */ /* 0x0001e20000100800 */
        /* <DEDUP_REMOVED lines=52> */
[----:B------:R-:W-:Y:S02]  /*05e0*/  UIMAD UR28, UR10, UR17, UR28 ;  /* 0x000000110a1c72a4 */ /* 0x000fe4000f8e021c */
[----:B------:R-:W-:Y:S02]  /*05f0*/  UISETP.GT.U32.AND UP4, UPT, UR33, UR12, UPT ;  /* 0x0000000c2100728c */ /* 0x000fe4000bf84070 */
[----:B------:R-:W-:Y:S02]  /*0600*/  UIMAD.WIDE.U32 UR16, UR10, UR16, UR14 ;  /* 0x000000100a1072a5 */ /* 0x000fe4000f8e000e */
[----:B------:R-:W-:-:S02]  /*0610*/  ULOP3.LUT UR14, UR10, UR30, URZ, 0x3c, !UPT ;  /* 0x0000001e0a0e7292 */ /* 0x000fc4000f8e3c3f */
[----:B------:R-:W-:Y:S02]  /*0620*/  UIMAD.WIDE.U32 UR8, UR10, UR20, UR8 ;  /* 0x000000140a0872a5 */ /* 0x000fe4000f8e0008 */
[----:B------:R-:W-:Y:S01]  /*0630*/  UIMAD UR31, UR10, UR21, UR31 ;  /* 0x000000150a1f72a4 */ /* 0x000fe2000f8e021f */
[----:B------:R-:W-:Y:S02]  /*0640*/  ULDC UR20, c[0x0][0x224] ;  /* 0x0000890000147ab9 */ /* 0x000fe40000000800 */
[----:B------:R-:W-:Y:S02]  /*0650*/  @!UP4 UIADD3 UR12, UR12, -UR33, URZ ;  /* 0x800000210c0cc290 */ /* 0x000fe4000fffe03f */
[----:B------:R-:W-:Y:S02]  /*0660*/  @!UP4 UIADD3 UR29, UR29, 0x1, URZ ;  /* 0x000000011d1dc890 */ /* 0x000fe4000fffe03f */
[----:B------:R-:W-:Y:S02]  /*0670*/  UISETP.GE.U32.AND UP3, UPT, UR12, UR33, UPT ;  /* 0x000000210c00728c */ /* 0x000fe4000bf66070 */
[----:B------:R-:W-:-:S02]  /*0680*/  UISETP.GE.AND UP2, UPT, UR14, URZ, UPT ;  /* 0x0000003f0e00728c */ /* 0x000fc4000bf46270 */
[----:B------:R-:W-:Y:S01]  /*0690*/  ULEA UR21, UR20, 0xfffff800, 0xb ;  /* 0xfffff80014157891 */ /* 0x000fe2000f8e583f */
[----:B------:R-:W-:Y:S01]  /*06a0*/  ULDC.64 UR34, c[0x0][0x2f0] ;  /* 0x0000bc0000227ab9 */ /* 0x000fe20000000a00 */
[----:B------:R-:W-:Y:S02]  /*06b0*/  @UP0 UIMAD UR13, UR13, UR20, URZ ;  /* 0x000000140d0d02a4 */ /* 0x000fe4000f8e023f */
[----:B------:R-:W-:-:S03]  /*06c0*/  USHF.R.S32.HI UR26, URZ, 0x1f, UR21 ;  /* 0x0000001f3f1a7899 */ /* 0x000fc60008011415 */
[----:B------:R-:W-:Y:S02]  /*06d0*/  @UP3 UIADD3 UR29, UR29, 0x1, URZ ;  /* 0x000000011d1d3890 */ /* 0x000fe4000fffe03f */
[----:B------:R-:W-:Y:S02]  /*06e0*/  UIADD3 UR15, UP5, UR21, UR4, URZ ;  /* 0x00000004150f7290 */ /* 0x000fe4000ffbe03f */
[----:B------:R-:W-:Y:S02]  /*06f0*/  UIADD3 UR4, UP3, UR21, UR16, URZ ;  /* 0x0000001015047290 */ /* 0x000fe4000ff7e03f */
[----:B------:R-:W-:Y:S01]  /*0700*/  UIADD3.X UR5, UR26, UR5, UR32, UP5, !UPT ;  /* 0x000000051a057290 */ /* 0x000fe2000affe420 */
[----:B------:R-:W-:Y:S02]  /*0710*/  UMOV UR12, UR29 ;  /* 0x0000001d000c7c82 */ /* 0x000fe40008000000 */
[----:B------:R-:W-:Y:S01]  /*0720*/  ULDC.64 UR32, c[0x0][0x2f8] ;  /* 0x0000be0000207ab9 */ /* 0x000fe20000000a00 */
[----:B------:R-:W-:-:S02]  /*0730*/  UIADD3.X UR17, UR26, UR17, UR28, UP3, !UPT ;  /* 0x000000111a117290 */ /* 0x000fc40009ffe41c */
[----:B------:R-:W-:Y:S02]  /*0740*/  @!UP2 UIADD3 UR12, -UR12, URZ, URZ ;  /* 0x0000003f0c0ca290 */ /* 0x000fe4000fffe13f */
[----:B------:R-:W-:Y:S02]  /*0750*/  ULEA UR14, UP4, UR15, UR34, 0x1 ;  /* 0x000000220f0e7291 */ /* 0x000fe4000f88083f */
[----:B------:R-:W-:Y:S02]  /*0760*/  ULEA UR16, UP3, UR4, UR32, 0x1 ;  /* 0x0000002004107291 */ /* 0x000fe4000f86083f */
[----:B------:R-:W-:Y:S02]  /*0770*/  @!UP1 ULOP3.LUT UR12, URZ, UR30, URZ, 0x33, !UPT ;  /* 0x0000001e3f0c9292 */ /* 0x000fe4000f8e333f */
[----:B------:R-:W-:Y:S02]  /*0780*/  UIADD3 UR21, UP2, UR21, UR8, URZ ;  /* 0x0000000815157290 */ /* 0x000fe4000ff5e03f */
[----:B------:R-:W-:-:S02]  /*0790*/  ULEA.HI.X UR15, UR15, UR35, UR5, 0x1, UP4 ;  /* 0x000000230f0f7291 */ /* 0x000fc4000a0f0c05 */
[----:B------:R-:W-:Y:S02]  /*07a0*/  ULEA.HI.X UR17, UR4, UR33, UR17, 0x1, UP3 ;  /* 0x0000002104117291 */ /* 0x000fe400098f0c11 */
[----:B------:R-:W-:Y:S01]  /*07b0*/  USHF.R.S32.HI UR8, URZ, 0x1f, UR12 ;  /* 0x0000001f3f087899 */ /* 0x000fe2000801140c */
[----:B------:R-:W-:Y:S01]  /*07c0*/  ULDC.64 UR4, c[0x0][0x3b8] ;  /* 0x0000ee0000047ab9 */ /* 0x000fe20000000a00 */
[----:B------:R-:W-:Y:S02]  /*07d0*/  UIADD3.X UR49, UR26, UR9, UR31, UP2, !UPT ;  /* 0x000000091a317290 */ /* 0x000fe400097fe41f */
[----:B------:R-:W-:Y:S01]  /*07e0*/  ULEA UR48, UP1, UR21, UR4, 0x1 ;  /* 0x0000000415307291 */ /* 0x000fe2000f82083f */
[----:B------:R-:W-:Y:S02]  /*07f0*/  ULDC.64 UR26, c[0x0][0x258] ;  /* 0x00009600001a7ab9 */ /* 0x000fe40000000a00 */
[----:B------:R-:W-:Y:S02]  /*0800*/  UIMAD UR4, UR8, UR26, URZ ;  /* 0x0000001a080472a4 */ /* 0x000fe4000f8e023f */
[----:B------:R-:W-:-:S02]  /*0810*/  ULEA.HI.X UR49, UR21, UR5, UR49, 0x1, UP1 ;  /* 0x0000000515317291 */ /* 0x000fc400088f0c31 */
[----:B------:R-:W-:Y:S02]  /*0820*/  UIMAD.WIDE.U32 UR8, UR12, UR26, UR6 ;  /* 0x0000001a0c0872a5 */ /* 0x000fe4000f8e0006 */
[----:B------:R-:W-:Y:S02]  /*0830*/  UIMAD UR26, UR12, UR27, UR4 ;  /* 0x0000001b0c1a72a4 */ /* 0x000fe4000f8e0204 */
[----:B------:R-:W-:Y:S02]  /*0840*/  ULEA UR21, UR20, 0xfffff000, 0xc ;  /* 0xfffff00014157891 */ /* 0x000fe4000f8e603f */
[----:B------:R-:W-:Y:S02]  /*0850*/  UIADD3 UR26, UR9, UR26, URZ ;  /* 0x0000001a091a7290 */ /* 0x000fe4000fffe03f */
[----:B------:R-:W-:Y:S02]  /*0860*/  UIADD3 UR51, UP2, UR21, UR8, URZ ;  /* 0x0000000815337290 */ /* 0x000fe4000ff5e03f */
[----:B------:R-:W-:Y:S01]  /*0870*/  UISETP.GE.AND UP1, UPT, UR20, 0x1, UPT ;  /* 0x000000011400788c */ /* 0x000fe2000bf26270 */
[----:B------:R-:W-:Y:S01]  /*0880*/  ULDC.64 UR6, c[0x0][0x2d8] ;  /* 0x0000b60000067ab9 */ /* 0x000fe20000000a00 */
[----:B------:R-:W-:Y:S01]  /*0890*/  ULEA.HI.X.SX32 UR21, UR21, UR26, 0x1, UP2 ;  /* 0x0000001a15157291 */ /* 0x000fe200090f0e3f */
        /* <DEDUP_REMOVED lines=18> */
[----:B------:R2:W-:Y:S01]  /*09c0*/  STL [R1], RZ ;  /* 0x000000ff01007387 */ /* 0x0005e20000100800 */
[----:B------:R-:W3:Y:S03]  /*09d0*/  S2R R243, SR_LANEID ;  /* 0x0000000000f37919 */ /* 0x000ee60000000000 */
[----:B------:R2:W-:Y:S01]  /*09e0*/  STL [R1+0x4], RZ ;  /* 0x000004ff01007387 */ /* 0x0005e20000100800 */
[----:B-1----:R-:W-:-:S06]  /*09f0*/  ULEA UR6, UR7, UR6, 0x18 ;  /* 0x0000000607067291 */ /* 0x002fcc000f8ec03f */
[----:B------:R-:W-:Y:S01]  /*0a00*/  MOV R90, UR6 ;  /* 0x00000006005a7c02 */ /* 0x000fe20008000f00 */
[----:B------:R-:W-:Y:S01]  /*0a10*/  UMOV UR6, URZ ;  /* 0x0000003f00067c82 */ /* 0x000fe20008000000 */
[----:B0-----:R-:W-:-:S04]  /*0a20*/  SHF.R.S32.HI R0, RZ, 0x1f, R91 ;  /* 0x0000001fff007819 */ /* 0x001fc8000001145b */
[----:B------:R-:W-:-:S04]  /*0a30*/  LEA.HI R0, R0, R91, RZ, 0x5 ;  /* 0x0000005b00007211 */ /* 0x000fc800078f28ff */
[----:B------:R-:W-:-:S04]  /*0a40*/  SHF.R.S32.HI R3, RZ, 0x5, R0 ;  /* 0x00000005ff037819 */ /* 0x000fc80000011400 */
[----:B--23--:R-:W-:-:S07]  /*0a50*/  LEA R242, R3, R90, 0x4 ;  /* 0x0000005a03f27211 */ /* 0x00cfce00078e20ff */
.L_x_4683:
[----:B------:R-:W-:Y:S01]  /*0a60*/  BAR.SYNC.DEFER_BLOCKING 0x0 ;  /* 0x0000000000007b1d */ /* 0x000fe20000010000 */
[----:B0-----:R-:W-:-:S04]  /*0a70*/  SHF.L.U32 R89, R91, 0x1, RZ ;  /* 0x000000015b597819 */ /* 0x001fc800000006ff */
[----:B------:R-:W-:Y:S01]  /*0a80*/  LOP3.LUT R89, R89, 0xffffffc0, RZ, 0xc0, !PT ;  /* 0xffffffc059597812 */ /* 0x000fe200078ec0ff */
[----:B------:R-:W-:Y:S01]  /*0a90*/  ULDC UR7, c[0x0][0x21c] ;  /* 0x0000870000077ab9 */ /* 0x000fe20000000800 */
[----:B------:R-:W-:Y:S01]  /*0aa0*/  MOV R2, UR14 ;  /* 0x0000000e00027c02 */ /* 0x000fe20008000f00 */
[----:B--2---:R-:W2:Y:S01]  /*0ab0*/  LDL.LU R36, [R1+0x4] ;  /* 0x0000040001247983 */ /* 0x004ea20000300800 */
[----:B------:R-:W-:Y:S02]  /*0ac0*/  MOV R3, UR15 ;  /* 0x0000000f00037c02 */ /* 0x000fe40008000f00 */
[----:B------:R-:W-:-:S05]  /*0ad0*/  LOP3.LUT R88, R89, 0x1f, R91, 0xf8, !PT ;  /* 0x0000001f59587812 */ /* 0x000fca00078ef85b */
[----:B------:R-:W-:-:S05]  /*0ae0*/  IMAD.WIDE R2, R88, 0x10, R2 ;  /* 0x0000001058027825 */ /* 0x000fca00078e0202 */
[----:B---3--:R-:W3:Y:S04]  /*0af0*/  LDG.E.128 R4, desc[UR18][R2.64] ;  /* 0x0000001202047981 */ /* 0x008ee8000c1e1d00 */
[----:B------:R-:W4:Y:S01]  /*0b00*/  LDG.E.128 R8, desc[UR18][R2.64+0x200] ;  /* 0x0002001202087981 */ /* 0x000f22000c1e1d00 */
[-C--:B------:R-:W-:Y:S02]  /*0b10*/  IADD3 R0, R89, R243.reuse, RZ ;  /* 0x000000f359007210 */ /* 0x080fe40007ffe0ff */
[----:B------:R-:W-:Y:S02]  /*0b20*/  MOV R12, UR16 ;  /* 0x00000010000c7c02 */ /* 0x000fe40008000f00 */
[C---:B------:R-:W-:Y:S02]  /*0b30*/  IADD3 R15, R0.reuse, R243, RZ ;  /* 0x000000f3000f7210 */ /* 0x040fe40007ffe0ff */
[----:B------:R-:W-:-:S02]  /*0b40*/  LEA R16, R0, R90, 0x4 ;  /* 0x0000005a00107211 */ /* 0x000fc400078e20ff */
[----:B------:R-:W-:Y:S02]  /*0b50*/  LEA R0, R15, R90, 0x4 ;  /* 0x0000005a0f007211 */ /* 0x000fe400078e20ff */
[----:B------:R-:W-:-:S03]  /*0b60*/  MOV R13, UR17 ;  /* 0x00000011000d7c02 */ /* 0x000fc60008000f00 */
[----:B------:R-:W-:Y:S01]  /*0b70*/  IMAD.WIDE R12, R88, 0x10, R12 ;  /* 0x00000010580c7825 */ /* 0x000fe200078e020c */
[----:B---3--:R-:W-:Y:S04]  /*0b80*/  STS.128 [R16], R4 ;  /* 0x0000000410007388 */ /* 0x008fe80000000c00 */
[----:B----4-:R-:W-:Y:S01]  /*0b90*/  STS.128 [R16+0x200], R8 ;  /* 0x0002000810007388 */ /* 0x010fe20000000c00 */
[----:B------:R-:W-:-:S03]  /*0ba0*/  NOP ;  /* 0x0000000000007918 */ /* 0x000fc60000000000 */
[----:B------:R-:W0:Y:S04]  /*0bb0*/  LDS.128 R60, [R0] ;  /* 0x00000000003c7984 */ /* 0x000e280000000c00 */
[----:B------:R-:W1:Y:S01]  /*0bc0*/  LDS.128 R56, [R0+0x10] ;  /* 0x0000100000387984 */ /* 0x000e620000000c00 */
[----:B------:R-:W-:Y:S06]  /*0bd0*/  BAR.SYNC.DEFER_BLOCKING 0x0 ;  /* 0x0000000000007b1d */ /* 0x000fec0000010000 */
[----:B------:R-:W3:Y:S04]  /*0be0*/  LDG.E.128 R20, desc[UR18][R12.64] ;  /* 0x000000120c147981 */ /* 0x000ee8000c1e1d00 */
[----:B------:R-:W4:Y:S01]  /*0bf0*/  LDG.E.128 R24, desc[UR18][R12.64+0x200] ;  /* 0x000200120c187981 */ /* 0x000f22000c1e1d00 */
[----:B------:R-:W-:-:S02]  /*0c00*/  MOV R2, UR48 ;  /* 0x0000003000027c02 */ /* 0x000fc40008000f00 */
[----:B------:R-:W-:-:S03]  /*0c10*/  MOV R3, UR49 ;  /* 0x0000003100037c02 */ /* 0x000fc60008000f00 */
[----:B------:R-:W-:Y:S01]  /*0c20*/  IMAD.WIDE R2, R88, 0x10, R2 ;  /* 0x0000001058027825 */ /* 0x000fe200078e0202 */
[----:B---3--:R-:W-:Y:S04]  /*0c30*/  STS.128 [R16], R20 ;  /* 0x0000001410007388 */ /* 0x008fe80000000c00 */
[----:B----4-:R3:W-:Y:S01]  /*0c40*/  STS.128 [R16+0x200], R24 ;  /* 0x0002001810007388 */ /* 0x0107e20000000c00 */
[----:B------:R-:W-:-:S03]  /*0c50*/  NOP ;  /* 0x0000000000007918 */ /* 0x000fc60000000000 */
[----:B------:R-:W4:Y:S04]  /*0c60*/  LDS.128 R8, [R0] ;  /* 0x0000000000087984 */ /* 0x000f280000000c00 */
[----:B------:R-:W5:Y:S01]  /*0c70*/  LDS.128 R4, [R0+0x10] ;  /* 0x0000100000047984 */ /* 0x000f620000000c00 */
[----:B------:R-:W-:Y:S06]  /*0c80*/  BAR.SYNC.DEFER_BLOCKING 0x0 ;  /* 0x0000000000007b1d */ /* 0x000fec0000010000 */
[----:B------:R-:W2:Y:S04]  /*0c90*/  LDG.E.128 R28, desc[UR18][R2.64] ;  /* 0x00000012021c7981 */ /* 0x000ea8000c1e1d00 */
[----:B------:R-:W2:Y:S01]  /*0ca0*/  LDG.E.128 R32, desc[UR18][R2.64+0x200] ;  /* 0x0002001202207981 */ /* 0x000ea2000c1e1d00 */
[----:B0-----:R-:W-:-:S02]  /*0cb0*/  SHF.L.U32 R19, R60, 0x10, RZ ;  /* 0x000000103c137819 */ /* 0x001fc400000006ff */
[----:B------:R-:W-:Y:S02]  /*0cc0*/  PRMT R18, R60, 0x7632, R18 ;  /* 0x000076323c127816 */ /* 0x000fe40000000012 */
[----:B------:R-:W-:Y:S02]  /*0cd0*/  PRMT R87, R61, 0x7632, R87 ;  /* 0x000076323d577816 */ /* 0x000fe40000000057 */
[----:B---3--:R-:W-:Y:S02]  /*0ce0*/  SHF.L.U32 R24, R18, 0x10, RZ ;  /* 0x0000001012187819 */ /* 0x008fe400000006ff */
[----:B------:R-:W-:Y:S02]  /*0cf0*/  PRMT R86, R62, 0x7632, R86 ;  /* 0x000076323e567816 */ /* 0x000fe40000000056 */
[----:B------:R-:W-:Y:S02]  /*0d00*/  PRMT R85, R63, 0x7632, R85 ;  /* 0x000076323f557816 */ /* 0x000fe40000000055 */
[----:B-1----:R-:W-:-:S02]  /*0d10*/  SHF.L.U32 R26, R56, 0x10, RZ ;  /* 0x00000010381a7819 */ /* 0x002fc400000006ff */
[----:B------:R-:W-:Y:S02]  /*0d20*/  PRMT R84, R56, 0x7632, R84 ;  /* 0x0000763238547816 */ /* 0x000fe40000000054 */
[----:B------:R-:W-:Y:S02]  /*0d30*/  PRMT R55, R57, 0x7632, R55 ;  /* 0x0000763239377816 */ /* 0x000fe40000000037 */
[----:B------:R-:W-:Y:S02]  /*0d40*/  PRMT R54, R58, 0x7632, R54 ;  /* 0x000076323a367816 */ /* 0x000fe40000000036 */
[----:B------:R-:W-:Y:S02]  /*0d50*/  PRMT R241, R59, 0x7632, R241 ;  /* 0x000076323bf17816 */ /* 0x000fe400000000f1 */
[----:B----4-:R-:W-:Y:S02]  /*0d60*/  SHF.L.U32 R52, R9, 0x10, RZ ;  /* 0x0000001009347819 */ /* 0x010fe400000006ff */
[----:B------:R-:W-:-:S02]  /*0d70*/  SHF.L.U32 R53, R8, 0x10, RZ ;  /* 0x0000001008357819 */ /* 0x000fc400000006ff */
[----:B------:R-:W-:Y:S01]  /*0d80*/  SHF.L.U32 R50, R11, 0x10, RZ ;  /* 0x000000100b327819 */ /* 0x000fe200000006ff */
[----:B------:R-:W-:Y:S01]  /*0d90*/  FADD.FTZ R52, R52, UR5 ;  /* 0x0000000534347e21 */ /* 0x000fe20008010000 */
[----:B------:R-:W-:Y:S01]  /*0da0*/  SHF.L.U32 R51, R10, 0x10, RZ ;  /* 0x000000100a337819 */ /* 0x000fe200000006ff */
[----:B------:R-:W-:Y:S01]  /*0db0*/  FADD.FTZ R53, R53, UR5 ;  /* 0x0000000535357e21 */ /* 0x000fe20008010000 */
[----:B-----5:R-:W-:Y:S01]  /*0dc0*/  SHF.L.U32 R49, R4, 0x10, RZ ;  /* 0x0000001004317819 */ /* 0x020fe200000006ff */
[----:B------:R-:W-:Y:S01]  /*0dd0*/  FADD.FTZ R50, R50, UR5 ;  /* 0x0000000532327e21 */ /* 0x000fe20008010000 */
[----:B------:R-:W-:Y:S01]  /*0de0*/  SHF.L.U32 R48, R5, 0x10, RZ ;  /* 0x0000001005307819 */ /* 0x000fe200000006ff */
[----:B------:R-:W-:Y:S01]  /*0df0*/  FADD.FTZ R51, R51, UR5 ;  /* 0x0000000533337e21 */ /* 0x000fe20008010000 */
[----:B------:R-:W-:Y:S01]  /*0e00*/  SHF.L.U32 R47, R6, 0x10, RZ ;  /* 0x00000010062f7819 */ /* 0x000fe200000006ff */
[----:B------:R-:W-:Y:S01]  /*0e10*/  FADD.FTZ R49, R49, UR5 ;  /* 0x0000000531317e21 */ /* 0x000fe20008010000 */
[----:B------:R-:W-:Y:S01]  /*0e20*/  SHF.L.U32 R46, R7, 0x10, RZ ;  /* 0x00000010072e7819 */ /* 0x000fe200000006ff */
[----:B------:R-:W-:Y:S01]  /*0e30*/  FADD.FTZ R48, R48, UR5 ;  /* 0x0000000530307e21 */ /* 0x000fe20008010000 */
[----:B------:R-:W-:Y:S01]  /*0e40*/  ISETP.LT.AND P0, PT, RZ, UR7, PT ;  /* 0x00000007ff007c0c */ /* 0x000fe2000bf01270 */
[----:B------:R-:W-:-:S02]  /*0e50*/  FADD.FTZ R47, R47, UR5 ;  /* 0x000000052f2f7e21 */ /* 0x000fc40008010000 */
[----:B------:R-:W-:Y:S01]  /*0e60*/  FADD.FTZ R46, R46, UR5 ;  /* 0x000000052e2e7e21 */ /* 0x000fe20008010000 */
[----:B--2---:R0:W-:Y:S04]  /*0e70*/  STS.128 [R16], R28 ;  /* 0x0000001c10007388 */ /* 0x0041e80000000c00 */
[----:B------:R1:W-:Y:S01]  /*0e80*/  STS.128 [R16+0x200], R32 ;  /* 0x0002002010007388 */ /* 0x0003e20000000c00 */
[----:B------:R-:W-:-:S03]  /*0e90*/  NOP ;  /* 0x0000000000007918 */ /* 0x000fc60000000000 */
[----:B------:R-:W2:Y:S04]  /*0ea0*/  LDS.128 R20, [R0] ;  /* 0x0000000000147984 */ /* 0x000ea80000000c00 */
[----:B------:R3:W4:Y:S01]  /*0eb0*/  LDS.128 R12, [R0+0x10] ;  /* 0x00001000000c7984 */ /* 0x0007220000000c00 */
[----:B0-----:R-:W-:Y:S02]  /*0ec0*/  SHF.L.U32 R28, R57, 0x10, RZ ;  /* 0x00000010391c7819 */ /* 0x001fe400000006ff */
[----:B-1----:R-:W-:Y:S02]  /*0ed0*/  SHF.L.U32 R16, R61, 0x10, RZ ;  /* 0x000000103d107819 */ /* 0x002fe400000006ff */
[C---:B--2---:R-:W-:Y:S02]  /*0ee0*/  PRMT R17, R20.reuse, 0x7632, R17 ;  /* 0x0000763214117816 */ /* 0x044fe40000000011 */
[----:B------:R-:W-:-:S02]  /*0ef0*/  SHF.L.U32 R20, R20, 0x10, RZ ;  /* 0x0000001014147819 */ /* 0x000fc400000006ff */
[----:B------:R-:W-:Y:S02]  /*0f00*/  SHF.L.U32 R17, R17, 0x10, RZ ;  /* 0x0000001011117819 */ /* 0x000fe400000006ff */
[C---:B------:R-:W-:Y:S01]  /*0f10*/  SHF.L.U32 R2, R21.reuse, 0x10, RZ ;  /* 0x0000001015027819 */ /* 0x040fe200000006ff */
[C---:B------:R-:W-:Y:S01]  /*0f20*/  FFMA.FTZ R18, R20.reuse, R19, R36 ;  /* 0x0000001314127223 */ /* 0x040fe20000010024 */
[----:B------:R-:W-:Y:S01]  /*0f30*/  PRMT R21, R21, 0x7632, R21 ;  /* 0x0000763215157816 */ /* 0x000fe20000000015 */
[----:B------:R-:W-:Y:S01]  /*0f40*/  FMUL.FTZ R240, R20, UR4 ;  /* 0x0000000414f07c20 */ /* 0x000fe20008410000 */
[----:B---3--:R-:W-:Y:S01]  /*0f50*/  PRMT R0, R22, 0x7632, R0 ;  /* 0x0000763216007816 */ /* 0x008fe20000000000 */
[----:B------:R-:W-:Y:S01]  /*0f60*/  FFMA.FTZ R3, R17, R24, R18 ;  /* 0x0000001811037223 */ /* 0x000fe20000010012 */
[----:B------:R-:W-:Y:S01]  /*0f70*/  SHF.L.U32 R21, R21, 0x10, RZ ;  /* 0x0000001015157819 */ /* 0x000fe200000006ff */
[----:B------:R-:W-:Y:S01]  /*0f80*/  FMUL.FTZ R238, R2, UR4 ;  /* 0x0000000402ee7c20 */ /* 0x000fe20008410000 */
[----:B------:R-:W-:Y:S01]  /*0f90*/  SHF.L.U32 R19, R62, 0x10, RZ ;  /* 0x000000103e137819 */ /* 0x000fe200000006ff */
[----:B------:R-:W-:Y:S01]  /*0fa0*/  FFMA.FTZ R16, R2, R16, R3 ;  /* 0x0000001002107223 */ /* 0x000fe20000010003 */
[----:B------:R-:W-:Y:S01]  /*0fb0*/  SHF.L.U32 R3, R87, 0x10, RZ ;  /* 0x0000001057037819 */ /* 0x000fe200000006ff */
[----:B------:R-:W-:Y:S01]  /*0fc0*/  FMUL.FTZ R239, R17, UR4 ;  /* 0x0000000411ef7c20 */ /* 0x000fe20008410000 */
[----:B------:R-:W-:Y:S01]  /*0fd0*/  SHF.L.U32 R22, R22, 0x10, RZ ;  /* 0x0000001016167819 */ /* 0x000fe200000006ff */
[C---:B------:R-:W-:Y:S01]  /*0fe0*/  FMUL.FTZ R237, R21.reuse, UR4 ;  /* 0x0000000415ed7c20 */ /* 0x040fe20008410000 */
[----:B------:R-:W-:Y:S01]  /*0ff0*/  SHF.L.U32 R18, R0, 0x10, RZ ;  /* 0x0000001000127819 */ /* 0x000fe200000006ff */
[----:B------:R-:W-:Y:S01]  /*1000*/  FFMA.FTZ R3, R21, R3, R16 ;  /* 0x0000000315037223 */ /* 0x000fe20000010010 */
[----:B------:R-:W-:Y:S01]  /*1010*/  SHF.L.U32 R16, R86, 0x10, RZ ;  /* 0x0000001056107819 */ /* 0x000fe200000006ff */
[C---:B------:R-:W-:Y:S01]  /*1020*/  FMUL.FTZ R233, R22.reuse, UR4 ;  /* 0x0000000416e97c20 */ /* 0x040fe20008410000 */
[----:B------:R-:W-:Y:S01]  /*1030*/  SHF.L.U32 R0, R63, 0x10, RZ ;  /* 0x000000103f007819 */ /* 0x000fe200000006ff */
[----:B------:R-:W-:Y:S01]  /*1040*/  FFMA.FTZ R3, R22, R19, R3 ;  /* 0x0000001316037223 */ /* 0x000fe20000010003 */
[C---:B------:R-:W-:Y:S01]  /*1050*/  SHF.L.U32 R19, R23.reuse, 0x10, RZ ;  /* 0x0000001017137819 */ /* 0x040fe200000006ff */
[C---:B------:R-:W-:Y:S01]  /*1060*/  FMUL.FTZ R231, R18.reuse, UR4 ;  /* 0x0000000412e77c20 */ /* 0x040fe20008410000 */
[----:B------:R-:W-:Y:S01]  /*1070*/  PRMT R23, R23, 0x7632, R23 ;  /* 0x0000763217177816 */ /* 0x000fe20000000017 */
[----:B------:R-:W-:Y:S01]  /*1080*/  FFMA.FTZ R16, R18, R16, R3 ;  /* 0x0000001012107223 */ /* 0x000fe20000010003 */
[----:B------:R-:W-:Y:S01]  /*1090*/  SHF.L.U32 R3, R85, 0x10, RZ ;  /* 0x0000001055037819 */ /* 0x000fe200000006ff */
[----:B------:R-:W-:Y:S01]  /*10a0*/  FMUL.FTZ R230, R19, UR4 ;  /* 0x0000000413e67c20 */ /* 0x000fe20008410000 */
[----:B------:R-:W-:Y:S01]  /*10b0*/  SHF.L.U32 R23, R23, 0x10, RZ ;  /* 0x0000001017177819 */ /* 0x000fe200000006ff */
[----:B------:R-:W-:Y:S01]  /*10c0*/  FFMA.FTZ R16, R19, R0, R16 ;  /* 0x0000000013107223 */ /* 0x000fe20000010010 */
[----:B----4-:R-:W-:-:S02]  /*10d0*/  PRMT R0, R12, 0x7632, R0 ;  /* 0x000076320c007816 */ /* 0x010fc40000000000 */
[----:B------:R-:W-:Y:S01]  /*10e0*/  SHF.L.U32 R24, R12, 0x10, RZ ;  /* 0x000000100c187819 */ /* 0x000fe200000006ff */
[C---:B------:R-:W-:Y:S01]  /*10f0*/  FFMA.FTZ R3, R23.reuse, R3, R16 ;  /* 0x0000000317037223 */ /* 0x040fe20000010010 */
[----:B------:R-:W-:Y:S01]  /*1100*/  SHF.L.U32 R16, R84, 0x10, RZ ;  /* 0x0000001054107819 */ /* 0x000fe200000006ff */
[----:B------:R-:W-:Y:S01]  /*1110*/  FMUL.FTZ R229, R23, UR4 ;  /* 0x0000000417e57c20 */ /* 0x000fe20008410000 */
[----:B------:R-:W-:Y:S01]  /*1120*/  SHF.L.U32 R25, R0, 0x10, RZ ;  /* 0x0000001000197819 */ /* 0x000fe200000006ff */
[C---:B------:R-:W-:Y:S01]  /*1130*/  FFMA.FTZ R12, R24.reuse, R26, R3 ;  /* 0x0000001a180c7223 */ /* 0x040fe20000010003 */
[C---:B------:R-:W-:Y:S01]  /*1140*/  PRMT R0, R13.reuse, 0x7632, R0 ;  /* 0x000076320d007816 */ /* 0x040fe20000000000 */
[----:B------:R-:W-:Y:S01]  /*1150*/  FMUL.FTZ R228, R24, UR4 ;  /* 0x0000000418e47c20 */ /* 0x000fe20008410000 */
[----:B------:R-:W-:Y:S01]  /*1160*/  SHF.L.U32 R26, R13, 0x10, RZ ;  /* 0x000000100d1a7819 */ /* 0x000fe200000006ff */
[----:B------:R-:W-:Y:S01]  /*1170*/  FFMA.FTZ R3, R25, R16, R12 ;  /* 0x0000001019037223 */ /* 0x000fe2000001000c */
[----:B------:R-:W-:Y:S01]  /*1180*/  SHF.L.U32 R13, R55, 0x10, RZ ;  /* 0x00000010370d7819 */ /* 0x000fe200000006ff */
[----:B------:R-:W-:Y:S01]  /*1190*/  FMUL.FTZ R226, R25, UR4 ;  /* 0x0000000419e27c20 */ /* 0x000fe20008410000 */
[----:B------:R-:W-:Y:S01]  /*11a0*/  SHF.L.U32 R27, R0, 0x10, RZ ;  /* 0x00000010001b7819 */ /* 0x000fe200000006ff */
[----:B------:R-:W-:Y:S01]  /*11b0*/  FFMA.FTZ R12, R26, R28, R3 ;  /* 0x0000001c1a0c7223 */ /* 0x000fe20000010003 */
[----:B------:R-:W-:Y:S01]  /*11c0*/  SHF.L.U32 R3, R58, 0x10, RZ ;  /* 0x000000103a037819 */ /* 0x000fe200000006ff */
[----:B------:R-:W-:Y:S01]  /*11d0*/  FMUL.FTZ R193, R26, UR4 ;  /* 0x000000041ac17c20 */ /* 0x000fe20008410000 */
[C---:B------:R-:W-:Y:S01]  /*11e0*/  PRMT R0, R14.reuse, 0x7632, R0 ;  /* 0x000076320e007816 */ /* 0x040fe20000000000 */
        /* <DEDUP_REMOVED lines=9> */
[--C-:B------:R-:W-:Y:S01]  /*1280*/  FFMA.FTZ R13, R29, R12, R0.reuse ;  /* 0x0000000c1d0d7223 */ /* 0x100fe20000010000 */
[----:B------:R-:W-:Y:S01]  /*1290*/  PRMT R15, R15, 0x7632, R15 ;  /* 0x000076320f0f7816 */ /* 0x000fe2000000000f */
[C---:B------:R-:W-:Y:S01]  /*12a0*/  FMUL.FTZ R36, R30.reuse, UR4 ;  /* 0x000000041e247c20 */ /* 0x040fe20008410000 */
[----:B------:R-:W-:Y:S01]  /*12b0*/  PRMT R3, R9, 0x7632, R3 ;  /* 0x0000763209037816 */ /* 0x000fe20000000003 */
[----:B------:R-:W-:Y:S01]  /*12c0*/  FFMA.FTZ R14, R30, R14, R13 ;  /* 0x0000000e1e0e7223 */ /* 0x000fe2000001000d */
[----:B------:R-:W-:Y:S01]  /*12d0*/  PRMT R0, R8, 0x7632, R0 ;  /* 0x0000763208007816 */ /* 0x000fe20000000000 */
[----:B------:R-:W-:Y:S01]  /*12e0*/  FMUL.FTZ R34, R29, UR4 ;  /* 0x000000041d227c20 */ /* 0x000fe20008410000 */
[----:B------:R-:W-:-:S02]  /*12f0*/  PRMT R9, R11, 0x7632, R9 ;  /* 0x000076320b097816 */ /* 0x000fc40000000009 */
[----:B------:R-:W-:Y:S02]  /*1300*/  PRMT R8, R10, 0x7632, R8 ;  /* 0x000076320a087816 */ /* 0x000fe40000000008 */
[----:B------:R-:W-:Y:S02]  /*1310*/  SHF.L.U32 R11, R241, 0x10, RZ ;  /* 0x00000010f10b7819 */ /* 0x000fe400000006ff */
[----:B------:R-:W-:Y:S02]  /*1320*/  SHF.L.U32 R31, R15, 0x10, RZ ;  /* 0x000000100f1f7819 */ /* 0x000fe400000006ff */
[----:B------:R-:W-:Y:S02]  /*1330*/  PRMT R10, R4, 0x7632, R10 ;  /* 0x00007632040a7816 */ /* 0x000fe4000000000a */
[----:B------:R-:W-:Y:S01]  /*1340*/  PRMT R4, R5, 0x7632, R4 ;  /* 0x0000763205047816 */ /* 0x000fe20000000004 */
[----:B------:R-:W-:Y:S01]  /*1350*/  FMUL.FTZ R33, R31, UR4 ;  /* 0x000000041f217c20 */ /* 0x000fe20008410000 */
[----:B------:R-:W-:-:S02]  /*1360*/  PRMT R5, R6, 0x7632, R5 ;  /* 0x0000763206057816 */ /* 0x000fc40000000005 */
[----:B------:R-:W-:Y:S01]  /*1370*/  PRMT R6, R7, 0x7632, R6 ;  /* 0x0000763207067816 */ /* 0x000fe20000000006 */
[----:B------:R-:W-:Y:S01]  /*1380*/  FFMA.FTZ R7, R31, R11, R14 ;  /* 0x0000000b1f077223 */ /* 0x000fe2000001000e */
[----:B------:R-:W-:Y:S02]  /*1390*/  SHF.L.U32 R0, R0, 0x10, RZ ;  /* 0x0000001000007819 */ /* 0x000fe400000006ff */
[----:B------:R-:W-:Y:S02]  /*13a0*/  SHF.L.U32 R3, R3, 0x10, RZ ;  /* 0x0000001003037819 */ /* 0x000fe400000006ff */
[----:B------:R0:W-:Y:S01]  /*13b0*/  STL [R1+0x4], R7 ;  /* 0x0000040701007387 */ /* 0x0001e20000100800 */
        /* <DEDUP_REMOVED lines=11> */
[----:B------:R-:W-:-:S02]  /*1470*/  FADD.FTZ R40, R4, UR5 ;  /* 0x0000000504287e21 */ /* 0x000fc40008010000 */
[----:B------:R-:W-:Y:S02]  /*1480*/  FADD.FTZ R39, R5, UR5 ;  /* 0x0000000505277e21 */ /* 0x000fe40008010000 */
[----:B------:R-:W-:Y:S01]  /*1490*/  FADD.FTZ R38, R6, UR5 ;  /* 0x0000000506267e21 */ /* 0x000fe20008010000 */
        /* <DEDUP_REMOVED lines=12> */
.L_x_4586:
[----:B------:R-:W-:Y:S01]  /*1560*/  FADD.FTZ R15, R2, R2 ;  /* 0x00000002020f7221 */ /* 0x000fe20000010000 */
[----:B------:R-:W-:Y:S01]  /*1570*/  HFMA2.MMA R32, -RZ, RZ, 0, 0 ;  /* 0x00000000ff207435 */ /* 0x000fe200000001ff */
        /* <DEDUP_REMOVED lines=39> */
.L_x_4682:
[----:B------:R-:W-:Y:S02]  /*17f0*/  USHF.R.S32.HI UR56, URZ, 0x1f, UR10 ;  /* 0x0000001f3f387899 */ /* 0x000fe4000801140a */
[----:B------:R-:W-:Y:S02]  /*1800*/  UIMAD.WIDE.U32 UR46, UR10, UR40, URZ ;  /* 0x000000280a2e72a5 */ /* 0x000fe4000f8e003f */
[----:B------:R-:W-:-:S04]  /*1810*/  UIMAD UR55, UR56, UR40, URZ ;  /* 0x00000028383772a4 */ /* 0x000fc8000f8e023f */
[----:B------:R-:W-:Y:S02]  /*1820*/  UIMAD UR57, UR10, UR41, UR55 ;  /* 0x000000290a3972a4 */ /* 0x000fe4000f8e0237 */
[----:B------:R-:W-:Y:S02]  /*1830*/  USHF.R.S32.HI UR55, URZ, 0x1f, UR7 ;  /* 0x0000001f3f377899 */ /* 0x000fe40008011407 */
[----:B------:R-:W-:Y:S02]  /*1840*/  UIADD3 UR47, UR47, UR57, URZ ;  /* 0x000000392f2f7290 */ /* 0x000fe4000fffe03f */
[----:B------:R-:W-:Y:S02]  /*1850*/  UIMAD UR57, UR55, UR38, URZ ;  /* 0x00000026373972a4 */ /* 0x000fe4000f8e023f */
[----:B------:R-:W-:Y:S02]  /*1860*/  UIMAD.WIDE.U32 UR46, UR7, UR38, UR46 ;  /* 0x00000026072e72a5 */ /* 0x000fe4000f8e002e */
[----:B------:R-:W-:-:S04]  /*1870*/  UIMAD UR57, UR7, UR39, UR57 ;  /* 0x00000027073972a4 */ /* 0x000fc8000f8e0239 */
[----:B------:R-:W-:Y:S02]  /*1880*/  UIADD3 UR47, UR47, UR57, URZ ;  /* 0x000000392f2f7290 */ /* 0x000fe4000fffe03f */
[----:B------:R-:W-:-:S04]  /*1890*/  ULEA UR57, UP0, UR46, UR36, 0x3 ;  /* 0x000000242e397291 */ /* 0x000fc8000f80183f */
[----:B------:R-:W-:Y:S02]  /*18a0*/  ULEA.HI.X UR46, UR46, UR37, UR47, 0x3, UP0 ;  /* 0x000000252e2e7291 */ /* 0x000fe400080f1c2f */
[----:B------:R-:W-:-:S04]  /*18b0*/  MOV R80, UR57 ;  /* 0x0000003900507c02 */ /* 0x000fc80008000f00 */
[----:B-1----:R-:W-:-:S06]  /*18c0*/  MOV R81, UR46 ;  /* 0x0000002e00517c02 */ /* 0x002fcc0008000f00 */
[----:B--2---:R-:W2:Y:S01]  /*18d0*/  LDG.E.64 R80, desc[UR18][R80.64] ;  /* 0x0000001250507981 */ /* 0x004ea2000c1e1b00 */
        /* <DEDUP_REMOVED lines=10> */
[----:B0-----:R-:W-:-:S03]  /*1980*/  IADD3 R65, R89, R88, RZ ;  /* 0x0000005859417210 */ /* 0x001fc60007ffe0ff */
[----:B------:R-:W-:-:S03]  /*1990*/  MOV R83, UR46 ;  /* 0x0000002e00537c02 */ /* 0x000fc60008000f00 */
[----:B------:R-:W-:-:S05]  /*19a0*/  IMAD.WIDE R82, R65, 0x10, R82 ;  /* 0x0000001041527825 */ /* 0x000fca00078e0252 */
[----:B---3--:R-:W3:Y:S04]  /*19b0*/  LDG.E.128 R64, desc[UR18][R82.64] ;  /* 0x0000001252407981 */ /* 0x008ee8000c1e1d00 */
[----:B------:R-:W4:Y:S04]  /*19c0*/  LDG.E.128 R68, desc[UR18][R82.64+0x200] ;  /* 0x0002001252447981 */ /* 0x000f28000c1e1d00 */
[----:B------:R-:W4:Y:S04]  /*19d0*/  LDG.E.128 R72, desc[UR18][R82.64+0x400] ;  /* 0x0004001252487981 */ /* 0x000f28000c1e1d00 */
[----:B------:R0:W4:Y:S01]  /*19e0*/  LDG.E.128 R76, desc[UR18][R82.64+0x600] ;  /* 0x00060012524c7981 */ /* 0x000122000c1e1d00 */
[----:B------:R-:W-:Y:S01]  /*19f0*/  UIADD3 UR46, UR13, -0x1, URZ ;  /* 0xffffffff0d2e7890 */ /* 0x000fe2000fffe03f */
[C---:B------:R-:W-:Y:S01]  /*1a00*/  LOP3.LUT P0, RZ, R91.reuse, 0x1f, RZ, 0xc0, !PT ;  /* 0x0000001f5bff7812 */ /* 0x040fe2000780c0ff */
[----:B------:R-:W-:Y:S01]  /*1a10*/  UIMAD UR55, UR55, UR44, URZ ;  /* 0x0000002c373772a4 */ /* 0x000fe2000f8e023f */
[----:B------:R-:W-:Y:S01]  /*1a20*/  MOV R100, UR13 ;  /* 0x0000000d00647c02 */ /* 0x000fe20008000f00 */
[----:B------:R-:W-:Y:S01]  /*1a30*/  ULEA.HI UR47, UR46, UR46, URZ, 0x1 ;  /* 0x0000002e2e2f7291 */ /* 0x000fe2000f8f083f */
[----:B------:R-:W-:-:S02]  /*1a40*/  ISETP.NE.AND P1, PT, R91, RZ, PT ;  /* 0x000000ff5b00720c */ /* 0x000fc40003f25270 */
[----:B------:R-:W-:Y:S01]  /*1a50*/  ISETP.LT.OR P2, PT, R100, 0x2, P0 ;  /* 0x000000026400780c */ /* 0x000fe20000741670 */
[----:B------:R-:W-:-:S04]  /*1a60*/  ULOP3.LUT UR47, UR47, 0xfffffe, URZ, 0xc0, !UPT ;  /* 0x00fffffe2f2f7892 */ /* 0x000fc8000f8ec03f */
[----:B------:R-:W-:-:S04]  /*1a70*/  UIADD3 UR47, UR46, -UR47, URZ ;  /* 0x8000002f2e2f7290 */ /* 0x000fc8000fffe03f */
[----:B------:R-:W-:-:S04]  /*1a80*/  ULEA UR47, UR47, UR7, 0x8 ;  /* 0x000000072f2f7291 */ /* 0x000fc8000f8e403f */
[----:B------:R-:W1:Y:S02]  /*1a90*/  @!P2 LDC R138, c[0x0][0x21c] ;  /* 0x00008700ff8aab82 */ /* 0x000e640000000800 */
[----:B------:R-:W-:Y:S01]  /*1aa0*/  MOV R111, UR47 ;  /* 0x0000002f006f7c02 */ /* 0x000fe20008000f00 */
[----:B------:R-:W-:Y:S02]  /*1ab0*/  ULDC.64 UR46, c[0x0][0x268] ;  /* 0x00009a00002e7ab9 */ /* 0x000fe40000000a00 */
[----:B------:R-:W-:Y:S02]  /*1ac0*/  UIMAD UR60, UR56, UR46, URZ ;  /* 0x0000002e383c72a4 */ /* 0x000fe4000f8e023f */
[----:B------:R-:W-:Y:S02]  /*1ad0*/  UIMAD.WIDE.U32 UR56, UR10, UR46, URZ ;  /* 0x0000002e0a3872a5 */ /* 0x000fe4000f8e003f */
[----:B------:R-:W-:Y:S02]  /*1ae0*/  UIMAD UR47, UR10, UR47, UR60 ;  /* 0x0000002f0a2f72a4 */ /* 0x000fe4000f8e023c */
[----:B------:R-:W-:-:S02]  /*1af0*/  UIMAD UR46, UR7, UR45, UR55 ;  /* 0x0000002d072e72a4 */ /* 0x000fc4000f8e0237 */
[----:B------:R-:W-:-:S04]  /*1b00*/  UIADD3 UR57, UR57, UR47, URZ ;  /* 0x0000002f39397290 */ /* 0x000fc8000fffe03f */
[----:B------:R-:W-:-:S04]  /*1b10*/  UIMAD.WIDE.U32 UR56, UR7, UR44, UR56 ;  /* 0x0000002c073872a5 */ /* 0x000fc8000f8e0038 */
[----:B------:R-:W-:Y:S02]  /*1b20*/  UIADD3 UR46, UR57, UR46, URZ ;  /* 0x0000002e392e7290 */ /* 0x000fe4000fffe03f */
[----:B------:R-:W-:-:S04]  /*1b30*/  ULEA UR47, UP0, UR56, UR42, 0x3 ;  /* 0x0000002a382f7291 */ /* 0x000fc8000f80183f */
[----:B------:R-:W-:Y:S02]  /*1b40*/  ULEA.HI.X UR56, UR56, UR43, UR46, 0x3, UP0 ;  /* 0x0000002b38387291 */ /* 0x000fe400080f1c2e */
[----:B------:R-:W-:-:S04]  /*1b50*/  MOV R140, UR47 ;  /* 0x0000002f008c7c02 */ /* 0x000fc80008000f00 */
[----:B------:R-:W-:Y:S02]  /*1b60*/  MOV R141, UR56 ;  /* 0x00000038008d7c02 */ /* 0x000fe40008000f00 */
[----:B--2---:R-:W-:Y:S02]  /*1b70*/  R2UR UR58, R81 ;  /* 0x00000000513a72ca */ /* 0x004fe400000e0000 */
[----:B------:R-:W-:-:S11]  /*1b80*/  R2UR UR59, R80 ;  /* 0x00000000503b72ca */ /* 0x000fd600000e0000 */
[----:B------:R-:W-:Y:S01]  /*1b90*/  FMUL.FTZ R81, R53, UR58 ;  /* 0x0000003a35517c20 */ /* 0x000fe20008410000 */
[----:B------:R-:W-:-:S03]  /*1ba0*/  FMUL.FTZ R80, R39, UR58 ;  /* 0x0000003a27507c20 */ /* 0x000fc60008410000 */
[----:B------:R-:W-:Y:S01]  /*1bb0*/  FMUL.RZ R92, R81, 0.15915493667125701904 ;  /* 0x3e22f983515c7820 */ /* 0x000fe2000040c000 */
[----:B------:R-:W-:Y:S01]  /*1bc0*/  FMUL.FTZ R81, R45, UR58 ;  /* 0x0000003a2d517c20 */ /* 0x000fe20008410000 */
[----:B------:R-:W-:Y:S01]  /*1bd0*/  FMUL.RZ R96, R80, 0.15915493667125701904 ;  /* 0x3e22f98350607820 */ /* 0x000fe2000040c000 */
[----:B------:R-:W-:Y:S01]  /*1be0*/  FMUL.FTZ R80, R46, UR58 ;  /* 0x0000003a2e507c20 */ /* 0x000fe20008410000 */
[----:B------:R-:W-:Y:S01]  /*1bf0*/  MUFU.SIN R123, R92 ;  /* 0x0000005c007b7308 */ /* 0x000fe20000000400 */
[----:B------:R-:W-:Y:S01]  /*1c00*/  FMUL.RZ R94, R81, 0.15915493667125701904 ;  /* 0x3e22f983515e7820 */ /* 0x000fe2000040c000 */
[----:B------:R-:W-:Y:S01]  /*1c10*/  FMUL.FTZ R81, R52, UR58 ;  /* 0x0000003a34517c20 */ /* 0x000fe20008410000 */
[----:B------:R-:W-:Y:S01]  /*1c20*/  FMUL.RZ R134, R80, 0.15915493667125701904 ;  /* 0x3e22f98350867820 */ /* 0x000fe2000040c000 */
[----:B------:R-:W-:Y:S02]  /*1c30*/  SHF.L.U32 R80, R91, 0x2, RZ ;  /* 0x000000025b507819 */ /* 0x000fe400000006ff */
[----:B0-----:R-:W-:Y:S01]  /*1c40*/  FMUL.RZ R82, R81, 0.15915493667125701904 ;  /* 0x3e22f98351527820 */ /* 0x001fe2000040c000 */
[----:B------:R-:W-:Y:S01]  /*1c50*/  FMUL.FTZ R81, R44, UR58 ;  /* 0x0000003a2c517c20 */ /* 0x000fe20008410000 */
[----:B------:R0:W-:Y:S01]  /*1c60*/  MUFU.COS R93, R92 ;  /* 0x0000005c005d7308 */ /* 0x0001e20000000000 */
[----:B------:R-:W-:-:S02]  /*1c70*/  LOP3.LUT R80, R80, 0xffffff80, RZ, 0xc0, !PT ;  /* 0xffffff8050507812 */ /* 0x000fc400078ec0ff */
[----:B------:R-:W-:Y:S01]  /*1c80*/  FMUL.RZ R83, R81, 0.15915493667125701904 ;  /* 0x3e22f98351537820 */ /* 0x000fe2000040c000 */
[----:B------:R-:W-:Y:S01]  /*1c90*/  FMUL.FTZ R81, R51, UR58 ;  /* 0x0000003a33517c20 */ /* 0x000fe20008410000 */
[----:B------:R-:W-:-:S03]  /*1ca0*/  IADD3 R80, R80, R243, RZ ;  /* 0x000000f350507210 */ /* 0x000fc60007ffe0ff */
        /* <DEDUP_REMOVED lines=29> */
[----:B0-----:R-:W-:-:S05]  /*1e80*/  MOV R94, UR59 ;  /* 0x0000003b005e7c02 */ /* 0x001fca0008000f00 */
[----:B------:R-:W-:Y:S02]  /*1e90*/  FMUL.FTZ R94, R94, 1.4426950216293334961 ;  /* 0x3fb8aa3b5e5e7820 */ /* 0x000fe40000410000 */
[----:B------:R0:W-:Y:S02]  /*1ea0*/  MUFU.COS R119, R83 ;  /* 0x0000005300777308 */ /* 0x0001e40000000000 */
[----:B------:R-:W-:-:S06]  /*1eb0*/  FMUL.FTZ R100, R48, R94 ;  /* 0x0000005e30647220 */ /* 0x000fcc0000410000 */
[----:B------:R-:W-:Y:S01]  /*1ec0*/  MUFU.SIN R116, R92 ;  /* 0x0000005c00747308 */ /* 0x000fe20000000400 */
[----:B0-----:R-:W-:Y:S01]  /*1ed0*/  FMUL.RZ R83, R81, 0.15915493667125701904 ;  /* 0x3e22f98351537820 */ /* 0x001fe2000040c000 */
[----:B------:R-:W-:-:S06]  /*1ee0*/  FMUL.FTZ R81, R47, UR58 ;  /* 0x0000003a2f517c20 */ /* 0x000fcc0008410000 */
[----:B------:R0:W-:Y:S08]  /*1ef0*/  MUFU.COS R117, R92 ;  /* 0x0000005c00757308 */ /* 0x0001f00000000000 */
[----:B------:R-:W-:Y:S01]  /*1f00*/  MUFU.SIN R112, R82 ;  /* 0x0000005200707308 */ /* 0x000fe20000000400 */
[----:B0-----:R-:W-:Y:S01]  /*1f10*/  FMUL.RZ R92, R81, 0.15915493667125701904 ;  /* 0x3e22f983515c7820 */ /* 0x001fe2000040c000 */
[----:B------:R-:W-:-:S06]  /*1f20*/  FMUL.FTZ R81, R53, R94 ;  /* 0x0000005e35517220 */ /* 0x000fcc0000410000 */
[----:B------:R0:W-:Y:S08]  /*1f30*/  MUFU.COS R113, R82 ;  /* 0x0000005200717308 */ /* 0x0001f00000000000 */
[----:B------:R2:W1:Y:S01]  /*1f40*/  MUFU.EX2 R122, R81 ;  /* 0x00000051007a7308 */ /* 0x0004620000000800 */
[----:B0-----:R-:W-:-:S07]  /*1f50*/  FMUL.FTZ R82, R45, R94 ;  /* 0x0000005e2d527220 */ /* 0x001fce0000410000 */
[----:B------:R0:W4:Y:S01]  /*1f60*/  MUFU.EX2 R132, R82 ;  /* 0x0000005200847308 */ /* 0x0001220000000800 */
[----:B--2---:R-:W-:-:S05]  /*1f70*/  LEA R81, R80, R90, 0x4 ;  /* 0x0000005a50517211 */ /* 0x004fca00078e20ff */
[----:B---3--:R2:W-:Y:S02]  /*1f80*/  STS.128 [R81], R64 ;  /* 0x0000004051007388 */ /* 0x0085e40000000c00 */
[----:B------:R-:W-:Y:S01]  /*1f90*/  MUFU.SIN R108, R83 ;  /* 0x00000053006c7308 */ /* 0x000fe20000000400 */
[C---:B-1----:R-:W-:Y:S01]  /*1fa0*/  FMUL.FTZ R123, R122.reuse, R123 ;  /* 0x0000007b7a7b7220 */ /* 0x042fe20000410000 */
[----:B------:R-:W-:Y:S01]  /*1fb0*/  FMUL.FTZ R122, R122, R93 ;  /* 0x0000005d7a7a7220 */ /* 0x000fe20000410000 */
[----:B0-----:R-:W-:Y:S01]  /*1fc0*/  IADD3 R82, R91, 0x200, RZ ;  /* 0x000002005b527810 */ /* 0x001fe20007ffe0ff */
[----:B----4-:R0:W-:Y:S01]  /*1fd0*/  STS.128 [R81+0x200], R68 ;  /* 0x0002004451007388 */ /* 0x0101e20000000c00 */
[----:B------:R-:W-:-:S03]  /*1fe0*/  MOV R93, UR13 ;  /* 0x0000000d005d7c02 */ /* 0x000fc60008000f00 */
[----:B------:R1:W-:Y:S01]  /*1ff0*/  MUFU.COS R109, R83 ;  /* 0x00000053006d7308 */ /* 0x0003e20000000000 */
[C---:B------:R-:W-:Y:S01]  /*2000*/  FMUL.FTZ R133, R132.reuse, R133 ;  /* 0x0000008584857220 */ /* 0x040fe20000410000 */
[----:B------:R-:W-:Y:S01]  /*2010*/  FMUL.FTZ R132, R132, R95 ;  /* 0x0000005f84847220 */ /* 0x000fe20000410000 */
[----:B------:R-:W-:Y:S01]  /*2020*/  @!P2 IADD3 R93, R93, -0x2, RZ ;  /* 0xfffffffe5d5da810 */ /* 0x000fe20007ffe0ff */
[----:B------:R-:W-:Y:S01]  /*2030*/  STS.128 [R81+0x400], R72 ;  /* 0x0004004851007388 */ /* 0x000fe20000000c00 */
[CC--:B--2---:R-:W-:Y:S01]  /*2040*/  FMUL.FTZ R65, R123.reuse, R133.reuse ;  /* 0x000000857b417220 */ /* 0x0c4fe20000410000 */
[----:B------:R-:W-:Y:S02]  /*2050*/  FMUL.FTZ R66, R122, R133 ;  /* 0x000000857a427220 */ /* 0x000fe40000410000 */
[----:B------:R-:W-:Y:S01]  /*2060*/  MUFU.SIN R106, R92 ;  /* 0x0000005c006a7308 */ /* 0x000fe20000000400 */
[----:B-1----:R-:W-:Y:S01]  /*2070*/  FMUL.FTZ R83, R52, R94 ;  /* 0x0000005e34537220 */ /* 0x002fe20000410000 */
[-C--:B------:R-:W-:Y:S01]  /*2080*/  FFMA.FTZ R65, R122, R132.reuse, -R65 ;  /* 0x000000847a417223 */ /* 0x080fe20000010841 */
[----:B------:R-:W-:Y:S01]  /*2090*/  FFMA.FTZ R66, R123, R132, R66 ;  /* 0x000000847b427223 */ /* 0x000fe20000010042 */
[----:B------:R-:W-:Y:S01]  /*20a0*/  FMUL.FTZ R64, R38, UR58 ;  /* 0x0000003a26407c20 */ /* 0x000fe20008410000 */
[----:B------:R-:W-:Y:S01]  /*20b0*/  @!P2 IMAD R93, R93, R138, UR7 ;  /* 0x000000075d5dae24 */ /* 0x000fe2000f8e028a */
[----:B------:R-:W-:Y:S01]  /*20c0*/  MOV R138, 0x10 ;  /* 0x00000010008a7802 */ /* 0x000fe20000000f00 */
[----:B------:R-:W-:Y:S01]  /*20d0*/  STS.128 [R81+0x600], R76 ;  /* 0x0006004c51007388 */ /* 0x000fe20000000c00 */
[----:B------:R1:W2:Y:S01]  /*20e0*/  MUFU.EX2 R130, R83 ;  /* 0x0000005300827308 */ /* 0x0002a20000000800 */
[----:B------:R-:W-:Y:S01]  /*20f0*/  FMUL.RZ R67, R64, 0.15915493667125701904 ;  /* 0x3e22f98340437820 */ /* 0x000fe2000040c000 */
[----:B------:R-:W-:-:S06]  /*2100*/  NOP ;  /* 0x0000000000007918 */ /* 0x000fcc0000000000 */
[----:B------:R3:W-:Y:S01]  /*2110*/  MUFU.COS R107, R92 ;  /* 0x0000005c006b7308 */ /* 0x0007e20000000000 */
[----:B-1----:R-:W-:Y:S01]  /*2120*/  SEL R83, R111, R82, !P1 ;  /* 0x000000526f537207 */ /* 0x002fe20004800000 */
[-C--:B------:R-:W-:Y:S01]  /*2130*/  FMUL.FTZ R82, R43, R94.reuse ;  /* 0x0000005e2b527220 */ /* 0x080fe20000410000 */
[----:B------:R-:W5:Y:S05]  /*2140*/  LDG.E.64 R140, desc[UR18][R140.64] ;  /* 0x000000128c8c7981 */ /* 0x000f6a000c1e1b00 */
[----:B------:R-:W-:Y:S01]  /*2150*/  MUFU.SIN R104, R96 ;  /* 0x0000006000687308 */ /* 0x000fe20000000400 */
[----:B---3--:R-:W-:Y:S01]  /*2160*/  FMUL.FTZ R92, R44, R94 ;  /* 0x0000005e2c5c7220 */ /* 0x008fe20000410000 */
[C---:B--2---:R-:W-:Y:S01]  /*2170*/  FMUL.FTZ R131, R130.reuse, R131 ;  /* 0x0000008382837220 */ /* 0x044fe20000410000 */
[----:B------:R-:W-:-:S04]  /*2180*/  FMUL.FTZ R130, R130, R97 ;  /* 0x0000006182827220 */ /* 0x000fc80000410000 */
[C---:B0-----:R-:W-:Y:S01]  /*2190*/  FMUL.FTZ R68, R130.reuse, R65 ;  /* 0x0000004182447220 */ /* 0x041fe20000410000 */
[----:B------:R-:W0:Y:S03]  /*21a0*/  MUFU.EX2 R92, R92 ;  /* 0x0000005c005c7308 */ /* 0x000e260000000800 */
[-C--:B------:R-:W-:Y:S01]  /*21b0*/  FFMA.FTZ R68, R131, R66.reuse, R68 ;  /* 0x0000004283447223 */ /* 0x080fe20000010044 */
[----:B------:R-:W-:-:S04]  /*21c0*/  FMUL.FTZ R66, R130, R66 ;  /* 0x0000004282427220 */ /* 0x000fc80000410000 */
[----:B------:R1:W-:Y:S01]  /*21d0*/  MUFU.COS R105, R96 ;  /* 0x0000006000697308 */ /* 0x0003e20000000000 */
[----:B------:R-:W-:Y:S01]  /*21e0*/  FFMA.FTZ R66, R131, R65, -R66 ;  /* 0x0000004183427223 */ /* 0x000fe20000010842 */
[----:B------:R-:W-:-:S06]  /*21f0*/  IMAD R65, R243, 0x3, R80 ;  /* 0x00000003f3417824 */ /* 0x000fcc00078e0250 */
[----:B------:R-:W2:Y:S01]  /*2200*/  MUFU.EX2 R82, R82 ;  /* 0x0000005200527308 */ /* 0x000ea20000000800 */
[-C--:B-1----:R-:W-:Y:S01]  /*2210*/  FMUL.FTZ R96, R51, R94.reuse ;  /* 0x0000005e33607220 */ /* 0x082fe20000410000 */
[C---:B0-----:R-:W-:Y:S01]  /*2220*/  FMUL.FTZ R128, R92.reuse, R99 ;  /* 0x000000635c807220 */ /* 0x041fe20000410000 */
[----:B------:R-:W-:Y:S01]  /*2230*/  FMUL.FTZ R129, R92, R129 ;  /* 0x000000815c817220 */ /* 0x000fe20000410000 */
[----:B------:R-:W-:Y:S02]  /*2240*/  FMUL.FTZ R92, R41, R94 ;  /* 0x0000005e295c7220 */ /* 0x000fe40000410000 */
[C---:B------:R-:W-:Y:S02]  /*2250*/  FMUL.FTZ R64, R128.reuse, R68 ;  /* 0x0000004480407220 */ /* 0x040fe40000410000 */
[----:B------:R-:W0:Y:S02]  /*2260*/  MUFU.EX2 R96, R96 ;  /* 0x0000006000607308 */ /* 0x000e240000000800 */
[-C--:B------:R-:W-:Y:S01]  /*2270*/  FFMA.FTZ R110, R129, R66.reuse, -R64 ;  /* 0x00000042816e7223 */ /* 0x080fe20000010840 */
[----:B------:R-:W-:Y:S01]  /*2280*/  FMUL.FTZ R66, R128, R66 ;  /* 0x0000004280427220 */ /* 0x000fe20000410000 */
[----:B------:R-:W-:-:S03]  /*2290*/  FMUL.FTZ R64, R50, R94 ;  /* 0x0000005e32407220 */ /* 0x000fc60000410000 */
[----:B------:R-:W-:Y:S01]  /*22a0*/  FFMA.FTZ R136, R129, R68, R66 ;  /* 0x0000004481887223 */ /* 0x000fe20000010042 */
[----:B------:R1:W3:Y:S01]  /*22b0*/  MUFU.EX2 R95, R64 ;  /* 0x00000040005f7308 */ /* 0x0002e20000000800 */
[----:B------:R-:W-:Y:S01]  /*22c0*/  FMUL.FTZ R68, R42, R94 ;  /* 0x0000005e2a447220 */ /* 0x000fe20000410000 */
[----:B------:R-:W-:Y:S01]  /*22d0*/  LEA R66, R65, R90, 0x4 ;  /* 0x0000005a41427211 */ /* 0x000fe200078e20ff */
[C---:B--2---:R-:W-:Y:S01]  /*22e0*/  FMUL.FTZ R125, R82.reuse, R125 ;  /* 0x0000007d527d7220 */ /* 0x044fe20000410000 */
[----:B------:R-:W-:Y:S01]  /*22f0*/  FMUL.FTZ R124, R82, R103 ;  /* 0x00000067527c7220 */ /* 0x000fe20000410000 */
[----:B------:R-:W-:Y:S02]  /*2300*/  MOV R65, RZ ;  /* 0x000000ff00417202 */ /* 0x000fe40000000f00 */
[----:B------:R-:W-:Y:S01]  /*2310*/  LDS.128 R72, [R66+0x10] ;  /* 0x0000100042487984 */ /* 0x000fe20000000c00 */
[----:B------:R-:W-:Y:S01]  /*2320*/  MUFU.SIN R111, R67 ;  /* 0x00000043006f7308 */ /* 0x000fe20000000400 */
[C---:B0-----:R-:W-:Y:S01]  /*2330*/  FMUL.FTZ R127, R96.reuse, R127 ;  /* 0x0000007f607f7220 */ /* 0x041fe20000410000 */
[----:B------:R-:W-:Y:S01]  /*2340*/  FMUL.FTZ R126, R96, R101 ;  /* 0x00000065607e7220 */ /* 0x000fe20000410000 */
[----:B------:R-:W-:Y:S01]  /*2350*/  LDS.128 R76, [R66+0x20] ;  /* 0x00002000424c7984 */ /* 0x000fe20000000c00 */
[-C--:B-1----:R-:W-:Y:S01]  /*2360*/  FMUL.FTZ R64, R49, R94.reuse ;  /* 0x0000005e31407220 */ /* 0x082fe20000410000 */
[----:B------:R-:W-:-:S03]  /*2370*/  FMUL.FTZ R101, R40, R94 ;  /* 0x0000005e28657220 */ /* 0x000fc60000410000 */
[----:B------:R0:W-:Y:S08]  /*2380*/  MUFU.COS R135, R67 ;  /* 0x0000004300877308 */ /* 0x0001f00000000000 */
[----:B------:R1:W2:Y:S01]  /*2390*/  MUFU.EX2 R96, R68 ;  /* 0x0000004400607308 */ /* 0x0002a20000000800 */
[----:B0-----:R-:W-:Y:S02]  /*23a0*/  LEA R67, R83, R90, 0x3 ;  /* 0x0000005a53437211 */ /* 0x001fe400078e18ff */
[----:B------:R-:W-:Y:S05]  /*23b0*/  LDS.128 R80, [R66+0x30] ;  /* 0x0000300042507984 */ /* 0x000fea0000000c00 */
[----:B------:R0:W-:Y:S01]  /*23c0*/  MUFU.EX2 R99, R92 ;  /* 0x0000005c00637308 */ /* 0x0001e20000000800 */
[----:B-1----:R-:W1:Y:S04]  /*23d0*/  LDS.128 R68, [R66] ;  /* 0x0000000042447984 */ /* 0x002e680000000c00 */
[----:B------:R4:W-:Y:S01]  /*23e0*/  STS.64 [R67+0x7780], R122 ;  /* 0x0077807a43007388 */ /* 0x0009e20000000a00 */
[----:B------:R-:W-:Y:S01]  /*23f0*/  FMUL.FTZ R142, R126, R110 ;  /* 0x0000006e7e8e7220 */ /* 0x000fe20000410000 */
[----:B---3--:R-:W-:Y:S01]  /*2400*/  FMUL.FTZ R121, R95, R98 ;  /* 0x000000625f797220 */ /* 0x008fe20000410000 */
[----:B------:R3:W1:Y:S01]  /*2410*/  MUFU.EX2 R97, R64 ;  /* 0x0000004000617308 */ /* 0x0006620000000800 */
[----:B0-----:R-:W-:-:S04]  /*2420*/  @!P2 IMAD.WIDE R92, R93, R138, UR20 ;  /* 0x000000145d5cae25 */ /* 0x001fc8000f8e028a */
[----:B------:R-:W-:-:S04]  /*2430*/  FMUL.FTZ R138, R126, R136 ;  /* 0x000000887e8a7220 */ /* 0x000fc80000410000 */
[C---:B------:R-:W-:Y:S01]  /*2440*/  FFMA.FTZ R138, R127.reuse, R110, -R138 ;  /* 0x0000006e7f8a7223 */ /* 0x040fe2000001088a */
[----:B------:R-:W-:Y:S01]  /*2450*/  FFMA.FTZ R142, R127, R136, R142 ;  /* 0x000000887f8e7223 */ /* 0x000fe2000001008e */
[----:B------:R-:W-:Y:S01]  /*2460*/  FMUL.FTZ R120, R95, R120 ;  /* 0x000000785f787220 */ /* 0x000fe20000410000 */
[----:B---3--:R-:W-:Y:S01]  /*2470*/  MOV R64, 0x3f800000 ;  /* 0x3f80000000407802 */ /* 0x008fe20000000f00 */
[C---:B------:R-:W-:Y:S01]  /*2480*/  FMUL.FTZ R98, R124.reuse, R138 ;  /* 0x0000008a7c627220 */ /* 0x040fe20000410000 */
[----:B----4-:R-:W-:Y:S01]  /*2490*/  CS2R R66, SRZ ;  /* 0x0000000000427805 */ /* 0x010fe2000001ff00 */
[----:B------:R-:W-:Y:S02]  /*24a0*/  BAR.SYNC.DEFER_BLOCKING 0x0 ;  /* 0x0000000000007b1d */ /* 0x000fe40000010000 */
[-C--:B------:R-:W-:Y:S01]  /*24b0*/  FFMA.FTZ R98, R125, R142.reuse, R98 ;  /* 0x0000008e7d627223 */ /* 0x080fe20000010062 */
[----:B------:R-:W-:Y:S01]  /*24c0*/  FMUL.FTZ R142, R124, R142 ;  /* 0x0000008e7c8e7220 */ /* 0x000fe20000410000 */
[----:B------:R-:W-:-:S02]  /*24d0*/  FMUL.FTZ R103, R47, R94 ;  /* 0x0000005e2f677220 */ /* 0x000fc40000410000 */
[----:B------:R-:W0:Y:S01]  /*24e0*/  MUFU.EX2 R100, R100 ;  /* 0x0000006400647308 */ /* 0x000e220000000800 */
[----:B------:R-:W-:Y:S01]  /*24f0*/  FFMA.FTZ R142, R125, R138, -R142 ;  /* 0x0000008a7d8e7223 */ /* 0x000fe2000001088e */
[C---:B--2---:R-:W-:Y:S01]  /*2500*/  FMUL.FTZ R119, R96.reuse, R119 ;  /* 0x0000007760777220 */ /* 0x044fe20000410000 */
[----:B------:R-:W-:Y:S02]  /*2510*/  FMUL.FTZ R118, R96, R118 ;  /* 0x0000007660767220 */ /* 0x000fe40000410000 */
[C---:B------:R-:W-:Y:S01]  /*2520*/  FMUL.FTZ R95, R120.reuse, R142 ;  /* 0x0000008e785f7220 */ /* 0x040fe20000410000 */
[----:B------:R-:W-:Y:S01]  /*2530*/  FMUL.FTZ R110, R39, R94 ;  /* 0x0000005e276e7220 */ /* 0x000fe20000410000 */
[-C--:B------:R-:W-:Y:S01]  /*2540*/  FMUL.FTZ R96, R120, R98.reuse ;  /* 0x0000006278607220 */ /* 0x080fe20000410000 */
[----:B------:R-:W-:Y:S01]  /*2550*/  MUFU.SIN R102, R134 ;  /* 0x0000008600667308 */ /* 0x000fe20000000400 */
[C---:B------:R-:W-:Y:S02]  /*2560*/  FFMA.FTZ R95, R121.reuse, R98, R95 ;  /* 0x00000062795f7223 */ /* 0x040fe4000001005f */
[----:B------:R-:W-:-:S05]  /*2570*/  FFMA.FTZ R96, R121, R142, -R96 ;  /* 0x0000008e79607223 */ /* 0x000fca0000010860 */
[----:B------:R-:W-:Y:S01]  /*2580*/  MUFU.EX2 R101, R101 ;  /* 0x0000006500657308 */ /* 0x000fe20000000800 */
[----:B------:R2:W5:Y:S01]  /*2590*/  @!P2 LDG.E.128 R64, desc[UR18][R92.64] ;  /* 0x000000125c40a981 */ /* 0x000562000c1e1d00 */
[----:B------:R-:W-:Y:S01]  /*25a0*/  FMUL.FTZ R98, R118, R96 ;  /* 0x0000006076627220 */ /* 0x000fe20000410000 */
[----:B-1----:R-:W-:-:S05]  /*25b0*/  FMUL.FTZ R116, R97, R116 ;  /* 0x0000007461747220 */ /* 0x002fca0000410000 */
[----:B------:R-:W1:Y:S01]  /*25c0*/  MUFU.EX2 R103, R103 ;  /* 0x0000006700677308 */ /* 0x000e620000000800 */
[-C--:B--2---:R-:W-:Y:S01]  /*25d0*/  FMUL.FTZ R92, R46, R94.reuse ;  /* 0x0000005e2e5c7220 */ /* 0x084fe20000410000 */
[----:B------:R-:W-:-:S06]  /*25e0*/  FMUL.FTZ R94, R38, R94 ;  /* 0x0000005e265e7220 */ /* 0x000fcc0000410000 */
[----:B------:R2:W-:Y:S01]  /*25f0*/  MUFU.EX2 R93, R92 ;  /* 0x0000005c005d7308 */ /* 0x0005e20000000800 */
[----:B------:R-:W-:Y:S01]  /*2600*/  FFMA.FTZ R98, R119, R95, R98 ;  /* 0x0000005f77627223 */ /* 0x000fe20000010062 */
[----:B------:R-:W-:-:S06]  /*2610*/  FMUL.FTZ R117, R97, R117 ;  /* 0x0000007561757220 */ /* 0x000fcc0000410000 */
[----:B------:R-:W-:Y:S01]  /*2620*/  MUFU.COS R134, R134 ;  /* 0x0000008600867308 */ /* 0x000fe20000000000 */
[----:B--2---:R-:W-:-:S04]  /*2630*/  FMUL.FTZ R92, R118, R95 ;  /* 0x0000005f765c7220 */ /* 0x004fc80000410000 */
[----:B------:R-:W-:-:S03]  /*2640*/  FFMA.FTZ R92, R119, R96, -R92 ;  /* 0x00000060775c7223 */ /* 0x000fc6000001085c */
[----:B------:R-:W2:Y:S01]  /*2650*/  MUFU.EX2 R94, R94 ;  /* 0x0000005e005e7308 */ /* 0x000ea20000000800 */
[C---:B------:R-:W-:Y:S01]  /*2660*/  FMUL.FTZ R96, R116.reuse, R92 ;  /* 0x0000005c74607220 */ /* 0x040fe20000410000 */
[----:B------:R-:W-:Y:S01]  /*2670*/  FMUL.FTZ R95, R116, R98 ;  /* 0x00000062745f7220 */ /* 0x000fe20000410000 */
[----:B------:R-:W-:Y:S02]  /*2680*/  FMUL.FTZ R114, R99, R114 ;  /* 0x0000007263727220 */ /* 0x000fe40000410000 */
[C---:B------:R-:W-:Y:S01]  /*2690*/  FFMA.FTZ R96, R117.reuse, R98, R96 ;  /* 0x0000006275607223 */ /* 0x040fe20000010060 */
[----:B------:R-:W-:Y:S01]  /*26a0*/  FFMA.FTZ R95, R117, R92, -R95 ;  /* 0x0000005c755f7223 */ /* 0x000fe2000001085f */
[----:B------:R-:W-:Y:S02]  /*26b0*/  FMUL.FTZ R115, R99, R115 ;  /* 0x0000007363737220 */ /* 0x000fe40000410000 */
[----:B------:R-:W-:Y:S01]  /*26c0*/  FMUL.FTZ R92, R114, R96 ;  /* 0x00000060725c7220 */ /* 0x000fe20000410000 */
[C---:B0-----:R-:W-:Y:S01]  /*26d0*/  FMUL.FTZ R113, R100.reuse, R113 ;  /* 0x0000007164717220 */ /* 0x041fe20000410000 */
[----:B------:R-:W-:Y:S01]  /*26e0*/  FMUL.FTZ R112, R100, R112 ;  /* 0x0000007064707220 */ /* 0x000fe20000410000 */
[----:B------:R-:W-:Y:S01]  /*26f0*/  PRMT R98, R68, 0x7632, R98 ;  /* 0x0000763244627816 */ /* 0x000fe20000000062 */
[C---:B-1----:R-:W-:Y:S01]  /*2700*/  FMUL.FTZ R107, R103.reuse, R107 ;  /* 0x0000006b676b7220 */ /* 0x042fe20000410000 */
[----:B------:R-:W-:Y:S01]  /*2710*/  FMUL.FTZ R106, R103, R106 ;  /* 0x0000006a676a7220 */ /* 0x000fe20000410000 */
[----:B--2---:R-:W-:Y:S01]  /*2720*/  FMUL.FTZ R100, R94, R111 ;  /* 0x0000006f5e647220 */ /* 0x004fe20000410000 */
[-C--:B------:R-:W-:Y:S01]  /*2730*/  FFMA.FTZ R111, R115, R95.reuse, -R92 ;  /* 0x0000005f736f7223 */ /* 0x080fe2000001085c */
[----:B------:R-:W-:Y:S01]  /*2740*/  SHF.L.U32 R92, R68, 0x10, RZ ;  /* 0x00000010445c7819 */ /* 0x000fe200000006ff */
[C---:B------:R-:W-:Y:S01]  /*2750*/  FMUL.FTZ R103, R93.reuse, R134 ;  /* 0x000000865d677220 */ /* 0x040fe20000410000 */
[----:B------:R-:W-:Y:S01]  /*2760*/  FMUL.FTZ R102, R93, R102 ;  /* 0x000000665d667220 */ /* 0x000fe20000410000 */
[----:B------:R-:W-:Y:S01]  /*2770*/  FMUL.FTZ R93, R114, R95 ;  /* 0x0000005f725d7220 */ /* 0x000fe20000410000 */
[----:B------:R-:W-:Y:S01]  /*2780*/  SHF.L.U32 R98, R98, 0x10, RZ ;  /* 0x0000001062627819 */ /* 0x000fe200000006ff */
[----:B------:R-:W-:Y:S01]  /*2790*/  FMUL.FTZ R109, R101, R109 ;  /* 0x0000006d656d7220 */ /* 0x000fe20000410000 */
[----:B------:R-:W-:Y:S01]  /*27a0*/  PRMT R97, R69, 0x7632, R97 ;  /* 0x0000763245617816 */ /* 0x000fe20000000061 */
[----:B------:R-:W-:Y:S01]  /*27b0*/  FMUL.FTZ R108, R101, R108 ;  /* 0x0000006c656c7220 */ /* 0x000fe20000410000 */
[----:B------:R-:W-:Y:S01]  /*27c0*/  SHF.L.U32 R68, R60, 0x10, RZ ;  /* 0x000000103c447819 */ /* 0x000fe200000006ff */
[----:B------:R-:W-:Y:S01]  /*27d0*/  FMUL.FTZ R201, R53, R92 ;  /* 0x0000005c35c97220 */ /* 0x000fe20000410000 */
[----:B------:R-:W-:Y:S01]  /*27e0*/  FMUL.FTZ R101, R94, R135 ;  /* 0x000000875e657220 */ /* 0x000fe20000410000 */
[----:B------:R-:W-:Y:S01]  /*27f0*/  FFMA.FTZ R134, R115, R96, R93 ;  /* 0x0000006073867223 */ /* 0x000fe2000001005d */
[C---:B------:R-:W-:Y:S01]  /*2800*/  PRMT R96, R70.reuse, 0x7632, R96 ;  /* 0x0000763246607816 */ /* 0x040fe20000000060 */
[----:B------:R-:W-:Y:S01]  /*2810*/  FMUL.FTZ R200, R53, R98 ;  /* 0x0000006235c87220 */ /* 0x000fe20000410000 */
[----:B------:R-:W-:Y:S01]  /*2820*/  SHF.L.U32 R94, R70, 0x10, RZ ;  /* 0x00000010465e7819 */ /* 0x000fe200000006ff */
[----:B------:R-:W-:Y:S01]  /*2830*/  FMUL.FTZ R201, R68, R201 ;  /* 0x000000c944c97220 */ /* 0x000fe20000410000 */
[----:B------:R-:W-:-:S02]  /*2840*/  PRMT R70, R60, 0x7632, R70 ;  /* 0x000076323c467816 */ /* 0x000fc40000000046 */
[----:B------:R-:W-:Y:S01]  /*2850*/  SHF.L.U32 R97, R97, 0x10, RZ ;  /* 0x0000001061617819 */ /* 0x000fe200000006ff */
[----:B------:R-:W0:Y:S01]  /*2860*/  MUFU.EX2 R110, R110 ;  /* 0x0000006e006e7308 */ /* 0x000e220000000800 */
[----:B------:R-:W-:Y:S01]  /*2870*/  SHF.L.U32 R93, R69, 0x10, RZ ;  /* 0x00000010455d7819 */ /* 0x000fe200000006ff */
[----:B------:R-:W-:Y:S01]  /*2880*/  FMUL.FTZ R200, R68, R200 ;  /* 0x000000c844c87220 */ /* 0x000fe20000410000 */
[----:B------:R-:W-:Y:S01]  /*2890*/  SHF.L.U32 R70, R70, 0x10, RZ ;  /* 0x0000001046467819 */ /* 0x000fe200000006ff */
[----:B------:R-:W-:Y:S01]  /*28a0*/  FMUL.FTZ R198, R45, R97 ;  /* 0x000000612dc67220 */ /* 0x000fe20000410000 */
[----:B------:R-:W-:Y:S01]  /*28b0*/  FMUL.FTZ R69, R201, R133 ;  /* 0x00000085c9457220 */ /* 0x000fe20000410000 */
[----:B------:R-:W-:Y:S01]  /*28c0*/  FMUL.FTZ R199, R45, R93 ;  /* 0x0000005d2dc77220 */ /* 0x000fe20000410000 */
[----:B------:R-:W-:Y:S01]  /*28d0*/  FMUL.FTZ R68, R200, R133 ;  /* 0x00000085c8447220 */ /* 0x000fe20000410000 */
[----:B------:R-:W-:Y:S01]  /*28e0*/  FMUL.FTZ R198, R70, R198 ;  /* 0x000000c646c67220 */ /* 0x000fe20000410000 */
[-C--:B------:R-:W-:Y:S01]  /*28f0*/  FFMA.FTZ R69, R200, R132.reuse, R69 ;  /* 0x00000084c8457223 */ /* 0x080fe20000010045 */
[----:B------:R-:W-:Y:S01]  /*2900*/  FMUL.FTZ R199, R70, R199 ;  /* 0x000000c746c77220 */ /* 0x000fe20000410000 */
[----:B------:R-:W-:-:S02]  /*2910*/  FFMA.FTZ R68, R201, R132, -R68 ;  /* 0x00000084c9447223 */ /* 0x000fc40000010844 */
[----:B------:R-:W-:Y:S01]  /*2920*/  FADD.FTZ R69, R198, R69 ;  /* 0x00000045c6457221 */ /* 0x000fe20000010000 */
[----:B------:R-:W-:Y:S01]  /*2930*/  PRMT R95, R71, 0x7632, R95 ;  /* 0x00007632475f7816 */ /* 0x000fe2000000005f */
[----:B------:R-:W-:Y:S01]  /*2940*/  FADD.FTZ R68, R199, R68 ;  /* 0x00000044c7447221 */ /* 0x000fe20000010000 */
[----:B------:R-:W-:Y:S02]  /*2950*/  SHF.L.U32 R99, R71, 0x10, RZ ;  /* 0x0000001047637819 */ /* 0x000fe400000006ff */
[----:B------:R-:W-:Y:S01]  /*2960*/  SHF.L.U32 R96, R96, 0x10, RZ ;  /* 0x0000001060607819 */ /* 0x000fe200000006ff */
[----:B------:R-:W-:Y:S01]  /*2970*/  FMUL.FTZ R197, R52, R94 ;  /* 0x0000005e34c57220 */ /* 0x000fe20000410000 */
[----:B------:R-:W-:Y:S01]  /*2980*/  SHF.L.U32 R71, R61, 0x10, RZ ;  /* 0x000000103d477819 */ /* 0x000fe200000006ff */
[----:B------:R-:W-:Y:S01]  /*2990*/  FMUL.FTZ R70, R130, R69 ;  /* 0x0000004582467220 */ /* 0x000fe20000410000 */
[C---:B0-----:R-:W-:Y:S01]  /*29a0*/  FMUL.FTZ R105, R110.reuse, R105 ;  /* 0x000000696e697220 */ /* 0x041fe20000410000 */
[----:B------:R-:W-:Y:S01]  /*29b0*/  FMUL.FTZ R104, R110, R104 ;  /* 0x000000686e687220 */ /* 0x000fe20000410000 */
[----:B------:R-:W-:Y:S01]  /*29c0*/  SHF.L.U32 R95, R95, 0x10, RZ ;  /* 0x000000105f5f7819 */ /* 0x000fe200000006ff */
[----:B------:R-:W-:Y:S01]  /*29d0*/  FMUL.FTZ R196, R52, R96 ;  /* 0x0000006034c47220 */ /* 0x000fe20000410000 */
[-C--:B------:R-:W-:Y:S01]  /*29e0*/  FMUL.FTZ R110, R130, R68.reuse ;  /* 0x00000044826e7220 */ /* 0x080fe20000410000 */
[----:B------:R-:W-:Y:S01]  /*29f0*/  FMUL.FTZ R197, R71, R197 ;  /* 0x000000c547c57220 */ /* 0x000fe20000410000 */
[----:B------:R-:W-:Y:S01]  /*2a00*/  FFMA.FTZ R70, R131, R68, -R70 ;  /* 0x0000004483467223 */ /* 0x000fe20000010846 */
[----:B------:R-:W-:Y:S01]  /*2a10*/  SHF.L.U32 R68, R87, 0x10, RZ ;  /* 0x0000001057447819 */ /* 0x000fe200000006ff */
[----:B------:R-:W-:Y:S01]  /*2a20*/  FMUL.FTZ R196, R71, R196 ;  /* 0x000000c447c47220 */ /* 0x000fe20000410000 */
[----:B------:R-:W-:Y:S01]  /*2a30*/  FFMA.FTZ R69, R131, R69, R110 ;  /* 0x0000004583457223 */ /* 0x000fe2000001006e */
[C---:B------:R-:W-:Y:S01]  /*2a40*/  FMUL.FTZ R195, R44.reuse, R99 ;  /* 0x000000632cc37220 */ /* 0x040fe20000410000 */
[----:B------:R-:W-:Y:S01]  /*2a50*/  FMUL.FTZ R194, R44, R95 ;  /* 0x0000005f2cc27220 */ /* 0x000fe20000410000 */
[----:B------:R-:W-:Y:S01]  /*2a60*/  FADD.FTZ R70, R197, R70 ;  /* 0x00000046c5467221 */ /* 0x000fe20000010000 */
[----:B------:R-:W-:Y:S01]  /*2a70*/  FADD.FTZ R69, R196, R69 ;  /* 0x00000045c4457221 */ /* 0x000fe20000010000 */
[C---:B------:R-:W-:Y:S01]  /*2a80*/  FMUL.FTZ R195, R68.reuse, R195 ;  /* 0x000000c344c37220 */ /* 0x040fe20000410000 */
[----:B------:R-:W-:Y:S01]  /*2a90*/  FMUL.FTZ R194, R68, R194 ;  /* 0x000000c244c27220 */ /* 0x000fe20000410000 */
[----:B------:R-:W-:Y:S01]  /*2aa0*/  FMUL.FTZ R136, R112, R111 ;  /* 0x0000006f70887220 */ /* 0x000fe20000410000 */
[----:B------:R-:W-:Y:S01]  /*2ab0*/  FMUL.FTZ R68, R128, R70 ;  /* 0x0000004680447220 */ /* 0x000fe20000410000 */
[-C--:B------:R-:W-:Y:S01]  /*2ac0*/  FMUL.FTZ R110, R112, R134.reuse ;  /* 0x00000086706e7220 */ /* 0x080fe20000410000 */
[-C--:B------:R-:W-:Y:S01]  /*2ad0*/  FMUL.FTZ R71, R128, R69.reuse ;  /* 0x0000004580477220 */ /* 0x080fe20000410000 */
[----:B------:R-:W-:Y:S01]  /*2ae0*/  FFMA.FTZ R136, R113, R134, R136 ;  /* 0x0000008671887223 */ /* 0x000fe20000010088 */
[----:B------:R-:W-:Y:S01]  /*2af0*/  FFMA.FTZ R69, R129, R69, R68 ;  /* 0x0000004581457223 */ /* 0x000fe20000010044 */
[----:B------:R-:W-:Y:S01]  /*2b00*/  FFMA.FTZ R111, R113, R111, -R110 ;  /* 0x0000006f716f7223 */ /* 0x000fe2000001086e */
[----:B------:R-:W-:Y:S01]  /*2b10*/  FFMA.FTZ R70, R129, R70, -R71 ;  /* 0x0000004681467223 */ /* 0x000fe20000010847 */
[----:B------:R-:W-:Y:S01]  /*2b20*/  FMUL.FTZ R134, R108, R136 ;  /* 0x000000886c867220 */ /* 0x000fe20000410000 */
[----:B------:R-:W-:Y:S01]  /*2b30*/  FADD.FTZ R69, R194, R69 ;  /* 0x00000045c2457221 */ /* 0x000fe20000010000 */
[-C--:B------:R-:W-:Y:S01]  /*2b40*/  FMUL.FTZ R71, R108, R111.reuse ;  /* 0x0000006f6c477220 */ /* 0x080fe20000410000 */
[----:B------:R-:W-:Y:S01]  /*2b50*/  FADD.FTZ R70, R195, R70 ;  /* 0x00000046c3467221 */ /* 0x000fe20000010000 */
[--C-:B------:R-:W-:Y:S01]  /*2b60*/  FFMA.FTZ R111, R109, R111, -R134.reuse ;  /* 0x0000006f6d6f7223 */ /* 0x100fe20000010886 */
[----:B------:R-:W-:Y:S01]  /*2b70*/  FMUL.FTZ R68, R126, R69 ;  /* 0x000000457e447220 */ /* 0x000fe20000410000 */
[----:B------:R-:W-:-:S02]  /*2b80*/  PRMT R134, R72, 0x7632, R134 ;  /* 0x0000763248867816 */ /* 0x000fc40000000086 */
[----:B------:R-:W-:Y:S01]  /*2b90*/  SHF.L.U32 R135, R72, 0x10, RZ ;  /* 0x0000001048877819 */ /* 0x000fe200000006ff */
[-C--:B------:R-:W-:Y:S01]  /*2ba0*/  FMUL.FTZ R110, R126, R70.reuse ;  /* 0x000000467e6e7220 */ /* 0x080fe20000410000 */
[----:B------:R-:W-:Y:S01]  /*2bb0*/  FFMA.FTZ R68, R127, R70, -R68 ;  /* 0x000000467f447223 */ /* 0x000fe20000010844 */
[----:B------:R-:W-:Y:S02]  /*2bc0*/  SHF.L.U32 R134, R134, 0x10, RZ ;  /* 0x0000001086867819 */ /* 0x000fe400000006ff */
[----:B------:R-:W-:Y:S01]  /*2bd0*/  SHF.L.U32 R70, R62, 0x10, RZ ;  /* 0x000000103e467819 */ /* 0x000fe200000006ff */
[----:B------:R-:W-:Y:S01]  /*2be0*/  FMUL.FTZ R211, R51, R135 ;  /* 0x0000008733d37220 */ /* 0x000fe20000410000 */
[----:B------:R-:W-:Y:S01]  /*2bf0*/  PRMT R142, R73, 0x7632, R142 ;  /* 0x00007632498e7816 */ /* 0x000fe2000000008e */
[----:B------:R-:W-:Y:S02]  /*2c00*/  FMUL.FTZ R210, R51, R134 ;  /* 0x0000008633d27220 */ /* 0x000fe40000410000 */
[C---:B------:R-:W-:Y:S01]  /*2c10*/  FMUL.FTZ R211, R70.reuse, R211 ;  /* 0x000000d346d37220 */ /* 0x040fe20000410000 */
[----:B------:R-:W-:Y:S01]  /*2c20*/  FFMA.FTZ R69, R127, R69, R110 ;  /* 0x000000457f457223 */ /* 0x000fe2000001006e */
[----:B------:R-:W-:Y:S01]  /*2c30*/  FMUL.FTZ R210, R70, R210 ;  /* 0x000000d246d27220 */ /* 0x000fe20000410000 */
[----:B------:R-:W-:Y:S01]  /*2c40*/  SHF.L.U32 R142, R142, 0x10, RZ ;  /* 0x000000108e8e7819 */ /* 0x000fe200000006ff */
[----:B------:R-:W-:Y:S01]  /*2c50*/  FADD.FTZ R68, R211, R68 ;  /* 0x00000044d3447221 */ /* 0x000fe20000010000 */
[----:B------:R-:W-:Y:S01]  /*2c60*/  FFMA.FTZ R144, R109, R136, R71 ;  /* 0x000000886d907223 */ /* 0x000fe20000010047 */
[----:B------:R-:W-:Y:S01]  /*2c70*/  SHF.L.U32 R136, R73, 0x10, RZ ;  /* 0x0000001049887819 */ /* 0x000fe200000006ff */
[----:B------:R-:W-:Y:S01]  /*2c80*/  FADD.FTZ R69, R210, R69 ;  /* 0x00000045d2457221 */ /* 0x000fe20000010000 */
[----:B------:R-:W-:Y:S01]  /*2c90*/  SHF.L.U32 R72, R86, 0x10, RZ ;  /* 0x0000001056487819 */ /* 0x000fe200000006ff */
[C---:B------:R-:W-:Y:S01]  /*2ca0*/  FMUL.FTZ R208, R43.reuse, R142 ;  /* 0x0000008e2bd07220 */ /* 0x040fe20000410000 */
[C---:B------:R-:W-:Y:S01]  /*2cb0*/  FMUL.FTZ R70, R124.reuse, R68 ;  /* 0x000000447c467220 */ /* 0x040fe20000410000 */
[-C--:B------:R-:W-:Y:S01]  /*2cc0*/  FMUL.FTZ R71, R124, R69.reuse ;  /* 0x000000457c477220 */ /* 0x080fe20000410000 */
[----:B------:R-:W-:Y:S01]  /*2cd0*/  FMUL.FTZ R209, R43, R136 ;  /* 0x000000882bd17220 */ /* 0x000fe20000410000 */
[----:B------:R-:W-:Y:S01]  /*2ce0*/  FMUL.FTZ R208, R72, R208 ;  /* 0x000000d048d07220 */ /* 0x000fe20000410000 */
[C---:B------:R-:W-:Y:S01]  /*2cf0*/  FFMA.FTZ R69, R125.reuse, R69, R70 ;  /* 0x000000457d457223 */ /* 0x040fe20000010046 */
[----:B------:R-:W-:Y:S01]  /*2d00*/  PRMT R139, R74, 0x7632, R139 ;  /* 0x000076324a8b7816 */ /* 0x000fe2000000008b */
[----:B------:R-:W-:Y:S01]  /*2d10*/  FMUL.FTZ R209, R72, R209 ;  /* 0x000000d148d17220 */ /* 0x000fe20000410000 */
[----:B------:R-:W-:Y:S01]  /*2d20*/  SHF.L.U32 R137, R74, 0x10, RZ ;  /* 0x000000104a897819 */ /* 0x000fe200000006ff */
[----:B------:R-:W-:Y:S01]  /*2d30*/  FFMA.FTZ R68, R125, R68, -R71 ;  /* 0x000000447d447223 */ /* 0x000fe20000010847 */
[----:B------:R-:W-:Y:S01]  /*2d40*/  FADD.FTZ R69, R208, R69 ;  /* 0x00000045d0457221 */ /* 0x000fe20000010000 */
[----:B------:R-:W-:-:S02]  /*2d50*/  SHF.L.U32 R139, R139, 0x10, RZ ;  /* 0x000000108b8b7819 */ /* 0x000fc400000006ff */
[----:B------:R-:W-:Y:S01]  /*2d60*/  SHF.L.U32 R71, R63, 0x10, RZ ;  /* 0x000000103f477819 */ /* 0x000fe200000006ff */
[----:B------:R-:W-:Y:S01]  /*2d70*/  FADD.FTZ R68, R209, R68 ;  /* 0x00000044d1447221 */ /* 0x000fe20000010000 */
[----:B------:R-:W-:Y:S01]  /*2d80*/  FMUL.FTZ R207, R50, R137 ;  /* 0x0000008932cf7220 */ /* 0x000fe20000410000 */
[----:B------:R-:W-:Y:S01]  /*2d90*/  FMUL.FTZ R70, R120, R69 ;  /* 0x0000004578467220 */ /* 0x000fe20000410000 */
[----:B------:R-:W-:Y:S01]  /*2da0*/  PRMT R138, R75, 0x7632, R138 ;  /* 0x000076324b8a7816 */ /* 0x000fe2000000008a */
[----:B------:R-:W-:Y:S01]  /*2db0*/  FMUL.FTZ R206, R50, R139 ;  /* 0x0000008b32ce7220 */ /* 0x000fe20000410000 */
[-C--:B------:R-:W-:Y:S01]  /*2dc0*/  FMUL.FTZ R72, R120, R68.reuse ;  /* 0x0000004478487220 */ /* 0x080fe20000410000 */
[----:B------:R-:W-:Y:S01]  /*2dd0*/  FMUL.FTZ R207, R71, R207 ;  /* 0x000000cf47cf7220 */ /* 0x000fe20000410000 */
[----:B------:R-:W-:Y:S01]  /*2de0*/  FFMA.FTZ R70, R121, R68, -R70 ;  /* 0x0000004479467223 */ /* 0x000fe20000010846 */
[----:B------:R-:W-:Y:S01]  /*2df0*/  FMUL.FTZ R206, R71, R206 ;  /* 0x000000ce47ce7220 */ /* 0x000fe20000410000 */
[----:B------:R-:W-:Y:S01]  /*2e00*/  FFMA.FTZ R69, R121, R69, R72 ;  /* 0x0000004579457223 */ /* 0x000fe20000010048 */
[----:B------:R-:W-:Y:S01]  /*2e10*/  SHF.L.U32 R138, R138, 0x10, RZ ;  /* 0x000000108a8a7819 */ /* 0x000fe200000006ff */
[----:B------:R-:W-:Y:S01]  /*2e20*/  FADD.FTZ R70, R207, R70 ;  /* 0x00000046cf467221 */ /* 0x000fe20000010000 */
[----:B------:R-:W-:Y:S01]  /*2e30*/  SHF.L.U32 R143, R75, 0x10, RZ ;  /* 0x000000104b8f7819 */ /* 0x000fe200000006ff */
[----:B------:R-:W-:Y:S01]  /*2e40*/  FADD.FTZ R69, R206, R69 ;  /* 0x00000045ce457221 */ /* 0x000fe20000010000 */
[----:B------:R-:W-:Y:S01]  /*2e50*/  SHF.L.U32 R71, R85, 0x10, RZ ;  /* 0x0000001055477819 */ /* 0x000fe200000006ff */
[----:B------:R-:W-:Y:S01]  /*2e60*/  FMUL.FTZ R72, R118, R70 ;  /* 0x0000004676487220 */ /* 0x000fe20000410000 */
[C---:B------:R-:W-:Y:S01]  /*2e70*/  FMUL.FTZ R205, R42.reuse, R138 ;  /* 0x0000008a2acd7220 */ /* 0x040fe20000410000 */
[----:B------:R-:W-:-:S02]  /*2e80*/  FMUL.FTZ R204, R42, R143 ;  /* 0x0000008f2acc7220 */ /* 0x000fc40000410000 */
[-C--:B------:R-:W-:Y:S01]  /*2e90*/  FFMA.FTZ R74, R119, R69.reuse, R72 ;  /* 0x00000045774a7223 */ /* 0x080fe20000010048 */
[----:B------:R-:W-:Y:S01]  /*2ea0*/  FMUL.FTZ R72, R118, R69 ;  /* 0x0000004576487220 */ /* 0x000fe20000410000 */
[C---:B------:R-:W-:Y:S01]  /*2eb0*/  FMUL.FTZ R205, R71.reuse, R205 ;  /* 0x000000cd47cd7220 */ /* 0x040fe20000410000 */
[----:B------:R-:W-:Y:S01]  /*2ec0*/  FMUL.FTZ R204, R71, R204 ;  /* 0x000000cc47cc7220 */ /* 0x000fe20000410000 */
[C---:B------:R-:W-:Y:S01]  /*2ed0*/  PRMT R145, R76.reuse, 0x7632, R145 ;  /* 0x000076324c917816 */ /* 0x040fe20000000091 */
[----:B------:R-:W-:Y:S01]  /*2ee0*/  FFMA.FTZ R71, R119, R70, -R72 ;  /* 0x0000004677477223 */ /* 0x000fe20000010848 */
[----:B------:R-:W-:Y:S01]  /*2ef0*/  SHF.L.U32 R146, R76, 0x10, RZ ;  /* 0x000000104c927819 */ /* 0x000fe200000006ff */
[----:B------:R-:W-:Y:S01]  /*2f00*/  FADD.FTZ R74, R205, R74 ;  /* 0x0000004acd4a7221 */ /* 0x000fe20000010000 */
[----:B------:R-:W-:Y:S01]  /*2f10*/  FMUL.FTZ R110, R106, R111 ;  /* 0x0000006f6a6e7220 */ /* 0x000fe20000410000 */
[----:B------:R-:W-:Y:S01]  /*2f20*/  SHF.L.U32 R145, R145, 0x10, RZ ;  /* 0x0000001091917819 */ /* 0x000fe200000006ff */
[----:B------:R-:W-:Y:S01]  /*2f30*/  FADD.FTZ R71, R204, R71 ;  /* 0x00000047cc477221 */ /* 0x000fe20000010000 */
[----:B------:R-:W-:Y:S01]  /*2f40*/  SHF.L.U32 R73, R56, 0x10, RZ ;  /* 0x0000001038497819 */ /* 0x000fe200000006ff */
[----:B------:R-:W-:Y:S01]  /*2f50*/  FMUL.FTZ R70, R116, R74 ;  /* 0x0000004a74467220 */ /* 0x000fe20000410000 */
[----:B------:R-:W-:Y:S01]  /*2f60*/  FMUL.FTZ R215, R49, R146 ;  /* 0x0000009231d77220 */ /* 0x000fe20000410000 */
[-C--:B------:R-:W-:Y:S01]  /*2f70*/  FMUL.FTZ R68, R106, R144.reuse ;  /* 0x000000906a447220 */ /* 0x080fe20000410000 */
[----:B------:R-:W-:Y:S01]  /*2f80*/  FFMA.FTZ R69, R107, R144, R110 ;  /* 0x000000906b457223 */ /* 0x000fe2000001006e */
[-C--:B------:R-:W-:Y:S01]  /*2f90*/  FFMA.FTZ R70, R117, R71.reuse, -R70 ;  /* 0x0000004775467223 */ /* 0x080fe20000010846 */
[----:B------:R-:W-:Y:S01]  /*2fa0*/  FMUL.FTZ R72, R116, R71 ;  /* 0x0000004774487220 */ /* 0x000fe20000410000 */
[----:B------:R-:W-:Y:S01]  /*2fb0*/  FMUL.FTZ R214, R49, R145 ;  /* 0x0000009131d67220 */ /* 0x000fe20000410000 */
[----:B------:R-:W-:Y:S01]  /*2fc0*/  FMUL.FTZ R215, R73, R215 ;  /* 0x000000d749d77220 */ /* 0x000fe20000410000 */
[----:B------:R-:W-:Y:S01]  /*2fd0*/  PRMT R144, R77, 0x7632, R144 ;  /* 0x000076324d907816 */ /* 0x000fe20000000090 */
[----:B------:R-:W-:Y:S01]  /*2fe0*/  FFMA.FTZ R71, R117, R74, R72 ;  /* 0x0000004a75477223 */ /* 0x000fe20000010048 */
[----:B------:R-:W-:Y:S01]  /*2ff0*/  FMUL.FTZ R214, R73, R214 ;  /* 0x000000d649d67220 */ /* 0x000fe20000410000 */
[----:B------:R-:W-:Y:S01]  /*3000*/  FADD.FTZ R70, R215, R70 ;  /* 0x00000046d7467221 */ /* 0x000fe20000010000 */
[----:B------:R-:W-:-:S02]  /*3010*/  SHF.L.U32 R144, R144, 0x10, RZ ;  /* 0x0000001090907819 */ /* 0x000fc400000006ff */
[----:B------:R-:W-:Y:S01]  /*3020*/  SHF.L.U32 R147, R77, 0x10, RZ ;  /* 0x000000104d937819 */ /* 0x000fe200000006ff */
[----:B------:R-:W-:Y:S01]  /*3030*/  FADD.FTZ R71, R214, R71 ;  /* 0x00000047d6477221 */ /* 0x000fe20000010000 */
[----:B------:R-:W-:Y:S01]  /*3040*/  FMUL.FTZ R72, R114, R70 ;  /* 0x0000004672487220 */ /* 0x000fe20000410000 */
[----:B------:R-:W-:Y:S01]  /*3050*/  SHF.L.U32 R73, R84, 0x10, RZ ;  /* 0x0000001054497819 */ /* 0x000fe200000006ff */
[C---:B------:R-:W-:Y:S01]  /*3060*/  FMUL.FTZ R217, R41.reuse, R144 ;  /* 0x0000009029d97220 */ /* 0x040fe20000410000 */
[----:B------:R-:W-:Y:S01]  /*3070*/  FMUL.FTZ R216, R41, R147 ;  /* 0x0000009329d87220 */ /* 0x000fe20000410000 */
[-C--:B------:R-:W-:Y:S01]  /*3080*/  FFMA.FTZ R74, R115, R71.reuse, R72 ;  /* 0x00000047734a7223 */ /* 0x080fe20000010048 */
[----:B------:R-:W-:Y:S01]  /*3090*/  FMUL.FTZ R72, R114, R71 ;  /* 0x0000004772487220 */ /* 0x000fe20000410000 */
[C---:B------:R-:W-:Y:S01]  /*30a0*/  FMUL.FTZ R217, R73.reuse, R217 ;  /* 0x000000d949d97220 */ /* 0x040fe20000410000 */
[C---:B------:R-:W-:Y:S01]  /*30b0*/  PRMT R148, R78.reuse, 0x7632, R148 ;  /* 0x000076324e947816 */ /* 0x040fe20000000094 */
        /* <DEDUP_REMOVED lines=8> */
[C---:B------:R-:W-:Y:S01]  /*3140*/  FMUL.FTZ R221, R48.reuse, R149 ;  /* 0x0000009530dd7220 */ /* 0x040fe20000410000 */
[----:B------:R-:W-:Y:S01]  /*3150*/  FMUL.FTZ R220, R48, R148 ;  /* 0x0000009430dc7220 */ /* 0x000fe20000410000 */
[-C--:B------:R-:W-:Y:S01]  /*3160*/  FMUL.FTZ R72, R112, R71.reuse ;  /* 0x0000004770487220 */ /* 0x080fe20000410000 */
[----:B------:R-:W-:Y:S01]  /*3170*/  FFMA.FTZ R70, R113, R71, -R70 ;  /* 0x0000004771467223 */ /* 0x000fe20000010846 */
[----:B------:R-:W-:Y:S01]  /*3180*/  FMUL.FTZ R221, R73, R221 ;  /* 0x000000dd49dd7220 */ /* 0x000fe20000410000 */
[----:B------:R-:W-:Y:S01]  /*3190*/  PRMT R151, R79, 0x7632, R151 ;  /* 0x000076324f977816 */ /* 0x000fe20000000097 */
[----:B------:R-:W-:Y:S01]  /*31a0*/  FMUL.FTZ R220, R73, R220 ;  /* 0x000000dc49dc7220 */ /* 0x000fe20000410000 */
[----:B------:R-:W-:Y:S01]  /*31b0*/  FFMA.FTZ R71, R113, R74, R72 ;  /* 0x0000004a71477223 */ /* 0x000fe20000010048 */
        /* <DEDUP_REMOVED lines=16> */
[----:B------:R-:W-:Y:S01]  /*32c0*/  SHF.L.U32 R153, R153, 0x10, RZ ;  /* 0x0000001099997819 */ /* 0x000fe200000006ff */
[----:B------:R-:W-:Y:S01]  /*32d0*/  FADD.FTZ R71, R222, R71 ;  /* 0x00000047de477221 */ /* 0x000fe20000010000 */
[----:B------:R-:W-:Y:S01]  /*32e0*/  SHF.L.U32 R72, R58, 0x10, RZ ;  /* 0x000000103a487819 */ /* 0x000fe200000006ff */
[C---:B------:R-:W-:Y:S01]  /*32f0*/  FMUL.FTZ R70, R106.reuse, R74 ;  /* 0x0000004a6a467220 */ /* 0x040fe20000410000 */
[----:B------:R-:W-:Y:S01]  /*3300*/  FMUL.FTZ R224, R47, R154 ;  /* 0x0000009a2fe07220 */ /* 0x000fe20000410000 */
[----:B------:R-:W-:Y:S01]  /*3310*/  ISETP.NE.AND P3, PT, R91, 0x7f, PT ;  /* 0x0000007f5b00780c */ /* 0x000fe20003f65270 */
[-C--:B------:R-:W-:Y:S01]  /*3320*/  FMUL.FTZ R73, R106, R71.reuse ;  /* 0x000000476a497220 */ /* 0x080fe20000410000 */
[----:B------:R-:W-:Y:S01]  /*3330*/  FFMA.FTZ R71, R107, R71, -R70 ;  /* 0x000000476b477223 */ /* 0x000fe20000010846 */
[----:B------:R-:W-:Y:S01]  /*3340*/  FMUL.FTZ R225, R47, R153 ;  /* 0x000000992fe17220 */ /* 0x000fe20000410000 */
[C---:B------:R-:W-:Y:S01]  /*3350*/  FMUL.FTZ R224, R72.reuse, R224 ;  /* 0x000000e048e07220 */ /* 0x040fe20000410000 */
        /* <DEDUP_REMOVED lines=15> */
[----:B------:R-:W-:Y:S01]  /*3450*/  FFMA.FTZ R68, R107, R111, -R68 ;  /* 0x0000006f6b447223 */ /* 0x000fe20000010844 */
[----:B------:R-:W-:Y:S01]  /*3460*/  FMUL.FTZ R73, R104, R69 ;  /* 0x0000004568497220 */ /* 0x000fe20000410000 */
[----:B------:R-:W-:Y:S01]  /*3470*/  FMUL.FTZ R219, R72, R219 ;  /* 0x000000db48db7220 */ /* 0x000fe20000410000 */
[C---:B------:R-:W-:Y:S01]  /*3480*/  FFMA.FTZ R74, R105.reuse, R71, -R74 ;  /* 0x00000047694a7223 */ /* 0x040fe2000001084a */
[----:B------:R-:W-:Y:S01]  /*3490*/  FADD.FTZ R75, R218, R75 ;  /* 0x0000004bda4b7221 */ /* 0x000fe20000010000 */
[----:B------:R-:W-:Y:S01]  /*34a0*/  PRMT R155, R82, 0x7632, R155 ;  /* 0x00007632529b7816 */ /* 0x000fe2000000009b */
[----:B------:R-:W0:Y:S01]  /*34b0*/  @P3 LDS.64 R110, [R110+0x8788] ;  /* 0x008788006e6e3984 */ /* 0x000e220000000a00 */
[-C--:B------:R-:W-:Y:S01]  /*34c0*/  FFMA.FTZ R73, R105, R68.reuse, -R73 ;  /* 0x0000004469497223 */ /* 0x080fe20000010849 */
[----:B------:R-:W-:Y:S01]  /*34d0*/  FMUL.FTZ R68, R104, R68 ;  /* 0x0000004468447220 */ /* 0x000fe20000410000 */
[----:B------:R-:W-:Y:S01]  /*34e0*/  FADD.FTZ R74, R219, R74 ;  /* 0x0000004adb4a7221 */ /* 0x000fe20000010000 */
[----:B------:R-:W-:Y:S01]  /*34f0*/  FMUL.FTZ R70, R102, R75 ;  /* 0x0000004b66467220 */ /* 0x000fe20000410000 */
[----:B------:R-:W-:Y:S01]  /*3500*/  SHF.L.U32 R155, R155, 0x10, RZ ;  /* 0x000000109b9b7819 */ /* 0x000fe200000006ff */
[----:B------:R-:W-:Y:S01]  /*3510*/  FFMA.FTZ R68, R105, R69, R68 ;  /* 0x0000004569447223 */ /* 0x000fe20000010044 */
[----:B------:R-:W-:Y:S01]  /*3520*/  SHF.L.U32 R158, R82, 0x10, RZ ;  /* 0x00000010529e7819 */ /* 0x000fe200000006ff */
[-C--:B------:R-:W-:Y:S01]  /*3530*/  FFMA.FTZ R72, R103, R74.reuse, -R70 ;  /* 0x0000004a67487223 */ /* 0x080fe20000010846 */
[----:B------:R-:W-:Y:S01]  /*3540*/  SHF.L.U32 R150, R59, 0x10, RZ ;  /* 0x000000103b967819 */ /* 0x000fe200000006ff */
[----:B------:R-:W-:Y:S01]  /*3550*/  FMUL.FTZ R74, R102, R74 ;  /* 0x0000004a664a7220 */ /* 0x000fe20000410000 */
[C---:B------:R-:W-:Y:S01]  /*3560*/  FMUL.FTZ R69, R46.reuse, R155 ;  /* 0x0000009b2e457220 */ /* 0x040fe20000410000 */
[----:B------:R-:W-:-:S02]  /*3570*/  FMUL.FTZ R203, R46, R158 ;  /* 0x0000009e2ecb7220 */ /* 0x000fc40000410000 */
[----:B------:R-:W-:Y:S01]  /*3580*/  FFMA.FTZ R75, R103, R75, R74 ;  /* 0x0000004b674b7223 */ /* 0x000fe2000001004a */
[----:B------:R-:W-:Y:S01]  /*3590*/  FMUL.FTZ R202, R150, R69 ;  /* 0x0000004596ca7220 */ /* 0x000fe20000410000 */
[----:B------:R-:W-:Y:S01]  /*35a0*/  FMUL.FTZ R69, R102, R73 ;  /* 0x0000004966457220 */ /* 0x000fe20000410000 */
[----:B------:R-:W-:Y:S01]  /*35b0*/  FMUL.FTZ R203, R150, R203 ;  /* 0x000000cb96cb7220 */ /* 0x000fe20000410000 */
[-C--:B------:R-:W-:Y:S01]  /*35c0*/  FMUL.FTZ R70, R102, R68.reuse ;  /* 0x0000004466467220 */ /* 0x080fe20000410000 */
[----:B------:R-:W-:Y:S01]  /*35d0*/  FADD.FTZ R75, R202, R75 ;  /* 0x0000004bca4b7221 */ /* 0x000fe20000010000 */
[----:B------:R-:W-:Y:S01]  /*35e0*/  PRMT R160, R83, 0x7632, R160 ;  /* 0x0000763253a07816 */ /* 0x000fe200000000a0 */
[----:B------:R-:W-:Y:S01]  /*35f0*/  FFMA.FTZ R71, R103, R68, R69 ;  /* 0x0000004467477223 */ /* 0x000fe20000010045 */
[----:B------:R-:W-:Y:S01]  /*3600*/  FADD.FTZ R72, R203, R72 ;  /* 0x00000048cb487221 */ /* 0x000fe20000010000 */
[----:B------:R-:W-:Y:S01]  /*3610*/  FMUL.FTZ R68, R100, R75 ;  /* 0x0000004b64447220 */ /* 0x000fe20000410000 */
[----:B------:R-:W-:Y:S01]  /*3620*/  FFMA.FTZ R70, R103, R73, -R70 ;  /* 0x0000004967467223 */ /* 0x000fe20000010846 */
[----:B------:R-:W-:-:S02]  /*3630*/  SHF.L.U32 R161, R83, 0x10, RZ ;  /* 0x0000001053a17819 */ /* 0x000fc400000006ff */
[----:B------:R-:W-:Y:S01]  /*3640*/  SHF.L.U32 R160, R160, 0x10, RZ ;  /* 0x00000010a0a07819 */ /* 0x000fe200000006ff */
[CC--:B------:R-:W-:Y:S01]  /*3650*/  FMUL.FTZ R76, R100.reuse, R72.reuse ;  /* 0x00000048644c7220 */ /* 0x0c0fe20000410000 */
[----:B------:R-:W-:Y:S01]  /*3660*/  FFMA.FTZ R74, R101, R72, -R68 ;  /* 0x00000048654a7223 */ /* 0x000fe20000010844 */
[----:B------:R-:W-:Y:S01]  /*3670*/  FMUL.FTZ R72, R100, R70 ;  /* 0x0000004664487220 */ /* 0x000fe20000410000 */
[----:B------:R-:W-:Y:S01]  /*3680*/  SHF.L.U32 R159, R241, 0x10, RZ ;  /* 0x00000010f19f7819 */ /* 0x000fe200000006ff */
[C---:B------:R-:W-:Y:S01]  /*3690*/  FMUL.FTZ R68, R38.reuse, R161 ;  /* 0x000000a126447220 */ /* 0x040fe20000410000 */
[----:B------:R-:W-:Y:S01]  /*36a0*/  FMUL.FTZ R212, R38, R160 ;  /* 0x000000a026d47220 */ /* 0x000fe20000410000 */
[CC--:B------:R-:W-:Y:S01]  /*36b0*/  FFMA.FTZ R69, R101.reuse, R71.reuse, R72 ;  /* 0x0000004765457223 */ /* 0x0c0fe20000010048 */
        /* <DEDUP_REMOVED lines=12> */
[----:B------:R-:W-:Y:S01]  /*3780*/  UISETP.NE.AND UP0, UPT, UR13, UR52, UPT ;  /* 0x000000340d00728c */ /* 0x000fe2000bf05270 */
[----:B------:R-:W-:Y:S01]  /*3790*/  HFMA2.MMA R110, -RZ, RZ, 1.875, 0 ;  /* 0x3f800000ff6e7435 */ /* 0x000fe200000001ff */
        /* <DEDUP_REMOVED lines=8> */
[----:B------:R0:W1:Y:S02]  /*3820*/  @P3 LDS.64 R110, [R72+0x7780] ;  /* 0x00778000486e3984 */ /* 0x0000640000000a00 */
.L_x_4589:
[----:B------:R-:W-:Y:S05]  /*3830*/  BSYNC B0 ;  /* 0x0000000000007941 */ /* 0x000fea0003800000 */
.L_x_4588:
        /* <DEDUP_REMOVED lines=33> */
[----:B------:R-:W-:Y:S01]  /*3a50*/  LOP3.LUT R234, R91, 0x1f, RZ, 0xc0, !PT ;  /* 0x0000001f5bea7812 */ /* 0x000fe200078ec0ff */
        /* <DEDUP_REMOVED lines=13> */
[----:B------:R-:W-:-:S03]  /*3b30*/  FADD.FTZ R227, R74, R227 ;  /* 0x000000e34ae37221 */ /* 0x000fc60000010000 */
[C---:B--2---:R-:W-:Y:S01]  /*3b40*/  FMUL.FTZ R235, R77.reuse, R236 ;  /* 0x000000ec4deb7220 */ /* 0x044fe20000410000 */
[----:B------:R-:W-:-:S03]  /*3b50*/  FMUL.FTZ R245, R77, R227 ;  /* 0x000000e34df57220 */ /* 0x000fc60000410000 */
[C---:B------:R-:W-:Y:S01]  /*3b60*/  FFMA.FTZ R227, R76.reuse, R227, -R235 ;  /* 0x000000e34ce37223 */ /* 0x040fe200000108eb */
[-C--:B------:R-:W-:Y:S01]  /*3b70*/  FMUL.FTZ R235, R69, R73.reuse ;  /* 0x0000004945eb7220 */ /* 0x080fe20000410000 */
[----:B------:R-:W-:Y:S01]  /*3b80*/  FFMA.FTZ R244, R76, R236, R245 ;  /* 0x000000ec4cf47223 */ /* 0x000fe200000100f5 */
[----:B------:R-:W-:Y:S01]  /*3b90*/  FMUL.FTZ R236, R68, R73 ;  /* 0x0000004944ec7220 */ /* 0x000fe20000410000 */
[----:B------:R-:W-:Y:S01]  /*3ba0*/  FADD.FTZ R227, R78, R227 ;  /* 0x000000e34ee37221 */ /* 0x000fe20000010000 */
[-C--:B------:R-:W-:Y:S01]  /*3bb0*/  FFMA.FTZ R235, R68, R72.reuse, -R235 ;  /* 0x0000004844eb7223 */ /* 0x080fe200000108eb */
[----:B------:R-:W-:Y:S01]  /*3bc0*/  FADD.FTZ R244, R79, R244 ;  /* 0x000000f44ff47221 */ /* 0x000fe20000010000 */
[----:B------:R-:W-:Y:S02]  /*3bd0*/  FFMA.FTZ R236, R69, R72, R236 ;  /* 0x0000004845ec7223 */ /* 0x000fe400000100ec */
[C---:B------:R-:W-:Y:S02]  /*3be0*/  FMUL.FTZ R247, R77.reuse, R235 ;  /* 0x000000eb4df77220 */ /* 0x040fe40000410000 */
[----:B------:R-:W-:-:S02]  /*3bf0*/  FMUL.FTZ R245, R77, R236 ;  /* 0x000000ec4df57220 */ /* 0x000fc40000410000 */
[C---:B------:R-:W-:Y:S01]  /*3c00*/  FFMA.FTZ R236, R76.reuse, R236, R247 ;  /* 0x000000ec4cec7223 */ /* 0x040fe200000100f7 */
[C---:B---3--:R-:W-:Y:S01]  /*3c10*/  FMUL.FTZ R247, R81.reuse, R227 ;  /* 0x000000e351f77220 */ /* 0x048fe20000410000 */
[----:B------:R-:W-:Y:S01]  /*3c20*/  FFMA.FTZ R235, R76, R235, -R245 ;  /* 0x000000eb4ceb7223 */ /* 0x000fe200000108f5 */
[CC--:B------:R-:W-:Y:S02]  /*3c30*/  FMUL.FTZ R245, R81.reuse, R244.reuse ;  /* 0x000000f451f57220 */ /* 0x0c0fe40000410000 */
[C---:B------:R-:W-:Y:S01]  /*3c40*/  FFMA.FTZ R246, R80.reuse, R244, R247 ;  /* 0x000000f450f67223 */ /* 0x040fe200000100f7 */
[CC--:B------:R-:W-:Y:S01]  /*3c50*/  FMUL.FTZ R244, R81.reuse, R236.reuse ;  /* 0x000000ec51f47220 */ /* 0x0c0fe20000410000 */
[----:B------:R-:W-:Y:S01]  /*3c60*/  FMUL.FTZ R81, R81, R235 ;  /* 0x000000eb51517220 */ /* 0x000fe20000410000 */
[C---:B------:R-:W-:Y:S02]  /*3c70*/  FFMA.FTZ R227, R80.reuse, R227, -R245 ;  /* 0x000000e350e37223 */ /* 0x040fe400000108f5 */
        /* <DEDUP_REMOVED lines=10> */
[----:B0-----:R-:W-:-:S04]  /*3d20*/  FMUL.FTZ R246, R80, R245 ;  /* 0x000000f550f67220 */ /* 0x001fc80000410000 */
[-C--:B--2---:R-:W-:Y:S01]  /*3d30*/  FFMA.FTZ R83, R235, R81.reuse, R246 ;  /* 0x00000051eb537223 */ /* 0x084fe200000100f6 */
[----:B------:R-:W-:-:S03]  /*3d40*/  FMUL.FTZ R246, R80, R81 ;  /* 0x0000005150f67220 */ /* 0x000fc60000410000 */
[----:B------:R-:W-:Y:S01]  /*3d50*/  @P3 FADD.FTZ R236, R236, R83 ;  /* 0x00000053ecec3221 */ /* 0x000fe20000010000 */
[----:B------:R-:W-:Y:S01]  /*3d60*/  FFMA.FTZ R245, R235, R245, -R246 ;  /* 0x000000f5ebf57223 */ /* 0x000fe200000108f6 */
[----:B---3--:R-:W-:-:S03]  /*3d70*/  FMUL.FTZ R246, R80, R82 ;  /* 0x0000005250f67220 */ /* 0x008fc60000410000 */
[----:B------:R-:W-:Y:S01]  /*3d80*/  @P3 FADD.FTZ R244, R244, R245 ;  /* 0x000000f5f4f43221 */ /* 0x000fe20000010000 */
[-C--:B----4-:R-:W-:Y:S01]  /*3d90*/  FFMA.FTZ R81, R235, R227.reuse, R246 ;  /* 0x000000e3eb517223 */ /* 0x090fe200000100f6 */
[----:B------:R-:W-:-:S03]  /*3da0*/  FMUL.FTZ R227, R80, R227 ;  /* 0x000000e350e37220 */ /* 0x000fc60000410000 */
[----:B------:R-:W-:Y:S01]  /*3db0*/  SHFL.UP PT, R245, R244, 0x2, RZ ;  /* 0x04400000f4f57989 */ /* 0x000fe200000e00ff */
[----:B------:R-:W-:Y:S01]  /*3dc0*/  FSEL R80, R80, R81, !P3 ;  /* 0x0000005150507208 */ /* 0x000fe20005800000 */
[----:B------:R-:W-:Y:S01]  /*3dd0*/  @P3 FFMA.FTZ R235, R235, R82, -R227 ;  /* 0x00000052ebeb3223 */ /* 0x000fe200000108e3 */
[----:B------:R-:W-:Y:S01]  /*3de0*/  ISETP.GE.AND P3, PT, R243, 0x2, PT ;  /* 0x00000002f300780c */ /* 0x000fe20003f66270 */
[----:B------:R-:W0:Y:S04]  /*3df0*/  SHFL.UP PT, R81, R236, 0x2, RZ ;  /* 0x04400000ec517989 */ /* 0x000e2800000e00ff */
[----:B------:R-:W2:Y:S04]  /*3e00*/  SHFL.UP PT, R82, R235, 0x2, RZ ;  /* 0x04400000eb527989 */ /* 0x000ea800000e00ff */
[----:B------:R-:W3:Y:S01]  /*3e10*/  SHFL.UP PT, R227, R80, 0x2, RZ ;  /* 0x0440000050e37989 */ /* 0x000ee200000e00ff */
[----:B0-----:R-:W-:-:S04]  /*3e20*/  FMUL.FTZ R246, R80, R81 ;  /* 0x0000005150f67220 */ /* 0x001fc80000410000 */
[-C--:B------:R-:W-:Y:S01]  /*3e30*/  FFMA.FTZ R83, R235, R245.reuse, -R246 ;  /* 0x000000f5eb537223 */ /* 0x080fe200000108f6 */
[----:B------:R-:W-:-:S03]  /*3e40*/  FMUL.FTZ R246, R80, R245 ;  /* 0x000000f550f67220 */ /* 0x000fc60000410000 */
[----:B------:R-:W-:Y:S01]  /*3e50*/  @P3 FADD.FTZ R244, R244, R83 ;  /* 0x00000053f4f43221 */ /* 0x000fe20000010000 */
[C---:B------:R-:W-:Y:S01]  /*3e60*/  FFMA.FTZ R245, R235.reuse, R81, R246 ;  /* 0x00000051ebf57223 */ /* 0x040fe200000100f6 */
[CC--:B--2---:R-:W-:Y:S01]  /*3e70*/  FMUL.FTZ R246, R80.reuse, R82.reuse ;  /* 0x0000005250f67220 */ /* 0x0c4fe20000410000 */
[-C--:B---3--:R-:W-:Y:S02]  /*3e80*/  FMUL.FTZ R81, R80, R227.reuse ;  /* 0x000000e350517220 */ /* 0x088fe40000410000 */
[----:B------:R-:W-:Y:S01]  /*3e90*/  @P3 FADD.FTZ R236, R236, R245 ;  /* 0x000000f5ecec3221 */ /* 0x000fe20000010000 */
[C---:B------:R-:W-:Y:S01]  /*3ea0*/  FFMA.FTZ R227, R235.reuse, R227, R246 ;  /* 0x000000e3ebe37223 */ /* 0x040fe200000100f6 */
[----:B------:R-:W-:Y:S02]  /*3eb0*/  @P3 FFMA.FTZ R235, R235, R82, -R81 ;  /* 0x00000052ebeb3223 */ /* 0x000fe40000010851 */
[----:B------:R-:W0:Y:S02]  /*3ec0*/  SHFL.UP PT, R82, R244, 0x4, RZ ;  /* 0x04800000f4527989 */ /* 0x000e2400000e00ff */
[----:B------:R-:W-:-:S02]  /*3ed0*/  FSEL R227, R80, R227, !P3 ;  /* 0x000000e350e37208 */ /* 0x000fc40005800000 */
[----:B------:R-:W2:Y:S01]  /*3ee0*/  SHFL.UP PT, R81, R236, 0x4, RZ ;  /* 0x04800000ec517989 */ /* 0x000ea200000e00ff */
[----:B------:R-:W-:-:S03]  /*3ef0*/  ISETP.GE.AND P3, PT, R243, 0x4, PT ;  /* 0x00000004f300780c */ /* 0x000fc60003f66270 */
        /* <DEDUP_REMOVED lines=10> */
[----:B------:R-:W-:Y:S01]  /*3fa0*/  FMUL.FTZ R81, R227, R250 ;  /* 0x000000fae3517220 */ /* 0x000fe20000410000 */
[----:B------:R-:W0:Y:S03]  /*3fb0*/  SHFL.UP PT, R252, R236, 0x8, RZ ;  /* 0x05000000ecfc7989 */ /* 0x000e2600000e00ff */
        /* <DEDUP_REMOVED lines=10> */
[C---:B------:R-:W-:Y:S02]  /*4060*/  FFMA.FTZ R247, R235.reuse, R252, R245 ;  /* 0x000000fcebf77223 */ /* 0x040fe400000100f5 */
        /* <DEDUP_REMOVED lines=10> */
.L_x_4711:
[----:B------:R-:W-:Y:S01]  /*4110*/  ISETP.GE.AND P3, PT, R243, 0x10, PT ;  /* 0x00000010f300780c */ /* 0x000fe20003f66270 */
[C---:B--2---:R-:W-:Y:S01]  /*4120*/  FMUL.FTZ R248, R245.reuse, R250 ;  /* 0x000000faf5f87220 */ /* 0x044fe20000410000 */
[C---:B----4-:R-:W-:Y:S01]  /*4130*/  FMUL.FTZ R83, R245.reuse, R80 ;  /* 0x00000050f5537220 */ /* 0x050fe20000410000 */
[-C--:B---3--:R-:W-:Y:S01]  /*4140*/  FMUL.FTZ R246, R245, R81.reuse ;  /* 0x00000051f5f67220 */ /* 0x088fe20000410000 */
[----:B------:R-:W-:Y:S01]  /*4150*/  UMOV UR46, 0xffffffff ;  /* 0xffffffff002e7882 */ /* 0x000fe20000000000 */
[----:B------:R-:W-:Y:S01]  /*4160*/  FFMA.FTZ R247, R235, R81, R248 ;  /* 0x00000051ebf77223 */ /* 0x000fe200000100f8 */
[-C--:B0-----:R-:W-:Y:S01]  /*4170*/  FMUL.FTZ R81, R245, R82.reuse ;  /* 0x00000052f5517220 */ /* 0x081fe20000410000 */
[C---:B------:R-:W-:Y:S01]  /*4180*/  FFMA.FTZ R82, R235.reuse, R82, R83 ;  /* 0x00000052eb527223 */ /* 0x040fe20000010053 */
[----:B------:R-:W-:-:S04]  /*4190*/  FFMA.FTZ R227, R235, R250, -R246 ;  /* 0x000000faebe37223 */ /* 0x000fc800000108f6 */
[----:B------:R-:W-:Y:S01]  /*41a0*/  FSEL R245, R245, R82, !P3 ;  /* 0x00000052f5f57208 */ /* 0x000fe20005800000 */
[----:B------:R-:W-:Y:S01]  /*41b0*/  @P3 FFMA.FTZ R235, R235, R80, -R81 ;  /* 0x00000050ebeb3223 */ /* 0x000fe20000010851 */
[----:B------:R-:W-:Y:S01]  /*41c0*/  @P3 FADD.FTZ R244, R244, R227 ;  /* 0x000000e3f4f43221 */ /* 0x000fe20000010000 */
[----:B------:R-:W-:Y:S01]  /*41d0*/  @P3 FADD.FTZ R236, R236, R247 ;  /* 0x000000f7ecec3221 */ /* 0x000fe20000010000 */
[----:B------:R-:W-:Y:S06]  /*41e0*/  BRA.DIV UR46, `(.L_x_4592) ;  /* 0x0000007a2e747947 */ /* 0x000fec000b800000 */
.L_x_4714:
[----:B------:R-:W-:-:S03]  /*41f0*/  UMOV UR46, 0xffffffff ;  /* 0xffffffff002e7882 */ /* 0x000fc60000000000 */
[----:B------:R-:W-:Y:S05]  /*4200*/  BRA.DIV UR46, `(.L_x_4593) ;  /* 0x0000007a2e947947 */ /* 0x000fea000b800000 */
.L_x_4717:
[----:B------:R-:W-:-:S03]  /*4210*/  UMOV UR46, 0xffffffff ;  /* 0xffffffff002e7882 */ /* 0x000fc60000000000 */
[----:B------:R-:W-:Y:S05]  /*4220*/  BRA.DIV UR46, `(.L_x_4594) ;  /* 0x0000007a2eb47947 */ /* 0x000fea000b800000 */
.L_x_4720:
[----:B------:R-:W-:-:S03]  /*4230*/  UMOV UR46, 0xffffffff ;  /* 0xffffffff002e7882 */ /* 0x000fc60000000000 */
[----:B------:R-:W-:Y:S05]  /*4240*/  BRA.DIV UR46, `(.L_x_4595) ;  /* 0x0000007a2ed47947 */ /* 0x000fea000b800000 */
.L_x_4723:
        /* <DEDUP_REMOVED lines=10> */
.L_x_4733:
[C---:B0---4-:R-:W-:Y:S01]  /*42f0*/  FMUL.FTZ R80, R245.reuse, R67 ;  /* 0x00000043f5507220 */ /* 0x051fe20000410000 */
[----:B------:R-:W-:-:S03]  /*4300*/  FMUL.FTZ R82, R245, R64 ;  /* 0x00000040f5527220 */ /* 0x000fc60000410000 */
[-C--:B---3--:R-:W-:Y:S01]  /*4310*/  FFMA.FTZ R81, R235, R66.reuse, -R80 ;  /* 0x00000042eb517223 */ /* 0x088fe20000010850 */
[----:B------:R-:W-:-:S03]  /*4320*/  FMUL.FTZ R80, R245, R66 ;  /* 0x00000042f5507220 */ /* 0x000fc60000410000 */
[----:B------:R-:W-:Y:S01]  /*4330*/  @P1 FADD.FTZ R66, R244, R81 ;  /* 0x00000051f4421221 */ /* 0x000fe20000010000 */
[----:B------:R-:W-:Y:S01]  /*4340*/  FFMA.FTZ R81, R235, R67, R80 ;  /* 0x00000043eb517223 */ /* 0x000fe20000010050 */
[-C--:B------:R-:W-:Y:S01]  /*4350*/  FMUL.FTZ R80, R245, R65.reuse ;  /* 0x00000041f5507220 */ /* 0x080fe20000410000 */
[C---:B------:R-:W-:Y:S02]  /*4360*/  @P1 FFMA.FTZ R65, R235.reuse, R65, R82 ;  /* 0x00000041eb411223 */ /* 0x040fe40000010052 */
[----:B------:R-:W-:Y:S01]  /*4370*/  @P1 FADD.FTZ R67, R236, R81 ;  /* 0x00000051ec431221 */ /* 0x000fe20000010000 */
[----:B------:R-:W-:Y:S01]  /*4380*/  @P1 FFMA.FTZ R64, R235, R64, -R80 ;  /* 0x00000040eb401223 */ /* 0x000fe20000010850 */
[CC--:B------:R-:W-:Y:S02]  /*4390*/  FMUL.FTZ R80, R69.reuse, R66.reuse ;  /* 0x0000004245507220 */ /* 0x0c0fe40000410000 */
[-C--:B------:R-:W-:Y:S02]  /*43a0*/  FMUL.FTZ R81, R69, R67.reuse ;  /* 0x0000004345517220 */ /* 0x080fe40000410000 */
[C---:B------:R-:W-:Y:S01]  /*43b0*/  FFMA.FTZ R80, R68.reuse, R67, R80 ;  /* 0x0000004344507223 */ /* 0x040fe20000010050 */
[----:B------:R0:W-:Y:S01]  /*43c0*/  STS.128 [R232+0x6370], R64 ;  /* 0x00637040e8007388 */ /* 0x0001e20000000c00 */
[----:B------:R-:W-:-:S04]  /*43d0*/  FFMA.FTZ R81, R68, R66, -R81 ;  /* 0x0000004244517223 */ /* 0x000fc80000010851 */
[----:B0-----:R-:W-:Y:S01]  /*43e0*/  FADD.FTZ R66, R70, R81 ;  /* 0x0000005146427221 */ /* 0x001fe20000010000 */
[----:B------:R-:W-:Y:S01]  /*43f0*/  FADD.FTZ R67, R71, R80 ;  /* 0x0000005047437221 */ /* 0x000fe20000010000 */
[C---:B------:R-:W-:Y:S01]  /*4400*/  FMUL.FTZ R71, R69.reuse, R65 ;  /* 0x0000004145477220 */ /* 0x040fe20000410000 */
[-C--:B------:R-:W-:Y:S02]  /*4410*/  FMUL.FTZ R70, R69, R64.reuse ;  /* 0x0000004045467220 */ /* 0x080fe40000410000 */
        /* <DEDUP_REMOVED lines=25> */
.L_x_4590:
[----:B------:R-:W-:Y:S05]  /*45b0*/  WARPSYNC.ALL ;  /* 0x0000000000007948 */ /* 0x000fea0003800000 */
[----:B------:R-:W-:Y:S01]  /*45c0*/  BAR.SYNC.DEFER_BLOCKING 0x0 ;  /* 0x0000000000007b1d */ /* 0x000fe20000010000 */
[CC--:B-12---:R-:W-:Y:S01]  /*45d0*/  FMUL.FTZ R64, R100.reuse, -R110.reuse ;  /* 0x8000006e64407220 */ /* 0x0c6fe20000410000 */
[----:B------:R-:W-:Y:S01]  /*45e0*/  MOV R66, UR13 ;  /* 0x0000000d00427c02 */ /* 0x000fe20008000f00 */
[----:B------:R-:W-:Y:S01]  /*45f0*/  FMUL.FTZ R65, R100, R111 ;  /* 0x0000006f64417220 */ /* 0x000fe20000410000 */
[C---:B------:R-:W-:Y:S01]  /*4600*/  FMUL.FTZ R67, R101.reuse, R141 ;  /* 0x0000008d65437220 */ /* 0x040fe20000410000 */
[C---:B------:R-:W-:Y:S01]  /*4610*/  FFMA.FTZ R64, R101.reuse, -R111, R64 ;  /* 0x8000006f65407223 */ /* 0x040fe20000010040 */
[----:B------:R-:W-:Y:S01]  /*4620*/  ISETP.GE.OR P0, PT, R66, UR52, P0 ;  /* 0x0000003442007c0c */ /* 0x000fe20008706670 */
[C---:B------:R-:W-:Y:S01]  /*4630*/  FFMA.FTZ R65, R101.reuse, R110, -R65 ;  /* 0x0000006e65417223 */ /* 0x040fe20000010841 */
[----:B------:R-:W-:Y:S01]  /*4640*/  FMUL.FTZ R66, R100, R141 ;  /* 0x0000008d64427220 */ /* 0x000fe20000410000 */
[----:B------:R-:W-:Y:S01]  /*4650*/  FMUL.FTZ R68, R102, -R64 ;  /* 0x8000004066447220 */ /* 0x000fe20000410000 */
[-C--:B------:R-:W-:Y:S01]  /*4660*/  FFMA.FTZ R67, -R100, R192.reuse, -R67 ;  /* 0x000000c064437223 */ /* 0x080fe20000010943 */
[-C--:B------:R-:W-:Y:S01]  /*4670*/  FMUL.FTZ R69, R102, -R65.reuse ;  /* 0x8000004166457220 */ /* 0x080fe20000410000 */
[----:B------:R-:W-:Y:S01]  /*4680*/  FFMA.FTZ R66, R101, R192, -R66 ;  /* 0x000000c065427223 */ /* 0x000fe20000010842 */
[C---:B------:R-:W-:Y:S01]  /*4690*/  FFMA.FTZ R68, R103.reuse, R65, -R68 ;  /* 0x0000004167447223 */ /* 0x040fe20000010844 */
[----:B------:R-:W-:Y:S01]  /*46a0*/  FADD.FTZ R67, -R140, R67 ;  /* 0x000000438c437221 */ /* 0x000fe20000010100 */
[----:B------:R-:W-:Y:S01]  /*46b0*/  FFMA.FTZ R69, R103, R64, R69 ;  /* 0x0000004067457223 */ /* 0x000fe20000010045 */
[----:B------:R-:W-:Y:S01]  /*46c0*/  FADD.FTZ R66, R163, R66 ;  /* 0x00000042a3427221 */ /* 0x000fe20000010000 */
[----:B0-----:R-:W-:Y:S01]  /*46d0*/  FMUL.FTZ R72, R104, -R68 ;  /* 0x8000004468487220 */ /* 0x001fe20000410000 */
[----:B------:R-:W-:Y:S01]  /*46e0*/  FMUL.FTZ R64, R102, -R67 ;  /* 0x8000004366407220 */ /* 0x000fe20000410000 */
[-C--:B------:R-:W-:Y:S01]  /*46f0*/  FMUL.FTZ R65, R104, -R69.reuse ;  /* 0x8000004568417220 */ /* 0x080fe20000410000 */
[-C--:B------:R-:W-:Y:S01]  /*4700*/  FMUL.FTZ R70, R102, -R66.reuse ;  /* 0x8000004266467220 */ /* 0x080fe20000410000 */
[----:B------:R-:W-:Y:S01]  /*4710*/  FFMA.FTZ R72, R105, R69, R72 ;  /* 0x0000004569487223 */ /* 0x000fe20000010048 */
[----:B------:R-:W-:Y:S01]  /*4720*/  FFMA.FTZ R71, R103, R66, -R64 ;  /* 0x0000004267477223 */ /* 0x000fe20000010840 */
[----:B------:R-:W-:Y:S01]  /*4730*/  FFMA.FTZ R68, R105, R68, -R65 ;  /* 0x0000004469447223 */ /* 0x000fe20000010841 */
[----:B------:R-:W-:Y:S01]  /*4740*/  FFMA.FTZ R67, R103, R67, R70 ;  /* 0x0000004367437223 */ /* 0x000fe20000010046 */
[----:B------:R-:W0:Y:S01]  /*4750*/  LDS.64 R64, [R162+0x6378] ;  /* 0x00637800a2407984 */ /* 0x000e220000000a00 */
[----:B------:R-:W-:Y:S01]  /*4760*/  FMUL.FTZ R66, R106, -R72 ;  /* 0x800000486a427220 */ /* 0x000fe20000410000 */
[----:B------:R-:W-:Y:S01]  /*4770*/  FADD.FTZ R71, R164, R71 ;  /* 0x00000047a4477221 */ /* 0x000fe20000010000 */
[----:B------:R-:W-:Y:S01]  /*4780*/  FADD.FTZ R67, -R178, R67 ;  /* 0x00000043b2437221 */ /* 0x000fe20000010100 */
[-C--:B------:R-:W-:Y:S01]  /*4790*/  FMUL.FTZ R73, R106, -R68.reuse ;  /* 0x800000446a497220 */ /* 0x080fe20000410000 */
[C---:B------:R-:W-:Y:S01]  /*47a0*/  FFMA.FTZ R69, R107.reuse, R68, -R66 ;  /* 0x000000446b457223 */ /* 0x040fe20000010842 */
[C---:B------:R-:W-:Y:S01]  /*47b0*/  FMUL.FTZ R68, R104.reuse, -R71 ;  /* 0x8000004768447220 */ /* 0x040fe20000410000 */
[----:B------:R-:W-:Y:S01]  /*47c0*/  FMUL.FTZ R66, R104, -R67 ;  /* 0x8000004368427220 */ /* 0x000fe20000410000 */
[----:B------:R-:W-:Y:S01]  /*47d0*/  FFMA.FTZ R73, R107, R72, R73 ;  /* 0x000000486b497223 */ /* 0x000fe20000010049 */
[C---:B------:R-:W-:Y:S01]  /*47e0*/  FMUL.FTZ R72, R108.reuse, -R69 ;  /* 0x800000456c487220 */ /* 0x040fe20000410000 */
[C---:B------:R-:W-:Y:S01]  /*47f0*/  FFMA.FTZ R68, R105.reuse, R67, R68 ;  /* 0x0000004369447223 */ /* 0x040fe20000010044 */
[----:B------:R-:W-:Y:S01]  /*4800*/  FFMA.FTZ R66, R105, R71, -R66 ;  /* 0x0000004769427223 */ /* 0x000fe20000010842 */
[-C--:B------:R-:W-:Y:S01]  /*4810*/  FMUL.FTZ R70, R108, -R73.reuse ;  /* 0x800000496c467220 */ /* 0x080fe20000410000 */
[----:B------:R-:W-:Y:S01]  /*4820*/  FFMA.FTZ R72, R109, R73, R72 ;  /* 0x000000496d487223 */ /* 0x000fe20000010048 */
[----:B------:R-:W-:Y:S01]  /*4830*/  FADD.FTZ R68, -R179, R68 ;  /* 0x00000044b3447221 */ /* 0x000fe20000010100 */
[----:B------:R-:W-:Y:S01]  /*4840*/  FADD.FTZ R66, R165, R66 ;  /* 0x00000042a5427221 */ /* 0x000fe20000010000 */
[----:B------:R-:W-:Y:S01]  /*4850*/  FFMA.FTZ R67, R109, R69, -R70 ;  /* 0x000000456d437223 */ /* 0x000fe20000010846 */
[----:B------:R-:W-:Y:S01]  /*4860*/  FMUL.FTZ R74, R112, -R72 ;  /* 0x80000048704a7220 */ /* 0x000fe20000410000 */
[C---:B------:R-:W-:Y:S01]  /*4870*/  FMUL.FTZ R70, R106.reuse, -R68 ;  /* 0x800000446a467220 */ /* 0x040fe20000410000 */
[-C--:B------:R-:W-:Y:S01]  /*4880*/  FMUL.FTZ R69, R106, -R66.reuse ;  /* 0x800000426a457220 */ /* 0x080fe20000410000 */
[-C--:B------:R-:W-:Y:S01]  /*4890*/  FMUL.FTZ R71, R112, -R67.reuse ;  /* 0x8000004370477220 */ /* 0x080fe20000410000 */
[----:B------:R-:W-:Y:S01]  /*48a0*/  FFMA.FTZ R74, R113, R67, -R74 ;  /* 0x00000043714a7223 */ /* 0x000fe2000001084a */
[C---:B------:R-:W-:Y:S01]  /*48b0*/  FFMA.FTZ R67, R107.reuse, R66, -R70 ;  /* 0x000000426b437223 */ /* 0x040fe20000010846 */
[----:B------:R-:W-:Y:S01]  /*48c0*/  FFMA.FTZ R69, R107, R68, R69 ;  /* 0x000000446b457223 */ /* 0x000fe20000010045 */
[----:B------:R-:W-:Y:S01]  /*48d0*/  FFMA.FTZ R71, R113, R72, R71 ;  /* 0x0000004871477223 */ /* 0x000fe20000010047 */
[-C--:B------:R-:W-:Y:S01]  /*48e0*/  FMUL.FTZ R66, R114, -R74.reuse ;  /* 0x8000004a72427220 */ /* 0x080fe20000410000 */
[----:B------:R-:W-:Y:S01]  /*48f0*/  FADD.FTZ R67, R166, R67 ;  /* 0x00000043a6437221 */ /* 0x000fe20000010000 */
[----:B------:R-:W-:Y:S01]  /*4900*/  FADD.FTZ R69, -R180, R69 ;  /* 0x00000045b4457221 */ /* 0x000fe20000010100 */
[-C--:B------:R-:W-:Y:S01]  /*4910*/  FMUL.FTZ R73, R114, -R71.reuse ;  /* 0x8000004772497220 */ /* 0x080fe20000410000 */
[C---:B------:R-:W-:Y:S01]  /*4920*/  FFMA.FTZ R71, R115.reuse, R71, R66 ;  /* 0x0000004773477223 */ /* 0x040fe20000010042 */
[C---:B------:R-:W-:Y:S01]  /*4930*/  FMUL.FTZ R68, R108.reuse, -R67 ;  /* 0x800000436c447220 */ /* 0x040fe20000410000 */
[----:B------:R-:W-:Y:S01]  /*4940*/  FMUL.FTZ R66, R108, -R69 ;  /* 0x800000456c427220 */ /* 0x000fe20000410000 */
[----:B------:R-:W-:Y:S01]  /*4950*/  FFMA.FTZ R73, R115, R74, -R73 ;  /* 0x0000004a73497223 */ /* 0x000fe20000010849 */
[C---:B------:R-:W-:Y:S01]  /*4960*/  FMUL.FTZ R70, R116.reuse, -R71 ;  /* 0x8000004774467220 */ /* 0x040fe20000410000 */
[C---:B------:R-:W-:Y:S01]  /*4970*/  FFMA.FTZ R68, R109.reuse, R69, R68 ;  /* 0x000000456d447223 */ /* 0x040fe20000010044 */
[----:B------:R-:W-:Y:S01]  /*4980*/  FFMA.FTZ R66, R109, R67, -R66 ;  /* 0x000000436d427223 */ /* 0x000fe20000010842 */
[-C--:B------:R-:W-:Y:S01]  /*4990*/  FMUL.FTZ R72, R116, -R73.reuse ;  /* 0x8000004974487220 */ /* 0x080fe20000410000 */
[----:B------:R-:W-:Y:S01]  /*49a0*/  FFMA.FTZ R73, R117, R73, -R70 ;  /* 0x0000004975497223 */ /* 0x000fe20000010846 */
[----:B------:R-:W-:Y:S01]  /*49b0*/  FADD.FTZ R69, -R181, R68 ;  /* 0x00000044b5457221 */ /* 0x000fe20000010100 */
[----:B------:R-:W-:Y:S01]  /*49c0*/  FADD.FTZ R68, R167, R66 ;  /* 0x00000042a7447221 */ /* 0x000fe20000010000 */
[C---:B0-----:R-:W-:Y:S01]  /*49d0*/  FMUL.FTZ R67, R123.reuse, R65 ;  /* 0x000000417b437220 */ /* 0x041fe20000410000 */
[-C--:B------:R-:W-:Y:S01]  /*49e0*/  FMUL.FTZ R66, R123, R64.reuse ;  /* 0x000000407b427220 */ /* 0x080fe20000410000 */
[----:B------:R-:W-:Y:S01]  /*49f0*/  FMUL.FTZ R70, R112, -R69 ;  /* 0x8000004570467220 */ /* 0x000fe20000410000 */
[----:B------:R-:W-:Y:S01]  /*4a00*/  FFMA.FTZ R71, R117, R71, R72 ;  /* 0x0000004775477223 */ /* 0x000fe20000010048 */
[C---:B------:R-:W-:Y:S01]  /*4a10*/  FFMA.FTZ R64, R122.reuse, R64, -R67 ;  /* 0x000000407a407223 */ /* 0x040fe20000010843 */
[----:B------:R-:W-:Y:S01]  /*4a20*/  FFMA.FTZ R65, R122, R65, R66 ;  /* 0x000000417a417223 */ /* 0x000fe20000010042 */
[-C--:B------:R-:W-:Y:S01]  /*4a30*/  FMUL.FTZ R72, R112, -R68.reuse ;  /* 0x8000004470487220 */ /* 0x080fe20000410000 */
[----:B------:R-:W-:Y:S01]  /*4a40*/  FFMA.FTZ R67, R113, R68, -R70 ;  /* 0x0000004471437223 */ /* 0x000fe20000010846 */
[----:B------:R-:W-:Y:S01]  /*4a50*/  FADD.FTZ R201, R201, R64 ;  /* 0x00000040c9c97221 */ /* 0x000fe20000010000 */
[----:B------:R-:W-:Y:S01]  /*4a60*/  FADD.FTZ R200, R200, R65 ;  /* 0x00000041c8c87221 */ /* 0x000fe20000010000 */
[C---:B------:R-:W-:Y:S01]  /*4a70*/  FMUL.FTZ R68, R118.reuse, -R73 ;  /* 0x8000004976447220 */ /* 0x040fe20000410000 */
[----:B------:R-:W-:Y:S01]  /*4a80*/  FMUL.FTZ R66, R118, -R71 ;  /* 0x8000004776427220 */ /* 0x000fe20000410000 */
[C---:B------:R-:W-:Y:S01]  /*4a90*/  FMUL.FTZ R65, R133.reuse, R201 ;  /* 0x000000c985417220 */ /* 0x040fe20000410000 */
[-C--:B------:R-:W-:Y:S01]  /*4aa0*/  FMUL.FTZ R64, R133, R200.reuse ;  /* 0x000000c885407220 */ /* 0x080fe20000410000 */
[----:B------:R-:W-:Y:S01]  /*4ab0*/  FFMA.FTZ R68, R119, R71, R68 ;  /* 0x0000004777447223 */ /* 0x000fe20000010044 */
[----:B------:R-:W-:Y:S01]  /*4ac0*/  FFMA.FTZ R69, R113, R69, R72 ;  /* 0x0000004571457223 */ /* 0x000fe20000010048 */
[C---:B------:R-:W-:Y:S01]  /*4ad0*/  FFMA.FTZ R65, R132.reuse, R200, R65 ;  /* 0x000000c884417223 */ /* 0x040fe20000010041 */
[----:B------:R-:W-:Y:S01]  /*4ae0*/  FFMA.FTZ R64, R132, R201, -R64 ;  /* 0x000000c984407223 */ /* 0x000fe20000010840 */
[----:B------:R-:W-:Y:S01]  /*4af0*/  FFMA.FTZ R66, R119, R73, -R66 ;  /* 0x0000004977427223 */ /* 0x000fe20000010842 */
[----:B------:R-:W-:Y:S01]  /*4b00*/  FMUL.FTZ R70, R120, -R68 ;  /* 0x8000004478467220 */ /* 0x000fe20000410000 */
[----:B------:R-:W-:Y:S01]  /*4b10*/  FADD.FTZ R198, R198, R65 ;  /* 0x00000041c6c67221 */ /* 0x000fe20000010000 */
[----:B------:R-:W-:Y:S01]  /*4b20*/  FADD.FTZ R199, R199, R64 ;  /* 0x00000040c7c77221 */ /* 0x000fe20000010000 */
[----:B------:R-:W-:Y:S01]  /*4b30*/  FADD.FTZ R69, -R182, R69 ;  /* 0x00000045b6457221 */ /* 0x000fe20000010100 */
[----:B------:R-:W-:Y:S01]  /*4b40*/  FMUL.FTZ R73, R120, -R66 ;  /* 0x8000004278497220 */ /* 0x000fe20000410000 */
[C---:B------:R-:W-:Y:S01]  /*4b50*/  FMUL.FTZ R64, R130.reuse, R198 ;  /* 0x000000c682407220 */ /* 0x040fe20000410000 */
[-C--:B------:R-:W-:Y:S01]  /*4b60*/  FMUL.FTZ R65, R130, R199.reuse ;  /* 0x000000c782417220 */ /* 0x080fe20000410000 */
[----:B------:R-:W-:Y:S01]  /*4b70*/  FFMA.FTZ R71, R121, R66, -R70 ;  /* 0x0000004279477223 */ /* 0x000fe20000010846 */
[----:B------:R-:W-:Y:S01]  /*4b80*/  FADD.FTZ R67, R168, R67 ;  /* 0x00000043a8437221 */ /* 0x000fe20000010000 */
[C---:B------:R-:W-:Y:S01]  /*4b90*/  FFMA.FTZ R64, R131.reuse, R199, -R64 ;  /* 0x000000c783407223 */ /* 0x040fe20000010840 */
[----:B------:R-:W-:Y:S01]  /*4ba0*/  FFMA.FTZ R65, R131, R198, R65 ;  /* 0x000000c683417223 */ /* 0x000fe20000010041 */
[----:B------:R-:W-:Y:S01]  /*4bb0*/  FMUL.FTZ R66, R114, -R69 ;  /* 0x8000004572427220 */ /* 0x000fe20000410000 */
[----:B------:R-:W-:Y:S01]  /*4bc0*/  FFMA.FTZ R73, R121, R68, R73 ;  /* 0x0000004479497223 */ /* 0x000fe20000010049 */
[----:B------:R-:W-:Y:S01]  /*4bd0*/  FADD.FTZ R197, R197, R64 ;  /* 0x00000040c5c57221 */ /* 0x000fe20000010000 */
[----:B------:R-:W-:Y:S01]  /*4be0*/  FADD.FTZ R196, R196, R65 ;  /* 0x00000041c4c47221 */ /* 0x000fe20000010000 */
[CC--:B------:R-:W-:Y:S01]  /*4bf0*/  FFMA.FTZ R68, R115.reuse, R67.reuse, -R66 ;  /* 0x0000004373447223 */ /* 0x0c0fe20000010842 */
[----:B------:R-:W-:Y:S01]  /*4c00*/  FMUL.FTZ R70, R114, -R67 ;  /* 0x8000004372467220 */ /* 0x000fe20000410000 */
[C---:B------:R-:W-:Y:S01]  /*4c10*/  FMUL.FTZ R66, R128.reuse, R197 ;  /* 0x000000c580427220 */ /* 0x040fe20000410000 */
[-C--:B------:R-:W-:Y:S01]  /*4c20*/  FMUL.FTZ R64, R128, R196.reuse ;  /* 0x000000c480407220 */ /* 0x080fe20000410000 */
[C---:B------:R-:W-:Y:S01]  /*4c30*/  FMUL.FTZ R74, R124.reuse, -R71 ;  /* 0x800000477c4a7220 */ /* 0x040fe20000410000 */
[----:B------:R-:W-:Y:S01]  /*4c40*/  FFMA.FTZ R70, R115, R69, R70 ;  /* 0x0000004573467223 */ /* 0x000fe20000010046 */
[C---:B------:R-:W-:Y:S01]  /*4c50*/  FFMA.FTZ R65, R129.reuse, R196, R66 ;  /* 0x000000c481417223 */ /* 0x040fe20000010042 */
[----:B------:R-:W-:Y:S01]  /*4c60*/  FFMA.FTZ R64, R129, R197, -R64 ;  /* 0x000000c581407223 */ /* 0x000fe20000010840 */
[-C--:B------:R-:W-:Y:S01]  /*4c70*/  FMUL.FTZ R72, R124, -R73.reuse ;  /* 0x800000497c487220 */ /* 0x080fe20000410000 */
[----:B------:R-:W-:Y:S01]  /*4c80*/  FADD.FTZ R70, -R183, R70 ;  /* 0x00000046b7467221 */ /* 0x000fe20000010100 */
[----:B------:R-:W-:Y:S01]  /*4c90*/  FADD.FTZ R194, R194, R65 ;  /* 0x00000041c2c27221 */ /* 0x000fe20000010000 */
[----:B------:R-:W-:Y:S01]  /*4ca0*/  FADD.FTZ R195, R195, R64 ;  /* 0x00000040c3c37221 */ /* 0x000fe20000010000 */
[----:B------:R-:W-:Y:S01]  /*4cb0*/  FFMA.FTZ R74, R125, R73, R74 ;  /* 0x000000497d4a7223 */ /* 0x000fe2000001004a */
[----:B------:R-:W-:Y:S01]  /*4cc0*/  FADD.FTZ R68, R169, R68 ;  /* 0x00000044a9447221 */ /* 0x000fe20000010000 */
[C---:B------:R-:W-:Y:S01]  /*4cd0*/  FMUL.FTZ R64, R126.reuse, R194 ;  /* 0x000000c27e407220 */ /* 0x040fe20000410000 */
[----:B------:R-:W-:Y:S01]  /*4ce0*/  FMUL.FTZ R65, R126, R195 ;  /* 0x000000c37e417220 */ /* 0x000fe20000410000 */
[C---:B------:R-:W-:Y:S01]  /*4cf0*/  FMUL.FTZ R66, R116.reuse, -R70 ;  /* 0x8000004674427220 */ /* 0x040fe20000410000 */
[----:B------:R-:W-:Y:S01]  /*4d00*/  FFMA.FTZ R72, R125, R71, -R72 ;  /* 0x000000477d487223 */ /* 0x000fe20000010848 */
[C---:B------:R-:W-:Y:S01]  /*4d10*/  FFMA.FTZ R64, R127.reuse, R195, -R64 ;  /* 0x000000c37f407223 */ /* 0x040fe20000010840 */
[----:B------:R-:W-:Y:S01]  /*4d20*/  FFMA.FTZ R65, R127, R194, R65 ;  /* 0x000000c27f417223 */ /* 0x000fe20000010041 */
[-C--:B------:R-:W-:Y:S01]  /*4d30*/  FFMA.FTZ R67, R117, R68.reuse, -R66 ;  /* 0x0000004475437223 */ /* 0x080fe20000010842 */
[----:B------:R-:W-:Y:S01]  /*4d40*/  FMUL.FTZ R69, R116, -R68 ;  /* 0x8000004474457220 */ /* 0x000fe20000410000 */
[----:B------:R-:W-:Y:S01]  /*4d50*/  FADD.FTZ R211, R211, R64 ;  /* 0x00000040d3d37221 */ /* 0x000fe20000010000 */
[----:B------:R-:W-:Y:S01]  /*4d60*/  FADD.FTZ R210, R210, R65 ;  /* 0x00000041d2d27221 */ /* 0x000fe20000010000 */
[C---:B------:R-:W-:Y:S01]  /*4d70*/  FMUL.FTZ R65, R126.reuse, -R74 ;  /* 0x8000004a7e417220 */ /* 0x040fe20000410000 */
[----:B------:R-:W-:Y:S01]  /*4d80*/  FMUL.FTZ R68, R126, -R72 ;  /* 0x800000487e447220 */ /* 0x000fe20000410000 */
[CC--:B------:R-:W-:Y:S01]  /*4d90*/  FMUL.FTZ R66, R124.reuse, R211.reuse ;  /* 0x000000d37c427220 */ /* 0x0c0fe20000410000 */
[----:B------:R-:W-:Y:S01]  /*4da0*/  FMUL.FTZ R64, R124, R210 ;  /* 0x000000d27c407220 */ /* 0x000fe20000410000 */
[C---:B------:R-:W-:Y:S01]  /*4db0*/  FFMA.FTZ R72, R127.reuse, R72, -R65 ;  /* 0x000000487f487223 */ /* 0x040fe20000010841 */
[----:B------:R-:W-:Y:S01]  /*4dc0*/  FFMA.FTZ R68, R127, R74, R68 ;  /* 0x0000004a7f447223 */ /* 0x000fe20000010044 */
[C---:B------:R-:W-:Y:S01]  /*4dd0*/  FFMA.FTZ R65, R125.reuse, R210, R66 ;  /* 0x000000d27d417223 */ /* 0x040fe20000010042 */
[----:B------:R-:W-:Y:S01]  /*4de0*/  FFMA.FTZ R64, R125, R211, -R64 ;  /* 0x000000d37d407223 */ /* 0x000fe20000010840 */
[----:B------:R-:W-:Y:S01]  /*4df0*/  FFMA.FTZ R69, R117, R70, R69 ;  /* 0x0000004675457223 */ /* 0x000fe20000010045 */
[----:B------:R-:W-:Y:S01]  /*4e00*/  FMUL.FTZ R66, R128, -R68 ;  /* 0x8000004480427220 */ /* 0x000fe20000410000 */
[----:B------:R-:W-:Y:S01]  /*4e10*/  FADD.FTZ R208, R208, R65 ;  /* 0x00000041d0d07221 */ /* 0x000fe20000010000 */
[----:B------:R-:W-:Y:S01]  /*4e20*/  FADD.FTZ R209, R209, R64 ;  /* 0x00000040d1d17221 */ /* 0x000fe20000010000 */
[----:B------:R-:W-:Y:S01]  /*4e30*/  FADD.FTZ R69, -R184, R69 ;  /* 0x00000045b8457221 */ /* 0x000fe20000010100 */
[----:B------:R-:W-:Y:S01]  /*4e40*/  FMUL.FTZ R73, R128, -R72 ;  /* 0x8000004880497220 */ /* 0x000fe20000410000 */
[C---:B------:R-:W-:Y:S01]  /*4e50*/  FMUL.FTZ R64, R120.reuse, R208 ;  /* 0x000000d078407220 */ /* 0x040fe20000410000 */
[-C--:B------:R-:W-:Y:S01]  /*4e60*/  FMUL.FTZ R65, R120, R209.reuse ;  /* 0x000000d178417220 */ /* 0x080fe20000410000 */
[----:B------:R-:W-:Y:S01]  /*4e70*/  FADD.FTZ R67, R170, R67 ;  /* 0x00000043aa437221 */ /* 0x000fe20000010000 */
[----:B------:R-:W-:Y:S01]  /*4e80*/  FFMA.FTZ R71, R129, R72, -R66 ;  /* 0x0000004881477223 */ /* 0x000fe20000010842 */
[C---:B------:R-:W-:Y:S01]  /*4e90*/  FFMA.FTZ R64, R121.reuse, R209, -R64 ;  /* 0x000000d179407223 */ /* 0x040fe20000010840 */
[----:B------:R-:W-:Y:S01]  /*4ea0*/  FFMA.FTZ R65, R121, R208, R65 ;  /* 0x000000d079417223 */ /* 0x000fe20000010041 */
[----:B------:R-:W-:Y:S01]  /*4eb0*/  FMUL.FTZ R66, R118, -R69 ;  /* 0x8000004576427220 */ /* 0x000fe20000410000 */
[----:B------:R-:W-:Y:S01]  /*4ec0*/  FFMA.FTZ R73, R129, R68, R73 ;  /* 0x0000004481497223 */ /* 0x000fe20000010049 */
[----:B------:R-:W-:Y:S01]  /*4ed0*/  FADD.FTZ R207, R207, R64 ;  /* 0x00000040cfcf7221 */ /* 0x000fe20000010000 */
[----:B------:R-:W-:Y:S01]  /*4ee0*/  FADD.FTZ R206, R206, R65 ;  /* 0x00000041cece7221 */ /* 0x000fe20000010000 */
[CC--:B------:R-:W-:Y:S01]  /*4ef0*/  FMUL.FTZ R68, R118.reuse, -R67.reuse ;  /* 0x8000004376447220 */ /* 0x0c0fe20000410000 */
[C---:B------:R-:W-:Y:S01]  /*4f00*/  FFMA.FTZ R70, R119.reuse, R67, -R66 ;  /* 0x0000004377467223 */ /* 0x040fe20000010842 */
[C---:B------:R-:W-:Y:S01]  /*4f10*/  FMUL.FTZ R66, R118.reuse, R207 ;  /* 0x000000cf76427220 */ /* 0x040fe20000410000 */
[-C--:B------:R-:W-:Y:S01]  /*4f20*/  FMUL.FTZ R64, R118, R206.reuse ;  /* 0x000000ce76407220 */ /* 0x080fe20000410000 */
[----:B------:R-:W-:Y:S01]  /*4f30*/  FFMA.FTZ R72, R119, R69, R68 ;  /* 0x0000004577487223 */ /* 0x000fe20000010044 */
[C---:B------:R-:W-:Y:S01]  /*4f40*/  FMUL.FTZ R68, R130.reuse, -R73 ;  /* 0x8000004982447220 */ /* 0x040fe20000410000 */
[----:B------:R-:W-:Y:S01]  /*4f50*/  FADD.FTZ R70, R171, R70 ;  /* 0x00000046ab467221 */ /* 0x000fe20000010000 */
[C---:B------:R-:W-:Y:S01]  /*4f60*/  FFMA.FTZ R66, R119.reuse, R206, R66 ;  /* 0x000000ce77427223 */ /* 0x040fe20000010042 */
[----:B------:R-:W-:Y:S01]  /*4f70*/  FFMA.FTZ R65, R119, R207, -R64 ;  /* 0x000000cf77417223 */ /* 0x000fe20000010840 */
[-C--:B------:R-:W-:Y:S01]  /*4f80*/  FMUL.FTZ R74, R130, -R71.reuse ;  /* 0x80000047824a7220 */ /* 0x080fe20000410000 */
[----:B------:R-:W-:Y:S01]  /*4f90*/  FFMA.FTZ R68, R131, R71, -R68 ;  /* 0x0000004783447223 */ /* 0x000fe20000010844 */
[----:B------:R-:W-:Y:S01]  /*4fa0*/  FADD.FTZ R72, -R185, R72 ;  /* 0x00000048b9487221 */ /* 0x000fe20000010100 */
[----:B------:R-:W-:Y:S01]  /*4fb0*/  FMUL.FTZ R71, R120, -R70 ;  /* 0x8000004678477220 */ /* 0x000fe20000410000 */
[----:B------:R-:W-:Y:S01]  /*4fc0*/  FADD.FTZ R205, R205, R66 ;  /* 0x00000042cdcd7221 */ /* 0x000fe20000010000 */
[----:B------:R-:W-:Y:S01]  /*4fd0*/  FADD.FTZ R204, R204, R65 ;  /* 0x00000041cccc7221 */ /* 0x000fe20000010000 */
[----:B------:R-:W-:Y:S01]  /*4fe0*/  FFMA.FTZ R69, R131, R73, R74 ;  /* 0x0000004983457223 */ /* 0x000fe2000001004a */
[-C--:B------:R-:W-:Y:S01]  /*4ff0*/  FMUL.FTZ R74, R120, -R72.reuse ;  /* 0x80000048784a7220 */ /* 0x080fe20000410000 */
[C---:B------:R-:W-:Y:S01]  /*5000*/  FFMA.FTZ R71, R121.reuse, R72, R71 ;  /* 0x0000004879477223 */ /* 0x040fe20000010047 */
[CC--:B------:R-:W-:Y:S01]  /*5010*/  FMUL.FTZ R64, R116.reuse, R205.reuse ;  /* 0x000000cd74407220 */ /* 0x0c0fe20000410000 */
[----:B------:R-:W-:Y:S01]  /*5020*/  FMUL.FTZ R66, R116, R204 ;  /* 0x000000cc74427220 */ /* 0x000fe20000410000 */
[----:B------:R-:W-:Y:S01]  /*5030*/  FFMA.FTZ R67, R121, R70, -R74 ;  /* 0x0000004679437223 */ /* 0x000fe2000001084a */
[----:B------:R-:W-:Y:S01]  /*5040*/  FADD.FTZ R71, -R186, R71 ;  /* 0x00000047ba477221 */ /* 0x000fe20000010100 */
[C---:B------:R-:W-:Y:S01]  /*5050*/  FFMA.FTZ R64, R117.reuse, R204, -R64 ;  /* 0x000000cc75407223 */ /* 0x040fe20000010840 */
[----:B------:R-:W-:Y:S01]  /*5060*/  FFMA.FTZ R65, R117, R205, R66 ;  /* 0x000000cd75417223 */ /* 0x000fe20000010042 */
[----:B------:R-:W-:Y:S01]  /*5070*/  FADD.FTZ R67, R172, R67 ;  /* 0x00000043ac437221 */ /* 0x000fe20000010000 */
[----:B------:R-:W-:Y:S01]  /*5080*/  FMUL.FTZ R70, R124, -R71 ;  /* 0x800000477c467220 */ /* 0x000fe20000410000 */
[----:B------:R-:W-:Y:S01]  /*5090*/  FADD.FTZ R215, R215, R64 ;  /* 0x00000040d7d77221 */ /* 0x000fe20000010000 */
[----:B------:R-:W-:Y:S01]  /*50a0*/  FADD.FTZ R214, R214, R65 ;  /* 0x00000041d6d67221 */ /* 0x000fe20000010000 */
[-C--:B------:R-:W-:Y:S01]  /*50b0*/  FMUL.FTZ R72, R124, -R67.reuse ;  /* 0x800000437c487220 */ /* 0x080fe20000410000 */
[C---:B------:R-:W-:Y:S01]  /*50c0*/  FFMA.FTZ R70, R125.reuse, R67, -R70 ;  /* 0x000000437d467223 */ /* 0x040fe20000010846 */
[C---:B------:R-:W-:Y:S01]  /*50d0*/  FMUL.FTZ R66, R114.reuse, R215 ;  /* 0x000000d772427220 */ /* 0x040fe20000410000 */
[-C--:B------:R-:W-:Y:S01]  /*50e0*/  FMUL.FTZ R64, R114, R214.reuse ;  /* 0x000000d672407220 */ /* 0x080fe20000410000 */
[----:B------:R-:W-:Y:S01]  /*50f0*/  FFMA.FTZ R72, R125, R71, R72 ;  /* 0x000000477d487223 */ /* 0x000fe20000010048 */
[----:B------:R-:W-:Y:S01]  /*5100*/  FADD.FTZ R70, R173, R70 ;  /* 0x00000046ad467221 */ /* 0x000fe20000010000 */
[C---:B------:R-:W-:Y:S01]  /*5110*/  FFMA.FTZ R66, R115.reuse, R214, R66 ;  /* 0x000000d673427223 */ /* 0x040fe20000010042 */
[----:B------:R-:W-:Y:S01]  /*5120*/  FFMA.FTZ R65, R115, R215, -R64 ;  /* 0x000000d773417223 */ /* 0x000fe20000010840 */
[----:B------:R-:W-:Y:S01]  /*5130*/  FADD.FTZ R72, -R187, R72 ;  /* 0x00000048bb487221 */ /* 0x000fe20000010100 */
[----:B------:R-:W-:Y:S01]  /*5140*/  FMUL.FTZ R71, R126, -R70 ;  /* 0x800000467e477220 */ /* 0x000fe20000410000 */
[----:B------:R-:W-:Y:S01]  /*5150*/  FADD.FTZ R217, R217, R66 ;  /* 0x00000042d9d97221 */ /* 0x000fe20000010000 */
[----:B------:R-:W-:Y:S01]  /*5160*/  FADD.FTZ R216, R216, R65 ;  /* 0x00000041d8d87221 */ /* 0x000fe20000010000 */
        /* <DEDUP_REMOVED lines=37> */
[----:B------:R-:W-:Y:S01]  /*53c0*/  FFMA.FTZ R74, R132, R70, -R73 ;  /* 0x00000046844a7223 */ /* 0x000fe20000010849 */
[CC--:B------:R-:W-:Y:S01]  /*53d0*/  FMUL.FTZ R72, R104.reuse, R224.reuse ;  /* 0x000000e068487220 */ /* 0x0c0fe20000410000 */
[----:B------:R-:W-:Y:S01]  /*53e0*/  FMUL.FTZ R70, R104, R225 ;  /* 0x000000e168467220 */ /* 0x000fe20000410000 */
[----:B------:R-:W-:Y:S01]  /*53f0*/  FFMA.FTZ R76, R132, R71, R76 ;  /* 0x00000047844c7223 */ /* 0x000fe2000001004c */
[----:B------:R-:W-:Y:S01]  /*5400*/  MOV R75, UR7 ;  /* 0x00000007004b7c02 */ /* 0x000fe20008000f00 */
[C---:B------:R-:W-:Y:S01]  /*5410*/  FFMA.FTZ R71, R105.reuse, R225, R72 ;  /* 0x000000e169477223 */ /* 0x040fe20000010048 */
[----:B------:R-:W-:Y:S01]  /*5420*/  FFMA.FTZ R70, R105, R224, -R70 ;  /* 0x000000e069467223 */ /* 0x000fe20000010846 */
[----:B------:R-:W-:Y:S01]  /*5430*/  FMUL.FTZ R73, R133, -R69 ;  /* 0x8000004585497220 */ /* 0x000fe20000410000 */
[----:B------:R-:W-:Y:S01]  /*5440*/  LEA R122, R75, R90, 0x4 ;  /* 0x0000005a4b7a7211 */ /* 0x000fe200078e20ff */
[----:B------:R-:W-:Y:S01]  /*5450*/  FADD.FTZ R218, R218, R71 ;  /* 0x00000047dada7221 */ /* 0x000fe20000010000 */
[----:B------:R-:W-:Y:S01]  /*5460*/  FADD.FTZ R219, R219, R70 ;  /* 0x00000046dbdb7221 */ /* 0x000fe20000010000 */
[----:B------:R-:W-:Y:S01]  /*5470*/  FADD.FTZ R70, R177, R74 ;  /* 0x0000004ab1467221 */ /* 0x000fe20000010000 */
[----:B------:R-:W-:Y:S01]  /*5480*/  FMUL.FTZ R75, R133, -R68 ;  /* 0x80000044854b7220 */ /* 0x000fe20000410000 */
[C---:B------:R-:W-:Y:S01]  /*5490*/  FMUL.FTZ R72, R102.reuse, R218 ;  /* 0x000000da66487220 */ /* 0x040fe20000410000 */
[-C--:B------:R-:W-:Y:S01]  /*54a0*/  FMUL.FTZ R74, R102, R219.reuse ;  /* 0x000000db664a7220 */ /* 0x080fe20000410000 */
[----:B------:R-:W-:Y:S01]  /*54b0*/  FFMA.FTZ R68, R132, R68, -R73 ;  /* 0x0000004484447223 */ /* 0x000fe20000010849 */
[----:B------:R-:W-:Y:S01]  /*54c0*/  HFMA2.MMA R65, -RZ, RZ, 0, 0 ;  /* 0x00000000ff417435 */ /* 0x000fe200000001ff */
[C---:B------:R-:W-:Y:S01]  /*54d0*/  FFMA.FTZ R72, R103.reuse, R219, -R72 ;  /* 0x000000db67487223 */ /* 0x040fe20000010848 */
[----:B------:R-:W-:Y:S01]  /*54e0*/  FFMA.FTZ R73, R103, R218, R74 ;  /* 0x000000da67497223 */ /* 0x000fe2000001004a */
[----:B------:R-:W-:-:S02]  /*54f0*/  MOV R64, 0x3f800000 ;  /* 0x3f80000000407802 */ /* 0x000fc40000000f00 */
[----:B------:R-:W-:Y:S01]  /*5500*/  CS2R R66, SRZ ;  /* 0x0000000000427805 */ /* 0x000fe2000001ff00 */
[----:B------:R-:W-:Y:S01]  /*5510*/  FADD.FTZ R203, R203, R72 ;  /* 0x00000048cbcb7221 */ /* 0x000fe20000010000 */
[----:B------:R-:W-:Y:S01]  /*5520*/  FADD.FTZ R202, R202, R73 ;  /* 0x00000049caca7221 */ /* 0x000fe20000010000 */
[----:B------:R-:W-:Y:S01]  /*5530*/  FFMA.FTZ R69, R132, R69, R75 ;  /* 0x0000004584457223 */ /* 0x000fe2000001004b */
[----:B------:R-:W-:Y:S01]  /*5540*/  FADD.FTZ R71, -R191, R76 ;  /* 0x0000004cbf477221 */ /* 0x000fe20000010100 */
[CC--:B------:R-:W-:Y:S01]  /*5550*/  FMUL.FTZ R73, R100.reuse, R203.reuse ;  /* 0x000000cb64497220 */ /* 0x0c0fe20000410000 */
[-C--:B------:R-:W-:Y:S01]  /*5560*/  FMUL.FTZ R72, R100, R202.reuse ;  /* 0x000000ca64487220 */ /* 0x080fe20000410000 */
[----:B------:R0:W1:Y:S02]  /*5570*/  @!P0 LDS.128 R64, [R122+0x8b80] ;  /* 0x008b80007a408984 */ /* 0x0000640000000c00 */
[C---:B------:R-:W-:Y:S01]  /*5580*/  FFMA.FTZ R73, R101.reuse, R202, R73 ;  /* 0x000000ca65497223 */ /* 0x040fe20000010049 */
[----:B------:R-:W-:Y:S01]  /*5590*/  FFMA.FTZ R72, R101, R203, -R72 ;  /* 0x000000cb65487223 */ /* 0x000fe20000010848 */
[----:B------:R0:W-:Y:S02]  /*55a0*/  STS.128 [R162+0x6d80], R68 ;  /* 0x006d8044a2007388 */ /* 0x0001e40000000c00 */
[----:B------:R-:W-:Y:S01]  /*55b0*/  FADD.FTZ R212, R212, R73 ;  /* 0x00000049d4d47221 */ /* 0x000fe20000010000 */
[----:B------:R-:W-:Y:S01]  /*55c0*/  FADD.FTZ R213, R213, R72 ;  /* 0x00000048d5d57221 */ /* 0x000fe20000010000 */
[----:B------:R-:W-:Y:S06]  /*55d0*/  BAR.SYNC.DEFER_BLOCKING 0x0 ;  /* 0x0000000000007b1d */ /* 0x000fec0000010000 */
[----:B------:R-:W-:Y:S05]  /*55e0*/  @P2 BRA `(.L_x_4597) ;  /* 0x0000000c005c2947 */ /* 0x000fea0003800000 */
[----:B------:R-:W-:Y:S01]  /*55f0*/  IMAD R123, R91, 0x50, R90 ;  /* 0x000000505b7b7824 */ /* 0x000fe200078e025a */
[----:B------:R-:W-:Y:S01]  /*5600*/  UMOV UR46, 0xffffffff ;  /* 0xffffffff002e7882 */ /* 0x000fe20000000000 */
[----:B------:R-:W-:-:S03]  /*5610*/  ISETP.NE.AND P0, PT, R234, 0x1f, PT ;  /* 0x0000001fea00780c */ /* 0x000fc60003f05270 */
[----:B0-----:R-:W-:Y:S04]  /*5620*/  LDS.128 R68, [R123+0x6da0] ;  /* 0x006da0007b447984 */ /* 0x001fe80000000c00 */
        /* <DEDUP_REMOVED lines=38> */
.L_x_4738:
[----:B------:R-:W-:Y:S04]  /*5890*/  BSSY B0, `(.L_x_4599) ;  /* 0x000000d000007945 */ /* 0x000fe80003800000 */
[----:B------:R-:W-:Y:S05]  /*58a0*/  @!P0 BRA `(.L_x_4600) ;  /* 0x00000000002c8947 */ /* 0x000fea0003800000 */
        /* <DEDUP_REMOVED lines=11> */
.L_x_4600:
[----:B------:R-:W-:Y:S05]  /*5960*/  BSYNC B0 ;  /* 0x0000000000007941 */ /* 0x000fea0003800000 */
.L_x_4599:
[----:B------:R-:W-:Y:S01]  /*5970*/  UMOV UR46, 0xffffffff ;  /* 0xffffffff002e7882 */ /* 0x000fe20000000000 */
[----:B------:R-:W-:Y:S02]  /*5980*/  ISETP.GT.U32.AND P0, PT, R234, 0x1d, PT ;  /* 0x0000001dea00780c */ /* 0x000fe40003f04070 */
[----:B------:R-:W-:Y:S11]  /*5990*/  BRA.DIV UR46, `(.L_x_4601) ;  /* 0x0000006a2e507947 */ /* 0x000ff6000b800000 */
[----:B--2---:R2:W1:Y:S04]  /*59a0*/  SHFL.DOWN PT, R80, R247, 0x2, 0x1f ;  /* 0x08401f00f7507f89 */ /* 0x00446800000e0000 */
[----:B---3--:R2:W3:Y:S04]  /*59b0*/  SHFL.DOWN PT, R81, R246, 0x2, 0x1f ;  /* 0x08401f00f6517f89 */ /* 0x0084e800000e0000 */
[----:B----4-:R2:W4:Y:S04]  /*59c0*/  SHFL.DOWN PT, R82, R245, 0x2, 0x1f ;  /* 0x08401f00f5527f89 */ /* 0x01052800000e0000 */
[----:B0-----:R2:W0:Y:S02]  /*59d0*/  SHFL.DOWN PT, R227, R244, 0x2, 0x1f ;  /* 0x08401f00f4e37f89 */ /* 0x00142400000e0000 */
.L_x_4744:
[----:B------:R-:W-:Y:S04]  /*59e0*/  BSSY B0, `(.L_x_4602) ;  /* 0x000000d000007945 */ /* 0x000fe80003800000 */
[----:B------:R-:W-:Y:S05]  /*59f0*/  @P0 BRA `(.L_x_4603) ;  /* 0x00000000002c0947 */ /* 0x000fea0003800000 */
[C---:B---3--:R-:W-:Y:S01]  /*5a00*/  FMUL.FTZ R83, R246.reuse, R81 ;  /* 0x00000051f6537220 */ /* 0x048fe20000410000 */
[CC--:B0-----:R-:W-:Y:S01]  /*5a10*/  FMUL.FTZ R232, R246.reuse, R227.reuse ;  /* 0x000000e3f6e87220 */ /* 0x0c1fe20000410000 */
[C---:B----4-:R-:W-:Y:S01]  /*5a20*/  FMUL.FTZ R236, R246.reuse, R82 ;  /* 0x00000052f6ec7220 */ /* 0x050fe20000410000 */
[-C--:B-12---:R-:W-:Y:S01]  /*5a30*/  FMUL.FTZ R246, R246, R80.reuse ;  /* 0x00000050f6f67220 */ /* 0x086fe20000410000 */
[C---:B------:R-:W-:Y:S01]  /*5a40*/  FFMA.FTZ R83, R247.reuse, R80, -R83 ;  /* 0x00000050f7537223 */ /* 0x040fe20000010853 */
[C---:B------:R-:W-:Y:S01]  /*5a50*/  FFMA.FTZ R232, R247.reuse, R82, -R232 ;  /* 0x00000052f7e87223 */ /* 0x040fe200000108e8 */
[C---:B------:R-:W-:Y:S01]  /*5a60*/  FFMA.FTZ R227, R247.reuse, R227, R236 ;  /* 0x000000e3f7e37223 */ /* 0x040fe200000100ec */
[----:B------:R-:W-:Y:S02]  /*5a70*/  FFMA.FTZ R246, R247, R81, R246 ;  /* 0x00000051f7f67223 */ /* 0x000fe400000100f6 */
[----:B------:R-:W-:Y:S01]  /*5a80*/  FADD.FTZ R245, R245, R232 ;  /* 0x000000e8f5f57221 */ /* 0x000fe20000010000 */
[----:B------:R-:W-:Y:S01]  /*5a90*/  FADD.FTZ R244, R244, R227 ;  /* 0x000000e3f4f47221 */ /* 0x000fe20000010000 */
[----:B------:R-:W-:-:S07]  /*5aa0*/  MOV R247, R83 ;  /* 0x0000005300f77202 */ /* 0x000fce0000000f00 */
.L_x_4603:
[----:B------:R-:W-:Y:S05]  /*5ab0*/  BSYNC B0 ;  /* 0x0000000000007941 */ /* 0x000fea0003800000 */
.L_x_4602:
[----:B------:R-:W-:Y:S01]  /*5ac0*/  UMOV UR46, 0xffffffff ;  /* 0xffffffff002e7882 */ /* 0x000fe20000000000 */
[----:B------:R-:W-:Y:S02]  /*5ad0*/  ISETP.GT.U32.AND P0, PT, R234, 0x1b, PT ;  /* 0x0000001bea00780c */ /* 0x000fe40003f04070 */
[----:B------:R-:W-:Y:S11]  /*5ae0*/  BRA.DIV UR46, `(.L_x_4604) ;  /* 0x0000006a2e6c7947 */ /* 0x000ff6000b800000 */
[----:B-1----:R1:W1:Y:S04]  /*5af0*/  SHFL.DOWN PT, R80, R247, 0x4, 0x1f ;  /* 0x08801f00f7507f89 */ /* 0x00226800000e0000 */
[----:B---3--:R3:W1:Y:S04]  /*5b00*/  SHFL.DOWN PT, R81, R246, 0x4, 0x1f ;  /* 0x08801f00f6517f89 */ /* 0x00866800000e0000 */
[----:B----4-:R3:W4:Y:S04]  /*5b10*/  SHFL.DOWN PT, R82, R245, 0x4, 0x1f ;  /* 0x08801f00f5527f89 */ /* 0x01072800000e0000 */
[----:B0-----:R3:W0:Y:S02]  /*5b20*/  SHFL.DOWN PT, R227, R244, 0x4, 0x1f ;  /* 0x08801f00f4e37f89 */ /* 0x00162400000e0000 */
.L_x_4750:
[----:B------:R-:W-:Y:S04]  /*5b30*/  BSSY B0, `(.L_x_4605) ;  /* 0x000000d000007945 */ /* 0x000fe80003800000 */
[----:B------:R-:W-:Y:S05]  /*5b40*/  @P0 BRA `(.L_x_4606) ;  /* 0x00000000002c0947 */ /* 0x000fea0003800000 */
[C---:B-1----:R-:W-:Y:S01]  /*5b50*/  FMUL.FTZ R83, R246.reuse, R81 ;  /* 0x00000051f6537220 */ /* 0x042fe20000410000 */
[CC--:B0-----:R-:W-:Y:S01]  /*5b60*/  FMUL.FTZ R232, R246.reuse, R227.reuse ;  /* 0x000000e3f6e87220 */ /* 0x0c1fe20000410000 */
[C---:B----4-:R-:W-:Y:S01]  /*5b70*/  FMUL.FTZ R236, R246.reuse, R82 ;  /* 0x00000052f6ec7220 */ /* 0x050fe20000410000 */
[-C--:B--23--:R-:W-:Y:S01]  /*5b80*/  FMUL.FTZ R246, R246, R80.reuse ;  /* 0x00000050f6f67220 */ /* 0x08cfe20000410000 */
[C---:B------:R-:W-:Y:S01]  /*5b90*/  FFMA.FTZ R83, R247.reuse, R80, -R83 ;  /* 0x00000050f7537223 */ /* 0x040fe20000010853 */
[C---:B------:R-:W-:Y:S01]  /*5ba0*/  FFMA.FTZ R232, R247.reuse, R82, -R232 ;  /* 0x00000052f7e87223 */ /* 0x040fe200000108e8 */
[C---:B------:R-:W-:Y:S01]  /*5bb0*/  FFMA.FTZ R227, R247.reuse, R227, R236 ;  /* 0x000000e3f7e37223 */ /* 0x040fe200000100ec */
[----:B------:R-:W-:Y:S02]  /*5bc0*/  FFMA.FTZ R246, R247, R81, R246 ;  /* 0x00000051f7f67223 */ /* 0x000fe400000100f6 */
[----:B------:R-:W-:Y:S01]  /*5bd0*/  FADD.FTZ R245, R245, R232 ;  /* 0x000000e8f5f57221 */ /* 0x000fe20000010000 */
[----:B------:R-:W-:Y:S01]  /*5be0*/  FADD.FTZ R244, R244, R227 ;  /* 0x000000e3f4f47221 */ /* 0x000fe20000010000 */
[----:B------:R-:W-:-:S07]  /*5bf0*/  MOV R247, R83 ;  /* 0x0000005300f77202 */ /* 0x000fce0000000f00 */
.L_x_4606:
[----:B------:R-:W-:Y:S05]  /*5c00*/  BSYNC B0 ;  /* 0x0000000000007941 */ /* 0x000fea0003800000 */
.L_x_4605:
[----:B------:R-:W-:Y:S01]  /*5c10*/  UMOV UR46, 0xffffffff ;  /* 0xffffffff002e7882 */ /* 0x000fe20000000000 */
[----:B------:R-:W-:Y:S02]  /*5c20*/  ISETP.GT.U32.AND P0, PT, R234, 0x17, PT ;  /* 0x00000017ea00780c */ /* 0x000fe40003f04070 */
[----:B------:R-:W-:Y:S11]  /*5c30*/  BRA.DIV UR46, `(.L_x_4607) ;  /* 0x0000006a2e887947 */ /* 0x000ff6000b800000 */
[----:B-1----:R1:W1:Y:S04]  /*5c40*/  SHFL.DOWN PT, R80, R247, 0x8, 0x1f ;  /* 0x09001f00f7507f89 */ /* 0x00226800000e0000 */
[----:B------:R0:W1:Y:S04]  /*5c50*/  SHFL.DOWN PT, R81, R246, 0x8, 0x1f ;  /* 0x09001f00f6517f89 */ /* 0x00006800000e0000 */
[----:B----4-:R4:W1:Y:S04]  /*5c60*/  SHFL.DOWN PT, R82, R245, 0x8, 0x1f ;  /* 0x09001f00f5527f89 */ /* 0x01086800000e0000 */
[----:B0-----:R4:W0:Y:S02]  /*5c70*/  SHFL.DOWN PT, R227, R244, 0x8, 0x1f ;  /* 0x09001f00f4e37f89 */ /* 0x00182400000e0000 */
.L_x_4756:
[----:B------:R-:W-:Y:S04]  /*5c80*/  BSSY B0, `(.L_x_4608) ;  /* 0x000000d000007945 */ /* 0x000fe80003800000 */
[----:B------:R-:W-:Y:S05]  /*5c90*/  @P0 BRA `(.L_x_4609) ;  /* 0x00000000002c0947 */ /* 0x000fea0003800000 */
[C---:B-1----:R-:W-:Y:S01]  /*5ca0*/  FMUL.FTZ R83, R246.reuse, R81 ;  /* 0x00000051f6537220 */ /* 0x042fe20000410000 */
[CC--:B0-----:R-:W-:Y:S01]  /*5cb0*/  FMUL.FTZ R232, R246.reuse, R227.reuse ;  /* 0x000000e3f6e87220 */ /* 0x0c1fe20000410000 */
[C---:B------:R-:W-:Y:S01]  /*5cc0*/  FMUL.FTZ R236, R246.reuse, R82 ;  /* 0x00000052f6ec7220 */ /* 0x040fe20000410000 */
[-C--:B--23--:R-:W-:Y:S01]  /*5cd0*/  FMUL.FTZ R246, R246, R80.reuse ;  /* 0x00000050f6f67220 */ /* 0x08cfe20000410000 */
[C---:B------:R-:W-:Y:S01]  /*5ce0*/  FFMA.FTZ R83, R247.reuse, R80, -R83 ;  /* 0x00000050f7537223 */ /* 0x040fe20000010853 */
[C---:B------:R-:W-:Y:S01]  /*5cf0*/  FFMA.FTZ R232, R247.reuse, R82, -R232 ;  /* 0x00000052f7e87223 */ /* 0x040fe200000108e8 */
[C---:B------:R-:W-:Y:S01]  /*5d00*/  FFMA.FTZ R227, R247.reuse, R227, R236 ;  /* 0x000000e3f7e37223 */ /* 0x040fe200000100ec */
[----:B------:R-:W-:Y:S02]  /*5d10*/  FFMA.FTZ R246, R247, R81, R246 ;  /* 0x00000051f7f67223 */ /* 0x000fe400000100f6 */
[----:B----4-:R-:W-:Y:S01]  /*5d20*/  FADD.FTZ R245, R245, R232 ;  /* 0x000000e8f5f57221 */ /* 0x010fe20000010000 */
[----:B------:R-:W-:Y:S01]  /*5d30*/  FADD.FTZ R244, R244, R227 ;  /* 0x000000e3f4f47221 */ /* 0x000fe20000010000 */
[----:B------:R-:W-:-:S07]  /*5d40*/  MOV R247, R83 ;  /* 0x0000005300f77202 */ /* 0x000fce0000000f00 */
.L_x_4609:
[----:B------:R-:W-:Y:S05]  /*5d50*/  BSYNC B0 ;  /* 0x0000000000007941 */ /* 0x000fea0003800000 */
.L_x_4608:
[----:B------:R-:W-:Y:S01]  /*5d60*/  UMOV UR46, 0xffffffff ;  /* 0xffffffff002e7882 */ /* 0x000fe20000000000 */
[----:B------:R-:W-:Y:S02]  /*5d70*/  ISETP.GT.U32.AND P0, PT, R234, 0xf, PT ;  /* 0x0000000fea00780c */ /* 0x000fe40003f04070 */
[----:B------:R-:W-:Y:S11]  /*5d80*/  BRA.DIV UR46, `(.L_x_4610) ;  /* 0x0000006a2ea47947 */ /* 0x000ff6000b800000 */
[----:B-1----:R1:W1:Y:S04]  /*5d90*/  SHFL.DOWN PT, R80, R247, 0x10, 0x1f ;  /* 0x0a001f00f7507f89 */ /* 0x00226800000e0000 */
[----:B------:R0:W1:Y:S04]  /*5da0*/  SHFL.DOWN PT, R81, R246, 0x10, 0x1f ;  /* 0x0a001f00f6517f89 */ /* 0x00006800000e0000 */
[----:B------:R1:W1:Y:S04]  /*5db0*/  SHFL.DOWN PT, R82, R245, 0x10, 0x1f ;  /* 0x0a001f00f5527f89 */ /* 0x00026800000e0000 */
[----:B0-----:R0:W0:Y:S02]  /*5dc0*/  SHFL.DOWN PT, R227, R244, 0x10, 0x1f ;  /* 0x0a001f00f4e37f89 */ /* 0x00102400000e0000 */
.L_x_4762:
        /* <DEDUP_REMOVED lines=13> */
.L_x_4612:
[----:B------:R-:W-:Y:S05]  /*5ea0*/  BSYNC B0 ;  /* 0x0000000000007941 */ /* 0x000fea0003800000 */
.L_x_4611:
[----:B------:R-:W-:Y:S01]  /*5eb0*/  UMOV UR46, 0xffffffff ;  /* 0xffffffff002e7882 */ /* 0x000fe20000000000 */
[----:B------:R-:W-:Y:S02]  /*5ec0*/  ISETP.NE.AND P0, PT, R91, 0x1f, PT ;  /* 0x0000001f5b00780c */ /* 0x000fe40003f05270 */
[----:B------:R-:W-:Y:S11]  /*5ed0*/  BRA.DIV UR46, `(.L_x_4613) ;  /* 0x0000006a2ec07947 */ /* 0x000ff6000b800000 */
[----:B------:R-:W5:Y:S04]  /*5ee0*/  SHFL.IDX PT, R251, R246, RZ, 0x1f ;  /* 0x00001ffff6fb7589 */ /* 0x000f6800000e0000 */
[----:B------:R-:W0:Y:S04]  /*5ef0*/  SHFL.IDX PT, R250, R247, RZ, 0x1f ;  /* 0x00001ffff7fa7589 */ /* 0x000e2800000e0000 */
[----:B------:R0:W0:Y:S04]  /*5f00*/  SHFL.IDX PT, R235, R245, RZ, 0x1f ;  /* 0x00001ffff5eb7589 */ /* 0x00002800000e0000 */
[----:B------:R0:W0:Y:S04]  /*5f10*/  SHFL.IDX PT, R236, R244, RZ, 0x1f ;  /* 0x00001ffff4ec7589 */ /* 0x00002800000e0000 */
[----:B-12---:R-:W1:Y:S04]  /*5f20*/  SHFL.DOWN PT, R247, R247, 0x1, 0x1f ;  /* 0x08201f00f7f77f89 */ /* 0x006e6800000e0000 */
[----:B---3--:R-:W2:Y:S04]  /*5f30*/  SHFL.DOWN PT, R246, R246, 0x1, 0x1f ;  /* 0x08201f00f6f67f89 */ /* 0x008ea800000e0000 */
[----:B----4-:R-:W3:Y:S01]  /*5f40*/  SHFL.DOWN PT, R245, R245, 0x1, 0x1f ;  /* 0x08201f00f5f57f89 */ /* 0x010ee200000e0000 */
[-C--:B-----5:R-:W-:Y:S01]  /*5f50*/  FMUL.FTZ R81, R67, R251.reuse ;  /* 0x000000fb43517220 */ /* 0x0a0fe20000410000 */
[CC--:B------:R-:W-:Y:S01]  /*5f60*/  FMUL.FTZ R234, R66.reuse, R251.reuse ;  /* 0x000000fb42ea7220 */ /* 0x0c0fe20000410000 */
[-C--:B0-----:R-:W-:Y:S01]  /*5f70*/  FMUL.FTZ R227, R65, R251.reuse ;  /* 0x000000fb41e37220 */ /* 0x081fe20000410000 */
[----:B------:R-:W0:Y:S01]  /*5f80*/  SHFL.DOWN PT, R244, R244, 0x1, 0x1f ;  /* 0x08201f00f4f47f89 */ /* 0x000e2200000e0000 */
[-C--:B------:R-:W-:Y:S01]  /*5f90*/  FFMA.FTZ R232, R66, R250.reuse, -R81 ;  /* 0x000000fa42e87223 */ /* 0x080fe20000010851 */
[----:B------:R-:W-:Y:S01]  /*5fa0*/  FFMA.FTZ R234, R67, R250, R234 ;  /* 0x000000fa43ea7223 */ /* 0x000fe200000100ea */
[----:B------:R-:W-:Y:S01]  /*5fb0*/  FMUL.FTZ R251, R64, R251 ;  /* 0x000000fb40fb7220 */ /* 0x000fe20000410000 */
[----:B------:R4:W0:Y:S04]  /*5fc0*/  SHFL.IDX PT, R248, R66, RZ, 0x1f ;  /* 0x00001fff42f87589 */ /* 0x00082800000e0000 */
[----:B------:R4:W0:Y:S04]  /*5fd0*/  SHFL.IDX PT, R83, R67, RZ, 0x1f ;  /* 0x00001fff43537589 */ /* 0x00082800000e0000 */
[----:B------:R4:W0:Y:S04]  /*5fe0*/  SHFL.IDX PT, R252, R64, RZ, 0x1f ;  /* 0x00001fff40fc7589 */ /* 0x00082800000e0000 */
[----:B-12---:R4:W0:Y:S02]  /*5ff0*/  SHFL.IDX PT, R249, R65, RZ, 0x1f ;  /* 0x00001fff41f97589 */ /* 0x00682400000e0000 */
.L_x_4776:
[----:B------:R-:W-:Y:S01]  /*6000*/  BSSY B0, `(.L_x_4614) ;  /* 0x0000011000007945 */ /* 0x000fe20003800000 */
[-C--:B----4-:R-:W-:Y:S01]  /*6010*/  FFMA.FTZ R64, R64, R250.reuse, -R227 ;  /* 0x000000fa40407223 */ /* 0x090fe200000108e3 */
[----:B------:R-:W-:Y:S01]  /*6020*/  FFMA.FTZ R65, R65, R250, R251 ;  /* 0x000000fa41417223 */ /* 0x000fe200000100fb */
[----:B0-----:R-:W-:Y:S02]  /*6030*/  MOV R80, R252 ;  /* 0x000000fc00507202 */ /* 0x001fe40000000f00 */
[----:B------:R-:W-:Y:S02]  /*6040*/  MOV R81, R249 ;  /* 0x000000f900517202 */ /* 0x000fe40000000f00 */
[----:B------:R-:W-:Y:S01]  /*6050*/  MOV R82, R248 ;  /* 0x000000f800527202 */ /* 0x000fe20000000f00 */
[----:B------:R-:W-:Y:S06]  /*6060*/  @!P0 BRA `(.L_x_4615) ;  /* 0x0000000000288947 */ /* 0x000fec0003800000 */
[C---:B------:R-:W-:Y:S01]  /*6070*/  FMUL.FTZ R66, R246.reuse, R83 ;  /* 0x00000053f6427220 */ /* 0x040fe20000410000 */
[C---:B------:R-:W-:Y:S01]  /*6080*/  FMUL.FTZ R248, R246.reuse, R82 ;  /* 0x00000052f6f87220 */ /* 0x040fe20000410000 */
[C---:B------:R-:W-:Y:S01]  /*6090*/  FMUL.FTZ R67, R246.reuse, R81 ;  /* 0x00000051f6437220 */ /* 0x040fe20000410000 */
[----:B------:R-:W-:Y:S01]  /*60a0*/  FMUL.FTZ R246, R246, R80 ;  /* 0x00000050f6f67220 */ /* 0x000fe20000410000 */
[C---:B------:R-:W-:Y:S01]  /*60b0*/  FFMA.FTZ R66, R247.reuse, R82, -R66 ;  /* 0x00000052f7427223 */ /* 0x040fe20000010842 */
[C---:B------:R-:W-:Y:S01]  /*60c0*/  FFMA.FTZ R83, R247.reuse, R83, R248 ;  /* 0x00000053f7537223 */ /* 0x040fe200000100f8 */
[C---:B------:R-:W-:Y:S01]  /*60d0*/  FFMA.FTZ R80, R247.reuse, R80, -R67 ;  /* 0x00000050f7507223 */ /* 0x040fe20000010843 */
[----:B------:R-:W-:Y:S01]  /*60e0*/  FFMA.FTZ R81, R247, R81, R246 ;  /* 0x00000051f7517223 */ /* 0x000fe200000100f6 */
[----:B---3--:R-:W-:Y:S01]  /*60f0*/  FADD.FTZ R82, R245, R66 ;  /* 0x00000042f5527221 */ /* 0x008fe20000010000 */
[----:B------:R-:W-:-:S07]  /*6100*/  FADD.FTZ R83, R244, R83 ;  /* 0x00000053f4537221 */ /* 0x000fce0000010000 */
.L_x_4615:
[----:B------:R-:W-:Y:S05]  /*6110*/  BSYNC B0 ;  /* 0x0000000000007941 */ /* 0x000fea0003800000 */
.L_x_4614:
        /* <DEDUP_REMOVED lines=36> */
.L_x_4597:
[----:B------:R-:W-:Y:S05]  /*6360*/  WARPSYNC.ALL ;  /* 0x0000000000007948 */ /* 0x000fea0003800000 */
[----:B------:R-:W-:Y:S01]  /*6370*/  ISETP.NE.AND P0, PT, R91, RZ, PT ;  /* 0x000000ff5b00720c */ /* 0x000fe20003f05270 */
[----:B------:R-:W-:Y:S01]  /*6380*/  BAR.SYNC.DEFER_BLOCKING 0x0 ;  /* 0x0000000000007b1d */ /* 0x000fe20000010000 */
[C---:B------:R-:W-:Y:S01]  /*6390*/  FFMA.FTZ R75, R0.reuse, R201, RZ ;  /* 0x000000c9004b7223 */ /* 0x040fe200000100ff */
[----:B--2---:R-:W-:Y:S01]  /*63a0*/  FFMA.FTZ R77, R0, -R200, RZ ;  /* 0x800000c8004d7223 */ /* 0x004fe200000100ff */
[----:B0-----:R-:W-:Y:S01]  /*63b0*/  SHF.L.U32 R71, R61, 0x10, RZ ;  /* 0x000000103d477819 */ /* 0x001fe200000006ff */
[----:B------:R-:W-:Y:S01]  /*63c0*/  ULEA UR46, UR13, 0xfffff800, 0xb ;  /* 0xfffff8000d2e7891 */ /* 0x000fe2000f8e583f */
[C---:B------:R-:W-:Y:S01]  /*63d0*/  FFMA.FTZ R72, R16.reuse, R199, R75 ;  /* 0x000000c710487223 */ /* 0x040fe2000001004b */
[----:B------:R-:W-:Y:S01]  /*63e0*/  FFMA.FTZ R77, R16, -R198, R77 ;  /* 0x800000c6104d7223 */ /* 0x000fe2000001004d */
[----:B------:R-:W-:Y:S01]  /*63f0*/  USHF.R.S32.HI UR55, URZ, 0x1f, UR11 ;  /* 0x0000001f3f377899 */ /* 0x000fe2000801140b */
[----:B------:R-:W-:Y:S01]  /*6400*/  FMUL.FTZ R75, R52, R71 ;  /* 0x00000047344b7220 */ /* 0x000fe20000410000 */
[C---:B------:R-:W-:Y:S01]  /*6410*/  FFMA.FTZ R79, R15.reuse, R197, R72 ;  /* 0x000000c50f4f7223 */ /* 0x040fe20000010048 */
[----:B------:R-:W-:Y:S01]  /*6420*/  FFMA.FTZ R77, R15, -R196, R77 ;  /* 0x800000c40f4d7223 */ /* 0x000fe2000001004d */
[----:B------:R-:W-:Y:S01]  /*6430*/  UIADD3 UR46, -UR46, UR54, URZ ;  /* 0x000000362e2e7290 */ /* 0x000fe2000fffe13f */
[-C--:B------:R-:W-:Y:S01]  /*6440*/  FFMA.FTZ R197, R94, -R75.reuse, R197 ;  /* 0x8000004b5ec57223 */ /* 0x080fe200000100c5 */
[----:B------:R-:W-:Y:S01]  /*6450*/  FFMA.FTZ R196, R96, -R75, R196 ;  /* 0x8000004b60c47223 */ /* 0x000fe200000100c4 */
[----:B------:R-:W-:Y:S01]  /*6460*/  FFMA.FTZ R82, R14, R195, R79 ;  /* 0x000000c30e527223 */ /* 0x000fe2000001004f */
[----:B------:R-:W-:Y:S01]  /*6470*/  USHF.R.S32.HI UR56, URZ, 0x1f, UR12 ;  /* 0x0000001f3f387899 */ /* 0x000fe2000801140c */
[----:B------:R-:W-:Y:S02]  /*6480*/  BSSY B0, `(.L_x_4616) ;  /* 0x00001f1000007945 */ /* 0x000fe40003800000 */
[----:B------:R-:W-:Y:S01]  /*6490*/  FFMA.FTZ R79, R13, R211, R82 ;  /* 0x000000d30d4f7223 */ /* 0x000fe20000010052 */
        /* <DEDUP_REMOVED lines=8> */
[CC--:B------:R-:W-:Y:S01]  /*6520*/  FMUL.FTZ R68, R100.reuse, -R141.reuse ;  /* 0x8000008d64447220 */ /* 0x0c0fe20000410000 */
[-C--:B------:R-:W-:Y:S01]  /*6530*/  FMUL.FTZ R100, R100, -R192.reuse ;  /* 0x800000c064647220 */ /* 0x080fe20000410000 */
[----:B-1----:R-:W-:Y:S02]  /*6540*/  FMUL.FTZ R65, R141, UR58 ;  /* 0x0000003a8d417c20 */ /* 0x002fe40008410000 */
[C---:B------:R-:W-:Y:S01]  /*6550*/  FFMA.FTZ R68, R101.reuse, R192, -R68 ;  /* 0x000000c065447223 */ /* 0x040fe20000010844 */
[----:B------:R-:W-:Y:S01]  /*6560*/  FFMA.FTZ R101, R101, R141, R100 ;  /* 0x0000008d65657223 */ /* 0x000fe20000010064 */
[----:B------:R-:W-:Y:S02]  /*6570*/  FFMA.FTZ R66, R192, UR59, R65 ;  /* 0x0000003bc0427c23 */ /* 0x000fe40008010041 */
[----:B------:R-:W-:Y:S01]  /*6580*/  FADD.FTZ R163, R163, R68 ;  /* 0x00000044a3a37221 */ /* 0x000fe20000010000 */
[----:B------:R-:W-:-:S03]  /*6590*/  FADD.FTZ R140, -R140, R101 ;  /* 0x000000658c8c7221 */ /* 0x000fc60000010100 */
[C---:B------:R-:W-:Y:S01]  /*65a0*/  FMUL.FTZ R68, R102.reuse, -R163 ;  /* 0x800000a366447220 */ /* 0x040fe20000410000 */
[----:B------:R-:W-:-:S03]  /*65b0*/  FMUL.FTZ R102, R102, -R140 ;  /* 0x8000008c66667220 */ /* 0x000fc60000410000 */
[C---:B------:R-:W-:Y:S01]  /*65c0*/  FFMA.FTZ R69, R103.reuse, R140, R68 ;  /* 0x0000008c67457223 */ /* 0x040fe20000010044 */
[----:B------:R-:W-:Y:S01]  /*65d0*/  FFMA.FTZ R103, R103, R163, -R102 ;  /* 0x000000a367677223 */ /* 0x000fe20000010866 */
[----:B------:R-:W-:Y:S02]  /*65e0*/  SHF.L.U32 R68, R60, 0x10, RZ ;  /* 0x000000103c447819 */ /* 0x000fe400000006ff */
        /* <DEDUP_REMOVED lines=9> */
[-C--:B------:R-:W-:Y:S01]  /*6680*/  FFMA.FTZ R201, R92, -R69.reuse, R201 ;  /* 0x800000455cc97223 */ /* 0x080fe200000100c9 */
[----:B------:R-:W-:Y:S01]  /*6690*/  FFMA.FTZ R69, R98, -R69, R200 ;  /* 0x8000004562457223 */ /* 0x000fe200000100c8 */
[C---:B------:R-:W-:Y:S01]  /*66a0*/  FMUL.FTZ R73, R106.reuse, -R165 ;  /* 0x800000a56a497220 */ /* 0x040fe20000410000 */
[----:B------:R-:W-:-:S03]  /*66b0*/  FMUL.FTZ R70, R106, -R78 ;  /* 0x8000004e6a467220 */ /* 0x000fc60000410000 */
[C---:B------:R-:W-:Y:S01]  /*66c0*/  FFMA.FTZ R73, R107.reuse, R78, R73 ;  /* 0x0000004e6b497223 */ /* 0x040fe20000010049 */
[--C-:B------:R-:W-:Y:S01]  /*66d0*/  FFMA.FTZ R83, R107, R165, -R70.reuse ;  /* 0x000000a56b537223 */ /* 0x100fe20000010846 */
[----:B------:R-:W-:Y:S02]  /*66e0*/  PRMT R70, R60, 0x7632, R70 ;  /* 0x000076323c467816 */ /* 0x000fe40000000046 */
[----:B------:R-:W-:Y:S01]  /*66f0*/  FADD.FTZ R180, -R180, R73 ;  /* 0x00000049b4b47221 */ /* 0x000fe20000010100 */
[----:B------:R-:W-:Y:S01]  /*6700*/  FADD.FTZ R83, R166, R83 ;  /* 0x00000053a6537221 */ /* 0x000fe20000010000 */
[----:B------:R-:W-:Y:S02]  /*6710*/  SHF.L.U32 R70, R70, 0x10, RZ ;  /* 0x0000001046467819 */ /* 0x000fe400000006ff */
[C---:B------:R-:W-:Y:S01]  /*6720*/  FMUL.FTZ R72, R108.reuse, -R180 ;  /* 0x800000b46c487220 */ /* 0x040fe20000410000 */
[-C--:B------:R-:W-:Y:S01]  /*6730*/  FMUL.FTZ R75, R108, -R83.reuse ;  /* 0x800000536c4b7220 */ /* 0x080fe20000410000 */
[----:B------:R-:W-:Y:S01]  /*6740*/  SHF.L.U32 R73, R87, 0x10, RZ ;  /* 0x0000001057497819 */ /* 0x000fe200000006ff */
[----:B------:R-:W-:Y:S01]  /*6750*/  FMUL.FTZ R74, R45, R70 ;  /* 0x000000462d4a7220 */ /* 0x000fe20000410000 */
[C---:B------:R-:W-:Y:S01]  /*6760*/  FFMA.FTZ R76, R109.reuse, R83, -R72 ;  /* 0x000000536d4c7223 */ /* 0x040fe20000010848 */
[----:B------:R-:W-:Y:S01]  /*6770*/  FFMA.FTZ R80, R109, R180, R75 ;  /* 0x000000b46d507223 */ /* 0x000fe2000001004b */
[----:B------:R-:W-:Y:S01]  /*6780*/  SHF.L.U32 R72, R62, 0x10, RZ ;  /* 0x000000103e487819 */ /* 0x000fe200000006ff */
[-C--:B------:R-:W-:Y:S01]  /*6790*/  FFMA.FTZ R199, R93, -R74.reuse, R199 ;  /* 0x8000004a5dc77223 */ /* 0x080fe200000100c7 */
[----:B------:R-:W-:Y:S01]  /*67a0*/  FFMA.FTZ R198, R97, -R74, R198 ;  /* 0x8000004a61c67223 */ /* 0x000fe200000100c6 */
[----:B------:R-:W-:Y:S01]  /*67b0*/  FMUL.FTZ R74, R44, R73 ;  /* 0x000000492c4a7220 */ /* 0x000fe20000410000 */
[----:B------:R-:W-:Y:S01]  /*67c0*/  FADD.FTZ R181, -R181, R80 ;  /* 0x00000050b5b57221 */ /* 0x000fe20000010100 */
[----:B------:R-:W-:Y:S01]  /*67d0*/  FADD.FTZ R167, R167, R76 ;  /* 0x0000004ca7a77221 */ /* 0x000fe20000010000 */
[----:B------:R-:W-:Y:S01]  /*67e0*/  SHF.L.U32 R76, R86, 0x10, RZ ;  /* 0x00000010564c7819 */ /* 0x000fe200000006ff */
[-C--:B------:R-:W-:Y:S01]  /*67f0*/  FFMA.FTZ R195, R99, -R74.reuse, R195 ;  /* 0x8000004a63c37223 */ /* 0x080fe200000100c3 */
[C---:B------:R-:W-:Y:S01]  /*6800*/  FMUL.FTZ R80, R112.reuse, -R181 ;  /* 0x800000b570507220 */ /* 0x040fe20000410000 */
[----:B------:R-:W-:Y:S01]  /*6810*/  FFMA.FTZ R74, R95, -R74, R194 ;  /* 0x8000004a5f4a7223 */ /* 0x000fe200000100c2 */
[-C--:B------:R-:W-:Y:S01]  /*6820*/  FMUL.FTZ R112, R112, -R167.reuse ;  /* 0x800000a770707220 */ /* 0x080fe20000410000 */
[----:B------:R-:W-:Y:S01]  /*6830*/  FFMA.FTZ R194, R14, -R194, R77 ;  /* 0x800000c20ec27223 */ /* 0x000fe2000001004d */
[----:B------:R-:W-:Y:S01]  /*6840*/  SHF.L.U32 R77, R63, 0x10, RZ ;  /* 0x000000103f4d7819 */ /* 0x000fe200000006ff */
[C---:B------:R-:W-:Y:S01]  /*6850*/  FFMA.FTZ R81, R113.reuse, R167, -R80 ;  /* 0x000000a771517223 */ /* 0x040fe20000010850 */
[----:B------:R-:W-:Y:S01]  /*6860*/  FFMA.FTZ R113, R113, R181, R112 ;  /* 0x000000b571717223 */ /* 0x000fe20000010070 */
[----:B------:R-:W-:Y:S01]  /*6870*/  FMUL.FTZ R103, R43, R76 ;  /* 0x0000004c2b677220 */ /* 0x000fe20000410000 */
[----:B------:R-:W-:Y:S01]  /*6880*/  FFMA.FTZ R101, R13, -R210, R194 ;  /* 0x800000d20d657223 */ /* 0x000fe200000100c2 */
[----:B------:R-:W-:Y:S01]  /*6890*/  FFMA.FTZ R80, R12, R209, R79 ;  /* 0x000000d10c507223 */ /* 0x000fe2000001004f */
[----:B------:R-:W-:Y:S01]  /*68a0*/  FADD.FTZ R168, R168, R81 ;  /* 0x00000051a8a87221 */ /* 0x000fe20000010000 */
[----:B------:R-:W-:Y:S01]  /*68b0*/  FMUL.FTZ R82, R50, R77 ;  /* 0x0000004d32527220 */ /* 0x000fe20000410000 */
[----:B------:R-:W-:Y:S01]  /*68c0*/  FADD.FTZ R182, -R182, R113 ;  /* 0x00000071b6b67221 */ /* 0x000fe20000010100 */
[-C--:B------:R-:W-:Y:S01]  /*68d0*/  FFMA.FTZ R209, R136, -R103.reuse, R209 ;  /* 0x8000006788d17223 */ /* 0x080fe200000100d1 */
[----:B------:R-:W-:Y:S01]  /*68e0*/  FFMA.FTZ R79, R142, -R103, R208 ;  /* 0x800000678e4f7223 */ /* 0x000fe200000100d0 */
[----:B------:R-:W-:Y:S01]  /*68f0*/  FFMA.FTZ R208, R12, -R208, R101 ;  /* 0x800000d00cd07223 */ /* 0x000fe20000010065 */
[----:B------:R-:W-:Y:S01]  /*6900*/  FFMA.FTZ R103, R11, R207, R80 ;  /* 0x000000cf0b677223 */ /* 0x000fe20000010050 */
[-C--:B------:R-:W-:Y:S01]  /*6910*/  FFMA.FTZ R207, R137, -R82.reuse, R207 ;  /* 0x8000005289cf7223 */ /* 0x080fe200000100cf */
[----:B------:R-:W-:Y:S01]  /*6920*/  FFMA.FTZ R80, R139, -R82, R206 ;  /* 0x800000528b507223 */ /* 0x000fe200000100ce */
[C---:B------:R-:W-:Y:S01]  /*6930*/  FMUL.FTZ R101, R114.reuse, -R168 ;  /* 0x800000a872657220 */ /* 0x040fe20000410000 */
[----:B------:R-:W-:Y:S01]  /*6940*/  FMUL.FTZ R82, R114, -R182 ;  /* 0x800000b672527220 */ /* 0x000fe20000410000 */
[----:B------:R-:W-:Y:S01]  /*6950*/  FFMA.FTZ R106, R10, R204, R103 ;  /* 0x000000cc0a6a7223 */ /* 0x000fe20000010067 */
[----:B------:R-:W-:Y:S01]  /*6960*/  FMUL.FTZ R75, R51, R72 ;  /* 0x00000048334b7220 */ /* 0x000fe20000410000 */
[C---:B------:R-:W-:Y:S01]  /*6970*/  FFMA.FTZ R104, R115.reuse, R182, R101 ;  /* 0x000000b673687223 */ /* 0x040fe20000010065 */
[----:B------:R-:W-:Y:S01]  /*6980*/  FFMA.FTZ R102, R115, R168, -R82 ;  /* 0x000000a873667223 */ /* 0x000fe20000010852 */
[----:B------:R-:W-:Y:S01]  /*6990*/  FFMA.FTZ R105, R9, R215, R106 ;  /* 0x000000d709697223 */ /* 0x000fe2000001006a */
[----:B------:R-:W-:Y:S01]  /*69a0*/  SHF.L.U32 R109, R55, 0x10, RZ ;  /* 0x00000010376d7819 */ /* 0x000fe200000006ff */
[----:B------:R-:W-:Y:S01]  /*69b0*/  FADD.FTZ R104, -R183, R104 ;  /* 0x00000068b7687221 */ /* 0x000fe20000010100 */
[----:B------:R-:W-:Y:S01]  /*69c0*/  FADD.FTZ R169, R169, R102 ;  /* 0x00000066a9a97221 */ /* 0x000fe20000010000 */
[----:B------:R-:W-:Y:S01]  /*69d0*/  SHF.L.U32 R102, R84, 0x10, RZ ;  /* 0x0000001054667819 */ /* 0x000fe200000006ff */
[----:B------:R-:W-:Y:S01]  /*69e0*/  FFMA.FTZ R211, R135, -R75, R211 ;  /* 0x8000004b87d37223 */ /* 0x000fe200000100d3 */
[C---:B------:R-:W-:Y:S01]  /*69f0*/  FMUL.FTZ R106, R116.reuse, -R104 ;  /* 0x80000068746a7220 */ /* 0x040fe20000410000 */
[----:B------:R-:W-:Y:S01]  /*6a00*/  FMUL.FTZ R103, R116, -R169 ;  /* 0x800000a974677220 */ /* 0x000fe20000410000 */
[----:B------:R-:W-:Y:S01]  /*6a10*/  FFMA.FTZ R75, R134, -R75, R210 ;  /* 0x8000004b864b7223 */ /* 0x000fe200000100d2 */
[----:B------:R-:W-:Y:S01]  /*6a20*/  FMUL.FTZ R108, R41, R102 ;  /* 0x00000066296c7220 */ /* 0x000fe20000410000 */
[C---:B------:R-:W-:Y:S01]  /*6a30*/  FFMA.FTZ R107, R117.reuse, R169, -R106 ;  /* 0x000000a9756b7223 */ /* 0x040fe2000001086a */
[----:B------:R-:W-:Y:S01]  /*6a40*/  FFMA.FTZ R117, R117, R104, R103 ;  /* 0x0000006875757223 */ /* 0x000fe20000010067 */
[----:B------:R-:W-:Y:S01]  /*6a50*/  SHF.L.U32 R103, R57, 0x10, RZ ;  /* 0x0000001039677819 */ /* 0x000fe200000006ff */
[----:B------:R-:W-:Y:S01]  /*6a60*/  FFMA.FTZ R106, R8, R216, R105 ;  /* 0x000000d8086a7223 */ /* 0x000fe20000010069 */
[-C--:B------:R-:W-:Y:S01]  /*6a70*/  FFMA.FTZ R216, R147, -R108.reuse, R216 ;  /* 0x8000006c93d87223 */ /* 0x080fe200000100d8 */
[----:B------:R-:W-:Y:S01]  /*6a80*/  FFMA.FTZ R105, R144, -R108, R217 ;  /* 0x8000006c90697223 */ /* 0x000fe200000100d9 */
[----:B------:R-:W-:Y:S01]  /*6a90*/  FADD.FTZ R170, R170, R107 ;  /* 0x0000006baaaa7221 */ /* 0x000fe20000010000 */
[----:B------:R-:W-:Y:S01]  /*6aa0*/  FMUL.FTZ R108, R48, R103 ;  /* 0x00000067306c7220 */ /* 0x000fe20000410000 */
[----:B------:R-:W-:Y:S01]  /*6ab0*/  FADD.FTZ R107, -R184, R117 ;  /* 0x00000075b86b7221 */ /* 0x000fe20000010100 */
[----:B------:R-:W-:Y:S01]  /*6ac0*/  FFMA.FTZ R111, R7, R221, R106 ;  /* 0x000000dd076f7223 */ /* 0x000fe2000001006a */
[----:B------:R-:W-:Y:S01]  /*6ad0*/  FMUL.FTZ R117, R160, R141 ;  /* 0x0000008da0757220 */ /* 0x000fe20000410000 */
[-C--:B------:R-:W-:Y:S01]  /*6ae0*/  FFMA.FTZ R221, R149, -R108.reuse, R221 ;  /* 0x8000006c95dd7223 */ /* 0x080fe200000100dd */
[----:B------:R-:W-:Y:S01]  /*6af0*/  FFMA.FTZ R106, R148, -R108, R220 ;  /* 0x8000006c946a7223 */ /* 0x000fe200000100dc */
[C---:B------:R-:W-:Y:S01]  /*6b00*/  FMUL.FTZ R108, R118.reuse, -R107 ;  /* 0x8000006b766c7220 */ /* 0x040fe20000410000 */
[----:B------:R-:W-:Y:S01]  /*6b10*/  FMUL.FTZ R118, R118, -R170 ;  /* 0x800000aa76767220 */ /* 0x000fe20000410000 */
[----:B------:R-:W-:Y:S01]  /*6b20*/  FFMA.FTZ R114, R6, R222, R111 ;  /* 0x000000de06727223 */ /* 0x000fe2000001006f */
[----:B------:R-:W-:Y:S01]  /*6b30*/  FMUL.FTZ R110, R40, R109 ;  /* 0x0000006d286e7220 */ /* 0x000fe20000410000 */
[C---:B------:R-:W-:Y:S01]  /*6b40*/  FFMA.FTZ R112, R119.reuse, R170, -R108 ;  /* 0x000000aa77707223 */ /* 0x040fe2000001086c */
[----:B------:R-:W-:Y:S01]  /*6b50*/  FFMA.FTZ R118, R119, R107, R118 ;  /* 0x0000006b77767223 */ /* 0x000fe20000010076 */
[----:B------:R-:W-:Y:S01]  /*6b60*/  FFMA.FTZ R113, R5, R224, R114 ;  /* 0x000000e005717223 */ /* 0x000fe20000010072 */
[----:B------:R-:W-:Y:S01]  /*6b70*/  FMUL.FTZ R119, R38, R159 ;  /* 0x0000009f26777220 */ /* 0x000fe20000410000 */
[----:B------:R-:W-:Y:S01]  /*6b80*/  FADD.FTZ R171, R171, R112 ;  /* 0x00000070abab7221 */ /* 0x000fe20000010000 */
[----:B------:R-:W-:Y:S01]  /*6b90*/  FADD.FTZ R185, -R185, R118 ;  /* 0x00000076b9b97221 */ /* 0x000fe20000010100 */
[----:B------:R-:W-:Y:S01]  /*6ba0*/  SHF.L.U32 R112, R54, 0x10, RZ ;  /* 0x0000001036707819 */ /* 0x000fe200000006ff */
[-C--:B------:R-:W-:Y:S01]  /*6bb0*/  FFMA.FTZ R160, R160, -R119.reuse, R212 ;  /* 0x80000077a0a07223 */ /* 0x080fe200000100d4 */
[----:B------:R-:W-:Y:S01]  /*6bc0*/  FFMA.FTZ R119, R161, -R119, R213 ;  /* 0x80000077a1777223 */ /* 0x000fe200000100d5 */
[C---:B------:R-:W-:Y:S01]  /*6bd0*/  FMUL.FTZ R114, R120.reuse, -R185 ;  /* 0x800000b978727220 */ /* 0x040fe20000410000 */
[-C--:B------:R-:W-:Y:S01]  /*6be0*/  FMUL.FTZ R120, R120, -R171.reuse ;  /* 0x800000ab78787220 */ /* 0x080fe20000410000 */
[----:B------:R-:W-:Y:S01]  /*6bf0*/  FMUL.FTZ R115, R39, R112 ;  /* 0x0000007027737220 */ /* 0x000fe20000410000 */
[----:B------:R-:W-:Y:S01]  /*6c00*/  SHF.L.U32 R108, R58, 0x10, RZ ;  /* 0x000000103a6c7819 */ /* 0x000fe200000006ff */
[C---:B------:R-:W-:Y:S01]  /*6c10*/  FFMA.FTZ R111, R121.reuse, R171, -R114 ;  /* 0x000000ab796f7223 */ /* 0x040fe20000010872 */
[----:B------:R-:W-:Y:S01]  /*6c20*/  FFMA.FTZ R121, R121, R185, R120 ;  /* 0x000000b979797223 */ /* 0x000fe20000010078 */
[----:B------:R-:W-:Y:S01]  /*6c30*/  FFMA.FTZ R114, R4, R219, R113 ;  /* 0x000000db04727223 */ /* 0x000fe20000010071 */
[-C--:B------:R-:W-:Y:S01]  /*6c40*/  FFMA.FTZ R219, R157, -R115.reuse, R219 ;  /* 0x800000739ddb7223 */ /* 0x080fe200000100db */
[----:B------:R-:W-:Y:S01]  /*6c50*/  FADD.FTZ R172, R172, R111 ;  /* 0x0000006facac7221 */ /* 0x000fe20000010000 */
[----:B------:R-:W-:Y:S01]  /*6c60*/  FADD.FTZ R186, -R186, R121 ;  /* 0x00000079baba7221 */ /* 0x000fe20000010100 */
[----:B------:R-:W-:Y:S01]  /*6c70*/  FFMA.FTZ R113, R156, -R115, R218 ;  /* 0x800000739c717223 */ /* 0x000fe200000100da */
[----:B------:R-:W-:Y:S01]  /*6c80*/  FFMA.FTZ R111, R3, R203, R114 ;  /* 0x000000cb036f7223 */ /* 0x000fe20000010072 */
[C---:B------:R-:W-:Y:S01]  /*6c90*/  FMUL.FTZ R115, R124.reuse, -R172 ;  /* 0x800000ac7c737220 */ /* 0x040fe20000410000 */
[----:B------:R-:W-:Y:S01]  /*6ca0*/  FMUL.FTZ R114, R124, -R186 ;  /* 0x800000ba7c727220 */ /* 0x000fe20000410000 */
[----:B------:R-:W-:Y:S01]  /*6cb0*/  FMUL.FTZ R124, R192, UR58 ;  /* 0x0000003ac07c7c20 */ /* 0x000fe20008410000 */
[----:B------:R-:W-:Y:S01]  /*6cc0*/  FMUL.FTZ R120, R46, R150 ;  /* 0x000000962e787220 */ /* 0x000fe20000410000 */
[C---:B------:R-:W-:Y:S01]  /*6cd0*/  FFMA.FTZ R118, R125.reuse, R186, R115 ;  /* 0x000000ba7d767223 */ /* 0x040fe20000010073 */
[----:B------:R-:W-:Y:S01]  /*6ce0*/  FFMA.FTZ R116, R125, R172, -R114 ;  /* 0x000000ac7d747223 */ /* 0x000fe20000010872 */
[----:B------:R-:W-:Y:S01]  /*6cf0*/  FFMA.FTZ R67, R141, UR59, -R124 ;  /* 0x0000003b8d437c23 */ /* 0x000fe2000801087c */
        /* <DEDUP_REMOVED lines=11> */
[C---:B------:R-:W-:Y:S01]  /*6db0*/  FMUL.FTZ R64, R160.reuse, R124 ;  /* 0x0000007ca0407220 */ /* 0x040fe20000410000 */
[-C--:B------:R-:W-:Y:S01]  /*6dc0*/  FMUL.FTZ R121, R160, R192.reuse ;  /* 0x000000c0a0797220 */ /* 0x080fe20000410000 */
[----:B------:R-:W-:Y:S01]  /*6dd0*/  FADD.FTZ R174, R174, R65 ;  /* 0x00000041aeae7221 */ /* 0x000fe20000010000 */
[----:B------:R-:W-:Y:S01]  /*6de0*/  FADD.FTZ R188, -R188, R127 ;  /* 0x0000007fbcbc7221 */ /* 0x000fe20000010100 */
[-C--:B------:R-:W-:Y:S01]  /*6df0*/  FFMA.FTZ R117, R119, R192.reuse, R64 ;  /* 0x000000c077757223 */ /* 0x080fe20000010040 */
[C---:B------:R-:W-:Y:S01]  /*6e00*/  FMUL.FTZ R64, R159.reuse, R192 ;  /* 0x000000c09f407220 */ /* 0x040fe20000410000 */
[C---:B------:R-:W-:Y:S01]  /*6e10*/  FMUL.FTZ R67, R128.reuse, -R174 ;  /* 0x800000ae80437220 */ /* 0x040fe20000410000 */
[----:B------:R-:W-:Y:S01]  /*6e20*/  FMUL.FTZ R66, R128, -R188 ;  /* 0x800000bc80427220 */ /* 0x000fe20000410000 */
[C---:B------:R-:W-:Y:S01]  /*6e30*/  FMUL.FTZ R65, R159.reuse, R124 ;  /* 0x0000007c9f417220 */ /* 0x040fe20000410000 */
[----:B------:R-:W-:Y:S01]  /*6e40*/  FFMA.FTZ R159, R159, R114, R122 ;  /* 0x000000729f9f7223 */ /* 0x000fe2000001007a */
[C---:B------:R-:W-:Y:S01]  /*6e50*/  FFMA.FTZ R122, R129.reuse, R188, R67 ;  /* 0x000000bc817a7223 */ /* 0x040fe20000010043 */
[----:B------:R-:W-:Y:S01]  /*6e60*/  FFMA.FTZ R66, R129, R174, -R66 ;  /* 0x000000ae81427223 */ /* 0x000fe20000010842 */
[----:B------:R-:W-:Y:S01]  /*6e70*/  FMUL.FTZ R67, R163, UR58 ;  /* 0x0000003aa3437c20 */ /* 0x000fe20008410000 */
[----:B------:R-:W-:Y:S01]  /*6e80*/  FFMA.FTZ R166, R158, -R120, R203 ;  /* 0x800000789ea67223 */ /* 0x000fe200000100cb */
[----:B------:R-:W-:Y:S01]  /*6e90*/  FADD.FTZ R189, -R189, R122 ;  /* 0x0000007abdbd7221 */ /* 0x000fe20000010100 */
[----:B------:R-:W-:Y:S01]  /*6ea0*/  FADD.FTZ R175, R175, R66 ;  /* 0x00000042afaf7221 */ /* 0x000fe20000010000 */
[C---:B------:R-:W-:Y:S01]  /*6eb0*/  FMUL.FTZ R66, R140.reuse, UR58 ;  /* 0x0000003a8c427c20 */ /* 0x040fe20008410000 */
[----:B------:R-:W-:Y:S01]  /*6ec0*/  FFMA.FTZ R118, R119, R124, -R121 ;  /* 0x0000007c77767223 */ /* 0x000fe20000010879 */
[----:B------:R-:W-:Y:S01]  /*6ed0*/  FFMA.FTZ R120, R155, -R120, R202 ;  /* 0x800000789b787223 */ /* 0x000fe200000100ca */
[----:B------:R-:W-:Y:S01]  /*6ee0*/  FFMA.FTZ R121, R140, UR59, -R67 ;  /* 0x0000003b8c797c23 */ /* 0x000fe20008010843 */
[----:B------:R-:W-:Y:S01]  /*6ef0*/  FFMA.FTZ R125, R163, UR59, R66 ;  /* 0x0000003ba37d7c23 */ /* 0x000fe20008010042 */
[C---:B------:R-:W-:Y:S01]  /*6f00*/  FMUL.FTZ R66, R130.reuse, -R175 ;  /* 0x800000af82427220 */ /* 0x040fe20000410000 */
[-C--:B------:R-:W-:Y:S01]  /*6f10*/  FMUL.FTZ R130, R130, -R189.reuse ;  /* 0x800000bd82827220 */ /* 0x080fe20000410000 */
[-C--:B------:R-:W-:Y:S01]  /*6f20*/  FMUL.FTZ R115, R155, R140.reuse ;  /* 0x0000008c9b737220 */ /* 0x080fe20000410000 */
[----:B------:R-:W-:Y:S01]  /*6f30*/  FMUL.FTZ R67, R46, R140 ;  /* 0x0000008c2e437220 */ /* 0x000fe20000410000 */
[C---:B------:R-:W-:Y:S01]  /*6f40*/  FFMA.FTZ R119, R131.reuse, R189, R66 ;  /* 0x000000bd83777223 */ /* 0x040fe20000010042 */
[----:B------:R-:W-:Y:S01]  /*6f50*/  FMUL.FTZ R66, R120, R121 ;  /* 0x0000007978427220 */ /* 0x000fe20000410000 */
[----:B------:R-:W-:Y:S01]  /*6f60*/  FFMA.FTZ R131, R131, R175, -R130 ;  /* 0x000000af83837223 */ /* 0x000fe20000010882 */
[----:B------:R-:W-:Y:S01]  /*6f70*/  FMUL.FTZ R162, R47, R108 ;  /* 0x0000006c2fa27220 */ /* 0x000fe20000410000 */
[----:B------:R-:W-:Y:S01]  /*6f80*/  FADD.FTZ R190, -R190, R119 ;  /* 0x00000077bebe7221 */ /* 0x000fe20000010100 */
[----:B------:R-:W-:Y:S01]  /*6f90*/  FFMA.FTZ R119, R166, R125, R66 ;  /* 0x0000007da6777223 */ /* 0x000fe20000010042 */
[----:B------:R-:W-:Y:S01]  /*6fa0*/  FADD.FTZ R176, R176, R131 ;  /* 0x00000083b0b07221 */ /* 0x000fe20000010000 */
[----:B------:R-:W-:Y:S01]  /*6fb0*/  SHF.L.U32 R122, R91, 0x5, RZ ;  /* 0x000000055b7a7819 */ /* 0x000fe200000006ff */
[C---:B------:R-:W-:Y:S01]  /*6fc0*/  FMUL.FTZ R125, R133.reuse, -R190 ;  /* 0x800000be857d7220 */ /* 0x040fe20000410000 */
[-C--:B------:R-:W-:Y:S01]  /*6fd0*/  FFMA.FTZ R115, R158, R163.reuse, R115 ;  /* 0x000000a39e737223 */ /* 0x080fe20000010073 */
[----:B------:R-:W-:Y:S01]  /*6fe0*/  FMUL.FTZ R163, R46, R163 ;  /* 0x000000a32ea37220 */ /* 0x000fe20000410000 */
[----:B------:R-:W-:Y:S01]  /*6ff0*/  FMUL.FTZ R127, R120, R67 ;  /* 0x00000043787f7220 */ /* 0x000fe20000410000 */
[-C--:B------:R-:W-:Y:S01]  /*7000*/  FFMA.FTZ R66, R132, R176.reuse, -R125 ;  /* 0x000000b084427223 */ /* 0x080fe2000001087d */
[----:B------:R-:W-:Y:S01]  /*7010*/  FMUL.FTZ R133, R133, -R176 ;  /* 0x800000b085857220 */ /* 0x000fe20000410000 */
[-C--:B------:R-:W-:Y:S01]  /*7020*/  FFMA.FTZ R123, R154, -R162.reuse, R224 ;  /* 0x800000a29a7b7223 */ /* 0x080fe200000100e0 */
[----:B------:R-:W-:Y:S01]  /*7030*/  IADD3 R125, R122, 0x1, RZ ;  /* 0x000000017a7d7810 */ /* 0x000fe20007ffe0ff */
[C---:B------:R-:W-:Y:S01]  /*7040*/  FFMA.FTZ R162, R153.reuse, -R162, R225 ;  /* 0x800000a299a27223 */ /* 0x040fe200000100e1 */
[----:B------:R-:W-:Y:S01]  /*7050*/  FFMA.FTZ R121, R166, R163, R127 ;  /* 0x000000a3a6797223 */ /* 0x000fe2000001007f */
[----:B------:R-:W-:Y:S01]  /*7060*/  FMUL.FTZ R153, R153, R78 ;  /* 0x0000004e99997220 */ /* 0x000fe20000410000 */
[----:B------:R-:W-:Y:S01]  /*7070*/  FADD.FTZ R177, R177, R66 ;  /* 0x00000042b1b17221 */ /* 0x000fe20000010000 */
[----:B------:R-:W-:Y:S01]  /*7080*/  FFMA.FTZ R132, R132, R190, R133 ;  /* 0x000000be84847223 */ /* 0x000fe20000010085 */
[----:B------:R-:W-:Y:S01]  /*7090*/  IADD3 R127, R122, 0x2, RZ ;  /* 0x000000027a7f7810 */ /* 0x000fe20007ffe0ff */
[----:B------:R-:W-:Y:S01]  /*70a0*/  FMUL.FTZ R66, R78, UR58 ;  /* 0x0000003a4e427c20 */ /* 0x000fe20008410000 */
[----:B------:R-:W-:Y:S01]  /*70b0*/  IADD3 R129, R122, 0x3, RZ ;  /* 0x000000037a817810 */ /* 0x000fe20007ffe0ff */
[-C--:B------:R-:W-:Y:S01]  /*70c0*/  FFMA.FTZ R154, R154, R165.reuse, R153 ;  /* 0x000000a59a9a7223 */ /* 0x080fe20000010099 */
[-C--:B------:R-:W-:Y:S01]  /*70d0*/  LEA.HI.SX32 R133, R125, R122.reuse, 0x1b ;  /* 0x0000007a7d857211 */ /* 0x080fe200078fdaff */
[----:B------:R-:W-:Y:S01]  /*70e0*/  FMUL.FTZ R125, R165, UR58 ;  /* 0x0000003aa57d7c20 */ /* 0x000fe20008410000 */
[-C--:B------:R-:W-:Y:S01]  /*70f0*/  LEA.HI.SX32 R141, R127, R122.reuse, 0x1b ;  /* 0x0000007a7f8d7211 */ /* 0x080fe200078fdaff */
[----:B------:R-:W-:Y:S01]  /*7100*/  FFMA.FTZ R128, R165, UR59, R66 ;  /* 0x0000003ba5807c23 */ /* 0x000fe20008010042 */
[----:B------:R-:W-:Y:S01]  /*7110*/  LEA.HI.SX32 R153, R129, R122, 0x1b ;  /* 0x0000007a81997211 */ /* 0x000fe200078fdaff */
[C---:B------:R-:W-:Y:S01]  /*7120*/  FMUL.FTZ R129, R47.reuse, R78 ;  /* 0x0000004e2f817220 */ /* 0x040fe20000410000 */
[----:B------:R-:W-:Y:S01]  /*7130*/  LEA.HI.SX32 R127, R122, R122, 0x1b ;  /* 0x0000007a7a7f7211 */ /* 0x000fe200078fdaff */
[----:B------:R-:W-:Y:S01]  /*7140*/  FMUL.FTZ R165, R47, R165 ;  /* 0x000000a52fa57220 */ /* 0x000fe20000410000 */
[----:B------:R-:W-:Y:S01]  /*7150*/  FFMA.FTZ R125, R78, UR59, -R125 ;  /* 0x0000003b4e7d7c23 */ /* 0x000fe2000801087d */
[----:B------:R-:W-:Y:S01]  /*7160*/  FADD.FTZ R191, -R191, R132 ;  /* 0x00000084bfbf7221 */ /* 0x000fe20000010100 */
[----:B------:R-:W-:Y:S01]  /*7170*/  LEA R66, R127, R90, 0x2 ;  /* 0x0000005a7f427211 */ /* 0x000fe200078e10ff */
[C---:B------:R-:W-:Y:S01]  /*7180*/  FMUL.FTZ R124, R162.reuse, R129 ;  /* 0x00000081a27c7220 */ /* 0x040fe20000410000 */
[C---:B------:R-:W-:Y:S01]  /*7190*/  FMUL.FTZ R126, R162.reuse, R165 ;  /* 0x000000a5a27e7220 */ /* 0x040fe20000410000 */
[----:B------:R-:W-:Y:S01]  /*71a0*/  FMUL.FTZ R127, R162, R125 ;  /* 0x0000007da27f7220 */ /* 0x000fe20000410000 */
[C---:B------:R-:W-:Y:S01]  /*71b0*/  FMUL.FTZ R78, R53.reuse, R177 ;  /* 0x000000b1354e7220 */ /* 0x040fe20000410000 */
[----:B------:R-:W-:Y:S01]  /*71c0*/  FMUL.FTZ R122, R53, R191 ;  /* 0x000000bf357a7220 */ /* 0x000fe20000410000 */
[C---:B------:R-:W-:Y:S01]  /*71d0*/  FFMA.FTZ R124, R123.reuse, R165, R124 ;  /* 0x000000a57b7c7223 */ /* 0x040fe2000001007c */
[----:B------:R-:W-:Y:S01]  /*71e0*/  FFMA.FTZ R126, R123, R129, -R126 ;  /* 0x000000817b7e7223 */ /* 0x000fe2000001087e */
[----:B------:R-:W-:Y:S01]  /*71f0*/  FMUL.FTZ R131, R45, R190 ;  /* 0x000000be2d837220 */ /* 0x000fe20000410000 */
[----:B------:R-:W-:Y:S01]  /*7200*/  FFMA.FTZ R123, R123, R128, R127 ;  /* 0x000000807b7b7223 */ /* 0x000fe2000001007f */
[----:B------:R-:W-:Y:S01]  /*7210*/  FMUL.FTZ R125, R68, R78 ;  /* 0x0000004e447d7220 */ /* 0x000fe20000410000 */
[----:B------:R-:W-:Y:S01]  /*7220*/  FMUL.FTZ R128, R69, R122 ;  /* 0x0000007a45807220 */ /* 0x000fe20000410000 */
[----:B------:R-:W-:Y:S01]  /*7230*/  FMUL.FTZ R127, R45, R176 ;  /* 0x000000b02d7f7220 */ /* 0x000fe20000410000 */
[C---:B------:R-:W-:Y:S01]  /*7240*/  FMUL.FTZ R130, R198.reuse, R131 ;  /* 0x00000083c6827220 */ /* 0x040fe20000410000 */
[----:B------:R-:W-:Y:S01]  /*7250*/  LEA R133, R133, R90, 0x2 ;  /* 0x0000005a85857211 */ /* 0x000fe200078e10ff */
[-C--:B------:R-:W-:Y:S01]  /*7260*/  FFMA.FTZ R128, R201, R78.reuse, R128 ;  /* 0x0000004ec9807223 */ /* 0x080fe20000010080 */
[-C--:B------:R-:W-:Y:S01]  /*7270*/  FMUL.FTZ R132, R198, R127.reuse ;  /* 0x0000007fc6847220 */ /* 0x080fe20000410000 */
[----:B------:R0:W-:Y:S01]  /*7280*/  STS [R66+0x2100], R125 ;  /* 0x0021007d42007388 */ /* 0x0001e20000000800 */
[----:B------:R-:W-:Y:S01]  /*7290*/  FMUL.FTZ R78, R69, R78 ;  /* 0x0000004e454e7220 */ /* 0x000fe20000410000 */
[----:B------:R-:W-:Y:S01]  /*72a0*/  FADD.FTZ R128, RZ, R128 ;  /* 0x00000080ff807221 */ /* 0x000fe20000010000 */
[----:B------:R-:W-:Y:S01]  /*72b0*/  LEA R141, R141, R90, 0x2 ;  /* 0x0000005a8d8d7211 */ /* 0x000fe200078e10ff */
[----:B------:R-:W-:Y:S01]  /*72c0*/  FMUL.FTZ R156, R156, R178 ;  /* 0x000000b29c9c7220 */ /* 0x000fe20000410000 */
[-C--:B------:R-:W-:Y:S01]  /*72d0*/  FFMA.FTZ R78, R201, R122.reuse, -R78 ;  /* 0x0000007ac94e7223 */ /* 0x080fe2000001084e */
[----:B------:R-:W-:Y:S01]  /*72e0*/  FMUL.FTZ R122, R68, R122 ;  /* 0x0000007a447a7220 */ /* 0x000fe20000410000 */
[----:B------:R-:W-:Y:S01]  /*72f0*/  FMUL.FTZ R158, R44, R188 ;  /* 0x000000bc2c9e7220 */ /* 0x000fe20000410000 */
[----:B------:R-:W-:Y:S01]  /*7300*/  FFMA.FTZ R157, R157, R164, R156 ;  /* 0x000000a49d9d7223 */ /* 0x000fe2000001009c */
[----:B------:R-:W-:Y:S01]  /*7310*/  FADD.FTZ R78, RZ, R78 ;  /* 0x0000004eff4e7221 */ /* 0x000fe20000010000 */
[CC--:B0-----:R-:W-:Y:S01]  /*7320*/  FFMA.FTZ R125, R199.reuse, R127.reuse, R130 ;  /* 0x0000007fc77d7223 */ /* 0x0c1fe20000010082 */
[----:B------:R-:W-:Y:S01]  /*7330*/  FMUL.FTZ R130, R70, R127 ;  /* 0x0000007f46827220 */ /* 0x000fe20000410000 */
[----:B------:R-:W-:Y:S01]  /*7340*/  FFMA.FTZ R127, R199, R131, -R132 ;  /* 0x00000083c77f7223 */ /* 0x000fe20000010884 */
[----:B------:R-:W-:Y:S01]  /*7350*/  FMUL.FTZ R132, R52, R189 ;  /* 0x000000bd34847220 */ /* 0x000fe20000410000 */
[----:B------:R-:W-:Y:S01]  /*7360*/  FADD.FTZ R125, R128, R125 ;  /* 0x0000007d807d7221 */ /* 0x000fe20000010000 */
[----:B------:R-:W-:Y:S01]  /*7370*/  FMUL.FTZ R128, R52, R175 ;  /* 0x000000af34807220 */ /* 0x000fe20000410000 */
[----:B------:R0:W-:Y:S01]  /*7380*/  STS [R133+0x2104], R122 ;  /* 0x0021047a85007388 */ /* 0x0001e20000000800 */
[----:B------:R-:W-:Y:S01]  /*7390*/  FMUL.FTZ R140, R196, R132 ;  /* 0x00000084c48c7220 */ /* 0x000fe20000410000 */
[----:B------:R-:W-:Y:S01]  /*73a0*/  FMUL.FTZ R156, R44, R174 ;  /* 0x000000ae2c9c7220 */ /* 0x000fe20000410000 */
[----:B------:R-:W-:Y:S01]  /*73b0*/  FADD.FTZ R78, R78, R127 ;  /* 0x0000007f4e4e7221 */ /* 0x000fe20000010000 */
[----:B------:R1:W-:Y:S01]  /*73c0*/  STS [R141+0x2108], R130 ;  /* 0x002108828d007388 */ /* 0x0003e20000000800 */
[----:B------:R-:W-:Y:S01]  /*73d0*/  FFMA.FTZ R140, R197, R128, R140 ;  /* 0x00000080c58c7223 */ /* 0x000fe2000001008c */
[----:B------:R-:W-:Y:S01]  /*73e0*/  LEA R160, R153, R90, 0x2 ;  /* 0x0000005a99a07211 */ /* 0x000fe200078e10ff */
[----:B------:R-:W-:Y:S01]  /*73f0*/  FMUL.FTZ R131, R70, R131 ;  /* 0x0000008346837220 */ /* 0x000fe20000410000 */
[----:B------:R-:W-:Y:S01]  /*7400*/  SHF.L.U32 R81, R85, 0x10, RZ ;  /* 0x0000001055517819 */ /* 0x000fe200000006ff */
[----:B------:R-:W-:Y:S01]  /*7410*/  FADD.FTZ R140, R125, R140 ;  /* 0x0000008c7d8c7221 */ /* 0x000fe20000010000 */
[----:B0-----:R-:W-:Y:S01]  /*7420*/  FMUL.FTZ R122, R196, R128 ;  /* 0x00000080c47a7220 */ /* 0x001fe20000410000 */
[----:B------:R-:W-:Y:S01]  /*7430*/  FMUL.FTZ R133, R74, R156 ;  /* 0x0000009c4a857220 */ /* 0x000fe20000410000 */
[-C--:B------:R-:W-:Y:S01]  /*7440*/  FFMA.FTZ R222, R152, -R110.reuse, R222 ;  /* 0x8000006e98de7223 */ /* 0x080fe200000100de */
[----:B------:R-:W-:Y:S01]  /*7450*/  FFMA.FTZ R110, R151, -R110, R223 ;  /* 0x8000006e976e7223 */ /* 0x000fe200000100df */
[----:B-1----:R-:W-:Y:S01]  /*7460*/  FMUL.FTZ R130, R74, R158 ;  /* 0x0000009e4a827220 */ /* 0x002fe20000410000 */
[----:B------:R-:W-:Y:S01]  /*7470*/  FFMA.FTZ R125, R197, R132, -R122 ;  /* 0x00000084c57d7223 */ /* 0x000fe2000001087a */
[C---:B------:R-:W-:Y:S01]  /*7480*/  FFMA.FTZ R133, R195.reuse, R158, -R133 ;  /* 0x0000009ec3857223 */ /* 0x040fe20000010885 */
[----:B------:R0:W-:Y:S01]  /*7490*/  STS [R160+0x210c], R131 ;  /* 0x00210c83a0007388 */ /* 0x0001e20000000800 */
[----:B------:R-:W-:Y:S01]  /*74a0*/  FFMA.FTZ R127, R195, R156, R130 ;  /* 0x0000009cc37f7223 */ /* 0x000fe20000010082 */
[----:B------:R-:W-:Y:S01]  /*74b0*/  FMUL.FTZ R130, R51, R187 ;  /* 0x000000bb33827220 */ /* 0x000fe20000410000 */
[----:B------:R-:W-:Y:S01]  /*74c0*/  FADD.FTZ R122, R78, R125 ;  /* 0x0000007d4e7a7221 */ /* 0x000fe20000010000 */
[C---:B------:R-:W-:Y:S01]  /*74d0*/  FMUL.FTZ R125, R71.reuse, R128 ;  /* 0x00000080477d7220 */ /* 0x040fe20000410000 */
[----:B------:R-:W-:Y:S01]  /*74e0*/  FADD.FTZ R78, R140, R127 ;  /* 0x0000007f8c4e7221 */ /* 0x000fe20000010000 */
[----:B------:R-:W-:Y:S01]  /*74f0*/  FMUL.FTZ R127, R71, R132 ;  /* 0x00000084477f7220 */ /* 0x000fe20000410000 */
[----:B------:R-:W-:Y:S01]  /*7500*/  FMUL.FTZ R128, R51, R116 ;  /* 0x0000007433807220 */ /* 0x000fe20000410000 */
[----:B------:R-:W-:Y:S01]  /*7510*/  FMUL.FTZ R132, R75, R130 ;  /* 0x000000824b847220 */ /* 0x000fe20000410000 */
[----:B------:R-:W-:Y:S01]  /*7520*/  FMUL.FTZ R151, R151, R180 ;  /* 0x000000b497977220 */ /* 0x000fe20000410000 */
[----:B------:R-:W-:Y:S01]  /*7530*/  FADD.FTZ R122, R122, R133 ;  /* 0x000000857a7a7221 */ /* 0x000fe20000010000 */
[-C--:B------:R-:W-:Y:S01]  /*7540*/  FMUL.FTZ R133, R75, R128.reuse ;  /* 0x000000804b857220 */ /* 0x080fe20000410000 */
[-C--:B0-----:R-:W-:Y:S01]  /*7550*/  FFMA.FTZ R131, R211, R128.reuse, R132 ;  /* 0x00000080d3837223 */ /* 0x081fe20000010084 */
[----:B------:R-:W-:Y:S01]  /*7560*/  FMUL.FTZ R153, R72, R128 ;  /* 0x0000008048997220 */ /* 0x000fe20000410000 */
[C---:B------:R-:W-:Y:S01]  /*7570*/  FMUL.FTZ R132, R43.reuse, R186 ;  /* 0x000000ba2b847220 */ /* 0x040fe20000410000 */
[----:B------:R-:W-:Y:S01]  /*7580*/  SHF.L.U32 R82, R56, 0x10, RZ ;  /* 0x0000001038527819 */ /* 0x000fe200000006ff */
[----:B------:R-:W-:Y:S01]  /*7590*/  FMUL.FTZ R140, R43, R172 ;  /* 0x000000ac2b8c7220 */ /* 0x000fe20000410000 */
[----:B------:R-:W-:Y:S01]  /*75a0*/  FMUL.FTZ R100, R42, R81 ;  /* 0x000000512a647220 */ /* 0x000fe20000410000 */
[----:B------:R0:W-:Y:S01]  /*75b0*/  STS [R66+0x2110], R125 ;  /* 0x0021107d42007388 */ /* 0x0001e20000000800 */
[----:B------:R-:W-:Y:S01]  /*75c0*/  FMUL.FTZ R183, R41, R182 ;  /* 0x000000b629b77220 */ /* 0x000fe20000410000 */
[----:B------:R-:W-:Y:S01]  /*75d0*/  FFMA.FTZ R152, R152, R83, R151 ;  /* 0x0000005398987223 */ /* 0x000fe20000010097 */
[C---:B------:R-:W-:Y:S01]  /*75e0*/  FMUL.FTZ R141, R73.reuse, R156 ;  /* 0x0000009c498d7220 */ /* 0x040fe20000410000 */
[----:B------:R-:W-:Y:S01]  /*75f0*/  FMUL.FTZ R151, R73, R158 ;  /* 0x0000009e49977220 */ /* 0x000fe20000410000 */
[----:B------:R-:W-:Y:S01]  /*7600*/  FFMA.FTZ R133, R211, R130, -R133 ;  /* 0x00000082d3857223 */ /* 0x000fe20000010885 */
[----:B------:R-:W-:Y:S01]  /*7610*/  FMUL.FTZ R128, R79, R132 ;  /* 0x000000844f807220 */ /* 0x000fe20000410000 */
[----:B------:R1:W-:Y:S01]  /*7620*/  STS [R66+0x2120], R153 ;  /* 0x0021209942007388 */ /* 0x0003e20000000800 */
[----:B------:R-:W-:Y:S01]  /*7630*/  FMUL.FTZ R158, R50, R185 ;  /* 0x000000b9329e7220 */ /* 0x000fe20000410000 */
[----:B------:R-:W-:Y:S01]  /*7640*/  FFMA.FTZ R204, R143, -R100, R204 ;  /* 0x800000648fcc7223 */ /* 0x000fe200000100cc */
[----:B0-----:R-:W-:Y:S01]  /*7650*/  FMUL.FTZ R125, R72, R130 ;  /* 0x00000082487d7220 */ /* 0x001fe20000410000 */
[----:B------:R-:W-:Y:S01]  /*7660*/  FMUL.FTZ R130, R79, R140 ;  /* 0x0000008c4f827220 */ /* 0x000fe20000410000 */
[----:B------:R-:W-:Y:S01]  /*7670*/  FMUL.FTZ R101, R49, R82 ;  /* 0x0000005231657220 */ /* 0x000fe20000410000 */
[----:B------:R-:W-:Y:S01]  /*7680*/  FMUL.FTZ R156, R50, R171 ;  /* 0x000000ab329c7220 */ /* 0x000fe20000410000 */
[----:B------:R-:W-:Y:S01]  /*7690*/  FMUL.FTZ R179, R41, R168 ;  /* 0x000000a829b37220 */ /* 0x000fe20000410000 */
[----:B------:R-:W-:Y:S01]  /*76a0*/  FFMA.FTZ R100, R138, -R100, R205 ;  /* 0x800000648a647223 */ /* 0x000fe200000100cd */
[----:B------:R0:W-:Y:S01]  /*76b0*/  STS [R66+0x2114], R127 ;  /* 0x0021147f42007388 */ /* 0x0001e20000000800 */
[----:B-1----:R-:W-:Y:S01]  /*76c0*/  FMUL.FTZ R153, R105, R183 ;  /* 0x000000b769997220 */ /* 0x002fe20000410000 */
[----:B------:R-:W-:Y:S01]  /*76d0*/  FMUL.FTZ R161, R42, R107 ;  /* 0x0000006b2aa17220 */ /* 0x000fe20000410000 */
[C---:B------:R-:W-:Y:S01]  /*76e0*/  FFMA.FTZ R128, R209.reuse, R140, R128 ;  /* 0x0000008cd1807223 */ /* 0x040fe20000010080 */
[----:B------:R1:W-:Y:S01]  /*76f0*/  STS [R66+0x2124], R125 ;  /* 0x0021247d42007388 */ /* 0x0003e20000000800 */
[----:B------:R-:W-:Y:S01]  /*7700*/  FFMA.FTZ R130, R209, R132, -R130 ;  /* 0x00000084d1827223 */ /* 0x000fe20000010882 */
[----:B------:R-:W-:Y:S01]  /*7710*/  FADD.FTZ R131, R78, R131 ;  /* 0x000000834e837221 */ /* 0x000fe20000010000 */
[-C--:B------:R-:W-:Y:S01]  /*7720*/  FFMA.FTZ R215, R146, -R101.reuse, R215 ;  /* 0x8000006592d77223 */ /* 0x080fe200000100d7 */
[----:B------:R2:W-:Y:S01]  /*7730*/  STS [R66+0x2118], R141 ;  /* 0x0021188d42007388 */ /* 0x0005e20000000800 */
[----:B------:R-:W-:Y:S01]  /*7740*/  FFMA.FTZ R101, R145, -R101, R214 ;  /* 0x8000006591657223 */ /* 0x000fe200000100d6 */
[----:B0-----:R-:W-:Y:S01]  /*7750*/  FMUL.FTZ R127, R76, R140 ;  /* 0x0000008c4c7f7220 */ /* 0x001fe20000410000 */
[----:B------:R-:W-:Y:S01]  /*7760*/  FMUL.FTZ R140, R80, R158 ;  /* 0x0000009e508c7220 */ /* 0x000fe20000410000 */
[----:B------:R-:W-:Y:S01]  /*7770*/  FMUL.FTZ R155, R42, R170 ;  /* 0x000000aa2a9b7220 */ /* 0x000fe20000410000 */
[----:B------:R-:W-:Y:S01]  /*7780*/  FMUL.FTZ R160, R49, R104 ;  /* 0x0000006831a07220 */ /* 0x000fe20000410000 */
[----:B-1----:R-:W-:Y:S01]  /*7790*/  FMUL.FTZ R125, R76, R132 ;  /* 0x000000844c7d7220 */ /* 0x002fe20000410000 */
[----:B------:R-:W-:Y:S01]  /*77a0*/  FFMA.FTZ R132, R216, R179, R153 ;  /* 0x000000b3d8847223 */ /* 0x000fe20000010099 */
[----:B------:R-:W-:Y:S01]  /*77b0*/  FMUL.FTZ R153, R100, R161 ;  /* 0x000000a164997220 */ /* 0x000fe20000410000 */
[----:B------:R0:W-:Y:S01]  /*77c0*/  STS [R66+0x211c], R151 ;  /* 0x00211c9742007388 */ /* 0x0001e20000000800 */
[-C--:B--2---:R-:W-:Y:S01]  /*77d0*/  FMUL.FTZ R141, R80, R156.reuse ;  /* 0x0000009c508d7220 */ /* 0x084fe20000410000 */
[----:B------:R-:W-:Y:S01]  /*77e0*/  FFMA.FTZ R140, R207, R156, R140 ;  /* 0x0000009ccf8c7223 */ /* 0x000fe2000001008c */
[----:B------:R-:W-:Y:S01]  /*77f0*/  FADD.FTZ R131, R131, R128 ;  /* 0x0000008083837221 */ /* 0x000fe20000010000 */
[----:B------:R1:W-:Y:S01]  /*7800*/  STS [R66+0x2128], R127 ;  /* 0x0021287f42007388 */ /* 0x0003e20000000800 */
[-C--:B------:R-:W-:Y:S01]  /*7810*/  FFMA.FTZ R141, R207, R158.reuse, -R141 ;  /* 0x0000009ecf8d7223 */ /* 0x080fe2000001088d */
[-C--:B------:R-:W-:Y:S01]  /*7820*/  FMUL.FTZ R173, R81, R155.reuse ;  /* 0x0000009b51ad7220 */ /* 0x080fe20000410000 */
[----:B------:R-:W-:Y:S01]  /*7830*/  FFMA.FTZ R153, R204, R155, R153 ;  /* 0x0000009bcc997223 */ /* 0x000fe20000010099 */
[----:B------:R-:W-:Y:S01]  /*7840*/  FMUL.FTZ R120, R120, R163 ;  /* 0x000000a378787220 */ /* 0x000fe20000410000 */
[----:B------:R-:W-:Y:S01]  /*7850*/  FMUL.FTZ R155, R100, R155 ;  /* 0x0000009b649b7220 */ /* 0x000fe20000410000 */
[----:B0-----:R-:W-:Y:S01]  /*7860*/  FMUL.FTZ R151, R77, R158 ;  /* 0x0000009e4d977220 */ /* 0x001fe20000410000 */
[----:B------:R-:W-:Y:S01]  /*7870*/  FMUL.FTZ R158, R101, R160 ;  /* 0x000000a0659e7220 */ /* 0x000fe20000410000 */
[----:B------:R-:W-:Y:S01]  /*7880*/  FMUL.FTZ R203, R105, R179 ;  /* 0x000000b369cb7220 */ /* 0x000fe20000410000 */
[----:B------:R-:W-:Y:S01]  /*7890*/  FADD.FTZ R140, R131, R140 ;  /* 0x0000008c838c7221 */ /* 0x000fe20000010000 */
[----:B-1----:R-:W-:Y:S01]  /*78a0*/  FMUL.FTZ R127, R77, R156 ;  /* 0x0000009c4d7f7220 */ /* 0x002fe20000410000 */
[----:B------:R-:W-:Y:S01]  /*78b0*/  FMUL.FTZ R156, R49, R169 ;  /* 0x000000a9319c7220 */ /* 0x000fe20000410000 */
[----:B------:R0:W-:Y:S01]  /*78c0*/  STS [R66+0x2134], R151 ;  /* 0x0021349742007388 */ /* 0x0001e20000000800 */
[----:B------:R-:W-:Y:S01]  /*78d0*/  FFMA.FTZ R120, R166, R67, -R120 ;  /* 0x00000043a6787223 */ /* 0x000fe20000010878 */
[----:B------:R-:W-:Y:S01]  /*78e0*/  FMUL.FTZ R166, R48, R181 ;  /* 0x000000b530a67220 */ /* 0x000fe20000410000 */
[----:B------:R-:W-:Y:S01]  /*78f0*/  FMUL.FTZ R162, R101, R156 ;  /* 0x0000009c65a27220 */ /* 0x000fe20000410000 */
[----:B------:R1:W-:Y:S01]  /*7900*/  STS [R66+0x2130], R127 ;  /* 0x0021307f42007388 */ /* 0x0003e20000000800 */
[----:B------:R-:W-:Y:S01]  /*7910*/  FADD.FTZ R140, R140, R153 ;  /* 0x000000998c8c7221 */ /* 0x000fe20000010000 */
[----:B------:R-:W-:Y:S01]  /*7920*/  FMUL.FTZ R184, R180, UR58 ;  /* 0x0000003ab4b87c20 */ /* 0x000fe20008410000 */
[----:B------:R-:W-:Y:S01]  /*7930*/  FADD.FTZ R133, R122, R133 ;  /* 0x000000857a857221 */ /* 0x000fe20000010000 */
[----:B------:R2:W-:Y:S01]  /*7940*/  STS [R66+0x2138], R173 ;  /* 0x002138ad42007388 */ /* 0x0005e20000000800 */
[----:B------:R-:W-:Y:S01]  /*7950*/  FFMA.FTZ R208, R11, -R206, R208 ;  /* 0x800000ce0bd07223 */ /* 0x000fe200000100d0 */
[CC--:B0-----:R-:W-:Y:S01]  /*7960*/  FFMA.FTZ R151, R215.reuse, R156.reuse, R158 ;  /* 0x0000009cd7977223 */ /* 0x0c1fe2000001009e */
[----:B------:R-:W-:Y:S01]  /*7970*/  FFMA.FTZ R158, R204, R161, -R155 ;  /* 0x000000a1cc9e7223 */ /* 0x000fe2000001089b */
[-C--:B------:R-:W-:Y:S01]  /*7980*/  FFMA.FTZ R155, R216, R183.reuse, -R203 ;  /* 0x000000b7d89b7223 */ /* 0x080fe200000108cb */
[----:B------:R-:W-:Y:S01]  /*7990*/  FMUL.FTZ R183, R102, R183 ;  /* 0x000000b766b77220 */ /* 0x000fe20000410000 */
[----:B-1----:R-:W-:Y:S01]  /*79a0*/  FMUL.FTZ R127, R82, R156 ;  /* 0x0000009c527f7220 */ /* 0x002fe20000410000 */
[----:B------:R-:W-:Y:S01]  /*79b0*/  FFMA.FTZ R156, R215, R160, -R162 ;  /* 0x000000a0d79c7223 */ /* 0x000fe200000108a2 */
[----:B------:R-:W-:Y:S01]  /*79c0*/  FMUL.FTZ R162, R48, R167 ;  /* 0x000000a730a27220 */ /* 0x000fe20000410000 */
[----:B------:R-:W-:Y:S01]  /*79d0*/  FMUL.FTZ R203, R40, R180 ;  /* 0x000000b428cb7220 */ /* 0x000fe20000410000 */
[----:B--2---:R-:W-:Y:S01]  /*79e0*/  FMUL.FTZ R173, R82, R160 ;  /* 0x000000a052ad7220 */ /* 0x004fe20000410000 */
[----:B------:R-:W-:Y:S01]  /*79f0*/  FMUL.FTZ R160, R106, R166 ;  /* 0x000000a66aa07220 */ /* 0x000fe20000410000 */
[----:B------:R-:W-:Y:S01]  /*7a00*/  FADD.FTZ R151, R140, R151 ;  /* 0x000000978c977221 */ /* 0x000fe20000010000 */
[----:B------:R0:W-:Y:S01]  /*7a10*/  STS [R66+0x212c], R125 ;  /* 0x00212c7d42007388 */ /* 0x0001e20000000800 */
[----:B------:R-:W-:Y:S01]  /*7a20*/  FADD.FTZ R130, R133, R130 ;  /* 0x0000008285827221 */ /* 0x000fe20000010000 */
[----:B------:R-:W-:Y:S01]  /*7a30*/  FFMA.FTZ R160, R221, R162, R160 ;  /* 0x000000a2dda07223 */ /* 0x000fe200000100a0 */
[----:B------:R-:W-:Y:S01]  /*7a40*/  FADD.FTZ R151, R151, R132 ;  /* 0x0000008497977221 */ /* 0x000fe20000010000 */
[----:B------:R1:W-:Y:S01]  /*7a50*/  STS [R66+0x2140], R127 ;  /* 0x0021407f42007388 */ /* 0x0003e20000000800 */
[----:B------:R-:W-:Y:S01]  /*7a60*/  FADD.FTZ R141, R130, R141 ;  /* 0x0000008d828d7221 */ /* 0x000fe20000010000 */
[----:B------:R-:W-:Y:S01]  /*7a70*/  FMUL.FTZ R131, R178, UR58 ;  /* 0x0000003ab2837c20 */ /* 0x000fe20008410000 */
[----:B------:R-:W-:Y:S01]  /*7a80*/  FADD.FTZ R160, R151, R160 ;  /* 0x000000a097a07221 */ /* 0x000fe20000010000 */
[----:B------:R2:W-:Y:S01]  /*7a90*/  STS [R66+0x214c], R183 ;  /* 0x00214cb742007388 */ /* 0x0005e20000000800 */
[----:B------:R-:W-:Y:S01]  /*7aa0*/  FFMA.FTZ R208, R10, -R205, R208 ;  /* 0x800000cd0ad07223 */ /* 0x000fe200000100d0 */
[----:B0-----:R-:W-:Y:S01]  /*7ab0*/  FMUL.FTZ R125, R83, UR58 ;  /* 0x0000003a537d7c20 */ /* 0x001fe20008410000 */
[----:B------:R-:W-:Y:S01]  /*7ac0*/  FADD.FTZ R141, R141, R158 ;  /* 0x0000009e8d8d7221 */ /* 0x000fe20000010000 */
[----:B------:R-:W-:Y:S01]  /*7ad0*/  FMUL.FTZ R161, R81, R161 ;  /* 0x000000a151a17220 */ /* 0x000fe20000410000 */
[C---:B------:R-:W-:Y:S01]  /*7ae0*/  FMUL.FTZ R133, R164.reuse, UR58 ;  /* 0x0000003aa4857c20 */ /* 0x040fe20008410000 */
[----:B-1----:R-:W-:Y:S01]  /*7af0*/  FFMA.FTZ R127, R83, UR59, R184 ;  /* 0x0000003b537f7c23 */ /* 0x002fe200080100b8 */
[----:B------:R-:W-:Y:S01]  /*7b00*/  FFMA.FTZ R78, R164, UR59, R131 ;  /* 0x0000003ba44e7c23 */ /* 0x000fe20008010083 */
[----:B------:R-:W-:Y:S01]  /*7b10*/  FFMA.FTZ R208, R9, -R214, R208 ;  /* 0x800000d609d07223 */ /* 0x000fe200000100d0 */
[----:B------:R-:W-:Y:S01]  /*7b20*/  FMUL.FTZ R164, R39, R164 ;  /* 0x000000a427a47220 */ /* 0x000fe20000410000 */
[----:B--2---:R-:W-:Y:S01]  /*7b30*/  FMUL.FTZ R183, R40, R83 ;  /* 0x0000005328b77220 */ /* 0x004fe20000410000 */
[----:B------:R-:W-:Y:S01]  /*7b40*/  FMUL.FTZ R83, R110, R203 ;  /* 0x000000cb6e537220 */ /* 0x000fe20000410000 */
[----:B------:R-:W-:Y:S01]  /*7b50*/  FADD.FTZ R156, R141, R156 ;  /* 0x0000009c8d9c7221 */ /* 0x000fe20000010000 */
[----:B------:R-:W-:Y:S01]  /*7b60*/  FFMA.FTZ R122, R178, UR59, -R133 ;  /* 0x0000003bb27a7c23 */ /* 0x000fe20008010885 */
[----:B------:R0:W-:Y:S01]  /*7b70*/  STS [R66+0x213c], R161 ;  /* 0x00213ca142007388 */ /* 0x0001e20000000800 */
[----:B------:R-:W-:Y:S01]  /*7b80*/  FFMA.FTZ R83, R222, R183, R83 ;  /* 0x000000b7de537223 */ /* 0x000fe20000010053 */
[----:B------:R-:W-:Y:S01]  /*7b90*/  FMUL.FTZ R178, R39, R178 ;  /* 0x000000b227b27220 */ /* 0x000fe20000410000 */
[----:B------:R-:W-:Y:S01]  /*7ba0*/  FFMA.FTZ R208, R8, -R217, R208 ;  /* 0x800000d908d07223 */ /* 0x000fe200000100d0 */
[C---:B------:R-:W-:Y:S01]  /*7bb0*/  FMUL.FTZ R130, R113.reuse, R164 ;  /* 0x000000a471827220 */ /* 0x040fe20000410000 */
[----:B------:R-:W-:Y:S01]  /*7bc0*/  FADD.FTZ R83, R160, R83 ;  /* 0x00000053a0537221 */ /* 0x000fe20000010000 */
[----:B------:R-:W-:Y:S01]  /*7bd0*/  FADD.FTZ R156, R156, R155 ;  /* 0x0000009b9c9c7221 */ /* 0x000fe20000010000 */
[----:B------:R1:W-:Y:S01]  /*7be0*/  STS [R66+0x217c], R65 ;  /* 0x00217c4142007388 */ /* 0x0003e20000000800 */
[----:B------:R-:W-:Y:S01]  /*7bf0*/  FMUL.FTZ R128, R113, R178 ;  /* 0x000000b271807220 */ /* 0x000fe20000410000 */
[----:B------:R-:W-:Y:S01]  /*7c00*/  FADD.FTZ R83, R83, R124 ;  /* 0x0000007c53537221 */ /* 0x000fe20000010000 */
[----:B------:R-:W-:Y:S01]  /*7c10*/  MOV R124, UR46 ;  /* 0x0000002e007c7c02 */ /* 0x000fe20008000f00 */
[----:B0-----:R-:W-:Y:S01]  /*7c20*/  FMUL.FTZ R161, R106, R162 ;  /* 0x000000a26aa17220 */ /* 0x001fe20000410000 */
[----:B------:R0:W-:Y:S01]  /*7c30*/  STS [R66+0x2144], R173 ;  /* 0x002144ad42007388 */ /* 0x0001e20000000800 */
[----:B------:R-:W-:Y:S01]  /*7c40*/  FMUL.FTZ R122, R113, R122 ;  /* 0x0000007a717a7220 */ /* 0x000fe20000410000 */
[----:B------:R-:W-:Y:S01]  /*7c50*/  LEA R155, R124, -R91, 0x1 ;  /* 0x8000005b7c9b7211 */ /* 0x000fe200078e08ff */
[----:B------:R-:W-:Y:S01]  /*7c60*/  FFMA.FTZ R161, R221, R166, -R161 ;  /* 0x000000a6dda17223 */ /* 0x000fe200000108a1 */
[----:B------:R-:W-:Y:S01]  /*7c70*/  FFMA.FTZ R208, R7, -R220, R208 ;  /* 0x800000dc07d07223 */ /* 0x000fe200000100d0 */
[----:B-1----:R-:W-:Y:S01]  /*7c80*/  FMUL.FTZ R65, R169, UR58 ;  /* 0x0000003aa9417c20 */ /* 0x002fe20008410000 */
[----:B------:R-:W-:Y:S01]  /*7c90*/  FMUL.FTZ R179, R102, R179 ;  /* 0x000000b366b37220 */ /* 0x000fe20000410000 */
[-C--:B------:R-:W-:Y:S01]  /*7ca0*/  FFMA.FTZ R113, R219, R178.reuse, -R130 ;  /* 0x000000b2db717223 */ /* 0x080fe20000010882 */
[----:B------:R-:W-:Y:S01]  /*7cb0*/  FMUL.FTZ R133, R112, R178 ;  /* 0x000000b270857220 */ /* 0x000fe20000410000 */
[----:B------:R-:W-:Y:S01]  /*7cc0*/  FMUL.FTZ R67, R150, R67 ;  /* 0x0000004396437220 */ /* 0x000fe20000410000 */
[----:B0-----:R-:W-:Y:S01]  /*7cd0*/  FMUL.FTZ R173, R103, R162 ;  /* 0x000000a267ad7220 */ /* 0x001fe20000410000 */
[-C--:B------:R-:W-:Y:S01]  /*7ce0*/  FMUL.FTZ R162, R110, R183.reuse ;  /* 0x000000b76ea27220 */ /* 0x080fe20000410000 */
[----:B------:R-:W-:Y:S01]  /*7cf0*/  ISETP.GE.AND P0, PT, R155, 0x1, PT ;  /* 0x000000019b00780c */ /* 0x000fe20003f06270 */
[----:B------:R-:W-:Y:S01]  /*7d00*/  FFMA.FTZ R178, R104, UR59, -R65 ;  /* 0x0000003b68b27c23 */ /* 0x000fe20008010841 */
[----:B------:R-:W-:Y:S01]  /*7d10*/  FMUL.FTZ R205, R109, R183 ;  /* 0x000000b76dcd7220 */ /* 0x000fe20000410000 */
[-C--:B------:R-:W-:Y:S01]  /*7d20*/  FFMA.FTZ R128, R219, R164.reuse, R128 ;  /* 0x000000a4db807223 */ /* 0x080fe20000010080 */
[----:B------:R-:W-:Y:S01]  /*7d30*/  FMUL.FTZ R65, R187, UR58 ;  /* 0x0000003abb417c20 */ /* 0x000fe20008410000 */
[----:B------:R-:W-:Y:S01]  /*7d40*/  FFMA.FTZ R183, R222, R203, -R162 ;  /* 0x000000cbdeb77223 */ /* 0x000fe200000108a2 */
[----:B------:R-:W-:Y:S01]  /*7d50*/  FADD.FTZ R156, R156, R161 ;  /* 0x000000a19c9c7221 */ /* 0x000fe20000010000 */
[----:B------:R-:W-:Y:S01]  /*7d60*/  FFMA.FTZ R208, R6, -R223, R208 ;  /* 0x800000df06d07223 */ /* 0x000fe200000100d0 */
[----:B------:R0:W-:Y:S01]  /*7d70*/  STS [R66+0x2148], R179 ;  /* 0x002148b342007388 */ /* 0x0001e20000000800 */
[----:B------:R-:W-:Y:S01]  /*7d80*/  FMUL.FTZ R131, R112, R164 ;  /* 0x000000a470837220 */ /* 0x000fe20000410000 */
[----:B------:R-:W-:Y:S01]  /*7d90*/  FMUL.FTZ R203, R109, R203 ;  /* 0x000000cb6dcb7220 */ /* 0x000fe20000410000 */
[C---:B------:R-:W-:Y:S01]  /*7da0*/  FMUL.FTZ R165, R108.reuse, R165 ;  /* 0x000000a56ca57220 */ /* 0x040fe20000410000 */
[----:B------:R-:W-:Y:S01]  /*7db0*/  FMUL.FTZ R129, R108, R129 ;  /* 0x000000816c817220 */ /* 0x000fe20000410000 */
[----:B------:R-:W-:Y:S01]  /*7dc0*/  FMUL.FTZ R163, R150, R163 ;  /* 0x000000a396a37220 */ /* 0x000fe20000410000 */
[----:B------:R1:W-:Y:S01]  /*7dd0*/  STS [R66+0x2174], R67 ;  /* 0x0021744342007388 */ /* 0x0003e20000000800 */
[----:B------:R-:W-:Y:S01]  /*7de0*/  FADD.FTZ R184, R83, R128 ;  /* 0x0000008053b87221 */ /* 0x000fe20000010000 */
[----:B------:R-:W-:Y:S01]  /*7df0*/  FFMA.FTZ R140, R116, UR59, R65 ;  /* 0x0000003b748c7c23 */ /* 0x000fe20008010041 */
[----:B------:R-:W-:Y:S01]  /*7e00*/  FADD.FTZ R183, R156, R183 ;  /* 0x000000b79cb77221 */ /* 0x000fe20000010000 */
[----:B0-----:R-:W-:Y:S01]  /*7e10*/  FMUL.FTZ R179, R103, R166 ;  /* 0x000000a667b37220 */ /* 0x001fe20000410000 */
[----:B------:R0:W-:Y:S01]  /*7e20*/  STS [R66+0x2178], R64 ;  /* 0x0021784042007388 */ /* 0x0001e20000000800 */
[----:B------:R-:W-:Y:S01]  /*7e30*/  FMUL.FTZ R124, R167, UR58 ;  /* 0x0000003aa77c7c20 */ /* 0x000fe20008410000 */
[----:B------:R-:W-:Y:S01]  /*7e40*/  FMUL.FTZ R83, R172, UR58 ;  /* 0x0000003aac537c20 */ /* 0x000fe20008410000 */
[----:B------:R-:W-:Y:S01]  /*7e50*/  FMUL.FTZ R65, R188, UR58 ;  /* 0x0000003abc417c20 */ /* 0x000fe20008410000 */
[----:B------:R-:W-:Y:S01]  /*7e60*/  FFMA.FTZ R225, R5, -R225, R208 ;  /* 0x800000e105e17223 */ /* 0x000fe200000100d0 */
[----:B-1----:R-:W-:Y:S01]  /*7e70*/  FMUL.FTZ R67, R168, UR58 ;  /* 0x0000003aa8437c20 */ /* 0x002fe20008410000 */
[----:B------:R1:W-:Y:S01]  /*7e80*/  STS [R66+0x2168], R131 ;  /* 0x0021688342007388 */ /* 0x0003e20000000800 */
[----:B------:R-:W-:Y:S01]  /*7e90*/  FFMA.FTZ R125, R180, UR59, -R125 ;  /* 0x0000003bb47d7c23 */ /* 0x000fe2000801087d */
[----:B------:R-:W-:Y:S01]  /*7ea0*/  FADD.FTZ R126, R183, R126 ;  /* 0x0000007eb77e7221 */ /* 0x000fe20000010000 */
[----:B------:R-:W-:Y:S01]  /*7eb0*/  FFMA.FTZ R151, R181, UR59, -R124 ;  /* 0x0000003bb5977c23 */ /* 0x000fe2000801087c */
[----:B0-----:R-:W-:Y:S01]  /*7ec0*/  FMUL.FTZ R64, R171, UR58 ;  /* 0x0000003aab407c20 */ /* 0x001fe20008410000 */
[----:B------:R-:W-:Y:S01]  /*7ed0*/  STS [R66+0x2150], R173 ;  /* 0x002150ad42007388 */ /* 0x000fe20000000800 */
[----:B------:R-:W-:Y:S01]  /*7ee0*/  FFMA.FTZ R166, R182, UR59, -R67 ;  /* 0x0000003bb6a67c23 */ /* 0x000fe20008010843 */
[----:B------:R-:W-:Y:S01]  /*7ef0*/  FFMA.FTZ R160, R186, UR59, -R83 ;  /* 0x0000003bbaa07c23 */ /* 0x000fe20008010853 */
[----:B------:R-:W-:Y:S01]  /*7f00*/  FFMA.FTZ R132, R174, UR59, R65 ;  /* 0x0000003bae847c23 */ /* 0x000fe20008010041 */
[----:B------:R-:W-:Y:S01]  /*7f10*/  STS [R66+0x2154], R179 ;  /* 0x002154b342007388 */ /* 0x000fe20000000800 */
[----:B-1----:R-:W-:Y:S01]  /*7f20*/  FFMA.FTZ R131, R185, UR59, -R64 ;  /* 0x0000003bb9837c23 */ /* 0x002fe20008010840 */
[----:B------:R-:W-:Y:S01]  /*7f30*/  FFMA.FTZ R225, R4, -R218, R225 ;  /* 0x800000da04e17223 */ /* 0x000fe200000100e1 */
        /* <DEDUP_REMOVED lines=15> */
[----:B------:R-:W-:Y:S01]  /*8030*/  FMUL.FTZ R124, R191, UR58 ;  /* 0x0000003abf7c7c20 */ /* 0x000fe20008410000 */
[----:B------:R-:W-:Y:S01]  /*8040*/  FADD.FTZ R161, R126, R113 ;  /* 0x000000717ea17221 */ /* 0x000fe20000010000 */
[----:B------:R1:W-:Y:S01]  /*8050*/  STS [R66+0x216c], R133 ;  /* 0x00216c8542007388 */ /* 0x0003e20000000800 */
[----:B------:R-:W-:Y:S01]  /*8060*/  FFMA.FTZ R202, R3, -R202, R225 ;  /* 0x800000ca03ca7223 */ /* 0x000fe200000100e1 */
[----:B------:R-:W-:Y:S01]  /*8070*/  FFMA.FTZ R164, R167, UR59, R164 ;  /* 0x0000003ba7a47c23 */ /* 0x000fe200080100a4 */
[----:B------:R-:W-:Y:S01]  /*8080*/  FFMA.FTZ R153, R168, UR59, R153 ;  /* 0x0000003ba8997c23 */ /* 0x000fe20008010099 */
[----:B------:R2:W-:Y:S01]  /*8090*/  STS [R66+0x2170], R163 ;  /* 0x002170a342007388 */ /* 0x0005e20000000800 */
[----:B------:R-:W-:Y:S01]  /*80a0*/  FFMA.FTZ R180, R169, UR59, R180 ;  /* 0x0000003ba9b47c23 */ /* 0x000fe200080100b4 */
[----:B0-----:R-:W-:Y:S01]  /*80b0*/  FMUL.FTZ R129, R174, UR58 ;  /* 0x0000003aae817c20 */ /* 0x001fe20008410000 */
[----:B------:R-:W-:Y:S01]  /*80c0*/  FFMA.FTZ R162, R171, UR59, R162 ;  /* 0x0000003baba27c23 */ /* 0x000fe200080100a2 */
[----:B------:R-:W-:Y:S01]  /*80d0*/  FFMA.FTZ R156, R172, UR59, R67 ;  /* 0x0000003bac9c7c23 */ /* 0x000fe20008010043 */
[----:B------:R-:W-:Y:S01]  /*80e0*/  FFMA.FTZ R158, R187, UR59, -R158 ;  /* 0x0000003bbb9e7c23 */ /* 0x000fe2000801089e */
[----:B-1----:R-:W-:Y:S01]  /*80f0*/  FMUL.FTZ R133, R107, UR58 ;  /* 0x0000003a6b857c20 */ /* 0x002fe20008410000 */
[----:B------:R-:W-:Y:S01]  /*8100*/  FFMA.FTZ R129, R188, UR59, -R129 ;  /* 0x0000003bbc817c23 */ /* 0x000fe20008010881 */
[----:B------:R-:W-:Y:S01]  /*8110*/  FFMA.FTZ R113, R189, UR59, -R64 ;  /* 0x0000003bbd717c23 */ /* 0x000fe20008010840 */
[----:B------:R-:W-:Y:S01]  /*8120*/  FFMA.FTZ R130, R175, UR59, R130 ;  /* 0x0000003baf827c23 */ /* 0x000fe20008010082 */
[C---:B--2---:R-:W-:Y:S01]  /*8130*/  FMUL.FTZ R66, R170.reuse, UR58 ;  /* 0x0000003aaa427c20 */ /* 0x044fe20008410000 */
[----:B------:R-:W-:Y:S01]  /*8140*/  FFMA.FTZ R133, R170, UR59, R133 ;  /* 0x0000003baa857c23 */ /* 0x000fe20008010085 */
[----:B------:R-:W-:Y:S01]  /*8150*/  FFMA.FTZ R83, R190, UR59, -R83 ;  /* 0x0000003bbe537c23 */ /* 0x000fe20008010853 */
[----:B------:R-:W-:Y:S01]  /*8160*/  FFMA.FTZ R126, R176, UR59, R65 ;  /* 0x0000003bb07e7c23 */ /* 0x000fe20008010041 */
[----:B------:R-:W-:Y:S01]  /*8170*/  FFMA.FTZ R141, R107, UR59, -R66 ;  /* 0x0000003b6b8d7c23 */ /* 0x000fe20008010842 */
[----:B------:R-:W-:Y:S01]  /*8180*/  FFMA.FTZ R128, R191, UR59, -R128 ;  /* 0x0000003bbf807c23 */ /* 0x000fe20008010880 */
[----:B------:R-:W-:Y:S01]  /*8190*/  FFMA.FTZ R124, R177, UR59, R124 ;  /* 0x0000003bb17c7c23 */ /* 0x000fe2000801007c */
        /* <DEDUP_REMOVED lines=8> */
[----:B------:R-:W-:Y:S02]  /*8220*/  USHF.R.U32.HI UR59, URZ, 0x1, UR29 ;  /* 0x000000013f3b7899 */ /* 0x000fe4000801161d */
        /* <DEDUP_REMOVED lines=8> */
[----:B------:R-:W-:Y:S01]  /*82b0*/  USHF.R.S32.HI UR58, URZ, 0x1f, UR7 ;  /* 0x0000001f3f3a7899 */ /* 0x000fe20008011407 */
[----:B------:R-:W-:Y:S01]  /*82c0*/  UMOV UR46, UR60 ;  /* 0x0000003c002e7c82 */ /* 0x000fe20008000000 */
[----:B------:R-:W-:Y:S01]  /*82d0*/  UIMAD UR59, UR55, UR57, UR59 ;  /* 0x00000039373b72a4 */ /* 0x000fe2000f8e023b */
[----:B------:R-:W-:Y:S01]  /*82e0*/  IMAD.WIDE.U32 R64, R67, UR7, R64 ;  /* 0x0000000743407c25 */ /* 0x000fe2000f8e0040 */
[----:B------:R-:W-:Y:S02]  /*82f0*/  UIMAD.WIDE.U32 UR46, UR11, UR57, UR46 ;  /* 0x000000390b2e72a5 */ /* 0x000fe4000f8e002e */
        /* <DEDUP_REMOVED lines=9> */
.L_x_4617:
[----:B------:R-:W-:Y:S05]  /*8390*/  BSYNC B0 ;  /* 0x0000000000007941 */ /* 0x000fea0003800000 */
.L_x_4616:
[----:B------:R-:W-:Y:S01]  /*83a0*/  USHF.R.U32.HI UR46, URZ, 0x1, UR29 ;  /* 0x000000013f2e7899 */ /* 0x000fe2000801161d */
[----:B------:R-:W1:Y:S01]  /*83b0*/  LDC.64 R64, c[0x0][0x360] ;  /* 0x0000d800ff407b82 */ /* 0x000e620000000a00 */
[----:B------:R-:W-:Y:S01]  /*83c0*/  USHF.R.U64 UR57, UR28, 0x1, UR29 ;  /* 0x000000011c397899 */ /* 0x000fe2000800121d */
[----:B------:R-:W-:Y:S01]  /*83d0*/  FMUL.FTZ R192, R2, R213 ;  /* 0x000000d502c07220 */ /* 0x000fe20000410000 */
[----:B------:R-:W-:Y:S01]  /*83e0*/  UIMAD UR58, UR46, UR11, URZ ;  /* 0x0000000b2e3a72a4 */ /* 0x000fe2000f8e023f */
[----:B------:R-:W-:Y:S01]  /*83f0*/  FADD.FTZ R161, R161, R120 ;  /* 0x00000078a1a17221 */ /* 0x000fe20000010000 */
[----:B------:R-:W-:Y:S01]  /*8400*/  UIMAD.WIDE.U32 UR46, UR57, UR11, URZ ;  /* 0x0000000b392e72a5 */ /* 0x000fe2000f8e003f */
[----:B------:R-:W-:Y:S01]  /*8410*/  FADD.FTZ R111, R111, R192 ;  /* 0x000000c06f6f7221 */ /* 0x000fe20000010000 */
[----:B------:R-:W-:Y:S01]  /*8420*/  UIMAD UR58, UR55, UR57, UR58 ;  /* 0x00000039373a72a4 */ /* 0x000fe2000f8e023a */
[----:B------:R-:W-:Y:S01]  /*8430*/  IADD3 R120, R91, 0x80, RZ ;  /* 0x000000805b787810 */ /* 0x000fe20007ffe0ff */
[----:B------:R-:W-:Y:S01]  /*8440*/  UIMAD UR56, UR56, UR30, URZ ;  /* 0x0000001e383872a4 */ /* 0x000fe2000f8e023f */
[----:B------:R-:W-:Y:S01]  /*8450*/  FADD.FTZ R184, R184, R121 ;  /* 0x00000079b8b87221 */ /* 0x000fe20000010000 */
[----:B------:R-:W-:Y:S01]  /*8460*/  UIADD3 UR47, UR58, UR47, URZ ;  /* 0x0000002f3a2f7290 */ /* 0x000fe2000fffe03f */
[----:B0-----:R-:W-:Y:S01]  /*8470*/  FMUL.FTZ R163, R2, R212 ;  /* 0x000000d402a37220 */ /* 0x001fe20000410000 */
[----:B------:R-:W-:Y:S01]  /*8480*/  UIMAD UR55, UR12, UR31, UR56 ;  /* 0x0000001f0c3772a4 */ /* 0x000fe2000f8e0238 */
[----:B------:R-:W-:Y:S01]  /*8490*/  BSSY B0, `(.L_x_4618) ;  /* 0x0000020000007945 */ /* 0x000fe20003800000 */
[----:B------:R-:W-:Y:S01]  /*84a0*/  UIMAD.WIDE.U32 UR46, UR12, UR30, UR46 ;  /* 0x0000001e0c2e72a5 */ /* 0x000fe2000f8e002e */
[----:B------:R-:W-:Y:S01]  /*84b0*/  FADD.FTZ R118, R161, R118 ;  /* 0x00000076a1767221 */ /* 0x000fe20000010000 */
[----:B------:R-:W-:Y:S01]  /*84c0*/  FADD.FTZ R202, R202, -R163 ;  /* 0x800000a3caca7221 */ /* 0x000fe20000010000 */
[C---:B------:R-:W-:Y:S01]  /*84d0*/  ISETP.GE.AND P1, PT, R155.reuse, 0x101, PT ;  /* 0x000001019b00780c */ /* 0x040fe20003f26270 */
[----:B------:R-:W-:Y:S01]  /*84e0*/  UIADD3 UR55, UR55, UR47, URZ ;  /* 0x0000002f37377290 */ /* 0x000fe2000fffe03f */
[----:B------:R-:W-:Y:S01]  /*84f0*/  ISETP.GE.AND P2, PT, R155, 0x181, PT ;  /* 0x000001819b00780c */ /* 0x000fe20003f46270 */
[----:B------:R-:W-:-:S02]  /*8500*/  ULEA UR56, UP0, UR46, UR32, 0x3 ;  /* 0x000000202e387291 */ /* 0x000fc4000f80183f */
[----:B------:R-:W-:Y:S02]  /*8510*/  UIADD3 UR47, UR6, -UR52, URZ ;  /* 0x80000034062f7290 */ /* 0x000fe4000fffe03f */
[----:B------:R-:W-:Y:S02]  /*8520*/  ULEA.HI.X UR55, UR46, UR33, UR55, 0x3, UP0 ;  /* 0x000000212e377291 */ /* 0x000fe400080f1c37 */
[----:B------:R-:W-:Y:S01]  /*8530*/  UIMAD UR46, UR47, -0x1000, URZ ;  /* 0xfffff0002f2e78a4 */ /* 0x000fe2000f8e023f */
[----:B------:R-:W-:Y:S01]  /*8540*/  LEA R66, P0, R91, UR56, 0x2 ;  /* 0x000000385b427c11 */ /* 0x000fe2000f8010ff */
        /* <DEDUP_REMOVED lines=8> */
[----:B------:R-:W-:Y:S01]  /*85d0*/  LEA.HI.SX32 R65, R120, R91, 0x1b ;  /* 0x0000005b78417211 */ /* 0x000fe200078fdaff */
[----:B------:R-:W-:Y:S01]  /*85e0*/  IMAD.WIDE.U32 R66, R64, UR46, R66 ;  /* 0x0000002e40427c25 */ /* 0x000fe2000f8e0042 */
[----:B------:R-:W-:Y:S02]  /*85f0*/  IADD3 R64, R91, 0x100, RZ ;  /* 0x000001005b407810 */ /* 0x000fe40007ffe0ff */
[----:B------:R-:W-:Y:S02]  /*8600*/  LEA R65, R65, R90, 0x2 ;  /* 0x0000005a41417211 */ /* 0x000fe400078e10ff */
[----:B------:R-:W-:Y:S02]  /*8610*/  IADD3 R67, R67, R121, RZ ;  /* 0x0000007943437210 */ /* 0x000fe40007ffe0ff */
[----:B------:R-:W-:Y:S02]  /*8620*/  IADD3 R192, R91, 0x180, RZ ;  /* 0x000001805bc07810 */ /* 0x000fe40007ffe0ff */
[----:B------:R-:W0:Y:S01]  /*8630*/  LDS R65, [R65+0x2300] ;  /* 0x0023000041417984 */ /* 0x000e220000000800 */
[----:B------:R-:W-:-:S02]  /*8640*/  LEA.HI.SX32 R121, R64, R91, 0x1b ;  /* 0x0000005b40797211 */ /* 0x000fc400078fdaff */
[----:B------:R-:W-:Y:S02]  /*8650*/  LEA.HI.SX32 R161, R192, R91, 0x1b ;  /* 0x0000005bc0a17211 */ /* 0x000fe400078fdaff */
[----:B------:R-:W-:Y:S01]  /*8660*/  LEA R121, R121, R90, 0x2 ;  /* 0x0000005a79797211 */ /* 0x000fe200078e10ff */
[----:B------:R-:W-:Y:S06]  /*8670*/  @!P0 BRA `(.L_x_4619) ;  /* 0x0000000000048947 */ /* 0x000fec0003800000 */
[----:B0-----:R1:W-:Y:S02]  /*8680*/  REDG.E.ADD.F32.FTZ.RN.STRONG.GPU desc[UR18][R66.64+-0x3e00], R65 ;  /* 0xffc20041420079a6 */ /* 0x0013e4000c10f392 */
.L_x_4619:
[----:B------:R-:W-:Y:S05]  /*8690*/  BSYNC B0 ;  /* 0x0000000000007941 */ /* 0x000fea0003800000 */
.L_x_4618:
[----:B01----:R0:W1:Y:S01]  /*86a0*/  LDS R65, [R121+0x2500] ;  /* 0x0025000079417984 */ /* 0x0030620000000800 */
[----:B------:R-:W-:Y:S01]  /*86b0*/  BSSY B0, `(.L_x_4620) ;  /* 0x0000004000007945 */ /* 0x000fe20003800000 */
[----:B------:R-:W-:-:S03]  /*86c0*/  LEA R161, R161, R90, 0x2 ;  /* 0x0000005aa1a17211 */ /* 0x000fc600078e10ff */
[----:B------:R-:W-:Y:S05]  /*86d0*/  @!P1 BRA `(.L_x_4621) ;  /* 0x0000000000049947 */ /* 0x000fea0003800000 */
[----:B-1----:R2:W-:Y:S02]  /*86e0*/  REDG.E.ADD.F32.FTZ.RN.STRONG.GPU desc[UR18][R66.64+-0x3c00], R65 ;  /* 0xffc40041420079a6 */ /* 0x0025e4000c10f392 */
.L_x_4621:
[----:B------:R-:W-:Y:S05]  /*86f0*/  BSYNC B0 ;  /* 0x0000000000007941 */ /* 0x000fea0003800000 */
.L_x_4620:
[----:B-12---:R1:W2:Y:S01]  /*8700*/  LDS R65, [R161+0x2700] ;  /* 0x00270000a1417984 */ /* 0x0062a20000000800 */
[----:B------:R-:W-:Y:S01]  /*8710*/  BSSY B0, `(.L_x_4622) ;  /* 0x0000005000007945 */ /* 0x000fe20003800000 */
[C---:B------:R-:W-:Y:S02]  /*8720*/  IADD3 R192, R91.reuse, 0x200, RZ ;  /* 0x000002005bc07810 */ /* 0x040fe40007ffe0ff */
[----:B------:R-:W-:Y:S01]  /*8730*/  IADD3 R64, R91, 0x280, RZ ;  /* 0x000002805b407810 */ /* 0x000fe20007ffe0ff */
[----:B------:R-:W-:Y:S06]  /*8740*/  @!P2 BRA `(.L_x_4623) ;  /* 0x000000000004a947 */ /* 0x000fec0003800000 */
[----:B--2---:R4:W-:Y:S02]  /*8750*/  REDG.E.ADD.F32.FTZ.RN.STRONG.GPU desc[UR18][R66.64+-0x3a00], R65 ;  /* 0xffc60041420079a6 */ /* 0x0049e4000c10f392 */
.L_x_4623:
[----:B------:R-:W-:Y:S05]  /*8760*/  BSYNC B0 ;  /* 0x0000000000007941 */ /* 0x000fea0003800000 */
.L_x_4622:
[-C--:B--2-4-:R-:W-:Y:S01]  /*8770*/  LEA.HI.SX32 R65, R192, R91.reuse, 0x1b ;  /* 0x0000005bc0417211 */ /* 0x094fe200078fdaff */
[----:B------:R-:W-:Y:S01]  /*8780*/  BSSY B0, `(.L_x_4624) ;  /* 0x0000011000007945 */ /* 0x000fe20003800000 */
[----:B------:R-:W-:Y:S02]  /*8790*/  ISETP.GE.AND P6, PT, R155, 0x201, PT ;  /* 0x000002019b00780c */ /* 0x000fe40003fc6270 */
[----:B------:R-:W-:Y:S02]  /*87a0*/  LEA R65, R65, R90, 0x2 ;  /* 0x0000005a41417211 */ /* 0x000fe400078e10ff */
[C---:B------:R-:W-:Y:S02]  /*87b0*/  IADD3 R120, R91.reuse, 0x300, RZ ;  /* 0x000003005b787810 */ /* 0x040fe40007ffe0ff */
[----:B0-----:R-:W-:Y:S02]  /*87c0*/  LEA.HI.SX32 R121, R64, R91, 0x1b ;  /* 0x0000005b40797211 */ /* 0x001fe400078fdaff */
[----:B------:R-:W0:Y:S01]  /*87d0*/  LDS R65, [R65+0x2900] ;  /* 0x0029000041417984 */ /* 0x000e220000000800 */
[----:B------:R-:W-:-:S02]  /*87e0*/  IADD3 R64, R91, 0x380, RZ ;  /* 0x000003805b407810 */ /* 0x000fc40007ffe0ff */
[----:B-1----:R-:W-:Y:S02]  /*87f0*/  LEA.HI.SX32 R161, R120, R91, 0x1b ;  /* 0x0000005b78a17211 */ /* 0x002fe400078fdaff */
[----:B------:R-:W-:Y:S02]  /*8800*/  LEA R163, R121, R90, 0x2 ;  /* 0x0000005a79a37211 */ /* 0x000fe400078e10ff */
[C---:B------:R-:W-:Y:S02]  /*8810*/  ISETP.GE.AND P0, PT, R155.reuse, 0x281, PT ;  /* 0x000002819b00780c */ /* 0x040fe40003f06270 */
[C---:B------:R-:W-:Y:S02]  /*8820*/  ISETP.GE.AND P1, PT, R155.reuse, 0x301, PT ;  /* 0x000003019b00780c */ /* 0x040fe40003f26270 */
[C---:B------:R-:W-:Y:S02]  /*8830*/  ISETP.GE.AND P2, PT, R155.reuse, 0x381, PT ;  /* 0x000003819b00780c */ /* 0x040fe40003f46270 */
[----:B------:R-:W-:-:S02]  /*8840*/  ISETP.GE.AND P3, PT, R155, 0x401, PT ;  /* 0x000004019b00780c */ /* 0x000fc40003f66270 */
[C---:B------:R-:W-:Y:S02]  /*8850*/  ISETP.GE.AND P4, PT, R155.reuse, 0x481, PT ;  /* 0x000004819b00780c */ /* 0x040fe40003f86270 */
[----:B------:R-:W-:Y:S01]  /*8860*/  ISETP.GE.AND P5, PT, R155, 0x501, PT ;  /* 0x000005019b00780c */ /* 0x000fe20003fa6270 */
[----:B------:R-:W-:-:S12]  /*8870*/  @!P6 BRA `(.L_x_4625) ;  /* 0x000000000004e947 */ /* 0x000fd80003800000 */
[----:B0-----:R1:W-:Y:S02]  /*8880*/  REDG.E.ADD.F32.FTZ.RN.STRONG.GPU desc[UR18][R66.64+-0x3800], R65 ;  /* 0xffc80041420079a6 */ /* 0x0013e4000c10f392 */
.L_x_4625:
[----:B------:R-:W-:Y:S05]  /*8890*/  BSYNC B0 ;  /* 0x0000000000007941 */ /* 0x000fea0003800000 */
.L_x_4624:
[----:B01----:R0:W1:Y:S01]  /*88a0*/  LDS R65, [R163+0x2b00] ;  /* 0x002b0000a3417984 */ /* 0x0030620000000800 */
[----:B------:R-:W-:Y:S01]  /*88b0*/  BSSY B0, `(.L_x_4626) ;  /* 0x0000006000007945 */ /* 0x000fe20003800000 */
[----:B------:R-:W-:Y:S02]  /*88c0*/  IADD3 R120, R91, 0x400, RZ ;  /* 0x000004005b787810 */ /* 0x000fe40007ffe0ff */
[----:B------:R-:W-:Y:S02]  /*88d0*/  LEA.HI.SX32 R121, R64, R91, 0x1b ;  /* 0x0000005b40797211 */ /* 0x000fe400078fdaff */
[----:B------:R-:W-:Y:S01]  /*88e0*/  LEA R165, R161, R90, 0x2 ;  /* 0x0000005aa1a57211 */ /* 0x000fe200078e10ff */
[----:B------:R-:W-:Y:S06]  /*88f0*/  @!P0 BRA `(.L_x_4627) ;  /* 0x0000000000048947 */ /* 0x000fec0003800000 */
[----:B-1----:R2:W-:Y:S02]  /*8900*/  REDG.E.ADD.F32.FTZ.RN.STRONG.GPU desc[UR18][R66.64+-0x3600], R65 ;  /* 0xffca0041420079a6 */ /* 0x0025e4000c10f392 */
.L_x_4627:
[----:B------:R-:W-:Y:S05]  /*8910*/  BSYNC B0 ;  /* 0x0000000000007941 */ /* 0x000fea0003800000 */
.L_x_4626:
[----:B-12---:R1:W2:Y:S01]  /*8920*/  LDS R65, [R165+0x2d00] ;  /* 0x002d0000a5417984 */ /* 0x0062a20000000800 */
[----:B------:R-:W-:Y:S01]  /*8930*/  BSSY B0, `(.L_x_4628) ;  /* 0x0000006000007945 */ /* 0x000fe20003800000 */
[----:B------:R-:W-:Y:S02]  /*8940*/  IADD3 R64, R91, 0x480, RZ ;  /* 0x000004805b407810 */ /* 0x000fe40007ffe0ff */
[----:B------:R-:W-:Y:S02]  /*8950*/  LEA.HI.SX32 R161, R120, R91, 0x1b ;  /* 0x0000005b78a17211 */ /* 0x000fe400078fdaff */
[----:B0-----:R-:W-:Y:S01]  /*8960*/  LEA R163, R121, R90, 0x2 ;  /* 0x0000005a79a37211 */ /* 0x001fe200078e10ff */
[----:B------:R-:W-:Y:S06]  /*8970*/  @!P1 BRA `(.L_x_4629) ;  /* 0x0000000000049947 */ /* 0x000fec0003800000 */
[----:B--2---:R0:W-:Y:S02]  /*8980*/  REDG.E.ADD.F32.FTZ.RN.STRONG.GPU desc[UR18][R66.64+-0x3400], R65 ;  /* 0xffcc0041420079a6 */ /* 0x0041e4000c10f392 */
.L_x_4629:
[----:B------:R-:W-:Y:S05]  /*8990*/  BSYNC B0 ;  /* 0x0000000000007941 */ /* 0x000fea0003800000 */
.L_x_4628:
[----:B0-2---:R0:W2:Y:S01]  /*89a0*/  LDS R65, [R163+0x2f00] ;  /* 0x002f0000a3417984 */ /* 0x0050a20000000800 */
[----:B------:R-:W-:Y:S01]  /*89b0*/  BSSY B0, `(.L_x_4630) ;  /* 0x0000006000007945 */ /* 0x000fe20003800000 */
[----:B------:R-:W-:Y:S02]  /*89c0*/  LEA.HI.SX32 R121, R64, R91, 0x1b ;  /* 0x0000005b40797211 */ /* 0x000fe400078fdaff */
[----:B------:R-:W-:Y:S02]  /*89d0*/  IADD3 R120, R91, 0x500, RZ ;  /* 0x000005005b787810 */ /* 0x000fe40007ffe0ff */
[----:B------:R-:W-:Y:S01]  /*89e0*/  LEA R64, R161, R90, 0x2 ;  /* 0x0000005aa1407211 */ /* 0x000fe200078e10ff */
[----:B------:R-:W-:Y:S06]  /*89f0*/  @!P2 BRA `(.L_x_4631) ;  /* 0x000000000004a947 */ /* 0x000fec0003800000 */
[----:B--2---:R4:W-:Y:S02]  /*8a00*/  REDG.E.ADD.F32.FTZ.RN.STRONG.GPU desc[UR18][R66.64+-0x3200], R65 ;  /* 0xffce0041420079a6 */ /* 0x0049e4000c10f392 */
.L_x_4631:
[----:B------:R-:W-:Y:S05]  /*8a10*/  BSYNC B0 ;  /* 0x0000000000007941 */ /* 0x000fea0003800000 */
.L_x_4630:
[----:B--2-4-:R2:W4:Y:S01]  /*8a20*/  LDS R65, [R64+0x3100] ;  /* 0x0031000040417984 */ /* 0x0145220000000800 */
[----:B------:R-:W-:Y:S01]  /*8a30*/  BSSY B0, `(.L_x_4632) ;  /* 0x0000005000007945 */ /* 0x000fe20003800000 */
[----:B------:R-:W-:Y:S02]  /*8a40*/  LEA.HI.SX32 R161, R120, R91, 0x1b ;  /* 0x0000005b78a17211 */ /* 0x000fe400078fdaff */
[----:B------:R-:W-:Y:S01]  /*8a50*/  LEA R121, R121, R90, 0x2 ;  /* 0x0000005a79797211 */ /* 0x000fe200078e10ff */
[----:B------:R-:W-:Y:S06]  /*8a60*/  @!P3 BRA `(.L_x_4633) ;  /* 0x000000000004b947 */ /* 0x000fec0003800000 */
[----:B----4-:R4:W-:Y:S02]  /*8a70*/  REDG.E.ADD.F32.FTZ.RN.STRONG.GPU desc[UR18][R66.64+-0x3000], R65 ;  /* 0xffd00041420079a6 */ /* 0x0109e4000c10f392 */
.L_x_4633:
[----:B------:R-:W-:Y:S05]  /*8a80*/  BSYNC B0 ;  /* 0x0000000000007941 */ /* 0x000fea0003800000 */
.L_x_4632:
[----:B----4-:R4:W0:Y:S01]  /*8a90*/  LDS R65, [R121+0x3300] ;  /* 0x0033000079417984 */ /* 0x0108220000000800 */
[----:B------:R-:W-:Y:S01]  /*8aa0*/  BSSY B0, `(.L_x_4634) ;  /* 0x0000004000007945 */ /* 0x000fe20003800000 */
[----:B------:R-:W-:-:S03]  /*8ab0*/  LEA R161, R161, R90, 0x2 ;  /* 0x0000005aa1a17211 */ /* 0x000fc600078e10ff */
[----:B------:R-:W-:Y:S05]  /*8ac0*/  @!P4 BRA `(.L_x_4635) ;  /* 0x000000000004c947 */ /* 0x000fea0003800000 */
[----:B0-----:R0:W-:Y:S02]  /*8ad0*/  REDG.E.ADD.F32.FTZ.RN.STRONG.GPU desc[UR18][R66.64+-0x2e00], R65 ;  /* 0xffd20041420079a6 */ /* 0x0011e4000c10f392 */
.L_x_4635:
[----:B------:R-:W-:Y:S05]  /*8ae0*/  BSYNC B0 ;  /* 0x0000000000007941 */ /* 0x000fea0003800000 */
.L_x_4634:
[----:B0-----:R0:W0:Y:S01]  /*8af0*/  LDS R65, [R161+0x3500] ;  /* 0x00350000a1417984 */ /* 0x0010220000000800 */
[----:B------:R-:W-:Y:S01]  /*8b00*/  BSSY B0, `(.L_x_4636) ;  /* 0x0000005000007945 */ /* 0x000fe20003800000 */
[C---:B--2---:R-:W-:Y:S02]  /*8b10*/  IADD3 R64, R91.reuse, 0x580, RZ ;  /* 0x000005805b407810 */ /* 0x044fe40007ffe0ff */
[----:B------:R-:W-:Y:S01]  /*8b20*/  IADD3 R120, R91, 0x600, RZ ;  /* 0x000006005b787810 */ /* 0x000fe20007ffe0ff */
[----:B------:R-:W-:Y:S06]  /*8b30*/  @!P5 BRA `(.L_x_4637) ;  /* 0x000000000004d947 */ /* 0x000fec0003800000 */
[----:B0-----:R2:W-:Y:S02]  /*8b40*/  REDG.E.ADD.F32.FTZ.RN.STRONG.GPU desc[UR18][R66.64+-0x2c00], R65 ;  /* 0xffd40041420079a6 */ /* 0x0015e4000c10f392 */
.L_x_4637:
[----:B------:R-:W-:Y:S05]  /*8b50*/  BSYNC B0 ;  /* 0x0000000000007941 */ /* 0x000fea0003800000 */
.L_x_4636:
[-C--:B0-2---:R-:W-:Y:S01]  /*8b60*/  LEA.HI.SX32 R65, R64, R91.reuse, 0x1b ;  /* 0x0000005b40417211 */ /* 0x085fe200078fdaff */
[----:B------:R-:W-:Y:S01]  /*8b70*/  BSSY B0, `(.L_x_4638) ;  /* 0x0000011000007945 */ /* 0x000fe20003800000 */
[----:B------:R-:W-:Y:S02]  /*8b80*/  ISETP.GE.AND P6, PT, R155, 0x581, PT ;  /* 0x000005819b00780c */ /* 0x000fe40003fc6270 */
[----:B------:R-:W-:Y:S02]  /*8b90*/  LEA R65, R65, R90, 0x2 ;  /* 0x0000005a41417211 */ /* 0x000fe400078e10ff */
[C---:B------:R-:W-:Y:S02]  /*8ba0*/  IADD3 R192, R91.reuse, 0x680, RZ ;  /* 0x000006805bc07810 */ /* 0x040fe40007ffe0ff */
[----:B----4-:R-:W-:Y:S02]  /*8bb0*/  LEA.HI.SX32 R121, R120, R91, 0x1b ;  /* 0x0000005b78797211 */ /* 0x010fe400078fdaff */
        /* <DEDUP_REMOVED lines=12> */
.L_x_4639:
[----:B------:R-:W-:Y:S05]  /*8c80*/  BSYNC B0 ;  /* 0x0000000000007941 */ /* 0x000fea0003800000 */
.L_x_4638:
[----:B0-2---:R0:W2:Y:S01]  /*8c90*/  LDS R65, [R163+0x3900] ;  /* 0x00390000a3417984 */ /* 0x0050a20000000800 */
[----:B------:R-:W-:Y:S01]  /*8ca0*/  BSSY B0, `(.L_x_4640) ;  /* 0x0000006000007945 */ /* 0x000fe20003800000 */
[----:B------:R-:W-:Y:S02]  /*8cb0*/  IADD3 R120, R91, 0x780, RZ ;  /* 0x000007805b787810 */ /* 0x000fe40007ffe0ff */
[----:B------:R-:W-:Y:S02]  /*8cc0*/  LEA.HI.SX32 R121, R64, R91, 0x1b ;  /* 0x0000005b40797211 */ /* 0x000fe400078fdaff */
[----:B-1----:R-:W-:Y:S01]  /*8cd0*/  LEA R165, R161, R90, 0x2 ;  /* 0x0000005aa1a57211 */ /* 0x002fe200078e10ff */
[----:B------:R-:W-:Y:S06]  /*8ce0*/  @!P0 BRA `(.L_x_4641) ;  /* 0x0000000000048947 */ /* 0x000fec0003800000 */
[----:B--2---:R1:W-:Y:S02]  /*8cf0*/  REDG.E.ADD.F32.FTZ.RN.STRONG.GPU desc[UR18][R66.64+-0x2800], R65 ;  /* 0xffd80041420079a6 */ /* 0x0043e4000c10f392 */
.L_x_4641:
[----:B------:R-:W-:Y:S05]  /*8d00*/  BSYNC B0 ;  /* 0x0000000000007941 */ /* 0x000fea0003800000 */
.L_x_4640:
[----:B-12---:R1:W2:Y:S01]  /*8d10*/  LDS R65, [R165+0x3b00] ;  /* 0x003b0000a5417984 */ /* 0x0062a20000000800 */
[----:B------:R-:W-:Y:S01]  /*8d20*/  BSSY B0, `(.L_x_4642) ;  /* 0x0000006000007945 */ /* 0x000fe20003800000 */
[----:B------:R-:W-:Y:S02]  /*8d30*/  IADD3 R64, R91, 0x800, RZ ;  /* 0x000008005b407810 */ /* 0x000fe40007ffe0ff */
[----:B------:R-:W-:Y:S02]  /*8d40*/  LEA.HI.SX32 R161, R120, R91, 0x1b ;  /* 0x0000005b78a17211 */ /* 0x000fe400078fdaff */
[----:B0-----:R-:W-:Y:S01]  /*8d50*/  LEA R163, R121, R90, 0x2 ;  /* 0x0000005a79a37211 */ /* 0x001fe200078e10ff */
[----:B------:R-:W-:Y:S06]  /*8d60*/  @!P1 BRA `(.L_x_4643) ;  /* 0x0000000000049947 */ /* 0x000fec0003800000 */
[----:B--2---:R0:W-:Y:S02]  /*8d70*/  REDG.E.ADD.F32.FTZ.RN.STRONG.GPU desc[UR18][R66.64+-0x2600], R65 ;  /* 0xffda0041420079a6 */ /* 0x0041e4000c10f392 */
.L_x_4643:
[----:B------:R-:W-:Y:S05]  /*8d80*/  BSYNC B0 ;  /* 0x0000000000007941 */ /* 0x000fea0003800000 */
.L_x_4642:
[----:B0-2---:R0:W2:Y:S01]  /*8d90*/  LDS R65, [R163+0x3d00] ;  /* 0x003d0000a3417984 */ /* 0x0050a20000000800 */
[----:B------:R-:W-:Y:S01]  /*8da0*/  BSSY B0, `(.L_x_4644) ;  /* 0x0000006000007945 */ /* 0x000fe20003800000 */
[----:B------:R-:W-:Y:S02]  /*8db0*/  LEA.HI.SX32 R121, R64, R91, 0x1b ;  /* 0x0000005b40797211 */ /* 0x000fe400078fdaff */
[----:B------:R-:W-:Y:S02]  /*8dc0*/  IADD3 R120, R91, 0x880, RZ ;  /* 0x000008805b787810 */ /* 0x000fe40007ffe0ff */
[----:B------:R-:W-:Y:S01]  /*8dd0*/  LEA R64, R161, R90, 0x2 ;  /* 0x0000005aa1407211 */ /* 0x000fe200078e10ff */
[----:B------:R-:W-:Y:S06]  /*8de0*/  @!P2 BRA `(.L_x_4645) ;  /* 0x000000000004a947 */ /* 0x000fec0003800000 */
[----:B--2---:R4:W-:Y:S02]  /*8df0*/  REDG.E.ADD.F32.FTZ.RN.STRONG.GPU desc[UR18][R66.64+-0x2400], R65 ;  /* 0xffdc0041420079a6 */ /* 0x0049e4000c10f392 */
.L_x_4645:
[----:B------:R-:W-:Y:S05]  /*8e00*/  BSYNC B0 ;  /* 0x0000000000007941 */ /* 0x000fea0003800000 */
.L_x_4644:
[----:B--2-4-:R2:W4:Y:S01]  /*8e10*/  LDS R65, [R64+0x3f00] ;  /* 0x003f000040417984 */ /* 0x0145220000000800 */
[----:B------:R-:W-:Y:S01]  /*8e20*/  BSSY B0, `(.L_x_4646) ;  /* 0x0000005000007945 */ /* 0x000fe20003800000 */
[----:B------:R-:W-:Y:S02]  /*8e30*/  LEA.HI.SX32 R161, R120, R91, 0x1b ;  /* 0x0000005b78a17211 */ /* 0x000fe400078fdaff */
[----:B------:R-:W-:Y:S01]  /*8e40*/  LEA R121, R121, R90, 0x2 ;  /* 0x0000005a79797211 */ /* 0x000fe200078e10ff */
[----:B------:R-:W-:Y:S06]  /*8e50*/  @!P3 BRA `(.L_x_4647) ;  /* 0x000000000004b947 */ /* 0x000fec0003800000 */
[----:B----4-:R4:W-:Y:S02]  /*8e60*/  REDG.E.ADD.F32.FTZ.RN.STRONG.GPU desc[UR18][R66.64+-0x2200], R65 ;  /* 0xffde0041420079a6 */ /* 0x0109e4000c10f392 */
.L_x_4647:
[----:B------:R-:W-:Y:S05]  /*8e70*/  BSYNC B0 ;  /* 0x0000000000007941 */ /* 0x000fea0003800000 */
.L_x_4646:
[----:B----4-:R4:W0:Y:S01]  /*8e80*/  LDS R65, [R121+0x4100] ;  /* 0x0041000079417984 */ /* 0x0108220000000800 */
[----:B------:R-:W-:Y:S01]  /*8e90*/  BSSY B0, `(.L_x_4648) ;  /* 0x0000004000007945 */ /* 0x000fe20003800000 */
[----:B------:R-:W-:-:S03]  /*8ea0*/  LEA R161, R161, R90, 0x2 ;  /* 0x0000005aa1a17211 */ /* 0x000fc600078e10ff */
[----:B------:R-:W-:Y:S05]  /*8eb0*/  @!P4 BRA `(.L_x_4649) ;  /* 0x000000000004c947 */ /* 0x000fea0003800000 */
[----:B0-----:R0:W-:Y:S02]  /*8ec0*/  REDG.E.ADD.F32.FTZ.RN.STRONG.GPU desc[UR18][R66.64+-0x2000], R65 ;  /* 0xffe00041420079a6 */ /* 0x0011e4000c10f392 */
.L_x_4649:
[----:B------:R-:W-:Y:S05]  /*8ed0*/  BSYNC B0 ;  /* 0x0000000000007941 */ /* 0x000fea0003800000 */
.L_x_4648:
[----:B0-----:R0:W0:Y:S01]  /*8ee0*/  LDS R65, [R161+0x4300] ;  /* 0x00430000a1417984 */ /* 0x0010220000000800 */
[----:B------:R-:W-:Y:S01]  /*8ef0*/  BSSY B0, `(.L_x_4650) ;  /* 0x0000005000007945 */ /* 0x000fe20003800000 */
[C---:B--2---:R-:W-:Y:S02]  /*8f00*/  IADD3 R64, R91.reuse, 0x900, RZ ;  /* 0x000009005b407810 */ /* 0x044fe40007ffe0ff */
[----:B------:R-:W-:Y:S01]  /*8f10*/  IADD3 R120, R91, 0x980, RZ ;  /* 0x000009805b787810 */ /* 0x000fe20007ffe0ff */
[----:B------:R-:W-:Y:S06]  /*8f20*/  @!P5 BRA `(.L_x_4651) ;  /* 0x000000000004d947 */ /* 0x000fec0003800000 */
[----:B0-----:R2:W-:Y:S02]  /*8f30*/  REDG.E.ADD.F32.FTZ.RN.STRONG.GPU desc[UR18][R66.64+-0x1e00], R65 ;  /* 0xffe20041420079a6 */ /* 0x0015e4000c10f392 */
.L_x_4651:
[----:B------:R-:W-:Y:S05]  /*8f40*/  BSYNC B0 ;  /* 0x0000000000007941 */ /* 0x000fea0003800000 */
.L_x_4650:
        /* <DEDUP_REMOVED lines=18> */
.L_x_4653:
[----:B------:R-:W-:Y:S05]  /*9070*/  BSYNC B0 ;  /* 0x0000000000007941 */ /* 0x000fea0003800000 */
.L_x_4652:
[----:B0-2---:R0:W2:Y:S01]  /*9080*/  LDS R65, [R163+0x4700] ;  /* 0x00470000a3417984 */ /* 0x0050a20000000800 */
[----:B------:R-:W-:Y:S01]  /*9090*/  BSSY B0, `(.L_x_4654) ;  /* 0x0000006000007945 */ /* 0x000fe20003800000 */
[----:B------:R-:W-:Y:S02]  /*90a0*/  IADD3 R120, R91, 0xb00, RZ ;  /* 0x00000b005b787810 */ /* 0x000fe40007ffe0ff */
[----:B------:R-:W-:Y:S02]  /*90b0*/  LEA.HI.SX32 R121, R64, R91, 0x1b ;  /* 0x0000005b40797211 */ /* 0x000fe400078fdaff */
[----:B-1----:R-:W-:Y:S01]  /*90c0*/  LEA R165, R161, R90, 0x2 ;  /* 0x0000005aa1a57211 */ /* 0x002fe200078e10ff */
[----:B------:R-:W-:Y:S06]  /*90d0*/  @!P0 BRA `(.L_x_4655) ;  /* 0x0000000000048947 */ /* 0x000fec0003800000 */
[----:B--2---:R1:W-:Y:S02]  /*90e0*/  REDG.E.ADD.F32.FTZ.RN.STRONG.GPU desc[UR18][R66.64+-0x1a00], R65 ;  /* 0xffe60041420079a6 */ /* 0x0043e4000c10f392 */
.L_x_4655:
[----:B------:R-:W-:Y:S05]  /*90f0*/  BSYNC B0 ;  /* 0x0000000000007941 */ /* 0x000fea0003800000 */
.L_x_4654:
[----:B-12---:R1:W2:Y:S01]  /*9100*/  LDS R65, [R165+0x4900] ;  /* 0x00490000a5417984 */ /* 0x0062a20000000800 */
[----:B------:R-:W-:Y:S01]  /*9110*/  BSSY B0, `(.L_x_4656) ;  /* 0x0000006000007945 */ /* 0x000fe20003800000 */
[----:B------:R-:W-:Y:S02]  /*9120*/  IADD3 R64, R91, 0xb80, RZ ;  /* 0x00000b805b407810 */ /* 0x000fe40007ffe0ff */
[----:B------:R-:W-:Y:S02]  /*9130*/  LEA.HI.SX32 R161, R120, R91, 0x1b ;  /* 0x0000005b78a17211 */ /* 0x000fe400078fdaff */
[----:B0-----:R-:W-:Y:S01]  /*9140*/  LEA R163, R121, R90, 0x2 ;  /* 0x0000005a79a37211 */ /* 0x001fe200078e10ff */
[----:B------:R-:W-:Y:S06]  /*9150*/  @!P1 BRA `(.L_x_4657) ;  /* 0x0000000000049947 */ /* 0x000fec0003800000 */
[----:B--2---:R0:W-:Y:S02]  /*9160*/  REDG.E.ADD.F32.FTZ.RN.STRONG.GPU desc[UR18][R66.64+-0x1800], R65 ;  /* 0xffe80041420079a6 */ /* 0x0041e4000c10f392 */
.L_x_4657:
[----:B------:R-:W-:Y:S05]  /*9170*/  BSYNC B0 ;  /* 0x0000000000007941 */ /* 0x000fea0003800000 */
.L_x_4656:
[----:B0-2---:R0:W2:Y:S01]  /*9180*/  LDS R65, [R163+0x4b00] ;  /* 0x004b0000a3417984 */ /* 0x0050a20000000800 */
[----:B------:R-:W-:Y:S01]  /*9190*/  BSSY B0, `(.L_x_4658) ;  /* 0x0000006000007945 */ /* 0x000fe20003800000 */
[----:B------:R-:W-:Y:S02]  /*91a0*/  LEA.HI.SX32 R121, R64, R91, 0x1b ;  /* 0x0000005b40797211 */ /* 0x000fe400078fdaff */
[----:B------:R-:W-:Y:S02]  /*91b0*/  IADD3 R120, R91, 0xc00, RZ ;  /* 0x00000c005b787810 */ /* 0x000fe40007ffe0ff */
[----:B------:R-:W-:Y:S01]  /*91c0*/  LEA R64, R161, R90, 0x2 ;  /* 0x0000005aa1407211 */ /* 0x000fe200078e10ff */
[----:B------:R-:W-:Y:S06]  /*91d0*/  @!P2 BRA `(.L_x_4659) ;  /* 0x000000000004a947 */ /* 0x000fec0003800000 */
[----:B--2---:R4:W-:Y:S02]  /*91e0*/  REDG.E.ADD.F32.FTZ.RN.STRONG.GPU desc[UR18][R66.64+-0x1600], R65 ;  /* 0xffea0041420079a6 */ /* 0x0049e4000c10f392 */
.L_x_4659:
[----:B------:R-:W-:Y:S05]  /*91f0*/  BSYNC B0 ;  /* 0x0000000000007941 */ /* 0x000fea0003800000 */
.L_x_4658:
[----:B--2-4-:R2:W4:Y:S01]  /*9200*/  LDS R65, [R64+0x4d00] ;  /* 0x004d000040417984 */ /* 0x0145220000000800 */
[----:B------:R-:W-:Y:S01]  /*9210*/  BSSY B0, `(.L_x_4660) ;  /* 0x0000005000007945 */ /* 0x000fe20003800000 */
[----:B------:R-:W-:Y:S02]  /*9220*/  LEA.HI.SX32 R161, R120, R91, 0x1b ;  /* 0x0000005b78a17211 */ /* 0x000fe400078fdaff */
[----:B------:R-:W-:Y:S01]  /*9230*/  LEA R121, R121, R90, 0x2 ;  /* 0x0000005a79797211 */ /* 0x000fe200078e10ff */
[----:B------:R-:W-:Y:S06]  /*9240*/  @!P3 BRA `(.L_x_4661) ;  /* 0x000000000004b947 */ /* 0x000fec0003800000 */
[----:B----4-:R4:W-:Y:S02]  /*9250*/  REDG.E.ADD.F32.FTZ.RN.STRONG.GPU desc[UR18][R66.64+-0x1400], R65 ;  /* 0xffec0041420079a6 */ /* 0x0109e4000c10f392 */
.L_x_4661:
[----:B------:R-:W-:Y:S05]  /*9260*/  BSYNC B0 ;  /* 0x0000000000007941 */ /* 0x000fea0003800000 */
.L_x_4660:
[----:B----4-:R4:W0:Y:S01]  /*9270*/  LDS R65, [R121+0x4f00] ;  /* 0x004f000079417984 */ /* 0x0108220000000800 */
[----:B------:R-:W-:Y:S01]  /*9280*/  BSSY B0, `(.L_x_4662) ;  /* 0x0000004000007945 */ /* 0x000fe20003800000 */
[----:B------:R-:W-:-:S03]  /*9290*/  LEA R161, R161, R90, 0x2 ;  /* 0x0000005aa1a17211 */ /* 0x000fc600078e10ff */
[----:B------:R-:W-:Y:S05]  /*92a0*/  @!P4 BRA `(.L_x_4663) ;  /* 0x000000000004c947 */ /* 0x000fea0003800000 */
[----:B0-----:R0:W-:Y:S02]  /*92b0*/  REDG.E.ADD.F32.FTZ.RN.STRONG.GPU desc[UR18][R66.64+-0x1200], R65 ;  /* 0xffee0041420079a6 */ /* 0x0011e4000c10f392 */
.L_x_4663:
[----:B------:R-:W-:Y:S05]  /*92c0*/  BSYNC B0 ;  /* 0x0000000000007941 */ /* 0x000fea0003800000 */
.L_x_4662:
[----:B0-----:R0:W0:Y:S01]  /*92d0*/  LDS R65, [R161+0x5100] ;  /* 0x00510000a1417984 */ /* 0x0010220000000800 */
[----:B------:R-:W-:Y:S01]  /*92e0*/  BSSY B0, `(.L_x_4664) ;  /* 0x0000005000007945 */ /* 0x000fe20003800000 */
[C---:B--2---:R-:W-:Y:S02]  /*92f0*/  IADD3 R64, R91.reuse, 0xc80, RZ ;  /* 0x00000c805b407810 */ /* 0x044fe40007ffe0ff */
[----:B------:R-:W-:Y:S01]  /*9300*/  IADD3 R120, R91, 0xd00, RZ ;  /* 0x00000d005b787810 */ /* 0x000fe20007ffe0ff */
[----:B------:R-:W-:Y:S06]  /*9310*/  @!P5 BRA `(.L_x_4665) ;  /* 0x000000000004d947 */ /* 0x000fec0003800000 */
[----:B0-----:R2:W-:Y:S02]  /*9320*/  REDG.E.ADD.F32.FTZ.RN.STRONG.GPU desc[UR18][R66.64+-0x1000], R65 ;  /* 0xfff00041420079a6 */ /* 0x0015e4000c10f392 */
.L_x_4665:
[----:B------:R-:W-:Y:S05]  /*9330*/  BSYNC B0 ;  /* 0x0000000000007941 */ /* 0x000fea0003800000 */
.L_x_4664:
        /* <DEDUP_REMOVED lines=18> */
.L_x_4667:
[----:B------:R-:W-:Y:S05]  /*9460*/  BSYNC B0 ;  /* 0x0000000000007941 */ /* 0x000fea0003800000 */
.L_x_4666:
[----:B0-2---:R0:W2:Y:S01]  /*9470*/  LDS R65, [R163+0x5500] ;  /* 0x00550000a3417984 */ /* 0x0050a20000000800 */
[----:B------:R-:W-:Y:S01]  /*9480*/  BSSY B0, `(.L_x_4668) ;  /* 0x0000006000007945 */ /* 0x000fe20003800000 */
[----:B------:R-:W-:Y:S02]  /*9490*/  IADD3 R120, R91, 0xe80, RZ ;  /* 0x00000e805b787810 */ /* 0x000fe40007ffe0ff */
[----:B------:R-:W-:Y:S02]  /*94a0*/  LEA.HI.SX32 R121, R64, R91, 0x1b ;  /* 0x0000005b40797211 */ /* 0x000fe400078fdaff */
[----:B------:R-:W-:Y:S01]  /*94b0*/  LEA R161, R161, R90, 0x2 ;  /* 0x0000005aa1a17211 */ /* 0x000fe200078e10ff */
[----:B------:R-:W-:Y:S06]  /*94c0*/  @!P0 BRA `(.L_x_4669) ;  /* 0x0000000000048947 */ /* 0x000fec0003800000 */
[----:B--2---:R4:W-:Y:S02]  /*94d0*/  REDG.E.ADD.F32.FTZ.RN.STRONG.GPU desc[UR18][R66.64+-0xc00], R65 ;  /* 0xfff40041420079a6 */ /* 0x0049e4000c10f392 */
.L_x_4669:
[----:B------:R-:W-:Y:S05]  /*94e0*/  BSYNC B0 ;  /* 0x0000000000007941 */ /* 0x000fea0003800000 */
.L_x_4668:
[----:B--2-4-:R2:W4:Y:S01]  /*94f0*/  LDS R65, [R161+0x5700] ;  /* 0x00570000a1417984 */ /* 0x0145220000000800 */
[----:B------:R-:W-:Y:S01]  /*9500*/  BSSY B0, `(.L_x_4670) ;  /* 0x0000006000007945 */ /* 0x000fe20003800000 */
[----:B------:R-:W-:Y:S02]  /*9510*/  IADD3 R64, R91, 0xf00, RZ ;  /* 0x00000f005b407810 */ /* 0x000fe40007ffe0ff */
[----:B------:R-:W-:Y:S02]  /*9520*/  LEA.HI.SX32 R155, R120, R91, 0x1b ;  /* 0x0000005b789b7211 */ /* 0x000fe400078fdaff */
[----:B0-----:R-:W-:Y:S01]  /*9530*/  LEA R163, R121, R90, 0x2 ;  /* 0x0000005a79a37211 */ /* 0x001fe200078e10ff */
[----:B------:R-:W-:Y:S06]  /*9540*/  @!P1 BRA `(.L_x_4671) ;  /* 0x0000000000049947 */ /* 0x000fec0003800000 */
[----:B----4-:R0:W-:Y:S02]  /*9550*/  REDG.E.ADD.F32.FTZ.RN.STRONG.GPU desc[UR18][R66.64+-0xa00], R65 ;  /* 0xfff60041420079a6 */ /* 0x0101e4000c10f392 */
.L_x_4671:
[----:B------:R-:W-:Y:S05]  /*9560*/  BSYNC B0 ;  /* 0x0000000000007941 */ /* 0x000fea0003800000 */
.L_x_4670:
[----:B0---4-:R0:W4:Y:S01]  /*9570*/  LDS R65, [R163+0x5900] ;  /* 0x00590000a3417984 */ /* 0x0111220000000800 */
[----:B------:R-:W-:Y:S01]  /*9580*/  BSSY B0, `(.L_x_4672) ;  /* 0x0000006000007945 */ /* 0x000fe20003800000 */
[----:B------:R-:W-:Y:S02]  /*9590*/  LEA.HI.SX32 R121, R64, R91, 0x1b ;  /* 0x0000005b40797211 */ /* 0x000fe400078fdaff */
[----:B------:R-:W-:Y:S02]  /*95a0*/  IADD3 R120, R91, 0xf80, RZ ;  /* 0x00000f805b787810 */ /* 0x000fe40007ffe0ff */
[----:B------:R-:W-:Y:S01]  /*95b0*/  LEA R64, R155, R90, 0x2 ;  /* 0x0000005a9b407211 */ /* 0x000fe200078e10ff */
[----:B------:R-:W-:Y:S06]  /*95c0*/  @!P2 BRA `(.L_x_4673) ;  /* 0x000000000004a947 */ /* 0x000fec0003800000 */
[----:B----4-:R4:W-:Y:S02]  /*95d0*/  REDG.E.ADD.F32.FTZ.RN.STRONG.GPU desc[UR18][R66.64+-0x800], R65 ;  /* 0xfff80041420079a6 */ /* 0x0109e4000c10f392 */
.L_x_4673:
[----:B------:R-:W-:Y:S05]  /*95e0*/  BSYNC B0 ;  /* 0x0000000000007941 */ /* 0x000fea0003800000 */
.L_x_4672:
[----:B----4-:R4:W0:Y:S01]  /*95f0*/  LDS R65, [R64+0x5b00] ;  /* 0x005b000040417984 */ /* 0x0108220000000800 */
[----:B------:R-:W-:Y:S01]  /*9600*/  BSSY B0, `(.L_x_4674) ;  /* 0x0000005000007945 */ /* 0x000fe20003800000 */
[----:B------:R-:W-:Y:S02]  /*9610*/  LEA.HI.SX32 R155, R120, R91, 0x1b ;  /* 0x0000005b789b7211 */ /* 0x000fe400078fdaff */
[----:B------:R-:W-:Y:S01]  /*9620*/  LEA R121, R121, R90, 0x2 ;  /* 0x0000005a79797211 */ /* 0x000fe200078e10ff */
[----:B------:R-:W-:Y:S06]  /*9630*/  @!P3 BRA `(.L_x_4675) ;  /* 0x000000000004b947 */ /* 0x000fec0003800000 */
[----:B0-----:R0:W-:Y:S02]  /*9640*/  REDG.E.ADD.F32.FTZ.RN.STRONG.GPU desc[UR18][R66.64+-0x600], R65 ;  /* 0xfffa0041420079a6 */ /* 0x0011e4000c10f392 */
.L_x_4675:
[----:B------:R-:W-:Y:S05]  /*9650*/  BSYNC B0 ;  /* 0x0000000000007941 */ /* 0x000fea0003800000 */
.L_x_4674:
[----:B0-----:R0:W0:Y:S01]  /*9660*/  LDS R65, [R121+0x5d00] ;  /* 0x005d000079417984 */ /* 0x0010220000000800 */
[----:B------:R-:W-:Y:S01]  /*9670*/  BSSY B0, `(.L_x_4676) ;  /* 0x0000004000007945 */ /* 0x000fe20003800000 */
[----:B------:R-:W-:-:S03]  /*9680*/  LEA R155, R155, R90, 0x2 ;  /* 0x0000005a9b9b7211 */ /* 0x000fc600078e10ff */
[----:B------:R-:W-:Y:S05]  /*9690*/  @!P4 BRA `(.L_x_4677) ;  /* 0x000000000004c947 */ /* 0x000fea0003800000 */
[----:B0-----:R0:W-:Y:S02]  /*96a0*/  REDG.E.ADD.F32.FTZ.RN.STRONG.GPU desc[UR18][R66.64+-0x400], R65 ;  /* 0xfffc0041420079a6 */ /* 0x0011e4000c10f392 */
.L_x_4677:
[----:B------:R-:W-:Y:S05]  /*96b0*/  BSYNC B0 ;  /* 0x0000000000007941 */ /* 0x000fea0003800000 */
.L_x_4676:
[----:B0-----:R0:W0:Y:S01]  /*96c0*/  LDS R65, [R155+0x5f00] ;  /* 0x005f00009b417984 */ /* 0x0010220000000800 */
[----:B------:R-:W-:Y:S01]  /*96d0*/  BSSY B0, `(.L_x_4678) ;  /* 0x0000004000007945 */ /* 0x000fe20003800000 */
[----:B----4-:R-:W-:-:S03]  /*96e0*/  FADD.FTZ R64, R184, R117 ;  /* 0x00000075b8407221 */ /* 0x010fc60000010000 */
[----:B------:R-:W-:Y:S05]  /*96f0*/  @!P5 BRA `(.L_x_4679) ;  /* 0x000000000004d947 */ /* 0x000fea0003800000 */
[----:B0-----:R4:W-:Y:S02]  /*9700*/  REDG.E.ADD.F32.FTZ.RN.STRONG.GPU desc[UR18][R66.64+-0x200], R65 ;  /* 0xfffe0041420079a6 */ /* 0x0019e4000c10f392 */
.L_x_4679:
[----:B------:R-:W-:Y:S05]  /*9710*/  BSYNC B0 ;  /* 0x0000000000007941 */ /* 0x000fea0003800000 */
.L_x_4678:
[----:B------:R-:W5:Y:S01]  /*9720*/  SHFL.DOWN PT, R120, R118, 0x1, 0x1f ;  /* 0x08201f0076787f89 */ /* 0x000f6200000e0000 */
[----:B------:R-:W-:Y:S01]  /*9730*/  ISETP.GT.AND P0, PT, R243, 0x1e, PT ;  /* 0x0000001ef300780c */ /* 0x000fe20003f04270 */
[----:B------:R-:W-:Y:S01]  /*9740*/  FFMA.FTZ R219, R219, R78, R122 ;  /* 0x0000004edbdb7223 */ /* 0x000fe2000001007a */
[----:B0---4-:R-:W-:Y:S01]  /*9750*/  MOV R65, R118 ;  /* 0x0000007600417202 */ /* 0x011fe20000000f00 */
[----:B------:R-:W0:Y:S01]  /*9760*/  SHFL.DOWN PT, R121, R111, 0x1, 0x1f ;  /* 0x08201f006f797f89 */ /* 0x000e2200000e0000 */
[----:B------:R-:W-:Y:S01]  /*9770*/  MOV R66, R111 ;  /* 0x0000006f00427202 */ /* 0x000fe20000000f00 */
[-C--:B------:R-:W-:Y:S01]  /*9780*/  FFMA.FTZ R36, R46, R115.reuse, R36 ;  /* 0x000000732e247223 */ /* 0x080fe20000010024 */
[----:B------:R-:W-:Y:S01]  /*9790*/  MOV R67, R202 ;  /* 0x000000ca00437202 */ /* 0x000fe20000000f00 */
[----:B------:R-:W4:Y:S01]  /*97a0*/  SHFL.DOWN PT, R184, R202, 0x1, 0x1f ;  /* 0x08201f00cab87f89 */ /* 0x000f2200000e0000 */
[----:B------:R-:W-:Y:S01]  /*97b0*/  FFMA.FTZ R150, R150, R115, R119 ;  /* 0x0000007396967223 */ /* 0x000fe20000010077 */
[----:B------:R-:W-:Y:S01]  /*97c0*/  FMUL.FTZ R125, R110, R125 ;  /* 0x0000007d6e7d7220 */ /* 0x000fe20000410000 */
[----:B------:R-:W-:Y:S01]  /*97d0*/  FMUL.FTZ R148, R148, R181 ;  /* 0x000000b594947220 */ /* 0x000fe20000410000 */
[----:B------:R-:W1:Y:S01]  /*97e0*/  SHFL.DOWN PT, R117, R64, 0x1, 0x1f ;  /* 0x08201f0040757f89 */ /* 0x000e6200000e0000 */
[----:B------:R-:W-:Y:S01]  /*97f0*/  FMUL.FTZ R106, R106, R151 ;  /* 0x000000976a6a7220 */ /* 0x000fe20000410000 */
[----:B------:R-:W-:Y:S01]  /*9800*/  FMUL.FTZ R144, R144, R182 ;  /* 0x000000b690907220 */ /* 0x000fe20000410000 */
[----:B------:R-:W-:Y:S01]  /*9810*/  FMUL.FTZ R105, R105, R166 ;  /* 0x000000a669697220 */ /* 0x000fe20000410000 */
[----:B------:R-:W-:Y:S01]  /*9820*/  FFMA.FTZ R148, R149, R167, R148 ;  /* 0x000000a795947223 */ /* 0x000fe20000010094 */
[----:B------:R-:W-:Y:S01]  /*9830*/  FFMA.FTZ R106, R221, R164, R106 ;  /* 0x000000a4dd6a7223 */ /* 0x000fe2000001006a */
[----:B------:R-:W-:Y:S01]  /*9840*/  FFMA.FTZ R147, R147, R168, R144 ;  /* 0x000000a893937223 */ /* 0x000fe20000010090 */
[----:B------:R-:W-:Y:S01]  /*9850*/  FFMA.FTZ R105, R216, R153, R105 ;  /* 0x00000099d8697223 */ /* 0x000fe20000010069 */
[----:B------:R-:W-:Y:S01]  /*9860*/  FMUL.FTZ R145, R145, R104 ;  /* 0x0000006891917220 */ /* 0x000fe20000410000 */
[----:B------:R-:W-:Y:S01]  /*9870*/  FFMA.FTZ R106, R103, R148, R106 ;  /* 0x00000094676a7223 */ /* 0x000fe2000001006a */
[----:B------:R-:W-:Y:S01]  /*9880*/  FMUL.FTZ R138, R138, R107 ;  /* 0x0000006b8a8a7220 */ /* 0x000fe20000410000 */
[----:B------:R-:W-:Y:S01]  /*9890*/  FFMA.FTZ R105, R102, R147, R105 ;  /* 0x0000009366697223 */ /* 0x000fe20000010069 */
[----:B-----5:R-:W-:Y:S01]  /*98a0*/  @!P0 FADD.FTZ R65, R65, R120 ;  /* 0x0000007841418221 */ /* 0x020fe20000010000 */
[----:B------:R-:W-:Y:S01]  /*98b0*/  FMUL.FTZ R178, R101, R178 ;  /* 0x000000b265b27220 */ /* 0x000fe20000410000 */
[----:B------:R-:W-:Y:S01]  /*98c0*/  FFMA.FTZ R145, R146, R169, R145 ;  /* 0x000000a992917223 */ /* 0x000fe20000010091 */
[----:B------:R-:W-:Y:S01]  /*98d0*/  FMUL.FTZ R80, R80, R131 ;  /* 0x0000008350507220 */ /* 0x000fe20000410000 */
[----:B0-----:R-:W-:Y:S01]  /*98e0*/  @!P0 FADD.FTZ R66, R66, R121 ;  /* 0x0000007942428221 */ /* 0x001fe20000010000 */
[----:B------:R-:W0:Y:S01]  /*98f0*/  SHFL.DOWN PT, R118, R65, 0x2, 0x1f ;  /* 0x08401f0041767f89 */ /* 0x000e2200000e0000 */
[----:B------:R-:W-:Y:S01]  /*9900*/  FFMA.FTZ R215, R215, R180, R178 ;  /* 0x000000b4d7d77223 */ /* 0x000fe200000100b2 */
[----:B------:R-:W-:Y:S01]  /*9910*/  FFMA.FTZ R80, R207, R162, R80 ;  /* 0x000000a2cf507223 */ /* 0x000fe20000010050 */
[----:B----4-:R-:W-:Y:S01]  /*9920*/  @!P0 FADD.FTZ R67, R67, R184 ;  /* 0x000000b843438221 */ /* 0x010fe20000010000 */
[----:B------:R-:W-:Y:S01]  /*9930*/  FMUL.FTZ R160, R79, R160 ;  /* 0x000000a04fa07220 */ /* 0x000fe20000410000 */
[----:B------:R-:W-:Y:S01]  /*9940*/  FFMA.FTZ R82, R82, R145, R215 ;  /* 0x0000009152527223 */ /* 0x000fe200000100d7 */
[----:B------:R-:W-:Y:S01]  /*9950*/  FMUL.FTZ R141, R100, R141 ;  /* 0x0000008d648d7220 */ /* 0x000fe20000410000 */
[----:B-1----:R-:W-:Y:S01]  /*9960*/  @!P0 FADD.FTZ R64, R117, R64 ;  /* 0x0000004075408221 */ /* 0x002fe20000010000 */
[----:B------:R-:W1:Y:S01]  /*9970*/  SHFL.DOWN PT, R120, R67, 0x2, 0x1f ;  /* 0x08401f0043787f89 */ /* 0x000e6200000e0000 */
[----:B------:R-:W-:Y:S01]  /*9980*/  ISETP.GT.AND P0, PT, R243, 0x1d, PT ;  /* 0x0000001df300780c */ /* 0x000fe20003f04270 */
[----:B------:R-:W-:Y:S01]  /*9990*/  FADD.FTZ R25, R82, R25 ;  /* 0x0000001952197221 */ /* 0x000fe20000010000 */
[----:B------:R-:W-:Y:S01]  /*99a0*/  FFMA.FTZ R138, R143, R170, R138 ;  /* 0x000000aa8f8a7223 */ /* 0x000fe2000001008a */
[----:B------:R-:W4:Y:S01]  /*99b0*/  SHFL.DOWN PT, R117, R66, 0x2, 0x1f ;  /* 0x08401f0042757f89 */ /* 0x000f2200000e0000 */
[----:B------:R-:W-:Y:S01]  /*99c0*/  FFMA.FTZ R204, R204, R133, R141 ;  /* 0x00000085cccc7223 */ /* 0x000fe2000001008d */
[----:B------:R-:W-:Y:S01]  /*99d0*/  ISETP.NE.AND P1, PT, R243, RZ, PT ;  /* 0x000000fff300720c */ /* 0x000fe20003f25270 */
[----:B------:R-:W-:Y:S01]  /*99e0*/  FMUL.FTZ R134, R134, R187 ;  /* 0x000000bb86867220 */ /* 0x000fe20000410000 */
[----:B------:R-:W5:Y:S01]  /*99f0*/  SHFL.DOWN PT, R111, R64, 0x2, 0x1f ;  /* 0x08401f00406f7f89 */ /* 0x000f6200000e0000 */
[----:B------:R-:W-:Y:S01]  /*9a00*/  ISETP.NE.AND P2, PT, R91, RZ, PT ;  /* 0x000000ff5b00720c */ /* 0x000fe20003f45270 */
        /* <DEDUP_REMOVED lines=10> */
[----:B------:R-:W-:Y:S01]  /*9ab0*/  FMUL.FTZ R191, R98, R191 ;  /* 0x000000bf62bf7220 */ /* 0x000fe20000410000 */
[----:B------:R-:W0:Y:S01]  /*9ac0*/  SHFL.DOWN PT, R78, R65, 0x4, 0x1f ;  /* 0x08801f00414e7f89 */ /* 0x000e2200000e0000 */
[----:B------:R-:W-:Y:S01]  /*9ad0*/  FMUL.FTZ R128, R69, R128 ;  /* 0x0000008045807220 */ /* 0x000fe20000410000 */
[----:B------:R-:W-:Y:S01]  /*9ae0*/  FFMA.FTZ R222, R222, R127, R125 ;  /* 0x0000007fdede7223 */ /* 0x000fe2000001007d */
[----:B-1----:R-:W-:Y:S01]  /*9af0*/  @!P0 FADD.FTZ R67, R67, R120 ;  /* 0x0000007843438221 */ /* 0x002fe20000010000 */
[----:B------:R-:W-:Y:S01]  /*9b00*/  FFMA.FTZ R136, R136, R172, R81 ;  /* 0x000000ac88887223 */ /* 0x000fe20000010051 */
[----:B------:R-:W-:Y:S01]  /*9b10*/  FFMA.FTZ R209, R209, R156, R160 ;  /* 0x0000009cd1d17223 */ /* 0x000fe200000100a0 */
[----:B------:R-:W-:Y:S01]  /*9b20*/  FFMA.FTZ R134, R135, R116, R134 ;  /* 0x0000007487867223 */ /* 0x000fe20000010086 */
[----:B----4-:R-:W-:Y:S01]  /*9b30*/  @!P0 FADD.FTZ R66, R66, R117 ;  /* 0x0000007542428221 */ /* 0x010fe20000010000 */
[----:B------:R-:W1:Y:S01]  /*9b40*/  SHFL.DOWN PT, R110, R67, 0x4, 0x1f ;  /* 0x08801f00436e7f89 */ /* 0x000e6200000e0000 */
[----:B------:R-:W-:Y:S01]  /*9b50*/  FFMA.FTZ R211, R211, R140, R158 ;  /* 0x0000008cd3d37223 */ /* 0x000fe2000001009e */
[----:B------:R-:W-:Y:S01]  /*9b60*/  FFMA.FTZ R188, R99, R174, R188 ;  /* 0x000000ae63bc7223 */ /* 0x000fe200000100bc */
[----:B-----5:R-:W-:Y:S01]  /*9b70*/  @!P0 FADD.FTZ R64, R64, R111 ;  /* 0x0000006f40408221 */ /* 0x020fe20000010000 */
[----:B------:R-:W4:Y:S01]  /*9b80*/  SHFL.DOWN PT, R115, R66, 0x4, 0x1f ;  /* 0x08801f0042737f89 */ /* 0x000f2200000e0000 */
        /* <DEDUP_REMOVED lines=14> */
[----:B------:R-:W-:Y:S01]  /*9c70*/  FMUL.FTZ R78, R139, R185 ;  /* 0x000000b98b4e7220 */ /* 0x000fe20000410000 */
[----:B------:R-:W-:Y:S01]  /*9c80*/  FFMA.FTZ R72, R72, R134, R211 ;  /* 0x0000008648487223 */ /* 0x000fe200000100d3 */
[----:B------:R-:W-:Y:S01]  /*9c90*/  FFMA.FTZ R73, R73, R188, R74 ;  /* 0x000000bc49497223 */ /* 0x000fe2000001004a */
[----:B------:R-:W-:Y:S01]  /*9ca0*/  FFMA.FTZ R130, R71, R189, R130 ;  /* 0x000000bd47827223 */ /* 0x000fe20000010082 */
[----:B------:R-:W0:Y:S01]  /*9cb0*/  SHFL.DOWN PT, R102, R65, 0x8, 0x1f ;  /* 0x09001f0041667f89 */ /* 0x000e2200000e0000 */
[----:B-1----:R-:W-:Y:S01]  /*9cc0*/  @!P0 FADD.FTZ R67, R67, R110 ;  /* 0x0000006e43438221 */ /* 0x002fe20000010000 */
[----:B------:R-:W-:Y:S01]  /*9cd0*/  FFMA.FTZ R137, R137, R171, R78 ;  /* 0x000000ab89897223 */ /* 0x000fe2000001004e */
[----:B------:R-:W-:Y:S01]  /*9ce0*/  FFMA.FTZ R199, R70, R190, R199 ;  /* 0x000000be46c77223 */ /* 0x000fe200000100c7 */
[----:B------:R-:W-:Y:S01]  /*9cf0*/  FFMA.FTZ R68, R68, R191, R201 ;  /* 0x000000bf44447223 */ /* 0x000fe200000100c9 */
[----:B----4-:R-:W-:Y:S01]  /*9d00*/  @!P0 FADD.FTZ R66, R66, R115 ;  /* 0x0000007342428221 */ /* 0x010fe20000010000 */
[----:B------:R-:W1:Y:S01]  /*9d10*/  SHFL.DOWN PT, R104, R67, 0x8, 0x1f ;  /* 0x09001f0043687f89 */ /* 0x000e6200000e0000 */
[----:B------:R-:W-:Y:S01]  /*9d20*/  FFMA.FTZ R80, R77, R137, R80 ;  /* 0x000000894d507223 */ /* 0x000fe20000010050 */
[----:B------:R-:W-:Y:S01]  /*9d30*/  BSSY B0, `(.L_x_4680) ;  /* 0x0000052000007945 */ /* 0x000fe20003800000 */
[----:B-----5:R-:W-:Y:S01]  /*9d40*/  @!P0 FADD.FTZ R64, R64, R111 ;  /* 0x0000006f40408221 */ /* 0x020fe20000010000 */
[----:B------:R-:W4:Y:S01]  /*9d50*/  SHFL.DOWN PT, R107, R66, 0x8, 0x1f ;  /* 0x09001f00426b7f89 */ /* 0x000f2200000e0000 */
[----:B------:R-:W-:Y:S01]  /*9d60*/  ISETP.GT.AND P0, PT, R243, 0x17, PT ;  /* 0x00000017f300780c */ /* 0x000fe20003f04270 */
[----:B------:R-:W-:Y:S01]  /*9d70*/  FFMA.FTZ R33, R38, R114, R33 ;  /* 0x0000007226217223 */ /* 0x000fe20000010021 */
[----:B------:R-:W-:Y:S01]  /*9d80*/  FADD.FTZ R32, R159, R32 ;  /* 0x000000209f207221 */ /* 0x000fe20000010000 */
[----:B------:R-:W5:Y:S01]  /*9d90*/  SHFL.DOWN PT, R103, R64, 0x8, 0x1f ;  /* 0x09001f0040677f89 */ /* 0x000f6200000e0000 */
[----:B------:R-:W-:Y:S01]  /*9da0*/  FFMA.FTZ R34, R39, R157, R34 ;  /* 0x0000009d27227223 */ /* 0x000fe20000010022 */
[----:B------:R-:W-:Y:S01]  /*9db0*/  FADD.FTZ R31, R150, R31 ;  /* 0x0000001f961f7221 */ /* 0x000fe20000010000 */
[----:B------:R-:W-:Y:S01]  /*9dc0*/  FADD.FTZ R30, R219, R30 ;  /* 0x0000001edb1e7221 */ /* 0x000fe20000010000 */
[----:B------:R-:W-:Y:S01]  /*9dd0*/  FFMA.FTZ R37, R47, R154, R37 ;  /* 0x0000009a2f257223 */ /* 0x000fe20000010025 */
[----:B------:R-:W-:Y:S01]  /*9de0*/  FFMA.FTZ R35, R40, R152, R35 ;  /* 0x0000009828237223 */ /* 0x000fe20000010023 */
[----:B------:R-:W-:Y:S01]  /*9df0*/  FADD.FTZ R29, R108, R29 ;  /* 0x0000001d6c1d7221 */ /* 0x000fe20000010000 */
[----:B------:R-:W-:Y:S01]  /*9e00*/  FADD.FTZ R28, R109, R28 ;  /* 0x0000001c6d1c7221 */ /* 0x000fe20000010000 */
[----:B------:R-:W-:Y:S01]  /*9e10*/  FFMA.FTZ R193, R48, R148, R193 ;  /* 0x0000009430c17223 */ /* 0x000fe200000100c1 */
[----:B------:R-:W-:Y:S01]  /*9e20*/  FADD.FTZ R27, R106, R27 ;  /* 0x0000001b6a1b7221 */ /* 0x000fe20000010000 */
[----:B0-----:R-:W-:Y:S01]  /*9e30*/  @!P0 FADD.FTZ R65, R65, R102 ;  /* 0x0000006641418221 */ /* 0x001fe20000010000 */
[----:B------:R-:W-:Y:S01]  /*9e40*/  FFMA.FTZ R226, R41, R147, R226 ;  /* 0x0000009329e27223 */ /* 0x000fe200000100e2 */
[----:B------:R-:W-:Y:S01]  /*9e50*/  FFMA.FTZ R228, R49, R145, R228 ;  /* 0x0000009131e47223 */ /* 0x000fe200000100e4 */
[----:B------:R-:W-:Y:S01]  /*9e60*/  FADD.FTZ R26, R105, R26 ;  /* 0x0000001a691a7221 */ /* 0x000fe20000010000 */
[----:B------:R-:W-:Y:S01]  /*9e70*/  FFMA.FTZ R229, R42, R138, R229 ;  /* 0x0000008a2ae57223 */ /* 0x000fe200000100e5 */
[----:B------:R-:W0:Y:S01]  /*9e80*/  SHFL.DOWN PT, R78, R65, 0x10, 0x1f ;  /* 0x0a001f00414e7f89 */ /* 0x000e2200000e0000 */
[----:B-1----:R-:W-:Y:S01]  /*9e90*/  @!P0 FADD.FTZ R67, R67, R104 ;  /* 0x0000006843438221 */ /* 0x002fe20000010000 */
[----:B------:R-:W-:Y:S01]  /*9ea0*/  FADD.FTZ R24, R101, R24 ;  /* 0x0000001865187221 */ /* 0x000fe20000010000 */
[----:B------:R-:W-:Y:S01]  /*9eb0*/  FFMA.FTZ R230, R50, R137, R230 ;  /* 0x0000008932e67223 */ /* 0x000fe200000100e6 */
[----:B------:R-:W-:Y:S01]  /*9ec0*/  FADD.FTZ R23, R80, R23 ;  /* 0x0000001750177221 */ /* 0x000fe20000010000 */
[----:B----4-:R-:W-:Y:S01]  /*9ed0*/  @!P0 FADD.FTZ R66, R66, R107 ;  /* 0x0000006b42428221 */ /* 0x010fe20000010000 */
[----:B------:R-:W1:Y:S01]  /*9ee0*/  SHFL.DOWN PT, R82, R67, 0x10, 0x1f ;  /* 0x0a001f0043527f89 */ /* 0x000e6200000e0000 */
[----:B------:R-:W-:Y:S01]  /*9ef0*/  FFMA.FTZ R231, R43, R136, R231 ;  /* 0x000000882be77223 */ /* 0x000fe200000100e7 */
[----:B------:R-:W-:Y:S01]  /*9f00*/  FADD.FTZ R22, R209, R22 ;  /* 0x00000016d1167221 */ /* 0x000fe20000010000 */
[----:B-----5:R-:W-:Y:S01]  /*9f10*/  @!P0 FADD.FTZ R64, R64, R103 ;  /* 0x0000006740408221 */ /* 0x020fe20000010000 */
[----:B------:R-:W4:Y:S01]  /*9f20*/  SHFL.DOWN PT, R79, R66, 0x10, 0x1f ;  /* 0x0a001f00424f7f89 */ /* 0x000f2200000e0000 */
[----:B------:R-:W-:Y:S01]  /*9f30*/  ISETP.GT.AND P0, PT, R243, 0xf, PT ;  /* 0x0000000ff300780c */ /* 0x000fe20003f04270 */
[----:B------:R-:W-:Y:S01]  /*9f40*/  FFMA.FTZ R233, R51, R134, R233 ;  /* 0x0000008633e97223 */ /* 0x000fe200000100e9 */
[----:B------:R-:W-:Y:S01]  /*9f50*/  FFMA.FTZ R237, R44, R188, R237 ;  /* 0x000000bc2ced7223 */ /* 0x000fe200000100ed */
[----:B------:R-:W5:Y:S01]  /*9f60*/  SHFL.DOWN PT, R77, R64, 0x10, 0x1f ;  /* 0x0a001f00404d7f89 */ /* 0x000f6200000e0000 */
        /* <DEDUP_REMOVED lines=9> */
[----:B-1----:R-:W-:Y:S01]  /*a000*/  @!P0 FADD.FTZ R67, R67, R82 ;  /* 0x0000005243438221 */ /* 0x002fe20000010000 */
[----:B----4-:R-:W-:Y:S01]  /*a010*/  @!P0 FADD.FTZ R66, R66, R79 ;  /* 0x0000004f42428221 */ /* 0x010fe20000010000 */
[----:B-----5:R-:W-:-:S05]  /*a020*/  @!P0 FADD.FTZ R64, R64, R77 ;  /* 0x0000004d40408221 */ /* 0x020fca0000010000 */
[----:B------:R0:W-:Y:S01]  /*a030*/  @!P1 STS.128 [R242+0x6310], R64 ;  /* 0x00631040f2009388 */ /* 0x0001e20000000c00 */
        /* <DEDUP_REMOVED lines=11> */
[----:B------:R-:W4:Y:S04]  /*a0f0*/  LDS.128 R72, [R90+0x6330] ;  /* 0x006330005a487984 */ /* 0x000f280000000c00 */
[----:B------:R-:W5:Y:S04]  /*a100*/  LDS.128 R76, [R90+0x6340] ;  /* 0x006340005a4c7984 */ /* 0x000f680000000c00 */
[----:B------:R-:W2:Y:S04]  /*a110*/  @P0 LDS.64 R82, [R81+0xa380] ;  /* 0x00a3800051520984 */ /* 0x000ea80000000a00 */
[----:B------:R-:W3:Y:S01]  /*a120*/  @P0 LDS.64 R92, [R81+0x9b80] ;  /* 0x009b8000515c0984 */ /* 0x000ee20000000a00 */
[----:B-1----:R-:W-:Y:S01]  /*a130*/  FADD.FTZ R80, R67, R71 ;  /* 0x0000004743507221 */ /* 0x002fe20000010000 */
        /* <DEDUP_REMOVED lines=11> */
[----:B--2---:R-:W-:Y:S01]  /*a1f0*/  @P0 FADD.FTZ R67, R67, R83 ;  /* 0x0000005343430221 */ /* 0x004fe20000010000 */
[----:B------:R-:W-:Y:S01]  /*a200*/  @P0 FADD.FTZ R66, R66, R82 ;  /* 0x0000005242420221 */ /* 0x000fe20000010000 */
[----:B---3--:R-:W-:Y:S01]  /*a210*/  @P0 FADD.FTZ R65, R65, R93 ;  /* 0x0000005d41410221 */ /* 0x008fe20000010000 */
[----:B------:R-:W-:-:S03]  /*a220*/  @P0 FADD.FTZ R64, R64, R92 ;  /* 0x0000005c40400221 */ /* 0x000fc60000010000 */
[----:B------:R1:W-:Y:S04]  /*a230*/  STS.64 [R81+0xa380], R66 ;  /* 0x00a3804251007388 */ /* 0x0003e80000000a00 */
[----:B------:R1:W-:Y:S02]  /*a240*/  STS.64 [R81+0x9b80], R64 ;  /* 0x009b804051007388 */ /* 0x0003e40000000a00 */
.L_x_4681:
[----:B------:R-:W-:Y:S05]  /*a250*/  BSYNC B0 ;  /* 0x0000000000007941 */ /* 0x000fea0003800000 */
.L_x_4680:
[----:B------:R-:W-:Y:S02]  /*a260*/  UIADD3 UR7, UR7, 0x1, URZ ;  /* 0x0000000107077890 */ /* 0x000fe4000fffe03f */
[----:B------:R-:W-:Y:S02]  /*a270*/  UIADD3 UR8, UP1, UR8, 0x1, URZ ;  /* 0x0000000108087890 */ /* 0x000fe4000ff3e03f */
[----:B------:R-:W-:Y:S02]  /*a280*/  UISETP.GE.AND UP0, UPT, UR7, UR53, UPT ;  /* 0x000000350700728c */ /* 0x000fe4000bf06270 */
[----:B------:R-:W-:-:S04]  /*a290*/  UIADD3.X UR9, URZ, UR9, URZ, UP1, !UPT ;  /* 0x000000093f097290 */ /* 0x000fc80008ffe43f */
[----:B------:R-:W-:-:S13]  /*a2a0*/  PLOP3.LUT P0, PT, PT, PT, UP0, 0x80, 0x0 ;  /* 0x000000000000781c */ /* 0x000fda0003f0f008 */
[----:B------:R-:W-:Y:S05]  /*a2b0*/  @!P0 BRA `(.L_x_4682) ;  /* 0xffffff74004c8947 */ /* 0x000fea000383ffff */
.L_x_4587:
[----:B01----:R-:W4:Y:S01]  /*a2c0*/  LDL.LU R64, [R1] ;  /* 0x0000000001407983 */ /* 0x003f220000300800 */
[----:B------:R-:W-:Y:S01]  /*a2d0*/  LEA R3, R243, R89, 0x1 ;  /* 0x00000059f3037211 */ /* 0x000fe200078e08ff */
[----:B------:R-:W-:Y:S01]  /*a2e0*/  UIADD3 UR7, UR13, -0x1, URZ ;  /* 0xffffffff0d077890 */ /* 0x000fe2000fffe03f */
[----:B------:R-:W-:Y:S01]  /*a2f0*/  IADD3 R89, R89, R243, RZ ;  /* 0x000000f359597210 */ /* 0x000fe20007ffe0ff */
[----:B------:R-:W-:Y:S01]  /*a300*/  USHF.R.S32.HI UR33, URZ, 0x1f, UR11 ;  /* 0x0000001f3f217899 */ /* 0x000fe2000801140b */
        /* <DEDUP_REMOVED lines=8> */
[----:B------:R-:W-:Y:S01]  /*a390*/  LEA R4, R3, R90, 0x4 ;  /* 0x0000005a03047211 */ /* 0x000fe200078e20ff */
[----:B------:R-:W-:Y:S01]  /*a3a0*/  BAR.SYNC.DEFER_BLOCKING 0x0 ;  /* 0x0000000000007b1d */ /* 0x000fe20000010000 */
[----:B------:R-:W-:Y:S01]  /*a3b0*/  F2FP.BF16.F32.PACK_AB R195, R33, R36 ;  /* 0x0000002421c3723e */ /* 0x000fe200000010ff */
[----:B------:R-:W-:Y:S01]  /*a3c0*/  UIMAD UR28, UR11, UR31, UR26 ;  /* 0x0000001f0b1c72a4 */ /* 0x000fe2000f8e021a */
[----:B------:R-:W-:Y:S01]  /*a3d0*/  F2FP.BF16.F32.PACK_AB R194, R34, R37 ;  /* 0x0000002522c2723e */ /* 0x000fe200000010ff */
[----:B------:R-:W-:Y:S01]  /*a3e0*/  UIMAD.WIDE.U32 UR26, UR11, UR30, UR8 ;  /* 0x0000001e0b1a72a5 */ /* 0x000fe2000f8e0008 */
[----:B------:R-:W-:Y:S01]  /*a3f0*/  F2FP.BF16.F32.PACK_AB R193, R35, R193 ;  /* 0x000000c123c1723e */ /* 0x000fe200000010ff */
[----:B------:R-:W-:Y:S01]  /*a400*/  USHF.R.S32.HI UR32, URZ, 0x1f, UR10 ;  /* 0x0000001f3f207899 */ /* 0x000fe2000801140a */
[----:B------:R-:W-:Y:S01]  /*a410*/  F2FP.BF16.F32.PACK_AB R192, R226, R228 ;  /* 0x000000e4e2c0723e */ /* 0x000fe200000010ff */
[----:B------:R-:W-:Y:S01]  /*a420*/  ULDC.64 UR30, c[0x0][0x390] ;  /* 0x0000e400001e7ab9 */ /* 0x000fe20000000a00 */
[----:B------:R-:W-:Y:S01]  /*a430*/  LEA R89, R89, R90, 0x4 ;  /* 0x0000005a59597211 */ /* 0x000fe200078e20ff */
[----:B------:R-:W-:Y:S01]  /*a440*/  UIADD3 UR27, UR27, UR28, URZ ;  /* 0x0000001c1b1b7290 */ /* 0x000fe2000fffe03f */
        /* <DEDUP_REMOVED lines=10> */
[----:B------:R-:W-:-:S02]  /*a4f0*/  UIADD3 UR28, UR27, UR28, URZ ;  /* 0x0000001c1b1c7290 */ /* 0x000fc4000fffe03f */
[----:B------:R-:W-:Y:S01]  /*a500*/  ULEA UR27, UP0, UR26, UR30, 0x1 ;  /* 0x0000001e1a1b7291 */ /* 0x000fe2000f80083f */
[----:B------:R-:W-:Y:S01]  /*a510*/  STS.128 [R4], R8 ;  /* 0x0000000804007388 */ /* 0x000fe20000000c00 */
[----:B------:R-:W-:Y:S02]  /*a520*/  UIADD3 UR48, UP2, UR48, -0x1000, URZ ;  /* 0xfffff00030307890 */ /* 0x000fe4000ff5e03f */
[----:B------:R-:W-:Y:S01]  /*a530*/  ULEA.HI.X UR26, UR26, UR31, UR28, 0x1, UP0 ;  /* 0x0000001f1a1a7291 */ /* 0x000fe200080f0c1c */
[----:B------:R-:W-:Y:S01]  /*a540*/  STS.128 [R4+0x10], R192 ;  /* 0x000010c004007388 */ /* 0x000fe20000000c00 */
[----:B------:R-:W-:-:S03]  /*a550*/  NOP ;  /* 0x0000000000007918 */ /* 0x000fc60000000000 */
[----:B------:R-:W0:Y:S01]  /*a560*/  LDS.128 R8, [R89] ;  /* 0x0000000059087984 */ /* 0x000e220000000c00 */
[----:B------:R-:W-:Y:S01]  /*a570*/  MOV R2, UR27 ;  /* 0x0000001b00027c02 */ /* 0x000fe20008000f00 */
[----:B------:R-:W-:Y:S01]  /*a580*/  ULDC.64 UR28, c[0x0][0x3a8] ;  /* 0x0000ea00001c7ab9 */ /* 0x000fe20000000a00 */
[----:B------:R-:W-:Y:S01]  /*a590*/  MOV R3, UR26 ;  /* 0x0000001a00037c02 */ /* 0x000fe20008000f00 */
[----:B------:R-:W1:Y:S01]  /*a5a0*/  LDS.128 R12, [R89+0x200] ;  /* 0x00020000590c7984 */ /* 0x000e620000000c00 */
[----:B------:R-:W-:Y:S02]  /*a5b0*/  UIMAD UR26, UR33, UR28, URZ ;  /* 0x0000001c211a72a4 */ /* 0x000fe4000f8e023f */
[----:B------:R-:W-:Y:S01]  /*a5c0*/  UIMAD.WIDE.U32 UR8, UR11, UR28, UR8 ;  /* 0x0000001c0b0872a5 */ /* 0x000fe2000f8e0008 */
[----:B------:R-:W-:Y:S01]  /*a5d0*/  IMAD.WIDE R2, R88, 0x10, R2 ;  /* 0x0000001058027825 */ /* 0x000fe200078e0202 */
[----:B------:R-:W-:Y:S02]  /*a5e0*/  UIMAD UR26, UR11, UR29, UR26 ;  /* 0x0000001d0b1a72a4 */ /* 0x000fe4000f8e021a */
[----:B------:R-:W-:Y:S01]  /*a5f0*/  UIADD3 UR16, UP3, UR16, -0x1000, URZ ;  /* 0xfffff00010107890 */ /* 0x000fe2000ff7e03f */
[----:B------:R-:W-:Y:S01]  /*a600*/  ULDC.64 UR28, c[0x0][0x3b0] ;  /* 0x0000ec00001c7ab9 */ /* 0x000fe20000000a00 */
[----:B------:R-:W-:-:S02]  /*a610*/  UIADD3 UR9, UR9, UR26, URZ ;  /* 0x0000001a09097290 */ /* 0x000fc4000fffe03f */
[----:B------:R-:W-:Y:S02]  /*a620*/  UIMAD UR26, UR32, UR28, URZ ;  /* 0x0000001c201a72a4 */ /* 0x000fe4000f8e023f */
[----:B------:R-:W-:Y:S02]  /*a630*/  UIMAD.WIDE.U32 UR8, UR10, UR28, UR8 ;  /* 0x0000001c0a0872a5 */ /* 0x000fe4000f8e0008 */
[----:B------:R-:W-:Y:S02]  /*a640*/  UIMAD UR26, UR10, UR29, UR26 ;  /* 0x0000001d0a1a72a4 */ /* 0x000fe4000f8e021a */
[----:B------:R-:W-:Y:S01]  /*a650*/  UIADD3 UR14, UP4, UR14, -0x1000, URZ ;  /* 0xfffff0000e0e7890 */ /* 0x000fe2000ff9e03f */
[----:B------:R-:W-:Y:S01]  /*a660*/  ULDC.64 UR28, c[0x0][0x3f0] ;  /* 0x0000fc00001c7ab9 */ /* 0x000fe20000000a00 */
[----:B------:R-:W-:Y:S02]  /*a670*/  UIADD3 UR26, UR9, UR26, URZ ;  /* 0x0000001a091a7290 */ /* 0x000fe4000fffe03f */
[----:B------:R-:W-:-:S02]  /*a680*/  ULEA UR9, UP0, UR8, UR28, 0x1 ;  /* 0x0000001c08097291 */ /* 0x000fc4000f80083f */
[----:B------:R-:W-:Y:S02]  /*a690*/  UIADD3 UR6, UR6, 0x1, URZ ;  /* 0x0000000106067890 */ /* 0x000fe4000fffe03f */
[----:B------:R-:W-:Y:S02]  /*a6a0*/  ULEA.HI.X UR8, UR8, UR29, UR26, 0x1, UP0 ;  /* 0x0000001d08087291 */ /* 0x000fe400080f0c1a */
[----:B------:R-:W-:Y:S02]  /*a6b0*/  UISETP.GT.AND UP0, UPT, UR13, 0x1, UPT ;  /* 0x000000010d00788c */ /* 0x000fe4000bf04270 */
[----:B------:R-:W-:Y:S02]  /*a6c0*/  UIADD3.X UR51, UR51, -0x1, URZ, UP1, !UPT ;  /* 0xffffffff33337890 */ /* 0x000fe40008ffe43f */
[----:B------:R-:W-:Y:S02]  /*a6d0*/  UIADD3.X UR49, UR49, -0x1, URZ, UP2, !UPT ;  /* 0xffffffff31317890 */ /* 0x000fe400097fe43f */
[----:B------:R-:W-:Y:S01]  /*a6e0*/  PLOP3.LUT P0, PT, PT, PT, UP0, 0x80, 0x0 ;  /* 0x000000000000781c */ /* 0x000fe20003f0f008 */
[----:B0-----:R-:W-:Y:S01]  /*a6f0*/  STG.E.128 desc[UR18][R2.64], R8 ;  /* 0x0000000802007986 */ /* 0x001fe2000c101d12 */
[----:B------:R-:W-:-:S02]  /*a700*/  UIADD3.X UR17, UR17, -0x1, URZ, UP3, !UPT ;  /* 0xffffffff11117890 */ /* 0x000fc40009ffe43f */
[----:B------:R-:W-:Y:S01]  /*a710*/  UIADD3.X UR15, UR15, -0x1, URZ, UP4, !UPT ;  /* 0xffffffff0f0f7890 */ /* 0x000fe2000a7fe43f */
[----:B-1----:R0:W-:Y:S01]  /*a720*/  STG.E.128 desc[UR18][R2.64+0x200], R12 ;  /* 0x0002000c02007986 */ /* 0x0021e2000c101d12 */
[----:B------:R-:W-:Y:S01]  /*a730*/  UMOV UR13, UR7 ;  /* 0x00000007000d7c82 */ /* 0x000fe20008000000 */
[----:B------:R-:W-:Y:S01]  /*a740*/  BAR.SYNC.DEFER_BLOCKING 0x0 ;  /* 0x0000000000007b1d */ /* 0x000fe20000010000 */
[----:B0-----:R-:W-:Y:S02]  /*a750*/  MOV R2, UR9 ;  /* 0x0000000900027c02 */ /* 0x001fe40008000f00 */
[----:B------:R-:W-:-:S03]  /*a760*/  MOV R3, UR8 ;  /* 0x0000000800037c02 */ /* 0x000fc60008000f00 */
[----:B------:R-:W-:Y:S01]  /*a770*/  STS.128 [R4+0x10], R36 ;  /* 0x0000102404007388 */ /* 0x000fe20000000c00 */
[----:B----4-:R-:W-:Y:S01]  /*a780*/  FADD.FTZ R5, R64, R17 ;  /* 0x0000001140057221 */ /* 0x010fe20000010000 */
[----:B------:R-:W-:-:S03]  /*a790*/  F2FP.BF16.F32.PACK_AB R17, R20, R19 ;  /* 0x000000131411723e */ /* 0x000fc600000010ff */
[----:B------:R-:W-:Y:S01]  /*a7a0*/  FADD.FTZ R0, R5, R18 ;  /* 0x0000001205007221 */ /* 0x000fe20000010000 */
[----:B------:R-:W-:-:S03]  /*a7b0*/  F2FP.BF16.F32.PACK_AB R18, R22, R21 ;  /* 0x000000151612723e */ /* 0x000fc600000010ff */
[----:B------:R-:W-:Y:S01]  /*a7c0*/  FADD.FTZ R5, R0, R19 ;  /* 0x0000001300057221 */ /* 0x000fe20000010000 */
[----:B------:R-:W-:-:S03]  /*a7d0*/  F2FP.BF16.F32.PACK_AB R19, R24, R23 ;  /* 0x000000171813723e */ /* 0x000fc600000010ff */
[----:B------:R-:W-:Y:S02]  /*a7e0*/  FADD.FTZ R20, R5, R20 ;  /* 0x0000001405147221 */ /* 0x000fe40000010000 */
[----:B------:R-:W-:Y:S01]  /*a7f0*/  STS.128 [R4], R16 ;  /* 0x0000001004007388 */ /* 0x000fe20000000c00 */
[----:B------:R-:W-:Y:S01]  /*a800*/  NOP ;  /* 0x0000000000007918 */ /* 0x000fe20000000000 */
[----:B------:R-:W-:Y:S02]  /*a810*/  FADD.FTZ R21, R20, R21 ;  /* 0x0000001514157221 */ /* 0x000fe40000010000 */
[----:B------:R-:W0:Y:S02]  /*a820*/  LDS.128 R8, [R89] ;  /* 0x0000000059087984 */ /* 0x000e240000000c00 */
[----:B------:R-:W-:Y:S02]  /*a830*/  FADD.FTZ R22, R21, R22 ;  /* 0x0000001615167221 */ /* 0x000fe40000010000 */
[----:B------:R1:W4:Y:S02]  /*a840*/  LDS.128 R40, [R89+0x200] ;  /* 0x0002000059287984 */ /* 0x0003240000000c00 */
[----:B------:R-:W-:-:S04]  /*a850*/  FADD.FTZ R23, R22, R23 ;  /* 0x0000001716177221 */ /* 0x000fc80000010000 */
[----:B------:R-:W-:Y:S01]  /*a860*/  FADD.FTZ R24, R23, R24 ;  /* 0x0000001817187221 */ /* 0x000fe20000010000 */
[----:B-1----:R-:W-:-:S04]  /*a870*/  IMAD.WIDE R88, R88, 0x10, R2 ;  /* 0x0000001058587825 */ /* 0x002fc800078e0202 */
[----:B------:R-:W-:-:S04]  /*a880*/  FADD.FTZ R25, R24, R25 ;  /* 0x0000001918197221 */ /* 0x000fc80000010000 */
[----:B------:R-:W-:-:S04]  /*a890*/  FADD.FTZ R26, R25, R26 ;  /* 0x0000001a191a7221 */ /* 0x000fc80000010000 */
[----:B------:R-:W-:-:S04]  /*a8a0*/  FADD.FTZ R27, R26, R27 ;  /* 0x0000001b1a1b7221 */ /* 0x000fc80000010000 */
[----:B------:R-:W-:-:S04]  /*a8b0*/  FADD.FTZ R28, R27, R28 ;  /* 0x0000001c1b1c7221 */ /* 0x000fc80000010000 */
[----:B------:R-:W-:-:S04]  /*a8c0*/  FADD.FTZ R29, R28, R29 ;  /* 0x0000001d1c1d7221 */ /* 0x000fc80000010000 */
[----:B------:R-:W-:-:S04]  /*a8d0*/  FADD.FTZ R30, R29, R30 ;  /* 0x0000001e1d1e7221 */ /* 0x000fc80000010000 */
[----:B------:R-:W-:Y:S01]  /*a8e0*/  FADD.FTZ R31, R30, R31 ;  /* 0x0000001f1e1f7221 */ /* 0x000fe20000010000 */
[----:B0-----:R0:W-:Y:S03]  /*a8f0*/  STG.E.128 desc[UR18][R88.64], R8 ;  /* 0x0000000858007986 */ /* 0x0011e6000c101d12 */
[----:B------:R-:W-:Y:S01]  /*a900*/  FADD.FTZ R0, R31, R32 ;  /* 0x000000201f007221 */ /* 0x000fe20000010000 */
[----:B----4-:R0:W-:Y:S04]  /*a910*/  STG.E.128 desc[UR18][R88.64+0x200], R40 ;  /* 0x0002002858007986 */ /* 0x0101e8000c101d12 */
[----:B------:R0:W-:Y:S01]  /*a920*/  STL [R1], R0 ;  /* 0x0000000001007387 */ /* 0x0001e20000100800 */
[----:B------:R-:W-:Y:S05]  /*a930*/  @P0 BRA `(.L_x_4683) ;  /* 0xffffff6000480947 */ /* 0x000fea000383ffff */
.L_x_4585:
[----:B------:R-:W-:Y:S02]  /*a940*/  ULDC.64 UR4, c[0x0][0x3d8] ;  /* 0x0000f60000047ab9 */ /* 0x000fe40000000a00 */
[----:B------:R-:W-:-:S04]  /*a950*/  ISETP.NE.U32.AND P0, PT, RZ, UR4, PT ;  /* 0x00000004ff007c0c */ /* 0x000fc8000bf05070 */
[----:B------:R-:W-:-:S13]  /*a960*/  ISETP.NE.AND.EX P0, PT, RZ, UR5, PT, P0 ;  /* 0x00000005ff007c0c */ /* 0x000fda000bf05300 */
[----:B------:R-:W-:Y:S05]  /*a970*/  @!P0 BRA `(.L_x_4684) ;  /* 0x0000000000988947 */ /* 0x000fea0003800000 */
[----:B------:R-:W4:Y:S01]  /*a980*/  LDL.LU R2, [R1+0x4] ;  /* 0x0000040001027983 */ /* 0x000f220000300800 */
[----:B------:R-:W-:Y:S01]  /*a990*/  BSSY B0, `(.L_x_4684) ;  /* 0x0000024000007945 */ /* 0x000fe20003800000 */
[----:B------:R-:W1:Y:S02]  /*a9a0*/  S2R R4, SR_LANEID ;  /* 0x0000000000047919 */ /* 0x000e640000000000 */
[----:B-1----:R-:W-:Y:S02]  /*a9b0*/  ISETP.NE.AND P1, PT, R4, RZ, PT ;  /* 0x000000ff0400720c */ /* 0x002fe40003f25270 */
[----:B------:R-:W1:Y:S11]  /*a9c0*/  S2R R4, SR_TID.X ;  /* 0x0000000000047919 */ /* 0x000e760000002100 */
[----:B0-----:R-:W0:Y:S01]  /*a9d0*/  @!P1 S2R R11, SR_CgaCtaId ;  /* 0x00000000000b9919 */ /* 0x001e220000008800 */
[----:B-1----:R-:W-:-:S04]  /*a9e0*/  @!P1 SHF.R.S32.HI R9, RZ, 0x1f, R4 ;  /* 0x0000001fff099819 */ /* 0x002fc80000011404 */
[----:B------:R-:W-:Y:S01]  /*a9f0*/  @!P1 LEA.HI R9, R9, R4, RZ, 0x5 ;  /* 0x0000000409099211 */ /* 0x000fe200078f28ff */
[----:B----4-:R-:W1:Y:S02]  /*aa00*/  SHFL.DOWN P0, R0, R2, 0x1, 0x1f ;  /* 0x08201f0002007f89 */ /* 0x010e640000000000 */
[----:B-1----:R-:W-:-:S05]  /*aa10*/  @P0 FADD R0, R0, R2 ;  /* 0x0000000200000221 */ /* 0x002fca0000000000 */
[----:B------:R-:W1:Y:S02]  /*aa20*/  SHFL.DOWN P0, R3, R0, 0x2, 0x1f ;  /* 0x08401f0000037f89 */ /* 0x000e640000000000 */
[----:B-1----:R-:W-:Y:S01]  /*aa30*/  @P0 FADD R3, R0, R3 ;  /* 0x0000000300030221 */ /* 0x002fe20000000000 */
[----:B------:R-:W-:-:S04]  /*aa40*/  @!P1 MOV R0, 0x400 ;  /* 0x0000040000009802 */ /* 0x000fc80000000f00 */
[----:B------:R-:W1:Y:S01]  /*aa50*/  SHFL.DOWN P0, R2, R3, 0x4, 0x1f ;  /* 0x08801f0003027f89 */ /* 0x000e620000000000 */
[----:B0-----:R-:W-:Y:S02]  /*aa60*/  @!P1 LEA R11, R11, R0, 0x18 ;  /* 0x000000000b0b9211 */ /* 0x001fe400078ec0ff */
[----:B------:R-:W-:-:S04]  /*aa70*/  @!P1 SHF.R.S32.HI R0, RZ, 0x5, R9 ;  /* 0x00000005ff009819 */ /* 0x000fc80000011409 */
[----:B------:R-:W-:Y:S01]  /*aa80*/  @!P1 LEA R0, R0, R11, 0x2 ;  /* 0x0000000b00009211 */ /* 0x000fe200078e10ff */
[----:B-1----:R-:W-:-:S05]  /*aa90*/  @P0 FADD R2, R3, R2 ;  /* 0x0000000203020221 */ /* 0x002fca0000000000 */
        /* <DEDUP_REMOVED lines=19> */
.L_x_4685:
[----:B------:R-:W-:Y:S05]  /*abd0*/  BSYNC B0 ;  /* 0x0000000000007941 */ /* 0x000fea0003800000 */
.L_x_4684:
[----:B------:R-:W-:Y:S01]  /*abe0*/  ULDC.64 UR4, c[0x0][0x3f8] ;  /* 0x0000fe0000047ab9 */ /* 0x000fe20000000a00 */
[----:B------:R-:W-:Y:S01]  /*abf0*/  BSSY B0, `(.L_x_4686) ;  /* 0x000002c000007945 */ /* 0x000fe20003800000 */
[----:B------:R-:W-:-:S04]  /*ac00*/  ISETP.NE.U32.AND P0, PT, RZ, UR4, PT ;  /* 0x00000004ff007c0c */ /* 0x000fc8000bf05070 */
[----:B------:R-:W-:-:S13]  /*ac10*/  ISETP.NE.AND.EX P0, PT, RZ, UR5, PT, P0 ;  /* 0x00000005ff007c0c */ /* 0x000fda000bf05300 */
[----:B------:R-:W-:Y:S05]  /*ac20*/  @!P0 BRA `(.L_x_4687) ;  /* 0x00000000009c8947 */ /* 0x000fea0003800000 */
[----:B-1----:R-:W4:Y:S01]  /*ac30*/  LDL.LU R2, [R1] ;  /* 0x0000000001027983 */ /* 0x002f220000300800 */
[----:B------:R-:W1:Y:S01]  /*ac40*/  S2R R4, SR_LANEID ;  /* 0x0000000000047919 */ /* 0x000e620000000000 */
[----:B0-----:R-:W0:Y:S01]  /*ac50*/  S2R R11, SR_TID.X ;  /* 0x00000000000b7919 */ /* 0x001e220000002100 */
[----:B------:R-:W-:Y:S01]  /*ac60*/  BAR.SYNC.DEFER_BLOCKING 0x0 ;  /* 0x0000000000007b1d */ /* 0x000fe20000010000 */
[----:B-1----:R-:W-:-:S13]  /*ac70*/  ISETP.NE.AND P1, PT, R4, RZ, PT ;  /* 0x000000ff0400720c */ /* 0x002fda0003f25270 */
[----:B------:R-:W1:Y:S01]  /*ac80*/  @!P1 S2R R9, SR_CgaCtaId ;  /* 0x0000000000099919 */ /* 0x000e620000008800 */
[----:B------:R-:W-:-:S04]  /*ac90*/  @!P1 MOV R4, 0x400 ;  /* 0x0000040000049802 */ /* 0x000fc80000000f00 */
[----:B-1----:R-:W-:Y:S01]  /*aca0*/  @!P1 LEA R9, R9, R4, 0x18 ;  /* 0x0000000409099211 */ /* 0x002fe200078ec0ff */
[----:B----4-:R-:W1:Y:S02]  /*acb0*/  SHFL.DOWN P0, R0, R2, 0x1, 0x1f ;  /* 0x08201f0002007f89 */ /* 0x010e640000000000 */
        /* <DEDUP_REMOVED lines=18> */
[----:B----4-:R-:W-:-:S04]  /*ade0*/  @!P0 MOV R0, 0x400 ;  /* 0x0000040000008802 */ /* 0x010fc80000000f00 */
        /* <DEDUP_REMOVED lines=11> */
.L_x_4687:
[----:B0-----:R-:W0:Y:S02]  /*aea0*/  S2R R11, SR_TID.X ;  /* 0x00000000000b7919 */ /* 0x001e240000002100 */
.L_x_4688:
[----:B------:R-:W-:Y:S05]  /*aeb0*/  BSYNC B0 ;  /* 0x0000000000007941 */ /* 0x000fea0003800000 */
.L_x_4686:
[----:B------:R-:W-:Y:S02]  /*aec0*/  ULDC UR22, c[0x0][0x21c] ;  /* 0x0000870000167ab9 */ /* 0x000fe40000000800 */
[----:B0-----:R-:W-:-:S13]  /*aed0*/  ISETP.GE.AND P0, PT, R11, UR22, PT ;  /* 0x000000160b007c0c */ /* 0x001fda000bf06270 */
[----:B------:R-:W-:Y:S05]  /*aee0*/  @P0 EXIT ;  /* 0x000000000000094d */ /* 0x000fea0003800000 */
[----:B------:R-:W0:Y:S01]  /*aef0*/  S2UR UR11, SR_CgaCtaId ;  /* 0x00000000000b79c3 */ /* 0x000e220000008800 */
        /* <DEDUP_REMOVED lines=15> */
[----:B0-----:R-:W-:Y:S01]  /*aff0*/  ULEA UR8, UR11, UR8, 0x18 ;  /* 0x000000080b087291 */ /* 0x001fe2000f8ec03f */
[----:B------:R-:W-:-:S02]  /*b000*/  ULDC.64 UR16, c[0x0][0x380] ;  /* 0x0000e00000107ab9 */ /* 0x000fc40000000a00 */
[----:B------:R-:W-:Y:S01]  /*b010*/  ULDC.64 UR10, c[0x0][0x340] ;  /* 0x0000d000000a7ab9 */ /* 0x000fe20000000a00 */
[----:B------:R-:W-:-:S08]  /*b020*/  ULDC.64 UR20, c[0x0][0x3d0] ;  /* 0x0000f40000147ab9 */ /* 0x000fd00000000a00 */
.L_x_4690:
[----:B----4-:R-:W-:Y:S02]  /*b030*/  LEA R0, R11, UR8, 0x3 ;  /* 0x000000080b007c11 */ /* 0x010fe4000f8e18ff */
[----:B01----:R-:W-:Y:S02]  /*b040*/  MOV R3, UR5 ;  /* 0x0000000500037c02 */ /* 0x003fe40008000f00 */
        /* <DEDUP_REMOVED lines=30> */
.L_x_4689:
[----:B------:R-:W-:Y:S05]  /*b230*/  EXIT ;  /* 0x000000000000794d */ /* 0x000fea0003800000 */
.L_x_4591:
[----:B------:R-:W-:Y:S01]  /*b240*/  HFMA2.MMA R247, -RZ, RZ, 0, 5.9604644775390625e-08 ;  /* 0x00000001fff77435 */ /* 0x000fe200000001ff */
[----:B------:R-:W-:Y:S02]  /*b250*/  MOV R248, R235 ;  /* 0x000000eb00f87202 */ /* 0x000fe40000000f00 */
[----:B------:R-:W-:Y:S02]  /*b260*/  MOV R246, RZ ;  /* 0x000000ff00f67202 */ /* 0x000fe40000000f00 */
[----:B------:R-:W-:-:S07]  /*b270*/  MOV R83, 0xffffffff ;  /* 0xffffffff00537802 */ /* 0x000fce0000000f00 */
[----:B-1----:R-:W-:Y:S05]  /*b280*/  WARPSYNC.COLLECTIVE R83, `(.L_x_4691) ;  /* 0x0000000053087348 */ /* 0x002fea0003c00000 */
[----:B------:R0:W2:Y:S02]  /*b290*/  SHFL.UP P3, R81, R248, R247, R246 ;  /* 0x040000f7f8517389 */ /* 0x0000a400000600f6 */
[----:B012---:R-:W-:Y:S01]  /*b2a0*/  ENDCOLLECTIVE ;  /* 0x000000000000791b */ /* 0x007fe20003800000 */
.L_x_4691:
[----:B------:R-:W-:Y:S02]  /*b2b0*/  MOV R248, R80 ;  /* 0x0000005000f87202 */ /* 0x000fe40000000f00 */
[----:B------:R-:W-:-:S07]  /*b2c0*/  MOV R82, R81 ;  /* 0x0000005100527202 */ /* 0x000fce0000000f00 */
[----:B------:R-:W-:Y:S05]  /*b2d0*/  WARPSYNC.COLLECTIVE R83, `(.L_x_4692) ;  /* 0x0000000053087348 */ /* 0x000fea0003c00000 */
[----:B------:R0:W1:Y:S02]  /*b2e0*/  SHFL.UP P3, R81, R248, R247, R246 ;  /* 0x040000f7f8517389 */ /* 0x00006400000600f6 */
[----:B01----:R-:W-:Y:S01]  /*b2f0*/  ENDCOLLECTIVE ;  /* 0x000000000000791b */ /* 0x003fe20003800000 */
.L_x_4692:
[----:B------:R-:W-:Y:S02]  /*b300*/  MOV R248, R244 ;  /* 0x000000f400f87202 */ /* 0x000fe40000000f00 */
[----:B------:R-:W-:-:S07]  /*b310*/  MOV R227, R81 ;  /* 0x0000005100e37202 */ /* 0x000fce0000000f00 */
[----:B------:R-:W-:Y:S05]  /*b320*/  WARPSYNC.COLLECTIVE R83, `(.L_x_4693) ;  /* 0x0000000053087348 */ /* 0x000fea0003c00000 */
[----:B------:R0:W1:Y:S02]  /*b330*/  SHFL.UP P3, R81, R248, R247, R246 ;  /* 0x040000f7f8517389 */ /* 0x00006400000600f6 */
[----:B01----:R-:W-:Y:S01]  /*b340*/  ENDCOLLECTIVE ;  /* 0x000000000000791b */ /* 0x003fe20003800000 */
.L_x_4693:
[----:B------:R-:W-:Y:S02]  /*b350*/  MOV R248, R236 ;  /* 0x000000ec00f87202 */ /* 0x000fe40000000f00 */
[----:B------:R-:W-:-:S07]  /*b360*/  MOV R245, R81 ;  /* 0x0000005100f57202 */ /* 0x000fce0000000f00 */
[----:B------:R-:W-:Y:S05]  /*b370*/  WARPSYNC.COLLECTIVE R83, `(.L_x_4694) ;  /* 0x0000000053087348 */ /* 0x000fea0003c00000 */
[----:B------:R0:W1:Y:S02]  /*b380*/  SHFL.UP P3, R81, R248, R247, R246 ;  /* 0x040000f7f8517389 */ /* 0x00006400000600f6 */
[----:B01----:R-:W-:Y:S01]  /*b390*/  ENDCOLLECTIVE ;  /* 0x000000000000791b */ /* 0x003fe20003800000 */
.L_x_4694:
[----:B------:R-:W-:Y:S01]  /*b3a0*/  HFMA2.MMA R247, -RZ, RZ, 0, 1.1920928955078125e-07 ;  /* 0x00000002fff77435 */ /* 0x000fe200000001ff */
[----:B------:R-:W-:Y:S01]  /*b3b0*/  ISETP.GE.AND P3, PT, R243, 0x1, PT ;  /* 0x00000001f300780c */ /* 0x000fe20003f66270 */
[----:B------:R-:W-:-:S04]  /*b3c0*/  FMUL.FTZ R250, R80, R81 ;  /* 0x0000005150fa7220 */ /* 0x000fc80000410000 */
[-C--:B------:R-:W-:Y:S01]  /*b3d0*/  FFMA.FTZ R249, R235, R245.reuse, -R250 ;  /* 0x000000f5ebf97223 */ /* 0x080fe200000108fa */
[----:B------:R-:W-:-:S04]  /*b3e0*/  FMUL.FTZ R250, R80, R245 ;  /* 0x000000f550fa7220 */ /* 0x000fc80000410000 */
[C---:B------:R-:W-:Y:S01]  /*b3f0*/  FFMA.FTZ R81, R235.reuse, R81, R250 ;  /* 0x00000051eb517223 */ /* 0x040fe200000100fa */
        /* <DEDUP_REMOVED lines=11> */
.L_x_4695:
[----:B------:R-:W-:Y:S02]  /*b4b0*/  MOV R248, R80 ;  /* 0x0000005000f87202 */ /* 0x000fe40000000f00 */
[----:B------:R-:W-:-:S07]  /*b4c0*/  MOV R82, R81 ;  /* 0x0000005100527202 */ /* 0x000fce0000000f00 */
[----:B------:R-:W-:Y:S05]  /*b4d0*/  WARPSYNC.COLLECTIVE R83, `(.L_x_4696) ;  /* 0x0000000053087348 */ /* 0x000fea0003c00000 */
[----:B------:R0:W1:Y:S02]  /*b4e0*/  SHFL.UP P3, R81, R248, R247, R246 ;  /* 0x040000f7f8517389 */ /* 0x00006400000600f6 */
[----:B01----:R-:W-:Y:S01]  /*b4f0*/  ENDCOLLECTIVE ;  /* 0x000000000000791b */ /* 0x003fe20003800000 */
.L_x_4696:
[----:B------:R-:W-:Y:S02]  /*b500*/  MOV R248, R244 ;  /* 0x000000f400f87202 */ /* 0x000fe40000000f00 */
[----:B------:R-:W-:-:S07]  /*b510*/  MOV R227, R81 ;  /* 0x0000005100e37202 */ /* 0x000fce0000000f00 */
[----:B------:R-:W-:Y:S05]  /*b520*/  WARPSYNC.COLLECTIVE R83, `(.L_x_4697) ;  /* 0x0000000053087348 */ /* 0x000fea0003c00000 */
[----:B------:R0:W1:Y:S02]  /*b530*/  SHFL.UP P3, R81, R248, R247, R246 ;  /* 0x040000f7f8517389 */ /* 0x00006400000600f6 */
[----:B01----:R-:W-:Y:S01]  /*b540*/  ENDCOLLECTIVE ;  /* 0x000000000000791b */ /* 0x003fe20003800000 */
.L_x_4697:
[----:B------:R-:W-:Y:S02]  /*b550*/  MOV R248, R236 ;  /* 0x000000ec00f87202 */ /* 0x000fe40000000f00 */
[----:B------:R-:W-:-:S07]  /*b560*/  MOV R245, R81 ;  /* 0x0000005100f57202 */ /* 0x000fce0000000f00 */
[----:B------:R-:W-:Y:S05]  /*b570*/  WARPSYNC.COLLECTIVE R83, `(.L_x_4698) ;  /* 0x0000000053087348 */ /* 0x000fea0003c00000 */
[----:B------:R0:W1:Y:S02]  /*b580*/  SHFL.UP P3, R81, R248, R247, R246 ;  /* 0x040000f7f8517389 */ /* 0x00006400000600f6 */
[----:B01----:R-:W-:Y:S01]  /*b590*/  ENDCOLLECTIVE ;  /* 0x000000000000791b */ /* 0x003fe20003800000 */
.L_x_4698:
[----:B------:R-:W-:Y:S01]  /*b5a0*/  HFMA2.MMA R247, -RZ, RZ, 0, 2.384185791015625e-07 ;  /* 0x00000004fff77435 */ /* 0x000fe200000001ff */
        /* <DEDUP_REMOVED lines=16> */
.L_x_4699:
[----:B------:R-:W-:Y:S02]  /*b6b0*/  MOV R248, R227 ;  /* 0x000000e300f87202 */ /* 0x000fe40000000f00 */
[----:B------:R-:W-:-:S07]  /*b6c0*/  MOV R80, R81 ;  /* 0x0000005100507202 */ /* 0x000fce0000000f00 */
[----:B------:R-:W-:Y:S05]  /*b6d0*/  WARPSYNC.COLLECTIVE R83, `(.L_x_4700) ;  /* 0x0000000053087348 */ /* 0x000fea0003c00000 */
[----:B------:R0:W1:Y:S02]  /*b6e0*/  SHFL.UP P3, R81, R248, R247, R246 ;  /* 0x040000f7f8517389 */ /* 0x00006400000600f6 */
[----:B01----:R-:W-:Y:S01]  /*b6f0*/  ENDCOLLECTIVE ;  /* 0x000000000000791b */ /* 0x003fe20003800000 */
.L_x_4700:
[----:B------:R-:W-:Y:S02]  /*b700*/  MOV R248, R244 ;  /* 0x000000f400f87202 */ /* 0x000fe40000000f00 */
[----:B------:R-:W-:-:S07]  /*b710*/  MOV R250, R81 ;  /* 0x0000005100fa7202 */ /* 0x000fce0000000f00 */
[----:B------:R-:W-:Y:S05]  /*b720*/  WARPSYNC.COLLECTIVE R83, `(.L_x_4701) ;  /* 0x0000000053087348 */ /* 0x000fea0003c00000 */
[----:B------:R0:W1:Y:S02]  /*b730*/  SHFL.UP P3, R81, R248, R247, R246 ;  /* 0x040000f7f8517389 */ /* 0x00006400000600f6 */
[----:B01----:R-:W-:Y:S01]  /*b740*/  ENDCOLLECTIVE ;  /* 0x000000000000791b */ /* 0x003fe20003800000 */
.L_x_4701:
[----:B------:R-:W-:Y:S02]  /*b750*/  MOV R248, R236 ;  /* 0x000000ec00f87202 */ /* 0x000fe40000000f00 */
[----:B------:R-:W-:-:S07]  /*b760*/  MOV R82, R81 ;  /* 0x0000005100527202 */ /* 0x000fce0000000f00 */
[----:B------:R-:W-:Y:S05]  /*b770*/  WARPSYNC.COLLECTIVE R83, `(.L_x_4702) ;  /* 0x0000000053087348 */ /* 0x000fea0003c00000 */
[----:B------:R0:W1:Y:S02]  /*b780*/  SHFL.UP P3, R81, R248, R247, R246 ;  /* 0x040000f7f8517389 */ /* 0x00006400000600f6 */
[----:B01----:R-:W-:Y:S01]  /*b790*/  ENDCOLLECTIVE ;  /* 0x000000000000791b */ /* 0x003fe20003800000 */
.L_x_4702:
[----:B------:R-:W-:Y:S01]  /*b7a0*/  HFMA2.MMA R247, -RZ, RZ, 0, 4.76837158203125e-07 ;  /* 0x00000008fff77435 */ /* 0x000fe200000001ff */
[----:B------:R-:W-:Y:S01]  /*b7b0*/  ISETP.GE.AND P3, PT, R243, 0x4, PT ;  /* 0x00000004f300780c */ /* 0x000fe20003f66270 */
[----:B------:R-:W-:-:S04]  /*b7c0*/  FMUL.FTZ R252, R227, R81 ;  /* 0x00000051e3fc7220 */ /* 0x000fc80000410000 */
[-C--:B------:R-:W-:Y:S01]  /*b7d0*/  FFMA.FTZ R245, R235, R82.reuse, -R252 ;  /* 0x00000052ebf57223 */ /* 0x080fe200000108fc */
[----:B------:R-:W-:-:S04]  /*b7e0*/  FMUL.FTZ R82, R227, R82 ;  /* 0x00000052e3527220 */ /* 0x000fc80000410000 */
[----:B------:R-:W-:Y:S01]  /*b7f0*/  FFMA.FTZ R81, R235, R81, R82 ;  /* 0x00000051eb517223 */ /* 0x000fe20000010052 */
[C---:B------:R-:W-:Y:S02]  /*b800*/  FMUL.FTZ R82, R227.reuse, R80 ;  /* 0x00000050e3527220 */ /* 0x040fe40000410000 */
[----:B------:R-:W-:Y:S01]  /*b810*/  @P3 FADD.FTZ R244, R244, R245 ;  /* 0x000000f5f4f43221 */ /* 0x000fe20000010000 */
[----:B------:R-:W-:Y:S01]  /*b820*/  @P3 FADD.FTZ R236, R236, R81 ;  /* 0x00000051ecec3221 */ /* 0x000fe20000010000 */
[-C--:B------:R-:W-:Y:S01]  /*b830*/  FMUL.FTZ R81, R227, R250.reuse ;  /* 0x000000fae3517220 */ /* 0x080fe20000410000 */
[----:B------:R-:W-:-:S03]  /*b840*/  FFMA.FTZ R82, R235, R250, R82 ;  /* 0x000000faeb527223 */ /* 0x000fc60000010052 */
[----:B------:R-:W-:Y:S02]  /*b850*/  @P3 FFMA.FTZ R235, R235, R80, -R81 ;  /* 0x00000050ebeb3223 */ /* 0x000fe40000010851 */
[----:B------:R-:W-:-:S03]  /*b860*/  FSEL R227, R227, R82, !P3 ;  /* 0x00000052e3e37208 */ /* 0x000fc60005800000 */
[----:B------:R-:W-:-:S07]  /*b870*/  MOV R248, R235 ;  /* 0x000000eb00f87202 */ /* 0x000fce0000000f00 */
[----:B------:R-:W-:Y:S05]  /*b880*/  WARPSYNC.COLLECTIVE R83, `(.L_x_4703) ;  /* 0x0000000053087348 */ /* 0x000fea0003c00000 */
[----:B------:R0:W1:Y:S02]  /*b890*/  SHFL.UP P3, R81, R248, R247, R246 ;  /* 0x040000f7f8517389 */ /* 0x00006400000600f6 */
[----:B01----:R-:W-:Y:S01]  /*b8a0*/  ENDCOLLECTIVE ;  /* 0x000000000000791b */ /* 0x003fe20003800000 */
.L_x_4703:
[----:B------:R-:W-:Y:S02]  /*b8b0*/  MOV R248, R227 ;  /* 0x000000e300f87202 */ /* 0x000fe40000000f00 */
[----:B------:R-:W-:-:S07]  /*b8c0*/  MOV R80, R81 ;  /* 0x0000005100507202 */ /* 0x000fce0000000f00 */
[----:B------:R-:W-:Y:S05]  /*b8d0*/  WARPSYNC.COLLECTIVE R83, `(.L_x_4704) ;  /* 0x0000000053087348 */ /* 0x000fea0003c00000 */
[----:B------:R0:W1:Y:S02]  /*b8e0*/  SHFL.UP P3, R81, R248, R247, R246 ;  /* 0x040000f7f8517389 */ /* 0x00006400000600f6 */
[----:B01----:R-:W-:Y:S01]  /*b8f0*/  ENDCOLLECTIVE ;  /* 0x000000000000791b */ /* 0x003fe20003800000 */
.L_x_4704:
[----:B------:R-:W-:Y:S02]  /*b900*/  MOV R248, R244 ;  /* 0x000000f400f87202 */ /* 0x000fe40000000f00 */
[----:B------:R-:W-:-:S07]  /*b910*/  MOV R250, R81 ;  /* 0x0000005100fa7202 */ /* 0x000fce0000000f00 */
[----:B------:R-:W-:Y:S05]  /*b920*/  WARPSYNC.COLLECTIVE R83, `(.L_x_4705) ;  /* 0x0000000053087348 */ /* 0x000fea0003c00000 */
[----:B------:R0:W1:Y:S02]  /*b930*/  SHFL.UP P3, R81, R248, R247, R246 ;  /* 0x040000f7f8517389 */ /* 0x00006400000600f6 */
[----:B01----:R-:W-:Y:S01]  /*b940*/  ENDCOLLECTIVE ;  /* 0x000000000000791b */ /* 0x003fe20003800000 */
.L_x_4705:
[----:B------:R-:W-:Y:S02]  /*b950*/  MOV R248, R236 ;  /* 0x000000ec00f87202 */ /* 0x000fe40000000f00 */
[----:B------:R-:W-:-:S07]  /*b960*/  MOV R82, R81 ;  /* 0x0000005100527202 */ /* 0x000fce0000000f00 */
[----:B------:R-:W-:Y:S05]  /*b970*/  WARPSYNC.COLLECTIVE R83, `(.L_x_4706) ;  /* 0x0000000053087348 */ /* 0x000fea0003c00000 */
[----:B------:R0:W1:Y:S02]  /*b980*/  SHFL.UP P3, R81, R248, R247, R246 ;  /* 0x040000f7f8517389 */ /* 0x00006400000600f6 */
[----:B01----:R-:W-:Y:S01]  /*b990*/  ENDCOLLECTIVE ;  /* 0x000000000000791b */ /* 0x003fe20003800000 */
.L_x_4706:
[----:B------:R-:W-:Y:S01]  /*b9a0*/  FMUL.FTZ R245, R227, R82 ;  /* 0x00000052e3f57220 */ /* 0x000fe20000410000 */
[----:B------:R-:W-:Y:S01]  /*b9b0*/  HFMA2.MMA R247, -RZ, RZ, 0, 9.5367431640625e-07 ;  /* 0x00000010fff77435 */ /* 0x000fe200000001ff */
[----:B------:R-:W-:Y:S02]  /*b9c0*/  MOV R252, R81 ;  /* 0x0000005100fc7202 */ /* 0x000fe40000000f00 */
[----:B------:R-:W-:-:S03]  /*b9d0*/  ISETP.GE.AND P3, PT, R243, 0x8, PT ;  /* 0x00000008f300780c */ /* 0x000fc60003f66270 */
[-C--:B------:R-:W-:Y:S01]  /*b9e0*/  FMUL.FTZ R81, R227, R252.reuse ;  /* 0x000000fce3517220 */ /* 0x080fe20000410000 */
[----:B------:R-:W-:-:S03]  /*b9f0*/  FFMA.FTZ R245, R235, R252, R245 ;  /* 0x000000fcebf57223 */ /* 0x000fc600000100f5 */
[----:B------:R-:W-:Y:S01]  /*ba00*/  FFMA.FTZ R81, R235, R82, -R81 ;  /* 0x00000052eb517223 */ /* 0x000fe20000010851 */
[----:B------:R-:W-:-:S04]  /*ba10*/  FMUL.FTZ R82, R227, R80 ;  /* 0x00000050e3527220 */ /* 0x000fc80000410000 */
[-C--:B------:R-:W-:Y:S01]  /*ba20*/  FFMA.FTZ R82, R235, R250.reuse, R82 ;  /* 0x000000faeb527223 */ /* 0x080fe20000010052 */
[----:B------:R-:W-:Y:S01]  /*ba30*/  @P3 FADD.FTZ R244, R244, R81 ;  /* 0x00000051f4f43221 */ /* 0x000fe20000010000 */
[C---:B------:R-:W-:Y:S01]  /*ba40*/  FMUL.FTZ R81, R227.reuse, R250 ;  /* 0x000000fae3517220 */ /* 0x040fe20000410000 */
[----:B------:R-:W-:Y:S02]  /*ba50*/  @P3 FADD.FTZ R236, R236, R245 ;  /* 0x000000f5ecec3221 */ /* 0x000fe40000010000 */
[----:B------:R-:W-:Y:S01]  /*ba60*/  FSEL R245, R227, R82, !P3 ;  /* 0x00000052e3f57208 */ /* 0x000fe20005800000 */
[----:B------:R-:W-:-:S05]  /*ba70*/  @P3 FFMA.FTZ R235, R235, R80, -R81 ;  /* 0x00000050ebeb3223 */ /* 0x000fca0000010851 */
[----:B------:R-:W-:-:S07]  /*ba80*/  MOV R248, R235 ;  /* 0x000000eb00f87202 */ /* 0x000fce0000000f00 */
[----:B------:R-:W-:Y:S05]  /*ba90*/  WARPSYNC.COLLECTIVE R83, `(.L_x_4707) ;  /* 0x0000000053087348 */ /* 0x000fea0003c00000 */
[----:B------:R0:W1:Y:S02]  /*baa0*/  SHFL.UP P3, R81, R248, R247, R246 ;  /* 0x040000f7f8517389 */ /* 0x00006400000600f6 */
[----:B01----:R-:W-:Y:S01]  /*bab0*/  ENDCOLLECTIVE ;  /* 0x000000000000791b */ /* 0x003fe20003800000 */
.L_x_4707:
[----:B------:R-:W-:Y:S02]  /*bac0*/  MOV R248, R245 ;  /* 0x000000f500f87202 */ /* 0x000fe40000000f00 */
[----:B------:R-:W-:-:S07]  /*bad0*/  MOV R80, R81 ;  /* 0x0000005100507202 */ /* 0x000fce0000000f00 */
[----:B------:R-:W-:Y:S05]  /*bae0*/  WARPSYNC.COLLECTIVE R83, `(.L_x_4708) ;  /* 0x0000000053087348 */ /* 0x000fea0003c00000 */
[----:B------:R0:W1:Y:S02]  /*baf0*/  SHFL.UP P3, R81, R248, R247, R246 ;  /* 0x040000f7f8517389 */ /* 0x00006400000600f6 */
[----:B01----:R-:W-:Y:S01]  /*bb00*/  ENDCOLLECTIVE ;  /* 0x000000000000791b */ /* 0x003fe20003800000 */
.L_x_4708:
[----:B------:R-:W-:Y:S02]  /*bb10*/  MOV R248, R244 ;  /* 0x000000f400f87202 */ /* 0x000fe40000000f00 */
[----:B------:R-:W-:-:S07]  /*bb20*/  MOV R82, R81 ;  /* 0x0000005100527202 */ /* 0x000fce0000000f00 */
[----:B------:R-:W-:Y:S05]  /*bb30*/  WARPSYNC.COLLECTIVE R83, `(.L_x_4709) ;  /* 0x0000000053087348 */ /* 0x000fea0003c00000 */
[----:B------:R0:W1:Y:S02]  /*bb40*/  SHFL.UP P3, R81, R248, R247, R246 ;  /* 0x040000f7f8517389 */ /* 0x00006400000600f6 */
[----:B01----:R-:W-:Y:S01]  /*bb50*/  ENDCOLLECTIVE ;  /* 0x000000000000791b */ /* 0x003fe20003800000 */
.L_x_4709:
[----:B------:R-:W-:Y:S02]  /*bb60*/  MOV R248, R236 ;  /* 0x000000ec00f87202 */ /* 0x000fe40000000f00 */
[----:B------:R-:W-:-:S07]  /*bb70*/  MOV R250, R81 ;  /* 0x0000005100fa7202 */ /* 0x000fce0000000f00 */
[----:B------:R-:W-:Y:S05]  /*bb80*/  WARPSYNC.COLLECTIVE R83, `(.L_x_4710) ;  /* 0x0000000053087348 */ /* 0x000fea0003c00000 */
[----:B------:R0:W1:Y:S02]  /*bb90*/  SHFL.UP P3, R81, R248, R247, R246 ;  /* 0x040000f7f8517389 */ /* 0x00006400000600f6 */
[----:B01----:R-:W-:Y:S01]  /*bba0*/  ENDCOLLECTIVE ;  /* 0x000000000000791b */ /* 0x003fe20003800000 */
.L_x_4710:
[----:B------:R-:W-:Y:S05]  /*bbb0*/  BRA `(.L_x_4711) ;  /* 0xffffff8400547947 */ /* 0x000fea000383ffff */
.L_x_4592:
        /* <DEDUP_REMOVED lines=8> */
.L_x_4713:
[----:B------:R-:W-:Y:S05]  /*bc40*/  BSYNC B0 ;  /* 0x0000000000007941 */ /* 0x000fea0003800000 */
.L_x_4712:
[----:B------:R-:W-:Y:S05]  /*bc50*/  BRA `(.L_x_4714) ;  /* 0xffffff8400647947 */ /* 0x000fea000383ffff */
.L_x_4593:
        /* <DEDUP_REMOVED lines=8> */
.L_x_4716:
[----:B------:R-:W-:Y:S05]  /*bce0*/  BSYNC B0 ;  /* 0x0000000000007941 */ /* 0x000fea0003800000 */
.L_x_4715:
[----:B------:R-:W-:Y:S05]  /*bcf0*/  BRA `(.L_x_4717) ;  /* 0xffffff8400447947 */ /* 0x000fea000383ffff */
.L_x_4594:
        /* <DEDUP_REMOVED lines=8> */
.L_x_4719:
[----:B------:R-:W-:Y:S05]  /*bd80*/  BSYNC B0 ;  /* 0x0000000000007941 */ /* 0x000fea0003800000 */
.L_x_4718:
[----:B------:R-:W-:Y:S05]  /*bd90*/  BRA `(.L_x_4720) ;  /* 0xffffff8400247947 */ /* 0x000fea000383ffff */
.L_x_4595:
        /* <DEDUP_REMOVED lines=8> */
.L_x_4722:
[----:B------:R-:W-:Y:S05]  /*be20*/  BSYNC B0 ;  /* 0x0000000000007941 */ /* 0x000fea0003800000 */
.L_x_4721:
[----:B------:R-:W-:Y:S05]  /*be30*/  BRA `(.L_x_4723) ;  /* 0xffffff8400047947 */ /* 0x000fea000383ffff */
.L_x_4596:
        /* <DEDUP_REMOVED lines=8> */
.L_x_4725:
[----:B------:R-:W-:Y:S05]  /*bec0*/  BSYNC B0 ;  /* 0x0000000000007941 */ /* 0x000fea0003800000 */
.L_x_4724:
[----:B------:R-:W-:Y:S01]  /*bed0*/  HFMA2.MMA R247, -RZ, RZ, 0, 5.9604644775390625e-08 ;  /* 0x00000001fff77435 */ /* 0x000fe200000001ff */
[----:B------:R-:W-:Y:S02]  /*bee0*/  MOV R248, R245 ;  /* 0x000000f500f87202 */ /* 0x000fe40000000f00 */
[----:B------:R-:W-:Y:S02]  /*bef0*/  MOV R246, RZ ;  /* 0x000000ff00f67202 */ /* 0x000fe40000000f00 */
[----:B------:R-:W-:Y:S02]  /*bf00*/  MOV R83, 0xffffffff ;  /* 0xffffffff00537802 */ /* 0x000fe40000000f00 */
[----:B------:R-:W-:Y:S02]  /*bf10*/  MOV R235, R81 ;  /* 0x0000005100eb7202 */ /* 0x000fe40000000f00 */
[----:B------:R-:W-:-:S07]  /*bf20*/  MOV R82, R64 ;  /* 0x0000004000527202 */ /* 0x000fce0000000f00 */
[----:B------:R-:W-:Y:S05]  /*bf30*/  WARPSYNC.COLLECTIVE R83, `(.L_x_4726) ;  /* 0x0000000053087348 */ /* 0x000fea0003c00000 */
[----:B------:R0:W1:Y:S02]  /*bf40*/  SHFL.UP P3, R81, R248, R247, R246 ;  /* 0x040000f7f8517389 */ /* 0x00006400000600f6 */
[----:B01----:R-:W-:Y:S01]  /*bf50*/  ENDCOLLECTIVE ;  /* 0x000000000000791b */ /* 0x003fe20003800000 */
.L_x_4726:
[----:B------:R-:W-:Y:S02]  /*bf60*/  MOV R80, 0x1f ;  /* 0x0000001f00507802 */ /* 0x000fe40000000f00 */
[----:B------:R-:W-:Y:S02]  /*bf70*/  MOV R248, R244 ;  /* 0x000000f400f87202 */ /* 0x000fe40000000f00 */
[----:B------:R-:W-:-:S07]  /*bf80*/  MOV R245, R81 ;  /* 0x0000005100f57202 */ /* 0x000fce0000000f00 */
[----:B------:R-:W-:Y:S05]  /*bf90*/  WARPSYNC.COLLECTIVE R83, `(.L_x_4727) ;  /* 0x0000000053087348 */ /* 0x000fea0003c00000 */
[----:B------:R0:W1:Y:S02]  /*bfa0*/  SHFL.UP P3, R81, R248, R247, R246 ;  /* 0x040000f7f8517389 */ /* 0x00006400000600f6 */
[----:B01----:R-:W-:Y:S01]  /*bfb0*/  ENDCOLLECTIVE ;  /* 0x000000000000791b */ /* 0x003fe20003800000 */
.L_x_4727:
[----:B------:R-:W-:Y:S02]  /*bfc0*/  MOV R248, R236 ;  /* 0x000000ec00f87202 */ /* 0x000fe40000000f00 */
[----:B------:R-:W-:-:S07]  /*bfd0*/  MOV R244, R81 ;  /* 0x0000005100f47202 */ /* 0x000fce0000000f00 */
[----:B------:R-:W-:Y:S05]  /*bfe0*/  WARPSYNC.COLLECTIVE R83, `(.L_x_4728) ;  /* 0x0000000053087348 */ /* 0x000fea0003c00000 */
[----:B------:R0:W1:Y:S02]  /*bff0*/  SHFL.UP P3, R81, R248, R247, R246 ;  /* 0x040000f7f8517389 */ /* 0x00006400000600f6 */
[----:B01----:R-:W-:Y:S01]  /*c000*/  ENDCOLLECTIVE ;  /* 0x000000000000791b */ /* 0x003fe20003800000 */
.L_x_4728:
[----:B------:R-:W-:Y:S01]  /*c010*/  MOV R236, R81 ;  /* 0x0000005100ec7202 */ /* 0x000fe20000000f00 */
[----:B------:R-:W-:-:S11]  /*c020*/  HFMA2.MMA R81, -RZ, RZ, 0, 0 ;  /* 0x00000000ff517435 */ /* 0x000fd600000001ff */
[----:B------:R-:W-:Y:S05]  /*c030*/  WARPSYNC.COLLECTIVE R83, `(.L_x_4729) ;  /* 0x0000000053087348 */ /* 0x000fea0003c00000 */
[----:B------:R0:W1:Y:S02]  /*c040*/  SHFL.IDX P3, R227, R82, R81, R80 ;  /* 0x0000005152e37389 */ /* 0x0000640000060050 */
[----:B01----:R-:W-:Y:S01]  /*c050*/  ENDCOLLECTIVE ;  /* 0x000000000000791b */ /* 0x003fe20003800000 */
.L_x_4729:
[----:B------:R-:W-:Y:S02]  /*c060*/  MOV R82, R65 ;  /* 0x0000004100527202 */ /* 0x000fe40000000f00 */
[----:B------:R-:W-:-:S07]  /*c070*/  MOV R64, R227 ;  /* 0x000000e300407202 */ /* 0x000fce0000000f00 */
[----:B------:R-:W-:Y:S05]  /*c080*/  WARPSYNC.COLLECTIVE R83, `(.L_x_4730) ;  /* 0x0000000053087348 */ /* 0x000fea0003c00000 */
[----:B------:R0:W1:Y:S02]  /*c090*/  SHFL.IDX P3, R227, R82, R81, R80 ;  /* 0x0000005152e37389 */ /* 0x0000640000060050 */
[----:B01----:R-:W-:Y:S01]  /*c0a0*/  ENDCOLLECTIVE ;  /* 0x000000000000791b */ /* 0x003fe20003800000 */
.L_x_4730:
[----:B------:R-:W-:Y:S02]  /*c0b0*/  MOV R82, R66 ;  /* 0x0000004200527202 */ /* 0x000fe40000000f00 */
[----:B------:R-:W-:-:S07]  /*c0c0*/  MOV R65, R227 ;  /* 0x000000e300417202 */ /* 0x000fce0000000f00 */
[----:B------:R-:W-:Y:S05]  /*c0d0*/  WARPSYNC.COLLECTIVE R83, `(.L_x_4731) ;  /* 0x0000000053087348 */ /* 0x000fea0003c00000 */
[----:B------:R0:W1:Y:S02]  /*c0e0*/  SHFL.IDX P3, R227, R82, R81, R80 ;  /* 0x0000005152e37389 */ /* 0x0000640000060050 */
[----:B01----:R-:W-:Y:S01]  /*c0f0*/  ENDCOLLECTIVE ;  /* 0x000000000000791b */ /* 0x003fe20003800000 */
.L_x_4731:
[----:B------:R-:W-:Y:S02]  /*c100*/  MOV R82, R67 ;  /* 0x0000004300527202 */ /* 0x000fe40000000f00 */
[----:B------:R-:W-:-:S07]  /*c110*/  MOV R66, R227 ;  /* 0x000000e300427202 */ /* 0x000fce0000000f00 */
[----:B------:R-:W-:Y:S05]  /*c120*/  WARPSYNC.COLLECTIVE R83, `(.L_x_4732) ;  /* 0x0000000053087348 */ /* 0x000fea0003c00000 */
[----:B------:R0:W1:Y:S02]  /*c130*/  SHFL.IDX P3, R227, R82, R81, R80 ;  /* 0x0000005152e37389 */ /* 0x0000640000060050 */
[----:B01----:R-:W-:Y:S01]  /*c140*/  ENDCOLLECTIVE ;  /* 0x000000000000791b */ /* 0x003fe20003800000 */
.L_x_4732:
[----:B------:R-:W-:Y:S01]  /*c150*/  MOV R67, R227 ;  /* 0x000000e300437202 */ /* 0x000fe20000000f00 */
[----:B------:R-:W-:Y:S06]  /*c160*/  BRA `(.L_x_4733) ;  /* 0xffffff8000607947 */ /* 0x000fec000383ffff */
.L_x_4598:
[----:B------:R-:W-:Y:S01]  /*c170*/  HFMA2.MMA R249, -RZ, RZ, 0, 5.9604644775390625e-08 ;  /* 0x00000001fff97435 */ /* 0x000fe200000001ff */
[----:B------:R-:W-:Y:S02]  /*c180*/  MOV R248, R247 ;  /* 0x000000f700f87202 */ /* 0x000fe40000000f00 */
[----:B------:R-:W-:Y:S02]  /*c190*/  MOV R252, 0x1f ;  /* 0x0000001f00fc7802 */ /* 0x000fe40000000f00 */
[----:B------:R-:W-:-:S07]  /*c1a0*/  MOV R83, 0xffffffff ;  /* 0xffffffff00537802 */ /* 0x000fce0000000f00 */
[----:B-1----:R-:W-:Y:S05]  /*c1b0*/  WARPSYNC.COLLECTIVE R83, `(.L_x_4734) ;  /* 0x0000000053087348 */ /* 0x002fea0003c00000 */
[----:B------:R0:W2:Y:S02]  /*c1c0*/  SHFL.DOWN P1, R227, R248, R249, R252 ;  /* 0x080000f9f8e37389 */ /* 0x0000a400000200fc */
[----:B012---:R-:W-:Y:S01]  /*c1d0*/  ENDCOLLECTIVE ;  /* 0x000000000000791b */ /* 0x007fe20003800000 */
.L_x_4734:
[----:B------:R-:W-:Y:S02]  /*c1e0*/  MOV R248, R246 ;  /* 0x000000f600f87202 */ /* 0x000fe40000000f00 */
[----:B------:R-:W-:-:S07]  /*c1f0*/  MOV R80, R227 ;  /* 0x000000e300507202 */ /* 0x000fce0000000f00 */
[----:B------:R-:W-:Y:S05]  /*c200*/  WARPSYNC.COLLECTIVE R83, `(.L_x_4735) ;  /* 0x0000000053087348 */ /* 0x000fea0003c00000 */
[----:B------:R0:W1:Y:S02]  /*c210*/  SHFL.DOWN P1, R227, R248, R249, R252 ;  /* 0x080000f9f8e37389 */ /* 0x00006400000200fc */
[----:B01----:R-:W-:Y:S01]  /*c220*/  ENDCOLLECTIVE ;  /* 0x000000000000791b */ /* 0x003fe20003800000 */
.L_x_4735:
[----:B------:R-:W-:Y:S02]  /*c230*/  MOV R248, R245 ;  /* 0x000000f500f87202 */ /* 0x000fe40000000f00 */
[----:B------:R-:W-:-:S07]  /*c240*/  MOV R81, R227 ;  /* 0x000000e300517202 */ /* 0x000fce0000000f00 */
[----:B------:R-:W-:Y:S05]  /*c250*/  WARPSYNC.COLLECTIVE R83, `(.L_x_4736) ;  /* 0x0000000053087348 */ /* 0x000fea0003c00000 */
[----:B------:R0:W1:Y:S02]  /*c260*/  SHFL.DOWN P1, R227, R248, R249, R252 ;  /* 0x080000f9f8e37389 */ /* 0x00006400000200fc */
[----:B01----:R-:W-:Y:S01]  /*c270*/  ENDCOLLECTIVE ;  /* 0x000000000000791b */ /* 0x003fe20003800000 */
.L_x_4736:
[----:B------:R-:W-:Y:S02]  /*c280*/  MOV R248, R244 ;  /* 0x000000f400f87202 */ /* 0x000fe40000000f00 */
[----:B------:R-:W-:-:S07]  /*c290*/  MOV R82, R227 ;  /* 0x000000e300527202 */ /* 0x000fce0000000f00 */
[----:B------:R-:W-:Y:S05]  /*c2a0*/  WARPSYNC.COLLECTIVE R83, `(.L_x_4737) ;  /* 0x0000000053087348 */ /* 0x000fea0003c00000 */
[----:B------:R0:W1:Y:S02]  /*c2b0*/  SHFL.DOWN P1, R227, R248, R249, R252 ;  /* 0x080000f9f8e37389 */ /* 0x00006400000200fc */
[----:B01----:R-:W-:Y:S01]  /*c2c0*/  ENDCOLLECTIVE ;  /* 0x000000000000791b */ /* 0x003fe20003800000 */
.L_x_4737:
[----:B------:R-:W-:Y:S05]  /*c2d0*/  BRA `(.L_x_4738) ;  /* 0xffffff94006c7947 */ /* 0x000fea000383ffff */
.L_x_4601:
        /* <DEDUP_REMOVED lines=8> */
.L_x_4740:
[----:B------:R-:W-:Y:S05]  /*c360*/  BSYNC B0 ;  /* 0x0000000000007941 */ /* 0x000fea0003800000 */
.L_x_4739:
        /* <DEDUP_REMOVED lines=8> */
.L_x_4741:
[----:B------:R-:W-:Y:S02]  /*c3f0*/  MOV R248, R245 ;  /* 0x000000f500f87202 */ /* 0x000fe40000000f00 */
[----:B------:R-:W-:-:S07]  /*c400*/  MOV R81, R227 ;  /* 0x000000e300517202 */ /* 0x000fce0000000f00 */
[----:B------:R-:W-:Y:S05]  /*c410*/  WARPSYNC.COLLECTIVE R83, `(.L_x_4742) ;  /* 0x0000000053087348 */ /* 0x000fea0003c00000 */
[----:B------:R0:W1:Y:S02]  /*c420*/  SHFL.DOWN P1, R227, R248, R249, R252 ;  /* 0x080000f9f8e37389 */ /* 0x00006400000200fc */
[----:B01----:R-:W-:Y:S01]  /*c430*/  ENDCOLLECTIVE ;  /* 0x000000000000791b */ /* 0x003fe20003800000 */
.L_x_4742:
[----:B------:R-:W-:Y:S02]  /*c440*/  MOV R248, R244 ;  /* 0x000000f400f87202 */ /* 0x000fe40000000f00 */
[----:B------:R-:W-:-:S07]  /*c450*/  MOV R82, R227 ;  /* 0x000000e300527202 */ /* 0x000fce0000000f00 */
[----:B------:R-:W-:Y:S05]  /*c460*/  WARPSYNC.COLLECTIVE R83, `(.L_x_4743) ;  /* 0x0000000053087348 */ /* 0x000fea0003c00000 */
[----:B------:R0:W1:Y:S02]  /*c470*/  SHFL.DOWN P1, R227, R248, R249, R252 ;  /* 0x080000f9f8e37389 */ /* 0x00006400000200fc */
[----:B01----:R-:W-:Y:S01]  /*c480*/  ENDCOLLECTIVE ;  /* 0x000000000000791b */ /* 0x003fe20003800000 */
.L_x_4743:
[----:B------:R-:W-:Y:S05]  /*c490*/  BRA `(.L_x_4744) ;  /* 0xffffff9400507947 */ /* 0x000fea000383ffff */
.L_x_4604:
        /* <DEDUP_REMOVED lines=8> */
.L_x_4746:
[----:B------:R-:W-:Y:S05]  /*c520*/  BSYNC B0 ;  /* 0x0000000000007941 */ /* 0x000fea0003800000 */
.L_x_4745:
        /* <DEDUP_REMOVED lines=8> */
.L_x_4747:
[----:B------:R-:W-:Y:S02]  /*c5b0*/  MOV R248, R245 ;  /* 0x000000f500f87202 */ /* 0x000fe40000000f00 */
[----:B------:R-:W-:-:S07]  /*c5c0*/  MOV R81, R227 ;  /* 0x000000e300517202 */ /* 0x000fce0000000f00 */
[----:B------:R-:W-:Y:S05]  /*c5d0*/  WARPSYNC.COLLECTIVE R83, `(.L_x_4748) ;  /* 0x0000000053087348 */ /* 0x000fea0003c00000 */
[----:B------:R0:W1:Y:S02]  /*c5e0*/  SHFL.DOWN P1, R227, R248, R249, R252 ;  /* 0x080000f9f8e37389 */ /* 0x00006400000200fc */
[----:B01----:R-:W-:Y:S01]  /*c5f0*/  ENDCOLLECTIVE ;  /* 0x000000000000791b */ /* 0x003fe20003800000 */
.L_x_4748:
[----:B------:R-:W-:Y:S02]  /*c600*/  MOV R248, R244 ;  /* 0x000000f400f87202 */ /* 0x000fe40000000f00 */
[----:B------:R-:W-:-:S07]  /*c610*/  MOV R82, R227 ;  /* 0x000000e300527202 */ /* 0x000fce0000000f00 */
[----:B------:R-:W-:Y:S05]  /*c620*/  WARPSYNC.COLLECTIVE R83, `(.L_x_4749) ;  /* 0x0000000053087348 */ /* 0x000fea0003c00000 */
[----:B------:R0:W1:Y:S02]  /*c630*/  SHFL.DOWN P1, R227, R248, R249, R252 ;  /* 0x080000f9f8e37389 */ /* 0x00006400000200fc */
[----:B01----:R-:W-:Y:S01]  /*c640*/  ENDCOLLECTIVE ;  /* 0x000000000000791b */ /* 0x003fe20003800000 */
.L_x_4749:
[----:B------:R-:W-:Y:S05]  /*c650*/  BRA `(.L_x_4750) ;  /* 0xffffff9400347947 */ /* 0x000fea000383ffff */
.L_x_4607:
        /* <DEDUP_REMOVED lines=8> */
.L_x_4752:
[----:B------:R-:W-:Y:S05]  /*c6e0*/  BSYNC B0 ;  /* 0x0000000000007941 */ /* 0x000fea0003800000 */
.L_x_4751:
        /* <DEDUP_REMOVED lines=8> */
.L_x_4753:
[----:B------:R-:W-:Y:S02]  /*c770*/  MOV R248, R245 ;  /* 0x000000f500f87202 */ /* 0x000fe40000000f00 */
[----:B------:R-:W-:-:S07]  /*c780*/  MOV R81, R227 ;  /* 0x000000e300517202 */ /* 0x000fce0000000f00 */
[----:B------:R-:W-:Y:S05]  /*c790*/  WARPSYNC.COLLECTIVE R83, `(.L_x_4754) ;  /* 0x0000000053087348 */ /* 0x000fea0003c00000 */
[----:B------:R0:W1:Y:S02]  /*c7a0*/  SHFL.DOWN P1, R227, R248, R249, R252 ;  /* 0x080000f9f8e37389 */ /* 0x00006400000200fc */
[----:B01----:R-:W-:Y:S01]  /*c7b0*/  ENDCOLLECTIVE ;  /* 0x000000000000791b */ /* 0x003fe20003800000 */
.L_x_4754:
[----:B------:R-:W-:Y:S02]  /*c7c0*/  MOV R248, R244 ;  /* 0x000000f400f87202 */ /* 0x000fe40000000f00 */
[----:B------:R-:W-:-:S07]  /*c7d0*/  MOV R82, R227 ;  /* 0x000000e300527202 */ /* 0x000fce0000000f00 */
[----:B------:R-:W-:Y:S05]  /*c7e0*/  WARPSYNC.COLLECTIVE R83, `(.L_x_4755) ;  /* 0x0000000053087348 */ /* 0x000fea0003c00000 */
[----:B------:R0:W1:Y:S02]  /*c7f0*/  SHFL.DOWN P1, R227, R248, R249, R252 ;  /* 0x080000f9f8e37389 */ /* 0x00006400000200fc */
[----:B01----:R-:W-:Y:S01]  /*c800*/  ENDCOLLECTIVE ;  /* 0x000000000000791b */ /* 0x003fe20003800000 */
.L_x_4755:
[----:B------:R-:W-:Y:S05]  /*c810*/  BRA `(.L_x_4756) ;  /* 0xffffff9400187947 */ /* 0x000fea000383ffff */
.L_x_4610:
        /* <DEDUP_REMOVED lines=8> */
.L_x_4758:
[----:B------:R-:W-:Y:S05]  /*c8a0*/  BSYNC B0 ;  /* 0x0000000000007941 */ /* 0x000fea0003800000 */
.L_x_4757:
        /* <DEDUP_REMOVED lines=8> */
.L_x_4759:
[----:B------:R-:W-:Y:S02]  /*c930*/  MOV R248, R245 ;  /* 0x000000f500f87202 */ /* 0x000fe40000000f00 */
[----:B------:R-:W-:-:S07]  /*c940*/  MOV R81, R227 ;  /* 0x000000e300517202 */ /* 0x000fce0000000f00 */
[----:B------:R-:W-:Y:S05]  /*c950*/  WARPSYNC.COLLECTIVE R83, `(.L_x_4760) ;  /* 0x0000000053087348 */ /* 0x000fea0003c00000 */
[----:B------:R0:W1:Y:S02]  /*c960*/  SHFL.DOWN P1, R227, R248, R249, R252 ;  /* 0x080000f9f8e37389 */ /* 0x00006400000200fc */
[----:B01----:R-:W-:Y:S01]  /*c970*/  ENDCOLLECTIVE ;  /* 0x000000000000791b */ /* 0x003fe20003800000 */
.L_x_4760:
[----:B------:R-:W-:Y:S02]  /*c980*/  MOV R248, R244 ;  /* 0x000000f400f87202 */ /* 0x000fe40000000f00 */
[----:B------:R-:W-:-:S07]  /*c990*/  MOV R82, R227 ;  /* 0x000000e300527202 */ /* 0x000fce0000000f00 */
[----:B------:R-:W-:Y:S05]  /*c9a0*/  WARPSYNC.COLLECTIVE R83, `(.L_x_4761) ;  /* 0x0000000053087348 */ /* 0x000fea0003c00000 */
[----:B------:R0:W1:Y:S02]  /*c9b0*/  SHFL.DOWN P1, R227, R248, R249, R252 ;  /* 0x080000f9f8e37389 */ /* 0x00006400000200fc */
[----:B01----:R-:W-:Y:S01]  /*c9c0*/  ENDCOLLECTIVE ;  /* 0x000000000000791b */ /* 0x003fe20003800000 */
.L_x_4761:
[----:B------:R-:W-:Y:S05]  /*c9d0*/  BRA `(.L_x_4762) ;  /* 0xffffff9000fc7947 */ /* 0x000fea000383ffff */
.L_x_4613:
        /* <DEDUP_REMOVED lines=8> */
.L_x_4764:
[----:B------:R-:W-:Y:S05]  /*ca60*/  BSYNC B0 ;  /* 0x0000000000007941 */ /* 0x000fea0003800000 */
.L_x_4763:
        /* <DEDUP_REMOVED lines=10> */
.L_x_4765:
[----:B------:R-:W-:Y:S02]  /*cb10*/  MOV R252, 0x1f ;  /* 0x0000001f00fc7802 */ /* 0x000fe40000000f00 */
[----:B------:R-:W-:Y:S02]  /*cb20*/  MOV R82, R245 ;  /* 0x000000f500527202 */ /* 0x000fe40000000f00 */
[----:B------:R-:W-:-:S05]  /*cb30*/  MOV R251, R227 ;  /* 0x000000e300fb7202 */ /* 0x000fca0000000f00 */
[-C--:B------:R-:W-:Y:S01]  /*cb40*/  FMUL.FTZ R227, R67, R251.reuse ;  /* 0x000000fb43e37220 */ /* 0x080fe20000410000 */
[----:B------:R-:W-:-:S03]  /*cb50*/  FMUL.FTZ R234, R66, R251 ;  /* 0x000000fb42ea7220 */ /* 0x000fc60000410000 */
[-C--:B------:R-:W-:Y:S01]  /*cb60*/  FFMA.FTZ R232, R66, R250.reuse, -R227 ;  /* 0x000000fa42e87223 */ /* 0x080fe200000108e3 */
[----:B------:R-:W-:-:S07]  /*cb70*/  FFMA.FTZ R234, R67, R250, R234 ;  /* 0x000000fa43ea7223 */ /* 0x000fce00000100ea */
[----:B------:R-:W-:Y:S05]  /*cb80*/  WARPSYNC.COLLECTIVE R83, `(.L_x_4766) ;  /* 0x0000000053087348 */ /* 0x000fea0003c00000 */
[----:B------:R0:W1:Y:S02]  /*cb90*/  SHFL.IDX P3, R227, R82, R81, R80 ;  /* 0x0000005152e37389 */ /* 0x0000640000060050 */
[----:B01----:R-:W-:Y:S01]  /*cba0*/  ENDCOLLECTIVE ;  /* 0x000000000000791b */ /* 0x003fe20003800000 */
.L_x_4766:
[----:B------:R-:W-:Y:S02]  /*cbb0*/  MOV R82, R244 ;  /* 0x000000f400527202 */ /* 0x000fe40000000f00 */
[----:B------:R-:W-:-:S07]  /*cbc0*/  MOV R235, R227 ;  /* 0x000000e300eb7202 */ /* 0x000fce0000000f00 */
[----:B------:R-:W-:Y:S05]  /*cbd0*/  WARPSYNC.COLLECTIVE R83, `(.L_x_4767) ;  /* 0x0000000053087348 */ /* 0x000fea0003c00000 */
[----:B------:R0:W1:Y:S02]  /*cbe0*/  SHFL.IDX P3, R227, R82, R81, R80 ;  /* 0x0000005152e37389 */ /* 0x0000640000060050 */
[----:B01----:R-:W-:Y:S01]  /*cbf0*/  ENDCOLLECTIVE ;  /* 0x000000000000791b */ /* 0x003fe20003800000 */
.L_x_4767:
[----:B------:R-:W-:Y:S02]  /*cc00*/  MOV R82, R64 ;  /* 0x0000004000527202 */ /* 0x000fe40000000f00 */
[----:B------:R-:W-:-:S07]  /*cc10*/  MOV R236, R227 ;  /* 0x000000e300ec7202 */ /* 0x000fce0000000f00 */
[----:B------:R-:W-:Y:S05]  /*cc20*/  WARPSYNC.COLLECTIVE R83, `(.L_x_4768) ;  /* 0x0000000053087348 */ /* 0x000fea0003c00000 */
[----:B------:R0:W1:Y:S02]  /*cc30*/  SHFL.DOWN P1, R227, R248, R249, R252 ;  /* 0x080000f9f8e37389 */ /* 0x00006400000200fc */
[----:B01----:R-:W-:Y:S01]  /*cc40*/  ENDCOLLECTIVE ;  /* 0x000000000000791b */ /* 0x003fe20003800000 */
.L_x_4768:
[----:B------:R-:W-:Y:S02]  /*cc50*/  MOV R248, R246 ;  /* 0x000000f600f87202 */ /* 0x000fe40000000f00 */
[----:B------:R-:W-:-:S07]  /*cc60*/  MOV R247, R227 ;  /* 0x000000e300f77202 */ /* 0x000fce0000000f00 */
[----:B------:R-:W-:Y:S05]  /*cc70*/  WARPSYNC.COLLECTIVE R83, `(.L_x_4769) ;  /* 0x0000000053087348 */ /* 0x000fea0003c00000 */
[----:B------:R0:W1:Y:S02]  /*cc80*/  SHFL.DOWN P1, R227, R248, R249, R252 ;  /* 0x080000f9f8e37389 */ /* 0x00006400000200fc */
[----:B01----:R-:W-:Y:S01]  /*cc90*/  ENDCOLLECTIVE ;  /* 0x000000000000791b */ /* 0x003fe20003800000 */
.L_x_4769:
[----:B------:R-:W-:Y:S02]  /*cca0*/  MOV R248, R245 ;  /* 0x000000f500f87202 */ /* 0x000fe40000000f00 */
[----:B------:R-:W-:-:S07]  /*ccb0*/  MOV R246, R227 ;  /* 0x000000e300f67202 */ /* 0x000fce0000000f00 */
[----:B------:R-:W-:Y:S05]  /*ccc0*/  WARPSYNC.COLLECTIVE R83, `(.L_x_4770) ;  /* 0x0000000053087348 */ /* 0x000fea0003c00000 */
[----:B------:R0:W1:Y:S02]  /*ccd0*/  SHFL.DOWN P1, R227, R248, R249, R252 ;  /* 0x080000f9f8e37389 */ /* 0x00006400000200fc */
[----:B01----:R-:W-:Y:S01]  /*cce0*/  ENDCOLLECTIVE ;  /* 0x000000000000791b */ /* 0x003fe20003800000 */
.L_x_4770:
[----:B------:R-:W-:Y:S02]  /*ccf0*/  MOV R248, R244 ;  /* 0x000000f400f87202 */ /* 0x000fe40000000f00 */
[----:B------:R-:W-:-:S07]  /*cd00*/  MOV R245, R227 ;  /* 0x000000e300f57202 */ /* 0x000fce0000000f00 */
[----:B------:R-:W-:Y:S05]  /*cd10*/  WARPSYNC.COLLECTIVE R83, `(.L_x_4771) ;  /* 0x0000000053087348 */ /* 0x000fea0003c00000 */
[----:B------:R0:W1:Y:S02]  /*cd20*/  SHFL.DOWN P1, R227, R248, R249, R252 ;  /* 0x080000f9f8e37389 */ /* 0x00006400000200fc */
[----:B01----:R-:W-:Y:S01]  /*cd30*/  ENDCOLLECTIVE ;  /* 0x000000000000791b */ /* 0x003fe20003800000 */
.L_x_4771:
[----:B------:R-:W-:-:S07]  /*cd40*/  MOV R244, R227 ;  /* 0x000000e300f47202 */ /* 0x000fce0000000f00 */
[----:B------:R-:W-:Y:S05]  /*cd50*/  WARPSYNC.COLLECTIVE R83, `(.L_x_4772) ;  /* 0x0000000053087348 */ /* 0x000fea0003c00000 */
[----:B------:R0:W1:Y:S02]  /*cd60*/  SHFL.IDX P3, R227, R82, R81, R80 ;  /* 0x0000005152e37389 */ /* 0x0000640000060050 */
[----:B01----:R-:W-:Y:S01]  /*cd70*/  ENDCOLLECTIVE ;  /* 0x000000000000791b */ /* 0x003fe20003800000 */
.L_x_4772:
[----:B------:R-:W-:Y:S02]  /*cd80*/  MOV R82, R65 ;  /* 0x0000004100527202 */ /* 0x000fe40000000f00 */
[----:B------:R-:W-:-:S07]  /*cd90*/  MOV R252, R227 ;  /* 0x000000e300fc7202 */ /* 0x000fce0000000f00 */
[----:B------:R-:W-:Y:S05]  /*cda0*/  WARPSYNC.COLLECTIVE R83, `(.L_x_4773) ;  /* 0x0000000053087348 */ /* 0x000fea0003c00000 */
[----:B------:R0:W1:Y:S02]  /*cdb0*/  SHFL.IDX P3, R227, R82, R81, R80 ;  /* 0x0000005152e37389 */ /* 0x0000640000060050 */
[----:B01----:R-:W-:Y:S01]  /*cdc0*/  ENDCOLLECTIVE ;  /* 0x000000000000791b */ /* 0x003fe20003800000 */
.L_x_4773:
[----:B------:R-:W-:Y:S02]  /*cdd0*/  MOV R82, R66 ;  /* 0x0000004200527202 */ /* 0x000fe40000000f00 */
[----:B------:R-:W-:-:S07]  /*cde0*/  MOV R249, R227 ;  /* 0x000000e300f97202 */ /* 0x000fce0000000f00 */
[----:B------:R-:W-:Y:S05]  /*cdf0*/  WARPSYNC.COLLECTIVE R83, `(.L_x_4774) ;  /* 0x0000000053087348 */ /* 0x000fea0003c00000 */
[----:B------:R0:W1:Y:S02]  /*ce00*/  SHFL.IDX P3, R227, R82, R81, R80 ;  /* 0x0000005152e37389 */ /* 0x0000640000060050 */
[----:B01----:R-:W-:Y:S01]  /*ce10*/  ENDCOLLECTIVE ;  /* 0x000000000000791b */ /* 0x003fe20003800000 */
.L_x_4774:
[----:B------:R-:W-:Y:S02]  /*ce20*/  MOV R82, R67 ;  /* 0x0000004300527202 */ /* 0x000fe40000000f00 */
[----:B------:R-:W-:-:S07]  /*ce30*/  MOV R248, R227 ;  /* 0x000000e300f87202 */ /* 0x000fce0000000f00 */
[----:B------:R-:W-:Y:S05]  /*ce40*/  WARPSYNC.COLLECTIVE R83, `(.L_x_4775) ;  /* 0x0000000053087348 */ /* 0x000fea0003c00000 */
[----:B------:R0:W1:Y:S02]  /*ce50*/  SHFL.IDX P3, R227, R82, R81, R80 ;  /* 0x0000005152e37389 */ /* 0x0000640000060050 */
[----:B01----:R-:W-:Y:S01]  /*ce60*/  ENDCOLLECTIVE ;  /* 0x000000000000791b */ /* 0x003fe20003800000 */
.L_x_4775:
[----:B------:R-:W-:Y:S01]  /*ce70*/  MOV R83, R227 ;  /* 0x000000e300537202 */ /* 0x000fe20000000f00 */
[-C--:B------:R-:W-:Y:S01]  /*ce80*/  FMUL.FTZ R227, R65, R251.reuse ;  /* 0x000000fb41e37220 */ /* 0x080fe20000410000 */
[----:B------:R-:W-:Y:S01]  /*ce90*/  FMUL.FTZ R251, R64, R251 ;  /* 0x000000fb40fb7220 */ /* 0x000fe20000410000 */
[----:B------:R-:W-:Y:S06]  /*cea0*/  BRA `(.L_x_4776) ;  /* 0xffffff9000547947 */ /* 0x000fec000383ffff */
.L_x_4777:
        /* <DEDUP_REMOVED lines=13> */
.L_x_18924:


//--------------------- .text._Z25selective_scan_bwd_kernelI32Selective_Scan_bwd_kernel_traitsILi128ELi16ELb1ELb1ELb0ELb0ELb1EN3c108BFloat16ENS1_7complexIfEEEEv12SSMParamsBwd --------------------------
	.section	.text._Z25selective_scan_bwd_kernelI32Selective_Scan_bwd_kernel_traitsILi128ELi16ELb1ELb1ELb0ELb0ELb1EN3c108BFloat16ENS1_7complexIfEEEEv12SSMParamsBwd,"ax",@progbits
	.align	128
        .global         _Z25selective_scan_bwd_kernelI32Selective_Scan_bwd_kernel_traitsILi128ELi16ELb1ELb1ELb0ELb0ELb1EN3c108BFloat16ENS1_7complexIfEEEEv12SSMParamsBwd
        .type           _Z25selective_scan_bwd_kernelI32Selective_Scan_bwd_kernel_traitsILi128ELi16ELb1ELb1ELb0ELb0ELb1EN3c108BFloat16ENS1_7complexIfEEEEv12SSMParamsBwd,@function
        .size           _Z25selective_scan_bwd_kernelI32Selective_Scan_bwd_kernel_traitsILi128ELi16ELb1ELb1ELb0ELb0ELb1EN3c108BFloat16ENS1_7complexIfEEEEv12SSMParamsBwd,(.L_x_18925 - _Z25selective_scan_bwd_kernelI32Selective_Scan_bwd_kernel_traitsILi128ELi16ELb1ELb1ELb0ELb0ELb1EN3c108BFloat16ENS1_7complexIfEEEEv12SSMParamsBwd)
        .other          _Z25selective_scan_bwd_kernelI32Selective_Scan_bwd_kernel_traitsILi128ELi16ELb1ELb1ELb0ELb0ELb1EN3c108BFloat16ENS1_7complexIfEEEEv12SSMParamsBwd,@"STO_CUDA_ENTRY STV_DEFAULT"
_Z25selective_scan_bwd_kernelI32Selective_Scan_bwd_kernel_traitsILi128ELi16ELb1ELb1ELb0ELb0ELb1EN3c108BFloat16ENS1_7complexIfEEEEv12SSMParamsBwd:
.text._Z25selective_scan_bwd_kernelI32Selective_Scan_bwd_kernel_traitsILi128ELi16ELb1ELb1ELb0ELb0ELb1EN3c108BFloat16ENS1_7complexIfEEEEv12SSMParamsBwd:
        /* <DEDUP_REMOVED lines=98> */
[----:B------:R-:W-:-:S02]  /*0620*/  UIMAD UR24, UR10, UR17, UR24 ;  /* 0x000000110a1872a4 */ /* 0x000fc4000f8e0218 */
[----:B------:R-:W-:Y:S02]  /*0630*/  ULEA UR19, UR18, 0xfffff800, 0xb ;  /* 0xfffff80012137891 */ /* 0x000fe4000f8e583f */
[----:B------:R-:W-:-:S03]  /*0640*/  UIMAD.WIDE.U32 UR16, UR10, UR16, UR14 ;  /* 0x000000100a1072a5 */ /* 0x000fc6000f8e000e */
[----:B------:R-:W-:Y:S02]  /*0650*/  @!UP4 UIADD3 UR12, UR12, -UR29, URZ ;  /* 0x8000001d0c0cc290 */ /* 0x000fe4000fffe03f */
[----:B------:R-:W-:Y:S02]  /*0660*/  ULOP3.LUT UR14, UR10, UR26, URZ, 0x3c, !UPT ;  /* 0x0000001a0a0e7292 */ /* 0x000fe4000f8e3c3f */
[----:B------:R-:W-:Y:S02]  /*0670*/  UISETP.GE.U32.AND UP3, UPT, UR12, UR29, UPT ;  /* 0x0000001d0c00728c */ /* 0x000fe4000bf66070 */
[----:B------:R-:W-:Y:S02]  /*0680*/  USHF.R.S32.HI UR20, URZ, 0x1f, UR19 ;  /* 0x0000001f3f147899 */ /* 0x000fe40008011413 */
[----:B------:R-:W-:Y:S02]  /*0690*/  UIADD3 UR15, UP5, UR19, UR4, URZ ;  /* 0x00000004130f7290 */ /* 0x000fe4000ffbe03f */
[----:B------:R-:W-:-:S02]  /*06a0*/  @!UP4 UIADD3 UR25, UR25, 0x1, URZ ;  /* 0x000000011919c890 */ /* 0x000fc4000fffe03f */
[----:B------:R-:W-:Y:S01]  /*06b0*/  UISETP.GE.AND UP2, UPT, UR14, URZ, UPT ;  /* 0x0000003f0e00728c */ /* 0x000fe2000bf46270 */
[----:B------:R-:W-:Y:S01]  /*06c0*/  ULDC.64 UR30, c[0x0][0x2f0] ;  /* 0x0000bc00001e7ab9 */ /* 0x000fe20000000a00 */
        /* <DEDUP_REMOVED lines=47> */
[----:B------:R2:W-:Y:S01]  /*09c0*/  STL [R1], RZ ;  /* 0x000000ff01007387 */ /* 0x0005e20000100800 */
[----:B------:R-:W-:Y:S01]  /*09d0*/  UMOV UR14, UR15 ;  /* 0x0000000f000e7c82 */ /* 0x000fe20008000000 */
[----:B------:R-:W-:Y:S02]  /*09e0*/  UMOV UR15, UR8 ;  /* 0x00000008000f7c82 */ /* 0x000fe40008000000 */
[----:B------:R2:W-:Y:S01]  /*09f0*/  STL [R1+0x4], RZ ;  /* 0x000004ff01007387 */ /* 0x0005e20000100800 */
[----:B-1----:R-:W-:-:S06]  /*0a00*/  ULEA UR6, UR7, UR6, 0x18 ;  /* 0x0000000607067291 */ /* 0x002fcc000f8ec03f */
[----:B------:R-:W-:Y:S01]  /*0a10*/  MOV R90, UR6 ;  /* 0x00000006005a7c02 */ /* 0x000fe20008000f00 */
[----:B------:R-:W-:Y:S01]  /*0a20*/  UMOV UR6, URZ ;  /* 0x0000003f00067c82 */ /* 0x000fe20008000000 */
[----:B0-----:R-:W-:-:S04]  /*0a30*/  SHF.R.S32.HI R0, RZ, 0x1f, R91 ;  /* 0x0000001fff007819 */ /* 0x001fc8000001145b */
[----:B------:R-:W-:-:S04]  /*0a40*/  LEA.HI R0, R0, R91, RZ, 0x5 ;  /* 0x0000005b00007211 */ /* 0x000fc800078f28ff */
[----:B------:R-:W-:-:S04]  /*0a50*/  SHF.R.S32.HI R3, RZ, 0x5, R0 ;  /* 0x00000005ff037819 */ /* 0x000fc80000011400 */
[----:B--2---:R-:W-:-:S07]  /*0a60*/  LEA R240, R3, R90, 0x4 ;  /* 0x0000005a03f07211 */ /* 0x004fce00078e20ff */
.L_x_4876:
[----:B------:R-:W-:Y:S01]  /*0a70*/  BAR.SYNC.DEFER_BLOCKING 0x0 ;  /* 0x0000000000007b1d */ /* 0x000fe20000010000 */
[----:B------:R-:W-:-:S04]  /*0a80*/  SHF.L.U32 R32, R91, 0x1, RZ ;  /* 0x000000015b207819 */ /* 0x000fc800000006ff */
[----:B------:R-:W-:Y:S01]  /*0a90*/  LOP3.LUT R32, R32, 0xffffffc0, RZ, 0xc0, !PT ;  /* 0xffffffc020207812 */ /* 0x000fe200078ec0ff */
[----:B------:R-:W-:Y:S01]  /*0aa0*/  ULDC UR17, c[0x0][0x224] ;  /* 0x0000890000117ab9 */ /* 0x000fe20000000800 */
[----:B0-----:R-:W-:Y:S01]  /*0ab0*/  MOV R2, UR13 ;  /* 0x0000000d00027c02 */ /* 0x001fe20008000f00 */
[----:B------:R-:W2:Y:S01]  /*0ac0*/  LDL.LU R42, [R1+0x4] ;  /* 0x00000400012a7983 */ /* 0x000ea20000300800 */
[----:B------:R-:W-:Y:S01]  /*0ad0*/  MOV R3, UR14 ;  /* 0x0000000e00037c02 */ /* 0x000fe20008000f00 */
[----:B------:R-:W0:Y:S01]  /*0ae0*/  S2R R117, SR_LANEID ;  /* 0x0000000000757919 */ /* 0x000e220000000000 */
[C---:B------:R-:W-:Y:S02]  /*0af0*/  LOP3.LUT R89, R32.reuse, 0x1f, R91, 0xf8, !PT ;  /* 0x0000001f20597812 */ /* 0x040fe400078ef85b */
[----:B------:R-:W-:Y:S02]  /*0b00*/  MOV R12, UR49 ;  /* 0x00000031000c7c02 */ /* 0x000fe40008000f00 */
[----:B------:R-:W-:Y:S01]  /*0b10*/  MOV R13, UR48 ;  /* 0x00000030000d7c02 */ /* 0x000fe20008000f00 */
[C---:B------:R-:W-:Y:S01]  /*0b20*/  IMAD.WIDE R2, R89.reuse, 0x10, R2 ;  /* 0x0000001059027825 */ /* 0x040fe200078e0202 */
[----:B------:R-:W-:Y:S01]  /*0b30*/  USHF.R.S32.HI UR7, URZ, 0x1f, UR11 ;  /* 0x0000001f3f077899 */ /* 0x000fe2000801140b */
[----:B------:R-:W-:Y:S01]  /*0b40*/  ULDC.64 UR24, c[0x0][0x2a0] ;  /* 0x0000a80000187ab9 */ /* 0x000fe20000000a00 */
[----:B------:R-:W-:Y:S01]  /*0b50*/  ULDC.64 UR26, c[0x0][0x2a8] ;  /* 0x0000aa00001a7ab9 */ /* 0x000fe20000000a00 */
[----:B------:R-:W-:Y:S01]  /*0b60*/  ULDC.64 UR28, c[0x0][0x318] ;  /* 0x0000c600001c7ab9 */ /* 0x000fe20000000a00 */
[----:B------:R-:W3:Y:S04]  /*0b70*/  LDG.E.128 R4, desc[UR22][R2.64] ;  /* 0x0000001602047981 */ /* 0x000ee8000c1e1d00 */
[----:B----4-:R-:W4:Y:S01]  /*0b80*/  LDG.E.128 R8, desc[UR22][R2.64+0x200] ;  /* 0x0002001602087981 */ /* 0x010f22000c1e1d00 */
[----:B------:R-:W-:Y:S01]  /*0b90*/  IMAD.WIDE R12, R89, 0x10, R12 ;  /* 0x00000010590c7825 */ /* 0x000fe200078e020c */
[----:B0-----:R-:W-:-:S04]  /*0ba0*/  IADD3 R15, R32, R117, RZ ;  /* 0x00000075200f7210 */ /* 0x001fc80007ffe0ff */
[C---:B------:R-:W-:Y:S02]  /*0bb0*/  LEA R239, R15.reuse, R90, 0x4 ;  /* 0x0000005a0fef7211 */ /* 0x040fe400078e20ff */
[----:B------:R-:W-:-:S04]  /*0bc0*/  IADD3 R15, R15, R117, RZ ;  /* 0x000000750f0f7210 */ /* 0x000fc80007ffe0ff */
[----:B------:R-:W-:Y:S01]  /*0bd0*/  LEA R40, R15, R90, 0x4 ;  /* 0x0000005a0f287211 */ /* 0x000fe200078e20ff */
[----:B---3--:R-:W-:Y:S04]  /*0be0*/  STS.128 [R239], R4 ;  /* 0x00000004ef007388 */ /* 0x008fe80000000c00 */
[----:B----4-:R-:W-:Y:S01]  /*0bf0*/  STS.128 [R239+0x200], R8 ;  /* 0x00020008ef007388 */ /* 0x010fe20000000c00 */
[----:B------:R-:W-:-:S03]  /*0c00*/  NOP ;  /* 0x0000000000007918 */ /* 0x000fc60000000000 */
[----:B------:R-:W-:Y:S04]  /*0c10*/  LDS.128 R60, [R40] ;  /* 0x00000000283c7984 */ /* 0x000fe80000000c00 */
[----:B------:R-:W-:Y:S01]  /*0c20*/  LDS.128 R56, [R40+0x10] ;  /* 0x0000100028387984 */ /* 0x000fe20000000c00 */
[----:B------:R-:W-:Y:S06]  /*0c30*/  BAR.SYNC.DEFER_BLOCKING 0x0 ;  /* 0x0000000000007b1d */ /* 0x000fec0000010000 */
[----:B------:R-:W3:Y:S04]  /*0c40*/  LDG.E.128 R16, desc[UR22][R12.64] ;  /* 0x000000160c107981 */ /* 0x000ee8000c1e1d00 */
[----:B------:R-:W4:Y:S01]  /*0c50*/  LDG.E.128 R20, desc[UR22][R12.64+0x200] ;  /* 0x000200160c147981 */ /* 0x000f22000c1e1d00 */
[----:B------:R-:W-:-:S02]  /*0c60*/  MOV R2, UR51 ;  /* 0x0000003300027c02 */ /* 0x000fc40008000f00 */
[----:B------:R-:W-:-:S03]  /*0c70*/  MOV R3, UR50 ;  /* 0x0000003200037c02 */ /* 0x000fc60008000f00 */
[----:B------:R-:W-:Y:S01]  /*0c80*/  IMAD.WIDE R2, R89, 0x10, R2 ;  /* 0x0000001059027825 */ /* 0x000fe200078e0202 */
[----:B---3--:R-:W-:Y:S04]  /*0c90*/  STS.128 [R239], R16 ;  /* 0x00000010ef007388 */ /* 0x008fe80000000c00 */
[----:B----4-:R-:W-:Y:S01]  /*0ca0*/  STS.128 [R239+0x200], R20 ;  /* 0x00020014ef007388 */ /* 0x010fe20000000c00 */
[----:B------:R-:W-:-:S03]  /*0cb0*/  NOP ;  /* 0x0000000000007918 */ /* 0x000fc60000000000 */
[----:B------:R-:W-:Y:S04]  /*0cc0*/  LDS.128 R4, [R40] ;  /* 0x0000000028047984 */ /* 0x000fe80000000c00 */
[----:B------:R-:W-:Y:S01]  /*0cd0*/  LDS.128 R8, [R40+0x10] ;  /* 0x0000100028087984 */ /* 0x000fe20000000c00 */
[----:B------:R-:W-:Y:S06]  /*0ce0*/  BAR.SYNC.DEFER_BLOCKING 0x0 ;  /* 0x0000000000007b1d */ /* 0x000fec0000010000 */
[----:B------:R-:W3:Y:S04]  /*0cf0*/  LDG.E.128 R24, desc[UR22][R2.64] ;  /* 0x0000001602187981 */ /* 0x000ee8000c1e1d00 */
[----:B------:R0:W4:Y:S01]  /*0d00*/  LDG.E.128 R12, desc[UR22][R2.64+0x200] ;  /* 0x00020016020c7981 */ /* 0x000122000c1e1d00 */
[----:B------:R-:W-:-:S02]  /*0d10*/  UIADD3 UR17, -UR6, UR17, URZ ;  /* 0x0000001106117290 */ /* 0x000fc4000fffe13f */
[----:B------:R-:W-:Y:S02]  /*0d20*/  UIMAD UR18, UR7, UR24, URZ ;  /* 0x00000018071272a4 */ /* 0x000fe4000f8e023f */
[----:B------:R-:W-:Y:S02]  /*0d30*/  ULEA UR8, UR17, 0xfffff800, 0xb ;  /* 0xfffff80011087891 */ /* 0x000fe4000f8e583f */
[----:B------:R-:W-:Y:S02]  /*0d40*/  UIMAD UR19, UR11, UR25, UR18 ;  /* 0x000000190b1372a4 */ /* 0x000fe4000f8e0212 */
[----:B------:R-:W-:Y:S02]  /*0d50*/  USHF.R.S32.HI UR9, URZ, 0x1f, UR8 ;  /* 0x0000001f3f097899 */ /* 0x000fe40008011408 */
[----:B------:R-:W-:Y:S02]  /*0d60*/  USHF.R.S32.HI UR18, URZ, 0x1f, UR10 ;  /* 0x0000001f3f127899 */ /* 0x000fe4000801140a */
[----:B------:R-:W-:-:S04]  /*0d70*/  UIMAD.WIDE.U32 UR24, UR11, UR24, UR8 ;  /* 0x000000180b1872a5 */ /* 0x000fc8000f8e0008 */
[----:B------:R-:W-:Y:S02]  /*0d80*/  UIADD3 UR25, UR25, UR19, URZ ;  /* 0x0000001319197290 */ /* 0x000fe4000fffe03f */
[----:B------:R-:W-:Y:S02]  /*0d90*/  UIMAD UR19, UR18, UR26, URZ ;  /* 0x0000001a121372a4 */ /* 0x000fe4000f8e023f */
[----:B------:R-:W-:Y:S02]  /*0da0*/  UIMAD.WIDE.U32 UR24, UR10, UR26, UR24 ;  /* 0x0000001a0a1872a5 */ /* 0x000fe4000f8e0018 */
[----:B------:R-:W-:Y:S02]  /*0db0*/  UIMAD UR26, UR10, UR27, UR19 ;  /* 0x0000001b0a1a72a4 */ /* 0x000fe4000f8e0213 */
[----:B------:R-:W-:Y:S02]  /*0dc0*/  ULEA UR19, UP0, UR24, UR28, 0x1 ;  /* 0x0000001c18137291 */ /* 0x000fe4000f80083f */
[----:B------:R-:W-:-:S03]  /*0dd0*/  UIADD3 UR25, UR25, UR26, URZ ;  /* 0x0000001a19197290 */ /* 0x000fc6000fffe03f */
[----:B------:R-:W-:Y:S01]  /*0de0*/  ULDC.64 UR26, c[0x0][0x2b8] ;  /* 0x0000ae00001a7ab9 */ /* 0x000fe20000000a00 */
[----:B------:R-:W-:Y:S01]  /*0df0*/  ULEA.HI.X UR24, UR24, UR29, UR25, 0x1, UP0 ;  /* 0x0000001d18187291 */ /* 0x000fe200080f0c19 */
[----:B0-----:R-:W-:Y:S02]  /*0e00*/  MOV R2, UR19 ;  /* 0x0000001300027c02 */ /* 0x001fe40008000f00 */
[----:B------:R-:W-:-:S03]  /*0e10*/  ULDC.64 UR28, c[0x0][0x308] ;  /* 0x0000c200001c7ab9 */ /* 0x000fc60000000a00 */
[----:B------:R-:W-:Y:S01]  /*0e20*/  MOV R3, UR24 ;  /* 0x0000001800037c02 */ /* 0x000fe20008000f00 */
[----:B------:R-:W-:Y:S02]  /*0e30*/  ULDC.64 UR24, c[0x0][0x2b0] ;  /* 0x0000ac0000187ab9 */ /* 0x000fe40000000a00 */
[----:B------:R-:W-:Y:S01]  /*0e40*/  IMAD.WIDE R2, R89, 0x10, R2 ;  /* 0x0000001059027825 */ /* 0x000fe200078e0202 */
[----:B---3--:R-:W-:Y:S04]  /*0e50*/  STS.128 [R239], R24 ;  /* 0x00000018ef007388 */ /* 0x008fe80000000c00 */
[----:B----4-:R-:W-:Y:S01]  /*0e60*/  STS.128 [R239+0x200], R12 ;  /* 0x0002000cef007388 */ /* 0x010fe20000000c00 */
[----:B------:R-:W-:-:S03]  /*0e70*/  NOP ;  /* 0x0000000000007918 */ /* 0x000fc60000000000 */
[----:B------:R-:W0:Y:S04]  /*0e80*/  LDS.128 R28, [R40] ;  /* 0x00000000281c7984 */ /* 0x000e280000000c00 */
[----:B------:R-:W-:Y:S01]  /*0e90*/  LDS.128 R16, [R40+0x10] ;  /* 0x0000100028107984 */ /* 0x000fe20000000c00 */
[----:B------:R-:W-:Y:S06]  /*0ea0*/  BAR.SYNC.DEFER_BLOCKING 0x0 ;  /* 0x0000000000007b1d */ /* 0x000fec0000010000 */
[----:B------:R-:W3:Y:S04]  /*0eb0*/  LDG.E.128 R36, desc[UR22][R2.64] ;  /* 0x0000001602247981 */ /* 0x000ee8000c1e1d00 */
[----:B------:R1:W4:Y:S01]  /*0ec0*/  LDG.E.128 R44, desc[UR22][R2.64+0x200] ;  /* 0x00020016022c7981 */ /* 0x000322000c1e1d00 */
[----:B------:R-:W-:-:S04]  /*0ed0*/  UIMAD UR19, UR7, UR24, URZ ;  /* 0x00000018071372a4 */ /* 0x000fc8000f8e023f */
[----:B------:R-:W-:Y:S02]  /*0ee0*/  UIMAD UR19, UR11, UR25, UR19 ;  /* 0x000000190b1372a4 */ /* 0x000fe4000f8e0213 */
[----:B------:R-:W-:-:S04]  /*0ef0*/  UIMAD.WIDE.U32 UR24, UR11, UR24, UR8 ;  /* 0x000000180b1872a5 */ /* 0x000fc8000f8e0008 */
[----:B------:R-:W-:Y:S02]  /*0f00*/  UIADD3 UR25, UR25, UR19, URZ ;  /* 0x0000001319197290 */ /* 0x000fe4000fffe03f */
[----:B------:R-:W-:Y:S02]  /*0f10*/  UIMAD UR19, UR18, UR26, URZ ;  /* 0x0000001a121372a4 */ /* 0x000fe4000f8e023f */
[----:B------:R-:W-:Y:S02]  /*0f20*/  UIMAD.WIDE.U32 UR24, UR10, UR26, UR24 ;  /* 0x0000001a0a1872a5 */ /* 0x000fe4000f8e0018 */
[----:B------:R-:W-:Y:S02]  /*0f30*/  UIMAD UR26, UR10, UR27, UR19 ;  /* 0x0000001b0a1a72a4 */ /* 0x000fe4000f8e0213 */
[----:B------:R-:W-:Y:S02]  /*0f40*/  ULEA UR19, UP0, UR24, UR28, 0x1 ;  /* 0x0000001c18137291 */ /* 0x000fe4000f80083f */
[----:B------:R-:W-:Y:S01]  /*0f50*/  UIADD3 UR25, UR25, UR26, URZ ;  /* 0x0000001a19197290 */ /* 0x000fe2000fffe03f */
[----:B0-----:R-:W-:-:S02]  /*0f60*/  SHF.L.U32 R43, R28, 0x10, RZ ;  /* 0x000000101c2b7819 */ /* 0x001fc400000006ff */
[----:B------:R-:W-:Y:S01]  /*0f70*/  SHF.L.U32 R41, R60, 0x10, RZ ;  /* 0x000000103c297819 */ /* 0x000fe200000006ff */
[----:B------:R-:W-:Y:S01]  /*0f80*/  ULEA.HI.X UR24, UR24, UR29, UR25, 0x1, UP0 ;  /* 0x0000001d18187291 */ /* 0x000fe200080f0c19 */
[----:B-1----:R-:W-:Y:S01]  /*0f90*/  MOV R2, UR19 ;  /* 0x0000001300027c02 */ /* 0x002fe20008000f00 */
[----:B------:R-:W-:Y:S01]  /*0fa0*/  ULDC.64 UR26, c[0x0][0x3a0] ;  /* 0x0000e800001a7ab9 */ /* 0x000fe20000000a00 */
[----:B------:R-:W-:Y:S01]  /*0fb0*/  PRMT R28, R28, 0x7632, R28 ;  /* 0x000076321c1c7816 */ /* 0x000fe2000000001c */
[----:B------:R-:W-:Y:S02]  /*0fc0*/  ULDC.64 UR28, c[0x0][0x3e8] ;  /* 0x0000fa00001c7ab9 */ /* 0x000fe40000000a00 */
[----:B------:R-:W-:Y:S01]  /*0fd0*/  MOV R3, UR24 ;  /* 0x0000001800037c02 */ /* 0x000fe20008000f00 */
[----:B------:R-:W-:Y:S02]  /*0fe0*/  ULDC.64 UR24, c[0x0][0x398] ;  /* 0x0000e60000187ab9 */ /* 0x000fe40000000a00 */
[----:B------:R-:W-:Y:S01]  /*0ff0*/  IMAD.WIDE R2, R89, 0x10, R2 ;  /* 0x0000001059027825 */ /* 0x000fe200078e0202 */
[----:B------:R-:W-:Y:S01]  /*1000*/  PRMT R88, R60, 0x7632, R88 ;  /* 0x000076323c587816 */ /* 0x000fe20000000058 */
[----:B---3--:R-:W-:Y:S04]  /*1010*/  STS.128 [R239], R36 ;  /* 0x00000024ef007388 */ /* 0x008fe80000000c00 */
[----:B----4-:R0:W-:Y:S01]  /*1020*/  STS.128 [R239+0x200], R44 ;  /* 0x0002002cef007388 */ /* 0x0101e20000000c00 */
[----:B------:R-:W-:-:S03]  /*1030*/  NOP ;  /* 0x0000000000007918 */ /* 0x000fc60000000000 */
[----:B------:R-:W1:Y:S04]  /*1040*/  LDS.128 R48, [R40] ;  /* 0x0000000028307984 */ /* 0x000e680000000c00 */
[----:B------:R-:W3:Y:S01]  /*1050*/  LDS.128 R12, [R40+0x10] ;  /* 0x00001000280c7984 */ /* 0x000ee20000000c00 */
[----:B------:R-:W-:Y:S06]  /*1060*/  BAR.SYNC.DEFER_BLOCKING 0x0 ;  /* 0x0000000000007b1d */ /* 0x000fec0000010000 */
[----:B------:R-:W4:Y:S04]  /*1070*/  LDG.E.128 R20, desc[UR22][R2.64] ;  /* 0x0000001602147981 */ /* 0x000f28000c1e1d00 */
[----:B------:R5:W4:Y:S01]  /*1080*/  LDG.E.128 R24, desc[UR22][R2.64+0x200] ;  /* 0x0002001602187981 */ /* 0x000b22000c1e1d00 */
[----:B0-----:R-:W-:Y:S01]  /*1090*/  SHF.L.U32 R45, R28, 0x10, RZ ;  /* 0x000000101c2d7819 */ /* 0x001fe200000006ff */
[----:B------:R-:W-:Y:S01]  /*10a0*/  UIMAD UR19, UR7, UR24, URZ ;  /* 0x00000018071372a4 */ /* 0x000fe2000f8e023f */
[----:B------:R-:W-:-:S02]  /*10b0*/  SHF.L.U32 R47, R29, 0x10, RZ ;  /* 0x000000101d2f7819 */ /* 0x000fc400000006ff */
        /* <DEDUP_REMOVED lines=11> */
[----:B-----5:R-:W-:Y:S01]  /*1170*/  FMUL.FTZ R2, R48, -1.4426950216293334961 ;  /* 0xbfb8aa3b30027820 */ /* 0x020fe20000410000 */
[----:B------:R-:W0:Y:S01]  /*1180*/  MUFU.EX2 R0, R0 ;  /* 0x0000000000007308 */ /* 0x000e220000000800 */
[----:B------:R-:W-:Y:S01]  /*1190*/  SHF.L.U32 R46, R49, 0x10, RZ ;  /* 0x00000010312e7819 */ /* 0x000fe200000006ff */
[----:B------:R-:W-:Y:S01]  /*11a0*/  UIMAD UR19, UR18, UR26, URZ ;  /* 0x0000001a121372a4 */ /* 0x000fe2000f8e023f */
[----:B------:R-:W-:Y:S01]  /*11b0*/  FMUL.FTZ R3, R70, -1.4426950216293334961 ;  /* 0xbfb8aa3b46037820 */ /* 0x000fe20000410000 */
[----:B------:R-:W-:Y:S01]  /*11c0*/  SHF.L.U32 R39, R50, 0x10, RZ ;  /* 0x0000001032277819 */ /* 0x000fe200000006ff */
[----:B------:R-:W-:Y:S01]  /*11d0*/  UIMAD.WIDE.U32 UR24, UR10, UR26, UR24 ;  /* 0x0000001a0a1872a5 */ /* 0x000fe2000f8e0018 */
[----:B------:R-:W-:Y:S01]  /*11e0*/  FMUL.FTZ R35, R46, -1.4426950216293334961 ;  /* 0xbfb8aa3b2e237820 */ /* 0x000fe20000410000 */
[----:B------:R-:W-:Y:S01]  /*11f0*/  PRMT R50, R50, 0x7632, R50 ;  /* 0x0000763232327816 */ /* 0x000fe20000000032 */
[----:B------:R-:W1:Y:S01]  /*1200*/  MUFU.EX2 R2, R2 ;  /* 0x0000000200027308 */ /* 0x000e620000000800 */
[----:B---3--:R-:W-:Y:S01]  /*1210*/  SHF.L.U32 R93, R12, 0x10, RZ ;  /* 0x000000100c5d7819 */ /* 0x008fe200000006ff */
[----:B------:R-:W-:Y:S01]  /*1220*/  FMUL.FTZ R34, R39, -1.4426950216293334961 ;  /* 0xbfb8aa3b27227820 */ /* 0x000fe20000410000 */
[----:B------:R-:W-:Y:S01]  /*1230*/  SHF.L.U32 R72, R50, 0x10, RZ ;  /* 0x0000001032487819 */ /* 0x000fe200000006ff */
[----:B------:R-:W-:Y:S01]  /*1240*/  UIMAD UR26, UR10, UR27, UR19 ;  /* 0x0000001b0a1a72a4 */ /* 0x000fe2000f8e0213 */
[----:B------:R-:W-:Y:S01]  /*1250*/  PRMT R51, R51, 0x7632, R51 ;  /* 0x0000763233337816 */ /* 0x000fe20000000033 */
[----:B------:R-:W-:Y:S01]  /*1260*/  FMUL.FTZ R37, R93, -1.4426950216293334961 ;  /* 0xbfb8aa3b5d257820 */ /* 0x000fe20000410000 */
[----:B------:R-:W-:Y:S01]  /*1270*/  PRMT R29, R29, 0x7632, R29 ;  /* 0x000076321d1d7816 */ /* 0x000fe2000000001d */
[----:B------:R-:W-:Y:S01]  /*1280*/  MUFU.EX2 R33, R33 ;  /* 0x0000002100217308 */ /* 0x000fe20000000800 */
[----:B0-----:R-:W-:Y:S01]  /*1290*/  FADD.FTZ R0, R0, 1 ;  /* 0x3f80000000007421 */ /* 0x001fe20000010000 */
[----:B------:R-:W-:Y:S01]  /*12a0*/  SHF.L.U32 R73, R51, 0x10, RZ ;  /* 0x0000001033497819 */ /* 0x000fe200000006ff */
[----:B------:R-:W-:Y:S01]  /*12b0*/  ULEA UR19, UP0, UR24, UR28, 0x1 ;  /* 0x0000001c18137291 */ /* 0x000fe2000f80083f */
[C---:B------:R-:W-:Y:S01]  /*12c0*/  SHF.L.U32 R44, R61.reuse, 0x10, RZ ;  /* 0x000000103d2c7819 */ /* 0x040fe200000006ff */
[----:B------:R-:W-:Y:S01]  /*12d0*/  UIADD3 UR26, UR25, UR26, URZ ;  /* 0x0000001a191a7290 */ /* 0x000fe2000fffe03f */
[----:B------:R-:W-:-:S02]  /*12e0*/  PRMT R87, R61, 0x7632, R87 ;  /* 0x000076323d577816 */ /* 0x000fc40000000057 */
[----:B------:R1:W0:Y:S01]  /*12f0*/  MUFU.EX2 R38, R3 ;  /* 0x0000000300267308 */ /* 0x0002220000000800 */
[----:B------:R-:W-:Y:S01]  /*1300*/  SHF.L.U32 R50, R29, 0x10, RZ ;  /* 0x000000101d327819 */ /* 0x000fe200000006ff */
[----:B------:R-:W-:Y:S01]  /*1310*/  ULEA.HI.X UR26, UR24, UR29, UR26, 0x1, UP0 ;  /* 0x0000001d181a7291 */ /* 0x000fe200080f0c1a */
[C---:B------:R-:W-:Y:S02]  /*1320*/  SHF.L.U32 R49, R30.reuse, 0x10, RZ ;  /* 0x000000101e317819 */ /* 0x040fe400000006ff */
[----:B------:R-:W-:Y:S01]  /*1330*/  PRMT R30, R30, 0x7632, R30 ;  /* 0x000076321e1e7816 */ /* 0x000fe2000000001e */
[----:B------:R-:W-:Y:S01]  /*1340*/  ULDC.64 UR24, c[0x0][0x320] ;  /* 0x0000c80000187ab9 */ /* 0x000fe20000000a00 */
[----:B------:R-:W-:Y:S01]  /*1350*/  PRMT R12, R31, 0x7632, R12 ;  /* 0x000076321f0c7816 */ /* 0x000fe2000000000c */
[----:B------:R-:W-:Y:S01]  /*1360*/  MUFU.RCP R76, R0 ;  /* 0x00000000004c7308 */ /* 0x000fe20000001000 */
[----:B-1----:R-:W-:Y:S01]  /*1370*/  FADD.FTZ R3, R2, 1 ;  /* 0x3f80000002037421 */ /* 0x002fe20000010000 */
[----:B------:R-:W-:-:S02]  /*1380*/  SHF.L.U32 R105, R13, 0x10, RZ ;  /* 0x000000100d697819 */ /* 0x000fc400000006ff */
[----:B------:R-:W-:Y:S02]  /*1390*/  SHF.L.U32 R52, R31, 0x10, RZ ;  /* 0x000000101f347819 */ /* 0x000fe400000006ff */
[----:B------:R-:W-:Y:S02]  /*13a0*/  PRMT R86, R62, 0x7632, R86 ;  /* 0x000076323e567816 */ /* 0x000fe40000000056 */
[----:B------:R-:W1:Y:S01]  /*13b0*/  MUFU.EX2 R35, R35 ;  /* 0x0000002300237308 */ /* 0x000e620000000800 */
[----:B0-----:R-:W-:Y:S01]  /*13c0*/  FADD.FTZ R38, R38, 1 ;  /* 0x3f80000026267421 */ /* 0x001fe20000010000 */
[C---:B------:R-:W-:Y:S02]  /*13d0*/  PRMT R13, R16.reuse, 0x7632, R13 ;  /* 0x00007632100d7816 */ /* 0x040fe4000000000d */
[----:B------:R-:W-:Y:S02]  /*13e0*/  SHF.L.U32 R54, R16, 0x10, RZ ;  /* 0x0000001010367819 */ /* 0x000fe400000006ff */
[----:B------:R-:W-:-:S02]  /*13f0*/  PRMT R31, R12, 0x7632, R31 ;  /* 0x000076320c1f7816 */ /* 0x000fc4000000001f */
[----:B------:R0:W3:Y:S01]  /*1400*/  MUFU.RCP R79, R3 ;  /* 0x00000003004f7308 */ /* 0x0000e20000001000 */
[----:B------:R-:W-:Y:S02]  /*1410*/  SHF.L.U32 R51, R30, 0x10, RZ ;  /* 0x000000101e337819 */ /* 0x000fe400000006ff */
[----:B------:R-:W-:Y:S02]  /*1420*/  SHF.L.U32 R67, R86, 0x10, RZ ;  /* 0x0000001056437819 */ /* 0x000fe400000006ff */
[----:B------:R-:W-:Y:S02]  /*1430*/  SHF.L.U32 R103, R31, 0x10, RZ ;  /* 0x000000101f677819 */ /* 0x000fe400000006ff */
[----:B------:R-:W-:Y:S01]  /*1440*/  SHF.L.U32 R77, R18, 0x10, RZ ;  /* 0x00000010124d7819 */ /* 0x000fe200000006ff */
[----:B------:R5:W2:Y:S01]  /*1450*/  MUFU.EX2 R36, R34 ;  /* 0x0000002200247308 */ /* 0x000aa20000000800 */
[----:B0-----:R-:W-:Y:S01]  /*1460*/  FMUL.FTZ R3, R72, -1.4426950216293334961 ;  /* 0xbfb8aa3b48037820 */ /* 0x001fe20000410000 */
[----:B-1----:R-:W-:Y:S01]  /*1470*/  FADD.FTZ R35, R35, 1 ;  /* 0x3f80000023237421 */ /* 0x002fe20000010000 */
[----:B------:R-:W-:-:S02]  /*1480*/  SHF.L.U32 R75, R17, 0x10, RZ ;  /* 0x00000010114b7819 */ /* 0x000fc400000006ff */
[----:B------:R-:W-:Y:S02]  /*1490*/  SHF.L.U32 R106, R14, 0x10, RZ ;  /* 0x000000100e6a7819 */ /* 0x000fe400000006ff */
[----:B------:R-:W-:Y:S01]  /*14a0*/  PRMT R85, R63, 0x7632, R85 ;  /* 0x000076323f557816 */ /* 0x000fe20000000055 */
[----:B------:R-:W-:Y:S01]  /*14b0*/  MUFU.EX2 R53, R37 ;  /* 0x0000002500357308 */ /* 0x000fe20000000800 */
[----:B-----5:R-:W-:Y:S01]  /*14c0*/  FADD.FTZ R34, R33, 1 ;  /* 0x3f80000021227421 */ /* 0x020fe20000010000 */
[----:B------:R-:W-:Y:S01]  /*14d0*/  FMUL.FTZ R33, R55, R76 ;  /* 0x0000004c37217220 */ /* 0x000fe20000410000 */
[----:B---3--:R-:W-:Y:S01]  /*14e0*/  FMUL.FTZ R28, R48, R79 ;  /* 0x0000004f301c7220 */ /* 0x008fe20000410000 */
[----:B------:R-:W-:Y:S02]  /*14f0*/  SHF.L.U32 R74, R85, 0x10, RZ ;  /* 0x00000010554a7819 */ /* 0x000fe400000006ff */
[----:B------:R-:W-:Y:S01]  /*1500*/  FMUL.FTZ R0, R43, R33 ;  /* 0x000000212b007220 */ /* 0x000fe20000410000 */
[----:B------:R-:W-:Y:S01]  /*1510*/  FMUL.FTZ R2, R45, R28 ;  /* 0x0000001c2d027220 */ /* 0x000fe20000410000 */
[----:B------:R-:W0:Y:S01]  /*1520*/  MUFU.EX2 R37, R3 ;  /* 0x0000000300257308 */ /* 0x000e220000000800 */
[----:B--2---:R-:W-:Y:S01]  /*1530*/  FADD.FTZ R36, R36, 1 ;  /* 0x3f80000024247421 */ /* 0x004fe20000010000 */
[----:B------:R-:W-:Y:S01]  /*1540*/  FFMA.FTZ R41, R0, R41, R42 ;  /* 0x0000002900297223 */ /* 0x000fe2000001002a */
[----:B------:R-:W-:-:S02]  /*1550*/  PRMT R84, R56, 0x7632, R84 ;  /* 0x0000763238547816 */ /* 0x000fc40000000054 */
[----:B------:R-:W-:Y:S02]  /*1560*/  PRMT R109, R14, 0x7632, R109 ;  /* 0x000076320e6d7816 */ /* 0x000fe4000000006d */
[----:B------:R-:W-:Y:S01]  /*1570*/  SHF.L.U32 R98, R84, 0x10, RZ ;  /* 0x0000001054627819 */ /* 0x000fe200000006ff */
[----:B------:R1:W2:Y:S01]  /*1580*/  MUFU.RCP R80, R34 ;  /* 0x0000002200507308 */ /* 0x0002a20000001000 */
[C---:B------:R-:W-:Y:S02]  /*1590*/  PRMT R113, R15.reuse, 0x7632, R113 ;  /* 0x000076320f717816 */ /* 0x040fe40000000071 */
[----:B------:R-:W-:Y:S02]  /*15a0*/  SHF.L.U32 R115, R15, 0x10, RZ ;  /* 0x000000100f737819 */ /* 0x000fe400000006ff */
[----:B------:R-:W-:Y:S02]  /*15b0*/  SHF.L.U32 R15, R58, 0x10, RZ ;  /* 0x000000103a0f7819 */ /* 0x000fe400000006ff */
[----:B------:R-:W-:Y:S01]  /*15c0*/  SHF.L.U32 R109, R109, 0x10, RZ ;  /* 0x000000106d6d7819 */ /* 0x000fe200000006ff */
[----:B------:R-:W3:Y:S01]  /*15d0*/  MUFU.RCP R81, R35 ;  /* 0x0000002300517308 */ /* 0x000ee20000001000 */
[----:B-1----:R-:W-:Y:S01]  /*15e0*/  SHF.L.U32 R34, R88, 0x10, RZ ;  /* 0x0000001058227819 */ /* 0x002fe200000006ff */
[----:B0-----:R-:W-:Y:S01]  /*15f0*/  FADD.FTZ R37, R37, 1 ;  /* 0x3f80000025257421 */ /* 0x001fe20000010000 */
[----:B------:R-:W-:-:S02]  /*1600*/  SHF.L.U32 R113, R113, 0x10, RZ ;  /* 0x0000001071717819 */ /* 0x000fc400000006ff */
[----:B------:R-:W-:Y:S01]  /*1610*/  LEA R241, R117, R32, 0x1 ;  /* 0x0000002075f17211 */ /* 0x000fe200078e08ff */
[----:B------:R-:W-:Y:S01]  /*1620*/  FFMA.FTZ R42, R2, R34, R41 ;  /* 0x00000022022a7223 */ /* 0x000fe20000010029 */
[----:B------:R-:W-:Y:S01]  /*1630*/  FMUL.FTZ R41, R73, -1.4426950216293334961 ;  /* 0xbfb8aa3b49297820 */ /* 0x000fe20000410000 */
[----:B------:R0:W1:Y:S01]  /*1640*/  MUFU.RCP R92, R36 ;  /* 0x00000024005c7308 */ /* 0x0000620000001000 */
[----:B--2---:R-:W-:Y:S01]  /*1650*/  FMUL.FTZ R34, R69, R80 ;  /* 0x0000005045227220 */ /* 0x004fe20000410000 */
[----:B------:R-:W-:Y:S02]  /*1660*/  LEA R241, R241, R90, 0x4 ;  /* 0x0000005af1f17211 */ /* 0x000fe400078e20ff */
[----:B------:R-:W-:Y:S01]  /*1670*/  PRMT R32, R4, 0x7632, R32 ;  /* 0x0000763204207816 */ /* 0x000fe20000000020 */
[----:B------:R-:W-:Y:S01]  /*1680*/  FMUL.FTZ R3, R47, R34 ;  /* 0x000000222f037220 */ /* 0x000fe20000410000 */
[----:B------:R-:W-:Y:S02]  /*1690*/  ISETP.NE.U32.AND P0, PT, RZ, UR24, PT ;  /* 0x00000018ff007c0c */ /* 0x000fe4000bf05070 */
[----:B------:R-:W2:Y:S01]  /*16a0*/  MUFU.EX2 R41, R41 ;  /* 0x0000002900297308 */ /* 0x000ea20000000800 */
[----:B---3--:R-:W-:Y:S01]  /*16b0*/  FMUL.FTZ R29, R46, R81 ;  /* 0x000000512e1d7220 */ /* 0x008fe20000410000 */
[----:B------:R-:W-:Y:S01]  /*16c0*/  FFMA.FTZ R35, R3, R44, R42 ;  /* 0x0000002c03237223 */ /* 0x000fe2000001002a */
[----:B------:R-:W-:Y:S01]  /*16d0*/  SHF.L.U32 R42, R87, 0x10, RZ ;  /* 0x00000010572a7819 */ /* 0x000fe200000006ff */
[----:B0-----:R-:W-:Y:S01]  /*16e0*/  FMUL.FTZ R36, R105, -1.4426950216293334961 ;  /* 0xbfb8aa3b69247820 */ /* 0x001fe20000410000 */
[----:B------:R-:W-:Y:S01]  /*16f0*/  FMUL.FTZ R64, R50, R29 ;  /* 0x0000001d32407220 */ /* 0x000fe20000410000 */
[----:B------:R-:W-:-:S02]  /*1700*/  SHF.L.U32 R44, R62, 0x10, RZ ;  /* 0x000000103e2c7819 */ /* 0x000fc400000006ff */
[----:B------:R0:W3:Y:S01]  /*1710*/  MUFU.RCP R95, R37 ;  /* 0x00000025005f7308 */ /* 0x0000e20000001000 */
[----:B------:R-:W-:Y:S01]  /*1720*/  FFMA.FTZ R42, R64, R42, R35 ;  /* 0x0000002a402a7223 */ /* 0x000fe20000010023 */
[----:B-1----:R-:W-:Y:S01]  /*1730*/  FMUL.FTZ R35, R39, R92 ;  /* 0x0000005c27237220 */ /* 0x002fe20000410000 */
[----:B------:R-:W-:-:S03]  /*1740*/  ISETP.NE.AND.EX P0, PT, RZ, UR25, PT, P0 ;  /* 0x00000019ff007c0c */ /* 0x000fc6000bf05300 */
[----:B------:R-:W-:Y:S02]  /*1750*/  FMUL.FTZ R65, R49, R35 ;  /* 0x0000002331417220 */ /* 0x000fe40000410000 */
[----:B------:R1:W5:Y:S01]  /*1760*/  MUFU.RCP R99, R38 ;  /* 0x0000002600637308 */ /* 0x0003620000001000 */
[----:B--2---:R-:W-:Y:S01]  /*1770*/  FADD.FTZ R16, R41, 1 ;  /* 0x3f80000029107421 */ /* 0x004fe20000010000 */
[--C-:B0-----:R-:W-:Y:S01]  /*1780*/  FFMA.FTZ R37, R65, R44, R42.reuse ;  /* 0x0000002c41257223 */ /* 0x101fe2000001002a */
[----:B------:R-:W-:Y:S01]  /*1790*/  PRMT R42, R18, 0x7632, R42 ;  /* 0x00007632122a7816 */ /* 0x000fe2000000002a */
[----:B------:R-:W-:Y:S01]  /*17a0*/  FMUL.FTZ R18, R103, -1.4426950216293334961 ;  /* 0xbfb8aa3b67127820 */ /* 0x000fe20000410000 */
[----:B------:R-:W-:Y:S02]  /*17b0*/  PRMT R41, R19, 0x7632, R41 ;  /* 0x0000763213297816 */ /* 0x000fe40000000029 */
[----:B------:R-:W-:Y:S01]  /*17c0*/  PRMT R44, R17, 0x7632, R44 ;  /* 0x00007632112c7816 */ /* 0x000fe2000000002c */
[----:B------:R0:W2:Y:S01]  /*17d0*/  MUFU.RCP R96, R16 ;  /* 0x0000001000607308 */ /* 0x0000a20000001000 */
[----:B---3--:R-:W-:Y:S01]  /*17e0*/  FMUL.FTZ R30, R72, R95 ;  /* 0x0000005f481e7220 */ /* 0x008fe20000410000 */
[----:B-1----:R-:W-:Y:S01]  /*17f0*/  SHF.L.U32 R38, R19, 0x10, RZ ;  /* 0x0000001013267819 */ /* 0x002fe200000006ff */
[----:B------:R-:W-:Y:S01]  /*1800*/  FADD.FTZ R17, R53, 1 ;  /* 0x3f80000035117421 */ /* 0x000fe20000010000 */
[----:B------:R-:W-:Y:S01]  /*1810*/  SHF.L.U32 R19, R63, 0x10, RZ ;  /* 0x000000103f137819 */ /* 0x000fe200000006ff */
[----:B------:R-:W-:Y:S01]  /*1820*/  FMUL.FTZ R66, R51, R30 ;  /* 0x0000001e33427220 */ /* 0x000fe20000410000 */
[----:B------:R-:W-:Y:S01]  /*1830*/  SHF.L.U32 R53, R12, 0x10, RZ ;  /* 0x000000100c357819 */ /* 0x000fe200000006ff */
[----:B------:R-:W-:Y:S01]  /*1840*/  FADD.FTZ R12, -R76, 1 ;  /* 0x3f8000004c0c7421 */ /* 0x000fe20000010100 */
[----:B------:R1:W3:Y:S01]  /*1850*/  MUFU.EX2 R71, R36 ;  /* 0x0000002400477308 */ /* 0x0002e20000000800 */
[----:B-----5:R-:W-:Y:S01]  /*1860*/  FMUL.FTZ R31, R70, R99 ;  /* 0x00000063461f7220 */ /* 0x020fe20000410000 */
[----:B0-----:R-:W-:Y:S01]  /*1870*/  PRMT R16, R13, 0x7632, R16 ;  /* 0x000076320d107816 */ /* 0x001fe20000000010 */
[----:B------:R-:W-:Y:S01]  /*1880*/  FFMA.FTZ R78, R55, R12, 1 ;  /* 0x3f800000374e7423 */ /* 0x000fe2000001000c */
[----:B------:R-:W-:Y:S01]  /*1890*/  FADD.FTZ R12, -R92, 1 ;  /* 0x3f8000005c0c7421 */ /* 0x000fe20000010100 */
[----:B------:R-:W-:-:S02]  /*18a0*/  SHF.L.U32 R55, R56, 0x10, RZ ;  /* 0x0000001038377819 */ /* 0x000fc400000006ff */
[----:B------:R-:W-:Y:S01]  /*18b0*/  SHF.L.U32 R107, R16, 0x10, RZ ;  /* 0x00000010106b7819 */ /* 0x000fe200000006ff */
[----:B------:R-:W0:Y:S01]  /*18c0*/  MUFU.EX2 R18, R18 ;  /* 0x0000001200127308 */ /* 0x000e220000000800 */
[----:B-1----:R-:W-:Y:S01]  /*18d0*/  FFMA.FTZ R36, R66, R67, R37 ;  /* 0x0000004342247223 */ /* 0x002fe20000010025 */
[----:B------:R-:W-:Y:S01]  /*18e0*/  FMUL.FTZ R67, R52, R31 ;  /* 0x0000001f34437220 */ /* 0x000fe20000410000 */
[----:B------:R-:W-:Y:S01]  /*18f0*/  FADD.FTZ R16, -R80, 1 ;  /* 0x3f80000050107421 */ /* 0x000fe20000010100 */
[----:B------:R-:W-:Y:S01]  /*1900*/  FFMA.FTZ R94, R39, R12, 1 ;  /* 0x3f800000275e7423 */ /* 0x000fe2000001000c */
[----:B------:R-:W-:Y:S01]  /*1910*/  SHF.L.U32 R42, R42, 0x10, RZ ;  /* 0x000000102a2a7819 */ /* 0x000fe200000006ff */
[----:B------:R-:W-:Y:S01]  /*1920*/  FFMA.FTZ R37, R67, R19, R36 ;  /* 0x0000001343257223 */ /* 0x000fe20000010024 */
[----:B------:R-:W-:Y:S01]  /*1930*/  FMUL.FTZ R19, R107, -1.4426950216293334961 ;  /* 0xbfb8aa3b6b137820 */ /* 0x000fe20000410000 */
[----:B------:R1:W5:Y:S01]  /*1940*/  MUFU.RCP R100, R17 ;  /* 0x0000001100647308 */ /* 0x0003620000001000 */
[----:B------:R-:W-:Y:S01]  /*1950*/  FFMA.FTZ R82, R69, R16, 1 ;  /* 0x3f80000045527423 */ /* 0x000fe20000010010 */
[----:B------:R-:W-:Y:S01]  /*1960*/  FMUL.FTZ R16, R106, -1.4426950216293334961 ;  /* 0xbfb8aa3b6a107820 */ /* 0x000fe20000410000 */
[----:B--2---:R-:W-:Y:S01]  /*1970*/  FMUL.FTZ R36, R73, R96 ;  /* 0x0000006049247220 */ /* 0x004fe20000410000 */
[----:B---3--:R-:W-:Y:S01]  /*1980*/  FADD.FTZ R71, R71, 1 ;  /* 0x3f80000047477421 */ /* 0x008fe20000010000 */
[----:B------:R-:W-:-:S02]  /*1990*/  SHF.L.U32 R41, R41, 0x10, RZ ;  /* 0x0000001029297819 */ /* 0x000fc400000006ff */
[----:B------:R-:W-:Y:S01]  /*19a0*/  FMUL.FTZ R68, R53, R36 ;  /* 0x0000002435447220 */ /* 0x000fe20000410000 */
[----:B------:R-:W2:Y:S01]  /*19b0*/  MUFU.EX2 R19, R19 ;  /* 0x0000001300137308 */ /* 0x000ea20000000800 */
[----:B0-----:R-:W-:Y:S01]  /*19c0*/  FADD.FTZ R18, R18, 1 ;  /* 0x3f80000012127421 */ /* 0x001fe20000010000 */
[----:B-1----:R-:W-:Y:S01]  /*19d0*/  FADD.FTZ R17, -R99, 1 ;  /* 0x3f80000063117421 */ /* 0x002fe20000010100 */
[----:B------:R-:W-:-:S03]  /*19e0*/  FFMA.FTZ R74, R68, R74, R37 ;  /* 0x0000004a444a7223 */ /* 0x000fc60000010025 */
[----:B------:R-:W-:Y:S02]  /*19f0*/  FFMA.FTZ R101, R70, R17, 1 ;  /* 0x3f80000046657423 */ /* 0x000fe40000010011 */
[----:B------:R-:W-:Y:S01]  /*1a00*/  MUFU.EX2 R12, R16 ;  /* 0x00000010000c7308 */ /* 0x000fe20000000800 */
[----:B-----5:R-:W-:-:S04]  /*1a10*/  FMUL.FTZ R37, R93, R100 ;  /* 0x000000645d257220 */ /* 0x020fc80000410000 */
[----:B------:R-:W-:-:S03]  /*1a20*/  FMUL.FTZ R69, R54, R37 ;  /* 0x0000002536457220 */ /* 0x000fc60000410000 */
[----:B------:R-:W0:Y:S01]  /*1a30*/  MUFU.RCP R104, R18 ;  /* 0x0000001200687308 */ /* 0x000e220000001000 */
[----:B--2---:R-:W-:Y:S01]  /*1a40*/  FADD.FTZ R97, R19, 1 ;  /* 0x3f80000013617421 */ /* 0x004fe20000010000 */
[----:B------:R-:W-:Y:S01]  /*1a50*/  FFMA.FTZ R55, R69, R55, R74 ;  /* 0x0000003745377223 */ /* 0x000fe2000001004a */
[----:B------:R-:W-:Y:S01]  /*1a60*/  SHF.L.U32 R74, R13, 0x10, RZ ;  /* 0x000000100d4a7819 */ /* 0x000fe200000006ff */
[----:B------:R-:W-:-:S04]  /*1a70*/  FADD.FTZ R13, -R79, 1 ;  /* 0x3f8000004f0d7421 */ /* 0x000fc80000010100 */
[----:B------:R-:W1:Y:S08]  /*1a80*/  MUFU.RCP R108, R71 ;  /* 0x00000047006c7308 */ /* 0x000e700000001000 */
[----:B------:R-:W2:Y:S01]  /*1a90*/  MUFU.RCP R112, R97 ;  /* 0x0000006100707308 */ /* 0x000ea20000001000 */
[----:B0-----:R-:W-:-:S04]  /*1aa0*/  FMUL.FTZ R39, R103, R104 ;  /* 0x0000006867277220 */ /* 0x001fc80000410000 */
[----:B------:R-:W-:Y:S01]  /*1ab0*/  FMUL.FTZ R70, R74, R39 ;  /* 0x000000274a467220 */ /* 0x000fe20000410000 */
[----:B-1----:R-:W-:-:S04]  /*1ac0*/  FADD.FTZ R14, -R108, 1 ;  /* 0x3f8000006c0e7421 */ /* 0x002fc80000010100 */
[----:B------:R-:W-:Y:S01]  /*1ad0*/  FFMA.FTZ R110, R105, R14, 1 ;  /* 0x3f800000696e7423 */ /* 0x000fe2000001000e */
[----:B--2---:R-:W-:-:S04]  /*1ae0*/  FADD.FTZ R14, -R112, 1 ;  /* 0x3f800000700e7421 */ /* 0x004fc80000010100 */
[----:B------:R-:W-:Y:S01]  /*1af0*/  FFMA.FTZ R114, R107, R14, 1 ;  /* 0x3f8000006b727423 */ /* 0x000fe2000001000e */
[----:B----4-:R0:W-:Y:S04]  /*1b00*/  STS.128 [R239], R20 ;  /* 0x00000014ef007388 */ /* 0x0101e80000000c00 */
[----:B------:R1:W-:Y:S01]  /*1b10*/  STS.128 [R239+0x200], R24 ;  /* 0x00020018ef007388 */ /* 0x0003e20000000c00 */
[----:B------:R-:W-:-:S03]  /*1b20*/  NOP ;  /* 0x0000000000007918 */ /* 0x000fc60000000000 */
[----:B------:R-:W2:Y:S01]  /*1b30*/  LDS.128 R16, [R40] ;  /* 0x0000000028107984 */ /* 0x000ea20000000c00 */
[----:B0-----:R-:W-:Y:S01]  /*1b40*/  FADD.FTZ R21, -R81, 1 ;  /* 0x3f80000051157421 */ /* 0x001fe20000010100 */
[----:B------:R-:W-:Y:S01]  /*1b50*/  FFMA.FTZ R23, R48, R13, 1 ;  /* 0x3f80000030177423 */ /* 0x000fe2000001000d */
[----:B------:R-:W-:Y:S01]  /*1b60*/  SHF.L.U32 R22, R57, 0x10, RZ ;  /* 0x0000001039167819 */ /* 0x000fe200000006ff */
[----:B------:R-:W-:Y:S01]  /*1b70*/  FADD.FTZ R13, -R95, 1 ;  /* 0x3f8000005f0d7421 */ /* 0x000fe20000010100 */
[----:B------:R-:W-:Y:S01]  /*1b80*/  FFMA.FTZ R83, R46, R21, 1 ;  /* 0x3f8000002e537423 */ /* 0x000fe20000010015 */
[----:B------:R-:W-:Y:S01]  /*1b90*/  FADD.FTZ R21, R12, 1 ;  /* 0x3f8000000c157421 */ /* 0x000fe20000010000 */
[----:B-1----:R-:W-:Y:S01]  /*1ba0*/  FMUL.FTZ R24, R105, R108 ;  /* 0x0000006c69187220 */ /* 0x002fe20000410000 */
[--C-:B------:R-:W-:Y:S01]  /*1bb0*/  FFMA.FTZ R20, R70, R98, R55.reuse ;  /* 0x0000006246147223 */ /* 0x100fe20000010037 */
[----:B------:R-:W-:Y:S01]  /*1bc0*/  FFMA.FTZ R97, R72, R13, 1 ;  /* 0x3f80000048617423 */ /* 0x000fe2000001000d */
[----:B------:R-:W0:Y:S01]  /*1bd0*/  MUFU.RCP R111, R21 ;  /* 0x00000015006f7308 */ /* 0x000e220000001000 */
[----:B------:R-:W-:Y:S01]  /*1be0*/  FMUL.FTZ R71, R75, R24 ;  /* 0x000000184b477220 */ /* 0x000fe20000410000 */
[----:B------:R-:W-:Y:S01]  /*1bf0*/  PRMT R55, R57, 0x7632, R55 ;  /* 0x0000763239377816 */ /* 0x000fe20000000037 */
[----:B------:R-:W-:Y:S01]  /*1c00*/  FADD.FTZ R12, -R96, 1 ;  /* 0x3f800000600c7421 */ /* 0x000fe20000010100 */
[----:B------:R-:W-:Y:S01]  /*1c10*/  FMUL.FTZ R25, R107, R112 ;  /* 0x000000706b197220 */ /* 0x000fe20000410000 */
[----:B------:R-:W-:Y:S01]  /*1c20*/  FFMA.FTZ R13, R71, R22, R20 ;  /* 0x00000016470d7223 */ /* 0x000fe20000010014 */
[----:B------:R-:W-:Y:S01]  /*1c30*/  SHF.L.U32 R20, R44, 0x10, RZ ;  /* 0x000000102c147819 */ /* 0x000fe200000006ff */
[----:B------:R-:W-:Y:S01]  /*1c40*/  FFMA.FTZ R98, R73, R12, 1 ;  /* 0x3f80000049627423 */ /* 0x000fe2000001000c */
[----:B------:R-:W-:Y:S01]  /*1c50*/  SHF.L.U32 R22, R55, 0x10, RZ ;  /* 0x0000001037167819 */ /* 0x000fe200000006ff */
[----:B------:R-:W-:-:S02]  /*1c60*/  FADD.FTZ R12, -R100, 1 ;  /* 0x3f800000640c7421 */ /* 0x000fc40000010100 */
[----:B------:R-:W-:Y:S02]  /*1c70*/  FMUL.FTZ R72, R20, R25 ;  /* 0x0000001914487220 */ /* 0x000fe40000410000 */
[----:B------:R-:W-:Y:S01]  /*1c80*/  FFMA.FTZ R102, R93, R12, 1 ;  /* 0x3f8000005d667423 */ /* 0x000fe2000001000c */
[----:B------:R-:W-:Y:S01]  /*1c90*/  FADD.FTZ R12, -R104, 1 ;  /* 0x3f800000680c7421 */ /* 0x000fe20000010100 */
[----:B------:R-:W-:Y:S01]  /*1ca0*/  FFMA.FTZ R22, R72, R22, R13 ;  /* 0x0000001648167223 */ /* 0x000fe2000001000d */
[----:B0-----:R-:W-:Y:S01]  /*1cb0*/  FMUL.FTZ R26, R106, R111 ;  /* 0x0000006f6a1a7220 */ /* 0x001fe20000410000 */
[----:B------:R-:W-:-:S03]  /*1cc0*/  FADD.FTZ R13, -R111, 1 ;  /* 0x3f8000006f0d7421 */ /* 0x000fc60000010100 */
[----:B------:R-:W-:Y:S01]  /*1cd0*/  FMUL.FTZ R73, R77, R26 ;  /* 0x0000001a4d497220 */ /* 0x000fe20000410000 */
[----:B------:R-:W-:Y:S01]  /*1ce0*/  FFMA.FTZ R105, R106, R13, 1 ;  /* 0x3f8000006a697423 */ /* 0x000fe2000001000d */
[----:B------:R-:W-:Y:S02]  /*1cf0*/  FFMA.FTZ R106, R103, R12, 1 ;  /* 0x3f800000676a7423 */ /* 0x000fe4000001000c */
[--C-:B------:R-:W-:Y:S01]  /*1d00*/  FFMA.FTZ R116, R73, R15, R22.reuse ;  /* 0x0000000f49747223 */ /* 0x100fe20000010016 */
[C---:B--2---:R-:W-:Y:S01]  /*1d10*/  PRMT R21, R16.reuse, 0x7632, R21 ;  /* 0x0000763210157816 */ /* 0x044fe20000000015 */
[----:B------:R0:W1:Y:S01]  /*1d20*/  LDS.128 R12, [R40+0x10] ;  /* 0x00001000280c7984 */ /* 0x0000620000000c00 */
[----:B------:R-:W-:Y:S02]  /*1d30*/  SHF.L.U32 R48, R16, 0x10, RZ ;  /* 0x0000001010307819 */ /* 0x000fe400000006ff */
[----:B------:R-:W-:Y:S02]  /*1d40*/  SHF.L.U32 R27, R17, 0x10, RZ ;  /* 0x00000010111b7819 */ /* 0x000fe400000006ff */
[C---:B------:R-:W-:Y:S01]  /*1d50*/  PRMT R93, R18.reuse, 0x7632, R93 ;  /* 0x00007632125d7816 */ /* 0x040fe2000000005d */
[----:B------:R-:W-:Y:S01]  /*1d60*/  FMUL.FTZ R43, R43, R48 ;  /* 0x000000302b2b7220 */ /* 0x000fe20000410000 */
[----:B------:R-:W-:Y:S01]  /*1d70*/  SHF.L.U32 R46, R18, 0x10, RZ ;  /* 0x00000010122e7819 */ /* 0x000fe200000006ff */
[----:B------:R-:W-:Y:S01]  /*1d80*/  FMUL.FTZ R47, R47, R27 ;  /* 0x0000001b2f2f7220 */ /* 0x000fe20000410000 */
[----:B0-----:R-:W-:Y:S01]  /*1d90*/  SHF.L.U32 R40, R21, 0x10, RZ ;  /* 0x0000001015287819 */ /* 0x001fe200000006ff */
[----:B------:R-:W-:Y:S01]  /*1da0*/  FMUL.FTZ R43, R76, R43 ;  /* 0x0000002b4c2b7220 */ /* 0x000fe20000410000 */
[----:B------:R-:W-:Y:S01]  /*1db0*/  FMUL.FTZ R76, R115, -1.4426950216293334961 ;  /* 0xbfb8aa3b734c7820 */ /* 0x000fe20000410000 */
[----:B------:R-:W-:Y:S01]  /*1dc0*/  FMUL.FTZ R21, R109, -1.4426950216293334961 ;  /* 0xbfb8aa3b6d157820 */ /* 0x000fe20000410000 */
[----:B------:R-:W-:Y:S01]  /*1dd0*/  FMUL.FTZ R47, R80, R47 ;  /* 0x0000002f502f7220 */ /* 0x000fe20000410000 */
[----:B------:R-:W-:Y:S01]  /*1de0*/  FMUL.FTZ R18, R45, R40 ;  /* 0x000000282d127220 */ /* 0x000fe20000410000 */
[----:B------:R-:W-:Y:S01]  /*1df0*/  PRMT R22, R17, 0x7632, R22 ;  /* 0x0000763211167816 */ /* 0x000fe20000000016 */
[----:B------:R-:W-:Y:S01]  /*1e00*/  FMUL.FTZ R16, R43, R78 ;  /* 0x0000004e2b107220 */ /* 0x000fe20000410000 */
[----:B------:R-:W0:Y:S01]  /*1e10*/  MUFU.EX2 R76, R76 ;  /* 0x0000004c004c7308 */ /* 0x000e220000000800 */
[----:B------:R-:W-:Y:S01]  /*1e20*/  FMUL.FTZ R18, R79, R18 ;  /* 0x000000124f127220 */ /* 0x000fe20000410000 */
[----:B------:R-:W-:Y:S01]  /*1e30*/  FMUL.FTZ R79, R113, -1.4426950216293334961 ;  /* 0xbfb8aa3b714f7820 */ /* 0x000fe20000410000 */
[----:B------:R-:W-:Y:S01]  /*1e40*/  SHF.L.U32 R93, R93, 0x10, RZ ;  /* 0x000000105d5d7819 */ /* 0x000fe200000006ff */
[----:B------:R-:W-:Y:S01]  /*1e50*/  FMUL.FTZ R17, R47, R82 ;  /* 0x000000522f117220 */ /* 0x000fe20000410000 */
[----:B------:R-:W-:Y:S01]  /*1e60*/  SHF.L.U32 R44, R19, 0x10, RZ ;  /* 0x00000010132c7819 */ /* 0x000fe200000006ff */
[----:B------:R-:W-:Y:S01]  /*1e70*/  FMUL.FTZ R23, R18, R23 ;  /* 0x0000001712177220 */ /* 0x000fe20000410000 */
[----:B------:R-:W-:Y:S01]  /*1e80*/  SHF.L.U32 R43, R22, 0x10, RZ ;  /* 0x00000010162b7819 */ /* 0x000fe200000006ff */
[----:B------:R-:W2:Y:S01]  /*1e90*/  MUFU.EX2 R21, R21 ;  /* 0x0000001500157308 */ /* 0x000ea20000000800 */
[----:B------:R-:W-:Y:S01]  /*1ea0*/  FMUL.FTZ R22, R51, R93 ;  /* 0x0000005d33167220 */ /* 0x000fe20000410000 */
[----:B------:R-:W-:Y:S01]  /*1eb0*/  PRMT R19, R19, 0x7632, R19 ;  /* 0x0000763213137816 */ /* 0x000fe20000000013 */
[----:B------:R-:W-:Y:S01]  /*1ec0*/  FMUL.FTZ R52, R52, R44 ;  /* 0x0000002c34347220 */ /* 0x000fe20000410000 */
[----:B------:R-:W-:Y:S01]  /*1ed0*/  FMUL.FTZ R50, R50, R43 ;  /* 0x0000002b32327220 */ /* 0x000fe20000410000 */
[----:B------:R-:W-:Y:S01]  /*1ee0*/  FMUL.FTZ R22, R95, R22 ;  /* 0x000000165f167220 */ /* 0x000fe20000410000 */
[----:B------:R-:W-:Y:S01]  /*1ef0*/  SHF.L.U32 R45, R19, 0x10, RZ ;  /* 0x00000010132d7819 */ /* 0x000fe200000006ff */
[----:B------:R-:W-:Y:S01]  /*1f00*/  FMUL.FTZ R52, R99, R52 ;  /* 0x0000003463347220 */ /* 0x000fe20000410000 */
[----:B------:R-:W3:Y:S01]  /*1f10*/  MUFU.EX2 R80, R79 ;  /* 0x0000004f00507308 */ /* 0x000ee20000000800 */
[----:B0-----:R-:W-:Y:S01]  /*1f20*/  FADD.FTZ R51, R76, 1 ;  /* 0x3f8000004c337421 */ /* 0x001fe20000010000 */
[----:B------:R-:W-:Y:S01]  /*1f30*/  FMUL.FTZ R49, R49, R46 ;  /* 0x0000002e31317220 */ /* 0x000fe20000410000 */
[----:B------:R-:W-:Y:S01]  /*1f40*/  FMUL.FTZ R53, R53, R45 ;  /* 0x0000002d35357220 */ /* 0x000fe20000410000 */
[----:B------:R-:W-:Y:S01]  /*1f50*/  FMUL.FTZ R19, R52, R101 ;  /* 0x0000006534137220 */ /* 0x000fe20000410000 */
[----:B------:R-:W-:Y:S01]  /*1f60*/  FMUL.FTZ R18, R22, R97 ;  /* 0x0000006116127220 */ /* 0x000fe20000410000 */
[----:B------:R-:W-:Y:S01]  /*1f70*/  FMUL.FTZ R50, R81, R50 ;  /* 0x0000003251327220 */ /* 0x000fe20000410000 */
[----:B-1----:R-:W-:Y:S01]  /*1f80*/  SHF.L.U32 R52, R13, 0x10, RZ ;  /* 0x000000100d347819 */ /* 0x002fe200000006ff */
[----:B------:R0:W1:Y:S01]  /*1f90*/  MUFU.RCP R78, R51 ;  /* 0x00000033004e7308 */ /* 0x0000620000001000 */
[----:B--2---:R-:W-:Y:S01]  /*1fa0*/  FADD.FTZ R76, R21, 1 ;  /* 0x3f800000154c7421 */ /* 0x004fe20000010000 */
[----:B------:R-:W-:Y:S01]  /*1fb0*/  FMUL.FTZ R53, R96, R53 ;  /* 0x0000003560357220 */ /* 0x000fe20000410000 */
[C---:B------:R-:W-:Y:S01]  /*1fc0*/  PRMT R21, R12.reuse, 0x7632, R21 ;  /* 0x000076320c157816 */ /* 0x040fe20000000015 */
[----:B------:R-:W-:Y:S01]  /*1fd0*/  FMUL.FTZ R75, R75, R52 ;  /* 0x000000344b4b7220 */ /* 0x000fe20000410000 */
[----:B------:R-:W-:Y:S01]  /*1fe0*/  SHF.L.U32 R47, R12, 0x10, RZ ;  /* 0x000000100c2f7819 */ /* 0x000fe200000006ff */
[----:B------:R-:W-:Y:S01]  /*1ff0*/  FMUL.FTZ R98, R53, R98 ;  /* 0x0000006235627220 */ /* 0x000fe20000410000 */
[----:B------:R-:W-:Y:S01]  /*2000*/  PRMT R12, R13, 0x7632, R12 ;  /* 0x000076320d0c7816 */ /* 0x000fe2000000000c */
[----:B------:R-:W2:Y:S01]  /*2010*/  MUFU.RCP R76, R76 ;  /* 0x0000004c004c7308 */ /* 0x000ea20000001000 */
[----:B---3--:R-:W-:Y:S01]  /*2020*/  FADD.FTZ R80, R80, 1 ;  /* 0x3f80000050507421 */ /* 0x008fe20000010000 */
[----:B------:R-:W-:Y:S01]  /*2030*/  PRMT R22, R14, 0x7632, R22 ;  /* 0x000076320e167816 */ /* 0x000fe20000000016 */
[----:B------:R-:W-:Y:S01]  /*2040*/  FMUL.FTZ R49, R92, R49 ;  /* 0x000000315c317220 */ /* 0x000fe20000410000 */
[C---:B------:R-:W-:Y:S01]  /*2050*/  PRMT R79, R15.reuse, 0x7632, R79 ;  /* 0x000076320f4f7816 */ /* 0x040fe2000000004f */
[----:B------:R-:W-:Y:S01]  /*2060*/  FMUL.FTZ R75, R108, R75 ;  /* 0x0000004b6c4b7220 */ /* 0x000fe20000410000 */
[----:B------:R-:W-:Y:S01]  /*2070*/  SHF.L.U32 R81, R14, 0x10, RZ ;  /* 0x000000100e517819 */ /* 0x000fe200000006ff */
[----:B------:R-:W-:Y:S01]  /*2080*/  FMUL.FTZ R50, R50, R83 ;  /* 0x0000005332327220 */ /* 0x000fe20000410000 */
[----:B------:R-:W3:Y:S01]  /*2090*/  MUFU.RCP R80, R80 ;  /* 0x0000005000507308 */ /* 0x000ee20000001000 */
[----:B------:R-:W-:Y:S01]  /*20a0*/  SHF.L.U32 R53, R12, 0x10, RZ ;  /* 0x000000100c357819 */ /* 0x000fe200000006ff */
[----:B------:R-:W-:Y:S01]  /*20b0*/  FMUL.FTZ R13, R54, R47 ;  /* 0x0000002f360d7220 */ /* 0x000fe20000410000 */
[----:B------:R-:W-:Y:S01]  /*20c0*/  SHF.L.U32 R92, R15, 0x10, RZ ;  /* 0x000000100f5c7819 */ /* 0x000fe200000006ff */
[----:B------:R-:W-:Y:S01]  /*20d0*/  FMUL.FTZ R14, R77, R81 ;  /* 0x000000514d0e7220 */ /* 0x000fe20000410000 */
[----:B------:R-:W-:Y:S01]  /*20e0*/  SHF.L.U32 R82, R22, 0x10, RZ ;  /* 0x0000001016527819 */ /* 0x000fe200000006ff */
[----:B------:R-:W-:Y:S01]  /*20f0*/  FMUL.FTZ R77, R20, R53 ;  /* 0x00000035144d7220 */ /* 0x000fe20000410000 */
[----:B0-----:R-:W-:Y:S01]  /*2100*/  SHF.L.U32 R51, R21, 0x10, RZ ;  /* 0x0000001015337819 */ /* 0x001fe200000006ff */
[----:B------:R-:W-:Y:S01]  /*2110*/  FMUL.FTZ R21, R75, R110 ;  /* 0x0000006e4b157220 */ /* 0x000fe20000410000 */
[----:B------:R-:W-:Y:S01]  /*2120*/  SHF.L.U32 R95, R79, 0x10, RZ ;  /* 0x000000104f5f7819 */ /* 0x000fe200000006ff */
[----:B-1----:R-:W-:Y:S01]  /*2130*/  FADD.FTZ R20, -R78, 1 ;  /* 0x3f8000004e147421 */ /* 0x002fe20000010100 */
[----:B--2---:R-:W-:Y:S01]  /*2140*/  FADD.FTZ R12, -R76, 1 ;  /* 0x3f8000004c0c7421 */ /* 0x004fe20000010100 */
[----:B------:R-:W-:Y:S01]  /*2150*/  FMUL.FTZ R83, R38, R92 ;  /* 0x0000005c26537220 */ /* 0x000fe20000410000 */
[----:B------:R-:W-:Y:S01]  /*2160*/  FMUL.FTZ R75, R42, R82 ;  /* 0x000000522a4b7220 */ /* 0x000fe20000410000 */
[----:B------:R-:W-:Y:S01]  /*2170*/  FMUL.FTZ R15, R74, R51 ;  /* 0x000000334a0f7220 */ /* 0x000fe20000410000 */
[----:B------:R-:W-:Y:S01]  /*2180*/  FMUL.FTZ R79, R41, R95 ;  /* 0x0000005f294f7220 */ /* 0x000fe20000410000 */
[----:B------:R-:W-:Y:S01]  /*2190*/  FFMA.FTZ R20, R115, R20, 1 ;  /* 0x3f80000073147423 */ /* 0x000fe20000010014 */
[----:B---3--:R-:W-:Y:S01]  /*21a0*/  FADD.FTZ R22, -R80, 1 ;  /* 0x3f80000050167421 */ /* 0x008fe20000010100 */
[----:B------:R-:W-:Y:S01]  /*21b0*/  FFMA.FTZ R12, R109, R12, 1 ;  /* 0x3f8000006d0c7423 */ /* 0x000fe2000001000c */
[----:B------:R-:W-:Y:S01]  /*21c0*/  FMUL.FTZ R83, R78, R83 ;  /* 0x000000534e537220 */ /* 0x000fe20000410000 */
[----:B------:R-:W-:Y:S01]  /*21d0*/  FMUL.FTZ R75, R76, R75 ;  /* 0x0000004b4c4b7220 */ /* 0x000fe20000410000 */
        /* <DEDUP_REMOVED lines=19> */
[----:B------:R-:W0:Y:S01]  /*2310*/  LDC R50, c[0x0][0x21c] ;  /* 0x00008700ff327b82 */ /* 0x000e220000000800 */
[----:B------:R-:W-:-:S07]  /*2320*/  F2FP.BF16.F32.PACK_AB R19, R98, R19 ;  /* 0x000000136213723e */ /* 0x000fce00000010ff */
[----:B------:R-:W-:Y:S01]  /*2330*/  BAR.SYNC.DEFER_BLOCKING 0x0 ;  /* 0x0000000000007b1d */ /* 0x000fe20000010000 */
[----:B------:R-:W-:Y:S01]  /*2340*/  F2FP.BF16.F32.PACK_AB R20, R20, R13 ;  /* 0x0000000d1414723e */ /* 0x000fe200000010ff */
[----:B------:R-:W-:Y:S01]  /*2350*/  FMUL.FTZ R94, R38, R115 ;  /* 0x00000073265e7220 */ /* 0x000fe20000410000 */
[----:B------:R-:W-:Y:S02]  /*2360*/  F2FP.BF16.F32.PACK_AB R21, R114, R21 ;  /* 0x000000157215723e */ /* 0x000fe400000010ff */
[----:B------:R-:W-:Y:S02]  /*2370*/  F2FP.BF16.F32.PACK_AB R22, R75, R14 ;  /* 0x0000000e4b16723e */ /* 0x000fe400000010ff */
[----:B------:R-:W-:Y:S01]  /*2380*/  F2FP.BF16.F32.PACK_AB R23, R12, R83 ;  /* 0x000000530c17723e */ /* 0x000fe200000010ff */
[----:B------:R-:W-:Y:S01]  /*2390*/  FMUL.FTZ R83, R42, R109 ;  /* 0x0000006d2a537220 */ /* 0x000fe20000410000 */
[----:B------:R-:W-:Y:S02]  /*23a0*/  PRMT R54, R58, 0x7632, R54 ;  /* 0x000076323a367816 */ /* 0x000fe40000000036 */
[----:B------:R-:W-:-:S02]  /*23b0*/  PRMT R75, R7, 0x7632, R75 ;  /* 0x00007632074b7816 */ /* 0x000fc4000000004b */
[----:B------:R-:W-:Y:S02]  /*23c0*/  SHF.L.U32 R49, R54, 0x10, RZ ;  /* 0x0000001036317819 */ /* 0x000fe400000006ff */
[----:B------:R-:W-:Y:S02]  /*23d0*/  SHF.L.U32 R76, R7, 0x10, RZ ;  /* 0x00000010074c7819 */ /* 0x000fe400000006ff */
[----:B------:R-:W-:Y:S01]  /*23e0*/  SHF.L.U32 R74, R6, 0x10, RZ ;  /* 0x00000010064a7819 */ /* 0x000fe200000006ff */
[----:B------:R-:W-:Y:S01]  /*23f0*/  FFMA.FTZ R49, R83, R49, R116 ;  /* 0x0000003153317223 */ /* 0x000fe20000010074 */
[C---:B------:R-:W-:Y:S02]  /*2400*/  SHF.L.U32 R42, R59.reuse, 0x10, RZ ;  /* 0x000000103b2a7819 */ /* 0x040fe400000006ff */
[----:B------:R-:W-:Y:S02]  /*2410*/  PRMT R7, R59, 0x7632, R7 ;  /* 0x000076323b077816 */ /* 0x000fe40000000007 */
[----:B------:R-:W-:Y:S01]  /*2420*/  PRMT R77, R8, 0x7632, R77 ;  /* 0x00007632084d7816 */ /* 0x000fe2000000004d */
[----:B------:R-:W-:Y:S01]  /*2430*/  STS.128 [R241], R16 ;  /* 0x00000010f1007388 */ /* 0x000fe20000000c00 */
[----:B------:R-:W-:Y:S01]  /*2440*/  SHF.L.U32 R7, R7, 0x10, RZ ;  /* 0x0000001007077819 */ /* 0x000fe200000006ff */
[----:B------:R-:W-:Y:S01]  /*2450*/  FFMA.FTZ R49, R94, R42, R49 ;  /* 0x0000002a5e317223 */ /* 0x000fe20000010031 */
[----:B------:R-:W-:Y:S01]  /*2460*/  PRMT R78, R9, 0x7632, R78 ;  /* 0x00007632094e7816 */ /* 0x000fe2000000004e */
[----:B------:R1:W-:Y:S01]  /*2470*/  STS.128 [R241+0x10], R20 ;  /* 0x00001014f1007388 */ /* 0x0003e20000000c00 */
[----:B------:R-:W-:-:S03]  /*2480*/  NOP ;  /* 0x0000000000007918 */ /* 0x000fc60000000000 */
[----:B------:R-:W2:Y:S01]  /*2490*/  LDS.128 R12, [R239] ;  /* 0x00000000ef0c7984 */ /* 0x000ea20000000c00 */
[----:B------:R-:W-:Y:S02]  /*24a0*/  PRMT R79, R10, 0x7632, R79 ;  /* 0x000076320a4f7816 */ /* 0x000fe4000000004f */
[----:B------:R-:W-:Y:S01]  /*24b0*/  SHF.L.U32 R8, R8, 0x10, RZ ;  /* 0x0000001008087819 */ /* 0x000fe200000006ff */
[----:B------:R-:W3:Y:S01]  /*24c0*/  LDS.128 R16, [R239+0x200] ;  /* 0x00020000ef107984 */ /* 0x000ee20000000c00 */
[----:B------:R-:W-:Y:S02]  /*24d0*/  SHF.L.U32 R9, R9, 0x10, RZ ;  /* 0x0000001009097819 */ /* 0x000fe400000006ff */
[----:B------:R-:W-:Y:S02]  /*24e0*/  SHF.L.U32 R10, R10, 0x10, RZ ;  /* 0x000000100a0a7819 */ /* 0x000fe400000006ff */
[----:B-1----:R-:W-:Y:S01]  /*24f0*/  PRMT R23, R6, 0x7632, R23 ;  /* 0x0000763206177816 */ /* 0x002fe20000000017 */
[----:B------:R-:W-:Y:S01]  /*2500*/  FMUL.FTZ R6, R113, R80 ;  /* 0x0000005071067220 */ /* 0x000fe20000410000 */
[----:B------:R-:W-:-:S02]  /*2510*/  SHF.L.U32 R20, R4, 0x10, RZ ;  /* 0x0000001004147819 */ /* 0x000fc400000006ff */
[----:B------:R-:W-:Y:S01]  /*2520*/  PRMT R21, R5, 0x7632, R21 ;  /* 0x0000763205157816 */ /* 0x000fe20000000015 */
[----:B------:R-:W-:Y:S01]  /*2530*/  FMUL.FTZ R96, R41, R6 ;  /* 0x0000000629607220 */ /* 0x000fe20000410000 */
[----:B------:R-:W-:Y:S02]  /*2540*/  SHF.L.U32 R22, R5, 0x10, RZ ;  /* 0x0000001005167819 */ /* 0x000fe400000006ff */
[----:B------:R-:W-:Y:S01]  /*2550*/  MOV R4, UR19 ;  /* 0x0000001300047c02 */ /* 0x000fe20008000f00 */
[----:B------:R-:W-:Y:S01]  /*2560*/  FFMA.FTZ R7, R96, R7, R49 ;  /* 0x0000000760077223 */ /* 0x000fe20000010031 */
[----:B------:R-:W-:Y:S02]  /*2570*/  MOV R5, UR26 ;  /* 0x0000001a00057c02 */ /* 0x000fe40008000f00 */
[----:B------:R-:W-:Y:S02]  /*2580*/  PRMT R80, R11, 0x7632, R80 ;  /* 0x000076320b507816 */ /* 0x000fe40000000050 */
[----:B------:R1:W-:Y:S01]  /*2590*/  STL [R1+0x4], R7 ;  /* 0x0000040701007387 */ /* 0x0003e20000100800 */
[----:B------:R-:W-:Y:S01]  /*25a0*/  IMAD.WIDE R4, R89, 0x10, R4 ;  /* 0x0000001059047825 */ /* 0x000fe200078e0204 */
[----:B------:R-:W-:-:S04]  /*25b0*/  SHF.L.U32 R11, R11, 0x10, RZ ;  /* 0x000000100b0b7819 */ /* 0x000fc800000006ff */
[----:B--2---:R1:W-:Y:S04]  /*25c0*/  STG.E.128 desc[UR22][R4.64], R12 ;  /* 0x0000000c04007986 */ /* 0x0043e8000c101d16 */
[----:B---3--:R1:W-:Y:S01]  /*25d0*/  STG.E.128 desc[UR22][R4.64+0x200], R16 ;  /* 0x0002001004007986 */ /* 0x0083e2000c101d16 */
[----:B0-----:R-:W-:Y:S05]  /*25e0*/  @!P0 BRA `(.L_x_4779) ;  /* 0x0000000000bc8947 */ /* 0x001fea0003800000 */
[----:B------:R-:W-:Y:S01]  /*25f0*/  BAR.SYNC.DEFER_BLOCKING 0x0 ;  /* 0x0000000000007b1d */ /* 0x000fe20000010000 */
        /* <DEDUP_REMOVED lines=26> */
[----:B------:R-:W-:Y:S01]  /*27a0*/  ULDC.64 UR26, c[0x0][0x2c8] ;  /* 0x0000b200001a7ab9 */ /* 0x000fe20000000a00 */
[----:B------:R-:W-:Y:S01]  /*27b0*/  F2FP.BF16.F32.PACK_AB R26, R109, R26 ;  /* 0x0000001a6d1a723e */ /* 0x000fe200000010ff */
[----:B------:R0:W-:Y:S01]  /*27c0*/  STS.128 [R241], R4 ;  /* 0x00000004f1007388 */ /* 0x0001e20000000c00 */
        /* <DEDUP_REMOVED lines=12> */
[----:B0-----:R-:W-:-:S04]  /*2890*/  MOV R4, UR24 ;  /* 0x0000001800047c02 */ /* 0x001fc80008000f00 */
[----:B------:R-:W-:-:S03]  /*28a0*/  MOV R5, UR8 ;  /* 0x0000000800057c02 */ /* 0x000fc60008000f00 */
[----:B------:R-:W-:-:S05]  /*28b0*/  IMAD.WIDE R4, R89, 0x10, R4 ;  /* 0x0000001059047825 */ /* 0x000fca00078e0204 */
[----:B-1----:R0:W-:Y:S04]  /*28c0*/  STG.E.128 desc[UR22][R4.64], R12 ;  /* 0x0000000c04007986 */ /* 0x0021e8000c101d16 */
[----:B--2---:R0:W-:Y:S02]  /*28d0*/  STG.E.128 desc[UR22][R4.64+0x200], R16 ;  /* 0x0002001004007986 */ /* 0x0041e4000c101d16 */
.L_x_4779:
[----:B------:R-:W-:Y:S01]  /*28e0*/  ISETP.GE.AND P0, PT, R50, 0x1, PT ;  /* 0x000000013200780c */ /* 0x000fe20003f06270 */
[----:B------:R-:W-:Y:S01]  /*28f0*/  FADD.FTZ R36, R22, UR5 ;  /* 0x0000000516247e21 */ /* 0x000fe20008010000 */
[----:B------:R-:W-:Y:S01]  /*2900*/  SHF.L.U32 R21, R21, 0x10, RZ ;  /* 0x0000001015157819 */ /* 0x000fe200000006ff */
[----:B------:R-:W-:Y:S01]  /*2910*/  BAR.SYNC.DEFER_BLOCKING 0x0 ;  /* 0x0000000000007b1d */ /* 0x000fe20000010000 */
[----:B------:R-:W-:Y:S01]  /*2920*/  SHF.L.U32 R23, R23, 0x10, RZ ;  /* 0x0000001017177819 */ /* 0x000fe200000006ff */
[----:B------:R-:W-:Y:S01]  /*2930*/  FADD.FTZ R37, R20, UR5 ;  /* 0x0000000514257e21 */ /* 0x000fe20008010000 */
[----:B------:R-:W-:Y:S01]  /*2940*/  SHF.L.U32 R29, R32, 0x10, RZ ;  /* 0x00000010201d7819 */ /* 0x000fe200000006ff */
[----:B------:R-:W-:Y:S01]  /*2950*/  FADD.FTZ R28, R21, UR5 ;  /* 0x00000005151c7e21 */ /* 0x000fe20008010000 */
        /* <DEDUP_REMOVED lines=10> */
[----:B------:R-:W-:Y:S02]  /*2a00*/  CS2R R44, SRZ ;  /* 0x00000000002c7805 */ /* 0x000fe4000001ff00 */
[----:B------:R-:W-:Y:S02]  /*2a10*/  CS2R R42, SRZ ;  /* 0x00000000002a7805 */ /* 0x000fe4000001ff00 */
[----:B------:R-:W-:Y:S02]  /*2a20*/  CS2R R40, SRZ ;  /* 0x0000000000287805 */ /* 0x000fe4000001ff00 */
[----:B------:R-:W-:Y:S01]  /*2a30*/  CS2R R38, SRZ ;  /* 0x0000000000267805 */ /* 0x000fe2000001ff00 */
        /* <DEDUP_REMOVED lines=25> */
[----:B01----:R-:W-:Y:S01]  /*2bd0*/  FMUL.FTZ R19, R72, UR4 ;  /* 0x0000000448137c20 */ /* 0x003fe20008410000 */
[----:B------:R-:W-:Y:S01]  /*2be0*/  FMUL.FTZ R18, R83, UR4 ;  /* 0x0000000453127c20 */ /* 0x000fe20008410000 */
[----:B------:R-:W-:Y:S01]  /*2bf0*/  FMUL.FTZ R17, R96, UR4 ;  /* 0x0000000460117c20 */ /* 0x000fe20008410000 */
[----:B------:R-:W-:Y:S06]  /*2c00*/  @!P0 BRA `(.L_x_4780) ;  /* 0x0000008c00408947 */ /* 0x000fec0003800000 */
        /* <DEDUP_REMOVED lines=33> */
.L_x_4875:
        /* <DEDUP_REMOVED lines=12> */
[----:B-1----:R-:W-:-:S06]  /*2ee0*/  MOV R81, UR44 ;  /* 0x0000002c00517c02 */ /* 0x002fcc0008000f00 */
[----:B------:R-:W2:Y:S01]  /*2ef0*/  LDG.E.64 R80, desc[UR22][R80.64] ;  /* 0x0000001650507981 */ /* 0x000ea2000c1e1b00 */
[----:B------:R-:W-:Y:S01]  /*2f00*/  UIMAD UR46, UR53, UR32, URZ ;  /* 0x00000020352e72a4 */ /* 0x000fe2000f8e023f */
[----:B0-----:R-:W-:Y:S01]  /*2f10*/  SHF.L.U32 R64, R91, 0x1, RZ ;  /* 0x000000015b407819 */ /* 0x001fe200000006ff */
        /* <DEDUP_REMOVED lines=11> */
[----:B------:R-:W3:Y:S04]  /*2fd0*/  LDG.E.128 R64, desc[UR22][R82.64] ;  /* 0x0000001652407981 */ /* 0x000ee8000c1e1d00 */
[----:B----4-:R-:W4:Y:S04]  /*2fe0*/  LDG.E.128 R68, desc[UR22][R82.64+0x200] ;  /* 0x0002001652447981 */ /* 0x010f28000c1e1d00 */
[----:B------:R-:W4:Y:S04]  /*2ff0*/  LDG.E.128 R72, desc[UR22][R82.64+0x400] ;  /* 0x0004001652487981 */ /* 0x000f28000c1e1d00 */
[----:B------:R0:W4:Y:S01]  /*3000*/  LDG.E.128 R76, desc[UR22][R82.64+0x600] ;  /* 0x00060016524c7981 */ /* 0x000122000c1e1d00 */
[----:B------:R-:W-:Y:S01]  /*3010*/  UIADD3 UR44, UR17, -0x1, URZ ;  /* 0xffffffff112c7890 */ /* 0x000fe2000fffe03f */
[----:B------:R-:W-:Y:S01]  /*3020*/  LOP3.LUT P0, RZ, R91, 0x1f, RZ, 0xc0, !PT ;  /* 0x0000001f5bff7812 */ /* 0x000fe2000780c0ff */
[----:B------:R-:W1:Y:S02]  /*3030*/  S2R R252, SR_LANEID ;  /* 0x0000000000fc7919 */ /* 0x000e640000000000 */
[----:B------:R-:W-:Y:S01]  /*3040*/  ULEA.HI UR45, UR44, UR44, URZ, 0x1 ;  /* 0x0000002c2c2d7291 */ /* 0x000fe2000f8f083f */
[----:B------:R-:W-:-:S02]  /*3050*/  MOV R98, UR17 ;  /* 0x0000001100627c02 */ /* 0x000fc40008000f00 */
[----:B------:R-:W-:Y:S01]  /*3060*/  ISETP.NE.AND P1, PT, R91, RZ, PT ;  /* 0x000000ff5b00720c */ /* 0x000fe20003f25270 */
[----:B------:R-:W-:Y:S01]  /*3070*/  ULOP3.LUT UR45, UR45, 0xfffffe, URZ, 0xc0, !UPT ;  /* 0x00fffffe2d2d7892 */ /* 0x000fe2000f8ec03f */
[----:B------:R-:W-:Y:S02]  /*3080*/  ISETP.LT.OR P2, PT, R98, 0x2, P0 ;  /* 0x000000026200780c */ /* 0x000fe40000741670 */
[----:B------:R-:W-:Y:S01]  /*3090*/  MOV R136, 0x10 ;  /* 0x0000001000887802 */ /* 0x000fe20000000f00 */
[----:B------:R-:W-:-:S04]  /*30a0*/  UIADD3 UR45, UR44, -UR45, URZ ;  /* 0x8000002d2c2d7290 */ /* 0x000fc8000fffe03f */
[----:B------:R-:W-:-:S06]  /*30b0*/  ULEA UR45, UR45, UR7, 0x8 ;  /* 0x000000072d2d7291 */ /* 0x000fcc000f8e403f */
[----:B------:R-:W-:Y:S01]  /*30c0*/  MOV R111, UR45 ;  /* 0x0000002d006f7c02 */ /* 0x000fe20008000f00 */
[----:B------:R-:W-:Y:S01]  /*30d0*/  ULDC.64 UR44, c[0x0][0x268] ;  /* 0x00009a00002c7ab9 */ /* 0x000fe20000000a00 */
[----:B------:R-:W4:Y:S01]  /*30e0*/  @!P2 LDC R100, c[0x0][0x21c] ;  /* 0x00008700ff64ab82 */ /* 0x000f220000000800 */
[----:B------:R-:W-:Y:S02]  /*30f0*/  UIMAD UR57, UR18, UR44, URZ ;  /* 0x0000002c123972a4 */ /* 0x000fe4000f8e023f */
[----:B------:R-:W-:Y:S02]  /*3100*/  UIMAD.WIDE.U32 UR46, UR10, UR44, URZ ;  /* 0x0000002c0a2e72a5 */ /* 0x000fe4000f8e003f */
[----:B------:R-:W-:Y:S02]  /*3110*/  UIMAD UR45, UR10, UR45, UR57 ;  /* 0x0000002d0a2d72a4 */ /* 0x000fe4000f8e0239 */
[----:B------:R-:W-:Y:S02]  /*3120*/  UIMAD UR44, UR53, UR42, URZ ;  /* 0x0000002a352c72a4 */ /* 0x000fe4000f8e023f */
[----:B------:R-:W-:-:S02]  /*3130*/  UIADD3 UR47, UR47, UR45, URZ ;  /* 0x0000002d2f2f7290 */ /* 0x000fc4000fffe03f */
[----:B------:R-:W-:Y:S02]  /*3140*/  UIMAD UR44, UR7, UR43, UR44 ;  /* 0x0000002b072c72a4 */ /* 0x000fe4000f8e022c */
        /* <DEDUP_REMOVED lines=56> */
[----:B------:R0:W-:Y:S08]  /*34d0*/  MUFU.COS R119, R83 ;  /* 0x0000005300777308 */ /* 0x0001f00000000000 */
        /* <DEDUP_REMOVED lines=8> */
[----:B------:R1:W2:Y:S01]  /*3560*/  MUFU.EX2 R122, R81 ;  /* 0x00000051007a7308 */ /* 0x0002a20000000800 */
[----:B0-----:R-:W-:-:S07]  /*3570*/  FMUL.FTZ R82, R29, R94 ;  /* 0x0000005e1d527220 */ /* 0x001fce0000410000 */
[----:B------:R0:W4:Y:S01]  /*3580*/  MUFU.EX2 R132, R82 ;  /* 0x0000005200847308 */ /* 0x0001220000000800 */
[----:B-1----:R-:W-:-:S04]  /*3590*/  IADD3 R81, R80, R252, RZ ;  /* 0x000000fc50517210 */ /* 0x002fc80007ffe0ff */
[----:B------:R-:W-:Y:S01]  /*35a0*/  LEA R80, R81, R90, 0x4 ;  /* 0x0000005a51507211 */ /* 0x000fe200078e20ff */
[----:B------:R-:W-:Y:S02]  /*35b0*/  IMAD R81, R252, 0x3, R81 ;  /* 0x00000003fc517824 */ /* 0x000fe400078e0251 */
[----:B------:R-:W-:Y:S01]  /*35c0*/  MUFU.SIN R108, R83 ;  /* 0x00000053006c7308 */ /* 0x000fe20000000400 */
[----:B0-----:R-:W-:Y:S01]  /*35d0*/  IADD3 R82, R91, 0x200, RZ ;  /* 0x000002005b527810 */ /* 0x001fe20007ffe0ff */
[C---:B--2---:R-:W-:Y:S01]  /*35e0*/  FMUL.FTZ R123, R122.reuse, R123 ;  /* 0x0000007b7a7b7220 */ /* 0x044fe20000410000 */
[----:B---3--:R0:W-:Y:S01]  /*35f0*/  STS.128 [R80], R64 ;  /* 0x0000004050007388 */ /* 0x0081e20000000c00 */
[----:B------:R-:W-:Y:S01]  /*3600*/  FMUL.FTZ R122, R122, R93 ;  /* 0x0000005d7a7a7220 */ /* 0x000fe20000410000 */
[----:B------:R-:W-:Y:S02]  /*3610*/  MOV R93, UR17 ;  /* 0x00000011005d7c02 */ /* 0x000fe40008000f00 */
[----:B----4-:R1:W-:Y:S01]  /*3620*/  STS.128 [R80+0x200], R68 ;  /* 0x0002004450007388 */ /* 0x0103e20000000c00 */
[----:B------:R2:W-:Y:S01]  /*3630*/  MUFU.COS R109, R83 ;  /* 0x00000053006d7308 */ /* 0x0005e20000000000 */
[C---:B------:R-:W-:Y:S01]  /*3640*/  FMUL.FTZ R133, R132.reuse, R133 ;  /* 0x0000008584857220 */ /* 0x040fe20000410000 */
[----:B------:R-:W-:Y:S01]  /*3650*/  FMUL.FTZ R132, R132, R95 ;  /* 0x0000005f84847220 */ /* 0x000fe20000410000 */
[----:B------:R-:W-:Y:S01]  /*3660*/  @!P2 IADD3 R93, R93, -0x2, RZ ;  /* 0xfffffffe5d5da810 */ /* 0x000fe20007ffe0ff */
[----:B------:R-:W-:Y:S04]  /*3670*/  STS.128 [R80+0x400], R72 ;  /* 0x0004004850007388 */ /* 0x000fe80000000c00 */
[----:B------:R-:W-:Y:S01]  /*3680*/  MUFU.SIN R106, R92 ;  /* 0x0000005c006a7308 */ /* 0x000fe20000000400 */
[----:B--2---:R-:W-:Y:S01]  /*3690*/  FMUL.FTZ R83, R36, R94 ;  /* 0x0000005e24537220 */ /* 0x004fe20000410000 */
[----:B------:R-:W-:Y:S01]  /*36a0*/  STS.128 [R80+0x600], R76 ;  /* 0x0006004c50007388 */ /* 0x000fe20000000c00 */
[-C--:B0-----:R-:W-:Y:S01]  /*36b0*/  FMUL.FTZ R65, R123, R133.reuse ;  /* 0x000000857b417220 */ /* 0x081fe20000410000 */
[----:B------:R-:W-:Y:S01]  /*36c0*/  FMUL.FTZ R66, R122, R133 ;  /* 0x000000857a427220 */ /* 0x000fe20000410000 */
[----:B------:R-:W-:Y:S01]  /*36d0*/  FMUL.FTZ R64, R22, UR56 ;  /* 0x0000003816407c20 */ /* 0x000fe20008410000 */
[----:B------:R-:W-:-:S02]  /*36e0*/  @!P2 IMAD R93, R93, R100, UR7 ;  /* 0x000000075d5dae24 */ /* 0x000fc4000f8e0264 */
[-C--:B------:R-:W-:Y:S01]  /*36f0*/  FFMA.FTZ R65, R122, R132.reuse, -R65 ;  /* 0x000000847a417223 */ /* 0x080fe20000010841 */
[----:B------:R0:W2:Y:S01]  /*3700*/  MUFU.EX2 R130, R83 ;  /* 0x0000005300827308 */ /* 0x0000a20000000800 */
[----:B------:R-:W-:Y:S01]  /*3710*/  FFMA.FTZ R66, R123, R132, R66 ;  /* 0x000000847b427223 */ /* 0x000fe20000010042 */
[----:B------:R-:W-:Y:S01]  /*3720*/  FMUL.RZ R67, R64, 0.15915493667125701904 ;  /* 0x3e22f98340437820 */ /* 0x000fe2000040c000 */
[----:B------:R-:W-:-:S05]  /*3730*/  NOP ;  /* 0x0000000000007918 */ /* 0x000fca0000000000 */
[----:B------:R3:W-:Y:S01]  /*3740*/  MUFU.COS R107, R92 ;  /* 0x0000005c006b7308 */ /* 0x0007e20000000000 */
[----:B0-----:R-:W-:Y:S01]  /*3750*/  SEL R83, R111, R82, !P1 ;  /* 0x000000526f537207 */ /* 0x001fe20004800000 */
[-C--:B------:R-:W-:Y:S01]  /*3760*/  FMUL.FTZ R82, R27, R94.reuse ;  /* 0x0000005e1b527220 */ /* 0x080fe20000410000 */
[----:B------:R-:W5:Y:S01]  /*3770*/  LDG.E.64 R140, desc[UR22][R140.64] ;  /* 0x000000168c8c7981 */ /* 0x000f62000c1e1b00 */
[----:B------:R-:W-:-:S04]  /*3780*/  FMUL.FTZ R100, R24, R94 ;  /* 0x0000005e18647220 */ /* 0x000fc80000410000 */
[----:B------:R-:W0:Y:S01]  /*3790*/  MUFU.EX2 R82, R82 ;  /* 0x0000005200527308 */ /* 0x000e220000000800 */
[----:B---3--:R-:W-:Y:S01]  /*37a0*/  FMUL.FTZ R92, R28, R94 ;  /* 0x0000005e1c5c7220 */ /* 0x008fe20000410000 */
[C---:B--2---:R-:W-:Y:S01]  /*37b0*/  FMUL.FTZ R131, R130.reuse, R131 ;  /* 0x0000008382837220 */ /* 0x044fe20000410000 */
[----:B------:R-:W-:-:S04]  /*37c0*/  FMUL.FTZ R130, R130, R97 ;  /* 0x0000006182827220 */ /* 0x000fc80000410000 */
[C---:B-1----:R-:W-:Y:S01]  /*37d0*/  FMUL.FTZ R68, R130.reuse, R65 ;  /* 0x0000004182447220 */ /* 0x042fe20000410000 */
[----:B------:R-:W1:Y:S03]  /*37e0*/  MUFU.EX2 R92, R92 ;  /* 0x0000005c005c7308 */ /* 0x000e660000000800 */
[-C--:B------:R-:W-:Y:S01]  /*37f0*/  FFMA.FTZ R68, R131, R66.reuse, R68 ;  /* 0x0000004283447223 */ /* 0x080fe20000010044 */
[----:B------:R-:W-:-:S04]  /*3800*/  FMUL.FTZ R66, R130, R66 ;  /* 0x0000004282427220 */ /* 0x000fc80000410000 */
[----:B------:R-:W-:Y:S01]  /*3810*/  MUFU.SIN R104, R96 ;  /* 0x0000006000687308 */ /* 0x000fe20000000400 */
[----:B------:R-:W-:Y:S01]  /*3820*/  FFMA.FTZ R66, R131, R65, -R66 ;  /* 0x0000004183427223 */ /* 0x000fe20000010842 */
[C---:B0-----:R-:W-:Y:S01]  /*3830*/  FMUL.FTZ R124, R82.reuse, R103 ;  /* 0x00000067527c7220 */ /* 0x041fe20000410000 */
[----:B------:R-:W-:Y:S01]  /*3840*/  FMUL.FTZ R125, R82, R125 ;  /* 0x0000007d527d7220 */ /* 0x000fe20000410000 */
[----:B------:R-:W-:-:S04]  /*3850*/  FMUL.FTZ R65, R26, R94 ;  /* 0x0000005e1a417220 */ /* 0x000fc80000410000 */
[----:B------:R0:W-:Y:S01]  /*3860*/  MUFU.COS R105, R96 ;  /* 0x0000006000697308 */ /* 0x0001e20000000000 */
[C---:B-1----:R-:W-:Y:S01]  /*3870*/  FMUL.FTZ R128, R92.reuse, R99 ;  /* 0x000000635c807220 */ /* 0x042fe20000410000 */
[----:B------:R-:W-:Y:S01]  /*3880*/  FMUL.FTZ R129, R92, R129 ;  /* 0x000000815c817220 */ /* 0x000fe20000410000 */
[-C--:B------:R-:W-:Y:S01]  /*3890*/  FMUL.FTZ R92, R25, R94.reuse ;  /* 0x0000005e195c7220 */ /* 0x080fe20000410000 */
[----:B------:R-:W-:Y:S01]  /*38a0*/  FMUL.FTZ R99, R32, R94 ;  /* 0x0000005e20637220 */ /* 0x000fe20000410000 */
[----:B------:R-:W-:-:S03]  /*38b0*/  FMUL.FTZ R64, R128, R68 ;  /* 0x0000004480407220 */ /* 0x000fc60000410000 */
[----:B------:R-:W-:Y:S01]  /*38c0*/  MUFU.SIN R111, R67 ;  /* 0x00000043006f7308 */ /* 0x000fe20000000400 */
[----:B0-----:R-:W-:Y:S01]  /*38d0*/  FMUL.FTZ R96, R35, R94 ;  /* 0x0000005e23607220 */ /* 0x001fe20000410000 */
[-C--:B------:R-:W-:Y:S01]  /*38e0*/  FFMA.FTZ R103, R129, R66.reuse, -R64 ;  /* 0x0000004281677223 */ /* 0x080fe20000010840 */
[----:B------:R-:W-:Y:S01]  /*38f0*/  FMUL.FTZ R66, R128, R66 ;  /* 0x0000004280427220 */ /* 0x000fe20000410000 */
[----:B------:R-:W-:-:S03]  /*3900*/  FMUL.FTZ R64, R34, R94 ;  /* 0x0000005e22407220 */ /* 0x000fc60000410000 */
[----:B------:R-:W-:Y:S01]  /*3910*/  FFMA.FTZ R134, R129, R68, R66 ;  /* 0x0000004481867223 */ /* 0x000fe20000010042 */
[----:B------:R-:W0:Y:S01]  /*3920*/  MUFU.EX2 R96, R96 ;  /* 0x0000006000607308 */ /* 0x000e220000000800 */
[----:B------:R-:W-:-:S05]  /*3930*/  LEA R66, R81, R90, 0x4 ;  /* 0x0000005a51427211 */ /* 0x000fca00078e20ff */
[----:B------:R-:W1:Y:S02]  /*3940*/  LDS.128 R68, [R66] ;  /* 0x0000000042447984 */ /* 0x000e640000000c00 */
[----:B------:R2:W-:Y:S02]  /*3950*/  MUFU.COS R135, R67 ;  /* 0x0000004300877308 */ /* 0x0005e40000000000 */
[----:B------:R-:W3:Y:S04]  /*3960*/  LDS.128 R72, [R66+0x10] ;  /* 0x0000100042487984 */ /* 0x000ee80000000c00 */
[----:B------:R-:W4:Y:S02]  /*3970*/  LDS.128 R76, [R66+0x20] ;  /* 0x00002000424c7984 */ /* 0x000f240000000c00 */
[----:B------:R0:W-:Y:S01]  /*3980*/  MUFU.EX2 R98, R92 ;  /* 0x0000005c00627308 */ /* 0x0001e20000000800 */
[----:B--2---:R-:W-:Y:S01]  /*3990*/  LEA R67, R83, R90, 0x3 ;  /* 0x0000005a53437211 */ /* 0x004fe200078e18ff */
[C---:B0-----:R-:W-:Y:S01]  /*39a0*/  FMUL.FTZ R126, R96.reuse, R101 ;  /* 0x00000065607e7220 */ /* 0x041fe20000410000 */
[----:B------:R-:W0:Y:S01]  /*39b0*/  LDS.128 R80, [R66+0x30] ;  /* 0x0000300042507984 */ /* 0x000e220000000c00 */
[----:B------:R-:W-:-:S03]  /*39c0*/  FMUL.FTZ R127, R96, R127 ;  /* 0x0000007f607f7220 */ /* 0x000fc60000410000 */
[----:B------:R2:W-:Y:S01]  /*39d0*/  STS.64 [R67+0x7780], R122 ;  /* 0x0077807a43007388 */ /* 0x0005e20000000a00 */
[----:B------:R2:W1:Y:S01]  /*39e0*/  MUFU.EX2 R95, R64 ;  /* 0x00000040005f7308 */ /* 0x0004620000000800 */
[----:B------:R-:W-:-:S04]  /*39f0*/  @!P2 IMAD.WIDE R92, R93, R136, UR20 ;  /* 0x000000145d5cae25 */ /* 0x000fc8000f8e0288 */
[C---:B------:R-:W-:Y:S01]  /*3a00*/  FMUL.FTZ R136, R126.reuse, R134 ;  /* 0x000000867e887220 */ /* 0x040fe20000410000 */
[----:B------:R-:W-:-:S03]  /*3a10*/  FMUL.FTZ R138, R126, R103 ;  /* 0x000000677e8a7220 */ /* 0x000fc60000410000 */
[C---:B------:R-:W-:Y:S01]  /*3a20*/  FFMA.FTZ R136, R127.reuse, R103, -R136 ;  /* 0x000000677f887223 */ /* 0x040fe20000010888 */
[----:B------:R-:W-:Y:S01]  /*3a30*/  FFMA.FTZ R138, R127, R134, R138 ;  /* 0x000000867f8a7223 */ /* 0x000fe2000001008a */
[----:B------:R1:W3:Y:S01]  /*3a40*/  MUFU.EX2 R96, R65 ;  /* 0x0000004100607308 */ /* 0x0002e20000000800 */
[----:B--2---:R-:W-:Y:S01]  /*3a50*/  FMUL.FTZ R64, R33, R94 ;  /* 0x0000005e21407220 */ /* 0x004fe20000410000 */
[----:B------:R-:W-:Y:S01]  /*3a60*/  FMUL.FTZ R134, R124, R136 ;  /* 0x000000887c867220 */ /* 0x000fe20000410000 */
[----:B------:R-:W-:-:S03]  /*3a70*/  CS2R R66, SRZ ;  /* 0x0000000000427805 */ /* 0x000fc6000001ff00 */
[-C--:B------:R-:W-:Y:S01]  /*3a80*/  FFMA.FTZ R134, R125, R138.reuse, R134 ;  /* 0x0000008a7d867223 */ /* 0x080fe20000010086 */
[----:B------:R-:W-:Y:S01]  /*3a90*/  FMUL.FTZ R138, R124, R138 ;  /* 0x0000008a7c8a7220 */ /* 0x000fe20000410000 */
[----:B------:R2:W4:Y:S01]  /*3aa0*/  MUFU.EX2 R97, R64 ;  /* 0x0000004000617308 */ /* 0x0005220000000800 */
[----:B-1----:R-:W-:Y:S01]  /*3ab0*/  MOV R65, RZ ;  /* 0x000000ff00417202 */ /* 0x002fe20000000f00 */
[----:B------:R-:W-:Y:S01]  /*3ac0*/  FMUL.FTZ R120, R95, R120 ;  /* 0x000000785f787220 */ /* 0x000fe20000410000 */
[----:B------:R-:W-:Y:S01]  /*3ad0*/  FFMA.FTZ R138, R125, R136, -R138 ;  /* 0x000000887d8a7223 */ /* 0x000fe2000001088a */
[----:B------:R-:W-:-:S04]  /*3ae0*/  FMUL.FTZ R121, R95, R121 ;  /* 0x000000795f797220 */ /* 0x000fc80000410000 */
[----:B------:R-:W1:Y:S01]  /*3af0*/  MUFU.EX2 R100, R100 ;  /* 0x0000006400647308 */ /* 0x000e620000000800 */
[----:B--2---:R-:W-:Y:S01]  /*3b00*/  MOV R64, 0x3f800000 ;  /* 0x3f80000000407802 */ /* 0x004fe20000000f00 */
[----:B------:R-:W-:Y:S01]  /*3b10*/  BAR.SYNC.DEFER_BLOCKING 0x0 ;  /* 0x0000000000007b1d */ /* 0x000fe20000010000 */
[----:B------:R-:W-:Y:S01]  /*3b20*/  FMUL.FTZ R95, R120, R138 ;  /* 0x0000008a785f7220 */ /* 0x000fe20000410000 */
[C---:B---3--:R-:W-:Y:S01]  /*3b30*/  FMUL.FTZ R119, R96.reuse, R119 ;  /* 0x0000007760777220 */ /* 0x048fe20000410000 */
[----:B------:R-:W-:Y:S01]  /*3b40*/  FMUL.FTZ R118, R96, R118 ;  /* 0x0000007660767220 */ /* 0x000fe20000410000 */
[-C--:B------:R-:W-:Y:S01]  /*3b50*/  FMUL.FTZ R101, R31, R94.reuse ;  /* 0x0000005e1f657220 */ /* 0x080fe20000410000 */
[----:B------:R-:W-:Y:S01]  /*3b60*/  FMUL.FTZ R103, R23, R94 ;  /* 0x0000005e17677220 */ /* 0x000fe20000410000 */
[-C--:B------:R-:W-:Y:S01]  /*3b70*/  FMUL.FTZ R96, R120, R134.reuse ;  /* 0x0000008678607220 */ /* 0x080fe20000410000 */
[C---:B------:R-:W-:Y:S01]  /*3b80*/  FFMA.FTZ R95, R121.reuse, R134, R95 ;  /* 0x00000086795f7223 */ /* 0x040fe2000001005f */
[----:B------:R-:W-:Y:S02]  /*3b90*/  MUFU.SIN R102, R110 ;  /* 0x0000006e00667308 */ /* 0x000fe40000000400 */
[----:B------:R-:W-:Y:S01]  /*3ba0*/  FFMA.FTZ R96, R121, R138, -R96 ;  /* 0x0000008a79607223 */ /* 0x000fe20000010860 */
[C---:B------:R-:W-:Y:S01]  /*3bb0*/  FMUL.FTZ R115, R98.reuse, R115 ;  /* 0x0000007362737220 */ /* 0x040fe20000410000 */
[----:B------:R-:W-:Y:S01]  /*3bc0*/  FMUL.FTZ R114, R98, R114 ;  /* 0x0000007262727220 */ /* 0x000fe20000410000 */
[----:B----4-:R-:W-:Y:S01]  /*3bd0*/  FMUL.FTZ R116, R97, R116 ;  /* 0x0000007461747220 */ /* 0x010fe20000410000 */
[----:B------:R-:W-:-:S02]  /*3be0*/  FMUL.FTZ R98, R118, R96 ;  /* 0x0000006076627220 */ /* 0x000fc40000410000 */
[----:B------:R-:W2:Y:S01]  /*3bf0*/  MUFU.EX2 R101, R101 ;  /* 0x0000006500657308 */ /* 0x000ea20000000800 */
[----:B------:R3:W5:Y:S07]  /*3c00*/  @!P2 LDG.E.128 R64, desc[UR22][R92.64] ;  /* 0x000000165c40a981 */ /* 0x00076e000c1e1d00 */
[----:B------:R-:W-:Y:S01]  /*3c10*/  MUFU.EX2 R103, R103 ;  /* 0x0000006700677308 */ /* 0x000fe20000000800 */
[----:B------:R-:W-:-:S07]  /*3c20*/  FMUL.FTZ R117, R97, R117 ;  /* 0x0000007561757220 */ /* 0x000fce0000410000 */
[----:B------:R-:W-:Y:S01]  /*3c30*/  MUFU.COS R110, R110 ;  /* 0x0000006e006e7308 */ /* 0x000fe20000000000 */
[-C--:B---3--:R-:W-:Y:S01]  /*3c40*/  FMUL.FTZ R92, R30, R94.reuse ;  /* 0x0000005e1e5c7220 */ /* 0x088fe20000410000 */
[----:B------:R-:W-:-:S06]  /*3c50*/  FMUL.FTZ R94, R22, R94 ;  /* 0x0000005e165e7220 */ /* 0x000fcc0000410000 */
[----:B------:R3:W-:Y:S01]  /*3c60*/  MUFU.EX2 R93, R92 ;  /* 0x0000005c005d7308 */ /* 0x0007e20000000800 */
[----:B------:R-:W-:-:S07]  /*3c70*/  FFMA.FTZ R98, R119, R95, R98 ;  /* 0x0000005f77627223 */ /* 0x000fce0000010062 */
[----:B------:R-:W-:Y:S01]  /*3c80*/  MUFU.EX2 R99, R99 ;  /* 0x0000006300637308 */ /* 0x000fe20000000800 */
[----:B---3--:R-:W-:-:S04]  /*3c90*/  FMUL.FTZ R92, R118, R95 ;  /* 0x0000005f765c7220 */ /* 0x008fc80000410000 */
[----:B------:R-:W-:-:S03]  /*3ca0*/  FFMA.FTZ R92, R119, R96, -R92 ;  /* 0x00000060775c7223 */ /* 0x000fc6000001085c */
[----:B------:R-:W3:Y:S01]  /*3cb0*/  MUFU.EX2 R94, R94 ;  /* 0x0000005e005e7308 */ /* 0x000ee20000000800 */
[C---:B------:R-:W-:Y:S01]  /*3cc0*/  FMUL.FTZ R96, R116.reuse, R92 ;  /* 0x0000005c74607220 */ /* 0x040fe20000410000 */
[----:B------:R-:W-:-:S03]  /*3cd0*/  FMUL.FTZ R95, R116, R98 ;  /* 0x00000062745f7220 */ /* 0x000fc60000410000 */
[C---:B------:R-:W-:Y:S01]  /*3ce0*/  FFMA.FTZ R96, R117.reuse, R98, R96 ;  /* 0x0000006275607223 */ /* 0x040fe20000010060 */
[----:B------:R-:W-:Y:S01]  /*3cf0*/  FFMA.FTZ R95, R117, R92, -R95 ;  /* 0x0000005c755f7223 */ /* 0x000fe2000001085f */
[----:B-1----:R-:W-:Y:S02]  /*3d00*/  FMUL.FTZ R109, R100, R109 ;  /* 0x0000006d646d7220 */ /* 0x002fe40000410000 */
[----:B------:R-:W-:Y:S01]  /*3d10*/  FMUL.FTZ R92, R114, R96 ;  /* 0x00000060725c7220 */ /* 0x000fe20000410000 */
[----:B------:R-:W-:Y:S01]  /*3d20*/  FMUL.FTZ R108, R100, R108 ;  /* 0x0000006c646c7220 */ /* 0x000fe20000410000 */
[C---:B--2---:R-:W-:Y:S01]  /*3d30*/  FMUL.FTZ R107, R101.reuse, R107 ;  /* 0x0000006b656b7220 */ /* 0x044fe20000410000 */
[----:B------:R-:W-:Y:S01]  /*3d40*/  FMUL.FTZ R106, R101, R106 ;  /* 0x0000006a656a7220 */ /* 0x000fe20000410000 */
[C---:B---3--:R-:W-:Y:S01]  /*3d50*/  FMUL.FTZ R101, R94.reuse, R135 ;  /* 0x000000875e657220 */ /* 0x048fe20000410000 */
[----:B------:R-:W-:Y:S01]  /*3d60*/  FMUL.FTZ R100, R94, R111 ;  /* 0x0000006f5e647220 */ /* 0x000fe20000410000 */
[----:B------:R-:W-:Y:S01]  /*3d70*/  FFMA.FTZ R111, R115, R95, -R92 ;  /* 0x0000005f736f7223 */ /* 0x000fe2000001085c */
[----:B------:R-:W-:-:S02]  /*3d80*/  PRMT R94, R68, 0x7632, R94 ;  /* 0x00007632445e7816 */ /* 0x000fc4000000005e */
[----:B------:R-:W-:Y:S01]  /*3d90*/  SHF.L.U32 R92, R68, 0x10, RZ ;  /* 0x00000010445c7819 */ /* 0x000fe200000006ff */
[C---:B------:R-:W-:Y:S01]  /*3da0*/  FMUL.FTZ R105, R103.reuse, R105 ;  /* 0x0000006967697220 */ /* 0x040fe20000410000 */
[----:B------:R-:W-:Y:S01]  /*3db0*/  SHF.L.U32 R94, R94, 0x10, RZ ;  /* 0x000000105e5e7819 */ /* 0x000fe200000006ff */
[----:B------:R-:W-:Y:S01]  /*3dc0*/  FMUL.FTZ R104, R103, R104 ;  /* 0x0000006867687220 */ /* 0x000fe20000410000 */
[----:B------:R-:W-:Y:S01]  /*3dd0*/  PRMT R98, R69, 0x7632, R98 ;  /* 0x0000763245627816 */ /* 0x000fe20000000062 */
[C---:B------:R-:W-:Y:S01]  /*3de0*/  FMUL.FTZ R103, R93.reuse, R110 ;  /* 0x0000006e5d677220 */ /* 0x040fe20000410000 */
[----:B------:R-:W-:Y:S01]  /*3df0*/  SHF.L.U32 R68, R60, 0x10, RZ ;  /* 0x000000103c447819 */ /* 0x000fe200000006ff */
[----:B------:R-:W-:Y:S01]  /*3e00*/  FMUL.FTZ R102, R93, R102 ;  /* 0x000000665d667220 */ /* 0x000fe20000410000 */
[C---:B------:R-:W-:Y:S01]  /*3e10*/  FMUL.FTZ R201, R37.reuse, R92 ;  /* 0x0000005c25c97220 */ /* 0x040fe20000410000 */
[----:B------:R-:W-:Y:S01]  /*3e20*/  FMUL.FTZ R93, R114, R95 ;  /* 0x0000005f725d7220 */ /* 0x000fe20000410000 */
[----:B------:R-:W-:Y:S01]  /*3e30*/  SHF.L.U32 R98, R98, 0x10, RZ ;  /* 0x0000001062627819 */ /* 0x000fe200000006ff */
[----:B------:R-:W-:Y:S01]  /*3e40*/  FMUL.FTZ R200, R37, R94 ;  /* 0x0000005e25c87220 */ /* 0x000fe20000410000 */
[C---:B------:R-:W-:Y:S01]  /*3e50*/  FMUL.FTZ R201, R68.reuse, R201 ;  /* 0x000000c944c97220 */ /* 0x040fe20000410000 */
[----:B------:R-:W-:Y:S01]  /*3e60*/  FFMA.FTZ R134, R115, R96, R93 ;  /* 0x0000006073867223 */ /* 0x000fe2000001005d */
[----:B------:R-:W-:Y:S01]  /*3e70*/  SHF.L.U32 R93, R69, 0x10, RZ ;  /* 0x00000010455d7819 */ /* 0x000fe200000006ff */
[----:B------:R-:W-:Y:S01]  /*3e80*/  FMUL.FTZ R200, R68, R200 ;  /* 0x000000c844c87220 */ /* 0x000fe20000410000 */
[----:B------:R-:W-:-:S02]  /*3e90*/  PRMT R97, R70, 0x7632, R97 ;  /* 0x0000763246617816 */ /* 0x000fc40000000061 */
[----:B------:R-:W-:Y:S01]  /*3ea0*/  SHF.L.U32 R95, R70, 0x10, RZ ;  /* 0x00000010465f7819 */ /* 0x000fe200000006ff */
[----:B------:R-:W-:Y:S01]  /*3eb0*/  FMUL.FTZ R198, R29, R98 ;  /* 0x000000621dc67220 */ /* 0x000fe20000410000 */
[----:B------:R-:W-:Y:S01]  /*3ec0*/  SHF.L.U32 R70, R88, 0x10, RZ ;  /* 0x0000001058467819 */ /* 0x000fe200000006ff */
[----:B------:R-:W-:Y:S01]  /*3ed0*/  FMUL.FTZ R69, R201, R133 ;  /* 0x00000085c9457220 */ /* 0x000fe20000410000 */
[----:B------:R-:W-:Y:S01]  /*3ee0*/  FMUL.FTZ R199, R29, R93 ;  /* 0x0000005d1dc77220 */ /* 0x000fe20000410000 */
[----:B------:R-:W-:Y:S02]  /*3ef0*/  FMUL.FTZ R68, R200, R133 ;  /* 0x00000085c8447220 */ /* 0x000fe40000410000 */
[----:B------:R-:W-:Y:S01]  /*3f00*/  FMUL.FTZ R198, R70, R198 ;  /* 0x000000c646c67220 */ /* 0x000fe20000410000 */
[-C--:B------:R-:W-:Y:S01]  /*3f10*/  FFMA.FTZ R69, R200, R132.reuse, R69 ;  /* 0x00000084c8457223 */ /* 0x080fe20000010045 */
[----:B------:R-:W-:Y:S01]  /*3f20*/  FMUL.FTZ R199, R70, R199 ;  /* 0x000000c746c77220 */ /* 0x000fe20000410000 */
[----:B------:R-:W-:Y:S01]  /*3f30*/  FFMA.FTZ R68, R201, R132, -R68 ;  /* 0x00000084c9447223 */ /* 0x000fe20000010844 */
[C---:B------:R-:W-:Y:S01]  /*3f40*/  FMUL.FTZ R113, R99.reuse, R113 ;  /* 0x0000007163717220 */ /* 0x040fe20000410000 */
[----:B------:R-:W-:Y:S01]  /*3f50*/  FADD.FTZ R69, R198, R69 ;  /* 0x00000045c6457221 */ /* 0x000fe20000010000 */
[----:B------:R-:W-:Y:S01]  /*3f60*/  FMUL.FTZ R112, R99, R112 ;  /* 0x0000007063707220 */ /* 0x000fe20000410000 */
[----:B------:R-:W-:Y:S01]  /*3f70*/  PRMT R96, R71, 0x7632, R96 ;  /* 0x0000763247607816 */ /* 0x000fe20000000060 */
[----:B------:R-:W-:Y:S01]  /*3f80*/  FADD.FTZ R68, R199, R68 ;  /* 0x00000044c7447221 */ /* 0x000fe20000010000 */
[----:B------:R-:W-:-:S02]  /*3f90*/  SHF.L.U32 R99, R71, 0x10, RZ ;  /* 0x0000001047637819 */ /* 0x000fc400000006ff */
[----:B------:R-:W-:Y:S01]  /*3fa0*/  SHF.L.U32 R97, R97, 0x10, RZ ;  /* 0x0000001061617819 */ /* 0x000fe200000006ff */
[----:B------:R-:W-:Y:S01]  /*3fb0*/  FMUL.FTZ R197, R36, R95 ;  /* 0x0000005f24c57220 */ /* 0x000fe20000410000 */
[----:B------:R-:W-:Y:S01]  /*3fc0*/  SHF.L.U32 R71, R61, 0x10, RZ ;  /* 0x000000103d477819 */ /* 0x000fe200000006ff */
        /* <DEDUP_REMOVED lines=141> */
[C---:B0-----:R-:W-:Y:S01]  /*48a0*/  PRMT R154, R80.reuse, 0x7632, R154 ;  /* 0x00007632509a7816 */ /* 0x041fe2000000009a */
        /* <DEDUP_REMOVED lines=24> */
[----:B------:R-:W-:Y:S01]  /*4a30*/  FFMA.FTZ R75, R105, R74, R70 ;  /* 0x0000004a694b7223 */ /* 0x000fe20000010046 */
        /* <DEDUP_REMOVED lines=23> */
[C---:B------:R-:W-:Y:S01]  /*4bb0*/  FMUL.FTZ R202, R150.reuse, R69 ;  /* 0x0000004596ca7220 */ /* 0x040fe20000410000 */
[----:B------:R-:W-:Y:S01]  /*4bc0*/  FMUL.FTZ R203, R150, R203 ;  /* 0x000000cb96cb7220 */ /* 0x000fe20000410000 */
[----:B------:R-:W-:Y:S02]  /*4bd0*/  FMUL.FTZ R70, R102, R68 ;  /* 0x0000004466467220 */ /* 0x000fe40000410000 */
[----:B------:R-:W-:Y:S01]  /*4be0*/  FADD.FTZ R75, R202, R75 ;  /* 0x0000004bca4b7221 */ /* 0x000fe20000010000 */
[----:B------:R-:W-:Y:S01]  /*4bf0*/  PRMT R160, R83, 0x7632, R160 ;  /* 0x0000763253a07816 */ /* 0x000fe200000000a0 */
[----:B------:R-:W-:Y:S01]  /*4c00*/  FADD.FTZ R72, R203, R72 ;  /* 0x00000048cb487221 */ /* 0x000fe20000010000 */
[----:B------:R-:W-:Y:S01]  /*4c10*/  FMUL.FTZ R69, R102, R73 ;  /* 0x0000004966457220 */ /* 0x000fe20000410000 */
[----:B------:R-:W-:Y:S01]  /*4c20*/  FMUL.FTZ R74, R100, R75 ;  /* 0x0000004b644a7220 */ /* 0x000fe20000410000 */
[----:B------:R-:W-:Y:S01]  /*4c30*/  FFMA.FTZ R70, R103, R73, -R70 ;  /* 0x0000004967467223 */ /* 0x000fe20000010846 */
[----:B------:R-:W-:-:S02]  /*4c40*/  SHF.L.U32 R161, R83, 0x10, RZ ;  /* 0x0000001053a17819 */ /* 0x000fc400000006ff */
[----:B------:R-:W-:Y:S02]  /*4c50*/  PRMT R152, R59, 0x7632, R152 ;  /* 0x000076323b987816 */ /* 0x000fe40000000098 */
[----:B------:R-:W-:Y:S01]  /*4c60*/  SHF.L.U32 R160, R160, 0x10, RZ ;  /* 0x00000010a0a07819 */ /* 0x000fe200000006ff */
[CC--:B------:R-:W-:Y:S01]  /*4c70*/  FMUL.FTZ R76, R100.reuse, R72.reuse ;  /* 0x00000048644c7220 */ /* 0x0c0fe20000410000 */
[----:B------:R-:W-:Y:S01]  /*4c80*/  FFMA.FTZ R74, R101, R72, -R74 ;  /* 0x00000048654a7223 */ /* 0x000fe2000001084a */
[----:B------:R-:W-:Y:S01]  /*4c90*/  FFMA.FTZ R68, R103, R68, R69 ;  /* 0x0000004467447223 */ /* 0x000fe20000010045 */
        /* <DEDUP_REMOVED lines=29> */
.L_x_4782:
[----:B------:R-:W-:Y:S05]  /*4e70*/  BSYNC B0 ;  /* 0x0000000000007941 */ /* 0x000fea0003800000 */
.L_x_4781:
        /* <DEDUP_REMOVED lines=46> */
[C---:B--2---:R-:W-:Y:S01]  /*5160*/  FMUL.FTZ R243, R77.reuse, R242 ;  /* 0x000000f24df37220 */ /* 0x044fe20000410000 */
[----:B------:R-:W-:-:S03]  /*5170*/  FMUL.FTZ R245, R77, R227 ;  /* 0x000000e34df57220 */ /* 0x000fc60000410000 */
[C---:B------:R-:W-:Y:S01]  /*5180*/  FFMA.FTZ R227, R76.reuse, R227, -R243 ;  /* 0x000000e34ce37223 */ /* 0x040fe200000108f3 */
[----:B------:R-:W-:Y:S01]  /*5190*/  FFMA.FTZ R243, R76, R242, R245 ;  /* 0x000000f24cf37223 */ /* 0x000fe200000100f5 */
[CC--:B------:R-:W-:Y:S01]  /*51a0*/  FMUL.FTZ R242, R70.reuse, R73.reuse ;  /* 0x0000004946f27220 */ /* 0x0c0fe20000410000 */
[----:B------:R-:W-:Y:S01]  /*51b0*/  FMUL.FTZ R245, R71, R73 ;  /* 0x0000004947f57220 */ /* 0x000fe20000410000 */
[----:B---3--:R-:W-:Y:S02]  /*51c0*/  FMUL.FTZ R246, R81, R227 ;  /* 0x000000e351f67220 */ /* 0x008fe40000410000 */
[-C--:B------:R-:W-:Y:S01]  /*51d0*/  FFMA.FTZ R242, R71, R72.reuse, R242 ;  /* 0x0000004847f27223 */ /* 0x080fe200000100f2 */
[----:B------:R-:W-:-:S03]  /*51e0*/  FFMA.FTZ R245, R70, R72, -R245 ;  /* 0x0000004846f57223 */ /* 0x000fc600000108f5 */
[----:B------:R-:W-:Y:S01]  /*51f0*/  FADD.FTZ R242, R75, R242 ;  /* 0x000000f24bf27221 */ /* 0x000fe20000010000 */
[----:B------:R-:W-:-:S03]  /*5200*/  FADD.FTZ R245, R74, R245 ;  /* 0x000000f54af57221 */ /* 0x000fc60000010000 */
[C---:B------:R-:W-:Y:S01]  /*5210*/  FMUL.FTZ R247, R77.reuse, R242 ;  /* 0x000000f24df77220 */ /* 0x040fe20000410000 */
[----:B------:R-:W-:-:S03]  /*5220*/  FMUL.FTZ R249, R77, R245 ;  /* 0x000000f54df97220 */ /* 0x000fc60000410000 */
[C---:B------:R-:W-:Y:S01]  /*5230*/  FFMA.FTZ R247, R76.reuse, R245, -R247 ;  /* 0x000000f54cf77223 */ /* 0x040fe200000108f7 */
[----:B------:R-:W-:Y:S01]  /*5240*/  FFMA.FTZ R242, R76, R242, R249 ;  /* 0x000000f24cf27223 */ /* 0x000fe200000100f9 */
[----:B------:R-:W-:Y:S02]  /*5250*/  FMUL.FTZ R249, R81, R243 ;  /* 0x000000f351f97220 */ /* 0x000fe40000410000 */
[----:B------:R-:W-:Y:S01]  /*5260*/  FADD.FTZ R244, R78, R247 ;  /* 0x000000f74ef47221 */ /* 0x000fe20000010000 */
[----:B------:R-:W-:Y:S01]  /*5270*/  FADD.FTZ R245, R79, R242 ;  /* 0x000000f24ff57221 */ /* 0x000fe20000010000 */
[----:B------:R-:W-:Y:S02]  /*5280*/  FFMA.FTZ R242, R80, R227, -R249 ;  /* 0x000000e350f27223 */ /* 0x000fe400000108f9 */
[C---:B------:R-:W-:Y:S01]  /*5290*/  FMUL.FTZ R227, R81.reuse, R244 ;  /* 0x000000f451e37220 */ /* 0x040fe20000410000 */
[----:B------:R-:W-:-:S03]  /*52a0*/  FMUL.FTZ R81, R81, R245 ;  /* 0x000000f551517220 */ /* 0x000fc60000410000 */
[C---:B------:R-:W-:Y:S01]  /*52b0*/  FFMA.FTZ R248, R80.reuse, R245, R227 ;  /* 0x000000f550f87223 */ /* 0x040fe200000100e3 */
[C---:B------:R-:W-:Y:S01]  /*52c0*/  FFMA.FTZ R245, R80.reuse, R244, -R81 ;  /* 0x000000f450f57223 */ /* 0x040fe20000010851 */
[----:B------:R-:W-:Y:S02]  /*52d0*/  FFMA.FTZ R81, R80, R243, R246 ;  /* 0x000000f350517223 */ /* 0x000fe400000100f6 */
        /* <DEDUP_REMOVED lines=11> */
[----:B---3--:R-:W-:-:S03]  /*5390*/  FMUL.FTZ R83, R81, R82 ;  /* 0x0000005251537220 */ /* 0x008fc60000410000 */
[----:B------:R-:W-:Y:S01]  /*53a0*/  @P3 FADD.FTZ R245, R245, R244 ;  /* 0x000000f4f5f53221 */ /* 0x000fe20000010000 */
[C---:B------:R-:W-:Y:S01]  /*53b0*/  FFMA.FTZ R80, R242.reuse, R80, R247 ;  /* 0x00000050f2507223 */ /* 0x040fe200000100f7 */
[CC--:B----4-:R-:W-:Y:S01]  /*53c0*/  FFMA.FTZ R244, R242.reuse, R227.reuse, R83 ;  /* 0x000000e3f2f47223 */ /* 0x0d0fe20000010053 */
[----:B------:R-:W-:Y:S02]  /*53d0*/  FMUL.FTZ R227, R81, R227 ;  /* 0x000000e351e37220 */ /* 0x000fe40000410000 */
[----:B------:R-:W-:Y:S02]  /*53e0*/  @P3 FADD.FTZ R243, R243, R80 ;  /* 0x00000050f3f33221 */ /* 0x000fe40000010000 */
        /* <DEDUP_REMOVED lines=10> */
[----:B------:R-:W-:-:S03]  /*5490*/  FFMA.FTZ R244, R242, R227, -R244 ;  /* 0x000000e3f2f47223 */ /* 0x000fc600000108f4 */
[----:B------:R-:W-:Y:S01]  /*54a0*/  @P3 FADD.FTZ R243, R243, R80 ;  /* 0x00000050f3f33221 */ /* 0x000fe20000010000 */
[C---:B---3--:R-:W-:Y:S01]  /*54b0*/  FMUL.FTZ R83, R82.reuse, R81 ;  /* 0x0000005152537220 */ /* 0x048fe20000410000 */
[-C--:B----4-:R-:W-:Y:S01]  /*54c0*/  FMUL.FTZ R80, R82, R249.reuse ;  /* 0x000000f952507220 */ /* 0x090fe20000410000 */
[----:B------:R-:W-:Y:S02]  /*54d0*/  @P3 FADD.FTZ R245, R245, R244 ;  /* 0x000000f4f5f53221 */ /* 0x000fe40000010000 */
[C---:B------:R-:W-:Y:S01]  /*54e0*/  FFMA.FTZ R83, R242.reuse, R249, R83 ;  /* 0x000000f9f2537223 */ /* 0x040fe20000010053 */
[----:B------:R-:W-:Y:S02]  /*54f0*/  @P3 FFMA.FTZ R242, R242, R81, -R80 ;  /* 0x00000051f2f23223 */ /* 0x000fe40000010850 */
[----:B------:R-:W0:Y:S02]  /*5500*/  SHFL.UP PT, R80, R243, 0x4, RZ ;  /* 0x04800000f3507989 */ /* 0x000e2400000e00ff */
[----:B------:R-:W-:-:S02]  /*5510*/  FSEL R82, R82, R83, !P3 ;  /* 0x0000005352527208 */ /* 0x000fc40005800000 */
[----:B------:R-:W-:Y:S01]  /*5520*/  ISETP.GE.AND P3, PT, R252, 0x4, PT ;  /* 0x00000004fc00780c */ /* 0x000fe20003f66270 */
        /* <DEDUP_REMOVED lines=11> */
[C---:B------:R-:W-:Y:S02]  /*55e0*/  FFMA.FTZ R81, R242.reuse, R249, R81 ;  /* 0x000000f9f2517223 */ /* 0x040fe40000010051 */
[----:B------:R-:W0:Y:S01]  /*55f0*/  SHFL.UP PT, R249, R245, 0x8, RZ ;  /* 0x05000000f5f97989 */ /* 0x000e2200000e00ff */
[----:B------:R-:W-:Y:S02]  /*5600*/  @P3 FFMA.FTZ R242, R242, R227, -R80 ;  /* 0x000000e3f2f23223 */ /* 0x000fe40000010850 */
[----:B------:R-:W-:Y:S01]  /*5610*/  FSEL R82, R82, R81, !P3 ;  /* 0x0000005152527208 */ /* 0x000fe20005800000 */
        /* <DEDUP_REMOVED lines=19> */
.L_x_4904:
[----:B---3--:R-:W-:Y:S01]  /*5750*/  FMUL.FTZ R247, R244, R249 ;  /* 0x000000f9f4f77220 */ /* 0x008fe20000410000 */
[----:B------:R-:W-:Y:S01]  /*5760*/  ISETP.GE.AND P3, PT, R252, 0x10, PT ;  /* 0x00000010fc00780c */ /* 0x000fe20003f66270 */
[-C--:B--2---:R-:W-:Y:S01]  /*5770*/  FMUL.FTZ R83, R244, R80.reuse ;  /* 0x00000050f4537220 */ /* 0x084fe20000410000 */
[----:B------:R-:W-:Y:S01]  /*5780*/  UMOV UR44, 0xffffffff ;  /* 0xffffffff002c7882 */ /* 0x000fe20000000000 */
[----:B------:R-:W-:Y:S01]  /*5790*/  FFMA.FTZ R246, R242, R80, R247 ;  /* 0x00000050f2f67223 */ /* 0x000fe200000100f7 */
[----:B----4-:R-:W-:Y:S01]  /*57a0*/  FMUL.FTZ R80, R244, R81 ;  /* 0x00000051f4507220 */ /* 0x010fe20000410000 */
[----:B------:R-:W-:-:S03]  /*57b0*/  FFMA.FTZ R82, R242, R249, -R83 ;  /* 0x000000f9f2527223 */ /* 0x000fc60000010853 */
[-C--:B0-----:R-:W-:Y:S01]  /*57c0*/  FFMA.FTZ R83, R242, R227.reuse, R80 ;  /* 0x000000e3f2537223 */ /* 0x081fe20000010050 */
[----:B------:R-:W-:-:S04]  /*57d0*/  FMUL.FTZ R80, R244, R227 ;  /* 0x000000e3f4507220 */ /* 0x000fc80000410000 */
[----:B------:R-:W-:Y:S01]  /*57e0*/  @P3 FFMA.FTZ R242, R242, R81, -R80 ;  /* 0x00000051f2f23223 */ /* 0x000fe20000010850 */
[----:B------:R-:W-:Y:S01]  /*57f0*/  @P3 FADD.FTZ R245, R245, R82 ;  /* 0x00000052f5f53221 */ /* 0x000fe20000010000 */
[----:B------:R-:W-:Y:S01]  /*5800*/  @P3 FADD.FTZ R243, R243, R246 ;  /* 0x000000f6f3f33221 */ /* 0x000fe20000010000 */
[----:B------:R-:W-:Y:S01]  /*5810*/  FSEL R244, R244, R83, !P3 ;  /* 0x00000053f4f47208 */ /* 0x000fe20005800000 */
[----:B------:R-:W-:Y:S06]  /*5820*/  BRA.DIV UR44, `(.L_x_4785) ;  /* 0x0000007a2c607947 */ /* 0x000fec000b800000 */
.L_x_4907:
[----:B------:R-:W-:-:S03]  /*5830*/  UMOV UR44, 0xffffffff ;  /* 0xffffffff002c7882 */ /* 0x000fc60000000000 */
[----:B------:R-:W-:Y:S05]  /*5840*/  BRA.DIV UR44, `(.L_x_4786) ;  /* 0x0000007a2c807947 */ /* 0x000fea000b800000 */
.L_x_4910:
[----:B------:R-:W-:-:S03]  /*5850*/  UMOV UR44, 0xffffffff ;  /* 0xffffffff002c7882 */ /* 0x000fc60000000000 */
[----:B------:R-:W-:Y:S05]  /*5860*/  BRA.DIV UR44, `(.L_x_4787) ;  /* 0x0000007a2ca07947 */ /* 0x000fea000b800000 */
.L_x_4913:
[----:B------:R-:W-:-:S03]  /*5870*/  UMOV UR44, 0xffffffff ;  /* 0xffffffff002c7882 */ /* 0x000fc60000000000 */
[----:B------:R-:W-:Y:S05]  /*5880*/  BRA.DIV UR44, `(.L_x_4788) ;  /* 0x0000007a2cc07947 */ /* 0x000fea000b800000 */
.L_x_4916:
        /* <DEDUP_REMOVED lines=10> */
.L_x_4926:
        /* <DEDUP_REMOVED lines=10> */
[C---:B------:R-:W-:Y:S01]  /*59d0*/  FMUL.FTZ R80, R69.reuse, R66 ;  /* 0x0000004245507220 */ /* 0x040fe20000410000 */
[----:B------:R-:W-:-:S03]  /*59e0*/  FMUL.FTZ R81, R69, R67 ;  /* 0x0000004345517220 */ /* 0x000fc60000410000 */
[C---:B------:R-:W-:Y:S01]  /*59f0*/  FFMA.FTZ R80, R68.reuse, R67, R80 ;  /* 0x0000004344507223 */ /* 0x040fe20000010050 */
[----:B------:R-:W-:Y:S01]  /*5a00*/  FFMA.FTZ R81, R68, R66, -R81 ;  /* 0x0000004244517223 */ /* 0x000fe20000010851 */
[----:B------:R0:W-:Y:S03]  /*5a10*/  STS.128 [R232+0x6370], R64 ;  /* 0x00637040e8007388 */ /* 0x0001e60000000c00 */
        /* <DEDUP_REMOVED lines=10> */
[----:B------:R0:W-:Y:S02]  /*5ac0*/  STS.128 [R232+0x6380], R64 ;  /* 0x00638040e8007388 */ /* 0x0001e40000000c00 */
[----:B0-----:R-:W-:Y:S01]  /*5ad0*/  FADD.FTZ R66, R74, R69 ;  /* 0x000000454a427221 */ /* 0x001fe20000010000 */
[----:B------:R-:W-:Y:S01]  /*5ae0*/  FADD.FTZ R67, R75, R68 ;  /* 0x000000444b437221 */ /* 0x000fe20000010000 */
[C---:B------:R-:W-:Y:S01]  /*5af0*/  FMUL.FTZ R69, R73.reuse, R65 ;  /* 0x0000004149457220 */ /* 0x040fe20000410000 */
[----:B------:R-:W-:Y:S01]  /*5b00*/  FMUL.FTZ R68, R73, R64 ;  /* 0x0000004049447220 */ /* 0x000fe20000410000 */
[C---:B------:R-:W-:Y:S01]  /*5b10*/  FMUL.FTZ R73, R77.reuse, R66 ;  /* 0x000000424d497220 */ /* 0x040fe20000410000 */
[C---:B------:R-:W-:Y:S01]  /*5b20*/  FMUL.FTZ R71, R77.reuse, R67 ;  /* 0x000000434d477220 */ /* 0x040fe20000410000 */
[C---:B------:R-:W-:Y:S01]  /*5b30*/  FFMA.FTZ R64, R72.reuse, R64, -R69 ;  /* 0x0000004048407223 */ /* 0x040fe20000010845 */
[----:B------:R-:W-:Y:S01]  /*5b40*/  FFMA.FTZ R65, R72, R65, R68 ;  /* 0x0000004148417223 */ /* 0x000fe20000010044 */
        /* <DEDUP_REMOVED lines=10> */
.L_x_4783:
        /* <DEDUP_REMOVED lines=18> */
[----:B------:R-:W-:Y:S01]  /*5d10*/  FMUL.FTZ R72, R104, -R68 ;  /* 0x8000004468487220 */ /* 0x000fe20000410000 */
[----:B------:R-:W-:Y:S01]  /*5d20*/  FMUL.FTZ R64, R102, -R67 ;  /* 0x8000004366407220 */ /* 0x000fe20000410000 */
[-C--:B------:R-:W-:Y:S01]  /*5d30*/  FMUL.FTZ R65, R104, -R69.reuse ;  /* 0x8000004568417220 */ /* 0x080fe20000410000 */
[-C--:B------:R-:W-:Y:S01]  /*5d40*/  FMUL.FTZ R70, R102, -R66.reuse ;  /* 0x8000004266467220 */ /* 0x080fe20000410000 */
[----:B------:R-:W-:Y:S01]  /*5d50*/  FFMA.FTZ R72, R105, R69, R72 ;  /* 0x0000004569487223 */ /* 0x000fe20000010048 */
[----:B------:R-:W-:Y:S01]  /*5d60*/  FFMA.FTZ R71, R103, R66, -R64 ;  /* 0x0000004267477223 */ /* 0x000fe20000010840 */
[----:B------:R-:W-:Y:S01]  /*5d70*/  FFMA.FTZ R68, R105, R68, -R65 ;  /* 0x0000004469447223 */ /* 0x000fe20000010841 */
[----:B------:R-:W-:Y:S01]  /*5d80*/  FFMA.FTZ R67, R103, R67, R70 ;  /* 0x0000004367437223 */ /* 0x000fe20000010046 */
[----:B------:R-:W1:Y:S01]  /*5d90*/  LDS.64 R64, [R162+0x6378] ;  /* 0x00637800a2407984 */ /* 0x000e620000000a00 */
[----:B------:R-:W-:Y:S01]  /*5da0*/  FMUL.FTZ R66, R106, -R72 ;  /* 0x800000486a427220 */ /* 0x000fe20000410000 */
[----:B------:R-:W-:Y:S01]  /*5db0*/  FADD.FTZ R71, R164, R71 ;  /* 0x00000047a4477221 */ /* 0x000fe20000010000 */
[----:B------:R-:W-:Y:S01]  /*5dc0*/  FADD.FTZ R67, -R178, R67 ;  /* 0x00000043b2437221 */ /* 0x000fe20000010100 */
[-C--:B0-----:R-:W-:Y:S01]  /*5dd0*/  FMUL.FTZ R73, R106, -R68.reuse ;  /* 0x800000446a497220 */ /* 0x081fe20000410000 */
        /* <DEDUP_REMOVED lines=35> */
[C---:B-1----:R-:W-:Y:S01]  /*6010*/  FMUL.FTZ R67, R123.reuse, R65 ;  /* 0x000000417b437220 */ /* 0x042fe20000410000 */
        /* <DEDUP_REMOVED lines=207> */
[C---:B------:R-:W-:Y:S01]  /*6d10*/  FMUL.FTZ R227, R69.reuse, R75 ;  /* 0x0000004b45e37220 */ /* 0x040fe20000410000 */
[----:B------:R-:W-:Y:S01]  /*6d20*/  FMUL.FTZ R245, R69, R74 ;  /* 0x0000004a45f57220 */ /* 0x000fe20000410000 */
[----:B------:R-:W-:Y:S01]  /*6d30*/  FFMA.FTZ R243, R76, R243, R232 ;  /* 0x000000f34cf37223 */ /* 0x000fe200000100e8 */
[----:B---3--:R-:W-:Y:S01]  /*6d40*/  FMUL.FTZ R244, R81, R242 ;  /* 0x000000f251f47220 */ /* 0x008fe20000410000 */
        /* <DEDUP_REMOVED lines=20> */
[----:B------:R0:W2:Y:S01]  /*6e90*/  SHFL.DOWN PT, R80, R242, 0x1, 0x1f ;  /* 0x08201f00f2507f89 */ /* 0x0000a200000e0000 */
[----:B------:R-:W-:-:S03]  /*6ea0*/  MOV R244, R82 ;  /* 0x0000005200f47202 */ /* 0x000fc60000000f00 */
[----:B------:R0:W3:Y:S04]  /*6eb0*/  SHFL.DOWN PT, R81, R243, 0x1, 0x1f ;  /* 0x08201f00f3517f89 */ /* 0x0000e800000e0000 */
[----:B------:R0:W4:Y:S04]  /*6ec0*/  SHFL.DOWN PT, R232, R82, 0x1, 0x1f ;  /* 0x08201f0052e87f89 */ /* 0x00012800000e0000 */
[----:B------:R0:W0:Y:S02]  /*6ed0*/  SHFL.DOWN PT, R227, R245, 0x1, 0x1f ;  /* 0x08201f00f5e37f89 */ /* 0x00002400000e0000 */
.L_x_4931:
        /* <DEDUP_REMOVED lines=13> */
.L_x_4793:
[----:B------:R-:W-:Y:S05]  /*6fb0*/  BSYNC B0 ;  /* 0x0000000000007941 */ /* 0x000fea0003800000 */
.L_x_4792:
[----:B------:R-:W-:Y:S01]  /*6fc0*/  UMOV UR44, 0xffffffff ;  /* 0xffffffff002c7882 */ /* 0x000fe20000000000 */
[----:B------:R-:W-:Y:S02]  /*6fd0*/  ISETP.GT.U32.AND P0, PT, R236, 0x1d, PT ;  /* 0x0000001dec00780c */ /* 0x000fe40003f04070 */
[----:B------:R-:W-:Y:S11]  /*6fe0*/  BRA.DIV UR44, `(.L_x_4794) ;  /* 0x0000006a2c3c7947 */ /* 0x000ff6000b800000 */
[----:B---3--:R3:W1:Y:S04]  /*6ff0*/  SHFL.DOWN PT, R81, R242, 0x2, 0x1f ;  /* 0x08401f00f2517f89 */ /* 0x00866800000e0000 */
[----:B--2---:R3:W2:Y:S04]  /*7000*/  SHFL.DOWN PT, R80, R243, 0x2, 0x1f ;  /* 0x08401f00f3507f89 */ /* 0x0046a800000e0000 */
[----:B0-----:R3:W0:Y:S04]  /*7010*/  SHFL.DOWN PT, R82, R244, 0x2, 0x1f ;  /* 0x08401f00f4527f89 */ /* 0x00162800000e0000 */
[----:B------:R3:W0:Y:S02]  /*7020*/  SHFL.DOWN PT, R227, R245, 0x2, 0x1f ;  /* 0x08401f00f5e37f89 */ /* 0x00062400000e0000 */
.L_x_4937:
[----:B------:R-:W-:Y:S04]  /*7030*/  BSSY B0, `(.L_x_4795) ;  /* 0x000000d000007945 */ /* 0x000fe80003800000 */
[----:B------:R-:W-:Y:S05]  /*7040*/  @P0 BRA `(.L_x_4796) ;  /* 0x00000000002c0947 */ /* 0x000fea0003800000 */
[C---:B0-----:R-:W-:Y:S01]  /*7050*/  FMUL.FTZ R83, R243.reuse, R227 ;  /* 0x000000e3f3537220 */ /* 0x041fe20000410000 */
[----:B----4-:R-:W-:-:S03]  /*7060*/  FMUL.FTZ R232, R243, R82 ;  /* 0x00000052f3e87220 */ /* 0x010fc60000410000 */
[C---:B------:R-:W-:Y:S01]  /*7070*/  FFMA.FTZ R83, R242.reuse, R82, -R83 ;  /* 0x00000052f2537223 */ /* 0x040fe20000010853 */
[CC--:B--2---:R-:W-:Y:S01]  /*7080*/  FMUL.FTZ R82, R243.reuse, R80.reuse ;  /* 0x00000050f3527220 */ /* 0x0c4fe20000410000 */
[----:B-1-3--:R-:W-:Y:S01]  /*7090*/  FMUL.FTZ R243, R243, R81 ;  /* 0x00000051f3f37220 */ /* 0x00afe20000410000 */
[----:B------:R-:W-:Y:S01]  /*70a0*/  FFMA.FTZ R232, R242, R227, R232 ;  /* 0x000000e3f2e87223 */ /* 0x000fe200000100e8 */
[----:B------:R-:W-:Y:S01]  /*70b0*/  FADD.FTZ R244, R244, R83 ;  /* 0x00000053f4f47221 */ /* 0x000fe20000010000 */
[C---:B------:R-:W-:Y:S01]  /*70c0*/  FFMA.FTZ R82, R242.reuse, R81, -R82 ;  /* 0x00000051f2527223 */ /* 0x040fe20000010852 */
[----:B------:R-:W-:Y:S01]  /*70d0*/  FFMA.FTZ R243, R242, R80, R243 ;  /* 0x00000050f2f37223 */ /* 0x000fe200000100f3 */
[----:B------:R-:W-:-:S03]  /*70e0*/  FADD.FTZ R245, R245, R232 ;  /* 0x000000e8f5f57221 */ /* 0x000fc60000010000 */
[----:B------:R-:W-:-:S07]  /*70f0*/  MOV R242, R82 ;  /* 0x0000005200f27202 */ /* 0x000fce0000000f00 */
.L_x_4796:
[----:B------:R-:W-:Y:S05]  /*7100*/  BSYNC B0 ;  /* 0x0000000000007941 */ /* 0x000fea0003800000 */
.L_x_4795:
[----:B------:R-:W-:Y:S01]  /*7110*/  UMOV UR44, 0xffffffff ;  /* 0xffffffff002c7882 */ /* 0x000fe20000000000 */
[----:B------:R-:W-:Y:S02]  /*7120*/  ISETP.GT.U32.AND P0, PT, R236, 0x1b, PT ;  /* 0x0000001bec00780c */ /* 0x000fe40003f04070 */
[----:B------:R-:W-:Y:S11]  /*7130*/  BRA.DIV UR44, `(.L_x_4797) ;  /* 0x0000006a2c587947 */ /* 0x000ff6000b800000 */
[----:B-1----:R1:W1:Y:S04]  /*7140*/  SHFL.DOWN PT, R81, R242, 0x4, 0x1f ;  /* 0x08801f00f2517f89 */ /* 0x00226800000e0000 */
[----:B--2---:R2:W1:Y:S04]  /*7150*/  SHFL.DOWN PT, R80, R243, 0x4, 0x1f ;  /* 0x08801f00f3507f89 */ /* 0x00446800000e0000 */
[----:B0-----:R2:W0:Y:S04]  /*7160*/  SHFL.DOWN PT, R82, R244, 0x4, 0x1f ;  /* 0x08801f00f4527f89 */ /* 0x00142800000e0000 */
[----:B------:R2:W0:Y:S02]  /*7170*/  SHFL.DOWN PT, R227, R245, 0x4, 0x1f ;  /* 0x08801f00f5e37f89 */ /* 0x00042400000e0000 */
.L_x_4943:
[----:B------:R-:W-:Y:S04]  /*7180*/  BSSY B0, `(.L_x_4798) ;  /* 0x000000d000007945 */ /* 0x000fe80003800000 */
[----:B------:R-:W-:Y:S05]  /*7190*/  @P0 BRA `(.L_x_4799) ;  /* 0x00000000002c0947 */ /* 0x000fea0003800000 */
[C---:B0-----:R-:W-:Y:S01]  /*71a0*/  FMUL.FTZ R83, R243.reuse, R227 ;  /* 0x000000e3f3537220 */ /* 0x041fe20000410000 */
[----:B----4-:R-:W-:-:S03]  /*71b0*/  FMUL.FTZ R232, R243, R82 ;  /* 0x00000052f3e87220 */ /* 0x010fc60000410000 */
[C---:B------:R-:W-:Y:S01]  /*71c0*/  FFMA.FTZ R83, R242.reuse, R82, -R83 ;  /* 0x00000052f2537223 */ /* 0x040fe20000010853 */
[CC--:B-1----:R-:W-:Y:S01]  /*71d0*/  FMUL.FTZ R82, R243.reuse, R80.reuse ;  /* 0x00000050f3527220 */ /* 0x0c2fe20000410000 */
[----:B--23--:R-:W-:Y:S01]  /*71e0*/  FMUL.FTZ R243, R243, R81 ;  /* 0x00000051f3f37220 */ /* 0x00cfe20000410000 */
[----:B------:R-:W-:Y:S01]  /*71f0*/  FFMA.FTZ R232, R242, R227, R232 ;  /* 0x000000e3f2e87223 */ /* 0x000fe200000100e8 */
[----:B------:R-:W-:Y:S01]  /*7200*/  FADD.FTZ R244, R244, R83 ;  /* 0x00000053f4f47221 */ /* 0x000fe20000010000 */
[C---:B------:R-:W-:Y:S01]  /*7210*/  FFMA.FTZ R82, R242.reuse, R81, -R82 ;  /* 0x00000051f2527223 */ /* 0x040fe20000010852 */
[----:B------:R-:W-:Y:S01]  /*7220*/  FFMA.FTZ R243, R242, R80, R243 ;  /* 0x00000050f2f37223 */ /* 0x000fe200000100f3 */
[----:B------:R-:W-:-:S03]  /*7230*/  FADD.FTZ R245, R245, R232 ;  /* 0x000000e8f5f57221 */ /* 0x000fc60000010000 */
[----:B------:R-:W-:-:S07]  /*7240*/  MOV R242, R82 ;  /* 0x0000005200f27202 */ /* 0x000fce0000000f00 */
.L_x_4799:
[----:B------:R-:W-:Y:S05]  /*7250*/  BSYNC B0 ;  /* 0x0000000000007941 */ /* 0x000fea0003800000 */
.L_x_4798:
[----:B------:R-:W-:Y:S01]  /*7260*/  UMOV UR44, 0xffffffff ;  /* 0xffffffff002c7882 */ /* 0x000fe20000000000 */
[----:B------:R-:W-:Y:S02]  /*7270*/  ISETP.GT.U32.AND P0, PT, R236, 0x17, PT ;  /* 0x00000017ec00780c */ /* 0x000fe40003f04070 */
[----:B------:R-:W-:Y:S11]  /*7280*/  BRA.DIV UR44, `(.L_x_4800) ;  /* 0x0000006a2c747947 */ /* 0x000ff6000b800000 */
[----:B-1----:R1:W1:Y:S04]  /*7290*/  SHFL.DOWN PT, R81, R242, 0x8, 0x1f ;  /* 0x09001f00f2517f89 */ /* 0x00226800000e0000 */
[----:B------:R1:W1:Y:S04]  /*72a0*/  SHFL.DOWN PT, R80, R243, 0x8, 0x1f ;  /* 0x09001f00f3507f89 */ /* 0x00026800000e0000 */
[----:B0-----:R0:W0:Y:S04]  /*72b0*/  SHFL.DOWN PT, R82, R244, 0x8, 0x1f ;  /* 0x09001f00f4527f89 */ /* 0x00102800000e0000 */
[----:B------:R0:W0:Y:S02]  /*72c0*/  SHFL.DOWN PT, R227, R245, 0x8, 0x1f ;  /* 0x09001f00f5e37f89 */ /* 0x00002400000e0000 */
.L_x_4949:
        /* <DEDUP_REMOVED lines=13> */
.L_x_4802:
[----:B------:R-:W-:Y:S05]  /*73a0*/  BSYNC B0 ;  /* 0x0000000000007941 */ /* 0x000fea0003800000 */
.L_x_4801:
[----:B------:R-:W-:Y:S01]  /*73b0*/  UMOV UR44, 0xffffffff ;  /* 0xffffffff002c7882 */ /* 0x000fe20000000000 */
[----:B------:R-:W-:Y:S02]  /*73c0*/  ISETP.GT.U32.AND P0, PT, R236, 0xf, PT ;  /* 0x0000000fec00780c */ /* 0x000fe40003f04070 */
[----:B------:R-:W-:Y:S11]  /*73d0*/  BRA.DIV UR44, `(.L_x_4803) ;  /* 0x0000006a2c907947 */ /* 0x000ff6000b800000 */
[----:B-1----:R1:W1:Y:S04]  /*73e0*/  SHFL.DOWN PT, R80, R242, 0x10, 0x1f ;  /* 0x0a001f00f2507f89 */ /* 0x00226800000e0000 */
[----:B------:R1:W1:Y:S04]  /*73f0*/  SHFL.DOWN PT, R81, R243, 0x10, 0x1f ;  /* 0x0a001f00f3517f89 */ /* 0x00026800000e0000 */
[----:B0-----:R0:W0:Y:S04]  /*7400*/  SHFL.DOWN PT, R82, R244, 0x10, 0x1f ;  /* 0x0a001f00f4527f89 */ /* 0x00102800000e0000 */
[----:B------:R0:W0:Y:S02]  /*7410*/  SHFL.DOWN PT, R227, R245, 0x10, 0x1f ;  /* 0x0a001f00f5e37f89 */ /* 0x00002400000e0000 */
.L_x_4955:
[----:B------:R-:W-:Y:S04]  /*7420*/  BSSY B0, `(.L_x_4804) ;  /* 0x000000d000007945 */ /* 0x000fe80003800000 */
[----:B------:R-:W-:Y:S05]  /*7430*/  @P0 BRA `(.L_x_4805) ;  /* 0x00000000002c0947 */ /* 0x000fea0003800000 */
[C---:B0-----:R-:W-:Y:S01]  /*7440*/  FMUL.FTZ R83, R243.reuse, R227 ;  /* 0x000000e3f3537220 */ /* 0x041fe20000410000 */
[----:B----4-:R-:W-:-:S03]  /*7450*/  FMUL.FTZ R232, R243, R82 ;  /* 0x00000052f3e87220 */ /* 0x010fc60000410000 */
[C---:B------:R-:W-:Y:S01]  /*7460*/  FFMA.FTZ R247, R242.reuse, R82, -R83 ;  /* 0x00000052f2f77223 */ /* 0x040fe20000010853 */
[C---:B-1----:R-:W-:Y:S01]  /*7470*/  FMUL.FTZ R83, R243.reuse, R81 ;  /* 0x00000051f3537220 */ /* 0x042fe20000410000 */
[-C--:B------:R-:W-:Y:S01]  /*7480*/  FMUL.FTZ R82, R243, R80.reuse ;  /* 0x00000050f3527220 */ /* 0x080fe20000410000 */
[----:B------:R-:W-:Y:S01]  /*7490*/  FFMA.FTZ R232, R242, R227, R232 ;  /* 0x000000e3f2e87223 */ /* 0x000fe200000100e8 */
[----:B--23--:R-:W-:Y:S01]  /*74a0*/  FADD.FTZ R244, R244, R247 ;  /* 0x000000f7f4f47221 */ /* 0x00cfe20000010000 */
[C---:B------:R-:W-:Y:S01]  /*74b0*/  FFMA.FTZ R83, R242.reuse, R80, -R83 ;  /* 0x00000050f2537223 */ /* 0x040fe20000010853 */
[----:B------:R-:W-:Y:S01]  /*74c0*/  FFMA.FTZ R243, R242, R81, R82 ;  /* 0x00000051f2f37223 */ /* 0x000fe20000010052 */
[----:B------:R-:W-:-:S03]  /*74d0*/  FADD.FTZ R245, R245, R232 ;  /* 0x000000e8f5f57221 */ /* 0x000fc60000010000 */
[----:B------:R-:W-:-:S07]  /*74e0*/  MOV R242, R83 ;  /* 0x0000005300f27202 */ /* 0x000fce0000000f00 */
.L_x_4805:
[----:B------:R-:W-:Y:S05]  /*74f0*/  BSYNC B0 ;  /* 0x0000000000007941 */ /* 0x000fea0003800000 */
.L_x_4804:
[----:B------:R-:W-:Y:S01]  /*7500*/  UMOV UR44, 0xffffffff ;  /* 0xffffffff002c7882 */ /* 0x000fe20000000000 */
[----:B------:R-:W-:Y:S02]  /*7510*/  ISETP.NE.AND P0, PT, R91, 0x1f, PT ;  /* 0x0000001f5b00780c */ /* 0x000fe40003f05270 */
[----:B------:R-:W-:Y:S11]  /*7520*/  BRA.DIV UR44, `(.L_x_4806) ;  /* 0x0000006a2cac7947 */ /* 0x000ff6000b800000 */
[----:B------:R-:W4:Y:S04]  /*7530*/  SHFL.IDX PT, R249, R243, RZ, 0x1f ;  /* 0x00001ffff3f97589 */ /* 0x000f2800000e0000 */
[----:B------:R-:W5:Y:S04]  /*7540*/  SHFL.IDX PT, R248, R242, RZ, 0x1f ;  /* 0x00001ffff2f87589 */ /* 0x000f6800000e0000 */
[----:B------:R-:W5:Y:S04]  /*7550*/  SHFL.IDX PT, R251, R244, RZ, 0x1f ;  /* 0x00001ffff4fb7589 */ /* 0x000f6800000e0000 */
[----:B------:R-:W5:Y:S04]  /*7560*/  SHFL.IDX PT, R236, R245, RZ, 0x1f ;  /* 0x00001ffff5ec7589 */ /* 0x000f6800000e0000 */
[----:B-1-3--:R-:W1:Y:S04]  /*7570*/  SHFL.DOWN PT, R242, R242, 0x1, 0x1f ;  /* 0x08201f00f2f27f89 */ /* 0x00ae6800000e0000 */
[----:B--2---:R-:W2:Y:S01]  /*7580*/  SHFL.DOWN PT, R243, R243, 0x1, 0x1f ;  /* 0x08201f00f3f37f89 */ /* 0x004ea200000e0000 */
[-C--:B----4-:R-:W-:Y:S01]  /*7590*/  FMUL.FTZ R232, R66, R249.reuse ;  /* 0x000000f942e87220 */ /* 0x090fe20000410000 */
[----:B------:R-:W-:-:S02]  /*75a0*/  FMUL.FTZ R81, R67, R249 ;  /* 0x000000f943517220 */ /* 0x000fc40000410000 */
[----:B0-----:R-:W0:Y:S01]  /*75b0*/  SHFL.DOWN PT, R244, R244, 0x1, 0x1f ;  /* 0x08201f00f4f47f89 */ /* 0x001e2200000e0000 */
[-C--:B------:R-:W-:Y:S01]  /*75c0*/  FMUL.FTZ R227, R65, R249.reuse ;  /* 0x000000f941e37220 */ /* 0x080fe20000410000 */
[-C--:B-----5:R-:W-:Y:S01]  /*75d0*/  FFMA.FTZ R232, R67, R248.reuse, R232 ;  /* 0x000000f843e87223 */ /* 0x0a0fe200000100e8 */
[----:B------:R-:W-:Y:S01]  /*75e0*/  FFMA.FTZ R250, R66, R248, -R81 ;  /* 0x000000f842fa7223 */ /* 0x000fe20000010851 */
[----:B------:R-:W3:Y:S04]  /*75f0*/  SHFL.IDX PT, R67, R67, RZ, 0x1f ;  /* 0x00001fff43437589 */ /* 0x000ee800000e0000 */
[----:B------:R-:W4:Y:S04]  /*7600*/  SHFL.DOWN PT, R245, R245, 0x1, 0x1f ;  /* 0x08201f00f5f57f89 */ /* 0x000f2800000e0000 */
[----:B------:R-:W0:Y:S04]  /*7610*/  SHFL.IDX PT, R252, R64, RZ, 0x1f ;  /* 0x00001fff40fc7589 */ /* 0x000e2800000e0000 */
[----:B------:R-:W0:Y:S04]  /*7620*/  SHFL.IDX PT, R247, R65, RZ, 0x1f ;  /* 0x00001fff41f77589 */ /* 0x000e2800000e0000 */
[----:B------:R5:W0:Y:S02]  /*7630*/  SHFL.IDX PT, R246, R66, RZ, 0x1f ;  /* 0x00001fff42f67589 */ /* 0x000a2400000e0000 */
[----:B-123-5:R-:W-:-:S07]  /*7640*/  FMUL.FTZ R66, R64, R249 ;  /* 0x000000f940427220 */ /* 0x02efce0000410000 */
.L_x_4969:
[----:B------:R-:W-:Y:S01]  /*7650*/  BSSY B0, `(.L_x_4807) ;  /* 0x0000013000007945 */ /* 0x000fe20003800000 */
[-C--:B------:R-:W-:Y:S01]  /*7660*/  FFMA.FTZ R65, R65, R248.reuse, R66 ;  /* 0x000000f841417223 */ /* 0x080fe20000010042 */
[----:B------:R-:W-:Y:S01]  /*7670*/  FFMA.FTZ R64, R64, R248, -R227 ;  /* 0x000000f840407223 */ /* 0x000fe200000108e3 */
[----:B------:R-:W-:Y:S01]  /*7680*/  FADD.FTZ R66, R251, R250 ;  /* 0x000000fafb427221 */ /* 0x000fe20000010000 */
        /* <DEDUP_REMOVED lines=8> */
[CC--:B------:R-:W-:Y:S01]  /*7710*/  FMUL.FTZ R82, R243.reuse, R80.reuse ;  /* 0x00000050f3527220 */ /* 0x0c0fe20000410000 */
[C---:B------:R-:W-:Y:S01]  /*7720*/  FFMA.FTZ R246, R242.reuse, R83, R246 ;  /* 0x00000053f2f67223 */ /* 0x040fe200000100f6 */
[-C--:B------:R-:W-:Y:S02]  /*7730*/  FMUL.FTZ R67, R243, R81.reuse ;  /* 0x00000051f3437220 */ /* 0x080fe40000410000 */
[----:B------:R-:W-:Y:S01]  /*7740*/  FFMA.FTZ R81, R242, R81, R82 ;  /* 0x00000051f2517223 */ /* 0x000fe20000010052 */
[----:B------:R-:W-:Y:S01]  /*7750*/  FADD.FTZ R82, R244, R227 ;  /* 0x000000e3f4527221 */ /* 0x000fe20000010000 */
[----:B------:R-:W-:Y:S01]  /*7760*/  FFMA.FTZ R80, R242, R80, -R67 ;  /* 0x00000050f2507223 */ /* 0x000fe20000010843 */
[----:B----4-:R-:W-:-:S07]  /*7770*/  FADD.FTZ R83, R245, R246 ;  /* 0x000000f6f5537221 */ /* 0x010fce0000010000 */
.L_x_4808:
[----:B------:R-:W-:Y:S05]  /*7780*/  BSYNC B0 ;  /* 0x0000000000007941 */ /* 0x000fea0003800000 */
.L_x_4807:
[CC--:B------:R-:W-:Y:S01]  /*7790*/  FMUL.FTZ R67, R73.reuse, R83.reuse ;  /* 0x0000005349437220 */ /* 0x0c0fe20000410000 */
[-C--:B------:R-:W-:Y:S01]  /*77a0*/  FMUL.FTZ R242, R73, R82.reuse ;  /* 0x0000005249f27220 */ /* 0x080fe20000410000 */
[----:B------:R0:W-:Y:S02]  /*77b0*/  STS.128 [R123+0x6db0], R80 ;  /* 0x006db0507b007388 */ /* 0x0001e40000000c00 */
[C---:B------:R-:W-:Y:S01]  /*77c0*/  FFMA.FTZ R67, R72.reuse, R82, -R67 ;  /* 0x0000005248437223 */ /* 0x040fe20000010843 */
[----:B------:R-:W-:-:S03]  /*77d0*/  FFMA.FTZ R242, R72, R83, R242 ;  /* 0x0000005348f27223 */ /* 0x000fc600000100f2 */
[----:B0-----:R-:W-:Y:S01]  /*77e0*/  FADD.FTZ R82, R74, R67 ;  /* 0x000000434a527221 */ /* 0x001fe20000010000 */
[----:B------:R-:W-:Y:S01]  /*77f0*/  FMUL.FTZ R67, R73, R81 ;  /* 0x0000005149437220 */ /* 0x000fe20000410000 */
[----:B------:R-:W-:Y:S01]  /*7800*/  FADD.FTZ R83, R75, R242 ;  /* 0x000000f24b537221 */ /* 0x000fe20000010000 */
[-C--:B------:R-:W-:Y:S02]  /*7810*/  FMUL.FTZ R74, R73, R80.reuse ;  /* 0x00000050494a7220 */ /* 0x080fe40000410000 */
[C---:B------:R-:W-:Y:S01]  /*7820*/  FFMA.FTZ R80, R72.reuse, R80, -R67 ;  /* 0x0000005048507223 */ /* 0x040fe20000010843 */
[C---:B------:R-:W-:Y:S01]  /*7830*/  FMUL.FTZ R67, R69.reuse, R83 ;  /* 0x0000005345437220 */ /* 0x040fe20000410000 */
[----:B------:R-:W-:Y:S01]  /*7840*/  FFMA.FTZ R81, R72, R81, R74 ;  /* 0x0000005148517223 */ /* 0x000fe2000001004a */
[-C--:B------:R-:W-:Y:S02]  /*7850*/  FMUL.FTZ R72, R69, R82.reuse ;  /* 0x0000005245487220 */ /* 0x080fe40000410000 */
[----:B------:R-:W-:-:S02]  /*7860*/  FFMA.FTZ R67, R68, R82, -R67 ;  /* 0x0000005244437223 */ /* 0x000fc40000010843 */
[----:B------:R-:W-:Y:S01]  /*7870*/  FFMA.FTZ R72, R68, R83, R72 ;  /* 0x0000005344487223 */ /* 0x000fe20000010048 */
[----:B------:R0:W-:Y:S02]  /*7880*/  STS.128 [R123+0x6da0], R80 ;  /* 0x006da0507b007388 */ /* 0x0001e40000000c00 */
[----:B0-----:R-:W-:Y:S01]  /*7890*/  FADD.FTZ R82, R70, R67 ;  /* 0x0000004346527221 */ /* 0x001fe20000010000 */
[CC--:B------:R-:W-:Y:S01]  /*78a0*/  FMUL.FTZ R67, R69.reuse, R81.reuse ;  /* 0x0000005145437220 */ /* 0x0c0fe20000410000 */
[-C--:B------:R-:W-:Y:S01]  /*78b0*/  FMUL.FTZ R70, R69, R80.reuse ;  /* 0x0000005045467220 */ /* 0x080fe20000410000 */
[----:B------:R-:W-:Y:S02]  /*78c0*/  FADD.FTZ R83, R71, R72 ;  /* 0x0000004847537221 */ /* 0x000fe40000010000 */
        /* <DEDUP_REMOVED lines=15> */
.L_x_4790:
[----:B------:R-:W-:Y:S05]  /*79c0*/  WARPSYNC.ALL ;  /* 0x0000000000007948 */ /* 0x000fea0003800000 */
[----:B------:R-:W-:Y:S01]  /*79d0*/  ISETP.NE.AND P0, PT, R91, RZ, PT ;  /* 0x000000ff5b00720c */ /* 0x000fe20003f05270 */
[----:B------:R-:W-:Y:S01]  /*79e0*/  BAR.SYNC.DEFER_BLOCKING 0x0 ;  /* 0x0000000000007b1d */ /* 0x000fe20000010000 */
[C---:B------:R-:W-:Y:S01]  /*79f0*/  FFMA.FTZ R75, R0.reuse, R201, RZ ;  /* 0x000000c9004b7223 */ /* 0x040fe200000100ff */
[----:B--2---:R-:W-:Y:S01]  /*7a00*/  FFMA.FTZ R79, R0, -R200, RZ ;  /* 0x800000c8004f7223 */ /* 0x004fe200000100ff */
[----:B------:R-:W-:Y:S02]  /*7a10*/  ULEA UR44, UR17, 0xfffff800, 0xb ;  /* 0xfffff800112c7891 */ /* 0x000fe4000f8e583f */
[C---:B------:R-:W-:Y:S01]  /*7a20*/  FFMA.FTZ R72, R16.reuse, R199, R75 ;  /* 0x000000c710487223 */ /* 0x040fe2000001004b */
[----:B------:R-:W-:Y:S01]  /*7a30*/  FFMA.FTZ R79, R16, -R198, R79 ;  /* 0x800000c6104f7223 */ /* 0x000fe2000001004f */
[----:B------:R-:W-:Y:S01]  /*7a40*/  UIADD3 UR44, -UR44, UR54, URZ ;  /* 0x000000362c2c7290 */ /* 0x000fe2000fffe13f */
[----:B------:R-:W-:Y:S01]  /*7a50*/  BSSY B0, `(.L_x_4809) ;  /* 0x00001f8000007945 */ /* 0x000fe20003800000 */
[C---:B------:R-:W-:Y:S01]  /*7a60*/  FFMA.FTZ R81, R15.reuse, R197, R72 ;  /* 0x000000c50f517223 */ /* 0x040fe20000010048 */
[----:B------:R-:W-:Y:S01]  /*7a70*/  FFMA.FTZ R79, R15, -R196, R79 ;  /* 0x800000c40f4f7223 */ /* 0x000fe2000001004f */
[----:B------:R-:W-:-:S02]  /*7a80*/  USHF.R.S32.HI UR46, URZ, 0x1f, UR12 ;  /* 0x0000001f3f2e7899 */ /* 0x000fc4000801140c */
[----:B------:R-:W-:Y:S01]  /*7a90*/  FFMA.FTZ R78, R14, R195, R81 ;  /* 0x000000c30e4e7223 */ /* 0x000fe20000010051 */
[----:B------:R-:W-:-:S03]  /*7aa0*/  USHF.R.S32.HI UR47, URZ, 0x1f, UR11 ;  /* 0x0000001f3f2f7899 */ /* 0x000fc6000801140b */
[----:B------:R-:W-:-:S04]  /*7ab0*/  FFMA.FTZ R83, R13, R211, R78 ;  /* 0x000000d30d537223 */ /* 0x000fc8000001004e */
[----:B------:R-:W-:Y:S01]  /*7ac0*/  FFMA.FTZ R80, R12, R209, R83 ;  /* 0x000000d10c507223 */ /* 0x000fe20000010053 */
[----:B0-----:R0:W2:Y:S04]  /*7ad0*/  LDS.64 R68, [R162+0x6d88] ;  /* 0x006d8800a2447984 */ /* 0x0010a80000000a00 */
[----:B-1----:R1:W-:Y:S01]  /*7ae0*/  @!P0 STS.128 [R122+0x8b80], R64 ;  /* 0x008b80407a008388 */ /* 0x0023e20000000c00 */
[----:B0-----:R-:W-:Y:S01]  /*7af0*/  FMUL.FTZ R162, R30, R150 ;  /* 0x000000961ea27220 */ /* 0x001fe20000410000 */
[-C--:B--2---:R-:W-:Y:S01]  /*7b00*/  FMUL.FTZ R71, R69, -R111.reuse ;  /* 0x8000006f45477220 */ /* 0x084fe20000410000 */
[----:B------:R-:W-:-:S03]  /*7b10*/  FMUL.FTZ R70, R68, -R111 ;  /* 0x8000006f44467220 */ /* 0x000fc60000410000 */
[-C--:B------:R-:W-:Y:S01]  /*7b20*/  FFMA.FTZ R71, R68, R110.reuse, -R71 ;  /* 0x0000006e44477223 */ /* 0x080fe20000010847 */
[----:B------:R-:W-:-:S03]  /*7b30*/  FFMA.FTZ R70, R69, R110, R70 ;  /* 0x0000006e45467223 */ /* 0x000fc60000010046 */
[----:B------:R-:W-:Y:S01]  /*7b40*/  FADD.FTZ R192, R192, R71 ;  /* 0x00000047c0c07221 */ /* 0x000fe20000010000 */
[----:B------:R-:W-:Y:S01]  /*7b50*/  FADD.FTZ R141, -R141, R70 ;  /* 0x000000468d8d7221 */ /* 0x000fe20000010100 */
[----:B------:R-:W-:Y:S02]  /*7b60*/  SHF.L.U32 R71, R61, 0x10, RZ ;  /* 0x000000103d477819 */ /* 0x000fe400000006ff */
[CC--:B------:R-:W-:Y:S01]  /*7b70*/  FMUL.FTZ R68, R100.reuse, -R192.reuse ;  /* 0x800000c064447220 */ /* 0x0c0fe20000410000 */
[-C--:B------:R-:W-:Y:S01]  /*7b80*/  FMUL.FTZ R69, R100, -R141.reuse ;  /* 0x8000008d64457220 */ /* 0x080fe20000410000 */
[----:B-1----:R-:W-:Y:S02]  /*7b90*/  FMUL.FTZ R65, R141, UR56 ;  /* 0x000000388d417c20 */ /* 0x002fe40008410000 */
[C---:B------:R-:W-:Y:S01]  /*7ba0*/  FFMA.FTZ R77, R101.reuse, R141, R68 ;  /* 0x0000008d654d7223 */ /* 0x040fe20000010044 */
[----:B------:R-:W-:-:S03]  /*7bb0*/  FFMA.FTZ R68, R101, R192, -R69 ;  /* 0x000000c065447223 */ /* 0x000fc60000010845 */
[----:B------:R-:W-:Y:S01]  /*7bc0*/  FADD.FTZ R77, -R140, R77 ;  /* 0x0000004d8c4d7221 */ /* 0x000fe20000010100 */
[----:B------:R-:W-:Y:S01]  /*7bd0*/  FADD.FTZ R163, R163, R68 ;  /* 0x00000044a3a37221 */ /* 0x000fe20000010000 */
[----:B------:R-:W-:Y:S02]  /*7be0*/  SHF.L.U32 R68, R60, 0x10, RZ ;  /* 0x000000103c447819 */ /* 0x000fe400000006ff */
[C---:B------:R-:W-:Y:S01]  /*7bf0*/  FMUL.FTZ R70, R102.reuse, -R77 ;  /* 0x8000004d66467220 */ /* 0x040fe20000410000 */
[-C--:B------:R-:W-:Y:S02]  /*7c00*/  FMUL.FTZ R102, R102, -R163.reuse ;  /* 0x800000a366667220 */ /* 0x080fe40000410000 */
[----:B------:R-:W-:Y:S01]  /*7c10*/  FMUL.FTZ R69, R37, R68 ;  /* 0x0000004425457220 */ /* 0x000fe20000410000 */
[C---:B------:R-:W-:Y:S01]  /*7c20*/  FFMA.FTZ R73, R103.reuse, R163, -R70 ;  /* 0x000000a367497223 */ /* 0x040fe20000010846 */
[----:B------:R-:W-:Y:S01]  /*7c30*/  FFMA.FTZ R103, R103, R77, R102 ;  /* 0x0000004d67677223 */ /* 0x000fe20000010066 */
[----:B------:R-:W-:Y:S01]  /*7c40*/  SHF.L.U32 R70, R88, 0x10, RZ ;  /* 0x0000001058467819 */ /* 0x000fe200000006ff */
[-C--:B------:R-:W-:Y:S01]  /*7c50*/  FFMA.FTZ R201, R92, -R69.reuse, R201 ;  /* 0x800000455cc97223 */ /* 0x080fe200000100c9 */
[----:B------:R-:W-:Y:S01]  /*7c60*/  FADD.FTZ R164, R164, R73 ;  /* 0x00000049a4a47221 */ /* 0x000fe20000010000 */
[----:B------:R-:W-:Y:S01]  /*7c70*/  FADD.FTZ R178, -R178, R103 ;  /* 0x00000067b2b27221 */ /* 0x000fe20000010100 */
[----:B------:R-:W-:Y:S01]  /*7c80*/  SHF.L.U32 R73, R87, 0x10, RZ ;  /* 0x0000001057497819 */ /* 0x000fe200000006ff */
[----:B------:R-:W-:Y:S01]  /*7c90*/  FMUL.FTZ R74, R29, R70 ;  /* 0x000000461d4a7220 */ /* 0x000fe20000410000 */
[C---:B------:R-:W-:Y:S01]  /*7ca0*/  FMUL.FTZ R75, R104.reuse, -R164 ;  /* 0x800000a4684b7220 */ /* 0x040fe20000410000 */
[----:B------:R-:W-:Y:S01]  /*7cb0*/  FMUL.FTZ R72, R104, -R178 ;  /* 0x800000b268487220 */ /* 0x000fe20000410000 */
[----:B------:R-:W-:Y:S01]  /*7cc0*/  FFMA.FTZ R69, R94, -R69, R200 ;  /* 0x800000455e457223 */ /* 0x000fe200000100c8 */
[-C--:B------:R-:W-:Y:S01]  /*7cd0*/  FFMA.FTZ R199, R93, -R74.reuse, R199 ;  /* 0x8000004a5dc77223 */ /* 0x080fe200000100c7 */
[----:B------:R-:W-:Y:S01]  /*7ce0*/  FFMA.FTZ R198, R98, -R74, R198 ;  /* 0x8000004a62c67223 */ /* 0x000fe200000100c6 */
[----:B------:R-:W-:Y:S01]  /*7cf0*/  FMUL.FTZ R74, R36, R71 ;  /* 0x00000047244a7220 */ /* 0x000fe20000410000 */
[C---:B------:R-:W-:Y:S01]  /*7d00*/  FFMA.FTZ R76, R105.reuse, R178, R75 ;  /* 0x000000b2694c7223 */ /* 0x040fe2000001004b */
[----:B------:R-:W-:Y:S01]  /*7d10*/  FFMA.FTZ R102, R105, R164, -R72 ;  /* 0x000000a469667223 */ /* 0x000fe20000010848 */
        /* <DEDUP_REMOVED lines=8> */
[-C--:B------:R-:W-:Y:S01]  /*7da0*/  FMUL.FTZ R78, R106, -R179.reuse ;  /* 0x800000b36a4e7220 */ /* 0x080fe20000410000 */
[----:B------:R-:W-:Y:S01]  /*7db0*/  FFMA.FTZ R74, R96, -R74, R194 ;  /* 0x8000004a604a7223 */ /* 0x000fe200000100c2 */
[----:B------:R-:W-:Y:S01]  /*7dc0*/  FMUL.FTZ R106, R106, -R102 ;  /* 0x800000666a6a7220 */ /* 0x000fe20000410000 */
[----:B------:R-:W-:Y:S01]  /*7dd0*/  FFMA.FTZ R194, R14, -R194, R79 ;  /* 0x800000c20ec27223 */ /* 0x000fe2000001004f */
[----:B------:R-:W-:Y:S01]  /*7de0*/  SHF.L.U32 R79, R63, 0x10, RZ ;  /* 0x000000103f4f7819 */ /* 0x000fe200000006ff */
[----:B------:R-:W-:Y:S01]  /*7df0*/  FFMA.FTZ R81, R107, R102, -R78 ;  /* 0x000000666b517223 */ /* 0x000fe2000001084e */
[----:B------:R-:W-:Y:S01]  /*7e00*/  FMUL.FTZ R103, R27, R76 ;  /* 0x0000004c1b677220 */ /* 0x000fe20000410000 */
[----:B------:R-:W-:Y:S01]  /*7e10*/  FFMA.FTZ R107, R107, R179, R106 ;  /* 0x000000b36b6b7223 */ /* 0x000fe2000001006a */
[----:B------:R-:W-:Y:S01]  /*7e20*/  FFMA.FTZ R101, R13, -R210, R194 ;  /* 0x800000d20d657223 */ /* 0x000fe200000100c2 */
[----:B------:R-:W-:Y:S01]  /*7e30*/  FADD.FTZ R166, R166, R81 ;  /* 0x00000051a6a67221 */ /* 0x000fe20000010000 */
[----:B------:R-:W-:Y:S01]  /*7e40*/  FMUL.FTZ R82, R34, R79 ;  /* 0x0000004f22527220 */ /* 0x000fe20000410000 */
[----:B------:R-:W-:Y:S01]  /*7e50*/  FFMA.FTZ R78, R142, -R103, R208 ;  /* 0x800000678e4e7223 */ /* 0x000fe200000100d0 */
[----:B------:R-:W-:Y:S01]  /*7e60*/  FADD.FTZ R180, -R180, R107 ;  /* 0x0000006bb4b47221 */ /* 0x000fe20000010100 */
[----:B------:R-:W-:Y:S01]  /*7e70*/  FFMA.FTZ R208, R12, -R208, R101 ;  /* 0x800000d00cd07223 */ /* 0x000fe20000010065 */
[----:B------:R-:W-:Y:S01]  /*7e80*/  FFMA.FTZ R101, R11, R207, R80 ;  /* 0x000000cf0b657223 */ /* 0x000fe20000010050 */
[-C--:B------:R-:W-:Y:S01]  /*7e90*/  FFMA.FTZ R207, R137, -R82.reuse, R207 ;  /* 0x8000005289cf7223 */ /* 0x080fe200000100cf */
[----:B------:R-:W-:Y:S01]  /*7ea0*/  FFMA.FTZ R80, R139, -R82, R206 ;  /* 0x800000528b507223 */ /* 0x000fe200000100ce */
[C---:B------:R-:W-:Y:S01]  /*7eb0*/  FMUL.FTZ R83, R108.reuse, -R166 ;  /* 0x800000a66c537220 */ /* 0x040fe20000410000 */
[-C--:B------:R-:W-:Y:S01]  /*7ec0*/  FMUL.FTZ R82, R108, -R180.reuse ;  /* 0x800000b46c527220 */ /* 0x080fe20000410000 */
[----:B------:R-:W-:Y:S01]  /*7ed0*/  SHF.L.U32 R81, R85, 0x10, RZ ;  /* 0x0000001055517819 */ /* 0x000fe200000006ff */
[----:B------:R-:W-:Y:S01]  /*7ee0*/  FFMA.FTZ R209, R136, -R103, R209 ;  /* 0x8000006788d17223 */ /* 0x000fe200000100d1 */
[C---:B------:R-:W-:Y:S01]  /*7ef0*/  FFMA.FTZ R104, R109.reuse, R180, R83 ;  /* 0x000000b46d687223 */ /* 0x040fe20000010053 */
[----:B------:R-:W-:Y:S01]  /*7f00*/  FFMA.FTZ R100, R109, R166, -R82 ;  /* 0x000000a66d647223 */ /* 0x000fe20000010852 */
[----:B------:R-:W-:Y:S01]  /*7f10*/  FFMA.FTZ R106, R10, R204, R101 ;  /* 0x000000cc0a6a7223 */ /* 0x000fe20000010065 */
[----:B------:R-:W-:Y:S01]  /*7f20*/  FMUL.FTZ R103, R26, R81 ;  /* 0x000000511a677220 */ /* 0x000fe20000410000 */
[----:B------:R-:W-:Y:S01]  /*7f30*/  FADD.FTZ R181, -R181, R104 ;  /* 0x00000068b5b57221 */ /* 0x000fe20000010100 */
[----:B------:R-:W-:Y:S01]  /*7f40*/  FADD.FTZ R167, R167, R100 ;  /* 0x00000064a7a77221 */ /* 0x000fe20000010000 */
[----:B------:R-:W-:Y:S01]  /*7f50*/  FFMA.FTZ R107, R9, R215, R106 ;  /* 0x000000d7096b7223 */ /* 0x000fe2000001006a */
[----:B------:R-:W-:Y:S01]  /*7f60*/  FFMA.FTZ R204, R143, -R103, R204 ;  /* 0x800000678fcc7223 */ /* 0x000fe200000100cc */
[----:B------:R-:W-:Y:S01]  /*7f70*/  FMUL.FTZ R104, R112, -R181 ;  /* 0x800000b570687220 */ /* 0x000fe20000410000 */
[----:B------:R-:W-:Y:S01]  /*7f80*/  FFMA.FTZ R83, R138, -R103, R205 ;  /* 0x800000678a537223 */ /* 0x000fe200000100cd */
[-C--:B------:R-:W-:Y:S01]  /*7f90*/  FMUL.FTZ R112, R112, -R167.reuse ;  /* 0x800000a770707220 */ /* 0x080fe20000410000 */
[----:B------:R-:W-:Y:S01]  /*7fa0*/  SHF.L.U32 R103, R57, 0x10, RZ ;  /* 0x0000001039677819 */ /* 0x000fe200000006ff */
[C---:B------:R-:W-:Y:S01]  /*7fb0*/  FFMA.FTZ R105, R113.reuse, R167, -R104 ;  /* 0x000000a771697223 */ /* 0x040fe20000010868 */
[----:B------:R-:W-:Y:S01]  /*7fc0*/  SHF.L.U32 R100, R84, 0x10, RZ ;  /* 0x0000001054647819 */ /* 0x000fe200000006ff */
[----:B------:R-:W-:Y:S01]  /*7fd0*/  FFMA.FTZ R113, R113, R181, R112 ;  /* 0x000000b571717223 */ /* 0x000fe20000010070 */
[----:B------:R-:W-:Y:S01]  /*7fe0*/  FFMA.FTZ R106, R8, R216, R107 ;  /* 0x000000d8086a7223 */ /* 0x000fe2000001006b */
[----:B------:R-:W-:Y:S01]  /*7ff0*/  FMUL.FTZ R107, R32, R103 ;  /* 0x00000067206b7220 */ /* 0x000fe20000410000 */
[----:B------:R-:W-:Y:S01]  /*8000*/  FADD.FTZ R168, R168, R105 ;  /* 0x00000069a8a87221 */ /* 0x000fe20000010000 */
[----:B------:R-:W-:Y:S01]  /*8010*/  FMUL.FTZ R108, R25, R100 ;  /* 0x00000064196c7220 */ /* 0x000fe20000410000 */
[----:B------:R-:W-:Y:S01]  /*8020*/  FADD.FTZ R182, -R182, R113 ;  /* 0x00000071b6b67221 */ /* 0x000fe20000010100 */
[----:B------:R-:W-:Y:S01]  /*8030*/  FFMA.FTZ R109, R7, R221, R106 ;  /* 0x000000dd076d7223 */ /* 0x000fe2000001006a */
[-C--:B------:R-:W-:Y:S01]  /*8040*/  FFMA.FTZ R221, R149, -R107.reuse, R221 ;  /* 0x8000006b95dd7223 */ /* 0x080fe200000100dd */
[----:B------:R-:W-:Y:S01]  /*8050*/  FFMA.FTZ R106, R148, -R107, R220 ;  /* 0x8000006b946a7223 */ /* 0x000fe200000100dc */
[-C--:B------:R-:W-:Y:S01]  /*8060*/  FFMA.FTZ R216, R147, -R108.reuse, R216 ;  /* 0x8000006c93d87223 */ /* 0x080fe200000100d8 */
[----:B------:R-:W-:Y:S01]  /*8070*/  FFMA.FTZ R104, R144, -R108, R217 ;  /* 0x8000006c90687223 */ /* 0x000fe200000100d9 */
[C---:B------:R-:W-:Y:S01]  /*8080*/  FMUL.FTZ R107, R114.reuse, -R168 ;  /* 0x800000a8726b7220 */ /* 0x040fe20000410000 */
[----:B------:R-:W-:Y:S01]  /*8090*/  FMUL.FTZ R108, R114, -R182 ;  /* 0x800000b6726c7220 */ /* 0x000fe20000410000 */
[----:B------:R-:W-:Y:S01]  /*80a0*/  FFMA.FTZ R114, R6, R222, R109 ;  /* 0x000000de06727223 */ /* 0x000fe2000001006d */
[----:B------:R-:W-:Y:S01]  /*80b0*/  SHF.L.U32 R105, R55, 0x10, RZ ;  /* 0x0000001037697819 */ /* 0x000fe200000006ff */
[C---:B------:R-:W-:Y:S01]  /*80c0*/  FFMA.FTZ R112, R115.reuse, R182, R107 ;  /* 0x000000b673707223 */ /* 0x040fe2000001006b */
[----:B------:R-:W-:Y:S01]  /*80d0*/  FFMA.FTZ R110, R115, R168, -R108 ;  /* 0x000000a8736e7223 */ /* 0x000fe2000001086c */
[----:B------:R-:W-:Y:S01]  /*80e0*/  FFMA.FTZ R115, R5, R224, R114 ;  /* 0x000000e005737223 */ /* 0x000fe20000010072 */
[----:B------:R-:W-:Y:S01]  /*80f0*/  SHF.L.U32 R108, R58, 0x10, RZ ;  /* 0x000000103a6c7819 */ /* 0x000fe200000006ff */
[----:B------:R-:W-:Y:S01]  /*8100*/  FADD.FTZ R112, -R183, R112 ;  /* 0x00000070b7707221 */ /* 0x000fe20000010100 */
[----:B------:R-:W-:Y:S01]  /*8110*/  FADD.FTZ R169, R169, R110 ;  /* 0x0000006ea9a97221 */ /* 0x000fe20000010000 */
[----:B------:R-:W-:Y:S01]  /*8120*/  FMUL.FTZ R140, R24, R105 ;  /* 0x00000069188c7220 */ /* 0x000fe20000410000 */
[----:B------:R-:W-:Y:S01]  /*8130*/  SHF.L.U32 R110, R54, 0x10, RZ ;  /* 0x00000010366e7819 */ /* 0x000fe200000006ff */
        /* <DEDUP_REMOVED lines=10> */
[----:B------:R-:W-:Y:S01]  /*81e0*/  FFMA.FTZ R111, R3, R203, R114 ;  /* 0x000000cb036f7223 */ /* 0x000fe20000010072 */
[-C--:B------:R-:W-:Y:S01]  /*81f0*/  FFMA.FTZ R184, R160, -R116.reuse, R212 ;  /* 0x80000074a0b87223 */ /* 0x080fe200000100d4 */
[C---:B------:R-:W-:Y:S01]  /*8200*/  FFMA.FTZ R160, R161.reuse, -R116, R213 ;  /* 0x80000074a1a07223 */ /* 0x040fe200000100d5 */
[CC--:B------:R-:W-:Y:S01]  /*8210*/  FMUL.FTZ R114, R118.reuse, -R107.reuse ;  /* 0x8000006b76727220 */ /* 0x0c0fe20000410000 */
        /* <DEDUP_REMOVED lines=9> */
[----:B------:R-:W-:Y:S01]  /*82b0*/  FFMA.FTZ R115, R192, UR55, R65 ;  /* 0x00000037c0737c23 */ /* 0x000fe20008010041 */
[----:B------:R-:W-:Y:S01]  /*82c0*/  FMUL.FTZ R65, R22, R192 ;  /* 0x000000c016417220 */ /* 0x000fe20000410000 */
[----:B------:R-:W-:Y:S01]  /*82d0*/  FMUL.FTZ R119, R184, R141 ;  /* 0x0000008db8777220 */ /* 0x000fe20000410000 */
[C---:B------:R-:W-:Y:S01]  /*82e0*/  FMUL.FTZ R64, R120.reuse, -R185 ;  /* 0x800000b978407220 */ /* 0x040fe20000410000 */
[----:B------:R-:W-:Y:S01]  /*82f0*/  FMUL.FTZ R120, R120, -R171 ;  /* 0x800000ab78787220 */ /* 0x000fe20000410000 */
[----:B------:R-:W-:Y:S01]  /*8300*/  FFMA.FTZ R109, R151, -R140, R223 ;  /* 0x8000008c976d7223 */ /* 0x000fe200000100df */
[----:B------:R-:W-:Y:S01]  /*8310*/  FMUL.FTZ R117, R184, R117 ;  /* 0x00000075b8757220 */ /* 0x000fe20000410000 */
[C---:B------:R-:W-:Y:S01]  /*8320*/  FFMA.FTZ R67, R121.reuse, R171, -R64 ;  /* 0x000000ab79437223 */ /* 0x040fe20000010840 */
[----:B------:R-:W-:Y:S01]  /*8330*/  FFMA.FTZ R121, R121, R185, R120 ;  /* 0x000000b979797223 */ /* 0x000fe20000010078 */
[----:B------:R-:W-:Y:S01]  /*8340*/  FMUL.FTZ R120, R163, UR56 ;  /* 0x00000038a3787c20 */ /* 0x000fe20008410000 */
[-C--:B------:R-:W-:Y:S01]  /*8350*/  FFMA.FTZ R140, R159, -R162.reuse, R203 ;  /* 0x800000a29f8c7223 */ /* 0x080fe200000100cb */
[----:B------:R-:W-:Y:S01]  /*8360*/  FADD.FTZ R172, R172, R67 ;  /* 0x00000043acac7221 */ /* 0x000fe20000010000 */
[----:B------:R-:W-:Y:S01]  /*8370*/  FADD.FTZ R186, -R186, R121 ;  /* 0x00000079baba7221 */ /* 0x000fe20000010100 */
[----:B------:R-:W-:Y:S01]  /*8380*/  FFMA.FTZ R162, R156, -R162, R202 ;  /* 0x800000a29ca27223 */ /* 0x000fe200000100ca */
[----:B------:R-:W-:Y:S01]  /*8390*/  FFMA.FTZ R114, R160, R65, R119 ;  /* 0x00000041a0727223 */ /* 0x000fe20000010077 */
[C---:B------:R-:W-:Y:S01]  /*83a0*/  FMUL.FTZ R67, R124.reuse, -R172 ;  /* 0x800000ac7c437220 */ /* 0x040fe20000410000 */
[-C--:B------:R-:W-:Y:S01]  /*83b0*/  FMUL.FTZ R64, R124, -R186.reuse ;  /* 0x800000ba7c407220 */ /* 0x080fe20000410000 */
[-C--:B------:R-:W-:Y:S01]  /*83c0*/  FMUL.FTZ R156, R156, R77.reuse ;  /* 0x0000004d9c9c7220 */ /* 0x080fe20000410000 */
[----:B------:R-:W-:Y:S01]  /*83d0*/  FFMA.FTZ R119, R77, UR55, -R120 ;  /* 0x000000374d777c23 */ /* 0x000fe20008010878 */
[C---:B------:R-:W-:Y:S01]  /*83e0*/  FFMA.FTZ R66, R125.reuse, R186, R67 ;  /* 0x000000ba7d427223 */ /* 0x040fe20000010043 */
[----:B------:R-:W-:Y:S01]  /*83f0*/  FFMA.FTZ R64, R125, R172, -R64 ;  /* 0x000000ac7d407223 */ /* 0x000fe20000010840 */
[----:B------:R-:W-:Y:S01]  /*8400*/  FMUL.FTZ R67, R30, R77 ;  /* 0x0000004d1e437220 */ /* 0x000fe20000410000 */
[----:B------:R-:W-:Y:S01]  /*8410*/  FFMA.FTZ R115, R160, R115, R117 ;  /* 0x00000073a0737223 */ /* 0x000fe20000010075 */
[----:B------:R-:W-:Y:S01]  /*8420*/  FADD.FTZ R187, -R187, R66 ;  /* 0x00000042bbbb7221 */ /* 0x000fe20000010100 */
[----:B------:R-:W-:Y:S01]  /*8430*/  FADD.FTZ R118, R173, R64 ;  /* 0x00000040ad767221 */ /* 0x000fe20000010000 */
[----:B------:R-:W-:Y:S01]  /*8440*/  FMUL.FTZ R66, R77, UR56 ;  /* 0x000000384d427c20 */ /* 0x000fe20008410000 */
[----:B------:R-:W-:Y:S01]  /*8450*/  FMUL.FTZ R123, R23, R110 ;  /* 0x0000006e177b7220 */ /* 0x000fe20000410000 */
[C---:B------:R-:W-:Y:S01]  /*8460*/  FMUL.FTZ R64, R126.reuse, -R187 ;  /* 0x800000bb7e407220 */ /* 0x040fe20000410000 */
[-C--:B------:R-:W-:Y:S01]  /*8470*/  FMUL.FTZ R126, R126, -R118.reuse ;  /* 0x800000767e7e7220 */ /* 0x080fe20000410000 */
[----:B------:R-:W-:Y:S01]  /*8480*/  FFMA.FTZ R125, R163, UR55, R66 ;  /* 0x00000037a37d7c23 */ /* 0x000fe20008010042 */
[----:B------:R-:W-:Y:S01]  /*8490*/  FFMA.FTZ R219, R158, -R123, R219 ;  /* 0x8000007b9edb7223 */ /* 0x000fe200000100db */
        /* <DEDUP_REMOVED lines=8> */
[----:B------:R-:W-:Y:S01]  /*8520*/  FMUL.FTZ R127, R164, UR56 ;  /* 0x00000038a47f7c20 */ /* 0x000fe20008410000 */
[CC--:B------:R-:W-:Y:S01]  /*8530*/  FMUL.FTZ R64, R128.reuse, -R77.reuse ;  /* 0x8000004d80407220 */ /* 0x0c0fe20000410000 */
[-C--:B------:R-:W-:Y:S01]  /*8540*/  FMUL.FTZ R128, R128, -R174.reuse ;  /* 0x800000ae80807220 */ /* 0x080fe20000410000 */
[----:B------:R-:W-:Y:S01]  /*8550*/  FFMA.FTZ R66, R164, UR55, R125 ;  /* 0x00000037a4427c23 */ /* 0x000fe2000801007d */
[----:B------:R-:W-:Y:S01]  /*8560*/  FFMA.FTZ R122, R178, UR55, -R127 ;  /* 0x00000037b27a7c23 */ /* 0x000fe2000801087f */
[C---:B------:R-:W-:Y:S01]  /*8570*/  FFMA.FTZ R64, R129.reuse, R174, -R64 ;  /* 0x000000ae81407223 */ /* 0x040fe20000010840 */
[----:B------:R-:W-:Y:S01]  /*8580*/  FFMA.FTZ R128, R129, R77, R128 ;  /* 0x0000004d81807223 */ /* 0x000fe20000010080 */
[----:B------:R-:W-:Y:S01]  /*8590*/  FFMA.FTZ R123, R157, -R123, R218 ;  /* 0x8000007b9d7b7223 */ /* 0x000fe200000100da */
[----:B------:R-:W-:Y:S01]  /*85a0*/  FFMA.FTZ R119, R158, R164, R119 ;  /* 0x000000a49e777223 */ /* 0x000fe20000010077 */
[----:B------:R-:W-:Y:S01]  /*85b0*/  FADD.FTZ R175, R175, R64 ;  /* 0x00000040afaf7221 */ /* 0x000fe20000010000 */
[----:B------:R-:W-:Y:S01]  /*85c0*/  FADD.FTZ R189, -R189, R128 ;  /* 0x00000080bdbd7221 */ /* 0x000fe20000010100 */
[C---:B------:R-:W-:Y:S01]  /*85d0*/  FMUL.FTZ R178, R23.reuse, R178 ;  /* 0x000000b217b27220 */ /* 0x040fe20000410000 */
[----:B------:R-:W-:Y:S01]  /*85e0*/  FMUL.FTZ R164, R23, R164 ;  /* 0x000000a417a47220 */ /* 0x000fe20000410000 */
[----:B------:R-:W-:Y:S01]  /*85f0*/  FMUL.FTZ R127, R123, R122 ;  /* 0x0000007a7b7f7220 */ /* 0x000fe20000410000 */
[C---:B------:R-:W-:Y:S01]  /*8600*/  FMUL.FTZ R64, R130.reuse, -R189 ;  /* 0x800000bd82407220 */ /* 0x040fe20000410000 */
[-C--:B------:R-:W-:Y:S01]  /*8610*/  FMUL.FTZ R130, R130, -R175.reuse ;  /* 0x800000af82827220 */ /* 0x080fe20000410000 */
[----:B------:R-:W-:Y:S01]  /*8620*/  SHF.L.U32 R124, R91, 0x5, RZ ;  /* 0x000000055b7c7819 */ /* 0x000fe200000006ff */
[----:B------:R-:W-:Y:S01]  /*8630*/  FMUL.FTZ R113, R31, R108 ;  /* 0x0000006c1f717220 */ /* 0x000fe20000410000 */
[C---:B------:R-:W-:Y:S01]  /*8640*/  FFMA.FTZ R125, R131.reuse, R175, -R64 ;  /* 0x000000af837d7223 */ /* 0x040fe20000010840 */
[----:B------:R-:W-:Y:S01]  /*8650*/  FFMA.FTZ R131, R131, R189, R130 ;  /* 0x000000bd83837223 */ /* 0x000fe20000010082 */
[C---:B------:R-:W-:Y:S01]  /*8660*/  FMUL.FTZ R64, R123.reuse, R178 ;  /* 0x000000b27b407220 */ /* 0x040fe20000410000 */
[-C--:B------:R-:W-:Y:S01]  /*8670*/  FMUL.FTZ R123, R123, R164.reuse ;  /* 0x000000a47b7b7220 */ /* 0x080fe20000410000 */
[----:B------:R-:W-:Y:S01]  /*8680*/  FADD.FTZ R176, R176, R125 ;  /* 0x0000007db0b07221 */ /* 0x000fe20000010000 */
[----:B------:R-:W-:Y:S01]  /*8690*/  FADD.FTZ R190, -R190, R131 ;  /* 0x00000083bebe7221 */ /* 0x000fe20000010100 */
[C---:B------:R-:W-:Y:S01]  /*86a0*/  FFMA.FTZ R64, R219.reuse, R164, R64 ;  /* 0x000000a4db407223 */ /* 0x040fe20000010040 */
[C---:B------:R-:W-:Y:S01]  /*86b0*/  FFMA.FTZ R123, R219.reuse, R178, -R123 ;  /* 0x000000b2db7b7223 */ /* 0x040fe2000001087b */
[----:B------:R-:W-:Y:S01]  /*86c0*/  FFMA.FTZ R219, R219, R66, R127 ;  /* 0x00000042dbdb7223 */ /* 0x000fe2000001007f */
[C---:B------:R-:W-:Y:S01]  /*86d0*/  FMUL.FTZ R125, R133.reuse, -R190 ;  /* 0x800000be857d7220 */ /* 0x040fe20000410000 */
[-C--:B------:R-:W-:Y:S01]  /*86e0*/  FMUL.FTZ R133, R133, -R176.reuse ;  /* 0x800000b085857220 */ /* 0x080fe20000410000 */
[----:B------:R-:W-:Y:S01]  /*86f0*/  IADD3 R127, R124, 0x2, RZ ;  /* 0x000000027c7f7810 */ /* 0x000fe20007ffe0ff */
[----:B------:R-:W-:Y:S01]  /*8700*/  FMUL.FTZ R122, R154, R179 ;  /* 0x000000b39a7a7220 */ /* 0x000fe20000410000 */
[C---:B------:R-:W-:Y:S01]  /*8710*/  FFMA.FTZ R66, R132.reuse, R176, -R125 ;  /* 0x000000b084427223 */ /* 0x040fe2000001087d */
[----:B------:R-:W-:Y:S01]  /*8720*/  FFMA.FTZ R132, R132, R190, R133 ;  /* 0x000000be84847223 */ /* 0x000fe20000010085 */
[C---:B------:R-:W-:Y:S01]  /*8730*/  IADD3 R125, R124.reuse, 0x1, RZ ;  /* 0x000000017c7d7810 */ /* 0x040fe20007ffe0ff */
[----:B------:R-:W-:Y:S01]  /*8740*/  FFMA.FTZ R159, R159, R163, R156 ;  /* 0x000000a39f9f7223 */ /* 0x000fe2000001009c */
[----:B------:R-:W-:Y:S01]  /*8750*/  FADD.FTZ R177, R177, R66 ;  /* 0x00000042b1b17221 */ /* 0x000fe20000010000 */
[----:B------:R-:W-:Y:S01]  /*8760*/  FADD.FTZ R191, -R191, R132 ;  /* 0x00000084bfbf7221 */ /* 0x000fe20000010100 */
[----:B------:R-:W-:Y:S01]  /*8770*/  IADD3 R129, R124, 0x3, RZ ;  /* 0x000000037c817810 */ /* 0x000fe20007ffe0ff */
[----:B------:R-:W-:Y:S01]  /*8780*/  FMUL.FTZ R66, R102, UR56 ;  /* 0x0000003866427c20 */ /* 0x000fe20008410000 */
[-C--:B------:R-:W-:Y:S01]  /*8790*/  LEA.HI.SX32 R165, R125, R124.reuse, 0x1b ;  /* 0x0000007c7da57211 */ /* 0x080fe200078fdaff */
[----:B------:R-:W-:Y:S01]  /*87a0*/  FMUL.FTZ R125, R179, UR56 ;  /* 0x00000038b37d7c20 */ /* 0x000fe20008410000 */
[-C--:B------:R-:W-:Y:S01]  /*87b0*/  LEA.HI.SX32 R173, R127, R124.reuse, 0x1b ;  /* 0x0000007c7fad7211 */ /* 0x080fe200078fdaff */
[----:B------:R-:W-:Y:S01]  /*87c0*/  FMUL.FTZ R130, R37, R191 ;  /* 0x000000bf25827220 */ /* 0x000fe20000410000 */
[-C--:B------:R-:W-:Y:S01]  /*87d0*/  LEA.HI.SX32 R183, R129, R124.reuse, 0x1b ;  /* 0x0000007c81b77211 */ /* 0x080fe200078fdaff */
[C---:B------:R-:W-:Y:S01]  /*87e0*/  FFMA.FTZ R224, R155.reuse, -R113, R224 ;  /* 0x800000719be07223 */ /* 0x040fe200000100e0 */
[----:B------:R-:W-:Y:S01]  /*87f0*/  LEA.HI.SX32 R127, R124, R124, 0x1b ;  /* 0x0000007c7c7f7211 */ /* 0x000fe200078fdaff */
[----:B------:R-:W-:Y:S01]  /*8800*/  FMUL.FTZ R163, R30, R163 ;  /* 0x000000a31ea37220 */ /* 0x000fe20000410000 */
[-C--:B------:R-:W-:Y:S01]  /*8810*/  FFMA.FTZ R122, R155, R102.reuse, R122 ;  /* 0x000000669b7a7223 */ /* 0x080fe2000001007a */
[----:B------:R-:W-:Y:S01]  /*8820*/  FFMA.FTZ R124, R179, UR55, -R66 ;  /* 0x00000037b37c7c23 */ /* 0x000fe20008010842 */
[----:B------:R-:W-:Y:S01]  /*8830*/  FFMA.FTZ R113, R154, -R113, R225 ;  /* 0x800000719a717223 */ /* 0x000fe200000100e1 */
[C---:B------:R-:W-:Y:S01]  /*8840*/  FMUL.FTZ R179, R31.reuse, R179 ;  /* 0x000000b31fb37220 */ /* 0x040fe20000410000 */
[----:B------:R-:W-:Y:S01]  /*8850*/  FFMA.FTZ R155, R102, UR55, R125 ;  /* 0x00000037669b7c23 */ /* 0x000fe2000801007d */
[----:B------:R-:W-:Y:S01]  /*8860*/  FMUL.FTZ R129, R31, R102 ;  /* 0x000000661f817220 */ /* 0x000fe20000410000 */
[----:B------:R-:W-:Y:S01]  /*8870*/  FMUL.FTZ R133, R29, R190 ;  /* 0x000000be1d857220 */ /* 0x000fe20000410000 */
[----:B------:R-:W-:Y:S01]  /*8880*/  FMUL.FTZ R128, R37, R177 ;  /* 0x000000b125807220 */ /* 0x000fe20000410000 */
[----:B------:R-:W-:Y:S01]  /*8890*/  FMUL.FTZ R102, R69, R130 ;  /* 0x0000008245667220 */ /* 0x000fe20000410000 */
[C---:B------:R-:W-:Y:S01]  /*88a0*/  FMUL.FTZ R121, R162.reuse, R67 ;  /* 0x00000043a2797220 */ /* 0x040fe20000410000 */
[----:B------:R-:W-:Y:S01]  /*88b0*/  FMUL.FTZ R120, R162, R163 ;  /* 0x000000a3a2787220 */ /* 0x000fe20000410000 */
[----:B------:R-:W-:Y:S01]  /*88c0*/  FMUL.FTZ R125, R113, R179 ;  /* 0x000000b3717d7220 */ /* 0x000fe20000410000 */
[----:B------:R-:W-:Y:S01]  /*88d0*/  FMUL.FTZ R131, R29, R176 ;  /* 0x000000b01d837220 */ /* 0x000fe20000410000 */
[----:B------:R-:W-:Y:S01]  /*88e0*/  FMUL.FTZ R132, R198, R133 ;  /* 0x00000085c6847220 */ /* 0x000fe20000410000 */
[----:B------:R-:W-:Y:S01]  /*88f0*/  FFMA.FTZ R102, R201, R128, R102 ;  /* 0x00000080c9667223 */ /* 0x000fe20000010066 */
[C---:B------:R-:W-:Y:S01]  /*8900*/  FFMA.FTZ R121, R140.reuse, R163, R121 ;  /* 0x000000a38c797223 */ /* 0x040fe20000010079 */
[----:B------:R-:W-:Y:S01]  /*8910*/  FFMA.FTZ R120, R140, R67, -R120 ;  /* 0x000000438c787223 */ /* 0x000fe20000010878 */
[----:B------:R-:W-:Y:S01]  /*8920*/  LEA R66, R127, R90, 0x2 ;  /* 0x0000005a7f427211 */ /* 0x000fe200078e10ff */
[----:B------:R-:W-:Y:S01]  /*8930*/  FFMA.FTZ R126, R224, R129, R125 ;  /* 0x00000081e07e7223 */ /* 0x000fe2000001007d */
[----:B------:R-:W-:Y:S01]  /*8940*/  FMUL.FTZ R140, R151, R180 ;  /* 0x000000b4978c7220 */ /* 0x000fe20000410000 */
[-C--:B------:R-:W-:Y:S01]  /*8950*/  FMUL.FTZ R127, R68, R128.reuse ;  /* 0x00000080447f7220 */ /* 0x080fe20000410000 */
[----:B------:R-:W-:Y:S01]  /*8960*/  FFMA.FTZ R132, R199, R131, R132 ;  /* 0x00000083c7847223 */ /* 0x000fe20000010084 */
[----:B------:R-:W-:Y:S01]  /*8970*/  FADD.FTZ R125, RZ, R102 ;  /* 0x00000066ff7d7221 */ /* 0x000fe20000010000 */
[----:B------:R-:W-:Y:S01]  /*8980*/  FMUL.FTZ R128, R69, R128 ;  /* 0x0000008045807220 */ /* 0x000fe20000410000 */
[----:B------:R-:W-:Y:S01]  /*8990*/  FFMA.FTZ R102, R153, R166, R140 ;  /* 0x000000a699667223 */ /* 0x000fe2000001008c */
[----:B------:R-:W-:Y:S01]  /*89a0*/  FMUL.FTZ R156, R36, R189 ;  /* 0x000000bd249c7220 */ /* 0x000fe20000410000 */
[----:B------:R-:W-:Y:S01]  /*89b0*/  FADD.FTZ R140, R125, R132 ;  /* 0x000000847d8c7221 */ /* 0x000fe20000010000 */
[----:B------:R-:W-:Y:S01]  /*89c0*/  FMUL.FTZ R132, R198, R131 ;  /* 0x00000083c6847220 */ /* 0x000fe20000410000 */
[----:B------:R-:W-:Y:S01]  /*89d0*/  FFMA.FTZ R128, R201, R130, -R128 ;  /* 0x00000082c9807223 */ /* 0x000fe20000010880 */
[----:B------:R-:W-:Y:S01]  /*89e0*/  FMUL.FTZ R154, R36, R175 ;  /* 0x000000af249a7220 */ /* 0x000fe20000410000 */
[----:B------:R-:W-:Y:S01]  /*89f0*/  FMUL.FTZ R158, R196, R156 ;  /* 0x0000009cc49e7220 */ /* 0x000fe20000410000 */
[----:B------:R-:W-:Y:S01]  /*8a00*/  FFMA.FTZ R125, R199, R133, -R132 ;  /* 0x00000085c77d7223 */ /* 0x000fe20000010884 */
[----:B------:R-:W-:Y:S01]  /*8a10*/  FADD.FTZ R128, RZ, R128 ;  /* 0x00000080ff807221 */ /* 0x000fe20000010000 */
[----:B------:R0:W-:Y:S01]  /*8a20*/  STS [R66+0x2100], R127 ;  /* 0x0021007f42007388 */ /* 0x0001e20000000800 */
[----:B------:R-:W-:Y:S01]  /*8a30*/  FMUL.FTZ R132, R28, R174 ;  /* 0x000000ae1c847220 */ /* 0x000fe20000410000 */
[----:B------:R-:W-:Y:S01]  /*8a40*/  FMUL.FTZ R116, R184, R65 ;  /* 0x00000041b8747220 */ /* 0x000fe20000410000 */
[----:B------:R-:W-:Y:S01]  /*8a50*/  FADD.FTZ R125, R128, R125 ;  /* 0x0000007d807d7221 */ /* 0x000fe20000010000 */
[----:B------:R-:W-:Y:S01]  /*8a60*/  FMUL.FTZ R128, R196, R154 ;  /* 0x0000009ac4807220 */ /* 0x000fe20000410000 */
[----:B------:R-:W-:Y:S01]  /*8a70*/  LEA R165, R165, R90, 0x2 ;  /* 0x0000005aa5a57211 */ /* 0x000fe200078e10ff */
[----:B------:R-:W-:Y:S01]  /*8a80*/  FMUL.FTZ R130, R68, R130 ;  /* 0x0000008244827220 */ /* 0x000fe20000410000 */
[----:B------:R-:W-:Y:S01]  /*8a90*/  FMUL.FTZ R151, R74, R132 ;  /* 0x000000844a977220 */ /* 0x000fe20000410000 */
[----:B------:R-:W-:Y:S01]  /*8aa0*/  FFMA.FTZ R128, R197, R156, -R128 ;  /* 0x0000009cc5807223 */ /* 0x000fe20000010880 */
[----:B------:R-:W-:Y:S01]  /*8ab0*/  FMUL.FTZ R75, R35, R72 ;  /* 0x00000048234b7220 */ /* 0x000fe20000410000 */
[----:B0-----:R-:W-:Y:S01]  /*8ac0*/  FFMA.FTZ R127, R197, R154, R158 ;  /* 0x0000009ac57f7223 */ /* 0x001fe2000001009e */
[----:B------:R-:W-:Y:S01]  /*8ad0*/  FFMA.FTZ R116, R160, R141, -R116 ;  /* 0x0000008da0747223 */ /* 0x000fe20000010874 */
[----:B------:R-:W-:Y:S01]  /*8ae0*/  LEA R160, R173, R90, 0x2 ;  /* 0x0000005aada07211 */ /* 0x000fe200078e10ff */
[----:B------:R-:W-:Y:S01]  /*8af0*/  FMUL.FTZ R131, R70, R131 ;  /* 0x0000008346837220 */ /* 0x000fe20000410000 */
[----:B------:R-:W-:Y:S01]  /*8b00*/  FADD.FTZ R127, R140, R127 ;  /* 0x0000007f8c7f7221 */ /* 0x000fe20000010000 */
[----:B------:R-:W-:Y:S01]  /*8b10*/  FMUL.FTZ R140, R28, R77 ;  /* 0x0000004d1c8c7220 */ /* 0x000fe20000410000 */
[----:B------:R0:W-:Y:S01]  /*8b20*/  STS [R165+0x2104], R130 ;  /* 0x00210482a5007388 */ /* 0x0001e20000000800 */
[----:B------:R-:W-:Y:S01]  /*8b30*/  FADD.FTZ R125, R125, R128 ;  /* 0x000000807d7d7221 */ /* 0x000fe20000010000 */
[-C--:B------:R-:W-:Y:S01]  /*8b40*/  FFMA.FTZ R211, R135, -R75.reuse, R211 ;  /* 0x8000004b87d37223 */ /* 0x080fe200000100d3 */
[C---:B------:R-:W-:Y:S01]  /*8b50*/  FMUL.FTZ R157, R113.reuse, R124 ;  /* 0x0000007c719d7220 */ /* 0x040fe20000410000 */
[----:B------:R-:W-:Y:S01]  /*8b60*/  FMUL.FTZ R158, R74, R140 ;  /* 0x0000008c4a9e7220 */ /* 0x000fe20000410000 */
[----:B------:R-:W-:Y:S01]  /*8b70*/  FFMA.FTZ R75, R134, -R75, R210 ;  /* 0x8000004b864b7223 */ /* 0x000fe200000100d2 */
[----:B------:R-:W-:Y:S01]  /*8b80*/  FMUL.FTZ R113, R113, R129 ;  /* 0x0000008171717220 */ /* 0x000fe20000410000 */
[----:B------:R1:W-:Y:S01]  /*8b90*/  STS [R160+0x2108], R131 ;  /* 0x00210883a0007388 */ /* 0x0003e20000000800 */
[----:B------:R-:W-:Y:S01]  /*8ba0*/  LEA R162, R183, R90, 0x2 ;  /* 0x0000005ab7a27211 */ /* 0x000fe200078e10ff */
[----:B------:R-:W-:Y:S01]  /*8bb0*/  FMUL.FTZ R133, R70, R133 ;  /* 0x0000008546857220 */ /* 0x000fe20000410000 */
[-C--:B0-----:R-:W-:Y:S01]  /*8bc0*/  FFMA.FTZ R130, R195, R140.reuse, -R151 ;  /* 0x0000008cc3827223 */ /* 0x081fe20000010897 */
[----:B------:R-:W-:Y:S01]  /*8bd0*/  FMUL.FTZ R151, R73, R140 ;  /* 0x0000008c49977220 */ /* 0x000fe20000410000 */
[----:B------:R-:W-:Y:S01]  /*8be0*/  FMUL.FTZ R140, R35, R187 ;  /* 0x000000bb238c7220 */ /* 0x000fe20000410000 */
[-C--:B------:R-:W-:Y:S01]  /*8bf0*/  FFMA.FTZ R128, R195, R132.reuse, R158 ;  /* 0x00000084c3807223 */ /* 0x080fe2000001009e */
[----:B------:R-:W-:Y:S01]  /*8c00*/  FADD.FTZ R130, R125, R130 ;  /* 0x000000827d827221 */ /* 0x000fe20000010000 */
[----:B------:R-:W-:Y:S01]  /*8c10*/  FMUL.FTZ R125, R73, R132 ;  /* 0x00000084497d7220 */ /* 0x000fe20000410000 */
[C---:B------:R-:W-:Y:S01]  /*8c20*/  FFMA.FTZ R124, R224.reuse, R179, -R113 ;  /* 0x000000b3e07c7223 */ /* 0x040fe20000010871 */
[----:B-1----:R-:W-:Y:S01]  /*8c30*/  FMUL.FTZ R131, R71, R154 ;  /* 0x0000009a47837220 */ /* 0x002fe20000410000 */
[----:B------:R-:W-:Y:S01]  /*8c40*/  FMUL.FTZ R132, R35, R118 ;  /* 0x0000007623847220 */ /* 0x000fe20000410000 */
[----:B------:R-:W-:Y:S01]  /*8c50*/  FMUL.FTZ R154, R75, R140 ;  /* 0x0000008c4b9a7220 */ /* 0x000fe20000410000 */
[----:B------:R-:W-:Y:S01]  /*8c60*/  FFMA.FTZ R113, R224, R155, R157 ;  /* 0x0000009be0717223 */ /* 0x000fe2000001009d */
[----:B------:R0:W-:Y:S01]  /*8c70*/  STS [R162+0x210c], R133 ;  /* 0x00210c85a2007388 */ /* 0x0001e20000000800 */
[----:B------:R-:W-:Y:S01]  /*8c80*/  FMUL.FTZ R155, R27, R172 ;  /* 0x000000ac1b9b7220 */ /* 0x000fe20000410000 */
[----:B------:R-:W-:Y:S01]  /*8c90*/  FADD.FTZ R128, R127, R128 ;  /* 0x000000807f807221 */ /* 0x000fe20000010000 */
[----:B------:R-:W-:Y:S01]  /*8ca0*/  FMUL.FTZ R153, R72, R132 ;  /* 0x0000008448997220 */ /* 0x000fe20000410000 */
[----:B------:R1:W-:Y:S01]  /*8cb0*/  STS [R66+0x2110], R131 ;  /* 0x0021108342007388 */ /* 0x0003e20000000800 */
[----:B------:R-:W-:Y:S01]  /*8cc0*/  FMUL.FTZ R127, R71, R156 ;  /* 0x0000009c477f7220 */ /* 0x000fe20000410000 */
[----:B------:R-:W-:Y:S01]  /*8cd0*/  FMUL.FTZ R157, R27, R186 ;  /* 0x000000ba1b9d7220 */ /* 0x000fe20000410000 */
[----:B------:R-:W-:Y:S01]  /*8ce0*/  FMUL.FTZ R156, R78, R155 ;  /* 0x0000009b4e9c7220 */ /* 0x000fe20000410000 */
[----:B------:R2:W-:Y:S01]  /*8cf0*/  STS [R66+0x2118], R125 ;  /* 0x0021187d42007388 */ /* 0x0005e20000000800 */
[----:B------:R-:W-:Y:S01]  /*8d00*/  SHF.L.U32 R82, R56, 0x10, RZ ;  /* 0x0000001038527819 */ /* 0x000fe200000006ff */
[C---:B0-----:R-:W-:Y:S01]  /*8d10*/  FMUL.FTZ R162, R26.reuse, R107 ;  /* 0x0000006b1aa27220 */ /* 0x041fe20000410000 */
[----:B------:R-:W-:Y:S01]  /*8d20*/  FMUL.FTZ R160, R26, R170 ;  /* 0x000000aa1aa07220 */ /* 0x000fe20000410000 */
[----:B------:R0:W-:Y:S01]  /*8d30*/  STS [R66+0x2114], R127 ;  /* 0x0021147f42007388 */ /* 0x0001e20000000800 */
[----:B------:R-:W-:Y:S01]  /*8d40*/  FMUL.FTZ R183, R25, R182 ;  /* 0x000000b619b77220 */ /* 0x000fe20000410000 */
[-C--:B-1----:R-:W-:Y:S01]  /*8d50*/  FFMA.FTZ R131, R211, R132.reuse, R154 ;  /* 0x00000084d3837223 */ /* 0x082fe2000001009a */
[----:B------:R-:W-:Y:S01]  /*8d60*/  FMUL.FTZ R132, R75, R132 ;  /* 0x000000844b847220 */ /* 0x000fe20000410000 */
[-C--:B------:R-:W-:Y:S01]  /*8d70*/  FMUL.FTZ R154, R78, R157.reuse ;  /* 0x0000009d4e9a7220 */ /* 0x080fe20000410000 */
[----:B------:R1:W-:Y:S01]  /*8d80*/  STS [R66+0x211c], R151 ;  /* 0x00211c9742007388 */ /* 0x0003e20000000800 */
[-C--:B--2---:R-:W-:Y:S01]  /*8d90*/  FMUL.FTZ R125, R72, R140.reuse ;  /* 0x0000008c487d7220 */ /* 0x084fe20000410000 */
[----:B------:R-:W-:Y:S01]  /*8da0*/  FFMA.FTZ R133, R211, R140, -R132 ;  /* 0x0000008cd3857223 */ /* 0x000fe20000010884 */
[C---:B------:R-:W-:Y:S01]  /*8db0*/  FFMA.FTZ R140, R209.reuse, R157, -R156 ;  /* 0x0000009dd18c7223 */ /* 0x040fe2000001089c */
[C---:B------:R-:W-:Y:S01]  /*8dc0*/  FMUL.FTZ R156, R34.reuse, R185 ;  /* 0x000000b9229c7220 */ /* 0x040fe20000410000 */
[----:B------:R-:W-:Y:S01]  /*8dd0*/  FFMA.FTZ R132, R209, R155, R154 ;  /* 0x0000009bd1847223 */ /* 0x000fe2000001009a */
[----:B------:R-:W-:Y:S01]  /*8de0*/  FMUL.FTZ R154, R34, R171 ;  /* 0x000000ab229a7220 */ /* 0x000fe20000410000 */
[----:B------:R-:W-:Y:S01]  /*8df0*/  FMUL.FTZ R157, R76, R157 ;  /* 0x0000009d4c9d7220 */ /* 0x000fe20000410000 */
[C---:B------:R-:W-:Y:S01]  /*8e00*/  FMUL.FTZ R158, R80.reuse, R156 ;  /* 0x0000009c509e7220 */ /* 0x040fe20000410000 */
[----:B------:R-:W-:Y:S01]  /*8e10*/  FMUL.FTZ R101, R33, R82 ;  /* 0x0000005221657220 */ /* 0x000fe20000410000 */
[----:B0-----:R-:W-:Y:S01]  /*8e20*/  FMUL.FTZ R127, R79, R154 ;  /* 0x0000009a4f7f7220 */ /* 0x001fe20000410000 */
[----:B------:R-:W-:Y:S01]  /*8e30*/  FMUL.FTZ R165, R83, R162 ;  /* 0x000000a253a57220 */ /* 0x000fe20000410000 */
[-C--:B-1----:R-:W-:Y:S01]  /*8e40*/  FFMA.FTZ R151, R207, R154.reuse, R158 ;  /* 0x0000009acf977223 */ /* 0x082fe2000001009e */
[----:B------:R-:W-:Y:S01]  /*8e50*/  FMUL.FTZ R154, R80, R154 ;  /* 0x0000009a509a7220 */ /* 0x000fe20000410000 */
[----:B------:R0:W-:Y:S01]  /*8e60*/  STS [R66+0x2120], R153 ;  /* 0x0021209942007388 */ /* 0x0001e20000000800 */
[-C--:B------:R-:W-:Y:S01]  /*8e70*/  FFMA.FTZ R215, R146, -R101.reuse, R215 ;  /* 0x8000006592d77223 */ /* 0x080fe200000100d7 */
[----:B------:R-:W-:Y:S01]  /*8e80*/  FMUL.FTZ R173, R83, R160 ;  /* 0x000000a053ad7220 */ /* 0x000fe20000410000 */
[----:B------:R-:W-:Y:S01]  /*8e90*/  FFMA.FTZ R101, R145, -R101, R214 ;  /* 0x8000006591657223 */ /* 0x000fe200000100d6 */
[----:B------:R1:W-:Y:S01]  /*8ea0*/  STS [R66+0x212c], R157 ;  /* 0x00212c9d42007388 */ /* 0x0003e20000000800 */
[----:B------:R-:W-:Y:S01]  /*8eb0*/  FMUL.FTZ R155, R76, R155 ;  /* 0x0000009b4c9b7220 */ /* 0x000fe20000410000 */
[----:B------:R-:W-:Y:S01]  /*8ec0*/  FMUL.FTZ R158, R33, R169 ;  /* 0x000000a9219e7220 */ /* 0x000fe20000410000 */
[----:B------:R-:W-:Y:S01]  /*8ed0*/  FADD.FTZ R131, R128, R131 ;  /* 0x0000008380837221 */ /* 0x000fe20000010000 */
[----:B------:R2:W-:Y:S01]  /*8ee0*/  STS [R66+0x2124], R125 ;  /* 0x0021247d42007388 */ /* 0x0005e20000000800 */
[----:B------:R-:W-:Y:S01]  /*8ef0*/  FMUL.FTZ R203, R166, UR56 ;  /* 0x00000038a6cb7c20 */ /* 0x000fe20008410000 */
[----:B0-----:R-:W-:Y:S01]  /*8f00*/  FFMA.FTZ R153, R207, R156, -R154 ;  /* 0x0000009ccf997223 */ /* 0x001fe2000001089a */
[-C--:B------:R-:W-:Y:S01]  /*8f10*/  FFMA.FTZ R154, R204, R160.reuse, R165 ;  /* 0x000000a0cc9a7223 */ /* 0x080fe200000100a5 */
[----:B------:R0:W-:Y:S01]  /*8f20*/  STS [R66+0x2130], R127 ;  /* 0x0021307f42007388 */ /* 0x0001e20000000800 */
[----:B------:R-:W-:Y:S01]  /*8f30*/  FADD.FTZ R132, R131, R132 ;  /* 0x0000008483847221 */ /* 0x000fe20000010000 */
[----:B-1----:R-:W-:Y:S01]  /*8f40*/  FMUL.FTZ R157, R81, R160 ;  /* 0x000000a0519d7220 */ /* 0x002fe20000410000 */
[----:B------:R-:W-:Y:S01]  /*8f50*/  FMUL.FTZ R160, R33, R112 ;  /* 0x0000007021a07220 */ /* 0x000fe20000410000 */
[----:B------:R1:W-:Y:S01]  /*8f60*/  STS [R66+0x2128], R155 ;  /* 0x0021289b42007388 */ /* 0x0003e20000000800 */
[----:B------:R-:W-:Y:S01]  /*8f70*/  FMUL.FTZ R165, R81, R162 ;  /* 0x000000a251a57220 */ /* 0x000fe20000410000 */
[----:B--2---:R-:W-:Y:S01]  /*8f80*/  FMUL.FTZ R125, R79, R156 ;  /* 0x0000009c4f7d7220 */ /* 0x004fe20000410000 */
[----:B------:R-:W-:Y:S01]  /*8f90*/  FMUL.FTZ R156, R101, R160 ;  /* 0x000000a0659c7220 */ /* 0x000fe20000410000 */
[----:B------:R2:W-:Y:S01]  /*8fa0*/  STS [R66+0x2138], R157 ;  /* 0x0021389d42007388 */ /* 0x0005e20000000800 */
[----:B------:R-:W-:Y:S01]  /*8fb0*/  FADD.FTZ R151, R132, R151 ;  /* 0x0000009784977221 */ /* 0x000fe20000010000 */
[-C--:B0-----:R-:W-:Y:S01]  /*8fc0*/  FMUL.FTZ R127, R82, R158.reuse ;  /* 0x0000009e527f7220 */ /* 0x081fe20000410000 */
[-C--:B------:R-:W-:Y:S01]  /*8fd0*/  FFMA.FTZ R156, R215, R158.reuse, R156 ;  /* 0x0000009ed79c7223 */ /* 0x080fe2000001009c */
[----:B------:R0:W-:Y:S01]  /*8fe0*/  STS [R66+0x2134], R125 ;  /* 0x0021347d42007388 */ /* 0x0001e20000000800 */
[----:B------:R-:W-:Y:S01]  /*8ff0*/  FMUL.FTZ R158, R101, R158 ;  /* 0x0000009e659e7220 */ /* 0x000fe20000410000 */
[----:B-1----:R-:W-:Y:S01]  /*9000*/  FFMA.FTZ R155, R204, R162, -R173 ;  /* 0x000000a2cc9b7223 */ /* 0x002fe200000108ad */
[----:B------:R-:W-:Y:S01]  /*9010*/  FMUL.FTZ R173, R25, R168 ;  /* 0x000000a819ad7220 */ /* 0x000fe20000410000 */
[----:B------:R-:W-:Y:S01]  /*9020*/  FFMA.FTZ R184, R180, UR55, -R203 ;  /* 0x00000037b4b87c23 */ /* 0x000fe200080108cb */
[----:B------:R-:W-:Y:S01]  /*9030*/  FMUL.FTZ R192, R24, R180 ;  /* 0x000000b418c07220 */ /* 0x000fe20000410000 */
[----:B--2---:R-:W-:Y:S01]  /*9040*/  FFMA.FTZ R157, R215, R160, -R158 ;  /* 0x000000a0d79d7223 */ /* 0x004fe2000001089e */
[C---:B------:R-:W-:Y:S01]  /*9050*/  FMUL.FTZ R162, R104.reuse, R173 ;  /* 0x000000ad68a27220 */ /* 0x040fe20000410000 */
[----:B------:R-:W-:Y:S01]  /*9060*/  FADD.FTZ R151, R151, R154 ;  /* 0x0000009a97977221 */ /* 0x000fe20000010000 */
[----:B------:R1:W-:Y:S01]  /*9070*/  STS [R66+0x213c], R165 ;  /* 0x00213ca542007388 */ /* 0x0003e20000000800 */
[----:B0-----:R-:W-:Y:S01]  /*9080*/  FMUL.FTZ R125, R104, R183 ;  /* 0x000000b7687d7220 */ /* 0x001fe20000410000 */
[----:B------:R-:W-:Y:S01]  /*9090*/  FMUL.FTZ R188, R24, R166 ;  /* 0x000000a618bc7220 */ /* 0x000fe20000410000 */
[----:B------:R-:W-:Y:S01]  /*90a0*/  FADD.FTZ R151, R151, R156 ;  /* 0x0000009c97977221 */ /* 0x000fe20000010000 */
[----:B------:R-:W-:Y:S01]  /*90b0*/  FADD.FTZ R133, R130, R133 ;  /* 0x0000008582857221 */ /* 0x000fe20000010000 */
[----:B------:R-:W-:Y:S01]  /*90c0*/  FFMA.FTZ R158, R216, R173, R125 ;  /* 0x000000add89e7223 */ /* 0x000fe2000001007d */
[----:B------:R-:W-:Y:S01]  /*90d0*/  FMUL.FTZ R125, R180, UR56 ;  /* 0x00000038b47d7c20 */ /* 0x000fe20008410000 */
[----:B------:R-:W-:Y:S01]  /*90e0*/  FMUL.FTZ R180, R32, R181 ;  /* 0x000000b520b47220 */ /* 0x000fe20000410000 */
[----:B------:R-:W-:Y:S01]  /*90f0*/  FMUL.FTZ R203, R109, R192 ;  /* 0x000000c06dcb7220 */ /* 0x000fe20000410000 */
[----:B------:R-:W-:Y:S01]  /*9100*/  FADD.FTZ R151, R151, R158 ;  /* 0x0000009e97977221 */ /* 0x000fe20000010000 */
[----:B-1----:R-:W-:Y:S01]  /*9110*/  FMUL.FTZ R165, R82, R160 ;  /* 0x000000a052a57220 */ /* 0x002fe20000410000 */
[----:B------:R-:W-:Y:S01]  /*9120*/  FFMA.FTZ R160, R216, R183, -R162 ;  /* 0x000000b7d8a07223 */ /* 0x000fe200000108a2 */
[----:B------:R-:W-:Y:S01]  /*9130*/  FFMA.FTZ R125, R166, UR55, R125 ;  /* 0x00000037a67d7c23 */ /* 0x000fe2000801007d */
[----:B------:R-:W-:Y:S01]  /*9140*/  FMUL.FTZ R162, R32, R167 ;  /* 0x000000a720a27220 */ /* 0x000fe20000410000 */
[----:B------:R-:W-:Y:S01]  /*9150*/  FMUL.FTZ R166, R106, R180 ;  /* 0x000000b46aa67220 */ /* 0x000fe20000410000 */
[----:B------:R0:W-:Y:S01]  /*9160*/  STS [R66+0x2140], R127 ;  /* 0x0021407f42007388 */ /* 0x0001e20000000800 */
[----:B------:R-:W-:Y:S01]  /*9170*/  FMUL.FTZ R173, R100, R173 ;  /* 0x000000ad64ad7220 */ /* 0x000fe20000410000 */
[----:B------:R-:W-:Y:S01]  /*9180*/  FADD.FTZ R140, R133, R140 ;  /* 0x0000008c858c7221 */ /* 0x000fe20000010000 */
[----:B------:R-:W-:Y:S01]  /*9190*/  FFMA.FTZ R166, R221, R162, R166 ;  /* 0x000000a2dda67223 */ /* 0x000fe200000100a6 */
[----:B------:R-:W-:Y:S01]  /*91a0*/  FFMA.FTZ R208, R11, -R206, R208 ;  /* 0x800000ce0bd07223 */ /* 0x000fe200000100d0 */
[----:B------:R1:W-:Y:S01]  /*91b0*/  STS [R66+0x2144], R165 ;  /* 0x002144a542007388 */ /* 0x0003e20000000800 */
[----:B------:R-:W-:Y:S01]  /*91c0*/  FADD.FTZ R140, R140, R153 ;  /* 0x000000998c8c7221 */ /* 0x000fe20000010000 */
[----:B------:R-:W-:Y:S01]  /*91d0*/  FADD.FTZ R151, R151, R166 ;  /* 0x000000a697977221 */ /* 0x000fe20000010000 */
[----:B------:R-:W-:Y:S01]  /*91e0*/  FFMA.FTZ R208, R10, -R205, R208 ;  /* 0x800000cd0ad07223 */ /* 0x000fe200000100d0 */
[----:B------:R2:W-:Y:S01]  /*91f0*/  STS [R66+0x2148], R173 ;  /* 0x002148ad42007388 */ /* 0x0005e20000000800 */
[----:B0-----:R-:W-:Y:S01]  /*9200*/  FMUL.FTZ R127, R109, R184 ;  /* 0x000000b86d7f7220 */ /* 0x001fe20000410000 */
[----:B------:R-:W-:Y:S01]  /*9210*/  FFMA.FTZ R184, R222, R188, R203 ;  /* 0x000000bcdeb87223 */ /* 0x000fe200000100cb */
[----:B------:R-:W-:Y:S01]  /*9220*/  FADD.FTZ R140, R140, R155 ;  /* 0x0000009b8c8c7221 */ /* 0x000fe20000010000 */
[----:B------:R-:W-:Y:S01]  /*9230*/  FMUL.FTZ R163, R150, R163 ;  /* 0x000000a396a37220 */ /* 0x000fe20000410000 */
[----:B------:R-:W-:Y:S01]  /*9240*/  FMUL.FTZ R65, R152, R65 ;  /* 0x0000004198417220 */ /* 0x000fe20000410000 */
[----:B------:R-:W-:Y:S01]  /*9250*/  FADD.FTZ R151, R151, R184 ;  /* 0x000000b897977221 */ /* 0x000fe20000010000 */
[----:B------:R-:W-:Y:S01]  /*9260*/  FFMA.FTZ R208, R9, -R214, R208 ;  /* 0x800000d609d07223 */ /* 0x000fe200000100d0 */
[----:B-1----:R-:W-:Y:S01]  /*9270*/  FMUL.FTZ R165, R103, R162 ;  /* 0x000000a267a57220 */ /* 0x002fe20000410000 */
[----:B------:R-:W-:Y:S01]  /*9280*/  FADD.FTZ R157, R140, R157 ;  /* 0x0000009d8c9d7221 */ /* 0x000fe20000010000 */
[----:B--2---:R-:W-:Y:S01]  /*9290*/  FMUL.FTZ R173, R109, R188 ;  /* 0x000000bc6dad7220 */ /* 0x004fe20000410000 */
[----:B------:R-:W-:Y:S01]  /*92a0*/  FMUL.FTZ R109, R106, R162 ;  /* 0x000000a26a6d7220 */ /* 0x000fe20000410000 */
[----:B------:R-:W-:Y:S01]  /*92b0*/  FADD.FTZ R151, R151, R126 ;  /* 0x0000007e97977221 */ /* 0x000fe20000010000 */
[----:B------:R-:W-:Y:S01]  /*92c0*/  MOV R126, UR44 ;  /* 0x0000002c007e7c02 */ /* 0x000fe20008000f00 */
[----:B------:R-:W-:Y:S01]  /*92d0*/  FFMA.FTZ R208, R8, -R217, R208 ;  /* 0x800000d908d07223 */ /* 0x000fe200000100d0 */
[-C--:B------:R-:W-:Y:S01]  /*92e0*/  FFMA.FTZ R162, R221, R180.reuse, -R109 ;  /* 0x000000b4dda27223 */ /* 0x080fe2000001086d */
[----:B------:R-:W-:Y:S01]  /*92f0*/  FMUL.FTZ R109, R103, R180 ;  /* 0x000000b4676d7220 */ /* 0x000fe20000410000 */
[----:B------:R0:W-:Y:S01]  /*9300*/  STS [R66+0x2170], R163 ;  /* 0x002170a342007388 */ /* 0x0001e20000000800 */
[----:B------:R-:W-:Y:S01]  /*9310*/  FADD.FTZ R157, R157, R160 ;  /* 0x000000a09d9d7221 */ /* 0x000fe20000010000 */
[----:B------:R-:W-:Y:S01]  /*9320*/  FFMA.FTZ R208, R7, -R220, R208 ;  /* 0x800000dc07d07223 */ /* 0x000fe200000100d0 */
[----:B------:R-:W-:Y:S01]  /*9330*/  FMUL.FTZ R183, R100, R183 ;  /* 0x000000b764b77220 */ /* 0x000fe20000410000 */
[----:B------:R1:W-:Y:S01]  /*9340*/  STS [R66+0x2178], R65 ;  /* 0x0021784142007388 */ /* 0x0003e20000000800 */
[----:B------:R-:W-:Y:S01]  /*9350*/  FMUL.FTZ R133, R110, R178 ;  /* 0x000000b26e857220 */ /* 0x000fe20000410000 */
[----:B------:R-:W-:Y:S01]  /*9360*/  FADD.FTZ R178, R151, R64 ;  /* 0x0000004097b27221 */ /* 0x000fe20000010000 */
[----:B------:R-:W-:Y:S01]  /*9370*/  FMUL.FTZ R64, R167, UR56 ;  /* 0x00000038a7407c20 */ /* 0x000fe20008410000 */
[----:B------:R2:W-:Y:S01]  /*9380*/  STS [R66+0x2154], R109 ;  /* 0x0021546d42007388 */ /* 0x0005e20000000800 */
[-C--:B------:R-:W-:Y:S01]  /*9390*/  FFMA.FTZ R128, R222, R192.reuse, -R173 ;  /* 0x000000c0de807223 */ /* 0x080fe200000108ad */
[----:B0-----:R-:W-:Y:S01]  /*93a0*/  LEA R163, R126, -R91, 0x1 ;  /* 0x8000005b7ea37211 */ /* 0x001fe200078e08ff */
[----:B------:R-:W-:Y:S01]  /*93b0*/  FADD.FTZ R157, R157, R162 ;  /* 0x000000a29d9d7221 */ /* 0x000fe20000010000 */
[----:B------:R-:W-:Y:S01]  /*93c0*/  FFMA.FTZ R208, R6, -R223, R208 ;  /* 0x800000df06d07223 */ /* 0x000fe200000100d0 */
[----:B------:R0:W-:Y:S01]  /*93d0*/  STS [R66+0x214c], R183 ;  /* 0x00214cb742007388 */ /* 0x0001e20000000800 */
[----:B-1----:R-:W-:Y:S01]  /*93e0*/  FMUL.FTZ R65, R169, UR56 ;  /* 0x00000038a9417c20 */ /* 0x002fe20008410000 */
[----:B------:R-:W-:Y:S01]  /*93f0*/  ISETP.GE.AND P0, PT, R163, 0x1, PT ;  /* 0x00000001a300780c */ /* 0x000fe20003f06270 */
[----:B------:R-:W-:Y:S01]  /*9400*/  FMUL.FTZ R141, R152, R141 ;  /* 0x0000008d988d7220 */ /* 0x000fe20000410000 */
[----:B------:R-:W-:Y:S01]  /*9410*/  FMUL.FTZ R131, R105, R192 ;  /* 0x000000c069837220 */ /* 0x000fe20000410000 */
[----:B--2---:R-:W-:Y:S01]  /*9420*/  FMUL.FTZ R109, R110, R164 ;  /* 0x000000a46e6d7220 */ /* 0x004fe20000410000 */
[----:B------:R-:W-:Y:S01]  /*9430*/  FFMA.FTZ R164, R112, UR55, -R65 ;  /* 0x0000003770a47c23 */ /* 0x000fe20008010841 */
[----:B------:R-:W-:Y:S01]  /*9440*/  FMUL.FTZ R65, R187, UR56 ;  /* 0x00000038bb417c20 */ /* 0x000fe20008410000 */
[C---:B------:R-:W-:Y:S01]  /*9450*/  FMUL.FTZ R129, R108.reuse, R129 ;  /* 0x000000816c817220 */ /* 0x040fe20000410000 */
[----:B------:R-:W-:Y:S01]  /*9460*/  FMUL.FTZ R179, R108, R179 ;  /* 0x000000b36cb37220 */ /* 0x000fe20000410000 */
[----:B0-----:R-:W-:Y:S01]  /*9470*/  FMUL.FTZ R183, R105, R188 ;  /* 0x000000bc69b77220 */ /* 0x001fe20000410000 */
[----:B------:R-:W-:Y:S01]  /*9480*/  FMUL.FTZ R67, R150, R67 ;  /* 0x0000004396437220 */ /* 0x000fe20000410000 */
[----:B------:R-:W-:Y:S01]  /*9490*/  FFMA.FTZ R153, R181, UR55, -R64 ;  /* 0x00000037b5997c23 */ /* 0x000fe20008010840 */
[----:B------:R-:W-:Y:S01]  /*94a0*/  FFMA.FTZ R140, R118, UR55, R65 ;  /* 0x00000037768c7c23 */ /* 0x000fe20008010041 */
[----:B------:R-:W-:Y:S01]  /*94b0*/  FADD.FTZ R157, R157, R128 ;  /* 0x000000809d9d7221 */ /* 0x000fe20000010000 */
[----:B------:R-:W-:Y:S01]  /*94c0*/  FMUL.FTZ R64, R171, UR56 ;  /* 0x00000038ab407c20 */ /* 0x000fe20008410000 */
[----:B------:R-:W-:Y:S01]  /*94d0*/  FMUL.FTZ R65, R77, UR56 ;  /* 0x000000384d417c20 */ /* 0x000fe20008410000 */
[----:B------:R-:W-:Y:S01]  /*94e0*/  FFMA.FTZ R225, R5, -R225, R208 ;  /* 0x800000e105e17223 */ /* 0x000fe200000100d0 */
[----:B------:R0:W-:Y:S01]  /*94f0*/  STS [R66+0x217c], R141 ;  /* 0x00217c8d42007388 */ /* 0x0001e20000000800 */
[----:B------:R-:W-:Y:S01]  /*9500*/  FADD.FTZ R180, R157, R124 ;  /* 0x0000007c9db47221 */ /* 0x000fe20000010000 */
[----:B------:R-:W-:Y:S01]  /*9510*/  FFMA.FTZ R132, R174, UR55, R65 ;  /* 0x00000037ae847c23 */ /* 0x000fe20008010041 */
[----:B------:R-:W-:Y:S01]  /*9520*/  FFMA.FTZ R225, R4, -R218, R225 ;  /* 0x800000da04e17223 */ /* 0x000fe200000100e1 */
[----:B------:R-:W-:Y:S01]  /*9530*/  STS [R66+0x2150], R165 ;  /* 0x002150a542007388 */ /* 0x000fe20000000800 */
[----:B------:R-:W-:Y:S01]  /*9540*/  FMUL.FTZ R162, R181, UR56 ;  /* 0x00000038b5a27c20 */ /* 0x000fe20008410000 */
[----:B------:R-:W-:Y:S01]  /*9550*/  FMUL.FTZ R155, R168, UR56 ;  /* 0x00000038a89b7c20 */ /* 0x000fe20008410000 */
[----:B------:R-:W-:Y:S01]  /*9560*/  FMUL.FTZ R157, R182, UR56 ;  /* 0x00000038b69d7c20 */ /* 0x000fe20008410000 */
[----:B------:R-:W-:Y:S01]  /*9570*/  STS [R66+0x2158], R183 ;  /* 0x002158b742007388 */ /* 0x000fe20000000800 */
[----:B------:R-:W-:Y:S01]  /*9580*/  FMUL.FTZ R166, R112, UR56 ;  /* 0x0000003870a67c20 */ /* 0x000fe20008410000 */
[----:B0-----:R-:W-:Y:S01]  /*9590*/  FFMA.FTZ R141, R185, UR55, -R64 ;  /* 0x00000037b98d7c23 */ /* 0x001fe20008010840 */
        /* <DEDUP_REMOVED lines=12> */
[----:B------:R-:W-:Y:S01]  /*9660*/  FFMA.FTZ R202, R3, -R202, R225 ;  /* 0x800000ca03ca7223 */ /* 0x000fe200000100e1 */
[----:B------:R0:W-:Y:S01]  /*9670*/  STS [R66+0x2168], R109 ;  /* 0x0021686d42007388 */ /* 0x0001e20000000800 */
[----:B------:R-:W-:Y:S01]  /*9680*/  FFMA.FTZ R162, R167, UR55, R162 ;  /* 0x00000037a7a27c23 */ /* 0x000fe200080100a2 */
[----:B------:R-:W-:Y:S01]  /*9690*/  FFMA.FTZ R155, R182, UR55, -R155 ;  /* 0x00000037b69b7c23 */ /* 0x000fe2000801089b */
[----:B------:R-:W-:Y:S01]  /*96a0*/  FFMA.FTZ R157, R168, UR55, R157 ;  /* 0x00000037a89d7c23 */ /* 0x000fe2000801009d */
[----:B------:R1:W-:Y:S01]  /*96b0*/  STS [R66+0x216c], R133 ;  /* 0x00216c8542007388 */ /* 0x0003e20000000800 */
[----:B------:R-:W-:Y:S01]  /*96c0*/  FFMA.FTZ R166, R169, UR55, R166 ;  /* 0x00000037a9a67c23 */ /* 0x000fe200080100a6 */
[----:B------:R-:W-:Y:S01]  /*96d0*/  FFMA.FTZ R160, R107, UR55, -R160 ;  /* 0x000000376ba07c23 */ /* 0x000fe200080108a0 */
[----:B------:R-:W-:Y:S01]  /*96e0*/  FFMA.FTZ R151, R170, UR55, R151 ;  /* 0x00000037aa977c23 */ /* 0x000fe20008010097 */
[----:B------:R2:W-:Y:S01]  /*96f0*/  STS [R66+0x2174], R67 ;  /* 0x0021744342007388 */ /* 0x0005e20000000800 */
[----:B------:R-:W-:Y:S01]  /*9700*/  FFMA.FTZ R158, R171, UR55, R158 ;  /* 0x00000037ab9e7c23 */ /* 0x000fe2000801009e */
[----:B0-----:R-:W-:Y:S01]  /*9710*/  FMUL.FTZ R109, R176, UR56 ;  /* 0x00000038b06d7c20 */ /* 0x001fe20008410000 */
[----:B------:R-:W-:Y:S01]  /*9720*/  FFMA.FTZ R156, R187, UR55, -R156 ;  /* 0x00000037bb9c7c23 */ /* 0x000fe2000801089c */
[----:B------:R-:W-:Y:S01]  /*9730*/  FFMA.FTZ R129, R189, UR55, -R64 ;  /* 0x00000037bd817c23 */ /* 0x000fe20008010840 */
[----:B------:R-:W-:Y:S01]  /*9740*/  FFMA.FTZ R130, R175, UR55, R130 ;  /* 0x00000037af827c23 */ /* 0x000fe20008010082 */
[----:B-1----:R-:W-:Y:S01]  /*9750*/  FMUL.FTZ R133, R172, UR56 ;  /* 0x00000038ac857c20 */ /* 0x002fe20008410000 */
[----:B------:R-:W-:Y:S01]  /*9760*/  FFMA.FTZ R109, R190, UR55, -R109 ;  /* 0x00000037be6d7c23 */ /* 0x000fe2000801086d */
[----:B------:R-:W-:Y:S01]  /*9770*/  FFMA.FTZ R126, R176, UR55, R65 ;  /* 0x00000037b07e7c23 */ /* 0x000fe20008010041 */
[----:B------:R-:W-:Y:S01]  /*9780*/  FFMA.FTZ R128, R191, UR55, -R128 ;  /* 0x00000037bf807c23 */ /* 0x000fe20008010880 */
[----:B--2---:R-:W-:Y:S01]  /*9790*/  FMUL.FTZ R67, R186, UR56 ;  /* 0x00000038ba437c20 */ /* 0x004fe20008410000 */
[----:B------:R-:W-:Y:S01]  /*97a0*/  FMUL.FTZ R66, R174, UR56 ;  /* 0x00000038ae427c20 */ /* 0x000fe20008410000 */
[----:B------:R-:W-:Y:S01]  /*97b0*/  FFMA.FTZ R133, R186, UR55, -R133 ;  /* 0x00000037ba857c23 */ /* 0x000fe20008010885 */
[----:B------:R-:W-:Y:S01]  /*97c0*/  FFMA.FTZ R124, R177, UR55, R124 ;  /* 0x00000037b17c7c23 */ /* 0x000fe2000801007c */
[----:B------:R-:W-:Y:S01]  /*97d0*/  FFMA.FTZ R154, R172, UR55, R67 ;  /* 0x00000037ac9a7c23 */ /* 0x000fe20008010043 */
[----:B------:R-:W-:Y:S01]  /*97e0*/  FFMA.FTZ R131, R77, UR55, -R66 ;  /* 0x000000374d837c23 */ /* 0x000fe20008010842 */
[----:B------:R-:W-:Y:S06]  /*97f0*/  BAR.SYNC.DEFER_BLOCKING 0x0 ;  /* 0x0000000000007b1d */ /* 0x000fec0000010000 */
[----:B------:R-:W-:Y:S05]  /*9800*/  @!P0 BRA `(.L_x_4810) ;  /* 0x0000000000708947 */ /* 0x000fea0003800000 */
        /* <DEDUP_REMOVED lines=28> */
.L_x_4810:
[----:B------:R-:W-:Y:S05]  /*99d0*/  BSYNC B0 ;  /* 0x0000000000007941 */ /* 0x000fea0003800000 */
.L_x_4809:
[----:B------:R-:W-:Y:S01]  /*99e0*/  USHF.R.U32.HI UR44, URZ, 0x1, UR27 ;  /* 0x000000013f2c7899 */ /* 0x000fe2000801161b */
[----:B------:R-:W1:Y:S01]  /*99f0*/  LDC.64 R64, c[0x0][0x360] ;  /* 0x0000d800ff407b82 */ /* 0x000e620000000a00 */
[----:B------:R-:W-:Y:S01]  /*9a00*/  USHF.R.U64 UR53, UR26, 0x1, UR27 ;  /* 0x000000011a357899 */ /* 0x000fe2000800121b */
[----:B0-----:R-:W-:Y:S01]  /*9a10*/  FMUL.FTZ R165, R2, R212 ;  /* 0x000000d402a57220 */ /* 0x001fe20000410000 */
[----:B------:R-:W-:Y:S01]  /*9a20*/  UIMAD UR55, UR44, UR11, URZ ;  /* 0x0000000b2c3772a4 */ /* 0x000fe2000f8e023f */
[----:B------:R-:W-:Y:S01]  /*9a30*/  FADD.FTZ R123, R180, R123 ;  /* 0x0000007bb47b7221 */ /* 0x000fe20000010000 */
[----:B------:R-:W-:Y:S01]  /*9a40*/  UIMAD.WIDE.U32 UR44, UR53, UR11, URZ ;  /* 0x0000000b352c72a5 */ /* 0x000fe2000f8e003f */
[----:B------:R-:W-:Y:S01]  /*9a50*/  FADD.FTZ R202, R202, -R165 ;  /* 0x800000a5caca7221 */ /* 0x000fe20000010000 */
[----:B------:R-:W-:Y:S01]  /*9a60*/  UIMAD UR55, UR47, UR53, UR55 ;  /* 0x000000352f3772a4 */ /* 0x000fe2000f8e0237 */
[----:B------:R-:W-:Y:S01]  /*9a70*/  FADD.FTZ R165, R123, R120 ;  /* 0x000000787ba57221 */ /* 0x000fe20000010000 */
[----:B------:R-:W-:Y:S01]  /*9a80*/  UIMAD UR46, UR46, UR28, URZ ;  /* 0x0000001c2e2e72a4 */ /* 0x000fe2000f8e023f */
[C---:B------:R-:W-:Y:S01]  /*9a90*/  IADD3 R120, R91.reuse, 0x80, RZ ;  /* 0x000000805b787810 */ /* 0x040fe20007ffe0ff */
[----:B------:R-:W-:Y:S01]  /*9aa0*/  UIADD3 UR45, UR55, UR45, URZ ;  /* 0x0000002d372d7290 */ /* 0x000fe2000fffe03f */
[----:B------:R-:W-:Y:S01]  /*9ab0*/  FADD.FTZ R121, R178, R121 ;  /* 0x00000079b2797221 */ /* 0x000fe20000010000 */
[----:B------:R-:W-:Y:S01]  /*9ac0*/  UIMAD UR46, UR12, UR29, UR46 ;  /* 0x0000001d0c2e72a4 */ /* 0x000fe2000f8e022e */
[----:B------:R-:W-:Y:S01]  /*9ad0*/  FMUL.FTZ R184, R2, R213 ;  /* 0x000000d502b87220 */ /* 0x000fe20000410000 */
[----:B------:R-:W-:Y:S01]  /*9ae0*/  UIMAD.WIDE.U32 UR44, UR12, UR28, UR44 ;  /* 0x0000001c0c2c72a5 */ /* 0x000fe2000f8e002c */
[----:B------:R-:W-:Y:S01]  /*9af0*/  IADD3 R178, R91, 0x180, RZ ;  /* 0x000001805bb27810 */ /* 0x000fe20007ffe0ff */
[----:B------:R-:W-:Y:S01]  /*9b00*/  BSSY B0, `(.L_x_4811) ;  /* 0x000001e000007945 */ /* 0x000fe20003800000 */
[----:B------:R-:W-:Y:S01]  /*9b10*/  FADD.FTZ R116, R165, R116 ;  /* 0x00000074a5747221 */ /* 0x000fe20000010000 */
[----:B------:R-:W-:Y:S01]  /*9b20*/  UIADD3 UR46, UR46, UR45, URZ ;  /* 0x0000002d2e2e7290 */ /* 0x000fe2000fffe03f */
[----:B------:R-:W-:Y:S01]  /*9b30*/  FADD.FTZ R111, R111, R184 ;  /* 0x000000b86f6f7221 */ /* 0x000fe20000010000 */
[----:B------:R-:W-:Y:S01]  /*9b40*/  ULEA UR47, UP0, UR44, UR30, 0x3 ;  /* 0x0000001e2c2f7291 */ /* 0x000fe2000f80183f */
[C---:B------:R-:W-:Y:S01]  /*9b50*/  ISETP.GE.AND P1, PT, R163.reuse, 0x101, PT ;  /* 0x00000101a300780c */ /* 0x040fe20003f26270 */
[----:B------:R-:W-:Y:S01]  /*9b60*/  UIADD3 UR45, UR6, -UR19, URZ ;  /* 0x80000013062d7290 */ /* 0x000fe2000fffe03f */
[----:B------:R-:W-:Y:S01]  /*9b70*/  ISETP.GE.AND P2, PT, R163, 0x181, PT ;  /* 0x00000181a300780c */ /* 0x000fe20003f46270 */
[----:B------:R-:W-:Y:S01]  /*9b80*/  ULEA.HI.X UR46, UR44, UR31, UR46, 0x3, UP0 ;  /* 0x0000001f2c2e7291 */ /* 0x000fe200080f1c2e */
[----:B------:R-:W-:Y:S01]  /*9b90*/  LEA.HI.SX32 R165, R178, R91, 0x1b ;  /* 0x0000005bb2a57211 */ /* 0x000fe200078fdaff */
        /* <DEDUP_REMOVED lines=13> */
[-C--:B------:R-:W-:Y:S02]  /*9c70*/  LEA R65, R65, R90.reuse, 0x2 ;  /* 0x0000005a41417211 */ /* 0x080fe400078e10ff */
[----:B------:R-:W-:Y:S02]  /*9c80*/  IADD3 R67, R67, R123, RZ ;  /* 0x0000007b43437210 */ /* 0x000fe40007ffe0ff */
[----:B------:R-:W-:Y:S02]  /*9c90*/  LEA.HI.SX32 R123, R64, R91, 0x1b ;  /* 0x0000005b407b7211 */ /* 0x000fe400078fdaff */
[----:B------:R-:W0:Y:S02]  /*9ca0*/  LDS R65, [R65+0x2300] ;  /* 0x0023000041417984 */ /* 0x000e240000000800 */
[----:B------:R-:W-:Y:S01]  /*9cb0*/  LEA R123, R123, R90, 0x2 ;  /* 0x0000005a7b7b7211 */ /* 0x000fe200078e10ff */
[----:B------:R-:W-:Y:S06]  /*9cc0*/  @!P0 BRA `(.L_x_4812) ;  /* 0x0000000000048947 */ /* 0x000fec0003800000 */
[----:B0-----:R1:W-:Y:S02]  /*9cd0*/  REDG.E.ADD.F32.FTZ.RN.STRONG.GPU desc[UR22][R66.64+-0x3e00], R65 ;  /* 0xffc20041420079a6 */ /* 0x0013e4000c10f396 */
.L_x_4812:
[----:B------:R-:W-:Y:S05]  /*9ce0*/  BSYNC B0 ;  /* 0x0000000000007941 */ /* 0x000fea0003800000 */
.L_x_4811:
[----:B01----:R0:W1:Y:S01]  /*9cf0*/  LDS R65, [R123+0x2500] ;  /* 0x002500007b417984 */ /* 0x0030620000000800 */
[----:B------:R-:W-:Y:S01]  /*9d00*/  BSSY B0, `(.L_x_4813) ;  /* 0x0000004000007945 */ /* 0x000fe20003800000 */
[----:B------:R-:W-:-:S03]  /*9d10*/  LEA R165, R165, R90, 0x2 ;  /* 0x0000005aa5a57211 */ /* 0x000fc600078e10ff */
[----:B------:R-:W-:Y:S05]  /*9d20*/  @!P1 BRA `(.L_x_4814) ;  /* 0x0000000000049947 */ /* 0x000fea0003800000 */
[----:B-1----:R2:W-:Y:S02]  /*9d30*/  REDG.E.ADD.F32.FTZ.RN.STRONG.GPU desc[UR22][R66.64+-0x3c00], R65 ;  /* 0xffc40041420079a6 */ /* 0x0025e4000c10f396 */
.L_x_4814:
[----:B------:R-:W-:Y:S05]  /*9d40*/  BSYNC B0 ;  /* 0x0000000000007941 */ /* 0x000fea0003800000 */
.L_x_4813:
[----:B-12---:R1:W2:Y:S01]  /*9d50*/  LDS R65, [R165+0x2700] ;  /* 0x00270000a5417984 */ /* 0x0062a20000000800 */
[----:B------:R-:W-:Y:S01]  /*9d60*/  BSSY B0, `(.L_x_4815) ;  /* 0x0000005000007945 */ /* 0x000fe20003800000 */
[C---:B------:R-:W-:Y:S02]  /*9d70*/  IADD3 R178, R91.reuse, 0x200, RZ ;  /* 0x000002005bb27810 */ /* 0x040fe40007ffe0ff */
[----:B------:R-:W-:Y:S01]  /*9d80*/  IADD3 R64, R91, 0x280, RZ ;  /* 0x000002805b407810 */ /* 0x000fe20007ffe0ff */
[----:B------:R-:W-:Y:S06]  /*9d90*/  @!P2 BRA `(.L_x_4816) ;  /* 0x000000000004a947 */ /* 0x000fec0003800000 */
[----:B--2---:R3:W-:Y:S02]  /*9da0*/  REDG.E.ADD.F32.FTZ.RN.STRONG.GPU desc[UR22][R66.64+-0x3a00], R65 ;  /* 0xffc60041420079a6 */ /* 0x0047e4000c10f396 */
.L_x_4816:
[----:B------:R-:W-:Y:S05]  /*9db0*/  BSYNC B0 ;  /* 0x0000000000007941 */ /* 0x000fea0003800000 */
.L_x_4815:
[-C--:B--23--:R-:W-:Y:S01]  /*9dc0*/  LEA.HI.SX32 R65, R178, R91.reuse, 0x1b ;  /* 0x0000005bb2417211 */ /* 0x08cfe200078fdaff */
        /* <DEDUP_REMOVED lines=17> */
.L_x_4818:
[----:B------:R-:W-:Y:S05]  /*9ee0*/  BSYNC B0 ;  /* 0x0000000000007941 */ /* 0x000fea0003800000 */
.L_x_4817:
[----:B01----:R0:W1:Y:S01]  /*9ef0*/  LDS R65, [R173+0x2b00] ;  /* 0x002b0000ad417984 */ /* 0x0030620000000800 */
[----:B------:R-:W-:Y:S01]  /*9f00*/  BSSY B0, `(.L_x_4819) ;  /* 0x0000006000007945 */ /* 0x000fe20003800000 */
[----:B------:R-:W-:Y:S02]  /*9f10*/  IADD3 R120, R91, 0x400, RZ ;  /* 0x000004005b787810 */ /* 0x000fe40007ffe0ff */
[----:B------:R-:W-:Y:S02]  /*9f20*/  LEA.HI.SX32 R123, R64, R91, 0x1b ;  /* 0x0000005b407b7211 */ /* 0x000fe400078fdaff */
[----:B------:R-:W-:Y:S01]  /*9f30*/  LEA R178, R165, R90, 0x2 ;  /* 0x0000005aa5b27211 */ /* 0x000fe200078e10ff */
[----:B------:R-:W-:Y:S06]  /*9f40*/  @!P0 BRA `(.L_x_4820) ;  /* 0x0000000000048947 */ /* 0x000fec0003800000 */
[----:B-1----:R2:W-:Y:S02]  /*9f50*/  REDG.E.ADD.F32.FTZ.RN.STRONG.GPU desc[UR22][R66.64+-0x3600], R65 ;  /* 0xffca0041420079a6 */ /* 0x0025e4000c10f396 */
.L_x_4820:
[----:B------:R-:W-:Y:S05]  /*9f60*/  BSYNC B0 ;  /* 0x0000000000007941 */ /* 0x000fea0003800000 */
.L_x_4819:
[----:B-12---:R1:W2:Y:S01]  /*9f70*/  LDS R65, [R178+0x2d00] ;  /* 0x002d0000b2417984 */ /* 0x0062a20000000800 */
[----:B------:R-:W-:Y:S01]  /*9f80*/  BSSY B0, `(.L_x_4821) ;  /* 0x0000006000007945 */ /* 0x000fe20003800000 */
[----:B------:R-:W-:Y:S02]  /*9f90*/  IADD3 R64, R91, 0x480, RZ ;  /* 0x000004805b407810 */ /* 0x000fe40007ffe0ff */
[----:B------:R-:W-:Y:S02]  /*9fa0*/  LEA.HI.SX32 R165, R120, R91, 0x1b ;  /* 0x0000005b78a57211 */ /* 0x000fe400078fdaff */
[----:B0-----:R-:W-:Y:S01]  /*9fb0*/  LEA R173, R123, R90, 0x2 ;  /* 0x0000005a7bad7211 */ /* 0x001fe200078e10ff */
[----:B------:R-:W-:Y:S06]  /*9fc0*/  @!P1 BRA `(.L_x_4822) ;  /* 0x0000000000049947 */ /* 0x000fec0003800000 */
[----:B--2---:R0:W-:Y:S02]  /*9fd0*/  REDG.E.ADD.F32.FTZ.RN.STRONG.GPU desc[UR22][R66.64+-0x3400], R65 ;  /* 0xffcc0041420079a6 */ /* 0x0041e4000c10f396 */
.L_x_4822:
[----:B------:R-:W-:Y:S05]  /*9fe0*/  BSYNC B0 ;  /* 0x0000000000007941 */ /* 0x000fea0003800000 */
.L_x_4821:
[----:B0-2---:R0:W2:Y:S01]  /*9ff0*/  LDS R65, [R173+0x2f00] ;  /* 0x002f0000ad417984 */ /* 0x0050a20000000800 */
[----:B------:R-:W-:Y:S01]  /*a000*/  BSSY B0, `(.L_x_4823) ;  /* 0x0000006000007945 */ /* 0x000fe20003800000 */
[----:B------:R-:W-:Y:S02]  /*a010*/  LEA.HI.SX32 R123, R64, R91, 0x1b ;  /* 0x0000005b407b7211 */ /* 0x000fe400078fdaff */
[----:B------:R-:W-:Y:S02]  /*a020*/  IADD3 R120, R91, 0x500, RZ ;  /* 0x000005005b787810 */ /* 0x000fe40007ffe0ff */
[----:B------:R-:W-:Y:S01]  /*a030*/  LEA R64, R165, R90, 0x2 ;  /* 0x0000005aa5407211 */ /* 0x000fe200078e10ff */
[----:B------:R-:W-:Y:S06]  /*a040*/  @!P2 BRA `(.L_x_4824) ;  /* 0x000000000004a947 */ /* 0x000fec0003800000 */
[----:B--2---:R3:W-:Y:S02]  /*a050*/  REDG.E.ADD.F32.FTZ.RN.STRONG.GPU desc[UR22][R66.64+-0x3200], R65 ;  /* 0xffce0041420079a6 */ /* 0x0047e4000c10f396 */
.L_x_4824:
[----:B------:R-:W-:Y:S05]  /*a060*/  BSYNC B0 ;  /* 0x0000000000007941 */ /* 0x000fea0003800000 */
.L_x_4823:
[----:B--23--:R2:W3:Y:S01]  /*a070*/  LDS R65, [R64+0x3100] ;  /* 0x0031000040417984 */ /* 0x00c4e20000000800 */
[----:B------:R-:W-:Y:S01]  /*a080*/  BSSY B0, `(.L_x_4825) ;  /* 0x0000005000007945 */ /* 0x000fe20003800000 */
[----:B------:R-:W-:Y:S02]  /*a090*/  LEA.HI.SX32 R165, R120, R91, 0x1b ;  /* 0x0000005b78a57211 */ /* 0x000fe400078fdaff */
[----:B------:R-:W-:Y:S01]  /*a0a0*/  LEA R123, R123, R90, 0x2 ;  /* 0x0000005a7b7b7211 */ /* 0x000fe200078e10ff */
[----:B------:R-:W-:Y:S06]  /*a0b0*/  @!P3 BRA `(.L_x_4826) ;  /* 0x000000000004b947 */ /* 0x000fec0003800000 */
[----:B---3--:R3:W-:Y:S02]  /*a0c0*/  REDG.E.ADD.F32.FTZ.RN.STRONG.GPU desc[UR22][R66.64+-0x3000], R65 ;  /* 0xffd00041420079a6 */ /* 0x0087e4000c10f396 */
.L_x_4826:
[----:B------:R-:W-:Y:S05]  /*a0d0*/  BSYNC B0 ;  /* 0x0000000000007941 */ /* 0x000fea0003800000 */
.L_x_4825:
[----:B---3--:R3:W0:Y:S01]  /*a0e0*/  LDS R65, [R123+0x3300] ;  /* 0x003300007b417984 */ /* 0x0086220000000800 */
[----:B------:R-:W-:Y:S01]  /*a0f0*/  BSSY B0, `(.L_x_4827) ;  /* 0x0000004000007945 */ /* 0x000fe20003800000 */
[----:B------:R-:W-:-:S03]  /*a100*/  LEA R165, R165, R90, 0x2 ;  /* 0x0000005aa5a57211 */ /* 0x000fc600078e10ff */
[----:B------:R-:W-:Y:S05]  /*a110*/  @!P4 BRA `(.L_x_4828) ;  /* 0x000000000004c947 */ /* 0x000fea0003800000 */
[----:B0-----:R0:W-:Y:S02]  /*a120*/  REDG.E.ADD.F32.FTZ.RN.STRONG.GPU desc[UR22][R66.64+-0x2e00], R65 ;  /* 0xffd20041420079a6 */ /* 0x0011e4000c10f396 */
.L_x_4828:
[----:B------:R-:W-:Y:S05]  /*a130*/  BSYNC B0 ;  /* 0x0000000000007941 */ /* 0x000fea0003800000 */
.L_x_4827:
[----:B0-----:R0:W0:Y:S01]  /*a140*/  LDS R65, [R165+0x3500] ;  /* 0x00350000a5417984 */ /* 0x0010220000000800 */
[----:B------:R-:W-:Y:S01]  /*a150*/  BSSY B0, `(.L_x_4829) ;  /* 0x0000005000007945 */ /* 0x000fe20003800000 */
[C---:B--2---:R-:W-:Y:S02]  /*a160*/  IADD3 R64, R91.reuse, 0x580, RZ ;  /* 0x000005805b407810 */ /* 0x044fe40007ffe0ff */
[----:B------:R-:W-:Y:S01]  /*a170*/  IADD3 R120, R91, 0x600, RZ ;  /* 0x000006005b787810 */ /* 0x000fe20007ffe0ff */
[----:B------:R-:W-:Y:S06]  /*a180*/  @!P5 BRA `(.L_x_4830) ;  /* 0x000000000004d947 */ /* 0x000fec0003800000 */
[----:B0-----:R2:W-:Y:S02]  /*a190*/  REDG.E.ADD.F32.FTZ.RN.STRONG.GPU desc[UR22][R66.64+-0x2c00], R65 ;  /* 0xffd40041420079a6 */ /* 0x0015e4000c10f396 */
.L_x_4830:
[----:B------:R-:W-:Y:S05]  /*a1a0*/  BSYNC B0 ;  /* 0x0000000000007941 */ /* 0x000fea0003800000 */
.L_x_4829:
[-C--:B0-2---:R-:W-:Y:S01]  /*a1b0*/  LEA.HI.SX32 R65, R64, R91.reuse, 0x1b ;  /* 0x0000005b40417211 */ /* 0x085fe200078fdaff */
[----:B------:R-:W-:Y:S01]  /*a1c0*/  BSSY B0, `(.L_x_4831) ;  /* 0x0000011000007945 */ /* 0x000fe20003800000 */
[----:B------:R-:W-:Y:S02]  /*a1d0*/  ISETP.GE.AND P6, PT, R163, 0x581, PT ;  /* 0x00000581a300780c */ /* 0x000fe40003fc6270 */
[----:B------:R-:W-:Y:S02]  /*a1e0*/  LEA R65, R65, R90, 0x2 ;  /* 0x0000005a41417211 */ /* 0x000fe400078e10ff */
[C---:B-1----:R-:W-:Y:S02]  /*a1f0*/  IADD3 R178, R91.reuse, 0x680, RZ ;  /* 0x000006805bb27810 */ /* 0x042fe40007ffe0ff */
[----:B---3--:R-:W-:Y:S02]  /*a200*/  LEA.HI.SX32 R123, R120, R91, 0x1b ;  /* 0x0000005b787b7211 */ /* 0x008fe400078fdaff */
        /* <DEDUP_REMOVED lines=12> */
.L_x_4832:
[----:B------:R-:W-:Y:S05]  /*a2d0*/  BSYNC B0 ;  /* 0x0000000000007941 */ /* 0x000fea0003800000 */
.L_x_4831:
[----:B01----:R0:W1:Y:S01]  /*a2e0*/  LDS R65, [R173+0x3900] ;  /* 0x00390000ad417984 */ /* 0x0030620000000800 */
[----:B------:R-:W-:Y:S01]  /*a2f0*/  BSSY B0, `(.L_x_4833) ;  /* 0x0000006000007945 */ /* 0x000fe20003800000 */
[----:B------:R-:W-:Y:S02]  /*a300*/  IADD3 R120, R91, 0x780, RZ ;  /* 0x000007805b787810 */ /* 0x000fe40007ffe0ff */
[----:B------:R-:W-:Y:S02]  /*a310*/  LEA.HI.SX32 R123, R64, R91, 0x1b ;  /* 0x0000005b407b7211 */ /* 0x000fe400078fdaff */
[----:B------:R-:W-:Y:S01]  /*a320*/  LEA R178, R165, R90, 0x2 ;  /* 0x0000005aa5b27211 */ /* 0x000fe200078e10ff */
[----:B------:R-:W-:Y:S06]  /*a330*/  @!P0 BRA `(.L_x_4834) ;  /* 0x0000000000048947 */ /* 0x000fec0003800000 */
[----:B-1----:R2:W-:Y:S02]  /*a340*/  REDG.E.ADD.F32.FTZ.RN.STRONG.GPU desc[UR22][R66.64+-0x2800], R65 ;  /* 0xffd80041420079a6 */ /* 0x0025e4000c10f396 */
.L_x_4834:
[----:B------:R-:W-:Y:S05]  /*a350*/  BSYNC B0 ;  /* 0x0000000000007941 */ /* 0x000fea0003800000 */
.L_x_4833:
[----:B-12---:R1:W2:Y:S01]  /*a360*/  LDS R65, [R178+0x3b00] ;  /* 0x003b0000b2417984 */ /* 0x0062a20000000800 */
[----:B------:R-:W-:Y:S01]  /*a370*/  BSSY B0, `(.L_x_4835) ;  /* 0x0000006000007945 */ /* 0x000fe20003800000 */
[----:B------:R-:W-:Y:S02]  /*a380*/  IADD3 R64, R91, 0x800, RZ ;  /* 0x000008005b407810 */ /* 0x000fe40007ffe0ff */
[----:B------:R-:W-:Y:S02]  /*a390*/  LEA.HI.SX32 R165, R120, R91, 0x1b ;  /* 0x0000005b78a57211 */ /* 0x000fe400078fdaff */
[----:B0-----:R-:W-:Y:S01]  /*a3a0*/  LEA R173, R123, R90, 0x2 ;  /* 0x0000005a7bad7211 */ /* 0x001fe200078e10ff */
[----:B------:R-:W-:Y:S06]  /*a3b0*/  @!P1 BRA `(.L_x_4836) ;  /* 0x0000000000049947 */ /* 0x000fec0003800000 */
[----:B--2---:R0:W-:Y:S02]  /*a3c0*/  REDG.E.ADD.F32.FTZ.RN.STRONG.GPU desc[UR22][R66.64+-0x2600], R65 ;  /* 0xffda0041420079a6 */ /* 0x0041e4000c10f396 */
.L_x_4836:
[----:B------:R-:W-:Y:S05]  /*a3d0*/  BSYNC B0 ;  /* 0x0000000000007941 */ /* 0x000fea0003800000 */
.L_x_4835:
[----:B0-2---:R0:W2:Y:S01]  /*a3e0*/  LDS R65, [R173+0x3d00] ;  /* 0x003d0000ad417984 */ /* 0x0050a20000000800 */
[----:B------:R-:W-:Y:S01]  /*a3f0*/  BSSY B0, `(.L_x_4837) ;  /* 0x0000006000007945 */ /* 0x000fe20003800000 */
[----:B------:R-:W-:Y:S02]  /*a400*/  LEA.HI.SX32 R123, R64, R91, 0x1b ;  /* 0x0000005b407b7211 */ /* 0x000fe400078fdaff */
[----:B------:R-:W-:Y:S02]  /*a410*/  IADD3 R120, R91, 0x880, RZ ;  /* 0x000008805b787810 */ /* 0x000fe40007ffe0ff */
[----:B------:R-:W-:Y:S01]  /*a420*/  LEA R64, R165, R90, 0x2 ;  /* 0x0000005aa5407211 */ /* 0x000fe200078e10ff */
[----:B------:R-:W-:Y:S06]  /*a430*/  @!P2 BRA `(.L_x_4838) ;  /* 0x000000000004a947 */ /* 0x000fec0003800000 */
[----:B--2---:R3:W-:Y:S02]  /*a440*/  REDG.E.ADD.F32.FTZ.RN.STRONG.GPU desc[UR22][R66.64+-0x2400], R65 ;  /* 0xffdc0041420079a6 */ /* 0x0047e4000c10f396 */
.L_x_4838:
[----:B------:R-:W-:Y:S05]  /*a450*/  BSYNC B0 ;  /* 0x0000000000007941 */ /* 0x000fea0003800000 */
.L_x_4837:
[----:B--23--:R2:W3:Y:S01]  /*a460*/  LDS R65, [R64+0x3f00] ;  /* 0x003f000040417984 */ /* 0x00c4e20000000800 */
[----:B------:R-:W-:Y:S01]  /*a470*/  BSSY B0, `(.L_x_4839) ;  /* 0x0000005000007945 */ /* 0x000fe20003800000 */
[----:B------:R-:W-:Y:S02]  /*a480*/  LEA.HI.SX32 R165, R120, R91, 0x1b ;  /* 0x0000005b78a57211 */ /* 0x000fe400078fdaff */
[----:B------:R-:W-:Y:S01]  /*a490*/  LEA R123, R123, R90, 0x2 ;  /* 0x0000005a7b7b7211 */ /* 0x000fe200078e10ff */
[----:B------:R-:W-:Y:S06]  /*a4a0*/  @!P3 BRA `(.L_x_4840) ;  /* 0x000000000004b947 */ /* 0x000fec0003800000 */
[----:B---3--:R3:W-:Y:S02]  /*a4b0*/  REDG.E.ADD.F32.FTZ.RN.STRONG.GPU desc[UR22][R66.64+-0x2200], R65 ;  /* 0xffde0041420079a6 */ /* 0x0087e4000c10f396 */
.L_x_4840:
[----:B------:R-:W-:Y:S05]  /*a4c0*/  BSYNC B0 ;  /* 0x0000000000007941 */ /* 0x000fea0003800000 */
.L_x_4839:
[----:B---3--:R3:W0:Y:S01]  /*a4d0*/  LDS R65, [R123+0x4100] ;  /* 0x004100007b417984 */ /* 0x0086220000000800 */
[----:B------:R-:W-:Y:S01]  /*a4e0*/  BSSY B0, `(.L_x_4841) ;  /* 0x0000004000007945 */ /* 0x000fe20003800000 */
[----:B------:R-:W-:-:S03]  /*a4f0*/  LEA R165, R165, R90, 0x2 ;  /* 0x0000005aa5a57211 */ /* 0x000fc600078e10ff */
[----:B------:R-:W-:Y:S05]  /*a500*/  @!P4 BRA `(.L_x_4842) ;  /* 0x000000000004c947 */ /* 0x000fea0003800000 */
[----:B0-----:R0:W-:Y:S02]  /*a510*/  REDG.E.ADD.F32.FTZ.RN.STRONG.GPU desc[UR22][R66.64+-0x2000], R65 ;  /* 0xffe00041420079a6 */ /* 0x0011e4000c10f396 */
.L_x_4842:
[----:B------:R-:W-:Y:S05]  /*a520*/  BSYNC B0 ;  /* 0x0000000000007941 */ /* 0x000fea0003800000 */
.L_x_4841:
[----:B0-----:R0:W0:Y:S01]  /*a530*/  LDS R65, [R165+0x4300] ;  /* 0x00430000a5417984 */ /* 0x0010220000000800 */
[----:B------:R-:W-:Y:S01]  /*a540*/  BSSY B0, `(.L_x_4843) ;  /* 0x0000005000007945 */ /* 0x000fe20003800000 */
[C---:B--2---:R-:W-:Y:S02]  /*a550*/  IADD3 R64, R91.reuse, 0x900, RZ ;  /* 0x000009005b407810 */ /* 0x044fe40007ffe0ff */
[----:B------:R-:W-:Y:S01]  /*a560*/  IADD3 R120, R91, 0x980, RZ ;  /* 0x000009805b787810 */ /* 0x000fe20007ffe0ff */
[----:B------:R-:W-:Y:S06]  /*a570*/  @!P5 BRA `(.L_x_4844) ;  /* 0x000000000004d947 */ /* 0x000fec0003800000 */
[----:B0-----:R2:W-:Y:S02]  /*a580*/  REDG.E.ADD.F32.FTZ.RN.STRONG.GPU desc[UR22][R66.64+-0x1e00], R65 ;  /* 0xffe20041420079a6 */ /* 0x0015e4000c10f396 */
.L_x_4844:
[----:B------:R-:W-:Y:S05]  /*a590*/  BSYNC B0 ;  /* 0x0000000000007941 */ /* 0x000fea0003800000 */
.L_x_4843:
        /* <DEDUP_REMOVED lines=18> */
.L_x_4846:
[----:B------:R-:W-:Y:S05]  /*a6c0*/  BSYNC B0 ;  /* 0x0000000000007941 */ /* 0x000fea0003800000 */
.L_x_4845:
[----:B01----:R0:W1:Y:S01]  /*a6d0*/  LDS R65, [R173+0x4700] ;  /* 0x00470000ad417984 */ /* 0x0030620000000800 */
[----:B------:R-:W-:Y:S01]  /*a6e0*/  BSSY B0, `(.L_x_4847) ;  /* 0x0000006000007945 */ /* 0x000fe20003800000 */
[----:B------:R-:W-:Y:S02]  /*a6f0*/  IADD3 R120, R91, 0xb00, RZ ;  /* 0x00000b005b787810 */ /* 0x000fe40007ffe0ff */
[----:B------:R-:W-:Y:S02]  /*a700*/  LEA.HI.SX32 R123, R64, R91, 0x1b ;  /* 0x0000005b407b7211 */ /* 0x000fe400078fdaff */
[----:B------:R-:W-:Y:S01]  /*a710*/  LEA R178, R165, R90, 0x2 ;  /* 0x0000005aa5b27211 */ /* 0x000fe200078e10ff */
[----:B------:R-:W-:Y:S06]  /*a720*/  @!P0 BRA `(.L_x_4848) ;  /* 0x0000000000048947 */ /* 0x000fec0003800000 */
[----:B-1----:R2:W-:Y:S02]  /*a730*/  REDG.E.ADD.F32.FTZ.RN.STRONG.GPU desc[UR22][R66.64+-0x1a00], R65 ;  /* 0xffe60041420079a6 */ /* 0x0025e4000c10f396 */
.L_x_4848:
[----:B------:R-:W-:Y:S05]  /*a740*/  BSYNC B0 ;  /* 0x0000000000007941 */ /* 0x000fea0003800000 */
.L_x_4847:
[----:B-12---:R1:W2:Y:S01]  /*a750*/  LDS R65, [R178+0x4900] ;  /* 0x00490000b2417984 */ /* 0x0062a20000000800 */
[----:B------:R-:W-:Y:S01]  /*a760*/  BSSY B0, `(.L_x_4849) ;  /* 0x0000006000007945 */ /* 0x000fe20003800000 */
[----:B------:R-:W-:Y:S02]  /*a770*/  IADD3 R64, R91, 0xb80, RZ ;  /* 0x00000b805b407810 */ /* 0x000fe40007ffe0ff */
[----:B------:R-:W-:Y:S02]  /*a780*/  LEA.HI.SX32 R165, R120, R91, 0x1b ;  /* 0x0000005b78a57211 */ /* 0x000fe400078fdaff */
[----:B0-----:R-:W-:Y:S01]  /*a790*/  LEA R173, R123, R90, 0x2 ;  /* 0x0000005a7bad7211 */ /* 0x001fe200078e10ff */
[----:B------:R-:W-:Y:S06]  /*a7a0*/  @!P1 BRA `(.L_x_4850) ;  /* 0x0000000000049947 */ /* 0x000fec0003800000 */
[----:B--2---:R0:W-:Y:S02]  /*a7b0*/  REDG.E.ADD.F32.FTZ.RN.STRONG.GPU desc[UR22][R66.64+-0x1800], R65 ;  /* 0xffe80041420079a6 */ /* 0x0041e4000c10f396 */
.L_x_4850:
[----:B------:R-:W-:Y:S05]  /*a7c0*/  BSYNC B0 ;  /* 0x0000000000007941 */ /* 0x000fea0003800000 */
.L_x_4849:
[----:B0-2---:R0:W2:Y:S01]  /*a7d0*/  LDS R65, [R173+0x4b00] ;  /* 0x004b0000ad417984 */ /* 0x0050a20000000800 */
[----:B------:R-:W-:Y:S01]  /*a7e0*/  BSSY B0, `(.L_x_4851) ;  /* 0x0000006000007945 */ /* 0x000fe20003800000 */
[----:B------:R-:W-:Y:S02]  /*a7f0*/  LEA.HI.SX32 R123, R64, R91, 0x1b ;  /* 0x0000005b407b7211 */ /* 0x000fe400078fdaff */
[----:B------:R-:W-:Y:S02]  /*a800*/  IADD3 R120, R91, 0xc00, RZ ;  /* 0x00000c005b787810 */ /* 0x000fe40007ffe0ff */
[----:B------:R-:W-:Y:S01]  /*a810*/  LEA R64, R165, R90, 0x2 ;  /* 0x0000005aa5407211 */ /* 0x000fe200078e10ff */
[----:B------:R-:W-:Y:S06]  /*a820*/  @!P2 BRA `(.L_x_4852) ;  /* 0x000000000004a947 */ /* 0x000fec0003800000 */
[----:B--2---:R3:W-:Y:S02]  /*a830*/  REDG.E.ADD.F32.FTZ.RN.STRONG.GPU desc[UR22][R66.64+-0x1600], R65 ;  /* 0xffea0041420079a6 */ /* 0x0047e4000c10f396 */
.L_x_4852:
[----:B------:R-:W-:Y:S05]  /*a840*/  BSYNC B0 ;  /* 0x0000000000007941 */ /* 0x000fea0003800000 */
.L_x_4851:
[----:B--23--:R2:W3:Y:S01]  /*a850*/  LDS R65, [R64+0x4d00] ;  /* 0x004d000040417984 */ /* 0x00c4e20000000800 */
[----:B------:R-:W-:Y:S01]  /*a860*/  BSSY B0, `(.L_x_4853) ;  /* 0x0000005000007945 */ /* 0x000fe20003800000 */
[----:B------:R-:W-:Y:S02]  /*a870*/  LEA.HI.SX32 R165, R120, R91, 0x1b ;  /* 0x0000005b78a57211 */ /* 0x000fe400078fdaff */
[----:B------:R-:W-:Y:S01]  /*a880*/  LEA R123, R123, R90, 0x2 ;  /* 0x0000005a7b7b7211 */ /* 0x000fe200078e10ff */
[----:B------:R-:W-:Y:S06]  /*a890*/  @!P3 BRA `(.L_x_4854) ;  /* 0x000000000004b947 */ /* 0x000fec0003800000 */
[----:B---3--:R3:W-:Y:S02]  /*a8a0*/  REDG.E.ADD.F32.FTZ.RN.STRONG.GPU desc[UR22][R66.64+-0x1400], R65 ;  /* 0xffec0041420079a6 */ /* 0x0087e4000c10f396 */
.L_x_4854:
[----:B------:R-:W-:Y:S05]  /*a8b0*/  BSYNC B0 ;  /* 0x0000000000007941 */ /* 0x000fea0003800000 */
.L_x_4853:
[----:B---3--:R3:W0:Y:S01]  /*a8c0*/  LDS R65, [R123+0x4f00] ;  /* 0x004f00007b417984 */ /* 0x0086220000000800 */
[----:B------:R-:W-:Y:S01]  /*a8d0*/  BSSY B0, `(.L_x_4855) ;  /* 0x0000004000007945 */ /* 0x000fe20003800000 */
[----:B------:R-:W-:-:S03]  /*a8e0*/  LEA R165, R165, R90, 0x2 ;  /* 0x0000005aa5a57211 */ /* 0x000fc600078e10ff */
[----:B------:R-:W-:Y:S05]  /*a8f0*/  @!P4 BRA `(.L_x_4856) ;  /* 0x000000000004c947 */ /* 0x000fea0003800000 */
[----:B0-----:R0:W-:Y:S02]  /*a900*/  REDG.E.ADD.F32.FTZ.RN.STRONG.GPU desc[UR22][R66.64+-0x1200], R65 ;  /* 0xffee0041420079a6 */ /* 0x0011e4000c10f396 */
.L_x_4856:
[----:B------:R-:W-:Y:S05]  /*a910*/  BSYNC B0 ;  /* 0x0000000000007941 */ /* 0x000fea0003800000 */
.L_x_4855:
[----:B0-----:R0:W0:Y:S01]  /*a920*/  LDS R65, [R165+0x5100] ;  /* 0x00510000a5417984 */ /* 0x0010220000000800 */
[----:B------:R-:W-:Y:S01]  /*a930*/  BSSY B0, `(.L_x_4857) ;  /* 0x0000005000007945 */ /* 0x000fe20003800000 */
[C---:B--2---:R-:W-:Y:S02]  /*a940*/  IADD3 R64, R91.reuse, 0xc80, RZ ;  /* 0x00000c805b407810 */ /* 0x044fe40007ffe0ff */
[----:B------:R-:W-:Y:S01]  /*a950*/  IADD3 R120, R91, 0xd00, RZ ;  /* 0x00000d005b787810 */ /* 0x000fe20007ffe0ff */
[----:B------:R-:W-:Y:S06]  /*a960*/  @!P5 BRA `(.L_x_4858) ;  /* 0x000000000004d947 */ /* 0x000fec0003800000 */
[----:B0-----:R2:W-:Y:S02]  /*a970*/  REDG.E.ADD.F32.FTZ.RN.STRONG.GPU desc[UR22][R66.64+-0x1000], R65 ;  /* 0xfff00041420079a6 */ /* 0x0015e4000c10f396 */
.L_x_4858:
[----:B------:R-:W-:Y:S05]  /*a980*/  BSYNC B0 ;  /* 0x0000000000007941 */ /* 0x000fea0003800000 */
.L_x_4857:
        /* <DEDUP_REMOVED lines=18> */
.L_x_4860:
[----:B------:R-:W-:Y:S05]  /*aab0*/  BSYNC B0 ;  /* 0x0000000000007941 */ /* 0x000fea0003800000 */
.L_x_4859:
[----:B01----:R0:W1:Y:S01]  /*aac0*/  LDS R65, [R173+0x5500] ;  /* 0x00550000ad417984 */ /* 0x0030620000000800 */
[----:B------:R-:W-:Y:S01]  /*aad0*/  BSSY B0, `(.L_x_4861) ;  /* 0x0000006000007945 */ /* 0x000fe20003800000 */
[----:B------:R-:W-:Y:S02]  /*aae0*/  IADD3 R120, R91, 0xe80, RZ ;  /* 0x00000e805b787810 */ /* 0x000fe40007ffe0ff */
[----:B------:R-:W-:Y:S02]  /*aaf0*/  LEA.HI.SX32 R123, R64, R91, 0x1b ;  /* 0x0000005b407b7211 */ /* 0x000fe400078fdaff */
[----:B------:R-:W-:Y:S01]  /*ab00*/  LEA R165, R165, R90, 0x2 ;  /* 0x0000005aa5a57211 */ /* 0x000fe200078e10ff */
[----:B------:R-:W-:Y:S06]  /*ab10*/  @!P0 BRA `(.L_x_4862) ;  /* 0x0000000000048947 */ /* 0x000fec0003800000 */
[----:B-1----:R2:W-:Y:S02]  /*ab20*/  REDG.E.ADD.F32.FTZ.RN.STRONG.GPU desc[UR22][R66.64+-0xc00], R65 ;  /* 0xfff40041420079a6 */ /* 0x0025e4000c10f396 */
.L_x_4862:
[----:B------:R-:W-:Y:S05]  /*ab30*/  BSYNC B0 ;  /* 0x0000000000007941 */ /* 0x000fea0003800000 */
.L_x_4861:
[----:B-12---:R1:W2:Y:S01]  /*ab40*/  LDS R65, [R165+0x5700] ;  /* 0x00570000a5417984 */ /* 0x0062a20000000800 */
[----:B------:R-:W-:Y:S01]  /*ab50*/  BSSY B0, `(.L_x_4863) ;  /* 0x0000006000007945 */ /* 0x000fe20003800000 */
[----:B------:R-:W-:Y:S02]  /*ab60*/  IADD3 R64, R91, 0xf00, RZ ;  /* 0x00000f005b407810 */ /* 0x000fe40007ffe0ff */
[----:B------:R-:W-:Y:S02]  /*ab70*/  LEA.HI.SX32 R163, R120, R91, 0x1b ;  /* 0x0000005b78a37211 */ /* 0x000fe400078fdaff */
[----:B0-----:R-:W-:Y:S01]  /*ab80*/  LEA R173, R123, R90, 0x2 ;  /* 0x0000005a7bad7211 */ /* 0x001fe200078e10ff */
[----:B------:R-:W-:Y:S06]  /*ab90*/  @!P1 BRA `(.L_x_4864) ;  /* 0x0000000000049947 */ /* 0x000fec0003800000 */
[----:B--2---:R0:W-:Y:S02]  /*aba0*/  REDG.E.ADD.F32.FTZ.RN.STRONG.GPU desc[UR22][R66.64+-0xa00], R65 ;  /* 0xfff60041420079a6 */ /* 0x0041e4000c10f396 */
.L_x_4864:
[----:B------:R-:W-:Y:S05]  /*abb0*/  BSYNC B0 ;  /* 0x0000000000007941 */ /* 0x000fea0003800000 */
.L_x_4863:
[----:B0-2---:R0:W2:Y:S01]  /*abc0*/  LDS R65, [R173+0x5900] ;  /* 0x00590000ad417984 */ /* 0x0050a20000000800 */
[----:B------:R-:W-:Y:S01]  /*abd0*/  BSSY B0, `(.L_x_4865) ;  /* 0x0000006000007945 */ /* 0x000fe20003800000 */
[----:B------:R-:W-:Y:S02]  /*abe0*/  LEA.HI.SX32 R123, R64, R91, 0x1b ;  /* 0x0000005b407b7211 */ /* 0x000fe400078fdaff */
[----:B------:R-:W-:Y:S02]  /*abf0*/  IADD3 R120, R91, 0xf80, RZ ;  /* 0x00000f805b787810 */ /* 0x000fe40007ffe0ff */
[----:B------:R-:W-:Y:S01]  /*ac00*/  LEA R64, R163, R90, 0x2 ;  /* 0x0000005aa3407211 */ /* 0x000fe200078e10ff */
[----:B------:R-:W-:Y:S06]  /*ac10*/  @!P2 BRA `(.L_x_4866) ;  /* 0x000000000004a947 */ /* 0x000fec0003800000 */
[----:B--2---:R3:W-:Y:S02]  /*ac20*/  REDG.E.ADD.F32.FTZ.RN.STRONG.GPU desc[UR22][R66.64+-0x800], R65 ;  /* 0xfff80041420079a6 */ /* 0x0047e4000c10f396 */
.L_x_4866:
[----:B------:R-:W-:Y:S05]  /*ac30*/  BSYNC B0 ;  /* 0x0000000000007941 */ /* 0x000fea0003800000 */
.L_x_4865:
[----:B--23--:R2:W3:Y:S01]  /*ac40*/  LDS R65, [R64+0x5b00] ;  /* 0x005b000040417984 */ /* 0x00c4e20000000800 */
[----:B------:R-:W-:Y:S01]  /*ac50*/  BSSY B0, `(.L_x_4867) ;  /* 0x0000005000007945 */ /* 0x000fe20003800000 */
[----:B------:R-:W-:Y:S02]  /*ac60*/  LEA.HI.SX32 R163, R120, R91, 0x1b ;  /* 0x0000005b78a37211 */ /* 0x000fe400078fdaff */
[----:B------:R-:W-:Y:S01]  /*ac70*/  LEA R123, R123, R90, 0x2 ;  /* 0x0000005a7b7b7211 */ /* 0x000fe200078e10ff */
[----:B------:R-:W-:Y:S06]  /*ac80*/  @!P3 BRA `(.L_x_4868) ;  /* 0x000000000004b947 */ /* 0x000fec0003800000 */
[----:B---3--:R3:W-:Y:S02]  /*ac90*/  REDG.E.ADD.F32.FTZ.RN.STRONG.GPU desc[UR22][R66.64+-0x600], R65 ;  /* 0xfffa0041420079a6 */ /* 0x0087e4000c10f396 */
.L_x_4868:
[----:B------:R-:W-:Y:S05]  /*aca0*/  BSYNC B0 ;  /* 0x0000000000007941 */ /* 0x000fea0003800000 */
.L_x_4867:
[----:B---3--:R3:W0:Y:S01]  /*acb0*/  LDS R65, [R123+0x5d00] ;  /* 0x005d00007b417984 */ /* 0x0086220000000800 */
[----:B------:R-:W-:Y:S01]  /*acc0*/  BSSY B0, `(.L_x_4869) ;  /* 0x0000004000007945 */ /* 0x000fe20003800000 */
[----:B------:R-:W-:-:S03]  /*acd0*/  LEA R163, R163, R90, 0x2 ;  /* 0x0000005aa3a37211 */ /* 0x000fc600078e10ff */
[----:B------:R-:W-:Y:S05]  /*ace0*/  @!P4 BRA `(.L_x_4870) ;  /* 0x000000000004c947 */ /* 0x000fea0003800000 */
[----:B0-----:R0:W-:Y:S02]  /*acf0*/  REDG.E.ADD.F32.FTZ.RN.STRONG.GPU desc[UR22][R66.64+-0x400], R65 ;  /* 0xfffc0041420079a6 */ /* 0x0011e4000c10f396 */
.L_x_4870:
[----:B------:R-:W-:Y:S05]  /*ad00*/  BSYNC B0 ;  /* 0x0000000000007941 */ /* 0x000fea0003800000 */
.L_x_4869:
[----:B0-----:R0:W0:Y:S01]  /*ad10*/  LDS R65, [R163+0x5f00] ;  /* 0x005f0000a3417984 */ /* 0x0010220000000800 */
[----:B------:R-:W-:Y:S01]  /*ad20*/  BSSY B0, `(.L_x_4871) ;  /* 0x0000004000007945 */ /* 0x000fe20003800000 */
[----:B--2---:R-:W-:-:S03]  /*ad30*/  FADD.FTZ R64, R121, R114 ;  /* 0x0000007279407221 */ /* 0x004fc60000010000 */
[----:B------:R-:W-:Y:S05]  /*ad40*/  @!P5 BRA `(.L_x_4872) ;  /* 0x000000000004d947 */ /* 0x000fea0003800000 */
[----:B0-----:R2:W-:Y:S02]  /*ad50*/  REDG.E.ADD.F32.FTZ.RN.STRONG.GPU desc[UR22][R66.64+-0x200], R65 ;  /* 0xfffe0041420079a6 */ /* 0x0015e4000c10f396 */
.L_x_4872:
[----:B------:R-:W-:Y:S05]  /*ad60*/  BSYNC B0 ;  /* 0x0000000000007941 */ /* 0x000fea0003800000 */
.L_x_4871:
[----:B0-----:R-:W0:Y:S01]  /*ad70*/  S2R R163, SR_LANEID ;  /* 0x0000000000a37919 */ /* 0x001e220000000000 */
[----:B--2---:R-:W-:Y:S01]  /*ad80*/  MOV R65, R116 ;  /* 0x0000007400417202 */ /* 0x004fe20000000f00 */
[----:B------:R-:W-:Y:S01]  /*ad90*/  FFMA.FTZ R219, R110, R119, R219 ;  /* 0x000000776edb7223 */ /* 0x000fe200000100db */
[----:B------:R-:W-:Y:S01]  /*ada0*/  MOV R66, R111 ;  /* 0x0000006f00427202 */ /* 0x000fe20000000f00 */
[----:B------:R-:W2:Y:S01]  /*adb0*/  SHFL.DOWN PT, R114, R116, 0x1, 0x1f ;  /* 0x08201f0074727f89 */ /* 0x000ea200000e0000 */
[----:B------:R-:W-:Y:S01]  /*adc0*/  MOV R67, R202 ;  /* 0x000000ca00437202 */ /* 0x000fe20000000f00 */
[----:B------:R-:W-:Y:S01]  /*add0*/  FFMA.FTZ R108, R108, R122, R113 ;  /* 0x0000007a6c6c7223 */ /* 0x000fe20000010071 */
[----:B------:R-:W-:Y:S01]  /*ade0*/  FMUL.FTZ R148, R148, R181 ;  /* 0x000000b594947220 */ /* 0x000fe20000410000 */
[----:B---3--:R-:W3:Y:S01]  /*adf0*/  SHFL.DOWN PT, R123, R111, 0x1, 0x1f ;  /* 0x08201f006f7b7f89 */ /* 0x008ee200000e0000 */
[----:B------:R-:W-:Y:S01]  /*ae00*/  FMUL.FTZ R106, R106, R153 ;  /* 0x000000996a6a7220 */ /* 0x000fe20000410000 */
[----:B------:R-:W-:Y:S01]  /*ae10*/  FMUL.FTZ R144, R144, R182 ;  /* 0x000000b690907220 */ /* 0x000fe20000410000 */
[----:B------:R-:W-:Y:S01]  /*ae20*/  FMUL.FTZ R155, R104, R155 ;  /* 0x0000009b689b7220 */ /* 0x000fe20000410000 */
[----:B------:R-:W5:Y:S01]  /*ae30*/  SHFL.DOWN PT, R120, R202, 0x1, 0x1f ;  /* 0x08201f00ca787f89 */ /* 0x000f6200000e0000 */
[----:B------:R-:W-:Y:S01]  /*ae40*/  FFMA.FTZ R222, R222, R125, R127 ;  /* 0x0000007ddede7223 */ /* 0x000fe2000001007f */
[----:B------:R-:W-:Y:S01]  /*ae50*/  FFMA.FTZ R148, R149, R167, R148 ;  /* 0x000000a795947223 */ /* 0x000fe20000010094 */
[----:B------:R-:W-:Y:S01]  /*ae60*/  FFMA.FTZ R106, R221, R162, R106 ;  /* 0x000000a2dd6a7223 */ /* 0x000fe2000001006a */
[----:B------:R-:W1:Y:S01]  /*ae70*/  SHFL.DOWN PT, R121, R64, 0x1, 0x1f ;  /* 0x08201f0040797f89 */ /* 0x000e6200000e0000 */
[----:B------:R-:W-:Y:S01]  /*ae80*/  FFMA.FTZ R147, R147, R168, R144 ;  /* 0x000000a893937223 */ /* 0x000fe20000010090 */
[----:B------:R-:W-:Y:S01]  /*ae90*/  FFMA.FTZ R155, R216, R157, R155 ;  /* 0x0000009dd89b7223 */ /* 0x000fe2000001009b */
[-C--:B------:R-:W-:Y:S01]  /*aea0*/  FFMA.FTZ R19, R24, R102.reuse, R19 ;  /* 0x0000006618137223 */ /* 0x080fe20000010013 */
[----:B------:R-:W-:Y:S01]  /*aeb0*/  FFMA.FTZ R105, R105, R102, R222 ;  /* 0x0000006669697223 */ /* 0x000fe200000100de */
[----:B------:R-:W-:Y:S01]  /*aec0*/  FFMA.FTZ R106, R103, R148, R106 ;  /* 0x00000094676a7223 */ /* 0x000fe2000001006a */
[----:B------:R-:W-:Y:S01]  /*aed0*/  FMUL.FTZ R164, R101, R164 ;  /* 0x000000a465a47220 */ /* 0x000fe20000410000 */
[----:B------:R-:W-:Y:S01]  /*aee0*/  FFMA.FTZ R155, R100, R147, R155 ;  /* 0x00000093649b7223 */ /* 0x000fe2000001009b */
[----:B------:R-:W-:Y:S01]  /*aef0*/  FMUL.FTZ R145, R145, R112 ;  /* 0x0000007091917220 */ /* 0x000fe20000410000 */
[----:B------:R-:W-:Y:S01]  /*af00*/  FMUL.FTZ R138, R138, R107 ;  /* 0x0000006b8a8a7220 */ /* 0x000fe20000410000 */
[----:B------:R-:W-:Y:S01]  /*af10*/  FFMA.FTZ R215, R215, R166, R164 ;  /* 0x000000a6d7d77223 */ /* 0x000fe200000100a4 */
[----:B------:R-:W-:Y:S01]  /*af20*/  FMUL.FTZ R83, R83, R160 ;  /* 0x000000a053537220 */ /* 0x000fe20000410000 */
[----:B------:R-:W-:Y:S01]  /*af30*/  FFMA.FTZ R145, R146, R169, R145 ;  /* 0x000000a992917223 */ /* 0x000fe20000010091 */
[----:B------:R-:W-:Y:S01]  /*af40*/  FFMA.FTZ R138, R143, R170, R138 ;  /* 0x000000aa8f8a7223 */ /* 0x000fe2000001008a */
[----:B------:R-:W-:Y:S01]  /*af50*/  FMUL.FTZ R80, R80, R141 ;  /* 0x0000008d50507220 */ /* 0x000fe20000410000 */
[----:B------:R-:W-:Y:S01]  /*af60*/  FFMA.FTZ R204, R204, R151, R83 ;  /* 0x00000097cccc7223 */ /* 0x000fe20000010053 */
[----:B0-----:R-:W-:Y:S01]  /*af70*/  ISETP.GT.AND P0, PT, R163, 0x1e, PT ;  /* 0x0000001ea300780c */ /* 0x001fe20003f04270 */
[----:B------:R-:W-:Y:S01]  /*af80*/  FFMA.FTZ R82, R82, R145, R215 ;  /* 0x0000009152527223 */ /* 0x000fe200000100d7 */
[----:B------:R-:W-:Y:S01]  /*af90*/  FFMA.FTZ R80, R207, R158, R80 ;  /* 0x0000009ecf507223 */ /* 0x000fe20000010050 */
[----:B------:R-:W-:Y:S01]  /*afa0*/  FFMA.FTZ R83, R81, R138, R204 ;  /* 0x0000008a51537223 */ /* 0x000fe200000100cc */
[----:B------:R-:W-:Y:S01]  /*afb0*/  FMUL.FTZ R81, R142, R186 ;  /* 0x000000ba8e517220 */ /* 0x000fe20000410000 */
[----:B------:R-:W-:Y:S01]  /*afc0*/  FADD.FTZ R45, R82, R45 ;  /* 0x0000002d522d7221 */ /* 0x000fe20000010000 */
[----:B------:R-:W-:Y:S01]  /*afd0*/  FMUL.FTZ R82, R139, R185 ;  /* 0x000000b98b527220 */ /* 0x000fe20000410000 */
[----:B------:R-:W-:Y:S01]  /*afe0*/  FMUL.FTZ R134, R134, R187 ;  /* 0x000000bb86867220 */ /* 0x000fe20000410000 */
[----:B------:R-:W-:Y:S01]  /*aff0*/  FFMA.FTZ R136, R136, R172, R81 ;  /* 0x000000ac88887223 */ /* 0x000fe20000010051 */
[----:B------:R-:W-:Y:S01]  /*b000*/  FMUL.FTZ R156, R75, R156 ;  /* 0x0000009c4b9c7220 */ /* 0x000fe20000410000 */
[----:B------:R-:W-:Y:S01]  /*b010*/  FFMA.FTZ R137, R137, R171, R82 ;  /* 0x000000ab89897223 */ /* 0x000fe20000010052 */
[----:B------:R-:W-:Y:S01]  /*b020*/  FFMA.FTZ R134, R135, R118, R134 ;  /* 0x0000007687867223 */ /* 0x000fe20000010086 */
[----:B------:R-:W-:Y:S01]  /*b030*/  ISETP.NE.AND P1, PT, R163, RZ, PT ;  /* 0x000000ffa300720c */ /* 0x000fe20003f25270 */
[----:B--2---:R-:W-:Y:S01]  /*b040*/  @!P0 FADD.FTZ R65, R65, R114 ;  /* 0x0000007241418221 */ /* 0x004fe20000010000 */
[----:B---3--:R-:W-:Y:S01]  /*b050*/  @!P0 FADD.FTZ R66, R66, R123 ;  /* 0x0000007b42428221 */ /* 0x008fe20000010000 */
[----:B-----5:R-:W-:Y:S01]  /*b060*/  @!P0 FADD.FTZ R67, R67, R120 ;  /* 0x0000007843438221 */ /* 0x020fe20000010000 */
[----:B-1----:R-:W-:Y:S01]  /*b070*/  @!P0 FADD.FTZ R64, R121, R64 ;  /* 0x0000004079408221 */ /* 0x002fe20000010000 */
[----:B------:R-:W-:Y:S01]  /*b080*/  ISETP.GT.AND P0, PT, R163, 0x1d, PT ;  /* 0x0000001da300780c */ /* 0x000fe20003f04270 */
[----:B------:R-:W0:Y:S01]  /*b090*/  SHFL.DOWN PT, R114, R65, 0x2, 0x1f ;  /* 0x08401f0041727f89 */ /* 0x000e2200000e0000 */
[----:B------:R-:W-:Y:S01]  /*b0a0*/  FFMA.FTZ R80, R79, R137, R80 ;  /* 0x000000894f507223 */ /* 0x000fe20000010050 */
[----:B------:R-:W-:Y:S01]  /*b0b0*/  FFMA.FTZ R211, R211, R140, R156 ;  /* 0x0000008cd3d37223 */ /* 0x000fe2000001009c */
[----:B------:R-:W-:Y:S01]  /*b0c0*/  ISETP.NE.AND P2, PT, R91, RZ, PT ;  /* 0x000000ff5b00720c */ /* 0x000fe20003f45270 */
[----:B------:R-:W1:Y:S01]  /*b0d0*/  SHFL.DOWN PT, R121, R66, 0x2, 0x1f ;  /* 0x08401f0042797f89 */ /* 0x000e6200000e0000 */
[-C--:B------:R-:W-:Y:S01]  /*b0e0*/  FFMA.FTZ R233, R35, R134.reuse, R233 ;  /* 0x0000008623e97223 */ /* 0x080fe200000100e9 */
[----:B------:R-:W-:Y:S01]  /*b0f0*/  FFMA.FTZ R134, R72, R134, R211 ;  /* 0x0000008648867223 */ /* 0x000fe200000100d3 */
[----:B------:R-:W-:Y:S01]  /*b100*/  FMUL.FTZ R78, R78, R133 ;  /* 0x000000854e4e7220 */ /* 0x000fe20000410000 */
[----:B------:R-:W2:Y:S01]  /*b110*/  SHFL.DOWN PT, R116, R67, 0x2, 0x1f ;  /* 0x08401f0043747f89 */ /* 0x000ea200000e0000 */
[----:B------:R-:W-:Y:S01]  /*b120*/  FMUL.FTZ R96, R96, R77 ;  /* 0x0000004d60607220 */ /* 0x000fe20000410000 */
[----:B------:R-:W-:Y:S01]  /*b130*/  FMUL.FTZ R74, R74, R131 ;  /* 0x000000834a4a7220 */ /* 0x000fe20000410000 */
[----:B------:R-:W-:Y:S01]  /*b140*/  FMUL.FTZ R72, R97, R189 ;  /* 0x000000bd61487220 */ /* 0x000fe20000410000 */
[----:B------:R-:W3:Y:S01]  /*b150*/  SHFL.DOWN PT, R111, R64, 0x2, 0x1f ;  /* 0x08401f00406f7f89 */ /* 0x000ee200000e0000 */
        /* <DEDUP_REMOVED lines=30> */
[----:B------:R-:W-:Y:S01]  /*b340*/  BSSY B0, `(.L_x_4873) ;  /* 0x0000056000007945 */ /* 0x000fe20003800000 */
[----:B------:R-:W-:Y:S01]  /*b350*/  FFMA.FTZ R17, R22, R161, R17 ;  /* 0x000000a116117223 */ /* 0x000fe20000010011 */
[----:B------:R-:W-:Y:S01]  /*b360*/  FFMA.FTZ R20, R30, R159, R20 ;  /* 0x0000009f1e147223 */ /* 0x000fe20000010014 */
[----:B------:R-:W-:Y:S01]  /*b370*/  FADD.FTZ R38, R115, R38 ;  /* 0x0000002673267221 */ /* 0x000fe20000010000 */
[----:B------:R-:W-:Y:S01]  /*b380*/  FFMA.FTZ R18, R23, R119, R18 ;  /* 0x0000007717127223 */ /* 0x000fe20000010012 */
[----:B------:R-:W-:Y:S01]  /*b390*/  FADD.FTZ R39, R150, R39 ;  /* 0x0000002796277221 */ /* 0x000fe20000010000 */
[----:B------:R-:W-:Y:S01]  /*b3a0*/  FADD.FTZ R40, R219, R40 ;  /* 0x00000028db287221 */ /* 0x000fe20000010000 */
[----:B------:R-:W-:Y:S01]  /*b3b0*/  FFMA.FTZ R21, R31, R122, R21 ;  /* 0x0000007a1f157223 */ /* 0x000fe20000010015 */
[----:B------:R-:W-:Y:S01]  /*b3c0*/  FADD.FTZ R41, R108, R41 ;  /* 0x000000296c297221 */ /* 0x000fe20000010000 */
[----:B------:R-:W-:Y:S01]  /*b3d0*/  FADD.FTZ R42, R105, R42 ;  /* 0x0000002a692a7221 */ /* 0x000fe20000010000 */
[----:B0-----:R-:W-:Y:S01]  /*b3e0*/  @!P0 FADD.FTZ R65, R65, R110 ;  /* 0x0000006e41418221 */ /* 0x001fe20000010000 */
[----:B------:R-:W-:Y:S01]  /*b3f0*/  FFMA.FTZ R193, R32, R148, R193 ;  /* 0x0000009420c17223 */ /* 0x000fe200000100c1 */
[----:B------:R-:W-:Y:S01]  /*b400*/  FADD.FTZ R43, R106, R43 ;  /* 0x0000002b6a2b7221 */ /* 0x000fe20000010000 */
[----:B------:R-:W-:Y:S01]  /*b410*/  FFMA.FTZ R226, R25, R147, R226 ;  /* 0x0000009319e27223 */ /* 0x000fe200000100e2 */
[----:B-1----:R-:W-:Y:S01]  /*b420*/  @!P0 FADD.FTZ R66, R66, R113 ;  /* 0x0000007142428221 */ /* 0x002fe20000010000 */
[----:B------:R-:W0:Y:S01]  /*b430*/  SHFL.DOWN PT, R100, R65, 0x8, 0x1f ;  /* 0x09001f0041647f89 */ /* 0x000e2200000e0000 */
[----:B------:R-:W-:Y:S01]  /*b440*/  FFMA.FTZ R228, R33, R145, R228 ;  /* 0x0000009121e47223 */ /* 0x000fe200000100e4 */
[----:B------:R-:W-:Y:S01]  /*b450*/  FADD.FTZ R44, R155, R44 ;  /* 0x0000002c9b2c7221 */ /* 0x000fe20000010000 */
        /* <DEDUP_REMOVED lines=20> */
[----:B------:R-:W-:Y:S01]  /*b5a0*/  FADD.FTZ R53, R68, R53 ;  /* 0x0000003544357221 */ /* 0x000fe20000010000 */
[----:B0-----:R-:W-:Y:S01]  /*b5b0*/  @!P0 FADD.FTZ R65, R65, R100 ;  /* 0x0000006441418221 */ /* 0x001fe20000010000 */
[----:B-1----:R-:W-:-:S04]  /*b5c0*/  @!P0 FADD.FTZ R66, R66, R103 ;  /* 0x0000006742428221 */ /* 0x002fc80000010000 */
        /* <DEDUP_REMOVED lines=45> */
.L_x_4874:
[----:B------:R-:W-:Y:S05]  /*b8a0*/  BSYNC B0 ;  /* 0x0000000000007941 */ /* 0x000fea0003800000 */
.L_x_4873:
[----:B------:R-:W-:Y:S02]  /*b8b0*/  UIADD3 UR7, UR7, 0x1, URZ ;  /* 0x0000000107077890 */ /* 0x000fe4000fffe03f */
[----:B------:R-:W-:Y:S02]  /*b8c0*/  UIADD3 UR8, UP1, UR8, 0x1, URZ ;  /* 0x0000000108087890 */ /* 0x000fe4000ff3e03f */
[----:B------:R-:W-:Y:S02]  /*b8d0*/  UISETP.GE.AND UP0, UPT, UR7, UR52, UPT ;  /* 0x000000340700728c */ /* 0x000fe4000bf06270 */
[----:B------:R-:W-:-:S04]  /*b8e0*/  UIADD3.X UR9, URZ, UR9, URZ, UP1, !UPT ;  /* 0x000000093f097290 */ /* 0x000fc80008ffe43f */
[----:B------:R-:W-:-:S13]  /*b8f0*/  PLOP3.LUT P0, PT, PT, PT, UP0, 0x80, 0x0 ;  /* 0x000000000000781c */ /* 0x000fda0003f0f008 */
[----:B------:R-:W-:Y:S05]  /*b900*/  @!P0 BRA `(.L_x_4875) ;  /* 0xffffff7400448947 */ /* 0x000fea000383ffff */
.L_x_4780:
[----:B01----:R-:W2:Y:S01]  /*b910*/  LDL.LU R64, [R1] ;  /* 0x0000000001407983 */ /* 0x003ea20000300800 */
[----:B------:R-:W-:Y:S01]  /*b920*/  F2FP.BF16.F32.PACK_AB R7, R229, R230 ;  /* 0x000000e6e507723e */ /* 0x000fe200000010ff */
[----:B------:R-:W-:Y:S01]  /*b930*/  USHF.R.S32.HI UR26, URZ, 0x1f, UR11 ;  /* 0x0000001f3f1a7899 */ /* 0x000fe2000801140b */
[----:B------:R-:W-:Y:S01]  /*b940*/  F2FP.BF16.F32.PACK_AB R6, R231, R233 ;  /* 0x000000e9e706723e */ /* 0x000fe200000010ff */
[----:B------:R-:W-:Y:S01]  /*b950*/  ULEA UR8, UR17, 0xfffff800, 0xb ;  /* 0xfffff80011087891 */ /* 0x000fe2000f8e583f */
[----:B------:R-:W-:Y:S01]  /*b960*/  F2FP.BF16.F32.PACK_AB R5, R234, R235 ;  /* 0x000000ebea05723e */ /* 0x000fe200000010ff */
[----:B------:R-:W-:Y:S01]  /*b970*/  ULDC.64 UR18, c[0x0][0x388] ;  /* 0x0000e20000127ab9 */ /* 0x000fe20000000a00 */
[----:B------:R-:W-:Y:S01]  /*b980*/  F2FP.BF16.F32.PACK_AB R4, R237, R238 ;  /* 0x000000eeed04723e */ /* 0x000fe200000010ff */
[----:B------:R-:W-:Y:S01]  /*b990*/  BAR.SYNC.DEFER_BLOCKING 0x0 ;  /* 0x0000000000007b1d */ /* 0x000fe20000010000 */
        /* <DEDUP_REMOVED lines=21> */
[----:B------:R-:W-:Y:S01]  /*baf0*/  ULDC.64 UR24, c[0x0][0x3e0] ;  /* 0x0000f80000187ab9 */ /* 0x000fe20000000a00 */
[----:B------:R-:W-:Y:S01]  /*bb00*/  STS.128 [R241], R4 ;  /* 0x00000004f1007388 */ /* 0x000fe20000000c00 */
[----:B------:R-:W-:-:S02]  /*bb10*/  UIADD3 UR19, UR19, UR7, URZ ;  /* 0x0000000713137290 */ /* 0x000fc4000fffe03f */
[----:B------:R-:W-:Y:S01]  /*bb20*/  ULEA UR7, UP0, UR18, UR24, 0x1 ;  /* 0x0000001812077291 */ /* 0x000fe2000f80083f */
[----:B------:R-:W-:Y:S01]  /*bb30*/  STS.128 [R241+0x10], R192 ;  /* 0x000010c0f1007388 */ /* 0x000fe20000000c00 */
[----:B------:R-:W-:-:S03]  /*bb40*/  NOP ;  /* 0x0000000000007918 */ /* 0x000fc60000000000 */
[----:B------:R-:W0:Y:S01]  /*bb50*/  LDS.128 R8, [R239] ;  /* 0x00000000ef087984 */ /* 0x000e220000000c00 */
[----:B------:R-:W-:Y:S01]  /*bb60*/  ULEA.HI.X UR18, UR18, UR25, UR19, 0x1, UP0 ;  /* 0x0000001912127291 */ /* 0x000fe200080f0c13 */
[----:B------:R-:W-:Y:S01]  /*bb70*/  MOV R2, UR7 ;  /* 0x0000000700027c02 */ /* 0x000fe20008000f00 */
[----:B------:R-:W-:Y:S01]  /*bb80*/  UIADD3 UR13, UP2, UR13, -0x1000, URZ ;  /* 0xfffff0000d0d7890 */ /* 0x000fe2000ff5e03f */
[----:B------:R-:W1:Y:S01]  /*bb90*/  LDS.128 R12, [R239+0x200] ;  /* 0x00020000ef0c7984 */ /* 0x000e620000000c00 */
[----:B------:R-:W-:Y:S02]  /*bba0*/  UIADD3 UR49, UP3, UR49, -0x1000, URZ ;  /* 0xfffff00031317890 */ /* 0x000fe4000ff7e03f */
[----:B------:R-:W-:Y:S01]  /*bbb0*/  MOV R3, UR18 ;  /* 0x0000001200037c02 */ /* 0x000fe20008000f00 */
[----:B------:R-:W-:Y:S01]  /*bbc0*/  ULDC.64 UR18, c[0x0][0x3a8] ;  /* 0x0000ea0000127ab9 */ /* 0x000fe20000000a00 */
[----:B------:R-:W-:Y:S02]  /*bbd0*/  UIADD3 UR51, UP4, UR51, -0x1000, URZ ;  /* 0xfffff00033337890 */ /* 0x000fe4000ff9e03f */
[----:B------:R-:W-:Y:S01]  /*bbe0*/  UIMAD UR7, UR26, UR18, URZ ;  /* 0x000000121a0772a4 */ /* 0x000fe2000f8e023f */
[----:B------:R-:W-:Y:S01]  /*bbf0*/  IMAD.WIDE R2, R89, 0x10, R2 ;  /* 0x0000001059027825 */ /* 0x000fe200078e0202 */
[----:B------:R-:W-:-:S02]  /*bc00*/  UIMAD.WIDE.U32 UR8, UR11, UR18, UR8 ;  /* 0x000000120b0872a5 */ /* 0x000fc4000f8e0008 */
[----:B------:R-:W-:Y:S02]  /*bc10*/  UIMAD UR7, UR11, UR19, UR7 ;  /* 0x000000130b0772a4 */ /* 0x000fe4000f8e0207 */
[----:B------:R-:W-:Y:S01]  /*bc20*/  UIADD3 UR6, UR6, 0x1, URZ ;  /* 0x0000000106067890 */ /* 0x000fe2000fffe03f */
[----:B------:R-:W-:Y:S01]  /*bc30*/  ULDC.64 UR18, c[0x0][0x3b0] ;  /* 0x0000ec0000127ab9 */ /* 0x000fe20000000a00 */
[----:B------:R-:W-:Y:S02]  /*bc40*/  UIADD3 UR9, UR9, UR7, URZ ;  /* 0x0000000709097290 */ /* 0x000fe4000fffe03f */
[----:B------:R-:W-:Y:S02]  /*bc50*/  UIMAD UR7, UR27, UR18, URZ ;  /* 0x000000121b0772a4 */ /* 0x000fe4000f8e023f */
[----:B------:R-:W-:Y:S02]  /*bc60*/  UIMAD.WIDE.U32 UR8, UR10, UR18, UR8 ;  /* 0x000000120a0872a5 */ /* 0x000fe4000f8e0008 */
[----:B------:R-:W-:-:S02]  /*bc70*/  UIMAD UR7, UR10, UR19, UR7 ;  /* 0x000000130a0772a4 */ /* 0x000fc4000f8e0207 */
[----:B------:R-:W-:Y:S01]  /*bc80*/  UIADD3.X UR16, UR16, -0x1, URZ, UP1, !UPT ;  /* 0xffffffff10107890 */ /* 0x000fe20008ffe43f */
[----:B------:R-:W-:Y:S01]  /*bc90*/  ULDC.64 UR18, c[0x0][0x3f0] ;  /* 0x0000fc0000127ab9 */ /* 0x000fe20000000a00 */
[----:B------:R-:W-:Y:S02]  /*bca0*/  UIADD3 UR9, UR9, UR7, URZ ;  /* 0x0000000709097290 */ /* 0x000fe4000fffe03f */
[----:B------:R-:W-:Y:S02]  /*bcb0*/  ULEA UR7, UP0, UR8, UR18, 0x1 ;  /* 0x0000001208077291 */ /* 0x000fe4000f80083f */
[----:B------:R-:W-:Y:S02]  /*bcc0*/  UIADD3.X UR14, UR14, -0x1, URZ, UP2, !UPT ;  /* 0xffffffff0e0e7890 */ /* 0x000fe400097fe43f */
[----:B------:R-:W-:Y:S02]  /*bcd0*/  ULEA.HI.X UR8, UR8, UR19, UR9, 0x1, UP0 ;  /* 0x0000001308087291 */ /* 0x000fe400080f0c09 */
[----:B------:R-:W-:Y:S01]  /*bce0*/  UISETP.GT.AND UP0, UPT, UR17, 0x1, UPT ;  /* 0x000000011100788c */ /* 0x000fe2000bf04270 */
[----:B0-----:R-:W-:Y:S01]  /*bcf0*/  STG.E.128 desc[UR22][R2.64], R8 ;  /* 0x0000000802007986 */ /* 0x001fe2000c101d16 */
[----:B------:R-:W-:-:S02]  /*bd00*/  UIADD3.X UR48, UR48, -0x1, URZ, UP3, !UPT ;  /* 0xffffffff30307890 */ /* 0x000fc40009ffe43f */
[----:B------:R-:W-:Y:S01]  /*bd10*/  UIADD3.X UR50, UR50, -0x1, URZ, UP4, !UPT ;  /* 0xffffffff32327890 */ /* 0x000fe2000a7fe43f */
[----:B-1----:R0:W-:Y:S01]  /*bd20*/  STG.E.128 desc[UR22][R2.64+0x200], R12 ;  /* 0x0002000c02007986 */ /* 0x0021e2000c101d16 */
[----:B------:R-:W-:Y:S01]  /*bd30*/  BAR.SYNC.DEFER_BLOCKING 0x0 ;  /* 0x0000000000007b1d */ /* 0x000fe20000010000 */
[----:B------:R-:W-:Y:S02]  /*bd40*/  PLOP3.LUT P0, PT, PT, PT, UP0, 0x80, 0x0 ;  /* 0x000000000000781c */ /* 0x000fe40003f0f008 */
[----:B0-----:R-:W-:Y:S02]  /*bd50*/  MOV R2, UR7 ;  /* 0x0000000700027c02 */ /* 0x001fe40008000f00 */
[----:B------:R-:W-:-:S03]  /*bd60*/  MOV R3, UR8 ;  /* 0x0000000800037c02 */ /* 0x000fc60008000f00 */
[----:B------:R-:W-:Y:S01]  /*bd70*/  IMAD.WIDE R2, R89, 0x10, R2 ;  /* 0x0000001059027825 */ /* 0x000fe200078e0202 */
[----:B------:R-:W-:Y:S03]  /*bd80*/  STS.128 [R241+0x10], R16 ;  /* 0x00001010f1007388 */ /* 0x000fe60000000c00 */
[----:B--2---:R-:W-:-:S04]  /*bd90*/  FADD.FTZ R5, R64, R53 ;  /* 0x0000003540057221 */ /* 0x004fc80000010000 */
[----:B------:R-:W-:Y:S01]  /*bda0*/  FADD.FTZ R0, R5, R52 ;  /* 0x0000003405007221 */ /* 0x000fe20000010000 */
[----:B------:R-:W-:Y:S02]  /*bdb0*/  F2FP.BF16.F32.PACK_AB R52, R52, R53 ;  /* 0x000000353434723e */ /* 0x000fe400000010ff */
[----:B------:R-:W-:Y:S01]  /*bdc0*/  F2FP.BF16.F32.PACK_AB R53, R50, R51 ;  /* 0x000000333235723e */ /* 0x000fe200000010ff */
[----:B------:R-:W-:-:S04]  /*bdd0*/  FADD.FTZ R5, R0, R51 ;  /* 0x0000003300057221 */ /* 0x000fc80000010000 */
[----:B------:R-:W-:Y:S01]  /*bde0*/  FADD.FTZ R50, R5, R50 ;  /* 0x0000003205327221 */ /* 0x000fe20000010000 */
[----:B------:R-:W-:Y:S01]  /*bdf0*/  STS.128 [R241], R52 ;  /* 0x00000034f1007388 */ /* 0x000fe20000000c00 */
[----:B------:R-:W-:Y:S02]  /*be00*/  NOP ;  /* 0x0000000000007918 */ /* 0x000fe40000000000 */
[----:B------:R-:W-:Y:S01]  /*be10*/  FADD.FTZ R49, R50, R49 ;  /* 0x0000003132317221 */ /* 0x000fe20000010000 */
[----:B------:R-:W0:Y:S03]  /*be20*/  LDS.128 R8, [R239] ;  /* 0x00000000ef087984 */ /* 0x000e260000000c00 */
[----:B------:R-:W-:Y:S01]  /*be30*/  FADD.FTZ R48, R49, R48 ;  /* 0x0000003031307221 */ /* 0x000fe20000010000 */
[----:B------:R-:W1:Y:S03]  /*be40*/  LDS.128 R20, [R239+0x200] ;  /* 0x00020000ef147984 */ /* 0x000e660000000c00 */
        /* <DEDUP_REMOVED lines=11> */
[----:B-1----:R0:W-:Y:S04]  /*bf00*/  STG.E.128 desc[UR22][R2.64+0x200], R20 ;  /* 0x0002001402007986 */ /* 0x0021e8000c101d16 */
[----:B------:R0:W-:Y:S01]  /*bf10*/  STL [R1], R0 ;  /* 0x0000000001007387 */ /* 0x0001e20000100800 */
[----:B------:R-:W-:Y:S05]  /*bf20*/  @P0 BRA `(.L_x_4876) ;  /* 0xffffff4800d00947 */ /* 0x000fea000383ffff */
.L_x_4778:
[----:B------:R-:W-:Y:S02]  /*bf30*/  ULDC.64 UR4, c[0x0][0x3d8] ;  /* 0x0000f60000047ab9 */ /* 0x000fe40000000a00 */
[----:B------:R-:W-:-:S04]  /*bf40*/  ISETP.NE.U32.AND P0, PT, RZ, UR4, PT ;  /* 0x00000004ff007c0c */ /* 0x000fc8000bf05070 */
[----:B------:R-:W-:-:S13]  /*bf50*/  ISETP.NE.AND.EX P0, PT, RZ, UR5, PT, P0 ;  /* 0x00000005ff007c0c */ /* 0x000fda000bf05300 */
[----:B------:R-:W-:Y:S05]  /*bf60*/  @!P0 BRA `(.L_x_4877) ;  /* 0x0000000000988947 */ /* 0x000fea0003800000 */
[----:B0-----:R-:W2:Y:S01]  /*bf70*/  LDL.LU R2, [R1+0x4] ;  /* 0x0000040001027983 */ /* 0x001ea20000300800 */
        /* <DEDUP_REMOVED lines=36> */
.L_x_4878:
[----:B------:R-:W-:Y:S05]  /*c1c0*/  BSYNC B0 ;  /* 0x0000000000007941 */ /* 0x000fea0003800000 */
.L_x_4877:
[----:B------:R-:W-:Y:S01]  /*c1d0*/  ULDC.64 UR4, c[0x0][0x3f8] ;  /* 0x0000fe0000047ab9 */ /* 0x000fe20000000a00 */
[----:B------:R-:W-:Y:S01]  /*c1e0*/  BSSY B0, `(.L_x_4879) ;  /* 0x000002c000007945 */ /* 0x000fe20003800000 */
[----:B------:R-:W-:-:S04]  /*c1f0*/  ISETP.NE.U32.AND P0, PT, RZ, UR4, PT ;  /* 0x00000004ff007c0c */ /* 0x000fc8000bf05070 */
[----:B------:R-:W-:-:S13]  /*c200*/  ISETP.NE.AND.EX P0, PT, RZ, UR5, PT, P0 ;  /* 0x00000005ff007c0c */ /* 0x000fda000bf05300 */
[----:B------:R-:W-:Y:S05]  /*c210*/  @!P0 BRA `(.L_x_4880) ;  /* 0x00000000009c8947 */ /* 0x000fea0003800000 */
[----:B01----:R-:W2:Y:S01]  /*c220*/  LDL.LU R2, [R1] ;  /* 0x0000000001027983 */ /* 0x003ea20000300800 */
        /* <DEDUP_REMOVED lines=26> */
[----:B--2---:R-:W-:-:S04]  /*c3d0*/  @!P0 MOV R0, 0x400 ;  /* 0x0000040000008802 */ /* 0x004fc80000000f00 */
        /* <DEDUP_REMOVED lines=11> */
.L_x_4880:
[----:B0-----:R-:W0:Y:S02]  /*c490*/  S2R R11, SR_TID.X ;  /* 0x00000000000b7919 */ /* 0x001e240000002100 */
.L_x_4881:
[----:B------:R-:W-:Y:S05]  /*c4a0*/  BSYNC B0 ;  /* 0x0000000000007941 */ /* 0x000fea0003800000 */
.L_x_4879:
        /* <DEDUP_REMOVED lines=23> */
.L_x_4883:
[----:B--2---:R-:W-:Y:S02]  /*c620*/  LEA R0, R11, UR8, 0x3 ;  /* 0x000000080b007c11 */ /* 0x004fe4000f8e18ff */
[----:B01-3--:R-:W-:Y:S02]  /*c630*/  MOV R3, UR5 ;  /* 0x0000000500037c02 */ /* 0x00bfe40008000f00 */
        /* <DEDUP_REMOVED lines=30> */
.L_x_4882:
[----:B------:R-:W-:Y:S05]  /*c820*/  EXIT ;  /* 0x000000000000794d */ /* 0x000fea0003800000 */
.L_x_4784:
[----:B------:R-:W-:Y:S01]  /*c830*/  HFMA2.MMA R247, -RZ, RZ, 0, 5.9604644775390625e-08 ;  /* 0x00000001fff77435 */ /* 0x000fe200000001ff */
[----:B------:R-:W-:Y:S02]  /*c840*/  MOV R248, R242 ;  /* 0x000000f200f87202 */ /* 0x000fe40000000f00 */
[----:B------:R-:W-:Y:S02]  /*c850*/  MOV R246, RZ ;  /* 0x000000ff00f67202 */ /* 0x000fe40000000f00 */
[----:B------:R-:W-:-:S07]  /*c860*/  MOV R83, 0xffffffff ;  /* 0xffffffff00537802 */ /* 0x000fce0000000f00 */
[----:B-1----:R-:W-:Y:S05]  /*c870*/  WARPSYNC.COLLECTIVE R83, `(.L_x_4884) ;  /* 0x0000000053087348 */ /* 0x002fea0003c00000 */
[----:B------:R0:W2:Y:S02]  /*c880*/  SHFL.UP P3, R80, R248, R247, R246 ;  /* 0x040000f7f8507389 */ /* 0x0000a400000600f6 */
[----:B012---:R-:W-:Y:S01]  /*c890*/  ENDCOLLECTIVE ;  /* 0x000000000000791b */ /* 0x007fe20003800000 */
.L_x_4884:
[----:B------:R-:W-:Y:S02]  /*c8a0*/  MOV R248, R81 ;  /* 0x0000005100f87202 */ /* 0x000fe40000000f00 */
[----:B------:R-:W-:-:S07]  /*c8b0*/  MOV R82, R80 ;  /* 0x0000005000527202 */ /* 0x000fce0000000f00 */
[----:B------:R-:W-:Y:S05]  /*c8c0*/  WARPSYNC.COLLECTIVE R83, `(.L_x_4885) ;  /* 0x0000000053087348 */ /* 0x000fea0003c00000 */
[----:B------:R0:W1:Y:S02]  /*c8d0*/  SHFL.UP P3, R80, R248, R247, R246 ;  /* 0x040000f7f8507389 */ /* 0x00006400000600f6 */
[----:B01----:R-:W-:Y:S01]  /*c8e0*/  ENDCOLLECTIVE ;  /* 0x000000000000791b */ /* 0x003fe20003800000 */
.L_x_4885:
[----:B------:R-:W-:Y:S02]  /*c8f0*/  MOV R248, R245 ;  /* 0x000000f500f87202 */ /* 0x000fe40000000f00 */
[----:B------:R-:W-:-:S07]  /*c900*/  MOV R227, R80 ;  /* 0x0000005000e37202 */ /* 0x000fce0000000f00 */
[----:B------:R-:W-:Y:S05]  /*c910*/  WARPSYNC.COLLECTIVE R83, `(.L_x_4886) ;  /* 0x0000000053087348 */ /* 0x000fea0003c00000 */
[----:B------:R0:W1:Y:S02]  /*c920*/  SHFL.UP P3, R80, R248, R247, R246 ;  /* 0x040000f7f8507389 */ /* 0x00006400000600f6 */
[----:B01----:R-:W-:Y:S01]  /*c930*/  ENDCOLLECTIVE ;  /* 0x000000000000791b */ /* 0x003fe20003800000 */
.L_x_4886:
[----:B------:R-:W-:Y:S02]  /*c940*/  MOV R248, R243 ;  /* 0x000000f300f87202 */ /* 0x000fe40000000f00 */
[----:B------:R-:W-:-:S07]  /*c950*/  MOV R244, R80 ;  /* 0x0000005000f47202 */ /* 0x000fce0000000f00 */
[----:B------:R-:W-:Y:S05]  /*c960*/  WARPSYNC.COLLECTIVE R83, `(.L_x_4887) ;  /* 0x0000000053087348 */ /* 0x000fea0003c00000 */
[----:B------:R0:W1:Y:S02]  /*c970*/  SHFL.UP P3, R80, R248, R247, R246 ;  /* 0x040000f7f8507389 */ /* 0x00006400000600f6 */
[----:B01----:R-:W-:Y:S01]  /*c980*/  ENDCOLLECTIVE ;  /* 0x000000000000791b */ /* 0x003fe20003800000 */
.L_x_4887:
        /* <DEDUP_REMOVED lines=17> */
.L_x_4888:
[----:B------:R-:W-:Y:S02]  /*caa0*/  MOV R248, R82 ;  /* 0x0000005200f87202 */ /* 0x000fe40000000f00 */
[----:B------:R-:W-:-:S07]  /*cab0*/  MOV R81, R80 ;  /* 0x0000005000517202 */ /* 0x000fce0000000f00 */
[----:B------:R-:W-:Y:S05]  /*cac0*/  WARPSYNC.COLLECTIVE R83, `(.L_x_4889) ;  /* 0x0000000053087348 */ /* 0x000fea0003c00000 */
[----:B------:R0:W1:Y:S02]  /*cad0*/  SHFL.UP P3, R80, R248, R247, R246 ;  /* 0x040000f7f8507389 */ /* 0x00006400000600f6 */
[----:B01----:R-:W-:Y:S01]  /*cae0*/  ENDCOLLECTIVE ;  /* 0x000000000000791b */ /* 0x003fe20003800000 */
.L_x_4889:
[----:B------:R-:W-:Y:S02]  /*caf0*/  MOV R248, R245 ;  /* 0x000000f500f87202 */ /* 0x000fe40000000f00 */
[----:B------:R-:W-:-:S07]  /*cb00*/  MOV R249, R80 ;  /* 0x0000005000f97202 */ /* 0x000fce0000000f00 */
[----:B------:R-:W-:Y:S05]  /*cb10*/  WARPSYNC.COLLECTIVE R83, `(.L_x_4890) ;  /* 0x0000000053087348 */ /* 0x000fea0003c00000 */
[----:B------:R0:W1:Y:S02]  /*cb20*/  SHFL.UP P3, R80, R248, R247, R246 ;  /* 0x040000f7f8507389 */ /* 0x00006400000600f6 */
[----:B01----:R-:W-:Y:S01]  /*cb30*/  ENDCOLLECTIVE ;  /* 0x000000000000791b */ /* 0x003fe20003800000 */
.L_x_4890:
[----:B------:R-:W-:Y:S02]  /*cb40*/  MOV R248, R243 ;  /* 0x000000f300f87202 */ /* 0x000fe40000000f00 */
[----:B------:R-:W-:-:S07]  /*cb50*/  MOV R227, R80 ;  /* 0x0000005000e37202 */ /* 0x000fce0000000f00 */
[----:B------:R-:W-:Y:S05]  /*cb60*/  WARPSYNC.COLLECTIVE R83, `(.L_x_4891) ;  /* 0x0000000053087348 */ /* 0x000fea0003c00000 */
[----:B------:R0:W1:Y:S02]  /*cb70*/  SHFL.UP P3, R80, R248, R247, R246 ;  /* 0x040000f7f8507389 */ /* 0x00006400000600f6 */
[----:B01----:R-:W-:Y:S01]  /*cb80*/  ENDCOLLECTIVE ;  /* 0x000000000000791b */ /* 0x003fe20003800000 */
.L_x_4891:
[----:B------:R-:W-:Y:S01]  /*cb90*/  HFMA2.MMA R247, -RZ, RZ, 0, 2.384185791015625e-07 ;  /* 0x00000004fff77435 */ /* 0x000fe200000001ff */
        /* <DEDUP_REMOVED lines=16> */
.L_x_4892:
[----:B------:R-:W-:Y:S02]  /*cca0*/  MOV R248, R82 ;  /* 0x0000005200f87202 */ /* 0x000fe40000000f00 */
[----:B------:R-:W-:-:S07]  /*ccb0*/  MOV R227, R80 ;  /* 0x0000005000e37202 */ /* 0x000fce0000000f00 */
[----:B------:R-:W-:Y:S05]  /*ccc0*/  WARPSYNC.COLLECTIVE R83, `(.L_x_4893) ;  /* 0x0000000053087348 */ /* 0x000fea0003c00000 */
[----:B------:R0:W1:Y:S02]  /*ccd0*/  SHFL.UP P3, R80, R248, R247, R246 ;  /* 0x040000f7f8507389 */ /* 0x00006400000600f6 */
[----:B01----:R-:W-:Y:S01]  /*cce0*/  ENDCOLLECTIVE ;  /* 0x000000000000791b */ /* 0x003fe20003800000 */
.L_x_4893:
[----:B------:R-:W-:Y:S02]  /*ccf0*/  MOV R248, R245 ;  /* 0x000000f500f87202 */ /* 0x000fe40000000f00 */
[----:B------:R-:W-:-:S07]  /*cd00*/  MOV R249, R80 ;  /* 0x0000005000f97202 */ /* 0x000fce0000000f00 */
[----:B------:R-:W-:Y:S05]  /*cd10*/  WARPSYNC.COLLECTIVE R83, `(.L_x_4894) ;  /* 0x0000000053087348 */ /* 0x000fea0003c00000 */
[----:B------:R0:W1:Y:S02]  /*cd20*/  SHFL.UP P3, R80, R248, R247, R246 ;  /* 0x040000f7f8507389 */ /* 0x00006400000600f6 */
[----:B01----:R-:W-:Y:S01]  /*cd30*/  ENDCOLLECTIVE ;  /* 0x000000000000791b */ /* 0x003fe20003800000 */
.L_x_4894:
[----:B------:R-:W-:Y:S02]  /*cd40*/  MOV R248, R243 ;  /* 0x000000f300f87202 */ /* 0x000fe40000000f00 */
[----:B------:R-:W-:-:S07]  /*cd50*/  MOV R81, R80 ;  /* 0x0000005000517202 */ /* 0x000fce0000000f00 */
[----:B------:R-:W-:Y:S05]  /*cd60*/  WARPSYNC.COLLECTIVE R83, `(.L_x_4895) ;  /* 0x0000000053087348 */ /* 0x000fea0003c00000 */
[----:B------:R0:W1:Y:S02]  /*cd70*/  SHFL.UP P3, R80, R248, R247, R246 ;  /* 0x040000f7f8507389 */ /* 0x00006400000600f6 */
[----:B01----:R-:W-:Y:S01]  /*cd80*/  ENDCOLLECTIVE ;  /* 0x000000000000791b */ /* 0x003fe20003800000 */
.L_x_4895:
        /* <DEDUP_REMOVED lines=17> */
.L_x_4896:
[----:B------:R-:W-:Y:S02]  /*cea0*/  MOV R248, R82 ;  /* 0x0000005200f87202 */ /* 0x000fe40000000f00 */
[----:B------:R-:W-:-:S07]  /*ceb0*/  MOV R227, R80 ;  /* 0x0000005000e37202 */ /* 0x000fce0000000f00 */
[----:B------:R-:W-:Y:S05]  /*cec0*/  WARPSYNC.COLLECTIVE R83, `(.L_x_4897) ;  /* 0x0000000053087348 */ /* 0x000fea0003c00000 */
[----:B------:R0:W1:Y:S02]  /*ced0*/  SHFL.UP P3, R80, R248, R247, R246 ;  /* 0x040000f7f8507389 */ /* 0x00006400000600f6 */
[----:B01----:R-:W-:Y:S01]  /*cee0*/  ENDCOLLECTIVE ;  /* 0x000000000000791b */ /* 0x003fe20003800000 */
.L_x_4897:
[----:B------:R-:W-:Y:S02]  /*cef0*/  MOV R248, R245 ;  /* 0x000000f500f87202 */ /* 0x000fe40000000f00 */
[----:B------:R-:W-:-:S07]  /*cf00*/  MOV R81, R80 ;  /* 0x0000005000517202 */ /* 0x000fce0000000f00 */
[----:B------:R-:W-:Y:S05]  /*cf10*/  WARPSYNC.COLLECTIVE R83, `(.L_x_4898) ;  /* 0x0000000053087348 */ /* 0x000fea0003c00000 */
[----:B------:R0:W1:Y:S02]  /*cf20*/  SHFL.UP P3, R80, R248, R247, R246 ;  /* 0x040000f7f8507389 */ /* 0x00006400000600f6 */
[----:B01----:R-:W-:Y:S01]  /*cf30*/  ENDCOLLECTIVE ;  /* 0x000000000000791b */ /* 0x003fe20003800000 */
.L_x_4898:
[----:B------:R-:W-:Y:S02]  /*cf40*/  MOV R248, R243 ;  /* 0x000000f300f87202 */ /* 0x000fe40000000f00 */
[----:B------:R-:W-:-:S07]  /*cf50*/  MOV R249, R80 ;  /* 0x0000005000f97202 */ /* 0x000fce0000000f00 */
[----:B------:R-:W-:Y:S05]  /*cf60*/  WARPSYNC.COLLECTIVE R83, `(.L_x_4899) ;  /* 0x0000000053087348 */ /* 0x000fea0003c00000 */
[----:B------:R0:W1:Y:S02]  /*cf70*/  SHFL.UP P3, R80, R248, R247, R246 ;  /* 0x040000f7f8507389 */ /* 0x00006400000600f6 */
[----:B01----:R-:W-:Y:S01]  /*cf80*/  ENDCOLLECTIVE ;  /* 0x000000000000791b */ /* 0x003fe20003800000 */
.L_x_4899:
        /* <DEDUP_REMOVED lines=18> */
.L_x_4900:
[----:B------:R-:W-:Y:S02]  /*d0b0*/  MOV R248, R244 ;  /* 0x000000f400f87202 */ /* 0x000fe40000000f00 */
[----:B------:R-:W-:-:S07]  /*d0c0*/  MOV R81, R80 ;  /* 0x0000005000517202 */ /* 0x000fce0000000f00 */
[----:B------:R-:W-:Y:S05]  /*d0d0*/  WARPSYNC.COLLECTIVE R83, `(.L_x_4901) ;  /* 0x0000000053087348 */ /* 0x000fea0003c00000 */
[----:B------:R0:W1:Y:S02]  /*d0e0*/  SHFL.UP P3, R80, R248, R247, R246 ;  /* 0x040000f7f8507389 */ /* 0x00006400000600f6 */
[----:B01----:R-:W-:Y:S01]  /*d0f0*/  ENDCOLLECTIVE ;  /* 0x000000000000791b */ /* 0x003fe20003800000 */
.L_x_4901:
[----:B------:R-:W-:Y:S02]  /*d100*/  MOV R248, R245 ;  /* 0x000000f500f87202 */ /* 0x000fe40000000f00 */
[----:B------:R-:W-:-:S07]  /*d110*/  MOV R227, R80 ;  /* 0x0000005000e37202 */ /* 0x000fce0000000f00 */
[----:B------:R-:W-:Y:S05]  /*d120*/  WARPSYNC.COLLECTIVE R83, `(.L_x_4902) ;  /* 0x0000000053087348 */ /* 0x000fea0003c00000 */
[----:B------:R0:W1:Y:S02]  /*d130*/  SHFL.UP P3, R80, R248, R247, R246 ;  /* 0x040000f7f8507389 */ /* 0x00006400000600f6 */
[----:B01----:R-:W-:Y:S01]  /*d140*/  ENDCOLLECTIVE ;  /* 0x000000000000791b */ /* 0x003fe20003800000 */
.L_x_4902:
[----:B------:R-:W-:Y:S02]  /*d150*/  MOV R248, R243 ;  /* 0x000000f300f87202 */ /* 0x000fe40000000f00 */
[----:B------:R-:W-:-:S07]  /*d160*/  MOV R249, R80 ;  /* 0x0000005000f97202 */ /* 0x000fce0000000f00 */
[----:B------:R-:W-:Y:S05]  /*d170*/  WARPSYNC.COLLECTIVE R83, `(.L_x_4903) ;  /* 0x0000000053087348 */ /* 0x000fea0003c00000 */
[----:B------:R0:W1:Y:S02]  /*d180*/  SHFL.UP P3, R80, R248, R247, R246 ;  /* 0x040000f7f8507389 */ /* 0x00006400000600f6 */
[----:B01----:R-:W-:Y:S01]  /*d190*/  ENDCOLLECTIVE ;  /* 0x000000000000791b */ /* 0x003fe20003800000 */
.L_x_4903:
[----:B------:R-:W-:Y:S05]  /*d1a0*/  BRA `(.L_x_4904) ;  /* 0xffffff8400687947 */ /* 0x000fea000383ffff */
.L_x_4785:
        /* <DEDUP_REMOVED lines=8> */
.L_x_4906:
[----:B------:R-:W-:Y:S05]  /*d230*/  BSYNC B0 ;  /* 0x0000000000007941 */ /* 0x000fea0003800000 */
.L_x_4905:
[----:B------:R-:W-:Y:S05]  /*d240*/  BRA `(.L_x_4907) ;  /* 0xffffff8400787947 */ /* 0x000fea000383ffff */
.L_x_4786:
        /* <DEDUP_REMOVED lines=8> */
.L_x_4909:
[----:B------:R-:W-:Y:S05]  /*d2d0*/  BSYNC B0 ;  /* 0x0000000000007941 */ /* 0x000fea0003800000 */
.L_x_4908:
[----:B------:R-:W-:Y:S05]  /*d2e0*/  BRA `(.L_x_4910) ;  /* 0xffffff8400587947 */ /* 0x000fea000383ffff */
.L_x_4787:
        /* <DEDUP_REMOVED lines=8> */
.L_x_4912:
[----:B------:R-:W-:Y:S05]  /*d370*/  BSYNC B0 ;  /* 0x0000000000007941 */ /* 0x000fea0003800000 */
.L_x_4911:
[----:B------:R-:W-:Y:S05]  /*d380*/  BRA `(.L_x_4913) ;  /* 0xffffff8400387947 */ /* 0x000fea000383ffff */
.L_x_4788:
        /* <DEDUP_REMOVED lines=8> */
.L_x_4915:
[----:B------:R-:W-:Y:S05]  /*d410*/  BSYNC B0 ;  /* 0x0000000000007941 */ /* 0x000fea0003800000 */
.L_x_4914:
[----:B------:R-:W-:Y:S05]  /*d420*/  BRA `(.L_x_4916) ;  /* 0xffffff8400187947 */ /* 0x000fea000383ffff */
.L_x_4789:
        /* <DEDUP_REMOVED lines=8> */
.L_x_4918:
[----:B------:R-:W-:Y:S05]  /*d4b0*/  BSYNC B0 ;  /* 0x0000000000007941 */ /* 0x000fea0003800000 */
.L_x_4917:
        /* <DEDUP_REMOVED lines=10> */
.L_x_4919:
[----:B------:R-:W-:Y:S02]  /*d560*/  MOV R248, R245 ;  /* 0x000000f500f87202 */ /* 0x000fe40000000f00 */
[----:B------:R-:W-:-:S07]  /*d570*/  MOV R244, R80 ;  /* 0x0000005000f47202 */ /* 0x000fce0000000f00 */
[----:B------:R-:W-:Y:S05]  /*d580*/  WARPSYNC.COLLECTIVE R83, `(.L_x_4920) ;  /* 0x0000000053087348 */ /* 0x000fea0003c00000 */
[----:B------:R0:W1:Y:S02]  /*d590*/  SHFL.UP P3, R80, R248, R247, R246 ;  /* 0x040000f7f8507389 */ /* 0x00006400000600f6 */
[----:B01----:R-:W-:Y:S01]  /*d5a0*/  ENDCOLLECTIVE ;  /* 0x000000000000791b */ /* 0x003fe20003800000 */
.L_x_4920:
[----:B------:R-:W-:Y:S02]  /*d5b0*/  MOV R248, R243 ;  /* 0x000000f300f87202 */ /* 0x000fe40000000f00 */
[----:B------:R-:W-:-:S07]  /*d5c0*/  MOV R245, R80 ;  /* 0x0000005000f57202 */ /* 0x000fce0000000f00 */
[----:B------:R-:W-:Y:S05]  /*d5d0*/  WARPSYNC.COLLECTIVE R83, `(.L_x_4921) ;  /* 0x0000000053087348 */ /* 0x000fea0003c00000 */
[----:B------:R0:W1:Y:S02]  /*d5e0*/  SHFL.UP P3, R80, R248, R247, R246 ;  /* 0x040000f7f8507389 */ /* 0x00006400000600f6 */
[----:B01----:R-:W-:Y:S01]  /*d5f0*/  ENDCOLLECTIVE ;  /* 0x000000000000791b */ /* 0x003fe20003800000 */
.L_x_4921:
[----:B------:R-:W-:Y:S02]  /*d600*/  MOV R243, R80 ;  /* 0x0000005000f37202 */ /* 0x000fe40000000f00 */
[----:B------:R-:W-:-:S07]  /*d610*/  MOV R80, 0x1f ;  /* 0x0000001f00507802 */ /* 0x000fce0000000f00 */
[----:B------:R-:W-:Y:S05]  /*d620*/  WARPSYNC.COLLECTIVE R83, `(.L_x_4922) ;  /* 0x0000000053087348 */ /* 0x000fea0003c00000 */
[----:B------:R0:W1:Y:S02]  /*d630*/  SHFL.IDX P3, R227, R82, R81, R80 ;  /* 0x0000005152e37389 */ /* 0x0000640000060050 */
[----:B01----:R-:W-:Y:S01]  /*d640*/  ENDCOLLECTIVE ;  /* 0x000000000000791b */ /* 0x003fe20003800000 */
.L_x_4922:
[----:B------:R-:W-:Y:S02]  /*d650*/  MOV R82, R65 ;  /* 0x0000004100527202 */ /* 0x000fe40000000f00 */
[----:B------:R-:W-:-:S07]  /*d660*/  MOV R64, R227 ;  /* 0x000000e300407202 */ /* 0x000fce0000000f00 */
[----:B------:R-:W-:Y:S05]  /*d670*/  WARPSYNC.COLLECTIVE R83, `(.L_x_4923) ;  /* 0x0000000053087348 */ /* 0x000fea0003c00000 */
[----:B------:R0:W1:Y:S02]  /*d680*/  SHFL.IDX P3, R227, R82, R81, R80 ;  /* 0x0000005152e37389 */ /* 0x0000640000060050 */
[----:B01----:R-:W-:Y:S01]  /*d690*/  ENDCOLLECTIVE ;  /* 0x000000000000791b */ /* 0x003fe20003800000 */
.L_x_4923:
[----:B------:R-:W-:Y:S02]  /*d6a0*/  MOV R82, R66 ;  /* 0x0000004200527202 */ /* 0x000fe40000000f00 */
[----:B------:R-:W-:-:S07]  /*d6b0*/  MOV R65, R227 ;  /* 0x000000e300417202 */ /* 0x000fce0000000f00 */
[----:B------:R-:W-:Y:S05]  /*d6c0*/  WARPSYNC.COLLECTIVE R83, `(.L_x_4924) ;  /* 0x0000000053087348 */ /* 0x000fea0003c00000 */
[----:B------:R0:W1:Y:S02]  /*d6d0*/  SHFL.IDX P3, R227, R82, R81, R80 ;  /* 0x0000005152e37389 */ /* 0x0000640000060050 */
[----:B01----:R-:W-:Y:S01]  /*d6e0*/  ENDCOLLECTIVE ;  /* 0x000000000000791b */ /* 0x003fe20003800000 */
.L_x_4924:
[----:B------:R-:W-:Y:S02]  /*d6f0*/  MOV R82, R67 ;  /* 0x0000004300527202 */ /* 0x000fe40000000f00 */
[----:B------:R-:W-:-:S07]  /*d700*/  MOV R66, R227 ;  /* 0x000000e300427202 */ /* 0x000fce0000000f00 */
[----:B------:R-:W-:Y:S05]  /*d710*/  WARPSYNC.COLLECTIVE R83, `(.L_x_4925) ;  /* 0x0000000053087348 */ /* 0x000fea0003c00000 */
[----:B------:R0:W1:Y:S02]  /*d720*/  SHFL.IDX P3, R227, R82, R81, R80 ;  /* 0x0000005152e37389 */ /* 0x0000640000060050 */
[----:B01----:R-:W-:Y:S01]  /*d730*/  ENDCOLLECTIVE ;  /* 0x000000000000791b */ /* 0x003fe20003800000 */
.L_x_4925:
[----:B------:R-:W-:Y:S01]  /*d740*/  MOV R67, R227 ;  /* 0x000000e300437202 */ /* 0x000fe20000000f00 */
[----:B------:R-:W-:Y:S06]  /*d750*/  BRA `(.L_x_4926) ;  /* 0xffffff8000747947 */ /* 0x000fec000383ffff */
.L_x_4791:
[----:B------:R-:W-:Y:S01]  /*d760*/  HFMA2.MMA R247, -RZ, RZ, 0, 5.9604644775390625e-08 ;  /* 0x00000001fff77435 */ /* 0x000fe200000001ff */
[----:B------:R-:W-:Y:S02]  /*d770*/  MOV R246, R242 ;  /* 0x000000f200f67202 */ /* 0x000fe40000000f00 */
[----:B------:R-:W-:Y:S02]  /*d780*/  MOV R252, 0x1f ;  /* 0x0000001f00fc7802 */ /* 0x000fe40000000f00 */
[----:B------:R-:W-:Y:S02]  /*d790*/  MOV R83, 0xffffffff ;  /* 0xffffffff00537802 */ /* 0x000fe40000000f00 */
[----:B------:R-:W-:-:S07]  /*d7a0*/  MOV R244, R82 ;  /* 0x0000005200f47202 */ /* 0x000fce0000000f00 */
[----:B-1----:R-:W-:Y:S05]  /*d7b0*/  WARPSYNC.COLLECTIVE R83, `(.L_x_4927) ;  /* 0x0000000053087348 */ /* 0x002fea0003c00000 */
[----:B------:R0:W2:Y:S02]  /*d7c0*/  SHFL.DOWN P1, R227, R246, R247, R252 ;  /* 0x080000f7f6e37389 */ /* 0x0000a400000200fc */
[----:B012---:R-:W-:Y:S01]  /*d7d0*/  ENDCOLLECTIVE ;  /* 0x000000000000791b */ /* 0x007fe20003800000 */
.L_x_4927:
[----:B------:R-:W-:Y:S02]  /*d7e0*/  MOV R246, R243 ;  /* 0x000000f300f67202 */ /* 0x000fe40000000f00 */
[----:B------:R-:W-:-:S07]  /*d7f0*/  MOV R80, R227 ;  /* 0x000000e300507202 */ /* 0x000fce0000000f00 */
[----:B------:R-:W-:Y:S05]  /*d800*/  WARPSYNC.COLLECTIVE R83, `(.L_x_4928) ;  /* 0x0000000053087348 */ /* 0x000fea0003c00000 */
[----:B------:R0:W1:Y:S02]  /*d810*/  SHFL.DOWN P1, R227, R246, R247, R252 ;  /* 0x080000f7f6e37389 */ /* 0x00006400000200fc */
[----:B01----:R-:W-:Y:S01]  /*d820*/  ENDCOLLECTIVE ;  /* 0x000000000000791b */ /* 0x003fe20003800000 */
.L_x_4928:
[----:B------:R-:W-:Y:S02]  /*d830*/  MOV R246, R82 ;  /* 0x0000005200f67202 */ /* 0x000fe40000000f00 */
[----:B------:R-:W-:-:S07]  /*d840*/  MOV R81, R227 ;  /* 0x000000e300517202 */ /* 0x000fce0000000f00 */
[----:B------:R-:W-:Y:S05]  /*d850*/  WARPSYNC.COLLECTIVE R83, `(.L_x_4929) ;  /* 0x0000000053087348 */ /* 0x000fea0003c00000 */
[----:B------:R0:W1:Y:S02]  /*d860*/  SHFL.DOWN P1, R227, R246, R247, R252 ;  /* 0x080000f7f6e37389 */ /* 0x00006400000200fc */
[----:B01----:R-:W-:Y:S01]  /*d870*/  ENDCOLLECTIVE ;  /* 0x000000000000791b */ /* 0x003fe20003800000 */
.L_x_4929:
[----:B------:R-:W-:Y:S02]  /*d880*/  MOV R246, R245 ;  /* 0x000000f500f67202 */ /* 0x000fe40000000f00 */
[----:B------:R-:W-:-:S07]  /*d890*/  MOV R232, R227 ;  /* 0x000000e300e87202 */ /* 0x000fce0000000f00 */
[----:B------:R-:W-:Y:S05]  /*d8a0*/  WARPSYNC.COLLECTIVE R83, `(.L_x_4930) ;  /* 0x0000000053087348 */ /* 0x000fea0003c00000 */
[----:B------:R0:W1:Y:S02]  /*d8b0*/  SHFL.DOWN P1, R227, R246, R247, R252 ;  /* 0x080000f7f6e37389 */ /* 0x00006400000200fc */
[----:B01----:R-:W-:Y:S01]  /*d8c0*/  ENDCOLLECTIVE ;  /* 0x000000000000791b */ /* 0x003fe20003800000 */
.L_x_4930:
[----:B------:R-:W-:Y:S05]  /*d8d0*/  BRA `(.L_x_4931) ;  /* 0xffffff9400807947 */ /* 0x000fea000383ffff */
.L_x_4794:
        /* <DEDUP_REMOVED lines=8> */
.L_x_4933:
[----:B------:R-:W-:Y:S05]  /*d960*/  BSYNC B0 ;  /* 0x0000000000007941 */ /* 0x000fea0003800000 */
.L_x_4932:
        /* <DEDUP_REMOVED lines=8> */
.L_x_4934:
[----:B------:R-:W-:Y:S02]  /*d9f0*/  MOV R246, R244 ;  /* 0x000000f400f67202 */ /* 0x000fe40000000f00 */
[----:B------:R-:W-:-:S07]  /*da00*/  MOV R80, R227 ;  /* 0x000000e300507202 */ /* 0x000fce0000000f00 */
[----:B------:R-:W-:Y:S05]  /*da10*/  WARPSYNC.COLLECTIVE R83, `(.L_x_4935) ;  /* 0x0000000053087348 */ /* 0x000fea0003c00000 */
[----:B------:R0:W1:Y:S02]  /*da20*/  SHFL.DOWN P1, R227, R246, R247, R252 ;  /* 0x080000f7f6e37389 */ /* 0x00006400000200fc */
[----:B01----:R-:W-:Y:S01]  /*da30*/  ENDCOLLECTIVE ;  /* 0x000000000000791b */ /* 0x003fe20003800000 */
.L_x_4935:
[----:B------:R-:W-:Y:S02]  /*da40*/  MOV R246, R245 ;  /* 0x000000f500f67202 */ /* 0x000fe40000000f00 */
[----:B------:R-:W-:-:S07]  /*da50*/  MOV R82, R227 ;  /* 0x000000e300527202 */ /* 0x000fce0000000f00 */
[----:B------:R-:W-:Y:S05]  /*da60*/  WARPSYNC.COLLECTIVE R83, `(.L_x_4936) ;  /* 0x0000000053087348 */ /* 0x000fea0003c00000 */
[----:B------:R0:W1:Y:S02]  /*da70*/  SHFL.DOWN P1, R227, R246, R247, R252 ;  /* 0x080000f7f6e37389 */ /* 0x00006400000200fc */
[----:B01----:R-:W-:Y:S01]  /*da80*/  ENDCOLLECTIVE ;  /* 0x000000000000791b */ /* 0x003fe20003800000 */
.L_x_4936:
[----:B------:R-:W-:Y:S05]  /*da90*/  BRA `(.L_x_4937) ;  /* 0xffffff9400647947 */ /* 0x000fea000383ffff */
.L_x_4797:
        /* <DEDUP_REMOVED lines=8> */
.L_x_4939:
[----:B------:R-:W-:Y:S05]  /*db20*/  BSYNC B0 ;  /* 0x0000000000007941 */ /* 0x000fea0003800000 */
.L_x_4938:
        /* <DEDUP_REMOVED lines=8> */
.L_x_4940:
[----:B------:R-:W-:Y:S02]  /*dbb0*/  MOV R246, R244 ;  /* 0x000000f400f67202 */ /* 0x000fe40000000f00 */
[----:B------:R-:W-:-:S07]  /*dbc0*/  MOV R80, R227 ;  /* 0x000000e300507202 */ /* 0x000fce0000000f00 */
[----:B------:R-:W-:Y:S05]  /*dbd0*/  WARPSYNC.COLLECTIVE R83, `(.L_x_4941) ;  /* 0x0000000053087348 */ /* 0x000fea0003c00000 */
[----:B------:R0:W1:Y:S02]  /*dbe0*/  SHFL.DOWN P1, R227, R246, R247, R252 ;  /* 0x080000f7f6e37389 */ /* 0x00006400000200fc */
[----:B01----:R-:W-:Y:S01]  /*dbf0*/  ENDCOLLECTIVE ;  /* 0x000000000000791b */ /* 0x003fe20003800000 */
.L_x_4941:
[----:B------:R-:W-:Y:S02]  /*dc00*/  MOV R246, R245 ;  /* 0x000000f500f67202 */ /* 0x000fe40000000f00 */
[----:B------:R-:W-:-:S07]  /*dc10*/  MOV R82, R227 ;  /* 0x000000e300527202 */ /* 0x000fce0000000f00 */
[----:B------:R-:W-:Y:S05]  /*dc20*/  WARPSYNC.COLLECTIVE R83, `(.L_x_4942) ;  /* 0x0000000053087348 */ /* 0x000fea0003c00000 */
[----:B------:R0:W1:Y:S02]  /*dc30*/  SHFL.DOWN P1, R227, R246, R247, R252 ;  /* 0x080000f7f6e37389 */ /* 0x00006400000200fc */
[----:B01----:R-:W-:Y:S01]  /*dc40*/  ENDCOLLECTIVE ;  /* 0x000000000000791b */ /* 0x003fe20003800000 */
.L_x_4942:
[----:B------:R-:W-:Y:S05]  /*dc50*/  BRA `(.L_x_4943) ;  /* 0xffffff9400487947 */ /* 0x000fea000383ffff */
.L_x_4800:
        /* <DEDUP_REMOVED lines=8> */
.L_x_4945:
[----:B------:R-:W-:Y:S05]  /*dce0*/  BSYNC B0 ;  /* 0x0000000000007941 */ /* 0x000fea0003800000 */
.L_x_4944:
        /* <DEDUP_REMOVED lines=8> */
.L_x_4946:
[----:B------:R-:W-:Y:S02]  /*dd70*/  MOV R246, R244 ;  /* 0x000000f400f67202 */ /* 0x000fe40000000f00 */
[----:B------:R-:W-:-:S07]  /*dd80*/  MOV R80, R227 ;  /* 0x000000e300507202 */ /* 0x000fce0000000f00 */
[----:B------:R-:W-:Y:S05]  /*dd90*/  WARPSYNC.COLLECTIVE R83, `(.L_x_4947) ;  /* 0x0000000053087348 */ /* 0x000fea0003c00000 */
[----:B------:R0:W1:Y:S02]  /*dda0*/  SHFL.DOWN P1, R227, R246, R247, R252 ;  /* 0x080000f7f6e37389 */ /* 0x00006400000200fc */
[----:B01----:R-:W-:Y:S01]  /*ddb0*/  ENDCOLLECTIVE ;  /* 0x000000000000791b */ /* 0x003fe20003800000 */
.L_x_4947:
[----:B------:R-:W-:Y:S02]  /*ddc0*/  MOV R246, R245 ;  /* 0x000000f500f67202 */ /* 0x000fe40000000f00 */
[----:B------:R-:W-:-:S07]  /*ddd0*/  MOV R82, R227 ;  /* 0x000000e300527202 */ /* 0x000fce0000000f00 */
[----:B------:R-:W-:Y:S05]  /*dde0*/  WARPSYNC.COLLECTIVE R83, `(.L_x_4948) ;  /* 0x0000000053087348 */ /* 0x000fea0003c00000 */
[----:B------:R0:W1:Y:S02]  /*ddf0*/  SHFL.DOWN P1, R227, R246, R247, R252 ;  /* 0x080000f7f6e37389 */ /* 0x00006400000200fc */
[----:B01----:R-:W-:Y:S01]  /*de00*/  ENDCOLLECTIVE ;  /* 0x000000000000791b */ /* 0x003fe20003800000 */
.L_x_4948:
[----:B------:R-:W-:Y:S05]  /*de10*/  BRA `(.L_x_4949) ;  /* 0xffffff94002c7947 */ /* 0x000fea000383ffff */
.L_x_4803:
        /* <DEDUP_REMOVED lines=8> */
.L_x_4951:
[----:B------:R-:W-:Y:S05]  /*dea0*/  BSYNC B0 ;  /* 0x0000000000007941 */ /* 0x000fea0003800000 */
.L_x_4950:
        /* <DEDUP_REMOVED lines=8> */
.L_x_4952:
[----:B------:R-:W-:Y:S02]  /*df30*/  MOV R246, R244 ;  /* 0x000000f400f67202 */ /* 0x000fe40000000f00 */
[----:B------:R-:W-:-:S07]  /*df40*/  MOV R81, R227 ;  /* 0x000000e300517202 */ /* 0x000fce0000000f00 */
[----:B------:R-:W-:Y:S05]  /*df50*/  WARPSYNC.COLLECTIVE R83, `(.L_x_4953) ;  /* 0x0000000053087348 */ /* 0x000fea0003c00000 */
[----:B------:R0:W1:Y:S02]  /*df60*/  SHFL.DOWN P1, R227, R246, R247, R252 ;  /* 0x080000f7f6e37389 */ /* 0x00006400000200fc */
[----:B01----:R-:W-:Y:S01]  /*df70*/  ENDCOLLECTIVE ;  /* 0x000000000000791b */ /* 0x003fe20003800000 */
.L_x_4953:
[----:B------:R-:W-:Y:S02]  /*df80*/  MOV R246, R245 ;  /* 0x000000f500f67202 */ /* 0x000fe40000000f00 */
[----:B------:R-:W-:-:S07]  /*df90*/  MOV R82, R227 ;  /* 0x000000e300527202 */ /* 0x000fce0000000f00 */
[----:B------:R-:W-:Y:S05]  /*dfa0*/  WARPSYNC.COLLECTIVE R83, `(.L_x_4954) ;  /* 0x0000000053087348 */ /* 0x000fea0003c00000 */
[----:B------:R0:W1:Y:S02]  /*dfb0*/  SHFL.DOWN P1, R227, R246, R247, R252 ;  /* 0x080000f7f6e37389 */ /* 0x00006400000200fc */
[----:B01----:R-:W-:Y:S01]  /*dfc0*/  ENDCOLLECTIVE ;  /* 0x000000000000791b */ /* 0x003fe20003800000 */
.L_x_4954:
[----:B------:R-:W-:Y:S05]  /*dfd0*/  BRA `(.L_x_4955) ;  /* 0xffffff9400107947 */ /* 0x000fea000383ffff */
.L_x_4806:
[----:B-1----:R-:W-:Y:S01]  /*dfe0*/  HFMA2.MMA R81, -RZ, RZ, 0, 0 ;  /* 0x00000000ff517435 */ /* 0x002fe200000001ff */
[----:B------:R-:W-:Y:S01]  /*dff0*/  BSSY B0, `(.L_x_4956) ;  /* 0x0000007000007945 */ /* 0x000fe20003800000 */
[----:B0-----:R-:W-:Y:S02]  /*e000*/  MOV R82, R242 ;  /* 0x000000f200527202 */ /* 0x001fe40000000f00 */
[----:B------:R-:W-:Y:S02]  /*e010*/  MOV R80, 0x1f ;  /* 0x0000001f00507802 */ /* 0x000fe40000000f00 */
[----:B------:R-:W-:-:S07]  /*e020*/  MOV R83, 0xffffffff ;  /* 0xffffffff00537802 */ /* 0x000fce0000000f00 */
[----:B--234-:R-:W-:Y:S05]  /*e030*/  WARPSYNC.COLLECTIVE R83, `(.L_x_4957) ;  /* 0x0000000053087348 */ /* 0x01cfea0003c00000 */
[----:B------:R0:W1:Y:S02]  /*e040*/  SHFL.IDX P3, R227, R82, R81, R80 ;  /* 0x0000005152e37389 */ /* 0x0000640000060050 */
[----:B01234-:R-:W-:Y:S01]  /*e050*/  ENDCOLLECTIVE ;  /* 0x000000000000791b */ /* 0x01ffe20003800000 */
.L_x_4957:
[----:B------:R-:W-:Y:S05]  /*e060*/  BSYNC B0 ;  /* 0x0000000000007941 */ /* 0x000fea0003800000 */
.L_x_4956:
        /* <DEDUP_REMOVED lines=10> */
.L_x_4958:
        /* <DEDUP_REMOVED lines=10> */
.L_x_4959:
[----:B------:R-:W-:Y:S02]  /*e1b0*/  MOV R82, R245 ;  /* 0x000000f500527202 */ /* 0x000fe40000000f00 */
[----:B------:R-:W-:-:S07]  /*e1c0*/  MOV R251, R227 ;  /* 0x000000e300fb7202 */ /* 0x000fce0000000f00 */
[----:B------:R-:W-:Y:S05]  /*e1d0*/  WARPSYNC.COLLECTIVE R83, `(.L_x_4960) ;  /* 0x0000000053087348 */ /* 0x000fea0003c00000 */
[----:B------:R0:W1:Y:S02]  /*e1e0*/  SHFL.IDX P3, R227, R82, R81, R80 ;  /* 0x0000005152e37389 */ /* 0x0000640000060050 */
[----:B01----:R-:W-:Y:S01]  /*e1f0*/  ENDCOLLECTIVE ;  /* 0x000000000000791b */ /* 0x003fe20003800000 */
.L_x_4960:
[----:B------:R-:W-:Y:S02]  /*e200*/  MOV R82, R64 ;  /* 0x0000004000527202 */ /* 0x000fe40000000f00 */
[----:B------:R-:W-:-:S07]  /*e210*/  MOV R236, R227 ;  /* 0x000000e300ec7202 */ /* 0x000fce0000000f00 */
[----:B------:R-:W-:Y:S05]  /*e220*/  WARPSYNC.COLLECTIVE R83, `(.L_x_4961) ;  /* 0x0000000053087348 */ /* 0x000fea0003c00000 */
[----:B------:R0:W1:Y:S02]  /*e230*/  SHFL.DOWN P1, R227, R246, R247, R252 ;  /* 0x080000f7f6e37389 */ /* 0x00006400000200fc */
[----:B01----:R-:W-:Y:S01]  /*e240*/  ENDCOLLECTIVE ;  /* 0x000000000000791b */ /* 0x003fe20003800000 */
.L_x_4961:
[----:B------:R-:W-:Y:S02]  /*e250*/  MOV R246, R243 ;  /* 0x000000f300f67202 */ /* 0x000fe40000000f00 */
[----:B------:R-:W-:-:S07]  /*e260*/  MOV R242, R227 ;  /* 0x000000e300f27202 */ /* 0x000fce0000000f00 */
[----:B------:R-:W-:Y:S05]  /*e270*/  WARPSYNC.COLLECTIVE R83, `(.L_x_4962) ;  /* 0x0000000053087348 */ /* 0x000fea0003c00000 */
[----:B------:R0:W1:Y:S02]  /*e280*/  SHFL.DOWN P1, R227, R246, R247, R252 ;  /* 0x080000f7f6e37389 */ /* 0x00006400000200fc */
[----:B01----:R-:W-:Y:S01]  /*e290*/  ENDCOLLECTIVE ;  /* 0x000000000000791b */ /* 0x003fe20003800000 */
.L_x_4962:
[----:B------:R-:W-:Y:S02]  /*e2a0*/  MOV R246, R244 ;  /* 0x000000f400f67202 */ /* 0x000fe40000000f00 */
[----:B------:R-:W-:-:S07]  /*e2b0*/  MOV R243, R227 ;  /* 0x000000e300f37202 */ /* 0x000fce0000000f00 */
[----:B------:R-:W-:Y:S05]  /*e2c0*/  WARPSYNC.COLLECTIVE R83, `(.L_x_4963) ;  /* 0x0000000053087348 */ /* 0x000fea0003c00000 */
[----:B------:R0:W1:Y:S02]  /*e2d0*/  SHFL.DOWN P1, R227, R246, R247, R252 ;  /* 0x080000f7f6e37389 */ /* 0x00006400000200fc */
[----:B01----:R-:W-:Y:S01]  /*e2e0*/  ENDCOLLECTIVE ;  /* 0x000000000000791b */ /* 0x003fe20003800000 */
.L_x_4963:
[----:B------:R-:W-:Y:S02]  /*e2f0*/  MOV R246, R245 ;  /* 0x000000f500f67202 */ /* 0x000fe40000000f00 */
[----:B------:R-:W-:-:S07]  /*e300*/  MOV R244, R227 ;  /* 0x000000e300f47202 */ /* 0x000fce0000000f00 */
[----:B------:R-:W-:Y:S05]  /*e310*/  WARPSYNC.COLLECTIVE R83, `(.L_x_4964) ;  /* 0x0000000053087348 */ /* 0x000fea0003c00000 */
[----:B------:R0:W1:Y:S02]  /*e320*/  SHFL.DOWN P1, R227, R246, R247, R252 ;  /* 0x080000f7f6e37389 */ /* 0x00006400000200fc */
[----:B01----:R-:W-:Y:S01]  /*e330*/  ENDCOLLECTIVE ;  /* 0x000000000000791b */ /* 0x003fe20003800000 */
.L_x_4964:
[----:B------:R-:W-:-:S07]  /*e340*/  MOV R245, R227 ;  /* 0x000000e300f57202 */ /* 0x000fce0000000f00 */
[----:B------:R-:W-:Y:S05]  /*e350*/  WARPSYNC.COLLECTIVE R83, `(.L_x_4965) ;  /* 0x0000000053087348 */ /* 0x000fea0003c00000 */
[----:B------:R0:W1:Y:S02]  /*e360*/  SHFL.IDX P3, R227, R82, R81, R80 ;  /* 0x0000005152e37389 */ /* 0x0000640000060050 */
[----:B01----:R-:W-:Y:S01]  /*e370*/  ENDCOLLECTIVE ;  /* 0x000000000000791b */ /* 0x003fe20003800000 */
.L_x_4965:
[----:B------:R-:W-:Y:S02]  /*e380*/  MOV R82, R65 ;  /* 0x0000004100527202 */ /* 0x000fe40000000f00 */
[----:B------:R-:W-:-:S07]  /*e390*/  MOV R252, R227 ;  /* 0x000000e300fc7202 */ /* 0x000fce0000000f00 */
[----:B------:R-:W-:Y:S05]  /*e3a0*/  WARPSYNC.COLLECTIVE R83, `(.L_x_4966) ;  /* 0x0000000053087348 */ /* 0x000fea0003c00000 */
[----:B------:R0:W1:Y:S02]  /*e3b0*/  SHFL.IDX P3, R227, R82, R81, R80 ;  /* 0x0000005152e37389 */ /* 0x0000640000060050 */
[----:B01----:R-:W-:Y:S01]  /*e3c0*/  ENDCOLLECTIVE ;  /* 0x000000000000791b */ /* 0x003fe20003800000 */
.L_x_4966:
[----:B------:R-:W-:Y:S01]  /*e3d0*/  MOV R82, R66 ;  /* 0x0000004200527202 */ /* 0x000fe20000000f00 */
[----:B------:R-:W-:Y:S01]  /*e3e0*/  FMUL.FTZ R66, R64, R249 ;  /* 0x000000f940427220 */ /* 0x000fe20000410000 */
[----:B------:R-:W-:-:S07]  /*e3f0*/  MOV R247, R227 ;  /* 0x000000e300f77202 */ /* 0x000fce0000000f00 */
[----:B------:R-:W-:Y:S05]  /*e400*/  WARPSYNC.COLLECTIVE R83, `(.L_x_4967) ;  /* 0x0000000053087348 */ /* 0x000fea0003c00000 */
[----:B------:R0:W1:Y:S02]  /*e410*/  SHFL.IDX P3, R227, R82, R81, R80 ;  /* 0x0000005152e37389 */ /* 0x0000640000060050 */
[----:B01----:R-:W-:Y:S01]  /*e420*/  ENDCOLLECTIVE ;  /* 0x000000000000791b */ /* 0x003fe20003800000 */
.L_x_4967:
[----:B------:R-:W-:Y:S02]  /*e430*/  MOV R82, R67 ;  /* 0x0000004300527202 */ /* 0x000fe40000000f00 */
[----:B------:R-:W-:-:S07]  /*e440*/  MOV R246, R227 ;  /* 0x000000e300f67202 */ /* 0x000fce0000000f00 */
[----:B------:R-:W-:Y:S05]  /*e450*/  WARPSYNC.COLLECTIVE R83, `(.L_x_4968) ;  /* 0x0000000053087348 */ /* 0x000fea0003c00000 */
[----:B------:R0:W1:Y:S02]  /*e460*/  SHFL.IDX P3, R227, R82, R81, R80 ;  /* 0x0000005152e37389 */ /* 0x0000640000060050 */
[----:B01----:R-:W-:Y:S01]  /*e470*/  ENDCOLLECTIVE ;  /* 0x000000000000791b */ /* 0x003fe20003800000 */
.L_x_4968:
[----:B------:R-:W-:Y:S01]  /*e480*/  MOV R67, R227 ;  /* 0x000000e300437202 */ /* 0x000fe20000000f00 */
[----:B------:R-:W-:Y:S01]  /*e490*/  FMUL.FTZ R227, R65, R249 ;  /* 0x000000f941e37220 */ /* 0x000fe20000410000 */
[----:B------:R-:W-:Y:S06]  /*e4a0*/  BRA `(.L_x_4969) ;  /* 0xffffff9000687947 */ /* 0x000fec000383ffff */
.L_x_4970:
        /* <DEDUP_REMOVED lines=13> */
.L_x_18925:


//--------------------- .text._Z25selective_scan_bwd_kernelI32Selective_Scan_bwd_kernel_traitsILi128ELi16ELb1ELb1ELb0ELb1ELb0EN3c108BFloat16ENS1_7complexIfEEEEv12SSMParamsBwd --------------------------
	.section	.text._Z25selective_scan_bwd_kernelI32Selective_Scan_bwd_kernel_traitsILi128ELi16ELb1ELb1ELb0ELb1ELb0EN3c108BFloat16ENS1_7complexIfEEEEv12SSMParamsBwd,"ax",@progbits
	.align	128
        .global         _Z25selective_scan_bwd_kernelI32Selective_Scan_bwd_kernel_traitsILi128ELi16ELb1ELb1ELb0ELb1ELb0EN3c108BFloat16ENS1_7complexIfEEEEv12SSMParamsBwd
        .type           _Z25selective_scan_bwd_kernelI32Selective_Scan_bwd_kernel_traitsILi128ELi16ELb1ELb1ELb0ELb1ELb0EN3c108BFloat16ENS1_7complexIfEEEEv12SSMParamsBwd,@function
        .size           _Z25selective_scan_bwd_kernelI32Selective_Scan_bwd_kernel_traitsILi128ELi16ELb1ELb1ELb0ELb1ELb0EN3c108BFloat16ENS1_7complexIfEEEEv12SSMParamsBwd,(.L_x_18926 - _Z25selective_scan_bwd_kernelI32Selective_Scan_bwd_kernel_traitsILi128ELi16ELb1ELb1ELb0ELb1ELb0EN3c108BFloat16ENS1_7complexIfEEEEv12SSMParamsBwd)
        .other          _Z25selective_scan_bwd_kernelI32Selective_Scan_bwd_kernel_traitsILi128ELi16ELb1ELb1ELb0ELb1ELb0EN3c108BFloat16ENS1_7complexIfEEEEv12SSMParamsBwd,@"STO_CUDA_ENTRY STV_DEFAULT"
_Z25selective_scan_bwd_kernelI32Selective_Scan_bwd_kernel_traitsILi128ELi16ELb1ELb1ELb0ELb1ELb0EN3c108BFloat16ENS1_7complexIfEEEEv12SSMParamsBwd:
.text._Z25selective_scan_bwd_kernelI32Selective_Scan_bwd_kernel_traitsILi128ELi16ELb1ELb1ELb0ELb1ELb0EN3c108BFloat16ENS1_7complexIfEEEEv12SSMParamsBwd:
        /* <DEDUP_REMOVED lines=55> */
[----:B------:R-:W-:Y:S01]  /*0370*/  UIMAD UR13, UR4, UR16, URZ ;  /* 0x00000010040d72a4 */ /* 0x000fe2000f8e023f */
[----:B------:R-:W-:-:S02]  /*0380*/  ULDC.64 UR24, c[0x0][0x288] ;  /* 0x0000a20000187ab9 */ /* 0x000fc40000000a00 */
[----:B------:R-:W-:Y:S01]  /*0390*/  UMOV UR4, URZ ;  /* 0x0000003f00047c82 */ /* 0x000fe20008000000 */
[----:B------:R-:W-:Y:S02]  /*03a0*/  UIMAD.WIDE.U32 UR14, UR11, UR8, URZ ;  /* 0x000000080b0e72a5 */ /* 0x000fe4000f8e003f */
[----:B------:R-:W-:Y:S02]  /*03b0*/  UIMAD UR26, UR11, UR9, UR26 ;  /* 0x000000090b1a72a4 */ /* 0x000fe4000f8e021a */
[----:B------:R-:W-:Y:S02]  /*03c0*/  UIMAD.WIDE.U32 UR8, UR11, UR6, URZ ;  /* 0x000000060b0872a5 */ /* 0x000fe4000f8e003f */
[----:B------:R-:W-:Y:S02]  /*03d0*/  UIMAD UR27, UR11, UR7, UR27 ;  /* 0x000000070b1b72a4 */ /* 0x000fe4000f8e021b */
[----:B------:R-:W-:Y:S02]  /*03e0*/  UIMAD UR32, UR12, UR24, URZ ;  /* 0x000000180c2072a4 */ /* 0x000fe4000f8e023f */
[----:B------:R-:W-:Y:S01]  /*03f0*/  UIMAD.WIDE.U32 UR6, UR11, UR16, URZ ;  /* 0x000000100b0672a5 */ /* 0x000fe2000f8e003f */
[----:B-1----:R-:W-:-:S02]  /*0400*/  IADD3 R2, R0, 0xffffffe, RZ ;  /* 0x0ffffffe00027810 */ /* 0x002fc40007ffe0ff */
[----:B------:R-:W-:Y:S01]  /*0410*/  UMOV UR16, URZ ;  /* 0x0000003f00107c82 */ /* 0x000fe20008000000 */
[----:B------:R-:W-:Y:S01]  /*0420*/  IABS R0, UR10 ;  /* 0x0000000a00007c13 */ /* 0x000fe20008000000 */
[----:B------:R-:W-:Y:S02]  /*0430*/  @UP1 ULEA UR16, UP2, UR10, UR36, 0x2 ;  /* 0x000000240a101291 */ /* 0x000fe4000f84103f */
[----:B------:R-:W-:Y:S01]  /*0440*/  UIMAD UR32, UR10, UR25, UR32 ;  /* 0x000000190a2072a4 */ /* 0x000fe2000f8e0220 */
[----:B------:R-:W1:Y:S01]  /*0450*/  F2I.FTZ.U32.TRUNC.NTZ R2, R2 ;  /* 0x0000000200027305 */ /* 0x000e62000021f000 */
[----:B------:R-:W-:Y:S01]  /*0460*/  R2UR UR35, R0 ;  /* 0x00000000002372ca */ /* 0x000fe200000e0000 */
[----:B------:R-:W-:Y:S02]  /*0470*/  UIMAD UR13, UR11, UR17, UR13 ;  /* 0x000000110b0d72a4 */ /* 0x000fe4000f8e020d */
[----:B------:R-:W-:Y:S01]  /*0480*/  UIADD3 UR15, UR15, UR26, URZ ;  /* 0x0000001a0f0f7290 */ /* 0x000fe2000fffe03f */
[----:B------:R-:W-:Y:S01]  /*0490*/  UMOV UR17, URZ ;  /* 0x0000003f00117c82 */ /* 0x000fe20008000000 */
[----:B------:R-:W-:Y:S01]  /*04a0*/  @UP1 ULEA.HI.X UR17, UR10, UR37, UR12, 0x2, UP2 ;  /* 0x000000250a111291 */ /* 0x000fe200090f140c */
[----:B------:R-:W-:Y:S01]  /*04b0*/  ULDC UR26, c[0x0][0x224] ;  /* 0x00008900001a7ab9 */ /* 0x000fe20000000800 */
[----:B------:R-:W-:-:S02]  /*04c0*/  UIADD3 UR9, UR9, UR27, URZ ;  /* 0x0000001b09097290 */ /* 0x000fc4000fffe03f */
[----:B------:R-:W-:Y:S02]  /*04d0*/  ULEA UR27, UR26, 0xfffff800, 0xb ;  /* 0xfffff8001a1b7891 */ /* 0x000fe4000f8e583f */
[----:B------:R-:W-:Y:S01]  /*04e0*/  UISETP.NE.AND UP1, UPT, UR30, URZ, UPT ;  /* 0x0000003f1e00728c */ /* 0x000fe2000bf25270 */
[----:B-1----:R-:W-:Y:S01]  /*04f0*/  R2UR UR5, R2 ;  /* 0x00000000020572ca */ /* 0x002fe200000e0000 */
[----:B------:R-:W-:Y:S01]  /*0500*/  ULDC.64 UR36, c[0x0][0x2f0] ;  /* 0x0000bc0000247ab9 */ /* 0x000fe20000000a00 */
[----:B------:R-:W-:-:S03]  /*0510*/  UIADD3 UR7, UR7, UR13, URZ ;  /* 0x0000000d07077290 */ /* 0x000fc6000fffe03f */
[----:B------:R-:W-:Y:S02]  /*0520*/  @UP0 ULDC UR13, c[0x0][0x214] ;  /* 0x00008500000d0ab9 */ /* 0x000fe40000000800 */
[----:B------:R-:W-:-:S04]  /*0530*/  @UP0 UIMAD UR13, UR11, UR13, UR10 ;  /* 0x0000000d0b0d02a4 */ /* 0x000fc8000f8e020a */
[----:B------:R-:W-:Y:S02]  /*0540*/  @UP0 UIMAD UR13, UR13, UR26, URZ ;  /* 0x0000001a0d0d02a4 */ /* 0x000fe4000f8e023f */
        /* <DEDUP_REMOVED lines=17> */
[----:B------:R-:W-:Y:S02]  /*0660*/  USHF.R.S32.HI UR28, URZ, 0x1f, UR27 ;  /* 0x0000001f3f1c7899 */ /* 0x000fe4000801141b */
[----:B------:R-:W-:Y:S02]  /*0670*/  UIADD3 UR15, UP5, UR27, UR4, URZ ;  /* 0x000000041b0f7290 */ /* 0x000fe4000ffbe03f */
[----:B------:R-:W-:Y:S02]  /*0680*/  UISETP.GE.AND UP2, UPT, UR14, URZ, UPT ;  /* 0x0000003f0e00728c */ /* 0x000fe4000bf46270 */
[----:B------:R-:W-:Y:S02]  /*0690*/  @!UP4 UIADD3 UR12, UR12, -UR33, URZ ;  /* 0x800000210c0cc290 */ /* 0x000fe4000fffe03f */
[----:B------:R-:W-:Y:S02]  /*06a0*/  @!UP4 UIADD3 UR29, UR29, 0x1, URZ ;  /* 0x000000011d1dc890 */ /* 0x000fe4000fffe03f */
[----:B------:R-:W-:-:S02]  /*06b0*/  UISETP.GE.U32.AND UP3, UPT, UR12, UR33, UPT ;  /* 0x000000210c00728c */ /* 0x000fc4000bf66070 */
[----:B------:R-:W-:Y:S02]  /*06c0*/  UIADD3.X UR4, UR28, UR5, UR32, UP5, !UPT ;  /* 0x000000051c047290 */ /* 0x000fe4000affe420 */
[----:B------:R-:W-:Y:S02]  /*06d0*/  ULEA UR14, UP4, UR15, UR36, 0x1 ;  /* 0x000000240f0e7291 */ /* 0x000fe4000f88083f */
[----:B------:R-:W-:Y:S02]  /*06e0*/  UIMAD UR34, UR10, UR25, UR34 ;  /* 0x000000190a2272a4 */ /* 0x000fe4000f8e0222 */
[----:B------:R-:W-:Y:S02]  /*06f0*/  ULEA.HI.X UR15, UR15, UR37, UR4, 0x1, UP4 ;  /* 0x000000250f0f7291 */ /* 0x000fe4000a0f0c04 */
[----:B------:R-:W-:Y:S02]  /*0700*/  UIMAD.WIDE.U32 UR8, UR10, UR24, UR8 ;  /* 0x000000180a0872a5 */ /* 0x000fe4000f8e0008 */
[----:B------:R-:W-:-:S02]  /*0710*/  @UP3 UIADD3 UR29, UR29, 0x1, URZ ;  /* 0x000000011d1d3890 */ /* 0x000fc4000fffe03f */
[----:B------:R-:W-:Y:S01]  /*0720*/  UIADD3 UR25, UP3, UR27, UR20, URZ ;  /* 0x000000141b197290 */ /* 0x000fe2000ff7e03f */
[----:B------:R-:W-:-:S03]  /*0730*/  ULDC.64 UR4, c[0x0][0x2f8] ;  /* 0x0000be0000047ab9 */ /* 0x000fc60000000a00 */
[----:B------:R-:W-:Y:S01]  /*0740*/  UIADD3.X UR20, UR28, UR21, UR31, UP3, !UPT ;  /* 0x000000151c147290 */ /* 0x000fe20009ffe41f */
[----:B------:R-:W-:Y:S01]  /*0750*/  UMOV UR12, UR29 ;  /* 0x0000001d000c7c82 */ /* 0x000fe20008000000 */
[----:B------:R-:W-:Y:S02]  /*0760*/  ULEA UR24, UP3, UR25, UR4, 0x1 ;  /* 0x0000000419187291 */ /* 0x000fe4000f86083f */
[----:B------:R-:W-:Y:S02]  /*0770*/  @!UP2 UIADD3 UR12, -UR12, URZ, URZ ;  /* 0x0000003f0c0ca290 */ /* 0x000fe4000fffe13f */
[----:B------:R-:W-:Y:S02]  /*0780*/  @!UP1 ULOP3.LUT UR12, URZ, UR30, URZ, 0x33, !UPT ;  /* 0x0000001e3f0c9292 */ /* 0x000fe4000f8e333f */
[----:B------:R-:W-:Y:S02]  /*0790*/  UIADD3 UR27, UP2, UR27, UR8, URZ ;  /* 0x000000081b1b7290 */ /* 0x000fe4000ff5e03f */
[----:B------:R-:W-:-:S02]  /*07a0*/  ULEA.HI.X UR25, UR25, UR5, UR20, 0x1, UP3 ;  /* 0x0000000519197291 */ /* 0x000fc400098f0c14 */
[----:B------:R-:W-:Y:S01]  /*07b0*/  USHF.R.S32.HI UR8, URZ, 0x1f, UR12 ;  /* 0x0000001f3f087899 */ /* 0x000fe2000801140c */
[----:B------:R-:W-:Y:S01]  /*07c0*/  ULDC.64 UR4, c[0x0][0x3b8] ;  /* 0x0000ee0000047ab9 */ /* 0x000fe20000000a00 */
[----:B------:R-:W-:Y:S01]  /*07d0*/  ULDC.64 UR20, c[0x0][0x258] ;  /* 0x0000960000147ab9 */ /* 0x000fe20000000a00 */
[----:B------:R-:W-:Y:S02]  /*07e0*/  ULEA UR50, UP1, UR27, UR4, 0x1 ;  /* 0x000000041b327291 */ /* 0x000fe4000f82083f */
[----:B------:R-:W-:Y:S02]  /*07f0*/  UIMAD UR4, UR8, UR20, URZ ;  /* 0x00000014080472a4 */ /* 0x000fe4000f8e023f */
[----:B------:R-:W-:Y:S02]  /*0800*/  UIADD3.X UR51, UR28, UR9, UR34, UP2, !UPT ;  /* 0x000000091c337290 */ /* 0x000fe400097fe422 */
[----:B------:R-:W-:Y:S02]  /*0810*/  UIMAD.WIDE.U32 UR8, UR12, UR20, UR6 ;  /* 0x000000140c0872a5 */ /* 0x000fe4000f8e0006 */
[----:B------:R-:W-:-:S02]  /*0820*/  UIMAD UR21, UR12, UR21, UR4 ;  /* 0x000000150c1572a4 */ /* 0x000fc4000f8e0204 */
[----:B------:R-:W-:Y:S02]  /*0830*/  ULEA UR20, UR26, 0xfffff000, 0xc ;  /* 0xfffff0001a147891 */ /* 0x000fe4000f8e603f */
[----:B------:R-:W-:Y:S02]  /*0840*/  UIADD3 UR21, UR9, UR21, URZ ;  /* 0x0000001509157290 */ /* 0x000fe4000fffe03f */
[----:B------:R-:W-:Y:S02]  /*0850*/  UIADD3 UR53, UP2, UR20, UR8, URZ ;  /* 0x0000000814357290 */ /* 0x000fe4000ff5e03f */
[----:B------:R-:W-:Y:S02]  /*0860*/  ULEA.HI.X UR51, UR27, UR5, UR51, 0x1, UP1 ;  /* 0x000000051b337291 */ /* 0x000fe400088f0c33 */
        /* <DEDUP_REMOVED lines=21> */
[----:B------:R2:W-:Y:S04]  /*09c0*/  STL [R1], RZ ;  /* 0x000000ff01007387 */ /* 0x0005e80000100800 */
        /* <DEDUP_REMOVED lines=8> */
.L_x_5100:
[----:B------:R-:W-:Y:S01]  /*0a50*/  BAR.SYNC.DEFER_BLOCKING 0x0 ;  /* 0x0000000000007b1d */ /* 0x000fe20000010000 */
[----:B------:R-:W-:Y:S02]  /*0a60*/  SHF.L.U32 R89, R91, 0x1, RZ ;  /* 0x000000015b597819 */ /* 0x000fe400000006ff */
[----:B------:R-:W-:Y:S02]  /*0a70*/  MOV R2, UR14 ;  /* 0x0000000e00027c02 */ /* 0x000fe40008000f00 */
[----:B------:R-:W-:Y:S02]  /*0a80*/  LOP3.LUT R89, R89, 0xffffffc0, RZ, 0xc0, !PT ;  /* 0xffffffc059597812 */ /* 0x000fe400078ec0ff */
[----:B------:R-:W-:Y:S01]  /*0a90*/  MOV R3, UR15 ;  /* 0x0000000f00037c02 */ /* 0x000fe20008000f00 */
[----:B------:R-:W0:Y:S01]  /*0aa0*/  S2R R0, SR_LANEID ;  /* 0x0000000000007919 */ /* 0x000e220000000000 */
[----:B------:R-:W-:Y:S01]  /*0ab0*/  LOP3.LUT R88, R89, 0x1f, R91, 0xf8, !PT ;  /* 0x0000001f59587812 */ /* 0x000fe200078ef85b */
[----:B------:R-:W-:Y:S01]  /*0ac0*/  HFMA2.MMA R17, -RZ, RZ, 0, 9.5367431640625e-07 ;  /* 0x00000010ff117435 */ /* 0x000fe200000001ff */
[----:B------:R-:W2:Y:S03]  /*0ad0*/  LDL.LU R36, [R1+0x4] ;  /* 0x0000040001247983 */ /* 0x000ea60000300800 */
[----:B------:R-:W-:-:S05]  /*0ae0*/  IMAD.WIDE R2, R88, 0x10, R2 ;  /* 0x0000001058027825 */ /* 0x000fca00078e0202 */
[----:B------:R-:W3:Y:S04]  /*0af0*/  LDG.E.128 R4, desc[UR22][R2.64] ;  /* 0x0000001602047981 */ /* 0x000ee8000c1e1d00 */
[----:B------:R-:W4:Y:S01]  /*0b00*/  LDG.E.128 R12, desc[UR22][R2.64+0x200] ;  /* 0x00020016020c7981 */ /* 0x000f22000c1e1d00 */
[----:B0-----:R-:W-:-:S04]  /*0b10*/  IADD3 R9, R89, R0, RZ ;  /* 0x0000000059097210 */ /* 0x001fc80007ffe0ff */
[C---:B------:R-:W-:Y:S02]  /*0b20*/  IADD3 R11, R9.reuse, R0, RZ ;  /* 0x00000000090b7210 */ /* 0x040fe40007ffe0ff */
[-C--:B------:R-:W-:Y:S01]  /*0b30*/  LEA R241, R9, R90.reuse, 0x4 ;  /* 0x0000005a09f17211 */ /* 0x080fe200078e20ff */
[----:B------:R-:W-:Y:S01]  /*0b40*/  IMAD.WIDE R8, R88, R17, UR24 ;  /* 0x0000001858087e25 */ /* 0x000fe2000f8e0211 */
[----:B------:R-:W-:-:S03]  /*0b50*/  LEA R17, R11, R90, 0x4 ;  /* 0x0000005a0b117211 */ /* 0x000fc600078e20ff */
        /* <DEDUP_REMOVED lines=14> */
[----:B------:R-:W1:Y:S04]  /*0c40*/  LDS.128 R12, [R17] ;  /* 0x00000000110c7984 */ /* 0x000e680000000c00 */
[----:B------:R-:W3:Y:S01]  /*0c50*/  LDS.128 R4, [R17+0x10] ;  /* 0x0000100011047984 */ /* 0x000ee20000000c00 */
[----:B------:R-:W-:Y:S06]  /*0c60*/  BAR.SYNC.DEFER_BLOCKING 0x0 ;  /* 0x0000000000007b1d */ /* 0x000fec0000010000 */
[----:B------:R-:W4:Y:S04]  /*0c70*/  LDG.E.128 R28, desc[UR22][R2.64] ;  /* 0x00000016021c7981 */ /* 0x000f28000c1e1d00 */
[----:B------:R5:W2:Y:S01]  /*0c80*/  LDG.E.128 R32, desc[UR22][R2.64+0x200] ;  /* 0x0002001602207981 */ /* 0x000aa2000c1e1d00 */
[----:B0-----:R-:W-:-:S02]  /*0c90*/  SHF.L.U32 R19, R60, 0x10, RZ ;  /* 0x000000103c137819 */ /* 0x001fc400000006ff */
[----:B------:R-:W-:-:S04]  /*0ca0*/  PRMT R18, R60, 0x7632, R18 ;  /* 0x000076323c127816 */ /* 0x000fc80000000012 */
[----:B------:R-:W-:Y:S02]  /*0cb0*/  SHF.L.U32 R18, R18, 0x10, RZ ;  /* 0x0000001012127819 */ /* 0x000fe400000006ff */
[C---:B------:R-:W-:Y:S02]  /*0cc0*/  PRMT R87, R61.reuse, 0x7632, R87 ;  /* 0x000076323d577816 */ /* 0x040fe40000000057 */
[----:B-----5:R-:W-:Y:S02]  /*0cd0*/  SHF.L.U32 R3, R61, 0x10, RZ ;  /* 0x000000103d037819 */ /* 0x020fe400000006ff */
[----:B------:R-:W-:Y:S02]  /*0ce0*/  PRMT R86, R62, 0x7632, R86 ;  /* 0x000076323e567816 */ /* 0x000fe40000000056 */
[----:B-1----:R-:W-:Y:S02]  /*0cf0*/  SHF.L.U32 R55, R12, 0x10, RZ ;  /* 0x000000100c377819 */ /* 0x002fe400000006ff */
[----:B------:R-:W-:-:S03]  /*0d00*/  PRMT R85, R63, 0x7632, R85 ;  /* 0x000076323f557816 */ /* 0x000fc60000000055 */
[----:B------:R-:W-:Y:S01]  /*0d10*/  FADD.FTZ R55, R55, UR5 ;  /* 0x0000000537377e21 */ /* 0x000fe20008010000 */
[----:B------:R-:W-:-:S04]  /*0d20*/  PRMT R12, R12, 0x7632, R12 ;  /* 0x000076320c0c7816 */ /* 0x000fc8000000000c */
[----:B------:R-:W-:Y:S02]  /*0d30*/  FSETP.GTU.FTZ.AND P2, PT, R55, 20, PT ;  /* 0x41a000003700780b */ /* 0x000fe40003f5c000 */
[----:B------:R-:W-:Y:S02]  /*0d40*/  PRMT R84, R56, 0x7632, R84 ;  /* 0x0000763238547816 */ /* 0x000fe40000000054 */
[----:B------:R-:W-:Y:S02]  /*0d50*/  SHF.L.U32 R54, R13, 0x10, RZ ;  /* 0x000000100d367819 */ /* 0x000fe400000006ff */
[----:B------:R-:W-:Y:S02]  /*0d60*/  SHF.L.U32 R53, R14, 0x10, RZ ;  /* 0x000000100e357819 */ /* 0x000fe400000006ff */
[----:B------:R-:W-:Y:S02]  /*0d70*/  SHF.L.U32 R52, R15, 0x10, RZ ;  /* 0x000000100f347819 */ /* 0x000fe400000006ff */
[----:B---3--:R-:W-:-:S02]  /*0d80*/  SHF.L.U32 R51, R4, 0x10, RZ ;  /* 0x0000001004337819 */ /* 0x008fc400000006ff */
        /* <DEDUP_REMOVED lines=15> */
[----:B------:R-:W-:Y:S02]  /*0e80*/  PRMT R49, R57, 0x7632, R49 ;  /* 0x0000763239317816 */ /* 0x000fe40000000031 */
        /* <DEDUP_REMOVED lines=19> */
[----:B------:R-:W-:Y:S01]  /*0fc0*/  PRMT R67, R22, 0x7632, R67 ;  /* 0x0000763216437816 */ /* 0x000fe20000000043 */
[----:B------:R-:W-:Y:S01]  /*0fd0*/  FFMA.FTZ R18, R66, R17, R19 ;  /* 0x0000001142127223 */ /* 0x000fe20000010013 */
[----:B------:R-:W-:Y:S02]  /*0fe0*/  SHF.L.U32 R17, R86, 0x10, RZ ;  /* 0x0000001056117819 */ /* 0x000fe400000006ff */
[----:B------:R-:W-:Y:S01]  /*0ff0*/  SHF.L.U32 R67, R67, 0x10, RZ ;  /* 0x0000001043437819 */ /* 0x000fe200000006ff */
[----:B------:R-:W-:Y:S01]  /*1000*/  FFMA.FTZ R18, R3, R20, R18 ;  /* 0x0000001403127223 */ /* 0x000fe20000010012 */
[C---:B------:R-:W-:Y:S02]  /*1010*/  SHF.L.U32 R64, R23.reuse, 0x10, RZ ;  /* 0x0000001017407819 */ /* 0x040fe400000006ff */
[----:B------:R-:W-:Y:S01]  /*1020*/  PRMT R68, R23, 0x7632, R68 ;  /* 0x0000763217447816 */ /* 0x000fe20000000044 */
[----:B------:R-:W-:Y:S01]  /*1030*/  FFMA.FTZ R17, R67, R17, R18 ;  /* 0x0000001143117223 */ /* 0x000fe20000010012 */
[----:B------:R-:W-:-:S02]  /*1040*/  SHF.L.U32 R19, R63, 0x10, RZ ;  /* 0x000000103f137819 */ /* 0x000fc400000006ff */
[----:B------:R-:W-:Y:S02]  /*1050*/  SHF.L.U32 R18, R85, 0x10, RZ ;  /* 0x0000001055127819 */ /* 0x000fe400000006ff */
[----:B------:R-:W-:Y:S01]  /*1060*/  SHF.L.U32 R68, R68, 0x10, RZ ;  /* 0x0000001044447819 */ /* 0x000fe200000006ff */
[----:B------:R-:W-:Y:S01]  /*1070*/  FFMA.FTZ R17, R64, R19, R17 ;  /* 0x0000001340117223 */ /* 0x000fe20000010011 */
[----:B--2---:R-:W-:Y:S02]  /*1080*/  SHF.L.U32 R65, R8, 0x10, RZ ;  /* 0x0000001008417819 */ /* 0x004fe400000006ff */
[----:B------:R-:W-:Y:S01]  /*1090*/  SHF.L.U32 R19, R56, 0x10, RZ ;  /* 0x0000001038137819 */ /* 0x000fe200000006ff */
[----:B------:R-:W-:Y:S01]  /*10a0*/  FFMA.FTZ R18, R68, R18, R17 ;  /* 0x0000001244127223 */ /* 0x000fe20000010011 */
[----:B------:R-:W-:Y:S02]  /*10b0*/  PRMT R8, R8, 0x7632, R8 ;  /* 0x0000763208087816 */ /* 0x000fe40000000008 */
[----:B------:R-:W-:Y:S01]  /*10c0*/  SHF.L.U32 R17, R84, 0x10, RZ ;  /* 0x0000001054117819 */ /* 0x000fe200000006ff */
[----:B------:R-:W-:Y:S01]  /*10d0*/  FFMA.FTZ R19, R65, R19, R18 ;  /* 0x0000001341137223 */ /* 0x000fe20000010012 */
[----:B------:R-:W-:-:S02]  /*10e0*/  SHF.L.U32 R8, R8, 0x10, RZ ;  /* 0x0000001008087819 */ /* 0x000fc400000006ff */
[----:B0-----:R-:W-:Y:S02]  /*10f0*/  ISETP.GE.AND P5, PT, R21, 0x1, PT ;  /* 0x000000011500780c */ /* 0x001fe40003fa6270 */
[----:B------:R-:W-:Y:S01]  /*1100*/  SHF.L.U32 R69, R9, 0x10, RZ ;  /* 0x0000001009457819 */ /* 0x000fe200000006ff */
[----:B------:R-:W-:Y:S01]  /*1110*/  FFMA.FTZ R20, R8, R17, R19 ;  /* 0x0000001108147223 */ /* 0x000fe20000010013 */
[----:B------:R-:W-:Y:S01]  /*1120*/  SHF.L.U32 R19, R57, 0x10, RZ ;  /* 0x0000001039137819 */ /* 0x000fe200000006ff */
        /* <DEDUP_REMOVED lines=32> */
.L_x_4973:
[----:B------:R-:W-:Y:S05]  /*1330*/  BSYNC B0 ;  /* 0x0000000000007941 */ /* 0x000fea0003800000 */
.L_x_4972:
        /* <DEDUP_REMOVED lines=40> */
.L_x_4975:
[----:B------:R-:W-:Y:S05]  /*15c0*/  BSYNC B0 ;  /* 0x0000000000007941 */ /* 0x000fea0003800000 */
.L_x_4974:
        /* <DEDUP_REMOVED lines=39> */
.L_x_4977:
[----:B------:R-:W-:Y:S05]  /*1840*/  BSYNC B0 ;  /* 0x0000000000007941 */ /* 0x000fea0003800000 */
.L_x_4976:
        /* <DEDUP_REMOVED lines=40> */
.L_x_4979:
[----:B------:R-:W-:Y:S05]  /*1ad0*/  BSYNC B0 ;  /* 0x0000000000007941 */ /* 0x000fea0003800000 */
.L_x_4978:
[----:B------:R-:W-:Y:S01]  /*1ae0*/  PRMT R4, R10, 0x7632, R4 ;  /* 0x000076320a047816 */ /* 0x000fe20000000004 */
[----:B------:R-:W-:Y:S01]  /*1af0*/  BSSY B0, `(.L_x_4980) ;  /* 0x0000027000007945 */ /* 0x000fe20003800000 */
[----:B------:R-:W-:Y:S01]  /*1b00*/  FSETP.GTU.FTZ.AND P6, PT, R44, 20, PT ;  /* 0x41a000002c00780b */ /* 0x000fe20003fdc000 */
[----:B------:R-:W-:Y:S01]  /*1b10*/  FADD.FTZ R43, R43, UR5 ;  /* 0x000000052b2b7e21 */ /* 0x000fe20008010000 */
[C---:B------:R-:W-:Y:S02]  /*1b20*/  PRMT R14, R4.reuse, 0x7632, R14 ;  /* 0x00007632040e7816 */ /* 0x040fe4000000000e */
        /* <DEDUP_REMOVED lines=35> */
.L_x_4981:
[----:B------:R-:W-:Y:S05]  /*1d60*/  BSYNC B0 ;  /* 0x0000000000007941 */ /* 0x000fea0003800000 */
.L_x_4980:
        /* <DEDUP_REMOVED lines=40> */
.L_x_4983:
[----:B------:R-:W-:Y:S05]  /*1ff0*/  BSYNC B0 ;  /* 0x0000000000007941 */ /* 0x000fea0003800000 */
.L_x_4982:
        /* <DEDUP_REMOVED lines=40> */
.L_x_4985:
[----:B------:R-:W-:Y:S05]  /*2280*/  BSYNC B0 ;  /* 0x0000000000007941 */ /* 0x000fea0003800000 */
.L_x_4984:
        /* <DEDUP_REMOVED lines=41> */
.L_x_4987:
[----:B------:R-:W-:Y:S05]  /*2520*/  BSYNC B0 ;  /* 0x0000000000007941 */ /* 0x000fea0003800000 */
.L_x_4986:
        /* <DEDUP_REMOVED lines=39> */
.L_x_4989:
[----:B------:R-:W-:Y:S05]  /*27a0*/  BSYNC B0 ;  /* 0x0000000000007941 */ /* 0x000fea0003800000 */
.L_x_4988:
        /* <DEDUP_REMOVED lines=38> */
.L_x_4991:
[----:B------:R-:W-:Y:S05]  /*2a10*/  BSYNC B0 ;  /* 0x0000000000007941 */ /* 0x000fea0003800000 */
.L_x_4990:
        /* <DEDUP_REMOVED lines=38> */
.L_x_4993:
[----:B------:R-:W-:Y:S05]  /*2c80*/  BSYNC B0 ;  /* 0x0000000000007941 */ /* 0x000fea0003800000 */
.L_x_4992:
        /* <DEDUP_REMOVED lines=33> */
.L_x_4995:
[----:B------:R-:W-:Y:S05]  /*2ea0*/  BSYNC B0 ;  /* 0x0000000000007941 */ /* 0x000fea0003800000 */
.L_x_4994:
        /* <DEDUP_REMOVED lines=33> */
.L_x_4997:
[----:B------:R-:W-:Y:S05]  /*30c0*/  BSYNC B0 ;  /* 0x0000000000007941 */ /* 0x000fea0003800000 */
.L_x_4996:
        /* <DEDUP_REMOVED lines=33> */
.L_x_4999:
[----:B------:R-:W-:Y:S05]  /*32e0*/  BSYNC B0 ;  /* 0x0000000000007941 */ /* 0x000fea0003800000 */
.L_x_4998:
        /* <DEDUP_REMOVED lines=33> */
.L_x_5001:
[----:B------:R-:W-:Y:S05]  /*3500*/  BSYNC B0 ;  /* 0x0000000000007941 */ /* 0x000fea0003800000 */
.L_x_5000:
        /* <DEDUP_REMOVED lines=33> */
.L_x_5003:
[----:B------:R-:W-:Y:S05]  /*3720*/  BSYNC B0 ;  /* 0x0000000000007941 */ /* 0x000fea0003800000 */
.L_x_5002:
        /* <DEDUP_REMOVED lines=53> */
.L_x_5099:
        /* <DEDUP_REMOVED lines=28> */
[----:B------:R-:W3:Y:S04]  /*3c40*/  LDG.E.128 R64, desc[UR22][R82.64] ;  /* 0x0000001652407981 */ /* 0x000ee8000c1e1d00 */
[----:B----4-:R-:W4:Y:S04]  /*3c50*/  LDG.E.128 R68, desc[UR22][R82.64+0x200] ;  /* 0x0002001652447981 */ /* 0x010f28000c1e1d00 */
[----:B------:R-:W4:Y:S04]  /*3c60*/  LDG.E.128 R72, desc[UR22][R82.64+0x400] ;  /* 0x0004001652487981 */ /* 0x000f28000c1e1d00 */
[----:B------:R0:W4:Y:S01]  /*3c70*/  LDG.E.128 R76, desc[UR22][R82.64+0x600] ;  /* 0x00060016524c7981 */ /* 0x000122000c1e1d00 */
[----:B------:R-:W-:Y:S01]  /*3c80*/  UIADD3 UR48, UR13, -0x1, URZ ;  /* 0xffffffff0d307890 */ /* 0x000fe2000fffe03f */
[C---:B------:R-:W-:Y:S01]  /*3c90*/  LOP3.LUT P0, RZ, R91.reuse, 0x1f, RZ, 0xc0, !PT ;  /* 0x0000001f5bff7812 */ /* 0x040fe2000780c0ff */
[----:B------:R-:W-:Y:S01]  /*3ca0*/  UIMAD UR58, UR58, UR46, URZ ;  /* 0x0000002e3a3a72a4 */ /* 0x000fe2000f8e023f */
[----:B------:R-:W1:Y:S01]  /*3cb0*/  S2R R252, SR_LANEID ;  /* 0x0000000000fc7919 */ /* 0x000e620000000000 */
[----:B------:R-:W-:Y:S01]  /*3cc0*/  ULEA.HI UR49, UR48, UR48, URZ, 0x1 ;  /* 0x0000003030317291 */ /* 0x000fe2000f8f083f */
[----:B------:R-:W-:Y:S01]  /*3cd0*/  MOV R98, UR13 ;  /* 0x0000000d00627c02 */ /* 0x000fe20008000f00 */
[----:B------:R-:W-:Y:S01]  /*3ce0*/  UIMAD UR58, UR10, UR47, UR58 ;  /* 0x0000002f0a3a72a4 */ /* 0x000fe2000f8e023a */
[----:B------:R-:W-:Y:S01]  /*3cf0*/  ISETP.NE.AND P1, PT, R91, RZ, PT ;  /* 0x000000ff5b00720c */ /* 0x000fe20003f25270 */
[----:B------:R-:W-:Y:S01]  /*3d00*/  ULOP3.LUT UR49, UR49, 0xfffffe, URZ, 0xc0, !UPT ;  /* 0x00fffffe31317892 */ /* 0x000fe2000f8ec03f */
[----:B------:R-:W-:Y:S01]  /*3d10*/  ISETP.LT.OR P2, PT, R98, 0x2, P0 ;  /* 0x000000026200780c */ /* 0x000fe20000741670 */
[----:B------:R-:W-:Y:S01]  /*3d20*/  UIMAD UR57, UR57, UR44, URZ ;  /* 0x0000002c393972a4 */ /* 0x000fe2000f8e023f */
[----:B------:R-:W-:Y:S01]  /*3d30*/  MOV R136, 0x10 ;  /* 0x0000001000887802 */ /* 0x000fe20000000f00 */
[----:B------:R-:W-:-:S02]  /*3d40*/  UIADD3 UR49, UR48, -UR49, URZ ;  /* 0x8000003130317290 */ /* 0x000fc4000fffe03f */
[----:B------:R-:W-:Y:S02]  /*3d50*/  UIMAD UR57, UR7, UR45, UR57 ;  /* 0x0000002d073972a4 */ /* 0x000fe4000f8e0239 */
[----:B------:R-:W-:-:S06]  /*3d60*/  ULEA UR49, UR49, UR7, 0x8 ;  /* 0x0000000731317291 */ /* 0x000fcc000f8e403f */
[----:B------:R-:W4:Y:S01]  /*3d70*/  @!P2 LDC R100, c[0x0][0x21c] ;  /* 0x00008700ff64ab82 */ /* 0x000f220000000800 */
        /* <DEDUP_REMOVED lines=88> */
[----:B------:R-:W-:-:S05]  /*4300*/  FMUL.FTZ R100, R94, R39 ;  /* 0x000000275e647220 */ /* 0x000fca0000410000 */
[----:B------:R3:W-:Y:S01]  /*4310*/  MUFU.COS R107, R92 ;  /* 0x0000005c006b7308 */ /* 0x0007e20000000000 */
[----:B0-----:R-:W-:Y:S01]  /*4320*/  MOV R83, UR49 ;  /* 0x0000003100537c02 */ /* 0x001fe20008000f00 */
[----:B------:R-:W-:-:S03]  /*4330*/  UIMAD.WIDE.U32 UR48, UR10, UR46, URZ ;  /* 0x0000002e0a3072a5 */ /* 0x000fc6000f8e003f */
[----:B------:R-:W-:Y:S01]  /*4340*/  SEL R83, R83, R82, !P1 ;  /* 0x0000005253537207 */ /* 0x000fe20004800000 */
[C---:B------:R-:W-:Y:S01]  /*4350*/  FMUL.FTZ R82, R94.reuse, R44 ;  /* 0x0000002c5e527220 */ /* 0x040fe20000410000 */
[----:B------:R-:W-:Y:S01]  /*4360*/  UIADD3 UR49, UR49, UR58, URZ ;  /* 0x0000003a31317290 */ /* 0x000fe2000fffe03f */
[----:B------:R-:W-:Y:S01]  /*4370*/  MUFU.SIN R104, R96 ;  /* 0x0000006000687308 */ /* 0x000fe20000000400 */
[----:B---3--:R-:W-:Y:S01]  /*4380*/  FMUL.FTZ R92, R94, R47 ;  /* 0x0000002f5e5c7220 */ /* 0x008fe20000410000 */
[C---:B--2---:R-:W-:Y:S01]  /*4390*/  FMUL.FTZ R131, R130.reuse, R131 ;  /* 0x0000008382837220 */ /* 0x044fe20000410000 */
[----:B------:R-:W-:Y:S01]  /*43a0*/  FMUL.FTZ R130, R130, R97 ;  /* 0x0000006182827220 */ /* 0x000fe20000410000 */
[----:B------:R-:W-:-:S03]  /*43b0*/  UIMAD.WIDE.U32 UR48, UR7, UR44, UR48 ;  /* 0x0000002c073072a5 */ /* 0x000fc6000f8e0030 */
[CC--:B-1----:R-:W-:Y:S01]  /*43c0*/  FMUL.FTZ R68, R130.reuse, R65.reuse ;  /* 0x0000004182447220 */ /* 0x0c2fe20000410000 */
[----:B------:R-:W0:Y:S01]  /*43d0*/  MUFU.EX2 R92, R92 ;  /* 0x0000005c005c7308 */ /* 0x000e220000000800 */
[-C--:B------:R-:W-:Y:S01]  /*43e0*/  FMUL.FTZ R64, R130, R66.reuse ;  /* 0x0000004282407220 */ /* 0x080fe20000410000 */
[----:B------:R-:W-:Y:S01]  /*43f0*/  UIADD3 UR57, UR49, UR57, URZ ;  /* 0x0000003931397290 */ /* 0x000fe2000fffe03f */
[C---:B------:R-:W-:Y:S01]  /*4400*/  FFMA.FTZ R68, R131.reuse, R66, R68 ;  /* 0x0000004283447223 */ /* 0x040fe20000010044 */
[----:B------:R-:W-:Y:S01]  /*4410*/  ULEA UR49, UP0, UR48, UR42, 0x3 ;  /* 0x0000002a30317291 */ /* 0x000fe2000f80183f */
[----:B------:R-:W-:Y:S01]  /*4420*/  FFMA.FTZ R64, R131, R65, -R64 ;  /* 0x0000004183407223 */ /* 0x000fe20000010840 */
[----:B------:R-:W-:Y:S02]  /*4430*/  FMUL.FTZ R65, R94, R42 ;  /* 0x0000002a5e417220 */ /* 0x000fe40000410000 */
[----:B------:R-:W1:Y:S01]  /*4440*/  MUFU.EX2 R82, R82 ;  /* 0x0000005200527308 */ /* 0x000e620000000800 */
[----:B------:R-:W-:Y:S01]  /*4450*/  ULEA.HI.X UR48, UR48, UR43, UR57, 0x3, UP0 ;  /* 0x0000002b30307291 */ /* 0x000fe200080f1c39 */
[----:B------:R-:W-:-:S05]  /*4460*/  MOV R140, UR49 ;  /* 0x00000031008c7c02 */ /* 0x000fca0008000f00 */
[----:B------:R-:W-:Y:S01]  /*4470*/  MOV R141, UR48 ;  /* 0x00000030008d7c02 */ /* 0x000fe20008000f00 */
[----:B------:R2:W-:Y:S01]  /*4480*/  MUFU.COS R105, R96 ;  /* 0x0000006000697308 */ /* 0x0005e20000000000 */
[C---:B0-----:R-:W-:Y:S01]  /*4490*/  FMUL.FTZ R128, R92.reuse, R99 ;  /* 0x000000635c807220 */ /* 0x041fe20000410000 */
[----:B------:R-:W-:Y:S01]  /*44a0*/  FMUL.FTZ R129, R92, R129 ;  /* 0x000000815c817220 */ /* 0x000fe20000410000 */
[C---:B------:R-:W-:Y:S01]  /*44b0*/  FMUL.FTZ R92, R94.reuse, R41 ;  /* 0x000000295e5c7220 */ /* 0x040fe20000410000 */
[----:B------:R-:W-:Y:S01]  /*44c0*/  NOP ;  /* 0x0000000000007918 */ /* 0x000fe20000000000 */
[----:B--2---:R-:W-:Y:S01]  /*44d0*/  FMUL.FTZ R96, R94, R53 ;  /* 0x000000355e607220 */ /* 0x004fe20000410000 */
[----:B------:R-:W-:Y:S01]  /*44e0*/  FMUL.FTZ R66, R128, R68 ;  /* 0x0000004480427220 */ /* 0x000fe20000410000 */
[C---:B-1----:R-:W-:Y:S01]  /*44f0*/  FMUL.FTZ R124, R82.reuse, R103 ;  /* 0x00000067527c7220 */ /* 0x042fe20000410000 */
[----:B------:R-:W-:Y:S01]  /*4500*/  MUFU.SIN R111, R67 ;  /* 0x00000043006f7308 */ /* 0x000fe20000000400 */
[----:B------:R-:W-:Y:S01]  /*4510*/  FMUL.FTZ R125, R82, R125 ;  /* 0x0000007d527d7220 */ /* 0x000fe20000410000 */
[CC--:B------:R-:W-:Y:S01]  /*4520*/  FFMA.FTZ R103, R129.reuse, R64.reuse, -R66 ;  /* 0x0000004081677223 */ /* 0x0c0fe20000010842 */
[----:B------:R-:W-:Y:S01]  /*4530*/  FMUL.FTZ R66, R128, R64 ;  /* 0x0000004080427220 */ /* 0x000fe20000410000 */
[C---:B------:R-:W-:Y:S01]  /*4540*/  FMUL.FTZ R64, R94.reuse, R52 ;  /* 0x000000345e407220 */ /* 0x040fe20000410000 */
[----:B------:R-:W5:Y:S01]  /*4550*/  LDG.E.64 R140, desc[UR22][R140.64] ;  /* 0x000000168c8c7981 */ /* 0x000f62000c1e1b00 */
[----:B------:R-:W-:Y:S01]  /*4560*/  FMUL.FTZ R99, R94, R48 ;  /* 0x000000305e637220 */ /* 0x000fe20000410000 */
        /* <DEDUP_REMOVED lines=26> */
[----:B-1----:R-:W-:Y:S01]  /*4710*/  HFMA2.MMA R65, -RZ, RZ, 0, 0 ;  /* 0x00000000ff417435 */ /* 0x002fe200000001ff */
        /* <DEDUP_REMOVED lines=9> */
[C---:B------:R-:W-:Y:S01]  /*47b0*/  FMUL.FTZ R101, R94.reuse, R46 ;  /* 0x0000002e5e657220 */ /* 0x040fe20000410000 */
        /* <DEDUP_REMOVED lines=9> */
[----:B------:R-:W-:Y:S01]  /*4850*/  MUFU.EX2 R99, R99 ;  /* 0x0000006300637308 */ /* 0x000fe20000000800 */
[----:B------:R2:W5:Y:S07]  /*4860*/  @!P2 LDG.E.128 R64, desc[UR22][R92.64] ;  /* 0x000000165c40a981 */ /* 0x00056e000c1e1d00 */
[----:B------:R-:W-:Y:S01]  /*4870*/  MUFU.EX2 R103, R103 ;  /* 0x0000006700677308 */ /* 0x000fe20000000800 */
[----:B------:R-:W-:-:S07]  /*4880*/  FMUL.FTZ R117, R97, R117 ;  /* 0x0000007561757220 */ /* 0x000fce0000410000 */
[----:B------:R-:W-:Y:S01]  /*4890*/  MUFU.COS R110, R110 ;  /* 0x0000006e006e7308 */ /* 0x000fe20000000000 */
[C---:B--2---:R-:W-:Y:S01]  /*48a0*/  FMUL.FTZ R92, R94.reuse, R43 ;  /* 0x0000002b5e5c7220 */ /* 0x044fe20000410000 */
[----:B------:R-:W-:-:S06]  /*48b0*/  FMUL.FTZ R94, R94, R29 ;  /* 0x0000001d5e5e7220 */ /* 0x000fcc0000410000 */
[----:B------:R2:W-:Y:S01]  /*48c0*/  MUFU.EX2 R93, R92 ;  /* 0x0000005c005d7308 */ /* 0x0005e20000000800 */
[-C--:B------:R-:W-:Y:S01]  /*48d0*/  FFMA.FTZ R98, R119, R95.reuse, R98 ;  /* 0x0000005f77627223 */ /* 0x080fe20000010062 */
[----:B--2---:R-:W-:-:S06]  /*48e0*/  FMUL.FTZ R92, R118, R95 ;  /* 0x0000005f765c7220 */ /* 0x004fcc0000410000 */
[----:B------:R-:W2:Y:S01]  /*48f0*/  MUFU.EX2 R94, R94 ;  /* 0x0000005e005e7308 */ /* 0x000ea20000000800 */
[----:B------:R-:W-:Y:S01]  /*4900*/  FFMA.FTZ R92, R119, R96, -R92 ;  /* 0x00000060775c7223 */ /* 0x000fe2000001085c */
[----:B------:R-:W-:-:S03]  /*4910*/  FMUL.FTZ R95, R116, R98 ;  /* 0x00000062745f7220 */ /* 0x000fc60000410000 */
[----:B------:R-:W-:-:S03]  /*4920*/  FMUL.FTZ R96, R116, R92 ;  /* 0x0000005c74607220 */ /* 0x000fc60000410000 */
[----:B------:R-:W3:Y:S01]  /*4930*/  MUFU.EX2 R101, R101 ;  /* 0x0000006500657308 */ /* 0x000ee20000000800 */
[C---:B------:R-:W-:Y:S01]  /*4940*/  FFMA.FTZ R96, R117.reuse, R98, R96 ;  /* 0x0000006275607223 */ /* 0x040fe20000010060 */
[----:B------:R-:W-:Y:S01]  /*4950*/  FFMA.FTZ R95, R117, R92, -R95 ;  /* 0x0000005c755f7223 */ /* 0x000fe2000001085f */
[----:B-1----:R-:W-:Y:S02]  /*4960*/  FMUL.FTZ R109, R100, R109 ;  /* 0x0000006d646d7220 */ /* 0x002fe40000410000 */
[----:B------:R-:W-:Y:S01]  /*4970*/  FMUL.FTZ R92, R114, R96 ;  /* 0x00000060725c7220 */ /* 0x000fe20000410000 */
[----:B------:R-:W-:Y:S01]  /*4980*/  FMUL.FTZ R108, R100, R108 ;  /* 0x0000006c646c7220 */ /* 0x000fe20000410000 */
[----:B--2---:R-:W-:Y:S01]  /*4990*/  FMUL.FTZ R100, R94, R111 ;  /* 0x0000006f5e647220 */ /* 0x004fe20000410000 */
[C---:B------:R-:W-:Y:S01]  /*49a0*/  PRMT R98, R68.reuse, 0x7632, R98 ;  /* 0x0000763244627816 */ /* 0x040fe20000000062 */
[----:B------:R-:W-:Y:S01]  /*49b0*/  FFMA.FTZ R111, R115, R95, -R92 ;  /* 0x0000005f736f7223 */ /* 0x000fe2000001085c */
[C---:B------:R-:W-:Y:S01]  /*49c0*/  FMUL.FTZ R105, R103.reuse, R105 ;  /* 0x0000006967697220 */ /* 0x040fe20000410000 */
[----:B------:R-:W-:Y:S01]  /*49d0*/  FMUL.FTZ R104, R103, R104 ;  /* 0x0000006867687220 */ /* 0x000fe20000410000 */
[----:B------:R-:W-:Y:S01]  /*49e0*/  SHF.L.U32 R92, R68, 0x10, RZ ;  /* 0x00000010445c7819 */ /* 0x000fe200000006ff */
[C---:B------:R-:W-:Y:S01]  /*49f0*/  FMUL.FTZ R103, R93.reuse, R110 ;  /* 0x0000006e5d677220 */ /* 0x040fe20000410000 */
[----:B------:R-:W-:Y:S01]  /*4a00*/  FMUL.FTZ R102, R93, R102 ;  /* 0x000000665d667220 */ /* 0x000fe20000410000 */
[----:B------:R-:W-:Y:S01]  /*4a10*/  FMUL.FTZ R93, R114, R95 ;  /* 0x0000005f725d7220 */ /* 0x000fe20000410000 */
[----:B------:R-:W-:Y:S01]  /*4a20*/  SHF.L.U32 R98, R98, 0x10, RZ ;  /* 0x0000001062627819 */ /* 0x000fe200000006ff */
[----:B---3--:R-:W-:Y:S01]  /*4a30*/  FMUL.FTZ R107, R101, R107 ;  /* 0x0000006b656b7220 */ /* 0x008fe20000410000 */
[----:B------:R-:W-:Y:S01]  /*4a40*/  PRMT R97, R69, 0x7632, R97 ;  /* 0x0000763245617816 */ /* 0x000fe20000000061 */
[----:B------:R-:W-:Y:S01]  /*4a50*/  FMUL.FTZ R106, R101, R106 ;  /* 0x0000006a656a7220 */ /* 0x000fe20000410000 */
[----:B------:R-:W-:Y:S01]  /*4a60*/  SHF.L.U32 R68, R60, 0x10, RZ ;  /* 0x000000103c447819 */ /* 0x000fe200000006ff */
[----:B------:R-:W-:Y:S01]  /*4a70*/  FMUL.FTZ R201, R92, R55 ;  /* 0x000000375cc97220 */ /* 0x000fe20000410000 */
[----:B------:R-:W-:Y:S01]  /*4a80*/  FMUL.FTZ R101, R94, R135 ;  /* 0x000000875e657220 */ /* 0x000fe20000410000 */
[----:B------:R-:W-:Y:S01]  /*4a90*/  FFMA.FTZ R134, R115, R96, R93 ;  /* 0x0000006073867223 */ /* 0x000fe2000001005d */
[----:B------:R-:W-:Y:S01]  /*4aa0*/  PRMT R96, R70, 0x7632, R96 ;  /* 0x0000763246607816 */ /* 0x000fe20000000060 */
[----:B------:R-:W-:Y:S01]  /*4ab0*/  FMUL.FTZ R200, R98, R55 ;  /* 0x0000003762c87220 */ /* 0x000fe20000410000 */
[----:B------:R-:W-:Y:S01]  /*4ac0*/  SHF.L.U32 R94, R70, 0x10, RZ ;  /* 0x00000010465e7819 */ /* 0x000fe200000006ff */
[----:B------:R-:W-:Y:S01]  /*4ad0*/  FMUL.FTZ R201, R68, R201 ;  /* 0x000000c944c97220 */ /* 0x000fe20000410000 */
[----:B------:R-:W-:-:S02]  /*4ae0*/  PRMT R70, R60, 0x7632, R70 ;  /* 0x000076323c467816 */ /* 0x000fc40000000046 */
        /* <DEDUP_REMOVED lines=8> */
[-C--:B------:R-:W-:Y:S01]  /*4b70*/  FFMA.FTZ R69, R200, R133.reuse, R69 ;  /* 0x00000085c8457223 */ /* 0x080fe20000010045 */
[C---:B------:R-:W-:Y:S01]  /*4b80*/  FMUL.FTZ R198, R70.reuse, R198 ;  /* 0x000000c646c67220 */ /* 0x040fe20000410000 */
[----:B------:R-:W-:Y:S01]  /*4b90*/  FFMA.FTZ R68, R201, R133, -R68 ;  /* 0x00000085c9447223 */ /* 0x000fe20000010844 */
[----:B------:R-:W-:Y:S01]  /*4ba0*/  FMUL.FTZ R199, R70, R199 ;  /* 0x000000c746c77220 */ /* 0x000fe20000410000 */
[C---:B------:R-:W-:Y:S01]  /*4bb0*/  FMUL.FTZ R113, R99.reuse, R113 ;  /* 0x0000007163717220 */ /* 0x040fe20000410000 */
[----:B------:R-:W-:Y:S01]  /*4bc0*/  FADD.FTZ R69, R198, R69 ;  /* 0x00000045c6457221 */ /* 0x000fe20000010000 */
[----:B------:R-:W-:Y:S01]  /*4bd0*/  FMUL.FTZ R112, R99, R112 ;  /* 0x0000007063707220 */ /* 0x000fe20000410000 */
[----:B------:R-:W-:Y:S01]  /*4be0*/  PRMT R95, R71, 0x7632, R95 ;  /* 0x00007632475f7816 */ /* 0x000fe2000000005f */
[----:B------:R-:W-:Y:S01]  /*4bf0*/  FADD.FTZ R68, R199, R68 ;  /* 0x00000044c7447221 */ /* 0x000fe20000010000 */
[----:B------:R-:W-:-:S02]  /*4c00*/  SHF.L.U32 R99, R71, 0x10, RZ ;  /* 0x0000001047637819 */ /* 0x000fc400000006ff */
[----:B------:R-:W-:Y:S01]  /*4c10*/  SHF.L.U32 R96, R96, 0x10, RZ ;  /* 0x0000001060607819 */ /* 0x000fe200000006ff */
[-C--:B------:R-:W-:Y:S01]  /*4c20*/  FMUL.FTZ R197, R94, R54.reuse ;  /* 0x000000365ec57220 */ /* 0x080fe20000410000 */
        /* <DEDUP_REMOVED lines=10> */
[-C--:B------:R-:W-:Y:S01]  /*4cd0*/  FMUL.FTZ R195, R99, R47.reuse ;  /* 0x0000002f63c37220 */ /* 0x080fe20000410000 */
        /* <DEDUP_REMOVED lines=25> */
[-C--:B------:R-:W-:Y:S01]  /*4e70*/  FMUL.FTZ R211, R135, R53.reuse ;  /* 0x0000003587d37220 */ /* 0x080fe20000410000 */
        /* <DEDUP_REMOVED lines=11> */
[----:B------:R-:W-:Y:S01]  /*4f30*/  FMUL.FTZ R208, R142, R44 ;  /* 0x0000002c8ed07220 */ /* 0x000fe20000410000 */
        /* <DEDUP_REMOVED lines=13> */
[-C--:B------:R-:W-:Y:S01]  /*5010*/  FMUL.FTZ R207, R137, R52.reuse ;  /* 0x0000003489cf7220 */ /* 0x080fe20000410000 */
[C---:B------:R-:W-:Y:S01]  /*5020*/  FMUL.FTZ R70, R120.reuse, R69 ;  /* 0x0000004578467220 */ /* 0x040fe20000410000 */
        /* <DEDUP_REMOVED lines=13> */
[-C--:B------:R-:W-:Y:S01]  /*5100*/  FMUL.FTZ R205, R138, R42.reuse ;  /* 0x0000002a8acd7220 */ /* 0x080fe20000410000 */
        /* <DEDUP_REMOVED lines=30> */
[-C--:B------:R-:W-:Y:S01]  /*52f0*/  FMUL.FTZ R217, R144, R41.reuse ;  /* 0x0000002990d97220 */ /* 0x080fe20000410000 */
        /* <DEDUP_REMOVED lines=13> */
[-C--:B------:R-:W-:Y:S01]  /*53d0*/  FMUL.FTZ R221, R149, R48.reuse ;  /* 0x0000003095dd7220 */ /* 0x080fe20000410000 */
        /* <DEDUP_REMOVED lines=11> */
[C---:B------:R-:W-:Y:S01]  /*5490*/  FMUL.FTZ R72, R108.reuse, R70 ;  /* 0x000000466c487220 */ /* 0x040fe20000410000 */
[----:B------:R-:W-:Y:S01]  /*54a0*/  SHF.L.U32 R73, R49, 0x10, RZ ;  /* 0x0000001031497819 */ /* 0x000fe200000006ff */
[-C--:B------:R-:W-:Y:S01]  /*54b0*/  FMUL.FTZ R223, R151, R39.reuse ;  /* 0x0000002797df7220 */ /* 0x080fe20000410000 */
        /* <DEDUP_REMOVED lines=13> */
[-C--:B------:R-:W-:Y:S01]  /*5590*/  FMUL.FTZ R224, R155, R46.reuse ;  /* 0x0000002e9be07220 */ /* 0x080fe20000410000 */
        /* <DEDUP_REMOVED lines=37> */
[-C--:B------:R-:W-:Y:S01]  /*57f0*/  FMUL.FTZ R69, R156, R43.reuse ;  /* 0x0000002b9c457220 */ /* 0x080fe20000410000 */
        /* <DEDUP_REMOVED lines=12> */
[----:B------:R-:W-:Y:S01]  /*58c0*/  SHF.L.U32 R160, R160, 0x10, RZ ;  /* 0x00000010a0a07819 */ /* 0x000fe200000006ff */
[CC--:B------:R-:W-:Y:S01]  /*58d0*/  FMUL.FTZ R76, R100.reuse, R72.reuse ;  /* 0x00000048644c7220 */ /* 0x0c0fe20000410000 */
[----:B------:R-:W-:Y:S01]  /*58e0*/  FFMA.FTZ R74, R101, R72, -R74 ;  /* 0x00000048654a7223 */ /* 0x000fe2000001084a */
[----:B------:R-:W-:Y:S01]  /*58f0*/  FFMA.FTZ R68, R103, R68, R69 ;  /* 0x0000004467447223 */ /* 0x000fe20000010045 */
[----:B------:R-:W-:Y:S01]  /*5900*/  FMUL.FTZ R72, R100, R70 ;  /* 0x0000004664487220 */ /* 0x000fe20000410000 */
[----:B------:R-:W-:Y:S01]  /*5910*/  SHF.L.U32 R152, R239, 0x10, RZ ;  /* 0x00000010ef987819 */ /* 0x000fe200000006ff */
[-C--:B------:R-:W-:Y:S01]  /*5920*/  FMUL.FTZ R213, R161, R29.reuse ;  /* 0x0000001da1d57220 */ /* 0x080fe20000410000 */
        /* <DEDUP_REMOVED lines=15> */
[----:B------:R-:W-:Y:S02]  /*5a20*/  MOV R110, 0x3f800000 ;  /* 0x3f800000006e7802 */ /* 0x000fe40000000f00 */
        /* <DEDUP_REMOVED lines=9> */
.L_x_5006:
[----:B------:R-:W-:Y:S05]  /*5ac0*/  BSYNC B0 ;  /* 0x0000000000007941 */ /* 0x000fea0003800000 */
.L_x_5005:
        /* <DEDUP_REMOVED lines=141> */
.L_x_5128:
        /* <DEDUP_REMOVED lines=14> */
.L_x_5131:
[----:B------:R-:W-:-:S03]  /*6480*/  UMOV UR48, 0xffffffff ;  /* 0xffffffff00307882 */ /* 0x000fc60000000000 */
[----:B------:R-:W-:Y:S05]  /*6490*/  BRA.DIV UR48, `(.L_x_5010) ;  /* 0x0000008230e87947 */ /* 0x000fea000b800000 */
.L_x_5134:
[----:B------:R-:W-:-:S03]  /*64a0*/  UMOV UR48, 0xffffffff ;  /* 0xffffffff00307882 */ /* 0x000fc60000000000 */
[----:B------:R-:W-:Y:S05]  /*64b0*/  BRA.DIV UR48, `(.L_x_5011) ;  /* 0x0000008630087947 */ /* 0x000fea000b800000 */
.L_x_5137:
[----:B------:R-:W-:-:S03]  /*64c0*/  UMOV UR48, 0xffffffff ;  /* 0xffffffff00307882 */ /* 0x000fc60000000000 */
[----:B------:R-:W-:Y:S05]  /*64d0*/  BRA.DIV UR48, `(.L_x_5012) ;  /* 0x0000008630287947 */ /* 0x000fea000b800000 */
.L_x_5140:
        /* <DEDUP_REMOVED lines=10> */
.L_x_5150:
        /* <DEDUP_REMOVED lines=44> */
.L_x_5007:
        /* <DEDUP_REMOVED lines=72> */
[-C--:B------:R-:W-:Y:S01]  /*6cc0*/  FFMA.FTZ R67, R113, R68.reuse, -R70 ;  /* 0x0000004471437223 */ /* 0x080fe20000010846 */
[----:B------:R-:W-:Y:S01]  /*6cd0*/  FMUL.FTZ R70, R118, -R73 ;  /* 0x8000004976467220 */ /* 0x000fe20000410000 */
[----:B------:R-:W-:Y:S01]  /*6ce0*/  FADD.FTZ R201, R201, R64 ;  /* 0x00000040c9c97221 */ /* 0x000fe20000010000 */
[----:B------:R-:W-:Y:S01]  /*6cf0*/  FADD.FTZ R200, R200, R65 ;  /* 0x00000041c8c87221 */ /* 0x000fe20000010000 */
[----:B------:R-:W-:Y:S01]  /*6d00*/  FMUL.FTZ R72, R112, -R68 ;  /* 0x8000004470487220 */ /* 0x000fe20000410000 */
        /* <DEDUP_REMOVED lines=12> */
[----:B------:R-:W-:Y:S01]  /*6dd0*/  FFMA.FTZ R71, R121, R68, -R66 ;  /* 0x0000004479477223 */ /* 0x000fe20000010842 */
[CC--:B------:R-:W-:Y:S01]  /*6de0*/  FMUL.FTZ R64, R130.reuse, R198.reuse ;  /* 0x000000c682407220 */ /* 0x0c0fe20000410000 */
[----:B------:R-:W-:Y:S01]  /*6df0*/  FMUL.FTZ R65, R130, R199 ;  /* 0x000000c782417220 */ /* 0x000fe20000410000 */
[----:B------:R-:W-:Y:S01]  /*6e00*/  FADD.FTZ R67, R168, R67 ;  /* 0x00000043a8437221 */ /* 0x000fe20000010000 */
[----:B------:R-:W-:Y:S01]  /*6e10*/  FMUL.FTZ R66, R114, -R69 ;  /* 0x8000004572427220 */ /* 0x000fe20000410000 */
[C---:B------:R-:W-:Y:S01]  /*6e20*/  FFMA.FTZ R64, R131.reuse, R199, -R64 ;  /* 0x000000c783407223 */ /* 0x040fe20000010840 */
[----:B------:R-:W-:Y:S01]  /*6e30*/  FFMA.FTZ R65, R131, R198, R65 ;  /* 0x000000c683417223 */ /* 0x000fe20000010041 */
[----:B------:R-:W-:Y:S01]  /*6e40*/  FMUL.FTZ R73, R120, -R68 ;  /* 0x8000004478497220 */ /* 0x000fe20000410000 */
[-C--:B------:R-:W-:Y:S01]  /*6e50*/  FFMA.FTZ R68, R115, R67.reuse, -R66 ;  /* 0x0000004373447223 */ /* 0x080fe20000010842 */
[----:B------:R-:W-:Y:S01]  /*6e60*/  FADD.FTZ R197, R197, R64 ;  /* 0x00000040c5c57221 */ /* 0x000fe20000010000 */
[----:B------:R-:W-:Y:S01]  /*6e70*/  FADD.FTZ R196, R196, R65 ;  /* 0x00000041c4c47221 */ /* 0x000fe20000010000 */
[----:B------:R-:W-:Y:S01]  /*6e80*/  FFMA.FTZ R73, R121, R70, R73 ;  /* 0x0000004679497223 */ /* 0x000fe20000010049 */
        /* <DEDUP_REMOVED lines=135> */
[-C--:B------:R-:W-:Y:S01]  /*7700*/  FMUL.FTZ R73, R132, -R69.reuse ;  /* 0x8000004584497220 */ /* 0x080fe20000410000 */
[----:B------:R-:W-:Y:S01]  /*7710*/  FFMA.FTZ R69, R133, R69, R72 ;  /* 0x0000004585457223 */ /* 0x000fe20000010048 */
[----:B------:R-:W-:Y:S01]  /*7720*/  FADD.FTZ R70, R177, R74 ;  /* 0x0000004ab1467221 */ /* 0x000fe20000010000 */
[CC--:B------:R-:W-:Y:S01]  /*7730*/  FMUL.FTZ R74, R102.reuse, R219.reuse ;  /* 0x000000db664a7220 */ /* 0x0c0fe20000410000 */
[----:B------:R-:W-:Y:S01]  /*7740*/  FMUL.FTZ R72, R102, R218 ;  /* 0x000000da66487220 */ /* 0x000fe20000410000 */
[----:B------:R-:W-:Y:S01]  /*7750*/  FFMA.FTZ R68, R133, R68, -R73 ;  /* 0x0000004485447223 */ /* 0x000fe20000010849 */
[----:B------:R-:W-:Y:S01]  /*7760*/  HFMA2.MMA R65, -RZ, RZ, 0, 0 ;  /* 0x00000000ff417435 */ /* 0x000fe200000001ff */
[C---:B------:R-:W-:Y:S01]  /*7770*/  FFMA.FTZ R73, R103.reuse, R218, R74 ;  /* 0x000000da67497223 */ /* 0x040fe2000001004a */
[----:B------:R-:W-:Y:S01]  /*7780*/  FFMA.FTZ R72, R103, R219, -R72 ;  /* 0x000000db67487223 */ /* 0x000fe20000010848 */
[----:B------:R-:W-:-:S02]  /*7790*/  MOV R64, 0x3f800000 ;  /* 0x3f80000000407802 */ /* 0x000fc40000000f00 */
[----:B------:R-:W-:Y:S01]  /*77a0*/  CS2R R66, SRZ ;  /* 0x0000000000427805 */ /* 0x000fe2000001ff00 */
[----:B------:R-:W-:Y:S01]  /*77b0*/  FADD.FTZ R202, R202, R73 ;  /* 0x00000049caca7221 */ /* 0x000fe20000010000 */
[----:B------:R-:W-:Y:S01]  /*77c0*/  FADD.FTZ R203, R203, R72 ;  /* 0x00000048cbcb7221 */ /* 0x000fe20000010000 */
[----:B------:R-:W-:Y:S02]  /*77d0*/  FADD.FTZ R71, -R191, R76 ;  /* 0x0000004cbf477221 */ /* 0x000fe40000010100 */
[CC--:B------:R-:W-:Y:S01]  /*77e0*/  FMUL.FTZ R72, R100.reuse, R202.reuse ;  /* 0x000000ca64487220 */ /* 0x0c0fe20000410000 */
[-C--:B------:R-:W-:Y:S01]  /*77f0*/  FMUL.FTZ R73, R100, R203.reuse ;  /* 0x000000cb64497220 */ /* 0x080fe20000410000 */
[----:B------:R0:W1:Y:S02]  /*7800*/  @!P0 LDS.128 R64, [R122+0x8b80] ;  /* 0x008b80007a408984 */ /* 0x0000640000000c00 */
[C---:B------:R-:W-:Y:S01]  /*7810*/  FFMA.FTZ R72, R101.reuse, R203, -R72 ;  /* 0x000000cb65487223 */ /* 0x040fe20000010848 */
[----:B------:R-:W-:Y:S01]  /*7820*/  FFMA.FTZ R73, R101, R202, R73 ;  /* 0x000000ca65497223 */ /* 0x000fe20000010049 */
        /* <DEDUP_REMOVED lines=48> */
.L_x_5155:
        /* <DEDUP_REMOVED lines=13> */
.L_x_5017:
[----:B------:R-:W-:Y:S05]  /*7c00*/  BSYNC B0 ;  /* 0x0000000000007941 */ /* 0x000fea0003800000 */
.L_x_5016:
[----:B------:R-:W-:Y:S01]  /*7c10*/  UMOV UR48, 0xffffffff ;  /* 0xffffffff00307882 */ /* 0x000fe20000000000 */
[----:B------:R-:W-:Y:S02]  /*7c20*/  ISETP.GT.U32.AND P0, PT, R236, 0x1d, PT ;  /* 0x0000001dec00780c */ /* 0x000fe40003f04070 */
[----:B------:R-:W-:Y:S11]  /*7c30*/  BRA.DIV UR48, `(.L_x_5018) ;  /* 0x0000007230a47947 */ /* 0x000ff6000b800000 */
[----:B---3--:R3:W1:Y:S04]  /*7c40*/  SHFL.DOWN PT, R81, R242, 0x2, 0x1f ;  /* 0x08401f00f2517f89 */ /* 0x00866800000e0000 */
[----:B--2---:R3:W2:Y:S04]  /*7c50*/  SHFL.DOWN PT, R80, R243, 0x2, 0x1f ;  /* 0x08401f00f3507f89 */ /* 0x0046a800000e0000 */
[----:B0-----:R3:W0:Y:S04]  /*7c60*/  SHFL.DOWN PT, R82, R244, 0x2, 0x1f ;  /* 0x08401f00f4527f89 */ /* 0x00162800000e0000 */
[----:B------:R3:W0:Y:S02]  /*7c70*/  SHFL.DOWN PT, R227, R245, 0x2, 0x1f ;  /* 0x08401f00f5e37f89 */ /* 0x00062400000e0000 */
.L_x_5161:
        /* <DEDUP_REMOVED lines=13> */
.L_x_5020:
[----:B------:R-:W-:Y:S05]  /*7d50*/  BSYNC B0 ;  /* 0x0000000000007941 */ /* 0x000fea0003800000 */
.L_x_5019:
[----:B------:R-:W-:Y:S01]  /*7d60*/  UMOV UR48, 0xffffffff ;  /* 0xffffffff00307882 */ /* 0x000fe20000000000 */
[----:B------:R-:W-:Y:S02]  /*7d70*/  ISETP.GT.U32.AND P0, PT, R236, 0x1b, PT ;  /* 0x0000001bec00780c */ /* 0x000fe40003f04070 */
[----:B------:R-:W-:Y:S11]  /*7d80*/  BRA.DIV UR48, `(.L_x_5021) ;  /* 0x0000007230c07947 */ /* 0x000ff6000b800000 */
[----:B-1----:R1:W1:Y:S04]  /*7d90*/  SHFL.DOWN PT, R81, R242, 0x4, 0x1f ;  /* 0x08801f00f2517f89 */ /* 0x00226800000e0000 */
[----:B--2---:R2:W1:Y:S04]  /*7da0*/  SHFL.DOWN PT, R80, R243, 0x4, 0x1f ;  /* 0x08801f00f3507f89 */ /* 0x00446800000e0000 */
[----:B0-----:R2:W0:Y:S04]  /*7db0*/  SHFL.DOWN PT, R82, R244, 0x4, 0x1f ;  /* 0x08801f00f4527f89 */ /* 0x00142800000e0000 */
[----:B------:R2:W0:Y:S02]  /*7dc0*/  SHFL.DOWN PT, R227, R245, 0x4, 0x1f ;  /* 0x08801f00f5e37f89 */ /* 0x00042400000e0000 */
.L_x_5167:
        /* <DEDUP_REMOVED lines=13> */
.L_x_5023:
[----:B------:R-:W-:Y:S05]  /*7ea0*/  BSYNC B0 ;  /* 0x0000000000007941 */ /* 0x000fea0003800000 */
.L_x_5022:
[----:B------:R-:W-:Y:S01]  /*7eb0*/  UMOV UR48, 0xffffffff ;  /* 0xffffffff00307882 */ /* 0x000fe20000000000 */
[----:B------:R-:W-:Y:S02]  /*7ec0*/  ISETP.GT.U32.AND P0, PT, R236, 0x17, PT ;  /* 0x00000017ec00780c */ /* 0x000fe40003f04070 */
[----:B------:R-:W-:Y:S11]  /*7ed0*/  BRA.DIV UR48, `(.L_x_5024) ;  /* 0x0000007230dc7947 */ /* 0x000ff6000b800000 */
[----:B-1----:R1:W1:Y:S04]  /*7ee0*/  SHFL.DOWN PT, R81, R242, 0x8, 0x1f ;  /* 0x09001f00f2517f89 */ /* 0x00226800000e0000 */
[----:B------:R1:W1:Y:S04]  /*7ef0*/  SHFL.DOWN PT, R80, R243, 0x8, 0x1f ;  /* 0x09001f00f3507f89 */ /* 0x00026800000e0000 */
[----:B0-----:R0:W0:Y:S04]  /*7f00*/  SHFL.DOWN PT, R82, R244, 0x8, 0x1f ;  /* 0x09001f00f4527f89 */ /* 0x00102800000e0000 */
[----:B------:R0:W0:Y:S02]  /*7f10*/  SHFL.DOWN PT, R227, R245, 0x8, 0x1f ;  /* 0x09001f00f5e37f89 */ /* 0x00002400000e0000 */
.L_x_5173:
        /* <DEDUP_REMOVED lines=13> */
.L_x_5026:
[----:B------:R-:W-:Y:S05]  /*7ff0*/  BSYNC B0 ;  /* 0x0000000000007941 */ /* 0x000fea0003800000 */
.L_x_5025:
[----:B------:R-:W-:Y:S01]  /*8000*/  UMOV UR48, 0xffffffff ;  /* 0xffffffff00307882 */ /* 0x000fe20000000000 */
[----:B------:R-:W-:Y:S02]  /*8010*/  ISETP.GT.U32.AND P0, PT, R236, 0xf, PT ;  /* 0x0000000fec00780c */ /* 0x000fe40003f04070 */
[----:B------:R-:W-:Y:S11]  /*8020*/  BRA.DIV UR48, `(.L_x_5027) ;  /* 0x0000007230f87947 */ /* 0x000ff6000b800000 */
[----:B-1----:R1:W1:Y:S04]  /*8030*/  SHFL.DOWN PT, R80, R242, 0x10, 0x1f ;  /* 0x0a001f00f2507f89 */ /* 0x00226800000e0000 */
[----:B------:R1:W1:Y:S04]  /*8040*/  SHFL.DOWN PT, R81, R243, 0x10, 0x1f ;  /* 0x0a001f00f3517f89 */ /* 0x00026800000e0000 */
[----:B0-----:R0:W0:Y:S04]  /*8050*/  SHFL.DOWN PT, R82, R244, 0x10, 0x1f ;  /* 0x0a001f00f4527f89 */ /* 0x00102800000e0000 */
[----:B------:R0:W0:Y:S02]  /*8060*/  SHFL.DOWN PT, R227, R245, 0x10, 0x1f ;  /* 0x0a001f00f5e37f89 */ /* 0x00002400000e0000 */
.L_x_5179:
        /* <DEDUP_REMOVED lines=13> */
.L_x_5029:
[----:B------:R-:W-:Y:S05]  /*8140*/  BSYNC B0 ;  /* 0x0000000000007941 */ /* 0x000fea0003800000 */
.L_x_5028:
        /* <DEDUP_REMOVED lines=21> */
.L_x_5193:
        /* <DEDUP_REMOVED lines=19> */
.L_x_5032:
[----:B------:R-:W-:Y:S05]  /*83d0*/  BSYNC B0 ;  /* 0x0000000000007941 */ /* 0x000fea0003800000 */
.L_x_5031:
        /* <DEDUP_REMOVED lines=35> */
.L_x_5014:
[----:B------:R-:W-:Y:S05]  /*8610*/  WARPSYNC.ALL ;  /* 0x0000000000007948 */ /* 0x000fea0003800000 */
[----:B------:R-:W-:Y:S01]  /*8620*/  ISETP.NE.AND P0, PT, R91, RZ, PT ;  /* 0x000000ff5b00720c */ /* 0x000fe20003f05270 */
[----:B------:R-:W-:Y:S01]  /*8630*/  BAR.SYNC.DEFER_BLOCKING 0x0 ;  /* 0x0000000000007b1d */ /* 0x000fe20000010000 */
[C---:B------:R-:W-:Y:S01]  /*8640*/  FFMA.FTZ R75, R0.reuse, R201, RZ ;  /* 0x000000c9004b7223 */ /* 0x040fe200000100ff */
[----:B--2---:R-:W-:Y:S01]  /*8650*/  FFMA.FTZ R77, R0, -R200, RZ ;  /* 0x800000c8004d7223 */ /* 0x004fe200000100ff */
[----:B0-----:R-:W-:Y:S01]  /*8660*/  SHF.L.U32 R71, R61, 0x10, RZ ;  /* 0x000000103d477819 */ /* 0x001fe200000006ff */
[----:B------:R-:W-:-:S02]  /*8670*/  ULEA UR48, UR13, 0xfffff800, 0xb ;  /* 0xfffff8000d307891 */ /* 0x000fc4000f8e583f */
[----:B------:R-:W-:Y:S01]  /*8680*/  FFMA.FTZ R77, R16, -R198, R77 ;  /* 0x800000c6104d7223 */ /* 0x000fe2000001004d */
[----:B------:R-:W-:Y:S01]  /*8690*/  USHF.R.S32.HI UR57, URZ, 0x1f, UR11 ;  /* 0x0000001f3f397899 */ /* 0x000fe2000801140b */
[----:B------:R-:W-:Y:S01]  /*86a0*/  BSSY B0, `(.L_x_5033) ;  /* 0x00001f9000007945 */ /* 0x000fe20003800000 */
[----:B------:R-:W-:Y:S01]  /*86b0*/  UIADD3 UR48, -UR48, UR56, URZ ;  /* 0x0000003830307290 */ /* 0x000fe2000fffe13f */
[----:B------:R-:W-:Y:S01]  /*86c0*/  FFMA.FTZ R77, R15, -R196, R77 ;  /* 0x800000c40f4d7223 */ /* 0x000fe2000001004d */
[----:B------:R-:W-:Y:S01]  /*86d0*/  USHF.R.S32.HI UR58, URZ, 0x1f, UR12 ;  /* 0x0000001f3f3a7899 */ /* 0x000fe2000801140c */
[----:B------:R-:W0:Y:S04]  /*86e0*/  LDS.64 R68, [R162+0x6d88] ;  /* 0x006d8800a2447984 */ /* 0x000e280000000a00 */
[----:B-1----:R1:W-:Y:S01]  /*86f0*/  @!P0 STS.128 [R122+0x8b80], R64 ;  /* 0x008b80407a008388 */ /* 0x0023e20000000c00 */
[-C--:B0-----:R-:W-:Y:S01]  /*8700*/  FMUL.FTZ R70, R68, -R111.reuse ;  /* 0x8000006f44467220 */ /* 0x081fe20000410000 */
[----:B------:R-:W-:-:S03]  /*8710*/  FMUL.FTZ R111, R69, -R111 ;  /* 0x8000006f456f7220 */ /* 0x000fc60000410000 */
[-C--:B------:R-:W-:Y:S01]  /*8720*/  FFMA.FTZ R70, R69, R110.reuse, R70 ;  /* 0x0000006e45467223 */ /* 0x080fe20000010046 */
[----:B------:R-:W-:Y:S01]  /*8730*/  FFMA.FTZ R111, R68, R110, -R111 ;  /* 0x0000006e446f7223 */ /* 0x000fe2000001086f */
[----:B------:R-:W-:Y:S02]  /*8740*/  SHF.L.U32 R68, R60, 0x10, RZ ;  /* 0x000000103c447819 */ /* 0x000fe400000006ff */
[----:B------:R-:W-:Y:S01]  /*8750*/  FADD.FTZ R141, -R141, R70 ;  /* 0x000000468d8d7221 */ /* 0x000fe20000010100 */
[----:B------:R-:W-:Y:S02]  /*8760*/  FADD.FTZ R192, R192, R111 ;  /* 0x0000006fc0c07221 */ /* 0x000fe40000010000 */
[----:B------:R-:W-:Y:S01]  /*8770*/  FMUL.FTZ R69, R68, R55 ;  /* 0x0000003744457220 */ /* 0x000fe20000410000 */
[C---:B------:R-:W-:Y:S01]  /*8780*/  FMUL.FTZ R70, R100.reuse, -R141 ;  /* 0x8000008d64467220 */ /* 0x040fe20000410000 */
[-C--:B------:R-:W-:Y:S01]  /*8790*/  FMUL.FTZ R100, R100, -R192.reuse ;  /* 0x800000c064647220 */ /* 0x080fe20000410000 */
[----:B-1----:R-:W-:Y:S01]  /*87a0*/  FMUL.FTZ R65, R141, UR59 ;  /* 0x0000003b8d417c20 */ /* 0x002fe20008410000 */
[----:B------:R-:W-:Y:S01]  /*87b0*/  FFMA.FTZ R201, R92, -R69, R201 ;  /* 0x800000455cc97223 */ /* 0x000fe200000100c9 */
[C---:B------:R-:W-:Y:S01]  /*87c0*/  FFMA.FTZ R70, R101.reuse, R192, -R70 ;  /* 0x000000c065467223 */ /* 0x040fe20000010846 */
[----:B------:R-:W-:Y:S01]  /*87d0*/  FFMA.FTZ R101, R101, R141, R100 ;  /* 0x0000008d65657223 */ /* 0x000fe20000010064 */
[----:B------:R-:W-:Y:S01]  /*87e0*/  FFMA.FTZ R69, R98, -R69, R200 ;  /* 0x8000004562457223 */ /* 0x000fe200000100c8 */
[----:B------:R-:W-:Y:S01]  /*87f0*/  FMUL.FTZ R200, R192, UR59 ;  /* 0x0000003bc0c87c20 */ /* 0x000fe20008410000 */
[----:B------:R-:W-:Y:S01]  /*8800*/  FADD.FTZ R78, R163, R70 ;  /* 0x00000046a34e7221 */ /* 0x000fe20000010000 */
[----:B------:R-:W-:-:S02]  /*8810*/  FADD.FTZ R140, -R140, R101 ;  /* 0x000000658c8c7221 */ /* 0x000fc40000010100 */
[----:B------:R-:W-:Y:S01]  /*8820*/  FFMA.FTZ R67, R141, UR60, -R200 ;  /* 0x0000003c8d437c23 */ /* 0x000fe200080108c8 */
[C---:B------:R-:W-:Y:S01]  /*8830*/  FMUL.FTZ R73, R102.reuse, -R78 ;  /* 0x8000004e66497220 */ /* 0x040fe20000410000 */
[----:B------:R-:W-:-:S04]  /*8840*/  FMUL.FTZ R70, R102, -R140 ;  /* 0x8000008c66467220 */ /* 0x000fc80000410000 */
[C---:B------:R-:W-:Y:S01]  /*8850*/  FFMA.FTZ R83, R103.reuse, R78, -R70 ;  /* 0x0000004e67537223 */ /* 0x040fe20000010846 */
[--C-:B------:R-:W-:Y:S01]  /*8860*/  FFMA.FTZ R103, R103, R140, R73.reuse ;  /* 0x0000008c67677223 */ /* 0x100fe20000010049 */
[----:B------:R-:W-:Y:S01]  /*8870*/  PRMT R73, R60, 0x7632, R73 ;  /* 0x000076323c497816 */ /* 0x000fe20000000049 */
[----:B------:R-:W-:Y:S01]  /*8880*/  FFMA.FTZ R70, R16, R199, R75 ;  /* 0x000000c710467223 */ /* 0x000fe2000001004b */
[----:B------:R-:W-:Y:S01]  /*8890*/  FMUL.FTZ R75, R71, R54 ;  /* 0x00000036474b7220 */ /* 0x000fe20000410000 */
[----:B------:R-:W-:Y:S01]  /*88a0*/  FADD.FTZ R83, R164, R83 ;  /* 0x00000053a4537221 */ /* 0x000fe20000010000 */
[----:B------:R-:W-:Y:S01]  /*88b0*/  FADD.FTZ R178, -R178, R103 ;  /* 0x00000067b2b27221 */ /* 0x000fe20000010100 */
[----:B------:R-:W-:Y:S01]  /*88c0*/  SHF.L.U32 R73, R73, 0x10, RZ ;  /* 0x0000001049497819 */ /* 0x000fe200000006ff */
[----:B------:R-:W-:Y:S01]  /*88d0*/  FFMA.FTZ R79, R15, R197, R70 ;  /* 0x000000c50f4f7223 */ /* 0x000fe20000010046 */
[-C--:B------:R-:W-:Y:S01]  /*88e0*/  FFMA.FTZ R197, R94, -R75.reuse, R197 ;  /* 0x8000004b5ec57223 */ /* 0x080fe200000100c5 */
[----:B------:R-:W-:Y:S01]  /*88f0*/  FFMA.FTZ R196, R96, -R75, R196 ;  /* 0x8000004b60c47223 */ /* 0x000fe200000100c4 */
[CC--:B------:R-:W-:Y:S01]  /*8900*/  FMUL.FTZ R75, R104.reuse, -R83.reuse ;  /* 0x80000053684b7220 */ /* 0x0c0fe20000410000 */
[----:B------:R-:W-:Y:S01]  /*8910*/  FMUL.FTZ R72, R104, -R178 ;  /* 0x800000b268487220 */ /* 0x000fe20000410000 */
[----:B------:R-:W-:Y:S01]  /*8920*/  FMUL.FTZ R74, R73, R50 ;  /* 0x00000032494a7220 */ /* 0x000fe20000410000 */
[----:B------:R-:W-:Y:S01]  /*8930*/  SHF.L.U32 R70, R87, 0x10, RZ ;  /* 0x0000001057467819 */ /* 0x000fe200000006ff */
[C---:B------:R-:W-:Y:S01]  /*8940*/  FFMA.FTZ R80, R105.reuse, R178, R75 ;  /* 0x000000b269507223 */ /* 0x040fe2000001004b */
[----:B------:R-:W-:Y:S01]  /*8950*/  FFMA.FTZ R76, R105, R83, -R72 ;  /* 0x00000053694c7223 */ /* 0x000fe20000010848 */
[-C--:B------:R-:W-:Y:S01]  /*8960*/  FFMA.FTZ R199, R93, -R74.reuse, R199 ;  /* 0x8000004a5dc77223 */ /* 0x080fe200000100c7 */
[----:B------:R-:W-:Y:S01]  /*8970*/  FFMA.FTZ R198, R97, -R74, R198 ;  /* 0x8000004a61c67223 */ /* 0x000fe200000100c6 */
[----:B------:R-:W-:Y:S01]  /*8980*/  FMUL.FTZ R74, R70, R47 ;  /* 0x0000002f464a7220 */ /* 0x000fe20000410000 */
[----:B------:R-:W-:Y:S01]  /*8990*/  FADD.FTZ R179, -R179, R80 ;  /* 0x00000050b3b37221 */ /* 0x000fe20000010100 */
[----:B------:R-:W-:Y:S01]  /*89a0*/  FADD.FTZ R165, R165, R76 ;  /* 0x0000004ca5a57221 */ /* 0x000fe20000010000 */
[----:B------:R-:W-:Y:S01]  /*89b0*/  FFMA.FTZ R82, R14, R195, R79 ;  /* 0x000000c30e527223 */ /* 0x000fe2000001004f */
[-C--:B------:R-:W-:Y:S01]  /*89c0*/  FFMA.FTZ R195, R99, -R74.reuse, R195 ;  /* 0x8000004a63c37223 */ /* 0x080fe200000100c3 */
[----:B------:R-:W-:Y:S01]  /*89d0*/  FMUL.FTZ R80, R106, -R179 ;  /* 0x800000b36a507220 */ /* 0x000fe20000410000 */
[----:B------:R-:W-:Y:S01]  /*89e0*/  FFMA.FTZ R74, R95, -R74, R194 ;  /* 0x8000004a5f4a7223 */ /* 0x000fe200000100c2 */
[----:B------:R-:W-:Y:S01]  /*89f0*/  SHF.L.U32 R75, R86, 0x10, RZ ;  /* 0x00000010564b7819 */ /* 0x000fe200000006ff */
[----:B------:R-:W-:Y:S01]  /*8a00*/  FMUL.FTZ R106, R106, -R165 ;  /* 0x800000a56a6a7220 */ /* 0x000fe20000410000 */
[----:B------:R-:W-:Y:S01]  /*8a10*/  FFMA.FTZ R194, R14, -R194, R77 ;  /* 0x800000c20ec27223 */ /* 0x000fe2000001004d */
[----:B------:R-:W-:Y:S01]  /*8a20*/  FFMA.FTZ R79, R13, R211, R82 ;  /* 0x000000d30d4f7223 */ /* 0x000fe20000010052 */
        /* <DEDUP_REMOVED lines=25> */
[----:B------:R-:W-:Y:S01]  /*8bc0*/  FFMA.FTZ R108, R8, R216, R107 ;  /* 0x000000d8086c7223 */ /* 0x000fe2000001006b */
[----:B------:R-:W-:Y:S01]  /*8bd0*/  SHF.L.U32 R102, R84, 0x10, RZ ;  /* 0x0000001054667819 */ /* 0x000fe200000006ff */
[C---:B------:R-:W-:Y:S01]  /*8be0*/  FMUL.FTZ R104, R112.reuse, -R181 ;  /* 0x800000b570687220 */ /* 0x040fe20000410000 */
[----:B------:R-:W-:Y:S01]  /*8bf0*/  FMUL.FTZ R112, R112, -R167 ;  /* 0x800000a770707220 */ /* 0x000fe20000410000 */
[----:B------:R-:W-:Y:S01]  /*8c00*/  FFMA.FTZ R109, R7, R221, R108 ;  /* 0x000000dd076d7223 */ /* 0x000fe2000001006c */
[----:B------:R-:W-:Y:S01]  /*8c10*/  FMUL.FTZ R76, R72, R53 ;  /* 0x00000035484c7220 */ /* 0x000fe20000410000 */
        /* <DEDUP_REMOVED lines=15> */
[----:B------:R-:W-:Y:S01]  /*8d10*/  FMUL.FTZ R114, R150, R43 ;  /* 0x0000002b96727220 */ /* 0x000fe20000410000 */
[----:B------:R-:W-:Y:S01]  /*8d20*/  FMUL.FTZ R162, R109, R34 ;  /* 0x000000226da27220 */ /* 0x000fe20000410000 */
[----:B------:R-:W-:Y:S01]  /*8d30*/  FADD.FTZ R169, R169, R108 ;  /* 0x0000006ca9a97221 */ /* 0x000fe20000010000 */
[----:B------:R-:W-:Y:S01]  /*8d40*/  FADD.FTZ R108, -R183, R112 ;  /* 0x00000070b76c7221 */ /* 0x000fe20000010100 */
[----:B------:R-:W-:Y:S01]  /*8d50*/  FFMA.FTZ R164, R159, -R114, R203 ;  /* 0x800000729fa47223 */ /* 0x000fe200000100cb */
[----:B------:R-:W-:Y:S01]  /*8d60*/  SHF.L.U32 R107, R58, 0x10, RZ ;  /* 0x000000103a6b7819 */ /* 0x000fe200000006ff */
[CC--:B------:R-:W-:Y:S01]  /*8d70*/  FMUL.FTZ R115, R116.reuse, -R169.reuse ;  /* 0x800000a974737220 */ /* 0x0c0fe20000410000 */
[----:B------:R-:W-:Y:S01]  /*8d80*/  FMUL.FTZ R112, R116, -R108 ;  /* 0x8000006c74707220 */ /* 0x000fe20000410000 */
[----:B------:R-:W-:Y:S01]  /*8d90*/  SHF.L.U32 R106, R49, 0x10, RZ ;  /* 0x00000010316a7819 */ /* 0x000fe200000006ff */
[----:B------:R-:W-:Y:S01]  /*8da0*/  FFMA.FTZ R76, R134, -R76, R210 ;  /* 0x8000004c864c7223 */ /* 0x000fe200000100d2 */
[C---:B------:R-:W-:Y:S01]  /*8db0*/  FFMA.FTZ R115, R117.reuse, R108, R115 ;  /* 0x0000006c75737223 */ /* 0x040fe20000010073 */
[----:B------:R-:W-:Y:S01]  /*8dc0*/  FFMA.FTZ R111, R117, R169, -R112 ;  /* 0x000000a9756f7223 */ /* 0x000fe20000010870 */
[----:B------:R-:W-:Y:S01]  /*8dd0*/  FMUL.FTZ R117, R152, R29 ;  /* 0x0000001d98757220 */ /* 0x000fe20000410000 */
[----:B------:R-:W-:Y:S01]  /*8de0*/  FFMA.FTZ R112, R4, R219, R123 ;  /* 0x000000db04707223 */ /* 0x000fe2000001007b */
[----:B------:R-:W-:Y:S01]  /*8df0*/  FFMA.FTZ R219, R158, -R162, R219 ;  /* 0x800000a29edb7223 */ /* 0x000fe200000100db */
[----:B------:R-:W-:Y:S01]  /*8e00*/  FADD.FTZ R170, R170, R111 ;  /* 0x0000006faaaa7221 */ /* 0x000fe20000010000 */
[----:B------:R-:W-:Y:S01]  /*8e10*/  FADD.FTZ R111, -R184, R115 ;  /* 0x00000073b86f7221 */ /* 0x000fe20000010100 */
[----:B------:R-:W-:Y:S01]  /*8e20*/  FFMA.FTZ R184, R156, -R114, R202 ;  /* 0x800000729cb87223 */ /* 0x000fe200000100ca */
[C---:B------:R-:W-:Y:S01]  /*8e30*/  FMUL.FTZ R115, R160.reuse, R141 ;  /* 0x0000008da0737220 */ /* 0x040fe20000410000 */
[----:B------:R-:W-:Y:S01]  /*8e40*/  FFMA.FTZ R194, R160, -R117, R212 ;  /* 0x80000075a0c27223 */ /* 0x000fe200000100d4 */
[C---:B------:R-:W-:Y:S01]  /*8e50*/  FMUL.FTZ R114, R118.reuse, -R111 ;  /* 0x8000006f76727220 */ /* 0x040fe20000410000 */
[-C--:B------:R-:W-:Y:S01]  /*8e60*/  FMUL.FTZ R118, R118, -R170.reuse ;  /* 0x800000aa76767220 */ /* 0x080fe20000410000 */
[----:B------:R-:W-:Y:S01]  /*8e70*/  FFMA.FTZ R160, R161, -R117, R213 ;  /* 0x80000075a1a07223 */ /* 0x000fe200000100d5 */
[----:B------:R-:W-:Y:S01]  /*8e80*/  FMUL.FTZ R141, R141, R29 ;  /* 0x0000001d8d8d7220 */ /* 0x000fe20000410000 */
[C---:B------:R-:W-:Y:S01]  /*8e90*/  FFMA.FTZ R116, R119.reuse, R170, -R114 ;  /* 0x000000aa77747223 */ /* 0x040fe20000010872 */
[----:B------:R-:W-:Y:S01]  /*8ea0*/  FFMA.FTZ R118, R119, R111, R118 ;  /* 0x0000006f77767223 */ /* 0x000fe20000010076 */
[----:B------:R-:W-:Y:S01]  /*8eb0*/  FFMA.FTZ R114, R161, R192, R115 ;  /* 0x000000c0a1727223 */ /* 0x000fe20000010073 */
[C---:B------:R-:W-:Y:S01]  /*8ec0*/  FFMA.FTZ R119, R192.reuse, UR60, R65 ;  /* 0x0000003cc0777c23 */ /* 0x040fe20008010041 */
[----:B------:R-:W-:Y:S01]  /*8ed0*/  FADD.FTZ R171, R171, R116 ;  /* 0x00000074abab7221 */ /* 0x000fe20000010000 */
[----:B------:R-:W-:Y:S01]  /*8ee0*/  FADD.FTZ R185, -R185, R118 ;  /* 0x00000076b9b97221 */ /* 0x000fe20000010100 */
[----:B------:R-:W-:Y:S01]  /*8ef0*/  FMUL.FTZ R65, R192, R29 ;  /* 0x0000001dc0417220 */ /* 0x000fe20000410000 */
[----:B------:R-:W-:Y:S01]  /*8f00*/  FMUL.FTZ R67, R194, R67 ;  /* 0x00000043c2437220 */ /* 0x000fe20000410000 */
[----:B------:R-:W-:Y:S01]  /*8f10*/  FFMA.FTZ R162, R157, -R162, R218 ;  /* 0x800000a29da27223 */ /* 0x000fe200000100da */
[C---:B------:R-:W-:Y:S01]  /*8f20*/  FMUL.FTZ R64, R120.reuse, -R185 ;  /* 0x800000b978407220 */ /* 0x040fe20000410000 */
[----:B------:R-:W-:Y:S01]  /*8f30*/  FMUL.FTZ R120, R120, -R171 ;  /* 0x800000ab78787220 */ /* 0x000fe20000410000 */
[----:B------:R-:W-:Y:S01]  /*8f40*/  FFMA.FTZ R119, R160, R119, R67 ;  /* 0x00000077a0777223 */ /* 0x000fe20000010043 */
[----:B------:R-:W-:Y:S01]  /*8f50*/  FMUL.FTZ R67, R78, UR59 ;  /* 0x0000003b4e437c20 */ /* 0x000fe20008410000 */
[C---:B------:R-:W-:Y:S01]  /*8f60*/  FFMA.FTZ R117, R121.reuse, R171, -R64 ;  /* 0x000000ab79757223 */ /* 0x040fe20000010840 */
[----:B------:R-:W-:Y:S01]  /*8f70*/  FFMA.FTZ R115, R121, R185, R120 ;  /* 0x000000b979737223 */ /* 0x000fe20000010078 */
[----:B------:R-:W-:Y:S01]  /*8f80*/  FMUL.FTZ R121, R194, R141 ;  /* 0x0000008dc2797220 */ /* 0x000fe20000410000 */
[----:B------:R-:W-:Y:S01]  /*8f90*/  FFMA.FTZ R123, R140, UR60, -R67 ;  /* 0x0000003c8c7b7c23 */ /* 0x000fe20008010843 */
[----:B------:R-:W-:Y:S01]  /*8fa0*/  FADD.FTZ R117, R172, R117 ;  /* 0x00000075ac757221 */ /* 0x000fe20000010000 */
[----:B------:R-:W-:Y:S01]  /*8fb0*/  FADD.FTZ R115, -R186, R115 ;  /* 0x00000073ba737221 */ /* 0x000fe20000010100 */
[----:B------:R-:W-:Y:S01]  /*8fc0*/  FFMA.FTZ R116, R160, R65, R121 ;  /* 0x00000041a0747223 */ /* 0x000fe20000010079 */
[----:B------:R-:W-:Y:S01]  /*8fd0*/  FMUL.FTZ R121, R140, UR59 ;  /* 0x0000003b8c797c20 */ /* 0x000fe20008410000 */
[----:B------:R-:W-:Y:S01]  /*8fe0*/  FMUL.FTZ R163, R184, R123 ;  /* 0x0000007bb8a37220 */ /* 0x000fe20000410000 */
[C---:B------:R-:W-:Y:S01]  /*8ff0*/  FMUL.FTZ R64, R124.reuse, -R115 ;  /* 0x800000737c407220 */ /* 0x040fe20000410000 */
[-C--:B------:R-:W-:Y:S01]  /*9000*/  FMUL.FTZ R124, R124, -R117.reuse ;  /* 0x800000757c7c7220 */ /* 0x080fe20000410000 */
[----:B------:R-:W-:Y:S01]  /*9010*/  FMUL.FTZ R157, R157, R178 ;  /* 0x000000b29d9d7220 */ /* 0x000fe20000410000 */
[----:B------:R-:W-:Y:S01]  /*9020*/  FMUL.FTZ R113, R107, R46 ;  /* 0x0000002e6b717220 */ /* 0x000fe20000410000 */
[C---:B------:R-:W-:Y:S01]  /*9030*/  FFMA.FTZ R64, R125.reuse, R117, -R64 ;  /* 0x000000757d407223 */ /* 0x040fe20000010840 */
[----:B------:R-:W-:Y:S01]  /*9040*/  FFMA.FTZ R124, R125, R115, R124 ;  /* 0x000000737d7c7223 */ /* 0x000fe2000001007c */
[----:B------:R-:W-:Y:S01]  /*9050*/  FFMA.FTZ R125, R78, UR60, R121 ;  /* 0x0000003c4e7d7c23 */ /* 0x000fe20008010079 */
[-C--:B------:R-:W-:Y:S01]  /*9060*/  FFMA.FTZ R224, R155, -R113.reuse, R224 ;  /* 0x800000719be07223 */ /* 0x080fe200000100e0 */
[----:B------:R-:W-:Y:S01]  /*9070*/  FADD.FTZ R120, R173, R64 ;  /* 0x00000040ad787221 */ /* 0x000fe20000010000 */
[----:B------:R-:W-:Y:S01]  /*9080*/  FADD.FTZ R187, -R187, R124 ;  /* 0x0000007cbbbb7221 */ /* 0x000fe20000010100 */
[----:B------:R-:W-:Y:S01]  /*9090*/  FFMA.FTZ R113, R154, -R113, R225 ;  /* 0x800000719a717223 */ /* 0x000fe200000100e1 */
[----:B------:R-:W-:Y:S01]  /*90a0*/  FMUL.FTZ R156, R156, R140 ;  /* 0x0000008c9c9c7220 */ /* 0x000fe20000410000 */
[----:B------:R-:W-:Y:S01]  /*90b0*/  FMUL.FTZ R67, R140, R43 ;  /* 0x0000002b8c437220 */ /* 0x000fe20000410000 */
[C---:B------:R-:W-:Y:S01]  /*90c0*/  FMUL.FTZ R64, R126.reuse, -R187 ;  /* 0x800000bb7e407220 */ /* 0x040fe20000410000 */
[-C--:B------:R-:W-:Y:S01]  /*90d0*/  FMUL.FTZ R126, R126, -R120.reuse ;  /* 0x800000787e7e7220 */ /* 0x080fe20000410000 */
[----:B------:R-:W-:Y:S01]  /*90e0*/  FMUL.FTZ R154, R154, R179 ;  /* 0x000000b39a9a7220 */ /* 0x000fe20000410000 */
[----:B------:R-:W-:Y:S01]  /*90f0*/  FMUL.FTZ R118, R194, R65 ;  /* 0x00000041c2767220 */ /* 0x000fe20000410000 */
[C---:B------:R-:W-:Y:S01]  /*9100*/  FFMA.FTZ R121, R127.reuse, R120, -R64 ;  /* 0x000000787f797223 */ /* 0x040fe20000010840 */
[----:B------:R-:W-:Y:S01]  /*9110*/  FFMA.FTZ R127, R127, R187, R126 ;  /* 0x000000bb7f7f7223 */ /* 0x000fe2000001007e */
[----:B------:R-:W-:Y:S01]  /*9120*/  FMUL.FTZ R161, R78, R43 ;  /* 0x0000002b4ea17220 */ /* 0x000fe20000410000 */
[----:B------:R-:W-:Y:S01]  /*9130*/  FFMA.FTZ R118, R160, R141, -R118 ;  /* 0x0000008da0767223 */ /* 0x000fe20000010876 */
[----:B------:R-:W-:Y:S01]  /*9140*/  FADD.FTZ R174, R174, R121 ;  /* 0x00000079aeae7221 */ /* 0x000fe20000010000 */
[----:B------:R-:W-:Y:S01]  /*9150*/  FADD.FTZ R188, -R188, R127 ;  /* 0x0000007fbcbc7221 */ /* 0x000fe20000010100 */
[----:B------:R-:W-:Y:S01]  /*9160*/  FFMA.FTZ R121, R164, R125, R163 ;  /* 0x0000007da4797223 */ /* 0x000fe200000100a3 */
[----:B------:R-:W-:Y:S01]  /*9170*/  FMUL.FTZ R125, R83, UR59 ;  /* 0x0000003b537d7c20 */ /* 0x000fe20008410000 */
[C---:B------:R-:W-:Y:S01]  /*9180*/  FMUL.FTZ R123, R128.reuse, -R174 ;  /* 0x800000ae807b7220 */ /* 0x040fe20000410000 */
[----:B------:R-:W-:Y:S01]  /*9190*/  FMUL.FTZ R64, R128, -R188 ;  /* 0x800000bc80407220 */ /* 0x000fe20000410000 */
[----:B------:R-:W-:Y:S01]  /*91a0*/  FFMA.FTZ R159, R159, R78, R156 ;  /* 0x0000004e9f9f7223 */ /* 0x000fe2000001009c */
[----:B------:R-:W-:Y:S01]  /*91b0*/  FFMA.FTZ R125, R178, UR60, -R125 ;  /* 0x0000003cb27d7c23 */ /* 0x000fe2000801087d */
[C---:B------:R-:W-:Y:S01]  /*91c0*/  FFMA.FTZ R66, R129.reuse, R188, R123 ;  /* 0x000000bc81427223 */ /* 0x040fe2000001007b */
[----:B------:R-:W-:Y:S01]  /*91d0*/  FFMA.FTZ R64, R129, R174, -R64 ;  /* 0x000000ae81407223 */ /* 0x000fe20000010840 */
[----:B------:R-:W-:Y:S01]  /*91e0*/  FFMA.FTZ R123, R158, R83, R157 ;  /* 0x000000539e7b7223 */ /* 0x000fe2000001009d */
[----:B------:R-:W-:Y:S01]  /*91f0*/  FMUL.FTZ R125, R162, R125 ;  /* 0x0000007da27d7220 */ /* 0x000fe20000410000 */
[----:B------:R-:W-:Y:S01]  /*9200*/  FADD.FTZ R189, -R189, R66 ;  /* 0x00000042bdbd7221 */ /* 0x000fe20000010100 */
[----:B------:R-:W-:Y:S01]  /*9210*/  FADD.FTZ R175, R175, R64 ;  /* 0x00000040afaf7221 */ /* 0x000fe20000010000 */
[C---:B------:R-:W-:Y:S01]  /*9220*/  FMUL.FTZ R64, R178.reuse, UR59 ;  /* 0x0000003bb2407c20 */ /* 0x040fe20008410000 */
[-C--:B------:R-:W-:Y:S01]  /*9230*/  FMUL.FTZ R178, R178, R34.reuse ;  /* 0x00000022b2b27220 */ /* 0x080fe20000410000 */
[C---:B------:R-:W-:Y:S01]  /*9240*/  FMUL.FTZ R66, R130.reuse, -R189 ;  /* 0x800000bd82427220 */ /* 0x040fe20000410000 */
[-C--:B------:R-:W-:Y:S01]  /*9250*/  FMUL.FTZ R130, R130, -R175.reuse ;  /* 0x800000af82827220 */ /* 0x080fe20000410000 */
[C---:B------:R-:W-:Y:S01]  /*9260*/  FFMA.FTZ R124, R83.reuse, UR60, R64 ;  /* 0x0000003c537c7c23 */ /* 0x040fe20008010040 */
[----:B------:R-:W-:Y:S01]  /*9270*/  FMUL.FTZ R64, R83, R34 ;  /* 0x0000002253407220 */ /* 0x000fe20000410000 */
[C---:B------:R-:W-:Y:S01]  /*9280*/  FFMA.FTZ R83, R131.reuse, R175, -R66 ;  /* 0x000000af83537223 */ /* 0x040fe20000010842 */
[----:B------:R-:W-:Y:S01]  /*9290*/  FFMA.FTZ R131, R131, R189, R130 ;  /* 0x000000bd83837223 */ /* 0x000fe20000010082 */
[C---:B------:R-:W-:Y:S01]  /*92a0*/  FFMA.FTZ R124, R219.reuse, R124, R125 ;  /* 0x0000007cdb7c7223 */ /* 0x040fe2000001007d */
[----:B------:R-:W-:Y:S01]  /*92b0*/  FMUL.FTZ R127, R162, R64 ;  /* 0x00000040a27f7220 */ /* 0x000fe20000410000 */
[----:B------:R-:W-:Y:S01]  /*92c0*/  FADD.FTZ R176, R176, R83 ;  /* 0x00000053b0b07221 */ /* 0x000fe20000010000 */
[----:B------:R-:W-:Y:S01]  /*92d0*/  FADD.FTZ R190, -R190, R131 ;  /* 0x00000083bebe7221 */ /* 0x000fe20000010100 */
[-C--:B------:R-:W-:Y:S01]  /*92e0*/  FMUL.FTZ R66, R162, R178.reuse ;  /* 0x000000b2a2427220 */ /* 0x080fe20000410000 */
[----:B------:R-:W-:Y:S01]  /*92f0*/  FFMA.FTZ R83, R219, R178, -R127 ;  /* 0x000000b2db537223 */ /* 0x000fe2000001087f */
[C---:B------:R-:W-:Y:S01]  /*9300*/  FMUL.FTZ R125, R132.reuse, -R176 ;  /* 0x800000b0847d7220 */ /* 0x040fe20000410000 */
[----:B------:R-:W-:Y:S01]  /*9310*/  FMUL.FTZ R126, R132, -R190 ;  /* 0x800000be847e7220 */ /* 0x000fe20000410000 */
[----:B------:R-:W-:Y:S01]  /*9320*/  SHF.L.U32 R127, R91, 0x5, RZ ;  /* 0x000000055b7f7819 */ /* 0x000fe200000006ff */
[----:B------:R-:W-:Y:S01]  /*9330*/  FMUL.FTZ R160, R190, R50 ;  /* 0x00000032bea07220 */ /* 0x000fe20000410000 */
[C---:B------:R-:W-:Y:S01]  /*9340*/  FFMA.FTZ R130, R133.reuse, R190, R125 ;  /* 0x000000be85827223 */ /* 0x040fe2000001007d */
[----:B------:R-:W-:Y:S01]  /*9350*/  FFMA.FTZ R128, R133, R176, -R126 ;  /* 0x000000b085807223 */ /* 0x000fe2000001087e */
[----:B------:R-:W-:Y:S01]  /*9360*/  IADD3 R140, R127, 0x3, RZ ;  /* 0x000000037f8c7810 */ /* 0x000fe20007ffe0ff */
[----:B------:R-:W-:Y:S01]  /*9370*/  FFMA.FTZ R126, R155, R165, R154 ;  /* 0x000000a59b7e7223 */ /* 0x000fe2000001009a */
[----:B------:R-:W-:Y:S01]  /*9380*/  FADD.FTZ R191, -R191, R130 ;  /* 0x00000082bfbf7221 */ /* 0x000fe20000010100 */
[----:B------:R-:W-:Y:S01]  /*9390*/  FADD.FTZ R177, R177, R128 ;  /* 0x00000080b1b17221 */ /* 0x000fe20000010000 */
[----:B------:R-:W-:Y:S01]  /*93a0*/  IADD3 R128, R127, 0x1, RZ ;  /* 0x000000017f807810 */ /* 0x000fe20007ffe0ff */
[----:B------:R-:W-:Y:S01]  /*93b0*/  FMUL.FTZ R130, R165, UR59 ;  /* 0x0000003ba5827c20 */ /* 0x000fe20008410000 */
[----:B------:R-:W-:Y:S01]  /*93c0*/  LEA.HI.SX32 R163, R140, R127, 0x1b ;  /* 0x0000007f8ca37211 */ /* 0x000fe200078fdaff */
[----:B------:R-:W-:Y:S01]  /*93d0*/  FMUL.FTZ R154, R191, R55 ;  /* 0x00000037bf9a7220 */ /* 0x000fe20000410000 */
[----:B------:R-:W-:Y:S01]  /*93e0*/  LEA.HI.SX32 R155, R128, R127, 0x1b ;  /* 0x0000007f809b7211 */ /* 0x000fe200078fdaff */
[C---:B------:R-:W-:Y:S01]  /*93f0*/  FMUL.FTZ R128, R179.reuse, UR59 ;  /* 0x0000003bb3807c20 */ /* 0x040fe20008410000 */
[----:B------:R-:W-:Y:S01]  /*9400*/  FFMA.FTZ R140, R179, UR60, -R130 ;  /* 0x0000003cb38c7c23 */ /* 0x000fe20008010882 */
[----:B------:R-:W-:Y:S01]  /*9410*/  IADD3 R132, R127, 0x2, RZ ;  /* 0x000000027f847810 */ /* 0x000fe20007ffe0ff */
[----:B------:R-:W-:Y:S01]  /*9420*/  FMUL.FTZ R130, R179, R46 ;  /* 0x0000002eb3827220 */ /* 0x000fe20000410000 */
[----:B------:R-:W-:Y:S01]  /*9430*/  FFMA.FTZ R125, R165, UR60, R128 ;  /* 0x0000003ca57d7c23 */ /* 0x000fe20008010080 */
[----:B------:R-:W-:Y:S01]  /*9440*/  FMUL.FTZ R133, R113, R140 ;  /* 0x0000008c71857220 */ /* 0x000fe20000410000 */
[----:B------:R-:W-:Y:S01]  /*9450*/  FMUL.FTZ R140, R177, R55 ;  /* 0x00000037b18c7220 */ /* 0x000fe20000410000 */
[----:B------:R-:W-:Y:S01]  /*9460*/  FMUL.FTZ R128, R69, R154 ;  /* 0x0000009a45807220 */ /* 0x000fe20000410000 */
[----:B------:R-:W-:Y:S01]  /*9470*/  LEA.HI.SX32 R157, R132, R127, 0x1b ;  /* 0x0000007f849d7211 */ /* 0x000fe200078fdaff */
[----:B------:R-:W-:Y:S01]  /*9480*/  FMUL.FTZ R132, R165, R46 ;  /* 0x0000002ea5847220 */ /* 0x000fe20000410000 */
[----:B------:R-:W-:Y:S01]  /*9490*/  FMUL.FTZ R158, R176, R50 ;  /* 0x00000032b09e7220 */ /* 0x000fe20000410000 */
[----:B------:R-:W-:Y:S01]  /*94a0*/  FMUL.FTZ R162, R198, R160 ;  /* 0x000000a0c6a27220 */ /* 0x000fe20000410000 */
[----:B------:R-:W-:Y:S01]  /*94b0*/  FFMA.FTZ R128, R201, R140, R128 ;  /* 0x0000008cc9807223 */ /* 0x000fe20000010080 */
[C---:B------:R-:W-:Y:S01]  /*94c0*/  FMUL.FTZ R131, R113.reuse, R130 ;  /* 0x0000008271837220 */ /* 0x040fe20000410000 */
[----:B------:R-:W-:Y:S01]  /*94d0*/  FMUL.FTZ R129, R113, R132 ;  /* 0x0000008471817220 */ /* 0x000fe20000410000 */
[C---:B------:R-:W-:Y:S01]  /*94e0*/  FMUL.FTZ R173, R184.reuse, R67 ;  /* 0x00000043b8ad7220 */ /* 0x040fe20000410000 */
[----:B------:R-:W-:Y:S01]  /*94f0*/  FMUL.FTZ R78, R184, R161 ;  /* 0x000000a1b84e7220 */ /* 0x000fe20000410000 */
[----:B------:R-:W-:Y:S01]  /*9500*/  FMUL.FTZ R156, R68, R140 ;  /* 0x0000008c449c7220 */ /* 0x000fe20000410000 */
[----:B------:R-:W-:Y:S01]  /*9510*/  FFMA.FTZ R162, R199, R158, R162 ;  /* 0x0000009ec7a27223 */ /* 0x000fe200000100a2 */
[----:B------:R-:W-:Y:S01]  /*9520*/  FADD.FTZ R113, RZ, R128 ;  /* 0x00000080ff717221 */ /* 0x000fe20000010000 */
[----:B------:R-:W-:Y:S01]  /*9530*/  FMUL.FTZ R140, R69, R140 ;  /* 0x0000008c458c7220 */ /* 0x000fe20000410000 */
[C---:B------:R-:W-:Y:S01]  /*9540*/  FFMA.FTZ R131, R224.reuse, R132, R131 ;  /* 0x00000084e0837223 */ /* 0x040fe20000010083 */
[C---:B------:R-:W-:Y:S01]  /*9550*/  FFMA.FTZ R129, R224.reuse, R130, -R129 ;  /* 0x00000082e0817223 */ /* 0x040fe20000010881 */
[----:B------:R-:W-:Y:S01]  /*9560*/  FFMA.FTZ R224, R224, R125, R133 ;  /* 0x0000007de0e07223 */ /* 0x000fe20000010085 */
[C---:B------:R-:W-:Y:S01]  /*9570*/  FFMA.FTZ R122, R164.reuse, R161, R173 ;  /* 0x000000a1a47a7223 */ /* 0x040fe200000100ad */
[----:B------:R-:W-:Y:S01]  /*9580*/  FFMA.FTZ R78, R164, R67, -R78 ;  /* 0x00000043a44e7223 */ /* 0x000fe2000001084e */
[----:B------:R-:W-:Y:S01]  /*9590*/  FADD.FTZ R125, R113, R162 ;  /* 0x000000a2717d7221 */ /* 0x000fe20000010000 */
[----:B------:R-:W-:Y:S01]  /*95a0*/  FMUL.FTZ R164, R151, R180 ;  /* 0x000000b497a47220 */ /* 0x000fe20000410000 */
[----:B------:R-:W-:Y:S01]  /*95b0*/  FMUL.FTZ R162, R198, R158 ;  /* 0x0000009ec6a27220 */ /* 0x000fe20000410000 */
[----:B------:R-:W-:Y:S01]  /*95c0*/  FFMA.FTZ R140, R201, R154, -R140 ;  /* 0x0000009ac98c7223 */ /* 0x000fe2000001088c */
[----:B------:R-:W-:Y:S01]  /*95d0*/  FMUL.FTZ R110, R106, R39 ;  /* 0x000000276a6e7220 */ /* 0x000fe20000410000 */
[----:B------:R-:W-:Y:S01]  /*95e0*/  FFMA.FTZ R128, R153, R166, R164 ;  /* 0x000000a699807223 */ /* 0x000fe200000100a4 */
[----:B------:R-:W-:Y:S01]  /*95f0*/  FMUL.FTZ R172, R189, R54 ;  /* 0x00000036bdac7220 */ /* 0x000fe20000410000 */
[----:B------:R-:W-:Y:S01]  /*9600*/  FFMA.FTZ R113, R199, R160, -R162 ;  /* 0x000000a0c7717223 */ /* 0x000fe200000108a2 */
[----:B------:R-:W-:Y:S01]  /*9610*/  FADD.FTZ R140, RZ, R140 ;  /* 0x0000008cff8c7221 */ /* 0x000fe20000010000 */
[----:B------:R-:W-:Y:S01]  /*9620*/  LEA.HI.SX32 R127, R127, R127, 0x1b ;  /* 0x0000007f7f7f7211 */ /* 0x000fe200078fdaff */
[----:B------:R-:W-:Y:S01]  /*9630*/  FMUL.FTZ R164, R175, R54 ;  /* 0x00000036afa47220 */ /* 0x000fe20000410000 */
[----:B------:R-:W-:Y:S01]  /*9640*/  FFMA.FTZ R222, R153, -R110, R222 ;  /* 0x8000006e99de7223 */ /* 0x000fe200000100de */
[----:B------:R-:W-:Y:S01]  /*9650*/  FMUL.FTZ R184, R196, R172 ;  /* 0x000000acc4b87220 */ /* 0x000fe20000410000 */
[----:B------:R-:W-:Y:S01]  /*9660*/  FADD.FTZ R113, R140, R113 ;  /* 0x000000718c717221 */ /* 0x000fe20000010000 */
[----:B------:R-:W-:Y:S01]  /*9670*/  FFMA.FTZ R110, R151, -R110, R223 ;  /* 0x8000006e976e7223 */ /* 0x000fe200000100df */
[----:B------:R-:W-:Y:S01]  /*9680*/  LEA R127, R127, R90, 0x2 ;  /* 0x0000005a7f7f7211 */ /* 0x000fe200078e10ff */
[----:B------:R-:W-:Y:S01]  /*9690*/  FMUL.FTZ R140, R196, R164 ;  /* 0x000000a4c48c7220 */ /* 0x000fe20000410000 */
[----:B------:R-:W-:Y:S01]  /*96a0*/  LEA R155, R155, R90, 0x2 ;  /* 0x0000005a9b9b7211 */ /* 0x000fe200078e10ff */
[----:B------:R-:W-:Y:S01]  /*96b0*/  FMUL.FTZ R154, R68, R154 ;  /* 0x0000009a449a7220 */ /* 0x000fe20000410000 */
[-C--:B------:R-:W-:Y:S01]  /*96c0*/  FMUL.FTZ R151, R174, R47.reuse ;  /* 0x0000002fae977220 */ /* 0x080fe20000410000 */
[----:B------:R-:W-:Y:S01]  /*96d0*/  LEA R157, R157, R90, 0x2 ;  /* 0x0000005a9d9d7211 */ /* 0x000fe200078e10ff */
[----:B------:R-:W-:Y:S01]  /*96e0*/  FMUL.FTZ R158, R73, R158 ;  /* 0x0000009e499e7220 */ /* 0x000fe20000410000 */
[----:B------:R-:W-:Y:S01]  /*96f0*/  FFMA.FTZ R184, R197, R164, R184 ;  /* 0x000000a4c5b87223 */ /* 0x000fe200000100b8 */
[----:B------:R-:W-:Y:S01]  /*9700*/  FMUL.FTZ R153, R188, R47 ;  /* 0x0000002fbc997220 */ /* 0x000fe20000410000 */
[----:B------:R-:W-:Y:S01]  /*9710*/  LEA R163, R163, R90, 0x2 ;  /* 0x0000005aa3a37211 */ /* 0x000fe200078e10ff */
[----:B------:R-:W-:Y:S01]  /*9720*/  FMUL.FTZ R160, R73, R160 ;  /* 0x000000a049a07220 */ /* 0x000fe20000410000 */
[----:B------:R-:W-:Y:S01]  /*9730*/  FFMA.FTZ R140, R197, R172, -R140 ;  /* 0x000000acc58c7223 */ /* 0x000fe2000001088c */
[----:B------:R-:W-:Y:S01]  /*9740*/  FMUL.FTZ R164, R71, R164 ;  /* 0x000000a447a47220 */ /* 0x000fe20000410000 */
[----:B------:R0:W-:Y:S01]  /*9750*/  STS [R127+0x2100], R156 ;  /* 0x0021009c7f007388 */ /* 0x0001e20000000800 */
[----:B------:R-:W-:Y:S01]  /*9760*/  FMUL.FTZ R162, R74, R151 ;  /* 0x000000974aa27220 */ /* 0x000fe20000410000 */
[----:B------:R-:W-:Y:S01]  /*9770*/  FADD.FTZ R140, R113, R140 ;  /* 0x0000008c718c7221 */ /* 0x000fe20000010000 */
[----:B------:R-:W-:Y:S01]  /*9780*/  FMUL.FTZ R172, R71, R172 ;  /* 0x000000ac47ac7220 */ /* 0x000fe20000410000 */
[----:B------:R1:W-:Y:S01]  /*9790*/  STS [R155+0x2104], R154 ;  /* 0x0021049a9b007388 */ /* 0x0003e20000000800 */
[-C--:B------:R-:W-:Y:S01]  /*97a0*/  FFMA.FTZ R113, R195, R153.reuse, -R162 ;  /* 0x00000099c3717223 */ /* 0x080fe200000108a2 */
[----:B------:R-:W-:Y:S01]  /*97b0*/  FADD.FTZ R125, R125, R184 ;  /* 0x000000b87d7d7221 */ /* 0x000fe20000010000 */
[----:B------:R-:W-:Y:S01]  /*97c0*/  FMUL.FTZ R184, R117, R44 ;  /* 0x0000002c75b87220 */ /* 0x000fe20000410000 */
[----:B------:R2:W-:Y:S01]  /*97d0*/  STS [R157+0x2108], R158 ;  /* 0x0021089e9d007388 */ /* 0x0005e20000000800 */
[----:B------:R-:W-:Y:S01]  /*97e0*/  FADD.FTZ R140, R140, R113 ;  /* 0x000000718c8c7221 */ /* 0x000fe20000010000 */
[----:B0-----:R-:W-:Y:S01]  /*97f0*/  FMUL.FTZ R156, R74, R153 ;  /* 0x000000994a9c7220 */ /* 0x001fe20000410000 */
[----:B------:R-:W-:Y:S01]  /*9800*/  FMUL.FTZ R113, R120, R53 ;  /* 0x0000003578717220 */ /* 0x000fe20000410000 */
[----:B------:R0:W-:Y:S01]  /*9810*/  STS [R163+0x210c], R160 ;  /* 0x00210ca0a3007388 */ /* 0x0001e20000000800 */
[----:B------:R-:W-:Y:S01]  /*9820*/  FMUL.FTZ R100, R81, R42 ;  /* 0x0000002a51647220 */ /* 0x000fe20000410000 */
[----:B------:R-:W-:Y:S01]  /*9830*/  FFMA.FTZ R156, R195, R151, R156 ;  /* 0x00000097c39c7223 */ /* 0x000fe2000001009c */
[----:B------:R-:W-:Y:S01]  /*9840*/  FMUL.FTZ R162, R72, R113 ;  /* 0x0000007148a27220 */ /* 0x000fe20000410000 */
[----:B------:R3:W-:Y:S01]  /*9850*/  STS [R127+0x2110], R164 ;  /* 0x002110a47f007388 */ /* 0x0007e20000000800 */
[----:B-1----:R-:W-:Y:S01]  /*9860*/  FMUL.FTZ R155, R79, R184 ;  /* 0x000000b84f9b7220 */ /* 0x002fe20000410000 */
[----:B------:R-:W-:Y:S01]  /*9870*/  FADD.FTZ R133, R125, R156 ;  /* 0x0000009c7d857221 */ /* 0x000fe20000010000 */
[----:B------:R-:W-:Y:S01]  /*9880*/  FMUL.FTZ R125, R187, R53 ;  /* 0x00000035bb7d7220 */ /* 0x000fe20000410000 */
[----:B------:R1:W-:Y:S01]  /*9890*/  STS [R127+0x2114], R172 ;  /* 0x002114ac7f007388 */ /* 0x0003e20000000800 */
[C---:B------:R-:W-:Y:S01]  /*98a0*/  FMUL.FTZ R156, R70.reuse, R151 ;  /* 0x00000097469c7220 */ /* 0x040fe20000410000 */
[----:B--2---:R-:W-:Y:S01]  /*98b0*/  FMUL.FTZ R158, R70, R153 ;  /* 0x00000099469e7220 */ /* 0x004fe20000410000 */
[C---:B0-----:R-:W-:Y:S01]  /*98c0*/  FMUL.FTZ R160, R76.reuse, R113 ;  /* 0x000000714ca07220 */ /* 0x041fe20000410000 */
[-C--:B------:R-:W-:Y:S01]  /*98d0*/  FMUL.FTZ R154, R76, R125.reuse ;  /* 0x0000007d4c9a7220 */ /* 0x080fe20000410000 */
[----:B------:R-:W-:Y:S01]  /*98e0*/  FFMA.FTZ R204, R143, -R100, R204 ;  /* 0x800000648fcc7223 */ /* 0x000fe200000100cc */
[----:B---3--:R-:W-:Y:S01]  /*98f0*/  FMUL.FTZ R164, R115, R44 ;  /* 0x0000002c73a47220 */ /* 0x008fe20000410000 */
[----:B------:R0:W-:Y:S01]  /*9900*/  STS [R127+0x2118], R156 ;  /* 0x0021189c7f007388 */ /* 0x0001e20000000800 */
[----:B------:R-:W-:Y:S01]  /*9910*/  FFMA.FTZ R151, R211, R125, -R160 ;  /* 0x0000007dd3977223 */ /* 0x000fe200000108a0 */
[----:B------:R-:W-:Y:S01]  /*9920*/  FMUL.FTZ R160, R171, R52 ;  /* 0x00000034aba07220 */ /* 0x000fe20000410000 */
[----:B-1----:R-:W-:Y:S01]  /*9930*/  FMUL.FTZ R172, R79, R164 ;  /* 0x000000a44fac7220 */ /* 0x002fe20000410000 */
[----:B------:R1:W-:Y:S01]  /*9940*/  STS [R127+0x211c], R158 ;  /* 0x00211c9e7f007388 */ /* 0x0003e20000000800 */
[----:B------:R-:W-:Y:S01]  /*9950*/  FFMA.FTZ R154, R211, R113, R154 ;  /* 0x00000071d39a7223 */ /* 0x000fe2000001009a */
[----:B------:R-:W-:Y:S01]  /*9960*/  FFMA.FTZ R100, R138, -R100, R205 ;  /* 0x800000648a647223 */ /* 0x000fe200000100cd */
[----:B------:R-:W-:Y:S01]  /*9970*/  FFMA.FTZ R153, R209, R184, R172 ;  /* 0x000000b8d1997223 */ /* 0x000fe200000100ac */
[----:B------:R-:W-:Y:S01]  /*9980*/  FMUL.FTZ R172, R185, R52 ;  /* 0x00000034b9ac7220 */ /* 0x000fe20000410000 */
[----:B------:R-:W-:Y:S01]  /*9990*/  FMUL.FTZ R113, R170, R42 ;  /* 0x0000002aaa717220 */ /* 0x000fe20000410000 */
[----:B------:R2:W-:Y:S01]  /*99a0*/  STS [R127+0x2120], R162 ;  /* 0x002120a27f007388 */ /* 0x0005e20000000800 */
[----:B------:R-:W-:Y:S01]  /*99b0*/  FMUL.FTZ R184, R75, R184 ;  /* 0x000000b84bb87220 */ /* 0x000fe20000410000 */
[----:B0-----:R-:W-:Y:S01]  /*99c0*/  FMUL.FTZ R156, R80, R172 ;  /* 0x000000ac509c7220 */ /* 0x001fe20000410000 */
[----:B------:R-:W-:Y:S01]  /*99d0*/  FFMA.FTZ R155, R209, R164, -R155 ;  /* 0x000000a4d19b7223 */ /* 0x000fe2000001089b */
[----:B-1----:R-:W-:Y:S01]  /*99e0*/  FMUL.FTZ R158, R72, R125 ;  /* 0x0000007d489e7220 */ /* 0x002fe20000410000 */
[----:B------:R-:W-:Y:S01]  /*99f0*/  FMUL.FTZ R125, R111, R42 ;  /* 0x0000002a6f7d7220 */ /* 0x000fe20000410000 */
[----:B------:R-:W-:Y:S01]  /*9a00*/  FFMA.FTZ R156, R207, R160, R156 ;  /* 0x000000a0cf9c7223 */ /* 0x000fe2000001009c */
[----:B------:R-:W-:Y:S01]  /*9a10*/  FMUL.FTZ R164, R75, R164 ;  /* 0x000000a44ba47220 */ /* 0x000fe20000410000 */
[----:B------:R-:W-:Y:S01]  /*9a20*/  FMUL.FTZ R186, R100, R113 ;  /* 0x0000007164ba7220 */ /* 0x000fe20000410000 */
[----:B------:R-:W-:Y:S01]  /*9a30*/  SHF.L.U32 R82, R56, 0x10, RZ ;  /* 0x0000001038527819 */ /* 0x000fe200000006ff */
[-C--:B--2---:R-:W-:Y:S01]  /*9a40*/  FMUL.FTZ R162, R77, R160.reuse ;  /* 0x000000a04da27220 */ /* 0x084fe20000410000 */
[----:B------:R-:W-:Y:S01]  /*9a50*/  FMUL.FTZ R160, R80, R160 ;  /* 0x000000a050a07220 */ /* 0x000fe20000410000 */
[----:B------:R-:W-:Y:S01]  /*9a60*/  FMUL.FTZ R163, R100, R125 ;  /* 0x0000007d64a37220 */ /* 0x000fe20000410000 */
[----:B------:R0:W-:Y:S01]  /*9a70*/  STS [R127+0x2128], R184 ;  /* 0x002128b87f007388 */ /* 0x0001e20000000800 */
[----:B------:R-:W-:Y:S01]  /*9a80*/  FMUL.FTZ R101, R82, R51 ;  /* 0x0000003352657220 */ /* 0x000fe20000410000 */
[-C--:B------:R-:W-:Y:S01]  /*9a90*/  FFMA.FTZ R157, R207, R172.reuse, -R160 ;  /* 0x000000accf9d7223 */ /* 0x080fe200000108a0 */
[----:B------:R-:W-:Y:S01]  /*9aa0*/  FMUL.FTZ R172, R77, R172 ;  /* 0x000000ac4dac7220 */ /* 0x000fe20000410000 */
        /* <DEDUP_REMOVED lines=8> */
[----:B------:R0:W-:Y:S01]  /*9b30*/  STS [R127+0x2134], R172 ;  /* 0x002134ac7f007388 */ /* 0x0001e20000000800 */
[----:B------:R-:W-:Y:S01]  /*9b40*/  SHF.L.U32 R103, R57, 0x10, RZ ;  /* 0x0000001039677819 */ /* 0x000fe200000006ff */
[----:B-1----:R-:W-:Y:S01]  /*9b50*/  FFMA.FTZ R158, R204, R113, R163 ;  /* 0x00000071cc9e7223 */ /* 0x002fe200000100a3 */
[----:B------:R-:W-:Y:S01]  /*9b60*/  FMUL.FTZ R165, R104, R125 ;  /* 0x0000007d68a57220 */ /* 0x000fe20000410000 */
[----:B------:R-:W-:Y:S01]  /*9b70*/  FMUL.FTZ R192, R108, R51 ;  /* 0x000000336cc07220 */ /* 0x000fe20000410000 */
[----:B------:R-:W-:Y:S01]  /*9b80*/  FADD.FTZ R153, R154, R153 ;  /* 0x000000999a997221 */ /* 0x000fe20000010000 */
[----:B--2---:R-:W-:Y:S01]  /*9b90*/  FMUL.FTZ R164, R81, R113 ;  /* 0x0000007151a47220 */ /* 0x004fe20000410000 */
[----:B------:R-:W-:Y:S01]  /*9ba0*/  FMUL.FTZ R113, R168, R41 ;  /* 0x00000029a8717220 */ /* 0x000fe20000410000 */
[----:B------:R1:W-:Y:S01]  /*9bb0*/  STS [R127+0x2130], R162 ;  /* 0x002130a27f007388 */ /* 0x0003e20000000800 */
[----:B------:R-:W-:Y:S01]  /*9bc0*/  FMUL.FTZ R186, R169, R51 ;  /* 0x00000033a9ba7220 */ /* 0x000fe20000410000 */
[----:B------:R-:W-:Y:S01]  /*9bd0*/  FMUL.FTZ R105, R103, R48 ;  /* 0x0000003067697220 */ /* 0x000fe20000410000 */
[----:B0-----:R-:W-:Y:S01]  /*9be0*/  FMUL.FTZ R172, R104, R113 ;  /* 0x0000007168ac7220 */ /* 0x001fe20000410000 */
[----:B------:R0:W-:Y:S01]  /*9bf0*/  STS [R127+0x2138], R164 ;  /* 0x002138a47f007388 */ /* 0x0001e20000000800 */
[----:B------:R-:W-:Y:S01]  /*9c00*/  FADD.FTZ R153, R153, R156 ;  /* 0x0000009c99997221 */ /* 0x000fe20000010000 */
[----:B------:R-:W-:Y:S01]  /*9c10*/  FMUL.FTZ R194, R82, R186 ;  /* 0x000000ba52c27220 */ /* 0x000fe20000410000 */
[----:B------:R-:W-:Y:S01]  /*9c20*/  FFMA.FTZ R221, R149, -R105, R221 ;  /* 0x8000006995dd7223 */ /* 0x000fe200000100dd */
[----:B------:R2:W-:Y:S01]  /*9c30*/  STS [R127+0x213c], R184 ;  /* 0x00213cb87f007388 */ /* 0x0005e20000000800 */
[----:B------:R-:W-:Y:S01]  /*9c40*/  FMUL.FTZ R183, R180, R39 ;  /* 0x00000027b4b77220 */ /* 0x000fe20000410000 */
[----:B-1----:R-:W-:Y:S01]  /*9c50*/  FMUL.FTZ R162, R101, R192 ;  /* 0x000000c065a27220 */ /* 0x002fe20000410000 */
[----:B------:R-:W-:Y:S01]  /*9c60*/  FFMA.FTZ R105, R148, -R105, R220 ;  /* 0x8000006994697223 */ /* 0x000fe200000100dc */
[----:B------:R-:W-:Y:S01]  /*9c70*/  FADD.FTZ R153, R153, R158 ;  /* 0x0000009e99997221 */ /* 0x000fe20000010000 */
[----:B------:R-:W-:Y:S01]  /*9c80*/  FMUL.FTZ R179, R166, R39 ;  /* 0x00000027a6b37220 */ /* 0x000fe20000410000 */
[C---:B0-----:R-:W-:Y:S01]  /*9c90*/  FFMA.FTZ R164, R216.reuse, R113, R165 ;  /* 0x00000071d8a47223 */ /* 0x041fe200000100a5 */
[-C--:B------:R-:W-:Y:S01]  /*9ca0*/  FFMA.FTZ R165, R216, R125.reuse, -R172 ;  /* 0x0000007dd8a57223 */ /* 0x080fe200000108ac */
[----:B------:R-:W-:Y:S01]  /*9cb0*/  FMUL.FTZ R172, R102, R125 ;  /* 0x0000007d66ac7220 */ /* 0x000fe20000410000 */
[----:B------:R-:W-:Y:S01]  /*9cc0*/  FMUL.FTZ R125, R166, UR59 ;  /* 0x0000003ba67d7c20 */ /* 0x000fe20008410000 */
[-C--:B------:R-:W-:Y:S01]  /*9cd0*/  FFMA.FTZ R162, R215, R186.reuse, R162 ;  /* 0x000000bad7a27223 */ /* 0x080fe200000100a2 */
[----:B--2---:R-:W-:Y:S01]  /*9ce0*/  FMUL.FTZ R184, R102, R113 ;  /* 0x0000007166b87220 */ /* 0x004fe20000410000 */
[----:B------:R-:W-:Y:S01]  /*9cf0*/  FMUL.FTZ R186, R101, R186 ;  /* 0x000000ba65ba7220 */ /* 0x000fe20000410000 */
[C---:B------:R-:W-:Y:S01]  /*9d00*/  FMUL.FTZ R113, R180.reuse, UR59 ;  /* 0x0000003bb4717c20 */ /* 0x040fe20008410000 */
[----:B------:R-:W-:Y:S01]  /*9d10*/  FFMA.FTZ R125, R180, UR60, -R125 ;  /* 0x0000003cb47d7c23 */ /* 0x000fe2000801087d */
[----:B------:R-:W-:Y:S01]  /*9d20*/  FMUL.FTZ R180, R181, R48 ;  /* 0x00000030b5b47220 */ /* 0x000fe20000410000 */
[----:B------:R-:W-:Y:S01]  /*9d30*/  FFMA.FTZ R163, R215, R192, -R186 ;  /* 0x000000c0d7a37223 */ /* 0x000fe200000108ba */
[----:B------:R-:W-:Y:S01]  /*9d40*/  FFMA.FTZ R113, R166, UR60, R113 ;  /* 0x0000003ca6717c23 */ /* 0x000fe20008010071 */
[----:B------:R-:W-:Y:S01]  /*9d50*/  FMUL.FTZ R166, R167, R48 ;  /* 0x00000030a7a67220 */ /* 0x000fe20000410000 */
[----:B------:R-:W-:Y:S01]  /*9d60*/  FMUL.FTZ R186, R105, R180 ;  /* 0x000000b469ba7220 */ /* 0x000fe20000410000 */
[----:B------:R-:W-:Y:S01]  /*9d70*/  FADD.FTZ R153, R153, R162 ;  /* 0x000000a299997221 */ /* 0x000fe20000010000 */
[----:B------:R-:W-:Y:S01]  /*9d80*/  FFMA.FTZ R208, R11, -R206, R208 ;  /* 0x800000ce0bd07223 */ /* 0x000fe200000100d0 */
[----:B------:R-:W-:Y:S01]  /*9d90*/  FFMA.FTZ R112, R3, R203, R112 ;  /* 0x000000cb03707223 */ /* 0x000fe20000010070 */
[----:B------:R-:W-:Y:S01]  /*9da0*/  FADD.FTZ R140, R140, R151 ;  /* 0x000000978c8c7221 */ /* 0x000fe20000010000 */
[----:B------:R-:W-:Y:S01]  /*9db0*/  FMUL.FTZ R203, R110, R183 ;  /* 0x000000b76ecb7220 */ /* 0x000fe20000410000 */
[----:B------:R-:W-:Y:S01]  /*9dc0*/  FFMA.FTZ R186, R221, R166, R186 ;  /* 0x000000a6ddba7223 */ /* 0x000fe200000100ba */
[----:B------:R-:W-:Y:S01]  /*9dd0*/  FADD.FTZ R153, R153, R164 ;  /* 0x000000a499997221 */ /* 0x000fe20000010000 */
[----:B------:R-:W-:Y:S01]  /*9de0*/  FFMA.FTZ R208, R10, -R205, R208 ;  /* 0x800000cd0ad07223 */ /* 0x000fe200000100d0 */
[C---:B------:R-:W-:Y:S01]  /*9df0*/  FMUL.FTZ R125, R110.reuse, R125 ;  /* 0x0000007d6e7d7220 */ /* 0x040fe20000410000 */
[-C--:B------:R-:W-:Y:S01]  /*9e00*/  FMUL.FTZ R205, R110, R179.reuse ;  /* 0x000000b36ecd7220 */ /* 0x080fe20000410000 */
[----:B------:R-:W-:Y:S01]  /*9e10*/  FADD.FTZ R140, R140, R155 ;  /* 0x0000009b8c8c7221 */ /* 0x000fe20000010000 */
[----:B------:R-:W-:Y:S01]  /*9e20*/  FFMA.FTZ R110, R222, R179, R203 ;  /* 0x000000b3de6e7223 */ /* 0x000fe200000100cb */
[----:B------:R-:W-:Y:S01]  /*9e30*/  FADD.FTZ R153, R153, R186 ;  /* 0x000000ba99997221 */ /* 0x000fe20000010000 */
[----:B------:R-:W-:Y:S01]  /*9e40*/  FFMA.FTZ R66, R219, R64, R66 ;  /* 0x00000040db427223 */ /* 0x000fe20000010042 */
[----:B------:R-:W-:Y:S01]  /*9e50*/  FADD.FTZ R157, R140, R157 ;  /* 0x0000009d8c9d7221 */ /* 0x000fe20000010000 */
[----:B------:R-:W-:Y:S01]  /*9e60*/  FMUL.FTZ R132, R107, R132 ;  /* 0x000000846b847220 */ /* 0x000fe20000410000 */
[----:B------:R-:W-:Y:S01]  /*9e70*/  FADD.FTZ R110, R153, R110 ;  /* 0x0000006e996e7221 */ /* 0x000fe20000010000 */
[----:B------:R-:W-:Y:S01]  /*9e80*/  FMUL.FTZ R64, R109, R64 ;  /* 0x000000406d407220 */ /* 0x000fe20000410000 */
[----:B------:R-:W-:Y:S01]  /*9e90*/  FADD.FTZ R160, R157, R160 ;  /* 0x000000a09da07221 */ /* 0x000fe20000010000 */
[----:B------:R-:W-:Y:S01]  /*9ea0*/  FFMA.FTZ R208, R9, -R214, R208 ;  /* 0x800000d609d07223 */ /* 0x000fe200000100d0 */
[----:B------:R-:W-:Y:S01]  /*9eb0*/  FADD.FTZ R131, R110, R131 ;  /* 0x000000836e837221 */ /* 0x000fe20000010000 */
[----:B------:R-:W-:Y:S01]  /*9ec0*/  MOV R110, UR48 ;  /* 0x00000030006e7c02 */ /* 0x000fe20008000f00 */
[----:B------:R0:W-:Y:S01]  /*9ed0*/  STS [R127+0x214c], R172 ;  /* 0x00214cac7f007388 */ /* 0x0001e20000000800 */
[----:B------:R-:W-:Y:S01]  /*9ee0*/  FMUL.FTZ R173, R105, R166 ;  /* 0x000000a669ad7220 */ /* 0x000fe20000410000 */
[----:B------:R-:W-:Y:S01]  /*9ef0*/  FADD.FTZ R160, R160, R163 ;  /* 0x000000a3a0a07221 */ /* 0x000fe20000010000 */
[----:B------:R-:W-:Y:S01]  /*9f00*/  FFMA.FTZ R208, R8, -R217, R208 ;  /* 0x800000d908d07223 */ /* 0x000fe200000100d0 */
[----:B------:R1:W-:Y:S01]  /*9f10*/  STS [R127+0x2160], R132 ;  /* 0x002160847f007388 */ /* 0x0003e20000000800 */
[----:B------:R-:W-:Y:S01]  /*9f20*/  FMUL.FTZ R140, R150, R161 ;  /* 0x000000a1968c7220 */ /* 0x000fe20000410000 */
[----:B------:R-:W-:Y:S01]  /*9f30*/  LEA R161, R110, -R91, 0x1 ;  /* 0x8000005b6ea17211 */ /* 0x000fe200078e08ff */
[----:B------:R-:W-:Y:S01]  /*9f40*/  FFMA.FTZ R173, R221, R180, -R173 ;  /* 0x000000b4ddad7223 */ /* 0x000fe200000108ad */
[----:B------:R2:W-:Y:S01]  /*9f50*/  STS [R127+0x2168], R64 ;  /* 0x002168407f007388 */ /* 0x0005e20000000800 */
[----:B------:R-:W-:Y:S01]  /*9f60*/  FADD.FTZ R160, R160, R165 ;  /* 0x000000a5a0a07221 */ /* 0x000fe20000010000 */
[----:B0-----:R-:W-:Y:S01]  /*9f70*/  FMUL.FTZ R172, R106, R179 ;  /* 0x000000b36aac7220 */ /* 0x001fe20000410000 */
[----:B------:R-:W-:Y:S01]  /*9f80*/  FFMA.FTZ R208, R7, -R220, R208 ;  /* 0x800000dc07d07223 */ /* 0x000fe200000100d0 */
[----:B------:R-:W-:Y:S01]  /*9f90*/  FMUL.FTZ R130, R107, R130 ;  /* 0x000000826b827220 */ /* 0x000fe20000410000 */
[----:B------:R-:W-:Y:S01]  /*9fa0*/  ISETP.GE.AND P0, PT, R161, 0x1, PT ;  /* 0x00000001a100780c */ /* 0x000fe20003f06270 */
[----:B-1----:R-:W-:Y:S01]  /*9fb0*/  FMUL.FTZ R132, R152, R65 ;  /* 0x0000004198847220 */ /* 0x002fe20000410000 */
[----:B------:R-:W-:Y:S01]  /*9fc0*/  FMUL.FTZ R65, R169, UR59 ;  /* 0x0000003ba9417c20 */ /* 0x000fe20008410000 */
[----:B------:R0:W-:Y:S01]  /*9fd0*/  STS [R127+0x2158], R172 ;  /* 0x002158ac7f007388 */ /* 0x0001e20000000800 */
[----:B------:R-:W-:Y:S01]  /*9fe0*/  FFMA.FTZ R205, R222, R183, -R205 ;  /* 0x000000b7decd7223 */ /* 0x000fe200000108cd */
[----:B--2---:R-:W-:Y:S01]  /*9ff0*/  FMUL.FTZ R64, R152, R141 ;  /* 0x0000008d98407220 */ /* 0x004fe20000410000 */
[----:B------:R-:W-:Y:S01]  /*a000*/  FADD.FTZ R160, R160, R173 ;  /* 0x000000ada0a07221 */ /* 0x000fe20000010000 */
[----:B------:R-:W-:Y:S01]  /*a010*/  FFMA.FTZ R208, R6, -R223, R208 ;  /* 0x800000df06d07223 */ /* 0x000fe200000100d0 */
[C---:B------:R-:W-:Y:S01]  /*a020*/  FMUL.FTZ R180, R103.reuse, R180 ;  /* 0x000000b467b47220 */ /* 0x040fe20000410000 */
[----:B------:R-:W-:Y:S01]  /*a030*/  FMUL.FTZ R154, R106, R183 ;  /* 0x000000b76a9a7220 */ /* 0x000fe20000410000 */
[----:B------:R1:W-:Y:S01]  /*a040*/  STS [R127+0x217c], R64 ;  /* 0x00217c407f007388 */ /* 0x0003e20000000800 */
[----:B------:R-:W-:Y:S01]  /*a050*/  FMUL.FTZ R192, R82, R192 ;  /* 0x000000c052c07220 */ /* 0x000fe20000410000 */
[----:B------:R-:W-:Y:S01]  /*a060*/  FMUL.FTZ R166, R103, R166 ;  /* 0x000000a667a67220 */ /* 0x000fe20000410000 */
[----:B0-----:R-:W-:Y:S01]  /*a070*/  FFMA.FTZ R172, R108, UR60, -R65 ;  /* 0x0000003c6cac7c23 */ /* 0x001fe20008010841 */
[----:B------:R-:W-:Y:S01]  /*a080*/  FMUL.FTZ R65, R187, UR59 ;  /* 0x0000003bbb417c20 */ /* 0x000fe20008410000 */
[----:B------:R0:W-:Y:S01]  /*a090*/  STS [R127+0x2164], R130 ;  /* 0x002164827f007388 */ /* 0x0001e20000000800 */
[----:B------:R-:W-:Y:S01]  /*a0a0*/  FMUL.FTZ R178, R109, R178 ;  /* 0x000000b26db27220 */ /* 0x000fe20000410000 */
[----:B------:R-:W-:Y:S01]  /*a0b0*/  FADD.FTZ R160, R160, R205 ;  /* 0x000000cda0a07221 */ /* 0x000fe20000010000 */
[----:B------:R-:W-:Y:S01]  /*a0c0*/  FFMA.FTZ R156, R120, UR60, R65 ;  /* 0x0000003c789c7c23 */ /* 0x000fe20008010041 */
[----:B------:R-:W-:Y:S01]  /*a0d0*/  FMUL.FTZ R65, R188, UR59 ;  /* 0x0000003bbc417c20 */ /* 0x000fe20008410000 */
[----:B-1----:R-:W-:Y:S01]  /*a0e0*/  FMUL.FTZ R64, R171, UR59 ;  /* 0x0000003bab407c20 */ /* 0x002fe20008410000 */
[----:B------:R-:W-:Y:S01]  /*a0f0*/  FFMA.FTZ R225, R5, -R225, R208 ;  /* 0x800000e105e17223 */ /* 0x000fe200000100d0 */
[----:B------:R1:W-:Y:S01]  /*a100*/  STS [R127+0x2154], R180 ;  /* 0x002154b47f007388 */ /* 0x0003e20000000800 */
[----:B------:R-:W-:Y:S01]  /*a110*/  FADD.FTZ R163, R131, R66 ;  /* 0x0000004283a37221 */ /* 0x000fe20000010000 */
[----:B------:R-:W-:Y:S01]  /*a120*/  FFMA.FTZ R141, R185, UR60, -R64 ;  /* 0x0000003cb98d7c23 */ /* 0x000fe20008010840 */
[----:B0-----:R-:W-:Y:S01]  /*a130*/  FMUL.FTZ R130, R150, R67 ;  /* 0x0000004396827220 */ /* 0x001fe20000410000 */
[----:B------:R-:W-:Y:S01]  /*a140*/  FMUL.FTZ R64, R120, UR59 ;  /* 0x0000003b78407c20 */ /* 0x000fe20008410000 */
[----:B------:R0:W-:Y:S01]  /*a150*/  STS [R127+0x215c], R154 ;  /* 0x00215c9a7f007388 */ /* 0x0001e20000000800 */
[----:B------:R-:W-:Y:S01]  /*a160*/  FFMA.FTZ R225, R4, -R218, R225 ;  /* 0x800000da04e17223 */ /* 0x000fe200000100e1 */
[----:B------:R-:W-:Y:S01]  /*a170*/  FMUL.FTZ R164, R167, UR59 ;  /* 0x0000003ba7a47c20 */ /* 0x000fe20008410000 */
[----:B------:R-:W-:Y:S01]  /*a180*/  FFMA.FTZ R133, R187, UR60, -R64 ;  /* 0x0000003cbb857c23 */ /* 0x000fe20008010840 */
[----:B------:R-:W-:Y:S01]  /*a190*/  STS [R127+0x2140], R194 ;  /* 0x002140c27f007388 */ /* 0x000fe20000000800 */
[----:B-1----:R-:W-:Y:S01]  /*a1a0*/  FADD.FTZ R180, R160, R129 ;  /* 0x00000081a0b47221 */ /* 0x002fe20000010000 */
[----:B------:R-:W-:Y:S01]  /*a1b0*/  FMUL.FTZ R155, R168, UR59 ;  /* 0x0000003ba89b7c20 */ /* 0x000fe20008410000 */
[----:B------:R-:W-:Y:S01]  /*a1c0*/  FMUL.FTZ R157, R182, UR59 ;  /* 0x0000003bb69d7c20 */ /* 0x000fe20008410000 */
[----:B------:R-:W-:Y:S01]  /*a1d0*/  STS [R127+0x2144], R192 ;  /* 0x002144c07f007388 */ /* 0x000fe20000000800 */
[----:B------:R-:W-:Y:S01]  /*a1e0*/  FMUL.FTZ R66, R170, UR59 ;  /* 0x0000003baa427c20 */ /* 0x000fe20008410000 */
[C---:B0-----:R-:W-:Y:S01]  /*a1f0*/  FFMA.FTZ R154, R174.reuse, UR60, R65 ;  /* 0x0000003cae9a7c23 */ /* 0x041fe20008010041 */
        /* <DEDUP_REMOVED lines=8> */
[----:B------:R-:W-:Y:S01]  /*a280*/  FMUL.FTZ R65, R190, UR59 ;  /* 0x0000003bbe417c20 */ /* 0x000fe20008410000 */
[----:B------:R1:W-:Y:S01]  /*a290*/  STS [R127+0x216c], R178 ;  /* 0x00216cb27f007388 */ /* 0x0003e20000000800 */
[----:B------:R-:W-:Y:S01]  /*a2a0*/  FMUL.FTZ R110, R191, UR59 ;  /* 0x0000003bbf6e7c20 */ /* 0x000fe20008410000 */
[----:B------:R-:W-:Y:S01]  /*a2b0*/  FFMA.FTZ R202, R3, -R202, R225 ;  /* 0x800000ca03ca7223 */ /* 0x000fe200000100e1 */
[C---:B------:R-:W-:Y:S01]  /*a2c0*/  FFMA.FTZ R164, R181.reuse, UR60, -R164 ;  /* 0x0000003cb5a47c23 */ /* 0x040fe200080108a4 */
[----:B------:R2:W-:Y:S01]  /*a2d0*/  STS [R127+0x2170], R140 ;  /* 0x0021708c7f007388 */ /* 0x0005e20000000800 */
[----:B------:R-:W-:Y:S01]  /*a2e0*/  FFMA.FTZ R155, R182, UR60, -R155 ;  /* 0x0000003cb69b7c23 */ /* 0x000fe2000801089b */
[----:B0-----:R-:W-:Y:S01]  /*a2f0*/  FMUL.FTZ R166, R181, UR59 ;  /* 0x0000003bb5a67c20 */ /* 0x001fe20008410000 */
[----:B------:R-:W-:Y:S01]  /*a300*/  FFMA.FTZ R157, R168, UR60, R157 ;  /* 0x0000003ca89d7c23 */ /* 0x000fe2000801009d */
[----:B------:R-:W-:Y:S01]  /*a310*/  STS [R127+0x2174], R130 ;  /* 0x002174827f007388 */ /* 0x000fe20000000800 */
[----:B------:R-:W-:Y:S01]  /*a320*/  FFMA.FTZ R153, R111, UR60, -R66 ;  /* 0x0000003c6f997c23 */ /* 0x000fe20008010842 */
[----:B-1----:R-:W-:Y:S01]  /*a330*/  FMUL.FTZ R178, R108, UR59 ;  /* 0x0000003b6cb27c20 */ /* 0x002fe20008410000 */
[----:B------:R-:W-:Y:S01]  /*a340*/  FFMA.FTZ R166, R167, UR60, R166 ;  /* 0x0000003ca7a67c23 */ /* 0x000fe200080100a6 */
[----:B------:R0:W-:Y:S01]  /*a350*/  STS [R127+0x2178], R132 ;  /* 0x002178847f007388 */ /* 0x0001e20000000800 */
[----:B------:R-:W-:Y:S01]  /*a360*/  FFMA.FTZ R151, R170, UR60, R151 ;  /* 0x0000003caa977c23 */ /* 0x000fe20008010097 */
[----:B--2---:R-:W-:Y:S01]  /*a370*/  FMUL.FTZ R140, R189, UR59 ;  /* 0x0000003bbd8c7c20 */ /* 0x004fe20008410000 */
[----:B------:R-:W-:Y:S01]  /*a380*/  FFMA.FTZ R178, R169, UR60, R178 ;  /* 0x0000003ca9b27c23 */ /* 0x000fe200080100b2 */
[----:B------:R-:W-:Y:S01]  /*a390*/  FFMA.FTZ R162, R171, UR60, R162 ;  /* 0x0000003caba27c23 */ /* 0x000fe200080100a2 */
[----:B------:R-:W-:Y:S01]  /*a3a0*/  FFMA.FTZ R160, R115, UR60, -R160 ;  /* 0x0000003c73a07c23 */ /* 0x000fe200080108a0 */
[----:B------:R-:W-:Y:S01]  /*a3b0*/  FFMA.FTZ R158, R117, UR60, R158 ;  /* 0x0000003c759e7c23 */ /* 0x000fe2000801009e */
[----:B------:R-:W-:Y:S01]  /*a3c0*/  FFMA.FTZ R131, R188, UR60, -R131 ;  /* 0x0000003cbc837c23 */ /* 0x000fe20008010883 */
[----:B------:R-:W-:Y:S01]  /*a3d0*/  FFMA.FTZ R129, R189, UR60, -R64 ;  /* 0x0000003cbd817c23 */ /* 0x000fe20008010840 */
[----:B------:R-:W-:Y:S01]  /*a3e0*/  FFMA.FTZ R140, R175, UR60, R140 ;  /* 0x0000003caf8c7c23 */ /* 0x000fe2000801008c */
[C---:B0-----:R-:W-:Y:S01]  /*a3f0*/  FMUL.FTZ R127, R176.reuse, UR59 ;  /* 0x0000003bb07f7c20 */ /* 0x041fe20008410000 */
[C---:B------:R-:W-:Y:S01]  /*a400*/  FMUL.FTZ R132, R177.reuse, UR59 ;  /* 0x0000003bb1847c20 */ /* 0x040fe20008410000 */
[----:B------:R-:W-:Y:S01]  /*a410*/  FFMA.FTZ R130, R176, UR60, R65 ;  /* 0x0000003cb0827c23 */ /* 0x000fe20008010041 */
[----:B------:R-:W-:Y:S01]  /*a420*/  FFMA.FTZ R110, R177, UR60, R110 ;  /* 0x0000003cb16e7c23 */ /* 0x000fe2000801006e */
[----:B------:R-:W-:Y:S01]  /*a430*/  FFMA.FTZ R127, R190, UR60, -R127 ;  /* 0x0000003cbe7f7c23 */ /* 0x000fe2000801087f */
        /* <DEDUP_REMOVED lines=31> */
.L_x_5034:
[----:B------:R-:W-:Y:S05]  /*a630*/  BSYNC B0 ;  /* 0x0000000000007941 */ /* 0x000fea0003800000 */
.L_x_5033:
        /* <DEDUP_REMOVED lines=11> */
[----:B------:R-:W-:Y:S01]  /*a6f0*/  IADD3 R78, R91, 0x80, RZ ;  /* 0x000000805b4e7810 */ /* 0x000fe20007ffe0ff */
        /* <DEDUP_REMOVED lines=36> */
.L_x_5036:
[----:B------:R-:W-:Y:S05]  /*a940*/  BSYNC B0 ;  /* 0x0000000000007941 */ /* 0x000fea0003800000 */
.L_x_5035:
[----:B01----:R0:W1:Y:S01]  /*a950*/  LDS R65, [R83+0x2500] ;  /* 0x0025000053417984 */ /* 0x0030620000000800 */
[----:B------:R-:W-:Y:S01]  /*a960*/  BSSY B0, `(.L_x_5037) ;  /* 0x0000004000007945 */ /* 0x000fe20003800000 */
[----:B------:R-:W-:-:S03]  /*a970*/  LEA R165, R165, R90, 0x2 ;  /* 0x0000005aa5a57211 */ /* 0x000fc600078e10ff */
[----:B------:R-:W-:Y:S05]  /*a980*/  @!P1 BRA `(.L_x_5038) ;  /* 0x0000000000049947 */ /* 0x000fea0003800000 */
[----:B-1----:R2:W-:Y:S02]  /*a990*/  REDG.E.ADD.F32.FTZ.RN.STRONG.GPU desc[UR22][R66.64+-0x3c00], R65 ;  /* 0xffc40041420079a6 */ /* 0x0025e4000c10f396 */
.L_x_5038:
[----:B------:R-:W-:Y:S05]  /*a9a0*/  BSYNC B0 ;  /* 0x0000000000007941 */ /* 0x000fea0003800000 */
.L_x_5037:
[----:B-12---:R1:W2:Y:S01]  /*a9b0*/  LDS R65, [R165+0x2700] ;  /* 0x00270000a5417984 */ /* 0x0062a20000000800 */
[----:B------:R-:W-:Y:S01]  /*a9c0*/  BSSY B0, `(.L_x_5039) ;  /* 0x0000005000007945 */ /* 0x000fe20003800000 */
[C---:B------:R-:W-:Y:S02]  /*a9d0*/  IADD3 R122, R91.reuse, 0x200, RZ ;  /* 0x000002005b7a7810 */ /* 0x040fe40007ffe0ff */
[----:B------:R-:W-:Y:S01]  /*a9e0*/  IADD3 R64, R91, 0x280, RZ ;  /* 0x000002805b407810 */ /* 0x000fe20007ffe0ff */
[----:B------:R-:W-:Y:S06]  /*a9f0*/  @!P2 BRA `(.L_x_5040) ;  /* 0x000000000004a947 */ /* 0x000fec0003800000 */
[----:B--2---:R3:W-:Y:S02]  /*aa00*/  REDG.E.ADD.F32.FTZ.RN.STRONG.GPU desc[UR22][R66.64+-0x3a00], R65 ;  /* 0xffc60041420079a6 */ /* 0x0047e4000c10f396 */
.L_x_5040:
[----:B------:R-:W-:Y:S05]  /*aa10*/  BSYNC B0 ;  /* 0x0000000000007941 */ /* 0x000fea0003800000 */
.L_x_5039:
        /* <DEDUP_REMOVED lines=18> */
.L_x_5042:
[----:B------:R-:W-:Y:S05]  /*ab40*/  BSYNC B0 ;  /* 0x0000000000007941 */ /* 0x000fea0003800000 */
.L_x_5041:
[----:B01----:R0:W1:Y:S01]  /*ab50*/  LDS R65, [R122+0x2b00] ;  /* 0x002b00007a417984 */ /* 0x0030620000000800 */
[----:B------:R-:W-:Y:S01]  /*ab60*/  BSSY B0, `(.L_x_5043) ;  /* 0x0000006000007945 */ /* 0x000fe20003800000 */
[----:B------:R-:W-:Y:S02]  /*ab70*/  IADD3 R78, R91, 0x400, RZ ;  /* 0x000004005b4e7810 */ /* 0x000fe40007ffe0ff */
[----:B------:R-:W-:Y:S02]  /*ab80*/  LEA.HI.SX32 R83, R64, R91, 0x1b ;  /* 0x0000005b40537211 */ /* 0x000fe400078fdaff */
[----:B------:R-:W-:Y:S01]  /*ab90*/  LEA R173, R165, R90, 0x2 ;  /* 0x0000005aa5ad7211 */ /* 0x000fe200078e10ff */
[----:B------:R-:W-:Y:S06]  /*aba0*/  @!P0 BRA `(.L_x_5044) ;  /* 0x0000000000048947 */ /* 0x000fec0003800000 */
[----:B-1----:R2:W-:Y:S02]  /*abb0*/  REDG.E.ADD.F32.FTZ.RN.STRONG.GPU desc[UR22][R66.64+-0x3600], R65 ;  /* 0xffca0041420079a6 */ /* 0x0025e4000c10f396 */
.L_x_5044:
[----:B------:R-:W-:Y:S05]  /*abc0*/  BSYNC B0 ;  /* 0x0000000000007941 */ /* 0x000fea0003800000 */
.L_x_5043:
[----:B-12---:R1:W2:Y:S01]  /*abd0*/  LDS R65, [R173+0x2d00] ;  /* 0x002d0000ad417984 */ /* 0x0062a20000000800 */
[----:B------:R-:W-:Y:S01]  /*abe0*/  BSSY B0, `(.L_x_5045) ;  /* 0x0000006000007945 */ /* 0x000fe20003800000 */
[----:B------:R-:W-:Y:S02]  /*abf0*/  IADD3 R64, R91, 0x480, RZ ;  /* 0x000004805b407810 */ /* 0x000fe40007ffe0ff */
[----:B------:R-:W-:Y:S02]  /*ac00*/  LEA.HI.SX32 R165, R78, R91, 0x1b ;  /* 0x0000005b4ea57211 */ /* 0x000fe400078fdaff */
[----:B0-----:R-:W-:Y:S01]  /*ac10*/  LEA R122, R83, R90, 0x2 ;  /* 0x0000005a537a7211 */ /* 0x001fe200078e10ff */
[----:B------:R-:W-:Y:S06]  /*ac20*/  @!P1 BRA `(.L_x_5046) ;  /* 0x0000000000049947 */ /* 0x000fec0003800000 */
[----:B--2---:R0:W-:Y:S02]  /*ac30*/  REDG.E.ADD.F32.FTZ.RN.STRONG.GPU desc[UR22][R66.64+-0x3400], R65 ;  /* 0xffcc0041420079a6 */ /* 0x0041e4000c10f396 */
.L_x_5046:
[----:B------:R-:W-:Y:S05]  /*ac40*/  BSYNC B0 ;  /* 0x0000000000007941 */ /* 0x000fea0003800000 */
.L_x_5045:
[----:B0-2---:R0:W2:Y:S01]  /*ac50*/  LDS R65, [R122+0x2f00] ;  /* 0x002f00007a417984 */ /* 0x0050a20000000800 */
[----:B------:R-:W-:Y:S01]  /*ac60*/  BSSY B0, `(.L_x_5047) ;  /* 0x0000006000007945 */ /* 0x000fe20003800000 */
[----:B------:R-:W-:Y:S02]  /*ac70*/  LEA.HI.SX32 R83, R64, R91, 0x1b ;  /* 0x0000005b40537211 */ /* 0x000fe400078fdaff */
[----:B------:R-:W-:Y:S02]  /*ac80*/  IADD3 R78, R91, 0x500, RZ ;  /* 0x000005005b4e7810 */ /* 0x000fe40007ffe0ff */
[----:B------:R-:W-:Y:S01]  /*ac90*/  LEA R64, R165, R90, 0x2 ;  /* 0x0000005aa5407211 */ /* 0x000fe200078e10ff */
[----:B------:R-:W-:Y:S06]  /*aca0*/  @!P2 BRA `(.L_x_5048) ;  /* 0x000000000004a947 */ /* 0x000fec0003800000 */
[----:B--2---:R3:W-:Y:S02]  /*acb0*/  REDG.E.ADD.F32.FTZ.RN.STRONG.GPU desc[UR22][R66.64+-0x3200], R65 ;  /* 0xffce0041420079a6 */ /* 0x0047e4000c10f396 */
.L_x_5048:
[----:B------:R-:W-:Y:S05]  /*acc0*/  BSYNC B0 ;  /* 0x0000000000007941 */ /* 0x000fea0003800000 */
.L_x_5047:
[----:B--23--:R2:W3:Y:S01]  /*acd0*/  LDS R65, [R64+0x3100] ;  /* 0x0031000040417984 */ /* 0x00c4e20000000800 */
[----:B------:R-:W-:Y:S01]  /*ace0*/  BSSY B0, `(.L_x_5049) ;  /* 0x0000005000007945 */ /* 0x000fe20003800000 */
[----:B------:R-:W-:Y:S02]  /*acf0*/  LEA.HI.SX32 R165, R78, R91, 0x1b ;  /* 0x0000005b4ea57211 */ /* 0x000fe400078fdaff */
[----:B------:R-:W-:Y:S01]  /*ad00*/  LEA R83, R83, R90, 0x2 ;  /* 0x0000005a53537211 */ /* 0x000fe200078e10ff */
[----:B------:R-:W-:Y:S06]  /*ad10*/  @!P3 BRA `(.L_x_5050) ;  /* 0x000000000004b947 */ /* 0x000fec0003800000 */
[----:B---3--:R3:W-:Y:S02]  /*ad20*/  REDG.E.ADD.F32.FTZ.RN.STRONG.GPU desc[UR22][R66.64+-0x3000], R65 ;  /* 0xffd00041420079a6 */ /* 0x0087e4000c10f396 */
.L_x_5050:
[----:B------:R-:W-:Y:S05]  /*ad30*/  BSYNC B0 ;  /* 0x0000000000007941 */ /* 0x000fea0003800000 */
.L_x_5049:
[----:B---3--:R3:W0:Y:S01]  /*ad40*/  LDS R65, [R83+0x3300] ;  /* 0x0033000053417984 */ /* 0x0086220000000800 */
[----:B------:R-:W-:Y:S01]  /*ad50*/  BSSY B0, `(.L_x_5051) ;  /* 0x0000004000007945 */ /* 0x000fe20003800000 */
[----:B------:R-:W-:-:S03]  /*ad60*/  LEA R165, R165, R90, 0x2 ;  /* 0x0000005aa5a57211 */ /* 0x000fc600078e10ff */
[----:B------:R-:W-:Y:S05]  /*ad70*/  @!P4 BRA `(.L_x_5052) ;  /* 0x000000000004c947 */ /* 0x000fea0003800000 */
[----:B0-----:R0:W-:Y:S02]  /*ad80*/  REDG.E.ADD.F32.FTZ.RN.STRONG.GPU desc[UR22][R66.64+-0x2e00], R65 ;  /* 0xffd20041420079a6 */ /* 0x0011e4000c10f396 */
.L_x_5052:
[----:B------:R-:W-:Y:S05]  /*ad90*/  BSYNC B0 ;  /* 0x0000000000007941 */ /* 0x000fea0003800000 */
.L_x_5051:
[----:B0-----:R0:W0:Y:S01]  /*ada0*/  LDS R65, [R165+0x3500] ;  /* 0x00350000a5417984 */ /* 0x0010220000000800 */
[----:B------:R-:W-:Y:S01]  /*adb0*/  BSSY B0, `(.L_x_5053) ;  /* 0x0000005000007945 */ /* 0x000fe20003800000 */
[C---:B--2---:R-:W-:Y:S02]  /*adc0*/  IADD3 R64, R91.reuse, 0x580, RZ ;  /* 0x000005805b407810 */ /* 0x044fe40007ffe0ff */
[----:B------:R-:W-:Y:S01]  /*add0*/  IADD3 R78, R91, 0x600, RZ ;  /* 0x000006005b4e7810 */ /* 0x000fe20007ffe0ff */
[----:B------:R-:W-:Y:S06]  /*ade0*/  @!P5 BRA `(.L_x_5054) ;  /* 0x000000000004d947 */ /* 0x000fec0003800000 */
[----:B0-----:R2:W-:Y:S02]  /*adf0*/  REDG.E.ADD.F32.FTZ.RN.STRONG.GPU desc[UR22][R66.64+-0x2c00], R65 ;  /* 0xffd40041420079a6 */ /* 0x0015e4000c10f396 */
.L_x_5054:
[----:B------:R-:W-:Y:S05]  /*ae00*/  BSYNC B0 ;  /* 0x0000000000007941 */ /* 0x000fea0003800000 */
.L_x_5053:
[-C--:B0-2---:R-:W-:Y:S01]  /*ae10*/  LEA.HI.SX32 R65, R64, R91.reuse, 0x1b ;  /* 0x0000005b40417211 */ /* 0x085fe200078fdaff */
[----:B------:R-:W-:Y:S01]  /*ae20*/  BSSY B0, `(.L_x_5055) ;  /* 0x0000011000007945 */ /* 0x000fe20003800000 */
[----:B------:R-:W-:Y:S02]  /*ae30*/  ISETP.GE.AND P6, PT, R161, 0x581, PT ;  /* 0x00000581a100780c */ /* 0x000fe40003fc6270 */
[----:B------:R-:W-:Y:S02]  /*ae40*/  LEA R65, R65, R90, 0x2 ;  /* 0x0000005a41417211 */ /* 0x000fe400078e10ff */
[----:B------:R-:W-:Y:S02]  /*ae50*/  IADD3 R122, R91, 0x680, RZ ;  /* 0x000006805b7a7810 */ /* 0x000fe40007ffe0ff */
[-C--:B---3--:R-:W-:Y:S02]  /*ae60*/  LEA.HI.SX32 R83, R78, R91.reuse, 0x1b ;  /* 0x0000005b4e537211 */ /* 0x088fe400078fdaff */
        /* <DEDUP_REMOVED lines=12> */
.L_x_5056:
[----:B------:R-:W-:Y:S05]  /*af30*/  BSYNC B0 ;  /* 0x0000000000007941 */ /* 0x000fea0003800000 */
.L_x_5055:
[----:B0-2---:R0:W2:Y:S01]  /*af40*/  LDS R65, [R122+0x3900] ;  /* 0x003900007a417984 */ /* 0x0050a20000000800 */
[----:B------:R-:W-:Y:S01]  /*af50*/  BSSY B0, `(.L_x_5057) ;  /* 0x0000006000007945 */ /* 0x000fe20003800000 */
[----:B------:R-:W-:Y:S02]  /*af60*/  IADD3 R78, R91, 0x780, RZ ;  /* 0x000007805b4e7810 */ /* 0x000fe40007ffe0ff */
[----:B------:R-:W-:Y:S02]  /*af70*/  LEA.HI.SX32 R83, R64, R91, 0x1b ;  /* 0x0000005b40537211 */ /* 0x000fe400078fdaff */
[----:B-1----:R-:W-:Y:S01]  /*af80*/  LEA R173, R165, R90, 0x2 ;  /* 0x0000005aa5ad7211 */ /* 0x002fe200078e10ff */
[----:B------:R-:W-:Y:S06]  /*af90*/  @!P0 BRA `(.L_x_5058) ;  /* 0x0000000000048947 */ /* 0x000fec0003800000 */
[----:B--2---:R1:W-:Y:S02]  /*afa0*/  REDG.E.ADD.F32.FTZ.RN.STRONG.GPU desc[UR22][R66.64+-0x2800], R65 ;  /* 0xffd80041420079a6 */ /* 0x0043e4000c10f396 */
.L_x_5058:
[----:B------:R-:W-:Y:S05]  /*afb0*/  BSYNC B0 ;  /* 0x0000000000007941 */ /* 0x000fea0003800000 */
.L_x_5057:
[----:B-12---:R1:W2:Y:S01]  /*afc0*/  LDS R65, [R173+0x3b00] ;  /* 0x003b0000ad417984 */ /* 0x0062a20000000800 */
[----:B------:R-:W-:Y:S01]  /*afd0*/  BSSY B0, `(.L_x_5059) ;  /* 0x0000006000007945 */ /* 0x000fe20003800000 */
[----:B------:R-:W-:Y:S02]  /*afe0*/  IADD3 R64, R91, 0x800, RZ ;  /* 0x000008005b407810 */ /* 0x000fe40007ffe0ff */
[----:B------:R-:W-:Y:S02]  /*aff0*/  LEA.HI.SX32 R165, R78, R91, 0x1b ;  /* 0x0000005b4ea57211 */ /* 0x000fe400078fdaff */
[----:B0-----:R-:W-:Y:S01]  /*b000*/  LEA R122, R83, R90, 0x2 ;  /* 0x0000005a537a7211 */ /* 0x001fe200078e10ff */
[----:B------:R-:W-:Y:S06]  /*b010*/  @!P1 BRA `(.L_x_5060) ;  /* 0x0000000000049947 */ /* 0x000fec0003800000 */
[----:B--2---:R0:W-:Y:S02]  /*b020*/  REDG.E.ADD.F32.FTZ.RN.STRONG.GPU desc[UR22][R66.64+-0x2600], R65 ;  /* 0xffda0041420079a6 */ /* 0x0041e4000c10f396 */
.L_x_5060:
[----:B------:R-:W-:Y:S05]  /*b030*/  BSYNC B0 ;  /* 0x0000000000007941 */ /* 0x000fea0003800000 */
.L_x_5059:
[----:B0-2---:R0:W2:Y:S01]  /*b040*/  LDS R65, [R122+0x3d00] ;  /* 0x003d00007a417984 */ /* 0x0050a20000000800 */
[----:B------:R-:W-:Y:S01]  /*b050*/  BSSY B0, `(.L_x_5061) ;  /* 0x0000006000007945 */ /* 0x000fe20003800000 */
[----:B------:R-:W-:Y:S02]  /*b060*/  LEA.HI.SX32 R83, R64, R91, 0x1b ;  /* 0x0000005b40537211 */ /* 0x000fe400078fdaff */
[----:B------:R-:W-:Y:S02]  /*b070*/  IADD3 R78, R91, 0x880, RZ ;  /* 0x000008805b4e7810 */ /* 0x000fe40007ffe0ff */
[----:B------:R-:W-:Y:S01]  /*b080*/  LEA R64, R165, R90, 0x2 ;  /* 0x0000005aa5407211 */ /* 0x000fe200078e10ff */
[----:B------:R-:W-:Y:S06]  /*b090*/  @!P2 BRA `(.L_x_5062) ;  /* 0x000000000004a947 */ /* 0x000fec0003800000 */
[----:B--2---:R3:W-:Y:S02]  /*b0a0*/  REDG.E.ADD.F32.FTZ.RN.STRONG.GPU desc[UR22][R66.64+-0x2400], R65 ;  /* 0xffdc0041420079a6 */ /* 0x0047e4000c10f396 */
.L_x_5062:
[----:B------:R-:W-:Y:S05]  /*b0b0*/  BSYNC B0 ;  /* 0x0000000000007941 */ /* 0x000fea0003800000 */
.L_x_5061:
[----:B--23--:R2:W3:Y:S01]  /*b0c0*/  LDS R65, [R64+0x3f00] ;  /* 0x003f000040417984 */ /* 0x00c4e20000000800 */
[----:B------:R-:W-:Y:S01]  /*b0d0*/  BSSY B0, `(.L_x_5063) ;  /* 0x0000005000007945 */ /* 0x000fe20003800000 */
[----:B------:R-:W-:Y:S02]  /*b0e0*/  LEA.HI.SX32 R165, R78, R91, 0x1b ;  /* 0x0000005b4ea57211 */ /* 0x000fe400078fdaff */
[----:B------:R-:W-:Y:S01]  /*b0f0*/  LEA R83, R83, R90, 0x2 ;  /* 0x0000005a53537211 */ /* 0x000fe200078e10ff */
[----:B------:R-:W-:Y:S06]  /*b100*/  @!P3 BRA `(.L_x_5064) ;  /* 0x000000000004b947 */ /* 0x000fec0003800000 */
[----:B---3--:R3:W-:Y:S02]  /*b110*/  REDG.E.ADD.F32.FTZ.RN.STRONG.GPU desc[UR22][R66.64+-0x2200], R65 ;  /* 0xffde0041420079a6 */ /* 0x0087e4000c10f396 */
.L_x_5064:
[----:B------:R-:W-:Y:S05]  /*b120*/  BSYNC B0 ;  /* 0x0000000000007941 */ /* 0x000fea0003800000 */
.L_x_5063:
[----:B---3--:R3:W0:Y:S01]  /*b130*/  LDS R65, [R83+0x4100] ;  /* 0x0041000053417984 */ /* 0x0086220000000800 */
[----:B------:R-:W-:Y:S01]  /*b140*/  BSSY B0, `(.L_x_5065) ;  /* 0x0000004000007945 */ /* 0x000fe20003800000 */
[----:B------:R-:W-:-:S03]  /*b150*/  LEA R165, R165, R90, 0x2 ;  /* 0x0000005aa5a57211 */ /* 0x000fc600078e10ff */
[----:B------:R-:W-:Y:S05]  /*b160*/  @!P4 BRA `(.L_x_5066) ;  /* 0x000000000004c947 */ /* 0x000fea0003800000 */
[----:B0-----:R0:W-:Y:S02]  /*b170*/  REDG.E.ADD.F32.FTZ.RN.STRONG.GPU desc[UR22][R66.64+-0x2000], R65 ;  /* 0xffe00041420079a6 */ /* 0x0011e4000c10f396 */
.L_x_5066:
[----:B------:R-:W-:Y:S05]  /*b180*/  BSYNC B0 ;  /* 0x0000000000007941 */ /* 0x000fea0003800000 */
.L_x_5065:
[----:B0-----:R0:W0:Y:S01]  /*b190*/  LDS R65, [R165+0x4300] ;  /* 0x00430000a5417984 */ /* 0x0010220000000800 */
[----:B------:R-:W-:Y:S01]  /*b1a0*/  BSSY B0, `(.L_x_5067) ;  /* 0x0000005000007945 */ /* 0x000fe20003800000 */
[C---:B--2---:R-:W-:Y:S02]  /*b1b0*/  IADD3 R64, R91.reuse, 0x900, RZ ;  /* 0x000009005b407810 */ /* 0x044fe40007ffe0ff */
[----:B------:R-:W-:Y:S01]  /*b1c0*/  IADD3 R78, R91, 0x980, RZ ;  /* 0x000009805b4e7810 */ /* 0x000fe20007ffe0ff */
[----:B------:R-:W-:Y:S06]  /*b1d0*/  @!P5 BRA `(.L_x_5068) ;  /* 0x000000000004d947 */ /* 0x000fec0003800000 */
[----:B0-----:R2:W-:Y:S02]  /*b1e0*/  REDG.E.ADD.F32.FTZ.RN.STRONG.GPU desc[UR22][R66.64+-0x1e00], R65 ;  /* 0xffe20041420079a6 */ /* 0x0015e4000c10f396 */
.L_x_5068:
[----:B------:R-:W-:Y:S05]  /*b1f0*/  BSYNC B0 ;  /* 0x0000000000007941 */ /* 0x000fea0003800000 */
.L_x_5067:
        /* <DEDUP_REMOVED lines=18> */
.L_x_5070:
[----:B------:R-:W-:Y:S05]  /*b320*/  BSYNC B0 ;  /* 0x0000000000007941 */ /* 0x000fea0003800000 */
.L_x_5069:
[----:B0-2---:R0:W2:Y:S01]  /*b330*/  LDS R65, [R122+0x4700] ;  /* 0x004700007a417984 */ /* 0x0050a20000000800 */
[----:B------:R-:W-:Y:S01]  /*b340*/  BSSY B0, `(.L_x_5071) ;  /* 0x0000006000007945 */ /* 0x000fe20003800000 */
[----:B------:R-:W-:Y:S02]  /*b350*/  IADD3 R78, R91, 0xb00, RZ ;  /* 0x00000b005b4e7810 */ /* 0x000fe40007ffe0ff */
[----:B------:R-:W-:Y:S02]  /*b360*/  LEA.HI.SX32 R83, R64, R91, 0x1b ;  /* 0x0000005b40537211 */ /* 0x000fe400078fdaff */
[----:B-1----:R-:W-:Y:S01]  /*b370*/  LEA R173, R165, R90, 0x2 ;  /* 0x0000005aa5ad7211 */ /* 0x002fe200078e10ff */
[----:B------:R-:W-:Y:S06]  /*b380*/  @!P0 BRA `(.L_x_5072) ;  /* 0x0000000000048947 */ /* 0x000fec0003800000 */
[----:B--2---:R1:W-:Y:S02]  /*b390*/  REDG.E.ADD.F32.FTZ.RN.STRONG.GPU desc[UR22][R66.64+-0x1a00], R65 ;  /* 0xffe60041420079a6 */ /* 0x0043e4000c10f396 */
.L_x_5072:
[----:B------:R-:W-:Y:S05]  /*b3a0*/  BSYNC B0 ;  /* 0x0000000000007941 */ /* 0x000fea0003800000 */
.L_x_5071:
[----:B-12---:R1:W2:Y:S01]  /*b3b0*/  LDS R65, [R173+0x4900] ;  /* 0x00490000ad417984 */ /* 0x0062a20000000800 */
[----:B------:R-:W-:Y:S01]  /*b3c0*/  BSSY B0, `(.L_x_5073) ;  /* 0x0000006000007945 */ /* 0x000fe20003800000 */
[----:B------:R-:W-:Y:S02]  /*b3d0*/  IADD3 R64, R91, 0xb80, RZ ;  /* 0x00000b805b407810 */ /* 0x000fe40007ffe0ff */
[----:B------:R-:W-:Y:S02]  /*b3e0*/  LEA.HI.SX32 R165, R78, R91, 0x1b ;  /* 0x0000005b4ea57211 */ /* 0x000fe400078fdaff */
[----:B0-----:R-:W-:Y:S01]  /*b3f0*/  LEA R122, R83, R90, 0x2 ;  /* 0x0000005a537a7211 */ /* 0x001fe200078e10ff */
[----:B------:R-:W-:Y:S06]  /*b400*/  @!P1 BRA `(.L_x_5074) ;  /* 0x0000000000049947 */ /* 0x000fec0003800000 */
[----:B--2---:R0:W-:Y:S02]  /*b410*/  REDG.E.ADD.F32.FTZ.RN.STRONG.GPU desc[UR22][R66.64+-0x1800], R65 ;  /* 0xffe80041420079a6 */ /* 0x0041e4000c10f396 */
.L_x_5074:
[----:B------:R-:W-:Y:S05]  /*b420*/  BSYNC B0 ;  /* 0x0000000000007941 */ /* 0x000fea0003800000 */
.L_x_5073:
[----:B0-2---:R0:W2:Y:S01]  /*b430*/  LDS R65, [R122+0x4b00] ;  /* 0x004b00007a417984 */ /* 0x0050a20000000800 */
[----:B------:R-:W-:Y:S01]  /*b440*/  BSSY B0, `(.L_x_5075) ;  /* 0x0000006000007945 */ /* 0x000fe20003800000 */
[----:B------:R-:W-:Y:S02]  /*b450*/  LEA.HI.SX32 R83, R64, R91, 0x1b ;  /* 0x0000005b40537211 */ /* 0x000fe400078fdaff */
[----:B------:R-:W-:Y:S02]  /*b460*/  IADD3 R78, R91, 0xc00, RZ ;  /* 0x00000c005b4e7810 */ /* 0x000fe40007ffe0ff */
[----:B------:R-:W-:Y:S01]  /*b470*/  LEA R64, R165, R90, 0x2 ;  /* 0x0000005aa5407211 */ /* 0x000fe200078e10ff */
[----:B------:R-:W-:Y:S06]  /*b480*/  @!P2 BRA `(.L_x_5076) ;  /* 0x000000000004a947 */ /* 0x000fec0003800000 */
[----:B--2---:R3:W-:Y:S02]  /*b490*/  REDG.E.ADD.F32.FTZ.RN.STRONG.GPU desc[UR22][R66.64+-0x1600], R65 ;  /* 0xffea0041420079a6 */ /* 0x0047e4000c10f396 */
.L_x_5076:
[----:B------:R-:W-:Y:S05]  /*b4a0*/  BSYNC B0 ;  /* 0x0000000000007941 */ /* 0x000fea0003800000 */
.L_x_5075:
[----:B--23--:R2:W3:Y:S01]  /*b4b0*/  LDS R65, [R64+0x4d00] ;  /* 0x004d000040417984 */ /* 0x00c4e20000000800 */
[----:B------:R-:W-:Y:S01]  /*b4c0*/  BSSY B0, `(.L_x_5077) ;  /* 0x0000005000007945 */ /* 0x000fe20003800000 */
[----:B------:R-:W-:Y:S02]  /*b4d0*/  LEA.HI.SX32 R165, R78, R91, 0x1b ;  /* 0x0000005b4ea57211 */ /* 0x000fe400078fdaff */
[----:B------:R-:W-:Y:S01]  /*b4e0*/  LEA R83, R83, R90, 0x2 ;  /* 0x0000005a53537211 */ /* 0x000fe200078e10ff */
[----:B------:R-:W-:Y:S06]  /*b4f0*/  @!P3 BRA `(.L_x_5078) ;  /* 0x000000000004b947 */ /* 0x000fec0003800000 */
[----:B---3--:R3:W-:Y:S02]  /*b500*/  REDG.E.ADD.F32.FTZ.RN.STRONG.GPU desc[UR22][R66.64+-0x1400], R65 ;  /* 0xffec0041420079a6 */ /* 0x0087e4000c10f396 */
.L_x_5078:
[----:B------:R-:W-:Y:S05]  /*b510*/  BSYNC B0 ;  /* 0x0000000000007941 */ /* 0x000fea0003800000 */
.L_x_5077:
[----:B---3--:R3:W0:Y:S01]  /*b520*/  LDS R65, [R83+0x4f00] ;  /* 0x004f000053417984 */ /* 0x0086220000000800 */
[----:B------:R-:W-:Y:S01]  /*b530*/  BSSY B0, `(.L_x_5079) ;  /* 0x0000004000007945 */ /* 0x000fe20003800000 */
[----:B------:R-:W-:-:S03]  /*b540*/  LEA R165, R165, R90, 0x2 ;  /* 0x0000005aa5a57211 */ /* 0x000fc600078e10ff */
[----:B------:R-:W-:Y:S05]  /*b550*/  @!P4 BRA `(.L_x_5080) ;  /* 0x000000000004c947 */ /* 0x000fea0003800000 */
[----:B0-----:R0:W-:Y:S02]  /*b560*/  REDG.E.ADD.F32.FTZ.RN.STRONG.GPU desc[UR22][R66.64+-0x1200], R65 ;  /* 0xffee0041420079a6 */ /* 0x0011e4000c10f396 */
.L_x_5080:
[----:B------:R-:W-:Y:S05]  /*b570*/  BSYNC B0 ;  /* 0x0000000000007941 */ /* 0x000fea0003800000 */
.L_x_5079:
[----:B0-----:R0:W0:Y:S01]  /*b580*/  LDS R65, [R165+0x5100] ;  /* 0x00510000a5417984 */ /* 0x0010220000000800 */
[----:B------:R-:W-:Y:S01]  /*b590*/  BSSY B0, `(.L_x_5081) ;  /* 0x0000005000007945 */ /* 0x000fe20003800000 */
[C---:B--2---:R-:W-:Y:S02]  /*b5a0*/  IADD3 R64, R91.reuse, 0xc80, RZ ;  /* 0x00000c805b407810 */ /* 0x044fe40007ffe0ff */
[----:B------:R-:W-:Y:S01]  /*b5b0*/  IADD3 R78, R91, 0xd00, RZ ;  /* 0x00000d005b4e7810 */ /* 0x000fe20007ffe0ff */
[----:B------:R-:W-:Y:S06]  /*b5c0*/  @!P5 BRA `(.L_x_5082) ;  /* 0x000000000004d947 */ /* 0x000fec0003800000 */
[----:B0-----:R2:W-:Y:S02]  /*b5d0*/  REDG.E.ADD.F32.FTZ.RN.STRONG.GPU desc[UR22][R66.64+-0x1000], R65 ;  /* 0xfff00041420079a6 */ /* 0x0015e4000c10f396 */
.L_x_5082:
[----:B------:R-:W-:Y:S05]  /*b5e0*/  BSYNC B0 ;  /* 0x0000000000007941 */ /* 0x000fea0003800000 */
.L_x_5081:
        /* <DEDUP_REMOVED lines=18> */
.L_x_5084:
[----:B------:R-:W-:Y:S05]  /*b710*/  BSYNC B0 ;  /* 0x0000000000007941 */ /* 0x000fea0003800000 */
.L_x_5083:
[----:B0-2---:R0:W2:Y:S01]  /*b720*/  LDS R65, [R122+0x5500] ;  /* 0x005500007a417984 */ /* 0x0050a20000000800 */
[----:B------:R-:W-:Y:S01]  /*b730*/  BSSY B0, `(.L_x_5085) ;  /* 0x0000006000007945 */ /* 0x000fe20003800000 */
[----:B------:R-:W-:Y:S02]  /*b740*/  IADD3 R78, R91, 0xe80, RZ ;  /* 0x00000e805b4e7810 */ /* 0x000fe40007ffe0ff */
[----:B------:R-:W-:Y:S02]  /*b750*/  LEA.HI.SX32 R83, R64, R91, 0x1b ;  /* 0x0000005b40537211 */ /* 0x000fe400078fdaff */
[----:B------:R-:W-:Y:S01]  /*b760*/  LEA R165, R165, R90, 0x2 ;  /* 0x0000005aa5a57211 */ /* 0x000fe200078e10ff */
[----:B------:R-:W-:Y:S06]  /*b770*/  @!P0 BRA `(.L_x_5086) ;  /* 0x0000000000048947 */ /* 0x000fec0003800000 */
[----:B--2---:R3:W-:Y:S02]  /*b780*/  REDG.E.ADD.F32.FTZ.RN.STRONG.GPU desc[UR22][R66.64+-0xc00], R65 ;  /* 0xfff40041420079a6 */ /* 0x0047e4000c10f396 */
.L_x_5086:
[----:B------:R-:W-:Y:S05]  /*b790*/  BSYNC B0 ;  /* 0x0000000000007941 */ /* 0x000fea0003800000 */
.L_x_5085:
[----:B--23--:R2:W3:Y:S01]  /*b7a0*/  LDS R65, [R165+0x5700] ;  /* 0x00570000a5417984 */ /* 0x00c4e20000000800 */
[----:B------:R-:W-:Y:S01]  /*b7b0*/  BSSY B0, `(.L_x_5087) ;  /* 0x0000006000007945 */ /* 0x000fe20003800000 */
[----:B------:R-:W-:Y:S02]  /*b7c0*/  IADD3 R64, R91, 0xf00, RZ ;  /* 0x00000f005b407810 */ /* 0x000fe40007ffe0ff */
[----:B------:R-:W-:Y:S02]  /*b7d0*/  LEA.HI.SX32 R161, R78, R91, 0x1b ;  /* 0x0000005b4ea17211 */ /* 0x000fe400078fdaff */
[----:B0-----:R-:W-:Y:S01]  /*b7e0*/  LEA R122, R83, R90, 0x2 ;  /* 0x0000005a537a7211 */ /* 0x001fe200078e10ff */
[----:B------:R-:W-:Y:S06]  /*b7f0*/  @!P1 BRA `(.L_x_5088) ;  /* 0x0000000000049947 */ /* 0x000fec0003800000 */
[----:B---3--:R0:W-:Y:S02]  /*b800*/  REDG.E.ADD.F32.FTZ.RN.STRONG.GPU desc[UR22][R66.64+-0xa00], R65 ;  /* 0xfff60041420079a6 */ /* 0x0081e4000c10f396 */
.L_x_5088:
[----:B------:R-:W-:Y:S05]  /*b810*/  BSYNC B0 ;  /* 0x0000000000007941 */ /* 0x000fea0003800000 */
.L_x_5087:
[----:B0--3--:R0:W3:Y:S01]  /*b820*/  LDS R65, [R122+0x5900] ;  /* 0x005900007a417984 */ /* 0x0090e20000000800 */
[----:B------:R-:W-:Y:S01]  /*b830*/  BSSY B0, `(.L_x_5089) ;  /* 0x0000006000007945 */ /* 0x000fe20003800000 */
[----:B------:R-:W-:Y:S02]  /*b840*/  LEA.HI.SX32 R83, R64, R91, 0x1b ;  /* 0x0000005b40537211 */ /* 0x000fe400078fdaff */
[----:B------:R-:W-:Y:S02]  /*b850*/  IADD3 R78, R91, 0xf80, RZ ;  /* 0x00000f805b4e7810 */ /* 0x000fe40007ffe0ff */
[----:B------:R-:W-:Y:S01]  /*b860*/  LEA R64, R161, R90, 0x2 ;  /* 0x0000005aa1407211 */ /* 0x000fe200078e10ff */
[----:B------:R-:W-:Y:S06]  /*b870*/  @!P2 BRA `(.L_x_5090) ;  /* 0x000000000004a947 */ /* 0x000fec0003800000 */
[----:B---3--:R3:W-:Y:S02]  /*b880*/  REDG.E.ADD.F32.FTZ.RN.STRONG.GPU desc[UR22][R66.64+-0x800], R65 ;  /* 0xfff80041420079a6 */ /* 0x0087e4000c10f396 */
.L_x_5090:
[----:B------:R-:W-:Y:S05]  /*b890*/  BSYNC B0 ;  /* 0x0000000000007941 */ /* 0x000fea0003800000 */
.L_x_5089:
[----:B---3--:R3:W0:Y:S01]  /*b8a0*/  LDS R65, [R64+0x5b00] ;  /* 0x005b000040417984 */ /* 0x0086220000000800 */
[----:B------:R-:W-:Y:S01]  /*b8b0*/  BSSY B0, `(.L_x_5091) ;  /* 0x0000005000007945 */ /* 0x000fe20003800000 */
[----:B------:R-:W-:Y:S02]  /*b8c0*/  LEA.HI.SX32 R161, R78, R91, 0x1b ;  /* 0x0000005b4ea17211 */ /* 0x000fe400078fdaff */
[----:B------:R-:W-:Y:S01]  /*b8d0*/  LEA R83, R83, R90, 0x2 ;  /* 0x0000005a53537211 */ /* 0x000fe200078e10ff */
[----:B------:R-:W-:Y:S06]  /*b8e0*/  @!P3 BRA `(.L_x_5092) ;  /* 0x000000000004b947 */ /* 0x000fec0003800000 */
[----:B0-----:R0:W-:Y:S02]  /*b8f0*/  REDG.E.ADD.F32.FTZ.RN.STRONG.GPU desc[UR22][R66.64+-0x600], R65 ;  /* 0xfffa0041420079a6 */ /* 0x0011e4000c10f396 */
.L_x_5092:
[----:B------:R-:W-:Y:S05]  /*b900*/  BSYNC B0 ;  /* 0x0000000000007941 */ /* 0x000fea0003800000 */
.L_x_5091:
[----:B0-----:R0:W0:Y:S01]  /*b910*/  LDS R65, [R83+0x5d00] ;  /* 0x005d000053417984 */ /* 0x0010220000000800 */
[----:B------:R-:W-:Y:S01]  /*b920*/  BSSY B0, `(.L_x_5093) ;  /* 0x0000004000007945 */ /* 0x000fe20003800000 */
[----:B------:R-:W-:-:S03]  /*b930*/  LEA R161, R161, R90, 0x2 ;  /* 0x0000005aa1a17211 */ /* 0x000fc600078e10ff */
[----:B------:R-:W-:Y:S05]  /*b940*/  @!P4 BRA `(.L_x_5094) ;  /* 0x000000000004c947 */ /* 0x000fea0003800000 */
[----:B0-----:R0:W-:Y:S02]  /*b950*/  REDG.E.ADD.F32.FTZ.RN.STRONG.GPU desc[UR22][R66.64+-0x400], R65 ;  /* 0xfffc0041420079a6 */ /* 0x0011e4000c10f396 */
.L_x_5094:
[----:B------:R-:W-:Y:S05]  /*b960*/  BSYNC B0 ;  /* 0x0000000000007941 */ /* 0x000fea0003800000 */
.L_x_5093:
[----:B0-----:R0:W0:Y:S01]  /*b970*/  LDS R65, [R161+0x5f00] ;  /* 0x005f0000a1417984 */ /* 0x0010220000000800 */
[----:B------:R-:W-:Y:S01]  /*b980*/  BSSY B0, `(.L_x_5095) ;  /* 0x0000004000007945 */ /* 0x000fe20003800000 */
[----:B---3--:R-:W-:-:S03]  /*b990*/  FADD.FTZ R64, R163, R116 ;  /* 0x00000074a3407221 */ /* 0x008fc60000010000 */
[----:B------:R-:W-:Y:S05]  /*b9a0*/  @!P5 BRA `(.L_x_5096) ;  /* 0x000000000004d947 */ /* 0x000fea0003800000 */
[----:B0-----:R3:W-:Y:S02]  /*b9b0*/  REDG.E.ADD.F32.FTZ.RN.STRONG.GPU desc[UR22][R66.64+-0x200], R65 ;  /* 0xfffe0041420079a6 */ /* 0x0017e4000c10f396 */
.L_x_5096:
[----:B------:R-:W-:Y:S05]  /*b9c0*/  BSYNC B0 ;  /* 0x0000000000007941 */ /* 0x000fea0003800000 */
.L_x_5095:
[----:B------:R-:W5:Y:S01]  /*b9d0*/  S2R R122, SR_LANEID ;  /* 0x00000000007a7919 */ /* 0x000f620000000000 */
[----:B0--3--:R-:W-:Y:S01]  /*b9e0*/  MOV R65, R118 ;  /* 0x0000007600417202 */ /* 0x009fe20000000f00 */
[----:B------:R-:W-:Y:S01]  /*b9f0*/  FFMA.FTZ R124, R109, R123, R124 ;  /* 0x0000007b6d7c7223 */ /* 0x000fe2000001007c */
[----:B------:R-:W-:Y:S01]  /*ba00*/  MOV R66, R112 ;  /* 0x0000007000427202 */ /* 0x000fe20000000f00 */
[----:B------:R-:W0:Y:S01]  /*ba10*/  SHFL.DOWN PT, R78, R118, 0x1, 0x1f ;  /* 0x08201f00764e7f89 */ /* 0x000e2200000e0000 */
[----:B------:R-:W-:Y:S01]  /*ba20*/  MOV R67, R202 ;  /* 0x000000ca00437202 */ /* 0x000fe20000000f00 */
[----:B------:R-:W-:Y:S01]  /*ba30*/  FMUL.FTZ R144, R144, R182 ;  /* 0x000000b690907220 */ /* 0x000fe20000410000 */
[----:B------:R-:W-:Y:S01]  /*ba40*/  FMUL.FTZ R155, R104, R155 ;  /* 0x0000009b689b7220 */ /* 0x000fe20000410000 */
[----:B------:R-:W3:Y:S01]  /*ba50*/  SHFL.DOWN PT, R161, R112, 0x1, 0x1f ;  /* 0x08201f0070a17f89 */ /* 0x000ee200000e0000 */
[----:B------:R-:W-:Y:S01]  /*ba60*/  FMUL.FTZ R172, R101, R172 ;  /* 0x000000ac65ac7220 */ /* 0x000fe20000410000 */
[----:B------:R-:W-:Y:S01]  /*ba70*/  FFMA.FTZ R147, R147, R168, R144 ;  /* 0x000000a893937223 */ /* 0x000fe20000010090 */
[----:B------:R-:W-:Y:S01]  /*ba80*/  FFMA.FTZ R155, R216, R157, R155 ;  /* 0x0000009dd89b7223 */ /* 0x000fe2000001009b */
[----:B------:R-:W1:Y:S01]  /*ba90*/  SHFL.DOWN PT, R116, R202, 0x1, 0x1f ;  /* 0x08201f00ca747f89 */ /* 0x000e6200000e0000 */
[----:B------:R-:W-:Y:S01]  /*baa0*/  FMUL.FTZ R138, R138, R111 ;  /* 0x0000006f8a8a7220 */ /* 0x000fe20000410000 */
[----:B------:R-:W-:Y:S01]  /*bab0*/  FMUL.FTZ R153, R100, R153 ;  /* 0x0000009964997220 */ /* 0x000fe20000410000 */
[----:B------:R-:W-:Y:S01]  /*bac0*/  FFMA.FTZ R155, R102, R147, R155 ;  /* 0x00000093669b7223 */ /* 0x000fe2000001009b */
[----:B------:R-:W2:Y:S01]  /*bad0*/  SHFL.DOWN PT, R83, R64, 0x1, 0x1f ;  /* 0x08201f0040537f89 */ /* 0x000ea200000e0000 */
[----:B------:R-:W-:Y:S01]  /*bae0*/  FFMA.FTZ R138, R143, R170, R138 ;  /* 0x000000aa8f8a7223 */ /* 0x000fe2000001008a */
[----:B------:R-:W-:Y:S01]  /*baf0*/  FFMA.FTZ R204, R204, R151, R153 ;  /* 0x00000097cccc7223 */ /* 0x000fe20000010099 */
[----:B------:R-:W-:Y:S01]  /*bb00*/  FMUL.FTZ R80, R80, R141 ;  /* 0x0000008d50507220 */ /* 0x000fe20000410000 */
[----:B------:R-:W-:Y:S01]  /*bb10*/  FMUL.FTZ R160, R79, R160 ;  /* 0x000000a04fa07220 */ /* 0x000fe20000410000 */
[----:B------:R-:W-:Y:S01]  /*bb20*/  ISETP.NE.AND P2, PT, R91, RZ, PT ;  /* 0x000000ff5b00720c */ /* 0x000fe20003f45270 */
[----:B------:R-:W-:Y:S01]  /*bb30*/  FFMA.FTZ R81, R81, R138, R204 ;  /* 0x0000008a51517223 */ /* 0x000fe200000100cc */
[----:B------:R-:W-:Y:S01]  /*bb40*/  FFMA.FTZ R80, R207, R162, R80 ;  /* 0x000000a2cf507223 */ /* 0x000fe20000010050 */
[----:B------:R-:W-:Y:S01]  /*bb50*/  FMUL.FTZ R148, R148, R181 ;  /* 0x000000b594947220 */ /* 0x000fe20000410000 */
[----:B------:R-:W-:Y:S01]  /*bb60*/  FMUL.FTZ R164, R105, R164 ;  /* 0x000000a469a47220 */ /* 0x000fe20000410000 */
[----:B------:R-:W-:Y:S01]  /*bb70*/  FADD.FTZ R30, R81, R30 ;  /* 0x0000001e511e7221 */ /* 0x000fe20000010000 */
[----:B------:R-:W-:Y:S01]  /*bb80*/  FMUL.FTZ R145, R145, R108 ;  /* 0x0000006c91917220 */ /* 0x000fe20000410000 */
[----:B------:R-:W-:Y:S01]  /*bb90*/  FMUL.FTZ R115, R142, R115 ;  /* 0x000000738e737220 */ /* 0x000fe20000410000 */
[----:B------:R-:W-:Y:S01]  /*bba0*/  FMUL.FTZ R134, R134, R187 ;  /* 0x000000bb86867220 */ /* 0x000fe20000410000 */
[----:B------:R-:W-:Y:S01]  /*bbb0*/  FMUL.FTZ R76, R76, R133 ;  /* 0x000000854c4c7220 */ /* 0x000fe20000410000 */
[----:B------:R-:W-:Y:S01]  /*bbc0*/  FMUL.FTZ R188, R95, R188 ;  /* 0x000000bc5fbc7220 */ /* 0x000fe20000410000 */
[----:B-----5:R-:W-:Y:S01]  /*bbd0*/  ISETP.GT.AND P0, PT, R122, 0x1e, PT ;  /* 0x0000001e7a00780c */ /* 0x020fe20003f04270 */
        /* <DEDUP_REMOVED lines=12> */
[----:B0-----:R-:W-:Y:S01]  /*bca0*/  @!P0 FADD.FTZ R65, R65, R78 ;  /* 0x0000004e41418221 */ /* 0x001fe20000010000 */
[----:B---3--:R-:W-:Y:S01]  /*bcb0*/  @!P0 FADD.FTZ R66, R66, R161 ;  /* 0x000000a142428221 */ /* 0x008fe20000010000 */
[----:B-1----:R-:W-:Y:S01]  /*bcc0*/  @!P0 FADD.FTZ R67, R67, R116 ;  /* 0x0000007443438221 */ /* 0x002fe20000010000 */
[----:B--2---:R-:W-:Y:S01]  /*bcd0*/  @!P0 FADD.FTZ R64, R83, R64 ;  /* 0x0000004053408221 */ /* 0x004fe20000010000 */
        /* <DEDUP_REMOVED lines=35> */
[----:B------:R-:W-:Y:S01]  /*bf10*/  BSSY B0, `(.L_x_5097) ;  /* 0x000005f000007945 */ /* 0x000fe20003800000 */
        /* <DEDUP_REMOVED lines=16> */
[----:B------:R-:W-:Y:S01]  /*c020*/  FFMA.FTZ R226, R147, R41, R226 ;  /* 0x0000002993e27223 */ /* 0x000fe200000100e2 */
[----:B------:R-:W-:Y:S01]  /*c030*/  FFMA.FTZ R228, R145, R51, R228 ;  /* 0x0000003391e47223 */ /* 0x000fe200000100e4 */
[----:B0-----:R-:W-:Y:S01]  /*c040*/  @!P0 FADD.FTZ R65, R65, R78 ;  /* 0x0000004e41418221 */ /* 0x001fe20000010000 */
[----:B------:R-:W-:Y:S01]  /*c050*/  FMUL.FTZ R78, R139, R185 ;  /* 0x000000b98b4e7220 */ /* 0x000fe20000410000 */
        /* <DEDUP_REMOVED lines=74> */
.L_x_5098:
[----:B------:R-:W-:Y:S05]  /*c500*/  BSYNC B0 ;  /* 0x0000000000007941 */ /* 0x000fea0003800000 */
.L_x_5097:
[----:B------:R-:W-:Y:S02]  /*c510*/  UIADD3 UR7, UR7, 0x1, URZ ;  /* 0x0000000107077890 */ /* 0x000fe4000fffe03f */
[----:B------:R-:W-:Y:S02]  /*c520*/  UIADD3 UR8, UP1, UR8, 0x1, URZ ;  /* 0x0000000108087890 */ /* 0x000fe4000ff3e03f */
[----:B------:R-:W-:Y:S02]  /*c530*/  UISETP.GE.AND UP0, UPT, UR7, UR55, UPT ;  /* 0x000000370700728c */ /* 0x000fe4000bf06270 */
[----:B------:R-:W-:-:S04]  /*c540*/  UIADD3.X UR9, URZ, UR9, URZ, UP1, !UPT ;  /* 0x000000093f097290 */ /* 0x000fc80008ffe43f */
[----:B------:R-:W-:-:S13]  /*c550*/  PLOP3.LUT P0, PT, PT, PT, UP0, 0x80, 0x0 ;  /* 0x000000000000781c */ /* 0x000fda0003f0f008 */
[----:B------:R-:W-:Y:S05]  /*c560*/  @!P0 BRA `(.L_x_5099) ;  /* 0xffffff7400448947 */ /* 0x000fea000383ffff */
.L_x_5004:
[----:B------:R-:W-:Y:S01]  /*c570*/  BAR.SYNC.DEFER_BLOCKING 0x0 ;  /* 0x0000000000007b1d */ /* 0x000fe20000010000 */
[----:B------:R-:W-:-:S05]  /*c580*/  MOV R3, 0x10 ;  /* 0x0000001000037802 */ /* 0x000fca0000000f00 */
[----:B------:R-:W-:Y:S01]  /*c590*/  IMAD.WIDE R2, R88, R3, UR24 ;  /* 0x0000001858027e25 */ /* 0x000fe2000f8e0203 */
[----:B01----:R-:W0:Y:S01]  /*c5a0*/  S2R R64, SR_LANEID ;  /* 0x0000000000407919 */ /* 0x003e220000000000 */
[----:B------:R-:W-:Y:S01]  /*c5b0*/  F2FP.BF16.F32.PACK_AB R195, R17, R20 ;  /* 0x0000001411c3723e */ /* 0x000fe200000010ff */
[----:B------:R-:W-:Y:S02]  /*c5c0*/  UIADD3 UR7, UR13, -0x1, URZ ;  /* 0xffffffff0d077890 */ /* 0x000fe4000fffe03f */
[----:B------:R-:W-:Y:S01]  /*c5d0*/  USHF.R.S32.HI UR33, URZ, 0x1f, UR11 ;  /* 0x0000001f3f217899 */ /* 0x000fe2000801140b */
[----:B------:R-:W-:Y:S01]  /*c5e0*/  ULDC.64 UR30, c[0x0][0x388] ;  /* 0x0000e200001e7ab9 */ /* 0x000fe20000000a00 */
[----:B------:R-:W2:Y:S04]  /*c5f0*/  LDG.E.128 R12, desc[UR22][R2.64] ;  /* 0x00000016020c7981 */ /* 0x000ea8000c1e1d00 */
[----:B------:R-:W3:Y:S01]  /*c600*/  LDG.E.128 R44, desc[UR22][R2.64+0x200] ;  /* 0x00020016022c7981 */ /* 0x000ee2000c1e1d00 */
[----:B0-----:R-:W-:-:S02]  /*c610*/  IADD3 R5, R64, R64, R89 ;  /* 0x0000004040057210 */ /* 0x001fc40007ffe059 */
[----:B------:R-:W-:Y:S02]  /*c620*/  LEA R89, R64, R89, 0x1 ;  /* 0x0000005940597211 */ /* 0x000fe400078e08ff */
[----:B------:R-:W-:Y:S01]  /*c630*/  LEA R0, R5, R90, 0x4 ;  /* 0x0000005a05007211 */ /* 0x000fe200078e20ff */
[----:B--2---:R-:W-:Y:S04]  /*c640*/  STS.128 [R241], R12 ;  /* 0x0000000cf1007388 */ /* 0x004fe80000000c00 */
[----:B---3--:R-:W-:Y:S01]  /*c650*/  STS.128 [R241+0x200], R44 ;  /* 0x0002002cf1007388 */ /* 0x008fe20000000c00 */
[----:B------:R-:W-:-:S03]  /*c660*/  NOP ;  /* 0x0000000000007918 */ /* 0x000fc60000000000 */
[----:B------:R-:W0:Y:S02]  /*c670*/  LDS.128 R8, [R0] ;  /* 0x0000000000087984 */ /* 0x000e240000000c00 */
[----:B0-----:R-:W-:Y:S02]  /*c680*/  SHF.L.U32 R4, R8, 0x10, RZ ;  /* 0x0000001008047819 */ /* 0x001fe400000006ff */
[----:B------:R-:W-:Y:S02]  /*c690*/  SHF.L.U32 R2, R10, 0x10, RZ ;  /* 0x000000100a027819 */ /* 0x000fe400000006ff */
[----:B------:R-:W-:Y:S01]  /*c6a0*/  PRMT R8, R8, 0x7632, R8 ;  /* 0x0000763208087816 */ /* 0x000fe20000000008 */
[----:B------:R-:W-:Y:S01]  /*c6b0*/  FADD.FTZ R16, R4, UR5 ;  /* 0x0000000504107e21 */ /* 0x000fe20008010000 */
[----:B------:R-:W-:Y:S01]  /*c6c0*/  SHF.L.U32 R4, R9, 0x10, RZ ;  /* 0x0000001009047819 */ /* 0x000fe200000006ff */
[----:B------:R-:W-:Y:S01]  /*c6d0*/  FADD.FTZ R12, R2, UR5 ;  /* 0x00000005020c7e21 */ /* 0x000fe20008010000 */
[----:B------:R-:W-:-:S02]  /*c6e0*/  SHF.L.U32 R8, R8, 0x10, RZ ;  /* 0x0000001008087819 */ /* 0x000fc400000006ff */
[----:B------:R-:W-:Y:S01]  /*c6f0*/  FSETP.GTU.FTZ.AND P0, PT, R16, 20, PT ;  /* 0x41a000001000780b */ /* 0x000fe20003f1c000 */
[----:B------:R-:W-:Y:S01]  /*c700*/  FADD.FTZ R29, R4, UR5 ;  /* 0x00000005041d7e21 */ /* 0x000fe20008010000 */
[----:B------:R-:W-:Y:S01]  /*c710*/  SHF.L.U32 R13, R11, 0x10, RZ ;  /* 0x000000100b0d7819 */ /* 0x000fe200000006ff */
[----:B------:R-:W-:Y:S01]  /*c720*/  FADD.FTZ R3, R8, UR5 ;  /* 0x0000000508037e21 */ /* 0x000fe20008010000 */
[----:B------:R0:W1:Y:S01]  /*c730*/  LDS.128 R4, [R0+0x10] ;  /* 0x0000100000047984 */ /* 0x0000620000000c00 */
[----:B------:R-:W-:Y:S02]  /*c740*/  PRMT R9, R9, 0x7632, R9 ;  /* 0x0000763209097816 */ /* 0x000fe40000000009 */
[----:B------:R-:W-:Y:S02]  /*c750*/  FSETP.GTU.FTZ.AND P2, PT, R29, 20, PT ;  /* 0x41a000001d00780b */ /* 0x000fe40003f5c000 */
[----:B------:R-:W-:Y:S02]  /*c760*/  FSETP.GTU.FTZ.AND P5, PT, R3, 20, PT ;  /* 0x41a000000300780b */ /* 0x000fe40003fbc000 */
[----:B------:R-:W-:-:S02]  /*c770*/  SHF.L.U32 R9, R9, 0x10, RZ ;  /* 0x0000001009097819 */ /* 0x000fc400000006ff */
[----:B------:R-:W-:Y:S01]  /*c780*/  @!P0 FMUL.FTZ R2, R16, -1.4426950216293334961 ;  /* 0xbfb8aa3b10028820 */ /* 0x000fe20000410000 */
[----:B------:R-:W-:Y:S01]  /*c790*/  FADD.FTZ R16, R13, UR5 ;  /* 0x000000050d107e21 */ /* 0x000fe20008010000 */
[----:B------:R-:W-:Y:S02]  /*c7a0*/  FSETP.GTU.FTZ.AND P6, PT, R12, 20, PT ;  /* 0x41a000000c00780b */ /* 0x000fe40003fdc000 */
[----:B------:R-:W-:Y:S02]  /*c7b0*/  PRMT R10, R10, 0x7632, R10 ;  /* 0x000076320a0a7816 */ /* 0x000fe4000000000a */
[----:B------:R-:W0:Y:S01]  /*c7c0*/  @!P0 MUFU.EX2 R2, R2 ;  /* 0x0000000200028308 */ /* 0x000e220000000800 */
[----:B------:R-:W-:Y:S01]  /*c7d0*/  @!P2 FMUL.FTZ R8, R29, -1.4426950216293334961 ;  /* 0xbfb8aa3b1d08a820 */ /* 0x000fe20000410000 */
[----:B------:R-:W-:Y:S01]  /*c7e0*/  FSETP.GTU.FTZ.AND P3, PT, R16, 20, PT ;  /* 0x41a000001000780b */ /* 0x000fe20003f7c000 */
[----:B------:R-:W-:Y:S01]  /*c7f0*/  @!P5 FMUL.FTZ R3, R3, -1.4426950216293334961 ;  /* 0xbfb8aa3b0303d820 */ /* 0x000fe20000410000 */
[----:B------:R-:W-:-:S02]  /*c800*/  PRMT R11, R11, 0x7632, R11 ;  /* 0x000076320b0b7816 */ /* 0x000fc4000000000b */
[----:B------:R-:W-:Y:S02]  /*c810*/  SHF.L.U32 R10, R10, 0x10, RZ ;  /* 0x000000100a0a7819 */ /* 0x000fe400000006ff */
[----:B------:R-:W2:Y:S01]  /*c820*/  @!P2 MUFU.EX2 R8, R8 ;  /* 0x000000080008a308 */ /* 0x000ea20000000800 */
[----:B------:R-:W-:Y:S01]  /*c830*/  SHF.L.U32 R11, R11, 0x10, RZ ;  /* 0x000000100b0b7819 */ /* 0x000fe200000006ff */
[----:B------:R-:W-:-:S06]  /*c840*/  @!P6 FMUL.FTZ R12, R12, -1.4426950216293334961 ;  /* 0xbfb8aa3b0c0ce820 */ /* 0x000fcc0000410000 */
[----:B------:R-:W3:Y:S01]  /*c850*/  @!P5 MUFU.EX2 R3, R3 ;  /* 0x000000030003d308 */ /* 0x000ee20000000800 */
[----:B0-----:R-:W-:-:S07]  /*c860*/  @!P0 FADD.FTZ R0, R2, 1 ;  /* 0x3f80000002008421 */ /* 0x001fce0000010000 */
[----:B------:R0:W5:Y:S01]  /*c870*/  @!P0 MUFU.RCP R15, R0 ;  /* 0x00000000000f8308 */ /* 0x0001620000001000 */
[----:B--2---:R-:W-:Y:S01]  /*c880*/  @!P2 FADD.FTZ R2, R8, 1 ;  /* 0x3f8000000802a421 */ /* 0x004fe20000010000 */
[C---:B-1----:R-:W-:Y:S02]  /*c890*/  SHF.L.U32 R13, R4.reuse, 0x10, RZ ;  /* 0x00000010040d7819 */ /* 0x042fe400000006ff */
[----:B------:R-:W-:-:S03]  /*c8a0*/  PRMT R4, R4, 0x7632, R4 ;  /* 0x0000763204047816 */ /* 0x000fc60000000004 */
[----:B------:R-:W-:Y:S01]  /*c8b0*/  FADD.FTZ R34, R13, UR5 ;  /* 0x000000050d227e21 */ /* 0x000fe20008010000 */
[----:B------:R-:W1:Y:S01]  /*c8c0*/  @!P2 MUFU.RCP R29, R2 ;  /* 0x00000002001da308 */ /* 0x000e620000001000 */
[----:B0-----:R-:W-:Y:S01]  /*c8d0*/  @!P3 FMUL.FTZ R0, R16, -1.4426950216293334961 ;  /* 0xbfb8aa3b1000b820 */ /* 0x001fe20000410000 */
[----:B------:R-:W-:Y:S01]  /*c8e0*/  FADD.FTZ R13, R9, UR5 ;  /* 0x00000005090d7e21 */ /* 0x000fe20008010000 */
[----:B---3--:R-:W-:Y:S01]  /*c8f0*/  @!P5 FADD.FTZ R3, R3, 1 ;  /* 0x3f8000000303d421 */ /* 0x008fe20000010000 */
[----:B------:R-:W-:Y:S02]  /*c900*/  SHF.L.U32 R9, R5, 0x10, RZ ;  /* 0x0000001005097819 */ /* 0x000fe400000006ff */
[----:B------:R-:W-:Y:S02]  /*c910*/  FSETP.GTU.FTZ.AND P1, PT, R34, 20, PT ;  /* 0x41a000002200780b */ /* 0x000fe40003f3c000 */
[----:B------:R0:W2:Y:S01]  /*c920*/  @!P3 MUFU.EX2 R8, R0 ;  /* 0x000000000008b308 */ /* 0x0000a20000000800 */
[----:B------:R-:W-:Y:S01]  /*c930*/  FSETP.GTU.FTZ.AND P4, PT, R13, 20, PT ;  /* 0x41a000000d00780b */ /* 0x000fe20003f9c000 */
[----:B------:R-:W-:Y:S01]  /*c940*/  FADD.FTZ R16, R9, UR5 ;  /* 0x0000000509107e21 */ /* 0x000fe20008010000 */
[----:B------:R-:W-:Y:S01]  /*c950*/  FADD.FTZ R9, R11, UR5 ;  /* 0x000000050b097e21 */ /* 0x000fe20008010000 */
[----:B-----5:R-:W-:Y:S01]  /*c960*/  @!P0 FMUL.FTZ R22, R22, R15 ;  /* 0x0000000f16168220 */ /* 0x020fe20000410000 */
[----:B------:R-:W-:-:S02]  /*c970*/  PRMT R5, R5, 0x7632, R5 ;  /* 0x0000763205057816 */ /* 0x000fc40000000005 */
[----:B------:R-:W-:Y:S01]  /*c980*/  FSETP.GTU.FTZ.AND P0, PT, R16, 20, PT ;  /* 0x41a000001000780b */ /* 0x000fe20003f1c000 */
[----:B------:R3:W5:Y:S01]  /*c990*/  @!P5 MUFU.RCP R14, R3 ;  /* 0x00000003000ed308 */ /* 0x0007620000001000 */
[----:B-1----:R-:W-:Y:S01]  /*c9a0*/  @!P2 FMUL.FTZ R24, R24, R29 ;  /* 0x0000001d1818a220 */ /* 0x002fe20000410000 */
[----:B------:R-:W-:Y:S01]  /*c9b0*/  FSETP.GTU.FTZ.AND P2, PT, R9, 20, PT ;  /* 0x41a000000900780b */ /* 0x000fe20003f5c000 */
[----:B------:R-:W-:Y:S01]  /*c9c0*/  @!P1 FMUL.FTZ R2, R34, -1.4426950216293334961 ;  /* 0xbfb8aa3b22029820 */ /* 0x000fe20000410000 */
[----:B------:R-:W-:Y:S02]  /*c9d0*/  SHF.L.U32 R5, R5, 0x10, RZ ;  /* 0x0000001005057819 */ /* 0x000fe400000006ff */
[----:B0-----:R-:W-:Y:S01]  /*c9e0*/  @!P4 FMUL.FTZ R0, R13, -1.4426950216293334961 ;  /* 0xbfb8aa3b0d00c820 */ /* 0x001fe20000410000 */
[----:B------:R-:W-:Y:S01]  /*c9f0*/  SHF.L.U32 R13, R6, 0x10, RZ ;  /* 0x00000010060d7819 */ /* 0x000fe200000006ff */
[----:B------:R-:W0:Y:S01]  /*ca00*/  @!P6 MUFU.EX2 R12, R12 ;  /* 0x0000000c000ce308 */ /* 0x000e220000000800 */
[----:B--2---:R-:W-:Y:S01]  /*ca10*/  @!P3 FADD.FTZ R8, R8, 1 ;  /* 0x3f8000000808b421 */ /* 0x004fe20000010000 */
[----:B---3--:R-:W-:Y:S01]  /*ca20*/  FADD.FTZ R3, R10, UR5 ;  /* 0x000000050a037e21 */ /* 0x008fe20008010000 */
[----:B------:R-:W-:Y:S01]  /*ca30*/  PRMT R6, R6, 0x7632, R6 ;  /* 0x0000763206067816 */ /* 0x000fe20000000006 */
[----:B------:R-:W-:Y:S01]  /*ca40*/  @!P0 FMUL.FTZ R11, R16, -1.4426950216293334961 ;  /* 0xbfb8aa3b100b8820 */ /* 0x000fe20000410000 */
[----:B------:R-:W-:Y:S01]  /*ca50*/  FADD.FTZ R13, R13, UR5 ;  /* 0x000000050d0d7e21 */ /* 0x000fe20008010000 */
[----:B------:R-:W-:Y:S01]  /*ca60*/  SHF.L.U32 R4, R4, 0x10, RZ ;  /* 0x0000001004047819 */ /* 0x000fe200000006ff */
[----:B------:R-:W-:Y:S01]  /*ca70*/  @!P2 FMUL.FTZ R9, R9, -1.4426950216293334961 ;  /* 0xbfb8aa3b0909a820 */ /* 0x000fe20000410000 */
[----:B------:R1:W2:Y:S01]  /*ca80*/  @!P3 MUFU.RCP R29, R8 ;  /* 0x00000008001db308 */ /* 0x0002a20000001000 */
[----:B-----5:R-:W-:Y:S01]  /*ca90*/  @!P5 FMUL.FTZ R23, R23, R14 ;  /* 0x0000000e1717d220 */ /* 0x020fe20000410000 */
[----:B------:R-:W-:Y:S01]  /*caa0*/  FSETP.GTU.FTZ.AND P5, PT, R3, 20, PT ;  /* 0x41a000000300780b */ /* 0x000fe20003fbc000 */
[----:B------:R-:W-:Y:S01]  /*cab0*/  FADD.FTZ R4, R4, UR5 ;  /* 0x0000000504047e21 */ /* 0x000fe20008010000 */
[----:B------:R-:W-:-:S02]  /*cac0*/  SHF.L.U32 R6, R6, 0x10, RZ ;  /* 0x0000001006067819 */ /* 0x000fc400000006ff */
[----:B------:R-:W-:Y:S02]  /*cad0*/  F2FP.BF16.F32.PACK_AB R14, R231, R233 ;  /* 0x000000e9e70e723e */ /* 0x000fe400000010ff */
[----:B------:R-:W3:Y:S01]  /*cae0*/  @!P4 MUFU.EX2 R0, R0 ;  /* 0x000000000000c308 */ /* 0x000ee20000000800 */
[----:B0-----:R-:W-:Y:S01]  /*caf0*/  @!P6 FADD.FTZ R12, R12, 1 ;  /* 0x3f8000000c0ce421 */ /* 0x001fe20000010000 */
[----:B-1----:R-:W-:Y:S01]  /*cb00*/  FADD.FTZ R8, R5, UR5 ;  /* 0x0000000505087e21 */ /* 0x002fe20008010000 */
[----:B------:R-:W-:-:S04]  /*cb10*/  FADD.FTZ R6, R6, UR5 ;  /* 0x0000000506067e21 */ /* 0x000fc80008010000 */
[----:B------:R-:W-:Y:S01]  /*cb20*/  @!P5 FMUL.FTZ R3, R3, -1.4426950216293334961 ;  /* 0xbfb8aa3b0303d820 */ /* 0x000fe20000410000 */
[----:B------:R3:W0:Y:S01]  /*cb30*/  @!P1 MUFU.EX2 R10, R2 ;  /* 0x00000002000a9308 */ /* 0x0006220000000800 */
[----:B--2---:R-:W-:Y:S01]  /*cb40*/  @!P3 FMUL.FTZ R28, R28, R29 ;  /* 0x0000001d1c1cb220 */ /* 0x004fe20000410000 */
[----:B------:R-:W-:Y:S01]  /*cb50*/  FSETP.GTU.FTZ.AND P3, PT, R8, 20, PT ;  /* 0x41a000000800780b */ /* 0x000fe20003f7c000 */
[----:B------:R-:W2:Y:S05]  /*cb60*/  LDL.LU R29, [R1] ;  /* 0x00000000011d7983 */ /* 0x000eaa0000300800 */
[----:B------:R-:W1:Y:S01]  /*cb70*/  @!P5 MUFU.EX2 R3, R3 ;  /* 0x000000030003d308 */ /* 0x000e620000000800 */
[----:B---3--:R-:W-:-:S07]  /*cb80*/  @!P4 FADD.FTZ R2, R0, 1 ;  /* 0x3f8000000002c421 */ /* 0x008fce0000010000 */
[----:B------:R-:W3:Y:S01]  /*cb90*/  @!P4 MUFU.RCP R2, R2 ;  /* 0x000000020002c308 */ /* 0x000ee20000001000 */
[----:B0-----:R-:W-:-:S07]  /*cba0*/  @!P1 FADD.FTZ R10, R10, 1 ;  /* 0x3f8000000a0a9421 */ /* 0x001fce0000010000 */
[----:B------:R-:W0:Y:S01]  /*cbb0*/  @!P2 MUFU.EX2 R9, R9 ;  /* 0x000000090009a308 */ /* 0x000e220000000800 */
[----:B-1----:R-:W-:-:S07]  /*cbc0*/  @!P5 FADD.FTZ R0, R3, 1 ;  /* 0x3f8000000300d421 */ /* 0x002fce0000010000 */
[----:B------:R1:W5:Y:S01]  /*cbd0*/  @!P6 MUFU.RCP R15, R12 ;  /* 0x0000000c000fe308 */ /* 0x0003620000001000 */
[----:B---3--:R-:W-:Y:S01]  /*cbe0*/  @!P4 FMUL.FTZ R25, R25, R2 ;  /* 0x000000021919c220 */ /* 0x008fe20000410000 */
[----:B------:R-:W-:Y:S02]  /*cbf0*/  SHF.L.U32 R2, R7, 0x10, RZ ;  /* 0x0000001007027819 */ /* 0x000fe400000006ff */
[----:B------:R-:W-:Y:S02]  /*cc00*/  FSETP.GTU.FTZ.AND P4, PT, R13, 20, PT ;  /* 0x41a000000d00780b */ /* 0x000fe40003f9c000 */
[----:B------:R-:W-:Y:S02]  /*cc10*/  PRMT R7, R7, 0x7632, R7 ;  /* 0x0000763207077816 */ /* 0x000fe40000000007 */
[----:B------:R-:W-:Y:S01]  /*cc20*/  @!P0 MUFU.EX2 R11, R11 ;  /* 0x0000000b000b8308 */ /* 0x000fe20000000800 */
[----:B0-----:R-:W-:Y:S01]  /*cc30*/  @!P2 FADD.FTZ R9, R9, 1 ;  /* 0x3f8000000909a421 */ /* 0x001fe20000010000 */
[----:B-1----:R-:W-:Y:S01]  /*cc40*/  FADD.FTZ R12, R2, UR5 ;  /* 0x00000005020c7e21 */ /* 0x002fe20008010000 */
[----:B------:R-:W-:-:S05]  /*cc50*/  SHF.L.U32 R7, R7, 0x10, RZ ;  /* 0x0000001007077819 */ /* 0x000fca00000006ff */
[----:B------:R-:W0:Y:S01]  /*cc60*/  @!P5 MUFU.RCP R0, R0 ;  /* 0x000000000000d308 */ /* 0x000e220000001000 */
[----:B-----5:R-:W-:Y:S01]  /*cc70*/  @!P6 FMUL.FTZ R26, R26, R15 ;  /* 0x0000000f1a1ae220 */ /* 0x020fe20000410000 */
[----:B------:R-:W-:Y:S01]  /*cc80*/  FSETP.GTU.FTZ.AND P6, PT, R12, 20, PT ;  /* 0x41a000000c00780b */ /* 0x000fe20003fdc000 */
[----:B------:R-:W-:Y:S01]  /*cc90*/  @!P4 FMUL.FTZ R2, R13, -1.4426950216293334961 ;  /* 0xbfb8aa3b0d02c820 */ /* 0x000fe20000410000 */
[----:B------:R-:W-:Y:S01]  /*cca0*/  FADD.FTZ R7, R7, UR5 ;  /* 0x0000000507077e21 */ /* 0x000fe20008010000 */
[----:B------:R-:W-:-:S03]  /*ccb0*/  F2FP.BF16.F32.PACK_AB R15, R229, R230 ;  /* 0x000000e6e50f723e */ /* 0x000fc600000010ff */
[----:B------:R-:W1:Y:S08]  /*ccc0*/  @!P2 MUFU.RCP R9, R9 ;  /* 0x000000090009a308 */ /* 0x000e700000001000 */
[----:B------:R-:W3:Y:S01]  /*ccd0*/  @!P1 MUFU.RCP R10, R10 ;  /* 0x0000000a000a9308 */ /* 0x000ee20000001000 */
[----:B------:R-:W-:Y:S01]  /*cce0*/  @!P6 FMUL.FTZ R5, R12, -1.4426950216293334961 ;  /* 0xbfb8aa3b0c05e820 */ /* 0x000fe20000410000 */
[----:B------:R-:W-:Y:S01]  /*ccf0*/  F2FP.BF16.F32.PACK_AB R13, R234, R235 ;  /* 0x000000ebea0d723e */ /* 0x000fe200000010ff */
[----:B0-----:R-:W-:Y:S01]  /*cd00*/  @!P5 FMUL.FTZ R27, R27, R0 ;  /* 0x000000001b1bd220 */ /* 0x001fe20000410000 */
[----:B------:R-:W-:Y:S01]  /*cd10*/  F2FP.BF16.F32.PACK_AB R12, R237, R238 ;  /* 0x000000eeed0c723e */ /* 0x000fe200000010ff */
[----:B------:R-:W-:Y:S01]  /*cd20*/  @!P0 FADD.FTZ R11, R11, 1 ;  /* 0x3f8000000b0b8421 */ /* 0x000fe20000010000 */
[----:B------:R-:W-:Y:S01]  /*cd30*/  LEA R89, R89, R90, 0x4 ;  /* 0x0000005a59597211 */ /* 0x000fe200078e20ff */
[----:B------:R-:W-:Y:S01]  /*cd40*/  BAR.SYNC.DEFER_BLOCKING 0x0 ;  /* 0x0000000000007b1d */ /* 0x000fe20000010000 */
[----:B------:R-:W-:Y:S01]  /*cd50*/  F2FP.BF16.F32.PACK_AB R194, R18, R21 ;  /* 0x0000001512c2723e */ /* 0x000fe200000010ff */
[----:B-1----:R-:W-:Y:S01]  /*cd60*/  @!P2 FMUL.FTZ R30, R30, R9 ;  /* 0x000000091e1ea220 */ /* 0x002fe20000410000 */
[----:B------:R-:W-:-:S02]  /*cd70*/  F2FP.BF16.F32.PACK_AB R193, R19, R193 ;  /* 0x000000c113c1723e */ /* 0x000fc400000010ff */
[----:B------:R-:W-:Y:S01]  /*cd80*/  F2FP.BF16.F32.PACK_AB R192, R226, R228 ;  /* 0x000000e4e2c0723e */ /* 0x000fe200000010ff */
[----:B------:R0:W-:Y:S01]  /*cd90*/  @!P4 MUFU.EX2 R3, R2 ;  /* 0x000000020003c308 */ /* 0x0001e20000000800 */
[----:B------:R-:W-:Y:S02]  /*cda0*/  FSETP.GTU.FTZ.AND P5, PT, R4, 20, PT ;  /* 0x41a000000400780b */ /* 0x000fe40003fbc000 */
[----:B------:R-:W-:Y:S01]  /*cdb0*/  FSETP.GTU.FTZ.AND P2, PT, R6, 20, PT ;  /* 0x41a000000600780b */ /* 0x000fe20003f5c000 */
[----:B---3--:R-:W-:Y:S01]  /*cdc0*/  @!P1 FMUL.FTZ R31, R31, R10 ;  /* 0x0000000a1f1f9220 */ /* 0x008fe20000410000 */
[----:B------:R-:W-:Y:S01]  /*cdd0*/  FSETP.GTU.FTZ.AND P1, PT, R7, 20, PT ;  /* 0x41a000000700780b */ /* 0x000fe20003f3c000 */
[----:B------:R-:W-:Y:S02]  /*cde0*/  USHF.L.U32 UR8, UR7, 0xb, URZ ;  /* 0x0000000b07087899 */ /* 0x000fe4000800063f */
[----:B------:R1:W-:Y:S01]  /*cdf0*/  @!P0 MUFU.RCP R16, R11 ;  /* 0x0000000b00108308 */ /* 0x0003e20000001000 */
[----:B0-----:R-:W-:Y:S01]  /*ce00*/  @!P3 FMUL.FTZ R2, R8, -1.4426950216293334961 ;  /* 0xbfb8aa3b0802b820 */ /* 0x001fe20000410000 */
[----:B------:R-:W-:-:S02]  /*ce10*/  UIMAD UR26, UR33, UR30, URZ ;  /* 0x0000001e211a72a4 */ /* 0x000fc4000f8e023f */
[----:B------:R-:W-:Y:S02]  /*ce20*/  USHF.R.S32.HI UR9, URZ, 0x1f, UR8 ;  /* 0x0000001f3f097899 */ /* 0x000fe40008011408 */
[----:B------:R-:W-:Y:S01]  /*ce30*/  USHF.R.S32.HI UR32, URZ, 0x1f, UR10 ;  /* 0x0000001f3f207899 */ /* 0x000fe2000801140a */
[----:B------:R-:W-:Y:S01]  /*ce40*/  @!P5 FMUL.FTZ R0, R4, -1.4426950216293334961 ;  /* 0xbfb8aa3b0400d820 */ /* 0x000fe20000410000 */
[----:B------:R-:W0:Y:S01]  /*ce50*/  @!P6 MUFU.EX2 R5, R5 ;  /* 0x000000050005e308 */ /* 0x000e220000000800 */
[----:B------:R-:W-:Y:S04]  /*ce60*/  STS.128 [R89], R12 ;  /* 0x0000000c59007388 */ /* 0x000fe80000000c00 */
[----:B------:R-:W-:Y:S01]  /*ce70*/  STS.128 [R89+0x10], R192 ;  /* 0x000010c059007388 */ /* 0x000fe20000000c00 */
[----:B------:R-:W-:-:S03]  /*ce80*/  NOP ;  /* 0x0000000000007918 */ /* 0x000fc60000000000 */
[----:B-1----:R-:W1:Y:S01]  /*ce90*/  LDS.128 R8, [R241] ;  /* 0x00000000f1087984 */ /* 0x002e620000000c00 */
[----:B------:R-:W-:Y:S01]  /*cea0*/  UIMAD UR28, UR11, UR31, UR26 ;  /* 0x0000001f0b1c72a4 */ /* 0x000fe2000f8e021a */
[----:B------:R-:W3:Y:S01]  /*ceb0*/  @!P3 MUFU.EX2 R2, R2 ;  /* 0x000000020002b308 */ /* 0x000ee20000000800 */
[----:B------:R-:W-:Y:S01]  /*cec0*/  @!P2 FMUL.FTZ R4, R6, -1.4426950216293334961 ;  /* 0xbfb8aa3b0604a820 */ /* 0x000fe20000410000 */
[----:B------:R-:W5:Y:S01]  /*ced0*/  LDS.128 R12, [R241+0x200] ;  /* 0x00020000f10c7984 */ /* 0x000f620000000c00 */
[----:B------:R-:W-:Y:S01]  /*cee0*/  UIMAD.WIDE.U32 UR26, UR11, UR30, UR8 ;  /* 0x0000001e0b1a72a5 */ /* 0x000fe2000f8e0008 */
[----:B------:R-:W-:Y:S02]  /*cef0*/  @!P1 FMUL.FTZ R6, R7, -1.4426950216293334961 ;  /* 0xbfb8aa3b07069820 */ /* 0x000fe40000410000 */
[----:B------:R-:W-:Y:S01]  /*cf00*/  ULDC.64 UR30, c[0x0][0x390] ;  /* 0x0000e400001e7ab9 */ /* 0x000fe20000000a00 */
[----:B------:R-:W-:Y:S01]  /*cf10*/  UIADD3 UR27, UR27, UR28, URZ ;  /* 0x0000001c1b1b7290 */ /* 0x000fe2000fffe03f */
[----:B------:R-:W4:Y:S01]  /*cf20*/  @!P2 MUFU.EX2 R4, R4 ;  /* 0x000000040004a308 */ /* 0x000f220000000800 */
[----:B------:R-:W-:-:S02]  /*cf30*/  UIMAD UR29, UR32, UR30, URZ ;  /* 0x0000001e201d72a4 */ /* 0x000fc4000f8e023f */
[----:B------:R-:W-:Y:S02]  /*cf40*/  UIMAD.WIDE.U32 UR26, UR10, UR30, UR26 ;  /* 0x0000001e0a1a72a5 */ /* 0x000fe4000f8e001a */
[----:B------:R-:W-:-:S03]  /*cf50*/  UIMAD UR28, UR10, UR31, UR29 ;  /* 0x0000001f0a1c72a4 */ /* 0x000fc6000f8e021d */
[----:B------:R-:W4:Y:S01]  /*cf60*/  @!P5 MUFU.EX2 R0, R0 ;  /* 0x000000000000d308 */ /* 0x000f220000000800 */
[----:B------:R-:W-:Y:S01]  /*cf70*/  ULDC.64 UR30, c[0x0][0x3e0] ;  /* 0x0000f800001e7ab9 */ /* 0x000fe20000000a00 */
[----:B------:R-:W-:Y:S02]  /*cf80*/  UIADD3 UR28, UR27, UR28, URZ ;  /* 0x0000001c1b1c7290 */ /* 0x000fe4000fffe03f */
[----:B------:R-:W-:-:S04]  /*cf90*/  ULEA UR27, UP0, UR26, UR30, 0x1 ;  /* 0x0000001e1a1b7291 */ /* 0x000fc8000f80083f */
[----:B------:R-:W1:Y:S01]  /*cfa0*/  @!P1 MUFU.EX2 R6, R6 ;  /* 0x0000000600069308 */ /* 0x000e620000000800 */
[----:B0-----:R-:W-:Y:S01]  /*cfb0*/  @!P6 FADD.FTZ R5, R5, 1 ;  /* 0x3f8000000505e421 */ /* 0x001fe20000010000 */
[----:B------:R-:W-:Y:S01]  /*cfc0*/  ULEA.HI.X UR26, UR26, UR31, UR28, 0x1, UP0 ;  /* 0x0000001f1a1a7291 */ /* 0x000fe200080f0c1c */
[----:B------:R-:W-:Y:S01]  /*cfd0*/  @!P4 FADD.FTZ R3, R3, 1 ;  /* 0x3f8000000303c421 */ /* 0x000fe20000010000 */
[----:B---3--:R-:W-:Y:S01]  /*cfe0*/  @!P3 FADD.FTZ R2, R2, 1 ;  /* 0x3f8000000202b421 */ /* 0x008fe20000010000 */
[----:B----4-:R-:W-:Y:S01]  /*cff0*/  @!P2 FADD.FTZ R4, R4, 1 ;  /* 0x3f8000000404a421 */ /* 0x010fe20000010000 */
[----:B------:R-:W-:Y:S01]  /*d000*/  @!P0 FMUL.FTZ R33, R33, R16 ;  /* 0x0000001021218220 */ /* 0x000fe20000410000 */
[----:B------:R-:W-:Y:S01]  /*d010*/  ULDC.64 UR28, c[0x0][0x3a8] ;  /* 0x0000ea00001c7ab9 */ /* 0x000fe20000000a00 */
[----:B------:R-:W0:Y:S01]  /*d020*/  @!P6 MUFU.RCP R5, R5 ;  /* 0x000000050005e308 */ /* 0x000e220000001000 */
[----:B------:R-:W-:-:S07]  /*d030*/  @!P5 FADD.FTZ R0, R0, 1 ;  /* 0x3f8000000000d421 */ /* 0x000fce0000010000 */
[----:B------:R3:W4:Y:S01]  /*d040*/  @!P4 MUFU.RCP R17, R3 ;  /* 0x000000030011c308 */ /* 0x0007220000001000 */
[----:B-1----:R-:W-:-:S07]  /*d050*/  @!P1 FADD.FTZ R6, R6, 1 ;  /* 0x3f80000006069421 */ /* 0x002fce0000010000 */
[----:B------:R1:W-:Y:S01]  /*d060*/  @!P3 MUFU.RCP R18, R2 ;  /* 0x000000020012b308 */ /* 0x0003e20000001000 */
[----:B---3--:R-:W-:Y:S02]  /*d070*/  MOV R3, UR26 ;  /* 0x0000001a00037c02 */ /* 0x008fe40008000f00 */
[----:B-1----:R-:W-:-:S05]  /*d080*/  MOV R2, UR27 ;  /* 0x0000001b00027c02 */ /* 0x002fca0008000f00 */
[----:B------:R-:W1:Y:S01]  /*d090*/  @!P5 MUFU.RCP R7, R0 ;  /* 0x000000000007d308 */ /* 0x000e620000001000 */
[----:B------:R-:W-:-:S07]  /*d0a0*/  IMAD.WIDE R2, R88, 0x10, R2 ;  /* 0x0000001058027825 */ /* 0x000fce00078e0202 */
[----:B------:R-:W3:Y:S01]  /*d0b0*/  @!P2 MUFU.RCP R4, R4 ;  /* 0x000000040004a308 */ /* 0x000ee20000001000 */
[----:B------:R-:W-:Y:S04]  /*d0c0*/  STG.E.128 desc[UR22][R2.64], R8 ;  /* 0x0000000802007986 */ /* 0x000fe8000c101d16 */
[----:B-----5:R5:W-:Y:S03]  /*d0d0*/  STG.E.128 desc[UR22][R2.64+0x200], R12 ;  /* 0x0002000c02007986 */ /* 0x020be6000c101d16 */
[----:B------:R-:W5:Y:S01]  /*d0e0*/  @!P1 MUFU.RCP R19, R6 ;  /* 0x0000000600139308 */ /* 0x000f620000001000 */
[----:B0-----:R-:W-:Y:S01]  /*d0f0*/  @!P6 FMUL.FTZ R38, R38, R5 ;  /* 0x000000052626e220 */ /* 0x001fe20000410000 */
[----:B----4-:R-:W-:Y:S01]  /*d100*/  @!P4 FMUL.FTZ R36, R36, R17 ;  /* 0x000000112424c220 */ /* 0x010fe20000410000 */
[----:B------:R-:W-:Y:S01]  /*d110*/  F2FP.BF16.F32.PACK_AB R17, R25, R24 ;  /* 0x000000181911723e */ /* 0x000fe200000010ff */
[----:B-1----:R-:W-:Y:S01]  /*d120*/  @!P5 FMUL.FTZ R32, R32, R7 ;  /* 0x000000072020d220 */ /* 0x002fe20000410000 */
[----:B------:R-:W-:Y:S01]  /*d130*/  @!P3 FMUL.FTZ R35, R35, R18 ;  /* 0x000000122323b220 */ /* 0x000fe20000410000 */
[----:B------:R-:W-:Y:S01]  /*d140*/  F2FP.BF16.F32.PACK_AB R18, R27, R26 ;  /* 0x0000001a1b12723e */ /* 0x000fe200000010ff */
[----:B---3--:R-:W-:Y:S01]  /*d150*/  @!P2 FMUL.FTZ R37, R37, R4 ;  /* 0x000000042525a220 */ /* 0x008fe20000410000 */
[----:B------:R-:W-:-:S02]  /*d160*/  F2FP.BF16.F32.PACK_AB R16, R23, R22 ;  /* 0x000000161710723e */ /* 0x000fc400000010ff */
[----:B------:R-:W-:Y:S01]  /*d170*/  F2FP.BF16.F32.PACK_AB R20, R32, R31 ;  /* 0x0000001f2014723e */ /* 0x000fe200000010ff */
[----:B-----5:R-:W-:Y:S01]  /*d180*/  @!P1 FMUL.FTZ R40, R40, R19 ;  /* 0x0000001328289220 */ /* 0x020fe20000410000 */
[----:B------:R-:W-:Y:S01]  /*d190*/  F2FP.BF16.F32.PACK_AB R19, R30, R28 ;  /* 0x0000001c1e13723e */ /* 0x000fe200000010ff */
[----:B------:R-:W-:Y:S01]  /*d1a0*/  BAR.SYNC.DEFER_BLOCKING 0x0 ;  /* 0x0000000000007b1d */ /* 0x000fe20000010000 */
[----:B------:R-:W-:Y:S01]  /*d1b0*/  F2FP.BF16.F32.PACK_AB R21, R35, R33 ;  /* 0x000000212315723e */ /* 0x000fe200000010ff */
[----:B------:R-:W-:Y:S02]  /*d1c0*/  UIMAD UR26, UR33, UR28, URZ ;  /* 0x0000001c211a72a4 */ /* 0x000fe4000f8e023f */
[----:B------:R-:W-:Y:S02]  /*d1d0*/  UIMAD.WIDE.U32 UR8, UR11, UR28, UR8 ;  /* 0x0000001c0b0872a5 */ /* 0x000fe4000f8e0008 */
[----:B------:R-:W-:-:S03]  /*d1e0*/  UIMAD UR26, UR11, UR29, UR26 ;  /* 0x0000001d0b1a72a4 */ /* 0x000fc6000f8e021a */
[----:B------:R-:W-:Y:S01]  /*d1f0*/  ULDC.64 UR28, c[0x0][0x3b0] ;  /* 0x0000ec00001c7ab9 */ /* 0x000fe20000000a00 */
[----:B------:R-:W-:Y:S01]  /*d200*/  UIADD3 UR9, UR9, UR26, URZ ;  /* 0x0000001a09097290 */ /* 0x000fe2000fffe03f */
[----:B------:R-:W-:Y:S01]  /*d210*/  STS.128 [R89], R16 ;  /* 0x0000001059007388 */ /* 0x000fe20000000c00 */
        /* <DEDUP_REMOVED lines=9> */
[----:B--2---:R-:W-:-:S04]  /*d2b0*/  FADD.FTZ R0, R22, R29 ;  /* 0x0000001d16007221 */ /* 0x004fc80000010000 */
[----:B------:R-:W-:-:S04]  /*d2c0*/  FADD.FTZ R5, R0, R23 ;  /* 0x0000001700057221 */ /* 0x000fc80000010000 */
[----:B------:R-:W-:-:S04]  /*d2d0*/  FADD.FTZ R24, R5, R24 ;  /* 0x0000001805187221 */ /* 0x000fc80000010000 */
[----:B------:R-:W-:Y:S01]  /*d2e0*/  FADD.FTZ R25, R24, R25 ;  /* 0x0000001918197221 */ /* 0x000fe20000010000 */
[----:B------:R-:W-:-:S03]  /*d2f0*/  F2FP.BF16.F32.PACK_AB R22, R37, R36 ;  /* 0x000000242516723e */ /* 0x000fc600000010ff */
[----:B------:R-:W-:Y:S01]  /*d300*/  FADD.FTZ R26, R25, R26 ;  /* 0x0000001a191a7221 */ /* 0x000fe20000010000 */
[----:B------:R-:W-:-:S03]  /*d310*/  F2FP.BF16.F32.PACK_AB R23, R40, R38 ;  /* 0x000000262817723e */ /* 0x000fc600000010ff */
[----:B------:R-:W-:Y:S02]  /*d320*/  FADD.FTZ R27, R26, R27 ;  /* 0x0000001b1a1b7221 */ /* 0x000fe40000010000 */
[----:B------:R0:W-:Y:S01]  /*d330*/  STS.128 [R89+0x10], R20 ;  /* 0x0000101459007388 */ /* 0x0001e20000000c00 */
[----:B------:R-:W-:Y:S01]  /*d340*/  NOP ;  /* 0x0000000000007918 */ /* 0x000fe20000000000 */
[----:B------:R-:W-:Y:S02]  /*d350*/  FADD.FTZ R27, R27, R28 ;  /* 0x0000001c1b1b7221 */ /* 0x000fe40000010000 */
[----:B------:R-:W1:Y:S04]  /*d360*/  LDS.128 R8, [R241] ;  /* 0x00000000f1087984 */ /* 0x000e680000000c00 */
[----:B------:R-:W2:Y:S01]  /*d370*/  LDS.128 R44, [R241+0x200] ;  /* 0x00020000f12c7984 */ /* 0x000ea20000000c00 */
        /* <DEDUP_REMOVED lines=8> */
[----:B0-----:R-:W-:-:S04]  /*d400*/  IMAD.WIDE R88, R88, 0x10, R2 ;  /* 0x0000001058587825 */ /* 0x001fc800078e0202 */
[----:B------:R-:W-:Y:S01]  /*d410*/  FADD.FTZ R0, R37, R40 ;  /* 0x0000002825007221 */ /* 0x000fe20000010000 */
[----:B------:R-:W-:Y:S01]  /*d420*/  UISETP.GT.AND UP0, UPT, UR13, 0x1, UPT ;  /* 0x000000010d00788c */ /* 0x000fe2000bf04270 */
[----:B-1----:R0:W-:Y:S04]  /*d430*/  STG.E.128 desc[UR22][R88.64], R8 ;  /* 0x0000000858007986 */ /* 0x0021e8000c101d16 */
[----:B--2---:R0:W-:Y:S04]  /*d440*/  STG.E.128 desc[UR22][R88.64+0x200], R44 ;  /* 0x0002002c58007986 */ /* 0x0041e8000c101d16 */
[----:B------:R0:W-:Y:S01]  /*d450*/  STL [R1], R0 ;  /* 0x0000000001007387 */ /* 0x0001e20000100800 */
        /* <DEDUP_REMOVED lines=10> */
[----:B------:R-:W-:Y:S01]  /*d500*/  UMOV UR13, UR7 ;  /* 0x00000007000d7c82 */ /* 0x000fe20008000000 */
[----:B0-----:R-:W-:Y:S10]  /*d510*/  @P0 BRA `(.L_x_5100) ;  /* 0xffffff34004c0947 */ /* 0x001ff4000383ffff */
.L_x_4971:
        /* <DEDUP_REMOVED lines=41> */
.L_x_5102:
[----:B------:R-:W-:Y:S05]  /*d7b0*/  BSYNC B0 ;  /* 0x0000000000007941 */ /* 0x000fea0003800000 */
.L_x_5101:
[----:B------:R-:W-:Y:S01]  /*d7c0*/  ULDC.64 UR4, c[0x0][0x3f8] ;  /* 0x0000fe0000047ab9 */ /* 0x000fe20000000a00 */
[----:B------:R-:W-:Y:S01]  /*d7d0*/  BSSY B0, `(.L_x_5103) ;  /* 0x000002c000007945 */ /* 0x000fe20003800000 */
[----:B------:R-:W-:-:S04]  /*d7e0*/  ISETP.NE.U32.AND P0, PT, RZ, UR4, PT ;  /* 0x00000004ff007c0c */ /* 0x000fc8000bf05070 */
[----:B------:R-:W-:-:S13]  /*d7f0*/  ISETP.NE.AND.EX P0, PT, RZ, UR5, PT, P0 ;  /* 0x00000005ff007c0c */ /* 0x000fda000bf05300 */
[----:B------:R-:W-:Y:S05]  /*d800*/  @!P0 BRA `(.L_x_5104) ;  /* 0x00000000009c8947 */ /* 0x000fea0003800000 */
[----:B-1----:R-:W0:Y:S01]  /*d810*/  LDL.LU R2, [R1] ;  /* 0x0000000001027983 */ /* 0x002e220000300800 */
        /* <DEDUP_REMOVED lines=38> */
.L_x_5104:
[----:B------:R-:W2:Y:S02]  /*da80*/  S2R R11, SR_TID.X ;  /* 0x00000000000b7919 */ /* 0x000ea40000002100 */
.L_x_5105:
[----:B------:R-:W-:Y:S05]  /*da90*/  BSYNC B0 ;  /* 0x0000000000007941 */ /* 0x000fea0003800000 */
.L_x_5103:
        /* <DEDUP_REMOVED lines=23> */
.L_x_5107:
        /* <DEDUP_REMOVED lines=32> */
.L_x_5106:
[----:B------:R-:W-:Y:S05]  /*de10*/  EXIT ;  /* 0x000000000000794d */ /* 0x000fea0003800000 */
.L_x_5008:
[----:B------:R-:W-:Y:S01]  /*de20*/  HFMA2.MMA R247, -RZ, RZ, 0, 5.9604644775390625e-08 ;  /* 0x00000001fff77435 */ /* 0x000fe200000001ff */
[----:B------:R-:W-:Y:S02]  /*de30*/  MOV R248, R242 ;  /* 0x000000f200f87202 */ /* 0x000fe40000000f00 */
[----:B------:R-:W-:Y:S02]  /*de40*/  MOV R246, RZ ;  /* 0x000000ff00f67202 */ /* 0x000fe40000000f00 */
[----:B------:R-:W-:-:S07]  /*de50*/  MOV R83, 0xffffffff ;  /* 0xffffffff00537802 */ /* 0x000fce0000000f00 */
[----:B-1----:R-:W-:Y:S05]  /*de60*/  WARPSYNC.COLLECTIVE R83, `(.L_x_5108) ;  /* 0x0000000053087348 */ /* 0x002fea0003c00000 */
[----:B------:R0:W2:Y:S02]  /*de70*/  SHFL.UP P3, R80, R248, R247, R246 ;  /* 0x040000f7f8507389 */ /* 0x0000a400000600f6 */
[----:B012---:R-:W-:Y:S01]  /*de80*/  ENDCOLLECTIVE ;  /* 0x000000000000791b */ /* 0x007fe20003800000 */
.L_x_5108:
[----:B------:R-:W-:Y:S02]  /*de90*/  MOV R248, R81 ;  /* 0x0000005100f87202 */ /* 0x000fe40000000f00 */
[----:B------:R-:W-:-:S07]  /*dea0*/  MOV R82, R80 ;  /* 0x0000005000527202 */ /* 0x000fce0000000f00 */
[----:B------:R-:W-:Y:S05]  /*deb0*/  WARPSYNC.COLLECTIVE R83, `(.L_x_5109) ;  /* 0x0000000053087348 */ /* 0x000fea0003c00000 */
[----:B------:R0:W1:Y:S02]  /*dec0*/  SHFL.UP P3, R80, R248, R247, R246 ;  /* 0x040000f7f8507389 */ /* 0x00006400000600f6 */
[----:B01----:R-:W-:Y:S01]  /*ded0*/  ENDCOLLECTIVE ;  /* 0x000000000000791b */ /* 0x003fe20003800000 */
.L_x_5109:
[----:B------:R-:W-:Y:S02]  /*dee0*/  MOV R248, R245 ;  /* 0x000000f500f87202 */ /* 0x000fe40000000f00 */
[----:B------:R-:W-:-:S07]  /*def0*/  MOV R227, R80 ;  /* 0x0000005000e37202 */ /* 0x000fce0000000f00 */
[----:B------:R-:W-:Y:S05]  /*df00*/  WARPSYNC.COLLECTIVE R83, `(.L_x_5110) ;  /* 0x0000000053087348 */ /* 0x000fea0003c00000 */
[----:B------:R0:W1:Y:S02]  /*df10*/  SHFL.UP P3, R80, R248, R247, R246 ;  /* 0x040000f7f8507389 */ /* 0x00006400000600f6 */
[----:B01----:R-:W-:Y:S01]  /*df20*/  ENDCOLLECTIVE ;  /* 0x000000000000791b */ /* 0x003fe20003800000 */
.L_x_5110:
[----:B------:R-:W-:Y:S02]  /*df30*/  MOV R248, R243 ;  /* 0x000000f300f87202 */ /* 0x000fe40000000f00 */
[----:B------:R-:W-:-:S07]  /*df40*/  MOV R244, R80 ;  /* 0x0000005000f47202 */ /* 0x000fce0000000f00 */
[----:B------:R-:W-:Y:S05]  /*df50*/  WARPSYNC.COLLECTIVE R83, `(.L_x_5111) ;  /* 0x0000000053087348 */ /* 0x000fea0003c00000 */
[----:B------:R0:W1:Y:S02]  /*df60*/  SHFL.UP P3, R80, R248, R247, R246 ;  /* 0x040000f7f8507389 */ /* 0x00006400000600f6 */
[----:B01----:R-:W-:Y:S01]  /*df70*/  ENDCOLLECTIVE ;  /* 0x000000000000791b */ /* 0x003fe20003800000 */
.L_x_5111:
        /* <DEDUP_REMOVED lines=17> */
.L_x_5112:
[----:B------:R-:W-:Y:S02]  /*e090*/  MOV R248, R82 ;  /* 0x0000005200f87202 */ /* 0x000fe40000000f00 */
[----:B------:R-:W-:-:S07]  /*e0a0*/  MOV R81, R80 ;  /* 0x0000005000517202 */ /* 0x000fce0000000f00 */
[----:B------:R-:W-:Y:S05]  /*e0b0*/  WARPSYNC.COLLECTIVE R83, `(.L_x_5113) ;  /* 0x0000000053087348 */ /* 0x000fea0003c00000 */
[----:B------:R0:W1:Y:S02]  /*e0c0*/  SHFL.UP P3, R80, R248, R247, R246 ;  /* 0x040000f7f8507389 */ /* 0x00006400000600f6 */
[----:B01----:R-:W-:Y:S01]  /*e0d0*/  ENDCOLLECTIVE ;  /* 0x000000000000791b */ /* 0x003fe20003800000 */
.L_x_5113:
[----:B------:R-:W-:Y:S02]  /*e0e0*/  MOV R248, R245 ;  /* 0x000000f500f87202 */ /* 0x000fe40000000f00 */
[----:B------:R-:W-:-:S07]  /*e0f0*/  MOV R249, R80 ;  /* 0x0000005000f97202 */ /* 0x000fce0000000f00 */
[----:B------:R-:W-:Y:S05]  /*e100*/  WARPSYNC.COLLECTIVE R83, `(.L_x_5114) ;  /* 0x0000000053087348 */ /* 0x000fea0003c00000 */
[----:B------:R0:W1:Y:S02]  /*e110*/  SHFL.UP P3, R80, R248, R247, R246 ;  /* 0x040000f7f8507389 */ /* 0x00006400000600f6 */
[----:B01----:R-:W-:Y:S01]  /*e120*/  ENDCOLLECTIVE ;  /* 0x000000000000791b */ /* 0x003fe20003800000 */
.L_x_5114:
[----:B------:R-:W-:Y:S02]  /*e130*/  MOV R248, R243 ;  /* 0x000000f300f87202 */ /* 0x000fe40000000f00 */
[----:B------:R-:W-:-:S07]  /*e140*/  MOV R227, R80 ;  /* 0x0000005000e37202 */ /* 0x000fce0000000f00 */
[----:B------:R-:W-:Y:S05]  /*e150*/  WARPSYNC.COLLECTIVE R83, `(.L_x_5115) ;  /* 0x0000000053087348 */ /* 0x000fea0003c00000 */
[----:B------:R0:W1:Y:S02]  /*e160*/  SHFL.UP P3, R80, R248, R247, R246 ;  /* 0x040000f7f8507389 */ /* 0x00006400000600f6 */
[----:B01----:R-:W-:Y:S01]  /*e170*/  ENDCOLLECTIVE ;  /* 0x000000000000791b */ /* 0x003fe20003800000 */
.L_x_5115:
        /* <DEDUP_REMOVED lines=17> */
.L_x_5116:
[----:B------:R-:W-:Y:S02]  /*e290*/  MOV R248, R82 ;  /* 0x0000005200f87202 */ /* 0x000fe40000000f00 */
[----:B------:R-:W-:-:S07]  /*e2a0*/  MOV R227, R80 ;  /* 0x0000005000e37202 */ /* 0x000fce0000000f00 */
[----:B------:R-:W-:Y:S05]  /*e2b0*/  WARPSYNC.COLLECTIVE R83, `(.L_x_5117) ;  /* 0x0000000053087348 */ /* 0x000fea0003c00000 */
[----:B------:R0:W1:Y:S02]  /*e2c0*/  SHFL.UP P3, R80, R248, R247, R246 ;  /* 0x040000f7f8507389 */ /* 0x00006400000600f6 */
[----:B01----:R-:W-:Y:S01]  /*e2d0*/  ENDCOLLECTIVE ;  /* 0x000000000000791b */ /* 0x003fe20003800000 */
.L_x_5117:
[----:B------:R-:W-:Y:S02]  /*e2e0*/  MOV R248, R245 ;  /* 0x000000f500f87202 */ /* 0x000fe40000000f00 */
[----:B------:R-:W-:-:S07]  /*e2f0*/  MOV R249, R80 ;  /* 0x0000005000f97202 */ /* 0x000fce0000000f00 */
[----:B------:R-:W-:Y:S05]  /*e300*/  WARPSYNC.COLLECTIVE R83, `(.L_x_5118) ;  /* 0x0000000053087348 */ /* 0x000fea0003c00000 */
[----:B------:R0:W1:Y:S02]  /*e310*/  SHFL.UP P3, R80, R248, R247, R246 ;  /* 0x040000f7f8507389 */ /* 0x00006400000600f6 */
[----:B01----:R-:W-:Y:S01]  /*e320*/  ENDCOLLECTIVE ;  /* 0x000000000000791b */ /* 0x003fe20003800000 */
.L_x_5118:
[----:B------:R-:W-:Y:S02]  /*e330*/  MOV R248, R243 ;  /* 0x000000f300f87202 */ /* 0x000fe40000000f00 */
[----:B------:R-:W-:-:S07]  /*e340*/  MOV R81, R80 ;  /* 0x0000005000517202 */ /* 0x000fce0000000f00 */
[----:B------:R-:W-:Y:S05]  /*e350*/  WARPSYNC.COLLECTIVE R83, `(.L_x_5119) ;  /* 0x0000000053087348 */ /* 0x000fea0003c00000 */
[----:B------:R0:W1:Y:S02]  /*e360*/  SHFL.UP P3, R80, R248, R247, R246 ;  /* 0x040000f7f8507389 */ /* 0x00006400000600f6 */
[----:B01----:R-:W-:Y:S01]  /*e370*/  ENDCOLLECTIVE ;  /* 0x000000000000791b */ /* 0x003fe20003800000 */
.L_x_5119:
        /* <DEDUP_REMOVED lines=17> */
.L_x_5120:
[----:B------:R-:W-:Y:S02]  /*e490*/  MOV R248, R82 ;  /* 0x0000005200f87202 */ /* 0x000fe40000000f00 */
[----:B------:R-:W-:-:S07]  /*e4a0*/  MOV R227, R80 ;  /* 0x0000005000e37202 */ /* 0x000fce0000000f00 */
[----:B------:R-:W-:Y:S05]  /*e4b0*/  WARPSYNC.COLLECTIVE R83, `(.L_x_5121) ;  /* 0x0000000053087348 */ /* 0x000fea0003c00000 */
[----:B------:R0:W1:Y:S02]  /*e4c0*/  SHFL.UP P3, R80, R248, R247, R246 ;  /* 0x040000f7f8507389 */ /* 0x00006400000600f6 */
[----:B01----:R-:W-:Y:S01]  /*e4d0*/  ENDCOLLECTIVE ;  /* 0x000000000000791b */ /* 0x003fe20003800000 */
.L_x_5121:
[----:B------:R-:W-:Y:S02]  /*e4e0*/  MOV R248, R245 ;  /* 0x000000f500f87202 */ /* 0x000fe40000000f00 */
[----:B------:R-:W-:-:S07]  /*e4f0*/  MOV R81, R80 ;  /* 0x0000005000517202 */ /* 0x000fce0000000f00 */
[----:B------:R-:W-:Y:S05]  /*e500*/  WARPSYNC.COLLECTIVE R83, `(.L_x_5122) ;  /* 0x0000000053087348 */ /* 0x000fea0003c00000 */
[----:B------:R0:W1:Y:S02]  /*e510*/  SHFL.UP P3, R80, R248, R247, R246 ;  /* 0x040000f7f8507389 */ /* 0x00006400000600f6 */
[----:B01----:R-:W-:Y:S01]  /*e520*/  ENDCOLLECTIVE ;  /* 0x000000000000791b */ /* 0x003fe20003800000 */
.L_x_5122:
[----:B------:R-:W-:Y:S02]  /*e530*/  MOV R248, R243 ;  /* 0x000000f300f87202 */ /* 0x000fe40000000f00 */
[----:B------:R-:W-:-:S07]  /*e540*/  MOV R249, R80 ;  /* 0x0000005000f97202 */ /* 0x000fce0000000f00 */
[----:B------:R-:W-:Y:S05]  /*e550*/  WARPSYNC.COLLECTIVE R83, `(.L_x_5123) ;  /* 0x0000000053087348 */ /* 0x000fea0003c00000 */
[----:B------:R0:W1:Y:S02]  /*e560*/  SHFL.UP P3, R80, R248, R247, R246 ;  /* 0x040000f7f8507389 */ /* 0x00006400000600f6 */
[----:B01----:R-:W-:Y:S01]  /*e570*/  ENDCOLLECTIVE ;  /* 0x000000000000791b */ /* 0x003fe20003800000 */
.L_x_5123:
        /* <DEDUP_REMOVED lines=18> */
.L_x_5124:
[----:B------:R-:W-:Y:S02]  /*e6a0*/  MOV R248, R244 ;  /* 0x000000f400f87202 */ /* 0x000fe40000000f00 */
[----:B------:R-:W-:-:S07]  /*e6b0*/  MOV R81, R80 ;  /* 0x0000005000517202 */ /* 0x000fce0000000f00 */
[----:B------:R-:W-:Y:S05]  /*e6c0*/  WARPSYNC.COLLECTIVE R83, `(.L_x_5125) ;  /* 0x0000000053087348 */ /* 0x000fea0003c00000 */
[----:B------:R0:W1:Y:S02]  /*e6d0*/  SHFL.UP P3, R80, R248, R247, R246 ;  /* 0x040000f7f8507389 */ /* 0x00006400000600f6 */
[----:B01----:R-:W-:Y:S01]  /*e6e0*/  ENDCOLLECTIVE ;  /* 0x000000000000791b */ /* 0x003fe20003800000 */
.L_x_5125:
[----:B------:R-:W-:Y:S02]  /*e6f0*/  MOV R248, R245 ;  /* 0x000000f500f87202 */ /* 0x000fe40000000f00 */
[----:B------:R-:W-:-:S07]  /*e700*/  MOV R227, R80 ;  /* 0x0000005000e37202 */ /* 0x000fce0000000f00 */
[----:B------:R-:W-:Y:S05]  /*e710*/  WARPSYNC.COLLECTIVE R83, `(.L_x_5126) ;  /* 0x0000000053087348 */ /* 0x000fea0003c00000 */
[----:B------:R0:W1:Y:S02]  /*e720*/  SHFL.UP P3, R80, R248, R247, R246 ;  /* 0x040000f7f8507389 */ /* 0x00006400000600f6 */
[----:B01----:R-:W-:Y:S01]  /*e730*/  ENDCOLLECTIVE ;  /* 0x000000000000791b */ /* 0x003fe20003800000 */
.L_x_5126:
[----:B------:R-:W-:Y:S02]  /*e740*/  MOV R248, R243 ;  /* 0x000000f300f87202 */ /* 0x000fe40000000f00 */
[----:B------:R-:W-:-:S07]  /*e750*/  MOV R249, R80 ;  /* 0x0000005000f97202 */ /* 0x000fce0000000f00 */
[----:B------:R-:W-:Y:S05]  /*e760*/  WARPSYNC.COLLECTIVE R83, `(.L_x_5127) ;  /* 0x0000000053087348 */ /* 0x000fea0003c00000 */
[----:B------:R0:W1:Y:S02]  /*e770*/  SHFL.UP P3, R80, R248, R247, R246 ;  /* 0x040000f7f8507389 */ /* 0x00006400000600f6 */
[----:B01----:R-:W-:Y:S01]  /*e780*/  ENDCOLLECTIVE ;  /* 0x000000000000791b */ /* 0x003fe20003800000 */
.L_x_5127:
[----:B------:R-:W-:Y:S05]  /*e790*/  BRA `(.L_x_5128) ;  /* 0xffffff7c00007947 */ /* 0x000fea000383ffff */
.L_x_5009:
        /* <DEDUP_REMOVED lines=8> */
.L_x_5130:
[----:B------:R-:W-:Y:S05]  /*e820*/  BSYNC B0 ;  /* 0x0000000000007941 */ /* 0x000fea0003800000 */
.L_x_5129:
[----:B------:R-:W-:Y:S05]  /*e830*/  BRA `(.L_x_5131) ;  /* 0xffffff7c00107947 */ /* 0x000fea000383ffff */
.L_x_5010:
        /* <DEDUP_REMOVED lines=8> */
.L_x_5133:
[----:B------:R-:W-:Y:S05]  /*e8c0*/  BSYNC B0 ;  /* 0x0000000000007941 */ /* 0x000fea0003800000 */
.L_x_5132:
[----:B------:R-:W-:Y:S05]  /*e8d0*/  BRA `(.L_x_5134) ;  /* 0xffffff7800f07947 */ /* 0x000fea000383ffff */
.L_x_5011:
        /* <DEDUP_REMOVED lines=8> */
.L_x_5136:
[----:B------:R-:W-:Y:S05]  /*e960*/  BSYNC B0 ;  /* 0x0000000000007941 */ /* 0x000fea0003800000 */
.L_x_5135:
[----:B------:R-:W-:Y:S05]  /*e970*/  BRA `(.L_x_5137) ;  /* 0xffffff7800d07947 */ /* 0x000fea000383ffff */
.L_x_5012:
        /* <DEDUP_REMOVED lines=8> */
.L_x_5139:
[----:B------:R-:W-:Y:S05]  /*ea00*/  BSYNC B0 ;  /* 0x0000000000007941 */ /* 0x000fea0003800000 */
.L_x_5138:
[----:B------:R-:W-:Y:S05]  /*ea10*/  BRA `(.L_x_5140) ;  /* 0xffffff7800b07947 */ /* 0x000fea000383ffff */
.L_x_5013:
        /* <DEDUP_REMOVED lines=8> */
.L_x_5142:
[----:B------:R-:W-:Y:S05]  /*eaa0*/  BSYNC B0 ;  /* 0x0000000000007941 */ /* 0x000fea0003800000 */
.L_x_5141:
        /* <DEDUP_REMOVED lines=10> */
.L_x_5143:
[----:B------:R-:W-:Y:S02]  /*eb50*/  MOV R248, R245 ;  /* 0x000000f500f87202 */ /* 0x000fe40000000f00 */
[----:B------:R-:W-:-:S07]  /*eb60*/  MOV R244, R80 ;  /* 0x0000005000f47202 */ /* 0x000fce0000000f00 */
[----:B------:R-:W-:Y:S05]  /*eb70*/  WARPSYNC.COLLECTIVE R83, `(.L_x_5144) ;  /* 0x0000000053087348 */ /* 0x000fea0003c00000 */
[----:B------:R0:W1:Y:S02]  /*eb80*/  SHFL.UP P3, R80, R248, R247, R246 ;  /* 0x040000f7f8507389 */ /* 0x00006400000600f6 */
[----:B01----:R-:W-:Y:S01]  /*eb90*/  ENDCOLLECTIVE ;  /* 0x000000000000791b */ /* 0x003fe20003800000 */
.L_x_5144:
[----:B------:R-:W-:Y:S02]  /*eba0*/  MOV R248, R243 ;  /* 0x000000f300f87202 */ /* 0x000fe40000000f00 */
[----:B------:R-:W-:-:S07]  /*ebb0*/  MOV R245, R80 ;  /* 0x0000005000f57202 */ /* 0x000fce0000000f00 */
[----:B------:R-:W-:Y:S05]  /*ebc0*/  WARPSYNC.COLLECTIVE R83, `(.L_x_5145) ;  /* 0x0000000053087348 */ /* 0x000fea0003c00000 */
[----:B------:R0:W1:Y:S02]  /*ebd0*/  SHFL.UP P3, R80, R248, R247, R246 ;  /* 0x040000f7f8507389 */ /* 0x00006400000600f6 */
[----:B01----:R-:W-:Y:S01]  /*ebe0*/  ENDCOLLECTIVE ;  /* 0x000000000000791b */ /* 0x003fe20003800000 */
.L_x_5145:
[----:B------:R-:W-:Y:S02]  /*ebf0*/  MOV R243, R80 ;  /* 0x0000005000f37202 */ /* 0x000fe40000000f00 */
[----:B------:R-:W-:-:S07]  /*ec00*/  MOV R80, 0x1f ;  /* 0x0000001f00507802 */ /* 0x000fce0000000f00 */
[----:B------:R-:W-:Y:S05]  /*ec10*/  WARPSYNC.COLLECTIVE R83, `(.L_x_5146) ;  /* 0x0000000053087348 */ /* 0x000fea0003c00000 */
[----:B------:R0:W1:Y:S02]  /*ec20*/  SHFL.IDX P3, R227, R82, R81, R80 ;  /* 0x0000005152e37389 */ /* 0x0000640000060050 */
[----:B01----:R-:W-:Y:S01]  /*ec30*/  ENDCOLLECTIVE ;  /* 0x000000000000791b */ /* 0x003fe20003800000 */
.L_x_5146:
[----:B------:R-:W-:Y:S02]  /*ec40*/  MOV R82, R65 ;  /* 0x0000004100527202 */ /* 0x000fe40000000f00 */
[----:B------:R-:W-:-:S07]  /*ec50*/  MOV R64, R227 ;  /* 0x000000e300407202 */ /* 0x000fce0000000f00 */
[----:B------:R-:W-:Y:S05]  /*ec60*/  WARPSYNC.COLLECTIVE R83, `(.L_x_5147) ;  /* 0x0000000053087348 */ /* 0x000fea0003c00000 */
[----:B------:R0:W1:Y:S02]  /*ec70*/  SHFL.IDX P3, R227, R82, R81, R80 ;  /* 0x0000005152e37389 */ /* 0x0000640000060050 */
[----:B01----:R-:W-:Y:S01]  /*ec80*/  ENDCOLLECTIVE ;  /* 0x000000000000791b */ /* 0x003fe20003800000 */
.L_x_5147:
[----:B------:R-:W-:Y:S02]  /*ec90*/  MOV R82, R66 ;  /* 0x0000004200527202 */ /* 0x000fe40000000f00 */
[----:B------:R-:W-:-:S07]  /*eca0*/  MOV R65, R227 ;  /* 0x000000e300417202 */ /* 0x000fce0000000f00 */
[----:B------:R-:W-:Y:S05]  /*ecb0*/  WARPSYNC.COLLECTIVE R83, `(.L_x_5148) ;  /* 0x0000000053087348 */ /* 0x000fea0003c00000 */
[----:B------:R0:W1:Y:S02]  /*ecc0*/  SHFL.IDX P3, R227, R82, R81, R80 ;  /* 0x0000005152e37389 */ /* 0x0000640000060050 */
[----:B01----:R-:W-:Y:S01]  /*ecd0*/  ENDCOLLECTIVE ;  /* 0x000000000000791b */ /* 0x003fe20003800000 */
.L_x_5148:
[----:B------:R-:W-:Y:S02]  /*ece0*/  MOV R82, R67 ;  /* 0x0000004300527202 */ /* 0x000fe40000000f00 */
[----:B------:R-:W-:-:S07]  /*ecf0*/  MOV R66, R227 ;  /* 0x000000e300427202 */ /* 0x000fce0000000f00 */
[----:B------:R-:W-:Y:S05]  /*ed00*/  WARPSYNC.COLLECTIVE R83, `(.L_x_5149) ;  /* 0x0000000053087348 */ /* 0x000fea0003c00000 */
[----:B------:R0:W1:Y:S02]  /*ed10*/  SHFL.IDX P3, R227, R82, R81, R80 ;  /* 0x0000005152e37389 */ /* 0x0000640000060050 */
[----:B01----:R-:W-:Y:S01]  /*ed20*/  ENDCOLLECTIVE ;  /* 0x000000000000791b */ /* 0x003fe20003800000 */
.L_x_5149:
[----:B------:R-:W-:Y:S01]  /*ed30*/  MOV R67, R227 ;  /* 0x000000e300437202 */ /* 0x000fe20000000f00 */
[----:B------:R-:W-:Y:S06]  /*ed40*/  BRA `(.L_x_5150) ;  /* 0xffffff78000c7947 */ /* 0x000fec000383ffff */
.L_x_5015:
        /* <DEDUP_REMOVED lines=8> */
.L_x_5151:
[----:B------:R-:W-:Y:S02]  /*edd0*/  MOV R246, R243 ;  /* 0x000000f300f67202 */ /* 0x000fe40000000f00 */
[----:B------:R-:W-:-:S07]  /*ede0*/  MOV R80, R227 ;  /* 0x000000e300507202 */ /* 0x000fce0000000f00 */
[----:B------:R-:W-:Y:S05]  /*edf0*/  WARPSYNC.COLLECTIVE R83, `(.L_x_5152) ;  /* 0x0000000053087348 */ /* 0x000fea0003c00000 */
[----:B------:R0:W1:Y:S02]  /*ee00*/  SHFL.DOWN P1, R227, R246, R247, R252 ;  /* 0x080000f7f6e37389 */ /* 0x00006400000200fc */
[----:B01----:R-:W-:Y:S01]  /*ee10*/  ENDCOLLECTIVE ;  /* 0x000000000000791b */ /* 0x003fe20003800000 */
.L_x_5152:
[----:B------:R-:W-:Y:S02]  /*ee20*/  MOV R246, R82 ;  /* 0x0000005200f67202 */ /* 0x000fe40000000f00 */
[----:B------:R-:W-:-:S07]  /*ee30*/  MOV R81, R227 ;  /* 0x000000e300517202 */ /* 0x000fce0000000f00 */
[----:B------:R-:W-:Y:S05]  /*ee40*/  WARPSYNC.COLLECTIVE R83, `(.L_x_5153) ;  /* 0x0000000053087348 */ /* 0x000fea0003c00000 */
[----:B------:R0:W1:Y:S02]  /*ee50*/  SHFL.DOWN P1, R227, R246, R247, R252 ;  /* 0x080000f7f6e37389 */ /* 0x00006400000200fc */
[----:B01----:R-:W-:Y:S01]  /*ee60*/  ENDCOLLECTIVE ;  /* 0x000000000000791b */ /* 0x003fe20003800000 */
.L_x_5153:
[----:B------:R-:W-:Y:S02]  /*ee70*/  MOV R246, R245 ;  /* 0x000000f500f67202 */ /* 0x000fe40000000f00 */
[----:B------:R-:W-:-:S07]  /*ee80*/  MOV R232, R227 ;  /* 0x000000e300e87202 */ /* 0x000fce0000000f00 */
[----:B------:R-:W-:Y:S05]  /*ee90*/  WARPSYNC.COLLECTIVE R83, `(.L_x_5154) ;  /* 0x0000000053087348 */ /* 0x000fea0003c00000 */
[----:B------:R0:W1:Y:S02]  /*eea0*/  SHFL.DOWN P1, R227, R246, R247, R252 ;  /* 0x080000f7f6e37389 */ /* 0x00006400000200fc */
[----:B01----:R-:W-:Y:S01]  /*eeb0*/  ENDCOLLECTIVE ;  /* 0x000000000000791b */ /* 0x003fe20003800000 */
.L_x_5154:
[----:B------:R-:W-:Y:S05]  /*eec0*/  BRA `(.L_x_5155) ;  /* 0xffffff8c00187947 */ /* 0x000fea000383ffff */
.L_x_5018:
        /* <DEDUP_REMOVED lines=8> */
.L_x_5157:
[----:B------:R-:W-:Y:S05]  /*ef50*/  BSYNC B0 ;  /* 0x0000000000007941 */ /* 0x000fea0003800000 */
.L_x_5156:
        /* <DEDUP_REMOVED lines=8> */
.L_x_5158:
[----:B------:R-:W-:Y:S02]  /*efe0*/  MOV R246, R244 ;  /* 0x000000f400f67202 */ /* 0x000fe40000000f00 */
[----:B------:R-:W-:-:S07]  /*eff0*/  MOV R80, R227 ;  /* 0x000000e300507202 */ /* 0x000fce0000000f00 */
[----:B------:R-:W-:Y:S05]  /*f000*/  WARPSYNC.COLLECTIVE R83, `(.L_x_5159) ;  /* 0x0000000053087348 */ /* 0x000fea0003c00000 */
[----:B------:R0:W1:Y:S02]  /*f010*/  SHFL.DOWN P1, R227, R246, R247, R252 ;  /* 0x080000f7f6e37389 */ /* 0x00006400000200fc */
[----:B01----:R-:W-:Y:S01]  /*f020*/  ENDCOLLECTIVE ;  /* 0x000000000000791b */ /* 0x003fe20003800000 */
.L_x_5159:
[----:B------:R-:W-:Y:S02]  /*f030*/  MOV R246, R245 ;  /* 0x000000f500f67202 */ /* 0x000fe40000000f00 */
[----:B------:R-:W-:-:S07]  /*f040*/  MOV R82, R227 ;  /* 0x000000e300527202 */ /* 0x000fce0000000f00 */
[----:B------:R-:W-:Y:S05]  /*f050*/  WARPSYNC.COLLECTIVE R83, `(.L_x_5160) ;  /* 0x0000000053087348 */ /* 0x000fea0003c00000 */
[----:B------:R0:W1:Y:S02]  /*f060*/  SHFL.DOWN P1, R227, R246, R247, R252 ;  /* 0x080000f7f6e37389 */ /* 0x00006400000200fc */
[----:B01----:R-:W-:Y:S01]  /*f070*/  ENDCOLLECTIVE ;  /* 0x000000000000791b */ /* 0x003fe20003800000 */
.L_x_5160:
[----:B------:R-:W-:Y:S05]  /*f080*/  BRA `(.L_x_5161) ;  /* 0xffffff8800fc7947 */ /* 0x000fea000383ffff */
.L_x_5021:
        /* <DEDUP_REMOVED lines=8> */
.L_x_5163:
[----:B------:R-:W-:Y:S05]  /*f110*/  BSYNC B0 ;  /* 0x0000000000007941 */ /* 0x000fea0003800000 */
.L_x_5162:
        /* <DEDUP_REMOVED lines=8> */
.L_x_5164:
[----:B------:R-:W-:Y:S02]  /*f1a0*/  MOV R246, R244 ;  /* 0x000000f400f67202 */ /* 0x000fe40000000f00 */
[----:B------:R-:W-:-:S07]  /*f1b0*/  MOV R80, R227 ;  /* 0x000000e300507202 */ /* 0x000fce0000000f00 */
[----:B------:R-:W-:Y:S05]  /*f1c0*/  WARPSYNC.COLLECTIVE R83, `(.L_x_5165) ;  /* 0x0000000053087348 */ /* 0x000fea0003c00000 */
[----:B------:R0:W1:Y:S02]  /*f1d0*/  SHFL.DOWN P1, R227, R246, R247, R252 ;  /* 0x080000f7f6e37389 */ /* 0x00006400000200fc */
[----:B01----:R-:W-:Y:S01]  /*f1e0*/  ENDCOLLECTIVE ;  /* 0x000000000000791b */ /* 0x003fe20003800000 */
.L_x_5165:
[----:B------:R-:W-:Y:S02]  /*f1f0*/  MOV R246, R245 ;  /* 0x000000f500f67202 */ /* 0x000fe40000000f00 */
[----:B------:R-:W-:-:S07]  /*f200*/  MOV R82, R227 ;  /* 0x000000e300527202 */ /* 0x000fce0000000f00 */
[----:B------:R-:W-:Y:S05]  /*f210*/  WARPSYNC.COLLECTIVE R83, `(.L_x_5166) ;  /* 0x0000000053087348 */ /* 0x000fea0003c00000 */
[----:B------:R0:W1:Y:S02]  /*f220*/  SHFL.DOWN P1, R227, R246, R247, R252 ;  /* 0x080000f7f6e37389 */ /* 0x00006400000200fc */
[----:B01----:R-:W-:Y:S01]  /*f230*/  ENDCOLLECTIVE ;  /* 0x000000000000791b */ /* 0x003fe20003800000 */
.L_x_5166:
[----:B------:R-:W-:Y:S05]  /*f240*/  BRA `(.L_x_5167) ;  /* 0xffffff8800e07947 */ /* 0x000fea000383ffff */
.L_x_5024:
        /* <DEDUP_REMOVED lines=8> */
.L_x_5169:
[----:B------:R-:W-:Y:S05]  /*f2d0*/  BSYNC B0 ;  /* 0x0000000000007941 */ /* 0x000fea0003800000 */
.L_x_5168:
        /* <DEDUP_REMOVED lines=8> */
.L_x_5170:
[----:B------:R-:W-:Y:S02]  /*f360*/  MOV R246, R244 ;  /* 0x000000f400f67202 */ /* 0x000fe40000000f00 */
[----:B------:R-:W-:-:S07]  /*f370*/  MOV R80, R227 ;  /* 0x000000e300507202 */ /* 0x000fce0000000f00 */
[----:B------:R-:W-:Y:S05]  /*f380*/  WARPSYNC.COLLECTIVE R83, `(.L_x_5171) ;  /* 0x0000000053087348 */ /* 0x000fea0003c00000 */
[----:B------:R0:W1:Y:S02]  /*f390*/  SHFL.DOWN P1, R227, R246, R247, R252 ;  /* 0x080000f7f6e37389 */ /* 0x00006400000200fc */
[----:B01----:R-:W-:Y:S01]  /*f3a0*/  ENDCOLLECTIVE ;  /* 0x000000000000791b */ /* 0x003fe20003800000 */
.L_x_5171:
[----:B------:R-:W-:Y:S02]  /*f3b0*/  MOV R246, R245 ;  /* 0x000000f500f67202 */ /* 0x000fe40000000f00 */
[----:B------:R-:W-:-:S07]  /*f3c0*/  MOV R82, R227 ;  /* 0x000000e300527202 */ /* 0x000fce0000000f00 */
[----:B------:R-:W-:Y:S05]  /*f3d0*/  WARPSYNC.COLLECTIVE R83, `(.L_x_5172) ;  /* 0x0000000053087348 */ /* 0x000fea0003c00000 */
[----:B------:R0:W1:Y:S02]  /*f3e0*/  SHFL.DOWN P1, R227, R246, R247, R252 ;  /* 0x080000f7f6e37389 */ /* 0x00006400000200fc */
[----:B01----:R-:W-:Y:S01]  /*f3f0*/  ENDCOLLECTIVE ;  /* 0x000000000000791b */ /* 0x003fe20003800000 */
.L_x_5172:
[----:B------:R-:W-:Y:S05]  /*f400*/  BRA `(.L_x_5173) ;  /* 0xffffff8800c47947 */ /* 0x000fea000383ffff */
.L_x_5027:
        /* <DEDUP_REMOVED lines=8> */
.L_x_5175:
[----:B------:R-:W-:Y:S05]  /*f490*/  BSYNC B0 ;  /* 0x0000000000007941 */ /* 0x000fea0003800000 */
.L_x_5174:
        /* <DEDUP_REMOVED lines=8> */
.L_x_5176:
[----:B------:R-:W-:Y:S02]  /*f520*/  MOV R246, R244 ;  /* 0x000000f400f67202 */ /* 0x000fe40000000f00 */
[----:B------:R-:W-:-:S07]  /*f530*/  MOV R81, R227 ;  /* 0x000000e300517202 */ /* 0x000fce0000000f00 */
[----:B------:R-:W-:Y:S05]  /*f540*/  WARPSYNC.COLLECTIVE R83, `(.L_x_5177) ;  /* 0x0000000053087348 */ /* 0x000fea0003c00000 */
[----:B------:R0:W1:Y:S02]  /*f550*/  SHFL.DOWN P1, R227, R246, R247, R252 ;  /* 0x080000f7f6e37389 */ /* 0x00006400000200fc */
[----:B01----:R-:W-:Y:S01]  /*f560*/  ENDCOLLECTIVE ;  /* 0x000000000000791b */ /* 0x003fe20003800000 */
.L_x_5177:
[----:B------:R-:W-:Y:S02]  /*f570*/  MOV R246, R245 ;  /* 0x000000f500f67202 */ /* 0x000fe40000000f00 */
[----:B------:R-:W-:-:S07]  /*f580*/  MOV R82, R227 ;  /* 0x000000e300527202 */ /* 0x000fce0000000f00 */
[----:B------:R-:W-:Y:S05]  /*f590*/  WARPSYNC.COLLECTIVE R83, `(.L_x_5178) ;  /* 0x0000000053087348 */ /* 0x000fea0003c00000 */
[----:B------:R0:W1:Y:S02]  /*f5a0*/  SHFL.DOWN P1, R227, R246, R247, R252 ;  /* 0x080000f7f6e37389 */ /* 0x00006400000200fc */
[----:B01----:R-:W-:Y:S01]  /*f5b0*/  ENDCOLLECTIVE ;  /* 0x000000000000791b */ /* 0x003fe20003800000 */
.L_x_5178:
[----:B------:R-:W-:Y:S05]  /*f5c0*/  BRA `(.L_x_5179) ;  /* 0xffffff8800a87947 */ /* 0x000fea000383ffff */
.L_x_5030:
        /* <DEDUP_REMOVED lines=8> */
.L_x_5181:
[----:B------:R-:W-:Y:S05]  /*f650*/  BSYNC B0 ;  /* 0x0000000000007941 */ /* 0x000fea0003800000 */
.L_x_5180:
        /* <DEDUP_REMOVED lines=10> */
.L_x_5182:
        /* <DEDUP_REMOVED lines=10> */
.L_x_5183:
[----:B------:R-:W-:Y:S02]  /*f7a0*/  MOV R82, R245 ;  /* 0x000000f500527202 */ /* 0x000fe40000000f00 */
[----:B------:R-:W-:-:S07]  /*f7b0*/  MOV R251, R227 ;  /* 0x000000e300fb7202 */ /* 0x000fce0000000f00 */
[----:B------:R-:W-:Y:S05]  /*f7c0*/  WARPSYNC.COLLECTIVE R83, `(.L_x_5184) ;  /* 0x0000000053087348 */ /* 0x000fea0003c00000 */
[----:B------:R0:W1:Y:S02]  /*f7d0*/  SHFL.IDX P3, R227, R82, R81, R80 ;  /* 0x0000005152e37389 */ /* 0x0000640000060050 */
[----:B01----:R-:W-:Y:S01]  /*f7e0*/  ENDCOLLECTIVE ;  /* 0x000000000000791b */ /* 0x003fe20003800000 */
.L_x_5184:
[----:B------:R-:W-:Y:S02]  /*f7f0*/  MOV R82, R64 ;  /* 0x0000004000527202 */ /* 0x000fe40000000f00 */
[----:B------:R-:W-:-:S07]  /*f800*/  MOV R236, R227 ;  /* 0x000000e300ec7202 */ /* 0x000fce0000000f00 */
[----:B------:R-:W-:Y:S05]  /*f810*/  WARPSYNC.COLLECTIVE R83, `(.L_x_5185) ;  /* 0x0000000053087348 */ /* 0x000fea0003c00000 */
[----:B------:R0:W1:Y:S02]  /*f820*/  SHFL.DOWN P1, R227, R246, R247, R252 ;  /* 0x080000f7f6e37389 */ /* 0x00006400000200fc */
[----:B01----:R-:W-:Y:S01]  /*f830*/  ENDCOLLECTIVE ;  /* 0x000000000000791b */ /* 0x003fe20003800000 */
.L_x_5185:
[----:B------:R-:W-:Y:S02]  /*f840*/  MOV R246, R243 ;  /* 0x000000f300f67202 */ /* 0x000fe40000000f00 */
[----:B------:R-:W-:-:S07]  /*f850*/  MOV R242, R227 ;  /* 0x000000e300f27202 */ /* 0x000fce0000000f00 */
[----:B------:R-:W-:Y:S05]  /*f860*/  WARPSYNC.COLLECTIVE R83, `(.L_x_5186) ;  /* 0x0000000053087348 */ /* 0x000fea0003c00000 */
[----:B------:R0:W1:Y:S02]  /*f870*/  SHFL.DOWN P1, R227, R246, R247, R252 ;  /* 0x080000f7f6e37389 */ /* 0x00006400000200fc */
[----:B01----:R-:W-:Y:S01]  /*f880*/  ENDCOLLECTIVE ;  /* 0x000000000000791b */ /* 0x003fe20003800000 */
.L_x_5186:
[----:B------:R-:W-:Y:S02]  /*f890*/  MOV R246, R244 ;  /* 0x000000f400f67202 */ /* 0x000fe40000000f00 */
[----:B------:R-:W-:-:S07]  /*f8a0*/  MOV R243, R227 ;  /* 0x000000e300f37202 */ /* 0x000fce0000000f00 */
[----:B------:R-:W-:Y:S05]  /*f8b0*/  WARPSYNC.COLLECTIVE R83, `(.L_x_5187) ;  /* 0x0000000053087348 */ /* 0x000fea0003c00000 */
[----:B------:R0:W1:Y:S02]  /*f8c0*/  SHFL.DOWN P1, R227, R246, R247, R252 ;  /* 0x080000f7f6e37389 */ /* 0x00006400000200fc */
[----:B01----:R-:W-:Y:S01]  /*f8d0*/  ENDCOLLECTIVE ;  /* 0x000000000000791b */ /* 0x003fe20003800000 */
.L_x_5187:
[----:B------:R-:W-:Y:S02]  /*f8e0*/  MOV R246, R245 ;  /* 0x000000f500f67202 */ /* 0x000fe40000000f00 */
[----:B------:R-:W-:-:S07]  /*f8f0*/  MOV R244, R227 ;  /* 0x000000e300f47202 */ /* 0x000fce0000000f00 */
[----:B------:R-:W-:Y:S05]  /*f900*/  WARPSYNC.COLLECTIVE R83, `(.L_x_5188) ;  /* 0x0000000053087348 */ /* 0x000fea0003c00000 */
[----:B------:R0:W1:Y:S02]  /*f910*/  SHFL.DOWN P1, R227, R246, R247, R252 ;  /* 0x080000f7f6e37389 */ /* 0x00006400000200fc */
[----:B01----:R-:W-:Y:S01]  /*f920*/  ENDCOLLECTIVE ;  /* 0x000000000000791b */ /* 0x003fe20003800000 */
.L_x_5188:
[----:B------:R-:W-:-:S07]  /*f930*/  MOV R245, R227 ;  /* 0x000000e300f57202 */ /* 0x000fce0000000f00 */
[----:B------:R-:W-:Y:S05]  /*f940*/  WARPSYNC.COLLECTIVE R83, `(.L_x_5189) ;  /* 0x0000000053087348 */ /* 0x000fea0003c00000 */
[----:B------:R0:W1:Y:S02]  /*f950*/  SHFL.IDX P3, R227, R82, R81, R80 ;  /* 0x0000005152e37389 */ /* 0x0000640000060050 */
[----:B01----:R-:W-:Y:S01]  /*f960*/  ENDCOLLECTIVE ;  /* 0x000000000000791b */ /* 0x003fe20003800000 */
.L_x_5189:
[----:B------:R-:W-:Y:S02]  /*f970*/  MOV R82, R65 ;  /* 0x0000004100527202 */ /* 0x000fe40000000f00 */
[----:B------:R-:W-:-:S07]  /*f980*/  MOV R252, R227 ;  /* 0x000000e300fc7202 */ /* 0x000fce0000000f00 */
[----:B------:R-:W-:Y:S05]  /*f990*/  WARPSYNC.COLLECTIVE R83, `(.L_x_5190) ;  /* 0x0000000053087348 */ /* 0x000fea0003c00000 */
[----:B------:R0:W1:Y:S02]  /*f9a0*/  SHFL.IDX P3, R227, R82, R81, R80 ;  /* 0x0000005152e37389 */ /* 0x0000640000060050 */
[----:B01----:R-:W-:Y:S01]  /*f9b0*/  ENDCOLLECTIVE ;  /* 0x000000000000791b */ /* 0x003fe20003800000 */
.L_x_5190:
[----:B------:R-:W-:Y:S01]  /*f9c0*/  MOV R82, R66 ;  /* 0x0000004200527202 */ /* 0x000fe20000000f00 */
[----:B------:R-:W-:Y:S01]  /*f9d0*/  FMUL.FTZ R66, R64, R249 ;  /* 0x000000f940427220 */ /* 0x000fe20000410000 */
[----:B------:R-:W-:-:S07]  /*f9e0*/  MOV R247, R227 ;  /* 0x000000e300f77202 */ /* 0x000fce0000000f00 */
[----:B------:R-:W-:Y:S05]  /*f9f0*/  WARPSYNC.COLLECTIVE R83, `(.L_x_5191) ;  /* 0x0000000053087348 */ /* 0x000fea0003c00000 */
[----:B------:R0:W1:Y:S02]  /*fa00*/  SHFL.IDX P3, R227, R82, R81, R80 ;  /* 0x0000005152e37389 */ /* 0x0000640000060050 */
[----:B01----:R-:W-:Y:S01]  /*fa10*/  ENDCOLLECTIVE ;  /* 0x000000000000791b */ /* 0x003fe20003800000 */
.L_x_5191:
[----:B------:R-:W-:Y:S02]  /*fa20*/  MOV R82, R67 ;  /* 0x0000004300527202 */ /* 0x000fe40000000f00 */
[----:B------:R-:W-:-:S07]  /*fa30*/  MOV R246, R227 ;  /* 0x000000e300f67202 */ /* 0x000fce0000000f00 */
[----:B------:R-:W-:Y:S05]  /*fa40*/  WARPSYNC.COLLECTIVE R83, `(.L_x_5192) ;  /* 0x0000000053087348 */ /* 0x000fea0003c00000 */
[----:B------:R0:W1:Y:S02]  /*fa50*/  SHFL.IDX P3, R227, R82, R81, R80 ;  /* 0x0000005152e37389 */ /* 0x0000640000060050 */
[----:B01----:R-:W-:Y:S01]  /*fa60*/  ENDCOLLECTIVE ;  /* 0x000000000000791b */ /* 0x003fe20003800000 */
.L_x_5192:
[----:B------:R-:W-:Y:S01]  /*fa70*/  MOV R67, R227 ;  /* 0x000000e300437202 */ /* 0x000fe20000000f00 */
[----:B------:R-:W-:Y:S01]  /*fa80*/  FMUL.FTZ R227, R65, R249 ;  /* 0x000000f941e37220 */ /* 0x000fe20000410000 */
[----:B------:R-:W-:Y:S06]  /*fa90*/  BRA `(.L_x_5193) ;  /* 0xffffff8800007947 */ /* 0x000fec000383ffff */
.L_x_5194:
        /* <DEDUP_REMOVED lines=14> */
.L_x_18926:


//--------------------- .text._Z25selective_scan_bwd_kernelI32Selective_Scan_bwd_kernel_traitsILi128ELi16ELb1ELb1ELb0ELb1ELb1EN3c108BFloat16ENS1_7complexIfEEEEv12SSMParamsBwd --------------------------
	.section	.text._Z25selective_scan_bwd_kernelI32Selective_Scan_bwd_kernel_traitsILi128ELi16ELb1ELb1ELb0ELb1ELb1EN3c108BFloat16ENS1_7complexIfEEEEv12SSMParamsBwd,"ax",@progbits
	.align	128
        .global         _Z25selective_scan_bwd_kernelI32Selective_Scan_bwd_kernel_traitsILi128ELi16ELb1ELb1ELb0ELb1ELb1EN3c108BFloat16ENS1_7complexIfEEEEv12SSMParamsBwd
        .type           _Z25selective_scan_bwd_kernelI32Selective_Scan_bwd_kernel_traitsILi128ELi16ELb1ELb1ELb0ELb1ELb1EN3c108BFloat16ENS1_7complexIfEEEEv12SSMParamsBwd,@function
        .size           _Z25selective_scan_bwd_kernelI32Selective_Scan_bwd_kernel_traitsILi128ELi16ELb1ELb1ELb0ELb1ELb1EN3c108BFloat16ENS1_7complexIfEEEEv12SSMParamsBwd,(.L_x_18927 - _Z25selective_scan_bwd_kernelI32Selective_Scan_bwd_kernel_traitsILi128ELi16ELb1ELb1ELb0ELb1ELb1EN3c108BFloat16ENS1_7complexIfEEEEv12SSMParamsBwd)
        .other          _Z25selective_scan_bwd_kernelI32Selective_Scan_bwd_kernel_traitsILi128ELi16ELb1ELb1ELb0ELb1ELb1EN3c108BFloat16ENS1_7complexIfEEEEv12SSMParamsBwd,@"STO_CUDA_ENTRY STV_DEFAULT"
_Z25selective_scan_bwd_kernelI32Selective_Scan_bwd_kernel_traitsILi128ELi16ELb1ELb1ELb0ELb1ELb1EN3c108BFloat16ENS1_7complexIfEEEEv12SSMParamsBwd:
.text._Z25selective_scan_bwd_kernelI32Selective_Scan_bwd_kernel_traitsILi128ELi16ELb1ELb1ELb0ELb1ELb1EN3c108BFloat16ENS1_7complexIfEEEEv12SSMParamsBwd:
        /* <DEDUP_REMOVED lines=51> */
[----:B------:R-:W-:Y:S02]  /*0330*/  UIMAD.WIDE.U32 UR16, UR11, UR6, URZ ;  /* 0x000000060b1072a5 */ /* 0x000fe4000f8e003f */
[----:B------:R-:W-:Y:S01]  /*0340*/  UIMAD UR20, UR4, UR8, URZ ;  /* 0x00000008041472a4 */ /* 0x000fe2000f8e023f */
[----:B------:R-:W-:Y:S01]  /*0350*/  ULDC.64 UR6, c[0x0][0x328] ;  /* 0x0000ca0000067ab9 */ /* 0x000fe20000000a00 */
[----:B------:R-:W-:-:S02]  /*0360*/  UIMAD UR13, UR4, UR18, URZ ;  /* 0x00000012040d72a4 */ /* 0x000fc4000f8e023f */
[----:B------:R-:W-:Y:S02]  /*0370*/  @UP1 ULEA UR60, UP3, UR10, UR22, 0x2 ;  /* 0x000000160a3c1291 */ /* 0x000fe4000f86103f */
[----:B------:R-:W-:Y:S02]  /*0380*/  UIMAD UR21, UR4, UR6, URZ ;  /* 0x00000006041572a4 */ /* 0x000fe4000f8e023f */
[----:B------:R-:W-:Y:S02]  /*0390*/  @UP1 ULEA.HI.X UR61, UR10, UR23, UR12, 0x2, UP3 ;  /* 0x000000170a3d1291 */ /* 0x000fe400098f140c */
[----:B------:R-:W-:Y:S01]  /*03a0*/  UISETP.NE.AND.EX UP1, UPT, UR33, URZ, UPT, UP2 ;  /* 0x0000003f2100728c */ /* 0x000fe2000bf25320 */
[----:B----4-:R-:W1:Y:S01]  /*03b0*/  MUFU.RCP R0, R0 ;  /* 0x0000000000007308 */ /* 0x010e620000001000 */
[----:B------:R-:W-:Y:S01]  /*03c0*/  UMOV UR4, URZ ;  /* 0x0000003f00047c82 */ /* 0x000fe20008000000 */
[----:B------:R-:W-:Y:S02]  /*03d0*/  UIMAD.WIDE.U32 UR14, UR11, UR8, URZ ;  /* 0x000000080b0e72a5 */ /* 0x000fe4000f8e003f */
[----:B------:R-:W-:-:S02]  /*03e0*/  UIMAD UR20, UR11, UR9, UR20 ;  /* 0x000000090b1472a4 */ /* 0x000fc4000f8e0214 */
[----:B------:R-:W-:Y:S02]  /*03f0*/  UIMAD.WIDE.U32 UR8, UR11, UR6, URZ ;  /* 0x000000060b0872a5 */ /* 0x000fe4000f8e003f */
[----:B------:R-:W-:Y:S02]  /*0400*/  UIMAD UR21, UR11, UR7, UR21 ;  /* 0x000000070b1572a4 */ /* 0x000fe4000f8e0215 */
[----:B------:R-:W-:Y:S02]  /*0410*/  UIMAD.WIDE.U32 UR6, UR11, UR18, URZ ;  /* 0x000000120b0672a5 */ /* 0x000fe4000f8e003f */
[----:B------:R-:W-:Y:S02]  /*0420*/  UIMAD UR13, UR11, UR19, UR13 ;  /* 0x000000130b0d72a4 */ /* 0x000fe4000f8e020d */
[----:B------:R-:W-:Y:S01]  /*0430*/  @UP1 ULEA UR58, UP2, UR10, UR32, 0x2 ;  /* 0x000000200a3a1291 */ /* 0x000fe2000f84103f */
[----:B------:R-:W-:Y:S01]  /*0440*/  ULDC.64 UR18, c[0x0][0x288] ;  /* 0x0000a20000127ab9 */ /* 0x000fe20000000a00 */
[----:B-1----:R-:W-:Y:S01]  /*0450*/  IADD3 R2, R0, 0xffffffe, RZ ;  /* 0x0ffffffe00027810 */ /* 0x002fe20007ffe0ff */
[----:B------:R-:W-:Y:S01]  /*0460*/  UIMAD UR26, UR12, UR18, URZ ;  /* 0x000000120c1a72a4 */ /* 0x000fe2000f8e023f */
[----:B------:R-:W-:Y:S01]  /*0470*/  IABS R0, UR10 ;  /* 0x0000000a00007c13 */ /* 0x000fe20008000000 */
[----:B------:R-:W-:-:S02]  /*0480*/  @UP1 ULEA.HI.X UR59, UR10, UR33, UR12, 0x2, UP2 ;  /* 0x000000210a3b1291 */ /* 0x000fc400090f140c */
[----:B------:R-:W-:Y:S01]  /*0490*/  UIMAD UR26, UR10, UR19, UR26 ;  /* 0x000000130a1a72a4 */ /* 0x000fe2000f8e021a */
[----:B------:R-:W1:Y:S01]  /*04a0*/  F2I.FTZ.U32.TRUNC.NTZ R2, R2 ;  /* 0x0000000200027305 */ /* 0x000e62000021f000 */
[----:B------:R-:W-:Y:S01]  /*04b0*/  R2UR UR30, R0 ;  /* 0x00000000001e72ca */ /* 0x000fe200000e0000 */
[----:B------:R-:W-:Y:S02]  /*04c0*/  UIADD3 UR9, UR9, UR21, URZ ;  /* 0x0000001509097290 */ /* 0x000fe4000fffe03f */
[----:B------:R-:W-:Y:S02]  /*04d0*/  UIADD3 UR15, UR15, UR20, URZ ;  /* 0x000000140f0f7290 */ /* 0x000fe4000fffe03f */
[----:B------:R-:W-:Y:S02]  /*04e0*/  ULOP3.LUT UR20, UR10, UR24, URZ, 0x3c, !UPT ;  /* 0x000000180a147292 */ /* 0x000fe4000f8e3c3f */
[----:B------:R-:W-:Y:S02]  /*04f0*/  UISETP.NE.AND UP1, UPT, UR24, URZ, UPT ;  /* 0x0000003f1800728c */ /* 0x000fe4000bf25270 */
[----:B------:R-:W-:-:S02]  /*0500*/  UISETP.GE.AND UP2, UPT, UR20, URZ, UPT ;  /* 0x0000003f1400728c */ /* 0x000fc4000bf46270 */
[----:B------:R-:W-:Y:S01]  /*0510*/  UIADD3 UR7, UR7, UR13, URZ ;  /* 0x0000000d07077290 */ /* 0x000fe2000fffe03f */
[----:B------:R-:W-:Y:S01]  /*0520*/  ULDC.64 UR20, c[0x0][0x2f8] ;  /* 0x0000be0000147ab9 */ /* 0x000fe20000000a00 */
[----:B-1----:R-:W-:Y:S01]  /*0530*/  R2UR UR5, R2 ;  /* 0x00000000020572ca */ /* 0x002fe200000e0000 */
[----:B------:R-:W-:Y:S02]  /*0540*/  @UP0 ULDC UR13, c[0x0][0x214] ;  /* 0x00008500000d0ab9 */ /* 0x000fe40000000800 */
[----:B------:R-:W-:-:S10]  /*0550*/  @UP0 UIMAD UR13, UR11, UR13, UR10 ;  /* 0x0000000d0b0d02a4 */ /* 0x000fd4000f8e020a */
        /* <DEDUP_REMOVED lines=18> */
[----:B------:R-:W-:Y:S02]  /*0680*/  UIMAD.WIDE.U32 UR14, UR10, UR18, UR14 ;  /* 0x000000120a0e72a5 */ /* 0x000fe4000f8e000e */
[----:B------:R-:W-:-:S03]  /*0690*/  UIADD3 UR49, UP5, UR17, UR4, URZ ;  /* 0x0000000411317290 */ /* 0x000fc6000ffbe03f */
[----:B------:R-:W-:Y:S02]  /*06a0*/  @!UP4 UIADD3 UR12, UR12, -UR27, URZ ;  /* 0x8000001b0c0cc290 */ /* 0x000fe4000fffe03f */
[----:B------:R-:W-:Y:S02]  /*06b0*/  @!UP4 UIADD3 UR23, UR23, 0x1, URZ ;  /* 0x000000011717c890 */ /* 0x000fe4000fffe03f */
[----:B------:R-:W-:Y:S02]  /*06c0*/  UISETP.GE.U32.AND UP3, UPT, UR12, UR27, UPT ;  /* 0x0000001b0c00728c */ /* 0x000fe4000bf66070 */
[----:B------:R-:W-:Y:S02]  /*06d0*/  UIMAD UR19, UR10, UR19, UR22 ;  /* 0x000000130a1372a4 */ /* 0x000fe4000f8e0216 */
[----:B------:R-:W-:Y:S02]  /*06e0*/  USHF.R.S32.HI UR18, URZ, 0x1f, UR17 ;  /* 0x0000001f3f127899 */ /* 0x000fe40008011411 */
[----:B------:R-:W-:-:S02]  /*06f0*/  ULEA UR50, UP4, UR49, UR50, 0x1 ;  /* 0x0000003231327291 */ /* 0x000fc4000f88083f */
[----:B------:R-:W-:Y:S02]  /*0700*/  UIADD3.X UR5, UR18, UR5, UR26, UP5, !UPT ;  /* 0x0000000512057290 */ /* 0x000fe4000affe41a */
[----:B------:R-:W-:Y:S02]  /*0710*/  @UP0 UIMAD UR13, UR13, UR16, URZ ;  /* 0x000000100d0d02a4 */ /* 0x000fe4000f8e023f */
        /* <DEDUP_REMOVED lines=10> */
[----:B------:R-:W-:Y:S02]  /*07c0*/  USHF.R.S32.HI UR4, URZ, 0x1f, UR12 ;  /* 0x0000001f3f047899 */ /* 0x000fe4000801140c */
[----:B------:R-:W-:-:S02]  /*07d0*/  UIADD3.X UR51, UR18, UR9, UR25, UP2, !UPT ;  /* 0x0000000912337290 */ /* 0x000fc400097fe419 */
[----:B------:R-:W-:Y:S01]  /*07e0*/  ULEA UR52, UP1, UR17, UR52, 0x1 ;  /* 0x0000003411347291 */ /* 0x000fe2000f82083f */
[----:B------:R-:W-:Y:S01]  /*07f0*/  ULDC.64 UR18, c[0x0][0x258] ;  /* 0x0000960000127ab9 */ /* 0x000fe20000000a00 */
[----:B------:R-:W-:Y:S01]  /*0800*/  @UP0 ULDC UR20, c[0x0][0x21c] ;  /* 0x0000870000140ab9 */ /* 0x000fe20000000800 */
[----:B------:R-:W-:Y:S02]  /*0810*/  UIMAD UR4, UR4, UR18, URZ ;  /* 0x00000012040472a4 */ /* 0x000fe4000f8e023f */
[----:B------:R-:W-:Y:S02]  /*0820*/  ULEA.HI.X UR51, UR17, UR53, UR51, 0x1, UP1 ;  /* 0x0000003511337291 */ /* 0x000fe400088f0c33 */
[----:B------:R-:W-:Y:S02]  /*0830*/  UISETP.GE.AND UP1, UPT, UR16, 0x1, UPT ;  /* 0x000000011000788c */ /* 0x000fe4000bf26270 */
[----:B------:R-:W-:Y:S02]  /*0840*/  UIMAD UR19, UR12, UR19, UR4 ;  /* 0x000000130c1372a4 */ /* 0x000fe4000f8e0204 */
[----:B------:R-:W-:Y:S01]  /*0850*/  UIMAD.WIDE.U32 UR8, UR12, UR18, UR6 ;  /* 0x000000120c0872a5 */ /* 0x000fe2000f8e0006 */
[----:B------:R-:W-:Y:S01]  /*0860*/  UMOV UR4, URZ ;  /* 0x0000003f00047c82 */ /* 0x000fe20008000000 */
[----:B------:R-:W-:-:S02]  /*0870*/  ULEA UR17, UR16, 0xfffff000, 0xc ;  /* 0xfffff00010117891 */ /* 0x000fc4000f8e603f */
[----:B------:R-:W-:Y:S01]  /*0880*/  @UP0 UIMAD UR13, UR13, UR20, URZ ;  /* 0x000000140d0d02a4 */ /* 0x000fe2000f8e023f */
[----:B------:R-:W-:Y:S01]  /*0890*/  @UP0 ULDC.64 UR26, c[0x0][0x310] ;  /* 0x0000c400001a0ab9 */ /* 0x000fe20000000a00 */
[----:B------:R-:W-:Y:S02]  /*08a0*/  UIADD3 UR18, UP2, UR17, UR8, URZ ;  /* 0x0000000811127290 */ /* 0x000fe4000ff5e03f */
[----:B------:R-:W-:Y:S02]  /*08b0*/  UIADD3 UR9, UR9, UR19, URZ ;  /* 0x0000001309097290 */ /* 0x000fe4000fffe03f */
[----:B------:R-:W-:Y:S01]  /*08c0*/  @UP0 UIMAD.WIDE UR26, UR13, 0x10, UR26 ;  /* 0x000000100d1a08a5 */ /* 0x000fe2000f8e021a */
[----:B------:R-:W-:Y:S01]  /*08d0*/  ULDC.64 UR6, c[0x0][0x2d8] ;  /* 0x0000b60000067ab9 */ /* 0x000fe20000000a00 */
[----:B------:R-:W-:Y:S02]  /*08e0*/  ULEA.HI.X.SX32 UR9, UR17, UR9, 0x1, UP2 ;  /* 0x0000000911097291 */ /* 0x000fe400090f0e3f */
        /* <DEDUP_REMOVED lines=25> */
.L_x_5325:
[----:B------:R-:W-:Y:S01]  /*0a80*/  BAR.SYNC.DEFER_BLOCKING 0x0 ;  /* 0x0000000000007b1d */ /* 0x000fe20000010000 */
[----:B--2---:R-:W-:Y:S02]  /*0a90*/  SHF.L.U32 R3, R90, 0x1, RZ ;  /* 0x000000015a037819 */ /* 0x004fe400000006ff */
[----:B------:R-:W-:Y:S02]  /*0aa0*/  MOV R4, UR50 ;  /* 0x0000003200047c02 */ /* 0x000fe40008000f00 */
[----:B------:R-:W-:Y:S02]  /*0ab0*/  LOP3.LUT R3, R3, 0xffffffc0, RZ, 0xc0, !PT ;  /* 0xffffffc003037812 */ /* 0x000fe400078ec0ff */
[----:B------:R-:W-:Y:S01]  /*0ac0*/  MOV R5, UR49 ;  /* 0x0000003100057c02 */ /* 0x000fe20008000f00 */
[----:B------:R-:W0:Y:S01]  /*0ad0*/  S2R R113, SR_LANEID ;  /* 0x0000000000717919 */ /* 0x000e220000000000 */
[----:B------:R-:W-:Y:S01]  /*0ae0*/  LOP3.LUT R88, R3, 0x1f, R90, 0xf8, !PT ;  /* 0x0000001f03587812 */ /* 0x000fe200078ef85a */
[----:B------:R-:W-:Y:S01]  /*0af0*/  HFMA2.MMA R13, -RZ, RZ, 0, 9.5367431640625e-07 ;  /* 0x00000010ff0d7435 */ /* 0x000fe200000001ff */
[----:B------:R-:W-:Y:S01]  /*0b00*/  MOV R14, UR52 ;  /* 0x00000034000e7c02 */ /* 0x000fe20008000f00 */
[----:B------:R-:W-:-:S02]  /*0b10*/  ULDC UR15, c[0x0][0x224] ;  /* 0x00008900000f7ab9 */ /* 0x000fc40000000800 */
[----:B------:R-:W-:-:S05]  /*0b20*/  IMAD.WIDE R4, R88, 0x10, R4 ;  /* 0x0000001058047825 */ /* 0x000fca00078e0204 */
[----:B------:R-:W2:Y:S04]  /*0b30*/  LDG.E.128 R8, desc[UR28][R4.64] ;  /* 0x0000001c04087981 */ /* 0x000ea8000c1e1d00 */
[----:B------:R-:W3:Y:S01]  /*0b40*/  LDG.E.128 R16, desc[UR28][R4.64+0x200] ;  /* 0x0002001c04107981 */ /* 0x000ee2000c1e1d00 */
[----:B------:R-:W-:Y:S01]  /*0b50*/  IMAD.WIDE R12, R88, R13, UR24 ;  /* 0x00000018580c7e25 */ /* 0x000fe2000f8e020d */
[----:B0-----:R-:W-:-:S04]  /*0b60*/  IADD3 R0, R3, R113, RZ ;  /* 0x0000007103007210 */ /* 0x001fc80007ffe0ff */
[C---:B------:R-:W-:Y:S02]  /*0b70*/  IADD3 R240, R0.reuse, R113, RZ ;  /* 0x0000007100f07210 */ /* 0x040fe40007ffe0ff */
[-C--:B------:R-:W-:Y:S02]  /*0b80*/  LEA R238, R0, R89.reuse, 0x4 ;  /* 0x0000005900ee7211 */ /* 0x080fe400078e20ff */
[----:B------:R-:W-:-:S03]  /*0b90*/  LEA R240, R240, R89, 0x4 ;  /* 0x00000059f0f07211 */ /* 0x000fc600078e20ff */
[----:B--2---:R-:W-:Y:S04]  /*0ba0*/  STS.128 [R238], R8 ;  /* 0x00000008ee007388 */ /* 0x004fe80000000c00 */
[----:B---3--:R0:W-:Y:S01]  /*0bb0*/  STS.128 [R238+0x200], R16 ;  /* 0x00020010ee007388 */ /* 0x0081e20000000c00 */
[----:B------:R-:W-:-:S03]  /*0bc0*/  NOP ;  /* 0x0000000000007918 */ /* 0x000fc60000000000 */
[----:B------:R-:W-:Y:S04]  /*0bd0*/  LDS.128 R60, [R240] ;  /* 0x00000000f03c7984 */ /* 0x000fe80000000c00 */
[----:B------:R-:W-:Y:S01]  /*0be0*/  LDS.128 R56, [R240+0x10] ;  /* 0x00001000f0387984 */ /* 0x000fe20000000c00 */
[----:B------:R-:W-:Y:S06]  /*0bf0*/  BAR.SYNC.DEFER_BLOCKING 0x0 ;  /* 0x0000000000007b1d */ /* 0x000fec0000010000 */
[----:B------:R-:W2:Y:S04]  /*0c00*/  LDG.E.128 R20, desc[UR28][R12.64] ;  /* 0x0000001c0c147981 */ /* 0x000ea8000c1e1d00 */
[----:B------:R-:W3:Y:S01]  /*0c10*/  LDG.E.128 R24, desc[UR28][R12.64+0x200] ;  /* 0x0002001c0c187981 */ /* 0x000ee2000c1e1d00 */
[----:B------:R-:W-:-:S03]  /*0c20*/  MOV R15, UR51 ;  /* 0x00000033000f7c02 */ /* 0x000fc60008000f00 */
[----:B------:R-:W-:Y:S01]  /*0c30*/  IMAD.WIDE R14, R88, 0x10, R14 ;  /* 0x00000010580e7825 */ /* 0x000fe200078e020e */
        /* <DEDUP_REMOVED lines=70> */
.L_x_5197:
[----:B------:R-:W-:Y:S05]  /*10a0*/  BSYNC B0 ;  /* 0x0000000000007941 */ /* 0x000fea0003800000 */
.L_x_5196:
        /* <DEDUP_REMOVED lines=36> */
.L_x_5199:
[----:B------:R-:W-:Y:S05]  /*12f0*/  BSYNC B0 ;  /* 0x0000000000007941 */ /* 0x000fea0003800000 */
.L_x_5198:
        /* <DEDUP_REMOVED lines=37> */
.L_x_5201:
[----:B------:R-:W-:Y:S05]  /*1550*/  BSYNC B0 ;  /* 0x0000000000007941 */ /* 0x000fea0003800000 */
.L_x_5200:
        /* <DEDUP_REMOVED lines=37> */
.L_x_5203:
[----:B------:R-:W-:Y:S05]  /*17b0*/  BSYNC B0 ;  /* 0x0000000000007941 */ /* 0x000fea0003800000 */
.L_x_5202:
        /* <DEDUP_REMOVED lines=37> */
.L_x_5205:
[----:B------:R-:W-:Y:S05]  /*1a10*/  BSYNC B0 ;  /* 0x0000000000007941 */ /* 0x000fea0003800000 */
.L_x_5204:
        /* <DEDUP_REMOVED lines=37> */
.L_x_5207:
[----:B------:R-:W-:Y:S05]  /*1c70*/  BSYNC B0 ;  /* 0x0000000000007941 */ /* 0x000fea0003800000 */
.L_x_5206:
        /* <DEDUP_REMOVED lines=37> */
.L_x_5209:
[----:B------:R-:W-:Y:S05]  /*1ed0*/  BSYNC B0 ;  /* 0x0000000000007941 */ /* 0x000fea0003800000 */
.L_x_5208:
        /* <DEDUP_REMOVED lines=37> */
.L_x_5211:
[----:B------:R-:W-:Y:S05]  /*2130*/  BSYNC B0 ;  /* 0x0000000000007941 */ /* 0x000fea0003800000 */
.L_x_5210:
        /* <DEDUP_REMOVED lines=36> */
.L_x_5213:
[----:B------:R-:W-:Y:S05]  /*2380*/  BSYNC B0 ;  /* 0x0000000000007941 */ /* 0x000fea0003800000 */
.L_x_5212:
        /* <DEDUP_REMOVED lines=34> */
.L_x_5215:
[----:B------:R-:W-:Y:S05]  /*25b0*/  BSYNC B0 ;  /* 0x0000000000007941 */ /* 0x000fea0003800000 */
.L_x_5214:
        /* <DEDUP_REMOVED lines=33> */
.L_x_5217:
[----:B------:R-:W-:Y:S05]  /*27d0*/  BSYNC B0 ;  /* 0x0000000000007941 */ /* 0x000fea0003800000 */
.L_x_5216:
        /* <DEDUP_REMOVED lines=33> */
.L_x_5219:
[----:B------:R-:W-:Y:S05]  /*29f0*/  BSYNC B0 ;  /* 0x0000000000007941 */ /* 0x000fea0003800000 */
.L_x_5218:
        /* <DEDUP_REMOVED lines=33> */
.L_x_5221:
[----:B------:R-:W-:Y:S05]  /*2c10*/  BSYNC B0 ;  /* 0x0000000000007941 */ /* 0x000fea0003800000 */
.L_x_5220:
        /* <DEDUP_REMOVED lines=33> */
.L_x_5223:
[----:B------:R-:W-:Y:S05]  /*2e30*/  BSYNC B0 ;  /* 0x0000000000007941 */ /* 0x000fea0003800000 */
.L_x_5222:
        /* <DEDUP_REMOVED lines=33> */
.L_x_5225:
[----:B------:R-:W-:Y:S05]  /*3050*/  BSYNC B0 ;  /* 0x0000000000007941 */ /* 0x000fea0003800000 */
.L_x_5224:
        /* <DEDUP_REMOVED lines=33> */
.L_x_5227:
[----:B------:R-:W-:Y:S05]  /*3270*/  BSYNC B0 ;  /* 0x0000000000007941 */ /* 0x000fea0003800000 */
.L_x_5226:
[----:B------:R-:W-:Y:S01]  /*3280*/  USHF.R.S32.HI UR7, URZ, 0x1f, UR11 ;  /* 0x0000001f3f077899 */ /* 0x000fe2000801140b */
[----:B------:R-:W1:Y:S01]  /*3290*/  LDS.128 R24, [R240] ;  /* 0x00000000f0187984 */ /* 0x000e620000000c00 */
[----:B------:R-:W-:Y:S01]  /*32a0*/  ULEA UR8, UR15, 0xfffff800, 0xb ;  /* 0xfffff8000f087891 */ /* 0x000fe2000f8e583f */
[----:B------:R-:W-:Y:S01]  /*32b0*/  ULDC.64 UR18, c[0x0][0x2a0] ;  /* 0x0000a80000127ab9 */ /* 0x000fe20000000a00 */
[----:B------:R-:W-:Y:S01]  /*32c0*/  ULDC.64 UR20, c[0x0][0x2a8] ;  /* 0x0000aa0000147ab9 */ /* 0x000fe20000000a00 */
[----:B------:R-:W-:Y:S01]  /*32d0*/  UIMAD UR16, UR7, UR18, URZ ;  /* 0x00000012071072a4 */ /* 0x000fe2000f8e023f */
[----:B------:R-:W2:Y:S01]  /*32e0*/  LDS.128 R8, [R240+0x10] ;  /* 0x00001000f0087984 */ /* 0x000ea20000000c00 */
[----:B------:R-:W-:Y:S02]  /*32f0*/  USHF.R.S32.HI UR9, URZ, 0x1f, UR8 ;  /* 0x0000001f3f097899 */ /* 0x000fe40008011408 */
[----:B------:R-:W-:Y:S01]  /*3300*/  UIMAD UR17, UR11, UR19, UR16 ;  /* 0x000000130b1172a4 */ /* 0x000fe2000f8e0210 */
[----:B------:R-:W3:Y:S01]  /*3310*/  LDL.LU R64, [R1+0x8] ;  /* 0x0000080001407983 */ /* 0x000ee20000300800 */
[----:B------:R-:W-:-:S02]  /*3320*/  UIMAD.WIDE.U32 UR18, UR11, UR18, UR8 ;  /* 0x000000120b1272a5 */ /* 0x000fc4000f8e0008 */
[----:B------:R-:W-:Y:S02]  /*3330*/  USHF.R.S32.HI UR16, URZ, 0x1f, UR10 ;  /* 0x0000001f3f107899 */ /* 0x000fe4000801140a */
[----:B------:R-:W-:Y:S02]  /*3340*/  UIADD3 UR19, UR19, UR17, URZ ;  /* 0x0000001113137290 */ /* 0x000fe4000fffe03f */
[----:B------:R-:W-:Y:S02]  /*3350*/  UIMAD UR17, UR16, UR20, URZ ;  /* 0x00000014101172a4 */ /* 0x000fe4000f8e023f */
[----:B------:R-:W-:Y:S02]  /*3360*/  UIMAD.WIDE.U32 UR18, UR10, UR20, UR18 ;  /* 0x000000140a1272a5 */ /* 0x000fe4000f8e0012 */
[----:B------:R-:W-:Y:S01]  /*3370*/  UIMAD UR17, UR10, UR21, UR17 ;  /* 0x000000150a1172a4 */ /* 0x000fe2000f8e0211 */
[----:B------:R-:W-:Y:S01]  /*3380*/  PRMT R43, R60, 0x7632, R43 ;  /* 0x000076323c2b7816 */ /* 0x000fe2000000002b */
[----:B------:R-:W-:Y:S01]  /*3390*/  ULDC.64 UR22, c[0x0][0x3e8] ;  /* 0x0000fa0000167ab9 */ /* 0x000fe20000000a00 */
[----:B------:R-:W-:Y:S01]  /*33a0*/  ULDC.64 UR20, c[0x0][0x318] ;  /* 0x0000c60000147ab9 */ /* 0x000fe20000000a00 */
[----:B------:R-:W-:-:S02]  /*33b0*/  UIADD3 UR19, UR19, UR17, URZ ;  /* 0x0000001113137290 */ /* 0x000fc4000fffe03f */
        /* <DEDUP_REMOVED lines=8> */
[----:B------:R-:W4:Y:S04]  /*3440*/  LDG.E.128 R32, desc[UR28][R4.64] ;  /* 0x0000001c04207981 */ /* 0x000f28000c1e1d00 */
[----:B------:R-:W5:Y:S01]  /*3450*/  LDG.E.128 R36, desc[UR28][R4.64+0x200] ;  /* 0x0002001c04247981 */ /* 0x000f62000c1e1d00 */
        /* <DEDUP_REMOVED lines=16> */
[----:B----4-:R2:W-:Y:S04]  /*3560*/  STS.128 [R238], R32 ;  /* 0x00000020ee007388 */ /* 0x0105e80000000c00 */
[----:B-----5:R-:W-:Y:S01]  /*3570*/  STS.128 [R238+0x200], R36 ;  /* 0x00020024ee007388 */ /* 0x020fe20000000c00 */
[----:B------:R-:W-:-:S03]  /*3580*/  NOP ;  /* 0x0000000000007918 */ /* 0x000fc60000000000 */
[----:B------:R-:W0:Y:S04]  /*3590*/  LDS.128 R20, [R240] ;  /* 0x00000000f0147984 */ /* 0x000e280000000c00 */
[----:B------:R-:W4:Y:S01]  /*35a0*/  LDS.128 R4, [R240+0x10] ;  /* 0x00001000f0047984 */ /* 0x000f220000000c00 */
[----:B------:R-:W-:Y:S06]  /*35b0*/  BAR.SYNC.DEFER_BLOCKING 0x0 ;  /* 0x0000000000007b1d */ /* 0x000fec0000010000 */
[----:B------:R-:W5:Y:S04]  /*35c0*/  LDG.E.128 R12, desc[UR28][R28.64] ;  /* 0x0000001c1c0c7981 */ /* 0x000f68000c1e1d00 */
[----:B------:R3:W5:Y:S01]  /*35d0*/  LDG.E.128 R16, desc[UR28][R28.64+0x200] ;  /* 0x0002001c1c107981 */ /* 0x000762000c1e1d00 */
[----:B-1----:R-:W-:Y:S01]  /*35e0*/  SHF.L.U32 R74, R26, 0x10, RZ ;  /* 0x000000101a4a7819 */ /* 0x002fe200000006ff */
[----:B------:R-:W-:Y:S01]  /*35f0*/  UIMAD UR17, UR7, UR18, URZ ;  /* 0x00000012071172a4 */ /* 0x000fe2000f8e023f */
[----:B--2---:R-:W-:-:S02]  /*3600*/  PRMT R33, R9, 0x7632, R33 ;  /* 0x0000763209217816 */ /* 0x004fc40000000021 */
        /* <DEDUP_REMOVED lines=15> */
[----:B------:R-:W-:Y:S01]  /*3700*/  SHF.L.U32 R68, R23, 0x10, RZ ;  /* 0x0000001017447819 */ /* 0x000fe200000006ff */
[----:B------:R-:W-:Y:S01]  /*3710*/  FMUL.FTZ R32, R41, -1.4426950216293334961 ;  /* 0xbfb8aa3b29207820 */ /* 0x000fe20000410000 */
[----:B------:R-:W-:Y:S01]  /*3720*/  PRMT R22, R22, 0x7632, R22 ;  /* 0x0000763216167816 */ /* 0x000fe20000000016 */
[----:B------:R-:W-:Y:S01]  /*3730*/  FMUL.FTZ R20, R37, -1.4426950216293334961 ;  /* 0xbfb8aa3b25147820 */ /* 0x000fe20000410000 */
[----:B------:R-:W-:Y:S01]  /*3740*/  SHF.L.U32 R77, R8, 0x10, RZ ;  /* 0x00000010084d7819 */ /* 0x000fe200000006ff */
[----:B------:R-:W1:Y:S01]  /*3750*/  MUFU.EX2 R2, R2 ;  /* 0x0000000200027308 */ /* 0x000e620000000800 */
[----:B---3--:R-:W-:Y:S01]  /*3760*/  FMUL.FTZ R28, R68, -1.4426950216293334961 ;  /* 0xbfb8aa3b441c7820 */ /* 0x008fe20000410000 */
[----:B------:R-:W-:Y:S01]  /*3770*/  SHF.L.U32 R69, R22, 0x10, RZ ;  /* 0x0000001016457819 */ /* 0x000fe200000006ff */
[----:B------:R-:W-:Y:S01]  /*3780*/  UIMAD UR17, UR10, UR21, UR17 ;  /* 0x000000150a1172a4 */ /* 0x000fe2000f8e0211 */
[----:B------:R-:W-:Y:S01]  /*3790*/  PRMT R35, R8, 0x7632, R35 ;  /* 0x0000763208237816 */ /* 0x000fe20000000023 */
[----:B------:R-:W-:Y:S01]  /*37a0*/  UIMAD.WIDE.U32 UR18, UR10, UR20, UR18 ;  /* 0x000000140a1272a5 */ /* 0x000fe2000f8e0012 */
[----:B------:R-:W-:-:S02]  /*37b0*/  SHF.L.U32 R36, R24, 0x10, RZ ;  /* 0x0000001018247819 */ /* 0x000fc400000006ff */
[----:B------:R-:W2:Y:S01]  /*37c0*/  MUFU.EX2 R31, R31 ;  /* 0x0000001f001f7308 */ /* 0x000ea20000000800 */
[----:B0-----:R-:W-:Y:S01]  /*37d0*/  FADD.FTZ R0, R0, 1 ;  /* 0x3f80000000007421 */ /* 0x001fe20000010000 */
[C---:B------:R-:W-:Y:S01]  /*37e0*/  SHF.L.U32 R22, R10.reuse, 0x10, RZ ;  /* 0x000000100a167819 */ /* 0x040fe200000006ff */
[----:B------:R-:W-:Y:S01]  /*37f0*/  UIADD3 UR20, UR19, UR17, URZ ;  /* 0x0000001113147290 */ /* 0x000fe2000fffe03f */
[----:B------:R-:W-:Y:S01]  /*3800*/  PRMT R29, R10, 0x7632, R29 ;  /* 0x000076320a1d7816 */ /* 0x000fe2000000001d */
[----:B------:R-:W-:Y:S01]  /*3810*/  ULEA UR17, UP0, UR18, UR22, 0x1 ;  /* 0x0000001612117291 */ /* 0x000fe2000f80083f */
[----:B------:R-:W-:Y:S02]  /*3820*/  PRMT R24, R24, 0x7632, R24 ;  /* 0x0000763218187816 */ /* 0x000fe40000000018 */
[----:B------:R0:W3:Y:S01]  /*3830*/  MUFU.EX2 R38, R20 ;  /* 0x0000001400267308 */ /* 0x0000e20000000800 */
[----:B-1----:R-:W-:Y:S01]  /*3840*/  FADD.FTZ R2, R2, 1 ;  /* 0x3f80000002027421 */ /* 0x002fe20000010000 */
[----:B------:R-:W-:Y:S01]  /*3850*/  SHF.L.U32 R76, R27, 0x10, RZ ;  /* 0x000000101b4c7819 */ /* 0x000fe200000006ff */
[----:B------:R-:W-:Y:S01]  /*3860*/  ULEA.HI.X UR20, UR18, UR23, UR20, 0x1, UP0 ;  /* 0x0000001712147291 */ /* 0x000fe200080f0c14 */
[----:B------:R-:W-:-:S02]  /*3870*/  PRMT R23, R25, 0x7632, R23 ;  /* 0x0000763219177816 */ /* 0x000fc40000000017 */
[----:B------:R-:W-:Y:S01]  /*3880*/  SHF.L.U32 R39, R25, 0x10, RZ ;  /* 0x0000001019277819 */ /* 0x000fe200000006ff */
[----:B------:R-:W-:Y:S01]  /*3890*/  ULDC.64 UR18, c[0x0][0x320] ;  /* 0x0000c80000127ab9 */ /* 0x000fe20000000a00 */
[----:B------:R-:W1:Y:S01]  /*38a0*/  MUFU.RCP R71, R0 ;  /* 0x0000000000477308 */ /* 0x000e620000001000 */
[----:B--2---:R-:W-:Y:S01]  /*38b0*/  FADD.FTZ R31, R31, 1 ;  /* 0x3f8000001f1f7421 */ /* 0x004fe20000010000 */
[----:B0-----:R-:W-:Y:S02]  /*38c0*/  SHF.L.U32 R20, R11, 0x10, RZ ;  /* 0x000000100b147819 */ /* 0x001fe400000006ff */
[----:B----4-:R-:W-:Y:S02]  /*38d0*/  SHF.L.U32 R72, R4, 0x10, RZ ;  /* 0x0000001004487819 */ /* 0x010fe400000006ff */
[----:B------:R-:W-:Y:S02]  /*38e0*/  PRMT R4, R23, 0x7632, R4 ;  /* 0x0000763217047816 */ /* 0x000fe40000000004 */
[----:B------:R-:W0:Y:S01]  /*38f0*/  MUFU.RCP R81, R2 ;  /* 0x0000000200517308 */ /* 0x000e220000001000 */
[----:B---3--:R-:W-:Y:S01]  /*3900*/  FADD.FTZ R8, R38, 1 ;  /* 0x3f80000026087421 */ /* 0x008fe20000010000 */
[----:B------:R-:W-:-:S02]  /*3910*/  SHF.L.U32 R38, R24, 0x10, RZ ;  /* 0x0000001018267819 */ /* 0x000fc400000006ff */
[----:B------:R-:W-:Y:S02]  /*3920*/  SHF.L.U32 R70, R4, 0x10, RZ ;  /* 0x0000001004467819 */ /* 0x000fe400000006ff */
[----:B------:R-:W-:Y:S02]  /*3930*/  SHF.L.U32 R73, R23, 0x10, RZ ;  /* 0x0000001017497819 */ /* 0x000fe400000006ff */
[----:B------:R2:W3:Y:S01]  /*3940*/  MUFU.EX2 R42, R32 ;  /* 0x00000020002a7308 */ /* 0x0004e20000000800 */
[----:B-1----:R-:W-:Y:S01]  /*3950*/  FMUL.FTZ R21, R30, R71 ;  /* 0x000000471e157220 */ /* 0x002fe20000410000 */
[----:B------:R-:W-:Y:S02]  /*3960*/  SHF.L.U32 R104, R5, 0x10, RZ ;  /* 0x0000001005687819 */ /* 0x000fe400000006ff */
[----:B------:R-:W-:Y:S01]  /*3970*/  SHF.L.U32 R100, R63, 0x10, RZ ;  /* 0x000000103f647819 */ /* 0x000fe200000006ff */
[----:B------:R-:W-:Y:S01]  /*3980*/  FMUL.FTZ R0, R36, R21 ;  /* 0x0000001524007220 */ /* 0x000fe20000410000 */
[----:B------:R-:W-:-:S02]  /*3990*/  PRMT R4, R4, 0x7632, R4 ;  /* 0x0000763204047816 */ /* 0x000fc40000000004 */
[----:B------:R1:W-:Y:S01]  /*39a0*/  MUFU.EX2 R67, R28 ;  /* 0x0000001c00437308 */ /* 0x0003e20000000800 */
[----:B0-----:R-:W-:Y:S01]  /*39b0*/  FMUL.FTZ R24, R34, R81 ;  /* 0x0000005122187220 */ /* 0x001fe20000410000 */
[----:B--2---:R-:W-:Y:S02]  /*39c0*/  PRMT R32, R27, 0x7632, R32 ;  /* 0x000076321b207816 */ /* 0x004fe40000000020 */
[----:B------:R-:W-:Y:S01]  /*39d0*/  SHF.L.U32 R27, R43, 0x10, RZ ;  /* 0x000000102b1b7819 */ /* 0x000fe200000006ff */
[----:B------:R-:W-:Y:S01]  /*39e0*/  FMUL.FTZ R2, R38, R24 ;  /* 0x0000001826027220 */ /* 0x000fe20000410000 */
[----:B------:R-:W-:Y:S02]  /*39f0*/  PRMT R5, R5, 0x7632, R5 ;  /* 0x0000763205057816 */ /* 0x000fe40000000005 */
[----:B------:R0:W2:Y:S01]  /*3a00*/  MUFU.RCP R91, R31 ;  /* 0x0000001f005b7308 */ /* 0x0000a20000001000 */
[----:B-1----:R-:W-:Y:S02]  /*3a10*/  PRMT R28, R26, 0x7632, R28 ;  /* 0x000076321a1c7816 */ /* 0x002fe4000000001c */
[----:B------:R-:W-:Y:S01]  /*3a20*/  SHF.L.U32 R26, R9, 0x10, RZ ;  /* 0x00000010091a7819 */ /* 0x000fe200000006ff */
[----:B------:R-:W-:Y:S01]  /*3a30*/  FMUL.FTZ R9, R69, -1.4426950216293334961 ;  /* 0xbfb8aa3b45097820 */ /* 0x000fe20000410000 */
[----:B------:R-:W-:-:S02]  /*3a40*/  SHF.L.U32 R106, R5, 0x10, RZ ;  /* 0x00000010056a7819 */ /* 0x000fc400000006ff */
[----:B------:R-:W-:Y:S01]  /*3a50*/  SHF.L.U32 R108, R6, 0x10, RZ ;  /* 0x00000010066c7819 */ /* 0x000fe200000006ff */
[----:B------:R3:W1:Y:S01]  /*3a60*/  MUFU.EX2 R10, R9 ;  /* 0x00000009000a7308 */ /* 0x0006620000000800 */
[----:B0-----:R-:W-:Y:S01]  /*3a70*/  PRMT R31, R11, 0x7632, R31 ;  /* 0x000076320b1f7816 */ /* 0x001fe2000000001f */
[----:B------:R-:W-:Y:S01]  /*3a80*/  FMUL.FTZ R107, R106, -1.4426950216293334961 ;  /* 0xbfb8aa3b6a6b7820 */ /* 0x000fe20000410000 */
[----:B------:R-:W-:Y:S02]  /*3a90*/  SHF.L.U32 R11, R60, 0x10, RZ ;  /* 0x000000103c0b7819 */ /* 0x000fe400000006ff */
[----:B------:R-:W-:Y:S02]  /*3aa0*/  PRMT R111, R7, 0x7632, R111 ;  /* 0x00007632076f7816 */ /* 0x000fe4000000006f */
[----:B------:R-:W-:Y:S01]  /*3ab0*/  SHF.L.U32 R35, R35, 0x10, RZ ;  /* 0x0000001023237819 */ /* 0x000fe200000006ff */
[----:B------:R0:W4:Y:S01]  /*3ac0*/  MUFU.RCP R78, R8 ;  /* 0x00000008004e7308 */ /* 0x0001220000001000 */
[----:B---3--:R-:W-:Y:S01]  /*3ad0*/  FADD.FTZ R9, R42, 1 ;  /* 0x3f8000002a097421 */ /* 0x008fe20000010000 */
[----:B------:R-:W-:Y:S01]  /*3ae0*/  FFMA.FTZ R11, R0, R11, R64 ;  /* 0x0000000b000b7223 */ /* 0x000fe20000010040 */
[----:B--2---:R-:W-:Y:S01]  /*3af0*/  FMUL.FTZ R25, R40, R91 ;  /* 0x0000005b28197220 */ /* 0x004fe20000410000 */
[----:B------:R-:W-:-:S02]  /*3b00*/  PRMT R42, R61, 0x7632, R42 ;  /* 0x000076323d2a7816 */ /* 0x000fc4000000002a */
[----:B------:R-:W-:Y:S01]  /*3b10*/  FFMA.FTZ R11, R2, R27, R11 ;  /* 0x0000001b020b7223 */ /* 0x000fe2000001000b */
[----:B------:R-:W-:Y:S01]  /*3b20*/  SHF.L.U32 R27, R61, 0x10, RZ ;  /* 0x000000103d1b7819 */ /* 0x000fe200000006ff */
[----:B------:R2:W3:Y:S01]  /*3b30*/  MUFU.RCP R82, R9 ;  /* 0x0000000900527308 */ /* 0x0004e20000001000 */
[----:B------:R-:W-:Y:S01]  /*3b40*/  FMUL.FTZ R64, R39, R25 ;  /* 0x0000001927407220 */ /* 0x000fe20000410000 */
[----:B-1----:R-:W-:Y:S01]  /*3b50*/  FADD.FTZ R10, R10, 1 ;  /* 0x3f8000000a0a7421 */ /* 0x002fe20000010000 */
[----:B0-----:R-:W-:Y:S01]  /*3b60*/  FMUL.FTZ R8, R72, -1.4426950216293334961 ;  /* 0xbfb8aa3b48087820 */ /* 0x001fe20000410000 */
[----:B------:R-:W-:Y:S01]  /*3b70*/  SHF.L.U32 R33, R33, 0x10, RZ ;  /* 0x0000001021217819 */ /* 0x000fe200000006ff */
[----:B------:R-:W-:Y:S01]  /*3b80*/  FFMA.FTZ R66, R64, R27, R11 ;  /* 0x0000001b40427223 */ /* 0x000fe2000001000b */
[----:B------:R-:W-:Y:S01]  /*3b90*/  FADD.FTZ R11, -R91, 1 ;  /* 0x3f8000005b0b7421 */ /* 0x000fe20000010100 */
[----:B------:R-:W-:Y:S01]  /*3ba0*/  SHF.L.U32 R27, R42, 0x10, RZ ;  /* 0x000000102a1b7819 */ /* 0x000fe200000006ff */
[----:B------:R0:W1:Y:S01]  /*3bb0*/  MUFU.RCP R94, R10 ;  /* 0x0000000a005e7308 */ /* 0x0000620000001000 */
[----:B--2---:R-:W-:Y:S01]  /*3bc0*/  FADD.FTZ R9, -R71, 1 ;  /* 0x3f80000047097421 */ /* 0x004fe20000010100 */
[----:B----4-:R-:W-:Y:S01]  /*3bd0*/  FMUL.FTZ R23, R37, R78 ;  /* 0x0000004e25177220 */ /* 0x010fe20000410000 */
[----:B------:R-:W-:Y:S01]  /*3be0*/  FFMA.FTZ R93, R40, R11, 1 ;  /* 0x3f800000285d7423 */ /* 0x000fe2000001000b */
[----:B------:R-:W-:Y:S01]  /*3bf0*/  SHF.L.U32 R29, R29, 0x10, RZ ;  /* 0x000000101d1d7819 */ /* 0x000fe200000006ff */
[----:B------:R-:W-:Y:S01]  /*3c00*/  FFMA.FTZ R79, R30, R9, 1 ;  /* 0x3f8000001e4f7423 */ /* 0x000fe20000010009 */
[----:B------:R-:W-:Y:S01]  /*3c10*/  FMUL.FTZ R9, R70, -1.4426950216293334961 ;  /* 0xbfb8aa3b46097820 */ /* 0x000fe20000410000 */
[----:B------:R-:W-:Y:S01]  /*3c20*/  FMUL.FTZ R65, R73, R23 ;  /* 0x0000001749417220 */ /* 0x000fe20000410000 */
[----:B------:R2:W-:Y:S01]  /*3c30*/  MUFU.EX2 R96, R8 ;  /* 0x0000000800607308 */ /* 0x0005e20000000800 */
[----:B0-----:R-:W-:Y:S01]  /*3c40*/  FADD.FTZ R10, R67, 1 ;  /* 0x3f800000430a7421 */ /* 0x001fe20000010000 */
[----:B------:R-:W-:Y:S01]  /*3c50*/  SHF.L.U32 R30, R62, 0x10, RZ ;  /* 0x000000103e1e7819 */ /* 0x000fe200000006ff */
[----:B------:R-:W-:Y:S01]  /*3c60*/  FFMA.FTZ R75, R65, R27, R66 ;  /* 0x0000001b414b7223 */ /* 0x000fe20000010042 */
[----:B---3--:R-:W-:Y:S01]  /*3c70*/  FMUL.FTZ R27, R41, R82 ;  /* 0x00000052291b7220 */ /* 0x008fe20000410000 */
[----:B------:R-:W-:-:S02]  /*3c80*/  SHF.L.U32 R31, R31, 0x10, RZ ;  /* 0x000000101f1f7819 */ /* 0x000fc400000006ff */
[----:B------:R-:W-:Y:S01]  /*3c90*/  ISETP.NE.U32.AND P0, PT, RZ, UR18, PT ;  /* 0x00000012ff007c0c */ /* 0x000fe2000bf05070 */
[----:B------:R0:W3:Y:S01]  /*3ca0*/  MUFU.EX2 R11, R9 ;  /* 0x00000009000b7308 */ /* 0x0000e20000000800 */
[----:B--2---:R-:W-:Y:S01]  /*3cb0*/  FADD.FTZ R8, -R82, 1 ;  /* 0x3f80000052087421 */ /* 0x004fe20000010100 */
[----:B------:R-:W-:Y:S01]  /*3cc0*/  FMUL.FTZ R66, R74, R27 ;  /* 0x0000001b4a427220 */ /* 0x000fe20000410000 */
[----:B------:R-:W-:Y:S02]  /*3cd0*/  ISETP.NE.AND.EX P0, PT, RZ, UR19, PT, P0 ;  /* 0x00000013ff007c0c */ /* 0x000fe4000bf05300 */
[----:B------:R-:W-:Y:S01]  /*3ce0*/  FFMA.FTZ R92, R41, R8, 1 ;  /* 0x3f800000295c7423 */ /* 0x000fe20000010008 */
[----:B------:R-:W-:Y:S01]  /*3cf0*/  FFMA.FTZ R40, R66, R30, R75 ;  /* 0x0000001e42287223 */ /* 0x000fe2000001004b */
[----:B------:R-:W-:Y:S01]  /*3d00*/  PRMT R41, R62, 0x7632, R41 ;  /* 0x000076323e297816 */ /* 0x000fe20000000029 */
[----:B------:R-:W2:Y:S01]  /*3d10*/  MUFU.RCP R95, R10 ;  /* 0x0000000a005f7308 */ /* 0x000ea20000001000 */
[----:B------:R-:W-:Y:S01]  /*3d20*/  SHF.L.U32 R75, R28, 0x10, RZ ;  /* 0x000000101c4b7819 */ /* 0x000fe200000006ff */
[----:B-1----:R-:W-:Y:S01]  /*3d30*/  FMUL.FTZ R28, R69, R94 ;  /* 0x0000005e451c7220 */ /* 0x002fe20000410000 */
[----:B0-----:R-:W-:Y:S01]  /*3d40*/  FADD.FTZ R9, -R81, 1 ;  /* 0x3f80000051097421 */ /* 0x001fe20000010100 */
[----:B------:R-:W-:Y:S01]  /*3d50*/  SHF.L.U32 R97, R41, 0x10, RZ ;  /* 0x0000001029617819 */ /* 0x000fe200000006ff */
[----:B------:R-:W-:Y:S01]  /*3d60*/  FADD.FTZ R8, -R78, 1 ;  /* 0x3f8000004e087421 */ /* 0x000fe20000010100 */
[----:B------:R-:W-:Y:S01]  /*3d70*/  FMUL.FTZ R67, R75, R28 ;  /* 0x0000001c4b437220 */ /* 0x000fe20000410000 */
[----:B------:R-:W-:Y:S01]  /*3d80*/  FFMA.FTZ R83, R34, R9, 1 ;  /* 0x3f80000022537423 */ /* 0x000fe20000010009 */
[----:B------:R-:W-:Y:S01]  /*3d90*/  FMUL.FTZ R30, R104, -1.4426950216293334961 ;  /* 0xbfb8aa3b681e7820 */ /* 0x000fe20000410000 */
[----:B---3--:R-:W-:Y:S01]  /*3da0*/  FADD.FTZ R34, R11, 1 ;  /* 0x3f8000000b227421 */ /* 0x008fe20000010000 */
[----:B------:R-:W-:Y:S01]  /*3db0*/  FFMA.FTZ R80, R37, R8, 1 ;  /* 0x3f80000025507423 */ /* 0x000fe20000010008 */
[--C-:B------:R-:W-:Y:S01]  /*3dc0*/  FFMA.FTZ R99, R67, R97, R40.reuse ;  /* 0x0000006143637223 */ /* 0x100fe20000010028 */
[----:B------:R0:W1:Y:S01]  /*3dd0*/  MUFU.EX2 R105, R30 ;  /* 0x0000001e00697308 */ /* 0x0000620000000800 */
[----:B------:R-:W-:Y:S01]  /*3de0*/  PRMT R40, R63, 0x7632, R40 ;  /* 0x000076323f287816 */ /* 0x000fe20000000028 */
[----:B--2---:R-:W-:-:S06]  /*3df0*/  FADD.FTZ R37, -R95, 1 ;  /* 0x3f8000005f257421 */ /* 0x004fcc0000010100 */
[----:B------:R-:W-:Y:S01]  /*3e00*/  MUFU.RCP R97, R34 ;  /* 0x0000002200617308 */ /* 0x000fe20000001000 */
[----:B------:R-:W-:Y:S01]  /*3e10*/  FFMA.FTZ R98, R68, R37, 1 ;  /* 0x3f80000044627423 */ /* 0x000fe20000010025 */
[----:B------:R-:W-:Y:S01]  /*3e20*/  FADD.FTZ R37, R96, 1 ;  /* 0x3f80000060257421 */ /* 0x000fe20000010000 */
[----:B0-----:R-:W-:-:S04]  /*3e30*/  FMUL.FTZ R30, R68, R95 ;  /* 0x0000005f441e7220 */ /* 0x001fc80000410000 */
[----:B------:R-:W-:Y:S01]  /*3e40*/  FMUL.FTZ R68, R76, R30 ;  /* 0x0000001e4c447220 */ /* 0x000fe20000410000 */
[----:B------:R0:W2:Y:S01]  /*3e50*/  MUFU.RCP R101, R37 ;  /* 0x0000002500657308 */ /* 0x0000a20000001000 */
[----:B-1----:R-:W-:Y:S02]  /*3e60*/  FADD.FTZ R105, R105, 1 ;  /* 0x3f80000069697421 */ /* 0x002fe40000010000 */
[----:B------:R-:W-:-:S05]  /*3e70*/  FFMA.FTZ R100, R68, R100, R99 ;  /* 0x0000006444647223 */ /* 0x000fca0000010063 */
[----:B------:R-:W1:Y:S01]  /*3e80*/  MUFU.EX2 R107, R107 ;  /* 0x0000006b006b7308 */ /* 0x000e620000000800 */
[----:B0-----:R-:W-:-:S04]  /*3e90*/  PRMT R37, R6, 0x7632, R37 ;  /* 0x0000763206257816 */ /* 0x001fc80000000025 */
[----:B------:R-:W-:-:S03]  /*3ea0*/  SHF.L.U32 R37, R37, 0x10, RZ ;  /* 0x0000001025257819 */ /* 0x000fc600000006ff */
[----:B------:R-:W-:Y:S01]  /*3eb0*/  MUFU.RCP R105, R105 ;  /* 0x0000006900697308 */ /* 0x000fe20000001000 */
[----:B--2---:R-:W-:Y:S01]  /*3ec0*/  FADD.FTZ R5, -R101, 1 ;  /* 0x3f80000065057421 */ /* 0x004fe20000010100 */
[----:B------:R-:W-:-:S03]  /*3ed0*/  FMUL.FTZ R110, R37, -1.4426950216293334961 ;  /* 0xbfb8aa3b256e7820 */ /* 0x000fc60000410000 */
[----:B------:R-:W-:-:S03]  /*3ee0*/  FFMA.FTZ R103, R72, R5, 1 ;  /* 0x3f80000048677423 */ /* 0x000fc60000010005 */
[----:B------:R-:W0:Y:S01]  /*3ef0*/  MUFU.EX2 R110, R110 ;  /* 0x0000006e006e7308 */ /* 0x000e220000000800 */
[----:B-1----:R-:W-:-:S07]  /*3f00*/  FADD.FTZ R107, R107, 1 ;  /* 0x3f8000006b6b7421 */ /* 0x002fce0000010000 */
[----:B------:R-:W-:Y:S01]  /*3f10*/  MUFU.RCP R107, R107 ;  /* 0x0000006b006b7308 */ /* 0x000fe20000001000 */
[----:B0-----:R-:W-:-:S07]  /*3f20*/  FADD.FTZ R110, R110, 1 ;  /* 0x3f8000006e6e7421 */ /* 0x001fce0000010000 */
[----:B------:R-:W-:Y:S01]  /*3f30*/  MUFU.RCP R110, R110 ;  /* 0x0000006e006e7308 */ /* 0x000fe20000001000 */
[----:B-----5:R0:W-:Y:S04]  /*3f40*/  STS.128 [R238], R12 ;  /* 0x0000000cee007388 */ /* 0x0201e80000000c00 */
[----:B------:R1:W-:Y:S01]  /*3f50*/  STS.128 [R238+0x200], R16 ;  /* 0x00020010ee007388 */ /* 0x0003e20000000c00 */
[----:B------:R-:W-:-:S03]  /*3f60*/  NOP ;  /* 0x0000000000007918 */ /* 0x000fc60000000000 */
[----:B------:R-:W2:Y:S01]  /*3f70*/  LDS.128 R8, [R240] ;  /* 0x00000000f0087984 */ /* 0x000ea20000000c00 */
[----:B0-----:R-:W-:Y:S01]  /*3f80*/  FADD.FTZ R12, -R94, 1 ;  /* 0x3f8000005e0c7421 */ /* 0x001fe20000010100 */
[----:B------:R-:W-:Y:S01]  /*3f90*/  SHF.L.U32 R13, R32, 0x10, RZ ;  /* 0x00000010200d7819 */ /* 0x000fe200000006ff */
[----:B------:R-:W-:Y:S01]  /*3fa0*/  FADD.FTZ R15, -R97, 1 ;  /* 0x3f800000610f7421 */ /* 0x000fe20000010100 */
[----:B-1----:R-:W-:Y:S01]  /*3fb0*/  FMUL.FTZ R16, R70, R97 ;  /* 0x0000006146107220 */ /* 0x002fe20000410000 */
[----:B------:R-:W-:Y:S01]  /*3fc0*/  FFMA.FTZ R96, R69, R12, 1 ;  /* 0x3f80000045607423 */ /* 0x000fe2000001000c */
[----:B------:R-:W-:Y:S01]  /*3fd0*/  SHF.L.U32 R18, R40, 0x10, RZ ;  /* 0x0000001028127819 */ /* 0x000fe200000006ff */
[----:B------:R-:W-:Y:S01]  /*3fe0*/  FFMA.FTZ R99, R70, R15, 1 ;  /* 0x3f80000046637423 */ /* 0x000fe2000001000f */
[----:B------:R-:W-:Y:S01]  /*3ff0*/  FMUL.FTZ R69, R13, R16 ;  /* 0x000000100d457220 */ /* 0x000fe20000410000 */
[----:B------:R-:W-:Y:S01]  /*4000*/  SHF.L.U32 R17, R7, 0x10, RZ ;  /* 0x0000001007117819 */ /* 0x000fe200000006ff */
[----:B------:R-:W-:-:S02]  /*4010*/  FMUL.FTZ R12, R108, -1.4426950216293334961 ;  /* 0xbfb8aa3b6c0c7820 */ /* 0x000fc40000410000 */
[----:B------:R-:W-:Y:S01]  /*4020*/  FFMA.FTZ R15, R69, R18, R100 ;  /* 0x00000012450f7223 */ /* 0x000fe20000010064 */
[----:B------:R-:W-:Y:S01]  /*4030*/  FMUL.FTZ R18, R72, R101 ;  /* 0x0000006548127220 */ /* 0x000fe20000410000 */
[----:B------:R-:W-:Y:S01]  /*4040*/  SHF.L.U32 R100, R4, 0x10, RZ ;  /* 0x0000001004647819 */ /* 0x000fe200000006ff */
[----:B------:R0:W1:Y:S01]  /*4050*/  MUFU.EX2 R109, R12 ;  /* 0x0000000c006d7308 */ /* 0x0000620000000800 */
[----:B------:R-:W-:Y:S01]  /*4060*/  SHF.L.U32 R4, R56, 0x10, RZ ;  /* 0x0000001038047819 */ /* 0x000fe200000006ff */
[----:B------:R-:W-:Y:S01]  /*4070*/  FMUL.FTZ R70, R77, R18 ;  /* 0x000000124d467220 */ /* 0x000fe20000410000 */
[----:B------:R-:W-:Y:S01]  /*4080*/  FMUL.FTZ R14, R17, -1.4426950216293334961 ;  /* 0xbfb8aa3b110e7820 */ /* 0x000fe20000410000 */
[----:B------:R-:W-:Y:S02]  /*4090*/  SHF.L.U32 R72, R111, 0x10, RZ ;  /* 0x000000106f487819 */ /* 0x000fe400000006ff */
[----:B------:R-:W-:Y:S02]  /*40a0*/  FFMA.FTZ R114, R70, R4, R15 ;  /* 0x0000000446727223 */ /* 0x000fe4000001000f */
[----:B------:R-:W3:Y:S01]  /*40b0*/  LDS.128 R4, [R240+0x10] ;  /* 0x00001000f0047984 */ /* 0x000ee20000000c00 */
[----:B0-----:R-:W-:Y:S01]  /*40c0*/  FMUL.FTZ R12, R100, -1.4426950216293334961 ;  /* 0xbfb8aa3b640c7820 */ /* 0x001fe20000410000 */
[----:B------:R0:W4:Y:S01]  /*40d0*/  MUFU.EX2 R112, R14 ;  /* 0x0000000e00707308 */ /* 0x0001220000000800 */
[----:B-1----:R-:W-:-:S07]  /*40e0*/  FADD.FTZ R109, R109, 1 ;  /* 0x3f8000006d6d7421 */ /* 0x002fce0000010000 */
[----:B------:R1:W5:Y:S01]  /*40f0*/  MUFU.EX2 R102, R12 ;  /* 0x0000000c00667308 */ /* 0x0003620000000800 */
[C---:B--2---:R-:W-:Y:S02]  /*4100*/  SHF.L.U32 R32, R8.reuse, 0x10, RZ ;  /* 0x0000001008207819 */ /* 0x044fe400000006ff */
[----:B------:R-:W-:Y:S02]  /*4110*/  PRMT R8, R8, 0x7632, R8 ;  /* 0x0000763208087816 */ /* 0x000fe40000000008 */
[----:B------:R-:W-:Y:S02]  /*4120*/  SHF.L.U32 R19, R11, 0x10, RZ ;  /* 0x000000100b137819 */ /* 0x000fe400000006ff */
[----:B0-----:R-:W-:Y:S01]  /*4130*/  PRMT R14, R9, 0x7632, R14 ;  /* 0x00007632090e7816 */ /* 0x001fe2000000000e */
[----:B-1----:R-:W-:Y:S01]  /*4140*/  FMUL.FTZ R12, R36, R32 ;  /* 0x00000020240c7220 */ /* 0x002fe20000410000 */
[----:B------:R-:W-:Y:S01]  /*4150*/  SHF.L.U32 R36, R10, 0x10, RZ ;  /* 0x000000100a247819 */ /* 0x000fe200000006ff */
[----:B------:R-:W-:Y:S01]  /*4160*/  FMUL.FTZ R76, R76, R19 ;  /* 0x000000134c4c7220 */ /* 0x000fe20000410000 */
[----:B------:R-:W-:Y:S01]  /*4170*/  PRMT R15, R11, 0x7632, R15 ;  /* 0x000076320b0f7816 */ /* 0x000fe2000000000f */
[----:B------:R-:W-:Y:S01]  /*4180*/  FMUL.FTZ R12, R71, R12 ;  /* 0x0000000c470c7220 */ /* 0x000fe20000410000 */
[----:B------:R-:W-:Y:S01]  /*4190*/  SHF.L.U32 R71, R8, 0x10, RZ ;  /* 0x0000001008477819 */ /* 0x000fe200000006ff */
[----:B------:R-:W-:Y:S01]  /*41a0*/  FMUL.FTZ R8, R72, -1.4426950216293334961 ;  /* 0xbfb8aa3b48087820 */ /* 0x000fe20000410000 */
[----:B------:R-:W-:Y:S01]  /*41b0*/  SHF.L.U32 R34, R9, 0x10, RZ ;  /* 0x0000001009227819 */ /* 0x000fe200000006ff */
[----:B------:R-:W-:Y:S01]  /*41c0*/  FMUL.FTZ R11, R74, R36 ;  /* 0x000000244a0b7220 */ /* 0x000fe20000410000 */
[----:B------:R-:W-:Y:S01]  /*41d0*/  PRMT R9, R10, 0x7632, R9 ;  /* 0x000076320a097816 */ /* 0x000fe20000000009 */
[----:B------:R0:W1:Y:S01]  /*41e0*/  MUFU.EX2 R111, R8 ;  /* 0x00000008006f7308 */ /* 0x0000620000000800 */
[----:B------:R-:W-:Y:S01]  /*41f0*/  SHF.L.U32 R74, R14, 0x10, RZ ;  /* 0x000000100e4a7819 */ /* 0x000fe200000006ff */
[----:B----4-:R-:W-:Y:S01]  /*4200*/  FADD.FTZ R112, R112, 1 ;  /* 0x3f80000070707421 */ /* 0x010fe20000010000 */
[----:B------:R-:W-:Y:S01]  /*4210*/  FMUL.FTZ R95, R95, R76 ;  /* 0x0000004c5f5f7220 */ /* 0x000fe20000410000 */
[----:B------:R-:W-:Y:S01]  /*4220*/  FMUL.FTZ R12, R12, R79 ;  /* 0x0000004f0c0c7220 */ /* 0x000fe20000410000 */
[----:B------:R-:W-:Y:S01]  /*4230*/  SHF.L.U32 R76, R9, 0x10, RZ ;  /* 0x00000010094c7819 */ /* 0x000fe200000006ff */
[----:B------:R-:W-:Y:S01]  /*4240*/  FMUL.FTZ R73, R73, R74 ;  /* 0x0000004a49497220 */ /* 0x000fe20000410000 */
[----:B------:R-:W-:Y:S01]  /*4250*/  SHF.L.U32 R79, R15, 0x10, RZ ;  /* 0x000000100f4f7819 */ /* 0x000fe200000006ff */
[----:B------:R-:W2:Y:S01]  /*4260*/  MUFU.RCP R109, R109 ;  /* 0x0000006d006d7308 */ /* 0x000ea20000001000 */
[----:B-----5:R-:W-:Y:S01]  /*4270*/  FADD.FTZ R102, R102, 1 ;  /* 0x3f80000066667421 */ /* 0x020fe20000010000 */
[----:B------:R-:W-:Y:S01]  /*4280*/  FMUL.FTZ R11, R82, R11 ;  /* 0x0000000b520b7220 */ /* 0x000fe20000410000 */
[----:B------:R-:W-:Y:S01]  /*4290*/  FMUL.FTZ R73, R78, R73 ;  /* 0x000000494e497220 */ /* 0x000fe20000410000 */
[----:B------:R-:W-:Y:S01]  /*42a0*/  FMUL.FTZ R75, R75, R76 ;  /* 0x0000004c4b4b7220 */ /* 0x000fe20000410000 */
[----:B0-----:R-:W-:Y:S01]  /*42b0*/  FMUL.FTZ R8, R13, R79 ;  /* 0x0000004f0d087220 */ /* 0x001fe20000410000 */
[----:B---3--:R-:W-:Y:S01]  /*42c0*/  PRMT R9, R5, 0x7632, R9 ;  /* 0x0000763205097816 */ /* 0x008fe20000000009 */
[----:B------:R-:W-:Y:S01]  /*42d0*/  FMUL.FTZ R10, R39, R34 ;  /* 0x00000022270a7220 */ /* 0x000fe20000410000 */
[----:B------:R-:W0:Y:S01]  /*42e0*/  MUFU.RCP R112, R112 ;  /* 0x0000007000707308 */ /* 0x000e220000001000 */
[----:B------:R-:W-:Y:S01]  /*42f0*/  SHF.L.U32 R78, R5, 0x10, RZ ;  /* 0x00000010054e7819 */ /* 0x000fe200000006ff */
[----:B-1----:R-:W-:Y:S01]  /*4300*/  FADD.FTZ R111, R111, 1 ;  /* 0x3f8000006f6f7421 */ /* 0x002fe20000010000 */
[----:B------:R-:W-:Y:S01]  /*4310*/  FMUL.FTZ R11, R11, R92 ;  /* 0x0000005c0b0b7220 */ /* 0x000fe20000410000 */
[----:B------:R-:W-:Y:S01]  /*4320*/  FMUL.FTZ R75, R94, R75 ;  /* 0x0000004b5e4b7220 */ /* 0x000fe20000410000 */
[----:B------:R-:W-:Y:S01]  /*4330*/  FMUL.FTZ R8, R97, R8 ;  /* 0x0000000861087220 */ /* 0x000fe20000410000 */
[----:B------:R-:W-:Y:S01]  /*4340*/  PRMT R15, R6, 0x7632, R15 ;  /* 0x00007632060f7816 */ /* 0x000fe2000000000f */
[----:B------:R-:W-:Y:S01]  /*4350*/  FMUL.FTZ R38, R38, R71 ;  /* 0x0000004726267220 */ /* 0x000fe20000410000 */
[----:B------:R-:W1:Y:S01]  /*4360*/  MUFU.RCP R5, R102 ;  /* 0x0000006600057308 */ /* 0x000e620000001000 */
[----:B------:R-:W-:Y:S01]  /*4370*/  SHF.L.U32 R92, R6, 0x10, RZ ;  /* 0x00000010065c7819 */ /* 0x000fe200000006ff */
[----:B------:R-:W-:Y:S01]  /*4380*/  FMUL.FTZ R6, R26, R78 ;  /* 0x0000004e1a067220 */ /* 0x000fe20000410000 */
[----:B------:R-:W-:Y:S01]  /*4390*/  PRMT R39, R7, 0x7632, R39 ;  /* 0x0000763207277816 */ /* 0x000fe20000000027 */
[----:B------:R-:W-:Y:S01]  /*43a0*/  FMUL.FTZ R96, R75, R96 ;  /* 0x000000604b607220 */ /* 0x000fe20000410000 */
[----:B------:R-:W-:Y:S01]  /*43b0*/  SHF.L.U32 R97, R7, 0x10, RZ ;  /* 0x0000001007617819 */ /* 0x000fe200000006ff */
[C---:B------:R-:W-:Y:S01]  /*43c0*/  FADD.FTZ R7, -R105.reuse, 1 ;  /* 0x3f80000069077421 */ /* 0x040fe20000010100 */
[----:B------:R-:W-:Y:S01]  /*43d0*/  SHF.L.U32 R75, R4, 0x10, RZ ;  /* 0x00000010044b7819 */ /* 0x000fe200000006ff */
[----:B------:R-:W3:Y:S01]  /*43e0*/  MUFU.RCP R111, R111 ;  /* 0x0000006f006f7308 */ /* 0x000ee20000001000 */
[----:B------:R-:W-:Y:S01]  /*43f0*/  FMUL.FTZ R6, R105, R6 ;  /* 0x0000000669067220 */ /* 0x000fe20000410000 */
[----:B------:R-:W-:Y:S01]  /*4400*/  FFMA.FTZ R13, R104, R7, 1 ;  /* 0x3f800000680d7423 */ /* 0x000fe20000010007 */
[----:B------:R-:W-:Y:S01]  /*4410*/  PRMT R4, R4, 0x7632, R4 ;  /* 0x0000763204047816 */ /* 0x000fe20000000004 */
[----:B------:R-:W-:Y:S01]  /*4420*/  FMUL.FTZ R73, R73, R80 ;  /* 0x0000005049497220 */ /* 0x000fe20000410000 */
[----:B------:R-:W-:Y:S01]  /*4430*/  FMUL.FTZ R14, R77, R75 ;  /* 0x0000004b4d0e7220 */ /* 0x000fe20000410000 */
[----:B--2---:R-:W-:Y:S01]  /*4440*/  FADD.FTZ R7, -R109, 1 ;  /* 0x3f8000006d077421 */ /* 0x004fe20000010100 */
[----:B------:R-:W-:Y:S01]  /*4450*/  SHF.L.U32 R80, R9, 0x10, RZ ;  /* 0x0000001009507819 */ /* 0x000fe200000006ff */
[----:B------:R-:W-:Y:S01]  /*4460*/  FMUL.FTZ R13, R6, R13 ;  /* 0x0000000d060d7220 */ /* 0x000fe20000410000 */
[----:B------:R-:W-:Y:S01]  /*4470*/  FMUL.FTZ R10, R91, R10 ;  /* 0x0000000a5b0a7220 */ /* 0x000fe20000410000 */
[----:B------:R-:W-:Y:S01]  /*4480*/  FMUL.FTZ R38, R81, R38 ;  /* 0x0000002651267220 */ /* 0x000fe20000410000 */
[----:B------:R-:W-:Y:S01]  /*4490*/  SHF.L.U32 R77, R4, 0x10, RZ ;  /* 0x00000010044d7819 */ /* 0x000fe200000006ff */
[----:B0-----:R-:W-:Y:S01]  /*44a0*/  FADD.FTZ R6, -R112, 1 ;  /* 0x3f80000070067421 */ /* 0x001fe20000010100 */
[----:B------:R-:W-:Y:S01]  /*44b0*/  FMUL.FTZ R9, R20, R97 ;  /* 0x0000006114097220 */ /* 0x000fe20000410000 */
[----:B------:R-:W-:Y:S01]  /*44c0*/  FFMA.FTZ R82, R108, R7, 1 ;  /* 0x3f8000006c527423 */ /* 0x000fe20000010007 */
[----:B------:R-:W-:Y:S01]  /*44d0*/  FMUL.FTZ R10, R10, R93 ;  /* 0x0000005d0a0a7220 */ /* 0x000fe20000410000 */
[----:B------:R-:W-:Y:S01]  /*44e0*/  FMUL.FTZ R95, R95, R98 ;  /* 0x000000625f5f7220 */ /* 0x000fe20000410000 */
[----:B------:R-:W-:Y:S01]  /*44f0*/  FMUL.FTZ R83, R38, R83 ;  /* 0x0000005326537220 */ /* 0x000fe20000410000 */
[----:B-1----:R-:W-:Y:S01]  /*4500*/  FADD.FTZ R7, -R5, 1 ;  /* 0x3f80000005077421 */ /* 0x002fe20000010100 */
[----:B------:R-:W-:Y:S01]  /*4510*/  FFMA.FTZ R6, R17, R6, 1 ;  /* 0x3f80000011067423 */ /* 0x000fe20000010006 */
[----:B------:R-:W-:Y:S01]  /*4520*/  FMUL.FTZ R9, R112, R9 ;  /* 0x0000000970097220 */ /* 0x000fe20000410000 */
[----:B------:R-:W-:Y:S01]  /*4530*/  FMUL.FTZ R38, R22, R92 ;  /* 0x0000005c16267220 */ /* 0x000fe20000410000 */
[----:B------:R-:W-:Y:S01]  /*4540*/  FMUL.FTZ R4, R35, R77 ;  /* 0x0000004d23047220 */ /* 0x000fe20000410000 */
[----:B------:R-:W-:Y:S01]  /*4550*/  SHF.L.U32 R93, R15, 0x10, RZ ;  /* 0x000000100f5d7819 */ /* 0x000fe200000006ff */
[----:B------:R-:W-:Y:S01]  /*4560*/  FMUL.FTZ R91, R108, R109 ;  /* 0x0000006d6c5b7220 */ /* 0x000fe20000410000 */
[----:B------:R-:W-:Y:S01]  /*4570*/  SHF.L.U32 R98, R39, 0x10, RZ ;  /* 0x0000001027627819 */ /* 0x000fe200000006ff */
[C---:B------:R-:W-:Y:S01]  /*4580*/  FFMA.FTZ R7, R100.reuse, R7, 1 ;  /* 0x3f80000064077423 */ /* 0x040fe20000010007 */
[----:B------:R-:W-:Y:S01]  /*4590*/  FMUL.FTZ R94, R9, R6 ;  /* 0x00000006095e7220 */ /* 0x000fe20000410000 */
[----:B------:R-:W-:Y:S01]  /*45a0*/  FMUL.FTZ R109, R109, R38 ;  /* 0x000000266d6d7220 */ /* 0x000fe20000410000 */
[----:B------:R-:W-:Y:S01]  /*45b0*/  FMUL.FTZ R100, R100, R5 ;  /* 0x0000000564647220 */ /* 0x000fe20000410000 */
[----:B------:R-:W-:Y:S01]  /*45c0*/  FMUL.FTZ R4, R5, R4 ;  /* 0x0000000405047220 */ /* 0x000fe20000410000 */
[----:B------:R-:W-:Y:S01]  /*45d0*/  FADD.FTZ R6, -R110, 1 ;  /* 0x3f8000006e067421 */ /* 0x000fe20000010100 */
[----:B------:R-:W-:Y:S01]  /*45e0*/  FADD.FTZ R5, -R107, 1 ;  /* 0x3f8000006b057421 */ /* 0x000fe20000010100 */
[----:B------:R-:W-:Y:S01]  /*45f0*/  FMUL.FTZ R38, R33, R80 ;  /* 0x0000005021267220 */ /* 0x000fe20000410000 */
[----:B---3--:R-:W-:Y:S01]  /*4600*/  FADD.FTZ R39, -R111, 1 ;  /* 0x3f8000006f277421 */ /* 0x008fe20000010100 */
[----:B------:R-:W-:Y:S01]  /*4610*/  FMUL.FTZ R9, R29, R93 ;  /* 0x0000005d1d097220 */ /* 0x000fe20000410000 */
[----:B------:R-:W-:Y:S01]  /*4620*/  FMUL.FTZ R102, R31, R98 ;  /* 0x000000621f667220 */ /* 0x000fe20000410000 */
[----:B------:R-:W-:Y:S01]  /*4630*/  FMUL.FTZ R14, R101, R14 ;  /* 0x0000000e650e7220 */ /* 0x000fe20000410000 */
[----:B------:R-:W-:Y:S01]  /*4640*/  FFMA.FTZ R15, R37, R6, 1 ;  /* 0x3f800000250f7423 */ /* 0x000fe20000010006 */
[----:B------:R-:W-:Y:S01]  /*4650*/  FFMA.FTZ R5, R106, R5, 1 ;  /* 0x3f8000006a057423 */ /* 0x000fe20000010005 */
[----:B------:R-:W-:Y:S01]  /*4660*/  FMUL.FTZ R38, R107, R38 ;  /* 0x000000266b267220 */ /* 0x000fe20000410000 */
[----:B------:R-:W-:Y:S01]  /*4670*/  FFMA.FTZ R39, R72, R39, 1 ;  /* 0x3f80000048277423 */ /* 0x000fe20000010027 */
        /* <DEDUP_REMOVED lines=10> */
[----:B------:R-:W-:Y:S01]  /*4720*/  LEA R12, R113, R3, 0x1 ;  /* 0x00000003710c7211 */ /* 0x000fe200078e08ff */
[----:B------:R-:W-:Y:S01]  /*4730*/  FMUL.FTZ R3, R35, R100 ;  /* 0x0000006423037220 */ /* 0x000fe20000410000 */
[----:B------:R-:W-:Y:S01]  /*4740*/  PRMT R39, R56, 0x7632, R39 ;  /* 0x0000763238277816 */ /* 0x000fe20000000027 */
        /* <DEDUP_REMOVED lines=8> */
[----:B------:R-:W0:Y:S01]  /*47d0*/  LDC R26, c[0x0][0x21c] ;  /* 0x00008700ff1a7b82 */ /* 0x000e220000000800 */
[----:B------:R-:W-:-:S07]  /*47e0*/  LEA R101, R12, R89, 0x4 ;  /* 0x000000590c657211 */ /* 0x000fce00078e20ff */
[----:B------:R-:W-:Y:S01]  /*47f0*/  BAR.SYNC.DEFER_BLOCKING 0x0 ;  /* 0x0000000000007b1d */ /* 0x000fe20000010000 */
[----:B------:R-:W-:Y:S01]  /*4800*/  F2FP.BF16.F32.PACK_AB R9, R38, R13 ;  /* 0x0000000d2609723e */ /* 0x000fe200000010ff */
[----:B------:R-:W-:Y:S01]  /*4810*/  FMUL.FTZ R110, R37, R110 ;  /* 0x0000006e256e7220 */ /* 0x000fe20000410000 */
[----:B------:R-:W-:Y:S01]  /*4820*/  F2FP.BF16.F32.PACK_AB R10, R15, R82 ;  /* 0x000000520f0a723e */ /* 0x000fe200000010ff */
[----:B------:R-:W-:Y:S01]  /*4830*/  FMUL.FTZ R82, R33, R106 ;  /* 0x0000006a21527220 */ /* 0x000fe20000410000 */
[----:B------:R-:W-:Y:S01]  /*4840*/  F2FP.BF16.F32.PACK_AB R11, R99, R94 ;  /* 0x0000005e630b723e */ /* 0x000fe200000010ff */
[----:B------:R-:W-:Y:S01]  /*4850*/  FMUL.FTZ R94, R29, R110 ;  /* 0x0000006e1d5e7220 */ /* 0x000fe20000410000 */
[----:B------:R-:W-:Y:S01]  /*4860*/  SHF.L.U32 R12, R39, 0x10, RZ ;  /* 0x00000010270c7819 */ /* 0x000fe200000006ff */
[----:B------:R-:W-:Y:S01]  /*4870*/  STL [R1], R101 ;  /* 0x0000006501007387 */ /* 0x000fe20000100800 */
[----:B------:R-:W-:Y:S01]  /*4880*/  SHF.L.U32 R35, R57, 0x10, RZ ;  /* 0x0000001039237819 */ /* 0x000fe200000006ff */
[----:B------:R-:W-:Y:S01]  /*4890*/  FMUL.FTZ R17, R17, R112 ;  /* 0x0000007011117220 */ /* 0x000fe20000410000 */
[----:B------:R-:W-:Y:S01]  /*48a0*/  PRMT R38, R57, 0x7632, R38 ;  /* 0x0000763239267816 */ /* 0x000fe20000000026 */
[----:B------:R-:W-:Y:S01]  /*48b0*/  FFMA.FTZ R114, R3, R12, R114 ;  /* 0x0000000c03727223 */ /* 0x000fe20000010072 */
[----:B------:R-:W-:Y:S01]  /*48c0*/  SHF.L.U32 R22, R59, 0x10, RZ ;  /* 0x000000103b167819 */ /* 0x000fe200000006ff */
[----:B------:R-:W-:Y:S01]  /*48d0*/  FMUL.FTZ R95, R20, R17 ;  /* 0x00000011145f7220 */ /* 0x000fe20000410000 */
[----:B------:R-:W-:Y:S01]  /*48e0*/  FMUL.FTZ R72, R72, R111 ;  /* 0x0000006f48487220 */ /* 0x000fe20000410000 */
[----:B------:R-:W-:-:S03]  /*48f0*/  FFMA.FTZ R35, R73, R35, R114 ;  /* 0x0000002349237223 */ /* 0x000fc60000010072 */
[----:B------:R-:W-:Y:S01]  /*4900*/  FMUL.FTZ R96, R31, R72 ;  /* 0x000000481f607220 */ /* 0x000fe20000410000 */
[----:B------:R-:W-:Y:S04]  /*4910*/  STS.128 [R101], R4 ;  /* 0x0000000465007388 */ /* 0x000fe80000000c00 */
[----:B------:R1:W-:Y:S01]  /*4920*/  STS.128 [R101+0x10], R8 ;  /* 0x0000100865007388 */ /* 0x0003e20000000c00 */
[----:B------:R-:W-:-:S03]  /*4930*/  NOP ;  /* 0x0000000000007918 */ /* 0x000fc60000000000 */
[----:B------:R-:W2:Y:S04]  /*4940*/  LDS.128 R12, [R238] ;  /* 0x00000000ee0c7984 */ /* 0x000ea80000000c00 */
[----:B------:R-:W3:Y:S01]  /*4950*/  LDS.128 R4, [R238+0x200] ;  /* 0x00020000ee047984 */ /* 0x000ee20000000c00 */
[----:B-1----:R-:W-:Y:S02]  /*4960*/  SHF.L.U32 R8, R38, 0x10, RZ ;  /* 0x0000001026087819 */ /* 0x002fe400000006ff */
[----:B------:R-:W-:-:S03]  /*4970*/  SHF.L.U32 R9, R58, 0x10, RZ ;  /* 0x000000103a097819 */ /* 0x000fc600000006ff */
[----:B------:R-:W-:-:S04]  /*4980*/  FFMA.FTZ R8, R82, R8, R35 ;  /* 0x0000000852087223 */ /* 0x000fc80000010023 */
[--C-:B------:R-:W-:Y:S01]  /*4990*/  FFMA.FTZ R11, R83, R9, R8.reuse ;  /* 0x00000009530b7223 */ /* 0x100fe20000010008 */
[----:B------:R-:W-:Y:S02]  /*49a0*/  PRMT R8, R58, 0x7632, R8 ;  /* 0x000076323a087816 */ /* 0x000fe40000000008 */
[----:B------:R-:W-:Y:S02]  /*49b0*/  MOV R9, UR20 ;  /* 0x0000001400097c02 */ /* 0x000fe40008000f00 */
[----:B------:R-:W-:Y:S02]  /*49c0*/  SHF.L.U32 R10, R8, 0x10, RZ ;  /* 0x00000010080a7819 */ /* 0x000fe400000006ff */
[----:B------:R-:W-:-:S03]  /*49d0*/  MOV R8, UR17 ;  /* 0x0000001100087c02 */ /* 0x000fc60008000f00 */
[--C-:B------:R-:W-:Y:S01]  /*49e0*/  FFMA.FTZ R10, R94, R10, R11.reuse ;  /* 0x0000000a5e0a7223 */ /* 0x100fe2000001000b */
[----:B------:R-:W-:Y:S01]  /*49f0*/  PRMT R11, R59, 0x7632, R11 ;  /* 0x000076323b0b7816 */ /* 0x000fe2000000000b */
[----:B------:R-:W-:-:S04]  /*4a00*/  IMAD.WIDE R8, R88, 0x10, R8 ;  /* 0x0000001058087825 */ /* 0x000fc800078e0208 */
[----:B------:R-:W-:Y:S01]  /*4a10*/  FFMA.FTZ R29, R95, R22, R10 ;  /* 0x000000165f1d7223 */ /* 0x000fe2000001000a */
[----:B------:R-:W-:Y:S01]  /*4a20*/  SHF.L.U32 R20, R11, 0x10, RZ ;  /* 0x000000100b147819 */ /* 0x000fe200000006ff */
[----:B--2---:R1:W-:Y:S04]  /*4a30*/  STG.E.128 desc[UR28][R8.64], R12 ;  /* 0x0000000c08007986 */ /* 0x0043e8000c101d1c */
[----:B---3--:R1:W-:Y:S01]  /*4a40*/  STG.E.128 desc[UR28][R8.64+0x200], R4 ;  /* 0x0002000408007986 */ /* 0x0083e2000c101d1c */
        /* <DEDUP_REMOVED lines=48> */
.L_x_5228:
[----:B01----:R-:W-:Y:S01]  /*4d50*/  FFMA.FTZ R4, R96, R20, R29 ;  /* 0x0000001460047223 */ /* 0x003fe2000001001d */
[----:B------:R-:W-:Y:S01]  /*4d60*/  ISETP.GE.AND P0, PT, R26, 0x1, PT ;  /* 0x000000011a00780c */ /* 0x000fe20003f06270 */
        /* <DEDUP_REMOVED lines=29> */
[----:B------:R-:W-:Y:S01]  /*4f40*/  FADD.FTZ R16, R2, R2 ;  /* 0x0000000202107221 */ /* 0x000fe20000010000 */
[----:B------:R-:W-:Y:S01]  /*4f50*/  FADD.FTZ R8, R3, R3 ;  /* 0x0000000303087221 */ /* 0x000fe20000010000 */
[----:B------:R-:W-:Y:S01]  /*4f60*/  ULEA.HI UR18, UR48, UR48, URZ, 0x1 ;  /* 0x0000003030127291 */ /* 0x000fe2000f8f083f */
[----:B------:R-:W-:Y:S01]  /*4f70*/  FADD.FTZ R0, R0, R0 ;  /* 0x0000000000007221 */ /* 0x000fe20000010000 */
[----:B------:R-:W-:Y:S01]  /*4f80*/  FADD.FTZ R15, R64, R64 ;  /* 0x00000040400f7221 */ /* 0x000fe20000010000 */
        /* <DEDUP_REMOVED lines=13> */
[----:B------:R-:W-:Y:S01]  /*5060*/  UIADD3 UR48, UR48, -UR30, URZ ;  /* 0x8000001e30307290 */ /* 0x000fe2000fffe03f */
        /* <DEDUP_REMOVED lines=16> */
.L_x_5324:
        /* <DEDUP_REMOVED lines=27> */
[----:B---3--:R-:W3:Y:S04]  /*5320*/  LDG.E.128 R64, desc[UR28][R82.64] ;  /* 0x0000001c52407981 */ /* 0x008ee8000c1e1d00 */
[----:B------:R-:W4:Y:S04]  /*5330*/  LDG.E.128 R68, desc[UR28][R82.64+0x200] ;  /* 0x0002001c52447981 */ /* 0x000f28000c1e1d00 */
[----:B------:R-:W4:Y:S04]  /*5340*/  LDG.E.128 R72, desc[UR28][R82.64+0x400] ;  /* 0x0004001c52487981 */ /* 0x000f28000c1e1d00 */
[----:B------:R0:W4:Y:S01]  /*5350*/  LDG.E.128 R76, desc[UR28][R82.64+0x600] ;  /* 0x0006001c524c7981 */ /* 0x000122000c1e1d00 */
[----:B------:R-:W-:Y:S01]  /*5360*/  ULEA UR44, UR48, UR7, 0x8 ;  /* 0x00000007302c7291 */ /* 0x000fe2000f8e403f */
[C---:B------:R-:W-:Y:S01]  /*5370*/  ISETP.NE.AND P1, PT, R90.reuse, RZ, PT ;  /* 0x000000ff5a00720c */ /* 0x040fe20003f25270 */
[----:B------:R-:W-:Y:S01]  /*5380*/  UIMAD UR53, UR53, UR42, URZ ;  /* 0x0000002a353572a4 */ /* 0x000fe2000f8e023f */
[----:B------:R-:W1:Y:S01]  /*5390*/  S2R R249, SR_LANEID ;  /* 0x0000000000f97919 */ /* 0x000e620000000000 */
[----:B------:R-:W-:-:S02]  /*53a0*/  LOP3.LUT P0, RZ, R90, 0x1f, RZ, 0xc0, !PT ;  /* 0x0000001f5aff7812 */ /* 0x000fc4000780c0ff */
[----:B------:R-:W-:Y:S01]  /*53b0*/  MOV R101, UR44 ;  /* 0x0000002c00657c02 */ /* 0x000fe20008000f00 */
[----:B------:R-:W-:Y:S01]  /*53c0*/  ULDC.64 UR44, c[0x0][0x268] ;  /* 0x00009a00002c7ab9 */ /* 0x000fe20000000a00 */
[----:B------:R-:W-:Y:S01]  /*53d0*/  MOV R110, UR15 ;  /* 0x0000000f006e7c02 */ /* 0x000fe20008000f00 */
[----:B------:R-:W-:Y:S02]  /*53e0*/  UIMAD.WIDE.U32 UR46, UR10, UR44, URZ ;  /* 0x0000002c0a2e72a5 */ /* 0x000fe4000f8e003f */
[----:B------:R-:W-:Y:S01]  /*53f0*/  UIMAD UR44, UR16, UR44, URZ ;  /* 0x0000002c102c72a4 */ /* 0x000fe2000f8e023f */
[----:B------:R-:W-:-:S03]  /*5400*/  ISETP.LT.OR P2, PT, R110, 0x2, P0 ;  /* 0x000000026e00780c */ /* 0x000fc60000741670 */
[----:B------:R-:W-:Y:S02]  /*5410*/  UIMAD UR45, UR10, UR45, UR44 ;  /* 0x0000002d0a2d72a4 */ /* 0x000fe4000f8e022c */
[----:B------:R-:W-:Y:S02]  /*5420*/  UIMAD UR44, UR7, UR43, UR53 ;  /* 0x0000002b072c72a4 */ /* 0x000fe4000f8e0235 */
        /* <DEDUP_REMOVED lines=26> */
[----:B-1----:R-:W-:-:S03]  /*55d0*/  IADD3 R80, R80, R249, RZ ;  /* 0x000000f950507210 */ /* 0x002fc60007ffe0ff */
        /* <DEDUP_REMOVED lines=39> */
[----:B-1----:R-:W-:Y:S01]  /*5850*/  LEA R81, R80, R89, 0x4 ;  /* 0x0000005950517211 */ /* 0x002fe200078e20ff */
[----:B------:R-:W-:-:S04]  /*5860*/  IMAD R80, R249, 0x3, R80 ;  /* 0x00000003f9507824 */ /* 0x000fc800078e0250 */
[----:B---3--:R1:W-:Y:S02]  /*5870*/  STS.128 [R81], R64 ;  /* 0x0000004051007388 */ /* 0x0083e40000000c00 */
[----:B------:R-:W-:Y:S01]  /*5880*/  MUFU.SIN R107, R83 ;  /* 0x00000053006b7308 */ /* 0x000fe20000000400 */
[----:B--2---:R-:W-:Y:S01]  /*5890*/  FMUL.FTZ R123, R122, R123 ;  /* 0x0000007b7a7b7220 */ /* 0x004fe20000410000 */
[----:B0-----:R-:W-:Y:S01]  /*58a0*/  IADD3 R82, R90, 0x200, RZ ;  /* 0x000002005a527810 */ /* 0x001fe20007ffe0ff */
[----:B------:R-:W-:Y:S01]  /*58b0*/  FMUL.FTZ R122, R122, R93 ;  /* 0x0000005d7a7a7220 */ /* 0x000fe20000410000 */
[----:B----4-:R0:W-:Y:S01]  /*58c0*/  STS.128 [R81+0x200], R68 ;  /* 0x0002004451007388 */ /* 0x0101e20000000c00 */
[----:B------:R-:W-:Y:S01]  /*58d0*/  FMUL.FTZ R93, R91, R54 ;  /* 0x000000365b5d7220 */ /* 0x000fe20000410000 */
[----:B------:R-:W-:Y:S01]  /*58e0*/  SEL R82, R101, R82, !P1 ;  /* 0x0000005265527207 */ /* 0x000fe20004800000 */
[----:B------:R-:W-:Y:S01]  /*58f0*/  FMUL.FTZ R101, R91, R84 ;  /* 0x000000545b657220 */ /* 0x000fe20000410000 */
[----:B------:R2:W-:Y:S01]  /*5900*/  MUFU.COS R108, R83 ;  /* 0x00000053006c7308 */ /* 0x0005e20000000000 */
[C---:B------:R-:W-:Y:S01]  /*5910*/  FMUL.FTZ R132, R131.reuse, R132 ;  /* 0x0000008483847220 */ /* 0x040fe20000410000 */
[----:B------:R-:W-:Y:S01]  /*5920*/  FMUL.FTZ R131, R131, R92 ;  /* 0x0000005c83837220 */ /* 0x000fe20000410000 */
[----:B------:R-:W-:Y:S01]  /*5930*/  STS.128 [R81+0x400], R72 ;  /* 0x0004004851007388 */ /* 0x000fe20000000c00 */
[----:B------:R-:W-:-:S02]  /*5940*/  FMUL.FTZ R92, R50, UR56 ;  /* 0x00000038325c7c20 */ /* 0x000fc40008410000 */
[-C--:B-1----:R-:W-:Y:S01]  /*5950*/  FMUL.FTZ R65, R123, R131.reuse ;  /* 0x000000837b417220 */ /* 0x082fe20000410000 */
[C---:B------:R-:W-:Y:S01]  /*5960*/  FMUL.FTZ R66, R122.reuse, R131 ;  /* 0x000000837a427220 */ /* 0x040fe20000410000 */
[----:B------:R-:W-:Y:S01]  /*5970*/  MUFU.SIN R113, R95 ;  /* 0x0000005f00717308 */ /* 0x000fe20000000400 */
[----:B--2---:R-:W-:Y:S01]  /*5980*/  FMUL.FTZ R83, R91, R86 ;  /* 0x000000565b537220 */ /* 0x004fe20000410000 */
[-C--:B------:R-:W-:Y:S01]  /*5990*/  FFMA.FTZ R65, R122, R132.reuse, -R65 ;  /* 0x000000847a417223 */ /* 0x080fe20000010841 */
[----:B------:R-:W-:Y:S01]  /*59a0*/  FFMA.FTZ R66, R123, R132, R66 ;  /* 0x000000847b427223 */ /* 0x000fe20000010042 */
[----:B------:R-:W-:Y:S01]  /*59b0*/  FMUL.FTZ R64, R44, UR56 ;  /* 0x000000382c407c20 */ /* 0x000fe20008410000 */
[----:B------:R-:W-:Y:S01]  /*59c0*/  STS.128 [R81+0x600], R76 ;  /* 0x0006004c51007388 */ /* 0x000fe20000000c00 */
[----:B------:R-:W-:Y:S02]  /*59d0*/  NOP ;  /* 0x0000000000007918 */ /* 0x000fe40000000000 */
[----:B------:R-:W1:Y:S01]  /*59e0*/  MUFU.EX2 R83, R83 ;  /* 0x0000005300537308 */ /* 0x000e620000000800 */
[----:B------:R-:W-:Y:S01]  /*59f0*/  FMUL.RZ R64, R64, 0.15915493667125701904 ;  /* 0x3e22f98340407820 */ /* 0x000fe2000040c000 */
[----:B------:R-:W5:Y:S01]  /*5a00*/  LDG.E.64 R140, desc[UR28][R140.64] ;  /* 0x0000001c8c8c7981 */ /* 0x000f62000c1e1b00 */
[----:B------:R-:W-:-:S05]  /*5a10*/  FMUL.RZ R92, R92, 0.15915493667125701904 ;  /* 0x3e22f9835c5c7820 */ /* 0x000fca000040c000 */
[----:B------:R2:W-:Y:S08]  /*5a20*/  MUFU.COS R114, R95 ;  /* 0x0000005f00727308 */ /* 0x0005f00000000000 */
[----:B------:R-:W-:Y:S01]  /*5a30*/  MUFU.SIN R105, R97 ;  /* 0x0000006100697308 */ /* 0x000fe20000000400 */
[----:B--2---:R-:W-:Y:S01]  /*5a40*/  FMUL.FTZ R95, R91, R51 ;  /* 0x000000335b5f7220 */ /* 0x004fe20000410000 */
[C---:B-1----:R-:W-:Y:S01]  /*5a50*/  FMUL.FTZ R129, R83.reuse, R94 ;  /* 0x0000005e53817220 */ /* 0x042fe20000410000 */
[----:B------:R-:W-:-:S03]  /*5a60*/  FMUL.FTZ R130, R83, R130 ;  /* 0x0000008253827220 */ /* 0x000fc60000410000 */
[C---:B------:R-:W-:Y:S02]  /*5a70*/  FMUL.FTZ R67, R129.reuse, R65 ;  /* 0x0000004181437220 */ /* 0x040fe40000410000 */
[----:B------:R1:W-:Y:S02]  /*5a80*/  MUFU.COS R106, R97 ;  /* 0x00000061006a7308 */ /* 0x0003e40000000000 */
[-C--:B0-----:R-:W-:Y:S01]  /*5a90*/  FFMA.FTZ R68, R130, R66.reuse, R67 ;  /* 0x0000004282447223 */ /* 0x081fe20000010043 */
[----:B------:R-:W-:Y:S01]  /*5aa0*/  FMUL.FTZ R67, R129, R66 ;  /* 0x0000004281437220 */ /* 0x000fe20000410000 */
[----:B------:R-:W-:-:S03]  /*5ab0*/  LEA R66, R82, R89, 0x3 ;  /* 0x0000005952427211 */ /* 0x000fc600078e18ff */
[----:B------:R-:W-:Y:S01]  /*5ac0*/  FFMA.FTZ R67, R130, R65, -R67 ;  /* 0x0000004182437223 */ /* 0x000fe20000010843 */
[----:B------:R-:W0:Y:S01]  /*5ad0*/  MUFU.EX2 R95, R95 ;  /* 0x0000005f005f7308 */ /* 0x000e220000000800 */
[----:B-1----:R-:W-:-:S07]  /*5ae0*/  FMUL.FTZ R97, R91, R85 ;  /* 0x000000555b617220 */ /* 0x002fce0000410000 */
[----:B------:R-:W1:Y:S08]  /*5af0*/  MUFU.EX2 R97, R97 ;  /* 0x0000006100617308 */ /* 0x000e700000000800 */
[----:B------:R-:W-:Y:S01]  /*5b00*/  MUFU.SIN R103, R99 ;  /* 0x0000006300677308 */ /* 0x000fe20000000400 */
[C---:B0-----:R-:W-:Y:S01]  /*5b10*/  FMUL.FTZ R127, R95.reuse, R96 ;  /* 0x000000605f7f7220 */ /* 0x041fe20000410000 */
[----:B------:R-:W-:-:S03]  /*5b20*/  FMUL.FTZ R128, R95, R128 ;  /* 0x000000805f807220 */ /* 0x000fc60000410000 */
[C---:B------:R-:W-:Y:S01]  /*5b30*/  FMUL.FTZ R69, R127.reuse, R67 ;  /* 0x000000437f457220 */ /* 0x040fe20000410000 */
[----:B------:R-:W-:Y:S02]  /*5b40*/  FMUL.FTZ R65, R127, R68 ;  /* 0x000000447f417220 */ /* 0x000fe40000410000 */
[----:B------:R0:W-:Y:S01]  /*5b50*/  MUFU.COS R104, R99 ;  /* 0x0000006300687308 */ /* 0x0001e20000000000 */
[C---:B-1----:R-:W-:Y:S01]  /*5b60*/  FMUL.FTZ R125, R97.reuse, R98 ;  /* 0x00000062617d7220 */ /* 0x042fe20000410000 */
[----:B------:R-:W-:Y:S01]  /*5b70*/  FMUL.FTZ R126, R97, R126 ;  /* 0x0000007e617e7220 */ /* 0x000fe20000410000 */
[----:B------:R-:W1:Y:S01]  /*5b80*/  @!P2 LDC R98, c[0x0][0x21c] ;  /* 0x00008700ff62ab82 */ /* 0x000e620000000800 */
[----:B------:R-:W-:-:S04]  /*5b90*/  MOV R97, UR15 ;  /* 0x0000000f00617c02 */ /* 0x000fc80008000f00 */
[----:B------:R-:W2:Y:S01]  /*5ba0*/  MUFU.EX2 R101, R101 ;  /* 0x0000006500657308 */ /* 0x000ea20000000800 */
[----:B0-----:R-:W-:Y:S01]  /*5bb0*/  FMUL.FTZ R99, R91, R49 ;  /* 0x000000315b637220 */ /* 0x001fe20000410000 */
[----:B------:R-:W-:-:S06]  /*5bc0*/  @!P2 IADD3 R97, R97, -0x2, RZ ;  /* 0xfffffffe6161a810 */ /* 0x000fcc0007ffe0ff */
[----:B------:R-:W0:Y:S08]  /*5bd0*/  MUFU.EX2 R99, R99 ;  /* 0x0000006300637308 */ /* 0x000e300000000800 */
[----:B------:R-:W-:Y:S01]  /*5be0*/  MUFU.SIN R110, R64 ;  /* 0x00000040006e7308 */ /* 0x000fe20000000400 */
[C---:B--2---:R-:W-:Y:S01]  /*5bf0*/  FMUL.FTZ R120, R101.reuse, R120 ;  /* 0x0000007865787220 */ /* 0x044fe20000410000 */
[----:B------:R-:W-:Y:S01]  /*5c00*/  FMUL.FTZ R119, R101, R102 ;  /* 0x0000006665777220 */ /* 0x000fe20000410000 */
[----:B------:R-:W-:Y:S01]  /*5c10*/  FFMA.FTZ R101, R128, R68, R69 ;  /* 0x0000004480657223 */ /* 0x000fe20000010045 */
[----:B------:R-:W-:-:S03]  /*5c20*/  MOV R102, 0x10 ;  /* 0x0000001000667802 */ /* 0x000fc60000000f00 */
[----:B------:R-:W-:Y:S01]  /*5c30*/  FMUL.FTZ R135, R125, R101 ;  /* 0x000000657d877220 */ /* 0x000fe20000410000 */
[----:B------:R2:W-:Y:S01]  /*5c40*/  MUFU.COS R134, R64 ;  /* 0x0000004000867308 */ /* 0x0005e20000000000 */
[----:B0-----:R-:W-:Y:S01]  /*5c50*/  FMUL.FTZ R121, R99, R100 ;  /* 0x0000006463797220 */ /* 0x001fe20000410000 */
[----:B------:R-:W-:Y:S01]  /*5c60*/  FFMA.FTZ R100, R128, R67, -R65 ;  /* 0x0000004380647223 */ /* 0x000fe20000010841 */
[----:B------:R-:W-:Y:S01]  /*5c70*/  FMUL.FTZ R65, R91, R48 ;  /* 0x000000305b417220 */ /* 0x000fe20000410000 */
[----:B------:R-:W-:Y:S01]  /*5c80*/  FMUL.FTZ R124, R99, R124 ;  /* 0x0000007c637c7220 */ /* 0x000fe20000410000 */
[----:B------:R-:W-:-:S03]  /*5c90*/  FMUL.FTZ R67, R91, R55 ;  /* 0x000000375b437220 */ /* 0x000fc60000410000 */
[----:B------:R-:W-:Y:S01]  /*5ca0*/  MUFU.SIN R111, R92 ;  /* 0x0000005c006f7308 */ /* 0x000fe20000000400 */
[----:B--2---:R-:W-:Y:S01]  /*5cb0*/  LEA R64, R80, R89, 0x4 ;  /* 0x0000005950407211 */ /* 0x004fe200078e20ff */
[-C--:B------:R-:W-:Y:S01]  /*5cc0*/  FMUL.FTZ R137, R125, R100.reuse ;  /* 0x000000647d897220 */ /* 0x080fe20000410000 */
[C---:B------:R-:W-:Y:S01]  /*5cd0*/  FFMA.FTZ R135, R126.reuse, R100, -R135 ;  /* 0x000000647e877223 */ /* 0x040fe20000010887 */
[----:B-1----:R-:W-:Y:S02]  /*5ce0*/  @!P2 IMAD R99, R97, R98, UR7 ;  /* 0x000000076163ae24 */ /* 0x002fe4000f8e0262 */
[----:B------:R-:W-:Y:S01]  /*5cf0*/  FMUL.FTZ R98, R91, R46 ;  /* 0x0000002e5b627220 */ /* 0x000fe20000410000 */
[----:B------:R-:W0:Y:S01]  /*5d00*/  LDS.128 R68, [R64] ;  /* 0x0000000040447984 */ /* 0x000e220000000c00 */
[----:B------:R1:W2:Y:S03]  /*5d10*/  MUFU.EX2 R94, R65 ;  /* 0x00000041005e7308 */ /* 0x0002a60000000800 */
[----:B------:R-:W3:Y:S04]  /*5d20*/  LDS.128 R72, [R64+0x10] ;  /* 0x0000100040487984 */ /* 0x000ee80000000c00 */
[----:B------:R-:W4:Y:S01]  /*5d30*/  LDS.128 R76, [R64+0x20] ;  /* 0x00002000404c7984 */ /* 0x000f220000000c00 */
[----:B------:R2:W-:Y:S03]  /*5d40*/  MUFU.COS R133, R92 ;  /* 0x0000005c00857308 */ /* 0x0005e60000000000 */
[----:B------:R2:W4:Y:S01]  /*5d50*/  LDS.128 R80, [R64+0x30] ;  /* 0x0000300040507984 */ /* 0x0005220000000c00 */
[----:B------:R-:W-:Y:S01]  /*5d60*/  FFMA.FTZ R137, R126, R101, R137 ;  /* 0x000000657e897223 */ /* 0x000fe20000010089 */
[----:B-1----:R-:W-:-:S02]  /*5d70*/  MOV R65, RZ ;  /* 0x000000ff00417202 */ /* 0x002fc40000000f00 */
[----:B------:R1:W-:Y:S01]  /*5d80*/  STS.64 [R66+0x7780], R122 ;  /* 0x0077807a42007388 */ /* 0x0003e20000000a00 */
[----:B------:R-:W-:Y:S01]  /*5d90*/  FMUL.FTZ R101, R121, R135 ;  /* 0x0000008779657220 */ /* 0x000fe20000410000 */
[----:B------:R-:W0:Y:S01]  /*5da0*/  MUFU.EX2 R97, R93 ;  /* 0x0000005d00617308 */ /* 0x000e220000000800 */
[----:B--2---:R-:W-:Y:S01]  /*5db0*/  FMUL.FTZ R92, R91, R47 ;  /* 0x0000002f5b5c7220 */ /* 0x004fe20000410000 */
[----:B------:R-:W-:Y:S01]  /*5dc0*/  MOV R64, 0x3f800000 ;  /* 0x3f80000000407802 */ /* 0x000fe20000000f00 */
[-C--:B------:R-:W-:Y:S01]  /*5dd0*/  FFMA.FTZ R101, R124, R137.reuse, R101 ;  /* 0x000000897c657223 */ /* 0x080fe20000010065 */
[----:B------:R-:W-:-:S04]  /*5de0*/  FMUL.FTZ R137, R121, R137 ;  /* 0x0000008979897220 */ /* 0x000fc80000410000 */
[----:B------:R1:W2:Y:S01]  /*5df0*/  MUFU.EX2 R95, R67 ;  /* 0x00000043005f7308 */ /* 0x0002a20000000800 */
[C---:B------:R-:W-:Y:S01]  /*5e00*/  FMUL.FTZ R118, R94.reuse, R118 ;  /* 0x000000765e767220 */ /* 0x040fe20000410000 */
[----:B------:R-:W-:-:S06]  /*5e10*/  FMUL.FTZ R117, R94, R117 ;  /* 0x000000755e757220 */ /* 0x000fcc0000410000 */
[----:B------:R0:W3:Y:S01]  /*5e20*/  MUFU.EX2 R96, R92 ;  /* 0x0000005c00607308 */ /* 0x0000e20000000800 */
[----:B-1----:R-:W-:Y:S01]  /*5e30*/  CS2R R66, SRZ ;  /* 0x0000000000427805 */ /* 0x002fe2000001ff00 */
[C---:B------:R-:W-:Y:S01]  /*5e40*/  FMUL.FTZ R94, R91.reuse, R50 ;  /* 0x000000325b5e7220 */ /* 0x040fe20000410000 */
[----:B------:R-:W-:Y:S01]  /*5e50*/  FFMA.FTZ R137, R124, R135, -R137 ;  /* 0x000000877c897223 */ /* 0x000fe20000010889 */
[----:B------:R-:W-:-:S04]  /*5e60*/  FMUL.FTZ R100, R91, R45 ;  /* 0x0000002d5b647220 */ /* 0x000fc80000410000 */
[----:B------:R-:W-:Y:S01]  /*5e70*/  MUFU.EX2 R98, R98 ;  /* 0x0000006200627308 */ /* 0x000fe20000000800 */
[----:B0-----:R-:W-:Y:S01]  /*5e80*/  @!P2 IMAD.WIDE R92, R99, R102, UR26 ;  /* 0x0000001a635cae25 */ /* 0x001fe2000f8e0266 */
[----:B------:R-:W-:Y:S03]  /*5e90*/  BAR.SYNC.DEFER_BLOCKING 0x0 ;  /* 0x0000000000007b1d */ /* 0x000fe60000010000 */
[C---:B------:R-:W-:Y:S01]  /*5ea0*/  FMUL.FTZ R99, R91.reuse, R52 ;  /* 0x000000345b637220 */ /* 0x040fe20000410000 */
[----:B------:R-:W-:Y:S01]  /*5eb0*/  FMUL.FTZ R91, R91, R44 ;  /* 0x0000002c5b5b7220 */ /* 0x000fe20000410000 */
[C---:B------:R-:W-:Y:S01]  /*5ec0*/  FMUL.FTZ R112, R97.reuse, R112 ;  /* 0x0000007061707220 */ /* 0x040fe20000410000 */
[----:B------:R-:W-:Y:S01]  /*5ed0*/  FMUL.FTZ R109, R97, R109 ;  /* 0x0000006d616d7220 */ /* 0x000fe20000410000 */
[----:B------:R-:W0:Y:S01]  /*5ee0*/  MUFU.EX2 R94, R94 ;  /* 0x0000005e005e7308 */ /* 0x000e220000000800 */
[C---:B--2---:R-:W-:Y:S01]  /*5ef0*/  FMUL.FTZ R116, R95.reuse, R116 ;  /* 0x000000745f747220 */ /* 0x044fe20000410000 */
[----:B------:R-:W-:Y:S01]  /*5f00*/  FMUL.FTZ R115, R95, R115 ;  /* 0x000000735f737220 */ /* 0x000fe20000410000 */
[----:B------:R1:W5:Y:S02]  /*5f10*/  @!P2 LDG.E.128 R64, desc[UR28][R92.64] ;  /* 0x0000001c5c40a981 */ /* 0x000364000c1e1d00 */
[C---:B-1----:R-:W-:Y:S01]  /*5f20*/  FMUL.FTZ R93, R119.reuse, R101 ;  /* 0x00000065775d7220 */ /* 0x042fe20000410000 */
[----:B------:R-:W-:-:S03]  /*5f30*/  FMUL.FTZ R92, R119, R137 ;  /* 0x00000089775c7220 */ /* 0x000fc60000410000 */
[C---:B------:R-:W-:Y:S01]  /*5f40*/  FFMA.FTZ R93, R120.reuse, R137, -R93 ;  /* 0x00000089785d7223 */ /* 0x040fe2000001085d */
[----:B------:R-:W-:-:S03]  /*5f50*/  FFMA.FTZ R92, R120, R101, R92 ;  /* 0x00000065785c7223 */ /* 0x000fc6000001005c */
[C---:B------:R-:W-:Y:S01]  /*5f60*/  FMUL.FTZ R97, R117.reuse, R93 ;  /* 0x0000005d75617220 */ /* 0x040fe20000410000 */
[----:B------:R-:W1:Y:S01]  /*5f70*/  MUFU.EX2 R99, R99 ;  /* 0x0000006300637308 */ /* 0x000e620000000800 */
[-C--:B------:R-:W-:Y:S02]  /*5f80*/  FMUL.FTZ R95, R117, R92.reuse ;  /* 0x0000005c755f7220 */ /* 0x080fe40000410000 */
[----:B------:R-:W-:-:S05]  /*5f90*/  FFMA.FTZ R97, R118, R92, R97 ;  /* 0x0000005c76617223 */ /* 0x000fca0000010061 */
[----:B------:R-:W2:Y:S01]  /*5fa0*/  MUFU.EX2 R100, R100 ;  /* 0x0000006400647308 */ /* 0x000ea20000000800 */
[----:B------:R-:W-:Y:S01]  /*5fb0*/  FFMA.FTZ R95, R118, R93, -R95 ;  /* 0x0000005d765f7223 */ /* 0x000fe2000001085f */
[----:B------:R-:W-:-:S06]  /*5fc0*/  FMUL.FTZ R92, R115, R97 ;  /* 0x00000061735c7220 */ /* 0x000fcc0000410000 */
[----:B------:R-:W4:Y:S01]  /*5fd0*/  MUFU.EX2 R91, R91 ;  /* 0x0000005b005b7308 */ /* 0x000f220000000800 */
[----:B---3--:R-:W-:Y:S01]  /*5fe0*/  FMUL.FTZ R113, R96, R113 ;  /* 0x0000007160717220 */ /* 0x008fe20000410000 */
[-C--:B------:R-:W-:Y:S01]  /*5ff0*/  FMUL.FTZ R93, R115, R95.reuse ;  /* 0x0000005f735d7220 */ /* 0x080fe20000410000 */
[----:B------:R-:W-:Y:S01]  /*6000*/  FFMA.FTZ R92, R116, R95, -R92 ;  /* 0x0000005f745c7223 */ /* 0x000fe2000001085c */
[C---:B0-----:R-:W-:Y:S01]  /*6010*/  FMUL.FTZ R102, R94.reuse, R133 ;  /* 0x000000855e667220 */ /* 0x041fe20000410000 */
[----:B------:R-:W-:Y:S01]  /*6020*/  FMUL.FTZ R101, R94, R111 ;  /* 0x0000006f5e657220 */ /* 0x000fe20000410000 */
[----:B------:R-:W-:Y:S01]  /*6030*/  FMUL.FTZ R114, R96, R114 ;  /* 0x0000007260727220 */ /* 0x000fe20000410000 */
[----:B------:R-:W-:Y:S01]  /*6040*/  FFMA.FTZ R93, R116, R97, R93 ;  /* 0x00000061745d7223 */ /* 0x000fe2000001005d */
[----:B------:R-:W-:Y:S01]  /*6050*/  FMUL.FTZ R94, R113, R92 ;  /* 0x0000005c715e7220 */ /* 0x000fe20000410000 */
[C---:B-1----:R-:W-:Y:S01]  /*6060*/  FMUL.FTZ R106, R99.reuse, R106 ;  /* 0x0000006a636a7220 */ /* 0x042fe20000410000 */
[----:B------:R-:W-:Y:S01]  /*6070*/  FMUL.FTZ R105, R99, R105 ;  /* 0x0000006963697220 */ /* 0x000fe20000410000 */
[C---:B--2---:R-:W-:Y:S01]  /*6080*/  FMUL.FTZ R104, R100.reuse, R104 ;  /* 0x0000006864687220 */ /* 0x044fe20000410000 */
[----:B------:R-:W-:Y:S01]  /*6090*/  FMUL.FTZ R103, R100, R103 ;  /* 0x0000006764677220 */ /* 0x000fe20000410000 */
[-C--:B------:R-:W-:Y:S01]  /*60a0*/  FMUL.FTZ R95, R113, R93.reuse ;  /* 0x0000005d715f7220 */ /* 0x080fe20000410000 */
[----:B------:R-:W-:Y:S01]  /*60b0*/  FFMA.FTZ R133, R114, R93, R94 ;  /* 0x0000005d72857223 */ /* 0x000fe2000001005e */
[C---:B------:R-:W-:Y:S01]  /*60c0*/  PRMT R93, R68.reuse, 0x7632, R93 ;  /* 0x00007632445d7816 */ /* 0x040fe2000000005d */
[C---:B----4-:R-:W-:Y:S01]  /*60d0*/  FMUL.FTZ R100, R91.reuse, R134 ;  /* 0x000000865b647220 */ /* 0x050fe20000410000 */
[----:B------:R-:W-:Y:S01]  /*60e0*/  FMUL.FTZ R99, R91, R110 ;  /* 0x0000006e5b637220 */ /* 0x000fe20000410000 */
[----:B------:R-:W-:-:S02]  /*60f0*/  SHF.L.U32 R91, R68, 0x10, RZ ;  /* 0x00000010445b7819 */ /* 0x000fc400000006ff */
[----:B------:R-:W-:Y:S02]  /*6100*/  SHF.L.U32 R93, R93, 0x10, RZ ;  /* 0x000000105d5d7819 */ /* 0x000fe400000006ff */
[----:B------:R-:W-:Y:S01]  /*6110*/  PRMT R97, R69, 0x7632, R97 ;  /* 0x0000763245617816 */ /* 0x000fe20000000061 */
[-C--:B------:R-:W-:Y:S01]  /*6120*/  FMUL.FTZ R201, R91, R87.reuse ;  /* 0x000000575bc97220 */ /* 0x080fe20000410000 */
[----:B------:R-:W-:Y:S01]  /*6130*/  SHF.L.U32 R68, R60, 0x10, RZ ;  /* 0x000000103c447819 */ /* 0x000fe200000006ff */
[----:B------:R-:W-:Y:S01]  /*6140*/  FMUL.FTZ R200, R93, R87 ;  /* 0x000000575dc87220 */ /* 0x000fe20000410000 */
[----:B------:R-:W-:Y:S01]  /*6150*/  SHF.L.U32 R97, R97, 0x10, RZ ;  /* 0x0000001061617819 */ /* 0x000fe200000006ff */
[----:B------:R-:W-:Y:S02]  /*6160*/  FFMA.FTZ R110, R114, R92, -R95 ;  /* 0x0000005c726e7223 */ /* 0x000fe4000001085f */
[C---:B------:R-:W-:Y:S01]  /*6170*/  FMUL.FTZ R201, R68.reuse, R201 ;  /* 0x000000c944c97220 */ /* 0x040fe20000410000 */
[----:B------:R-:W-:Y:S01]  /*6180*/  SHF.L.U32 R92, R69, 0x10, RZ ;  /* 0x00000010455c7819 */ /* 0x000fe200000006ff */
[----:B------:R-:W-:Y:S01]  /*6190*/  FMUL.FTZ R200, R68, R200 ;  /* 0x000000c844c87220 */ /* 0x000fe20000410000 */
[----:B------:R-:W-:-:S02]  /*61a0*/  PRMT R96, R70, 0x7632, R96 ;  /* 0x0000763246607816 */ /* 0x000fc40000000060 */
[----:B------:R-:W-:Y:S01]  /*61b0*/  SHF.L.U32 R94, R70, 0x10, RZ ;  /* 0x00000010465e7819 */ /* 0x000fe200000006ff */
[----:B------:R-:W-:Y:S01]  /*61c0*/  FMUL.FTZ R198, R97, R53 ;  /* 0x0000003561c67220 */ /* 0x000fe20000410000 */
[----:B------:R-:W-:Y:S01]  /*61d0*/  SHF.L.U32 R70, R43, 0x10, RZ ;  /* 0x000000102b467819 */ /* 0x000fe200000006ff */
[C---:B------:R-:W-:Y:S01]  /*61e0*/  FMUL.FTZ R69, R201.reuse, R131 ;  /* 0x00000083c9457220 */ /* 0x040fe20000410000 */
[----:B------:R-:W-:Y:S01]  /*61f0*/  FMUL.FTZ R199, R92, R53 ;  /* 0x000000355cc77220 */ /* 0x000fe20000410000 */
[----:B------:R-:W-:Y:S02]  /*6200*/  FMUL.FTZ R68, R200, R131 ;  /* 0x00000083c8447220 */ /* 0x000fe40000410000 */
[----:B------:R-:W-:Y:S01]  /*6210*/  FMUL.FTZ R198, R70, R198 ;  /* 0x000000c646c67220 */ /* 0x000fe20000410000 */
[-C--:B------:R-:W-:Y:S01]  /*6220*/  FFMA.FTZ R69, R200, R132.reuse, R69 ;  /* 0x00000084c8457223 */ /* 0x080fe20000010045 */
[----:B------:R-:W-:Y:S01]  /*6230*/  FMUL.FTZ R199, R70, R199 ;  /* 0x000000c746c77220 */ /* 0x000fe20000410000 */
[----:B------:R-:W-:-:S02]  /*6240*/  FFMA.FTZ R68, R201, R132, -R68 ;  /* 0x00000084c9447223 */ /* 0x000fc40000010844 */
[----:B------:R-:W-:Y:S01]  /*6250*/  FADD.FTZ R69, R198, R69 ;  /* 0x00000045c6457221 */ /* 0x000fe20000010000 */
[C---:B------:R-:W-:Y:S01]  /*6260*/  FMUL.FTZ R108, R98.reuse, R108 ;  /* 0x0000006c626c7220 */ /* 0x040fe20000410000 */
[----:B------:R-:W-:Y:S01]  /*6270*/  FMUL.FTZ R107, R98, R107 ;  /* 0x0000006b626b7220 */ /* 0x000fe20000410000 */
[----:B------:R-:W-:Y:S01]  /*6280*/  SHF.L.U32 R96, R96, 0x10, RZ ;  /* 0x0000001060607819 */ /* 0x000fe200000006ff */
[----:B------:R-:W-:Y:S01]  /*6290*/  FADD.FTZ R68, R199, R68 ;  /* 0x00000044c7447221 */ /* 0x000fe20000010000 */
[C---:B------:R-:W-:Y:S01]  /*62a0*/  PRMT R95, R71.reuse, 0x7632, R95 ;  /* 0x00007632475f7816 */ /* 0x040fe2000000005f */
[-C--:B------:R-:W-:Y:S01]  /*62b0*/  FMUL.FTZ R197, R94, R86.reuse ;  /* 0x000000565ec57220 */ /* 0x080fe20000410000 */
[----:B------:R-:W-:Y:S01]  /*62c0*/  SHF.L.U32 R98, R71, 0x10, RZ ;  /* 0x0000001047627819 */ /* 0x000fe200000006ff */
[----:B------:R-:W-:Y:S01]  /*62d0*/  FMUL.FTZ R71, R129, R69 ;  /* 0x0000004581477220 */ /* 0x000fe20000410000 */
[----:B------:R-:W-:Y:S01]  /*62e0*/  SHF.L.U32 R111, R61, 0x10, RZ ;  /* 0x000000103d6f7819 */ /* 0x000fe200000006ff */
[----:B------:R-:W-:Y:S01]  /*62f0*/  FMUL.FTZ R196, R96, R86 ;  /* 0x0000005660c47220 */ /* 0x000fe20000410000 */
[-C--:B------:R-:W-:Y:S01]  /*6300*/  FMUL.FTZ R70, R129, R68.reuse ;  /* 0x0000004481467220 */ /* 0x080fe20000410000 */
[----:B------:R-:W-:-:S02]  /*6310*/  FFMA.FTZ R68, R130, R68, -R71 ;  /* 0x0000004482447223 */ /* 0x000fc40000010847 */
[C---:B------:R-:W-:Y:S01]  /*6320*/  FMUL.FTZ R197, R111.reuse, R197 ;  /* 0x000000c56fc57220 */ /* 0x040fe20000410000 */
[----:B------:R-:W-:Y:S01]  /*6330*/  FMUL.FTZ R196, R111, R196 ;  /* 0x000000c46fc47220 */ /* 0x000fe20000410000 */
[----:B------:R-:W-:Y:S01]  /*6340*/  SHF.L.U32 R95, R95, 0x10, RZ ;  /* 0x000000105f5f7819 */ /* 0x000fe200000006ff */
[----:B------:R-:W-:Y:S01]  /*6350*/  FFMA.FTZ R69, R130, R69, R70 ;  /* 0x0000004582457223 */ /* 0x000fe20000010046 */
[----:B------:R-:W-:Y:S01]  /*6360*/  FADD.FTZ R68, R197, R68 ;  /* 0x00000044c5447221 */ /* 0x000fe20000010000 */
[----:B------:R-:W-:Y:S01]  /*6370*/  SHF.L.U32 R70, R42, 0x10, RZ ;  /* 0x000000102a467819 */ /* 0x000fe200000006ff */
[----:B------:R-:W-:Y:S01]  /*6380*/  FMUL.FTZ R135, R109, R133 ;  /* 0x000000856d877220 */ /* 0x000fe20000410000 */
[----:B------:R-:W-:Y:S01]  /*6390*/  FADD.FTZ R69, R196, R69 ;  /* 0x00000045c4457221 */ /* 0x000fe20000010000 */
[-C--:B------:R-:W-:Y:S01]  /*63a0*/  FMUL.FTZ R194, R95, R51.reuse ;  /* 0x000000335fc27220 */ /* 0x080fe20000410000 */
[C---:B------:R-:W-:Y:S01]  /*63b0*/  FMUL.FTZ R111, R127.reuse, R68 ;  /* 0x000000447f6f7220 */ /* 0x040fe20000410000 */
[----:B------:R-:W-:Y:S01]  /*63c0*/  FMUL.FTZ R195, R98, R51 ;  /* 0x0000003362c37220 */ /* 0x000fe20000410000 */
[-C--:B------:R-:W-:Y:S01]  /*63d0*/  FMUL.FTZ R71, R127, R69.reuse ;  /* 0x000000457f477220 */ /* 0x080fe20000410000 */
[----:B------:R-:W-:Y:S01]  /*63e0*/  FMUL.FTZ R194, R70, R194 ;  /* 0x000000c246c27220 */ /* 0x000fe20000410000 */
[-C--:B------:R-:W-:Y:S01]  /*63f0*/  FMUL.FTZ R137, R109, R110.reuse ;  /* 0x0000006e6d897220 */ /* 0x080fe20000410000 */
[----:B------:R-:W-:Y:S01]  /*6400*/  FFMA.FTZ R111, R128, R69, R111 ;  /* 0x00000045806f7223 */ /* 0x000fe2000001006f */
[----:B------:R-:W-:Y:S01]  /*6410*/  FFMA.FTZ R135, R112, R110, -R135 ;  /* 0x0000006e70877223 */ /* 0x000fe20000010887 */
[----:B------:R-:W-:Y:S01]  /*6420*/  FMUL.FTZ R195, R70, R195 ;  /* 0x000000c346c37220 */ /* 0x000fe20000410000 */
[----:B------:R-:W-:Y:S01]  /*6430*/  FFMA.FTZ R68, R128, R68, -R71 ;  /* 0x0000004480447223 */ /* 0x000fe20000010847 */
[----:B------:R-:W-:Y:S01]  /*6440*/  FFMA.FTZ R137, R112, R133, R137 ;  /* 0x0000008570897223 */ /* 0x000fe20000010089 */
[----:B------:R-:W-:Y:S01]  /*6450*/  FADD.FTZ R111, R194, R111 ;  /* 0x0000006fc26f7221 */ /* 0x000fe20000010000 */
[----:B------:R-:W-:Y:S01]  /*6460*/  FMUL.FTZ R134, R107, R135 ;  /* 0x000000876b867220 */ /* 0x000fe20000410000 */
[----:B------:R-:W-:Y:S01]  /*6470*/  FADD.FTZ R68, R195, R68 ;  /* 0x00000044c3447221 */ /* 0x000fe20000010000 */
[----:B------:R-:W-:Y:S01]  /*6480*/  PRMT R133, R72, 0x7632, R133 ;  /* 0x0000763248857816 */ /* 0x000fe20000000085 */
[C---:B------:R-:W-:Y:S01]  /*6490*/  FMUL.FTZ R69, R125.reuse, R111 ;  /* 0x0000006f7d457220 */ /* 0x040fe20000410000 */
[----:B------:R-:W-:Y:S01]  /*64a0*/  FFMA.FTZ R143, R108, R137, R134 ;  /* 0x000000896c8f7223 */ /* 0x000fe20000010086 */
[----:B------:R-:W-:Y:S01]  /*64b0*/  SHF.L.U32 R134, R72, 0x10, RZ ;  /* 0x0000001048867819 */ /* 0x000fe200000006ff */
[-C--:B------:R-:W-:Y:S01]  /*64c0*/  FMUL.FTZ R70, R125, R68.reuse ;  /* 0x000000447d467220 */ /* 0x080fe20000410000 */
[----:B------:R-:W-:Y:S01]  /*64d0*/  FFMA.FTZ R68, R126, R68, -R69 ;  /* 0x000000447e447223 */ /* 0x000fe20000010845 */
[----:B------:R-:W-:-:S02]  /*64e0*/  SHF.L.U32 R133, R133, 0x10, RZ ;  /* 0x0000001085857819 */ /* 0x000fc400000006ff */
[----:B------:R-:W-:Y:S01]  /*64f0*/  SHF.L.U32 R69, R62, 0x10, RZ ;  /* 0x000000103e457819 */ /* 0x000fe200000006ff */
[-C--:B------:R-:W-:Y:S01]  /*6500*/  FMUL.FTZ R211, R134, R85.reuse ;  /* 0x0000005586d37220 */ /* 0x080fe20000410000 */
[----:B------:R-:W-:Y:S01]  /*6510*/  PRMT R139, R73, 0x7632, R139 ;  /* 0x00007632498b7816 */ /* 0x000fe2000000008b */
[----:B------:R-:W-:Y:S01]  /*6520*/  FMUL.FTZ R210, R133, R85 ;  /* 0x0000005585d27220 */ /* 0x000fe20000410000 */
[----:B------:R-:W-:Y:S01]  /*6530*/  FMUL.FTZ R71, R107, R137 ;  /* 0x000000896b477220 */ /* 0x000fe20000410000 */
[C---:B------:R-:W-:Y:S01]  /*6540*/  FMUL.FTZ R211, R69.reuse, R211 ;  /* 0x000000d345d37220 */ /* 0x040fe20000410000 */
[----:B------:R-:W-:Y:S01]  /*6550*/  FFMA.FTZ R111, R126, R111, R70 ;  /* 0x0000006f7e6f7223 */ /* 0x000fe20000010046 */
[----:B------:R-:W-:Y:S01]  /*6560*/  FMUL.FTZ R210, R69, R210 ;  /* 0x000000d245d27220 */ /* 0x000fe20000410000 */
[----:B------:R-:W-:Y:S01]  /*6570*/  SHF.L.U32 R139, R139, 0x10, RZ ;  /* 0x000000108b8b7819 */ /* 0x000fe200000006ff */
[----:B------:R-:W-:Y:S01]  /*6580*/  FADD.FTZ R68, R211, R68 ;  /* 0x00000044d3447221 */ /* 0x000fe20000010000 */
[----:B------:R-:W-:Y:S01]  /*6590*/  FFMA.FTZ R110, R108, R135, -R71 ;  /* 0x000000876c6e7223 */ /* 0x000fe20000010847 */
[----:B------:R-:W-:Y:S01]  /*65a0*/  SHF.L.U32 R135, R73, 0x10, RZ ;  /* 0x0000001049877819 */ /* 0x000fe200000006ff */
[----:B------:R-:W-:Y:S01]  /*65b0*/  FADD.FTZ R111, R210, R111 ;  /* 0x0000006fd26f7221 */ /* 0x000fe20000010000 */
[----:B------:R-:W-:Y:S01]  /*65c0*/  SHF.L.U32 R70, R41, 0x10, RZ ;  /* 0x0000001029467819 */ /* 0x000fe200000006ff */
[-C--:B------:R-:W-:Y:S01]  /*65d0*/  FMUL.FTZ R208, R139, R49.reuse ;  /* 0x000000318bd07220 */ /* 0x080fe20000410000 */
[----:B------:R-:W-:Y:S01]  /*65e0*/  FMUL.FTZ R71, R121, R68 ;  /* 0x0000004479477220 */ /* 0x000fe20000410000 */
[----:B------:R-:W-:Y:S01]  /*65f0*/  FMUL.FTZ R209, R135, R49 ;  /* 0x0000003187d17220 */ /* 0x000fe20000410000 */
[-C--:B------:R-:W-:Y:S01]  /*6600*/  FMUL.FTZ R69, R121, R111.reuse ;  /* 0x0000006f79457220 */ /* 0x080fe20000410000 */
[----:B------:R-:W-:Y:S01]  /*6610*/  FMUL.FTZ R208, R70, R208 ;  /* 0x000000d046d07220 */ /* 0x000fe20000410000 */
[----:B------:R-:W-:Y:S01]  /*6620*/  FFMA.FTZ R71, R124, R111, R71 ;  /* 0x0000006f7c477223 */ /* 0x000fe20000010047 */
        /* <DEDUP_REMOVED lines=12> */
[----:B------:R-:W-:Y:S01]  /*66f0*/  FMUL.FTZ R206, R138, R84 ;  /* 0x000000548ace7220 */ /* 0x000fe20000410000 */
[----:B------:R-:W-:Y:S01]  /*6700*/  FMUL.FTZ R207, R72, R207 ;  /* 0x000000cf48cf7220 */ /* 0x000fe20000410000 */
[C---:B------:R-:W-:Y:S01]  /*6710*/  FFMA.FTZ R68, R120.reuse, R68, -R69 ;  /* 0x0000004478447223 */ /* 0x040fe20000010845 */
[----:B------:R-:W-:Y:S01]  /*6720*/  FFMA.FTZ R71, R120, R71, R70 ;  /* 0x0000004778477223 */ /* 0x000fe20000010046 */
[----:B------:R-:W-:Y:S01]  /*6730*/  FMUL.FTZ R206, R72, R206 ;  /* 0x000000ce48ce7220 */ /* 0x000fe20000410000 */
[----:B------:R-:W-:Y:S01]  /*6740*/  SHF.L.U32 R137, R137, 0x10, RZ ;  /* 0x0000001089897819 */ /* 0x000fe200000006ff */
[----:B------:R-:W-:Y:S01]  /*6750*/  FADD.FTZ R70, R207, R68 ;  /* 0x00000044cf467221 */ /* 0x000fe20000010000 */
[----:B------:R-:W-:Y:S01]  /*6760*/  SHF.L.U32 R142, R75, 0x10, RZ ;  /* 0x000000104b8e7819 */ /* 0x000fe200000006ff */
[----:B------:R-:W-:Y:S01]  /*6770*/  FADD.FTZ R71, R206, R71 ;  /* 0x00000047ce477221 */ /* 0x000fe20000010000 */
[----:B------:R-:W-:Y:S01]  /*6780*/  SHF.L.U32 R74, R40, 0x10, RZ ;  /* 0x00000010284a7819 */ /* 0x000fe200000006ff */
[----:B------:R-:W-:Y:S01]  /*6790*/  FMUL.FTZ R69, R117, R70 ;  /* 0x0000004675457220 */ /* 0x000fe20000410000 */
[-C--:B------:R-:W-:Y:S01]  /*67a0*/  FMUL.FTZ R205, R137, R48.reuse ;  /* 0x0000003089cd7220 */ /* 0x080fe20000410000 */
[----:B------:R-:W-:Y:S01]  /*67b0*/  FMUL.FTZ R73, R105, R143 ;  /* 0x0000008f69497220 */ /* 0x000fe20000410000 */
[----:B------:R-:W-:Y:S01]  /*67c0*/  FMUL.FTZ R204, R142, R48 ;  /* 0x000000308ecc7220 */ /* 0x000fe20000410000 */
[-C--:B------:R-:W-:Y:S01]  /*67d0*/  FFMA.FTZ R72, R118, R71.reuse, R69 ;  /* 0x0000004776487223 */ /* 0x080fe20000010045 */
[----:B------:R-:W-:Y:S01]  /*67e0*/  FMUL.FTZ R71, R117, R71 ;  /* 0x0000004775477220 */ /* 0x000fe20000410000 */
[----:B------:R-:W-:Y:S01]  /*67f0*/  FMUL.FTZ R205, R74, R205 ;  /* 0x000000cd4acd7220 */ /* 0x000fe20000410000 */
[-C--:B------:R-:W-:Y:S01]  /*6800*/  FFMA.FTZ R68, R106, R110.reuse, -R73 ;  /* 0x0000006e6a447223 */ /* 0x080fe20000010849 */
[----:B------:R-:W-:Y:S01]  /*6810*/  FMUL.FTZ R73, R105, R110 ;  /* 0x0000006e69497220 */ /* 0x000fe20000410000 */
[----:B------:R-:W-:Y:S01]  /*6820*/  FMUL.FTZ R204, R74, R204 ;  /* 0x000000cc4acc7220 */ /* 0x000fe20000410000 */
[----:B------:R-:W-:Y:S01]  /*6830*/  FFMA.FTZ R71, R118, R70, -R71 ;  /* 0x0000004676477223 */ /* 0x000fe20000010847 */
[----:B------:R-:W-:Y:S01]  /*6840*/  FADD.FTZ R72, R205, R72 ;  /* 0x00000048cd487221 */ /* 0x000fe20000010000 */
[----:B------:R-:W-:-:S02]  /*6850*/  PRMT R144, R76, 0x7632, R144 ;  /* 0x000076324c907816 */ /* 0x000fc40000000090 */
[----:B------:R-:W-:Y:S01]  /*6860*/  SHF.L.U32 R145, R76, 0x10, RZ ;  /* 0x000000104c917819 */ /* 0x000fe200000006ff */
[----:B------:R-:W-:Y:S01]  /*6870*/  FFMA.FTZ R69, R106, R143, R73 ;  /* 0x0000008f6a457223 */ /* 0x000fe20000010049 */
[----:B------:R-:W-:Y:S01]  /*6880*/  FADD.FTZ R71, R204, R71 ;  /* 0x00000047cc477221 */ /* 0x000fe20000010000 */
[-C--:B------:R-:W-:Y:S01]  /*6890*/  FMUL.FTZ R73, R115, R72.reuse ;  /* 0x0000004873497220 */ /* 0x080fe20000410000 */
[----:B------:R-:W-:Y:S01]  /*68a0*/  SHF.L.U32 R144, R144, 0x10, RZ ;  /* 0x0000001090907819 */ /* 0x000fe200000006ff */
[----:B------:R-:W-:Y:S01]  /*68b0*/  FMUL.FTZ R215, R145, R55 ;  /* 0x0000003791d77220 */ /* 0x000fe20000410000 */
[----:B------:R-:W-:Y:S01]  /*68c0*/  SHF.L.U32 R74, R56, 0x10, RZ ;  /* 0x00000010384a7819 */ /* 0x000fe200000006ff */
[-C--:B------:R-:W-:Y:S01]  /*68d0*/  FFMA.FTZ R70, R116, R71.reuse, -R73 ;  /* 0x0000004774467223 */ /* 0x080fe20000010849 */
[----:B------:R-:W-:Y:S01]  /*68e0*/  FMUL.FTZ R71, R115, R71 ;  /* 0x0000004773477220 */ /* 0x000fe20000410000 */
[----:B------:R-:W-:Y:S01]  /*68f0*/  FMUL.FTZ R214, R144, R55 ;  /* 0x0000003790d67220 */ /* 0x000fe20000410000 */
[----:B------:R-:W-:Y:S01]  /*6900*/  PRMT R143, R77, 0x7632, R143 ;  /* 0x000076324d8f7816 */ /* 0x000fe2000000008f */
[----:B------:R-:W-:Y:S01]  /*6910*/  FMUL.FTZ R215, R74, R215 ;  /* 0x000000d74ad77220 */ /* 0x000fe20000410000 */
        /* <DEDUP_REMOVED lines=14> */
[----:B------:R-:W-:Y:S01]  /*6a00*/  PRMT R147, R78, 0x7632, R147 ;  /* 0x000076324e937816 */ /* 0x000fe20000000093 */
[----:B------:R-:W-:Y:S01]  /*6a10*/  FFMA.FTZ R71, R114, R70, -R71 ;  /* 0x0000004672477223 */ /* 0x000fe20000010847 */
[----:B------:R-:W-:Y:S01]  /*6a20*/  FADD.FTZ R72, R217, R72 ;  /* 0x00000048d9487221 */ /* 0x000fe20000010000 */
[----:B------:R-:W-:Y:S02]  /*6a30*/  SHF.L.U32 R148, R78, 0x10, RZ ;  /* 0x000000104e947819 */ /* 0x000fe400000006ff */
[----:B------:R-:W-:Y:S01]  /*6a40*/  SHF.L.U32 R147, R147, 0x10, RZ ;  /* 0x0000001093937819 */ /* 0x000fe200000006ff */
[----:B------:R-:W-:Y:S01]  /*6a50*/  FADD.FTZ R71, R216, R71 ;  /* 0x00000047d8477221 */ /* 0x000fe20000010000 */
[----:B------:R-:W-:Y:S01]  /*6a60*/  FMUL.FTZ R73, R109, R72 ;  /* 0x000000486d497220 */ /* 0x000fe20000410000 */
[----:B------:R-:W-:Y:S01]  /*6a70*/  SHF.L.U32 R74, R57, 0x10, RZ ;  /* 0x00000010394a7819 */ /* 0x000fe200000006ff */
[-C--:B------:R-:W-:Y:S01]  /*6a80*/  FMUL.FTZ R221, R148, R54.reuse ;  /* 0x0000003694dd7220 */ /* 0x080fe20000410000 */
[----:B------:R-:W-:Y:S01]  /*6a90*/  FMUL.FTZ R220, R147, R54 ;  /* 0x0000003693dc7220 */ /* 0x000fe20000410000 */
[-C--:B------:R-:W-:Y:S01]  /*6aa0*/  FFMA.FTZ R70, R112, R71.reuse, -R73 ;  /* 0x0000004770467223 */ /* 0x080fe20000010849 */
[----:B------:R-:W-:Y:S01]  /*6ab0*/  FMUL.FTZ R71, R109, R71 ;  /* 0x000000476d477220 */ /* 0x000fe20000410000 */
[C---:B------:R-:W-:Y:S01]  /*6ac0*/  FMUL.FTZ R221, R74.reuse, R221 ;  /* 0x000000dd4add7220 */ /* 0x040fe20000410000 */
        /* <DEDUP_REMOVED lines=13> */
[----:B------:R-:W-:Y:S01]  /*6ba0*/  FMUL.FTZ R223, R74, R223 ;  /* 0x000000df4adf7220 */ /* 0x000fe20000410000 */
        /* <DEDUP_REMOVED lines=10> */
[----:B------:R-:W-:Y:S01]  /*6c50*/  ISETP.NE.AND P3, PT, R90, 0x7f, PT ;  /* 0x0000007f5a00780c */ /* 0x000fe20003f65270 */
[-C--:B------:R-:W-:Y:S01]  /*6c60*/  FMUL.FTZ R75, R105, R71.reuse ;  /* 0x00000047694b7220 */ /* 0x080fe20000410000 */
[----:B------:R-:W-:Y:S01]  /*6c70*/  PRMT R153, R81, 0x7632, R153 ;  /* 0x0000763251997816 */ /* 0x000fe20000000099 */
[----:B------:R-:W-:Y:S01]  /*6c80*/  FFMA.FTZ R73, R106, R71, -R73 ;  /* 0x000000476a497223 */ /* 0x000fe20000010849 */
[----:B------:R-:W-:Y:S01]  /*6c90*/  FMUL.FTZ R225, R154, R52 ;  /* 0x000000349ae17220 */ /* 0x000fe20000410000 */
[----:B------:R-:W-:Y:S01]  /*6ca0*/  FMUL.FTZ R224, R70, R224 ;  /* 0x000000e046e07220 */ /* 0x000fe20000410000 */
[----:B------:R-:W-:Y:S01]  /*6cb0*/  PRMT R149, R58, 0x7632, R149 ;  /* 0x000076323a957816 */ /* 0x000fe20000000095 */
[----:B------:R-:W-:Y:S01]  /*6cc0*/  FFMA.FTZ R72, R106, R72, R75 ;  /* 0x000000486a487223 */ /* 0x000fe2000001004b */
[----:B------:R-:W-:Y:S01]  /*6cd0*/  SHF.L.U32 R153, R153, 0x10, RZ ;  /* 0x0000001099997819 */ /* 0x000fe200000006ff */
[----:B------:R-:W-:Y:S01]  /*6ce0*/  FMUL.FTZ R225, R70, R225 ;  /* 0x000000e146e17220 */ /* 0x000fe20000410000 */
[----:B------:R-:W-:Y:S01]  /*6cf0*/  FADD.FTZ R73, R224, R73 ;  /* 0x00000049e0497221 */ /* 0x000fe20000010000 */
[----:B------:R-:W-:-:S02]  /*6d00*/  SHF.L.U32 R157, R81, 0x10, RZ ;  /* 0x00000010519d7819 */ /* 0x000fc400000006ff */
[----:B------:R-:W-:Y:S01]  /*6d10*/  SHF.L.U32 R149, R149, 0x10, RZ ;  /* 0x0000001095957819 */ /* 0x000fe200000006ff */
[----:B------:R-:W-:Y:S01]  /*6d20*/  FADD.FTZ R72, R225, R72 ;  /* 0x00000048e1487221 */ /* 0x000fe20000010000 */
[----:B------:R-:W-:Y:S01]  /*6d30*/  FMUL.FTZ R71, R103, R73 ;  /* 0x0000004967477220 */ /* 0x000fe20000410000 */
[----:B------:R-:W-:Y:S01]  /*6d40*/  FMUL.FTZ R218, R153, R45 ;  /* 0x0000002d99da7220 */ /* 0x000fe20000410000 */
[----:B------:R-:W-:Y:S01]  /*6d50*/  @P3 LEA R110, R90, R89, 0x3 ;  /* 0x000000595a6e3211 */ /* 0x000fe200078e18ff */
[-C--:B------:R-:W-:Y:S01]  /*6d60*/  FMUL.FTZ R75, R103, R72.reuse ;  /* 0x00000048674b7220 */ /* 0x080fe20000410000 */
[C---:B------:R-:W-:Y:S01]  /*6d70*/  FFMA.FTZ R77, R104.reuse, R72, R71 ;  /* 0x00000048684d7223 */ /* 0x040fe20000010047 */
[----:B------:R-:W-:Y:S01]  /*6d80*/  FMUL.FTZ R70, R157, R45 ;  /* 0x0000002d9d467220 */ /* 0x000fe20000410000 */
[C---:B------:R-:W-:Y:S01]  /*6d90*/  FMUL.FTZ R218, R149.reuse, R218 ;  /* 0x000000da95da7220 */ /* 0x040fe20000410000 */
[----:B------:R-:W-:Y:S01]  /*6da0*/  FFMA.FTZ R72, R104, R73, -R75 ;  /* 0x0000004968487223 */ /* 0x000fe2000001084b */
[----:B------:R-:W0:Y:S01]  /*6db0*/  @P3 LDS.64 R110, [R110+0x8788] ;  /* 0x008788006e6e3984 */ /* 0x000e220000000a00 */
[----:B------:R-:W-:Y:S01]  /*6dc0*/  FMUL.FTZ R219, R149, R70 ;  /* 0x0000004695db7220 */ /* 0x000fe20000410000 */
[----:B------:R-:W-:Y:S01]  /*6dd0*/  FADD.FTZ R77, R218, R77 ;  /* 0x0000004dda4d7221 */ /* 0x000fe20000010000 */
[----:B------:R-:W-:Y:S01]  /*6de0*/  PRMT R156, R82, 0x7632, R156 ;  /* 0x00007632529c7816 */ /* 0x000fe2000000009c */
[----:B------:R-:W-:Y:S01]  /*6df0*/  FMUL.FTZ R73, R103, R68 ;  /* 0x0000004467497220 */ /* 0x000fe20000410000 */
[----:B------:R-:W-:Y:S01]  /*6e00*/  FADD.FTZ R72, R219, R72 ;  /* 0x00000048db487221 */ /* 0x000fe20000010000 */
[----:B------:R-:W-:Y:S01]  /*6e10*/  FMUL.FTZ R75, R101, R77 ;  /* 0x0000004d654b7220 */ /* 0x000fe20000410000 */
[----:B------:R-:W-:-:S02]  /*6e20*/  SHF.L.U32 R156, R156, 0x10, RZ ;  /* 0x000000109c9c7819 */ /* 0x000fc400000006ff */
[----:B------:R-:W-:Y:S01]  /*6e30*/  SHF.L.U32 R158, R82, 0x10, RZ ;  /* 0x00000010529e7819 */ /* 0x000fe200000006ff */
[-C--:B------:R-:W-:Y:S01]  /*6e40*/  FMUL.FTZ R71, R103, R69.reuse ;  /* 0x0000004567477220 */ /* 0x080fe20000410000 */
[----:B------:R-:W-:Y:S01]  /*6e50*/  FFMA.FTZ R73, R104, R69, R73 ;  /* 0x0000004568497223 */ /* 0x000fe20000010049 */
[-C--:B------:R-:W-:Y:S01]  /*6e60*/  FFMA.FTZ R70, R102, R72.reuse, -R75 ;  /* 0x0000004866467223 */ /* 0x080fe2000001084b */
[----:B------:R-:W-:Y:S01]  /*6e70*/  SHF.L.U32 R150, R59, 0x10, RZ ;  /* 0x000000103b967819 */ /* 0x000fe200000006ff */
[C---:B------:R-:W-:Y:S01]  /*6e80*/  FMUL.FTZ R75, R101.reuse, R72 ;  /* 0x00000048654b7220 */ /* 0x040fe20000410000 */
[-C--:B------:R-:W-:Y:S01]  /*6e90*/  FMUL.FTZ R69, R156, R50.reuse ;  /* 0x000000329c457220 */ /* 0x080fe20000410000 */
[----:B------:R-:W-:Y:S01]  /*6ea0*/  FMUL.FTZ R203, R158, R50 ;  /* 0x000000329ecb7220 */ /* 0x000fe20000410000 */
[----:B------:R-:W-:Y:S01]  /*6eb0*/  FFMA.FTZ R71, R104, R68, -R71 ;  /* 0x0000004468477223 */ /* 0x000fe20000010847 */
[----:B------:R-:W-:Y:S01]  /*6ec0*/  FFMA.FTZ R77, R102, R77, R75 ;  /* 0x0000004d664d7223 */ /* 0x000fe2000001004b */
[C---:B------:R-:W-:Y:S01]  /*6ed0*/  FMUL.FTZ R202, R150.reuse, R69 ;  /* 0x0000004596ca7220 */ /* 0x040fe20000410000 */
[----:B------:R-:W-:Y:S01]  /*6ee0*/  FMUL.FTZ R203, R150, R203 ;  /* 0x000000cb96cb7220 */ /* 0x000fe20000410000 */
[C---:B------:R-:W-:Y:S01]  /*6ef0*/  FMUL.FTZ R68, R101.reuse, R71 ;  /* 0x0000004765447220 */ /* 0x040fe20000410000 */
[-C--:B------:R-:W-:Y:S01]  /*6f00*/  FMUL.FTZ R75, R101, R73.reuse ;  /* 0x00000049654b7220 */ /* 0x080fe20000410000 */
[----:B------:R-:W-:Y:S01]  /*6f10*/  FADD.FTZ R77, R202, R77 ;  /* 0x0000004dca4d7221 */ /* 0x000fe20000010000 */
[----:B------:R-:W-:Y:S01]  /*6f20*/  FADD.FTZ R70, R203, R70 ;  /* 0x00000046cb467221 */ /* 0x000fe20000010000 */
[----:B------:R-:W-:Y:S01]  /*6f30*/  PRMT R160, R83, 0x7632, R160 ;  /* 0x0000763253a07816 */ /* 0x000fe200000000a0 */
[C---:B------:R-:W-:Y:S01]  /*6f40*/  FFMA.FTZ R73, R102.reuse, R73, R68 ;  /* 0x0000004966497223 */ /* 0x040fe20000010044 */
[C---:B------:R-:W-:Y:S01]  /*6f50*/  FMUL.FTZ R69, R99.reuse, R77 ;  /* 0x0000004d63457220 */ /* 0x040fe20000410000 */
[----:B------:R-:W-:Y:S01]  /*6f60*/  FFMA.FTZ R75, R102, R71, -R75 ;  /* 0x00000047664b7223 */ /* 0x000fe2000001084b */
[----:B------:R-:W-:Y:S01]  /*6f70*/  FMUL.FTZ R68, R99, R70 ;  /* 0x0000004663447220 */ /* 0x000fe20000410000 */
[----:B------:R-:W-:-:S02]  /*6f80*/  SHF.L.U32 R161, R83, 0x10, RZ ;  /* 0x0000001053a17819 */ /* 0x000fc400000006ff */
[----:B------:R-:W-:Y:S02]  /*6f90*/  PRMT R159, R59, 0x7632, R159 ;  /* 0x000076323b9f7816 */ /* 0x000fe4000000009f */
[----:B------:R-:W-:Y:S01]  /*6fa0*/  SHF.L.U32 R160, R160, 0x10, RZ ;  /* 0x00000010a0a07819 */ /* 0x000fe200000006ff */
[C---:B------:R-:W-:Y:S01]  /*6fb0*/  FFMA.FTZ R70, R100.reuse, R70, -R69 ;  /* 0x0000004664467223 */ /* 0x040fe20000010845 */
[----:B------:R-:W-:Y:S01]  /*6fc0*/  FFMA.FTZ R71, R100, R77, R68 ;  /* 0x0000004d64477223 */ /* 0x000fe20000010044 */
[----:B------:R-:W-:Y:S01]  /*6fd0*/  FMUL.FTZ R69, R99, R75 ;  /* 0x0000004b63457220 */ /* 0x000fe20000410000 */
[----:B------:R-:W-:Y:S01]  /*6fe0*/  SHF.L.U32 R159, R159, 0x10, RZ ;  /* 0x000000109f9f7819 */ /* 0x000fe200000006ff */
[-C--:B------:R-:W-:Y:S01]  /*6ff0*/  FMUL.FTZ R68, R161, R44.reuse ;  /* 0x0000002ca1447220 */ /* 0x080fe20000410000 */
[----:B------:R-:W-:Y:S01]  /*7000*/  FMUL.FTZ R212, R160, R44 ;  /* 0x0000002ca0d47220 */ /* 0x000fe20000410000 */
[-C--:B------:R-:W-:Y:S01]  /*7010*/  FFMA.FTZ R69, R100, R73.reuse, R69 ;  /* 0x0000004964457223 */ /* 0x080fe20000010045 */
[C---:B------:R-:W-:Y:S01]  /*7020*/  LEA.HI R162, R90.reuse, R90, RZ, 0x1e ;  /* 0x0000005a5aa27211 */ /* 0x040fe200078ff0ff */
[----:B------:R-:W-:Y:S01]  /*7030*/  FMUL.FTZ R73, R99, R73 ;  /* 0x0000004963497220 */ /* 0x000fe20000410000 */
[C---:B------:R-:W-:Y:S01]  /*7040*/  FMUL.FTZ R212, R159.reuse, R212 ;  /* 0x000000d49fd47220 */ /* 0x040fe20000410000 */
[----:B------:R-:W-:Y:S01]  /*7050*/  FMUL.FTZ R213, R159, R68 ;  /* 0x000000449fd57220 */ /* 0x000fe20000410000 */
[----:B------:R-:W-:Y:S01]  /*7060*/  BSSY B0, `(.L_x_5230) ;  /* 0x0000013000007945 */ /* 0x000fe20003800000 */
[----:B------:R-:W-:Y:S01]  /*7070*/  ISETP.GT.U32.AND P2, PT, R90, 0x1f, PT ;  /* 0x0000001f5a00780c */ /* 0x000fe20003f44070 */
[----:B------:R-:W-:Y:S01]  /*7080*/  FFMA.FTZ R68, R100, R75, -R73 ;  /* 0x0000004b64447223 */ /* 0x000fe20000010849 */
[----:B------:R-:W-:Y:S01]  /*7090*/  LEA R162, R162, R89, 0x4 ;  /* 0x00000059a2a27211 */ /* 0x000fe200078e20ff */
[----:B------:R-:W-:Y:S01]  /*70a0*/  FADD.FTZ R71, R212, R71 ;  /* 0x00000047d4477221 */ /* 0x000fe20000010000 */
[----:B------:R-:W-:Y:S01]  /*70b0*/  FADD.FTZ R70, R213, R70 ;  /* 0x00000046d5467221 */ /* 0x000fe20000010000 */
[----:B0-----:R-:W-:Y:S08]  /*70c0*/  @P3 BRA `(.L_x_5231) ;  /* 0x0000000000303947 */ /* 0x001ff00003800000 */
        /* <DEDUP_REMOVED lines=12> */
.L_x_5231:
[----:B------:R-:W-:Y:S05]  /*7190*/  BSYNC B0 ;  /* 0x0000000000007941 */ /* 0x000fea0003800000 */
.L_x_5230:
        /* <DEDUP_REMOVED lines=43> */
[----:B------:R-:W-:-:S02]  /*7450*/  FMUL.FTZ R244, R68, R73 ;  /* 0x0000004944f47220 */ /* 0x000fc40000410000 */
[-C--:B------:R-:W-:Y:S01]  /*7460*/  FFMA.FTZ R227, R70, R72.reuse, -R81 ;  /* 0x0000004846e37223 */ /* 0x080fe20000010851 */
[-C--:B------:R-:W-:Y:S01]  /*7470*/  FFMA.FTZ R242, R71, R72.reuse, R80 ;  /* 0x0000004847f27223 */ /* 0x080fe20000010050 */
[----:B------:R-:W-:Y:S01]  /*7480*/  FFMA.FTZ R244, R69, R72, R244 ;  /* 0x0000004845f47223 */ /* 0x000fe200000100f4 */
[----:B------:R-:W0:Y:S01]  /*7490*/  LDS.128 R80, [R232+0x63a0] ;  /* 0x0063a000e8507984 */ /* 0x000e220000000c00 */
[----:B------:R-:W-:Y:S01]  /*74a0*/  FADD.FTZ R227, R74, R227 ;  /* 0x000000e34ae37221 */ /* 0x000fe20000010000 */
[----:B------:R-:W-:-:S03]  /*74b0*/  FADD.FTZ R242, R75, R242 ;  /* 0x000000f24bf27221 */ /* 0x000fc60000010000 */
[C---:B--2---:R-:W-:Y:S01]  /*74c0*/  FMUL.FTZ R243, R77.reuse, R227 ;  /* 0x000000e34df37220 */ /* 0x044fe20000410000 */
[----:B------:R-:W-:-:S03]  /*74d0*/  FMUL.FTZ R241, R77, R242 ;  /* 0x000000f24df17220 */ /* 0x000fc60000410000 */
[C---:B------:R-:W-:Y:S01]  /*74e0*/  FFMA.FTZ R242, R76.reuse, R242, R243 ;  /* 0x000000f24cf27223 */ /* 0x040fe200000100f3 */
[----:B------:R-:W-:Y:S01]  /*74f0*/  FFMA.FTZ R241, R76, R227, -R241 ;  /* 0x000000e34cf17223 */ /* 0x000fe200000108f1 */
[----:B------:R-:W-:Y:S02]  /*7500*/  FMUL.FTZ R227, R69, R73 ;  /* 0x0000004945e37220 */ /* 0x000fe40000410000 */
[----:B------:R-:W-:Y:S02]  /*7510*/  FADD.FTZ R242, R79, R242 ;  /* 0x000000f24ff27221 */ /* 0x000fe40000010000 */
[----:B------:R-:W-:-:S04]  /*7520*/  FFMA.FTZ R243, R68, R72, -R227 ;  /* 0x0000004844f37223 */ /* 0x000fc800000108e3 */
[----:B------:R-:W-:-:S04]  /*7530*/  FMUL.FTZ R227, R77, R243 ;  /* 0x000000f34de37220 */ /* 0x000fc80000410000 */
[-C--:B------:R-:W-:Y:S01]  /*7540*/  FFMA.FTZ R227, R76, R244.reuse, R227 ;  /* 0x000000f44ce37223 */ /* 0x080fe200000100e3 */
[----:B------:R-:W-:-:S04]  /*7550*/  FMUL.FTZ R244, R77, R244 ;  /* 0x000000f44df47220 */ /* 0x000fc80000410000 */
[----:B------:R-:W-:Y:S01]  /*7560*/  FFMA.FTZ R243, R76, R243, -R244 ;  /* 0x000000f34cf37223 */ /* 0x000fe200000108f4 */
[----:B------:R-:W-:Y:S01]  /*7570*/  FADD.FTZ R244, R78, R241 ;  /* 0x000000f14ef47221 */ /* 0x000fe20000010000 */
[C---:B0-----:R-:W-:Y:S01]  /*7580*/  FMUL.FTZ R241, R81.reuse, R227 ;  /* 0x000000e351f17220 */ /* 0x041fe20000410000 */
[C---:B------:R-:W-:Y:S01]  /*7590*/  FMUL.FTZ R245, R81.reuse, R242 ;  /* 0x000000f251f57220 */ /* 0x040fe20000410000 */
[CC--:B------:R-:W-:Y:S01]  /*75a0*/  FMUL.FTZ R248, R81.reuse, R243.reuse ;  /* 0x000000f351f87220 */ /* 0x0c0fe20000410000 */
[-C--:B------:R-:W-:Y:S01]  /*75b0*/  FMUL.FTZ R81, R81, R244.reuse ;  /* 0x000000f451517220 */ /* 0x080fe20000410000 */
[C---:B------:R-:W-:Y:S01]  /*75c0*/  FFMA.FTZ R241, R80.reuse, R243, -R241 ;  /* 0x000000f350f17223 */ /* 0x040fe200000108f1 */
[C---:B------:R-:W-:Y:S02]  /*75d0*/  FFMA.FTZ R243, R80.reuse, R244, -R245 ;  /* 0x000000f450f37223 */ /* 0x040fe400000108f5 */
[C---:B------:R-:W-:Y:S01]  /*75e0*/  FFMA.FTZ R242, R80.reuse, R242, R81 ;  /* 0x000000f250f27223 */ /* 0x040fe20000010051 */
[----:B------:R-:W-:Y:S01]  /*75f0*/  FFMA.FTZ R81, R80, R227, R248 ;  /* 0x000000e350517223 */ /* 0x000fe200000100f8 */
[----:B------:R-:W-:-:S02]  /*7600*/  FADD.FTZ R244, R82, R243 ;  /* 0x000000f352f47221 */ /* 0x000fc40000010000 */
        /* <DEDUP_REMOVED lines=8> */
[-C--:B--2---:R-:W-:Y:S01]  /*7690*/  FFMA.FTZ R83, R241, R227.reuse, -R248 ;  /* 0x000000e3f1537223 */ /* 0x084fe200000108f8 */
[----:B------:R-:W-:-:S03]  /*76a0*/  FMUL.FTZ R227, R81, R227 ;  /* 0x000000e351e37220 */ /* 0x000fc60000410000 */
[----:B------:R-:W-:Y:S01]  /*76b0*/  @P3 FADD.FTZ R244, R244, R83 ;  /* 0x00000053f4f43221 */ /* 0x000fe20000010000 */
[----:B------:R-:W-:-:S04]  /*76c0*/  FFMA.FTZ R227, R241, R80, R227 ;  /* 0x00000050f1e37223 */ /* 0x000fc800000100e3 */
[----:B------:R-:W-:Y:S01]  /*76d0*/  @P3 FADD.FTZ R242, R242, R227 ;  /* 0x000000e3f2f23221 */ /* 0x000fe20000010000 */
[----:B---3--:R-:W-:-:S04]  /*76e0*/  FMUL.FTZ R227, R81, R252 ;  /* 0x000000fc51e37220 */ /* 0x008fc80000410000 */
[-C--:B----4-:R-:W-:Y:S01]  /*76f0*/  FFMA.FTZ R248, R241, R82.reuse, R227 ;  /* 0x00000052f1f87223 */ /* 0x090fe200000100e3 */
[----:B------:R-:W-:Y:S01]  /*7700*/  FMUL.FTZ R227, R81, R82 ;  /* 0x0000005251e37220 */ /* 0x000fe20000410000 */
[----:B------:R-:W0:Y:S03]  /*7710*/  SHFL.UP PT, R80, R242, 0x2, RZ ;  /* 0x04400000f2507989 */ /* 0x000e2600000e00ff */
[----:B------:R-:W-:Y:S01]  /*7720*/  @P3 FFMA.FTZ R241, R241, R252, -R227 ;  /* 0x000000fcf1f13223 */ /* 0x000fe200000108e3 */
[----:B------:R-:W2:Y:S01]  /*7730*/  SHFL.UP PT, R82, R244, 0x2, RZ ;  /* 0x04400000f4527989 */ /* 0x000ea200000e00ff */
[----:B------:R-:W-:Y:S02]  /*7740*/  FSEL R227, R81, R248, !P3 ;  /* 0x000000f851e37208 */ /* 0x000fe40005800000 */
[----:B------:R-:W-:Y:S01]  /*7750*/  ISETP.GE.AND P3, PT, R249, 0x2, PT ;  /* 0x00000002f900780c */ /* 0x000fe20003f66270 */
[----:B------:R-:W3:Y:S04]  /*7760*/  SHFL.UP PT, R81, R241, 0x2, RZ ;  /* 0x04400000f1517989 */ /* 0x000ee800000e00ff */
[----:B------:R-:W4:Y:S01]  /*7770*/  SHFL.UP PT, R252, R227, 0x2, RZ ;  /* 0x04400000e3fc7989 */ /* 0x000f2200000e00ff */
[----:B0-----:R-:W-:-:S04]  /*7780*/  FMUL.FTZ R248, R227, R80 ;  /* 0x00000050e3f87220 */ /* 0x001fc80000410000 */
[-C--:B--2---:R-:W-:Y:S01]  /*7790*/  FFMA.FTZ R83, R241, R82.reuse, -R248 ;  /* 0x00000052f1537223 */ /* 0x084fe200000108f8 */
[----:B------:R-:W-:-:S03]  /*77a0*/  FMUL.FTZ R243, R227, R82 ;  /* 0x00000052e3f37220 */ /* 0x000fc60000410000 */
[----:B------:R-:W-:Y:S01]  /*77b0*/  @P3 FADD.FTZ R244, R244, R83 ;  /* 0x00000053f4f43221 */ /* 0x000fe20000010000 */
[----:B---3--:R-:W-:Y:S01]  /*77c0*/  FMUL.FTZ R83, R227, R81 ;  /* 0x00000051e3537220 */ /* 0x008fe20000410000 */
[----:B------:R-:W-:-:S03]  /*77d0*/  FFMA.FTZ R243, R241, R80, R243 ;  /* 0x00000050f1f37223 */ /* 0x000fc600000100f3 */
[-C--:B----4-:R-:W-:Y:S01]  /*77e0*/  FFMA.FTZ R80, R241, R252.reuse, R83 ;  /* 0x000000fcf1507223 */ /* 0x090fe20000010053 */
[----:B------:R-:W-:Y:S01]  /*77f0*/  FMUL.FTZ R252, R227, R252 ;  /* 0x000000fce3fc7220 */ /* 0x000fe20000410000 */
[----:B------:R-:W-:Y:S01]  /*7800*/  @P3 FADD.FTZ R242, R242, R243 ;  /* 0x000000f3f2f23221 */ /* 0x000fe20000010000 */
[----:B------:R-:W0:Y:S02]  /*7810*/  SHFL.UP PT, R82, R244, 0x4, RZ ;  /* 0x04800000f4527989 */ /* 0x000e2400000e00ff */
        /* <DEDUP_REMOVED lines=13> */
[C---:B------:R-:W-:Y:S01]  /*78f0*/  FFMA.FTZ R252, R241.reuse, R252, R82 ;  /* 0x000000fcf1fc7223 */ /* 0x040fe20000010052 */
[----:B------:R-:W-:Y:S02]  /*7900*/  @P3 FADD.FTZ R244, R244, R83 ;  /* 0x00000053f4f43221 */ /* 0x000fe40000010000 */
[----:B------:R-:W-:Y:S02]  /*7910*/  @P3 FFMA.FTZ R241, R241, R227, -R80 ;  /* 0x000000e3f1f13223 */ /* 0x000fe40000010850 */
[----:B------:R-:W0:Y:S01]  /*7920*/  SHFL.UP PT, R80, R242, 0x8, RZ ;  /* 0x05000000f2507989 */ /* 0x000e2200000e00ff */
[----:B------:R-:W-:-:S02]  /*7930*/  FSEL R227, R81, R252, !P3 ;  /* 0x000000fc51e37208 */ /* 0x000fc40005800000 */
[----:B------:R-:W-:Y:S01]  /*7940*/  ISETP.GE.AND P3, PT, R249, 0x8, PT ;  /* 0x00000008f900780c */ /* 0x000fe20003f66270 */
[----:B------:R-:W2:Y:S04]  /*7950*/  SHFL.UP PT, R82, R244, 0x8, RZ ;  /* 0x05000000f4527989 */ /* 0x000ea800000e00ff */
        /* <DEDUP_REMOVED lines=10> */
[----:B------:R-:W-:-:S03]  /*7a00*/  @P3 FADD.FTZ R242, R242, R243 ;  /* 0x000000f3f2f23221 */ /* 0x000fc60000010000 */
[----:B------:R-:W-:Y:S01]  /*7a10*/  @P3 FFMA.FTZ R241, R241, R81, -R252 ;  /* 0x00000051f1f13223 */ /* 0x000fe200000108fc */
[----:B------:R-:W-:Y:S01]  /*7a20*/  FSEL R227, R227, R80, !P3 ;  /* 0x00000050e3e37208 */ /* 0x000fe20005800000 */
[----:B------:R0:W2:Y:S04]  /*7a30*/  SHFL.UP PT, R81, R244, 0x10, RZ ;  /* 0x06000000f4517989 */ /* 0x0000a800000e00ff */
[----:B------:R0:W3:Y:S04]  /*7a40*/  SHFL.UP PT, R252, R241, 0x10, RZ ;  /* 0x06000000f1fc7989 */ /* 0x0000e800000e00ff */
[----:B------:R0:W4:Y:S04]  /*7a50*/  SHFL.UP PT, R82, R227, 0x10, RZ ;  /* 0x06000000e3527989 */ /* 0x00012800000e00ff */
[----:B------:R0:W0:Y:S02]  /*7a60*/  SHFL.UP PT, R80, R242, 0x10, RZ ;  /* 0x06000000f2507989 */ /* 0x00002400000e00ff */
.L_x_5353:
[----:B0-----:R-:W-:Y:S01]  /*7a70*/  FMUL.FTZ R248, R227, R80 ;  /* 0x00000050e3f87220 */ /* 0x001fe20000410000 */
[----:B------:R-:W-:Y:S01]  /*7a80*/  ISETP.GE.AND P3, PT, R249, 0x10, PT ;  /* 0x00000010f900780c */ /* 0x000fe20003f66270 */
[----:B------:R-:W-:Y:S02]  /*7a90*/  UMOV UR44, 0xffffffff ;  /* 0xffffffff002c7882 */ /* 0x000fe40000000000 */
[-C--:B--2---:R-:W-:Y:S01]  /*7aa0*/  FFMA.FTZ R83, R241, R81.reuse, -R248 ;  /* 0x00000051f1537223 */ /* 0x084fe200000108f8 */
[----:B------:R-:W-:-:S04]  /*7ab0*/  FMUL.FTZ R81, R227, R81 ;  /* 0x00000051e3517220 */ /* 0x000fc80000410000 */
[----:B------:R-:W-:Y:S01]  /*7ac0*/  FFMA.FTZ R243, R241, R80, R81 ;  /* 0x00000050f1f37223 */ /* 0x000fe20000010051 */
[----:B---3--:R-:W-:-:S04]  /*7ad0*/  FMUL.FTZ R81, R227, R252 ;  /* 0x000000fce3517220 */ /* 0x008fc80000410000 */
[-C--:B----4-:R-:W-:Y:S01]  /*7ae0*/  FFMA.FTZ R80, R241, R82.reuse, R81 ;  /* 0x00000052f1507223 */ /* 0x090fe20000010051 */
[----:B------:R-:W-:Y:S01]  /*7af0*/  FMUL.FTZ R81, R227, R82 ;  /* 0x00000052e3517220 */ /* 0x000fe20000410000 */
[----:B------:R-:W-:Y:S01]  /*7b00*/  @P3 FADD.FTZ R242, R242, R243 ;  /* 0x000000f3f2f23221 */ /* 0x000fe20000010000 */
[----:B------:R-:W-:Y:S02]  /*7b10*/  @P3 FADD.FTZ R244, R244, R83 ;  /* 0x00000053f4f43221 */ /* 0x000fe40000010000 */
[----:B------:R-:W-:Y:S01]  /*7b20*/  @P3 FFMA.FTZ R241, R241, R252, -R81 ;  /* 0x000000fcf1f13223 */ /* 0x000fe20000010851 */
[----:B------:R-:W-:Y:S01]  /*7b30*/  FSEL R243, R227, R80, !P3 ;  /* 0x00000050e3f37208 */ /* 0x000fe20005800000 */
[----:B------:R-:W-:Y:S06]  /*7b40*/  BRA.DIV UR44, `(.L_x_5234) ;  /* 0x000000822ca47947 */ /* 0x000fec000b800000 */
.L_x_5356:
[----:B------:R-:W-:-:S03]  /*7b50*/  UMOV UR44, 0xffffffff ;  /* 0xffffffff002c7882 */ /* 0x000fc60000000000 */
[----:B------:R-:W-:Y:S05]  /*7b60*/  BRA.DIV UR44, `(.L_x_5235) ;  /* 0x000000822cc47947 */ /* 0x000fea000b800000 */
.L_x_5359:
[----:B------:R-:W-:-:S03]  /*7b70*/  UMOV UR44, 0xffffffff ;  /* 0xffffffff002c7882 */ /* 0x000fc60000000000 */
[----:B------:R-:W-:Y:S05]  /*7b80*/  BRA.DIV UR44, `(.L_x_5236) ;  /* 0x000000822ce47947 */ /* 0x000fea000b800000 */
.L_x_5362:
[----:B------:R-:W-:-:S03]  /*7b90*/  UMOV UR44, 0xffffffff ;  /* 0xffffffff002c7882 */ /* 0x000fc60000000000 */
[----:B------:R-:W-:Y:S05]  /*7ba0*/  BRA.DIV UR44, `(.L_x_5237) ;  /* 0x000000862c047947 */ /* 0x000fea000b800000 */
.L_x_5365:
        /* <DEDUP_REMOVED lines=10> */
.L_x_5375:
        /* <DEDUP_REMOVED lines=44> */
.L_x_5232:
[----:B------:R-:W-:Y:S05]  /*7f10*/  WARPSYNC.ALL ;  /* 0x0000000000007948 */ /* 0x000fea0003800000 */
[----:B--2---:R-:W-:Y:S01]  /*7f20*/  MOV R64, UR15 ;  /* 0x0000000f00407c02 */ /* 0x004fe20008000f00 */
[----:B------:R-:W-:Y:S01]  /*7f30*/  BAR.SYNC.DEFER_BLOCKING 0x0 ;  /* 0x0000000000007b1d */ /* 0x000fe20000010000 */
[CC--:B-1----:R-:W-:Y:S01]  /*7f40*/  FMUL.FTZ R67, R99.reuse, -R110.reuse ;  /* 0x8000006e63437220 */ /* 0x0c2fe20000410000 */
[C---:B------:R-:W-:Y:S01]  /*7f50*/  FMUL.FTZ R65, R99.reuse, R111 ;  /* 0x0000006f63417220 */ /* 0x040fe20000410000 */
[----:B------:R-:W-:Y:S01]  /*7f60*/  ISETP.GE.OR P0, PT, R64, UR17, P0 ;  /* 0x0000001140007c0c */ /* 0x000fe20008706670 */
[CC--:B------:R-:W-:Y:S01]  /*7f70*/  FMUL.FTZ R64, R100.reuse, R141.reuse ;  /* 0x0000008d64407220 */ /* 0x0c0fe20000410000 */
        /* <DEDUP_REMOVED lines=19> */
[----:B------:R-:W1:Y:S01]  /*80b0*/  LDS.64 R64, [R162+0x6378] ;  /* 0x00637800a2407984 */ /* 0x000e620000000a00 */
[----:B------:R-:W-:Y:S01]  /*80c0*/  FADD.FTZ R67, R164, R67 ;  /* 0x00000043a4437221 */ /* 0x000fe20000010000 */
[C---:B------:R-:W-:Y:S01]  /*80d0*/  FMUL.FTZ R69, R105.reuse, -R73 ;  /* 0x8000004969457220 */ /* 0x040fe20000410000 */
[----:B------:R-:W-:Y:S01]  /*80e0*/  FMUL.FTZ R66, R105, -R70 ;  /* 0x8000004669427220 */ /* 0x000fe20000410000 */
[----:B------:R-:W-:-:S02]  /*80f0*/  FADD.FTZ R71, -R178, R71 ;  /* 0x00000047b2477221 */ /* 0x000fc40000010100 */
[C---:B------:R-:W-:Y:S01]  /*8100*/  FFMA.FTZ R70, R106.reuse, R70, -R69 ;  /* 0x000000466a467223 */ /* 0x040fe20000010845 */
[----:B------:R-:W-:Y:S01]  /*8110*/  FFMA.FTZ R73, R106, R73, R66 ;  /* 0x000000496a497223 */ /* 0x000fe20000010042 */
[C---:B------:R-:W-:Y:S01]  /*8120*/  FMUL.FTZ R69, R103.reuse, -R67 ;  /* 0x8000004367457220 */ /* 0x040fe20000410000 */
[----:B------:R-:W-:Y:S01]  /*8130*/  FMUL.FTZ R66, R103, -R71 ;  /* 0x8000004767427220 */ /* 0x000fe20000410000 */
[CC--:B------:R-:W-:Y:S01]  /*8140*/  FMUL.FTZ R77, R107.reuse, -R70.reuse ;  /* 0x800000466b4d7220 */ /* 0x0c0fe20000410000 */
        /* <DEDUP_REMOVED lines=8> */
[-C--:B------:R-:W-:Y:S01]  /*81d0*/  FMUL.FTZ R70, R109, -R75.reuse ;  /* 0x8000004b6d467220 */ /* 0x080fe20000410000 */
[C---:B------:R-:W-:Y:S01]  /*81e0*/  FMUL.FTZ R67, R105.reuse, -R68 ;  /* 0x8000004469437220 */ /* 0x040fe20000410000 */
[-C--:B------:R-:W-:Y:S01]  /*81f0*/  FMUL.FTZ R69, R105, -R66.reuse ;  /* 0x8000004269457220 */ /* 0x080fe20000410000 */
[C---:B------:R-:W-:Y:S01]  /*8200*/  FFMA.FTZ R71, R112.reuse, R75, -R71 ;  /* 0x0000004b70477223 */ /* 0x040fe20000010847 */
[----:B------:R-:W-:Y:S01]  /*8210*/  FFMA.FTZ R70, R112, R77, R70 ;  /* 0x0000004d70467223 */ /* 0x000fe20000010046 */
[C---:B------:R-:W-:Y:S01]  /*8220*/  FFMA.FTZ R67, R106.reuse, R66, -R67 ;  /* 0x000000426a437223 */ /* 0x040fe20000010843 */
[----:B------:R-:W-:Y:S01]  /*8230*/  FFMA.FTZ R69, R106, R68, R69 ;  /* 0x000000446a457223 */ /* 0x000fe20000010045 */
[CC--:B------:R-:W-:Y:S01]  /*8240*/  FMUL.FTZ R73, R113.reuse, -R71.reuse ;  /* 0x8000004771497220 */ /* 0x0c0fe20000410000 */
[-C--:B------:R-:W-:Y:S01]  /*8250*/  FMUL.FTZ R66, R113, -R70.reuse ;  /* 0x8000004671427220 */ /* 0x080fe20000410000 */
[----:B------:R-:W-:Y:S01]  /*8260*/  FADD.FTZ R67, R166, R67 ;  /* 0x00000043a6437221 */ /* 0x000fe20000010000 */
[----:B------:R-:W-:Y:S01]  /*8270*/  FADD.FTZ R69, -R180, R69 ;  /* 0x00000045b4457221 */ /* 0x000fe20000010100 */
[C---:B------:R-:W-:Y:S01]  /*8280*/  FFMA.FTZ R73, R114.reuse, R70, R73 ;  /* 0x0000004672497223 */ /* 0x040fe20000010049 */
[----:B------:R-:W-:Y:S01]  /*8290*/  FFMA.FTZ R70, R114, R71, -R66 ;  /* 0x0000004772467223 */ /* 0x000fe20000010842 */
[C---:B------:R-:W-:Y:S01]  /*82a0*/  FMUL.FTZ R71, R107.reuse, -R67 ;  /* 0x800000436b477220 */ /* 0x040fe20000410000 */
[----:B------:R-:W-:Y:S01]  /*82b0*/  FMUL.FTZ R66, R107, -R69 ;  /* 0x800000456b427220 */ /* 0x000fe20000410000 */
[C---:B------:R-:W-:Y:S01]  /*82c0*/  FMUL.FTZ R75, R115.reuse, -R73 ;  /* 0x80000049734b7220 */ /* 0x040fe20000410000 */
[-C--:B0-----:R-:W-:Y:S01]  /*82d0*/  FMUL.FTZ R72, R115, -R70.reuse ;  /* 0x8000004673487220 */ /* 0x081fe20000410000 */
[C---:B------:R-:W-:Y:S01]  /*82e0*/  FFMA.FTZ R68, R108.reuse, R69, R71 ;  /* 0x000000456c447223 */ /* 0x040fe20000010047 */
[----:B------:R-:W-:Y:S01]  /*82f0*/  FFMA.FTZ R66, R108, R67, -R66 ;  /* 0x000000436c427223 */ /* 0x000fe20000010842 */
[C---:B------:R-:W-:Y:S01]  /*8300*/  FFMA.FTZ R75, R116.reuse, R70, -R75 ;  /* 0x00000046744b7223 */ /* 0x040fe2000001084b */
[----:B------:R-:W-:Y:S01]  /*8310*/  FFMA.FTZ R72, R116, R73, R72 ;  /* 0x0000004974487223 */ /* 0x000fe20000010048 */
[----:B------:R-:W-:Y:S01]  /*8320*/  FADD.FTZ R69, -R181, R68 ;  /* 0x00000044b5457221 */ /* 0x000fe20000010100 */
[----:B------:R-:W-:Y:S01]  /*8330*/  FADD.FTZ R68, R167, R66 ;  /* 0x00000042a7447221 */ /* 0x000fe20000010000 */
[C---:B-1----:R-:W-:Y:S01]  /*8340*/  FMUL.FTZ R67, R123.reuse, R65 ;  /* 0x000000417b437220 */ /* 0x042fe20000410000 */
[----:B------:R-:W-:Y:S01]  /*8350*/  FMUL.FTZ R66, R123, R64 ;  /* 0x000000407b427220 */ /* 0x000fe20000410000 */
[C---:B------:R-:W-:Y:S01]  /*8360*/  FMUL.FTZ R71, R109.reuse, -R69 ;  /* 0x800000456d477220 */ /* 0x040fe20000410000 */
[----:B------:R-:W-:Y:S01]  /*8370*/  FMUL.FTZ R70, R109, -R68 ;  /* 0x800000446d467220 */ /* 0x000fe20000410000 */
[C---:B------:R-:W-:Y:S01]  /*8380*/  FFMA.FTZ R64, R122.reuse, R64, -R67 ;  /* 0x000000407a407223 */ /* 0x040fe20000010843 */
[----:B------:R-:W-:Y:S01]  /*8390*/  FFMA.FTZ R65, R122, R65, R66 ;  /* 0x000000417a417223 */ /* 0x000fe20000010042 */
[C---:B------:R-:W-:Y:S01]  /*83a0*/  FMUL.FTZ R66, R117.reuse, -R72 ;  /* 0x8000004875427220 */ /* 0x040fe20000410000 */
[-C--:B------:R-:W-:Y:S01]  /*83b0*/  FMUL.FTZ R67, R117, -R75.reuse ;  /* 0x8000004b75437220 */ /* 0x080fe20000410000 */
[----:B------:R-:W-:Y:S01]  /*83c0*/  FADD.FTZ R201, R201, R64 ;  /* 0x00000040c9c97221 */ /* 0x000fe20000010000 */
[----:B------:R-:W-:Y:S01]  /*83d0*/  FADD.FTZ R200, R200, R65 ;  /* 0x00000041c8c87221 */ /* 0x000fe20000010000 */
[----:B------:R-:W-:Y:S01]  /*83e0*/  FFMA.FTZ R66, R118, R75, -R66 ;  /* 0x0000004b76427223 */ /* 0x000fe20000010842 */
[----:B------:R-:W-:Y:S01]  /*83f0*/  FFMA.FTZ R71, R112, R68, -R71 ;  /* 0x0000004470477223 */ /* 0x000fe20000010847 */
[CC--:B------:R-:W-:Y:S01]  /*8400*/  FMUL.FTZ R65, R131.reuse, R201.reuse ;  /* 0x000000c983417220 */ /* 0x0c0fe20000410000 */
[----:B------:R-:W-:Y:S01]  /*8410*/  FMUL.FTZ R64, R131, R200 ;  /* 0x000000c883407220 */ /* 0x000fe20000410000 */
[----:B------:R-:W-:Y:S01]  /*8420*/  FFMA.FTZ R67, R118, R72, R67 ;  /* 0x0000004876437223 */ /* 0x000fe20000010043 */
[C---:B------:R-:W-:Y:S01]  /*8430*/  FMUL.FTZ R68, R119.reuse, -R66 ;  /* 0x8000004277447220 */ /* 0x040fe20000410000 */
[C---:B------:R-:W-:Y:S01]  /*8440*/  FFMA.FTZ R65, R132.reuse, R200, R65 ;  /* 0x000000c884417223 */ /* 0x040fe20000010041 */
[----:B------:R-:W-:Y:S01]  /*8450*/  FFMA.FTZ R64, R132, R201, -R64 ;  /* 0x000000c984407223 */ /* 0x000fe20000010840 */
[----:B------:R-:W-:Y:S01]  /*8460*/  FFMA.FTZ R69, R112, R69, R70 ;  /* 0x0000004570457223 */ /* 0x000fe20000010046 */
[-C--:B------:R-:W-:Y:S01]  /*8470*/  FMUL.FTZ R73, R119, -R67.reuse ;  /* 0x8000004377497220 */ /* 0x080fe20000410000 */
[----:B------:R-:W-:Y:S01]  /*8480*/  FADD.FTZ R198, R198, R65 ;  /* 0x00000041c6c67221 */ /* 0x000fe20000010000 */
[----:B------:R-:W-:Y:S01]  /*8490*/  FADD.FTZ R199, R199, R64 ;  /* 0x00000040c7c77221 */ /* 0x000fe20000010000 */
[----:B------:R-:W-:Y:S01]  /*84a0*/  FFMA.FTZ R70, R120, R67, R68 ;  /* 0x0000004378467223 */ /* 0x000fe20000010044 */
[----:B------:R-:W-:Y:S01]  /*84b0*/  FADD.FTZ R69, -R182, R69 ;  /* 0x00000045b6457221 */ /* 0x000fe20000010100 */
[C---:B------:R-:W-:Y:S01]  /*84c0*/  FMUL.FTZ R65, R129.reuse, R198 ;  /* 0x000000c681417220 */ /* 0x040fe20000410000 */
[-C--:B------:R-:W-:Y:S01]  /*84d0*/  FMUL.FTZ R67, R129, R199.reuse ;  /* 0x000000c781437220 */ /* 0x080fe20000410000 */
[----:B------:R-:W-:Y:S01]  /*84e0*/  FADD.FTZ R71, R168, R71 ;  /* 0x00000047a8477221 */ /* 0x000fe20000010000 */
[----:B------:R-:W-:Y:S01]  /*84f0*/  FFMA.FTZ R73, R120, R66, -R73 ;  /* 0x0000004278497223 */ /* 0x000fe20000010849 */
[C---:B------:R-:W-:Y:S01]  /*8500*/  FFMA.FTZ R64, R130.reuse, R199, -R65 ;  /* 0x000000c782407223 */ /* 0x040fe20000010841 */
[----:B------:R-:W-:Y:S01]  /*8510*/  FFMA.FTZ R67, R130, R198, R67 ;  /* 0x000000c682437223 */ /* 0x000fe20000010043 */
[C---:B------:R-:W-:Y:S01]  /*8520*/  FMUL.FTZ R65, R113.reuse, -R69 ;  /* 0x8000004571417220 */ /* 0x040fe20000410000 */
[-C--:B------:R-:W-:Y:S01]  /*8530*/  FMUL.FTZ R68, R113, -R71.reuse ;  /* 0x8000004771447220 */ /* 0x080fe20000410000 */
[----:B------:R-:W-:Y:S01]  /*8540*/  FADD.FTZ R197, R197, R64 ;  /* 0x00000040c5c57221 */ /* 0x000fe20000010000 */
[----:B------:R-:W-:Y:S01]  /*8550*/  FADD.FTZ R196, R196, R67 ;  /* 0x00000043c4c47221 */ /* 0x000fe20000010000 */
[C---:B------:R-:W-:Y:S01]  /*8560*/  FFMA.FTZ R66, R114.reuse, R71, -R65 ;  /* 0x0000004772427223 */ /* 0x040fe20000010841 */
[----:B------:R-:W-:Y:S01]  /*8570*/  FMUL.FTZ R67, R121, -R70 ;  /* 0x8000004679437220 */ /* 0x000fe20000410000 */
[C---:B------:R-:W-:Y:S01]  /*8580*/  FMUL.FTZ R65, R127.reuse, R197 ;  /* 0x000000c57f417220 */ /* 0x040fe20000410000 */
[-C--:B------:R-:W-:Y:S01]  /*8590*/  FMUL.FTZ R64, R127, R196.reuse ;  /* 0x000000c47f407220 */ /* 0x080fe20000410000 */
[----:B------:R-:W-:Y:S01]  /*85a0*/  FFMA.FTZ R68, R114, R69, R68 ;  /* 0x0000004572447223 */ /* 0x000fe20000010044 */
[----:B------:R-:W-:Y:S01]  /*85b0*/  FMUL.FTZ R69, R121, -R73 ;  /* 0x8000004979457220 */ /* 0x000fe20000410000 */
[C---:B------:R-:W-:Y:S01]  /*85c0*/  FFMA.FTZ R65, R128.reuse, R196, R65 ;  /* 0x000000c480417223 */ /* 0x040fe20000010041 */
[----:B------:R-:W-:Y:S01]  /*85d0*/  FFMA.FTZ R64, R128, R197, -R64 ;  /* 0x000000c580407223 */ /* 0x000fe20000010840 */
[----:B------:R-:W-:Y:S01]  /*85e0*/  FFMA.FTZ R73, R124, R73, -R67 ;  /* 0x000000497c497223 */ /* 0x000fe20000010843 */
[----:B------:R-:W-:Y:S01]  /*85f0*/  FADD.FTZ R68, -R183, R68 ;  /* 0x00000044b7447221 */ /* 0x000fe20000010100 */
[----:B------:R-:W-:Y:S01]  /*8600*/  FADD.FTZ R194, R194, R65 ;  /* 0x00000041c2c27221 */ /* 0x000fe20000010000 */
[----:B------:R-:W-:Y:S01]  /*8610*/  FADD.FTZ R195, R195, R64 ;  /* 0x00000040c3c37221 */ /* 0x000fe20000010000 */
[----:B------:R-:W-:Y:S01]  /*8620*/  FFMA.FTZ R70, R124, R70, R69 ;  /* 0x000000467c467223 */ /* 0x000fe20000010045 */
[----:B------:R-:W-:Y:S01]  /*8630*/  FADD.FTZ R66, R169, R66 ;  /* 0x00000042a9427221 */ /* 0x000fe20000010000 */
[C---:B------:R-:W-:Y:S01]  /*8640*/  FMUL.FTZ R65, R125.reuse, R194 ;  /* 0x000000c27d417220 */ /* 0x040fe20000410000 */
[-C--:B------:R-:W-:Y:S01]  /*8650*/  FMUL.FTZ R67, R125, R195.reuse ;  /* 0x000000c37d437220 */ /* 0x080fe20000410000 */
[C---:B------:R-:W-:Y:S01]  /*8660*/  FMUL.FTZ R69, R115.reuse, -R68 ;  /* 0x8000004473457220 */ /* 0x040fe20000410000 */
[----:B------:R-:W-:Y:S01]  /*8670*/  FMUL.FTZ R71, R115, -R66 ;  /* 0x8000004273477220 */ /* 0x000fe20000410000 */
[C---:B------:R-:W-:Y:S01]  /*8680*/  FFMA.FTZ R64, R126.reuse, R195, -R65 ;  /* 0x000000c37e407223 */ /* 0x040fe20000010841 */
[----:B------:R-:W-:Y:S01]  /*8690*/  FFMA.FTZ R67, R126, R194, R67 ;  /* 0x000000c27e437223 */ /* 0x000fe20000010043 */
[----:B------:R-:W-:Y:S01]  /*86a0*/  FFMA.FTZ R69, R116, R66, -R69 ;  /* 0x0000004274457223 */ /* 0x000fe20000010845 */
        /* <DEDUP_REMOVED lines=8> */
[----:B------:R-:W-:Y:S01]  /*8730*/  FFMA.FTZ R67, R126, R70, R67 ;  /* 0x000000467e437223 */ /* 0x000fe20000010043 */
[C---:B------:R-:W-:Y:S01]  /*8740*/  FFMA.FTZ R65, R124.reuse, R210, R65 ;  /* 0x000000d27c417223 */ /* 0x040fe20000010041 */
[----:B------:R-:W-:Y:S01]  /*8750*/  FFMA.FTZ R64, R124, R211, -R64 ;  /* 0x000000d37c407223 */ /* 0x000fe20000010840 */
[C---:B------:R-:W-:Y:S01]  /*8760*/  FMUL.FTZ R68, R127.reuse, -R66 ;  /* 0x800000427f447220 */ /* 0x040fe20000410000 */
        /* <DEDUP_REMOVED lines=16> */
[C---:B------:R-:W-:Y:S01]  /*8870*/  FFMA.FTZ R72, R118.reuse, R71, R66 ;  /* 0x0000004776487223 */ /* 0x040fe20000010042 */
[CC--:B------:R-:W-:Y:S01]  /*8880*/  FMUL.FTZ R65, R117.reuse, R207.reuse ;  /* 0x000000cf75417220 */ /* 0x0c0fe20000410000 */
[----:B------:R-:W-:Y:S01]  /*8890*/  FMUL.FTZ R64, R117, R206 ;  /* 0x000000ce75407220 */ /* 0x000fe20000410000 */
[----:B------:R-:W-:Y:S01]  /*88a0*/  FMUL.FTZ R67, R129, -R74 ;  /* 0x8000004a81437220 */ /* 0x000fe20000410000 */
[----:B------:R-:W-:Y:S01]  /*88b0*/  FADD.FTZ R72, -R185, R72 ;  /* 0x00000048b9487221 */ /* 0x000fe20000010100 */
[C---:B------:R-:W-:Y:S01]  /*88c0*/  FFMA.FTZ R66, R118.reuse, R206, R65 ;  /* 0x000000ce76427223 */ /* 0x040fe20000010041 */
[----:B------:R-:W-:Y:S01]  /*88d0*/  FFMA.FTZ R65, R118, R207, -R64 ;  /* 0x000000cf76417223 */ /* 0x000fe20000010840 */
[----:B------:R-:W-:Y:S01]  /*88e0*/  FFMA.FTZ R68, R130, R73, -R67 ;  /* 0x0000004982447223 */ /* 0x000fe20000010843 */
[----:B------:R-:W-:Y:S01]  /*88f0*/  FADD.FTZ R70, R171, R70 ;  /* 0x00000046ab467221 */ /* 0x000fe20000010000 */
        /* <DEDUP_REMOVED lines=8> */
[C---:B------:R-:W-:Y:S01]  /*8980*/  FFMA.FTZ R64, R116.reuse, R204, -R65 ;  /* 0x000000cc74407223 */ /* 0x040fe20000010841 */
[----:B------:R-:W-:Y:S01]  /*8990*/  FFMA.FTZ R65, R116, R205, R66 ;  /* 0x000000cd74417223 */ /* 0x000fe20000010042 */
[----:B------:R-:W-:Y:S01]  /*89a0*/  FADD.FTZ R67, R172, R67 ;  /* 0x00000043ac437221 */ /* 0x000fe20000010000 */
[----:B------:R-:W-:Y:S01]  /*89b0*/  FMUL.FTZ R69, R129, -R73 ;  /* 0x8000004981457220 */ /* 0x000fe20000410000 */
[----:B------:R-:W-:Y:S01]  /*89c0*/  FADD.FTZ R215, R215, R64 ;  /* 0x00000040d7d77221 */ /* 0x000fe20000010000 */
[----:B------:R-:W-:Y:S01]  /*89d0*/  FADD.FTZ R214, R214, R65 ;  /* 0x00000041d6d67221 */ /* 0x000fe20000010000 */
[----:B------:R-:W-:Y:S01]  /*89e0*/  FADD.FTZ R71, -R186, R71 ;  /* 0x00000047ba477221 */ /* 0x000fe20000010100 */
[----:B------:R-:W-:Y:S01]  /*89f0*/  FMUL.FTZ R73, R121, -R67 ;  /* 0x8000004379497220 */ /* 0x000fe20000410000 */
[C---:B------:R-:W-:Y:S01]  /*8a00*/  FMUL.FTZ R65, R113.reuse, R215 ;  /* 0x000000d771417220 */ /* 0x040fe20000410000 */
[----:B------:R-:W-:Y:S01]  /*8a10*/  FMUL.FTZ R64, R113, R214 ;  /* 0x000000d671407220 */ /* 0x000fe20000410000 */
[----:B------:R-:W-:Y:S01]  /*8a20*/  FMUL.FTZ R70, R121, -R71 ;  /* 0x8000004779467220 */ /* 0x000fe20000410000 */
[----:B------:R-:W-:Y:S01]  /*8a30*/  FFMA.FTZ R69, R130, R74, R69 ;  /* 0x0000004a82457223 */ /* 0x000fe20000010045 */
[C---:B------:R-:W-:Y:S01]  /*8a40*/  FFMA.FTZ R66, R114.reuse, R214, R65 ;  /* 0x000000d672427223 */ /* 0x040fe20000010041 */
[----:B------:R-:W-:Y:S01]  /*8a50*/  FFMA.FTZ R65, R114, R215, -R64 ;  /* 0x000000d772417223 */ /* 0x000fe20000010840 */
[C---:B------:R-:W-:Y:S01]  /*8a60*/  FFMA.FTZ R64, R124.reuse, R71, R73 ;  /* 0x000000477c407223 */ /* 0x040fe20000010049 */
[----:B------:R-:W-:Y:S01]  /*8a70*/  FFMA.FTZ R70, R124, R67, -R70 ;  /* 0x000000437c467223 */ /* 0x000fe20000010846 */
[----:B------:R-:W-:Y:S01]  /*8a80*/  FADD.FTZ R217, R217, R66 ;  /* 0x00000042d9d97221 */ /* 0x000fe20000010000 */
[----:B------:R-:W-:Y:S01]  /*8a90*/  FADD.FTZ R216, R216, R65 ;  /* 0x00000041d8d87221 */ /* 0x000fe20000010000 */
[----:B------:R-:W-:Y:S01]  /*8aa0*/  FADD.FTZ R67, -R187, R64 ;  /* 0x00000040bb437221 */ /* 0x000fe20000010100 */
[----:B------:R-:W-:Y:S01]  /*8ab0*/  FADD.FTZ R70, R173, R70 ;  /* 0x00000046ad467221 */ /* 0x000fe20000010000 */
[C---:B------:R-:W-:Y:S01]  /*8ac0*/  FMUL.FTZ R65, R109.reuse, R217 ;  /* 0x000000d96d417220 */ /* 0x040fe20000410000 */
[----:B------:R-:W-:Y:S01]  /*8ad0*/  FMUL.FTZ R66, R109, R216 ;  /* 0x000000d86d427220 */ /* 0x000fe20000410000 */
[C---:B------:R-:W-:Y:S01]  /*8ae0*/  FMUL.FTZ R71, R125.reuse, -R67 ;  /* 0x800000437d477220 */ /* 0x040fe20000410000 */
[----:B------:R-:W-:Y:S01]  /*8af0*/  FMUL.FTZ R72, R125, -R70 ;  /* 0x800000467d487220 */ /* 0x000fe20000410000 */
[C---:B------:R-:W-:Y:S01]  /*8b00*/  FFMA.FTZ R64, R112.reuse, R216, -R65 ;  /* 0x000000d870407223 */ /* 0x040fe20000010841 */
[----:B------:R-:W-:Y:S01]  /*8b10*/  FFMA.FTZ R65, R112, R217, R66 ;  /* 0x000000d970417223 */ /* 0x000fe20000010042 */
[C---:B------:R-:W-:Y:S01]  /*8b20*/  FFMA.FTZ R71, R126.reuse, R70, -R71 ;  /* 0x000000467e477223 */ /* 0x040fe20000010847 */
[----:B------:R-:W-:Y:S01]  /*8b30*/  FFMA.FTZ R67, R126, R67, R72 ;  /* 0x000000437e437223 */ /* 0x000fe20000010048 */
[----:B------:R-:W-:Y:S01]  /*8b40*/  FADD.FTZ R221, R221, R64 ;  /* 0x00000040dddd7221 */ /* 0x000fe20000010000 */
[----:B------:R-:W-:Y:S01]  /*8b50*/  FADD.FTZ R220, R220, R65 ;  /* 0x00000041dcdc7221 */ /* 0x000fe20000010000 */
[----:B------:R-:W-:Y:S01]  /*8b60*/  FADD.FTZ R71, R174, R71 ;  /* 0x00000047ae477221 */ /* 0x000fe20000010000 */
[----:B------:R-:W-:Y:S01]  /*8b70*/  FADD.FTZ R67, -R188, R67 ;  /* 0x00000043bc437221 */ /* 0x000fe20000010100 */
[C---:B------:R-:W-:Y:S01]  /*8b80*/  FMUL.FTZ R65, R107.reuse, R221 ;  /* 0x000000dd6b417220 */ /* 0x040fe20000410000 */
[-C--:B------:R-:W-:Y:S01]  /*8b90*/  FMUL.FTZ R64, R107, R220.reuse ;  /* 0x000000dc6b407220 */ /* 0x080fe20000410000 */
[C---:B------:R-:W-:Y:S01]  /*8ba0*/  FMUL.FTZ R73, R127.reuse, -R71 ;  /* 0x800000477f497220 */ /* 0x040fe20000410000 */
[----:B------:R-:W-:Y:S01]  /*8bb0*/  FMUL.FTZ R70, R127, -R67 ;  /* 0x800000437f467220 */ /* 0x000fe20000410000 */
        /* <DEDUP_REMOVED lines=8> */
[CC--:B------:R-:W-:Y:S01]  /*8c40*/  FMUL.FTZ R65, R105.reuse, R223.reuse ;  /* 0x000000df69417220 */ /* 0x0c0fe20000410000 */
        /* <DEDUP_REMOVED lines=11> */
[----:B------:R-:W-:Y:S01]  /*8d00*/  HFMA2.MMA R65, -RZ, RZ, 0, 0 ;  /* 0x00000000ff417435 */ /* 0x000fe200000001ff */
[----:B------:R-:W-:Y:S01]  /*8d10*/  FMUL.FTZ R71, R103, R225 ;  /* 0x000000e167477220 */ /* 0x000fe20000410000 */
[C---:B------:R-:W-:Y:S01]  /*8d20*/  FMUL.FTZ R74, R131.reuse, -R72 ;  /* 0x80000048834a7220 */ /* 0x040fe20000410000 */
[-C--:B------:R-:W-:Y:S01]  /*8d30*/  FMUL.FTZ R75, R131, -R73.reuse ;  /* 0x80000049834b7220 */ /* 0x080fe20000410000 */
[----:B------:R-:W-:Y:S01]  /*8d40*/  MOV R122, UR7 ;  /* 0x00000007007a7c02 */ /* 0x000fe20008000f00 */
[-C--:B------:R-:W-:Y:S01]  /*8d50*/  FFMA.FTZ R70, R104, R224.reuse, -R71 ;  /* 0x000000e068467223 */ /* 0x080fe20000010847 */
[----:B------:R-:W-:Y:S01]  /*8d60*/  FMUL.FTZ R71, R103, R224 ;  /* 0x000000e067477220 */ /* 0x000fe20000410000 */
[C---:B------:R-:W-:Y:S01]  /*8d70*/  FFMA.FTZ R74, R132.reuse, R73, R74 ;  /* 0x00000049844a7223 */ /* 0x040fe2000001004a */
[----:B------:R-:W-:Y:S01]  /*8d80*/  FFMA.FTZ R72, R132, R72, -R75 ;  /* 0x0000004884487223 */ /* 0x000fe2000001084b */
[----:B------:R-:W-:Y:S01]  /*8d90*/  FMUL.FTZ R73, R131, -R69 ;  /* 0x8000004583497220 */ /* 0x000fe20000410000 */
[----:B------:R-:W-:Y:S01]  /*8da0*/  FFMA.FTZ R71, R104, R225, R71 ;  /* 0x000000e168477223 */ /* 0x000fe20000010047 */
[----:B------:R-:W-:Y:S01]  /*8db0*/  FADD.FTZ R219, R219, R70 ;  /* 0x00000046dbdb7221 */ /* 0x000fe20000010000 */
[-C--:B------:R-:W-:Y:S01]  /*8dc0*/  FMUL.FTZ R75, R131, -R68.reuse ;  /* 0x80000044834b7220 */ /* 0x080fe20000410000 */
[----:B------:R-:W-:Y:S01]  /*8dd0*/  FFMA.FTZ R68, R132, R68, -R73 ;  /* 0x0000004484447223 */ /* 0x000fe20000010849 */
[----:B------:R-:W-:Y:S01]  /*8de0*/  FADD.FTZ R218, R218, R71 ;  /* 0x00000047dada7221 */ /* 0x000fe20000010000 */
[----:B------:R-:W-:Y:S01]  /*8df0*/  FADD.FTZ R70, R177, R72 ;  /* 0x00000048b1467221 */ /* 0x000fe20000010000 */
[C---:B------:R-:W-:Y:S01]  /*8e00*/  FMUL.FTZ R73, R101.reuse, R219 ;  /* 0x000000db65497220 */ /* 0x040fe20000410000 */
[----:B------:R-:W-:Y:S01]  /*8e10*/  MOV R64, 0x3f800000 ;  /* 0x3f80000000407802 */ /* 0x000fe20000000f00 */
[-C--:B------:R-:W-:Y:S01]  /*8e20*/  FMUL.FTZ R72, R101, R218.reuse ;  /* 0x000000da65487220 */ /* 0x080fe20000410000 */
[----:B------:R-:W-:Y:S01]  /*8e30*/  CS2R R66, SRZ ;  /* 0x0000000000427805 */ /* 0x000fe2000001ff00 */
[----:B------:R-:W-:Y:S01]  /*8e40*/  FFMA.FTZ R73, R102, R218, R73 ;  /* 0x000000da66497223 */ /* 0x000fe20000010049 */
[----:B------:R-:W-:Y:S01]  /*8e50*/  LEA R122, R122, R89, 0x4 ;  /* 0x000000597a7a7211 */ /* 0x000fe200078e20ff */
[----:B------:R-:W-:Y:S01]  /*8e60*/  FFMA.FTZ R72, R102, R219, -R72 ;  /* 0x000000db66487223 */ /* 0x000fe20000010848 */
[----:B------:R-:W-:Y:S01]  /*8e70*/  FFMA.FTZ R69, R132, R69, R75 ;  /* 0x0000004584457223 */ /* 0x000fe2000001004b */
[----:B------:R-:W-:Y:S01]  /*8e80*/  FADD.FTZ R202, R202, R73 ;  /* 0x00000049caca7221 */ /* 0x000fe20000010000 */
[----:B------:R-:W-:Y:S01]  /*8e90*/  FADD.FTZ R71, -R191, R74 ;  /* 0x0000004abf477221 */ /* 0x000fe20000010100 */
[----:B------:R-:W-:Y:S01]  /*8ea0*/  FADD.FTZ R203, R203, R72 ;  /* 0x00000048cbcb7221 */ /* 0x000fe20000010000 */
[----:B------:R0:W1:Y:S01]  /*8eb0*/  @!P0 LDS.128 R64, [R122+0x8b80] ;  /* 0x008b80007a408984 */ /* 0x0000620000000c00 */
[----:B------:R-:W-:-:S02]  /*8ec0*/  FMUL.FTZ R73, R99, R202 ;  /* 0x000000ca63497220 */ /* 0x000fc40000410000 */
[-C--:B------:R-:W-:Y:S01]  /*8ed0*/  FMUL.FTZ R75, R99, R203.reuse ;  /* 0x000000cb634b7220 */ /* 0x080fe20000410000 */
[----:B------:R0:W-:Y:S01]  /*8ee0*/  STS.128 [R162+0x6d80], R68 ;  /* 0x006d8044a2007388 */ /* 0x0001e20000000c00 */
[C---:B------:R-:W-:Y:S02]  /*8ef0*/  FFMA.FTZ R72, R100.reuse, R203, -R73 ;  /* 0x000000cb64487223 */ /* 0x040fe40000010849 */
[----:B------:R-:W-:Y:S02]  /*8f00*/  FFMA.FTZ R75, R100, R202, R75 ;  /* 0x000000ca644b7223 */ /* 0x000fe4000001004b */
[----:B------:R-:W-:Y:S02]  /*8f10*/  FADD.FTZ R213, R213, R72 ;  /* 0x00000048d5d57221 */ /* 0x000fe40000010000 */
        /* <DEDUP_REMOVED lines=45> */
.L_x_5380:
        /* <DEDUP_REMOVED lines=13> */
.L_x_5242:
[----:B------:R-:W-:Y:S05]  /*92c0*/  BSYNC B0 ;  /* 0x0000000000007941 */ /* 0x000fea0003800000 */
.L_x_5241:
[----:B------:R-:W-:Y:S01]  /*92d0*/  UMOV UR44, 0xffffffff ;  /* 0xffffffff002c7882 */ /* 0x000fe20000000000 */
[----:B------:R-:W-:Y:S02]  /*92e0*/  ISETP.GT.U32.AND P0, PT, R246, 0x1d, PT ;  /* 0x0000001df600780c */ /* 0x000fe40003f04070 */
[----:B------:R-:W-:Y:S11]  /*92f0*/  BRA.DIV UR44, `(.L_x_5243) ;  /* 0x000000722c807947 */ /* 0x000ff6000b800000 */
[----:B---3--:R3:W1:Y:S04]  /*9300*/  SHFL.DOWN PT, R81, R232, 0x2, 0x1f ;  /* 0x08401f00e8517f89 */ /* 0x00866800000e0000 */
[----:B--2---:R3:W2:Y:S04]  /*9310*/  SHFL.DOWN PT, R80, R241, 0x2, 0x1f ;  /* 0x08401f00f1507f89 */ /* 0x0046a800000e0000 */
[----:B----4-:R3:W4:Y:S04]  /*9320*/  SHFL.DOWN PT, R82, R242, 0x2, 0x1f ;  /* 0x08401f00f2527f89 */ /* 0x01072800000e0000 */
[----:B0-----:R3:W0:Y:S02]  /*9330*/  SHFL.DOWN PT, R227, R243, 0x2, 0x1f ;  /* 0x08401f00f3e37f89 */ /* 0x00162400000e0000 */
.L_x_5386:
        /* <DEDUP_REMOVED lines=13> */
.L_x_5245:
[----:B------:R-:W-:Y:S05]  /*9410*/  BSYNC B0 ;  /* 0x0000000000007941 */ /* 0x000fea0003800000 */
.L_x_5244:
[----:B------:R-:W-:Y:S01]  /*9420*/  UMOV UR44, 0xffffffff ;  /* 0xffffffff002c7882 */ /* 0x000fe20000000000 */
[----:B------:R-:W-:Y:S02]  /*9430*/  ISETP.GT.U32.AND P0, PT, R246, 0x1b, PT ;  /* 0x0000001bf600780c */ /* 0x000fe40003f04070 */
[----:B------:R-:W-:Y:S11]  /*9440*/  BRA.DIV UR44, `(.L_x_5246) ;  /* 0x000000722c9c7947 */ /* 0x000ff6000b800000 */
[----:B-1----:R1:W1:Y:S04]  /*9450*/  SHFL.DOWN PT, R81, R232, 0x4, 0x1f ;  /* 0x08801f00e8517f89 */ /* 0x00226800000e0000 */
[----:B--2---:R2:W1:Y:S04]  /*9460*/  SHFL.DOWN PT, R80, R241, 0x4, 0x1f ;  /* 0x08801f00f1507f89 */ /* 0x00446800000e0000 */
[----:B----4-:R2:W4:Y:S04]  /*9470*/  SHFL.DOWN PT, R82, R242, 0x4, 0x1f ;  /* 0x08801f00f2527f89 */ /* 0x01052800000e0000 */
[----:B0-----:R2:W0:Y:S02]  /*9480*/  SHFL.DOWN PT, R227, R243, 0x4, 0x1f ;  /* 0x08801f00f3e37f89 */ /* 0x00142400000e0000 */
.L_x_5392:
        /* <DEDUP_REMOVED lines=13> */
.L_x_5248:
[----:B------:R-:W-:Y:S05]  /*9560*/  BSYNC B0 ;  /* 0x0000000000007941 */ /* 0x000fea0003800000 */
.L_x_5247:
[----:B------:R-:W-:Y:S01]  /*9570*/  UMOV UR44, 0xffffffff ;  /* 0xffffffff002c7882 */ /* 0x000fe20000000000 */
[----:B------:R-:W-:Y:S02]  /*9580*/  ISETP.GT.U32.AND P0, PT, R246, 0x17, PT ;  /* 0x00000017f600780c */ /* 0x000fe40003f04070 */
[----:B------:R-:W-:Y:S11]  /*9590*/  BRA.DIV UR44, `(.L_x_5249) ;  /* 0x000000722cb87947 */ /* 0x000ff6000b800000 */
[----:B-1----:R1:W1:Y:S04]  /*95a0*/  SHFL.DOWN PT, R81, R232, 0x8, 0x1f ;  /* 0x09001f00e8517f89 */ /* 0x00226800000e0000 */
[----:B------:R0:W1:Y:S04]  /*95b0*/  SHFL.DOWN PT, R80, R241, 0x8, 0x1f ;  /* 0x09001f00f1507f89 */ /* 0x00006800000e0000 */
[----:B----4-:R4:W1:Y:S04]  /*95c0*/  SHFL.DOWN PT, R82, R242, 0x8, 0x1f ;  /* 0x09001f00f2527f89 */ /* 0x01086800000e0000 */
[----:B0-----:R4:W0:Y:S02]  /*95d0*/  SHFL.DOWN PT, R227, R243, 0x8, 0x1f ;  /* 0x09001f00f3e37f89 */ /* 0x00182400000e0000 */
.L_x_5398:
[----:B------:R-:W-:Y:S04]  /*95e0*/  BSSY B0, `(.L_x_5250) ;  /* 0x000000d000007945 */ /* 0x000fe80003800000 */
[----:B------:R-:W-:Y:S05]  /*95f0*/  @P0 BRA `(.L_x_5251) ;  /* 0x00000000002c0947 */ /* 0x000fea0003800000 */
[C---:B0-----:R-:W-:Y:S01]  /*9600*/  FMUL.FTZ R83, R241.reuse, R227 ;  /* 0x000000e3f1537220 */ /* 0x041fe20000410000 */
[----:B-1----:R-:W-:-:S03]  /*9610*/  FMUL.FTZ R244, R241, R82 ;  /* 0x00000052f1f47220 */ /* 0x002fc60000410000 */
[C---:B------:R-:W-:Y:S01]  /*9620*/  FFMA.FTZ R83, R232.reuse, R82, -R83 ;  /* 0x00000052e8537223 */ /* 0x040fe20000010853 */
[CC--:B------:R-:W-:Y:S01]  /*9630*/  FMUL.FTZ R82, R241.reuse, R80.reuse ;  /* 0x00000050f1527220 */ /* 0x0c0fe20000410000 */
[----:B--23--:R-:W-:Y:S01]  /*9640*/  FMUL.FTZ R241, R241, R81 ;  /* 0x00000051f1f17220 */ /* 0x00cfe20000410000 */
[----:B------:R-:W-:Y:S01]  /*9650*/  FFMA.FTZ R244, R232, R227, R244 ;  /* 0x000000e3e8f47223 */ /* 0x000fe200000100f4 */
[----:B----4-:R-:W-:Y:S01]  /*9660*/  FADD.FTZ R242, R242, R83 ;  /* 0x00000053f2f27221 */ /* 0x010fe20000010000 */
[C---:B------:R-:W-:Y:S01]  /*9670*/  FFMA.FTZ R82, R232.reuse, R81, -R82 ;  /* 0x00000051e8527223 */ /* 0x040fe20000010852 */
[----:B------:R-:W-:Y:S01]  /*9680*/  FFMA.FTZ R241, R232, R80, R241 ;  /* 0x00000050e8f17223 */ /* 0x000fe200000100f1 */
[----:B------:R-:W-:-:S03]  /*9690*/  FADD.FTZ R243, R243, R244 ;  /* 0x000000f4f3f37221 */ /* 0x000fc60000010000 */
[----:B------:R-:W-:-:S07]  /*96a0*/  MOV R232, R82 ;  /* 0x0000005200e87202 */ /* 0x000fce0000000f00 */
.L_x_5251:
[----:B------:R-:W-:Y:S05]  /*96b0*/  BSYNC B0 ;  /* 0x0000000000007941 */ /* 0x000fea0003800000 */
.L_x_5250:
[----:B------:R-:W-:Y:S01]  /*96c0*/  UMOV UR44, 0xffffffff ;  /* 0xffffffff002c7882 */ /* 0x000fe20000000000 */
[----:B------:R-:W-:Y:S02]  /*96d0*/  ISETP.GT.U32.AND P0, PT, R246, 0xf, PT ;  /* 0x0000000ff600780c */ /* 0x000fe40003f04070 */
[----:B------:R-:W-:Y:S11]  /*96e0*/  BRA.DIV UR44, `(.L_x_5252) ;  /* 0x000000722cd47947 */ /* 0x000ff6000b800000 */
[----:B-1----:R1:W1:Y:S04]  /*96f0*/  SHFL.DOWN PT, R81, R232, 0x10, 0x1f ;  /* 0x0a001f00e8517f89 */ /* 0x00226800000e0000 */
[----:B------:R0:W1:Y:S04]  /*9700*/  SHFL.DOWN PT, R80, R241, 0x10, 0x1f ;  /* 0x0a001f00f1507f89 */ /* 0x00006800000e0000 */
[----:B------:R1:W1:Y:S04]  /*9710*/  SHFL.DOWN PT, R82, R242, 0x10, 0x1f ;  /* 0x0a001f00f2527f89 */ /* 0x00026800000e0000 */
[----:B0-----:R0:W0:Y:S02]  /*9720*/  SHFL.DOWN PT, R227, R243, 0x10, 0x1f ;  /* 0x0a001f00f3e37f89 */ /* 0x00102400000e0000 */
.L_x_5404:
        /* <DEDUP_REMOVED lines=13> */
.L_x_5254:
[----:B------:R-:W-:Y:S05]  /*9800*/  BSYNC B0 ;  /* 0x0000000000007941 */ /* 0x000fea0003800000 */
.L_x_5253:
[----:B------:R-:W-:Y:S01]  /*9810*/  UMOV UR44, 0xffffffff ;  /* 0xffffffff002c7882 */ /* 0x000fe20000000000 */
[----:B------:R-:W-:Y:S02]  /*9820*/  ISETP.NE.AND P0, PT, R90, 0x1f, PT ;  /* 0x0000001f5a00780c */ /* 0x000fe40003f05270 */
[----:B------:R-:W-:Y:S11]  /*9830*/  BRA.DIV UR44, `(.L_x_5255) ;  /* 0x000000722cf07947 */ /* 0x000ff6000b800000 */
[----:B------:R-:W5:Y:S04]  /*9840*/  SHFL.IDX PT, R247, R241, RZ, 0x1f ;  /* 0x00001ffff1f77589 */ /* 0x000f6800000e0000 */
[----:B------:R-:W4:Y:S04]  /*9850*/  SHFL.IDX PT, R246, R232, RZ, 0x1f ;  /* 0x00001fffe8f67589 */ /* 0x000f2800000e0000 */
[----:B------:R-:W4:Y:S04]  /*9860*/  SHFL.IDX PT, R250, R242, RZ, 0x1f ;  /* 0x00001ffff2fa7589 */ /* 0x000f2800000e0000 */
[----:B------:R-:W4:Y:S04]  /*9870*/  SHFL.IDX PT, R251, R243, RZ, 0x1f ;  /* 0x00001ffff3fb7589 */ /* 0x000f2800000e0000 */
[----:B------:R-:W4:Y:S04]  /*9880*/  SHFL.IDX PT, R83, R67, RZ, 0x1f ;  /* 0x00001fff43537589 */ /* 0x000f2800000e0000 */
[----:B-1-3--:R-:W1:Y:S04]  /*9890*/  SHFL.DOWN PT, R232, R232, 0x1, 0x1f ;  /* 0x08201f00e8e87f89 */ /* 0x00ae6800000e0000 */
[----:B--2---:R-:W2:Y:S01]  /*98a0*/  SHFL.DOWN PT, R241, R241, 0x1, 0x1f ;  /* 0x08201f00f1f17f89 */ /* 0x004ea200000e0000 */
[-C--:B-----5:R-:W-:Y:S01]  /*98b0*/  FMUL.FTZ R81, R67, R247.reuse ;  /* 0x000000f743517220 */ /* 0x0a0fe20000410000 */
[CC--:B------:R-:W-:Y:S01]  /*98c0*/  FMUL.FTZ R80, R66.reuse, R247.reuse ;  /* 0x000000f742507220 */ /* 0x0c0fe20000410000 */
[----:B0-----:R-:W-:Y:S01]  /*98d0*/  FMUL.FTZ R227, R65, R247 ;  /* 0x000000f741e37220 */ /* 0x001fe20000410000 */
[----:B----4-:R-:W0:Y:S01]  /*98e0*/  SHFL.DOWN PT, R242, R242, 0x1, 0x1f ;  /* 0x08201f00f2f27f89 */ /* 0x010e2200000e0000 */
[-C--:B------:R-:W-:Y:S01]  /*98f0*/  FFMA.FTZ R248, R66, R246.reuse, -R81 ;  /* 0x000000f642f87223 */ /* 0x080fe20000010851 */
[----:B------:R-:W-:-:S02]  /*9900*/  FFMA.FTZ R249, R67, R246, R80 ;  /* 0x000000f643f97223 */ /* 0x000fc40000010050 */
[----:B------:R-:W3:Y:S04]  /*9910*/  SHFL.DOWN PT, R243, R243, 0x1, 0x1f ;  /* 0x08201f00f3f37f89 */ /* 0x000ee800000e0000 */
[----:B------:R-:W4:Y:S04]  /*9920*/  SHFL.IDX PT, R252, R64, RZ, 0x1f ;  /* 0x00001fff40fc7589 */ /* 0x000f2800000e0000 */
[----:B------:R-:W0:Y:S04]  /*9930*/  SHFL.IDX PT, R245, R65, RZ, 0x1f ;  /* 0x00001fff41f57589 */ /* 0x000e2800000e0000 */
[----:B------:R5:W0:Y:S02]  /*9940*/  SHFL.IDX PT, R244, R66, RZ, 0x1f ;  /* 0x00001fff42f47589 */ /* 0x000a2400000e0000 */
[----:B-12--5:R-:W-:-:S07]  /*9950*/  FMUL.FTZ R66, R64, R247 ;  /* 0x000000f740427220 */ /* 0x026fce0000410000 */
.L_x_5418:
[----:B------:R-:W-:Y:S01]  /*9960*/  BSSY B0, `(.L_x_5256) ;  /* 0x0000013000007945 */ /* 0x000fe20003800000 */
[-C--:B------:R-:W-:Y:S01]  /*9970*/  FFMA.FTZ R65, R65, R246.reuse, R66 ;  /* 0x000000f641417223 */ /* 0x080fe20000010042 */
[----:B------:R-:W-:Y:S01]  /*9980*/  FFMA.FTZ R64, R64, R246, -R227 ;  /* 0x000000f640407223 */ /* 0x000fe200000108e3 */
[----:B------:R-:W-:Y:S01]  /*9990*/  FADD.FTZ R66, R250, R248 ;  /* 0x000000f8fa427221 */ /* 0x000fe20000010000 */
[----:B------:R-:W-:Y:S01]  /*99a0*/  FADD.FTZ R67, R251, R249 ;  /* 0x000000f9fb437221 */ /* 0x000fe20000010000 */
[----:B----4-:R-:W-:Y:S02]  /*99b0*/  MOV R80, R252 ;  /* 0x000000fc00507202 */ /* 0x010fe40000000f00 */
[----:B0-----:R-:W-:Y:S02]  /*99c0*/  MOV R81, R245 ;  /* 0x000000f500517202 */ /* 0x001fe40000000f00 */
[----:B------:R-:W-:Y:S01]  /*99d0*/  MOV R82, R244 ;  /* 0x000000f400527202 */ /* 0x000fe20000000f00 */
[----:B------:R-:W-:Y:S06]  /*99e0*/  @!P0 BRA `(.L_x_5257) ;  /* 0x0000000000288947 */ /* 0x000fec0003800000 */
        /* <DEDUP_REMOVED lines=8> */
[----:B------:R-:W-:Y:S01]  /*9a70*/  FADD.FTZ R82, R242, R227 ;  /* 0x000000e3f2527221 */ /* 0x000fe20000010000 */
[----:B---3--:R-:W-:-:S07]  /*9a80*/  FADD.FTZ R83, R243, R244 ;  /* 0x000000f4f3537221 */ /* 0x008fce0000010000 */
.L_x_5257:
[----:B------:R-:W-:Y:S05]  /*9a90*/  BSYNC B0 ;  /* 0x0000000000007941 */ /* 0x000fea0003800000 */
.L_x_5256:
        /* <DEDUP_REMOVED lines=19> */
[----:B------:R-:W-:-:S03]  /*9bd0*/  FMUL.FTZ R70, R69, R80 ;  /* 0x0000005045467220 */ /* 0x000fc60000410000 */
        /* <DEDUP_REMOVED lines=12> */
[----:B------:R2:W-:Y:S04]  /*9ca0*/  STS.128 [R123+0x6d90], R80 ;  /* 0x006d90507b007388 */ /* 0x0005e80000000c00 */
[----:B------:R2:W-:Y:S02]  /*9cb0*/  STS.128 [R123+0x6d80], R76 ;  /* 0x006d804c7b007388 */ /* 0x0005e40000000c00 */
.L_x_5239:
[----:B------:R-:W-:Y:S05]  /*9cc0*/  WARPSYNC.ALL ;  /* 0x0000000000007948 */ /* 0x000fea0003800000 */
[----:B------:R-:W-:Y:S01]  /*9cd0*/  ISETP.NE.AND P0, PT, R90, RZ, PT ;  /* 0x000000ff5a00720c */ /* 0x000fe20003f05270 */
[----:B------:R-:W-:Y:S01]  /*9ce0*/  BAR.SYNC.DEFER_BLOCKING 0x0 ;  /* 0x0000000000007b1d */ /* 0x000fe20000010000 */
[C---:B------:R-:W-:Y:S01]  /*9cf0*/  FFMA.FTZ R73, R0.reuse, R201, RZ ;  /* 0x000000c900497223 */ /* 0x040fe200000100ff */
[----:B--2---:R-:W-:Y:S01]  /*9d00*/  FFMA.FTZ R77, R0, -R200, RZ ;  /* 0x800000c8004d7223 */ /* 0x004fe200000100ff */
[----:B------:R-:W-:Y:S02]  /*9d10*/  UIADD3 UR44, -UR6, UR17, URZ ;  /* 0x00000011062c7290 */ /* 0x000fe4000fffe13f */
[----:B------:R-:W-:Y:S01]  /*9d20*/  USHF.R.S32.HI UR47, URZ, 0x1f, UR11 ;  /* 0x0000001f3f2f7899 */ /* 0x000fe2000801140b */
[----:B------:R-:W-:Y:S01]  /*9d30*/  FFMA.FTZ R77, R16, -R198, R77 ;  /* 0x800000c6104d7223 */ /* 0x000fe2000001004d */
[----:B------:R-:W-:Y:S01]  /*9d40*/  ULEA UR44, UR44, 0xfffff800, 0xb ;  /* 0xfffff8002c2c7891 */ /* 0x000fe2000f8e583f */
[----:B------:R-:W-:Y:S01]  /*9d50*/  BSSY B0, `(.L_x_5258) ;  /* 0x00001f9000007945 */ /* 0x000fe20003800000 */
[----:B------:R-:W-:Y:S01]  /*9d60*/  USHF.R.S32.HI UR46, URZ, 0x1f, UR12 ;  /* 0x0000001f3f2e7899 */ /* 0x000fe2000801140c */
[----:B------:R-:W-:Y:S01]  /*9d70*/  FFMA.FTZ R81, R15, -R196, R77 ;  /* 0x800000c40f517223 */ /* 0x000fe2000001004d */
[----:B------:R-:W-:Y:S01]  /*9d80*/  UIADD3 UR44, UR57, -UR44, URZ ;  /* 0x8000002c392c7290 */ /* 0x000fe2000fffe03f */
[----:B0-----:R-:W0:Y:S04]  /*9d90*/  LDS.64 R68, [R162+0x6d88] ;  /* 0x006d8800a2447984 */ /* 0x001e280000000a00 */
        /* <DEDUP_REMOVED lines=8> */
[----:B------:R-:W-:Y:S01]  /*9e20*/  FMUL.FTZ R70, R99, -R192 ;  /* 0x800000c063467220 */ /* 0x000fe20000410000 */
[C---:B-1----:R-:W-:Y:S01]  /*9e30*/  FMUL.FTZ R65, R141.reuse, UR56 ;  /* 0x000000388d417c20 */ /* 0x042fe20008410000 */
[----:B------:R-:W-:Y:S01]  /*9e40*/  FMUL.FTZ R122, R141, R44 ;  /* 0x0000002c8d7a7220 */ /* 0x000fe20000410000 */
[C---:B------:R-:W-:Y:S01]  /*9e50*/  FFMA.FTZ R68, R100.reuse, R192, -R69 ;  /* 0x000000c064447223 */ /* 0x040fe20000010845 */
[----:B------:R-:W-:Y:S01]  /*9e60*/  FFMA.FTZ R75, R100, R141, R70 ;  /* 0x0000008d644b7223 */ /* 0x000fe20000010046 */
[----:B------:R-:W-:Y:S01]  /*9e70*/  SHF.L.U32 R70, R43, 0x10, RZ ;  /* 0x000000102b467819 */ /* 0x000fe200000006ff */
[----:B------:R-:W-:Y:S01]  /*9e80*/  FFMA.FTZ R64, R192, UR55, R65 ;  /* 0x00000037c0407c23 */ /* 0x000fe20008010041 */
[----:B------:R-:W-:Y:S01]  /*9e90*/  FADD.FTZ R163, R163, R68 ;  /* 0x00000044a3a37221 */ /* 0x000fe20000010000 */
[----:B------:R-:W-:Y:S02]  /*9ea0*/  FADD.FTZ R75, -R140, R75 ;  /* 0x0000004b8c4b7221 */ /* 0x000fe40000010100 */
[----:B------:R-:W-:Y:S01]  /*9eb0*/  FMUL.FTZ R76, R70, R53 ;  /* 0x00000035464c7220 */ /* 0x000fe20000410000 */
[C---:B------:R-:W-:Y:S01]  /*9ec0*/  FMUL.FTZ R69, R101.reuse, -R163 ;  /* 0x800000a365457220 */ /* 0x040fe20000410000 */
[----:B------:R-:W-:-:S02]  /*9ed0*/  FMUL.FTZ R68, R101, -R75 ;  /* 0x8000004b65447220 */ /* 0x000fc40000410000 */
[----:B------:R-:W-:Y:S01]  /*9ee0*/  FFMA.FTZ R198, R97, -R76, R198 ;  /* 0x8000004c61c67223 */ /* 0x000fe200000100c6 */
[C---:B------:R-:W-:Y:S01]  /*9ef0*/  FFMA.FTZ R71, R102.reuse, R75, R69 ;  /* 0x0000004b66477223 */ /* 0x040fe20000010045 */
[----:B------:R-:W-:Y:S01]  /*9f00*/  FFMA.FTZ R69, R102, R163, -R68 ;  /* 0x000000a366457223 */ /* 0x000fe20000010844 */
[----:B------:R-:W-:Y:S02]  /*9f10*/  SHF.L.U32 R68, R60, 0x10, RZ ;  /* 0x000000103c447819 */ /* 0x000fe400000006ff */
[----:B------:R-:W-:Y:S01]  /*9f20*/  FADD.FTZ R178, -R178, R71 ;  /* 0x00000047b2b27221 */ /* 0x000fe20000010100 */
[----:B------:R-:W-:Y:S01]  /*9f30*/  FADD.FTZ R164, R164, R69 ;  /* 0x00000045a4a47221 */ /* 0x000fe20000010000 */
[----:B------:R-:W-:Y:S01]  /*9f40*/  SHF.L.U32 R71, R61, 0x10, RZ ;  /* 0x000000103d477819 */ /* 0x000fe200000006ff */
[----:B------:R-:W-:Y:S01]  /*9f50*/  FMUL.FTZ R74, R68, R87 ;  /* 0x00000057444a7220 */ /* 0x000fe20000410000 */
[C---:B------:R-:W-:Y:S01]  /*9f60*/  FMUL.FTZ R69, R103.reuse, -R178 ;  /* 0x800000b267457220 */ /* 0x040fe20000410000 */
[----:B------:R-:W-:-:S02]  /*9f70*/  FMUL.FTZ R103, R103, -R164 ;  /* 0x800000a467677220 */ /* 0x000fc40000410000 */
[----:B------:R-:W-:Y:S01]  /*9f80*/  FFMA.FTZ R201, R91, -R74, R201 ;  /* 0x8000004a5bc97223 */ /* 0x000fe200000100c9 */
[----:B------:R-:W-:Y:S01]  /*9f90*/  FFMA.FTZ R72, R104, R164, -R69 ;  /* 0x000000a468487223 */ /* 0x000fe20000010845 */
[----:B------:R-:W-:Y:S01]  /*9fa0*/  FFMA.FTZ R69, R93, -R74, R200 ;  /* 0x8000004a5d457223 */ /* 0x000fe200000100c8 */
[----:B------:R-:W-:Y:S01]  /*9fb0*/  FFMA.FTZ R74, R16, R199, R73 ;  /* 0x000000c7104a7223 */ /* 0x000fe20000010049 */
[----:B------:R-:W-:Y:S01]  /*9fc0*/  FFMA.FTZ R104, R104, R178, R103 ;  /* 0x000000b268687223 */ /* 0x000fe20000010067 */
[----:B------:R-:W-:Y:S01]  /*9fd0*/  FADD.FTZ R165, R165, R72 ;  /* 0x00000048a5a57221 */ /* 0x000fe20000010000 */
[----:B------:R-:W-:Y:S01]  /*9fe0*/  SHF.L.U32 R72, R42, 0x10, RZ ;  /* 0x000000102a487819 */ /* 0x000fe200000006ff */
[----:B------:R-:W-:Y:S01]  /*9ff0*/  FFMA.FTZ R79, R15, R197, R74 ;  /* 0x000000c50f4f7223 */ /* 0x000fe2000001004a */
[----:B------:R-:W-:Y:S01]  /*a000*/  FADD.FTZ R179, -R179, R104 ;  /* 0x00000068b3b37221 */ /* 0x000fe20000010100 */
[C---:B------:R-:W-:Y:S01]  /*a010*/  FMUL.FTZ R74, R105.reuse, -R165 ;  /* 0x800000a5694a7220 */ /* 0x040fe20000410000 */
[----:B------:R-:W-:Y:S01]  /*a020*/  FFMA.FTZ R199, R92, -R76, R199 ;  /* 0x8000004c5cc77223 */ /* 0x000fe200000100c7 */
[----:B------:R-:W-:Y:S01]  /*a030*/  FMUL.FTZ R76, R72, R51 ;  /* 0x00000033484c7220 */ /* 0x000fe20000410000 */
[-C--:B------:R-:W-:Y:S01]  /*a040*/  FMUL.FTZ R73, R105, -R179.reuse ;  /* 0x800000b369497220 */ /* 0x080fe20000410000 */
[----:B------:R-:W-:Y:S01]  /*a050*/  FFMA.FTZ R77, R106, R179, R74 ;  /* 0x000000b36a4d7223 */ /* 0x000fe2000001004a */
[----:B------:R-:W-:Y:S01]  /*a060*/  SHF.L.U32 R74, R62, 0x10, RZ ;  /* 0x000000103e4a7819 */ /* 0x000fe200000006ff */
[----:B------:R-:W-:Y:S01]  /*a070*/  FFMA.FTZ R78, R14, R195, R79 ;  /* 0x000000c30e4e7223 */ /* 0x000fe2000001004f */
[----:B------:R-:W-:Y:S01]  /*a080*/  FFMA.FTZ R101, R106, R165, -R73 ;  /* 0x000000a56a657223 */ /* 0x000fe20000010849 */
[-C--:B------:R-:W-:Y:S01]  /*a090*/  FFMA.FTZ R73, R95, -R76.reuse, R194 ;  /* 0x8000004c5f497223 */ /* 0x080fe200000100c2 */
[----:B------:R-:W-:Y:S01]  /*a0a0*/  FADD.FTZ R180, -R180, R77 ;  /* 0x0000004db4b47221 */ /* 0x000fe20000010100 */
[----:B------:R-:W-:Y:S01]  /*a0b0*/  FMUL.FTZ R79, R74, R85 ;  /* 0x000000554a4f7220 */ /* 0x000fe20000410000 */
[----:B------:R-:W-:Y:S01]  /*a0c0*/  FFMA.FTZ R195, R98, -R76, R195 ;  /* 0x8000004c62c37223 */ /* 0x000fe200000100c3 */
[----:B------:R-:W-:Y:S01]  /*a0d0*/  FFMA.FTZ R194, R14, -R194, R81 ;  /* 0x800000c20ec27223 */ /* 0x000fe20000010051 */
[----:B------:R-:W-:Y:S01]  /*a0e0*/  SHF.L.U32 R76, R41, 0x10, RZ ;  /* 0x00000010294c7819 */ /* 0x000fe200000006ff */
[----:B------:R-:W-:Y:S01]  /*a0f0*/  FFMA.FTZ R81, R13, R211, R78 ;  /* 0x000000d30d517223 */ /* 0x000fe2000001004e */
[----:B------:R-:W-:Y:S01]  /*a100*/  FADD.FTZ R101, R166, R101 ;  /* 0x00000065a6657221 */ /* 0x000fe20000010000 */
[-C--:B------:R-:W-:Y:S01]  /*a110*/  FFMA.FTZ R211, R134, -R79.reuse, R211 ;  /* 0x8000004f86d37223 */ /* 0x080fe200000100d3 */
[----:B------:R-:W-:Y:S01]  /*a120*/  FFMA.FTZ R77, R133, -R79, R210 ;  /* 0x8000004f854d7223 */ /* 0x000fe200000100d2 */
[----:B------:R-:W-:Y:S01]  /*a130*/  FMUL.FTZ R83, R71, R86 ;  /* 0x0000005647537220 */ /* 0x000fe20000410000 */
[C---:B------:R-:W-:Y:S01]  /*a140*/  FMUL.FTZ R79, R107.reuse, -R180 ;  /* 0x800000b46b4f7220 */ /* 0x040fe20000410000 */
[----:B------:R-:W-:Y:S01]  /*a150*/  FMUL.FTZ R107, R107, -R101 ;  /* 0x800000656b6b7220 */ /* 0x000fe20000410000 */
[----:B------:R-:W-:Y:S01]  /*a160*/  FMUL.FTZ R78, R76, R49 ;  /* 0x000000314c4e7220 */ /* 0x000fe20000410000 */
[-C--:B------:R-:W-:Y:S01]  /*a170*/  FFMA.FTZ R197, R94, -R83.reuse, R197 ;  /* 0x800000535ec57223 */ /* 0x080fe200000100c5 */
[----:B------:R-:W-:Y:S01]  /*a180*/  FFMA.FTZ R196, R96, -R83, R196 ;  /* 0x8000005360c47223 */ /* 0x000fe200000100c4 */
[----:B------:R-:W-:Y:S01]  /*a190*/  FFMA.FTZ R80, R108, R101, -R79 ;  /* 0x000000656c507223 */ /* 0x000fe2000001084f */
[----:B------:R-:W-:Y:S01]  /*a1a0*/  FFMA.FTZ R83, R13, -R210, R194 ;  /* 0x800000d20d537223 */ /* 0x000fe200000100c2 */
[----:B------:R-:W-:Y:S01]  /*a1b0*/  SHF.L.U32 R79, R63, 0x10, RZ ;  /* 0x000000103f4f7819 */ /* 0x000fe200000006ff */
[----:B------:R-:W-:Y:S01]  /*a1c0*/  FFMA.FTZ R82, R12, R209, R81 ;  /* 0x000000d10c527223 */ /* 0x000fe20000010051 */
[----:B------:R-:W-:Y:S01]  /*a1d0*/  FFMA.FTZ R108, R108, R180, R107 ;  /* 0x000000b46c6c7223 */ /* 0x000fe2000001006b */
[-C--:B------:R-:W-:Y:S01]  /*a1e0*/  FFMA.FTZ R209, R135, -R78.reuse, R209 ;  /* 0x8000004e87d17223 */ /* 0x080fe200000100d1 */
[----:B------:R-:W-:Y:S01]  /*a1f0*/  FFMA.FTZ R78, R139, -R78, R208 ;  /* 0x8000004e8b4e7223 */ /* 0x000fe200000100d0 */
[----:B------:R-:W-:Y:S01]  /*a200*/  FADD.FTZ R167, R167, R80 ;  /* 0x00000050a7a77221 */ /* 0x000fe20000010000 */
[----:B------:R-:W-:Y:S01]  /*a210*/  FFMA.FTZ R208, R12, -R208, R83 ;  /* 0x800000d00cd07223 */ /* 0x000fe20000010053 */
[----:B------:R-:W-:Y:S01]  /*a220*/  FMUL.FTZ R83, R79, R84 ;  /* 0x000000544f537220 */ /* 0x000fe20000410000 */
[----:B------:R-:W-:Y:S01]  /*a230*/  FADD.FTZ R181, -R181, R108 ;  /* 0x0000006cb5b57221 */ /* 0x000fe20000010100 */
[----:B------:R-:W-:Y:S01]  /*a240*/  FFMA.FTZ R105, R11, R207, R82 ;  /* 0x000000cf0b697223 */ /* 0x000fe20000010052 */
[C---:B------:R-:W-:Y:S01]  /*a250*/  FMUL.FTZ R82, R109.reuse, -R167 ;  /* 0x800000a76d527220 */ /* 0x040fe20000410000 */
[-C--:B------:R-:W-:Y:S01]  /*a260*/  FFMA.FTZ R207, R136, -R83.reuse, R207 ;  /* 0x8000005388cf7223 */ /* 0x080fe200000100cf */
[----:B------:R-:W-:Y:S01]  /*a270*/  FFMA.FTZ R80, R138, -R83, R206 ;  /* 0x800000538a507223 */ /* 0x000fe200000100ce */
[-C--:B------:R-:W-:Y:S01]  /*a280*/  FMUL.FTZ R83, R109, -R181.reuse ;  /* 0x800000b56d537220 */ /* 0x080fe20000410000 */
[----:B------:R-:W-:Y:S01]  /*a290*/  FFMA.FTZ R103, R112, R181, R82 ;  /* 0x000000b570677223 */ /* 0x000fe20000010052 */
[----:B------:R-:W-:Y:S01]  /*a2a0*/  FFMA.FTZ R102, R10, R204, R105 ;  /* 0x000000cc0a667223 */ /* 0x000fe20000010069 */
[----:B------:R-:W-:Y:S01]  /*a2b0*/  SHF.L.U32 R82, R56, 0x10, RZ ;  /* 0x0000001038527819 */ /* 0x000fe200000006ff */
[----:B------:R-:W-:Y:S01]  /*a2c0*/  FFMA.FTZ R99, R112, R167, -R83 ;  /* 0x000000a770637223 */ /* 0x000fe20000010853 */
[----:B------:R-:W-:Y:S01]  /*a2d0*/  FADD.FTZ R182, -R182, R103 ;  /* 0x00000067b6b67221 */ /* 0x000fe20000010100 */
[----:B------:R-:W-:Y:S01]  /*a2e0*/  FFMA.FTZ R105, R9, R215, R102 ;  /* 0x000000d709697223 */ /* 0x000fe20000010066 */
[----:B------:R-:W-:Y:S01]  /*a2f0*/  FMUL.FTZ R112, R149, R45 ;  /* 0x0000002d95707220 */ /* 0x000fe20000410000 */
[----:B------:R-:W-:Y:S01]  /*a300*/  FADD.FTZ R168, R168, R99 ;  /* 0x00000063a8a87221 */ /* 0x000fe20000010000 */
[C---:B------:R-:W-:Y:S01]  /*a310*/  FMUL.FTZ R103, R113.reuse, -R182 ;  /* 0x800000b671677220 */ /* 0x040fe20000410000 */
[----:B------:R-:W-:Y:S01]  /*a320*/  FFMA.FTZ R106, R8, R216, R105 ;  /* 0x000000d8086a7223 */ /* 0x000fe20000010069 */
[----:B------:R-:W-:Y:S01]  /*a330*/  SHF.L.U32 R105, R38, 0x10, RZ ;  /* 0x0000001026697819 */ /* 0x000fe200000006ff */
[-C--:B------:R-:W-:Y:S01]  /*a340*/  FMUL.FTZ R113, R113, -R168.reuse ;  /* 0x800000a871717220 */ /* 0x080fe20000410000 */
[C---:B------:R-:W-:Y:S01]  /*a350*/  FFMA.FTZ R104, R114.reuse, R168, -R103 ;  /* 0x000000a872687223 */ /* 0x040fe20000010867 */
[----:B------:R-:W-:Y:S01]  /*a360*/  SHF.L.U32 R103, R57, 0x10, RZ ;  /* 0x0000001039677819 */ /* 0x000fe200000006ff */
[----:B------:R-:W-:Y:S01]  /*a370*/  FFMA.FTZ R111, R7, R221, R106 ;  /* 0x000000dd076f7223 */ /* 0x000fe2000001006a */
[----:B------:R-:W-:Y:S01]  /*a380*/  FFMA.FTZ R114, R114, R182, R113 ;  /* 0x000000b672727223 */ /* 0x000fe20000010071 */
[----:B------:R-:W-:Y:S01]  /*a390*/  FADD.FTZ R104, R169, R104 ;  /* 0x00000068a9687221 */ /* 0x000fe20000010000 */
[----:B------:R-:W-:Y:S01]  /*a3a0*/  FMUL.FTZ R110, R105, R46 ;  /* 0x0000002e696e7220 */ /* 0x000fe20000410000 */
[----:B------:R-:W-:Y:S01]  /*a3b0*/  FMUL.FTZ R107, R103, R54 ;  /* 0x00000036676b7220 */ /* 0x000fe20000410000 */
[----:B------:R-:W-:Y:S01]  /*a3c0*/  FADD.FTZ R183, -R183, R114 ;  /* 0x00000072b7b77221 */ /* 0x000fe20000010100 */
[----:B------:R-:W-:Y:S01]  /*a3d0*/  FMUL.FTZ R108, R115, -R104 ;  /* 0x80000068736c7220 */ /* 0x000fe20000410000 */
[----:B------:R-:W-:Y:S01]  /*a3e0*/  FMUL.FTZ R99, R82, R55 ;  /* 0x0000003752637220 */ /* 0x000fe20000410000 */
[-C--:B------:R-:W-:Y:S01]  /*a3f0*/  FFMA.FTZ R221, R148, -R107.reuse, R221 ;  /* 0x8000006b94dd7223 */ /* 0x080fe200000100dd */
[----:B------:R-:W-:Y:S01]  /*a400*/  FFMA.FTZ R106, R147, -R107, R220 ;  /* 0x8000006b936a7223 */ /* 0x000fe200000100dc */
[-C--:B------:R-:W-:Y:S01]  /*a410*/  FMUL.FTZ R107, R115, -R183.reuse ;  /* 0x800000b7736b7220 */ /* 0x080fe20000410000 */
[----:B------:R-:W-:Y:S01]  /*a420*/  FFMA.FTZ R113, R116, R183, R108 ;  /* 0x000000b774717223 */ /* 0x000fe2000001006c */
[----:B------:R-:W-:Y:S01]  /*a430*/  FFMA.FTZ R108, R6, R222, R111 ;  /* 0x000000de066c7223 */ /* 0x000fe2000001006f */
[----:B------:R-:W-:Y:S01]  /*a440*/  FFMA.FTZ R222, R152, -R110, R222 ;  /* 0x8000006e98de7223 */ /* 0x000fe200000100de */
[----:B------:R-:W-:Y:S01]  /*a450*/  FFMA.FTZ R109, R116, R104, -R107 ;  /* 0x00000068746d7223 */ /* 0x000fe2000001086b */
[----:B------:R-:W-:Y:S01]  /*a460*/  SHF.L.U32 R107, R58, 0x10, RZ ;  /* 0x000000103a6b7819 */ /* 0x000fe200000006ff */
[----:B------:R-:W-:Y:S01]  /*a470*/  FADD.FTZ R184, -R184, R113 ;  /* 0x00000071b8b87221 */ /* 0x000fe20000010100 */
[----:B------:R-:W-:Y:S01]  /*a480*/  FFMA.FTZ R111, R151, -R110, R223 ;  /* 0x8000006e976f7223 */ /* 0x000fe200000100df */
[----:B------:R-:W-:Y:S01]  /*a490*/  FADD.FTZ R109, R170, R109 ;  /* 0x0000006daa6d7221 */ /* 0x000fe20000010000 */
[----:B------:R-:W-:Y:S01]  /*a4a0*/  FFMA.FTZ R115, R5, R224, R108 ;  /* 0x000000e005737223 */ /* 0x000fe2000001006c */
[----:B------:R-:W-:Y:S01]  /*a4b0*/  FMUL.FTZ R110, R107, R52 ;  /* 0x000000346b6e7220 */ /* 0x000fe20000410000 */
[C---:B------:R-:W-:Y:S01]  /*a4c0*/  FMUL.FTZ R113, R117.reuse, -R184 ;  /* 0x800000b875717220 */ /* 0x040fe20000410000 */
[----:B------:R-:W-:Y:S01]  /*a4d0*/  FMUL.FTZ R117, R117, -R109 ;  /* 0x8000006d75757220 */ /* 0x000fe20000410000 */
[----:B------:R-:W-:Y:S01]  /*a4e0*/  FFMA.FTZ R114, R4, R219, R115 ;  /* 0x000000db04727223 */ /* 0x000fe20000010073 */
[-C--:B------:R-:W-:Y:S01]  /*a4f0*/  FFMA.FTZ R224, R155, -R110.reuse, R224 ;  /* 0x8000006e9be07223 */ /* 0x080fe200000100e0 */
[----:B------:R-:W-:Y:S01]  /*a500*/  FFMA.FTZ R108, R154, -R110, R225 ;  /* 0x8000006e9a6c7223 */ /* 0x000fe200000100e1 */
[C---:B------:R-:W-:Y:S01]  /*a510*/  FFMA.FTZ R110, R118.reuse, R109, -R113 ;  /* 0x0000006d766e7223 */ /* 0x040fe20000010871 */
[----:B------:R-:W-:Y:S01]  /*a520*/  FFMA.FTZ R118, R118, R184, R117 ;  /* 0x000000b876767223 */ /* 0x000fe20000010075 */
[----:B------:R-:W-:Y:S01]  /*a530*/  FMUL.FTZ R115, R150, R50 ;  /* 0x0000003296737220 */ /* 0x000fe20000410000 */
[----:B------:R-:W-:Y:S01]  /*a540*/  FFMA.FTZ R219, R157, -R112, R219 ;  /* 0x800000709ddb7223 */ /* 0x000fe200000100db */
[----:B------:R-:W-:Y:S01]  /*a550*/  FADD.FTZ R171, R171, R110 ;  /* 0x0000006eabab7221 */ /* 0x000fe20000010000 */
[----:B------:R-:W-:Y:S01]  /*a560*/  FADD.FTZ R185, -R185, R118 ;  /* 0x00000076b9b97221 */ /* 0x000fe20000010100 */
[----:B------:R-:W-:Y:S01]  /*a570*/  FFMA.FTZ R110, R3, R203, R114 ;  /* 0x000000cb036e7223 */ /* 0x000fe20000010072 */
[----:B------:R-:W-:Y:S01]  /*a580*/  FFMA.FTZ R203, R158, -R115, R203 ;  /* 0x800000739ecb7223 */ /* 0x000fe200000100cb */
[C---:B------:R-:W-:Y:S01]  /*a590*/  FMUL.FTZ R113, R119.reuse, -R171 ;  /* 0x800000ab77717220 */ /* 0x040fe20000410000 */
[----:B------:R-:W-:Y:S01]  /*a5a0*/  FMUL.FTZ R114, R119, -R185 ;  /* 0x800000b977727220 */ /* 0x000fe20000410000 */
[----:B------:R-:W-:Y:S01]  /*a5b0*/  FFMA.FTZ R118, R156, -R115, R202 ;  /* 0x800000739c767223 */ /* 0x000fe200000100ca */
[----:B------:R-:W-:Y:S01]  /*a5c0*/  FMUL.FTZ R151, R151, R180 ;  /* 0x000000b497977220 */ /* 0x000fe20000410000 */
[C---:B------:R-:W-:Y:S01]  /*a5d0*/  FFMA.FTZ R115, R120.reuse, R185, R113 ;  /* 0x000000b978737223 */ /* 0x040fe20000010071 */
[----:B------:R-:W-:Y:S01]  /*a5e0*/  FFMA.FTZ R113, R120, R171, -R114 ;  /* 0x000000ab78717223 */ /* 0x000fe20000010872 */
[----:B------:R-:W-:Y:S01]  /*a5f0*/  FMUL.FTZ R114, R159, R44 ;  /* 0x0000002c9f727220 */ /* 0x000fe20000410000 */
[----:B------:R-:W-:Y:S01]  /*a600*/  FMUL.FTZ R120, R192, UR56 ;  /* 0x00000038c0787c20 */ /* 0x000fe20008410000 */
[----:B------:R-:W-:Y:S01]  /*a610*/  FADD.FTZ R186, -R186, R115 ;  /* 0x00000073baba7221 */ /* 0x000fe20000010100 */
[----:B------:R-:W-:Y:S01]  /*a620*/  FADD.FTZ R172, R172, R113 ;  /* 0x00000071acac7221 */ /* 0x000fe20000010000 */
[CC--:B------:R-:W-:Y:S01]  /*a630*/  FFMA.FTZ R117, R160.reuse, -R114.reuse, R212 ;  /* 0x80000072a0757223 */ /* 0x0c0fe200000100d4 */
[----:B------:R-:W-:Y:S01]  /*a640*/  FFMA.FTZ R119, R161, -R114, R213 ;  /* 0x80000072a1777223 */ /* 0x000fe200000100d5 */
[C---:B------:R-:W-:Y:S01]  /*a650*/  FMUL.FTZ R113, R121.reuse, -R186 ;  /* 0x800000ba79717220 */ /* 0x040fe20000410000 */
[-C--:B------:R-:W-:Y:S01]  /*a660*/  FMUL.FTZ R121, R121, -R172.reuse ;  /* 0x800000ac79797220 */ /* 0x080fe20000410000 */
[----:B------:R-:W-:Y:S01]  /*a670*/  FMUL.FTZ R115, R160, R141 ;  /* 0x0000008da0737220 */ /* 0x000fe20000410000 */
[----:B------:R-:W-:Y:S01]  /*a680*/  FFMA.FTZ R120, R141, UR55, -R120 ;  /* 0x000000378d787c23 */ /* 0x000fe20008010878 */
[C---:B------:R-:W-:Y:S01]  /*a690*/  FFMA.FTZ R114, R124.reuse, R172, -R113 ;  /* 0x000000ac7c727223 */ /* 0x040fe20000010871 */
[----:B------:R-:W-:Y:S01]  /*a6a0*/  FFMA.FTZ R124, R124, R186, R121 ;  /* 0x000000ba7c7c7223 */ /* 0x000fe20000010079 */
[----:B------:R-:W-:Y:S01]  /*a6b0*/  FFMA.FTZ R116, R161, R192, R115 ;  /* 0x000000c0a1747223 */ /* 0x000fe20000010073 */
[----:B------:R-:W-:Y:S01]  /*a6c0*/  FMUL.FTZ R192, R192, R44 ;  /* 0x0000002cc0c07220 */ /* 0x000fe20000410000 */
[----:B------:R-:W-:Y:S01]  /*a6d0*/  FADD.FTZ R173, R173, R114 ;  /* 0x00000072adad7221 */ /* 0x000fe20000010000 */
[----:B------:R-:W-:Y:S01]  /*a6e0*/  FADD.FTZ R114, -R187, R124 ;  /* 0x0000007cbb727221 */ /* 0x000fe20000010100 */
[C---:B------:R-:W-:Y:S01]  /*a6f0*/  FMUL.FTZ R66, R117.reuse, R122 ;  /* 0x0000007a75427220 */ /* 0x040fe20000410000 */
[C---:B------:R-:W-:Y:S01]  /*a700*/  FMUL.FTZ R67, R117.reuse, R120 ;  /* 0x0000007875437220 */ /* 0x040fe20000410000 */
[----:B------:R-:W-:Y:S01]  /*a710*/  FMUL.FTZ R117, R117, R192 ;  /* 0x000000c075757220 */ /* 0x000fe20000410000 */
[C---:B------:R-:W-:Y:S01]  /*a720*/  FMUL.FTZ R65, R125.reuse, -R114 ;  /* 0x800000727d417220 */ /* 0x040fe20000410000 */
[-C--:B------:R-:W-:Y:S01]  /*a730*/  FMUL.FTZ R125, R125, -R173.reuse ;  /* 0x800000ad7d7d7220 */ /* 0x080fe20000410000 */
[C---:B------:R-:W-:Y:S01]  /*a740*/  FFMA.FTZ R115, R119.reuse, R192, R66 ;  /* 0x000000c077737223 */ /* 0x040fe20000010042 */
[----:B------:R-:W-:Y:S01]  /*a750*/  FFMA.FTZ R66, R119, R64, R67 ;  /* 0x0000004077427223 */ /* 0x000fe20000010043 */
[C---:B------:R-:W-:Y:S01]  /*a760*/  FFMA.FTZ R65, R126.reuse, R173, -R65 ;  /* 0x000000ad7e417223 */ /* 0x040fe20000010841 */
[----:B------:R-:W-:Y:S01]  /*a770*/  FFMA.FTZ R125, R126, R114, R125 ;  /* 0x000000727e7d7223 */ /* 0x000fe2000001007d */
[-C--:B------:R-:W-:Y:S01]  /*a780*/  FMUL.FTZ R64, R159, R122.reuse ;  /* 0x0000007a9f407220 */ /* 0x080fe20000410000 */
[----:B------:R-:W-:Y:S01]  /*a790*/  FFMA.FTZ R117, R119, R122, -R117 ;  /* 0x0000007a77757223 */ /* 0x000fe20000010875 */
[----:B------:R-:W-:Y:S01]  /*a7a0*/  FADD.FTZ R174, R174, R65 ;  /* 0x00000041aeae7221 */ /* 0x000fe20000010000 */
[----:B------:R-:W-:Y:S01]  /*a7b0*/  FADD.FTZ R188, -R188, R125 ;  /* 0x0000007dbcbc7221 */ /* 0x000fe20000010100 */
[C---:B------:R-:W-:Y:S01]  /*a7c0*/  FMUL.FTZ R65, R159.reuse, R192 ;  /* 0x000000c09f417220 */ /* 0x040fe20000410000 */
[----:B------:R-:W-:Y:S01]  /*a7d0*/  FFMA.FTZ R159, R159, R116, R66 ;  /* 0x000000749f9f7223 */ /* 0x000fe20000010042 */
[----:B------:R-:W-:Y:S01]  /*a7e0*/  FMUL.FTZ R66, R163, UR56 ;  /* 0x00000038a3427c20 */ /* 0x000fe20008410000 */
[C---:B------:R-:W-:Y:S01]  /*a7f0*/  FMUL.FTZ R67, R127.reuse, -R188 ;  /* 0x800000bc7f437220 */ /* 0x040fe20000410000 */
[----:B------:R-:W-:Y:S01]  /*a800*/  FMUL.FTZ R113, R156, R75 ;  /* 0x0000004b9c717220 */ /* 0x000fe20000410000 */
[-C--:B------:R-:W-:Y:S01]  /*a810*/  FMUL.FTZ R127, R127, -R174.reuse ;  /* 0x800000ae7f7f7220 */ /* 0x080fe20000410000 */
[C---:B------:R-:W-:Y:S01]  /*a820*/  FMUL.FTZ R122, R75.reuse, UR56 ;  /* 0x000000384b7a7c20 */ /* 0x040fe20008410000 */
[----:B------:R-:W-:Y:S01]  /*a830*/  FFMA.FTZ R120, R128, R174, -R67 ;  /* 0x000000ae80787223 */ /* 0x000fe20000010843 */
[C---:B------:R-:W-:Y:S01]  /*a840*/  FFMA.FTZ R67, R75.reuse, UR55, -R66 ;  /* 0x000000374b437c23 */ /* 0x040fe20008010842 */
[----:B------:R-:W-:Y:S01]  /*a850*/  FMUL.FTZ R66, R75, R50 ;  /* 0x000000324b427220 */ /* 0x000fe20000410000 */
[----:B------:R-:W-:Y:S01]  /*a860*/  FFMA.FTZ R113, R158, R163, R113 ;  /* 0x000000a39e717223 */ /* 0x000fe20000010071 */
[----:B------:R-:W-:Y:S01]  /*a870*/  FFMA.FTZ R128, R128, R188, R127 ;  /* 0x000000bc80807223 */ /* 0x000fe2000001007f */
[C---:B------:R-:W-:Y:S01]  /*a880*/  FFMA.FTZ R122, R163.reuse, UR55, R122 ;  /* 0x00000037a37a7c23 */ /* 0x040fe2000801007a */
[----:B------:R-:W-:Y:S01]  /*a890*/  FMUL.FTZ R163, R163, R50 ;  /* 0x00000032a3a37220 */ /* 0x000fe20000410000 */
[----:B------:R-:W-:Y:S01]  /*a8a0*/  FADD.FTZ R175, R175, R120 ;  /* 0x00000078afaf7221 */ /* 0x000fe20000010000 */
[CC--:B------:R-:W-:Y:S01]  /*a8b0*/  FMUL.FTZ R120, R118.reuse, R66.reuse ;  /* 0x0000004276787220 */ /* 0x0c0fe20000410000 */
[----:B------:R-:W-:Y:S01]  /*a8c0*/  FADD.FTZ R189, -R189, R128 ;  /* 0x00000080bdbd7221 */ /* 0x000fe20000010100 */
[C---:B------:R-:W-:Y:S01]  /*a8d0*/  FMUL.FTZ R121, R118.reuse, R163 ;  /* 0x000000a376797220 */ /* 0x040fe20000410000 */
[----:B------:R-:W-:Y:S01]  /*a8e0*/  FMUL.FTZ R119, R118, R67 ;  /* 0x0000004376777220 */ /* 0x000fe20000410000 */
[----:B------:R-:W-:Y:S01]  /*a8f0*/  FMUL.FTZ R75, R129, -R175 ;  /* 0x800000af814b7220 */ /* 0x000fe20000410000 */
[----:B------:R-:W-:Y:S01]  /*a900*/  FFMA.FTZ R67, R203, R163, R120 ;  /* 0x000000a3cb437223 */ /* 0x000fe20000010078 */
[-C--:B------:R-:W-:Y:S01]  /*a910*/  FMUL.FTZ R120, R129, -R189.reuse ;  /* 0x800000bd81787220 */ /* 0x080fe20000410000 */
[C---:B------:R-:W-:Y:S01]  /*a920*/  FFMA.FTZ R118, R203.reuse, R66, -R121 ;  /* 0x00000042cb767223 */ /* 0x040fe20000010879 */
[C---:B------:R-:W-:Y:S01]  /*a930*/  FFMA.FTZ R121, R130.reuse, R189, R75 ;  /* 0x000000bd82797223 */ /* 0x040fe2000001004b */
[----:B------:R-:W-:Y:S01]  /*a940*/  FFMA.FTZ R75, R203, R122, R119 ;  /* 0x0000007acb4b7223 */ /* 0x000fe20000010077 */
[----:B------:R-:W-:Y:S01]  /*a950*/  FFMA.FTZ R119, R130, R175, -R120 ;  /* 0x000000af82777223 */ /* 0x000fe20000010878 */
[----:B------:R-:W-:Y:S01]  /*a960*/  FMUL.FTZ R122, R153, R178 ;  /* 0x000000b2997a7220 */ /* 0x000fe20000410000 */
[----:B------:R-:W-:Y:S01]  /*a970*/  FADD.FTZ R190, -R190, R121 ;  /* 0x00000079bebe7221 */ /* 0x000fe20000010100 */
[----:B------:R-:W-:Y:S01]  /*a980*/  SHF.L.U32 R121, R90, 0x5, RZ ;  /* 0x000000055a797819 */ /* 0x000fe200000006ff */
[----:B------:R-:W-:Y:S01]  /*a990*/  FADD.FTZ R176, R176, R119 ;  /* 0x00000077b0b07221 */ /* 0x000fe20000010000 */
[----:B------:R-:W-:Y:S01]  /*a9a0*/  FFMA.FTZ R157, R157, R164, R122 ;  /* 0x000000a49d9d7223 */ /* 0x000fe2000001007a */
[----:B------:R-:W-:Y:S01]  /*a9b0*/  FMUL.FTZ R119, R131, -R190 ;  /* 0x800000be83777220 */ /* 0x000fe20000410000 */
[----:B------:R-:W-:Y:S01]  /*a9c0*/  IADD3 R130, R121, 0x3, RZ ;  /* 0x0000000379827810 */ /* 0x000fe20007ffe0ff */
[-C--:B------:R-:W-:Y:S01]  /*a9d0*/  FMUL.FTZ R131, R131, -R176.reuse ;  /* 0x800000b083837220 */ /* 0x080fe20000410000 */
[C---:B------:R-:W-:Y:S01]  /*a9e0*/  IADD3 R126, R121.reuse, 0x1, RZ ;  /* 0x00000001797e7810 */ /* 0x040fe20007ffe0ff */
[C---:B------:R-:W-:Y:S01]  /*a9f0*/  FFMA.FTZ R122, R132.reuse, R176, -R119 ;  /* 0x000000b0847a7223 */ /* 0x040fe20000010877 */
[----:B------:R-:W-:Y:S01]  /*aa00*/  IADD3 R128, R121, 0x2, RZ ;  /* 0x0000000279807810 */ /* 0x000fe20007ffe0ff */
[----:B------:R-:W-:Y:S01]  /*aa10*/  FFMA.FTZ R124, R132, R190, R131 ;  /* 0x000000be847c7223 */ /* 0x000fe20000010083 */
[-C--:B------:R-:W-:Y:S01]  /*aa20*/  LEA.HI.SX32 R162, R130, R121.reuse, 0x1b ;  /* 0x0000007982a27211 */ /* 0x080fe200078fdaff */
[----:B------:R-:W-:Y:S01]  /*aa30*/  FADD.FTZ R122, R177, R122 ;  /* 0x0000007ab17a7221 */ /* 0x000fe20000010000 */
[-C--:B------:R-:W-:Y:S01]  /*aa40*/  LEA.HI.SX32 R158, R126, R121.reuse, 0x1b ;  /* 0x000000797e9e7211 */ /* 0x080fe200078fdaff */
[----:B------:R-:W-:Y:S01]  /*aa50*/  FADD.FTZ R124, -R191, R124 ;  /* 0x0000007cbf7c7221 */ /* 0x000fe20000010100 */
[----:B------:R-:W-:Y:S01]  /*aa60*/  FMUL.FTZ R126, R180, UR56 ;  /* 0x00000038b47e7c20 */ /* 0x000fe20008410000 */
[----:B------:R-:W-:Y:S01]  /*aa70*/  FMUL.FTZ R119, R101, UR56 ;  /* 0x0000003865777c20 */ /* 0x000fe20008410000 */
[----:B------:R-:W-:Y:S01]  /*aa80*/  LEA.HI.SX32 R160, R128, R121, 0x1b ;  /* 0x0000007980a07211 */ /* 0x000fe200078fdaff */
[----:B------:R-:W-:Y:S01]  /*aa90*/  FMUL.FTZ R130, R124, R87 ;  /* 0x000000577c827220 */ /* 0x000fe20000410000 */
[----:B------:R-:W-:Y:S01]  /*aaa0*/  FMUL.FTZ R125, R190, R53 ;  /* 0x00000035be7d7220 */ /* 0x000fe20000410000 */
[----:B------:R-:W-:Y:S01]  /*aab0*/  FMUL.FTZ R128, R122, R87 ;  /* 0x000000577a807220 */ /* 0x000fe20000410000 */
[----:B------:R-:W-:Y:S01]  /*aac0*/  FMUL.FTZ R120, R154, R179 ;  /* 0x000000b39a787220 */ /* 0x000fe20000410000 */
[----:B------:R-:W-:Y:S01]  /*aad0*/  FMUL.FTZ R132, R69, R130 ;  /* 0x0000008245847220 */ /* 0x000fe20000410000 */
[C---:B------:R-:W-:Y:S01]  /*aae0*/  FFMA.FTZ R123, R101.reuse, UR55, R126 ;  /* 0x00000037657b7c23 */ /* 0x040fe2000801007e */
[----:B------:R-:W-:Y:S01]  /*aaf0*/  FFMA.FTZ R154, R180, UR55, -R119 ;  /* 0x00000037b49a7c23 */ /* 0x000fe20008010877 */
[----:B------:R-:W-:Y:S01]  /*ab00*/  FFMA.FTZ R152, R152, R101, R151 ;  /* 0x0000006598987223 */ /* 0x000fe20000010097 */
[-C--:B------:R-:W-:Y:S01]  /*ab10*/  FMUL.FTZ R126, R101, R46.reuse ;  /* 0x0000002e657e7220 */ /* 0x080fe20000410000 */
[----:B------:R-:W-:Y:S01]  /*ab20*/  FMUL.FTZ R180, R180, R46 ;  /* 0x0000002eb4b47220 */ /* 0x000fe20000410000 */
[----:B------:R-:W-:Y:S01]  /*ab30*/  FMUL.FTZ R101, R176, R53 ;  /* 0x00000035b0657220 */ /* 0x000fe20000410000 */
[----:B------:R-:W-:Y:S01]  /*ab40*/  FMUL.FTZ R140, R198, R125 ;  /* 0x0000007dc68c7220 */ /* 0x000fe20000410000 */
[----:B------:R-:W-:Y:S01]  /*ab50*/  FFMA.FTZ R132, R201, R128, R132 ;  /* 0x00000080c9847223 */ /* 0x000fe20000010084 */
[----:B------:R-:W-:Y:S01]  /*ab60*/  LEA.HI.SX32 R156, R121, R121, 0x1b ;  /* 0x00000079799c7211 */ /* 0x000fe200078fdaff */
[C---:B------:R-:W-:Y:S01]  /*ab70*/  FMUL.FTZ R119, R111.reuse, R180 ;  /* 0x000000b46f777220 */ /* 0x040fe20000410000 */
[C---:B------:R-:W-:Y:S01]  /*ab80*/  FMUL.FTZ R154, R111.reuse, R154 ;  /* 0x0000009a6f9a7220 */ /* 0x040fe20000410000 */
[-C--:B------:R-:W-:Y:S01]  /*ab90*/  FMUL.FTZ R121, R111, R126.reuse ;  /* 0x0000007e6f797220 */ /* 0x080fe20000410000 */
[----:B------:R-:W-:Y:S01]  /*aba0*/  FFMA.FTZ R111, R199, R101, R140 ;  /* 0x00000065c76f7223 */ /* 0x000fe2000001008c */
[----:B------:R-:W-:Y:S01]  /*abb0*/  FADD.FTZ R132, RZ, R132 ;  /* 0x00000084ff847221 */ /* 0x000fe20000010000 */
[C---:B------:R-:W-:Y:S01]  /*abc0*/  FFMA.FTZ R119, R222.reuse, R126, R119 ;  /* 0x0000007ede777223 */ /* 0x040fe20000010077 */
[C---:B------:R-:W-:Y:S01]  /*abd0*/  FFMA.FTZ R121, R222.reuse, R180, -R121 ;  /* 0x000000b4de797223 */ /* 0x040fe20000010879 */
[----:B------:R-:W-:Y:S01]  /*abe0*/  FFMA.FTZ R222, R222, R123, R154 ;  /* 0x0000007bdede7223 */ /* 0x000fe2000001009a */
[----:B------:R-:W-:Y:S01]  /*abf0*/  FADD.FTZ R127, R132, R111 ;  /* 0x0000006f847f7221 */ /* 0x000fe20000010000 */
[----:B------:R-:W-:Y:S01]  /*ac00*/  FMUL.FTZ R132, R69, R128 ;  /* 0x0000008045847220 */ /* 0x000fe20000410000 */
[----:B------:R-:W-:Y:S01]  /*ac10*/  FMUL.FTZ R140, R198, R101 ;  /* 0x00000065c68c7220 */ /* 0x000fe20000410000 */
[----:B------:R-:W-:Y:S01]  /*ac20*/  FMUL.FTZ R154, R175, R86 ;  /* 0x00000056af9a7220 */ /* 0x000fe20000410000 */
[----:B------:R-:W-:Y:S01]  /*ac30*/  LEA R123, R156, R89, 0x2 ;  /* 0x000000599c7b7211 */ /* 0x000fe200078e10ff */
[----:B------:R-:W-:Y:S01]  /*ac40*/  FFMA.FTZ R132, R201, R130, -R132 ;  /* 0x00000082c9847223 */ /* 0x000fe20000010884 */
[----:B------:R-:W-:Y:S01]  /*ac50*/  FMUL.FTZ R156, R189, R86 ;  /* 0x00000056bd9c7220 */ /* 0x000fe20000410000 */
[----:B------:R-:W-:Y:S01]  /*ac60*/  FFMA.FTZ R111, R199, R125, -R140 ;  /* 0x0000007dc76f7223 */ /* 0x000fe2000001088c */
[----:B------:R-:W-:Y:S01]  /*ac70*/  FMUL.FTZ R129, R196, R154 ;  /* 0x0000009ac4817220 */ /* 0x000fe20000410000 */
[----:B------:R-:W-:Y:S01]  /*ac80*/  FADD.FTZ R132, RZ, R132 ;  /* 0x00000084ff847221 */ /* 0x000fe20000010000 */
[----:B------:R-:W-:Y:S01]  /*ac90*/  LEA R131, R158, R89, 0x2 ;  /* 0x000000599e837211 */ /* 0x000fe200078e10ff */
[-C--:B------:R-:W-:Y:S01]  /*aca0*/  FMUL.FTZ R158, R196, R156.reuse ;  /* 0x0000009cc49e7220 */ /* 0x080fe20000410000 */
[----:B------:R-:W-:Y:S01]  /*acb0*/  FMUL.FTZ R140, R188, R51 ;  /* 0x00000033bc8c7220 */ /* 0x000fe20000410000 */
[----:B------:R-:W-:Y:S01]  /*acc0*/  FADD.FTZ R111, R132, R111 ;  /* 0x0000006f846f7221 */ /* 0x000fe20000010000 */
[C---:B------:R-:W-:Y:S01]  /*acd0*/  FFMA.FTZ R132, R197.reuse, R156, -R129 ;  /* 0x0000009cc5847223 */ /* 0x040fe20000010881 */
[----:B------:R-:W-:Y:S01]  /*ace0*/  FFMA.FTZ R158, R197, R154, R158 ;  /* 0x0000009ac59e7223 */ /* 0x000fe2000001009e */
[----:B------:R-:W-:Y:S01]  /*acf0*/  LEA R166, R160, R89, 0x2 ;  /* 0x00000059a0a67211 */ /* 0x000fe200078e10ff */
[----:B------:R-:W-:Y:S01]  /*ad00*/  FMUL.FTZ R160, R73, R140 ;  /* 0x0000008c49a07220 */ /* 0x000fe20000410000 */
[----:B------:R-:W-:Y:S01]  /*ad10*/  FADD.FTZ R111, R111, R132 ;  /* 0x000000846f6f7221 */ /* 0x000fe20000010000 */
[----:B------:R-:W-:Y:S01]  /*ad20*/  FMUL.FTZ R132, R174, R51 ;  /* 0x00000033ae847220 */ /* 0x000fe20000410000 */
[----:B------:R-:W-:Y:S01]  /*ad30*/  FMUL.FTZ R128, R68, R128 ;  /* 0x0000008044807220 */ /* 0x000fe20000410000 */
[----:B------:R-:W-:Y:S01]  /*ad40*/  FADD.FTZ R158, R127, R158 ;  /* 0x0000009e7f9e7221 */ /* 0x000fe20000010000 */
[----:B------:R-:W-:Y:S01]  /*ad50*/  FMUL.FTZ R127, R70, R101 ;  /* 0x00000065467f7220 */ /* 0x000fe20000410000 */
[----:B------:R-:W-:Y:S01]  /*ad60*/  FMUL.FTZ R130, R68, R130 ;  /* 0x0000008244827220 */ /* 0x000fe20000410000 */
[-C--:B------:R-:W-:Y:S01]  /*ad70*/  FMUL.FTZ R129, R73, R132.reuse ;  /* 0x0000008449817220 */ /* 0x080fe20000410000 */
[----:B------:R-:W-:Y:S01]  /*ad80*/  FFMA.FTZ R101, R195, R132, R160 ;  /* 0x00000084c3657223 */ /* 0x000fe200000100a0 */
[----:B------:R-:W-:Y:S01]  /*ad90*/  LEA R162, R162, R89, 0x2 ;  /* 0x00000059a2a27211 */ /* 0x000fe200078e10ff */
[----:B------:R-:W-:Y:S01]  /*ada0*/  FMUL.FTZ R125, R70, R125 ;  /* 0x0000007d467d7220 */ /* 0x000fe20000410000 */
[----:B------:R0:W-:Y:S01]  /*adb0*/  STS [R123+0x2100], R128 ;  /* 0x002100807b007388 */ /* 0x0001e20000000800 */
[----:B------:R-:W-:Y:S01]  /*adc0*/  FADD.FTZ R101, R158, R101 ;  /* 0x000000659e657221 */ /* 0x000fe20000010000 */
[----:B------:R-:W-:Y:S01]  /*add0*/  FMUL.FTZ R158, R114, R85 ;  /* 0x00000055729e7220 */ /* 0x000fe20000410000 */
[C---:B------:R-:W-:Y:S01]  /*ade0*/  FMUL.FTZ R156, R71.reuse, R156 ;  /* 0x0000009c479c7220 */ /* 0x040fe20000410000 */
[----:B------:R1:W-:Y:S01]  /*adf0*/  STS [R131+0x2104], R130 ;  /* 0x0021048283007388 */ /* 0x0003e20000000800 */
[----:B------:R-:W-:Y:S01]  /*ae00*/  FMUL.FTZ R154, R71, R154 ;  /* 0x0000009a479a7220 */ /* 0x000fe20000410000 */
[----:B------:R-:W-:Y:S01]  /*ae10*/  SHF.L.U32 R81, R40, 0x10, RZ ;  /* 0x0000001028517819 */ /* 0x000fe200000006ff */
[-C--:B------:R-:W-:Y:S01]  /*ae20*/  FFMA.FTZ R215, R145, -R99.reuse, R215 ;  /* 0x8000006391d77223 */ /* 0x080fe200000100d7 */
[----:B------:R-:W-:Y:S01]  /*ae30*/  STS [R166+0x2108], R127 ;  /* 0x0021087fa6007388 */ /* 0x000fe20000000800 */
[----:B------:R-:W-:Y:S01]  /*ae40*/  FFMA.FTZ R99, R144, -R99, R214 ;  /* 0x8000006390637223 */ /* 0x000fe200000100d6 */
[----:B0-----:R-:W-:Y:S01]  /*ae50*/  FFMA.FTZ R128, R195, R140, -R129 ;  /* 0x0000008cc3807223 */ /* 0x001fe20000010881 */
[----:B------:R-:W-:Y:S01]  /*ae60*/  FMUL.FTZ R192, R183, R55 ;  /* 0x00000037b7c07220 */ /* 0x000fe20000410000 */
[----:B------:R0:W-:Y:S01]  /*ae70*/  STS [R162+0x210c], R125 ;  /* 0x00210c7da2007388 */ /* 0x0001e20000000800 */
[----:B------:R-:W-:Y:S01]  /*ae80*/  FMUL.FTZ R132, R72, R132 ;  /* 0x0000008448847220 */ /* 0x000fe20000410000 */
[----:B------:R-:W-:Y:S01]  /*ae90*/  FADD.FTZ R111, R111, R128 ;  /* 0x000000806f6f7221 */ /* 0x000fe20000010000 */
[----:B-1----:R-:W-:Y:S01]  /*aea0*/  FMUL.FTZ R130, R173, R85 ;  /* 0x00000055ad827220 */ /* 0x002fe20000410000 */
[----:B------:R-:W-:Y:S01]  /*aeb0*/  FMUL.FTZ R128, R77, R158 ;  /* 0x0000009e4d807220 */ /* 0x000fe20000410000 */
[-C--:B------:R-:W-:Y:S01]  /*aec0*/  FMUL.FTZ R131, R186, R49.reuse ;  /* 0x00000031ba837220 */ /* 0x080fe20000410000 */
[----:B------:R1:W-:Y:S01]  /*aed0*/  STS [R123+0x2114], R156 ;  /* 0x0021149c7b007388 */ /* 0x0003e20000000800 */
[-C--:B------:R-:W-:Y:S01]  /*aee0*/  FMUL.FTZ R160, R74, R130.reuse ;  /* 0x000000824aa07220 */ /* 0x080fe20000410000 */
[-C--:B------:R-:W-:Y:S01]  /*aef0*/  FFMA.FTZ R128, R211, R130.reuse, R128 ;  /* 0x00000082d3807223 */ /* 0x080fe20000010080 */
[----:B------:R-:W-:Y:S01]  /*af00*/  FMUL.FTZ R130, R77, R130 ;  /* 0x000000824d827220 */ /* 0x000fe20000410000 */
[----:B0-----:R-:W-:Y:S01]  /*af10*/  FMUL.FTZ R125, R172, R49 ;  /* 0x00000031ac7d7220 */ /* 0x001fe20000410000 */
[----:B------:R0:W-:Y:S01]  /*af20*/  STS [R123+0x2110], R154 ;  /* 0x0021109a7b007388 */ /* 0x0001e20000000800 */
[----:B------:R-:W-:Y:S01]  /*af30*/  FMUL.FTZ R100, R81, R48 ;  /* 0x0000003051647220 */ /* 0x000fe20000410000 */
[----:B------:R-:W-:Y:S01]  /*af40*/  FMUL.FTZ R170, R104, R55 ;  /* 0x0000003768aa7220 */ /* 0x000fe20000410000 */
[----:B------:R-:W-:Y:S01]  /*af50*/  FFMA.FTZ R130, R211, R158, -R130 ;  /* 0x0000009ed3827223 */ /* 0x000fe20000010882 */
[----:B------:R-:W-:Y:S01]  /*af60*/  FMUL.FTZ R140, R72, R140 ;  /* 0x0000008c488c7220 */ /* 0x000fe20000410000 */
[----:B-1----:R-:W-:Y:S01]  /*af70*/  FMUL.FTZ R156, R78, R125 ;  /* 0x0000007d4e9c7220 */ /* 0x002fe20000410000 */
[-C--:B------:R-:W-:Y:S01]  /*af80*/  FFMA.FTZ R204, R142, -R100.reuse, R204 ;  /* 0x800000648ecc7223 */ /* 0x080fe200000100cc */
[----:B------:R-:W-:Y:S01]  /*af90*/  FFMA.FTZ R83, R137, -R100, R205 ;  /* 0x8000006489537223 */ /* 0x000fe200000100cd */
[----:B------:R1:W-:Y:S01]  /*afa0*/  STS [R123+0x2118], R132 ;  /* 0x002118847b007388 */ /* 0x0003e20000000800 */
[-C--:B------:R-:W-:Y:S01]  /*afb0*/  FFMA.FTZ R129, R209, R131.reuse, -R156 ;  /* 0x00000083d1817223 */ /* 0x080fe2000001089c */
[----:B0-----:R-:W-:Y:S01]  /*afc0*/  FMUL.FTZ R154, R78, R131 ;  /* 0x000000834e9a7220 */ /* 0x001fe20000410000 */
[----:B------:R-:W-:Y:S01]  /*afd0*/  FMUL.FTZ R156, R99, R192 ;  /* 0x000000c0639c7220 */ /* 0x000fe20000410000 */
[----:B------:R-:W-:Y:S01]  /*afe0*/  FMUL.FTZ R158, R74, R158 ;  /* 0x0000009e4a9e7220 */ /* 0x000fe20000410000 */
[----:B------:R-:W-:Y:S01]  /*aff0*/  SHF.L.U32 R100, R39, 0x10, RZ ;  /* 0x0000001027647819 */ /* 0x000fe200000006ff */
[-C--:B------:R-:W-:Y:S01]  /*b000*/  FFMA.FTZ R127, R209, R125.reuse, R154 ;  /* 0x0000007dd17f7223 */ /* 0x080fe2000001009a */
[-C--:B------:R-:W-:Y:S01]  /*b010*/  FMUL.FTZ R154, R185, R84.reuse ;  /* 0x00000054b99a7220 */ /* 0x080fe20000410000 */
[----:B------:R-:W-:Y:S01]  /*b020*/  FMUL.FTZ R162, R171, R84 ;  /* 0x00000054aba27220 */ /* 0x000fe20000410000 */
[----:B------:R-:W-:Y:S01]  /*b030*/  FMUL.FTZ R166, R184, R48 ;  /* 0x00000030b8a67220 */ /* 0x000fe20000410000 */
[----:B-1----:R-:W-:Y:S01]  /*b040*/  FMUL.FTZ R132, R76, R125 ;  /* 0x0000007d4c847220 */ /* 0x002fe20000410000 */
[----:B------:R-:W-:Y:S01]  /*b050*/  FFMA.FTZ R125, R215, R170, R156 ;  /* 0x000000aad77d7223 */ /* 0x000fe2000001009c */
[----:B------:R-:W-:Y:S01]  /*b060*/  FMUL.FTZ R156, R80, R154 ;  /* 0x0000009a509c7220 */ /* 0x000fe20000410000 */
[----:B------:R-:W-:Y:S01]  /*b070*/  FADD.FTZ R128, R101, R128 ;  /* 0x0000008065807221 */ /* 0x000fe20000010000 */
[----:B------:R0:W-:Y:S01]  /*b080*/  STS [R123+0x211c], R140 ;  /* 0x00211c8c7b007388 */ /* 0x0001e20000000800 */
[----:B------:R-:W-:Y:S01]  /*b090*/  FMUL.FTZ R102, R100, R47 ;  /* 0x0000002f64667220 */ /* 0x000fe20000410000 */
[----:B------:R-:W-:Y:S01]  /*b0a0*/  FFMA.FTZ R151, R207, R162, R156 ;  /* 0x000000a2cf977223 */ /* 0x000fe2000001009c */
[----:B------:R-:W-:Y:S01]  /*b0b0*/  FADD.FTZ R128, R128, R127 ;  /* 0x0000007f80807221 */ /* 0x000fe20000010000 */
[----:B------:R1:W-:Y:S01]  /*b0c0*/  STS [R123+0x2124], R158 ;  /* 0x0021249e7b007388 */ /* 0x0003e20000000800 */
[----:B------:R-:W-:Y:S01]  /*b0d0*/  FADD.FTZ R130, R111, R130 ;  /* 0x000000826f827221 */ /* 0x000fe20000010000 */
[-C--:B------:R-:W-:Y:S01]  /*b0e0*/  FFMA.FTZ R216, R146, -R102.reuse, R216 ;  /* 0x8000006692d87223 */ /* 0x080fe200000100d8 */
[----:B------:R-:W-:Y:S01]  /*b0f0*/  FFMA.FTZ R120, R155, R165, R120 ;  /* 0x000000a59b787223 */ /* 0x000fe20000010078 */
[----:B------:R2:W-:Y:S01]  /*b100*/  STS [R123+0x2120], R160 ;  /* 0x002120a07b007388 */ /* 0x0005e20000000800 */
[----:B------:R-:W-:Y:S01]  /*b110*/  FFMA.FTZ R102, R143, -R102, R217 ;  /* 0x800000668f667223 */ /* 0x000fe200000100d9 */
[----:B0-----:R-:W-:Y:S01]  /*b120*/  FMUL.FTZ R140, R76, R131 ;  /* 0x000000834c8c7220 */ /* 0x001fe20000410000 */
[----:B------:R-:W-:Y:S01]  /*b130*/  FMUL.FTZ R131, R83, R166 ;  /* 0x000000a653837220 */ /* 0x000fe20000410000 */
[----:B------:R0:W-:Y:S01]  /*b140*/  STS [R123+0x2128], R132 ;  /* 0x002128847b007388 */ /* 0x0001e20000000800 */
[-C--:B------:R-:W-:Y:S01]  /*b150*/  FMUL.FTZ R155, R182, R47.reuse ;  /* 0x0000002fb69b7220 */ /* 0x080fe20000410000 */
[----:B-1----:R-:W-:Y:S01]  /*b160*/  FMUL.FTZ R158, R109, R48 ;  /* 0x000000306d9e7220 */ /* 0x002fe20000410000 */
[----:B------:R-:W-:Y:S01]  /*b170*/  FADD.FTZ R151, R128, R151 ;  /* 0x0000009780977221 */ /* 0x000fe20000010000 */
[----:B------:R-:W-:Y:S01]  /*b180*/  FMUL.FTZ R126, R105, R126 ;  /* 0x0000007e697e7220 */ /* 0x000fe20000410000 */
[----:B------:R-:W-:Y:S01]  /*b190*/  FADD.FTZ R129, R130, R129 ;  /* 0x0000008182817221 */ /* 0x000fe20000010000 */
[-C--:B--2---:R-:W-:Y:S01]  /*b1a0*/  FMUL.FTZ R160, R79, R162.reuse ;  /* 0x000000a24fa07220 */ /* 0x084fe20000410000 */
[----:B------:R-:W-:Y:S01]  /*b1b0*/  FMUL.FTZ R162, R80, R162 ;  /* 0x000000a250a27220 */ /* 0x000fe20000410000 */
[----:B------:R-:W-:Y:S01]  /*b1c0*/  FMUL.FTZ R141, R83, R158 ;  /* 0x0000009e538d7220 */ /* 0x000fe20000410000 */
[----:B------:R-:W-:Y:S01]  /*b1d0*/  FFMA.FTZ R112, R153, -R112, R218 ;  /* 0x8000007099707223 */ /* 0x000fe200000100da */
[C---:B0-----:R-:W-:Y:S01]  /*b1e0*/  FFMA.FTZ R132, R204.reuse, R158, R131 ;  /* 0x0000009ecc847223 */ /* 0x041fe20000010083 */
[----:B------:R-:W-:Y:S01]  /*b1f0*/  FFMA.FTZ R162, R207, R154, -R162 ;  /* 0x0000009acfa27223 */ /* 0x000fe200000108a2 */
[----:B------:R-:W-:Y:S01]  /*b200*/  FMUL.FTZ R194, R99, R170 ;  /* 0x000000aa63c27220 */ /* 0x000fe20000410000 */
[----:B------:R-:W-:Y:S01]  /*b210*/  FFMA.FTZ R156, R204, R166, -R141 ;  /* 0x000000a6cc9c7223 */ /* 0x000fe2000001088d */
[----:B------:R-:W-:Y:S01]  /*b220*/  FMUL.FTZ R200, R181, R54 ;  /* 0x00000036b5c87220 */ /* 0x000fe20000410000 */
[----:B------:R-:W-:Y:S01]  /*b230*/  FMUL.FTZ R153, R168, R47 ;  /* 0x0000002fa8997220 */ /* 0x000fe20000410000 */
[----:B------:R-:W-:Y:S01]  /*b240*/  FMUL.FTZ R141, R102, R155 ;  /* 0x0000009b668d7220 */ /* 0x000fe20000410000 */
[----:B------:R-:W-:Y:S01]  /*b250*/  FADD.FTZ R132, R151, R132 ;  /* 0x0000008497847221 */ /* 0x000fe20000010000 */
[----:B------:R-:W-:Y:S01]  /*b260*/  FMUL.FTZ R154, R79, R154 ;  /* 0x0000009a4f9a7220 */ /* 0x000fe20000410000 */
[----:B------:R0:W-:Y:S01]  /*b270*/  STS [R123+0x2158], R126 ;  /* 0x0021587e7b007388 */ /* 0x0001e20000000800 */
[----:B------:R-:W-:Y:S01]  /*b280*/  FADD.FTZ R129, R129, R162 ;  /* 0x000000a281817221 */ /* 0x000fe20000010000 */
[----:B------:R-:W-:Y:S01]  /*b290*/  FFMA.FTZ R131, R215, R192, -R194 ;  /* 0x000000c0d7837223 */ /* 0x000fe200000108c2 */
[----:B------:R-:W-:Y:S01]  /*b2a0*/  FMUL.FTZ R158, R81, R158 ;  /* 0x0000009e519e7220 */ /* 0x000fe20000410000 */
[----:B------:R1:W-:Y:S01]  /*b2b0*/  STS [R123+0x212c], R140 ;  /* 0x00212c8c7b007388 */ /* 0x0003e20000000800 */
[----:B------:R-:W-:Y:S01]  /*b2c0*/  FMUL.FTZ R194, R167, R54 ;  /* 0x00000036a7c27220 */ /* 0x000fe20000410000 */
[-C--:B------:R-:W-:Y:S01]  /*b2d0*/  FFMA.FTZ R141, R216, R153.reuse, R141 ;  /* 0x00000099d88d7223 */ /* 0x080fe2000001008d */
[----:B------:R-:W-:Y:S01]  /*b2e0*/  FADD.FTZ R132, R132, R125 ;  /* 0x0000007d84847221 */ /* 0x000fe20000010000 */
[----:B------:R2:W-:Y:S01]  /*b2f0*/  STS [R123+0x2134], R154 ;  /* 0x0021349a7b007388 */ /* 0x0005e20000000800 */
[----:B------:R-:W-:Y:S01]  /*b300*/  FADD.FTZ R156, R129, R156 ;  /* 0x0000009c819c7221 */ /* 0x000fe20000010000 */
[----:B0-----:R-:W-:Y:S01]  /*b310*/  FMUL.FTZ R126, R165, UR56 ;  /* 0x00000038a57e7c20 */ /* 0x001fe20008410000 */
[C---:B------:R-:W-:Y:S01]  /*b320*/  FMUL.FTZ R130, R179.reuse, UR56 ;  /* 0x00000038b3827c20 */ /* 0x040fe20008410000 */
[----:B------:R-:W-:Y:S01]  /*b330*/  FMUL.FTZ R129, R164, UR56 ;  /* 0x00000038a4817c20 */ /* 0x000fe20008410000 */
[----:B------:R-:W-:Y:S01]  /*b340*/  FADD.FTZ R141, R132, R141 ;  /* 0x0000008d848d7221 */ /* 0x000fe20000010000 */
[----:B-1----:R-:W-:Y:S01]  /*b350*/  FMUL.FTZ R140, R106, R200 ;  /* 0x000000c86a8c7220 */ /* 0x002fe20000410000 */
[C---:B------:R-:W-:Y:S01]  /*b360*/  FFMA.FTZ R111, R179.reuse, UR55, -R126 ;  /* 0x00000037b36f7c23 */ /* 0x040fe2000801087e */
[----:B------:R-:W-:Y:S01]  /*b370*/  FMUL.FTZ R179, R179, R52 ;  /* 0x00000034b3b37220 */ /* 0x000fe20000410000 */
[----:B------:R0:W-:Y:S01]  /*b380*/  STS [R123+0x2130], R160 ;  /* 0x002130a07b007388 */ /* 0x0001e20000000800 */
[----:B--2---:R-:W-:Y:S01]  /*b390*/  FMUL.FTZ R154, R102, R153 ;  /* 0x00000099669a7220 */ /* 0x004fe20000410000 */
[----:B------:R-:W-:Y:S01]  /*b3a0*/  FFMA.FTZ R140, R221, R194, R140 ;  /* 0x000000c2dd8c7223 */ /* 0x000fe2000001008c */
[----:B------:R-:W-:Y:S01]  /*b3b0*/  FFMA.FTZ R208, R11, -R206, R208 ;  /* 0x800000ce0bd07223 */ /* 0x000fe200000100d0 */
[----:B------:R1:W-:Y:S01]  /*b3c0*/  STS [R123+0x2138], R158 ;  /* 0x0021389e7b007388 */ /* 0x0003e20000000800 */
[C---:B------:R-:W-:Y:S01]  /*b3d0*/  FMUL.FTZ R127, R178.reuse, UR56 ;  /* 0x00000038b27f7c20 */ /* 0x040fe20008410000 */
[----:B------:R-:W-:Y:S01]  /*b3e0*/  FFMA.FTZ R129, R178, UR55, -R129 ;  /* 0x00000037b2817c23 */ /* 0x000fe20008010881 */
[----:B------:R-:W-:Y:S01]  /*b3f0*/  FMUL.FTZ R125, R108, R179 ;  /* 0x000000b36c7d7220 */ /* 0x000fe20000410000 */
[----:B------:R-:W-:Y:S01]  /*b400*/  FMUL.FTZ R178, R178, R45 ;  /* 0x0000002db2b27220 */ /* 0x000fe20000410000 */
[----:B------:R-:W-:Y:S01]  /*b410*/  FADD.FTZ R140, R141, R140 ;  /* 0x0000008c8d8c7221 */ /* 0x000fe20000010000 */
[----:B0-----:R-:W-:Y:S01]  /*b420*/  FMUL.FTZ R160, R100, R155 ;  /* 0x0000009b64a07220 */ /* 0x001fe20000410000 */
[----:B------:R-:W-:Y:S01]  /*b430*/  FFMA.FTZ R208, R10, -R205, R208 ;  /* 0x800000cd0ad07223 */ /* 0x000fe200000100d0 */
[C---:B------:R-:W-:Y:S01]  /*b440*/  FFMA.FTZ R101, R165.reuse, UR55, R130 ;  /* 0x00000037a5657c23 */ /* 0x040fe20008010082 */
[----:B------:R-:W-:Y:S01]  /*b450*/  FFMA.FTZ R126, R164, UR55, R127 ;  /* 0x00000037a47e7c23 */ /* 0x000fe2000801007f */
[----:B-1----:R-:W-:Y:S01]  /*b460*/  FMUL.FTZ R158, R100, R153 ;  /* 0x00000099649e7220 */ /* 0x002fe20000410000 */
[----:B------:R-:W-:Y:S01]  /*b470*/  FFMA.FTZ R153, R216, R155, -R154 ;  /* 0x0000009bd8997223 */ /* 0x000fe2000001089a */
[----:B------:R-:W-:Y:S01]  /*b480*/  FMUL.FTZ R155, R165, R52 ;  /* 0x00000034a59b7220 */ /* 0x000fe20000410000 */
[----:B------:R0:W-:Y:S01]  /*b490*/  STS [R123+0x214c], R160 ;  /* 0x00214ca07b007388 */ /* 0x0001e20000000800 */
[----:B------:R-:W-:Y:S01]  /*b4a0*/  FMUL.FTZ R166, R81, R166 ;  /* 0x000000a651a67220 */ /* 0x000fe20000410000 */
[----:B------:R-:W-:Y:S01]  /*b4b0*/  FMUL.FTZ R164, R164, R45 ;  /* 0x0000002da4a47220 */ /* 0x000fe20000410000 */
[----:B------:R-:W-:Y:S01]  /*b4c0*/  FFMA.FTZ R130, R224, R155, R125 ;  /* 0x0000009be0827223 */ /* 0x000fe2000001007d */
[----:B------:R-:W-:Y:S01]  /*b4d0*/  FADD.FTZ R119, R140, R119 ;  /* 0x000000778c777221 */ /* 0x000fe20000010000 */
[----:B------:R-:W-:Y:S01]  /*b4e0*/  FMUL.FTZ R206, R106, R194 ;  /* 0x000000c26ace7220 */ /* 0x000fe20000410000 */
[----:B------:R-:W-:Y:S01]  /*b4f0*/  FMUL.FTZ R180, R105, R180 ;  /* 0x000000b469b47220 */ /* 0x000fe20000410000 */
[----:B------:R-:W-:Y:S01]  /*b500*/  FADD.FTZ R156, R156, R131 ;  /* 0x000000839c9c7221 */ /* 0x000fe20000010000 */
[----:B------:R1:W-:Y:S01]  /*b510*/  STS [R123+0x2178], R65 ;  /* 0x002178417b007388 */ /* 0x0003e20000000800 */
[----:B------:R-:W-:Y:S01]  /*b520*/  FFMA.FTZ R208, R9, -R214, R208 ;  /* 0x800000d609d07223 */ /* 0x000fe200000100d0 */
[----:B0-----:R-:W-:Y:S01]  /*b530*/  FMUL.FTZ R160, R112, R178 ;  /* 0x000000b270a07220 */ /* 0x001fe20000410000 */
[----:B------:R-:W-:Y:S01]  /*b540*/  FADD.FTZ R119, R119, R130 ;  /* 0x0000008277777221 */ /* 0x000fe20000010000 */
[----:B------:R-:W-:Y:S01]  /*b550*/  MOV R151, UR44 ;  /* 0x0000002c00977c02 */ /* 0x000fe20008000f00 */
[----:B------:R0:W-:Y:S01]  /*b560*/  STS [R123+0x213c], R166 ;  /* 0x00213ca67b007388 */ /* 0x0001e20000000800 */
[----:B------:R-:W-:Y:S01]  /*b570*/  FFMA.FTZ R160, R219, R164, R160 ;  /* 0x000000a4dba07223 */ /* 0x000fe200000100a0 */
[----:B------:R-:W-:Y:S01]  /*b580*/  FFMA.FTZ R154, R221, R200, -R206 ;  /* 0x000000c8dd9a7223 */ /* 0x000fe200000108ce */
[----:B------:R-:W-:Y:S01]  /*b590*/  FADD.FTZ R153, R156, R153 ;  /* 0x000000999c997221 */ /* 0x000fe20000010000 */
[----:B------:R-:W-:Y:S01]  /*b5a0*/  FMUL.FTZ R192, R82, R192 ;  /* 0x000000c052c07220 */ /* 0x000fe20000410000 */
[----:B-1----:R-:W-:Y:S01]  /*b5b0*/  FMUL.FTZ R65, R183, UR56 ;  /* 0x00000038b7417c20 */ /* 0x002fe20008410000 */
[----:B------:R1:W-:Y:S01]  /*b5c0*/  STS [R123+0x215c], R180 ;  /* 0x00215cb47b007388 */ /* 0x0003e20000000800 */
[----:B------:R-:W-:Y:S01]  /*b5d0*/  FFMA.FTZ R208, R8, -R217, R208 ;  /* 0x800000d908d07223 */ /* 0x000fe200000100d0 */
[----:B------:R-:W-:Y:S01]  /*b5e0*/  FADD.FTZ R160, R119, R160 ;  /* 0x000000a077a07221 */ /* 0x000fe20000010000 */
[----:B------:R-:W-:Y:S01]  /*b5f0*/  LEA R151, R151, -R90, 0x1 ;  /* 0x8000005a97977211 */ /* 0x000fe200078e08ff */
[-C--:B0-----:R-:W-:Y:S01]  /*b600*/  FMUL.FTZ R166, R107, R155.reuse ;  /* 0x0000009b6ba67220 */ /* 0x081fe20000410000 */
[----:B------:R-:W-:Y:S01]  /*b610*/  FMUL.FTZ R155, R108, R155 ;  /* 0x0000009b6c9b7220 */ /* 0x000fe20000410000 */
[----:B------:R-:W-:Y:S01]  /*b620*/  FADD.FTZ R154, R153, R154 ;  /* 0x0000009a999a7221 */ /* 0x000fe20000010000 */
[----:B------:R-:W-:Y:S01]  /*b630*/  FFMA.FTZ R208, R7, -R220, R208 ;  /* 0x800000dc07d07223 */ /* 0x000fe200000100d0 */
[----:B------:R0:W-:Y:S01]  /*b640*/  STS [R123+0x2144], R192 ;  /* 0x002144c07b007388 */ /* 0x0001e20000000800 */
[----:B------:R-:W-:Y:S01]  /*b650*/  FMUL.FTZ R128, R112, R129 ;  /* 0x0000008170807220 */ /* 0x000fe20000410000 */
[----:B-1----:R-:W-:Y:S01]  /*b660*/  FFMA.FTZ R180, R104, UR55, R65 ;  /* 0x0000003768b47c23 */ /* 0x002fe20008010041 */
[----:B------:R-:W-:Y:S01]  /*b670*/  FMUL.FTZ R65, R109, UR56 ;  /* 0x000000386d417c20 */ /* 0x000fe20008410000 */
[----:B------:R1:W-:Y:S01]  /*b680*/  STS [R123+0x2160], R166 ;  /* 0x002160a67b007388 */ /* 0x0003e20000000800 */
[----:B------:R-:W-:Y:S01]  /*b690*/  FMUL.FTZ R125, R112, R164 ;  /* 0x000000a4707d7220 */ /* 0x000fe20000410000 */
[----:B------:R-:W-:Y:S01]  /*b6a0*/  ISETP.GE.AND P0, PT, R151, 0x1, PT ;  /* 0x000000019700780c */ /* 0x000fe20003f06270 */
[----:B------:R-:W-:Y:S01]  /*b6b0*/  FFMA.FTZ R112, R224, R179, -R155 ;  /* 0x000000b3e0707223 */ /* 0x000fe2000001089b */
[----:B------:R-:W-:Y:S01]  /*b6c0*/  FADD.FTZ R121, R154, R121 ;  /* 0x000000799a797221 */ /* 0x000fe20000010000 */
[----:B------:R-:W-:Y:S01]  /*b6d0*/  FFMA.FTZ R208, R6, -R223, R208 ;  /* 0x800000df06d07223 */ /* 0x000fe200000100d0 */
[----:B0-----:R-:W-:Y:S01]  /*b6e0*/  FADD.FTZ R192, R160, R67 ;  /* 0x00000043a0c07221 */ /* 0x001fe20000010000 */
[----:B------:R-:W-:Y:S01]  /*b6f0*/  FMUL.FTZ R67, R186, UR56 ;  /* 0x00000038ba437c20 */ /* 0x000fe20008410000 */
[----:B------:R0:W-:Y:S01]  /*b700*/  STS [R123+0x2148], R158 ;  /* 0x0021489e7b007388 */ /* 0x0001e20000000800 */
[----:B------:R-:W-:Y:S01]  /*b710*/  FFMA.FTZ R125, R219, R178, -R125 ;  /* 0x000000b2db7d7223 */ /* 0x000fe2000001087d */
[----:B-1----:R-:W-:Y:S01]  /*b720*/  FFMA.FTZ R166, R184, UR55, -R65 ;  /* 0x00000037b8a67c23 */ /* 0x002fe20008010841 */
[----:B------:R-:W-:Y:S01]  /*b730*/  FMUL.FTZ R65, R173, UR56 ;  /* 0x00000038ad417c20 */ /* 0x000fe20008410000 */
[----:B------:R-:W-:Y:S01]  /*b740*/  FMUL.FTZ R170, R82, R170 ;  /* 0x000000aa52aa7220 */ /* 0x000fe20000410000 */
[C---:B------:R-:W-:Y:S01]  /*b750*/  FMUL.FTZ R194, R103.reuse, R194 ;  /* 0x000000c267c27220 */ /* 0x040fe20000410000 */
[----:B------:R-:W-:Y:S01]  /*b760*/  FMUL.FTZ R200, R103, R200 ;  /* 0x000000c867c87220 */ /* 0x000fe20000410000 */
[C---:B------:R-:W-:Y:S01]  /*b770*/  FMUL.FTZ R164, R149.reuse, R164 ;  /* 0x000000a495a47220 */ /* 0x040fe20000410000 */
[----:B------:R-:W-:Y:S01]  /*b780*/  FMUL.FTZ R178, R149, R178 ;  /* 0x000000b295b27220 */ /* 0x000fe20000410000 */
[C---:B------:R-:W-:Y:S01]  /*b790*/  FMUL.FTZ R132, R150.reuse, R163 ;  /* 0x000000a396847220 */ /* 0x040fe20000410000 */
[----:B0-----:R-:W-:Y:S01]  /*b7a0*/  FMUL.FTZ R158, R107, R179 ;  /* 0x000000b36b9e7220 */ /* 0x001fe20000410000 */
[----:B------:R-:W-:Y:S01]  /*b7b0*/  FMUL.FTZ R140, R150, R66 ;  /* 0x00000042968c7220 */ /* 0x000fe20000410000 */
[----:B------:R-:W-:Y:S01]  /*b7c0*/  FADD.FTZ R112, R121, R112 ;  /* 0x0000007079707221 */ /* 0x000fe20000010000 */
[----:B------:R0:W-:Y:S01]  /*b7d0*/  STS [R123+0x217c], R64 ;  /* 0x00217c407b007388 */ /* 0x0001e20000000800 */
[----:B------:R-:W-:Y:S01]  /*b7e0*/  FFMA.FTZ R160, R172, UR55, R67 ;  /* 0x00000037aca07c23 */ /* 0x000fe20008010043 */
[----:B------:R-:W-:Y:S01]  /*b7f0*/  FFMA.FTZ R162, R114, UR55, -R65 ;  /* 0x0000003772a27c23 */ /* 0x000fe20008010841 */
[----:B------:R-:W-:Y:S01]  /*b800*/  FMUL.FTZ R66, R167, UR56 ;  /* 0x00000038a7427c20 */ /* 0x000fe20008410000 */
[----:B------:R-:W-:Y:S01]  /*b810*/  FMUL.FTZ R67, R174, UR56 ;  /* 0x00000038ae437c20 */ /* 0x000fe20008410000 */
[----:B------:R-:W-:Y:S01]  /*b820*/  FMUL.FTZ R65, R188, UR56 ;  /* 0x00000038bc417c20 */ /* 0x000fe20008410000 */
[----:B------:R-:W-:Y:S01]  /*b830*/  FFMA.FTZ R225, R5, -R225, R208 ;  /* 0x800000e105e17223 */ /* 0x000fe200000100d0 */
[----:B------:R-:W-:Y:S01]  /*b840*/  FADD.FTZ R153, R112, R125 ;  /* 0x0000007d70997221 */ /* 0x000fe20000010000 */
[----:B------:R1:W-:Y:S01]  /*b850*/  STS [R123+0x2140], R170 ;  /* 0x002140aa7b007388 */ /* 0x0003e20000000800 */
[----:B------:R-:W-:Y:S01]  /*b860*/  FFMA.FTZ R129, R181, UR55, -R66 ;  /* 0x00000037b5817c23 */ /* 0x000fe20008010842 */
[----:B0-----:R-:W-:Y:S01]  /*b870*/  FMUL.FTZ R64, R171, UR56 ;  /* 0x00000038ab407c20 */ /* 0x001fe20008410000 */
[----:B------:R-:W-:Y:S01]  /*b880*/  FFMA.FTZ R156, R188, UR55, -R67 ;  /* 0x00000037bc9c7c23 */ /* 0x000fe20008010843 */
[----:B------:R-:W-:Y:S01]  /*b890*/  STS [R123+0x2150], R194 ;  /* 0x002150c27b007388 */ /* 0x000fe20000000800 */
[----:B------:R-:W-:Y:S01]  /*b8a0*/  FFMA.FTZ R154, R174, UR55, R65 ;  /* 0x00000037ae9a7c23 */ /* 0x000fe20008010041 */
[----:B------:R-:W-:Y:S01]  /*b8b0*/  FFMA.FTZ R125, R185, UR55, -R64 ;  /* 0x00000037b97d7c23 */ /* 0x000fe20008010840 */
[----:B------:R-:W-:Y:S01]  /*b8c0*/  FFMA.FTZ R218, R4, -R218, R225 ;  /* 0x800000da04da7223 */ /* 0x000fe200000100e1 */
[----:B------:R-:W-:Y:S01]  /*b8d0*/  STS [R123+0x2154], R200 ;  /* 0x002154c87b007388 */ /* 0x000fe20000000800 */
[----:B------:R-:W-:Y:S01]  /*b8e0*/  FMUL.FTZ R131, R168, UR56 ;  /* 0x00000038a8837c20 */ /* 0x000fe20008410000 */
[----:B-1----:R-:W-:Y:S01]  /*b8f0*/  FMUL.FTZ R170, R181, UR56 ;  /* 0x00000038b5aa7c20 */ /* 0x002fe20008410000 */
[----:B------:R-:W-:Y:S01]  /*b900*/  FMUL.FTZ R141, R182, UR56 ;  /* 0x00000038b68d7c20 */ /* 0x000fe20008410000 */
[----:B------:R0:W-:Y:S01]  /*b910*/  STS [R123+0x2164], R158 ;  /* 0x0021649e7b007388 */ /* 0x0001e20000000800 */
        /* <DEDUP_REMOVED lines=8> */
[----:B------:R-:W-:Y:S01]  /*b9a0*/  FFMA.FTZ R202, R3, -R202, R218 ;  /* 0x800000ca03ca7223 */ /* 0x000fe200000100da */
[----:B0-----:R-:W-:Y:S01]  /*b9b0*/  FMUL.FTZ R158, R114, UR56 ;  /* 0x00000038729e7c20 */ /* 0x001fe20008410000 */
[----:B------:R-:W-:Y:S01]  /*b9c0*/  FFMA.FTZ R170, R167, UR55, R170 ;  /* 0x00000037a7aa7c23 */ /* 0x000fe200080100aa */
[----:B------:R0:W-:Y:S01]  /*b9d0*/  STS [R123+0x2170], R132 ;  /* 0x002170847b007388 */ /* 0x0001e20000000800 */
        /* <DEDUP_REMOVED lines=9> */
[----:B------:R-:W-:Y:S01]  /*ba70*/  FFMA.FTZ R178, R183, UR55, -R178 ;  /* 0x00000037b7b27c23 */ /* 0x000fe200080108b2 */
[----:B------:R-:W-:Y:S01]  /*ba80*/  FFMA.FTZ R119, R190, UR55, -R119 ;  /* 0x00000037be777c23 */ /* 0x000fe20008010877 */
[----:B------:R-:W-:Y:S01]  /*ba90*/  FFMA.FTZ R130, R176, UR55, R155 ;  /* 0x00000037b0827c23 */ /* 0x000fe2000801009b */
[----:B0-----:R-:W-:Y:S01]  /*baa0*/  FFMA.FTZ R132, R124, UR55, -R67 ;  /* 0x000000377c847c23 */ /* 0x001fe20008010843 */
[----:B-1----:R-:W-:Y:S01]  /*bab0*/  FMUL.FTZ R123, R172, UR56 ;  /* 0x00000038ac7b7c20 */ /* 0x002fe20008410000 */
[----:B------:R-:W-:Y:S01]  /*bac0*/  FMUL.FTZ R140, R189, UR56 ;  /* 0x00000038bd8c7c20 */ /* 0x000fe20008410000 */
[----:B------:R-:W-:-:S02]  /*bad0*/  FFMA.FTZ R112, R122, UR55, R65 ;  /* 0x000000377a707c23 */ /* 0x000fc40008010041 */
[----:B------:R-:W-:Y:S01]  /*bae0*/  FFMA.FTZ R123, R186, UR55, -R123 ;  /* 0x00000037ba7b7c23 */ /* 0x000fe2000801087b */
        /* <DEDUP_REMOVED lines=31> */
.L_x_5259:
[----:B------:R-:W-:Y:S05]  /*bce0*/  BSYNC B0 ;  /* 0x0000000000007941 */ /* 0x000fea0003800000 */
.L_x_5258:
[----:B------:R-:W-:Y:S01]  /*bcf0*/  USHF.R.U32.HI UR44, URZ, 0x1, UR21 ;  /* 0x000000013f2c7899 */ /* 0x000fe20008011615 */
[----:B------:R-:W1:Y:S01]  /*bd00*/  LDC.64 R64, c[0x0][0x360] ;  /* 0x0000d800ff407b82 */ /* 0x000e620000000a00 */
[----:B------:R-:W-:Y:S01]  /*bd10*/  USHF.R.U64 UR53, UR20, 0x1, UR21 ;  /* 0x0000000114357899 */ /* 0x000fe20008001215 */
[----:B0-----:R-:W-:Y:S01]  /*bd20*/  FMUL.FTZ R155, R2, R212 ;  /* 0x000000d4029b7220 */ /* 0x001fe20000410000 */
[----:B------:R-:W-:Y:S01]  /*bd30*/  UIMAD UR55, UR44, UR11, URZ ;  /* 0x0000000b2c3772a4 */ /* 0x000fe2000f8e023f */
[----:B------:R-:W-:Y:S01]  /*bd40*/  FADD.FTZ R118, R153, R118 ;  /* 0x0000007699767221 */ /* 0x000fe20000010000 */
[----:B------:R-:W-:Y:S01]  /*bd50*/  UIMAD.WIDE.U32 UR44, UR53, UR11, URZ ;  /* 0x0000000b352c72a5 */ /* 0x000fe2000f8e003f */
[----:B------:R-:W-:Y:S01]  /*bd60*/  IADD3 R153, R90, 0x100, RZ ;  /* 0x000001005a997810 */ /* 0x000fe20007ffe0ff */
[----:B------:R-:W-:Y:S01]  /*bd70*/  UIMAD UR55, UR47, UR53, UR55 ;  /* 0x000000352f3772a4 */ /* 0x000fe2000f8e0237 */
[----:B------:R-:W-:Y:S01]  /*bd80*/  FADD.FTZ R202, R202, -R155 ;  /* 0x8000009bcaca7221 */ /* 0x000fe20000010000 */
[----:B------:R-:W-:Y:S01]  /*bd90*/  UIMAD UR46, UR46, UR18, URZ ;  /* 0x000000122e2e72a4 */ /* 0x000fe2000f8e023f */
[----:B------:R-:W-:Y:S01]  /*bda0*/  FFMA.FTZ R17, R116, R44, R17 ;  /* 0x0000002c74117223 */ /* 0x000fe20000010011 */
[----:B------:R-:W-:Y:S01]  /*bdb0*/  UIADD3 UR45, UR55, UR45, URZ ;  /* 0x0000002d372d7290 */ /* 0x000fe2000fffe03f */
[----:B------:R-:W-:Y:S01]  /*bdc0*/  FMUL.FTZ R213, R2, R213 ;  /* 0x000000d502d57220 */ /* 0x000fe20000410000 */
[----:B------:R-:W-:Y:S01]  /*bdd0*/  UIMAD UR46, UR12, UR19, UR46 ;  /* 0x000000130c2e72a4 */ /* 0x000fe2000f8e022e */
[----:B------:R-:W-:Y:S01]  /*bde0*/  IADD3 R155, R90, 0x180, RZ ;  /* 0x000001805a9b7810 */ /* 0x000fe20007ffe0ff */
[----:B------:R-:W-:Y:S01]  /*bdf0*/  UIMAD.WIDE.U32 UR44, UR12, UR18, UR44 ;  /* 0x000000120c2c72a5 */ /* 0x000fe2000f8e002c */
[----:B------:R-:W-:Y:S01]  /*be00*/  LEA.HI.SX32 R116, R153, R90, 0x1b ;  /* 0x0000005a99747211 */ /* 0x000fe200078fdaff */
[----:B------:R-:W-:Y:S01]  /*be10*/  BSSY B0, `(.L_x_5260) ;  /* 0x000001d000007945 */ /* 0x000fe20003800000 */
[----:B------:R-:W-:Y:S01]  /*be20*/  FADD.FTZ R110, R110, R213 ;  /* 0x000000d56e6e7221 */ /* 0x000fe20000010000 */
[----:B------:R-:W-:Y:S01]  /*be30*/  UIADD3 UR46, UR46, UR45, URZ ;  /* 0x0000002d2e2e7290 */ /* 0x000fe2000fffe03f */
[C---:B------:R-:W-:Y:S01]  /*be40*/  ISETP.GE.AND P1, PT, R151.reuse, 0x101, PT ;  /* 0x000001019700780c */ /* 0x040fe20003f26270 */
[----:B------:R-:W-:Y:S01]  /*be50*/  ULEA UR47, UP0, UR44, UR30, 0x3 ;  /* 0x0000001e2c2f7291 */ /* 0x000fe2000f80183f */
[----:B------:R-:W-:Y:S01]  /*be60*/  ISETP.GE.AND P2, PT, R151, 0x181, PT ;  /* 0x000001819700780c */ /* 0x000fe20003f46270 */
[----:B------:R-:W-:Y:S01]  /*be70*/  UIADD3 UR45, UR6, -UR17, URZ ;  /* 0x80000011062d7290 */ /* 0x000fe2000fffe03f */
[----:B------:R-:W-:Y:S01]  /*be80*/  FADD.FTZ R117, R118, R117 ;  /* 0x0000007576757221 */ /* 0x000fe20000010000 */
[----:B------:R-:W-:Y:S01]  /*be90*/  ULEA.HI.X UR46, UR44, UR31, UR46, 0x3, UP0 ;  /* 0x0000001f2c2e7291 */ /* 0x000fe200080f1c2e */
[----:B------:R-:W-:Y:S01]  /*bea0*/  LEA R116, R116, R89, 0x2 ;  /* 0x0000005974747211 */ /* 0x000fe200078e10ff */
        /* <DEDUP_REMOVED lines=11> */
[----:B------:R-:W-:-:S03]  /*bf60*/  IMAD.WIDE.U32 R66, R64, UR44, R66 ;  /* 0x0000002c40427c25 */ /* 0x000fc6000f8e0042 */
[-C--:B------:R-:W-:Y:S02]  /*bf70*/  LEA.HI.SX32 R64, R65, R90.reuse, 0x1b ;  /* 0x0000005a41407211 */ /* 0x080fe400078fdaff */
[----:B------:R-:W-:Y:S02]  /*bf80*/  IADD3 R67, R67, R161, RZ ;  /* 0x000000a143437210 */ /* 0x000fe40007ffe0ff */
[----:B------:R-:W-:Y:S02]  /*bf90*/  LEA R65, R64, R89, 0x2 ;  /* 0x0000005940417211 */ /* 0x000fe400078e10ff */
[----:B------:R-:W-:-:S04]  /*bfa0*/  LEA.HI.SX32 R64, R155, R90, 0x1b ;  /* 0x0000005a9b407211 */ /* 0x000fc800078fdaff */
[----:B------:R-:W0:Y:S01]  /*bfb0*/  LDS R65, [R65+0x2300] ;  /* 0x0023000041417984 */ /* 0x000e220000000800 */
[----:B------:R-:W-:Y:S05]  /*bfc0*/  @!P0 BRA `(.L_x_5261) ;  /* 0x0000000000048947 */ /* 0x000fea0003800000 */
[----:B0-----:R1:W-:Y:S02]  /*bfd0*/  REDG.E.ADD.F32.FTZ.RN.STRONG.GPU desc[UR28][R66.64+-0x3e00], R65 ;  /* 0xffc20041420079a6 */ /* 0x0013e4000c10f39c */
.L_x_5261:
[----:B------:R-:W-:Y:S05]  /*bfe0*/  BSYNC B0 ;  /* 0x0000000000007941 */ /* 0x000fea0003800000 */
.L_x_5260:
[----:B01----:R0:W1:Y:S01]  /*bff0*/  LDS R65, [R116+0x2500] ;  /* 0x0025000074417984 */ /* 0x0030620000000800 */
[----:B------:R-:W-:Y:S01]  /*c000*/  BSSY B0, `(.L_x_5262) ;  /* 0x0000004000007945 */ /* 0x000fe20003800000 */
[----:B------:R-:W-:-:S03]  /*c010*/  LEA R64, R64, R89, 0x2 ;  /* 0x0000005940407211 */ /* 0x000fc600078e10ff */
[----:B------:R-:W-:Y:S05]  /*c020*/  @!P1 BRA `(.L_x_5263) ;  /* 0x0000000000049947 */ /* 0x000fea0003800000 */
[----:B-1----:R2:W-:Y:S02]  /*c030*/  REDG.E.ADD.F32.FTZ.RN.STRONG.GPU desc[UR28][R66.64+-0x3c00], R65 ;  /* 0xffc40041420079a6 */ /* 0x0025e4000c10f39c */
.L_x_5263:
[----:B------:R-:W-:Y:S05]  /*c040*/  BSYNC B0 ;  /* 0x0000000000007941 */ /* 0x000fea0003800000 */
.L_x_5262:
[----:B-12---:R1:W2:Y:S01]  /*c050*/  LDS R65, [R64+0x2700] ;  /* 0x0027000040417984 */ /* 0x0062a20000000800 */
[----:B------:R-:W-:Y:S01]  /*c060*/  BSSY B0, `(.L_x_5264) ;  /* 0x0000005000007945 */ /* 0x000fe20003800000 */
[C---:B------:R-:W-:Y:S02]  /*c070*/  IADD3 R155, R90.reuse, 0x200, RZ ;  /* 0x000002005a9b7810 */ /* 0x040fe40007ffe0ff */
[----:B------:R-:W-:Y:S01]  /*c080*/  IADD3 R153, R90, 0x280, RZ ;  /* 0x000002805a997810 */ /* 0x000fe20007ffe0ff */
[----:B------:R-:W-:Y:S06]  /*c090*/  @!P2 BRA `(.L_x_5265) ;  /* 0x000000000004a947 */ /* 0x000fec0003800000 */
[----:B--2---:R4:W-:Y:S02]  /*c0a0*/  REDG.E.ADD.F32.FTZ.RN.STRONG.GPU desc[UR28][R66.64+-0x3a00], R65 ;  /* 0xffc60041420079a6 */ /* 0x0049e4000c10f39c */
.L_x_5265:
[----:B------:R-:W-:Y:S05]  /*c0b0*/  BSYNC B0 ;  /* 0x0000000000007941 */ /* 0x000fea0003800000 */
.L_x_5264:
[-C--:B-1----:R-:W-:Y:S01]  /*c0c0*/  LEA.HI.SX32 R64, R155, R90.reuse, 0x1b ;  /* 0x0000005a9b407211 */ /* 0x082fe200078fdaff */
[----:B------:R-:W-:Y:S01]  /*c0d0*/  BSSY B0, `(.L_x_5266) ;  /* 0x0000011000007945 */ /* 0x000fe20003800000 */
[----:B--2-4-:R-:W-:Y:S02]  /*c0e0*/  IADD3 R65, R90, 0x300, RZ ;  /* 0x000003005a417810 */ /* 0x014fe40007ffe0ff */
        /* <DEDUP_REMOVED lines=15> */
.L_x_5267:
[----:B------:R-:W-:Y:S05]  /*c1e0*/  BSYNC B0 ;  /* 0x0000000000007941 */ /* 0x000fea0003800000 */
.L_x_5266:
[----:B0-2---:R0:W1:Y:S01]  /*c1f0*/  LDS R65, [R116+0x2b00] ;  /* 0x002b000074417984 */ /* 0x0050620000000800 */
[----:B------:R-:W-:Y:S01]  /*c200*/  BSSY B0, `(.L_x_5268) ;  /* 0x0000006000007945 */ /* 0x000fe20003800000 */
[----:B------:R-:W-:Y:S02]  /*c210*/  IADD3 R155, R90, 0x400, RZ ;  /* 0x000004005a9b7810 */ /* 0x000fe40007ffe0ff */
[----:B------:R-:W-:Y:S02]  /*c220*/  LEA.HI.SX32 R64, R153, R90, 0x1b ;  /* 0x0000005a99407211 */ /* 0x000fe400078fdaff */
[----:B------:R-:W-:Y:S01]  /*c230*/  LEA R118, R118, R89, 0x2 ;  /* 0x0000005976767211 */ /* 0x000fe200078e10ff */
[----:B------:R-:W-:Y:S06]  /*c240*/  @!P0 BRA `(.L_x_5269) ;  /* 0x0000000000048947 */ /* 0x000fec0003800000 */
[----:B-1----:R2:W-:Y:S02]  /*c250*/  REDG.E.ADD.F32.FTZ.RN.STRONG.GPU desc[UR28][R66.64+-0x3600], R65 ;  /* 0xffca0041420079a6 */ /* 0x0025e4000c10f39c */
.L_x_5269:
[----:B------:R-:W-:Y:S05]  /*c260*/  BSYNC B0 ;  /* 0x0000000000007941 */ /* 0x000fea0003800000 */
.L_x_5268:
[----:B-12---:R1:W2:Y:S01]  /*c270*/  LDS R65, [R118+0x2d00] ;  /* 0x002d000076417984 */ /* 0x0062a20000000800 */
[----:B------:R-:W-:Y:S01]  /*c280*/  BSSY B0, `(.L_x_5270) ;  /* 0x0000006000007945 */ /* 0x000fe20003800000 */
[----:B------:R-:W-:Y:S02]  /*c290*/  IADD3 R153, R90, 0x480, RZ ;  /* 0x000004805a997810 */ /* 0x000fe40007ffe0ff */
[----:B0-----:R-:W-:Y:S02]  /*c2a0*/  LEA.HI.SX32 R116, R155, R90, 0x1b ;  /* 0x0000005a9b747211 */ /* 0x001fe400078fdaff */
[----:B------:R-:W-:Y:S01]  /*c2b0*/  LEA R161, R64, R89, 0x2 ;  /* 0x0000005940a17211 */ /* 0x000fe200078e10ff */
[----:B------:R-:W-:Y:S06]  /*c2c0*/  @!P1 BRA `(.L_x_5271) ;  /* 0x0000000000049947 */ /* 0x000fec0003800000 */
[----:B--2---:R0:W-:Y:S02]  /*c2d0*/  REDG.E.ADD.F32.FTZ.RN.STRONG.GPU desc[UR28][R66.64+-0x3400], R65 ;  /* 0xffcc0041420079a6 */ /* 0x0041e4000c10f39c */
.L_x_5271:
[----:B------:R-:W-:Y:S05]  /*c2e0*/  BSYNC B0 ;  /* 0x0000000000007941 */ /* 0x000fea0003800000 */
.L_x_5270:
[----:B0-2---:R0:W2:Y:S01]  /*c2f0*/  LDS R65, [R161+0x2f00] ;  /* 0x002f0000a1417984 */ /* 0x0050a20000000800 */
[----:B------:R-:W-:Y:S01]  /*c300*/  BSSY B0, `(.L_x_5272) ;  /* 0x0000006000007945 */ /* 0x000fe20003800000 */
[----:B------:R-:W-:Y:S02]  /*c310*/  IADD3 R155, R90, 0x500, RZ ;  /* 0x000005005a9b7810 */ /* 0x000fe40007ffe0ff */
[----:B------:R-:W-:Y:S02]  /*c320*/  LEA.HI.SX32 R64, R153, R90, 0x1b ;  /* 0x0000005a99407211 */ /* 0x000fe400078fdaff */
[----:B-1----:R-:W-:Y:S01]  /*c330*/  LEA R118, R116, R89, 0x2 ;  /* 0x0000005974767211 */ /* 0x002fe200078e10ff */
[----:B------:R-:W-:Y:S06]  /*c340*/  @!P2 BRA `(.L_x_5273) ;  /* 0x000000000004a947 */ /* 0x000fec0003800000 */
[----:B--2---:R1:W-:Y:S02]  /*c350*/  REDG.E.ADD.F32.FTZ.RN.STRONG.GPU desc[UR28][R66.64+-0x3200], R65 ;  /* 0xffce0041420079a6 */ /* 0x0043e4000c10f39c */
.L_x_5273:
[----:B------:R-:W-:Y:S05]  /*c360*/  BSYNC B0 ;  /* 0x0000000000007941 */ /* 0x000fea0003800000 */
.L_x_5272:
[----:B-12---:R1:W2:Y:S01]  /*c370*/  LDS R65, [R118+0x3100] ;  /* 0x0031000076417984 */ /* 0x0062a20000000800 */
[----:B------:R-:W-:Y:S01]  /*c380*/  BSSY B0, `(.L_x_5274) ;  /* 0x0000005000007945 */ /* 0x000fe20003800000 */
[----:B------:R-:W-:Y:S02]  /*c390*/  LEA.HI.SX32 R116, R155, R90, 0x1b ;  /* 0x0000005a9b747211 */ /* 0x000fe400078fdaff */
[----:B------:R-:W-:Y:S01]  /*c3a0*/  LEA R64, R64, R89, 0x2 ;  /* 0x0000005940407211 */ /* 0x000fe200078e10ff */
[----:B------:R-:W-:Y:S06]  /*c3b0*/  @!P3 BRA `(.L_x_5275) ;  /* 0x000000000004b947 */ /* 0x000fec0003800000 */
[----:B--2---:R4:W-:Y:S02]  /*c3c0*/  REDG.E.ADD.F32.FTZ.RN.STRONG.GPU desc[UR28][R66.64+-0x3000], R65 ;  /* 0xffd00041420079a6 */ /* 0x0049e4000c10f39c */
.L_x_5275:
[----:B------:R-:W-:Y:S05]  /*c3d0*/  BSYNC B0 ;  /* 0x0000000000007941 */ /* 0x000fea0003800000 */
.L_x_5274:
[----:B--2-4-:R2:W4:Y:S01]  /*c3e0*/  LDS R65, [R64+0x3300] ;  /* 0x0033000040417984 */ /* 0x0145220000000800 */
[----:B------:R-:W-:Y:S01]  /*c3f0*/  BSSY B0, `(.L_x_5276) ;  /* 0x0000004000007945 */ /* 0x000fe20003800000 */
[----:B------:R-:W-:-:S03]  /*c400*/  LEA R116, R116, R89, 0x2 ;  /* 0x0000005974747211 */ /* 0x000fc600078e10ff */
[----:B------:R-:W-:Y:S05]  /*c410*/  @!P4 BRA `(.L_x_5277) ;  /* 0x000000000004c947 */ /* 0x000fea0003800000 */
[----:B----4-:R4:W-:Y:S02]  /*c420*/  REDG.E.ADD.F32.FTZ.RN.STRONG.GPU desc[UR28][R66.64+-0x2e00], R65 ;  /* 0xffd20041420079a6 */ /* 0x0109e4000c10f39c */
.L_x_5277:
[----:B------:R-:W-:Y:S05]  /*c430*/  BSYNC B0 ;  /* 0x0000000000007941 */ /* 0x000fea0003800000 */
.L_x_5276:
[----:B----4-:R4:W0:Y:S01]  /*c440*/  LDS R65, [R116+0x3500] ;  /* 0x0035000074417984 */ /* 0x0108220000000800 */
[----:B------:R-:W-:Y:S01]  /*c450*/  BSSY B0, `(.L_x_5278) ;  /* 0x0000005000007945 */ /* 0x000fe20003800000 */
[C---:B------:R-:W-:Y:S02]  /*c460*/  IADD3 R153, R90.reuse, 0x580, RZ ;  /* 0x000005805a997810 */ /* 0x040fe40007ffe0ff */
[----:B------:R-:W-:Y:S01]  /*c470*/  IADD3 R155, R90, 0x600, RZ ;  /* 0x000006005a9b7810 */ /* 0x000fe20007ffe0ff */
[----:B------:R-:W-:Y:S06]  /*c480*/  @!P5 BRA `(.L_x_5279) ;  /* 0x000000000004d947 */ /* 0x000fec0003800000 */
[----:B0-----:R0:W-:Y:S02]  /*c490*/  REDG.E.ADD.F32.FTZ.RN.STRONG.GPU desc[UR28][R66.64+-0x2c00], R65 ;  /* 0xffd40041420079a6 */ /* 0x0011e4000c10f39c */
.L_x_5279:
[----:B------:R-:W-:Y:S05]  /*c4a0*/  BSYNC B0 ;  /* 0x0000000000007941 */ /* 0x000fea0003800000 */
.L_x_5278:
[-C--:B--2---:R-:W-:Y:S01]  /*c4b0*/  LEA.HI.SX32 R64, R153, R90.reuse, 0x1b ;  /* 0x0000005a99407211 */ /* 0x084fe200078fdaff */
[----:B------:R-:W-:Y:S01]  /*c4c0*/  BSSY B0, `(.L_x_5280) ;  /* 0x0000011000007945 */ /* 0x000fe20003800000 */
[----:B0-----:R-:W-:Y:S02]  /*c4d0*/  IADD3 R65, R90, 0x680, RZ ;  /* 0x000006805a417810 */ /* 0x001fe40007ffe0ff */
[----:B------:R-:W-:Y:S02]  /*c4e0*/  LEA R64, R64, R89, 0x2 ;  /* 0x0000005940407211 */ /* 0x000fe400078e10ff */
[-C--:B-1----:R-:W-:Y:S02]  /*c4f0*/  LEA.HI.SX32 R118, R65, R90.reuse, 0x1b ;  /* 0x0000005a41767211 */ /* 0x082fe400078fdaff */
[----:B------:R-:W-:Y:S01]  /*c500*/  ISETP.GE.AND P6, PT, R151, 0x581, PT ;  /* 0x000005819700780c */ /* 0x000fe20003fc6270 */
[----:B------:R0:W1:Y:S01]  /*c510*/  LDS R65, [R64+0x3700] ;  /* 0x0037000040417984 */ /* 0x0000620000000800 */
[----:B----4-:R-:W-:-:S02]  /*c520*/  LEA.HI.SX32 R116, R155, R90, 0x1b ;  /* 0x0000005a9b747211 */ /* 0x010fc400078fdaff */
        /* <DEDUP_REMOVED lines=10> */
.L_x_5281:
[----:B------:R-:W-:Y:S05]  /*c5d0*/  BSYNC B0 ;  /* 0x0000000000007941 */ /* 0x000fea0003800000 */
.L_x_5280:
[----:B01----:R0:W1:Y:S01]  /*c5e0*/  LDS R65, [R116+0x3900] ;  /* 0x0039000074417984 */ /* 0x0030620000000800 */
[----:B------:R-:W-:Y:S01]  /*c5f0*/  BSSY B0, `(.L_x_5282) ;  /* 0x0000006000007945 */ /* 0x000fe20003800000 */
[----:B------:R-:W-:Y:S02]  /*c600*/  IADD3 R155, R90, 0x780, RZ ;  /* 0x000007805a9b7810 */ /* 0x000fe40007ffe0ff */
[----:B------:R-:W-:Y:S02]  /*c610*/  LEA.HI.SX32 R64, R153, R90, 0x1b ;  /* 0x0000005a99407211 */ /* 0x000fe400078fdaff */
[----:B------:R-:W-:Y:S01]  /*c620*/  LEA R118, R118, R89, 0x2 ;  /* 0x0000005976767211 */ /* 0x000fe200078e10ff */
[----:B------:R-:W-:Y:S06]  /*c630*/  @!P0 BRA `(.L_x_5283) ;  /* 0x0000000000048947 */ /* 0x000fec0003800000 */
[----:B-1----:R2:W-:Y:S02]  /*c640*/  REDG.E.ADD.F32.FTZ.RN.STRONG.GPU desc[UR28][R66.64+-0x2800], R65 ;  /* 0xffd80041420079a6 */ /* 0x0025e4000c10f39c */
.L_x_5283:
[----:B------:R-:W-:Y:S05]  /*c650*/  BSYNC B0 ;  /* 0x0000000000007941 */ /* 0x000fea0003800000 */
.L_x_5282:
[----:B-12---:R1:W2:Y:S01]  /*c660*/  LDS R65, [R118+0x3b00] ;  /* 0x003b000076417984 */ /* 0x0062a20000000800 */
[----:B------:R-:W-:Y:S01]  /*c670*/  BSSY B0, `(.L_x_5284) ;  /* 0x0000006000007945 */ /* 0x000fe20003800000 */
[----:B------:R-:W-:Y:S02]  /*c680*/  IADD3 R153, R90, 0x800, RZ ;  /* 0x000008005a997810 */ /* 0x000fe40007ffe0ff */
[----:B0-----:R-:W-:Y:S02]  /*c690*/  LEA.HI.SX32 R116, R155, R90, 0x1b ;  /* 0x0000005a9b747211 */ /* 0x001fe400078fdaff */
[----:B------:R-:W-:Y:S01]  /*c6a0*/  LEA R161, R64, R89, 0x2 ;  /* 0x0000005940a17211 */ /* 0x000fe200078e10ff */
[----:B------:R-:W-:Y:S06]  /*c6b0*/  @!P1 BRA `(.L_x_5285) ;  /* 0x0000000000049947 */ /* 0x000fec0003800000 */
[----:B--2---:R0:W-:Y:S02]  /*c6c0*/  REDG.E.ADD.F32.FTZ.RN.STRONG.GPU desc[UR28][R66.64+-0x2600], R65 ;  /* 0xffda0041420079a6 */ /* 0x0041e4000c10f39c */
.L_x_5285:
[----:B------:R-:W-:Y:S05]  /*c6d0*/  BSYNC B0 ;  /* 0x0000000000007941 */ /* 0x000fea0003800000 */
.L_x_5284:
[----:B0-2---:R0:W2:Y:S01]  /*c6e0*/  LDS R65, [R161+0x3d00] ;  /* 0x003d0000a1417984 */ /* 0x0050a20000000800 */
[----:B------:R-:W-:Y:S01]  /*c6f0*/  BSSY B0, `(.L_x_5286) ;  /* 0x0000006000007945 */ /* 0x000fe20003800000 */
[----:B------:R-:W-:Y:S02]  /*c700*/  IADD3 R155, R90, 0x880, RZ ;  /* 0x000008805a9b7810 */ /* 0x000fe40007ffe0ff */
[----:B------:R-:W-:Y:S02]  /*c710*/  LEA.HI.SX32 R64, R153, R90, 0x1b ;  /* 0x0000005a99407211 */ /* 0x000fe400078fdaff */
[----:B-1----:R-:W-:Y:S01]  /*c720*/  LEA R118, R116, R89, 0x2 ;  /* 0x0000005974767211 */ /* 0x002fe200078e10ff */
[----:B------:R-:W-:Y:S06]  /*c730*/  @!P2 BRA `(.L_x_5287) ;  /* 0x000000000004a947 */ /* 0x000fec0003800000 */
[----:B--2---:R1:W-:Y:S02]  /*c740*/  REDG.E.ADD.F32.FTZ.RN.STRONG.GPU desc[UR28][R66.64+-0x2400], R65 ;  /* 0xffdc0041420079a6 */ /* 0x0043e4000c10f39c */
.L_x_5287:
[----:B------:R-:W-:Y:S05]  /*c750*/  BSYNC B0 ;  /* 0x0000000000007941 */ /* 0x000fea0003800000 */
.L_x_5286:
[----:B-12---:R1:W2:Y:S01]  /*c760*/  LDS R65, [R118+0x3f00] ;  /* 0x003f000076417984 */ /* 0x0062a20000000800 */
[----:B------:R-:W-:Y:S01]  /*c770*/  BSSY B0, `(.L_x_5288) ;  /* 0x0000005000007945 */ /* 0x000fe20003800000 */
[----:B------:R-:W-:Y:S02]  /*c780*/  LEA.HI.SX32 R116, R155, R90, 0x1b ;  /* 0x0000005a9b747211 */ /* 0x000fe400078fdaff */
[----:B------:R-:W-:Y:S01]  /*c790*/  LEA R64, R64, R89, 0x2 ;  /* 0x0000005940407211 */ /* 0x000fe200078e10ff */
[----:B------:R-:W-:Y:S06]  /*c7a0*/  @!P3 BRA `(.L_x_5289) ;  /* 0x000000000004b947 */ /* 0x000fec0003800000 */
[----:B--2---:R4:W-:Y:S02]  /*c7b0*/  REDG.E.ADD.F32.FTZ.RN.STRONG.GPU desc[UR28][R66.64+-0x2200], R65 ;  /* 0xffde0041420079a6 */ /* 0x0049e4000c10f39c */
.L_x_5289:
[----:B------:R-:W-:Y:S05]  /*c7c0*/  BSYNC B0 ;  /* 0x0000000000007941 */ /* 0x000fea0003800000 */
.L_x_5288:
[----:B--2-4-:R2:W4:Y:S01]  /*c7d0*/  LDS R65, [R64+0x4100] ;  /* 0x0041000040417984 */ /* 0x0145220000000800 */
[----:B------:R-:W-:Y:S01]  /*c7e0*/  BSSY B0, `(.L_x_5290) ;  /* 0x0000004000007945 */ /* 0x000fe20003800000 */
[----:B------:R-:W-:-:S03]  /*c7f0*/  LEA R116, R116, R89, 0x2 ;  /* 0x0000005974747211 */ /* 0x000fc600078e10ff */
[----:B------:R-:W-:Y:S05]  /*c800*/  @!P4 BRA `(.L_x_5291) ;  /* 0x000000000004c947 */ /* 0x000fea0003800000 */
[----:B----4-:R4:W-:Y:S02]  /*c810*/  REDG.E.ADD.F32.FTZ.RN.STRONG.GPU desc[UR28][R66.64+-0x2000], R65 ;  /* 0xffe00041420079a6 */ /* 0x0109e4000c10f39c */
.L_x_5291:
[----:B------:R-:W-:Y:S05]  /*c820*/  BSYNC B0 ;  /* 0x0000000000007941 */ /* 0x000fea0003800000 */
.L_x_5290:
[----:B----4-:R4:W0:Y:S01]  /*c830*/  LDS R65, [R116+0x4300] ;  /* 0x0043000074417984 */ /* 0x0108220000000800 */
[----:B------:R-:W-:Y:S01]  /*c840*/  BSSY B0, `(.L_x_5292) ;  /* 0x0000005000007945 */ /* 0x000fe20003800000 */
[C---:B------:R-:W-:Y:S02]  /*c850*/  IADD3 R153, R90.reuse, 0x900, RZ ;  /* 0x000009005a997810 */ /* 0x040fe40007ffe0ff */
[----:B------:R-:W-:Y:S01]  /*c860*/  IADD3 R155, R90, 0x980, RZ ;  /* 0x000009805a9b7810 */ /* 0x000fe20007ffe0ff */
[----:B------:R-:W-:Y:S06]  /*c870*/  @!P5 BRA `(.L_x_5293) ;  /* 0x000000000004d947 */ /* 0x000fec0003800000 */
[----:B0-----:R0:W-:Y:S02]  /*c880*/  REDG.E.ADD.F32.FTZ.RN.STRONG.GPU desc[UR28][R66.64+-0x1e00], R65 ;  /* 0xffe20041420079a6 */ /* 0x0011e4000c10f39c */
.L_x_5293:
[----:B------:R-:W-:Y:S05]  /*c890*/  BSYNC B0 ;  /* 0x0000000000007941 */ /* 0x000fea0003800000 */
.L_x_5292:
        /* <DEDUP_REMOVED lines=18> */
.L_x_5295:
[----:B------:R-:W-:Y:S05]  /*c9c0*/  BSYNC B0 ;  /* 0x0000000000007941 */ /* 0x000fea0003800000 */
.L_x_5294:
[----:B01----:R0:W1:Y:S01]  /*c9d0*/  LDS R65, [R116+0x4700] ;  /* 0x0047000074417984 */ /* 0x0030620000000800 */
[----:B------:R-:W-:Y:S01]  /*c9e0*/  BSSY B0, `(.L_x_5296) ;  /* 0x0000006000007945 */ /* 0x000fe20003800000 */
[----:B------:R-:W-:Y:S02]  /*c9f0*/  IADD3 R155, R90, 0xb00, RZ ;  /* 0x00000b005a9b7810 */ /* 0x000fe40007ffe0ff */
[----:B------:R-:W-:Y:S02]  /*ca00*/  LEA.HI.SX32 R64, R153, R90, 0x1b ;  /* 0x0000005a99407211 */ /* 0x000fe400078fdaff */
[----:B------:R-:W-:Y:S01]  /*ca10*/  LEA R118, R118, R89, 0x2 ;  /* 0x0000005976767211 */ /* 0x000fe200078e10ff */
[----:B------:R-:W-:Y:S06]  /*ca20*/  @!P0 BRA `(.L_x_5297) ;  /* 0x0000000000048947 */ /* 0x000fec0003800000 */
[----:B-1----:R2:W-:Y:S02]  /*ca30*/  REDG.E.ADD.F32.FTZ.RN.STRONG.GPU desc[UR28][R66.64+-0x1a00], R65 ;  /* 0xffe60041420079a6 */ /* 0x0025e4000c10f39c */
.L_x_5297:
[----:B------:R-:W-:Y:S05]  /*ca40*/  BSYNC B0 ;  /* 0x0000000000007941 */ /* 0x000fea0003800000 */
.L_x_5296:
[----:B-12---:R1:W2:Y:S01]  /*ca50*/  LDS R65, [R118+0x4900] ;  /* 0x0049000076417984 */ /* 0x0062a20000000800 */
[----:B------:R-:W-:Y:S01]  /*ca60*/  BSSY B0, `(.L_x_5298) ;  /* 0x0000006000007945 */ /* 0x000fe20003800000 */
[----:B------:R-:W-:Y:S02]  /*ca70*/  IADD3 R153, R90, 0xb80, RZ ;  /* 0x00000b805a997810 */ /* 0x000fe40007ffe0ff */
[----:B0-----:R-:W-:Y:S02]  /*ca80*/  LEA.HI.SX32 R116, R155, R90, 0x1b ;  /* 0x0000005a9b747211 */ /* 0x001fe400078fdaff */
[----:B------:R-:W-:Y:S01]  /*ca90*/  LEA R161, R64, R89, 0x2 ;  /* 0x0000005940a17211 */ /* 0x000fe200078e10ff */
[----:B------:R-:W-:Y:S06]  /*caa0*/  @!P1 BRA `(.L_x_5299) ;  /* 0x0000000000049947 */ /* 0x000fec0003800000 */
[----:B--2---:R0:W-:Y:S02]  /*cab0*/  REDG.E.ADD.F32.FTZ.RN.STRONG.GPU desc[UR28][R66.64+-0x1800], R65 ;  /* 0xffe80041420079a6 */ /* 0x0041e4000c10f39c */
.L_x_5299:
[----:B------:R-:W-:Y:S05]  /*cac0*/  BSYNC B0 ;  /* 0x0000000000007941 */ /* 0x000fea0003800000 */
.L_x_5298:
[----:B0-2---:R0:W2:Y:S01]  /*cad0*/  LDS R65, [R161+0x4b00] ;  /* 0x004b0000a1417984 */ /* 0x0050a20000000800 */
[----:B------:R-:W-:Y:S01]  /*cae0*/  BSSY B0, `(.L_x_5300) ;  /* 0x0000006000007945 */ /* 0x000fe20003800000 */
[----:B------:R-:W-:Y:S02]  /*caf0*/  IADD3 R155, R90, 0xc00, RZ ;  /* 0x00000c005a9b7810 */ /* 0x000fe40007ffe0ff */
[----:B------:R-:W-:Y:S02]  /*cb00*/  LEA.HI.SX32 R64, R153, R90, 0x1b ;  /* 0x0000005a99407211 */ /* 0x000fe400078fdaff */
[----:B-1----:R-:W-:Y:S01]  /*cb10*/  LEA R118, R116, R89, 0x2 ;  /* 0x0000005974767211 */ /* 0x002fe200078e10ff */
[----:B------:R-:W-:Y:S06]  /*cb20*/  @!P2 BRA `(.L_x_5301) ;  /* 0x000000000004a947 */ /* 0x000fec0003800000 */
[----:B--2---:R1:W-:Y:S02]  /*cb30*/  REDG.E.ADD.F32.FTZ.RN.STRONG.GPU desc[UR28][R66.64+-0x1600], R65 ;  /* 0xffea0041420079a6 */ /* 0x0043e4000c10f39c */
.L_x_5301:
[----:B------:R-:W-:Y:S05]  /*cb40*/  BSYNC B0 ;  /* 0x0000000000007941 */ /* 0x000fea0003800000 */
.L_x_5300:
[----:B-12---:R1:W2:Y:S01]  /*cb50*/  LDS R65, [R118+0x4d00] ;  /* 0x004d000076417984 */ /* 0x0062a20000000800 */
[----:B------:R-:W-:Y:S01]  /*cb60*/  BSSY B0, `(.L_x_5302) ;  /* 0x0000005000007945 */ /* 0x000fe20003800000 */
[----:B------:R-:W-:Y:S02]  /*cb70*/  LEA.HI.SX32 R116, R155, R90, 0x1b ;  /* 0x0000005a9b747211 */ /* 0x000fe400078fdaff */
[----:B------:R-:W-:Y:S01]  /*cb80*/  LEA R64, R64, R89, 0x2 ;  /* 0x0000005940407211 */ /* 0x000fe200078e10ff */
[----:B------:R-:W-:Y:S06]  /*cb90*/  @!P3 BRA `(.L_x_5303) ;  /* 0x000000000004b947 */ /* 0x000fec0003800000 */
[----:B--2---:R4:W-:Y:S02]  /*cba0*/  REDG.E.ADD.F32.FTZ.RN.STRONG.GPU desc[UR28][R66.64+-0x1400], R65 ;  /* 0xffec0041420079a6 */ /* 0x0049e4000c10f39c */
.L_x_5303:
[----:B------:R-:W-:Y:S05]  /*cbb0*/  BSYNC B0 ;  /* 0x0000000000007941 */ /* 0x000fea0003800000 */
.L_x_5302:
[----:B--2-4-:R2:W4:Y:S01]  /*cbc0*/  LDS R65, [R64+0x4f00] ;  /* 0x004f000040417984 */ /* 0x0145220000000800 */
[----:B------:R-:W-:Y:S01]  /*cbd0*/  BSSY B0, `(.L_x_5304) ;  /* 0x0000004000007945 */ /* 0x000fe20003800000 */
[----:B------:R-:W-:-:S03]  /*cbe0*/  LEA R116, R116, R89, 0x2 ;  /* 0x0000005974747211 */ /* 0x000fc600078e10ff */
[----:B------:R-:W-:Y:S05]  /*cbf0*/  @!P4 BRA `(.L_x_5305) ;  /* 0x000000000004c947 */ /* 0x000fea0003800000 */
[----:B----4-:R4:W-:Y:S02]  /*cc00*/  REDG.E.ADD.F32.FTZ.RN.STRONG.GPU desc[UR28][R66.64+-0x1200], R65 ;  /* 0xffee0041420079a6 */ /* 0x0109e4000c10f39c */
.L_x_5305:
[----:B------:R-:W-:Y:S05]  /*cc10*/  BSYNC B0 ;  /* 0x0000000000007941 */ /* 0x000fea0003800000 */
.L_x_5304:
[----:B----4-:R4:W0:Y:S01]  /*cc20*/  LDS R65, [R116+0x5100] ;  /* 0x0051000074417984 */ /* 0x0108220000000800 */
[----:B------:R-:W-:Y:S01]  /*cc30*/  BSSY B0, `(.L_x_5306) ;  /* 0x0000005000007945 */ /* 0x000fe20003800000 */
[C---:B------:R-:W-:Y:S02]  /*cc40*/  IADD3 R153, R90.reuse, 0xc80, RZ ;  /* 0x00000c805a997810 */ /* 0x040fe40007ffe0ff */
[----:B------:R-:W-:Y:S01]  /*cc50*/  IADD3 R155, R90, 0xd00, RZ ;  /* 0x00000d005a9b7810 */ /* 0x000fe20007ffe0ff */
[----:B------:R-:W-:Y:S06]  /*cc60*/  @!P5 BRA `(.L_x_5307) ;  /* 0x000000000004d947 */ /* 0x000fec0003800000 */
[----:B0-----:R0:W-:Y:S02]  /*cc70*/  REDG.E.ADD.F32.FTZ.RN.STRONG.GPU desc[UR28][R66.64+-0x1000], R65 ;  /* 0xfff00041420079a6 */ /* 0x0011e4000c10f39c */
.L_x_5307:
[----:B------:R-:W-:Y:S05]  /*cc80*/  BSYNC B0 ;  /* 0x0000000000007941 */ /* 0x000fea0003800000 */
.L_x_5306:
        /* <DEDUP_REMOVED lines=18> */
.L_x_5309:
[----:B------:R-:W-:Y:S05]  /*cdb0*/  BSYNC B0 ;  /* 0x0000000000007941 */ /* 0x000fea0003800000 */
.L_x_5308:
[----:B01----:R0:W1:Y:S01]  /*cdc0*/  LDS R65, [R116+0x5500] ;  /* 0x0055000074417984 */ /* 0x0030620000000800 */
[----:B------:R-:W-:Y:S01]  /*cdd0*/  BSSY B0, `(.L_x_5310) ;  /* 0x0000006000007945 */ /* 0x000fe20003800000 */
[----:B------:R-:W-:Y:S02]  /*cde0*/  IADD3 R151, R90, 0xe80, RZ ;  /* 0x00000e805a977810 */ /* 0x000fe40007ffe0ff */
[----:B------:R-:W-:Y:S02]  /*cdf0*/  LEA.HI.SX32 R64, R153, R90, 0x1b ;  /* 0x0000005a99407211 */ /* 0x000fe400078fdaff */
[----:B------:R-:W-:Y:S01]  /*ce00*/  LEA R118, R118, R89, 0x2 ;  /* 0x0000005976767211 */ /* 0x000fe200078e10ff */
[----:B------:R-:W-:Y:S06]  /*ce10*/  @!P0 BRA `(.L_x_5311) ;  /* 0x0000000000048947 */ /* 0x000fec0003800000 */
[----:B-1----:R2:W-:Y:S02]  /*ce20*/  REDG.E.ADD.F32.FTZ.RN.STRONG.GPU desc[UR28][R66.64+-0xc00], R65 ;  /* 0xfff40041420079a6 */ /* 0x0025e4000c10f39c */
.L_x_5311:
[----:B------:R-:W-:Y:S05]  /*ce30*/  BSYNC B0 ;  /* 0x0000000000007941 */ /* 0x000fea0003800000 */
.L_x_5310:
[----:B-12---:R1:W2:Y:S01]  /*ce40*/  LDS R65, [R118+0x5700] ;  /* 0x0057000076417984 */ /* 0x0062a20000000800 */
[----:B------:R-:W-:Y:S01]  /*ce50*/  BSSY B0, `(.L_x_5312) ;  /* 0x0000006000007945 */ /* 0x000fe20003800000 */
[----:B------:R-:W-:Y:S02]  /*ce60*/  IADD3 R153, R90, 0xf00, RZ ;  /* 0x00000f005a997810 */ /* 0x000fe40007ffe0ff */
[----:B0-----:R-:W-:Y:S02]  /*ce70*/  LEA.HI.SX32 R116, R151, R90, 0x1b ;  /* 0x0000005a97747211 */ /* 0x001fe400078fdaff */
[----:B------:R-:W-:Y:S01]  /*ce80*/  LEA R155, R64, R89, 0x2 ;  /* 0x00000059409b7211 */ /* 0x000fe200078e10ff */
[----:B------:R-:W-:Y:S06]  /*ce90*/  @!P1 BRA `(.L_x_5313) ;  /* 0x0000000000049947 */ /* 0x000fec0003800000 */
[----:B--2---:R0:W-:Y:S02]  /*cea0*/  REDG.E.ADD.F32.FTZ.RN.STRONG.GPU desc[UR28][R66.64+-0xa00], R65 ;  /* 0xfff60041420079a6 */ /* 0x0041e4000c10f39c */
.L_x_5313:
[----:B------:R-:W-:Y:S05]  /*ceb0*/  BSYNC B0 ;  /* 0x0000000000007941 */ /* 0x000fea0003800000 */
.L_x_5312:
[----:B0-2---:R0:W2:Y:S01]  /*cec0*/  LDS R65, [R155+0x5900] ;  /* 0x005900009b417984 */ /* 0x0050a20000000800 */
[----:B------:R-:W-:Y:S01]  /*ced0*/  BSSY B0, `(.L_x_5314) ;  /* 0x0000006000007945 */ /* 0x000fe20003800000 */
[----:B------:R-:W-:Y:S02]  /*cee0*/  IADD3 R151, R90, 0xf80, RZ ;  /* 0x00000f805a977810 */ /* 0x000fe40007ffe0ff */
[----:B------:R-:W-:Y:S02]  /*cef0*/  LEA.HI.SX32 R64, R153, R90, 0x1b ;  /* 0x0000005a99407211 */ /* 0x000fe400078fdaff */
[----:B-1----:R-:W-:Y:S01]  /*cf00*/  LEA R118, R116, R89, 0x2 ;  /* 0x0000005974767211 */ /* 0x002fe200078e10ff */
[----:B------:R-:W-:Y:S06]  /*cf10*/  @!P2 BRA `(.L_x_5315) ;  /* 0x000000000004a947 */ /* 0x000fec0003800000 */
[----:B--2---:R1:W-:Y:S02]  /*cf20*/  REDG.E.ADD.F32.FTZ.RN.STRONG.GPU desc[UR28][R66.64+-0x800], R65 ;  /* 0xfff80041420079a6 */ /* 0x0043e4000c10f39c */
.L_x_5315:
[----:B------:R-:W-:Y:S05]  /*cf30*/  BSYNC B0 ;  /* 0x0000000000007941 */ /* 0x000fea0003800000 */
.L_x_5314:
[----:B-12---:R1:W2:Y:S01]  /*cf40*/  LDS R65, [R118+0x5b00] ;  /* 0x005b000076417984 */ /* 0x0062a20000000800 */
[----:B------:R-:W-:Y:S01]  /*cf50*/  BSSY B0, `(.L_x_5316) ;  /* 0x0000005000007945 */ /* 0x000fe20003800000 */
[----:B------:R-:W-:Y:S02]  /*cf60*/  LEA.HI.SX32 R116, R151, R90, 0x1b ;  /* 0x0000005a97747211 */ /* 0x000fe400078fdaff */
[----:B------:R-:W-:Y:S01]  /*cf70*/  LEA R64, R64, R89, 0x2 ;  /* 0x0000005940407211 */ /* 0x000fe200078e10ff */
[----:B------:R-:W-:Y:S06]  /*cf80*/  @!P3 BRA `(.L_x_5317) ;  /* 0x000000000004b947 */ /* 0x000fec0003800000 */
[----:B--2---:R4:W-:Y:S02]  /*cf90*/  REDG.E.ADD.F32.FTZ.RN.STRONG.GPU desc[UR28][R66.64+-0x600], R65 ;  /* 0xfffa0041420079a6 */ /* 0x0049e4000c10f39c */
.L_x_5317:
[----:B------:R-:W-:Y:S05]  /*cfa0*/  BSYNC B0 ;  /* 0x0000000000007941 */ /* 0x000fea0003800000 */
.L_x_5316:
[----:B--2-4-:R2:W4:Y:S01]  /*cfb0*/  LDS R65, [R64+0x5d00] ;  /* 0x005d000040417984 */ /* 0x0145220000000800 */
[----:B------:R-:W-:Y:S01]  /*cfc0*/  BSSY B0, `(.L_x_5318) ;  /* 0x0000004000007945 */ /* 0x000fe20003800000 */
[----:B------:R-:W-:-:S03]  /*cfd0*/  LEA R116, R116, R89, 0x2 ;  /* 0x0000005974747211 */ /* 0x000fc600078e10ff */
[----:B------:R-:W-:Y:S05]  /*cfe0*/  @!P4 BRA `(.L_x_5319) ;  /* 0x000000000004c947 */ /* 0x000fea0003800000 */
[----:B----4-:R4:W-:Y:S02]  /*cff0*/  REDG.E.ADD.F32.FTZ.RN.STRONG.GPU desc[UR28][R66.64+-0x400], R65 ;  /* 0xfffc0041420079a6 */ /* 0x0109e4000c10f39c */
.L_x_5319:
[----:B------:R-:W-:Y:S05]  /*d000*/  BSYNC B0 ;  /* 0x0000000000007941 */ /* 0x000fea0003800000 */
.L_x_5318:
[----:B----4-:R4:W0:Y:S01]  /*d010*/  LDS R65, [R116+0x5f00] ;  /* 0x005f000074417984 */ /* 0x0108220000000800 */
[----:B------:R-:W-:Y:S01]  /*d020*/  BSSY B0, `(.L_x_5320) ;  /* 0x0000004000007945 */ /* 0x000fe20003800000 */
[----:B--2---:R-:W-:-:S03]  /*d030*/  FADD.FTZ R64, R192, R115 ;  /* 0x00000073c0407221 */ /* 0x004fc60000010000 */
[----:B------:R-:W-:Y:S05]  /*d040*/  @!P5 BRA `(.L_x_5321) ;  /* 0x000000000004d947 */ /* 0x000fea0003800000 */
[----:B0-----:R2:W-:Y:S02]  /*d050*/  REDG.E.ADD.F32.FTZ.RN.STRONG.GPU desc[UR28][R66.64+-0x200], R65 ;  /* 0xfffe0041420079a6 */ /* 0x0015e4000c10f39c */
.L_x_5321:
[----:B------:R-:W-:Y:S05]  /*d060*/  BSYNC B0 ;  /* 0x0000000000007941 */ /* 0x000fea0003800000 */
.L_x_5320:
[----:B------:R-:W5:Y:S01]  /*d070*/  S2R R153, SR_LANEID ;  /* 0x0000000000997919 */ /* 0x000f620000000000 */
[----:B0-2---:R-:W-:Y:S01]  /*d080*/  MOV R65, R117 ;  /* 0x0000007500417202 */ /* 0x005fe20000000f00 */
[----:B------:R-:W-:Y:S01]  /*d090*/  FMUL.FTZ R111, R108, R111 ;  /* 0x0000006f6c6f7220 */ /* 0x000fe20000410000 */
[----:B------:R-:W-:Y:S01]  /*d0a0*/  MOV R66, R110 ;  /* 0x0000006e00427202 */ /* 0x000fe20000000f00 */
[----:B----4-:R-:W0:Y:S01]  /*d0b0*/  SHFL.DOWN PT, R116, R117, 0x1, 0x1f ;  /* 0x08201f0075747f89 */ /* 0x010e2200000e0000 */
[----:B------:R-:W-:Y:S01]  /*d0c0*/  MOV R67, R202 ;  /* 0x000000ca00437202 */ /* 0x000fe20000000f00 */
[----:B------:R-:W-:Y:S01]  /*d0d0*/  FFMA.FTZ R150, R150, R113, R75 ;  /* 0x0000007196967223 */ /* 0x000fe2000001004b */
[----:B------:R-:W-:Y:S01]  /*d0e0*/  FFMA.FTZ R224, R224, R101, R111 ;  /* 0x00000065e0e07223 */ /* 0x000fe2000001006f */
[----:B------:R-:W2:Y:S01]  /*d0f0*/  SHFL.DOWN PT, R151, R110, 0x1, 0x1f ;  /* 0x08201f006e977f89 */ /* 0x000ea200000e0000 */
[----:B------:R-:W-:Y:S01]  /*d100*/  FMUL.FTZ R144, R144, R183 ;  /* 0x000000b790907220 */ /* 0x000fe20000410000 */
[----:B------:R-:W-:Y:S01]  /*d110*/  FMUL.FTZ R131, R102, R131 ;  /* 0x0000008366837220 */ /* 0x000fe20000410000 */
[----:B------:R-:W-:Y:S01]  /*d120*/  FMUL.FTZ R178, R99, R178 ;  /* 0x000000b263b27220 */ /* 0x000fe20000410000 */
[----:B-1----:R-:W1:Y:S01]  /*d130*/  SHFL.DOWN PT, R118, R202, 0x1, 0x1f ;  /* 0x08201f00ca767f89 */ /* 0x002e6200000e0000 */
[----:B------:R-:W-:Y:S01]  /*d140*/  FFMA.FTZ R145, R145, R104, R144 ;  /* 0x0000006891917223 */ /* 0x000fe20000010090 */
[----:B------:R-:W-:Y:S01]  /*d150*/  FMUL.FTZ R80, R80, R125 ;  /* 0x0000007d50507220 */ /* 0x000fe20000410000 */
[----:B------:R-:W-:Y:S01]  /*d160*/  FMUL.FTZ R137, R137, R184 ;  /* 0x000000b889897220 */ /* 0x000fe20000410000 */
[----:B------:R-:W4:Y:S01]  /*d170*/  SHFL.DOWN PT, R115, R64, 0x1, 0x1f ;  /* 0x08201f0040737f89 */ /* 0x000f2200000e0000 */
        /* <DEDUP_REMOVED lines=8> */
[----:B------:R-:W-:Y:S01]  /*d200*/  ISETP.NE.AND P2, PT, R90, RZ, PT ;  /* 0x000000ff5a00720c */ /* 0x000fe20003f45270 */
[----:B------:R-:W-:Y:S01]  /*d210*/  FFMA.FTZ R204, R81, R142, R204 ;  /* 0x0000008e51cc7223 */ /* 0x000fe200000100cc */
[----:B------:R-:W-:Y:S01]  /*d220*/  FFMA.FTZ R79, R79, R185, R80 ;  /* 0x000000b94f4f7223 */ /* 0x000fe20000010050 */
[----:B------:R-:W-:Y:S01]  /*d230*/  FMUL.FTZ R147, R147, R181 ;  /* 0x000000b593937220 */ /* 0x000fe20000410000 */
[----:B------:R-:W-:Y:S01]  /*d240*/  FMUL.FTZ R106, R106, R129 ;  /* 0x000000816a6a7220 */ /* 0x000fe20000410000 */
[----:B------:R-:W-:Y:S01]  /*d250*/  FMUL.FTZ R143, R143, R182 ;  /* 0x000000b68f8f7220 */ /* 0x000fe20000410000 */
[----:B------:R-:W-:Y:S01]  /*d260*/  FMUL.FTZ R186, R139, R186 ;  /* 0x000000ba8bba7220 */ /* 0x000fe20000410000 */
[C---:B-----5:R-:W-:Y:S01]  /*d270*/  ISETP.GT.AND P0, PT, R153.reuse, 0x1e, PT ;  /* 0x0000001e9900780c */ /* 0x060fe20003f04270 */
        /* <DEDUP_REMOVED lines=13> */
[----:B--2---:R-:W-:Y:S01]  /*d350*/  @!P0 FADD.FTZ R66, R66, R151 ;  /* 0x0000009742428221 */ /* 0x004fe20000010000 */
[----:B-1----:R-:W-:Y:S01]  /*d360*/  @!P0 FADD.FTZ R67, R67, R118 ;  /* 0x0000007643438221 */ /* 0x002fe20000010000 */
        /* <DEDUP_REMOVED lines=38> */
[----:B----4-:R-:W-:Y:S01]  /*d5d0*/  @!P0 FADD.FTZ R64, R64, R115 ;  /* 0x0000007340408221 */ /* 0x010fe20000010000 */
[----:B------:R-:W2:Y:S01]  /*d5e0*/  SHFL.DOWN PT, R110, R67, 0x4, 0x1f ;  /* 0x08801f00436e7f89 */ /* 0x000ea200000e0000 */
[----:B------:R-:W-:Y:S01]  /*d5f0*/  ISETP.GT.AND P0, PT, R153, 0x1b, PT ;  /* 0x0000001b9900780c */ /* 0x000fe20003f04270 */
[----:B------:R-:W-:Y:S01]  /*d600*/  FFMA.FTZ R201, R68, R124, R201 ;  /* 0x0000007c44c97223 */ /* 0x000fe200000100c9 */
[----:B------:R-:W-:Y:S01]  /*d610*/  BSSY B0, `(.L_x_5322) ;  /* 0x0000059000007945 */ /* 0x000fe20003800000 */
[----:B------:R-:W4:Y:S01]  /*d620*/  SHFL.DOWN PT, R75, R64, 0x4, 0x1f ;  /* 0x08801f00404b7f89 */ /* 0x000f2200000e0000 */
        /* <DEDUP_REMOVED lines=15> */
[----:B-1----:R-:W-:Y:S01]  /*d720*/  @!P0 FADD.FTZ R66, R66, R101 ;  /* 0x0000006542428221 */ /* 0x002fe20000010000 */
[----:B------:R-:W0:Y:S01]  /*d730*/  SHFL.DOWN PT, R102, R65, 0x8, 0x1f ;  /* 0x09001f0041667f89 */ /* 0x000e2200000e0000 */
[----:B------:R-:W-:Y:S01]  /*d740*/  FADD.FTZ R32, R215, R32 ;  /* 0x00000020d7207221 */ /* 0x000fe20000010000 */
[----:B------:R-:W-:Y:S01]  /*d750*/  FFMA.FTZ R229, R142, R48, R229 ;  /* 0x000000308ee57223 */ /* 0x000fe200000100e5 */
[----:B--2---:R-:W-:Y:S01]  /*d760*/  @!P0 FADD.FTZ R67, R67, R110 ;  /* 0x0000006e43438221 */ /* 0x004fe20000010000 */
[----:B------:R-:W1:Y:S01]  /*d770*/  SHFL.DOWN PT, R99, R66, 0x8, 0x1f ;  /* 0x09001f0042637f89 */ /* 0x000e6200000e0000 */
[----:B------:R-:W-:Y:S01]  /*d780*/  FADD.FTZ R31, R204, R31 ;  /* 0x0000001fcc1f7221 */ /* 0x000fe20000010000 */
[----:B------:R-:W-:Y:S01]  /*d790*/  FFMA.FTZ R230, R185, R84, R230 ;  /* 0x00000054b9e67223 */ /* 0x000fe200000100e6 */
[----:B----4-:R-:W-:Y:S01]  /*d7a0*/  @!P0 FADD.FTZ R64, R64, R75 ;  /* 0x0000004b40408221 */ /* 0x010fe20000010000 */
[----:B------:R-:W2:Y:S01]  /*d7b0*/  SHFL.DOWN PT, R104, R67, 0x8, 0x1f ;  /* 0x09001f0043687f89 */ /* 0x000ea200000e0000 */
[----:B------:R-:W-:Y:S01]  /*d7c0*/  ISETP.GT.AND P0, PT, R153, 0x17, PT ;  /* 0x000000179900780c */ /* 0x000fe20003f04270 */
[----:B------:R-:W-:Y:S01]  /*d7d0*/  FADD.FTZ R30, R79, R30 ;  /* 0x0000001e4f1e7221 */ /* 0x000fe20000010000 */
[----:B------:R-:W-:Y:S01]  /*d7e0*/  FFMA.FTZ R231, R186, R49, R231 ;  /* 0x00000031bae77223 */ /* 0x000fe200000100e7 */
        /* <DEDUP_REMOVED lines=59> */
.L_x_5323:
[----:B------:R-:W-:Y:S05]  /*dba0*/  BSYNC B0 ;  /* 0x0000000000007941 */ /* 0x000fea0003800000 */
.L_x_5322:
[----:B------:R-:W-:Y:S02]  /*dbb0*/  UIADD3 UR7, UR7, 0x1, URZ ;  /* 0x0000000107077890 */ /* 0x000fe4000fffe03f */
[----:B------:R-:W-:Y:S02]  /*dbc0*/  UIADD3 UR8, UP1, UR8, 0x1, URZ ;  /* 0x0000000108087890 */ /* 0x000fe4000ff3e03f */
[----:B------:R-:W-:Y:S02]  /*dbd0*/  UISETP.GE.AND UP0, UPT, UR7, UR54, UPT ;  /* 0x000000360700728c */ /* 0x000fe4000bf06270 */
[----:B------:R-:W-:-:S04]  /*dbe0*/  UIADD3.X UR9, URZ, UR9, URZ, UP1, !UPT ;  /* 0x000000093f097290 */ /* 0x000fc80008ffe43f */
[----:B------:R-:W-:-:S13]  /*dbf0*/  PLOP3.LUT P0, PT, PT, PT, UP0, 0x80, 0x0 ;  /* 0x000000000000781c */ /* 0x000fda0003f0f008 */
[----:B------:R-:W-:Y:S05]  /*dc00*/  @!P0 BRA `(.L_x_5324) ;  /* 0xffffff7400588947 */ /* 0x000fea000383ffff */
.L_x_5229:
[----:B------:R-:W-:Y:S01]  /*dc10*/  BAR.SYNC.DEFER_BLOCKING 0x0 ;  /* 0x0000000000007b1d */ /* 0x000fe20000010000 */
[----:B------:R-:W-:-:S05]  /*dc20*/  HFMA2.MMA R3, -RZ, RZ, 0, 9.5367431640625e-07 ;  /* 0x00000010ff037435 */ /* 0x000fca00000001ff */
[----:B01----:R-:W2:Y:S01]  /*dc30*/  LDL.LU R65, [R1+0x4] ;  /* 0x0000040001417983 */ /* 0x003ea20000300800 */
[----:B------:R-:W-:Y:S01]  /*dc40*/  F2FP.BF16.F32.PACK_AB R195, R17, R20 ;  /* 0x0000001411c3723e */ /* 0x000fe200000010ff */
[----:B------:R-:W-:-:S03]  /*dc50*/  USHF.R.S32.HI UR19, URZ, 0x1f, UR11 ;  /* 0x0000001f3f137899 */ /* 0x000fc6000801140b */
[----:B------:R-:W-:Y:S01]  /*dc60*/  IMAD.WIDE R2, R88, R3, UR24 ;  /* 0x0000001858027e25 */ /* 0x000fe2000f8e0203 */
[----:B------:R-:W4:Y:S01]  /*dc70*/  LDL.LU R64, [R1] ;  /* 0x0000000001407983 */ /* 0x000f220000300800 */
[----:B------:R-:W-:Y:S01]  /*dc80*/  F2FP.BF16.F32.PACK_AB R194, R18, R21 ;  /* 0x0000001512c2723e */ /* 0x000fe200000010ff */
[----:B------:R-:W-:Y:S01]  /*dc90*/  ULEA UR8, UR15, 0xfffff800, 0xb ;  /* 0xfffff8000f087891 */ /* 0x000fe2000f8e583f */
[----:B------:R-:W-:Y:S01]  /*dca0*/  F2FP.BF16.F32.PACK_AB R193, R19, R193 ;  /* 0x000000c113c1723e */ /* 0x000fe200000010ff */
[----:B------:R-:W-:Y:S01]  /*dcb0*/  ULDC.64 UR16, c[0x0][0x388] ;  /* 0x0000e20000107ab9 */ /* 0x000fe20000000a00 */
[----:B------:R-:W-:Y:S01]  /*dcc0*/  F2FP.BF16.F32.PACK_AB R192, R226, R228 ;  /* 0x000000e4e2c0723e */ /* 0x000fe200000010ff */
[----:B------:R-:W-:Y:S01]  /*dcd0*/  USHF.R.S32.HI UR22, URZ, 0x1f, UR10 ;  /* 0x0000001f3f167899 */ /* 0x000fe2000801140a */
[----:B------:R-:W-:Y:S01]  /*dce0*/  ULDC.64 UR20, c[0x0][0x390] ;  /* 0x0000e40000147ab9 */ /* 0x000fe20000000a00 */
[----:B------:R-:W5:Y:S04]  /*dcf0*/  LDG.E.128 R4, desc[UR28][R2.64] ;  /* 0x0000001c02047981 */ /* 0x000f68000c1e1d00 */
[----:B------:R-:W3:Y:S01]  /*dd00*/  LDG.E.128 R12, desc[UR28][R2.64+0x200] ;  /* 0x0002001c020c7981 */ /* 0x000ee2000c1e1d00 */
[----:B------:R-:W-:-:S02]  /*dd10*/  UIMAD UR7, UR19, UR16, URZ ;  /* 0x00000010130772a4 */ /* 0x000fc4000f8e023f */
[----:B------:R-:W-:Y:S02]  /*dd20*/  USHF.R.S32.HI UR9, URZ, 0x1f, UR8 ;  /* 0x0000001f3f097899 */ /* 0x000fe40008011408 */
[----:B------:R-:W-:Y:S02]  /*dd30*/  UIMAD UR7, UR11, UR17, UR7 ;  /* 0x000000110b0772a4 */ /* 0x000fe4000f8e0207 */
[----:B------:R-:W-:Y:S02]  /*dd40*/  UIMAD.WIDE.U32 UR16, UR11, UR16, UR8 ;  /* 0x000000100b1072a5 */ /* 0x000fe4000f8e0008 */
[----:B------:R-:W-:Y:S02]  /*dd50*/  UIMAD UR18, UR22, UR20, URZ ;  /* 0x00000014161272a4 */ /* 0x000fe4000f8e023f */
[----:B------:R-:W-:Y:S02]  /*dd60*/  UIADD3 UR17, UR17, UR7, URZ ;  /* 0x0000000711117290 */ /* 0x000fe4000fffe03f */
[----:B------:R-:W-:-:S02]  /*dd70*/  UIMAD UR18, UR10, UR21, UR18 ;  /* 0x000000150a1272a4 */ /* 0x000fc4000f8e0212 */
[----:B------:R-:W-:Y:S02]  /*dd80*/  UIMAD.WIDE.U32 UR16, UR10, UR20, UR16 ;  /* 0x000000140a1072a5 */ /* 0x000fe4000f8e0010 */
[----:B------:R-:W-:Y:S01]  /*dd90*/  UIADD3 UR24, UP1, UR24, -0x1000, URZ ;  /* 0xfffff00018187890 */ /* 0x000fe2000ff3e03f */
[----:B------:R-:W-:Y:S01]  /*dda0*/  ULDC.64 UR20, c[0x0][0x3e0] ;  /* 0x0000f80000147ab9 */ /* 0x000fe20000000a00 */
[----:B------:R-:W-:Y:S02]  /*ddb0*/  UIADD3 UR17, UR17, UR18, URZ ;  /* 0x0000001211117290 */ /* 0x000fe4000fffe03f */
[----:B------:R-:W-:Y:S02]  /*ddc0*/  ULEA UR7, UP0, UR16, UR20, 0x1 ;  /* 0x0000001410077291 */ /* 0x000fe4000f80083f */
[----:B------:R-:W-:Y:S02]  /*ddd0*/  UIADD3 UR13, UP2, UR13, -0x2000, URZ ;  /* 0xffffe0000d0d7890 */ /* 0x000fe4000ff5e03f */
[----:B------:R-:W-:-:S02]  /*dde0*/  ULEA.HI.X UR16, UR16, UR21, UR17, 0x1, UP0 ;  /* 0x0000001510107291 */ /* 0x000fc400080f0c11 */
[----:B------:R-:W-:Y:S02]  /*ddf0*/  UIADD3 UR52, UP3, UR52, -0x1000, URZ ;  /* 0xfffff00034347890 */ /* 0x000fe4000ff7e03f */
[----:B------:R-:W-:Y:S02]  /*de00*/  UIADD3 UR50, UP4, UR50, -0x1000, URZ ;  /* 0xfffff00032327890 */ /* 0x000fe4000ff9e03f */
[----:B------:R-:W-:Y:S02]  /*de10*/  UIADD3 UR6, UR6, 0x1, URZ ;  /* 0x0000000106067890 */ /* 0x000fe4000fffe03f */
[----:B------:R-:W-:Y:S02]  /*de20*/  UIADD3.X UR25, UR25, -0x1, URZ, UP1, !UPT ;  /* 0xffffffff19197890 */ /* 0x000fe40008ffe43f */
[----:B------:R-:W-:Y:S02]  /*de30*/  UIADD3.X UR14, UR14, -0x1, URZ, UP2, !UPT ;  /* 0xffffffff0e0e7890 */ /* 0x000fe400097fe43f */
[----:B------:R-:W-:-:S02]  /*de40*/  UIADD3.X UR51, UR51, -0x1, URZ, UP3, !UPT ;  /* 0xffffffff33337890 */ /* 0x000fc40009ffe43f */
[----:B------:R-:W-:Y:S01]  /*de50*/  UIADD3.X UR49, UR49, -0x1, URZ, UP4, !UPT ;  /* 0xffffffff31317890 */ /* 0x000fe2000a7fe43f */
[----:B-----5:R-:W-:Y:S04]  /*de60*/  STS.128 [R238], R4 ;  /* 0x00000004ee007388 */ /* 0x020fe80000000c00 */
        /* <DEDUP_REMOVED lines=15> */
[----:B------:R-:W-:Y:S02]  /*df60*/  FSETP.GTU.FTZ.AND P6, PT, R16, 20, PT ;  /* 0x41a000001000780b */ /* 0x000fe40003fdc000 */
[----:B------:R-:W-:Y:S02]  /*df70*/  FSETP.GTU.FTZ.AND P5, PT, R3, 20, PT ;  /* 0x41a000000300780b */ /* 0x000fe40003fbc000 */
[----:B------:R-:W-:-:S02]  /*df80*/  FSETP.GTU.FTZ.AND P2, PT, R2, 20, PT ;  /* 0x41a000000200780b */ /* 0x000fc40003f5c000 */
[----:B------:R-:W-:Y:S02]  /*df90*/  SHF.L.U32 R13, R11, 0x10, RZ ;  /* 0x000000100b0d7819 */ /* 0x000fe400000006ff */
[----:B------:R-:W-:Y:S02]  /*dfa0*/  PRMT R9, R9, 0x7632, R9 ;  /* 0x0000763209097816 */ /* 0x000fe40000000009 */
[----:B------:R-:W-:Y:S01]  /*dfb0*/  PRMT R10, R10, 0x7632, R10 ;  /* 0x000076320a0a7816 */ /* 0x000fe2000000000a */
[----:B------:R-:W-:Y:S01]  /*dfc0*/  @!P0 FMUL.FTZ R0, R38, -1.4426950216293334961 ;  /* 0xbfb8aa3b26008820 */ /* 0x000fe20000410000 */
[----:B------:R-:W-:Y:S01]  /*dfd0*/  SHF.L.U32 R9, R9, 0x10, RZ ;  /* 0x0000001009097819 */ /* 0x000fe200000006ff */
[----:B------:R-:W-:Y:S01]  /*dfe0*/  @!P6 FMUL.FTZ R12, R16, -1.4426950216293334961 ;  /* 0xbfb8aa3b100ce820 */ /* 0x000fe20000410000 */
[----:B------:R-:W-:Y:S01]  /*dff0*/  FADD.FTZ R16, R13, UR5 ;  /* 0x000000050d107e21 */ /* 0x000fe20008010000 */
[----:B------:R-:W-:Y:S01]  /*e000*/  @!P5 FMUL.FTZ R3, R3, -1.4426950216293334961 ;  /* 0xbfb8aa3b0303d820 */ /* 0x000fe20000410000 */
[----:B-1----:R-:W-:Y:S01]  /*e010*/  SHF.L.U32 R13, R4, 0x10, RZ ;  /* 0x00000010040d7819 */ /* 0x002fe200000006ff */
[----:B------:R-:W-:Y:S01]  /*e020*/  @!P2 FMUL.FTZ R8, R2, -1.4426950216293334961 ;  /* 0xbfb8aa3b0208a820 */ /* 0x000fe20000410000 */
[----:B------:R-:W0:Y:S01]  /*e030*/  @!P0 MUFU.EX2 R0, R0 ;  /* 0x0000000000008308 */ /* 0x000e220000000800 */
[----:B------:R-:W-:-:S02]  /*e040*/  PRMT R11, R11, 0x7632, R11 ;  /* 0x000076320b0b7816 */ /* 0x000fc4000000000b */
[----:B------:R-:W-:Y:S01]  /*e050*/  FADD.FTZ R38, R13, UR5 ;  /* 0x000000050d267e21 */ /* 0x000fe20008010000 */
[----:B------:R-:W-:Y:S01]  /*e060*/  FADD.FTZ R13, R9, UR5 ;  /* 0x00000005090d7e21 */ /* 0x000fe20008010000 */
[----:B------:R-:W-:Y:S02]  /*e070*/  SHF.L.U32 R10, R10, 0x10, RZ ;  /* 0x000000100a0a7819 */ /* 0x000fe400000006ff */
[----:B------:R-:W-:Y:S01]  /*e080*/  SHF.L.U32 R11, R11, 0x10, RZ ;  /* 0x000000100b0b7819 */ /* 0x000fe200000006ff */
[----:B------:R-:W1:Y:S01]  /*e090*/  @!P5 MUFU.EX2 R3, R3 ;  /* 0x000000030003d308 */ /* 0x000e620000000800 */
[----:B------:R-:W-:Y:S02]  /*e0a0*/  FSETP.GTU.FTZ.AND P4, PT, R13, 20, PT ;  /* 0x41a000000d00780b */ /* 0x000fe40003f9c000 */
[----:B------:R-:W-:Y:S02]  /*e0b0*/  FSETP.GTU.FTZ.AND P3, PT, R16, 20, PT ;  /* 0x41a000001000780b */ /* 0x000fe40003f7c000 */
[----:B------:R-:W-:-:S02]  /*e0c0*/  FSETP.GTU.FTZ.AND P1, PT, R38, 20, PT ;  /* 0x41a000002600780b */ /* 0x000fc40003f3c000 */
[C---:B------:R-:W-:Y:S01]  /*e0d0*/  SHF.L.U32 R9, R5.reuse, 0x10, RZ ;  /* 0x0000001005097819 */ /* 0x040fe200000006ff */
[----:B------:R-:W3:Y:S01]  /*e0e0*/  @!P2 MUFU.EX2 R8, R8 ;  /* 0x000000080008a308 */ /* 0x000ee20000000800 */
[----:B0-----:R-:W-:Y:S01]  /*e0f0*/  @!P0 FADD.FTZ R2, R0, 1 ;  /* 0x3f80000000028421 */ /* 0x001fe20000010000 */
[----:B------:R-:W-:Y:S02]  /*e100*/  PRMT R4, R4, 0x7632, R4 ;  /* 0x0000763204047816 */ /* 0x000fe40000000004 */
[----:B------:R-:W-:Y:S02]  /*e110*/  PRMT R5, R5, 0x7632, R5 ;  /* 0x0000763205057816 */ /* 0x000fe40000000005 */
[----:B------:R-:W-:Y:S02]  /*e120*/  SHF.L.U32 R4, R4, 0x10, RZ ;  /* 0x0000001004047819 */ /* 0x000fe400000006ff */
[----:B------:R0:W5:Y:S01]  /*e130*/  @!P0 MUFU.RCP R15, R2 ;  /* 0x00000002000f8308 */ /* 0x0001620000001000 */
[----:B-1----:R-:W-:Y:S01]  /*e140*/  @!P5 FADD.FTZ R3, R3, 1 ;  /* 0x3f8000000303d421 */ /* 0x002fe20000010000 */
[----:B------:R-:W-:Y:S01]  /*e150*/  SHF.L.U32 R5, R5, 0x10, RZ ;  /* 0x0000001005057819 */ /* 0x000fe200000006ff */
[----:B------:R-:W-:-:S05]  /*e160*/  FADD.FTZ R4, R4, UR5 ;  /* 0x0000000504047e21 */ /* 0x000fca0008010000 */
[----:B------:R1:W2:Y:S01]  /*e170*/  @!P5 MUFU.RCP R14, R3 ;  /* 0x00000003000ed308 */ /* 0x0002a20000001000 */
[----:B---3--:R-:W-:Y:S01]  /*e180*/  @!P2 FADD.FTZ R0, R8, 1 ;  /* 0x3f8000000800a421 */ /* 0x008fe20000010000 */
[----:B0-----:R-:W-:Y:S01]  /*e190*/  @!P3 FMUL.FTZ R2, R16, -1.4426950216293334961 ;  /* 0xbfb8aa3b1002b820 */ /* 0x001fe20000410000 */
[----:B------:R-:W-:Y:S01]  /*e1a0*/  FADD.FTZ R16, R9, UR5 ;  /* 0x0000000509107e21 */ /* 0x000fe20008010000 */
[----:B------:R-:W-:-:S04]  /*e1b0*/  @!P1 FMUL.FTZ R9, R38, -1.4426950216293334961 ;  /* 0xbfb8aa3b26099820 */ /* 0x000fc80000410000 */
[----:B------:R0:W3:Y:S01]  /*e1c0*/  @!P2 MUFU.RCP R39, R0 ;  /* 0x000000000027a308 */ /* 0x0000e20000001000 */
[----:B-1----:R-:W-:Y:S01]  /*e1d0*/  FADD.FTZ R3, R10, UR5 ;  /* 0x000000050a037e21 */ /* 0x002fe20008010000 */
[----:B-----5:R-:W-:Y:S01]  /*e1e0*/  @!P0 FMUL.FTZ R24, R24, R15 ;  /* 0x0000000f18188220 */ /* 0x020fe20000410000 */
[----:B------:R-:W-:-:S05]  /*e1f0*/  FSETP.GTU.FTZ.AND P0, PT, R16, 20, PT ;  /* 0x41a000001000780b */ /* 0x000fca0003f1c000 */
[----:B------:R-:W1:Y:S01]  /*e200*/  @!P1 MUFU.EX2 R10, R9 ;  /* 0x00000009000a9308 */ /* 0x000e620000000800 */
[----:B--2---:R-:W-:Y:S01]  /*e210*/  @!P5 FMUL.FTZ R25, R25, R14 ;  /* 0x0000000e1919d220 */ /* 0x004fe20000410000 */
[----:B------:R-:W-:Y:S01]  /*e220*/  FADD.FTZ R14, R11, UR5 ;  /* 0x000000050b0e7e21 */ /* 0x000fe20008010000 */
[----:B0-----:R-:W-:Y:S01]  /*e230*/  @!P4 FMUL.FTZ R0, R13, -1.4426950216293334961 ;  /* 0xbfb8aa3b0d00c820 */ /* 0x001fe20000410000 */
[----:B------:R-:W-:Y:S02]  /*e240*/  FSETP.GTU.FTZ.AND P5, PT, R3, 20, PT ;  /* 0x41a000000300780b */ /* 0x000fe40003fbc000 */
[----:B------:R-:W-:Y:S02]  /*e250*/  SHF.L.U32 R13, R6, 0x10, RZ ;  /* 0x00000010060d7819 */ /* 0x000fe400000006ff */
[----:B------:R-:W0:Y:S01]  /*e260*/  @!P6 MUFU.EX2 R12, R12 ;  /* 0x0000000c000ce308 */ /* 0x000e220000000800 */
[----:B---3--:R-:W-:Y:S01]  /*e270*/  @!P2 FMUL.FTZ R26, R26, R39 ;  /* 0x000000271a1aa220 */ /* 0x008fe20000410000 */
[----:B------:R-:W-:Y:S01]  /*e280*/  FSETP.GTU.FTZ.AND P2, PT, R14, 20, PT ;  /* 0x41a000000e00780b */ /* 0x000fe20003f5c000 */
[----:B------:R-:W-:Y:S01]  /*e290*/  @!P0 FMUL.FTZ R11, R16, -1.4426950216293334961 ;  /* 0xbfb8aa3b100b8820 */ /* 0x000fe20000410000 */
[----:B------:R-:W-:-:S04]  /*e2a0*/  PRMT R6, R6, 0x7632, R6 ;  /* 0x0000763206067816 */ /* 0x000fc80000000006 */
[----:B------:R-:W2:Y:S01]  /*e2b0*/  @!P4 MUFU.EX2 R0, R0 ;  /* 0x000000000000c308 */ /* 0x000ea20000000800 */
[----:B------:R-:W-:Y:S01]  /*e2c0*/  @!P5 FMUL.FTZ R3, R3, -1.4426950216293334961 ;  /* 0xbfb8aa3b0303d820 */ /* 0x000fe20000410000 */
[----:B-1----:R-:W-:Y:S01]  /*e2d0*/  @!P1 FADD.FTZ R10, R10, 1 ;  /* 0x3f8000000a0a9421 */ /* 0x002fe20000010000 */
[----:B------:R-:W-:-:S04]  /*e2e0*/  SHF.L.U32 R6, R6, 0x10, RZ ;  /* 0x0000001006067819 */ /* 0x000fc800000006ff */
[----:B------:R-:W-:Y:S01]  /*e2f0*/  @!P2 FMUL.FTZ R9, R14, -1.4426950216293334961 ;  /* 0xbfb8aa3b0e09a820 */ /* 0x000fe20000410000 */
[----:B------:R-:W1:Y:S01]  /*e300*/  @!P5 MUFU.EX2 R3, R3 ;  /* 0x000000030003d308 */ /* 0x000e620000000800 */
[----:B0-----:R-:W-:Y:S01]  /*e310*/  @!P6 FADD.FTZ R12, R12, 1 ;  /* 0x3f8000000c0ce421 */ /* 0x001fe20000010000 */
[----:B------:R-:W-:Y:S01]  /*e320*/  FADD.FTZ R6, R6, UR5 ;  /* 0x0000000506067e21 */ /* 0x000fe20008010000 */
[----:B------:R-:W-:-:S05]  /*e330*/  F2FP.BF16.F32.PACK_AB R14, R231, R233 ;  /* 0x000000e9e70e723e */ /* 0x000fca00000010ff */
[----:B------:R2:W0:Y:S08]  /*e340*/  @!P3 MUFU.EX2 R8, R2 ;  /* 0x000000020008b308 */ /* 0x0004300000000800 */
[----:B------:R-:W3:Y:S01]  /*e350*/  @!P2 MUFU.EX2 R9, R9 ;  /* 0x000000090009a308 */ /* 0x000ee20000000800 */
[----:B--2---:R-:W-:Y:S01]  /*e360*/  @!P4 FADD.FTZ R2, R0, 1 ;  /* 0x3f8000000002c421 */ /* 0x004fe20000010000 */
[----:B-1----:R-:W-:Y:S01]  /*e370*/  @!P5 FADD.FTZ R0, R3, 1 ;  /* 0x3f8000000300d421 */ /* 0x002fe20000010000 */
[----:B------:R-:W-:-:S05]  /*e380*/  FADD.FTZ R3, R13, UR5 ;  /* 0x000000050d037e21 */ /* 0x000fca0008010000 */
[----:B------:R-:W1:Y:S01]  /*e390*/  @!P4 MUFU.RCP R2, R2 ;  /* 0x000000020002c308 */ /* 0x000e620000001000 */
[----:B0-----:R-:W-:-:S07]  /*e3a0*/  @!P3 FADD.FTZ R8, R8, 1 ;  /* 0x3f8000000808b421 */ /* 0x001fce0000010000 */
[----:B------:R0:W2:Y:S01]  /*e3b0*/  @!P6 MUFU.RCP R15, R12 ;  /* 0x0000000c000fe308 */ /* 0x0000a20000001000 */
[----:B---3--:R-:W-:-:S07]  /*e3c0*/  @!P2 FADD.FTZ R9, R9, 1 ;  /* 0x3f8000000909a421 */ /* 0x008fce0000010000 */
[----:B------:R-:W3:Y:S01]  /*e3d0*/  @!P3 MUFU.RCP R39, R8 ;  /* 0x000000080027b308 */ /* 0x000ee20000001000 */
[----:B-1----:R-:W-:Y:S01]  /*e3e0*/  @!P4 FMUL.FTZ R27, R27, R2 ;  /* 0x000000021b1bc220 */ /* 0x002fe20000410000 */
[C---:B------:R-:W-:Y:S02]  /*e3f0*/  SHF.L.U32 R2, R7.reuse, 0x10, RZ ;  /* 0x0000001007027819 */ /* 0x040fe400000006ff */
[----:B------:R-:W-:Y:S02]  /*e400*/  PRMT R7, R7, 0x7632, R7 ;  /* 0x0000763207077816 */ /* 0x000fe40000000007 */
[----:B------:R-:W-:Y:S01]  /*e410*/  FSETP.GTU.FTZ.AND P4, PT, R3, 20, PT ;  /* 0x41a000000300780b */ /* 0x000fe20003f9c000 */
[----:B0-----:R-:W-:Y:S01]  /*e420*/  FADD.FTZ R12, R2, UR5 ;  /* 0x00000005020c7e21 */ /* 0x001fe20008010000 */
[----:B------:R-:W0:Y:S01]  /*e430*/  @!P5 MUFU.RCP R0, R0 ;  /* 0x000000000000d308 */ /* 0x000e220000001000 */
[----:B------:R-:W-:Y:S01]  /*e440*/  SHF.L.U32 R7, R7, 0x10, RZ ;  /* 0x0000001007077819 */ /* 0x000fe200000006ff */
[----:B--2---:R-:W-:Y:S01]  /*e450*/  @!P6 FMUL.FTZ R28, R28, R15 ;  /* 0x0000000f1c1ce220 */ /* 0x004fe20000410000 */
[----:B------:R-:W-:-:S02]  /*e460*/  F2FP.BF16.F32.PACK_AB R15, R229, R230 ;  /* 0x000000e6e50f723e */ /* 0x000fc400000010ff */
[----:B------:R-:W-:Y:S01]  /*e470*/  FSETP.GTU.FTZ.AND P6, PT, R12, 20, PT ;  /* 0x41a000000c00780b */ /* 0x000fe20003fdc000 */
[----:B------:R-:W-:Y:S02]  /*e480*/  FADD.FTZ R7, R7, UR5 ;  /* 0x0000000507077e21 */ /* 0x000fe40008010000 */
[----:B------:R-:W1:Y:S01]  /*e490*/  @!P2 MUFU.RCP R8, R9 ;  /* 0x000000090008a308 */ /* 0x000e620000001000 */
[----:B---3--:R-:W-:Y:S02]  /*e4a0*/  @!P3 FMUL.FTZ R30, R30, R39 ;  /* 0x000000271e1eb220 */ /* 0x008fe40000410000 */
[----:B------:R-:W-:-:S05]  /*e4b0*/  @!P4 FMUL.FTZ R2, R3, -1.4426950216293334961 ;  /* 0xbfb8aa3b0302c820 */ /* 0x000fca0000410000 */
[----:B------:R2:W3:Y:S01]  /*e4c0*/  @!P1 MUFU.RCP R13, R10 ;  /* 0x0000000a000d9308 */ /* 0x0004e20000001000 */
[----:B0-----:R-:W-:Y:S01]  /*e4d0*/  @!P5 FMUL.FTZ R29, R29, R0 ;  /* 0x000000001d1dd220 */ /* 0x001fe20000410000 */
[----:B------:R-:W-:-:S06]  /*e4e0*/  FSETP.GTU.FTZ.AND P5, PT, R4, 20, PT ;  /* 0x41a000000400780b */ /* 0x000fcc0003fbc000 */
[----:B------:R-:W0:Y:S01]  /*e4f0*/  @!P0 MUFU.EX2 R11, R11 ;  /* 0x0000000b000b8308 */ /* 0x000e220000000800 */
[----:B--2---:R-:W-:Y:S01]  /*e500*/  FADD.FTZ R10, R5, UR5 ;  /* 0x00000005050a7e21 */ /* 0x004fe20008010000 */
[----:B-1----:R-:W-:Y:S01]  /*e510*/  @!P2 FMUL.FTZ R31, R31, R8 ;  /* 0x000000081f1fa220 */ /* 0x002fe20000410000 */
[----:B------:R-:W-:Y:S01]  /*e520*/  FSETP.GTU.FTZ.AND P2, PT, R6, 20, PT ;  /* 0x41a000000600780b */ /* 0x000fe20003f5c000 */
[----:B------:R-:W-:Y:S01]  /*e530*/  @!P6 FMUL.FTZ R5, R12, -1.4426950216293334961 ;  /* 0xbfb8aa3b0c05e820 */ /* 0x000fe20000410000 */
[----:B------:R-:W-:Y:S02]  /*e540*/  F2FP.BF16.F32.PACK_AB R12, R236, R237 ;  /* 0x000000edec0c723e */ /* 0x000fe400000010ff */
[----:B------:R-:W-:Y:S01]  /*e550*/  FSETP.GTU.FTZ.AND P3, PT, R10, 20, PT ;  /* 0x41a000000a00780b */ /* 0x000fe20003f7c000 */
[----:B------:R-:W-:Y:S01]  /*e560*/  @!P5 FMUL.FTZ R0, R4, -1.4426950216293334961 ;  /* 0xbfb8aa3b0400d820 */ /* 0x000fe20000410000 */
[----:B---3--:R-:W-:Y:S01]  /*e570*/  @!P1 FMUL.FTZ R32, R32, R13 ;  /* 0x0000000d20209220 */ /* 0x008fe20000410000 */
[----:B------:R-:W-:Y:S01]  /*e580*/  FSETP.GTU.FTZ.AND P1, PT, R7, 20, PT ;  /* 0x41a000000700780b */ /* 0x000fe20003f3c000 */
[----:B------:R1:W2:Y:S01]  /*e590*/  @!P4 MUFU.EX2 R3, R2 ;  /* 0x000000020003c308 */ /* 0x0002a20000000800 */
[----:B------:R-:W-:-:S02]  /*e5a0*/  F2FP.BF16.F32.PACK_AB R13, R234, R235 ;  /* 0x000000ebea0d723e */ /* 0x000fc400000010ff */
[----:B------:R-:W-:Y:S02]  /*e5b0*/  F2FP.BF16.F32.PACK_AB R19, R31, R30 ;  /* 0x0000001e1f13723e */ /* 0x000fe400000010ff */
[----:B------:R-:W-:Y:S01]  /*e5c0*/  @!P2 FMUL.FTZ R4, R6, -1.4426950216293334961 ;  /* 0xbfb8aa3b0604a820 */ /* 0x000fe20000410000 */
[----:B0-----:R-:W-:Y:S01]  /*e5d0*/  @!P0 FADD.FTZ R11, R11, 1 ;  /* 0x3f8000000b0b8421 */ /* 0x001fe20000010000 */
[----:B----4-:R-:W-:Y:S01]  /*e5e0*/  STS.128 [R64], R12 ;  /* 0x0000000c40007388 */ /* 0x010fe20000000c00 */
[----:B------:R-:W0:Y:S01]  /*e5f0*/  @!P5 MUFU.EX2 R0, R0 ;  /* 0x000000000000d308 */ /* 0x000e220000000800 */
[----:B-1----:R-:W-:Y:S02]  /*e600*/  @!P3 FMUL.FTZ R2, R10, -1.4426950216293334961 ;  /* 0xbfb8aa3b0a02b820 */ /* 0x002fe40000410000 */
[----:B------:R-:W-:Y:S01]  /*e610*/  STS.128 [R64+0x10], R192 ;  /* 0x000010c040007388 */ /* 0x000fe20000000c00 */
[----:B------:R-:W-:Y:S01]  /*e620*/  @!P1 FMUL.FTZ R6, R7, -1.4426950216293334961 ;  /* 0xbfb8aa3b07069820 */ /* 0x000fe20000410000 */
[----:B------:R-:W-:-:S03]  /*e630*/  NOP ;  /* 0x0000000000007918 */ /* 0x000fc60000000000 */
[----:B------:R1:W3:Y:S01]  /*e640*/  @!P0 MUFU.RCP R7, R11 ;  /* 0x0000000b00078308 */ /* 0x0002e20000001000 */
[----:B------:R-:W-:Y:S01]  /*e650*/  LDS.128 R12, [R238+0x200] ;  /* 0x00020000ee0c7984 */ /* 0x000fe20000000c00 */
[----:B--2---:R-:W-:Y:S01]  /*e660*/  @!P4 FADD.FTZ R3, R3, 1 ;  /* 0x3f8000000303c421 */ /* 0x004fe20000010000 */
[----:B0-----:R-:W-:-:S05]  /*e670*/  @!P5 FADD.FTZ R0, R0, 1 ;  /* 0x3f8000000000d421 */ /* 0x001fca0000010000 */
[----:B------:R-:W0:Y:S01]  /*e680*/  @!P6 MUFU.EX2 R5, R5 ;  /* 0x000000050005e308 */ /* 0x000e220000000800 */
[----:B-1----:R-:W1:Y:S07]  /*e690*/  LDS.128 R8, [R238] ;  /* 0x00000000ee087984 */ /* 0x002e6e0000000c00 */
[----:B------:R-:W2:Y:S01]  /*e6a0*/  @!P3 MUFU.EX2 R2, R2 ;  /* 0x000000020002b308 */ /* 0x000ea20000000800 */
[----:B---3--:R-:W-:-:S07]  /*e6b0*/  @!P0 FMUL.FTZ R34, R34, R7 ;  /* 0x0000000722228220 */ /* 0x008fce0000410000 */
[----:B------:R-:W3:Y:S01]  /*e6c0*/  @!P1 MUFU.EX2 R6, R6 ;  /* 0x0000000600069308 */ /* 0x000ee20000000800 */
[----:B0-----:R-:W-:-:S07]  /*e6d0*/  @!P6 FADD.FTZ R5, R5, 1 ;  /* 0x3f8000000505e421 */ /* 0x001fce0000010000 */
[----:B------:R-:W0:Y:S01]  /*e6e0*/  @!P2 MUFU.EX2 R4, R4 ;  /* 0x000000040004a308 */ /* 0x000e220000000800 */
[----:B--2---:R-:W-:-:S07]  /*e6f0*/  @!P3 FADD.FTZ R2, R2, 1 ;  /* 0x3f8000000202b421 */ /* 0x004fce0000010000 */
[----:B------:R-:W2:Y:S01]  /*e700*/  @!P5 MUFU.RCP R0, R0 ;  /* 0x000000000000d308 */ /* 0x000ea20000001000 */
[----:B---3--:R-:W-:-:S07]  /*e710*/  @!P1 FADD.FTZ R6, R6, 1 ;  /* 0x3f80000006069421 */ /* 0x008fce0000010000 */
[----:B------:R-:W3:Y:S01]  /*e720*/  @!P6 MUFU.RCP R18, R5 ;  /* 0x000000050012e308 */ /* 0x000ee20000001000 */
[----:B0-----:R-:W-:-:S07]  /*e730*/  @!P2 FADD.FTZ R4, R4, 1 ;  /* 0x3f8000000404a421 */ /* 0x001fce0000010000 */
[----:B------:R0:W4:Y:S01]  /*e740*/  @!P4 MUFU.RCP R17, R3 ;  /* 0x000000030011c308 */ /* 0x0001220000001000 */
[----:B--2---:R-:W-:Y:S01]  /*e750*/  @!P5 FMUL.FTZ R33, R33, R0 ;  /* 0x000000002121d220 */ /* 0x004fe20000410000 */
[----:B------:R-:W-:-:S04]  /*e760*/  FADD.FTZ R0, R24, R65 ;  /* 0x0000004118007221 */ /* 0x000fc80000010000 */
[----:B------:R-:W-:Y:S02]  /*e770*/  F2FP.BF16.F32.PACK_AB R40, R33, R32 ;  /* 0x000000202128723e */ /* 0x000fe400000010ff */
[----:B------:R2:W5:Y:S01]  /*e780*/  @!P3 MUFU.RCP R16, R2 ;  /* 0x000000020010b308 */ /* 0x0005620000001000 */
[----:B0-----:R-:W-:Y:S01]  /*e790*/  MOV R3, UR16 ;  /* 0x0000001000037c02 */ /* 0x001fe20008000f00 */
[----:B---3--:R-:W-:Y:S01]  /*e7a0*/  @!P6 FMUL.FTZ R23, R23, R18 ;  /* 0x000000121717e220 */ /* 0x008fe20000410000 */
[----:B------:R-:W-:Y:S01]  /*e7b0*/  F2FP.BF16.F32.PACK_AB R18, R29, R28 ;  /* 0x0000001c1d12723e */ /* 0x000fe200000010ff */
[----:B------:R-:W-:Y:S02]  /*e7c0*/  ULDC.64 UR16, c[0x0][0x3a8] ;  /* 0x0000ea0000107ab9 */ /* 0x000fe40000000a00 */
[----:B------:R-:W-:Y:S02]  /*e7d0*/  UIMAD.WIDE.U32 UR8, UR11, UR16, UR8 ;  /* 0x000000100b0872a5 */ /* 0x000fe4000f8e0008 */
[----:B------:R-:W0:Y:S01]  /*e7e0*/  @!P1 MUFU.RCP R5, R6 ;  /* 0x0000000600059308 */ /* 0x000e220000001000 */
[----:B--2---:R-:W-:Y:S01]  /*e7f0*/  MOV R2, UR7 ;  /* 0x0000000700027c02 */ /* 0x004fe20008000f00 */
[----:B----4-:R-:W-:Y:S01]  /*e800*/  @!P4 FMUL.FTZ R36, R36, R17 ;  /* 0x000000112424c220 */ /* 0x010fe20000410000 */
[----:B------:R-:W-:Y:S01]  /*e810*/  F2FP.BF16.F32.PACK_AB R17, R27, R26 ;  /* 0x0000001a1b11723e */ /* 0x000fe200000010ff */
[----:B------:R-:W-:-:S02]  /*e820*/  UIMAD UR7, UR19, UR16, URZ ;  /* 0x00000010130772a4 */ /* 0x000fc4000f8e023f */
[----:B------:R-:W-:Y:S02]  /*e830*/  IMAD.WIDE R2, R88, 0x10, R2 ;  /* 0x0000001058027825 */ /* 0x000fe400078e0202 */
[----:B------:R-:W2:Y:S02]  /*e840*/  @!P2 MUFU.RCP R4, R4 ;  /* 0x000000040004a308 */ /* 0x000ea40000001000 */
[----:B-----5:R-:W-:Y:S01]  /*e850*/  @!P3 FMUL.FTZ R35, R35, R16 ;  /* 0x000000102323b220 */ /* 0x020fe20000410000 */
[----:B------:R-:W-:Y:S01]  /*e860*/  F2FP.BF16.F32.PACK_AB R16, R25, R24 ;  /* 0x000000181910723e */ /* 0x000fe200000010ff */
[----:B-1----:R-:W-:Y:S01]  /*e870*/  STG.E.128 desc[UR28][R2.64], R8 ;  /* 0x0000000802007986 */ /* 0x002fe2000c101d1c */
[----:B------:R-:W-:Y:S02]  /*e880*/  UIMAD UR7, UR11, UR17, UR7 ;  /* 0x000000110b0772a4 */ /* 0x000fe4000f8e0207 */
[----:B------:R-:W-:Y:S01]  /*e890*/  F2FP.BF16.F32.PACK_AB R41, R35, R34 ;  /* 0x000000222329723e */ /* 0x000fe200000010ff */
[----:B------:R1:W-:Y:S01]  /*e8a0*/  STG.E.128 desc[UR28][R2.64+0x200], R12 ;  /* 0x0002000c02007986 */ /* 0x0003e2000c101d1c */
[----:B------:R-:W-:Y:S01]  /*e8b0*/  ULDC.64 UR16, c[0x0][0x3b0] ;  /* 0x0000ec0000107ab9 */ /* 0x000fe20000000a00 */
[----:B0-----:R-:W-:Y:S01]  /*e8c0*/  @!P1 FMUL.FTZ R22, R22, R5 ;  /* 0x0000000516169220 */ /* 0x001fe20000410000 */
[----:B------:R-:W-:Y:S01]  /*e8d0*/  FADD.FTZ R5, R0, R25 ;  /* 0x0000001900057221 */ /* 0x000fe20000010000 */
[----:B------:R-:W-:Y:S01]  /*e8e0*/  BAR.SYNC.DEFER_BLOCKING 0x0 ;  /* 0x0000000000007b1d */ /* 0x000fe20000010000 */
[----:B------:R-:W-:-:S02]  /*e8f0*/  UIADD3 UR9, UR9, UR7, URZ ;  /* 0x0000000709097290 */ /* 0x000fc4000fffe03f */
[----:B------:R-:W-:Y:S01]  /*e900*/  FADD.FTZ R26, R5, R26 ;  /* 0x0000001a051a7221 */ /* 0x000fe20000010000 */
[----:B------:R-:W-:Y:S01]  /*e910*/  F2FP.BF16.F32.PACK_AB R43, R22, R23 ;  /* 0x00000017162b723e */ /* 0x000fe200000010ff */
[----:B------:R-:W-:Y:S01]  /*e920*/  UIMAD UR7, UR22, UR16, URZ ;  /* 0x00000010160772a4 */ /* 0x000fe2000f8e023f */
[----:B--2---:R-:W-:Y:S01]  /*e930*/  @!P2 FMUL.FTZ R37, R37, R4 ;  /* 0x000000042525a220 */ /* 0x004fe20000410000 */
[----:B------:R-:W-:Y:S01]  /*e940*/  FADD.FTZ R27, R26, R27 ;  /* 0x0000001b1a1b7221 */ /* 0x000fe20000010000 */
[----:B------:R-:W-:Y:S02]  /*e950*/  UIMAD.WIDE.U32 UR8, UR10, UR16, UR8 ;  /* 0x000000100a0872a5 */ /* 0x000fe4000f8e0008 */
[----:B------:R-:W-:Y:S01]  /*e960*/  UIMAD UR7, UR10, UR17, UR7 ;  /* 0x000000110a0772a4 */ /* 0x000fe2000f8e0207 */
[----:B------:R-:W-:Y:S01]  /*e970*/  FADD.FTZ R28, R27, R28 ;  /* 0x0000001c1b1c7221 */ /* 0x000fe20000010000 */
[----:B------:R-:W-:Y:S01]  /*e980*/  F2FP.BF16.F32.PACK_AB R42, R37, R36 ;  /* 0x00000024252a723e */ /* 0x000fe200000010ff */
[----:B------:R-:W-:Y:S01]  /*e990*/  ULDC.64 UR16, c[0x0][0x3f0] ;  /* 0x0000fc0000107ab9 */ /* 0x000fe20000000a00 */
[----:B------:R-:W-:Y:S01]  /*e9a0*/  UIADD3 UR9, UR9, UR7, URZ ;  /* 0x0000000709097290 */ /* 0x000fe2000fffe03f */
[----:B------:R-:W-:Y:S01]  /*e9b0*/  FADD.FTZ R29, R28, R29 ;  /* 0x0000001d1c1d7221 */ /* 0x000fe20000010000 */
[----:B------:R-:W-:-:S03]  /*e9c0*/  ULEA UR7, UP0, UR8, UR16, 0x1 ;  /* 0x0000001008077291 */ /* 0x000fc6000f80083f */
[----:B------:R-:W-:Y:S01]  /*e9d0*/  FADD.FTZ R30, R29, R30 ;  /* 0x0000001e1d1e7221 */ /* 0x000fe20000010000 */
[----:B------:R-:W-:Y:S02]  /*e9e0*/  ULEA.HI.X UR8, UR8, UR17, UR9, 0x1, UP0 ;  /* 0x0000001108087291 */ /* 0x000fe400080f0c09 */
[----:B-1----:R-:W-:Y:S01]  /*e9f0*/  MOV R2, UR7 ;  /* 0x0000000700027c02 */ /* 0x002fe20008000f00 */
[----:B------:R-:W-:Y:S01]  /*ea00*/  FADD.FTZ R31, R30, R31 ;  /* 0x0000001f1e1f7221 */ /* 0x000fe20000010000 */
[----:B------:R-:W-:Y:S01]  /*ea10*/  STS.128 [R64], R16 ;  /* 0x0000001040007388 */ /* 0x000fe20000000c00 */
[----:B------:R-:W-:Y:S01]  /*ea20*/  UISETP.GT.AND UP0, UPT, UR15, 0x1, UPT ;  /* 0x000000010f00788c */ /* 0x000fe2000bf04270 */
[----:B------:R-:W-:Y:S01]  /*ea30*/  MOV R3, UR8 ;  /* 0x0000000800037c02 */ /* 0x000fe20008000f00 */
[----:B------:R-:W-:Y:S01]  /*ea40*/  FADD.FTZ R32, R31, R32 ;  /* 0x000000201f207221 */ /* 0x000fe20000010000 */
[----:B------:R-:W-:Y:S01]  /*ea50*/  STS.128 [R64+0x10], R40 ;  /* 0x0000102840007388 */ /* 0x000fe20000000c00 */
[----:B------:R-:W-:-:S03]  /*ea60*/  NOP ;  /* 0x0000000000007918 */ /* 0x000fc60000000000 */
[----:B------:R-:W0:Y:S01]  /*ea70*/  LDS.128 R8, [R238] ;  /* 0x00000000ee087984 */ /* 0x000e220000000c00 */
[----:B------:R-:W-:Y:S01]  /*ea80*/  FADD.FTZ R33, R32, R33 ;  /* 0x0000002120217221 */ /* 0x000fe20000010000 */
[----:B------:R-:W-:Y:S01]  /*ea90*/  IMAD.WIDE R2, R88, 0x10, R2 ;  /* 0x0000001058027825 */ /* 0x000fe200078e0202 */
[----:B------:R-:W-:Y:S01]  /*eaa0*/  PLOP3.LUT P0, PT, PT, PT, UP0, 0x80, 0x0 ;  /* 0x000000000000781c */ /* 0x000fe20003f0f008 */
[----:B------:R-:W1:Y:S02]  /*eab0*/  LDS.128 R44, [R238+0x200] ;  /* 0x00020000ee2c7984 */ /* 0x000e640000000c00 */
        /* <DEDUP_REMOVED lines=10> */
.L_x_5195:
[----:B------:R-:W-:Y:S02]  /*eb60*/  ULDC.64 UR4, c[0x0][0x3d8] ;  /* 0x0000f60000047ab9 */ /* 0x000fe40000000a00 */
[----:B------:R-:W-:-:S04]  /*eb70*/  ISETP.NE.U32.AND P0, PT, RZ, UR4, PT ;  /* 0x00000004ff007c0c */ /* 0x000fc8000bf05070 */
[----:B------:R-:W-:-:S13]  /*eb80*/  ISETP.NE.AND.EX P0, PT, RZ, UR5, PT, P0 ;  /* 0x00000005ff007c0c */ /* 0x000fda000bf05300 */
[----:B------:R-:W-:Y:S05]  /*eb90*/  @!P0 BRA `(.L_x_5326) ;  /* 0x0000000000988947 */ /* 0x000fea0003800000 */
[----:B--2---:R-:W2:Y:S01]  /*eba0*/  LDL.LU R2, [R1+0x8] ;  /* 0x0000080001027983 */ /* 0x004ea20000300800 */
        /* <DEDUP_REMOVED lines=36> */
.L_x_5327:
[----:B------:R-:W-:Y:S05]  /*edf0*/  BSYNC B0 ;  /* 0x0000000000007941 */ /* 0x000fea0003800000 */
.L_x_5326:
[----:B------:R-:W-:Y:S01]  /*ee00*/  ULDC.64 UR4, c[0x0][0x3f8] ;  /* 0x0000fe0000047ab9 */ /* 0x000fe20000000a00 */
[----:B------:R-:W-:Y:S01]  /*ee10*/  BSSY B0, `(.L_x_5328) ;  /* 0x000002c000007945 */ /* 0x000fe20003800000 */
[----:B------:R-:W-:-:S04]  /*ee20*/  ISETP.NE.U32.AND P0, PT, RZ, UR4, PT ;  /* 0x00000004ff007c0c */ /* 0x000fc8000bf05070 */
[----:B------:R-:W-:-:S13]  /*ee30*/  ISETP.NE.AND.EX P0, PT, RZ, UR5, PT, P0 ;  /* 0x00000005ff007c0c */ /* 0x000fda000bf05300 */
[----:B------:R-:W-:Y:S05]  /*ee40*/  @!P0 BRA `(.L_x_5329) ;  /* 0x00000000009c8947 */ /* 0x000fea0003800000 */
[----:B-12---:R-:W0:Y:S01]  /*ee50*/  LDL.LU R2, [R1+0x4] ;  /* 0x0000040001027983 */ /* 0x006e220000300800 */
        /* <DEDUP_REMOVED lines=38> */
.L_x_5329:
[----:B--2---:R-:W2:Y:S02]  /*f0c0*/  S2R R11, SR_TID.X ;  /* 0x00000000000b7919 */ /* 0x004ea40000002100 */
.L_x_5330:
[----:B------:R-:W-:Y:S05]  /*f0d0*/  BSYNC B0 ;  /* 0x0000000000007941 */ /* 0x000fea0003800000 */
.L_x_5328:
        /* <DEDUP_REMOVED lines=23> */
.L_x_5332:
        /* <DEDUP_REMOVED lines=32> */
.L_x_5331:
[----:B------:R-:W-:Y:S05]  /*f450*/  EXIT ;  /* 0x000000000000794d */ /* 0x000fea0003800000 */
.L_x_5233:
[----:B------:R-:W-:Y:S01]  /*f460*/  HFMA2.MMA R245, -RZ, RZ, 0, 5.9604644775390625e-08 ;  /* 0x00000001fff57435 */ /* 0x000fe200000001ff */
[----:B------:R-:W-:Y:S02]  /*f470*/  MOV R250, R241 ;  /* 0x000000f100fa7202 */ /* 0x000fe40000000f00 */
[----:B------:R-:W-:Y:S02]  /*f480*/  MOV R248, RZ ;  /* 0x000000ff00f87202 */ /* 0x000fe40000000f00 */
[----:B------:R-:W-:-:S07]  /*f490*/  MOV R83, 0xffffffff ;  /* 0xffffffff00537802 */ /* 0x000fce0000000f00 */
[----:B-1----:R-:W-:Y:S05]  /*f4a0*/  WARPSYNC.COLLECTIVE R83, `(.L_x_5333) ;  /* 0x0000000053087348 */ /* 0x002fea0003c00000 */
[----:B------:R0:W2:Y:S02]  /*f4b0*/  SHFL.UP P3, R80, R250, R245, R248 ;  /* 0x040000f5fa507389 */ /* 0x0000a400000600f8 */
[----:B012---:R-:W-:Y:S01]  /*f4c0*/  ENDCOLLECTIVE ;  /* 0x000000000000791b */ /* 0x007fe20003800000 */
.L_x_5333:
[----:B------:R-:W-:Y:S02]  /*f4d0*/  MOV R250, R81 ;  /* 0x0000005100fa7202 */ /* 0x000fe40000000f00 */
[----:B------:R-:W-:-:S07]  /*f4e0*/  MOV R252, R80 ;  /* 0x0000005000fc7202 */ /* 0x000fce0000000f00 */
[----:B------:R-:W-:Y:S05]  /*f4f0*/  WARPSYNC.COLLECTIVE R83, `(.L_x_5334) ;  /* 0x0000000053087348 */ /* 0x000fea0003c00000 */
[----:B------:R0:W1:Y:S02]  /*f500*/  SHFL.UP P3, R80, R250, R245, R248 ;  /* 0x040000f5fa507389 */ /* 0x00006400000600f8 */
[----:B01----:R-:W-:Y:S01]  /*f510*/  ENDCOLLECTIVE ;  /* 0x000000000000791b */ /* 0x003fe20003800000 */
.L_x_5334:
[----:B------:R-:W-:Y:S02]  /*f520*/  MOV R250, R244 ;  /* 0x000000f400fa7202 */ /* 0x000fe40000000f00 */
[----:B------:R-:W-:-:S07]  /*f530*/  MOV R82, R80 ;  /* 0x0000005000527202 */ /* 0x000fce0000000f00 */
[----:B------:R-:W-:Y:S05]  /*f540*/  WARPSYNC.COLLECTIVE R83, `(.L_x_5335) ;  /* 0x0000000053087348 */ /* 0x000fea0003c00000 */
[----:B------:R0:W1:Y:S02]  /*f550*/  SHFL.UP P3, R80, R250, R245, R248 ;  /* 0x040000f5fa507389 */ /* 0x00006400000600f8 */
[----:B01----:R-:W-:Y:S01]  /*f560*/  ENDCOLLECTIVE ;  /* 0x000000000000791b */ /* 0x003fe20003800000 */
.L_x_5335:
[----:B------:R-:W-:Y:S02]  /*f570*/  MOV R250, R242 ;  /* 0x000000f200fa7202 */ /* 0x000fe40000000f00 */
[----:B------:R-:W-:-:S07]  /*f580*/  MOV R227, R80 ;  /* 0x0000005000e37202 */ /* 0x000fce0000000f00 */
[----:B------:R-:W-:Y:S05]  /*f590*/  WARPSYNC.COLLECTIVE R83, `(.L_x_5336) ;  /* 0x0000000053087348 */ /* 0x000fea0003c00000 */
[----:B------:R0:W1:Y:S02]  /*f5a0*/  SHFL.UP P3, R80, R250, R245, R248 ;  /* 0x040000f5fa507389 */ /* 0x00006400000600f8 */
[----:B01----:R-:W-:Y:S01]  /*f5b0*/  ENDCOLLECTIVE ;  /* 0x000000000000791b */ /* 0x003fe20003800000 */
.L_x_5336:
[C---:B------:R-:W-:Y:S01]  /*f5c0*/  FMUL.FTZ R83, R81.reuse, R82 ;  /* 0x0000005251537220 */ /* 0x040fe20000410000 */
[----:B------:R-:W-:Y:S01]  /*f5d0*/  HFMA2.MMA R245, -RZ, RZ, 0, 1.1920928955078125e-07 ;  /* 0x00000002fff57435 */ /* 0x000fe200000001ff */
[----:B------:R-:W-:Y:S01]  /*f5e0*/  FMUL.FTZ R243, R81, R80 ;  /* 0x0000005051f37220 */ /* 0x000fe20000410000 */
[----:B------:R-:W-:-:S03]  /*f5f0*/  ISETP.GE.AND P3, PT, R249, 0x1, PT ;  /* 0x00000001f900780c */ /* 0x000fc60003f66270 */
[-C--:B------:R-:W-:Y:S01]  /*f600*/  FFMA.FTZ R243, R241, R227.reuse, -R243 ;  /* 0x000000e3f1f37223 */ /* 0x080fe200000108f3 */
[----:B------:R-:W-:-:S04]  /*f610*/  FMUL.FTZ R227, R81, R227 ;  /* 0x000000e351e37220 */ /* 0x000fc80000410000 */
[----:B------:R-:W-:Y:S01]  /*f620*/  FFMA.FTZ R227, R241, R80, R227 ;  /* 0x00000050f1e37223 */ /* 0x000fe200000100e3 */
        /* <DEDUP_REMOVED lines=11> */
.L_x_5337:
[----:B------:R-:W-:Y:S02]  /*f6e0*/  MOV R250, R227 ;  /* 0x000000e300fa7202 */ /* 0x000fe40000000f00 */
[----:B------:R-:W-:-:S07]  /*f6f0*/  MOV R81, R80 ;  /* 0x0000005000517202 */ /* 0x000fce0000000f00 */
[----:B------:R-:W-:Y:S05]  /*f700*/  WARPSYNC.COLLECTIVE R83, `(.L_x_5338) ;  /* 0x0000000053087348 */ /* 0x000fea0003c00000 */
[----:B------:R0:W1:Y:S02]  /*f710*/  SHFL.UP P3, R80, R250, R245, R248 ;  /* 0x040000f5fa507389 */ /* 0x00006400000600f8 */
[----:B01----:R-:W-:Y:S01]  /*f720*/  ENDCOLLECTIVE ;  /* 0x000000000000791b */ /* 0x003fe20003800000 */
.L_x_5338:
[----:B------:R-:W-:Y:S02]  /*f730*/  MOV R250, R244 ;  /* 0x000000f400fa7202 */ /* 0x000fe40000000f00 */
[----:B------:R-:W-:-:S07]  /*f740*/  MOV R252, R80 ;  /* 0x0000005000fc7202 */ /* 0x000fce0000000f00 */
[----:B------:R-:W-:Y:S05]  /*f750*/  WARPSYNC.COLLECTIVE R83, `(.L_x_5339) ;  /* 0x0000000053087348 */ /* 0x000fea0003c00000 */
[----:B------:R0:W1:Y:S02]  /*f760*/  SHFL.UP P3, R80, R250, R245, R248 ;  /* 0x040000f5fa507389 */ /* 0x00006400000600f8 */
[----:B01----:R-:W-:Y:S01]  /*f770*/  ENDCOLLECTIVE ;  /* 0x000000000000791b */ /* 0x003fe20003800000 */
.L_x_5339:
[----:B------:R-:W-:Y:S02]  /*f780*/  MOV R250, R242 ;  /* 0x000000f200fa7202 */ /* 0x000fe40000000f00 */
[----:B------:R-:W-:-:S07]  /*f790*/  MOV R82, R80 ;  /* 0x0000005000527202 */ /* 0x000fce0000000f00 */
[----:B------:R-:W-:Y:S05]  /*f7a0*/  WARPSYNC.COLLECTIVE R83, `(.L_x_5340) ;  /* 0x0000000053087348 */ /* 0x000fea0003c00000 */
[----:B------:R0:W1:Y:S02]  /*f7b0*/  SHFL.UP P3, R80, R250, R245, R248 ;  /* 0x040000f5fa507389 */ /* 0x00006400000600f8 */
[----:B01----:R-:W-:Y:S01]  /*f7c0*/  ENDCOLLECTIVE ;  /* 0x000000000000791b */ /* 0x003fe20003800000 */
.L_x_5340:
[----:B------:R-:W-:Y:S01]  /*f7d0*/  FMUL.FTZ R247, R227, R82 ;  /* 0x00000052e3f77220 */ /* 0x000fe20000410000 */
[----:B------:R-:W-:Y:S01]  /*f7e0*/  HFMA2.MMA R245, -RZ, RZ, 0, 2.384185791015625e-07 ;  /* 0x00000004fff57435 */ /* 0x000fe200000001ff */
[----:B------:R-:W-:Y:S01]  /*f7f0*/  ISETP.GE.AND P3, PT, R249, 0x2, PT ;  /* 0x00000002f900780c */ /* 0x000fe20003f66270 */
[-C--:B------:R-:W-:Y:S01]  /*f800*/  FMUL.FTZ R243, R227, R80.reuse ;  /* 0x00000050e3f37220 */ /* 0x080fe20000410000 */
[----:B------:R-:W-:Y:S01]  /*f810*/  FFMA.FTZ R247, R241, R80, R247 ;  /* 0x00000050f1f77223 */ /* 0x000fe200000100f7 */
[----:B------:R-:W-:Y:S02]  /*f820*/  FMUL.FTZ R80, R227, R81 ;  /* 0x00000051e3507220 */ /* 0x000fe40000410000 */
[C---:B------:R-:W-:Y:S02]  /*f830*/  FFMA.FTZ R243, R241.reuse, R82, -R243 ;  /* 0x00000052f1f37223 */ /* 0x040fe400000108f3 */
[-C--:B------:R-:W-:Y:S01]  /*f840*/  FFMA.FTZ R80, R241, R252.reuse, R80 ;  /* 0x000000fcf1507223 */ /* 0x080fe20000010050 */
[----:B------:R-:W-:-:S05]  /*f850*/  FMUL.FTZ R252, R227, R252 ;  /* 0x000000fce3fc7220 */ /* 0x000fca0000410000 */
[----:B------:R-:W-:Y:S01]  /*f860*/  @P3 FFMA.FTZ R241, R241, R81, -R252 ;  /* 0x00000051f1f13223 */ /* 0x000fe200000108fc */
[----:B------:R-:W-:Y:S01]  /*f870*/  @P3 FADD.FTZ R242, R242, R247 ;  /* 0x000000f7f2f23221 */ /* 0x000fe20000010000 */
[----:B------:R-:W-:Y:S01]  /*f880*/  @P3 FADD.FTZ R244, R244, R243 ;  /* 0x000000f3f4f43221 */ /* 0x000fe20000010000 */
[----:B------:R-:W-:Y:S02]  /*f890*/  FSEL R81, R227, R80, !P3 ;  /* 0x00000050e3517208 */ /* 0x000fe40005800000 */
[----:B------:R-:W-:-:S07]  /*f8a0*/  MOV R250, R241 ;  /* 0x000000f100fa7202 */ /* 0x000fce0000000f00 */
[----:B------:R-:W-:Y:S05]  /*f8b0*/  WARPSYNC.COLLECTIVE R83, `(.L_x_5341) ;  /* 0x0000000053087348 */ /* 0x000fea0003c00000 */
[----:B------:R0:W1:Y:S02]  /*f8c0*/  SHFL.UP P3, R80, R250, R245, R248 ;  /* 0x040000f5fa507389 */ /* 0x00006400000600f8 */
[----:B01----:R-:W-:Y:S01]  /*f8d0*/  ENDCOLLECTIVE ;  /* 0x000000000000791b */ /* 0x003fe20003800000 */
.L_x_5341:
[----:B------:R-:W-:Y:S02]  /*f8e0*/  MOV R250, R81 ;  /* 0x0000005100fa7202 */ /* 0x000fe40000000f00 */
[----:B------:R-:W-:-:S07]  /*f8f0*/  MOV R227, R80 ;  /* 0x0000005000e37202 */ /* 0x000fce0000000f00 */
[----:B------:R-:W-:Y:S05]  /*f900*/  WARPSYNC.COLLECTIVE R83, `(.L_x_5342) ;  /* 0x0000000053087348 */ /* 0x000fea0003c00000 */
[----:B------:R0:W1:Y:S02]  /*f910*/  SHFL.UP P3, R80, R250, R245, R248 ;  /* 0x040000f5fa507389 */ /* 0x00006400000600f8 */
[----:B01----:R-:W-:Y:S01]  /*f920*/  ENDCOLLECTIVE ;  /* 0x000000000000791b */ /* 0x003fe20003800000 */
.L_x_5342:
[----:B------:R-:W-:Y:S02]  /*f930*/  MOV R250, R244 ;  /* 0x000000f400fa7202 */ /* 0x000fe40000000f00 */
[----:B------:R-:W-:-:S07]  /*f940*/  MOV R252, R80 ;  /* 0x0000005000fc7202 */ /* 0x000fce0000000f00 */
[----:B------:R-:W-:Y:S05]  /*f950*/  WARPSYNC.COLLECTIVE R83, `(.L_x_5343) ;  /* 0x0000000053087348 */ /* 0x000fea0003c00000 */
[----:B------:R0:W1:Y:S02]  /*f960*/  SHFL.UP P3, R80, R250, R245, R248 ;  /* 0x040000f5fa507389 */ /* 0x00006400000600f8 */
[----:B01----:R-:W-:Y:S01]  /*f970*/  ENDCOLLECTIVE ;  /* 0x000000000000791b */ /* 0x003fe20003800000 */
.L_x_5343:
[----:B------:R-:W-:Y:S02]  /*f980*/  MOV R250, R242 ;  /* 0x000000f200fa7202 */ /* 0x000fe40000000f00 */
[----:B------:R-:W-:-:S07]  /*f990*/  MOV R82, R80 ;  /* 0x0000005000527202 */ /* 0x000fce0000000f00 */
[----:B------:R-:W-:Y:S05]  /*f9a0*/  WARPSYNC.COLLECTIVE R83, `(.L_x_5344) ;  /* 0x0000000053087348 */ /* 0x000fea0003c00000 */
[----:B------:R0:W1:Y:S02]  /*f9b0*/  SHFL.UP P3, R80, R250, R245, R248 ;  /* 0x040000f5fa507389 */ /* 0x00006400000600f8 */
[----:B01----:R-:W-:Y:S01]  /*f9c0*/  ENDCOLLECTIVE ;  /* 0x000000000000791b */ /* 0x003fe20003800000 */
.L_x_5344:
[----:B------:R-:W-:Y:S01]  /*f9d0*/  FMUL.FTZ R247, R81, R82 ;  /* 0x0000005251f77220 */ /* 0x000fe20000410000 */
[----:B------:R-:W-:Y:S01]  /*f9e0*/  HFMA2.MMA R245, -RZ, RZ, 0, 4.76837158203125e-07 ;  /* 0x00000008fff57435 */ /* 0x000fe200000001ff */
        /* <DEDUP_REMOVED lines=15> */
.L_x_5345:
[----:B------:R-:W-:Y:S02]  /*fae0*/  MOV R250, R227 ;  /* 0x000000e300fa7202 */ /* 0x000fe40000000f00 */
[----:B------:R-:W-:-:S07]  /*faf0*/  MOV R81, R80 ;  /* 0x0000005000517202 */ /* 0x000fce0000000f00 */
[----:B------:R-:W-:Y:S05]  /*fb00*/  WARPSYNC.COLLECTIVE R83, `(.L_x_5346) ;  /* 0x0000000053087348 */ /* 0x000fea0003c00000 */
[----:B------:R0:W1:Y:S02]  /*fb10*/  SHFL.UP P3, R80, R250, R245, R248 ;  /* 0x040000f5fa507389 */ /* 0x00006400000600f8 */
[----:B01----:R-:W-:Y:S01]  /*fb20*/  ENDCOLLECTIVE ;  /* 0x000000000000791b */ /* 0x003fe20003800000 */
.L_x_5346:
[----:B------:R-:W-:Y:S02]  /*fb30*/  MOV R250, R244 ;  /* 0x000000f400fa7202 */ /* 0x000fe40000000f00 */
[----:B------:R-:W-:-:S07]  /*fb40*/  MOV R252, R80 ;  /* 0x0000005000fc7202 */ /* 0x000fce0000000f00 */
[----:B------:R-:W-:Y:S05]  /*fb50*/  WARPSYNC.COLLECTIVE R83, `(.L_x_5347) ;  /* 0x0000000053087348 */ /* 0x000fea0003c00000 */
[----:B------:R0:W1:Y:S02]  /*fb60*/  SHFL.UP P3, R80, R250, R245, R248 ;  /* 0x040000f5fa507389 */ /* 0x00006400000600f8 */
[----:B01----:R-:W-:Y:S01]  /*fb70*/  ENDCOLLECTIVE ;  /* 0x000000000000791b */ /* 0x003fe20003800000 */
.L_x_5347:
[----:B------:R-:W-:Y:S02]  /*fb80*/  MOV R250, R242 ;  /* 0x000000f200fa7202 */ /* 0x000fe40000000f00 */
[----:B------:R-:W-:-:S07]  /*fb90*/  MOV R82, R80 ;  /* 0x0000005000527202 */ /* 0x000fce0000000f00 */
[----:B------:R-:W-:Y:S05]  /*fba0*/  WARPSYNC.COLLECTIVE R83, `(.L_x_5348) ;  /* 0x0000000053087348 */ /* 0x000fea0003c00000 */
[----:B------:R0:W1:Y:S02]  /*fbb0*/  SHFL.UP P3, R80, R250, R245, R248 ;  /* 0x040000f5fa507389 */ /* 0x00006400000600f8 */
[----:B01----:R-:W-:Y:S01]  /*fbc0*/  ENDCOLLECTIVE ;  /* 0x000000000000791b */ /* 0x003fe20003800000 */
.L_x_5348:
[----:B------:R-:W-:Y:S01]  /*fbd0*/  FMUL.FTZ R247, R227, R82 ;  /* 0x00000052e3f77220 */ /* 0x000fe20000410000 */
[----:B------:R-:W-:Y:S01]  /*fbe0*/  HFMA2.MMA R245, -RZ, RZ, 0, 9.5367431640625e-07 ;  /* 0x00000010fff57435 */ /* 0x000fe200000001ff */
[----:B------:R-:W-:Y:S01]  /*fbf0*/  ISETP.GE.AND P3, PT, R249, 0x8, PT ;  /* 0x00000008f900780c */ /* 0x000fe20003f66270 */
[-C--:B------:R-:W-:Y:S01]  /*fc00*/  FMUL.FTZ R243, R227, R80.reuse ;  /* 0x00000050e3f37220 */ /* 0x080fe20000410000 */
[----:B------:R-:W-:Y:S01]  /*fc10*/  FFMA.FTZ R247, R241, R80, R247 ;  /* 0x00000050f1f77223 */ /* 0x000fe200000100f7 */
[----:B------:R-:W-:Y:S02]  /*fc20*/  FMUL.FTZ R80, R227, R81 ;  /* 0x00000051e3507220 */ /* 0x000fe40000410000 */
[C---:B------:R-:W-:Y:S02]  /*fc30*/  FFMA.FTZ R243, R241.reuse, R82, -R243 ;  /* 0x00000052f1f37223 */ /* 0x040fe400000108f3 */
[-C--:B------:R-:W-:Y:S01]  /*fc40*/  FFMA.FTZ R80, R241, R252.reuse, R80 ;  /* 0x000000fcf1507223 */ /* 0x080fe20000010050 */
[----:B------:R-:W-:-:S04]  /*fc50*/  FMUL.FTZ R252, R227, R252 ;  /* 0x000000fce3fc7220 */ /* 0x000fc80000410000 */
[----:B------:R-:W-:Y:S01]  /*fc60*/  FSEL R227, R227, R80, !P3 ;  /* 0x00000050e3e37208 */ /* 0x000fe20005800000 */
[----:B------:R-:W-:Y:S01]  /*fc70*/  @P3 FFMA.FTZ R241, R241, R81, -R252 ;  /* 0x00000051f1f13223 */ /* 0x000fe200000108fc */
[----:B------:R-:W-:Y:S01]  /*fc80*/  @P3 FADD.FTZ R242, R242, R247 ;  /* 0x000000f7f2f23221 */ /* 0x000fe20000010000 */
[----:B------:R-:W-:-:S03]  /*fc90*/  @P3 FADD.FTZ R244, R244, R243 ;  /* 0x000000f3f4f43221 */ /* 0x000fc60000010000 */
[----:B------:R-:W-:-:S07]  /*fca0*/  MOV R250, R241 ;  /* 0x000000f100fa7202 */ /* 0x000fce0000000f00 */
[----:B------:R-:W-:Y:S05]  /*fcb0*/  WARPSYNC.COLLECTIVE R83, `(.L_x_5349) ;  /* 0x0000000053087348 */ /* 0x000fea0003c00000 */
[----:B------:R0:W1:Y:S02]  /*fcc0*/  SHFL.UP P3, R80, R250, R245, R248 ;  /* 0x040000f5fa507389 */ /* 0x00006400000600f8 */
[----:B01----:R-:W-:Y:S01]  /*fcd0*/  ENDCOLLECTIVE ;  /* 0x000000000000791b */ /* 0x003fe20003800000 */
.L_x_5349:
[----:B------:R-:W-:Y:S02]  /*fce0*/  MOV R250, R227 ;  /* 0x000000e300fa7202 */ /* 0x000fe40000000f00 */
[----:B------:R-:W-:-:S07]  /*fcf0*/  MOV R252, R80 ;  /* 0x0000005000fc7202 */ /* 0x000fce0000000f00 */
[----:B------:R-:W-:Y:S05]  /*fd00*/  WARPSYNC.COLLECTIVE R83, `(.L_x_5350) ;  /* 0x0000000053087348 */ /* 0x000fea0003c00000 */
[----:B------:R0:W1:Y:S02]  /*fd10*/  SHFL.UP P3, R80, R250, R245, R248 ;  /* 0x040000f5fa507389 */ /* 0x00006400000600f8 */
[----:B01----:R-:W-:Y:S01]  /*fd20*/  ENDCOLLECTIVE ;  /* 0x000000000000791b */ /* 0x003fe20003800000 */
.L_x_5350:
[----:B------:R-:W-:Y:S02]  /*fd30*/  MOV R250, R244 ;  /* 0x000000f400fa7202 */ /* 0x000fe40000000f00 */
[----:B------:R-:W-:-:S07]  /*fd40*/  MOV R82, R80 ;  /* 0x0000005000527202 */ /* 0x000fce0000000f00 */
[----:B------:R-:W-:Y:S05]  /*fd50*/  WARPSYNC.COLLECTIVE R83, `(.L_x_5351) ;  /* 0x0000000053087348 */ /* 0x000fea0003c00000 */
[----:B------:R0:W1:Y:S02]  /*fd60*/  SHFL.UP P3, R80, R250, R245, R248 ;  /* 0x040000f5fa507389 */ /* 0x00006400000600f8 */
[----:B01----:R-:W-:Y:S01]  /*fd70*/  ENDCOLLECTIVE ;  /* 0x000000000000791b */ /* 0x003fe20003800000 */
.L_x_5351:
[----:B------:R-:W-:Y:S02]  /*fd80*/  MOV R250, R242 ;  /* 0x000000f200fa7202 */ /* 0x000fe40000000f00 */
[----:B------:R-:W-:-:S07]  /*fd90*/  MOV R81, R80 ;  /* 0x0000005000517202 */ /* 0x000fce0000000f00 */
[----:B------:R-:W-:Y:S05]  /*fda0*/  WARPSYNC.COLLECTIVE R83, `(.L_x_5352) ;  /* 0x0000000053087348 */ /* 0x000fea0003c00000 */
[----:B------:R0:W1:Y:S02]  /*fdb0*/  SHFL.UP P3, R80, R250, R245, R248 ;  /* 0x040000f5fa507389 */ /* 0x00006400000600f8 */
[----:B01----:R-:W-:Y:S01]  /*fdc0*/  ENDCOLLECTIVE ;  /* 0x000000000000791b */ /* 0x003fe20003800000 */
.L_x_5352:
[----:B------:R-:W-:Y:S05]  /*fdd0*/  BRA `(.L_x_5353) ;  /* 0xffffff7c00247947 */ /* 0x000fea000383ffff */
.L_x_5234:
        /* <DEDUP_REMOVED lines=8> */
.L_x_5355:
[----:B------:R-:W-:Y:S05]  /*fe60*/  BSYNC B0 ;  /* 0x0000000000007941 */ /* 0x000fea0003800000 */
.L_x_5354:
[----:B------:R-:W-:Y:S05]  /*fe70*/  BRA `(.L_x_5356) ;  /* 0xffffff7c00347947 */ /* 0x000fea000383ffff */
.L_x_5235:
        /* <DEDUP_REMOVED lines=8> */
.L_x_5358:
[----:B------:R-:W-:Y:S05]  /*ff00*/  BSYNC B0 ;  /* 0x0000000000007941 */ /* 0x000fea0003800000 */
.L_x_5357:
[----:B------:R-:W-:Y:S05]  /*ff10*/  BRA `(.L_x_5359) ;  /* 0xffffff7c00147947 */ /* 0x000fea000383ffff */
.L_x_5236:
        /* <DEDUP_REMOVED lines=8> */
.L_x_5361:
[----:B------:R-:W-:Y:S05]  /*ffa0*/  BSYNC B0 ;  /* 0x0000000000007941 */ /* 0x000fea0003800000 */
.L_x_5360:
[----:B------:R-:W-:Y:S05]  /*ffb0*/  BRA `(.L_x_5362) ;  /* 0xffffff7800f47947 */ /* 0x000fea000383ffff */
.L_x_5237:
        /* <DEDUP_REMOVED lines=8> */
.L_x_5364:
[----:B------:R-:W-:Y:S05]  /*10040*/  BSYNC B0 ;  /* 0x0000000000007941 */ /* 0x000fea0003800000 */
.L_x_5363:
[----:B------:R-:W-:Y:S05]  /*10050*/  BRA `(.L_x_5365) ;  /* 0xffffff7800d47947 */ /* 0x000fea000383ffff */
.L_x_5238:
        /* <DEDUP_REMOVED lines=8> */
.L_x_5367:
[----:B------:R-:W-:Y:S05]  /*100e0*/  BSYNC B0 ;  /* 0x0000000000007941 */ /* 0x000fea0003800000 */
.L_x_5366:
        /* <DEDUP_REMOVED lines=10> */
.L_x_5368:
[----:B------:R-:W-:Y:S02]  /*10190*/  MOV R250, R244 ;  /* 0x000000f400fa7202 */ /* 0x000fe40000000f00 */
[----:B------:R-:W-:-:S07]  /*101a0*/  MOV R243, R80 ;  /* 0x0000005000f37202 */ /* 0x000fce0000000f00 */
[----:B------:R-:W-:Y:S05]  /*101b0*/  WARPSYNC.COLLECTIVE R83, `(.L_x_5369) ;  /* 0x0000000053087348 */ /* 0x000fea0003c00000 */
[----:B------:R0:W1:Y:S02]  /*101c0*/  SHFL.UP P3, R80, R250, R245, R248 ;  /* 0x040000f5fa507389 */ /* 0x00006400000600f8 */
[----:B01----:R-:W-:Y:S01]  /*101d0*/  ENDCOLLECTIVE ;  /* 0x000000000000791b */ /* 0x003fe20003800000 */
.L_x_5369:
[----:B------:R-:W-:Y:S02]  /*101e0*/  MOV R250, R242 ;  /* 0x000000f200fa7202 */ /* 0x000fe40000000f00 */
[----:B------:R-:W-:-:S07]  /*101f0*/  MOV R244, R80 ;  /* 0x0000005000f47202 */ /* 0x000fce0000000f00 */
[----:B------:R-:W-:Y:S05]  /*10200*/  WARPSYNC.COLLECTIVE R83, `(.L_x_5370) ;  /* 0x0000000053087348 */ /* 0x000fea0003c00000 */
[----:B------:R0:W1:Y:S02]  /*10210*/  SHFL.UP P3, R80, R250, R245, R248 ;  /* 0x040000f5fa507389 */ /* 0x00006400000600f8 */
[----:B01----:R-:W-:Y:S01]  /*10220*/  ENDCOLLECTIVE ;  /* 0x000000000000791b */ /* 0x003fe20003800000 */
.L_x_5370:
[----:B------:R-:W-:Y:S02]  /*10230*/  MOV R242, R80 ;  /* 0x0000005000f27202 */ /* 0x000fe40000000f00 */
[----:B------:R-:W-:-:S07]  /*10240*/  MOV R80, 0x1f ;  /* 0x0000001f00507802 */ /* 0x000fce0000000f00 */
[----:B------:R-:W-:Y:S05]  /*10250*/  WARPSYNC.COLLECTIVE R83, `(.L_x_5371) ;  /* 0x0000000053087348 */ /* 0x000fea0003c00000 */
[----:B------:R0:W1:Y:S02]  /*10260*/  SHFL.IDX P3, R227, R82, R81, R80 ;  /* 0x0000005152e37389 */ /* 0x0000640000060050 */
[----:B01----:R-:W-:Y:S01]  /*10270*/  ENDCOLLECTIVE ;  /* 0x000000000000791b */ /* 0x003fe20003800000 */
.L_x_5371:
[----:B------:R-:W-:Y:S02]  /*10280*/  MOV R82, R65 ;  /* 0x0000004100527202 */ /* 0x000fe40000000f00 */
[----:B------:R-:W-:-:S07]  /*10290*/  MOV R64, R227 ;  /* 0x000000e300407202 */ /* 0x000fce0000000f00 */
[----:B------:R-:W-:Y:S05]  /*102a0*/  WARPSYNC.COLLECTIVE R83, `(.L_x_5372) ;  /* 0x0000000053087348 */ /* 0x000fea0003c00000 */
[----:B------:R0:W1:Y:S02]  /*102b0*/  SHFL.IDX P3, R227, R82, R81, R80 ;  /* 0x0000005152e37389 */ /* 0x0000640000060050 */
[----:B01----:R-:W-:Y:S01]  /*102c0*/  ENDCOLLECTIVE ;  /* 0x000000000000791b */ /* 0x003fe20003800000 */
.L_x_5372:
[----:B------:R-:W-:Y:S02]  /*102d0*/  MOV R82, R66 ;  /* 0x0000004200527202 */ /* 0x000fe40000000f00 */
[----:B------:R-:W-:-:S07]  /*102e0*/  MOV R65, R227 ;  /* 0x000000e300417202 */ /* 0x000fce0000000f00 */
[----:B------:R-:W-:Y:S05]  /*102f0*/  WARPSYNC.COLLECTIVE R83, `(.L_x_5373) ;  /* 0x0000000053087348 */ /* 0x000fea0003c00000 */
[----:B------:R0:W1:Y:S02]  /*10300*/  SHFL.IDX P3, R227, R82, R81, R80 ;  /* 0x0000005152e37389 */ /* 0x0000640000060050 */
[----:B01----:R-:W-:Y:S01]  /*10310*/  ENDCOLLECTIVE ;  /* 0x000000000000791b */ /* 0x003fe20003800000 */
.L_x_5373:
[----:B------:R-:W-:Y:S02]  /*10320*/  MOV R82, R67 ;  /* 0x0000004300527202 */ /* 0x000fe40000000f00 */
[----:B------:R-:W-:-:S07]  /*10330*/  MOV R66, R227 ;  /* 0x000000e300427202 */ /* 0x000fce0000000f00 */
[----:B------:R-:W-:Y:S05]  /*10340*/  WARPSYNC.COLLECTIVE R83, `(.L_x_5374) ;  /* 0x0000000053087348 */ /* 0x000fea0003c00000 */
[----:B------:R0:W1:Y:S02]  /*10350*/  SHFL.IDX P3, R227, R82, R81, R80 ;  /* 0x0000005152e37389 */ /* 0x0000640000060050 */
[----:B01----:R-:W-:Y:S01]  /*10360*/  ENDCOLLECTIVE ;  /* 0x000000000000791b */ /* 0x003fe20003800000 */
.L_x_5374:
[----:B------:R-:W-:Y:S01]  /*10370*/  MOV R67, R227 ;  /* 0x000000e300437202 */ /* 0x000fe20000000f00 */
[----:B------:R-:W-:Y:S06]  /*10380*/  BRA `(.L_x_5375) ;  /* 0xffffff7800307947 */ /* 0x000fec000383ffff */
.L_x_5240:
[----:B------:R-:W-:Y:S01]  /*10390*/  HFMA2.MMA R245, -RZ, RZ, 0, 5.9604644775390625e-08 ;  /* 0x00000001fff57435 */ /* 0x000fe200000001ff */
[----:B------:R-:W-:Y:S02]  /*103a0*/  MOV R244, R232 ;  /* 0x000000e800f47202 */ /* 0x000fe40000000f00 */
[----:B------:R-:W-:Y:S02]  /*103b0*/  MOV R252, 0x1f ;  /* 0x0000001f00fc7802 */ /* 0x000fe40000000f00 */
[----:B------:R-:W-:-:S07]  /*103c0*/  MOV R83, 0xffffffff ;  /* 0xffffffff00537802 */ /* 0x000fce0000000f00 */
[----:B-1----:R-:W-:Y:S05]  /*103d0*/  WARPSYNC.COLLECTIVE R83, `(.L_x_5376) ;  /* 0x0000000053087348 */ /* 0x002fea0003c00000 */
[----:B------:R0:W2:Y:S02]  /*103e0*/  SHFL.DOWN P1, R227, R244, R245, R252 ;  /* 0x080000f5f4e37389 */ /* 0x0000a400000200fc */
[----:B012---:R-:W-:Y:S01]  /*103f0*/  ENDCOLLECTIVE ;  /* 0x000000000000791b */ /* 0x007fe20003800000 */
.L_x_5376:
[----:B------:R-:W-:Y:S02]  /*10400*/  MOV R244, R241 ;  /* 0x000000f100f47202 */ /* 0x000fe40000000f00 */
[----:B------:R-:W-:-:S07]  /*10410*/  MOV R80, R227 ;  /* 0x000000e300507202 */ /* 0x000fce0000000f00 */
[----:B------:R-:W-:Y:S05]  /*10420*/  WARPSYNC.COLLECTIVE R83, `(.L_x_5377) ;  /* 0x0000000053087348 */ /* 0x000fea0003c00000 */
[----:B------:R0:W1:Y:S02]  /*10430*/  SHFL.DOWN P1, R227, R244, R245, R252 ;  /* 0x080000f5f4e37389 */ /* 0x00006400000200fc */
[----:B01----:R-:W-:Y:S01]  /*10440*/  ENDCOLLECTIVE ;  /* 0x000000000000791b */ /* 0x003fe20003800000 */
.L_x_5377:
[----:B------:R-:W-:Y:S02]  /*10450*/  MOV R244, R242 ;  /* 0x000000f200f47202 */ /* 0x000fe40000000f00 */
[----:B------:R-:W-:-:S07]  /*10460*/  MOV R81, R227 ;  /* 0x000000e300517202 */ /* 0x000fce0000000f00 */
[----:B------:R-:W-:Y:S05]  /*10470*/  WARPSYNC.COLLECTIVE R83, `(.L_x_5378) ;  /* 0x0000000053087348 */ /* 0x000fea0003c00000 */
[----:B------:R0:W1:Y:S02]  /*10480*/  SHFL.DOWN P1, R227, R244, R245, R252 ;  /* 0x080000f5f4e37389 */ /* 0x00006400000200fc */
[----:B01----:R-:W-:Y:S01]  /*10490*/  ENDCOLLECTIVE ;  /* 0x000000000000791b */ /* 0x003fe20003800000 */
.L_x_5378:
[----:B------:R-:W-:Y:S02]  /*104a0*/  MOV R244, R243 ;  /* 0x000000f300f47202 */ /* 0x000fe40000000f00 */
[----:B------:R-:W-:-:S07]  /*104b0*/  MOV R82, R227 ;  /* 0x000000e300527202 */ /* 0x000fce0000000f00 */
[----:B------:R-:W-:Y:S05]  /*104c0*/  WARPSYNC.COLLECTIVE R83, `(.L_x_5379) ;  /* 0x0000000053087348 */ /* 0x000fea0003c00000 */
[----:B------:R0:W1:Y:S02]  /*104d0*/  SHFL.DOWN P1, R227, R244, R245, R252 ;  /* 0x080000f5f4e37389 */ /* 0x00006400000200fc */
[----:B01----:R-:W-:Y:S01]  /*104e0*/  ENDCOLLECTIVE ;  /* 0x000000000000791b */ /* 0x003fe20003800000 */
.L_x_5379:
[----:B------:R-:W-:Y:S05]  /*104f0*/  BRA `(.L_x_5380) ;  /* 0xffffff8c003c7947 */ /* 0x000fea000383ffff */
.L_x_5243:
        /* <DEDUP_REMOVED lines=8> */
.L_x_5382:
[----:B------:R-:W-:Y:S05]  /*10580*/  BSYNC B0 ;  /* 0x0000000000007941 */ /* 0x000fea0003800000 */
.L_x_5381:
        /* <DEDUP_REMOVED lines=8> */
.L_x_5383:
[----:B------:R-:W-:Y:S02]  /*10610*/  MOV R244, R242 ;  /* 0x000000f200f47202 */ /* 0x000fe40000000f00 */
[----:B------:R-:W-:-:S07]  /*10620*/  MOV R80, R227 ;  /* 0x000000e300507202 */ /* 0x000fce0000000f00 */
[----:B------:R-:W-:Y:S05]  /*10630*/  WARPSYNC.COLLECTIVE R83, `(.L_x_5384) ;  /* 0x0000000053087348 */ /* 0x000fea0003c00000 */
[----:B------:R0:W1:Y:S02]  /*10640*/  SHFL.DOWN P1, R227, R244, R245, R252 ;  /* 0x080000f5f4e37389 */ /* 0x00006400000200fc */
[----:B01----:R-:W-:Y:S01]  /*10650*/  ENDCOLLECTIVE ;  /* 0x000000000000791b */ /* 0x003fe20003800000 */
.L_x_5384:
[----:B------:R-:W-:Y:S02]  /*10660*/  MOV R244, R243 ;  /* 0x000000f300f47202 */ /* 0x000fe40000000f00 */
[----:B------:R-:W-:-:S07]  /*10670*/  MOV R82, R227 ;  /* 0x000000e300527202 */ /* 0x000fce0000000f00 */
[----:B------:R-:W-:Y:S05]  /*10680*/  WARPSYNC.COLLECTIVE R83, `(.L_x_5385) ;  /* 0x0000000053087348 */ /* 0x000fea0003c00000 */
[----:B------:R0:W1:Y:S02]  /*10690*/  SHFL.DOWN P1, R227, R244, R245, R252 ;  /* 0x080000f5f4e37389 */ /* 0x00006400000200fc */
[----:B01----:R-:W-:Y:S01]  /*106a0*/  ENDCOLLECTIVE ;  /* 0x000000000000791b */ /* 0x003fe20003800000 */
.L_x_5385:
[----:B------:R-:W-:Y:S05]  /*106b0*/  BRA `(.L_x_5386) ;  /* 0xffffff8c00207947 */ /* 0x000fea000383ffff */
.L_x_5246:
        /* <DEDUP_REMOVED lines=8> */
.L_x_5388:
[----:B------:R-:W-:Y:S05]  /*10740*/  BSYNC B0 ;  /* 0x0000000000007941 */ /* 0x000fea0003800000 */
.L_x_5387:
        /* <DEDUP_REMOVED lines=8> */
.L_x_5389:
[----:B------:R-:W-:Y:S02]  /*107d0*/  MOV R244, R242 ;  /* 0x000000f200f47202 */ /* 0x000fe40000000f00 */
[----:B------:R-:W-:-:S07]  /*107e0*/  MOV R80, R227 ;  /* 0x000000e300507202 */ /* 0x000fce0000000f00 */
[----:B------:R-:W-:Y:S05]  /*107f0*/  WARPSYNC.COLLECTIVE R83, `(.L_x_5390) ;  /* 0x0000000053087348 */ /* 0x000fea0003c00000 */
[----:B------:R0:W1:Y:S02]  /*10800*/  SHFL.DOWN P1, R227, R244, R245, R252 ;  /* 0x080000f5f4e37389 */ /* 0x00006400000200fc */
[----:B01----:R-:W-:Y:S01]  /*10810*/  ENDCOLLECTIVE ;  /* 0x000000000000791b */ /* 0x003fe20003800000 */
.L_x_5390:
[----:B------:R-:W-:Y:S02]  /*10820*/  MOV R244, R243 ;  /* 0x000000f300f47202 */ /* 0x000fe40000000f00 */
[----:B------:R-:W-:-:S07]  /*10830*/  MOV R82, R227 ;  /* 0x000000e300527202 */ /* 0x000fce0000000f00 */
[----:B------:R-:W-:Y:S05]  /*10840*/  WARPSYNC.COLLECTIVE R83, `(.L_x_5391) ;  /* 0x0000000053087348 */ /* 0x000fea0003c00000 */
[----:B------:R0:W1:Y:S02]  /*10850*/  SHFL.DOWN P1, R227, R244, R245, R252 ;  /* 0x080000f5f4e37389 */ /* 0x00006400000200fc */
[----:B01----:R-:W-:Y:S01]  /*10860*/  ENDCOLLECTIVE ;  /* 0x000000000000791b */ /* 0x003fe20003800000 */
.L_x_5391:
[----:B------:R-:W-:Y:S05]  /*10870*/  BRA `(.L_x_5392) ;  /* 0xffffff8c00047947 */ /* 0x000fea000383ffff */
.L_x_5249:
        /* <DEDUP_REMOVED lines=8> */
.L_x_5394:
[----:B------:R-:W-:Y:S05]  /*10900*/  BSYNC B0 ;  /* 0x0000000000007941 */ /* 0x000fea0003800000 */
.L_x_5393:
        /* <DEDUP_REMOVED lines=8> */
.L_x_5395:
[----:B------:R-:W-:Y:S02]  /*10990*/  MOV R244, R242 ;  /* 0x000000f200f47202 */ /* 0x000fe40000000f00 */
[----:B------:R-:W-:-:S07]  /*109a0*/  MOV R80, R227 ;  /* 0x000000e300507202 */ /* 0x000fce0000000f00 */
[----:B------:R-:W-:Y:S05]  /*109b0*/  WARPSYNC.COLLECTIVE R83, `(.L_x_5396) ;  /* 0x0000000053087348 */ /* 0x000fea0003c00000 */
[----:B------:R0:W1:Y:S02]  /*109c0*/  SHFL.DOWN P1, R227, R244, R245, R252 ;  /* 0x080000f5f4e37389 */ /* 0x00006400000200fc */
[----:B01----:R-:W-:Y:S01]  /*109d0*/  ENDCOLLECTIVE ;  /* 0x000000000000791b */ /* 0x003fe20003800000 */
.L_x_5396:
[----:B------:R-:W-:Y:S02]  /*109e0*/  MOV R244, R243 ;  /* 0x000000f300f47202 */ /* 0x000fe40000000f00 */
[----:B------:R-:W-:-:S07]  /*109f0*/  MOV R82, R227 ;  /* 0x000000e300527202 */ /* 0x000fce0000000f00 */
[----:B------:R-:W-:Y:S05]  /*10a00*/  WARPSYNC.COLLECTIVE R83, `(.L_x_5397) ;  /* 0x0000000053087348 */ /* 0x000fea0003c00000 */
[----:B------:R0:W1:Y:S02]  /*10a10*/  SHFL.DOWN P1, R227, R244, R245, R252 ;  /* 0x080000f5f4e37389 */ /* 0x00006400000200fc */
[----:B01----:R-:W-:Y:S01]  /*10a20*/  ENDCOLLECTIVE ;  /* 0x000000000000791b */ /* 0x003fe20003800000 */
.L_x_5397:
[----:B------:R-:W-:Y:S05]  /*10a30*/  BRA `(.L_x_5398) ;  /* 0xffffff8800e87947 */ /* 0x000fea000383ffff */
.L_x_5252:
        /* <DEDUP_REMOVED lines=8> */
.L_x_5400:
[----:B------:R-:W-:Y:S05]  /*10ac0*/  BSYNC B0 ;  /* 0x0000000000007941 */ /* 0x000fea0003800000 */
.L_x_5399:
        /* <DEDUP_REMOVED lines=8> */
.L_x_5401:
[----:B------:R-:W-:Y:S02]  /*10b50*/  MOV R244, R242 ;  /* 0x000000f200f47202 */ /* 0x000fe40000000f00 */
[----:B------:R-:W-:-:S07]  /*10b60*/  MOV R80, R227 ;  /* 0x000000e300507202 */ /* 0x000fce0000000f00 */
[----:B------:R-:W-:Y:S05]  /*10b70*/  WARPSYNC.COLLECTIVE R83, `(.L_x_5402) ;  /* 0x0000000053087348 */ /* 0x000fea0003c00000 */
[----:B------:R0:W1:Y:S02]  /*10b80*/  SHFL.DOWN P1, R227, R244, R245, R252 ;  /* 0x080000f5f4e37389 */ /* 0x00006400000200fc */
[----:B01----:R-:W-:Y:S01]  /*10b90*/  ENDCOLLECTIVE ;  /* 0x000000000000791b */ /* 0x003fe20003800000 */
.L_x_5402:
[----:B------:R-:W-:Y:S02]  /*10ba0*/  MOV R244, R243 ;  /* 0x000000f300f47202 */ /* 0x000fe40000000f00 */
[----:B------:R-:W-:-:S07]  /*10bb0*/  MOV R82, R227 ;  /* 0x000000e300527202 */ /* 0x000fce0000000f00 */
[----:B------:R-:W-:Y:S05]  /*10bc0*/  WARPSYNC.COLLECTIVE R83, `(.L_x_5403) ;  /* 0x0000000053087348 */ /* 0x000fea0003c00000 */
[----:B------:R0:W1:Y:S02]  /*10bd0*/  SHFL.DOWN P1, R227, R244, R245, R252 ;  /* 0x080000f5f4e37389 */ /* 0x00006400000200fc */
[----:B01----:R-:W-:Y:S01]  /*10be0*/  ENDCOLLECTIVE ;  /* 0x000000000000791b */ /* 0x003fe20003800000 */
.L_x_5403:
[----:B------:R-:W-:Y:S05]  /*10bf0*/  BRA `(.L_x_5404) ;  /* 0xffffff8800cc7947 */ /* 0x000fea000383ffff */
.L_x_5255:
        /* <DEDUP_REMOVED lines=8> */
.L_x_5406:
[----:B------:R-:W-:Y:S05]  /*10c80*/  BSYNC B0 ;  /* 0x0000000000007941 */ /* 0x000fea0003800000 */
.L_x_5405:
[----:B------:R-:W-:Y:S01]  /*10c90*/  HFMA2.MMA R81, -RZ, RZ, 0, 0 ;  /* 0x00000000ff517435 */ /* 0x000fe200000001ff */
[----:B------:R-:W-:Y:S01]  /*10ca0*/  MOV R82, R241 ;  /* 0x000000f100527202 */ /* 0x000fe20000000f00 */
[----:B------:R-:W-:Y:S01]  /*10cb0*/  HFMA2.MMA R245, -RZ, RZ, 0, 5.9604644775390625e-08 ;  /* 0x00000001fff57435 */ /* 0x000fe200000001ff */
[----:B------:R-:W-:Y:S02]  /*10cc0*/  MOV R80, 0x1f ;  /* 0x0000001f00507802 */ /* 0x000fe40000000f00 */
[----:B------:R-:W-:Y:S02]  /*10cd0*/  MOV R83, 0xffffffff ;  /* 0xffffffff00537802 */ /* 0x000fe40000000f00 */
[----:B------:R-:W-:Y:S02]  /*10ce0*/  MOV R246, R227 ;  /* 0x000000e300f67202 */ /* 0x000fe40000000f00 */
[----:B------:R-:W-:-:S07]  /*10cf0*/  MOV R252, 0x1f ;  /* 0x0000001f00fc7802 */ /* 0x000fce0000000f00 */
[----:B------:R-:W-:Y:S05]  /*10d00*/  WARPSYNC.COLLECTIVE R83, `(.L_x_5407) ;  /* 0x0000000053087348 */ /* 0x000fea0003c00000 */
[----:B------:R0:W1:Y:S02]  /*10d10*/  SHFL.IDX P3, R227, R82, R81, R80 ;  /* 0x0000005152e37389 */ /* 0x0000640000060050 */
[----:B01----:R-:W-:Y:S01]  /*10d20*/  ENDCOLLECTIVE ;  /* 0x000000000000791b */ /* 0x003fe20003800000 */
.L_x_5407:
        /* <DEDUP_REMOVED lines=9> */
.L_x_5408:
[----:B------:R-:W-:Y:S02]  /*10dc0*/  MOV R244, R232 ;  /* 0x000000e800f47202 */ /* 0x000fe40000000f00 */
[----:B------:R-:W-:Y:S02]  /*10dd0*/  MOV R82, R243 ;  /* 0x000000f300527202 */ /* 0x000fe40000000f00 */
[----:B------:R-:W-:-:S07]  /*10de0*/  MOV R250, R227 ;  /* 0x000000e300fa7202 */ /* 0x000fce0000000f00 */
[----:B------:R-:W-:Y:S05]  /*10df0*/  WARPSYNC.COLLECTIVE R83, `(.L_x_5409) ;  /* 0x0000000053087348 */ /* 0x000fea0003c00000 */
[----:B------:R0:W1:Y:S02]  /*10e00*/  SHFL.IDX P3, R227, R82, R81, R80 ;  /* 0x0000005152e37389 */ /* 0x0000640000060050 */
[----:B01----:R-:W-:Y:S01]  /*10e10*/  ENDCOLLECTIVE ;  /* 0x000000000000791b */ /* 0x003fe20003800000 */
.L_x_5409:
[----:B------:R-:W-:Y:S02]  /*10e20*/  MOV R82, R64 ;  /* 0x0000004000527202 */ /* 0x000fe40000000f00 */
[----:B------:R-:W-:-:S07]  /*10e30*/  MOV R251, R227 ;  /* 0x000000e300fb7202 */ /* 0x000fce0000000f00 */
[----:B------:R-:W-:Y:S05]  /*10e40*/  WARPSYNC.COLLECTIVE R83, `(.L_x_5410) ;  /* 0x0000000053087348 */ /* 0x000fea0003c00000 */
[----:B------:R0:W1:Y:S02]  /*10e50*/  SHFL.DOWN P1, R227, R244, R245, R252 ;  /* 0x080000f5f4e37389 */ /* 0x00006400000200fc */
[----:B01----:R-:W-:Y:S01]  /*10e60*/  ENDCOLLECTIVE ;  /* 0x000000000000791b */ /* 0x003fe20003800000 */
.L_x_5410:
[----:B------:R-:W-:Y:S02]  /*10e70*/  MOV R244, R241 ;  /* 0x000000f100f47202 */ /* 0x000fe40000000f00 */
[----:B------:R-:W-:-:S07]  /*10e80*/  MOV R232, R227 ;  /* 0x000000e300e87202 */ /* 0x000fce0000000f00 */
[----:B------:R-:W-:Y:S05]  /*10e90*/  WARPSYNC.COLLECTIVE R83, `(.L_x_5411) ;  /* 0x0000000053087348 */ /* 0x000fea0003c00000 */
[----:B------:R0:W1:Y:S02]  /*10ea0*/  SHFL.DOWN P1, R227, R244, R245, R252 ;  /* 0x080000f5f4e37389 */ /* 0x00006400000200fc */
[----:B01----:R-:W-:Y:S01]  /*10eb0*/  ENDCOLLECTIVE ;  /* 0x000000000000791b */ /* 0x003fe20003800000 */
.L_x_5411:
[----:B------:R-:W-:Y:S02]  /*10ec0*/  MOV R244, R242 ;  /* 0x000000f200f47202 */ /* 0x000fe40000000f00 */
[----:B------:R-:W-:-:S07]  /*10ed0*/  MOV R241, R227 ;  /* 0x000000e300f17202 */ /* 0x000fce0000000f00 */
[----:B------:R-:W-:Y:S05]  /*10ee0*/  WARPSYNC.COLLECTIVE R83, `(.L_x_5412) ;  /* 0x0000000053087348 */ /* 0x000fea0003c00000 */
[----:B------:R0:W1:Y:S02]  /*10ef0*/  SHFL.DOWN P1, R227, R244, R245, R252 ;  /* 0x080000f5f4e37389 */ /* 0x00006400000200fc */
[----:B01----:R-:W-:Y:S01]  /*10f00*/  ENDCOLLECTIVE ;  /* 0x000000000000791b */ /* 0x003fe20003800000 */
.L_x_5412:
[----:B------:R-:W-:Y:S02]  /*10f10*/  MOV R244, R243 ;  /* 0x000000f300f47202 */ /* 0x000fe40000000f00 */
[----:B------:R-:W-:-:S07]  /*10f20*/  MOV R242, R227 ;  /* 0x000000e300f27202 */ /* 0x000fce0000000f00 */
[----:B------:R-:W-:Y:S05]  /*10f30*/  WARPSYNC.COLLECTIVE R83, `(.L_x_5413) ;  /* 0x0000000053087348 */ /* 0x000fea0003c00000 */
[----:B------:R0:W1:Y:S02]  /*10f40*/  SHFL.DOWN P1, R227, R244, R245, R252 ;  /* 0x080000f5f4e37389 */ /* 0x00006400000200fc */
[----:B01----:R-:W-:Y:S01]  /*10f50*/  ENDCOLLECTIVE ;  /* 0x000000000000791b */ /* 0x003fe20003800000 */
.L_x_5413:
[----:B------:R-:W-:-:S07]  /*10f60*/  MOV R243, R227 ;  /* 0x000000e300f37202 */ /* 0x000fce0000000f00 */
[----:B------:R-:W-:Y:S05]  /*10f70*/  WARPSYNC.COLLECTIVE R83, `(.L_x_5414) ;  /* 0x0000000053087348 */ /* 0x000fea0003c00000 */
[----:B------:R0:W1:Y:S02]  /*10f80*/  SHFL.IDX P3, R227, R82, R81, R80 ;  /* 0x0000005152e37389 */ /* 0x0000640000060050 */
[----:B01----:R-:W-:Y:S01]  /*10f90*/  ENDCOLLECTIVE ;  /* 0x000000000000791b */ /* 0x003fe20003800000 */
.L_x_5414:
[----:B------:R-:W-:Y:S02]  /*10fa0*/  MOV R82, R65 ;  /* 0x0000004100527202 */ /* 0x000fe40000000f00 */
[----:B------:R-:W-:-:S07]  /*10fb0*/  MOV R252, R227 ;  /* 0x000000e300fc7202 */ /* 0x000fce0000000f00 */
[----:B------:R-:W-:Y:S05]  /*10fc0*/  WARPSYNC.COLLECTIVE R83, `(.L_x_5415) ;  /* 0x0000000053087348 */ /* 0x000fea0003c00000 */
[----:B------:R0:W1:Y:S02]  /*10fd0*/  SHFL.IDX P3, R227, R82, R81, R80 ;  /* 0x0000005152e37389 */ /* 0x0000640000060050 */
[----:B01----:R-:W-:Y:S01]  /*10fe0*/  ENDCOLLECTIVE ;  /* 0x000000000000791b */ /* 0x003fe20003800000 */
.L_x_5415:
[----:B------:R-:W-:Y:S01]  /*10ff0*/  MOV R82, R66 ;  /* 0x0000004200527202 */ /* 0x000fe20000000f00 */
[----:B------:R-:W-:Y:S01]  /*11000*/  FMUL.FTZ R66, R64, R247 ;  /* 0x000000f740427220 */ /* 0x000fe20000410000 */
[----:B------:R-:W-:-:S07]  /*11010*/  MOV R245, R227 ;  /* 0x000000e300f57202 */ /* 0x000fce0000000f00 */
[----:B------:R-:W-:Y:S05]  /*11020*/  WARPSYNC.COLLECTIVE R83, `(.L_x_5416) ;  /* 0x0000000053087348 */ /* 0x000fea0003c00000 */
[----:B------:R0:W1:Y:S02]  /*11030*/  SHFL.IDX P3, R227, R82, R81, R80 ;  /* 0x0000005152e37389 */ /* 0x0000640000060050 */
[----:B01----:R-:W-:Y:S01]  /*11040*/  ENDCOLLECTIVE ;  /* 0x000000000000791b */ /* 0x003fe20003800000 */
.L_x_5416:
[----:B------:R-:W-:Y:S02]  /*11050*/  MOV R82, R67 ;  /* 0x0000004300527202 */ /* 0x000fe40000000f00 */
[----:B------:R-:W-:-:S07]  /*11060*/  MOV R244, R227 ;  /* 0x000000e300f47202 */ /* 0x000fce0000000f00 */
[----:B------:R-:W-:Y:S05]  /*11070*/  WARPSYNC.COLLECTIVE R83, `(.L_x_5417) ;  /* 0x0000000053087348 */ /* 0x000fea0003c00000 */
[----:B------:R0:W1:Y:S02]  /*11080*/  SHFL.IDX P3, R227, R82, R81, R80 ;  /* 0x0000005152e37389 */ /* 0x0000640000060050 */
[----:B01----:R-:W-:Y:S01]  /*11090*/  ENDCOLLECTIVE ;  /* 0x000000000000791b */ /* 0x003fe20003800000 */
.L_x_5417:
[----:B------:R-:W-:Y:S01]  /*110a0*/  MOV R83, R227 ;  /* 0x000000e300537202 */ /* 0x000fe20000000f00 */
[----:B------:R-:W-:Y:S01]  /*110b0*/  FMUL.FTZ R227, R65, R247 ;  /* 0x000000f741e37220 */ /* 0x000fe20000410000 */
[----:B------:R-:W-:Y:S06]  /*110c0*/  BRA `(.L_x_5418) ;  /* 0xffffff8800247947 */ /* 0x000fec000383ffff */
.L_x_5419:
        /* <DEDUP_REMOVED lines=11> */
.L_x_18927:


//--------------------- .text._Z25selective_scan_bwd_kernelI32Selective_Scan_bwd_kernel_traitsILi128ELi16ELb1ELb1ELb1ELb0ELb0EN3c108BFloat16ENS1_7complexIfEEEEv12SSMParamsBwd --------------------------
	.section	.text._Z25selective_scan_bwd_kernelI32Selective_Scan_bwd_kernel_traitsILi128ELi16ELb1ELb1ELb1ELb0ELb0EN3c108BFloat16ENS1_7complexIfEEEEv12SSMParamsBwd,"ax",@progbits
	.align	128
        .global         _Z25selective_scan_bwd_kernelI32Selective_Scan_bwd_kernel_traitsILi128ELi16ELb1ELb1ELb1ELb0ELb0EN3c108BFloat16ENS1_7complexIfEEEEv12SSMParamsBwd
        .type           _Z25selective_scan_bwd_kernelI32Selective_Scan_bwd_kernel_traitsILi128ELi16ELb1ELb1ELb1ELb0ELb0EN3c108BFloat16ENS1_7complexIfEEEEv12SSMParamsBwd,@function
        .size           _Z25selective_scan_bwd_kernelI32Selective_Scan_bwd_kernel_traitsILi128ELi16ELb1ELb1ELb1ELb0ELb0EN3c108BFloat16ENS1_7complexIfEEEEv12SSMParamsBwd,(.L_x_18928 - _Z25selective_scan_bwd_kernelI32Selective_Scan_bwd_kernel_traitsILi128ELi16ELb1ELb1ELb1ELb0ELb0EN3c108BFloat16ENS1_7complexIfEEEEv12SSMParamsBwd)
        .other          _Z25selective_scan_bwd_kernelI32Selective_Scan_bwd_kernel_traitsILi128ELi16ELb1ELb1ELb1ELb0ELb0EN3c108BFloat16ENS1_7complexIfEEEEv12SSMParamsBwd,@"STO_CUDA_ENTRY STV_DEFAULT"
_Z25selective_scan_bwd_kernelI32Selective_Scan_bwd_kernel_traitsILi128ELi16ELb1ELb1ELb1ELb0ELb0EN3c108BFloat16ENS1_7complexIfEEEEv12SSMParamsBwd:
.text._Z25selective_scan_bwd_kernelI32Selective_Scan_bwd_kernel_traitsILi128ELi16ELb1ELb1ELb1ELb0ELb0EN3c108BFloat16ENS1_7complexIfEEEEv12SSMParamsBwd:
        /* <DEDUP_REMOVED lines=9> */
[----:B------:R-:W-:Y:S02]  /*0090*/  ULDC UR33, c[0x0][0x228] ;  /* 0x00008a0000217ab9 */ /* 0x000fe40000000800 */
[----:B------:R-:W-:Y:S01]  /*00a0*/  PLOP3.LUT P0, PT, PT, PT, UP0, 0x80, 0x0 ;  /* 0x000000000000781c */ /* 0x000fe20003f0f008 */
[----:B------:R-:W1:Y:S01]  /*00b0*/  S2UR UR11, SR_CTAID.X ;  /* 0x00000000000b79c3 */ /* 0x000e620000002500 */
[----:B------:R-:W-:Y:S01]  /*00c0*/  PLOP3.LUT P1, PT, PT, PT, UP1, 0x80, 0x0 ;  /* 0x000000000000781c */ /* 0x000fe20003f2f018 */
[----:B------:R-:W-:Y:S01]  /*00d0*/  ULDC.64 UR38, c[0x0][0x3d8] ;  /* 0x0000f60000267ab9 */ /* 0x000fe20000000a00 */
[----:B------:R-:W-:Y:S01]  /*00e0*/  ULDC.64 UR16, c[0x0][0x280] ;  /* 0x0000a00000107ab9 */ /* 0x000fe20000000a00 */
[----:B------:R-:W-:Y:S01]  /*00f0*/  ULDC.64 UR34, c[0x0][0x3f8] ;  /* 0x0000fe0000227ab9 */ /* 0x000fe20000000a00 */
        /* <DEDUP_REMOVED lines=14> */
[----:B------:R-:W-:Y:S01]  /*01e0*/  UISETP.NE.U32.AND UP0, UPT, UR6, URZ, UPT ;  /* 0x0000003f0600728c */ /* 0x000fe2000bf05070 */
[----:B------:R-:W-:Y:S01]  /*01f0*/  HFMA2.MMA R122, -RZ, RZ, 0, 0 ;  /* 0x00000000ff7a7435 */ /* 0x000fe200000001ff */
[----:B-1----:R-:W-:Y:S01]  /*0200*/  USHF.R.S32.HI UR4, URZ, 0x1f, UR11 ;  /* 0x0000001f3f047899 */ /* 0x002fe2000801140b */
[----:B------:R-:W-:Y:S01]  /*0210*/  IABS R0, R0 ;  /* 0x0000000000007213 */ /* 0x000fe20000000000 */
[----:B------:R-:W-:Y:S01]  /*0220*/  UISETP.NE.AND.EX UP0, UPT, UR7, URZ, UPT, UP0 ;  /* 0x0000003f0700728c */ /* 0x000fe2000bf05300 */
[----:B------:R-:W-:Y:S01]  /*0230*/  MOV R125, RZ ;  /* 0x000000ff007d7202 */ /* 0x000fe20000000f00 */
[----:B------:R-:W-:Y:S01]  /*0240*/  UISETP.NE.U32.AND UP1, UPT, UR38, URZ, UPT ;  /* 0x0000003f2600728c */ /* 0x000fe2000bf25070 */
[----:B------:R-:W-:Y:S01]  /*0250*/  R2UR UR36, R0 ;  /* 0x00000000002472ca */ /* 0x000fe200000e0000 */
[----:B------:R-:W-:Y:S01]  /*0260*/  ULDC.64 UR6, c[0x0][0x290] ;  /* 0x0000a40000067ab9 */ /* 0x000fe20000000a00 */
[----:B------:R-:W-:-:S02]  /*0270*/  UIMAD UR5, UR4, UR16, URZ ;  /* 0x00000010040572a4 */ /* 0x000fc4000f8e023f */
[----:B------:R-:W-:Y:S02]  /*0280*/  UIMAD UR30, UR4, UR6, URZ ;  /* 0x00000006041e72a4 */ /* 0x000fe4000f8e023f */
[----:B------:R-:W-:Y:S02]  /*0290*/  UIMAD.WIDE.U32 UR20, UR11, UR6, URZ ;  /* 0x000000060b1472a5 */ /* 0x000fe4000f8e003f */
[----:B------:R-:W-:Y:S02]  /*02a0*/  UIMAD UR30, UR11, UR7, UR30 ;  /* 0x000000070b1e72a4 */ /* 0x000fe4000f8e021e */
[----:B------:R-:W-:Y:S01]  /*02b0*/  UISETP.NE.AND.EX UP1, UPT, UR39, URZ, UPT, UP1 ;  /* 0x0000003f2700728c */ /* 0x000fe2000bf25310 */
[----:B------:R-:W-:Y:S02]  /*02c0*/  ULDC.64 UR6, c[0x0][0x328] ;  /* 0x0000ca0000067ab9 */ /* 0x000fe40000000a00 */
[----:B------:R-:W0:Y:S01]  /*02d0*/  I2F.RP R0, UR36 ;  /* 0x0000002400007d06 */ /* 0x000e220008209400 */
[----:B------:R-:W-:-:S02]  /*02e0*/  UIMAD UR28, UR4, UR6, URZ ;  /* 0x00000006041c72a4 */ /* 0x000fc4000f8e023f */
[----:B------:R-:W-:Y:S02]  /*02f0*/  UIMAD UR17, UR11, UR17, UR5 ;  /* 0x000000110b1172a4 */ /* 0x000fe4000f8e0205 */
[----:B------:R-:W-:Y:S02]  /*0300*/  UIMAD.WIDE.U32 UR12, UR11, UR6, URZ ;  /* 0x000000060b0c72a5 */ /* 0x000fe4000f8e003f */
[----:B------:R-:W-:Y:S02]  /*0310*/  UIMAD UR28, UR11, UR7, UR28 ;  /* 0x000000070b1c72a4 */ /* 0x000fe4000f8e021c */
[----:B------:R-:W-:Y:S01]  /*0320*/  UISETP.NE.U32.AND UP2, UPT, UR34, URZ, UPT ;  /* 0x0000003f2200728c */ /* 0x000fe2000bf45070 */
[----:B------:R-:W-:Y:S01]  /*0330*/  ULDC.64 UR6, c[0x0][0x240] ;  /* 0x0000900000067ab9 */ /* 0x000fe20000000a00 */
[----:B------:R-:W-:Y:S02]  /*0340*/  UIMAD.WIDE.U32 UR24, UR11, UR16, URZ ;  /* 0x000000100b1872a5 */ /* 0x000fe4000f8e003f */
[----:B------:R-:W-:Y:S01]  /*0350*/  UIMAD UR22, UR4, UR6, URZ ;  /* 0x00000006041672a4 */ /* 0x000fe2000f8e023f */
[----:B0-----:R-:W0:Y:S01]  /*0360*/  MUFU.RCP R0, R0 ;  /* 0x0000000000007308 */ /* 0x001e220000001000 */
[----:B------:R-:W-:-:S02]  /*0370*/  UIMAD.WIDE.U32 UR14, UR11, UR6, URZ ;  /* 0x000000060b0e72a5 */ /* 0x000fc4000f8e003f */
[----:B------:R-:W-:Y:S01]  /*0380*/  UIMAD UR22, UR11, UR7, UR22 ;  /* 0x000000070b1672a4 */ /* 0x000fe2000f8e0216 */
[----:B------:R-:W-:Y:S01]  /*0390*/  UMOV UR6, URZ ;  /* 0x0000003f00067c82 */ /* 0x000fe20008000000 */
[----:B------:R-:W-:Y:S01]  /*03a0*/  @UP1 ULEA UR6, UP3, UR10, UR38, 0x2 ;  /* 0x000000260a061291 */ /* 0x000fe2000f86103f */
[----:B------:R-:W-:Y:S01]  /*03b0*/  UMOV UR7, URZ ;  /* 0x0000003f00077c82 */ /* 0x000fe20008000000 */
[----:B------:R-:W-:Y:S02]  /*03c0*/  UIMAD UR16, UR4, UR26, URZ ;  /* 0x0000001a041072a4 */ /* 0x000fe4000f8e023f */
[----:B------:R-:W-:Y:S02]  /*03d0*/  @UP1 ULEA.HI.X UR7, UR10, UR39, UR23, 0x2, UP3 ;  /* 0x000000270a071291 */ /* 0x000fe400098f1417 */
[----:B------:R-:W-:Y:S01]  /*03e0*/  MOV R220, UR6 ;  /* 0x0000000600dc7c02 */ /* 0x000fe20008000f00 */
[----:B------:R-:W-:Y:S01]  /*03f0*/  UISETP.NE.AND.EX UP1, UPT, UR35, URZ, UPT, UP2 ;  /* 0x0000003f2300728c */ /* 0x000fe2000bf25320 */
[----:B------:R-:W-:Y:S01]  /*0400*/  UMOV UR58, URZ ;  /* 0x0000003f003a7c82 */ /* 0x000fe20008000000 */
[----:B------:R-:W-:Y:S01]  /*0410*/  UMOV UR4, URZ ;  /* 0x0000003f00047c82 */ /* 0x000fe20008000000 */
[----:B0-----:R-:W-:Y:S01]  /*0420*/  IADD3 R0, R0, 0xffffffe, RZ ;  /* 0x0ffffffe00007810 */ /* 0x001fe20007ffe0ff */
[----:B------:R-:W-:Y:S01]  /*0430*/  UMOV UR59, URZ ;  /* 0x0000003f003b7c82 */ /* 0x000fe20008000000 */
[----:B------:R-:W-:Y:S01]  /*0440*/  UIMAD.WIDE.U32 UR8, UR11, UR26, URZ ;  /* 0x0000001a0b0872a5 */ /* 0x000fe2000f8e003f */
[----:B------:R-:W-:Y:S01]  /*0450*/  MOV R221, UR7 ;  /* 0x0000000700dd7c02 */ /* 0x000fe20008000f00 */
[----:B------:R-:W-:-:S02]  /*0460*/  UIMAD UR16, UR11, UR27, UR16 ;  /* 0x0000001b0b1072a4 */ /* 0x000fc4000f8e0210 */
[----:B------:R-:W0:Y:S02]  /*0470*/  F2I.FTZ.U32.TRUNC.NTZ R0, R0 ;  /* 0x0000000000007305 */ /* 0x000e24000021f000 */
[----:B------:R-:W-:Y:S01]  /*0480*/  @UP1 ULEA UR58, UP2, UR10, UR34, 0x2 ;  /* 0x000000220a3a1291 */ /* 0x000fe2000f84103f */
[----:B------:R-:W-:Y:S01]  /*0490*/  ULDC.64 UR26, c[0x0][0x288] ;  /* 0x0000a200001a7ab9 */ /* 0x000fe20000000a00 */
[----:B------:R-:W-:Y:S02]  /*04a0*/  UIADD3 UR25, UR25, UR17, URZ ;  /* 0x0000001119197290 */ /* 0x000fe4000fffe03f */
[----:B------:R-:W-:Y:S02]  /*04b0*/  @UP1 ULEA.HI.X UR59, UR10, UR35, UR23, 0x2, UP2 ;  /* 0x000000230a3b1291 */ /* 0x000fe400090f1417 */
[----:B------:R-:W-:Y:S01]  /*04c0*/  UIMAD UR29, UR23, UR26, URZ ;  /* 0x0000001a171d72a4 */ /* 0x000fe2000f8e023f */
[----:B------:R-:W-:Y:S01]  /*04d0*/  ULDC UR17, c[0x0][0x224] ;  /* 0x0000890000117ab9 */ /* 0x000fe20000000800 */
[----:B------:R-:W-:-:S02]  /*04e0*/  UIMAD.WIDE.U32 UR24, UR10, UR26, UR24 ;  /* 0x0000001a0a1872a5 */ /* 0x000fc4000f8e0018 */
[----:B------:R-:W-:Y:S01]  /*04f0*/  UIMAD UR29, UR10, UR27, UR29 ;  /* 0x0000001b0a1d72a4 */ /* 0x000fe2000f8e021d */
[----:B0-----:R-:W-:Y:S01]  /*0500*/  R2UR UR5, R0 ;  /* 0x00000000000572ca */ /* 0x001fe200000e0000 */
[----:B------:R-:W-:Y:S01]  /*0510*/  ULEA UR32, UR17, 0xfffff800, 0xb ;  /* 0xfffff80011207891 */ /* 0x000fe2000f8e583f */
[----:B------:R-:W-:Y:S01]  /*0520*/  IABS R0, UR10 ;  /* 0x0000000a00007c13 */ /* 0x000fe20008000000 */
[----:B------:R-:W-:Y:S01]  /*0530*/  ULDC.64 UR26, c[0x0][0x298] ;  /* 0x0000a600001a7ab9 */ /* 0x000fe20000000a00 */
[----:B------:R-:W-:Y:S02]  /*0540*/  UIADD3 UR21, UR21, UR30, URZ ;  /* 0x0000001e15157290 */ /* 0x000fe4000fffe03f */
[----:B------:R-:W-:Y:S01]  /*0550*/  R2UR UR37, R0 ;  /* 0x00000000002572ca */ /* 0x000fe200000e0000 */
[----:B------:R-:W-:Y:S02]  /*0560*/  UIADD3 UR48, UP2, UR32, UR24, URZ ;  /* 0x0000001820307290 */ /* 0x000fe4000ff5e03f */
[----:B------:R-:W-:-:S02]  /*0570*/  UIMAD.WIDE.U32 UR20, UR10, UR26, UR20 ;  /* 0x0000001a0a1472a5 */ /* 0x000fc4000f8e0014 */
[----:B------:R-:W-:Y:S02]  /*0580*/  ULOP3.LUT UR24, UR10, UR33, URZ, 0x3c, !UPT ;  /* 0x000000210a187292 */ /* 0x000fe4000f8e3c3f */
[----:B------:R-:W-:Y:S02]  /*0590*/  UIADD3 UR31, URZ, -UR5, URZ ;  /* 0x800000053f1f7290 */ /* 0x000fe4000fffe03f */
[----:B------:R-:W-:Y:S02]  /*05a0*/  UIADD3 UR13, UR13, UR28, URZ ;  /* 0x0000001c0d0d7290 */ /* 0x000fe4000fffe03f */
[----:B------:R-:W-:Y:S02]  /*05b0*/  UIMAD UR31, UR31, UR36, URZ ;  /* 0x000000241f1f72a4 */ /* 0x000fe4000f8e023f */
[----:B------:R-:W-:Y:S02]  /*05c0*/  UIADD3 UR15, UR15, UR22, URZ ;  /* 0x000000160f0f7290 */ /* 0x000fe4000fffe03f */
[----:B------:R-:W-:-:S02]  /*05d0*/  UIMAD.WIDE.U32 UR4, UR5, UR31, UR4 ;  /* 0x0000001f050472a5 */ /* 0x000fc4000f8e0004 */
[----:B------:R-:W-:Y:S02]  /*05e0*/  ULEA UR22, UR17, 0xfffff000, 0xc ;  /* 0xfffff00011167891 */ /* 0x000fe4000f8e603f */
[----:B------:R-:W-:Y:S02]  /*05f0*/  UIMAD.WIDE.U32 UR34, UR5, UR37, URZ ;  /* 0x00000025052272a5 */ /* 0x000fe4000f8e003f */
[----:B------:R-:W-:Y:S01]  /*0600*/  UIADD3 UR9, UR9, UR16, URZ ;  /* 0x0000001009097290 */ /* 0x000fe2000fffe03f */
[----:B------:R-:W-:Y:S02]  /*0610*/  ULDC.64 UR4, c[0x0][0x330] ;  /* 0x0000cc0000047ab9 */ /* 0x000fe40000000a00 */
[----:B------:R-:W-:Y:S02]  /*0620*/  UIMAD UR30, UR23, UR4, URZ ;  /* 0x00000004171e72a4 */ /* 0x000fe4000f8e023f */
[----:B------:R-:W-:Y:S01]  /*0630*/  UMOV UR31, UR35 ;  /* 0x00000023001f7c82 */ /* 0x000fe20008000000 */
[----:B------:R-:W-:-:S02]  /*0640*/  UIMAD UR35, UR23, UR26, URZ ;  /* 0x0000001a172372a4 */ /* 0x000fc4000f8e023f */
[----:B------:R-:W-:Y:S02]  /*0650*/  UIADD3 UR34, -UR31, URZ, URZ ;  /* 0x0000003f1f227290 */ /* 0x000fe4000fffe13f */
[----:B------:R-:W-:Y:S02]  /*0660*/  USHF.R.S32.HI UR23, URZ, 0x1f, UR32 ;  /* 0x0000001f3f177899 */ /* 0x000fe40008011420 */
[----:B------:R-:W-:Y:S02]  /*0670*/  UIMAD UR34, UR36, UR34, UR37 ;  /* 0x00000022242272a4 */ /* 0x000fe4000f8e0225 */
[----:B------:R-:W-:Y:S02]  /*0680*/  UIADD3.X UR29, UR23, UR25, UR29, UP2, !UPT ;  /* 0x00000019171d7290 */ /* 0x000fe400097fe41d */
[----:B------:R-:W-:Y:S02]  /*0690*/  UISETP.GT.U32.AND UP1, UPT, UR36, UR34, UPT ;  /* 0x000000222400728c */ /* 0x000fe4000bf24070 */
[----:B------:R-:W-:-:S02]  /*06a0*/  UIMAD UR35, UR10, UR27, UR35 ;  /* 0x0000001b0a2372a4 */ /* 0x000fc4000f8e0223 */
[----:B------:R-:W-:Y:S01]  /*06b0*/  UIMAD UR30, UR10, UR5, UR30 ;  /* 0x000000050a1e72a4 */ /* 0x000fe2000f8e021e */
[----:B------:R-:W-:Y:S01]  /*06c0*/  ULDC.64 UR26, c[0x0][0x2f0] ;  /* 0x0000bc00001a7ab9 */ /* 0x000fe20000000a00 */
[----:B------:R-:W-:Y:S02]  /*06d0*/  UIMAD.WIDE.U32 UR4, UR10, UR4, UR12 ;  /* 0x000000040a0472a5 */ /* 0x000fe4000f8e000c */
[----:B------:R-:W-:-:S03]  /*06e0*/  ULEA UR49, UP3, UR48, UR26, 0x1 ;  /* 0x0000001a30317291 */ /* 0x000fc6000f86083f */
[----:B------:R-:W-:Y:S02]  /*06f0*/  @!UP1 UIADD3 UR34, UR34, -UR36, URZ ;  /* 0x8000002422229290 */ /* 0x000fe4000fffe03f */
[----:B------:R-:W-:Y:S02]  /*0700*/  @!UP1 UIADD3 UR31, UR31, 0x1, URZ ;  /* 0x000000011f1f9890 */ /* 0x000fe4000fffe03f */
[----:B------:R-:W-:Y:S02]  /*0710*/  UISETP.GE.U32.AND UP2, UPT, UR34, UR36, UPT ;  /* 0x000000242200728c */ /* 0x000fe4000bf46070 */
[----:B------:R-:W-:Y:S02]  /*0720*/  UISETP.GE.AND UP1, UPT, UR24, URZ, UPT ;  /* 0x0000003f1800728c */ /* 0x000fe4000bf26270 */
[----:B------:R-:W-:Y:S02]  /*0730*/  ULEA.HI.X UR48, UR48, UR27, UR29, 0x1, UP3 ;  /* 0x0000001b30307291 */ /* 0x000fe400098f0c1d */
[----:B------:R-:W-:Y:S01]  /*0740*/  UIADD3 UR50, UP3, UR32, UR20, URZ ;  /* 0x0000001420327290 */ /* 0x000fe2000ff7e03f */
[----:B------:R-:W-:Y:S01]  /*0750*/  ULDC.64 UR12, c[0x0][0x2f8] ;  /* 0x0000be00000c7ab9 */ /* 0x000fe20000000a00 */
[----:B------:R-:W-:-:S03]  /*0760*/  UIADD3 UR32, UP4, UR32, UR4, URZ ;  /* 0x0000000420207290 */ /* 0x000fc6000ff9e03f */
[----:B------:R-:W-:Y:S02]  /*0770*/  @UP2 UIADD3 UR31, UR31, 0x1, URZ ;  /* 0x000000011f1f2890 */ /* 0x000fe4000fffe03f */
[----:B------:R-:W-:Y:S02]  /*0780*/  UISETP.NE.AND UP2, UPT, UR33, URZ, UPT ;  /* 0x0000003f2100728c */ /* 0x000fe4000bf45270 */
[----:B------:R-:W-:Y:S02]  /*0790*/  UIADD3.X UR20, UR23, UR21, UR35, UP3, !UPT ;  /* 0x0000001517147290 */ /* 0x000fe40009ffe423 */
[----:B------:R-:W-:Y:S02]  /*07a0*/  ULEA UR51, UP3, UR50, UR12, 0x1 ;  /* 0x0000000c32337291 */ /* 0x000fe4000f86083f */
[----:B------:R-:W-:Y:S01]  /*07b0*/  UIADD3.X UR52, UR23, UR5, UR30, UP4, !UPT ;  /* 0x0000000517347290 */ /* 0x000fe2000a7fe41e */
[----:B------:R-:W-:Y:S01]  /*07c0*/  UMOV UR12, UR31 ;  /* 0x0000001f000c7c82 */ /* 0x000fe20008000000 */
[----:B------:R-:W-:-:S02]  /*07d0*/  ULEA.HI.X UR50, UR50, UR13, UR20, 0x1, UP3 ;  /* 0x0000000d32327291 */ /* 0x000fc400098f0c14 */
[----:B------:R-:W-:Y:S02]  /*07e0*/  @!UP1 UIADD3 UR12, -UR12, URZ, URZ ;  /* 0x0000003f0c0c9290 */ /* 0x000fe4000fffe13f */
[----:B------:R-:W-:Y:S01]  /*07f0*/  @!UP2 ULOP3.LUT UR12, URZ, UR33, URZ, 0x33, !UPT ;  /* 0x000000213f0ca292 */ /* 0x000fe2000f8e333f */
[----:B------:R-:W-:Y:S01]  /*0800*/  ULDC.64 UR20, c[0x0][0x3b8] ;  /* 0x0000ee0000147ab9 */ /* 0x000fe20000000a00 */
[----:B------:R-:W-:Y:S02]  /*0810*/  ULDC.64 UR24, c[0x0][0x258] ;  /* 0x0000960000187ab9 */ /* 0x000fe40000000a00 */
[----:B------:R-:W-:Y:S02]  /*0820*/  USHF.R.S32.HI UR26, URZ, 0x1f, UR12 ;  /* 0x0000001f3f1a7899 */ /* 0x000fe4000801140c */
[----:B------:R-:W-:Y:S02]  /*0830*/  ULEA UR53, UP1, UR32, UR20, 0x1 ;  /* 0x0000001420357291 */ /* 0x000fe4000f82083f */
[----:B------:R-:W-:-:S02]  /*0840*/  UIMAD UR4, UR26, UR24, URZ ;  /* 0x000000181a0472a4 */ /* 0x000fc4000f8e023f */
[----:B------:R-:W-:Y:S02]  /*0850*/  ULEA.HI.X UR52, UR32, UR21, UR52, 0x1, UP1 ;  /* 0x0000001520347291 */ /* 0x000fe400088f0c34 */
[----:B------:R-:W-:Y:S02]  /*0860*/  UIMAD.WIDE.U32 UR20, UR12, UR24, UR14 ;  /* 0x000000180c1472a5 */ /* 0x000fe4000f8e000e */
[----:B------:R-:W-:Y:S02]  /*0870*/  UIMAD UR24, UR12, UR25, UR4 ;  /* 0x000000190c1872a4 */ /* 0x000fe4000f8e0204 */
[----:B------:R-:W-:Y:S02]  /*0880*/  USHF.R.S32.HI UR23, URZ, 0x1f, UR22 ;  /* 0x0000001f3f177899 */ /* 0x000fe40008011416 */
[----:B------:R-:W-:Y:S02]  /*0890*/  UIADD3 UR13, UP1, UR22, UR20, URZ ;  /* 0x00000014160d7290 */ /* 0x000fe4000ff3e03f */
[----:B------:R-:W-:Y:S01]  /*08a0*/  UIADD3 UR16, UR21, UR24, URZ ;  /* 0x0000001815107290 */ /* 0x000fe2000fffe03f */
[----:B------:R-:W-:Y:S01]  /*08b0*/  ULDC.64 UR4, c[0x0][0x278] ;  /* 0x00009e0000047ab9 */ /* 0x000fe20000000a00 */
[----:B------:R-:W-:Y:S01]  /*08c0*/  ULDC.64 UR14, c[0x0][0x2d8] ;  /* 0x0000b600000e7ab9 */ /* 0x000fe20000000a00 */
[----:B------:R-:W-:-:S02]  /*08d0*/  UIMAD UR20, UR26, UR4, URZ ;  /* 0x000000041a1472a4 */ /* 0x000fc4000f8e023f */
[----:B------:R-:W-:Y:S02]  /*08e0*/  ULEA UR14, UP2, UR13, UR14, 0x1 ;  /* 0x0000000e0d0e7291 */ /* 0x000fe4000f84083f */
[----:B------:R-:W-:Y:S02]  /*08f0*/  UIADD3.X UR16, UR23, UR16, URZ, UP1, !UPT ;  /* 0x0000001017107290 */ /* 0x000fe40008ffe43f */
[----:B------:R-:W-:Y:S02]  /*0900*/  UIMAD.WIDE.U32 UR8, UR12, UR4, UR8 ;  /* 0x000000040c0872a5 */ /* 0x000fe4000f8e0008 */
[----:B------:R-:W-:Y:S02]  /*0910*/  UIMAD UR24, UR12, UR5, UR20 ;  /* 0x000000050c1872a4 */ /* 0x000fe4000f8e0214 */
[----:B------:R-:W-:Y:S02]  /*0920*/  ULEA.HI.X UR15, UR13, UR15, UR16, 0x1, UP2 ;  /* 0x0000000f0d0f7291 */ /* 0x000fe400090f0c10 */
[----:B------:R-:W-:Y:S01]  /*0930*/  UISETP.GE.AND UP1, UPT, UR17, 0x1, UPT ;  /* 0x000000011100788c */ /* 0x000fe2000bf26270 */
[----:B------:R-:W-:Y:S01]  /*0940*/  @UP0 ULDC UR13, c[0x0][0x214] ;  /* 0x00008500000d0ab9 */ /* 0x000fe20000000800 */
[----:B------:R-:W-:-:S02]  /*0950*/  UIADD3 UR22, UP2, UR22, UR8, URZ ;  /* 0x0000000816167290 */ /* 0x000fc4000ff5e03f */
[----:B------:R-:W-:Y:S02]  /*0960*/  @UP0 UIMAD UR13, UR11, UR13, UR10 ;  /* 0x0000000d0b0d02a4 */ /* 0x000fe4000f8e020a */
[----:B------:R-:W-:Y:S01]  /*0970*/  UIADD3 UR24, UR9, UR24, URZ ;  /* 0x0000001809187290 */ /* 0x000fe2000fffe03f */
[----:B------:R-:W-:Y:S01]  /*0980*/  ULDC.64 UR20, c[0x0][0x2e0] ;  /* 0x0000b80000147ab9 */ /* 0x000fe20000000a00 */
[----:B------:R-:W-:Y:S01]  /*0990*/  @UP0 UIMAD UR13, UR13, UR17, URZ ;  /* 0x000000110d0d02a4 */ /* 0x000fe2000f8e023f */
[----:B------:R-:W-:Y:S01]  /*09a0*/  UMOV UR4, URZ ;  /* 0x0000003f00047c82 */ /* 0x000fe20008000000 */
[----:B------:R-:W-:Y:S02]  /*09b0*/  ULEA UR16, UP3, UR22, UR20, 0x1 ;  /* 0x0000001416107291 */ /* 0x000fe4000f86083f */
[----:B------:R-:W-:Y:S01]  /*09c0*/  UIADD3.X UR17, UR23, UR24, URZ, UP2, !UPT ;  /* 0x0000001817117290 */ /* 0x000fe200097fe43f */
        /* <DEDUP_REMOVED lines=18> */
[----:B------:R-:W-:Y:S01]  /*0af0*/  ULDC UR13, c[0x0][0x224] ;  /* 0x00008900000d7ab9 */ /* 0x000fe20000000800 */
[----:B-1----:R-:W-:-:S06]  /*0b00*/  ULEA UR6, UR7, UR6, 0x18 ;  /* 0x0000000607067291 */ /* 0x002fcc000f8ec03f */
[----:B------:R-:W-:Y:S01]  /*0b10*/  MOV R120, UR6 ;  /* 0x0000000600787c02 */ /* 0x000fe20008000f00 */
[----:B------:R-:W-:Y:S01]  /*0b20*/  UMOV UR6, URZ ;  /* 0x0000003f00067c82 */ /* 0x000fe20008000000 */
[----:B0-----:R-:W-:-:S04]  /*0b30*/  SHF.R.S32.HI R0, RZ, 0x1f, R123 ;  /* 0x0000001fff007819 */ /* 0x001fc8000001147b */
[----:B------:R-:W-:-:S04]  /*0b40*/  LEA.HI R0, R0, R123, RZ, 0x5 ;  /* 0x0000007b00007211 */ /* 0x000fc800078f28ff */
[----:B------:R-:W-:-:S04]  /*0b50*/  SHF.R.S32.HI R119, RZ, 0x5, R0 ;  /* 0x00000005ff777819 */ /* 0x000fc80000011400 */
[----:B--2---:R-:W-:-:S07]  /*0b60*/  LEA R119, R119, R120, 0x3 ;  /* 0x0000007877777211 */ /* 0x004fce00078e18ff */
.L_x_5518:
[----:B------:R-:W-:Y:S01]  /*0b70*/  BAR.SYNC.DEFER_BLOCKING 0x0 ;  /* 0x0000000000007b1d */ /* 0x000fe20000010000 */
[----:B------:R-:W-:Y:S02]  /*0b80*/  SHF.L.U32 R118, R123, 0x1, RZ ;  /* 0x000000017b767819 */ /* 0x000fe400000006ff */
[----:B0-----:R-:W-:Y:S02]  /*0b90*/  MOV R2, UR49 ;  /* 0x0000003100027c02 */ /* 0x001fe40008000f00 */
[----:B------:R-:W-:Y:S01]  /*0ba0*/  LOP3.LUT R118, R118, 0xffffffc0, RZ, 0xc0, !PT ;  /* 0xffffffc076767812 */ /* 0x000fe200078ec0ff */
[----:B------:R-:W-:Y:S01]  /*0bb0*/  ULDC UR7, c[0x0][0x21c] ;  /* 0x0000870000077ab9 */ /* 0x000fe20000000800 */
[----:B------:R-:W-:Y:S02]  /*0bc0*/  MOV R3, UR48 ;  /* 0x0000003000037c02 */ /* 0x000fe40008000f00 */
[----:B------:R-:W-:-:S05]  /*0bd0*/  LOP3.LUT R117, R118, 0x1f, R123, 0xf8, !PT ;  /* 0x0000001f76757812 */ /* 0x000fca00078ef87b */
[----:B------:R-:W-:-:S05]  /*0be0*/  IMAD.WIDE R2, R117, 0x10, R2 ;  /* 0x0000001075027825 */ /* 0x000fca00078e0202 */
[----:B--2---:R-:W2:Y:S04]  /*0bf0*/  LDG.E.128 R4, desc[UR18][R2.64] ;  /* 0x0000001202047981 */ /* 0x004ea8000c1e1d00 */
[----:B---3--:R-:W3:Y:S01]  /*0c00*/  LDG.E.128 R8, desc[UR18][R2.64+0x200] ;  /* 0x0002001202087981 */ /* 0x008ee2000c1e1d00 */
[-C--:B------:R-:W-:Y:S02]  /*0c10*/  IADD3 R0, R118, R121.reuse, RZ ;  /* 0x0000007976007210 */ /* 0x080fe40007ffe0ff */
[----:B------:R-:W-:Y:S02]  /*0c20*/  MOV R12, UR51 ;  /* 0x00000033000c7c02 */ /* 0x000fe40008000f00 */
[C---:B------:R-:W-:Y:S02]  /*0c30*/  IADD3 R15, R0.reuse, R121, RZ ;  /* 0x00000079000f7210 */ /* 0x040fe40007ffe0ff */
[----:B------:R-:W-:-:S02]  /*0c40*/  LEA R16, R0, R120, 0x4 ;  /* 0x0000007800107211 */ /* 0x000fc400078e20ff */
[----:B------:R-:W-:Y:S02]  /*0c50*/  LEA R0, R15, R120, 0x4 ;  /* 0x000000780f007211 */ /* 0x000fe400078e20ff */
        /* <DEDUP_REMOVED lines=16> */
[----:B------:R-:W2:Y:S04]  /*0d60*/  LDS.128 R8, [R0] ;  /* 0x0000000000087984 */ /* 0x000ea80000000c00 */
[----:B------:R-:W3:Y:S01]  /*0d70*/  LDS.128 R4, [R0+0x10] ;  /* 0x0000100000047984 */ /* 0x000ee20000000c00 */
[----:B------:R-:W-:Y:S06]  /*0d80*/  BAR.SYNC.DEFER_BLOCKING 0x0 ;  /* 0x0000000000007b1d */ /* 0x000fec0000010000 */
[----:B----4-:R-:W4:Y:S04]  /*0d90*/  LDG.E.128 R28, desc[UR18][R2.64] ;  /* 0x00000012021c7981 */ /* 0x010f28000c1e1d00 */
[----:B------:R-:W5:Y:S01]  /*0da0*/  LDG.E.128 R32, desc[UR18][R2.64+0x200] ;  /* 0x0002001202207981 */ /* 0x000f62000c1e1d00 */
[----:B0-----:R-:W-:-:S02]  /*0db0*/  SHF.L.U32 R24, R88, 0x10, RZ ;  /* 0x0000001058187819 */ /* 0x001fc400000006ff */
[----:B------:R-:W-:Y:S02]  /*0dc0*/  PRMT R18, R88, 0x7632, R18 ;  /* 0x0000763258127816 */ /* 0x000fe40000000012 */
[----:B-1----:R-:W-:Y:S02]  /*0dd0*/  PRMT R25, R84, 0x7632, R25 ;  /* 0x0000763254197816 */ /* 0x002fe40000000019 */
[----:B------:R-:W-:Y:S02]  /*0de0*/  SHF.L.U32 R18, R18, 0x10, RZ ;  /* 0x0000001012127819 */ /* 0x000fe400000006ff */
[----:B------:R-:W-:Y:S02]  /*0df0*/  SHF.L.U32 R26, R84, 0x10, RZ ;  /* 0x00000010541a7819 */ /* 0x000fe400000006ff */
[----:B------:R-:W-:Y:S02]  /*0e00*/  PRMT R27, R85, 0x7632, R27 ;  /* 0x00007632551b7816 */ /* 0x000fe4000000001b */
[----:B------:R-:W-:-:S02]  /*0e10*/  ISETP.LT.AND P0, PT, RZ, UR7, PT ;  /* 0x00000007ff007c0c */ /* 0x000fc4000bf01270 */
[----:B--2---:R-:W-:Y:S02]  /*0e20*/  SHF.L.U32 R116, R8, 0x10, RZ ;  /* 0x0000001008747819 */ /* 0x004fe400000006ff */
[----:B------:R-:W-:Y:S02]  /*0e30*/  SHF.L.U32 R114, R10, 0x10, RZ ;  /* 0x000000100a727819 */ /* 0x000fe400000006ff */
[----:B---3--:R-:W-:Y:S01]  /*0e40*/  SHF.L.U32 R112, R4, 0x10, RZ ;  /* 0x0000001004707819 */ /* 0x008fe200000006ff */
        /* <DEDUP_REMOVED lines=13> */
[----:B----4-:R0:W-:Y:S04]  /*0f20*/  STS.128 [R16], R28 ;  /* 0x0000001c10007388 */ /* 0x0101e80000000c00 */
[----:B-----5:R1:W-:Y:S01]  /*0f30*/  STS.128 [R16+0x200], R32 ;  /* 0x0002002010007388 */ /* 0x0203e20000000c00 */
[----:B------:R-:W-:-:S03]  /*0f40*/  NOP ;  /* 0x0000000000007918 */ /* 0x000fc60000000000 */
[----:B------:R-:W2:Y:S04]  /*0f50*/  LDS.128 R20, [R0] ;  /* 0x0000000000147984 */ /* 0x000ea80000000c00 */
[----:B------:R3:W4:Y:S01]  /*0f60*/  LDS.128 R12, [R0+0x10] ;  /* 0x00001000000c7984 */ /* 0x0007220000000c00 */
[----:B0-----:R-:W-:Y:S02]  /*0f70*/  SHF.L.U32 R28, R85, 0x10, RZ ;  /* 0x00000010551c7819 */ /* 0x001fe400000006ff */
[----:B-1----:R-:W-:-:S04]  /*0f80*/  PRMT R16, R89, 0x7632, R16 ;  /* 0x0000763259107816 */ /* 0x002fc80000000010 */
[----:B------:R-:W-:Y:S02]  /*0f90*/  SHF.L.U32 R16, R16, 0x10, RZ ;  /* 0x0000001010107819 */ /* 0x000fe400000006ff */
[C---:B--2---:R-:W-:Y:S02]  /*0fa0*/  PRMT R17, R20.reuse, 0x7632, R17 ;  /* 0x0000763214117816 */ /* 0x044fe40000000011 */
[----:B------:R-:W-:Y:S02]  /*0fb0*/  SHF.L.U32 R19, R20, 0x10, RZ ;  /* 0x0000001014137819 */ /* 0x000fe400000006ff */
[----:B------:R-:W-:Y:S02]  /*0fc0*/  SHF.L.U32 R17, R17, 0x10, RZ ;  /* 0x0000001011117819 */ /* 0x000fe400000006ff */
[----:B------:R-:W-:Y:S01]  /*0fd0*/  SHF.L.U32 R2, R21, 0x10, RZ ;  /* 0x0000001015027819 */ /* 0x000fe200000006ff */
[----:B------:R-:W-:Y:S01]  /*0fe0*/  FFMA.FTZ R24, R19, R24, R122 ;  /* 0x0000001813187223 */ /* 0x000fe2000001007a */
[----:B------:R-:W-:Y:S01]  /*0ff0*/  SHF.L.U32 R20, R89, 0x10, RZ ;  /* 0x0000001059147819 */ /* 0x000fe200000006ff */
[----:B------:R-:W-:Y:S01]  /*1000*/  FMUL.FTZ R47, R19, UR4 ;  /* 0x00000004132f7c20 */ /* 0x000fe20008410000 */
[----:B------:R-:W-:Y:S01]  /*1010*/  PRMT R21, R21, 0x7632, R21 ;  /* 0x0000763215157816 */ /* 0x000fe20000000015 */
[----:B------:R-:W-:Y:S01]  /*1020*/  FFMA.FTZ R3, R17, R18, R24 ;  /* 0x0000001211037223 */ /* 0x000fe20000010018 */
[----:B------:R-:W-:Y:S01]  /*1030*/  PRMT R18, R90, 0x7632, R18 ;  /* 0x000076325a127816 */ /* 0x000fe20000000012 */
[C---:B------:R-:W-:Y:S01]  /*1040*/  FMUL.FTZ R48, R2.reuse, UR4 ;  /* 0x0000000402307c20 */ /* 0x040fe20008410000 */
[----:B------:R-:W-:Y:S01]  /*1050*/  SHF.L.U32 R21, R21, 0x10, RZ ;  /* 0x0000001015157819 */ /* 0x000fe200000006ff */
[----:B------:R-:W-:Y:S01]  /*1060*/  FFMA.FTZ R20, R2, R20, R3 ;  /* 0x0000001402147223 */ /* 0x000fe20000010003 */
[----:B---3--:R-:W-:Y:S01]  /*1070*/  PRMT R0, R22, 0x7632, R0 ;  /* 0x0000763216007816 */ /* 0x008fe20000000000 */
        /* <DEDUP_REMOVED lines=11> */
[C---:B------:R-:W-:Y:S01]  /*1130*/  FFMA.FTZ R3, R18.reuse, R16, R3 ;  /* 0x0000001012037223 */ /* 0x040fe20000010003 */
[----:B------:R-:W-:Y:S01]  /*1140*/  PRMT R0, R91, 0x7632, R0 ;  /* 0x000076325b007816 */ /* 0x000fe20000000000 */
[----:B------:R-:W-:Y:S01]  /*1150*/  FMUL.FTZ R38, R18, UR4 ;  /* 0x0000000412267c20 */ /* 0x000fe20008410000 */
[----:B------:R-:W-:Y:S01]  /*1160*/  PRMT R23, R23, 0x7632, R23 ;  /* 0x0000763217177816 */ /* 0x000fe20000000017 */
[----:B------:R-:W-:Y:S01]  /*1170*/  FFMA.FTZ R16, R20, R24, R3 ;  /* 0x0000001814107223 */ /* 0x000fe20000010003 */
[----:B------:R-:W-:Y:S01]  /*1180*/  SHF.L.U32 R3, R0, 0x10, RZ ;  /* 0x0000001000037819 */ /* 0x000fe200000006ff */
[----:B------:R-:W-:Y:S01]  /*1190*/  FMUL.FTZ R46, R20, UR4 ;  /* 0x00000004142e7c20 */ /* 0x000fe20008410000 */
[----:B------:R-:W-:-:S02]  /*11a0*/  SHF.L.U32 R23, R23, 0x10, RZ ;  /* 0x0000001017177819 */ /* 0x000fc400000006ff */
[C---:B----4-:R-:W-:Y:S02]  /*11b0*/  PRMT R0, R12.reuse, 0x7632, R0 ;  /* 0x000076320c007816 */ /* 0x050fe40000000000 */
[----:B------:R-:W-:Y:S01]  /*11c0*/  SHF.L.U32 R24, R12, 0x10, RZ ;  /* 0x000000100c187819 */ /* 0x000fe200000006ff */
[----:B------:R-:W-:Y:S01]  /*11d0*/  FFMA.FTZ R3, R23, R3, R16 ;  /* 0x0000000317037223 */ /* 0x000fe20000010010 */
        /* <DEDUP_REMOVED lines=11> */
[--C-:B------:R-:W-:Y:S01]  /*1290*/  FFMA.FTZ R12, R26, R28, R3.reuse ;  /* 0x0000001c1a0c7223 */ /* 0x100fe20000010003 */
[----:B------:R-:W-:Y:S01]  /*12a0*/  SHF.L.U32 R16, R86, 0x10, RZ ;  /* 0x0000001056107819 */ /* 0x000fe200000006ff */
[----:B------:R-:W-:Y:S01]  /*12b0*/  FMUL.FTZ R44, R26, UR4 ;  /* 0x000000041a2c7c20 */ /* 0x000fe20008410000 */
[----:B------:R-:W-:Y:S01]  /*12c0*/  PRMT R3, R86, 0x7632, R3 ;  /* 0x0000763256037816 */ /* 0x000fe20000000003 */
[C---:B------:R-:W-:Y:S01]  /*12d0*/  FFMA.FTZ R13, R27.reuse, R13, R12 ;  /* 0x0000000d1b0d7223 */ /* 0x040fe2000001000c */
[C---:B------:R-:W-:Y:S01]  /*12e0*/  PRMT R0, R14.reuse, 0x7632, R0 ;  /* 0x000076320e007816 */ /* 0x040fe20000000000 */
[----:B------:R-:W-:Y:S01]  /*12f0*/  FMUL.FTZ R35, R27, UR4 ;  /* 0x000000041b237c20 */ /* 0x000fe20008410000 */
[----:B------:R-:W-:-:S02]  /*1300*/  SHF.L.U32 R28, R14, 0x10, RZ ;  /* 0x000000100e1c7819 */ /* 0x000fc400000006ff */
[----:B------:R-:W-:Y:S02]  /*1310*/  SHF.L.U32 R3, R3, 0x10, RZ ;  /* 0x0000001003037819 */ /* 0x000fe400000006ff */
[----:B------:R-:W-:Y:S01]  /*1320*/  SHF.L.U32 R29, R0, 0x10, RZ ;  /* 0x00000010001d7819 */ /* 0x000fe200000006ff */
[----:B------:R-:W-:Y:S01]  /*1330*/  FFMA.FTZ R16, R28, R16, R13 ;  /* 0x000000101c107223 */ /* 0x000fe2000001000d */
[----:B------:R-:W-:Y:S01]  /*1340*/  PRMT R0, R8, 0x7632, R0 ;  /* 0x0000763208007816 */ /* 0x000fe20000000000 */
[----:B------:R-:W-:Y:S01]  /*1350*/  FMUL.FTZ R41, R28, UR4 ;  /* 0x000000041c297c20 */ /* 0x000fe20008410000 */
[----:B------:R-:W-:Y:S01]  /*1360*/  PRMT R8, R10, 0x7632, R8 ;  /* 0x000076320a087816 */ /* 0x000fe20000000008 */
[C---:B------:R-:W-:Y:S01]  /*1370*/  FFMA.FTZ R13, R29.reuse, R3, R16 ;  /* 0x000000031d0d7223 */ /* 0x040fe20000010010 */
[----:B------:R-:W-:Y:S01]  /*1380*/  PRMT R10, R4, 0x7632, R10 ;  /* 0x00007632040a7816 */ /* 0x000fe2000000000a */
[----:B------:R-:W-:Y:S01]  /*1390*/  FMUL.FTZ R34, R29, UR4 ;  /* 0x000000041d227c20 */ /* 0x000fe20008410000 */
[----:B------:R-:W-:-:S02]  /*13a0*/  PRMT R4, R5, 0x7632, R4 ;  /* 0x0000763205047816 */ /* 0x000fc40000000004 */
[----:B------:R-:W-:Y:S02]  /*13b0*/  PRMT R3, R9, 0x7632, R3 ;  /* 0x0000763209037816 */ /* 0x000fe40000000003 */
[----:B------:R-:W-:Y:S02]  /*13c0*/  SHF.L.U32 R30, R15, 0x10, RZ ;  /* 0x000000100f1e7819 */ /* 0x000fe400000006ff */
[----:B------:R-:W-:Y:S02]  /*13d0*/  PRMT R5, R6, 0x7632, R5 ;  /* 0x0000763206057816 */ /* 0x000fe40000000005 */
[C---:B------:R-:W-:Y:S01]  /*13e0*/  SHF.L.U32 R14, R87.reuse, 0x10, RZ ;  /* 0x00000010570e7819 */ /* 0x040fe200000006ff */
[C---:B------:R-:W-:Y:S01]  /*13f0*/  FMUL.FTZ R42, R30.reuse, UR4 ;  /* 0x000000041e2a7c20 */ /* 0x040fe20008410000 */
[----:B------:R-:W-:Y:S02]  /*1400*/  PRMT R12, R87, 0x7632, R12 ;  /* 0x00007632570c7816 */ /* 0x000fe4000000000c */
[----:B------:R-:W-:Y:S01]  /*1410*/  PRMT R9, R11, 0x7632, R9 ;  /* 0x000076320b097816 */ /* 0x000fe20000000009 */
[----:B------:R-:W-:Y:S01]  /*1420*/  FFMA.FTZ R14, R30, R14, R13 ;  /* 0x0000000e1e0e7223 */ /* 0x000fe2000001000d */
[----:B------:R-:W-:-:S02]  /*1430*/  PRMT R15, R15, 0x7632, R15 ;  /* 0x000076320f0f7816 */ /* 0x000fc4000000000f */
[----:B------:R-:W-:Y:S02]  /*1440*/  PRMT R6, R7, 0x7632, R6 ;  /* 0x0000763207067816 */ /* 0x000fe40000000006 */
[----:B------:R-:W-:Y:S02]  /*1450*/  SHF.L.U32 R12, R12, 0x10, RZ ;  /* 0x000000100c0c7819 */ /* 0x000fe400000006ff */
[----:B------:R-:W-:Y:S02]  /*1460*/  SHF.L.U32 R31, R15, 0x10, RZ ;  /* 0x000000100f1f7819 */ /* 0x000fe400000006ff */
[----:B------:R-:W-:Y:S02]  /*1470*/  SHF.L.U32 R0, R0, 0x10, RZ ;  /* 0x0000001000007819 */ /* 0x000fe400000006ff */
[----:B------:R-:W-:Y:S01]  /*1480*/  SHF.L.U32 R3, R3, 0x10, RZ ;  /* 0x0000001003037819 */ /* 0x000fe200000006ff */
[----:B------:R-:W-:Y:S01]  /*1490*/  FFMA.FTZ R122, R31, R12, R14 ;  /* 0x0000000c1f7a7223 */ /* 0x000fe2000001000e */
        /* <DEDUP_REMOVED lines=12> */
[----:B------:R-:W-:Y:S01]  /*1560*/  FMUL.FTZ R33, R31, UR4 ;  /* 0x000000041f217c20 */ /* 0x000fe20008410000 */
[----:B------:R-:W-:-:S02]  /*1570*/  FADD.FTZ R49, R5, UR5 ;  /* 0x0000000505317e21 */ /* 0x000fc40008010000 */
[----:B------:R-:W-:Y:S01]  /*1580*/  FADD.FTZ R50, R6, UR5 ;  /* 0x0000000506327e21 */ /* 0x000fe20008010000 */
[----:B------:R-:W-:Y:S06]  /*1590*/  BAR.SYNC.DEFER_BLOCKING 0x0 ;  /* 0x0000000000007b1d */ /* 0x000fec0000010000 */
[----:B------:R-:W-:Y:S05]  /*15a0*/  @P0 BRA `(.L_x_5421) ;  /* 0x0000000000280947 */ /* 0x000fea0003800000 */
        /* <DEDUP_REMOVED lines=10> */
.L_x_5421:
        /* <DEDUP_REMOVED lines=41> */
.L_x_5517:
[----:B------:R-:W-:Y:S01]  /*18e0*/  USHF.R.S32.HI UR47, URZ, 0x1f, UR7 ;  /* 0x0000001f3f2f7899 */ /* 0x000fe20008011407 */
[----:B------:R-:W-:Y:S01]  /*18f0*/  SHF.L.U32 R118, R123, 0x1, RZ ;  /* 0x000000017b767819 */ /* 0x000fe200000006ff */
[----:B------:R-:W-:Y:S02]  /*1900*/  UIMAD.WIDE.U32 UR42, UR7, UR38, URZ ;  /* 0x00000026072a72a5 */ /* 0x000fe4000f8e003f */
[----:B------:R-:W-:Y:S01]  /*1910*/  UIMAD UR44, UR47, UR38, URZ ;  /* 0x000000262f2c72a4 */ /* 0x000fe2000f8e023f */
[----:B------:R-:W-:Y:S01]  /*1920*/  LOP3.LUT R118, R118, 0xffffffc0, RZ, 0xc0, !PT ;  /* 0xffffffc076767812 */ /* 0x000fe200078ec0ff */
[----:B------:R-:W-:Y:S02]  /*1930*/  ULEA UR56, UP0, UR42, UR14, 0x1 ;  /* 0x0000000e2a387291 */ /* 0x000fe4000f80083f */
[----:B------:R-:W-:Y:S01]  /*1940*/  UIMAD UR44, UR7, UR39, UR44 ;  /* 0x00000027072c72a4 */ /* 0x000fe2000f8e022c */
[----:B------:R-:W-:-:S03]  /*1950*/  LOP3.LUT R117, R118, 0x1f, R123, 0xf8, !PT ;  /* 0x0000001f76757812 */ /* 0x000fc600078ef87b */
[----:B------:R-:W-:Y:S01]  /*1960*/  UIADD3 UR57, UR43, UR44, URZ ;  /* 0x0000002c2b397290 */ /* 0x000fe2000fffe03f */
[----:B------:R-:W-:Y:S01]  /*1970*/  MOV R56, UR56 ;  /* 0x0000003800387c02 */ /* 0x000fe20008000f00 */
[----:B------:R-:W-:Y:S01]  /*1980*/  USHF.R.S32.HI UR43, URZ, 0x1f, UR10 ;  /* 0x0000001f3f2b7899 */ /* 0x000fe2000801140a */
[----:B------:R-:W-:Y:S01]  /*1990*/  IADD3 R59, R118, R117, RZ ;  /* 0x00000075763b7210 */ /* 0x000fe20007ffe0ff */
[----:B------:R-:W-:Y:S01]  /*19a0*/  ULEA.HI.X UR57, UR42, UR15, UR57, 0x1, UP0 ;  /* 0x0000000f2a397291 */ /* 0x000fe200080f0c39 */
[----:B------:R-:W-:Y:S02]  /*19b0*/  ULDC.64 UR44, c[0x0][0x230] ;  /* 0x00008c00002c7ab9 */ /* 0x000fe40000000a00 */
[----:B------:R-:W-:-:S03]  /*19c0*/  UIMAD UR60, UR43, UR44, URZ ;  /* 0x0000002c2b3c72a4 */ /* 0x000fc6000f8e023f */
[----:B------:R-:W-:Y:S01]  /*19d0*/  MOV R57, UR57 ;  /* 0x0000003900397c02 */ /* 0x000fe20008000f00 */
[----:B------:R-:W-:Y:S02]  /*19e0*/  UIMAD.WIDE.U32 UR42, UR10, UR44, URZ ;  /* 0x0000002c0a2a72a5 */ /* 0x000fe4000f8e003f */
[----:B------:R-:W-:Y:S01]  /*19f0*/  UIMAD UR60, UR10, UR45, UR60 ;  /* 0x0000002d0a3c72a4 */ /* 0x000fe2000f8e023c */
[----:B------:R-:W-:Y:S02]  /*1a00*/  IMAD.WIDE R56, R59, 0x10, R56 ;  /* 0x000000103b387825 */ /* 0x000fe400078e0238 */
[----:B------:R-:W-:Y:S01]  /*1a10*/  ULDC.64 UR44, c[0x0][0x238] ;  /* 0x00008e00002c7ab9 */ /* 0x000fe20000000a00 */
[----:B------:R-:W-:Y:S02]  /*1a20*/  UIADD3 UR43, UR43, UR60, URZ ;  /* 0x0000003c2b2b7290 */ /* 0x000fe4000fffe03f */
[----:B------:R-:W-:Y:S01]  /*1a30*/  UIMAD UR56, UR47, UR44, URZ ;  /* 0x0000002c2f3872a4 */ /* 0x000fe2000f8e023f */
[----:B012-4-:R-:W2:Y:S01]  /*1a40*/  LDG.E.128 R60, desc[UR18][R56.64] ;  /* 0x00000012383c7981 */ /* 0x017ea2000c1e1d00 */
[----:B------:R-:W-:-:S02]  /*1a50*/  UIMAD.WIDE.U32 UR42, UR7, UR44, UR42 ;  /* 0x0000002c072a72a5 */ /* 0x000fc4000f8e002a */
[----:B------:R-:W-:Y:S01]  /*1a60*/  UIMAD UR45, UR7, UR45, UR56 ;  /* 0x0000002d072d72a4 */ /* 0x000fe2000f8e0238 */
[----:B---3--:R-:W3:Y:S04]  /*1a70*/  LDG.E.128 R64, desc[UR18][R56.64+0x200] ;  /* 0x0002001238407981 */ /* 0x008ee8000c1e1d00 */
[----:B------:R-:W4:Y:S04]  /*1a80*/  LDG.E.128 R68, desc[UR18][R56.64+0x400] ;  /* 0x0004001238447981 */ /* 0x000f28000c1e1d00 */
[----:B------:R0:W5:Y:S01]  /*1a90*/  LDG.E.128 R72, desc[UR18][R56.64+0x600] ;  /* 0x0006001238487981 */ /* 0x000162000c1e1d00 */
[----:B------:R-:W-:-:S02]  /*1aa0*/  UIADD3 UR45, UR43, UR45, URZ ;  /* 0x0000002d2b2d7290 */ /* 0x000fc4000fffe03f */
[----:B------:R-:W-:-:S04]  /*1ab0*/  ULEA UR43, UP0, UR42, UR40, 0x3 ;  /* 0x000000282a2b7291 */ /* 0x000fc8000f80183f */
[----:B------:R-:W-:Y:S02]  /*1ac0*/  ULEA.HI.X UR42, UR42, UR41, UR45, 0x3, UP0 ;  /* 0x000000292a2a7291 */ /* 0x000fe400080f1c2d */
[----:B------:R-:W-:-:S04]  /*1ad0*/  MOV R76, UR43 ;  /* 0x0000002b004c7c02 */ /* 0x000fc80008000f00 */
[----:B------:R-:W-:Y:S01]  /*1ae0*/  MOV R77, UR42 ;  /* 0x0000002a004d7c02 */ /* 0x000fe20008000f00 */
[----:B------:R-:W-:-:S05]  /*1af0*/  ULDC.64 UR42, c[0x0][0x270] ;  /* 0x00009c00002a7ab9 */ /* 0x000fca0000000a00 */
[----:B------:R-:W5:Y:S01]  /*1b00*/  LDG.E.64 R76, desc[UR18][R76.64] ;  /* 0x000000124c4c7981 */ /* 0x000f62000c1e1b00 */
[----:B------:R-:W-:Y:S02]  /*1b10*/  UIMAD UR47, UR47, UR42, URZ ;  /* 0x0000002a2f2f72a4 */ /* 0x000fe4000f8e023f */
[----:B------:R-:W-:Y:S02]  /*1b20*/  UIMAD.WIDE.U32 UR44, UR7, UR42, URZ ;  /* 0x0000002a072c72a5 */ /* 0x000fe4000f8e003f */
[----:B------:R-:W-:Y:S01]  /*1b30*/  UIMAD UR42, UR7, UR43, UR47 ;  /* 0x0000002b072a72a4 */ /* 0x000fe2000f8e022f */
[----:B0-----:R-:W-:Y:S01]  /*1b40*/  SHF.L.U32 R56, R123, 0x2, RZ ;  /* 0x000000027b387819 */ /* 0x001fe200000006ff */
[----:B------:R-:W-:Y:S02]  /*1b50*/  ULEA UR43, UP0, UR44, UR16, 0x1 ;  /* 0x000000102c2b7291 */ /* 0x000fe4000f80083f */
[----:B------:R-:W-:Y:S01]  /*1b60*/  UIADD3 UR42, UR45, UR42, URZ ;  /* 0x0000002a2d2a7290 */ /* 0x000fe2000fffe03f */
[----:B------:R-:W-:-:S03]  /*1b70*/  LOP3.LUT R56, R56, 0xffffff80, RZ, 0xc0, !PT ;  /* 0xffffff8038387812 */ /* 0x000fc600078ec0ff */
[----:B------:R-:W-:Y:S01]  /*1b80*/  ULEA.HI.X UR44, UR44, UR17, UR42, 0x1, UP0 ;  /* 0x000000112c2c7291 */ /* 0x000fe200080f0c2a */
[----:B------:R-:W-:Y:S02]  /*1b90*/  IADD3 R78, R56, R121, RZ ;  /* 0x00000079384e7210 */ /* 0x000fe40007ffe0ff */
[----:B------:R-:W-:-:S03]  /*1ba0*/  MOV R80, UR43 ;  /* 0x0000002b00507c02 */ /* 0x000fc60008000f00 */
[----:B------:R-:W-:Y:S02]  /*1bb0*/  MOV R81, UR44 ;  /* 0x0000002c00517c02 */ /* 0x000fe40008000f00 */
[----:B------:R-:W-:Y:S01]  /*1bc0*/  LEA R155, R78, R120, 0x4 ;  /* 0x000000784e9b7211 */ /* 0x000fe200078e20ff */
[----:B------:R-:W-:-:S04]  /*1bd0*/  IMAD.WIDE R80, R59, 0x10, R80 ;  /* 0x000000103b507825 */ /* 0x000fc800078e0250 */
[----:B--2---:R0:W-:Y:S04]  /*1be0*/  STS.128 [R155], R60 ;  /* 0x0000003c9b007388 */ /* 0x0041e80000000c00 */
[----:B---3--:R1:W-:Y:S04]  /*1bf0*/  STS.128 [R155+0x200], R64 ;  /* 0x000200409b007388 */ /* 0x0083e80000000c00 */
[----:B----4-:R2:W-:Y:S04]  /*1c00*/  STS.128 [R155+0x400], R68 ;  /* 0x000400449b007388 */ /* 0x0105e80000000c00 */
[----:B-----5:R3:W-:Y:S01]  /*1c10*/  STS.128 [R155+0x600], R72 ;  /* 0x000600489b007388 */ /* 0x0207e20000000c00 */
[----:B------:R-:W-:-:S03]  /*1c20*/  NOP ;  /* 0x0000000000007918 */ /* 0x000fc60000000000 */
[----:B------:R-:W4:Y:S04]  /*1c30*/  LDG.E.128 R56, desc[UR18][R80.64] ;  /* 0x0000001250387981 */ /* 0x000f28000c1e1d00 */
[----:B------:R-:W5:Y:S04]  /*1c40*/  LDG.E.128 R96, desc[UR18][R80.64+0x200] ;  /* 0x0002001250607981 */ /* 0x000f68000c1e1d00 */
[----:B------:R-:W5:Y:S04]  /*1c50*/  LDG.E.128 R100, desc[UR18][R80.64+0x400] ;  /* 0x0004001250647981 */ /* 0x000f68000c1e1d00 */
[----:B------:R3:W5:Y:S01]  /*1c60*/  LDG.E.128 R104, desc[UR18][R80.64+0x600] ;  /* 0x0006001250687981 */ /* 0x000762000c1e1d00 */
[----:B------:R-:W-:-:S13]  /*1c70*/  R2UR UR45, R77 ;  /* 0x000000004d2d72ca */ /* 0x000fda00000e0000 */
[----:B0-----:R-:W-:-:S04]  /*1c80*/  FMUL.FTZ R60, R55, UR45 ;  /* 0x0000002d373c7c20 */ /* 0x001fc80008410000 */
        /* <DEDUP_REMOVED lines=16> */
[----:B--2---:R-:W-:Y:S08]  /*1d90*/  MUFU.SIN R68, R65 ;  /* 0x0000004100447308 */ /* 0x004ff00000000400 */
[----:B------:R0:W-:Y:S02]  /*1da0*/  MUFU.COS R150, R65 ;  /* 0x0000004100967308 */ /* 0x0001e40000000000 */
[----:B0-----:R-:W-:Y:S01]  /*1db0*/  FMUL.RZ R65, R60, 0.15915493667125701904 ;  /* 0x3e22f9833c417820 */ /* 0x001fe2000040c000 */
[----:B------:R-:W-:-:S05]  /*1dc0*/  FMUL.FTZ R60, R112, UR45 ;  /* 0x0000002d703c7c20 */ /* 0x000fca0008410000 */
[----:B------:R-:W-:Y:S08]  /*1dd0*/  MUFU.SIN R70, R67 ;  /* 0x0000004300467308 */ /* 0x000ff00000000400 */
[----:B------:R0:W-:Y:S02]  /*1de0*/  MUFU.COS R148, R67 ;  /* 0x0000004300947308 */ /* 0x0001e40000000000 */
[----:B0-----:R-:W-:Y:S01]  /*1df0*/  FMUL.RZ R67, R60, 0.15915493667125701904 ;  /* 0x3e22f9833c437820 */ /* 0x001fe2000040c000 */
[----:B------:R-:W-:-:S05]  /*1e00*/  FMUL.FTZ R60, R51, UR45 ;  /* 0x0000002d333c7c20 */ /* 0x000fca0008410000 */
[----:B---3--:R-:W-:Y:S01]  /*1e10*/  MUFU.SIN R72, R61 ;  /* 0x0000003d00487308 */ /* 0x008fe20000000400 */
[----:B------:R-:W-:-:S07]  /*1e20*/  FMUL.FTZ R77, R116, UR45 ;  /* 0x0000002d744d7c20 */ /* 0x000fce0008410000 */
[----:B------:R0:W-:Y:S01]  /*1e30*/  MUFU.COS R146, R61 ;  /* 0x0000003d00927308 */ /* 0x0001e20000000000 */
[----:B------:R-:W-:Y:S01]  /*1e40*/  FMUL.RZ R77, R77, 0.15915493667125701904 ;  /* 0x3e22f9834d4d7820 */ /* 0x000fe2000040c000 */
[----:B0-----:R-:W-:Y:S01]  /*1e50*/  FMUL.RZ R61, R60, 0.15915493667125701904 ;  /* 0x3e22f9833c3d7820 */ /* 0x001fe2000040c000 */
[----:B------:R-:W-:-:S05]  /*1e60*/  FMUL.FTZ R60, R111, UR45 ;  /* 0x0000002d6f3c7c20 */ /* 0x000fca0008410000 */
[----:B------:R-:W-:Y:S01]  /*1e70*/  MUFU.SIN R74, R63 ;  /* 0x0000003f004a7308 */ /* 0x000fe20000000400 */
[----:B------:R-:W-:-:S07]  /*1e80*/  R2UR UR56, R76 ;  /* 0x000000004c3872ca */ /* 0x000fce00000e0000 */
[----:B------:R0:W-:Y:S02]  /*1e90*/  MUFU.COS R144, R63 ;  /* 0x0000003f00907308 */ /* 0x0001e40000000000 */
[----:B0-----:R-:W-:Y:S01]  /*1ea0*/  FMUL.RZ R63, R60, 0.15915493667125701904 ;  /* 0x3e22f9833c3f7820 */ /* 0x001fe2000040c000 */
[----:B------:R-:W-:-:S05]  /*1eb0*/  FMUL.FTZ R60, R52, UR45 ;  /* 0x0000002d343c7c20 */ /* 0x000fca0008410000 */
[----:B------:R-:W-:Y:S08]  /*1ec0*/  MUFU.SIN R80, R65 ;  /* 0x0000004100507308 */ /* 0x000ff00000000400 */
[----:B------:R0:W-:Y:S02]  /*1ed0*/  MUFU.COS R142, R65 ;  /* 0x00000041008e7308 */ /* 0x0001e40000000000 */
[----:B0-----:R-:W-:Y:S01]  /*1ee0*/  FMUL.RZ R65, R60, 0.15915493667125701904 ;  /* 0x3e22f9833c417820 */ /* 0x001fe2000040c000 */
[----:B------:R-:W-:-:S05]  /*1ef0*/  FMUL.FTZ R60, R110, UR45 ;  /* 0x0000002d6e3c7c20 */ /* 0x000fca0008410000 */
[----:B------:R-:W-:Y:S08]  /*1f00*/  MUFU.SIN R62, R77 ;  /* 0x0000004d003e7308 */ /* 0x000ff00000000400 */
[----:B------:R-:W-:Y:S08]  /*1f10*/  MUFU.COS R128, R77 ;  /* 0x0000004d00807308 */ /* 0x000ff00000000000 */
[----:B------:R-:W-:Y:S08]  /*1f20*/  MUFU.SIN R139, R67 ;  /* 0x00000043008b7308 */ /* 0x000ff00000000400 */
[----:B------:R0:W-:Y:S02]  /*1f30*/  MUFU.COS R77, R67 ;  /* 0x00000043004d7308 */ /* 0x0001e40000000000 */
[----:B0-----:R-:W-:Y:S01]  /*1f40*/  FMUL.RZ R67, R60, 0.15915493667125701904 ;  /* 0x3e22f9833c437820 */ /* 0x001fe2000040c000 */
[----:B------:R-:W-:-:S05]  /*1f50*/  FMUL.FTZ R60, R49, UR45 ;  /* 0x0000002d313c7c20 */ /* 0x000fca0008410000 */
[----:B------:R-:W-:Y:S01]  /*1f60*/  MUFU.SIN R82, R61 ;  /* 0x0000003d00527308 */ /* 0x000fe20000000400 */
[----:B------:R-:W-:Y:S01]  /*1f70*/  FMUL.RZ R69, R60, 0.15915493667125701904 ;  /* 0x3e22f9833c457820 */ /* 0x000fe2000040c000 */
[----:B------:R-:W-:-:S06]  /*1f80*/  FMUL.FTZ R60, R109, UR45 ;  /* 0x0000002d6d3c7c20 */ /* 0x000fcc0008410000 */
[----:B------:R0:W-:Y:S01]  /*1f90*/  MUFU.COS R138, R61 ;  /* 0x0000003d008a7308 */ /* 0x0001e20000000000 */
[----:B------:R-:W-:Y:S01]  /*1fa0*/  FMUL.RZ R71, R60, 0.15915493667125701904 ;  /* 0x3e22f9833c477820 */ /* 0x000fe2000040c000 */
[----:B0-----:R-:W-:-:S06]  /*1fb0*/  MOV R61, UR56 ;  /* 0x00000038003d7c02 */ /* 0x001fcc0008000f00 */
[----:B------:R-:W-:Y:S01]  /*1fc0*/  MUFU.SIN R133, R65 ;  /* 0x0000004100857308 */ /* 0x000fe20000000400 */
[----:B------:R-:W-:-:S07]  /*1fd0*/  FMUL.FTZ R60, R61, 1.4426950216293334961 ;  /* 0x3fb8aa3b3d3c7820 */ /* 0x000fce0000410000 */
[----:B------:R0:W-:Y:S01]  /*1fe0*/  MUFU.COS R83, R65 ;  /* 0x0000004100537308 */ /* 0x0001e20000000000 */
[-C--:B------:R-:W-:Y:S01]  /*1ff0*/  FMUL.FTZ R61, R116, R60.reuse ;  /* 0x0000003c743d7220 */ /* 0x080fe20000410000 */
[----:B0-----:R-:W-:-:S06]  /*2000*/  FMUL.FTZ R65, R115, R60 ;  /* 0x0000003c73417220 */ /* 0x001fcc0000410000 */
[----:B------:R-:W-:Y:S08]  /*2010*/  MUFU.SIN R92, R63 ;  /* 0x0000003f005c7308 */ /* 0x000ff00000000400 */
[----:B------:R0:W-:Y:S08]  /*2020*/  MUFU.COS R136, R63 ;  /* 0x0000003f00887308 */ /* 0x0001f00000000000 */
[----:B------:R-:W1:Y:S01]  /*2030*/  MUFU.EX2 R65, R65 ;  /* 0x0000004100417308 */ /* 0x000e620000000800 */
[----:B0-----:R-:W-:-:S07]  /*2040*/  FMUL.FTZ R63, R55, R60 ;  /* 0x0000003c373f7220 */ /* 0x001fce0000410000 */
[----:B------:R-:W-:Y:S08]  /*2050*/  MUFU.SIN R94, R67 ;  /* 0x00000043005e7308 */ /* 0x000ff00000000400 */
[----:B------:R0:W-:Y:S02]  /*2060*/  MUFU.COS R132, R67 ;  /* 0x0000004300847308 */ /* 0x0001e40000000000 */
[----:B0-----:R-:W-:-:S06]  /*2070*/  FMUL.FTZ R67, R108, R60 ;  /* 0x0000003c6c437220 */ /* 0x001fcc0000410000 */
[----:B------:R-:W0:Y:S08]  /*2080*/  MUFU.EX2 R153, R63 ;  /* 0x0000003f00997308 */ /* 0x000e300000000800 */
[----:B------:R-:W2:Y:S01]  /*2090*/  MUFU.EX2 R61, R61 ;  /* 0x0000003d003d7308 */ /* 0x000ea20000000800 */
[----:B------:R-:W-:-:S07]  /*20a0*/  UIADD3 UR42, UR13, -0x1, URZ ;  /* 0xffffffff0d2a7890 */ /* 0x000fce000fffe03f */
[----:B------:R-:W3:Y:S08]  /*20b0*/  MUFU.EX2 R67, R67 ;  /* 0x0000004300437308 */ /* 0x000ef00000000800 */
[----:B------:R-:W-:Y:S08]  /*20c0*/  MUFU.SIN R127, R69 ;  /* 0x00000045007f7308 */ /* 0x000ff00000000400 */
[----:B------:R4:W-:Y:S01]  /*20d0*/  MUFU.COS R93, R69 ;  /* 0x00000045005d7308 */ /* 0x0009e20000000000 */
[C---:B-1----:R-:W-:Y:S01]  /*20e0*/  FMUL.FTZ R152, R65.reuse, R152 ;  /* 0x0000009841987220 */ /* 0x042fe20000410000 */
[----:B------:R-:W-:Y:S01]  /*20f0*/  FMUL.FTZ R151, R65, R66 ;  /* 0x0000004241977220 */ /* 0x000fe20000410000 */
[-C--:B----4-:R-:W-:Y:S01]  /*2100*/  FMUL.FTZ R69, R114, R60.reuse ;  /* 0x0000003c72457220 */ /* 0x090fe20000410000 */
[----:B------:R-:W-:Y:S01]  /*2110*/  ULEA.HI UR43, UR42, UR42, URZ, 0x1 ;  /* 0x0000002a2a2b7291 */ /* 0x000fe2000f8f083f */
[----:B------:R-:W-:-:S04]  /*2120*/  FMUL.FTZ R65, R110, R60 ;  /* 0x0000003c6e417220 */ /* 0x000fc80000410000 */
[----:B------:R-:W1:Y:S01]  /*2130*/  MUFU.EX2 R69, R69 ;  /* 0x0000004500457308 */ /* 0x000e620000000800 */
[C---:B0-----:R-:W-:Y:S01]  /*2140*/  FMUL.FTZ R154, R153.reuse, R154 ;  /* 0x0000009a999a7220 */ /* 0x041fe20000410000 */
[----:B------:R-:W-:Y:S01]  /*2150*/  ULOP3.LUT UR43, UR43, 0xfffffe, URZ, 0xc0, !UPT ;  /* 0x00fffffe2b2b7892 */ /* 0x000fe2000f8ec03f */
[----:B------:R-:W-:Y:S01]  /*2160*/  FMUL.FTZ R153, R153, R64 ;  /* 0x0000004099997220 */ /* 0x000fe20000410000 */
[C---:B--2---:R-:W-:Y:S01]  /*2170*/  FMUL.FTZ R128, R61.reuse, R128 ;  /* 0x000000803d807220 */ /* 0x044fe20000410000 */
[----:B------:R-:W-:Y:S01]  /*2180*/  FMUL.FTZ R129, R61, R62 ;  /* 0x0000003e3d817220 */ /* 0x000fe20000410000 */
[C---:B---3--:R-:W-:Y:S01]  /*2190*/  FMUL.FTZ R150, R67.reuse, R150 ;  /* 0x0000009643967220 */ /* 0x048fe20000410000 */
[----:B------:R-:W-:Y:S01]  /*21a0*/  FMUL.FTZ R149, R67, R68 ;  /* 0x0000004443957220 */ /* 0x000fe20000410000 */
[----:B------:R-:W0:Y:S01]  /*21b0*/  MUFU.EX2 R65, R65 ;  /* 0x0000004100417308 */ /* 0x000e220000000800 */
[----:B------:R-:W-:Y:S01]  /*21c0*/  UIADD3 UR43, UR42, -UR43, URZ ;  /* 0x8000002b2a2b7290 */ /* 0x000fe2000fffe03f */
[----:B------:R-:W-:Y:S01]  /*21d0*/  FMUL.FTZ R64, R52, R60 ;  /* 0x0000003c34407220 */ /* 0x000fe20000410000 */
[-C--:B------:R-:W-:Y:S01]  /*21e0*/  FMUL.FTZ R67, R129, R153.reuse ;  /* 0x0000009981437220 */ /* 0x080fe20000410000 */
[----:B------:R-:W-:Y:S01]  /*21f0*/  FMUL.FTZ R62, R128, R153 ;  /* 0x00000099803e7220 */ /* 0x000fe20000410000 */
[----:B------:R-:W-:-:S02]  /*2200*/  ULEA UR43, UR43, UR7, 0x8 ;  /* 0x000000072b2b7291 */ /* 0x000fc4000f8e403f */
[-C--:B------:R-:W-:Y:S01]  /*2210*/  FFMA.FTZ R67, R128, R154.reuse, -R67 ;  /* 0x0000009a80437223 */ /* 0x080fe20000010843 */
[----:B------:R-:W-:Y:S01]  /*2220*/  MUFU.SIN R95, R71 ;  /* 0x00000047005f7308 */ /* 0x000fe20000000400 */
[----:B------:R-:W-:Y:S01]  /*2230*/  FFMA.FTZ R62, R129, R154, R62 ;  /* 0x0000009a813e7223 */ /* 0x000fe2000001003e */
[C---:B-1----:R-:W-:Y:S01]  /*2240*/  FMUL.FTZ R148, R69.reuse, R148 ;  /* 0x0000009445947220 */ /* 0x042fe20000410000 */
[----:B------:R-:W-:Y:S01]  /*2250*/  FMUL.FTZ R147, R69, R70 ;  /* 0x0000004645937220 */ /* 0x000fe20000410000 */
[----:B------:R-:W-:-:S04]  /*2260*/  FMUL.FTZ R69, R151, R67 ;  /* 0x0000004397457220 */ /* 0x000fc80000410000 */
[----:B------:R1:W-:Y:S01]  /*2270*/  MUFU.COS R157, R71 ;  /* 0x00000047009d7308 */ /* 0x0003e20000000000 */
[----:B------:R-:W-:Y:S01]  /*2280*/  FMUL.FTZ R68, R151, R62 ;  /* 0x0000003e97447220 */ /* 0x000fe20000410000 */
[----:B------:R-:W-:Y:S01]  /*2290*/  MOV R124, UR43 ;  /* 0x0000002b007c7c02 */ /* 0x000fe20008000f00 */
[----:B------:R-:W-:-:S05]  /*22a0*/  FMUL.FTZ R73, R113, R60 ;  /* 0x0000003c71497220 */ /* 0x000fca0000410000 */
[----:B------:R-:W2:Y:S01]  /*22b0*/  MUFU.EX2 R64, R64 ;  /* 0x0000004000407308 */ /* 0x000ea20000000800 */
[-C--:B-1----:R-:W-:Y:S01]  /*22c0*/  FMUL.FTZ R71, R53, R60.reuse ;  /* 0x0000003c35477220 */ /* 0x082fe20000410000 */
[-C--:B------:R-:W-:Y:S01]  /*22d0*/  FMUL.FTZ R75, R54, R60.reuse ;  /* 0x0000003c364b7220 */ /* 0x080fe20000410000 */
[-C--:B------:R-:W-:Y:S01]  /*22e0*/  FMUL.FTZ R76, R112, R60.reuse ;  /* 0x0000003c704c7220 */ /* 0x080fe20000410000 */
[-C--:B------:R-:W-:Y:S01]  /*22f0*/  FMUL.FTZ R79, R51, R60.reuse ;  /* 0x0000003c334f7220 */ /* 0x080fe20000410000 */
[----:B------:R-:W-:Y:S01]  /*2300*/  ISETP.NE.AND P1, PT, R123, RZ, PT ;  /* 0x000000ff7b00720c */ /* 0x000fe20003f25270 */
[-C--:B------:R-:W-:Y:S01]  /*2310*/  FMUL.FTZ R81, R111, R60.reuse ;  /* 0x0000003c6f517220 */ /* 0x080fe20000410000 */
[----:B------:R-:W-:Y:S01]  /*2320*/  IADD3 R63, R123, 0x200, RZ ;  /* 0x000002007b3f7810 */ /* 0x000fe20007ffe0ff */
[----:B------:R-:W1:Y:S01]  /*2330*/  MUFU.EX2 R71, R71 ;  /* 0x0000004700477308 */ /* 0x000e620000000800 */
[-C--:B------:R-:W-:Y:S01]  /*2340*/  FMUL.FTZ R66, R49, R60.reuse ;  /* 0x0000003c31427220 */ /* 0x080fe20000410000 */
[----:B------:R-:W-:Y:S01]  /*2350*/  FMUL.FTZ R61, R109, R60 ;  /* 0x0000003c6d3d7220 */ /* 0x000fe20000410000 */
[C---:B------:R-:W-:Y:S01]  /*2360*/  FFMA.FTZ R69, R152.reuse, R62, R69 ;  /* 0x0000003e98457223 */ /* 0x040fe20000010045 */
[----:B------:R-:W-:Y:S01]  /*2370*/  FFMA.FTZ R68, R152, R67, -R68 ;  /* 0x0000004398447223 */ /* 0x000fe20000010844 */
[----:B------:R-:W-:Y:S01]  /*2380*/  SEL R63, R124, R63, !P1 ;  /* 0x0000003f7c3f7207 */ /* 0x000fe20004800000 */
[C---:B0-----:R-:W-:Y:S01]  /*2390*/  FMUL.FTZ R132, R65.reuse, R132 ;  /* 0x0000008441847220 */ /* 0x041fe20000410000 */
[----:B------:R-:W-:Y:S01]  /*23a0*/  FMUL.FTZ R131, R65, R94 ;  /* 0x0000005e41837220 */ /* 0x000fe20000410000 */
[----:B------:R0:W3:Y:S01]  /*23b0*/  MUFU.EX2 R124, R61 ;  /* 0x0000003d007c7308 */ /* 0x0000e20000000800 */
[C---:B------:R-:W-:Y:S01]  /*23c0*/  FMUL.FTZ R65, R149.reuse, R69 ;  /* 0x0000004595417220 */ /* 0x040fe20000410000 */
[----:B------:R-:W-:-:S03]  /*23d0*/  FMUL.FTZ R62, R149, R68 ;  /* 0x00000044953e7220 */ /* 0x000fc60000410000 */
[----:B------:R-:W-:-:S03]  /*23e0*/  FFMA.FTZ R65, R150, R68, -R65 ;  /* 0x0000004496417223 */ /* 0x000fc60000010841 */
[----:B------:R-:W4:Y:S01]  /*23f0*/  MUFU.EX2 R73, R73 ;  /* 0x0000004900497308 */ /* 0x000f220000000800 */
[----:B------:R-:W-:Y:S01]  /*2400*/  FFMA.FTZ R69, R150, R69, R62 ;  /* 0x0000004596457223 */ /* 0x000fe2000001003e */
[----:B--2---:R-:W-:-:S06]  /*2410*/  FMUL.FTZ R134, R64, R83 ;  /* 0x0000005340867220 */ /* 0x004fcc0000410000 */
[----:B------:R-:W2:Y:S01]  /*2420*/  MUFU.EX2 R75, R75 ;  /* 0x0000004b004b7308 */ /* 0x000ea20000000800 */
[----:B------:R-:W-:-:S07]  /*2430*/  FMUL.FTZ R133, R64, R133 ;  /* 0x0000008540857220 */ /* 0x000fce0000410000 */
[----:B------:R-:W5:Y:S01]  /*2440*/  MUFU.EX2 R76, R76 ;  /* 0x0000004c004c7308 */ /* 0x000f620000000800 */
[----:B------:R-:W-:-:S07]  /*2450*/  FMUL.FTZ R67, R147, R65 ;  /* 0x0000004193437220 */ /* 0x000fce0000410000 */
[----:B------:R-:W5:Y:S01]  /*2460*/  MUFU.EX2 R79, R79 ;  /* 0x0000004f004f7308 */ /* 0x000f620000000800 */
[----:B------:R-:W-:-:S07]  /*2470*/  FMUL.FTZ R64, R147, R69 ;  /* 0x0000004593407220 */ /* 0x000fce0000410000 */
[----:B------:R-:W5:Y:S08]  /*2480*/  MUFU.EX2 R81, R81 ;  /* 0x0000005100517308 */ /* 0x000f700000000800 */
[----:B------:R-:W5:Y:S01]  /*2490*/  MUFU.EX2 R66, R66 ;  /* 0x0000004200427308 */ /* 0x000f620000000800 */
[----:B0-----:R-:W-:Y:S02]  /*24a0*/  IMAD R61, R121, 0x3, R78 ;  /* 0x00000003793d7824 */ /* 0x001fe400078e024e */
[----:B------:R-:W-:Y:S01]  /*24b0*/  FMUL.FTZ R62, R50, UR45 ;  /* 0x0000002d323e7c20 */ /* 0x000fe20008410000 */
[----:B-1----:R-:W-:Y:S01]  /*24c0*/  FMUL.FTZ R145, R71, R72 ;  /* 0x0000004847917220 */ /* 0x002fe20000410000 */
[C---:B------:R-:W-:Y:S01]  /*24d0*/  FFMA.FTZ R67, R148.reuse, R69, R67 ;  /* 0x0000004594437223 */ /* 0x040fe20000010043 */
[----:B------:R-:W-:Y:S01]  /*24e0*/  FFMA.FTZ R64, R148, R65, -R64 ;  /* 0x0000004194407223 */ /* 0x000fe20000010840 */
[----:B------:R-:W-:Y:S01]  /*24f0*/  LEA R156, R61, R120, 0x4 ;  /* 0x000000783d9c7211 */ /* 0x000fe200078e20ff */
[----:B------:R-:W-:Y:S01]  /*2500*/  FMUL.RZ R159, R62, 0.15915493667125701904 ;  /* 0x3e22f9833e9f7820 */ /* 0x000fe2000040c000 */
[C---:B------:R-:W-:Y:S01]  /*2510*/  FMUL.FTZ R61, R145.reuse, R67 ;  /* 0x00000043913d7220 */ /* 0x040fe20000410000 */
[----:B------:R-:W-:Y:S01]  /*2520*/  FMUL.FTZ R62, R145, R64 ;  /* 0x00000040913e7220 */ /* 0x000fe20000410000 */
[----:B------:R-:W-:Y:S01]  /*2530*/  FMUL.FTZ R60, R50, R60 ;  /* 0x0000003c323c7220 */ /* 0x000fe20000410000 */
[----:B------:R-:W-:Y:S01]  /*2540*/  FMUL.FTZ R146, R71, R146 ;  /* 0x0000009247927220 */ /* 0x000fe20000410000 */
[----:B---3--:R-:W-:Y:S01]  /*2550*/  FMUL.FTZ R126, R124, R157 ;  /* 0x0000009d7c7e7220 */ /* 0x008fe20000410000 */
[C---:B----4-:R-:W-:Y:S01]  /*2560*/  FMUL.FTZ R144, R73.reuse, R144 ;  /* 0x0000009049907220 */ /* 0x050fe20000410000 */
[----:B------:R-:W-:Y:S01]  /*2570*/  FMUL.FTZ R143, R73, R74 ;  /* 0x0000004a498f7220 */ /* 0x000fe20000410000 */
[C---:B--2---:R-:W-:Y:S01]  /*2580*/  FMUL.FTZ R142, R75.reuse, R142 ;  /* 0x0000008e4b8e7220 */ /* 0x044fe20000410000 */
[----:B------:R-:W-:Y:S01]  /*2590*/  FMUL.FTZ R141, R75, R80 ;  /* 0x000000504b8d7220 */ /* 0x000fe20000410000 */
[C---:B-----5:R-:W-:Y:S01]  /*25a0*/  FMUL.FTZ R140, R76.reuse, R77 ;  /* 0x0000004d4c8c7220 */ /* 0x060fe20000410000 */
[----:B------:R-:W-:Y:S01]  /*25b0*/  FMUL.FTZ R139, R76, R139 ;  /* 0x0000008b4c8b7220 */ /* 0x000fe20000410000 */
[C---:B------:R-:W-:Y:S01]  /*25c0*/  FMUL.FTZ R138, R79.reuse, R138 ;  /* 0x0000008a4f8a7220 */ /* 0x040fe20000410000 */
[----:B------:R-:W-:Y:S01]  /*25d0*/  FMUL.FTZ R137, R79, R82 ;  /* 0x000000524f897220 */ /* 0x000fe20000410000 */
[C---:B------:R-:W-:Y:S01]  /*25e0*/  FMUL.FTZ R136, R81.reuse, R136 ;  /* 0x0000008851887220 */ /* 0x040fe20000410000 */
[----:B------:R-:W-:Y:S01]  /*25f0*/  FMUL.FTZ R135, R81, R92 ;  /* 0x0000005c51877220 */ /* 0x000fe20000410000 */
[----:B------:R-:W-:Y:S01]  /*2600*/  FMUL.FTZ R130, R66, R93 ;  /* 0x0000005d42827220 */ /* 0x000fe20000410000 */
[----:B------:R-:W-:Y:S01]  /*2610*/  FMUL.FTZ R124, R124, R95 ;  /* 0x0000005f7c7c7220 */ /* 0x000fe20000410000 */
[----:B------:R-:W-:Y:S01]  /*2620*/  LEA R157, R63, R120, 0x3 ;  /* 0x000000783f9d7211 */ /* 0x000fe200078e18ff */
[----:B------:R-:W0:Y:S01]  /*2630*/  LDS.128 R92, [R156] ;  /* 0x000000009c5c7984 */ /* 0x000e220000000c00 */
[----:B------:R-:W-:Y:S01]  /*2640*/  FMUL.FTZ R127, R66, R127 ;  /* 0x0000007f427f7220 */ /* 0x000fe20000410000 */
[----:B------:R-:W-:-:S02]  /*2650*/  FFMA.FTZ R162, R146, R64, -R61 ;  /* 0x0000004092a27223 */ /* 0x000fc4000001083d */
[----:B------:R-:W1:Y:S01]  /*2660*/  LDS.128 R80, [R156+0x10] ;  /* 0x000010009c507984 */ /* 0x000e620000000c00 */
[----:B------:R-:W-:Y:S01]  /*2670*/  FFMA.FTZ R163, R146, R67, R62 ;  /* 0x0000004392a37223 */ /* 0x000fe2000001003e */
[----:B------:R2:W-:Y:S02]  /*2680*/  MUFU.EX2 R158, R60 ;  /* 0x0000003c009e7308 */ /* 0x0005e40000000800 */
[----:B------:R-:W3:Y:S04]  /*2690*/  LDS.128 R76, [R156+0x20] ;  /* 0x000020009c4c7984 */ /* 0x000ee80000000c00 */
[----:B------:R-:W4:Y:S04]  /*26a0*/  LDS.128 R72, [R156+0x30] ;  /* 0x000030009c487984 */ /* 0x000f280000000c00 */
[----:B------:R-:W-:Y:S04]  /*26b0*/  STS.128 [R155+0x2100], R56 ;  /* 0x002100389b007388 */ /* 0x000fe80000000c00 */
[----:B------:R5:W-:Y:S04]  /*26c0*/  STS.128 [R155+0x2300], R96 ;  /* 0x002300609b007388 */ /* 0x000be80000000c00 */
[----:B------:R0:W-:Y:S04]  /*26d0*/  STS.128 [R155+0x2500], R100 ;  /* 0x002500649b007388 */ /* 0x0001e80000000c00 */
[----:B------:R0:W-:Y:S01]  /*26e0*/  STS.128 [R155+0x2700], R104 ;  /* 0x002700689b007388 */ /* 0x0001e20000000c00 */
[----:B------:R-:W-:-:S03]  /*26f0*/  NOP ;  /* 0x0000000000007918 */ /* 0x000fc60000000000 */
[----:B------:R0:W0:Y:S04]  /*2700*/  LDS.128 R68, [R156+0x2100] ;  /* 0x002100009c447984 */ /* 0x0000280000000c00 */
[----:B------:R0:W0:Y:S04]  /*2710*/  LDS.128 R64, [R156+0x2110] ;  /* 0x002110009c407984 */ /* 0x0000280000000c00 */
[----:B--2---:R2:W0:Y:S04]  /*2720*/  LDS.128 R60, [R156+0x2120] ;  /* 0x002120009c3c7984 */ /* 0x0044280000000c00 */
[----:B------:R2:W0:Y:S04]  /*2730*/  LDS.128 R56, [R156+0x2130] ;  /* 0x002130009c387984 */ /* 0x0004280000000c00 */
[----:B------:R2:W-:Y:S01]  /*2740*/  STS.64 [R157+0xda80], R128 ;  /* 0x00da80809d007388 */ /* 0x0005e20000000a00 */
[----:B------:R-:W-:Y:S01]  /*2750*/  BAR.SYNC.DEFER_BLOCKING 0x0 ;  /* 0x0000000000007b1d */ /* 0x000fe20000010000 */
[----:B------:R-:W-:-:S13]  /*2760*/  ISETP.NE.AND P0, PT, R123, 0x7f, PT ;  /* 0x0000007f7b00780c */ /* 0x000fda0003f05270 */
[----:B------:R-:W-:-:S05]  /*2770*/  @P0 LEA R160, R123, R120, 0x3 ;  /* 0x000000787ba00211 */ /* 0x000fca00078e18ff */
[----:B------:R2:W0:Y:S01]  /*2780*/  @P0 LDS.64 R96, [R160+0xea88] ;  /* 0x00ea8800a0600984 */ /* 0x0004220000000a00 */
[----:B------:R-:W5:Y:S08]  /*2790*/  MUFU.COS R161, R159 ;  /* 0x0000009f00a17308 */ /* 0x000f700000000000 */
[----:B------:R-:W0:Y:S01]  /*27a0*/  MUFU.SIN R159, R159 ;  /* 0x0000009f009f7308 */ /* 0x000e220000000400 */
[----:B------:R-:W-:Y:S01]  /*27b0*/  BSSY B0, `(.L_x_5423) ;  /* 0x000000e000007945 */ /* 0x000fe20003800000 */
[----:B-----5:R-:W-:-:S03]  /*27c0*/  FMUL.FTZ R99, R158, R161 ;  /* 0x000000a19e637220 */ /* 0x020fc60000410000 */
[----:B-1234-:R-:W-:Y:S05]  /*27d0*/  @P0 BRA `(.L_x_5424) ;  /* 0x00000000002c0947 */ /* 0x01efea0003800000 */
[----:B------:R-:W-:Y:S01]  /*27e0*/  UISETP.NE.AND UP0, UPT, UR13, UR46, UPT ;  /* 0x0000002e0d00728c */ /* 0x000fe2000bf05270 */
[----:B0-----:R-:W-:Y:S01]  /*27f0*/  HFMA2.MMA R97, -RZ, RZ, 0, 0 ;  /* 0x00000000ff617435 */ /* 0x001fe200000001ff */
[----:B------:R-:W-:-:S04]  /*2800*/  MOV R96, 0x3f800000 ;  /* 0x3f80000000607802 */ /* 0x000fc80000000f00 */
        /* <DEDUP_REMOVED lines=8> */
.L_x_5424:
[----:B------:R-:W-:Y:S05]  /*2890*/  BSYNC B0 ;  /* 0x0000000000007941 */ /* 0x000fea0003800000 */
.L_x_5423:
[----:B------:R-:W-:Y:S01]  /*28a0*/  UISETP.GE.AND UP0, UPT, UR13, 0x2, UPT ;  /* 0x000000020d00788c */ /* 0x000fe2000bf06270 */
[-C--:B0-----:R-:W-:Y:S01]  /*28b0*/  FMUL.FTZ R101, R143, R163.reuse ;  /* 0x000000a38f657220 */ /* 0x081fe20000410000 */
[----:B------:R-:W-:Y:S01]  /*28c0*/  LOP3.LUT R173, R123, 0x1f, RZ, 0xc0, !PT ;  /* 0x0000001f7bad7812 */ /* 0x000fe200078ec0ff */
[-C--:B------:R-:W-:Y:S01]  /*28d0*/  FMUL.FTZ R100, R143, R162.reuse ;  /* 0x000000a28f647220 */ /* 0x080fe20000410000 */
[----:B------:R-:W-:Y:S01]  /*28e0*/  PRMT R105, R92, 0x7632, R105 ;  /* 0x000076325c697816 */ /* 0x000fe20000000069 */
[C---:B------:R-:W-:Y:S01]  /*28f0*/  FFMA.FTZ R162, R144.reuse, R162, -R101 ;  /* 0x000000a290a27223 */ /* 0x040fe20000010865 */
[----:B------:R-:W-:Y:S01]  /*2900*/  PLOP3.LUT P0, PT, PT, PT, UP0, 0x80, 0x0 ;  /* 0x000000000000781c */ /* 0x000fe20003f0f008 */
[----:B------:R-:W-:Y:S01]  /*2910*/  FFMA.FTZ R163, R144, R163, R100 ;  /* 0x000000a390a37223 */ /* 0x000fe20000010064 */
[----:B------:R-:W-:Y:S01]  /*2920*/  SHF.L.U32 R101, R92, 0x10, RZ ;  /* 0x000000105c657819 */ /* 0x000fe200000006ff */
[----:B-1----:R-:W-:Y:S01]  /*2930*/  FMUL.FTZ R98, R158, R159 ;  /* 0x0000009f9e627220 */ /* 0x002fe20000410000 */
[----:B------:R-:W-:Y:S01]  /*2940*/  ISETP.NE.OR P0, PT, R173, RZ, !P0 ;  /* 0x000000ffad00720c */ /* 0x000fe20004705670 */
[----:B------:R-:W-:Y:S01]  /*2950*/  FMUL.FTZ R165, R141, R163 ;  /* 0x000000a38da57220 */ /* 0x000fe20000410000 */
[----:B------:R-:W-:Y:S01]  /*2960*/  PRMT R106, R93, 0x7632, R106 ;  /* 0x000076325d6a7816 */ /* 0x000fe2000000006a */
[----:B------:R-:W-:Y:S01]  /*2970*/  FMUL.FTZ R219, R116, R101 ;  /* 0x0000006574db7220 */ /* 0x000fe20000410000 */
[----:B------:R-:W-:Y:S01]  /*2980*/  SHF.L.U32 R105, R105, 0x10, RZ ;  /* 0x0000001069697819 */ /* 0x000fe200000006ff */
[-C--:B------:R-:W-:Y:S01]  /*2990*/  FMUL.FTZ R167, R141, R162.reuse ;  /* 0x000000a28da77220 */ /* 0x080fe20000410000 */
[----:B------:R-:W-:Y:S01]  /*29a0*/  SHF.L.U32 R92, R88, 0x10, RZ ;  /* 0x00000010585c7819 */ /* 0x000fe200000006ff */
[----:B------:R-:W-:Y:S01]  /*29b0*/  FFMA.FTZ R165, R142, R162, -R165 ;  /* 0x000000a28ea57223 */ /* 0x000fe200000108a5 */
[----:B------:R-:W-:Y:S01]  /*29c0*/  PRMT R155, R88, 0x7632, R155 ;  /* 0x00007632589b7816 */ /* 0x000fe2000000009b */
[----:B------:R-:W-:Y:S01]  /*29d0*/  FMUL.FTZ R218, R116, R105 ;  /* 0x0000006974da7220 */ /* 0x000fe20000410000 */
[----:B------:R-:W-:Y:S01]  /*29e0*/  SHF.L.U32 R106, R106, 0x10, RZ ;  /* 0x000000106a6a7819 */ /* 0x000fe200000006ff */
[----:B------:R-:W-:Y:S01]  /*29f0*/  FMUL.FTZ R219, R92, R219 ;  /* 0x000000db5cdb7220 */ /* 0x000fe20000410000 */
[----:B------:R-:W-:Y:S01]  /*2a00*/  SHF.L.U32 R100, R93, 0x10, RZ ;  /* 0x000000105d647819 */ /* 0x000fe200000006ff */
[----:B------:R-:W0:Y:S01]  /*2a10*/  @!P0 LDC R157, c[0x0][0x21c] ;  /* 0x00008700ff9d8b82 */ /* 0x000e220000000800 */
[----:B------:R-:W-:Y:S01]  /*2a20*/  PRMT R104, R94, 0x7632, R104 ;  /* 0x000076325e687816 */ /* 0x000fe20000000068 */
[----:B------:R-:W-:Y:S01]  /*2a30*/  FMUL.FTZ R218, R92, R218 ;  /* 0x000000da5cda7220 */ /* 0x000fe20000410000 */
[----:B------:R-:W-:Y:S01]  /*2a40*/  SHF.L.U32 R102, R94, 0x10, RZ ;  /* 0x000000105e667819 */ /* 0x000fe200000006ff */
[----:B------:R-:W-:Y:S01]  /*2a50*/  FMUL.FTZ R216, R55, R106 ;  /* 0x0000006a37d87220 */ /* 0x000fe20000410000 */
[----:B------:R-:W-:Y:S01]  /*2a60*/  SHF.L.U32 R94, R155, 0x10, RZ ;  /* 0x000000109b5e7819 */ /* 0x000fe200000006ff */
[-C--:B------:R-:W-:Y:S01]  /*2a70*/  FMUL.FTZ R93, R219, R153.reuse ;  /* 0x00000099db5d7220 */ /* 0x080fe20000410000 */
[----:B------:R-:W-:Y:S01]  /*2a80*/  FMUL.FTZ R217, R55, R100 ;  /* 0x0000006437d97220 */ /* 0x000fe20000410000 */
[----:B------:R-:W-:Y:S01]  /*2a90*/  FMUL.FTZ R92, R218, R153 ;  /* 0x00000099da5c7220 */ /* 0x000fe20000410000 */
[----:B------:R-:W-:Y:S01]  /*2aa0*/  PRMT R103, R95, 0x7632, R103 ;  /* 0x000076325f677816 */ /* 0x000fe20000000067 */
[----:B------:R-:W-:Y:S01]  /*2ab0*/  FMUL.FTZ R216, R94, R216 ;  /* 0x000000d85ed87220 */ /* 0x000fe20000410000 */
[-C--:B------:R-:W-:Y:S01]  /*2ac0*/  FFMA.FTZ R93, R218, R154.reuse, R93 ;  /* 0x0000009ada5d7223 */ /* 0x080fe2000001005d */
[----:B------:R-:W-:Y:S01]  /*2ad0*/  FMUL.FTZ R217, R94, R217 ;  /* 0x000000d95ed97220 */ /* 0x000fe20000410000 */
[----:B------:R-:W-:Y:S01]  /*2ae0*/  FFMA.FTZ R92, R219, R154, -R92 ;  /* 0x0000009adb5c7223 */ /* 0x000fe2000001085c */
[----:B------:R-:W-:Y:S01]  /*2af0*/  SHF.L.U32 R107, R95, 0x10, RZ ;  /* 0x000000105f6b7819 */ /* 0x000fe200000006ff */
[----:B------:R-:W-:Y:S01]  /*2b00*/  FADD.FTZ R94, R216, R93 ;  /* 0x0000005dd85e7221 */ /* 0x000fe20000010000 */
[----:B------:R-:W-:Y:S01]  /*2b10*/  SHF.L.U32 R156, R89, 0x10, RZ ;  /* 0x00000010599c7819 */ /* 0x000fe200000006ff */
[----:B------:R-:W-:Y:S01]  /*2b20*/  FADD.FTZ R93, R217, R92 ;  /* 0x0000005cd95d7221 */ /* 0x000fe20000010000 */
[----:B------:R-:W-:Y:S01]  /*2b30*/  SHF.L.U32 R104, R104, 0x10, RZ ;  /* 0x0000001068687819 */ /* 0x000fe200000006ff */
[----:B------:R-:W-:Y:S01]  /*2b40*/  FMUL.FTZ R215, R115, R102 ;  /* 0x0000006673d77220 */ /* 0x000fe20000410000 */
[----:B------:R-:W-:Y:S01]  /*2b50*/  MOV R158, UR13 ;  /* 0x0000000d009e7c02 */ /* 0x000fe20008000f00 */
[C---:B------:R-:W-:Y:S01]  /*2b60*/  FMUL.FTZ R95, R151.reuse, R94 ;  /* 0x0000005e975f7220 */ /* 0x040fe20000410000 */
[----:B------:R-:W-:Y:S01]  /*2b70*/  FMUL.FTZ R155, R151, R93 ;  /* 0x0000005d979b7220 */ /* 0x000fe20000410000 */
[----:B------:R-:W-:Y:S01]  /*2b80*/  FMUL.FTZ R214, R115, R104 ;  /* 0x0000006873d67220 */ /* 0x000fe20000410000 */
[----:B------:R-:W-:Y:S01]  /*2b90*/  @!P0 IADD3 R92, R158, -0x2, RZ ;  /* 0xfffffffe9e5c8810 */ /* 0x000fe20007ffe0ff */
[----:B------:R-:W-:Y:S01]  /*2ba0*/  FMUL.FTZ R215, R156, R215 ;  /* 0x000000d79cd77220 */ /* 0x000fe20000410000 */
[----:B------:R-:W-:Y:S01]  /*2bb0*/  FFMA.FTZ R158, R152, R93, -R95 ;  /* 0x0000005d989e7223 */ /* 0x000fe2000001085f */
[----:B------:R-:W-:Y:S01]  /*2bc0*/  PRMT R160, R89, 0x7632, R160 ;  /* 0x0000763259a07816 */ /* 0x000fe200000000a0 */
[----:B------:R-:W-:Y:S01]  /*2bd0*/  FMUL.FTZ R214, R156, R214 ;  /* 0x000000d69cd67220 */ /* 0x000fe20000410000 */
[----:B------:R-:W-:Y:S01]  /*2be0*/  SHF.L.U32 R103, R103, 0x10, RZ ;  /* 0x0000001067677819 */ /* 0x000fe200000006ff */
[----:B------:R-:W-:Y:S01]  /*2bf0*/  FFMA.FTZ R155, R152, R94, R155 ;  /* 0x0000005e989b7223 */ /* 0x000fe2000001009b */
[----:B------:R-:W-:Y:S01]  /*2c00*/  FADD.FTZ R158, R215, R158 ;  /* 0x0000009ed79e7221 */ /* 0x000fe20000010000 */
[----:B0-----:R-:W-:Y:S01]  /*2c10*/  @!P0 IMAD R156, R92, R157, UR7 ;  /* 0x000000075c9c8e24 */ /* 0x001fe2000f8e029d */
[----:B------:R-:W-:Y:S01]  /*2c20*/  SHF.L.U32 R160, R160, 0x10, RZ ;  /* 0x00000010a0a07819 */ /* 0x000fe200000006ff */
[----:B------:R-:W-:Y:S01]  /*2c30*/  HFMA2.MMA R157, -RZ, RZ, 0, 9.5367431640625e-07 ;  /* 0x00000010ff9d7435 */ /* 0x000fe200000001ff */
[----:B------:R-:W-:Y:S01]  /*2c40*/  FADD.FTZ R155, R214, R155 ;  /* 0x0000009bd69b7221 */ /* 0x000fe20000010000 */
[C---:B------:R-:W-:Y:S01]  /*2c50*/  FMUL.FTZ R212, R108.reuse, R103 ;  /* 0x000000676cd47220 */ /* 0x040fe20000410000 */
[C---:B------:R-:W-:Y:S01]  /*2c60*/  FMUL.FTZ R161, R149.reuse, R158 ;  /* 0x0000009e95a17220 */ /* 0x040fe20000410000 */
[----:B------:R-:W-:Y:S01]  /*2c70*/  FMUL.FTZ R213, R108, R107 ;  /* 0x0000006b6cd57220 */ /* 0x000fe20000410000 */
[-C--:B------:R-:W-:Y:S01]  /*2c80*/  FMUL.FTZ R159, R149, R155.reuse ;  /* 0x0000009b959f7220 */ /* 0x080fe20000410000 */
[----:B------:R-:W-:Y:S01]  /*2c90*/  FMUL.FTZ R212, R160, R212 ;  /* 0x000000d4a0d47220 */ /* 0x000fe20000410000 */
[----:B------:R-:W-:Y:S01]  /*2ca0*/  FFMA.FTZ R161, R150, R155, R161 ;  /* 0x0000009b96a17223 */ /* 0x000fe200000100a1 */
[----:B------:R-:W-:Y:S01]  /*2cb0*/  HFMA2.MMA R92, -RZ, RZ, 1.875, 0 ;  /* 0x3f800000ff5c7435 */ /* 0x000fe200000001ff */
[----:B------:R-:W-:Y:S01]  /*2cc0*/  FMUL.FTZ R213, R160, R213 ;  /* 0x000000d5a0d57220 */ /* 0x000fe20000410000 */
[----:B------:R-:W-:Y:S01]  /*2cd0*/  FFMA.FTZ R158, R150, R158, -R159 ;  /* 0x0000009e969e7223 */ /* 0x000fe2000001089f */
[----:B------:R-:W-:Y:S01]  /*2ce0*/  FADD.FTZ R161, R212, R161 ;  /* 0x000000a1d4a17221 */ /* 0x000fe20000010000 */
[----:B------:R-:W-:-:S02]  /*2cf0*/  MOV R93, RZ ;  /* 0x000000ff005d7202 */ /* 0x000fc40000000f00 */
[----:B------:R-:W-:Y:S01]  /*2d00*/  CS2R R94, SRZ ;  /* 0x00000000005e7805 */ /* 0x000fe2000001ff00 */
[----:B------:R-:W-:-:S04]  /*2d10*/  @!P0 IMAD.WIDE R156, R156, R157, UR20 ;  /* 0x000000149c9c8e25 */ /* 0x000fc8000f8e029d */
[----:B------:R-:W-:Y:S01]  /*2d20*/  FFMA.FTZ R167, R142, R163, R167 ;  /* 0x000000a38ea77223 */ /* 0x000fe200000100a7 */
[----:B------:R-:W-:Y:S01]  /*2d30*/  FMUL.FTZ R160, R139, R165 ;  /* 0x000000a58ba07220 */ /* 0x000fe20000410000 */
[----:B------:R-:W-:Y:S01]  /*2d40*/  FADD.FTZ R158, R213, R158 ;  /* 0x0000009ed59e7221 */ /* 0x000fe20000010000 */
[----:B------:R-:W-:Y:S01]  /*2d50*/  FMUL.FTZ R155, R147, R161 ;  /* 0x000000a1939b7220 */ /* 0x000fe20000410000 */
[-C--:B------:R-:W-:Y:S01]  /*2d60*/  FMUL.FTZ R159, R139, R167.reuse ;  /* 0x000000a78b9f7220 */ /* 0x080fe20000410000 */
[----:B------:R0:W5:Y:S01]  /*2d70*/  @!P0 LDG.E.128 R92, desc[UR18][R156.64] ;  /* 0x000000129c5c8981 */ /* 0x000162000c1e1d00 */
[----:B------:R-:W-:Y:S01]  /*2d80*/  FFMA.FTZ R167, R140, R167, R160 ;  /* 0x000000a78ca77223 */ /* 0x000fe200000100a0 */
[-C--:B------:R-:W-:Y:S01]  /*2d90*/  FMUL.FTZ R162, R147, R158.reuse ;  /* 0x0000009e93a27220 */ /* 0x080fe20000410000 */
[----:B------:R-:W-:Y:S01]  /*2da0*/  FFMA.FTZ R160, R148, R158, -R155 ;  /* 0x0000009e94a07223 */ /* 0x000fe2000001089b */
[----:B------:R-:W-:Y:S01]  /*2db0*/  SHF.L.U32 R155, R80, 0x10, RZ ;  /* 0x00000010509b7819 */ /* 0x000fe200000006ff */
[----:B------:R-:W-:Y:S01]  /*2dc0*/  FFMA.FTZ R165, R140, R165, -R159 ;  /* 0x000000a58ca57223 */ /* 0x000fe2000001089f */
[----:B------:R-:W-:Y:S01]  /*2dd0*/  PRMT R158, R81, 0x7632, R158 ;  /* 0x00007632519e7816 */ /* 0x000fe2000000009e */
[----:B------:R-:W-:Y:S01]  /*2de0*/  FFMA.FTZ R161, R148, R161, R162 ;  /* 0x000000a194a17223 */ /* 0x000fe200000100a2 */
[----:B------:R-:W-:Y:S01]  /*2df0*/  SHF.L.U32 R162, R90, 0x10, RZ ;  /* 0x000000105aa27819 */ /* 0x000fe200000006ff */
[----:B------:R-:W-:Y:S01]  /*2e00*/  FMUL.FTZ R229, R114, R155 ;  /* 0x0000009b72e57220 */ /* 0x000fe20000410000 */
[----:B0-----:R-:W-:Y:S01]  /*2e10*/  PRMT R156, R80, 0x7632, R156 ;  /* 0x00007632509c7816 */ /* 0x001fe2000000009c */
[----:B------:R-:W-:Y:S01]  /*2e20*/  FMUL.FTZ R169, R137, R165 ;  /* 0x000000a589a97220 */ /* 0x000fe20000410000 */
[----:B------:R-:W-:Y:S01]  /*2e30*/  SHF.L.U32 R80, R81, 0x10, RZ ;  /* 0x0000001051507819 */ /* 0x000fe200000006ff */
[----:B------:R-:W-:Y:S01]  /*2e40*/  FMUL.FTZ R229, R162, R229 ;  /* 0x000000e5a2e57220 */ /* 0x000fe20000410000 */
[----:B------:R-:W-:Y:S01]  /*2e50*/  SHF.L.U32 R81, R156, 0x10, RZ ;  /* 0x000000109c517819 */ /* 0x000fe200000006ff */
[----:B------:R-:W-:Y:S01]  /*2e60*/  FFMA.FTZ R169, R138, R167, R169 ;  /* 0x000000a78aa97223 */ /* 0x000fe200000100a9 */
[----:B------:R-:W-:Y:S01]  /*2e70*/  PRMT R163, R90, 0x7632, R163 ;  /* 0x000076325aa37816 */ /* 0x000fe200000000a3 */
[----:B------:R-:W-:Y:S01]  /*2e80*/  FADD.FTZ R160, R229, R160 ;  /* 0x000000a0e5a07221 */ /* 0x000fe20000010000 */
[----:B------:R-:W-:Y:S01]  /*2e90*/  SHF.L.U32 R158, R158, 0x10, RZ ;  /* 0x000000109e9e7819 */ /* 0x000fe200000006ff */
[----:B------:R-:W-:Y:S01]  /*2ea0*/  FMUL.FTZ R228, R114, R81 ;  /* 0x0000005172e47220 */ /* 0x000fe20000410000 */
[----:B------:R-:W-:Y:S01]  /*2eb0*/  SHF.L.U32 R163, R163, 0x10, RZ ;  /* 0x00000010a3a37819 */ /* 0x000fe200000006ff */
[----:B------:R-:W-:Y:S01]  /*2ec0*/  FMUL.FTZ R227, R53, R80 ;  /* 0x0000005035e37220 */ /* 0x000fe20000410000 */
[----:B------:R-:W-:Y:S01]  /*2ed0*/  PRMT R159, R83, 0x7632, R159 ;  /* 0x00007632539f7816 */ /* 0x000fe2000000009f */
[----:B------:R-:W-:Y:S01]  /*2ee0*/  FMUL.FTZ R228, R162, R228 ;  /* 0x000000e4a2e47220 */ /* 0x000fe20000410000 */
[----:B------:R-:W-:Y:S01]  /*2ef0*/  FMUL.FTZ R226, R53, R158 ;  /* 0x0000009e35e27220 */ /* 0x000fe20000410000 */
[----:B------:R-:W-:Y:S01]  /*2f00*/  FMUL.FTZ R162, R145, R160 ;  /* 0x000000a091a27220 */ /* 0x000fe20000410000 */
[----:B------:R-:W-:Y:S01]  /*2f10*/  SHF.L.U32 R157, R83, 0x10, RZ ;  /* 0x00000010539d7819 */ /* 0x000fe200000006ff */
[----:B------:R-:W-:Y:S01]  /*2f20*/  FADD.FTZ R161, R228, R161 ;  /* 0x000000a1e4a17221 */ /* 0x000fe20000010000 */
[C---:B------:R-:W-:Y:S01]  /*2f30*/  PRMT R156, R82.reuse, 0x7632, R156 ;  /* 0x00007632529c7816 */ /* 0x040fe2000000009c */
[----:B------:R-:W-:Y:S01]  /*2f40*/  FMUL.FTZ R226, R163, R226 ;  /* 0x000000e2a3e27220 */ /* 0x000fe20000410000 */
[----:B------:R-:W-:Y:S01]  /*2f50*/  SHF.L.U32 R82, R82, 0x10, RZ ;  /* 0x0000001052527819 */ /* 0x000fe200000006ff */
[-C--:B------:R-:W-:Y:S01]  /*2f60*/  FMUL.FTZ R83, R145, R161.reuse ;  /* 0x000000a191537220 */ /* 0x080fe20000410000 */
[----:B------:R-:W-:Y:S01]  /*2f70*/  FFMA.FTZ R161, R146, R161, R162 ;  /* 0x000000a192a17223 */ /* 0x000fe200000100a2 */
[----:B------:R-:W-:Y:S01]  /*2f80*/  FMUL.FTZ R227, R163, R227 ;  /* 0x000000e3a3e37220 */ /* 0x000fe20000410000 */
[----:B------:R-:W-:Y:S01]  /*2f90*/  SHF.L.U32 R156, R156, 0x10, RZ ;  /* 0x000000109c9c7819 */ /* 0x000fe200000006ff */
[----:B------:R-:W-:Y:S01]  /*2fa0*/  FFMA.FTZ R160, R146, R160, -R83 ;  /* 0x000000a092a07223 */ /* 0x000fe20000010853 */
[----:B------:R-:W-:Y:S01]  /*2fb0*/  FADD.FTZ R161, R226, R161 ;  /* 0x000000a1e2a17221 */ /* 0x000fe20000010000 */
[----:B------:R-:W-:Y:S01]  /*2fc0*/  SHF.L.U32 R83, R91, 0x10, RZ ;  /* 0x000000105b537819 */ /* 0x000fe200000006ff */
[----:B------:R-:W-:Y:S01]  /*2fd0*/  FMUL.FTZ R225, R113, R82 ;  /* 0x0000005271e17220 */ /* 0x000fe20000410000 */
[----:B------:R-:W-:Y:S01]  /*2fe0*/  FADD.FTZ R160, R227, R160 ;  /* 0x000000a0e3a07221 */ /* 0x000fe20000010000 */
[----:B------:R-:W-:Y:S01]  /*2ff0*/  FMUL.FTZ R163, R143, R161 ;  /* 0x000000a18fa37220 */ /* 0x000fe20000410000 */
[----:B------:R-:W-:Y:S01]  /*3000*/  FMUL.FTZ R224, R113, R156 ;  /* 0x0000009c71e07220 */ /* 0x000fe20000410000 */
[----:B------:R-:W-:Y:S01]  /*3010*/  FMUL.FTZ R225, R83, R225 ;  /* 0x000000e153e17220 */ /* 0x000fe20000410000 */
[-C--:B------:R-:W-:Y:S01]  /*3020*/  FMUL.FTZ R162, R143, R160.reuse ;  /* 0x000000a08fa27220 */ /* 0x080fe20000410000 */
[C---:B------:R-:W-:Y:S01]  /*3030*/  FFMA.FTZ R160, R144.reuse, R160, -R163 ;  /* 0x000000a090a07223 */ /* 0x040fe200000108a3 */
[----:B------:R-:W-:Y:S01]  /*3040*/  FMUL.FTZ R224, R83, R224 ;  /* 0x000000e053e07220 */ /* 0x000fe20000410000 */
[----:B------:R-:W-:Y:S01]  /*3050*/  PRMT R164, R91, 0x7632, R164 ;  /* 0x000076325ba47816 */ /* 0x000fe200000000a4 */
[----:B------:R-:W-:Y:S01]  /*3060*/  FFMA.FTZ R161, R144, R161, R162 ;  /* 0x000000a190a17223 */ /* 0x000fe200000100a2 */
[----:B------:R-:W-:Y:S01]  /*3070*/  SHF.L.U32 R83, R159, 0x10, RZ ;  /* 0x000000109f537819 */ /* 0x000fe200000006ff */
[----:B------:R-:W-:Y:S01]  /*3080*/  FADD.FTZ R160, R225, R160 ;  /* 0x000000a0e1a07221 */ /* 0x000fe20000010000 */
[----:B------:R-:W-:Y:S01]  /*3090*/  SHF.L.U32 R159, R164, 0x10, RZ ;  /* 0x00000010a49f7819 */ /* 0x000fe200000006ff */
[----:B------:R-:W-:Y:S01]  /*30a0*/  FMUL.FTZ R223, R54, R157 ;  /* 0x0000009d36df7220 */ /* 0x000fe20000410000 */
[----:B------:R-:W-:Y:S01]  /*30b0*/  FADD.FTZ R161, R224, R161 ;  /* 0x000000a1e0a17221 */ /* 0x000fe20000010000 */
[----:B------:R-:W-:Y:S01]  /*30c0*/  FMUL.FTZ R222, R54, R83 ;  /* 0x0000005336de7220 */ /* 0x000fe20000410000 */
[----:B------:R-:W-:Y:S01]  /*30d0*/  FMUL.FTZ R163, R141, R160 ;  /* 0x000000a08da37220 */ /* 0x000fe20000410000 */
[----:B------:R-:W-:Y:S01]  /*30e0*/  FMUL.FTZ R223, R159, R223 ;  /* 0x000000df9fdf7220 */ /* 0x000fe20000410000 */
[----:B------:R-:W-:Y:S01]  /*30f0*/  FMUL.FTZ R162, R137, R167 ;  /* 0x000000a789a27220 */ /* 0x000fe20000410000 */
[----:B------:R-:W-:Y:S01]  /*3100*/  FMUL.FTZ R222, R159, R222 ;  /* 0x000000de9fde7220 */ /* 0x000fe20000410000 */
[-C--:B------:R-:W-:Y:S01]  /*3110*/  FMUL.FTZ R159, R141, R161.reuse ;  /* 0x000000a18d9f7220 */ /* 0x080fe20000410000 */
[----:B------:R-:W-:Y:S01]  /*3120*/  FFMA.FTZ R163, R142, R161, R163 ;  /* 0x000000a18ea37223 */ /* 0x000fe200000100a3 */
[----:B------:R-:W-:Y:S01]  /*3130*/  FFMA.FTZ R165, R138, R165, -R162 ;  /* 0x000000a58aa57223 */ /* 0x000fe200000108a2 */
[C---:B------:R-:W-:Y:S01]  /*3140*/  FMUL.FTZ R161, R135.reuse, R169 ;  /* 0x000000a987a17220 */ /* 0x040fe20000410000 */
[----:B------:R-:W-:Y:S01]  /*3150*/  FFMA.FTZ R160, R142, R160, -R159 ;  /* 0x000000a08ea07223 */ /* 0x000fe2000001089f */
[----:B------:R-:W-:Y:S01]  /*3160*/  FADD.FTZ R163, R222, R163 ;  /* 0x000000a3dea37221 */ /* 0x000fe20000010000 */
[-C--:B------:R-:W-:Y:S01]  /*3170*/  FMUL.FTZ R164, R135, R165.reuse ;  /* 0x000000a587a47220 */ /* 0x080fe20000410000 */
[C---:B------:R-:W-:Y:S01]  /*3180*/  FFMA.FTZ R170, R136.reuse, R165, -R161 ;  /* 0x000000a588aa7223 */ /* 0x040fe200000108a1 */
[----:B------:R-:W-:Y:S01]  /*3190*/  FADD.FTZ R160, R223, R160 ;  /* 0x000000a0dfa07221 */ /* 0x000fe20000010000 */
[C---:B------:R-:W-:Y:S01]  /*31a0*/  FMUL.FTZ R159, R139.reuse, R163 ;  /* 0x000000a38b9f7220 */ /* 0x040fe20000410000 */
[----:B------:R-:W-:Y:S01]  /*31b0*/  FFMA.FTZ R171, R136, R169, R164 ;  /* 0x000000a988ab7223 */ /* 0x000fe200000100a4 */
[----:B------:R-:W-:Y:S01]  /*31c0*/  SHF.L.U32 R161, R76, 0x10, RZ ;  /* 0x000000104ca17819 */ /* 0x000fe200000006ff */
[-C--:B------:R-:W-:Y:S01]  /*31d0*/  FMUL.FTZ R162, R139, R160.reuse ;  /* 0x000000a08ba27220 */ /* 0x080fe20000410000 */
[--C-:B------:R-:W-:Y:S01]  /*31e0*/  FFMA.FTZ R168, R140, R160, -R159.reuse ;  /* 0x000000a08ca87223 */ /* 0x100fe2000001089f */
[----:B------:R-:W-:-:S02]  /*31f0*/  PRMT R159, R76, 0x7632, R159 ;  /* 0x000076324c9f7816 */ /* 0x000fc4000000009f */
[----:B------:R-:W-:Y:S01]  /*3200*/  SHF.L.U32 R169, R84, 0x10, RZ ;  /* 0x0000001054a97819 */ /* 0x000fe200000006ff */
[----:B------:R-:W-:Y:S01]  /*3210*/  FMUL.FTZ R235, R112, R161 ;  /* 0x000000a170eb7220 */ /* 0x000fe20000410000 */
[----:B------:R-:W-:Y:S01]  /*3220*/  SHF.L.U32 R159, R159, 0x10, RZ ;  /* 0x000000109f9f7819 */ /* 0x000fe200000006ff */
[----:B------:R-:W-:Y:S01]  /*3230*/  FFMA.FTZ R163, R140, R163, R162 ;  /* 0x000000a38ca37223 */ /* 0x000fe200000100a2 */
[----:B------:R-:W-:Y:S01]  /*3240*/  PRMT R166, R77, 0x7632, R166 ;  /* 0x000076324da67816 */ /* 0x000fe200000000a6 */
[----:B------:R-:W-:Y:S01]  /*3250*/  FMUL.FTZ R235, R169, R235 ;  /* 0x000000eba9eb7220 */ /* 0x000fe20000410000 */
[----:B------:R-:W-:Y:S01]  /*3260*/  PRMT R164, R78, 0x7632, R164 ;  /* 0x000076324ea47816 */ /* 0x000fe200000000a4 */
[----:B------:R-:W-:Y:S01]  /*3270*/  FMUL.FTZ R234, R112, R159 ;  /* 0x0000009f70ea7220 */ /* 0x000fe20000410000 */
[----:B------:R-:W-:Y:S01]  /*3280*/  SHF.L.U32 R162, R78, 0x10, RZ ;  /* 0x000000104ea27819 */ /* 0x000fe200000006ff */
[----:B------:R-:W-:Y:S01]  /*3290*/  FADD.FTZ R168, R235, R168 ;  /* 0x000000a8eba87221 */ /* 0x000fe20000010000 */
[----:B------:R-:W-:Y:S01]  /*32a0*/  SHF.L.U32 R160, R77, 0x10, RZ ;  /* 0x000000104da07819 */ /* 0x000fe200000006ff */
[----:B------:R-:W-:Y:S01]  /*32b0*/  FMUL.FTZ R234, R169, R234 ;  /* 0x000000eaa9ea7220 */ /* 0x000fe20000410000 */
[----:B------:R-:W-:Y:S01]  /*32c0*/  PRMT R78, R84, 0x7632, R78 ;  /* 0x00007632544e7816 */ /* 0x000fe2000000004e */
[----:B------:R-:W-:Y:S01]  /*32d0*/  FMUL.FTZ R76, R137, R168 ;  /* 0x000000a8894c7220 */ /* 0x000fe20000410000 */
[----:B------:R-:W-:Y:S01]  /*32e0*/  SHF.L.U32 R166, R166, 0x10, RZ ;  /* 0x00000010a6a67819 */ /* 0x000fe200000006ff */
[----:B------:R-:W-:Y:S01]  /*32f0*/  FADD.FTZ R163, R234, R163 ;  /* 0x000000a3eaa37221 */ /* 0x000fe20000010000 */
[----:B------:R-:W-:Y:S01]  /*3300*/  SHF.L.U32 R78, R78, 0x10, RZ ;  /* 0x000000104e4e7819 */ /* 0x000fe200000006ff */
[----:B------:R-:W-:Y:S01]  /*3310*/  FMUL.FTZ R233, R51, R160 ;  /* 0x000000a033e97220 */ /* 0x000fe20000410000 */
[----:B------:R-:W-:Y:S01]  /*3320*/  SHF.L.U32 R164, R164, 0x10, RZ ;  /* 0x00000010a4a47819 */ /* 0x000fe200000006ff */
[----:B------:R-:W-:Y:S01]  /*3330*/  FMUL.FTZ R77, R137, R163 ;  /* 0x000000a3894d7220 */ /* 0x000fe20000410000 */
[----:B------:R-:W-:Y:S01]  /*3340*/  FMUL.FTZ R232, R51, R166 ;  /* 0x000000a633e87220 */ /* 0x000fe20000410000 */
[----:B------:R-:W-:Y:S01]  /*3350*/  FMUL.FTZ R233, R78, R233 ;  /* 0x000000e94ee97220 */ /* 0x000fe20000410000 */
[C---:B------:R-:W-:Y:S01]  /*3360*/  FFMA.FTZ R163, R138.reuse, R163, R76 ;  /* 0x000000a38aa37223 */ /* 0x040fe2000001004c */
[----:B------:R-:W-:Y:S01]  /*3370*/  FFMA.FTZ R168, R138, R168, -R77 ;  /* 0x000000a88aa87223 */ /* 0x000fe2000001084d */
[----:B------:R-:W-:Y:S01]  /*3380*/  FMUL.FTZ R232, R78, R232 ;  /* 0x000000e84ee87220 */ /* 0x000fe20000410000 */
[----:B------:R-:W-:Y:S01]  /*3390*/  SHF.L.U32 R78, R85, 0x10, RZ ;  /* 0x00000010554e7819 */ /* 0x000fe200000006ff */
[----:B------:R-:W-:Y:S01]  /*33a0*/  FMUL.FTZ R230, R111, R164 ;  /* 0x000000a46fe67220 */ /* 0x000fe20000410000 */
[----:B------:R-:W-:Y:S01]  /*33b0*/  FADD.FTZ R168, R233, R168 ;  /* 0x000000a8e9a87221 */ /* 0x000fe20000010000 */
[----:B------:R-:W-:Y:S01]  /*33c0*/  FADD.FTZ R163, R232, R163 ;  /* 0x000000a3e8a37221 */ /* 0x000fe20000010000 */
[----:B------:R-:W-:Y:S01]  /*33d0*/  FMUL.FTZ R231, R111, R162 ;  /* 0x000000a26fe77220 */ /* 0x000fe20000410000 */
[C---:B------:R-:W-:Y:S01]  /*33e0*/  FMUL.FTZ R230, R78.reuse, R230 ;  /* 0x000000e64ee67220 */ /* 0x040fe20000410000 */
[CC--:B------:R-:W-:Y:S01]  /*33f0*/  FMUL.FTZ R76, R135.reuse, R168.reuse ;  /* 0x000000a8874c7220 */ /* 0x0c0fe20000410000 */
[----:B------:R-:W-:Y:S01]  /*3400*/  FMUL.FTZ R77, R135, R163 ;  /* 0x000000a3874d7220 */ /* 0x000fe20000410000 */
[C---:B------:R-:W-:Y:S01]  /*3410*/  PRMT R165, R79.reuse, 0x7632, R165 ;  /* 0x000076324fa57816 */ /* 0x040fe200000000a5 */
[----:B------:R-:W-:Y:S01]  /*3420*/  FMUL.FTZ R231, R78, R231 ;  /* 0x000000e74ee77220 */ /* 0x000fe20000410000 */
[C---:B------:R-:W-:Y:S01]  /*3430*/  FFMA.FTZ R163, R136.reuse, R163, R76 ;  /* 0x000000a388a37223 */ /* 0x040fe2000001004c */
[----:B------:R-:W-:Y:S01]  /*3440*/  SHF.L.U32 R167, R79, 0x10, RZ ;  /* 0x000000104fa77819 */ /* 0x000fe200000006ff */
[----:B------:R-:W-:Y:S01]  /*3450*/  FFMA.FTZ R168, R136, R168, -R77 ;  /* 0x000000a888a87223 */ /* 0x000fe2000001084d */
[----:B------:R-:W-:Y:S01]  /*3460*/  PRMT R172, R85, 0x7632, R172 ;  /* 0x0000763255ac7816 */ /* 0x000fe200000000ac */
[----:B------:R-:W-:Y:S01]  /*3470*/  FADD.FTZ R76, R230, R163 ;  /* 0x000000a3e64c7221 */ /* 0x000fe20000010000 */
        /* <DEDUP_REMOVED lines=8> */
[C---:B------:R-:W-:Y:S01]  /*3500*/  FFMA.FTZ R168, R134.reuse, R168, -R77 ;  /* 0x000000a886a87223 */ /* 0x040fe2000001084d */
[----:B------:R-:W-:Y:S01]  /*3510*/  FFMA.FTZ R175, R134, R76, R169 ;  /* 0x0000004c86af7223 */ /* 0x000fe200000100a9 */
[----:B------:R-:W-:Y:S01]  /*3520*/  FMUL.FTZ R78, R172, R78 ;  /* 0x0000004eac4e7220 */ /* 0x000fe20000410000 */
[C---:B------:R-:W-:Y:S01]  /*3530*/  PRMT R163, R72.reuse, 0x7632, R163 ;  /* 0x0000763248a37816 */ /* 0x040fe200000000a3 */
[----:B------:R-:W-:Y:S01]  /*3540*/  FADD.FTZ R168, R79, R168 ;  /* 0x000000a84fa87221 */ /* 0x000fe20000010000 */
[----:B------:R-:W-:Y:S01]  /*3550*/  SHF.L.U32 R169, R72, 0x10, RZ ;  /* 0x0000001048a97819 */ /* 0x000fe200000006ff */
[----:B------:R-:W-:Y:S01]  /*3560*/  FADD.FTZ R72, R78, R175 ;  /* 0x000000af4e487221 */ /* 0x000fe20000010000 */
[----:B------:R-:W-:Y:S01]  /*3570*/  SHF.L.U32 R163, R163, 0x10, RZ ;  /* 0x00000010a3a37819 */ /* 0x000fe200000006ff */
[----:B------:R-:W-:Y:S01]  /*3580*/  FMUL.FTZ R177, R131, R168 ;  /* 0x000000a883b17220 */ /* 0x000fe20000410000 */
[----:B------:R-:W-:Y:S01]  /*3590*/  SHF.L.U32 R76, R86, 0x10, RZ ;  /* 0x00000010564c7819 */ /* 0x000fe200000006ff */
[----:B------:R-:W-:Y:S01]  /*35a0*/  FMUL.FTZ R175, R133, R170 ;  /* 0x000000aa85af7220 */ /* 0x000fe20000410000 */
[----:B------:R-:W-:Y:S01]  /*35b0*/  FMUL.FTZ R237, R110, R169 ;  /* 0x000000a96eed7220 */ /* 0x000fe20000410000 */
[-C--:B------:R-:W-:Y:S01]  /*35c0*/  FFMA.FTZ R179, R132, R72.reuse, R177 ;  /* 0x0000004884b37223 */ /* 0x080fe200000100b1 */
[----:B------:R-:W-:Y:S01]  /*35d0*/  FMUL.FTZ R177, R131, R72 ;  /* 0x0000004883b17220 */ /* 0x000fe20000410000 */
[----:B------:R-:W-:Y:S01]  /*35e0*/  FMUL.FTZ R77, R133, R171 ;  /* 0x000000ab854d7220 */ /* 0x000fe20000410000 */
[----:B------:R-:W-:Y:S01]  /*35f0*/  FMUL.FTZ R236, R110, R163 ;  /* 0x000000a36eec7220 */ /* 0x000fe20000410000 */
[----:B------:R-:W-:Y:S01]  /*3600*/  FFMA.FTZ R175, R134, R171, R175 ;  /* 0x000000ab86af7223 */ /* 0x000fe200000100af */
[----:B------:R-:W-:Y:S01]  /*3610*/  FFMA.FTZ R168, R132, R168, -R177 ;  /* 0x000000a884a87223 */ /* 0x000fe200000108b1 */
[----:B------:R-:W-:Y:S01]  /*3620*/  FMUL.FTZ R237, R76, R237 ;  /* 0x000000ed4ced7220 */ /* 0x000fe20000410000 */
[----:B------:R-:W-:Y:S01]  /*3630*/  FFMA.FTZ R77, R134, R170, -R77 ;  /* 0x000000aa864d7223 */ /* 0x000fe2000001084d */
[----:B------:R-:W-:Y:S01]  /*3640*/  FMUL.FTZ R236, R76, R236 ;  /* 0x000000ec4cec7220 */ /* 0x000fe20000410000 */
[----:B------:R-:W-:Y:S01]  /*3650*/  FMUL.FTZ R171, R131, R175 ;  /* 0x000000af83ab7220 */ /* 0x000fe20000410000 */
[----:B------:R-:W-:Y:S01]  /*3660*/  PRMT R172, R73, 0x7632, R172 ;  /* 0x0000763249ac7816 */ /* 0x000fe200000000ac */
[----:B------:R-:W-:Y:S01]  /*3670*/  FADD.FTZ R168, R237, R168 ;  /* 0x000000a8eda87221 */ /* 0x000fe20000010000 */
[----:B------:R-:W-:Y:S01]  /*3680*/  FADD.FTZ R179, R236, R179 ;  /* 0x000000b3ecb37221 */ /* 0x000fe20000010000 */
[-C--:B------:R-:W-:Y:S01]  /*3690*/  FMUL.FTZ R72, R131, R77.reuse ;  /* 0x0000004d83487220 */ /* 0x080fe20000410000 */
[----:B------:R-:W-:Y:S01]  /*36a0*/  FFMA.FTZ R171, R132, R77, -R171 ;  /* 0x0000004d84ab7223 */ /* 0x000fe200000108ab */
[----:B------:R-:W-:Y:S01]  /*36b0*/  PRMT R170, R86, 0x7632, R170 ;  /* 0x0000763256aa7816 */ /* 0x000fe200000000aa */
[C---:B------:R-:W-:Y:S01]  /*36c0*/  FMUL.FTZ R77, R127.reuse, R168 ;  /* 0x000000a87f4d7220 */ /* 0x040fe20000410000 */
[----:B------:R-:W-:Y:S01]  /*36d0*/  SHF.L.U32 R172, R172, 0x10, RZ ;  /* 0x00000010acac7819 */ /* 0x000fe200000006ff */
[----:B------:R-:W-:Y:S01]  /*36e0*/  FMUL.FTZ R177, R127, R179 ;  /* 0x000000b37fb17220 */ /* 0x000fe20000410000 */
[----:B------:R-:W-:Y:S01]  /*36f0*/  SHF.L.U32 R174, R73, 0x10, RZ ;  /* 0x0000001049ae7819 */ /* 0x000fe200000006ff */
[----:B------:R-:W-:Y:S01]  /*3700*/  FFMA.FTZ R72, R132, R175, R72 ;  /* 0x000000af84487223 */ /* 0x000fe20000010048 */
[----:B------:R-:W-:Y:S01]  /*3710*/  SHF.L.U32 R170, R170, 0x10, RZ ;  /* 0x00000010aaaa7819 */ /* 0x000fe200000006ff */
[C---:B------:R-:W-:Y:S01]  /*3720*/  FFMA.FTZ R179, R130.reuse, R179, R77 ;  /* 0x000000b382b37223 */ /* 0x040fe2000001004d */
[C---:B------:R-:W-:Y:S01]  /*3730*/  FMUL.FTZ R73, R49.reuse, R172 ;  /* 0x000000ac31497220 */ /* 0x040fe20000410000 */
[----:B------:R-:W-:Y:S01]  /*3740*/  FMUL.FTZ R77, R49, R174 ;  /* 0x000000ae314d7220 */ /* 0x000fe20000410000 */
[C---:B------:R-:W-:Y:S01]  /*3750*/  FMUL.FTZ R175, R127.reuse, R72 ;  /* 0x000000487faf7220 */ /* 0x040fe20000410000 */
[----:B------:R-:W-:Y:S01]  /*3760*/  FFMA.FTZ R176, R130, R168, -R177 ;  /* 0x000000a882b07223 */ /* 0x000fe200000108b1 */
[----:B------:R-:W-:Y:S01]  /*3770*/  FMUL.FTZ R76, R170, R73 ;  /* 0x00000049aa4c7220 */ /* 0x000fe20000410000 */
[----:B------:R-:W-:Y:S01]  /*3780*/  PRMT R168, R74, 0x7632, R168 ;  /* 0x000076324aa87816 */ /* 0x000fe200000000a8 */
[----:B------:R-:W-:Y:S01]  /*3790*/  FMUL.FTZ R77, R170, R77 ;  /* 0x0000004daa4d7220 */ /* 0x000fe20000410000 */
[-C--:B------:R-:W-:Y:S01]  /*37a0*/  FFMA.FTZ R175, R130, R171.reuse, -R175 ;  /* 0x000000ab82af7223 */ /* 0x080fe200000108af */
[----:B------:R-:W-:Y:S01]  /*37b0*/  FMUL.FTZ R171, R127, R171 ;  /* 0x000000ab7fab7220 */ /* 0x000fe20000410000 */
[----:B------:R-:W-:Y:S01]  /*37c0*/  FADD.FTZ R181, R76, R179 ;  /* 0x000000b34cb57221 */ /* 0x000fe20000010000 */
[----:B------:R-:W-:Y:S01]  /*37d0*/  SHF.L.U32 R168, R168, 0x10, RZ ;  /* 0x00000010a8a87819 */ /* 0x000fe200000006ff */
[----:B------:R-:W-:Y:S01]  /*37e0*/  FADD.FTZ R179, R77, R176 ;  /* 0x000000b04db37221 */ /* 0x000fe20000010000 */
[----:B------:R-:W-:Y:S01]  /*37f0*/  FFMA.FTZ R177, R130, R72, R171 ;  /* 0x0000004882b17223 */ /* 0x000fe200000100ab */
[----:B------:R-:W-:Y:S01]  /*3800*/  SHF.L.U32 R178, R74, 0x10, RZ ;  /* 0x000000104ab27819 */ /* 0x000fe200000006ff */
[C---:B------:R-:W-:Y:S01]  /*3810*/  FMUL.FTZ R183, R124.reuse, R181 ;  /* 0x000000b57cb77220 */ /* 0x040fe20000410000 */
[----:B------:R-:W-:Y:S01]  /*3820*/  SHF.L.U32 R176, R87, 0x10, RZ ;  /* 0x0000001057b07819 */ /* 0x000fe200000006ff */
[-C--:B------:R-:W-:Y:S01]  /*3830*/  FMUL.FTZ R72, R124, R179.reuse ;  /* 0x000000b37c487220 */ /* 0x080fe20000410000 */
[C---:B------:R-:W-:Y:S01]  /*3840*/  FMUL.FTZ R171, R109.reuse, R168 ;  /* 0x000000a86dab7220 */ /* 0x040fe20000410000 */
[----:B------:R-:W-:Y:S01]  /*3850*/  FMUL.FTZ R73, R109, R178 ;  /* 0x000000b26d497220 */ /* 0x000fe20000410000 */
[C---:B------:R-:W-:Y:S01]  /*3860*/  FFMA.FTZ R180, R126.reuse, R179, -R183 ;  /* 0x000000b37eb47223 */ /* 0x040fe200000108b7 */
[----:B------:R-:W-:Y:S01]  /*3870*/  FFMA.FTZ R181, R126, R181, R72 ;  /* 0x000000b57eb57223 */ /* 0x000fe20000010048 */
        /* <DEDUP_REMOVED lines=9> */
[----:B------:R-:W-:Y:S01]  /*3910*/  PRMT R177, R75, 0x7632, R177 ;  /* 0x000076324bb17816 */ /* 0x000fe200000000b1 */
[-C--:B------:R-:W-:Y:S01]  /*3920*/  FMUL.FTZ R184, R98, R180.reuse ;  /* 0x000000b462b87220 */ /* 0x080fe20000410000 */
[C---:B------:R-:W-:Y:S01]  /*3930*/  SHF.L.U32 R185, R60.reuse, 0x10, RZ ;  /* 0x000000103cb97819 */ /* 0x040fe200000006ff */
[--C-:B------:R-:W-:Y:S01]  /*3940*/  FFMA.FTZ R198, R99, R180, -R182.reuse ;  /* 0x000000b463c67223 */ /* 0x100fe200000108b6 */
[----:B------:R-:W-:Y:S01]  /*3950*/  PRMT R182, R60, 0x7632, R182 ;  /* 0x000076323cb67816 */ /* 0x000fe200000000b6 */
[----:B------:R-:W-:Y:S01]  /*3960*/  FMUL.FTZ R60, R98, R179 ;  /* 0x000000b3623c7220 */ /* 0x000fe20000410000 */
[----:B------:R-:W-:Y:S01]  /*3970*/  SHF.L.U32 R171, R75, 0x10, RZ ;  /* 0x000000104bab7819 */ /* 0x000fe200000006ff */
[----:B------:R-:W-:Y:S01]  /*3980*/  FFMA.FTZ R189, R99, R181, R184 ;  /* 0x000000b563bd7223 */ /* 0x000fe200000100b8 */
[----:B------:R-:W-:-:S02]  /*3990*/  PRMT R175, R87, 0x7632, R175 ;  /* 0x0000763257af7816 */ /* 0x000fc400000000af */
[----:B------:R-:W-:Y:S02]  /*39a0*/  SHF.L.U32 R177, R177, 0x10, RZ ;  /* 0x00000010b1b17819 */ /* 0x000fe400000006ff */
[C---:B------:R-:W-:Y:S02]  /*39b0*/  PRMT R183, R61.reuse, 0x7632, R183 ;  /* 0x000076323db77816 */ /* 0x040fe400000000b7 */
[----:B------:R-:W-:Y:S01]  /*39c0*/  SHF.L.U32 R184, R61, 0x10, RZ ;  /* 0x000000103db87819 */ /* 0x000fe200000006ff */
[-C--:B------:R-:W-:Y:S01]  /*39d0*/  FFMA.FTZ R61, R99, R74.reuse, R60 ;  /* 0x0000004a633d7223 */ /* 0x080fe2000001003c */
[----:B------:R-:W-:Y:S01]  /*39e0*/  PRMT R193, R70, 0x7632, R193 ;  /* 0x0000763246c17816 */ /* 0x000fe200000000c1 */
[----:B------:R-:W-:Y:S01]  /*39f0*/  FMUL.FTZ R60, R98, R74 ;  /* 0x0000004a623c7220 */ /* 0x000fe20000410000 */
[----:B------:R-:W-:Y:S01]  /*3a00*/  SHF.L.U32 R207, R70, 0x10, RZ ;  /* 0x0000001046cf7819 */ /* 0x000fe200000006ff */
[----:B------:R-:W-:Y:S01]  /*3a10*/  FMUL.FTZ R74, R50, R177 ;  /* 0x000000b1324a7220 */ /* 0x000fe20000410000 */
[----:B------:R-:W-:Y:S01]  /*3a20*/  PRMT R192, R71, 0x7632, R192 ;  /* 0x0000763247c07816 */ /* 0x000fe200000000c0 */
[----:B------:R-:W-:Y:S01]  /*3a30*/  FFMA.FTZ R60, R99, R179, -R60 ;  /* 0x000000b3633c7223 */ /* 0x000fe2000001083c */
[----:B------:R-:W-:Y:S01]  /*3a40*/  SHF.L.U32 R194, R71, 0x10, RZ ;  /* 0x0000001047c27819 */ /* 0x000fe200000006ff */
[----:B------:R-:W-:Y:S01]  /*3a50*/  FMUL.FTZ R207, R14, R207 ;  /* 0x000000cf0ecf7220 */ /* 0x000fe20000410000 */
[----:B------:R-:W-:-:S02]  /*3a60*/  PRMT R70, R62, 0x7632, R70 ;  /* 0x000076323e467816 */ /* 0x000fc40000000046 */
[----:B------:R-:W-:Y:S01]  /*3a70*/  SHF.L.U32 R71, R62, 0x10, RZ ;  /* 0x000000103e477819 */ /* 0x000fe200000006ff */
[----:B------:R-:W-:Y:S01]  /*3a80*/  FMUL.FTZ R62, R50, R171 ;  /* 0x000000ab323e7220 */ /* 0x000fe20000410000 */
[----:B------:R-:W-:Y:S01]  /*3a90*/  SHF.L.U32 R175, R175, 0x10, RZ ;  /* 0x00000010afaf7819 */ /* 0x000fe200000006ff */
[----:B------:R-:W-:Y:S01]  /*3aa0*/  FMUL.FTZ R205, R13, R194 ;  /* 0x000000c20dcd7220 */ /* 0x000fe20000410000 */
[C---:B------:R-:W-:Y:S02]  /*3ab0*/  PRMT R191, R64.reuse, 0x7632, R191 ;  /* 0x0000763240bf7816 */ /* 0x040fe400000000bf */
[----:B------:R-:W-:Y:S01]  /*3ac0*/  SHF.L.U32 R203, R64, 0x10, RZ ;  /* 0x0000001040cb7819 */ /* 0x000fe200000006ff */
[C---:B------:R-:W-:Y:S01]  /*3ad0*/  FMUL.FTZ R75, R175.reuse, R62 ;  /* 0x0000003eaf4b7220 */ /* 0x040fe20000410000 */
[C---:B------:R-:W-:Y:S01]  /*3ae0*/  PRMT R180, R66.reuse, 0x7632, R180 ;  /* 0x0000763242b47816 */ /* 0x040fe200000000b4 */
[----:B------:R-:W-:Y:S01]  /*3af0*/  FMUL.FTZ R74, R175, R74 ;  /* 0x0000004aaf4a7220 */ /* 0x000fe20000410000 */
[----:B------:R-:W-:Y:S01]  /*3b00*/  SHF.L.U32 R187, R66, 0x10, RZ ;  /* 0x0000001042bb7819 */ /* 0x000fe200000006ff */
[----:B------:R-:W-:Y:S01]  /*3b10*/  FADD.FTZ R62, R75, R198 ;  /* 0x000000c64b3e7221 */ /* 0x000fe20000010000 */
[C---:B------:R-:W-:Y:S01]  /*3b20*/  PRMT R64, R63.reuse, 0x7632, R64 ;  /* 0x000076323f407816 */ /* 0x040fe20000000040 */
[----:B------:R-:W-:Y:S01]  /*3b30*/  FMUL.FTZ R203, R12, R203 ;  /* 0x000000cb0ccb7220 */ /* 0x000fe20000410000 */
[----:B------:R-:W-:-:S02]  /*3b40*/  SHF.L.U32 R66, R63, 0x10, RZ ;  /* 0x000000103f427819 */ /* 0x000fc400000006ff */
[C---:B------:R-:W-:Y:S02]  /*3b50*/  LEA.HI R63, R123.reuse, R123, RZ, 0x1e ;  /* 0x0000007b7b3f7211 */ /* 0x040fe400078ff0ff */
[----:B------:R-:W-:Y:S02]  /*3b60*/  ISETP.GT.U32.AND P2, PT, R123, 0x1f, PT ;  /* 0x0000001f7b00780c */ /* 0x000fe40003f44070 */
[C---:B------:R-:W-:Y:S02]  /*3b70*/  PRMT R195, R69.reuse, 0x7632, R195 ;  /* 0x0000763245c37816 */ /* 0x040fe400000000c3 */
[----:B------:R-:W-:Y:S02]  /*3b80*/  SHF.L.U32 R196, R69, 0x10, RZ ;  /* 0x0000001045c47819 */ /* 0x000fe400000006ff */
[C---:B------:R-:W-:Y:S02]  /*3b90*/  PRMT R188, R65.reuse, 0x7632, R188 ;  /* 0x0000763241bc7816 */ /* 0x040fe400000000bc */
[----:B------:R-:W-:Y:S01]  /*3ba0*/  SHF.L.U32 R190, R65, 0x10, RZ ;  /* 0x0000001041be7819 */ /* 0x000fe200000006ff */
[----:B------:R-:W-:Y:S01]  /*3bb0*/  FMUL.FTZ R209, R15, R196 ;  /* 0x000000c40fd17220 */ /* 0x000fe20000410000 */
[----:B------:R-:W-:-:S02]  /*3bc0*/  PRMT R197, R68, 0x7632, R197 ;  /* 0x0000763244c57816 */ /* 0x000fc400000000c5 */
[----:B------:R-:W-:Y:S01]  /*3bd0*/  SHF.L.U32 R211, R68, 0x10, RZ ;  /* 0x0000001044d37819 */ /* 0x000fe200000006ff */
[----:B------:R-:W-:Y:S01]  /*3be0*/  FMUL.FTZ R201, R11, R190 ;  /* 0x000000be0bc97220 */ /* 0x000fe20000410000 */
[----:B------:R-:W-:Y:S01]  /*3bf0*/  LEA R179, R63, R120, 0x4 ;  /* 0x000000783fb37211 */ /* 0x000fe200078e20ff */
[----:B------:R-:W-:Y:S01]  /*3c00*/  FADD.FTZ R63, R74, R189 ;  /* 0x000000bd4a3f7221 */ /* 0x000fe20000010000 */
[----:B------:R-:W-:Y:S01]  /*3c10*/  PRMT R65, R56, 0x7632, R65 ;  /* 0x0000763238417816 */ /* 0x000fe20000000041 */
[----:B------:R-:W-:Y:S01]  /*3c20*/  FMUL.FTZ R211, R16, R211 ;  /* 0x000000d310d37220 */ /* 0x000fe20000410000 */
[----:B------:R-:W-:Y:S02]  /*3c30*/  SHF.L.U32 R69, R56, 0x10, RZ ;  /* 0x0000001038457819 */ /* 0x000fe400000006ff */
[C---:B------:R-:W-:Y:S01]  /*3c40*/  PRMT R181, R67.reuse, 0x7632, R181 ;  /* 0x0000763243b57816 */ /* 0x040fe200000000b5 */
[----:B------:R0:W-:Y:S01]  /*3c50*/  STS.128 [R179+0xc670], R60 ;  /* 0x00c6703cb3007388 */ /* 0x0001e20000000c00 */
[----:B------:R-:W-:-:S02]  /*3c60*/  SHF.L.U32 R186, R67, 0x10, RZ ;  /* 0x0000001043ba7819 */ /* 0x000fc400000006ff */
[C---:B------:R-:W-:Y:S02]  /*3c70*/  PRMT R56, R57.reuse, 0x7632, R56 ;  /* 0x0000763239387816 */ /* 0x040fe40000000038 */
[----:B------:R-:W-:Y:S02]  /*3c80*/  SHF.L.U32 R68, R57, 0x10, RZ ;  /* 0x0000001039447819 */ /* 0x000fe400000006ff */
[C---:B------:R-:W-:Y:S02]  /*3c90*/  PRMT R57, R58.reuse, 0x7632, R57 ;  /* 0x000076323a397816 */ /* 0x040fe40000000039 */
[----:B------:R-:W-:Y:S02]  /*3ca0*/  SHF.L.U32 R67, R58, 0x10, RZ ;  /* 0x000000103a437819 */ /* 0x000fe400000006ff */
[C---:B------:R-:W-:Y:S02]  /*3cb0*/  PRMT R58, R59.reuse, 0x7632, R58 ;  /* 0x000076323b3a7816 */ /* 0x040fe4000000003a */
[----:B------:R-:W-:-:S02]  /*3cc0*/  SHF.L.U32 R189, R59, 0x10, RZ ;  /* 0x000000103bbd7819 */ /* 0x000fc400000006ff */
[----:B------:R-:W-:Y:S02]  /*3cd0*/  SHF.L.U32 R197, R197, 0x10, RZ ;  /* 0x00000010c5c57819 */ /* 0x000fe400000006ff */
[----:B------:R-:W-:Y:S01]  /*3ce0*/  SHF.L.U32 R208, R195, 0x10, RZ ;  /* 0x00000010c3d07819 */ /* 0x000fe200000006ff */
[----:B------:R-:W-:Y:S01]  /*3cf0*/  FMUL.FTZ R189, R0, R189 ;  /* 0x000000bd00bd7220 */ /* 0x000fe20000410000 */
        /* <DEDUP_REMOVED lines=39> */
[----:B------:R-:W-:Y:S06]  /*3f70*/  BAR.SYNC.DEFER_BLOCKING 0x0 ;  /* 0x0000000000007b1d */ /* 0x000fec0000010000 */
[----:B------:R-:W-:Y:S05]  /*3f80*/  @P2 BRA `(.L_x_5425) ;  /* 0x0000000800cc2947 */ /* 0x000fea0003800000 */
[----:B------:R-:W-:Y:S01]  /*3f90*/  IMAD R243, R123, 0x50, R120 ;  /* 0x000000507bf37824 */ /* 0x000fe200078e0278 */
[----:B------:R-:W-:-:S04]  /*3fa0*/  UMOV UR42, 0xffffffff ;  /* 0xffffffff002a7882 */ /* 0x000fc80000000000 */
[----:B------:R-:W-:Y:S04]  /*3fb0*/  LDS.128 R64, [R243+0xc670] ;  /* 0x00c67000f3407984 */ /* 0x000fe80000000c00 */
[----:B------:R-:W0:Y:S04]  /*3fc0*/  LDS.128 R60, [R243+0xc680] ;  /* 0x00c68000f33c7984 */ /* 0x000e280000000c00 */
[----:B------:R-:W1:Y:S04]  /*3fd0*/  LDS.128 R56, [R243+0xc690] ;  /* 0x00c69000f3387984 */ /* 0x000e680000000c00 */
[----:B------:R-:W3:Y:S01]  /*3fe0*/  LDS.128 R68, [R243+0xc6a0] ;  /* 0x00c6a000f3447984 */ /* 0x000ee20000000c00 */
[-C--:B0-----:R-:W-:Y:S01]  /*3ff0*/  FMUL.FTZ R239, R67, R61.reuse ;  /* 0x0000003d43ef7220 */ /* 0x081fe20000410000 */
[----:B------:R-:W-:-:S03]  /*4000*/  FMUL.FTZ R238, R66, R61 ;  /* 0x0000003d42ee7220 */ /* 0x000fc60000410000 */
[-C--:B------:R-:W-:Y:S01]  /*4010*/  FFMA.FTZ R239, R66, R60.reuse, -R239 ;  /* 0x0000003c42ef7223 */ /* 0x080fe200000108ef */
[----:B------:R-:W-:-:S03]  /*4020*/  FFMA.FTZ R238, R67, R60, R238 ;  /* 0x0000003c43ee7223 */ /* 0x000fc600000100ee */
[----:B------:R-:W-:Y:S01]  /*4030*/  FADD.FTZ R239, R62, R239 ;  /* 0x000000ef3eef7221 */ /* 0x000fe20000010000 */
[----:B------:R-:W-:-:S03]  /*4040*/  FADD.FTZ R238, R63, R238 ;  /* 0x000000ee3fee7221 */ /* 0x000fc60000010000 */
[C---:B-1----:R-:W-:Y:S01]  /*4050*/  FMUL.FTZ R245, R57.reuse, R239 ;  /* 0x000000ef39f57220 */ /* 0x042fe20000410000 */
        /* <DEDUP_REMOVED lines=15> */
[----:B------:R-:W-:Y:S01]  /*4150*/  FMUL.FTZ R239, R69, R240 ;  /* 0x000000f045ef7220 */ /* 0x000fe20000410000 */
[----:B------:R-:W-:Y:S01]  /*4160*/  FADD.FTZ R71, R71, R242 ;  /* 0x000000f247477221 */ /* 0x000fe20000010000 */
[C---:B------:R-:W-:Y:S01]  /*4170*/  FMUL.FTZ R240, R69.reuse, R241 ;  /* 0x000000f145f07220 */ /* 0x040fe20000410000 */
[----:B------:R-:W-:Y:S01]  /*4180*/  FMUL.FTZ R238, R69, R245 ;  /* 0x000000f545ee7220 */ /* 0x000fe20000410000 */
[C---:B------:R-:W-:Y:S02]  /*4190*/  FFMA.FTZ R247, R68.reuse, R247, -R239 ;  /* 0x000000f744f77223 */ /* 0x040fe400000108ef */
[C---:B------:R-:W-:Y:S01]  /*41a0*/  FFMA.FTZ R239, R68.reuse, R245, R240 ;  /* 0x000000f544ef7223 */ /* 0x040fe200000100f0 */
[----:B------:R-:W-:Y:S01]  /*41b0*/  FFMA.FTZ R69, R68, R241, -R238 ;  /* 0x000000f144457223 */ /* 0x000fe200000108ee */
        /* <DEDUP_REMOVED lines=9> */
[C---:B------:R-:W-:Y:S01]  /*4250*/  FFMA.FTZ R241, R69.reuse, R246, -R68 ;  /* 0x000000f645f17223 */ /* 0x040fe20000010844 */
[----:B------:R-:W-:-:S03]  /*4260*/  FFMA.FTZ R238, R69, R238, R245 ;  /* 0x000000ee45ee7223 */ /* 0x000fc600000100f5 */
[----:B------:R-:W-:Y:S01]  /*4270*/  @P0 FADD.FTZ R70, R70, R241 ;  /* 0x000000f146460221 */ /* 0x000fe20000010000 */
[----:B---3--:R-:W-:Y:S01]  /*4280*/  FMUL.FTZ R68, R239, R242 ;  /* 0x000000f2ef447220 */ /* 0x008fe20000410000 */
[----:B------:R-:W-:Y:S01]  /*4290*/  @P0 FADD.FTZ R71, R71, R238 ;  /* 0x000000ee47470221 */ /* 0x000fe20000010000 */
[-C--:B----4-:R-:W-:Y:S02]  /*42a0*/  FMUL.FTZ R241, R239, R240.reuse ;  /* 0x000000f0eff17220 */ /* 0x090fe40000410000 */
[----:B------:R-:W0:Y:S01]  /*42b0*/  SHFL.UP PT, R246, R70, 0x2, RZ ;  /* 0x0440000046f67989 */ /* 0x000e2200000e00ff */
[C---:B------:R-:W-:Y:S01]  /*42c0*/  FFMA.FTZ R68, R69.reuse, R240, R68 ;  /* 0x000000f045447223 */ /* 0x040fe20000010044 */
[----:B------:R-:W-:Y:S02]  /*42d0*/  @P0 FFMA.FTZ R69, R69, R242, -R241 ;  /* 0x000000f245450223 */ /* 0x000fe400000108f1 */
[----:B------:R-:W1:Y:S02]  /*42e0*/  SHFL.UP PT, R238, R71, 0x2, RZ ;  /* 0x0440000047ee7989 */ /* 0x000e6400000e00ff */
[----:B------:R-:W-:-:S02]  /*42f0*/  FSEL R239, R239, R68, !P0 ;  /* 0x00000044efef7208 */ /* 0x000fc40004000000 */
[----:B------:R-:W3:Y:S01]  /*4300*/  SHFL.UP PT, R240, R69, 0x2, RZ ;  /* 0x0440000045f07989 */ /* 0x000ee200000e00ff */
[----:B------:R-:W-:-:S03]  /*4310*/  ISETP.GE.AND P0, PT, R121, 0x2, PT ;  /* 0x000000027900780c */ /* 0x000fc60003f06270 */
[----:B------:R-:W4:Y:S01]  /*4320*/  SHFL.UP PT, R242, R239, 0x2, RZ ;  /* 0x04400000eff27989 */ /* 0x000f2200000e00ff */
[C---:B0-----:R-:W-:Y:S01]  /*4330*/  FMUL.FTZ R68, R239.reuse, R246 ;  /* 0x000000f6ef447220 */ /* 0x041fe20000410000 */
[----:B-1----:R-:W-:-:S03]  /*4340*/  FMUL.FTZ R241, R239, R238 ;  /* 0x000000eeeff17220 */ /* 0x002fc60000410000 */
[C---:B------:R-:W-:Y:S01]  /*4350*/  FFMA.FTZ R68, R69.reuse, R238, R68 ;  /* 0x000000ee45447223 */ /* 0x040fe20000010044 */
[----:B------:R-:W-:-:S04]  /*4360*/  FFMA.FTZ R241, R69, R246, -R241 ;  /* 0x000000f645f17223 */ /* 0x000fc800000108f1 */
[----:B------:R-:W-:Y:S01]  /*4370*/  @P0 FADD.FTZ R71, R71, R68 ;  /* 0x0000004447470221 */ /* 0x000fe20000010000 */
[C---:B---3--:R-:W-:Y:S01]  /*4380*/  FMUL.FTZ R68, R239.reuse, R240 ;  /* 0x000000f0ef447220 */ /* 0x048fe20000410000 */
[----:B------:R-:W-:Y:S01]  /*4390*/  @P0 FADD.FTZ R70, R70, R241 ;  /* 0x000000f146460221 */ /* 0x000fe20000010000 */
[-C--:B----4-:R-:W-:Y:S02]  /*43a0*/  FMUL.FTZ R241, R239, R242.reuse ;  /* 0x000000f2eff17220 */ /* 0x090fe40000410000 */
[C---:B------:R-:W-:Y:S01]  /*43b0*/  FFMA.FTZ R68, R69.reuse, R242, R68 ;  /* 0x000000f245447223 */ /* 0x040fe20000010044 */
[----:B------:R-:W0:Y:S01]  /*43c0*/  SHFL.UP PT, R238, R71, 0x4, RZ ;  /* 0x0480000047ee7989 */ /* 0x000e2200000e00ff */
[----:B------:R-:W-:-:S03]  /*43d0*/  @P0 FFMA.FTZ R69, R69, R240, -R241 ;  /* 0x000000f045450223 */ /* 0x000fc600000108f1 */
[----:B------:R-:W-:Y:S01]  /*43e0*/  FSEL R239, R239, R68, !P0 ;  /* 0x00000044efef7208 */ /* 0x000fe20004000000 */
[----:B------:R-:W1:Y:S01]  /*43f0*/  SHFL.UP PT, R246, R70, 0x4, RZ ;  /* 0x0480000046f67989 */ /* 0x000e6200000e00ff */
[----:B------:R-:W-:-:S03]  /*4400*/  ISETP.GE.AND P0, PT, R121, 0x4, PT ;  /* 0x000000047900780c */ /* 0x000fc60003f06270 */
[----:B------:R-:W3:Y:S04]  /*4410*/  SHFL.UP PT, R242, R69, 0x4, RZ ;  /* 0x0480000045f27989 */ /* 0x000ee800000e00ff */
[----:B------:R-:W4:Y:S01]  /*4420*/  SHFL.UP PT, R240, R239, 0x4, RZ ;  /* 0x04800000eff07989 */ /* 0x000f2200000e00ff */
[C---:B0-----:R-:W-:Y:S01]  /*4430*/  FMUL.FTZ R68, R239.reuse, R238 ;  /* 0x000000eeef447220 */ /* 0x041fe20000410000 */
[----:B-1----:R-:W-:-:S03]  /*4440*/  FMUL.FTZ R241, R239, R246 ;  /* 0x000000f6eff17220 */ /* 0x002fc60000410000 */
[C---:B------:R-:W-:Y:S01]  /*4450*/  FFMA.FTZ R247, R69.reuse, R246, -R68 ;  /* 0x000000f645f77223 */ /* 0x040fe20000010844 */
[----:B------:R-:W-:Y:S01]  /*4460*/  FFMA.FTZ R238, R69, R238, R241 ;  /* 0x000000ee45ee7223 */ /* 0x000fe200000100f1 */
[C---:B---3--:R-:W-:Y:S02]  /*4470*/  FMUL.FTZ R245, R239.reuse, R242 ;  /* 0x000000f2eff57220 */ /* 0x048fe40000410000 */
[----:B------:R-:W-:Y:S01]  /*4480*/  @P0 FADD.FTZ R70, R70, R247 ;  /* 0x000000f746460221 */ /* 0x000fe20000010000 */
[-C--:B----4-:R-:W-:Y:S01]  /*4490*/  FMUL.FTZ R241, R239, R240.reuse ;  /* 0x000000f0eff17220 */ /* 0x090fe20000410000 */
[----:B------:R-:W-:Y:S01]  /*44a0*/  FFMA.FTZ R240, R69, R240, R245 ;  /* 0x000000f045f07223 */ /* 0x000fe200000100f5 */
[----:B------:R-:W-:Y:S02]  /*44b0*/  @P0 FADD.FTZ R71, R71, R238 ;  /* 0x000000ee47470221 */ /* 0x000fe40000010000 */
[----:B------:R-:W-:Y:S02]  /*44c0*/  @P0 FFMA.FTZ R69, R69, R242, -R241 ;  /* 0x000000f245450223 */ /* 0x000fe400000108f1 */
[----:B------:R-:W-:Y:S01]  /*44d0*/  FSEL R239, R239, R240, !P0 ;  /* 0x000000f0efef7208 */ /* 0x000fe20004000000 */
[----:B------:R-:W-:Y:S01]  /*44e0*/  SHFL.UP PT, R238, R71, 0x8, RZ ;  /* 0x0500000047ee7989 */ /* 0x000fe200000e00ff */
[----:B------:R-:W-:-:S03]  /*44f0*/  ISETP.GE.AND P0, PT, R121, 0x8, PT ;  /* 0x000000087900780c */ /* 0x000fc60003f06270 */
[----:B------:R-:W0:Y:S04]  /*4500*/  SHFL.UP PT, R240, R69, 0x8, RZ ;  /* 0x0500000045f07989 */ /* 0x000e2800000e00ff */
[----:B------:R-:W1:Y:S04]  /*4510*/  SHFL.UP PT, R246, R239, 0x8, RZ ;  /* 0x05000000eff67989 */ /* 0x000e6800000e00ff */
[----:B------:R-:W3:Y:S01]  /*4520*/  SHFL.UP PT, R242, R70, 0x8, RZ ;  /* 0x0500000046f27989 */ /* 0x000ee200000e00ff */
[----:B0-----:R-:W-:-:S04]  /*4530*/  FMUL.FTZ R68, R239, R240 ;  /* 0x000000f0ef447220 */ /* 0x001fc80000410000 */
[----:B-1----:R-:W-:Y:S01]  /*4540*/  FFMA.FTZ R244, R69, R246, R68 ;  /* 0x000000f645f47223 */ /* 0x002fe20000010044 */
[C---:B------:R-:W-:Y:S01]  /*4550*/  FMUL.FTZ R68, R239.reuse, R238 ;  /* 0x000000eeef447220 */ /* 0x040fe20000410000 */
[C---:B------:R-:W-:Y:S01]  /*4560*/  FMUL.FTZ R241, R239.reuse, R246 ;  /* 0x000000f6eff17220 */ /* 0x040fe20000410000 */
[-C--:B---3--:R-:W-:Y:S02]  /*4570*/  FMUL.FTZ R247, R239, R242.reuse ;  /* 0x000000f2eff77220 */ /* 0x088fe40000410000 */
[----:B------:R-:W-:Y:S01]  /*4580*/  FFMA.FTZ R245, R69, R242, -R68 ;  /* 0x000000f245f57223 */ /* 0x000fe20000010844 */
[----:B------:R-:W-:Y:S01]  /*4590*/  FSEL R239, R239, R244, !P0 ;  /* 0x000000f4efef7208 */ /* 0x000fe20004000000 */
[C---:B------:R-:W-:Y:S01]  /*45a0*/  FFMA.FTZ R238, R69.reuse, R238, R247 ;  /* 0x000000ee45ee7223 */ /* 0x040fe200000100f7 */
[----:B------:R-:W-:Y:S01]  /*45b0*/  @P0 FFMA.FTZ R69, R69, R240, -R241 ;  /* 0x000000f045450223 */ /* 0x000fe200000108f1 */
[----:B------:R-:W-:Y:S02]  /*45c0*/  @P0 FADD.FTZ R70, R70, R245 ;  /* 0x000000f546460221 */ /* 0x000fe40000010000 */
[----:B------:R0:W1:Y:S01]  /*45d0*/  SHFL.UP PT, R240, R239, 0x10, RZ ;  /* 0x06000000eff07989 */ /* 0x00006200000e00ff */
[----:B------:R-:W-:-:S03]  /*45e0*/  @P0 FADD.FTZ R71, R71, R238 ;  /* 0x000000ee47470221 */ /* 0x000fc60000010000 */
[----:B------:R0:W3:Y:S04]  /*45f0*/  SHFL.UP PT, R242, R69, 0x10, RZ ;  /* 0x0600000045f27989 */ /* 0x0000e800000e00ff */
[----:B------:R0:W4:Y:S04]  /*4600*/  SHFL.UP PT, R246, R70, 0x10, RZ ;  /* 0x0600000046f67989 */ /* 0x00012800000e00ff */
[----:B------:R0:W0:Y:S02]  /*4610*/  SHFL.UP PT, R238, R71, 0x10, RZ ;  /* 0x0600000047ee7989 */ /* 0x00002400000e00ff */
.L_x_5545:
[----:B------:R-:W-:Y:S01]  /*4620*/  ISETP.GE.AND P0, PT, R121, 0x10, PT ;  /* 0x000000107900780c */ /* 0x000fe20003f06270 */
[C---:B----4-:R-:W-:Y:S01]  /*4630*/  FMUL.FTZ R241, R239.reuse, R246 ;  /* 0x000000f6eff17220 */ /* 0x050fe20000410000 */
[C---:B---3--:R-:W-:Y:S01]  /*4640*/  FMUL.FTZ R245, R239.reuse, R242 ;  /* 0x000000f2eff57220 */ /* 0x048fe20000410000 */
[-C--:B0-----:R-:W-:Y:S01]  /*4650*/  FMUL.FTZ R68, R239, R238.reuse ;  /* 0x000000eeef447220 */ /* 0x081fe20000410000 */
[----:B------:R-:W-:Y:S01]  /*4660*/  UMOV UR42, 0xffffffff ;  /* 0xffffffff002a7882 */ /* 0x000fe20000000000 */
[----:B------:R-:W-:Y:S01]  /*4670*/  FFMA.FTZ R238, R69, R238, R241 ;  /* 0x000000ee45ee7223 */ /* 0x000fe200000100f1 */
[-C--:B-1----:R-:W-:Y:S01]  /*4680*/  FMUL.FTZ R241, R239, R240.reuse ;  /* 0x000000f0eff17220 */ /* 0x082fe20000410000 */
[C---:B------:R-:W-:Y:S01]  /*4690*/  FFMA.FTZ R240, R69.reuse, R240, R245 ;  /* 0x000000f045f07223 */ /* 0x040fe200000100f5 */
[----:B------:R-:W-:-:S04]  /*46a0*/  FFMA.FTZ R247, R69, R246, -R68 ;  /* 0x000000f645f77223 */ /* 0x000fc80000010844 */
[----:B------:R-:W-:Y:S01]  /*46b0*/  FSEL R246, R239, R240, !P0 ;  /* 0x000000f0eff67208 */ /* 0x000fe20004000000 */
[----:B------:R-:W-:Y:S01]  /*46c0*/  @P0 FFMA.FTZ R69, R69, R242, -R241 ;  /* 0x000000f245450223 */ /* 0x000fe200000108f1 */
[----:B------:R-:W-:Y:S01]  /*46d0*/  @P0 FADD.FTZ R70, R70, R247 ;  /* 0x000000f746460221 */ /* 0x000fe20000010000 */
[----:B------:R-:W-:Y:S01]  /*46e0*/  @P0 FADD.FTZ R71, R71, R238 ;  /* 0x000000ee47470221 */ /* 0x000fe20000010000 */
[----:B------:R-:W-:Y:S06]  /*46f0*/  BRA.DIV UR42, `(.L_x_5427) ;  /* 0x0000007e2adc7947 */ /* 0x000fec000b800000 */
.L_x_5548:
[----:B------:R-:W-:-:S03]  /*4700*/  UMOV UR42, 0xffffffff ;  /* 0xffffffff002a7882 */ /* 0x000fc60000000000 */
[----:B------:R-:W-:Y:S05]  /*4710*/  BRA.DIV UR42, `(.L_x_5428) ;  /* 0x0000007e2afc7947 */ /* 0x000fea000b800000 */
.L_x_5551:
[----:B------:R-:W-:-:S03]  /*4720*/  UMOV UR42, 0xffffffff ;  /* 0xffffffff002a7882 */ /* 0x000fc60000000000 */
[----:B------:R-:W-:Y:S05]  /*4730*/  BRA.DIV UR42, `(.L_x_5429) ;  /* 0x000000822a1c7947 */ /* 0x000fea000b800000 */
.L_x_5554:
[----:B------:R-:W-:-:S03]  /*4740*/  UMOV UR42, 0xffffffff ;  /* 0xffffffff002a7882 */ /* 0x000fc60000000000 */
[----:B------:R-:W-:Y:S05]  /*4750*/  BRA.DIV UR42, `(.L_x_5430) ;  /* 0x000000822a3c7947 */ /* 0x000fea000b800000 */
.L_x_5557:
        /* <DEDUP_REMOVED lines=10> */
.L_x_5567:
[----:B0---4-:R-:W-:-:S04]  /*4800*/  FMUL.FTZ R68, R246, R95 ;  /* 0x0000005ff6447220 */ /* 0x011fc80000410000 */
[-C--:B---3--:R-:W-:Y:S01]  /*4810*/  FFMA.FTZ R239, R69, R94.reuse, -R68 ;  /* 0x0000005e45ef7223 */ /* 0x088fe20000010844 */
[----:B------:R-:W-:-:S03]  /*4820*/  FMUL.FTZ R68, R246, R94 ;  /* 0x0000005ef6447220 */ /* 0x000fc60000410000 */
[----:B------:R-:W-:Y:S01]  /*4830*/  @P1 FADD.FTZ R94, R70, R239 ;  /* 0x000000ef465e1221 */ /* 0x000fe20000010000 */
[----:B------:R-:W-:-:S04]  /*4840*/  FFMA.FTZ R68, R69, R95, R68 ;  /* 0x0000005f45447223 */ /* 0x000fc80000010044 */
[----:B------:R-:W-:Y:S01]  /*4850*/  @P1 FADD.FTZ R95, R71, R68 ;  /* 0x00000044475f1221 */ /* 0x000fe20000010000 */
[CC--:B------:R-:W-:Y:S01]  /*4860*/  FMUL.FTZ R68, R246.reuse, R93.reuse ;  /* 0x0000005df6447220 */ /* 0x0c0fe20000410000 */
[----:B------:R-:W-:Y:S01]  /*4870*/  FMUL.FTZ R246, R246, R92 ;  /* 0x0000005cf6f67220 */ /* 0x000fe20000410000 */
[----:B------:R-:W-:Y:S02]  /*4880*/  FMUL.FTZ R71, R65, R94 ;  /* 0x0000005e41477220 */ /* 0x000fe40000410000 */
[C---:B------:R-:W-:Y:S01]  /*4890*/  @P1 FFMA.FTZ R92, R69.reuse, R92, -R68 ;  /* 0x0000005c455c1223 */ /* 0x040fe20000010844 */
[----:B------:R-:W-:Y:S01]  /*48a0*/  @P1 FFMA.FTZ R93, R69, R93, R246 ;  /* 0x0000005d455d1223 */ /* 0x000fe200000100f6 */
[-C--:B------:R-:W-:Y:S01]  /*48b0*/  FMUL.FTZ R69, R65, R95.reuse ;  /* 0x0000005f41457220 */ /* 0x080fe20000410000 */
[----:B------:R-:W-:-:S03]  /*48c0*/  FFMA.FTZ R68, R64, R95, R71 ;  /* 0x0000005f40447223 */ /* 0x000fc60000010047 */
[----:B------:R-:W-:Y:S01]  /*48d0*/  FFMA.FTZ R69, R64, R94, -R69 ;  /* 0x0000005e40457223 */ /* 0x000fe20000010845 */
[----:B------:R-:W-:Y:S01]  /*48e0*/  FADD.FTZ R71, R67, R68 ;  /* 0x0000004443477221 */ /* 0x000fe20000010000 */
[C---:B------:R-:W-:Y:S01]  /*48f0*/  FMUL.FTZ R67, R65.reuse, R93 ;  /* 0x0000005d41437220 */ /* 0x040fe20000410000 */
[----:B------:R0:W-:Y:S01]  /*4900*/  STS.128 [R243+0xc670], R92 ;  /* 0x00c6705cf3007388 */ /* 0x0001e20000000c00 */
[----:B------:R-:W-:Y:S01]  /*4910*/  FADD.FTZ R70, R66, R69 ;  /* 0x0000004542467221 */ /* 0x000fe20000010000 */
[-C--:B------:R-:W-:Y:S01]  /*4920*/  FMUL.FTZ R66, R65, R92.reuse ;  /* 0x0000005c41427220 */ /* 0x080fe20000410000 */
[C---:B------:R-:W-:Y:S01]  /*4930*/  FMUL.FTZ R65, R61.reuse, R71 ;  /* 0x000000473d417220 */ /* 0x040fe20000410000 */
[C---:B------:R-:W-:Y:S02]  /*4940*/  FFMA.FTZ R68, R64.reuse, R92, -R67 ;  /* 0x0000005c40447223 */ /* 0x040fe40000010843 */
        /* <DEDUP_REMOVED lines=23> */
.L_x_5425:
[----:B------:R-:W-:Y:S05]  /*4ac0*/  WARPSYNC.ALL ;  /* 0x0000000000007948 */ /* 0x000fea0003800000 */
[----:B------:R-:W-:Y:S02]  /*4ad0*/  LOP3.LUT P0, RZ, R123, 0x1f, RZ, 0xc0, !PT ;  /* 0x0000001f7bff7812 */ /* 0x000fe4000780c0ff */
[----:B0-----:R-:W-:Y:S01]  /*4ae0*/  MOV R58, UR13 ;  /* 0x0000000d003a7c02 */ /* 0x001fe20008000f00 */
[----:B------:R-:W-:Y:S01]  /*4af0*/  BAR.SYNC.DEFER_BLOCKING 0x0 ;  /* 0x0000000000007b1d */ /* 0x000fe20000010000 */
[CC--:B--2---:R-:W-:Y:S01]  /*4b00*/  FMUL.FTZ R57, R98.reuse, R97.reuse ;  /* 0x0000006162397220 */ /* 0x0c4fe20000410000 */
[----:B------:R-:W-:Y:S01]  /*4b10*/  FMUL.FTZ R56, R98, -R96 ;  /* 0x8000006062387220 */ /* 0x000fe20000410000 */
        /* <DEDUP_REMOVED lines=12> */
[----:B------:R-:W-:Y:S01]  /*4be0*/  FFMA.FTZ R58, R126, R59, R58 ;  /* 0x0000003b7e3a7223 */ /* 0x000fe2000001003a */
[C---:B------:R-:W-:Y:S01]  /*4bf0*/  FMUL.FTZ R57, R124.reuse, -R63 ;  /* 0x8000003f7c397220 */ /* 0x040fe20000410000 */
[----:B------:R-:W-:Y:S01]  /*4c00*/  FMUL.FTZ R56, R124, -R61 ;  /* 0x8000003d7c387220 */ /* 0x000fe20000410000 */
[C---:B------:R-:W-:Y:S01]  /*4c10*/  FMUL.FTZ R59, R127.reuse, -R65 ;  /* 0x800000417f3b7220 */ /* 0x040fe20000410000 */
[-C--:B------:R-:W-:Y:S01]  /*4c20*/  FMUL.FTZ R62, R127, -R58.reuse ;  /* 0x8000003a7f3e7220 */ /* 0x080fe20000410000 */
[C---:B------:R-:W-:Y:S01]  /*4c30*/  FFMA.FTZ R60, R126.reuse, R61, -R57 ;  /* 0x0000003d7e3c7223 */ /* 0x040fe20000010839 */
[----:B------:R-:W-:Y:S01]  /*4c40*/  FFMA.FTZ R63, R126, R63, R56 ;  /* 0x0000003f7e3f7223 */ /* 0x000fe20000010038 */
[C---:B------:R-:W-:Y:S01]  /*4c50*/  FFMA.FTZ R59, R130.reuse, R58, R59 ;  /* 0x0000003a823b7223 */ /* 0x040fe2000001003b */
[----:B------:R-:W-:Y:S01]  /*4c60*/  FFMA.FTZ R62, R130, R65, -R62 ;  /* 0x00000041823e7223 */ /* 0x000fe2000001083e */
[----:B------:R-:W0:Y:S01]  /*4c70*/  LDS.64 R56, [R179+0xc678] ;  /* 0x00c67800b3387984 */ /* 0x000e220000000a00 */
[----:B------:R-:W-:Y:S01]  /*4c80*/  FADD.FTZ R60, R187, R60 ;  /* 0x0000003cbb3c7221 */ /* 0x000fe20000010000 */
[C---:B------:R-:W-:Y:S01]  /*4c90*/  FMUL.FTZ R61, R131.reuse, -R59 ;  /* 0x8000003b833d7220 */ /* 0x040fe20000410000 */
[----:B------:R-:W-:Y:S01]  /*4ca0*/  FMUL.FTZ R58, R131, -R62 ;  /* 0x8000003e833a7220 */ /* 0x000fe20000410000 */
[----:B------:R-:W-:-:S02]  /*4cb0*/  FADD.FTZ R63, -R198, R63 ;  /* 0x0000003fc63f7221 */ /* 0x000fc40000010100 */
[C---:B------:R-:W-:Y:S01]  /*4cc0*/  FFMA.FTZ R62, R132.reuse, R62, -R61 ;  /* 0x0000003e843e7223 */ /* 0x040fe2000001083d */
[----:B------:R-:W-:Y:S01]  /*4cd0*/  FFMA.FTZ R64, R132, R59, R58 ;  /* 0x0000003b84407223 */ /* 0x000fe2000001003a */
[C---:B------:R-:W-:Y:S01]  /*4ce0*/  FMUL.FTZ R61, R127.reuse, -R60 ;  /* 0x8000003c7f3d7220 */ /* 0x040fe20000410000 */
[-C--:B------:R-:W-:Y:S01]  /*4cf0*/  FMUL.FTZ R59, R127, -R63.reuse ;  /* 0x8000003f7f3b7220 */ /* 0x080fe20000410000 */
        /* <DEDUP_REMOVED lines=10> */
[CC--:B------:R-:W-:Y:S01]  /*4da0*/  FMUL.FTZ R61, R131.reuse, -R58.reuse ;  /* 0x8000003a833d7220 */ /* 0x0c0fe20000410000 */
[----:B------:R-:W-:Y:S01]  /*4db0*/  FMUL.FTZ R63, R131, -R59 ;  /* 0x8000003b833f7220 */ /* 0x000fe20000410000 */
[C---:B------:R-:W-:Y:S01]  /*4dc0*/  FFMA.FTZ R69, R136.reuse, R65, -R69 ;  /* 0x0000004188457223 */ /* 0x040fe20000010845 */
[----:B------:R-:W-:Y:S01]  /*4dd0*/  FFMA.FTZ R67, R136, R67, R60 ;  /* 0x0000004388437223 */ /* 0x000fe2000001003c */
[C---:B------:R-:W-:Y:S01]  /*4de0*/  FFMA.FTZ R60, R132.reuse, R59, -R61 ;  /* 0x0000003b843c7223 */ /* 0x040fe2000001083d */
[----:B------:R-:W-:Y:S01]  /*4df0*/  FFMA.FTZ R63, R132, R58, R63 ;  /* 0x0000003a843f7223 */ /* 0x000fe2000001003f */
[C---:B------:R-:W-:Y:S01]  /*4e00*/  FMUL.FTZ R59, R137.reuse, -R69 ;  /* 0x80000045893b7220 */ /* 0x040fe20000410000 */
[-C--:B------:R-:W-:Y:S01]  /*4e10*/  FMUL.FTZ R58, R137, -R67.reuse ;  /* 0x80000043893a7220 */ /* 0x080fe20000410000 */
[----:B------:R-:W-:Y:S01]  /*4e20*/  FADD.FTZ R60, R185, R60 ;  /* 0x0000003cb93c7221 */ /* 0x000fe20000010000 */
[----:B------:R-:W-:Y:S01]  /*4e30*/  FADD.FTZ R63, -R196, R63 ;  /* 0x0000003fc43f7221 */ /* 0x000fe20000010100 */
[C---:B------:R-:W-:Y:S01]  /*4e40*/  FFMA.FTZ R67, R138.reuse, R67, R59 ;  /* 0x000000438a437223 */ /* 0x040fe2000001003b */
[----:B------:R-:W-:Y:S01]  /*4e50*/  FFMA.FTZ R69, R138, R69, -R58 ;  /* 0x000000458a457223 */ /* 0x000fe2000001083a */
[CC--:B------:R-:W-:Y:S01]  /*4e60*/  FMUL.FTZ R61, R133.reuse, -R60.reuse ;  /* 0x8000003c853d7220 */ /* 0x0c0fe20000410000 */
[----:B------:R-:W-:Y:S01]  /*4e70*/  FMUL.FTZ R59, R133, -R63 ;  /* 0x8000003f853b7220 */ /* 0x000fe20000410000 */
[C---:B------:R-:W-:Y:S01]  /*4e80*/  FMUL.FTZ R65, R139.reuse, -R67 ;  /* 0x800000438b417220 */ /* 0x040fe20000410000 */
[----:B------:R-:W-:Y:S01]  /*4e90*/  FMUL.FTZ R62, R139, -R69 ;  /* 0x800000458b3e7220 */ /* 0x000fe20000410000 */
[C---:B------:R-:W-:Y:S01]  /*4ea0*/  FFMA.FTZ R58, R134.reuse, R63, R61 ;  /* 0x0000003f863a7223 */ /* 0x040fe2000001003d */
[----:B------:R-:W-:Y:S01]  /*4eb0*/  FFMA.FTZ R59, R134, R60, -R59 ;  /* 0x0000003c863b7223 */ /* 0x000fe2000001083b */
[C---:B------:R-:W-:Y:S01]  /*4ec0*/  FFMA.FTZ R65, R140.reuse, R69, -R65 ;  /* 0x000000458c417223 */ /* 0x040fe20000010841 */
[----:B------:R-:W-:Y:S01]  /*4ed0*/  FFMA.FTZ R67, R140, R67, R62 ;  /* 0x000000438c437223 */ /* 0x000fe2000001003e */
[----:B------:R-:W-:Y:S01]  /*4ee0*/  FADD.FTZ R61, -R195, R58 ;  /* 0x0000003ac33d7221 */ /* 0x000fe20000010100 */
[----:B------:R-:W-:Y:S01]  /*4ef0*/  FADD.FTZ R60, R184, R59 ;  /* 0x0000003bb83c7221 */ /* 0x000fe20000010000 */
[C---:B0-----:R-:W-:Y:S01]  /*4f00*/  FMUL.FTZ R59, R129.reuse, R57 ;  /* 0x00000039813b7220 */ /* 0x041fe20000410000 */
[----:B------:R-:W-:Y:S01]  /*4f10*/  FMUL.FTZ R58, R129, R56 ;  /* 0x00000038813a7220 */ /* 0x000fe20000410000 */
[C---:B------:R-:W-:Y:S01]  /*4f20*/  FMUL.FTZ R63, R135.reuse, -R61 ;  /* 0x8000003d873f7220 */ /* 0x040fe20000410000 */
[----:B------:R-:W-:Y:S01]  /*4f30*/  FMUL.FTZ R62, R135, -R60 ;  /* 0x8000003c873e7220 */ /* 0x000fe20000410000 */
[C---:B-----5:R-:W-:Y:S01]  /*4f40*/  FFMA.FTZ R92, R128.reuse, R56, -R59 ;  /* 0x00000038805c7223 */ /* 0x060fe2000001083b */
[----:B------:R-:W-:Y:S01]  /*4f50*/  FFMA.FTZ R57, R128, R57, R58 ;  /* 0x0000003980397223 */ /* 0x000fe2000001003a */
[----:B------:R-:W-:Y:S01]  /*4f60*/  FFMA.FTZ R60, R136, R60, -R63 ;  /* 0x0000003c883c7223 */ /* 0x000fe2000001083f */
[----:B------:R-:W-:Y:S01]  /*4f70*/  FMUL.FTZ R63, R141, -R65 ;  /* 0x800000418d3f7220 */ /* 0x000fe20000410000 */
[----:B------:R-:W-:Y:S01]  /*4f80*/  FADD.FTZ R92, R219, R92 ;  /* 0x0000005cdb5c7221 */ /* 0x000fe20000010000 */
[----:B------:R-:W-:Y:S01]  /*4f90*/  FADD.FTZ R218, R218, R57 ;  /* 0x00000039dada7221 */ /* 0x000fe20000010000 */
[-C--:B------:R-:W-:Y:S01]  /*4fa0*/  FMUL.FTZ R56, R141, -R67.reuse ;  /* 0x800000438d387220 */ /* 0x080fe20000410000 */
[C---:B------:R-:W-:Y:S01]  /*4fb0*/  FFMA.FTZ R63, R142.reuse, R67, R63 ;  /* 0x000000438e3f7223 */ /* 0x040fe2000001003f */
[C---:B------:R-:W-:Y:S01]  /*4fc0*/  FMUL.FTZ R59, R153.reuse, R92 ;  /* 0x0000005c993b7220 */ /* 0x040fe20000410000 */
[-C--:B------:R-:W-:Y:S01]  /*4fd0*/  FMUL.FTZ R57, R153, R218.reuse ;  /* 0x000000da99397220 */ /* 0x080fe20000410000 */
[----:B------:R-:W-:Y:S01]  /*4fe0*/  FFMA.FTZ R65, R142, R65, -R56 ;  /* 0x000000418e417223 */ /* 0x000fe20000010838 */
[----:B------:R-:W-:Y:S01]  /*4ff0*/  FFMA.FTZ R61, R136, R61, R62 ;  /* 0x0000003d883d7223 */ /* 0x000fe2000001003e */
[C---:B------:R-:W-:Y:S01]  /*5000*/  FFMA.FTZ R59, R154.reuse, R218, R59 ;  /* 0x000000da9a3b7223 */ /* 0x040fe2000001003b */
[----:B------:R-:W-:Y:S01]  /*5010*/  FFMA.FTZ R56, R154, R92, -R57 ;  /* 0x0000005c9a387223 */ /* 0x000fe20000010839 */
[C---:B------:R-:W-:Y:S01]  /*5020*/  FMUL.FTZ R57, R143.reuse, -R63 ;  /* 0x8000003f8f397220 */ /* 0x040fe20000410000 */
[-C--:B------:R-:W-:Y:S01]  /*5030*/  FMUL.FTZ R58, R143, -R65.reuse ;  /* 0x800000418f3a7220 */ /* 0x080fe20000410000 */
[----:B------:R-:W-:Y:S01]  /*5040*/  FADD.FTZ R93, R216, R59 ;  /* 0x0000003bd85d7221 */ /* 0x000fe20000010000 */
[----:B------:R-:W-:Y:S01]  /*5050*/  FADD.FTZ R217, R217, R56 ;  /* 0x00000038d9d97221 */ /* 0x000fe20000010000 */
[C---:B------:R-:W-:Y:S01]  /*5060*/  FFMA.FTZ R65, R144.reuse, R65, -R57 ;  /* 0x0000004190417223 */ /* 0x040fe20000010839 */
[----:B------:R-:W-:Y:S01]  /*5070*/  FFMA.FTZ R63, R144, R63, R58 ;  /* 0x0000003f903f7223 */ /* 0x000fe2000001003a */
[C---:B------:R-:W-:Y:S01]  /*5080*/  FMUL.FTZ R57, R151.reuse, R93 ;  /* 0x0000005d97397220 */ /* 0x040fe20000410000 */
        /* <DEDUP_REMOVED lines=8> */
[----:B------:R-:W-:Y:S01]  /*5110*/  FADD.FTZ R95, R214, R95 ;  /* 0x0000005fd65f7221 */ /* 0x000fe20000010000 */
[C---:B------:R-:W-:Y:S01]  /*5120*/  FFMA.FTZ R59, R138.reuse, R60, -R57 ;  /* 0x0000003c8a3b7223 */ /* 0x040fe20000010839 */
[----:B------:R-:W-:Y:S01]  /*5130*/  FFMA.FTZ R58, R138, R61, R58 ;  /* 0x0000003d8a3a7223 */ /* 0x000fe2000001003a */
[C---:B------:R-:W-:Y:S01]  /*5140*/  FMUL.FTZ R57, R149.reuse, R215 ;  /* 0x000000d795397220 */ /* 0x040fe20000410000 */
[----:B------:R-:W-:Y:S01]  /*5150*/  FMUL.FTZ R56, R149, R95 ;  /* 0x0000005f95387220 */ /* 0x000fe20000410000 */
[----:B------:R-:W-:Y:S01]  /*5160*/  FMUL.FTZ R61, R145, -R63 ;  /* 0x8000003f913d7220 */ /* 0x000fe20000410000 */
[----:B------:R-:W-:Y:S01]  /*5170*/  FADD.FTZ R58, -R193, R58 ;  /* 0x0000003ac13a7221 */ /* 0x000fe20000010100 */
[C---:B------:R-:W-:Y:S01]  /*5180*/  FFMA.FTZ R57, R150.reuse, R95, R57 ;  /* 0x0000005f96397223 */ /* 0x040fe20000010039 */
[----:B------:R-:W-:Y:S01]  /*5190*/  FFMA.FTZ R56, R150, R215, -R56 ;  /* 0x000000d796387223 */ /* 0x000fe20000010838 */
[-C--:B------:R-:W-:Y:S01]  /*51a0*/  FMUL.FTZ R60, R145, -R65.reuse ;  /* 0x80000041913c7220 */ /* 0x080fe20000410000 */
[----:B------:R-:W-:Y:S01]  /*51b0*/  FFMA.FTZ R65, R146, R65, -R61 ;  /* 0x0000004192417223 */ /* 0x000fe2000001083d */
[----:B------:R-:W-:Y:S01]  /*51c0*/  FADD.FTZ R212, R212, R57 ;  /* 0x00000039d4d47221 */ /* 0x000fe20000010000 */
        /* <DEDUP_REMOVED lines=10> */
[-C--:B------:R-:W-:Y:S01]  /*5270*/  FMUL.FTZ R61, R147, -R65.reuse ;  /* 0x80000041933d7220 */ /* 0x080fe20000410000 */
[----:B------:R-:W-:Y:S01]  /*5280*/  FADD.FTZ R128, R229, R128 ;  /* 0x00000080e5807221 */ /* 0x000fe20000010000 */
[----:B------:R-:W-:Y:S01]  /*5290*/  FADD.FTZ R228, R228, R59 ;  /* 0x0000003be4e47221 */ /* 0x000fe20000010000 */
[-C--:B------:R-:W-:Y:S01]  /*52a0*/  FMUL.FTZ R56, R147, -R62.reuse ;  /* 0x8000003e93387220 */ /* 0x080fe20000410000 */
[C---:B------:R-:W-:Y:S01]  /*52b0*/  FFMA.FTZ R61, R148.reuse, R62, R61 ;  /* 0x0000003e943d7223 */ /* 0x040fe2000001003d */
[C---:B------:R-:W-:Y:S01]  /*52c0*/  FMUL.FTZ R59, R145.reuse, R128 ;  /* 0x00000080913b7220 */ /* 0x040fe20000410000 */
[----:B------:R-:W-:Y:S01]  /*52d0*/  FMUL.FTZ R57, R145, R228 ;  /* 0x000000e491397220 */ /* 0x000fe20000410000 */
        /* <DEDUP_REMOVED lines=21> */
[C---:B------:R-:W-:Y:S01]  /*5430*/  FFMA.FTZ R58, R142.reuse, R63, R58 ;  /* 0x0000003f8e3a7223 */ /* 0x040fe2000001003a */
[C---:B------:R-:W-:Y:S01]  /*5440*/  FMUL.FTZ R57, R141.reuse, R225 ;  /* 0x000000e18d397220 */ /* 0x040fe20000410000 */
[----:B------:R-:W-:Y:S01]  /*5450*/  FMUL.FTZ R56, R141, R213 ;  /* 0x000000d58d387220 */ /* 0x000fe20000410000 */
[C---:B------:R-:W-:Y:S01]  /*5460*/  FMUL.FTZ R63, R151.reuse, -R61 ;  /* 0x8000003d973f7220 */ /* 0x040fe20000410000 */
[----:B------:R-:W-:Y:S01]  /*5470*/  FMUL.FTZ R62, R151, -R65 ;  /* 0x80000041973e7220 */ /* 0x000fe20000410000 */
[C---:B------:R-:W-:Y:S01]  /*5480*/  FFMA.FTZ R57, R142.reuse, R213, R57 ;  /* 0x000000d58e397223 */ /* 0x040fe20000010039 */
[----:B------:R-:W-:Y:S01]  /*5490*/  FFMA.FTZ R56, R142, R225, -R56 ;  /* 0x000000e18e387223 */ /* 0x000fe20000010838 */
[----:B------:R-:W-:Y:S01]  /*54a0*/  FFMA.FTZ R60, R152, R65, -R63 ;  /* 0x00000041983c7223 */ /* 0x000fe2000001083f */
[----:B------:R-:W-:Y:S01]  /*54b0*/  FADD.FTZ R58, -R191, R58 ;  /* 0x0000003abf3a7221 */ /* 0x000fe20000010100 */
[----:B------:R-:W-:Y:S01]  /*54c0*/  FADD.FTZ R222, R222, R57 ;  /* 0x00000039dede7221 */ /* 0x000fe20000010000 */
[----:B------:R-:W-:Y:S01]  /*54d0*/  FADD.FTZ R214, R223, R56 ;  /* 0x00000038dfd67221 */ /* 0x000fe20000010000 */
[----:B------:R-:W-:Y:S01]  /*54e0*/  FADD.FTZ R56, R180, R59 ;  /* 0x0000003bb4387221 */ /* 0x000fe20000010000 */
[----:B------:R-:W-:Y:S01]  /*54f0*/  FMUL.FTZ R63, R143, -R58 ;  /* 0x8000003a8f3f7220 */ /* 0x000fe20000410000 */
[C---:B------:R-:W-:Y:S01]  /*5500*/  FMUL.FTZ R57, R139.reuse, R222 ;  /* 0x000000de8b397220 */ /* 0x040fe20000410000 */
[----:B------:R-:W-:Y:S01]  /*5510*/  FMUL.FTZ R59, R139, R214 ;  /* 0x000000d68b3b7220 */ /* 0x000fe20000410000 */
[-C--:B------:R-:W-:Y:S01]  /*5520*/  FMUL.FTZ R65, R143, -R56.reuse ;  /* 0x800000388f417220 */ /* 0x080fe20000410000 */
[----:B------:R-:W-:Y:S01]  /*5530*/  FFMA.FTZ R56, R144, R56, -R63 ;  /* 0x0000003890387223 */ /* 0x000fe2000001083f */
[C---:B------:R-:W-:Y:S01]  /*5540*/  FFMA.FTZ R216, R140.reuse, R214, -R57 ;  /* 0x000000d68cd87223 */ /* 0x040fe20000010839 */
[----:B------:R-:W-:Y:S01]  /*5550*/  FFMA.FTZ R59, R140, R222, R59 ;  /* 0x000000de8c3b7223 */ /* 0x000fe2000001003b */
[----:B------:R-:W-:Y:S01]  /*5560*/  FFMA.FTZ R65, R144, R58, R65 ;  /* 0x0000003a90417223 */ /* 0x000fe20000010041 */
[----:B------:R-:W-:Y:S01]  /*5570*/  FADD.FTZ R58, R201, R56 ;  /* 0x00000038c93a7221 */ /* 0x000fe20000010000 */
[----:B------:R-:W-:Y:S01]  /*5580*/  FADD.FTZ R216, R235, R216 ;  /* 0x000000d8ebd87221 */ /* 0x000fe20000010000 */
[----:B------:R-:W-:Y:S01]  /*5590*/  FADD.FTZ R234, R234, R59 ;  /* 0x0000003beaea7221 */ /* 0x000fe20000010000 */
[----:B------:R-:W-:Y:S01]  /*55a0*/  FADD.FTZ R65, -R190, R65 ;  /* 0x00000041be417221 */ /* 0x000fe20000010100 */
[----:B------:R-:W-:Y:S01]  /*55b0*/  FMUL.FTZ R67, R145, -R58 ;  /* 0x8000003a91437220 */ /* 0x000fe20000410000 */
[C---:B------:R-:W-:Y:S01]  /*55c0*/  FMUL.FTZ R59, R137.reuse, R216 ;  /* 0x000000d8893b7220 */ /* 0x040fe20000410000 */
[-C--:B------:R-:W-:Y:S01]  /*55d0*/  FMUL.FTZ R57, R137, R234.reuse ;  /* 0x000000ea89397220 */ /* 0x080fe20000410000 */
[-C--:B------:R-:W-:Y:S01]  /*55e0*/  FMUL.FTZ R63, R145, -R65.reuse ;  /* 0x80000041913f7220 */ /* 0x080fe20000410000 */
[----:B------:R-:W-:Y:S01]  /*55f0*/  FFMA.FTZ R67, R146, R65, R67 ;  /* 0x0000004192437223 */ /* 0x000fe20000010043 */
[C---:B------:R-:W-:Y:S01]  /*5600*/  FFMA.FTZ R59, R138.reuse, R234, R59 ;  /* 0x000000ea8a3b7223 */ /* 0x040fe2000001003b */
[----:B------:R-:W-:Y:S01]  /*5610*/  FFMA.FTZ R56, R138, R216, -R57 ;  /* 0x000000d88a387223 */ /* 0x000fe20000010839 */
[----:B------:R-:W-:Y:S01]  /*5620*/  FFMA.FTZ R58, R146, R58, -R63 ;  /* 0x0000003a923a7223 */ /* 0x000fe2000001083f */
[----:B------:R-:W-:Y:S01]  /*5630*/  FFMA.FTZ R61, R152, R61, R62 ;  /* 0x0000003d983d7223 */ /* 0x000fe2000001003e */
[----:B------:R-:W-:Y:S01]  /*5640*/  FADD.FTZ R219, R232, R59 ;  /* 0x0000003be8db7221 */ /* 0x000fe20000010000 */
[----:B------:R-:W-:Y:S01]  /*5650*/  FADD.FTZ R233, R233, R56 ;  /* 0x00000038e9e97221 */ /* 0x000fe20000010000 */
[----:B------:R-:W-:Y:S01]  /*5660*/  FADD.FTZ R59, R203, R58 ;  /* 0x0000003acb3b7221 */ /* 0x000fe20000010000 */
[----:B------:R-:W-:Y:S01]  /*5670*/  FADD.FTZ R67, -R202, R67 ;  /* 0x00000043ca437221 */ /* 0x000fe20000010100 */
[C---:B------:R-:W-:Y:S01]  /*5680*/  FMUL.FTZ R57, R135.reuse, R219 ;  /* 0x000000db87397220 */ /* 0x040fe20000410000 */
        /* <DEDUP_REMOVED lines=14> */
[-C--:B------:R-:W-:Y:S01]  /*5770*/  FMUL.FTZ R63, R149, -R58.reuse ;  /* 0x8000003a953f7220 */ /* 0x080fe20000410000 */
[C---:B------:R-:W-:Y:S01]  /*5780*/  FFMA.FTZ R57, R134.reuse, R223, R57 ;  /* 0x000000df86397223 */ /* 0x040fe20000010039 */
[----:B------:R-:W-:Y:S01]  /*5790*/  FFMA.FTZ R56, R134, R231, -R56 ;  /* 0x000000e786387223 */ /* 0x000fe20000010838 */
[C---:B------:R-:W-:Y:S01]  /*57a0*/  FFMA.FTZ R58, R150.reuse, R58, -R59 ;  /* 0x0000003a963a7223 */ /* 0x040fe2000001083b */
        /* <DEDUP_REMOVED lines=8> */
[-C--:B------:R-:W-:Y:S01]  /*5830*/  FMUL.FTZ R65, R151, -R63.reuse ;  /* 0x8000003f97417220 */ /* 0x080fe20000410000 */
        /* <DEDUP_REMOVED lines=8> */
[----:B------:R-:W-:Y:S01]  /*58c0*/  FMUL.FTZ R65, R127, R230 ;  /* 0x000000e67f417220 */ /* 0x000fe20000410000 */
[----:B------:R-:W-:Y:S01]  /*58d0*/  HFMA2.MMA R57, -RZ, RZ, 0, 0 ;  /* 0x00000000ff397435 */ /* 0x000fe200000001ff */
[C---:B------:R-:W-:Y:S01]  /*58e0*/  FMUL.FTZ R63, R153.reuse, -R64 ;  /* 0x80000040993f7220 */ /* 0x040fe20000410000 */
[----:B------:R-:W-:Y:S01]  /*58f0*/  FMUL.FTZ R67, R153, -R62 ;  /* 0x8000003e99437220 */ /* 0x000fe20000410000 */
[----:B------:R-:W-:Y:S01]  /*5900*/  FFMA.FTZ R65, R130, R236, R65 ;  /* 0x000000ec82417223 */ /* 0x000fe20000010041 */
[----:B------:R-:W-:Y:S01]  /*5910*/  MOV R229, UR7 ;  /* 0x0000000700e57c02 */ /* 0x000fe20008000f00 */
[----:B------:R-:W-:Y:S01]  /*5920*/  FFMA.FTZ R66, R154, R62, -R63 ;  /* 0x0000003e9a427223 */ /* 0x000fe2000001083f */
[----:B------:R-:W-:Y:S01]  /*5930*/  FMUL.FTZ R63, R127, R236 ;  /* 0x000000ec7f3f7220 */ /* 0x000fe20000410000 */
[----:B------:R-:W-:Y:S01]  /*5940*/  FADD.FTZ R237, R76, R65 ;  /* 0x000000414ced7221 */ /* 0x000fe20000010000 */
[----:B------:R-:W-:Y:S01]  /*5950*/  FFMA.FTZ R69, R154, R64, R67 ;  /* 0x000000409a457223 */ /* 0x000fe20000010043 */
[C---:B------:R-:W-:Y:S01]  /*5960*/  FMUL.FTZ R67, R153.reuse, -R60 ;  /* 0x8000003c99437220 */ /* 0x040fe20000410000 */
[----:B------:R-:W-:Y:S01]  /*5970*/  FFMA.FTZ R62, R130, R230, -R63 ;  /* 0x000000e6823e7223 */ /* 0x000fe2000001083f */
[----:B------:R-:W-:Y:S01]  /*5980*/  FMUL.FTZ R64, R124, R237 ;  /* 0x000000ed7c407220 */ /* 0x000fe20000410000 */
[----:B------:R-:W-:Y:S01]  /*5990*/  FMUL.FTZ R63, R153, -R61 ;  /* 0x8000003d993f7220 */ /* 0x000fe20000410000 */
[----:B------:R-:W-:Y:S01]  /*59a0*/  MOV R56, 0x3f800000 ;  /* 0x3f80000000387802 */ /* 0x000fe20000000f00 */
[----:B------:R-:W-:Y:S01]  /*59b0*/  FADD.FTZ R235, R77, R62 ;  /* 0x0000003e4deb7221 */ /* 0x000fe20000010000 */
[----:B------:R-:W-:-:S02]  /*59c0*/  CS2R R58, SRZ ;  /* 0x00000000003a7805 */ /* 0x000fc4000001ff00 */
[----:B------:R-:W-:Y:S01]  /*59d0*/  LEA R229, R229, R120, 0x4 ;  /* 0x00000078e5e57211 */ /* 0x000fe200078e20ff */
[----:B------:R-:W-:Y:S01]  /*59e0*/  FFMA.FTZ R60, R154, R60, -R63 ;  /* 0x0000003c9a3c7223 */ /* 0x000fe2000001083f */
[-C--:B------:R-:W-:Y:S01]  /*59f0*/  FMUL.FTZ R65, R124, R235.reuse ;  /* 0x000000eb7c417220 */ /* 0x080fe20000410000 */
[----:B------:R-:W-:Y:S01]  /*5a00*/  FFMA.FTZ R64, R126, R235, -R64 ;  /* 0x000000eb7e407223 */ /* 0x000fe20000010840 */
[----:B------:R-:W-:Y:S01]  /*5a10*/  FFMA.FTZ R61, R154, R61, R67 ;  /* 0x0000003d9a3d7223 */ /* 0x000fe20000010043 */
[----:B------:R-:W-:Y:S01]  /*5a20*/  FADD.FTZ R63, -R210, R69 ;  /* 0x00000045d23f7221 */ /* 0x000fe20000010100 */
[----:B------:R-:W-:Y:S01]  /*5a30*/  FFMA.FTZ R65, R126, R237, R65 ;  /* 0x000000ed7e417223 */ /* 0x000fe20000010041 */
[----:B------:R-:W-:Y:S01]  /*5a40*/  FADD.FTZ R245, R73, R64 ;  /* 0x0000004049f57221 */ /* 0x000fe20000010000 */
[----:B------:R-:W-:Y:S01]  /*5a50*/  FADD.FTZ R62, R211, R66 ;  /* 0x00000042d33e7221 */ /* 0x000fe20000010000 */
[----:B------:R0:W1:Y:S01]  /*5a60*/  @!P0 LDS.128 R56, [R229+0xee80] ;  /* 0x00ee8000e5388984 */ /* 0x0000620000000c00 */
[----:B------:R-:W-:Y:S01]  /*5a70*/  FADD.FTZ R243, R72, R65 ;  /* 0x0000004148f37221 */ /* 0x000fe20000010000 */
[----:B------:R-:W-:-:S02]  /*5a80*/  FMUL.FTZ R66, R98, R245 ;  /* 0x000000f562427220 */ /* 0x000fc40000410000 */
[----:B------:R0:W-:Y:S01]  /*5a90*/  STS.128 [R179+0xd080], R60 ;  /* 0x00d0803cb3007388 */ /* 0x0001e20000000c00 */
[-C--:B------:R-:W-:Y:S01]  /*5aa0*/  FMUL.FTZ R64, R98, R243.reuse ;  /* 0x000000f362407220 */ /* 0x080fe20000410000 */
[----:B------:R-:W-:-:S03]  /*5ab0*/  FFMA.FTZ R65, R99, R243, R66 ;  /* 0x000000f363417223 */ /* 0x000fc60000010042 */
[----:B------:R-:W-:Y:S01]  /*5ac0*/  FFMA.FTZ R64, R99, R245, -R64 ;  /* 0x000000f563407223 */ /* 0x000fe20000010840 */
        /* <DEDUP_REMOVED lines=47> */
.L_x_5572:
        /* <DEDUP_REMOVED lines=13> */
.L_x_5435:
[----:B------:R-:W-:Y:S05]  /*5e90*/  BSYNC B0 ;  /* 0x0000000000007941 */ /* 0x000fea0003800000 */
.L_x_5434:
[----:B------:R-:W-:Y:S01]  /*5ea0*/  UMOV UR42, 0xffffffff ;  /* 0xffffffff002a7882 */ /* 0x000fe20000000000 */
[----:B------:R-:W-:Y:S02]  /*5eb0*/  ISETP.GT.U32.AND P0, PT, R173, 0x1d, PT ;  /* 0x0000001dad00780c */ /* 0x000fe40003f04070 */
[----:B------:R-:W-:Y:S11]  /*5ec0*/  BRA.DIV UR42, `(.L_x_5436) ;  /* 0x0000006e2ab47947 */ /* 0x000ff6000b800000 */
[----:B---3--:R3:W1:Y:S04]  /*5ed0*/  SHFL.DOWN PT, R77, R76, 0x2, 0x1f ;  /* 0x08401f004c4d7f89 */ /* 0x00866800000e0000 */
[----:B--2---:R3:W2:Y:S04]  /*5ee0*/  SHFL.DOWN PT, R72, R251, 0x2, 0x1f ;  /* 0x08401f00fb487f89 */ /* 0x0046a800000e0000 */
[----:B0-----:R3:W0:Y:S04]  /*5ef0*/  SHFL.DOWN PT, R78, R75, 0x2, 0x1f ;  /* 0x08401f004b4e7f89 */ /* 0x00162800000e0000 */
[----:B------:R3:W0:Y:S02]  /*5f00*/  SHFL.DOWN PT, R242, R73, 0x2, 0x1f ;  /* 0x08401f0049f27f89 */ /* 0x00062400000e0000 */
.L_x_5578:
[----:B------:R-:W-:Y:S04]  /*5f10*/  BSSY B0, `(.L_x_5437) ;  /* 0x000000d000007945 */ /* 0x000fe80003800000 */
[----:B------:R-:W-:Y:S05]  /*5f20*/  @P0 BRA `(.L_x_5438) ;  /* 0x00000000002c0947 */ /* 0x000fea0003800000 */
[C---:B--2---:R-:W-:Y:S01]  /*5f30*/  FMUL.FTZ R74, R251.reuse, R72 ;  /* 0x00000048fb4a7220 */ /* 0x044fe20000410000 */
[C---:B0-----:R-:W-:Y:S01]  /*5f40*/  FMUL.FTZ R79, R251.reuse, R242 ;  /* 0x000000f2fb4f7220 */ /* 0x041fe20000410000 */
[CC--:B------:R-:W-:Y:S01]  /*5f50*/  FMUL.FTZ R239, R251.reuse, R78.reuse ;  /* 0x0000004efbef7220 */ /* 0x0c0fe20000410000 */
[-C--:B-1-3--:R-:W-:Y:S01]  /*5f60*/  FMUL.FTZ R251, R251, R77.reuse ;  /* 0x0000004dfbfb7220 */ /* 0x08afe20000410000 */
[C---:B------:R-:W-:Y:S01]  /*5f70*/  FFMA.FTZ R74, R76.reuse, R77, -R74 ;  /* 0x0000004d4c4a7223 */ /* 0x040fe2000001084a */
[C---:B------:R-:W-:Y:S01]  /*5f80*/  FFMA.FTZ R78, R76.reuse, R78, -R79 ;  /* 0x0000004e4c4e7223 */ /* 0x040fe2000001084f */
[C---:B------:R-:W-:Y:S01]  /*5f90*/  FFMA.FTZ R242, R76.reuse, R242, R239 ;  /* 0x000000f24cf27223 */ /* 0x040fe200000100ef */
[----:B------:R-:W-:Y:S02]  /*5fa0*/  FFMA.FTZ R251, R76, R72, R251 ;  /* 0x000000484cfb7223 */ /* 0x000fe400000100fb */
[----:B------:R-:W-:Y:S01]  /*5fb0*/  FADD.FTZ R75, R75, R78 ;  /* 0x0000004e4b4b7221 */ /* 0x000fe20000010000 */
[----:B------:R-:W-:Y:S01]  /*5fc0*/  FADD.FTZ R73, R73, R242 ;  /* 0x000000f249497221 */ /* 0x000fe20000010000 */
[----:B------:R-:W-:-:S07]  /*5fd0*/  MOV R76, R74 ;  /* 0x0000004a004c7202 */ /* 0x000fce0000000f00 */
.L_x_5438:
[----:B------:R-:W-:Y:S05]  /*5fe0*/  BSYNC B0 ;  /* 0x0000000000007941 */ /* 0x000fea0003800000 */
.L_x_5437:
[----:B------:R-:W-:Y:S01]  /*5ff0*/  UMOV UR42, 0xffffffff ;  /* 0xffffffff002a7882 */ /* 0x000fe20000000000 */
[----:B------:R-:W-:Y:S02]  /*6000*/  ISETP.GT.U32.AND P0, PT, R173, 0x1b, PT ;  /* 0x0000001bad00780c */ /* 0x000fe40003f04070 */
[----:B------:R-:W-:Y:S11]  /*6010*/  BRA.DIV UR42, `(.L_x_5439) ;  /* 0x0000006e2ad07947 */ /* 0x000ff6000b800000 */
[----:B-1----:R1:W1:Y:S04]  /*6020*/  SHFL.DOWN PT, R77, R76, 0x4, 0x1f ;  /* 0x08801f004c4d7f89 */ /* 0x00226800000e0000 */
[----:B--2---:R2:W1:Y:S04]  /*6030*/  SHFL.DOWN PT, R72, R251, 0x4, 0x1f ;  /* 0x08801f00fb487f89 */ /* 0x00446800000e0000 */
[----:B0-----:R2:W0:Y:S04]  /*6040*/  SHFL.DOWN PT, R78, R75, 0x4, 0x1f ;  /* 0x08801f004b4e7f89 */ /* 0x00142800000e0000 */
[----:B------:R2:W0:Y:S02]  /*6050*/  SHFL.DOWN PT, R242, R73, 0x4, 0x1f ;  /* 0x08801f0049f27f89 */ /* 0x00042400000e0000 */
.L_x_5584:
[----:B------:R-:W-:Y:S04]  /*6060*/  BSSY B0, `(.L_x_5440) ;  /* 0x000000d000007945 */ /* 0x000fe80003800000 */
[----:B------:R-:W-:Y:S05]  /*6070*/  @P0 BRA `(.L_x_5441) ;  /* 0x00000000002c0947 */ /* 0x000fea0003800000 */
[C---:B-1----:R-:W-:Y:S01]  /*6080*/  FMUL.FTZ R74, R251.reuse, R72 ;  /* 0x00000048fb4a7220 */ /* 0x042fe20000410000 */
[C---:B0-----:R-:W-:Y:S01]  /*6090*/  FMUL.FTZ R79, R251.reuse, R242 ;  /* 0x000000f2fb4f7220 */ /* 0x041fe20000410000 */
[CC--:B------:R-:W-:Y:S01]  /*60a0*/  FMUL.FTZ R239, R251.reuse, R78.reuse ;  /* 0x0000004efbef7220 */ /* 0x0c0fe20000410000 */
        /* <DEDUP_REMOVED lines=8> */
.L_x_5441:
[----:B------:R-:W-:Y:S05]  /*6130*/  BSYNC B0 ;  /* 0x0000000000007941 */ /* 0x000fea0003800000 */
.L_x_5440:
[----:B------:R-:W-:Y:S01]  /*6140*/  UMOV UR42, 0xffffffff ;  /* 0xffffffff002a7882 */ /* 0x000fe20000000000 */
[----:B------:R-:W-:Y:S02]  /*6150*/  ISETP.GT.U32.AND P0, PT, R173, 0x17, PT ;  /* 0x00000017ad00780c */ /* 0x000fe40003f04070 */
[----:B------:R-:W-:Y:S11]  /*6160*/  BRA.DIV UR42, `(.L_x_5442) ;  /* 0x0000006e2aec7947 */ /* 0x000ff6000b800000 */
[----:B-1----:R1:W1:Y:S04]  /*6170*/  SHFL.DOWN PT, R77, R76, 0x8, 0x1f ;  /* 0x09001f004c4d7f89 */ /* 0x00226800000e0000 */
[----:B------:R1:W1:Y:S04]  /*6180*/  SHFL.DOWN PT, R72, R251, 0x8, 0x1f ;  /* 0x09001f00fb487f89 */ /* 0x00026800000e0000 */
[----:B0-----:R0:W0:Y:S04]  /*6190*/  SHFL.DOWN PT, R78, R75, 0x8, 0x1f ;  /* 0x09001f004b4e7f89 */ /* 0x00102800000e0000 */
[----:B------:R0:W0:Y:S02]  /*61a0*/  SHFL.DOWN PT, R242, R73, 0x8, 0x1f ;  /* 0x09001f0049f27f89 */ /* 0x00002400000e0000 */
.L_x_5590:
        /* <DEDUP_REMOVED lines=13> */
.L_x_5444:
[----:B------:R-:W-:Y:S05]  /*6280*/  BSYNC B0 ;  /* 0x0000000000007941 */ /* 0x000fea0003800000 */
.L_x_5443:
[----:B------:R-:W-:Y:S01]  /*6290*/  UMOV UR42, 0xffffffff ;  /* 0xffffffff002a7882 */ /* 0x000fe20000000000 */
[----:B------:R-:W-:Y:S02]  /*62a0*/  ISETP.GT.U32.AND P0, PT, R173, 0xf, PT ;  /* 0x0000000fad00780c */ /* 0x000fe40003f04070 */
[----:B------:R-:W-:Y:S11]  /*62b0*/  BRA.DIV UR42, `(.L_x_5445) ;  /* 0x000000722a087947 */ /* 0x000ff6000b800000 */
[----:B-1----:R1:W1:Y:S04]  /*62c0*/  SHFL.DOWN PT, R72, R76, 0x10, 0x1f ;  /* 0x0a001f004c487f89 */ /* 0x00226800000e0000 */
[----:B------:R1:W1:Y:S04]  /*62d0*/  SHFL.DOWN PT, R77, R251, 0x10, 0x1f ;  /* 0x0a001f00fb4d7f89 */ /* 0x00026800000e0000 */
[----:B0-----:R0:W0:Y:S04]  /*62e0*/  SHFL.DOWN PT, R78, R75, 0x10, 0x1f ;  /* 0x0a001f004b4e7f89 */ /* 0x00102800000e0000 */
[----:B------:R0:W0:Y:S02]  /*62f0*/  SHFL.DOWN PT, R242, R73, 0x10, 0x1f ;  /* 0x0a001f0049f27f89 */ /* 0x00002400000e0000 */
.L_x_5596:
[----:B------:R-:W-:Y:S04]  /*6300*/  BSSY B0, `(.L_x_5446) ;  /* 0x000000d000007945 */ /* 0x000fe80003800000 */
[----:B------:R-:W-:Y:S05]  /*6310*/  @P0 BRA `(.L_x_5447) ;  /* 0x00000000002c0947 */ /* 0x000fea0003800000 */
[C---:B0-----:R-:W-:Y:S01]  /*6320*/  FMUL.FTZ R79, R251.reuse, R242 ;  /* 0x000000f2fb4f7220 */ /* 0x041fe20000410000 */
[C---:B------:R-:W-:Y:S01]  /*6330*/  FMUL.FTZ R173, R251.reuse, R78 ;  /* 0x0000004efbad7220 */ /* 0x040fe20000410000 */
[C---:B-1----:R-:W-:Y:S02]  /*6340*/  FMUL.FTZ R74, R251.reuse, R72 ;  /* 0x00000048fb4a7220 */ /* 0x042fe40000410000 */
[C---:B------:R-:W-:Y:S01]  /*6350*/  FFMA.FTZ R78, R76.reuse, R78, -R79 ;  /* 0x0000004e4c4e7223 */ /* 0x040fe2000001084f */
[-C--:B------:R-:W-:Y:S01]  /*6360*/  FMUL.FTZ R79, R251, R77.reuse ;  /* 0x0000004dfb4f7220 */ /* 0x080fe20000410000 */
[C---:B------:R-:W-:Y:S01]  /*6370*/  FFMA.FTZ R242, R76.reuse, R242, R173 ;  /* 0x000000f24cf27223 */ /* 0x040fe200000100ad */
[C---:B--23--:R-:W-:Y:S01]  /*6380*/  FFMA.FTZ R251, R76.reuse, R77, R74 ;  /* 0x0000004d4cfb7223 */ /* 0x04cfe2000001004a */
[----:B------:R-:W-:Y:S01]  /*6390*/  FADD.FTZ R75, R75, R78 ;  /* 0x0000004e4b4b7221 */ /* 0x000fe20000010000 */
[----:B------:R-:W-:Y:S01]  /*63a0*/  FFMA.FTZ R79, R76, R72, -R79 ;  /* 0x000000484c4f7223 */ /* 0x000fe2000001084f */
[----:B------:R-:W-:-:S04]  /*63b0*/  FADD.FTZ R73, R73, R242 ;  /* 0x000000f249497221 */ /* 0x000fc80000010000 */
[----:B------:R-:W-:-:S07]  /*63c0*/  MOV R76, R79 ;  /* 0x0000004f004c7202 */ /* 0x000fce0000000f00 */
.L_x_5447:
[----:B------:R-:W-:Y:S05]  /*63d0*/  BSYNC B0 ;  /* 0x0000000000007941 */ /* 0x000fea0003800000 */
.L_x_5446:
[----:B------:R-:W-:Y:S01]  /*63e0*/  UMOV UR42, 0xffffffff ;  /* 0xffffffff002a7882 */ /* 0x000fe20000000000 */
[----:B------:R-:W-:Y:S02]  /*63f0*/  ISETP.NE.AND P0, PT, R123, 0x1f, PT ;  /* 0x0000001f7b00780c */ /* 0x000fe40003f05270 */
[----:B------:R-:W-:Y:S11]  /*6400*/  BRA.DIV UR42, `(.L_x_5448) ;  /* 0x000000722a247947 */ /* 0x000ff6000b800000 */
[----:B-1----:R-:W1:Y:S04]  /*6410*/  SHFL.IDX PT, R72, R251, RZ, 0x1f ;  /* 0x00001ffffb487589 */ /* 0x002e6800000e0000 */
[----:B------:R-:W5:Y:S04]  /*6420*/  SHFL.IDX PT, R249, R76, RZ, 0x1f ;  /* 0x00001fff4cf97589 */ /* 0x000f6800000e0000 */
[----:B------:R-:W2:Y:S04]  /*6430*/  SHFL.IDX PT, R250, R75, RZ, 0x1f ;  /* 0x00001fff4bfa7589 */ /* 0x000ea800000e0000 */
[----:B0-----:R-:W0:Y:S04]  /*6440*/  SHFL.DOWN PT, R78, R75, 0x1, 0x1f ;  /* 0x08201f004b4e7f89 */ /* 0x001e2800000e0000 */
[----:B------:R-:W0:Y:S04]  /*6450*/  SHFL.IDX PT, R248, R73, RZ, 0x1f ;  /* 0x00001fff49f87589 */ /* 0x000e2800000e0000 */
[----:B------:R-:W0:Y:S04]  /*6460*/  SHFL.DOWN PT, R79, R73, 0x1, 0x1f ;  /* 0x08201f00494f7f89 */ /* 0x000e2800000e0000 */
[----:B---3--:R-:W3:Y:S01]  /*6470*/  SHFL.DOWN PT, R76, R76, 0x1, 0x1f ;  /* 0x08201f004c4c7f89 */ /* 0x008ee200000e0000 */
[CC--:B-1----:R-:W-:Y:S01]  /*6480*/  FMUL.FTZ R247, R59.reuse, R72.reuse ;  /* 0x000000483bf77220 */ /* 0x0c2fe20000410000 */
[-C--:B----4-:R-:W-:Y:S01]  /*6490*/  FMUL.FTZ R238, R58, R72.reuse ;  /* 0x000000483aee7220 */ /* 0x090fe20000410000 */
[----:B------:R-:W-:Y:S01]  /*64a0*/  FMUL.FTZ R242, R56, R72 ;  /* 0x0000004838f27220 */ /* 0x000fe20000410000 */
[----:B------:R-:W1:Y:S01]  /*64b0*/  SHFL.IDX PT, R74, R58, RZ, 0x1f ;  /* 0x00001fff3a4a7589 */ /* 0x000e6200000e0000 */
[-C--:B-----5:R-:W-:Y:S01]  /*64c0*/  FFMA.FTZ R247, R58, R249.reuse, -R247 ;  /* 0x000000f93af77223 */ /* 0x0a0fe200000108f7 */
[----:B------:R-:W-:-:S02]  /*64d0*/  FFMA.FTZ R173, R59, R249, R238 ;  /* 0x000000f93bad7223 */ /* 0x000fc400000100ee */
[----:B--2---:R-:W2:Y:S04]  /*64e0*/  SHFL.IDX PT, R75, R59, RZ, 0x1f ;  /* 0x00001fff3b4b7589 */ /* 0x004ea800000e0000 */
[----:B------:R-:W4:Y:S04]  /*64f0*/  SHFL.IDX PT, R73, R56, RZ, 0x1f ;  /* 0x00001fff38497589 */ /* 0x000f2800000e0000 */
[----:B------:R-:W0:Y:S04]  /*6500*/  SHFL.IDX PT, R252, R57, RZ, 0x1f ;  /* 0x00001fff39fc7589 */ /* 0x000e2800000e0000 */
[----:B------:R5:W0:Y:S02]  /*6510*/  SHFL.DOWN PT, R77, R251, 0x1, 0x1f ;  /* 0x08201f00fb4d7f89 */ /* 0x000a2400000e0000 */
[----:B-1-3-5:R-:W-:-:S07]  /*6520*/  FMUL.FTZ R251, R57, R72 ;  /* 0x0000004839fb7220 */ /* 0x02afce0000410000 */
.L_x_5610:
[----:B------:R-:W-:Y:S01]  /*6530*/  BSSY B0, `(.L_x_5449) ;  /* 0x000000e000007945 */ /* 0x000fe20003800000 */
[----:B----4-:R-:W-:Y:S02]  /*6540*/  MOV R72, R73 ;  /* 0x0000004900487202 */ /* 0x010fe40000000f00 */
[----:B0-----:R-:W-:Y:S01]  /*6550*/  MOV R73, R252 ;  /* 0x000000fc00497202 */ /* 0x001fe20000000f00 */
[----:B------:R-:W-:Y:S06]  /*6560*/  @!P0 BRA `(.L_x_5450) ;  /* 0x0000000000288947 */ /* 0x000fec0003800000 */
[C---:B--2---:R-:W-:Y:S01]  /*6570*/  FMUL.FTZ R59, R77.reuse, R75 ;  /* 0x0000004b4d3b7220 */ /* 0x044fe20000410000 */
        /* <DEDUP_REMOVED lines=9> */
.L_x_5450:
[----:B------:R-:W-:Y:S05]  /*6610*/  BSYNC B0 ;  /* 0x0000000000007941 */ /* 0x000fea0003800000 */
.L_x_5449:
[C---:B--2---:R-:W-:Y:S01]  /*6620*/  FMUL.FTZ R59, R65.reuse, R75 ;  /* 0x0000004b413b7220 */ /* 0x044fe20000410000 */
        /* <DEDUP_REMOVED lines=17> */
[----:B------:R-:W-:Y:S01]  /*6740*/  FADD.FTZ R66, R62, R59 ;  /* 0x0000003b3e427221 */ /* 0x000fe20000010000 */
        /* <DEDUP_REMOVED lines=19> */
.L_x_5432:
[----:B------:R-:W-:Y:S01]  /*6880*/  ISETP.NE.AND P0, PT, R123, RZ, PT ;  /* 0x000000ff7b00720c */ /* 0x000fe20003f05270 */
[----:B------:R-:W-:Y:S05]  /*6890*/  WARPSYNC.ALL ;  /* 0x0000000000007948 */ /* 0x000fea0003800000 */
[----:B------:R-:W-:Y:S01]  /*68a0*/  P2R R60, PR, RZ, 0x1 ;  /* 0x00000001ff3c7803 */ /* 0x000fe20000000000 */
[----:B------:R-:W-:Y:S01]  /*68b0*/  BAR.SYNC.DEFER_BLOCKING 0x0 ;  /* 0x0000000000007b1d */ /* 0x000fe20000010000 */
[----:B0-----:R-:W-:Y:S01]  /*68c0*/  SHF.L.U32 R75, R86, 0x10, RZ ;  /* 0x00000010564b7819 */ /* 0x001fe200000006ff */
[----:B------:R-:W-:Y:S01]  /*68d0*/  ULEA UR42, UR13, 0xfffff800, 0xb ;  /* 0xfffff8000d2a7891 */ /* 0x000fe2000f8e583f */
[----:B------:R-:W-:Y:S01]  /*68e0*/  SHF.L.U32 R77, R85, 0x10, RZ ;  /* 0x00000010554d7819 */ /* 0x000fe200000006ff */
[----:B------:R-:W-:Y:S01]  /*68f0*/  USHF.R.S32.HI UR44, URZ, 0x1f, UR11 ;  /* 0x0000001f3f2c7899 */ /* 0x000fe2000801140b */
[C---:B------:R-:W-:Y:S01]  /*6900*/  IADD3 R240, R123.reuse, 0x200, RZ ;  /* 0x000002007bf07810 */ /* 0x040fe20007ffe0ff */
[----:B------:R-:W-:Y:S01]  /*6910*/  UIADD3 UR42, -UR42, UR55, URZ ;  /* 0x000000372a2a7290 */ /* 0x000fe2000fffe13f */
[C---:B------:R-:W-:Y:S01]  /*6920*/  IADD3 R238, R123.reuse, 0xf80, RZ ;  /* 0x00000f807bee7810 */ /* 0x040fe20007ffe0ff */
[----:B------:R-:W-:Y:S01]  /*6930*/  USHF.R.S32.HI UR47, URZ, 0x1f, UR12 ;  /* 0x0000001f3f2f7899 */ /* 0x000fe2000801140c */
[-C--:B------:R-:W-:Y:S01]  /*6940*/  LEA.HI.SX32 R251, R123, R123.reuse, 0x1b ;  /* 0x0000007b7bfb7211 */ /* 0x080fe200078fdaff */
[----:B------:R-:W-:Y:S01]  /*6950*/  BSSY B0, `(.L_x_5451) ;  /* 0x00002db000007945 */ /* 0x000fe20003800000 */
[----:B------:R-:W-:-:S02]  /*6960*/  LEA.HI.SX32 R241, R238, R123, 0x1b ;  /* 0x0000007beef17211 */ /* 0x000fc400078fdaff */
[----:B------:R-:W-:Y:S01]  /*6970*/  LEA R251, R251, R120, 0x2 ;  /* 0x00000078fbfb7211 */ /* 0x000fe200078e10ff */
[----:B------:R-:W0:Y:S04]  /*6980*/  LDS.64 R60, [R179+0xd088] ;  /* 0x00d08800b33c7984 */ /* 0x000e280000000a00 */
[----:B-1----:R1:W-:Y:S01]  /*6990*/  @!P0 STS.128 [R229+0xee80], R56 ;  /* 0x00ee8038e5008388 */ /* 0x0023e20000000c00 */
[-C--:B0-----:R-:W-:Y:S01]  /*69a0*/  FMUL.FTZ R62, R60, -R97.reuse ;  /* 0x800000613c3e7220 */ /* 0x081fe20000410000 */
[----:B------:R-:W-:-:S03]  /*69b0*/  FMUL.FTZ R97, R61, -R97 ;  /* 0x800000613d617220 */ /* 0x000fc60000410000 */
[-C--:B------:R-:W-:Y:S01]  /*69c0*/  FFMA.FTZ R61, R61, R96.reuse, R62 ;  /* 0x000000603d3d7223 */ /* 0x080fe2000001003e */
[----:B------:R-:W-:Y:S01]  /*69d0*/  FFMA.FTZ R60, R60, R96, -R97 ;  /* 0x000000603c3c7223 */ /* 0x000fe20000010861 */
[----:B------:R-:W-:Y:S02]  /*69e0*/  FMUL.FTZ R62, R50, R175 ;  /* 0x000000af323e7220 */ /* 0x000fe40000410000 */
[----:B------:R-:W-:Y:S01]  /*69f0*/  FADD.FTZ R65, -R200, R61 ;  /* 0x0000003dc8417221 */ /* 0x000fe20000010100 */
[----:B------:R-:W-:Y:S01]  /*6a00*/  FADD.FTZ R189, R189, R60 ;  /* 0x0000003cbdbd7221 */ /* 0x000fe20000010000 */
[----:B------:R-:W-:Y:S02]  /*6a10*/  IADD3 R200, R123, 0xe80, RZ ;  /* 0x00000e807bc87810 */ /* 0x000fe40007ffe0ff */
[C---:B------:R-:W-:Y:S01]  /*6a20*/  FMUL.FTZ R60, R98.reuse, -R65 ;  /* 0x80000041623c7220 */ /* 0x040fe20000410000 */
[----:B------:R-:W-:Y:S01]  /*6a30*/  FMUL.FTZ R64, R189, UR45 ;  /* 0x0000002dbd407c20 */ /* 0x000fe20008410000 */
[-C--:B------:R-:W-:Y:S01]  /*6a40*/  FMUL.FTZ R98, R98, -R189.reuse ;  /* 0x800000bd62627220 */ /* 0x080fe20000410000 */
[----:B------:R-:W-:Y:S01]  /*6a50*/  FMUL.FTZ R63, R65, UR45 ;  /* 0x0000002d413f7c20 */ /* 0x000fe20008410000 */
[----:B------:R-:W-:Y:S01]  /*6a60*/  FFMA.FTZ R61, R99, R189, -R60 ;  /* 0x000000bd633d7223 */ /* 0x000fe2000001083c */
[CC--:B------:R-:W-:Y:S01]  /*6a70*/  FMUL.FTZ R60, R177.reuse, R65.reuse ;  /* 0x00000041b13c7220 */ /* 0x0c0fe20000410000 */
[-C--:B------:R-:W-:Y:S01]  /*6a80*/  FFMA.FTZ R177, R177, -R62.reuse, R244 ;  /* 0x8000003eb1b17223 */ /* 0x080fe200000100f4 */
[----:B------:R-:W-:Y:S01]  /*6a90*/  FFMA.FTZ R64, R65, UR56, -R64 ;  /* 0x0000003841407c23 */ /* 0x000fe20008010840 */
[----:B------:R-:W-:Y:S01]  /*6aa0*/  FFMA.FTZ R98, R99, R65, R98 ;  /* 0x0000004163627223 */ /* 0x000fe20000010062 */
[----:B------:R-:W-:Y:S01]  /*6ab0*/  FFMA.FTZ R62, R171, -R62, R232 ;  /* 0x8000003eab3e7223 */ /* 0x000fe200000100e8 */
[----:B------:R-:W-:Y:S01]  /*6ac0*/  FFMA.FTZ R63, R189, UR56, R63 ;  /* 0x00000038bd3f7c23 */ /* 0x000fe2000801003f */
[----:B------:R-:W-:Y:S01]  /*6ad0*/  FMUL.FTZ R64, R177, R64 ;  /* 0x00000040b1407220 */ /* 0x000fe20000410000 */
[C---:B-1----:R-:W-:Y:S01]  /*6ae0*/  FMUL.FTZ R58, R50.reuse, R189 ;  /* 0x000000bd323a7220 */ /* 0x042fe20000410000 */
[----:B------:R-:W-:Y:S01]  /*6af0*/  FADD.FTZ R73, -R199, R98 ;  /* 0x00000062c7497221 */ /* 0x000fe20000010100 */
[----:B------:R-:W-:Y:S01]  /*6b00*/  FMUL.FTZ R66, R50, R65 ;  /* 0x0000004132427220 */ /* 0x000fe20000410000 */
[----:B------:R-:W-:Y:S01]  /*6b10*/  FFMA.FTZ R60, R171, R189, R60 ;  /* 0x000000bdab3c7223 */ /* 0x000fe2000001003c */
[----:B------:R-:W-:Y:S01]  /*6b20*/  FADD.FTZ R188, R188, R61 ;  /* 0x0000003dbcbc7221 */ /* 0x000fe20000010000 */
[----:B------:R-:W-:Y:S01]  /*6b30*/  FFMA.FTZ R64, R62, R63, R64 ;  /* 0x0000003f3e407223 */ /* 0x000fe20000010040 */
[C---:B------:R-:W-:Y:S01]  /*6b40*/  FMUL.FTZ R59, R177.reuse, R58 ;  /* 0x0000003ab13b7220 */ /* 0x040fe20000410000 */
[-C--:B------:R-:W-:Y:S01]  /*6b50*/  FMUL.FTZ R61, R124, -R73.reuse ;  /* 0x800000497c3d7220 */ /* 0x080fe20000410000 */
[----:B------:R-:W-:Y:S01]  /*6b60*/  FMUL.FTZ R57, R177, R66 ;  /* 0x00000042b1397220 */ /* 0x000fe20000410000 */
[-C--:B------:R-:W-:Y:S01]  /*6b70*/  FFMA.FTZ R33, R50, R60.reuse, R33 ;  /* 0x0000003c32217223 */ /* 0x080fe20000010021 */
[C---:B------:R-:W-:Y:S01]  /*6b80*/  FFMA.FTZ R68, R175.reuse, R60, R64 ;  /* 0x0000003caf447223 */ /* 0x040fe20000010040 */
[----:B------:R-:W-:Y:S01]  /*6b90*/  FFMA.FTZ R56, R62, R66, -R59 ;  /* 0x000000423e387223 */ /* 0x000fe2000001083b */
[----:B------:R-:W-:Y:S01]  /*6ba0*/  FFMA.FTZ R60, R126, R188, -R61 ;  /* 0x000000bc7e3c7223 */ /* 0x000fe2000001083d */
[----:B------:R-:W-:Y:S01]  /*6bb0*/  FMUL.FTZ R59, R175, R66 ;  /* 0x00000042af3b7220 */ /* 0x000fe20000410000 */
[-C--:B------:R-:W-:Y:S01]  /*6bc0*/  FMUL.FTZ R61, R168, R73.reuse ;  /* 0x00000049a83d7220 */ /* 0x080fe20000410000 */
[----:B------:R-:W-:Y:S01]  /*6bd0*/  FFMA.FTZ R57, R62, R58, R57 ;  /* 0x0000003a3e397223 */ /* 0x000fe20000010039 */
[----:B------:R-:W-:Y:S01]  /*6be0*/  FMUL.FTZ R63, R124, -R188 ;  /* 0x800000bc7c3f7220 */ /* 0x000fe20000410000 */
[----:B------:R-:W-:Y:S01]  /*6bf0*/  FMUL.FTZ R66, R188, UR45 ;  /* 0x0000002dbc427c20 */ /* 0x000fe20008410000 */
[----:B------:R-:W-:Y:S01]  /*6c00*/  FMUL.FTZ R62, R109, R176 ;  /* 0x000000b06d3e7220 */ /* 0x000fe20000410000 */
[----:B------:R-:W-:Y:S01]  /*6c10*/  FFMA.FTZ R67, R178, R188, R61 ;  /* 0x000000bcb2437223 */ /* 0x000fe2000001003d */
[-C--:B------:R-:W-:Y:S01]  /*6c20*/  FFMA.FTZ R63, R126, R73.reuse, R63 ;  /* 0x000000497e3f7223 */ /* 0x080fe2000001003f */
[C---:B------:R-:W-:Y:S01]  /*6c30*/  FMUL.FTZ R65, R73.reuse, UR45 ;  /* 0x0000002d49417c20 */ /* 0x040fe20008410000 */
[----:B------:R-:W-:Y:S01]  /*6c40*/  FFMA.FTZ R61, R73, UR56, -R66 ;  /* 0x00000038493d7c23 */ /* 0x000fe20008010842 */
[----:B------:R-:W-:Y:S01]  /*6c50*/  FFMA.FTZ R64, R168, -R62, R243 ;  /* 0x8000003ea8407223 */ /* 0x000fe200000100f3 */
[C---:B------:R-:W-:Y:S01]  /*6c60*/  FMUL.FTZ R73, R109.reuse, R73 ;  /* 0x000000496d497220 */ /* 0x040fe20000410000 */
[----:B------:R-:W-:Y:S01]  /*6c70*/  FMUL.FTZ R71, R109, R188 ;  /* 0x000000bc6d477220 */ /* 0x000fe20000410000 */
[----:B------:R-:W-:Y:S01]  /*6c80*/  FADD.FTZ R173, -R198, R63 ;  /* 0x0000003fc6ad7221 */ /* 0x000fe20000010100 */
[----:B------:R-:W-:Y:S01]  /*6c90*/  FFMA.FTZ R62, R178, -R62, R245 ;  /* 0x8000003eb23e7223 */ /* 0x000fe200000100f5 */
[C---:B------:R-:W-:Y:S01]  /*6ca0*/  FMUL.FTZ R63, R64.reuse, R73 ;  /* 0x00000049403f7220 */ /* 0x040fe20000410000 */
[----:B------:R-:W-:Y:S01]  /*6cb0*/  FMUL.FTZ R66, R64, R71 ;  /* 0x0000004740427220 */ /* 0x000fe20000410000 */
[----:B------:R-:W-:Y:S01]  /*6cc0*/  FFMA.FTZ R65, R188, UR56, R65 ;  /* 0x00000038bc417c23 */ /* 0x000fe20008010041 */
[----:B------:R-:W-:Y:S01]  /*6cd0*/  FMUL.FTZ R64, R64, R61 ;  /* 0x0000003d40407220 */ /* 0x000fe20000410000 */
[----:B------:R-:W-:Y:S01]  /*6ce0*/  FADD.FTZ R72, R187, R60 ;  /* 0x0000003cbb487221 */ /* 0x000fe20000010000 */
[C---:B------:R-:W-:Y:S01]  /*6cf0*/  FFMA.FTZ R60, R62.reuse, R71, R63 ;  /* 0x000000473e3c7223 */ /* 0x040fe2000001003f */
[C---:B------:R-:W-:Y:S01]  /*6d00*/  FFMA.FTZ R61, R62.reuse, R73, -R66 ;  /* 0x000000493e3d7223 */ /* 0x040fe20000010842 */
[----:B------:R-:W-:Y:S01]  /*6d10*/  FFMA.FTZ R69, R62, R65, R64 ;  /* 0x000000413e457223 */ /* 0x000fe20000010040 */
[----:B------:R-:W-:Y:S01]  /*6d20*/  FMUL.FTZ R64, R49, R170 ;  /* 0x000000aa31407220 */ /* 0x000fe20000410000 */
[C---:B------:R-:W-:Y:S01]  /*6d30*/  FMUL.FTZ R65, R127.reuse, -R173 ;  /* 0x800000ad7f417220 */ /* 0x040fe20000410000 */
[----:B------:R-:W-:Y:S01]  /*6d40*/  FMUL.FTZ R63, R176, R73 ;  /* 0x00000049b03f7220 */ /* 0x000fe20000410000 */
[----:B------:R-:W-:Y:S01]  /*6d50*/  FMUL.FTZ R127, R127, -R72 ;  /* 0x800000487f7f7220 */ /* 0x000fe20000410000 */
[----:B------:R-:W-:Y:S01]  /*6d60*/  FMUL.FTZ R70, R72, UR45 ;  /* 0x0000002d48467c20 */ /* 0x000fe20008410000 */
[----:B------:R-:W-:Y:S01]  /*6d70*/  FADD.FTZ R17, R68, R17 ;  /* 0x0000001144117221 */ /* 0x000fe20000010000 */
[-C--:B------:R-:W-:Y:S01]  /*6d80*/  FFMA.FTZ R42, R109, R67.reuse, R42 ;  /* 0x000000436d2a7223 */ /* 0x080fe2000001002a */
[----:B------:R-:W-:Y:S01]  /*6d90*/  FFMA.FTZ R73, R176, R67, R69 ;  /* 0x00000043b0497223 */ /* 0x000fe20000010045 */
[CC--:B------:R-:W-:Y:S01]  /*6da0*/  FFMA.FTZ R68, R172.reuse, -R64.reuse, R237 ;  /* 0x80000040ac447223 */ /* 0x0c0fe200000100ed */
[----:B------:R-:W-:Y:S01]  /*6db0*/  FMUL.FTZ R67, R172, R173 ;  /* 0x000000adac437220 */ /* 0x000fe20000410000 */
[----:B------:R-:W-:Y:S01]  /*6dc0*/  FFMA.FTZ R66, R174, -R64, R235 ;  /* 0x80000040ae427223 */ /* 0x000fe200000100eb */
[----:B------:R-:W-:Y:S01]  /*6dd0*/  FMUL.FTZ R62, R176, R71 ;  /* 0x00000047b03e7220 */ /* 0x000fe20000410000 */
[CC--:B------:R-:W-:Y:S01]  /*6de0*/  FFMA.FTZ R65, R130.reuse, R72.reuse, -R65 ;  /* 0x0000004882417223 */ /* 0x0c0fe20000010841 */
[C---:B------:R-:W-:Y:S01]  /*6df0*/  FMUL.FTZ R64, R173.reuse, UR45 ;  /* 0x0000002dad407c20 */ /* 0x040fe20008410000 */
[-C--:B------:R-:W-:Y:S01]  /*6e00*/  FFMA.FTZ R130, R130, R173.reuse, R127 ;  /* 0x000000ad82827223 */ /* 0x080fe2000001007f */
[----:B------:R-:W-:Y:S01]  /*6e10*/  FFMA.FTZ R71, R173, UR56, -R70 ;  /* 0x00000038ad477c23 */ /* 0x000fe20008010846 */
[C---:B------:R-:W-:Y:S01]  /*6e20*/  FMUL.FTZ R173, R49.reuse, R173 ;  /* 0x000000ad31ad7220 */ /* 0x040fe20000410000 */
[-C--:B------:R-:W-:Y:S01]  /*6e30*/  FMUL.FTZ R171, R49, R72.reuse ;  /* 0x0000004831ab7220 */ /* 0x080fe20000410000 */
[----:B------:R-:W-:Y:S01]  /*6e40*/  FFMA.FTZ R69, R174, R72, R67 ;  /* 0x00000048ae457223 */ /* 0x000fe20000010043 */
[----:B------:R-:W-:Y:S01]  /*6e50*/  FFMA.FTZ R67, R72, UR56, R64 ;  /* 0x0000003848437c23 */ /* 0x000fe20008010040 */
[----:B------:R-:W-:Y:S01]  /*6e60*/  FADD.FTZ R72, R186, R65 ;  /* 0x00000041ba487221 */ /* 0x000fe20000010000 */
[C---:B------:R-:W-:Y:S01]  /*6e70*/  FMUL.FTZ R65, R68.reuse, R173 ;  /* 0x000000ad44417220 */ /* 0x040fe20000410000 */
[C---:B------:R-:W-:Y:S01]  /*6e80*/  FMUL.FTZ R70, R68.reuse, R171 ;  /* 0x000000ab44467220 */ /* 0x040fe20000410000 */
[----:B------:R-:W-:Y:S01]  /*6e90*/  FMUL.FTZ R68, R68, R71 ;  /* 0x0000004744447220 */ /* 0x000fe20000410000 */
[----:B------:R-:W-:Y:S01]  /*6ea0*/  FADD.FTZ R130, -R197, R130 ;  /* 0x00000082c5827221 */ /* 0x000fe20000010100 */
[C---:B------:R-:W-:Y:S01]  /*6eb0*/  FFMA.FTZ R64, R66.reuse, R171, R65 ;  /* 0x000000ab42407223 */ /* 0x040fe20000010041 */
[C---:B------:R-:W-:Y:S01]  /*6ec0*/  FFMA.FTZ R65, R66.reuse, R173, -R70 ;  /* 0x000000ad42417223 */ /* 0x040fe20000010846 */
[----:B------:R-:W-:Y:S01]  /*6ed0*/  FFMA.FTZ R71, R66, R67, R68 ;  /* 0x0000004342477223 */ /* 0x000fe20000010044 */
[----:B------:R-:W-:Y:S01]  /*6ee0*/  FMUL.FTZ R67, R131, -R130 ;  /* 0x8000008283437220 */ /* 0x000fe20000410000 */
[C---:B------:R-:W-:Y:S01]  /*6ef0*/  FMUL.FTZ R171, R170.reuse, R171 ;  /* 0x000000abaaab7220 */ /* 0x040fe20000410000 */
[----:B------:R-:W-:Y:S01]  /*6f00*/  FMUL.FTZ R173, R170, R173 ;  /* 0x000000adaaad7220 */ /* 0x000fe20000410000 */
[----:B------:R-:W-:Y:S01]  /*6f10*/  FMUL.FTZ R70, R72, UR45 ;  /* 0x0000002d48467c20 */ /* 0x000fe20008410000 */
[----:B------:R-:W-:Y:S01]  /*6f20*/  FFMA.FTZ R66, R132, R72, -R67 ;  /* 0x0000004884427223 */ /* 0x000fe20000010843 */
[-C--:B------:R-:W-:Y:S01]  /*6f30*/  FFMA.FTZ R34, R49, R69.reuse, R34 ;  /* 0x0000004531227223 */ /* 0x080fe20000010022 */
[----:B------:R-:W-:Y:S01]  /*6f40*/  FFMA.FTZ R170, R170, R69, R71 ;  /* 0x00000045aaaa7223 */ /* 0x000fe20000010047 */
[----:B------:R-:W-:Y:S01]  /*6f50*/  FMUL.FTZ R68, R163, R130 ;  /* 0x00000082a3447220 */ /* 0x000fe20000410000 */
[----:B------:R-:W-:Y:S01]  /*6f60*/  FMUL.FTZ R67, R130, UR45 ;  /* 0x0000002d82437c20 */ /* 0x000fe20008410000 */
[----:B------:R-:W-:Y:S01]  /*6f70*/  FMUL.FTZ R69, R110, R75 ;  /* 0x0000004b6e457220 */ /* 0x000fe20000410000 */
[-C--:B------:R-:W-:Y:S01]  /*6f80*/  FMUL.FTZ R131, R131, -R72.reuse ;  /* 0x8000004883837220 */ /* 0x080fe20000410000 */
[----:B------:R-:W-:Y:S01]  /*6f90*/  FADD.FTZ R96, R185, R66 ;  /* 0x00000042b9607221 */ /* 0x000fe20000010000 */
[----:B------:R-:W-:Y:S01]  /*6fa0*/  FFMA.FTZ R66, R130, UR56, -R70 ;  /* 0x0000003882427c23 */ /* 0x000fe20008010846 */
[----:B------:R-:W-:Y:S01]  /*6fb0*/  FFMA.FTZ R68, R169, R72, R68 ;  /* 0x00000048a9447223 */ /* 0x000fe20000010044 */
[----:B------:R-:W-:Y:S01]  /*6fc0*/  FFMA.FTZ R70, R72, UR56, R67 ;  /* 0x0000003848467c23 */ /* 0x000fe20008010043 */
[-C--:B------:R-:W-:Y:S01]  /*6fd0*/  FFMA.FTZ R163, R163, -R69.reuse, R236 ;  /* 0x80000045a3a37223 */ /* 0x080fe200000100ec */
[C---:B------:R-:W-:Y:S01]  /*6fe0*/  FMUL.FTZ R74, R110.reuse, R130 ;  /* 0x000000826e4a7220 */ /* 0x040fe20000410000 */
[----:B------:R-:W-:Y:S01]  /*6ff0*/  FMUL.FTZ R72, R110, R72 ;  /* 0x000000486e487220 */ /* 0x000fe20000410000 */
[----:B------:R-:W-:Y:S01]  /*7000*/  FFMA.FTZ R131, R132, R130, R131 ;  /* 0x0000008284837223 */ /* 0x000fe20000010083 */
[----:B------:R-:W-:Y:S01]  /*7010*/  FFMA.FTZ R69, R169, -R69, R230 ;  /* 0x80000045a9457223 */ /* 0x000fe200000100e6 */
[C---:B------:R-:W-:Y:S01]  /*7020*/  FMUL.FTZ R76, R163.reuse, R74 ;  /* 0x0000004aa34c7220 */ /* 0x040fe20000410000 */
[C---:B------:R-:W-:Y:S01]  /*7030*/  FMUL.FTZ R71, R163.reuse, R66 ;  /* 0x00000042a3477220 */ /* 0x040fe20000410000 */
[-C--:B------:R-:W-:Y:S01]  /*7040*/  FMUL.FTZ R67, R163, R72.reuse ;  /* 0x00000048a3437220 */ /* 0x080fe20000410000 */
[----:B------:R-:W-:Y:S01]  /*7050*/  FADD.FTZ R131, -R196, R131 ;  /* 0x00000083c4837221 */ /* 0x000fe20000010100 */
[C---:B------:R-:W-:Y:S01]  /*7060*/  FFMA.FTZ R66, R69.reuse, R72, R76 ;  /* 0x0000004845427223 */ /* 0x040fe2000001004c */
[C---:B------:R-:W-:Y:S01]  /*7070*/  FFMA.FTZ R71, R69.reuse, R70, R71 ;  /* 0x0000004645477223 */ /* 0x040fe20000010047 */
[----:B------:R-:W-:Y:S01]  /*7080*/  FFMA.FTZ R67, R69, R74, -R67 ;  /* 0x0000004a45437223 */ /* 0x000fe20000010843 */
[CC--:B------:R-:W-:Y:S01]  /*7090*/  FMUL.FTZ R69, R133.reuse, -R131.reuse ;  /* 0x8000008385457220 */ /* 0x0c0fe20000410000 */
[-C--:B------:R-:W-:Y:S01]  /*70a0*/  FMUL.FTZ R133, R133, -R96.reuse ;  /* 0x8000006085857220 */ /* 0x080fe20000410000 */
[----:B------:R-:W-:Y:S01]  /*70b0*/  FADD.FTZ R18, R73, R18 ;  /* 0x0000001249127221 */ /* 0x000fe20000010000 */
[----:B------:R-:W-:Y:S01]  /*70c0*/  PRMT R73, R85, 0x7632, R73 ;  /* 0x0000763255497816 */ /* 0x000fe20000000049 */
[C---:B------:R-:W-:Y:S01]  /*70d0*/  FFMA.FTZ R69, R134.reuse, R96, -R69 ;  /* 0x0000006086457223 */ /* 0x040fe20000010845 */
[-C--:B------:R-:W-:Y:S01]  /*70e0*/  FFMA.FTZ R134, R134, R131.reuse, R133 ;  /* 0x0000008386867223 */ /* 0x080fe20000010085 */
[-C--:B------:R-:W-:Y:S01]  /*70f0*/  FFMA.FTZ R41, R110, R68.reuse, R41 ;  /* 0x000000446e297223 */ /* 0x080fe20000010029 */
[----:B------:R-:W-:Y:S01]  /*7100*/  SHF.L.U32 R79, R73, 0x10, RZ ;  /* 0x00000010494f7819 */ /* 0x000fe200000006ff */
[----:B------:R-:W-:Y:S01]  /*7110*/  FADD.FTZ R184, R184, R69 ;  /* 0x00000045b8b87221 */ /* 0x000fe20000010000 */
[----:B------:R-:W-:Y:S01]  /*7120*/  FADD.FTZ R134, -R195, R134 ;  /* 0x00000086c3867221 */ /* 0x000fe20000010100 */
[----:B------:R-:W-:Y:S01]  /*7130*/  FFMA.FTZ R73, R75, R68, R71 ;  /* 0x000000444b497223 */ /* 0x000fe20000010047 */
[----:B------:R-:W-:Y:S01]  /*7140*/  FMUL.FTZ R68, R165, R131 ;  /* 0x00000083a5447220 */ /* 0x000fe20000410000 */
[----:B------:R-:W-:Y:S01]  /*7150*/  FMUL.FTZ R70, R52, R79 ;  /* 0x0000004f34467220 */ /* 0x000fe20000410000 */
[C---:B------:R-:W-:Y:S01]  /*7160*/  FMUL.FTZ R69, R135.reuse, -R134 ;  /* 0x8000008687457220 */ /* 0x040fe20000410000 */
[----:B------:R-:W-:Y:S01]  /*7170*/  FMUL.FTZ R135, R135, -R184 ;  /* 0x800000b887877220 */ /* 0x000fe20000410000 */
[----:B------:R-:W-:Y:S01]  /*7180*/  FMUL.FTZ R163, R75, R72 ;  /* 0x000000484ba37220 */ /* 0x000fe20000410000 */
[-C--:B------:R-:W-:Y:S01]  /*7190*/  FFMA.FTZ R165, R165, -R70.reuse, R224 ;  /* 0x80000046a5a57223 */ /* 0x080fe200000100e0 */
[C---:B------:R-:W-:Y:S01]  /*71a0*/  FFMA.FTZ R71, R167.reuse, -R70, R226 ;  /* 0x80000046a7477223 */ /* 0x040fe200000100e2 */
[----:B------:R-:W-:Y:S01]  /*71b0*/  FFMA.FTZ R70, R167, R96, R68 ;  /* 0x00000060a7467223 */ /* 0x000fe20000010044 */
[C---:B------:R-:W-:Y:S01]  /*71c0*/  FFMA.FTZ R135, R136.reuse, R134, R135 ;  /* 0x0000008688877223 */ /* 0x040fe20000010087 */
[----:B------:R-:W-:Y:S01]  /*71d0*/  FFMA.FTZ R68, R136, R184, -R69 ;  /* 0x000000b888447223 */ /* 0x000fe20000010845 */
[----:B------:R-:W-:Y:S01]  /*71e0*/  FMUL.FTZ R72, R96, UR45 ;  /* 0x0000002d60487c20 */ /* 0x000fe20008410000 */
[----:B------:R-:W-:Y:S01]  /*71f0*/  FMUL.FTZ R69, R131, UR45 ;  /* 0x0000002d83457c20 */ /* 0x000fe20008410000 */
[----:B------:R-:W-:Y:S01]  /*7200*/  FADD.FTZ R194, -R194, R135 ;  /* 0x00000087c2c27221 */ /* 0x000fe20000010100 */
[----:B------:R-:W-:Y:S01]  /*7210*/  FMUL.FTZ R169, R75, R74 ;  /* 0x0000004a4ba97220 */ /* 0x000fe20000410000 */
[----:B------:R-:W-:Y:S01]  /*7220*/  FADD.FTZ R183, R183, R68 ;  /* 0x00000044b7b77221 */ /* 0x000fe20000010000 */
[----:B------:R-:W-:Y:S01]  /*7230*/  FFMA.FTZ R74, R131, UR56, -R72 ;  /* 0x00000038834a7c23 */ /* 0x000fe20008010848 */
[----:B------:R-:W-:Y:S01]  /*7240*/  FFMA.FTZ R72, R96, UR56, R69 ;  /* 0x0000003860487c23 */ /* 0x000fe20008010045 */
[C---:B------:R-:W-:Y:S01]  /*7250*/  FMUL.FTZ R69, R137.reuse, -R194 ;  /* 0x800000c289457220 */ /* 0x040fe20000410000 */
[-C--:B------:R-:W-:Y:S01]  /*7260*/  FMUL.FTZ R137, R137, -R183.reuse ;  /* 0x800000b789897220 */ /* 0x080fe20000410000 */
[----:B------:R-:W-:Y:S01]  /*7270*/  FADD.FTZ R20, R73, R20 ;  /* 0x0000001449147221 */ /* 0x000fe20000010000 */
[----:B------:R-:W-:Y:S01]  /*7280*/  FMUL.FTZ R73, R165, R74 ;  /* 0x0000004aa5497220 */ /* 0x000fe20000410000 */
[----:B------:R-:W-:Y:S01]  /*7290*/  FFMA.FTZ R69, R138, R183, -R69 ;  /* 0x000000b78a457223 */ /* 0x000fe20000010845 */
[----:B------:R-:W-:Y:S01]  /*72a0*/  FMUL.FTZ R78, R52, R131 ;  /* 0x00000083344e7220 */ /* 0x000fe20000410000 */
[----:B------:R-:W-:Y:S01]  /*72b0*/  FFMA.FTZ R138, R138, R194, R137 ;  /* 0x000000c28a8a7223 */ /* 0x000fe20000010089 */
[----:B------:R-:W-:Y:S01]  /*72c0*/  FMUL.FTZ R76, R52, R96 ;  /* 0x00000060344c7220 */ /* 0x000fe20000410000 */
[----:B------:R-:W-:Y:S01]  /*72d0*/  FFMA.FTZ R73, R71, R72, R73 ;  /* 0x0000004847497223 */ /* 0x000fe20000010049 */
[----:B------:R-:W-:Y:S01]  /*72e0*/  FMUL.FTZ R68, R165, R78 ;  /* 0x0000004ea5447220 */ /* 0x000fe20000410000 */
[----:B------:R-:W-:Y:S01]  /*72f0*/  FADD.FTZ R193, -R193, R138 ;  /* 0x0000008ac1c17221 */ /* 0x000fe20000010100 */
[----:B------:R-:W-:Y:S01]  /*7300*/  FMUL.FTZ R75, R165, R76 ;  /* 0x0000004ca54b7220 */ /* 0x000fe20000410000 */
[----:B------:R-:W-:Y:S01]  /*7310*/  FADD.FTZ R182, R182, R69 ;  /* 0x00000045b6b67221 */ /* 0x000fe20000010000 */
[-C--:B------:R-:W-:Y:S01]  /*7320*/  FFMA.FTZ R35, R52, R70.reuse, R35 ;  /* 0x0000004634237223 */ /* 0x080fe20000010023 */
[----:B------:R-:W-:Y:S01]  /*7330*/  FFMA.FTZ R74, R79, R70, R73 ;  /* 0x000000464f4a7223 */ /* 0x000fe20000010049 */
[----:B------:R-:W-:Y:S01]  /*7340*/  FMUL.FTZ R70, R111, R77 ;  /* 0x0000004d6f467220 */ /* 0x000fe20000410000 */
[----:B------:R-:W-:Y:S01]  /*7350*/  FFMA.FTZ R165, R71, R76, R68 ;  /* 0x0000004c47a57223 */ /* 0x000fe20000010044 */
[-C--:B------:R-:W-:Y:S01]  /*7360*/  FMUL.FTZ R69, R139, -R193.reuse ;  /* 0x800000c18b457220 */ /* 0x080fe20000410000 */
[----:B------:R-:W-:Y:S01]  /*7370*/  FFMA.FTZ R68, R71, R78, -R75 ;  /* 0x0000004e47447223 */ /* 0x000fe2000001084b */
[----:B------:R-:W-:Y:S01]  /*7380*/  FMUL.FTZ R72, R139, -R182 ;  /* 0x800000b68b487220 */ /* 0x000fe20000410000 */
[C---:B------:R-:W-:Y:S01]  /*7390*/  FMUL.FTZ R71, R164.reuse, R134 ;  /* 0x00000086a4477220 */ /* 0x040fe20000410000 */
[-C--:B------:R-:W-:Y:S01]  /*73a0*/  FFMA.FTZ R164, R164, -R70.reuse, R223 ;  /* 0x80000046a4a47223 */ /* 0x080fe200000100df */
[----:B------:R-:W-:Y:S01]  /*73b0*/  FFMA.FTZ R73, R162, -R70, R231 ;  /* 0x80000046a2497223 */ /* 0x000fe200000100e7 */
[C---:B------:R-:W-:Y:S01]  /*73c0*/  FFMA.FTZ R70, R140.reuse, R182, -R69 ;  /* 0x000000b68c467223 */ /* 0x040fe20000010845 */
[----:B------:R-:W-:Y:S01]  /*73d0*/  FFMA.FTZ R69, R140, R193, R72 ;  /* 0x000000c18c457223 */ /* 0x000fe20000010048 */
[----:B------:R-:W-:Y:S01]  /*73e0*/  FADD.FTZ R21, R74, R21 ;  /* 0x000000154a157221 */ /* 0x000fe20000010000 */
[----:B------:R-:W-:Y:S01]  /*73f0*/  FMUL.FTZ R74, R184, UR45 ;  /* 0x0000002db84a7c20 */ /* 0x000fe20008410000 */
[----:B------:R-:W-:Y:S01]  /*7400*/  FADD.FTZ R181, R181, R70 ;  /* 0x00000046b5b57221 */ /* 0x000fe20000010000 */
[----:B------:R-:W-:Y:S01]  /*7410*/  FADD.FTZ R192, -R192, R69 ;  /* 0x00000045c0c07221 */ /* 0x000fe20000010100 */
[C---:B------:R-:W-:Y:S01]  /*7420*/  FMUL.FTZ R70, R134.reuse, UR45 ;  /* 0x0000002d86467c20 */ /* 0x040fe20008410000 */
[----:B------:R-:W-:Y:S01]  /*7430*/  FFMA.FTZ R75, R134, UR56, -R74 ;  /* 0x00000038864b7c23 */ /* 0x000fe2000801084a */
[----:B------:R-:W-:Y:S01]  /*7440*/  FMUL.FTZ R177, R111, R134 ;  /* 0x000000866fb17220 */ /* 0x000fe20000410000 */
[C---:B------:R-:W-:Y:S01]  /*7450*/  FMUL.FTZ R69, R141.reuse, -R192 ;  /* 0x800000c08d457220 */ /* 0x040fe20000410000 */
[-C--:B------:R-:W-:Y:S01]  /*7460*/  FMUL.FTZ R141, R141, -R181.reuse ;  /* 0x800000b58d8d7220 */ /* 0x080fe20000410000 */
[----:B------:R-:W-:Y:S01]  /*7470*/  FFMA.FTZ R70, R184, UR56, R70 ;  /* 0x00000038b8467c23 */ /* 0x000fe20008010046 */
[----:B------:R-:W-:Y:S01]  /*7480*/  FMUL.FTZ R72, R111, R184 ;  /* 0x000000b86f487220 */ /* 0x000fe20000410000 */
[C---:B------:R-:W-:Y:S01]  /*7490*/  FFMA.FTZ R69, R142.reuse, R181, -R69 ;  /* 0x000000b58e457223 */ /* 0x040fe20000010845 */
[----:B------:R-:W-:Y:S01]  /*74a0*/  FFMA.FTZ R142, R142, R192, R141 ;  /* 0x000000c08e8e7223 */ /* 0x000fe2000001008d */
[C---:B------:R-:W-:Y:S01]  /*74b0*/  FMUL.FTZ R140, R164.reuse, R177 ;  /* 0x000000b1a48c7220 */ /* 0x040fe20000410000 */
[----:B------:R-:W-:Y:S01]  /*74c0*/  FMUL.FTZ R75, R164, R75 ;  /* 0x0000004ba44b7220 */ /* 0x000fe20000410000 */
[----:B------:R-:W-:Y:S01]  /*74d0*/  FADD.FTZ R180, R180, R69 ;  /* 0x00000045b4b47221 */ /* 0x000fe20000010000 */
[----:B------:R-:W-:Y:S01]  /*74e0*/  FADD.FTZ R191, -R191, R142 ;  /* 0x0000008ebfbf7221 */ /* 0x000fe20000010100 */
[----:B------:R-:W-:Y:S01]  /*74f0*/  FMUL.FTZ R167, R79, R76 ;  /* 0x0000004c4fa77220 */ /* 0x000fe20000410000 */
[----:B------:R-:W-:Y:S01]  /*7500*/  FFMA.FTZ R71, R162, R184, R71 ;  /* 0x000000b8a2477223 */ /* 0x000fe20000010047 */
[-C--:B------:R-:W-:Y:S01]  /*7510*/  FMUL.FTZ R252, R164, R72.reuse ;  /* 0x00000048a4fc7220 */ /* 0x080fe20000410000 */
[----:B------:R-:W-:Y:S01]  /*7520*/  FMUL.FTZ R69, R143, -R191 ;  /* 0x800000bf8f457220 */ /* 0x000fe20000410000 */
[C---:B------:R-:W-:Y:S01]  /*7530*/  FFMA.FTZ R140, R73.reuse, R72, R140 ;  /* 0x00000048498c7223 */ /* 0x040fe2000001008c */
[----:B------:R-:W-:Y:S01]  /*7540*/  FFMA.FTZ R74, R73, R70, R75 ;  /* 0x00000046494a7223 */ /* 0x000fe2000001004b */
[----:B------:R-:W-:Y:S01]  /*7550*/  FMUL.FTZ R141, R77, R72 ;  /* 0x000000484d8d7220 */ /* 0x000fe20000410000 */
[----:B------:R-:W-:Y:S01]  /*7560*/  PRMT R76, R84, 0x7632, R76 ;  /* 0x00007632544c7816 */ /* 0x000fe2000000004c */
[-C--:B------:R-:W-:Y:S01]  /*7570*/  FMUL.FTZ R72, R143, -R180.reuse ;  /* 0x800000b48f487220 */ /* 0x080fe20000410000 */
[----:B------:R-:W-:Y:S01]  /*7580*/  FFMA.FTZ R70, R144, R180, -R69 ;  /* 0x000000b490467223 */ /* 0x000fe20000010845 */
[-C--:B------:R-:W-:Y:S01]  /*7590*/  FFMA.FTZ R44, R111, R71.reuse, R44 ;  /* 0x000000476f2c7223 */ /* 0x080fe2000001002c */
[----:B------:R-:W-:Y:S01]  /*75a0*/  FFMA.FTZ R69, R77, R71, R74 ;  /* 0x000000474d457223 */ /* 0x000fe2000001004a */
[----:B------:R-:W-:Y:S01]  /*75b0*/  SHF.L.U32 R76, R76, 0x10, RZ ;  /* 0x000000104c4c7819 */ /* 0x000fe200000006ff */
[----:B------:R-:W-:Y:S01]  /*75c0*/  FFMA.FTZ R71, R144, R191, R72 ;  /* 0x000000bf90477223 */ /* 0x000fe20000010048 */
[----:B------:R-:W-:Y:S01]  /*75d0*/  FADD.FTZ R201, R201, R70 ;  /* 0x00000046c9c97221 */ /* 0x000fe20000010000 */
[----:B------:R-:W-:Y:S01]  /*75e0*/  FMUL.FTZ R70, R166, R194 ;  /* 0x000000c2a6467220 */ /* 0x000fe20000410000 */
[----:B------:R-:W-:Y:S01]  /*75f0*/  FFMA.FTZ R252, R73, R177, -R252 ;  /* 0x000000b149fc7223 */ /* 0x000fe200000108fc */
[----:B------:R-:W-:Y:S01]  /*7600*/  FADD.FTZ R190, -R190, R71 ;  /* 0x00000047bebe7221 */ /* 0x000fe20000010100 */
[----:B------:R-:W-:Y:S01]  /*7610*/  FMUL.FTZ R72, R51, R76 ;  /* 0x0000004c33487220 */ /* 0x000fe20000410000 */
[----:B------:R-:W-:Y:S01]  /*7620*/  FMUL.FTZ R73, R183, UR45 ;  /* 0x0000002db7497c20 */ /* 0x000fe20008410000 */
[----:B------:R-:W-:Y:S01]  /*7630*/  FMUL.FTZ R74, R194, UR45 ;  /* 0x0000002dc24a7c20 */ /* 0x000fe20008410000 */
[C---:B------:R-:W-:Y:S01]  /*7640*/  FMUL.FTZ R71, R145.reuse, -R190 ;  /* 0x800000be91477220 */ /* 0x040fe20000410000 */
[-C--:B------:R-:W-:Y:S01]  /*7650*/  FFMA.FTZ R166, R166, -R72.reuse, R219 ;  /* 0x80000048a6a67223 */ /* 0x080fe200000100db */
[C---:B------:R-:W-:Y:S01]  /*7660*/  FFMA.FTZ R72, R160.reuse, -R72, R233 ;  /* 0x80000048a0487223 */ /* 0x040fe200000100e9 */
[----:B------:R-:W-:Y:S01]  /*7670*/  FMUL.FTZ R145, R145, -R201 ;  /* 0x800000c991917220 */ /* 0x000fe20000410000 */
[----:B------:R-:W-:Y:S01]  /*7680*/  FFMA.FTZ R160, R160, R183, R70 ;  /* 0x000000b7a0a07223 */ /* 0x000fe20000010046 */
[----:B------:R-:W-:Y:S01]  /*7690*/  FFMA.FTZ R70, R146, R201, -R71 ;  /* 0x000000c992467223 */ /* 0x000fe20000010847 */
[----:B------:R-:W-:Y:S01]  /*76a0*/  FFMA.FTZ R71, R194, UR56, -R73 ;  /* 0x00000038c2477c23 */ /* 0x000fe20008010849 */
[----:B------:R-:W-:Y:S01]  /*76b0*/  FFMA.FTZ R145, R146, R190, R145 ;  /* 0x000000be92917223 */ /* 0x000fe20000010091 */
[----:B------:R-:W-:Y:S01]  /*76c0*/  FFMA.FTZ R73, R183, UR56, R74 ;  /* 0x00000038b7497c23 */ /* 0x000fe2000801004a */
[----:B------:R-:W-:Y:S01]  /*76d0*/  FADD.FTZ R203, R203, R70 ;  /* 0x00000046cbcb7221 */ /* 0x000fe20000010000 */
[----:B------:R-:W-:Y:S01]  /*76e0*/  FMUL.FTZ R70, R166, R71 ;  /* 0x00000047a6467220 */ /* 0x000fe20000410000 */
[----:B------:R-:W-:Y:S01]  /*76f0*/  FADD.FTZ R202, -R202, R145 ;  /* 0x00000091caca7221 */ /* 0x000fe20000010100 */
[----:B------:R-:W-:Y:S01]  /*7700*/  FMUL.FTZ R177, R77, R177 ;  /* 0x000000b14db17220 */ /* 0x000fe20000410000 */
[C---:B------:R-:W-:Y:S01]  /*7710*/  FMUL.FTZ R97, R51.reuse, R194 ;  /* 0x000000c233617220 */ /* 0x040fe20000410000 */
[----:B------:R-:W-:Y:S01]  /*7720*/  FFMA.FTZ R77, R72, R73, R70 ;  /* 0x00000049484d7223 */ /* 0x000fe20000010046 */
[----:B------:R-:W-:Y:S01]  /*7730*/  FMUL.FTZ R183, R51, R183 ;  /* 0x000000b733b77220 */ /* 0x000fe20000410000 */
[CC--:B------:R-:W-:Y:S01]  /*7740*/  FMUL.FTZ R73, R147.reuse, -R202.reuse ;  /* 0x800000ca93497220 */ /* 0x0c0fe20000410000 */
[----:B------:R-:W-:Y:S01]  /*7750*/  FMUL.FTZ R147, R147, -R203 ;  /* 0x800000cb93937220 */ /* 0x000fe20000410000 */
[C---:B------:R-:W-:Y:S01]  /*7760*/  FMUL.FTZ R143, R166.reuse, R97 ;  /* 0x00000061a68f7220 */ /* 0x040fe20000410000 */
[-C--:B------:R-:W-:Y:S01]  /*7770*/  FMUL.FTZ R142, R166, R183.reuse ;  /* 0x000000b7a68e7220 */ /* 0x080fe20000410000 */
[----:B------:R-:W-:Y:S01]  /*7780*/  SHF.L.U32 R71, R84, 0x10, RZ ;  /* 0x0000001054477819 */ /* 0x000fe200000006ff */
[----:B------:R-:W-:Y:S01]  /*7790*/  FFMA.FTZ R147, R148, R202, R147 ;  /* 0x000000ca94937223 */ /* 0x000fe20000010093 */
[C---:B------:R-:W-:Y:S01]  /*77a0*/  FFMA.FTZ R143, R72.reuse, R183, R143 ;  /* 0x000000b7488f7223 */ /* 0x040fe2000001008f */
[----:B------:R-:W-:Y:S01]  /*77b0*/  FFMA.FTZ R142, R72, R97, -R142 ;  /* 0x00000061488e7223 */ /* 0x000fe2000001088e */
[----:B------:R-:W-:Y:S01]  /*77c0*/  FFMA.FTZ R72, R148, R203, -R73 ;  /* 0x000000cb94487223 */ /* 0x000fe20000010849 */
[----:B------:R-:W-:Y:S01]  /*77d0*/  FADD.FTZ R204, -R204, R147 ;  /* 0x00000093cccc7221 */ /* 0x000fe20000010100 */
[----:B------:R-:W-:Y:S01]  /*77e0*/  FMUL.FTZ R70, R112, R71 ;  /* 0x0000004770467220 */ /* 0x000fe20000410000 */
[----:B------:R-:W-:Y:S01]  /*77f0*/  FMUL.FTZ R75, R159, R193 ;  /* 0x000000c19f4b7220 */ /* 0x000fe20000410000 */
[----:B------:R-:W-:Y:S01]  /*7800*/  FADD.FTZ R205, R205, R72 ;  /* 0x00000048cdcd7221 */ /* 0x000fe20000010000 */
[----:B------:R-:W-:Y:S01]  /*7810*/  FMUL.FTZ R73, R149, -R204 ;  /* 0x800000cc95497220 */ /* 0x000fe20000410000 */
[----:B------:R-:W-:Y:S01]  /*7820*/  FMUL.FTZ R58, R175, R58 ;  /* 0x0000003aaf3a7220 */ /* 0x000fe20000410000 */
[----:B------:R-:W-:Y:S01]  /*7830*/  FMUL.FTZ R175, R79, R78 ;  /* 0x0000004e4faf7220 */ /* 0x000fe20000410000 */
[C---:B------:R-:W-:Y:S01]  /*7840*/  FMUL.FTZ R145, R76.reuse, R183 ;  /* 0x000000b74c917220 */ /* 0x040fe20000410000 */
[C---:B------:R-:W-:Y:S01]  /*7850*/  FMUL.FTZ R147, R76.reuse, R97 ;  /* 0x000000614c937220 */ /* 0x040fe20000410000 */
[----:B------:R-:W-:Y:S01]  /*7860*/  FFMA.FTZ R72, R76, R160, R77 ;  /* 0x000000a04c487223 */ /* 0x000fe2000001004d */
[----:B------:R-:W-:Y:S01]  /*7870*/  FMUL.FTZ R74, R182, UR45 ;  /* 0x0000002db64a7c20 */ /* 0x000fe20008410000 */
[-C--:B------:R-:W-:Y:S01]  /*7880*/  FFMA.FTZ R159, R159, -R70.reuse, R234 ;  /* 0x800000469f9f7223 */ /* 0x080fe200000100ea */
[----:B------:R-:W-:Y:S01]  /*7890*/  FFMA.FTZ R79, R161, -R70, R216 ;  /* 0x80000046a14f7223 */ /* 0x000fe200000100d8 */
[-C--:B------:R-:W-:Y:S01]  /*78a0*/  FMUL.FTZ R149, R149, -R205.reuse ;  /* 0x800000cd95957220 */ /* 0x080fe20000410000 */
[C---:B------:R-:W-:Y:S01]  /*78b0*/  FFMA.FTZ R76, R150.reuse, R205, -R73 ;  /* 0x000000cd964c7223 */ /* 0x040fe20000010849 */
[--C-:B------:R-:W-:Y:S01]  /*78c0*/  FFMA.FTZ R70, R161, R182, R75.reuse ;  /* 0x000000b6a1467223 */ /* 0x100fe2000001004b */
[----:B------:R-:W-:Y:S01]  /*78d0*/  FMUL.FTZ R73, R193, UR45 ;  /* 0x0000002dc1497c20 */ /* 0x000fe20008410000 */
[----:B------:R-:W-:Y:S01]  /*78e0*/  PRMT R75, R91, 0x7632, R75 ;  /* 0x000076325b4b7816 */ /* 0x000fe2000000004b */
[----:B------:R-:W-:Y:S01]  /*78f0*/  FFMA.FTZ R78, R193, UR56, -R74 ;  /* 0x00000038c14e7c23 */ /* 0x000fe2000801084a */
[----:B------:R-:W-:Y:S01]  /*7900*/  FFMA.FTZ R149, R150, R204, R149 ;  /* 0x000000cc96957223 */ /* 0x000fe20000010095 */
[----:B------:R-:W-:Y:S01]  /*7910*/  FFMA.FTZ R74, R182, UR56, R73 ;  /* 0x00000038b64a7c23 */ /* 0x000fe20008010049 */
[----:B------:R-:W-:Y:S01]  /*7920*/  SHF.L.U32 R73, R75, 0x10, RZ ;  /* 0x000000104b497819 */ /* 0x000fe200000006ff */
[----:B------:R-:W-:Y:S01]  /*7930*/  FMUL.FTZ R75, R159, R78 ;  /* 0x0000004e9f4b7220 */ /* 0x000fe20000410000 */
[----:B------:R-:W-:Y:S01]  /*7940*/  FADD.FTZ R206, -R206, R149 ;  /* 0x00000095cece7221 */ /* 0x000fe20000010100 */
[----:B------:R-:W-:Y:S01]  /*7950*/  FADD.FTZ R207, R207, R76 ;  /* 0x0000004ccfcf7221 */ /* 0x000fe20000010000 */
[C---:B------:R-:W-:Y:S01]  /*7960*/  FMUL.FTZ R144, R112.reuse, R193 ;  /* 0x000000c170907220 */ /* 0x040fe20000410000 */
[----:B------:R-:W-:Y:S01]  /*7970*/  FFMA.FTZ R74, R79, R74, R75 ;  /* 0x0000004a4f4a7223 */ /* 0x000fe2000001004b */
[C---:B------:R-:W-:Y:S01]  /*7980*/  FMUL.FTZ R75, R151.reuse, -R206 ;  /* 0x800000ce974b7220 */ /* 0x040fe20000410000 */
[-C--:B------:R-:W-:Y:S01]  /*7990*/  FMUL.FTZ R151, R151, -R207.reuse ;  /* 0x800000cf97977220 */ /* 0x080fe20000410000 */
[----:B------:R-:W-:Y:S01]  /*79a0*/  FMUL.FTZ R146, R112, R182 ;  /* 0x000000b670927220 */ /* 0x000fe20000410000 */
[----:B------:R-:W-:Y:S01]  /*79b0*/  FMUL.FTZ R148, R159, R144 ;  /* 0x000000909f947220 */ /* 0x000fe20000410000 */
[C---:B------:R-:W-:Y:S01]  /*79c0*/  FFMA.FTZ R78, R152.reuse, R207, -R75 ;  /* 0x000000cf984e7223 */ /* 0x040fe2000001084b */
[----:B------:R-:W-:Y:S01]  /*79d0*/  FFMA.FTZ R151, R152, R206, R151 ;  /* 0x000000ce98977223 */ /* 0x000fe20000010097 */
[----:B------:R-:W-:Y:S01]  /*79e0*/  FMUL.FTZ R77, R54, R73 ;  /* 0x00000049364d7220 */ /* 0x000fe20000410000 */
[----:B------:R-:W-:Y:S01]  /*79f0*/  FMUL.FTZ R75, R181, UR45 ;  /* 0x0000002db54b7c20 */ /* 0x000fe20008410000 */
[-C--:B------:R-:W-:Y:S01]  /*7a00*/  FMUL.FTZ R159, R159, R146.reuse ;  /* 0x000000929f9f7220 */ /* 0x080fe20000410000 */
[----:B------:R-:W-:Y:S01]  /*7a10*/  FADD.FTZ R208, -R208, R151 ;  /* 0x00000097d0d07221 */ /* 0x000fe20000010100 */
[----:B------:R-:W-:Y:S01]  /*7a20*/  FADD.FTZ R209, R209, R78 ;  /* 0x0000004ed1d17221 */ /* 0x000fe20000010000 */
[-C--:B------:R-:W-:Y:S01]  /*7a30*/  FFMA.FTZ R97, R83, -R77.reuse, R222 ;  /* 0x8000004d53617223 */ /* 0x080fe200000100de */
[----:B------:R-:W-:Y:S01]  /*7a40*/  FFMA.FTZ R96, R192, UR56, -R75 ;  /* 0x00000038c0607c23 */ /* 0x000fe2000801084b */
[C---:B------:R-:W-:Y:S01]  /*7a50*/  FFMA.FTZ R148, R79.reuse, R146, R148 ;  /* 0x000000924f947223 */ /* 0x040fe20000010094 */
[----:B------:R-:W-:Y:S01]  /*7a60*/  FFMA.FTZ R149, R79, R144, -R159 ;  /* 0x000000904f957223 */ /* 0x000fe2000001089f */
[C---:B------:R-:W-:Y:S01]  /*7a70*/  FMUL.FTZ R150, R54.reuse, R192 ;  /* 0x000000c036967220 */ /* 0x040fe20000410000 */
[----:B------:R-:W-:Y:S01]  /*7a80*/  FMUL.FTZ R75, R153, -R208 ;  /* 0x800000d0994b7220 */ /* 0x000fe20000410000 */
[----:B------:R-:W-:Y:S01]  /*7a90*/  FFMA.FTZ R79, R157, -R77, R214 ;  /* 0x8000004d9d4f7223 */ /* 0x000fe200000100d6 */
[----:B------:R-:W-:Y:S01]  /*7aa0*/  FMUL.FTZ R76, R83, R192 ;  /* 0x000000c0534c7220 */ /* 0x000fe20000410000 */
[----:B------:R-:W-:Y:S01]  /*7ab0*/  FMUL.FTZ R77, R153, -R209 ;  /* 0x800000d1994d7220 */ /* 0x000fe20000410000 */
[C---:B------:R-:W-:Y:S01]  /*7ac0*/  FMUL.FTZ R83, R97.reuse, R96 ;  /* 0x0000006061537220 */ /* 0x040fe20000410000 */
[----:B------:R-:W-:Y:S01]  /*7ad0*/  FMUL.FTZ R152, R54, R181 ;  /* 0x000000b536987220 */ /* 0x000fe20000410000 */
[----:B------:R-:W-:Y:S01]  /*7ae0*/  FMUL.FTZ R98, R97, R150 ;  /* 0x0000009661627220 */ /* 0x000fe20000410000 */
[----:B------:R-:W-:Y:S01]  /*7af0*/  FFMA.FTZ R96, R154, R209, -R75 ;  /* 0x000000d19a607223 */ /* 0x000fe2000001084b */
[----:B------:R-:W-:Y:S01]  /*7b00*/  SHF.L.U32 R139, R88, 0x10, RZ ;  /* 0x00000010588b7819 */ /* 0x000fe200000006ff */
[----:B------:R-:W-:Y:S01]  /*7b10*/  FFMA.FTZ R77, R154, R208, R77 ;  /* 0x000000d09a4d7223 */ /* 0x000fe2000001004d */
[----:B------:R-:W-:Y:S01]  /*7b20*/  PRMT R138, R88, 0x7632, R138 ;  /* 0x00007632588a7816 */ /* 0x000fe2000000008a */
[-C--:B------:R-:W-:Y:S01]  /*7b30*/  FFMA.FTZ R151, R79, R152.reuse, R98 ;  /* 0x000000984f977223 */ /* 0x080fe20000010062 */
[----:B------:R-:W-:Y:S01]  /*7b40*/  SHF.L.U32 R75, R123, 0x5, RZ ;  /* 0x000000057b4b7819 */ /* 0x000fe200000006ff */
[----:B------:R-:W-:Y:S01]  /*7b50*/  FMUL.FTZ R135, R116, R139 ;  /* 0x0000008b74877220 */ /* 0x000fe20000410000 */
[----:B------:R-:W-:Y:S01]  /*7b60*/  SHF.L.U32 R138, R138, 0x10, RZ ;  /* 0x000000108a8a7819 */ /* 0x000fe200000006ff */
[----:B------:R-:W-:Y:S01]  /*7b70*/  FADD.FTZ R210, -R210, R77 ;  /* 0x0000004dd2d27221 */ /* 0x000fe20000010100 */
[----:B------:R-:W-:Y:S01]  /*7b80*/  IADD3 R98, R75, 0x2, RZ ;  /* 0x000000024b627810 */ /* 0x000fe20007ffe0ff */
[----:B------:R-:W-:Y:S01]  /*7b90*/  FADD.FTZ R211, R211, R96 ;  /* 0x00000060d3d37221 */ /* 0x000fe20000010000 */
[----:B------:R-:W-:Y:S01]  /*7ba0*/  FMUL.FTZ R78, R192, UR45 ;  /* 0x0000002dc04e7c20 */ /* 0x000fe20008410000 */
[----:B------:R-:W-:Y:S01]  /*7bb0*/  FMUL.FTZ R97, R97, R152 ;  /* 0x0000009861617220 */ /* 0x000fe20000410000 */
[----:B------:R-:W-:Y:S01]  /*7bc0*/  IADD3 R96, R75, 0x1, RZ ;  /* 0x000000014b607810 */ /* 0x000fe20007ffe0ff */
[-C--:B------:R-:W-:Y:S01]  /*7bd0*/  FFMA.FTZ R137, R101, -R135.reuse, R92 ;  /* 0x8000008765897223 */ /* 0x080fe2000001005c */
[----:B------:R-:W-:Y:S01]  /*7be0*/  IADD3 R124, R75, 0x3, RZ ;  /* 0x000000034b7c7810 */ /* 0x000fe20007ffe0ff */
[----:B------:R-:W-:Y:S01]  /*7bf0*/  FFMA.FTZ R135, R105, -R135, R218 ;  /* 0x8000008769877223 */ /* 0x000fe200000100da */
[-C--:B------:R-:W-:Y:S01]  /*7c00*/  LEA.HI.SX32 R127, R98, R75.reuse, 0x1b ;  /* 0x0000004b627f7211 */ /* 0x080fe200078fdaff */
[----:B------:R-:W-:Y:S01]  /*7c10*/  FMUL.FTZ R98, R116, R210 ;  /* 0x000000d274627220 */ /* 0x000fe20000410000 */
[----:B------:R-:W-:Y:S01]  /*7c20*/  FMUL.FTZ R132, R55, R138 ;  /* 0x0000008a37847220 */ /* 0x000fe20000410000 */
[----:B------:R-:W-:Y:S01]  /*7c30*/  FFMA.FTZ R78, R181, UR56, R78 ;  /* 0x00000038b54e7c23 */ /* 0x000fe2000801004e */
[----:B------:R-:W-:Y:S01]  /*7c40*/  FFMA.FTZ R153, R79, R150, -R97 ;  /* 0x000000964f997223 */ /* 0x000fe20000010861 */
[----:B------:R-:W-:Y:S01]  /*7c50*/  LEA.HI.SX32 R77, R96, R75, 0x1b ;  /* 0x0000004b604d7211 */ /* 0x000fe200078fdaff */
[----:B------:R-:W-:Y:S01]  /*7c60*/  FMUL.FTZ R96, R116, R211 ;  /* 0x000000d374607220 */ /* 0x000fe20000410000 */
[-C--:B------:R-:W-:Y:S01]  /*7c70*/  LEA.HI.SX32 R249, R124, R75.reuse, 0x1b ;  /* 0x0000004b7cf97211 */ /* 0x080fe200078fdaff */
[----:B------:R-:W-:Y:S01]  /*7c80*/  FMUL.FTZ R124, R135, R98 ;  /* 0x00000062877c7220 */ /* 0x000fe20000410000 */
[----:B------:R-:W-:Y:S01]  /*7c90*/  LEA.HI.SX32 R75, R75, R75, 0x1b ;  /* 0x0000004b4b4b7211 */ /* 0x000fe200078fdaff */
[----:B------:R-:W-:Y:S01]  /*7ca0*/  FFMA.FTZ R134, R106, -R132, R93 ;  /* 0x800000846a867223 */ /* 0x000fe2000001005d */
[----:B------:R-:W-:Y:S01]  /*7cb0*/  FMUL.FTZ R97, R55, R208 ;  /* 0x000000d037617220 */ /* 0x000fe20000410000 */
[----:B------:R-:W-:Y:S01]  /*7cc0*/  FFMA.FTZ R78, R79, R78, R83 ;  /* 0x0000004e4f4e7223 */ /* 0x000fe20000010053 */
[----:B------:R-:W-:Y:S01]  /*7cd0*/  LEA R246, R75, R120, 0x2 ;  /* 0x000000784bf67211 */ /* 0x000fe200078e10ff */
[----:B------:R-:W-:Y:S01]  /*7ce0*/  FFMA.FTZ R124, R137, R96, R124 ;  /* 0x00000060897c7223 */ /* 0x000fe2000001007c */
[----:B------:R-:W-:Y:S01]  /*7cf0*/  SHF.L.U32 R136, R89, 0x10, RZ ;  /* 0x0000001059887819 */ /* 0x000fe200000006ff */
[----:B------:R-:W-:Y:S01]  /*7d00*/  FMUL.FTZ R83, R55, R209 ;  /* 0x000000d137537220 */ /* 0x000fe20000410000 */
[----:B------:R-:W-:Y:S01]  /*7d10*/  PRMT R133, R89, 0x7632, R133 ;  /* 0x0000763259857816 */ /* 0x000fe20000000085 */
[----:B------:R-:W-:Y:S01]  /*7d20*/  FFMA.FTZ R132, R100, -R132, R217 ;  /* 0x8000008464847223 */ /* 0x000fe200000100d9 */
[----:B------:R-:W-:Y:S01]  /*7d30*/  FMUL.FTZ R99, R134, R97 ;  /* 0x0000006186637220 */ /* 0x000fe20000410000 */
[----:B------:R-:W-:Y:S01]  /*7d40*/  FMUL.FTZ R75, R135, R96 ;  /* 0x00000060874b7220 */ /* 0x000fe20000410000 */
[----:B------:R-:W-:Y:S01]  /*7d50*/  LEA R250, R77, R120, 0x2 ;  /* 0x000000784dfa7211 */ /* 0x000fe200078e10ff */
[C---:B------:R-:W-:Y:S01]  /*7d60*/  FMUL.FTZ R77, R139.reuse, R96 ;  /* 0x000000608b4d7220 */ /* 0x040fe20000410000 */
[-C--:B------:R-:W-:Y:S01]  /*7d70*/  FMUL.FTZ R79, R139, R98.reuse ;  /* 0x000000628b4f7220 */ /* 0x080fe20000410000 */
[----:B------:R-:W-:Y:S01]  /*7d80*/  SHF.L.U32 R133, R133, 0x10, RZ ;  /* 0x0000001085857819 */ /* 0x000fe200000006ff */
[-C--:B------:R-:W-:Y:S01]  /*7d90*/  FFMA.FTZ R99, R132, R83.reuse, R99 ;  /* 0x0000005384637223 */ /* 0x080fe20000010063 */
[----:B------:R-:W-:Y:S01]  /*7da0*/  FADD.FTZ R124, RZ, R124 ;  /* 0x0000007cff7c7221 */ /* 0x000fe20000010000 */
[----:B------:R-:W-:Y:S01]  /*7db0*/  FFMA.FTZ R75, R137, R98, -R75 ;  /* 0x00000062894b7223 */ /* 0x000fe2000001084b */
[----:B------:R-:W-:Y:S01]  /*7dc0*/  FMUL.FTZ R96, R134, R83 ;  /* 0x0000005386607220 */ /* 0x000fe20000410000 */
[----:B------:R-:W-:Y:S01]  /*7dd0*/  FMUL.FTZ R130, R115, R136 ;  /* 0x0000008873827220 */ /* 0x000fe20000410000 */
[----:B------:R0:W-:Y:S01]  /*7de0*/  STS [R246+0x4200], R77 ;  /* 0x0042004df6007388 */ /* 0x0001e20000000800 */
[----:B------:R-:W-:Y:S01]  /*7df0*/  FADD.FTZ R99, R124, R99 ;  /* 0x000000637c637221 */ /* 0x000fe20000010000 */
[----:B------:R-:W-:Y:S01]  /*7e00*/  FFMA.FTZ R96, R132, R97, -R96 ;  /* 0x0000006184607223 */ /* 0x000fe20000010860 */
[----:B------:R-:W-:Y:S01]  /*7e10*/  FADD.FTZ R75, RZ, R75 ;  /* 0x0000004bff4b7221 */ /* 0x000fe20000010000 */
[----:B------:R1:W-:Y:S01]  /*7e20*/  STS [R250+0x4204], R79 ;  /* 0x0042044ffa007388 */ /* 0x0003e20000000800 */
[----:B------:R-:W-:Y:S01]  /*7e30*/  FMUL.FTZ R124, R108, R133 ;  /* 0x000000856c7c7220 */ /* 0x000fe20000410000 */
[-C--:B------:R-:W-:Y:S01]  /*7e40*/  FFMA.FTZ R131, R102, -R130.reuse, R215 ;  /* 0x8000008266837223 */ /* 0x080fe200000100d7 */
[----:B------:R-:W-:Y:S01]  /*7e50*/  FFMA.FTZ R130, R104, -R130, R95 ;  /* 0x8000008268827223 */ /* 0x000fe2000001005f */
[----:B------:R-:W-:Y:S01]  /*7e60*/  LEA R248, R127, R120, 0x2 ;  /* 0x000000787ff87211 */ /* 0x000fe200078e10ff */
[----:B------:R-:W-:Y:S01]  /*7e70*/  FMUL.FTZ R83, R138, R83 ;  /* 0x000000538a537220 */ /* 0x000fe20000410000 */
[----:B------:R-:W-:Y:S01]  /*7e80*/  FFMA.FTZ R76, R157, R181, R76 ;  /* 0x000000b59d4c7223 */ /* 0x000fe2000001004c */
[----:B------:R-:W-:Y:S01]  /*7e90*/  FADD.FTZ R75, R75, R96 ;  /* 0x000000604b4b7221 */ /* 0x000fe20000010000 */
[----:B------:R-:W-:Y:S01]  /*7ea0*/  FFMA.FTZ R126, R107, -R124, R94 ;  /* 0x8000007c6b7e7223 */ /* 0x000fe2000001005e */
[C---:B0-----:R-:W-:Y:S01]  /*7eb0*/  FMUL.FTZ R77, R115.reuse, R207 ;  /* 0x000000cf734d7220 */ /* 0x041fe20000410000 */
[----:B-1----:R-:W-:Y:S01]  /*7ec0*/  FMUL.FTZ R79, R115, R206 ;  /* 0x000000ce734f7220 */ /* 0x002fe20000410000 */
[----:B------:R-:W-:Y:S01]  /*7ed0*/  FFMA.FTZ R124, R103, -R124, R212 ;  /* 0x8000007c677c7223 */ /* 0x000fe200000100d4 */
[----:B------:R-:W-:Y:S01]  /*7ee0*/  FMUL.FTZ R157, R108, R204 ;  /* 0x000000cc6c9d7220 */ /* 0x000fe20000410000 */
[----:B------:R0:W-:Y:S01]  /*7ef0*/  STS [R248+0x4208], R83 ;  /* 0x00420853f8007388 */ /* 0x0001e20000000800 */
[C---:B------:R-:W-:Y:S01]  /*7f00*/  FMUL.FTZ R96, R130.reuse, R79 ;  /* 0x0000004f82607220 */ /* 0x040fe20000410000 */
[----:B------:R-:W-:Y:S01]  /*7f10*/  FMUL.FTZ R154, R130, R77 ;  /* 0x0000004d829a7220 */ /* 0x000fe20000410000 */
[----:B------:R-:W-:Y:S01]  /*7f20*/  FMUL.FTZ R127, R124, R157 ;  /* 0x0000009d7c7f7220 */ /* 0x000fe20000410000 */
[----:B------:R-:W-:Y:S01]  /*7f30*/  LEA R249, R249, R120, 0x2 ;  /* 0x00000078f9f97211 */ /* 0x000fe200078e10ff */
[C---:B------:R-:W-:Y:S01]  /*7f40*/  FFMA.FTZ R98, R131.reuse, R77, R96 ;  /* 0x0000004d83627223 */ /* 0x040fe20000010060 */
[----:B------:R-:W-:Y:S01]  /*7f50*/  FFMA.FTZ R154, R131, R79, -R154 ;  /* 0x0000004f839a7223 */ /* 0x000fe2000001089a */
[----:B------:R-:W-:Y:S01]  /*7f60*/  FMUL.FTZ R96, R138, R97 ;  /* 0x000000618a607220 */ /* 0x000fe20000410000 */
[----:B------:R-:W-:Y:S01]  /*7f70*/  FMUL.FTZ R164, R114, R202 ;  /* 0x000000ca72a47220 */ /* 0x000fe20000410000 */
[----:B------:R-:W-:Y:S01]  /*7f80*/  FADD.FTZ R98, R99, R98 ;  /* 0x0000006263627221 */ /* 0x000fe20000010000 */
[----:B0-----:R-:W-:Y:S01]  /*7f90*/  FMUL.FTZ R83, R108, R205 ;  /* 0x000000cd6c537220 */ /* 0x001fe20000410000 */
[----:B------:R-:W-:Y:S01]  /*7fa0*/  FADD.FTZ R75, R75, R154 ;  /* 0x0000009a4b4b7221 */ /* 0x000fe20000010000 */
[----:B------:R0:W-:Y:S01]  /*7fb0*/  STS [R249+0x420c], R96 ;  /* 0x00420c60f9007388 */ /* 0x0001e20000000800 */
[----:B------:R-:W-:Y:S01]  /*7fc0*/  FMUL.FTZ R162, R114, R203 ;  /* 0x000000cb72a27220 */ /* 0x000fe20000410000 */
[-C--:B------:R-:W-:Y:S01]  /*7fd0*/  FFMA.FTZ R127, R126, R83.reuse, R127 ;  /* 0x000000537e7f7223 */ /* 0x080fe2000001007f */
[----:B------:R-:W-:Y:S01]  /*7fe0*/  FMUL.FTZ R97, R124, R83 ;  /* 0x000000537c617220 */ /* 0x000fe20000410000 */
[C---:B------:R-:W-:Y:S01]  /*7ff0*/  FMUL.FTZ R79, R136.reuse, R79 ;  /* 0x0000004f884f7220 */ /* 0x040fe20000410000 */
[----:B------:R-:W-:Y:S01]  /*8000*/  FMUL.FTZ R77, R136, R77 ;  /* 0x0000004d884d7220 */ /* 0x000fe20000410000 */
[----:B------:R-:W-:Y:S01]  /*8010*/  FADD.FTZ R154, R98, R127 ;  /* 0x0000007f629a7221 */ /* 0x000fe20000010000 */
[----:B------:R-:W-:Y:S01]  /*8020*/  SHF.L.U32 R127, R90, 0x10, RZ ;  /* 0x000000105a7f7819 */ /* 0x000fe200000006ff */
[----:B------:R-:W-:Y:S01]  /*8030*/  FFMA.FTZ R98, R126, R157, -R97 ;  /* 0x0000009d7e627223 */ /* 0x000fe20000010861 */
[----:B------:R-:W-:Y:S01]  /*8040*/  FMUL.FTZ R83, R133, R83 ;  /* 0x0000005385537220 */ /* 0x000fe20000410000 */
[----:B0-----:R-:W-:Y:S01]  /*8050*/  PRMT R96, R90, 0x7632, R96 ;  /* 0x000076325a607816 */ /* 0x001fe20000000060 */
[----:B------:R0:W-:Y:S01]  /*8060*/  STS [R246+0x4214], R79 ;  /* 0x0042144ff6007388 */ /* 0x0001e20000000800 */
[----:B------:R-:W-:Y:S01]  /*8070*/  FMUL.FTZ R97, R114, R127 ;  /* 0x0000007f72617220 */ /* 0x000fe20000410000 */
[----:B------:R-:W-:Y:S01]  /*8080*/  FADD.FTZ R159, R75, R98 ;  /* 0x000000624b9f7221 */ /* 0x000fe20000010000 */
[----:B------:R-:W-:Y:S01]  /*8090*/  SHF.L.U32 R96, R96, 0x10, RZ ;  /* 0x0000001060607819 */ /* 0x000fe200000006ff */
[----:B------:R-:W-:Y:S01]  /*80a0*/  FMUL.FTZ R179, R127, R162 ;  /* 0x000000a27fb37220 */ /* 0x000fe20000410000 */
[-C--:B------:R-:W-:Y:S01]  /*80b0*/  FFMA.FTZ R99, R81, -R97.reuse, R228 ;  /* 0x8000006151637223 */ /* 0x080fe200000100e4 */
[----:B------:R-:W-:Y:S01]  /*80c0*/  FFMA.FTZ R97, R155, -R97, R128 ;  /* 0x800000619b617223 */ /* 0x000fe20000010080 */
[----:B------:R-:W-:Y:S01]  /*80d0*/  SHF.L.U32 R98, R91, 0x10, RZ ;  /* 0x000000105b627819 */ /* 0x000fe200000006ff */
[----:B------:R1:W-:Y:S01]  /*80e0*/  STS [R246+0x4210], R77 ;  /* 0x0042104df6007388 */ /* 0x0003e20000000800 */
[C---:B------:R-:W-:Y:S01]  /*80f0*/  FMUL.FTZ R166, R99.reuse, R164 ;  /* 0x000000a463a67220 */ /* 0x040fe20000410000 */
[----:B------:R-:W-:Y:S01]  /*8100*/  FMUL.FTZ R75, R99, R162 ;  /* 0x000000a2634b7220 */ /* 0x000fe20000410000 */
[----:B------:R-:W-:Y:S01]  /*8110*/  FMUL.FTZ R157, R133, R157 ;  /* 0x0000009d859d7220 */ /* 0x000fe20000410000 */
[----:B0-----:R-:W-:Y:S01]  /*8120*/  FMUL.FTZ R79, R113, R98 ;  /* 0x00000062714f7220 */ /* 0x001fe20000410000 */
[C---:B------:R-:W-:Y:S01]  /*8130*/  FFMA.FTZ R161, R97.reuse, R162, R166 ;  /* 0x000000a261a17223 */ /* 0x040fe200000100a6 */
[----:B------:R-:W-:Y:S01]  /*8140*/  FFMA.FTZ R162, R97, R164, -R75 ;  /* 0x000000a461a27223 */ /* 0x000fe2000001084b */
[C---:B------:R-:W-:Y:S01]  /*8150*/  FMUL.FTZ R75, R53.reuse, R96 ;  /* 0x00000060354b7220 */ /* 0x040fe20000410000 */
[----:B------:R-:W-:Y:S01]  /*8160*/  FMUL.FTZ R166, R53, R190 ;  /* 0x000000be35a67220 */ /* 0x000fe20000410000 */
[----:B------:R0:W-:Y:S01]  /*8170*/  STS [R246+0x4218], R83 ;  /* 0x00421853f6007388 */ /* 0x0001e20000000800 */
[----:B------:R-:W-:Y:S01]  /*8180*/  FMUL.FTZ R181, R127, R164 ;  /* 0x000000a47fb57220 */ /* 0x000fe20000410000 */
[-C--:B-1----:R-:W-:Y:S01]  /*8190*/  FFMA.FTZ R77, R158, -R75.reuse, R129 ;  /* 0x8000004b9e4d7223 */ /* 0x082fe20000010081 */
[----:B------:R-:W-:Y:S01]  /*81a0*/  FFMA.FTZ R75, R80, -R75, R227 ;  /* 0x8000004b504b7223 */ /* 0x000fe200000100e3 */
[----:B------:R-:W-:Y:S01]  /*81b0*/  FMUL.FTZ R164, R53, R201 ;  /* 0x000000c935a47220 */ /* 0x000fe20000410000 */
[----:B------:R-:W-:Y:S01]  /*81c0*/  FMUL.FTZ R172, R113, R191 ;  /* 0x000000bf71ac7220 */ /* 0x000fe20000410000 */
[----:B------:R-:W-:Y:S01]  /*81d0*/  FMUL.FTZ R168, R77, R166 ;  /* 0x000000a64da87220 */ /* 0x000fe20000410000 */
[----:B------:R-:W-:Y:S01]  /*81e0*/  FADD.FTZ R19, R170, R19 ;  /* 0x00000013aa137221 */ /* 0x000fe20000010000 */
[----:B------:R1:W-:Y:S01]  /*81f0*/  STS [R246+0x421c], R157 ;  /* 0x00421c9df6007388 */ /* 0x0003e20000000800 */
[----:B------:R-:W-:Y:S01]  /*8200*/  FMUL.FTZ R170, R113, R180 ;  /* 0x000000b471aa7220 */ /* 0x000fe20000410000 */
[-C--:B0-----:R-:W-:Y:S01]  /*8210*/  FFMA.FTZ R83, R82, -R79.reuse, R225 ;  /* 0x8000004f52537223 */ /* 0x081fe200000100e1 */
[----:B------:R-:W-:Y:S01]  /*8220*/  FFMA.FTZ R79, R156, -R79, R213 ;  /* 0x8000004f9c4f7223 */ /* 0x000fe200000100d5 */
[----:B------:R-:W-:Y:S01]  /*8230*/  FADD.FTZ R154, R154, R161 ;  /* 0x000000a19a9a7221 */ /* 0x000fe20000010000 */
[----:B------:R0:W-:Y:S01]  /*8240*/  STS [R246+0x4220], R179 ;  /* 0x004220b3f6007388 */ /* 0x0001e20000000800 */
[C---:B------:R-:W-:Y:S01]  /*8250*/  FMUL.FTZ R185, R98.reuse, R170 ;  /* 0x000000aa62b97220 */ /* 0x040fe20000410000 */
[----:B------:R-:W-:Y:S01]  /*8260*/  FMUL.FTZ R174, R79, R172 ;  /* 0x000000ac4fae7220 */ /* 0x000fe20000410000 */
[----:B------:R-:W-:Y:S01]  /*8270*/  FADD.FTZ R159, R159, R162 ;  /* 0x000000a29f9f7221 */ /* 0x000fe20000010000 */
[----:B------:R2:W-:Y:S01]  /*8280*/  STS [R246+0x4224], R181 ;  /* 0x004224b5f6007388 */ /* 0x0005e20000000800 */
[----:B-1----:R-:W-:Y:S01]  /*8290*/  FFMA.FTZ R157, R75, R164, R168 ;  /* 0x000000a44b9d7223 */ /* 0x002fe200000100a8 */
[-C--:B------:R-:W-:Y:S01]  /*82a0*/  FFMA.FTZ R183, R83, R170.reuse, R174 ;  /* 0x000000aa53b77223 */ /* 0x080fe200000100ae */
[----:B------:R-:W-:Y:S01]  /*82b0*/  FMUL.FTZ R170, R79, R170 ;  /* 0x000000aa4faa7220 */ /* 0x000fe20000410000 */
[----:B------:R-:W-:Y:S01]  /*82c0*/  FMUL.FTZ R187, R98, R172 ;  /* 0x000000ac62bb7220 */ /* 0x000fe20000410000 */
[----:B------:R-:W-:Y:S01]  /*82d0*/  FADD.FTZ R154, R154, R157 ;  /* 0x0000009d9a9a7221 */ /* 0x000fe20000010000 */
[----:B0-----:R-:W-:Y:S01]  /*82e0*/  FMUL.FTZ R179, R77, R164 ;  /* 0x000000a44db37220 */ /* 0x001fe20000410000 */
[----:B------:R-:W-:Y:S01]  /*82f0*/  FFMA.FTZ R170, R83, R172, -R170 ;  /* 0x000000ac53aa7223 */ /* 0x000fe200000108aa */
[----:B------:R-:W-:Y:S01]  /*8300*/  FMUL.FTZ R189, R73, R152 ;  /* 0x0000009849bd7220 */ /* 0x000fe20000410000 */
[----:B------:R-:W-:Y:S01]  /*8310*/  FADD.FTZ R154, R154, R183 ;  /* 0x000000b79a9a7221 */ /* 0x000fe20000010000 */
[C---:B--2---:R-:W-:Y:S01]  /*8320*/  FMUL.FTZ R181, R96.reuse, R164 ;  /* 0x000000a460b57220 */ /* 0x044fe20000410000 */
[-C--:B------:R-:W-:Y:S01]  /*8330*/  FFMA.FTZ R164, R75, R166.reuse, -R179 ;  /* 0x000000a64ba47223 */ /* 0x080fe200000108b3 */
[----:B------:R-:W-:Y:S01]  /*8340*/  FMUL.FTZ R179, R96, R166 ;  /* 0x000000a660b37220 */ /* 0x000fe20000410000 */
[----:B------:R-:W-:Y:S01]  /*8350*/  FADD.FTZ R151, R154, R151 ;  /* 0x000000979a977221 */ /* 0x000fe20000010000 */
[----:B------:R-:W-:Y:S01]  /*8360*/  FMUL.FTZ R193, R73, R150 ;  /* 0x0000009649c17220 */ /* 0x000fe20000410000 */
[----:B------:R-:W-:Y:S01]  /*8370*/  FADD.FTZ R159, R159, R164 ;  /* 0x000000a49f9f7221 */ /* 0x000fe20000010000 */
[C---:B------:R-:W-:Y:S01]  /*8380*/  FMUL.FTZ R195, R71.reuse, R146 ;  /* 0x0000009247c37220 */ /* 0x040fe20000410000 */
[----:B------:R-:W-:Y:S01]  /*8390*/  FMUL.FTZ R197, R71, R144 ;  /* 0x0000009047c57220 */ /* 0x000fe20000410000 */
[----:B------:R-:W-:Y:S01]  /*83a0*/  FADD.FTZ R148, R151, R148 ;  /* 0x0000009497947221 */ /* 0x000fe20000010000 */
[----:B------:R-:W-:Y:S01]  /*83b0*/  FADD.FTZ R170, R159, R170 ;  /* 0x000000aa9faa7221 */ /* 0x000fe20000010000 */
[----:B------:R-:W-:Y:S01]  /*83c0*/  STS [R246+0x4228], R181 ;  /* 0x004228b5f6007388 */ /* 0x000fe20000000800 */
[C---:B------:R-:W-:Y:S01]  /*83d0*/  IADD3 R144, R123.reuse, 0x300, RZ ;  /* 0x000003007b907810 */ /* 0x040fe20007ffe0ff */
[----:B------:R-:W-:Y:S01]  /*83e0*/  FADD.FTZ R143, R148, R143 ;  /* 0x0000008f948f7221 */ /* 0x000fe20000010000 */
[----:B------:R-:W-:Y:S01]  /*83f0*/  FADD.FTZ R170, R170, R153 ;  /* 0x00000099aaaa7221 */ /* 0x000fe20000010000 */
[----:B------:R-:W-:Y:S01]  /*8400*/  STS [R246+0x422c], R179 ;  /* 0x00422cb3f6007388 */ /* 0x000fe20000000800 */
[----:B------:R-:W-:Y:S01]  /*8410*/  IADD3 R146, R123, 0x380, RZ ;  /* 0x000003807b927810 */ /* 0x000fe20007ffe0ff */
[----:B------:R-:W-:Y:S01]  /*8420*/  FADD.FTZ R140, R143, R140 ;  /* 0x0000008c8f8c7221 */ /* 0x000fe20000010000 */
[----:B------:R-:W-:Y:S01]  /*8430*/  FADD.FTZ R149, R170, R149 ;  /* 0x00000095aa957221 */ /* 0x000fe20000010000 */
[----:B------:R-:W-:Y:S01]  /*8440*/  STS [R246+0x4230], R185 ;  /* 0x004230b9f6007388 */ /* 0x000fe20000000800 */
[----:B------:R-:W-:Y:S01]  /*8450*/  IADD3 R148, R123, 0x400, RZ ;  /* 0x000004007b947810 */ /* 0x000fe20007ffe0ff */
[----:B------:R-:W-:Y:S01]  /*8460*/  FMUL.FTZ R217, R15, R217 ;  /* 0x000000d90fd97220 */ /* 0x000fe20000410000 */
[----:B------:R-:W-:Y:S01]  /*8470*/  FADD.FTZ R149, R149, R142 ;  /* 0x0000008e95957221 */ /* 0x000fe20000010000 */
[----:B------:R-:W-:Y:S01]  /*8480*/  STS [R246+0x4234], R187 ;  /* 0x004234bbf6007388 */ /* 0x000fe20000000800 */
[----:B------:R-:W-:Y:S01]  /*8490*/  IADD3 R142, R123, 0x280, RZ ;  /* 0x000002807b8e7810 */ /* 0x000fe20007ffe0ff */
[----:B------:R-:W-:Y:S01]  /*84a0*/  FFMA.FTZ R71, R71, R70, R74 ;  /* 0x0000004647477223 */ /* 0x000fe2000001004a */
[C---:B------:R-:W-:Y:S01]  /*84b0*/  IADD3 R150, R123.reuse, 0x480, RZ ;  /* 0x000004807b967810 */ /* 0x040fe20007ffe0ff */
[----:B------:R-:W-:Y:S01]  /*84c0*/  STS [R246+0x4238], R189 ;  /* 0x004238bdf6007388 */ /* 0x000fe20000000800 */
[----:B------:R-:W-:Y:S01]  /*84d0*/  IADD3 R152, R123, 0x500, RZ ;  /* 0x000005007b987810 */ /* 0x000fe20007ffe0ff */
[----:B------:R-:W-:Y:S01]  /*84e0*/  FADD.FTZ R252, R149, R252 ;  /* 0x000000fc95fc7221 */ /* 0x000fe20000010000 */
[C---:B------:R-:W-:Y:S01]  /*84f0*/  IADD3 R154, R123.reuse, 0x580, RZ ;  /* 0x000005807b9a7810 */ /* 0x040fe20007ffe0ff */
[----:B------:R-:W-:Y:S01]  /*8500*/  STS [R246+0x423c], R193 ;  /* 0x00423cc1f6007388 */ /* 0x000fe20000000800 */
[C---:B------:R-:W-:Y:S01]  /*8510*/  IADD3 R162, R123.reuse, 0x600, RZ ;  /* 0x000006007ba27810 */ /* 0x040fe20007ffe0ff */
        /* <DEDUP_REMOVED lines=14> */
[----:B------:R0:W-:Y:S01]  /*8600*/  STS [R246+0x424c], R147 ;  /* 0x00424c93f6007388 */ /* 0x0001e20000000800 */
[----:B------:R-:W-:Y:S01]  /*8610*/  IADD3 R178, R123, 0xa00, RZ ;  /* 0x00000a007bb27810 */ /* 0x000fe20007ffe0ff */
[----:B------:R-:W-:Y:S01]  /*8620*/  FADD.FTZ R24, R71, R24 ;  /* 0x0000001847187221 */ /* 0x000fe20000010000 */
[C---:B------:R-:W-:Y:S01]  /*8630*/  IADD3 R182, R123.reuse, 0xa80, RZ ;  /* 0x00000a807bb67810 */ /* 0x040fe20007ffe0ff */
[----:B------:R-:W-:Y:S01]  /*8640*/  STS [R246+0x4250], R141 ;  /* 0x0042508df6007388 */ /* 0x000fe20000000800 */
[----:B------:R-:W-:Y:S01]  /*8650*/  IADD3 R184, R123, 0xb00, RZ ;  /* 0x00000b007bb87810 */ /* 0x000fe20007ffe0ff */
[----:B------:R-:W-:Y:S01]  /*8660*/  FADD.FTZ R22, R69, R22 ;  /* 0x0000001645167221 */ /* 0x000fe20000010000 */
[C---:B------:R-:W-:Y:S01]  /*8670*/  IADD3 R186, R123.reuse, 0xb80, RZ ;  /* 0x00000b807bba7810 */ /* 0x040fe20007ffe0ff */
[----:B------:R-:W-:Y:S01]  /*8680*/  STS [R246+0x4254], R177 ;  /* 0x004254b1f6007388 */ /* 0x000fe20000000800 */
[C---:B------:R-:W-:Y:S01]  /*8690*/  IADD3 R188, R123.reuse, 0xc00, RZ ;  /* 0x00000c007bbc7810 */ /* 0x040fe20007ffe0ff */
[----:B------:R-:W-:Y:S01]  /*86a0*/  FFMA.FTZ R61, -R12, R228, -RZ ;  /* 0x000000e40c3d7223 */ /* 0x000fe200000109ff */
[C---:B------:R-:W-:Y:S01]  /*86b0*/  IADD3 R192, R123.reuse, 0xc80, RZ ;  /* 0x00000c807bc07810 */ /* 0x040fe20007ffe0ff */
[----:B------:R-:W-:Y:S01]  /*86c0*/  STS [R246+0x4258], R167 ;  /* 0x004258a7f6007388 */ /* 0x000fe20000000800 */
[----:B------:R-:W-:Y:S01]  /*86d0*/  IADD3 R194, R123, 0xd00, RZ ;  /* 0x00000d007bc27810 */ /* 0x000fe20007ffe0ff */
[----:B------:R-:W-:Y:S01]  /*86e0*/  FMUL.FTZ R71, R9, R214 ;  /* 0x000000d609477220 */ /* 0x000fe20000410000 */
[C---:B------:R-:W-:Y:S01]  /*86f0*/  IADD3 R196, R123.reuse, 0xd80, RZ ;  /* 0x00000d807bc47810 */ /* 0x040fe20007ffe0ff */
[----:B------:R-:W-:Y:S01]  /*8700*/  STS [R246+0x425c], R175 ;  /* 0x00425caff6007388 */ /* 0x000fe20000000800 */
[----:B------:R-:W-:Y:S01]  /*8710*/  IADD3 R198, R123, 0xe00, RZ ;  /* 0x00000e007bc67810 */ /* 0x000fe20007ffe0ff */
[----:B------:R-:W-:Y:S01]  /*8720*/  FMUL.FTZ R65, R13, R94 ;  /* 0x0000005e0d417220 */ /* 0x000fe20000410000 */
[-C--:B0-----:R-:W-:Y:S01]  /*8730*/  LEA.HI.SX32 R147, R240, R123.reuse, 0x1b ;  /* 0x0000007bf0937211 */ /* 0x081fe200078fdaff */
[----:B------:R0:W-:Y:S01]  /*8740*/  STS [R246+0x4260], R163 ;  /* 0x004260a3f6007388 */ /* 0x0001e20000000800 */
[-C--:B------:R-:W-:Y:S01]  /*8750*/  LEA.HI.SX32 R149, R142, R123.reuse, 0x1b ;  /* 0x0000007b8e957211 */ /* 0x080fe200078fdaff */
[----:B------:R-:W-:Y:S01]  /*8760*/  FMUL.FTZ R69, R12, R128 ;  /* 0x000000800c457220 */ /* 0x000fe20000410000 */
[-C--:B------:R-:W-:Y:S01]  /*8770*/  LEA.HI.SX32 R151, R144, R123.reuse, 0x1b ;  /* 0x0000007b90977211 */ /* 0x080fe200078fdaff */
[----:B------:R1:W-:Y:S01]  /*8780*/  STS [R246+0x4264], R169 ;  /* 0x004264a9f6007388 */ /* 0x0003e20000000800 */
[-C--:B------:R-:W-:Y:S01]  /*8790*/  LEA.HI.SX32 R153, R146, R123.reuse, 0x1b ;  /* 0x0000007b92997211 */ /* 0x080fe200078fdaff */
[----:B------:R-:W-:Y:S01]  /*87a0*/  FMUL.FTZ R74, R180, UR45 ;  /* 0x0000002db44a7c20 */ /* 0x000fe20008410000 */
[-C--:B------:R-:W-:Y:S01]  /*87b0*/  LEA.HI.SX32 R157, R148, R123.reuse, 0x1b ;  /* 0x0000007b949d7211 */ /* 0x080fe200078fdaff */
[----:B------:R2:W-:Y:S01]  /*87c0*/  STS [R246+0x4268], R171 ;  /* 0x004268abf6007388 */ /* 0x0005e20000000800 */
[----:B------:R-:W-:Y:S01]  /*87d0*/  LEA.HI.SX32 R159, R150, R123, 0x1b ;  /* 0x0000007b969f7211 */ /* 0x000fe200078fdaff */
[----:B------:R-:W-:Y:S01]  /*87e0*/  FFMA.FTZ R129, -R11, R129, -RZ ;  /* 0x000000810b817223 */ /* 0x000fe200000109ff */
[-C--:B------:R-:W-:Y:S01]  /*87f0*/  LEA.HI.SX32 R161, R152, R123.reuse, 0x1b ;  /* 0x0000007b98a17211 */ /* 0x080fe200078fdaff */
[----:B------:R3:W-:Y:S01]  /*8800*/  STS [R246+0x426c], R173 ;  /* 0x00426cadf6007388 */ /* 0x0007e20000000800 */
[----:B0-----:R-:W-:Y:S01]  /*8810*/  LEA.HI.SX32 R163, R154, R123, 0x1b ;  /* 0x0000007b9aa37211 */ /* 0x001fe200078fdaff */
[----:B------:R-:W-:Y:S01]  /*8820*/  FFMA.FTZ R95, -R14, R95, -RZ ;  /* 0x0000005f0e5f7223 */ /* 0x000fe200000109ff */
[-C--:B------:R-:W-:Y:S01]  /*8830*/  LEA.HI.SX32 R167, R164, R123.reuse, 0x1b ;  /* 0x0000007ba4a77211 */ /* 0x080fe200078fdaff */
[----:B------:R0:W-:Y:S01]  /*8840*/  STS [R246+0x4270], R62 ;  /* 0x0042703ef6007388 */ /* 0x0001e20000000800 */
[-C--:B-1----:R-:W-:Y:S01]  /*8850*/  LEA.HI.SX32 R169, R166, R123.reuse, 0x1b ;  /* 0x0000007ba6a97211 */ /* 0x082fe200078fdaff */
[----:B------:R-:W-:Y:S01]  /*8860*/  FFMA.FTZ R74, R191, UR56, -R74 ;  /* 0x00000038bf4a7c23 */ /* 0x000fe2000801084a */
[-C--:B--2---:R-:W-:Y:S01]  /*8870*/  LEA.HI.SX32 R171, R168, R123.reuse, 0x1b ;  /* 0x0000007ba8ab7211 */ /* 0x084fe200078fdaff */
[----:B------:R1:W-:Y:S01]  /*8880*/  STS [R246+0x4274], R63 ;  /* 0x0042743ff6007388 */ /* 0x0003e20000000800 */
[----:B------:R-:W-:Y:S01]  /*8890*/  LEA.HI.SX32 R175, R172, R123, 0x1b ;  /* 0x0000007bacaf7211 */ /* 0x000fe200078fdaff */
[----:B------:R-:W-:Y:S01]  /*88a0*/  FMUL.FTZ R215, R14, R215 ;  /* 0x000000d70ed77220 */ /* 0x000fe20000410000 */
[-C--:B---3--:R-:W-:Y:S01]  /*88b0*/  LEA.HI.SX32 R173, R170, R123.reuse, 0x1b ;  /* 0x0000007baaad7211 */ /* 0x088fe200078fdaff */
[----:B------:R2:W-:Y:S01]  /*88c0*/  STS [R246+0x4278], R58 ;  /* 0x0042783af6007388 */ /* 0x0005e20000000800 */
[----:B------:R-:W-:Y:S01]  /*88d0*/  LEA.HI.SX32 R177, R174, R123, 0x1b ;  /* 0x0000007baeb17211 */ /* 0x000fe200078fdaff */
[----:B------:R-:W-:Y:S01]  /*88e0*/  FMUL.FTZ R227, R11, R227 ;  /* 0x000000e30be37220 */ /* 0x000fe20000410000 */
[C---:B0-----:R-:W-:Y:S01]  /*88f0*/  IADD3 R62, R123.reuse, 0x100, RZ ;  /* 0x000001007b3e7810 */ /* 0x041fe20007ffe0ff */
[----:B------:R0:W-:Y:S01]  /*8900*/  STS [R246+0x427c], R59 ;  /* 0x00427c3bf6007388 */ /* 0x0001e20000000800 */
[-C--:B------:R-:W-:Y:S01]  /*8910*/  LEA.HI.SX32 R179, R176, R123.reuse, 0x1b ;  /* 0x0000007bb0b37211 */ /* 0x080fe200078fdaff */
[----:B-1----:R-:W-:Y:S01]  /*8920*/  FFMA.FTZ R63, -R16, R218, -RZ ;  /* 0x000000da103f7223 */ /* 0x002fe200000109ff */
[C---:B------:R-:W-:Y:S01]  /*8930*/  IADD3 R218, R123.reuse, 0xf00, RZ ;  /* 0x00000f007bda7810 */ /* 0x040fe20007ffe0ff */
[----:B------:R-:W-:Y:S01]  /*8940*/  BAR.SYNC.DEFER_BLOCKING 0x0 ;  /* 0x0000000000007b1d */ /* 0x000fe20000010000 */
[----:B------:R-:W-:Y:S01]  /*8950*/  LEA.HI.SX32 R143, R62, R123, 0x1b ;  /* 0x0000007b3e8f7211 */ /* 0x000fe200078fdaff */
[----:B--2---:R-:W-:Y:S01]  /*8960*/  FMUL.FTZ R58, R16, R92 ;  /* 0x0000005c103a7220 */ /* 0x004fe20000410000 */
[C---:B------:R-:W-:Y:S01]  /*8970*/  IADD3 R92, R123.reuse, 0x80, RZ ;  /* 0x000000807b5c7810 */ /* 0x040fe20007ffe0ff */
[----:B------:R-:W-:Y:S01]  /*8980*/  FMUL.FTZ R225, R10, R225 ;  /* 0x000000e10ae17220 */ /* 0x000fe20000410000 */
[----:B------:R-:W-:Y:S01]  /*8990*/  LEA.HI.SX32 R181, R178, R123, 0x1b ;  /* 0x0000007bb2b57211 */ /* 0x000fe200078fdaff */
[----:B0-----:R-:W-:Y:S01]  /*89a0*/  FADD.FTZ R59, R140, R165 ;  /* 0x000000a58c3b7221 */ /* 0x001fe20000010000 */
[----:B------:R-:W-:Y:S01]  /*89b0*/  IADD3 R140, R123, 0x180, RZ ;  /* 0x000001807b8c7810 */ /* 0x000fe20007ffe0ff */
[----:B------:R-:W-:Y:S01]  /*89c0*/  FFMA.FTZ R213, -R10, R213, -RZ ;  /* 0x000000d50ad57223 */ /* 0x000fe200000109ff */
[-C--:B------:R-:W-:Y:S01]  /*89d0*/  LEA.HI.SX32 R141, R92, R123.reuse, 0x1b ;  /* 0x0000007b5c8d7211 */ /* 0x080fe200078fdaff */
[----:B------:R-:W-:Y:S01]  /*89e0*/  FADD.FTZ R59, R59, R66 ;  /* 0x000000423b3b7221 */ /* 0x000fe20000010000 */
[----:B------:R-:W-:Y:S01]  /*89f0*/  LEA.HI.SX32 R145, R140, R123, 0x1b ;  /* 0x0000007b8c917211 */ /* 0x000fe200078fdaff */
[----:B------:R-:W-:Y:S01]  /*8a00*/  FMUL.FTZ R233, R7, R233 ;  /* 0x000000e907e97220 */ /* 0x000fe20000410000 */
[-C--:B------:R-:W-:Y:S01]  /*8a10*/  LEA.HI.SX32 R165, R162, R123.reuse, 0x1b ;  /* 0x0000007ba2a57211 */ /* 0x080fe200078fdaff */
[----:B------:R-:W-:Y:S01]  /*8a20*/  FADD.FTZ R59, R59, R64 ;  /* 0x000000403b3b7221 */ /* 0x000fe20000010000 */
[----:B------:R-:W-:Y:S01]  /*8a30*/  LEA.HI.SX32 R183, R182, R123, 0x1b ;  /* 0x0000007bb6b77211 */ /* 0x000fe200078fdaff */
[----:B------:R-:W-:Y:S01]  /*8a40*/  FFMA.FTZ R219, -R7, R219, -RZ ;  /* 0x000000db07db7223 */ /* 0x000fe200000109ff */
[-C--:B------:R-:W-:Y:S01]  /*8a50*/  LEA.HI.SX32 R185, R184, R123.reuse, 0x1b ;  /* 0x0000007bb8b97211 */ /* 0x080fe200078fdaff */
[----:B------:R-:W-:Y:S01]  /*8a60*/  FADD.FTZ R66, R59, R60 ;  /* 0x0000003c3b427221 */ /* 0x000fe20000010000 */
[-C--:B------:R-:W-:Y:S01]  /*8a70*/  LEA.HI.SX32 R187, R186, R123.reuse, 0x1b ;  /* 0x0000007bbabb7211 */ /* 0x080fe200078fdaff */
[----:B------:R-:W-:Y:S01]  /*8a80*/  FFMA.FTZ R59, -R13, R212, -RZ ;  /* 0x000000d40d3b7223 */ /* 0x000fe200000109ff */
[----:B------:R-:W-:Y:S01]  /*8a90*/  LEA.HI.SX32 R189, R188, R123, 0x1b ;  /* 0x0000007bbcbd7211 */ /* 0x000fe200078fdaff */
[----:B------:R-:W-:Y:S01]  /*8aa0*/  FMUL.FTZ R231, R6, R231 ;  /* 0x000000e706e77220 */ /* 0x000fe20000410000 */
[-C--:B------:R-:W-:Y:S01]  /*8ab0*/  LEA.HI.SX32 R193, R192, R123.reuse, 0x1b ;  /* 0x0000007bc0c17211 */ /* 0x080fe200078fdaff */
[----:B------:R-:W0:Y:S01]  /*8ac0*/  LDS R247, [R251+0x4200] ;  /* 0x00420000fbf77984 */ /* 0x000e220000000800 */
[----:B------:R-:W-:Y:S01]  /*8ad0*/  LEA.HI.SX32 R195, R194, R123, 0x1b ;  /* 0x0000007bc2c37211 */ /* 0x000fe200078fdaff */
[----:B------:R-:W-:Y:S01]  /*8ae0*/  FFMA.FTZ R223, -R6, R223, -RZ ;  /* 0x000000df06df7223 */ /* 0x000fe200000109ff */
[----:B------:R-:W-:Y:S01]  /*8af0*/  LEA.HI.SX32 R197, R196, R123, 0x1b ;  /* 0x0000007bc4c57211 */ /* 0x000fe200078fdaff */
[C---:B------:R-:W-:Y:S01]  /*8b00*/  FFMA.FTZ R237, -R3.reuse, R237, -RZ ;  /* 0x000000ed03ed7223 */ /* 0x040fe200000109ff */
[----:B------:R-:W-:Y:S01]  /*8b10*/  LEA.HI.SX32 R199, R198, R123, 0x1b ;  /* 0x0000007bc6c77211 */ /* 0x000fe200078fdaff */
[----:B------:R-:W-:Y:S01]  /*8b20*/  FMUL.FTZ R235, R3, R235 ;  /* 0x000000eb03eb7220 */ /* 0x000fe20000410000 */
[----:B------:R-:W-:Y:S01]  /*8b30*/  LEA.HI.SX32 R229, R200, R123, 0x1b ;  /* 0x0000007bc8e57211 */ /* 0x000fe200078fdaff */
[----:B------:R-:W-:Y:S01]  /*8b40*/  FFMA.FTZ R243, -R2, R243, -RZ ;  /* 0x000000f302f37223 */ /* 0x000fe200000109ff */
[----:B------:R-:W-:Y:S01]  /*8b50*/  LEA.HI.SX32 R239, R218, R123, 0x1b ;  /* 0x0000007bdaef7211 */ /* 0x000fe200078fdaff */
[----:B------:R-:W-:Y:S01]  /*8b60*/  FMUL.FTZ R245, R2, R245 ;  /* 0x000000f502f57220 */ /* 0x000fe20000410000 */
[----:B------:R-:W-:Y:S01]  /*8b70*/  LEA R92, R141, R120, 0x2 ;  /* 0x000000788d5c7211 */ /* 0x000fe200078e10ff */
[----:B------:R-:W-:Y:S01]  /*8b80*/  FFMA.FTZ R36, R51, R160, R36 ;  /* 0x000000a033247223 */ /* 0x000fe20000010024 */
[----:B------:R-:W-:Y:S01]  /*8b90*/  LEA R140, R143, R120, 0x2 ;  /* 0x000000788f8c7211 */ /* 0x000fe200078e10ff */
[----:B------:R-:W-:Y:S01]  /*8ba0*/  FFMA.FTZ R43, R112, R70, R43 ;  /* 0x00000046702b7223 */ /* 0x000fe2000001002b */
[-C--:B------:R-:W-:Y:S01]  /*8bb0*/  LEA R141, R145, R120.reuse, 0x2 ;  /* 0x00000078918d7211 */ /* 0x080fe200078e10ff */
[----:B------:R-:W1:Y:S01]  /*8bc0*/  LDS R174, [R92+0x4400] ;  /* 0x004400005cae7984 */ /* 0x000e620000000800 */
[-C--:B------:R-:W-:Y:S01]  /*8bd0*/  LEA R142, R147, R120.reuse, 0x2 ;  /* 0x00000078938e7211 */ /* 0x080fe200078e10ff */
[----:B------:R-:W-:Y:S01]  /*8be0*/  FMUL.FTZ R160, R190, UR45 ;  /* 0x0000002dbea07c20 */ /* 0x000fe20008410000 */
[-C--:B------:R-:W-:Y:S01]  /*8bf0*/  LEA R143, R149, R120.reuse, 0x2 ;  /* 0x00000078958f7211 */ /* 0x080fe200078e10ff */
[----:B------:R-:W2:Y:S01]  /*8c00*/  LDS R176, [R141+0x4800] ;  /* 0x004800008db07984 */ /* 0x000ea20000000800 */
[-C--:B------:R-:W-:Y:S01]  /*8c10*/  LEA R144, R151, R120.reuse, 0x2 ;  /* 0x0000007897907211 */ /* 0x080fe200078e10ff */
[----:B------:R-:W-:Y:S01]  /*8c20*/  FMUL.FTZ R214, R202, UR45 ;  /* 0x0000002dcad67c20 */ /* 0x000fe20008410000 */
[-C--:B------:R-:W-:Y:S01]  /*8c30*/  LEA R145, R153, R120.reuse, 0x2 ;  /* 0x0000007899917211 */ /* 0x080fe200078e10ff */
[----:B------:R-:W3:Y:S01]  /*8c40*/  LDS R178, [R143+0x4c00] ;  /* 0x004c00008fb27984 */ /* 0x000ee20000000800 */
[-C--:B------:R-:W-:Y:S01]  /*8c50*/  LEA R146, R157, R120.reuse, 0x2 ;  /* 0x000000789d927211 */ /* 0x080fe200078e10ff */
[----:B------:R-:W-:Y:S01]  /*8c60*/  FMUL.FTZ R94, R206, UR45 ;  /* 0x0000002dce5e7c20 */ /* 0x000fe20008410000 */
[-C--:B------:R-:W-:Y:S01]  /*8c70*/  LEA R147, R159, R120.reuse, 0x2 ;  /* 0x000000789f937211 */ /* 0x080fe200078e10ff */
[----:B------:R-:W-:Y:S01]  /*8c80*/  FMUL.FTZ R70, R210, UR45 ;  /* 0x0000002dd2467c20 */ /* 0x000fe20008410000 */
[-C--:B------:R-:W-:Y:S01]  /*8c90*/  LEA R148, R161, R120.reuse, 0x2 ;  /* 0x00000078a1947211 */ /* 0x080fe200078e10ff */
[----:B------:R-:W4:Y:S01]  /*8ca0*/  LDS R182, [R146+0x5200] ;  /* 0x0052000092b67984 */ /* 0x000f220000000800 */
[-C--:B------:R-:W-:Y:S01]  /*8cb0*/  LEA R149, R163, R120.reuse, 0x2 ;  /* 0x00000078a3957211 */ /* 0x080fe200078e10ff */
[----:B------:R-:W-:Y:S01]  /*8cc0*/  FADD.FTZ R23, R72, R23 ;  /* 0x0000001748177221 */ /* 0x000fe20000010000 */
[-C--:B------:R-:W-:Y:S01]  /*8cd0*/  LEA R150, R165, R120.reuse, 0x2 ;  /* 0x00000078a5967211 */ /* 0x080fe200078e10ff */
[----:B------:R-:W0:Y:S01]  /*8ce0*/  LDS R184, [R148+0x5600] ;  /* 0x0056000094b87984 */ /* 0x000e220000000800 */
[-C--:B------:R-:W-:Y:S01]  /*8cf0*/  LEA R151, R167, R120.reuse, 0x2 ;  /* 0x00000078a7977211 */ /* 0x080fe200078e10ff */
[----:B------:R-:W-:Y:S01]  /*8d00*/  FFMA.FTZ R160, R201, UR56, R160 ;  /* 0x00000038c9a07c23 */ /* 0x000fe200080100a0 */
        /* <DEDUP_REMOVED lines=29> */
[----:B------:R-:W-:Y:S02]  /*8ee0*/  LEA R173, R241, R120, 0x2 ;  /* 0x00000078f1ad7211 */ /* 0x000fe400078e10ff */
[----:B------:R-:W-:Y:S01]  /*8ef0*/  MOV R68, UR42 ;  /* 0x0000002a00447c02 */ /* 0x000fe20008000f00 */
[----:B------:R-:W0:Y:S03]  /*8f00*/  LDS R189, [R153+0x6000] ;  /* 0x0060000099bd7984 */ /* 0x000e260000000800 */
[----:B------:R-:W-:Y:S01]  /*8f10*/  LEA R68, R68, -R123, 0x1 ;  /* 0x8000007b44447211 */ /* 0x000fe200078e08ff */
[----:B------:R-:W0:Y:S03]  /*8f20*/  LDS R192, [R154+0x6200] ;  /* 0x006200009ac07984 */ /* 0x000e260000000800 */
[----:B------:R-:W-:Y:S01]  /*8f30*/  ISETP.GE.AND P0, PT, R68, 0x1, PT ;  /* 0x000000014400780c */ /* 0x000fe20003f06270 */
        /* <DEDUP_REMOVED lines=17> */
[----:B------:R-:W-:Y:S01]  /*9050*/  STS [R248+0x8408], R217 ;  /* 0x008408d9f8007388 */ /* 0x000fe20000000800 */
[----:B-----5:R-:W-:Y:S01]  /*9060*/  FFMA.FTZ R58, -R15, R93, -RZ ;  /* 0x0000005d0f3a7223 */ /* 0x020fe200000109ff */
[----:B------:R-:W-:Y:S01]  /*9070*/  FMUL.FTZ R93, R156, R191 ;  /* 0x000000bf9c5d7220 */ /* 0x000fe20000410000 */
[----:B------:R-:W-:Y:S01]  /*9080*/  FMUL.FTZ R191, R191, UR45 ;  /* 0x0000002dbfbf7c20 */ /* 0x000fe20008410000 */
[----:B-1----:R-:W-:-:S02]  /*9090*/  FFMA.FTZ R63, -R9, R222, -RZ ;  /* 0x000000de093f7223 */ /* 0x002fc400000109ff */
[----:B------:R1:W-:Y:S01]  /*90a0*/  STS [R249+0x840c], R58 ;  /* 0x00840c3af9007388 */ /* 0x0003e20000000800 */
[----:B------:R-:W-:Y:S01]  /*90b0*/  FFMA.FTZ R128, R180, UR56, R191 ;  /* 0x00000038b4807c23 */ /* 0x000fe200080100bf */
[----:B------:R-:W-:Y:S02]  /*90c0*/  FMUL.FTZ R191, R205, UR45 ;  /* 0x0000002dcdbf7c20 */ /* 0x000fe40008410000 */
[----:B------:R5:W-:Y:S02]  /*90d0*/  STS [R246+0x841c], R59 ;  /* 0x00841c3bf6007388 */ /* 0x000be40000000800 */
[C---:B------:R-:W-:Y:S02]  /*90e0*/  FFMA.FTZ R191, R204.reuse, UR56, -R191 ;  /* 0x00000038ccbf7c23 */ /* 0x040fe400080108bf */
[----:B------:R2:W-:Y:S01]  /*90f0*/  STS [R246+0x843c], R63 ;  /* 0x00843c3ff6007388 */ /* 0x0005e20000000800 */
[----:B-1----:R-:W-:-:S03]  /*9100*/  FMUL.FTZ R58, R204, UR45 ;  /* 0x0000002dcc3a7c20 */ /* 0x002fc60008410000 */
[----:B------:R1:W-:Y:S01]  /*9110*/  STS [R246+0x8424], R61 ;  /* 0x0084243df6007388 */ /* 0x0003e20000000800 */
[----:B-----5:R-:W-:-:S03]  /*9120*/  FFMA.FTZ R59, -R8, R234, -RZ ;  /* 0x000000ea083b7223 */ /* 0x020fc600000109ff */
[----:B------:R5:W-:Y:S01]  /*9130*/  STS [R246+0x8438], R71 ;  /* 0x00843847f6007388 */ /* 0x000be20000000800 */
[----:B--2---:R-:W-:-:S03]  /*9140*/  FFMA.FTZ R63, -R4, R236, -RZ ;  /* 0x000000ec043f7223 */ /* 0x004fc600000109ff */
[----:B------:R2:W-:Y:S01]  /*9150*/  STS [R246+0x8444], R59 ;  /* 0x0084443bf6007388 */ /* 0x0005e20000000800 */
[----:B-1----:R-:W-:-:S03]  /*9160*/  FFMA.FTZ R61, -R5, R224, -RZ ;  /* 0x000000e0053d7223 */ /* 0x002fc600000109ff */
[----:B------:R1:W-:Y:S01]  /*9170*/  STS [R246+0x8418], R65 ;  /* 0x00841841f6007388 */ /* 0x0003e20000000800 */
[----:B-----5:R-:W-:-:S03]  /*9180*/  FMUL.FTZ R71, R4, R230 ;  /* 0x000000e604477220 */ /* 0x020fc60000410000 */
[----:B------:R5:W-:Y:S01]  /*9190*/  STS [R246+0x8420], R69 ;  /* 0x00842045f6007388 */ /* 0x000be20000000800 */
[----:B--2---:R-:W-:-:S03]  /*91a0*/  FMUL.FTZ R59, R0, R232 ;  /* 0x000000e8003b7220 */ /* 0x004fc60000410000 */
[----:B------:R2:W-:Y:S01]  /*91b0*/  STS [R246+0x8464], R63 ;  /* 0x0084643ff6007388 */ /* 0x0005e20000000800 */
[----:B-1----:R-:W-:-:S03]  /*91c0*/  FMUL.FTZ R65, R8, R216 ;  /* 0x000000d808417220 */ /* 0x002fc60000410000 */
[----:B------:R1:W-:Y:S01]  /*91d0*/  STS [R246+0x8478], R59 ;  /* 0x0084783bf6007388 */ /* 0x0003e20000000800 */
[----:B-----5:R-:W-:-:S03]  /*91e0*/  FMUL.FTZ R69, R5, R226 ;  /* 0x000000e205457220 */ /* 0x020fc60000410000 */
[----:B------:R5:W-:Y:S01]  /*91f0*/  STS [R246+0x842c], R129 ;  /* 0x00842c81f6007388 */ /* 0x000be20000000800 */
[----:B--2---:R-:W-:-:S03]  /*9200*/  FFMA.FTZ R63, -R0, R244, -RZ ;  /* 0x000000f4003f7223 */ /* 0x004fc600000109ff */
[----:B------:R2:W-:Y:S01]  /*9210*/  STS [R246+0x8414], R95 ;  /* 0x0084145ff6007388 */ /* 0x0005e20000000800 */
[----:B-1----:R-:W-:-:S03]  /*9220*/  FMUL.FTZ R59, R203, UR45 ;  /* 0x0000002dcb3b7c20 */ /* 0x002fc60008410000 */
[----:B------:R1:W-:Y:S01]  /*9230*/  STS [R246+0x845c], R61 ;  /* 0x00845c3df6007388 */ /* 0x0003e20000000800 */
[----:B------:R-:W-:Y:S01]  /*9240*/  FFMA.FTZ R212, R202, UR56, -R59 ;  /* 0x00000038cad47c23 */ /* 0x000fe2000801083b */
[----:B-----5:R-:W-:Y:S02]  /*9250*/  FFMA.FTZ R129, R205, UR56, R58 ;  /* 0x00000038cd817c23 */ /* 0x020fe4000801003a */
[----:B------:R5:W-:Y:S01]  /*9260*/  STS [R246+0x8460], R71 ;  /* 0x00846047f6007388 */ /* 0x000be20000000800 */
[----:B------:R-:W-:Y:S01]  /*9270*/  FMUL.FTZ R58, R208, UR45 ;  /* 0x0000002dd03a7c20 */ /* 0x000fe20008410000 */
[----:B--2---:R-:W-:Y:S01]  /*9280*/  FMUL.FTZ R95, R207, UR45 ;  /* 0x0000002dcf5f7c20 */ /* 0x004fe20008410000 */
[----:B------:R-:W-:Y:S01]  /*9290*/  FMUL.FTZ R59, R211, UR45 ;  /* 0x0000002dd33b7c20 */ /* 0x000fe20008410000 */
[----:B------:R-:W-:Y:S01]  /*92a0*/  STS [R246+0x8410], R215 ;  /* 0x008410d7f6007388 */ /* 0x000fe20000000800 */
[----:B-1----:R-:W-:Y:S01]  /*92b0*/  FMUL.FTZ R61, R201, UR45 ;  /* 0x0000002dc93d7c20 */ /* 0x002fe20008410000 */
[----:B------:R-:W-:-:S02]  /*92c0*/  FFMA.FTZ R95, R206, UR56, -R95 ;  /* 0x00000038ce5f7c23 */ /* 0x000fc4000801085f */
[----:B------:R-:W-:Y:S01]  /*92d0*/  STS [R246+0x8428], R227 ;  /* 0x008428e3f6007388 */ /* 0x000fe20000000800 */
[----:B------:R-:W-:Y:S01]  /*92e0*/  FFMA.FTZ R72, R210, UR56, -R59 ;  /* 0x00000038d2487c23 */ /* 0x000fe2000801083b */
[C---:B-----5:R-:W-:Y:S01]  /*92f0*/  FMUL.FTZ R71, R209.reuse, UR45 ;  /* 0x0000002dd1477c20 */ /* 0x060fe20008410000 */
[----:B------:R-:W-:Y:S01]  /*9300*/  FFMA.FTZ R156, R190, UR56, -R61 ;  /* 0x00000038be9c7c23 */ /* 0x000fe2000801083d */
[----:B------:R-:W-:Y:S02]  /*9310*/  STS [R246+0x8430], R225 ;  /* 0x008430e1f6007388 */ /* 0x000fe40000000800 */
[----:B------:R-:W-:Y:S02]  /*9320*/  FFMA.FTZ R71, R208, UR56, -R71 ;  /* 0x00000038d0477c23 */ /* 0x000fe40008010847 */
        /* <DEDUP_REMOVED lines=9> */
[----:B-1----:R-:W-:-:S03]  /*93c0*/  FFMA.FTZ R69, R209, UR56, R58 ;  /* 0x00000038d1457c23 */ /* 0x002fc6000801003a */
[----:B------:R2:W-:Y:S04]  /*93d0*/  STS [R246+0x8470], R245 ;  /* 0x008470f5f6007388 */ /* 0x0005e80000000800 */
[----:B------:R2:W-:Y:S04]  /*93e0*/  STS [R246+0x8474], R243 ;  /* 0x008474f3f6007388 */ /* 0x0005e80000000800 */
[----:B------:R2:W-:Y:S01]  /*93f0*/  STS [R246+0x847c], R63 ;  /* 0x00847c3ff6007388 */ /* 0x0005e20000000800 */
[----:B------:R-:W-:Y:S06]  /*9400*/  BAR.SYNC.DEFER_BLOCKING 0x0 ;  /* 0x0000000000007b1d */ /* 0x000fec0000010000 */
[----:B0--34-:R-:W-:Y:S05]  /*9410*/  @!P0 BRA `(.L_x_5452) ;  /* 0x0000000000b88947 */ /* 0x019fea0003800000 */
[----:B------:R-:W-:Y:S01]  /*9420*/  UIMAD UR45, UR47, UR26, URZ ;  /* 0x0000001a2f2d72a4 */ /* 0x000fe2000f8e023f */
[----:B------:R-:W0:Y:S01]  /*9430*/  LDS R251, [R251+0x8400] ;  /* 0x00840000fbfb7984 */ /* 0x000e220000000800 */
[----:B------:R-:W-:Y:S01]  /*9440*/  UIMAD.WIDE.U32 UR42, UR12, UR26, URZ ;  /* 0x0000001a0c2a72a5 */ /* 0x000fe2000f8e003f */
[----:B------:R-:W-:Y:S01]  /*9450*/  MOV R65, UR22 ;  /* 0x0000001600417c02 */ /* 0x000fe20008000f00 */
[----:B------:R-:W-:Y:S01]  /*9460*/  UIMAD UR57, UR12, UR27, UR45 ;  /* 0x0000001b0c3972a4 */ /* 0x000fe2000f8e022d */
[----:B------:R-:W-:Y:S01]  /*9470*/  MOV R59, UR30 ;  /* 0x0000001e003b7c02 */ /* 0x000fe20008000f00 */
[----:B------:R-:W-:Y:S02]  /*9480*/  USHF.R.U32.HI UR45, URZ, 0x1, UR25 ;  /* 0x000000013f2d7899 */ /* 0x000fe40008011619 */
[----:B------:R-:W-:Y:S02]  /*9490*/  USHF.R.U64 UR56, UR24, 0x1, UR25 ;  /* 0x0000000118387899 */ /* 0x000fe40008001219 */
[----:B------:R-:W-:-:S02]  /*94a0*/  UIADD3 UR43, UR43, UR57, URZ ;  /* 0x000000392b2b7290 */ /* 0x000fc4000fffe03f */
[----:B------:R-:W-:Y:S02]  /*94b0*/  UIMAD UR45, UR45, UR11, URZ ;  /* 0x0000000b2d2d72a4 */ /* 0x000fe4000f8e023f */
[----:B------:R-:W-:Y:S02]  /*94c0*/  UIMAD.WIDE.U32 UR42, UR11, UR56, UR42 ;  /* 0x000000380b2a72a5 */ /* 0x000fe4000f8e002a */
[----:B------:R-:W-:Y:S02]  /*94d0*/  UIMAD UR45, UR44, UR56, UR45 ;  /* 0x000000382c2d72a4 */ /* 0x000fe4000f8e022d */
[----:B------:R-:W-:Y:S02]  /*94e0*/  UIMAD UR57, UR47, UR34, URZ ;  /* 0x000000222f3972a4 */ /* 0x000fe4000f8e023f */
[----:B------:R-:W-:Y:S02]  /*94f0*/  UIADD3 UR56, UR43, UR45, URZ ;  /* 0x0000002d2b387290 */ /* 0x000fe4000fffe03f */
[----:B------:R-:W-:-:S02]  /*9500*/  ULEA UR45, UP0, UR42, UR28, 0x3 ;  /* 0x0000001c2a2d7291 */ /* 0x000fc4000f80183f */
[----:B------:R-:W-:Y:S02]  /*9510*/  UIMAD UR57, UR12, UR35, UR57 ;  /* 0x000000230c3972a4 */ /* 0x000fe4000f8e0239 */
[----:B------:R-:W-:Y:S02]  /*9520*/  ULEA.HI.X UR56, UR42, UR29, UR56, 0x3, UP0 ;  /* 0x0000001d2a387291 */ /* 0x000fe400080f1c38 */
[----:B------:R-:W-:Y:S02]  /*9530*/  UIMAD.WIDE.U32 UR42, UR12, UR34, URZ ;  /* 0x000000220c2a72a5 */ /* 0x000fe4000f8e003f */
[----:B------:R-:W-:Y:S02]  /*9540*/  USHF.R.U64 UR60, UR32, 0x1, UR33 ;  /* 0x00000001203c7899 */ /* 0x000fe40008001221 */
[----:B------:R-:W-:Y:S02]  /*9550*/  UIADD3 UR43, UR43, UR57, URZ ;  /* 0x000000392b2b7290 */ /* 0x000fe4000fffe03f */
[----:B------:R-:W-:-:S02]  /*9560*/  USHF.R.U32.HI UR57, URZ, 0x1, UR33 ;  /* 0x000000013f397899 */ /* 0x000fc40008011621 */
        /* <DEDUP_REMOVED lines=17> */
[----:B--2---:R-:W-:Y:S02]  /*9680*/  IADD3 R63, R65, UR60, RZ ;  /* 0x0000003c413f7c10 */ /* 0x004fe4000fffe0ff */
[----:B------:R-:W-:Y:S02]  /*9690*/  LEA R62, P0, R64, UR45, 0x2 ;  /* 0x0000002d403e7c11 */ /* 0x000fe4000f8010ff */
[----:B------:R-:W-:Y:S02]  /*96a0*/  IADD3 R59, R61, UR42, RZ ;  /* 0x0000002a3d3b7c10 */ /* 0x000fe4000fffe0ff */
[----:B------:R-:W-:Y:S02]  /*96b0*/  LEA R58, P1, R60, UR43, 0x2 ;  /* 0x0000002b3c3a7c11 */ /* 0x000fe4000f8210ff */
[----:B------:R-:W-:Y:S02]  /*96c0*/  LEA.HI.X R63, R64, UR56, R63, 0x2, P0 ;  /* 0x00000038403f7c11 */ /* 0x000fe400080f143f */
[----:B------:R-:W-:-:S03]  /*96d0*/  LEA.HI.X R59, R60, UR57, R59, 0x2, P1 ;  /* 0x000000393c3b7c11 */ /* 0x000fc600088f143b */
[----:B------:R1:W-:Y:S04]  /*96e0*/  REDG.E.ADD.F32.FTZ.RN.STRONG.GPU desc[UR18][R62.64], R247 ;  /* 0x000000f73e0079a6 */ /* 0x0003e8000c10f392 */
[----:B0-----:R1:W-:Y:S02]  /*96f0*/  REDG.E.ADD.F32.FTZ.RN.STRONG.GPU desc[UR18][R58.64], R251 ;  /* 0x000000fb3a0079a6 */ /* 0x0013e4000c10f392 */
.L_x_5452:
[----:B------:R-:W-:Y:S05]  /*9700*/  BSYNC B0 ;  /* 0x0000000000007941 */ /* 0x000fea0003800000 */
.L_x_5451:
[----:B------:R-:W-:Y:S01]  /*9710*/  USHF.R.U32.HI UR42, URZ, 0x1, UR25 ;  /* 0x000000013f2a7899 */ /* 0x000fe20008011619 */
[----:B-1----:R-:W0:Y:S01]  /*9720*/  LDC.64 R58, c[0x0][0x360] ;  /* 0x0000d800ff3a7b82 */ /* 0x002e220000000a00 */
[----:B------:R-:W-:Y:S01]  /*9730*/  USHF.R.U64 UR45, UR24, 0x1, UR25 ;  /* 0x00000001182d7899 */ /* 0x000fe20008001219 */
[----:B------:R-:W-:Y:S01]  /*9740*/  SHF.L.U32 R64, R123, 0x2, RZ ;  /* 0x000000027b407819 */ /* 0x000fe200000006ff */
[----:B------:R-:W-:Y:S01]  /*9750*/  UIMAD UR56, UR42, UR11, URZ ;  /* 0x0000000b2a3872a4 */ /* 0x000fe2000f8e023f */
[----:B------:R-:W-:Y:S01]  /*9760*/  SHF.R.U32.HI R65, RZ, 0x1e, R123 ;  /* 0x0000001eff417819 */ /* 0x000fe2000001167b */
[----:B------:R-:W-:Y:S01]  /*9770*/  UIMAD.WIDE.U32 UR42, UR45, UR11, URZ ;  /* 0x0000000b2d2a72a5 */ /* 0x000fe2000f8e003f */
[----:B------:R-:W-:Y:S01]  /*9780*/  BSSY B0, `(.L_x_5453) ;  /* 0x0000032000007945 */ /* 0x000fe20003800000 */
[----:B------:R-:W-:Y:S01]  /*9790*/  UIMAD UR45, UR44, UR45, UR56 ;  /* 0x0000002d2c2d72a4 */ /* 0x000fe2000f8e0238 */
[----:B------:R-:W1:Y:S01]  /*97a0*/  LDC.64 R60, c[0x0][0x380] ;  /* 0x0000e000ff3c7b82 */ /* 0x000e620000000a00 */
[----:B------:R-:W-:Y:S01]  /*97b0*/  USHF.R.U32.HI UR56, URZ, 0x1, UR33 ;  /* 0x000000013f387899 */ /* 0x000fe20008011621 */
[----:B------:R-:W-:Y:S01]  /*97c0*/  ISETP.GE.AND P2, PT, R68, 0x181, PT ;  /* 0x000001814400780c */ /* 0x000fe20003f46270 */
[----:B------:R-:W-:Y:S01]  /*97d0*/  UIADD3 UR43, UR45, UR43, URZ ;  /* 0x0000002b2d2b7290 */ /* 0x000fe2000fffe03f */
[----:B------:R-:W-:Y:S01]  /*97e0*/  FADD.FTZ R56, R67, R56 ;  /* 0x0000003843387221 */ /* 0x000fe20000010000 */
[----:B------:R-:W-:Y:S01]  /*97f0*/  UIMAD UR57, UR56, UR11, URZ ;  /* 0x0000000b383972a4 */ /* 0x000fe2000f8e023f */
[----:B------:R-:W-:Y:S01]  /*9800*/  FADD.FTZ R57, R66, R57 ;  /* 0x0000003942397221 */ /* 0x000fe20000010000 */
[----:B------:R-:W-:-:S02]  /*9810*/  UIMAD UR56, UR47, UR26, URZ ;  /* 0x0000001a2f3872a4 */ /* 0x000fc4000f8e023f */
[----:B------:R-:W-:Y:S02]  /*9820*/  UIMAD.WIDE.U32 UR42, UR12, UR26, UR42 ;  /* 0x0000001a0c2a72a5 */ /* 0x000fe4000f8e002a */
[----:B------:R-:W-:Y:S02]  /*9830*/  UIMAD UR56, UR12, UR27, UR56 ;  /* 0x0000001b0c3872a4 */ /* 0x000fe4000f8e0238 */
[----:B------:R-:W-:Y:S02]  /*9840*/  USHF.R.U64 UR45, UR32, 0x1, UR33 ;  /* 0x00000001202d7899 */ /* 0x000fe40008001221 */
[----:B------:R-:W-:Y:S02]  /*9850*/  UIADD3 UR56, UR56, UR43, URZ ;  /* 0x0000002b38387290 */ /* 0x000fe4000fffe03f */
[----:B------:R-:W-:Y:S02]  /*9860*/  ULEA UR43, UP0, UR42, UR28, 0x3 ;  /* 0x0000001c2a2b7291 */ /* 0x000fe4000f80183f */
[----:B------:R-:W-:-:S02]  /*9870*/  UIMAD UR57, UR44, UR45, UR57 ;  /* 0x0000002d2c3972a4 */ /* 0x000fc4000f8e0239 */
[----:B------:R-:W-:Y:S02]  /*9880*/  ULEA.HI.X UR56, UR42, UR29, UR56, 0x3, UP0 ;  /* 0x0000001d2a387291 */ /* 0x000fe400080f1c38 */
[----:B------:R-:W-:Y:S01]  /*9890*/  UIADD3 UR42, UR6, -UR46, URZ ;  /* 0x8000002e062a7290 */ /* 0x000fe2000fffe03f */
[----:B------:R-:W-:Y:S01]  /*98a0*/  IADD3 R62, P0, R64, UR43, RZ ;  /* 0x0000002b403e7c10 */ /* 0x000fe2000ff1e0ff */
[----:B------:R-:W-:Y:S02]  /*98b0*/  USHF.L.U64.HI UR43, UR8, 0x2, UR9 ;  /* 0x00000002082b7899 */ /* 0x000fe40008010209 */
[----:B------:R-:W-:Y:S01]  /*98c0*/  UIMAD UR42, UR42, -0x1000, URZ ;  /* 0xfffff0002a2a78a4 */ /* 0x000fe2000f8e023f */
[----:B--2---:R-:W-:Y:S01]  /*98d0*/  IADD3.X R63, R65, UR56, RZ, P0, !PT ;  /* 0x00000038413f7c10 */ /* 0x004fe200087fe4ff */
[----:B------:R-:W-:Y:S01]  /*98e0*/  UIMAD.WIDE.U32 UR44, UR45, UR11, URZ ;  /* 0x0000000b2d2c72a5 */ /* 0x000fe2000f8e003f */
[----:B------:R-:W-:Y:S01]  /*98f0*/  ISETP.GE.AND P0, PT, R68, 0x81, PT ;  /* 0x000000814400780c */ /* 0x000fe20003f06270 */
[----:B0-----:R-:W-:Y:S01]  /*9900*/  IMAD R216, R58, UR43, RZ ;  /* 0x0000002b3ad87c24 */ /* 0x001fe2000f8e02ff */
[----:B------:R-:W-:Y:S01]  /*9910*/  UIMAD UR47, UR47, UR34, URZ ;  /* 0x000000222f2f72a4 */ /* 0x000fe2000f8e023f */
[----:B------:R-:W-:Y:S01]  /*9920*/  MOV R213, UR42 ;  /* 0x0000002a00d57c02 */ /* 0x000fe20008000f00 */
[----:B------:R-:W-:Y:S01]  /*9930*/  USHF.L.U32 UR42, UR8, 0x2, URZ ;  /* 0x00000002082a7899 */ /* 0x000fe2000800063f */
[----:B-1----:R-:W-:Y:S01]  /*9940*/  IMAD R222, R60, UR43, RZ ;  /* 0x0000002b3cde7c24 */ /* 0x002fe2000f8e02ff */
[----:B------:R-:W-:-:S02]  /*9950*/  UIADD3 UR45, UR57, UR45, URZ ;  /* 0x0000002d392d7290 */ /* 0x000fc4000fffe03f */
[----:B------:R-:W-:Y:S01]  /*9960*/  IMAD.WIDE R62, R213, 0x4, R62 ;  /* 0x00000004d53e7825 */ /* 0x000fe200078e023e */
[----:B------:R-:W-:Y:S02]  /*9970*/  UIMAD UR47, UR12, UR35, UR47 ;  /* 0x000000230c2f72a4 */ /* 0x000fe4000f8e022f */
[----:B------:R-:W-:Y:S01]  /*9980*/  UIMAD.WIDE.U32 UR44, UR12, UR34, UR44 ;  /* 0x000000220c2c72a5 */ /* 0x000fe2000f8e002c */
[----:B------:R-:W-:Y:S02]  /*9990*/  IMAD R59, R59, UR42, R216 ;  /* 0x0000002a3b3b7c24 */ /* 0x000fe4000f8e02d8 */
[----:B------:R-:W-:Y:S01]  /*99a0*/  IMAD.WIDE.U32 R62, R58, UR42, R62 ;  /* 0x0000002a3a3e7c25 */ /* 0x000fe2000f8e003e */
[----:B------:R-:W-:Y:S02]  /*99b0*/  UIADD3 UR47, UR47, UR45, URZ ;  /* 0x0000002d2f2f7290 */ /* 0x000fe4000fffe03f */
[----:B------:R-:W-:Y:S01]  /*99c0*/  ULEA UR45, UP0, UR44, UR36, 0x3 ;  /* 0x000000242c2d7291 */ /* 0x000fe2000f80183f */
[----:B------:R-:W-:Y:S01]  /*99d0*/  IMAD R61, R61, UR42, R222 ;  /* 0x0000002a3d3d7c24 */ /* 0x000fe2000f8e02de */
[----:B------:R-:W-:-:S02]  /*99e0*/  IADD3 R63, R63, R59, RZ ;  /* 0x0000003b3f3f7210 */ /* 0x000fc40007ffe0ff */
[----:B------:R0:W1:Y:S01]  /*99f0*/  LDS R59, [R92+0x8600] ;  /* 0x008600005c3b7984 */ /* 0x0000620000000800 */
[----:B------:R-:W-:Y:S01]  /*9a00*/  ULEA.HI.X UR47, UR44, UR37, UR47, 0x3, UP0 ;  /* 0x000000252c2f7291 */ /* 0x000fe200080f1c2f */
[----:B------:R-:W-:-:S05]  /*9a10*/  IADD3 R64, P1, R64, UR45, RZ ;  /* 0x0000002d40407c10 */ /* 0x000fca000ff3e0ff */
[----:B------:R-:W-:Y:S02]  /*9a20*/  IADD3.X R65, R65, UR47, RZ, P1, !PT ;  /* 0x0000002f41417c10 */ /* 0x000fe40008ffe4ff */
[----:B------:R-:W-:Y:S01]  /*9a30*/  ISETP.GE.AND P1, PT, R68, 0x101, PT ;  /* 0x000001014400780c */ /* 0x000fe20003f26270 */
[----:B------:R-:W-:-:S04]  /*9a40*/  IMAD.WIDE R64, R213, 0x4, R64 ;  /* 0x00000004d5407825 */ /* 0x000fc800078e0240 */
[----:B------:R-:W-:-:S05]  /*9a50*/  IMAD.WIDE.U32 R64, R60, UR42, R64 ;  /* 0x0000002a3c407c25 */ /* 0x000fca000f8e0040 */
[----:B------:R-:W-:Y:S01]  /*9a60*/  IADD3 R65, R65, R61, RZ ;  /* 0x0000003d41417210 */ /* 0x000fe20007ffe0ff */
[----:B0-----:R-:W-:Y:S06]  /*9a70*/  @!P0 BRA `(.L_x_5454) ;  /* 0x0000000000088947 */ /* 0x001fec0003800000 */
[----:B------:R0:W-:Y:S04]  /*9a80*/  REDG.E.ADD.F32.FTZ.RN.STRONG.GPU desc[UR18][R62.64+-0x3e00], R174 ;  /* 0xffc200ae3e0079a6 */ /* 0x0001e8000c10f392 */
[----:B-1----:R0:W-:Y:S02]  /*9a90*/  REDG.E.ADD.F32.FTZ.RN.STRONG.GPU desc[UR18][R64.64+-0x3e00], R59 ;  /* 0xffc2003b400079a6 */ /* 0x0021e4000c10f392 */
.L_x_5454:
[----:B------:R-:W-:Y:S05]  /*9aa0*/  BSYNC B0 ;  /* 0x0000000000007941 */ /* 0x000fea0003800000 */
.L_x_5453:
[----:B01----:R0:W1:Y:S01]  /*9ab0*/  LDS R59, [R140+0x8800] ;  /* 0x008800008c3b7984 */ /* 0x0030620000000800 */
[----:B------:R-:W-:Y:S04]  /*9ac0*/  BSSY B0, `(.L_x_5455) ;  /* 0x0000004000007945 */ /* 0x000fe80003800000 */
[----:B------:R-:W-:Y:S05]  /*9ad0*/  @!P1 BRA `(.L_x_5456) ;  /* 0x0000000000089947 */ /* 0x000fea0003800000 */
[----:B------:R2:W-:Y:S04]  /*9ae0*/  REDG.E.ADD.F32.FTZ.RN.STRONG.GPU desc[UR18][R62.64+-0x3c00], R175 ;  /* 0xffc400af3e0079a6 */ /* 0x0005e8000c10f392 */
[----:B-1----:R2:W-:Y:S02]  /*9af0*/  REDG.E.ADD.F32.FTZ.RN.STRONG.GPU desc[UR18][R64.64+-0x3c00], R59 ;  /* 0xffc4003b400079a6 */ /* 0x0025e4000c10f392 */
.L_x_5456:
[----:B------:R-:W-:Y:S05]  /*9b00*/  BSYNC B0 ;  /* 0x0000000000007941 */ /* 0x000fea0003800000 */
.L_x_5455:
[----:B------:R-:W3:Y:S01]  /*9b10*/  LDS R141, [R141+0x8a00] ;  /* 0x008a00008d8d7984 */ /* 0x000ee20000000800 */
[----:B------:R-:W-:Y:S04]  /*9b20*/  BSSY B0, `(.L_x_5457) ;  /* 0x0000004000007945 */ /* 0x000fe80003800000 */
[----:B------:R-:W-:Y:S05]  /*9b30*/  @!P2 BRA `(.L_x_5458) ;  /* 0x000000000008a947 */ /* 0x000fea0003800000 */
[----:B------:R4:W-:Y:S04]  /*9b40*/  REDG.E.ADD.F32.FTZ.RN.STRONG.GPU desc[UR18][R62.64+-0x3a00], R176 ;  /* 0xffc600b03e0079a6 */ /* 0x0009e8000c10f392 */
[----:B---3--:R4:W-:Y:S02]  /*9b50*/  REDG.E.ADD.F32.FTZ.RN.STRONG.GPU desc[UR18][R64.64+-0x3a00], R141 ;  /* 0xffc6008d400079a6 */ /* 0x0089e4000c10f392 */
.L_x_5458:
[----:B------:R-:W-:Y:S05]  /*9b60*/  BSYNC B0 ;  /* 0x0000000000007941 */ /* 0x000fea0003800000 */
.L_x_5457:
[----:B-12---:R1:W2:Y:S01]  /*9b70*/  LDS R59, [R142+0x8c00] ;  /* 0x008c00008e3b7984 */ /* 0x0062a20000000800 */
[C---:B------:R-:W-:Y:S01]  /*9b80*/  ISETP.GE.AND P6, PT, R68.reuse, 0x201, PT ;  /* 0x000002014400780c */ /* 0x040fe20003fc6270 */
[----:B------:R-:W-:Y:S01]  /*9b90*/  BSSY B0, `(.L_x_5459) ;  /* 0x000000a000007945 */ /* 0x000fe20003800000 */
[C---:B------:R-:W-:Y:S02]  /*9ba0*/  ISETP.GE.AND P0, PT, R68.reuse, 0x281, PT ;  /* 0x000002814400780c */ /* 0x040fe40003f06270 */
[C---:B------:R-:W-:Y:S02]  /*9bb0*/  ISETP.GE.AND P1, PT, R68.reuse, 0x301, PT ;  /* 0x000003014400780c */ /* 0x040fe40003f26270 */
[C---:B------:R-:W-:Y:S02]  /*9bc0*/  ISETP.GE.AND P2, PT, R68.reuse, 0x381, PT ;  /* 0x000003814400780c */ /* 0x040fe40003f46270 */
[C---:B------:R-:W-:Y:S02]  /*9bd0*/  ISETP.GE.AND P3, PT, R68.reuse, 0x401, PT ;  /* 0x000004014400780c */ /* 0x040fe40003f66270 */
[----:B------:R-:W-:-:S02]  /*9be0*/  ISETP.GE.AND P4, PT, R68, 0x481, PT ;  /* 0x000004814400780c */ /* 0x000fc40003f86270 */
[----:B------:R-:W-:Y:S01]  /*9bf0*/  ISETP.GE.AND P5, PT, R68, 0x501, PT ;  /* 0x000005014400780c */ /* 0x000fe20003fa6270 */
[----:B-1----:R-:W-:-:S12]  /*9c00*/  @!P6 BRA `(.L_x_5460) ;  /* 0x000000000008e947 */ /* 0x002fd80003800000 */
[----:B------:R1:W-:Y:S04]  /*9c10*/  REDG.E.ADD.F32.FTZ.RN.STRONG.GPU desc[UR18][R62.64+-0x3800], R177 ;  /* 0xffc800b13e0079a6 */ /* 0x0003e8000c10f392 */
[----:B--2---:R1:W-:Y:S02]  /*9c20*/  REDG.E.ADD.F32.FTZ.RN.STRONG.GPU desc[UR18][R64.64+-0x3800], R59 ;  /* 0xffc8003b400079a6 */ /* 0x0043e4000c10f392 */
.L_x_5460:
[----:B------:R-:W-:Y:S05]  /*9c30*/  BSYNC B0 ;  /* 0x0000000000007941 */ /* 0x000fea0003800000 */
.L_x_5459:
[----:B------:R-:W0:Y:S01]  /*9c40*/  LDS R143, [R143+0x8e00] ;  /* 0x008e00008f8f7984 */ /* 0x000e220000000800 */
[----:B------:R-:W-:Y:S04]  /*9c50*/  BSSY B0, `(.L_x_5461) ;  /* 0x0000004000007945 */ /* 0x000fe80003800000 */
[----:B------:R-:W-:Y:S05]  /*9c60*/  @!P0 BRA `(.L_x_5462) ;  /* 0x0000000000088947 */ /* 0x000fea0003800000 */
[----:B------:R1:W-:Y:S04]  /*9c70*/  REDG.E.ADD.F32.FTZ.RN.STRONG.GPU desc[UR18][R62.64+-0x3600], R178 ;  /* 0xffca00b23e0079a6 */ /* 0x0003e8000c10f392 */
[----:B0-----:R1:W-:Y:S02]  /*9c80*/  REDG.E.ADD.F32.FTZ.RN.STRONG.GPU desc[UR18][R64.64+-0x3600], R143 ;  /* 0xffca008f400079a6 */ /* 0x0013e4000c10f392 */
.L_x_5462:
[----:B------:R-:W-:Y:S05]  /*9c90*/  BSYNC B0 ;  /* 0x0000000000007941 */ /* 0x000fea0003800000 */
.L_x_5461:
[----:B-12---:R1:W2:Y:S01]  /*9ca0*/  LDS R59, [R144+0x9000] ;  /* 0x00900000903b7984 */ /* 0x0062a20000000800 */
[----:B------:R-:W-:Y:S04]  /*9cb0*/  BSSY B0, `(.L_x_5463) ;  /* 0x0000004000007945 */ /* 0x000fe80003800000 */
[----:B------:R-:W-:Y:S05]  /*9cc0*/  @!P1 BRA `(.L_x_5464) ;  /* 0x0000000000089947 */ /* 0x000fea0003800000 */
[----:B------:R0:W-:Y:S04]  /*9cd0*/  REDG.E.ADD.F32.FTZ.RN.STRONG.GPU desc[UR18][R62.64+-0x3400], R179 ;  /* 0xffcc00b33e0079a6 */ /* 0x0001e8000c10f392 */
[----:B--2---:R2:W-:Y:S02]  /*9ce0*/  REDG.E.ADD.F32.FTZ.RN.STRONG.GPU desc[UR18][R64.64+-0x3400], R59 ;  /* 0xffcc003b400079a6 */ /* 0x0045e4000c10f392 */
.L_x_5464:
[----:B------:R-:W-:Y:S05]  /*9cf0*/  BSYNC B0 ;  /* 0x0000000000007941 */ /* 0x000fea0003800000 */
.L_x_5463:
[----:B------:R-:W0:Y:S01]  /*9d00*/  LDS R145, [R145+0x9200] ;  /* 0x0092000091917984 */ /* 0x000e220000000800 */
[----:B------:R-:W-:Y:S04]  /*9d10*/  BSSY B0, `(.L_x_5465) ;  /* 0x0000004000007945 */ /* 0x000fe80003800000 */
[----:B------:R-:W-:Y:S05]  /*9d20*/  @!P2 BRA `(.L_x_5466) ;  /* 0x000000000008a947 */ /* 0x000fea0003800000 */
[----:B------:R1:W-:Y:S04]  /*9d30*/  REDG.E.ADD.F32.FTZ.RN.STRONG.GPU desc[UR18][R62.64+-0x3200], R181 ;  /* 0xffce00b53e0079a6 */ /* 0x0003e8000c10f392 */
[----:B0-----:R1:W-:Y:S02]  /*9d40*/  REDG.E.ADD.F32.FTZ.RN.STRONG.GPU desc[UR18][R64.64+-0x3200], R145 ;  /* 0xffce0091400079a6 */ /* 0x0013e4000c10f392 */
.L_x_5466:
[----:B------:R-:W-:Y:S05]  /*9d50*/  BSYNC B0 ;  /* 0x0000000000007941 */ /* 0x000fea0003800000 */
.L_x_5465:
[----:B--2---:R2:W0:Y:S01]  /*9d60*/  LDS R59, [R146+0x9400] ;  /* 0x00940000923b7984 */ /* 0x0044220000000800 */
[----:B------:R-:W-:Y:S04]  /*9d70*/  BSSY B0, `(.L_x_5467) ;  /* 0x0000004000007945 */ /* 0x000fe80003800000 */
[----:B------:R-:W-:Y:S05]  /*9d80*/  @!P3 BRA `(.L_x_5468) ;  /* 0x000000000008b947 */ /* 0x000fea0003800000 */
[----:B------:R1:W-:Y:S04]  /*9d90*/  REDG.E.ADD.F32.FTZ.RN.STRONG.GPU desc[UR18][R62.64+-0x3000], R182 ;  /* 0xffd000b63e0079a6 */ /* 0x0003e8000c10f392 */
[----:B0-----:R1:W-:Y:S02]  /*9da0*/  REDG.E.ADD.F32.FTZ.RN.STRONG.GPU desc[UR18][R64.64+-0x3000], R59 ;  /* 0xffd0003b400079a6 */ /* 0x0013e4000c10f392 */
.L_x_5468:
[----:B------:R-:W-:Y:S05]  /*9db0*/  BSYNC B0 ;  /* 0x0000000000007941 */ /* 0x000fea0003800000 */
.L_x_5467:
[----:B------:R-:W0:Y:S01]  /*9dc0*/  LDS R147, [R147+0x9600] ;  /* 0x0096000093937984 */ /* 0x000e220000000800 */
[----:B------:R-:W-:Y:S04]  /*9dd0*/  BSSY B0, `(.L_x_5469) ;  /* 0x0000004000007945 */ /* 0x000fe80003800000 */
[----:B------:R-:W-:Y:S05]  /*9de0*/  @!P4 BRA `(.L_x_5470) ;  /* 0x000000000008c947 */ /* 0x000fea0003800000 */
[----:B------:R1:W-:Y:S04]  /*9df0*/  REDG.E.ADD.F32.FTZ.RN.STRONG.GPU desc[UR18][R62.64+-0x2e00], R183 ;  /* 0xffd200b73e0079a6 */ /* 0x0003e8000c10f392 */
[----:B0-----:R1:W-:Y:S02]  /*9e00*/  REDG.E.ADD.F32.FTZ.RN.STRONG.GPU desc[UR18][R64.64+-0x2e00], R147 ;  /* 0xffd20093400079a6 */ /* 0x0013e4000c10f392 */
.L_x_5470:
[----:B------:R-:W-:Y:S05]  /*9e10*/  BSYNC B0 ;  /* 0x0000000000007941 */ /* 0x000fea0003800000 */
.L_x_5469:
[----:B01----:R0:W1:Y:S01]  /*9e20*/  LDS R59, [R148+0x9800] ;  /* 0x00980000943b7984 */ /* 0x0030620000000800 */
[----:B------:R-:W-:Y:S04]  /*9e30*/  BSSY B0, `(.L_x_5471) ;  /* 0x0000004000007945 */ /* 0x000fe80003800000 */
[----:B------:R-:W-:Y:S05]  /*9e40*/  @!P5 BRA `(.L_x_5472) ;  /* 0x000000000008d947 */ /* 0x000fea0003800000 */
[----:B------:R0:W-:Y:S04]  /*9e50*/  REDG.E.ADD.F32.FTZ.RN.STRONG.GPU desc[UR18][R62.64+-0x2c00], R184 ;  /* 0xffd400b83e0079a6 */ /* 0x0001e8000c10f392 */
[----:B-1----:R0:W-:Y:S02]  /*9e60*/  REDG.E.ADD.F32.FTZ.RN.STRONG.GPU desc[UR18][R64.64+-0x2c00], R59 ;  /* 0xffd4003b400079a6 */ /* 0x0021e4000c10f392 */
.L_x_5472:
[----:B------:R-:W-:Y:S05]  /*9e70*/  BSYNC B0 ;  /* 0x0000000000007941 */ /* 0x000fea0003800000 */
.L_x_5471:
[----:B------:R-:W0:Y:S01]  /*9e80*/  LDS R149, [R149+0x9a00] ;  /* 0x009a000095957984 */ /* 0x000e220000000800 */
        /* <DEDUP_REMOVED lines=8> */
[----:B------:R-:W-:-:S12]  /*9f10*/  @!P6 BRA `(.L_x_5474) ;  /* 0x000000000008e947 */ /* 0x000fd80003800000 */
[----:B------:R1:W-:Y:S04]  /*9f20*/  REDG.E.ADD.F32.FTZ.RN.STRONG.GPU desc[UR18][R62.64+-0x2a00], R185 ;  /* 0xffd600b93e0079a6 */ /* 0x0003e8000c10f392 */
[----:B0-----:R0:W-:Y:S02]  /*9f30*/  REDG.E.ADD.F32.FTZ.RN.STRONG.GPU desc[UR18][R64.64+-0x2a00], R149 ;  /* 0xffd60095400079a6 */ /* 0x0011e4000c10f392 */
.L_x_5474:
[----:B------:R-:W-:Y:S05]  /*9f40*/  BSYNC B0 ;  /* 0x0000000000007941 */ /* 0x000fea0003800000 */
.L_x_5473:
[----:B01----:R0:W1:Y:S01]  /*9f50*/  LDS R59, [R150+0x9c00] ;  /* 0x009c0000963b7984 */ /* 0x0030620000000800 */
[----:B------:R-:W-:Y:S04]  /*9f60*/  BSSY B0, `(.L_x_5475) ;  /* 0x0000004000007945 */ /* 0x000fe80003800000 */
[----:B------:R-:W-:Y:S05]  /*9f70*/  @!P0 BRA `(.L_x_5476) ;  /* 0x0000000000088947 */ /* 0x000fea0003800000 */
[----:B------:R0:W-:Y:S04]  /*9f80*/  REDG.E.ADD.F32.FTZ.RN.STRONG.GPU desc[UR18][R62.64+-0x2800], R186 ;  /* 0xffd800ba3e0079a6 */ /* 0x0001e8000c10f392 */
[----:B-1----:R0:W-:Y:S02]  /*9f90*/  REDG.E.ADD.F32.FTZ.RN.STRONG.GPU desc[UR18][R64.64+-0x2800], R59 ;  /* 0xffd8003b400079a6 */ /* 0x0021e4000c10f392 */
.L_x_5476:
[----:B------:R-:W-:Y:S05]  /*9fa0*/  BSYNC B0 ;  /* 0x0000000000007941 */ /* 0x000fea0003800000 */
.L_x_5475:
[----:B------:R-:W0:Y:S01]  /*9fb0*/  LDS R151, [R151+0x9e00] ;  /* 0x009e000097977984 */ /* 0x000e220000000800 */
[----:B------:R-:W-:Y:S04]  /*9fc0*/  BSSY B0, `(.L_x_5477) ;  /* 0x0000004000007945 */ /* 0x000fe80003800000 */
[----:B------:R-:W-:Y:S05]  /*9fd0*/  @!P1 BRA `(.L_x_5478) ;  /* 0x0000000000089947 */ /* 0x000fea0003800000 */
[----:B------:R1:W-:Y:S04]  /*9fe0*/  REDG.E.ADD.F32.FTZ.RN.STRONG.GPU desc[UR18][R62.64+-0x2600], R187 ;  /* 0xffda00bb3e0079a6 */ /* 0x0003e8000c10f392 */
[----:B0-----:R0:W-:Y:S02]  /*9ff0*/  REDG.E.ADD.F32.FTZ.RN.STRONG.GPU desc[UR18][R64.64+-0x2600], R151 ;  /* 0xffda0097400079a6 */ /* 0x0011e4000c10f392 */
.L_x_5478:
[----:B------:R-:W-:Y:S05]  /*a000*/  BSYNC B0 ;  /* 0x0000000000007941 */ /* 0x000fea0003800000 */
.L_x_5477:
[----:B01----:R0:W1:Y:S01]  /*a010*/  LDS R59, [R152+0xa000] ;  /* 0x00a00000983b7984 */ /* 0x0030620000000800 */
[----:B------:R-:W-:Y:S04]  /*a020*/  BSSY B0, `(.L_x_5479) ;  /* 0x0000004000007945 */ /* 0x000fe80003800000 */
[----:B------:R-:W-:Y:S05]  /*a030*/  @!P2 BRA `(.L_x_5480) ;  /* 0x000000000008a947 */ /* 0x000fea0003800000 */
[----:B------:R0:W-:Y:S04]  /*a040*/  REDG.E.ADD.F32.FTZ.RN.STRONG.GPU desc[UR18][R62.64+-0x2400], R188 ;  /* 0xffdc00bc3e0079a6 */ /* 0x0001e8000c10f392 */
[----:B-1----:R0:W-:Y:S02]  /*a050*/  REDG.E.ADD.F32.FTZ.RN.STRONG.GPU desc[UR18][R64.64+-0x2400], R59 ;  /* 0xffdc003b400079a6 */ /* 0x0021e4000c10f392 */
.L_x_5480:
[----:B------:R-:W-:Y:S05]  /*a060*/  BSYNC B0 ;  /* 0x0000000000007941 */ /* 0x000fea0003800000 */
.L_x_5479:
[----:B------:R-:W0:Y:S01]  /*a070*/  LDS R153, [R153+0xa200] ;  /* 0x00a2000099997984 */ /* 0x000e220000000800 */
[----:B------:R-:W-:Y:S04]  /*a080*/  BSSY B0, `(.L_x_5481) ;  /* 0x0000004000007945 */ /* 0x000fe80003800000 */
[----:B------:R-:W-:Y:S05]  /*a090*/  @!P3 BRA `(.L_x_5482) ;  /* 0x000000000008b947 */ /* 0x000fea0003800000 */
[----:B------:R1:W-:Y:S04]  /*a0a0*/  REDG.E.ADD.F32.FTZ.RN.STRONG.GPU desc[UR18][R62.64+-0x2200], R189 ;  /* 0xffde00bd3e0079a6 */ /* 0x0003e8000c10f392 */
[----:B0-----:R0:W-:Y:S02]  /*a0b0*/  REDG.E.ADD.F32.FTZ.RN.STRONG.GPU desc[UR18][R64.64+-0x2200], R153 ;  /* 0xffde0099400079a6 */ /* 0x0011e4000c10f392 */
.L_x_5482:
[----:B------:R-:W-:Y:S05]  /*a0c0*/  BSYNC B0 ;  /* 0x0000000000007941 */ /* 0x000fea0003800000 */
.L_x_5481:
[----:B01----:R0:W1:Y:S01]  /*a0d0*/  LDS R59, [R154+0xa400] ;  /* 0x00a400009a3b7984 */ /* 0x0030620000000800 */
[----:B------:R-:W-:Y:S04]  /*a0e0*/  BSSY B0, `(.L_x_5483) ;  /* 0x0000004000007945 */ /* 0x000fe80003800000 */
[----:B------:R-:W-:Y:S05]  /*a0f0*/  @!P4 BRA `(.L_x_5484) ;  /* 0x000000000008c947 */ /* 0x000fea0003800000 */
[----:B------:R0:W-:Y:S04]  /*a100*/  REDG.E.ADD.F32.FTZ.RN.STRONG.GPU desc[UR18][R62.64+-0x2000], R192 ;  /* 0xffe000c03e0079a6 */ /* 0x0001e8000c10f392 */
[----:B-1----:R0:W-:Y:S02]  /*a110*/  REDG.E.ADD.F32.FTZ.RN.STRONG.GPU desc[UR18][R64.64+-0x2000], R59 ;  /* 0xffe0003b400079a6 */ /* 0x0021e4000c10f392 */
.L_x_5484:
[----:B------:R-:W-:Y:S05]  /*a120*/  BSYNC B0 ;  /* 0x0000000000007941 */ /* 0x000fea0003800000 */
.L_x_5483:
[----:B------:R-:W0:Y:S01]  /*a130*/  LDS R157, [R157+0xa600] ;  /* 0x00a600009d9d7984 */ /* 0x000e220000000800 */
[----:B------:R-:W-:Y:S04]  /*a140*/  BSSY B0, `(.L_x_5485) ;  /* 0x0000004000007945 */ /* 0x000fe80003800000 */
[----:B------:R-:W-:Y:S05]  /*a150*/  @!P5 BRA `(.L_x_5486) ;  /* 0x000000000008d947 */ /* 0x000fea0003800000 */
[----:B------:R1:W-:Y:S04]  /*a160*/  REDG.E.ADD.F32.FTZ.RN.STRONG.GPU desc[UR18][R62.64+-0x1e00], R193 ;  /* 0xffe200c13e0079a6 */ /* 0x0003e8000c10f392 */
[----:B0-----:R0:W-:Y:S02]  /*a170*/  REDG.E.ADD.F32.FTZ.RN.STRONG.GPU desc[UR18][R64.64+-0x1e00], R157 ;  /* 0xffe2009d400079a6 */ /* 0x0011e4000c10f392 */
.L_x_5486:
[----:B------:R-:W-:Y:S05]  /*a180*/  BSYNC B0 ;  /* 0x0000000000007941 */ /* 0x000fea0003800000 */
.L_x_5485:
        /* <DEDUP_REMOVED lines=12> */
.L_x_5488:
[----:B------:R-:W-:Y:S05]  /*a250*/  BSYNC B0 ;  /* 0x0000000000007941 */ /* 0x000fea0003800000 */
.L_x_5487:
[----:B------:R-:W0:Y:S01]  /*a260*/  LDS R161, [R161+0xaa00] ;  /* 0x00aa0000a1a17984 */ /* 0x000e220000000800 */
[----:B------:R-:W-:Y:S04]  /*a270*/  BSSY B0, `(.L_x_5489) ;  /* 0x0000004000007945 */ /* 0x000fe80003800000 */
[----:B------:R-:W-:Y:S05]  /*a280*/  @!P0 BRA `(.L_x_5490) ;  /* 0x0000000000088947 */ /* 0x000fea0003800000 */
[----:B------:R1:W-:Y:S04]  /*a290*/  REDG.E.ADD.F32.FTZ.RN.STRONG.GPU desc[UR18][R62.64+-0x1a00], R195 ;  /* 0xffe600c33e0079a6 */ /* 0x0003e8000c10f392 */
[----:B0-----:R0:W-:Y:S02]  /*a2a0*/  REDG.E.ADD.F32.FTZ.RN.STRONG.GPU desc[UR18][R64.64+-0x1a00], R161 ;  /* 0xffe600a1400079a6 */ /* 0x0011e4000c10f392 */
.L_x_5490:
[----:B------:R-:W-:Y:S05]  /*a2b0*/  BSYNC B0 ;  /* 0x0000000000007941 */ /* 0x000fea0003800000 */
.L_x_5489:
[----:B01----:R0:W1:Y:S01]  /*a2c0*/  LDS R59, [R162+0xac00] ;  /* 0x00ac0000a23b7984 */ /* 0x0030620000000800 */
[----:B------:R-:W-:Y:S04]  /*a2d0*/  BSSY B0, `(.L_x_5491) ;  /* 0x0000004000007945 */ /* 0x000fe80003800000 */
[----:B------:R-:W-:Y:S05]  /*a2e0*/  @!P1 BRA `(.L_x_5492) ;  /* 0x0000000000089947 */ /* 0x000fea0003800000 */
[----:B------:R0:W-:Y:S04]  /*a2f0*/  REDG.E.ADD.F32.FTZ.RN.STRONG.GPU desc[UR18][R62.64+-0x1800], R196 ;  /* 0xffe800c43e0079a6 */ /* 0x0001e8000c10f392 */
[----:B-1----:R0:W-:Y:S02]  /*a300*/  REDG.E.ADD.F32.FTZ.RN.STRONG.GPU desc[UR18][R64.64+-0x1800], R59 ;  /* 0xffe8003b400079a6 */ /* 0x0021e4000c10f392 */
.L_x_5492:
[----:B------:R-:W-:Y:S05]  /*a310*/  BSYNC B0 ;  /* 0x0000000000007941 */ /* 0x000fea0003800000 */
.L_x_5491:
[----:B------:R-:W0:Y:S01]  /*a320*/  LDS R163, [R163+0xae00] ;  /* 0x00ae0000a3a37984 */ /* 0x000e220000000800 */
[----:B------:R-:W-:Y:S04]  /*a330*/  BSSY B0, `(.L_x_5493) ;  /* 0x0000004000007945 */ /* 0x000fe80003800000 */
[----:B------:R-:W-:Y:S05]  /*a340*/  @!P2 BRA `(.L_x_5494) ;  /* 0x000000000008a947 */ /* 0x000fea0003800000 */
[----:B------:R1:W-:Y:S04]  /*a350*/  REDG.E.ADD.F32.FTZ.RN.STRONG.GPU desc[UR18][R62.64+-0x1600], R197 ;  /* 0xffea00c53e0079a6 */ /* 0x0003e8000c10f392 */
[----:B0-----:R0:W-:Y:S02]  /*a360*/  REDG.E.ADD.F32.FTZ.RN.STRONG.GPU desc[UR18][R64.64+-0x1600], R163 ;  /* 0xffea00a3400079a6 */ /* 0x0011e4000c10f392 */
.L_x_5494:
[----:B------:R-:W-:Y:S05]  /*a370*/  BSYNC B0 ;  /* 0x0000000000007941 */ /* 0x000fea0003800000 */
.L_x_5493:
[----:B01----:R0:W1:Y:S01]  /*a380*/  LDS R59, [R164+0xb000] ;  /* 0x00b00000a43b7984 */ /* 0x0030620000000800 */
[----:B------:R-:W-:Y:S04]  /*a390*/  BSSY B0, `(.L_x_5495) ;  /* 0x0000004000007945 */ /* 0x000fe80003800000 */
[----:B------:R-:W-:Y:S05]  /*a3a0*/  @!P3 BRA `(.L_x_5496) ;  /* 0x000000000008b947 */ /* 0x000fea0003800000 */
[----:B------:R0:W-:Y:S04]  /*a3b0*/  REDG.E.ADD.F32.FTZ.RN.STRONG.GPU desc[UR18][R62.64+-0x1400], R198 ;  /* 0xffec00c63e0079a6 */ /* 0x0001e8000c10f392 */
[----:B-1----:R0:W-:Y:S02]  /*a3c0*/  REDG.E.ADD.F32.FTZ.RN.STRONG.GPU desc[UR18][R64.64+-0x1400], R59 ;  /* 0xffec003b400079a6 */ /* 0x0021e4000c10f392 */
.L_x_5496:
[----:B------:R-:W-:Y:S05]  /*a3d0*/  BSYNC B0 ;  /* 0x0000000000007941 */ /* 0x000fea0003800000 */
.L_x_5495:
[----:B------:R-:W0:Y:S01]  /*a3e0*/  LDS R165, [R165+0xb200] ;  /* 0x00b20000a5a57984 */ /* 0x000e220000000800 */
[----:B------:R-:W-:Y:S04]  /*a3f0*/  BSSY B0, `(.L_x_5497) ;  /* 0x0000004000007945 */ /* 0x000fe80003800000 */
[----:B------:R-:W-:Y:S05]  /*a400*/  @!P4 BRA `(.L_x_5498) ;  /* 0x000000000008c947 */ /* 0x000fea0003800000 */
[----:B------:R1:W-:Y:S04]  /*a410*/  REDG.E.ADD.F32.FTZ.RN.STRONG.GPU desc[UR18][R62.64+-0x1200], R199 ;  /* 0xffee00c73e0079a6 */ /* 0x0003e8000c10f392 */
[----:B0-----:R0:W-:Y:S02]  /*a420*/  REDG.E.ADD.F32.FTZ.RN.STRONG.GPU desc[UR18][R64.64+-0x1200], R165 ;  /* 0xffee00a5400079a6 */ /* 0x0011e4000c10f392 */
.L_x_5498:
[----:B------:R-:W-:Y:S05]  /*a430*/  BSYNC B0 ;  /* 0x0000000000007941 */ /* 0x000fea0003800000 */
.L_x_5497:
[----:B01----:R0:W1:Y:S01]  /*a440*/  LDS R59, [R166+0xb400] ;  /* 0x00b40000a63b7984 */ /* 0x0030620000000800 */
[----:B------:R-:W-:Y:S04]  /*a450*/  BSSY B0, `(.L_x_5499) ;  /* 0x0000004000007945 */ /* 0x000fe80003800000 */
[----:B------:R-:W-:Y:S05]  /*a460*/  @!P5 BRA `(.L_x_5500) ;  /* 0x000000000008d947 */ /* 0x000fea0003800000 */
[----:B------:R0:W-:Y:S04]  /*a470*/  REDG.E.ADD.F32.FTZ.RN.STRONG.GPU desc[UR18][R62.64+-0x1000], R200 ;  /* 0xfff000c83e0079a6 */ /* 0x0001e8000c10f392 */
[----:B-1----:R0:W-:Y:S02]  /*a480*/  REDG.E.ADD.F32.FTZ.RN.STRONG.GPU desc[UR18][R64.64+-0x1000], R59 ;  /* 0xfff0003b400079a6 */ /* 0x0021e4000c10f392 */
.L_x_5500:
[----:B------:R-:W-:Y:S05]  /*a490*/  BSYNC B0 ;  /* 0x0000000000007941 */ /* 0x000fea0003800000 */
.L_x_5499:
        /* <DEDUP_REMOVED lines=12> */
.L_x_5502:
[----:B------:R-:W-:Y:S05]  /*a560*/  BSYNC B0 ;  /* 0x0000000000007941 */ /* 0x000fea0003800000 */
.L_x_5501:
[----:B01----:R0:W1:Y:S01]  /*a570*/  LDS R59, [R168+0xb800] ;  /* 0x00b80000a83b7984 */ /* 0x0030620000000800 */
[----:B------:R-:W-:Y:S04]  /*a580*/  BSSY B0, `(.L_x_5503) ;  /* 0x0000004000007945 */ /* 0x000fe80003800000 */
[----:B------:R-:W-:Y:S05]  /*a590*/  @!P0 BRA `(.L_x_5504) ;  /* 0x0000000000088947 */ /* 0x000fea0003800000 */
[----:B------:R0:W-:Y:S04]  /*a5a0*/  REDG.E.ADD.F32.FTZ.RN.STRONG.GPU desc[UR18][R62.64+-0xc00], R229 ;  /* 0xfff400e53e0079a6 */ /* 0x0001e8000c10f392 */
[----:B-1----:R0:W-:Y:S02]  /*a5b0*/  REDG.E.ADD.F32.FTZ.RN.STRONG.GPU desc[UR18][R64.64+-0xc00], R59 ;  /* 0xfff4003b400079a6 */ /* 0x0021e4000c10f392 */
.L_x_5504:
[----:B------:R-:W-:Y:S05]  /*a5c0*/  BSYNC B0 ;  /* 0x0000000000007941 */ /* 0x000fea0003800000 */
.L_x_5503:
[----:B------:R-:W0:Y:S01]  /*a5d0*/  LDS R169, [R169+0xba00] ;  /* 0x00ba0000a9a97984 */ /* 0x000e220000000800 */
[----:B------:R-:W-:Y:S04]  /*a5e0*/  BSSY B0, `(.L_x_5505) ;  /* 0x0000004000007945 */ /* 0x000fe80003800000 */
[----:B------:R-:W-:Y:S05]  /*a5f0*/  @!P1 BRA `(.L_x_5506) ;  /* 0x0000000000089947 */ /* 0x000fea0003800000 */
[----:B------:R1:W-:Y:S04]  /*a600*/  REDG.E.ADD.F32.FTZ.RN.STRONG.GPU desc[UR18][R62.64+-0xa00], R238 ;  /* 0xfff600ee3e0079a6 */ /* 0x0003e8000c10f392 */
[----:B0-----:R0:W-:Y:S02]  /*a610*/  REDG.E.ADD.F32.FTZ.RN.STRONG.GPU desc[UR18][R64.64+-0xa00], R169 ;  /* 0xfff600a9400079a6 */ /* 0x0011e4000c10f392 */
.L_x_5506:
[----:B------:R-:W-:Y:S05]  /*a620*/  BSYNC B0 ;  /* 0x0000000000007941 */ /* 0x000fea0003800000 */
.L_x_5505:
[----:B01----:R0:W1:Y:S01]  /*a630*/  LDS R59, [R170+0xbc00] ;  /* 0x00bc0000aa3b7984 */ /* 0x0030620000000800 */
[----:B------:R-:W-:Y:S04]  /*a640*/  BSSY B0, `(.L_x_5507) ;  /* 0x0000004000007945 */ /* 0x000fe80003800000 */
[----:B------:R-:W-:Y:S05]  /*a650*/  @!P2 BRA `(.L_x_5508) ;  /* 0x000000000008a947 */ /* 0x000fea0003800000 */
[----:B------:R0:W-:Y:S04]  /*a660*/  REDG.E.ADD.F32.FTZ.RN.STRONG.GPU desc[UR18][R62.64+-0x800], R239 ;  /* 0xfff800ef3e0079a6 */ /* 0x0001e8000c10f392 */
[----:B-1----:R0:W-:Y:S02]  /*a670*/  REDG.E.ADD.F32.FTZ.RN.STRONG.GPU desc[UR18][R64.64+-0x800], R59 ;  /* 0xfff8003b400079a6 */ /* 0x0021e4000c10f392 */
.L_x_5508:
[----:B------:R-:W-:Y:S05]  /*a680*/  BSYNC B0 ;  /* 0x0000000000007941 */ /* 0x000fea0003800000 */
.L_x_5507:
[----:B------:R-:W0:Y:S01]  /*a690*/  LDS R171, [R171+0xbe00] ;  /* 0x00be0000abab7984 */ /* 0x000e220000000800 */
[----:B------:R-:W-:Y:S04]  /*a6a0*/  BSSY B0, `(.L_x_5509) ;  /* 0x0000004000007945 */ /* 0x000fe80003800000 */
[----:B------:R-:W-:Y:S05]  /*a6b0*/  @!P3 BRA `(.L_x_5510) ;  /* 0x000000000008b947 */ /* 0x000fea0003800000 */
[----:B------:R1:W-:Y:S04]  /*a6c0*/  REDG.E.ADD.F32.FTZ.RN.STRONG.GPU desc[UR18][R62.64+-0x600], R240 ;  /* 0xfffa00f03e0079a6 */ /* 0x0003e8000c10f392 */
[----:B0-----:R0:W-:Y:S02]  /*a6d0*/  REDG.E.ADD.F32.FTZ.RN.STRONG.GPU desc[UR18][R64.64+-0x600], R171 ;  /* 0xfffa00ab400079a6 */ /* 0x0011e4000c10f392 */
.L_x_5510:
[----:B------:R-:W-:Y:S05]  /*a6e0*/  BSYNC B0 ;  /* 0x0000000000007941 */ /* 0x000fea0003800000 */
.L_x_5509:
[----:B01----:R0:W1:Y:S01]  /*a6f0*/  LDS R59, [R172+0xc000] ;  /* 0x00c00000ac3b7984 */ /* 0x0030620000000800 */
[----:B------:R-:W-:Y:S04]  /*a700*/  BSSY B0, `(.L_x_5511) ;  /* 0x0000004000007945 */ /* 0x000fe80003800000 */
[----:B------:R-:W-:Y:S05]  /*a710*/  @!P4 BRA `(.L_x_5512) ;  /* 0x000000000008c947 */ /* 0x000fea0003800000 */
[----:B------:R0:W-:Y:S04]  /*a720*/  REDG.E.ADD.F32.FTZ.RN.STRONG.GPU desc[UR18][R62.64+-0x400], R241 ;  /* 0xfffc00f13e0079a6 */ /* 0x0001e8000c10f392 */
[----:B-1----:R0:W-:Y:S02]  /*a730*/  REDG.E.ADD.F32.FTZ.RN.STRONG.GPU desc[UR18][R64.64+-0x400], R59 ;  /* 0xfffc003b400079a6 */ /* 0x0021e4000c10f392 */
.L_x_5512:
[----:B------:R-:W-:Y:S05]  /*a740*/  BSYNC B0 ;  /* 0x0000000000007941 */ /* 0x000fea0003800000 */
.L_x_5511:
[----:B------:R-:W0:Y:S01]  /*a750*/  LDS R173, [R173+0xc200] ;  /* 0x00c20000adad7984 */ /* 0x000e220000000800 */
[----:B------:R-:W-:Y:S04]  /*a760*/  BSSY B0, `(.L_x_5513) ;  /* 0x0000004000007945 */ /* 0x000fe80003800000 */
[----:B------:R-:W-:Y:S05]  /*a770*/  @!P5 BRA `(.L_x_5514) ;  /* 0x000000000008d947 */ /* 0x000fea0003800000 */
[----:B------:R1:W-:Y:S04]  /*a780*/  REDG.E.ADD.F32.FTZ.RN.STRONG.GPU desc[UR18][R62.64+-0x200], R242 ;  /* 0xfffe00f23e0079a6 */ /* 0x0003e8000c10f392 */
[----:B0-----:R0:W-:Y:S02]  /*a790*/  REDG.E.ADD.F32.FTZ.RN.STRONG.GPU desc[UR18][R64.64+-0x200], R173 ;  /* 0xfffe00ad400079a6 */ /* 0x0011e4000c10f392 */
.L_x_5514:
[----:B------:R-:W-:Y:S05]  /*a7a0*/  BSYNC B0 ;  /* 0x0000000000007941 */ /* 0x000fea0003800000 */
.L_x_5513:
[----:B------:R-:W5:Y:S01]  /*a7b0*/  SHFL.DOWN PT, R58, R57, 0x1, 0x1f ;  /* 0x08201f00393a7f89 */ /* 0x000f6200000e0000 */
[----:B------:R-:W-:Y:S01]  /*a7c0*/  ISETP.GT.AND P0, PT, R121, 0x1e, PT ;  /* 0x0000001e7900780c */ /* 0x000fe20003f04270 */
[----:B------:R-:W-:Y:S01]  /*a7d0*/  FMUL.FTZ R156, R77, R156 ;  /* 0x0000009c4d9c7220 */ /* 0x000fe20000410000 */
[----:B------:R-:W-:Y:S01]  /*a7e0*/  ISETP.NE.AND P1, PT, R121, RZ, PT ;  /* 0x000000ff7900720c */ /* 0x000fe20003f25270 */
[----:B01----:R-:W0:Y:S01]  /*a7f0*/  SHFL.DOWN PT, R59, R56, 0x1, 0x1f ;  /* 0x08201f00383b7f89 */ /* 0x003e2200000e0000 */
[----:B------:R-:W-:Y:S01]  /*a800*/  ISETP.NE.AND P2, PT, R123, RZ, PT ;  /* 0x000000ff7b00720c */ /* 0x000fe20003f45270 */
[----:B------:R-:W-:Y:S01]  /*a810*/  FFMA.FTZ R75, R75, R160, R156 ;  /* 0x000000a04b4b7223 */ /* 0x000fe2000001009c */
        /* <DEDUP_REMOVED lines=18> */
[----:B------:R-:W-:Y:S01]  /*a940*/  FFMA.FTZ R210, R101, R211, R210 ;  /* 0x000000d365d27223 */ /* 0x000fe200000100d2 */
[----:B------:R-:W-:Y:S01]  /*a950*/  FFMA.FTZ R70, R137, R70, R72 ;  /* 0x0000004689467223 */ /* 0x000fe20000010048 */
[----:B------:R-:W-:Y:S01]  /*a960*/  FFMA.FTZ R78, R73, R76, R78 ;  /* 0x0000004c494e7223 */ /* 0x000fe2000001004e */
[----:B0-----:R-:W-:Y:S01]  /*a970*/  @!P0 FADD.FTZ R56, R56, R59 ;  /* 0x0000003b38388221 */ /* 0x001fe20000010000 */
[----:B------:R-:W0:Y:S01]  /*a980*/  SHFL.DOWN PT, R58, R57, 0x2, 0x1f ;  /* 0x08401f00393a7f89 */ /* 0x000e2200000e0000 */
[----:B------:R-:W-:Y:S01]  /*a990*/  ISETP.GT.AND P0, PT, R121, 0x1d, PT ;  /* 0x0000001d7900780c */ /* 0x000fe20003f04270 */
[-C--:B------:R-:W-:Y:S01]  /*a9a0*/  FFMA.FTZ R83, R98, R93.reuse, R83 ;  /* 0x0000005d62537223 */ /* 0x080fe20000010053 */
[----:B------:R-:W-:Y:S01]  /*a9b0*/  FFMA.FTZ R127, R127, R202, R212 ;  /* 0x000000ca7f7f7223 */ /* 0x000fe200000100d4 */
[----:B------:R-:W1:Y:S01]  /*a9c0*/  SHFL.DOWN PT, R59, R56, 0x2, 0x1f ;  /* 0x08401f00383b7f89 */ /* 0x000e6200000e0000 */
[----:B------:R-:W-:Y:S01]  /*a9d0*/  FFMA.FTZ R126, R133, R204, R126 ;  /* 0x000000cc857e7223 */ /* 0x000fe2000001007e */
[----:B------:R-:W-:Y:S01]  /*a9e0*/  FFMA.FTZ R139, R139, R210, R70 ;  /* 0x000000d28b8b7223 */ /* 0x000fe20000010046 */
[----:B------:R-:W-:Y:S01]  /*a9f0*/  BSSY B0, `(.L_x_5515) ;  /* 0x0000044000007945 */ /* 0x000fe20003800000 */
        /* <DEDUP_REMOVED lines=23> */
[----:B------:R-:W-:Y:S01]  /*ab70*/  ISETP.GT.AND P0, PT, R121, 0xf, PT ;  /* 0x0000000f7900780c */ /* 0x000fe20003f04270 */
[----:B------:R-:W-:Y:S02]  /*ab80*/  FMUL.FTZ R59, R158, R190 ;  /* 0x000000be9e3b7220 */ /* 0x000fe40000410000 */
[----:B------:R-:W1:Y:S02]  /*ab90*/  SHFL.DOWN PT, R61, R56, 0x10, 0x1f ;  /* 0x0a001f00383d7f89 */ /* 0x000e6400000e0000 */
[----:B------:R-:W-:-:S04]  /*aba0*/  FFMA.FTZ R59, R80, R201, R59 ;  /* 0x000000c9503b7223 */ /* 0x000fc8000001003b */
[-C--:B------:R-:W-:Y:S01]  /*abb0*/  FFMA.FTZ R38, R53, R59.reuse, R38 ;  /* 0x0000003b35267223 */ /* 0x080fe20000010026 */
[----:B------:R-:W-:Y:S01]  /*abc0*/  FFMA.FTZ R96, R96, R59, R75 ;  /* 0x0000003b60607223 */ /* 0x000fe2000001004b */
[----:B------:R-:W-:-:S03]  /*abd0*/  FMUL.FTZ R59, R104, R206 ;  /* 0x000000ce683b7220 */ /* 0x000fc60000410000 */
[----:B------:R-:W-:Y:S01]  /*abe0*/  FADD.FTZ R27, R96, R27 ;  /* 0x0000001b601b7221 */ /* 0x000fe20000010000 */
[----:B------:R-:W-:-:S04]  /*abf0*/  FFMA.FTZ R59, R102, R207, R59 ;  /* 0x000000cf663b7223 */ /* 0x000fc8000001003b */
[-C--:B------:R-:W-:Y:S01]  /*ac00*/  FFMA.FTZ R131, R136, R59.reuse, R131 ;  /* 0x0000003b88837223 */ /* 0x080fe20000010083 */
[----:B------:R-:W-:Y:S01]  /*ac10*/  FFMA.FTZ R48, R115, R59, R48 ;  /* 0x0000003b73307223 */ /* 0x000fe20000010030 */
[----:B0-----:R-:W-:Y:S02]  /*ac20*/  @!P0 FADD.FTZ R57, R57, R58 ;  /* 0x0000003a39398221 */ /* 0x001fe40000010000 */
[----:B------:R-:W-:Y:S01]  /*ac30*/  FADD.FTZ R30, R131, R30 ;  /* 0x0000001e831e7221 */ /* 0x000fe20000010000 */
[----:B-1----:R-:W-:Y:S02]  /*ac40*/  @!P0 FADD.FTZ R56, R56, R61 ;  /* 0x0000003d38388221 */ /* 0x002fe40000010000 */
[----:B------:R-:W-:Y:S01]  /*ac50*/  MOV R60, R57 ;  /* 0x00000039003c7202 */ /* 0x000fe20000000f00 */
[----:B------:R-:W-:Y:S02]  /*ac60*/  FMUL.FTZ R57, R106, R208 ;  /* 0x000000d06a397220 */ /* 0x000fe40000410000 */
[----:B------:R-:W-:-:S02]  /*ac70*/  MOV R61, R56 ;  /* 0x00000038003d7202 */ /* 0x000fc40000000f00 */
[----:B------:R-:W-:-:S03]  /*ac80*/  FFMA.FTZ R57, R100, R209, R57 ;  /* 0x000000d164397223 */ /* 0x000fc60000010039 */
[----:B------:R0:W-:Y:S01]  /*ac90*/  @!P1 STS.64 [R119+0xc608], R60 ;  /* 0x00c6083c77009388 */ /* 0x0001e20000000a00 */
[-C--:B------:R-:W-:Y:S01]  /*aca0*/  FFMA.FTZ R138, R138, R57.reuse, R69 ;  /* 0x000000398a8a7223 */ /* 0x080fe20000010045 */
[----:B------:R-:W-:-:S03]  /*acb0*/  FFMA.FTZ R40, R55, R57, R40 ;  /* 0x0000003937287223 */ /* 0x000fc60000010028 */
[----:B------:R-:W-:Y:S01]  /*acc0*/  FADD.FTZ R31, R138, R31 ;  /* 0x0000001f8a1f7221 */ /* 0x000fe20000010000 */
[----:B------:R-:W-:Y:S06]  /*acd0*/  BAR.SYNC.DEFER_BLOCKING 0x0 ;  /* 0x0000000000007b1d */ /* 0x000fec0000010000 */
[----:B------:R-:W-:Y:S05]  /*ace0*/  @P2 BRA `(.L_x_5516) ;  /* 0x0000000000502947 */ /* 0x000fea0003800000 */
[----:B------:R-:W1:Y:S01]  /*acf0*/  S2UR UR43, SR_CgaCtaId ;  /* 0x00000000002b79c3 */ /* 0x000e620000008800 */
[----:B------:R-:W-:Y:S01]  /*ad00*/  UMOV UR42, 0x400 ;  /* 0x00000400002a7882 */ /* 0x000fe20000000000 */
[----:B------:R-:W-:Y:S01]  /*ad10*/  UISETP.NE.AND UP0, UPT, UR13, UR46, UPT ;  /* 0x0000002e0d00728c */ /* 0x000fe2000bf05270 */
[----:B----4-:R-:W-:-:S05]  /*ad20*/  MOV R63, UR7 ;  /* 0x00000007003f7c02 */ /* 0x010fca0008000f00 */
[----:B------:R-:W-:Y:S01]  /*ad30*/  PLOP3.LUT P0, PT, PT, PT, UP0, 0x80, 0x0 ;  /* 0x000000000000781c */ /* 0x000fe20003f0f008 */
[----:B-1----:R-:W-:-:S06]  /*ad40*/  ULEA UR42, UR43, UR42, 0x18 ;  /* 0x0000002a2b2a7291 */ /* 0x002fcc000f8ec03f */
[----:B------:R-:W-:-:S04]  /*ad50*/  MOV R120, UR42 ;  /* 0x0000002a00787c02 */ /* 0x000fc80008000f00 */
[----:B------:R-:W-:Y:S01]  /*ad60*/  LEA R63, R63, R120, 0x3 ;  /* 0x000000783f3f7211 */ /* 0x000fe200078e18ff */
[----:B------:R-:W1:Y:S04]  /*ad70*/  LDS.128 R56, [R120+0xc610] ;  /* 0x00c6100078387984 */ /* 0x000e680000000c00 */
[----:B------:R-:W0:Y:S04]  /*ad80*/  LDS.64 R64, [R120+0xc620] ;  /* 0x00c6200078407984 */ /* 0x000e280000000a00 */
[----:B------:R-:W4:Y:S01]  /*ad90*/  @P0 LDS.64 R66, [R63+0xfe80] ;  /* 0x00fe80003f420984 */ /* 0x000f220000000a00 */
[----:B-1----:R-:W-:Y:S01]  /*ada0*/  FADD.FTZ R62, R61, R57 ;  /* 0x000000393d3e7221 */ /* 0x002fe20000010000 */
[----:B------:R-:W-:-:S03]  /*adb0*/  FADD.FTZ R57, R60, R56 ;  /* 0x000000383c397221 */ /* 0x000fc60000010000 */
[----:B------:R-:W-:Y:S01]  /*adc0*/  FADD.FTZ R62, R59, R62 ;  /* 0x0000003e3b3e7221 */ /* 0x000fe20000010000 */
[----:B------:R-:W-:-:S03]  /*add0*/  FADD.FTZ R57, R58, R57 ;  /* 0x000000393a397221 */ /* 0x000fc60000010000 */
[----:B0-----:R-:W-:Y:S01]  /*ade0*/  FADD.FTZ R61, R62, R65 ;  /* 0x000000413e3d7221 */ /* 0x001fe20000010000 */
[----:B------:R-:W-:-:S03]  /*adf0*/  FADD.FTZ R60, R57, R64 ;  /* 0x00000040393c7221 */ /* 0x000fc60000010000 */
[----:B----4-:R-:W-:Y:S01]  /*ae00*/  @P0 FADD.FTZ R61, R61, R67 ;  /* 0x000000433d3d0221 */ /* 0x010fe20000010000 */
[----:B------:R-:W-:-:S05]  /*ae10*/  @P0 FADD.FTZ R60, R60, R66 ;  /* 0x000000423c3c0221 */ /* 0x000fca0000010000 */
[----:B------:R1:W-:Y:S02]  /*ae20*/  STS.64 [R63+0xfe80], R60 ;  /* 0x00fe803c3f007388 */ /* 0x0003e40000000a00 */
.L_x_5516:
[----:B------:R-:W-:Y:S05]  /*ae30*/  BSYNC B0 ;  /* 0x0000000000007941 */ /* 0x000fea0003800000 */
.L_x_5515:
[----:B------:R-:W-:Y:S02]  /*ae40*/  UIADD3 UR7, UR7, 0x1, URZ ;  /* 0x0000000107077890 */ /* 0x000fe4000fffe03f */
[----:B------:R-:W-:Y:S02]  /*ae50*/  UIADD3 UR8, UP1, UR8, 0x1, URZ ;  /* 0x0000000108087890 */ /* 0x000fe4000ff3e03f */
[----:B------:R-:W-:Y:S02]  /*ae60*/  UISETP.GE.AND UP0, UPT, UR7, UR54, UPT ;  /* 0x000000360700728c */ /* 0x000fe4000bf06270 */
[----:B------:R-:W-:-:S04]  /*ae70*/  UIADD3.X UR9, URZ, UR9, URZ, UP1, !UPT ;  /* 0x000000093f097290 */ /* 0x000fc80008ffe43f */
[----:B------:R-:W-:-:S13]  /*ae80*/  PLOP3.LUT P0, PT, PT, PT, UP0, 0x80, 0x0 ;  /* 0x000000000000781c */ /* 0x000fda0003f0f008 */
[----:B------:R-:W-:Y:S05]  /*ae90*/  @!P0 BRA `(.L_x_5517) ;  /* 0xffffff6800908947 */ /* 0x000fea000383ffff */
.L_x_5422:
[----:B------:R-:W-:Y:S01]  /*aea0*/  BAR.SYNC.DEFER_BLOCKING 0x0 ;  /* 0x0000000000007b1d */ /* 0x000fe20000010000 */
[----:B------:R-:W-:Y:S01]  /*aeb0*/  LEA R3, R121, R118, 0x1 ;  /* 0x0000007679037211 */ /* 0x000fe200078e08ff */
[----:B------:R-:W-:Y:S01]  /*aec0*/  UIADD3 UR7, UR13, -0x1, URZ ;  /* 0xffffffff0d077890 */ /* 0x000fe2000fffe03f */
[----:B------:R-:W-:Y:S01]  /*aed0*/  F2FP.BF16.F32.PACK_AB R11, R37, R46 ;  /* 0x0000002e250b723e */ /* 0x000fe200000010ff */
[----:B------:R-:W-:Y:S01]  /*aee0*/  USHF.R.S32.HI UR28, URZ, 0x1f, UR11 ;  /* 0x0000001f3f1c7899 */ /* 0x000fe2000801140b */
[----:B------:R-:W-:Y:S01]  /*aef0*/  LEA R4, R3, R120, 0x4 ;  /* 0x0000007803047211 */ /* 0x000fe200078e20ff */
[----:B------:R-:W-:Y:S01]  /*af00*/  USHF.L.U32 UR8, UR7, 0xb, URZ ;  /* 0x0000000b07087899 */ /* 0x000fe2000800063f */
[----:B------:R-:W-:Y:S01]  /*af10*/  IADD3 R3, R118, R121, RZ ;  /* 0x0000007976037210 */ /* 0x000fe20007ffe0ff */
        /* <DEDUP_REMOVED lines=13> */
[----:B------:R-:W-:Y:S01]  /*aff0*/  F2FP.BF16.F32.PACK_AB R36, R36, R43 ;  /* 0x0000002b2424723e */ /* 0x000fe200000010ff */
[----:B------:R-:W-:Y:S01]  /*b000*/  UIADD3 UR25, UR25, UR26, URZ ;  /* 0x0000001a19197290 */ /* 0x000fe2000fffe03f */
[----:B------:R-:W-:Y:S01]  /*b010*/  LEA R6, R3, R120, 0x4 ;  /* 0x0000007803067211 */ /* 0x000fe200078e20ff */
[----:B------:R-:W-:Y:S01]  /*b020*/  STS.128 [R4], R8 ;  /* 0x0000000804007388 */ /* 0x000fe20000000c00 */
[----:B------:R-:W-:Y:S01]  /*b030*/  UIMAD UR26, UR27, UR22, URZ ;  /* 0x000000161b1a72a4 */ /* 0x000fe2000f8e023f */
[----:B------:R-:W-:Y:S01]  /*b040*/  FADD.FTZ R0, R125, R32 ;  /* 0x000000207d007221 */ /* 0x000fe20000010000 */
[----:B------:R-:W-:Y:S01]  /*b050*/  F2FP.BF16.F32.PACK_AB R32, R31, R32 ;  /* 0x000000201f20723e */ /* 0x000fe200000010ff */
[----:B------:R5:W-:Y:S01]  /*b060*/  STS.128 [R4+0x10], R36 ;  /* 0x0000102404007388 */ /* 0x000be20000000c00 */
[----:B------:R-:W-:-:S03]  /*b070*/  NOP ;  /* 0x0000000000007918 */ /* 0x000fc60000000000 */
[----:B------:R-:W0:Y:S01]  /*b080*/  LDS.128 R8, [R6] ;  /* 0x0000000006087984 */ /* 0x000e220000000c00 */
[----:B------:R-:W-:Y:S01]  /*b090*/  UIMAD UR26, UR10, UR23, UR26 ;  /* 0x000000170a1a72a4 */ /* 0x000fe2000f8e021a */
[----:B------:R-:W-:Y:S01]  /*b0a0*/  F2FP.BF16.F32.PACK_AB R33, R29, R30 ;  /* 0x0000001e1d21723e */ /* 0x000fe200000010ff */
[----:B------:R-:W-:Y:S01]  /*b0b0*/  UIMAD.WIDE.U32 UR22, UR10, UR22, UR24 ;  /* 0x000000160a1672a5 */ /* 0x000fe2000f8e0018 */
[----:B------:R-:W1:Y:S01]  /*b0c0*/  LDS.128 R12, [R6+0x200] ;  /* 0x00020000060c7984 */ /* 0x000e620000000c00 */
[----:B------:R-:W-:Y:S01]  /*b0d0*/  F2FP.BF16.F32.PACK_AB R35, R25, R26 ;  /* 0x0000001a1923723e */ /* 0x000fe200000010ff */
[----:B------:R-:W-:Y:S01]  /*b0e0*/  ULDC.64 UR24, c[0x0][0x3e0] ;  /* 0x0000f80000187ab9 */ /* 0x000fe20000000a00 */
[----:B------:R-:W-:Y:S01]  /*b0f0*/  UIADD3 UR23, UR23, UR26, URZ ;  /* 0x0000001a17177290 */ /* 0x000fe2000fffe03f */
[----:B------:R-:W-:Y:S01]  /*b100*/  F2FP.BF16.F32.PACK_AB R34, R27, R28 ;  /* 0x0000001c1b22723e */ /* 0x000fe200000010ff */
[----:B------:R-:W-:Y:S01]  /*b110*/  ULEA UR24, UP0, UR22, UR24, 0x1 ;  /* 0x0000001816187291 */ /* 0x000fe2000f80083f */
[----:B-----5:R-:W-:Y:S01]  /*b120*/  F2FP.BF16.F32.PACK_AB R39, R17, R18 ;  /* 0x000000121127723e */ /* 0x020fe200000010ff */
[----:B------:R-:W-:Y:S01]  /*b130*/  FADD.FTZ R5, R0, R31 ;  /* 0x0000001f00057221 */ /* 0x000fe20000010000 */
[----:B------:R-:W-:Y:S01]  /*b140*/  F2FP.BF16.F32.PACK_AB R38, R19, R20 ;  /* 0x000000141326723e */ /* 0x000fe200000010ff */
[----:B------:R-:W-:Y:S01]  /*b150*/  ULEA.HI.X UR25, UR22, UR25, UR23, 0x1, UP0 ;  /* 0x0000001916197291 */ /* 0x000fe200080f0c17 */
[----:B------:R-:W-:Y:S01]  /*b160*/  F2FP.BF16.F32.PACK_AB R37, R21, R22 ;  /* 0x000000161525723e */ /* 0x000fe200000010ff */
[----:B------:R-:W-:Y:S01]  /*b170*/  FADD.FTZ R0, R5, R30 ;  /* 0x0000001e05007221 */ /* 0x000fe20000010000 */
[----:B------:R-:W-:Y:S01]  /*b180*/  MOV R2, UR24 ;  /* 0x0000001800027c02 */ /* 0x000fe20008000f00 */
[----:B------:R-:W-:Y:S01]  /*b190*/  UIADD3 UR14, UP1, UR14, -0x2000, URZ ;  /* 0xffffe0000e0e7890 */ /* 0x000fe2000ff3e03f */
[----:B------:R-:W-:Y:S01]  /*b1a0*/  F2FP.BF16.F32.PACK_AB R36, R23, R24 ;  /* 0x000000181724723e */ /* 0x000fe200000010ff */
[----:B------:R-:W-:Y:S01]  /*b1b0*/  FADD.FTZ R29, R0, R29 ;  /* 0x0000001d001d7221 */ /* 0x000fe20000010000 */
[----:B------:R-:W-:Y:S01]  /*b1c0*/  MOV R3, UR25 ;  /* 0x0000001900037c02 */ /* 0x000fe20008000f00 */
[----:B------:R-:W-:Y:S01]  /*b1d0*/  ULDC.64 UR24, c[0x0][0x3a8] ;  /* 0x0000ea0000187ab9 */ /* 0x000fe20000000a00 */
[----:B------:R-:W-:Y:S01]  /*b1e0*/  UIADD3 UR16, UP2, UR16, -0x2000, URZ ;  /* 0xffffe00010107890 */ /* 0x000fe2000ff5e03f */
[----:B------:R-:W-:Y:S01]  /*b1f0*/  FADD.FTZ R28, R29, R28 ;  /* 0x0000001c1d1c7221 */ /* 0x000fe20000010000 */
[----:B------:R-:W-:Y:S01]  /*b200*/  UIMAD UR22, UR28, UR24, URZ ;  /* 0x000000181c1672a4 */ /* 0x000fe2000f8e023f */
[----:B------:R-:W-:Y:S01]  /*b210*/  IMAD.WIDE R2, R117, 0x10, R2 ;  /* 0x0000001075027825 */ /* 0x000fe200078e0202 */
[----:B------:R-:W-:-:S03]  /*b220*/  UIMAD.WIDE.U32 UR8, UR11, UR24, UR8 ;  /* 0x000000180b0872a5 */ /* 0x000fc6000f8e0008 */
[----:B------:R-:W-:Y:S01]  /*b230*/  FADD.FTZ R27, R28, R27 ;  /* 0x0000001b1c1b7221 */ /* 0x000fe20000010000 */
[----:B------:R-:W-:Y:S02]  /*b240*/  UIMAD UR22, UR11, UR25, UR22 ;  /* 0x000000190b1672a4 */ /* 0x000fe4000f8e0216 */
[----:B------:R-:W-:Y:S01]  /*b250*/  UIADD3 UR53, UP3, UR53, -0x1000, URZ ;  /* 0xfffff00035357890 */ /* 0x000fe2000ff7e03f */
[----:B------:R-:W-:Y:S01]  /*b260*/  FADD.FTZ R26, R27, R26 ;  /* 0x0000001a1b1a7221 */ /* 0x000fe20000010000 */
[----:B------:R-:W-:Y:S01]  /*b270*/  ULDC.64 UR24, c[0x0][0x3b0] ;  /* 0x0000ec0000187ab9 */ /* 0x000fe20000000a00 */
[----:B------:R-:W-:Y:S02]  /*b280*/  UIADD3 UR9, UR9, UR22, URZ ;  /* 0x0000001609097290 */ /* 0x000fe4000fffe03f */
[----:B------:R-:W-:Y:S01]  /*b290*/  UIMAD UR22, UR27, UR24, URZ ;  /* 0x000000181b1672a4 */ /* 0x000fe2000f8e023f */
[----:B------:R-:W-:Y:S01]  /*b2a0*/  FADD.FTZ R25, R26, R25 ;  /* 0x000000191a197221 */ /* 0x000fe20000010000 */
[----:B------:R-:W-:-:S02]  /*b2b0*/  UIMAD.WIDE.U32 UR8, UR10, UR24, UR8 ;  /* 0x000000180a0872a5 */ /* 0x000fc4000f8e0008 */
[----:B------:R-:W-:Y:S01]  /*b2c0*/  UIMAD UR22, UR10, UR25, UR22 ;  /* 0x000000190a1672a4 */ /* 0x000fe2000f8e0216 */
[----:B0-----:R-:W-:Y:S01]  /*b2d0*/  STG.E.128 desc[UR18][R2.64], R8 ;  /* 0x0000000802007986 */ /* 0x001fe2000c101d12 */
[----:B------:R-:W-:Y:S01]  /*b2e0*/  FADD.FTZ R24, R25, R24 ;  /* 0x0000001819187221 */ /* 0x000fe20000010000 */
[----:B------:R-:W-:Y:S01]  /*b2f0*/  ULDC.64 UR24, c[0x0][0x3f0] ;  /* 0x0000fc0000187ab9 */ /* 0x000fe20000000a00 */
[----:B------:R-:W-:Y:S01]  /*b300*/  UIADD3 UR22, UR9, UR22, URZ ;  /* 0x0000001609167290 */ /* 0x000fe2000fffe03f */
[----:B-1----:R0:W-:Y:S01]  /*b310*/  STG.E.128 desc[UR18][R2.64+0x200], R12 ;  /* 0x0002000c02007986 */ /* 0x0021e2000c101d12 */
[----:B------:R-:W-:Y:S01]  /*b320*/  ULEA UR9, UP0, UR8, UR24, 0x1 ;  /* 0x0000001808097291 */ /* 0x000fe2000f80083f */
[----:B------:R-:W-:Y:S01]  /*b330*/  FADD.FTZ R23, R24, R23 ;  /* 0x0000001718177221 */ /* 0x000fe20000010000 */
[----:B------:R-:W-:Y:S01]  /*b340*/  UIADD3 UR51, UP4, UR51, -0x1000, URZ ;  /* 0xfffff00033337890 */ /* 0x000fe2000ff9e03f */
[----:B------:R-:W-:Y:S01]  /*b350*/  BAR.SYNC.DEFER_BLOCKING 0x0 ;  /* 0x0000000000007b1d */ /* 0x000fe20000010000 */
[----:B------:R-:W-:Y:S01]  /*b360*/  ULEA.HI.X UR8, UR8, UR25, UR22, 0x1, UP0 ;  /* 0x0000001908087291 */ /* 0x000fe200080f0c16 */
[----:B------:R-:W-:Y:S01]  /*b370*/  FADD.FTZ R22, R23, R22 ;  /* 0x0000001617167221 */ /* 0x000fe20000010000 */
[----:B------:R-:W-:-:S02]  /*b380*/  UISETP.GT.AND UP0, UPT, UR13, 0x1, UPT ;  /* 0x000000010d00788c */ /* 0x000fc4000bf04270 */
[----:B------:R-:W-:Y:S01]  /*b390*/  UIADD3 UR49, UP5, UR49, -0x1000, URZ ;  /* 0xfffff00031317890 */ /* 0x000fe2000ffbe03f */
[----:B------:R-:W-:Y:S01]  /*b3a0*/  FADD.FTZ R21, R22, R21 ;  /* 0x0000001516157221 */ /* 0x000fe20000010000 */
[----:B------:R-:W-:Y:S02]  /*b3b0*/  UIADD3 UR6, UR6, 0x1, URZ ;  /* 0x0000000106067890 */ /* 0x000fe4000fffe03f */
[----:B------:R-:W-:Y:S01]  /*b3c0*/  PLOP3.LUT P0, PT, PT, PT, UP0, 0x80, 0x0 ;  /* 0x000000000000781c */ /* 0x000fe20003f0f008 */
[----:B------:R-:W-:Y:S01]  /*b3d0*/  FADD.FTZ R20, R21, R20 ;  /* 0x0000001415147221 */ /* 0x000fe20000010000 */
[----:B------:R-:W-:Y:S02]  /*b3e0*/  UIADD3.X UR15, UR15, -0x1, URZ, UP1, !UPT ;  /* 0xffffffff0f0f7890 */ /* 0x000fe40008ffe43f */
[----:B------:R-:W-:Y:S01]  /*b3f0*/  UIADD3.X UR17, UR17, -0x1, URZ, UP2, !UPT ;  /* 0xffffffff11117890 */ /* 0x000fe200097fe43f */
[----:B0-----:R-:W-:Y:S01]  /*b400*/  MOV R2, UR9 ;  /* 0x0000000900027c02 */ /* 0x001fe20008000f00 */
[----:B------:R-:W-:Y:S01]  /*b410*/  FADD.FTZ R19, R20, R19 ;  /* 0x0000001314137221 */ /* 0x000fe20000010000 */
[----:B------:R-:W-:Y:S01]  /*b420*/  MOV R3, UR8 ;  /* 0x0000000800037c02 */ /* 0x000fe20008000f00 */
[----:B------:R-:W-:-:S02]  /*b430*/  UIADD3.X UR52, UR52, -0x1, URZ, UP3, !UPT ;  /* 0xffffffff34347890 */ /* 0x000fc40009ffe43f */
[----:B------:R-:W-:Y:S01]  /*b440*/  FADD.FTZ R18, R19, R18 ;  /* 0x0000001213127221 */ /* 0x000fe20000010000 */
[----:B------:R-:W-:Y:S01]  /*b450*/  UIADD3.X UR50, UR50, -0x1, URZ, UP4, !UPT ;  /* 0xffffffff32327890 */ /* 0x000fe2000a7fe43f */
[----:B------:R-:W-:Y:S01]  /*b460*/  IMAD.WIDE R2, R117, 0x10, R2 ;  /* 0x0000001075027825 */ /* 0x000fe200078e0202 */
[----:B------:R-:W-:-:S03]  /*b470*/  UIADD3.X UR48, UR48, -0x1, URZ, UP5, !UPT ;  /* 0xffffffff30307890 */ /* 0x000fc6000affe43f */
[----:B------:R-:W-:Y:S01]  /*b480*/  FADD.FTZ R125, R18, R17 ;  /* 0x00000011127d7221 */ /* 0x000fe20000010000 */
[----:B------:R-:W-:Y:S01]  /*b490*/  STS.128 [R4], R32 ;  /* 0x0000002004007388 */ /* 0x000fe20000000c00 */
[----:B------:R-:W-:-:S03]  /*b4a0*/  UMOV UR13, UR7 ;  /* 0x00000007000d7c82 */ /* 0x000fc60008000000 */
[----:B------:R-:W-:Y:S01]  /*b4b0*/  STS.128 [R4+0x10], R36 ;  /* 0x0000102404007388 */ /* 0x000fe20000000c00 */
[----:B------:R-:W-:-:S03]  /*b4c0*/  NOP ;  /* 0x0000000000007918 */ /* 0x000fc60000000000 */
[----:B------:R-:W0:Y:S04]  /*b4d0*/  LDS.128 R8, [R6] ;  /* 0x0000000006087984 */ /* 0x000e280000000c00 */
[----:B------:R-:W1:Y:S04]  /*b4e0*/  LDS.128 R40, [R6+0x200] ;  /* 0x0002000006287984 */ /* 0x000e680000000c00 */
[----:B0-----:R0:W-:Y:S04]  /*b4f0*/  STG.E.128 desc[UR18][R2.64], R8 ;  /* 0x0000000802007986 */ /* 0x0011e8000c101d12 */
[----:B-1----:R0:W-:Y:S01]  /*b500*/  STG.E.128 desc[UR18][R2.64+0x200], R40 ;  /* 0x0002002802007986 */ /* 0x0021e2000c101d12 */
[----:B------:R-:W-:Y:S05]  /*b510*/  @P0 BRA `(.L_x_5518) ;  /* 0xffffff5400940947 */ /* 0x000fea000383ffff */
.L_x_5420:
[----:B------:R-:W-:Y:S02]  /*b520*/  ULDC.64 UR4, c[0x0][0x3d8] ;  /* 0x0000f60000047ab9 */ /* 0x000fe40000000a00 */
[----:B------:R-:W-:-:S04]  /*b530*/  ISETP.NE.U32.AND P0, PT, RZ, UR4, PT ;  /* 0x00000004ff007c0c */ /* 0x000fc8000bf05070 */
[----:B------:R-:W-:-:S13]  /*b540*/  ISETP.NE.AND.EX P0, PT, RZ, UR5, PT, P0 ;  /* 0x00000005ff007c0c */ /* 0x000fda000bf05300 */
[----:B------:R-:W-:Y:S05]  /*b550*/  @!P0 BRA `(.L_x_5519) ;  /* 0x00000000009c8947 */ /* 0x000fea0003800000 */
[----:B0-----:R-:W0:Y:S01]  /*b560*/  SHFL.DOWN P0, R3, R122, 0x1, 0x1f ;  /* 0x08201f007a037f89 */ /* 0x001e220000000000 */
[----:B------:R-:W-:Y:S01]  /*b570*/  BSSY B0, `(.L_x_5519) ;  /* 0x0000025000007945 */ /* 0x000fe20003800000 */
[----:B------:R-:W1:Y:S01]  /*b580*/  S2R R4, SR_LANEID ;  /* 0x0000000000047919 */ /* 0x000e620000000000 */
[----:B0-----:R-:W-:-:S05]  /*b590*/  @P0 FADD R3, R3, R122 ;  /* 0x0000007a03030221 */ /* 0x001fca0000000000 */
[----:B------:R-:W0:Y:S01]  /*b5a0*/  SHFL.DOWN P0, R0, R3, 0x2, 0x1f ;  /* 0x08401f0003007f89 */ /* 0x000e220000000000 */
[----:B-1----:R-:W-:Y:S02]  /*b5b0*/  ISETP.NE.AND P1, PT, R4, RZ, PT ;  /* 0x000000ff0400720c */ /* 0x002fe40003f25270 */
[----:B------:R-:W1:Y:S11]  /*b5c0*/  S2R R4, SR_TID.X ;  /* 0x0000000000047919 */ /* 0x000e760000002100 */
[----:B------:R-:W5:Y:S01]  /*b5d0*/  @!P1 S2R R9, SR_CgaCtaId ;  /* 0x0000000000099919 */ /* 0x000f620000008800 */
[----:B------:R-:W-:Y:S01]  /*b5e0*/  @!P1 MOV R6, 0x400 ;  /* 0x0000040000069802 */ /* 0x000fe20000000f00 */
[----:B0-----:R-:W-:-:S05]  /*b5f0*/  @P0 FADD R0, R3, R0 ;  /* 0x0000000003000221 */ /* 0x001fca0000000000 */
[----:B------:R-:W0:Y:S01]  /*b600*/  SHFL.DOWN P0, R5, R0, 0x4, 0x1f ;  /* 0x08801f0000057f89 */ /* 0x000e220000000000 */
[----:B-1----:R-:W-:-:S04]  /*b610*/  @!P1 SHF.R.S32.HI R3, RZ, 0x1f, R4 ;  /* 0x0000001fff039819 */ /* 0x002fc80000011404 */
[----:B------:R-:W-:Y:S02]  /*b620*/  @!P1 LEA.HI R3, R3, R4, RZ, 0x5 ;  /* 0x0000000403039211 */ /* 0x000fe400078f28ff */
[----:B-----5:R-:W-:Y:S01]  /*b630*/  @!P1 LEA R9, R9, R6, 0x18 ;  /* 0x0000000609099211 */ /* 0x020fe200078ec0ff */
        /* <DEDUP_REMOVED lines=12> */
[----:B0-----:R-:W-:Y:S02]  /*b700*/  @!P0 MOV R0, 0x400 ;  /* 0x0000040000008802 */ /* 0x001fe40000000f00 */
[----:B------:R-:W-:Y:S02]  /*b710*/  R2UR UR4, R220 ;  /* 0x00000000dc0472ca */ /* 0x000fe400000e0000 */
[----:B------:R-:W-:Y:S02]  /*b720*/  R2UR UR5, R221 ;  /* 0x00000000dd0572ca */ /* 0x000fe400000e0000 */
        /* <DEDUP_REMOVED lines=9> */
.L_x_5520:
[----:B------:R-:W-:Y:S05]  /*b7c0*/  BSYNC B0 ;  /* 0x0000000000007941 */ /* 0x000fea0003800000 */
.L_x_5519:
[----:B------:R-:W-:Y:S01]  /*b7d0*/  ULDC.64 UR4, c[0x0][0x3f8] ;  /* 0x0000fe0000047ab9 */ /* 0x000fe20000000a00 */
[----:B------:R-:W-:Y:S01]  /*b7e0*/  BSSY B0, `(.L_x_5521) ;  /* 0x000002b000007945 */ /* 0x000fe20003800000 */
[----:B------:R-:W-:-:S04]  /*b7f0*/  ISETP.NE.U32.AND P0, PT, RZ, UR4, PT ;  /* 0x00000004ff007c0c */ /* 0x000fc8000bf05070 */
[----:B------:R-:W-:-:S13]  /*b800*/  ISETP.NE.AND.EX P0, PT, RZ, UR5, PT, P0 ;  /* 0x00000005ff007c0c */ /* 0x000fda000bf05300 */
[----:B------:R-:W-:Y:S05]  /*b810*/  @!P0 BRA `(.L_x_5522) ;  /* 0x0000000000988947 */ /* 0x000fea0003800000 */
[----:B------:R-:W-:Y:S06]  /*b820*/  BAR.SYNC.DEFER_BLOCKING 0x0 ;  /* 0x0000000000007b1d */ /* 0x000fec0000010000 */
[----:B0-----:R-:W0:Y:S01]  /*b830*/  SHFL.DOWN P0, R0, R125, 0x1, 0x1f ;  /* 0x08201f007d007f89 */ /* 0x001e220000000000 */
[----:B------:R-:W5:Y:S01]  /*b840*/  S2R R4, SR_LANEID ;  /* 0x0000000000047919 */ /* 0x000f620000000000 */
[----:B-1----:R-:W1:Y:S01]  /*b850*/  S2R R7, SR_TID.X ;  /* 0x0000000000077919 */ /* 0x002e620000002100 */
[----:B0-----:R-:W-:-:S05]  /*b860*/  @P0 FADD R0, R0, R125 ;  /* 0x0000007d00000221 */ /* 0x001fca0000000000 */
[----:B------:R-:W0:Y:S01]  /*b870*/  SHFL.DOWN P0, R3, R0, 0x2, 0x1f ;  /* 0x08401f0000037f89 */ /* 0x000e220000000000 */
[----:B-----5:R-:W-:-:S13]  /*b880*/  ISETP.NE.AND P1, PT, R4, RZ, PT ;  /* 0x000000ff0400720c */ /* 0x020fda0003f25270 */
[----:B------:R-:W5:Y:S01]  /*b890*/  @!P1 S2R R11, SR_CgaCtaId ;  /* 0x00000000000b9919 */ /* 0x000f620000008800 */
[----:B------:R-:W-:Y:S01]  /*b8a0*/  @!P1 MOV R4, 0x400 ;  /* 0x0000040000049802 */ /* 0x000fe20000000f00 */
[----:B0-----:R-:W-:Y:S01]  /*b8b0*/  @P0 FADD R3, R0, R3 ;  /* 0x0000000300030221 */ /* 0x001fe20000000000 */
[----:B-1----:R-:W-:-:S04]  /*b8c0*/  @!P1 SHF.R.S32.HI R0, RZ, 0x1f, R7 ;  /* 0x0000001fff009819 */ /* 0x002fc80000011407 */
[----:B------:R-:W0:Y:S01]  /*b8d0*/  SHFL.DOWN P0, R2, R3, 0x4, 0x1f ;  /* 0x08801f0003027f89 */ /* 0x000e220000000000 */
[----:B------:R-:W-:-:S04]  /*b8e0*/  @!P1 LEA.HI R0, R0, R7, RZ, 0x5 ;  /* 0x0000000700009211 */ /* 0x000fc800078f28ff */
[----:B------:R-:W-:Y:S02]  /*b8f0*/  @!P1 SHF.R.S32.HI R0, RZ, 0x5, R0 ;  /* 0x00000005ff009819 */ /* 0x000fe40000011400 */
[----:B-----5:R-:W-:Y:S01]  /*b900*/  @!P1 LEA R11, R11, R4, 0x18 ;  /* 0x000000040b0b9211 */ /* 0x020fe200078ec0ff */
        /* <DEDUP_REMOVED lines=11> */
[----:B-1----:R-:W-:-:S04]  /*b9c0*/  @!P0 MOV R0, 0x400 ;  /* 0x0000040000008802 */ /* 0x002fc80000000f00 */
        /* <DEDUP_REMOVED lines=11> */
.L_x_5522:
[----:B01----:R-:W0:Y:S02]  /*ba80*/  S2R R7, SR_TID.X ;  /* 0x0000000000077919 */ /* 0x003e240000002100 */
.L_x_5523:
[----:B------:R-:W-:Y:S05]  /*ba90*/  BSYNC B0 ;  /* 0x0000000000007941 */ /* 0x000fea0003800000 */
.L_x_5521:
[----:B------:R-:W-:Y:S02]  /*baa0*/  ULDC UR14, c[0x0][0x21c] ;  /* 0x00008700000e7ab9 */ /* 0x000fe40000000800 */
[----:B0-----:R-:W-:-:S13]  /*bab0*/  ISETP.GE.AND P0, PT, R7, UR14, PT ;  /* 0x0000000e07007c0c */ /* 0x001fda000bf06270 */
[----:B------:R-:W-:Y:S05]  /*bac0*/  @P0 EXIT ;  /* 0x000000000000094d */ /* 0x000fea0003800000 */
[----:B------:R-:W0:Y:S01]  /*bad0*/  S2UR UR11, SR_CgaCtaId ;  /* 0x00000000000b79c3 */ /* 0x000e220000008800 */
        /* <DEDUP_REMOVED lines=9> */
[----:B0-----:R-:W-:-:S03]  /*bb70*/  ULEA UR7, UR11, UR7, 0x18 ;  /* 0x000000070b077291 */ /* 0x001fc6000f8ec03f */
[----:B------:R-:W-:-:S09]  /*bb80*/  ULDC.64 UR10, c[0x0][0x340] ;  /* 0x0000d000000a7ab9 */ /* 0x000fd20000000a00 */
.L_x_5524:
[C---:B-1----:R-:W-:Y:S02]  /*bb90*/  LEA R0, R7.reuse, UR7, 0x3 ;  /* 0x0000000707007c11 */ /* 0x042fe4000f8e18ff */
[----:B------:R-:W-:Y:S02]  /*bba0*/  SHF.R.S32.HI R4, RZ, 0x1f, R7 ;  /* 0x0000001fff047819 */ /* 0x000fe40000011407 */
[----:B0-----:R-:W-:Y:S01]  /*bbb0*/  MOV R2, UR4 ;  /* 0x0000000400027c02 */ /* 0x001fe20008000f00 */
        /* <DEDUP_REMOVED lines=16> */
.L_x_5426:
[----:B------:R-:W-:Y:S01]  /*bcc0*/  HFMA2.MMA R244, -RZ, RZ, 0, 5.9604644775390625e-08 ;  /* 0x00000001fff47435 */ /* 0x000fe200000001ff */
[----:B------:R-:W-:Y:S02]  /*bcd0*/  MOV R245, R69 ;  /* 0x0000004500f57202 */ /* 0x000fe40000000f00 */
[----:B------:R-:W-:Y:S02]  /*bce0*/  MOV R68, RZ ;  /* 0x000000ff00447202 */ /* 0x000fe40000000f00 */
[----:B------:R-:W-:-:S07]  /*bcf0*/  MOV R241, 0xffffffff ;  /* 0xffffffff00f17802 */ /* 0x000fce0000000f00 */
[----:B--2--5:R-:W-:Y:S05]  /*bd00*/  WARPSYNC.COLLECTIVE R241, `(.L_x_5525) ;  /* 0x00000000f1087348 */ /* 0x024fea0003c00000 */
[----:B------:R0:W1:Y:S02]  /*bd10*/  SHFL.UP P0, R238, R245, R244, R68 ;  /* 0x040000f4f5ee7389 */ /* 0x0000640000000044 */
[----:B012--5:R-:W-:Y:S01]  /*bd20*/  ENDCOLLECTIVE ;  /* 0x000000000000791b */ /* 0x027fe20003800000 */
.L_x_5525:
[----:B------:R-:W-:Y:S02]  /*bd30*/  MOV R245, R239 ;  /* 0x000000ef00f57202 */ /* 0x000fe40000000f00 */
[----:B------:R-:W-:-:S07]  /*bd40*/  MOV R242, R238 ;  /* 0x000000ee00f27202 */ /* 0x000fce0000000f00 */
[----:B------:R-:W-:Y:S05]  /*bd50*/  WARPSYNC.COLLECTIVE R241, `(.L_x_5526) ;  /* 0x00000000f1087348 */ /* 0x000fea0003c00000 */
[----:B------:R0:W1:Y:S02]  /*bd60*/  SHFL.UP P0, R238, R245, R244, R68 ;  /* 0x040000f4f5ee7389 */ /* 0x0000640000000044 */
[----:B01----:R-:W-:Y:S01]  /*bd70*/  ENDCOLLECTIVE ;  /* 0x000000000000791b */ /* 0x003fe20003800000 */
.L_x_5526:
[----:B------:R-:W-:Y:S02]  /*bd80*/  MOV R245, R70 ;  /* 0x0000004600f57202 */ /* 0x000fe40000000f00 */
[----:B------:R-:W-:-:S07]  /*bd90*/  MOV R240, R238 ;  /* 0x000000ee00f07202 */ /* 0x000fce0000000f00 */
[----:B------:R-:W-:Y:S05]  /*bda0*/  WARPSYNC.COLLECTIVE R241, `(.L_x_5527) ;  /* 0x00000000f1087348 */ /* 0x000fea0003c00000 */
[----:B------:R0:W1:Y:S02]  /*bdb0*/  SHFL.UP P0, R238, R245, R244, R68 ;  /* 0x040000f4f5ee7389 */ /* 0x0000640000000044 */
[----:B01----:R-:W-:Y:S01]  /*bdc0*/  ENDCOLLECTIVE ;  /* 0x000000000000791b */ /* 0x003fe20003800000 */
.L_x_5527:
[----:B------:R-:W-:Y:S02]  /*bdd0*/  MOV R245, R71 ;  /* 0x0000004700f57202 */ /* 0x000fe40000000f00 */
[----:B------:R-:W-:-:S07]  /*bde0*/  MOV R246, R238 ;  /* 0x000000ee00f67202 */ /* 0x000fce0000000f00 */
[----:B------:R-:W-:Y:S05]  /*bdf0*/  WARPSYNC.COLLECTIVE R241, `(.L_x_5528) ;  /* 0x00000000f1087348 */ /* 0x000fea0003c00000 */
[----:B------:R0:W1:Y:S02]  /*be00*/  SHFL.UP P0, R238, R245, R244, R68 ;  /* 0x040000f4f5ee7389 */ /* 0x0000640000000044 */
[----:B01----:R-:W-:Y:S01]  /*be10*/  ENDCOLLECTIVE ;  /* 0x000000000000791b */ /* 0x003fe20003800000 */
.L_x_5528:
[C---:B------:R-:W-:Y:S01]  /*be20*/  FMUL.FTZ R249, R239.reuse, R246 ;  /* 0x000000f6eff97220 */ /* 0x040fe20000410000 */
[----:B------:R-:W-:Y:S01]  /*be30*/  FMUL.FTZ R241, R239, R240 ;  /* 0x000000f0eff17220 */ /* 0x000fe20000410000 */
        /* <DEDUP_REMOVED lines=16> */
.L_x_5529:
[----:B------:R-:W-:Y:S02]  /*bf40*/  MOV R245, R239 ;  /* 0x000000ef00f57202 */ /* 0x000fe40000000f00 */
[----:B------:R-:W-:-:S07]  /*bf50*/  MOV R240, R238 ;  /* 0x000000ee00f07202 */ /* 0x000fce0000000f00 */
[----:B------:R-:W-:Y:S05]  /*bf60*/  WARPSYNC.COLLECTIVE R241, `(.L_x_5530) ;  /* 0x00000000f1087348 */ /* 0x000fea0003c00000 */
[----:B------:R0:W1:Y:S02]  /*bf70*/  SHFL.UP P0, R238, R245, R244, R68 ;  /* 0x040000f4f5ee7389 */ /* 0x0000640000000044 */
[----:B01----:R-:W-:Y:S01]  /*bf80*/  ENDCOLLECTIVE ;  /* 0x000000000000791b */ /* 0x003fe20003800000 */
.L_x_5530:
[----:B------:R-:W-:Y:S02]  /*bf90*/  MOV R245, R70 ;  /* 0x0000004600f57202 */ /* 0x000fe40000000f00 */
[----:B------:R-:W-:-:S07]  /*bfa0*/  MOV R242, R238 ;  /* 0x000000ee00f27202 */ /* 0x000fce0000000f00 */
[----:B------:R-:W-:Y:S05]  /*bfb0*/  WARPSYNC.COLLECTIVE R241, `(.L_x_5531) ;  /* 0x00000000f1087348 */ /* 0x000fea0003c00000 */
[----:B------:R0:W1:Y:S02]  /*bfc0*/  SHFL.UP P0, R238, R245, R244, R68 ;  /* 0x040000f4f5ee7389 */ /* 0x0000640000000044 */
[----:B01----:R-:W-:Y:S01]  /*bfd0*/  ENDCOLLECTIVE ;  /* 0x000000000000791b */ /* 0x003fe20003800000 */
.L_x_5531:
[----:B------:R-:W-:Y:S02]  /*bfe0*/  MOV R245, R71 ;  /* 0x0000004700f57202 */ /* 0x000fe40000000f00 */
[----:B------:R-:W-:-:S07]  /*bff0*/  MOV R246, R238 ;  /* 0x000000ee00f67202 */ /* 0x000fce0000000f00 */
[----:B------:R-:W-:Y:S05]  /*c000*/  WARPSYNC.COLLECTIVE R241, `(.L_x_5532) ;  /* 0x00000000f1087348 */ /* 0x000fea0003c00000 */
[----:B------:R0:W1:Y:S02]  /*c010*/  SHFL.UP P0, R238, R245, R244, R68 ;  /* 0x040000f4f5ee7389 */ /* 0x0000640000000044 */
[----:B01----:R-:W-:Y:S01]  /*c020*/  ENDCOLLECTIVE ;  /* 0x000000000000791b */ /* 0x003fe20003800000 */
.L_x_5532:
[C---:B------:R-:W-:Y:S01]  /*c030*/  FMUL.FTZ R249, R239.reuse, R246 ;  /* 0x000000f6eff97220 */ /* 0x040fe20000410000 */
[----:B------:R-:W-:Y:S01]  /*c040*/  FMUL.FTZ R241, R239, R242 ;  /* 0x000000f2eff17220 */ /* 0x000fe20000410000 */
[----:B------:R-:W-:Y:S01]  /*c050*/  HFMA2.MMA R244, -RZ, RZ, 0, 2.384185791015625e-07 ;  /* 0x00000004fff47435 */ /* 0x000fe200000001ff */
        /* <DEDUP_REMOVED lines=15> */
.L_x_5533:
[----:B------:R-:W-:Y:S02]  /*c150*/  MOV R245, R239 ;  /* 0x000000ef00f57202 */ /* 0x000fe40000000f00 */
[----:B------:R-:W-:-:S07]  /*c160*/  MOV R242, R238 ;  /* 0x000000ee00f27202 */ /* 0x000fce0000000f00 */
[----:B------:R-:W-:Y:S05]  /*c170*/  WARPSYNC.COLLECTIVE R241, `(.L_x_5534) ;  /* 0x00000000f1087348 */ /* 0x000fea0003c00000 */
[----:B------:R0:W1:Y:S02]  /*c180*/  SHFL.UP P0, R238, R245, R244, R68 ;  /* 0x040000f4f5ee7389 */ /* 0x0000640000000044 */
[----:B01----:R-:W-:Y:S01]  /*c190*/  ENDCOLLECTIVE ;  /* 0x000000000000791b */ /* 0x003fe20003800000 */
.L_x_5534:
[----:B------:R-:W-:Y:S02]  /*c1a0*/  MOV R245, R70 ;  /* 0x0000004600f57202 */ /* 0x000fe40000000f00 */
[----:B------:R-:W-:-:S07]  /*c1b0*/  MOV R240, R238 ;  /* 0x000000ee00f07202 */ /* 0x000fce0000000f00 */
[----:B------:R-:W-:Y:S05]  /*c1c0*/  WARPSYNC.COLLECTIVE R241, `(.L_x_5535) ;  /* 0x00000000f1087348 */ /* 0x000fea0003c00000 */
[----:B------:R0:W1:Y:S02]  /*c1d0*/  SHFL.UP P0, R238, R245, R244, R68 ;  /* 0x040000f4f5ee7389 */ /* 0x0000640000000044 */
[----:B01----:R-:W-:Y:S01]  /*c1e0*/  ENDCOLLECTIVE ;  /* 0x000000000000791b */ /* 0x003fe20003800000 */
.L_x_5535:
[----:B------:R-:W-:Y:S02]  /*c1f0*/  MOV R245, R71 ;  /* 0x0000004700f57202 */ /* 0x000fe40000000f00 */
[----:B------:R-:W-:-:S07]  /*c200*/  MOV R246, R238 ;  /* 0x000000ee00f67202 */ /* 0x000fce0000000f00 */
[----:B------:R-:W-:Y:S05]  /*c210*/  WARPSYNC.COLLECTIVE R241, `(.L_x_5536) ;  /* 0x00000000f1087348 */ /* 0x000fea0003c00000 */
[----:B------:R0:W1:Y:S02]  /*c220*/  SHFL.UP P0, R238, R245, R244, R68 ;  /* 0x040000f4f5ee7389 */ /* 0x0000640000000044 */
[----:B01----:R-:W-:Y:S01]  /*c230*/  ENDCOLLECTIVE ;  /* 0x000000000000791b */ /* 0x003fe20003800000 */
.L_x_5536:
[C---:B------:R-:W-:Y:S01]  /*c240*/  FMUL.FTZ R249, R239.reuse, R246 ;  /* 0x000000f6eff97220 */ /* 0x040fe20000410000 */
[----:B------:R-:W-:Y:S01]  /*c250*/  FMUL.FTZ R241, R239, R240 ;  /* 0x000000f0eff17220 */ /* 0x000fe20000410000 */
        /* <DEDUP_REMOVED lines=16> */
.L_x_5537:
[----:B------:R-:W-:Y:S02]  /*c360*/  MOV R245, R239 ;  /* 0x000000ef00f57202 */ /* 0x000fe40000000f00 */
[----:B------:R-:W-:-:S07]  /*c370*/  MOV R240, R238 ;  /* 0x000000ee00f07202 */ /* 0x000fce0000000f00 */
[----:B------:R-:W-:Y:S05]  /*c380*/  WARPSYNC.COLLECTIVE R241, `(.L_x_5538) ;  /* 0x00000000f1087348 */ /* 0x000fea0003c00000 */
[----:B------:R0:W1:Y:S02]  /*c390*/  SHFL.UP P0, R238, R245, R244, R68 ;  /* 0x040000f4f5ee7389 */ /* 0x0000640000000044 */
[----:B01----:R-:W-:Y:S01]  /*c3a0*/  ENDCOLLECTIVE ;  /* 0x000000000000791b */ /* 0x003fe20003800000 */
.L_x_5538:
[----:B------:R-:W-:Y:S02]  /*c3b0*/  MOV R245, R70 ;  /* 0x0000004600f57202 */ /* 0x000fe40000000f00 */
[----:B------:R-:W-:-:S07]  /*c3c0*/  MOV R246, R238 ;  /* 0x000000ee00f67202 */ /* 0x000fce0000000f00 */
[----:B------:R-:W-:Y:S05]  /*c3d0*/  WARPSYNC.COLLECTIVE R241, `(.L_x_5539) ;  /* 0x00000000f1087348 */ /* 0x000fea0003c00000 */
[----:B------:R0:W1:Y:S02]  /*c3e0*/  SHFL.UP P0, R238, R245, R244, R68 ;  /* 0x040000f4f5ee7389 */ /* 0x0000640000000044 */
[----:B01----:R-:W-:Y:S01]  /*c3f0*/  ENDCOLLECTIVE ;  /* 0x000000000000791b */ /* 0x003fe20003800000 */
.L_x_5539:
[----:B------:R-:W-:Y:S02]  /*c400*/  MOV R245, R71 ;  /* 0x0000004700f57202 */ /* 0x000fe40000000f00 */
[----:B------:R-:W-:-:S07]  /*c410*/  MOV R242, R238 ;  /* 0x000000ee00f27202 */ /* 0x000fce0000000f00 */
[----:B------:R-:W-:Y:S05]  /*c420*/  WARPSYNC.COLLECTIVE R241, `(.L_x_5540) ;  /* 0x00000000f1087348 */ /* 0x000fea0003c00000 */
[----:B------:R0:W1:Y:S02]  /*c430*/  SHFL.UP P0, R238, R245, R244, R68 ;  /* 0x040000f4f5ee7389 */ /* 0x0000640000000044 */
[----:B01----:R-:W-:Y:S01]  /*c440*/  ENDCOLLECTIVE ;  /* 0x000000000000791b */ /* 0x003fe20003800000 */
.L_x_5540:
[C---:B------:R-:W-:Y:S01]  /*c450*/  FMUL.FTZ R249, R239.reuse, R242 ;  /* 0x000000f2eff97220 */ /* 0x040fe20000410000 */
[----:B------:R-:W-:Y:S01]  /*c460*/  FMUL.FTZ R241, R239, R246 ;  /* 0x000000f6eff17220 */ /* 0x000fe20000410000 */
[----:B------:R-:W-:Y:S01]  /*c470*/  HFMA2.MMA R244, -RZ, RZ, 0, 9.5367431640625e-07 ;  /* 0x00000010fff47435 */ /* 0x000fe200000001ff */
        /* <DEDUP_REMOVED lines=15> */
.L_x_5541:
[----:B------:R-:W-:Y:S02]  /*c570*/  MOV R245, R239 ;  /* 0x000000ef00f57202 */ /* 0x000fe40000000f00 */
[----:B------:R-:W-:-:S07]  /*c580*/  MOV R242, R238 ;  /* 0x000000ee00f27202 */ /* 0x000fce0000000f00 */
[----:B------:R-:W-:Y:S05]  /*c590*/  WARPSYNC.COLLECTIVE R241, `(.L_x_5542) ;  /* 0x00000000f1087348 */ /* 0x000fea0003c00000 */
[----:B------:R0:W1:Y:S02]  /*c5a0*/  SHFL.UP P0, R238, R245, R244, R68 ;  /* 0x040000f4f5ee7389 */ /* 0x0000640000000044 */
[----:B01----:R-:W-:Y:S01]  /*c5b0*/  ENDCOLLECTIVE ;  /* 0x000000000000791b */ /* 0x003fe20003800000 */
.L_x_5542:
[----:B------:R-:W-:Y:S02]  /*c5c0*/  MOV R245, R70 ;  /* 0x0000004600f57202 */ /* 0x000fe40000000f00 */
[----:B------:R-:W-:-:S07]  /*c5d0*/  MOV R240, R238 ;  /* 0x000000ee00f07202 */ /* 0x000fce0000000f00 */
[----:B------:R-:W-:Y:S05]  /*c5e0*/  WARPSYNC.COLLECTIVE R241, `(.L_x_5543) ;  /* 0x00000000f1087348 */ /* 0x000fea0003c00000 */
[----:B------:R0:W1:Y:S02]  /*c5f0*/  SHFL.UP P0, R238, R245, R244, R68 ;  /* 0x040000f4f5ee7389 */ /* 0x0000640000000044 */
[----:B01----:R-:W-:Y:S01]  /*c600*/  ENDCOLLECTIVE ;  /* 0x000000000000791b */ /* 0x003fe20003800000 */
.L_x_5543:
[----:B------:R-:W-:Y:S02]  /*c610*/  MOV R245, R71 ;  /* 0x0000004700f57202 */ /* 0x000fe40000000f00 */
[----:B------:R-:W-:-:S07]  /*c620*/  MOV R246, R238 ;  /* 0x000000ee00f67202 */ /* 0x000fce0000000f00 */
[----:B------:R-:W-:Y:S05]  /*c630*/  WARPSYNC.COLLECTIVE R241, `(.L_x_5544) ;  /* 0x00000000f1087348 */ /* 0x000fea0003c00000 */
[----:B------:R0:W1:Y:S02]  /*c640*/  SHFL.UP P0, R238, R245, R244, R68 ;  /* 0x040000f4f5ee7389 */ /* 0x0000640000000044 */
[----:B01----:R-:W-:Y:S01]  /*c650*/  ENDCOLLECTIVE ;  /* 0x000000000000791b */ /* 0x003fe20003800000 */
.L_x_5544:
[----:B------:R-:W-:Y:S05]  /*c660*/  BRA `(.L_x_5545) ;  /* 0xffffff7c00ec7947 */ /* 0x000fea000383ffff */
.L_x_5427:
        /* <DEDUP_REMOVED lines=8> */
.L_x_5547:
[----:B------:R-:W-:Y:S05]  /*c6f0*/  BSYNC B0 ;  /* 0x0000000000007941 */ /* 0x000fea0003800000 */
.L_x_5546:
[----:B------:R-:W-:Y:S05]  /*c700*/  BRA `(.L_x_5548) ;  /* 0xffffff7c00fc7947 */ /* 0x000fea000383ffff */
.L_x_5428:
        /* <DEDUP_REMOVED lines=8> */
.L_x_5550:
[----:B------:R-:W-:Y:S05]  /*c790*/  BSYNC B0 ;  /* 0x0000000000007941 */ /* 0x000fea0003800000 */
.L_x_5549:
[----:B------:R-:W-:Y:S05]  /*c7a0*/  BRA `(.L_x_5551) ;  /* 0xffffff7c00dc7947 */ /* 0x000fea000383ffff */
.L_x_5429:
        /* <DEDUP_REMOVED lines=8> */
.L_x_5553:
[----:B------:R-:W-:Y:S05]  /*c830*/  BSYNC B0 ;  /* 0x0000000000007941 */ /* 0x000fea0003800000 */
.L_x_5552:
[----:B------:R-:W-:Y:S05]  /*c840*/  BRA `(.L_x_5554) ;  /* 0xffffff7c00bc7947 */ /* 0x000fea000383ffff */
.L_x_5430:
        /* <DEDUP_REMOVED lines=8> */
.L_x_5556:
[----:B------:R-:W-:Y:S05]  /*c8d0*/  BSYNC B0 ;  /* 0x0000000000007941 */ /* 0x000fea0003800000 */
.L_x_5555:
[----:B------:R-:W-:Y:S05]  /*c8e0*/  BRA `(.L_x_5557) ;  /* 0xffffff7c009c7947 */ /* 0x000fea000383ffff */
.L_x_5431:
        /* <DEDUP_REMOVED lines=8> */
.L_x_5559:
[----:B------:R-:W-:Y:S05]  /*c970*/  BSYNC B0 ;  /* 0x0000000000007941 */ /* 0x000fea0003800000 */
.L_x_5558:
        /* <DEDUP_REMOVED lines=10> */
.L_x_5560:
[----:B------:R-:W-:Y:S02]  /*ca20*/  MOV R245, R70 ;  /* 0x0000004600f57202 */ /* 0x000fe40000000f00 */
[----:B------:R-:W-:-:S07]  /*ca30*/  MOV R246, R238 ;  /* 0x000000ee00f67202 */ /* 0x000fce0000000f00 */
[----:B------:R-:W-:Y:S05]  /*ca40*/  WARPSYNC.COLLECTIVE R241, `(.L_x_5561) ;  /* 0x00000000f1087348 */ /* 0x000fea0003c00000 */
[----:B------:R0:W1:Y:S02]  /*ca50*/  SHFL.UP P0, R238, R245, R244, R68 ;  /* 0x040000f4f5ee7389 */ /* 0x0000640000000044 */
[----:B01----:R-:W-:Y:S01]  /*ca60*/  ENDCOLLECTIVE ;  /* 0x000000000000791b */ /* 0x003fe20003800000 */
.L_x_5561:
[----:B------:R-:W-:Y:S02]  /*ca70*/  MOV R245, R71 ;  /* 0x0000004700f57202 */ /* 0x000fe40000000f00 */
[----:B------:R-:W-:-:S07]  /*ca80*/  MOV R70, R238 ;  /* 0x000000ee00467202 */ /* 0x000fce0000000f00 */
[----:B------:R-:W-:Y:S05]  /*ca90*/  WARPSYNC.COLLECTIVE R241, `(.L_x_5562) ;  /* 0x00000000f1087348 */ /* 0x000fea0003c00000 */
[----:B------:R0:W1:Y:S02]  /*caa0*/  SHFL.UP P0, R238, R245, R244, R68 ;  /* 0x040000f4f5ee7389 */ /* 0x0000640000000044 */
[----:B01----:R-:W-:Y:S01]  /*cab0*/  ENDCOLLECTIVE ;  /* 0x000000000000791b */ /* 0x003fe20003800000 */
.L_x_5562:
[----:B------:R-:W-:Y:S02]  /*cac0*/  MOV R71, R238 ;  /* 0x000000ee00477202 */ /* 0x000fe40000000f00 */
[----:B------:R-:W-:-:S07]  /*cad0*/  MOV R238, 0x1f ;  /* 0x0000001f00ee7802 */ /* 0x000fce0000000f00 */
[----:B------:R-:W-:Y:S05]  /*cae0*/  WARPSYNC.COLLECTIVE R241, `(.L_x_5563) ;  /* 0x00000000f1087348 */ /* 0x000fea0003c00000 */
[----:B------:R0:W1:Y:S02]  /*caf0*/  SHFL.IDX P3, R242, R240, R239, R238 ;  /* 0x000000eff0f27389 */ /* 0x00006400000600ee */
[----:B01----:R-:W-:Y:S01]  /*cb00*/  ENDCOLLECTIVE ;  /* 0x000000000000791b */ /* 0x003fe20003800000 */
.L_x_5563:
[----:B------:R-:W-:Y:S02]  /*cb10*/  MOV R240, R93 ;  /* 0x0000005d00f07202 */ /* 0x000fe40000000f00 */
[----:B------:R-:W-:-:S07]  /*cb20*/  MOV R92, R242 ;  /* 0x000000f2005c7202 */ /* 0x000fce0000000f00 */
[----:B------:R-:W-:Y:S05]  /*cb30*/  WARPSYNC.COLLECTIVE R241, `(.L_x_5564) ;  /* 0x00000000f1087348 */ /* 0x000fea0003c00000 */
[----:B------:R0:W1:Y:S02]  /*cb40*/  SHFL.IDX P3, R242, R240, R239, R238 ;  /* 0x000000eff0f27389 */ /* 0x00006400000600ee */
[----:B01----:R-:W-:Y:S01]  /*cb50*/  ENDCOLLECTIVE ;  /* 0x000000000000791b */ /* 0x003fe20003800000 */
.L_x_5564:
[----:B------:R-:W-:Y:S02]  /*cb60*/  MOV R240, R94 ;  /* 0x0000005e00f07202 */ /* 0x000fe40000000f00 */
[----:B------:R-:W-:-:S07]  /*cb70*/  MOV R93, R242 ;  /* 0x000000f2005d7202 */ /* 0x000fce0000000f00 */
[----:B------:R-:W-:Y:S05]  /*cb80*/  WARPSYNC.COLLECTIVE R241, `(.L_x_5565) ;  /* 0x00000000f1087348 */ /* 0x000fea0003c00000 */
[----:B------:R0:W1:Y:S02]  /*cb90*/  SHFL.IDX P3, R242, R240, R239, R238 ;  /* 0x000000eff0f27389 */ /* 0x00006400000600ee */
[----:B01----:R-:W-:Y:S01]  /*cba0*/  ENDCOLLECTIVE ;  /* 0x000000000000791b */ /* 0x003fe20003800000 */
.L_x_5565:
[----:B------:R-:W-:Y:S02]  /*cbb0*/  MOV R240, R95 ;  /* 0x0000005f00f07202 */ /* 0x000fe40000000f00 */
[----:B------:R-:W-:-:S07]  /*cbc0*/  MOV R94, R242 ;  /* 0x000000f2005e7202 */ /* 0x000fce0000000f00 */
[----:B------:R-:W-:Y:S05]  /*cbd0*/  WARPSYNC.COLLECTIVE R241, `(.L_x_5566) ;  /* 0x00000000f1087348 */ /* 0x000fea0003c00000 */
[----:B------:R0:W1:Y:S02]  /*cbe0*/  SHFL.IDX P3, R242, R240, R239, R238 ;  /* 0x000000eff0f27389 */ /* 0x00006400000600ee */
[----:B01----:R-:W-:Y:S01]  /*cbf0*/  ENDCOLLECTIVE ;  /* 0x000000000000791b */ /* 0x003fe20003800000 */
.L_x_5566:
[----:B------:R-:W-:Y:S01]  /*cc00*/  MOV R95, R242 ;  /* 0x000000f2005f7202 */ /* 0x000fe20000000f00 */
[----:B------:R-:W-:Y:S06]  /*cc10*/  BRA `(.L_x_5567) ;  /* 0xffffff7800f87947 */ /* 0x000fec000383ffff */
.L_x_5433:
        /* <DEDUP_REMOVED lines=8> */
.L_x_5568:
[----:B------:R-:W-:Y:S02]  /*cca0*/  MOV R79, R251 ;  /* 0x000000fb004f7202 */ /* 0x000fe40000000f00 */
[----:B------:R-:W-:-:S07]  /*ccb0*/  MOV R72, R242 ;  /* 0x000000f200487202 */ /* 0x000fce0000000f00 */
[----:B------:R-:W-:Y:S05]  /*ccc0*/  WARPSYNC.COLLECTIVE R241, `(.L_x_5569) ;  /* 0x00000000f1087348 */ /* 0x000fea0003c00000 */
[----:B------:R0:W1:Y:S02]  /*ccd0*/  SHFL.DOWN P1, R242, R79, R252, R74 ;  /* 0x080000fc4ff27389 */ /* 0x000064000002004a */
[----:B01----:R-:W-:Y:S01]  /*cce0*/  ENDCOLLECTIVE ;  /* 0x000000000000791b */ /* 0x003fe20003800000 */
.L_x_5569:
[----:B------:R-:W-:Y:S02]  /*ccf0*/  MOV R79, R78 ;  /* 0x0000004e004f7202 */ /* 0x000fe40000000f00 */
[----:B------:R-:W-:-:S07]  /*cd00*/  MOV R77, R242 ;  /* 0x000000f2004d7202 */ /* 0x000fce0000000f00 */
[----:B------:R-:W-:Y:S05]  /*cd10*/  WARPSYNC.COLLECTIVE R241, `(.L_x_5570) ;  /* 0x00000000f1087348 */ /* 0x000fea0003c00000 */
[----:B------:R0:W1:Y:S02]  /*cd20*/  SHFL.DOWN P1, R242, R79, R252, R74 ;  /* 0x080000fc4ff27389 */ /* 0x000064000002004a */
[----:B01----:R-:W-:Y:S01]  /*cd30*/  ENDCOLLECTIVE ;  /* 0x000000000000791b */ /* 0x003fe20003800000 */
.L_x_5570:
[----:B------:R-:W-:Y:S02]  /*cd40*/  MOV R79, R73 ;  /* 0x00000049004f7202 */ /* 0x000fe40000000f00 */
[----:B------:R-:W-:-:S07]  /*cd50*/  MOV R238, R242 ;  /* 0x000000f200ee7202 */ /* 0x000fce0000000f00 */
[----:B------:R-:W-:Y:S05]  /*cd60*/  WARPSYNC.COLLECTIVE R241, `(.L_x_5571) ;  /* 0x00000000f1087348 */ /* 0x000fea0003c00000 */
[----:B------:R0:W1:Y:S02]  /*cd70*/  SHFL.DOWN P1, R242, R79, R252, R74 ;  /* 0x080000fc4ff27389 */ /* 0x000064000002004a */
[----:B01----:R-:W-:Y:S01]  /*cd80*/  ENDCOLLECTIVE ;  /* 0x000000000000791b */ /* 0x003fe20003800000 */
.L_x_5571:
[----:B------:R-:W-:Y:S05]  /*cd90*/  BRA `(.L_x_5572) ;  /* 0xffffff9000087947 */ /* 0x000fea000383ffff */
.L_x_5436:
        /* <DEDUP_REMOVED lines=8> */
.L_x_5574:
[----:B------:R-:W-:Y:S05]  /*ce20*/  BSYNC B0 ;  /* 0x0000000000007941 */ /* 0x000fea0003800000 */
.L_x_5573:
        /* <DEDUP_REMOVED lines=8> */
.L_x_5575:
[----:B------:R-:W-:Y:S02]  /*ceb0*/  MOV R79, R75 ;  /* 0x0000004b004f7202 */ /* 0x000fe40000000f00 */
[----:B------:R-:W-:-:S07]  /*cec0*/  MOV R72, R242 ;  /* 0x000000f200487202 */ /* 0x000fce0000000f00 */
[----:B------:R-:W-:Y:S05]  /*ced0*/  WARPSYNC.COLLECTIVE R241, `(.L_x_5576) ;  /* 0x00000000f1087348 */ /* 0x000fea0003c00000 */
[----:B------:R0:W1:Y:S02]  /*cee0*/  SHFL.DOWN P1, R242, R79, R252, R74 ;  /* 0x080000fc4ff27389 */ /* 0x000064000002004a */
[----:B01----:R-:W-:Y:S01]  /*cef0*/  ENDCOLLECTIVE ;  /* 0x000000000000791b */ /* 0x003fe20003800000 */
.L_x_5576:
[----:B------:R-:W-:Y:S02]  /*cf00*/  MOV R79, R73 ;  /* 0x00000049004f7202 */ /* 0x000fe40000000f00 */
[----:B------:R-:W-:-:S07]  /*cf10*/  MOV R78, R242 ;  /* 0x000000f2004e7202 */ /* 0x000fce0000000f00 */
[----:B------:R-:W-:Y:S05]  /*cf20*/  WARPSYNC.COLLECTIVE R241, `(.L_x_5577) ;  /* 0x00000000f1087348 */ /* 0x000fea0003c00000 */
[----:B------:R0:W1:Y:S02]  /*cf30*/  SHFL.DOWN P1, R242, R79, R252, R74 ;  /* 0x080000fc4ff27389 */ /* 0x000064000002004a */
[----:B01----:R-:W-:Y:S01]  /*cf40*/  ENDCOLLECTIVE ;  /* 0x000000000000791b */ /* 0x003fe20003800000 */
.L_x_5577:
[----:B------:R-:W-:Y:S05]  /*cf50*/  BRA `(.L_x_5578) ;  /* 0xffffff8c00ec7947 */ /* 0x000fea000383ffff */
.L_x_5439:
        /* <DEDUP_REMOVED lines=8> */
.L_x_5580:
[----:B------:R-:W-:Y:S05]  /*cfe0*/  BSYNC B0 ;  /* 0x0000000000007941 */ /* 0x000fea0003800000 */
.L_x_5579:
        /* <DEDUP_REMOVED lines=8> */
.L_x_5581:
[----:B------:R-:W-:Y:S02]  /*d070*/  MOV R79, R75 ;  /* 0x0000004b004f7202 */ /* 0x000fe40000000f00 */
[----:B------:R-:W-:-:S07]  /*d080*/  MOV R72, R242 ;  /* 0x000000f200487202 */ /* 0x000fce0000000f00 */
[----:B------:R-:W-:Y:S05]  /*d090*/  WARPSYNC.COLLECTIVE R241, `(.L_x_5582) ;  /* 0x00000000f1087348 */ /* 0x000fea0003c00000 */
[----:B------:R0:W1:Y:S02]  /*d0a0*/  SHFL.DOWN P1, R242, R79, R252, R74 ;  /* 0x080000fc4ff27389 */ /* 0x000064000002004a */
[----:B01----:R-:W-:Y:S01]  /*d0b0*/  ENDCOLLECTIVE ;  /* 0x000000000000791b */ /* 0x003fe20003800000 */
.L_x_5582:
[----:B------:R-:W-:Y:S02]  /*d0c0*/  MOV R79, R73 ;  /* 0x00000049004f7202 */ /* 0x000fe40000000f00 */
[----:B------:R-:W-:-:S07]  /*d0d0*/  MOV R78, R242 ;  /* 0x000000f2004e7202 */ /* 0x000fce0000000f00 */
[----:B------:R-:W-:Y:S05]  /*d0e0*/  WARPSYNC.COLLECTIVE R241, `(.L_x_5583) ;  /* 0x00000000f1087348 */ /* 0x000fea0003c00000 */
[----:B------:R0:W1:Y:S02]  /*d0f0*/  SHFL.DOWN P1, R242, R79, R252, R74 ;  /* 0x080000fc4ff27389 */ /* 0x000064000002004a */
[----:B01----:R-:W-:Y:S01]  /*d100*/  ENDCOLLECTIVE ;  /* 0x000000000000791b */ /* 0x003fe20003800000 */
.L_x_5583:
[----:B------:R-:W-:Y:S05]  /*d110*/  BRA `(.L_x_5584) ;  /* 0xffffff8c00d07947 */ /* 0x000fea000383ffff */
.L_x_5442:
        /* <DEDUP_REMOVED lines=8> */
.L_x_5586:
[----:B------:R-:W-:Y:S05]  /*d1a0*/  BSYNC B0 ;  /* 0x0000000000007941 */ /* 0x000fea0003800000 */
.L_x_5585:
        /* <DEDUP_REMOVED lines=8> */
.L_x_5587:
[----:B------:R-:W-:Y:S02]  /*d230*/  MOV R79, R75 ;  /* 0x0000004b004f7202 */ /* 0x000fe40000000f00 */
[----:B------:R-:W-:-:S07]  /*d240*/  MOV R72, R242 ;  /* 0x000000f200487202 */ /* 0x000fce0000000f00 */
[----:B------:R-:W-:Y:S05]  /*d250*/  WARPSYNC.COLLECTIVE R241, `(.L_x_5588) ;  /* 0x00000000f1087348 */ /* 0x000fea0003c00000 */
[----:B------:R0:W1:Y:S02]  /*d260*/  SHFL.DOWN P1, R242, R79, R252, R74 ;  /* 0x080000fc4ff27389 */ /* 0x000064000002004a */
[----:B01----:R-:W-:Y:S01]  /*d270*/  ENDCOLLECTIVE ;  /* 0x000000000000791b */ /* 0x003fe20003800000 */
.L_x_5588:
[----:B------:R-:W-:Y:S02]  /*d280*/  MOV R79, R73 ;  /* 0x00000049004f7202 */ /* 0x000fe40000000f00 */
[----:B------:R-:W-:-:S07]  /*d290*/  MOV R78, R242 ;  /* 0x000000f2004e7202 */ /* 0x000fce0000000f00 */
[----:B------:R-:W-:Y:S05]  /*d2a0*/  WARPSYNC.COLLECTIVE R241, `(.L_x_5589) ;  /* 0x00000000f1087348 */ /* 0x000fea0003c00000 */
[----:B------:R0:W1:Y:S02]  /*d2b0*/  SHFL.DOWN P1, R242, R79, R252, R74 ;  /* 0x080000fc4ff27389 */ /* 0x000064000002004a */
[----:B01----:R-:W-:Y:S01]  /*d2c0*/  ENDCOLLECTIVE ;  /* 0x000000000000791b */ /* 0x003fe20003800000 */
.L_x_5589:
[----:B------:R-:W-:Y:S05]  /*d2d0*/  BRA `(.L_x_5590) ;  /* 0xffffff8c00b47947 */ /* 0x000fea000383ffff */
.L_x_5445:
        /* <DEDUP_REMOVED lines=8> */
.L_x_5592:
[----:B------:R-:W-:Y:S05]  /*d360*/  BSYNC B0 ;  /* 0x0000000000007941 */ /* 0x000fea0003800000 */
.L_x_5591:
        /* <DEDUP_REMOVED lines=8> */
.L_x_5593:
[----:B------:R-:W-:Y:S02]  /*d3f0*/  MOV R79, R75 ;  /* 0x0000004b004f7202 */ /* 0x000fe40000000f00 */
[----:B------:R-:W-:-:S07]  /*d400*/  MOV R77, R242 ;  /* 0x000000f2004d7202 */ /* 0x000fce0000000f00 */
[----:B------:R-:W-:Y:S05]  /*d410*/  WARPSYNC.COLLECTIVE R241, `(.L_x_5594) ;  /* 0x00000000f1087348 */ /* 0x000fea0003c00000 */
[----:B------:R0:W1:Y:S02]  /*d420*/  SHFL.DOWN P1, R242, R79, R252, R74 ;  /* 0x080000fc4ff27389 */ /* 0x000064000002004a */
[----:B01----:R-:W-:Y:S01]  /*d430*/  ENDCOLLECTIVE ;  /* 0x000000000000791b */ /* 0x003fe20003800000 */
.L_x_5594:
[----:B------:R-:W-:Y:S02]  /*d440*/  MOV R79, R73 ;  /* 0x00000049004f7202 */ /* 0x000fe40000000f00 */
[----:B------:R-:W-:-:S07]  /*d450*/  MOV R78, R242 ;  /* 0x000000f2004e7202 */ /* 0x000fce0000000f00 */
[----:B------:R-:W-:Y:S05]  /*d460*/  WARPSYNC.COLLECTIVE R241, `(.L_x_5595) ;  /* 0x00000000f1087348 */ /* 0x000fea0003c00000 */
[----:B------:R0:W1:Y:S02]  /*d470*/  SHFL.DOWN P1, R242, R79, R252, R74 ;  /* 0x080000fc4ff27389 */ /* 0x000064000002004a */
[----:B01----:R-:W-:Y:S01]  /*d480*/  ENDCOLLECTIVE ;  /* 0x000000000000791b */ /* 0x003fe20003800000 */
.L_x_5595:
[----:B------:R-:W-:Y:S05]  /*d490*/  BRA `(.L_x_5596) ;  /* 0xffffff8c00987947 */ /* 0x000fea000383ffff */
.L_x_5448:
[----:B------:R-:W-:Y:S01]  /*d4a0*/  HFMA2.MMA R239, -RZ, RZ, 0, 0 ;  /* 0x00000000ffef7435 */ /* 0x000fe200000001ff */
[----:B------:R-:W-:Y:S01]  /*d4b0*/  BSSY B0, `(.L_x_5597) ;  /* 0x0000007000007945 */ /* 0x000fe20003800000 */
[----:B------:R-:W-:Y:S02]  /*d4c0*/  MOV R240, R76 ;  /* 0x0000004c00f07202 */ /* 0x000fe40000000f00 */
[----:B----4-:R-:W-:Y:S02]  /*d4d0*/  MOV R238, 0x1f ;  /* 0x0000001f00ee7802 */ /* 0x010fe40000000f00 */
[----:B------:R-:W-:-:S07]  /*d4e0*/  MOV R241, 0xffffffff ;  /* 0xffffffff00f17802 */ /* 0x000fce0000000f00 */
[----:B0123--:R-:W-:Y:S05]  /*d4f0*/  WARPSYNC.COLLECTIVE R241, `(.L_x_5598) ;  /* 0x00000000f1087348 */ /* 0x00ffea0003c00000 */
[----:B0-----:R0:W4:Y:S02]  /*d500*/  SHFL.IDX P3, R242, R240, R239, R238 ;  /* 0x000000eff0f27389 */ /* 0x00112400000600ee */
[----:B01234-:R-:W-:Y:S01]  /*d510*/  ENDCOLLECTIVE ;  /* 0x000000000000791b */ /* 0x01ffe20003800000 */
.L_x_5598:
[----:B------:R-:W-:Y:S05]  /*d520*/  BSYNC B0 ;  /* 0x0000000000007941 */ /* 0x000fea0003800000 */
.L_x_5597:
        /* <DEDUP_REMOVED lines=10> */
.L_x_5599:
[----:B------:R-:W-:Y:S02]  /*d5d0*/  MOV R240, R75 ;  /* 0x0000004b00f07202 */ /* 0x000fe40000000f00 */
[----:B------:R-:W-:-:S07]  /*d5e0*/  MOV R72, R242 ;  /* 0x000000f200487202 */ /* 0x000fce0000000f00 */
[----:B------:R-:W-:Y:S05]  /*d5f0*/  WARPSYNC.COLLECTIVE R241, `(.L_x_5600) ;  /* 0x00000000f1087348 */ /* 0x000fea0003c00000 */
[----:B------:R0:W1:Y:S02]  /*d600*/  SHFL.IDX P3, R242, R240, R239, R238 ;  /* 0x000000eff0f27389 */ /* 0x00006400000600ee */
[----:B01----:R-:W-:Y:S01]  /*d610*/  ENDCOLLECTIVE ;  /* 0x000000000000791b */ /* 0x003fe20003800000 */
.L_x_5600:
[-C--:B------:R-:W-:Y:S01]  /*d620*/  FMUL.FTZ R74, R58, R72.reuse ;  /* 0x000000483a4a7220 */ /* 0x080fe20000410000 */
[----:B------:R-:W-:-:S03]  /*d630*/  FMUL.FTZ R247, R59, R72 ;  /* 0x000000483bf77220 */ /* 0x000fc60000410000 */
[-C--:B------:R-:W-:Y:S01]  /*d640*/  FFMA.FTZ R173, R59, R249.reuse, R74 ;  /* 0x000000f93bad7223 */ /* 0x080fe2000001004a */
[----:B------:R-:W-:Y:S01]  /*d650*/  MOV R74, 0x1f ;  /* 0x0000001f004a7802 */ /* 0x000fe20000000f00 */
[----:B------:R-:W-:Y:S01]  /*d660*/  FFMA.FTZ R247, R58, R249, -R247 ;  /* 0x000000f93af77223 */ /* 0x000fe200000108f7 */
[----:B------:R-:W-:Y:S02]  /*d670*/  MOV R240, R73 ;  /* 0x0000004900f07202 */ /* 0x000fe40000000f00 */
[----:B------:R-:W-:-:S07]  /*d680*/  MOV R250, R242 ;  /* 0x000000f200fa7202 */ /* 0x000fce0000000f00 */
[----:B------:R-:W-:Y:S05]  /*d690*/  WARPSYNC.COLLECTIVE R241, `(.L_x_5601) ;  /* 0x00000000f1087348 */ /* 0x000fea0003c00000 */
[----:B------:R0:W1:Y:S02]  /*d6a0*/  SHFL.IDX P3, R242, R240, R239, R238 ;  /* 0x000000eff0f27389 */ /* 0x00006400000600ee */
[----:B01----:R-:W-:Y:S01]  /*d6b0*/  ENDCOLLECTIVE ;  /* 0x000000000000791b */ /* 0x003fe20003800000 */
.L_x_5601:
[----:B------:R-:W-:Y:S02]  /*d6c0*/  MOV R240, R56 ;  /* 0x0000003800f07202 */ /* 0x000fe40000000f00 */
[----:B------:R-:W-:-:S07]  /*d6d0*/  MOV R248, R242 ;  /* 0x000000f200f87202 */ /* 0x000fce0000000f00 */
[----:B------:R-:W-:Y:S05]  /*d6e0*/  WARPSYNC.COLLECTIVE R241, `(.L_x_5602) ;  /* 0x00000000f1087348 */ /* 0x000fea0003c00000 */
[----:B------:R0:W1:Y:S02]  /*d6f0*/  SHFL.DOWN P1, R242, R79, R252, R74 ;  /* 0x080000fc4ff27389 */ /* 0x000064000002004a */
[----:B01----:R-:W-:Y:S01]  /*d700*/  ENDCOLLECTIVE ;  /* 0x000000000000791b */ /* 0x003fe20003800000 */
.L_x_5602:
[----:B------:R-:W-:Y:S01]  /*d710*/  MOV R79, R251 ;  /* 0x000000fb004f7202 */ /* 0x000fe20000000f00 */
[----:B------:R-:W-:Y:S01]  /*d720*/  FMUL.FTZ R251, R57, R72 ;  /* 0x0000004839fb7220 */ /* 0x000fe20000410000 */
[----:B------:R-:W-:-:S07]  /*d730*/  MOV R76, R242 ;  /* 0x000000f2004c7202 */ /* 0x000fce0000000f00 */
[----:B------:R-:W-:Y:S05]  /*d740*/  WARPSYNC.COLLECTIVE R241, `(.L_x_5603) ;  /* 0x00000000f1087348 */ /* 0x000fea0003c00000 */
[----:B------:R0:W1:Y:S02]  /*d750*/  SHFL.DOWN P1, R242, R79, R252, R74 ;  /* 0x080000fc4ff27389 */ /* 0x000064000002004a */
[----:B01----:R-:W-:Y:S01]  /*d760*/  ENDCOLLECTIVE ;  /* 0x000000000000791b */ /* 0x003fe20003800000 */
.L_x_5603:
[----:B------:R-:W-:Y:S02]  /*d770*/  MOV R79, R75 ;  /* 0x0000004b004f7202 */ /* 0x000fe40000000f00 */
[----:B------:R-:W-:-:S07]  /*d780*/  MOV R77, R242 ;  /* 0x000000f2004d7202 */ /* 0x000fce0000000f00 */
[----:B------:R-:W-:Y:S05]  /*d790*/  WARPSYNC.COLLECTIVE R241, `(.L_x_5604) ;  /* 0x00000000f1087348 */ /* 0x000fea0003c00000 */
[----:B------:R0:W1:Y:S02]  /*d7a0*/  SHFL.DOWN P1, R242, R79, R252, R74 ;  /* 0x080000fc4ff27389 */ /* 0x000064000002004a */
[----:B01----:R-:W-:Y:S01]  /*d7b0*/  ENDCOLLECTIVE ;  /* 0x000000000000791b */ /* 0x003fe20003800000 */
.L_x_5604:
[----:B------:R-:W-:Y:S02]  /*d7c0*/  MOV R79, R73 ;  /* 0x00000049004f7202 */ /* 0x000fe40000000f00 */
[----:B------:R-:W-:-:S07]  /*d7d0*/  MOV R78, R242 ;  /* 0x000000f2004e7202 */ /* 0x000fce0000000f00 */
[----:B------:R-:W-:Y:S05]  /*d7e0*/  WARPSYNC.COLLECTIVE R241, `(.L_x_5605) ;  /* 0x00000000f1087348 */ /* 0x000fea0003c00000 */
[----:B------:R0:W1:Y:S02]  /*d7f0*/  SHFL.DOWN P1, R242, R79, R252, R74 ;  /* 0x080000fc4ff27389 */ /* 0x000064000002004a */
[----:B01----:R-:W-:Y:S01]  /*d800*/  ENDCOLLECTIVE ;  /* 0x000000000000791b */ /* 0x003fe20003800000 */
.L_x_5605:
[----:B------:R-:W-:-:S07]  /*d810*/  MOV R79, R242 ;  /* 0x000000f2004f7202 */ /* 0x000fce0000000f00 */
[----:B------:R-:W-:Y:S05]  /*d820*/  WARPSYNC.COLLECTIVE R241, `(.L_x_5606) ;  /* 0x00000000f1087348 */ /* 0x000fea0003c00000 */
[----:B------:R0:W1:Y:S02]  /*d830*/  SHFL.IDX P3, R242, R240, R239, R238 ;  /* 0x000000eff0f27389 */ /* 0x00006400000600ee */
[----:B01----:R-:W-:Y:S01]  /*d840*/  ENDCOLLECTIVE ;  /* 0x000000000000791b */ /* 0x003fe20003800000 */
.L_x_5606:
[----:B------:R-:W-:Y:S02]  /*d850*/  MOV R240, R57 ;  /* 0x0000003900f07202 */ /* 0x000fe40000000f00 */
[----:B------:R-:W-:-:S07]  /*d860*/  MOV R73, R242 ;  /* 0x000000f200497202 */ /* 0x000fce0000000f00 */
[----:B------:R-:W-:Y:S05]  /*d870*/  WARPSYNC.COLLECTIVE R241, `(.L_x_5607) ;  /* 0x00000000f1087348 */ /* 0x000fea0003c00000 */
[----:B------:R0:W1:Y:S02]  /*d880*/  SHFL.IDX P3, R242, R240, R239, R238 ;  /* 0x000000eff0f27389 */ /* 0x00006400000600ee */
[----:B01----:R-:W-:Y:S01]  /*d890*/  ENDCOLLECTIVE ;  /* 0x000000000000791b */ /* 0x003fe20003800000 */
.L_x_5607:
[----:B------:R-:W-:Y:S02]  /*d8a0*/  MOV R240, R58 ;  /* 0x0000003a00f07202 */ /* 0x000fe40000000f00 */
[----:B------:R-:W-:-:S07]  /*d8b0*/  MOV R252, R242 ;  /* 0x000000f200fc7202 */ /* 0x000fce0000000f00 */
[----:B------:R-:W-:Y:S05]  /*d8c0*/  WARPSYNC.COLLECTIVE R241, `(.L_x_5608) ;  /* 0x00000000f1087348 */ /* 0x000fea0003c00000 */
[----:B------:R0:W1:Y:S02]  /*d8d0*/  SHFL.IDX P3, R242, R240, R239, R238 ;  /* 0x000000eff0f27389 */ /* 0x00006400000600ee */
[----:B01----:R-:W-:Y:S01]  /*d8e0*/  ENDCOLLECTIVE ;  /* 0x000000000000791b */ /* 0x003fe20003800000 */
.L_x_5608:
[----:B------:R-:W-:Y:S02]  /*d8f0*/  MOV R240, R59 ;  /* 0x0000003b00f07202 */ /* 0x000fe40000000f00 */
[----:B------:R-:W-:-:S07]  /*d900*/  MOV R74, R242 ;  /* 0x000000f2004a7202 */ /* 0x000fce0000000f00 */
[----:B------:R-:W-:Y:S05]  /*d910*/  WARPSYNC.COLLECTIVE R241, `(.L_x_5609) ;  /* 0x00000000f1087348 */ /* 0x000fea0003c00000 */
[----:B------:R0:W1:Y:S02]  /*d920*/  SHFL.IDX P3, R242, R240, R239, R238 ;  /* 0x000000eff0f27389 */ /* 0x00006400000600ee */
[----:B01----:R-:W-:Y:S01]  /*d930*/  ENDCOLLECTIVE ;  /* 0x000000000000791b */ /* 0x003fe20003800000 */
.L_x_5609:
[----:B------:R-:W-:Y:S01]  /*d940*/  MOV R75, R242 ;  /* 0x000000f2004b7202 */ /* 0x000fe20000000f00 */
[----:B------:R-:W-:Y:S01]  /*d950*/  FMUL.FTZ R242, R56, R72 ;  /* 0x0000004838f27220 */ /* 0x000fe20000410000 */
[----:B------:R-:W-:Y:S06]  /*d960*/  BRA `(.L_x_5610) ;  /* 0xffffff8800f07947 */ /* 0x000fec000383ffff */
.L_x_5611:
        /* <DEDUP_REMOVED lines=9> */
.L_x_18928:


//--------------------- .text._Z25selective_scan_bwd_kernelI32Selective_Scan_bwd_kernel_traitsILi128ELi16ELb1ELb1ELb1ELb0ELb1EN3c108BFloat16ENS1_7complexIfEEEEv12SSMParamsBwd --------------------------
	.section	.text._Z25selective_scan_bwd_kernelI32Selective_Scan_bwd_kernel_traitsILi128ELi16ELb1ELb1ELb1ELb0ELb1EN3c108BFloat16ENS1_7complexIfEEEEv12SSMParamsBwd,"ax",@progbits
	.align	128
        .global         _Z25selective_scan_bwd_kernelI32Selective_Scan_bwd_kernel_traitsILi128ELi16ELb1ELb1ELb1ELb0ELb1EN3c108BFloat16ENS1_7complexIfEEEEv12SSMParamsBwd
        .type           _Z25selective_scan_bwd_kernelI32Selective_Scan_bwd_kernel_traitsILi128ELi16ELb1ELb1ELb1ELb0ELb1EN3c108BFloat16ENS1_7complexIfEEEEv12SSMParamsBwd,@function
        .size           _Z25selective_scan_bwd_kernelI32Selective_Scan_bwd_kernel_traitsILi128ELi16ELb1ELb1ELb1ELb0ELb1EN3c108BFloat16ENS1_7complexIfEEEEv12SSMParamsBwd,(.L_x_18929 - _Z25selective_scan_bwd_kernelI32Selective_Scan_bwd_kernel_traitsILi128ELi16ELb1ELb1ELb1ELb0ELb1EN3c108BFloat16ENS1_7complexIfEEEEv12SSMParamsBwd)
        .other          _Z25selective_scan_bwd_kernelI32Selective_Scan_bwd_kernel_traitsILi128ELi16ELb1ELb1ELb1ELb0ELb1EN3c108BFloat16ENS1_7complexIfEEEEv12SSMParamsBwd,@"STO_CUDA_ENTRY STV_DEFAULT"
_Z25selective_scan_bwd_kernelI32Selective_Scan_bwd_kernel_traitsILi128ELi16ELb1ELb1ELb1ELb0ELb1EN3c108BFloat16ENS1_7complexIfEEEEv12SSMParamsBwd:
.text._Z25selective_scan_bwd_kernelI32Selective_Scan_bwd_kernel_traitsILi128ELi16ELb1ELb1ELb1ELb0ELb1EN3c108BFloat16ENS1_7complexIfEEEEv12SSMParamsBwd:
        /* <DEDUP_REMOVED lines=35> */
[----:B------:R-:W-:Y:S01]  /*0230*/  CS2R R116, SRZ ;  /* 0x0000000000747805 */ /* 0x000fe2000001ff00 */
[----:B-1----:R-:W-:Y:S01]  /*0240*/  USHF.R.S32.HI UR4, URZ, 0x1f, UR11 ;  /* 0x0000001f3f047899 */ /* 0x002fe2000801140b */
[----:B------:R-:W-:Y:S01]  /*0250*/  IABS R0, R0 ;  /* 0x0000000000007213 */ /* 0x000fe20000000000 */
[----:B------:R-:W-:-:S02]  /*0260*/  UISETP.NE.AND.EX UP0, UPT, UR7, URZ, UPT, UP0 ;  /* 0x0000003f0700728c */ /* 0x000fc4000bf05300 */
[----:B------:R-:W-:Y:S01]  /*0270*/  UISETP.NE.U32.AND UP1, UPT, UR38, URZ, UPT ;  /* 0x0000003f2600728c */ /* 0x000fe2000bf25070 */
[----:B------:R-:W-:Y:S01]  /*0280*/  R2UR UR36, R0 ;  /* 0x00000000002472ca */ /* 0x000fe200000e0000 */
[----:B------:R-:W-:Y:S01]  /*0290*/  ULDC.64 UR6, c[0x0][0x290] ;  /* 0x0000a40000067ab9 */ /* 0x000fe20000000a00 */
[----:B------:R-:W-:Y:S02]  /*02a0*/  UIMAD UR5, UR4, UR16, URZ ;  /* 0x00000010040572a4 */ /* 0x000fe4000f8e023f */
[----:B------:R-:W-:Y:S02]  /*02b0*/  UIMAD UR30, UR4, UR6, URZ ;  /* 0x00000006041e72a4 */ /* 0x000fe4000f8e023f */
[----:B------:R-:W-:Y:S02]  /*02c0*/  UIMAD.WIDE.U32 UR18, UR11, UR6, URZ ;  /* 0x000000060b1272a5 */ /* 0x000fe4000f8e003f */
[----:B------:R-:W-:Y:S02]  /*02d0*/  UIMAD UR30, UR11, UR7, UR30 ;  /* 0x000000070b1e72a4 */ /* 0x000fe4000f8e021e */
[----:B------:R-:W-:Y:S01]  /*02e0*/  UISETP.NE.AND.EX UP1, UPT, UR39, URZ, UPT, UP1 ;  /* 0x0000003f2700728c */ /* 0x000fe2000bf25310 */
[----:B------:R-:W-:-:S02]  /*02f0*/  ULDC.64 UR6, c[0x0][0x328] ;  /* 0x0000ca0000067ab9 */ /* 0x000fc40000000a00 */
[----:B------:R-:W0:Y:S01]  /*0300*/  I2F.RP R0, UR36 ;  /* 0x0000002400007d06 */ /* 0x000e220008209400 */
[----:B------:R-:W-:Y:S02]  /*0310*/  UIMAD UR26, UR4, UR6, URZ ;  /* 0x00000006041a72a4 */ /* 0x000fe4000f8e023f */
[----:B------:R-:W-:Y:S02]  /*0320*/  UIMAD UR17, UR11, UR17, UR5 ;  /* 0x000000110b1172a4 */ /* 0x000fe4000f8e0205 */
[----:B------:R-:W-:Y:S02]  /*0330*/  UIMAD.WIDE.U32 UR12, UR11, UR6, URZ ;  /* 0x000000060b0c72a5 */ /* 0x000fe4000f8e003f */
[----:B------:R-:W-:Y:S02]  /*0340*/  UIMAD UR26, UR11, UR7, UR26 ;  /* 0x000000070b1a72a4 */ /* 0x000fe4000f8e021a */
[----:B------:R-:W-:Y:S01]  /*0350*/  UISETP.NE.U32.AND UP2, UPT, UR34, URZ, UPT ;  /* 0x0000003f2200728c */ /* 0x000fe2000bf45070 */
[----:B------:R-:W-:Y:S01]  /*0360*/  ULDC.64 UR6, c[0x0][0x240] ;  /* 0x0000900000067ab9 */ /* 0x000fe20000000a00 */
[----:B------:R-:W-:-:S02]  /*0370*/  UIMAD.WIDE.U32 UR24, UR11, UR16, URZ ;  /* 0x000000100b1872a5 */ /* 0x000fc4000f8e003f */
[----:B------:R-:W-:Y:S01]  /*0380*/  UIMAD UR22, UR4, UR6, URZ ;  /* 0x00000006041672a4 */ /* 0x000fe2000f8e023f */
[----:B0-----:R-:W0:Y:S01]  /*0390*/  MUFU.RCP R0, R0 ;  /* 0x0000000000007308 */ /* 0x001e220000001000 */
[----:B------:R-:W-:Y:S02]  /*03a0*/  UIMAD.WIDE.U32 UR8, UR11, UR6, URZ ;  /* 0x000000060b0872a5 */ /* 0x000fe4000f8e003f */
[----:B------:R-:W-:Y:S01]  /*03b0*/  UIMAD UR22, UR11, UR7, UR22 ;  /* 0x000000070b1672a4 */ /* 0x000fe2000f8e0216 */
[----:B------:R-:W-:Y:S01]  /*03c0*/  UMOV UR6, URZ ;  /* 0x0000003f00067c82 */ /* 0x000fe20008000000 */
[----:B------:R-:W-:Y:S01]  /*03d0*/  @UP1 ULEA UR6, UP3, UR10, UR38, 0x2 ;  /* 0x000000260a061291 */ /* 0x000fe2000f86103f */
[----:B------:R-:W-:Y:S01]  /*03e0*/  UMOV UR7, URZ ;  /* 0x0000003f00077c82 */ /* 0x000fe20008000000 */
[----:B------:R-:W-:Y:S02]  /*03f0*/  UIMAD UR16, UR4, UR28, URZ ;  /* 0x0000001c041072a4 */ /* 0x000fe4000f8e023f */
[----:B------:R-:W-:-:S02]  /*0400*/  @UP1 ULEA.HI.X UR7, UR10, UR39, UR23, 0x2, UP3 ;  /* 0x000000270a071291 */ /* 0x000fc400098f1417 */
[----:B------:R-:W-:Y:S01]  /*0410*/  MOV R214, UR6 ;  /* 0x0000000600d67c02 */ /* 0x000fe20008000f00 */
[----:B------:R-:W-:Y:S01]  /*0420*/  UISETP.NE.AND.EX UP1, UPT, UR35, URZ, UPT, UP2 ;  /* 0x0000003f2300728c */ /* 0x000fe2000bf25320 */
[----:B------:R-:W-:Y:S01]  /*0430*/  UMOV UR4, URZ ;  /* 0x0000003f00047c82 */ /* 0x000fe20008000000 */
[----:B------:R-:W-:Y:S01]  /*0440*/  UIMAD.WIDE.U32 UR14, UR11, UR28, URZ ;  /* 0x0000001c0b0e72a5 */ /* 0x000fe2000f8e003f */
[----:B0-----:R-:W-:Y:S01]  /*0450*/  IADD3 R0, R0, 0xffffffe, RZ ;  /* 0x0ffffffe00007810 */ /* 0x001fe20007ffe0ff */
[----:B------:R-:W-:Y:S01]  /*0460*/  UIMAD UR16, UR11, UR29, UR16 ;  /* 0x0000001d0b1072a4 */ /* 0x000fe2000f8e0210 */
[----:B------:R-:W-:Y:S01]  /*0470*/  MOV R215, UR7 ;  /* 0x0000000700d77c02 */ /* 0x000fe20008000f00 */
[----:B------:R-:W-:Y:S01]  /*0480*/  UIADD3 UR25, UR25, UR17, URZ ;  /* 0x0000001119197290 */ /* 0x000fe2000fffe03f */
[----:B------:R-:W-:Y:S02]  /*0490*/  ULDC.64 UR28, c[0x0][0x288] ;  /* 0x0000a200001c7ab9 */ /* 0x000fe40000000a00 */
[----:B------:R-:W0:Y:S02]  /*04a0*/  F2I.FTZ.U32.TRUNC.NTZ R0, R0 ;  /* 0x0000000000007305 */ /* 0x000e24000021f000 */
[----:B------:R-:W-:-:S02]  /*04b0*/  @UP1 ULEA UR58, UP2, UR10, UR34, 0x2 ;  /* 0x000000220a3a1291 */ /* 0x000fc4000f84103f */
[----:B------:R-:W-:Y:S02]  /*04c0*/  UIMAD UR27, UR23, UR28, URZ ;  /* 0x0000001c171b72a4 */ /* 0x000fe4000f8e023f */
[----:B------:R-:W-:Y:S01]  /*04d0*/  @UP1 ULEA.HI.X UR59, UR10, UR35, UR23, 0x2, UP2 ;  /* 0x000000230a3b1291 */ /* 0x000fe200090f1417 */
[----:B------:R-:W-:Y:S01]  /*04e0*/  ULDC UR17, c[0x0][0x224] ;  /* 0x0000890000117ab9 */ /* 0x000fe20000000800 */
[----:B------:R-:W-:Y:S02]  /*04f0*/  UIMAD UR27, UR10, UR29, UR27 ;  /* 0x0000001d0a1b72a4 */ /* 0x000fe4000f8e021b */
[----:B------:R-:W-:Y:S02]  /*0500*/  UIMAD.WIDE.U32 UR24, UR10, UR28, UR24 ;  /* 0x0000001c0a1872a5 */ /* 0x000fe4000f8e0018 */
[----:B------:R-:W-:Y:S01]  /*0510*/  ULEA UR32, UR17, 0xfffff800, 0xb ;  /* 0xfffff80011207891 */ /* 0x000fe2000f8e583f */
[----:B------:R-:W-:Y:S01]  /*0520*/  ULDC.64 UR28, c[0x0][0x298] ;  /* 0x0000a600001c7ab9 */ /* 0x000fe20000000a00 */
[----:B0-----:R-:W-:Y:S01]  /*0530*/  R2UR UR5, R0 ;  /* 0x00000000000572ca */ /* 0x001fe200000e0000 */
[----:B------:R-:W-:Y:S01]  /*0540*/  UIADD3 UR19, UR19, UR30, URZ ;  /* 0x0000001e13137290 */ /* 0x000fe2000fffe03f */
[----:B------:R-:W-:Y:S01]  /*0550*/  IABS R0, UR10 ;  /* 0x0000000a00007c13 */ /* 0x000fe20008000000 */
[----:B------:R-:W-:-:S02]  /*0560*/  UIADD3 UR46, UP2, UR32, UR24, URZ ;  /* 0x00000018202e7290 */ /* 0x000fc4000ff5e03f */
[----:B------:R-:W-:Y:S01]  /*0570*/  UIADD3 UR13, UR13, UR26, URZ ;  /* 0x0000001a0d0d7290 */ /* 0x000fe2000fffe03f */
[----:B------:R-:W-:Y:S01]  /*0580*/  R2UR UR37, R0 ;  /* 0x00000000002572ca */ /* 0x000fe200000e0000 */
[----:B------:R-:W-:Y:S02]  /*0590*/  ULEA UR48, UP3, UR46, UR48, 0x1 ;  /* 0x000000302e307291 */ /* 0x000fe4000f86083f */
[----:B------:R-:W-:Y:S02]  /*05a0*/  UIMAD.WIDE.U32 UR18, UR10, UR28, UR18 ;  /* 0x0000001c0a1272a5 */ /* 0x000fe4000f8e0012 */
[----:B------:R-:W-:Y:S02]  /*05b0*/  UIADD3 UR9, UR9, UR22, URZ ;  /* 0x0000001609097290 */ /* 0x000fe4000fffe03f */
[----:B------:R-:W-:Y:S02]  /*05c0*/  UIADD3 UR31, URZ, -UR5, URZ ;  /* 0x800000053f1f7290 */ /* 0x000fe4000fffe03f */
[----:B------:R-:W-:-:S02]  /*05d0*/  ULEA UR24, UR17, 0xfffff000, 0xc ;  /* 0xfffff00011187891 */ /* 0x000fc4000f8e603f */
[----:B------:R-:W-:-:S04]  /*05e0*/  UIMAD UR31, UR31, UR36, URZ ;  /* 0x000000241f1f72a4 */ /* 0x000fc8000f8e023f */
[----:B------:R-:W-:-:S04]  /*05f0*/  UIMAD.WIDE.U32 UR4, UR5, UR31, UR4 ;  /* 0x0000001f050472a5 */ /* 0x000fc8000f8e0004 */
[----:B------:R-:W-:-:S03]  /*0600*/  UIMAD.WIDE.U32 UR34, UR5, UR37, URZ ;  /* 0x00000025052272a5 */ /* 0x000fc6000f8e003f */
[----:B------:R-:W-:Y:S02]  /*0610*/  ULDC.64 UR4, c[0x0][0x330] ;  /* 0x0000cc0000047ab9 */ /* 0x000fe40000000a00 */
[----:B------:R-:W-:Y:S02]  /*0620*/  UIMAD UR30, UR23, UR4, URZ ;  /* 0x00000004171e72a4 */ /* 0x000fe4000f8e023f */
[----:B------:R-:W-:Y:S01]  /*0630*/  UMOV UR31, UR35 ;  /* 0x00000023001f7c82 */ /* 0x000fe20008000000 */
[----:B------:R-:W-:Y:S02]  /*0640*/  UIMAD UR35, UR23, UR28, URZ ;  /* 0x0000001c172372a4 */ /* 0x000fe4000f8e023f */
[----:B------:R-:W-:Y:S02]  /*0650*/  UIADD3 UR34, -UR31, URZ, URZ ;  /* 0x0000003f1f227290 */ /* 0x000fe4000fffe13f */
[----:B------:R-:W-:Y:S02]  /*0660*/  USHF.R.S32.HI UR23, URZ, 0x1f, UR32 ;  /* 0x0000001f3f177899 */ /* 0x000fe40008011420 */
[----:B------:R-:W-:-:S02]  /*0670*/  UIMAD UR34, UR36, UR34, UR37 ;  /* 0x00000022242272a4 */ /* 0x000fc4000f8e0225 */
[----:B------:R-:W-:Y:S02]  /*0680*/  UIADD3.X UR27, UR23, UR25, UR27, UP2, !UPT ;  /* 0x00000019171b7290 */ /* 0x000fe400097fe41b */
[----:B------:R-:W-:Y:S02]  /*0690*/  UISETP.GT.U32.AND UP1, UPT, UR36, UR34, UPT ;  /* 0x000000222400728c */ /* 0x000fe4000bf24070 */
[----:B------:R-:W-:Y:S02]  /*06a0*/  UIMAD UR30, UR10, UR5, UR30 ;  /* 0x000000050a1e72a4 */ /* 0x000fe4000f8e021e */
[----:B------:R-:W-:Y:S02]  /*06b0*/  UIMAD.WIDE.U32 UR4, UR10, UR4, UR12 ;  /* 0x000000040a0472a5 */ /* 0x000fe4000f8e000c */
[----:B------:R-:W-:Y:S02]  /*06c0*/  ULOP3.LUT UR12, UR10, UR33, URZ, 0x3c, !UPT ;  /* 0x000000210a0c7292 */ /* 0x000fe4000f8e3c3f */
[----:B------:R-:W-:-:S02]  /*06d0*/  ULEA.HI.X UR46, UR46, UR49, UR27, 0x1, UP3 ;  /* 0x000000312e2e7291 */ /* 0x000fc400098f0c1b */
[----:B------:R-:W-:Y:S02]  /*06e0*/  UIMAD UR29, UR10, UR29, UR35 ;  /* 0x0000001d0a1d72a4 */ /* 0x000fe4000f8e0223 */
[----:B------:R-:W-:Y:S02]  /*06f0*/  @!UP1 UIADD3 UR34, UR34, -UR36, URZ ;  /* 0x8000002422229290 */ /* 0x000fe4000fffe03f */
[----:B------:R-:W-:Y:S02]  /*0700*/  @!UP1 UIADD3 UR31, UR31, 0x1, URZ ;  /* 0x000000011f1f9890 */ /* 0x000fe4000fffe03f */
[----:B------:R-:W-:Y:S02]  /*0710*/  UISETP.GE.U32.AND UP2, UPT, UR34, UR36, UPT ;  /* 0x000000242200728c */ /* 0x000fe4000bf46070 */
[----:B------:R-:W-:Y:S02]  /*0720*/  UISETP.GE.AND UP1, UPT, UR12, URZ, UPT ;  /* 0x0000003f0c00728c */ /* 0x000fe4000bf26270 */
[----:B------:R-:W-:-:S02]  /*0730*/  UIADD3 UR49, UP3, UR32, UR18, URZ ;  /* 0x0000001220317290 */ /* 0x000fc4000ff7e03f */
[----:B------:R-:W-:Y:S02]  /*0740*/  UIADD3 UR32, UP4, UR32, UR4, URZ ;  /* 0x0000000420207290 */ /* 0x000fe4000ff9e03f */
[----:B------:R-:W-:Y:S02]  /*0750*/  UIADD3.X UR18, UR23, UR19, UR29, UP3, !UPT ;  /* 0x0000001317127290 */ /* 0x000fe40009ffe41d */
[----:B------:R-:W-:Y:S02]  /*0760*/  ULEA UR50, UP3, UR49, UR50, 0x1 ;  /* 0x0000003231327291 */ /* 0x000fe4000f86083f */
[----:B------:R-:W-:Y:S02]  /*0770*/  @UP2 UIADD3 UR31, UR31, 0x1, URZ ;  /* 0x000000011f1f2890 */ /* 0x000fe4000fffe03f */
[----:B------:R-:W-:Y:S02]  /*0780*/  UISETP.NE.AND UP2, UPT, UR33, URZ, UPT ;  /* 0x0000003f2100728c */ /* 0x000fe4000bf45270 */
[----:B------:R-:W-:-:S02]  /*0790*/  ULEA.HI.X UR49, UR49, UR51, UR18, 0x1, UP3 ;  /* 0x0000003331317291 */ /* 0x000fc400098f0c12 */
[----:B------:R-:W-:Y:S01]  /*07a0*/  UIADD3.X UR52, UR23, UR5, UR30, UP4, !UPT ;  /* 0x0000000517347290 */ /* 0x000fe2000a7fe41e */
[----:B------:R-:W-:Y:S01]  /*07b0*/  UMOV UR12, UR31 ;  /* 0x0000001f000c7c82 */ /* 0x000fe20008000000 */
[----:B------:R-:W-:Y:S01]  /*07c0*/  ULDC.64 UR18, c[0x0][0x3b8] ;  /* 0x0000ee0000127ab9 */ /* 0x000fe20000000a00 */
[----:B------:R-:W-:Y:S02]  /*07d0*/  @!UP1 UIADD3 UR12, -UR12, URZ, URZ ;  /* 0x0000003f0c0c9290 */ /* 0x000fe4000fffe13f */
[----:B------:R-:W-:Y:S02]  /*07e0*/  ULEA UR53, UP1, UR32, UR18, 0x1 ;  /* 0x0000001220357291 */ /* 0x000fe4000f82083f */
[----:B------:R-:W-:Y:S02]  /*07f0*/  @!UP2 ULOP3.LUT UR12, URZ, UR33, URZ, 0x33, !UPT ;  /* 0x000000213f0ca292 */ /* 0x000fe4000f8e333f */
[----:B------:R-:W-:Y:S02]  /*0800*/  ULEA.HI.X UR52, UR32, UR19, UR52, 0x1, UP1 ;  /* 0x0000001320347291 */ /* 0x000fe400088f0c34 */
[----:B------:R-:W-:Y:S01]  /*0810*/  USHF.R.S32.HI UR13, URZ, 0x1f, UR12 ;  /* 0x0000001f3f0d7899 */ /* 0x000fe2000801140c */
[----:B------:R-:W-:Y:S01]  /*0820*/  ULDC.64 UR18, c[0x0][0x258] ;  /* 0x0000960000127ab9 */ /* 0x000fe20000000a00 */
[----:B------:R-:W-:-:S02]  /*0830*/  USHF.R.S32.HI UR25, URZ, 0x1f, UR24 ;  /* 0x0000001f3f197899 */ /* 0x000fc40008011418 */
[----:B------:R-:W-:Y:S02]  /*0840*/  UIMAD UR4, UR13, UR18, URZ ;  /* 0x000000120d0472a4 */ /* 0x000fe4000f8e023f */
[----:B------:R-:W-:Y:S02]  /*0850*/  UIMAD.WIDE.U32 UR22, UR12, UR18, UR8 ;  /* 0x000000120c1672a5 */ /* 0x000fe4000f8e0008 */
[----:B------:R-:W-:Y:S02]  /*0860*/  UIMAD UR8, UR12, UR19, UR4 ;  /* 0x000000130c0872a4 */ /* 0x000fe4000f8e0204 */
[----:B------:R-:W-:Y:S01]  /*0870*/  UIADD3 UR9, UR15, UR16, URZ ;  /* 0x000000100f097290 */ /* 0x000fe2000fffe03f */
[----:B------:R-:W-:Y:S01]  /*0880*/  ULDC.64 UR18, c[0x0][0x278] ;  /* 0x00009e0000127ab9 */ /* 0x000fe20000000a00 */
[----:B------:R-:W-:Y:S02]  /*0890*/  UIADD3 UR15, UP1, UR24, UR22, URZ ;  /* 0x00000016180f7290 */ /* 0x000fe4000ff3e03f */
[----:B------:R-:W-:-:S02]  /*08a0*/  UIMAD UR16, UR13, UR18, URZ ;  /* 0x000000120d1072a4 */ /* 0x000fc4000f8e023f */
[----:B------:R-:W-:Y:S01]  /*08b0*/  UIADD3 UR8, UR23, UR8, URZ ;  /* 0x0000000817087290 */ /* 0x000fe2000fffe03f */
[----:B------:R-:W-:Y:S01]  /*08c0*/  ULDC.64 UR4, c[0x0][0x2d8] ;  /* 0x0000b60000047ab9 */ /* 0x000fe20000000a00 */
[----:B------:R-:W-:Y:S02]  /*08d0*/  UIMAD UR19, UR12, UR19, UR16 ;  /* 0x000000130c1372a4 */ /* 0x000fe4000f8e0210 */
[----:B------:R-:W-:Y:S02]  /*08e0*/  ULEA UR13, UP2, UR15, UR4, 0x1 ;  /* 0x000000040f0d7291 */ /* 0x000fe4000f84083f */
[----:B------:R-:W-:Y:S01]  /*08f0*/  UIADD3.X UR4, UR25, UR8, URZ, UP1, !UPT ;  /* 0x0000000819047290 */ /* 0x000fe20008ffe43f */
[----:B------:R-:W-:Y:S02]  /*0900*/  @UP0 ULDC UR16, c[0x0][0x214] ;  /* 0x0000850000100ab9 */ /* 0x000fe40000000800 */
[----:B------:R-:W-:Y:S01]  /*0910*/  UMOV UR8, UR14 ;  /* 0x0000000e00087c82 */ /* 0x000fe20008000000 */
[----:B------:R-:W-:-:S02]  /*0920*/  @UP0 UIMAD UR16, UR11, UR16, UR10 ;  /* 0x000000100b1002a4 */ /* 0x000fc4000f8e020a */
[----:B------:R-:W-:Y:S02]  /*0930*/  UISETP.GE.AND UP1, UPT, UR17, 0x1, UPT ;  /* 0x000000011100788c */ /* 0x000fe4000bf26270 */
[----:B------:R-:W-:Y:S02]  /*0940*/  UIMAD.WIDE.U32 UR8, UR12, UR18, UR8 ;  /* 0x000000120c0872a5 */ /* 0x000fe4000f8e0008 */
[----:B------:R-:W-:Y:S02]  /*0950*/  ULEA.HI.X UR18, UR15, UR5, UR4, 0x1, UP2 ;  /* 0x000000050f127291 */ /* 0x000fe400090f0c04 */
[----:B------:R-:W-:Y:S01]  /*0960*/  @UP0 UIMAD UR16, UR16, UR17, URZ ;  /* 0x00000011101002a4 */ /* 0x000fe2000f8e023f */
[----:B------:R-:W-:Y:S01]  /*0970*/  UMOV UR4, URZ ;  /* 0x0000003f00047c82 */ /* 0x000fe20008000000 */
[----:B------:R-:W-:Y:S01]  /*0980*/  @UP0 ULDC UR22, c[0x0][0x21c] ;  /* 0x0000870000160ab9 */ /* 0x000fe20000000800 */
[----:B------:R-:W-:Y:S02]  /*0990*/  UIADD3 UR24, UP2, UR24, UR8, URZ ;  /* 0x0000000818187290 */ /* 0x000fe4000ff5e03f */
[----:B------:R-:W-:-:S02]  /*09a0*/  @UP0 UIMAD UR16, UR16, UR22, URZ ;  /* 0x00000016101002a4 */ /* 0x000fc4000f8e023f */
[----:B------:R-:W-:Y:S01]  /*09b0*/  UIADD3 UR9, UR9, UR19, URZ ;  /* 0x0000001309097290 */ /* 0x000fe2000fffe03f */
[----:B------:R-:W-:Y:S01]  /*09c0*/  @UP0 ULDC.64 UR22, c[0x0][0x310] ;  /* 0x0000c40000160ab9 */ /* 0x000fe20000000a00 */
[----:B------:R-:W-:Y:S01]  /*09d0*/  ULDC.64 UR14, c[0x0][0x2e0] ;  /* 0x0000b800000e7ab9 */ /* 0x000fe20000000a00 */
[----:B------:R-:W-:Y:S02]  /*09e0*/  @UP0 UIMAD.WIDE UR22, UR16, 0x10, UR22 ;  /* 0x00000010101608a5 */ /* 0x000fe4000f8e0216 */
[----:B------:R-:W-:Y:S02]  /*09f0*/  ULEA UR8, UP3, UR24, UR14, 0x1 ;  /* 0x0000000e18087291 */ /* 0x000fe4000f86083f */
[----:B------:R-:W-:Y:S01]  /*0a00*/  UIADD3.X UR9, UR25, UR9, URZ, UP2, !UPT ;  /* 0x0000000919097290 */ /* 0x000fe200097fe43f */
[----:B------:R-:W-:Y:S02]  /*0a10*/  UMOV UR5, URZ ;  /* 0x0000003f00057c82 */ /* 0x000fe40008000000 */
[----:B------:R-:W-:Y:S01]  /*0a20*/  @!UP0 UMOV UR22, URZ ;  /* 0x0000003f00168c82 */ /* 0x000fe20008000000 */
[----:B------:R-:W-:Y:S01]  /*0a30*/  ULEA.HI.X UR9, UR24, UR15, UR9, 0x1, UP3 ;  /* 0x0000000f18097291 */ /* 0x000fe200098f0c09 */
[----:B------:R-:W-:Y:S01]  /*0a40*/  @!UP0 UMOV UR23, URZ ;  /* 0x0000003f00178c82 */ /* 0x000fe20008000000 */
[----:B--2---:R-:W-:-:S02]  /*0a50*/  @P0 R2UR UR4, R2 ;  /* 0x00000000020402ca */ /* 0x004fc400000e0000 */
        /* <DEDUP_REMOVED lines=8> */
[----:B------:R-:W-:Y:S01]  /*0ae0*/  UMOV UR14, UR18 ;  /* 0x00000012000e7c82 */ /* 0x000fe20008000000 */
[----:B------:R-:W-:Y:S01]  /*0af0*/  UMOV UR15, UR8 ;  /* 0x00000008000f7c82 */ /* 0x000fe20008000000 */
[----:B------:R-:W-:Y:S01]  /*0b00*/  UMOV UR16, UR9 ;  /* 0x0000000900107c82 */ /* 0x000fe20008000000 */
[----:B-1----:R-:W-:-:S06]  /*0b10*/  ULEA UR6, UR7, UR6, 0x18 ;  /* 0x0000000607067291 */ /* 0x002fcc000f8ec03f */
[----:B------:R-:W-:Y:S01]  /*0b20*/  MOV R113, UR6 ;  /* 0x0000000600717c02 */ /* 0x000fe20008000f00 */
[----:B------:R-:W-:Y:S01]  /*0b30*/  UMOV UR6, URZ ;  /* 0x0000003f00067c82 */ /* 0x000fe20008000000 */
[----:B0-----:R-:W-:-:S04]  /*0b40*/  SHF.R.S32.HI R0, RZ, 0x1f, R115 ;  /* 0x0000001fff007819 */ /* 0x001fc80000011473 */
[----:B------:R-:W-:-:S04]  /*0b50*/  LEA.HI R0, R0, R115, RZ, 0x5 ;  /* 0x0000007300007211 */ /* 0x000fc800078f28ff */
[----:B------:R-:W-:-:S04]  /*0b60*/  SHF.R.S32.HI R0, RZ, 0x5, R0 ;  /* 0x00000005ff007819 */ /* 0x000fc80000011400 */
[----:B--2---:R-:W-:-:S07]  /*0b70*/  LEA R112, R0, R113, 0x3 ;  /* 0x0000007100707211 */ /* 0x004fce00078e18ff */
.L_x_5710:
[----:B------:R-:W-:Y:S01]  /*0b80*/  BAR.SYNC.DEFER_BLOCKING 0x0 ;  /* 0x0000000000007b1d */ /* 0x000fe20000010000 */
[----:B------:R-:W-:Y:S02]  /*0b90*/  SHF.L.U32 R33, R115, 0x1, RZ ;  /* 0x0000000173217819 */ /* 0x000fe400000006ff */
[----:B0-----:R-:W-:Y:S02]  /*0ba0*/  MOV R2, UR48 ;  /* 0x0000003000027c02 */ /* 0x001fe40008000f00 */
[----:B------:R-:W-:Y:S01]  /*0bb0*/  LOP3.LUT R33, R33, 0xffffffc0, RZ, 0xc0, !PT ;  /* 0xffffffc021217812 */ /* 0x000fe200078ec0ff */
[----:B------:R-:W-:Y:S01]  /*0bc0*/  ULDC UR17, c[0x0][0x224] ;  /* 0x0000890000117ab9 */ /* 0x000fe20000000800 */
[----:B------:R-:W-:Y:S02]  /*0bd0*/  MOV R3, UR46 ;  /* 0x0000002e00037c02 */ /* 0x000fe40008000f00 */
[----:B------:R-:W-:Y:S02]  /*0be0*/  MOV R12, UR50 ;  /* 0x00000032000c7c02 */ /* 0x000fe40008000f00 */
[----:B------:R-:W-:Y:S01]  /*0bf0*/  MOV R13, UR49 ;  /* 0x00000031000d7c02 */ /* 0x000fe20008000f00 */
[----:B------:R-:W-:Y:S01]  /*0c00*/  USHF.R.S32.HI UR7, URZ, 0x1f, UR11 ;  /* 0x0000001f3f077899 */ /* 0x000fe2000801140b */
[----:B------:R-:W-:Y:S01]  /*0c10*/  LOP3.LUT R111, R33, 0x1f, R115, 0xf8, !PT ;  /* 0x0000001f216f7812 */ /* 0x000fe200078ef873 */
[----:B------:R-:W-:Y:S01]  /*0c20*/  ULDC.64 UR24, c[0x0][0x2a0] ;  /* 0x0000a80000187ab9 */ /* 0x000fe20000000a00 */
[----:B------:R-:W-:Y:S01]  /*0c30*/  ULDC.64 UR26, c[0x0][0x2a8] ;  /* 0x0000aa00001a7ab9 */ /* 0x000fe20000000a00 */
[----:B------:R-:W-:-:S02]  /*0c40*/  ULDC.64 UR28, c[0x0][0x318] ;  /* 0x0000c600001c7ab9 */ /* 0x000fc40000000a00 */
[----:B------:R-:W-:-:S05]  /*0c50*/  IMAD.WIDE R2, R111, 0x10, R2 ;  /* 0x000000106f027825 */ /* 0x000fca00078e0202 */
[----:B--2---:R-:W2:Y:S04]  /*0c60*/  LDG.E.128 R4, desc[UR20][R2.64] ;  /* 0x0000001402047981 */ /* 0x004ea8000c1e1d00 */
[----:B---3--:R-:W3:Y:S01]  /*0c70*/  LDG.E.128 R8, desc[UR20][R2.64+0x200] ;  /* 0x0002001402087981 */ /* 0x008ee2000c1e1d00 */
[----:B------:R-:W-:Y:S01]  /*0c80*/  IADD3 R0, R33, R114, RZ ;  /* 0x0000007221007210 */ /* 0x000fe20007ffe0ff */
[----:B------:R-:W-:-:S03]  /*0c90*/  IMAD.WIDE R12, R111, 0x10, R12 ;  /* 0x000000106f0c7825 */ /* 0x000fc600078e020c */
[C---:B------:R-:W-:Y:S02]  /*0ca0*/  IADD3 R40, R0.reuse, R114, RZ ;  /* 0x0000007200287210 */ /* 0x040fe40007ffe0ff */
[-C--:B------:R-:W-:Y:S02]  /*0cb0*/  LEA R110, R0, R113.reuse, 0x4 ;  /* 0x00000071006e7211 */ /* 0x080fe400078e20ff */
[----:B------:R-:W-:-:S03]  /*0cc0*/  LEA R40, R40, R113, 0x4 ;  /* 0x0000007128287211 */ /* 0x000fc600078e20ff */
        /* <DEDUP_REMOVED lines=43> */
[----:B-1----:R-:W1:Y:S01]  /*0f80*/  LDS.128 R16, [R40+0x10] ;  /* 0x0000100028107984 */ /* 0x002e620000000c00 */
[----:B------:R-:W-:Y:S06]  /*0f90*/  BAR.SYNC.DEFER_BLOCKING 0x0 ;  /* 0x0000000000007b1d */ /* 0x000fec0000010000 */
[----:B------:R-:W2:Y:S04]  /*0fa0*/  LDG.E.128 R44, desc[UR20][R2.64] ;  /* 0x00000014022c7981 */ /* 0x000ea8000c1e1d00 */
[----:B----4-:R3:W4:Y:S01]  /*0fb0*/  LDG.E.128 R48, desc[UR20][R2.64+0x200] ;  /* 0x0002001402307981 */ /* 0x010722000c1e1d00 */
        /* <DEDUP_REMOVED lines=10> */
[----:B-1----:R-:W-:Y:S01]  /*1060*/  SHF.L.U32 R70, R16, 0x10, RZ ;  /* 0x0000001010467819 */ /* 0x002fe200000006ff */
[----:B------:R-:W-:Y:S01]  /*1070*/  ULEA.HI.X UR24, UR24, UR29, UR25, 0x1, UP0 ;  /* 0x0000001d18187291 */ /* 0x000fe200080f0c19 */
[----:B---3--:R-:W-:Y:S01]  /*1080*/  MOV R2, UR19 ;  /* 0x0000001300027c02 */ /* 0x008fe20008000f00 */
[----:B------:R-:W-:Y:S01]  /*1090*/  ULDC.64 UR26, c[0x0][0x3a0] ;  /* 0x0000e800001a7ab9 */ /* 0x000fe20000000a00 */
[----:B------:R-:W-:Y:S01]  /*10a0*/  PRMT R28, R28, 0x7632, R28 ;  /* 0x000076321c1c7816 */ /* 0x000fe2000000001c */
[----:B------:R-:W-:Y:S02]  /*10b0*/  ULDC.64 UR28, c[0x0][0x3e8] ;  /* 0x0000fa00001c7ab9 */ /* 0x000fe40000000a00 */
[----:B------:R-:W-:Y:S01]  /*10c0*/  MOV R3, UR24 ;  /* 0x0000001800037c02 */ /* 0x000fe20008000f00 */
[----:B------:R-:W-:Y:S02]  /*10d0*/  ULDC.64 UR24, c[0x0][0x398] ;  /* 0x0000e60000187ab9 */ /* 0x000fe40000000a00 */
[----:B------:R-:W-:Y:S01]  /*10e0*/  IMAD.WIDE R2, R111, 0x10, R2 ;  /* 0x000000106f027825 */ /* 0x000fe200078e0202 */
[----:B--2---:R0:W-:Y:S04]  /*10f0*/  STS.128 [R110], R44 ;  /* 0x0000002c6e007388 */ /* 0x0041e80000000c00 */
[----:B----4-:R-:W-:Y:S01]  /*1100*/  STS.128 [R110+0x200], R48 ;  /* 0x000200306e007388 */ /* 0x010fe20000000c00 */
[----:B------:R-:W-:-:S03]  /*1110*/  NOP ;  /* 0x0000000000007918 */ /* 0x000fc60000000000 */
[----:B------:R-:W1:Y:S04]  /*1120*/  LDS.128 R36, [R40] ;  /* 0x0000000028247984 */ /* 0x000e680000000c00 */
[----:B------:R-:W2:Y:S01]  /*1130*/  LDS.128 R12, [R40+0x10] ;  /* 0x00001000280c7984 */ /* 0x000ea20000000c00 */
[----:B------:R-:W-:Y:S06]  /*1140*/  BAR.SYNC.DEFER_BLOCKING 0x0 ;  /* 0x0000000000007b1d */ /* 0x000fec0000010000 */
[----:B------:R-:W3:Y:S04]  /*1150*/  LDG.E.128 R20, desc[UR20][R2.64] ;  /* 0x0000001402147981 */ /* 0x000ee8000c1e1d00 */
[----:B------:R4:W5:Y:S01]  /*1160*/  LDG.E.128 R24, desc[UR20][R2.64+0x200] ;  /* 0x0002001402187981 */ /* 0x000962000c1e1d00 */
        /* <DEDUP_REMOVED lines=19> */
[C---:B------:R-:W-:Y:S01]  /*12a0*/  SHF.L.U32 R68, R38.reuse, 0x10, RZ ;  /* 0x0000001026447819 */ /* 0x040fe200000006ff */
[----:B------:R-:W-:Y:S01]  /*12b0*/  UIMAD.WIDE.U32 UR24, UR10, UR26, UR24 ;  /* 0x0000001a0a1872a5 */ /* 0x000fe2000f8e0018 */
[----:B------:R-:W-:Y:S01]  /*12c0*/  FMUL.FTZ R35, R67, -1.4426950216293334961 ;  /* 0xbfb8aa3b43237820 */ /* 0x000fe20000410000 */
[----:B------:R-:W-:Y:S01]  /*12d0*/  PRMT R38, R38, 0x7632, R38 ;  /* 0x0000763226267816 */ /* 0x000fe20000000026 */
[----:B------:R-:W1:Y:S01]  /*12e0*/  MUFU.EX2 R2, R2 ;  /* 0x0000000200027308 */ /* 0x000e620000000800 */
[----:B------:R-:W-:Y:S01]  /*12f0*/  FMUL.FTZ R34, R68, -1.4426950216293334961 ;  /* 0xbfb8aa3b44227820 */ /* 0x000fe20000410000 */
[----:B--2---:R-:W-:Y:S01]  /*1300*/  SHF.L.U32 R83, R12, 0x10, RZ ;  /* 0x000000100c537819 */ /* 0x004fe200000006ff */
[----:B------:R-:W-:Y:S01]  /*1310*/  UIMAD UR26, UR10, UR27, UR19 ;  /* 0x0000001b0a1a72a4 */ /* 0x000fe2000f8e0213 */
[----:B------:R-:W-:Y:S01]  /*1320*/  SHF.L.U32 R69, R38, 0x10, RZ ;  /* 0x0000001026457819 */ /* 0x000fe200000006ff */
[----:B------:R-:W-:Y:S01]  /*1330*/  ULEA UR19, UP0, UR24, UR28, 0x1 ;  /* 0x0000001c18137291 */ /* 0x000fe2000f80083f */
[----:B------:R-:W-:Y:S01]  /*1340*/  SHF.L.U32 R37, R56, 0x10, RZ ;  /* 0x0000001038257819 */ /* 0x000fe200000006ff */
[----:B------:R-:W-:Y:S01]  /*1350*/  FMUL.FTZ R36, R83, -1.4426950216293334961 ;  /* 0xbfb8aa3b53247820 */ /* 0x000fe20000410000 */
[----:B------:R-:W-:Y:S01]  /*1360*/  MUFU.EX2 R32, R32 ;  /* 0x0000002000207308 */ /* 0x000fe20000000800 */
[----:B0-----:R-:W-:Y:S01]  /*1370*/  FADD.FTZ R0, R0, 1 ;  /* 0x3f80000000007421 */ /* 0x001fe20000010000 */
[----:B------:R-:W-:Y:S01]  /*1380*/  PRMT R39, R39, 0x7632, R39 ;  /* 0x0000763227277816 */ /* 0x000fe20000000027 */
[----:B------:R-:W-:Y:S01]  /*1390*/  UIADD3 UR26, UR25, UR26, URZ ;  /* 0x0000001a191a7290 */ /* 0x000fe2000fffe03f */
[----:B------:R-:W-:-:S02]  /*13a0*/  SHF.L.U32 R44, R57, 0x10, RZ ;  /* 0x00000010392c7819 */ /* 0x000fc400000006ff */
[----:B------:R-:W-:Y:S01]  /*13b0*/  SHF.L.U32 R76, R39, 0x10, RZ ;  /* 0x00000010274c7819 */ /* 0x000fe200000006ff */
[----:B------:R-:W-:Y:S01]  /*13c0*/  ULEA.HI.X UR26, UR24, UR29, UR26, 0x1, UP0 ;  /* 0x0000001d181a7291 */ /* 0x000fe200080f0c1a */
[----:B------:R1:W-:Y:S01]  /*13d0*/  MUFU.EX2 R42, R3 ;  /* 0x00000003002a7308 */ /* 0x0003e20000000800 */
[----:B------:R-:W-:Y:S01]  /*13e0*/  PRMT R29, R29, 0x7632, R29 ;  /* 0x000076321d1d7816 */ /* 0x000fe2000000001d */
[----:B------:R-:W-:Y:S01]  /*13f0*/  ULDC.64 UR24, c[0x0][0x320] ;  /* 0x0000c80000187ab9 */ /* 0x000fe20000000a00 */
[----:B------:R-:W-:Y:S02]  /*1400*/  PRMT R12, R57, 0x7632, R12 ;  /* 0x00007632390c7816 */ /* 0x000fe4000000000c */
[----:B------:R-:W-:Y:S02]  /*1410*/  SHF.L.U32 R48, R29, 0x10, RZ ;  /* 0x000000101d307819 */ /* 0x000fe400000006ff */
[----:B------:R-:W-:Y:S01]  /*1420*/  SHF.L.U32 R50, R31, 0x10, RZ ;  /* 0x000000101f327819 */ /* 0x000fe200000006ff */
[----:B------:R-:W-:Y:S01]  /*1430*/  MUFU.RCP R74, R0 ;  /* 0x00000000004a7308 */ /* 0x000fe20000001000 */
[----:B-1----:R-:W-:Y:S01]  /*1440*/  FADD.FTZ R3, R2, 1 ;  /* 0x3f80000002037421 */ /* 0x002fe20000010000 */
[----:B------:R-:W-:-:S02]  /*1450*/  PRMT R2, R56, 0x7632, R2 ;  /* 0x0000763238027816 */ /* 0x000fc40000000002 */
[----:B------:R-:W-:Y:S02]  /*1460*/  SHF.L.U32 R95, R13, 0x10, RZ ;  /* 0x000000100d5f7819 */ /* 0x000fe400000006ff */
[----:B------:R-:W-:Y:S02]  /*1470*/  PRMT R13, R58, 0x7632, R13 ;  /* 0x000076323a0d7816 */ /* 0x000fe4000000000d */
[----:B------:R-:W0:Y:S01]  /*1480*/  MUFU.EX2 R35, R35 ;  /* 0x0000002300237308 */ /* 0x000e220000000800 */
[C---:B------:R-:W-:Y:S02]  /*1490*/  SHF.L.U32 R49, R30.reuse, 0x10, RZ ;  /* 0x000000101e317819 */ /* 0x040fe400000006ff */
[----:B------:R-:W-:Y:S02]  /*14a0*/  PRMT R30, R30, 0x7632, R30 ;  /* 0x000076321e1e7816 */ /* 0x000fe4000000001e */
[----:B------:R-:W-:Y:S02]  /*14b0*/  SHF.L.U32 R73, R17, 0x10, RZ ;  /* 0x0000001011497819 */ /* 0x000fe400000006ff */
[----:B------:R-:W-:Y:S01]  /*14c0*/  SHF.L.U32 R51, R30, 0x10, RZ ;  /* 0x000000101e337819 */ /* 0x000fe200000006ff */
[----:B------:R1:W2:Y:S01]  /*14d0*/  MUFU.RCP R77, R3 ;  /* 0x00000003004d7308 */ /* 0x0002a20000001000 */
[----:B------:R-:W-:-:S02]  /*14e0*/  SHF.L.U32 R75, R18, 0x10, RZ ;  /* 0x00000010124b7819 */ /* 0x000fc400000006ff */
[----:B------:R-:W-:Y:S02]  /*14f0*/  SHF.L.U32 R64, R59, 0x10, RZ ;  /* 0x000000103b407819 */ /* 0x000fe400000006ff */
[----:B------:R-:W-:Y:S02]  /*1500*/  SHF.L.U32 R98, R14, 0x10, RZ ;  /* 0x000000100e627819 */ /* 0x000fe400000006ff */
[----:B------:R-:W-:Y:S01]  /*1510*/  PRMT R14, R52, 0x7632, R14 ;  /* 0x00007632340e7816 */ /* 0x000fe2000000000e */
[----:B------:R4:W2:Y:S01]  /*1520*/  MUFU.EX2 R41, R34 ;  /* 0x0000002200297308 */ /* 0x0008a20000000800 */
[----:B-1----:R-:W-:Y:S01]  /*1530*/  FMUL.FTZ R3, R69, -1.4426950216293334961 ;  /* 0xbfb8aa3b45037820 */ /* 0x002fe20000410000 */
[----:B0-----:R-:W-:Y:S01]  /*1540*/  FADD.FTZ R35, R35, 1 ;  /* 0x3f80000023237421 */ /* 0x001fe20000010000 */
[----:B------:R-:W-:Y:S02]  /*1550*/  SHF.L.U32 R94, R14, 0x10, RZ ;  /* 0x000000100e5e7819 */ /* 0x000fe400000006ff */
[----:B------:R-:W-:-:S02]  /*1560*/  PRMT R14, R53, 0x7632, R14 ;  /* 0x00007632350e7816 */ /* 0x000fc4000000000e */
[----:B------:R-:W-:Y:S01]  /*1570*/  PRMT R103, R15, 0x7632, R103 ;  /* 0x000076320f677816 */ /* 0x000fe20000000067 */
[----:B------:R-:W-:Y:S01]  /*1580*/  MUFU.EX2 R63, R36 ;  /* 0x00000024003f7308 */ /* 0x000fe20000000800 */
[----:B----4-:R-:W-:Y:S01]  /*1590*/  FADD.FTZ R34, R32, 1 ;  /* 0x3f80000020227421 */ /* 0x010fe20000010000 */
[----:B------:R-:W-:Y:S01]  /*15a0*/  FMUL.FTZ R32, R65, R74 ;  /* 0x0000004a41207220 */ /* 0x000fe20000410000 */
[----:B--2---:R-:W-:Y:S01]  /*15b0*/  FMUL.FTZ R28, R46, R77 ;  /* 0x0000004d2e1c7220 */ /* 0x004fe20000410000 */
[----:B------:R-:W-:Y:S02]  /*15c0*/  SHF.L.U32 R105, R15, 0x10, RZ ;  /* 0x000000100f697819 */ /* 0x000fe400000006ff */
[----:B------:R-:W-:Y:S01]  /*15d0*/  FMUL.FTZ R0, R43, R32 ;  /* 0x000000202b007220 */ /* 0x000fe20000410000 */
[----:B------:R-:W-:Y:S01]  /*15e0*/  SHF.L.U32 R15, R54, 0x10, RZ ;  /* 0x00000010360f7819 */ /* 0x000fe200000006ff */
[----:B------:R0:W1:Y:S01]  /*15f0*/  MUFU.RCP R79, R34 ;  /* 0x00000022004f7308 */ /* 0x0000620000001000 */
[----:B------:R-:W-:Y:S01]  /*1600*/  FADD.FTZ R41, R41, 1 ;  /* 0x3f80000029297421 */ /* 0x000fe20000010000 */
[----:B------:R-:W-:Y:S01]  /*1610*/  FFMA.FTZ R37, R0, R37, R117 ;  /* 0x0000002500257223 */ /* 0x000fe20000010075 */
[----:B------:R-:W-:-:S02]  /*1620*/  SHF.L.U32 R103, R103, 0x10, RZ ;  /* 0x0000001067677819 */ /* 0x000fc400000006ff */
[----:B------:R-:W-:-:S03]  /*1630*/  ISETP.NE.U32.AND P0, PT, RZ, UR24, PT ;  /* 0x00000018ff007c0c */ /* 0x000fc6000bf05070 */
[----:B------:R2:W4:Y:S01]  /*1640*/  MUFU.EX2 R36, R3 ;  /* 0x0000000300247308 */ /* 0x0005220000000800 */
[----:B0-----:R-:W-:Y:S01]  /*1650*/  SHF.L.U32 R34, R2, 0x10, RZ ;  /* 0x0000001002227819 */ /* 0x001fe200000006ff */
[----:B------:R-:W-:Y:S01]  /*1660*/  FMUL.FTZ R2, R45, R28 ;  /* 0x0000001c2d027220 */ /* 0x000fe20000410000 */
[----:B------:R-:W-:-:S03]  /*1670*/  ISETP.NE.AND.EX P0, PT, RZ, UR25, PT, P0 ;  /* 0x00000019ff007c0c */ /* 0x000fc6000bf05300 */
[----:B------:R-:W-:Y:S01]  /*1680*/  FFMA.FTZ R38, R2, R34, R37 ;  /* 0x0000002202267223 */ /* 0x000fe20000010025 */
[----:B------:R-:W-:Y:S01]  /*1690*/  FMUL.FTZ R37, R76, -1.4426950216293334961 ;  /* 0xbfb8aa3b4c257820 */ /* 0x000fe20000410000 */
[----:B------:R0:W0:Y:S01]  /*16a0*/  MUFU.RCP R82, R35 ;  /* 0x0000002300527308 */ /* 0x0000220000001000 */
[----:B-1----:R-:W-:-:S04]  /*16b0*/  FMUL.FTZ R34, R66, R79 ;  /* 0x0000004f42227220 */ /* 0x002fc80000410000 */
[----:B--2---:R-:W-:-:S03]  /*16c0*/  FMUL.FTZ R3, R47, R34 ;  /* 0x000000222f037220 */ /* 0x004fc60000410000 */
[----:B------:R1:W2:Y:S01]  /*16d0*/  MUFU.RCP R81, R41 ;  /* 0x0000002900517308 */ /* 0x0002a20000001000 */
[----:B----4-:R-:W-:Y:S01]  /*16e0*/  FADD.FTZ R36, R36, 1 ;  /* 0x3f80000024247421 */ /* 0x010fe20000010000 */
[----:B0-----:R-:W-:Y:S01]  /*16f0*/  FFMA.FTZ R35, R3, R44, R38 ;  /* 0x0000002c03237223 */ /* 0x001fe20000010026 */
[----:B------:R-:W-:Y:S02]  /*1700*/  SHF.L.U32 R38, R12, 0x10, RZ ;  /* 0x000000100c267819 */ /* 0x000fe400000006ff */
[----:B------:R-:W-:Y:S01]  /*1710*/  PRMT R12, R31, 0x7632, R12 ;  /* 0x000076321f0c7816 */ /* 0x000fe2000000000c */
[----:B------:R-:W-:Y:S01]  /*1720*/  FADD.FTZ R31, R42, 1 ;  /* 0x3f8000002a1f7421 */ /* 0x000fe20000010000 */
[----:B------:R-:W-:Y:S01]  /*1730*/  PRMT R42, R18, 0x7632, R42 ;  /* 0x00007632122a7816 */ /* 0x000fe2000000002a */
[----:B------:R-:W0:Y:S01]  /*1740*/  MUFU.EX2 R37, R37 ;  /* 0x0000002500257308 */ /* 0x000e220000000800 */
[----:B------:R-:W-:Y:S01]  /*1750*/  FMUL.FTZ R29, R67, R82 ;  /* 0x00000052431d7220 */ /* 0x000fe20000410000 */
[----:B-1----:R-:W-:-:S02]  /*1760*/  SHF.L.U32 R41, R58, 0x10, RZ ;  /* 0x000000103a297819 */ /* 0x002fc400000006ff */
[----:B------:R-:W-:Y:S01]  /*1770*/  SHF.L.U32 R42, R42, 0x10, RZ ;  /* 0x000000102a2a7819 */ /* 0x000fe200000006ff */
[----:B------:R-:W-:-:S03]  /*1780*/  FMUL.FTZ R60, R48, R29 ;  /* 0x0000001d303c7220 */ /* 0x000fc60000410000 */
[----:B------:R1:W4:Y:S01]  /*1790*/  MUFU.RCP R88, R36 ;  /* 0x0000002400587308 */ /* 0x0003220000001000 */
[----:B------:R-:W-:Y:S01]  /*17a0*/  FFMA.FTZ R44, R60, R38, R35 ;  /* 0x000000263c2c7223 */ /* 0x000fe20000010023 */
[----:B--2---:R-:W-:Y:S01]  /*17b0*/  FMUL.FTZ R35, R68, R81 ;  /* 0x0000005144237220 */ /* 0x004fe20000410000 */
[----:B------:R-:W-:-:S03]  /*17c0*/  FMUL.FTZ R38, R95, -1.4426950216293334961 ;  /* 0xbfb8aa3b5f267820 */ /* 0x000fc60000410000 */
[----:B------:R-:W-:Y:S02]  /*17d0*/  FMUL.FTZ R61, R49, R35 ;  /* 0x00000023313d7220 */ /* 0x000fe40000410000 */
[----:B------:R-:W2:Y:S01]  /*17e0*/  MUFU.RCP R85, R31 ;  /* 0x0000001f00557308 */ /* 0x000ea20000001000 */
[----:B-1----:R-:W-:Y:S01]  /*17f0*/  SHF.L.U32 R36, R13, 0x10, RZ ;  /* 0x000000100d247819 */ /* 0x002fe200000006ff */
[----:B0-----:R-:W-:Y:S01]  /*1800*/  FADD.FTZ R37, R37, 1 ;  /* 0x3f80000025257421 */ /* 0x001fe20000010000 */
[----:B------:R-:W-:Y:S01]  /*1810*/  PRMT R13, R16, 0x7632, R13 ;  /* 0x00007632100d7816 */ /* 0x000fe2000000000d */
[----:B------:R-:W-:Y:S01]  /*1820*/  FFMA.FTZ R71, R61, R41, R44 ;  /* 0x000000293d477223 */ /* 0x000fe2000001002c */
[----:B------:R-:W-:Y:S02]  /*1830*/  PRMT R16, R12, 0x7632, R16 ;  /* 0x000076320c107816 */ /* 0x000fe40000000010 */
[----:B------:R-:W-:Y:S01]  /*1840*/  PRMT R44, R17, 0x7632, R44 ;  /* 0x00007632112c7816 */ /* 0x000fe2000000002c */
[----:B------:R0:W1:Y:S01]  /*1850*/  MUFU.RCP R89, R37 ;  /* 0x0000002500597308 */ /* 0x0000620000001000 */
[----:B------:R-:W-:Y:S01]  /*1860*/  SHF.L.U32 R93, R16, 0x10, RZ ;  /* 0x00000010105d7819 */ /* 0x000fe200000006ff */
[----:B----4-:R-:W-:Y:S01]  /*1870*/  FMUL.FTZ R30, R69, R88 ;  /* 0x00000058451e7220 */ /* 0x010fe20000410000 */
[----:B------:R-:W-:Y:S01]  /*1880*/  FADD.FTZ R16, R63, 1 ;  /* 0x3f8000003f107421 */ /* 0x000fe20000010000 */
[----:B------:R-:W-:-:S02]  /*1890*/  PRMT R41, R19, 0x7632, R41 ;  /* 0x0000763213297816 */ /* 0x000fc40000000029 */
[----:B------:R-:W-:Y:S01]  /*18a0*/  FMUL.FTZ R17, R93, -1.4426950216293334961 ;  /* 0xbfb8aa3b5d117820 */ /* 0x000fe20000410000 */
[----:B------:R-:W-:Y:S01]  /*18b0*/  FMUL.FTZ R62, R51, R30 ;  /* 0x0000001e333e7220 */ /* 0x000fe20000410000 */
[----:B------:R4:W-:Y:S01]  /*18c0*/  MUFU.EX2 R39, R38 ;  /* 0x0000002600277308 */ /* 0x0009e20000000800 */
[----:B--2---:R-:W-:Y:S01]  /*18d0*/  FMUL.FTZ R31, R72, R85 ;  /* 0x00000055481f7220 */ /* 0x004fe20000410000 */
[----:B0-----:R-:W-:Y:S01]  /*18e0*/  PRMT R37, R59, 0x7632, R37 ;  /* 0x000076323b257816 */ /* 0x001fe20000000025 */
[----:B------:R-:W-:Y:S01]  /*18f0*/  FFMA.FTZ R36, R62, R36, R71 ;  /* 0x000000243e247223 */ /* 0x000fe20000010047 */
[----:B------:R-:W-:Y:S01]  /*1900*/  SHF.L.U32 R71, R12, 0x10, RZ ;  /* 0x000000100c477819 */ /* 0x000fe200000006ff */
[----:B------:R-:W-:Y:S01]  /*1910*/  FMUL.FTZ R63, R50, R31 ;  /* 0x0000001f323f7220 */ /* 0x000fe20000410000 */
[----:B------:R-:W-:Y:S01]  /*1920*/  FADD.FTZ R12, -R74, 1 ;  /* 0x3f8000004a0c7421 */ /* 0x000fe20000010100 */
[----:B------:R-:W-:Y:S01]  /*1930*/  SHF.L.U32 R37, R37, 0x10, RZ ;  /* 0x0000001025257819 */ /* 0x000fe200000006ff */
[----:B------:R0:W2:Y:S01]  /*1940*/  MUFU.EX2 R18, R17 ;  /* 0x0000001100127308 */ /* 0x0000a20000000800 */
[----:B----4-:R-:W-:Y:S01]  /*1950*/  SHF.L.U32 R38, R19, 0x10, RZ ;  /* 0x0000001013267819 */ /* 0x010fe200000006ff */
[----:B------:R-:W-:Y:S01]  /*1960*/  FFMA.FTZ R87, R63, R64, R36 ;  /* 0x000000403f577223 */ /* 0x000fe20000010024 */
[----:B------:R-:W-:Y:S01]  /*1970*/  PRMT R19, R13, 0x7632, R19 ;  /* 0x000076320d137816 */ /* 0x000fe20000000013 */
[----:B-1----:R-:W-:Y:S01]  /*1980*/  FMUL.FTZ R36, R76, R89 ;  /* 0x000000594c247220 */ /* 0x002fe20000410000 */
[----:B------:R-:W-:Y:S01]  /*1990*/  FFMA.FTZ R78, R65, R12, 1 ;  /* 0x3f800000414e7423 */ /* 0x000fe2000001000c */
[----:B------:R-:W-:Y:S01]  /*19a0*/  FMUL.FTZ R12, R98, -1.4426950216293334961 ;  /* 0xbfb8aa3b620c7820 */ /* 0x000fe20000410000 */
[----:B------:R-:W-:Y:S01]  /*19b0*/  SHF.L.U32 R97, R19, 0x10, RZ ;  /* 0x0000001013617819 */ /* 0x000fe200000006ff */
[----:B------:R1:W4:Y:S01]  /*19c0*/  MUFU.RCP R92, R16 ;  /* 0x00000010005c7308 */ /* 0x0003220000001000 */
[----:B0-----:R-:W-:Y:S01]  /*19d0*/  FADD.FTZ R17, -R79, 1 ;  /* 0x3f8000004f117421 */ /* 0x001fe20000010100 */
[----:B------:R-:W-:Y:S01]  /*19e0*/  FMUL.FTZ R64, R71, R36 ;  /* 0x0000002447407220 */ /* 0x000fe20000410000 */
[----:B------:R-:W-:Y:S01]  /*19f0*/  SHF.L.U32 R41, R41, 0x10, RZ ;  /* 0x0000001029297819 */ /* 0x000fe200000006ff */
[----:B------:R-:W-:Y:S01]  /*1a00*/  FMUL.FTZ R19, R97, -1.4426950216293334961 ;  /* 0xbfb8aa3b61137820 */ /* 0x000fe20000410000 */
[----:B------:R-:W-:Y:S01]  /*1a10*/  FFMA.FTZ R80, R66, R17, 1 ;  /* 0x3f80000042507423 */ /* 0x000fe20000010011 */
[----:B------:R-:W-:Y:S01]  /*1a20*/  FADD.FTZ R17, -R81, 1 ;  /* 0x3f80000051117421 */ /* 0x000fe20000010100 */
[----:B------:R-:W-:Y:S01]  /*1a30*/  SHF.L.U32 R66, R52, 0x10, RZ ;  /* 0x0000001034427819 */ /* 0x000fe200000006ff */
[----:B------:R0:W0:Y:S01]  /*1a40*/  MUFU.EX2 R84, R19 ;  /* 0x0000001300547308 */ /* 0x0000220000000800 */
[----:B--2---:R-:W-:Y:S01]  /*1a50*/  FADD.FTZ R18, R18, 1 ;  /* 0x3f80000012127421 */ /* 0x004fe20000010000 */
[----:B-1----:R-:W-:Y:S01]  /*1a60*/  FFMA.FTZ R16, R64, R37, R87 ;  /* 0x0000002540107223 */ /* 0x002fe20000010057 */
[----:B------:R-:W-:Y:S01]  /*1a70*/  FFMA.FTZ R86, R68, R17, 1 ;  /* 0x3f80000044567423 */ /* 0x000fe20000010011 */
[----:B------:R-:W-:-:S04]  /*1a80*/  FADD.FTZ R68, R39, 1 ;  /* 0x3f80000027447421 */ /* 0x000fc80000010000 */
[----:B------:R1:W-:Y:S01]  /*1a90*/  MUFU.EX2 R91, R12 ;  /* 0x0000000c005b7308 */ /* 0x0003e20000000800 */
[----:B----4-:R-:W-:Y:S01]  /*1aa0*/  FMUL.FTZ R37, R83, R92 ;  /* 0x0000005c53257220 */ /* 0x010fe20000410000 */
[----:B0-----:R-:W-:-:S03]  /*1ab0*/  FADD.FTZ R19, -R85, 1 ;  /* 0x3f80000055137421 */ /* 0x001fc60000010100 */
[----:B------:R-:W-:Y:S01]  /*1ac0*/  FMUL.FTZ R65, R70, R37 ;  /* 0x0000002546417220 */ /* 0x000fe20000410000 */
[----:B------:R-:W-:Y:S01]  /*1ad0*/  FFMA.FTZ R87, R72, R19, 1 ;  /* 0x3f80000048577423 */ /* 0x000fe20000010013 */
[----:B------:R-:W-:Y:S01]  /*1ae0*/  SHF.L.U32 R72, R13, 0x10, RZ ;  /* 0x000000100d487819 */ /* 0x000fe200000006ff */
[----:B------:R-:W0:Y:S01]  /*1af0*/  MUFU.RCP R96, R18 ;  /* 0x0000001200607308 */ /* 0x000e220000001000 */
[----:B------:R-:W-:Y:S01]  /*1b00*/  FFMA.FTZ R99, R65, R66, R16 ;  /* 0x0000004241637223 */ /* 0x000fe20000010010 */
[----:B------:R-:W-:Y:S01]  /*1b10*/  FADD.FTZ R90, R84, 1 ;  /* 0x3f800000545a7421 */ /* 0x000fe20000010000 */
[----:B------:R-:W-:Y:S01]  /*1b20*/  FADD.FTZ R13, -R77, 1 ;  /* 0x3f8000004d0d7421 */ /* 0x000fe20000010100 */
[----:B-1----:R-:W-:-:S04]  /*1b30*/  FADD.FTZ R12, -R82, 1 ;  /* 0x3f800000520c7421 */ /* 0x002fc80000010100 */
[----:B------:R-:W1:Y:S01]  /*1b40*/  MUFU.RCP R100, R68 ;  /* 0x0000004400647308 */ /* 0x000e620000001000 */
[----:B------:R-:W-:Y:S01]  /*1b50*/  FFMA.FTZ R84, R67, R12, 1 ;  /* 0x3f80000043547423 */ /* 0x000fe2000001000c */
[----:B------:R-:W-:-:S06]  /*1b60*/  FADD.FTZ R12, -R88, 1 ;  /* 0x3f800000580c7421 */ /* 0x000fcc0000010100 */
[----:B------:R2:W4:Y:S01]  /*1b70*/  MUFU.RCP R104, R90 ;  /* 0x0000005a00687308 */ /* 0x0005220000001000 */
[----:B0-----:R-:W-:-:S04]  /*1b80*/  FMUL.FTZ R39, R93, R96 ;  /* 0x000000605d277220 */ /* 0x001fc80000410000 */
[----:B------:R-:W-:-:S04]  /*1b90*/  FMUL.FTZ R66, R72, R39 ;  /* 0x0000002748427220 */ /* 0x000fc80000410000 */
[--C-:B------:R-:W-:Y:S01]  /*1ba0*/  FFMA.FTZ R94, R66, R94, R99.reuse ;  /* 0x0000005e425e7223 */ /* 0x100fe20000010063 */
[----:B--2---:R-:W-:Y:S01]  /*1bb0*/  FFMA.FTZ R90, R69, R12, 1 ;  /* 0x3f800000455a7423 */ /* 0x004fe2000001000c */
[----:B------:R-:W-:Y:S01]  /*1bc0*/  PRMT R99, R14, 0x7632, R99 ;  /* 0x000076320e637816 */ /* 0x000fe20000000063 */
[----:B------:R-:W-:-:S03]  /*1bd0*/  FADD.FTZ R12, -R92, 1 ;  /* 0x3f8000005c0c7421 */ /* 0x000fc60000010100 */
[----:B------:R-:W-:Y:S01]  /*1be0*/  SHF.L.U32 R99, R99, 0x10, RZ ;  /* 0x0000001063637819 */ /* 0x000fe200000006ff */
[----:B---3--:R0:W-:Y:S04]  /*1bf0*/  STS.128 [R110], R20 ;  /* 0x000000146e007388 */ /* 0x0081e80000000c00 */
[----:B-----5:R1:W-:Y:S01]  /*1c00*/  STS.128 [R110+0x200], R24 ;  /* 0x000200186e007388 */ /* 0x0203e20000000c00 */
[----:B------:R-:W-:-:S03]  /*1c10*/  NOP ;  /* 0x0000000000007918 */ /* 0x000fc60000000000 */
[----:B------:R-:W2:Y:S01]  /*1c20*/  LDS.128 R16, [R40] ;  /* 0x0000000028107984 */ /* 0x000ea20000000c00 */
[----:B0-----:R-:W-:Y:S01]  /*1c30*/  FADD.FTZ R21, R91, 1 ;  /* 0x3f8000005b157421 */ /* 0x001fe20000010000 */
[----:B------:R-:W-:Y:S01]  /*1c40*/  FFMA.FTZ R23, R46, R13, 1 ;  /* 0x3f8000002e177423 */ /* 0x000fe2000001000d */
[----:B------:R-:W-:Y:S01]  /*1c50*/  SHF.L.U32 R20, R53, 0x10, RZ ;  /* 0x0000001035147819 */ /* 0x000fe200000006ff */
[----:B------:R-:W-:Y:S01]  /*1c60*/  FADD.FTZ R13, -R89, 1 ;  /* 0x3f800000590d7421 */ /* 0x000fe20000010100 */
[----:B------:R-:W0:Y:S01]  /*1c70*/  MUFU.RCP R101, R21 ;  /* 0x0000001500657308 */ /* 0x000e220000001000 */
[----:B-1----:R-:W-:Y:S01]  /*1c80*/  FMUL.FTZ R24, R95, R100 ;  /* 0x000000645f187220 */ /* 0x002fe20000410000 */
[----:B----4-:R-:W-:Y:S01]  /*1c90*/  FMUL.FTZ R25, R97, R104 ;  /* 0x0000006861197220 */ /* 0x010fe20000410000 */
[----:B------:R-:W-:Y:S01]  /*1ca0*/  FFMA.FTZ R91, R76, R13, 1 ;  /* 0x3f8000004c5b7423 */ /* 0x000fe2000001000d */
[----:B------:R-:W-:Y:S01]  /*1cb0*/  SHF.L.U32 R22, R14, 0x10, RZ ;  /* 0x000000100e167819 */ /* 0x000fe200000006ff */
[----:B------:R-:W-:Y:S01]  /*1cc0*/  FMUL.FTZ R67, R73, R24 ;  /* 0x0000001849437220 */ /* 0x000fe20000410000 */
[----:B------:R-:W-:-:S03]  /*1cd0*/  FADD.FTZ R14, -R100, 1 ;  /* 0x3f800000640e7421 */ /* 0x000fc60000010100 */
[----:B------:R-:W-:Y:S01]  /*1ce0*/  FFMA.FTZ R13, R67, R20, R94 ;  /* 0x00000014430d7223 */ /* 0x000fe2000001005e */
[----:B------:R-:W-:Y:S01]  /*1cf0*/  SHF.L.U32 R20, R44, 0x10, RZ ;  /* 0x000000102c147819 */ /* 0x000fe200000006ff */
[----:B------:R-:W-:Y:S01]  /*1d00*/  FFMA.FTZ R94, R83, R12, 1 ;  /* 0x3f800000535e7423 */ /* 0x000fe2000001000c */
[----:B------:R-:W-:Y:S01]  /*1d10*/  FFMA.FTZ R102, R95, R14, 1 ;  /* 0x3f8000005f667423 */ /* 0x000fe2000001000e */
[----:B------:R-:W-:Y:S01]  /*1d20*/  FADD.FTZ R12, -R96, 1 ;  /* 0x3f800000600c7421 */ /* 0x000fe20000010100 */
[----:B------:R-:W-:Y:S01]  /*1d30*/  FADD.FTZ R14, -R104, 1 ;  /* 0x3f800000680e7421 */ /* 0x000fe20000010100 */
[----:B------:R-:W-:Y:S01]  /*1d40*/  FMUL.FTZ R68, R20, R25 ;  /* 0x0000001914447220 */ /* 0x000fe20000410000 */
[----:B0-----:R-:W-:Y:S02]  /*1d50*/  FMUL.FTZ R26, R98, R101 ;  /* 0x00000065621a7220 */ /* 0x001fe40000410000 */
[----:B------:R-:W-:Y:S01]  /*1d60*/  FFMA.FTZ R106, R97, R14, 1 ;  /* 0x3f800000616a7423 */ /* 0x000fe2000001000e */
[----:B------:R-:W-:Y:S01]  /*1d70*/  FFMA.FTZ R22, R68, R22, R13 ;  /* 0x0000001644167223 */ /* 0x000fe2000001000d */
[----:B------:R-:W-:Y:S01]  /*1d80*/  FADD.FTZ R13, -R101, 1 ;  /* 0x3f800000650d7421 */ /* 0x000fe20000010100 */
[----:B------:R-:W-:-:S03]  /*1d90*/  FMUL.FTZ R69, R75, R26 ;  /* 0x0000001a4b457220 */ /* 0x000fc60000410000 */
[----:B------:R-:W-:Y:S01]  /*1da0*/  FFMA.FTZ R95, R98, R13, 1 ;  /* 0x3f800000625f7423 */ /* 0x000fe2000001000d */
[----:B------:R-:W-:Y:S01]  /*1db0*/  FFMA.FTZ R98, R93, R12, 1 ;  /* 0x3f8000005d627423 */ /* 0x000fe2000001000c */
[--C-:B------:R-:W-:Y:S01]  /*1dc0*/  FFMA.FTZ R108, R69, R15, R22.reuse ;  /* 0x0000000f456c7223 */ /* 0x100fe20000010016 */
[----:B------:R-:W-:Y:S01]  /*1dd0*/  FMUL.FTZ R93, R105, -1.4426950216293334961 ;  /* 0xbfb8aa3b695d7820 */ /* 0x000fe20000410000 */
[----:B------:R0:W1:Y:S01]  /*1de0*/  LDS.128 R12, [R40+0x10] ;  /* 0x00001000280c7984 */ /* 0x0000620000000c00 */
[----:B--2---:R-:W-:Y:S02]  /*1df0*/  SHF.L.U32 R46, R18, 0x10, RZ ;  /* 0x00000010122e7819 */ /* 0x004fe400000006ff */
[----:B------:R-:W-:Y:S02]  /*1e00*/  PRMT R21, R16, 0x7632, R21 ;  /* 0x0000763210157816 */ /* 0x000fe40000000015 */
[----:B------:R-:W2:Y:S01]  /*1e10*/  MUFU.EX2 R93, R93 ;  /* 0x0000005d005d7308 */ /* 0x000ea20000000800 */
[----:B------:R-:W-:Y:S01]  /*1e20*/  PRMT R83, R18, 0x7632, R83 ;  /* 0x0000763212537816 */ /* 0x000fe20000000053 */
[----:B------:R-:W-:Y:S01]  /*1e30*/  FMUL.FTZ R18, R49, R46 ;  /* 0x0000002e31127220 */ /* 0x000fe20000410000 */
[----:B0-----:R-:W-:Y:S01]  /*1e40*/  SHF.L.U32 R40, R21, 0x10, RZ ;  /* 0x0000001015287819 */ /* 0x001fe200000006ff */
[----:B------:R-:W-:Y:S01]  /*1e50*/  FMUL.FTZ R21, R99, -1.4426950216293334961 ;  /* 0xbfb8aa3b63157820 */ /* 0x000fe20000410000 */
[----:B------:R-:W-:Y:S01]  /*1e60*/  SHF.L.U32 R27, R17, 0x10, RZ ;  /* 0x00000010111b7819 */ /* 0x000fe200000006ff */
[----:B------:R-:W-:Y:S01]  /*1e70*/  FMUL.FTZ R81, R81, R18 ;  /* 0x0000001251517220 */ /* 0x000fe20000410000 */
[----:B------:R-:W-:Y:S01]  /*1e80*/  SHF.L.U32 R76, R16, 0x10, RZ ;  /* 0x00000010104c7819 */ /* 0x000fe200000006ff */
[----:B------:R-:W-:Y:S01]  /*1e90*/  FMUL.FTZ R18, R45, R40 ;  /* 0x000000282d127220 */ /* 0x000fe20000410000 */
[----:B------:R-:W-:Y:S01]  /*1ea0*/  FMUL.FTZ R45, R103, -1.4426950216293334961 ;  /* 0xbfb8aa3b672d7820 */ /* 0x000fe20000410000 */
[----:B------:R-:W0:Y:S01]  /*1eb0*/  MUFU.EX2 R21, R21 ;  /* 0x0000001500157308 */ /* 0x000e220000000800 */
[----:B------:R-:W-:Y:S01]  /*1ec0*/  FMUL.FTZ R16, R47, R27 ;  /* 0x0000001b2f107220 */ /* 0x000fe20000410000 */
[----:B------:R-:W-:Y:S01]  /*1ed0*/  SHF.L.U32 R83, R83, 0x10, RZ ;  /* 0x0000001053537819 */ /* 0x000fe200000006ff */
[----:B------:R-:W-:Y:S01]  /*1ee0*/  FMUL.FTZ R43, R43, R76 ;  /* 0x0000004c2b2b7220 */ /* 0x000fe20000410000 */
[----:B------:R-:W-:Y:S01]  /*1ef0*/  PRMT R22, R17, 0x7632, R22 ;  /* 0x0000763211167816 */ /* 0x000fe20000000016 */
[----:B------:R-:W-:Y:S01]  /*1f00*/  FMUL.FTZ R79, R79, R16 ;  /* 0x000000104f4f7220 */ /* 0x000fe20000410000 */
[----:B------:R-:W-:Y:S01]  /*1f10*/  PRMT R47, R19, 0x7632, R47 ;  /* 0x00007632132f7816 */ /* 0x000fe2000000002f */
[----:B------:R-:W-:Y:S01]  /*1f20*/  FMUL.FTZ R43, R74, R43 ;  /* 0x0000002b4a2b7220 */ /* 0x000fe20000410000 */
[----:B------:R-:W3:Y:S01]  /*1f30*/  MUFU.EX2 R45, R45 ;  /* 0x0000002d002d7308 */ /* 0x000ee20000000800 */
[----:B------:R-:W-:Y:S01]  /*1f40*/  FMUL.FTZ R51, R51, R83 ;  /* 0x0000005333337220 */ /* 0x000fe20000410000 */
[----:B------:R-:W-:Y:S01]  /*1f50*/  SHF.L.U32 R49, R22, 0x10, RZ ;  /* 0x0000001016317819 */ /* 0x000fe200000006ff */
[----:B------:R-:W-:Y:S01]  /*1f60*/  FMUL.FTZ R18, R77, R18 ;  /* 0x000000124d127220 */ /* 0x000fe20000410000 */
[----:B------:R-:W-:Y:S01]  /*1f70*/  FMUL.FTZ R17, R79, R80 ;  /* 0x000000504f117220 */ /* 0x000fe20000410000 */
[----:B------:R-:W-:Y:S01]  /*1f80*/  SHF.L.U32 R74, R47, 0x10, RZ ;  /* 0x000000102f4a7819 */ /* 0x000fe200000006ff */
[----:B------:R-:W-:Y:S01]  /*1f90*/  FMUL.FTZ R16, R43, R78 ;  /* 0x0000004e2b107220 */ /* 0x000fe20000410000 */
[----:B------:R-:W-:Y:S01]  /*1fa0*/  FMUL.FTZ R51, R88, R51 ;  /* 0x0000003358337220 */ /* 0x000fe20000410000 */
[----:B--2---:R-:W-:Y:S01]  /*1fb0*/  FADD.FTZ R93, R93, 1 ;  /* 0x3f8000005d5d7421 */ /* 0x004fe20000010000 */
[----:B0-----:R-:W-:Y:S01]  /*1fc0*/  FADD.FTZ R43, R21, 1 ;  /* 0x3f800000152b7421 */ /* 0x001fe20000010000 */
[----:B------:R-:W-:Y:S01]  /*1fd0*/  SHF.L.U32 R44, R19, 0x10, RZ ;  /* 0x00000010132c7819 */ /* 0x000fe200000006ff */
[----:B------:R-:W-:Y:S01]  /*1fe0*/  FMUL.FTZ R19, R48, R49 ;  /* 0x0000003130137220 */ /* 0x000fe20000410000 */
[----:B------:R-:W-:Y:S01]  /*1ff0*/  FMUL.FTZ R23, R18, R23 ;  /* 0x0000001712177220 */ /* 0x000fe20000410000 */
[----:B------:R-:W-:Y:S01]  /*2000*/  FMUL.FTZ R22, R71, R74 ;  /* 0x0000004a47167220 */ /* 0x000fe20000410000 */
[----:B------:R-:W-:Y:S01]  /*2010*/  FMUL.FTZ R18, R51, R90 ;  /* 0x0000005a33127220 */ /* 0x000fe20000410000 */
[----:B------:R-:W0:Y:S01]  /*2020*/  MUFU.RCP R78, R93 ;  /* 0x0000005d004e7308 */ /* 0x000e220000001000 */
[----:B-1----:R-:W-:Y:S01]  /*2030*/  SHF.L.U32 R51, R12, 0x10, RZ ;  /* 0x000000100c337819 */ /* 0x002fe200000006ff */
[----:B---3--:R-:W-:Y:S01]  /*2040*/  FADD.FTZ R80, R45, 1 ;  /* 0x3f8000002d507421 */ /* 0x008fe20000010000 */
[----:B------:R-:W-:Y:S01]  /*2050*/  FMUL.FTZ R19, R82, R19 ;  /* 0x0000001352137220 */ /* 0x000fe20000410000 */
[----:B------:R-:W-:Y:S01]  /*2060*/  PRMT R21, R12, 0x7632, R21 ;  /* 0x000076320c157816 */ /* 0x000fe20000000015 */
[----:B------:R-:W-:Y:S01]  /*2070*/  FMUL.FTZ R22, R89, R22 ;  /* 0x0000001659167220 */ /* 0x000fe20000410000 */
[----:B------:R-:W-:Y:S01]  /*2080*/  SHF.L.U32 R71, R13, 0x10, RZ ;  /* 0x000000100d477819 */ /* 0x000fe200000006ff */
[----:B------:R-:W-:Y:S01]  /*2090*/  FMUL.FTZ R84, R19, R84 ;  /* 0x0000005413547220 */ /* 0x000fe20000410000 */
[----:B------:R1:W2:Y:S01]  /*20a0*/  MUFU.RCP R48, R43 ;  /* 0x0000002b00307308 */ /* 0x0002a20000001000 */
[----:B------:R-:W-:Y:S01]  /*20b0*/  PRMT R12, R13, 0x7632, R12 ;  /* 0x000076320d0c7816 */ /* 0x000fe2000000000c */
[----:B------:R-:W-:Y:S01]  /*20c0*/  FMUL.FTZ R13, R70, R51 ;  /* 0x00000033460d7220 */ /* 0x000fe20000410000 */
[----:B------:R-:W-:Y:S01]  /*20d0*/  SHF.L.U32 R77, R14, 0x10, RZ ;  /* 0x000000100e4d7819 */ /* 0x000fe200000006ff */
[----:B------:R-:W-:Y:S01]  /*20e0*/  FMUL.FTZ R19, R22, R91 ;  /* 0x0000005b16137220 */ /* 0x000fe20000410000 */
[----:B------:R-:W-:Y:S01]  /*20f0*/  SHF.L.U32 R70, R21, 0x10, RZ ;  /* 0x0000001015467819 */ /* 0x000fe200000006ff */
[----:B------:R-:W-:Y:S01]  /*2100*/  FMUL.FTZ R73, R73, R71 ;  /* 0x0000004749497220 */ /* 0x000fe20000410000 */
[----:B------:R-:W-:Y:S01]  /*2110*/  PRMT R22, R14, 0x7632, R22 ;  /* 0x000076320e167816 */ /* 0x000fe20000000016 */
[----:B------:R-:W3:Y:S01]  /*2120*/  MUFU.RCP R80, R80 ;  /* 0x0000005000507308 */ /* 0x000ee20000001000 */
[----:B------:R-:W-:Y:S01]  /*2130*/  PRMT R47, R15, 0x7632, R47 ;  /* 0x000076320f2f7816 */ /* 0x000fe2000000002f */
        /* <DEDUP_REMOVED lines=8> */
[----:B-1----:R-:W-:Y:S01]  /*21c0*/  FMUL.FTZ R43, R20, R75 ;  /* 0x0000004b142b7220 */ /* 0x002fe20000410000 */
[----:B------:R-:W-:Y:S01]  /*21d0*/  FMUL.FTZ R21, R73, R102 ;  /* 0x0000006649157220 */ /* 0x000fe20000410000 */
[----:B0-----:R-:W-:Y:S01]  /*21e0*/  FADD.FTZ R20, -R78, 1 ;  /* 0x3f8000004e147421 */ /* 0x001fe20000010100 */
[----:B--2---:R-:W-:Y:S01]  /*21f0*/  FADD.FTZ R12, -R48, 1 ;  /* 0x3f800000300c7421 */ /* 0x004fe20000010100 */
[----:B------:R-:W-:Y:S01]  /*2200*/  FMUL.FTZ R73, R38, R79 ;  /* 0x0000004f26497220 */ /* 0x000fe20000410000 */
[----:B------:R-:W-:Y:S01]  /*2210*/  FMUL.FTZ R45, R42, R72 ;  /* 0x000000482a2d7220 */ /* 0x000fe20000410000 */
[----:B------:R-:W-:Y:S01]  /*2220*/  FMUL.FTZ R47, R41, R82 ;  /* 0x00000052292f7220 */ /* 0x000fe20000410000 */
[----:B---3--:R-:W-:Y:S01]  /*2230*/  FADD.FTZ R22, -R80, 1 ;  /* 0x3f80000050167421 */ /* 0x008fe20000010100 */
[----:B------:R-:W-:Y:S01]  /*2240*/  FFMA.FTZ R20, R105, R20, 1 ;  /* 0x3f80000069147423 */ /* 0x000fe20000010014 */
        /* <DEDUP_REMOVED lines=27> */
[----:B------:R-:W0:Y:S01]  /*2400*/  LDC R84, c[0x0][0x21c] ;  /* 0x00008700ff547b82 */ /* 0x000e220000000800 */
[----:B------:R-:W-:Y:S01]  /*2410*/  F2FP.BF16.F32.PACK_AB R19, R19, R50 ;  /* 0x000000321313723e */ /* 0x000fe200000010ff */
[----:B------:R-:W-:Y:S01]  /*2420*/  FMUL.FTZ R81, R41, R80 ;  /* 0x0000005029517220 */ /* 0x000fe20000410000 */
[----:B------:R-:W-:-:S02]  /*2430*/  F2FP.BF16.F32.PACK_AB R20, R20, R13 ;  /* 0x0000000d1414723e */ /* 0x000fc400000010ff */
[----:B------:R-:W-:Y:S02]  /*2440*/  F2FP.BF16.F32.PACK_AB R21, R106, R21 ;  /* 0x000000156a15723e */ /* 0x000fe400000010ff */
[----:B------:R-:W-:Y:S02]  /*2450*/  F2FP.BF16.F32.PACK_AB R22, R45, R14 ;  /* 0x0000000e2d16723e */ /* 0x000fe400000010ff */
[----:B------:R-:W-:Y:S01]  /*2460*/  LEA R109, R48, R113, 0x4 ;  /* 0x00000071306d7211 */ /* 0x000fe200078e20ff */
[----:B------:R-:W-:Y:S01]  /*2470*/  BAR.SYNC.DEFER_BLOCKING 0x0 ;  /* 0x0000000000007b1d */ /* 0x000fe20000010000 */
[----:B------:R-:W-:Y:S01]  /*2480*/  F2FP.BF16.F32.PACK_AB R23, R12, R73 ;  /* 0x000000490c17723e */ /* 0x000fe200000010ff */
[----:B------:R-:W-:Y:S01]  /*2490*/  FMUL.FTZ R73, R42, R99 ;  /* 0x000000632a497220 */ /* 0x000fe20000410000 */
[----:B------:R-:W-:Y:S02]  /*24a0*/  PRMT R33, R54, 0x7632, R33 ;  /* 0x0000763236217816 */ /* 0x000fe40000000021 */
[----:B------:R-:W-:-:S02]  /*24b0*/  SHF.L.U32 R45, R11, 0x10, RZ ;  /* 0x000000100b2d7819 */ /* 0x000fc400000006ff */
[----:B------:R-:W-:Y:S02]  /*24c0*/  SHF.L.U32 R43, R33, 0x10, RZ ;  /* 0x00000010212b7819 */ /* 0x000fe400000006ff */
[C---:B------:R-:W-:Y:S02]  /*24d0*/  PRMT R33, R8.reuse, 0x7632, R33 ;  /* 0x0000763208217816 */ /* 0x040fe40000000021 */
[----:B------:R-:W-:Y:S01]  /*24e0*/  SHF.L.U32 R48, R8, 0x10, RZ ;  /* 0x0000001008307819 */ /* 0x000fe200000006ff */
[----:B------:R-:W-:Y:S01]  /*24f0*/  FFMA.FTZ R43, R73, R43, R108 ;  /* 0x0000002b492b7223 */ /* 0x000fe2000001006c */
[----:B------:R-:W-:Y:S02]  /*2500*/  SHF.L.U32 R47, R9, 0x10, RZ ;  /* 0x00000010092f7819 */ /* 0x000fe400000006ff */
[----:B------:R-:W-:Y:S02]  /*2510*/  MOV R8, UR19 ;  /* 0x0000001300087c02 */ /* 0x000fe40008000f00 */
[----:B------:R-:W-:-:S02]  /*2520*/  PRMT R38, R5, 0x7632, R38 ;  /* 0x0000763205267816 */ /* 0x000fc40000000026 */
[----:B------:R-:W-:Y:S02]  /*2530*/  SHF.L.U32 R42, R6, 0x10, RZ ;  /* 0x00000010062a7819 */ /* 0x000fe400000006ff */
[----:B------:R-:W-:Y:S01]  /*2540*/  SHF.L.U32 R41, R7, 0x10, RZ ;  /* 0x0000001007297819 */ /* 0x000fe200000006ff */
[----:B------:R-:W-:Y:S04]  /*2550*/  STS.128 [R109], R16 ;  /* 0x000000106d007388 */ /* 0x000fe80000000c00 */
[----:B------:R1:W-:Y:S01]  /*2560*/  STS.128 [R109+0x10], R20 ;  /* 0x000010146d007388 */ /* 0x0003e20000000c00 */
[----:B------:R-:W-:-:S03]  /*2570*/  NOP ;  /* 0x0000000000007918 */ /* 0x000fc60000000000 */
[----:B------:R-:W2:Y:S04]  /*2580*/  LDS.128 R12, [R110] ;  /* 0x000000006e0c7984 */ /* 0x000ea80000000c00 */
[----:B------:R-:W3:Y:S01]  /*2590*/  LDS.128 R16, [R110+0x200] ;  /* 0x000200006e107984 */ /* 0x000ee20000000c00 */
[----:B-1----:R-:W-:Y:S02]  /*25a0*/  PRMT R22, R11, 0x7632, R22 ;  /* 0x000076320b167816 */ /* 0x002fe40000000016 */
[----:B------:R-:W-:Y:S02]  /*25b0*/  SHF.L.U32 R23, R55, 0x10, RZ ;  /* 0x0000001037177819 */ /* 0x000fe400000006ff */
[----:B------:R-:W-:Y:S02]  /*25c0*/  PRMT R20, R9, 0x7632, R20 ;  /* 0x0000763209147816 */ /* 0x000fe40000000014 */
[----:B------:R-:W-:Y:S01]  /*25d0*/  PRMT R11, R55, 0x7632, R11 ;  /* 0x00007632370b7816 */ /* 0x000fe2000000000b */
[----:B------:R-:W-:Y:S01]  /*25e0*/  FFMA.FTZ R50, R78, R23, R43 ;  /* 0x000000174e327223 */ /* 0x000fe2000001002b */
[----:B------:R-:W-:-:S02]  /*25f0*/  MOV R9, UR26 ;  /* 0x0000001a00097c02 */ /* 0x000fc40008000f00 */
[----:B------:R-:W-:Y:S02]  /*2600*/  SHF.L.U32 R117, R11, 0x10, RZ ;  /* 0x000000100b757819 */ /* 0x000fe400000006ff */
[C---:B------:R-:W-:Y:S02]  /*2610*/  PRMT R11, R4.reuse, 0x7632, R11 ;  /* 0x00007632040b7816 */ /* 0x040fe4000000000b */
[----:B------:R-:W-:Y:S01]  /*2620*/  SHF.L.U32 R23, R4, 0x10, RZ ;  /* 0x0000001004177819 */ /* 0x000fe200000006ff */
[----:B------:R-:W-:Y:S01]  /*2630*/  FFMA.FTZ R117, R81, R117, R50 ;  /* 0x0000007551757223 */ /* 0x000fe20000010032 */
[----:B------:R-:W-:Y:S01]  /*2640*/  SHF.L.U32 R43, R5, 0x10, RZ ;  /* 0x00000010052b7819 */ /* 0x000fe200000006ff */
[----:B------:R-:W-:Y:S01]  /*2650*/  IMAD.WIDE R4, R111, 0x10, R8 ;  /* 0x000000106f047825 */ /* 0x000fe200078e0208 */
[----:B------:R-:W-:Y:S02]  /*2660*/  PRMT R21, R10, 0x7632, R21 ;  /* 0x000076320a157816 */ /* 0x000fe40000000015 */
[----:B------:R-:W-:-:S02]  /*2670*/  PRMT R8, R6, 0x7632, R8 ;  /* 0x0000763206087816 */ /* 0x000fc40000000008 */
[----:B------:R-:W-:Y:S02]  /*2680*/  SHF.L.U32 R10, R10, 0x10, RZ ;  /* 0x000000100a0a7819 */ /* 0x000fe400000006ff */
[----:B------:R-:W-:Y:S01]  /*2690*/  PRMT R6, R7, 0x7632, R6 ;  /* 0x0000763207067816 */ /* 0x000fe20000000006 */
[----:B--2---:R1:W-:Y:S04]  /*26a0*/  STG.E.128 desc[UR20][R4.64], R12 ;  /* 0x0000000c04007986 */ /* 0x0043e8000c101d14 */
[----:B---3--:R1:W-:Y:S01]  /*26b0*/  STG.E.128 desc[UR20][R4.64+0x200], R16 ;  /* 0x0002001004007986 */ /* 0x0083e2000c101d14 */
[----:B0-----:R-:W-:Y:S05]  /*26c0*/  @!P0 BRA `(.L_x_5613) ;  /* 0x0000000000bc8947 */ /* 0x001fea0003800000 */
[----:B------:R-:W-:Y:S01]  /*26d0*/  BAR.SYNC.DEFER_BLOCKING 0x0 ;  /* 0x0000000000007b1d */ /* 0x000fe20000010000 */
        /* <DEDUP_REMOVED lines=28> */
[----:B------:R-:W-:Y:S01]  /*28a0*/  STS.128 [R109], R28 ;  /* 0x0000001c6d007388 */ /* 0x000fe20000000c00 */
        /* <DEDUP_REMOVED lines=17> */
.L_x_5613:
[----:B------:R-:W-:Y:S01]  /*29c0*/  ISETP.GE.AND P0, PT, R84, 0x1, PT ;  /* 0x000000015400780c */ /* 0x000fe20003f06270 */
[----:B------:R-:W-:Y:S01]  /*29d0*/  BAR.SYNC.DEFER_BLOCKING 0x0 ;  /* 0x0000000000007b1d */ /* 0x000fe20000010000 */
[----:B------:R-:W-:Y:S01]  /*29e0*/  SHF.L.U32 R33, R33, 0x10, RZ ;  /* 0x0000001021217819 */ /* 0x000fe200000006ff */
[----:B------:R-:W-:Y:S01]  /*29f0*/  HFMA2.MMA R108, -RZ, RZ, 0, 0 ;  /* 0x00000000ff6c7435 */ /* 0x000fe200000001ff */
        /* <DEDUP_REMOVED lines=8> */
[----:B------:R-:W-:Y:S01]  /*2a80*/  SHF.L.U32 R35, R38, 0x10, RZ ;  /* 0x0000001026237819 */ /* 0x000fe200000006ff */
[----:B------:R-:W-:Y:S01]  /*2a90*/  FADD.FTZ R38, R21, UR5 ;  /* 0x0000000515267e21 */ /* 0x000fe20008010000 */
[----:B------:R-:W-:Y:S01]  /*2aa0*/  SHF.L.U32 R8, R8, 0x10, RZ ;  /* 0x0000001008087819 */ /* 0x000fe200000006ff */
[----:B------:R-:W-:Y:S01]  /*2ab0*/  FADD.FTZ R37, R22, UR5 ;  /* 0x0000000516257e21 */ /* 0x000fe20008010000 */
[----:B------:R-:W-:Y:S02]  /*2ac0*/  SHF.L.U32 R6, R6, 0x10, RZ ;  /* 0x0000001006067819 */ /* 0x000fe400000006ff */
[----:B------:R-:W-:Y:S02]  /*2ad0*/  CS2R R104, SRZ ;  /* 0x0000000000687805 */ /* 0x000fe4000001ff00 */
[----:B------:R-:W-:-:S02]  /*2ae0*/  CS2R R102, SRZ ;  /* 0x0000000000667805 */ /* 0x000fc4000001ff00 */
[----:B------:R-:W-:Y:S02]  /*2af0*/  CS2R R100, SRZ ;  /* 0x0000000000647805 */ /* 0x000fe4000001ff00 */
        /* <DEDUP_REMOVED lines=64> */
.L_x_5709:
[----:B------:R-:W-:Y:S01]  /*2f00*/  USHF.R.S32.HI UR47, URZ, 0x1f, UR7 ;  /* 0x0000001f3f2f7899 */ /* 0x000fe20008011407 */
[----:B------:R-:W-:Y:S01]  /*2f10*/  SHF.L.U32 R60, R115, 0x1, RZ ;  /* 0x00000001733c7819 */ /* 0x000fe200000006ff */
[----:B------:R-:W-:Y:S02]  /*2f20*/  ULDC.64 UR44, c[0x0][0x230] ;  /* 0x00008c00002c7ab9 */ /* 0x000fe40000000a00 */
[----:B------:R-:W-:Y:S01]  /*2f30*/  UIMAD UR57, UR18, UR44, URZ ;  /* 0x0000002c123972a4 */ /* 0x000fe2000f8e023f */
[----:B------:R-:W-:Y:S01]  /*2f40*/  LOP3.LUT R60, R60, 0xffffffc0, RZ, 0xc0, !PT ;  /* 0xffffffc03c3c7812 */ /* 0x000fe200078ec0ff */
[----:B------:R-:W-:Y:S02]  /*2f50*/  UIMAD UR55, UR47, UR40, URZ ;  /* 0x000000282f3772a4 */ /* 0x000fe4000f8e023f */
[----:B------:R-:W-:Y:S01]  /*2f60*/  UIMAD.WIDE.U32 UR42, UR10, UR44, URZ ;  /* 0x0000002c0a2a72a5 */ /* 0x000fe2000f8e003f */
[----:B------:R-:W-:Y:S01]  /*2f70*/  LOP3.LUT R111, R60, 0x1f, R115, 0xf8, !PT ;  /* 0x0000001f3c6f7812 */ /* 0x000fe200078ef873 */
[----:B------:R-:W-:-:S02]  /*2f80*/  UIMAD UR57, UR10, UR45, UR57 ;  /* 0x0000002d0a3972a4 */ /* 0x000fc4000f8e0239 */
[----:B------:R-:W-:Y:S01]  /*2f90*/  UIMAD.WIDE.U32 UR44, UR7, UR40, URZ ;  /* 0x00000028072c72a5 */ /* 0x000fe2000f8e003f */
[----:B------:R-:W-:Y:S01]  /*2fa0*/  IADD3 R81, R60, R111, RZ ;  /* 0x0000006f3c517210 */ /* 0x000fe20007ffe0ff */
[----:B------:R-:W-:Y:S02]  /*2fb0*/  UIMAD UR55, UR7, UR41, UR55 ;  /* 0x00000029073772a4 */ /* 0x000fe4000f8e0237 */
[----:B------:R-:W-:Y:S02]  /*2fc0*/  ULEA UR51, UP0, UR44, UR13, 0x1 ;  /* 0x0000000d2c337291 */ /* 0x000fe4000f80083f */
[----:B------:R-:W-:Y:S02]  /*2fd0*/  UIADD3 UR55, UR45, UR55, URZ ;  /* 0x000000372d377290 */ /* 0x000fe4000fffe03f */
[----:B------:R-:W-:Y:S02]  /*2fe0*/  UIADD3 UR43, UR43, UR57, URZ ;  /* 0x000000392b2b7290 */ /* 0x000fe4000fffe03f */
[----:B------:R-:W-:Y:S01]  /*2ff0*/  ULEA.HI.X UR55, UR44, UR14, UR55, 0x1, UP0 ;  /* 0x0000000e2c377291 */ /* 0x000fe200080f0c37 */
[----:B------:R-:W-:-:S02]  /*3000*/  MOV R78, UR51 ;  /* 0x00000033004e7c02 */ /* 0x000fc40008000f00 */
[----:B------:R-:W-:Y:S02]  /*3010*/  ULDC.64 UR44, c[0x0][0x238] ;  /* 0x00008e00002c7ab9 */ /* 0x000fe40000000a00 */
[----:B------:R-:W-:Y:S01]  /*3020*/  UIMAD UR57, UR47, UR44, URZ ;  /* 0x0000002c2f3972a4 */ /* 0x000fe2000f8e023f */
[----:B------:R-:W-:Y:S01]  /*3030*/  MOV R79, UR55 ;  /* 0x00000037004f7c02 */ /* 0x000fe20008000f00 */
[----:B------:R-:W-:Y:S02]  /*3040*/  UIMAD.WIDE.U32 UR42, UR7, UR44, UR42 ;  /* 0x0000002c072a72a5 */ /* 0x000fe4000f8e002a */
[----:B------:R-:W-:Y:S01]  /*3050*/  UIMAD UR57, UR7, UR45, UR57 ;  /* 0x0000002d073972a4 */ /* 0x000fe2000f8e0239 */
[----:B------:R-:W-:Y:S02]  /*3060*/  IMAD.WIDE R78, R81, 0x10, R78 ;  /* 0x00000010514e7825 */ /* 0x000fe400078e024e */
[----:B------:R-:W-:Y:S01]  /*3070*/  ULDC.64 UR44, c[0x0][0x2d0] ;  /* 0x0000b400002c7ab9 */ /* 0x000fe20000000a00 */
[----:B------:R-:W-:-:S02]  /*3080*/  UIADD3 UR57, UR43, UR57, URZ ;  /* 0x000000392b397290 */ /* 0x000fc4000fffe03f */
[----:B------:R-:W-:Y:S01]  /*3090*/  ULEA UR44, UP0, UR42, UR44, 0x3 ;  /* 0x0000002c2a2c7291 */ /* 0x000fe2000f80183f */
[----:B--2---:R-:W2:Y:S03]  /*30a0*/  LDG.E.128 R60, desc[UR20][R78.64] ;  /* 0x000000144e3c7981 */ /* 0x004ea6000c1e1d00 */
[----:B------:R-:W-:Y:S01]  /*30b0*/  ULEA.HI.X UR45, UR42, UR45, UR57, 0x3, UP0 ;  /* 0x0000002d2a2d7291 */ /* 0x000fe200080f1c39 */
[----:B01-3--:R-:W3:Y:S01]  /*30c0*/  LDG.E.128 R64, desc[UR20][R78.64+0x200] ;  /* 0x000200144e407981 */ /* 0x00bee2000c1e1d00 */
[----:B------:R-:W-:Y:S01]  /*30d0*/  MOV R76, UR44 ;  /* 0x0000002c004c7c02 */ /* 0x000fe20008000f00 */
[----:B------:R-:W-:Y:S02]  /*30e0*/  ULDC.64 UR42, c[0x0][0x270] ;  /* 0x00009c00002a7ab9 */ /* 0x000fe40000000a00 */
[----:B----4-:R-:W4:Y:S01]  /*30f0*/  LDG.E.128 R68, desc[UR20][R78.64+0x400] ;  /* 0x000400144e447981 */ /* 0x010f22000c1e1d00 */
[----:B------:R-:W-:-:S03]  /*3100*/  MOV R77, UR45 ;  /* 0x0000002d004d7c02 */ /* 0x000fc60008000f00 */
[----:B------:R0:W4:Y:S04]  /*3110*/  LDG.E.128 R72, desc[UR20][R78.64+0x600] ;  /* 0x000600144e487981 */ /* 0x000128000c1e1d00 */
[----:B------:R-:W4:Y:S01]  /*3120*/  LDG.E.64 R76, desc[UR20][R76.64] ;  /* 0x000000144c4c7981 */ /* 0x000f22000c1e1b00 */
[----:B------:R-:W-:Y:S02]  /*3130*/  UIMAD UR47, UR47, UR42, URZ ;  /* 0x0000002a2f2f72a4 */ /* 0x000fe4000f8e023f */
[----:B------:R-:W-:Y:S02]  /*3140*/  UIMAD.WIDE.U32 UR44, UR7, UR42, URZ ;  /* 0x0000002a072c72a5 */ /* 0x000fe4000f8e003f */
[----:B------:R-:W-:Y:S01]  /*3150*/  UIMAD UR42, UR7, UR43, UR47 ;  /* 0x0000002b072a72a4 */ /* 0x000fe2000f8e022f */
[----:B------:R-:W-:Y:S01]  /*3160*/  SHF.L.U32 R80, R115, 0x2, RZ ;  /* 0x0000000273507819 */ /* 0x000fe200000006ff */
[----:B------:R-:W-:-:S02]  /*3170*/  ULEA UR43, UP0, UR44, UR15, 0x1 ;  /* 0x0000000f2c2b7291 */ /* 0x000fc4000f80083f */
[----:B------:R-:W-:Y:S01]  /*3180*/  UIADD3 UR42, UR45, UR42, URZ ;  /* 0x0000002a2d2a7290 */ /* 0x000fe2000fffe03f */
[----:B------:R-:W-:-:S03]  /*3190*/  LOP3.LUT R83, R80, 0xffffff80, RZ, 0xc0, !PT ;  /* 0xffffff8050537812 */ /* 0x000fc600078ec0ff */
[----:B------:R-:W-:Y:S01]  /*31a0*/  ULEA.HI.X UR44, UR44, UR16, UR42, 0x1, UP0 ;  /* 0x000000102c2c7291 */ /* 0x000fe200080f0c2a */
[----:B0-----:R-:W-:Y:S02]  /*31b0*/  IADD3 R78, R83, R114, RZ ;  /* 0x00000072534e7210 */ /* 0x001fe40007ffe0ff */
[----:B------:R-:W-:-:S03]  /*31c0*/  MOV R94, UR43 ;  /* 0x0000002b005e7c02 */ /* 0x000fc60008000f00 */
[----:B------:R-:W-:Y:S02]  /*31d0*/  MOV R95, UR44 ;  /* 0x0000002c005f7c02 */ /* 0x000fe40008000f00 */
[----:B------:R-:W-:Y:S01]  /*31e0*/  LEA R92, R78, R113, 0x4 ;  /* 0x000000714e5c7211 */ /* 0x000fe200078e20ff */
[----:B------:R-:W-:Y:S01]  /*31f0*/  IMAD.WIDE R94, R81, 0x10, R94 ;  /* 0x00000010515e7825 */ /* 0x000fe200078e025e */
[----:B------:R-:W-:-:S04]  /*3200*/  UIADD3 UR42, UR17, -0x1, URZ ;  /* 0xffffffff112a7890 */ /* 0x000fc8000fffe03f */
[----:B------:R-:W-:-:S04]  /*3210*/  ULEA.HI UR43, UR42, UR42, URZ, 0x1 ;  /* 0x0000002a2a2b7291 */ /* 0x000fc8000f8f083f */
[----:B------:R-:W-:-:S04]  /*3220*/  ULOP3.LUT UR43, UR43, 0xfffffe, URZ, 0xc0, !UPT ;  /* 0x00fffffe2b2b7892 */ /* 0x000fc8000f8ec03f */
[----:B------:R-:W-:-:S04]  /*3230*/  UIADD3 UR43, UR42, -UR43, URZ ;  /* 0x8000002b2a2b7290 */ /* 0x000fc8000fffe03f */
[----:B------:R-:W-:Y:S01]  /*3240*/  ULEA UR43, UR43, UR7, 0x8 ;  /* 0x000000072b2b7291 */ /* 0x000fe2000f8e403f */
[C---:B------:R-:W-:Y:S02]  /*3250*/  ISETP.NE.AND P1, PT, R115.reuse, RZ, PT ;  /* 0x000000ff7300720c */ /* 0x040fe40003f25270 */
[----:B------:R-:W-:Y:S02]  /*3260*/  LOP3.LUT P0, RZ, R115, 0x1f, RZ, 0xc0, !PT ;  /* 0x0000001f73ff7812 */ /* 0x000fe4000780c0ff */
[----:B------:R-:W-:Y:S01]  /*3270*/  MOV R123, UR17 ;  /* 0x00000011007b7c02 */ /* 0x000fe20008000f00 */
[----:B--2---:R0:W-:Y:S04]  /*3280*/  STS.128 [R92], R60 ;  /* 0x0000003c5c007388 */ /* 0x0041e80000000c00 */
[----:B---3--:R1:W-:Y:S04]  /*3290*/  STS.128 [R92+0x200], R64 ;  /* 0x000200405c007388 */ /* 0x0083e80000000c00 */
[----:B----4-:R2:W-:Y:S04]  /*32a0*/  STS.128 [R92+0x400], R68 ;  /* 0x000400445c007388 */ /* 0x0105e80000000c00 */
[----:B------:R3:W-:Y:S01]  /*32b0*/  STS.128 [R92+0x600], R72 ;  /* 0x000600485c007388 */ /* 0x0007e20000000c00 */
[----:B------:R-:W-:-:S03]  /*32c0*/  NOP ;  /* 0x0000000000007918 */ /* 0x000fc60000000000 */
[----:B0-----:R-:W4:Y:S04]  /*32d0*/  LDG.E.128 R60, desc[UR20][R94.64] ;  /* 0x000000145e3c7981 */ /* 0x001f28000c1e1d00 */
[----:B------:R-:W4:Y:S04]  /*32e0*/  LDG.E.128 R80, desc[UR20][R94.64+0x200] ;  /* 0x000200145e507981 */ /* 0x000f28000c1e1d00 */
[----:B------:R-:W4:Y:S04]  /*32f0*/  LDG.E.128 R84, desc[UR20][R94.64+0x400] ;  /* 0x000400145e547981 */ /* 0x000f28000c1e1d00 */
[----:B------:R0:W4:Y:S01]  /*3300*/  LDG.E.128 R88, desc[UR20][R94.64+0x600] ;  /* 0x000600145e587981 */ /* 0x000122000c1e1d00 */
[----:B------:R-:W-:-:S13]  /*3310*/  R2UR UR44, R77 ;  /* 0x000000004d2c72ca */ /* 0x000fda00000e0000 */
[----:B-1----:R-:W-:-:S04]  /*3320*/  FMUL.FTZ R64, R40, UR44 ;  /* 0x0000002c28407c20 */ /* 0x002fc80008410000 */
[----:B------:R-:W-:Y:S01]  /*3330*/  FMUL.RZ R65, R64, 0.15915493667125701904 ;  /* 0x3e22f98340417820 */ /* 0x000fe2000040c000 */
[----:B------:R-:W-:-:S04]  /*3340*/  FMUL.FTZ R64, R47, UR44 ;  /* 0x0000002c2f407c20 */ /* 0x000fc80008410000 */
[----:B------:R-:W-:Y:S01]  /*3350*/  FMUL.RZ R67, R64, 0.15915493667125701904 ;  /* 0x3e22f98340437820 */ /* 0x000fe2000040c000 */
[----:B------:R-:W-:-:S04]  /*3360*/  FMUL.FTZ R64, R39, UR44 ;  /* 0x0000002c27407c20 */ /* 0x000fc80008410000 */
[----:B--2---:R-:W-:Y:S01]  /*3370*/  FMUL.RZ R68, R64, 0.15915493667125701904 ;  /* 0x3e22f98340447820 */ /* 0x004fe2000040c000 */
[----:B------:R-:W-:-:S04]  /*3380*/  FMUL.FTZ R64, R46, UR44 ;  /* 0x0000002c2e407c20 */ /* 0x000fc80008410000 */
[----:B------:R-:W-:Y:S01]  /*3390*/  FMUL.RZ R70, R64, 0.15915493667125701904 ;  /* 0x3e22f98340467820 */ /* 0x000fe2000040c000 */
[----:B------:R-:W-:Y:S01]  /*33a0*/  FMUL.FTZ R64, R38, UR44 ;  /* 0x0000002c26407c20 */ /* 0x000fe20008410000 */
[----:B------:R-:W-:Y:S08]  /*33b0*/  MUFU.SIN R69, R65 ;  /* 0x0000004100457308 */ /* 0x000ff00000000400 */
[----:B------:R1:W-:Y:S02]  /*33c0*/  MUFU.COS R149, R65 ;  /* 0x0000004100957308 */ /* 0x0003e40000000000 */
[----:B-1----:R-:W-:Y:S01]  /*33d0*/  FMUL.RZ R65, R64, 0.15915493667125701904 ;  /* 0x3e22f98340417820 */ /* 0x002fe2000040c000 */
[----:B------:R-:W-:-:S05]  /*33e0*/  FMUL.FTZ R64, R45, UR44 ;  /* 0x0000002c2d407c20 */ /* 0x000fca0008410000 */
[----:B------:R-:W-:Y:S01]  /*33f0*/  MUFU.SIN R71, R67 ;  /* 0x0000004300477308 */ /* 0x000fe20000000400 */
[----:B------:R-:W-:-:S07]  /*3400*/  FMUL.FTZ R77, R48, UR44 ;  /* 0x0000002c304d7c20 */ /* 0x000fce0008410000 */
[----:B------:R1:W-:Y:S01]  /*3410*/  MUFU.COS R147, R67 ;  /* 0x0000004300937308 */ /* 0x0003e20000000000 */
[----:B------:R-:W-:Y:S01]  /*3420*/  FMUL.RZ R77, R77, 0.15915493667125701904 ;  /* 0x3e22f9834d4d7820 */ /* 0x000fe2000040c000 */
[----:B-1----:R-:W-:Y:S01]  /*3430*/  FMUL.RZ R67, R64, 0.15915493667125701904 ;  /* 0x3e22f98340437820 */ /* 0x002fe2000040c000 */
[----:B------:R-:W-:-:S05]  /*3440*/  FMUL.FTZ R64, R37, UR44 ;  /* 0x0000002c25407c20 */ /* 0x000fca0008410000 */
[----:B---3--:R-:W-:Y:S08]  /*3450*/  MUFU.SIN R73, R68 ;  /* 0x0000004400497308 */ /* 0x008ff00000000400 */
[----:B------:R1:W-:Y:S02]  /*3460*/  MUFU.COS R145, R68 ;  /* 0x0000004400917308 */ /* 0x0003e40000000000 */
[----:B-1----:R-:W-:Y:S01]  /*3470*/  FMUL.RZ R68, R64, 0.15915493667125701904 ;  /* 0x3e22f98340447820 */ /* 0x002fe2000040c000 */
[----:B------:R-:W-:-:S05]  /*3480*/  FMUL.FTZ R64, R44, UR44 ;  /* 0x0000002c2c407c20 */ /* 0x000fca0008410000 */
[----:B------:R-:W-:Y:S08]  /*3490*/  MUFU.SIN R75, R70 ;  /* 0x00000046004b7308 */ /* 0x000ff00000000400 */
[----:B------:R1:W-:Y:S02]  /*34a0*/  MUFU.COS R143, R70 ;  /* 0x00000046008f7308 */ /* 0x0003e40000000000 */
[----:B-1----:R-:W-:Y:S01]  /*34b0*/  FMUL.RZ R70, R64, 0.15915493667125701904 ;  /* 0x3e22f98340467820 */ /* 0x002fe2000040c000 */
[----:B------:R-:W-:-:S05]  /*34c0*/  FMUL.FTZ R64, R36, UR44 ;  /* 0x0000002c24407c20 */ /* 0x000fca0008410000 */
[----:B------:R-:W-:Y:S08]  /*34d0*/  MUFU.SIN R66, R77 ;  /* 0x0000004d00427308 */ /* 0x000ff00000000400 */
[----:B------:R-:W-:Y:S08]  /*34e0*/  MUFU.COS R122, R77 ;  /* 0x0000004d007a7308 */ /* 0x000ff00000000000 */
[----:B------:R-:W-:Y:S08]  /*34f0*/  MUFU.SIN R77, R65 ;  /* 0x00000041004d7308 */ /* 0x000ff00000000400 */
[----:B------:R1:W-:Y:S02]  /*3500*/  MUFU.COS R141, R65 ;  /* 0x00000041008d7308 */ /* 0x0003e40000000000 */
[----:B-1----:R-:W-:Y:S01]  /*3510*/  FMUL.RZ R65, R64, 0.15915493667125701904 ;  /* 0x3e22f98340417820 */ /* 0x002fe2000040c000 */
[----:B------:R-:W-:-:S05]  /*3520*/  FMUL.FTZ R64, R43, UR44 ;  /* 0x0000002c2b407c20 */ /* 0x000fca0008410000 */
[----:B------:R-:W-:Y:S08]  /*3530*/  MUFU.SIN R79, R67 ;  /* 0x00000043004f7308 */ /* 0x000ff00000000400 */
[----:B------:R1:W-:Y:S01]  /*3540*/  MUFU.COS R139, R67 ;  /* 0x00000043008b7308 */ /* 0x0003e20000000000 */
[----:B------:R-:W-:Y:S01]  /*3550*/  R2UR UR45, R76 ;  /* 0x000000004c2d72ca */ /* 0x000fe200000e0000 */
[----:B-1----:R-:W-:Y:S01]  /*3560*/  FMUL.RZ R67, R64, 0.15915493667125701904 ;  /* 0x3e22f98340437820 */ /* 0x002fe2000040c000 */
[----:B------:R-:W-:-:S05]  /*3570*/  FMUL.FTZ R64, R35, UR44 ;  /* 0x0000002c23407c20 */ /* 0x000fca0008410000 */
[----:B------:R-:W-:Y:S08]  /*3580*/  MUFU.SIN R136, R68 ;  /* 0x0000004400887308 */ /* 0x000ff00000000400 */
[----:B------:R1:W-:Y:S02]  /*3590*/  MUFU.COS R118, R68 ;  /* 0x0000004400767308 */ /* 0x0003e40000000000 */
[----:B-1----:R-:W-:Y:S01]  /*35a0*/  FMUL.RZ R68, R64, 0.15915493667125701904 ;  /* 0x3e22f98340447820 */ /* 0x002fe2000040c000 */
[----:B------:R-:W-:-:S05]  /*35b0*/  FMUL.FTZ R64, R42, UR44 ;  /* 0x0000002c2a407c20 */ /* 0x000fca0008410000 */
[----:B------:R-:W-:Y:S08]  /*35c0*/  MUFU.SIN R134, R70 ;  /* 0x0000004600867308 */ /* 0x000ff00000000400 */
[----:B------:R1:W-:Y:S02]  /*35d0*/  MUFU.COS R120, R70 ;  /* 0x0000004600787308 */ /* 0x0003e40000000000 */
[----:B-1----:R-:W-:Y:S01]  /*35e0*/  FMUL.RZ R70, R64, 0.15915493667125701904 ;  /* 0x3e22f98340467820 */ /* 0x002fe2000040c000 */
[----:B------:R-:W-:-:S04]  /*35f0*/  FMUL.FTZ R64, R34, UR44 ;  /* 0x0000002c22407c20 */ /* 0x000fc80008410000 */
[----:B------:R-:W-:Y:S01]  /*3600*/  FMUL.RZ R72, R64, 0.15915493667125701904 ;  /* 0x3e22f98340487820 */ /* 0x000fe2000040c000 */
[----:B------:R-:W-:Y:S01]  /*3610*/  FMUL.FTZ R64, R41, UR44 ;  /* 0x0000002c29407c20 */ /* 0x000fe20008410000 */
[----:B------:R-:W-:Y:S03]  /*3620*/  MUFU.SIN R132, R65 ;  /* 0x0000004100847308 */ /* 0x000fe60000000400 */
[----:B------:R-:W-:Y:S01]  /*3630*/  FMUL.RZ R74, R64, 0.15915493667125701904 ;  /* 0x3e22f983404a7820 */ /* 0x000fe2000040c000 */
[----:B------:R-:W-:-:S04]  /*3640*/  FMUL.FTZ R64, R33, UR44 ;  /* 0x0000002c21407c20 */ /* 0x000fc80008410000 */
[----:B------:R1:W-:Y:S01]  /*3650*/  MUFU.COS R124, R65 ;  /* 0x00000041007c7308 */ /* 0x0003e20000000000 */
[----:B------:R-:W-:Y:S01]  /*3660*/  FMUL.RZ R158, R64, 0.15915493667125701904 ;  /* 0x3e22f983409e7820 */ /* 0x000fe2000040c000 */
[----:B-1----:R-:W-:-:S06]  /*3670*/  MOV R65, UR45 ;  /* 0x0000002d00417c02 */ /* 0x002fcc0008000f00 */
[----:B------:R-:W-:Y:S01]  /*3680*/  MUFU.SIN R130, R67 ;  /* 0x0000004300827308 */ /* 0x000fe20000000400 */
[----:B------:R-:W-:-:S07]  /*3690*/  FMUL.FTZ R64, R65, 1.4426950216293334961 ;  /* 0x3fb8aa3b41407820 */ /* 0x000fce0000410000 */
[----:B------:R1:W-:Y:S01]  /*36a0*/  MUFU.COS R126, R67 ;  /* 0x00000043007e7308 */ /* 0x0003e20000000000 */
[----:B------:R-:W-:-:S07]  /*36b0*/  FMUL.FTZ R65, R48, R64 ;  /* 0x0000004030417220 */ /* 0x000fce0000410000 */
[----:B------:R-:W-:Y:S01]  /*36c0*/  MUFU.SIN R121, R68 ;  /* 0x0000004400797308 */ /* 0x000fe20000000400 */
[----:B-1----:R-:W-:-:S07]  /*36d0*/  FMUL.FTZ R67, R40, R64 ;  /* 0x0000004028437220 */ /* 0x002fce0000410000 */
[----:B------:R1:W-:Y:S02]  /*36e0*/  MUFU.COS R129, R68 ;  /* 0x0000004400817308 */ /* 0x0003e40000000000 */
[----:B-1----:R-:W-:-:S06]  /*36f0*/  FMUL.FTZ R68, R47, R64 ;  /* 0x000000402f447220 */ /* 0x002fcc0000410000 */
[----:B------:R-:W1:Y:S08]  /*3700*/  MUFU.EX2 R148, R67 ;  /* 0x0000004300947308 */ /* 0x000e700000000800 */
[----:B------:R-:W2:Y:S08]  /*3710*/  MUFU.EX2 R65, R65 ;  /* 0x0000004100417308 */ /* 0x000eb00000000800 */
[----:B------:R-:W3:Y:S08]  /*3720*/  MUFU.EX2 R68, R68 ;  /* 0x0000004400447308 */ /* 0x000ef00000000800 */
[----:B------:R-:W-:Y:S08]  /*3730*/  MUFU.SIN R150, R70 ;  /* 0x0000004600967308 */ /* 0x000ff00000000400 */
[----:B------:R0:W-:Y:S08]  /*3740*/  MUFU.COS R152, R70 ;  /* 0x0000004600987308 */ /* 0x0001f00000000000 */
[----:B------:R-:W-:Y:S01]  /*3750*/  MUFU.SIN R151, R74 ;  /* 0x0000004a00977308 */ /* 0x000fe20000000400 */
[----:B0-----:R-:W-:-:S07]  /*3760*/  FMUL.FTZ R70, R39, R64 ;  /* 0x0000004027467220 */ /* 0x001fce0000410000 */
[----:B------:R0:W-:Y:S01]  /*3770*/  MUFU.COS R155, R74 ;  /* 0x0000004a009b7308 */ /* 0x0001e20000000000 */
[----:B------:R-:W-:Y:S01]  /*3780*/  IADD3 R67, R115, 0x200, RZ ;  /* 0x0000020073437810 */ /* 0x000fe20007ffe0ff */
[----:B0-----:R-:W-:-:S06]  /*3790*/  FMUL.FTZ R74, R38, R64 ;  /* 0x00000040264a7220 */ /* 0x001fcc0000410000 */
[----:B------:R-:W-:Y:S01]  /*37a0*/  MUFU.SIN R154, R72 ;  /* 0x00000048009a7308 */ /* 0x000fe20000000400 */
[----:B------:R-:W-:-:S07]  /*37b0*/  MOV R94, UR43 ;  /* 0x0000002b005e7c02 */ /* 0x000fce0008000f00 */
[----:B------:R0:W-:Y:S01]  /*37c0*/  MUFU.COS R156, R72 ;  /* 0x00000048009c7308 */ /* 0x0001e20000000000 */
[----:B------:R-:W-:Y:S01]  /*37d0*/  ISETP.LT.OR P2, PT, R123, 0x2, P0 ;  /* 0x000000027b00780c */ /* 0x000fe20000741670 */
[----:B-1----:R-:W-:Y:S01]  /*37e0*/  FMUL.FTZ R149, R148, R149 ;  /* 0x0000009594957220 */ /* 0x002fe20000410000 */
[----:B0-----:R-:W-:-:S05]  /*37f0*/  FMUL.FTZ R72, R46, R64 ;  /* 0x000000402e487220 */ /* 0x001fca0000410000 */
[----:B------:R-:W0:Y:S01]  /*3800*/  MUFU.EX2 R70, R70 ;  /* 0x0000004600467308 */ /* 0x000e220000000800 */
[----:B------:R-:W-:Y:S01]  /*3810*/  SEL R94, R94, R67, !P1 ;  /* 0x000000435e5e7207 */ /* 0x000fe20004800000 */
[----:B------:R-:W-:-:S06]  /*3820*/  FMUL.FTZ R67, R43, R64 ;  /* 0x000000402b437220 */ /* 0x000fcc0000410000 */
[----:B------:R-:W1:Y:S01]  /*3830*/  MUFU.EX2 R74, R74 ;  /* 0x0000004a004a7308 */ /* 0x000e620000000800 */
[----:B------:R-:W-:Y:S01]  /*3840*/  FMUL.FTZ R148, R148, R69 ;  /* 0x0000004594947220 */ /* 0x000fe20000410000 */
[----:B--2---:R-:W-:Y:S01]  /*3850*/  FMUL.FTZ R123, R65, R66 ;  /* 0x00000042417b7220 */ /* 0x004fe20000410000 */
[----:B------:R-:W-:-:S05]  /*3860*/  FMUL.FTZ R95, R44, R64 ;  /* 0x000000402c5f7220 */ /* 0x000fca0000410000 */
[----:B------:R-:W2:Y:S01]  /*3870*/  MUFU.EX2 R72, R72 ;  /* 0x0000004800487308 */ /* 0x000ea20000000800 */
[C---:B---3--:R-:W-:Y:S01]  /*3880*/  FMUL.FTZ R146, R68.reuse, R71 ;  /* 0x0000004744927220 */ /* 0x048fe20000410000 */
[----:B------:R-:W-:Y:S01]  /*3890*/  FMUL.FTZ R122, R65, R122 ;  /* 0x0000007a417a7220 */ /* 0x000fe20000410000 */
[----:B------:R-:W-:Y:S01]  /*38a0*/  FMUL.FTZ R71, R123, R148 ;  /* 0x000000947b477220 */ /* 0x000fe20000410000 */
[----:B------:R-:W-:Y:S01]  /*38b0*/  FMUL.FTZ R147, R68, R147 ;  /* 0x0000009344937220 */ /* 0x000fe20000410000 */
[-C--:B------:R-:W-:Y:S01]  /*38c0*/  FMUL.FTZ R69, R42, R64.reuse ;  /* 0x000000402a457220 */ /* 0x080fe20000410000 */
[----:B------:R-:W-:Y:S02]  /*38d0*/  FMUL.FTZ R68, R35, R64 ;  /* 0x0000004023447220 */ /* 0x000fe40000410000 */
[----:B------:R-:W3:Y:S01]  /*38e0*/  MUFU.EX2 R67, R67 ;  /* 0x0000004300437308 */ /* 0x000ee20000000800 */
[C---:B------:R-:W-:Y:S01]  /*38f0*/  FMUL.FTZ R66, R122.reuse, R148 ;  /* 0x000000947a427220 */ /* 0x040fe20000410000 */
[----:B------:R-:W-:Y:S01]  /*3900*/  FFMA.FTZ R71, R122, R149, -R71 ;  /* 0x000000957a477223 */ /* 0x000fe20000010847 */
[----:B------:R-:W-:Y:S01]  /*3910*/  FMUL.FTZ R93, R37, R64 ;  /* 0x00000040255d7220 */ /* 0x000fe20000410000 */
[C---:B0-----:R-:W-:Y:S01]  /*3920*/  FMUL.FTZ R145, R70.reuse, R145 ;  /* 0x0000009146917220 */ /* 0x041fe20000410000 */
[----:B------:R-:W-:Y:S01]  /*3930*/  FMUL.FTZ R144, R70, R73 ;  /* 0x0000004946907220 */ /* 0x000fe20000410000 */
[----:B-1----:R-:W-:-:S02]  /*3940*/  FMUL.FTZ R141, R74, R141 ;  /* 0x0000008d4a8d7220 */ /* 0x002fc40000410000 */
[----:B------:R-:W0:Y:S01]  /*3950*/  MUFU.EX2 R95, R95 ;  /* 0x0000005f005f7308 */ /* 0x000e220000000800 */
[----:B------:R-:W-:Y:S01]  /*3960*/  FMUL.FTZ R140, R74, R77 ;  /* 0x0000004d4a8c7220 */ /* 0x000fe20000410000 */
[----:B------:R-:W-:Y:S01]  /*3970*/  FFMA.FTZ R70, R123, R149, R66 ;  /* 0x000000957b467223 */ /* 0x000fe20000010042 */
[----:B------:R-:W-:Y:S01]  /*3980*/  FMUL.FTZ R74, R146, R71 ;  /* 0x00000047924a7220 */ /* 0x000fe20000410000 */
[C---:B--2---:R-:W-:Y:S01]  /*3990*/  FMUL.FTZ R143, R72.reuse, R143 ;  /* 0x0000008f488f7220 */ /* 0x044fe20000410000 */
[----:B------:R-:W-:-:S03]  /*39a0*/  FMUL.FTZ R142, R72, R75 ;  /* 0x0000004b488e7220 */ /* 0x000fc60000410000 */
[----:B------:R-:W1:Y:S01]  /*39b0*/  MUFU.EX2 R69, R69 ;  /* 0x0000004500457308 */ /* 0x000e620000000800 */
[-C--:B------:R-:W-:Y:S01]  /*39c0*/  FMUL.FTZ R72, R146, R70.reuse ;  /* 0x0000004692487220 */ /* 0x080fe20000410000 */
[----:B------:R-:W-:Y:S01]  /*39d0*/  FFMA.FTZ R74, R147, R70, R74 ;  /* 0x00000046934a7223 */ /* 0x000fe2000001004a */
[-C--:B------:R-:W-:Y:S01]  /*39e0*/  FMUL.FTZ R119, R36, R64.reuse ;  /* 0x0000004024777220 */ /* 0x080fe20000410000 */
[----:B------:R-:W-:-:S04]  /*39f0*/  FMUL.FTZ R65, R34, R64 ;  /* 0x0000004022417220 */ /* 0x000fc80000410000 */
[----:B------:R-:W2:Y:S01]  /*3a00*/  MUFU.EX2 R68, R68 ;  /* 0x0000004400447308 */ /* 0x000ea20000000800 */
[----:B------:R-:W-:Y:S01]  /*3a10*/  FFMA.FTZ R72, R147, R71, -R72 ;  /* 0x0000004793487223 */ /* 0x000fe20000010848 */
[----:B------:R-:W-:-:S06]  /*3a20*/  FMUL.FTZ R70, R144, R74 ;  /* 0x0000004a90467220 */ /* 0x000fcc0000410000 */
[----:B------:R-:W4:Y:S01]  /*3a30*/  MUFU.EX2 R93, R93 ;  /* 0x0000005d005d7308 */ /* 0x000f220000000800 */
[----:B------:R-:W-:Y:S01]  /*3a40*/  FMUL.FTZ R66, R41, R64 ;  /* 0x0000004029427220 */ /* 0x000fe20000410000 */
[C---:B---3--:R-:W-:Y:S01]  /*3a50*/  FMUL.FTZ R131, R67.reuse, R126 ;  /* 0x0000007e43837220 */ /* 0x048fe20000410000 */
[----:B------:R-:W-:Y:S01]  /*3a60*/  FMUL.FTZ R130, R67, R130 ;  /* 0x0000008243827220 */ /* 0x000fe20000410000 */
[-C--:B------:R-:W-:Y:S01]  /*3a70*/  FMUL.FTZ R67, R144, R72.reuse ;  /* 0x0000004890437220 */ /* 0x080fe20000410000 */
[----:B------:R-:W-:Y:S01]  /*3a80*/  FFMA.FTZ R70, R145, R72, -R70 ;  /* 0x0000004891467223 */ /* 0x000fe20000010846 */
[----:B------:R-:W-:Y:S02]  /*3a90*/  FMUL.FTZ R76, R45, R64 ;  /* 0x000000402d4c7220 */ /* 0x000fe40000410000 */
[----:B------:R-:W3:Y:S01]  /*3aa0*/  MUFU.EX2 R119, R119 ;  /* 0x0000007700777308 */ /* 0x000ee20000000800 */
[----:B0-----:R-:W-:Y:S01]  /*3ab0*/  FMUL.FTZ R135, R95, R120 ;  /* 0x000000785f877220 */ /* 0x001fe20000410000 */
[----:B------:R-:W-:-:S06]  /*3ac0*/  FFMA.FTZ R67, R145, R74, R67 ;  /* 0x0000004a91437223 */ /* 0x000fcc0000010043 */
[----:B------:R-:W0:Y:S01]  /*3ad0*/  MUFU.EX2 R65, R65 ;  /* 0x0000004100417308 */ /* 0x000e220000000800 */
[----:B-1----:R-:W-:Y:S01]  /*3ae0*/  FMUL.FTZ R126, R69, R150 ;  /* 0x00000096457e7220 */ /* 0x002fe20000410000 */
[----:B------:R-:W-:Y:S01]  /*3af0*/  FMUL.FTZ R64, R33, R64 ;  /* 0x0000004021407220 */ /* 0x000fe20000410000 */
[C---:B--2---:R-:W-:Y:S01]  /*3b00*/  FMUL.FTZ R129, R68.reuse, R129 ;  /* 0x0000008144817220 */ /* 0x044fe20000410000 */
[----:B------:R-:W-:Y:S01]  /*3b10*/  FMUL.FTZ R128, R68, R121 ;  /* 0x0000007944807220 */ /* 0x000fe20000410000 */
[----:B------:R-:W1:Y:S03]  /*3b20*/  @!P2 LDC R150, c[0x0][0x21c] ;  /* 0x00008700ff96ab82 */ /* 0x000e660000000800 */
[----:B------:R2:W-:Y:S01]  /*3b30*/  MUFU.EX2 R120, R66 ;  /* 0x0000004200787308 */ /* 0x0005e20000000800 */
[----:B------:R-:W-:Y:S01]  /*3b40*/  FMUL.FTZ R71, R142, R67 ;  /* 0x000000438e477220 */ /* 0x000fe20000410000 */
[----:B------:R-:W-:-:S02]  /*3b50*/  IMAD R78, R114, 0x3, R78 ;  /* 0x00000003724e7824 */ /* 0x000fc400078e024e */
[----:B----4-:R-:W-:Y:S01]  /*3b60*/  FMUL.FTZ R137, R93, R118 ;  /* 0x000000765d897220 */ /* 0x010fe20000410000 */
[----:B--2---:R-:W-:-:S03]  /*3b70*/  FMUL.FTZ R66, R142, R70 ;  /* 0x000000468e427220 */ /* 0x004fc60000410000 */
[----:B------:R-:W2:Y:S01]  /*3b80*/  MUFU.EX2 R76, R76 ;  /* 0x0000004c004c7308 */ /* 0x000ea20000000800 */
[C---:B------:R-:W-:Y:S01]  /*3b90*/  FFMA.FTZ R68, R143.reuse, R67, R66 ;  /* 0x000000438f447223 */ /* 0x040fe20000010042 */
[----:B------:R-:W-:Y:S01]  /*3ba0*/  FFMA.FTZ R71, R143, R70, -R71 ;  /* 0x000000468f477223 */ /* 0x000fe20000010847 */
[----:B------:R-:W-:-:S05]  /*3bb0*/  LEA R153, R78, R113, 0x4 ;  /* 0x000000714e997211 */ /* 0x000fca00078e20ff */
[----:B------:R4:W-:Y:S01]  /*3bc0*/  MUFU.EX2 R118, R64 ;  /* 0x0000004000767308 */ /* 0x0009e20000000800 */
[----:B------:R-:W-:Y:S01]  /*3bd0*/  FMUL.FTZ R127, R69, R152 ;  /* 0x00000098457f7220 */ /* 0x000fe20000410000 */
[----:B---3--:R-:W-:Y:S01]  /*3be0*/  FMUL.FTZ R133, R119, R124 ;  /* 0x0000007c77857220 */ /* 0x008fe20000410000 */
[C---:B------:R-:W-:Y:S01]  /*3bf0*/  FMUL.FTZ R73, R140.reuse, R71 ;  /* 0x000000478c497220 */ /* 0x040fe20000410000 */
[----:B0-----:R-:W-:Y:S01]  /*3c00*/  FMUL.FTZ R125, R65, R156 ;  /* 0x0000009c417d7220 */ /* 0x001fe20000410000 */
[----:B----4-:R-:W-:-:S03]  /*3c10*/  FMUL.FTZ R64, R140, R68 ;  /* 0x000000448c407220 */ /* 0x010fc60000410000 */
[----:B------:R-:W0:Y:S01]  /*3c20*/  MUFU.COS R157, R158 ;  /* 0x0000009e009d7308 */ /* 0x000e220000000000 */
[----:B------:R-:W-:Y:S01]  /*3c30*/  FMUL.FTZ R124, R65, R154 ;  /* 0x0000009a417c7220 */ /* 0x000fe20000410000 */
[----:B------:R-:W-:Y:S02]  /*3c40*/  FFMA.FTZ R71, R141, R71, -R64 ;  /* 0x000000478d477223 */ /* 0x000fe40000010840 */
[----:B------:R-:W3:Y:S04]  /*3c50*/  LDS.128 R64, [R153] ;  /* 0x0000000099407984 */ /* 0x000ee80000000c00 */
[----:B------:R4:W4:Y:S01]  /*3c60*/  MUFU.SIN R69, R158 ;  /* 0x0000009e00457308 */ /* 0x0009220000000400 */
[----:B------:R-:W-:Y:S01]  /*3c70*/  FMUL.FTZ R136, R93, R136 ;  /* 0x000000885d887220 */ /* 0x000fe20000410000 */
[----:B------:R-:W-:Y:S01]  /*3c80*/  MOV R93, UR17 ;  /* 0x00000011005d7c02 */ /* 0x000fe20008000f00 */
[----:B--2---:R-:W-:Y:S01]  /*3c90*/  FMUL.FTZ R138, R76, R79 ;  /* 0x0000004f4c8a7220 */ /* 0x004fe20000410000 */
[----:B------:R-:W-:Y:S01]  /*3ca0*/  FFMA.FTZ R73, R141, R68, R73 ;  /* 0x000000448d497223 */ /* 0x000fe20000010049 */
[----:B------:R-:W-:Y:S01]  /*3cb0*/  HFMA2.MMA R154, -RZ, RZ, 0, 9.5367431640625e-07 ;  /* 0x00000010ff9a7435 */ /* 0x000fe200000001ff */
[----:B------:R-:W-:Y:S01]  /*3cc0*/  @!P2 IADD3 R93, R93, -0x2, RZ ;  /* 0xfffffffe5d5da810 */ /* 0x000fe20007ffe0ff */
[C---:B------:R-:W-:Y:S01]  /*3cd0*/  FMUL.FTZ R70, R138.reuse, R71 ;  /* 0x000000478a467220 */ /* 0x040fe20000410000 */
[----:B------:R-:W-:Y:S01]  /*3ce0*/  FMUL.FTZ R68, R138, R73 ;  /* 0x000000498a447220 */ /* 0x000fe20000410000 */
[----:B------:R-:W-:Y:S01]  /*3cf0*/  FMUL.FTZ R139, R76, R139 ;  /* 0x0000008b4c8b7220 */ /* 0x000fe20000410000 */
[----:B------:R-:W-:Y:S01]  /*3d00*/  FMUL.FTZ R132, R119, R132 ;  /* 0x0000008477847220 */ /* 0x000fe20000410000 */
[----:B-1----:R-:W-:-:S02]  /*3d10*/  @!P2 IMAD R93, R93, R150, UR7 ;  /* 0x000000075d5dae24 */ /* 0x002fc4000f8e0296 */
[----:B0-----:R-:W-:Y:S01]  /*3d20*/  FMUL.FTZ R119, R118, R157 ;  /* 0x0000009d76777220 */ /* 0x001fe20000410000 */
[C---:B------:R-:W-:Y:S01]  /*3d30*/  FFMA.FTZ R159, R139.reuse, R71, -R68 ;  /* 0x000000478b9f7223 */ /* 0x040fe20000010844 */
[----:B------:R-:W-:Y:S01]  /*3d40*/  FFMA.FTZ R160, R139, R73, R70 ;  /* 0x000000498ba07223 */ /* 0x000fe20000010046 */
[----:B----4-:R-:W-:Y:S01]  /*3d50*/  LEA R158, R94, R113, 0x3 ;  /* 0x000000715e9e7211 */ /* 0x010fe200078e18ff */
[----:B------:R-:W-:Y:S01]  /*3d60*/  LDS.128 R72, [R153+0x20] ;  /* 0x0000200099487984 */ /* 0x000fe20000000c00 */
[----:B------:R-:W-:Y:S01]  /*3d70*/  FMUL.FTZ R118, R118, R69 ;  /* 0x0000004576767220 */ /* 0x000fe20000410000 */
[----:B------:R-:W-:Y:S02]  /*3d80*/  FMUL.FTZ R121, R120, R155 ;  /* 0x0000009b78797220 */ /* 0x000fe40000410000 */
[----:B------:R-:W0:Y:S01]  /*3d90*/  LDS.128 R68, [R153+0x10] ;  /* 0x0000100099447984 */ /* 0x000e220000000c00 */
[----:B------:R-:W-:Y:S01]  /*3da0*/  FMUL.FTZ R134, R95, R134 ;  /* 0x000000865f867220 */ /* 0x000fe20000410000 */
[----:B------:R-:W-:-:S02]  /*3db0*/  @!P2 IMAD.WIDE R154, R93, R154, UR22 ;  /* 0x000000165d9aae25 */ /* 0x000fc4000f8e029a */
[----:B------:R-:W1:Y:S04]  /*3dc0*/  LDS.128 R76, [R153+0x30] ;  /* 0x00003000994c7984 */ /* 0x000e680000000c00 */
[----:B------:R2:W-:Y:S04]  /*3dd0*/  STS.128 [R92+0x2100], R60 ;  /* 0x0021003c5c007388 */ /* 0x0005e80000000c00 */
[----:B------:R-:W-:Y:S04]  /*3de0*/  STS.128 [R92+0x2300], R80 ;  /* 0x002300505c007388 */ /* 0x000fe80000000c00 */
[----:B------:R-:W-:Y:S04]  /*3df0*/  STS.128 [R92+0x2500], R84 ;  /* 0x002500545c007388 */ /* 0x000fe80000000c00 */
[----:B------:R-:W-:Y:S01]  /*3e00*/  STS.128 [R92+0x2700], R88 ;  /* 0x002700585c007388 */ /* 0x000fe20000000c00 */
[----:B------:R-:W-:-:S03]  /*3e10*/  NOP ;  /* 0x0000000000007918 */ /* 0x000fc60000000000 */
[----:B------:R-:W4:Y:S04]  /*3e20*/  LDS.128 R80, [R153+0x2100] ;  /* 0x0021000099507984 */ /* 0x000f280000000c00 */
[----:B------:R-:W4:Y:S04]  /*3e30*/  LDS.128 R84, [R153+0x2110] ;  /* 0x0021100099547984 */ /* 0x000f280000000c00 */
[----:B------:R-:W-:Y:S04]  /*3e40*/  LDS.128 R88, [R153+0x2120] ;  /* 0x0021200099587984 */ /* 0x000fe80000000c00 */
[----:B------:R0:W4:Y:S04]  /*3e50*/  LDS.128 R92, [R153+0x2130] ;  /* 0x00213000995c7984 */ /* 0x0001280000000c00 */
[----:B------:R1:W-:Y:S01]  /*3e60*/  STS.64 [R158+0xda80], R122 ;  /* 0x00da807a9e007388 */ /* 0x0003e20000000a00 */
[----:B--2---:R-:W-:Y:S01]  /*3e70*/  HFMA2.MMA R60, -RZ, RZ, 1.875, 0 ;  /* 0x3f800000ff3c7435 */ /* 0x004fe200000001ff */
[----:B------:R-:W-:-:S02]  /*3e80*/  MOV R61, RZ ;  /* 0x000000ff003d7202 */ /* 0x000fc40000000f00 */
[----:B------:R-:W-:Y:S01]  /*3e90*/  CS2R R62, SRZ ;  /* 0x00000000003e7805 */ /* 0x000fe2000001ff00 */
[----:B------:R-:W-:Y:S01]  /*3ea0*/  BAR.SYNC.DEFER_BLOCKING 0x0 ;  /* 0x0000000000007b1d */ /* 0x000fe20000010000 */
[C---:B---3--:R-:W-:Y:S02]  /*3eb0*/  PRMT R156, R64.reuse, 0x7632, R156 ;  /* 0x00007632409c7816 */ /* 0x048fe4000000009c */
[----:B------:R-:W-:Y:S01]  /*3ec0*/  SHF.L.U32 R150, R64, 0x10, RZ ;  /* 0x0000001040967819 */ /* 0x000fe200000006ff */
[----:B------:R-:W-:Y:S01]  /*3ed0*/  FMUL.FTZ R120, R120, R151 ;  /* 0x0000009778787220 */ /* 0x000fe20000410000 */
[C---:B------:R-:W-:Y:S02]  /*3ee0*/  PRMT R64, R65.reuse, 0x7632, R64 ;  /* 0x0000763241407816 */ /* 0x040fe40000000040 */
[----:B------:R-:W-:Y:S02]  /*3ef0*/  SHF.L.U32 R151, R65, 0x10, RZ ;  /* 0x0000001041977819 */ /* 0x000fe400000006ff */
[----:B------:R-:W-:-:S02]  /*3f00*/  SHF.L.U32 R156, R156, 0x10, RZ ;  /* 0x000000109c9c7819 */ /* 0x000fc400000006ff */
[C---:B------:R-:W-:Y:S02]  /*3f10*/  PRMT R65, R66.reuse, 0x7632, R65 ;  /* 0x0000763242417816 */ /* 0x040fe40000000041 */
[----:B------:R-:W-:Y:S02]  /*3f20*/  SHF.L.U32 R152, R66, 0x10, RZ ;  /* 0x0000001042987819 */ /* 0x000fe400000006ff */
[C---:B------:R-:W-:Y:S02]  /*3f30*/  PRMT R66, R67.reuse, 0x7632, R66 ;  /* 0x0000763243427816 */ /* 0x040fe40000000042 */
[----:B------:R-:W-:Y:S02]  /*3f40*/  SHF.L.U32 R157, R67, 0x10, RZ ;  /* 0x00000010439d7819 */ /* 0x000fe400000006ff */
[----:B0-----:R-:W-:Y:S01]  /*3f50*/  PRMT R153, R56, 0x7632, R153 ;  /* 0x0000763238997816 */ /* 0x001fe20000000099 */
[----:B------:R-:W-:Y:S01]  /*3f60*/  FMUL.FTZ R212, R48, R150 ;  /* 0x0000009630d47220 */ /* 0x000fe20000410000 */
[----:B------:R-:W-:Y:S01]  /*3f70*/  SHF.L.U32 R67, R56, 0x10, RZ ;  /* 0x0000001038437819 */ /* 0x000fe200000006ff */
[----:B------:R0:W5:Y:S01]  /*3f80*/  @!P2 LDG.E.128 R60, desc[UR20][R154.64] ;  /* 0x000000149a3ca981 */ /* 0x000162000c1e1d00 */
[----:B------:R-:W-:Y:S01]  /*3f90*/  FMUL.FTZ R211, R48, R156 ;  /* 0x0000009c30d37220 */ /* 0x000fe20000410000 */
[----:B------:R-:W-:-:S02]  /*3fa0*/  FMUL.FTZ R210, R40, R151 ;  /* 0x0000009728d27220 */ /* 0x000fc40000410000 */
[----:B------:R-:W-:Y:S01]  /*3fb0*/  FMUL.FTZ R212, R67, R212 ;  /* 0x000000d443d47220 */ /* 0x000fe20000410000 */
[----:B0-----:R-:W-:Y:S02]  /*3fc0*/  SHF.L.U32 R155, R64, 0x10, RZ ;  /* 0x00000010409b7819 */ /* 0x001fe400000006ff */
[----:B------:R-:W-:Y:S01]  /*3fd0*/  SHF.L.U32 R64, R153, 0x10, RZ ;  /* 0x0000001099407819 */ /* 0x000fe200000006ff */
[----:B------:R-:W-:Y:S02]  /*3fe0*/  FMUL.FTZ R211, R67, R211 ;  /* 0x000000d343d37220 */ /* 0x000fe40000410000 */
[----:B------:R-:W-:Y:S02]  /*3ff0*/  FMUL.FTZ R209, R40, R155 ;  /* 0x0000009b28d17220 */ /* 0x000fe40000410000 */
[C---:B------:R-:W-:Y:S02]  /*4000*/  FMUL.FTZ R210, R64.reuse, R210 ;  /* 0x000000d240d27220 */ /* 0x040fe40000410000 */
[----:B------:R-:W-:Y:S01]  /*4010*/  FMUL.FTZ R209, R64, R209 ;  /* 0x000000d140d17220 */ /* 0x000fe20000410000 */
[-C--:B------:R-:W-:Y:S01]  /*4020*/  FMUL.FTZ R64, R212, R148.reuse ;  /* 0x00000094d4407220 */ /* 0x080fe20000410000 */
[----:B------:R-:W-:Y:S01]  /*4030*/  FMUL.FTZ R67, R211, R148 ;  /* 0x00000094d3437220 */ /* 0x000fe20000410000 */
[----:B------:R-:W-:-:S02]  /*4040*/  SHF.L.U32 R154, R65, 0x10, RZ ;  /* 0x00000010419a7819 */ /* 0x000fc400000006ff */
[-C--:B------:R-:W-:Y:S01]  /*4050*/  FFMA.FTZ R64, R211, R149.reuse, R64 ;  /* 0x00000095d3407223 */ /* 0x080fe20000010040 */
[----:B------:R-:W-:Y:S01]  /*4060*/  FFMA.FTZ R67, R212, R149, -R67 ;  /* 0x00000095d4437223 */ /* 0x000fe20000010843 */
[----:B------:R-:W-:Y:S01]  /*4070*/  SHF.L.U32 R65, R57, 0x10, RZ ;  /* 0x0000001039417819 */ /* 0x000fe200000006ff */
[C---:B------:R-:W-:Y:S01]  /*4080*/  FMUL.FTZ R208, R47.reuse, R152 ;  /* 0x000000982fd07220 */ /* 0x040fe20000410000 */
[----:B------:R-:W-:Y:S01]  /*4090*/  FMUL.FTZ R207, R47, R154 ;  /* 0x0000009a2fcf7220 */ /* 0x000fe20000410000 */
[----:B------:R-:W-:Y:S01]  /*40a0*/  FADD.FTZ R64, R209, R64 ;  /* 0x00000040d1407221 */ /* 0x000fe20000010000 */
[----:B------:R-:W-:Y:S01]  /*40b0*/  FADD.FTZ R67, R210, R67 ;  /* 0x00000043d2437221 */ /* 0x000fe20000010000 */
[C---:B------:R-:W-:Y:S01]  /*40c0*/  FMUL.FTZ R208, R65.reuse, R208 ;  /* 0x000000d041d07220 */ /* 0x040fe20000410000 */
[----:B------:R-:W-:Y:S01]  /*40d0*/  FMUL.FTZ R207, R65, R207 ;  /* 0x000000cf41cf7220 */ /* 0x000fe20000410000 */
[C---:B-1----:R-:W-:Y:S01]  /*40e0*/  FMUL.FTZ R158, R146.reuse, R64 ;  /* 0x00000040929e7220 */ /* 0x042fe20000410000 */
[----:B------:R-:W-:-:S03]  /*40f0*/  FMUL.FTZ R65, R146, R67 ;  /* 0x0000004392417220 */ /* 0x000fc60000410000 */
[C---:B------:R-:W-:Y:S01]  /*4100*/  FFMA.FTZ R67, R147.reuse, R67, -R158 ;  /* 0x0000004393437223 */ /* 0x040fe2000001089e */
[----:B------:R-:W-:Y:S01]  /*4110*/  FFMA.FTZ R64, R147, R64, R65 ;  /* 0x0000004093407223 */ /* 0x000fe20000010041 */
[----:B------:R-:W-:Y:S02]  /*4120*/  PRMT R161, R57, 0x7632, R161 ;  /* 0x0000763239a17816 */ /* 0x000fe400000000a1 */
[----:B------:R-:W-:Y:S01]  /*4130*/  SHF.L.U32 R153, R66, 0x10, RZ ;  /* 0x0000001042997819 */ /* 0x000fe200000006ff */
[----:B------:R-:W-:Y:S01]  /*4140*/  FADD.FTZ R67, R208, R67 ;  /* 0x00000043d0437221 */ /* 0x000fe20000010000 */
[----:B------:R-:W-:Y:S01]  /*4150*/  FADD.FTZ R64, R207, R64 ;  /* 0x00000040cf407221 */ /* 0x000fe20000010000 */
[----:B------:R-:W-:Y:S01]  /*4160*/  SHF.L.U32 R65, R161, 0x10, RZ ;  /* 0x00000010a1417819 */ /* 0x000fe200000006ff */
[----:B------:R-:W-:Y:S01]  /*4170*/  FMUL.FTZ R162, R136, R160 ;  /* 0x000000a088a27220 */ /* 0x000fe20000410000 */
[C---:B------:R-:W-:Y:S01]  /*4180*/  FMUL.FTZ R205, R39.reuse, R153 ;  /* 0x0000009927cd7220 */ /* 0x040fe20000410000 */
        /* <DEDUP_REMOVED lines=12> */
[----:B------:R-:W-:-:S02]  /*4250*/  FADD.FTZ R67, R206, R67 ;  /* 0x00000043ce437221 */ /* 0x000fc40000010000 */
[C---:B------:R-:W-:Y:S01]  /*4260*/  FMUL.FTZ R64, R142.reuse, R158 ;  /* 0x0000009e8e407220 */ /* 0x040fe20000410000 */
[--C-:B------:R-:W-:Y:S01]  /*4270*/  FFMA.FTZ R167, R135, R164, R159.reuse ;  /* 0x000000a487a77223 */ /* 0x100fe2000001009f */
[-C--:B------:R-:W-:Y:S01]  /*4280*/  FMUL.FTZ R65, R142, R67.reuse ;  /* 0x000000438e417220 */ /* 0x080fe20000410000 */
[C---:B------:R-:W-:Y:S01]  /*4290*/  PRMT R159, R68.reuse, 0x7632, R159 ;  /* 0x00007632449f7816 */ /* 0x040fe2000000009f */
[C---:B------:R-:W-:Y:S02]  /*42a0*/  FFMA.FTZ R67, R143.reuse, R67, -R64 ;  /* 0x000000438f437223 */ /* 0x040fe40000010840 */
[----:B------:R-:W-:Y:S01]  /*42b0*/  FFMA.FTZ R64, R143, R158, R65 ;  /* 0x0000009e8f407223 */ /* 0x000fe20000010041 */
[----:B------:R-:W-:Y:S02]  /*42c0*/  SHF.L.U32 R159, R159, 0x10, RZ ;  /* 0x000000109f9f7819 */ /* 0x000fe400000006ff */
[----:B------:R-:W-:Y:S02]  /*42d0*/  SHF.L.U32 R158, R68, 0x10, RZ ;  /* 0x00000010449e7819 */ /* 0x000fe400000006ff */
[----:B------:R-:W-:Y:S01]  /*42e0*/  SHF.L.U32 R65, R58, 0x10, RZ ;  /* 0x000000103a417819 */ /* 0x000fe200000006ff */
[----:B------:R-:W-:-:S02]  /*42f0*/  FMUL.FTZ R223, R46, R159 ;  /* 0x0000009f2edf7220 */ /* 0x000fc40000410000 */
[----:B------:R-:W-:Y:S01]  /*4300*/  FMUL.FTZ R224, R46, R158 ;  /* 0x0000009e2ee07220 */ /* 0x000fe20000410000 */
[----:B------:R-:W-:Y:S01]  /*4310*/  FMUL.FTZ R66, R134, R164 ;  /* 0x000000a486427220 */ /* 0x000fe20000410000 */
[----:B------:R-:W-:Y:S01]  /*4320*/  FMUL.FTZ R223, R65, R223 ;  /* 0x000000df41df7220 */ /* 0x000fe20000410000 */
[----:B------:R-:W-:Y:S01]  /*4330*/  PRMT R164, R69, 0x7632, R164 ;  /* 0x0000763245a47816 */ /* 0x000fe200000000a4 */
[----:B------:R-:W-:Y:S01]  /*4340*/  FMUL.FTZ R224, R65, R224 ;  /* 0x000000e041e07220 */ /* 0x000fe20000410000 */
[----:B------:R-:W-:Y:S01]  /*4350*/  SHF.L.U32 R160, R69, 0x10, RZ ;  /* 0x0000001045a07819 */ /* 0x000fe200000006ff */
[----:B------:R-:W-:Y:S01]  /*4360*/  FADD.FTZ R64, R223, R64 ;  /* 0x00000040df407221 */ /* 0x000fe20000010000 */
[----:B------:R-:W-:Y:S01]  /*4370*/  PRMT R68, R58, 0x7632, R68 ;  /* 0x000076323a447816 */ /* 0x000fe20000000044 */
[----:B------:R-:W-:Y:S01]  /*4380*/  FADD.FTZ R67, R224, R67 ;  /* 0x00000043e0437221 */ /* 0x000fe20000010000 */
[----:B------:R-:W-:Y:S01]  /*4390*/  PRMT R163, R70, 0x7632, R163 ;  /* 0x0000763246a37816 */ /* 0x000fe200000000a3 */
[----:B------:R-:W-:Y:S01]  /*43a0*/  FFMA.FTZ R166, R135, R162, -R66 ;  /* 0x000000a287a67223 */ /* 0x000fe20000010842 */
[----:B------:R-:W-:Y:S01]  /*43b0*/  SHF.L.U32 R164, R164, 0x10, RZ ;  /* 0x00000010a4a47819 */ /* 0x000fe200000006ff */
[----:B------:R-:W-:Y:S01]  /*43c0*/  FMUL.FTZ R222, R38, R160 ;  /* 0x000000a026de7220 */ /* 0x000fe20000410000 */
[----:B------:R-:W-:Y:S01]  /*43d0*/  SHF.L.U32 R68, R68, 0x10, RZ ;  /* 0x0000001044447819 */ /* 0x000fe200000006ff */
[C---:B------:R-:W-:Y:S01]  /*43e0*/  FMUL.FTZ R66, R140.reuse, R64 ;  /* 0x000000408c427220 */ /* 0x040fe20000410000 */
[-C--:B------:R-:W-:Y:S01]  /*43f0*/  FMUL.FTZ R65, R140, R67.reuse ;  /* 0x000000438c417220 */ /* 0x080fe20000410000 */
[----:B------:R-:W-:Y:S01]  /*4400*/  SHF.L.U32 R161, R70, 0x10, RZ ;  /* 0x0000001046a17819 */ /* 0x000fe200000006ff */
[----:B------:R-:W-:Y:S01]  /*4410*/  FMUL.FTZ R221, R38, R164 ;  /* 0x000000a426dd7220 */ /* 0x000fe20000410000 */
[----:B------:R-:W-:Y:S01]  /*4420*/  SHF.L.U32 R163, R163, 0x10, RZ ;  /* 0x00000010a3a37819 */ /* 0x000fe200000006ff */
[C---:B------:R-:W-:Y:S01]  /*4430*/  FMUL.FTZ R222, R68.reuse, R222 ;  /* 0x000000de44de7220 */ /* 0x040fe20000410000 */
[C---:B------:R-:W-:Y:S01]  /*4440*/  FFMA.FTZ R67, R141.reuse, R67, -R66 ;  /* 0x000000438d437223 */ /* 0x040fe20000010842 */
[----:B------:R-:W-:Y:S01]  /*4450*/  FFMA.FTZ R64, R141, R64, R65 ;  /* 0x000000408d407223 */ /* 0x000fe20000010041 */
[----:B------:R-:W-:Y:S01]  /*4460*/  SHF.L.U32 R65, R59, 0x10, RZ ;  /* 0x000000103b417819 */ /* 0x000fe200000006ff */
[----:B------:R-:W-:Y:S01]  /*4470*/  FMUL.FTZ R221, R68, R221 ;  /* 0x000000dd44dd7220 */ /* 0x000fe20000410000 */
[C---:B------:R-:W-:Y:S01]  /*4480*/  FMUL.FTZ R220, R45.reuse, R161 ;  /* 0x000000a12ddc7220 */ /* 0x040fe20000410000 */
[----:B------:R-:W-:Y:S01]  /*4490*/  FMUL.FTZ R219, R45, R163 ;  /* 0x000000a32ddb7220 */ /* 0x000fe20000410000 */
[----:B------:R-:W-:Y:S01]  /*44a0*/  FADD.FTZ R67, R222, R67 ;  /* 0x00000043de437221 */ /* 0x000fe20000010000 */
[----:B------:R-:W-:Y:S01]  /*44b0*/  PRMT R162, R71, 0x7632, R162 ;  /* 0x0000763247a27816 */ /* 0x000fe200000000a2 */
[----:B------:R-:W-:Y:S01]  /*44c0*/  FADD.FTZ R64, R221, R64 ;  /* 0x00000040dd407221 */ /* 0x000fe20000010000 */
[C---:B------:R-:W-:Y:S01]  /*44d0*/  FMUL.FTZ R220, R65.reuse, R220 ;  /* 0x000000dc41dc7220 */ /* 0x040fe20000410000 */
[----:B------:R-:W-:Y:S01]  /*44e0*/  FMUL.FTZ R219, R65, R219 ;  /* 0x000000db41db7220 */ /* 0x000fe20000410000 */
[CC--:B------:R-:W-:Y:S01]  /*44f0*/  FMUL.FTZ R65, R138.reuse, R67.reuse ;  /* 0x000000438a417220 */ /* 0x0c0fe20000410000 */
[----:B------:R-:W-:Y:S01]  /*4500*/  SHF.L.U32 R165, R71, 0x10, RZ ;  /* 0x0000001047a57819 */ /* 0x000fe200000006ff */
[-C--:B------:R-:W-:Y:S01]  /*4510*/  FMUL.FTZ R66, R138, R64.reuse ;  /* 0x000000408a427220 */ /* 0x080fe20000410000 */
[----:B------:R-:W-:Y:S01]  /*4520*/  PRMT R68, R59, 0x7632, R68 ;  /* 0x000076323b447816 */ /* 0x000fe20000000044 */
[C---:B------:R-:W-:Y:S01]  /*4530*/  FFMA.FTZ R64, R139.reuse, R64, R65 ;  /* 0x000000408b407223 */ /* 0x040fe20000010041 */
[----:B------:R-:W-:Y:S01]  /*4540*/  SHF.L.U32 R162, R162, 0x10, RZ ;  /* 0x00000010a2a27819 */ /* 0x000fe200000006ff */
[----:B------:R-:W-:Y:S01]  /*4550*/  FFMA.FTZ R67, R139, R67, -R66 ;  /* 0x000000438b437223 */ /* 0x000fe20000010842 */
[----:B------:R-:W-:Y:S01]  /*4560*/  SHF.L.U32 R65, R68, 0x10, RZ ;  /* 0x0000001044417819 */ /* 0x000fe200000006ff */
[----:B------:R-:W-:Y:S01]  /*4570*/  FMUL.FTZ R218, R37, R165 ;  /* 0x000000a525da7220 */ /* 0x000fe20000410000 */
[----:B------:R-:W-:Y:S01]  /*4580*/  FADD.FTZ R64, R219, R64 ;  /* 0x00000040db407221 */ /* 0x000fe20000010000 */
[----:B------:R-:W-:Y:S01]  /*4590*/  FMUL.FTZ R217, R37, R162 ;  /* 0x000000a225d97220 */ /* 0x000fe20000410000 */
[----:B------:R-:W-:Y:S01]  /*45a0*/  FMUL.FTZ R70, R132, R166 ;  /* 0x000000a684467220 */ /* 0x000fe20000410000 */
[----:B------:R-:W-:Y:S01]  /*45b0*/  FADD.FTZ R67, R220, R67 ;  /* 0x00000043dc437221 */ /* 0x000fe20000010000 */
[C---:B------:R-:W-:Y:S01]  /*45c0*/  FMUL.FTZ R218, R65.reuse, R218 ;  /* 0x000000da41da7220 */ /* 0x040fe20000410000 */
[----:B------:R-:W-:Y:S01]  /*45d0*/  FMUL.FTZ R217, R65, R217 ;  /* 0x000000d941d97220 */ /* 0x000fe20000410000 */
[----:B------:R-:W-:Y:S01]  /*45e0*/  FMUL.FTZ R66, R136, R64 ;  /* 0x0000004088427220 */ /* 0x000fe20000410000 */
[-C--:B------:R-:W-:Y:S01]  /*45f0*/  FMUL.FTZ R65, R132, R167.reuse ;  /* 0x000000a784417220 */ /* 0x080fe20000410000 */
[----:B------:R-:W-:Y:S01]  /*4600*/  FFMA.FTZ R70, R133, R167, R70 ;  /* 0x000000a785467223 */ /* 0x000fe20000010046 */
[-C--:B------:R-:W-:Y:S01]  /*4610*/  FMUL.FTZ R68, R136, R67.reuse ;  /* 0x0000004388447220 */ /* 0x080fe20000410000 */
[----:B------:R-:W-:Y:S01]  /*4620*/  FFMA.FTZ R67, R137, R67, -R66 ;  /* 0x0000004389437223 */ /* 0x000fe20000010842 */
[----:B------:R-:W-:Y:S01]  /*4630*/  FFMA.FTZ R166, R133, R166, -R65 ;  /* 0x000000a685a67223 */ /* 0x000fe20000010841 */
[----:B------:R-:W-:-:S03]  /*4640*/  FMUL.FTZ R66, R130, R70 ;  /* 0x0000004682427220 */ /* 0x000fc60000410000 */
[-C--:B------:R-:W-:Y:S01]  /*4650*/  FMUL.FTZ R71, R130, R166.reuse ;  /* 0x000000a682477220 */ /* 0x080fe20000410000 */
[----:B------:R-:W-:Y:S01]  /*4660*/  FFMA.FTZ R69, R131, R166, -R66 ;  /* 0x000000a683457223 */ /* 0x000fe20000010842 */
[----:B------:R-:W-:Y:S01]  /*4670*/  PRMT R166, R72, 0x7632, R166 ;  /* 0x0000763248a67816 */ /* 0x000fe200000000a6 */
[----:B------:R-:W-:Y:S01]  /*4680*/  FFMA.FTZ R68, R137, R64, R68 ;  /* 0x0000004089447223 */ /* 0x000fe20000010044 */
[----:B------:R-:W-:Y:S02]  /*4690*/  FADD.FTZ R67, R218, R67 ;  /* 0x00000043da437221 */ /* 0x000fe40000010000 */
[----:B------:R-:W-:Y:S01]  /*46a0*/  SHF.L.U32 R166, R166, 0x10, RZ ;  /* 0x00000010a6a67819 */ /* 0x000fe200000006ff */
[----:B------:R-:W-:Y:S01]  /*46b0*/  FADD.FTZ R68, R217, R68 ;  /* 0x00000044d9447221 */ /* 0x000fe20000010000 */
[----:B------:R-:W-:Y:S01]  /*46c0*/  SHF.L.U32 R167, R72, 0x10, RZ ;  /* 0x0000001048a77819 */ /* 0x000fe200000006ff */
[----:B------:R-:W-:Y:S01]  /*46d0*/  FMUL.FTZ R65, R134, R67 ;  /* 0x0000004386417220 */ /* 0x000fe20000410000 */
[----:B------:R-:W-:Y:S01]  /*46e0*/  SHF.L.U32 R66, R52, 0x10, RZ ;  /* 0x0000001034427819 */ /* 0x000fe200000006ff */
[----:B------:R-:W-:Y:S01]  /*46f0*/  FMUL.FTZ R234, R44, R166 ;  /* 0x000000a62cea7220 */ /* 0x000fe20000410000 */
[-C--:B------:R-:W-:Y:S01]  /*4700*/  FMUL.FTZ R64, R134, R68.reuse ;  /* 0x0000004486407220 */ /* 0x080fe20000410000 */
[----:B------:R-:W-:Y:S01]  /*4710*/  FMUL.FTZ R235, R44, R167 ;  /* 0x000000a72ceb7220 */ /* 0x000fe20000410000 */
[C---:B------:R-:W-:Y:S01]  /*4720*/  FFMA.FTZ R65, R135.reuse, R68, R65 ;  /* 0x0000004487417223 */ /* 0x040fe20000010041 */
[C---:B------:R-:W-:Y:S01]  /*4730*/  FMUL.FTZ R234, R66.reuse, R234 ;  /* 0x000000ea42ea7220 */ /* 0x040fe20000410000 */
[----:B------:R-:W-:Y:S01]  /*4740*/  FFMA.FTZ R64, R135, R67, -R64 ;  /* 0x0000004387407223 */ /* 0x000fe20000010840 */
[C---:B------:R-:W-:Y:S01]  /*4750*/  PRMT R174, R73.reuse, 0x7632, R174 ;  /* 0x0000763249ae7816 */ /* 0x040fe200000000ae */
[----:B------:R-:W-:Y:S01]  /*4760*/  FMUL.FTZ R235, R66, R235 ;  /* 0x000000eb42eb7220 */ /* 0x000fe20000410000 */
[----:B------:R-:W-:Y:S01]  /*4770*/  SHF.L.U32 R168, R73, 0x10, RZ ;  /* 0x0000001049a87819 */ /* 0x000fe200000006ff */
[----:B------:R-:W-:Y:S01]  /*4780*/  FADD.FTZ R65, R234, R65 ;  /* 0x00000041ea417221 */ /* 0x000fe20000010000 */
        /* <DEDUP_REMOVED lines=18> */
[C---:B------:R-:W-:Y:S01]  /*48b0*/  FMUL.FTZ R230, R43.reuse, R173 ;  /* 0x000000ad2be67220 */ /* 0x040fe20000410000 */
[C---:B------:R-:W-:Y:S01]  /*48c0*/  FMUL.FTZ R68, R130.reuse, R66 ;  /* 0x0000004282447220 */ /* 0x040fe20000410000 */
        /* <DEDUP_REMOVED lines=8> */
[----:B------:R-:W-:Y:S01]  /*4950*/  PRMT R67, R53, 0x7632, R67 ;  /* 0x0000763235437816 */ /* 0x000fe20000000043 */
[----:B------:R-:W-:Y:S01]  /*4960*/  FADD.FTZ R65, R230, R65 ;  /* 0x00000041e6417221 */ /* 0x000fe20000010000 */
[----:B------:R-:W-:Y:S01]  /*4970*/  SHF.L.U32 R172, R172, 0x10, RZ ;  /* 0x00000010acac7819 */ /* 0x000fe200000006ff */
[----:B------:R-:W-:Y:S01]  /*4980*/  FMUL.FTZ R229, R35, R175 ;  /* 0x000000af23e57220 */ /* 0x000fe20000410000 */
[----:B------:R-:W-:Y:S01]  /*4990*/  SHF.L.U32 R67, R67, 0x10, RZ ;  /* 0x0000001043437819 */ /* 0x000fe200000006ff */
[----:B------:R-:W-:Y:S01]  /*49a0*/  FADD.FTZ R64, R231, R64 ;  /* 0x00000040e7407221 */ /* 0x000fe20000010000 */
[----:B------:R-:W-:Y:S01]  /*49b0*/  FMUL.FTZ R66, R128, R65 ;  /* 0x0000004180427220 */ /* 0x000fe20000410000 */
[----:B------:R-:W-:Y:S01]  /*49c0*/  FMUL.FTZ R228, R35, R172 ;  /* 0x000000ac23e47220 */ /* 0x000fe20000410000 */
[----:B------:R-:W-:Y:S01]  /*49d0*/  PRMT R170, R76, 0x7632, R170 ;  /* 0x000076324caa7816 */ /* 0x000fe200000000aa */
[----:B------:R-:W-:Y:S01]  /*49e0*/  FMUL.FTZ R229, R67, R229 ;  /* 0x000000e543e57220 */ /* 0x000fe20000410000 */
[-C--:B------:R-:W-:Y:S01]  /*49f0*/  FMUL.FTZ R68, R128, R64.reuse ;  /* 0x0000004080447220 */ /* 0x080fe20000410000 */
[----:B------:R-:W-:Y:S01]  /*4a00*/  FFMA.FTZ R66, R129, R64, -R66 ;  /* 0x0000004081427223 */ /* 0x000fe20000010842 */
[----:B------:R-:W-:Y:S01]  /*4a10*/  FFMA.FTZ R71, R131, R70, R71 ;  /* 0x0000004683477223 */ /* 0x000fe20000010047 */
[----:B------:R-:W-:Y:S01]  /*4a20*/  FMUL.FTZ R228, R67, R228 ;  /* 0x000000e443e47220 */ /* 0x000fe20000410000 */
[----:B------:R-:W-:Y:S01]  /*4a30*/  FFMA.FTZ R65, R129, R65, R68 ;  /* 0x0000004181417223 */ /* 0x000fe20000010044 */
[----:B------:R-:W-:Y:S01]  /*4a40*/  FADD.FTZ R67, R229, R66 ;  /* 0x00000042e5437221 */ /* 0x000fe20000010000 */
[----:B------:R-:W-:Y:S01]  /*4a50*/  SHF.L.U32 R170, R170, 0x10, RZ ;  /* 0x00000010aaaa7819 */ /* 0x000fe200000006ff */
[----:B------:R-:W-:Y:S01]  /*4a60*/  FMUL.FTZ R64, R128, R71 ;  /* 0x0000004780407220 */ /* 0x000fe20000410000 */
[----:B------:R-:W-:Y:S01]  /*4a70*/  FADD.FTZ R68, R228, R65 ;  /* 0x00000041e4447221 */ /* 0x000fe20000010000 */
[----:B------:R-:W-:Y:S01]  /*4a80*/  FMUL.FTZ R70, R126, R67 ;  /* 0x000000437e467220 */ /* 0x000fe20000410000 */
[----:B------:R-:W-:Y:S01]  /*4a90*/  SHF.L.U32 R171, R54, 0x10, RZ ;  /* 0x0000001036ab7819 */ /* 0x000fe200000006ff */
[----:B------:R-:W-:Y:S01]  /*4aa0*/  FMUL.FTZ R236, R42, R170 ;  /* 0x000000aa2aec7220 */ /* 0x000fe20000410000 */
[----:B------:R-:W-:Y:S01]  /*4ab0*/  SHF.L.U32 R176, R76, 0x10, RZ ;  /* 0x000000104cb07819 */ /* 0x000fe200000006ff */
[-C--:B------:R-:W-:Y:S01]  /*4ac0*/  FFMA.FTZ R65, R129, R69.reuse, -R64 ;  /* 0x0000004581417223 */ /* 0x080fe20000010840 */
        /* <DEDUP_REMOVED lines=8> */
[----:B------:R-:W-:Y:S01]  /*4b50*/  FADD.FTZ R69, R236, R69 ;  /* 0x00000045ec457221 */ /* 0x000fe20000010000 */
[C---:B------:R-:W-:Y:S01]  /*4b60*/  FMUL.FTZ R67, R126.reuse, R65 ;  /* 0x000000417e437220 */ /* 0x040fe20000410000 */
[----:B------:R-:W-:Y:S01]  /*4b70*/  PRMT R179, R77, 0x7632, R179 ;  /* 0x000076324db37816 */ /* 0x000fe200000000b3 */
[-C--:B------:R-:W-:Y:S01]  /*4b80*/  FMUL.FTZ R64, R126, R66.reuse ;  /* 0x000000427e407220 */ /* 0x080fe20000410000 */
[----:B------:R-:W-:Y:S01]  /*4b90*/  FADD.FTZ R68, R237, R68 ;  /* 0x00000044ed447221 */ /* 0x000fe20000010000 */
[----:B------:R-:W-:Y:S01]  /*4ba0*/  FMUL.FTZ R70, R124, R69 ;  /* 0x000000457c467220 */ /* 0x000fe20000410000 */
[----:B------:R-:W-:Y:S01]  /*4bb0*/  FFMA.FTZ R67, R127, R66, R67 ;  /* 0x000000427f437223 */ /* 0x000fe20000010043 */
[----:B------:R-:W-:-:S02]  /*4bc0*/  PRMT R178, R54, 0x7632, R178 ;  /* 0x0000763236b27816 */ /* 0x000fc400000000b2 */
[----:B------:R-:W-:Y:S02]  /*4bd0*/  SHF.L.U32 R179, R179, 0x10, RZ ;  /* 0x00000010b3b37819 */ /* 0x000fe400000006ff */
[----:B------:R-:W-:Y:S01]  /*4be0*/  SHF.L.U32 R180, R77, 0x10, RZ ;  /* 0x000000104db47819 */ /* 0x000fe200000006ff */
[----:B------:R-:W-:Y:S01]  /*4bf0*/  FFMA.FTZ R64, R127, R65, -R64 ;  /* 0x000000417f407223 */ /* 0x000fe20000010840 */
[CC--:B------:R-:W-:Y:S01]  /*4c00*/  FFMA.FTZ R71, R125.reuse, R68.reuse, -R70 ;  /* 0x000000447d477223 */ /* 0x0c0fe20000010846 */
[----:B------:R-:W-:Y:S01]  /*4c10*/  FMUL.FTZ R66, R124, R67 ;  /* 0x000000437c427220 */ /* 0x000fe20000410000 */
[----:B------:R-:W-:Y:S01]  /*4c20*/  SHF.L.U32 R178, R178, 0x10, RZ ;  /* 0x00000010b2b27819 */ /* 0x000fe200000006ff */
[----:B------:R-:W-:Y:S01]  /*4c30*/  FMUL.FTZ R68, R124, R68 ;  /* 0x000000447c447220 */ /* 0x000fe20000410000 */
[----:B------:R-:W-:Y:S01]  /*4c40*/  FMUL.FTZ R225, R34, R179 ;  /* 0x000000b322e17220 */ /* 0x000fe20000410000 */
[----:B------:R-:W-:Y:S01]  /*4c50*/  PRMT R177, R78, 0x7632, R177 ;  /* 0x000076324eb17816 */ /* 0x000fe200000000b1 */
[----:B------:R-:W-:Y:S01]  /*4c60*/  FMUL.FTZ R65, R34, R180 ;  /* 0x000000b422417220 */ /* 0x000fe20000410000 */
[CC--:B------:R-:W-:Y:S01]  /*4c70*/  FFMA.FTZ R66, R125.reuse, R64.reuse, -R66 ;  /* 0x000000407d427223 */ /* 0x0c0fe20000010842 */
[----:B------:R-:W-:Y:S01]  /*4c80*/  FFMA.FTZ R68, R125, R69, R68 ;  /* 0x000000457d447223 */ /* 0x000fe20000010044 */
[----:B------:R-:W-:Y:S01]  /*4c90*/  FMUL.FTZ R64, R124, R64 ;  /* 0x000000407c407220 */ /* 0x000fe20000410000 */
[C---:B------:R-:W-:Y:S01]  /*4ca0*/  FMUL.FTZ R225, R178.reuse, R225 ;  /* 0x000000e1b2e17220 */ /* 0x040fe20000410000 */
[----:B------:R-:W-:Y:S01]  /*4cb0*/  SHF.L.U32 R177, R177, 0x10, RZ ;  /* 0x00000010b1b17819 */ /* 0x000fe200000006ff */
[----:B------:R-:W-:Y:S01]  /*4cc0*/  FMUL.FTZ R226, R178, R65 ;  /* 0x00000041b2e27220 */ /* 0x000fe20000410000 */
[----:B------:R-:W-:Y:S01]  /*4cd0*/  FFMA.FTZ R67, R125, R67, R64 ;  /* 0x000000437d437223 */ /* 0x000fe20000010040 */
[----:B------:R-:W-:Y:S01]  /*4ce0*/  FADD.FTZ R68, R225, R68 ;  /* 0x00000044e1447221 */ /* 0x000fe20000010000 */
[----:B------:R-:W-:Y:S01]  /*4cf0*/  SHF.L.U32 R181, R55, 0x10, RZ ;  /* 0x0000001037b57819 */ /* 0x000fe200000006ff */
[----:B------:R-:W-:Y:S01]  /*4d00*/  FADD.FTZ R71, R226, R71 ;  /* 0x00000047e2477221 */ /* 0x000fe20000010000 */
[----:B------:R-:W-:Y:S01]  /*4d10*/  FMUL.FTZ R64, R41, R177 ;  /* 0x000000b129407220 */ /* 0x000fe20000410000 */
[C---:B------:R-:W-:Y:S01]  /*4d20*/  FMUL.FTZ R70, R120.reuse, R68 ;  /* 0x0000004478467220 */ /* 0x040fe20000410000 */
[----:B------:R-:W-:Y:S01]  /*4d30*/  ISETP.NE.AND P2, PT, R115, 0x7f, PT ;  /* 0x0000007f7300780c */ /* 0x000fe20003f45270 */
[C---:B------:R-:W-:Y:S01]  /*4d40*/  FMUL.FTZ R65, R120.reuse, R71 ;  /* 0x0000004778417220 */ /* 0x040fe20000410000 */
[----:B------:R-:W-:Y:S01]  /*4d50*/  FMUL.FTZ R213, R181, R64 ;  /* 0x00000040b5d57220 */ /* 0x000fe20000410000 */
[C---:B------:R-:W-:Y:S01]  /*4d60*/  FMUL.FTZ R64, R120.reuse, R67 ;  /* 0x0000004378407220 */ /* 0x040fe20000410000 */
[C---:B------:R-:W-:Y:S01]  /*4d70*/  FFMA.FTZ R71, R121.reuse, R71, -R70 ;  /* 0x0000004779477223 */ /* 0x040fe20000010846 */
[C-C-:B------:R-:W-:Y:S01]  /*4d80*/  FFMA.FTZ R70, R121.reuse, R68, R65.reuse ;  /* 0x0000004479467223 */ /* 0x140fe20000010041 */
[-C--:B------:R-:W-:Y:S01]  /*4d90*/  FMUL.FTZ R68, R120, R66.reuse ;  /* 0x0000004278447220 */ /* 0x080fe20000410000 */
[----:B------:R-:W-:Y:S01]  /*4da0*/  FFMA.FTZ R64, R121, R66, -R64 ;  /* 0x0000004279407223 */ /* 0x000fe20000010840 */
[----:B------:R-:W-:-:S02]  /*4db0*/  PRMT R65, R79, 0x7632, R65 ;  /* 0x000076324f417816 */ /* 0x000fc40000000041 */
[C---:B----4-:R-:W-:Y:S01]  /*4dc0*/  PRMT R203, R80.reuse, 0x7632, R203 ;  /* 0x0000763250cb7816 */ /* 0x050fe200000000cb */
[----:B------:R-:W-:Y:S01]  /*4dd0*/  FFMA.FTZ R196, R121, R67, R68 ;  /* 0x0000004379c47223 */ /* 0x000fe20000010044 */
[----:B------:R-:W-:Y:S01]  /*4de0*/  SHF.L.U32 R199, R80, 0x10, RZ ;  /* 0x0000001050c77819 */ /* 0x000fe200000006ff */
[----:B------:R-:W-:Y:S01]  /*4df0*/  FMUL.FTZ R80, R118, R64 ;  /* 0x0000004076507220 */ /* 0x000fe20000410000 */
[C---:B------:R-:W-:Y:S02]  /*4e00*/  PRMT R192, R83.reuse, 0x7632, R192 ;  /* 0x0000763253c07816 */ /* 0x040fe400000000c0 */
[----:B------:R-:W-:Y:S02]  /*4e10*/  SHF.L.U32 R198, R83, 0x10, RZ ;  /* 0x0000001053c67819 */ /* 0x000fe400000006ff */
[----:B------:R-:W-:Y:S01]  /*4e20*/  SHF.L.U32 R83, R65, 0x10, RZ ;  /* 0x0000001041537819 */ /* 0x000fe200000006ff */
[----:B------:R-:W-:Y:S01]  /*4e30*/  FFMA.FTZ R65, R119, R196, R80 ;  /* 0x000000c477417223 */ /* 0x000fe20000010050 */
[----:B------:R-:W-:-:S02]  /*4e40*/  @P2 LEA R80, R115, R113, 0x3 ;  /* 0x0000007173502211 */ /* 0x000fc400078e18ff */
[C---:B------:R-:W-:Y:S02]  /*4e50*/  PRMT R188, R81.reuse, 0x7632, R188 ;  /* 0x0000763251bc7816 */ /* 0x040fe400000000bc */
[----:B------:R-:W-:Y:S02]  /*4e60*/  SHF.L.U32 R202, R81, 0x10, RZ ;  /* 0x0000001051ca7819 */ /* 0x000fe400000006ff */
[----:B------:R-:W0:Y:S01]  /*4e70*/  @P2 LDS.64 R80, [R80+0xea88] ;  /* 0x00ea880050502984 */ /* 0x000e220000000a00 */
[----:B------:R-:W-:-:S05]  /*4e80*/  SHF.L.U32 R182, R78, 0x10, RZ ;  /* 0x000000104eb67819 */ /* 0x000fca00000006ff */
[----:B------:R-:W-:-:S04]  /*4e90*/  FMUL.FTZ R216, R41, R182 ;  /* 0x000000b629d87220 */ /* 0x000fc80000410000 */
[----:B------:R-:W-:Y:S01]  /*4ea0*/  FMUL.FTZ R216, R181, R216 ;  /* 0x000000d8b5d87220 */ /* 0x000fe20000410000 */
[----:B------:R-:W-:-:S03]  /*4eb0*/  PRMT R195, R82, 0x7632, R195 ;  /* 0x0000763252c37816 */ /* 0x000fc600000000c3 */
[----:B------:R-:W-:Y:S01]  /*4ec0*/  FADD.FTZ R71, R216, R71 ;  /* 0x00000047d8477221 */ /* 0x000fe20000010000 */
[----:B------:R-:W-:Y:S01]  /*4ed0*/  SHF.L.U32 R197, R82, 0x10, RZ ;  /* 0x0000001052c57819 */ /* 0x000fe200000006ff */
[----:B------:R-:W-:Y:S01]  /*4ee0*/  FADD.FTZ R70, R213, R70 ;  /* 0x00000046d5467221 */ /* 0x000fe20000010000 */
[----:B------:R-:W-:Y:S01]  /*4ef0*/  SHF.L.U32 R183, R79, 0x10, RZ ;  /* 0x000000104fb77819 */ /* 0x000fe200000006ff */
[C---:B------:R-:W-:Y:S01]  /*4f00*/  FMUL.FTZ R67, R118.reuse, R71 ;  /* 0x0000004776437220 */ /* 0x040fe20000410000 */
[----:B------:R-:W-:Y:S01]  /*4f10*/  PRMT R82, R55, 0x7632, R82 ;  /* 0x0000763237527816 */ /* 0x000fe20000000052 */
[-C--:B------:R-:W-:Y:S02]  /*4f20*/  FMUL.FTZ R66, R118, R70.reuse ;  /* 0x0000004676427220 */ /* 0x080fe40000410000 */
[----:B------:R-:W-:Y:S01]  /*4f30*/  FFMA.FTZ R201, R119, R70, R67 ;  /* 0x0000004677c97223 */ /* 0x000fe20000010043 */
[----:B------:R-:W-:Y:S01]  /*4f40*/  SHF.L.U32 R82, R82, 0x10, RZ ;  /* 0x0000001052527819 */ /* 0x000fe200000006ff */
[C---:B------:R-:W-:Y:S01]  /*4f50*/  FMUL.FTZ R239, R33.reuse, R183 ;  /* 0x000000b721ef7220 */ /* 0x040fe20000410000 */
[----:B------:R-:W-:Y:S01]  /*4f60*/  FMUL.FTZ R67, R33, R83 ;  /* 0x0000005321437220 */ /* 0x000fe20000410000 */
[C---:B------:R-:W-:Y:S01]  /*4f70*/  PRMT R191, R84.reuse, 0x7632, R191 ;  /* 0x0000763254bf7816 */ /* 0x040fe200000000bf */
[----:B------:R-:W-:Y:S01]  /*4f80*/  FFMA.FTZ R66, R119, R71, -R66 ;  /* 0x0000004777427223 */ /* 0x000fe20000010842 */
[----:B------:R-:W-:Y:S01]  /*4f90*/  SHF.L.U32 R193, R84, 0x10, RZ ;  /* 0x0000001054c17819 */ /* 0x000fe200000006ff */
[----:B------:R-:W-:Y:S01]  /*4fa0*/  FMUL.FTZ R196, R118, R196 ;  /* 0x000000c476c47220 */ /* 0x000fe20000410000 */
[----:B------:R-:W-:Y:S01]  /*4fb0*/  LEA.HI R84, R115, R115, RZ, 0x1e ;  /* 0x0000007373547211 */ /* 0x000fe200078ff0ff */
[C---:B------:R-:W-:Y:S01]  /*4fc0*/  FMUL.FTZ R238, R82.reuse, R67 ;  /* 0x0000004352ee7220 */ /* 0x040fe20000410000 */
[----:B------:R-:W-:Y:S01]  /*4fd0*/  FMUL.FTZ R239, R82, R239 ;  /* 0x000000ef52ef7220 */ /* 0x000fe20000410000 */
[----:B------:R-:W-:Y:S01]  /*4fe0*/  BSSY B0, `(.L_x_5615) ;  /* 0x0000028000007945 */ /* 0x000fe20003800000 */
[----:B------:R-:W-:Y:S01]  /*4ff0*/  PRMT R190, R85, 0x7632, R190 ;  /* 0x0000763255be7816 */ /* 0x000fe200000000be */
[----:B------:R-:W-:Y:S01]  /*5000*/  FFMA.FTZ R64, R119, R64, -R196 ;  /* 0x0000004077407223 */ /* 0x000fe200000108c4 */
[----:B------:R-:W-:Y:S01]  /*5010*/  SHF.L.U32 R194, R85, 0x10, RZ ;  /* 0x0000001055c27819 */ /* 0x000fe200000006ff */
[----:B------:R-:W-:Y:S01]  /*5020*/  FADD.FTZ R67, R238, R201 ;  /* 0x000000c9ee437221 */ /* 0x000fe20000010000 */
[C---:B------:R-:W-:Y:S01]  /*5030*/  PRMT R187, R86.reuse, 0x7632, R187 ;  /* 0x0000763256bb7816 */ /* 0x040fe200000000bb */
[----:B------:R-:W-:Y:S01]  /*5040*/  FADD.FTZ R66, R239, R66 ;  /* 0x00000042ef427221 */ /* 0x000fe20000010000 */
[----:B------:R-:W-:-:S02]  /*5050*/  SHF.L.U32 R189, R86, 0x10, RZ ;  /* 0x0000001056bd7819 */ /* 0x000fc400000006ff */
[----:B------:R-:W-:Y:S02]  /*5060*/  PRMT R76, R95, 0x7632, R76 ;  /* 0x000076325f4c7816 */ /* 0x000fe4000000004c */
[C---:B------:R-:W-:Y:S02]  /*5070*/  PRMT R68, R87.reuse, 0x7632, R68 ;  /* 0x0000763257447816 */ /* 0x040fe40000000044 */
[----:B------:R-:W-:Y:S02]  /*5080*/  SHF.L.U32 R186, R87, 0x10, RZ ;  /* 0x0000001057ba7819 */ /* 0x000fe400000006ff */
[C---:B------:R-:W-:Y:S02]  /*5090*/  PRMT R69, R88.reuse, 0x7632, R69 ;  /* 0x0000763258457816 */ /* 0x040fe40000000045 */
[----:B------:R-:W-:Y:S02]  /*50a0*/  SHF.L.U32 R77, R88, 0x10, RZ ;  /* 0x00000010584d7819 */ /* 0x000fe400000006ff */
[----:B------:R-:W-:-:S02]  /*50b0*/  PRMT R70, R89, 0x7632, R70 ;  /* 0x0000763259467816 */ /* 0x000fc40000000046 */
[----:B------:R-:W-:Y:S02]  /*50c0*/  SHF.L.U32 R78, R89, 0x10, RZ ;  /* 0x00000010594e7819 */ /* 0x000fe400000006ff */
        /* <DEDUP_REMOVED lines=10> */
[----:B------:R-:W-:-:S02]  /*5170*/  SHF.L.U32 R95, R95, 0x10, RZ ;  /* 0x000000105f5f7819 */ /* 0x000fc400000006ff */
[----:B------:R-:W-:Y:S01]  /*5180*/  LEA R84, R84, R113, 0x4 ;  /* 0x0000007154547211 */ /* 0x000fe200078e20ff */
[----:B0-----:R-:W-:Y:S06]  /*5190*/  @P2 BRA `(.L_x_5616) ;  /* 0x0000000000302947 */ /* 0x001fec0003800000 */
[----:B------:R-:W0:Y:S01]  /*51a0*/  LDC R87, c[0x0][0x224] ;  /* 0x00008900ff577b82 */ /* 0x000e220000000800 */
[----:B------:R-:W-:Y:S02]  /*51b0*/  MOV R81, RZ ;  /* 0x000000ff00517202 */ /* 0x000fe40000000f00 */
        /* <DEDUP_REMOVED lines=8> */
[----:B------:R-:W-:-:S06]  /*5240*/  LEA R80, R80, R113, 0x3 ;  /* 0x0000007150507211 */ /* 0x000fcc00078e18ff */
[----:B------:R-:W0:Y:S02]  /*5250*/  LDS.64 R80, [R80+0xda80] ;  /* 0x00da800050507984 */ /* 0x000e240000000a00 */
.L_x_5616:
[----:B------:R-:W-:Y:S05]  /*5260*/  BSYNC B0 ;  /* 0x0000000000007941 */ /* 0x000fea0003800000 */
.L_x_5615:
[----:B------:R-:W-:Y:S01]  /*5270*/  ISETP.GT.U32.AND P2, PT, R115, 0x1f, PT ;  /* 0x0000001f7300780c */ /* 0x000fe20003f44070 */
[----:B------:R1:W-:Y:S01]  /*5280*/  STS.128 [R84+0xc670], R64 ;  /* 0x00c6704054007388 */ /* 0x0003e20000000c00 */
        /* <DEDUP_REMOVED lines=30> */
[----:B-1----:R-:W-:Y:S01]  /*5470*/  SHF.L.U32 R65, R76, 0x10, RZ ;  /* 0x000000104c417819 */ /* 0x002fe200000006ff */
[----:B------:R-:W-:Y:S01]  /*5480*/  FMUL.FTZ R95, R10, R187 ;  /* 0x000000bb0a5f7220 */ /* 0x000fe20000410000 */
[----:B------:R-:W-:Y:S01]  /*5490*/  LOP3.LUT R227, R115, 0x1f, RZ, 0xc0, !PT ;  /* 0x0000001f73e37812 */ /* 0x000fe200078ec0ff */
        /* <DEDUP_REMOVED lines=21> */
[----:B------:R-:W1:Y:S04]  /*55f0*/  LDS.128 R68, [R244+0xc680] ;  /* 0x00c68000f4447984 */ /* 0x000e680000000c00 */
[----:B------:R-:W2:Y:S04]  /*5600*/  LDS.128 R64, [R244+0xc690] ;  /* 0x00c69000f4407984 */ /* 0x000ea80000000c00 */
[----:B------:R-:W3:Y:S01]  /*5610*/  LDS.128 R76, [R244+0xc6a0] ;  /* 0x00c6a000f44c7984 */ /* 0x000ee20000000c00 */
[-C--:B-1----:R-:W-:Y:S01]  /*5620*/  FMUL.FTZ R241, R75, R69.reuse ;  /* 0x000000454bf17220 */ /* 0x082fe20000410000 */
        /* <DEDUP_REMOVED lines=23> */
[----:B------:R-:W-:Y:S01]  /*57a0*/  FFMA.FTZ R242, R76, R242, R245 ;  /* 0x000000f24cf27223 */ /* 0x000fe200000100f5 */
[-C--:B------:R-:W-:Y:S01]  /*57b0*/  FMUL.FTZ R77, R77, R246.reuse ;  /* 0x000000f64d4d7220 */ /* 0x080fe20000410000 */
[----:B------:R-:W-:Y:S01]  /*57c0*/  FADD.FTZ R247, R78, R243 ;  /* 0x000000f34ef77221 */ /* 0x000fe20000010000 */
[C---:B------:R-:W-:Y:S01]  /*57d0*/  FFMA.FTZ R246, R76.reuse, R246, -R241 ;  /* 0x000000f64cf67223 */ /* 0x040fe200000108f1 */
[----:B------:R-:W-:Y:S01]  /*57e0*/  FADD.FTZ R245, R79, R242 ;  /* 0x000000f24ff57221 */ /* 0x000fe20000010000 */
[----:B------:R-:W-:Y:S01]  /*57f0*/  FFMA.FTZ R240, R76, R240, R77 ;  /* 0x000000f04cf07223 */ /* 0x000fe2000001004d */
[----:B------:R-:W-:Y:S06]  /*5800*/  BRA.DIV UR42, `(.L_x_5618) ;  /* 0x0000007a2a8c7947 */ /* 0x000fec000b800000 */
[----:B------:R-:W1:Y:S01]  /*5810*/  SHFL.UP PT, R243, R247, 0x1, RZ ;  /* 0x04200000f7f37989 */ /* 0x000e6200000e00ff */
[----:B------:R-:W-:-:S03]  /*5820*/  ISETP.GE.AND P3, PT, R114, 0x1, PT ;  /* 0x000000017200780c */ /* 0x000fc60003f66270 */
[----:B------:R-:W2:Y:S04]  /*5830*/  SHFL.UP PT, R76, R245, 0x1, RZ ;  /* 0x04200000f54c7989 */ /* 0x000ea800000e00ff */
[----:B------:R-:W3:Y:S04]  /*5840*/  SHFL.UP PT, R241, R246, 0x1, RZ ;  /* 0x04200000f6f17989 */ /* 0x000ee800000e00ff */
[----:B------:R-:W4:Y:S01]  /*5850*/  SHFL.UP PT, R79, R240, 0x1, RZ ;  /* 0x04200000f04f7989 */ /* 0x000f2200000e00ff */
[C---:B-1----:R-:W-:Y:S01]  /*5860*/  FMUL.FTZ R249, R240.reuse, R243 ;  /* 0x000000f3f0f97220 */ /* 0x042fe20000410000 */
[----:B--2---:R-:W-:-:S03]  /*5870*/  FMUL.FTZ R77, R240, R76 ;  /* 0x0000004cf04d7220 */ /* 0x004fc60000410000 */
[C---:B------:R-:W-:Y:S01]  /*5880*/  FFMA.FTZ R76, R246.reuse, R76, R249 ;  /* 0x0000004cf64c7223 */ /* 0x040fe200000100f9 */
[----:B------:R-:W-:-:S03]  /*5890*/  FFMA.FTZ R78, R246, R243, -R77 ;  /* 0x000000f3f64e7223 */ /* 0x000fc6000001084d */
[----:B------:R-:W-:Y:S01]  /*58a0*/  @P3 FADD.FTZ R245, R245, R76 ;  /* 0x0000004cf5f53221 */ /* 0x000fe20000010000 */
[C---:B---3--:R-:W-:Y:S01]  /*58b0*/  FMUL.FTZ R77, R240.reuse, R241 ;  /* 0x000000f1f04d7220 */ /* 0x048fe20000410000 */
[----:B------:R-:W-:Y:S01]  /*58c0*/  @P3 FADD.FTZ R247, R247, R78 ;  /* 0x0000004ef7f73221 */ /* 0x000fe20000010000 */
[-C--:B----4-:R-:W-:Y:S02]  /*58d0*/  FMUL.FTZ R76, R240, R79.reuse ;  /* 0x0000004ff04c7220 */ /* 0x090fe40000410000 */
[C---:B------:R-:W-:Y:S02]  /*58e0*/  FFMA.FTZ R77, R246.reuse, R79, R77 ;  /* 0x0000004ff64d7223 */ /* 0x040fe4000001004d */
[----:B------:R-:W-:Y:S01]  /*58f0*/  @P3 FFMA.FTZ R246, R246, R241, -R76 ;  /* 0x000000f1f6f63223 */ /* 0x000fe2000001084c */
[----:B------:R-:W1:Y:S02]  /*5900*/  SHFL.UP PT, R243, R247, 0x2, RZ ;  /* 0x04400000f7f37989 */ /* 0x000e6400000e00ff */
[----:B------:R-:W-:-:S02]  /*5910*/  FSEL R240, R240, R77, !P3 ;  /* 0x0000004df0f07208 */ /* 0x000fc40005800000 */
[----:B------:R-:W-:Y:S01]  /*5920*/  ISETP.GE.AND P3, PT, R114, 0x2, PT ;  /* 0x000000027200780c */ /* 0x000fe20003f66270 */
[----:B------:R-:W2:Y:S04]  /*5930*/  SHFL.UP PT, R76, R245, 0x2, RZ ;  /* 0x04400000f54c7989 */ /* 0x000ea800000e00ff */
[----:B------:R-:W3:Y:S04]  /*5940*/  SHFL.UP PT, R79, R246, 0x2, RZ ;  /* 0x04400000f64f7989 */ /* 0x000ee800000e00ff */
[----:B------:R-:W4:Y:S01]  /*5950*/  SHFL.UP PT, R241, R240, 0x2, RZ ;  /* 0x04400000f0f17989 */ /* 0x000f2200000e00ff */
[C---:B-1----:R-:W-:Y:S01]  /*5960*/  FMUL.FTZ R77, R240.reuse, R243 ;  /* 0x000000f3f04d7220 */ /* 0x042fe20000410000 */
        /* <DEDUP_REMOVED lines=8> */
[----:B------:R-:W1:Y:S01]  /*59f0*/  SHFL.UP PT, R243, R247, 0x4, RZ ;  /* 0x04800000f7f37989 */ /* 0x000e6200000e00ff */
[----:B------:R-:W-:Y:S01]  /*5a00*/  @P3 FFMA.FTZ R246, R246, R79, -R76 ;  /* 0x0000004ff6f63223 */ /* 0x000fe2000001084c */
[----:B------:R-:W-:Y:S02]  /*5a10*/  FSEL R240, R240, R77, !P3 ;  /* 0x0000004df0f07208 */ /* 0x000fe40005800000 */
[----:B------:R-:W2:Y:S01]  /*5a20*/  SHFL.UP PT, R76, R245, 0x4, RZ ;  /* 0x04800000f54c7989 */ /* 0x000ea200000e00ff */
[----:B------:R-:W-:-:S03]  /*5a30*/  ISETP.GE.AND P3, PT, R114, 0x4, PT ;  /* 0x000000047200780c */ /* 0x000fc60003f66270 */
[----:B------:R-:W3:Y:S04]  /*5a40*/  SHFL.UP PT, R241, R246, 0x4, RZ ;  /* 0x04800000f6f17989 */ /* 0x000ee800000e00ff */
[----:B------:R-:W4:Y:S01]  /*5a50*/  SHFL.UP PT, R79, R240, 0x4, RZ ;  /* 0x04800000f04f7989 */ /* 0x000f2200000e00ff */
[C---:B-1----:R-:W-:Y:S01]  /*5a60*/  FMUL.FTZ R249, R240.reuse, R243 ;  /* 0x000000f3f0f97220 */ /* 0x042fe20000410000 */
        /* <DEDUP_REMOVED lines=8> */
[----:B------:R-:W-:Y:S02]  /*5af0*/  @P3 FFMA.FTZ R246, R246, R241, -R76 ;  /* 0x000000f1f6f63223 */ /* 0x000fe4000001084c */
[----:B------:R-:W-:Y:S01]  /*5b00*/  FSEL R240, R240, R79, !P3 ;  /* 0x0000004ff0f07208 */ /* 0x000fe20005800000 */
[----:B------:R-:W-:Y:S01]  /*5b10*/  SHFL.UP PT, R76, R245, 0x8, RZ ;  /* 0x05000000f54c7989 */ /* 0x000fe200000e00ff */
[----:B------:R-:W-:-:S03]  /*5b20*/  ISETP.GE.AND P3, PT, R114, 0x8, PT ;  /* 0x000000087200780c */ /* 0x000fc60003f66270 */
[----:B------:R-:W1:Y:S04]  /*5b30*/  SHFL.UP PT, R79, R246, 0x8, RZ ;  /* 0x05000000f64f7989 */ /* 0x000e6800000e00ff */
[----:B------:R-:W2:Y:S04]  /*5b40*/  SHFL.UP PT, R243, R240, 0x8, RZ ;  /* 0x05000000f0f37989 */ /* 0x000ea800000e00ff */
[----:B------:R-:W3:Y:S01]  /*5b50*/  SHFL.UP PT, R241, R247, 0x8, RZ ;  /* 0x05000000f7f17989 */ /* 0x000ee200000e00ff */
[----:B-1----:R-:W-:-:S04]  /*5b60*/  FMUL.FTZ R77, R240, R79 ;  /* 0x0000004ff04d7220 */ /* 0x002fc80000410000 */
[-C--:B--2---:R-:W-:Y:S01]  /*5b70*/  FFMA.FTZ R249, R246, R243.reuse, R77 ;  /* 0x000000f3f6f97223 */ /* 0x084fe2000001004d */
[C---:B------:R-:W-:Y:S01]  /*5b80*/  FMUL.FTZ R78, R240.reuse, R243 ;  /* 0x000000f3f04e7220 */ /* 0x040fe20000410000 */
[CC--:B------:R-:W-:Y:S01]  /*5b90*/  FMUL.FTZ R77, R240.reuse, R76.reuse ;  /* 0x0000004cf04d7220 */ /* 0x0c0fe20000410000 */
[C---:B---3--:R-:W-:Y:S02]  /*5ba0*/  FMUL.FTZ R243, R240.reuse, R241 ;  /* 0x000000f1f0f37220 */ /* 0x048fe40000410000 */
[----:B------:R-:W-:Y:S01]  /*5bb0*/  FSEL R240, R240, R249, !P3 ;  /* 0x000000f9f0f07208 */ /* 0x000fe20005800000 */
[C---:B------:R-:W-:Y:S01]  /*5bc0*/  FFMA.FTZ R242, R246.reuse, R241, -R77 ;  /* 0x000000f1f6f27223 */ /* 0x040fe2000001084d */
[C---:B------:R-:W-:Y:S01]  /*5bd0*/  FFMA.FTZ R76, R246.reuse, R76, R243 ;  /* 0x0000004cf64c7223 */ /* 0x040fe200000100f3 */
[----:B------:R-:W-:Y:S02]  /*5be0*/  @P3 FFMA.FTZ R246, R246, R79, -R78 ;  /* 0x0000004ff6f63223 */ /* 0x000fe4000001084e */
[----:B------:R-:W-:Y:S01]  /*5bf0*/  @P3 FADD.FTZ R247, R247, R242 ;  /* 0x000000f2f7f73221 */ /* 0x000fe20000010000 */
[----:B------:R1:W2:Y:S01]  /*5c00*/  SHFL.UP PT, R79, R240, 0x10, RZ ;  /* 0x06000000f04f7989 */ /* 0x0002a200000e00ff */
[----:B------:R-:W-:-:S03]  /*5c10*/  @P3 FADD.FTZ R245, R245, R76 ;  /* 0x0000004cf5f53221 */ /* 0x000fc60000010000 */
[----:B------:R1:W3:Y:S04]  /*5c20*/  SHFL.UP PT, R241, R246, 0x10, RZ ;  /* 0x06000000f6f17989 */ /* 0x0002e800000e00ff */
[----:B------:R1:W4:Y:S04]  /*5c30*/  SHFL.UP PT, R243, R247, 0x10, RZ ;  /* 0x06000000f7f37989 */ /* 0x00032800000e00ff */
[----:B------:R1:W0:Y:S02]  /*5c40*/  SHFL.UP PT, R76, R245, 0x10, RZ ;  /* 0x06000000f54c7989 */ /* 0x00022400000e00ff */
.L_x_5737:
[----:B------:R-:W-:Y:S01]  /*5c50*/  ISETP.GE.AND P3, PT, R114, 0x10, PT ;  /* 0x000000107200780c */ /* 0x000fe20003f66270 */
[C---:B----4-:R-:W-:Y:S01]  /*5c60*/  FMUL.FTZ R249, R240.reuse, R243 ;  /* 0x000000f3f0f97220 */ /* 0x050fe20000410000 */
[C---:B---3--:R-:W-:Y:S01]  /*5c70*/  FMUL.FTZ R78, R240.reuse, R241 ;  /* 0x000000f1f04e7220 */ /* 0x048fe20000410000 */
[-C--:B0-----:R-:W-:Y:S01]  /*5c80*/  FMUL.FTZ R77, R240, R76.reuse ;  /* 0x0000004cf04d7220 */ /* 0x081fe20000410000 */
[----:B------:R-:W-:Y:S01]  /*5c90*/  UMOV UR42, 0xffffffff ;  /* 0xffffffff002a7882 */ /* 0x000fe20000000000 */
[----:B------:R-:W-:Y:S01]  /*5ca0*/  FFMA.FTZ R248, R246, R76, R249 ;  /* 0x0000004cf6f87223 */ /* 0x000fe200000100f9 */
[-C--:B--2---:R-:W-:Y:S01]  /*5cb0*/  FMUL.FTZ R76, R240, R79.reuse ;  /* 0x0000004ff04c7220 */ /* 0x084fe20000410000 */
[C---:B------:R-:W-:Y:S01]  /*5cc0*/  FFMA.FTZ R79, R246.reuse, R79, R78 ;  /* 0x0000004ff64f7223 */ /* 0x040fe2000001004e */
[----:B------:R-:W-:-:S05]  /*5cd0*/  FFMA.FTZ R242, R246, R243, -R77 ;  /* 0x000000f3f6f27223 */ /* 0x000fca000001084d */
[----:B-1----:R-:W-:Y:S01]  /*5ce0*/  @P3 FADD.FTZ R245, R245, R248 ;  /* 0x000000f8f5f53221 */ /* 0x002fe20000010000 */
[----:B------:R-:W-:Y:S01]  /*5cf0*/  @P3 FFMA.FTZ R246, R246, R241, -R76 ;  /* 0x000000f1f6f63223 */ /* 0x000fe2000001084c */
[----:B------:R-:W-:Y:S01]  /*5d00*/  @P3 FADD.FTZ R247, R247, R242 ;  /* 0x000000f2f7f73221 */ /* 0x000fe20000010000 */
[----:B------:R-:W-:Y:S01]  /*5d10*/  FSEL R248, R240, R79, !P3 ;  /* 0x0000004ff0f87208 */ /* 0x000fe20005800000 */
[----:B------:R-:W-:Y:S06]  /*5d20*/  BRA.DIV UR42, `(.L_x_5619) ;  /* 0x0000007e2aa07947 */ /* 0x000fec000b800000 */
.L_x_5740:
[----:B------:R-:W-:-:S03]  /*5d30*/  UMOV UR42, 0xffffffff ;  /* 0xffffffff002a7882 */ /* 0x000fc60000000000 */
[----:B------:R-:W-:Y:S05]  /*5d40*/  BRA.DIV UR42, `(.L_x_5620) ;  /* 0x0000007e2ac07947 */ /* 0x000fea000b800000 */
.L_x_5743:
[----:B------:R-:W-:-:S03]  /*5d50*/  UMOV UR42, 0xffffffff ;  /* 0xffffffff002a7882 */ /* 0x000fc60000000000 */
[----:B------:R-:W-:Y:S05]  /*5d60*/  BRA.DIV UR42, `(.L_x_5621) ;  /* 0x0000007e2ae07947 */ /* 0x000fea000b800000 */
.L_x_5746:
[----:B------:R-:W-:-:S03]  /*5d70*/  UMOV UR42, 0xffffffff ;  /* 0xffffffff002a7882 */ /* 0x000fc60000000000 */
[----:B------:R-:W-:Y:S05]  /*5d80*/  BRA.DIV UR42, `(.L_x_5622) ;  /* 0x000000822a007947 */ /* 0x000fea000b800000 */
.L_x_5749:
[----:B------:R-:W-:-:S03]  /*5d90*/  UMOV UR42, 0xffffffff ;  /* 0xffffffff002a7882 */ /* 0x000fc60000000000 */
[----:B------:R-:W-:Y:S05]  /*5da0*/  BRA.DIV UR42, `(.L_x_5623) ;  /* 0x000000822a207947 */ /* 0x000fea000b800000 */
[----:B-----5:R0:W1:Y:S04]  /*5db0*/  SHFL.IDX PT, R76, R60, RZ, 0x1f ;  /* 0x00001fff3c4c7589 */ /* 0x02006800000e0000 */
[----:B------:R0:W2:Y:S04]  /*5dc0*/  SHFL.IDX PT, R77, R61, RZ, 0x1f ;  /* 0x00001fff3d4d7589 */ /* 0x0000a800000e0000 */
[----:B------:R0:W3:Y:S04]  /*5dd0*/  SHFL.IDX PT, R78, R62, RZ, 0x1f ;  /* 0x00001fff3e4e7589 */ /* 0x0000e800000e0000 */
[----:B------:R0:W4:Y:S04]  /*5de0*/  SHFL.IDX PT, R79, R63, RZ, 0x1f ;  /* 0x00001fff3f4f7589 */ /* 0x00012800000e0000 */
[----:B------:R-:W0:Y:S04]  /*5df0*/  SHFL.UP PT, R246, R246, 0x1, RZ ;  /* 0x04200000f6f67989 */ /* 0x000e2800000e00ff */
[----:B------:R-:W0:Y:S04]  /*5e00*/  SHFL.UP PT, R248, R248, 0x1, RZ ;  /* 0x04200000f8f87989 */ /* 0x000e2800000e00ff */
[----:B------:R-:W0:Y:S04]  /*5e10*/  SHFL.UP PT, R247, R247, 0x1, RZ ;  /* 0x04200000f7f77989 */ /* 0x000e2800000e00ff */
[----:B-12---:R-:W0:Y:S02]  /*5e20*/  SHFL.UP PT, R245, R245, 0x1, RZ ;  /* 0x04200000f5f57989 */ /* 0x006e2400000e00ff */
.L_x_5759:
[C---:B0--3--:R-:W-:Y:S01]  /*5e30*/  FMUL.FTZ R62, R248.reuse, R78 ;  /* 0x0000004ef83e7220 */ /* 0x049fe20000410000 */
[----:B----4-:R-:W-:-:S03]  /*5e40*/  FMUL.FTZ R61, R248, R79 ;  /* 0x0000004ff83d7220 */ /* 0x010fc60000410000 */
[C---:B------:R-:W-:Y:S01]  /*5e50*/  FFMA.FTZ R62, R246.reuse, R79, R62 ;  /* 0x0000004ff63e7223 */ /* 0x040fe2000001003e */
[----:B------:R-:W-:Y:S01]  /*5e60*/  FFMA.FTZ R60, R246, R78, -R61 ;  /* 0x0000004ef63c7223 */ /* 0x000fe2000001083d */
        /* <DEDUP_REMOVED lines=8> */
[C---:B------:R-:W-:Y:S01]  /*5ef0*/  FFMA.FTZ R61, R72.reuse, R78, -R61 ;  /* 0x0000004e483d7223 */ /* 0x040fe2000001083d */
[----:B------:R-:W-:Y:S01]  /*5f00*/  FFMA.FTZ R60, R72, R79, R60 ;  /* 0x0000004f483c7223 */ /* 0x000fe2000001003c */
[----:B------:R1:W-:Y:S02]  /*5f10*/  STS.128 [R244+0xc670], R76 ;  /* 0x00c6704cf4007388 */ /* 0x0003e40000000c00 */
[----:B------:R-:W-:Y:S01]  /*5f20*/  FADD.FTZ R62, R74, R61 ;  /* 0x0000003d4a3e7221 */ /* 0x000fe20000010000 */
[CC--:B------:R-:W-:Y:S01]  /*5f30*/  FMUL.FTZ R61, R73.reuse, R77.reuse ;  /* 0x0000004d493d7220 */ /* 0x0c0fe20000410000 */
[-C--:B------:R-:W-:Y:S01]  /*5f40*/  FMUL.FTZ R74, R73, R76.reuse ;  /* 0x0000004c494a7220 */ /* 0x080fe20000410000 */
[----:B------:R-:W-:Y:S02]  /*5f50*/  FADD.FTZ R63, R75, R60 ;  /* 0x0000003c4b3f7221 */ /* 0x000fe40000010000 */
[C---:B------:R-:W-:Y:S01]  /*5f60*/  FFMA.FTZ R60, R72.reuse, R76, -R61 ;  /* 0x0000004c483c7223 */ /* 0x040fe2000001083d */
[----:B------:R-:W-:Y:S01]  /*5f70*/  FFMA.FTZ R61, R72, R77, R74 ;  /* 0x0000004d483d7223 */ /* 0x000fe2000001004a */
[C---:B------:R-:W-:Y:S01]  /*5f80*/  FMUL.FTZ R72, R69.reuse, R62 ;  /* 0x0000003e45487220 */ /* 0x040fe20000410000 */
[----:B------:R-:W-:-:S03]  /*5f90*/  FMUL.FTZ R73, R69, R63 ;  /* 0x0000003f45497220 */ /* 0x000fc60000410000 */
[C---:B------:R-:W-:Y:S01]  /*5fa0*/  FFMA.FTZ R72, R68.reuse, R63, R72 ;  /* 0x0000003f44487223 */ /* 0x040fe20000010048 */
[----:B------:R-:W-:Y:S01]  /*5fb0*/  FFMA.FTZ R73, R68, R62, -R73 ;  /* 0x0000003e44497223 */ /* 0x000fe20000010849 */
[----:B------:R1:W-:Y:S02]  /*5fc0*/  STS.128 [R244+0xc680], R60 ;  /* 0x00c6803cf4007388 */ /* 0x0003e40000000c00 */
[----:B------:R-:W-:Y:S01]  /*5fd0*/  FADD.FTZ R75, R71, R72 ;  /* 0x00000048474b7221 */ /* 0x000fe20000010000 */
[----:B------:R-:W-:Y:S01]  /*5fe0*/  FADD.FTZ R74, R70, R73 ;  /* 0x00000049464a7221 */ /* 0x000fe20000010000 */
[CC--:B------:R-:W-:Y:S01]  /*5ff0*/  FMUL.FTZ R71, R69.reuse, R61.reuse ;  /* 0x0000003d45477220 */ /* 0x0c0fe20000410000 */
[----:B------:R-:W-:Y:S02]  /*6000*/  FMUL.FTZ R70, R69, R60 ;  /* 0x0000003c45467220 */ /* 0x000fe40000410000 */
        /* <DEDUP_REMOVED lines=13> */
[----:B------:R1:W-:Y:S02]  /*60e0*/  STS.128 [R244+0xc6a0], R64 ;  /* 0x00c6a040f4007388 */ /* 0x0003e40000000c00 */
.L_x_5617:
[----:B------:R-:W-:Y:S05]  /*60f0*/  WARPSYNC.ALL ;  /* 0x0000000000007948 */ /* 0x000fea0003800000 */
[----:B-1---5:R-:W-:Y:S01]  /*6100*/  MOV R62, UR17 ;  /* 0x00000011003e7c02 */ /* 0x022fe20008000f00 */
[----:B------:R-:W-:Y:S01]  /*6110*/  BAR.SYNC.DEFER_BLOCKING 0x0 ;  /* 0x0000000000007b1d */ /* 0x000fe20000010000 */
[C---:B0-----:R-:W-:Y:S01]  /*6120*/  FMUL.FTZ R60, R118.reuse, -R80 ;  /* 0x80000050763c7220 */ /* 0x041fe20000410000 */
[-C--:B------:R-:W-:Y:S01]  /*6130*/  FMUL.FTZ R61, R118, R81.reuse ;  /* 0x00000051763d7220 */ /* 0x080fe20000410000 */
[----:B------:R-:W-:Y:S01]  /*6140*/  ISETP.GE.OR P0, PT, R62, UR19, P0 ;  /* 0x000000133e007c0c */ /* 0x000fe20008706670 */
[CC--:B------:R-:W-:Y:S01]  /*6150*/  FMUL.FTZ R63, R119.reuse, R192.reuse ;  /* 0x000000c0773f7220 */ /* 0x0c0fe20000410000 */
[C---:B------:R-:W-:Y:S01]  /*6160*/  FMUL.FTZ R62, R118.reuse, R192 ;  /* 0x000000c0763e7220 */ /* 0x040fe20000410000 */
[C---:B------:R-:W-:Y:S01]  /*6170*/  FFMA.FTZ R60, R119.reuse, -R81, R60 ;  /* 0x80000051773c7223 */ /* 0x040fe2000001003c */
[C---:B------:R-:W-:Y:S01]  /*6180*/  FFMA.FTZ R61, R119.reuse, R80, -R61 ;  /* 0x00000050773d7223 */ /* 0x040fe2000001083d */
[-C--:B------:R-:W-:Y:S01]  /*6190*/  FFMA.FTZ R64, -R118, R85.reuse, -R63 ;  /* 0x0000005576407223 */ /* 0x080fe2000001093f */
[----:B------:R-:W-:Y:S01]  /*61a0*/  FFMA.FTZ R63, R119, R85, -R62 ;  /* 0x00000055773f7223 */ /* 0x000fe2000001083e */
[CC--:B------:R-:W-:Y:S01]  /*61b0*/  FMUL.FTZ R62, R120.reuse, -R60.reuse ;  /* 0x8000003c783e7220 */ /* 0x0c0fe20000410000 */
        /* <DEDUP_REMOVED lines=19> */
[C---:B------:R-:W-:Y:S01]  /*62f0*/  FMUL.FTZ R62, R124.reuse, -R66 ;  /* 0x800000427c3e7220 */ /* 0x040fe20000410000 */
[----:B------:R-:W-:Y:S01]  /*6300*/  FFMA.FTZ R68, R127, R68, R65 ;  /* 0x000000447f447223 */ /* 0x000fe20000010041 */
[----:B------:R-:W-:Y:S01]  /*6310*/  FMUL.FTZ R65, R124, -R63 ;  /* 0x8000003f7c417220 */ /* 0x000fe20000410000 */
[C---:B------:R-:W-:Y:S01]  /*6320*/  FMUL.FTZ R70, R128.reuse, -R67 ;  /* 0x8000004380467220 */ /* 0x040fe20000410000 */
[C---:B------:R-:W-:Y:S01]  /*6330*/  FFMA.FTZ R62, R125.reuse, R63, R62 ;  /* 0x0000003f7d3e7223 */ /* 0x040fe2000001003e */
[----:B------:R-:W-:Y:S01]  /*6340*/  FMUL.FTZ R64, R128, -R68 ;  /* 0x8000004480407220 */ /* 0x000fe20000410000 */
[----:B------:R-:W-:Y:S01]  /*6350*/  FFMA.FTZ R65, R125, R66, -R65 ;  /* 0x000000427d417223 */ /* 0x000fe20000010841 */
[----:B------:R-:W-:Y:S01]  /*6360*/  FFMA.FTZ R70, R129, R68, R70 ;  /* 0x0000004481467223 */ /* 0x000fe20000010046 */
[----:B------:R-:W-:Y:S01]  /*6370*/  FADD.FTZ R62, -R189, R62 ;  /* 0x0000003ebd3e7221 */ /* 0x000fe20000010100 */
[----:B------:R-:W-:Y:S01]  /*6380*/  FFMA.FTZ R67, R129, R67, -R64 ;  /* 0x0000004381437223 */ /* 0x000fe20000010840 */
[----:B------:R-:W-:Y:S01]  /*6390*/  FADD.FTZ R65, R88, R65 ;  /* 0x0000004158417221 */ /* 0x000fe20000010000 */
[----:B------:R-:W-:Y:S01]  /*63a0*/  FMUL.FTZ R66, R130, -R70 ;  /* 0x8000004682427220 */ /* 0x000fe20000410000 */
[----:B------:R-:W-:Y:S01]  /*63b0*/  FMUL.FTZ R64, R126, -R62 ;  /* 0x8000003e7e407220 */ /* 0x000fe20000410000 */
[----:B------:R-:W-:Y:S01]  /*63c0*/  FMUL.FTZ R69, R130, -R67 ;  /* 0x8000004382457220 */ /* 0x000fe20000410000 */
[----:B------:R-:W-:Y:S01]  /*63d0*/  FMUL.FTZ R63, R126, -R65 ;  /* 0x800000417e3f7220 */ /* 0x000fe20000410000 */
[----:B------:R-:W-:Y:S01]  /*63e0*/  FFMA.FTZ R66, R131, R67, -R66 ;  /* 0x0000004383427223 */ /* 0x000fe20000010842 */
[----:B------:R-:W-:Y:S01]  /*63f0*/  FFMA.FTZ R64, R127, R65, -R64 ;  /* 0x000000417f407223 */ /* 0x000fe20000010840 */
[----:B------:R-:W-:Y:S01]  /*6400*/  FFMA.FTZ R69, R131, R70, R69 ;  /* 0x0000004683457223 */ /* 0x000fe20000010045 */
[----:B------:R-:W-:Y:S01]  /*6410*/  FFMA.FTZ R63, R127, R62, R63 ;  /* 0x0000003e7f3f7223 */ /* 0x000fe2000001003f */
[C---:B------:R-:W-:Y:S01]  /*6420*/  FMUL.FTZ R62, R132.reuse, -R66 ;  /* 0x80000042843e7220 */ /* 0x040fe20000410000 */
[----:B------:R-:W-:Y:S01]  /*6430*/  FADD.FTZ R64, R89, R64 ;  /* 0x0000004059407221 */ /* 0x000fe20000010000 */
[-C--:B------:R-:W-:Y:S01]  /*6440*/  FMUL.FTZ R65, R132, -R69.reuse ;  /* 0x8000004584417220 */ /* 0x080fe20000410000 */
[----:B------:R-:W-:Y:S01]  /*6450*/  FADD.FTZ R63, -R188, R63 ;  /* 0x0000003fbc3f7221 */ /* 0x000fe20000010100 */
[C---:B------:R-:W-:Y:S01]  /*6460*/  FFMA.FTZ R69, R133.reuse, R69, R62 ;  /* 0x0000004585457223 */ /* 0x040fe2000001003e */
[C---:B------:R-:W-:Y:S01]  /*6470*/  FMUL.FTZ R62, R128.reuse, -R64 ;  /* 0x80000040803e7220 */ /* 0x040fe20000410000 */
[----:B------:R-:W-:Y:S01]  /*6480*/  FFMA.FTZ R66, R133, R66, -R65 ;  /* 0x0000004285427223 */ /* 0x000fe20000010841 */
[----:B------:R-:W-:Y:S01]  /*6490*/  FMUL.FTZ R65, R128, -R63 ;  /* 0x8000003f80417220 */ /* 0x000fe20000410000 */
[C---:B------:R-:W-:Y:S01]  /*64a0*/  FMUL.FTZ R68, R134.reuse, -R69 ;  /* 0x8000004586447220 */ /* 0x040fe20000410000 */
[C---:B------:R-:W-:Y:S01]  /*64b0*/  FFMA.FTZ R62, R129.reuse, R63, R62 ;  /* 0x0000003f813e7223 */ /* 0x040fe2000001003e */
[----:B------:R-:W-:Y:S01]  /*64c0*/  FMUL.FTZ R70, R134, -R66 ;  /* 0x8000004286467220 */ /* 0x000fe20000410000 */
[----:B------:R-:W-:Y:S01]  /*64d0*/  FFMA.FTZ R65, R129, R64, -R65 ;  /* 0x0000004081417223 */ /* 0x000fe20000010841 */
[----:B------:R-:W-:Y:S01]  /*64e0*/  FFMA.FTZ R68, R135, R66, -R68 ;  /* 0x0000004287447223 */ /* 0x000fe20000010844 */
[----:B------:R-:W-:Y:S01]  /*64f0*/  FADD.FTZ R64, -R187, R62 ;  /* 0x0000003ebb407221 */ /* 0x000fe20000010100 */
[CC--:B0-----:R-:W-:Y:S01]  /*6500*/  FMUL.FTZ R62, R123.reuse, R60.reuse ;  /* 0x0000003c7b3e7220 */ /* 0x0c1fe20000410000 */
[----:B------:R-:W-:Y:S01]  /*6510*/  FMUL.FTZ R63, R123, R61 ;  /* 0x0000003d7b3f7220 */ /* 0x000fe20000410000 */
[----:B------:R-:W-:Y:S01]  /*6520*/  FFMA.FTZ R70, R135, R69, R70 ;  /* 0x0000004587467223 */ /* 0x000fe20000010046 */
[----:B------:R-:W-:Y:S01]  /*6530*/  FADD.FTZ R65, R90, R65 ;  /* 0x000000415a417221 */ /* 0x000fe20000010000 */
[C---:B------:R-:W-:Y:S01]  /*6540*/  FFMA.FTZ R62, R122.reuse, R61, R62 ;  /* 0x0000003d7a3e7223 */ /* 0x040fe2000001003e */
[----:B------:R-:W-:Y:S01]  /*6550*/  FFMA.FTZ R63, R122, R60, -R63 ;  /* 0x0000003c7a3f7223 */ /* 0x000fe2000001083f */
[C---:B------:R-:W-:Y:S01]  /*6560*/  FMUL.FTZ R66, R130.reuse, -R64 ;  /* 0x8000004082427220 */ /* 0x040fe20000410000 */
        /* <DEDUP_REMOVED lines=11> */
[----:B------:R-:W-:Y:S01]  /*6620*/  FMUL.FTZ R69, R138, -R63 ;  /* 0x8000003f8a457220 */ /* 0x000fe20000410000 */
[----:B------:R-:W-:Y:S01]  /*6630*/  FFMA.FTZ R67, R131, R64, R67 ;  /* 0x0000004083437223 */ /* 0x000fe20000010043 */
[----:B------:R-:W-:Y:S01]  /*6640*/  FADD.FTZ R210, R210, R61 ;  /* 0x0000003dd2d27221 */ /* 0x000fe20000010000 */
[----:B------:R-:W-:Y:S01]  /*6650*/  FADD.FTZ R209, R209, R60 ;  /* 0x0000003cd1d17221 */ /* 0x000fe20000010000 */
[-C--:B------:R-:W-:Y:S01]  /*6660*/  FMUL.FTZ R64, R138, -R62.reuse ;  /* 0x8000003e8a407220 */ /* 0x080fe20000410000 */
[----:B------:R-:W-:Y:S01]  /*6670*/  FFMA.FTZ R69, R139, R62, R69 ;  /* 0x0000003e8b457223 */ /* 0x000fe20000010045 */
[CC--:B------:R-:W-:Y:S01]  /*6680*/  FMUL.FTZ R62, R146.reuse, R210.reuse ;  /* 0x000000d2923e7220 */ /* 0x0c0fe20000410000 */
[----:B------:R-:W-:Y:S01]  /*6690*/  FMUL.FTZ R60, R146, R209 ;  /* 0x000000d1923c7220 */ /* 0x000fe20000410000 */
[----:B------:R-:W-:Y:S01]  /*66a0*/  FFMA.FTZ R66, R131, R65, -R66 ;  /* 0x0000004183427223 */ /* 0x000fe20000010842 */
[----:B------:R-:W-:Y:S01]  /*66b0*/  FADD.FTZ R67, -R186, R67 ;  /* 0x00000043ba437221 */ /* 0x000fe20000010100 */
[C---:B------:R-:W-:Y:S01]  /*66c0*/  FFMA.FTZ R62, R147.reuse, R209, R62 ;  /* 0x000000d1933e7223 */ /* 0x040fe2000001003e */
[----:B------:R-:W-:Y:S01]  /*66d0*/  FFMA.FTZ R61, R147, R210, -R60 ;  /* 0x000000d2933d7223 */ /* 0x000fe2000001083c */
[----:B------:R-:W-:Y:S01]  /*66e0*/  FADD.FTZ R66, R91, R66 ;  /* 0x000000425b427221 */ /* 0x000fe20000010000 */
[----:B------:R-:W-:Y:S01]  /*66f0*/  FMUL.FTZ R60, R132, -R67 ;  /* 0x80000043843c7220 */ /* 0x000fe20000410000 */
[----:B------:R-:W-:Y:S01]  /*6700*/  FADD.FTZ R207, R207, R62 ;  /* 0x0000003ecfcf7221 */ /* 0x000fe20000010000 */
[----:B------:R-:W-:Y:S01]  /*6710*/  FADD.FTZ R208, R208, R61 ;  /* 0x0000003dd0d07221 */ /* 0x000fe20000010000 */
[----:B------:R-:W-:Y:S01]  /*6720*/  FFMA.FTZ R65, R139, R63, -R64 ;  /* 0x0000003f8b417223 */ /* 0x000fe20000010840 */
[----:B------:R-:W-:Y:S01]  /*6730*/  FFMA.FTZ R63, R133, R66, -R60 ;  /* 0x00000042853f7223 */ /* 0x000fe2000001083c */
[C---:B------:R-:W-:Y:S01]  /*6740*/  FMUL.FTZ R61, R144.reuse, R207 ;  /* 0x000000cf903d7220 */ /* 0x040fe20000410000 */
[----:B------:R-:W-:Y:S01]  /*6750*/  FMUL.FTZ R60, R144, R208 ;  /* 0x000000d0903c7220 */ /* 0x000fe20000410000 */
[----:B------:R-:W-:Y:S01]  /*6760*/  FMUL.FTZ R64, R132, -R66 ;  /* 0x8000004284407220 */ /* 0x000fe20000410000 */
[----:B------:R-:W-:Y:S01]  /*6770*/  FMUL.FTZ R62, R140, -R69 ;  /* 0x800000458c3e7220 */ /* 0x000fe20000410000 */
[C---:B------:R-:W-:Y:S01]  /*6780*/  FFMA.FTZ R61, R145.reuse, R208, -R61 ;  /* 0x000000d0913d7223 */ /* 0x040fe2000001083d */
[----:B------:R-:W-:Y:S01]  /*6790*/  FFMA.FTZ R60, R145, R207, R60 ;  /* 0x000000cf913c7223 */ /* 0x000fe2000001003c */
[----:B------:R-:W-:Y:S01]  /*67a0*/  FFMA.FTZ R64, R133, R67, R64 ;  /* 0x0000004385407223 */ /* 0x000fe20000010040 */
[-C--:B------:R-:W-:Y:S01]  /*67b0*/  FFMA.FTZ R67, R141, R65.reuse, -R62 ;  /* 0x000000418d437223 */ /* 0x080fe2000001083e */
[----:B------:R-:W-:Y:S01]  /*67c0*/  FADD.FTZ R206, R206, R61 ;  /* 0x0000003dcece7221 */ /* 0x000fe20000010000 */
[----:B------:R-:W-:Y:S01]  /*67d0*/  FADD.FTZ R205, R205, R60 ;  /* 0x0000003ccdcd7221 */ /* 0x000fe20000010000 */
[----:B------:R-:W-:Y:S01]  /*67e0*/  FADD.FTZ R63, R92, R63 ;  /* 0x0000003f5c3f7221 */ /* 0x000fe20000010000 */
[----:B------:R-:W-:Y:S01]  /*67f0*/  FMUL.FTZ R66, R140, -R65 ;  /* 0x800000418c427220 */ /* 0x000fe20000410000 */
[CC--:B------:R-:W-:Y:S01]  /*6800*/  FMUL.FTZ R62, R142.reuse, R206.reuse ;  /* 0x000000ce8e3e7220 */ /* 0x0c0fe20000410000 */
[----:B------:R-:W-:Y:S01]  /*6810*/  FMUL.FTZ R60, R142, R205 ;  /* 0x000000cd8e3c7220 */ /* 0x000fe20000410000 */
[----:B------:R-:W-:Y:S01]  /*6820*/  FADD.FTZ R64, -R185, R64 ;  /* 0x00000040b9407221 */ /* 0x000fe20000010100 */
        /* <DEDUP_REMOVED lines=8> */
[----:B------:R-:W-:Y:S01]  /*68b0*/  FMUL.FTZ R64, R142, -R67 ;  /* 0x800000438e407220 */ /* 0x000fe20000410000 */
[C---:B------:R-:W-:Y:S01]  /*68c0*/  FMUL.FTZ R61, R140.reuse, R223 ;  /* 0x000000df8c3d7220 */ /* 0x040fe20000410000 */
[-C--:B------:R-:W-:Y:S01]  /*68d0*/  FMUL.FTZ R60, R140, R224.reuse ;  /* 0x000000e08c3c7220 */ /* 0x080fe20000410000 */
[-C--:B------:R-:W-:Y:S01]  /*68e0*/  FMUL.FTZ R62, R142, -R69.reuse ;  /* 0x800000458e3e7220 */ /* 0x080fe20000410000 */
[----:B------:R-:W-:Y:S01]  /*68f0*/  FFMA.FTZ R64, R143, R69, R64 ;  /* 0x000000458f407223 */ /* 0x000fe20000010040 */
[C---:B------:R-:W-:Y:S01]  /*6900*/  FFMA.FTZ R61, R141.reuse, R224, -R61 ;  /* 0x000000e08d3d7223 */ /* 0x040fe2000001083d */
[----:B------:R-:W-:Y:S01]  /*6910*/  FFMA.FTZ R60, R141, R223, R60 ;  /* 0x000000df8d3c7223 */ /* 0x000fe2000001003c */
[----:B------:R-:W-:Y:S01]  /*6920*/  FFMA.FTZ R62, R143, R67, -R62 ;  /* 0x000000438f3e7223 */ /* 0x000fe2000001083e */
[----:B------:R-:W-:Y:S01]  /*6930*/  FMUL.FTZ R68, R144, -R64 ;  /* 0x8000004090447220 */ /* 0x000fe20000410000 */
[----:B------:R-:W-:Y:S01]  /*6940*/  FADD.FTZ R222, R222, R61 ;  /* 0x0000003ddede7221 */ /* 0x000fe20000010000 */
[----:B------:R-:W-:Y:S01]  /*6950*/  FADD.FTZ R221, R221, R60 ;  /* 0x0000003cdddd7221 */ /* 0x000fe20000010000 */
[----:B------:R-:W-:Y:S01]  /*6960*/  FFMA.FTZ R66, R135, R63, -R66 ;  /* 0x0000003f87427223 */ /* 0x000fe20000010842 */
[-C--:B------:R-:W-:Y:S01]  /*6970*/  FMUL.FTZ R63, R144, -R62.reuse ;  /* 0x8000003e903f7220 */ /* 0x080fe20000410000 */
[----:B------:R-:W-:Y:S01]  /*6980*/  FFMA.FTZ R68, R145, R62, -R68 ;  /* 0x0000003e91447223 */ /* 0x000fe20000010844 */
[CC--:B------:R-:W-:Y:S01]  /*6990*/  FMUL.FTZ R62, R138.reuse, R222.reuse ;  /* 0x000000de8a3e7220 */ /* 0x0c0fe20000410000 */
[-C--:B------:R-:W-:Y:S01]  /*69a0*/  FMUL.FTZ R60, R138, R221.reuse ;  /* 0x000000dd8a3c7220 */ /* 0x080fe20000410000 */
[----:B------:R-:W-:Y:S01]  /*69b0*/  FADD.FTZ R65, -R184, R65 ;  /* 0x00000041b8417221 */ /* 0x000fe20000010100 */
[----:B------:R-:W-:Y:S01]  /*69c0*/  FADD.FTZ R66, R93, R66 ;  /* 0x000000425d427221 */ /* 0x000fe20000010000 */
[C---:B------:R-:W-:Y:S01]  /*69d0*/  FFMA.FTZ R62, R139.reuse, R221, R62 ;  /* 0x000000dd8b3e7223 */ /* 0x040fe2000001003e */
[----:B------:R-:W-:Y:S01]  /*69e0*/  FFMA.FTZ R61, R139, R222, -R60 ;  /* 0x000000de8b3d7223 */ /* 0x000fe2000001083c */
[----:B------:R-:W-:Y:S01]  /*69f0*/  FMUL.FTZ R60, R136, -R65 ;  /* 0x80000041883c7220 */ /* 0x000fe20000410000 */
[----:B------:R-:W-:Y:S01]  /*6a00*/  FFMA.FTZ R67, R145, R64, R63 ;  /* 0x0000004091437223 */ /* 0x000fe2000001003f */
[----:B------:R-:W-:Y:S01]  /*6a10*/  FADD.FTZ R219, R219, R62 ;  /* 0x0000003edbdb7221 */ /* 0x000fe20000010000 */
[----:B------:R-:W-:Y:S01]  /*6a20*/  FADD.FTZ R220, R220, R61 ;  /* 0x0000003ddcdc7221 */ /* 0x000fe20000010000 */
[CC--:B------:R-:W-:Y:S01]  /*6a30*/  FMUL.FTZ R64, R136.reuse, -R66.reuse ;  /* 0x8000004288407220 */ /* 0x0c0fe20000410000 */
[C---:B------:R-:W-:Y:S01]  /*6a40*/  FFMA.FTZ R63, R137.reuse, R66, -R60 ;  /* 0x00000042893f7223 */ /* 0x040fe2000001083c */
[C---:B------:R-:W-:Y:S01]  /*6a50*/  FMUL.FTZ R61, R136.reuse, R219 ;  /* 0x000000db883d7220 */ /* 0x040fe20000410000 */
[----:B------:R-:W-:Y:S01]  /*6a60*/  FMUL.FTZ R60, R136, R220 ;  /* 0x000000dc883c7220 */ /* 0x000fe20000410000 */
[----:B------:R-:W-:Y:S01]  /*6a70*/  FMUL.FTZ R66, R146, -R68 ;  /* 0x8000004492427220 */ /* 0x000fe20000410000 */
[C---:B------:R-:W-:Y:S01]  /*6a80*/  FFMA.FTZ R62, R137.reuse, R65, R64 ;  /* 0x00000041893e7223 */ /* 0x040fe20000010040 */
[----:B------:R-:W-:Y:S01]  /*6a90*/  FADD.FTZ R63, R94, R63 ;  /* 0x0000003f5e3f7221 */ /* 0x000fe20000010000 */
[C---:B------:R-:W-:Y:S01]  /*6aa0*/  FFMA.FTZ R61, R137.reuse, R220, -R61 ;  /* 0x000000dc893d7223 */ /* 0x040fe2000001083d */
[----:B------:R-:W-:Y:S01]  /*6ab0*/  FMUL.FTZ R64, R146, -R67 ;  /* 0x8000004392407220 */ /* 0x000fe20000410000 */
[----:B------:R-:W-:Y:S01]  /*6ac0*/  FFMA.FTZ R60, R137, R219, R60 ;  /* 0x000000db893c7223 */ /* 0x000fe2000001003c */
[----:B------:R-:W-:Y:S01]  /*6ad0*/  FFMA.FTZ R65, R147, R67, R66 ;  /* 0x0000004393417223 */ /* 0x000fe20000010042 */
[----:B------:R-:W-:Y:S01]  /*6ae0*/  FADD.FTZ R66, -R95, R62 ;  /* 0x0000003e5f427221 */ /* 0x000fe20000010100 */
[----:B------:R-:W-:Y:S01]  /*6af0*/  FMUL.FTZ R67, R138, -R63 ;  /* 0x8000003f8a437220 */ /* 0x000fe20000410000 */
[----:B------:R-:W-:Y:S01]  /*6b00*/  FADD.FTZ R218, R218, R61 ;  /* 0x0000003ddada7221 */ /* 0x000fe20000010000 */
[----:B------:R-:W-:Y:S01]  /*6b10*/  FFMA.FTZ R64, R147, R68, -R64 ;  /* 0x0000004493407223 */ /* 0x000fe20000010840 */
[----:B------:R-:W-:Y:S01]  /*6b20*/  FADD.FTZ R217, R217, R60 ;  /* 0x0000003cd9d97221 */ /* 0x000fe20000010000 */
[-C--:B------:R-:W-:Y:S01]  /*6b30*/  FMUL.FTZ R68, R138, -R66.reuse ;  /* 0x800000428a447220 */ /* 0x080fe20000410000 */
[C---:B------:R-:W-:Y:S01]  /*6b40*/  FFMA.FTZ R66, R139.reuse, R66, R67 ;  /* 0x000000428b427223 */ /* 0x040fe20000010043 */
        /* <DEDUP_REMOVED lines=16> */
[C---:B------:R-:W-:Y:S01]  /*6c50*/  FFMA.FTZ R60, R133.reuse, R235, -R60 ;  /* 0x000000eb853c7223 */ /* 0x040fe2000001083c */
[----:B------:R-:W-:Y:S01]  /*6c60*/  FFMA.FTZ R61, R133, R234, R62 ;  /* 0x000000ea853d7223 */ /* 0x000fe2000001003e */
[----:B------:R-:W-:Y:S01]  /*6c70*/  FADD.FTZ R70, -R195, R70 ;  /* 0x00000046c3467221 */ /* 0x000fe20000010100 */
        /* <DEDUP_REMOVED lines=44> */
[C---:B------:R-:W-:Y:S01]  /*6f40*/  FMUL.FTZ R68, R148.reuse, -R64 ;  /* 0x8000004094447220 */ /* 0x040fe20000410000 */
[C---:B------:R-:W-:Y:S01]  /*6f50*/  FFMA.FTZ R67, R125.reuse, R237, -R66 ;  /* 0x000000ed7d437223 */ /* 0x040fe20000010842 */
[----:B------:R-:W-:Y:S01]  /*6f60*/  FFMA.FTZ R66, R125, R236, R69 ;  /* 0x000000ec7d427223 */ /* 0x000fe20000010045 */
[-C--:B------:R-:W-:Y:S01]  /*6f70*/  FMUL.FTZ R69, R148, -R65.reuse ;  /* 0x8000004194457220 */ /* 0x080fe20000410000 */
[----:B------:R-:W-:Y:S01]  /*6f80*/  FFMA.FTZ R65, R149, R65, R68 ;  /* 0x0000004195417223 */ /* 0x000fe20000010044 */
[----:B------:R-:W-:Y:S01]  /*6f90*/  FADD.FTZ R226, R226, R67 ;  /* 0x00000043e2e27221 */ /* 0x000fe20000010000 */
[----:B------:R-:W-:Y:S01]  /*6fa0*/  FADD.FTZ R225, R225, R66 ;  /* 0x00000042e1e17221 */ /* 0x000fe20000010000 */
[----:B------:R-:W-:Y:S01]  /*6fb0*/  FFMA.FTZ R64, R149, R64, -R69 ;  /* 0x0000004095407223 */ /* 0x000fe20000010845 */
[----:B------:R-:W-:Y:S01]  /*6fc0*/  HFMA2.MMA R61, -RZ, RZ, 0, 0 ;  /* 0x00000000ff3d7435 */ /* 0x000fe200000001ff */
[C---:B------:R-:W-:Y:S01]  /*6fd0*/  FMUL.FTZ R68, R120.reuse, R226 ;  /* 0x000000e278447220 */ /* 0x040fe20000410000 */
[----:B------:R-:W-:Y:S01]  /*6fe0*/  FMUL.FTZ R69, R120, R225 ;  /* 0x000000e178457220 */ /* 0x000fe20000410000 */
[----:B------:R-:W-:-:S02]  /*6ff0*/  MOV R122, UR7 ;  /* 0x00000007007a7c02 */ /* 0x000fc40008000f00 */
[----:B------:R-:W-:Y:S01]  /*7000*/  CS2R R62, SRZ ;  /* 0x00000000003e7805 */ /* 0x000fe2000001ff00 */
[C---:B------:R-:W-:Y:S01]  /*7010*/  FFMA.FTZ R68, R121.reuse, R225, R68 ;  /* 0x000000e179447223 */ /* 0x040fe20000010044 */
[----:B------:R-:W-:Y:S01]  /*7020*/  FFMA.FTZ R69, R121, R226, -R69 ;  /* 0x000000e279457223 */ /* 0x000fe20000010845 */
[----:B------:R-:W-:Y:S01]  /*7030*/  MOV R60, 0x3f800000 ;  /* 0x3f800000003c7802 */ /* 0x000fe20000000f00 */
[----:B------:R-:W-:Y:S01]  /*7040*/  FADD.FTZ R67, -R203, R70 ;  /* 0x00000046cb437221 */ /* 0x000fe20000010100 */
[----:B------:R-:W-:Y:S01]  /*7050*/  FADD.FTZ R213, R213, R68 ;  /* 0x00000044d5d57221 */ /* 0x000fe20000010000 */
[----:B------:R-:W-:Y:S01]  /*7060*/  FADD.FTZ R216, R216, R69 ;  /* 0x00000045d8d87221 */ /* 0x000fe20000010000 */
[----:B------:R-:W-:Y:S01]  /*7070*/  LEA R122, R122, R113, 0x4 ;  /* 0x000000717a7a7211 */ /* 0x000fe200078e20ff */
[----:B------:R-:W-:Y:S01]  /*7080*/  FADD.FTZ R66, R204, R71 ;  /* 0x00000047cc427221 */ /* 0x000fe20000010000 */
[C---:B------:R-:W-:Y:S01]  /*7090*/  FMUL.FTZ R68, R118.reuse, R213 ;  /* 0x000000d576447220 */ /* 0x040fe20000410000 */
[----:B------:R-:W-:-:S02]  /*70a0*/  FMUL.FTZ R70, R118, R216 ;  /* 0x000000d876467220 */ /* 0x000fc40000410000 */
[----:B------:R0:W1:Y:S01]  /*70b0*/  @!P0 LDS.128 R60, [R122+0xee80] ;  /* 0x00ee80007a3c8984 */ /* 0x0000620000000c00 */
[C---:B------:R-:W-:Y:S01]  /*70c0*/  FFMA.FTZ R68, R119.reuse, R216, -R68 ;  /* 0x000000d877447223 */ /* 0x040fe20000010844 */
[----:B------:R-:W-:Y:S02]  /*70d0*/  FFMA.FTZ R69, R119, R213, R70 ;  /* 0x000000d577457223 */ /* 0x000fe40000010046 */
[----:B------:R0:W-:Y:S01]  /*70e0*/  STS.128 [R84+0xd080], R64 ;  /* 0x00d0804054007388 */ /* 0x0001e20000000c00 */
        /* <DEDUP_REMOVED lines=20> */
[----:B------:R-:W-:Y:S02]  /*7230*/  FMUL.FTZ R243, R65, R70 ;  /* 0x0000004641f37220 */ /* 0x000fe40000410000 */
[----:B---3--:R-:W-:Y:S01]  /*7240*/  FMUL.FTZ R251, R77, R250 ;  /* 0x000000fa4dfb7220 */ /* 0x008fe20000410000 */
[C---:B------:R-:W-:Y:S01]  /*7250*/  FFMA.FTZ R241, R64.reuse, R70, -R241 ;  /* 0x0000004640f17223 */ /* 0x040fe200000108f1 */
[----:B------:R-:W-:Y:S02]  /*7260*/  FFMA.FTZ R242, R64, R71, R243 ;  /* 0x0000004740f27223 */ /* 0x000fe400000100f3 */
[----:B------:R-:W-:Y:S01]  /*7270*/  FFMA.FTZ R251, R76, R240, -R251 ;  /* 0x000000f04cfb7223 */ /* 0x000fe200000108fb */
[----:B------:R-:W-:Y:S01]  /*7280*/  FADD.FTZ R241, R66, R241 ;  /* 0x000000f142f17221 */ /* 0x000fe20000010000 */
[----:B------:R-:W-:-:S03]  /*7290*/  FADD.FTZ R242, R67, R242 ;  /* 0x000000f243f27221 */ /* 0x000fc60000010000 */
[C---:B------:R-:W-:Y:S01]  /*72a0*/  FMUL.FTZ R245, R73.reuse, R241 ;  /* 0x000000f149f57220 */ /* 0x040fe20000410000 */
[----:B------:R-:W-:-:S03]  /*72b0*/  FMUL.FTZ R243, R73, R242 ;  /* 0x000000f249f37220 */ /* 0x000fc60000410000 */
[C---:B------:R-:W-:Y:S01]  /*72c0*/  FFMA.FTZ R242, R72.reuse, R242, R245 ;  /* 0x000000f248f27223 */ /* 0x040fe200000100f5 */
[----:B------:R-:W-:Y:S01]  /*72d0*/  FFMA.FTZ R243, R72, R241, -R243 ;  /* 0x000000f148f37223 */ /* 0x000fe200000108f3 */
[----:B------:R-:W-:Y:S02]  /*72e0*/  FMUL.FTZ R241, R77, R240 ;  /* 0x000000f04df17220 */ /* 0x000fe40000410000 */
[----:B------:R-:W-:Y:S01]  /*72f0*/  FADD.FTZ R242, R75, R242 ;  /* 0x000000f24bf27221 */ /* 0x000fe20000010000 */
[----:B------:R-:W-:Y:S01]  /*7300*/  FADD.FTZ R243, R74, R243 ;  /* 0x000000f34af37221 */ /* 0x000fe20000010000 */
[----:B------:R-:W-:Y:S02]  /*7310*/  FFMA.FTZ R250, R76, R250, R241 ;  /* 0x000000fa4cfa7223 */ /* 0x000fe400000100f1 */
        /* <DEDUP_REMOVED lines=11> */
.L_x_5764:
[----:B------:R-:W-:Y:S04]  /*73d0*/  BSSY B0, `(.L_x_5626) ;  /* 0x000000d000007945 */ /* 0x000fe80003800000 */
[----:B------:R-:W-:Y:S05]  /*73e0*/  @!P0 BRA `(.L_x_5627) ;  /* 0x00000000002c8947 */ /* 0x000fea0003800000 */
        /* <DEDUP_REMOVED lines=11> */
.L_x_5627:
[----:B------:R-:W-:Y:S05]  /*74a0*/  BSYNC B0 ;  /* 0x0000000000007941 */ /* 0x000fea0003800000 */
.L_x_5626:
[----:B------:R-:W-:Y:S01]  /*74b0*/  UMOV UR42, 0xffffffff ;  /* 0xffffffff002a7882 */ /* 0x000fe20000000000 */
[----:B------:R-:W-:Y:S02]  /*74c0*/  ISETP.GT.U32.AND P0, PT, R227, 0x1d, PT ;  /* 0x0000001de300780c */ /* 0x000fe40003f04070 */
[----:B------:R-:W-:Y:S11]  /*74d0*/  BRA.DIV UR42, `(.L_x_5628) ;  /* 0x0000006e2a7c7947 */ /* 0x000ff6000b800000 */
[----:B---3--:R3:W1:Y:S04]  /*74e0*/  SHFL.DOWN PT, R79, R251, 0x2, 0x1f ;  /* 0x08401f00fb4f7f89 */ /* 0x00866800000e0000 */
[----:B--2---:R3:W2:Y:S04]  /*74f0*/  SHFL.DOWN PT, R240, R250, 0x2, 0x1f ;  /* 0x08401f00faf07f89 */ /* 0x0046a800000e0000 */
[----:B----4-:R3:W4:Y:S04]  /*7500*/  SHFL.DOWN PT, R241, R248, 0x2, 0x1f ;  /* 0x08401f00f8f17f89 */ /* 0x01072800000e0000 */
[----:B0-----:R3:W0:Y:S02]  /*7510*/  SHFL.DOWN PT, R76, R249, 0x2, 0x1f ;  /* 0x08401f00f94c7f89 */ /* 0x00162400000e0000 */
.L_x_5770:
[----:B------:R-:W-:Y:S04]  /*7520*/  BSSY B0, `(.L_x_5629) ;  /* 0x000000d000007945 */ /* 0x000fe80003800000 */
[----:B------:R-:W-:Y:S05]  /*7530*/  @P0 BRA `(.L_x_5630) ;  /* 0x00000000002c0947 */ /* 0x000fea0003800000 */
[C---:B0-----:R-:W-:Y:S01]  /*7540*/  FMUL.FTZ R78, R250.reuse, R76 ;  /* 0x0000004cfa4e7220 */ /* 0x041fe20000410000 */
[----:B----4-:R-:W-:-:S03]  /*7550*/  FMUL.FTZ R77, R250, R241 ;  /* 0x000000f1fa4d7220 */ /* 0x010fc60000410000 */
[C---:B------:R-:W-:Y:S01]  /*7560*/  FFMA.FTZ R241, R251.reuse, R241, -R78 ;  /* 0x000000f1fbf17223 */ /* 0x040fe2000001084e */
[----:B------:R-:W-:Y:S01]  /*7570*/  FFMA.FTZ R78, R251, R76, R77 ;  /* 0x0000004cfb4e7223 */ /* 0x000fe2000001004d */
[CC--:B--2---:R-:W-:Y:S01]  /*7580*/  FMUL.FTZ R76, R250.reuse, R240.reuse ;  /* 0x000000f0fa4c7220 */ /* 0x0c4fe20000410000 */
[-C--:B-1----:R-:W-:Y:S01]  /*7590*/  FMUL.FTZ R77, R250, R79.reuse ;  /* 0x0000004ffa4d7220 */ /* 0x082fe20000410000 */
[----:B---3--:R-:W-:Y:S01]  /*75a0*/  FADD.FTZ R248, R248, R241 ;  /* 0x000000f1f8f87221 */ /* 0x008fe20000010000 */
[----:B------:R-:W-:Y:S01]  /*75b0*/  FADD.FTZ R249, R249, R78 ;  /* 0x0000004ef9f97221 */ /* 0x000fe20000010000 */
[C---:B------:R-:W-:Y:S01]  /*75c0*/  FFMA.FTZ R76, R251.reuse, R79, -R76 ;  /* 0x0000004ffb4c7223 */ /* 0x040fe2000001084c */
[----:B------:R-:W-:-:S04]  /*75d0*/  FFMA.FTZ R250, R251, R240, R77 ;  /* 0x000000f0fbfa7223 */ /* 0x000fc8000001004d */
[----:B------:R-:W-:-:S07]  /*75e0*/  MOV R251, R76 ;  /* 0x0000004c00fb7202 */ /* 0x000fce0000000f00 */
.L_x_5630:
[----:B------:R-:W-:Y:S05]  /*75f0*/  BSYNC B0 ;  /* 0x0000000000007941 */ /* 0x000fea0003800000 */
.L_x_5629:
[----:B------:R-:W-:Y:S01]  /*7600*/  UMOV UR42, 0xffffffff ;  /* 0xffffffff002a7882 */ /* 0x000fe20000000000 */
[----:B------:R-:W-:Y:S02]  /*7610*/  ISETP.GT.U32.AND P0, PT, R227, 0x1b, PT ;  /* 0x0000001be300780c */ /* 0x000fe40003f04070 */
[----:B------:R-:W-:Y:S11]  /*7620*/  BRA.DIV UR42, `(.L_x_5631) ;  /* 0x0000006e2a987947 */ /* 0x000ff6000b800000 */
[----:B-1----:R1:W1:Y:S04]  /*7630*/  SHFL.DOWN PT, R79, R251, 0x4, 0x1f ;  /* 0x08801f00fb4f7f89 */ /* 0x00226800000e0000 */
[----:B--2---:R2:W1:Y:S04]  /*7640*/  SHFL.DOWN PT, R240, R250, 0x4, 0x1f ;  /* 0x08801f00faf07f89 */ /* 0x00446800000e0000 */
[----:B----4-:R2:W4:Y:S04]  /*7650*/  SHFL.DOWN PT, R241, R248, 0x4, 0x1f ;  /* 0x08801f00f8f17f89 */ /* 0x01052800000e0000 */
[----:B0-----:R2:W0:Y:S02]  /*7660*/  SHFL.DOWN PT, R76, R249, 0x4, 0x1f ;  /* 0x08801f00f94c7f89 */ /* 0x00142400000e0000 */
.L_x_5776:
[----:B------:R-:W-:Y:S04]  /*7670*/  BSSY B0, `(.L_x_5632) ;  /* 0x000000d000007945 */ /* 0x000fe80003800000 */
[----:B------:R-:W-:Y:S05]  /*7680*/  @P0 BRA `(.L_x_5633) ;  /* 0x00000000002c0947 */ /* 0x000fea0003800000 */
[C---:B0-----:R-:W-:Y:S01]  /*7690*/  FMUL.FTZ R78, R250.reuse, R76 ;  /* 0x0000004cfa4e7220 */ /* 0x041fe20000410000 */
[----:B----4-:R-:W-:-:S03]  /*76a0*/  FMUL.FTZ R77, R250, R241 ;  /* 0x000000f1fa4d7220 */ /* 0x010fc60000410000 */
[C---:B------:R-:W-:Y:S01]  /*76b0*/  FFMA.FTZ R241, R251.reuse, R241, -R78 ;  /* 0x000000f1fbf17223 */ /* 0x040fe2000001084e */
[----:B------:R-:W-:Y:S01]  /*76c0*/  FFMA.FTZ R78, R251, R76, R77 ;  /* 0x0000004cfb4e7223 */ /* 0x000fe2000001004d */
[CC--:B-1----:R-:W-:Y:S01]  /*76d0*/  FMUL.FTZ R76, R250.reuse, R240.reuse ;  /* 0x000000f0fa4c7220 */ /* 0x0c2fe20000410000 */
[-C--:B------:R-:W-:Y:S01]  /*76e0*/  FMUL.FTZ R77, R250, R79.reuse ;  /* 0x0000004ffa4d7220 */ /* 0x080fe20000410000 */
[----:B--23--:R-:W-:Y:S01]  /*76f0*/  FADD.FTZ R248, R248, R241 ;  /* 0x000000f1f8f87221 */ /* 0x00cfe20000010000 */
[----:B------:R-:W-:Y:S01]  /*7700*/  FADD.FTZ R249, R249, R78 ;  /* 0x0000004ef9f97221 */ /* 0x000fe20000010000 */
[C---:B------:R-:W-:Y:S01]  /*7710*/  FFMA.FTZ R76, R251.reuse, R79, -R76 ;  /* 0x0000004ffb4c7223 */ /* 0x040fe2000001084c */
[----:B------:R-:W-:-:S04]  /*7720*/  FFMA.FTZ R250, R251, R240, R77 ;  /* 0x000000f0fbfa7223 */ /* 0x000fc8000001004d */
[----:B------:R-:W-:-:S07]  /*7730*/  MOV R251, R76 ;  /* 0x0000004c00fb7202 */ /* 0x000fce0000000f00 */
.L_x_5633:
[----:B------:R-:W-:Y:S05]  /*7740*/  BSYNC B0 ;  /* 0x0000000000007941 */ /* 0x000fea0003800000 */
.L_x_5632:
[----:B------:R-:W-:Y:S01]  /*7750*/  UMOV UR42, 0xffffffff ;  /* 0xffffffff002a7882 */ /* 0x000fe20000000000 */
[----:B------:R-:W-:Y:S02]  /*7760*/  ISETP.GT.U32.AND P0, PT, R227, 0x17, PT ;  /* 0x00000017e300780c */ /* 0x000fe40003f04070 */
[----:B------:R-:W-:Y:S11]  /*7770*/  BRA.DIV UR42, `(.L_x_5634) ;  /* 0x0000006e2ab47947 */ /* 0x000ff6000b800000 */
[----:B-1----:R1:W1:Y:S04]  /*7780*/  SHFL.DOWN PT, R79, R251, 0x8, 0x1f ;  /* 0x09001f00fb4f7f89 */ /* 0x00226800000e0000 */
[----:B------:R0:W1:Y:S04]  /*7790*/  SHFL.DOWN PT, R240, R250, 0x8, 0x1f ;  /* 0x09001f00faf07f89 */ /* 0x00006800000e0000 */
[----:B----4-:R4:W1:Y:S04]  /*77a0*/  SHFL.DOWN PT, R241, R248, 0x8, 0x1f ;  /* 0x09001f00f8f17f89 */ /* 0x01086800000e0000 */
[----:B0-----:R4:W0:Y:S02]  /*77b0*/  SHFL.DOWN PT, R76, R249, 0x8, 0x1f ;  /* 0x09001f00f94c7f89 */ /* 0x00182400000e0000 */
.L_x_5782:
[----:B------:R-:W-:Y:S04]  /*77c0*/  BSSY B0, `(.L_x_5635) ;  /* 0x000000d000007945 */ /* 0x000fe80003800000 */
[----:B------:R-:W-:Y:S05]  /*77d0*/  @P0 BRA `(.L_x_5636) ;  /* 0x00000000002c0947 */ /* 0x000fea0003800000 */
[C---:B0-----:R-:W-:Y:S01]  /*77e0*/  FMUL.FTZ R78, R250.reuse, R76 ;  /* 0x0000004cfa4e7220 */ /* 0x041fe20000410000 */
[----:B-1----:R-:W-:-:S03]  /*77f0*/  FMUL.FTZ R77, R250, R241 ;  /* 0x000000f1fa4d7220 */ /* 0x002fc60000410000 */
[C---:B------:R-:W-:Y:S01]  /*7800*/  FFMA.FTZ R241, R251.reuse, R241, -R78 ;  /* 0x000000f1fbf17223 */ /* 0x040fe2000001084e */
[----:B------:R-:W-:Y:S01]  /*7810*/  FFMA.FTZ R78, R251, R76, R77 ;  /* 0x0000004cfb4e7223 */ /* 0x000fe2000001004d */
[CC--:B------:R-:W-:Y:S01]  /*7820*/  FMUL.FTZ R76, R250.reuse, R240.reuse ;  /* 0x000000f0fa4c7220 */ /* 0x0c0fe20000410000 */
[-C--:B------:R-:W-:Y:S01]  /*7830*/  FMUL.FTZ R77, R250, R79.reuse ;  /* 0x0000004ffa4d7220 */ /* 0x080fe20000410000 */
[----:B--234-:R-:W-:Y:S01]  /*7840*/  FADD.FTZ R248, R248, R241 ;  /* 0x000000f1f8f87221 */ /* 0x01cfe20000010000 */
[----:B------:R-:W-:Y:S01]  /*7850*/  FADD.FTZ R249, R249, R78 ;  /* 0x0000004ef9f97221 */ /* 0x000fe20000010000 */
[C---:B------:R-:W-:Y:S01]  /*7860*/  FFMA.FTZ R76, R251.reuse, R79, -R76 ;  /* 0x0000004ffb4c7223 */ /* 0x040fe2000001084c */
[----:B------:R-:W-:-:S04]  /*7870*/  FFMA.FTZ R250, R251, R240, R77 ;  /* 0x000000f0fbfa7223 */ /* 0x000fc8000001004d */
[----:B------:R-:W-:-:S07]  /*7880*/  MOV R251, R76 ;  /* 0x0000004c00fb7202 */ /* 0x000fce0000000f00 */
.L_x_5636:
[----:B------:R-:W-:Y:S05]  /*7890*/  BSYNC B0 ;  /* 0x0000000000007941 */ /* 0x000fea0003800000 */
.L_x_5635:
[----:B------:R-:W-:Y:S01]  /*78a0*/  UMOV UR42, 0xffffffff ;  /* 0xffffffff002a7882 */ /* 0x000fe20000000000 */
[----:B------:R-:W-:Y:S02]  /*78b0*/  ISETP.GT.U32.AND P0, PT, R227, 0xf, PT ;  /* 0x0000000fe300780c */ /* 0x000fe40003f04070 */
[----:B------:R-:W-:Y:S11]  /*78c0*/  BRA.DIV UR42, `(.L_x_5637) ;  /* 0x0000006e2ad07947 */ /* 0x000ff6000b800000 */
[----:B------:R0:W2:Y:S04]  /*78d0*/  SHFL.DOWN PT, R227, R251, 0x10, 0x1f ;  /* 0x0a001f00fbe37f89 */ /* 0x0000a800000e0000 */
[----:B-1----:R1:W1:Y:S04]  /*78e0*/  SHFL.DOWN PT, R79, R250, 0x10, 0x1f ;  /* 0x0a001f00fa4f7f89 */ /* 0x00226800000e0000 */
[----:B------:R1:W1:Y:S04]  /*78f0*/  SHFL.DOWN PT, R240, R248, 0x10, 0x1f ;  /* 0x0a001f00f8f07f89 */ /* 0x00026800000e0000 */
[----:B0-----:R0:W0:Y:S02]  /*7900*/  SHFL.DOWN PT, R76, R249, 0x10, 0x1f ;  /* 0x0a001f00f94c7f89 */ /* 0x00102400000e0000 */
.L_x_5788:
[----:B------:R-:W-:Y:S04]  /*7910*/  BSSY B0, `(.L_x_5638) ;  /* 0x000000d000007945 */ /* 0x000fe80003800000 */
[----:B------:R-:W-:Y:S05]  /*7920*/  @P0 BRA `(.L_x_5639) ;  /* 0x00000000002c0947 */ /* 0x000fea0003800000 */
[C---:B0-----:R-:W-:Y:S01]  /*7930*/  FMUL.FTZ R78, R250.reuse, R76 ;  /* 0x0000004cfa4e7220 */ /* 0x041fe20000410000 */
[----:B-1----:R-:W-:-:S03]  /*7940*/  FMUL.FTZ R241, R250, R240 ;  /* 0x000000f0faf17220 */ /* 0x002fc60000410000 */
[C---:B------:R-:W-:Y:S01]  /*7950*/  FFMA.FTZ R77, R251.reuse, R240, -R78 ;  /* 0x000000f0fb4d7223 */ /* 0x040fe2000001084e */
[----:B------:R-:W-:Y:S01]  /*7960*/  FFMA.FTZ R78, R251, R76, R241 ;  /* 0x0000004cfb4e7223 */ /* 0x000fe200000100f1 */
[C---:B------:R-:W-:Y:S01]  /*7970*/  FMUL.FTZ R76, R250.reuse, R79 ;  /* 0x0000004ffa4c7220 */ /* 0x040fe20000410000 */
[-C--:B--23--:R-:W-:Y:S01]  /*7980*/  FMUL.FTZ R250, R250, R227.reuse ;  /* 0x000000e3fafa7220 */ /* 0x08cfe20000410000 */
[----:B----4-:R-:W-:Y:S01]  /*7990*/  FADD.FTZ R248, R248, R77 ;  /* 0x0000004df8f87221 */ /* 0x010fe20000010000 */
[----:B------:R-:W-:Y:S01]  /*79a0*/  FADD.FTZ R249, R249, R78 ;  /* 0x0000004ef9f97221 */ /* 0x000fe20000010000 */
[C---:B------:R-:W-:Y:S01]  /*79b0*/  FFMA.FTZ R76, R251.reuse, R227, -R76 ;  /* 0x000000e3fb4c7223 */ /* 0x040fe2000001084c */
[----:B------:R-:W-:-:S04]  /*79c0*/  FFMA.FTZ R250, R251, R79, R250 ;  /* 0x0000004ffbfa7223 */ /* 0x000fc800000100fa */
[----:B------:R-:W-:-:S07]  /*79d0*/  MOV R251, R76 ;  /* 0x0000004c00fb7202 */ /* 0x000fce0000000f00 */
.L_x_5639:
[----:B------:R-:W-:Y:S05]  /*79e0*/  BSYNC B0 ;  /* 0x0000000000007941 */ /* 0x000fea0003800000 */
.L_x_5638:
[----:B------:R-:W-:Y:S01]  /*79f0*/  UMOV UR42, 0xffffffff ;  /* 0xffffffff002a7882 */ /* 0x000fe20000000000 */
[----:B------:R-:W-:Y:S02]  /*7a00*/  ISETP.NE.AND P0, PT, R115, 0x1f, PT ;  /* 0x0000001f7300780c */ /* 0x000fe40003f05270 */
[----:B------:R-:W-:Y:S11]  /*7a10*/  BRA.DIV UR42, `(.L_x_5640) ;  /* 0x0000006e2aec7947 */ /* 0x000ff6000b800000 */
[----:B------:R-:W5:Y:S04]  /*7a20*/  SHFL.IDX PT, R252, R250, RZ, 0x1f ;  /* 0x00001ffffafc7589 */ /* 0x000f6800000e0000 */
[----:B------:R-:W0:Y:S04]  /*7a30*/  SHFL.IDX PT, R247, R251, RZ, 0x1f ;  /* 0x00001ffffbf77589 */ /* 0x000e2800000e0000 */
[----:B------:R-:W0:Y:S04]  /*7a40*/  SHFL.IDX PT, R246, R248, RZ, 0x1f ;  /* 0x00001ffff8f67589 */ /* 0x000e2800000e0000 */
[----:B------:R-:W0:Y:S04]  /*7a50*/  SHFL.IDX PT, R245, R249, RZ, 0x1f ;  /* 0x00001ffff9f57589 */ /* 0x000e2800000e0000 */
[----:B---3--:R-:W3:Y:S04]  /*7a60*/  SHFL.DOWN PT, R251, R251, 0x1, 0x1f ;  /* 0x08201f00fbfb7f89 */ /* 0x008ee800000e0000 */
[----:B-12---:R-:W1:Y:S04]  /*7a70*/  SHFL.DOWN PT, R250, R250, 0x1, 0x1f ;  /* 0x08201f00fafa7f89 */ /* 0x006e6800000e0000 */
[----:B----4-:R-:W2:Y:S01]  /*7a80*/  SHFL.DOWN PT, R248, R248, 0x1, 0x1f ;  /* 0x08201f00f8f87f89 */ /* 0x010ea200000e0000 */
[-C--:B-----5:R-:W-:Y:S01]  /*7a90*/  FMUL.FTZ R227, R63, R252.reuse ;  /* 0x000000fc3fe37220 */ /* 0x0a0fe20000410000 */
[----:B------:R-:W-:-:S02]  /*7aa0*/  FMUL.FTZ R240, R62, R252 ;  /* 0x000000fc3ef07220 */ /* 0x000fc40000410000 */
[----:B0-----:R-:W0:Y:S01]  /*7ab0*/  SHFL.DOWN PT, R249, R249, 0x1, 0x1f ;  /* 0x08201f00f9f97f89 */ /* 0x001e2200000e0000 */
[-C--:B------:R-:W-:Y:S01]  /*7ac0*/  FFMA.FTZ R244, R62, R247.reuse, -R227 ;  /* 0x000000f73ef47223 */ /* 0x080fe200000108e3 */
[----:B------:R-:W-:Y:S02]  /*7ad0*/  FFMA.FTZ R227, R63, R247, R240 ;  /* 0x000000f73fe37223 */ /* 0x000fe400000100f0 */
[----:B------:R-:W4:Y:S04]  /*7ae0*/  SHFL.IDX PT, R76, R60, RZ, 0x1f ;  /* 0x00001fff3c4c7589 */ /* 0x000f2800000e0000 */
[----:B------:R-:W0:Y:S04]  /*7af0*/  SHFL.IDX PT, R77, R61, RZ, 0x1f ;  /* 0x00001fff3d4d7589 */ /* 0x000e2800000e0000 */
[----:B------:R5:W0:Y:S04]  /*7b00*/  SHFL.IDX PT, R78, R62, RZ, 0x1f ;  /* 0x00001fff3e4e7589 */ /* 0x000a2800000e0000 */
[----:B------:R3:W0:Y:S01]  /*7b10*/  SHFL.IDX PT, R79, R63, RZ, 0x1f ;  /* 0x00001fff3f4f7589 */ /* 0x00062200000e0000 */
[-C--:B-----5:R-:W-:Y:S01]  /*7b20*/  FMUL.FTZ R62, R60, R252.reuse ;  /* 0x000000fc3c3e7220 */ /* 0x0a0fe20000410000 */
[----:B-123--:R-:W-:-:S07]  /*7b30*/  FMUL.FTZ R63, R61, R252 ;  /* 0x000000fc3d3f7220 */ /* 0x00efce0000410000 */
.L_x_5802:
[----:B------:R-:W-:Y:S04]  /*7b40*/  BSSY B0, `(.L_x_5641) ;  /* 0x000000c000007945 */ /* 0x000fe80003800000 */
[----:B------:R-:W-:Y:S05]  /*7b50*/  @!P0 BRA `(.L_x_5642) ;  /* 0x0000000000288947 */ /* 0x000fea0003800000 */
[C---:B0-----:R-:W-:Y:S01]  /*7b60*/  FMUL.FTZ R242, R250.reuse, R78 ;  /* 0x0000004efaf27220 */ /* 0x041fe20000410000 */
[----:B------:R-:W-:-:S03]  /*7b70*/  FMUL.FTZ R240, R250, R79 ;  /* 0x0000004ffaf07220 */ /* 0x000fc60000410000 */
[C---:B------:R-:W-:Y:S01]  /*7b80*/  FFMA.FTZ R242, R251.reuse, R79, R242 ;  /* 0x0000004ffbf27223 */ /* 0x040fe200000100f2 */
[CC--:B------:R-:W-:Y:S01]  /*7b90*/  FMUL.FTZ R79, R250.reuse, R77.reuse ;  /* 0x0000004dfa4f7220 */ /* 0x0c0fe20000410000 */
[C---:B------:R-:W-:Y:S01]  /*7ba0*/  FFMA.FTZ R241, R251.reuse, R78, -R240 ;  /* 0x0000004efbf17223 */ /* 0x040fe200000108f0 */
[-C--:B----4-:R-:W-:Y:S02]  /*7bb0*/  FMUL.FTZ R250, R250, R76.reuse ;  /* 0x0000004cfafa7220 */ /* 0x090fe40000410000 */
[C---:B------:R-:W-:Y:S01]  /*7bc0*/  FFMA.FTZ R76, R251.reuse, R76, -R79 ;  /* 0x0000004cfb4c7223 */ /* 0x040fe2000001084f */
[----:B------:R-:W-:Y:S01]  /*7bd0*/  FADD.FTZ R78, R248, R241 ;  /* 0x000000f1f84e7221 */ /* 0x000fe20000010000 */
[----:B------:R-:W-:Y:S01]  /*7be0*/  FFMA.FTZ R77, R251, R77, R250 ;  /* 0x0000004dfb4d7223 */ /* 0x000fe200000100fa */
[----:B------:R-:W-:-:S07]  /*7bf0*/  FADD.FTZ R79, R249, R242 ;  /* 0x000000f2f94f7221 */ /* 0x000fce0000010000 */
.L_x_5642:
[----:B------:R-:W-:Y:S05]  /*7c00*/  BSYNC B0 ;  /* 0x0000000000007941 */ /* 0x000fea0003800000 */
.L_x_5641:
[C---:B0-----:R-:W-:Y:S01]  /*7c10*/  FMUL.FTZ R241, R69.reuse, R79 ;  /* 0x0000004f45f17220 */ /* 0x041fe20000410000 */
[-C--:B------:R-:W-:Y:S01]  /*7c20*/  FMUL.FTZ R240, R69, R78.reuse ;  /* 0x0000004e45f07220 */ /* 0x080fe20000410000 */
[----:B----4-:R0:W-:Y:S01]  /*7c30*/  STS.128 [R123+0xd0b0], R76 ;  /* 0x00d0b04c7b007388 */ /* 0x0101e20000000c00 */
[----:B------:R-:W-:Y:S01]  /*7c40*/  FFMA.FTZ R60, R60, R247, -R63 ;  /* 0x000000f73c3c7223 */ /* 0x000fe2000001083f */
[C---:B------:R-:W-:Y:S01]  /*7c50*/  FFMA.FTZ R241, R68.reuse, R78, -R241 ;  /* 0x0000004e44f17223 */ /* 0x040fe200000108f1 */
[----:B------:R-:W-:Y:S01]  /*7c60*/  FFMA.FTZ R240, R68, R79, R240 ;  /* 0x0000004f44f07223 */ /* 0x000fe200000100f0 */
[----:B------:R-:W-:Y:S01]  /*7c70*/  FFMA.FTZ R61, R61, R247, R62 ;  /* 0x000000f73d3d7223 */ /* 0x000fe2000001003e */
[----:B------:R-:W-:Y:S01]  /*7c80*/  FADD.FTZ R62, R246, R244 ;  /* 0x000000f4f63e7221 */ /* 0x000fe20000010000 */
[----:B------:R-:W-:Y:S01]  /*7c90*/  FADD.FTZ R63, R245, R227 ;  /* 0x000000e3f53f7221 */ /* 0x000fe20000010000 */
[----:B0-----:R-:W-:Y:S01]  /*7ca0*/  FADD.FTZ R78, R70, R241 ;  /* 0x000000f1464e7221 */ /* 0x001fe20000010000 */
[----:B------:R-:W-:Y:S01]  /*7cb0*/  FADD.FTZ R79, R71, R240 ;  /* 0x000000f0474f7221 */ /* 0x000fe20000010000 */
[C---:B------:R-:W-:Y:S01]  /*7cc0*/  FMUL.FTZ R71, R69.reuse, R77 ;  /* 0x0000004d45477220 */ /* 0x040fe20000410000 */
[----:B------:R-:W-:-:S02]  /*7cd0*/  FMUL.FTZ R70, R69, R76 ;  /* 0x0000004c45467220 */ /* 0x000fc40000410000 */
        /* <DEDUP_REMOVED lines=25> */
.L_x_5624:
[C---:B------:R-:W-:Y:S01]  /*7e70*/  ISETP.NE.AND P0, PT, R115.reuse, RZ, PT ;  /* 0x000000ff7300720c */ /* 0x040fe20003f05270 */
[----:B------:R-:W-:Y:S05]  /*7e80*/  WARPSYNC.ALL ;  /* 0x0000000000007948 */ /* 0x000fea0003800000 */
[----:B0-----:R-:W-:Y:S01]  /*7e90*/  P2R R64, PR, RZ, 0x1 ;  /* 0x00000001ff407803 */ /* 0x001fe20000000000 */
[----:B------:R-:W-:Y:S01]  /*7ea0*/  BAR.SYNC.DEFER_BLOCKING 0x0 ;  /* 0x0000000000007b1d */ /* 0x000fe20000010000 */
[C---:B------:R-:W-:Y:S01]  /*7eb0*/  IADD3 R246, R115.reuse, 0x200, RZ ;  /* 0x0000020073f67810 */ /* 0x040fe20007ffe0ff */
[C---:B------:R-:W-:Y:S01]  /*7ec0*/  FMUL.FTZ R251, R16.reuse, R212 ;  /* 0x000000d410fb7220 */ /* 0x040fe20000410000 */
[C---:B------:R-:W-:Y:S01]  /*7ed0*/  IADD3 R240, R115.reuse, 0xe80, RZ ;  /* 0x00000e8073f07810 */ /* 0x040fe20007ffe0ff */
[----:B------:R-:W-:Y:S01]  /*7ee0*/  FFMA.FTZ R252, -R16, R211, -RZ ;  /* 0x000000d310fc7223 */ /* 0x000fe200000109ff */
[C---:B------:R-:W-:Y:S01]  /*7ef0*/  IADD3 R242, R115.reuse, 0xf00, RZ ;  /* 0x00000f0073f27810 */ /* 0x040fe20007ffe0ff */
[----:B------:R-:W-:Y:S01]  /*7f00*/  ULEA UR42, UR17, 0xfffff800, 0xb ;  /* 0xfffff800112a7891 */ /* 0x000fe2000f8e583f */
[----:B------:R-:W-:Y:S01]  /*7f10*/  IADD3 R244, R115, 0xf80, RZ ;  /* 0x00000f8073f47810 */ /* 0x000fe20007ffe0ff */
[----:B------:R-:W-:Y:S01]  /*7f20*/  USHF.R.S32.HI UR47, URZ, 0x1f, UR12 ;  /* 0x0000001f3f2f7899 */ /* 0x000fe2000801140c */
[-C--:B------:R-:W-:Y:S01]  /*7f30*/  LEA.HI.SX32 R240, R240, R115.reuse, 0x1b ;  /* 0x00000073f0f07211 */ /* 0x080fe200078fdaff */
[----:B------:R-:W-:Y:S01]  /*7f40*/  UIADD3 UR42, -UR42, UR56, URZ ;  /* 0x000000382a2a7290 */ /* 0x000fe2000fffe13f */
[-C--:B------:R-:W-:Y:S01]  /*7f50*/  LEA.HI.SX32 R242, R242, R115.reuse, 0x1b ;  /* 0x00000073f2f27211 */ /* 0x080fe200078fdaff */
[----:B------:R-:W-:Y:S01]  /*7f60*/  USHF.R.S32.HI UR51, URZ, 0x1f, UR11 ;  /* 0x0000001f3f337899 */ /* 0x000fe2000801140b */
[----:B------:R-:W-:Y:S01]  /*7f70*/  LEA.HI.SX32 R244, R244, R115, 0x1b ;  /* 0x00000073f4f47211 */ /* 0x000fe200078fdaff */
[----:B------:R-:W-:Y:S01]  /*7f80*/  BSSY B0, `(.L_x_5643) ;  /* 0x00002d6000007945 */ /* 0x000fe20003800000 */
[----:B------:R-:W0:Y:S04]  /*7f90*/  LDS.64 R64, [R84+0xd088] ;  /* 0x00d0880054407984 */ /* 0x000e280000000a00 */
[----:B-1----:R1:W-:Y:S01]  /*7fa0*/  @!P0 STS.128 [R122+0xee80], R60 ;  /* 0x00ee803c7a008388 */ /* 0x0023e20000000c00 */
[-C--:B0-----:R-:W-:Y:S01]  /*7fb0*/  FMUL.FTZ R66, R64, -R81.reuse ;  /* 0x8000005140427220 */ /* 0x081fe20000410000 */
[----:B------:R-:W-:-:S03]  /*7fc0*/  FMUL.FTZ R81, R65, -R81 ;  /* 0x8000005141517220 */ /* 0x000fc60000410000 */
[-C--:B------:R-:W-:Y:S01]  /*7fd0*/  FFMA.FTZ R65, R65, R80.reuse, R66 ;  /* 0x0000005041417223 */ /* 0x080fe20000010042 */
[----:B------:R-:W-:Y:S01]  /*7fe0*/  FFMA.FTZ R64, R64, R80, -R81 ;  /* 0x0000005040407223 */ /* 0x000fe20000010851 */
[----:B------:R-:W-:Y:S01]  /*7ff0*/  FMUL.FTZ R66, R33, R82 ;  /* 0x0000005221427220 */ /* 0x000fe20000410000 */
[----:B------:R-:W-:Y:S01]  /*8000*/  PRMT R80, R53, 0x7632, R80 ;  /* 0x0000763235507816 */ /* 0x000fe20000000050 */
[----:B------:R-:W-:Y:S01]  /*8010*/  FADD.FTZ R69, -R192, R65 ;  /* 0x00000041c0457221 */ /* 0x000fe20000010100 */
[----:B------:R-:W-:Y:S01]  /*8020*/  FADD.FTZ R85, R85, R64 ;  /* 0x0000004055557221 */ /* 0x000fe20000010000 */
[-C--:B------:R-:W-:Y:S01]  /*8030*/  FFMA.FTZ R67, R183, -R66.reuse, R239 ;  /* 0x80000042b7437223 */ /* 0x080fe200000100ef */
[----:B------:R-:W-:Y:S01]  /*8040*/  SHF.L.U32 R84, R80, 0x10, RZ ;  /* 0x0000001050547819 */ /* 0x000fe200000006ff */
[CC--:B------:R-:W-:Y:S01]  /*8050*/  FMUL.FTZ R64, R118.reuse, -R69.reuse ;  /* 0x8000004576407220 */ /* 0x0c0fe20000410000 */
[----:B------:R-:W-:Y:S01]  /*8060*/  FMUL.FTZ R68, R85, UR44 ;  /* 0x0000002c55447c20 */ /* 0x000fe20008410000 */
[C---:B------:R-:W-:Y:S01]  /*8070*/  FMUL.FTZ R70, R33.reuse, R69 ;  /* 0x0000004521467220 */ /* 0x040fe20000410000 */
[-C--:B-1----:R-:W-:Y:S01]  /*8080*/  FMUL.FTZ R62, R33, R85.reuse ;  /* 0x00000055213e7220 */ /* 0x082fe20000410000 */
[----:B------:R-:W-:Y:S01]  /*8090*/  FFMA.FTZ R65, R119, R85, -R64 ;  /* 0x0000005577417223 */ /* 0x000fe20000010840 */
[C---:B------:R-:W-:Y:S01]  /*80a0*/  FMUL.FTZ R64, R83.reuse, R69 ;  /* 0x0000004553407220 */ /* 0x040fe20000410000 */
[----:B------:R-:W-:Y:S01]  /*80b0*/  FFMA.FTZ R83, R83, -R66, R238 ;  /* 0x8000004253537223 */ /* 0x000fe200000100ee */
[----:B------:R-:W-:Y:S01]  /*80c0*/  FFMA.FTZ R68, R69, UR45, -R68 ;  /* 0x0000002d45447c23 */ /* 0x000fe20008010844 */
[-C--:B------:R-:W-:Y:S01]  /*80d0*/  FMUL.FTZ R118, R118, -R85.reuse ;  /* 0x8000005576767220 */ /* 0x080fe20000410000 */
[----:B------:R-:W-:Y:S01]  /*80e0*/  FFMA.FTZ R66, R183, R85, R64 ;  /* 0x00000055b7427223 */ /* 0x000fe20000010040 */
[----:B------:R-:W-:Y:S01]  /*80f0*/  FMUL.FTZ R64, R69, UR44 ;  /* 0x0000002c45407c20 */ /* 0x000fe20008410000 */
[C---:B------:R-:W-:Y:S01]  /*8100*/  FMUL.FTZ R60, R83.reuse, R70 ;  /* 0x00000046533c7220 */ /* 0x040fe20000410000 */
[C---:B------:R-:W-:Y:S01]  /*8110*/  FMUL.FTZ R63, R83.reuse, R62 ;  /* 0x0000003e533f7220 */ /* 0x040fe20000410000 */
[----:B------:R-:W-:Y:S01]  /*8120*/  FMUL.FTZ R83, R83, R68 ;  /* 0x0000004453537220 */ /* 0x000fe20000410000 */
[----:B------:R-:W-:Y:S01]  /*8130*/  FFMA.FTZ R64, R85, UR45, R64 ;  /* 0x0000002d55407c23 */ /* 0x000fe20008010040 */
[----:B------:R-:W-:Y:S01]  /*8140*/  FFMA.FTZ R118, R119, R69, R118 ;  /* 0x0000004577767223 */ /* 0x000fe20000010076 */
[----:B--2---:R-:W-:Y:S01]  /*8150*/  FADD.FTZ R74, R86, R65 ;  /* 0x00000041564a7221 */ /* 0x004fe20000010000 */
[C---:B------:R-:W-:Y:S01]  /*8160*/  FFMA.FTZ R61, R67.reuse, R62, R60 ;  /* 0x0000003e433d7223 */ /* 0x040fe2000001003c */
[----:B------:R-:W-:Y:S01]  /*8170*/  FFMA.FTZ R83, R67, R64, R83 ;  /* 0x0000004043537223 */ /* 0x000fe20000010053 */
[----:B------:R-:W-:Y:S01]  /*8180*/  FMUL.FTZ R65, R41, R181 ;  /* 0x000000b529417220 */ /* 0x000fe20000410000 */
[----:B------:R-:W-:Y:S01]  /*8190*/  FADD.FTZ R191, -R191, R118 ;  /* 0x00000076bfbf7221 */ /* 0x000fe20000010100 */
[----:B------:R-:W-:Y:S01]  /*81a0*/  FFMA.FTZ R60, R67, R70, -R63 ;  /* 0x00000046433c7223 */ /* 0x000fe2000001083f */
[C---:B------:R-:W-:Y:S01]  /*81b0*/  FMUL.FTZ R62, R82.reuse, R62 ;  /* 0x0000003e523e7220 */ /* 0x040fe20000410000 */
[C---:B------:R-:W-:Y:S01]  /*81c0*/  FMUL.FTZ R63, R82.reuse, R70 ;  /* 0x00000046523f7220 */ /* 0x040fe20000410000 */
[-C--:B------:R-:W-:Y:S01]  /*81d0*/  FFMA.FTZ R17, R33, R66.reuse, R17 ;  /* 0x0000004221117223 */ /* 0x080fe20000010011 */
[----:B------:R-:W-:Y:S01]  /*81e0*/  FFMA.FTZ R82, R82, R66, R83 ;  /* 0x0000004252527223 */ /* 0x000fe20000010053 */
[CC--:B------:R-:W-:Y:S01]  /*81f0*/  FFMA.FTZ R67, R177.reuse, -R65.reuse, R213 ;  /* 0x80000041b1437223 */ /* 0x0c0fe200000100d5 */
[----:B------:R-:W-:Y:S01]  /*8200*/  FMUL.FTZ R68, R74, UR44 ;  /* 0x0000002c4a447c20 */ /* 0x000fe20008410000 */
[----:B------:R-:W-:Y:S01]  /*8210*/  FFMA.FTZ R66, R182, -R65, R216 ;  /* 0x80000041b6427223 */ /* 0x000fe200000100d8 */
[CC--:B------:R-:W-:Y:S01]  /*8220*/  FMUL.FTZ R64, R120.reuse, -R191.reuse ;  /* 0x800000bf78407220 */ /* 0x0c0fe20000410000 */
[-C--:B------:R-:W-:Y:S01]  /*8230*/  FMUL.FTZ R177, R177, R191.reuse ;  /* 0x000000bfb1b17220 */ /* 0x080fe20000410000 */
[C---:B------:R-:W-:Y:S01]  /*8240*/  FMUL.FTZ R65, R191.reuse, UR44 ;  /* 0x0000002cbf417c20 */ /* 0x040fe20008410000 */
[-C--:B------:R-:W-:Y:S01]  /*8250*/  FMUL.FTZ R120, R120, -R74.reuse ;  /* 0x8000004a78787220 */ /* 0x080fe20000410000 */
[----:B------:R-:W-:Y:S01]  /*8260*/  FFMA.FTZ R68, R191, UR45, -R68 ;  /* 0x0000002dbf447c23 */ /* 0x000fe20008010844 */
[-C--:B------:R-:W-:Y:S01]  /*8270*/  FFMA.FTZ R64, R121, R74.reuse, -R64 ;  /* 0x0000004a79407223 */ /* 0x080fe20000010840 */
[-C--:B------:R-:W-:Y:S01]  /*8280*/  FFMA.FTZ R182, R182, R74.reuse, R177 ;  /* 0x0000004ab6b67223 */ /* 0x080fe200000100b1 */
[CC--:B------:R-:W-:Y:S01]  /*8290*/  FMUL.FTZ R76, R41.reuse, R191.reuse ;  /* 0x000000bf294c7220 */ /* 0x0c0fe20000410000 */
[----:B------:R-:W-:Y:S01]  /*82a0*/  FFMA.FTZ R69, R74, UR45, R65 ;  /* 0x0000002d4a457c23 */ /* 0x000fe20008010041 */
[----:B------:R-:W-:Y:S01]  /*82b0*/  FMUL.FTZ R74, R41, R74 ;  /* 0x0000004a294a7220 */ /* 0x000fe20000410000 */
[----:B------:R-:W-:Y:S01]  /*82c0*/  FFMA.FTZ R121, R121, R191, R120 ;  /* 0x000000bf79797223 */ /* 0x000fe20000010078 */
[C---:B------:R-:W-:Y:S01]  /*82d0*/  FMUL.FTZ R68, R67.reuse, R68 ;  /* 0x0000004443447220 */ /* 0x040fe20000410000 */
[C---:B------:R-:W-:Y:S01]  /*82e0*/  FMUL.FTZ R65, R67.reuse, R76 ;  /* 0x0000004c43417220 */ /* 0x040fe20000410000 */
[-C--:B------:R-:W-:Y:S01]  /*82f0*/  FMUL.FTZ R71, R67, R74.reuse ;  /* 0x0000004a43477220 */ /* 0x080fe20000410000 */
[----:B------:R-:W-:Y:S01]  /*8300*/  FADD.FTZ R78, R87, R64 ;  /* 0x00000040574e7221 */ /* 0x000fe20000010000 */
[----:B------:R-:W-:Y:S01]  /*8310*/  FADD.FTZ R121, -R190, R121 ;  /* 0x00000079be797221 */ /* 0x000fe20000010100 */
[C---:B------:R-:W-:Y:S01]  /*8320*/  FFMA.FTZ R72, R66.reuse, R69, R68 ;  /* 0x0000004542487223 */ /* 0x040fe20000010044 */
[C---:B------:R-:W-:Y:S01]  /*8330*/  FFMA.FTZ R64, R66.reuse, R74, R65 ;  /* 0x0000004a42407223 */ /* 0x040fe20000010041 */
[----:B------:R-:W-:Y:S01]  /*8340*/  FFMA.FTZ R65, R66, R76, -R71 ;  /* 0x0000004c42417223 */ /* 0x000fe20000010847 */
[C---:B------:R-:W-:Y:S01]  /*8350*/  FMUL.FTZ R66, R181.reuse, R74 ;  /* 0x0000004ab5427220 */ /* 0x040fe20000410000 */
[C---:B------:R-:W-:Y:S01]  /*8360*/  FMUL.FTZ R67, R181.reuse, R76 ;  /* 0x0000004cb5437220 */ /* 0x040fe20000410000 */
[-C--:B------:R-:W-:Y:S01]  /*8370*/  FMUL.FTZ R68, R124, -R121.reuse ;  /* 0x800000797c447220 */ /* 0x080fe20000410000 */
[----:B------:R-:W-:Y:S01]  /*8380*/  FFMA.FTZ R181, R181, R182, R72 ;  /* 0x000000b6b5b57223 */ /* 0x000fe20000010048 */
[----:B------:R-:W-:Y:S01]  /*8390*/  FMUL.FTZ R70, R34, R178 ;  /* 0x000000b222467220 */ /* 0x000fe20000410000 */
[----:B------:R-:W-:Y:S01]  /*83a0*/  FMUL.FTZ R72, R78, UR44 ;  /* 0x0000002c4e487c20 */ /* 0x000fe20008410000 */
[-C--:B------:R-:W-:Y:S01]  /*83b0*/  FMUL.FTZ R124, R124, -R78.reuse ;  /* 0x8000004e7c7c7220 */ /* 0x080fe20000410000 */
[----:B------:R-:W-:Y:S01]  /*83c0*/  FFMA.FTZ R69, R125, R78, -R68 ;  /* 0x0000004e7d457223 */ /* 0x000fe20000010844 */
[-C--:B------:R-:W-:Y:S01]  /*83d0*/  FFMA.FTZ R68, R179, -R70.reuse, R225 ;  /* 0x80000046b3447223 */ /* 0x080fe200000100e1 */
[C---:B------:R-:W-:Y:S01]  /*83e0*/  FMUL.FTZ R71, R121.reuse, UR44 ;  /* 0x0000002c79477c20 */ /* 0x040fe20008410000 */
[----:B------:R-:W-:Y:S01]  /*83f0*/  FFMA.FTZ R73, R121, UR45, -R72 ;  /* 0x0000002d79497c23 */ /* 0x000fe20008010848 */
[----:B------:R-:W-:Y:S01]  /*8400*/  FFMA.FTZ R124, R125, R121, R124 ;  /* 0x000000797d7c7223 */ /* 0x000fe2000001007c */
[----:B------:R-:W-:Y:S01]  /*8410*/  FFMA.FTZ R70, R180, -R70, R226 ;  /* 0x80000046b4467223 */ /* 0x000fe200000100e2 */
[----:B------:R-:W-:Y:S01]  /*8420*/  FFMA.FTZ R71, R78, UR45, R71 ;  /* 0x0000002d4e477c23 */ /* 0x000fe20008010047 */
[----:B------:R-:W-:Y:S01]  /*8430*/  FMUL.FTZ R72, R68, R73 ;  /* 0x0000004944487220 */ /* 0x000fe20000410000 */
[----:B------:R-:W-:Y:S01]  /*8440*/  FADD.FTZ R189, -R189, R124 ;  /* 0x0000007cbdbd7221 */ /* 0x000fe20000010100 */
[CC--:B------:R-:W-:Y:S01]  /*8450*/  FMUL.FTZ R77, R34.reuse, R121.reuse ;  /* 0x00000079224d7220 */ /* 0x0c0fe20000410000 */
[-C--:B------:R-:W-:Y:S01]  /*8460*/  FMUL.FTZ R75, R34, R78.reuse ;  /* 0x0000004e224b7220 */ /* 0x080fe20000410000 */
[----:B------:R-:W-:Y:S01]  /*8470*/  FADD.FTZ R177, R88, R69 ;  /* 0x0000004558b17221 */ /* 0x000fe20000010000 */
[----:B------:R-:W-:Y:S01]  /*8480*/  FMUL.FTZ R179, R179, R121 ;  /* 0x00000079b3b37220 */ /* 0x000fe20000410000 */
[----:B------:R-:W-:Y:S01]  /*8490*/  FFMA.FTZ R73, R70, R71, R72 ;  /* 0x0000004746497223 */ /* 0x000fe20000010048 */
[----:B------:R-:W-:Y:S01]  /*84a0*/  FMUL.FTZ R72, R126, -R189 ;  /* 0x800000bd7e487220 */ /* 0x000fe20000410000 */
[C---:B------:R-:W-:Y:S01]  /*84b0*/  FMUL.FTZ R69, R68.reuse, R77 ;  /* 0x0000004d44457220 */ /* 0x040fe20000410000 */
[----:B------:R-:W-:Y:S01]  /*84c0*/  FMUL.FTZ R74, R68, R75 ;  /* 0x0000004b444a7220 */ /* 0x000fe20000410000 */
[-C--:B------:R-:W-:Y:S01]  /*84d0*/  FMUL.FTZ R126, R126, -R177.reuse ;  /* 0x800000b17e7e7220 */ /* 0x080fe20000410000 */
[----:B------:R-:W-:Y:S01]  /*84e0*/  FFMA.FTZ R179, R180, R78, R179 ;  /* 0x0000004eb4b37223 */ /* 0x000fe200000100b3 */
[C---:B------:R-:W-:Y:S01]  /*84f0*/  FFMA.FTZ R72, R127.reuse, R177, -R72 ;  /* 0x000000b17f487223 */ /* 0x040fe20000010848 */
[C---:B------:R-:W-:Y:S01]  /*8500*/  FFMA.FTZ R69, R70.reuse, R75, R69 ;  /* 0x0000004b46457223 */ /* 0x040fe20000010045 */
[----:B------:R-:W-:Y:S01]  /*8510*/  FFMA.FTZ R68, R70, R77, -R74 ;  /* 0x0000004d46447223 */ /* 0x000fe2000001084a */
[C---:B------:R-:W-:Y:S01]  /*8520*/  FMUL.FTZ R70, R178.reuse, R75 ;  /* 0x0000004bb2467220 */ /* 0x040fe20000410000 */
[C---:B------:R-:W-:Y:S01]  /*8530*/  FMUL.FTZ R71, R178.reuse, R77 ;  /* 0x0000004db2477220 */ /* 0x040fe20000410000 */
[----:B------:R-:W-:Y:S01]  /*8540*/  FFMA.FTZ R127, R127, R189, R126 ;  /* 0x000000bd7f7f7223 */ /* 0x000fe2000001007e */
[----:B------:R-:W-:Y:S01]  /*8550*/  FFMA.FTZ R178, R178, R179, R73 ;  /* 0x000000b3b2b27223 */ /* 0x000fe20000010049 */
[----:B------:R-:W-:Y:S01]  /*8560*/  FMUL.FTZ R73, R170, R189 ;  /* 0x000000bdaa497220 */ /* 0x000fe20000410000 */
[----:B------:R-:W-:Y:S01]  /*8570*/  FADD.FTZ R89, R89, R72 ;  /* 0x0000004859597221 */ /* 0x000fe20000010000 */
[----:B------:R-:W-:Y:S01]  /*8580*/  FMUL.FTZ R72, R189, UR44 ;  /* 0x0000002cbd487c20 */ /* 0x000fe20008410000 */
[----:B------:R-:W-:Y:S01]  /*8590*/  FADD.FTZ R127, -R188, R127 ;  /* 0x0000007fbc7f7221 */ /* 0x000fe20000010100 */
[----:B------:R-:W-:Y:S01]  /*85a0*/  FFMA.FTZ R77, R176, R177, R73 ;  /* 0x000000b1b04d7223 */ /* 0x000fe20000010049 */
[----:B------:R-:W-:Y:S01]  /*85b0*/  FMUL.FTZ R75, R42, R171 ;  /* 0x000000ab2a4b7220 */ /* 0x000fe20000410000 */
[C---:B------:R-:W-:Y:S01]  /*85c0*/  FMUL.FTZ R73, R177.reuse, UR44 ;  /* 0x0000002cb1497c20 */ /* 0x040fe20008410000 */
[----:B------:R-:W-:Y:S01]  /*85d0*/  FFMA.FTZ R79, R177, UR45, R72 ;  /* 0x0000002db14f7c23 */ /* 0x000fe20008010048 */
[C---:B------:R-:W-:Y:S01]  /*85e0*/  FMUL.FTZ R72, R128.reuse, -R127 ;  /* 0x8000007f80487220 */ /* 0x040fe20000410000 */
[----:B------:R-:W-:Y:S01]  /*85f0*/  FMUL.FTZ R128, R128, -R89 ;  /* 0x8000005980807220 */ /* 0x000fe20000410000 */
[----:B------:R-:W-:Y:S01]  /*8600*/  FFMA.FTZ R18, R34, R179, R18 ;  /* 0x000000b322127223 */ /* 0x000fe20000010012 */
[----:B------:R-:W-:Y:S01]  /*8610*/  FFMA.FTZ R170, R170, -R75, R236 ;  /* 0x8000004baaaa7223 */ /* 0x000fe200000100ec */
[----:B------:R-:W-:Y:S01]  /*8620*/  FFMA.FTZ R73, R189, UR45, -R73 ;  /* 0x0000002dbd497c23 */ /* 0x000fe20008010849 */
[C---:B------:R-:W-:Y:S01]  /*8630*/  FMUL.FTZ R179, R42.reuse, R189 ;  /* 0x000000bd2ab37220 */ /* 0x040fe20000410000 */
[----:B------:R-:W-:Y:S01]  /*8640*/  FMUL.FTZ R177, R42, R177 ;  /* 0x000000b12ab17220 */ /* 0x000fe20000410000 */
[C---:B------:R-:W-:Y:S01]  /*8650*/  FFMA.FTZ R76, R129.reuse, R127, R128 ;  /* 0x0000007f814c7223 */ /* 0x040fe20000010080 */
[----:B------:R-:W-:Y:S01]  /*8660*/  FFMA.FTZ R74, R176, -R75, R237 ;  /* 0x8000004bb04a7223 */ /* 0x000fe200000100ed */
[C---:B------:R-:W-:Y:S01]  /*8670*/  FMUL.FTZ R81, R170.reuse, R179 ;  /* 0x000000b3aa517220 */ /* 0x040fe20000410000 */
[C---:B------:R-:W-:Y:S01]  /*8680*/  FMUL.FTZ R78, R170.reuse, R73 ;  /* 0x00000049aa4e7220 */ /* 0x040fe20000410000 */
[----:B------:R-:W-:Y:S01]  /*8690*/  FFMA.FTZ R75, R129, R89, -R72 ;  /* 0x00000059814b7223 */ /* 0x000fe20000010848 */
[-C--:B------:R-:W-:Y:S01]  /*86a0*/  FMUL.FTZ R170, R170, R177.reuse ;  /* 0x000000b1aaaa7220 */ /* 0x080fe20000410000 */
[----:B------:R-:W-:Y:S01]  /*86b0*/  FADD.FTZ R76, -R187, R76 ;  /* 0x0000004cbb4c7221 */ /* 0x000fe20000010100 */
[----:B------:R-:W-:Y:S01]  /*86c0*/  FFMA.FTZ R72, R74, R177, R81 ;  /* 0x000000b14a487223 */ /* 0x000fe20000010051 */
[----:B------:R-:W-:Y:S01]  /*86d0*/  FADD.FTZ R90, R90, R75 ;  /* 0x0000004b5a5a7221 */ /* 0x000fe20000010000 */
[C---:B------:R-:W-:Y:S01]  /*86e0*/  FFMA.FTZ R73, R74.reuse, R179, -R170 ;  /* 0x000000b34a497223 */ /* 0x040fe200000108aa */
[----:B------:R-:W-:Y:S01]  /*86f0*/  FFMA.FTZ R78, R74, R79, R78 ;  /* 0x0000004f4a4e7223 */ /* 0x000fe2000001004e */
[C---:B------:R-:W-:Y:S01]  /*8700*/  FMUL.FTZ R74, R130.reuse, -R76 ;  /* 0x8000004c824a7220 */ /* 0x040fe20000410000 */
[-C--:B------:R-:W-:Y:S01]  /*8710*/  FMUL.FTZ R75, R130, -R90.reuse ;  /* 0x8000005a824b7220 */ /* 0x080fe20000410000 */
[C---:B------:R-:W-:Y:S01]  /*8720*/  FMUL.FTZ R177, R171.reuse, R177 ;  /* 0x000000b1abb17220 */ /* 0x040fe20000410000 */
[----:B------:R-:W-:Y:S01]  /*8730*/  FMUL.FTZ R179, R171, R179 ;  /* 0x000000b3abb37220 */ /* 0x000fe20000410000 */
[C---:B------:R-:W-:Y:S01]  /*8740*/  FFMA.FTZ R74, R131.reuse, R90, -R74 ;  /* 0x0000005a834a7223 */ /* 0x040fe2000001084a */
[----:B------:R-:W-:Y:S01]  /*8750*/  FFMA.FTZ R75, R131, R76, R75 ;  /* 0x0000004c834b7223 */ /* 0x000fe2000001004b */
[-C--:B------:R-:W-:Y:S01]  /*8760*/  FFMA.FTZ R26, R42, R77.reuse, R26 ;  /* 0x0000004d2a1a7223 */ /* 0x080fe2000001001a */
[----:B------:R-:W-:Y:S01]  /*8770*/  FFMA.FTZ R171, R171, R77, R78 ;  /* 0x0000004dabab7223 */ /* 0x000fe2000001004e */
[----:B------:R-:W-:Y:S01]  /*8780*/  FADD.FTZ R91, R91, R74 ;  /* 0x0000004a5b5b7221 */ /* 0x000fe20000010000 */
[----:B------:R-:W-:Y:S01]  /*8790*/  FMUL.FTZ R74, R172, R127 ;  /* 0x0000007fac4a7220 */ /* 0x000fe20000410000 */
[----:B------:R-:W-:Y:S01]  /*87a0*/  FADD.FTZ R77, -R186, R75 ;  /* 0x0000004bba4d7221 */ /* 0x000fe20000010100 */
[C---:B------:R-:W-:Y:S01]  /*87b0*/  FMUL.FTZ R78, R35.reuse, R84 ;  /* 0x00000054234e7220 */ /* 0x040fe20000410000 */
[-C--:B------:R-:W-:Y:S01]  /*87c0*/  FMUL.FTZ R131, R35, R89.reuse ;  /* 0x0000005923837220 */ /* 0x080fe20000410000 */
[C---:B------:R-:W-:Y:S01]  /*87d0*/  FFMA.FTZ R80, R175.reuse, R89, R74 ;  /* 0x00000059af507223 */ /* 0x040fe2000001004a */
[C---:B------:R-:W-:Y:S01]  /*87e0*/  FMUL.FTZ R74, R132.reuse, -R77 ;  /* 0x8000004d844a7220 */ /* 0x040fe20000410000 */
[-C--:B------:R-:W-:Y:S01]  /*87f0*/  FMUL.FTZ R132, R132, -R91.reuse ;  /* 0x8000005b84847220 */ /* 0x080fe20000410000 */
[-C--:B------:R-:W-:Y:S01]  /*8800*/  FFMA.FTZ R172, R172, -R78.reuse, R228 ;  /* 0x8000004eacac7223 */ /* 0x080fe200000100e4 */
[----:B------:R-:W-:Y:S01]  /*8810*/  FFMA.FTZ R79, R175, -R78, R229 ;  /* 0x8000004eaf4f7223 */ /* 0x000fe200000100e5 */
[C---:B------:R-:W-:Y:S01]  /*8820*/  FFMA.FTZ R75, R133.reuse, R91, -R74 ;  /* 0x0000005b854b7223 */ /* 0x040fe2000001084a */
[----:B------:R-:W-:Y:S01]  /*8830*/  FFMA.FTZ R132, R133, R77, R132 ;  /* 0x0000004d85847223 */ /* 0x000fe20000010084 */
[----:B------:R-:W-:Y:S01]  /*8840*/  FMUL.FTZ R78, R89, UR44 ;  /* 0x0000002c594e7c20 */ /* 0x000fe20008410000 */
[----:B------:R-:W-:Y:S01]  /*8850*/  FMUL.FTZ R74, R127, UR44 ;  /* 0x0000002c7f4a7c20 */ /* 0x000fe20008410000 */
[----:B------:R-:W-:Y:S01]  /*8860*/  FADD.FTZ R92, R92, R75 ;  /* 0x0000004b5c5c7221 */ /* 0x000fe20000010000 */
[----:B------:R-:W-:Y:S01]  /*8870*/  FADD.FTZ R185, -R185, R132 ;  /* 0x00000084b9b97221 */ /* 0x000fe20000010100 */
[----:B------:R-:W-:Y:S01]  /*8880*/  FFMA.FTZ R81, R127, UR45, -R78 ;  /* 0x0000002d7f517c23 */ /* 0x000fe2000801084e */
[----:B------:R-:W-:Y:S01]  /*8890*/  FMUL.FTZ R133, R35, R127 ;  /* 0x0000007f23857220 */ /* 0x000fe20000410000 */
[----:B------:R-:W-:Y:S01]  /*88a0*/  FADD.FTZ R49, R82, R49 ;  /* 0x0000003152317221 */ /* 0x000fe20000010000 */
[C---:B------:R-:W-:Y:S01]  /*88b0*/  FMUL.FTZ R78, R134.reuse, -R185 ;  /* 0x800000b9864e7220 */ /* 0x040fe20000410000 */
[-C--:B------:R-:W-:Y:S01]  /*88c0*/  FMUL.FTZ R134, R134, -R92.reuse ;  /* 0x8000005c86867220 */ /* 0x080fe20000410000 */
[----:B------:R-:W-:Y:S01]  /*88d0*/  FFMA.FTZ R82, R89, UR45, R74 ;  /* 0x0000002d59527c23 */ /* 0x000fe2000801004a */
[C---:B------:R-:W-:Y:S01]  /*88e0*/  FMUL.FTZ R81, R172.reuse, R81 ;  /* 0x00000051ac517220 */ /* 0x040fe20000410000 */
[C---:B------:R-:W-:Y:S01]  /*88f0*/  FMUL.FTZ R74, R172.reuse, R133 ;  /* 0x00000085ac4a7220 */ /* 0x040fe20000410000 */
[C---:B------:R-:W-:Y:S01]  /*8900*/  FFMA.FTZ R78, R135.reuse, R92, -R78 ;  /* 0x0000005c874e7223 */ /* 0x040fe2000001084e */
[----:B------:R-:W-:Y:S01]  /*8910*/  FMUL.FTZ R172, R172, R131 ;  /* 0x00000083acac7220 */ /* 0x000fe20000410000 */
[----:B------:R-:W-:Y:S01]  /*8920*/  FFMA.FTZ R135, R135, R185, R134 ;  /* 0x000000b987877223 */ /* 0x000fe20000010086 */
[----:B------:R-:W-:Y:S01]  /*8930*/  SHF.L.U32 R88, R53, 0x10, RZ ;  /* 0x0000001035587819 */ /* 0x000fe200000006ff */
[C---:B------:R-:W-:Y:S01]  /*8940*/  FFMA.FTZ R81, R79.reuse, R82, R81 ;  /* 0x000000524f517223 */ /* 0x040fe20000010051 */
[C---:B------:R-:W-:Y:S01]  /*8950*/  FFMA.FTZ R74, R79.reuse, R131, R74 ;  /* 0x000000834f4a7223 */ /* 0x040fe2000001004a */
[----:B------:R-:W-:Y:S01]  /*8960*/  FFMA.FTZ R75, R79, R133, -R172 ;  /* 0x000000854f4b7223 */ /* 0x000fe200000108ac */
[----:B------:R-:W-:Y:S01]  /*8970*/  FADD.FTZ R184, -R184, R135 ;  /* 0x00000087b8b87221 */ /* 0x000fe20000010100 */
[C---:B------:R-:W-:Y:S01]  /*8980*/  FMUL.FTZ R131, R84.reuse, R131 ;  /* 0x0000008354837220 */ /* 0x040fe20000410000 */
[C---:B------:R-:W-:Y:S01]  /*8990*/  FMUL.FTZ R133, R84.reuse, R133 ;  /* 0x0000008554857220 */ /* 0x040fe20000410000 */
[-C--:B------:R-:W-:Y:S01]  /*89a0*/  FFMA.FTZ R19, R35, R80.reuse, R19 ;  /* 0x0000005023137223 */ /* 0x080fe20000010013 */
[----:B------:R-:W-:Y:S01]  /*89b0*/  FFMA.FTZ R84, R84, R80, R81 ;  /* 0x0000005054547223 */ /* 0x000fe20000010051 */
[----:B------:R-:W-:Y:S01]  /*89c0*/  FMUL.FTZ R82, R43, R88 ;  /* 0x000000582b527220 */ /* 0x000fe20000410000 */
[----:B------:R-:W-:Y:S01]  /*89d0*/  FADD.FTZ R80, R93, R78 ;  /* 0x0000004e5d507221 */ /* 0x000fe20000010000 */
[C---:B------:R-:W-:Y:S01]  /*89e0*/  FMUL.FTZ R79, R173.reuse, R76 ;  /* 0x0000004cad4f7220 */ /* 0x040fe20000410000 */
[C---:B------:R-:W-:Y:S01]  /*89f0*/  FMUL.FTZ R78, R136.reuse, -R184 ;  /* 0x800000b8884e7220 */ /* 0x040fe20000410000 */
[-C--:B------:R-:W-:Y:S01]  /*8a00*/  FFMA.FTZ R173, R173, -R82.reuse, R230 ;  /* 0x80000052adad7223 */ /* 0x080fe200000100e6 */
[C---:B------:R-:W-:Y:S01]  /*8a10*/  FFMA.FTZ R83, R169.reuse, -R82, R231 ;  /* 0x80000052a9537223 */ /* 0x040fe200000100e7 */
[----:B------:R-:W-:Y:S01]  /*8a20*/  FFMA.FTZ R82, R169, R90, R79 ;  /* 0x0000005aa9527223 */ /* 0x000fe2000001004f */
[-C--:B------:R-:W-:Y:S01]  /*8a30*/  FMUL.FTZ R81, R136, -R80.reuse ;  /* 0x8000005088517220 */ /* 0x080fe20000410000 */
[----:B------:R-:W-:Y:S01]  /*8a40*/  FFMA.FTZ R79, R137, R80, -R78 ;  /* 0x00000050894f7223 */ /* 0x000fe2000001084e */
[----:B------:R-:W-:Y:S01]  /*8a50*/  FMUL.FTZ R85, R90, UR44 ;  /* 0x0000002c5a557c20 */ /* 0x000fe20008410000 */
[----:B------:R-:W-:Y:S01]  /*8a60*/  FMUL.FTZ R86, R43, R76 ;  /* 0x0000004c2b567220 */ /* 0x000fe20000410000 */
[----:B------:R-:W-:Y:S01]  /*8a70*/  FFMA.FTZ R78, R137, R184, R81 ;  /* 0x000000b8894e7223 */ /* 0x000fe20000010051 */
[----:B------:R-:W-:Y:S01]  /*8a80*/  FADD.FTZ R94, R94, R79 ;  /* 0x0000004f5e5e7221 */ /* 0x000fe20000010000 */
[----:B------:R-:W-:Y:S01]  /*8a90*/  FMUL.FTZ R79, R76, UR44 ;  /* 0x0000002c4c4f7c20 */ /* 0x000fe20008410000 */
[----:B------:R-:W-:Y:S01]  /*8aa0*/  FADD.FTZ R97, R84, R97 ;  /* 0x0000006154617221 */ /* 0x000fe20000010000 */
[----:B------:R-:W-:Y:S01]  /*8ab0*/  FADD.FTZ R95, -R95, R78 ;  /* 0x0000004e5f5f7221 */ /* 0x000fe20000010100 */
[----:B------:R-:W-:Y:S01]  /*8ac0*/  FFMA.FTZ R84, R76, UR45, -R85 ;  /* 0x0000002d4c547c23 */ /* 0x000fe20008010855 */
[----:B------:R-:W-:Y:S01]  /*8ad0*/  FFMA.FTZ R78, R90, UR45, R79 ;  /* 0x0000002d5a4e7c23 */ /* 0x000fe2000801004f */
[----:B------:R-:W-:Y:S01]  /*8ae0*/  FMUL.FTZ R90, R43, R90 ;  /* 0x0000005a2b5a7220 */ /* 0x000fe20000410000 */
[C---:B------:R-:W-:Y:S01]  /*8af0*/  FMUL.FTZ R76, R173.reuse, R86 ;  /* 0x00000056ad4c7220 */ /* 0x040fe20000410000 */
[C---:B------:R-:W-:Y:S01]  /*8b00*/  FMUL.FTZ R79, R173.reuse, R84 ;  /* 0x00000054ad4f7220 */ /* 0x040fe20000410000 */
[----:B------:R-:W-:Y:S01]  /*8b10*/  PRMT R81, R52, 0x7632, R81 ;  /* 0x0000763234517816 */ /* 0x000fe20000000051 */
        /* <DEDUP_REMOVED lines=9> */
[----:B------:R-:W-:Y:S01]  /*8bb0*/  FMUL.FTZ R78, R174, R77 ;  /* 0x0000004dae4e7220 */ /* 0x000fe20000410000 */
[----:B------:R-:W-:Y:S01]  /*8bc0*/  FADD.FTZ R194, R194, R79 ;  /* 0x0000004fc2c27221 */ /* 0x000fe20000010000 */
[----:B------:R-:W-:Y:S01]  /*8bd0*/  FADD.FTZ R193, -R193, R138 ;  /* 0x0000008ac1c17221 */ /* 0x000fe20000010100 */
[-C--:B------:R-:W-:Y:S01]  /*8be0*/  FFMA.FTZ R27, R43, R82.reuse, R27 ;  /* 0x000000522b1b7223 */ /* 0x080fe2000001001b */
[----:B------:R-:W-:Y:S01]  /*8bf0*/  FMUL.FTZ R81, R36, R85 ;  /* 0x0000005524517220 */ /* 0x000fe20000410000 */
[----:B------:R-:W-:Y:S01]  /*8c00*/  FFMA.FTZ R83, R88, R82, R83 ;  /* 0x0000005258537223 */ /* 0x000fe20000010053 */
[C---:B------:R-:W-:Y:S01]  /*8c10*/  FMUL.FTZ R76, R140.reuse, -R193 ;  /* 0x800000c18c4c7220 */ /* 0x040fe20000410000 */
[-C--:B------:R-:W-:Y:S01]  /*8c20*/  FMUL.FTZ R140, R140, -R194.reuse ;  /* 0x800000c28c8c7220 */ /* 0x080fe20000410000 */
[-C--:B------:R-:W-:Y:S01]  /*8c30*/  FFMA.FTZ R174, R174, -R81.reuse, R232 ;  /* 0x80000051aeae7223 */ /* 0x080fe200000100e8 */
[C---:B------:R-:W-:Y:S01]  /*8c40*/  FFMA.FTZ R82, R168.reuse, -R81, R233 ;  /* 0x80000051a8527223 */ /* 0x040fe200000100e9 */
[C---:B------:R-:W-:Y:S01]  /*8c50*/  FFMA.FTZ R79, R141.reuse, R194, -R76 ;  /* 0x000000c28d4f7223 */ /* 0x040fe2000001084c */
[----:B------:R-:W-:Y:S01]  /*8c60*/  FFMA.FTZ R140, R141, R193, R140 ;  /* 0x000000c18d8c7223 */ /* 0x000fe2000001008c */
[----:B------:R-:W-:Y:S01]  /*8c70*/  FFMA.FTZ R81, R168, R91, R78 ;  /* 0x0000005ba8517223 */ /* 0x000fe2000001004e */
        /* <DEDUP_REMOVED lines=10> */
[----:B------:R-:W-:Y:S01]  /*8d20*/  SHF.L.U32 R76, R52, 0x10, RZ ;  /* 0x00000010344c7819 */ /* 0x000fe200000006ff */
[C---:B------:R-:W-:Y:S01]  /*8d30*/  FMUL.FTZ R84, R174.reuse, R79 ;  /* 0x0000004fae547220 */ /* 0x040fe20000410000 */
[----:B------:R-:W-:Y:S01]  /*8d40*/  FFMA.FTZ R142, R143, R195, R142 ;  /* 0x000000c38f8e7223 */ /* 0x000fe2000001008e */
[----:B------:R-:W-:Y:S01]  /*8d50*/  FADD.FTZ R98, R83, R98 ;  /* 0x0000006253627221 */ /* 0x000fe20000010000 */
[----:B------:R-:W-:Y:S01]  /*8d60*/  FFMA.FTZ R79, R143, R196, -R78 ;  /* 0x000000c48f4f7223 */ /* 0x000fe2000001084e */
[C---:B------:R-:W-:Y:S01]  /*8d70*/  FMUL.FTZ R83, R174.reuse, R139 ;  /* 0x0000008bae537220 */ /* 0x040fe20000410000 */
[----:B------:R-:W-:Y:S01]  /*8d80*/  FMUL.FTZ R132, R174, R91 ;  /* 0x0000005bae847220 */ /* 0x000fe20000410000 */
[----:B------:R-:W-:Y:S01]  /*8d90*/  FFMA.FTZ R84, R82, R77, R84 ;  /* 0x0000004d52547223 */ /* 0x000fe20000010054 */
[----:B------:R-:W-:Y:S01]  /*8da0*/  FMUL.FTZ R78, R44, R76 ;  /* 0x0000004c2c4e7220 */ /* 0x000fe20000410000 */
[----:B------:R-:W-:Y:S01]  /*8db0*/  FADD.FTZ R197, -R197, R142 ;  /* 0x0000008ec5c57221 */ /* 0x000fe20000010100 */
[----:B------:R-:W-:Y:S01]  /*8dc0*/  FADD.FTZ R198, R198, R79 ;  /* 0x0000004fc6c67221 */ /* 0x000fe20000010000 */
[C---:B------:R-:W-:Y:S01]  /*8dd0*/  FFMA.FTZ R130, R82.reuse, R91, R83 ;  /* 0x0000005b52827223 */ /* 0x040fe20000010053 */
[----:B------:R-:W-:Y:S01]  /*8de0*/  FFMA.FTZ R132, R82, R139, -R132 ;  /* 0x0000008b52847223 */ /* 0x000fe20000010884 */
[----:B------:R-:W-:Y:S01]  /*8df0*/  FFMA.FTZ R77, R85, R81, R84 ;  /* 0x00000051554d7223 */ /* 0x000fe20000010054 */
[-C--:B------:R-:W-:Y:S01]  /*8e00*/  FFMA.FTZ R84, R166, -R78.reuse, R234 ;  /* 0x8000004ea6547223 */ /* 0x080fe200000100ea */
[C---:B------:R-:W-:Y:S01]  /*8e10*/  FFMA.FTZ R82, R167.reuse, -R78, R235 ;  /* 0x8000004ea7527223 */ /* 0x040fe200000100eb */
[----:B------:R-:W-:Y:S01]  /*8e20*/  FMUL.FTZ R78, R144, -R197 ;  /* 0x800000c5904e7220 */ /* 0x000fe20000410000 */
[----:B------:R-:W-:Y:S01]  /*8e30*/  FMUL.FTZ R135, R88, R86 ;  /* 0x0000005658877220 */ /* 0x000fe20000410000 */
[----:B------:R-:W-:Y:S01]  /*8e40*/  FMUL.FTZ R79, R166, R185 ;  /* 0x000000b9a64f7220 */ /* 0x000fe20000410000 */
[----:B------:R-:W-:Y:S01]  /*8e50*/  FMUL.FTZ R144, R144, -R198 ;  /* 0x800000c690907220 */ /* 0x000fe20000410000 */
[----:B------:R-:W-:Y:S01]  /*8e60*/  FMUL.FTZ R86, R92, UR44 ;  /* 0x0000002c5c567c20 */ /* 0x000fe20008410000 */
[----:B------:R-:W-:Y:S01]  /*8e70*/  FFMA.FTZ R20, R36, R81, R20 ;  /* 0x0000005124147223 */ /* 0x000fe20000010014 */
[----:B------:R-:W-:Y:S01]  /*8e80*/  FFMA.FTZ R167, R167, R92, R79 ;  /* 0x0000005ca7a77223 */ /* 0x000fe2000001004f */
[C---:B------:R-:W-:Y:S01]  /*8e90*/  FFMA.FTZ R81, R145.reuse, R198, -R78 ;  /* 0x000000c691517223 */ /* 0x040fe2000001084e */
[----:B------:R-:W-:Y:S01]  /*8ea0*/  FFMA.FTZ R144, R145, R197, R144 ;  /* 0x000000c591907223 */ /* 0x000fe20000010090 */
[C---:B------:R-:W-:Y:S01]  /*8eb0*/  FMUL.FTZ R79, R185.reuse, UR44 ;  /* 0x0000002cb94f7c20 */ /* 0x040fe20008410000 */
[----:B------:R-:W-:Y:S01]  /*8ec0*/  FFMA.FTZ R83, R185, UR45, -R86 ;  /* 0x0000002db9537c23 */ /* 0x000fe20008010856 */
[C---:B------:R-:W-:Y:S01]  /*8ed0*/  FMUL.FTZ R143, R44.reuse, R185 ;  /* 0x000000b92c8f7220 */ /* 0x040fe20000410000 */
[----:B------:R-:W-:Y:S01]  /*8ee0*/  FMUL.FTZ R145, R44, R92 ;  /* 0x0000005c2c917220 */ /* 0x000fe20000410000 */
[----:B------:R-:W-:Y:S01]  /*8ef0*/  PRMT R78, R59, 0x7632, R78 ;  /* 0x000076323b4e7816 */ /* 0x000fe2000000004e */
[C---:B------:R-:W-:Y:S01]  /*8f00*/  FMUL.FTZ R141, R85.reuse, R91 ;  /* 0x0000005b558d7220 */ /* 0x040fe20000410000 */
[----:B------:R-:W-:Y:S01]  /*8f10*/  FMUL.FTZ R139, R85, R139 ;  /* 0x0000008b558b7220 */ /* 0x000fe20000410000 */
[----:B------:R-:W-:Y:S01]  /*8f20*/  FFMA.FTZ R79, R92, UR45, R79 ;  /* 0x0000002d5c4f7c23 */ /* 0x000fe2000801004f */
[C---:B------:R-:W-:Y:S01]  /*8f30*/  FMUL.FTZ R85, R84.reuse, R143 ;  /* 0x0000008f54557220 */ /* 0x040fe20000410000 */
[C---:B------:R-:W-:Y:S01]  /*8f40*/  FMUL.FTZ R86, R84.reuse, R83 ;  /* 0x0000005354567220 */ /* 0x040fe20000410000 */
[-C--:B------:R-:W-:Y:S01]  /*8f50*/  FMUL.FTZ R134, R84, R145.reuse ;  /* 0x0000009154867220 */ /* 0x080fe20000410000 */
[----:B------:R-:W-:Y:S01]  /*8f60*/  SHF.L.U32 R78, R78, 0x10, RZ ;  /* 0x000000104e4e7819 */ /* 0x000fe200000006ff */
[----:B------:R-:W-:Y:S01]  /*8f70*/  FADD.FTZ R199, -R199, R144 ;  /* 0x00000090c7c77221 */ /* 0x000fe20000010100 */
[C---:B------:R-:W-:Y:S01]  /*8f80*/  FFMA.FTZ R136, R82.reuse, R145, R85 ;  /* 0x0000009152887223 */ /* 0x040fe20000010055 */
[C---:B------:R-:W-:Y:S01]  /*8f90*/  FFMA.FTZ R134, R82.reuse, R143, -R134 ;  /* 0x0000008f52867223 */ /* 0x040fe20000010886 */
[----:B------:R-:W-:Y:S01]  /*8fa0*/  FFMA.FTZ R79, R82, R79, R86 ;  /* 0x0000004f524f7223 */ /* 0x000fe20000010056 */
[----:B------:R-:W-:Y:S01]  /*8fb0*/  FADD.FTZ R200, R200, R81 ;  /* 0x00000051c8c87221 */ /* 0x000fe20000010000 */
[-C--:B------:R-:W-:Y:S01]  /*8fc0*/  FMUL.FTZ R82, R146, -R199.reuse ;  /* 0x800000c792527220 */ /* 0x080fe20000410000 */
[----:B------:R-:W-:Y:S01]  /*8fd0*/  FMUL.FTZ R84, R37, R78 ;  /* 0x0000004e25547220 */ /* 0x000fe20000410000 */
[----:B------:R-:W-:Y:S01]  /*8fe0*/  FMUL.FTZ R83, R162, R184 ;  /* 0x000000b8a2537220 */ /* 0x000fe20000410000 */
[-C--:B------:R-:W-:Y:S01]  /*8ff0*/  FMUL.FTZ R146, R146, -R200.reuse ;  /* 0x800000c892927220 */ /* 0x080fe20000410000 */
[----:B------:R-:W-:Y:S01]  /*9000*/  FFMA.FTZ R81, R147, R200, -R82 ;  /* 0x000000c893517223 */ /* 0x000fe20000010852 */
[-C--:B------:R-:W-:Y:S01]  /*9010*/  FFMA.FTZ R86, R162, -R84.reuse, R217 ;  /* 0x80000054a2567223 */ /* 0x080fe200000100d9 */
[C---:B------:R-:W-:Y:S01]  /*9020*/  FFMA.FTZ R84, R165.reuse, -R84, R218 ;  /* 0x80000054a5547223 */ /* 0x040fe200000100da */
[----:B------:R-:W-:Y:S01]  /*9030*/  FFMA.FTZ R165, R165, R80, R83 ;  /* 0x00000050a5a57223 */ /* 0x000fe20000010053 */
[----:B------:R-:W-:Y:S01]  /*9040*/  FFMA.FTZ R146, R147, R199, R146 ;  /* 0x000000c793927223 */ /* 0x000fe20000010092 */
[----:B------:R-:W-:Y:S01]  /*9050*/  FMUL.FTZ R83, R80, UR44 ;  /* 0x0000002c50537c20 */ /* 0x000fe20008410000 */
[----:B------:R-:W-:Y:S01]  /*9060*/  FADD.FTZ R202, R202, R81 ;  /* 0x00000051caca7221 */ /* 0x000fe20000010000 */
[C---:B------:R-:W-:Y:S01]  /*9070*/  FMUL.FTZ R81, R184.reuse, UR44 ;  /* 0x0000002cb8517c20 */ /* 0x040fe20008410000 */
[----:B------:R-:W-:Y:S01]  /*9080*/  FMUL.FTZ R147, R37, R184 ;  /* 0x000000b825937220 */ /* 0x000fe20000410000 */
[----:B------:R-:W-:Y:S01]  /*9090*/  FADD.FTZ R201, -R201, R146 ;  /* 0x00000092c9c97221 */ /* 0x000fe20000010100 */
[----:B------:R-:W-:Y:S01]  /*90a0*/  FFMA.FTZ R85, R184, UR45, -R83 ;  /* 0x0000002db8557c23 */ /* 0x000fe20008010853 */
[----:B------:R-:W-:Y:S01]  /*90b0*/  FFMA.FTZ R83, R80, UR45, R81 ;  /* 0x0000002d50537c23 */ /* 0x000fe20008010051 */
[----:B------:R-:W-:Y:S01]  /*90c0*/  FMUL.FTZ R169, R37, R80 ;  /* 0x0000005025a97220 */ /* 0x000fe20000410000 */
[----:B------:R-:W-:Y:S01]  /*90d0*/  FMUL.FTZ R81, R86, R147 ;  /* 0x0000009356517220 */ /* 0x000fe20000410000 */
[----:B------:R-:W-:Y:S01]  /*90e0*/  FMUL.FTZ R80, R148, -R201 ;  /* 0x800000c994507220 */ /* 0x000fe20000410000 */
[----:B------:R-:W-:Y:S01]  /*90f0*/  FMUL.FTZ R82, R86, R85 ;  /* 0x0000005556527220 */ /* 0x000fe20000410000 */
[-C--:B------:R-:W-:Y:S01]  /*9100*/  FMUL.FTZ R148, R148, -R202.reuse ;  /* 0x800000ca94947220 */ /* 0x080fe20000410000 */
[C---:B------:R-:W-:Y:S01]  /*9110*/  FFMA.FTZ R138, R84.reuse, R169, R81 ;  /* 0x000000a9548a7223 */ /* 0x040fe20000010051 */
[----:B------:R-:W-:Y:S01]  /*9120*/  FFMA.FTZ R81, R149, R202, -R80 ;  /* 0x000000ca95517223 */ /* 0x000fe20000010850 */
[----:B------:R-:W-:Y:S01]  /*9130*/  FFMA.FTZ R80, R84, R83, R82 ;  /* 0x0000005354507223 */ /* 0x000fe20000010052 */
[----:B------:R-:W-:Y:S01]  /*9140*/  SHF.L.U32 R82, R115, 0x5, RZ ;  /* 0x0000000573527819 */ /* 0x000fe200000006ff */
[----:B------:R-:W-:Y:S01]  /*9150*/  FFMA.FTZ R148, R149, R201, R148 ;  /* 0x000000c995947223 */ /* 0x000fe20000010094 */
[----:B------:R-:W-:Y:S01]  /*9160*/  SHF.L.U32 R125, R56, 0x10, RZ ;  /* 0x00000010387d7819 */ /* 0x000fe200000006ff */
[----:B------:R-:W-:Y:S01]  /*9170*/  FMUL.FTZ R140, R86, R169 ;  /* 0x000000a9568c7220 */ /* 0x000fe20000410000 */
[----:B------:R-:W-:Y:S01]  /*9180*/  FADD.FTZ R204, R204, R81 ;  /* 0x00000051cccc7221 */ /* 0x000fe20000010000 */
[----:B------:R-:W-:Y:S01]  /*9190*/  IADD3 R83, R82, 0x1, RZ ;  /* 0x0000000152537810 */ /* 0x000fe20007ffe0ff */
[----:B------:R-:W-:Y:S01]  /*91a0*/  FADD.FTZ R203, -R203, R148 ;  /* 0x00000094cbcb7221 */ /* 0x000fe20000010100 */
[----:B------:R-:W-:Y:S01]  /*91b0*/  FMUL.FTZ R81, R48, R125 ;  /* 0x0000007d30517220 */ /* 0x000fe20000410000 */
[----:B------:R-:W-:Y:S01]  /*91c0*/  FFMA.FTZ R140, R84, R147, -R140 ;  /* 0x00000093548c7223 */ /* 0x000fe2000001088c */
[----:B------:R-:W-:Y:S01]  /*91d0*/  IADD3 R85, R82, 0x2, RZ ;  /* 0x0000000252557810 */ /* 0x000fe20007ffe0ff */
[----:B------:R-:W-:Y:S01]  /*91e0*/  FMUL.FTZ R84, R48, R203 ;  /* 0x000000cb30547220 */ /* 0x000fe20000410000 */
[----:B------:R-:W-:Y:S01]  /*91f0*/  IADD3 R87, R82, 0x3, RZ ;  /* 0x0000000352577810 */ /* 0x000fe20007ffe0ff */
[-C--:B------:R-:W-:Y:S01]  /*9200*/  FFMA.FTZ R122, R156, -R81.reuse, R211 ;  /* 0x800000519c7a7223 */ /* 0x080fe200000100d3 */
[----:B------:R-:W-:Y:S01]  /*9210*/  LEA.HI.SX32 R86, R83, R82, 0x1b ;  /* 0x0000005253567211 */ /* 0x000fe200078fdaff */
[----:B------:R-:W-:Y:S01]  /*9220*/  FFMA.FTZ R123, R150, -R81, R212 ;  /* 0x80000051967b7223 */ /* 0x000fe200000100d4 */
[----:B------:R-:W-:Y:S01]  /*9230*/  PRMT R124, R56, 0x7632, R124 ;  /* 0x00007632387c7816 */ /* 0x000fe2000000007c */
[----:B------:R-:W-:Y:S01]  /*9240*/  FMUL.FTZ R137, R88, R90 ;  /* 0x0000005a58897220 */ /* 0x000fe20000410000 */
[----:B------:R-:W-:Y:S01]  /*9250*/  LEA.HI.SX32 R128, R85, R82, 0x1b ;  /* 0x0000005255807211 */ /* 0x000fe200078fdaff */
[C---:B------:R-:W-:Y:S01]  /*9260*/  FMUL.FTZ R85, R40.reuse, R202 ;  /* 0x000000ca28557220 */ /* 0x040fe20000410000 */
[-C--:B------:R-:W-:Y:S01]  /*9270*/  LEA.HI.SX32 R142, R87, R82.reuse, 0x1b ;  /* 0x00000052578e7211 */ /* 0x080fe200078fdaff */
[----:B------:R-:W-:Y:S01]  /*9280*/  FMUL.FTZ R87, R40, R201 ;  /* 0x000000c928577220 */ /* 0x000fe20000410000 */
[----:B------:R-:W-:Y:S01]  /*9290*/  LEA.HI.SX32 R126, R82, R82, 0x1b ;  /* 0x00000052527e7211 */ /* 0x000fe200078fdaff */
[----:B------:R-:W-:Y:S01]  /*92a0*/  FMUL.FTZ R82, R48, R204 ;  /* 0x000000cc30527220 */ /* 0x000fe20000410000 */
[-C--:B------:R-:W-:Y:S01]  /*92b0*/  LEA R127, R86, R113.reuse, 0x2 ;  /* 0x00000071567f7211 */ /* 0x080fe200078e10ff */
[----:B------:R-:W-:Y:S01]  /*92c0*/  FMUL.FTZ R86, R122, R84 ;  /* 0x000000547a567220 */ /* 0x000fe20000410000 */
[----:B------:R-:W-:Y:S01]  /*92d0*/  SHF.L.U32 R124, R124, 0x10, RZ ;  /* 0x000000107c7c7819 */ /* 0x000fe200000006ff */
[-C--:B------:R-:W-:Y:S01]  /*92e0*/  FMUL.FTZ R81, R122, R82.reuse ;  /* 0x000000527a517220 */ /* 0x080fe20000410000 */
[-C--:B------:R-:W-:Y:S01]  /*92f0*/  FMUL.FTZ R83, R125, R82.reuse ;  /* 0x000000527d537220 */ /* 0x080fe20000410000 */
[----:B------:R-:W-:Y:S01]  /*9300*/  FFMA.FTZ R86, R123, R82, R86 ;  /* 0x000000527b567223 */ /* 0x000fe20000010056 */
[----:B------:R-:W-:Y:S01]  /*9310*/  LEA R126, R126, R113, 0x2 ;  /* 0x000000717e7e7211 */ /* 0x000fe200078e10ff */
[----:B------:R-:W-:Y:S01]  /*9320*/  FMUL.FTZ R82, R40, R124 ;  /* 0x0000007c28527220 */ /* 0x000fe20000410000 */
[----:B------:R-:W-:Y:S01]  /*9330*/  SHF.L.U32 R121, R57, 0x10, RZ ;  /* 0x0000001039797819 */ /* 0x000fe200000006ff */
[-C--:B------:R-:W-:Y:S01]  /*9340*/  FMUL.FTZ R88, R125, R84.reuse ;  /* 0x000000547d587220 */ /* 0x080fe20000410000 */
[----:B------:R-:W-:Y:S01]  /*9350*/  FFMA.FTZ R81, R123, R84, -R81 ;  /* 0x000000547b517223 */ /* 0x000fe20000010851 */
[-C--:B------:R-:W-:Y:S01]  /*9360*/  FFMA.FTZ R120, R155, -R82.reuse, R209 ;  /* 0x800000529b787223 */ /* 0x080fe200000100d1 */
[----:B------:R-:W-:Y:S01]  /*9370*/  FFMA.FTZ R119, R151, -R82, R210 ;  /* 0x8000005297777223 */ /* 0x000fe200000100d2 */
[----:B------:R0:W-:Y:S01]  /*9380*/  STS [R126+0x4200], R83 ;  /* 0x004200537e007388 */ /* 0x0001e20000000800 */
[----:B------:R-:W-:Y:S01]  /*9390*/  PRMT R118, R57, 0x7632, R118 ;  /* 0x0000763239767816 */ /* 0x000fe20000000076 */
[C---:B------:R-:W-:Y:S01]  /*93a0*/  FMUL.FTZ R82, R120.reuse, R87 ;  /* 0x0000005778527220 */ /* 0x040fe20000410000 */
[----:B------:R-:W-:Y:S01]  /*93b0*/  FMUL.FTZ R84, R120, R85 ;  /* 0x0000005578547220 */ /* 0x000fe20000410000 */
[----:B------:R-:W-:Y:S01]  /*93c0*/  FADD.FTZ R86, RZ, R86 ;  /* 0x00000056ff567221 */ /* 0x000fe20000010000 */
[----:B------:R-:W-:Y:S01]  /*93d0*/  FMUL.FTZ R89, R47, R121 ;  /* 0x000000792f597220 */ /* 0x000fe20000410000 */
[----:B------:R-:W-:Y:S01]  /*93e0*/  SHF.L.U32 R118, R118, 0x10, RZ ;  /* 0x0000001076767819 */ /* 0x000fe200000006ff */
[C---:B------:R-:W-:Y:S01]  /*93f0*/  FFMA.FTZ R84, R119.reuse, R87, -R84 ;  /* 0x0000005777547223 */ /* 0x040fe20000010854 */
[----:B------:R-:W-:Y:S01]  /*9400*/  FADD.FTZ R81, RZ, R81 ;  /* 0x00000051ff517221 */ /* 0x000fe20000010000 */
[----:B------:R-:W-:Y:S01]  /*9410*/  FFMA.FTZ R92, R154, -R89, R207 ;  /* 0x800000599a5c7223 */ /* 0x000fe200000100cf */
[----:B0-----:R-:W-:Y:S01]  /*9420*/  FFMA.FTZ R83, R119, R85, R82 ;  /* 0x0000005577537223 */ /* 0x001fe20000010052 */
[----:B------:R-:W-:Y:S01]  /*9430*/  LEA R128, R128, R113, 0x2 ;  /* 0x0000007180807211 */ /* 0x000fe200078e10ff */
[----:B------:R-:W-:Y:S01]  /*9440*/  FMUL.FTZ R85, R124, R85 ;  /* 0x000000557c557220 */ /* 0x000fe20000410000 */
[----:B------:R-:W-:Y:S01]  /*9450*/  FADD.FTZ R81, R81, R84 ;  /* 0x0000005451517221 */ /* 0x000fe20000010000 */
[----:B------:R-:W-:Y:S01]  /*9460*/  FADD.FTZ R83, R86, R83 ;  /* 0x0000005356537221 */ /* 0x000fe20000010000 */
[----:B------:R-:W-:Y:S01]  /*9470*/  FMUL.FTZ R86, R47, R199 ;  /* 0x000000c72f567220 */ /* 0x000fe20000410000 */
[----:B------:R-:W-:Y:S01]  /*9480*/  FMUL.FTZ R90, R39, R118 ;  /* 0x00000076275a7220 */ /* 0x000fe20000410000 */
[----:B------:R-:W-:Y:S01]  /*9490*/  FFMA.FTZ R93, R152, -R89, R208 ;  /* 0x80000059985d7223 */ /* 0x000fe200000100d0 */
[----:B------:R-:W-:Y:S01]  /*94a0*/  FMUL.FTZ R84, R47, R200 ;  /* 0x000000c82f547220 */ /* 0x000fe20000410000 */
[C---:B------:R-:W-:Y:S01]  /*94b0*/  FMUL.FTZ R82, R92.reuse, R86 ;  /* 0x000000565c527220 */ /* 0x040fe20000410000 */
[----:B------:R-:W-:Y:S01]  /*94c0*/  FADD.FTZ R96, R171, R96 ;  /* 0x00000060ab607221 */ /* 0x000fe20000010000 */
[----:B------:R0:W-:Y:S01]  /*94d0*/  STS [R127+0x4204], R88 ;  /* 0x004204587f007388 */ /* 0x0001e20000000800 */
[-C--:B------:R-:W-:Y:S01]  /*94e0*/  FFMA.FTZ R91, R157, -R90.reuse, R206 ;  /* 0x8000005a9d5b7223 */ /* 0x080fe200000100ce */
[----:B------:R-:W-:Y:S01]  /*94f0*/  FFMA.FTZ R90, R153, -R90, R205 ;  /* 0x8000005a995a7223 */ /* 0x000fe200000100cd */
[----:B------:R-:W-:Y:S01]  /*9500*/  FMUL.FTZ R171, R39, R197 ;  /* 0x000000c527ab7220 */ /* 0x000fe20000410000 */
[----:B------:R1:W-:Y:S01]  /*9510*/  STS [R128+0x4208], R85 ;  /* 0x0042085580007388 */ /* 0x0003e20000000800 */
[----:B------:R-:W-:Y:S01]  /*9520*/  FMUL.FTZ R89, R92, R84 ;  /* 0x000000545c597220 */ /* 0x000fe20000410000 */
[----:B------:R-:W-:Y:S01]  /*9530*/  LEA R129, R142, R113, 0x2 ;  /* 0x000000718e817211 */ /* 0x000fe200078e10ff */
[----:B------:R-:W-:Y:S01]  /*9540*/  FMUL.FTZ R144, R90, R171 ;  /* 0x000000ab5a907220 */ /* 0x000fe20000410000 */
[-C--:B------:R-:W-:Y:S01]  /*9550*/  FMUL.FTZ R149, R121, R86.reuse ;  /* 0x0000005679957220 */ /* 0x080fe20000410000 */
[C---:B------:R-:W-:Y:S01]  /*9560*/  FFMA.FTZ R142, R93.reuse, R86, -R89 ;  /* 0x000000565d8e7223 */ /* 0x040fe20000010859 */
[----:B0-----:R-:W-:Y:S01]  /*9570*/  FFMA.FTZ R88, R93, R84, R82 ;  /* 0x000000545d587223 */ /* 0x001fe20000010052 */
[----:B------:R-:W-:Y:S01]  /*9580*/  SHF.L.U32 R89, R58, 0x10, RZ ;  /* 0x000000103a597819 */ /* 0x000fe200000006ff */
[----:B------:R-:W-:Y:S01]  /*9590*/  FMUL.FTZ R82, R124, R87 ;  /* 0x000000577c527220 */ /* 0x000fe20000410000 */
[----:B------:R-:W-:Y:S01]  /*95a0*/  FADD.FTZ R81, R81, R142 ;  /* 0x0000008e51517221 */ /* 0x000fe20000010000 */
[----:B-1----:R-:W-:Y:S01]  /*95b0*/  FMUL.FTZ R85, R39, R198 ;  /* 0x000000c627557220 */ /* 0x002fe20000410000 */
[----:B------:R-:W-:Y:S01]  /*95c0*/  FADD.FTZ R83, R83, R88 ;  /* 0x0000005853537221 */ /* 0x000fe20000010000 */
[C---:B------:R-:W-:Y:S01]  /*95d0*/  FMUL.FTZ R86, R46.reuse, R89 ;  /* 0x000000592e567220 */ /* 0x040fe20000410000 */
[----:B------:R-:W-:Y:S01]  /*95e0*/  FMUL.FTZ R175, R46, R195 ;  /* 0x000000c32eaf7220 */ /* 0x000fe20000410000 */
[-C--:B------:R-:W-:Y:S01]  /*95f0*/  FMUL.FTZ R88, R90, R85.reuse ;  /* 0x000000555a587220 */ /* 0x080fe20000410000 */
[CC--:B------:R-:W-:Y:S01]  /*9600*/  FFMA.FTZ R144, R91.reuse, R85.reuse, R144 ;  /* 0x000000555b907223 */ /* 0x0c0fe20000010090 */
[----:B------:R-:W-:Y:S01]  /*9610*/  FMUL.FTZ R173, R118, R85 ;  /* 0x0000005576ad7220 */ /* 0x000fe20000410000 */
[----:B------:R-:W-:Y:S01]  /*9620*/  PRMT R85, R58, 0x7632, R85 ;  /* 0x000076323a557816 */ /* 0x000fe20000000055 */
[----:B------:R-:W-:Y:S01]  /*9630*/  FFMA.FTZ R88, R91, R171, -R88 ;  /* 0x000000ab5b587223 */ /* 0x000fe20000010858 */
[----:B------:R-:W-:Y:S01]  /*9640*/  FADD.FTZ R142, R83, R144 ;  /* 0x00000090538e7221 */ /* 0x000fe20000010000 */
[----:B------:R0:W-:Y:S01]  /*9650*/  STS [R129+0x420c], R82 ;  /* 0x00420c5281007388 */ /* 0x0001e20000000800 */
[----:B------:R-:W-:Y:S01]  /*9660*/  FADD.FTZ R50, R181, R50 ;  /* 0x00000032b5327221 */ /* 0x000fe20000010000 */
[----:B------:R-:W-:Y:S01]  /*9670*/  FADD.FTZ R144, R81, R88 ;  /* 0x0000005851907221 */ /* 0x000fe20000010000 */
[----:B------:R-:W-:Y:S01]  /*9680*/  FFMA.FTZ R88, R159, -R86, R223 ;  /* 0x800000569f587223 */ /* 0x000fe200000100df */
[----:B------:R-:W-:Y:S01]  /*9690*/  FMUL.FTZ R81, R46, R196 ;  /* 0x000000c42e517220 */ /* 0x000fe20000410000 */
[----:B------:R-:W-:Y:S01]  /*96a0*/  SHF.L.U32 R87, R59, 0x10, RZ ;  /* 0x000000103b577819 */ /* 0x000fe200000006ff */
[----:B------:R-:W-:Y:S01]  /*96b0*/  FFMA.FTZ R86, R158, -R86, R224 ;  /* 0x800000569e567223 */ /* 0x000fe200000100e0 */
[C---:B------:R-:W-:Y:S01]  /*96c0*/  FMUL.FTZ R181, R88.reuse, R175 ;  /* 0x000000af58b57220 */ /* 0x040fe20000410000 */
[----:B------:R-:W-:Y:S01]  /*96d0*/  SHF.L.U32 R85, R85, 0x10, RZ ;  /* 0x0000001055557819 */ /* 0x000fe200000006ff */
[----:B------:R-:W-:Y:S01]  /*96e0*/  FMUL.FTZ R83, R121, R84 ;  /* 0x0000005479537220 */ /* 0x000fe20000410000 */
[-C--:B0-----:R-:W-:Y:S01]  /*96f0*/  FMUL.FTZ R82, R88, R81.reuse ;  /* 0x0000005158527220 */ /* 0x081fe20000410000 */
[----:B------:R0:W-:Y:S01]  /*9700*/  STS [R126+0x4214], R149 ;  /* 0x004214957e007388 */ /* 0x0001e20000000800 */
[----:B------:R-:W-:Y:S01]  /*9710*/  FFMA.FTZ R181, R86, R81, R181 ;  /* 0x0000005156b57223 */ /* 0x000fe200000100b5 */
[----:B------:R-:W-:Y:S01]  /*9720*/  FMUL.FTZ R148, R38, R193 ;  /* 0x000000c126947220 */ /* 0x000fe20000410000 */
[----:B------:R-:W-:Y:S01]  /*9730*/  FMUL.FTZ R171, R118, R171 ;  /* 0x000000ab76ab7220 */ /* 0x000fe20000410000 */
[----:B------:R1:W-:Y:S01]  /*9740*/  STS [R126+0x4218], R173 ;  /* 0x004218ad7e007388 */ /* 0x0003e20000000800 */
[----:B------:R-:W-:Y:S01]  /*9750*/  FMUL.FTZ R146, R38, R194 ;  /* 0x000000c226927220 */ /* 0x000fe20000410000 */
[C---:B------:R-:W-:Y:S01]  /*9760*/  FMUL.FTZ R168, R45.reuse, R95 ;  /* 0x0000005f2da87220 */ /* 0x040fe20000410000 */
[C---:B------:R-:W-:Y:S01]  /*9770*/  FMUL.FTZ R166, R45.reuse, R94 ;  /* 0x0000005e2da67220 */ /* 0x040fe20000410000 */
[----:B------:R2:W-:Y:S01]  /*9780*/  STS [R126+0x4210], R83 ;  /* 0x004210537e007388 */ /* 0x0005e20000000800 */
[----:B------:R-:W-:Y:S01]  /*9790*/  FADD.FTZ R142, R142, R181 ;  /* 0x000000b58e8e7221 */ /* 0x000fe20000010000 */
[----:B0-----:R-:W-:Y:S01]  /*97a0*/  FFMA.FTZ R149, R86, R175, -R82 ;  /* 0x000000af56957223 */ /* 0x001fe20000010852 */
[----:B------:R-:W-:Y:S01]  /*97b0*/  FMUL.FTZ R82, R45, R87 ;  /* 0x000000572d527220 */ /* 0x000fe20000410000 */
[----:B------:R0:W-:Y:S01]  /*97c0*/  STS [R126+0x421c], R171 ;  /* 0x00421cab7e007388 */ /* 0x0001e20000000800 */
[C---:B------:R-:W-:Y:S01]  /*97d0*/  FMUL.FTZ R175, R89.reuse, R175 ;  /* 0x000000af59af7220 */ /* 0x040fe20000410000 */
[----:B-1----:R-:W-:Y:S01]  /*97e0*/  FMUL.FTZ R173, R89, R81 ;  /* 0x0000005159ad7220 */ /* 0x002fe20000410000 */
[----:B------:R-:W-:Y:S01]  /*97f0*/  FMUL.FTZ R81, R38, R85 ;  /* 0x0000005526517220 */ /* 0x000fe20000410000 */
[-C--:B------:R-:W-:Y:S01]  /*9800*/  FFMA.FTZ R84, R161, -R82.reuse, R220 ;  /* 0x80000052a1547223 */ /* 0x080fe200000100dc */
[----:B------:R-:W-:Y:S01]  /*9810*/  FADD.FTZ R144, R144, R149 ;  /* 0x0000009590907221 */ /* 0x000fe20000010000 */
[----:B--2---:R-:W-:Y:S01]  /*9820*/  FFMA.FTZ R83, R163, -R82, R219 ;  /* 0x80000052a3537223 */ /* 0x004fe200000100db */
[-C--:B------:R-:W-:Y:S01]  /*9830*/  FFMA.FTZ R82, R164, -R81.reuse, R221 ;  /* 0x80000051a4527223 */ /* 0x080fe200000100dd */
[----:B------:R-:W-:Y:S01]  /*9840*/  FFMA.FTZ R81, R160, -R81, R222 ;  /* 0x80000051a0517223 */ /* 0x000fe200000100de */
[----:B------:R1:W-:Y:S01]  /*9850*/  STS [R126+0x4220], R173 ;  /* 0x004220ad7e007388 */ /* 0x0003e20000000800 */
[C---:B------:R-:W-:Y:S01]  /*9860*/  FMUL.FTZ R185, R83.reuse, R168 ;  /* 0x000000a853b97220 */ /* 0x040fe20000410000 */
[----:B------:R-:W-:Y:S01]  /*9870*/  FMUL.FTZ R162, R82, R148 ;  /* 0x0000009452a27220 */ /* 0x000fe20000410000 */
[-C--:B------:R-:W-:Y:S01]  /*9880*/  FMUL.FTZ R187, R83, R166.reuse ;  /* 0x000000a653bb7220 */ /* 0x080fe20000410000 */
[----:B------:R2:W-:Y:S01]  /*9890*/  STS [R126+0x4224], R175 ;  /* 0x004224af7e007388 */ /* 0x0005e20000000800 */
[C---:B------:R-:W-:Y:S01]  /*98a0*/  FFMA.FTZ R185, R84.reuse, R166, R185 ;  /* 0x000000a654b97223 */ /* 0x040fe200000100b9 */
[----:B0-----:R-:W-:Y:S01]  /*98b0*/  FFMA.FTZ R171, R81, R146, R162 ;  /* 0x0000009251ab7223 */ /* 0x001fe200000100a2 */
[----:B------:R-:W-:Y:S01]  /*98c0*/  FFMA.FTZ R187, R84, R168, -R187 ;  /* 0x000000a854bb7223 */ /* 0x000fe200000108bb */
[----:B------:R-:W-:Y:S01]  /*98d0*/  FMUL.FTZ R183, R85, R148 ;  /* 0x0000009455b77220 */ /* 0x000fe20000410000 */
[C---:B------:R-:W-:Y:S01]  /*98e0*/  FMUL.FTZ R189, R87.reuse, R166 ;  /* 0x000000a657bd7220 */ /* 0x040fe20000410000 */
[----:B-1----:R-:W-:Y:S01]  /*98f0*/  FMUL.FTZ R173, R82, R146 ;  /* 0x0000009252ad7220 */ /* 0x002fe20000410000 */
[----:B------:R-:W-:Y:S01]  /*9900*/  FADD.FTZ R142, R142, R171 ;  /* 0x000000ab8e8e7221 */ /* 0x000fe20000010000 */
[----:B------:R-:W-:Y:S01]  /*9910*/  FMUL.FTZ R191, R87, R168 ;  /* 0x000000a857bf7220 */ /* 0x000fe20000410000 */
[----:B------:R-:W-:Y:S01]  /*9920*/  FMUL.FTZ R169, R78, R169 ;  /* 0x000000a94ea97220 */ /* 0x000fe20000410000 */
[----:B------:R-:W-:Y:S01]  /*9930*/  FFMA.FTZ R173, R81, R148, -R173 ;  /* 0x0000009451ad7223 */ /* 0x000fe200000108ad */
[----:B------:R-:W-:Y:S01]  /*9940*/  FADD.FTZ R185, R142, R185 ;  /* 0x000000b98eb97221 */ /* 0x000fe20000010000 */
[----:B--2---:R-:W-:Y:S01]  /*9950*/  FMUL.FTZ R175, R85, R146 ;  /* 0x0000009255af7220 */ /* 0x004fe20000410000 */
[----:B------:R-:W-:Y:S01]  /*9960*/  FMUL.FTZ R147, R78, R147 ;  /* 0x000000934e937220 */ /* 0x000fe20000410000 */
[----:B------:R-:W-:Y:S01]  /*9970*/  FADD.FTZ R144, R144, R173 ;  /* 0x000000ad90907221 */ /* 0x000fe20000010000 */
[C---:B------:R-:W-:Y:S01]  /*9980*/  FMUL.FTZ R145, R76.reuse, R145 ;  /* 0x000000914c917220 */ /* 0x040fe20000410000 */
[----:B------:R-:W-:Y:S01]  /*9990*/  FMUL.FTZ R143, R76, R143 ;  /* 0x0000008f4c8f7220 */ /* 0x000fe20000410000 */
        /* <DEDUP_REMOVED lines=16> */
[----:B------:R-:W-:Y:S01]  /*9aa0*/  FFMA.FTZ R25, R41, R182, R25 ;  /* 0x000000b629197223 */ /* 0x000fe20000010019 */
[C---:B------:R-:W-:Y:S01]  /*9ab0*/  IADD3 R132, R115.reuse, 0x180, RZ ;  /* 0x0000018073847810 */ /* 0x040fe20007ffe0ff */
[----:B------:R-:W-:Y:S01]  /*9ac0*/  STS [R126+0x4238], R169 ;  /* 0x004238a97e007388 */ /* 0x000fe20000000800 */
[C---:B------:R-:W-:Y:S01]  /*9ad0*/  IADD3 R140, R115.reuse, 0x400, RZ ;  /* 0x00000400738c7810 */ /* 0x040fe20007ffe0ff */
[----:B------:R-:W-:Y:S01]  /*9ae0*/  FADD.FTZ R51, R178, R51 ;  /* 0x00000033b2337221 */ /* 0x000fe20000010000 */
[C---:B------:R-:W-:Y:S01]  /*9af0*/  IADD3 R142, R115.reuse, 0x480, RZ ;  /* 0x00000480738e7810 */ /* 0x040fe20007ffe0ff */
[----:B------:R-:W-:Y:S01]  /*9b00*/  STS [R126+0x423c], R147 ;  /* 0x00423c937e007388 */ /* 0x000fe20000000800 */
        /* <DEDUP_REMOVED lines=16> */
[----:B------:R-:W-:Y:S01]  /*9c10*/  IADD3 R174, R115, 0x900, RZ ;  /* 0x0000090073ae7810 */ /* 0x000fe20007ffe0ff */
[----:B------:R-:W-:Y:S01]  /*9c20*/  FMUL.FTZ R72, R163, R95 ;  /* 0x0000005fa3487220 */ /* 0x000fe20000410000 */
        /* <DEDUP_REMOVED lines=11> */
[----:B------:R-:W-:Y:S01]  /*9ce0*/  FFMA.FTZ R161, R161, R94, R72 ;  /* 0x0000005ea1a17223 */ /* 0x000fe20000010048 */
[C---:B------:R-:W-:Y:S01]  /*9cf0*/  IADD3 R188, R115.reuse, 0xc80, RZ ;  /* 0x00000c8073bc7810 */ /* 0x040fe20007ffe0ff */
[----:B------:R-:W-:Y:S01]  /*9d00*/  STS [R126+0x425c], R133 ;  /* 0x00425c857e007388 */ /* 0x000fe20000000800 */
[C---:B------:R-:W-:Y:S01]  /*9d10*/  IADD3 R190, R115.reuse, 0xd00, RZ ;  /* 0x00000d0073be7810 */ /* 0x040fe20007ffe0ff */
[----:B------:R-:W-:Y:S01]  /*9d20*/  FMUL.FTZ R72, R94, UR44 ;  /* 0x0000002c5e487c20 */ /* 0x000fe20008410000 */
[C---:B------:R-:W-:Y:S01]  /*9d30*/  IADD3 R192, R115.reuse, 0xd80, RZ ;  /* 0x00000d8073c07810 */ /* 0x040fe20007ffe0ff */
[----:B------:R-:W-:Y:S01]  /*9d40*/  STS [R126+0x4260], R177 ;  /* 0x004260b17e007388 */ /* 0x000fe20000000800 */
[----:B------:R-:W-:Y:S01]  /*9d50*/  IADD3 R212, R115, 0xe00, RZ ;  /* 0x00000e0073d47810 */ /* 0x000fe20007ffe0ff */
[----:B------:R-:W-:Y:S01]  /*9d60*/  FADD.FTZ R74, R69, R64 ;  /* 0x00000040454a7221 */ /* 0x000fe20000010000 */
[-C--:B------:R-:W-:Y:S01]  /*9d70*/  LEA.HI.SX32 R130, R130, R115.reuse, 0x1b ;  /* 0x0000007382827211 */ /* 0x080fe200078fdaff */
[----:B------:R-:W-:Y:S01]  /*9d80*/  STS [R126+0x4264], R179 ;  /* 0x004264b37e007388 */ /* 0x000fe20000000800 */
[----:B------:R-:W-:Y:S01]  /*9d90*/  LEA.HI.SX32 R134, R134, R115, 0x1b ;  /* 0x0000007386867211 */ /* 0x000fe200078fdaff */
[----:B------:R-:W-:Y:S01]  /*9da0*/  FFMA.FTZ R64, -R15, R209, -RZ ;  /* 0x000000d10f407223 */ /* 0x000fe200000109ff */
[-C--:B------:R-:W-:Y:S01]  /*9db0*/  LEA.HI.SX32 R136, R136, R115.reuse, 0x1b ;  /* 0x0000007388887211 */ /* 0x080fe200078fdaff */
[----:B------:R0:W-:Y:S01]  /*9dc0*/  STS [R126+0x4268], R70 ;  /* 0x004268467e007388 */ /* 0x0001e20000000800 */
[-C--:B------:R-:W-:Y:S01]  /*9dd0*/  LEA.HI.SX32 R138, R138, R115.reuse, 0x1b ;  /* 0x000000738a8a7211 */ /* 0x080fe200078fdaff */
[----:B------:R-:W-:Y:S01]  /*9de0*/  FADD.FTZ R68, R73, R68 ;  /* 0x0000004449447221 */ /* 0x000fe20000010000 */
[-C--:B------:R-:W-:Y:S01]  /*9df0*/  LEA.HI.SX32 R140, R140, R115.reuse, 0x1b ;  /* 0x000000738c8c7211 */ /* 0x080fe200078fdaff */
[----:B------:R-:W-:Y:S01]  /*9e00*/  STS [R126+0x426c], R71 ;  /* 0x00426c477e007388 */ /* 0x000fe20000000800 */
[-C--:B------:R-:W-:Y:S01]  /*9e10*/  LEA.HI.SX32 R142, R142, R115.reuse, 0x1b ;  /* 0x000000738e8e7211 */ /* 0x080fe200078fdaff */
[----:B------:R-:W-:Y:S01]  /*9e20*/  FADD.FTZ R75, R68, R65 ;  /* 0x00000041444b7221 */ /* 0x000fe20000010000 */
[-C--:B------:R-:W-:Y:S01]  /*9e30*/  LEA.HI.SX32 R144, R144, R115.reuse, 0x1b ;  /* 0x0000007390907211 */ /* 0x080fe200078fdaff */
[----:B------:R1:W-:Y:S01]  /*9e40*/  STS [R126+0x4270], R66 ;  /* 0x004270427e007388 */ /* 0x0003e20000000800 */
[-C--:B------:R-:W-:Y:S01]  /*9e50*/  LEA.HI.SX32 R146, R146, R115.reuse, 0x1b ;  /* 0x0000007392927211 */ /* 0x080fe200078fdaff */
[----:B------:R-:W-:Y:S01]  /*9e60*/  FMUL.FTZ R65, R13, R206 ;  /* 0x000000ce0d417220 */ /* 0x000fe20000410000 */
[----:B0-----:R-:W-:Y:S01]  /*9e70*/  IADD3 R70, R115, 0x80, RZ ;  /* 0x0000008073467810 */ /* 0x001fe20007ffe0ff */
[----:B------:R-:W-:Y:S01]  /*9e80*/  STS [R126+0x4274], R67 ;  /* 0x004274437e007388 */ /* 0x000fe20000000800 */
[-C--:B------:R-:W-:Y:S01]  /*9e90*/  LEA.HI.SX32 R148, R148, R115.reuse, 0x1b ;  /* 0x0000007394947211 */ /* 0x080fe200078fdaff */
[----:B------:R-:W-:Y:S01]  /*9ea0*/  FADD.FTZ R99, R77, R99 ;  /* 0x000000634d637221 */ /* 0x000fe20000010000 */
[-C--:B------:R-:W-:Y:S01]  /*9eb0*/  LEA.HI.SX32 R162, R162, R115.reuse, 0x1b ;  /* 0x00000073a2a27211 */ /* 0x080fe200078fdaff */
[----:B------:R-:W-:Y:S01]  /*9ec0*/  STS [R126+0x4278], R62 ;  /* 0x0042783e7e007388 */ /* 0x000fe20000000800 */
[----:B------:R-:W-:Y:S01]  /*9ed0*/  LEA.HI.SX32 R166, R166, R115, 0x1b ;  /* 0x00000073a6a67211 */ /* 0x000fe200078fdaff */
[----:B------:R-:W-:Y:S01]  /*9ee0*/  FFMA.FTZ R207, -R14, R207, -RZ ;  /* 0x000000cf0ecf7223 */ /* 0x000fe200000109ff */
[-C--:B-1----:R-:W-:Y:S01]  /*9ef0*/  LEA.HI.SX32 R66, R70, R115.reuse, 0x1b ;  /* 0x0000007346427211 */ /* 0x082fe200078fdaff */
[----:B------:R0:W-:Y:S01]  /*9f00*/  STS [R126+0x427c], R63 ;  /* 0x00427c3f7e007388 */ /* 0x0001e20000000800 */
[----:B------:R-:W-:Y:S01]  /*9f10*/  LEA.HI.SX32 R70, R132, R115, 0x1b ;  /* 0x0000007384467211 */ /* 0x000fe200078fdaff */
[----:B------:R-:W-:Y:S01]  /*9f20*/  FFMA.FTZ R205, -R13, R205, -RZ ;  /* 0x000000cd0dcd7223 */ /* 0x000fe200000109ff */
[-C--:B------:R-:W-:Y:S01]  /*9f30*/  LEA.HI.SX32 R132, R246, R115.reuse, 0x1b ;  /* 0x00000073f6847211 */ /* 0x080fe200078fdaff */
[----:B------:R-:W-:Y:S01]  /*9f40*/  FMUL.FTZ R69, R12, R224 ;  /* 0x000000e00c457220 */ /* 0x000fe20000410000 */
[-C--:B------:R-:W-:Y:S01]  /*9f50*/  LEA.HI.SX32 R168, R168, R115.reuse, 0x1b ;  /* 0x00000073a8a87211 */ /* 0x080fe200078fdaff */
[----:B------:R-:W-:Y:S01]  /*9f60*/  FMUL.FTZ R73, R11, R222 ;  /* 0x000000de0b497220 */ /* 0x000fe20000410000 */
[-C--:B------:R-:W-:Y:S01]  /*9f70*/  LEA.HI.SX32 R170, R170, R115.reuse, 0x1b ;  /* 0x00000073aaaa7211 */ /* 0x080fe200078fdaff */
[----:B------:R-:W-:Y:S01]  /*9f80*/  FMUL.FTZ R77, R10, R220 ;  /* 0x000000dc0a4d7220 */ /* 0x000fe20000410000 */
[-C--:B------:R-:W-:Y:S01]  /*9f90*/  LEA.HI.SX32 R172, R172, R115.reuse, 0x1b ;  /* 0x00000073acac7211 */ /* 0x080fe200078fdaff */
[----:B0-----:R-:W-:Y:S01]  /*9fa0*/  FMUL.FTZ R63, R15, R210 ;  /* 0x000000d20f3f7220 */ /* 0x001fe20000410000 */
[-C--:B------:R-:W-:Y:S01]  /*9fb0*/  LEA.HI.SX32 R62, R115, R115.reuse, 0x1b ;  /* 0x00000073733e7211 */ /* 0x080fe200078fdaff */
[----:B------:R-:W-:Y:S01]  /*9fc0*/  FMUL.FTZ R68, R194, UR44 ;  /* 0x0000002cc2447c20 */ /* 0x000fe20008410000 */
[----:B------:R-:W-:Y:S01]  /*9fd0*/  LEA.HI.SX32 R174, R174, R115, 0x1b ;  /* 0x00000073aeae7211 */ /* 0x000fe200078fdaff */
[----:B------:R-:W-:Y:S01]  /*9fe0*/  FFMA.FTZ R223, -R12, R223, -RZ ;  /* 0x000000df0cdf7223 */ /* 0x000fe200000109ff */
[----:B------:R-:W-:Y:S01]  /*9ff0*/  LEA.HI.SX32 R176, R176, R115, 0x1b ;  /* 0x00000073b0b07211 */ /* 0x000fe200078fdaff */
[----:B------:R-:W-:Y:S01]  /*a000*/  FFMA.FTZ R221, -R11, R221, -RZ ;  /* 0x000000dd0bdd7223 */ /* 0x000fe200000109ff */
[----:B------:R-:W-:Y:S01]  /*a010*/  LEA.HI.SX32 R178, R178, R115, 0x1b ;  /* 0x00000073b2b27211 */ /* 0x000fe200078fdaff */
[----:B------:R-:W-:Y:S01]  /*a020*/  FFMA.FTZ R219, -R10, R219, -RZ ;  /* 0x000000db0adb7223 */ /* 0x000fe200000109ff */
[----:B------:R-:W-:Y:S01]  /*a030*/  LEA.HI.SX32 R180, R180, R115, 0x1b ;  /* 0x00000073b4b47211 */ /* 0x000fe200078fdaff */
[----:B------:R-:W-:Y:S01]  /*a040*/  FFMA.FTZ R217, -R9, R217, -RZ ;  /* 0x000000d909d97223 */ /* 0x000fe200000109ff */
[----:B------:R-:W-:Y:S01]  /*a050*/  LEA.HI.SX32 R182, R182, R115, 0x1b ;  /* 0x00000073b6b67211 */ /* 0x000fe200078fdaff */
[----:B------:R-:W-:Y:S01]  /*a060*/  FMUL.FTZ R235, R8, R235 ;  /* 0x000000eb08eb7220 */ /* 0x000fe20000410000 */
        /* <DEDUP_REMOVED lines=9> */
[----:B------:R-:W-:Y:S01]  /*a100*/  FFMA.FTZ R225, -R3, R225, -RZ ;  /* 0x000000e103e17223 */ /* 0x000fe200000109ff */
[----:B------:R-:W-:Y:S01]  /*a110*/  LEA.HI.SX32 R212, R212, R115, 0x1b ;  /* 0x00000073d4d47211 */ /* 0x000fe200078fdaff */
[----:B------:R-:W-:Y:S01]  /*a120*/  FFMA.FTZ R213, -R2, R213, -RZ ;  /* 0x000000d502d57223 */ /* 0x000fe200000109ff */
[----:B------:R-:W-:Y:S01]  /*a130*/  LEA R67, R130, R113, 0x2 ;  /* 0x0000007182437211 */ /* 0x000fe200078e10ff */
[----:B------:R-:W-:Y:S01]  /*a140*/  FMUL.FTZ R239, R0, R239 ;  /* 0x000000ef00ef7220 */ /* 0x000fe20000410000 */
[----:B------:R-:W-:Y:S01]  /*a150*/  LEA R71, R132, R113, 0x2 ;  /* 0x0000007184477211 */ /* 0x000fe200078e10ff */
[----:B------:R-:W-:Y:S01]  /*a160*/  FFMA.FTZ R79, R76, R167, R79 ;  /* 0x000000a74c4f7223 */ /* 0x000fe2000001004f */
[-C--:B------:R-:W-:Y:S01]  /*a170*/  LEA R130, R134, R113.reuse, 0x2 ;  /* 0x0000007186827211 */ /* 0x080fe200078e10ff */
[----:B------:R-:W-:Y:S01]  /*a180*/  BAR.SYNC.DEFER_BLOCKING 0x0 ;  /* 0x0000000000007b1d */ /* 0x000fe20000010000 */
[----:B------:R-:W-:Y:S01]  /*a190*/  LEA R131, R136, R113, 0x2 ;  /* 0x0000007188837211 */ /* 0x000fe200078e10ff */
[----:B------:R-:W-:Y:S01]  /*a1a0*/  FFMA.FTZ R28, R44, R167, R28 ;  /* 0x000000a72c1c7223 */ /* 0x000fe2000001001c */
[-C--:B------:R-:W-:Y:S01]  /*a1b0*/  LEA R132, R138, R113.reuse, 0x2 ;  /* 0x000000718a847211 */ /* 0x080fe200078e10ff */
[----:B------:R-:W-:Y:S01]  /*a1c0*/  FMUL.FTZ R209, R195, UR44 ;  /* 0x0000002cc3d17c20 */ /* 0x000fe20008410000 */
[----:B------:R-:W-:-:S02]  /*a1d0*/  LEA R133, R140, R113, 0x2 ;  /* 0x000000718c857211 */ /* 0x000fc400078e10ff */
[-C--:B------:R-:W-:Y:S01]  /*a1e0*/  LEA R134, R142, R113.reuse, 0x2 ;  /* 0x000000718e867211 */ /* 0x080fe200078e10ff */
[----:B------:R-:W-:Y:S01]  /*a1f0*/  FFMA.FTZ R209, R196, UR45, R209 ;  /* 0x0000002dc4d17c23 */ /* 0x000fe200080100d1 */
[-C--:B------:R-:W-:Y:S02]  /*a200*/  LEA R135, R144, R113.reuse, 0x2 ;  /* 0x0000007190877211 */ /* 0x080fe400078e10ff */
[-C--:B------:R-:W-:Y:S02]  /*a210*/  LEA R136, R146, R113.reuse, 0x2 ;  /* 0x0000007192887211 */ /* 0x080fe400078e10ff */
[-C--:B------:R-:W-:Y:S02]  /*a220*/  LEA R137, R148, R113.reuse, 0x2 ;  /* 0x0000007194897211 */ /* 0x080fe400078e10ff */
[-C--:B------:R-:W-:Y:S02]  /*a230*/  LEA R138, R162, R113.reuse, 0x2 ;  /* 0x00000071a28a7211 */ /* 0x080fe400078e10ff */
[----:B------:R-:W-:-:S02]  /*a240*/  LEA R139, R166, R113, 0x2 ;  /* 0x00000071a68b7211 */ /* 0x000fc400078e10ff */
[-C--:B------:R-:W-:Y:S02]  /*a250*/  LEA R140, R168, R113.reuse, 0x2 ;  /* 0x00000071a88c7211 */ /* 0x080fe400078e10ff */
[-C--:B------:R-:W-:Y:S02]  /*a260*/  LEA R141, R170, R113.reuse, 0x2 ;  /* 0x00000071aa8d7211 */ /* 0x080fe400078e10ff */
[-C--:B------:R-:W-:Y:S01]  /*a270*/  LEA R142, R172, R113.reuse, 0x2 ;  /* 0x00000071ac8e7211 */ /* 0x080fe200078e10ff */
[----:B------:R-:W0:Y:S01]  /*a280*/  LDS R177, [R130+0x4c00] ;  /* 0x004c000082b17984 */ /* 0x000e220000000800 */
[-C--:B------:R-:W-:Y:S02]  /*a290*/  LEA R62, R62, R113.reuse, 0x2 ;  /* 0x000000713e3e7211 */ /* 0x080fe400078e10ff */
[-C--:B------:R-:W-:Y:S01]  /*a2a0*/  LEA R66, R66, R113.reuse, 0x2 ;  /* 0x0000007142427211 */ /* 0x080fe200078e10ff */
[----:B------:R-:W1:Y:S01]  /*a2b0*/  LDS R179, [R132+0x5000] ;  /* 0x0050000084b37984 */ /* 0x000e620000000800 */
[----:B------:R-:W-:-:S02]  /*a2c0*/  LEA R70, R70, R113, 0x2 ;  /* 0x0000007146467211 */ /* 0x000fc400078e10ff */
[-C--:B------:R-:W-:Y:S01]  /*a2d0*/  LEA R143, R174, R113.reuse, 0x2 ;  /* 0x00000071ae8f7211 */ /* 0x080fe200078e10ff */
[----:B------:R-:W2:Y:S01]  /*a2e0*/  LDS R248, [R62+0x4200] ;  /* 0x004200003ef87984 */ /* 0x000ea20000000800 */
[-C--:B------:R-:W-:Y:S02]  /*a2f0*/  LEA R144, R176, R113.reuse, 0x2 ;  /* 0x00000071b0907211 */ /* 0x080fe400078e10ff */
[-C--:B------:R-:W-:Y:S01]  /*a300*/  LEA R145, R178, R113.reuse, 0x2 ;  /* 0x00000071b2917211 */ /* 0x080fe200078e10ff */
[----:B------:R-:W3:Y:S01]  /*a310*/  LDS R173, [R66+0x4400] ;  /* 0x0044000042ad7984 */ /* 0x000ee20000000800 */
[-C--:B------:R-:W-:Y:S02]  /*a320*/  LEA R146, R180, R113.reuse, 0x2 ;  /* 0x00000071b4927211 */ /* 0x080fe400078e10ff */
[-C--:B------:R-:W-:Y:S01]  /*a330*/  LEA R147, R182, R113.reuse, 0x2 ;  /* 0x00000071b6937211 */ /* 0x080fe200078e10ff */
[----:B------:R-:W4:Y:S01]  /*a340*/  LDS R174, [R67+0x4600] ;  /* 0x0046000043ae7984 */ /* 0x000f220000000800 */
        /* <DEDUP_REMOVED lines=36> */
[----:B------:R-:W-:Y:S04]  /*a590*/  STS [R126+0x8400], R251 ;  /* 0x008400fb7e007388 */ /* 0x000fe80000000800 */
[----:B------:R5:W-:Y:S04]  /*a5a0*/  STS [R127+0x8404], R252 ;  /* 0x008404fc7f007388 */ /* 0x000be80000000800 */
[----:B------:R1:W-:Y:S04]  /*a5b0*/  STS [R128+0x8408], R63 ;  /* 0x0084083f80007388 */ /* 0x0003e80000000800 */
[----:B------:R2:W-:Y:S01]  /*a5c0*/  STS [R129+0x840c], R64 ;  /* 0x00840c4081007388 */ /* 0x0005e20000000800 */
[----:B-----5:R-:W-:-:S03]  /*a5d0*/  FMUL.FTZ R127, R9, R218 ;  /* 0x000000da097f7220 */ /* 0x020fc60000410000 */
[----:B------:R5:W-:Y:S01]  /*a5e0*/  STS [R126+0x8418], R65 ;  /* 0x008418417e007388 */ /* 0x000be20000000800 */
[C---:B-1----:R-:W-:Y:S01]  /*a5f0*/  FMUL.FTZ R63, R95.reuse, UR44 ;  /* 0x0000002c5f3f7c20 */ /* 0x042fe20008410000 */
[----:B------:R-:W-:Y:S02]  /*a600*/  FFMA.FTZ R95, R95, UR45, -R72 ;  /* 0x0000002d5f5f7c23 */ /* 0x000fe40008010848 */
[----:B------:R1:W-:Y:S01]  /*a610*/  STS [R126+0x8414], R207 ;  /* 0x008414cf7e007388 */ /* 0x0003e20000000800 */
[----:B------:R-:W-:Y:S01]  /*a620*/  FFMA.FTZ R94, R94, UR45, R63 ;  /* 0x0000002d5e5e7c23 */ /* 0x000fe2000801003f */
[----:B------:R-:W-:Y:S01]  /*a630*/  FMUL.FTZ R63, R14, R208 ;  /* 0x000000d00e3f7220 */ /* 0x000fe20000410000 */
[----:B--2---:R-:W-:Y:S01]  /*a640*/  MOV R64, UR42 ;  /* 0x0000002a00407c02 */ /* 0x004fe20008000f00 */
[----:B------:R2:W-:Y:S01]  /*a650*/  STS [R126+0x841c], R205 ;  /* 0x00841ccd7e007388 */ /* 0x0005e20000000800 */
[----:B-----5:R-:W-:Y:S02]  /*a660*/  FFMA.FTZ R65, -R7, R232, -RZ ;  /* 0x000000e807417223 */ /* 0x020fe400000109ff */
[----:B------:R-:W-:Y:S01]  /*a670*/  LEA R129, R64, -R115, 0x1 ;  /* 0x8000007340817211 */ /* 0x000fe200078e08ff */
[----:B------:R5:W-:Y:S01]  /*a680*/  STS [R126+0x8410], R63 ;  /* 0x0084103f7e007388 */ /* 0x000be20000000800 */
[----:B------:R-:W-:-:S02]  /*a690*/  FMUL.FTZ R64, R196, UR44 ;  /* 0x0000002cc4407c20 */ /* 0x000fc40008410000 */
[----:B------:R-:W-:Y:S01]  /*a6a0*/  ISETP.GE.AND P0, PT, R129, 0x1, PT ;  /* 0x000000018100780c */ /* 0x000fe20003f06270 */
[----:B------:R3:W-:Y:S01]  /*a6b0*/  STS [R126+0x844c], R65 ;  /* 0x00844c417e007388 */ /* 0x0007e20000000800 */
[----:B-1----:R-:W-:Y:S01]  /*a6c0*/  FFMA.FTZ R207, R195, UR45, -R64 ;  /* 0x0000002dc3cf7c23 */ /* 0x002fe20008010840 */
[----:B--2---:R-:W-:Y:S01]  /*a6d0*/  FFMA.FTZ R205, R193, UR45, -R68 ;  /* 0x0000002dc1cd7c23 */ /* 0x004fe20008010844 */
[----:B------:R-:W-:Y:S01]  /*a6e0*/  FMUL.FTZ R68, R198, UR44 ;  /* 0x0000002cc6447c20 */ /* 0x000fe20008410000 */
[----:B------:R1:W-:Y:S01]  /*a6f0*/  STS [R126+0x8420], R69 ;  /* 0x008420457e007388 */ /* 0x0003e20000000800 */
[----:B------:R-:W-:Y:S01]  /*a700*/  FMUL.FTZ R64, R200, UR44 ;  /* 0x0000002cc8407c20 */ /* 0x000fe20008410000 */
[----:B-----5:R-:W-:Y:S01]  /*a710*/  FFMA.FTZ R63, -R8, R234, -RZ ;  /* 0x000000ea083f7223 */ /* 0x020fe200000109ff */
[----:B------:R-:W-:Y:S01]  /*a720*/  FFMA.FTZ R167, R197, UR45, -R68 ;  /* 0x0000002dc5a77c23 */ /* 0x000fe20008010844 */
[----:B------:R2:W-:Y:S01]  /*a730*/  STS [R126+0x8428], R73 ;  /* 0x008428497e007388 */ /* 0x0005e20000000800 */
[----:B------:R-:W-:Y:S01]  /*a740*/  FFMA.FTZ R163, R199, UR45, -R64 ;  /* 0x0000002dc7a37c23 */ /* 0x000fe20008010840 */
[----:B---3--:R-:W-:Y:S01]  /*a750*/  FFMA.FTZ R65, -R0, R238, -RZ ;  /* 0x000000ee00417223 */ /* 0x008fe200000109ff */
[----:B------:R-:W-:Y:S01]  /*a760*/  FMUL.FTZ R68, R202, UR44 ;  /* 0x0000002cca447c20 */ /* 0x000fe20008410000 */
[----:B------:R3:W-:Y:S01]  /*a770*/  STS [R126+0x8444], R63 ;  /* 0x0084443f7e007388 */ /* 0x0007e20000000800 */
[----:B------:R-:W-:Y:S01]  /*a780*/  FMUL.FTZ R64, R204, UR44 ;  /* 0x0000002ccc407c20 */ /* 0x000fe20008410000 */
[----:B-1----:R-:W-:-:S02]  /*a790*/  FFMA.FTZ R69, -R6, R230, -RZ ;  /* 0x000000e606457223 */ /* 0x002fc400000109ff */
[----:B------:R1:W-:Y:S01]  /*a7a0*/  STS [R126+0x8430], R77 ;  /* 0x0084304d7e007388 */ /* 0x0003e20000000800 */
[----:B--2---:R-:W-:-:S03]  /*a7b0*/  FFMA.FTZ R73, -R5, R228, -RZ ;  /* 0x000000e405497223 */ /* 0x004fc600000109ff */
[----:B------:R2:W-:Y:S01]  /*a7c0*/  STS [R126+0x8438], R127 ;  /* 0x0084387f7e007388 */ /* 0x0005e20000000800 */
[----:B---3--:R-:W-:-:S03]  /*a7d0*/  FFMA.FTZ R63, -R4, R236, -RZ ;  /* 0x000000ec043f7223 */ /* 0x008fc600000109ff */
[----:B------:R3:W-:Y:S01]  /*a7e0*/  STS [R126+0x847c], R65 ;  /* 0x00847c417e007388 */ /* 0x0007e20000000800 */
[----:B-1----:R-:W-:-:S03]  /*a7f0*/  FMUL.FTZ R77, R3, R226 ;  /* 0x000000e2034d7220 */ /* 0x002fc60000410000 */
[----:B------:R1:W-:Y:S01]  /*a800*/  STS [R126+0x8464], R63 ;  /* 0x0084643f7e007388 */ /* 0x0003e20000000800 */
[----:B--2---:R-:W-:-:S03]  /*a810*/  FMUL.FTZ R127, R2, R216 ;  /* 0x000000d8027f7220 */ /* 0x004fc60000410000 */
[----:B------:R-:W-:Y:S01]  /*a820*/  STS [R126+0x8424], R223 ;  /* 0x008424df7e007388 */ /* 0x000fe20000000800 */
[----:B---3--:R-:W-:-:S03]  /*a830*/  FMUL.FTZ R65, R197, UR44 ;  /* 0x0000002cc5417c20 */ /* 0x008fc60008410000 */
[----:B------:R-:W-:Y:S01]  /*a840*/  STS [R126+0x842c], R221 ;  /* 0x00842cdd7e007388 */ /* 0x000fe20000000800 */
[----:B-1----:R-:W-:Y:S01]  /*a850*/  FMUL.FTZ R63, R193, UR44 ;  /* 0x0000002cc13f7c20 */ /* 0x002fe20008410000 */
[----:B------:R-:W-:Y:S02]  /*a860*/  FFMA.FTZ R206, R198, UR45, R65 ;  /* 0x0000002dc6ce7c23 */ /* 0x000fe40008010041 */
[----:B------:R-:W-:Y:S01]  /*a870*/  STS [R126+0x8434], R219 ;  /* 0x008434db7e007388 */ /* 0x000fe20000000800 */
[----:B------:R-:W-:Y:S01]  /*a880*/  FMUL.FTZ R65, R201, UR44 ;  /* 0x0000002cc9417c20 */ /* 0x000fe20008410000 */
[----:B------:R-:W-:Y:S01]  /*a890*/  FFMA.FTZ R208, R194, UR45, R63 ;  /* 0x0000002dc2d07c23 */ /* 0x000fe2000801003f */
[----:B------:R-:W-:Y:S01]  /*a8a0*/  FMUL.FTZ R63, R199, UR44 ;  /* 0x0000002cc73f7c20 */ /* 0x000fe20008410000 */
[----:B------:R-:W-:Y:S01]  /*a8b0*/  STS [R126+0x843c], R217 ;  /* 0x00843cd97e007388 */ /* 0x000fe20000000800 */
[----:B------:R-:W-:Y:S02]  /*a8c0*/  FFMA.FTZ R76, R202, UR45, R65 ;  /* 0x0000002dca4c7c23 */ /* 0x000fe40008010041 */
[----:B------:R-:W-:Y:S01]  /*a8d0*/  FFMA.FTZ R128, R200, UR45, R63 ;  /* 0x0000002dc8807c23 */ /* 0x000fe2000801003f */
[----:B------:R-:W-:Y:S01]  /*a8e0*/  STS [R126+0x8440], R235 ;  /* 0x008440eb7e007388 */ /* 0x000fe20000000800 */
[----:B------:R-:W-:-:S03]  /*a8f0*/  FMUL.FTZ R63, R203, UR44 ;  /* 0x0000002ccb3f7c20 */ /* 0x000fc60008410000 */
[----:B------:R-:W-:Y:S04]  /*a900*/  STS [R126+0x8448], R233 ;  /* 0x008448e97e007388 */ /* 0x000fe80000000800 */
[----:B------:R-:W-:Y:S04]  /*a910*/  STS [R126+0x8450], R231 ;  /* 0x008450e77e007388 */ /* 0x000fe80000000800 */
[----:B------:R-:W-:Y:S04]  /*a920*/  STS [R126+0x8454], R69 ;  /* 0x008454457e007388 */ /* 0x000fe80000000800 */
[----:B------:R-:W-:Y:S04]  /*a930*/  STS [R126+0x8458], R229 ;  /* 0x008458e57e007388 */ /* 0x000fe80000000800 */
[----:B------:R-:W-:Y:S04]  /*a940*/  STS [R126+0x845c], R73 ;  /* 0x00845c497e007388 */ /* 0x000fe80000000800 */
[----:B------:R-:W-:Y:S04]  /*a950*/  STS [R126+0x8460], R237 ;  /* 0x008460ed7e007388 */ /* 0x000fe80000000800 */
[----:B------:R1:W-:Y:S04]  /*a960*/  STS [R126+0x8468], R77 ;  /* 0x0084684d7e007388 */ /* 0x0003e80000000800 */
[----:B------:R-:W-:Y:S04]  /*a970*/  STS [R126+0x846c], R225 ;  /* 0x00846ce17e007388 */ /* 0x000fe80000000800 */
[----:B------:R2:W-:Y:S01]  /*a980*/  STS [R126+0x8470], R127 ;  /* 0x0084707f7e007388 */ /* 0x0005e20000000800 */
[----:B-1----:R-:W-:-:S03]  /*a990*/  FFMA.FTZ R77, R203, UR45, -R64 ;  /* 0x0000002dcb4d7c23 */ /* 0x002fc60008010840 */
[----:B------:R-:W-:Y:S04]  /*a9a0*/  STS [R126+0x8474], R213 ;  /* 0x008474d57e007388 */ /* 0x000fe80000000800 */
[----:B------:R1:W-:Y:S01]  /*a9b0*/  STS [R126+0x8478], R239 ;  /* 0x008478ef7e007388 */ /* 0x0003e20000000800 */
[----:B--2---:R-:W-:Y:S01]  /*a9c0*/  FFMA.FTZ R127, R201, UR45, -R68 ;  /* 0x0000002dc97f7c23 */ /* 0x004fe20008010844 */
[----:B-1----:R-:W-:Y:S01]  /*a9d0*/  FFMA.FTZ R126, R204, UR45, R63 ;  /* 0x0000002dcc7e7c23 */ /* 0x002fe2000801003f */
[----:B------:R-:W-:Y:S06]  /*a9e0*/  BAR.SYNC.DEFER_BLOCKING 0x0 ;  /* 0x0000000000007b1d */ /* 0x000fec0000010000 */
[----:B0---4-:R-:W-:Y:S05]  /*a9f0*/  @!P0 BRA `(.L_x_5644) ;  /* 0x0000000000b88947 */ /* 0x011fea0003800000 */
[----:B------:R-:W-:Y:S01]  /*aa00*/  UIMAD UR44, UR47, UR28, URZ ;  /* 0x0000001c2f2c72a4 */ /* 0x000fe2000f8e023f */
[----:B------:R-:W-:Y:S01]  /*aa10*/  MOV R73, UR24 ;  /* 0x0000001800497c02 */ /* 0x000fe20008000f00 */
[----:B------:R-:W-:Y:S02]  /*aa20*/  UIMAD.WIDE.U32 UR42, UR12, UR28, URZ ;  /* 0x0000001c0c2a72a5 */ /* 0x000fe4000f8e003f */
[----:B------:R-:W-:Y:S02]  /*aa30*/  UIMAD UR55, UR12, UR29, UR44 ;  /* 0x0000001d0c3772a4 */ /* 0x000fe4000f8e022c */
        /* <DEDUP_REMOVED lines=17> */
[----:B------:R-:W-:Y:S02]  /*ab50*/  UIMAD UR55, UR51, UR57, UR55 ;  /* 0x00000039333772a4 */ /* 0x000fe4000f8e0237 */
[----:B------:R-:W-:Y:S02]  /*ab60*/  ULEA UR57, UR17, 0xfffff000, 0xc ;  /* 0xfffff00011397891 */ /* 0x000fe4000f8e603f */
[----:B------:R-:W-:Y:S02]  /*ab70*/  UIADD3 UR55, UR43, UR55, URZ ;  /* 0x000000372b377290 */ /* 0x000fe4000fffe03f */
[----:B------:R-:W-:Y:S02]  /*ab80*/  ULEA UR43, UP0, UR42, UR38, 0x3 ;  /* 0x000000262a2b7291 */ /* 0x000fe4000f80183f */
[----:B------:R-:W-:Y:S02]  /*ab90*/  IADD3 R64, P0, R115, UR57, RZ ;  /* 0x0000003973407c10 */ /* 0x000fe4000ff1e0ff */
[----:B------:R-:W-:Y:S01]  /*aba0*/  MOV R63, UR57 ;  /* 0x00000039003f7c02 */ /* 0x000fe20008000f00 */
[----:B------:R-:W-:-:S02]  /*abb0*/  USHF.R.S32.HI UR57, URZ, 0x1f, UR7 ;  /* 0x0000001f3f397899 */ /* 0x000fc40008011407 */
[----:B------:R-:W-:Y:S01]  /*abc0*/  ULEA.HI.X UR55, UR42, UR39, UR55, 0x3, UP0 ;  /* 0x000000272a377291 */ /* 0x000fe200080f1c37 */
[----:B------:R-:W-:Y:S01]  /*abd0*/  LEA.HI.X.SX32 R65, R63, RZ, 0x1, P0 ;  /* 0x000000ff3f417211 */ /* 0x000fe200000f0eff */
[----:B------:R-:W-:Y:S01]  /*abe0*/  UIMAD UR60, UR57, UR24, URZ ;  /* 0x00000018393c72a4 */ /* 0x000fe2000f8e023f */
[----:B------:R-:W-:Y:S01]  /*abf0*/  MOV R63, UR32 ;  /* 0x00000020003f7c02 */ /* 0x000fe20008000f00 */
[----:B------:R-:W-:Y:S02]  /*ac00*/  UIMAD UR57, UR57, UR32, URZ ;  /* 0x00000020393972a4 */ /* 0x000fe4000f8e023f */
[----:B------:R-:W-:Y:S02]  /*ac10*/  UIMAD UR60, UR7, UR25, UR60 ;  /* 0x00000019073c72a4 */ /* 0x000fe4000f8e023c */
[----:B------:R-:W-:Y:S01]  /*ac20*/  IMAD.WIDE.U32 R72, R73, UR7, R64 ;  /* 0x0000000749487c25 */ /* 0x000fe2000f8e0040 */
[----:B------:R-:W-:-:S03]  /*ac30*/  UIMAD UR57, UR7, UR33, UR57 ;  /* 0x00000021073972a4 */ /* 0x000fc6000f8e0239 */
[----:B------:R-:W-:Y:S01]  /*ac40*/  IMAD.WIDE.U32 R64, R63, UR7, R64 ;  /* 0x000000073f407c25 */ /* 0x000fe2000f8e0040 */
[----:B------:R-:W-:Y:S02]  /*ac50*/  IADD3 R69, R73, UR60, RZ ;  /* 0x0000003c49457c10 */ /* 0x000fe4000fffe0ff */
[----:B------:R0:W1:Y:S01]  /*ac60*/  LDS R73, [R62+0x8400] ;  /* 0x008400003e497984 */ /* 0x0000620000000800 */
[C---:B------:R-:W-:Y:S02]  /*ac70*/  LEA R68, P0, R72.reuse, UR44, 0x2 ;  /* 0x0000002c48447c11 */ /* 0x040fe4000f8010ff */
[----:B------:R-:W-:Y:S02]  /*ac80*/  IADD3 R63, R65, UR57, RZ ;  /* 0x00000039413f7c10 */ /* 0x000fe4000fffe0ff */
[----:B------:R-:W-:Y:S02]  /*ac90*/  LEA.HI.X R69, R72, UR45, R69, 0x2, P0 ;  /* 0x0000002d48457c11 */ /* 0x000fe400080f1445 */
[----:B0-----:R-:W-:-:S03]  /*aca0*/  LEA R62, P1, R64, UR43, 0x2 ;  /* 0x0000002b403e7c11 */ /* 0x001fc6000f8210ff */
[----:B------:R0:W-:Y:S01]  /*acb0*/  REDG.E.ADD.F32.FTZ.RN.STRONG.GPU desc[UR20][R68.64], R248 ;  /* 0x000000f8440079a6 */ /* 0x0001e2000c10f394 */
[----:B------:R-:W-:-:S05]  /*acc0*/  LEA.HI.X R63, R64, UR55, R63, 0x2, P1 ;  /* 0x00000037403f7c11 */ /* 0x000fca00088f143f */
[----:B-1----:R0:W-:Y:S04]  /*acd0*/  REDG.E.ADD.F32.FTZ.RN.STRONG.GPU desc[UR20][R62.64], R73 ;  /* 0x000000493e0079a6 */ /* 0x0021e8000c10f394 */
.L_x_5644:
[----:B------:R-:W-:Y:S05]  /*ace0*/  BSYNC B0 ;  /* 0x0000000000007941 */ /* 0x000fea0003800000 */
.L_x_5643:
[----:B------:R-:W-:Y:S01]  /*acf0*/  USHF.R.U32.HI UR43, URZ, 0x1, UR27 ;  /* 0x000000013f2b7899 */ /* 0x000fe2000801161b */
[----:B0-----:R-:W0:Y:S01]  /*ad00*/  LDC.64 R62, c[0x0][0x360] ;  /* 0x0000d800ff3e7b82 */ /* 0x001e220000000a00 */
[----:B------:R-:W-:Y:S01]  /*ad10*/  USHF.R.U64 UR55, UR26, 0x1, UR27 ;  /* 0x000000011a377899 */ /* 0x000fe2000800121b */
[----:B------:R-:W-:Y:S01]  /*ad20*/  SHF.L.U32 R68, R115, 0x2, RZ ;  /* 0x0000000273447819 */ /* 0x000fe200000006ff */
[----:B------:R-:W-:Y:S01]  /*ad30*/  UIMAD UR43, UR43, UR11, URZ ;  /* 0x0000000b2b2b72a4 */ /* 0x000fe2000f8e023f */
[----:B------:R-:W-:Y:S01]  /*ad40*/  SHF.R.U32.HI R69, RZ, 0x1e, R115 ;  /* 0x0000001eff457819 */ /* 0x000fe20000011673 */
[----:B------:R-:W-:Y:S01]  /*ad50*/  USHF.R.U32.HI UR57, URZ, 0x1, UR35 ;  /* 0x000000013f397899 */ /* 0x000fe20008011623 */
[----:B------:R-:W-:Y:S01]  /*ad60*/  BSSY B0, `(.L_x_5645) ;  /* 0x0000032000007945 */ /* 0x000fe20003800000 */
[----:B------:R-:W-:Y:S01]  /*ad70*/  UIMAD.WIDE.U32 UR44, UR55, UR11, URZ ;  /* 0x0000000b372c72a5 */ /* 0x000fe2000f8e003f */
[----:B------:R-:W1:Y:S01]  /*ad80*/  LDC.64 R64, c[0x0][0x380] ;  /* 0x0000e000ff407b82 */ /* 0x000e620000000a00 */
[----:B------:R-:W-:Y:S01]  /*ad90*/  UIMAD UR55, UR51, UR55, UR43 ;  /* 0x00000037333772a4 */ /* 0x000fe2000f8e022b */
[----:B------:R-:W-:Y:S01]  /*ada0*/  ISETP.GE.AND P2, PT, R129, 0x181, PT ;  /* 0x000001818100780c */ /* 0x000fe20003f46270 */
[----:B------:R-:W-:Y:S01]  /*adb0*/  USHF.R.U64 UR42, UR34, 0x1, UR35 ;  /* 0x00000001222a7899 */ /* 0x000fe20008001223 */
[----:B------:R-:W-:Y:S01]  /*adc0*/  FADD.FTZ R60, R75, R60 ;  /* 0x0000003c4b3c7221 */ /* 0x000fe20000010000 */
[----:B------:R-:W-:Y:S01]  /*add0*/  UIMAD UR57, UR57, UR11, URZ ;  /* 0x0000000b393972a4 */ /* 0x000fe2000f8e023f */
[----:B------:R-:W-:Y:S01]  /*ade0*/  FADD.FTZ R61, R74, R61 ;  /* 0x0000003d4a3d7221 */ /* 0x000fe20000010000 */
[----:B------:R-:W-:-:S02]  /*adf0*/  UIADD3 UR45, UR55, UR45, URZ ;  /* 0x0000002d372d7290 */ /* 0x000fc4000fffe03f */
[----:B------:R-:W-:Y:S02]  /*ae00*/  UIMAD UR55, UR47, UR28, URZ ;  /* 0x0000001c2f3772a4 */ /* 0x000fe4000f8e023f */
[----:B------:R-:W-:Y:S02]  /*ae10*/  UIMAD UR57, UR51, UR42, UR57 ;  /* 0x0000002a333972a4 */ /* 0x000fe4000f8e0239 */
[----:B------:R-:W-:Y:S02]  /*ae20*/  UIMAD UR51, UR47, UR36, URZ ;  /* 0x000000242f3372a4 */ /* 0x000fe4000f8e023f */
[----:B------:R-:W-:Y:S02]  /*ae30*/  UIMAD UR47, UR12, UR29, UR55 ;  /* 0x0000001d0c2f72a4 */ /* 0x000fe4000f8e0237 */
[----:B------:R-:W-:Y:S02]  /*ae40*/  UIMAD.WIDE.U32 UR44, UR12, UR28, UR44 ;  /* 0x0000001c0c2c72a5 */ /* 0x000fe4000f8e002c */
[----:B------:R-:W-:-:S02]  /*ae50*/  UIMAD.WIDE.U32 UR42, UR42, UR11, URZ ;  /* 0x0000000b2a2a72a5 */ /* 0x000fc4000f8e003f */
[----:B------:R-:W-:Y:S02]  /*ae60*/  UIADD3 UR47, UR47, UR45, URZ ;  /* 0x0000002d2f2f7290 */ /* 0x000fe4000fffe03f */
[----:B------:R-:W-:Y:S02]  /*ae70*/  ULEA UR55, UP0, UR44, UR30, 0x3 ;  /* 0x0000001e2c377291 */ /* 0x000fe4000f80183f */
[----:B------:R-:W-:Y:S02]  /*ae80*/  UIADD3 UR45, UR6, -UR19, URZ ;  /* 0x80000013062d7290 */ /* 0x000fe4000fffe03f */
[----:B------:R-:W-:Y:S02]  /*ae90*/  UIADD3 UR43, UR57, UR43, URZ ;  /* 0x0000002b392b7290 */ /* 0x000fe4000fffe03f */
[----:B------:R-:W-:Y:S01]  /*aea0*/  ULEA.HI.X UR47, UR44, UR31, UR47, 0x3, UP0 ;  /* 0x0000001f2c2f7291 */ /* 0x000fe200080f1c2f */
[----:B------:R-:W-:Y:S01]  /*aeb0*/  IADD3 R72, P0, R68, UR55, RZ ;  /* 0x0000003744487c10 */ /* 0x000fe2000ff1e0ff */
[----:B------:R-:W-:-:S02]  /*aec0*/  UIMAD UR45, UR45, -0x1000, URZ ;  /* 0xfffff0002d2d78a4 */ /* 0x000fc4000f8e023f */
[----:B------:R-:W-:Y:S02]  /*aed0*/  UIMAD UR51, UR12, UR37, UR51 ;  /* 0x000000250c3372a4 */ /* 0x000fe4000f8e0233 */
[----:B------:R-:W-:Y:S01]  /*aee0*/  UIMAD.WIDE.U32 UR42, UR12, UR36, UR42 ;  /* 0x000000240c2a72a5 */ /* 0x000fe2000f8e002a */
[----:B------:R-:W-:Y:S01]  /*aef0*/  IADD3.X R73, R69, UR47, RZ, P0, !PT ;  /* 0x0000002f45497c10 */ /* 0x000fe200087fe4ff */
[----:B------:R-:W-:Y:S01]  /*af00*/  USHF.L.U64.HI UR44, UR8, 0x2, UR9 ;  /* 0x00000002082c7899 */ /* 0x000fe20008010209 */
[----:B------:R-:W-:Y:S01]  /*af10*/  MOV R213, UR45 ;  /* 0x0000002d00d57c02 */ /* 0x000fe20008000f00 */
[----:B------:R-:W-:Y:S01]  /*af20*/  UIADD3 UR51, UR51, UR43, URZ ;  /* 0x0000002b33337290 */ /* 0x000fe2000fffe03f */
[----:B------:R-:W-:Y:S01]  /*af30*/  ISETP.GE.AND P0, PT, R129, 0x81, PT ;  /* 0x000000818100780c */ /* 0x000fe20003f06270 */
[----:B------:R-:W-:Y:S02]  /*af40*/  ULEA UR43, UP0, UR42, UR38, 0x3 ;  /* 0x000000262a2b7291 */ /* 0x000fe4000f80183f */
[----:B------:R-:W-:-:S02]  /*af50*/  IMAD.WIDE R72, R213, 0x4, R72 ;  /* 0x00000004d5487825 */ /* 0x000fc400078e0248 */
[----:B------:R-:W-:Y:S02]  /*af60*/  ULEA.HI.X UR51, UR42, UR39, UR51, 0x3, UP0 ;  /* 0x000000272a337291 */ /* 0x000fe400080f1c33 */
[----:B------:R-:W-:Y:S01]  /*af70*/  USHF.L.U32 UR42, UR8, 0x2, URZ ;  /* 0x00000002082a7899 */ /* 0x000fe2000800063f */
[----:B0-----:R-:W-:Y:S01]  /*af80*/  IMAD R210, R62, UR44, RZ ;  /* 0x0000002c3ed27c24 */ /* 0x001fe2000f8e02ff */
[----:B------:R-:W-:Y:S01]  /*af90*/  IADD3 R68, P1, R68, UR43, RZ ;  /* 0x0000002b44447c10 */ /* 0x000fe2000ff3e0ff */
[----:B-1----:R-:W-:-:S03]  /*afa0*/  IMAD R216, R64, UR44, RZ ;  /* 0x0000002c40d87c24 */ /* 0x002fc6000f8e02ff */
[----:B------:R-:W-:Y:S01]  /*afb0*/  IMAD R63, R63, UR42, R210 ;  /* 0x0000002a3f3f7c24 */ /* 0x000fe2000f8e02d2 */
[----:B------:R-:W-:Y:S01]  /*afc0*/  IADD3.X R69, R69, UR51, RZ, P1, !PT ;  /* 0x0000003345457c10 */ /* 0x000fe20008ffe4ff */
[----:B------:R-:W-:Y:S01]  /*afd0*/  IMAD.WIDE.U32 R72, R62, UR42, R72 ;  /* 0x0000002a3e487c25 */ /* 0x000fe2000f8e0048 */
[----:B------:R-:W-:-:S03]  /*afe0*/  ISETP.GE.AND P1, PT, R129, 0x101, PT ;  /* 0x000001018100780c */ /* 0x000fc60003f26270 */
[----:B------:R-:W-:Y:S01]  /*aff0*/  IMAD.WIDE R68, R213, 0x4, R68 ;  /* 0x00000004d5447825 */ /* 0x000fe200078e0244 */
[----:B------:R-:W-:Y:S02]  /*b000*/  IADD3 R73, R73, R63, RZ ;  /* 0x0000003f49497210 */ /* 0x000fe40007ffe0ff */
[----:B------:R0:W1:Y:S01]  /*b010*/  LDS R63, [R66+0x8600] ;  /* 0x00860000423f7984 */ /* 0x0000620000000800 */
[----:B------:R-:W-:Y:S02]  /*b020*/  IMAD R65, R65, UR42, R216 ;  /* 0x0000002a41417c24 */ /* 0x000fe4000f8e02d8 */
[----:B------:R-:W-:-:S05]  /*b030*/  IMAD.WIDE.U32 R68, R64, UR42, R68 ;  /* 0x0000002a40447c25 */ /* 0x000fca000f8e0044 */
[----:B------:R-:W-:Y:S01]  /*b040*/  IADD3 R69, R69, R65, RZ ;  /* 0x0000004145457210 */ /* 0x000fe20007ffe0ff */
[----:B0-----:R-:W-:Y:S06]  /*b050*/  @!P0 BRA `(.L_x_5646) ;  /* 0x0000000000088947 */ /* 0x001fec0003800000 */
[----:B------:R0:W-:Y:S04]  /*b060*/  REDG.E.ADD.F32.FTZ.RN.STRONG.GPU desc[UR20][R72.64+-0x3e00], R173 ;  /* 0xffc200ad480079a6 */ /* 0x0001e8000c10f394 */
[----:B-1----:R0:W-:Y:S02]  /*b070*/  REDG.E.ADD.F32.FTZ.RN.STRONG.GPU desc[UR20][R68.64+-0x3e00], R63 ;  /* 0xffc2003f440079a6 */ /* 0x0021e4000c10f394 */
.L_x_5646:
[----:B------:R-:W-:Y:S05]  /*b080*/  BSYNC B0 ;  /* 0x0000000000007941 */ /* 0x000fea0003800000 */
.L_x_5645:
[----:B------:R-:W2:Y:S01]  /*b090*/  LDS R67, [R67+0x8800] ;  /* 0x0088000043437984 */ /* 0x000ea20000000800 */
[----:B------:R-:W-:Y:S04]  /*b0a0*/  BSSY B0, `(.L_x_5647) ;  /* 0x0000004000007945 */ /* 0x000fe80003800000 */
[----:B------:R-:W-:Y:S05]  /*b0b0*/  @!P1 BRA `(.L_x_5648) ;  /* 0x0000000000089947 */ /* 0x000fea0003800000 */
[----:B------:R3:W-:Y:S04]  /*b0c0*/  REDG.E.ADD.F32.FTZ.RN.STRONG.GPU desc[UR20][R72.64+-0x3c00], R174 ;  /* 0xffc400ae480079a6 */ /* 0x0007e8000c10f394 */
[----:B--2---:R3:W-:Y:S02]  /*b0d0*/  REDG.E.ADD.F32.FTZ.RN.STRONG.GPU desc[UR20][R68.64+-0x3c00], R67 ;  /* 0xffc40043440079a6 */ /* 0x0047e4000c10f394 */
.L_x_5648:
[----:B------:R-:W-:Y:S05]  /*b0e0*/  BSYNC B0 ;  /* 0x0000000000007941 */ /* 0x000fea0003800000 */
.L_x_5647:
[----:B01----:R0:W1:Y:S01]  /*b0f0*/  LDS R63, [R70+0x8a00] ;  /* 0x008a0000463f7984 */ /* 0x0030620000000800 */
[----:B------:R-:W-:Y:S04]  /*b100*/  BSSY B0, `(.L_x_5649) ;  /* 0x0000004000007945 */ /* 0x000fe80003800000 */
[----:B------:R-:W-:Y:S05]  /*b110*/  @!P2 BRA `(.L_x_5650) ;  /* 0x000000000008a947 */ /* 0x000fea0003800000 */
[----:B------:R4:W-:Y:S04]  /*b120*/  REDG.E.ADD.F32.FTZ.RN.STRONG.GPU desc[UR20][R72.64+-0x3a00], R175 ;  /* 0xffc600af480079a6 */ /* 0x0009e8000c10f394 */
[----:B-1----:R4:W-:Y:S02]  /*b130*/  REDG.E.ADD.F32.FTZ.RN.STRONG.GPU desc[UR20][R68.64+-0x3a00], R63 ;  /* 0xffc6003f440079a6 */ /* 0x0029e4000c10f394 */
.L_x_5650:
[----:B------:R-:W-:Y:S05]  /*b140*/  BSYNC B0 ;  /* 0x0000000000007941 */ /* 0x000fea0003800000 */
.L_x_5649:
        /* <DEDUP_REMOVED lines=12> */
.L_x_5652:
[----:B------:R-:W-:Y:S05]  /*b210*/  BSYNC B0 ;  /* 0x0000000000007941 */ /* 0x000fea0003800000 */
.L_x_5651:
[----:B-1--4-:R1:W4:Y:S01]  /*b220*/  LDS R63, [R130+0x8e00] ;  /* 0x008e0000823f7984 */ /* 0x0123220000000800 */
[----:B------:R-:W-:Y:S04]  /*b230*/  BSSY B0, `(.L_x_5653) ;  /* 0x0000004000007945 */ /* 0x000fe80003800000 */
[----:B------:R-:W-:Y:S05]  /*b240*/  @!P0 BRA `(.L_x_5654) ;  /* 0x0000000000088947 */ /* 0x000fea0003800000 */
[----:B------:R0:W-:Y:S04]  /*b250*/  REDG.E.ADD.F32.FTZ.RN.STRONG.GPU desc[UR20][R72.64+-0x3600], R177 ;  /* 0xffca00b1480079a6 */ /* 0x0001e8000c10f394 */
[----:B----4-:R4:W-:Y:S02]  /*b260*/  REDG.E.ADD.F32.FTZ.RN.STRONG.GPU desc[UR20][R68.64+-0x3600], R63 ;  /* 0xffca003f440079a6 */ /* 0x0109e4000c10f394 */
.L_x_5654:
[----:B------:R-:W-:Y:S05]  /*b270*/  BSYNC B0 ;  /* 0x0000000000007941 */ /* 0x000fea0003800000 */
.L_x_5653:
[----:B------:R-:W0:Y:S01]  /*b280*/  LDS R131, [R131+0x9000] ;  /* 0x0090000083837984 */ /* 0x000e220000000800 */
[----:B------:R-:W-:Y:S04]  /*b290*/  BSSY B0, `(.L_x_5655) ;  /* 0x0000004000007945 */ /* 0x000fe80003800000 */
[----:B------:R-:W-:Y:S05]  /*b2a0*/  @!P1 BRA `(.L_x_5656) ;  /* 0x0000000000089947 */ /* 0x000fea0003800000 */
[----:B------:R1:W-:Y:S04]  /*b2b0*/  REDG.E.ADD.F32.FTZ.RN.STRONG.GPU desc[UR20][R72.64+-0x3400], R178 ;  /* 0xffcc00b2480079a6 */ /* 0x0003e8000c10f394 */
[----:B0-----:R1:W-:Y:S02]  /*b2c0*/  REDG.E.ADD.F32.FTZ.RN.STRONG.GPU desc[UR20][R68.64+-0x3400], R131 ;  /* 0xffcc0083440079a6 */ /* 0x0013e4000c10f394 */
.L_x_5656:
[----:B------:R-:W-:Y:S05]  /*b2d0*/  BSYNC B0 ;  /* 0x0000000000007941 */ /* 0x000fea0003800000 */
.L_x_5655:
[----:B----4-:R4:W0:Y:S01]  /*b2e0*/  LDS R63, [R132+0x9200] ;  /* 0x00920000843f7984 */ /* 0x0108220000000800 */
[----:B------:R-:W-:Y:S04]  /*b2f0*/  BSSY B0, `(.L_x_5657) ;  /* 0x0000004000007945 */ /* 0x000fe80003800000 */
[----:B------:R-:W-:Y:S05]  /*b300*/  @!P2 BRA `(.L_x_5658) ;  /* 0x000000000008a947 */ /* 0x000fea0003800000 */
[----:B------:R1:W-:Y:S04]  /*b310*/  REDG.E.ADD.F32.FTZ.RN.STRONG.GPU desc[UR20][R72.64+-0x3200], R179 ;  /* 0xffce00b3480079a6 */ /* 0x0003e8000c10f394 */
[----:B0-----:R1:W-:Y:S02]  /*b320*/  REDG.E.ADD.F32.FTZ.RN.STRONG.GPU desc[UR20][R68.64+-0x3200], R63 ;  /* 0xffce003f440079a6 */ /* 0x0013e4000c10f394 */
.L_x_5658:
[----:B------:R-:W-:Y:S05]  /*b330*/  BSYNC B0 ;  /* 0x0000000000007941 */ /* 0x000fea0003800000 */
.L_x_5657:
[----:B------:R-:W0:Y:S01]  /*b340*/  LDS R133, [R133+0x9400] ;  /* 0x0094000085857984 */ /* 0x000e220000000800 */
[----:B------:R-:W-:Y:S04]  /*b350*/  BSSY B0, `(.L_x_5659) ;  /* 0x0000004000007945 */ /* 0x000fe80003800000 */
[----:B------:R-:W-:Y:S05]  /*b360*/  @!P3 BRA `(.L_x_5660) ;  /* 0x000000000008b947 */ /* 0x000fea0003800000 */
[----:B------:R1:W-:Y:S04]  /*b370*/  REDG.E.ADD.F32.FTZ.RN.STRONG.GPU desc[UR20][R72.64+-0x3000], R180 ;  /* 0xffd000b4480079a6 */ /* 0x0003e8000c10f394 */
[----:B0-----:R1:W-:Y:S02]  /*b380*/  REDG.E.ADD.F32.FTZ.RN.STRONG.GPU desc[UR20][R68.64+-0x3000], R133 ;  /* 0xffd00085440079a6 */ /* 0x0013e4000c10f394 */
.L_x_5660:
[----:B------:R-:W-:Y:S05]  /*b390*/  BSYNC B0 ;  /* 0x0000000000007941 */ /* 0x000fea0003800000 */
.L_x_5659:
[----:B01----:R0:W1:Y:S01]  /*b3a0*/  LDS R63, [R134+0x9600] ;  /* 0x00960000863f7984 */ /* 0x0030620000000800 */
[----:B------:R-:W-:Y:S04]  /*b3b0*/  BSSY B0, `(.L_x_5661) ;  /* 0x0000004000007945 */ /* 0x000fe80003800000 */
[----:B------:R-:W-:Y:S05]  /*b3c0*/  @!P4 BRA `(.L_x_5662) ;  /* 0x000000000008c947 */ /* 0x000fea0003800000 */
[----:B------:R0:W-:Y:S04]  /*b3d0*/  REDG.E.ADD.F32.FTZ.RN.STRONG.GPU desc[UR20][R72.64+-0x2e00], R181 ;  /* 0xffd200b5480079a6 */ /* 0x0001e8000c10f394 */
[----:B-1----:R0:W-:Y:S02]  /*b3e0*/  REDG.E.ADD.F32.FTZ.RN.STRONG.GPU desc[UR20][R68.64+-0x2e00], R63 ;  /* 0xffd2003f440079a6 */ /* 0x0021e4000c10f394 */
.L_x_5662:
[----:B------:R-:W-:Y:S05]  /*b3f0*/  BSYNC B0 ;  /* 0x0000000000007941 */ /* 0x000fea0003800000 */
.L_x_5661:
[----:B------:R-:W0:Y:S01]  /*b400*/  LDS R135, [R135+0x9800] ;  /* 0x0098000087877984 */ /* 0x000e220000000800 */
[----:B------:R-:W-:Y:S04]  /*b410*/  BSSY B0, `(.L_x_5663) ;  /* 0x0000004000007945 */ /* 0x000fe80003800000 */
[----:B------:R-:W-:Y:S05]  /*b420*/  @!P5 BRA `(.L_x_5664) ;  /* 0x000000000008d947 */ /* 0x000fea0003800000 */
[----:B------:R1:W-:Y:S04]  /*b430*/  REDG.E.ADD.F32.FTZ.RN.STRONG.GPU desc[UR20][R72.64+-0x2c00], R182 ;  /* 0xffd400b6480079a6 */ /* 0x0003e8000c10f394 */
[----:B0-----:R0:W-:Y:S02]  /*b440*/  REDG.E.ADD.F32.FTZ.RN.STRONG.GPU desc[UR20][R68.64+-0x2c00], R135 ;  /* 0xffd40087440079a6 */ /* 0x0011e4000c10f394 */
.L_x_5664:
[----:B------:R-:W-:Y:S05]  /*b450*/  BSYNC B0 ;  /* 0x0000000000007941 */ /* 0x000fea0003800000 */
.L_x_5663:
[----:B01----:R0:W1:Y:S01]  /*b460*/  LDS R63, [R136+0x9a00] ;  /* 0x009a0000883f7984 */ /* 0x0030620000000800 */
        /* <DEDUP_REMOVED lines=10> */
[----:B-1----:R0:W-:Y:S02]  /*b510*/  REDG.E.ADD.F32.FTZ.RN.STRONG.GPU desc[UR20][R68.64+-0x2a00], R63 ;  /* 0xffd6003f440079a6 */ /* 0x0021e4000c10f394 */
.L_x_5666:
[----:B------:R-:W-:Y:S05]  /*b520*/  BSYNC B0 ;  /* 0x0000000000007941 */ /* 0x000fea0003800000 */
.L_x_5665:
[----:B------:R-:W0:Y:S01]  /*b530*/  LDS R137, [R137+0x9c00] ;  /* 0x009c000089897984 */ /* 0x000e220000000800 */
[----:B------:R-:W-:Y:S04]  /*b540*/  BSSY B0, `(.L_x_5667) ;  /* 0x0000004000007945 */ /* 0x000fe80003800000 */
[----:B------:R-:W-:Y:S05]  /*b550*/  @!P0 BRA `(.L_x_5668) ;  /* 0x0000000000088947 */ /* 0x000fea0003800000 */
[----:B------:R1:W-:Y:S04]  /*b560*/  REDG.E.ADD.F32.FTZ.RN.STRONG.GPU desc[UR20][R72.64+-0x2800], R184 ;  /* 0xffd800b8480079a6 */ /* 0x0003e8000c10f394 */
[----:B0-----:R0:W-:Y:S02]  /*b570*/  REDG.E.ADD.F32.FTZ.RN.STRONG.GPU desc[UR20][R68.64+-0x2800], R137 ;  /* 0xffd80089440079a6 */ /* 0x0011e4000c10f394 */
.L_x_5668:
[----:B------:R-:W-:Y:S05]  /*b580*/  BSYNC B0 ;  /* 0x0000000000007941 */ /* 0x000fea0003800000 */
.L_x_5667:
[----:B01----:R0:W1:Y:S01]  /*b590*/  LDS R63, [R138+0x9e00] ;  /* 0x009e00008a3f7984 */ /* 0x0030620000000800 */
[----:B------:R-:W-:Y:S04]  /*b5a0*/  BSSY B0, `(.L_x_5669) ;  /* 0x0000004000007945 */ /* 0x000fe80003800000 */
[----:B------:R-:W-:Y:S05]  /*b5b0*/  @!P1 BRA `(.L_x_5670) ;  /* 0x0000000000089947 */ /* 0x000fea0003800000 */
[----:B------:R0:W-:Y:S04]  /*b5c0*/  REDG.E.ADD.F32.FTZ.RN.STRONG.GPU desc[UR20][R72.64+-0x2600], R185 ;  /* 0xffda00b9480079a6 */ /* 0x0001e8000c10f394 */
[----:B-1----:R0:W-:Y:S02]  /*b5d0*/  REDG.E.ADD.F32.FTZ.RN.STRONG.GPU desc[UR20][R68.64+-0x2600], R63 ;  /* 0xffda003f440079a6 */ /* 0x0021e4000c10f394 */
.L_x_5670:
[----:B------:R-:W-:Y:S05]  /*b5e0*/  BSYNC B0 ;  /* 0x0000000000007941 */ /* 0x000fea0003800000 */
.L_x_5669:
[----:B------:R-:W0:Y:S01]  /*b5f0*/  LDS R139, [R139+0xa000] ;  /* 0x00a000008b8b7984 */ /* 0x000e220000000800 */
[----:B------:R-:W-:Y:S04]  /*b600*/  BSSY B0, `(.L_x_5671) ;  /* 0x0000004000007945 */ /* 0x000fe80003800000 */
[----:B------:R-:W-:Y:S05]  /*b610*/  @!P2 BRA `(.L_x_5672) ;  /* 0x000000000008a947 */ /* 0x000fea0003800000 */
[----:B------:R1:W-:Y:S04]  /*b620*/  REDG.E.ADD.F32.FTZ.RN.STRONG.GPU desc[UR20][R72.64+-0x2400], R186 ;  /* 0xffdc00ba480079a6 */ /* 0x0003e8000c10f394 */
[----:B0-----:R0:W-:Y:S02]  /*b630*/  REDG.E.ADD.F32.FTZ.RN.STRONG.GPU desc[UR20][R68.64+-0x2400], R139 ;  /* 0xffdc008b440079a6 */ /* 0x0011e4000c10f394 */
.L_x_5672:
[----:B------:R-:W-:Y:S05]  /*b640*/  BSYNC B0 ;  /* 0x0000000000007941 */ /* 0x000fea0003800000 */
.L_x_5671:
[----:B01----:R0:W1:Y:S01]  /*b650*/  LDS R63, [R140+0xa200] ;  /* 0x00a200008c3f7984 */ /* 0x0030620000000800 */
[----:B------:R-:W-:Y:S04]  /*b660*/  BSSY B0, `(.L_x_5673) ;  /* 0x0000004000007945 */ /* 0x000fe80003800000 */
[----:B------:R-:W-:Y:S05]  /*b670*/  @!P3 BRA `(.L_x_5674) ;  /* 0x000000000008b947 */ /* 0x000fea0003800000 */
[----:B------:R0:W-:Y:S04]  /*b680*/  REDG.E.ADD.F32.FTZ.RN.STRONG.GPU desc[UR20][R72.64+-0x2200], R187 ;  /* 0xffde00bb480079a6 */ /* 0x0001e8000c10f394 */
[----:B-1----:R0:W-:Y:S02]  /*b690*/  REDG.E.ADD.F32.FTZ.RN.STRONG.GPU desc[UR20][R68.64+-0x2200], R63 ;  /* 0xffde003f440079a6 */ /* 0x0021e4000c10f394 */
.L_x_5674:
[----:B------:R-:W-:Y:S05]  /*b6a0*/  BSYNC B0 ;  /* 0x0000000000007941 */ /* 0x000fea0003800000 */
.L_x_5673:
[----:B------:R-:W0:Y:S01]  /*b6b0*/  LDS R141, [R141+0xa400] ;  /* 0x00a400008d8d7984 */ /* 0x000e220000000800 */
[----:B------:R-:W-:Y:S04]  /*b6c0*/  BSSY B0, `(.L_x_5675) ;  /* 0x0000004000007945 */ /* 0x000fe80003800000 */
[----:B------:R-:W-:Y:S05]  /*b6d0*/  @!P4 BRA `(.L_x_5676) ;  /* 0x000000000008c947 */ /* 0x000fea0003800000 */
[----:B------:R1:W-:Y:S04]  /*b6e0*/  REDG.E.ADD.F32.FTZ.RN.STRONG.GPU desc[UR20][R72.64+-0x2000], R188 ;  /* 0xffe000bc480079a6 */ /* 0x0003e8000c10f394 */
[----:B0-----:R0:W-:Y:S02]  /*b6f0*/  REDG.E.ADD.F32.FTZ.RN.STRONG.GPU desc[UR20][R68.64+-0x2000], R141 ;  /* 0xffe0008d440079a6 */ /* 0x0011e4000c10f394 */
.L_x_5676:
[----:B------:R-:W-:Y:S05]  /*b700*/  BSYNC B0 ;  /* 0x0000000000007941 */ /* 0x000fea0003800000 */
.L_x_5675:
[----:B01----:R0:W1:Y:S01]  /*b710*/  LDS R63, [R142+0xa600] ;  /* 0x00a600008e3f7984 */ /* 0x0030620000000800 */
[----:B------:R-:W-:Y:S04]  /*b720*/  BSSY B0, `(.L_x_5677) ;  /* 0x0000004000007945 */ /* 0x000fe80003800000 */
[----:B------:R-:W-:Y:S05]  /*b730*/  @!P5 BRA `(.L_x_5678) ;  /* 0x000000000008d947 */ /* 0x000fea0003800000 */
[----:B------:R0:W-:Y:S04]  /*b740*/  REDG.E.ADD.F32.FTZ.RN.STRONG.GPU desc[UR20][R72.64+-0x1e00], R189 ;  /* 0xffe200bd480079a6 */ /* 0x0001e8000c10f394 */
[----:B-1----:R0:W-:Y:S02]  /*b750*/  REDG.E.ADD.F32.FTZ.RN.STRONG.GPU desc[UR20][R68.64+-0x1e00], R63 ;  /* 0xffe2003f440079a6 */ /* 0x0021e4000c10f394 */
.L_x_5678:
[----:B------:R-:W-:Y:S05]  /*b760*/  BSYNC B0 ;  /* 0x0000000000007941 */ /* 0x000fea0003800000 */
.L_x_5677:
        /* <DEDUP_REMOVED lines=12> */
.L_x_5680:
[----:B------:R-:W-:Y:S05]  /*b830*/  BSYNC B0 ;  /* 0x0000000000007941 */ /* 0x000fea0003800000 */
.L_x_5679:
[----:B01----:R0:W1:Y:S01]  /*b840*/  LDS R63, [R144+0xaa00] ;  /* 0x00aa0000903f7984 */ /* 0x0030620000000800 */
[----:B------:R-:W-:Y:S04]  /*b850*/  BSSY B0, `(.L_x_5681) ;  /* 0x0000004000007945 */ /* 0x000fe80003800000 */
[----:B------:R-:W-:Y:S05]  /*b860*/  @!P0 BRA `(.L_x_5682) ;  /* 0x0000000000088947 */ /* 0x000fea0003800000 */
[----:B------:R0:W-:Y:S04]  /*b870*/  REDG.E.ADD.F32.FTZ.RN.STRONG.GPU desc[UR20][R72.64+-0x1a00], R191 ;  /* 0xffe600bf480079a6 */ /* 0x0001e8000c10f394 */
[----:B-1----:R0:W-:Y:S02]  /*b880*/  REDG.E.ADD.F32.FTZ.RN.STRONG.GPU desc[UR20][R68.64+-0x1a00], R63 ;  /* 0xffe6003f440079a6 */ /* 0x0021e4000c10f394 */
.L_x_5682:
[----:B------:R-:W-:Y:S05]  /*b890*/  BSYNC B0 ;  /* 0x0000000000007941 */ /* 0x000fea0003800000 */
.L_x_5681:
[----:B------:R-:W0:Y:S01]  /*b8a0*/  LDS R145, [R145+0xac00] ;  /* 0x00ac000091917984 */ /* 0x000e220000000800 */
[----:B------:R-:W-:Y:S04]  /*b8b0*/  BSSY B0, `(.L_x_5683) ;  /* 0x0000004000007945 */ /* 0x000fe80003800000 */
[----:B------:R-:W-:Y:S05]  /*b8c0*/  @!P1 BRA `(.L_x_5684) ;  /* 0x0000000000089947 */ /* 0x000fea0003800000 */
[----:B------:R1:W-:Y:S04]  /*b8d0*/  REDG.E.ADD.F32.FTZ.RN.STRONG.GPU desc[UR20][R72.64+-0x1800], R192 ;  /* 0xffe800c0480079a6 */ /* 0x0003e8000c10f394 */
[----:B0-----:R0:W-:Y:S02]  /*b8e0*/  REDG.E.ADD.F32.FTZ.RN.STRONG.GPU desc[UR20][R68.64+-0x1800], R145 ;  /* 0xffe80091440079a6 */ /* 0x0011e4000c10f394 */
.L_x_5684:
[----:B------:R-:W-:Y:S05]  /*b8f0*/  BSYNC B0 ;  /* 0x0000000000007941 */ /* 0x000fea0003800000 */
.L_x_5683:
[----:B01----:R0:W1:Y:S01]  /*b900*/  LDS R63, [R146+0xae00] ;  /* 0x00ae0000923f7984 */ /* 0x0030620000000800 */
[----:B------:R-:W-:Y:S04]  /*b910*/  BSSY B0, `(.L_x_5685) ;  /* 0x0000004000007945 */ /* 0x000fe80003800000 */
[----:B------:R-:W-:Y:S05]  /*b920*/  @!P2 BRA `(.L_x_5686) ;  /* 0x000000000008a947 */ /* 0x000fea0003800000 */
[----:B------:R0:W-:Y:S04]  /*b930*/  REDG.E.ADD.F32.FTZ.RN.STRONG.GPU desc[UR20][R72.64+-0x1600], R211 ;  /* 0xffea00d3480079a6 */ /* 0x0001e8000c10f394 */
[----:B-1----:R0:W-:Y:S02]  /*b940*/  REDG.E.ADD.F32.FTZ.RN.STRONG.GPU desc[UR20][R68.64+-0x1600], R63 ;  /* 0xffea003f440079a6 */ /* 0x0021e4000c10f394 */
.L_x_5686:
[----:B------:R-:W-:Y:S05]  /*b950*/  BSYNC B0 ;  /* 0x0000000000007941 */ /* 0x000fea0003800000 */
.L_x_5685:
[----:B------:R-:W0:Y:S01]  /*b960*/  LDS R147, [R147+0xb000] ;  /* 0x00b0000093937984 */ /* 0x000e220000000800 */
[----:B------:R-:W-:Y:S04]  /*b970*/  BSSY B0, `(.L_x_5687) ;  /* 0x0000004000007945 */ /* 0x000fe80003800000 */
[----:B------:R-:W-:Y:S05]  /*b980*/  @!P3 BRA `(.L_x_5688) ;  /* 0x000000000008b947 */ /* 0x000fea0003800000 */
[----:B------:R1:W-:Y:S04]  /*b990*/  REDG.E.ADD.F32.FTZ.RN.STRONG.GPU desc[UR20][R72.64+-0x1400], R212 ;  /* 0xffec00d4480079a6 */ /* 0x0003e8000c10f394 */
[----:B0-----:R0:W-:Y:S02]  /*b9a0*/  REDG.E.ADD.F32.FTZ.RN.STRONG.GPU desc[UR20][R68.64+-0x1400], R147 ;  /* 0xffec0093440079a6 */ /* 0x0011e4000c10f394 */
.L_x_5688:
[----:B------:R-:W-:Y:S05]  /*b9b0*/  BSYNC B0 ;  /* 0x0000000000007941 */ /* 0x000fea0003800000 */
.L_x_5687:
[----:B01----:R0:W1:Y:S01]  /*b9c0*/  LDS R63, [R148+0xb200] ;  /* 0x00b20000943f7984 */ /* 0x0030620000000800 */
[----:B------:R-:W-:Y:S04]  /*b9d0*/  BSSY B0, `(.L_x_5689) ;  /* 0x0000004000007945 */ /* 0x000fe80003800000 */
[----:B------:R-:W-:Y:S05]  /*b9e0*/  @!P4 BRA `(.L_x_5690) ;  /* 0x000000000008c947 */ /* 0x000fea0003800000 */
[----:B------:R0:W-:Y:S04]  /*b9f0*/  REDG.E.ADD.F32.FTZ.RN.STRONG.GPU desc[UR20][R72.64+-0x1200], R227 ;  /* 0xffee00e3480079a6 */ /* 0x0001e8000c10f394 */
[----:B-1----:R0:W-:Y:S02]  /*ba00*/  REDG.E.ADD.F32.FTZ.RN.STRONG.GPU desc[UR20][R68.64+-0x1200], R63 ;  /* 0xffee003f440079a6 */ /* 0x0021e4000c10f394 */
.L_x_5690:
[----:B------:R-:W-:Y:S05]  /*ba10*/  BSYNC B0 ;  /* 0x0000000000007941 */ /* 0x000fea0003800000 */
.L_x_5689:
[----:B------:R-:W0:Y:S01]  /*ba20*/  LDS R149, [R149+0xb400] ;  /* 0x00b4000095957984 */ /* 0x000e220000000800 */
[----:B------:R-:W-:Y:S04]  /*ba30*/  BSSY B0, `(.L_x_5691) ;  /* 0x0000004000007945 */ /* 0x000fe80003800000 */
[----:B------:R-:W-:Y:S05]  /*ba40*/  @!P5 BRA `(.L_x_5692) ;  /* 0x000000000008d947 */ /* 0x000fea0003800000 */
[----:B------:R1:W-:Y:S04]  /*ba50*/  REDG.E.ADD.F32.FTZ.RN.STRONG.GPU desc[UR20][R72.64+-0x1000], R240 ;  /* 0xfff000f0480079a6 */ /* 0x0003e8000c10f394 */
[----:B0-----:R0:W-:Y:S02]  /*ba60*/  REDG.E.ADD.F32.FTZ.RN.STRONG.GPU desc[UR20][R68.64+-0x1000], R149 ;  /* 0xfff00095440079a6 */ /* 0x0011e4000c10f394 */
.L_x_5692:
[----:B------:R-:W-:Y:S05]  /*ba70*/  BSYNC B0 ;  /* 0x0000000000007941 */ /* 0x000fea0003800000 */
.L_x_5691:
        /* <DEDUP_REMOVED lines=12> */
.L_x_5694:
[----:B------:R-:W-:Y:S05]  /*bb40*/  BSYNC B0 ;  /* 0x0000000000007941 */ /* 0x000fea0003800000 */
.L_x_5693:
[----:B01----:R0:W1:Y:S01]  /*bb50*/  LDS R63, [R166+0xb800] ;  /* 0x00b80000a63f7984 */ /* 0x0030620000000800 */
[----:B------:R-:W-:Y:S04]  /*bb60*/  BSSY B0, `(.L_x_5695) ;  /* 0x0000004000007945 */ /* 0x000fe80003800000 */
[----:B------:R-:W-:Y:S05]  /*bb70*/  @!P0 BRA `(.L_x_5696) ;  /* 0x0000000000088947 */ /* 0x000fea0003800000 */
[----:B------:R0:W-:Y:S04]  /*bb80*/  REDG.E.ADD.F32.FTZ.RN.STRONG.GPU desc[UR20][R72.64+-0xc00], R242 ;  /* 0xfff400f2480079a6 */ /* 0x0001e8000c10f394 */
[----:B-1----:R0:W-:Y:S02]  /*bb90*/  REDG.E.ADD.F32.FTZ.RN.STRONG.GPU desc[UR20][R68.64+-0xc00], R63 ;  /* 0xfff4003f440079a6 */ /* 0x0021e4000c10f394 */
.L_x_5696:
[----:B------:R-:W-:Y:S05]  /*bba0*/  BSYNC B0 ;  /* 0x0000000000007941 */ /* 0x000fea0003800000 */
.L_x_5695:
[----:B01----:R0:W1:Y:S01]  /*bbb0*/  LDS R63, [R168+0xba00] ;  /* 0x00ba0000a83f7984 */ /* 0x0030620000000800 */
[----:B------:R-:W-:Y:S04]  /*bbc0*/  BSSY B0, `(.L_x_5697) ;  /* 0x0000004000007945 */ /* 0x000fe80003800000 */
[----:B------:R-:W-:Y:S05]  /*bbd0*/  @!P1 BRA `(.L_x_5698) ;  /* 0x0000000000089947 */ /* 0x000fea0003800000 */
[----:B------:R0:W-:Y:S04]  /*bbe0*/  REDG.E.ADD.F32.FTZ.RN.STRONG.GPU desc[UR20][R72.64+-0xa00], R243 ;  /* 0xfff600f3480079a6 */ /* 0x0001e8000c10f394 */
[----:B-1----:R0:W-:Y:S02]  /*bbf0*/  REDG.E.ADD.F32.FTZ.RN.STRONG.GPU desc[UR20][R68.64+-0xa00], R63 ;  /* 0xfff6003f440079a6 */ /* 0x0021e4000c10f394 */
.L_x_5698:
[----:B------:R-:W-:Y:S05]  /*bc00*/  BSYNC B0 ;  /* 0x0000000000007941 */ /* 0x000fea0003800000 */
.L_x_5697:
[----:B------:R-:W0:Y:S01]  /*bc10*/  LDS R169, [R169+0xbc00] ;  /* 0x00bc0000a9a97984 */ /* 0x000e220000000800 */
[----:B------:R-:W-:Y:S04]  /*bc20*/  BSSY B0, `(.L_x_5699) ;  /* 0x0000004000007945 */ /* 0x000fe80003800000 */
[----:B------:R-:W-:Y:S05]  /*bc30*/  @!P2 BRA `(.L_x_5700) ;  /* 0x000000000008a947 */ /* 0x000fea0003800000 */
[----:B------:R1:W-:Y:S04]  /*bc40*/  REDG.E.ADD.F32.FTZ.RN.STRONG.GPU desc[UR20][R72.64+-0x800], R244 ;  /* 0xfff800f4480079a6 */ /* 0x0003e8000c10f394 */
[----:B0-----:R0:W-:Y:S02]  /*bc50*/  REDG.E.ADD.F32.FTZ.RN.STRONG.GPU desc[UR20][R68.64+-0x800], R169 ;  /* 0xfff800a9440079a6 */ /* 0x0011e4000c10f394 */
.L_x_5700:
[----:B------:R-:W-:Y:S05]  /*bc60*/  BSYNC B0 ;  /* 0x0000000000007941 */ /* 0x000fea0003800000 */
.L_x_5699:
[----:B01----:R0:W1:Y:S01]  /*bc70*/  LDS R63, [R170+0xbe00] ;  /* 0x00be0000aa3f7984 */ /* 0x0030620000000800 */
[----:B------:R-:W-:Y:S04]  /*bc80*/  BSSY B0, `(.L_x_5701) ;  /* 0x0000004000007945 */ /* 0x000fe80003800000 */
[----:B------:R-:W-:Y:S05]  /*bc90*/  @!P3 BRA `(.L_x_5702) ;  /* 0x000000000008b947 */ /* 0x000fea0003800000 */
[----:B------:R0:W-:Y:S04]  /*bca0*/  REDG.E.ADD.F32.FTZ.RN.STRONG.GPU desc[UR20][R72.64+-0x600], R245 ;  /* 0xfffa00f5480079a6 */ /* 0x0001e8000c10f394 */
[----:B-1----:R0:W-:Y:S02]  /*bcb0*/  REDG.E.ADD.F32.FTZ.RN.STRONG.GPU desc[UR20][R68.64+-0x600], R63 ;  /* 0xfffa003f440079a6 */ /* 0x0021e4000c10f394 */
.L_x_5702:
[----:B------:R-:W-:Y:S05]  /*bcc0*/  BSYNC B0 ;  /* 0x0000000000007941 */ /* 0x000fea0003800000 */
.L_x_5701:
[----:B------:R-:W0:Y:S01]  /*bcd0*/  LDS R171, [R171+0xc000] ;  /* 0x00c00000abab7984 */ /* 0x000e220000000800 */
[----:B------:R-:W-:Y:S04]  /*bce0*/  BSSY B0, `(.L_x_5703) ;  /* 0x0000004000007945 */ /* 0x000fe80003800000 */
[----:B------:R-:W-:Y:S05]  /*bcf0*/  @!P4 BRA `(.L_x_5704) ;  /* 0x000000000008c947 */ /* 0x000fea0003800000 */
[----:B------:R1:W-:Y:S04]  /*bd00*/  REDG.E.ADD.F32.FTZ.RN.STRONG.GPU desc[UR20][R72.64+-0x400], R246 ;  /* 0xfffc00f6480079a6 */ /* 0x0003e8000c10f394 */
[----:B0-----:R0:W-:Y:S02]  /*bd10*/  REDG.E.ADD.F32.FTZ.RN.STRONG.GPU desc[UR20][R68.64+-0x400], R171 ;  /* 0xfffc00ab440079a6 */ /* 0x0011e4000c10f394 */
.L_x_5704:
[----:B------:R-:W-:Y:S05]  /*bd20*/  BSYNC B0 ;  /* 0x0000000000007941 */ /* 0x000fea0003800000 */
.L_x_5703:
[----:B01----:R0:W1:Y:S01]  /*bd30*/  LDS R63, [R172+0xc200] ;  /* 0x00c20000ac3f7984 */ /* 0x0030620000000800 */
[----:B------:R-:W-:Y:S04]  /*bd40*/  BSSY B0, `(.L_x_5705) ;  /* 0x0000004000007945 */ /* 0x000fe80003800000 */
[----:B------:R-:W-:Y:S05]  /*bd50*/  @!P5 BRA `(.L_x_5706) ;  /* 0x000000000008d947 */ /* 0x000fea0003800000 */
[----:B------:R0:W-:Y:S04]  /*bd60*/  REDG.E.ADD.F32.FTZ.RN.STRONG.GPU desc[UR20][R72.64+-0x200], R247 ;  /* 0xfffe00f7480079a6 */ /* 0x0001e8000c10f394 */
[----:B-1----:R0:W-:Y:S02]  /*bd70*/  REDG.E.ADD.F32.FTZ.RN.STRONG.GPU desc[UR20][R68.64+-0x200], R63 ;  /* 0xfffe003f440079a6 */ /* 0x0021e4000c10f394 */
.L_x_5706:
[----:B------:R-:W-:Y:S05]  /*bd80*/  BSYNC B0 ;  /* 0x0000000000007941 */ /* 0x000fea0003800000 */
.L_x_5705:
[----:B01----:R-:W0:Y:S01]  /*bd90*/  SHFL.DOWN PT, R63, R60, 0x1, 0x1f ;  /* 0x08201f003c3f7f89 */ /* 0x003e2200000e0000 */
[C---:B------:R-:W-:Y:S01]  /*bda0*/  ISETP.GT.AND P0, PT, R114.reuse, 0x1e, PT ;  /* 0x0000001e7200780c */ /* 0x040fe20003f04270 */
[----:B------:R-:W-:Y:S01]  /*bdb0*/  FMUL.FTZ R95, R83, R95 ;  /* 0x0000005f535f7220 */ /* 0x000fe20000410000 */
[----:B------:R-:W-:Y:S01]  /*bdc0*/  ISETP.NE.AND P1, PT, R114, RZ, PT ;  /* 0x000000ff7200720c */ /* 0x000fe20003f25270 */
[----:B------:R-:W1:Y:S01]  /*bdd0*/  SHFL.DOWN PT, R62, R61, 0x1, 0x1f ;  /* 0x08201f003d3e7f89 */ /* 0x000e6200000e0000 */
        /* <DEDUP_REMOVED lines=25> */
[----:B------:R-:W-:Y:S01]  /*bf70*/  ISETP.GT.AND P0, PT, R114, 0x1d, PT ;  /* 0x0000001d7200780c */ /* 0x000fe20003f04270 */
[----:B------:R-:W-:Y:S01]  /*bf80*/  FFMA.FTZ R80, R78, R165, R80 ;  /* 0x000000a54e507223 */ /* 0x000fe20000010050 */
[----:B------:R-:W-:Y:S01]  /*bf90*/  FFMA.FTZ R87, R87, R161, R94 ;  /* 0x000000a157577223 */ /* 0x000fe2000001005e */
[----:B------:R-:W1:Y:S01]  /*bfa0*/  SHFL.DOWN PT, R62, R61, 0x2, 0x1f ;  /* 0x08401f003d3e7f89 */ /* 0x000e6200000e0000 */
[----:B------:R-:W-:Y:S01]  /*bfb0*/  FFMA.FTZ R82, R85, R193, R82 ;  /* 0x000000c155527223 */ /* 0x000fe20000010052 */
[----:B------:R-:W-:Y:S01]  /*bfc0*/  FFMA.FTZ R89, R89, R159, R86 ;  /* 0x0000009f59597223 */ /* 0x000fe20000010056 */
[-C--:B------:R-:W-:Y:S01]  /*bfd0*/  FFMA.FTZ R121, R121, R152.reuse, R92 ;  /* 0x0000009879797223 */ /* 0x080fe2000001005c */
[----:B------:R-:W-:Y:S01]  /*bfe0*/  FFMA.FTZ R125, R125, R203, R122 ;  /* 0x000000cb7d7d7223 */ /* 0x000fe2000001007a */
[----:B------:R-:W-:Y:S01]  /*bff0*/  BSSY B0, `(.L_x_5707) ;  /* 0x0000042000007945 */ /* 0x000fe20003800000 */
        /* <DEDUP_REMOVED lines=8> */
[----:B------:R-:W-:Y:S01]  /*c080*/  FADD.FTZ R104, R89, R104 ;  /* 0x0000006859687221 */ /* 0x000fe20000010000 */
[----:B------:R-:W-:Y:S01]  /*c090*/  FFMA.FTZ R31, R47, R152, R31 ;  /* 0x000000982f1f7223 */ /* 0x000fe2000001001f */
        /* <DEDUP_REMOVED lines=21> */
[----:B------:R-:W-:-:S04]  /*c1f0*/  FFMA.FTZ R62, R118, R62, R91 ;  /* 0x0000003e763e7223 */ /* 0x000fc8000001005b */
[----:B------:R-:W-:Y:S01]  /*c200*/  FADD.FTZ R105, R62, R105 ;  /* 0x000000693e697221 */ /* 0x000fe20000010000 */
[----:B0-----:R-:W-:Y:S01]  /*c210*/  @!P0 FADD.FTZ R60, R60, R63 ;  /* 0x0000003f3c3c8221 */ /* 0x001fe20000010000 */
[----:B-1----:R-:W-:-:S04]  /*c220*/  @!P0 FADD.FTZ R61, R61, R64 ;  /* 0x000000403d3d8221 */ /* 0x002fc80000010000 */
[----:B------:R-:W-:Y:S01]  /*c230*/  MOV R65, R60 ;  /* 0x0000003c00417202 */ /* 0x000fe20000000f00 */
[----:B------:R-:W-:Y:S01]  /*c240*/  FMUL.FTZ R60, R155, R201 ;  /* 0x000000c99b3c7220 */ /* 0x000fe20000410000 */
[----:B------:R-:W-:-:S03]  /*c250*/  MOV R64, R61 ;  /* 0x0000003d00407202 */ /* 0x000fc60000000f00 */
[----:B------:R-:W-:Y:S02]  /*c260*/  FFMA.FTZ R151, R151, R202, R60 ;  /* 0x000000ca97977223 */ /* 0x000fe4000001003c */
[----:B------:R0:W-:Y:S02]  /*c270*/  @!P1 STS.64 [R112+0xc608], R64 ;  /* 0x00c6084070009388 */ /* 0x0001e40000000a00 */
        /* <DEDUP_REMOVED lines=12> */
[----:B--23--:R-:W-:Y:S01]  /*c340*/  LEA R67, R66, R113, 0x3 ;  /* 0x0000007142437211 */ /* 0x00cfe200078e18ff */
[----:B------:R-:W1:Y:S04]  /*c350*/  LDS.128 R60, [R113+0xc610] ;  /* 0x00c61000713c7984 */ /* 0x000e680000000c00 */
[----:B------:R-:W0:Y:S04]  /*c360*/  LDS.64 R68, [R113+0xc620] ;  /* 0x00c6200071447984 */ /* 0x000e280000000a00 */
[----:B------:R-:W2:Y:S01]  /*c370*/  @P0 LDS.64 R70, [R67+0xfe80] ;  /* 0x00fe800043460984 */ /* 0x000ea20000000a00 */
[----:B-1----:R-:W-:Y:S01]  /*c380*/  FADD.FTZ R66, R65, R61 ;  /* 0x0000003d41427221 */ /* 0x002fe20000010000 */
[----:B------:R-:W-:-:S03]  /*c390*/  FADD.FTZ R61, R64, R60 ;  /* 0x0000003c403d7221 */ /* 0x000fc60000010000 */
[----:B------:R-:W-:Y:S01]  /*c3a0*/  FADD.FTZ R66, R63, R66 ;  /* 0x000000423f427221 */ /* 0x000fe20000010000 */
[----:B------:R-:W-:-:S03]  /*c3b0*/  FADD.FTZ R61, R62, R61 ;  /* 0x0000003d3e3d7221 */ /* 0x000fc60000010000 */
[----:B0-----:R-:W-:Y:S01]  /*c3c0*/  FADD.FTZ R65, R66, R69 ;  /* 0x0000004542417221 */ /* 0x001fe20000010000 */
[----:B------:R-:W-:-:S03]  /*c3d0*/  FADD.FTZ R64, R61, R68 ;  /* 0x000000443d407221 */ /* 0x000fc60000010000 */
[----:B--2---:R-:W-:Y:S01]  /*c3e0*/  @P0 FADD.FTZ R65, R65, R71 ;  /* 0x0000004741410221 */ /* 0x004fe20000010000 */
[----:B------:R-:W-:-:S05]  /*c3f0*/  @P0 FADD.FTZ R64, R64, R70 ;  /* 0x0000004640400221 */ /* 0x000fca0000010000 */
[----:B------:R1:W-:Y:S02]  /*c400*/  STS.64 [R67+0xfe80], R64 ;  /* 0x00fe804043007388 */ /* 0x0003e40000000a00 */
.L_x_5708:
[----:B------:R-:W-:Y:S05]  /*c410*/  BSYNC B0 ;  /* 0x0000000000007941 */ /* 0x000fea0003800000 */
.L_x_5707:
[----:B------:R-:W-:Y:S02]  /*c420*/  UIADD3 UR7, UR7, 0x1, URZ ;  /* 0x0000000107077890 */ /* 0x000fe4000fffe03f */
[----:B------:R-:W-:Y:S02]  /*c430*/  UIADD3 UR8, UP1, UR8, 0x1, URZ ;  /* 0x0000000108087890 */ /* 0x000fe4000ff3e03f */
[----:B------:R-:W-:Y:S02]  /*c440*/  UISETP.GE.AND UP0, UPT, UR7, UR54, UPT ;  /* 0x000000360700728c */ /* 0x000fe4000bf06270 */
[----:B------:R-:W-:-:S04]  /*c450*/  UIADD3.X UR9, URZ, UR9, URZ, UP1, !UPT ;  /* 0x000000093f097290 */ /* 0x000fc80008ffe43f */
[----:B------:R-:W-:-:S13]  /*c460*/  PLOP3.LUT P0, PT, PT, PT, UP0, 0x80, 0x0 ;  /* 0x000000000000781c */ /* 0x000fda0003f0f008 */
[----:B------:R-:W-:Y:S05]  /*c470*/  @!P0 BRA `(.L_x_5709) ;  /* 0xffffff6800a08947 */ /* 0x000fea000383ffff */
.L_x_5614:
[----:B------:R-:W-:Y:S01]  /*c480*/  BAR.SYNC.DEFER_BLOCKING 0x0 ;  /* 0x0000000000007b1d */ /* 0x000fe20000010000 */
[----:B------:R-:W-:Y:S01]  /*c490*/  F2FP.BF16.F32.PACK_AB R35, R21, R29 ;  /* 0x0000001d1523723e */ /* 0x000fe200000010ff */
[----:B------:R-:W-:Y:S01]  /*c4a0*/  USHF.R.S32.HI UR27, URZ, 0x1f, UR11 ;  /* 0x0000001f3f1b7899 */ /* 0x000fe2000801140b */
[----:B------:R-:W-:Y:S01]  /*c4b0*/  F2FP.BF16.F32.PACK_AB R34, R22, R30 ;  /* 0x0000001e1622723e */ /* 0x000fe200000010ff */
[----:B------:R-:W-:Y:S01]  /*c4c0*/  ULEA UR8, UR17, 0xfffff800, 0xb ;  /* 0xfffff80011087891 */ /* 0x000fe2000f8e583f */
        /* <DEDUP_REMOVED lines=12> */
[----:B------:R-:W-:Y:S01]  /*c590*/  FADD.FTZ R116, R116, R108 ;  /* 0x0000006c74747221 */ /* 0x000fe20000010000 */
[----:B------:R-:W-:Y:S01]  /*c5a0*/  ULDC.64 UR18, c[0x0][0x390] ;  /* 0x0000e40000127ab9 */ /* 0x000fe20000000a00 */
[----:B------:R-:W-:Y:S01]  /*c5b0*/  UIADD3 UR25, UR25, UR7, URZ ;  /* 0x0000000719197290 */ /* 0x000fe2000fffe03f */
[----:B------:R-:W-:Y:S01]  /*c5c0*/  F2FP.BF16.F32.PACK_AB R4, R107, R108 ;  /* 0x0000006c6b04723e */ /* 0x000fe200000010ff */
[----:B------:R-:W-:Y:S01]  /*c5d0*/  UIMAD UR7, UR26, UR18, URZ ;  /* 0x000000121a0772a4 */ /* 0x000fe2000f8e023f */
[----:B------:R-:W-:Y:S01]  /*c5e0*/  FADD.FTZ R5, R116, R107 ;  /* 0x0000006b74057221 */ /* 0x000fe20000010000 */
[----:B------:R-:W-:Y:S01]  /*c5f0*/  F2FP.BF16.F32.PACK_AB R7, R101, R102 ;  /* 0x000000666507723e */ /* 0x000fe200000010ff */
[----:B------:R-:W-:Y:S01]  /*c600*/  STS.128 [R109], R32 ;  /* 0x000000206d007388 */ /* 0x000fe20000000c00 */
[----:B------:R-:W-:Y:S01]  /*c610*/  UIMAD UR7, UR10, UR19, UR7 ;  /* 0x000000130a0772a4 */ /* 0x000fe2000f8e0207 */
[----:B------:R-:W-:Y:S01]  /*c620*/  FADD.FTZ R0, R5, R106 ;  /* 0x0000006a05007221 */ /* 0x000fe20000010000 */
[----:B------:R-:W-:Y:S01]  /*c630*/  UIMAD.WIDE.U32 UR18, UR10, UR18, UR24 ;  /* 0x000000120a1272a5 */ /* 0x000fe2000f8e0018 */
[----:B------:R-:W-:Y:S01]  /*c640*/  STS.128 [R109+0x10], R20 ;  /* 0x000010146d007388 */ /* 0x000fe20000000c00 */
[----:B------:R-:W-:-:S03]  /*c650*/  NOP ;  /* 0x0000000000007918 */ /* 0x000fc60000000000 */
[----:B------:R-:W5:Y:S01]  /*c660*/  LDS.128 R8, [R110] ;  /* 0x000000006e087984 */ /* 0x000f620000000c00 */
[----:B------:R-:W-:Y:S01]  /*c670*/  ULDC.64 UR24, c[0x0][0x3e0] ;  /* 0x0000f80000187ab9 */ /* 0x000fe20000000a00 */
[----:B------:R-:W-:Y:S01]  /*c680*/  UIADD3 UR19, UR19, UR7, URZ ;  /* 0x0000000713137290 */ /* 0x000fe2000fffe03f */
[----:B------:R-:W-:Y:S01]  /*c690*/  F2FP.BF16.F32.PACK_AB R5, R105, R106 ;  /* 0x0000006a6905723e */ /* 0x000fe200000010ff */
[----:B------:R-:W0:Y:S01]  /*c6a0*/  LDS.128 R12, [R110+0x200] ;  /* 0x000200006e0c7984 */ /* 0x000e220000000c00 */
        /* <DEDUP_REMOVED lines=13> */
[----:B------:R-:W-:Y:S01]  /*c780*/  F2FP.BF16.F32.PACK_AB R16, R99, R100 ;  /* 0x000000646310723e */ /* 0x000fe200000010ff */
[----:B------:R-:W-:Y:S01]  /*c790*/  UIMAD UR7, UR27, UR18, URZ ;  /* 0x000000121b0772a4 */ /* 0x000fe2000f8e023f */
[----:B------:R-:W-:Y:S01]  /*c7a0*/  FADD.FTZ R102, R103, R102 ;  /* 0x0000006667667221 */ /* 0x000fe20000010000 */
[----:B------:R-:W-:Y:S01]  /*c7b0*/  IMAD.WIDE R2, R111, 0x10, R2 ;  /* 0x000000106f027825 */ /* 0x000fe200078e0202 */
[----:B------:R-:W-:-:S02]  /*c7c0*/  UIMAD.WIDE.U32 UR8, UR11, UR18, UR8 ;  /* 0x000000120b0872a5 */ /* 0x000fc4000f8e0008 */
[----:B------:R-:W-:Y:S01]  /*c7d0*/  UIMAD UR7, UR11, UR19, UR7 ;  /* 0x000000130b0772a4 */ /* 0x000fe2000f8e0207 */
        /* <DEDUP_REMOVED lines=8> */
[----:B------:R-:W-:-:S02]  /*c860*/  UIMAD UR7, UR10, UR19, UR7 ;  /* 0x000000130a0772a4 */ /* 0x000fc4000f8e0207 */
[----:B------:R-:W-:Y:S01]  /*c870*/  UIADD3 UR48, UP3, UR48, -0x1000, URZ ;  /* 0xfffff00030307890 */ /* 0x000fe2000ff7e03f */
[----:B------:R-:W-:Y:S01]  /*c880*/  FADD.FTZ R98, R99, R98 ;  /* 0x0000006263627221 */ /* 0x000fe20000010000 */
[----:B------:R-:W-:Y:S01]  /*c890*/  ULDC.64 UR18, c[0x0][0x3f0] ;  /* 0x0000fc0000127ab9 */ /* 0x000fe20000000a00 */
[----:B-----5:R-:W-:Y:S01]  /*c8a0*/  STG.E.128 desc[UR20][R2.64], R8 ;  /* 0x0000000802007986 */ /* 0x020fe2000c101d14 */
[----:B------:R-:W-:Y:S01]  /*c8b0*/  UIADD3 UR9, UR9, UR7, URZ ;  /* 0x0000000709097290 */ /* 0x000fe2000fffe03f */
[----:B------:R-:W-:Y:S01]  /*c8c0*/  FADD.FTZ R97, R98, R97 ;  /* 0x0000006162617221 */ /* 0x000fe20000010000 */
[----:B------:R-:W-:Y:S01]  /*c8d0*/  ULEA UR7, UP0, UR8, UR18, 0x1 ;  /* 0x0000001208077291 */ /* 0x000fe2000f80083f */
[----:B0-----:R0:W-:Y:S01]  /*c8e0*/  STG.E.128 desc[UR20][R2.64+0x200], R12 ;  /* 0x0002000c02007986 */ /* 0x0011e2000c101d14 */
[----:B------:R-:W-:Y:S01]  /*c8f0*/  UIADD3 UR50, UP4, UR50, -0x1000, URZ ;  /* 0xfffff00032327890 */ /* 0x000fe2000ff9e03f */
[----:B------:R-:W-:Y:S01]  /*c900*/  FADD.FTZ R96, R97, R96 ;  /* 0x0000006061607221 */ /* 0x000fe20000010000 */
[----:B------:R-:W-:Y:S01]  /*c910*/  ULEA.HI.X UR8, UR8, UR19, UR9, 0x1, UP0 ;  /* 0x0000001308087291 */ /* 0x000fe200080f0c09 */
[----:B------:R-:W-:Y:S01]  /*c920*/  BAR.SYNC.DEFER_BLOCKING 0x0 ;  /* 0x0000000000007b1d */ /* 0x000fe20000010000 */
[----:B------:R-:W-:Y:S01]  /*c930*/  UISETP.GT.AND UP0, UPT, UR17, 0x1, UPT ;  /* 0x000000011100788c */ /* 0x000fe2000bf04270 */
[----:B------:R-:W-:Y:S01]  /*c940*/  FADD.FTZ R51, R96, R51 ;  /* 0x0000003360337221 */ /* 0x000fe20000010000 */
[----:B------:R-:W-:-:S02]  /*c950*/  UIADD3 UR53, UP5, UR53, -0x1000, URZ ;  /* 0xfffff00035357890 */ /* 0x000fc4000ffbe03f */
[----:B------:R-:W-:Y:S01]  /*c960*/  UIADD3 UR6, UR6, 0x1, URZ ;  /* 0x0000000106067890 */ /* 0x000fe2000fffe03f */
[----:B------:R-:W-:Y:S01]  /*c970*/  FADD.FTZ R50, R51, R50 ;  /* 0x0000003233327221 */ /* 0x000fe20000010000 */
[----:B------:R-:W-:Y:S01]  /*c980*/  PLOP3.LUT P0, PT, PT, PT, UP0, 0x80, 0x0 ;  /* 0x000000000000781c */ /* 0x000fe20003f0f008 */
[----:B------:R-:W-:Y:S02]  /*c990*/  UIADD3.X UR14, UR14, -0x1, URZ, UP1, !UPT ;  /* 0xffffffff0e0e7890 */ /* 0x000fe40008ffe43f */
[----:B------:R-:W-:Y:S01]  /*c9a0*/  UIADD3.X UR16, UR16, -0x1, URZ, UP2, !UPT ;  /* 0xffffffff10107890 */ /* 0x000fe200097fe43f */
[----:B------:R-:W-:Y:S01]  /*c9b0*/  FADD.FTZ R116, R50, R49 ;  /* 0x0000003132747221 */ /* 0x000fe20000010000 */
[----:B------:R-:W-:Y:S01]  /*c9c0*/  UIADD3.X UR46, UR46, -0x1, URZ, UP3, !UPT ;  /* 0xffffffff2e2e7890 */ /* 0x000fe20009ffe43f */
[----:B0-----:R-:W-:Y:S01]  /*c9d0*/  MOV R2, UR7 ;  /* 0x0000000700027c02 */ /* 0x001fe20008000f00 */
[----:B------:R-:W-:Y:S01]  /*c9e0*/  UIADD3.X UR49, UR49, -0x1, URZ, UP4, !UPT ;  /* 0xffffffff31317890 */ /* 0x000fe2000a7fe43f */
[----:B------:R-:W-:Y:S01]  /*c9f0*/  MOV R3, UR8 ;  /* 0x0000000800037c02 */ /* 0x000fe20008000f00 */
[----:B------:R-:W-:-:S02]  /*ca00*/  UIADD3.X UR52, UR52, -0x1, URZ, UP5, !UPT ;  /* 0xffffffff34347890 */ /* 0x000fc4000affe43f */
[----:B------:R-:W-:Y:S01]  /*ca10*/  IMAD.WIDE R2, R111, 0x10, R2 ;  /* 0x000000106f027825 */ /* 0x000fe200078e0202 */
[----:B------:R-:W-:Y:S04]  /*ca20*/  STS.128 [R109], R4 ;  /* 0x000000046d007388 */ /* 0x000fe80000000c00 */
[----:B------:R-:W-:Y:S01]  /*ca30*/  STS.128 [R109+0x10], R16 ;  /* 0x000010106d007388 */ /* 0x000fe20000000c00 */
[----:B------:R-:W-:-:S03]  /*ca40*/  NOP ;  /* 0x0000000000007918 */ /* 0x000fc60000000000 */
[----:B------:R-:W0:Y:S04]  /*ca50*/  LDS.128 R8, [R110] ;  /* 0x000000006e087984 */ /* 0x000e280000000c00 */
[----:B------:R-:W5:Y:S04]  /*ca60*/  LDS.128 R20, [R110+0x200] ;  /* 0x000200006e147984 */ /* 0x000f680000000c00 */
[----:B0-----:R0:W-:Y:S04]  /*ca70*/  STG.E.128 desc[UR20][R2.64], R8 ;  /* 0x0000000802007986 */ /* 0x0011e8000c101d14 */
[----:B-----5:R0:W-:Y:S01]  /*ca80*/  STG.E.128 desc[UR20][R2.64+0x200], R20 ;  /* 0x0002001402007986 */ /* 0x0201e2000c101d14 */
[----:B------:R-:W-:Y:S05]  /*ca90*/  @P0 BRA `(.L_x_5710) ;  /* 0xffffff4000380947 */ /* 0x000fea000383ffff */
.L_x_5612:
[----:B------:R-:W-:Y:S02]  /*caa0*/  ULDC.64 UR4, c[0x0][0x3d8] ;  /* 0x0000f60000047ab9 */ /* 0x000fe40000000a00 */
[----:B------:R-:W-:-:S04]  /*cab0*/  ISETP.NE.U32.AND P0, PT, RZ, UR4, PT ;  /* 0x00000004ff007c0c */ /* 0x000fc8000bf05070 */
[----:B------:R-:W-:-:S13]  /*cac0*/  ISETP.NE.AND.EX P0, PT, RZ, UR5, PT, P0 ;  /* 0x00000005ff007c0c */ /* 0x000fda000bf05300 */
[----:B------:R-:W-:Y:S05]  /*cad0*/  @!P0 BRA `(.L_x_5711) ;  /* 0x00000000009c8947 */ /* 0x000fea0003800000 */
[----:B------:R-:W5:Y:S01]  /*cae0*/  SHFL.DOWN P0, R0, R117, 0x1, 0x1f ;  /* 0x08201f0075007f89 */ /* 0x000f620000000000 */
[----:B------:R-:W-:Y:S01]  /*caf0*/  BSSY B0, `(.L_x_5711) ;  /* 0x0000025000007945 */ /* 0x000fe20003800000 */
[----:B------:R-:W1:Y:S01]  /*cb00*/  S2R R4, SR_LANEID ;  /* 0x0000000000047919 */ /* 0x000e620000000000 */
[----:B-----5:R-:W-:-:S05]  /*cb10*/  @P0 FADD R0, R0, R117 ;  /* 0x0000007500000221 */ /* 0x020fca0000000000 */
[----:B0-----:R-:W0:Y:S01]  /*cb20*/  SHFL.DOWN P0, R3, R0, 0x2, 0x1f ;  /* 0x08401f0000037f89 */ /* 0x001e220000000000 */
[----:B-1----:R-:W-:Y:S02]  /*cb30*/  ISETP.NE.AND P1, PT, R4, RZ, PT ;  /* 0x000000ff0400720c */ /* 0x002fe40003f25270 */
[----:B------:R-:W1:Y:S11]  /*cb40*/  S2R R4, SR_TID.X ;  /* 0x0000000000047919 */ /* 0x000e760000002100 */
[----:B------:R-:W5:Y:S01]  /*cb50*/  @!P1 S2R R11, SR_CgaCtaId ;  /* 0x00000000000b9919 */ /* 0x000f620000008800 */
[----:B0-----:R-:W-:Y:S01]  /*cb60*/  @P0 FADD R3, R0, R3 ;  /* 0x0000000300030221 */ /* 0x001fe20000000000 */
[----:B------:R-:W-:-:S04]  /*cb70*/  @!P1 MOV R0, 0x400 ;  /* 0x0000040000009802 */ /* 0x000fc80000000f00 */
        /* <DEDUP_REMOVED lines=28> */
.L_x_5712:
[----:B------:R-:W-:Y:S05]  /*cd40*/  BSYNC B0 ;  /* 0x0000000000007941 */ /* 0x000fea0003800000 */
.L_x_5711:
        /* <DEDUP_REMOVED lines=8> */
[----:B------:R-:W5:Y:S01]  /*cdd0*/  S2R R7, SR_TID.X ;  /* 0x0000000000077919 */ /* 0x000f620000002100 */
[----:B0-----:R-:W-:-:S05]  /*cde0*/  @P0 FADD R3, R3, R116 ;  /* 0x0000007403030221 */ /* 0x001fca0000000000 */
[----:B------:R-:W0:Y:S01]  /*cdf0*/  SHFL.DOWN P0, R0, R3, 0x2, 0x1f ;  /* 0x08401f0003007f89 */ /* 0x000e220000000000 */
[----:B-1----:R-:W-:-:S13]  /*ce00*/  ISETP.NE.AND P1, PT, R4, RZ, PT ;  /* 0x000000ff0400720c */ /* 0x002fda0003f25270 */
[----:B------:R-:W1:Y:S01]  /*ce10*/  @!P1 S2R R6, SR_CgaCtaId ;  /* 0x0000000000069919 */ /* 0x000e620000008800 */
[----:B-----5:R-:W-:Y:S01]  /*ce20*/  @!P1 SHF.R.S32.HI R4, RZ, 0x1f, R7 ;  /* 0x0000001fff049819 */ /* 0x020fe20000011407 */
        /* <DEDUP_REMOVED lines=29> */
.L_x_5714:
[----:B01----:R-:W0:Y:S02]  /*d000*/  S2R R7, SR_TID.X ;  /* 0x0000000000077919 */ /* 0x003e240000002100 */
.L_x_5715:
[----:B------:R-:W-:Y:S05]  /*d010*/  BSYNC B0 ;  /* 0x0000000000007941 */ /* 0x000fea0003800000 */
.L_x_5713:
        /* <DEDUP_REMOVED lines=15> */
.L_x_5716:
[C---:B------:R-:W-:Y:S02]  /*d110*/  LEA R0, R7.reuse, UR7, 0x3 ;  /* 0x0000000707007c11 */ /* 0x040fe4000f8e18ff */
[----:B-1----:R-:W-:Y:S02]  /*d120*/  SHF.R.S32.HI R4, RZ, 0x1f, R7 ;  /* 0x0000001fff047819 */ /* 0x002fe40000011407 */
        /* <DEDUP_REMOVED lines=17> */
.L_x_5618:
[----:B------:R-:W-:Y:S01]  /*d240*/  HFMA2.MMA R78, -RZ, RZ, 0, 5.9604644775390625e-08 ;  /* 0x00000001ff4e7435 */ /* 0x000fe200000001ff */
[----:B------:R-:W-:Y:S02]  /*d250*/  MOV R249, R246 ;  /* 0x000000f600f97202 */ /* 0x000fe40000000f00 */
[----:B------:R-:W-:Y:S02]  /*d260*/  MOV R77, RZ ;  /* 0x000000ff004d7202 */ /* 0x000fe40000000f00 */
[----:B------:R-:W-:-:S07]  /*d270*/  MOV R242, 0xffffffff ;  /* 0xffffffff00f27802 */ /* 0x000fce0000000f00 */
[----:B0----5:R-:W-:Y:S05]  /*d280*/  WARPSYNC.COLLECTIVE R242, `(.L_x_5717) ;  /* 0x00000000f2087348 */ /* 0x021fea0003c00000 */
[----:B------:R1:W2:Y:S02]  /*d290*/  SHFL.UP P3, R76, R249, R78, R77 ;  /* 0x0400004ef94c7389 */ /* 0x0002a4000006004d */
[----:B012--5:R-:W-:Y:S01]  /*d2a0*/  ENDCOLLECTIVE ;  /* 0x000000000000791b */ /* 0x027fe20003800000 */
.L_x_5717:
[----:B------:R-:W-:Y:S02]  /*d2b0*/  MOV R249, R240 ;  /* 0x000000f000f97202 */ /* 0x000fe40000000f00 */
[----:B------:R-:W-:-:S07]  /*d2c0*/  MOV R241, R76 ;  /* 0x0000004c00f17202 */ /* 0x000fce0000000f00 */
[----:B------:R-:W-:Y:S05]  /*d2d0*/  WARPSYNC.COLLECTIVE R242, `(.L_x_5718) ;  /* 0x00000000f2087348 */ /* 0x000fea0003c00000 */
[----:B------:R0:W1:Y:S02]  /*d2e0*/  SHFL.UP P3, R76, R249, R78, R77 ;  /* 0x0400004ef94c7389 */ /* 0x000064000006004d */
[----:B01----:R-:W-:Y:S01]  /*d2f0*/  ENDCOLLECTIVE ;  /* 0x000000000000791b */ /* 0x003fe20003800000 */
.L_x_5718:
[----:B------:R-:W-:Y:S02]  /*d300*/  MOV R249, R247 ;  /* 0x000000f700f97202 */ /* 0x000fe40000000f00 */
[----:B------:R-:W-:-:S07]  /*d310*/  MOV R79, R76 ;  /* 0x0000004c004f7202 */ /* 0x000fce0000000f00 */
[----:B------:R-:W-:Y:S05]  /*d320*/  WARPSYNC.COLLECTIVE R242, `(.L_x_5719) ;  /* 0x00000000f2087348 */ /* 0x000fea0003c00000 */
[----:B------:R0:W1:Y:S02]  /*d330*/  SHFL.UP P3, R76, R249, R78, R77 ;  /* 0x0400004ef94c7389 */ /* 0x000064000006004d */
[----:B01----:R-:W-:Y:S01]  /*d340*/  ENDCOLLECTIVE ;  /* 0x000000000000791b */ /* 0x003fe20003800000 */
.L_x_5719:
[----:B------:R-:W-:Y:S02]  /*d350*/  MOV R249, R245 ;  /* 0x000000f500f97202 */ /* 0x000fe40000000f00 */
[----:B------:R-:W-:-:S07]  /*d360*/  MOV R243, R76 ;  /* 0x0000004c00f37202 */ /* 0x000fce0000000f00 */
[----:B------:R-:W-:Y:S05]  /*d370*/  WARPSYNC.COLLECTIVE R242, `(.L_x_5720) ;  /* 0x00000000f2087348 */ /* 0x000fea0003c00000 */
[----:B------:R0:W1:Y:S02]  /*d380*/  SHFL.UP P3, R76, R249, R78, R77 ;  /* 0x0400004ef94c7389 */ /* 0x000064000006004d */
[----:B01----:R-:W-:Y:S01]  /*d390*/  ENDCOLLECTIVE ;  /* 0x000000000000791b */ /* 0x003fe20003800000 */
.L_x_5720:
[----:B------:R-:W-:Y:S01]  /*d3a0*/  HFMA2.MMA R78, -RZ, RZ, 0, 1.1920928955078125e-07 ;  /* 0x00000002ff4e7435 */ /* 0x000fe200000001ff */
        /* <DEDUP_REMOVED lines=16> */
.L_x_5721:
[----:B------:R-:W-:Y:S02]  /*d4b0*/  MOV R249, R240 ;  /* 0x000000f000f97202 */ /* 0x000fe40000000f00 */
[----:B------:R-:W-:-:S07]  /*d4c0*/  MOV R79, R76 ;  /* 0x0000004c004f7202 */ /* 0x000fce0000000f00 */
[----:B------:R-:W-:Y:S05]  /*d4d0*/  WARPSYNC.COLLECTIVE R242, `(.L_x_5722) ;  /* 0x00000000f2087348 */ /* 0x000fea0003c00000 */
[----:B------:R0:W1:Y:S02]  /*d4e0*/  SHFL.UP P3, R76, R249, R78, R77 ;  /* 0x0400004ef94c7389 */ /* 0x000064000006004d */
[----:B01----:R-:W-:Y:S01]  /*d4f0*/  ENDCOLLECTIVE ;  /* 0x000000000000791b */ /* 0x003fe20003800000 */
.L_x_5722:
[----:B------:R-:W-:Y:S02]  /*d500*/  MOV R249, R247 ;  /* 0x000000f700f97202 */ /* 0x000fe40000000f00 */
[----:B------:R-:W-:-:S07]  /*d510*/  MOV R241, R76 ;  /* 0x0000004c00f17202 */ /* 0x000fce0000000f00 */
[----:B------:R-:W-:Y:S05]  /*d520*/  WARPSYNC.COLLECTIVE R242, `(.L_x_5723) ;  /* 0x00000000f2087348 */ /* 0x000fea0003c00000 */
[----:B------:R0:W1:Y:S02]  /*d530*/  SHFL.UP P3, R76, R249, R78, R77 ;  /* 0x0400004ef94c7389 */ /* 0x000064000006004d */
[----:B01----:R-:W-:Y:S01]  /*d540*/  ENDCOLLECTIVE ;  /* 0x000000000000791b */ /* 0x003fe20003800000 */
.L_x_5723:
[----:B------:R-:W-:Y:S02]  /*d550*/  MOV R249, R245 ;  /* 0x000000f500f97202 */ /* 0x000fe40000000f00 */
[----:B------:R-:W-:-:S07]  /*d560*/  MOV R243, R76 ;  /* 0x0000004c00f37202 */ /* 0x000fce0000000f00 */
[----:B------:R-:W-:Y:S05]  /*d570*/  WARPSYNC.COLLECTIVE R242, `(.L_x_5724) ;  /* 0x00000000f2087348 */ /* 0x000fea0003c00000 */
[----:B------:R0:W1:Y:S02]  /*d580*/  SHFL.UP P3, R76, R249, R78, R77 ;  /* 0x0400004ef94c7389 */ /* 0x000064000006004d */
[----:B01----:R-:W-:Y:S01]  /*d590*/  ENDCOLLECTIVE ;  /* 0x000000000000791b */ /* 0x003fe20003800000 */
.L_x_5724:
        /* <DEDUP_REMOVED lines=17> */
.L_x_5725:
[----:B------:R-:W-:Y:S02]  /*d6b0*/  MOV R249, R240 ;  /* 0x000000f000f97202 */ /* 0x000fe40000000f00 */
[----:B------:R-:W-:-:S07]  /*d6c0*/  MOV R241, R76 ;  /* 0x0000004c00f17202 */ /* 0x000fce0000000f00 */
[----:B------:R-:W-:Y:S05]  /*d6d0*/  WARPSYNC.COLLECTIVE R242, `(.L_x_5726) ;  /* 0x00000000f2087348 */ /* 0x000fea0003c00000 */
[----:B------:R0:W1:Y:S02]  /*d6e0*/  SHFL.UP P3, R76, R249, R78, R77 ;  /* 0x0400004ef94c7389 */ /* 0x000064000006004d */
[----:B01----:R-:W-:Y:S01]  /*d6f0*/  ENDCOLLECTIVE ;  /* 0x000000000000791b */ /* 0x003fe20003800000 */
.L_x_5726:
[----:B------:R-:W-:Y:S02]  /*d700*/  MOV R249, R247 ;  /* 0x000000f700f97202 */ /* 0x000fe40000000f00 */
[----:B------:R-:W-:-:S07]  /*d710*/  MOV R79, R76 ;  /* 0x0000004c004f7202 */ /* 0x000fce0000000f00 */
[----:B------:R-:W-:Y:S05]  /*d720*/  WARPSYNC.COLLECTIVE R242, `(.L_x_5727) ;  /* 0x00000000f2087348 */ /* 0x000fea0003c00000 */
[----:B------:R0:W1:Y:S02]  /*d730*/  SHFL.UP P3, R76, R249, R78, R77 ;  /* 0x0400004ef94c7389 */ /* 0x000064000006004d */
[----:B01----:R-:W-:Y:S01]  /*d740*/  ENDCOLLECTIVE ;  /* 0x000000000000791b */ /* 0x003fe20003800000 */
.L_x_5727:
[----:B------:R-:W-:Y:S02]  /*d750*/  MOV R249, R245 ;  /* 0x000000f500f97202 */ /* 0x000fe40000000f00 */
[----:B------:R-:W-:-:S07]  /*d760*/  MOV R243, R76 ;  /* 0x0000004c00f37202 */ /* 0x000fce0000000f00 */
[----:B------:R-:W-:Y:S05]  /*d770*/  WARPSYNC.COLLECTIVE R242, `(.L_x_5728) ;  /* 0x00000000f2087348 */ /* 0x000fea0003c00000 */
[----:B------:R0:W1:Y:S02]  /*d780*/  SHFL.UP P3, R76, R249, R78, R77 ;  /* 0x0400004ef94c7389 */ /* 0x000064000006004d */
[----:B01----:R-:W-:Y:S01]  /*d790*/  ENDCOLLECTIVE ;  /* 0x000000000000791b */ /* 0x003fe20003800000 */
.L_x_5728:
        /* <DEDUP_REMOVED lines=17> */
.L_x_5729:
[----:B------:R-:W-:Y:S02]  /*d8b0*/  MOV R249, R240 ;  /* 0x000000f000f97202 */ /* 0x000fe40000000f00 */
[----:B------:R-:W-:-:S07]  /*d8c0*/  MOV R79, R76 ;  /* 0x0000004c004f7202 */ /* 0x000fce0000000f00 */
[----:B------:R-:W-:Y:S05]  /*d8d0*/  WARPSYNC.COLLECTIVE R242, `(.L_x_5730) ;  /* 0x00000000f2087348 */ /* 0x000fea0003c00000 */
[----:B------:R0:W1:Y:S02]  /*d8e0*/  SHFL.UP P3, R76, R249, R78, R77 ;  /* 0x0400004ef94c7389 */ /* 0x000064000006004d */
[----:B01----:R-:W-:Y:S01]  /*d8f0*/  ENDCOLLECTIVE ;  /* 0x000000000000791b */ /* 0x003fe20003800000 */
.L_x_5730:
[----:B------:R-:W-:Y:S02]  /*d900*/  MOV R249, R247 ;  /* 0x000000f700f97202 */ /* 0x000fe40000000f00 */
[----:B------:R-:W-:-:S07]  /*d910*/  MOV R243, R76 ;  /* 0x0000004c00f37202 */ /* 0x000fce0000000f00 */
[----:B------:R-:W-:Y:S05]  /*d920*/  WARPSYNC.COLLECTIVE R242, `(.L_x_5731) ;  /* 0x00000000f2087348 */ /* 0x000fea0003c00000 */
[----:B------:R0:W1:Y:S02]  /*d930*/  SHFL.UP P3, R76, R249, R78, R77 ;  /* 0x0400004ef94c7389 */ /* 0x000064000006004d */
[----:B01----:R-:W-:Y:S01]  /*d940*/  ENDCOLLECTIVE ;  /* 0x000000000000791b */ /* 0x003fe20003800000 */
.L_x_5731:
[----:B------:R-:W-:Y:S02]  /*d950*/  MOV R249, R245 ;  /* 0x000000f500f97202 */ /* 0x000fe40000000f00 */
[----:B------:R-:W-:-:S07]  /*d960*/  MOV R241, R76 ;  /* 0x0000004c00f17202 */ /* 0x000fce0000000f00 */
[----:B------:R-:W-:Y:S05]  /*d970*/  WARPSYNC.COLLECTIVE R242, `(.L_x_5732) ;  /* 0x00000000f2087348 */ /* 0x000fea0003c00000 */
[----:B------:R0:W1:Y:S02]  /*d980*/  SHFL.UP P3, R76, R249, R78, R77 ;  /* 0x0400004ef94c7389 */ /* 0x000064000006004d */
[----:B01----:R-:W-:Y:S01]  /*d990*/  ENDCOLLECTIVE ;  /* 0x000000000000791b */ /* 0x003fe20003800000 */
.L_x_5732:
[----:B------:R-:W-:Y:S01]  /*d9a0*/  HFMA2.MMA R78, -RZ, RZ, 0, 9.5367431640625e-07 ;  /* 0x00000010ff4e7435 */ /* 0x000fe200000001ff */
        /* <DEDUP_REMOVED lines=16> */
.L_x_5733:
[----:B------:R-:W-:Y:S02]  /*dab0*/  MOV R249, R240 ;  /* 0x000000f000f97202 */ /* 0x000fe40000000f00 */
[----:B------:R-:W-:-:S07]  /*dac0*/  MOV R241, R76 ;  /* 0x0000004c00f17202 */ /* 0x000fce0000000f00 */
[----:B------:R-:W-:Y:S05]  /*dad0*/  WARPSYNC.COLLECTIVE R242, `(.L_x_5734) ;  /* 0x00000000f2087348 */ /* 0x000fea0003c00000 */
[----:B------:R0:W1:Y:S02]  /*dae0*/  SHFL.UP P3, R76, R249, R78, R77 ;  /* 0x0400004ef94c7389 */ /* 0x000064000006004d */
[----:B01----:R-:W-:Y:S01]  /*daf0*/  ENDCOLLECTIVE ;  /* 0x000000000000791b */ /* 0x003fe20003800000 */
.L_x_5734:
[----:B------:R-:W-:Y:S02]  /*db00*/  MOV R249, R247 ;  /* 0x000000f700f97202 */ /* 0x000fe40000000f00 */
[----:B------:R-:W-:-:S07]  /*db10*/  MOV R79, R76 ;  /* 0x0000004c004f7202 */ /* 0x000fce0000000f00 */
[----:B------:R-:W-:Y:S05]  /*db20*/  WARPSYNC.COLLECTIVE R242, `(.L_x_5735) ;  /* 0x00000000f2087348 */ /* 0x000fea0003c00000 */
[----:B------:R0:W1:Y:S02]  /*db30*/  SHFL.UP P3, R76, R249, R78, R77 ;  /* 0x0400004ef94c7389 */ /* 0x000064000006004d */
[----:B01----:R-:W-:Y:S01]  /*db40*/  ENDCOLLECTIVE ;  /* 0x000000000000791b */ /* 0x003fe20003800000 */
.L_x_5735:
[----:B------:R-:W-:Y:S02]  /*db50*/  MOV R249, R245 ;  /* 0x000000f500f97202 */ /* 0x000fe40000000f00 */
[----:B------:R-:W-:-:S07]  /*db60*/  MOV R243, R76 ;  /* 0x0000004c00f37202 */ /* 0x000fce0000000f00 */
[----:B------:R-:W-:Y:S05]  /*db70*/  WARPSYNC.COLLECTIVE R242, `(.L_x_5736) ;  /* 0x00000000f2087348 */ /* 0x000fea0003c00000 */
[----:B------:R0:W1:Y:S02]  /*db80*/  SHFL.UP P3, R76, R249, R78, R77 ;  /* 0x0400004ef94c7389 */ /* 0x000064000006004d */
[----:B01----:R-:W-:Y:S01]  /*db90*/  ENDCOLLECTIVE ;  /* 0x000000000000791b */ /* 0x003fe20003800000 */
.L_x_5736:
[----:B------:R-:W-:Y:S05]  /*dba0*/  BRA `(.L_x_5737) ;  /* 0xffffff8000287947 */ /* 0x000fea000383ffff */
.L_x_5619:
        /* <DEDUP_REMOVED lines=8> */
.L_x_5739:
[----:B------:R-:W-:Y:S05]  /*dc30*/  BSYNC B0 ;  /* 0x0000000000007941 */ /* 0x000fea0003800000 */
.L_x_5738:
[----:B------:R-:W-:Y:S05]  /*dc40*/  BRA `(.L_x_5740) ;  /* 0xffffff8000387947 */ /* 0x000fea000383ffff */
.L_x_5620:
        /* <DEDUP_REMOVED lines=8> */
.L_x_5742:
[----:B------:R-:W-:Y:S05]  /*dcd0*/  BSYNC B0 ;  /* 0x0000000000007941 */ /* 0x000fea0003800000 */
.L_x_5741:
[----:B------:R-:W-:Y:S05]  /*dce0*/  BRA `(.L_x_5743) ;  /* 0xffffff8000187947 */ /* 0x000fea000383ffff */
.L_x_5621:
        /* <DEDUP_REMOVED lines=8> */
.L_x_5745:
[----:B------:R-:W-:Y:S05]  /*dd70*/  BSYNC B0 ;  /* 0x0000000000007941 */ /* 0x000fea0003800000 */
.L_x_5744:
[----:B------:R-:W-:Y:S05]  /*dd80*/  BRA `(.L_x_5746) ;  /* 0xffffff7c00f87947 */ /* 0x000fea000383ffff */
.L_x_5622:
        /* <DEDUP_REMOVED lines=8> */
.L_x_5748:
[----:B------:R-:W-:Y:S05]  /*de10*/  BSYNC B0 ;  /* 0x0000000000007941 */ /* 0x000fea0003800000 */
.L_x_5747:
[----:B------:R-:W-:Y:S05]  /*de20*/  BRA `(.L_x_5749) ;  /* 0xffffff7c00d87947 */ /* 0x000fea000383ffff */
.L_x_5623:
        /* <DEDUP_REMOVED lines=8> */
.L_x_5751:
[----:B------:R-:W-:Y:S05]  /*deb0*/  BSYNC B0 ;  /* 0x0000000000007941 */ /* 0x000fea0003800000 */
.L_x_5750:
        /* <DEDUP_REMOVED lines=10> */
.L_x_5752:
[----:B------:R-:W-:Y:S02]  /*df60*/  MOV R79, 0x1f ;  /* 0x0000001f004f7802 */ /* 0x000fe40000000f00 */
[----:B------:R-:W-:Y:S02]  /*df70*/  MOV R249, R247 ;  /* 0x000000f700f97202 */ /* 0x000fe40000000f00 */
[----:B------:R-:W-:-:S07]  /*df80*/  MOV R248, R76 ;  /* 0x0000004c00f87202 */ /* 0x000fce0000000f00 */
[----:B------:R-:W-:Y:S05]  /*df90*/  WARPSYNC.COLLECTIVE R242, `(.L_x_5753) ;  /* 0x00000000f2087348 */ /* 0x000fea0003c00000 */
[----:B------:R0:W1:Y:S02]  /*dfa0*/  SHFL.UP P3, R76, R249, R78, R77 ;  /* 0x0400004ef94c7389 */ /* 0x000064000006004d */
[----:B01----:R-:W-:Y:S01]  /*dfb0*/  ENDCOLLECTIVE ;  /* 0x000000000000791b */ /* 0x003fe20003800000 */
.L_x_5753:
[----:B------:R-:W-:Y:S02]  /*dfc0*/  MOV R249, R245 ;  /* 0x000000f500f97202 */ /* 0x000fe40000000f00 */
[----:B------:R-:W-:-:S07]  /*dfd0*/  MOV R247, R76 ;  /* 0x0000004c00f77202 */ /* 0x000fce0000000f00 */
[----:B------:R-:W-:Y:S05]  /*dfe0*/  WARPSYNC.COLLECTIVE R242, `(.L_x_5754) ;  /* 0x00000000f2087348 */ /* 0x000fea0003c00000 */
[----:B------:R0:W1:Y:S02]  /*dff0*/  SHFL.UP P3, R76, R249, R78, R77 ;  /* 0x0400004ef94c7389 */ /* 0x000064000006004d */
[----:B01----:R-:W-:Y:S01]  /*e000*/  ENDCOLLECTIVE ;  /* 0x000000000000791b */ /* 0x003fe20003800000 */
.L_x_5754:
[----:B------:R-:W-:Y:S05]  /*e010*/  WARPSYNC.COLLECTIVE R242, `(.L_x_5755) ;  /* 0x00000000f2087348 */ /* 0x000fea0003c00000 */
[----:B------:R0:W1:Y:S02]  /*e020*/  SHFL.IDX P3, R243, R241, R240, R79 ;  /* 0x000000f0f1f37389 */ /* 0x000064000006004f */
[----:B01----:R-:W-:Y:S01]  /*e030*/  ENDCOLLECTIVE ;  /* 0x000000000000791b */ /* 0x003fe20003800000 */
.L_x_5755:
[----:B------:R-:W-:Y:S02]  /*e040*/  MOV R241, R61 ;  /* 0x0000003d00f17202 */ /* 0x000fe40000000f00 */
[----:B------:R-:W-:Y:S02]  /*e050*/  MOV R245, R76 ;  /* 0x0000004c00f57202 */ /* 0x000fe40000000f00 */
[----:B------:R-:W-:-:S07]  /*e060*/  MOV R76, R243 ;  /* 0x000000f3004c7202 */ /* 0x000fce0000000f00 */
[----:B------:R-:W-:Y:S05]  /*e070*/  WARPSYNC.COLLECTIVE R242, `(.L_x_5756) ;  /* 0x00000000f2087348 */ /* 0x000fea0003c00000 */
[----:B------:R0:W1:Y:S02]  /*e080*/  SHFL.IDX P3, R243, R241, R240, R79 ;  /* 0x000000f0f1f37389 */ /* 0x000064000006004f */
[----:B01----:R-:W-:Y:S01]  /*e090*/  ENDCOLLECTIVE ;  /* 0x000000000000791b */ /* 0x003fe20003800000 */
.L_x_5756:
[----:B------:R-:W-:Y:S02]  /*e0a0*/  MOV R241, R62 ;  /* 0x0000003e00f17202 */ /* 0x000fe40000000f00 */
[----:B------:R-:W-:-:S07]  /*e0b0*/  MOV R77, R243 ;  /* 0x000000f3004d7202 */ /* 0x000fce0000000f00 */
[----:B------:R-:W-:Y:S05]  /*e0c0*/  WARPSYNC.COLLECTIVE R242, `(.L_x_5757) ;  /* 0x00000000f2087348 */ /* 0x000fea0003c00000 */
[----:B------:R0:W1:Y:S02]  /*e0d0*/  SHFL.IDX P3, R243, R241, R240, R79 ;  /* 0x000000f0f1f37389 */ /* 0x000064000006004f */
[----:B01----:R-:W-:Y:S01]  /*e0e0*/  ENDCOLLECTIVE ;  /* 0x000000000000791b */ /* 0x003fe20003800000 */
.L_x_5757:
[----:B------:R-:W-:Y:S02]  /*e0f0*/  MOV R241, R63 ;  /* 0x0000003f00f17202 */ /* 0x000fe40000000f00 */
[----:B------:R-:W-:-:S07]  /*e100*/  MOV R78, R243 ;  /* 0x000000f3004e7202 */ /* 0x000fce0000000f00 */
[----:B------:R-:W-:Y:S05]  /*e110*/  WARPSYNC.COLLECTIVE R242, `(.L_x_5758) ;  /* 0x00000000f2087348 */ /* 0x000fea0003c00000 */
[----:B------:R0:W1:Y:S02]  /*e120*/  SHFL.IDX P3, R243, R241, R240, R79 ;  /* 0x000000f0f1f37389 */ /* 0x000064000006004f */
[----:B01----:R-:W-:Y:S01]  /*e130*/  ENDCOLLECTIVE ;  /* 0x000000000000791b */ /* 0x003fe20003800000 */
.L_x_5758:
[----:B------:R-:W-:Y:S01]  /*e140*/  MOV R79, R243 ;  /* 0x000000f3004f7202 */ /* 0x000fe20000000f00 */
[----:B------:R-:W-:Y:S06]  /*e150*/  BRA `(.L_x_5759) ;  /* 0xffffff7c00347947 */ /* 0x000fec000383ffff */
.L_x_5625:
[----:B------:R-:W-:Y:S01]  /*e160*/  HFMA2.MMA R78, -RZ, RZ, 0, 5.9604644775390625e-08 ;  /* 0x00000001ff4e7435 */ /* 0x000fe200000001ff */
[----:B------:R-:W-:Y:S02]  /*e170*/  MOV R77, R251 ;  /* 0x000000fb004d7202 */ /* 0x000fe40000000f00 */
[----:B------:R-:W-:Y:S02]  /*e180*/  MOV R243, 0x1f ;  /* 0x0000001f00f37802 */ /* 0x000fe40000000f00 */
[----:B------:R-:W-:-:S07]  /*e190*/  MOV R242, 0xffffffff ;  /* 0xffffffff00f27802 */ /* 0x000fce0000000f00 */
[----:B-1----:R-:W-:Y:S05]  /*e1a0*/  WARPSYNC.COLLECTIVE R242, `(.L_x_5760) ;  /* 0x00000000f2087348 */ /* 0x002fea0003c00000 */
[----:B------:R0:W2:Y:S02]  /*e1b0*/  SHFL.DOWN P1, R76, R77, R78, R243 ;  /* 0x0800004e4d4c7389 */ /* 0x0000a400000200f3 */
[----:B012---:R-:W-:Y:S01]  /*e1c0*/  ENDCOLLECTIVE ;  /* 0x000000000000791b */ /* 0x007fe20003800000 */
.L_x_5760:
[----:B------:R-:W-:Y:S02]  /*e1d0*/  MOV R77, R250 ;  /* 0x000000fa004d7202 */ /* 0x000fe40000000f00 */
[----:B------:R-:W-:-:S07]  /*e1e0*/  MOV R240, R76 ;  /* 0x0000004c00f07202 */ /* 0x000fce0000000f00 */
[----:B------:R-:W-:Y:S05]  /*e1f0*/  WARPSYNC.COLLECTIVE R242, `(.L_x_5761) ;  /* 0x00000000f2087348 */ /* 0x000fea0003c00000 */
[----:B------:R0:W1:Y:S02]  /*e200*/  SHFL.DOWN P1, R76, R77, R78, R243 ;  /* 0x0800004e4d4c7389 */ /* 0x00006400000200f3 */
[----:B01----:R-:W-:Y:S01]  /*e210*/  ENDCOLLECTIVE ;  /* 0x000000000000791b */ /* 0x003fe20003800000 */
.L_x_5761:
[----:B------:R-:W-:Y:S02]  /*e220*/  MOV R77, R248 ;  /* 0x000000f8004d7202 */ /* 0x000fe40000000f00 */
[----:B------:R-:W-:-:S07]  /*e230*/  MOV R79, R76 ;  /* 0x0000004c004f7202 */ /* 0x000fce0000000f00 */
[----:B------:R-:W-:Y:S05]  /*e240*/  WARPSYNC.COLLECTIVE R242, `(.L_x_5762) ;  /* 0x00000000f2087348 */ /* 0x000fea0003c00000 */
[----:B------:R0:W1:Y:S02]  /*e250*/  SHFL.DOWN P1, R76, R77, R78, R243 ;  /* 0x0800004e4d4c7389 */ /* 0x00006400000200f3 */
[----:B01----:R-:W-:Y:S01]  /*e260*/  ENDCOLLECTIVE ;  /* 0x000000000000791b */ /* 0x003fe20003800000 */
.L_x_5762:
[----:B------:R-:W-:Y:S02]  /*e270*/  MOV R77, R249 ;  /* 0x000000f9004d7202 */ /* 0x000fe40000000f00 */
[----:B------:R-:W-:-:S07]  /*e280*/  MOV R241, R76 ;  /* 0x0000004c00f17202 */ /* 0x000fce0000000f00 */
[----:B------:R-:W-:Y:S05]  /*e290*/  WARPSYNC.COLLECTIVE R242, `(.L_x_5763) ;  /* 0x00000000f2087348 */ /* 0x000fea0003c00000 */
[----:B------:R0:W1:Y:S02]  /*e2a0*/  SHFL.DOWN P1, R76, R77, R78, R243 ;  /* 0x0800004e4d4c7389 */ /* 0x00006400000200f3 */
[----:B01----:R-:W-:Y:S01]  /*e2b0*/  ENDCOLLECTIVE ;  /* 0x000000000000791b */ /* 0x003fe20003800000 */
.L_x_5763:
[----:B------:R-:W-:Y:S05]  /*e2c0*/  BRA `(.L_x_5764) ;  /* 0xffffff9000407947 */ /* 0x000fea000383ffff */
.L_x_5628:
        /* <DEDUP_REMOVED lines=8> */
.L_x_5766:
[----:B------:R-:W-:Y:S05]  /*e350*/  BSYNC B0 ;  /* 0x0000000000007941 */ /* 0x000fea0003800000 */
.L_x_5765:
        /* <DEDUP_REMOVED lines=8> */
.L_x_5767:
[----:B------:R-:W-:Y:S02]  /*e3e0*/  MOV R77, R248 ;  /* 0x000000f8004d7202 */ /* 0x000fe40000000f00 */
[----:B------:R-:W-:-:S07]  /*e3f0*/  MOV R240, R76 ;  /* 0x0000004c00f07202 */ /* 0x000fce0000000f00 */
[----:B------:R-:W-:Y:S05]  /*e400*/  WARPSYNC.COLLECTIVE R242, `(.L_x_5768) ;  /* 0x00000000f2087348 */ /* 0x000fea0003c00000 */
[----:B------:R0:W1:Y:S02]  /*e410*/  SHFL.DOWN P1, R76, R77, R78, R243 ;  /* 0x0800004e4d4c7389 */ /* 0x00006400000200f3 */
[----:B01----:R-:W-:Y:S01]  /*e420*/  ENDCOLLECTIVE ;  /* 0x000000000000791b */ /* 0x003fe20003800000 */
.L_x_5768:
[----:B------:R-:W-:Y:S02]  /*e430*/  MOV R77, R249 ;  /* 0x000000f9004d7202 */ /* 0x000fe40000000f00 */
[----:B------:R-:W-:-:S07]  /*e440*/  MOV R241, R76 ;  /* 0x0000004c00f17202 */ /* 0x000fce0000000f00 */
[----:B------:R-:W-:Y:S05]  /*e450*/  WARPSYNC.COLLECTIVE R242, `(.L_x_5769) ;  /* 0x00000000f2087348 */ /* 0x000fea0003c00000 */
[----:B------:R0:W1:Y:S02]  /*e460*/  SHFL.DOWN P1, R76, R77, R78, R243 ;  /* 0x0800004e4d4c7389 */ /* 0x00006400000200f3 */
[----:B01----:R-:W-:Y:S01]  /*e470*/  ENDCOLLECTIVE ;  /* 0x000000000000791b */ /* 0x003fe20003800000 */
.L_x_5769:
[----:B------:R-:W-:Y:S05]  /*e480*/  BRA `(.L_x_5770) ;  /* 0xffffff9000247947 */ /* 0x000fea000383ffff */
.L_x_5631:
        /* <DEDUP_REMOVED lines=8> */
.L_x_5772:
[----:B------:R-:W-:Y:S05]  /*e510*/  BSYNC B0 ;  /* 0x0000000000007941 */ /* 0x000fea0003800000 */
.L_x_5771:
        /* <DEDUP_REMOVED lines=8> */
.L_x_5773:
[----:B------:R-:W-:Y:S02]  /*e5a0*/  MOV R77, R248 ;  /* 0x000000f8004d7202 */ /* 0x000fe40000000f00 */
[----:B------:R-:W-:-:S07]  /*e5b0*/  MOV R240, R76 ;  /* 0x0000004c00f07202 */ /* 0x000fce0000000f00 */
[----:B------:R-:W-:Y:S05]  /*e5c0*/  WARPSYNC.COLLECTIVE R242, `(.L_x_5774) ;  /* 0x00000000f2087348 */ /* 0x000fea0003c00000 */
[----:B------:R0:W1:Y:S02]  /*e5d0*/  SHFL.DOWN P1, R76, R77, R78, R243 ;  /* 0x0800004e4d4c7389 */ /* 0x00006400000200f3 */
[----:B01----:R-:W-:Y:S01]  /*e5e0*/  ENDCOLLECTIVE ;  /* 0x000000000000791b */ /* 0x003fe20003800000 */
.L_x_5774:
[----:B------:R-:W-:Y:S02]  /*e5f0*/  MOV R77, R249 ;  /* 0x000000f9004d7202 */ /* 0x000fe40000000f00 */
[----:B------:R-:W-:-:S07]  /*e600*/  MOV R241, R76 ;  /* 0x0000004c00f17202 */ /* 0x000fce0000000f00 */
[----:B------:R-:W-:Y:S05]  /*e610*/  WARPSYNC.COLLECTIVE R242, `(.L_x_5775) ;  /* 0x00000000f2087348 */ /* 0x000fea0003c00000 */
[----:B------:R0:W1:Y:S02]  /*e620*/  SHFL.DOWN P1, R76, R77, R78, R243 ;  /* 0x0800004e4d4c7389 */ /* 0x00006400000200f3 */
[----:B01----:R-:W-:Y:S01]  /*e630*/  ENDCOLLECTIVE ;  /* 0x000000000000791b */ /* 0x003fe20003800000 */
.L_x_5775:
[----:B------:R-:W-:Y:S05]  /*e640*/  BRA `(.L_x_5776) ;  /* 0xffffff9000087947 */ /* 0x000fea000383ffff */
.L_x_5634:
        /* <DEDUP_REMOVED lines=8> */
.L_x_5778:
[----:B------:R-:W-:Y:S05]  /*e6d0*/  BSYNC B0 ;  /* 0x0000000000007941 */ /* 0x000fea0003800000 */
.L_x_5777:
        /* <DEDUP_REMOVED lines=8> */
.L_x_5779:
[----:B------:R-:W-:Y:S02]  /*e760*/  MOV R77, R248 ;  /* 0x000000f8004d7202 */ /* 0x000fe40000000f00 */
[----:B------:R-:W-:-:S07]  /*e770*/  MOV R240, R76 ;  /* 0x0000004c00f07202 */ /* 0x000fce0000000f00 */
[----:B------:R-:W-:Y:S05]  /*e780*/  WARPSYNC.COLLECTIVE R242, `(.L_x_5780) ;  /* 0x00000000f2087348 */ /* 0x000fea0003c00000 */
[----:B------:R0:W1:Y:S02]  /*e790*/  SHFL.DOWN P1, R76, R77, R78, R243 ;  /* 0x0800004e4d4c7389 */ /* 0x00006400000200f3 */
[----:B01----:R-:W-:Y:S01]  /*e7a0*/  ENDCOLLECTIVE ;  /* 0x000000000000791b */ /* 0x003fe20003800000 */
.L_x_5780:
[----:B------:R-:W-:Y:S02]  /*e7b0*/  MOV R77, R249 ;  /* 0x000000f9004d7202 */ /* 0x000fe40000000f00 */
[----:B------:R-:W-:-:S07]  /*e7c0*/  MOV R241, R76 ;  /* 0x0000004c00f17202 */ /* 0x000fce0000000f00 */
[----:B------:R-:W-:Y:S05]  /*e7d0*/  WARPSYNC.COLLECTIVE R242, `(.L_x_5781) ;  /* 0x00000000f2087348 */ /* 0x000fea0003c00000 */
[----:B------:R0:W1:Y:S02]  /*e7e0*/  SHFL.DOWN P1, R76, R77, R78, R243 ;  /* 0x0800004e4d4c7389 */ /* 0x00006400000200f3 */
[----:B01----:R-:W-:Y:S01]  /*e7f0*/  ENDCOLLECTIVE ;  /* 0x000000000000791b */ /* 0x003fe20003800000 */
.L_x_5781:
[----:B------:R-:W-:Y:S05]  /*e800*/  BRA `(.L_x_5782) ;  /* 0xffffff8c00ec7947 */ /* 0x000fea000383ffff */
.L_x_5637:
        /* <DEDUP_REMOVED lines=8> */
.L_x_5784:
[----:B------:R-:W-:Y:S05]  /*e890*/  BSYNC B0 ;  /* 0x0000000000007941 */ /* 0x000fea0003800000 */
.L_x_5783:
        /* <DEDUP_REMOVED lines=8> */
.L_x_5785:
[----:B------:R-:W-:Y:S02]  /*e920*/  MOV R77, R248 ;  /* 0x000000f8004d7202 */ /* 0x000fe40000000f00 */
[----:B------:R-:W-:-:S07]  /*e930*/  MOV R79, R76 ;  /* 0x0000004c004f7202 */ /* 0x000fce0000000f00 */
[----:B------:R-:W-:Y:S05]  /*e940*/  WARPSYNC.COLLECTIVE R242, `(.L_x_5786) ;  /* 0x00000000f2087348 */ /* 0x000fea0003c00000 */
[----:B------:R0:W1:Y:S02]  /*e950*/  SHFL.DOWN P1, R76, R77, R78, R243 ;  /* 0x0800004e4d4c7389 */ /* 0x00006400000200f3 */
[----:B01----:R-:W-:Y:S01]  /*e960*/  ENDCOLLECTIVE ;  /* 0x000000000000791b */ /* 0x003fe20003800000 */
.L_x_5786:
[----:B------:R-:W-:Y:S02]  /*e970*/  MOV R77, R249 ;  /* 0x000000f9004d7202 */ /* 0x000fe40000000f00 */
[----:B------:R-:W-:-:S07]  /*e980*/  MOV R240, R76 ;  /* 0x0000004c00f07202 */ /* 0x000fce0000000f00 */
[----:B------:R-:W-:Y:S05]  /*e990*/  WARPSYNC.COLLECTIVE R242, `(.L_x_5787) ;  /* 0x00000000f2087348 */ /* 0x000fea0003c00000 */
[----:B------:R0:W1:Y:S02]  /*e9a0*/  SHFL.DOWN P1, R76, R77, R78, R243 ;  /* 0x0800004e4d4c7389 */ /* 0x00006400000200f3 */
[----:B01----:R-:W-:Y:S01]  /*e9b0*/  ENDCOLLECTIVE ;  /* 0x000000000000791b */ /* 0x003fe20003800000 */
.L_x_5787:
[----:B------:R-:W-:Y:S05]  /*e9c0*/  BRA `(.L_x_5788) ;  /* 0xffffff8c00d07947 */ /* 0x000fea000383ffff */
.L_x_5640:
[----:B-1----:R-:W-:Y:S01]  /*e9d0*/  HFMA2.MMA R240, -RZ, RZ, 0, 0 ;  /* 0x00000000fff07435 */ /* 0x002fe200000001ff */
[----:B------:R-:W-:Y:S01]  /*e9e0*/  BSSY B0, `(.L_x_5789) ;  /* 0x0000007000007945 */ /* 0x000fe20003800000 */
[----:B------:R-:W-:Y:S02]  /*e9f0*/  MOV R241, R251 ;  /* 0x000000fb00f17202 */ /* 0x000fe40000000f00 */
[----:B------:R-:W-:Y:S02]  /*ea00*/  MOV R79, 0x1f ;  /* 0x0000001f004f7802 */ /* 0x000fe40000000f00 */
[----:B------:R-:W-:-:S07]  /*ea10*/  MOV R242, 0xffffffff ;  /* 0xffffffff00f27802 */ /* 0x000fce0000000f00 */
[----:B0-234-:R-:W-:Y:S05]  /*ea20*/  WARPSYNC.COLLECTIVE R242, `(.L_x_5790) ;  /* 0x00000000f2087348 */ /* 0x01dfea0003c00000 */
[----:B------:R1:W0:Y:S02]  /*ea30*/  SHFL.IDX P3, R243, R241, R240, R79 ;  /* 0x000000f0f1f37389 */ /* 0x000224000006004f */
[----:B01234-:R-:W-:Y:S01]  /*ea40*/  ENDCOLLECTIVE ;  /* 0x000000000000791b */ /* 0x01ffe20003800000 */
.L_x_5790:
[----:B------:R-:W-:Y:S05]  /*ea50*/  BSYNC B0 ;  /* 0x0000000000007941 */ /* 0x000fea0003800000 */
.L_x_5789:
[----:B------:R-:W-:Y:S01]  /*ea60*/  HFMA2.MMA R240, -RZ, RZ, 0, 0 ;  /* 0x00000000fff07435 */ /* 0x000fe200000001ff */
[----:B------:R-:W-:Y:S01]  /*ea70*/  MOV R241, R250 ;  /* 0x000000fa00f17202 */ /* 0x000fe20000000f00 */
[----:B------:R-:W-:Y:S01]  /*ea80*/  HFMA2.MMA R78, -RZ, RZ, 0, 5.9604644775390625e-08 ;  /* 0x00000001ff4e7435 */ /* 0x000fe200000001ff */
[----:B------:R-:W-:Y:S02]  /*ea90*/  MOV R79, 0x1f ;  /* 0x0000001f004f7802 */ /* 0x000fe40000000f00 */
[----:B------:R-:W-:Y:S02]  /*eaa0*/  MOV R242, 0xffffffff ;  /* 0xffffffff00f27802 */ /* 0x000fe40000000f00 */
[----:B------:R-:W-:-:S07]  /*eab0*/  MOV R247, R243 ;  /* 0x000000f300f77202 */ /* 0x000fce0000000f00 */
[----:B------:R-:W-:Y:S05]  /*eac0*/  WARPSYNC.COLLECTIVE R242, `(.L_x_5791) ;  /* 0x00000000f2087348 */ /* 0x000fea0003c00000 */
[----:B------:R0:W1:Y:S02]  /*ead0*/  SHFL.IDX P3, R243, R241, R240, R79 ;  /* 0x000000f0f1f37389 */ /* 0x000064000006004f */
[----:B01----:R-:W-:Y:S01]  /*eae0*/  ENDCOLLECTIVE ;  /* 0x000000000000791b */ /* 0x003fe20003800000 */
.L_x_5791:
[----:B------:R-:W-:Y:S02]  /*eaf0*/  MOV R241, R248 ;  /* 0x000000f800f17202 */ /* 0x000fe40000000f00 */
[----:B------:R-:W-:-:S07]  /*eb00*/  MOV R252, R243 ;  /* 0x000000f300fc7202 */ /* 0x000fce0000000f00 */
[----:B------:R-:W-:Y:S05]  /*eb10*/  WARPSYNC.COLLECTIVE R242, `(.L_x_5792) ;  /* 0x00000000f2087348 */ /* 0x000fea0003c00000 */
[----:B------:R0:W1:Y:S02]  /*eb20*/  SHFL.IDX P3, R243, R241, R240, R79 ;  /* 0x000000f0f1f37389 */ /* 0x000064000006004f */
[----:B01----:R-:W-:Y:S01]  /*eb30*/  ENDCOLLECTIVE ;  /* 0x000000000000791b */ /* 0x003fe20003800000 */
.L_x_5792:
[-C--:B------:R-:W-:Y:S01]  /*eb40*/  FMUL.FTZ R77, R63, R252.reuse ;  /* 0x000000fc3f4d7220 */ /* 0x080fe20000410000 */
[----:B------:R-:W-:-:S03]  /*eb50*/  FMUL.FTZ R76, R62, R252 ;  /* 0x000000fc3e4c7220 */ /* 0x000fc60000410000 */
[----:B------:R-:W-:Y:S01]  /*eb60*/  FFMA.FTZ R244, R62, R247, -R77 ;  /* 0x000000f73ef47223 */ /* 0x000fe2000001084d */
[----:B------:R-:W-:Y:S01]  /*eb70*/  MOV R77, R251 ;  /* 0x000000fb004d7202 */ /* 0x000fe20000000f00 */
[----:B------:R-:W-:Y:S01]  /*eb80*/  FFMA.FTZ R227, R63, R247, R76 ;  /* 0x000000f73fe37223 */ /* 0x000fe2000001004c */
[----:B------:R-:W-:Y:S02]  /*eb90*/  MOV R241, R249 ;  /* 0x000000f900f17202 */ /* 0x000fe40000000f00 */
[----:B------:R-:W-:-:S07]  /*eba0*/  MOV R246, R243 ;  /* 0x000000f300f67202 */ /* 0x000fce0000000f00 */
[----:B------:R-:W-:Y:S05]  /*ebb0*/  WARPSYNC.COLLECTIVE R242, `(.L_x_5793) ;  /* 0x00000000f2087348 */ /* 0x000fea0003c00000 */
[----:B------:R0:W1:Y:S02]  /*ebc0*/  SHFL.IDX P3, R243, R241, R240, R79 ;  /* 0x000000f0f1f37389 */ /* 0x000064000006004f */
[----:B01----:R-:W-:Y:S01]  /*ebd0*/  ENDCOLLECTIVE ;  /* 0x000000000000791b */ /* 0x003fe20003800000 */
.L_x_5793:
[----:B------:R-:W-:Y:S02]  /*ebe0*/  MOV R241, R60 ;  /* 0x0000003c00f17202 */ /* 0x000fe40000000f00 */
[----:B------:R-:W-:Y:S02]  /*ebf0*/  MOV R245, R243 ;  /* 0x000000f300f57202 */ /* 0x000fe40000000f00 */
[----:B------:R-:W-:-:S07]  /*ec00*/  MOV R243, 0x1f ;  /* 0x0000001f00f37802 */ /* 0x000fce0000000f00 */
[----:B------:R-:W-:Y:S05]  /*ec10*/  WARPSYNC.COLLECTIVE R242, `(.L_x_5794) ;  /* 0x00000000f2087348 */ /* 0x000fea0003c00000 */
[----:B------:R0:W1:Y:S02]  /*ec20*/  SHFL.DOWN P1, R76, R77, R78, R243 ;  /* 0x0800004e4d4c7389 */ /* 0x00006400000200f3 */
[----:B01----:R-:W-:Y:S01]  /*ec30*/  ENDCOLLECTIVE ;  /* 0x000000000000791b */ /* 0x003fe20003800000 */
.L_x_5794:
[----:B------:R-:W-:Y:S02]  /*ec40*/  MOV R77, R250 ;  /* 0x000000fa004d7202 */ /* 0x000fe40000000f00 */
[----:B------:R-:W-:-:S07]  /*ec50*/  MOV R251, R76 ;  /* 0x0000004c00fb7202 */ /* 0x000fce0000000f00 */
[----:B------:R-:W-:Y:S05]  /*ec60*/  WARPSYNC.COLLECTIVE R242, `(.L_x_5795) ;  /* 0x00000000f2087348 */ /* 0x000fea0003c00000 */
[----:B------:R0:W1:Y:S02]  /*ec70*/  SHFL.DOWN P1, R76, R77, R78, R243 ;  /* 0x0800004e4d4c7389 */ /* 0x00006400000200f3 */
[----:B01----:R-:W-:Y:S01]  /*ec80*/  ENDCOLLECTIVE ;  /* 0x000000000000791b */ /* 0x003fe20003800000 */
.L_x_5795:
[----:B------:R-:W-:Y:S02]  /*ec90*/  MOV R77, R248 ;  /* 0x000000f8004d7202 */ /* 0x000fe40000000f00 */
[----:B------:R-:W-:-:S07]  /*eca0*/  MOV R250, R76 ;  /* 0x0000004c00fa7202 */ /* 0x000fce0000000f00 */
[----:B------:R-:W-:Y:S05]  /*ecb0*/  WARPSYNC.COLLECTIVE R242, `(.L_x_5796) ;  /* 0x00000000f2087348 */ /* 0x000fea0003c00000 */
[----:B------:R0:W1:Y:S02]  /*ecc0*/  SHFL.DOWN P1, R76, R77, R78, R243 ;  /* 0x0800004e4d4c7389 */ /* 0x00006400000200f3 */
[----:B01----:R-:W-:Y:S01]  /*ecd0*/  ENDCOLLECTIVE ;  /* 0x000000000000791b */ /* 0x003fe20003800000 */
.L_x_5796:
[----:B------:R-:W-:Y:S02]  /*ece0*/  MOV R77, R249 ;  /* 0x000000f9004d7202 */ /* 0x000fe40000000f00 */
[----:B------:R-:W-:-:S07]  /*ecf0*/  MOV R248, R76 ;  /* 0x0000004c00f87202 */ /* 0x000fce0000000f00 */
[----:B------:R-:W-:Y:S05]  /*ed00*/  WARPSYNC.COLLECTIVE R242, `(.L_x_5797) ;  /* 0x00000000f2087348 */ /* 0x000fea0003c00000 */
[----:B------:R0:W1:Y:S02]  /*ed10*/  SHFL.DOWN P1, R76, R77, R78, R243 ;  /* 0x0800004e4d4c7389 */ /* 0x00006400000200f3 */
[----:B01----:R-:W-:Y:S01]  /*ed20*/  ENDCOLLECTIVE ;  /* 0x000000000000791b */ /* 0x003fe20003800000 */
.L_x_5797:
[----:B------:R-:W-:Y:S05]  /*ed30*/  WARPSYNC.COLLECTIVE R242, `(.L_x_5798) ;  /* 0x00000000f2087348 */ /* 0x000fea0003c00000 */
[----:B------:R0:W1:Y:S02]  /*ed40*/  SHFL.IDX P3, R243, R241, R240, R79 ;  /* 0x000000f0f1f37389 */ /* 0x000064000006004f */
[----:B01----:R-:W-:Y:S01]  /*ed50*/  ENDCOLLECTIVE ;  /* 0x000000000000791b */ /* 0x003fe20003800000 */
.L_x_5798:
[----:B------:R-:W-:Y:S02]  /*ed60*/  MOV R241, R61 ;  /* 0x0000003d00f17202 */ /* 0x000fe40000000f00 */
[----:B------:R-:W-:Y:S02]  /*ed70*/  MOV R249, R76 ;  /* 0x0000004c00f97202 */ /* 0x000fe40000000f00 */
[----:B------:R-:W-:-:S07]  /*ed80*/  MOV R76, R243 ;  /* 0x000000f3004c7202 */ /* 0x000fce0000000f00 */
[----:B------:R-:W-:Y:S05]  /*ed90*/  WARPSYNC.COLLECTIVE R242, `(.L_x_5799) ;  /* 0x00000000f2087348 */ /* 0x000fea0003c00000 */
[----:B------:R0:W1:Y:S02]  /*eda0*/  SHFL.IDX P3, R243, R241, R240, R79 ;  /* 0x000000f0f1f37389 */ /* 0x000064000006004f */
[----:B01----:R-:W-:Y:S01]  /*edb0*/  ENDCOLLECTIVE ;  /* 0x000000000000791b */ /* 0x003fe20003800000 */
.L_x_5799:
[----:B------:R-:W-:Y:S01]  /*edc0*/  MOV R241, R62 ;  /* 0x0000003e00f17202 */ /* 0x000fe20000000f00 */
[----:B------:R-:W-:Y:S01]  /*edd0*/  FMUL.FTZ R62, R60, R252 ;  /* 0x000000fc3c3e7220 */ /* 0x000fe20000410000 */
[----:B------:R-:W-:-:S07]  /*ede0*/  MOV R77, R243 ;  /* 0x000000f3004d7202 */ /* 0x000fce0000000f00 */
[----:B------:R-:W-:Y:S05]  /*edf0*/  WARPSYNC.COLLECTIVE R242, `(.L_x_5800) ;  /* 0x00000000f2087348 */ /* 0x000fea0003c00000 */
[----:B------:R0:W1:Y:S02]  /*ee00*/  SHFL.IDX P3, R243, R241, R240, R79 ;  /* 0x000000f0f1f37389 */ /* 0x000064000006004f */
[----:B01----:R-:W-:Y:S01]  /*ee10*/  ENDCOLLECTIVE ;  /* 0x000000000000791b */ /* 0x003fe20003800000 */
.L_x_5800:
[----:B------:R-:W-:Y:S01]  /*ee20*/  MOV R241, R63 ;  /* 0x0000003f00f17202 */ /* 0x000fe20000000f00 */
[----:B------:R-:W-:Y:S01]  /*ee30*/  FMUL.FTZ R63, R61, R252 ;  /* 0x000000fc3d3f7220 */ /* 0x000fe20000410000 */
[----:B------:R-:W-:-:S07]  /*ee40*/  MOV R78, R243 ;  /* 0x000000f3004e7202 */ /* 0x000fce0000000f00 */
[----:B------:R-:W-:Y:S05]  /*ee50*/  WARPSYNC.COLLECTIVE R242, `(.L_x_5801) ;  /* 0x00000000f2087348 */ /* 0x000fea0003c00000 */
[----:B------:R0:W1:Y:S02]  /*ee60*/  SHFL.IDX P3, R243, R241, R240, R79 ;  /* 0x000000f0f1f37389 */ /* 0x000064000006004f */
[----:B01----:R-:W-:Y:S01]  /*ee70*/  ENDCOLLECTIVE ;  /* 0x000000000000791b */ /* 0x003fe20003800000 */
.L_x_5801:
[----:B------:R-:W-:Y:S01]  /*ee80*/  MOV R79, R243 ;  /* 0x000000f3004f7202 */ /* 0x000fe20000000f00 */
[----:B------:R-:W-:Y:S06]  /*ee90*/  BRA `(.L_x_5802) ;  /* 0xffffff8c00287947 */ /* 0x000fec000383ffff */
.L_x_5803:
        /* <DEDUP_REMOVED lines=14> */
.L_x_18929:


//--------------------- .text._Z25selective_scan_bwd_kernelI32Selective_Scan_bwd_kernel_traitsILi128ELi16ELb1ELb1ELb1ELb1ELb0EN3c108BFloat16ENS1_7complexIfEEEEv12SSMParamsBwd --------------------------
	.section	.text._Z25selective_scan_bwd_kernelI32Selective_Scan_bwd_kernel_traitsILi128ELi16ELb1ELb1ELb1ELb1ELb0EN3c108BFloat16ENS1_7complexIfEEEEv12SSMParamsBwd,"ax",@progbits
	.align	128
        .global         _Z25selective_scan_bwd_kernelI32Selective_Scan_bwd_kernel_traitsILi128ELi16ELb1ELb1ELb1ELb1ELb0EN3c108BFloat16ENS1_7complexIfEEEEv12SSMParamsBwd
        .type           _Z25selective_scan_bwd_kernelI32Selective_Scan_bwd_kernel_traitsILi128ELi16ELb1ELb1ELb1ELb1ELb0EN3c108BFloat16ENS1_7complexIfEEEEv12SSMParamsBwd,@function
        .size           _Z25selective_scan_bwd_kernelI32Selective_Scan_bwd_kernel_traitsILi128ELi16ELb1ELb1ELb1ELb1ELb0EN3c108BFloat16ENS1_7complexIfEEEEv12SSMParamsBwd,(.L_x_18930 - _Z25selective_scan_bwd_kernelI32Selective_Scan_bwd_kernel_traitsILi128ELi16ELb1ELb1ELb1ELb1ELb0EN3c108BFloat16ENS1_7complexIfEEEEv12SSMParamsBwd)
        .other          _Z25selective_scan_bwd_kernelI32Selective_Scan_bwd_kernel_traitsILi128ELi16ELb1ELb1ELb1ELb1ELb0EN3c108BFloat16ENS1_7complexIfEEEEv12SSMParamsBwd,@"STO_CUDA_ENTRY STV_DEFAULT"
_Z25selective_scan_bwd_kernelI32Selective_Scan_bwd_kernel_traitsILi128ELi16ELb1ELb1ELb1ELb1ELb0EN3c108BFloat16ENS1_7complexIfEEEEv12SSMParamsBwd:
.text._Z25selective_scan_bwd_kernelI32Selective_Scan_bwd_kernel_traitsILi128ELi16ELb1ELb1ELb1ELb1ELb0EN3c108BFloat16ENS1_7complexIfEEEEv12SSMParamsBwd:
        /* <DEDUP_REMOVED lines=68> */
[----:B------:R-:W-:Y:S01]  /*0440*/  UIADD3 UR25, UR25, UR17, URZ ;  /* 0x0000001119197290 */ /* 0x000fe2000fffe03f */
[----:B------:R-:W-:Y:S01]  /*0450*/  MOV R217, UR7 ;  /* 0x0000000700d97c02 */ /* 0x000fe20008000f00 */
[----:B------:R-:W-:-:S02]  /*0460*/  UIMAD.WIDE.U32 UR8, UR11, UR26, URZ ;  /* 0x0000001a0b0872a5 */ /* 0x000fc4000f8e003f */
[----:B------:R-:W0:Y:S02]  /*0470*/  F2I.FTZ.U32.TRUNC.NTZ R0, R0 ;  /* 0x0000000000007305 */ /* 0x000e24000021f000 */
[----:B------:R-:W-:Y:S02]  /*0480*/  @UP1 ULEA UR58, UP2, UR10, UR34, 0x2 ;  /* 0x000000220a3a1291 */ /* 0x000fe4000f84103f */
[----:B------:R-:W-:Y:S02]  /*0490*/  UIMAD UR16, UR11, UR27, UR16 ;  /* 0x0000001b0b1072a4 */ /* 0x000fe4000f8e0210 */
[----:B------:R-:W-:Y:S01]  /*04a0*/  @UP1 ULEA.HI.X UR59, UR10, UR35, UR23, 0x2, UP2 ;  /* 0x000000230a3b1291 */ /* 0x000fe200090f1417 */
[----:B------:R-:W-:Y:S01]  /*04b0*/  ULDC.64 UR26, c[0x0][0x288] ;  /* 0x0000a200001a7ab9 */ /* 0x000fe20000000a00 */
[----:B------:R-:W-:Y:S01]  /*04c0*/  ULDC UR17, c[0x0][0x224] ;  /* 0x0000890000117ab9 */ /* 0x000fe20000000800 */
[----:B------:R-:W-:Y:S02]  /*04d0*/  UIMAD UR29, UR23, UR26, URZ ;  /* 0x0000001a171d72a4 */ /* 0x000fe4000f8e023f */
[----:B------:R-:W-:-:S02]  /*04e0*/  UIMAD.WIDE.U32 UR24, UR10, UR26, UR24 ;  /* 0x0000001a0a1872a5 */ /* 0x000fc4000f8e0018 */
[----:B------:R-:W-:Y:S01]  /*04f0*/  ULEA UR32, UR17, 0xfffff800, 0xb ;  /* 0xfffff80011207891 */ /* 0x000fe2000f8e583f */
[----:B0-----:R-:W-:Y:S01]  /*0500*/  R2UR UR5, R0 ;  /* 0x00000000000572ca */ /* 0x001fe200000e0000 */
[----:B------:R-:W-:Y:S01]  /*0510*/  UIADD3 UR21, UR21, UR30, URZ ;  /* 0x0000001e15157290 */ /* 0x000fe2000fffe03f */
[----:B------:R-:W-:Y:S01]  /*0520*/  IABS R0, UR10 ;  /* 0x0000000a00007c13 */ /* 0x000fe20008000000 */
[----:B------:R-:W-:Y:S02]  /*0530*/  UIMAD UR29, UR10, UR27, UR29 ;  /* 0x0000001b0a1d72a4 */ /* 0x000fe4000f8e021d */
[----:B------:R-:W-:Y:S01]  /*0540*/  USHF.R.S32.HI UR30, URZ, 0x1f, UR32 ;  /* 0x0000001f3f1e7899 */ /* 0x000fe20008011420 */
[----:B------:R-:W-:Y:S01]  /*0550*/  R2UR UR37, R0 ;  /* 0x00000000002572ca */ /* 0x000fe200000e0000 */
[----:B------:R-:W-:Y:S01]  /*0560*/  UIADD3 UR50, UP2, UR32, UR24, URZ ;  /* 0x0000001820327290 */ /* 0x000fe2000ff5e03f */
[----:B------:R-:W-:Y:S01]  /*0570*/  ULDC.64 UR26, c[0x0][0x298] ;  /* 0x0000a600001a7ab9 */ /* 0x000fe20000000a00 */
[----:B------:R-:W-:-:S02]  /*0580*/  UIADD3 UR13, UR13, UR28, URZ ;  /* 0x0000001c0d0d7290 */ /* 0x000fc4000fffe03f */
[----:B------:R-:W-:Y:S02]  /*0590*/  UIADD3.X UR29, UR30, UR25, UR29, UP2, !UPT ;  /* 0x000000191e1d7290 */ /* 0x000fe400097fe41d */
[----:B------:R-:W-:Y:S02]  /*05a0*/  UIADD3 UR31, URZ, -UR5, URZ ;  /* 0x800000053f1f7290 */ /* 0x000fe4000fffe03f */
[----:B------:R-:W-:Y:S02]  /*05b0*/  UIMAD.WIDE.U32 UR20, UR10, UR26, UR20 ;  /* 0x0000001a0a1472a5 */ /* 0x000fe4000f8e0014 */
[----:B------:R-:W-:Y:S02]  /*05c0*/  UIMAD UR31, UR31, UR36, URZ ;  /* 0x000000241f1f72a4 */ /* 0x000fe4000f8e023f */
[----:B------:R-:W-:Y:S02]  /*05d0*/  UIADD3 UR15, UR15, UR22, URZ ;  /* 0x000000160f0f7290 */ /* 0x000fe4000fffe03f */
[----:B------:R-:W-:-:S02]  /*05e0*/  UIMAD.WIDE.U32 UR4, UR5, UR31, UR4 ;  /* 0x0000001f050472a5 */ /* 0x000fc4000f8e0004 */
[----:B------:R-:W-:Y:S02]  /*05f0*/  ULEA UR22, UR17, 0xfffff000, 0xc ;  /* 0xfffff00011167891 */ /* 0x000fe4000f8e603f */
[----:B------:R-:W-:Y:S02]  /*0600*/  UIMAD.WIDE.U32 UR34, UR5, UR37, URZ ;  /* 0x00000025052272a5 */ /* 0x000fe4000f8e003f */
[----:B------:R-:W-:Y:S01]  /*0610*/  UIADD3 UR9, UR9, UR16, URZ ;  /* 0x0000001009097290 */ /* 0x000fe2000fffe03f */
[----:B------:R-:W-:Y:S01]  /*0620*/  ULDC.64 UR4, c[0x0][0x330] ;  /* 0x0000cc0000047ab9 */ /* 0x000fe20000000a00 */
[----:B------:R-:W-:-:S03]  /*0630*/  USHF.R.S32.HI UR25, URZ, 0x1f, UR22 ;  /* 0x0000001f3f197899 */ /* 0x000fc60008011416 */
[----:B------:R-:W-:Y:S01]  /*0640*/  UMOV UR31, UR35 ;  /* 0x00000023001f7c82 */ /* 0x000fe20008000000 */
[----:B------:R-:W-:Y:S02]  /*0650*/  UIMAD UR35, UR23, UR26, URZ ;  /* 0x0000001a172372a4 */ /* 0x000fe4000f8e023f */
[----:B------:R-:W-:Y:S02]  /*0660*/  UIADD3 UR34, -UR31, URZ, URZ ;  /* 0x0000003f1f227290 */ /* 0x000fe4000fffe13f */
[----:B------:R-:W-:Y:S02]  /*0670*/  UIMAD UR23, UR23, UR4, URZ ;  /* 0x00000004171772a4 */ /* 0x000fe4000f8e023f */
[----:B------:R-:W-:Y:S02]  /*0680*/  UIMAD UR34, UR36, UR34, UR37 ;  /* 0x00000022242272a4 */ /* 0x000fe4000f8e0225 */
[----:B------:R-:W-:Y:S02]  /*0690*/  UIMAD UR35, UR10, UR27, UR35 ;  /* 0x0000001b0a2372a4 */ /* 0x000fe4000f8e0223 */
[----:B------:R-:W-:-:S02]  /*06a0*/  UISETP.GT.U32.AND UP1, UPT, UR36, UR34, UPT ;  /* 0x000000222400728c */ /* 0x000fc4000bf24070 */
[----:B------:R-:W-:Y:S01]  /*06b0*/  UIMAD UR52, UR10, UR5, UR23 ;  /* 0x000000050a3472a4 */ /* 0x000fe2000f8e0217 */
[----:B------:R-:W-:Y:S01]  /*06c0*/  ULDC.64 UR26, c[0x0][0x2f0] ;  /* 0x0000bc00001a7ab9 */ /* 0x000fe20000000a00 */
[----:B------:R-:W-:Y:S02]  /*06d0*/  ULOP3.LUT UR23, UR10, UR33, URZ, 0x3c, !UPT ;  /* 0x000000210a177292 */ /* 0x000fe4000f8e3c3f */
[----:B------:R-:W-:Y:S02]  /*06e0*/  ULEA UR51, UP3, UR50, UR26, 0x1 ;  /* 0x0000001a32337291 */ /* 0x000fe4000f86083f */
[----:B------:R-:W-:-:S03]  /*06f0*/  UIMAD.WIDE.U32 UR4, UR10, UR4, UR12 ;  /* 0x000000040a0472a5 */ /* 0x000fc6000f8e000c */
        /* <DEDUP_REMOVED lines=73> */
.L_x_5933:
[----:B------:R-:W-:Y:S01]  /*0b90*/  BAR.SYNC.DEFER_BLOCKING 0x0 ;  /* 0x0000000000007b1d */ /* 0x000fe20000010000 */
[----:B0-----:R-:W-:Y:S02]  /*0ba0*/  SHF.L.U32 R111, R116, 0x1, RZ ;  /* 0x00000001746f7819 */ /* 0x001fe400000006ff */
[----:B------:R-:W-:Y:S02]  /*0bb0*/  MOV R2, UR51 ;  /* 0x0000003300027c02 */ /* 0x000fe40008000f00 */
[----:B------:R-:W-:Y:S02]  /*0bc0*/  LOP3.LUT R111, R111, 0xffffffc0, RZ, 0xc0, !PT ;  /* 0xffffffc06f6f7812 */ /* 0x000fe400078ec0ff */
[----:B------:R-:W-:Y:S02]  /*0bd0*/  MOV R3, UR50 ;  /* 0x0000003200037c02 */ /* 0x000fe40008000f00 */
[----:B------:R-:W-:-:S05]  /*0be0*/  LOP3.LUT R110, R111, 0x1f, R116, 0xf8, !PT ;  /* 0x0000001f6f6e7812 */ /* 0x000fca00078ef874 */
[----:B------:R-:W-:-:S05]  /*0bf0*/  IMAD.WIDE R2, R110, 0x10, R2 ;  /* 0x000000106e027825 */ /* 0x000fca00078e0202 */
[----:B------:R-:W2:Y:S04]  /*0c00*/  LDG.E.128 R4, desc[UR18][R2.64] ;  /* 0x0000001202047981 */ /* 0x000ea8000c1e1d00 */
[----:B------:R-:W3:Y:S01]  /*0c10*/  LDG.E.128 R12, desc[UR18][R2.64+0x200] ;  /* 0x00020012020c7981 */ /* 0x000ee2000c1e1d00 */
[----:B------:R-:W-:Y:S01]  /*0c20*/  IADD3 R0, R111, R114, RZ ;  /* 0x000000726f007210 */ /* 0x000fe20007ffe0ff */
        /* <DEDUP_REMOVED lines=8> */
[----:B------:R-:W0:Y:S04]  /*0cb0*/  LDS.128 R60, [R17] ;  /* 0x00000000113c7984 */ /* 0x000e280000000c00 */
        /* <DEDUP_REMOVED lines=16> */
[----:B------:R-:W-:Y:S01]  /*0dc0*/  BSSY B0, `(.L_x_5805) ;  /* 0x0000069000007945 */ /* 0x000fe20003800000 */
[----:B------:R-:W-:-:S02]  /*0dd0*/  PRMT R0, R60, 0x7632, R0 ;  /* 0x000076323c007816 */ /* 0x000fc40000000000 */
[----:B------:R-:W-:Y:S02]  /*0de0*/  PRMT R19, R61, 0x7632, R19 ;  /* 0x000076323d137816 */ /* 0x000fe40000000013 */
[----:B-1----:R-:W-:Y:S02]  /*0df0*/  SHF.L.U32 R108, R12, 0x10, RZ ;  /* 0x000000100c6c7819 */ /* 0x002fe400000006ff */
[----:B------:R-:W-:Y:S02]  /*0e00*/  SHF.L.U32 R19, R19, 0x10, RZ ;  /* 0x0000001013137819 */ /* 0x000fe400000006ff */
[----:B----4-:R-:W-:Y:S01]  /*0e10*/  SHF.L.U32 R2, R0, 0x10, RZ ;  /* 0x0000001000027819 */ /* 0x010fe200000006ff */
[----:B------:R-:W-:Y:S01]  /*0e20*/  FADD.FTZ R108, R108, UR5 ;  /* 0x000000056c6c7e21 */ /* 0x000fe20008010000 */
[----:B------:R-:W-:Y:S02]  /*0e30*/  PRMT R12, R12, 0x7632, R12 ;  /* 0x000076320c0c7816 */ /* 0x000fe4000000000c */
[----:B------:R-:W-:-:S02]  /*0e40*/  SHF.L.U32 R107, R13, 0x10, RZ ;  /* 0x000000100d6b7819 */ /* 0x000fc400000006ff */
[----:B------:R-:W-:Y:S02]  /*0e50*/  FSETP.GTU.FTZ.AND P2, PT, R108, 20, PT ;  /* 0x41a000006c00780b */ /* 0x000fe40003f5c000 */
[----:B------:R-:W-:Y:S01]  /*0e60*/  SHF.L.U32 R106, R14, 0x10, RZ ;  /* 0x000000100e6a7819 */ /* 0x000fe200000006ff */
[----:B------:R-:W-:Y:S01]  /*0e70*/  FADD.FTZ R107, R107, UR5 ;  /* 0x000000056b6b7e21 */ /* 0x000fe20008010000 */
[----:B------:R-:W-:Y:S02]  /*0e80*/  SHF.L.U32 R105, R15, 0x10, RZ ;  /* 0x000000100f697819 */ /* 0x000fe400000006ff */
[----:B--2---:R-:W-:Y:S01]  /*0e90*/  SHF.L.U32 R104, R4, 0x10, RZ ;  /* 0x0000001004687819 */ /* 0x004fe200000006ff */
[----:B------:R-:W-:Y:S01]  /*0ea0*/  FADD.FTZ R106, R106, UR5 ;  /* 0x000000056a6a7e21 */ /* 0x000fe20008010000 */
        /* <DEDUP_REMOVED lines=8> */
[----:B------:R-:W-:-:S02]  /*0f30*/  FSETP.GTU.FTZ.AND P0, PT, R106, 20, PT ;  /* 0x41a000006a00780b */ /* 0x000fc40003f1c000 */
[----:B------:R-:W-:Y:S02]  /*0f40*/  FSETP.GTU.FTZ.AND P4, PT, R105, 20, PT ;  /* 0x41a000006900780b */ /* 0x000fe40003f9c000 */
[----:B------:R-:W-:Y:S02]  /*0f50*/  FSETP.GTU.FTZ.AND P3, PT, R104, 20, PT ;  /* 0x41a000006800780b */ /* 0x000fe40003f7c000 */
[----:B------:R-:W-:Y:S02]  /*0f60*/  FSETP.GTU.FTZ.AND P6, PT, R103, 20, PT ;  /* 0x41a000006700780b */ /* 0x000fe40003fdc000 */
[----:B------:R-:W-:Y:S01]  /*0f70*/  SHF.L.U32 R102, R13, 0x10, RZ ;  /* 0x000000100d667819 */ /* 0x000fe200000006ff */
[----:B---3--:R-:W-:Y:S04]  /*0f80*/  STS.128 [R109], R28 ;  /* 0x0000001c6d007388 */ /* 0x008fe80000000c00 */
[----:B-----5:R-:W-:Y:S01]  /*0f90*/  STS.128 [R109+0x200], R32 ;  /* 0x000200206d007388 */ /* 0x020fe20000000c00 */
[----:B------:R-:W-:-:S03]  /*0fa0*/  NOP ;  /* 0x0000000000007918 */ /* 0x000fc60000000000 */
[----:B------:R-:W0:Y:S04]  /*0fb0*/  LDS.128 R20, [R17] ;  /* 0x0000000011147984 */ /* 0x000e280000000c00 */
[----:B------:R1:W2:Y:S02]  /*0fc0*/  LDS.128 R8, [R17+0x10] ;  /* 0x0000100011087984 */ /* 0x0002a40000000c00 */
[----:B-1----:R-:W-:-:S04]  /*0fd0*/  PRMT R17, R62, 0x7632, R17 ;  /* 0x000076323e117816 */ /* 0x002fc80000000011 */
[----:B------:R-:W-:Y:S02]  /*0fe0*/  SHF.L.U32 R17, R17, 0x10, RZ ;  /* 0x0000001011117819 */ /* 0x000fe400000006ff */
[C---:B0-----:R-:W-:Y:S02]  /*0ff0*/  SHF.L.U32 R16, R20.reuse, 0x10, RZ ;  /* 0x0000001014107819 */ /* 0x041fe400000006ff */
[----:B------:R-:W-:Y:S02]  /*1000*/  PRMT R65, R20, 0x7632, R65 ;  /* 0x0000763214417816 */ /* 0x000fe40000000041 */
[----:B------:R-:W-:Y:S01]  /*1010*/  SHF.L.U32 R20, R61, 0x10, RZ ;  /* 0x000000103d147819 */ /* 0x000fe200000006ff */
[----:B------:R-:W-:Y:S01]  /*1020*/  FFMA.FTZ R18, R16, R18, R115 ;  /* 0x0000001210127223 */ /* 0x000fe20000010073 */
[----:B------:R-:W-:Y:S02]  /*1030*/  SHF.L.U32 R65, R65, 0x10, RZ ;  /* 0x0000001041417819 */ /* 0x000fe400000006ff */
[----:B------:R-:W-:-:S02]  /*1040*/  SHF.L.U32 R0, R21, 0x10, RZ ;  /* 0x0000001015007819 */ /* 0x000fc400000006ff */
[----:B------:R-:W-:Y:S01]  /*1050*/  PRMT R66, R21, 0x7632, R66 ;  /* 0x0000763215427816 */ /* 0x000fe20000000042 */
[----:B------:R-:W-:Y:S01]  /*1060*/  FFMA.FTZ R3, R65, R2, R18 ;  /* 0x0000000241037223 */ /* 0x000fe20000010012 */
[----:B------:R-:W-:Y:S01]  /*1070*/  SHF.L.U32 R18, R62, 0x10, RZ ;  /* 0x000000103e127819 */ /* 0x000fe200000006ff */
[----:B------:R-:W0:Y:S01]  /*1080*/  LDC R21, c[0x0][0x21c] ;  /* 0x00008700ff157b82 */ /* 0x000e220000000800 */
[----:B------:R-:W-:Y:S01]  /*1090*/  SHF.L.U32 R66, R66, 0x10, RZ ;  /* 0x0000001042427819 */ /* 0x000fe200000006ff */
[----:B------:R-:W-:Y:S01]  /*10a0*/  FFMA.FTZ R3, R0, R20, R3 ;  /* 0x0000001400037223 */ /* 0x000fe20000010003 */
[C---:B------:R-:W-:Y:S02]  /*10b0*/  SHF.L.U32 R2, R22.reuse, 0x10, RZ ;  /* 0x0000001016027819 */ /* 0x040fe400000006ff */
[----:B------:R-:W-:Y:S01]  /*10c0*/  PRMT R67, R22, 0x7632, R67 ;  /* 0x0000763216437816 */ /* 0x000fe20000000043 */
[----:B------:R-:W-:Y:S01]  /*10d0*/  FFMA.FTZ R3, R66, R19, R3 ;  /* 0x0000001342037223 */ /* 0x000fe20000010003 */
[----:B------:R-:W-:-:S02]  /*10e0*/  PRMT R68, R23, 0x7632, R68 ;  /* 0x0000763217447816 */ /* 0x000fc40000000044 */
[----:B------:R-:W-:Y:S01]  /*10f0*/  SHF.L.U32 R67, R67, 0x10, RZ ;  /* 0x0000001043437819 */ /* 0x000fe200000006ff */
[----:B------:R-:W-:Y:S01]  /*1100*/  FFMA.FTZ R18, R2, R18, R3 ;  /* 0x0000001202127223 */ /* 0x000fe20000010003 */
[----:B------:R-:W-:Y:S02]  /*1110*/  SHF.L.U32 R3, R23, 0x10, RZ ;  /* 0x0000001017037819 */ /* 0x000fe400000006ff */
[----:B------:R-:W-:Y:S01]  /*1120*/  PRMT R19, R63, 0x7632, R19 ;  /* 0x000076323f137816 */ /* 0x000fe20000000013 */
[----:B------:R-:W-:Y:S01]  /*1130*/  FFMA.FTZ R18, R67, R17, R18 ;  /* 0x0000001143127223 */ /* 0x000fe20000010012 */
[----:B------:R-:W-:Y:S02]  /*1140*/  SHF.L.U32 R20, R63, 0x10, RZ ;  /* 0x000000103f147819 */ /* 0x000fe400000006ff */
[----:B------:R-:W-:Y:S02]  /*1150*/  SHF.L.U32 R19, R19, 0x10, RZ ;  /* 0x0000001013137819 */ /* 0x000fe400000006ff */
[----:B------:R-:W-:Y:S01]  /*1160*/  SHF.L.U32 R68, R68, 0x10, RZ ;  /* 0x0000001044447819 */ /* 0x000fe200000006ff */
[----:B------:R-:W-:Y:S01]  /*1170*/  FFMA.FTZ R17, R3, R20, R18 ;  /* 0x0000001403117223 */ /* 0x000fe20000010012 */
[----:B------:R-:W-:-:S02]  /*1180*/  SHF.L.U32 R20, R56, 0x10, RZ ;  /* 0x0000001038147819 */ /* 0x000fc400000006ff */
[----:B------:R-:W-:Y:S01]  /*1190*/  PRMT R18, R56, 0x7632, R18 ;  /* 0x0000763238127816 */ /* 0x000fe20000000012 */
[----:B------:R-:W-:Y:S01]  /*11a0*/  FFMA.FTZ R17, R68, R19, R17 ;  /* 0x0000001344117223 */ /* 0x000fe20000010011 */
[C---:B--2---:R-:W-:Y:S02]  /*11b0*/  SHF.L.U32 R64, R8.reuse, 0x10, RZ ;  /* 0x0000001008407819 */ /* 0x044fe400000006ff */
[----:B------:R-:W-:Y:S02]  /*11c0*/  PRMT R69, R8, 0x7632, R69 ;  /* 0x0000763208457816 */ /* 0x000fe40000000045 */
[----:B------:R-:W-:Y:S01]  /*11d0*/  SHF.L.U32 R18, R18, 0x10, RZ ;  /* 0x0000001012127819 */ /* 0x000fe200000006ff */
[----:B------:R-:W-:Y:S01]  /*11e0*/  FFMA.FTZ R20, R64, R20, R17 ;  /* 0x0000001440147223 */ /* 0x000fe20000010011 */
[----:B------:R-:W-:Y:S02]  /*11f0*/  SHF.L.U32 R69, R69, 0x10, RZ ;  /* 0x0000001045457819 */ /* 0x000fe400000006ff */
[----:B0-----:R-:W-:-:S02]  /*1200*/  ISETP.GE.AND P5, PT, R21, 0x1, PT ;  /* 0x000000011500780c */ /* 0x001fc40003fa6270 */
[----:B------:R-:W-:Y:S01]  /*1210*/  SHF.L.U32 R19, R57, 0x10, RZ ;  /* 0x0000001039137819 */ /* 0x000fe200000006ff */
[----:B------:R-:W-:Y:S01]  /*1220*/  FFMA.FTZ R17, R69, R18, R20 ;  /* 0x0000001245117223 */ /* 0x000fe20000010014 */
[----:B------:R-:W-:Y:S02]  /*1230*/  PRMT R18, R57, 0x7632, R18 ;  /* 0x0000763239127816 */ /* 0x000fe40000000012 */
[----:B------:R-:W-:Y:S01]  /*1240*/  SHF.L.U32 R70, R9, 0x10, RZ ;  /* 0x0000001009467819 */ /* 0x000fe200000006ff */
        /* <DEDUP_REMOVED lines=32> */
.L_x_5806:
[----:B------:R-:W-:Y:S05]  /*1450*/  BSYNC B0 ;  /* 0x0000000000007941 */ /* 0x000fea0003800000 */
.L_x_5805:
        /* <DEDUP_REMOVED lines=40> */
.L_x_5808:
[----:B------:R-:W-:Y:S05]  /*16e0*/  BSYNC B0 ;  /* 0x0000000000007941 */ /* 0x000fea0003800000 */
.L_x_5807:
        /* <DEDUP_REMOVED lines=39> */
.L_x_5810:
[----:B------:R-:W-:Y:S05]  /*1960*/  BSYNC B0 ;  /* 0x0000000000007941 */ /* 0x000fea0003800000 */
.L_x_5809:
[----:B------:R-:W-:Y:S01]  /*1970*/  SHF.L.U32 R14, R14, 0x10, RZ ;  /* 0x000000100e0e7819 */ /* 0x000fe200000006ff */
[----:B------:R-:W-:Y:S01]  /*1980*/  BSSY B0, `(.L_x_5811) ;  /* 0x0000027000007945 */ /* 0x000fe20003800000 */
[----:B------:R-:W-:Y:S01]  /*1990*/  FFMA.FTZ R18, R72, R17, R13 ;  /* 0x0000001148127223 */ /* 0x000fe2000001000d */
[----:B------:R-:W-:Y:S02]  /*19a0*/  FSETP.GTU.FTZ.AND P1, PT, R100, 20, PT ;  /* 0x41a000006400780b */ /* 0x000fe40003f3c000 */
        /* <DEDUP_REMOVED lines=36> */
.L_x_5812:
[----:B------:R-:W-:Y:S05]  /*1bf0*/  BSYNC B0 ;  /* 0x0000000000007941 */ /* 0x000fea0003800000 */
.L_x_5811:
[----:B------:R-:W-:Y:S01]  /*1c00*/  PRMT R73, R10, 0x7632, R73 ;  /* 0x000076320a497816 */ /* 0x000fe20000000049 */
[----:B------:R-:W-:Y:S01]  /*1c10*/  BSSY B0, `(.L_x_5813) ;  /* 0x0000027000007945 */ /* 0x000fe20003800000 */
[----:B------:R-:W-:Y:S01]  /*1c20*/  FSETP.GTU.FTZ.AND P6, PT, R55, 20, PT ;  /* 0x41a000003700780b */ /* 0x000fe20003fdc000 */
[----:B------:R-:W-:Y:S01]  /*1c30*/  FADD.FTZ R53, R53, UR5 ;  /* 0x0000000535357e21 */ /* 0x000fe20008010000 */
[----:B------:R-:W-:Y:S02]  /*1c40*/  SHF.L.U32 R13, R13, 0x10, RZ ;  /* 0x000000100d0d7819 */ /* 0x000fe400000006ff */
        /* <DEDUP_REMOVED lines=35> */
.L_x_5814:
[----:B------:R-:W-:Y:S05]  /*1e80*/  BSYNC B0 ;  /* 0x0000000000007941 */ /* 0x000fea0003800000 */
.L_x_5813:
[----:B------:R-:W-:Y:S01]  /*1e90*/  BSSY B0, `(.L_x_5815) ;  /* 0x0000028000007945 */ /* 0x000fe20003800000 */
[----:B------:R-:W-:Y:S01]  /*1ea0*/  FSETP.GTU.FTZ.AND P0, PT, R53, 20, PT ;  /* 0x41a000003500780b */ /* 0x000fe20003f1c000 */
[----:B------:R-:W-:Y:S01]  /*1eb0*/  FFMA.FTZ R13, R73, R13, R18 ;  /* 0x0000000d490d7223 */ /* 0x000fe20000010012 */
[----:B------:R-:W-:Y:S01]  /*1ec0*/  SHF.L.U32 R14, R59, 0x10, RZ ;  /* 0x000000103b0e7819 */ /* 0x000fe200000006ff */
[----:B------:R-:W-:Y:S01]  /*1ed0*/  FADD.FTZ R54, R15, UR5 ;  /* 0x000000050f367e21 */ /* 0x000fe20008010000 */
        /* <DEDUP_REMOVED lines=35> */
.L_x_5816:
[----:B------:R-:W-:Y:S05]  /*2110*/  BSYNC B0 ;  /* 0x0000000000007941 */ /* 0x000fea0003800000 */
.L_x_5815:
        /* <DEDUP_REMOVED lines=40> */
.L_x_5818:
[----:B------:R-:W-:Y:S05]  /*23a0*/  BSYNC B0 ;  /* 0x0000000000007941 */ /* 0x000fea0003800000 */
.L_x_5817:
[----:B------:R-:W-:Y:S01]  /*23b0*/  SHF.L.U32 R9, R9, 0x10, RZ ;  /* 0x0000001009097819 */ /* 0x000fe200000006ff */
[----:B------:R-:W-:Y:S01]  /*23c0*/  BSSY B0, `(.L_x_5819) ;  /* 0x0000027000007945 */ /* 0x000fe20003800000 */
[----:B------:R-:W-:Y:S01]  /*23d0*/  PRMT R7, R6, 0x7632, R7 ;  /* 0x0000763206077816 */ /* 0x000fe20000000007 */
[----:B------:R-:W-:Y:S01]  /*23e0*/  HFMA2.MMA R52, -RZ, RZ, 0, 0 ;  /* 0x00000000ff347435 */ /* 0x000fe200000001ff */
[----:B------:R-:W-:Y:S01]  /*23f0*/  FSETP.GTU.FTZ.AND P4, PT, R51, 20, PT ;  /* 0x41a000003300780b */ /* 0x000fe20003f9c000 */
[----:B------:R-:W-:Y:S01]  /*2400*/  FFMA.FTZ R115, R75, R12, R14 ;  /* 0x0000000c4b737223 */ /* 0x000fe2000001000e */
[----:B------:R-:W-:Y:S01]  /*2410*/  PRMT R8, R7, 0x7632, R8 ;  /* 0x0000763207087816 */ /* 0x000fe20000000008 */
        /* <DEDUP_REMOVED lines=33> */
.L_x_5820:
[----:B------:R-:W-:Y:S05]  /*2630*/  BSYNC B0 ;  /* 0x0000000000007941 */ /* 0x000fea0003800000 */
.L_x_5819:
        /* <DEDUP_REMOVED lines=38> */
.L_x_5822:
[----:B------:R-:W-:Y:S05]  /*28a0*/  BSYNC B0 ;  /* 0x0000000000007941 */ /* 0x000fea0003800000 */
.L_x_5821:
        /* <DEDUP_REMOVED lines=39> */
.L_x_5824:
[----:B------:R-:W-:Y:S05]  /*2b20*/  BSYNC B0 ;  /* 0x0000000000007941 */ /* 0x000fea0003800000 */
.L_x_5823:
        /* <DEDUP_REMOVED lines=37> */
.L_x_5826:
[----:B------:R-:W-:Y:S05]  /*2d80*/  BSYNC B0 ;  /* 0x0000000000007941 */ /* 0x000fea0003800000 */
.L_x_5825:
        /* <DEDUP_REMOVED lines=33> */
.L_x_5828:
[----:B------:R-:W-:Y:S05]  /*2fa0*/  BSYNC B0 ;  /* 0x0000000000007941 */ /* 0x000fea0003800000 */
.L_x_5827:
        /* <DEDUP_REMOVED lines=33> */
.L_x_5830:
[----:B------:R-:W-:Y:S05]  /*31c0*/  BSYNC B0 ;  /* 0x0000000000007941 */ /* 0x000fea0003800000 */
.L_x_5829:
        /* <DEDUP_REMOVED lines=33> */
.L_x_5832:
[----:B------:R-:W-:Y:S05]  /*33e0*/  BSYNC B0 ;  /* 0x0000000000007941 */ /* 0x000fea0003800000 */
.L_x_5831:
        /* <DEDUP_REMOVED lines=33> */
.L_x_5834:
[----:B------:R-:W-:Y:S05]  /*3600*/  BSYNC B0 ;  /* 0x0000000000007941 */ /* 0x000fea0003800000 */
.L_x_5833:
        /* <DEDUP_REMOVED lines=33> */
.L_x_5836:
[----:B------:R-:W-:Y:S05]  /*3820*/  BSYNC B0 ;  /* 0x0000000000007941 */ /* 0x000fea0003800000 */
.L_x_5835:
        /* <DEDUP_REMOVED lines=52> */
.L_x_5932:
[----:B------:R-:W-:Y:S01]  /*3b70*/  USHF.R.S32.HI UR56, URZ, 0x1f, UR10 ;  /* 0x0000001f3f387899 */ /* 0x000fe2000801140a */
[----:B------:R-:W-:Y:S01]  /*3b80*/  SHF.L.U32 R111, R116, 0x1, RZ ;  /* 0x00000001746f7819 */ /* 0x000fe200000006ff */
[----:B------:R-:W-:Y:S01]  /*3b90*/  ULDC.64 UR42, c[0x0][0x230] ;  /* 0x00008c00002a7ab9 */ /* 0x000fe20000000a00 */
[----:B------:R-:W-:Y:S02]  /*3ba0*/  USHF.R.S32.HI UR47, URZ, 0x1f, UR7 ;  /* 0x0000001f3f2f7899 */ /* 0x000fe40008011407 */
[----:B------:R-:W-:Y:S01]  /*3bb0*/  UIMAD UR56, UR56, UR42, URZ ;  /* 0x0000002a383872a4 */ /* 0x000fe2000f8e023f */
[----:B------:R-:W-:Y:S01]  /*3bc0*/  LOP3.LUT R111, R111, 0xffffffc0, RZ, 0xc0, !PT ;  /* 0xffffffc06f6f7812 */ /* 0x000fe200078ec0ff */
[----:B------:R-:W-:Y:S02]  /*3bd0*/  UIMAD.WIDE.U32 UR44, UR10, UR42, URZ ;  /* 0x0000002a0a2c72a5 */ /* 0x000fe4000f8e003f */
[----:B------:R-:W-:Y:S01]  /*3be0*/  UIMAD UR43, UR10, UR43, UR56 ;  /* 0x0000002b0a2b72a4 */ /* 0x000fe2000f8e0238 */
[----:B------:R-:W-:Y:S01]  /*3bf0*/  LOP3.LUT R110, R111, 0x1f, R116, 0xf8, !PT ;  /* 0x0000001f6f6e7812 */ /* 0x000fe200078ef874 */
[----:B------:R-:W-:-:S02]  /*3c00*/  UIMAD UR56, UR47, UR38, URZ ;  /* 0x000000262f3872a4 */ /* 0x000fc4000f8e023f */
[----:B------:R-:W-:Y:S01]  /*3c10*/  UIADD3 UR45, UR45, UR43, URZ ;  /* 0x0000002b2d2d7290 */ /* 0x000fe2000fffe03f */
[----:B------:R-:W-:Y:S01]  /*3c20*/  IADD3 R85, R111, R110, RZ ;  /* 0x0000006e6f557210 */ /* 0x000fe20007ffe0ff */
[----:B------:R-:W-:Y:S02]  /*3c30*/  UIMAD.WIDE.U32 UR42, UR7, UR38, URZ ;  /* 0x00000026072a72a5 */ /* 0x000fe4000f8e003f */
[----:B------:R-:W-:Y:S02]  /*3c40*/  UIMAD UR57, UR7, UR39, UR56 ;  /* 0x00000027073972a4 */ /* 0x000fe4000f8e0238 */
[----:B------:R-:W-:Y:S02]  /*3c50*/  ULEA UR56, UP0, UR42, UR14, 0x1 ;  /* 0x0000000e2a387291 */ /* 0x000fe4000f80083f */
[----:B------:R-:W-:-:S04]  /*3c60*/  UIADD3 UR57, UR43, UR57, URZ ;  /* 0x000000392b397290 */ /* 0x000fc8000fffe03f */
[----:B------:R-:W-:Y:S01]  /*3c70*/  ULEA.HI.X UR57, UR42, UR15, UR57, 0x1, UP0 ;  /* 0x0000000f2a397291 */ /* 0x000fe200080f0c39 */
[----:B------:R-:W-:Y:S02]  /*3c80*/  MOV R82, UR56 ;  /* 0x0000003800527c02 */ /* 0x000fe40008000f00 */
[----:B------:R-:W-:Y:S02]  /*3c90*/  ULDC.64 UR42, c[0x0][0x238] ;  /* 0x00008e00002a7ab9 */ /* 0x000fe40000000a00 */
[----:B------:R-:W-:Y:S01]  /*3ca0*/  UIMAD.WIDE.U32 UR44, UR7, UR42, UR44 ;  /* 0x0000002a072c72a5 */ /* 0x000fe2000f8e002c */
[----:B------:R-:W-:Y:S01]  /*3cb0*/  MOV R83, UR57 ;  /* 0x0000003900537c02 */ /* 0x000fe20008000f00 */
[----:B------:R-:W-:Y:S02]  /*3cc0*/  UIMAD UR42, UR47, UR42, URZ ;  /* 0x0000002a2f2a72a4 */ /* 0x000fe4000f8e023f */
[----:B------:R-:W-:Y:S02]  /*3cd0*/  IMAD.WIDE R82, R85, 0x10, R82 ;  /* 0x0000001055527825 */ /* 0x000fe400078e0252 */
[----:B------:R-:W-:-:S02]  /*3ce0*/  UIMAD UR42, UR7, UR43, UR42 ;  /* 0x0000002b072a72a4 */ /* 0x000fc4000f8e022a */
[----:B------:R-:W-:Y:S01]  /*3cf0*/  ULEA UR43, UP0, UR44, UR40, 0x3 ;  /* 0x000000282c2b7291 */ /* 0x000fe2000f80183f */
[----:B--2---:R-:W2:Y:S01]  /*3d00*/  LDG.E.128 R64, desc[UR18][R82.64] ;  /* 0x0000001252407981 */ /* 0x004ea2000c1e1d00 */
[----:B------:R-:W-:-:S03]  /*3d10*/  UIADD3 UR42, UR45, UR42, URZ ;  /* 0x0000002a2d2a7290 */ /* 0x000fc6000fffe03f */
[----:B01-3--:R-:W3:Y:S01]  /*3d20*/  LDG.E.128 R68, desc[UR18][R82.64+0x200] ;  /* 0x0002001252447981 */ /* 0x00bee2000c1e1d00 */
[----:B------:R-:W-:Y:S01]  /*3d30*/  ULEA.HI.X UR44, UR44, UR41, UR42, 0x3, UP0 ;  /* 0x000000292c2c7291 */ /* 0x000fe200080f1c2a */
[----:B------:R-:W-:Y:S02]  /*3d40*/  MOV R80, UR43 ;  /* 0x0000002b00507c02 */ /* 0x000fe40008000f00 */
[----:B----4-:R-:W4:Y:S01]  /*3d50*/  LDG.E.128 R72, desc[UR18][R82.64+0x400] ;  /* 0x0004001252487981 */ /* 0x010f22000c1e1d00 */
[----:B------:R-:W-:Y:S02]  /*3d60*/  ULDC.64 UR42, c[0x0][0x270] ;  /* 0x00009c00002a7ab9 */ /* 0x000fe40000000a00 */
[----:B------:R-:W-:Y:S01]  /*3d70*/  MOV R81, UR44 ;  /* 0x0000002c00517c02 */ /* 0x000fe20008000f00 */
[----:B------:R0:W4:Y:S05]  /*3d80*/  LDG.E.128 R76, desc[UR18][R82.64+0x600] ;  /* 0x00060012524c7981 */ /* 0x00012a000c1e1d00 */
[----:B------:R-:W4:Y:S01]  /*3d90*/  LDG.E.64 R80, desc[UR18][R80.64] ;  /* 0x0000001250507981 */ /* 0x000f22000c1e1b00 */
[----:B------:R-:W-:-:S02]  /*3da0*/  UIMAD UR47, UR47, UR42, URZ ;  /* 0x0000002a2f2f72a4 */ /* 0x000fc4000f8e023f */
[----:B------:R-:W-:Y:S02]  /*3db0*/  UIMAD.WIDE.U32 UR44, UR7, UR42, URZ ;  /* 0x0000002a072c72a5 */ /* 0x000fe4000f8e003f */
[----:B------:R-:W-:Y:S01]  /*3dc0*/  UIMAD UR42, UR7, UR43, UR47 ;  /* 0x0000002b072a72a4 */ /* 0x000fe2000f8e022f */
[----:B------:R-:W-:Y:S01]  /*3dd0*/  SHF.L.U32 R84, R116, 0x2, RZ ;  /* 0x0000000274547819 */ /* 0x000fe200000006ff */
[----:B------:R-:W-:Y:S02]  /*3de0*/  ULEA UR43, UP0, UR44, UR16, 0x1 ;  /* 0x000000102c2b7291 */ /* 0x000fe4000f80083f */
        /* <DEDUP_REMOVED lines=15> */
[----:B------:R-:W-:Y:S02]  /*3ee0*/  MOV R123, UR13 ;  /* 0x0000000d007b7c02 */ /* 0x000fe40008000f00 */
[----:B------:R-:W-:Y:S02]  /*3ef0*/  MOV R152, UR43 ;  /* 0x0000002b00987c02 */ /* 0x000fe40008000f00 */
[----:B------:R-:W-:Y:S01]  /*3f00*/  ISETP.LT.OR P2, PT, R123, 0x2, P0 ;  /* 0x000000027b00780c */ /* 0x000fe20000741670 */
[----:B------:R-:W-:Y:S01]  /*3f10*/  IMAD R82, R114, 0x3, R82 ;  /* 0x0000000372527824 */ /* 0x000fe200078e0252 */
[----:B--2---:R0:W-:Y:S04]  /*3f20*/  STS.128 [R150], R64 ;  /* 0x0000004096007388 */ /* 0x0041e80000000c00 */
[----:B---3--:R1:W-:Y:S04]  /*3f30*/  STS.128 [R150+0x200], R68 ;  /* 0x0002004496007388 */ /* 0x0083e80000000c00 */
[----:B----4-:R2:W-:Y:S04]  /*3f40*/  STS.128 [R150+0x400], R72 ;  /* 0x0004004896007388 */ /* 0x0105e80000000c00 */
[----:B------:R3:W-:Y:S01]  /*3f50*/  STS.128 [R150+0x600], R76 ;  /* 0x0006004c96007388 */ /* 0x0007e20000000c00 */
[----:B------:R-:W-:-:S03]  /*3f60*/  NOP ;  /* 0x0000000000007918 */ /* 0x000fc60000000000 */
[----:B------:R-:W4:Y:S01]  /*3f70*/  LDG.E.128 R84, desc[UR18][R120.64] ;  /* 0x0000001278547981 */ /* 0x000f22000c1e1d00 */
[----:B------:R-:W-:Y:S01]  /*3f80*/  R2UR UR45, R81 ;  /* 0x00000000512d72ca */ /* 0x000fe200000e0000 */
[----:B------:R-:W4:Y:S02]  /*3f90*/  @!P2 LDC R159, c[0x0][0x21c] ;  /* 0x00008700ff9fab82 */ /* 0x000f240000000800 */
[----:B------:R-:W4:Y:S04]  /*3fa0*/  LDG.E.128 R88, desc[UR18][R120.64+0x200] ;  /* 0x0002001278587981 */ /* 0x000f28000c1e1d00 */
[----:B------:R-:W4:Y:S04]  /*3fb0*/  LDG.E.128 R92, desc[UR18][R120.64+0x400] ;  /* 0x00040012785c7981 */ /* 0x000f28000c1e1d00 */
[----:B------:R3:W4:Y:S02]  /*3fc0*/  LDG.E.128 R96, desc[UR18][R120.64+0x600] ;  /* 0x0006001278607981 */ /* 0x000724000c1e1d00 */
        /* <DEDUP_REMOVED lines=21> */
[----:B------:R-:W-:Y:S01]  /*4120*/  MUFU.SIN R75, R70 ;  /* 0x00000046004b7308 */ /* 0x000fe20000000400 */
[----:B------:R-:W-:-:S07]  /*4130*/  FMUL.FTZ R81, R108, UR45 ;  /* 0x0000002d6c517c20 */ /* 0x000fce0008410000 */
[----:B------:R0:W-:Y:S01]  /*4140*/  MUFU.COS R143, R70 ;  /* 0x00000046008f7308 */ /* 0x0001e20000000000 */
[----:B------:R-:W-:Y:S01]  /*4150*/  FMUL.RZ R81, R81, 0.15915493667125701904 ;  /* 0x3e22f98351517820 */ /* 0x000fe2000040c000 */
[----:B0-----:R-:W-:Y:S01]  /*4160*/  FMUL.RZ R70, R64, 0.15915493667125701904 ;  /* 0x3e22f98340467820 */ /* 0x001fe2000040c000 */
[----:B------:R-:W-:-:S05]  /*4170*/  FMUL.FTZ R64, R51, UR45 ;  /* 0x0000002d33407c20 */ /* 0x000fca0008410000 */
[----:B---3--:R-:W-:Y:S08]  /*4180*/  MUFU.SIN R77, R65 ;  /* 0x00000041004d7308 */ /* 0x008ff00000000400 */
[----:B------:R0:W-:Y:S02]  /*4190*/  MUFU.COS R141, R65 ;  /* 0x00000041008d7308 */ /* 0x0001e40000000000 */
[----:B0-----:R-:W-:Y:S01]  /*41a0*/  FMUL.RZ R65, R64, 0.15915493667125701904 ;  /* 0x3e22f98340417820 */ /* 0x001fe2000040c000 */
[----:B------:R-:W-:-:S05]  /*41b0*/  FMUL.FTZ R64, R101, UR45 ;  /* 0x0000002d65407c20 */ /* 0x000fca0008410000 */
[----:B------:R-:W-:Y:S08]  /*41c0*/  MUFU.SIN R79, R67 ;  /* 0x00000043004f7308 */ /* 0x000ff00000000400 */
[----:B------:R0:W-:Y:S01]  /*41d0*/  MUFU.COS R139, R67 ;  /* 0x00000043008b7308 */ /* 0x0001e20000000000 */
[----:B------:R-:W-:Y:S01]  /*41e0*/  R2UR UR56, R80 ;  /* 0x00000000503872ca */ /* 0x000fe200000e0000 */
        /* <DEDUP_REMOVED lines=19> */
[----:B0-----:R-:W-:-:S06]  /*4320*/  MOV R65, UR56 ;  /* 0x0000003800417c02 */ /* 0x001fcc0008000f00 */
[----:B------:R-:W-:Y:S01]  /*4330*/  MUFU.SIN R130, R67 ;  /* 0x0000004300827308 */ /* 0x000fe20000000400 */
[----:B------:R-:W-:-:S07]  /*4340*/  FMUL.FTZ R64, R65, 1.4426950216293334961 ;  /* 0x3fb8aa3b41407820 */ /* 0x000fce0000410000 */
[----:B------:R0:W-:Y:S01]  /*4350*/  MUFU.COS R124, R67 ;  /* 0x00000043007c7308 */ /* 0x0001e20000000000 */
[----:B------:R-:W-:-:S07]  /*4360*/  FMUL.FTZ R65, R64, R108 ;  /* 0x0000006c40417220 */ /* 0x000fce0000410000 */
[----:B------:R-:W-:Y:S01]  /*4370*/  MUFU.SIN R119, R68 ;  /* 0x0000004400777308 */ /* 0x000fe20000000400 */
[----:B0-----:R-:W-:-:S07]  /*4380*/  FMUL.FTZ R67, R64, R103 ;  /* 0x0000006740437220 */ /* 0x001fce0000410000 */
[----:B------:R0:W-:Y:S02]  /*4390*/  MUFU.COS R129, R68 ;  /* 0x0000004400817308 */ /* 0x0001e40000000000 */
[----:B0-----:R-:W-:-:S06]  /*43a0*/  FMUL.FTZ R68, R64, R107 ;  /* 0x0000006b40447220 */ /* 0x001fcc0000410000 */
[----:B------:R-:W0:Y:S08]  /*43b0*/  MUFU.EX2 R148, R67 ;  /* 0x0000004300947308 */ /* 0x000e300000000800 */
[----:B------:R-:W1:Y:S08]  /*43c0*/  MUFU.EX2 R65, R65 ;  /* 0x0000004100417308 */ /* 0x000e700000000800 */
[----:B------:R-:W-:Y:S08]  /*43d0*/  MUFU.SIN R126, R70 ;  /* 0x00000046007e7308 */ /* 0x000ff00000000400 */
[----:B------:R2:W-:Y:S08]  /*43e0*/  MUFU.COS R154, R70 ;  /* 0x00000046009a7308 */ /* 0x0005f00000000000 */
[----:B------:R-:W3:Y:S01]  /*43f0*/  MUFU.EX2 R68, R68 ;  /* 0x0000004400447308 */ /* 0x000ee20000000800 */
[----:B--2---:R-:W-:-:S07]  /*4400*/  FMUL.FTZ R70, R64, R102 ;  /* 0x0000006640467220 */ /* 0x004fce0000410000 */
[----:B------:R-:W-:Y:S01]  /*4410*/  MUFU.SIN R151, R74 ;  /* 0x0000004a00977308 */ /* 0x000fe20000000400 */
[----:B------:R-:W-:-:S07]  /*4420*/  IADD3 R67, R116, 0x200, RZ ;  /* 0x0000020074437810 */ /* 0x000fce0007ffe0ff */
[----:B------:R2:W-:Y:S02]  /*4430*/  MUFU.COS R121, R74 ;  /* 0x0000004a00797308 */ /* 0x0005e40000000000 */
[----:B--2---:R-:W-:-:S06]  /*4440*/  FMUL.FTZ R74, R64, R55 ;  /* 0x00000037404a7220 */ /* 0x004fcc0000410000 */
[----:B------:R-:W-:Y:S08]  /*4450*/  MUFU.SIN R156, R72 ;  /* 0x00000048009c7308 */ /* 0x000ff00000000400 */
[----:B------:R2:W-:Y:S01]  /*4460*/  MUFU.COS R158, R72 ;  /* 0x00000048009e7308 */ /* 0x0005e20000000000 */
[----:B------:R-:W-:Y:S01]  /*4470*/  SEL R152, R152, R67, !P1 ;  /* 0x0000004398987207 */ /* 0x000fe20004800000 */
[----:B--2---:R-:W-:-:S06]  /*4480*/  FMUL.FTZ R72, R64, R106 ;  /* 0x0000006a40487220 */ /* 0x004fcc0000410000 */
[----:B------:R-:W2:Y:S01]  /*4490*/  MUFU.EX2 R70, R70 ;  /* 0x0000004600467308 */ /* 0x000ea20000000800 */
[----:B------:R-:W-:Y:S01]  /*44a0*/  FMUL.FTZ R67, R64, R101 ;  /* 0x0000006540437220 */ /* 0x000fe20000410000 */
[----:B0-----:R-:W-:-:S06]  /*44b0*/  FMUL.FTZ R149, R148, R149 ;  /* 0x0000009594957220 */ /* 0x001fcc0000410000 */
[----:B------:R-:W0:Y:S01]  /*44c0*/  MUFU.EX2 R74, R74 ;  /* 0x0000004a004a7308 */ /* 0x000e220000000800 */
[----:B------:R-:W-:Y:S01]  /*44d0*/  FMUL.FTZ R148, R148, R69 ;  /* 0x0000004594947220 */ /* 0x000fe20000410000 */
[----:B-1----:R-:W-:-:S06]  /*44e0*/  FMUL.FTZ R123, R65, R66 ;  /* 0x00000042417b7220 */ /* 0x002fcc0000410000 */
[----:B------:R-:W1:Y:S01]  /*44f0*/  MUFU.EX2 R72, R72 ;  /* 0x0000004800487308 */ /* 0x000e620000000800 */
[C---:B---3--:R-:W-:Y:S01]  /*4500*/  FMUL.FTZ R147, R68.reuse, R147 ;  /* 0x0000009344937220 */ /* 0x048fe20000410000 */
[----:B------:R-:W-:Y:S01]  /*4510*/  FMUL.FTZ R146, R68, R71 ;  /* 0x0000004744927220 */ /* 0x000fe20000410000 */
[----:B------:R-:W-:Y:S01]  /*4520*/  FMUL.FTZ R122, R65, R122 ;  /* 0x0000007a417a7220 */ /* 0x000fe20000410000 */
[C---:B------:R-:W-:Y:S01]  /*4530*/  FMUL.FTZ R68, R64.reuse, R50 ;  /* 0x0000003240447220 */ /* 0x040fe20000410000 */
[C---:B------:R-:W-:Y:S01]  /*4540*/  FMUL.FTZ R71, R123.reuse, R148 ;  /* 0x000000947b477220 */ /* 0x040fe20000410000 */
[----:B------:R-:W-:Y:S02]  /*4550*/  FMUL.FTZ R69, R64, R100 ;  /* 0x0000006440457220 */ /* 0x000fe40000410000 */
[----:B------:R-:W3:Y:S01]  /*4560*/  MUFU.EX2 R67, R67 ;  /* 0x0000004300437308 */ /* 0x000ee20000000800 */
[C---:B------:R-:W-:Y:S01]  /*4570*/  FMUL.FTZ R66, R122.reuse, R148 ;  /* 0x000000947a427220 */ /* 0x040fe20000410000 */
[----:B------:R-:W-:Y:S01]  /*4580*/  FFMA.FTZ R71, R122, R149, -R71 ;  /* 0x000000957a477223 */ /* 0x000fe20000010847 */
[C---:B--2---:R-:W-:Y:S01]  /*4590*/  FMUL.FTZ R145, R70.reuse, R145 ;  /* 0x0000009146917220 */ /* 0x044fe20000410000 */
[----:B------:R-:W-:Y:S01]  /*45a0*/  FMUL.FTZ R144, R70, R73 ;  /* 0x0000004946907220 */ /* 0x000fe20000410000 */
[C---:B0-----:R-:W-:Y:S01]  /*45b0*/  FMUL.FTZ R141, R74.reuse, R141 ;  /* 0x0000008d4a8d7220 */ /* 0x041fe20000410000 */
[----:B------:R-:W-:Y:S01]  /*45c0*/  FMUL.FTZ R140, R74, R77 ;  /* 0x0000004d4a8c7220 */ /* 0x000fe20000410000 */
[----:B------:R-:W-:Y:S01]  /*45d0*/  FFMA.FTZ R70, R123, R149, R66 ;  /* 0x000000957b467223 */ /* 0x000fe20000010042 */
[----:B------:R-:W0:Y:S01]  /*45e0*/  MUFU.EX2 R68, R68 ;  /* 0x0000004400447308 */ /* 0x000e220000000800 */
[----:B------:R-:W-:Y:S01]  /*45f0*/  FMUL.FTZ R74, R146, R71 ;  /* 0x00000047924a7220 */ /* 0x000fe20000410000 */
[C---:B-1----:R-:W-:Y:S01]  /*4600*/  FMUL.FTZ R143, R72.reuse, R143 ;  /* 0x0000008f488f7220 */ /* 0x042fe20000410000 */
[----:B------:R-:W-:Y:S01]  /*4610*/  FMUL.FTZ R142, R72, R75 ;  /* 0x0000004b488e7220 */ /* 0x000fe20000410000 */
[-C--:B------:R-:W-:Y:S01]  /*4620*/  FMUL.FTZ R72, R146, R70.reuse ;  /* 0x0000004692487220 */ /* 0x080fe20000410000 */
[----:B------:R-:W-:-:S03]  /*4630*/  FFMA.FTZ R74, R147, R70, R74 ;  /* 0x00000046934a7223 */ /* 0x000fc6000001004a */
[----:B------:R-:W1:Y:S01]  /*4640*/  MUFU.EX2 R69, R69 ;  /* 0x0000004500457308 */ /* 0x000e620000000800 */
[----:B------:R-:W-:Y:S01]  /*4650*/  FMUL.FTZ R65, R64, R45 ;  /* 0x0000002d40417220 */ /* 0x000fe20000410000 */
[----:B------:R-:W-:Y:S01]  /*4660*/  FFMA.FTZ R72, R147, R71, -R72 ;  /* 0x0000004793487223 */ /* 0x000fe20000010848 */
[C---:B------:R-:W-:Y:S01]  /*4670*/  FMUL.FTZ R70, R144.reuse, R74 ;  /* 0x0000004a90467220 */ /* 0x040fe20000410000 */
[C---:B---3--:R-:W-:Y:S01]  /*4680*/  FMUL.FTZ R131, R67.reuse, R124 ;  /* 0x0000007c43837220 */ /* 0x048fe20000410000 */
[----:B------:R-:W-:Y:S01]  /*4690*/  FMUL.FTZ R130, R67, R130 ;  /* 0x0000008243827220 */ /* 0x000fe20000410000 */
[-C--:B------:R-:W-:Y:S01]  /*46a0*/  FMUL.FTZ R67, R144, R72.reuse ;  /* 0x0000004890437220 */ /* 0x080fe20000410000 */
[C---:B------:R-:W-:Y:S01]  /*46b0*/  FFMA.FTZ R70, R145.reuse, R72, -R70 ;  /* 0x0000004891467223 */ /* 0x040fe20000010846 */
[----:B------:R-:W2:Y:S01]  /*46c0*/  MUFU.EX2 R65, R65 ;  /* 0x0000004100417308 */ /* 0x000ea20000000800 */
[C---:B0-----:R-:W-:Y:S01]  /*46d0*/  FMUL.FTZ R129, R68.reuse, R129 ;  /* 0x0000008144817220 */ /* 0x041fe20000410000 */
[----:B------:R-:W-:Y:S01]  /*46e0*/  FMUL.FTZ R128, R68, R119 ;  /* 0x0000007744807220 */ /* 0x000fe20000410000 */
[----:B------:R-:W-:Y:S01]  /*46f0*/  FFMA.FTZ R67, R145, R74, R67 ;  /* 0x0000004a91437223 */ /* 0x000fe20000010043 */
[C---:B------:R-:W-:Y:S01]  /*4700*/  FMUL.FTZ R68, R142.reuse, R70 ;  /* 0x000000468e447220 */ /* 0x040fe20000410000 */
[C---:B-1----:R-:W-:Y:S01]  /*4710*/  FMUL.FTZ R127, R69.reuse, R154 ;  /* 0x0000009a457f7220 */ /* 0x042fe20000410000 */
[----:B------:R-:W-:Y:S01]  /*4720*/  FMUL.FTZ R126, R69, R126 ;  /* 0x0000007e457e7220 */ /* 0x000fe20000410000 */
[-C--:B------:R-:W-:Y:S01]  /*4730*/  FMUL.FTZ R69, R142, R67.reuse ;  /* 0x000000438e457220 */ /* 0x080fe20000410000 */
[----:B------:R-:W-:Y:S01]  /*4740*/  FFMA.FTZ R67, R143, R67, R68 ;  /* 0x000000438f437223 */ /* 0x000fe20000010044 */
[----:B------:R-:W-:-:S02]  /*4750*/  LEA R153, R82, R113, 0x4 ;  /* 0x0000007152997211 */ /* 0x000fc400078e20ff */
[----:B------:R-:W-:Y:S01]  /*4760*/  FFMA.FTZ R69, R143, R70, -R69 ;  /* 0x000000468f457223 */ /* 0x000fe20000010845 */
[----:B------:R-:W-:Y:S01]  /*4770*/  FMUL.FTZ R68, R140, R67 ;  /* 0x000000438c447220 */ /* 0x000fe20000410000 */
[C---:B--2---:R-:W-:Y:S01]  /*4780*/  FMUL.FTZ R125, R65.reuse, R158 ;  /* 0x0000009e417d7220 */ /* 0x044fe20000410000 */
[----:B------:R-:W-:Y:S01]  /*4790*/  FMUL.FTZ R124, R65, R156 ;  /* 0x0000009c417c7220 */ /* 0x000fe20000410000 */
[----:B------:R-:W-:Y:S01]  /*47a0*/  FMUL.FTZ R117, R64, R51 ;  /* 0x0000003340757220 */ /* 0x000fe20000410000 */
[-C--:B------:R-:W-:Y:S01]  /*47b0*/  FMUL.FTZ R72, R140, R69.reuse ;  /* 0x000000458c487220 */ /* 0x080fe20000410000 */
[----:B------:R-:W-:Y:S02]  /*47c0*/  FFMA.FTZ R65, R141, R69, -R68 ;  /* 0x000000458d417223 */ /* 0x000fe40000010844 */
[----:B------:R-:W0:Y:S02]  /*47d0*/  LDS.128 R68, [R153] ;  /* 0x0000000099447984 */ /* 0x000e240000000c00 */
[----:B------:R-:W1:Y:S01]  /*47e0*/  MUFU.EX2 R117, R117 ;  /* 0x0000007500757308 */ /* 0x000e620000000800 */
[C---:B------:R-:W-:Y:S01]  /*47f0*/  FMUL.FTZ R76, R64.reuse, R105 ;  /* 0x00000069404c7220 */ /* 0x040fe20000410000 */
[C---:B------:R-:W-:Y:S01]  /*4800*/  FMUL.FTZ R78, R64.reuse, R54 ;  /* 0x00000036404e7220 */ /* 0x040fe20000410000 */
[C---:B------:R-:W-:Y:S01]  /*4810*/  FMUL.FTZ R80, R64.reuse, R104 ;  /* 0x0000006840507220 */ /* 0x040fe20000410000 */
[C---:B------:R-:W-:Y:S01]  /*4820*/  FMUL.FTZ R66, R64.reuse, R53 ;  /* 0x0000003540427220 */ /* 0x040fe20000410000 */
[----:B------:R-:W-:-:S03]  /*4830*/  FMUL.FTZ R64, R64, R40 ;  /* 0x0000002840407220 */ /* 0x000fc60000410000 */
[----:B------:R-:W2:Y:S08]  /*4840*/  MUFU.EX2 R76, R76 ;  /* 0x0000004c004c7308 */ /* 0x000eb00000000800 */
[----:B------:R-:W-:Y:S01]  /*4850*/  MUFU.COS R155, R157 ;  /* 0x0000009d009b7308 */ /* 0x000fe20000000000 */
[C---:B-1----:R-:W-:Y:S01]  /*4860*/  FMUL.FTZ R133, R117.reuse, R120 ;  /* 0x0000007875857220 */ /* 0x042fe20000410000 */
[----:B------:R-:W-:-:S06]  /*4870*/  FMUL.FTZ R132, R117, R132 ;  /* 0x0000008475847220 */ /* 0x000fcc0000410000 */
[----:B------:R-:W1:Y:S08]  /*4880*/  MUFU.EX2 R64, R64 ;  /* 0x0000004000407308 */ /* 0x000e700000000800 */
[----:B------:R-:W3:Y:S08]  /*4890*/  MUFU.EX2 R66, R66 ;  /* 0x0000004200427308 */ /* 0x000ef00000000800 */
[----:B------:R-:W4:Y:S08]  /*48a0*/  MUFU.SIN R117, R157 ;  /* 0x0000009d00757308 */ /* 0x000f300000000400 */
[----:B------:R-:W0:Y:S08]  /*48b0*/  MUFU.EX2 R78, R78 ;  /* 0x0000004e004e7308 */ /* 0x000e300000000800 */
[----:B------:R-:W0:Y:S01]  /*48c0*/  MUFU.EX2 R80, R80 ;  /* 0x0000005000507308 */ /* 0x000e220000000800 */
[C---:B--2---:R-:W-:Y:S01]  /*48d0*/  FMUL.FTZ R138, R76.reuse, R79 ;  /* 0x0000004f4c8a7220 */ /* 0x044fe20000410000 */
[----:B------:R-:W-:Y:S01]  /*48e0*/  FFMA.FTZ R72, R141, R67, R72 ;  /* 0x000000438d487223 */ /* 0x000fe20000010048 */
[----:B------:R-:W-:Y:S01]  /*48f0*/  MOV R73, UR13 ;  /* 0x0000000d00497c02 */ /* 0x000fe20008000f00 */
[----:B------:R-:W-:Y:S01]  /*4900*/  FMUL.FTZ R139, R76, R139 ;  /* 0x0000008b4c8b7220 */ /* 0x000fe20000410000 */
[----:B------:R-:W-:Y:S01]  /*4910*/  FMUL.FTZ R67, R138, R65 ;  /* 0x000000418a437220 */ /* 0x000fe20000410000 */
[----:B-1----:R-:W-:Y:S01]  /*4920*/  FMUL.FTZ R119, R64, R155 ;  /* 0x0000009b40777220 */ /* 0x002fe20000410000 */
[C---:B---3--:R-:W-:Y:S01]  /*4930*/  FMUL.FTZ R121, R66.reuse, R121 ;  /* 0x0000007942797220 */ /* 0x048fe20000410000 */
[----:B------:R-:W-:Y:S01]  /*4940*/  FMUL.FTZ R120, R66, R151 ;  /* 0x0000009742787220 */ /* 0x000fe20000410000 */
[----:B----4-:R-:W-:Y:S01]  /*4950*/  FMUL.FTZ R117, R64, R117 ;  /* 0x0000007540757220 */ /* 0x010fe20000410000 */
[----:B0-----:R-:W-:Y:S01]  /*4960*/  PRMT R155, R68, 0x7632, R155 ;  /* 0x00007632449b7816 */ /* 0x001fe2000000009b */
[C---:B------:R-:W-:Y:S01]  /*4970*/  FMUL.FTZ R137, R78.reuse, R137 ;  /* 0x000000894e897220 */ /* 0x040fe20000410000 */
[----:B------:R-:W-:Y:S01]  /*4980*/  FMUL.FTZ R136, R78, R81 ;  /* 0x000000514e887220 */ /* 0x000fe20000410000 */
[-C--:B------:R-:W-:Y:S01]  /*4990*/  FMUL.FTZ R66, R138, R72.reuse ;  /* 0x000000488a427220 */ /* 0x080fe20000410000 */
[----:B------:R-:W-:Y:S01]  /*49a0*/  FFMA.FTZ R162, R139, R72, R67 ;  /* 0x000000488ba27223 */ /* 0x000fe20000010043 */
[----:B------:R-:W-:Y:S01]  /*49b0*/  @!P2 IADD3 R64, R73, -0x2, RZ ;  /* 0xfffffffe4940a810 */ /* 0x000fe20007ffe0ff */
[----:B------:R-:W-:Y:S01]  /*49c0*/  LDS.128 R76, [R153+0x20] ;  /* 0x00002000994c7984 */ /* 0x000fe20000000c00 */
[C---:B------:R-:W-:Y:S01]  /*49d0*/  FMUL.FTZ R135, R80.reuse, R135 ;  /* 0x0000008750877220 */ /* 0x040fe20000410000 */
[----:B------:R-:W-:Y:S01]  /*49e0*/  FMUL.FTZ R134, R80, R83 ;  /* 0x0000005350867220 */ /* 0x000fe20000410000 */
[----:B------:R-:W-:Y:S01]  /*49f0*/  LEA R160, R152, R113, 0x3 ;  /* 0x0000007198a07211 */ /* 0x000fe200078e18ff */
[----:B------:R-:W0:Y:S01]  /*4a00*/  LDS.128 R72, [R153+0x10] ;  /* 0x0000100099487984 */ /* 0x000e220000000c00 */
[----:B------:R-:W-:-:S03]  /*4a10*/  PRMT R156, R69, 0x7632, R156 ;  /* 0x00007632459c7816 */ /* 0x000fc6000000009c */
[----:B------:R-:W1:Y:S01]  /*4a20*/  LDS.128 R80, [R153+0x30] ;  /* 0x0000300099507984 */ /* 0x000e620000000c00 */
[----:B------:R-:W-:-:S03]  /*4a30*/  SHF.L.U32 R155, R155, 0x10, RZ ;  /* 0x000000109b9b7819 */ /* 0x000fc600000006ff */
[----:B------:R-:W-:Y:S01]  /*4a40*/  STS.128 [R150+0x2100], R84 ;  /* 0x0021005496007388 */ /* 0x000fe20000000c00 */
[----:B------:R-:W-:-:S03]  /*4a50*/  PRMT R154, R70, 0x7632, R154 ;  /* 0x00007632469a7816 */ /* 0x000fc6000000009a */
[----:B------:R-:W-:Y:S01]  /*4a60*/  STS.128 [R150+0x2300], R88 ;  /* 0x0023005896007388 */ /* 0x000fe20000000c00 */
[----:B------:R-:W-:-:S03]  /*4a70*/  SHF.L.U32 R152, R70, 0x10, RZ ;  /* 0x0000001046987819 */ /* 0x000fc600000006ff */
[----:B------:R-:W-:Y:S04]  /*4a80*/  STS.128 [R150+0x2500], R92 ;  /* 0x0025005c96007388 */ /* 0x000fe80000000c00 */
[----:B------:R2:W-:Y:S01]  /*4a90*/  STS.128 [R150+0x2700], R96 ;  /* 0x0027006096007388 */ /* 0x0005e20000000c00 */
[----:B------:R-:W-:-:S03]  /*4aa0*/  NOP ;  /* 0x0000000000007918 */ /* 0x000fc60000000000 */
[----:B------:R-:W-:Y:S01]  /*4ab0*/  LDS.128 R84, [R153+0x2100] ;  /* 0x0021000099547984 */ /* 0x000fe20000000c00 */
[----:B------:R-:W-:-:S03]  /*4ac0*/  SHF.L.U32 R151, R68, 0x10, RZ ;  /* 0x0000001044977819 */ /* 0x000fc600000006ff */
[----:B------:R-:W3:Y:S01]  /*4ad0*/  LDS.128 R88, [R153+0x2110] ;  /* 0x0021100099587984 */ /* 0x000ee20000000c00 */
[----:B------:R-:W-:-:S03]  /*4ae0*/  PRMT R70, R60, 0x7632, R70 ;  /* 0x000076323c467816 */ /* 0x000fc60000000046 */
[----:B------:R-:W4:Y:S01]  /*4af0*/  LDS.128 R92, [R153+0x2120] ;  /* 0x00212000995c7984 */ /* 0x000f220000000c00 */
[----:B--2---:R-:W-:-:S03]  /*4b00*/  SHF.L.U32 R150, R69, 0x10, RZ ;  /* 0x0000001045967819 */ /* 0x004fc600000006ff */
[----:B------:R-:W2:Y:S01]  /*4b10*/  LDS.128 R96, [R153+0x2130] ;  /* 0x0021300099607984 */ /* 0x000ea20000000c00 */
[----:B------:R-:W-:-:S03]  /*4b20*/  SHF.L.U32 R156, R156, 0x10, RZ ;  /* 0x000000109c9c7819 */ /* 0x000fc600000006ff */
[----:B------:R0:W-:Y:S01]  /*4b30*/  STS.64 [R160+0xda80], R122 ;  /* 0x00da807aa0007388 */ /* 0x0001e20000000a00 */
[----:B------:R-:W-:Y:S01]  /*4b40*/  SHF.L.U32 R69, R60, 0x10, RZ ;  /* 0x000000103c457819 */ /* 0x000fe200000006ff */
[-C--:B------:R-:W-:Y:S01]  /*4b50*/  FMUL.FTZ R214, R155, R108.reuse ;  /* 0x0000006c9bd67220 */ /* 0x080fe20000410000 */
[----:B------:R-:W-:Y:S01]  /*4b60*/  SHF.L.U32 R70, R70, 0x10, RZ ;  /* 0x0000001046467819 */ /* 0x000fe200000006ff */
[----:B------:R-:W-:Y:S01]  /*4b70*/  FMUL.FTZ R215, R151, R108 ;  /* 0x0000006c97d77220 */ /* 0x000fe20000410000 */
[-C--:B------:R-:W-:Y:S01]  /*4b80*/  FMUL.FTZ R213, R150, R103.reuse ;  /* 0x0000006796d57220 */ /* 0x080fe20000410000 */
[----:B------:R-:W-:Y:S01]  /*4b90*/  FMUL.FTZ R212, R156, R103 ;  /* 0x000000679cd47220 */ /* 0x000fe20000410000 */
[C---:B------:R-:W-:Y:S01]  /*4ba0*/  FMUL.FTZ R214, R69.reuse, R214 ;  /* 0x000000d645d67220 */ /* 0x040fe20000410000 */
[----:B------:R-:W-:Y:S01]  /*4bb0*/  FMUL.FTZ R215, R69, R215 ;  /* 0x000000d745d77220 */ /* 0x000fe20000410000 */
[C---:B------:R-:W-:Y:S01]  /*4bc0*/  FMUL.FTZ R213, R70.reuse, R213 ;  /* 0x000000d546d57220 */ /* 0x040fe20000410000 */
[----:B------:R-:W-:Y:S01]  /*4bd0*/  FMUL.FTZ R212, R70, R212 ;  /* 0x000000d446d47220 */ /* 0x000fe20000410000 */
[----:B------:R-:W-:Y:S01]  /*4be0*/  FMUL.FTZ R70, R214, R148 ;  /* 0x00000094d6467220 */ /* 0x000fe20000410000 */
[----:B------:R-:W-:Y:S01]  /*4bf0*/  FFMA.FTZ R161, R139, R65, -R66 ;  /* 0x000000418ba17223 */ /* 0x000fe20000010842 */
[----:B------:R-:W-:-:S02]  /*4c00*/  @!P2 IMAD R158, R64, R159, UR7 ;  /* 0x00000007409eae24 */ /* 0x000fc4000f8e029f */
[C---:B------:R-:W-:Y:S01]  /*4c10*/  FMUL.FTZ R69, R215.reuse, R148 ;  /* 0x00000094d7457220 */ /* 0x040fe20000410000 */
[----:B------:R-:W-:Y:S01]  /*4c20*/  MOV R159, 0x10 ;  /* 0x00000010009f7802 */ /* 0x000fe20000000f00 */
[----:B------:R-:W-:Y:S01]  /*4c30*/  HFMA2.MMA R65, -RZ, RZ, 0, 0 ;  /* 0x00000000ff417435 */ /* 0x000fe200000001ff */
[-C--:B------:R-:W-:Y:S01]  /*4c40*/  FFMA.FTZ R70, R215, R149.reuse, -R70 ;  /* 0x00000095d7467223 */ /* 0x080fe20000010846 */
[----:B------:R-:W-:Y:S01]  /*4c50*/  SHF.L.U32 R154, R154, 0x10, RZ ;  /* 0x000000109a9a7819 */ /* 0x000fe200000006ff */
[----:B------:R-:W-:Y:S01]  /*4c60*/  FFMA.FTZ R69, R214, R149, R69 ;  /* 0x00000095d6457223 */ /* 0x000fe20000010045 */
[----:B------:R-:W-:Y:S02]  /*4c70*/  MOV R64, 0x3f800000 ;  /* 0x3f80000000407802 */ /* 0x000fe40000000f00 */
[----:B------:R-:W-:Y:S01]  /*4c80*/  CS2R R66, SRZ ;  /* 0x0000000000427805 */ /* 0x000fe2000001ff00 */
[----:B------:R-:W-:Y:S01]  /*4c90*/  FADD.FTZ R70, R213, R70 ;  /* 0x00000046d5467221 */ /* 0x000fe20000010000 */
[----:B------:R-:W-:Y:S01]  /*4ca0*/  @!P2 IMAD.WIDE R158, R158, R159, UR20 ;  /* 0x000000149e9eae25 */ /* 0x000fe2000f8e029f */
[----:B------:R-:W-:Y:S01]  /*4cb0*/  BAR.SYNC.DEFER_BLOCKING 0x0 ;  /* 0x0000000000007b1d */ /* 0x000fe20000010000 */
[----:B------:R-:W-:-:S02]  /*4cc0*/  PRMT R68, R71, 0x7632, R68 ;  /* 0x0000763247447816 */ /* 0x000fc40000000044 */
[----:B------:R-:W-:Y:S01]  /*4cd0*/  FADD.FTZ R69, R212, R69 ;  /* 0x00000045d4457221 */ /* 0x000fe20000010000 */
[----:B------:R-:W-:Y:S01]  /*4ce0*/  SHF.L.U32 R157, R71, 0x10, RZ ;  /* 0x00000010479d7819 */ /* 0x000fe200000006ff */
[-C--:B------:R-:W-:Y:S01]  /*4cf0*/  FMUL.FTZ R211, R152, R107.reuse ;  /* 0x0000006b98d37220 */ /* 0x080fe20000410000 */
[----:B------:R-:W-:Y:S01]  /*4d00*/  SHF.L.U32 R71, R61, 0x10, RZ ;  /* 0x000000103d477819 */ /* 0x000fe200000006ff */
[----:B------:R-:W-:Y:S01]  /*4d10*/  FMUL.FTZ R210, R154, R107 ;  /* 0x0000006b9ad27220 */ /* 0x000fe20000410000 */
[----:B0-----:R-:W-:Y:S01]  /*4d20*/  FMUL.FTZ R160, R146, R70 ;  /* 0x0000004692a07220 */ /* 0x001fe20000410000 */
[----:B------:R-:W-:Y:S02]  /*4d30*/  SHF.L.U32 R153, R68, 0x10, RZ ;  /* 0x0000001044997819 */ /* 0x000fe400000006ff */
[C---:B------:R-:W-:Y:S01]  /*4d40*/  FMUL.FTZ R211, R71.reuse, R211 ;  /* 0x000000d347d37220 */ /* 0x040fe20000410000 */
[----:B------:R-:W-:Y:S01]  /*4d50*/  FMUL.FTZ R210, R71, R210 ;  /* 0x000000d247d27220 */ /* 0x000fe20000410000 */
[----:B------:R-:W-:Y:S01]  /*4d60*/  PRMT R71, R61, 0x7632, R71 ;  /* 0x000076323d477816 */ /* 0x000fe20000000047 */
[-C--:B------:R-:W-:Y:S01]  /*4d70*/  FMUL.FTZ R209, R157, R102.reuse ;  /* 0x000000669dd17220 */ /* 0x080fe20000410000 */
[----:B------:R-:W-:-:S02]  /*4d80*/  FMUL.FTZ R208, R153, R102 ;  /* 0x0000006699d07220 */ /* 0x000fc40000410000 */
[----:B------:R-:W-:Y:S01]  /*4d90*/  SHF.L.U32 R68, R71, 0x10, RZ ;  /* 0x0000001047447819 */ /* 0x000fe200000006ff */
[----:B------:R0:W5:Y:S02]  /*4da0*/  @!P2 LDG.E.128 R64, desc[UR18][R158.64] ;  /* 0x000000129e40a981 */ /* 0x000164000c1e1d00 */
[-C--:B0-----:R-:W-:Y:S01]  /*4db0*/  FMUL.FTZ R158, R146, R69.reuse ;  /* 0x00000045929e7220 */ /* 0x081fe20000410000 */
[C---:B------:R-:W-:Y:S01]  /*4dc0*/  FFMA.FTZ R69, R147.reuse, R69, R160 ;  /* 0x0000004593457223 */ /* 0x040fe200000100a0 */
[----:B------:R-:W-:Y:S02]  /*4dd0*/  FMUL.FTZ R160, R136, R161 ;  /* 0x000000a188a07220 */ /* 0x000fe40000410000 */
[----:B------:R-:W-:Y:S01]  /*4de0*/  FFMA.FTZ R158, R147, R70, -R158 ;  /* 0x00000046939e7223 */ /* 0x000fe2000001089e */
[----:B------:R-:W-:Y:S01]  /*4df0*/  FADD.FTZ R69, R210, R69 ;  /* 0x00000045d2457221 */ /* 0x000fe20000010000 */
[-C--:B------:R-:W-:Y:S02]  /*4e00*/  FMUL.FTZ R70, R136, R162.reuse ;  /* 0x000000a288467220 */ /* 0x080fe40000410000 */
[----:B------:R-:W-:Y:S01]  /*4e10*/  FADD.FTZ R158, R211, R158 ;  /* 0x0000009ed39e7221 */ /* 0x000fe20000010000 */
[----:B------:R-:W-:Y:S01]  /*4e20*/  FMUL.FTZ R71, R144, R69 ;  /* 0x0000004590477220 */ /* 0x000fe20000410000 */
[----:B------:R-:W-:Y:S01]  /*4e30*/  FFMA.FTZ R160, R137, R162, R160 ;  /* 0x000000a289a07223 */ /* 0x000fe200000100a0 */
[C---:B------:R-:W-:Y:S01]  /*4e40*/  FMUL.FTZ R209, R68.reuse, R209 ;  /* 0x000000d144d17220 */ /* 0x040fe20000410000 */
[----:B------:R-:W-:Y:S01]  /*4e50*/  FMUL.FTZ R208, R68, R208 ;  /* 0x000000d044d07220 */ /* 0x000fe20000410000 */
[-C--:B------:R-:W-:Y:S01]  /*4e60*/  FMUL.FTZ R68, R144, R158.reuse ;  /* 0x0000009e90447220 */ /* 0x080fe20000410000 */
[----:B------:R-:W-:Y:S01]  /*4e70*/  FFMA.FTZ R158, R145, R158, -R71 ;  /* 0x0000009e919e7223 */ /* 0x000fe20000010847 */
[----:B------:R-:W-:Y:S01]  /*4e80*/  FFMA.FTZ R161, R137, R161, -R70 ;  /* 0x000000a189a17223 */ /* 0x000fe20000010846 */
[C---:B------:R-:W-:Y:S01]  /*4e90*/  FMUL.FTZ R162, R134.reuse, R160 ;  /* 0x000000a086a27220 */ /* 0x040fe20000410000 */
[----:B------:R-:W-:Y:S01]  /*4ea0*/  FFMA.FTZ R69, R145, R69, R68 ;  /* 0x0000004591457223 */ /* 0x000fe20000010044 */
[----:B------:R-:W-:Y:S01]  /*4eb0*/  FADD.FTZ R158, R209, R158 ;  /* 0x0000009ed19e7221 */ /* 0x000fe20000010000 */
[-C--:B------:R-:W-:Y:S01]  /*4ec0*/  FMUL.FTZ R71, R134, R161.reuse ;  /* 0x000000a186477220 */ /* 0x080fe20000410000 */
[----:B------:R-:W-:Y:S01]  /*4ed0*/  FFMA.FTZ R166, R135, R161, -R162 ;  /* 0x000000a187a67223 */ /* 0x000fe200000108a2 */
[----:B------:R-:W-:Y:S01]  /*4ee0*/  PRMT R161, R72, 0x7632, R161 ;  /* 0x0000763248a17816 */ /* 0x000fe200000000a1 */
[----:B------:R-:W-:Y:S01]  /*4ef0*/  FADD.FTZ R69, R208, R69 ;  /* 0x00000045d0457221 */ /* 0x000fe20000010000 */
[----:B------:R-:W-:Y:S01]  /*4f00*/  FMUL.FTZ R70, R142, R158 ;  /* 0x0000009e8e467220 */ /* 0x000fe20000410000 */
[----:B------:R-:W-:-:S02]  /*4f10*/  SHF.L.U32 R159, R72, 0x10, RZ ;  /* 0x00000010489f7819 */ /* 0x000fc400000006ff */
[----:B------:R-:W-:Y:S01]  /*4f20*/  SHF.L.U32 R161, R161, 0x10, RZ ;  /* 0x00000010a1a17819 */ /* 0x000fe200000006ff */
[-C--:B------:R-:W-:Y:S01]  /*4f30*/  FMUL.FTZ R68, R142, R69.reuse ;  /* 0x000000458e447220 */ /* 0x080fe20000410000 */
[----:B------:R-:W-:Y:S01]  /*4f40*/  FFMA.FTZ R69, R143, R69, R70 ;  /* 0x000000458f457223 */ /* 0x000fe20000010046 */
[----:B------:R-:W-:Y:S01]  /*4f50*/  SHF.L.U32 R70, R62, 0x10, RZ ;  /* 0x000000103e467819 */ /* 0x000fe200000006ff */
[-C--:B------:R-:W-:Y:S01]  /*4f60*/  FMUL.FTZ R227, R159, R106.reuse ;  /* 0x0000006a9fe37220 */ /* 0x080fe20000410000 */
[----:B------:R-:W-:Y:S01]  /*4f70*/  FMUL.FTZ R226, R161, R106 ;  /* 0x0000006aa1e27220 */ /* 0x000fe20000410000 */
[----:B------:R-:W-:Y:S01]  /*4f80*/  PRMT R164, R73, 0x7632, R164 ;  /* 0x0000763249a47816 */ /* 0x000fe200000000a4 */
[----:B------:R-:W-:Y:S01]  /*4f90*/  FFMA.FTZ R68, R143, R158, -R68 ;  /* 0x0000009e8f447223 */ /* 0x000fe20000010844 */
[C---:B------:R-:W-:Y:S01]  /*4fa0*/  FMUL.FTZ R227, R70.reuse, R227 ;  /* 0x000000e346e37220 */ /* 0x040fe20000410000 */
[----:B------:R-:W-:Y:S01]  /*4fb0*/  FMUL.FTZ R226, R70, R226 ;  /* 0x000000e246e27220 */ /* 0x000fe20000410000 */
[--C-:B------:R-:W-:Y:S01]  /*4fc0*/  FFMA.FTZ R167, R135, R160, R71.reuse ;  /* 0x000000a087a77223 */ /* 0x100fe20000010047 */
[----:B------:R-:W-:Y:S01]  /*4fd0*/  PRMT R71, R62, 0x7632, R71 ;  /* 0x000076323e477816 */ /* 0x000fe20000000047 */
[----:B------:R-:W-:Y:S01]  /*4fe0*/  FADD.FTZ R68, R227, R68 ;  /* 0x00000044e3447221 */ /* 0x000fe20000010000 */
[----:B------:R-:W-:Y:S01]  /*4ff0*/  SHF.L.U32 R164, R164, 0x10, RZ ;  /* 0x00000010a4a47819 */ /* 0x000fe200000006ff */
[----:B------:R-:W-:Y:S01]  /*5000*/  FADD.FTZ R69, R226, R69 ;  /* 0x00000045e2457221 */ /* 0x000fe20000010000 */
[----:B------:R-:W-:-:S02]  /*5010*/  SHF.L.U32 R158, R73, 0x10, RZ ;  /* 0x00000010499e7819 */ /* 0x000fc400000006ff */
[----:B------:R-:W-:Y:S01]  /*5020*/  PRMT R162, R74, 0x7632, R162 ;  /* 0x000076324aa27816 */ /* 0x000fe200000000a2 */
[----:B------:R-:W-:Y:S01]  /*5030*/  FMUL.FTZ R224, R164, R55 ;  /* 0x00000037a4e07220 */ /* 0x000fe20000410000 */
[----:B------:R-:W-:Y:S01]  /*5040*/  SHF.L.U32 R71, R71, 0x10, RZ ;  /* 0x0000001047477819 */ /* 0x000fe200000006ff */
[C---:B------:R-:W-:Y:S01]  /*5050*/  FMUL.FTZ R72, R140.reuse, R68 ;  /* 0x000000448c487220 */ /* 0x040fe20000410000 */
[----:B------:R-:W-:Y:S01]  /*5060*/  FMUL.FTZ R70, R140, R69 ;  /* 0x000000458c467220 */ /* 0x000fe20000410000 */
[----:B------:R-:W-:Y:S01]  /*5070*/  SHF.L.U32 R160, R74, 0x10, RZ ;  /* 0x000000104aa07819 */ /* 0x000fe200000006ff */
[----:B------:R-:W-:Y:S01]  /*5080*/  FMUL.FTZ R225, R158, R55 ;  /* 0x000000379ee17220 */ /* 0x000fe20000410000 */
[----:B------:R-:W-:Y:S01]  /*5090*/  SHF.L.U32 R162, R162, 0x10, RZ ;  /* 0x00000010a2a27819 */ /* 0x000fe200000006ff */
[----:B------:R-:W-:Y:S01]  /*50a0*/  FMUL.FTZ R224, R71, R224 ;  /* 0x000000e047e07220 */ /* 0x000fe20000410000 */
[C---:B------:R-:W-:Y:S01]  /*50b0*/  FFMA.FTZ R69, R141.reuse, R69, R72 ;  /* 0x000000458d457223 */ /* 0x040fe20000010048 */
[----:B------:R-:W-:Y:S01]  /*50c0*/  FFMA.FTZ R70, R141, R68, -R70 ;  /* 0x000000448d467223 */ /* 0x000fe20000010846 */
[----:B------:R-:W-:Y:S01]  /*50d0*/  SHF.L.U32 R68, R63, 0x10, RZ ;  /* 0x000000103f447819 */ /* 0x000fe200000006ff */
[----:B------:R-:W-:Y:S01]  /*50e0*/  FMUL.FTZ R225, R71, R225 ;  /* 0x000000e147e17220 */ /* 0x000fe20000410000 */
[-C--:B------:R-:W-:Y:S01]  /*50f0*/  FMUL.FTZ R223, R160, R105.reuse ;  /* 0x00000069a0df7220 */ /* 0x080fe20000410000 */
[----:B------:R-:W-:Y:S01]  /*5100*/  FMUL.FTZ R222, R162, R105 ;  /* 0x00000069a2de7220 */ /* 0x000fe20000410000 */
[----:B------:R-:W-:Y:S01]  /*5110*/  FADD.FTZ R69, R224, R69 ;  /* 0x00000045e0457221 */ /* 0x000fe20000010000 */
[----:B------:R-:W-:Y:S01]  /*5120*/  PRMT R163, R75, 0x7632, R163 ;  /* 0x000076324ba37816 */ /* 0x000fe200000000a3 */
[----:B------:R-:W-:Y:S01]  /*5130*/  FADD.FTZ R70, R225, R70 ;  /* 0x00000046e1467221 */ /* 0x000fe20000010000 */
[C---:B------:R-:W-:Y:S01]  /*5140*/  FMUL.FTZ R223, R68.reuse, R223 ;  /* 0x000000df44df7220 */ /* 0x040fe20000410000 */
[----:B------:R-:W-:Y:S01]  /*5150*/  FMUL.FTZ R222, R68, R222 ;  /* 0x000000de44de7220 */ /* 0x000fe20000410000 */
[C---:B------:R-:W-:Y:S01]  /*5160*/  FMUL.FTZ R68, R138.reuse, R69 ;  /* 0x000000458a447220 */ /* 0x040fe20000410000 */
[----:B------:R-:W-:Y:S01]  /*5170*/  SHF.L.U32 R165, R75, 0x10, RZ ;  /* 0x000000104ba57819 */ /* 0x000fe200000006ff */
[----:B------:R-:W-:Y:S01]  /*5180*/  FMUL.FTZ R72, R138, R70 ;  /* 0x000000468a487220 */ /* 0x000fe20000410000 */
[----:B------:R-:W-:-:S02]  /*5190*/  PRMT R71, R63, 0x7632, R71 ;  /* 0x000076323f477816 */ /* 0x000fc40000000047 */
[----:B------:R-:W-:Y:S01]  /*51a0*/  SHF.L.U32 R163, R163, 0x10, RZ ;  /* 0x00000010a3a37819 */ /* 0x000fe200000006ff */
[----:B------:R-:W-:Y:S01]  /*51b0*/  FFMA.FTZ R68, R139, R70, -R68 ;  /* 0x000000468b447223 */ /* 0x000fe20000010844 */
[----:B------:R-:W-:Y:S01]  /*51c0*/  SHF.L.U32 R70, R71, 0x10, RZ ;  /* 0x0000001047467819 */ /* 0x000fe200000006ff */
[----:B------:R-:W-:Y:S01]  /*51d0*/  FFMA.FTZ R69, R139, R69, R72 ;  /* 0x000000458b457223 */ /* 0x000fe20000010048 */
[-C--:B------:R-:W-:Y:S01]  /*51e0*/  FMUL.FTZ R221, R165, R54.reuse ;  /* 0x00000036a5dd7220 */ /* 0x080fe20000410000 */
[----:B------:R-:W-:Y:S01]  /*51f0*/  FMUL.FTZ R220, R163, R54 ;  /* 0x00000036a3dc7220 */ /* 0x000fe20000410000 */
[----:B------:R-:W-:Y:S01]  /*5200*/  FADD.FTZ R68, R223, R68 ;  /* 0x00000044df447221 */ /* 0x000fe20000010000 */
[----:B------:R-:W-:Y:S01]  /*5210*/  FMUL.FTZ R73, R132, R167 ;  /* 0x000000a784497220 */ /* 0x000fe20000410000 */
[----:B------:R-:W-:Y:S01]  /*5220*/  FADD.FTZ R69, R222, R69 ;  /* 0x00000045de457221 */ /* 0x000fe20000010000 */
[C---:B------:R-:W-:Y:S01]  /*5230*/  FMUL.FTZ R221, R70.reuse, R221 ;  /* 0x000000dd46dd7220 */ /* 0x040fe20000410000 */
[----:B------:R-:W-:Y:S01]  /*5240*/  FMUL.FTZ R220, R70, R220 ;  /* 0x000000dc46dc7220 */ /* 0x000fe20000410000 */
        /* <DEDUP_REMOVED lines=8> */
[----:B------:R-:W-:Y:S01]  /*52d0*/  FADD.FTZ R69, R220, R69 ;  /* 0x00000045dc457221 */ /* 0x000fe20000010000 */
[-C--:B------:R-:W-:Y:S01]  /*52e0*/  FMUL.FTZ R74, R130, R167.reuse ;  /* 0x000000a7824a7220 */ /* 0x080fe20000410000 */
[----:B------:R-:W-:Y:S01]  /*52f0*/  FFMA.FTZ R71, R131, R167, R166 ;  /* 0x000000a783477223 */ /* 0x000fe200000100a6 */
[----:B------:R-:W-:Y:S01]  /*5300*/  PRMT R167, R76, 0x7632, R167 ;  /* 0x000076324ca77816 */ /* 0x000fe200000000a7 */
[----:B------:R-:W-:Y:S01]  /*5310*/  FADD.FTZ R68, R221, R68 ;  /* 0x00000044dd447221 */ /* 0x000fe20000010000 */
[----:B------:R-:W-:-:S02]  /*5320*/  FMUL.FTZ R70, R134, R69 ;  /* 0x0000004586467220 */ /* 0x000fc40000410000 */
[----:B------:R-:W-:Y:S01]  /*5330*/  SHF.L.U32 R167, R167, 0x10, RZ ;  /* 0x00000010a7a77819 */ /* 0x000fe200000006ff */
[-C--:B------:R-:W-:Y:S01]  /*5340*/  FMUL.FTZ R72, R134, R68.reuse ;  /* 0x0000004486487220 */ /* 0x080fe20000410000 */
[----:B------:R-:W-:Y:S01]  /*5350*/  FFMA.FTZ R70, R135, R68, -R70 ;  /* 0x0000004487467223 */ /* 0x000fe20000010846 */
[----:B------:R-:W-:Y:S02]  /*5360*/  SHF.L.U32 R169, R76, 0x10, RZ ;  /* 0x000000104ca97819 */ /* 0x000fe400000006ff */
[----:B------:R-:W-:Y:S01]  /*5370*/  SHF.L.U32 R68, R56, 0x10, RZ ;  /* 0x0000001038447819 */ /* 0x000fe200000006ff */
[-C--:B------:R-:W-:Y:S01]  /*5380*/  FMUL.FTZ R236, R167, R104.reuse ;  /* 0x00000068a7ec7220 */ /* 0x080fe20000410000 */
[----:B------:R-:W-:Y:S01]  /*5390*/  FFMA.FTZ R69, R135, R69, R72 ;  /* 0x0000004587457223 */ /* 0x000fe20000010048 */
[----:B------:R-:W-:Y:S02]  /*53a0*/  FMUL.FTZ R237, R169, R104 ;  /* 0x00000068a9ed7220 */ /* 0x000fe40000410000 */
        /* <DEDUP_REMOVED lines=30> */
[----:B------:R-:W-:Y:S01]  /*5590*/  FMUL.FTZ R233, R73, R233 ;  /* 0x000000e949e97220 */ /* 0x000fe20000410000 */
[----:B------:R-:W-:Y:S01]  /*55a0*/  PRMT R173, R79, 0x7632, R173 ;  /* 0x000076324fad7816 */ /* 0x000fe200000000ad */
[----:B------:R-:W-:Y:S01]  /*55b0*/  FFMA.FTZ R70, R131, R68, -R70 ;  /* 0x0000004483467223 */ /* 0x000fe20000010846 */
[----:B------:R-:W-:Y:S01]  /*55c0*/  SHF.L.U32 R175, R79, 0x10, RZ ;  /* 0x000000104faf7819 */ /* 0x000fe200000006ff */
[----:B------:R-:W-:Y:S01]  /*55d0*/  FADD.FTZ R69, R232, R69 ;  /* 0x00000045e8457221 */ /* 0x000fe20000010000 */
[----:B------:R-:W-:Y:S01]  /*55e0*/  PRMT R73, R57, 0x7632, R73 ;  /* 0x0000763239497816 */ /* 0x000fe20000000049 */
[----:B------:R-:W-:Y:S01]  /*55f0*/  FADD.FTZ R70, R233, R70 ;  /* 0x00000046e9467221 */ /* 0x000fe20000010000 */
[----:B------:R-:W-:Y:S01]  /*5600*/  SHF.L.U32 R173, R173, 0x10, RZ ;  /* 0x00000010adad7819 */ /* 0x000fe200000006ff */
[----:B------:R-:W-:Y:S01]  /*5610*/  FMUL.FTZ R231, R175, R50 ;  /* 0x00000032afe77220 */ /* 0x000fe20000410000 */
[----:B------:R-:W-:Y:S01]  /*5620*/  SHF.L.U32 R73, R73, 0x10, RZ ;  /* 0x0000001049497819 */ /* 0x000fe200000006ff */
[C---:B------:R-:W-:Y:S01]  /*5630*/  FMUL.FTZ R68, R128.reuse, R69 ;  /* 0x0000004580447220 */ /* 0x040fe20000410000 */
[----:B------:R-:W-:Y:S01]  /*5640*/  FMUL.FTZ R72, R128, R70 ;  /* 0x0000004680487220 */ /* 0x000fe20000410000 */
[----:B------:R-:W-:Y:S01]  /*5650*/  FMUL.FTZ R230, R173, R50 ;  /* 0x00000032ade67220 */ /* 0x000fe20000410000 */
[----:B-1----:R-:W-:Y:S01]  /*5660*/  PRMT R171, R80, 0x7632, R171 ;  /* 0x0000763250ab7816 */ /* 0x002fe200000000ab */
[----:B------:R-:W-:Y:S01]  /*5670*/  FMUL.FTZ R231, R73, R231 ;  /* 0x000000e749e77220 */ /* 0x000fe20000410000 */
[----:B------:R-:W-:Y:S01]  /*5680*/  FFMA.FTZ R68, R129, R70, -R68 ;  /* 0x0000004681447223 */ /* 0x000fe20000010844 */
[----:B------:R-:W-:Y:S01]  /*5690*/  FMUL.FTZ R230, R73, R230 ;  /* 0x000000e649e67220 */ /* 0x000fe20000410000 */
[----:B------:R-:W-:Y:S01]  /*56a0*/  FFMA.FTZ R69, R129, R69, R72 ;  /* 0x0000004581457223 */ /* 0x000fe20000010048 */
[----:B------:R-:W-:Y:S01]  /*56b0*/  SHF.L.U32 R171, R171, 0x10, RZ ;  /* 0x00000010abab7819 */ /* 0x000fe200000006ff */
[----:B------:R-:W-:Y:S01]  /*56c0*/  FADD.FTZ R70, R231, R68 ;  /* 0x00000044e7467221 */ /* 0x000fe20000010000 */
[----:B------:R-:W-:Y:S01]  /*56d0*/  ISETP.NE.AND P2, PT, R116, 0x7f, PT ;  /* 0x0000007f7400780c */ /* 0x000fe20003f45270 */
        /* <DEDUP_REMOVED lines=8> */
[----:B------:R-:W-:Y:S01]  /*5760*/  FFMA.FTZ R68, R129, R74, -R68 ;  /* 0x0000004a81447223 */ /* 0x000fe20000010844 */
[----:B------:R-:W-:Y:S01]  /*5770*/  FMUL.FTZ R239, R177, R100 ;  /* 0x00000064b1ef7220 */ /* 0x000fe20000410000 */
[----:B------:R-:W-:Y:S01]  /*5780*/  FMUL.FTZ R238, R75, R238 ;  /* 0x000000ee4bee7220 */ /* 0x000fe20000410000 */
[----:B------:R-:W-:Y:S01]  /*5790*/  FMUL.FTZ R74, R128, R74 ;  /* 0x0000004a804a7220 */ /* 0x000fe20000410000 */
[----:B------:R-:W-:Y:S01]  /*57a0*/  FFMA.FTZ R72, R127, R70, -R72 ;  /* 0x000000467f487223 */ /* 0x000fe20000010848 */
[----:B------:R-:W-:Y:S01]  /*57b0*/  FMUL.FTZ R239, R75, R239 ;  /* 0x000000ef4bef7220 */ /* 0x000fe20000410000 */
[----:B------:R-:W-:Y:S01]  /*57c0*/  FADD.FTZ R73, R238, R73 ;  /* 0x00000049ee497221 */ /* 0x000fe20000010000 */
[----:B------:R-:W-:Y:S01]  /*57d0*/  PRMT R178, R81, 0x7632, R178 ;  /* 0x0000763251b27816 */ /* 0x000fe200000000b2 */
[----:B------:R-:W-:Y:S01]  /*57e0*/  FFMA.FTZ R74, R129, R71, R74 ;  /* 0x00000047814a7223 */ /* 0x000fe2000001004a */
[----:B------:R-:W-:Y:S01]  /*57f0*/  FMUL.FTZ R69, R126, R68 ;  /* 0x000000447e457220 */ /* 0x000fe20000410000 */
[----:B---3--:R-:W-:-:S02]  /*5800*/  PRMT R193, R88, 0x7632, R193 ;  /* 0x0000763258c17816 */ /* 0x008fc400000000c1 */
[----:B------:R-:W-:Y:S01]  /*5810*/  SHF.L.U32 R199, R88, 0x10, RZ ;  /* 0x0000001058c77819 */ /* 0x000fe200000006ff */
[----:B------:R-:W-:Y:S01]  /*5820*/  FADD.FTZ R72, R239, R72 ;  /* 0x00000048ef487221 */ /* 0x000fe20000010000 */
[----:B------:R-:W-:Y:S01]  /*5830*/  PRMT R176, R58, 0x7632, R176 ;  /* 0x000076323ab07816 */ /* 0x000fe200000000b0 */
[----:B------:R-:W-:Y:S01]  /*5840*/  FMUL.FTZ R76, R124, R73 ;  /* 0x000000497c4c7220 */ /* 0x000fe20000410000 */
[----:B------:R-:W-:Y:S02]  /*5850*/  SHF.L.U32 R180, R81, 0x10, RZ ;  /* 0x0000001051b47819 */ /* 0x000fe400000006ff */
[----:B------:R-:W-:Y:S01]  /*5860*/  @P2 LEA R88, R116, R113, 0x3 ;  /* 0x0000007174582211 */ /* 0x000fe200078e18ff */
[-C--:B------:R-:W-:Y:S01]  /*5870*/  FMUL.FTZ R70, R126, R74.reuse ;  /* 0x0000004a7e467220 */ /* 0x080fe20000410000 */
[----:B------:R-:W-:Y:S01]  /*5880*/  SHF.L.U32 R178, R178, 0x10, RZ ;  /* 0x00000010b2b27819 */ /* 0x000fe200000006ff */
[----:B------:R-:W-:Y:S01]  /*5890*/  FFMA.FTZ R74, R127, R74, R69 ;  /* 0x0000004a7f4a7223 */ /* 0x000fe20000010045 */
[----:B------:R-:W-:Y:S01]  /*58a0*/  SHF.L.U32 R176, R176, 0x10, RZ ;  /* 0x00000010b0b07819 */ /* 0x000fe200000006ff */
[----:B------:R-:W-:Y:S01]  /*58b0*/  FFMA.FTZ R76, R125, R72, -R76 ;  /* 0x000000487d4c7223 */ /* 0x000fe2000001084c */
[-C--:B------:R-:W-:Y:S01]  /*58c0*/  FMUL.FTZ R229, R180, R45.reuse ;  /* 0x0000002db4e57220 */ /* 0x080fe20000410000 */
[----:B------:R-:W-:Y:S01]  /*58d0*/  PRMT R190, R89, 0x7632, R190 ;  /* 0x0000763259be7816 */ /* 0x000fe200000000be */
[----:B------:R-:W-:Y:S01]  /*58e0*/  FFMA.FTZ R70, R127, R68, -R70 ;  /* 0x000000447f467223 */ /* 0x000fe20000010846 */
[----:B------:R-:W-:Y:S01]  /*58f0*/  SHF.L.U32 R192, R89, 0x10, RZ ;  /* 0x0000001059c07819 */ /* 0x000fe200000006ff */
[----:B------:R-:W-:Y:S01]  /*5900*/  FMUL.FTZ R72, R124, R72 ;  /* 0x000000487c487220 */ /* 0x000fe20000410000 */
[----:B------:R-:W-:Y:S01]  /*5910*/  FMUL.FTZ R69, R178, R45 ;  /* 0x0000002db2457220 */ /* 0x000fe20000410000 */
[----:B------:R-:W-:Y:S01]  /*5920*/  PRMT R174, R82, 0x7632, R174 ;  /* 0x0000763252ae7816 */ /* 0x000fe200000000ae */
[----:B------:R-:W0:Y:S01]  /*5930*/  @P2 LDS.64 R88, [R88+0xea88] ;  /* 0x00ea880058582984 */ /* 0x000e220000000a00 */
[----:B------:R-:W-:Y:S01]  /*5940*/  FMUL.FTZ R68, R124, R74 ;  /* 0x0000004a7c447220 */ /* 0x000fe20000410000 */
[C---:B------:R-:W-:Y:S01]  /*5950*/  FMUL.FTZ R229, R176.reuse, R229 ;  /* 0x000000e5b0e57220 */ /* 0x040fe20000410000 */
[C---:B------:R-:W-:Y:S01]  /*5960*/  FFMA.FTZ R73, R125.reuse, R73, R72 ;  /* 0x000000497d497223 */ /* 0x040fe20000010048 */
[----:B------:R-:W-:Y:S01]  /*5970*/  FMUL.FTZ R228, R176, R69 ;  /* 0x00000045b0e47220 */ /* 0x000fe20000410000 */
[----:B------:R-:W-:Y:S01]  /*5980*/  SHF.L.U32 R174, R174, 0x10, RZ ;  /* 0x00000010aeae7819 */ /* 0x000fe200000006ff */
[-C--:B------:R-:W-:Y:S01]  /*5990*/  FFMA.FTZ R68, R125, R70.reuse, -R68 ;  /* 0x000000467d447223 */ /* 0x080fe20000010844 */
[----:B------:R-:W-:Y:S01]  /*59a0*/  FMUL.FTZ R70, R124, R70 ;  /* 0x000000467c467220 */ /* 0x000fe20000410000 */
[----:B------:R-:W-:Y:S01]  /*59b0*/  FADD.FTZ R76, R229, R76 ;  /* 0x0000004ce54c7221 */ /* 0x000fe20000010000 */
[----:B------:R-:W-:Y:S01]  /*59c0*/  FADD.FTZ R73, R228, R73 ;  /* 0x00000049e4497221 */ /* 0x000fe20000010000 */
[----:B------:R-:W-:Y:S01]  /*59d0*/  SHF.L.U32 R182, R59, 0x10, RZ ;  /* 0x000000103bb67819 */ /* 0x000fe200000006ff */
[----:B------:R-:W-:Y:S01]  /*59e0*/  FMUL.FTZ R69, R174, R53 ;  /* 0x00000035ae457220 */ /* 0x000fe20000410000 */
[----:B------:R-:W-:Y:S01]  /*59f0*/  FFMA.FTZ R70, R125, R74, R70 ;  /* 0x0000004a7d467223 */ /* 0x000fe20000010046 */
[----:B------:R-:W-:Y:S01]  /*5a00*/  SHF.L.U32 R184, R82, 0x10, RZ ;  /* 0x0000001052b87819 */ /* 0x000fe200000006ff */
[C---:B------:R-:W-:Y:S01]  /*5a10*/  FMUL.FTZ R74, R120.reuse, R76 ;  /* 0x0000004c784a7220 */ /* 0x040fe20000410000 */
[----:B------:R-:W-:Y:S01]  /*5a20*/  FMUL.FTZ R72, R120, R73 ;  /* 0x0000004978487220 */ /* 0x000fe20000410000 */
[----:B------:R-:W-:Y:S01]  /*5a30*/  FMUL.FTZ R218, R182, R69 ;  /* 0x00000045b6da7220 */ /* 0x000fe20000410000 */
[----:B------:R-:W-:Y:S01]  /*5a40*/  FMUL.FTZ R69, R120, R68 ;  /* 0x0000004478457220 */ /* 0x000fe20000410000 */
[----:B------:R-:W-:Y:S01]  /*5a50*/  FMUL.FTZ R219, R184, R53 ;  /* 0x00000035b8db7220 */ /* 0x000fe20000410000 */
[C---:B------:R-:W-:Y:S01]  /*5a60*/  FFMA.FTZ R73, R121.reuse, R73, R74 ;  /* 0x0000004979497223 */ /* 0x040fe2000001004a */
[C---:B------:R-:W-:Y:S01]  /*5a70*/  FFMA.FTZ R76, R121.reuse, R76, -R72 ;  /* 0x0000004c794c7223 */ /* 0x040fe20000010848 */
[-C--:B------:R-:W-:Y:S01]  /*5a80*/  FMUL.FTZ R72, R120, R70.reuse ;  /* 0x0000004678487220 */ /* 0x080fe20000410000 */
[----:B------:R-:W-:Y:S01]  /*5a90*/  FFMA.FTZ R202, R121, R70, R69 ;  /* 0x0000004679ca7223 */ /* 0x000fe20000010045 */
[----:B------:R-:W-:Y:S01]  /*5aa0*/  FMUL.FTZ R219, R182, R219 ;  /* 0x000000dbb6db7220 */ /* 0x000fe20000410000 */
[----:B------:R-:W-:Y:S01]  /*5ab0*/  FADD.FTZ R74, R218, R73 ;  /* 0x00000049da4a7221 */ /* 0x000fe20000010000 */
[----:B------:R-:W-:Y:S01]  /*5ac0*/  PRMT R69, R83, 0x7632, R69 ;  /* 0x0000763253457816 */ /* 0x000fe20000000045 */
[----:B------:R-:W-:Y:S01]  /*5ad0*/  FFMA.FTZ R68, R121, R68, -R72 ;  /* 0x0000004479447223 */ /* 0x000fe20000010848 */
[----:B------:R-:W-:Y:S01]  /*5ae0*/  PRMT R187, R91, 0x7632, R187 ;  /* 0x000076325bbb7816 */ /* 0x000fe200000000bb */
[----:B------:R-:W-:Y:S01]  /*5af0*/  FADD.FTZ R76, R219, R76 ;  /* 0x0000004cdb4c7221 */ /* 0x000fe20000010000 */
[----:B------:R-:W-:Y:S01]  /*5b00*/  SHF.L.U32 R188, R91, 0x10, RZ ;  /* 0x000000105bbc7819 */ /* 0x000fe200000006ff */
[----:B------:R-:W-:Y:S01]  /*5b10*/  FMUL.FTZ R70, R117, R74 ;  /* 0x0000004a75467220 */ /* 0x000fe20000410000 */
[----:B----4-:R-:W-:-:S02]  /*5b20*/  PRMT R72, R93, 0x7632, R72 ;  /* 0x000076325d487816 */ /* 0x010fc40000000048 */
[----:B------:R-:W-:Y:S02]  /*5b30*/  SHF.L.U32 R186, R93, 0x10, RZ ;  /* 0x000000105dba7819 */ /* 0x000fe400000006ff */
[----:B------:R-:W-:Y:S02]  /*5b40*/  SHF.L.U32 R179, R83, 0x10, RZ ;  /* 0x0000001053b37819 */ /* 0x000fe400000006ff */
[----:B------:R-:W-:Y:S02]  /*5b50*/  PRMT R91, R59, 0x7632, R91 ;  /* 0x000076323b5b7816 */ /* 0x000fe4000000005b */
[----:B------:R-:W-:Y:S01]  /*5b60*/  SHF.L.U32 R93, R69, 0x10, RZ ;  /* 0x00000010455d7819 */ /* 0x000fe200000006ff */
[----:B------:R-:W-:Y:S01]  /*5b70*/  FFMA.FTZ R201, R119, R76, -R70 ;  /* 0x0000004c77c97223 */ /* 0x000fe20000010846 */
[C---:B------:R-:W-:Y:S02]  /*5b80*/  PRMT R200, R84.reuse, 0x7632, R200 ;  /* 0x0000763254c87816 */ /* 0x040fe400000000c8 */
[----:B------:R-:W-:Y:S01]  /*5b90*/  SHF.L.U32 R207, R84, 0x10, RZ ;  /* 0x0000001054cf7819 */ /* 0x000fe200000006ff */
[C---:B------:R-:W-:Y:S01]  /*5ba0*/  FMUL.FTZ R84, R117.reuse, R68 ;  /* 0x0000004475547220 */ /* 0x040fe20000410000 */
[C---:B------:R-:W-:Y:S01]  /*5bb0*/  PRMT R195, R86.reuse, 0x7632, R195 ;  /* 0x0000763256c37816 */ /* 0x040fe200000000c3 */
[----:B------:R-:W-:Y:S01]  /*5bc0*/  FMUL.FTZ R71, R117, R76 ;  /* 0x0000004c75477220 */ /* 0x000fe20000410000 */
[----:B------:R-:W-:Y:S01]  /*5bd0*/  SHF.L.U32 R203, R86, 0x10, RZ ;  /* 0x0000001056cb7819 */ /* 0x000fe200000006ff */
[-C--:B------:R-:W-:Y:S01]  /*5be0*/  FMUL.FTZ R86, R179, R40.reuse ;  /* 0x00000028b3567220 */ /* 0x080fe20000410000 */
[----:B------:R-:W-:Y:S01]  /*5bf0*/  SHF.L.U32 R91, R91, 0x10, RZ ;  /* 0x000000105b5b7819 */ /* 0x000fe200000006ff */
[----:B------:R-:W-:Y:S01]  /*5c00*/  FMUL.FTZ R70, R93, R40 ;  /* 0x000000285d467220 */ /* 0x000fe20000410000 */
[----:B------:R-:W-:Y:S01]  /*5c10*/  PRMT R197, R85, 0x7632, R197 ;  /* 0x0000763255c57816 */ /* 0x000fe200000000c5 */
[----:B------:R-:W-:Y:S01]  /*5c20*/  FFMA.FTZ R69, R119, R202, R84 ;  /* 0x000000ca77457223 */ /* 0x000fe20000010054 */
[----:B------:R-:W-:Y:S01]  /*5c30*/  SHF.L.U32 R198, R85, 0x10, RZ ;  /* 0x0000001055c67819 */ /* 0x000fe200000006ff */
[----:B------:R-:W-:Y:S01]  /*5c40*/  FFMA.FTZ R204, R119, R74, R71 ;  /* 0x0000004a77cc7223 */ /* 0x000fe20000010047 */
[C---:B------:R-:W-:Y:S01]  /*5c50*/  PRMT R189, R90.reuse, 0x7632, R189 ;  /* 0x000076325abd7816 */ /* 0x040fe200000000bd */
[----:B------:R-:W-:Y:S01]  /*5c60*/  FMUL.FTZ R202, R117, R202 ;  /* 0x000000ca75ca7220 */ /* 0x000fe20000410000 */
[----:B------:R-:W-:Y:S01]  /*5c70*/  SHF.L.U32 R191, R90, 0x10, RZ ;  /* 0x000000105abf7819 */ /* 0x000fe200000006ff */
[C---:B------:R-:W-:Y:S01]  /*5c80*/  FMUL.FTZ R85, R91.reuse, R70 ;  /* 0x000000465b557220 */ /* 0x040fe20000410000 */
[----:B------:R-:W-:Y:S01]  /*5c90*/  LEA.HI R90, R116, R116, RZ, 0x1e ;  /* 0x00000074745a7211 */ /* 0x000fe200078ff0ff */
[----:B------:R-:W-:Y:S01]  /*5ca0*/  FMUL.FTZ R86, R91, R86 ;  /* 0x000000565b567220 */ /* 0x000fe20000410000 */
[----:B------:R-:W-:Y:S01]  /*5cb0*/  BSSY B0, `(.L_x_5838) ;  /* 0x0000021000007945 */ /* 0x000fe20003800000 */
[----:B------:R-:W-:Y:S01]  /*5cc0*/  PRMT R194, R87, 0x7632, R194 ;  /* 0x0000763257c27816 */ /* 0x000fe200000000c2 */
[----:B------:R-:W-:Y:S01]  /*5cd0*/  FFMA.FTZ R68, R119, R68, -R202 ;  /* 0x0000004477447223 */ /* 0x000fe200000108ca */
[----:B------:R-:W-:Y:S01]  /*5ce0*/  SHF.L.U32 R196, R87, 0x10, RZ ;  /* 0x0000001057c47819 */ /* 0x000fe200000006ff */
[----:B------:R-:W-:Y:S01]  /*5cf0*/  FADD.FTZ R71, R85, R204 ;  /* 0x000000cc55477221 */ /* 0x000fe20000010000 */
[----:B------:R-:W-:Y:S01]  /*5d00*/  PRMT R181, R92, 0x7632, R181 ;  /* 0x000076325cb57816 */ /* 0x000fe200000000b5 */
[----:B------:R-:W-:Y:S01]  /*5d10*/  FADD.FTZ R70, R86, R201 ;  /* 0x000000c956467221 */ /* 0x000fe20000010000 */
[----:B------:R-:W-:-:S02]  /*5d20*/  SHF.L.U32 R185, R92, 0x10, RZ ;  /* 0x000000105cb97819 */ /* 0x000fc400000006ff */
[C---:B------:R-:W-:Y:S02]  /*5d30*/  PRMT R73, R94.reuse, 0x7632, R73 ;  /* 0x000076325e497816 */ /* 0x040fe40000000049 */
[----:B------:R-:W-:Y:S02]  /*5d40*/  SHF.L.U32 R79, R94, 0x10, RZ ;  /* 0x000000105e4f7819 */ /* 0x000fe400000006ff */
[C---:B------:R-:W-:Y:S02]  /*5d50*/  PRMT R74, R95.reuse, 0x7632, R74 ;  /* 0x000076325f4a7816 */ /* 0x040fe4000000004a */
[----:B------:R-:W-:Y:S02]  /*5d60*/  SHF.L.U32 R80, R95, 0x10, RZ ;  /* 0x000000105f507819 */ /* 0x000fe400000006ff */
[C---:B--2---:R-:W-:Y:S02]  /*5d70*/  PRMT R75, R96.reuse, 0x7632, R75 ;  /* 0x00007632604b7816 */ /* 0x044fe4000000004b */
[----:B------:R-:W-:-:S02]  /*5d80*/  SHF.L.U32 R81, R96, 0x10, RZ ;  /* 0x0000001060517819 */ /* 0x000fc400000006ff */
[C---:B------:R-:W-:Y:S02]  /*5d90*/  PRMT R76, R97.reuse, 0x7632, R76 ;  /* 0x00007632614c7816 */ /* 0x040fe4000000004c */
[----:B------:R-:W-:Y:S02]  /*5da0*/  SHF.L.U32 R82, R97, 0x10, RZ ;  /* 0x0000001061527819 */ /* 0x000fe400000006ff */
[C---:B------:R-:W-:Y:S02]  /*5db0*/  PRMT R77, R98.reuse, 0x7632, R77 ;  /* 0x00007632624d7816 */ /* 0x040fe4000000004d */
[----:B------:R-:W-:Y:S02]  /*5dc0*/  SHF.L.U32 R183, R98, 0x10, RZ ;  /* 0x0000001062b77819 */ /* 0x000fe400000006ff */
[C---:B------:R-:W-:Y:S02]  /*5dd0*/  PRMT R78, R99.reuse, 0x7632, R78 ;  /* 0x00007632634e7816 */ /* 0x040fe4000000004e */
[----:B------:R-:W-:-:S02]  /*5de0*/  SHF.L.U32 R83, R99, 0x10, RZ ;  /* 0x0000001063537819 */ /* 0x000fc400000006ff */
[----:B------:R-:W-:Y:S01]  /*5df0*/  LEA R90, R90, R113, 0x4 ;  /* 0x000000715a5a7211 */ /* 0x000fe200078e20ff */
[----:B0-----:R-:W-:Y:S06]  /*5e00*/  @P2 BRA `(.L_x_5839) ;  /* 0x00000000002c2947 */ /* 0x001fec0003800000 */
[----:B------:R-:W-:Y:S01]  /*5e10*/  UISETP.NE.AND UP0, UPT, UR13, UR46, UPT ;  /* 0x0000002e0d00728c */ /* 0x000fe2000bf05270 */
[----:B------:R-:W-:Y:S02]  /*5e20*/  MOV R89, RZ ;  /* 0x000000ff00597202 */ /* 0x000fe40000000f00 */
[----:B------:R-:W-:-:S03]  /*5e30*/  MOV R88, 0x3f800000 ;  /* 0x3f80000000587802 */ /* 0x000fc60000000f00 */
        /* <DEDUP_REMOVED lines=8> */
.L_x_5839:
[----:B------:R-:W-:Y:S05]  /*5ec0*/  BSYNC B0 ;  /* 0x0000000000007941 */ /* 0x000fea0003800000 */
.L_x_5838:
        /* <DEDUP_REMOVED lines=18> */
[----:B--2---:R-:W-:Y:S01]  /*5ff0*/  SHF.L.U32 R68, R187, 0x10, RZ ;  /* 0x00000010bb447819 */ /* 0x004fe200000006ff */
        /* <DEDUP_REMOVED lines=15> */
[----:B0-----:R-:W-:Y:S01]  /*60f0*/  LOP3.LUT R84, R116, 0x1f, RZ, 0xc0, !PT ;  /* 0x0000001f74547812 */ /* 0x001fe200078ec0ff */
        /* <DEDUP_REMOVED lines=45> */
[CC--:B------:R-:W-:Y:S01]  /*63d0*/  FMUL.FTZ R241, R81.reuse, R247.reuse ;  /* 0x000000f751f17220 */ /* 0x0c0fe20000410000 */
[C---:B------:R-:W-:Y:S01]  /*63e0*/  FMUL.FTZ R240, R81.reuse, R244 ;  /* 0x000000f451f07220 */ /* 0x040fe20000410000 */
[C---:B------:R-:W-:Y:S01]  /*63f0*/  FFMA.FTZ R247, R80.reuse, R247, -R87 ;  /* 0x000000f750f77223 */ /* 0x040fe20000010857 */
[-C--:B------:R-:W-:Y:S01]  /*6400*/  FMUL.FTZ R87, R81, R245.reuse ;  /* 0x000000f551577220 */ /* 0x080fe20000410000 */
[----:B------:R-:W-:Y:S02]  /*6410*/  FFMA.FTZ R242, R80, R242, R241 ;  /* 0x000000f250f27223 */ /* 0x000fe400000100f1 */
[----:B------:R-:W-:Y:S01]  /*6420*/  FADD.FTZ R246, R82, R247 ;  /* 0x000000f752f67221 */ /* 0x000fe20000010000 */
[C---:B------:R-:W-:Y:S01]  /*6430*/  FFMA.FTZ R244, R80.reuse, R244, -R87 ;  /* 0x000000f450f47223 */ /* 0x040fe20000010857 */
[----:B------:R-:W-:Y:S01]  /*6440*/  FFMA.FTZ R87, R80, R245, R240 ;  /* 0x000000f550577223 */ /* 0x000fe200000100f0 */
        /* <DEDUP_REMOVED lines=11> */
[-C--:B---3--:R-:W-:Y:S02]  /*6500*/  FMUL.FTZ R241, R87, R240.reuse ;  /* 0x000000f057f17220 */ /* 0x088fe40000410000 */
[----:B------:R-:W-:Y:S01]  /*6510*/  @P3 FADD.FTZ R246, R246, R81 ;  /* 0x00000051f6f63221 */ /* 0x000fe20000010000 */
[----:B------:R-:W-:Y:S01]  /*6520*/  @P3 FADD.FTZ R245, R245, R80 ;  /* 0x00000050f5f53221 */ /* 0x000fe20000010000 */
[-C--:B----4-:R-:W-:Y:S01]  /*6530*/  FMUL.FTZ R81, R87, R83.reuse ;  /* 0x0000005357517220 */ /* 0x090fe20000410000 */
[C---:B------:R-:W-:Y:S02]  /*6540*/  FFMA.FTZ R80, R244.reuse, R83, R241 ;  /* 0x00000053f4507223 */ /* 0x040fe400000100f1 */
[----:B------:R-:W0:Y:S01]  /*6550*/  SHFL.UP PT, R241, R246, 0x2, RZ ;  /* 0x04400000f6f17989 */ /* 0x000e2200000e00ff */
[----:B------:R-:W-:-:S02]  /*6560*/  @P3 FFMA.FTZ R244, R244, R240, -R81 ;  /* 0x000000f0f4f43223 */ /* 0x000fc40000010851 */
[----:B------:R-:W-:Y:S01]  /*6570*/  FSEL R87, R87, R80, !P3 ;  /* 0x0000005057577208 */ /* 0x000fe20005800000 */
        /* <DEDUP_REMOVED lines=23> */
[C---:B------:R-:W-:Y:S01]  /*66f0*/  FFMA.FTZ R241, R244.reuse, R241, -R81 ;  /* 0x000000f1f4f17223 */ /* 0x040fe20000010851 */
[-C--:B---3--:R-:W-:Y:S02]  /*6700*/  FMUL.FTZ R80, R87, R240.reuse ;  /* 0x000000f057507220 */ /* 0x088fe40000410000 */
[----:B------:R-:W-:Y:S01]  /*6710*/  @P3 FADD.FTZ R245, R245, R82 ;  /* 0x00000052f5f53221 */ /* 0x000fe20000010000 */
[CC--:B----4-:R-:W-:Y:S01]  /*6720*/  FMUL.FTZ R81, R87.reuse, R83.reuse ;  /* 0x0000005357517220 */ /* 0x0d0fe20000410000 */
[----:B------:R-:W-:Y:S01]  /*6730*/  FFMA.FTZ R80, R244, R83, R80 ;  /* 0x00000053f4507223 */ /* 0x000fe20000010050 */
[----:B------:R-:W-:Y:S02]  /*6740*/  @P3 FADD.FTZ R246, R246, R241 ;  /* 0x000000f1f6f63221 */ /* 0x000fe40000010000 */
[----:B------:R-:W-:Y:S02]  /*6750*/  @P3 FFMA.FTZ R244, R244, R240, -R81 ;  /* 0x000000f0f4f43223 */ /* 0x000fe40000010851 */
[----:B------:R-:W-:Y:S01]  /*6760*/  FSEL R87, R87, R80, !P3 ;  /* 0x0000005057577208 */ /* 0x000fe20005800000 */
[----:B------:R-:W-:Y:S01]  /*6770*/  SHFL.UP PT, R240, R246, 0x8, RZ ;  /* 0x05000000f6f07989 */ /* 0x000fe200000e00ff */
[----:B------:R-:W-:-:S03]  /*6780*/  ISETP.GE.AND P3, PT, R114, 0x8, PT ;  /* 0x000000087200780c */ /* 0x000fc60003f66270 */
[----:B------:R-:W0:Y:S04]  /*6790*/  SHFL.UP PT, R83, R244, 0x8, RZ ;  /* 0x05000000f4537989 */ /* 0x000e2800000e00ff */
[----:B------:R-:W2:Y:S04]  /*67a0*/  SHFL.UP PT, R241, R87, 0x8, RZ ;  /* 0x0500000057f17989 */ /* 0x000ea800000e00ff */
[----:B------:R-:W3:Y:S01]  /*67b0*/  SHFL.UP PT, R80, R245, 0x8, RZ ;  /* 0x05000000f5507989 */ /* 0x000ee200000e00ff */
[----:B0-----:R-:W-:-:S04]  /*67c0*/  FMUL.FTZ R81, R87, R83 ;  /* 0x0000005357517220 */ /* 0x001fc80000410000 */
[CC--:B--2---:R-:W-:Y:S01]  /*67d0*/  FFMA.FTZ R242, R244.reuse, R241.reuse, R81 ;  /* 0x000000f1f4f27223 */ /* 0x0c4fe20000010051 */
[C---:B------:R-:W-:Y:S01]  /*67e0*/  FMUL.FTZ R82, R87.reuse, R241 ;  /* 0x000000f157527220 */ /* 0x040fe20000410000 */
[C---:B------:R-:W-:Y:S01]  /*67f0*/  FMUL.FTZ R241, R87.reuse, R240 ;  /* 0x000000f057f17220 */ /* 0x040fe20000410000 */
[C---:B---3--:R-:W-:Y:S02]  /*6800*/  FMUL.FTZ R81, R87.reuse, R80 ;  /* 0x0000005057517220 */ /* 0x048fe40000410000 */
[----:B------:R-:W-:Y:S01]  /*6810*/  FSEL R87, R87, R242, !P3 ;  /* 0x000000f257577208 */ /* 0x000fe20005800000 */
[C---:B------:R-:W-:Y:S01]  /*6820*/  FFMA.FTZ R80, R244.reuse, R80, R241 ;  /* 0x00000050f4507223 */ /* 0x040fe200000100f1 */
[C---:B------:R-:W-:Y:S01]  /*6830*/  FFMA.FTZ R81, R244.reuse, R240, -R81 ;  /* 0x000000f0f4517223 */ /* 0x040fe20000010851 */
[----:B------:R-:W-:Y:S02]  /*6840*/  @P3 FFMA.FTZ R244, R244, R83, -R82 ;  /* 0x00000053f4f43223 */ /* 0x000fe40000010852 */
[----:B------:R-:W-:Y:S01]  /*6850*/  @P3 FADD.FTZ R245, R245, R80 ;  /* 0x00000050f5f53221 */ /* 0x000fe20000010000 */
[----:B------:R0:W2:Y:S01]  /*6860*/  SHFL.UP PT, R83, R87, 0x10, RZ ;  /* 0x0600000057537989 */ /* 0x0000a200000e00ff */
[----:B------:R-:W-:-:S03]  /*6870*/  @P3 FADD.FTZ R246, R246, R81 ;  /* 0x00000051f6f63221 */ /* 0x000fc60000010000 */
[----:B------:R0:W3:Y:S04]  /*6880*/  SHFL.UP PT, R240, R244, 0x10, RZ ;  /* 0x06000000f4f07989 */ /* 0x0000e800000e00ff */
[----:B------:R0:W4:Y:S04]  /*6890*/  SHFL.UP PT, R241, R246, 0x10, RZ ;  /* 0x06000000f6f17989 */ /* 0x00012800000e00ff */
[----:B------:R0:W0:Y:S02]  /*68a0*/  SHFL.UP PT, R80, R245, 0x10, RZ ;  /* 0x06000000f5507989 */ /* 0x00002400000e00ff */
.L_x_5960:
[CC--:B----4-:R-:W-:Y:S01]  /*68b0*/  FMUL.FTZ R247, R87.reuse, R241.reuse ;  /* 0x000000f157f77220 */ /* 0x0d0fe20000410000 */
[----:B------:R-:W-:Y:S01]  /*68c0*/  ISETP.GE.AND P3, PT, R114, 0x10, PT ;  /* 0x000000107200780c */ /* 0x000fe20003f66270 */
[CC--:B0-----:R-:W-:Y:S01]  /*68d0*/  FMUL.FTZ R81, R87.reuse, R80.reuse ;  /* 0x0000005057517220 */ /* 0x0c1fe20000410000 */
[----:B------:R-:W-:Y:S01]  /*68e0*/  UMOV UR42, 0xffffffff ;  /* 0xffffffff002a7882 */ /* 0x000fe20000000000 */
[C---:B------:R-:W-:Y:S01]  /*68f0*/  FFMA.FTZ R82, R244.reuse, R80, R247 ;  /* 0x00000050f4527223 */ /* 0x040fe200000100f7 */
[C---:B---3--:R-:W-:Y:S01]  /*6900*/  FMUL.FTZ R80, R87.reuse, R240 ;  /* 0x000000f057507220 */ /* 0x048fe20000410000 */
[C---:B------:R-:W-:Y:S01]  /*6910*/  FFMA.FTZ R241, R244.reuse, R241, -R81 ;  /* 0x000000f1f4f17223 */ /* 0x040fe20000010851 */
[-C--:B--2---:R-:W-:Y:S02]  /*6920*/  FMUL.FTZ R81, R87, R83.reuse ;  /* 0x0000005357517220 */ /* 0x084fe40000410000 */
[----:B------:R-:W-:-:S05]  /*6930*/  FFMA.FTZ R80, R244, R83, R80 ;  /* 0x00000053f4507223 */ /* 0x000fca0000010050 */
[----:B------:R-:W-:Y:S01]  /*6940*/  @P3 FFMA.FTZ R244, R244, R240, -R81 ;  /* 0x000000f0f4f43223 */ /* 0x000fe20000010851 */
[----:B------:R-:W-:Y:S01]  /*6950*/  @P3 FADD.FTZ R246, R246, R241 ;  /* 0x000000f1f6f63221 */ /* 0x000fe20000010000 */
[----:B------:R-:W-:Y:S01]  /*6960*/  @P3 FADD.FTZ R245, R245, R82 ;  /* 0x00000052f5f53221 */ /* 0x000fe20000010000 */
[----:B------:R-:W-:Y:S01]  /*6970*/  FSEL R247, R87, R80, !P3 ;  /* 0x0000005057f77208 */ /* 0x000fe20005800000 */
[----:B------:R-:W-:Y:S06]  /*6980*/  BRA.DIV UR42, `(.L_x_5842) ;  /* 0x0000008a2a0c7947 */ /* 0x000fec000b800000 */
.L_x_5963:
[----:B------:R-:W-:-:S03]  /*6990*/  UMOV UR42, 0xffffffff ;  /* 0xffffffff002a7882 */ /* 0x000fc60000000000 */
[----:B------:R-:W-:Y:S05]  /*69a0*/  BRA.DIV UR42, `(.L_x_5843) ;  /* 0x0000008a2a2c7947 */ /* 0x000fea000b800000 */
.L_x_5966:
[----:B------:R-:W-:-:S03]  /*69b0*/  UMOV UR42, 0xffffffff ;  /* 0xffffffff002a7882 */ /* 0x000fc60000000000 */
[----:B------:R-:W-:Y:S05]  /*69c0*/  BRA.DIV UR42, `(.L_x_5844) ;  /* 0x0000008a2a4c7947 */ /* 0x000fea000b800000 */
.L_x_5969:
[----:B------:R-:W-:-:S03]  /*69d0*/  UMOV UR42, 0xffffffff ;  /* 0xffffffff002a7882 */ /* 0x000fc60000000000 */
[----:B------:R-:W-:Y:S05]  /*69e0*/  BRA.DIV UR42, `(.L_x_5845) ;  /* 0x0000008a2a6c7947 */ /* 0x000fea000b800000 */
.L_x_5972:
[----:B------:R-:W-:-:S03]  /*69f0*/  UMOV UR42, 0xffffffff ;  /* 0xffffffff002a7882 */ /* 0x000fc60000000000 */
[----:B------:R-:W-:Y:S05]  /*6a00*/  BRA.DIV UR42, `(.L_x_5846) ;  /* 0x0000008a2a8c7947 */ /* 0x000fea000b800000 */
[----:B-----5:R0:W2:Y:S04]  /*6a10*/  SHFL.IDX PT, R80, R64, RZ, 0x1f ;  /* 0x00001fff40507589 */ /* 0x0200a800000e0000 */
[----:B------:R0:W3:Y:S04]  /*6a20*/  SHFL.IDX PT, R81, R65, RZ, 0x1f ;  /* 0x00001fff41517589 */ /* 0x0000e800000e0000 */
[----:B------:R0:W4:Y:S04]  /*6a30*/  SHFL.IDX PT, R82, R66, RZ, 0x1f ;  /* 0x00001fff42527589 */ /* 0x00012800000e0000 */
[----:B------:R0:W0:Y:S04]  /*6a40*/  SHFL.IDX PT, R83, R67, RZ, 0x1f ;  /* 0x00001fff43537589 */ /* 0x00002800000e0000 */
[----:B------:R-:W0:Y:S04]  /*6a50*/  SHFL.UP PT, R244, R244, 0x1, RZ ;  /* 0x04200000f4f47989 */ /* 0x000e2800000e00ff */
[----:B------:R-:W0:Y:S04]  /*6a60*/  SHFL.UP PT, R247, R247, 0x1, RZ ;  /* 0x04200000f7f77989 */ /* 0x000e2800000e00ff */
[----:B------:R-:W0:Y:S04]  /*6a70*/  SHFL.UP PT, R246, R246, 0x1, RZ ;  /* 0x04200000f6f67989 */ /* 0x000e2800000e00ff */
[----:B--23--:R-:W0:Y:S02]  /*6a80*/  SHFL.UP PT, R245, R245, 0x1, RZ ;  /* 0x04200000f5f57989 */ /* 0x00ce2400000e00ff */
.L_x_5982:
[C---:B0-----:R-:W-:Y:S01]  /*6a90*/  FMUL.FTZ R65, R247.reuse, R83 ;  /* 0x00000053f7417220 */ /* 0x041fe20000410000 */
[----:B----4-:R-:W-:-:S03]  /*6aa0*/  FMUL.FTZ R64, R247, R82 ;  /* 0x00000052f7407220 */ /* 0x010fc60000410000 */
[C---:B------:R-:W-:Y:S01]  /*6ab0*/  FFMA.FTZ R65, R244.reuse, R82, -R65 ;  /* 0x00000052f4417223 */ /* 0x040fe20000010841 */
[----:B------:R-:W-:-:S03]  /*6ac0*/  FFMA.FTZ R64, R244, R83, R64 ;  /* 0x00000053f4407223 */ /* 0x000fc60000010040 */
[----:B------:R-:W-:Y:S01]  /*6ad0*/  @P1 FADD.FTZ R82, R246, R65 ;  /* 0x00000041f6521221 */ /* 0x000fe20000010000 */
[----:B------:R-:W-:Y:S01]  /*6ae0*/  FMUL.FTZ R65, R247, R81 ;  /* 0x00000051f7417220 */ /* 0x000fe20000410000 */
[----:B------:R-:W-:Y:S01]  /*6af0*/  @P1 FADD.FTZ R83, R245, R64 ;  /* 0x00000040f5531221 */ /* 0x000fe20000010000 */
[-C--:B------:R-:W-:Y:S02]  /*6b00*/  FMUL.FTZ R64, R247, R80.reuse ;  /* 0x00000050f7407220 */ /* 0x080fe40000410000 */
[C---:B------:R-:W-:Y:S01]  /*6b10*/  @P1 FFMA.FTZ R80, R244.reuse, R80, -R65 ;  /* 0x00000050f4501223 */ /* 0x040fe20000010841 */
[C---:B------:R-:W-:Y:S01]  /*6b20*/  FMUL.FTZ R65, R77.reuse, R83 ;  /* 0x000000534d417220 */ /* 0x040fe20000410000 */
[----:B------:R-:W-:Y:S01]  /*6b30*/  @P1 FFMA.FTZ R81, R244, R81, R64 ;  /* 0x00000051f4511223 */ /* 0x000fe20000010040 */
[-C--:B------:R-:W-:Y:S02]  /*6b40*/  FMUL.FTZ R64, R77, R82.reuse ;  /* 0x000000524d407220 */ /* 0x080fe40000410000 */
[----:B------:R-:W-:-:S02]  /*6b50*/  FFMA.FTZ R65, R76, R82, -R65 ;  /* 0x000000524c417223 */ /* 0x000fc40000010841 */
[----:B------:R-:W-:Y:S01]  /*6b60*/  FFMA.FTZ R64, R76, R83, R64 ;  /* 0x000000534c407223 */ /* 0x000fe20000010040 */
[----:B------:R0:W-:Y:S01]  /*6b70*/  STS.128 [R243+0xc670], R80 ;  /* 0x00c67050f3007388 */ /* 0x0001e20000000c00 */
        /* <DEDUP_REMOVED lines=29> */
.L_x_5840:
[----:B------:R-:W-:Y:S05]  /*6d50*/  WARPSYNC.ALL ;  /* 0x0000000000007948 */ /* 0x000fea0003800000 */
[----:B------:R-:W-:Y:S01]  /*6d60*/  BAR.SYNC.DEFER_BLOCKING 0x0 ;  /* 0x0000000000007b1d */ /* 0x000fe20000010000 */
[----:B0----5:R-:W-:Y:S01]  /*6d70*/  MOV R66, UR13 ;  /* 0x0000000d00427c02 */ /* 0x021fe20008000f00 */
[CC--:B-1----:R-:W-:Y:S01]  /*6d80*/  FMUL.FTZ R65, R117.reuse, R89.reuse ;  /* 0x0000005975417220 */ /* 0x0c2fe20000410000 */
[----:B------:R-:W-:Y:S01]  /*6d90*/  FMUL.FTZ R64, R117, -R88 ;  /* 0x8000005875407220 */ /* 0x000fe20000410000 */
[-C--:B------:R-:W-:Y:S01]  /*6da0*/  FMUL.FTZ R68, R119, R196.reuse ;  /* 0x000000c477447220 */ /* 0x080fe20000410000 */
[----:B------:R-:W-:Y:S01]  /*6db0*/  ISETP.GE.OR P0, PT, R66, UR46, P0 ;  /* 0x0000002e42007c0c */ /* 0x000fe20008706670 */
[----:B------:R-:W-:Y:S01]  /*6dc0*/  FMUL.FTZ R66, R117, R196 ;  /* 0x000000c475427220 */ /* 0x000fe20000410000 */
[C---:B------:R-:W-:Y:S01]  /*6dd0*/  FFMA.FTZ R64, R119.reuse, -R89, R64 ;  /* 0x8000005977407223 */ /* 0x040fe20000010040 */
[----:B------:R-:W-:Y:S01]  /*6de0*/  FFMA.FTZ R65, R119, R88, -R65 ;  /* 0x0000005877417223 */ /* 0x000fe20000010841 */
[-C--:B------:R-:W-:Y:S01]  /*6df0*/  FFMA.FTZ R68, -R117, R186.reuse, -R68 ;  /* 0x000000ba75447223 */ /* 0x080fe20000010944 */
[----:B------:R-:W-:Y:S01]  /*6e00*/  FFMA.FTZ R66, R119, R186, -R66 ;  /* 0x000000ba77427223 */ /* 0x000fe20000010842 */
[CC--:B------:R-:W-:Y:S01]  /*6e10*/  FMUL.FTZ R70, R120.reuse, -R64.reuse ;  /* 0x8000004078467220 */ /* 0x0c0fe20000410000 */
[CC--:B------:R-:W-:Y:S01]  /*6e20*/  FMUL.FTZ R67, R120.reuse, -R65.reuse ;  /* 0x8000004178437220 */ /* 0x0c0fe20000410000 */
[----:B------:R-:W-:Y:S01]  /*6e30*/  FADD.FTZ R68, -R195, R68 ;  /* 0x00000044c3447221 */ /* 0x000fe20000010100 */
[----:B------:R-:W-:Y:S01]  /*6e40*/  FADD.FTZ R66, R183, R66 ;  /* 0x00000042b7427221 */ /* 0x000fe20000010000 */
[C---:B------:R-:W-:Y:S01]  /*6e50*/  FFMA.FTZ R70, R121.reuse, R65, -R70 ;  /* 0x0000004179467223 */ /* 0x040fe20000010846 */
[C---:B------:R-:W-:Y:S01]  /*6e60*/  FFMA.FTZ R67, R121.reuse, R64, R67 ;  /* 0x0000004079437223 */ /* 0x040fe20000010043 */
        /* <DEDUP_REMOVED lines=10> */
[CC--:B------:R-:W-:Y:S01]  /*6f10*/  FMUL.FTZ R68, R126.reuse, -R72.reuse ;  /* 0x800000487e447220 */ /* 0x0c0fe20000410000 */
[-C--:B------:R-:W-:Y:S01]  /*6f20*/  FMUL.FTZ R67, R126, -R71.reuse ;  /* 0x800000477e437220 */ /* 0x080fe20000410000 */
[----:B------:R-:W-:Y:S01]  /*6f30*/  FADD.FTZ R69, -R194, R69 ;  /* 0x00000045c2457221 */ /* 0x000fe20000010100 */
[----:B------:R-:W-:Y:S01]  /*6f40*/  MOV R76, UR7 ;  /* 0x00000007004c7c02 */ /* 0x000fe20008000f00 */
        /* <DEDUP_REMOVED lines=26> */
[C---:B------:R-:W-:Y:S01]  /*70f0*/  FMUL.FTZ R68, R128.reuse, -R67 ;  /* 0x8000004380447220 */ /* 0x040fe20000410000 */
[----:B------:R-:W-:Y:S01]  /*7100*/  FMUL.FTZ R66, R128, -R69 ;  /* 0x8000004580427220 */ /* 0x000fe20000410000 */
[CC--:B------:R-:W-:Y:S01]  /*7110*/  FMUL.FTZ R70, R134.reuse, -R74.reuse ;  /* 0x8000004a86467220 */ /* 0x0c0fe20000410000 */
        /* <DEDUP_REMOVED lines=20> */
[----:B------:R-:W-:Y:S01]  /*7260*/  FMUL.FTZ R65, R148, R214 ;  /* 0x000000d694417220 */ /* 0x000fe20000410000 */
[----:B------:R-:W-:Y:S01]  /*7270*/  FFMA.FTZ R66, R137, R71, -R66 ;  /* 0x0000004789427223 */ /* 0x000fe20000010842 */
[C---:B------:R-:W-:Y:S01]  /*7280*/  FMUL.FTZ R70, R138.reuse, -R68 ;  /* 0x800000448a467220 */ /* 0x040fe20000410000 */
[C---:B------:R-:W-:Y:S01]  /*7290*/  FFMA.FTZ R123, R149.reuse, R214, R64 ;  /* 0x000000d6957b7223 */ /* 0x040fe20000010040 */
[----:B------:R-:W-:Y:S01]  /*72a0*/  FFMA.FTZ R64, R149, R122, -R65 ;  /* 0x0000007a95407223 */ /* 0x000fe20000010841 */
[----:B------:R-:W-:Y:S01]  /*72b0*/  FFMA.FTZ R69, R131, R69, R72 ;  /* 0x0000004583457223 */ /* 0x000fe20000010048 */
[-C--:B------:R-:W-:Y:S01]  /*72c0*/  FMUL.FTZ R65, R138, -R66.reuse ;  /* 0x800000428a417220 */ /* 0x080fe20000410000 */
[----:B------:R-:W-:Y:S01]  /*72d0*/  FADD.FTZ R123, R212, R123 ;  /* 0x0000007bd47b7221 */ /* 0x000fe20000010000 */
[----:B------:R-:W-:Y:S01]  /*72e0*/  FADD.FTZ R213, R213, R64 ;  /* 0x00000040d5d57221 */ /* 0x000fe20000010000 */
[C---:B------:R-:W-:Y:S01]  /*72f0*/  FFMA.FTZ R71, R139.reuse, R66, -R70 ;  /* 0x000000428b477223 */ /* 0x040fe20000010846 */
[----:B------:R-:W-:Y:S01]  /*7300*/  FADD.FTZ R69, -R190, R69 ;  /* 0x00000045be457221 */ /* 0x000fe20000010100 */
[C---:B------:R-:W-:Y:S01]  /*7310*/  FMUL.FTZ R64, R146.reuse, R123 ;  /* 0x0000007b92407220 */ /* 0x040fe20000410000 */
[-C--:B------:R-:W-:Y:S01]  /*7320*/  FMUL.FTZ R66, R146, R213.reuse ;  /* 0x000000d592427220 */ /* 0x080fe20000410000 */
[----:B------:R-:W-:Y:S01]  /*7330*/  FADD.FTZ R67, R96, R67 ;  /* 0x0000004360437221 */ /* 0x000fe20000010000 */
[----:B------:R-:W-:Y:S01]  /*7340*/  FFMA.FTZ R72, R139, R68, R65 ;  /* 0x000000448b487223 */ /* 0x000fe20000010041 */
[C---:B------:R-:W-:Y:S01]  /*7350*/  FFMA.FTZ R64, R147.reuse, R213, -R64 ;  /* 0x000000d593407223 */ /* 0x040fe20000010840 */
[----:B------:R-:W-:Y:S01]  /*7360*/  FFMA.FTZ R215, R147, R123, R66 ;  /* 0x0000007b93d77223 */ /* 0x000fe20000010042 */
[C---:B------:R-:W-:Y:S01]  /*7370*/  FMUL.FTZ R66, R132.reuse, -R69 ;  /* 0x8000004584427220 */ /* 0x040fe20000410000 */
[-C--:B------:R-:W-:Y:S01]  /*7380*/  FMUL.FTZ R70, R132, -R67.reuse ;  /* 0x8000004384467220 */ /* 0x080fe20000410000 */
[----:B------:R-:W-:Y:S01]  /*7390*/  FADD.FTZ R211, R211, R64 ;  /* 0x00000040d3d37221 */ /* 0x000fe20000010000 */
[----:B------:R-:W-:Y:S01]  /*73a0*/  FADD.FTZ R215, R210, R215 ;  /* 0x000000d7d2d77221 */ /* 0x000fe20000010000 */
[C---:B------:R-:W-:Y:S01]  /*73b0*/  FFMA.FTZ R68, R133.reuse, R67, -R66 ;  /* 0x0000004385447223 */ /* 0x040fe20000010842 */
[----:B------:R-:W-:Y:S01]  /*73c0*/  FFMA.FTZ R70, R133, R69, R70 ;  /* 0x0000004585467223 */ /* 0x000fe20000010046 */
[C---:B------:R-:W-:Y:S01]  /*73d0*/  FMUL.FTZ R66, R144.reuse, R211 ;  /* 0x000000d390427220 */ /* 0x040fe20000410000 */
[----:B------:R-:W-:Y:S01]  /*73e0*/  FMUL.FTZ R64, R144, R215 ;  /* 0x000000d790407220 */ /* 0x000fe20000410000 */
[C---:B------:R-:W-:Y:S01]  /*73f0*/  FMUL.FTZ R67, R140.reuse, -R71 ;  /* 0x800000478c437220 */ /* 0x040fe20000410000 */
[-C--:B------:R-:W-:Y:S01]  /*7400*/  FMUL.FTZ R74, R140, -R72.reuse ;  /* 0x800000488c4a7220 */ /* 0x080fe20000410000 */
[C---:B------:R-:W-:Y:S01]  /*7410*/  FFMA.FTZ R65, R145.reuse, R215, R66 ;  /* 0x000000d791417223 */ /* 0x040fe20000010042 */
[----:B------:R-:W-:Y:S01]  /*7420*/  FFMA.FTZ R64, R145, R211, -R64 ;  /* 0x000000d391407223 */ /* 0x000fe20000010840 */
[----:B------:R-:W-:Y:S01]  /*7430*/  FADD.FTZ R70, -R189, R70 ;  /* 0x00000046bd467221 */ /* 0x000fe20000010100 */
[----:B------:R-:W-:Y:S01]  /*7440*/  FFMA.FTZ R72, R141, R72, R67 ;  /* 0x000000488d487223 */ /* 0x000fe20000010043 */
[----:B------:R-:W-:Y:S01]  /*7450*/  FADD.FTZ R208, R208, R65 ;  /* 0x00000041d0d07221 */ /* 0x000fe20000010000 */
[----:B------:R-:W-:Y:S01]  /*7460*/  FADD.FTZ R210, R209, R64 ;  /* 0x00000040d1d27221 */ /* 0x000fe20000010000 */
[----:B------:R-:W-:Y:S01]  /*7470*/  FFMA.FTZ R74, R141, R71, -R74 ;  /* 0x000000478d4a7223 */ /* 0x000fe2000001084a */
[----:B------:R-:W-:Y:S01]  /*7480*/  FADD.FTZ R68, R95, R68 ;  /* 0x000000445f447221 */ /* 0x000fe20000010000 */
[C---:B------:R-:W-:Y:S01]  /*7490*/  FMUL.FTZ R64, R142.reuse, R208 ;  /* 0x000000d08e407220 */ /* 0x040fe20000410000 */
[----:B------:R-:W-:Y:S01]  /*74a0*/  FMUL.FTZ R65, R142, R210 ;  /* 0x000000d28e417220 */ /* 0x000fe20000410000 */
[----:B------:R-:W-:Y:S01]  /*74b0*/  FMUL.FTZ R66, R134, -R70 ;  /* 0x8000004686427220 */ /* 0x000fe20000410000 */
[C---:B------:R-:W-:Y:S01]  /*74c0*/  FMUL.FTZ R71, R142.reuse, -R72 ;  /* 0x800000488e477220 */ /* 0x040fe20000410000 */
[C---:B------:R-:W-:Y:S01]  /*74d0*/  FFMA.FTZ R64, R143.reuse, R210, -R64 ;  /* 0x000000d28f407223 */ /* 0x040fe20000010840 */
[----:B------:R-:W-:Y:S01]  /*74e0*/  FFMA.FTZ R65, R143, R208, R65 ;  /* 0x000000d08f417223 */ /* 0x000fe20000010041 */
[----:B------:R-:W-:Y:S01]  /*74f0*/  FFMA.FTZ R67, R135, R68, -R66 ;  /* 0x0000004487437223 */ /* 0x000fe20000010842 */
[-C--:B------:R-:W-:Y:S01]  /*7500*/  FMUL.FTZ R66, R142, -R74.reuse ;  /* 0x8000004a8e427220 */ /* 0x080fe20000410000 */
[----:B------:R-:W-:Y:S01]  /*7510*/  FADD.FTZ R212, R227, R64 ;  /* 0x00000040e3d47221 */ /* 0x000fe20000010000 */
[----:B------:R-:W-:Y:S01]  /*7520*/  FADD.FTZ R226, R226, R65 ;  /* 0x00000041e2e27221 */ /* 0x000fe20000010000 */
[C---:B------:R-:W-:Y:S01]  /*7530*/  FFMA.FTZ R71, R143.reuse, R74, -R71 ;  /* 0x0000004a8f477223 */ /* 0x040fe20000010847 */
[----:B------:R-:W-:Y:S01]  /*7540*/  FMUL.FTZ R69, R134, -R68 ;  /* 0x8000004486457220 */ /* 0x000fe20000410000 */
[C---:B------:R-:W-:Y:S01]  /*7550*/  FMUL.FTZ R64, R140.reuse, R212 ;  /* 0x000000d48c407220 */ /* 0x040fe20000410000 */
        /* <DEDUP_REMOVED lines=9> */
[C---:B------:R-:W-:Y:S01]  /*75f0*/  FFMA.FTZ R72, R145.reuse, R66, R65 ;  /* 0x0000004291487223 */ /* 0x040fe20000010041 */
[----:B------:R-:W-:Y:S01]  /*7600*/  FADD.FTZ R69, -R188, R69 ;  /* 0x00000045bc457221 */ /* 0x000fe20000010100 */
[C---:B------:R-:W-:Y:S01]  /*7610*/  FMUL.FTZ R64, R138.reuse, R209 ;  /* 0x000000d18a407220 */ /* 0x040fe20000410000 */
[----:B------:R-:W-:Y:S01]  /*7620*/  FMUL.FTZ R66, R138, R225 ;  /* 0x000000e18a427220 */ /* 0x000fe20000410000 */
        /* <DEDUP_REMOVED lines=17> */
[-C--:B------:R-:W-:Y:S01]  /*7740*/  FMUL.FTZ R69, R146, -R71.reuse ;  /* 0x8000004792457220 */ /* 0x080fe20000410000 */
[----:B------:R-:W-:Y:S01]  /*7750*/  FADD.FTZ R220, R220, R65 ;  /* 0x00000041dcdc7221 */ /* 0x000fe20000010000 */
[----:B------:R-:W-:Y:S01]  /*7760*/  FADD.FTZ R222, R221, R64 ;  /* 0x00000040ddde7221 */ /* 0x000fe20000010000 */
[----:B------:R-:W-:Y:S01]  /*7770*/  FFMA.FTZ R68, R147, R71, -R68 ;  /* 0x0000004793447223 */ /* 0x000fe20000010844 */
[----:B------:R-:W-:Y:S01]  /*7780*/  FMUL.FTZ R66, R138, -R70 ;  /* 0x800000468a427220 */ /* 0x000fe20000410000 */
[C---:B------:R-:W-:Y:S01]  /*7790*/  FMUL.FTZ R64, R134.reuse, R220 ;  /* 0x000000dc86407220 */ /* 0x040fe20000410000 */
[-C--:B------:R-:W-:Y:S01]  /*77a0*/  FMUL.FTZ R65, R134, R222.reuse ;  /* 0x000000de86417220 */ /* 0x080fe20000410000 */
        /* <DEDUP_REMOVED lines=9> */
[----:B------:R-:W-:Y:S01]  /*7840*/  FFMA.FTZ R69, R147, R72, R69 ;  /* 0x0000004893457223 */ /* 0x000fe20000010045 */
[C---:B------:R-:W-:Y:S01]  /*7850*/  FMUL.FTZ R64, R132.reuse, R224 ;  /* 0x000000e084407220 */ /* 0x040fe20000410000 */
[----:B------:R-:W-:Y:S01]  /*7860*/  FMUL.FTZ R65, R132, R236 ;  /* 0x000000ec84417220 */ /* 0x000fe20000410000 */
        /* <DEDUP_REMOVED lines=24> */
[CC--:B------:R-:W-:Y:S01]  /*79f0*/  FMUL.FTZ R72, R144.reuse, -R70.reuse ;  /* 0x8000004690487220 */ /* 0x0c0fe20000410000 */
        /* <DEDUP_REMOVED lines=11> */
[CC--:B------:R-:W-:Y:S01]  /*7ab0*/  FMUL.FTZ R66, R146.reuse, -R67.reuse ;  /* 0x8000004392427220 */ /* 0x0c0fe20000410000 */
        /* <DEDUP_REMOVED lines=9> */
[----:B------:R-:W-:Y:S01]  /*7b50*/  FMUL.FTZ R71, R124, R234 ;  /* 0x000000ea7c477220 */ /* 0x000fe20000410000 */
[----:B------:R-:W-:Y:S01]  /*7b60*/  HFMA2.MMA R65, -RZ, RZ, 0, 0 ;  /* 0x00000000ff417435 */ /* 0x000fe200000001ff */
[C---:B------:R-:W-:Y:S01]  /*7b70*/  FMUL.FTZ R73, R148.reuse, -R70 ;  /* 0x8000004694497220 */ /* 0x040fe20000410000 */
[----:B------:R-:W-:Y:S01]  /*7b80*/  FMUL.FTZ R74, R148, -R72 ;  /* 0x80000048944a7220 */ /* 0x000fe20000410000 */
[----:B------:R-:W-:Y:S01]  /*7b90*/  FFMA.FTZ R71, R125, R238, R71 ;  /* 0x000000ee7d477223 */ /* 0x000fe20000010047 */
[----:B------:R-:W-:Y:S01]  /*7ba0*/  MOV R64, 0x3f800000 ;  /* 0x3f80000000407802 */ /* 0x000fe20000000f00 */
[C---:B------:R-:W-:Y:S01]  /*7bb0*/  FFMA.FTZ R75, R149.reuse, R72, R73 ;  /* 0x00000048954b7223 */ /* 0x040fe20000010049 */
[----:B------:R-:W-:Y:S01]  /*7bc0*/  FFMA.FTZ R74, R149, R70, -R74 ;  /* 0x00000046954a7223 */ /* 0x000fe2000001084a */
[----:B------:R-:W-:Y:S01]  /*7bd0*/  FMUL.FTZ R70, R124, R238 ;  /* 0x000000ee7c467220 */ /* 0x000fe20000410000 */
[----:B------:R-:W-:Y:S01]  /*7be0*/  FMUL.FTZ R72, R148, -R68 ;  /* 0x8000004494487220 */ /* 0x000fe20000410000 */
[----:B------:R-:W-:Y:S01]  /*7bf0*/  FADD.FTZ R239, R228, R71 ;  /* 0x00000047e4ef7221 */ /* 0x000fe20000010000 */
[-C--:B------:R-:W-:Y:S01]  /*7c00*/  FMUL.FTZ R73, R148, -R69.reuse ;  /* 0x8000004594497220 */ /* 0x080fe20000410000 */
[----:B------:R-:W-:Y:S01]  /*7c10*/  FFMA.FTZ R70, R125, R234, -R70 ;  /* 0x000000ea7d467223 */ /* 0x000fe20000010846 */
[----:B------:R-:W-:Y:S01]  /*7c20*/  FFMA.FTZ R69, R149, R69, R72 ;  /* 0x0000004595457223 */ /* 0x000fe20000010048 */
[----:B------:R-:W-:Y:S01]  /*7c30*/  FMUL.FTZ R72, R120, R239 ;  /* 0x000000ef78487220 */ /* 0x000fe20000410000 */
[----:B------:R-:W-:Y:S01]  /*7c40*/  CS2R R66, SRZ ;  /* 0x0000000000427805 */ /* 0x000fe2000001ff00 */
[----:B------:R-:W-:Y:S01]  /*7c50*/  FADD.FTZ R229, R229, R70 ;  /* 0x00000046e5e57221 */ /* 0x000fe20000010000 */
[----:B------:R-:W-:Y:S01]  /*7c60*/  FADD.FTZ R70, R207, R74 ;  /* 0x0000004acf467221 */ /* 0x000fe20000010000 */
[----:B------:R-:W-:Y:S01]  /*7c70*/  LEA R231, R76, R113, 0x4 ;  /* 0x000000714ce77211 */ /* 0x000fe200078e20ff */
[----:B------:R-:W-:Y:S01]  /*7c80*/  FFMA.FTZ R68, R149, R68, -R73 ;  /* 0x0000004495447223 */ /* 0x000fe20000010849 */
[-C--:B------:R-:W-:Y:S01]  /*7c90*/  FMUL.FTZ R74, R120, R229.reuse ;  /* 0x000000e5784a7220 */ /* 0x080fe20000410000 */
[C---:B------:R-:W-:Y:S01]  /*7ca0*/  FFMA.FTZ R72, R121.reuse, R229, -R72 ;  /* 0x000000e579487223 */ /* 0x040fe20000010848 */
[----:B------:R-:W-:Y:S01]  /*7cb0*/  FADD.FTZ R71, -R206, R75 ;  /* 0x0000004bce477221 */ /* 0x000fe20000010100 */
[----:B------:R0:W1:Y:S01]  /*7cc0*/  @!P0 LDS.128 R64, [R231+0xee80] ;  /* 0x00ee8000e7408984 */ /* 0x0000620000000c00 */
[----:B------:R-:W-:Y:S01]  /*7cd0*/  FFMA.FTZ R243, R121, R239, R74 ;  /* 0x000000ef79f37223 */ /* 0x000fe2000001004a */
[----:B------:R-:W-:-:S02]  /*7ce0*/  FADD.FTZ R219, R219, R72 ;  /* 0x00000048dbdb7221 */ /* 0x000fc40000010000 */
[----:B------:R0:W-:Y:S01]  /*7cf0*/  STS.128 [R90+0xd080], R68 ;  /* 0x00d080445a007388 */ /* 0x0001e20000000c00 */
[----:B------:R-:W-:Y:S01]  /*7d00*/  FADD.FTZ R243, R218, R243 ;  /* 0x000000f3daf37221 */ /* 0x000fe20000010000 */
[----:B------:R-:W-:-:S03]  /*7d10*/  FMUL.FTZ R74, R117, R219 ;  /* 0x000000db754a7220 */ /* 0x000fc60000410000 */
        /* <DEDUP_REMOVED lines=50> */
.L_x_5987:
        /* <DEDUP_REMOVED lines=13> */
.L_x_5850:
[----:B------:R-:W-:Y:S05]  /*8110*/  BSYNC B0 ;  /* 0x0000000000007941 */ /* 0x000fea0003800000 */
.L_x_5849:
[----:B------:R-:W-:Y:S01]  /*8120*/  UMOV UR42, 0xffffffff ;  /* 0xffffffff002a7882 */ /* 0x000fe20000000000 */
[----:B------:R-:W-:Y:S02]  /*8130*/  ISETP.GT.U32.AND P0, PT, R84, 0x1d, PT ;  /* 0x0000001d5400780c */ /* 0x000fe40003f04070 */
[----:B------:R-:W-:Y:S11]  /*8140*/  BRA.DIV UR42, `(.L_x_5851) ;  /* 0x000000762ae47947 */ /* 0x000ff6000b800000 */
[----:B---3--:R3:W1:Y:S04]  /*8150*/  SHFL.DOWN PT, R240, R252, 0x2, 0x1f ;  /* 0x08401f00fcf07f89 */ /* 0x00866800000e0000 */
[----:B0-----:R3:W0:Y:S04]  /*8160*/  SHFL.DOWN PT, R85, R81, 0x2, 0x1f ;  /* 0x08401f0051557f89 */ /* 0x00162800000e0000 */
[----:B--2---:R3:W2:Y:S04]  /*8170*/  SHFL.DOWN PT, R241, R251, 0x2, 0x1f ;  /* 0x08401f00fbf17f89 */ /* 0x0046a800000e0000 */
[----:B------:R3:W0:Y:S02]  /*8180*/  SHFL.DOWN PT, R87, R86, 0x2, 0x1f ;  /* 0x08401f0056577f89 */ /* 0x00062400000e0000 */
.L_x_5993:
[----:B------:R-:W-:Y:S04]  /*8190*/  BSSY B0, `(.L_x_5852) ;  /* 0x000000d000007945 */ /* 0x000fe80003800000 */
[----:B------:R-:W-:Y:S05]  /*81a0*/  @P0 BRA `(.L_x_5853) ;  /* 0x00000000002c0947 */ /* 0x000fea0003800000 */
[C---:B0-----:R-:W-:Y:S01]  /*81b0*/  FMUL.FTZ R83, R81.reuse, R87 ;  /* 0x0000005751537220 */ /* 0x041fe20000410000 */
[----:B--2---:R-:W-:-:S03]  /*81c0*/  FMUL.FTZ R80, R81, R241 ;  /* 0x000000f151507220 */ /* 0x004fc60000410000 */
[C---:B------:R-:W-:Y:S01]  /*81d0*/  FFMA.FTZ R82, R252.reuse, R241, -R83 ;  /* 0x000000f1fc527223 */ /* 0x040fe20000010853 */
[C---:B------:R-:W-:Y:S01]  /*81e0*/  FMUL.FTZ R83, R81.reuse, R85 ;  /* 0x0000005551537220 */ /* 0x040fe20000410000 */
[C---:B------:R-:W-:Y:S01]  /*81f0*/  FFMA.FTZ R87, R252.reuse, R87, R80 ;  /* 0x00000057fc577223 */ /* 0x040fe20000010050 */
[-C--:B-1----:R-:W-:Y:S01]  /*8200*/  FMUL.FTZ R80, R81, R240.reuse ;  /* 0x000000f051507220 */ /* 0x082fe20000410000 */
[----:B---3--:R-:W-:Y:S01]  /*8210*/  FADD.FTZ R251, R251, R82 ;  /* 0x00000052fbfb7221 */ /* 0x008fe20000010000 */
[----:B------:R-:W-:Y:S01]  /*8220*/  FFMA.FTZ R83, R252, R240, -R83 ;  /* 0x000000f0fc537223 */ /* 0x000fe20000010853 */
[----:B------:R-:W-:Y:S01]  /*8230*/  FADD.FTZ R86, R86, R87 ;  /* 0x0000005756567221 */ /* 0x000fe20000010000 */
[----:B------:R-:W-:-:S03]  /*8240*/  FFMA.FTZ R81, R252, R85, R80 ;  /* 0x00000055fc517223 */ /* 0x000fc60000010050 */
[----:B------:R-:W-:-:S07]  /*8250*/  MOV R252, R83 ;  /* 0x0000005300fc7202 */ /* 0x000fce0000000f00 */
.L_x_5853:
[----:B------:R-:W-:Y:S05]  /*8260*/  BSYNC B0 ;  /* 0x0000000000007941 */ /* 0x000fea0003800000 */
.L_x_5852:
[----:B------:R-:W-:Y:S01]  /*8270*/  UMOV UR42, 0xffffffff ;  /* 0xffffffff002a7882 */ /* 0x000fe20000000000 */
[----:B------:R-:W-:Y:S02]  /*8280*/  ISETP.GT.U32.AND P0, PT, R84, 0x1b, PT ;  /* 0x0000001b5400780c */ /* 0x000fe40003f04070 */
[----:B------:R-:W-:Y:S11]  /*8290*/  BRA.DIV UR42, `(.L_x_5854) ;  /* 0x0000007a2a007947 */ /* 0x000ff6000b800000 */
[----:B-1----:R1:W1:Y:S04]  /*82a0*/  SHFL.DOWN PT, R240, R252, 0x4, 0x1f ;  /* 0x08801f00fcf07f89 */ /* 0x00226800000e0000 */
[----:B0-----:R0:W0:Y:S04]  /*82b0*/  SHFL.DOWN PT, R85, R81, 0x4, 0x1f ;  /* 0x08801f0051557f89 */ /* 0x00102800000e0000 */
[----:B--2---:R2:W0:Y:S04]  /*82c0*/  SHFL.DOWN PT, R241, R251, 0x4, 0x1f ;  /* 0x08801f00fbf17f89 */ /* 0x00442800000e0000 */
[----:B------:R2:W0:Y:S02]  /*82d0*/  SHFL.DOWN PT, R87, R86, 0x4, 0x1f ;  /* 0x08801f0056577f89 */ /* 0x00042400000e0000 */
.L_x_5999:
[----:B------:R-:W-:Y:S04]  /*82e0*/  BSSY B0, `(.L_x_5855) ;  /* 0x000000d000007945 */ /* 0x000fe80003800000 */
[----:B------:R-:W-:Y:S05]  /*82f0*/  @P0 BRA `(.L_x_5856) ;  /* 0x00000000002c0947 */ /* 0x000fea0003800000 */
[C---:B0-----:R-:W-:Y:S01]  /*8300*/  FMUL.FTZ R83, R81.reuse, R87 ;  /* 0x0000005751537220 */ /* 0x041fe20000410000 */
[----:B------:R-:W-:-:S03]  /*8310*/  FMUL.FTZ R80, R81, R241 ;  /* 0x000000f151507220 */ /* 0x000fc60000410000 */
[C---:B------:R-:W-:Y:S01]  /*8320*/  FFMA.FTZ R82, R252.reuse, R241, -R83 ;  /* 0x000000f1fc527223 */ /* 0x040fe20000010853 */
[C---:B------:R-:W-:Y:S01]  /*8330*/  FMUL.FTZ R83, R81.reuse, R85 ;  /* 0x0000005551537220 */ /* 0x040fe20000410000 */
[C---:B------:R-:W-:Y:S01]  /*8340*/  FFMA.FTZ R87, R252.reuse, R87, R80 ;  /* 0x00000057fc577223 */ /* 0x040fe20000010050 */
[-C--:B-1----:R-:W-:Y:S01]  /*8350*/  FMUL.FTZ R80, R81, R240.reuse ;  /* 0x000000f051507220 */ /* 0x082fe20000410000 */
[----:B--23--:R-:W-:Y:S01]  /*8360*/  FADD.FTZ R251, R251, R82 ;  /* 0x00000052fbfb7221 */ /* 0x00cfe20000010000 */
[----:B------:R-:W-:Y:S01]  /*8370*/  FFMA.FTZ R83, R252, R240, -R83 ;  /* 0x000000f0fc537223 */ /* 0x000fe20000010853 */
[----:B------:R-:W-:Y:S01]  /*8380*/  FADD.FTZ R86, R86, R87 ;  /* 0x0000005756567221 */ /* 0x000fe20000010000 */
[----:B------:R-:W-:-:S03]  /*8390*/  FFMA.FTZ R81, R252, R85, R80 ;  /* 0x00000055fc517223 */ /* 0x000fc60000010050 */
[----:B------:R-:W-:-:S07]  /*83a0*/  MOV R252, R83 ;  /* 0x0000005300fc7202 */ /* 0x000fce0000000f00 */
.L_x_5856:
[----:B------:R-:W-:Y:S05]  /*83b0*/  BSYNC B0 ;  /* 0x0000000000007941 */ /* 0x000fea0003800000 */
.L_x_5855:
[----:B------:R-:W-:Y:S01]  /*83c0*/  UMOV UR42, 0xffffffff ;  /* 0xffffffff002a7882 */ /* 0x000fe20000000000 */
[----:B------:R-:W-:Y:S02]  /*83d0*/  ISETP.GT.U32.AND P0, PT, R84, 0x17, PT ;  /* 0x000000175400780c */ /* 0x000fe40003f04070 */
[----:B------:R-:W-:Y:S11]  /*83e0*/  BRA.DIV UR42, `(.L_x_5857) ;  /* 0x0000007a2a1c7947 */ /* 0x000ff6000b800000 */
[----:B-1----:R1:W1:Y:S04]  /*83f0*/  SHFL.DOWN PT, R240, R252, 0x8, 0x1f ;  /* 0x09001f00fcf07f89 */ /* 0x00226800000e0000 */
[----:B0-----:R0:W0:Y:S04]  /*8400*/  SHFL.DOWN PT, R85, R81, 0x8, 0x1f ;  /* 0x09001f0051557f89 */ /* 0x00102800000e0000 */
[----:B------:R0:W0:Y:S04]  /*8410*/  SHFL.DOWN PT, R241, R251, 0x8, 0x1f ;  /* 0x09001f00fbf17f89 */ /* 0x00002800000e0000 */
[----:B------:R0:W0:Y:S02]  /*8420*/  SHFL.DOWN PT, R87, R86, 0x8, 0x1f ;  /* 0x09001f0056577f89 */ /* 0x00002400000e0000 */
.L_x_6005:
        /* <DEDUP_REMOVED lines=13> */
.L_x_5859:
[----:B------:R-:W-:Y:S05]  /*8500*/  BSYNC B0 ;  /* 0x0000000000007941 */ /* 0x000fea0003800000 */
.L_x_5858:
[----:B------:R-:W-:Y:S01]  /*8510*/  UMOV UR42, 0xffffffff ;  /* 0xffffffff002a7882 */ /* 0x000fe20000000000 */
[----:B------:R-:W-:Y:S02]  /*8520*/  ISETP.GT.U32.AND P0, PT, R84, 0xf, PT ;  /* 0x0000000f5400780c */ /* 0x000fe40003f04070 */
[----:B------:R-:W-:Y:S11]  /*8530*/  BRA.DIV UR42, `(.L_x_5860) ;  /* 0x0000007a2a387947 */ /* 0x000ff6000b800000 */
[----:B0-----:R0:W0:Y:S04]  /*8540*/  SHFL.DOWN PT, R85, R252, 0x10, 0x1f ;  /* 0x0a001f00fc557f89 */ /* 0x00102800000e0000 */
[----:B------:R0:W0:Y:S04]  /*8550*/  SHFL.DOWN PT, R84, R81, 0x10, 0x1f ;  /* 0x0a001f0051547f89 */ /* 0x00002800000e0000 */
[----:B-1----:R1:W0:Y:S04]  /*8560*/  SHFL.DOWN PT, R240, R251, 0x10, 0x1f ;  /* 0x0a001f00fbf07f89 */ /* 0x00222800000e0000 */
[----:B------:R1:W0:Y:S02]  /*8570*/  SHFL.DOWN PT, R87, R86, 0x10, 0x1f ;  /* 0x0a001f0056577f89 */ /* 0x00022400000e0000 */
.L_x_6011:
[----:B------:R-:W-:Y:S04]  /*8580*/  BSSY B0, `(.L_x_5861) ;  /* 0x000000d000007945 */ /* 0x000fe80003800000 */
[----:B------:R-:W-:Y:S05]  /*8590*/  @P0 BRA `(.L_x_5862) ;  /* 0x00000000002c0947 */ /* 0x000fea0003800000 */
[C---:B0-----:R-:W-:Y:S01]  /*85a0*/  FMUL.FTZ R80, R81.reuse, R240 ;  /* 0x000000f051507220 */ /* 0x041fe20000410000 */
[----:B------:R-:W-:-:S03]  /*85b0*/  FMUL.FTZ R83, R81, R87 ;  /* 0x0000005751537220 */ /* 0x000fc60000410000 */
[C---:B------:R-:W-:Y:S01]  /*85c0*/  FFMA.FTZ R87, R252.reuse, R87, R80 ;  /* 0x00000057fc577223 */ /* 0x040fe20000010050 */
[C---:B------:R-:W-:Y:S01]  /*85d0*/  FMUL.FTZ R80, R81.reuse, R84 ;  /* 0x0000005451507220 */ /* 0x040fe20000410000 */
[-C--:B---3--:R-:W-:Y:S01]  /*85e0*/  FMUL.FTZ R81, R81, R85.reuse ;  /* 0x0000005551517220 */ /* 0x088fe20000410000 */
[----:B------:R-:W-:Y:S01]  /*85f0*/  FFMA.FTZ R240, R252, R240, -R83 ;  /* 0x000000f0fcf07223 */ /* 0x000fe20000010853 */
[----:B-12---:R-:W-:Y:S01]  /*8600*/  FADD.FTZ R86, R86, R87 ;  /* 0x0000005756567221 */ /* 0x006fe20000010000 */
[C---:B------:R-:W-:Y:S01]  /*8610*/  FFMA.FTZ R80, R252.reuse, R85, -R80 ;  /* 0x00000055fc507223 */ /* 0x040fe20000010850 */
[----:B------:R-:W-:Y:S01]  /*8620*/  FFMA.FTZ R81, R252, R84, R81 ;  /* 0x00000054fc517223 */ /* 0x000fe20000010051 */
[----:B------:R-:W-:-:S03]  /*8630*/  FADD.FTZ R251, R251, R240 ;  /* 0x000000f0fbfb7221 */ /* 0x000fc60000010000 */
[----:B------:R-:W-:-:S07]  /*8640*/  MOV R252, R80 ;  /* 0x0000005000fc7202 */ /* 0x000fce0000000f00 */
.L_x_5862:
[----:B------:R-:W-:Y:S05]  /*8650*/  BSYNC B0 ;  /* 0x0000000000007941 */ /* 0x000fea0003800000 */
.L_x_5861:
[----:B------:R-:W-:Y:S01]  /*8660*/  UMOV UR42, 0xffffffff ;  /* 0xffffffff002a7882 */ /* 0x000fe20000000000 */
[----:B------:R-:W-:Y:S02]  /*8670*/  ISETP.NE.AND P0, PT, R116, 0x1f, PT ;  /* 0x0000001f7400780c */ /* 0x000fe40003f05270 */
[----:B------:R-:W-:Y:S11]  /*8680*/  BRA.DIV UR42, `(.L_x_5863) ;  /* 0x0000007a2a547947 */ /* 0x000ff6000b800000 */
[----:B------:R-:W5:Y:S04]  /*8690*/  SHFL.IDX PT, R250, R81, RZ, 0x1f ;  /* 0x00001fff51fa7589 */ /* 0x000f6800000e0000 */
[----:B------:R-:W4:Y:S04]  /*86a0*/  SHFL.IDX PT, R249, R252, RZ, 0x1f ;  /* 0x00001ffffcf97589 */ /* 0x000f2800000e0000 */
[----:B0-----:R-:W0:Y:S04]  /*86b0*/  SHFL.DOWN PT, R84, R81, 0x1, 0x1f ;  /* 0x08201f0051547f89 */ /* 0x001e2800000e0000 */
[----:B------:R-:W0:Y:S04]  /*86c0*/  SHFL.IDX PT, R248, R86, RZ, 0x1f ;  /* 0x00001fff56f87589 */ /* 0x000e2800000e0000 */
[----:B---3--:R-:W3:Y:S04]  /*86d0*/  SHFL.DOWN PT, R252, R252, 0x1, 0x1f ;  /* 0x08201f00fcfc7f89 */ /* 0x008ee800000e0000 */
[----:B-12---:R-:W1:Y:S04]  /*86e0*/  SHFL.DOWN PT, R86, R86, 0x1, 0x1f ;  /* 0x08201f0056567f89 */ /* 0x006e6800000e0000 */
[----:B------:R-:W2:Y:S01]  /*86f0*/  SHFL.IDX PT, R82, R66, RZ, 0x1f ;  /* 0x00001fff42527589 */ /* 0x000ea200000e0000 */
[-C--:B-----5:R-:W-:Y:S01]  /*8700*/  FMUL.FTZ R87, R67, R250.reuse ;  /* 0x000000fa43577220 */ /* 0x0a0fe20000410000 */
[----:B------:R-:W-:-:S02]  /*8710*/  FMUL.FTZ R240, R66, R250 ;  /* 0x000000fa42f07220 */ /* 0x000fc40000410000 */
[----:B------:R-:W0:Y:S01]  /*8720*/  SHFL.IDX PT, R83, R67, RZ, 0x1f ;  /* 0x00001fff43537589 */ /* 0x000e2200000e0000 */
[-C--:B----4-:R-:W-:Y:S01]  /*8730*/  FFMA.FTZ R246, R66, R249.reuse, -R87 ;  /* 0x000000f942f67223 */ /* 0x090fe20000010857 */
[----:B------:R-:W-:Y:S02]  /*8740*/  FFMA.FTZ R245, R67, R249, R240 ;  /* 0x000000f943f57223 */ /* 0x000fe400000100f0 */
[----:B------:R-:W4:Y:S04]  /*8750*/  SHFL.IDX PT, R80, R64, RZ, 0x1f ;  /* 0x00001fff40507589 */ /* 0x000f2800000e0000 */
[----:B------:R-:W0:Y:S04]  /*8760*/  SHFL.IDX PT, R81, R65, RZ, 0x1f ;  /* 0x00001fff41517589 */ /* 0x000e2800000e0000 */
[----:B------:R-:W0:Y:S04]  /*8770*/  SHFL.IDX PT, R247, R251, RZ, 0x1f ;  /* 0x00001ffffbf77589 */ /* 0x000e2800000e0000 */
[----:B------:R5:W0:Y:S02]  /*8780*/  SHFL.DOWN PT, R85, R251, 0x1, 0x1f ;  /* 0x08201f00fb557f89 */ /* 0x000a2400000e0000 */
[-C--:B-----5:R-:W-:Y:S01]  /*8790*/  FMUL.FTZ R251, R65, R250.reuse ;  /* 0x000000fa41fb7220 */ /* 0x0a0fe20000410000 */
[----:B-123--:R-:W-:-:S07]  /*87a0*/  FMUL.FTZ R250, R64, R250 ;  /* 0x000000fa40fa7220 */ /* 0x00efce0000410000 */
.L_x_6025:
[----:B------:R-:W-:Y:S04]  /*87b0*/  BSSY B0, `(.L_x_5864) ;  /* 0x000000c000007945 */ /* 0x000fe80003800000 */
[----:B------:R-:W-:Y:S05]  /*87c0*/  @!P0 BRA `(.L_x_5865) ;  /* 0x0000000000288947 */ /* 0x000fea0003800000 */
[C---:B0-----:R-:W-:Y:S01]  /*87d0*/  FMUL.FTZ R67, R84.reuse, R83 ;  /* 0x0000005354437220 */ /* 0x041fe20000410000 */
[----:B------:R-:W-:-:S03]  /*87e0*/  FMUL.FTZ R66, R84, R82 ;  /* 0x0000005254427220 */ /* 0x000fc60000410000 */
[----:B------:R-:W-:Y:S01]  /*87f0*/  FFMA.FTZ R82, R252, R82, -R67 ;  /* 0x00000052fc527223 */ /* 0x000fe20000010843 */
[----:B------:R-:W-:Y:S01]  /*8800*/  FMUL.FTZ R67, R84, R81 ;  /* 0x0000005154437220 */ /* 0x000fe20000410000 */
[----:B------:R-:W-:Y:S01]  /*8810*/  FFMA.FTZ R83, R252, R83, R66 ;  /* 0x00000053fc537223 */ /* 0x000fe20000010042 */
[-C--:B----4-:R-:W-:Y:S01]  /*8820*/  FMUL.FTZ R84, R84, R80.reuse ;  /* 0x0000005054547220 */ /* 0x090fe20000410000 */
[----:B------:R-:W-:Y:S01]  /*8830*/  FADD.FTZ R82, R85, R82 ;  /* 0x0000005255527221 */ /* 0x000fe20000010000 */
[----:B------:R-:W-:Y:S01]  /*8840*/  FFMA.FTZ R80, R252, R80, -R67 ;  /* 0x00000050fc507223 */ /* 0x000fe20000010843 */
[----:B------:R-:W-:Y:S01]  /*8850*/  FADD.FTZ R83, R86, R83 ;  /* 0x0000005356537221 */ /* 0x000fe20000010000 */
[----:B------:R-:W-:-:S07]  /*8860*/  FFMA.FTZ R81, R252, R81, R84 ;  /* 0x00000051fc517223 */ /* 0x000fce0000010054 */
.L_x_5865:
[----:B------:R-:W-:Y:S05]  /*8870*/  BSYNC B0 ;  /* 0x0000000000007941 */ /* 0x000fea0003800000 */
.L_x_5864:
[C---:B0-----:R-:W-:Y:S01]  /*8880*/  FMUL.FTZ R67, R73.reuse, R83 ;  /* 0x0000005349437220 */ /* 0x041fe20000410000 */
[-C--:B------:R-:W-:Y:S01]  /*8890*/  FMUL.FTZ R66, R73, R82.reuse ;  /* 0x0000005249427220 */ /* 0x080fe20000410000 */
[----:B----4-:R0:W-:Y:S01]  /*88a0*/  STS.128 [R244+0xd0b0], R80 ;  /* 0x00d0b050f4007388 */ /* 0x0101e20000000c00 */
        /* <DEDUP_REMOVED lines=35> */
.L_x_5847:
[----:B------:R-:W-:Y:S01]  /*8ae0*/  ISETP.NE.AND P0, PT, R116, RZ, PT ;  /* 0x000000ff7400720c */ /* 0x000fe20003f05270 */
[----:B------:R-:W-:Y:S05]  /*8af0*/  WARPSYNC.ALL ;  /* 0x0000000000007948 */ /* 0x000fea0003800000 */
[----:B------:R-:W-:Y:S01]  /*8b00*/  P2R R68, PR, RZ, 0x1 ;  /* 0x00000001ff447803 */ /* 0x000fe20000000000 */
[----:B------:R-:W-:Y:S01]  /*8b10*/  BAR.SYNC.DEFER_BLOCKING 0x0 ;  /* 0x0000000000007b1d */ /* 0x000fe20000010000 */
[----:B0-----:R-:W-:Y:S01]  /*8b20*/  SHF.L.U32 R87, R58, 0x10, RZ ;  /* 0x000000103a577819 */ /* 0x001fe200000006ff */
[----:B------:R-:W-:Y:S01]  /*8b30*/  ULEA UR42, UR13, 0xfffff800, 0xb ;  /* 0xfffff8000d2a7891 */ /* 0x000fe2000f8e583f */
[----:B------:R-:W-:Y:S01]  /*8b40*/  PRMT R81, R57, 0x7632, R81 ;  /* 0x0000763239517816 */ /* 0x000fe20000000051 */
[----:B------:R-:W-:Y:S01]  /*8b50*/  USHF.R.S32.HI UR44, URZ, 0x1f, UR11 ;  /* 0x0000001f3f2c7899 */ /* 0x000fe2000801140b */
[C---:B------:R-:W-:Y:S01]  /*8b60*/  IADD3 R245, R116.reuse, 0x200, RZ ;  /* 0x0000020074f57810 */ /* 0x040fe20007ffe0ff */
[----:B------:R-:W-:Y:S01]  /*8b70*/  UIADD3 UR42, -UR42, UR55, URZ ;  /* 0x000000372a2a7290 */ /* 0x000fe2000fffe13f */
[----:B------:R-:W-:Y:S01]  /*8b80*/  SHF.L.U32 R85, R81, 0x10, RZ ;  /* 0x0000001051557819 */ /* 0x000fe200000006ff */
[----:B------:R-:W-:Y:S01]  /*8b90*/  USHF.R.S32.HI UR47, URZ, 0x1f, UR12 ;  /* 0x0000001f3f2f7899 */ /* 0x000fe2000801140c */
[----:B------:R-:W-:Y:S01]  /*8ba0*/  IADD3 R241, R116, 0xf80, RZ ;  /* 0x00000f8074f17810 */ /* 0x000fe20007ffe0ff */
[----:B------:R-:W-:Y:S03]  /*8bb0*/  BSSY B0, `(.L_x_5866) ;  /* 0x00002db000007945 */ /* 0x000fe60003800000 */
[----:B------:R-:W-:Y:S01]  /*8bc0*/  LEA.HI.SX32 R244, R241, R116, 0x1b ;  /* 0x00000074f1f47211 */ /* 0x000fe200078fdaff */
[----:B------:R0:W2:Y:S04]  /*8bd0*/  LDS.64 R68, [R90+0xd088] ;  /* 0x00d088005a447984 */ /* 0x0000a80000000a00 */
[----:B-1----:R1:W-:Y:S01]  /*8be0*/  @!P0 STS.128 [R231+0xee80], R64 ;  /* 0x00ee8040e7008388 */ /* 0x0023e20000000c00 */
[----:B0-----:R-:W-:-:S02]  /*8bf0*/  SHF.L.U32 R90, R57, 0x10, RZ ;  /* 0x00000010395a7819 */ /* 0x001fc400000006ff */
[----:B-1----:R-:W-:-:S04]  /*8c00*/  IADD3 R231, R116, 0xf00, RZ ;  /* 0x00000f0074e77810 */ /* 0x002fc80007ffe0ff */
[----:B------:R-:W-:Y:S01]  /*8c10*/  LEA.HI.SX32 R242, R231, R116, 0x1b ;  /* 0x00000074e7f27211 */ /* 0x000fe200078fdaff */
[-C--:B--2---:R-:W-:Y:S01]  /*8c20*/  FMUL.FTZ R70, R68, -R89.reuse ;  /* 0x8000005944467220 */ /* 0x084fe20000410000 */
[----:B------:R-:W-:-:S03]  /*8c30*/  FMUL.FTZ R89, R69, -R89 ;  /* 0x8000005945597220 */ /* 0x000fc60000410000 */
[-C--:B------:R-:W-:Y:S01]  /*8c40*/  FFMA.FTZ R69, R69, R88.reuse, R70 ;  /* 0x0000005845457223 */ /* 0x080fe20000010046 */
[----:B------:R-:W-:-:S03]  /*8c50*/  FFMA.FTZ R89, R68, R88, -R89 ;  /* 0x0000005844597223 */ /* 0x000fc60000010859 */
[----:B------:R-:W-:Y:S01]  /*8c60*/  FADD.FTZ R78, -R196, R69 ;  /* 0x00000045c44e7221 */ /* 0x000fe20000010100 */
[----:B------:R-:W-:Y:S01]  /*8c70*/  FADD.FTZ R186, R186, R89 ;  /* 0x00000059baba7221 */ /* 0x000fe20000010000 */
[----:B------:R-:W-:Y:S02]  /*8c80*/  FMUL.FTZ R69, R91, R40 ;  /* 0x000000285b457220 */ /* 0x000fe40000410000 */
[C---:B------:R-:W-:Y:S01]  /*8c90*/  FMUL.FTZ R68, R117.reuse, -R78 ;  /* 0x8000004e75447220 */ /* 0x040fe20000410000 */
[----:B------:R-:W-:Y:S01]  /*8ca0*/  FMUL.FTZ R70, R117, -R186 ;  /* 0x800000ba75467220 */ /* 0x000fe20000410000 */
[----:B------:R-:W-:Y:S01]  /*8cb0*/  FMUL.FTZ R73, R186, UR45 ;  /* 0x0000002dba497c20 */ /* 0x000fe20008410000 */
[-C--:B------:R-:W-:Y:S01]  /*8cc0*/  FMUL.FTZ R72, R93, R78.reuse ;  /* 0x0000004e5d487220 */ /* 0x080fe20000410000 */
[C---:B------:R-:W-:Y:S01]  /*8cd0*/  FMUL.FTZ R71, R78.reuse, UR45 ;  /* 0x0000002d4e477c20 */ /* 0x040fe20008410000 */
[----:B------:R-:W-:Y:S01]  /*8ce0*/  FFMA.FTZ R70, R119, R78, R70 ;  /* 0x0000004e77467223 */ /* 0x000fe20000010046 */
[C---:B------:R-:W-:Y:S01]  /*8cf0*/  FFMA.FTZ R74, R78.reuse, UR56, -R73 ;  /* 0x000000384e4a7c23 */ /* 0x040fe20008010849 */
[-C--:B------:R-:W-:Y:S01]  /*8d00*/  FFMA.FTZ R93, R93, -R69.reuse, R228 ;  /* 0x800000455d5d7223 */ /* 0x080fe200000100e4 */
[-C--:B------:R-:W-:Y:S01]  /*8d10*/  FMUL.FTZ R78, R78, R40.reuse ;  /* 0x000000284e4e7220 */ /* 0x080fe20000410000 */
[C---:B------:R-:W-:Y:S01]  /*8d20*/  FMUL.FTZ R76, R186.reuse, R40 ;  /* 0x00000028ba4c7220 */ /* 0x040fe20000410000 */
[----:B------:R-:W-:Y:S01]  /*8d30*/  FFMA.FTZ R69, R179, -R69, R218 ;  /* 0x80000045b3457223 */ /* 0x000fe200000100da */
[----:B------:R-:W-:Y:S01]  /*8d40*/  FFMA.FTZ R66, R186, UR56, R71 ;  /* 0x00000038ba427c23 */ /* 0x000fe20008010047 */
[C---:B------:R-:W-:Y:S01]  /*8d50*/  FMUL.FTZ R64, R93.reuse, R78 ;  /* 0x0000004e5d407220 */ /* 0x040fe20000410000 */
[C---:B------:R-:W-:Y:S01]  /*8d60*/  FMUL.FTZ R67, R93.reuse, R76 ;  /* 0x0000004c5d437220 */ /* 0x040fe20000410000 */
[----:B------:R-:W-:Y:S01]  /*8d70*/  FMUL.FTZ R93, R93, R74 ;  /* 0x0000004a5d5d7220 */ /* 0x000fe20000410000 */
[-C--:B------:R-:W-:Y:S01]  /*8d80*/  FFMA.FTZ R68, R119, R186.reuse, -R68 ;  /* 0x000000ba77447223 */ /* 0x080fe20000010844 */
[----:B------:R-:W-:Y:S01]  /*8d90*/  FFMA.FTZ R72, R179, R186, R72 ;  /* 0x000000bab3487223 */ /* 0x000fe20000010048 */
[----:B------:R-:W-:Y:S01]  /*8da0*/  FADD.FTZ R79, -R195, R70 ;  /* 0x00000046c34f7221 */ /* 0x000fe20000010100 */
[----:B------:R-:W-:Y:S01]  /*8db0*/  FFMA.FTZ R74, R69, R66, R93 ;  /* 0x00000042454a7223 */ /* 0x000fe2000001005d */
[----:B------:R-:W-:Y:S01]  /*8dc0*/  FADD.FTZ R77, R183, R68 ;  /* 0x00000044b74d7221 */ /* 0x000fe20000010000 */
[C---:B------:R-:W-:Y:S01]  /*8dd0*/  FFMA.FTZ R65, R69.reuse, R76, R64 ;  /* 0x0000004c45417223 */ /* 0x040fe20000010040 */
[----:B------:R-:W-:Y:S01]  /*8de0*/  FFMA.FTZ R64, R69, R78, -R67 ;  /* 0x0000004e45407223 */ /* 0x000fe20000010843 */
[C---:B------:R-:W-:Y:S01]  /*8df0*/  FMUL.FTZ R66, R91.reuse, R76 ;  /* 0x0000004c5b427220 */ /* 0x040fe20000410000 */
[C---:B------:R-:W-:Y:S01]  /*8e00*/  FMUL.FTZ R67, R91.reuse, R78 ;  /* 0x0000004e5b437220 */ /* 0x040fe20000410000 */
[----:B------:R-:W-:Y:S01]  /*8e10*/  FMUL.FTZ R68, R120, -R79 ;  /* 0x8000004f78447220 */ /* 0x000fe20000410000 */
[----:B------:R-:W-:Y:S01]  /*8e20*/  FFMA.FTZ R91, R91, R72, R74 ;  /* 0x000000485b5b7223 */ /* 0x000fe2000001004a */
[----:B------:R-:W-:Y:S01]  /*8e30*/  FMUL.FTZ R70, R182, R53 ;  /* 0x00000035b6467220 */ /* 0x000fe20000410000 */
[----:B------:R-:W-:Y:S01]  /*8e40*/  FMUL.FTZ R120, R120, -R77 ;  /* 0x8000004d78787220 */ /* 0x000fe20000410000 */
[----:B------:R-:W-:Y:S01]  /*8e50*/  FFMA.FTZ R17, R72, R40, R17 ;  /* 0x0000002848117223 */ /* 0x000fe20000010011 */
[----:B------:R-:W-:Y:S01]  /*8e60*/  FMUL.FTZ R74, R77, UR45 ;  /* 0x0000002d4d4a7c20 */ /* 0x000fe20008410000 */
[C---:B------:R-:W-:Y:S01]  /*8e70*/  FMUL.FTZ R69, R174.reuse, R79 ;  /* 0x0000004fae457220 */ /* 0x040fe20000410000 */
[----:B------:R-:W-:Y:S01]  /*8e80*/  FMUL.FTZ R72, R79, UR45 ;  /* 0x0000002d4f487c20 */ /* 0x000fe20008410000 */
[C---:B------:R-:W-:Y:S01]  /*8e90*/  FFMA.FTZ R68, R121.reuse, R77, -R68 ;  /* 0x0000004d79447223 */ /* 0x040fe20000010844 */
[----:B------:R-:W-:Y:S01]  /*8ea0*/  FFMA.FTZ R121, R121, R79, R120 ;  /* 0x0000004f79797223 */ /* 0x000fe20000010078 */
[-C--:B------:R-:W-:Y:S01]  /*8eb0*/  FFMA.FTZ R71, R174, -R70.reuse, R243 ;  /* 0x80000046ae477223 */ /* 0x080fe200000100f3 */
[C---:B------:R-:W-:Y:S01]  /*8ec0*/  FFMA.FTZ R74, R79.reuse, UR56, -R74 ;  /* 0x000000384f4a7c23 */ /* 0x040fe2000801084a */
[C---:B------:R-:W-:Y:S01]  /*8ed0*/  FFMA.FTZ R73, R184.reuse, R77, R69 ;  /* 0x0000004db8497223 */ /* 0x040fe20000010045 */
[-C--:B------:R-:W-:Y:S01]  /*8ee0*/  FMUL.FTZ R79, R79, R53.reuse ;  /* 0x000000354f4f7220 */ /* 0x080fe20000410000 */
[C---:B------:R-:W-:Y:S01]  /*8ef0*/  FFMA.FTZ R75, R77.reuse, UR56, R72 ;  /* 0x000000384d4b7c23 */ /* 0x040fe20008010048 */
[----:B------:R-:W-:Y:S01]  /*8f00*/  FMUL.FTZ R77, R77, R53 ;  /* 0x000000354d4d7220 */ /* 0x000fe20000410000 */
[----:B------:R-:W-:Y:S01]  /*8f10*/  FFMA.FTZ R70, R184, -R70, R219 ;  /* 0x80000046b8467223 */ /* 0x000fe200000100db */
[C---:B------:R-:W-:Y:S01]  /*8f20*/  FMUL.FTZ R74, R71.reuse, R74 ;  /* 0x0000004a474a7220 */ /* 0x040fe20000410000 */
[C---:B------:R-:W-:Y:S01]  /*8f30*/  FMUL.FTZ R69, R71.reuse, R79 ;  /* 0x0000004f47457220 */ /* 0x040fe20000410000 */
[----:B------:R-:W-:Y:S01]  /*8f40*/  FMUL.FTZ R72, R71, R77 ;  /* 0x0000004d47487220 */ /* 0x000fe20000410000 */
[----:B------:R-:W-:Y:S01]  /*8f50*/  FADD.FTZ R80, R181, R68 ;  /* 0x00000044b5507221 */ /* 0x000fe20000010000 */
[----:B------:R-:W-:Y:S01]  /*8f60*/  FFMA.FTZ R75, R70, R75, R74 ;  /* 0x0000004b464b7223 */ /* 0x000fe2000001004a */
[----:B------:R-:W-:Y:S01]  /*8f70*/  FADD.FTZ R121, -R194, R121 ;  /* 0x00000079c2797221 */ /* 0x000fe20000010100 */
[C---:B------:R-:W-:Y:S01]  /*8f80*/  FFMA.FTZ R68, R70.reuse, R77, R69 ;  /* 0x0000004d46447223 */ /* 0x040fe20000010045 */
[----:B------:R-:W-:Y:S01]  /*8f90*/  FFMA.FTZ R69, R70, R79, -R72 ;  /* 0x0000004f46457223 */ /* 0x000fe20000010848 */
[C---:B------:R-:W-:Y:S01]  /*8fa0*/  FMUL.FTZ R70, R182.reuse, R77 ;  /* 0x0000004db6467220 */ /* 0x040fe20000410000 */
[C---:B------:R-:W-:Y:S01]  /*8fb0*/  FMUL.FTZ R71, R182.reuse, R79 ;  /* 0x0000004fb6477220 */ /* 0x040fe20000410000 */
[----:B------:R-:W-:Y:S01]  /*8fc0*/  FFMA.FTZ R26, R73, R53, R26 ;  /* 0x00000035491a7223 */ /* 0x000fe2000001001a */
[----:B------:R-:W-:Y:S01]  /*8fd0*/  FFMA.FTZ R182, R182, R73, R75 ;  /* 0x00000049b6b67223 */ /* 0x000fe2000001004b */
[----:B------:R-:W-:Y:S01]  /*8fe0*/  FMUL.FTZ R74, R176, R45 ;  /* 0x0000002db04a7220 */ /* 0x000fe20000410000 */
[-C--:B------:R-:W-:Y:S01]  /*8ff0*/  FMUL.FTZ R73, R178, R121.reuse ;  /* 0x00000079b2497220 */ /* 0x080fe20000410000 */
[----:B------:R-:W-:Y:S01]  /*9000*/  FMUL.FTZ R72, R124, -R121 ;  /* 0x800000797c487220 */ /* 0x000fe20000410000 */
[----:B------:R-:W-:Y:S01]  /*9010*/  FMUL.FTZ R78, R80, UR45 ;  /* 0x0000002d504e7c20 */ /* 0x000fe20008410000 */
[----:B------:R-:W-:Y:S01]  /*9020*/  FMUL.FTZ R124, R124, -R80 ;  /* 0x800000507c7c7220 */ /* 0x000fe20000410000 */
[----:B------:R-:W-:Y:S01]  /*9030*/  FFMA.FTZ R76, R178, -R74, R239 ;  /* 0x8000004ab24c7223 */ /* 0x000fe200000100ef */
[-C--:B------:R-:W-:Y:S01]  /*9040*/  FFMA.FTZ R75, R180, R80.reuse, R73 ;  /* 0x00000050b44b7223 */ /* 0x080fe20000010049 */
[CC--:B------:R-:W-:Y:S01]  /*9050*/  FMUL.FTZ R179, R121.reuse, R45.reuse ;  /* 0x0000002d79b37220 */ /* 0x0c0fe20000410000 */
[----:B------:R-:W-:Y:S01]  /*9060*/  FMUL.FTZ R181, R80, R45 ;  /* 0x0000002d50b57220 */ /* 0x000fe20000410000 */
[C---:B------:R-:W-:Y:S01]  /*9070*/  FMUL.FTZ R77, R121.reuse, UR45 ;  /* 0x0000002d794d7c20 */ /* 0x040fe20008410000 */
[----:B------:R-:W-:Y:S01]  /*9080*/  FFMA.FTZ R73, R121, UR56, -R78 ;  /* 0x0000003879497c23 */ /* 0x000fe2000801084e */
[C---:B------:R-:W-:Y:S01]  /*9090*/  FFMA.FTZ R124, R125.reuse, R121, R124 ;  /* 0x000000797d7c7223 */ /* 0x040fe2000001007c */
[----:B------:R-:W-:Y:S01]  /*90a0*/  FFMA.FTZ R72, R125, R80, -R72 ;  /* 0x000000507d487223 */ /* 0x000fe20000010848 */
[C---:B------:R-:W-:Y:S01]  /*90b0*/  FMUL.FTZ R79, R76.reuse, R179 ;  /* 0x000000b34c4f7220 */ /* 0x040fe20000410000 */
[----:B------:R-:W-:Y:S01]  /*90c0*/  FMUL.FTZ R78, R76, R181 ;  /* 0x000000b54c4e7220 */ /* 0x000fe20000410000 */
[----:B------:R-:W-:Y:S01]  /*90d0*/  FFMA.FTZ R74, R180, -R74, R229 ;  /* 0x8000004ab44a7223 */ /* 0x000fe200000100e5 */
[----:B------:R-:W-:Y:S01]  /*90e0*/  FFMA.FTZ R77, R80, UR56, R77 ;  /* 0x00000038504d7c23 */ /* 0x000fe2000801004d */
[----:B------:R-:W-:Y:S01]  /*90f0*/  FMUL.FTZ R76, R76, R73 ;  /* 0x000000494c4c7220 */ /* 0x000fe20000410000 */
[----:B------:R-:W-:Y:S01]  /*9100*/  FADD.FTZ R193, -R193, R124 ;  /* 0x0000007cc1c17221 */ /* 0x000fe20000010100 */
[----:B------:R-:W-:Y:S01]  /*9110*/  FADD.FTZ R99, R99, R72 ;  /* 0x0000004863637221 */ /* 0x000fe20000010000 */
[C---:B------:R-:W-:Y:S01]  /*9120*/  FFMA.FTZ R72, R74.reuse, R181, R79 ;  /* 0x000000b54a487223 */ /* 0x040fe2000001004f */
[C---:B------:R-:W-:Y:S01]  /*9130*/  FFMA.FTZ R73, R74.reuse, R179, -R78 ;  /* 0x000000b34a497223 */ /* 0x040fe2000001084e */
[----:B------:R-:W-:Y:S01]  /*9140*/  FFMA.FTZ R77, R74, R77, R76 ;  /* 0x0000004d4a4d7223 */ /* 0x000fe2000001004c */
[C---:B------:R-:W-:Y:S01]  /*9150*/  FMUL.FTZ R74, R126.reuse, -R193 ;  /* 0x800000c17e4a7220 */ /* 0x040fe20000410000 */
[----:B------:R-:W-:Y:S01]  /*9160*/  FMUL.FTZ R126, R126, -R99 ;  /* 0x800000637e7e7220 */ /* 0x000fe20000410000 */
[----:B------:R-:W-:Y:S01]  /*9170*/  FFMA.FTZ R18, R75, R45, R18 ;  /* 0x0000002d4b127223 */ /* 0x000fe20000010012 */
[----:B------:R-:W-:Y:S01]  /*9180*/  FFMA.FTZ R79, R176, R75, R77 ;  /* 0x0000004bb04f7223 */ /* 0x000fe2000001004d */
[----:B------:R-:W-:Y:S01]  /*9190*/  FFMA.FTZ R75, R127, R99, -R74 ;  /* 0x000000637f4b7223 */ /* 0x000fe2000001084a */
[-C--:B------:R-:W-:Y:S01]  /*91a0*/  FMUL.FTZ R76, R171, R193.reuse ;  /* 0x000000c1ab4c7220 */ /* 0x080fe20000410000 */
[----:B------:R-:W-:Y:S01]  /*91b0*/  FFMA.FTZ R127, R127, R193, R126 ;  /* 0x000000c17f7f7223 */ /* 0x000fe2000001007e */
[----:B------:R-:W-:Y:S01]  /*91c0*/  FMUL.FTZ R74, R193, UR45 ;  /* 0x0000002dc14a7c20 */ /* 0x000fe20008410000 */
[----:B------:R-:W-:Y:S01]  /*91d0*/  FMUL.FTZ R77, R87, R100 ;  /* 0x00000064574d7220 */ /* 0x000fe20000410000 */
[----:B------:R-:W-:Y:S01]  /*91e0*/  FFMA.FTZ R78, R177, R99, R76 ;  /* 0x00000063b14e7223 */ /* 0x000fe2000001004c */
[----:B------:R-:W-:Y:S01]  /*91f0*/  FADD.FTZ R88, -R192, R127 ;  /* 0x0000007fc0587221 */ /* 0x000fe20000010100 */
[C---:B------:R-:W-:Y:S01]  /*9200*/  FMUL.FTZ R76, R99.reuse, UR45 ;  /* 0x0000002d634c7c20 */ /* 0x040fe20008410000 */
[----:B------:R-:W-:Y:S01]  /*9210*/  FADD.FTZ R83, R98, R75 ;  /* 0x0000004b62537221 */ /* 0x000fe20000010000 */
[----:B------:R-:W-:Y:S01]  /*9220*/  FFMA.FTZ R80, R99, UR56, R74 ;  /* 0x0000003863507c23 */ /* 0x000fe2000801004a */
[C---:B------:R-:W-:Y:S01]  /*9230*/  FMUL.FTZ R74, R128.reuse, -R88 ;  /* 0x80000058804a7220 */ /* 0x040fe20000410000 */
[----:B------:R-:W-:Y:S01]  /*9240*/  FFMA.FTZ R171, R171, -R77, R238 ;  /* 0x8000004dabab7223 */ /* 0x000fe200000100ee */
[----:B------:R-:W-:Y:S01]  /*9250*/  FFMA.FTZ R76, R193, UR56, -R76 ;  /* 0x00000038c14c7c23 */ /* 0x000fe2000801084c */
[-C--:B------:R-:W-:Y:S01]  /*9260*/  FMUL.FTZ R128, R128, -R83.reuse ;  /* 0x8000005380807220 */ /* 0x080fe20000410000 */
[----:B------:R-:W-:Y:S01]  /*9270*/  FADD.FTZ R48, R79, R48 ;  /* 0x000000304f307221 */ /* 0x000fe20000010000 */
[----:B------:R-:W-:Y:S01]  /*9280*/  FMUL.FTZ R84, R193, R100 ;  /* 0x00000064c1547220 */ /* 0x000fe20000410000 */
[----:B------:R-:W-:Y:S01]  /*9290*/  FMUL.FTZ R79, R171, R76 ;  /* 0x0000004cab4f7220 */ /* 0x000fe20000410000 */
[C---:B------:R-:W-:Y:S01]  /*92a0*/  FFMA.FTZ R128, R129.reuse, R88, R128 ;  /* 0x0000005881807223 */ /* 0x040fe20000010080 */
[----:B------:R-:W-:Y:S01]  /*92b0*/  FFMA.FTZ R76, R129, R83, -R74 ;  /* 0x00000053814c7223 */ /* 0x000fe2000001084a */
[----:B------:R-:W-:Y:S01]  /*92c0*/  FMUL.FTZ R82, R99, R100 ;  /* 0x0000006463527220 */ /* 0x000fe20000410000 */
[----:B------:R-:W-:Y:S01]  /*92d0*/  FFMA.FTZ R77, R177, -R77, R234 ;  /* 0x8000004db14d7223 */ /* 0x000fe200000100ea */
[----:B------:R-:W-:Y:S01]  /*92e0*/  FADD.FTZ R191, -R191, R128 ;  /* 0x00000080bfbf7221 */ /* 0x000fe20000010100 */
[----:B------:R-:W-:Y:S01]  /*92f0*/  FADD.FTZ R97, R97, R76 ;  /* 0x0000004c61617221 */ /* 0x000fe20000010000 */
[C---:B------:R-:W-:Y:S01]  /*9300*/  FMUL.FTZ R86, R171.reuse, R84 ;  /* 0x00000054ab567220 */ /* 0x040fe20000410000 */
[-C--:B------:R-:W-:Y:S01]  /*9310*/  FMUL.FTZ R75, R171, R82.reuse ;  /* 0x00000052ab4b7220 */ /* 0x080fe20000410000 */
[C---:B------:R-:W-:Y:S01]  /*9320*/  FMUL.FTZ R76, R130.reuse, -R191 ;  /* 0x800000bf824c7220 */ /* 0x040fe20000410000 */
[-C--:B------:R-:W-:Y:S01]  /*9330*/  FMUL.FTZ R130, R130, -R97.reuse ;  /* 0x8000006182827220 */ /* 0x080fe20000410000 */
[C---:B------:R-:W-:Y:S01]  /*9340*/  FFMA.FTZ R74, R77.reuse, R82, R86 ;  /* 0x000000524d4a7223 */ /* 0x040fe20000010056 */
[C---:B------:R-:W-:Y:S01]  /*9350*/  FFMA.FTZ R75, R77.reuse, R84, -R75 ;  /* 0x000000544d4b7223 */ /* 0x040fe2000001084b */
[----:B------:R-:W-:Y:S01]  /*9360*/  FFMA.FTZ R79, R77, R80, R79 ;  /* 0x000000504d4f7223 */ /* 0x000fe2000001004f */
[C---:B------:R-:W-:Y:S01]  /*9370*/  FFMA.FTZ R77, R131.reuse, R97, -R76 ;  /* 0x00000061834d7223 */ /* 0x040fe2000001084c */
[----:B------:R-:W-:Y:S01]  /*9380*/  FFMA.FTZ R131, R131, R191, R130 ;  /* 0x000000bf83837223 */ /* 0x000fe20000010082 */
[----:B------:R-:W-:Y:S01]  /*9390*/  FMUL.FTZ R76, R173, R88 ;  /* 0x00000058ad4c7220 */ /* 0x000fe20000410000 */
[C---:B------:R-:W-:Y:S01]  /*93a0*/  FMUL.FTZ R127, R87.reuse, R82 ;  /* 0x00000052577f7220 */ /* 0x040fe20000410000 */
[----:B------:R-:W-:Y:S01]  /*93b0*/  FADD.FTZ R96, R96, R77 ;  /* 0x0000004d60607221 */ /* 0x000fe20000010000 */
[----:B------:R-:W-:Y:S01]  /*93c0*/  FADD.FTZ R190, -R190, R131 ;  /* 0x00000083bebe7221 */ /* 0x000fe20000010100 */
[----:B------:R-:W-:Y:S01]  /*93d0*/  FFMA.FTZ R25, R78, R100, R25 ;  /* 0x000000644e197223 */ /* 0x000fe20000010019 */
[----:B------:R-:W-:Y:S01]  /*93e0*/  FFMA.FTZ R82, R87, R78, R79 ;  /* 0x0000004e57527223 */ /* 0x000fe2000001004f */
[----:B------:R-:W-:Y:S01]  /*93f0*/  FMUL.FTZ R78, R85, R50 ;  /* 0x00000032554e7220 */ /* 0x000fe20000410000 */
[----:B------:R-:W-:Y:S01]  /*9400*/  FFMA.FTZ R80, R175, R83, R76 ;  /* 0x00000053af507223 */ /* 0x000fe2000001004c */
[C---:B------:R-:W-:Y:S01]  /*9410*/  FMUL.FTZ R77, R132.reuse, -R96 ;  /* 0x80000060844d7220 */ /* 0x040fe20000410000 */
[----:B------:R-:W-:Y:S01]  /*9420*/  FMUL.FTZ R76, R132, -R190 ;  /* 0x800000be844c7220 */ /* 0x000fe20000410000 */
[----:B------:R-:W-:Y:S01]  /*9430*/  FMUL.FTZ R81, R83, UR45 ;  /* 0x0000002d53517c20 */ /* 0x000fe20008410000 */
[-C--:B------:R-:W-:Y:S01]  /*9440*/  FFMA.FTZ R173, R173, -R78.reuse, R230 ;  /* 0x8000004eadad7223 */ /* 0x080fe200000100e6 */
[----:B------:R-:W-:Y:S01]  /*9450*/  FFMA.FTZ R79, R175, -R78, R232 ;  /* 0x8000004eaf4f7223 */ /* 0x000fe200000100e8 */
[----:B------:R-:W-:Y:S01]  /*9460*/  FFMA.FTZ R78, R133, R190, R77 ;  /* 0x000000be854e7223 */ /* 0x000fe2000001004d */
[----:B------:R-:W-:Y:S01]  /*9470*/  FMUL.FTZ R129, R87, R84 ;  /* 0x0000005457817220 */ /* 0x000fe20000410000 */
[----:B------:R-:W-:Y:S01]  /*9480*/  FFMA.FTZ R76, R133, R96, -R76 ;  /* 0x00000060854c7223 */ /* 0x000fe2000001084c */
[C---:B------:R-:W-:Y:S01]  /*9490*/  FMUL.FTZ R77, R88.reuse, UR45 ;  /* 0x0000002d584d7c20 */ /* 0x040fe20008410000 */
[C---:B------:R-:W-:Y:S01]  /*94a0*/  FFMA.FTZ R84, R88.reuse, UR56, -R81 ;  /* 0x0000003858547c23 */ /* 0x040fe20008010851 */
[-C--:B------:R-:W-:Y:S01]  /*94b0*/  FMUL.FTZ R88, R88, R50.reuse ;  /* 0x0000003258587220 */ /* 0x080fe20000410000 */
[----:B------:R-:W-:Y:S01]  /*94c0*/  FMUL.FTZ R86, R83, R50 ;  /* 0x0000003253567220 */ /* 0x000fe20000410000 */
[----:B------:R-:W-:Y:S01]  /*94d0*/  FADD.FTZ R189, -R189, R78 ;  /* 0x0000004ebdbd7221 */ /* 0x000fe20000010100 */
[----:B------:R-:W-:Y:S01]  /*94e0*/  FADD.FTZ R47, R82, R47 ;  /* 0x0000002f522f7221 */ /* 0x000fe20000010000 */
[----:B------:R-:W-:Y:S01]  /*94f0*/  FADD.FTZ R95, R95, R76 ;  /* 0x0000004c5f5f7221 */ /* 0x000fe20000010000 */
[----:B------:R-:W-:Y:S01]  /*9500*/  FFMA.FTZ R82, R83, UR56, R77 ;  /* 0x0000003853527c23 */ /* 0x000fe2000801004d */
[C---:B------:R-:W-:Y:S01]  /*9510*/  FMUL.FTZ R76, R173.reuse, R88 ;  /* 0x00000058ad4c7220 */ /* 0x040fe20000410000 */
        /* <DEDUP_REMOVED lines=9> */
[C---:B------:R-:W-:Y:S01]  /*95b0*/  FMUL.FTZ R131, R85.reuse, R86 ;  /* 0x0000005655837220 */ /* 0x040fe20000410000 */
[C---:B------:R-:W-:Y:S01]  /*95c0*/  FMUL.FTZ R133, R85.reuse, R88 ;  /* 0x0000005855857220 */ /* 0x040fe20000410000 */
[----:B------:R-:W-:Y:S01]  /*95d0*/  FFMA.FTZ R85, R85, R80, R81 ;  /* 0x0000005055557223 */ /* 0x000fe20000010051 */
[----:B------:R-:W-:Y:S01]  /*95e0*/  FMUL.FTZ R81, R90, R101 ;  /* 0x000000655a517220 */ /* 0x000fe20000410000 */
[----:B------:R-:W-:Y:S01]  /*95f0*/  FADD.FTZ R188, -R188, R135 ;  /* 0x00000087bcbc7221 */ /* 0x000fe20000010100 */
[----:B------:R-:W-:Y:S01]  /*9600*/  FADD.FTZ R94, R94, R79 ;  /* 0x0000004f5e5e7221 */ /* 0x000fe20000010000 */
[----:B------:R-:W-:Y:S01]  /*9610*/  FFMA.FTZ R19, R80, R50, R19 ;  /* 0x0000003250137223 */ /* 0x000fe20000010013 */
[C---:B------:R-:W-:Y:S01]  /*9620*/  FMUL.FTZ R80, R170.reuse, R191 ;  /* 0x000000bfaa507220 */ /* 0x040fe20000410000 */
[-C--:B------:R-:W-:Y:S01]  /*9630*/  FFMA.FTZ R170, R170, -R81.reuse, R237 ;  /* 0x80000051aaaa7223 */ /* 0x080fe200000100ed */
[----:B------:R-:W-:Y:S01]  /*9640*/  FMUL.FTZ R78, R136, -R188 ;  /* 0x800000bc884e7220 */ /* 0x000fe20000410000 */
[----:B------:R-:W-:Y:S01]  /*9650*/  FFMA.FTZ R82, R168, -R81, R233 ;  /* 0x80000051a8527223 */ /* 0x000fe200000100e9 */
[-C--:B------:R-:W-:Y:S01]  /*9660*/  FMUL.FTZ R81, R136, -R94.reuse ;  /* 0x8000005e88517220 */ /* 0x080fe20000410000 */
[----:B------:R-:W-:Y:S01]  /*9670*/  FMUL.FTZ R84, R97, UR45 ;  /* 0x0000002d61547c20 */ /* 0x000fe20008410000 */
[C---:B------:R-:W-:Y:S01]  /*9680*/  FFMA.FTZ R79, R137.reuse, R94, -R78 ;  /* 0x0000005e894f7223 */ /* 0x040fe2000001084e */
[----:B------:R-:W-:Y:S01]  /*9690*/  FFMA.FTZ R83, R168, R97, R80 ;  /* 0x00000061a8537223 */ /* 0x000fe20000010050 */
[----:B------:R-:W-:Y:S01]  /*96a0*/  FFMA.FTZ R78, R137, R188, R81 ;  /* 0x000000bc894e7223 */ /* 0x000fe20000010051 */
[C---:B------:R-:W-:Y:S01]  /*96b0*/  FMUL.FTZ R80, R191.reuse, UR45 ;  /* 0x0000002dbf507c20 */ /* 0x040fe20008410000 */
[----:B------:R-:W-:Y:S01]  /*96c0*/  FADD.FTZ R92, R92, R79 ;  /* 0x0000004f5c5c7221 */ /* 0x000fe20000010000 */
[----:B------:R-:W-:Y:S01]  /*96d0*/  FFMA.FTZ R81, R191, UR56, -R84 ;  /* 0x00000038bf517c23 */ /* 0x000fe20008010854 */
[----:B------:R-:W-:Y:S01]  /*96e0*/  FADD.FTZ R187, -R187, R78 ;  /* 0x0000004ebbbb7221 */ /* 0x000fe20000010100 */
[----:B------:R-:W-:Y:S01]  /*96f0*/  FFMA.FTZ R79, R97, UR56, R80 ;  /* 0x00000038614f7c23 */ /* 0x000fe20008010050 */
[-C--:B------:R-:W-:Y:S01]  /*9700*/  FMUL.FTZ R135, R191, R101.reuse ;  /* 0x00000065bf877220 */ /* 0x080fe20000410000 */
[----:B------:R-:W-:Y:S01]  /*9710*/  FMUL.FTZ R97, R97, R101 ;  /* 0x0000006561617220 */ /* 0x000fe20000410000 */
[C---:B------:R-:W-:Y:S01]  /*9720*/  FMUL.FTZ R78, R138.reuse, -R187 ;  /* 0x800000bb8a4e7220 */ /* 0x040fe20000410000 */
[-C--:B------:R-:W-:Y:S01]  /*9730*/  FMUL.FTZ R138, R138, -R92.reuse ;  /* 0x8000005c8a8a7220 */ /* 0x080fe20000410000 */
[----:B------:R-:W-:Y:S01]  /*9740*/  PRMT R84, R56, 0x7632, R84 ;  /* 0x0000763238547816 */ /* 0x000fe20000000054 */
[C---:B------:R-:W-:Y:S01]  /*9750*/  FMUL.FTZ R80, R170.reuse, R81 ;  /* 0x00000051aa507220 */ /* 0x040fe20000410000 */
[C---:B------:R-:W-:Y:S01]  /*9760*/  FFMA.FTZ R78, R139.reuse, R92, -R78 ;  /* 0x0000005c8b4e7223 */ /* 0x040fe2000001084e */
[----:B------:R-:W-:Y:S01]  /*9770*/  FFMA.FTZ R138, R139, R187, R138 ;  /* 0x000000bb8b8a7223 */ /* 0x000fe2000001008a */
[----:B------:R-:W-:Y:S01]  /*9780*/  FADD.FTZ R46, R85, R46 ;  /* 0x0000002e552e7221 */ /* 0x000fe20000010000 */
[C---:B------:R-:W-:Y:S01]  /*9790*/  FMUL.FTZ R85, R170.reuse, R135 ;  /* 0x00000087aa557220 */ /* 0x040fe20000410000 */
[----:B------:R-:W-:Y:S01]  /*97a0*/  FADD.FTZ R197, R197, R78 ;  /* 0x0000004ec5c57221 */ /* 0x000fe20000010000 */
[----:B------:R-:W-:Y:S01]  /*97b0*/  FADD.FTZ R185, -R185, R138 ;  /* 0x0000008ab9b97221 */ /* 0x000fe20000010100 */
[----:B------:R-:W-:Y:S01]  /*97c0*/  FMUL.FTZ R128, R170, R97 ;  /* 0x00000061aa807220 */ /* 0x000fe20000410000 */
[----:B------:R-:W-:Y:S01]  /*97d0*/  FFMA.FTZ R80, R82, R79, R80 ;  /* 0x0000004f52507223 */ /* 0x000fe20000010050 */
[----:B------:R-:W-:Y:S01]  /*97e0*/  SHF.L.U32 R84, R84, 0x10, RZ ;  /* 0x0000001054547819 */ /* 0x000fe200000006ff */
[C---:B------:R-:W-:Y:S01]  /*97f0*/  FMUL.FTZ R78, R140.reuse, -R185 ;  /* 0x800000b98c4e7220 */ /* 0x040fe20000410000 */
[----:B------:R-:W-:Y:S01]  /*9800*/  FMUL.FTZ R140, R140, -R197 ;  /* 0x800000c58c8c7220 */ /* 0x000fe20000410000 */
[C---:B------:R-:W-:Y:S01]  /*9810*/  FFMA.FTZ R252, R82.reuse, R97, R85 ;  /* 0x0000006152fc7223 */ /* 0x040fe20000010055 */
[----:B------:R-:W-:Y:S01]  /*9820*/  FFMA.FTZ R128, R82, R135, -R128 ;  /* 0x0000008752807223 */ /* 0x000fe20000010880 */
[----:B------:R-:W-:Y:S01]  /*9830*/  FFMA.FTZ R82, R90, R83, R80 ;  /* 0x000000535a527223 */ /* 0x000fe20000010050 */
[C---:B------:R-:W-:Y:S01]  /*9840*/  FFMA.FTZ R78, R141.reuse, R197, -R78 ;  /* 0x000000c58d4e7223 */ /* 0x040fe2000001084e */
[----:B------:R-:W-:Y:S01]  /*9850*/  FMUL.FTZ R80, R84, R51 ;  /* 0x0000003354507220 */ /* 0x000fe20000410000 */
[----:B------:R-:W-:Y:S01]  /*9860*/  FMUL.FTZ R81, R96, UR45 ;  /* 0x0000002d60517c20 */ /* 0x000fe20008410000 */
[----:B------:R-:W-:Y:S01]  /*9870*/  FFMA.FTZ R141, R141, R185, R140 ;  /* 0x000000b98d8d7223 */ /* 0x000fe2000001008c */
[C---:B------:R-:W-:Y:S01]  /*9880*/  FMUL.FTZ R79, R172.reuse, R190 ;  /* 0x000000beac4f7220 */ /* 0x040fe20000410000 */
[----:B------:R-:W-:Y:S01]  /*9890*/  FFMA.FTZ R28, R83, R101, R28 ;  /* 0x00000065531c7223 */ /* 0x000fe2000001001c */
[----:B------:R-:W-:Y:S01]  /*98a0*/  FFMA.FTZ R172, R172, -R80, R221 ;  /* 0x80000050acac7223 */ /* 0x000fe200000100dd */
[----:B------:R-:W-:Y:S01]  /*98b0*/  FFMA.FTZ R81, R190, UR56, -R81 ;  /* 0x00000038be517c23 */ /* 0x000fe20008010851 */
[----:B------:R-:W-:Y:S01]  /*98c0*/  FADD.FTZ R198, -R198, R141 ;  /* 0x0000008dc6c67221 */ /* 0x000fe20000010100 */
[----:B------:R-:W-:Y:S01]  /*98d0*/  FFMA.FTZ R83, R166, R96, R79 ;  /* 0x00000060a6537223 */ /* 0x000fe2000001004f */
[----:B------:R-:W-:Y:S01]  /*98e0*/  FADD.FTZ R199, R199, R78 ;  /* 0x0000004ec7c77221 */ /* 0x000fe20000010000 */
[----:B------:R-:W-:Y:S01]  /*98f0*/  FMUL.FTZ R79, R190, UR45 ;  /* 0x0000002dbe4f7c20 */ /* 0x000fe20008410000 */
[----:B------:R-:W-:Y:S01]  /*9900*/  FADD.FTZ R43, R82, R43 ;  /* 0x0000002b522b7221 */ /* 0x000fe20000010000 */
[-C--:B------:R-:W-:Y:S01]  /*9910*/  FMUL.FTZ R139, R190, R51.reuse ;  /* 0x00000033be8b7220 */ /* 0x080fe20000410000 */
[----:B------:R-:W-:Y:S01]  /*9920*/  FMUL.FTZ R141, R96, R51 ;  /* 0x00000033608d7220 */ /* 0x000fe20000410000 */
[----:B------:R-:W-:Y:S01]  /*9930*/  FMUL.FTZ R82, R172, R81 ;  /* 0x00000051ac527220 */ /* 0x000fe20000410000 */
[C---:B------:R-:W-:Y:S01]  /*9940*/  FMUL.FTZ R78, R142.reuse, -R198 ;  /* 0x800000c68e4e7220 */ /* 0x040fe20000410000 */
[----:B------:R-:W-:Y:S01]  /*9950*/  FMUL.FTZ R81, R142, -R199 ;  /* 0x800000c78e517220 */ /* 0x000fe20000410000 */
[----:B------:R-:W-:Y:S01]  /*9960*/  FFMA.FTZ R85, R96, UR56, R79 ;  /* 0x0000003860557c23 */ /* 0x000fe2000801004f */
[----:B------:R-:W-:Y:S01]  /*9970*/  FFMA.FTZ R80, R166, -R80, R235 ;  /* 0x80000050a6507223 */ /* 0x000fe200000100eb */
[----:B------:R-:W-:Y:S01]  /*9980*/  FMUL.FTZ R87, R172, R139 ;  /* 0x0000008bac577220 */ /* 0x000fe20000410000 */
[----:B------:R-:W-:Y:S01]  /*9990*/  SHF.L.U32 R79, R56, 0x10, RZ ;  /* 0x00000010384f7819 */ /* 0x000fe200000006ff */
[----:B------:R-:W-:Y:S01]  /*99a0*/  FMUL.FTZ R132, R172, R141 ;  /* 0x0000008dac847220 */ /* 0x000fe20000410000 */
[C---:B------:R-:W-:Y:S01]  /*99b0*/  FFMA.FTZ R78, R143.reuse, R199, -R78 ;  /* 0x000000c78f4e7223 */ /* 0x040fe2000001084e */
[----:B------:R-:W-:Y:S01]  /*99c0*/  FFMA.FTZ R143, R143, R198, R81 ;  /* 0x000000c68f8f7223 */ /* 0x000fe20000010051 */
[C---:B------:R-:W-:Y:S01]  /*99d0*/  FFMA.FTZ R130, R80.reuse, R141, R87 ;  /* 0x0000008d50827223 */ /* 0x040fe20000010057 */
[C---:B------:R-:W-:Y:S01]  /*99e0*/  FFMA.FTZ R132, R80.reuse, R139, -R132 ;  /* 0x0000008b50847223 */ /* 0x040fe20000010884 */
[----:B------:R-:W-:Y:S01]  /*99f0*/  FFMA.FTZ R82, R80, R85, R82 ;  /* 0x0000005550527223 */ /* 0x000fe20000010052 */
[----:B------:R-:W-:Y:S01]  /*9a00*/  FMUL.FTZ R80, R79, R104 ;  /* 0x000000684f507220 */ /* 0x000fe20000410000 */
[----:B------:R-:W-:Y:S01]  /*9a10*/  FADD.FTZ R200, -R200, R143 ;  /* 0x0000008fc8c87221 */ /* 0x000fe20000010100 */
[----:B------:R-:W-:Y:S01]  /*9a20*/  FADD.FTZ R201, R201, R78 ;  /* 0x0000004ec9c97221 */ /* 0x000fe20000010000 */
[----:B------:R-:W-:Y:S01]  /*9a30*/  FFMA.FTZ R20, R83, R51, R20 ;  /* 0x0000003353147223 */ /* 0x000fe20000010014 */
[-C--:B------:R-:W-:Y:S01]  /*9a40*/  FFMA.FTZ R87, R167, -R80.reuse, R236 ;  /* 0x80000050a7577223 */ /* 0x080fe200000100ec */
[----:B------:R-:W-:Y:S01]  /*9a50*/  FFMA.FTZ R85, R169, -R80, R224 ;  /* 0x80000050a9557223 */ /* 0x000fe200000100e0 */
[----:B------:R-:W-:Y:S01]  /*9a60*/  FFMA.FTZ R81, R84, R83, R82 ;  /* 0x0000005354517223 */ /* 0x000fe20000010052 */
[CC--:B------:R-:W-:Y:S01]  /*9a70*/  FMUL.FTZ R80, R144.reuse, -R200.reuse ;  /* 0x800000c890507220 */ /* 0x0c0fe20000410000 */
[----:B------:R-:W-:Y:S01]  /*9a80*/  FMUL.FTZ R83, R144, -R201 ;  /* 0x800000c990537220 */ /* 0x000fe20000410000 */
[C---:B------:R-:W-:Y:S01]  /*9a90*/  FMUL.FTZ R141, R84.reuse, R141 ;  /* 0x0000008d548d7220 */ /* 0x040fe20000410000 */
[----:B------:R-:W-:Y:S01]  /*9aa0*/  FMUL.FTZ R139, R84, R139 ;  /* 0x0000008b548b7220 */ /* 0x000fe20000410000 */
[----:B------:R-:W-:Y:S01]  /*9ab0*/  FMUL.FTZ R84, R95, UR45 ;  /* 0x0000002d5f547c20 */ /* 0x000fe20008410000 */
[C---:B------:R-:W-:Y:S01]  /*9ac0*/  FFMA.FTZ R82, R145.reuse, R201, -R80 ;  /* 0x000000c991527223 */ /* 0x040fe20000010850 */
[--C-:B------:R-:W-:Y:S01]  /*9ad0*/  FFMA.FTZ R145, R145, R200, R83.reuse ;  /* 0x000000c891917223 */ /* 0x100fe20000010053 */
[----:B------:R-:W-:Y:S01]  /*9ae0*/  PRMT R83, R63, 0x7632, R83 ;  /* 0x000076323f537816 */ /* 0x000fe20000000053 */
[C---:B------:R-:W-:Y:S01]  /*9af0*/  FFMA.FTZ R84, R189.reuse, UR56, -R84 ;  /* 0x00000038bd547c23 */ /* 0x040fe20008010854 */
[CC--:B------:R-:W-:Y:S01]  /*9b00*/  FMUL.FTZ R134, R189.reuse, R104.reuse ;  /* 0x00000068bd867220 */ /* 0x0c0fe20000410000 */
[----:B------:R-:W-:Y:S01]  /*9b10*/  FMUL.FTZ R80, R189, UR45 ;  /* 0x0000002dbd507c20 */ /* 0x000fe20008410000 */
[----:B------:R-:W-:Y:S01]  /*9b20*/  FMUL.FTZ R136, R95, R104 ;  /* 0x000000685f887220 */ /* 0x000fe20000410000 */
[----:B------:R-:W-:Y:S01]  /*9b30*/  SHF.L.U32 R83, R83, 0x10, RZ ;  /* 0x0000001053537819 */ /* 0x000fe200000006ff */
[C---:B------:R-:W-:Y:S01]  /*9b40*/  FMUL.FTZ R140, R87.reuse, R134 ;  /* 0x00000086578c7220 */ /* 0x040fe20000410000 */
[----:B------:R-:W-:Y:S01]  /*9b50*/  FMUL.FTZ R89, R87, R84 ;  /* 0x0000005457597220 */ /* 0x000fe20000410000 */
[----:B------:R-:W-:Y:S01]  /*9b60*/  FADD.FTZ R202, -R202, R145 ;  /* 0x00000091caca7221 */ /* 0x000fe20000010100 */
[----:B------:R-:W-:Y:S01]  /*9b70*/  FFMA.FTZ R80, R95, UR56, R80 ;  /* 0x000000385f507c23 */ /* 0x000fe20008010050 */
[----:B------:R-:W-:Y:S01]  /*9b80*/  FMUL.FTZ R87, R87, R136 ;  /* 0x0000008857577220 */ /* 0x000fe20000410000 */
[----:B------:R-:W-:Y:S01]  /*9b90*/  FADD.FTZ R203, R203, R82 ;  /* 0x00000052cbcb7221 */ /* 0x000fe20000010000 */
[----:B------:R-:W-:Y:S01]  /*9ba0*/  FMUL.FTZ R84, R83, R54 ;  /* 0x0000003653547220 */ /* 0x000fe20000410000 */
[C---:B------:R-:W-:Y:S01]  /*9bb0*/  FMUL.FTZ R82, R146.reuse, -R202 ;  /* 0x800000ca92527220 */ /* 0x040fe20000410000 */
[C---:B------:R-:W-:Y:S01]  /*9bc0*/  FFMA.FTZ R140, R85.reuse, R136, R140 ;  /* 0x00000088558c7223 */ /* 0x040fe2000001008c */
[C---:B------:R-:W-:Y:S01]  /*9bd0*/  FFMA.FTZ R138, R85.reuse, R134, -R87 ;  /* 0x00000086558a7223 */ /* 0x040fe20000010857 */
[----:B------:R-:W-:Y:S01]  /*9be0*/  FFMA.FTZ R80, R85, R80, R89 ;  /* 0x0000005055507223 */ /* 0x000fe20000010059 */
[-C--:B------:R-:W-:Y:S01]  /*9bf0*/  FMUL.FTZ R85, R146, -R203.reuse ;  /* 0x800000cb92557220 */ /* 0x080fe20000410000 */
[-C--:B------:R-:W-:Y:S01]  /*9c00*/  FFMA.FTZ R89, R163, -R84.reuse, R220 ;  /* 0x80000054a3597223 */ /* 0x080fe200000100dc */
[----:B------:R-:W-:Y:S01]  /*9c10*/  FFMA.FTZ R87, R165, -R84, R222 ;  /* 0x80000054a5577223 */ /* 0x000fe200000100de */
[C---:B------:R-:W-:Y:S01]  /*9c20*/  FFMA.FTZ R84, R147.reuse, R203, -R82 ;  /* 0x000000cb93547223 */ /* 0x040fe20000010852 */
[----:B------:R-:W-:Y:S01]  /*9c30*/  FMUL.FTZ R93, R94, UR45 ;  /* 0x0000002d5e5d7c20 */ /* 0x000fe20008410000 */
[----:B------:R-:W-:Y:S01]  /*9c40*/  FFMA.FTZ R85, R147, R202, R85 ;  /* 0x000000ca93557223 */ /* 0x000fe20000010055 */
[----:B------:R-:W-:Y:S01]  /*9c50*/  FADD.FTZ R52, R91, R52 ;  /* 0x000000345b347221 */ /* 0x000fe20000010000 */
[----:B------:R-:W-:Y:S01]  /*9c60*/  FADD.FTZ R205, R205, R84 ;  /* 0x00000054cdcd7221 */ /* 0x000fe20000010000 */
[C---:B------:R-:W-:Y:S01]  /*9c70*/  FMUL.FTZ R91, R188.reuse, UR45 ;  /* 0x0000002dbc5b7c20 */ /* 0x040fe20008410000 */
[C---:B------:R-:W-:Y:S01]  /*9c80*/  FFMA.FTZ R84, R188.reuse, UR56, -R93 ;  /* 0x00000038bc547c23 */ /* 0x040fe2000801085d */
[-C--:B------:R-:W-:Y:S01]  /*9c90*/  FMUL.FTZ R142, R188, R54.reuse ;  /* 0x00000036bc8e7220 */ /* 0x080fe20000410000 */
[----:B------:R-:W-:Y:S01]  /*9ca0*/  FADD.FTZ R204, -R204, R85 ;  /* 0x00000055cccc7221 */ /* 0x000fe20000010100 */
[C---:B------:R-:W-:Y:S01]  /*9cb0*/  FFMA.FTZ R88, R94.reuse, UR56, R91 ;  /* 0x000000385e587c23 */ /* 0x040fe2000801005b */
[----:B------:R-:W-:Y:S01]  /*9cc0*/  FMUL.FTZ R144, R94, R54 ;  /* 0x000000365e907220 */ /* 0x000fe20000410000 */
[C---:B------:R-:W-:Y:S01]  /*9cd0*/  FMUL.FTZ R86, R89.reuse, R142 ;  /* 0x0000008e59567220 */ /* 0x040fe20000410000 */
[----:B------:R-:W-:Y:S01]  /*9ce0*/  FMUL.FTZ R91, R89, R84 ;  /* 0x00000054595b7220 */ /* 0x000fe20000410000 */
[C---:B------:R-:W-:Y:S01]  /*9cf0*/  FMUL.FTZ R84, R148.reuse, -R204 ;  /* 0x800000cc94547220 */ /* 0x040fe20000410000 */
[-C--:B------:R-:W-:Y:S01]  /*9d00*/  FMUL.FTZ R85, R148, -R205.reuse ;  /* 0x800000cd94557220 */ /* 0x080fe20000410000 */
[-C--:B------:R-:W-:Y:S01]  /*9d10*/  FFMA.FTZ R143, R87, R144.reuse, R86 ;  /* 0x00000090578f7223 */ /* 0x080fe20000010056 */
[----:B------:R-:W-:Y:S01]  /*9d20*/  SHF.L.U32 R125, R60, 0x10, RZ ;  /* 0x000000103c7d7819 */ /* 0x000fe200000006ff */
[----:B------:R-:W-:Y:S01]  /*9d30*/  FFMA.FTZ R86, R149, R205, -R84 ;  /* 0x000000cd95567223 */ /* 0x000fe20000010854 */
[----:B------:R-:W-:Y:S01]  /*9d40*/  FMUL.FTZ R145, R89, R144 ;  /* 0x0000009059917220 */ /* 0x000fe20000410000 */
[----:B------:R-:W-:Y:S01]  /*9d50*/  FFMA.FTZ R85, R149, R204, R85 ;  /* 0x000000cc95557223 */ /* 0x000fe20000010055 */
[----:B------:R-:W-:Y:S01]  /*9d60*/  FFMA.FTZ R84, R87, R88, R91 ;  /* 0x0000005857547223 */ /* 0x000fe2000001005b */
[----:B------:R-:W-:Y:S01]  /*9d70*/  FADD.FTZ R207, R207, R86 ;  /* 0x00000056cfcf7221 */ /* 0x000fe20000010000 */
[----:B------:R-:W-:Y:S01]  /*9d80*/  SHF.L.U32 R86, R116, 0x5, RZ ;  /* 0x0000000574567819 */ /* 0x000fe200000006ff */
[----:B------:R-:W-:Y:S01]  /*9d90*/  FFMA.FTZ R145, R87, R142, -R145 ;  /* 0x0000008e57917223 */ /* 0x000fe20000010891 */
[----:B------:R-:W-:Y:S01]  /*9da0*/  FADD.FTZ R206, -R206, R85 ;  /* 0x00000055cece7221 */ /* 0x000fe20000010100 */
[-C--:B------:R-:W-:Y:S01]  /*9db0*/  FMUL.FTZ R121, R125, R108.reuse ;  /* 0x0000006c7d797220 */ /* 0x080fe20000410000 */
[----:B------:R-:W-:Y:S01]  /*9dc0*/  PRMT R126, R60, 0x7632, R126 ;  /* 0x000076323c7e7816 */ /* 0x000fe2000000007e */
[----:B------:R-:W-:Y:S01]  /*9dd0*/  FMUL.FTZ R137, R90, R97 ;  /* 0x000000615a897220 */ /* 0x000fe20000410000 */
[----:B------:R-:W-:Y:S01]  /*9de0*/  IADD3 R85, R86, 0x1, RZ ;  /* 0x0000000156557810 */ /* 0x000fe20007ffe0ff */
[----:B------:R-:W-:Y:S01]  /*9df0*/  FMUL.FTZ R135, R90, R135 ;  /* 0x000000875a877220 */ /* 0x000fe20000410000 */
[C---:B------:R-:W-:Y:S01]  /*9e00*/  IADD3 R87, R86.reuse, 0x2, RZ ;  /* 0x0000000256577810 */ /* 0x040fe20007ffe0ff */
[-C--:B------:R-:W-:Y:S01]  /*9e10*/  FFMA.FTZ R124, R151, -R121.reuse, R122 ;  /* 0x80000079977c7223 */ /* 0x080fe2000001007a */
[----:B------:R-:W-:Y:S01]  /*9e20*/  IADD3 R89, R86, 0x3, RZ ;  /* 0x0000000356597810 */ /* 0x000fe20007ffe0ff */
[----:B------:R-:W-:Y:S01]  /*9e30*/  FFMA.FTZ R121, R155, -R121, R214 ;  /* 0x800000799b797223 */ /* 0x000fe200000100d6 */
[----:B------:R-:W-:Y:S01]  /*9e40*/  SHF.L.U32 R126, R126, 0x10, RZ ;  /* 0x000000107e7e7819 */ /* 0x000fe200000006ff */
[----:B------:R-:W-:Y:S01]  /*9e50*/  FMUL.FTZ R88, R206, R108 ;  /* 0x0000006cce587220 */ /* 0x000fe20000410000 */
[-C--:B------:R-:W-:Y:S01]  /*9e60*/  LEA.HI.SX32 R90, R85, R86.reuse, 0x1b ;  /* 0x00000056555a7211 */ /* 0x080fe200078fdaff */
[----:B------:R-:W-:Y:S01]  /*9e70*/  FMUL.FTZ R78, R167, R189 ;  /* 0x000000bda74e7220 */ /* 0x000fe20000410000 */
[----:B------:R-:W-:Y:S01]  /*9e80*/  LEA.HI.SX32 R250, R87, R86, 0x1b ;  /* 0x0000005657fa7211 */ /* 0x000fe200078fdaff */
[----:B------:R-:W-:Y:S01]  /*9e90*/  FMUL.FTZ R85, R121, R88 ;  /* 0x0000005879557220 */ /* 0x000fe20000410000 */
[-C--:B------:R-:W-:Y:S01]  /*9ea0*/  LEA.HI.SX32 R248, R89, R86.reuse, 0x1b ;  /* 0x0000005659f87211 */ /* 0x080fe200078fdaff */
[----:B------:R-:W-:Y:S01]  /*9eb0*/  FMUL.FTZ R117, R126, R103 ;  /* 0x000000677e757220 */ /* 0x000fe20000410000 */
[----:B------:R-:W-:Y:S01]  /*9ec0*/  LEA.HI.SX32 R246, R86, R86, 0x1b ;  /* 0x0000005656f67211 */ /* 0x000fe200078fdaff */
[----:B------:R-:W-:Y:S01]  /*9ed0*/  FMUL.FTZ R86, R207, R108 ;  /* 0x0000006ccf567220 */ /* 0x000fe20000410000 */
[----:B------:R-:W-:Y:S01]  /*9ee0*/  SHF.L.U32 R120, R61, 0x10, RZ ;  /* 0x000000103d787819 */ /* 0x000fe200000006ff */
[----:B------:R-:W-:Y:S01]  /*9ef0*/  FMUL.FTZ R163, R163, R188 ;  /* 0x000000bca3a37220 */ /* 0x000fe20000410000 */
[----:B------:R-:W-:Y:S01]  /*9f00*/  PRMT R99, R61, 0x7632, R99 ;  /* 0x000076323d637816 */ /* 0x000fe20000000063 */
[-C--:B------:R-:W-:Y:S01]  /*9f10*/  FMUL.FTZ R87, R121, R86.reuse ;  /* 0x0000005679577220 */ /* 0x080fe20000410000 */
[----:B------:R-:W-:Y:S01]  /*9f20*/  LEA R249, R90, R113, 0x2 ;  /* 0x000000715af97211 */ /* 0x000fe200078e10ff */
[CC--:B------:R-:W-:Y:S01]  /*9f30*/  FMUL.FTZ R89, R125.reuse, R86.reuse ;  /* 0x000000567d597220 */ /* 0x0c0fe20000410000 */
[C---:B------:R-:W-:Y:S01]  /*9f40*/  FFMA.FTZ R85, R124.reuse, R86, R85 ;  /* 0x000000567c557223 */ /* 0x040fe20000010055 */
[-C--:B------:R-:W-:Y:S01]  /*9f50*/  FMUL.FTZ R90, R125, R88.reuse ;  /* 0x000000587d5a7220 */ /* 0x080fe20000410000 */
[----:B------:R-:W-:Y:S01]  /*9f60*/  FFMA.FTZ R87, R124, R88, -R87 ;  /* 0x000000587c577223 */ /* 0x000fe20000010857 */
[----:B------:R-:W-:Y:S01]  /*9f70*/  FFMA.FTZ R119, R156, -R117, R123 ;  /* 0x800000759c777223 */ /* 0x000fe2000001007b */
[----:B------:R-:W-:Y:S01]  /*9f80*/  FMUL.FTZ R86, R205, R103 ;  /* 0x00000067cd567220 */ /* 0x000fe20000410000 */
[----:B------:R-:W-:Y:S01]  /*9f90*/  SHF.L.U32 R99, R99, 0x10, RZ ;  /* 0x0000001063637819 */ /* 0x000fe200000006ff */
[----:B------:R-:W-:Y:S01]  /*9fa0*/  FMUL.FTZ R97, R120, R107 ;  /* 0x0000006b78617220 */ /* 0x000fe20000410000 */
[----:B------:R-:W-:Y:S01]  /*9fb0*/  LEA R246, R246, R113, 0x2 ;  /* 0x00000071f6f67211 */ /* 0x000fe200078e10ff */
[----:B------:R-:W-:Y:S01]  /*9fc0*/  FMUL.FTZ R88, R204, R103 ;  /* 0x00000067cc587220 */ /* 0x000fe20000410000 */
[----:B------:R-:W-:Y:S01]  /*9fd0*/  FFMA.FTZ R78, R169, R95, R78 ;  /* 0x0000005fa94e7223 */ /* 0x000fe2000001004e */
[----:B------:R-:W-:Y:S01]  /*9fe0*/  FFMA.FTZ R82, R165, R94, R163 ;  /* 0x0000005ea5527223 */ /* 0x000fe200000100a3 */
[----:B------:R-:W-:Y:S01]  /*9ff0*/  FFMA.FTZ R117, R150, -R117, R213 ;  /* 0x8000007596757223 */ /* 0x000fe200000100d5 */
[C---:B------:R-:W-:Y:S01]  /*a000*/  FMUL.FTZ R91, R119.reuse, R86 ;  /* 0x00000056775b7220 */ /* 0x040fe20000410000 */
[-C--:B------:R-:W-:Y:S01]  /*a010*/  FFMA.FTZ R98, R152, -R97.reuse, R211 ;  /* 0x8000006198627223 */ /* 0x080fe200000100d3 */
[----:B------:R-:W-:Y:S01]  /*a020*/  FMUL.FTZ R94, R119, R88 ;  /* 0x00000058775e7220 */ /* 0x000fe20000410000 */
[----:B------:R-:W-:Y:S01]  /*a030*/  FMUL.FTZ R95, R99, R102 ;  /* 0x00000066635f7220 */ /* 0x000fe20000410000 */
[----:B------:R-:W-:Y:S01]  /*a040*/  FFMA.FTZ R97, R154, -R97, R215 ;  /* 0x800000619a617223 */ /* 0x000fe200000100d7 */
[----:B------:R-:W-:Y:S01]  /*a050*/  FMUL.FTZ R147, R202, R107 ;  /* 0x0000006bca937220 */ /* 0x000fe20000410000 */
[----:B------:R0:W-:Y:S01]  /*a060*/  STS [R246+0x4200], R89 ;  /* 0x00420059f6007388 */ /* 0x0001e20000000800 */
[----:B------:R-:W-:Y:S01]  /*a070*/  FFMA.FTZ R94, R117, R86, R94 ;  /* 0x00000056755e7223 */ /* 0x000fe2000001005e */
[----:B------:R-:W-:Y:S01]  /*a080*/  FADD.FTZ R85, RZ, R85 ;  /* 0x00000055ff557221 */ /* 0x000fe20000010000 */
[----:B------:R-:W-:Y:S01]  /*a090*/  FFMA.FTZ R96, R157, -R95, R210 ;  /* 0x8000005f9d607223 */ /* 0x000fe200000100d2 */
[----:B------:R1:W-:Y:S01]  /*a0a0*/  STS [R249+0x4204], R90 ;  /* 0x0042045af9007388 */ /* 0x0003e20000000800 */
[----:B------:R-:W-:Y:S01]  /*a0b0*/  FMUL.FTZ R93, R97, R147 ;  /* 0x00000093615d7220 */ /* 0x000fe20000410000 */
[----:B------:R-:W-:Y:S01]  /*a0c0*/  FFMA.FTZ R95, R153, -R95, R208 ;  /* 0x8000005f995f7223 */ /* 0x000fe200000100d0 */
[----:B------:R-:W-:Y:S01]  /*a0d0*/  FMUL.FTZ R148, R200, R102 ;  /* 0x00000066c8947220 */ /* 0x000fe20000410000 */
[----:B------:R-:W-:Y:S01]  /*a0e0*/  FADD.FTZ R87, RZ, R87 ;  /* 0x00000057ff577221 */ /* 0x000fe20000010000 */
[----:B------:R-:W-:Y:S01]  /*a0f0*/  FADD.FTZ R85, R85, R94 ;  /* 0x0000005e55557221 */ /* 0x000fe20000010000 */
[----:B0-----:R-:W-:Y:S01]  /*a100*/  FMUL.FTZ R89, R126, R86 ;  /* 0x000000567e597220 */ /* 0x001fe20000410000 */
[----:B------:R-:W-:Y:S01]  /*a110*/  FMUL.FTZ R94, R201, R102 ;  /* 0x00000066c95e7220 */ /* 0x000fe20000410000 */
[----:B------:R-:W-:Y:S01]  /*a120*/  LEA R250, R250, R113, 0x2 ;  /* 0x00000071fafa7211 */ /* 0x000fe200078e10ff */
[----:B------:R-:W-:Y:S01]  /*a130*/  FMUL.FTZ R166, R198, R106 ;  /* 0x0000006ac6a67220 */ /* 0x000fe20000410000 */
[----:B-1----:R-:W-:Y:S01]  /*a140*/  FFMA.FTZ R90, R117, R88, -R91 ;  /* 0x00000058755a7223 */ /* 0x002fe2000001085b */
[----:B------:R-:W-:Y:S01]  /*a150*/  FMUL.FTZ R91, R203, R107 ;  /* 0x0000006bcb5b7220 */ /* 0x000fe20000410000 */
[----:B------:R-:W-:Y:S01]  /*a160*/  LEA R248, R248, R113, 0x2 ;  /* 0x00000071f8f87211 */ /* 0x000fe200078e10ff */
[----:B------:R0:W-:Y:S01]  /*a170*/  STS [R250+0x4208], R89 ;  /* 0x00420859fa007388 */ /* 0x0001e20000000800 */
[----:B------:R-:W-:Y:S01]  /*a180*/  FADD.FTZ R87, R87, R90 ;  /* 0x0000005a57577221 */ /* 0x000fe20000010000 */
[-C--:B------:R-:W-:Y:S01]  /*a190*/  FFMA.FTZ R86, R98, R91.reuse, R93 ;  /* 0x0000005b62567223 */ /* 0x080fe2000001005d */
[----:B------:R-:W-:Y:S01]  /*a1a0*/  FMUL.FTZ R93, R95, R148 ;  /* 0x000000945f5d7220 */ /* 0x000fe20000410000 */
[----:B------:R-:W-:Y:S01]  /*a1b0*/  FMUL.FTZ R90, R97, R91 ;  /* 0x0000005b615a7220 */ /* 0x000fe20000410000 */
[-C--:B------:R-:W-:Y:S01]  /*a1c0*/  FMUL.FTZ R163, R99, R94.reuse ;  /* 0x0000005e63a37220 */ /* 0x080fe20000410000 */
[----:B------:R-:W-:Y:S01]  /*a1d0*/  FADD.FTZ R85, R85, R86 ;  /* 0x0000005655557221 */ /* 0x000fe20000010000 */
[-C--:B------:R-:W-:Y:S01]  /*a1e0*/  FFMA.FTZ R146, R96, R94.reuse, R93 ;  /* 0x0000005e60927223 */ /* 0x080fe2000001005d */
[----:B------:R-:W-:Y:S01]  /*a1f0*/  FMUL.FTZ R93, R95, R94 ;  /* 0x0000005e5f5d7220 */ /* 0x000fe20000410000 */
[----:B------:R-:W-:Y:S01]  /*a200*/  FFMA.FTZ R90, R98, R147, -R90 ;  /* 0x00000093625a7223 */ /* 0x000fe2000001085a */
[----:B0-----:R-:W-:Y:S01]  /*a210*/  FMUL.FTZ R89, R126, R88 ;  /* 0x000000587e597220 */ /* 0x001fe20000410000 */
[----:B------:R-:W-:Y:S01]  /*a220*/  FADD.FTZ R146, R85, R146 ;  /* 0x0000009255927221 */ /* 0x000fe20000010000 */
[----:B------:R-:W-:Y:S01]  /*a230*/  FFMA.FTZ R86, R96, R148, -R93 ;  /* 0x0000009460567223 */ /* 0x000fe2000001085d */
[--C-:B------:R-:W-:Y:S01]  /*a240*/  FADD.FTZ R87, R87, R90.reuse ;  /* 0x0000005a57577221 */ /* 0x100fe20000010000 */
[----:B------:R-:W-:Y:S01]  /*a250*/  SHF.L.U32 R93, R62, 0x10, RZ ;  /* 0x000000103e5d7819 */ /* 0x000fe200000006ff */
[----:B------:R-:W-:Y:S01]  /*a260*/  FMUL.FTZ R85, R120, R91 ;  /* 0x0000005b78557220 */ /* 0x000fe20000410000 */
[----:B------:R-:W-:Y:S01]  /*a270*/  PRMT R90, R62, 0x7632, R90 ;  /* 0x000076323e5a7816 */ /* 0x000fe2000000005a */
[----:B------:R-:W-:Y:S01]  /*a280*/  FADD.FTZ R149, R87, R86 ;  /* 0x0000005657957221 */ /* 0x000fe20000010000 */
[-C--:B------:R-:W-:Y:S01]  /*a290*/  FMUL.FTZ R88, R199, R106.reuse ;  /* 0x0000006ac7587220 */ /* 0x080fe20000410000 */
[----:B------:R-:W-:Y:S01]  /*a2a0*/  FMUL.FTZ R86, R93, R106 ;  /* 0x0000006a5d567220 */ /* 0x000fe20000410000 */
[----:B------:R-:W-:Y:S01]  /*a2b0*/  FMUL.FTZ R147, R120, R147 ;  /* 0x0000009378937220 */ /* 0x000fe20000410000 */
[----:B------:R0:W-:Y:S01]  /*a2c0*/  STS [R248+0x420c], R89 ;  /* 0x00420c59f8007388 */ /* 0x0001e20000000800 */
[----:B------:R-:W-:Y:S01]  /*a2d0*/  SHF.L.U32 R94, R63, 0x10, RZ ;  /* 0x000000103f5e7819 */ /* 0x000fe200000006ff */
[----:B------:R-:W-:Y:S01]  /*a2e0*/  FFMA.FTZ R91, R161, -R86, R226 ;  /* 0x80000056a15b7223 */ /* 0x000fe200000100e2 */
[----:B------:R-:W-:Y:S01]  /*a2f0*/  SHF.L.U32 R90, R90, 0x10, RZ ;  /* 0x000000105a5a7819 */ /* 0x000fe200000006ff */
[----:B------:R1:W-:Y:S01]  /*a300*/  STS [R246+0x4210], R85 ;  /* 0x00421055f6007388 */ /* 0x0003e20000000800 */
[C---:B------:R-:W-:Y:S01]  /*a310*/  FMUL.FTZ R165, R93.reuse, R88 ;  /* 0x000000585da57220 */ /* 0x040fe20000410000 */
[-C--:B------:R-:W-:Y:S01]  /*a320*/  FMUL.FTZ R87, R94, R105.reuse ;  /* 0x000000695e577220 */ /* 0x080fe20000410000 */
[----:B------:R-:W-:Y:S01]  /*a330*/  FMUL.FTZ R167, R93, R166 ;  /* 0x000000a65da77220 */ /* 0x000fe20000410000 */
[----:B------:R2:W-:Y:S01]  /*a340*/  STS [R246+0x4214], R147 ;  /* 0x00421493f6007388 */ /* 0x0005e20000000800 */
[----:B------:R-:W-:Y:S01]  /*a350*/  FMUL.FTZ R175, R187, R105 ;  /* 0x00000069bbaf7220 */ /* 0x000fe20000410000 */
[----:B0-----:R-:W-:Y:S01]  /*a360*/  FFMA.FTZ R89, R159, -R86, R212 ;  /* 0x800000569f597223 */ /* 0x001fe200000100d4 */
[----:B------:R-:W-:Y:S01]  /*a370*/  FMUL.FTZ R86, R91, R166 ;  /* 0x000000a65b567220 */ /* 0x000fe20000410000 */
[----:B------:R0:W-:Y:S01]  /*a380*/  STS [R246+0x4218], R163 ;  /* 0x004218a3f6007388 */ /* 0x0001e20000000800 */
[-C--:B------:R-:W-:Y:S01]  /*a390*/  FMUL.FTZ R171, R185, R55.reuse ;  /* 0x00000037b9ab7220 */ /* 0x080fe20000410000 */
[----:B-1----:R-:W-:Y:S01]  /*a3a0*/  FMUL.FTZ R85, R91, R88 ;  /* 0x000000585b557220 */ /* 0x002fe20000410000 */
[----:B------:R-:W-:Y:S01]  /*a3b0*/  FMUL.FTZ R169, R197, R55 ;  /* 0x00000037c5a97220 */ /* 0x000fe20000410000 */
[----:B------:R1:W-:Y:S01]  /*a3c0*/  STS [R246+0x4224], R167 ;  /* 0x004224a7f6007388 */ /* 0x0003e20000000800 */
[----:B------:R-:W-:Y:S01]  /*a3d0*/  FMUL.FTZ R173, R92, R105 ;  /* 0x000000695cad7220 */ /* 0x000fe20000410000 */
[----:B--2---:R-:W-:Y:S01]  /*a3e0*/  FMUL.FTZ R147, R99, R148 ;  /* 0x0000009463937220 */ /* 0x004fe20000410000 */
[C---:B------:R-:W-:Y:S01]  /*a3f0*/  FFMA.FTZ R148, R89.reuse, R166, -R85 ;  /* 0x000000a659947223 */ /* 0x040fe20000010855 */
[----:B------:R-:W-:Y:S01]  /*a400*/  FMUL.FTZ R85, R90, R55 ;  /* 0x000000375a557220 */ /* 0x000fe20000410000 */
[----:B------:R2:W-:Y:S01]  /*a410*/  STS [R246+0x4220], R165 ;  /* 0x004220a5f6007388 */ /* 0x0005e20000000800 */
[----:B0-----:R-:W-:Y:S01]  /*a420*/  FFMA.FTZ R163, R89, R88, R86 ;  /* 0x0000005859a37223 */ /* 0x001fe20000010056 */
[-C--:B------:R-:W-:Y:S01]  /*a430*/  FFMA.FTZ R88, R160, -R87.reuse, R223 ;  /* 0x80000057a0587223 */ /* 0x080fe200000100df */
[----:B------:R-:W-:Y:S01]  /*a440*/  FFMA.FTZ R87, R162, -R87, R227 ;  /* 0x80000057a2577223 */ /* 0x000fe200000100e3 */
[-C--:B------:R-:W-:Y:S01]  /*a450*/  FFMA.FTZ R86, R164, -R85.reuse, R209 ;  /* 0x80000055a4567223 */ /* 0x080fe200000100d1 */
[----:B------:R-:W-:Y:S01]  /*a460*/  FFMA.FTZ R85, R158, -R85, R225 ;  /* 0x800000559e557223 */ /* 0x000fe200000100e1 */
[----:B------:R0:W-:Y:S01]  /*a470*/  STS [R246+0x421c], R147 ;  /* 0x00421c93f6007388 */ /* 0x0001e20000000800 */
[C---:B-1----:R-:W-:Y:S01]  /*a480*/  FMUL.FTZ R167, R87.reuse, R175 ;  /* 0x000000af57a77220 */ /* 0x042fe20000410000 */
[C---:B------:R-:W-:Y:S01]  /*a490*/  FMUL.FTZ R166, R86.reuse, R171 ;  /* 0x000000ab56a67220 */ /* 0x040fe20000410000 */
[----:B------:R-:W-:Y:S01]  /*a4a0*/  FMUL.FTZ R168, R86, R169 ;  /* 0x000000a956a87220 */ /* 0x000fe20000410000 */
[-C--:B------:R-:W-:Y:S01]  /*a4b0*/  FMUL.FTZ R177, R94, R173.reuse ;  /* 0x000000ad5eb17220 */ /* 0x080fe20000410000 */
[-C--:B------:R-:W-:Y:S01]  /*a4c0*/  FFMA.FTZ R167, R88, R173.reuse, R167 ;  /* 0x000000ad58a77223 */ /* 0x080fe200000100a7 */
[----:B------:R-:W-:Y:S01]  /*a4d0*/  FMUL.FTZ R173, R87, R173 ;  /* 0x000000ad57ad7220 */ /* 0x000fe20000410000 */
[----:B--2---:R-:W-:Y:S01]  /*a4e0*/  FFMA.FTZ R165, R85, R171, -R168 ;  /* 0x000000ab55a57223 */ /* 0x004fe200000108a8 */
[----:B------:R-:W-:Y:S01]  /*a4f0*/  FADD.FTZ R146, R146, R163 ;  /* 0x000000a392927221 */ /* 0x000fe20000010000 */
[----:B------:R-:W-:Y:S01]  /*a500*/  FADD.FTZ R148, R149, R148 ;  /* 0x0000009495947221 */ /* 0x000fe20000010000 */
[----:B0-----:R-:W-:Y:S01]  /*a510*/  FFMA.FTZ R147, R85, R169, R166 ;  /* 0x000000a955937223 */ /* 0x001fe200000100a6 */
[----:B------:R-:W-:Y:S01]  /*a520*/  FFMA.FTZ R173, R88, R175, -R173 ;  /* 0x000000af58ad7223 */ /* 0x000fe200000108ad */
[----:B------:R-:W-:Y:S01]  /*a530*/  FMUL.FTZ R181, R176, R181 ;  /* 0x000000b5b0b57220 */ /* 0x000fe20000410000 */
[----:B------:R-:W-:Y:S01]  /*a540*/  FADD.FTZ R148, R148, R165 ;  /* 0x000000a594947221 */ /* 0x000fe20000010000 */
[----:B------:R-:W-:Y:S01]  /*a550*/  FADD.FTZ R146, R146, R147 ;  /* 0x0000009392927221 */ /* 0x000fe20000010000 */
[----:B------:R-:W-:Y:S01]  /*a560*/  FMUL.FTZ R179, R176, R179 ;  /* 0x000000b3b0b37220 */ /* 0x000fe20000410000 */
[----:B------:R-:W-:Y:S01]  /*a570*/  FMUL.FTZ R169, R90, R169 ;  /* 0x000000a95aa97220 */ /* 0x000fe20000410000 */
[----:B------:R-:W-:Y:S01]  /*a580*/  FADD.FTZ R148, R148, R173 ;  /* 0x000000ad94947221 */ /* 0x000fe20000010000 */
[----:B------:R-:W-:Y:S01]  /*a590*/  FADD.FTZ R146, R146, R167 ;  /* 0x000000a792927221 */ /* 0x000fe20000010000 */
[----:B------:R-:W-:Y:S01]  /*a5a0*/  FMUL.FTZ R171, R90, R171 ;  /* 0x000000ab5aab7220 */ /* 0x000fe20000410000 */
[----:B------:R-:W-:Y:S01]  /*a5b0*/  FMUL.FTZ R175, R94, R175 ;  /* 0x000000af5eaf7220 */ /* 0x000fe20000410000 */
[C---:B------:R-:W-:Y:S01]  /*a5c0*/  FMUL.FTZ R183, R83.reuse, R144 ;  /* 0x0000009053b77220 */ /* 0x040fe20000410000 */
[----:B------:R-:W-:Y:S01]  /*a5d0*/  FMUL.FTZ R189, R83, R142 ;  /* 0x0000008e53bd7220 */ /* 0x000fe20000410000 */
[C---:B------:R-:W-:Y:S01]  /*a5e0*/  FMUL.FTZ R191, R79.reuse, R136 ;  /* 0x000000884fbf7220 */ /* 0x040fe20000410000 */
[----:B------:R-:W-:Y:S01]  /*a5f0*/  FMUL.FTZ R193, R79, R134 ;  /* 0x000000864fc17220 */ /* 0x000fe20000410000 */
[----:B------:R-:W-:Y:S01]  /*a600*/  FADD.FTZ R143, R146, R143 ;  /* 0x0000008f928f7221 */ /* 0x000fe20000010000 */
[----:B------:R-:W-:Y:S01]  /*a610*/  FADD.FTZ R145, R148, R145 ;  /* 0x0000009194917221 */ /* 0x000fe20000010000 */
[----:B------:R0:W-:Y:S01]  /*a620*/  STS [R246+0x4228], R169 ;  /* 0x004228a9f6007388 */ /* 0x0001e20000000800 */
[C---:B------:R-:W-:Y:S01]  /*a630*/  IADD3 R147, R116.reuse, 0x680, RZ ;  /* 0x0000068074937810 */ /* 0x040fe20007ffe0ff */
[----:B------:R-:W-:Y:S01]  /*a640*/  FADD.FTZ R143, R143, R140 ;  /* 0x0000008c8f8f7221 */ /* 0x000fe20000010000 */
[----:B------:R-:W-:Y:S01]  /*a650*/  FADD.FTZ R145, R145, R138 ;  /* 0x0000008a91917221 */ /* 0x000fe20000010000 */
[----:B------:R1:W-:Y:S01]  /*a660*/  STS [R246+0x422c], R171 ;  /* 0x00422cabf6007388 */ /* 0x0003e20000000800 */
[C---:B------:R-:W-:Y:S01]  /*a670*/  IADD3 R149, R116.reuse, 0x700, RZ ;  /* 0x0000070074957810 */ /* 0x040fe20007ffe0ff */
[----:B------:R-:W-:Y:S01]  /*a680*/  FADD.FTZ R143, R143, R130 ;  /* 0x000000828f8f7221 */ /* 0x000fe20000010000 */
[----:B------:R-:W-:Y:S01]  /*a690*/  FADD.FTZ R145, R145, R132 ;  /* 0x0000008491917221 */ /* 0x000fe20000010000 */
        /* <DEDUP_REMOVED lines=17> */
[C---:B------:R-:W-:Y:S01]  /*a7b0*/  IADD3 R177, R116.reuse, 0xb00, RZ ;  /* 0x00000b0074b17810 */ /* 0x040fe20007ffe0ff */
[----:B------:R-:W-:Y:S01]  /*a7c0*/  FFMA.FTZ R80, R79, R78, R80 ;  /* 0x0000004e4f507223 */ /* 0x000fe20000010050 */
[C---:B---3--:R-:W-:Y:S01]  /*a7d0*/  IADD3 R183, R116.reuse, 0xc80, RZ ;  /* 0x00000c8074b77810 */ /* 0x048fe20007ffe0ff */
[----:B------:R2:W-:Y:S01]  /*a7e0*/  STS [R246+0x4244], R193 ;  /* 0x004244c1f6007388 */ /* 0x0005e20000000800 */
[C---:B------:R-:W-:Y:S01]  /*a7f0*/  IADD3 R195, R116.reuse, 0xe80, RZ ;  /* 0x00000e8074c37810 */ /* 0x040fe20007ffe0ff */
[----:B------:R-:W-:Y:S01]  /*a800*/  FADD.FTZ R44, R81, R44 ;  /* 0x0000002c512c7221 */ /* 0x000fe20000010000 */
[C---:B0-----:R-:W-:Y:S01]  /*a810*/  IADD3 R189, R116.reuse, 0xd00, RZ ;  /* 0x00000d0074bd7810 */ /* 0x041fe20007ffe0ff */
[----:B------:R0:W-:Y:S01]  /*a820*/  STS [R246+0x4248], R141 ;  /* 0x0042488df6007388 */ /* 0x0001e20000000800 */
[-C--:B------:R-:W-:Y:S01]  /*a830*/  LEA.HI.SX32 R134, R245, R116.reuse, 0x1b ;  /* 0x00000074f5867211 */ /* 0x080fe200078fdaff */
[----:B------:R-:W-:Y:S01]  /*a840*/  FFMA.FTZ R209, -R11, R209, -RZ ;  /* 0x000000d10bd17223 */ /* 0x000fe200000109ff */
[C---:B-1----:R-:W-:Y:S01]  /*a850*/  IADD3 R191, R116.reuse, 0xd80, RZ ;  /* 0x00000d8074bf7810 */ /* 0x042fe20007ffe0ff */
[----:B------:R1:W-:Y:S01]  /*a860*/  STS [R246+0x424c], R139 ;  /* 0x00424c8bf6007388 */ /* 0x0003e20000000800 */
[----:B------:R-:W-:Y:S01]  /*a870*/  LEA.HI.SX32 R148, R143, R116, 0x1b ;  /* 0x000000748f947211 */ /* 0x000fe200078fdaff */
[----:B------:R-:W-:Y:S01]  /*a880*/  FMUL.FTZ R81, R9, R222 ;  /* 0x000000de09517220 */ /* 0x000fe20000410000 */
[----:B--2---:R-:W-:Y:S01]  /*a890*/  IADD3 R193, R116, 0xe00, RZ ;  /* 0x00000e0074c17810 */ /* 0x004fe20007ffe0ff */
[----:B------:R2:W-:Y:S01]  /*a8a0*/  STS [R246+0x4250], R137 ;  /* 0x00425089f6007388 */ /* 0x0005e20000000800 */
[-C--:B------:R-:W-:Y:S01]  /*a8b0*/  LEA.HI.SX32 R168, R147, R116.reuse, 0x1b ;  /* 0x0000007493a87211 */ /* 0x080fe200078fdaff */
[----:B------:R-:W-:Y:S01]  /*a8c0*/  FMUL.FTZ R211, R14, R211 ;  /* 0x000000d30ed37220 */ /* 0x000fe20000410000 */
[----:B0-----:R-:W-:Y:S01]  /*a8d0*/  IADD3 R141, R116, 0x500, RZ ;  /* 0x00000500748d7810 */ /* 0x001fe20007ffe0ff */
[----:B------:R0:W-:Y:S01]  /*a8e0*/  STS [R246+0x4254], R135 ;  /* 0x00425487f6007388 */ /* 0x0001e20000000800 */
[-C--:B------:R-:W-:Y:S01]  /*a8f0*/  LEA.HI.SX32 R170, R149, R116.reuse, 0x1b ;  /* 0x0000007495aa7211 */ /* 0x080fe200078fdaff */
[----:B------:R-:W-:Y:S01]  /*a900*/  FFMA.FTZ R215, -R14, R215, -RZ ;  /* 0x000000d70ed77223 */ /* 0x000fe200000109ff */
[C---:B-1----:R-:W-:Y:S01]  /*a910*/  IADD3 R139, R116.reuse, 0x480, RZ ;  /* 0x00000480748b7810 */ /* 0x042fe20007ffe0ff */
[----:B------:R1:W-:Y:S01]  /*a920*/  STS [R246+0x4258], R131 ;  /* 0x00425883f6007388 */ /* 0x0003e20000000800 */
[-C--:B------:R-:W-:Y:S01]  /*a930*/  LEA.HI.SX32 R146, R141, R116.reuse, 0x1b ;  /* 0x000000748d927211 */ /* 0x080fe200078fdaff */
        /* <DEDUP_REMOVED lines=13> */
[C---:B--2---:R-:W-:Y:S01]  /*aa10*/  IADD3 R133, R116.reuse, 0x300, RZ ;  /* 0x0000030074857810 */ /* 0x044fe20007ffe0ff */
[----:B------:R2:W-:Y:S01]  /*aa20*/  STS [R246+0x4268], R181 ;  /* 0x004268b5f6007388 */ /* 0x0005e20000000800 */
[-C--:B------:R-:W-:Y:S01]  /*aa30*/  LEA.HI.SX32 R136, R131, R116.reuse, 0x1b ;  /* 0x0000007483887211 */ /* 0x080fe200078fdaff */
[----:B------:R-:W-:Y:S01]  /*aa40*/  FFMA.FTZ R221, -R7, R221, -RZ ;  /* 0x000000dd07dd7223 */ /* 0x000fe200000109ff */
[----:B0-----:R-:W-:Y:S01]  /*aa50*/  IADD3 R127, R116, 0x80, RZ ;  /* 0x00000080747f7810 */ /* 0x001fe20007ffe0ff */
[----:B------:R0:W-:Y:S01]  /*aa60*/  STS [R246+0x426c], R179 ;  /* 0x00426cb3f6007388 */ /* 0x0001e20000000800 */
[-C--:B------:R-:W-:Y:S01]  /*aa70*/  LEA.HI.SX32 R138, R133, R116.reuse, 0x1b ;  /* 0x00000074858a7211 */ /* 0x080fe200078fdaff */
[----:B------:R-:W-:Y:S01]  /*aa80*/  FMUL.FTZ R233, R6, R233 ;  /* 0x000000e906e97220 */ /* 0x000fe20000410000 */
[----:B-1----:R-:W-:Y:S01]  /*aa90*/  IADD3 R129, R116, 0x100, RZ ;  /* 0x0000010074817810 */ /* 0x002fe20007ffe0ff */
[----:B------:R1:W-:Y:S01]  /*aaa0*/  STS [R246+0x4270], R70 ;  /* 0x00427046f6007388 */ /* 0x0003e20000000800 */
[-C--:B------:R-:W-:Y:S01]  /*aab0*/  LEA.HI.SX32 R172, R163, R116.reuse, 0x1b ;  /* 0x00000074a3ac7211 */ /* 0x080fe200078fdaff */
[----:B------:R-:W-:Y:S01]  /*aac0*/  FFMA.FTZ R237, -R6, R237, -RZ ;  /* 0x000000ed06ed7223 */ /* 0x000fe200000109ff */
[C---:B--2---:R-:W-:Y:S01]  /*aad0*/  IADD3 R181, R116.reuse, 0xc00, RZ ;  /* 0x00000c0074b57810 */ /* 0x044fe20007ffe0ff */
[----:B------:R2:W-:Y:S01]  /*aae0*/  STS [R246+0x4274], R71 ;  /* 0x00427447f6007388 */ /* 0x0005e20000000800 */
[-C--:B------:R-:W-:Y:S01]  /*aaf0*/  LEA.HI.SX32 R130, R129, R116.reuse, 0x1b ;  /* 0x0000007481827211 */ /* 0x080fe200078fdaff */
[----:B------:R-:W-:Y:S01]  /*ab00*/  FMUL.FTZ R229, R3, R229 ;  /* 0x000000e503e57220 */ /* 0x000fe20000410000 */
[----:B0-----:R-:W-:Y:S01]  /*ab10*/  IADD3 R179, R116, 0xb80, RZ ;  /* 0x00000b8074b37810 */ /* 0x001fe20007ffe0ff */
[----:B------:R0:W-:Y:S01]  /*ab20*/  STS [R246+0x4278], R66 ;  /* 0x00427842f6007388 */ /* 0x0001e20000000800 */
[----:B------:R-:W-:Y:S01]  /*ab30*/  LEA.HI.SX32 R174, R165, R116, 0x1b ;  /* 0x00000074a5ae7211 */ /* 0x000fe200078fdaff */
[----:B-1----:R-:W-:Y:S01]  /*ab40*/  FFMA.FTZ R70, -R16, R214, -RZ ;  /* 0x000000d610467223 */ /* 0x002fe200000109ff */
[-C--:B------:R-:W-:Y:S01]  /*ab50*/  LEA.HI.SX32 R176, R167, R116.reuse, 0x1b ;  /* 0x00000074a7b07211 */ /* 0x080fe200078fdaff */
[----:B------:R1:W-:Y:S01]  /*ab60*/  STS [R246+0x427c], R67 ;  /* 0x00427c43f6007388 */ /* 0x0003e20000000800 */
[-C--:B------:R-:W-:Y:S01]  /*ab70*/  LEA.HI.SX32 R178, R169, R116.reuse, 0x1b ;  /* 0x00000074a9b27211 */ /* 0x080fe200078fdaff */
[----:B------:R-:W-:Y:S01]  /*ab80*/  FFMA.FTZ R239, -R3, R239, -RZ ;  /* 0x000000ef03ef7223 */ /* 0x000fe200000109ff */
[----:B--2---:R-:W-:Y:S01]  /*ab90*/  IADD3 R71, R116, 0x180, RZ ;  /* 0x0000018074477810 */ /* 0x004fe20007ffe0ff */
[----:B------:R-:W-:Y:S01]  /*aba0*/  FMUL.FTZ R219, R2, R219 ;  /* 0x000000db02db7220 */ /* 0x000fe20000410000 */
[-C--:B------:R-:W-:Y:S01]  /*abb0*/  LEA.HI.SX32 R180, R171, R116.reuse, 0x1b ;  /* 0x00000074abb47211 */ /* 0x080fe200078fdaff */
[----:B0-----:R-:W-:Y:S01]  /*abc0*/  FADD.FTZ R66, R145, R128 ;  /* 0x0000008091427221 */ /* 0x001fe20000010000 */
[----:B------:R-:W-:Y:S01]  /*abd0*/  IADD3 R145, R116, 0x600, RZ ;  /* 0x0000060074917810 */ /* 0x000fe20007ffe0ff */
[----:B------:R-:W-:Y:S01]  /*abe0*/  FFMA.FTZ R243, -R2, R243, -RZ ;  /* 0x000000f302f37223 */ /* 0x000fe200000109ff */
[----:B------:R-:W-:Y:S01]  /*abf0*/  LEA.HI.SX32 R128, R127, R116, 0x1b ;  /* 0x000000747f807211 */ /* 0x000fe200078fdaff */
[----:B-1----:R-:W-:Y:S01]  /*ac00*/  FMUL.FTZ R67, R16, R122 ;  /* 0x0000007a10437220 */ /* 0x002fe20000410000 */
[-C--:B------:R-:W-:Y:S01]  /*ac10*/  LEA.HI.SX32 R122, R116, R116.reuse, 0x1b ;  /* 0x00000074747a7211 */ /* 0x080fe200078fdaff */
[----:B------:R-:W-:Y:S01]  /*ac20*/  FADD.FTZ R66, R66, R77 ;  /* 0x0000004d42427221 */ /* 0x000fe20000010000 */
        /* <DEDUP_REMOVED lines=8> */
[----:B------:R-:W-:Y:S01]  /*acb0*/  LEA.HI.SX32 R186, R177, R116, 0x1b ;  /* 0x00000074b1ba7211 */ /* 0x000fe200078fdaff */
[----:B------:R-:W-:Y:S01]  /*acc0*/  FMUL.FTZ R73, R12, R212 ;  /* 0x000000d40c497220 */ /* 0x000fe20000410000 */
[-C--:B------:R-:W-:Y:S01]  /*acd0*/  LEA.HI.SX32 R188, R179, R116.reuse, 0x1b ;  /* 0x00000074b3bc7211 */ /* 0x080fe200078fdaff */
[----:B------:R-:W-:Y:S01]  /*ace0*/  FADD.FTZ R71, R71, R72 ;  /* 0x0000004847477221 */ /* 0x000fe20000010000 */
[-C--:B------:R-:W-:Y:S01]  /*acf0*/  LEA.HI.SX32 R190, R181, R116.reuse, 0x1b ;  /* 0x00000074b5be7211 */ /* 0x080fe200078fdaff */
[----:B------:R-:W-:Y:S01]  /*ad00*/  FADD.FTZ R79, R66, R69 ;  /* 0x00000045424f7221 */ /* 0x000fe20000010000 */
[----:B------:R-:W-:Y:S01]  /*ad10*/  LEA.HI.SX32 R192, R183, R116, 0x1b ;  /* 0x00000074b7c07211 */ /* 0x000fe200078fdaff */
[----:B------:R-:W-:Y:S01]  /*ad20*/  FFMA.FTZ R69, -R12, R226, -RZ ;  /* 0x000000e20c457223 */ /* 0x000fe200000109ff */
[-C--:B------:R-:W-:Y:S01]  /*ad30*/  LEA.HI.SX32 R194, R189, R116.reuse, 0x1b ;  /* 0x00000074bdc27211 */ /* 0x080fe200078fdaff */
[----:B------:R-:W-:Y:S01]  /*ad40*/  FADD.FTZ R76, R71, R68 ;  /* 0x00000044474c7221 */ /* 0x000fe20000010000 */
[----:B------:R-:W-:Y:S01]  /*ad50*/  LEA.HI.SX32 R196, R191, R116, 0x1b ;  /* 0x00000074bfc47211 */ /* 0x000fe200078fdaff */
[----:B------:R-:W-:Y:S01]  /*ad60*/  FMUL.FTZ R71, R13, R210 ;  /* 0x000000d20d477220 */ /* 0x000fe20000410000 */
[-C--:B------:R-:W-:Y:S01]  /*ad70*/  LEA.HI.SX32 R214, R193, R116.reuse, 0x1b ;  /* 0x00000074c1d67211 */ /* 0x080fe200078fdaff */
[----:B------:R-:W-:Y:S01]  /*ad80*/  FMUL.FTZ R77, R162, R187 ;  /* 0x000000bba24d7220 */ /* 0x000fe20000410000 */
[----:B------:R-:W-:Y:S01]  /*ad90*/  LEA.HI.SX32 R240, R195, R116, 0x1b ;  /* 0x00000074c3f07211 */ /* 0x000fe200078fdaff */
[----:B------:R-:W-:Y:S01]  /*ada0*/  FMUL.FTZ R66, R197, UR45 ;  /* 0x0000002dc5427c20 */ /* 0x000fe20008410000 */
[-C--:B------:R-:W-:Y:S01]  /*adb0*/  LEA R251, R122, R113.reuse, 0x2 ;  /* 0x000000717afb7211 */ /* 0x080fe200078e10ff */
[----:B------:R-:W-:Y:S01]  /*adc0*/  BAR.SYNC.DEFER_BLOCKING 0x0 ;  /* 0x0000000000007b1d */ /* 0x000fe20000010000 */
[-C--:B------:R-:W-:Y:S01]  /*add0*/  LEA R122, R128, R113.reuse, 0x2 ;  /* 0x00000071807a7211 */ /* 0x080fe200078e10ff */
[----:B------:R-:W-:Y:S01]  /*ade0*/  FFMA.FTZ R27, R78, R104, R27 ;  /* 0x000000684e1b7223 */ /* 0x000fe2000001001b */
[-C--:B------:R-:W-:Y:S01]  /*adf0*/  LEA R127, R130, R113.reuse, 0x2 ;  /* 0x00000071827f7211 */ /* 0x080fe200078e10ff */
[----:B------:R-:W-:Y:S01]  /*ae00*/  FMUL.FTZ R74, R92, UR45 ;  /* 0x0000002d5c4a7c20 */ /* 0x000fe20008410000 */
        /* <DEDUP_REMOVED lines=9> */
[----:B------:R-:W-:Y:S01]  /*aea0*/  FFMA.FTZ R77, R160, R92, R77 ;  /* 0x0000005ca04d7223 */ /* 0x000fe2000001004d */
[-C--:B------:R-:W-:Y:S01]  /*aeb0*/  LEA R133, R142, R113.reuse, 0x2 ;  /* 0x000000718e857211 */ /* 0x080fe200078e10ff */
[----:B------:R-:W-:Y:S01]  /*aec0*/  FFMA.FTZ R74, R187, UR56, -R74 ;  /* 0x00000038bb4a7c23 */ /* 0x000fe2000801084a */
[-C--:B------:R-:W-:Y:S01]  /*aed0*/  LEA R134, R144, R113.reuse, 0x2 ;  /* 0x0000007190867211 */ /* 0x080fe200078e10ff */
[----:B------:R-:W-:Y:S01]  /*aee0*/  FFMA.FTZ R75, R92, UR56, R75 ;  /* 0x000000385c4b7c23 */ /* 0x000fe2000801004b */
[-C--:B------:R-:W-:Y:S01]  /*aef0*/  LEA R135, R146, R113.reuse, 0x2 ;  /* 0x0000007192877211 */ /* 0x080fe200078e10ff */
[----:B------:R-:W-:Y:S01]  /*af00*/  FFMA.FTZ R212, R197, UR56, R212 ;  /* 0x00000038c5d47c23 */ /* 0x000fe200080100d4 */
[-C--:B------:R-:W-:Y:S01]  /*af10*/  LEA R136, R148, R113.reuse, 0x2 ;  /* 0x0000007194887211 */ /* 0x080fe200078e10ff */
[----:B------:R-:W-:Y:S01]  /*af20*/  FFMA.FTZ R187, R201, UR56, R68 ;  /* 0x00000038c9bb7c23 */ /* 0x000fe20008010044 */
[-C--:B------:R-:W-:Y:S01]  /*af30*/  LEA R137, R166, R113.reuse, 0x2 ;  /* 0x00000071a6897211 */ /* 0x080fe200078e10ff */
[----:B------:R-:W0:Y:S01]  /*af40*/  LDS R247, [R251+0x4200] ;  /* 0x00420000fbf77984 */ /* 0x000e220000000800 */
[-C--:B------:R-:W-:Y:S01]  /*af50*/  LEA R138, R168, R113.reuse, 0x2 ;  /* 0x00000071a88a7211 */ /* 0x080fe200078e10ff */
[----:B------:R-:W-:Y:S01]  /*af60*/  FFMA.FTZ R78, R205, UR56, R78 ;  /* 0x00000038cd4e7c23 */ /* 0x000fe2000801004e */
        /* <DEDUP_REMOVED lines=51> */
[----:B------:R-:W-:Y:S01]  /*b2a0*/  STS [R250+0x8408], R213 ;  /* 0x008408d5fa007388 */ /* 0x000fe20000000800 */
[----:B-----5:R-:W-:-:S03]  /*b2b0*/  FFMA.FTZ R67, -R13, R208, -RZ ;  /* 0x000000d00d437223 */ /* 0x020fc600000109ff */
[----:B------:R5:W-:Y:S04]  /*b2c0*/  STS [R248+0x840c], R123 ;  /* 0x00840c7bf8007388 */ /* 0x000be80000000800 */
[----:B------:R1:W-:Y:S04]  /*b2d0*/  STS [R246+0x8420], R73 ;  /* 0x00842049f6007388 */ /* 0x0003e80000000800 */
[----:B------:R2:W-:Y:S01]  /*b2e0*/  STS [R246+0x841c], R67 ;  /* 0x00841c43f6007388 */ /* 0x0005e20000000800 */
[----:B-----5:R-:W-:-:S03]  /*b2f0*/  FMUL.FTZ R123, R4, R234 ;  /* 0x000000ea047b7220 */ /* 0x020fc60000410000 */
[----:B------:R5:W-:Y:S01]  /*b300*/  STS [R246+0x8424], R69 ;  /* 0x00842445f6007388 */ /* 0x000be20000000800 */
[----:B-1----:R-:W-:-:S03]  /*b310*/  FMUL.FTZ R73, R8, R224 ;  /* 0x000000e008497220 */ /* 0x002fc60000410000 */
[----:B------:R1:W-:Y:S01]  /*b320*/  STS [R246+0x8418], R71 ;  /* 0x00841847f6007388 */ /* 0x0003e20000000800 */
[----:B--2---:R-:W-:Y:S01]  /*b330*/  FFMA.FTZ R67, -R9, R220, -RZ ;  /* 0x000000dc09437223 */ /* 0x004fe200000109ff */
[----:B------:R-:W-:Y:S02]  /*b340*/  FMUL.FTZ R220, R198, UR45 ;  /* 0x0000002dc6dc7c20 */ /* 0x000fe40008410000 */
[----:B------:R2:W-:Y:S01]  /*b350*/  STS [R246+0x8440], R73 ;  /* 0x00844049f6007388 */ /* 0x0005e20000000800 */
[----:B-----5:R-:W-:Y:S01]  /*b360*/  FFMA.FTZ R69, -R8, R236, -RZ ;  /* 0x000000ec08457223 */ /* 0x020fe200000109ff */
[----:B------:R-:W-:Y:S02]  /*b370*/  FFMA.FTZ R220, R199, UR56, R220 ;  /* 0x00000038c7dc7c23 */ /* 0x000fe400080100dc */
[----:B------:R5:W-:Y:S01]  /*b380*/  STS [R246+0x843c], R67 ;  /* 0x00843c43f6007388 */ /* 0x000be20000000800 */
[----:B-1----:R-:W-:-:S03]  /*b390*/  FFMA.FTZ R71, -R5, R230, -RZ ;  /* 0x000000e605477223 */ /* 0x002fc600000109ff */
[----:B------:R1:W-:Y:S01]  /*b3a0*/  STS [R246+0x8444], R69 ;  /* 0x00844445f6007388 */ /* 0x0003e20000000800 */
[----:B--2---:R-:W-:-:S03]  /*b3b0*/  MOV R73, UR42 ;  /* 0x0000002a00497c02 */ /* 0x004fc60008000f00 */
[----:B------:R2:W-:Y:S01]  /*b3c0*/  STS [R246+0x845c], R71 ;  /* 0x00845c47f6007388 */ /* 0x0005e20000000800 */
[----:B-----5:R-:W-:Y:S01]  /*b3d0*/  FFMA.FTZ R67, -R4, R238, -RZ ;  /* 0x000000ee04437223 */ /* 0x020fe200000109ff */
[----:B------:R-:W-:Y:S02]  /*b3e0*/  LEA R162, R73, -R116, 0x1 ;  /* 0x8000007449a27211 */ /* 0x000fe400078e08ff */
[----:B------:R5:W-:Y:S01]  /*b3f0*/  STS [R246+0x842c], R209 ;  /* 0x00842cd1f6007388 */ /* 0x000be20000000800 */
[----:B-1----:R-:W-:Y:S01]  /*b400*/  FFMA.FTZ R69, -R0, R228, -RZ ;  /* 0x000000e400457223 */ /* 0x002fe200000109ff */
[----:B------:R-:W-:Y:S02]  /*b410*/  ISETP.GE.AND P0, PT, R162, 0x1, PT ;  /* 0x00000001a200780c */ /* 0x000fe40003f06270 */
[----:B------:R1:W-:Y:S01]  /*b420*/  STS [R246+0x8464], R67 ;  /* 0x00846443f6007388 */ /* 0x0003e20000000800 */
[----:B--2---:R-:W-:-:S03]  /*b430*/  FMUL.FTZ R71, R0, R218 ;  /* 0x000000da00477220 */ /* 0x004fc60000410000 */
[----:B------:R2:W-:Y:S01]  /*b440*/  STS [R246+0x8438], R81 ;  /* 0x00843851f6007388 */ /* 0x0005e20000000800 */
[----:B-----5:R-:W-:Y:S01]  /*b450*/  FFMA.FTZ R209, R185, UR56, -R66 ;  /* 0x00000038b9d17c23 */ /* 0x020fe20008010842 */
[----:B------:R-:W-:Y:S02]  /*b460*/  FMUL.FTZ R66, R202, UR45 ;  /* 0x0000002dca427c20 */ /* 0x000fe40008410000 */
[----:B------:R5:W-:Y:S01]  /*b470*/  STS [R246+0x847c], R69 ;  /* 0x00847c45f6007388 */ /* 0x000be20000000800 */
[----:B-1----:R-:W-:-:S03]  /*b480*/  FMUL.FTZ R67, R199, UR45 ;  /* 0x0000002dc7437c20 */ /* 0x002fc60008410000 */
[----:B------:R1:W-:Y:S01]  /*b490*/  STS [R246+0x8460], R123 ;  /* 0x0084607bf6007388 */ /* 0x0003e20000000800 */
[----:B------:R-:W-:Y:S01]  /*b4a0*/  FFMA.FTZ R218, R198, UR56, -R67 ;  /* 0x00000038c6da7c23 */ /* 0x000fe20008010843 */
[----:B--2---:R-:W-:Y:S01]  /*b4b0*/  FMUL.FTZ R81, R5, R232 ;  /* 0x000000e805517220 */ /* 0x004fe20000410000 */
[----:B------:R-:W-:Y:S01]  /*b4c0*/  FMUL.FTZ R67, R203, UR45 ;  /* 0x0000002dcb437c20 */ /* 0x000fe20008410000 */
[----:B------:R-:W-:Y:S01]  /*b4d0*/  STS [R246+0x8410], R211 ;  /* 0x008410d3f6007388 */ /* 0x000fe20000000800 */
[----:B-----5:R-:W-:Y:S02]  /*b4e0*/  FMUL.FTZ R69, R201, UR45 ;  /* 0x0000002dc9457c20 */ /* 0x020fe40008410000 */
[----:B------:R-:W-:Y:S01]  /*b4f0*/  FFMA.FTZ R208, R202, UR56, -R67 ;  /* 0x00000038cad07c23 */ /* 0x000fe20008010843 */
[----:B------:R-:W-:Y:S01]  /*b500*/  STS [R246+0x8414], R215 ;  /* 0x008414d7f6007388 */ /* 0x000fe20000000800 */
[----:B------:R-:W-:Y:S01]  /*b510*/  FFMA.FTZ R210, R200, UR56, -R69 ;  /* 0x00000038c8d27c23 */ /* 0x000fe20008010845 */
[----:B-1----:R-:W-:Y:S01]  /*b520*/  FFMA.FTZ R123, R203, UR56, R66 ;  /* 0x00000038cb7b7c23 */ /* 0x002fe20008010042 */
[----:B------:R-:W-:Y:S01]  /*b530*/  FMUL.FTZ R69, R205, UR45 ;  /* 0x0000002dcd457c20 */ /* 0x000fe20008410000 */
[----:B------:R-:W-:Y:S01]  /*b540*/  STS [R246+0x8428], R225 ;  /* 0x008428e1f6007388 */ /* 0x000fe20000000800 */
[----:B------:R-:W-:Y:S01]  /*b550*/  FMUL.FTZ R67, R207, UR45 ;  /* 0x0000002dcf437c20 */ /* 0x000fe20008410000 */
[----:B------:R-:W-:Y:S01]  /*b560*/  FMUL.FTZ R66, R206, UR45 ;  /* 0x0000002dce427c20 */ /* 0x000fe20008410000 */
[----:B------:R-:W-:Y:S01]  /*b570*/  FFMA.FTZ R160, R204, UR56, -R69 ;  /* 0x00000038cca07c23 */ /* 0x000fe20008010845 */
[----:B------:R-:W-:Y:S01]  /*b580*/  STS [R246+0x8430], R223 ;  /* 0x008430dff6007388 */ /* 0x000fe20000000800 */
[----:B------:R-:W-:-:S03]  /*b590*/  FFMA.FTZ R92, R206, UR56, -R67 ;  /* 0x00000038ce5c7c23 */ /* 0x000fc60008010843 */
        /* <DEDUP_REMOVED lines=60> */
.L_x_5867:
[----:B------:R-:W-:Y:S05]  /*b960*/  BSYNC B0 ;  /* 0x0000000000007941 */ /* 0x000fea0003800000 */
.L_x_5866:
        /* <DEDUP_REMOVED lines=57> */
.L_x_5869:
[----:B------:R-:W-:Y:S05]  /*bd00*/  BSYNC B0 ;  /* 0x0000000000007941 */ /* 0x000fea0003800000 */
.L_x_5868:
[----:B------:R-:W2:Y:S01]  /*bd10*/  LDS R127, [R127+0x8800] ;  /* 0x008800007f7f7984 */ /* 0x000ea20000000800 */
[----:B------:R-:W-:Y:S04]  /*bd20*/  BSSY B0, `(.L_x_5870) ;  /* 0x0000004000007945 */ /* 0x000fe80003800000 */
[----:B------:R-:W-:Y:S05]  /*bd30*/  @!P1 BRA `(.L_x_5871) ;  /* 0x0000000000089947 */ /* 0x000fea0003800000 */
[----:B------:R3:W-:Y:S04]  /*bd40*/  REDG.E.ADD.F32.FTZ.RN.STRONG.GPU desc[UR18][R70.64+-0x3c00], R172 ;  /* 0xffc400ac460079a6 */ /* 0x0007e8000c10f392 */
[----:B--2---:R3:W-:Y:S02]  /*bd50*/  REDG.E.ADD.F32.FTZ.RN.STRONG.GPU desc[UR18][R72.64+-0x3c00], R127 ;  /* 0xffc4007f480079a6 */ /* 0x0047e4000c10f392 */
.L_x_5871:
[----:B------:R-:W-:Y:S05]  /*bd60*/  BSYNC B0 ;  /* 0x0000000000007941 */ /* 0x000fea0003800000 */
.L_x_5870:
[----:B01----:R0:W1:Y:S01]  /*bd70*/  LDS R67, [R128+0x8a00] ;  /* 0x008a000080437984 */ /* 0x0030620000000800 */
[----:B------:R-:W-:Y:S04]  /*bd80*/  BSSY B0, `(.L_x_5872) ;  /* 0x0000004000007945 */ /* 0x000fe80003800000 */
[----:B------:R-:W-:Y:S05]  /*bd90*/  @!P2 BRA `(.L_x_5873) ;  /* 0x000000000008a947 */ /* 0x000fea0003800000 */
[----:B------:R4:W-:Y:S04]  /*bda0*/  REDG.E.ADD.F32.FTZ.RN.STRONG.GPU desc[UR18][R70.64+-0x3a00], R173 ;  /* 0xffc600ad460079a6 */ /* 0x0009e8000c10f392 */
[----:B-1----:R4:W-:Y:S02]  /*bdb0*/  REDG.E.ADD.F32.FTZ.RN.STRONG.GPU desc[UR18][R72.64+-0x3a00], R67 ;  /* 0xffc60043480079a6 */ /* 0x0029e4000c10f392 */
.L_x_5873:
[----:B------:R-:W-:Y:S05]  /*bdc0*/  BSYNC B0 ;  /* 0x0000000000007941 */ /* 0x000fea0003800000 */
.L_x_5872:
        /* <DEDUP_REMOVED lines=12> */
.L_x_5875:
[----:B------:R-:W-:Y:S05]  /*be90*/  BSYNC B0 ;  /* 0x0000000000007941 */ /* 0x000fea0003800000 */
.L_x_5874:
[----:B-1--4-:R1:W4:Y:S01]  /*bea0*/  LDS R67, [R130+0x8e00] ;  /* 0x008e000082437984 */ /* 0x0123220000000800 */
[----:B------:R-:W-:Y:S04]  /*beb0*/  BSSY B0, `(.L_x_5876) ;  /* 0x0000004000007945 */ /* 0x000fe80003800000 */
[----:B------:R-:W-:Y:S05]  /*bec0*/  @!P0 BRA `(.L_x_5877) ;  /* 0x0000000000088947 */ /* 0x000fea0003800000 */
[----:B------:R0:W-:Y:S04]  /*bed0*/  REDG.E.ADD.F32.FTZ.RN.STRONG.GPU desc[UR18][R70.64+-0x3600], R175 ;  /* 0xffca00af460079a6 */ /* 0x0001e8000c10f392 */
[----:B----4-:R4:W-:Y:S02]  /*bee0*/  REDG.E.ADD.F32.FTZ.RN.STRONG.GPU desc[UR18][R72.64+-0x3600], R67 ;  /* 0xffca0043480079a6 */ /* 0x0109e4000c10f392 */
.L_x_5877:
[----:B------:R-:W-:Y:S05]  /*bef0*/  BSYNC B0 ;  /* 0x0000000000007941 */ /* 0x000fea0003800000 */
.L_x_5876:
[----:B------:R-:W0:Y:S01]  /*bf00*/  LDS R131, [R131+0x9000] ;  /* 0x0090000083837984 */ /* 0x000e220000000800 */
[----:B------:R-:W-:Y:S04]  /*bf10*/  BSSY B0, `(.L_x_5878) ;  /* 0x0000004000007945 */ /* 0x000fe80003800000 */
[----:B------:R-:W-:Y:S05]  /*bf20*/  @!P1 BRA `(.L_x_5879) ;  /* 0x0000000000089947 */ /* 0x000fea0003800000 */
[----:B------:R1:W-:Y:S04]  /*bf30*/  REDG.E.ADD.F32.FTZ.RN.STRONG.GPU desc[UR18][R70.64+-0x3400], R176 ;  /* 0xffcc00b0460079a6 */ /* 0x0003e8000c10f392 */
[----:B0-----:R1:W-:Y:S02]  /*bf40*/  REDG.E.ADD.F32.FTZ.RN.STRONG.GPU desc[UR18][R72.64+-0x3400], R131 ;  /* 0xffcc0083480079a6 */ /* 0x0013e4000c10f392 */
.L_x_5879:
[----:B------:R-:W-:Y:S05]  /*bf50*/  BSYNC B0 ;  /* 0x0000000000007941 */ /* 0x000fea0003800000 */
.L_x_5878:
[----:B----4-:R4:W0:Y:S01]  /*bf60*/  LDS R67, [R132+0x9200] ;  /* 0x0092000084437984 */ /* 0x0108220000000800 */
[----:B------:R-:W-:Y:S04]  /*bf70*/  BSSY B0, `(.L_x_5880) ;  /* 0x0000004000007945 */ /* 0x000fe80003800000 */
[----:B------:R-:W-:Y:S05]  /*bf80*/  @!P2 BRA `(.L_x_5881) ;  /* 0x000000000008a947 */ /* 0x000fea0003800000 */
[----:B------:R1:W-:Y:S04]  /*bf90*/  REDG.E.ADD.F32.FTZ.RN.STRONG.GPU desc[UR18][R70.64+-0x3200], R177 ;  /* 0xffce00b1460079a6 */ /* 0x0003e8000c10f392 */
[----:B0-----:R1:W-:Y:S02]  /*bfa0*/  REDG.E.ADD.F32.FTZ.RN.STRONG.GPU desc[UR18][R72.64+-0x3200], R67 ;  /* 0xffce0043480079a6 */ /* 0x0013e4000c10f392 */
.L_x_5881:
[----:B------:R-:W-:Y:S05]  /*bfb0*/  BSYNC B0 ;  /* 0x0000000000007941 */ /* 0x000fea0003800000 */
.L_x_5880:
[----:B------:R-:W0:Y:S01]  /*bfc0*/  LDS R133, [R133+0x9400] ;  /* 0x0094000085857984 */ /* 0x000e220000000800 */
[----:B------:R-:W-:Y:S04]  /*bfd0*/  BSSY B0, `(.L_x_5882) ;  /* 0x0000004000007945 */ /* 0x000fe80003800000 */
[----:B------:R-:W-:Y:S05]  /*bfe0*/  @!P3 BRA `(.L_x_5883) ;  /* 0x000000000008b947 */ /* 0x000fea0003800000 */
[----:B------:R1:W-:Y:S04]  /*bff0*/  REDG.E.ADD.F32.FTZ.RN.STRONG.GPU desc[UR18][R70.64+-0x3000], R178 ;  /* 0xffd000b2460079a6 */ /* 0x0003e8000c10f392 */
[----:B0-----:R1:W-:Y:S02]  /*c000*/  REDG.E.ADD.F32.FTZ.RN.STRONG.GPU desc[UR18][R72.64+-0x3000], R133 ;  /* 0xffd00085480079a6 */ /* 0x0013e4000c10f392 */
.L_x_5883:
[----:B------:R-:W-:Y:S05]  /*c010*/  BSYNC B0 ;  /* 0x0000000000007941 */ /* 0x000fea0003800000 */
.L_x_5882:
[----:B01----:R0:W1:Y:S01]  /*c020*/  LDS R67, [R134+0x9600] ;  /* 0x0096000086437984 */ /* 0x0030620000000800 */
[----:B------:R-:W-:Y:S04]  /*c030*/  BSSY B0, `(.L_x_5884) ;  /* 0x0000004000007945 */ /* 0x000fe80003800000 */
[----:B------:R-:W-:Y:S05]  /*c040*/  @!P4 BRA `(.L_x_5885) ;  /* 0x000000000008c947 */ /* 0x000fea0003800000 */
[----:B------:R0:W-:Y:S04]  /*c050*/  REDG.E.ADD.F32.FTZ.RN.STRONG.GPU desc[UR18][R70.64+-0x2e00], R179 ;  /* 0xffd200b3460079a6 */ /* 0x0001e8000c10f392 */
[----:B-1----:R0:W-:Y:S02]  /*c060*/  REDG.E.ADD.F32.FTZ.RN.STRONG.GPU desc[UR18][R72.64+-0x2e00], R67 ;  /* 0xffd20043480079a6 */ /* 0x0021e4000c10f392 */
.L_x_5885:
[----:B------:R-:W-:Y:S05]  /*c070*/  BSYNC B0 ;  /* 0x0000000000007941 */ /* 0x000fea0003800000 */
.L_x_5884:
[----:B------:R-:W0:Y:S01]  /*c080*/  LDS R135, [R135+0x9800] ;  /* 0x0098000087877984 */ /* 0x000e220000000800 */
[----:B------:R-:W-:Y:S04]  /*c090*/  BSSY B0, `(.L_x_5886) ;  /* 0x0000004000007945 */ /* 0x000fe80003800000 */
[----:B------:R-:W-:Y:S05]  /*c0a0*/  @!P5 BRA `(.L_x_5887) ;  /* 0x000000000008d947 */ /* 0x000fea0003800000 */
[----:B------:R1:W-:Y:S04]  /*c0b0*/  REDG.E.ADD.F32.FTZ.RN.STRONG.GPU desc[UR18][R70.64+-0x2c00], R180 ;  /* 0xffd400b4460079a6 */ /* 0x0003e8000c10f392 */
[----:B0-----:R0:W-:Y:S02]  /*c0c0*/  REDG.E.ADD.F32.FTZ.RN.STRONG.GPU desc[UR18][R72.64+-0x2c00], R135 ;  /* 0xffd40087480079a6 */ /* 0x0011e4000c10f392 */
.L_x_5887:
[----:B------:R-:W-:Y:S05]  /*c0d0*/  BSYNC B0 ;  /* 0x0000000000007941 */ /* 0x000fea0003800000 */
.L_x_5886:
        /* <DEDUP_REMOVED lines=12> */
.L_x_5889:
[----:B------:R-:W-:Y:S05]  /*c1a0*/  BSYNC B0 ;  /* 0x0000000000007941 */ /* 0x000fea0003800000 */
.L_x_5888:
[----:B------:R-:W0:Y:S01]  /*c1b0*/  LDS R137, [R137+0x9c00] ;  /* 0x009c000089897984 */ /* 0x000e220000000800 */
[----:B------:R-:W-:Y:S04]  /*c1c0*/  BSSY B0, `(.L_x_5890) ;  /* 0x0000004000007945 */ /* 0x000fe80003800000 */
[----:B------:R-:W-:Y:S05]  /*c1d0*/  @!P0 BRA `(.L_x_5891) ;  /* 0x0000000000088947 */ /* 0x000fea0003800000 */
[----:B------:R1:W-:Y:S04]  /*c1e0*/  REDG.E.ADD.F32.FTZ.RN.STRONG.GPU desc[UR18][R70.64+-0x2800], R182 ;  /* 0xffd800b6460079a6 */ /* 0x0003e8000c10f392 */
[----:B0-----:R0:W-:Y:S02]  /*c1f0*/  REDG.E.ADD.F32.FTZ.RN.STRONG.GPU desc[UR18][R72.64+-0x2800], R137 ;  /* 0xffd80089480079a6 */ /* 0x0011e4000c10f392 */
.L_x_5891:
[----:B------:R-:W-:Y:S05]  /*c200*/  BSYNC B0 ;  /* 0x0000000000007941 */ /* 0x000fea0003800000 */
.L_x_5890:
[----:B01----:R0:W1:Y:S01]  /*c210*/  LDS R67, [R138+0x9e00] ;  /* 0x009e00008a437984 */ /* 0x0030620000000800 */
[----:B------:R-:W-:Y:S04]  /*c220*/  BSSY B0, `(.L_x_5892) ;  /* 0x0000004000007945 */ /* 0x000fe80003800000 */
[----:B------:R-:W-:Y:S05]  /*c230*/  @!P1 BRA `(.L_x_5893) ;  /* 0x0000000000089947 */ /* 0x000fea0003800000 */
[----:B------:R0:W-:Y:S04]  /*c240*/  REDG.E.ADD.F32.FTZ.RN.STRONG.GPU desc[UR18][R70.64+-0x2600], R183 ;  /* 0xffda00b7460079a6 */ /* 0x0001e8000c10f392 */
[----:B-1----:R0:W-:Y:S02]  /*c250*/  REDG.E.ADD.F32.FTZ.RN.STRONG.GPU desc[UR18][R72.64+-0x2600], R67 ;  /* 0xffda0043480079a6 */ /* 0x0021e4000c10f392 */
.L_x_5893:
[----:B------:R-:W-:Y:S05]  /*c260*/  BSYNC B0 ;  /* 0x0000000000007941 */ /* 0x000fea0003800000 */
.L_x_5892:
[----:B------:R-:W0:Y:S01]  /*c270*/  LDS R139, [R139+0xa000] ;  /* 0x00a000008b8b7984 */ /* 0x000e220000000800 */
[----:B------:R-:W-:Y:S04]  /*c280*/  BSSY B0, `(.L_x_5894) ;  /* 0x0000004000007945 */ /* 0x000fe80003800000 */
[----:B------:R-:W-:Y:S05]  /*c290*/  @!P2 BRA `(.L_x_5895) ;  /* 0x000000000008a947 */ /* 0x000fea0003800000 */
[----:B------:R1:W-:Y:S04]  /*c2a0*/  REDG.E.ADD.F32.FTZ.RN.STRONG.GPU desc[UR18][R70.64+-0x2400], R184 ;  /* 0xffdc00b8460079a6 */ /* 0x0003e8000c10f392 */
[----:B0-----:R0:W-:Y:S02]  /*c2b0*/  REDG.E.ADD.F32.FTZ.RN.STRONG.GPU desc[UR18][R72.64+-0x2400], R139 ;  /* 0xffdc008b480079a6 */ /* 0x0011e4000c10f392 */
.L_x_5895:
[----:B------:R-:W-:Y:S05]  /*c2c0*/  BSYNC B0 ;  /* 0x0000000000007941 */ /* 0x000fea0003800000 */
.L_x_5894:
[----:B01----:R0:W1:Y:S01]  /*c2d0*/  LDS R67, [R140+0xa200] ;  /* 0x00a200008c437984 */ /* 0x0030620000000800 */
[----:B------:R-:W-:Y:S04]  /*c2e0*/  BSSY B0, `(.L_x_5896) ;  /* 0x0000004000007945 */ /* 0x000fe80003800000 */
[----:B------:R-:W-:Y:S05]  /*c2f0*/  @!P3 BRA `(.L_x_5897) ;  /* 0x000000000008b947 */ /* 0x000fea0003800000 */
[----:B------:R0:W-:Y:S04]  /*c300*/  REDG.E.ADD.F32.FTZ.RN.STRONG.GPU desc[UR18][R70.64+-0x2200], R186 ;  /* 0xffde00ba460079a6 */ /* 0x0001e8000c10f392 */
[----:B-1----:R0:W-:Y:S02]  /*c310*/  REDG.E.ADD.F32.FTZ.RN.STRONG.GPU desc[UR18][R72.64+-0x2200], R67 ;  /* 0xffde0043480079a6 */ /* 0x0021e4000c10f392 */
.L_x_5897:
[----:B------:R-:W-:Y:S05]  /*c320*/  BSYNC B0 ;  /* 0x0000000000007941 */ /* 0x000fea0003800000 */
.L_x_5896:
[----:B------:R-:W0:Y:S01]  /*c330*/  LDS R141, [R141+0xa400] ;  /* 0x00a400008d8d7984 */ /* 0x000e220000000800 */
[----:B------:R-:W-:Y:S04]  /*c340*/  BSSY B0, `(.L_x_5898) ;  /* 0x0000004000007945 */ /* 0x000fe80003800000 */
[----:B------:R-:W-:Y:S05]  /*c350*/  @!P4 BRA `(.L_x_5899) ;  /* 0x000000000008c947 */ /* 0x000fea0003800000 */
[----:B------:R1:W-:Y:S04]  /*c360*/  REDG.E.ADD.F32.FTZ.RN.STRONG.GPU desc[UR18][R70.64+-0x2000], R188 ;  /* 0xffe000bc460079a6 */ /* 0x0003e8000c10f392 */
[----:B0-----:R0:W-:Y:S02]  /*c370*/  REDG.E.ADD.F32.FTZ.RN.STRONG.GPU desc[UR18][R72.64+-0x2000], R141 ;  /* 0xffe0008d480079a6 */ /* 0x0011e4000c10f392 */
.L_x_5899:
[----:B------:R-:W-:Y:S05]  /*c380*/  BSYNC B0 ;  /* 0x0000000000007941 */ /* 0x000fea0003800000 */
.L_x_5898:
[----:B01----:R0:W1:Y:S01]  /*c390*/  LDS R67, [R142+0xa600] ;  /* 0x00a600008e437984 */ /* 0x0030620000000800 */
[----:B------:R-:W-:Y:S04]  /*c3a0*/  BSSY B0, `(.L_x_5900) ;  /* 0x0000004000007945 */ /* 0x000fe80003800000 */
[----:B------:R-:W-:Y:S05]  /*c3b0*/  @!P5 BRA `(.L_x_5901) ;  /* 0x000000000008d947 */ /* 0x000fea0003800000 */
[----:B------:R0:W-:Y:S04]  /*c3c0*/  REDG.E.ADD.F32.FTZ.RN.STRONG.GPU desc[UR18][R70.64+-0x1e00], R189 ;  /* 0xffe200bd460079a6 */ /* 0x0001e8000c10f392 */
[----:B-1----:R0:W-:Y:S02]  /*c3d0*/  REDG.E.ADD.F32.FTZ.RN.STRONG.GPU desc[UR18][R72.64+-0x1e00], R67 ;  /* 0xffe20043480079a6 */ /* 0x0021e4000c10f392 */
.L_x_5901:
[----:B------:R-:W-:Y:S05]  /*c3e0*/  BSYNC B0 ;  /* 0x0000000000007941 */ /* 0x000fea0003800000 */
.L_x_5900:
        /* <DEDUP_REMOVED lines=12> */
.L_x_5903:
[----:B------:R-:W-:Y:S05]  /*c4b0*/  BSYNC B0 ;  /* 0x0000000000007941 */ /* 0x000fea0003800000 */
.L_x_5902:
[----:B01----:R0:W1:Y:S01]  /*c4c0*/  LDS R67, [R144+0xaa00] ;  /* 0x00aa000090437984 */ /* 0x0030620000000800 */
[----:B------:R-:W-:Y:S04]  /*c4d0*/  BSSY B0, `(.L_x_5904) ;  /* 0x0000004000007945 */ /* 0x000fe80003800000 */
[----:B------:R-:W-:Y:S05]  /*c4e0*/  @!P0 BRA `(.L_x_5905) ;  /* 0x0000000000088947 */ /* 0x000fea0003800000 */
[----:B------:R0:W-:Y:S04]  /*c4f0*/  REDG.E.ADD.F32.FTZ.RN.STRONG.GPU desc[UR18][R70.64+-0x1a00], R191 ;  /* 0xffe600bf460079a6 */ /* 0x0001e8000c10f392 */
[----:B-1----:R0:W-:Y:S02]  /*c500*/  REDG.E.ADD.F32.FTZ.RN.STRONG.GPU desc[UR18][R72.64+-0x1a00], R67 ;  /* 0xffe60043480079a6 */ /* 0x0021e4000c10f392 */
.L_x_5905:
[----:B------:R-:W-:Y:S05]  /*c510*/  BSYNC B0 ;  /* 0x0000000000007941 */ /* 0x000fea0003800000 */
.L_x_5904:
[----:B------:R-:W0:Y:S01]  /*c520*/  LDS R145, [R145+0xac00] ;  /* 0x00ac000091917984 */ /* 0x000e220000000800 */
[----:B------:R-:W-:Y:S04]  /*c530*/  BSSY B0, `(.L_x_5906) ;  /* 0x0000004000007945 */ /* 0x000fe80003800000 */
[----:B------:R-:W-:Y:S05]  /*c540*/  @!P1 BRA `(.L_x_5907) ;  /* 0x0000000000089947 */ /* 0x000fea0003800000 */
[----:B------:R1:W-:Y:S04]  /*c550*/  REDG.E.ADD.F32.FTZ.RN.STRONG.GPU desc[UR18][R70.64+-0x1800], R192 ;  /* 0xffe800c0460079a6 */ /* 0x0003e8000c10f392 */
[----:B0-----:R0:W-:Y:S02]  /*c560*/  REDG.E.ADD.F32.FTZ.RN.STRONG.GPU desc[UR18][R72.64+-0x1800], R145 ;  /* 0xffe80091480079a6 */ /* 0x0011e4000c10f392 */
.L_x_5907:
[----:B------:R-:W-:Y:S05]  /*c570*/  BSYNC B0 ;  /* 0x0000000000007941 */ /* 0x000fea0003800000 */
.L_x_5906:
[----:B01----:R0:W1:Y:S01]  /*c580*/  LDS R67, [R146+0xae00] ;  /* 0x00ae000092437984 */ /* 0x0030620000000800 */
[----:B------:R-:W-:Y:S04]  /*c590*/  BSSY B0, `(.L_x_5908) ;  /* 0x0000004000007945 */ /* 0x000fe80003800000 */
[----:B------:R-:W-:Y:S05]  /*c5a0*/  @!P2 BRA `(.L_x_5909) ;  /* 0x000000000008a947 */ /* 0x000fea0003800000 */
[----:B------:R0:W-:Y:S04]  /*c5b0*/  REDG.E.ADD.F32.FTZ.RN.STRONG.GPU desc[UR18][R70.64+-0x1600], R193 ;  /* 0xffea00c1460079a6 */ /* 0x0001e8000c10f392 */
[----:B-1----:R0:W-:Y:S02]  /*c5c0*/  REDG.E.ADD.F32.FTZ.RN.STRONG.GPU desc[UR18][R72.64+-0x1600], R67 ;  /* 0xffea0043480079a6 */ /* 0x0021e4000c10f392 */
.L_x_5909:
[----:B------:R-:W-:Y:S05]  /*c5d0*/  BSYNC B0 ;  /* 0x0000000000007941 */ /* 0x000fea0003800000 */
.L_x_5908:
[----:B------:R-:W0:Y:S01]  /*c5e0*/  LDS R147, [R147+0xb000] ;  /* 0x00b0000093937984 */ /* 0x000e220000000800 */
[----:B------:R-:W-:Y:S04]  /*c5f0*/  BSSY B0, `(.L_x_5910) ;  /* 0x0000004000007945 */ /* 0x000fe80003800000 */
[----:B------:R-:W-:Y:S05]  /*c600*/  @!P3 BRA `(.L_x_5911) ;  /* 0x000000000008b947 */ /* 0x000fea0003800000 */
[----:B------:R1:W-:Y:S04]  /*c610*/  REDG.E.ADD.F32.FTZ.RN.STRONG.GPU desc[UR18][R70.64+-0x1400], R194 ;  /* 0xffec00c2460079a6 */ /* 0x0003e8000c10f392 */
[----:B0-----:R0:W-:Y:S02]  /*c620*/  REDG.E.ADD.F32.FTZ.RN.STRONG.GPU desc[UR18][R72.64+-0x1400], R147 ;  /* 0xffec0093480079a6 */ /* 0x0011e4000c10f392 */
.L_x_5911:
[----:B------:R-:W-:Y:S05]  /*c630*/  BSYNC B0 ;  /* 0x0000000000007941 */ /* 0x000fea0003800000 */
.L_x_5910:
[----:B01----:R0:W1:Y:S01]  /*c640*/  LDS R67, [R148+0xb200] ;  /* 0x00b2000094437984 */ /* 0x0030620000000800 */
[----:B------:R-:W-:Y:S04]  /*c650*/  BSSY B0, `(.L_x_5912) ;  /* 0x0000004000007945 */ /* 0x000fe80003800000 */
[----:B------:R-:W-:Y:S05]  /*c660*/  @!P4 BRA `(.L_x_5913) ;  /* 0x000000000008c947 */ /* 0x000fea0003800000 */
[----:B------:R0:W-:Y:S04]  /*c670*/  REDG.E.ADD.F32.FTZ.RN.STRONG.GPU desc[UR18][R70.64+-0x1200], R195 ;  /* 0xffee00c3460079a6 */ /* 0x0001e8000c10f392 */
[----:B-1----:R0:W-:Y:S02]  /*c680*/  REDG.E.ADD.F32.FTZ.RN.STRONG.GPU desc[UR18][R72.64+-0x1200], R67 ;  /* 0xffee0043480079a6 */ /* 0x0021e4000c10f392 */
.L_x_5913:
[----:B------:R-:W-:Y:S05]  /*c690*/  BSYNC B0 ;  /* 0x0000000000007941 */ /* 0x000fea0003800000 */
.L_x_5912:
[----:B------:R-:W0:Y:S01]  /*c6a0*/  LDS R149, [R149+0xb400] ;  /* 0x00b4000095957984 */ /* 0x000e220000000800 */
[----:B------:R-:W-:Y:S04]  /*c6b0*/  BSSY B0, `(.L_x_5914) ;  /* 0x0000004000007945 */ /* 0x000fe80003800000 */
[----:B------:R-:W-:Y:S05]  /*c6c0*/  @!P5 BRA `(.L_x_5915) ;  /* 0x000000000008d947 */ /* 0x000fea0003800000 */
[----:B------:R1:W-:Y:S04]  /*c6d0*/  REDG.E.ADD.F32.FTZ.RN.STRONG.GPU desc[UR18][R70.64+-0x1000], R196 ;  /* 0xfff000c4460079a6 */ /* 0x0003e8000c10f392 */
[----:B0-----:R0:W-:Y:S02]  /*c6e0*/  REDG.E.ADD.F32.FTZ.RN.STRONG.GPU desc[UR18][R72.64+-0x1000], R149 ;  /* 0xfff00095480079a6 */ /* 0x0011e4000c10f392 */
.L_x_5915:
[----:B------:R-:W-:Y:S05]  /*c6f0*/  BSYNC B0 ;  /* 0x0000000000007941 */ /* 0x000fea0003800000 */
.L_x_5914:
        /* <DEDUP_REMOVED lines=12> */
.L_x_5917:
[----:B------:R-:W-:Y:S05]  /*c7c0*/  BSYNC B0 ;  /* 0x0000000000007941 */ /* 0x000fea0003800000 */
.L_x_5916:
[----:B------:R-:W0:Y:S01]  /*c7d0*/  LDS R165, [R165+0xb800] ;  /* 0x00b80000a5a57984 */ /* 0x000e220000000800 */
[----:B------:R-:W-:Y:S04]  /*c7e0*/  BSSY B0, `(.L_x_5918) ;  /* 0x0000004000007945 */ /* 0x000fe80003800000 */
[----:B------:R-:W-:Y:S05]  /*c7f0*/  @!P0 BRA `(.L_x_5919) ;  /* 0x0000000000088947 */ /* 0x000fea0003800000 */
[----:B------:R1:W-:Y:S04]  /*c800*/  REDG.E.ADD.F32.FTZ.RN.STRONG.GPU desc[UR18][R70.64+-0xc00], R231 ;  /* 0xfff400e7460079a6 */ /* 0x0003e8000c10f392 */
[----:B0-----:R0:W-:Y:S02]  /*c810*/  REDG.E.ADD.F32.FTZ.RN.STRONG.GPU desc[UR18][R72.64+-0xc00], R165 ;  /* 0xfff400a5480079a6 */ /* 0x0011e4000c10f392 */
.L_x_5919:
[----:B------:R-:W-:Y:S05]  /*c820*/  BSYNC B0 ;  /* 0x0000000000007941 */ /* 0x000fea0003800000 */
.L_x_5918:
[----:B01----:R0:W1:Y:S01]  /*c830*/  LDS R67, [R166+0xba00] ;  /* 0x00ba0000a6437984 */ /* 0x0030620000000800 */
[----:B------:R-:W-:Y:S04]  /*c840*/  BSSY B0, `(.L_x_5920) ;  /* 0x0000004000007945 */ /* 0x000fe80003800000 */
[----:B------:R-:W-:Y:S05]  /*c850*/  @!P1 BRA `(.L_x_5921) ;  /* 0x0000000000089947 */ /* 0x000fea0003800000 */
[----:B------:R0:W-:Y:S04]  /*c860*/  REDG.E.ADD.F32.FTZ.RN.STRONG.GPU desc[UR18][R70.64+-0xa00], R240 ;  /* 0xfff600f0460079a6 */ /* 0x0001e8000c10f392 */
[----:B-1----:R0:W-:Y:S02]  /*c870*/  REDG.E.ADD.F32.FTZ.RN.STRONG.GPU desc[UR18][R72.64+-0xa00], R67 ;  /* 0xfff60043480079a6 */ /* 0x0021e4000c10f392 */
.L_x_5921:
[----:B------:R-:W-:Y:S05]  /*c880*/  BSYNC B0 ;  /* 0x0000000000007941 */ /* 0x000fea0003800000 */
.L_x_5920:
[----:B------:R-:W0:Y:S01]  /*c890*/  LDS R167, [R167+0xbc00] ;  /* 0x00bc0000a7a77984 */ /* 0x000e220000000800 */
[----:B------:R-:W-:Y:S04]  /*c8a0*/  BSSY B0, `(.L_x_5922) ;  /* 0x0000004000007945 */ /* 0x000fe80003800000 */
[----:B------:R-:W-:Y:S05]  /*c8b0*/  @!P2 BRA `(.L_x_5923) ;  /* 0x000000000008a947 */ /* 0x000fea0003800000 */
[----:B------:R1:W-:Y:S04]  /*c8c0*/  REDG.E.ADD.F32.FTZ.RN.STRONG.GPU desc[UR18][R70.64+-0x800], R241 ;  /* 0xfff800f1460079a6 */ /* 0x0003e8000c10f392 */
[----:B0-----:R0:W-:Y:S02]  /*c8d0*/  REDG.E.ADD.F32.FTZ.RN.STRONG.GPU desc[UR18][R72.64+-0x800], R167 ;  /* 0xfff800a7480079a6 */ /* 0x0011e4000c10f392 */
.L_x_5923:
[----:B------:R-:W-:Y:S05]  /*c8e0*/  BSYNC B0 ;  /* 0x0000000000007941 */ /* 0x000fea0003800000 */
.L_x_5922:
[----:B01----:R0:W1:Y:S01]  /*c8f0*/  LDS R67, [R168+0xbe00] ;  /* 0x00be0000a8437984 */ /* 0x0030620000000800 */
[----:B------:R-:W-:Y:S04]  /*c900*/  BSSY B0, `(.L_x_5924) ;  /* 0x0000004000007945 */ /* 0x000fe80003800000 */
[----:B------:R-:W-:Y:S05]  /*c910*/  @!P3 BRA `(.L_x_5925) ;  /* 0x000000000008b947 */ /* 0x000fea0003800000 */
[----:B------:R0:W-:Y:S04]  /*c920*/  REDG.E.ADD.F32.FTZ.RN.STRONG.GPU desc[UR18][R70.64+-0x600], R242 ;  /* 0xfffa00f2460079a6 */ /* 0x0001e8000c10f392 */
[----:B-1----:R0:W-:Y:S02]  /*c930*/  REDG.E.ADD.F32.FTZ.RN.STRONG.GPU desc[UR18][R72.64+-0x600], R67 ;  /* 0xfffa0043480079a6 */ /* 0x0021e4000c10f392 */
.L_x_5925:
[----:B------:R-:W-:Y:S05]  /*c940*/  BSYNC B0 ;  /* 0x0000000000007941 */ /* 0x000fea0003800000 */
.L_x_5924:
[----:B------:R-:W0:Y:S01]  /*c950*/  LDS R169, [R169+0xc000] ;  /* 0x00c00000a9a97984 */ /* 0x000e220000000800 */
[----:B------:R-:W-:Y:S04]  /*c960*/  BSSY B0, `(.L_x_5926) ;  /* 0x0000004000007945 */ /* 0x000fe80003800000 */
[----:B------:R-:W-:Y:S05]  /*c970*/  @!P4 BRA `(.L_x_5927) ;  /* 0x000000000008c947 */ /* 0x000fea0003800000 */
[----:B------:R1:W-:Y:S04]  /*c980*/  REDG.E.ADD.F32.FTZ.RN.STRONG.GPU desc[UR18][R70.64+-0x400], R244 ;  /* 0xfffc00f4460079a6 */ /* 0x0003e8000c10f392 */
[----:B0-----:R0:W-:Y:S02]  /*c990*/  REDG.E.ADD.F32.FTZ.RN.STRONG.GPU desc[UR18][R72.64+-0x400], R169 ;  /* 0xfffc00a9480079a6 */ /* 0x0011e4000c10f392 */
.L_x_5927:
[----:B------:R-:W-:Y:S05]  /*c9a0*/  BSYNC B0 ;  /* 0x0000000000007941 */ /* 0x000fea0003800000 */
.L_x_5926:
[----:B01----:R0:W1:Y:S01]  /*c9b0*/  LDS R67, [R170+0xc200] ;  /* 0x00c20000aa437984 */ /* 0x0030620000000800 */
[----:B------:R-:W-:Y:S04]  /*c9c0*/  BSSY B0, `(.L_x_5928) ;  /* 0x0000004000007945 */ /* 0x000fe80003800000 */
[----:B------:R-:W-:Y:S05]  /*c9d0*/  @!P5 BRA `(.L_x_5929) ;  /* 0x000000000008d947 */ /* 0x000fea0003800000 */
[----:B------:R0:W-:Y:S04]  /*c9e0*/  REDG.E.ADD.F32.FTZ.RN.STRONG.GPU desc[UR18][R70.64+-0x200], R245 ;  /* 0xfffe00f5460079a6 */ /* 0x0001e8000c10f392 */
[----:B-1----:R0:W-:Y:S02]  /*c9f0*/  REDG.E.ADD.F32.FTZ.RN.STRONG.GPU desc[UR18][R72.64+-0x200], R67 ;  /* 0xfffe0043480079a6 */ /* 0x0021e4000c10f392 */
.L_x_5929:
[----:B------:R-:W-:Y:S05]  /*ca00*/  BSYNC B0 ;  /* 0x0000000000007941 */ /* 0x000fea0003800000 */
.L_x_5928:
[----:B------:R-:W5:Y:S01]  /*ca10*/  SHFL.DOWN PT, R66, R65, 0x1, 0x1f ;  /* 0x08201f0041427f89 */ /* 0x000f6200000e0000 */
[C---:B------:R-:W-:Y:S01]  /*ca20*/  ISETP.GT.AND P0, PT, R114.reuse, 0x1e, PT ;  /* 0x0000001e7200780c */ /* 0x040fe20003f04270 */
[----:B------:R-:W-:Y:S01]  /*ca30*/  FMUL.FTZ R87, R87, R74 ;  /* 0x0000004a57577220 */ /* 0x000fe20000410000 */
[----:B------:R-:W-:Y:S01]  /*ca40*/  ISETP.NE.AND P1, PT, R114, RZ, PT ;  /* 0x000000ff7200720c */ /* 0x000fe20003f25270 */
[----:B01----:R-:W0:Y:S01]  /*ca50*/  SHFL.DOWN PT, R67, R64, 0x1, 0x1f ;  /* 0x08201f0040437f89 */ /* 0x003e2200000e0000 */
        /* <DEDUP_REMOVED lines=26> */
[----:B------:R-:W-:Y:S01]  /*cc00*/  FFMA.FTZ R83, R83, R82, R84 ;  /* 0x0000005253537223 */ /* 0x000fe20000010054 */
[----:B------:R-:W-:Y:S01]  /*cc10*/  FFMA.FTZ R94, R94, R77, R75 ;  /* 0x0000004d5e5e7223 */ /* 0x000fe2000001004b */
[----:B------:R-:W1:Y:S01]  /*cc20*/  SHFL.DOWN PT, R67, R64, 0x2, 0x1f ;  /* 0x08401f0040437f89 */ /* 0x000e6200000e0000 */
[----:B------:R-:W-:Y:S01]  /*cc30*/  FFMA.FTZ R85, R90, R185, R85 ;  /* 0x000000b95a557223 */ /* 0x000fe20000010055 */
[----:B------:R-:W-:Y:S01]  /*cc40*/  FFMA.FTZ R218, R93, R198, R218 ;  /* 0x000000c65dda7223 */ /* 0x000fe200000100da */
[----:B------:R-:W-:Y:S01]  /*cc50*/  FFMA.FTZ R99, R99, R200, R96 ;  /* 0x000000c863637223 */ /* 0x000fe20000010060 */
        /* <DEDUP_REMOVED lines=32> */
[----:B------:R-:W-:Y:S01]  /*ce60*/  FFMA.FTZ R120, R120, R67, R97 ;  /* 0x0000004378787223 */ /* 0x000fe20000010061 */
[----:B------:R-:W-:-:S03]  /*ce70*/  FFMA.FTZ R32, R67, R107, R32 ;  /* 0x0000006b43207223 */ /* 0x000fc60000010020 */
        /* <DEDUP_REMOVED lines=8> */
[----:B------:R-:W-:Y:S01]  /*cf00*/  FFMA.FTZ R117, R126, R65, R117 ;  /* 0x000000417e757223 */ /* 0x000fe20000010075 */
[----:B------:R-:W-:-:S03]  /*cf10*/  FFMA.FTZ R24, R65, R103, R24 ;  /* 0x0000006741187223 */ /* 0x000fc60000010018 */
[----:B------:R-:W-:Y:S01]  /*cf20*/  FADD.FTZ R34, R117, R34 ;  /* 0x0000002275227221 */ /* 0x000fe20000010000 */
[----:B------:R-:W-:Y:S06]  /*cf30*/  BAR.SYNC.DEFER_BLOCKING 0x0 ;  /* 0x0000000000007b1d */ /* 0x000fec0000010000 */
[----:B------:R-:W-:Y:S05]  /*cf40*/  @P2 BRA `(.L_x_5931) ;  /* 0x0000000000502947 */ /* 0x000fea0003800000 */
[----:B------:R-:W1:Y:S01]  /*cf50*/  S2UR UR43, SR_CgaCtaId ;  /* 0x00000000002b79c3 */ /* 0x000e620000008800 */
[----:B------:R-:W-:Y:S01]  /*cf60*/  UMOV UR42, 0x400 ;  /* 0x00000400002a7882 */ /* 0x000fe20000000000 */
[----:B------:R-:W-:Y:S01]  /*cf70*/  UISETP.NE.AND UP0, UPT, UR13, UR46, UPT ;  /* 0x0000002e0d00728c */ /* 0x000fe2000bf05270 */
[----:B---3--:R-:W-:-:S05]  /*cf80*/  MOV R70, UR7 ;  /* 0x0000000700467c02 */ /* 0x008fca0008000f00 */
[----:B------:R-:W-:Y:S01]  /*cf90*/  PLOP3.LUT P0, PT, PT, PT, UP0, 0x80, 0x0 ;  /* 0x000000000000781c */ /* 0x000fe20003f0f008 */
[----:B-1----:R-:W-:-:S06]  /*cfa0*/  ULEA UR42, UR43, UR42, 0x18 ;  /* 0x0000002a2b2a7291 */ /* 0x002fcc000f8ec03f */
[----:B------:R-:W-:-:S04]  /*cfb0*/  MOV R113, UR42 ;  /* 0x0000002a00717c02 */ /* 0x000fc80008000f00 */
[----:B------:R-:W-:Y:S01]  /*cfc0*/  LEA R71, R70, R113, 0x3 ;  /* 0x0000007146477211 */ /* 0x000fe200078e18ff */
[----:B------:R-:W1:Y:S04]  /*cfd0*/  LDS.128 R64, [R113+0xc610] ;  /* 0x00c6100071407984 */ /* 0x000e680000000c00 */
[----:B------:R-:W0:Y:S04]  /*cfe0*/  LDS.64 R72, [R113+0xc620] ;  /* 0x00c6200071487984 */ /* 0x000e280000000a00 */
[----:B------:R-:W3:Y:S01]  /*cff0*/  @P0 LDS.64 R74, [R71+0xfe80] ;  /* 0x00fe8000474a0984 */ /* 0x000ee20000000a00 */
[----:B-1----:R-:W-:Y:S01]  /*d000*/  FADD.FTZ R70, R69, R65 ;  /* 0x0000004145467221 */ /* 0x002fe20000010000 */
[----:B------:R-:W-:-:S03]  /*d010*/  FADD.FTZ R65, R68, R64 ;  /* 0x0000004044417221 */ /* 0x000fc60000010000 */
[----:B------:R-:W-:Y:S01]  /*d020*/  FADD.FTZ R70, R67, R70 ;  /* 0x0000004643467221 */ /* 0x000fe20000010000 */
[----:B------:R-:W-:-:S03]  /*d030*/  FADD.FTZ R65, R66, R65 ;  /* 0x0000004142417221 */ /* 0x000fc60000010000 */
[----:B0-----:R-:W-:Y:S01]  /*d040*/  FADD.FTZ R69, R70, R73 ;  /* 0x0000004946457221 */ /* 0x001fe20000010000 */
[----:B------:R-:W-:-:S03]  /*d050*/  FADD.FTZ R68, R65, R72 ;  /* 0x0000004841447221 */ /* 0x000fc60000010000 */
[----:B---3--:R-:W-:Y:S01]  /*d060*/  @P0 FADD.FTZ R69, R69, R75 ;  /* 0x0000004b45450221 */ /* 0x008fe20000010000 */
[----:B------:R-:W-:-:S05]  /*d070*/  @P0 FADD.FTZ R68, R68, R74 ;  /* 0x0000004a44440221 */ /* 0x000fca0000010000 */
[----:B------:R1:W-:Y:S02]  /*d080*/  STS.64 [R71+0xfe80], R68 ;  /* 0x00fe804447007388 */ /* 0x0003e40000000a00 */
.L_x_5931:
[----:B------:R-:W-:Y:S05]  /*d090*/  BSYNC B0 ;  /* 0x0000000000007941 */ /* 0x000fea0003800000 */
.L_x_5930:
[----:B------:R-:W-:Y:S02]  /*d0a0*/  UIADD3 UR7, UR7, 0x1, URZ ;  /* 0x0000000107077890 */ /* 0x000fe4000fffe03f */
[----:B------:R-:W-:Y:S02]  /*d0b0*/  UIADD3 UR8, UP1, UR8, 0x1, URZ ;  /* 0x0000000108087890 */ /* 0x000fe4000ff3e03f */
[----:B------:R-:W-:Y:S02]  /*d0c0*/  UISETP.GE.AND UP0, UPT, UR7, UR54, UPT ;  /* 0x000000360700728c */ /* 0x000fe4000bf06270 */
[----:B------:R-:W-:-:S04]  /*d0d0*/  UIADD3.X UR9, URZ, UR9, URZ, UP1, !UPT ;  /* 0x000000093f097290 */ /* 0x000fc80008ffe43f */
[----:B------:R-:W-:-:S13]  /*d0e0*/  PLOP3.LUT P0, PT, PT, PT, UP0, 0x80, 0x0 ;  /* 0x000000000000781c */ /* 0x000fda0003f0f008 */
[----:B------:R-:W-:Y:S05]  /*d0f0*/  @!P0 BRA `(.L_x_5932) ;  /* 0xffffff68009c8947 */ /* 0x000fea000383ffff */
.L_x_5837:
[----:B------:R-:W-:Y:S01]  /*d100*/  BAR.SYNC.DEFER_BLOCKING 0x0 ;  /* 0x0000000000007b1d */ /* 0x000fe20000010000 */
[----:B------:R-:W-:-:S05]  /*d110*/  MOV R3, 0x10 ;  /* 0x0000001000037802 */ /* 0x000fca0000000f00 */
[----:B------:R-:W-:Y:S01]  /*d120*/  IMAD.WIDE R2, R110, R3, UR48 ;  /* 0x000000306e027e25 */ /* 0x000fe2000f8e0203 */
[----:B------:R-:W-:Y:S01]  /*d130*/  IADD3 R0, R114, R114, R111 ;  /* 0x0000007272007210 */ /* 0x000fe20007ffe06f */
[----:B------:R-:W-:Y:S01]  /*d140*/  UIADD3 UR7, UR13, -0x1, URZ ;  /* 0xffffffff0d077890 */ /* 0x000fe2000fffe03f */
[----:B------:R-:W-:Y:S01]  /*d150*/  F2FP.BF16.F32.PACK_AB R20, R20, R27 ;  /* 0x0000001b1414723e */ /* 0x000fe200000010ff */
[----:B------:R-:W-:Y:S01]  /*d160*/  USHF.R.S32.HI UR30, URZ, 0x1f, UR11 ;  /* 0x0000001f3f1e7899 */ /* 0x000fe2000801140b */
[----:B------:R-:W-:Y:S01]  /*d170*/  ULDC.64 UR24, c[0x0][0x388] ;  /* 0x0000e20000187ab9 */ /* 0x000fe20000000a00 */
[----:B------:R-:W-:Y:S01]  /*d180*/  USHF.R.S32.HI UR27, URZ, 0x1f, UR10 ;  /* 0x0000001f3f1b7899 */ /* 0x000fe2000801140a */
[----:B------:R-:W-:Y:S01]  /*d190*/  ULDC.64 UR28, c[0x0][0x3e0] ;  /* 0x0000f800001c7ab9 */ /* 0x000fe20000000a00 */
[----:B------:R-:W5:Y:S04]  /*d1a0*/  LDG.E.128 R4, desc[UR18][R2.64] ;  /* 0x0000001202047981 */ /* 0x000f68000c1e1d00 */
[----:B------:R-:W2:Y:S01]  /*d1b0*/  LDG.E.128 R12, desc[UR18][R2.64+0x200] ;  /* 0x00020012020c7981 */ /* 0x000ea2000c1e1d00 */
[----:B------:R-:W-:Y:S01]  /*d1c0*/  LEA R0, R0, R113, 0x4 ;  /* 0x0000007100007211 */ /* 0x000fe200078e20ff */
[----:B------:R-:W-:-:S02]  /*d1d0*/  USHF.L.U32 UR8, UR7, 0xb, URZ ;  /* 0x0000000b07087899 */ /* 0x000fc4000800063f */
[----:B------:R-:W-:Y:S02]  /*d1e0*/  UIMAD UR22, UR30, UR24, URZ ;  /* 0x000000181e1672a4 */ /* 0x000fe4000f8e023f */
[----:B------:R-:W-:Y:S02]  /*d1f0*/  USHF.R.S32.HI UR9, URZ, 0x1f, UR8 ;  /* 0x0000001f3f097899 */ /* 0x000fe40008011408 */
[----:B------:R-:W-:Y:S02]  /*d200*/  UIMAD UR26, UR11, UR25, UR22 ;  /* 0x000000190b1a72a4 */ /* 0x000fe4000f8e0216 */
[----:B------:R-:W-:Y:S01]  /*d210*/  UIMAD.WIDE.U32 UR24, UR11, UR24, UR8 ;  /* 0x000000180b1872a5 */ /* 0x000fe2000f8e0008 */
[----:B------:R-:W-:Y:S01]  /*d220*/  ULDC.64 UR22, c[0x0][0x390] ;  /* 0x0000e40000167ab9 */ /* 0x000fe20000000a00 */
[----:B------:R-:W-:Y:S02]  /*d230*/  UIADD3 UR48, UP1, UR48, -0x1000, URZ ;  /* 0xfffff00030307890 */ /* 0x000fe4000ff3e03f */
[----:B------:R-:W-:-:S02]  /*d240*/  UIADD3 UR25, UR25, UR26, URZ ;  /* 0x0000001a19197290 */ /* 0x000fc4000fffe03f */
[----:B------:R-:W-:Y:S02]  /*d250*/  UIMAD UR26, UR27, UR22, URZ ;  /* 0x000000161b1a72a4 */ /* 0x000fe4000f8e023f */
[----:B------:R-:W-:Y:S02]  /*d260*/  UIADD3 UR14, UP2, UR14, -0x2000, URZ ;  /* 0xffffe0000e0e7890 */ /* 0x000fe4000ff5e03f */
[----:B------:R-:W-:Y:S02]  /*d270*/  UIMAD UR26, UR10, UR23, UR26 ;  /* 0x000000170a1a72a4 */ /* 0x000fe4000f8e021a */
[----:B------:R-:W-:Y:S02]  /*d280*/  UIMAD.WIDE.U32 UR22, UR10, UR22, UR24 ;  /* 0x000000160a1672a5 */ /* 0x000fe4000f8e0018 */
[----:B------:R-:W-:Y:S02]  /*d290*/  UIADD3 UR16, UP3, UR16, -0x2000, URZ ;  /* 0xffffe00010107890 */ /* 0x000fe4000ff7e03f */
[----:B------:R-:W-:-:S02]  /*d2a0*/  UIADD3 UR24, UR23, UR26, URZ ;  /* 0x0000001a17187290 */ /* 0x000fc4000fffe03f */
[----:B------:R-:W-:Y:S02]  /*d2b0*/  ULEA UR23, UP0, UR22, UR28, 0x1 ;  /* 0x0000001c16177291 */ /* 0x000fe4000f80083f */
[----:B------:R-:W-:Y:S02]  /*d2c0*/  UIADD3 UR51, UP4, UR51, -0x1000, URZ ;  /* 0xfffff00033337890 */ /* 0x000fe4000ff9e03f */
[----:B------:R-:W-:Y:S02]  /*d2d0*/  ULEA.HI.X UR22, UR22, UR29, UR24, 0x1, UP0 ;  /* 0x0000001d16167291 */ /* 0x000fe400080f0c18 */
[----:B------:R-:W-:Y:S01]  /*d2e0*/  UIADD3 UR53, UP5, UR53, -0x1000, URZ ;  /* 0xfffff00035357890 */ /* 0x000fe2000ffbe03f */
[----:B------:R-:W-:Y:S01]  /*d2f0*/  ULDC.64 UR24, c[0x0][0x3a8] ;  /* 0x0000ea0000187ab9 */ /* 0x000fe20000000a00 */
[----:B------:R-:W-:Y:S02]  /*d300*/  UIADD3 UR6, UR6, 0x1, URZ ;  /* 0x0000000106067890 */ /* 0x000fe4000fffe03f */
[----:B------:R-:W-:-:S02]  /*d310*/  UIMAD.WIDE.U32 UR8, UR11, UR24, UR8 ;  /* 0x000000180b0872a5 */ /* 0x000fc4000f8e0008 */
[----:B------:R-:W-:Y:S02]  /*d320*/  UIADD3.X UR49, UR49, -0x1, URZ, UP1, !UPT ;  /* 0xffffffff31317890 */ /* 0x000fe40008ffe43f */
[----:B------:R-:W-:Y:S02]  /*d330*/  UIADD3.X UR15, UR15, -0x1, URZ, UP2, !UPT ;  /* 0xffffffff0f0f7890 */ /* 0x000fe400097fe43f */
[----:B------:R-:W-:Y:S02]  /*d340*/  UIADD3.X UR17, UR17, -0x1, URZ, UP3, !UPT ;  /* 0xffffffff11117890 */ /* 0x000fe40009ffe43f */
[----:B------:R-:W-:Y:S02]  /*d350*/  UIADD3.X UR50, UR50, -0x1, URZ, UP4, !UPT ;  /* 0xffffffff32327890 */ /* 0x000fe4000a7fe43f */
[----:B------:R-:W-:Y:S01]  /*d360*/  UIADD3.X UR52, UR52, -0x1, URZ, UP5, !UPT ;  /* 0xffffffff34347890 */ /* 0x000fe2000affe43f */
[----:B-----5:R-:W-:Y:S04]  /*d370*/  STS.128 [R109], R4 ;  /* 0x000000046d007388 */ /* 0x020fe80000000c00 */
[----:B--2---:R-:W-:Y:S01]  /*d380*/  STS.128 [R109+0x200], R12 ;  /* 0x0002000c6d007388 */ /* 0x004fe20000000c00 */
[----:B------:R-:W-:-:S03]  /*d390*/  NOP ;  /* 0x0000000000007918 */ /* 0x000fc60000000000 */
[----:B------:R-:W2:Y:S04]  /*d3a0*/  LDS.128 R8, [R0] ;  /* 0x0000000000087984 */ /* 0x000ea80000000c00 */
[----:B------:R-:W5:Y:S01]  /*d3b0*/  LDS.128 R4, [R0+0x10] ;  /* 0x0000100000047984 */ /* 0x000f620000000c00 */
[C---:B--2---:R-:W-:Y:S02]  /*d3c0*/  SHF.L.U32 R16, R8.reuse, 0x10, RZ ;  /* 0x0000001008107819 */ /* 0x044fe400000006ff */
        /* <DEDUP_REMOVED lines=15> */
[----:B-----5:R-:W-:Y:S02]  /*d4c0*/  SHF.L.U32 R13, R4, 0x10, RZ ;  /* 0x00000010040d7819 */ /* 0x020fe400000006ff */
[----:B------:R-:W-:Y:S01]  /*d4d0*/  SHF.L.U32 R9, R9, 0x10, RZ ;  /* 0x0000001009097819 */ /* 0x000fe200000006ff */
[----:B------:R-:W-:Y:S01]  /*d4e0*/  @!P0 FMUL.FTZ R2, R40, -1.4426950216293334961 ;  /* 0xbfb8aa3b28028820 */ /* 0x000fe20000410000 */
[----:B------:R-:W-:Y:S01]  /*d4f0*/  FSETP.GTU.FTZ.AND P3, PT, R15, 20, PT ;  /* 0x41a000000f00780b */ /* 0x000fe20003f7c000 */
[----:B------:R-:W-:Y:S01]  /*d500*/  FADD.FTZ R40, R13, UR5 ;  /* 0x000000050d287e21 */ /* 0x000fe20008010000 */
[----:B------:R-:W-:Y:S01]  /*d510*/  FSETP.GTU.FTZ.AND P6, PT, R12, 20, PT ;  /* 0x41a000000c00780b */ /* 0x000fe20003fdc000 */
[----:B------:R-:W-:Y:S01]  /*d520*/  @!P5 FMUL.FTZ R3, R3, -1.4426950216293334961 ;  /* 0xbfb8aa3b0303d820 */ /* 0x000fe20000410000 */
[----:B------:R-:W-:Y:S01]  /*d530*/  FADD.FTZ R13, R9, UR5 ;  /* 0x00000005090d7e21 */ /* 0x000fe20008010000 */
[----:B------:R-:W-:Y:S01]  /*d540*/  @!P2 FMUL.FTZ R8, R16, -1.4426950216293334961 ;  /* 0xbfb8aa3b1008a820 */ /* 0x000fe20000410000 */
[----:B------:R-:W2:Y:S01]  /*d550*/  @!P0 MUFU.EX2 R2, R2 ;  /* 0x0000000200028308 */ /* 0x000ea20000000800 */
[----:B------:R-:W-:-:S02]  /*d560*/  PRMT R10, R10, 0x7632, R10 ;  /* 0x000076320a0a7816 */ /* 0x000fc4000000000a */
[----:B------:R-:W-:Y:S02]  /*d570*/  FSETP.GTU.FTZ.AND P4, PT, R13, 20, PT ;  /* 0x41a000000d00780b */ /* 0x000fe40003f9c000 */
[----:B------:R-:W-:Y:S02]  /*d580*/  SHF.L.U32 R9, R5, 0x10, RZ ;  /* 0x0000001005097819 */ /* 0x000fe400000006ff */
[----:B------:R-:W-:Y:S01]  /*d590*/  PRMT R11, R11, 0x7632, R11 ;  /* 0x000076320b0b7816 */ /* 0x000fe2000000000b */
[----:B------:R-:W5:Y:S01]  /*d5a0*/  @!P5 MUFU.EX2 R3, R3 ;  /* 0x000000030003d308 */ /* 0x000f620000000800 */
[----:B------:R-:W-:Y:S01]  /*d5b0*/  SHF.L.U32 R10, R10, 0x10, RZ ;  /* 0x000000100a0a7819 */ /* 0x000fe200000006ff */
[----:B------:R-:W-:Y:S01]  /*d5c0*/  @!P6 FMUL.FTZ R12, R12, -1.4426950216293334961 ;  /* 0xbfb8aa3b0c0ce820 */ /* 0x000fe20000410000 */
[----:B------:R-:W-:Y:S02]  /*d5d0*/  SHF.L.U32 R11, R11, 0x10, RZ ;  /* 0x000000100b0b7819 */ /* 0x000fe400000006ff */
[----:B------:R-:W-:-:S02]  /*d5e0*/  FSETP.GTU.FTZ.AND P1, PT, R40, 20, PT ;  /* 0x41a000002800780b */ /* 0x000fc40003f3c000 */
[----:B------:R-:W-:Y:S01]  /*d5f0*/  PRMT R5, R5, 0x7632, R5 ;  /* 0x0000763205057816 */ /* 0x000fe20000000005 */
[----:B------:R-:W0:Y:S01]  /*d600*/  @!P2 MUFU.EX2 R8, R8 ;  /* 0x000000080008a308 */ /* 0x000e220000000800 */
[----:B--2---:R-:W-:Y:S01]  /*d610*/  @!P0 FADD.FTZ R0, R2, 1 ;  /* 0x3f80000002008421 */ /* 0x004fe20000010000 */
[----:B------:R-:W-:Y:S02]  /*d620*/  PRMT R4, R4, 0x7632, R4 ;  /* 0x0000763204047816 */ /* 0x000fe40000000004 */
[----:B------:R-:W-:Y:S02]  /*d630*/  SHF.L.U32 R5, R5, 0x10, RZ ;  /* 0x0000001005057819 */ /* 0x000fe400000006ff */
[----:B------:R-:W-:Y:S02]  /*d640*/  SHF.L.U32 R4, R4, 0x10, RZ ;  /* 0x0000001004047819 */ /* 0x000fe400000006ff */
[----:B------:R2:W1:Y:S01]  /*d650*/  @!P0 MUFU.RCP R14, R0 ;  /* 0x00000000000e8308 */ /* 0x0004620000001000 */
[----:B-----5:R-:W-:-:S02]  /*d660*/  @!P5 FADD.FTZ R3, R3, 1 ;  /* 0x3f8000000303d421 */ /* 0x020fc40000010000 */
[----:B------:R-:W-:-:S05]  /*d670*/  FADD.FTZ R4, R4, UR5 ;  /* 0x0000000504047e21 */ /* 0x000fca0008010000 */
[----:B------:R-:W5:Y:S01]  /*d680*/  @!P5 MUFU.RCP R3, R3 ;  /* 0x000000030003d308 */ /* 0x000f620000001000 */
[----:B0-----:R-:W-:Y:S01]  /*d690*/  @!P2 FADD.FTZ R2, R8, 1 ;  /* 0x3f8000000802a421 */ /* 0x001fe20000010000 */
[----:B--2---:R-:W-:Y:S01]  /*d6a0*/  @!P3 FMUL.FTZ R0, R15, -1.4426950216293334961 ;  /* 0xbfb8aa3b0f00b820 */ /* 0x004fe20000410000 */
[----:B------:R-:W-:Y:S01]  /*d6b0*/  FADD.FTZ R15, R9, UR5 ;  /* 0x00000005090f7e21 */ /* 0x000fe20008010000 */
[----:B------:R-:W-:-:S04]  /*d6c0*/  FADD.FTZ R9, R10, UR5 ;  /* 0x000000050a097e21 */ /* 0x000fc80008010000 */
[----:B------:R0:W2:Y:S01]  /*d6d0*/  @!P2 MUFU.RCP R16, R2 ;  /* 0x000000020010a308 */ /* 0x0000a20000001000 */
[----:B-1----:R-:W-:Y:S01]  /*d6e0*/  @!P0 FMUL.FTZ R33, R33, R14 ;  /* 0x0000000e21218220 */ /* 0x002fe20000410000 */
[----:B------:R-:W-:Y:S01]  /*d6f0*/  FADD.FTZ R14, R11, UR5 ;  /* 0x000000050b0e7e21 */ /* 0x000fe20008010000 */
[----:B------:R-:W-:-:S05]  /*d700*/  FSETP.GTU.FTZ.AND P0, PT, R15, 20, PT ;  /* 0x41a000000f00780b */ /* 0x000fca0003f1c000 */
[----:B------:R1:W3:Y:S01]  /*d710*/  @!P3 MUFU.EX2 R8, R0 ;  /* 0x000000000008b308 */ /* 0x0002e20000000800 */
[----:B-----5:R-:W-:Y:S01]  /*d720*/  @!P5 FMUL.FTZ R34, R34, R3 ;  /* 0x000000032222d220 */ /* 0x020fe20000410000 */
[----:B------:R-:W-:Y:S01]  /*d730*/  FSETP.GTU.FTZ.AND P5, PT, R9, 20, PT ;  /* 0x41a000000900780b */ /* 0x000fe20003fbc000 */
[----:B0-----:R-:W-:-:S05]  /*d740*/  @!P1 FMUL.FTZ R2, R40, -1.4426950216293334961 ;  /* 0xbfb8aa3b28029820 */ /* 0x001fca0000410000 */
[----:B------:R-:W0:Y:S01]  /*d750*/  @!P6 MUFU.EX2 R12, R12 ;  /* 0x0000000c000ce308 */ /* 0x000e220000000800 */
[----:B-1----:R-:W-:Y:S01]  /*d760*/  @!P4 FMUL.FTZ R0, R13, -1.4426950216293334961 ;  /* 0xbfb8aa3b0d00c820 */ /* 0x002fe20000410000 */
[----:B--2---:R-:W-:Y:S01]  /*d770*/  @!P2 FMUL.FTZ R35, R35, R16 ;  /* 0x000000102323a220 */ /* 0x004fe20000410000 */
[----:B------:R-:W-:Y:S01]  /*d780*/  FSETP.GTU.FTZ.AND P2, PT, R14, 20, PT ;  /* 0x41a000000e00780b */ /* 0x000fe20003f5c000 */
[----:B------:R-:W-:Y:S01]  /*d790*/  @!P0 FMUL.FTZ R11, R15, -1.4426950216293334961 ;  /* 0xbfb8aa3b0f0b8820 */ /* 0x000fe20000410000 */
[----:B------:R-:W-:Y:S02]  /*d7a0*/  SHF.L.U32 R13, R6, 0x10, RZ ;  /* 0x00000010060d7819 */ /* 0x000fe400000006ff */
[----:B------:R-:W-:Y:S01]  /*d7b0*/  @!P5 FMUL.FTZ R3, R9, -1.4426950216293334961 ;  /* 0xbfb8aa3b0903d820 */ /* 0x000fe20000410000 */
[----:B------:R-:W1:Y:S01]  /*d7c0*/  @!P4 MUFU.EX2 R0, R0 ;  /* 0x000000000000c308 */ /* 0x000e620000000800 */
[----:B---3--:R-:W-:Y:S01]  /*d7d0*/  @!P3 FADD.FTZ R8, R8, 1 ;  /* 0x3f8000000808b421 */ /* 0x008fe20000010000 */
[----:B------:R-:W-:Y:S01]  /*d7e0*/  FADD.FTZ R13, R13, UR5 ;  /* 0x000000050d0d7e21 */ /* 0x000fe20008010000 */
[----:B------:R-:W-:-:S04]  /*d7f0*/  PRMT R6, R6, 0x7632, R6 ;  /* 0x0000763206067816 */ /* 0x000fc80000000006 */
[----:B------:R-:W-:Y:S01]  /*d800*/  SHF.L.U32 R6, R6, 0x10, RZ ;  /* 0x0000001006067819 */ /* 0x000fe200000006ff */
[----:B------:R-:W-:Y:S01]  /*d810*/  @!P2 FMUL.FTZ R9, R14, -1.4426950216293334961 ;  /* 0xbfb8aa3b0e09a820 */ /* 0x000fe20000410000 */
[----:B0-----:R-:W-:Y:S01]  /*d820*/  @!P6 FADD.FTZ R12, R12, 1 ;  /* 0x3f8000000c0ce421 */ /* 0x001fe20000010000 */
[----:B------:R1:W0:Y:S02]  /*d830*/  @!P1 MUFU.EX2 R10, R2 ;  /* 0x00000002000a9308 */ /* 0x0002240000000800 */
[----:B------:R-:W-:-:S06]  /*d840*/  FADD.FTZ R6, R6, UR5 ;  /* 0x0000000506067e21 */ /* 0x000fcc0008010000 */
[----:B------:R-:W2:Y:S01]  /*d850*/  @!P5 MUFU.EX2 R3, R3 ;  /* 0x000000030003d308 */ /* 0x000ea20000000800 */
[----:B-1----:R-:W-:-:S07]  /*d860*/  @!P4 FADD.FTZ R2, R0, 1 ;  /* 0x3f8000000002c421 */ /* 0x002fce0000010000 */
[----:B------:R-:W1:Y:S01]  /*d870*/  @!P2 MUFU.EX2 R9, R9 ;  /* 0x000000090009a308 */ /* 0x000e620000000800 */
[----:B0-----:R-:W-:-:S07]  /*d880*/  @!P1 FADD.FTZ R10, R10, 1 ;  /* 0x3f8000000a0a9421 */ /* 0x001fce0000010000 */
[----:B------:R0:W3:Y:S01]  /*d890*/  @!P4 MUFU.RCP R15, R2 ;  /* 0x00000002000fc308 */ /* 0x0000e20000001000 */
[----:B--2---:R-:W-:-:S07]  /*d8a0*/  @!P5 FADD.FTZ R0, R3, 1 ;  /* 0x3f8000000300d421 */ /* 0x004fce0000010000 */
[----:B------:R-:W2:Y:S01]  /*d8b0*/  @!P6 MUFU.RCP R12, R12 ;  /* 0x0000000c000ce308 */ /* 0x000ea20000001000 */
[----:B0-----:R-:W-:Y:S01]  /*d8c0*/  SHF.L.U32 R2, R7, 0x10, RZ ;  /* 0x0000001007027819 */ /* 0x001fe200000006ff */
[----:B-1----:R-:W-:Y:S01]  /*d8d0*/  @!P2 FADD.FTZ R9, R9, 1 ;  /* 0x3f8000000909a421 */ /* 0x002fe20000010000 */
[----:B------:R-:W-:-:S03]  /*d8e0*/  PRMT R7, R7, 0x7632, R7 ;  /* 0x0000763207077816 */ /* 0x000fc60000000007 */
[----:B------:R-:W-:Y:S01]  /*d8f0*/  FADD.FTZ R14, R2, UR5 ;  /* 0x00000005020e7e21 */ /* 0x000fe20008010000 */
[----:B------:R-:W-:Y:S01]  /*d900*/  SHF.L.U32 R7, R7, 0x10, RZ ;  /* 0x0000001007077819 */ /* 0x000fe200000006ff */
[----:B------:R-:W0:Y:S01]  /*d910*/  @!P3 MUFU.RCP R8, R8 ;  /* 0x000000080008b308 */ /* 0x000e220000001000 */
[----:B---3--:R-:W-:Y:S01]  /*d920*/  @!P4 FMUL.FTZ R36, R36, R15 ;  /* 0x0000000f2424c220 */ /* 0x008fe20000410000 */
[----:B------:R-:W-:Y:S02]  /*d930*/  FSETP.GTU.FTZ.AND P4, PT, R13, 20, PT ;  /* 0x41a000000d00780b */ /* 0x000fe40003f9c000 */
[----:B------:R-:W-:Y:S01]  /*d940*/  F2FP.BF16.F32.PACK_AB R15, R21, R30 ;  /* 0x0000001e150f723e */ /* 0x000fe200000010ff */
[----:B------:R-:W-:Y:S01]  /*d950*/  FADD.FTZ R7, R7, UR5 ;  /* 0x0000000507077e21 */ /* 0x000fe20008010000 */
[----:B------:R-:W-:Y:S02]  /*d960*/  F2FP.BF16.F32.PACK_AB R21, R19, R28 ;  /* 0x0000001c1315723e */ /* 0x000fe400000010ff */
[----:B------:R-:W1:Y:S01]  /*d970*/  @!P5 MUFU.RCP R3, R0 ;  /* 0x000000000003d308 */ /* 0x000e620000001000 */
[----:B--2---:R-:W-:Y:S01]  /*d980*/  @!P6 FMUL.FTZ R37, R37, R12 ;  /* 0x0000000c2525e220 */ /* 0x004fe20000410000 */
[----:B------:R-:W-:Y:S01]  /*d990*/  FADD.FTZ R12, R5, UR5 ;  /* 0x00000005050c7e21 */ /* 0x000fe20008010000 */
[----:B------:R-:W-:-:S04]  /*d9a0*/  FSETP.GTU.FTZ.AND P6, PT, R14, 20, PT ;  /* 0x41a000000e00780b */ /* 0x000fc80003fdc000 */
[----:B------:R-:W-:Y:S01]  /*d9b0*/  @!P4 FMUL.FTZ R2, R13, -1.4426950216293334961 ;  /* 0xbfb8aa3b0d02c820 */ /* 0x000fe20000410000 */
[----:B------:R-:W2:Y:S01]  /*d9c0*/  @!P2 MUFU.RCP R9, R9 ;  /* 0x000000090009a308 */ /* 0x000ea20000001000 */
[----:B0-----:R-:W-:Y:S01]  /*d9d0*/  @!P3 FMUL.FTZ R39, R39, R8 ;  /* 0x000000082727b220 */ /* 0x001fe20000410000 */
[----:B------:R-:W-:Y:S02]  /*d9e0*/  FSETP.GTU.FTZ.AND P3, PT, R12, 20, PT ;  /* 0x41a000000c00780b */ /* 0x000fe40003f7c000 */
[----:B------:R-:W-:Y:S02]  /*d9f0*/  LEA R8, R114, R111, 0x1 ;  /* 0x0000006f72087211 */ /* 0x000fe400078e08ff */
[----:B------:R-:W-:Y:S02]  /*da00*/  F2FP.BF16.F32.PACK_AB R13, R23, R32 ;  /* 0x00000020170d723e */ /* 0x000fe400000010ff */
[----:B------:R-:W0:Y:S01]  /*da10*/  @!P1 MUFU.RCP R10, R10 ;  /* 0x0000000a000a9308 */ /* 0x000e220000001000 */
[----:B-1----:R-:W-:Y:S01]  /*da20*/  @!P5 FMUL.FTZ R38, R38, R3 ;  /* 0x000000032626d220 */ /* 0x002fe20000410000 */
[----:B------:R-:W-:Y:S01]  /*da30*/  @!P6 FMUL.FTZ R5, R14, -1.4426950216293334961 ;  /* 0xbfb8aa3b0e05e820 */ /* 0x000fe20000410000 */
[----:B------:R-:W-:-:S02]  /*da40*/  F2FP.BF16.F32.PACK_AB R14, R22, R29 ;  /* 0x0000001d160e723e */ /* 0x000fc400000010ff */
[----:B------:R-:W-:Y:S02]  /*da50*/  LEA R8, R8, R113, 0x4 ;  /* 0x0000007108087211 */ /* 0x000fe400078e20ff */
[----:B------:R-:W-:Y:S01]  /*da60*/  F2FP.BF16.F32.PACK_AB R23, R17, R26 ;  /* 0x0000001a1117723e */ /* 0x000fe200000010ff */
[----:B------:R1:W3:Y:S01]  /*da70*/  @!P4 MUFU.EX2 R3, R2 ;  /* 0x000000020003c308 */ /* 0x0002e20000000800 */
[----:B------:R-:W-:Y:S01]  /*da80*/  F2FP.BF16.F32.PACK_AB R22, R18, R25 ;  /* 0x000000191216723e */ /* 0x000fe200000010ff */
[----:B--2---:R-:W-:Y:S01]  /*da90*/  @!P2 FMUL.FTZ R42, R42, R9 ;  /* 0x000000092a2aa220 */ /* 0x004fe20000410000 */
[----:B------:R-:W-:Y:S02]  /*daa0*/  FSETP.GTU.FTZ.AND P5, PT, R4, 20, PT ;  /* 0x41a000000400780b */ /* 0x000fe40003fbc000 */
[----:B------:R-:W-:Y:S01]  /*dab0*/  FSETP.GTU.FTZ.AND P2, PT, R6, 20, PT ;  /* 0x41a000000600780b */ /* 0x000fe20003f5c000 */
[----:B------:R2:W-:Y:S02]  /*dac0*/  STS.128 [R8+0x10], R20 ;  /* 0x0000101408007388 */ /* 0x0005e40000000c00 */
[----:B------:R-:W5:Y:S01]  /*dad0*/  @!P0 MUFU.EX2 R11, R11 ;  /* 0x0000000b000b8308 */ /* 0x000f620000000800 */
[----:B-1----:R-:W-:Y:S01]  /*dae0*/  @!P3 FMUL.FTZ R2, R12, -1.4426950216293334961 ;  /* 0xbfb8aa3b0c02b820 */ /* 0x002fe20000410000 */
[----:B------:R-:W-:Y:S01]  /*daf0*/  F2FP.BF16.F32.PACK_AB R12, R24, R31 ;  /* 0x0000001f180c723e */ /* 0x000fe200000010ff */
[----:B0-----:R-:W-:Y:S01]  /*db00*/  @!P1 FMUL.FTZ R41, R41, R10 ;  /* 0x0000000a29299220 */ /* 0x001fe20000410000 */
[----:B------:R-:W-:-:S03]  /*db10*/  FSETP.GTU.FTZ.AND P1, PT, R7, 20, PT ;  /* 0x41a000000700780b */ /* 0x000fc60003f3c000 */
[----:B------:R-:W-:Y:S01]  /*db20*/  STS.128 [R8], R12 ;  /* 0x0000000c08007388 */ /* 0x000fe20000000c00 */
[----:B------:R-:W-:-:S03]  /*db30*/  NOP ;  /* 0x0000000000007918 */ /* 0x000fc60000000000 */
[----:B------:R-:W0:Y:S01]  /*db40*/  LDS.128 R12, [R109] ;  /* 0x000000006d0c7984 */ /* 0x000e220000000c00 */
[----:B------:R-:W1:Y:S01]  /*db50*/  @!P3 MUFU.EX2 R2, R2 ;  /* 0x000000020002b308 */ /* 0x000e620000000800 */
[----:B------:R-:W-:Y:S01]  /*db60*/  @!P5 FMUL.FTZ R0, R4, -1.4426950216293334961 ;  /* 0xbfb8aa3b0400d820 */ /* 0x000fe20000410000 */
[----:B------:R-:W-:Y:S01]  /*db70*/  @!P2 FMUL.FTZ R4, R6, -1.4426950216293334961 ;  /* 0xbfb8aa3b0604a820 */ /* 0x000fe20000410000 */
[----:B------:R-:W4:Y:S02]  /*db80*/  LDS.128 R16, [R109+0x200] ;  /* 0x000200006d107984 */ /* 0x000f240000000c00 */
[----:B------:R-:W-:Y:S01]  /*db90*/  @!P1 FMUL.FTZ R6, R7, -1.4426950216293334961 ;  /* 0xbfb8aa3b07069820 */ /* 0x000fe20000410000 */
[----:B---3--:R-:W-:Y:S01]  /*dba0*/  @!P4 FADD.FTZ R3, R3, 1 ;  /* 0x3f8000000303c421 */ /* 0x008fe20000010000 */
[----:B-----5:R-:W-:Y:S01]  /*dbb0*/  @!P0 FADD.FTZ R11, R11, 1 ;  /* 0x3f8000000b0b8421 */ /* 0x020fe20000010000 */
[----:B--2---:R-:W-:Y:S01]  /*dbc0*/  F2FP.BF16.F32.PACK_AB R20, R34, R33 ;  /* 0x000000212214723e */ /* 0x004fe200000010ff */
[----:B------:R-:W2:Y:S01]  /*dbd0*/  @!P6 MUFU.EX2 R5, R5 ;  /* 0x000000050005e308 */ /* 0x000ea20000000800 */
[----:B------:R-:W-:-:S02]  /*dbe0*/  F2FP.BF16.F32.PACK_AB R23, R42, R39 ;  /* 0x000000272a17723e */ /* 0x000fc400000010ff */
[----:B------:R-:W-:-:S05]  /*dbf0*/  F2FP.BF16.F32.PACK_AB R22, R38, R37 ;  /* 0x000000252616723e */ /* 0x000fca00000010ff */
[----:B------:R-:W3:Y:S01]  /*dc00*/  @!P5 MUFU.EX2 R0, R0 ;  /* 0x000000000000d308 */ /* 0x000ee20000000800 */
[----:B-1----:R-:W-:-:S07]  /*dc10*/  @!P3 FADD.FTZ R2, R2, 1 ;  /* 0x3f8000000202b421 */ /* 0x002fce0000010000 */
[----:B------:R-:W1:Y:S01]  /*dc20*/  @!P2 MUFU.EX2 R4, R4 ;  /* 0x000000040004a308 */ /* 0x000e620000000800 */
[----:B--2---:R-:W-:-:S07]  /*dc30*/  @!P6 FADD.FTZ R5, R5, 1 ;  /* 0x3f8000000505e421 */ /* 0x004fce0000010000 */
[----:B------:R-:W2:Y:S01]  /*dc40*/  @!P1 MUFU.EX2 R6, R6 ;  /* 0x0000000600069308 */ /* 0x000ea20000000800 */
[----:B---3--:R-:W-:-:S07]  /*dc50*/  @!P5 FADD.FTZ R0, R0, 1 ;  /* 0x3f8000000000d421 */ /* 0x008fce0000010000 */
[----:B------:R3:W5:Y:S01]  /*dc60*/  @!P4 MUFU.RCP R24, R3 ;  /* 0x000000030018c308 */ /* 0x0007620000001000 */
[----:B-1----:R-:W-:-:S07]  /*dc70*/  @!P2 FADD.FTZ R4, R4, 1 ;  /* 0x3f8000000404a421 */ /* 0x002fce0000010000 */
[----:B------:R1:W0:Y:S01]  /*dc80*/  @!P3 MUFU.RCP R9, R2 ;  /* 0x000000020009b308 */ /* 0x0002220000001000 */
[----:B---3--:R-:W-:Y:S01]  /*dc90*/  MOV R3, UR22 ;  /* 0x0000001600037c02 */ /* 0x008fe20008000f00 */
[----:B--2---:R-:W-:Y:S01]  /*dca0*/  @!P1 FADD.FTZ R6, R6, 1 ;  /* 0x3f80000006069421 */ /* 0x004fe20000010000 */
[----:B------:R-:W-:-:S04]  /*dcb0*/  UIMAD UR22, UR30, UR24, URZ ;  /* 0x000000181e1672a4 */ /* 0x000fc8000f8e023f */
[----:B------:R-:W-:Y:S01]  /*dcc0*/  UIMAD UR22, UR11, UR25, UR22 ;  /* 0x000000190b1672a4 */ /* 0x000fe2000f8e0216 */
[----:B------:R-:W2:Y:S01]  /*dcd0*/  @!P0 MUFU.RCP R10, R11 ;  /* 0x0000000b000a8308 */ /* 0x000ea20000001000 */
[----:B-1----:R-:W-:Y:S01]  /*dce0*/  MOV R2, UR23 ;  /* 0x0000001700027c02 */ /* 0x002fe20008000f00 */
        /* <DEDUP_REMOVED lines=9> */
[----:B------:R-:W-:-:S03]  /*dd80*/  UIMAD UR22, UR10, UR25, UR22 ;  /* 0x000000190a1672a4 */ /* 0x000fc6000f8e0216 */
[----:B----4-:R0:W-:Y:S01]  /*dd90*/  STG.E.128 desc[UR18][R2.64+0x200], R16 ;  /* 0x0002001002007986 */ /* 0x0101e2000c101d12 */
[----:B------:R4:W5:Y:S01]  /*dda0*/  @!P5 MUFU.RCP R7, R0 ;  /* 0x000000000007d308 */ /* 0x0009620000001000 */
[----:B--2---:R-:W-:Y:S01]  /*ddb0*/  @!P0 FMUL.FTZ R43, R43, R10 ;  /* 0x0000000a2b2b8220 */ /* 0x004fe20000410000 */
[----:B-1----:R-:W-:Y:S01]  /*ddc0*/  FADD.FTZ R5, R33, R118 ;  /* 0x0000007621057221 */ /* 0x002fe20000010000 */
[----:B------:R-:W-:Y:S01]  /*ddd0*/  ULDC.64 UR24, c[0x0][0x3f0] ;  /* 0x0000fc0000187ab9 */ /* 0x000fe20000000a00 */
[----:B------:R-:W-:Y:S02]  /*dde0*/  UIADD3 UR22, UR9, UR22, URZ ;  /* 0x0000001609167290 */ /* 0x000fe4000fffe03f */
[----:B------:R-:W-:Y:S01]  /*ddf0*/  F2FP.BF16.F32.PACK_AB R25, R46, R43 ;  /* 0x0000002b2e19723e */ /* 0x000fe200000010ff */
[----:B------:R-:W-:Y:S01]  /*de00*/  ULEA UR9, UP0, UR8, UR24, 0x1 ;  /* 0x0000001808097291 */ /* 0x000fe2000f80083f */
[----:B------:R-:W1:Y:S01]  /*de10*/  @!P2 MUFU.RCP R11, R4 ;  /* 0x00000004000ba308 */ /* 0x000e620000001000 */
[----:B---3--:R-:W-:Y:S01]  /*de20*/  @!P6 FMUL.FTZ R49, R49, R26 ;  /* 0x0000001a3131e220 */ /* 0x008fe20000410000 */
[----:B----4-:R-:W-:Y:S01]  /*de30*/  FADD.FTZ R0, R5, R34 ;  /* 0x0000002205007221 */ /* 0x010fe20000010000 */
[----:B------:R-:W-:-:S02]  /*de40*/  ULEA.HI.X UR8, UR8, UR25, UR22, 0x1, UP0 ;  /* 0x0000001908087291 */ /* 0x000fc400080f0c16 */
[----:B------:R-:W-:Y:S01]  /*de50*/  UISETP.GT.AND UP0, UPT, UR13, 0x1, UPT ;  /* 0x000000010d00788c */ /* 0x000fe2000bf04270 */
[----:B------:R-:W-:Y:S02]  /*de60*/  FADD.FTZ R5, R0, R35 ;  /* 0x0000002300057221 */ /* 0x000fe40000010000 */
[----:B------:R-:W2:Y:S01]  /*de70*/  @!P1 MUFU.RCP R21, R6 ;  /* 0x0000000600159308 */ /* 0x000ea20000001000 */
[----:B-----5:R-:W-:Y:S01]  /*de80*/  @!P5 FMUL.FTZ R44, R44, R7 ;  /* 0x000000072c2cd220 */ /* 0x020fe20000410000 */
[----:B0-----:R-:W-:Y:S01]  /*de90*/  MOV R2, UR9 ;  /* 0x0000000900027c02 */ /* 0x001fe20008000f00 */
[----:B------:R-:W-:Y:S01]  /*dea0*/  UMOV UR13, UR7 ;  /* 0x00000007000d7c82 */ /* 0x000fe20008000000 */
[----:B------:R-:W-:Y:S02]  /*deb0*/  MOV R3, UR8 ;  /* 0x0000000800037c02 */ /* 0x000fe40008000f00 */
[----:B------:R-:W-:Y:S01]  /*dec0*/  F2FP.BF16.F32.PACK_AB R24, R44, R41 ;  /* 0x000000292c18723e */ /* 0x000fe200000010ff */
[----:B------:R-:W-:Y:S01]  /*ded0*/  BAR.SYNC.DEFER_BLOCKING 0x0 ;  /* 0x0000000000007b1d */ /* 0x000fe20000010000 */
[----:B------:R-:W-:Y:S01]  /*dee0*/  PLOP3.LUT P0, PT, PT, PT, UP0, 0x80, 0x0 ;  /* 0x000000000000781c */ /* 0x000fe20003f0f008 */
[----:B-1----:R-:W-:Y:S01]  /*def0*/  @!P2 FMUL.FTZ R48, R48, R11 ;  /* 0x0000000b3030a220 */ /* 0x002fe20000410000 */
[----:B------:R-:W-:-:S04]  /*df00*/  IMAD.WIDE R110, R110, 0x10, R2 ;  /* 0x000000106e6e7825 */ /* 0x000fc800078e0202 */
[----:B------:R-:W-:Y:S01]  /*df10*/  F2FP.BF16.F32.PACK_AB R26, R48, R47 ;  /* 0x0000002f301a723e */ /* 0x000fe200000010ff */
[----:B--2---:R-:W-:Y:S01]  /*df20*/  @!P1 FMUL.FTZ R52, R52, R21 ;  /* 0x0000001534349220 */ /* 0x004fe20000410000 */
[----:B------:R-:W-:Y:S01]  /*df30*/  F2FP.BF16.F32.PACK_AB R21, R36, R35 ;  /* 0x000000232415723e */ /* 0x000fe200000010ff */
[----:B------:R-:W-:-:S03]  /*df40*/  FADD.FTZ R36, R5, R36 ;  /* 0x0000002405247221 */ /* 0x000fc60000010000 */
[----:B------:R-:W-:Y:S01]  /*df50*/  F2FP.BF16.F32.PACK_AB R27, R52, R49 ;  /* 0x00000031341b723e */ /* 0x000fe200000010ff */
[----:B------:R-:W-:-:S04]  /*df60*/  FADD.FTZ R37, R36, R37 ;  /* 0x0000002524257221 */ /* 0x000fc80000010000 */
[----:B------:R-:W-:Y:S01]  /*df70*/  FADD.FTZ R38, R37, R38 ;  /* 0x0000002625267221 */ /* 0x000fe20000010000 */
[----:B------:R-:W-:Y:S03]  /*df80*/  STS.128 [R8], R20 ;  /* 0x0000001408007388 */ /* 0x000fe60000000c00 */
[----:B------:R-:W-:Y:S01]  /*df90*/  FADD.FTZ R39, R38, R39 ;  /* 0x0000002726277221 */ /* 0x000fe20000010000 */
        /* <DEDUP_REMOVED lines=16> */
.L_x_5804:
        /* <DEDUP_REMOVED lines=12> */
[----:B-1----:R-:W-:Y:S01]  /*e160*/  @P0 FADD R3, R0, R3 ;  /* 0x0000000300030221 */ /* 0x002fe20000000000 */
[----:B------:R-:W-:-:S04]  /*e170*/  @!P1 MOV R0, 0x400 ;  /* 0x0000040000009802 */ /* 0x000fc80000000f00 */
        /* <DEDUP_REMOVED lines=16> */
[----:B-1----:R-:W-:Y:S02]  /*e280*/  @!P0 MOV R0, 0x400 ;  /* 0x0000040000008802 */ /* 0x002fe40000000f00 */
[----:B------:R-:W-:Y:S02]  /*e290*/  R2UR UR4, R216 ;  /* 0x00000000d80472ca */ /* 0x000fe400000e0000 */
[----:B------:R-:W-:Y:S02]  /*e2a0*/  R2UR UR5, R217 ;  /* 0x00000000d90572ca */ /* 0x000fe400000e0000 */
        /* <DEDUP_REMOVED lines=9> */
.L_x_5935:
[----:B------:R-:W-:Y:S05]  /*e340*/  BSYNC B0 ;  /* 0x0000000000007941 */ /* 0x000fea0003800000 */
.L_x_5934:
        /* <DEDUP_REMOVED lines=8> */
[----:B-1----:R-:W1:Y:S01]  /*e3d0*/  S2R R7, SR_TID.X ;  /* 0x0000000000077919 */ /* 0x002e620000002100 */
[----:B--2---:R-:W-:-:S05]  /*e3e0*/  @P0 FADD R3, R3, R118 ;  /* 0x0000007603030221 */ /* 0x004fca0000000000 */
[----:B------:R-:W2:Y:S01]  /*e3f0*/  SHFL.DOWN P0, R0, R3, 0x2, 0x1f ;  /* 0x08401f0003007f89 */ /* 0x000ea20000000000 */
[----:B---3--:R-:W-:-:S13]  /*e400*/  ISETP.NE.AND P1, PT, R4, RZ, PT ;  /* 0x000000ff0400720c */ /* 0x008fda0003f25270 */
[----:B------:R-:W3:Y:S01]  /*e410*/  @!P1 S2R R6, SR_CgaCtaId ;  /* 0x0000000000069919 */ /* 0x000ee20000008800 */
[----:B-1----:R-:W-:Y:S01]  /*e420*/  @!P1 SHF.R.S32.HI R4, RZ, 0x1f, R7 ;  /* 0x0000001fff049819 */ /* 0x002fe20000011407 */
[----:B--2---:R-:W-:Y:S01]  /*e430*/  @P0 FADD R0, R3, R0 ;  /* 0x0000000003000221 */ /* 0x004fe20000000000 */
[----:B------:R-:W-:Y:S02]  /*e440*/  @!P1 MOV R3, 0x400 ;  /* 0x0000040000039802 */ /* 0x000fe40000000f00 */
[----:B------:R-:W-:Y:S02]  /*e450*/  @!P1 LEA.HI R4, R4, R7, RZ, 0x5 ;  /* 0x0000000704049211 */ /* 0x000fe400078f28ff */
[----:B------:R-:W1:Y:S02]  /*e460*/  SHFL.DOWN P0, R5, R0, 0x4, 0x1f ;  /* 0x08801f0000057f89 */ /* 0x000e640000000000 */
[----:B------:R-:W-:Y:S02]  /*e470*/  @!P1 SHF.R.S32.HI R4, RZ, 0x5, R4 ;  /* 0x00000005ff049819 */ /* 0x000fe40000011404 */
[----:B---3--:R-:W-:Y:S01]  /*e480*/  @!P1 LEA R3, R6, R3, 0x18 ;  /* 0x0000000306039211 */ /* 0x008fe200078ec0ff */
        /* <DEDUP_REMOVED lines=23> */
.L_x_5937:
[----:B-12---:R-:W3:Y:S02]  /*e600*/  S2R R7, SR_TID.X ;  /* 0x0000000000077919 */ /* 0x006ee40000002100 */
.L_x_5938:
[----:B------:R-:W-:Y:S05]  /*e610*/  BSYNC B0 ;  /* 0x0000000000007941 */ /* 0x000fea0003800000 */
.L_x_5936:
        /* <DEDUP_REMOVED lines=15> */
.L_x_5939:
[C---:B------:R-:W-:Y:S02]  /*e710*/  LEA R0, R7.reuse, UR7, 0x3 ;  /* 0x0000000707007c11 */ /* 0x040fe4000f8e18ff */
[----:B-1----:R-:W-:Y:S02]  /*e720*/  SHF.R.S32.HI R4, RZ, 0x1f, R7 ;  /* 0x0000001fff047819 */ /* 0x002fe40000011407 */
[----:B--23--:R-:W-:Y:S01]  /*e730*/  MOV R2, UR4 ;  /* 0x0000000400027c02 */ /* 0x00cfe20008000f00 */
[----:B------:R-:W1:Y:S01]  /*e740*/  LDS.64 R8, [R0+0xfe80] ;  /* 0x00fe800000087984 */ /* 0x000e620000000a00 */
        /* <DEDUP_REMOVED lines=11> */
[----:B-1----:R3:W-:Y:S04]  /*e800*/  REDG.E.ADD.F32.FTZ.RN.STRONG.GPU desc[UR18][R2.64], R8 ;  /* 0x00000008020079a6 */ /* 0x0027e8000c10f392 */
[----:B------:R3:W-:Y:S06]  /*e810*/  REDG.E.ADD.F32.FTZ.RN.STRONG.GPU desc[UR18][R2.64+0x4], R9 ;  /* 0x00000409020079a6 */ /* 0x0007ec000c10f392 */
[----:B------:R-:W-:Y:S05]  /*e820*/  @!P0 BRA `(.L_x_5939) ;  /* 0xfffffffc00b88947 */ /* 0x000fea000383ffff */
[----:B------:R-:W-:Y:S05]  /*e830*/  EXIT ;  /* 0x000000000000794d */ /* 0x000fea0003800000 */
.L_x_5841:
[----:B------:R-:W-:Y:S01]  /*e840*/  HFMA2.MMA R82, -RZ, RZ, 0, 5.9604644775390625e-08 ;  /* 0x00000001ff527435 */ /* 0x000fe200000001ff */
[----:B------:R-:W-:Y:S02]  /*e850*/  MOV R249, R244 ;  /* 0x000000f400f97202 */ /* 0x000fe40000000f00 */
[----:B------:R-:W-:Y:S02]  /*e860*/  MOV R81, RZ ;  /* 0x000000ff00517202 */ /* 0x000fe40000000f00 */
[----:B------:R-:W-:-:S07]  /*e870*/  MOV R242, 0xffffffff ;  /* 0xffffffff00f27802 */ /* 0x000fce0000000f00 */
[----:B-1---5:R-:W-:Y:S05]  /*e880*/  WARPSYNC.COLLECTIVE R242, `(.L_x_5940) ;  /* 0x00000000f2087348 */ /* 0x022fea0003c00000 */
[----:B------:R0:W2:Y:S02]  /*e890*/  SHFL.UP P3, R80, R249, R82, R81 ;  /* 0x04000052f9507389 */ /* 0x0000a40000060051 */
[----:B012--5:R-:W-:Y:S01]  /*e8a0*/  ENDCOLLECTIVE ;  /* 0x000000000000791b */ /* 0x027fe20003800000 */
.L_x_5940:
[----:B------:R-:W-:Y:S02]  /*e8b0*/  MOV R249, R87 ;  /* 0x0000005700f97202 */ /* 0x000fe40000000f00 */
[----:B------:R-:W-:-:S07]  /*e8c0*/  MOV R240, R80 ;  /* 0x0000005000f07202 */ /* 0x000fce0000000f00 */
[----:B------:R-:W-:Y:S05]  /*e8d0*/  WARPSYNC.COLLECTIVE R242, `(.L_x_5941) ;  /* 0x00000000f2087348 */ /* 0x000fea0003c00000 */
[----:B------:R0:W1:Y:S02]  /*e8e0*/  SHFL.UP P3, R80, R249, R82, R81 ;  /* 0x04000052f9507389 */ /* 0x0000640000060051 */
[----:B01----:R-:W-:Y:S01]  /*e8f0*/  ENDCOLLECTIVE ;  /* 0x000000000000791b */ /* 0x003fe20003800000 */
.L_x_5941:
[----:B------:R-:W-:Y:S02]  /*e900*/  MOV R249, R246 ;  /* 0x000000f600f97202 */ /* 0x000fe40000000f00 */
[----:B------:R-:W-:-:S07]  /*e910*/  MOV R83, R80 ;  /* 0x0000005000537202 */ /* 0x000fce0000000f00 */
[----:B------:R-:W-:Y:S05]  /*e920*/  WARPSYNC.COLLECTIVE R242, `(.L_x_5942) ;  /* 0x00000000f2087348 */ /* 0x000fea0003c00000 */
[----:B------:R0:W1:Y:S02]  /*e930*/  SHFL.UP P3, R80, R249, R82, R81 ;  /* 0x04000052f9507389 */ /* 0x0000640000060051 */
[----:B01----:R-:W-:Y:S01]  /*e940*/  ENDCOLLECTIVE ;  /* 0x000000000000791b */ /* 0x003fe20003800000 */
.L_x_5942:
[----:B------:R-:W-:Y:S02]  /*e950*/  MOV R249, R245 ;  /* 0x000000f500f97202 */ /* 0x000fe40000000f00 */
[----:B------:R-:W-:-:S07]  /*e960*/  MOV R241, R80 ;  /* 0x0000005000f17202 */ /* 0x000fce0000000f00 */
[----:B------:R-:W-:Y:S05]  /*e970*/  WARPSYNC.COLLECTIVE R242, `(.L_x_5943) ;  /* 0x00000000f2087348 */ /* 0x000fea0003c00000 */
[----:B------:R0:W1:Y:S02]  /*e980*/  SHFL.UP P3, R80, R249, R82, R81 ;  /* 0x04000052f9507389 */ /* 0x0000640000060051 */
[----:B01----:R-:W-:Y:S01]  /*e990*/  ENDCOLLECTIVE ;  /* 0x000000000000791b */ /* 0x003fe20003800000 */
.L_x_5943:
        /* <DEDUP_REMOVED lines=17> */
.L_x_5944:
[----:B------:R-:W-:Y:S02]  /*eab0*/  MOV R249, R87 ;  /* 0x0000005700f97202 */ /* 0x000fe40000000f00 */
[----:B------:R-:W-:-:S07]  /*eac0*/  MOV R83, R80 ;  /* 0x0000005000537202 */ /* 0x000fce0000000f00 */
[----:B------:R-:W-:Y:S05]  /*ead0*/  WARPSYNC.COLLECTIVE R242, `(.L_x_5945) ;  /* 0x00000000f2087348 */ /* 0x000fea0003c00000 */
[----:B------:R0:W1:Y:S02]  /*eae0*/  SHFL.UP P3, R80, R249, R82, R81 ;  /* 0x04000052f9507389 */ /* 0x0000640000060051 */
[----:B01----:R-:W-:Y:S01]  /*eaf0*/  ENDCOLLECTIVE ;  /* 0x000000000000791b */ /* 0x003fe20003800000 */
.L_x_5945:
[----:B------:R-:W-:Y:S02]  /*eb00*/  MOV R249, R246 ;  /* 0x000000f600f97202 */ /* 0x000fe40000000f00 */
[----:B------:R-:W-:-:S07]  /*eb10*/  MOV R240, R80 ;  /* 0x0000005000f07202 */ /* 0x000fce0000000f00 */
[----:B------:R-:W-:Y:S05]  /*eb20*/  WARPSYNC.COLLECTIVE R242, `(.L_x_5946) ;  /* 0x00000000f2087348 */ /* 0x000fea0003c00000 */
[----:B------:R0:W1:Y:S02]  /*eb30*/  SHFL.UP P3, R80, R249, R82, R81 ;  /* 0x04000052f9507389 */ /* 0x0000640000060051 */
[----:B01----:R-:W-:Y:S01]  /*eb40*/  ENDCOLLECTIVE ;  /* 0x000000000000791b */ /* 0x003fe20003800000 */
.L_x_5946:
[----:B------:R-:W-:Y:S02]  /*eb50*/  MOV R249, R245 ;  /* 0x000000f500f97202 */ /* 0x000fe40000000f00 */
[----:B------:R-:W-:-:S07]  /*eb60*/  MOV R241, R80 ;  /* 0x0000005000f17202 */ /* 0x000fce0000000f00 */
[----:B------:R-:W-:Y:S05]  /*eb70*/  WARPSYNC.COLLECTIVE R242, `(.L_x_5947) ;  /* 0x00000000f2087348 */ /* 0x000fea0003c00000 */
[----:B------:R0:W1:Y:S02]  /*eb80*/  SHFL.UP P3, R80, R249, R82, R81 ;  /* 0x04000052f9507389 */ /* 0x0000640000060051 */
[----:B01----:R-:W-:Y:S01]  /*eb90*/  ENDCOLLECTIVE ;  /* 0x000000000000791b */ /* 0x003fe20003800000 */
.L_x_5947:
[----:B------:R-:W-:Y:S01]  /*eba0*/  HFMA2.MMA R82, -RZ, RZ, 0, 2.384185791015625e-07 ;  /* 0x00000004ff527435 */ /* 0x000fe200000001ff */
[----:B------:R-:W-:Y:S01]  /*ebb0*/  MOV R247, R80 ;  /* 0x0000005000f77202 */ /* 0x000fe20000000f00 */
[----:B------:R-:W-:Y:S01]  /*ebc0*/  FMUL.FTZ R80, R87, R241 ;  /* 0x000000f157507220 */ /* 0x000fe20000410000 */
[----:B------:R-:W-:-:S03]  /*ebd0*/  ISETP.GE.AND P3, PT, R114, 0x2, PT ;  /* 0x000000027200780c */ /* 0x000fc60003f66270 */
[-C--:B------:R-:W-:Y:S01]  /*ebe0*/  FMUL.FTZ R251, R87, R247.reuse ;  /* 0x000000f757fb7220 */ /* 0x080fe20000410000 */
[----:B------:R-:W-:-:S03]  /*ebf0*/  FFMA.FTZ R80, R244, R247, R80 ;  /* 0x000000f7f4507223 */ /* 0x000fc60000010050 */
[----:B------:R-:W-:Y:S01]  /*ec00*/  FFMA.FTZ R251, R244, R241, -R251 ;  /* 0x000000f1f4fb7223 */ /* 0x000fe200000108fb */
[----:B------:R-:W-:-:S05]  /*ec10*/  FMUL.FTZ R241, R87, R83 ;  /* 0x0000005357f17220 */ /* 0x000fca0000410000 */
[----:B------:R-:W-:Y:S01]  /*ec20*/  @P3 FADD.FTZ R245, R245, R80 ;  /* 0x00000050f5f53221 */ /* 0x000fe20000010000 */
[-C--:B------:R-:W-:Y:S01]  /*ec30*/  FFMA.FTZ R80, R244, R240.reuse, R241 ;  /* 0x000000f0f4507223 */ /* 0x080fe200000100f1 */
        /* <DEDUP_REMOVED lines=8> */
.L_x_5948:
[----:B------:R-:W-:Y:S02]  /*ecc0*/  MOV R249, R87 ;  /* 0x0000005700f97202 */ /* 0x000fe40000000f00 */
[----:B------:R-:W-:-:S07]  /*ecd0*/  MOV R240, R80 ;  /* 0x0000005000f07202 */ /* 0x000fce0000000f00 */
[----:B------:R-:W-:Y:S05]  /*ece0*/  WARPSYNC.COLLECTIVE R242, `(.L_x_5949) ;  /* 0x00000000f2087348 */ /* 0x000fea0003c00000 */
[----:B------:R0:W1:Y:S02]  /*ecf0*/  SHFL.UP P3, R80, R249, R82, R81 ;  /* 0x04000052f9507389 */ /* 0x0000640000060051 */
[----:B01----:R-:W-:Y:S01]  /*ed00*/  ENDCOLLECTIVE ;  /* 0x000000000000791b */ /* 0x003fe20003800000 */
.L_x_5949:
[----:B------:R-:W-:Y:S02]  /*ed10*/  MOV R249, R246 ;  /* 0x000000f600f97202 */ /* 0x000fe40000000f00 */
[----:B------:R-:W-:-:S07]  /*ed20*/  MOV R83, R80 ;  /* 0x0000005000537202 */ /* 0x000fce0000000f00 */
[----:B------:R-:W-:Y:S05]  /*ed30*/  WARPSYNC.COLLECTIVE R242, `(.L_x_5950) ;  /* 0x00000000f2087348 */ /* 0x000fea0003c00000 */
[----:B------:R0:W1:Y:S02]  /*ed40*/  SHFL.UP P3, R80, R249, R82, R81 ;  /* 0x04000052f9507389 */ /* 0x0000640000060051 */
[----:B01----:R-:W-:Y:S01]  /*ed50*/  ENDCOLLECTIVE ;  /* 0x000000000000791b */ /* 0x003fe20003800000 */
.L_x_5950:
[----:B------:R-:W-:Y:S02]  /*ed60*/  MOV R249, R245 ;  /* 0x000000f500f97202 */ /* 0x000fe40000000f00 */
[----:B------:R-:W-:-:S07]  /*ed70*/  MOV R241, R80 ;  /* 0x0000005000f17202 */ /* 0x000fce0000000f00 */
[----:B------:R-:W-:Y:S05]  /*ed80*/  WARPSYNC.COLLECTIVE R242, `(.L_x_5951) ;  /* 0x00000000f2087348 */ /* 0x000fea0003c00000 */
[----:B------:R0:W1:Y:S02]  /*ed90*/  SHFL.UP P3, R80, R249, R82, R81 ;  /* 0x04000052f9507389 */ /* 0x0000640000060051 */
[----:B01----:R-:W-:Y:S01]  /*eda0*/  ENDCOLLECTIVE ;  /* 0x000000000000791b */ /* 0x003fe20003800000 */
.L_x_5951:
        /* <DEDUP_REMOVED lines=17> */
.L_x_5952:
[----:B------:R-:W-:Y:S02]  /*eec0*/  MOV R249, R87 ;  /* 0x0000005700f97202 */ /* 0x000fe40000000f00 */
[----:B------:R-:W-:-:S07]  /*eed0*/  MOV R83, R80 ;  /* 0x0000005000537202 */ /* 0x000fce0000000f00 */
[----:B------:R-:W-:Y:S05]  /*eee0*/  WARPSYNC.COLLECTIVE R242, `(.L_x_5953) ;  /* 0x00000000f2087348 */ /* 0x000fea0003c00000 */
[----:B------:R0:W1:Y:S02]  /*eef0*/  SHFL.UP P3, R80, R249, R82, R81 ;  /* 0x04000052f9507389 */ /* 0x0000640000060051 */
[----:B01----:R-:W-:Y:S01]  /*ef00*/  ENDCOLLECTIVE ;  /* 0x000000000000791b */ /* 0x003fe20003800000 */
.L_x_5953:
[----:B------:R-:W-:Y:S02]  /*ef10*/  MOV R249, R246 ;  /* 0x000000f600f97202 */ /* 0x000fe40000000f00 */
[----:B------:R-:W-:-:S07]  /*ef20*/  MOV R241, R80 ;  /* 0x0000005000f17202 */ /* 0x000fce0000000f00 */
[----:B------:R-:W-:Y:S05]  /*ef30*/  WARPSYNC.COLLECTIVE R242, `(.L_x_5954) ;  /* 0x00000000f2087348 */ /* 0x000fea0003c00000 */
[----:B------:R0:W1:Y:S02]  /*ef40*/  SHFL.UP P3, R80, R249, R82, R81 ;  /* 0x04000052f9507389 */ /* 0x0000640000060051 */
[----:B01----:R-:W-:Y:S01]  /*ef50*/  ENDCOLLECTIVE ;  /* 0x000000000000791b */ /* 0x003fe20003800000 */
.L_x_5954:
[----:B------:R-:W-:Y:S02]  /*ef60*/  MOV R249, R245 ;  /* 0x000000f500f97202 */ /* 0x000fe40000000f00 */
[----:B------:R-:W-:-:S07]  /*ef70*/  MOV R240, R80 ;  /* 0x0000005000f07202 */ /* 0x000fce0000000f00 */
[----:B------:R-:W-:Y:S05]  /*ef80*/  WARPSYNC.COLLECTIVE R242, `(.L_x_5955) ;  /* 0x00000000f2087348 */ /* 0x000fea0003c00000 */
[----:B------:R0:W1:Y:S02]  /*ef90*/  SHFL.UP P3, R80, R249, R82, R81 ;  /* 0x04000052f9507389 */ /* 0x0000640000060051 */
[----:B01----:R-:W-:Y:S01]  /*efa0*/  ENDCOLLECTIVE ;  /* 0x000000000000791b */ /* 0x003fe20003800000 */
.L_x_5955:
[C---:B------:R-:W-:Y:S01]  /*efb0*/  FMUL.FTZ R251, R87.reuse, R240 ;  /* 0x000000f057fb7220 */ /* 0x040fe20000410000 */
[----:B------:R-:W-:Y:S01]  /*efc0*/  HFMA2.MMA R82, -RZ, RZ, 0, 9.5367431640625e-07 ;  /* 0x00000010ff527435 */ /* 0x000fe200000001ff */
[----:B------:R-:W-:Y:S01]  /*efd0*/  ISETP.GE.AND P3, PT, R114, 0x8, PT ;  /* 0x000000087200780c */ /* 0x000fe20003f66270 */
[-C--:B------:R-:W-:Y:S01]  /*efe0*/  FMUL.FTZ R247, R87, R80.reuse ;  /* 0x0000005057f77220 */ /* 0x080fe20000410000 */
[----:B------:R-:W-:-:S03]  /*eff0*/  FFMA.FTZ R80, R244, R80, R251 ;  /* 0x00000050f4507223 */ /* 0x000fc600000100fb */
[----:B------:R-:W-:-:S08]  /*f000*/  FFMA.FTZ R247, R244, R240, -R247 ;  /* 0x000000f0f4f77223 */ /* 0x000fd000000108f7 */
[----:B------:R-:W-:Y:S01]  /*f010*/  @P3 FADD.FTZ R246, R246, R247 ;  /* 0x000000f7f6f63221 */ /* 0x000fe20000010000 */
[----:B------:R-:W-:Y:S01]  /*f020*/  @P3 FADD.FTZ R245, R245, R80 ;  /* 0x00000050f5f53221 */ /* 0x000fe20000010000 */
[C---:B------:R-:W-:Y:S01]  /*f030*/  FMUL.FTZ R247, R87.reuse, R83 ;  /* 0x0000005357f77220 */ /* 0x040fe20000410000 */
[----:B------:R-:W-:-:S03]  /*f040*/  FMUL.FTZ R80, R87, R241 ;  /* 0x000000f157507220 */ /* 0x000fc60000410000 */
[C---:B------:R-:W-:Y:S01]  /*f050*/  FFMA.FTZ R240, R244.reuse, R241, R247 ;  /* 0x000000f1f4f07223 */ /* 0x040fe200000100f7 */
[----:B------:R-:W-:-:S04]  /*f060*/  @P3 FFMA.FTZ R244, R244, R83, -R80 ;  /* 0x00000053f4f43223 */ /* 0x000fc80000010850 */
[----:B------:R-:W-:Y:S02]  /*f070*/  FSEL R87, R87, R240, !P3 ;  /* 0x000000f057577208 */ /* 0x000fe40005800000 */
[----:B------:R-:W-:-:S07]  /*f080*/  MOV R249, R244 ;  /* 0x000000f400f97202 */ /* 0x000fce0000000f00 */
[----:B------:R-:W-:Y:S05]  /*f090*/  WARPSYNC.COLLECTIVE R242, `(.L_x_5956) ;  /* 0x00000000f2087348 */ /* 0x000fea0003c00000 */
[----:B------:R0:W1:Y:S02]  /*f0a0*/  SHFL.UP P3, R80, R249, R82, R81 ;  /* 0x04000052f9507389 */ /* 0x0000640000060051 */
[----:B01----:R-:W-:Y:S01]  /*f0b0*/  ENDCOLLECTIVE ;  /* 0x000000000000791b */ /* 0x003fe20003800000 */
.L_x_5956:
[----:B------:R-:W-:Y:S02]  /*f0c0*/  MOV R249, R87 ;  /* 0x0000005700f97202 */ /* 0x000fe40000000f00 */
[----:B------:R-:W-:-:S07]  /*f0d0*/  MOV R240, R80 ;  /* 0x0000005000f07202 */ /* 0x000fce0000000f00 */
[----:B------:R-:W-:Y:S05]  /*f0e0*/  WARPSYNC.COLLECTIVE R242, `(.L_x_5957) ;  /* 0x00000000f2087348 */ /* 0x000fea0003c00000 */
[----:B------:R0:W1:Y:S02]  /*f0f0*/  SHFL.UP P3, R80, R249, R82, R81 ;  /* 0x04000052f9507389 */ /* 0x0000640000060051 */
[----:B01----:R-:W-:Y:S01]  /*f100*/  ENDCOLLECTIVE ;  /* 0x000000000000791b */ /* 0x003fe20003800000 */
.L_x_5957:
[----:B------:R-:W-:Y:S02]  /*f110*/  MOV R249, R246 ;  /* 0x000000f600f97202 */ /* 0x000fe40000000f00 */
[----:B------:R-:W-:-:S07]  /*f120*/  MOV R83, R80 ;  /* 0x0000005000537202 */ /* 0x000fce0000000f00 */
[----:B------:R-:W-:Y:S05]  /*f130*/  WARPSYNC.COLLECTIVE R242, `(.L_x_5958) ;  /* 0x00000000f2087348 */ /* 0x000fea0003c00000 */
[----:B------:R0:W1:Y:S02]  /*f140*/  SHFL.UP P3, R80, R249, R82, R81 ;  /* 0x04000052f9507389 */ /* 0x0000640000060051 */
[----:B01----:R-:W-:Y:S01]  /*f150*/  ENDCOLLECTIVE ;  /* 0x000000000000791b */ /* 0x003fe20003800000 */
.L_x_5958:
[----:B------:R-:W-:Y:S02]  /*f160*/  MOV R249, R245 ;  /* 0x000000f500f97202 */ /* 0x000fe40000000f00 */
[----:B------:R-:W-:-:S07]  /*f170*/  MOV R241, R80 ;  /* 0x0000005000f17202 */ /* 0x000fce0000000f00 */
[----:B------:R-:W-:Y:S05]  /*f180*/  WARPSYNC.COLLECTIVE R242, `(.L_x_5959) ;  /* 0x00000000f2087348 */ /* 0x000fea0003c00000 */
[----:B------:R0:W1:Y:S02]  /*f190*/  SHFL.UP P3, R80, R249, R82, R81 ;  /* 0x04000052f9507389 */ /* 0x0000640000060051 */
[----:B01----:R-:W-:Y:S01]  /*f1a0*/  ENDCOLLECTIVE ;  /* 0x000000000000791b */ /* 0x003fe20003800000 */
.L_x_5959:
[----:B------:R-:W-:Y:S05]  /*f1b0*/  BRA `(.L_x_5960) ;  /* 0xffffff7400bc7947 */ /* 0x000fea000383ffff */
.L_x_5842:
        /* <DEDUP_REMOVED lines=8> */
.L_x_5962:
[----:B------:R-:W-:Y:S05]  /*f240*/  BSYNC B0 ;  /* 0x0000000000007941 */ /* 0x000fea0003800000 */
.L_x_5961:
[----:B------:R-:W-:Y:S05]  /*f250*/  BRA `(.L_x_5963) ;  /* 0xffffff7400cc7947 */ /* 0x000fea000383ffff */
.L_x_5843:
        /* <DEDUP_REMOVED lines=8> */
.L_x_5965:
[----:B------:R-:W-:Y:S05]  /*f2e0*/  BSYNC B0 ;  /* 0x0000000000007941 */ /* 0x000fea0003800000 */
.L_x_5964:
[----:B------:R-:W-:Y:S05]  /*f2f0*/  BRA `(.L_x_5966) ;  /* 0xffffff7400ac7947 */ /* 0x000fea000383ffff */
.L_x_5844:
        /* <DEDUP_REMOVED lines=8> */
.L_x_5968:
[----:B------:R-:W-:Y:S05]  /*f380*/  BSYNC B0 ;  /* 0x0000000000007941 */ /* 0x000fea0003800000 */
.L_x_5967:
[----:B------:R-:W-:Y:S05]  /*f390*/  BRA `(.L_x_5969) ;  /* 0xffffff74008c7947 */ /* 0x000fea000383ffff */
.L_x_5845:
        /* <DEDUP_REMOVED lines=8> */
.L_x_5971:
[----:B------:R-:W-:Y:S05]  /*f420*/  BSYNC B0 ;  /* 0x0000000000007941 */ /* 0x000fea0003800000 */
.L_x_5970:
[----:B------:R-:W-:Y:S05]  /*f430*/  BRA `(.L_x_5972) ;  /* 0xffffff74006c7947 */ /* 0x000fea000383ffff */
.L_x_5846:
        /* <DEDUP_REMOVED lines=8> */
.L_x_5974:
[----:B------:R-:W-:Y:S05]  /*f4c0*/  BSYNC B0 ;  /* 0x0000000000007941 */ /* 0x000fea0003800000 */
.L_x_5973:
        /* <DEDUP_REMOVED lines=10> */
.L_x_5975:
[----:B------:R-:W-:Y:S02]  /*f570*/  MOV R87, 0x1f ;  /* 0x0000001f00577802 */ /* 0x000fe40000000f00 */
[----:B------:R-:W-:Y:S02]  /*f580*/  MOV R249, R246 ;  /* 0x000000f600f97202 */ /* 0x000fe40000000f00 */
[----:B------:R-:W-:-:S07]  /*f590*/  MOV R247, R80 ;  /* 0x0000005000f77202 */ /* 0x000fce0000000f00 */
[----:B------:R-:W-:Y:S05]  /*f5a0*/  WARPSYNC.COLLECTIVE R242, `(.L_x_5976) ;  /* 0x00000000f2087348 */ /* 0x000fea0003c00000 */
[----:B------:R0:W1:Y:S02]  /*f5b0*/  SHFL.UP P3, R80, R249, R82, R81 ;  /* 0x04000052f9507389 */ /* 0x0000640000060051 */
[----:B01----:R-:W-:Y:S01]  /*f5c0*/  ENDCOLLECTIVE ;  /* 0x000000000000791b */ /* 0x003fe20003800000 */
.L_x_5976:
[----:B------:R-:W-:Y:S02]  /*f5d0*/  MOV R249, R245 ;  /* 0x000000f500f97202 */ /* 0x000fe40000000f00 */
[----:B------:R-:W-:-:S07]  /*f5e0*/  MOV R246, R80 ;  /* 0x0000005000f67202 */ /* 0x000fce0000000f00 */
[----:B------:R-:W-:Y:S05]  /*f5f0*/  WARPSYNC.COLLECTIVE R242, `(.L_x_5977) ;  /* 0x00000000f2087348 */ /* 0x000fea0003c00000 */
[----:B------:R0:W1:Y:S02]  /*f600*/  SHFL.UP P3, R80, R249, R82, R81 ;  /* 0x04000052f9507389 */ /* 0x0000640000060051 */
[----:B01----:R-:W-:Y:S01]  /*f610*/  ENDCOLLECTIVE ;  /* 0x000000000000791b */ /* 0x003fe20003800000 */
.L_x_5977:
[----:B------:R-:W-:Y:S05]  /*f620*/  WARPSYNC.COLLECTIVE R242, `(.L_x_5978) ;  /* 0x00000000f2087348 */ /* 0x000fea0003c00000 */
[----:B------:R0:W1:Y:S02]  /*f630*/  SHFL.IDX P3, R83, R241, R240, R87 ;  /* 0x000000f0f1537389 */ /* 0x0000640000060057 */
[----:B01----:R-:W-:Y:S01]  /*f640*/  ENDCOLLECTIVE ;  /* 0x000000000000791b */ /* 0x003fe20003800000 */
.L_x_5978:
[----:B------:R-:W-:Y:S02]  /*f650*/  MOV R241, R65 ;  /* 0x0000004100f17202 */ /* 0x000fe40000000f00 */
[----:B------:R-:W-:Y:S02]  /*f660*/  MOV R245, R80 ;  /* 0x0000005000f57202 */ /* 0x000fe40000000f00 */
[----:B------:R-:W-:-:S07]  /*f670*/  MOV R80, R83 ;  /* 0x0000005300507202 */ /* 0x000fce0000000f00 */
[----:B------:R-:W-:Y:S05]  /*f680*/  WARPSYNC.COLLECTIVE R242, `(.L_x_5979) ;  /* 0x00000000f2087348 */ /* 0x000fea0003c00000 */
[----:B------:R0:W1:Y:S02]  /*f690*/  SHFL.IDX P3, R83, R241, R240, R87 ;  /* 0x000000f0f1537389 */ /* 0x0000640000060057 */
[----:B01----:R-:W-:Y:S01]  /*f6a0*/  ENDCOLLECTIVE ;  /* 0x000000000000791b */ /* 0x003fe20003800000 */
.L_x_5979:
[----:B------:R-:W-:Y:S02]  /*f6b0*/  MOV R241, R66 ;  /* 0x0000004200f17202 */ /* 0x000fe40000000f00 */
[----:B------:R-:W-:-:S07]  /*f6c0*/  MOV R81, R83 ;  /* 0x0000005300517202 */ /* 0x000fce0000000f00 */
[----:B------:R-:W-:Y:S05]  /*f6d0*/  WARPSYNC.COLLECTIVE R242, `(.L_x_5980) ;  /* 0x00000000f2087348 */ /* 0x000fea0003c00000 */
[----:B------:R0:W1:Y:S02]  /*f6e0*/  SHFL.IDX P3, R83, R241, R240, R87 ;  /* 0x000000f0f1537389 */ /* 0x0000640000060057 */
[----:B01----:R-:W-:Y:S01]  /*f6f0*/  ENDCOLLECTIVE ;  /* 0x000000000000791b */ /* 0x003fe20003800000 */
.L_x_5980:
[----:B------:R-:W-:Y:S02]  /*f700*/  MOV R241, R67 ;  /* 0x0000004300f17202 */ /* 0x000fe40000000f00 */
[----:B------:R-:W-:-:S07]  /*f710*/  MOV R82, R83 ;  /* 0x0000005300527202 */ /* 0x000fce0000000f00 */
[----:B------:R-:W-:Y:S05]  /*f720*/  WARPSYNC.COLLECTIVE R242, `(.L_x_5981) ;  /* 0x00000000f2087348 */ /* 0x000fea0003c00000 */
[----:B------:R0:W1:Y:S02]  /*f730*/  SHFL.IDX P3, R83, R241, R240, R87 ;  /* 0x000000f0f1537389 */ /* 0x0000640000060057 */
[----:B01----:R-:W-:Y:S01]  /*f740*/  ENDCOLLECTIVE ;  /* 0x000000000000791b */ /* 0x003fe20003800000 */
.L_x_5981:
[----:B------:R-:W-:Y:S05]  /*f750*/  BRA `(.L_x_5982) ;  /* 0xffffff7000cc7947 */ /* 0x000fea000383ffff */
.L_x_5848:
        /* <DEDUP_REMOVED lines=8> */
.L_x_5983:
[----:B------:R-:W-:Y:S02]  /*f7e0*/  MOV R83, R85 ;  /* 0x0000005500537202 */ /* 0x000fe40000000f00 */
[----:B------:R-:W-:-:S07]  /*f7f0*/  MOV R241, R87 ;  /* 0x0000005700f17202 */ /* 0x000fce0000000f00 */
[----:B------:R-:W-:Y:S05]  /*f800*/  WARPSYNC.COLLECTIVE R242, `(.L_x_5984) ;  /* 0x00000000f2087348 */ /* 0x000fea0003c00000 */
[----:B------:R0:W1:Y:S02]  /*f810*/  SHFL.DOWN P1, R87, R83, R82, R80 ;  /* 0x0800005253577389 */ /* 0x0000640000020050 */
[----:B01----:R-:W-:Y:S01]  /*f820*/  ENDCOLLECTIVE ;  /* 0x000000000000791b */ /* 0x003fe20003800000 */
.L_x_5984:
[----:B------:R-:W-:Y:S02]  /*f830*/  MOV R83, R251 ;  /* 0x000000fb00537202 */ /* 0x000fe40000000f00 */
[----:B------:R-:W-:-:S07]  /*f840*/  MOV R240, R87 ;  /* 0x0000005700f07202 */ /* 0x000fce0000000f00 */
[----:B------:R-:W-:Y:S05]  /*f850*/  WARPSYNC.COLLECTIVE R242, `(.L_x_5985) ;  /* 0x00000000f2087348 */ /* 0x000fea0003c00000 */
[----:B------:R0:W1:Y:S02]  /*f860*/  SHFL.DOWN P1, R87, R83, R82, R80 ;  /* 0x0800005253577389 */ /* 0x0000640000020050 */
[----:B01----:R-:W-:Y:S01]  /*f870*/  ENDCOLLECTIVE ;  /* 0x000000000000791b */ /* 0x003fe20003800000 */
.L_x_5985:
[----:B------:R-:W-:Y:S02]  /*f880*/  MOV R83, R86 ;  /* 0x0000005600537202 */ /* 0x000fe40000000f00 */
[----:B------:R-:W-:-:S07]  /*f890*/  MOV R245, R87 ;  /* 0x0000005700f57202 */ /* 0x000fce0000000f00 */
[----:B------:R-:W-:Y:S05]  /*f8a0*/  WARPSYNC.COLLECTIVE R242, `(.L_x_5986) ;  /* 0x00000000f2087348 */ /* 0x000fea0003c00000 */
[----:B------:R0:W1:Y:S02]  /*f8b0*/  SHFL.DOWN P1, R87, R83, R82, R80 ;  /* 0x0800005253577389 */ /* 0x0000640000020050 */
[----:B01----:R-:W-:Y:S01]  /*f8c0*/  ENDCOLLECTIVE ;  /* 0x000000000000791b */ /* 0x003fe20003800000 */
.L_x_5986:
[----:B------:R-:W-:Y:S05]  /*f8d0*/  BRA `(.L_x_5987) ;  /* 0xffffff8400d87947 */ /* 0x000fea000383ffff */
.L_x_5851:
        /* <DEDUP_REMOVED lines=8> */
.L_x_5989:
[----:B------:R-:W-:Y:S05]  /*f960*/  BSYNC B0 ;  /* 0x0000000000007941 */ /* 0x000fea0003800000 */
.L_x_5988:
        /* <DEDUP_REMOVED lines=8> */
.L_x_5990:
[----:B------:R-:W-:Y:S02]  /*f9f0*/  MOV R83, R251 ;  /* 0x000000fb00537202 */ /* 0x000fe40000000f00 */
[----:B------:R-:W-:-:S07]  /*fa00*/  MOV R85, R87 ;  /* 0x0000005700557202 */ /* 0x000fce0000000f00 */
[----:B------:R-:W-:Y:S05]  /*fa10*/  WARPSYNC.COLLECTIVE R242, `(.L_x_5991) ;  /* 0x00000000f2087348 */ /* 0x000fea0003c00000 */
[----:B------:R0:W1:Y:S02]  /*fa20*/  SHFL.DOWN P1, R87, R83, R82, R80 ;  /* 0x0800005253577389 */ /* 0x0000640000020050 */
[----:B01----:R-:W-:Y:S01]  /*fa30*/  ENDCOLLECTIVE ;  /* 0x000000000000791b */ /* 0x003fe20003800000 */
.L_x_5991:
[----:B------:R-:W-:Y:S02]  /*fa40*/  MOV R83, R86 ;  /* 0x0000005600537202 */ /* 0x000fe40000000f00 */
[----:B------:R-:W-:-:S07]  /*fa50*/  MOV R241, R87 ;  /* 0x0000005700f17202 */ /* 0x000fce0000000f00 */
[----:B------:R-:W-:Y:S05]  /*fa60*/  WARPSYNC.COLLECTIVE R242, `(.L_x_5992) ;  /* 0x00000000f2087348 */ /* 0x000fea0003c00000 */
[----:B------:R0:W1:Y:S02]  /*fa70*/  SHFL.DOWN P1, R87, R83, R82, R80 ;  /* 0x0800005253577389 */ /* 0x0000640000020050 */
[----:B01----:R-:W-:Y:S01]  /*fa80*/  ENDCOLLECTIVE ;  /* 0x000000000000791b */ /* 0x003fe20003800000 */
.L_x_5992:
[----:B------:R-:W-:Y:S05]  /*fa90*/  BRA `(.L_x_5993) ;  /* 0xffffff8400bc7947 */ /* 0x000fea000383ffff */
.L_x_5854:
        /* <DEDUP_REMOVED lines=8> */
.L_x_5995:
[----:B------:R-:W-:Y:S05]  /*fb20*/  BSYNC B0 ;  /* 0x0000000000007941 */ /* 0x000fea0003800000 */
.L_x_5994:
        /* <DEDUP_REMOVED lines=8> */
.L_x_5996:
[----:B------:R-:W-:Y:S02]  /*fbb0*/  MOV R83, R251 ;  /* 0x000000fb00537202 */ /* 0x000fe40000000f00 */
[----:B------:R-:W-:-:S07]  /*fbc0*/  MOV R85, R87 ;  /* 0x0000005700557202 */ /* 0x000fce0000000f00 */
[----:B------:R-:W-:Y:S05]  /*fbd0*/  WARPSYNC.COLLECTIVE R242, `(.L_x_5997) ;  /* 0x00000000f2087348 */ /* 0x000fea0003c00000 */
[----:B------:R0:W1:Y:S02]  /*fbe0*/  SHFL.DOWN P1, R87, R83, R82, R80 ;  /* 0x0800005253577389 */ /* 0x0000640000020050 */
[----:B01----:R-:W-:Y:S01]  /*fbf0*/  ENDCOLLECTIVE ;  /* 0x000000000000791b */ /* 0x003fe20003800000 */
.L_x_5997:
[----:B------:R-:W-:Y:S02]  /*fc00*/  MOV R83, R86 ;  /* 0x0000005600537202 */ /* 0x000fe40000000f00 */
[----:B------:R-:W-:-:S07]  /*fc10*/  MOV R241, R87 ;  /* 0x0000005700f17202 */ /* 0x000fce0000000f00 */
[----:B------:R-:W-:Y:S05]  /*fc20*/  WARPSYNC.COLLECTIVE R242, `(.L_x_5998) ;  /* 0x00000000f2087348 */ /* 0x000fea0003c00000 */
[----:B------:R0:W1:Y:S02]  /*fc30*/  SHFL.DOWN P1, R87, R83, R82, R80 ;  /* 0x0800005253577389 */ /* 0x0000640000020050 */
[----:B01----:R-:W-:Y:S01]  /*fc40*/  ENDCOLLECTIVE ;  /* 0x000000000000791b */ /* 0x003fe20003800000 */
.L_x_5998:
[----:B------:R-:W-:Y:S05]  /*fc50*/  BRA `(.L_x_5999) ;  /* 0xffffff8400a07947 */ /* 0x000fea000383ffff */
.L_x_5857:
        /* <DEDUP_REMOVED lines=8> */
.L_x_6001:
[----:B------:R-:W-:Y:S05]  /*fce0*/  BSYNC B0 ;  /* 0x0000000000007941 */ /* 0x000fea0003800000 */
.L_x_6000:
        /* <DEDUP_REMOVED lines=8> */
.L_x_6002:
[----:B------:R-:W-:Y:S02]  /*fd70*/  MOV R83, R251 ;  /* 0x000000fb00537202 */ /* 0x000fe40000000f00 */
[----:B------:R-:W-:-:S07]  /*fd80*/  MOV R85, R87 ;  /* 0x0000005700557202 */ /* 0x000fce0000000f00 */
[----:B------:R-:W-:Y:S05]  /*fd90*/  WARPSYNC.COLLECTIVE R242, `(.L_x_6003) ;  /* 0x00000000f2087348 */ /* 0x000fea0003c00000 */
[----:B------:R0:W1:Y:S02]  /*fda0*/  SHFL.DOWN P1, R87, R83, R82, R80 ;  /* 0x0800005253577389 */ /* 0x0000640000020050 */
[----:B01----:R-:W-:Y:S01]  /*fdb0*/  ENDCOLLECTIVE ;  /* 0x000000000000791b */ /* 0x003fe20003800000 */
.L_x_6003:
[----:B------:R-:W-:Y:S02]  /*fdc0*/  MOV R83, R86 ;  /* 0x0000005600537202 */ /* 0x000fe40000000f00 */
[----:B------:R-:W-:-:S07]  /*fdd0*/  MOV R241, R87 ;  /* 0x0000005700f17202 */ /* 0x000fce0000000f00 */
[----:B------:R-:W-:Y:S05]  /*fde0*/  WARPSYNC.COLLECTIVE R242, `(.L_x_6004) ;  /* 0x00000000f2087348 */ /* 0x000fea0003c00000 */
[----:B------:R0:W1:Y:S02]  /*fdf0*/  SHFL.DOWN P1, R87, R83, R82, R80 ;  /* 0x0800005253577389 */ /* 0x0000640000020050 */
[----:B01----:R-:W-:Y:S01]  /*fe00*/  ENDCOLLECTIVE ;  /* 0x000000000000791b */ /* 0x003fe20003800000 */
.L_x_6004:
[----:B------:R-:W-:Y:S05]  /*fe10*/  BRA `(.L_x_6005) ;  /* 0xffffff8400847947 */ /* 0x000fea000383ffff */
.L_x_5860:
        /* <DEDUP_REMOVED lines=8> */
.L_x_6007:
[----:B------:R-:W-:Y:S05]  /*fea0*/  BSYNC B0 ;  /* 0x0000000000007941 */ /* 0x000fea0003800000 */
.L_x_6006:
        /* <DEDUP_REMOVED lines=8> */
.L_x_6008:
[----:B------:R-:W-:Y:S02]  /*ff30*/  MOV R83, R251 ;  /* 0x000000fb00537202 */ /* 0x000fe40000000f00 */
[----:B------:R-:W-:-:S07]  /*ff40*/  MOV R84, R87 ;  /* 0x0000005700547202 */ /* 0x000fce0000000f00 */
[----:B------:R-:W-:Y:S05]  /*ff50*/  WARPSYNC.COLLECTIVE R242, `(.L_x_6009) ;  /* 0x00000000f2087348 */ /* 0x000fea0003c00000 */
[----:B------:R0:W1:Y:S02]  /*ff60*/  SHFL.DOWN P1, R87, R83, R82, R80 ;  /* 0x0800005253577389 */ /* 0x0000640000020050 */
[----:B01----:R-:W-:Y:S01]  /*ff70*/  ENDCOLLECTIVE ;  /* 0x000000000000791b */ /* 0x003fe20003800000 */
.L_x_6009:
[----:B------:R-:W-:Y:S02]  /*ff80*/  MOV R83, R86 ;  /* 0x0000005600537202 */ /* 0x000fe40000000f00 */
[----:B------:R-:W-:-:S07]  /*ff90*/  MOV R240, R87 ;  /* 0x0000005700f07202 */ /* 0x000fce0000000f00 */
[----:B------:R-:W-:Y:S05]  /*ffa0*/  WARPSYNC.COLLECTIVE R242, `(.L_x_6010) ;  /* 0x00000000f2087348 */ /* 0x000fea0003c00000 */
[----:B------:R0:W1:Y:S02]  /*ffb0*/  SHFL.DOWN P1, R87, R83, R82, R80 ;  /* 0x0800005253577389 */ /* 0x0000640000020050 */
[----:B01----:R-:W-:Y:S01]  /*ffc0*/  ENDCOLLECTIVE ;  /* 0x000000000000791b */ /* 0x003fe20003800000 */
.L_x_6010:
[----:B------:R-:W-:Y:S05]  /*ffd0*/  BRA `(.L_x_6011) ;  /* 0xffffff8400687947 */ /* 0x000fea000383ffff */
.L_x_5863:
        /* <DEDUP_REMOVED lines=8> */
.L_x_6013:
[----:B------:R-:W-:Y:S05]  /*10060*/  BSYNC B0 ;  /* 0x0000000000007941 */ /* 0x000fea0003800000 */
.L_x_6012:
        /* <DEDUP_REMOVED lines=9> */
.L_x_6014:
        /* <DEDUP_REMOVED lines=9> */
.L_x_6015:
[----:B------:R-:W-:Y:S02]  /*10190*/  MOV R80, 0x1f ;  /* 0x0000001f00507802 */ /* 0x000fe40000000f00 */
[----:B------:R-:W-:Y:S02]  /*101a0*/  MOV R241, R86 ;  /* 0x0000005600f17202 */ /* 0x000fe40000000f00 */
[----:B------:R-:W-:-:S07]  /*101b0*/  MOV R247, R83 ;  /* 0x0000005300f77202 */ /* 0x000fce0000000f00 */
[----:B------:R-:W-:Y:S05]  /*101c0*/  WARPSYNC.COLLECTIVE R242, `(.L_x_6016) ;  /* 0x00000000f2087348 */ /* 0x000fea0003c00000 */
[----:B------:R0:W1:Y:S02]  /*101d0*/  SHFL.IDX P3, R83, R241, R240, R87 ;  /* 0x000000f0f1537389 */ /* 0x0000640000060057 */
[----:B01----:R-:W-:Y:S01]  /*101e0*/  ENDCOLLECTIVE ;  /* 0x000000000000791b */ /* 0x003fe20003800000 */
.L_x_6016:
[----:B------:R-:W-:Y:S02]  /*101f0*/  MOV R241, R64 ;  /* 0x0000004000f17202 */ /* 0x000fe40000000f00 */
[----:B------:R-:W-:Y:S02]  /*10200*/  MOV R248, R83 ;  /* 0x0000005300f87202 */ /* 0x000fe40000000f00 */
[----:B------:R-:W-:-:S07]  /*10210*/  MOV R83, R252 ;  /* 0x000000fc00537202 */ /* 0x000fce0000000f00 */
[----:B------:R-:W-:Y:S05]  /*10220*/  WARPSYNC.COLLECTIVE R242, `(.L_x_6017) ;  /* 0x00000000f2087348 */ /* 0x000fea0003c00000 */
[----:B------:R0:W1:Y:S02]  /*10230*/  SHFL.DOWN P1, R87, R83, R82, R80 ;  /* 0x0800005253577389 */ /* 0x0000640000020050 */
[----:B01----:R-:W-:Y:S01]  /*10240*/  ENDCOLLECTIVE ;  /* 0x000000000000791b */ /* 0x003fe20003800000 */
.L_x_6017:
[----:B------:R-:W-:Y:S02]  /*10250*/  MOV R83, R81 ;  /* 0x0000005100537202 */ /* 0x000fe40000000f00 */
[----:B------:R-:W-:-:S07]  /*10260*/  MOV R252, R87 ;  /* 0x0000005700fc7202 */ /* 0x000fce0000000f00 */
[----:B------:R-:W-:Y:S05]  /*10270*/  WARPSYNC.COLLECTIVE R242, `(.L_x_6018) ;  /* 0x00000000f2087348 */ /* 0x000fea0003c00000 */
[----:B------:R0:W1:Y:S02]  /*10280*/  SHFL.DOWN P1, R87, R83, R82, R80 ;  /* 0x0800005253577389 */ /* 0x0000640000020050 */
[----:B01----:R-:W-:Y:S01]  /*10290*/  ENDCOLLECTIVE ;  /* 0x000000000000791b */ /* 0x003fe20003800000 */
.L_x_6018:
[----:B------:R-:W-:Y:S01]  /*102a0*/  MOV R83, R251 ;  /* 0x000000fb00537202 */ /* 0x000fe20000000f00 */
[-C--:B------:R-:W-:Y:S01]  /*102b0*/  FMUL.FTZ R251, R65, R250.reuse ;  /* 0x000000fa41fb7220 */ /* 0x080fe20000410000 */
[----:B------:R-:W-:Y:S01]  /*102c0*/  FMUL.FTZ R250, R64, R250 ;  /* 0x000000fa40fa7220 */ /* 0x000fe20000410000 */
[----:B------:R-:W-:-:S07]  /*102d0*/  MOV R84, R87 ;  /* 0x0000005700547202 */ /* 0x000fce0000000f00 */
[----:B------:R-:W-:Y:S05]  /*102e0*/  WARPSYNC.COLLECTIVE R242, `(.L_x_6019) ;  /* 0x00000000f2087348 */ /* 0x000fea0003c00000 */
[----:B------:R0:W1:Y:S02]  /*102f0*/  SHFL.DOWN P1, R87, R83, R82, R80 ;  /* 0x0800005253577389 */ /* 0x0000640000020050 */
[----:B01----:R-:W-:Y:S01]  /*10300*/  ENDCOLLECTIVE ;  /* 0x000000000000791b */ /* 0x003fe20003800000 */
.L_x_6019:
[----:B------:R-:W-:Y:S02]  /*10310*/  MOV R83, R86 ;  /* 0x0000005600537202 */ /* 0x000fe40000000f00 */
[----:B------:R-:W-:-:S07]  /*10320*/  MOV R85, R87 ;  /* 0x0000005700557202 */ /* 0x000fce0000000f00 */
[----:B------:R-:W-:Y:S05]  /*10330*/  WARPSYNC.COLLECTIVE R242, `(.L_x_6020) ;  /* 0x00000000f2087348 */ /* 0x000fea0003c00000 */
[----:B------:R0:W1:Y:S02]  /*10340*/  SHFL.DOWN P1, R87, R83, R82, R80 ;  /* 0x0800005253577389 */ /* 0x0000640000020050 */
[----:B01----:R-:W-:Y:S01]  /*10350*/  ENDCOLLECTIVE ;  /* 0x000000000000791b */ /* 0x003fe20003800000 */
.L_x_6020:
[----:B------:R-:W-:Y:S01]  /*10360*/  MOV R86, R87 ;  /* 0x0000005700567202 */ /* 0x000fe20000000f00 */
[----:B------:R-:W-:-:S11]  /*10370*/  HFMA2.MMA R87, -RZ, RZ, 0, 1.847743988037109375e-06 ;  /* 0x0000001fff577435 */ /* 0x000fd600000001ff */
[----:B------:R-:W-:Y:S05]  /*10380*/  WARPSYNC.COLLECTIVE R242, `(.L_x_6021) ;  /* 0x00000000f2087348 */ /* 0x000fea0003c00000 */
[----:B------:R0:W1:Y:S02]  /*10390*/  SHFL.IDX P3, R83, R241, R240, R87 ;  /* 0x000000f0f1537389 */ /* 0x0000640000060057 */
[----:B01----:R-:W-:Y:S01]  /*103a0*/  ENDCOLLECTIVE ;  /* 0x000000000000791b */ /* 0x003fe20003800000 */
.L_x_6021:
[----:B------:R-:W-:Y:S02]  /*103b0*/  MOV R241, R65 ;  /* 0x0000004100f17202 */ /* 0x000fe40000000f00 */
[----:B------:R-:W-:-:S07]  /*103c0*/  MOV R80, R83 ;  /* 0x0000005300507202 */ /* 0x000fce0000000f00 */
[----:B------:R-:W-:Y:S05]  /*103d0*/  WARPSYNC.COLLECTIVE R242, `(.L_x_6022) ;  /* 0x00000000f2087348 */ /* 0x000fea0003c00000 */
[----:B------:R0:W1:Y:S02]  /*103e0*/  SHFL.IDX P3, R83, R241, R240, R87 ;  /* 0x000000f0f1537389 */ /* 0x0000640000060057 */
[----:B01----:R-:W-:Y:S01]  /*103f0*/  ENDCOLLECTIVE ;  /* 0x000000000000791b */ /* 0x003fe20003800000 */
.L_x_6022:
[----:B------:R-:W-:Y:S02]  /*10400*/  MOV R241, R66 ;  /* 0x0000004200f17202 */ /* 0x000fe40000000f00 */
[----:B------:R-:W-:-:S07]  /*10410*/  MOV R81, R83 ;  /* 0x0000005300517202 */ /* 0x000fce0000000f00 */
[----:B------:R-:W-:Y:S05]  /*10420*/  WARPSYNC.COLLECTIVE R242, `(.L_x_6023) ;  /* 0x00000000f2087348 */ /* 0x000fea0003c00000 */
[----:B------:R0:W1:Y:S02]  /*10430*/  SHFL.IDX P3, R83, R241, R240, R87 ;  /* 0x000000f0f1537389 */ /* 0x0000640000060057 */
[----:B01----:R-:W-:Y:S01]  /*10440*/  ENDCOLLECTIVE ;  /* 0x000000000000791b */ /* 0x003fe20003800000 */
.L_x_6023:
[----:B------:R-:W-:Y:S02]  /*10450*/  MOV R241, R67 ;  /* 0x0000004300f17202 */ /* 0x000fe40000000f00 */
[----:B------:R-:W-:-:S07]  /*10460*/  MOV R82, R83 ;  /* 0x0000005300527202 */ /* 0x000fce0000000f00 */
[----:B------:R-:W-:Y:S05]  /*10470*/  WARPSYNC.COLLECTIVE R242, `(.L_x_6024) ;  /* 0x00000000f2087348 */ /* 0x000fea0003c00000 */
[----:B------:R0:W1:Y:S02]  /*10480*/  SHFL.IDX P3, R83, R241, R240, R87 ;  /* 0x000000f0f1537389 */ /* 0x0000640000060057 */
[----:B01----:R-:W-:Y:S01]  /*10490*/  ENDCOLLECTIVE ;  /* 0x000000000000791b */ /* 0x003fe20003800000 */
.L_x_6024:
[----:B------:R-:W-:Y:S05]  /*104a0*/  BRA `(.L_x_6025) ;  /* 0xffffff8000c07947 */ /* 0x000fea000383ffff */
.L_x_6026:
        /* <DEDUP_REMOVED lines=13> */
.L_x_18930:


//--------------------- .text._Z25selective_scan_bwd_kernelI32Selective_Scan_bwd_kernel_traitsILi128ELi16ELb1ELb1ELb1ELb1ELb1EN3c108BFloat16ENS1_7complexIfEEEEv12SSMParamsBwd --------------------------
	.section	.text._Z25selective_scan_bwd_kernelI32Selective_Scan_bwd_kernel_traitsILi128ELi16ELb1ELb1ELb1ELb1ELb1EN3c108BFloat16ENS1_7complexIfEEEEv12SSMParamsBwd,"ax",@progbits
	.align	128
        .global         _Z25selective_scan_bwd_kernelI32Selective_Scan_bwd_kernel_traitsILi128ELi16ELb1ELb1ELb1ELb1ELb1EN3c108BFloat16ENS1_7complexIfEEEEv12SSMParamsBwd
        .type           _Z25selective_scan_bwd_kernelI32Selective_Scan_bwd_kernel_traitsILi128ELi16ELb1ELb1ELb1ELb1ELb1EN3c108BFloat16ENS1_7complexIfEEEEv12SSMParamsBwd,@function
        .size           _Z25selective_scan_bwd_kernelI32Selective_Scan_bwd_kernel_traitsILi128ELi16ELb1ELb1ELb1ELb1ELb1EN3c108BFloat16ENS1_7complexIfEEEEv12SSMParamsBwd,(.L_x_18931 - _Z25selective_scan_bwd_kernelI32Selective_Scan_bwd_kernel_traitsILi128ELi16ELb1ELb1ELb1ELb1ELb1EN3c108BFloat16ENS1_7complexIfEEEEv12SSMParamsBwd)
        .other          _Z25selective_scan_bwd_kernelI32Selective_Scan_bwd_kernel_traitsILi128ELi16ELb1ELb1ELb1ELb1ELb1EN3c108BFloat16ENS1_7complexIfEEEEv12SSMParamsBwd,@"STO_CUDA_ENTRY STV_DEFAULT"
_Z25selective_scan_bwd_kernelI32Selective_Scan_bwd_kernel_traitsILi128ELi16ELb1ELb1ELb1ELb1ELb1EN3c108BFloat16ENS1_7complexIfEEEEv12SSMParamsBwd:
.text._Z25selective_scan_bwd_kernelI32Selective_Scan_bwd_kernel_traitsILi128ELi16ELb1ELb1ELb1ELb1ELb1EN3c108BFloat16ENS1_7complexIfEEEEv12SSMParamsBwd:
        /* <DEDUP_REMOVED lines=25> */
[----:B------:R-:W-:Y:S01]  /*0190*/  @UP1 ULEA.HI.X UR7, UR17, UR7, UR25, 0x2, UP3 ;  /* 0x0000000711071291 */ /* 0x000fe200098f1419 */
[----:B------:R-:W-:Y:S02]  /*01a0*/  MOV R2, UR4 ;  /* 0x0000000400027c02 */ /* 0x000fe40008000f00 */
[----:B------:R-:W-:Y:S02]  /*01b0*/  MOV R4, UR6 ;  /* 0x0000000600047c02 */ /* 0x000fe40008000f00 */
[----:B------:R-:W-:-:S02]  /*01c0*/  MOV R3, UR5 ;  /* 0x0000000500037c02 */ /* 0x000fc40008000f00 */
[----:B------:R-:W-:Y:S01]  /*01d0*/  MOV R5, UR7 ;  /* 0x0000000700057c02 */ /* 0x000fe20008000f00 */
[----:B------:R-:W-:Y:S02]  /*01e0*/  ULDC.64 UR6, c[0x0][0x310] ;  /* 0x0000c40000067ab9 */ /* 0x000fe40000000a00 */
[----:B------:R-:W2:Y:S04]  /*01f0*/  @P0 LDG.E R2, desc[UR20][R2.64] ;  /* 0x0000001402020981 */ /* 0x000ea8000c1e1900 */
[----:B------:R1:W3:Y:S01]  /*0200*/  @P1 LDG.E R4, desc[UR20][R4.64] ;  /* 0x0000001404041981 */ /* 0x0002e2000c1e1900 */
[----:B------:R-:W-:Y:S01]  /*0210*/  MOV R0, UR35 ;  /* 0x0000002300007c02 */ /* 0x000fe20008000f00 */
[----:B------:R-:W-:Y:S01]  /*0220*/  UISETP.NE.U32.AND UP0, UPT, UR6, URZ, UPT ;  /* 0x0000003f0600728c */ /* 0x000fe2000bf05070 */
[----:B------:R-:W-:Y:S01]  /*0230*/  CS2R R244, SRZ ;  /* 0x0000000000f47805 */ /* 0x000fe2000001ff00 */
[----:B0-----:R-:W-:Y:S01]  /*0240*/  USHF.R.S32.HI UR4, URZ, 0x1f, UR16 ;  /* 0x0000001f3f047899 */ /* 0x001fe20008011410 */
[----:B------:R-:W-:Y:S01]  /*0250*/  IABS R0, R0 ;  /* 0x0000000000007213 */ /* 0x000fe20000000000 */
[----:B------:R-:W-:-:S02]  /*0260*/  UISETP.NE.AND.EX UP0, UPT, UR7, URZ, UPT, UP0 ;  /* 0x0000003f0700728c */ /* 0x000fc4000bf05300 */
[----:B------:R-:W-:Y:S01]  /*0270*/  UISETP.NE.U32.AND UP1, UPT, UR40, URZ, UPT ;  /* 0x0000003f2800728c */ /* 0x000fe2000bf25070 */
[----:B------:R-:W-:Y:S01]  /*0280*/  R2UR UR38, R0 ;  /* 0x00000000002672ca */ /* 0x000fe200000e0000 */
[----:B------:R-:W-:Y:S01]  /*0290*/  ULDC.64 UR6, c[0x0][0x290] ;  /* 0x0000a40000067ab9 */ /* 0x000fe20000000a00 */
[----:B------:R-:W-:Y:S02]  /*02a0*/  UISETP.NE.U32.AND UP2, UPT, UR36, URZ, UPT ;  /* 0x0000003f2400728c */ /* 0x000fe4000bf45070 */
[----:B------:R-:W-:Y:S02]  /*02b0*/  UIMAD UR32, UR4, UR6, URZ ;  /* 0x00000006042072a4 */ /* 0x000fe4000f8e023f */
[----:B------:R-:W-:Y:S02]  /*02c0*/  UIMAD.WIDE.U32 UR22, UR16, UR6, URZ ;  /* 0x00000006101672a5 */ /* 0x000fe4000f8e003f */
[----:B------:R-:W-:Y:S02]  /*02d0*/  UIMAD UR32, UR16, UR7, UR32 ;  /* 0x00000007102072a4 */ /* 0x000fe4000f8e0220 */
[----:B------:R-:W-:Y:S01]  /*02e0*/  UISETP.NE.AND.EX UP1, UPT, UR41, URZ, UPT, UP1 ;  /* 0x0000003f2900728c */ /* 0x000fe2000bf25310 */
[----:B------:R-:W-:-:S02]  /*02f0*/  ULDC.64 UR6, c[0x0][0x328] ;  /* 0x0000ca0000067ab9 */ /* 0x000fc40000000a00 */
[----:B------:R-:W0:Y:S01]  /*0300*/  I2F.RP R0, UR38 ;  /* 0x0000002600007d06 */ /* 0x000e220008209400 */
[----:B------:R-:W-:Y:S02]  /*0310*/  UIMAD UR28, UR4, UR6, URZ ;  /* 0x00000006041c72a4 */ /* 0x000fe4000f8e023f */
[----:B------:R-:W-:Y:S02]  /*0320*/  UIMAD.WIDE.U32 UR14, UR16, UR6, URZ ;  /* 0x00000006100e72a5 */ /* 0x000fe4000f8e003f */
[----:B------:R-:W-:Y:S02]  /*0330*/  UIMAD UR28, UR16, UR7, UR28 ;  /* 0x00000007101c72a4 */ /* 0x000fe4000f8e021c */
[----:B------:R-:W-:Y:S01]  /*0340*/  UIMAD UR5, UR4, UR18, URZ ;  /* 0x00000012040572a4 */ /* 0x000fe2000f8e023f */
[----:B------:R-:W-:Y:S01]  /*0350*/  ULDC.64 UR6, c[0x0][0x240] ;  /* 0x0000900000067ab9 */ /* 0x000fe20000000a00 */
[----:B------:R-:W-:Y:S02]  /*0360*/  UIMAD.WIDE.U32 UR26, UR16, UR18, URZ ;  /* 0x00000012101a72a5 */ /* 0x000fe4000f8e003f */
[----:B------:R-:W-:-:S02]  /*0370*/  UIMAD UR24, UR4, UR6, URZ ;  /* 0x00000006041872a4 */ /* 0x000fc4000f8e023f */
[----:B------:R-:W-:Y:S01]  /*0380*/  UIMAD.WIDE.U32 UR10, UR16, UR6, URZ ;  /* 0x00000006100a72a5 */ /* 0x000fe2000f8e003f */
[----:B0-----:R-:W0:Y:S01]  /*0390*/  MUFU.RCP R0, R0 ;  /* 0x0000000000007308 */ /* 0x001e220000001000 */
[----:B------:R-:W-:Y:S01]  /*03a0*/  UIMAD UR24, UR16, UR7, UR24 ;  /* 0x00000007101872a4 */ /* 0x000fe2000f8e0218 */
[----:B------:R-:W-:Y:S01]  /*03b0*/  UMOV UR6, URZ ;  /* 0x0000003f00067c82 */ /* 0x000fe20008000000 */
[----:B------:R-:W-:Y:S01]  /*03c0*/  @UP1 ULEA UR6, UP3, UR17, UR40, 0x2 ;  /* 0x0000002811061291 */ /* 0x000fe2000f86103f */
[----:B------:R-:W-:Y:S01]  /*03d0*/  UMOV UR7, URZ ;  /* 0x0000003f00077c82 */ /* 0x000fe20008000000 */
[----:B------:R-:W-:Y:S02]  /*03e0*/  UIMAD UR19, UR16, UR19, UR5 ;  /* 0x00000013101372a4 */ /* 0x000fe4000f8e0205 */
[----:B------:R-:W-:Y:S02]  /*03f0*/  @UP1 ULEA.HI.X UR7, UR17, UR41, UR25, 0x2, UP3 ;  /* 0x0000002911071291 */ /* 0x000fe400098f1419 */
[----:B------:R-:W-:Y:S01]  /*0400*/  UISETP.NE.AND.EX UP1, UPT, UR37, URZ, UPT, UP2 ;  /* 0x0000003f2500728c */ /* 0x000fe2000bf25320 */
[----:B------:R-:W-:Y:S01]  /*0410*/  UMOV UR5, URZ ;  /* 0x0000003f00057c82 */ /* 0x000fe20008000000 */
[----:B------:R-:W-:-:S02]  /*0420*/  UIMAD UR18, UR4, UR30, URZ ;  /* 0x0000001e041272a4 */ /* 0x000fc4000f8e023f */
[----:B-1----:R-:W-:Y:S01]  /*0430*/  MOV R5, UR7 ;  /* 0x0000000700057c02 */ /* 0x002fe20008000f00 */
[----:B------:R-:W-:Y:S01]  /*0440*/  UIMAD.WIDE.U32 UR12, UR16, UR30, URZ ;  /* 0x0000001e100c72a5 */ /* 0x000fe2000f8e003f */
[----:B0-----:R-:W-:Y:S01]  /*0450*/  IADD3 R0, R0, 0xffffffe, RZ ;  /* 0x0ffffffe00007810 */ /* 0x001fe20007ffe0ff */
[----:B------:R-:W-:Y:S01]  /*0460*/  UMOV UR4, URZ ;  /* 0x0000003f00047c82 */ /* 0x000fe20008000000 */
[----:B------:R-:W-:Y:S02]  /*0470*/  UIMAD UR18, UR16, UR31, UR18 ;  /* 0x0000001f101272a4 */ /* 0x000fe4000f8e0212 */
[----:B------:R-:W-:Y:S02]  /*0480*/  UIADD3 UR27, UR27, UR19, URZ ;  /* 0x000000131b1b7290 */ /* 0x000fe4000fffe03f */
[----:B------:R-:W0:Y:S01]  /*0490*/  F2I.FTZ.U32.TRUNC.NTZ R0, R0 ;  /* 0x0000000000007305 */ /* 0x000e22000021f000 */
[----:B------:R-:W-:Y:S01]  /*04a0*/  @UP1 ULEA UR5, UP2, UR17, UR36, 0x2 ;  /* 0x0000002411051291 */ /* 0x000fe2000f84103f */
[----:B------:R-:W-:Y:S01]  /*04b0*/  ULDC.64 UR30, c[0x0][0x288] ;  /* 0x0000a200001e7ab9 */ /* 0x000fe20000000a00 */
[----:B------:R-:W-:-:S02]  /*04c0*/  ULDC UR19, c[0x0][0x224] ;  /* 0x0000890000137ab9 */ /* 0x000fc40000000800 */
[----:B------:R-:W-:Y:S02]  /*04d0*/  @UP1 ULEA.HI.X UR4, UR17, UR37, UR25, 0x2, UP2 ;  /* 0x0000002511041291 */ /* 0x000fe400090f1419 */
[----:B------:R-:W-:Y:S02]  /*04e0*/  UIMAD UR29, UR25, UR30, URZ ;  /* 0x0000001e191d72a4 */ /* 0x000fe4000f8e023f */
[----:B------:R-:W-:Y:S02]  /*04f0*/  UIADD3 UR23, UR23, UR32, URZ ;  /* 0x0000002017177290 */ /* 0x000fe4000fffe03f */
[----:B------:R-:W-:Y:S02]  /*0500*/  UIMAD UR29, UR17, UR31, UR29 ;  /* 0x0000001f111d72a4 */ /* 0x000fe4000f8e021d */
[----:B------:R-:W-:Y:S01]  /*0510*/  UIMAD.WIDE.U32 UR26, UR17, UR30, UR26 ;  /* 0x0000001e111a72a5 */ /* 0x000fe2000f8e001a */
[----:B0-----:R-:W-:Y:S01]  /*0520*/  R2UR UR9, R0 ;  /* 0x00000000000972ca */ /* 0x001fe200000e0000 */
[----:B------:R-:W-:Y:S01]  /*0530*/  ULEA UR34, UR19, 0xfffff800, 0xb ;  /* 0xfffff80013227891 */ /* 0x000fe2000f8e583f */
[----:B------:R-:W-:Y:S01]  /*0540*/  IABS R0, UR17 ;  /* 0x0000001100007c13 */ /* 0x000fe20008000000 */
[----:B------:R-:W-:Y:S01]  /*0550*/  ULDC.64 UR30, c[0x0][0x298] ;  /* 0x0000a600001e7ab9 */ /* 0x000fe20000000a00 */
[----:B------:R-:W-:-:S02]  /*0560*/  UIADD3 UR15, UR15, UR28, URZ ;  /* 0x0000001c0f0f7290 */ /* 0x000fc4000fffe03f */
[----:B------:R-:W-:Y:S01]  /*0570*/  R2UR UR39, R0 ;  /* 0x00000000002772ca */ /* 0x000fe200000e0000 */
[----:B------:R-:W-:Y:S02]  /*0580*/  UIMAD.WIDE.U32 UR22, UR17, UR30, UR22 ;  /* 0x0000001e111672a5 */ /* 0x000fe4000f8e0016 */
[----:B------:R-:W-:Y:S02]  /*0590*/  UIADD3 UR50, UP2, UR34, UR26, URZ ;  /* 0x0000001a22327290 */ /* 0x000fe4000ff5e03f */
[----:B------:R-:W-:Y:S02]  /*05a0*/  UIADD3 UR11, UR11, UR24, URZ ;  /* 0x000000180b0b7290 */ /* 0x000fe4000fffe03f */
[----:B------:R-:W-:Y:S02]  /*05b0*/  UIADD3 UR33, URZ, -UR9, URZ ;  /* 0x800000093f217290 */ /* 0x000fe4000fffe03f */
[----:B------:R-:W-:Y:S02]  /*05c0*/  ULEA UR52, UP3, UR50, UR52, 0x1 ;  /* 0x0000003432347291 */ /* 0x000fe4000f86083f */
[----:B------:R-:W-:-:S02]  /*05d0*/  UIMAD UR33, UR33, UR38, URZ ;  /* 0x00000026212172a4 */ /* 0x000fc4000f8e023f */
[----:B------:R-:W-:Y:S02]  /*05e0*/  ULOP3.LUT UR5, UR5, UR4, URZ, 0x3c, !UPT ;  /* 0x0000000405057292 */ /* 0x000fe4000f8e3c3f */
[----:B------:R-:W-:Y:S02]  /*05f0*/  UIMAD.WIDE.U32 UR8, UR9, UR33, UR8 ;  /* 0x00000021090872a5 */ /* 0x000fe4000f8e0008 */
[----:B------:R-:W-:Y:S02]  /*0600*/  ULEA UR24, UR19, 0xfffff000, 0xc ;  /* 0xfffff00013187891 */ /* 0x000fe4000f8e603f */
[----:B------:R-:W-:Y:S02]  /*0610*/  UIMAD.WIDE.U32 UR36, UR9, UR39, URZ ;  /* 0x00000027092472a5 */ /* 0x000fe4000f8e003f */
[----:B------:R-:W-:Y:S01]  /*0620*/  ULOP3.LUT UR4, UR5, UR4, URZ, 0x3c, !UPT ;  /* 0x0000000405047292 */ /* 0x000fe2000f8e3c3f */
[----:B------:R-:W-:Y:S01]  /*0630*/  ULDC.64 UR8, c[0x0][0x330] ;  /* 0x0000cc0000087ab9 */ /* 0x000fe20000000a00 */
[----:B------:R-:W-:-:S03]  /*0640*/  UIADD3 UR13, UR13, UR18, URZ ;  /* 0x000000120d0d7290 */ /* 0x000fc6000fffe03f */
[----:B------:R-:W-:Y:S01]  /*0650*/  UMOV UR33, UR37 ;  /* 0x0000002500217c82 */ /* 0x000fe20008000000 */
[----:B------:R-:W-:Y:S02]  /*0660*/  UIMAD UR37, UR25, UR30, URZ ;  /* 0x0000001e192572a4 */ /* 0x000fe4000f8e023f */
[----:B------:R-:W-:Y:S02]  /*0670*/  UIADD3 UR36, -UR33, URZ, URZ ;  /* 0x0000003f21247290 */ /* 0x000fe4000fffe13f */
[----:B------:R-:W-:Y:S02]  /*0680*/  USHF.R.S32.HI UR30, URZ, 0x1f, UR34 ;  /* 0x0000001f3f1e7899 */ /* 0x000fe40008011422 */
[----:B------:R-:W-:Y:S02]  /*0690*/  UIMAD UR36, UR38, UR36, UR39 ;  /* 0x00000024262472a4 */ /* 0x000fe4000f8e0227 */
[----:B------:R-:W-:Y:S02]  /*06a0*/  UIADD3.X UR29, UR30, UR27, UR29, UP2, !UPT ;  /* 0x0000001b1e1d7290 */ /* 0x000fe400097fe41d */
[----:B------:R-:W-:-:S02]  /*06b0*/  UISETP.GT.U32.AND UP1, UPT, UR38, UR36, UPT ;  /* 0x000000242600728c */ /* 0x000fc4000bf24070 */
[----:B------:R-:W-:Y:S02]  /*06c0*/  UIMAD UR25, UR25, UR8, URZ ;  /* 0x00000008191972a4 */ /* 0x000fe4000f8e023f */
[----:B------:R-:W-:Y:S02]  /*06d0*/  ULEA.HI.X UR50, UR50, UR53, UR29, 0x1, UP3 ;  /* 0x0000003532327291 */ /* 0x000fe400098f0c1d */
[----:B------:R-:W-:Y:S02]  /*06e0*/  UIMAD UR54, UR17, UR9, UR25 ;  /* 0x00000009113672a4 */ /* 0x000fe4000f8e0219 */
[----:B------:R-:W-:Y:S02]  /*06f0*/  UIMAD.WIDE.U32 UR8, UR17, UR8, UR14 ;  /* 0x00000008110872a5 */ /* 0x000fe4000f8e000e */
[----:B------:R-:W-:Y:S02]  /*0700*/  ULOP3.LUT UR14, UR17, UR35, URZ, 0x3c, !UPT ;  /* 0x00000023110e7292 */ /* 0x000fe4000f8e3c3f */
[----:B------:R-:W-:-:S02]  /*0710*/  @!UP1 UIADD3 UR36, UR36, -UR38, URZ ;  /* 0x8000002624249290 */ /* 0x000fc4000fffe03f */
[----:B------:R-:W-:Y:S02]  /*0720*/  @!UP1 UIADD3 UR33, UR33, 0x1, URZ ;  /* 0x0000000121219890 */ /* 0x000fe4000fffe03f */
[----:B------:R-:W-:Y:S02]  /*0730*/  UISETP.GE.U32.AND UP2, UPT, UR36, UR38, UPT ;  /* 0x000000262400728c */ /* 0x000fe4000bf46070 */
[----:B------:R-:W-:Y:S02]  /*0740*/  UISETP.GE.AND UP1, UPT, UR14, URZ, UPT ;  /* 0x0000003f0e00728c */ /* 0x000fe4000bf26270 */
[----:B------:R-:W-:Y:S02]  /*0750*/  UIMAD UR31, UR17, UR31, UR37 ;  /* 0x0000001f111f72a4 */ /* 0x000fe4000f8e0225 */
[----:B------:R-:W-:Y:S01]  /*0760*/  UIADD3 UR25, UP3, UR34, UR22, URZ ;  /* 0x0000001622197290 */ /* 0x000fe2000ff7e03f */
[----:B------:R-:W-:Y:S01]  /*0770*/  ULDC.64 UR26, c[0x0][0x2f8] ;  /* 0x0000be00001a7ab9 */ /* 0x000fe20000000a00 */
[----:B------:R-:W-:-:S03]  /*0780*/  UIADD3 UR34, UP4, UR34, UR8, URZ ;  /* 0x0000000822227290 */ /* 0x000fc6000ff9e03f */
[----:B------:R-:W-:Y:S02]  /*0790*/  @UP2 UIADD3 UR33, UR33, 0x1, URZ ;  /* 0x0000000121212890 */ /* 0x000fe4000fffe03f */
[----:B------:R-:W-:Y:S02]  /*07a0*/  UISETP.NE.AND UP2, UPT, UR35, URZ, UPT ;  /* 0x0000003f2300728c */ /* 0x000fe4000bf45270 */
[----:B------:R-:W-:Y:S02]  /*07b0*/  UIADD3.X UR22, UR30, UR23, UR31, UP3, !UPT ;  /* 0x000000171e167290 */ /* 0x000fe40009ffe41f */
[----:B------:R-:W-:Y:S01]  /*07c0*/  ULEA UR14, UP3, UR25, UR26, 0x1 ;  /* 0x0000001a190e7291 */ /* 0x000fe2000f86083f */
[----:B------:R-:W-:Y:S01]  /*07d0*/  UMOV UR15, UR33 ;  /* 0x00000021000f7c82 */ /* 0x000fe20008000000 */
[----:B------:R-:W-:Y:S02]  /*07e0*/  UIADD3.X UR54, UR30, UR9, UR54, UP4, !UPT ;  /* 0x000000091e367290 */ /* 0x000fe4000a7fe436 */
[----:B------:R-:W-:-:S03]  /*07f0*/  @!UP1 UIADD3 UR15, -UR15, URZ, URZ ;  /* 0x0000003f0f0f9290 */ /* 0x000fc6000fffe13f */
[----:B------:R-:W-:Y:S02]  /*0800*/  @!UP2 ULOP3.LUT UR15, URZ, UR35, URZ, 0x33, !UPT ;  /* 0x000000233f0fa292 */ /* 0x000fe4000f8e333f */
[----:B------:R-:W-:Y:S02]  /*0810*/  ULEA.HI.X UR25, UR25, UR27, UR22, 0x1, UP3 ;  /* 0x0000001b19197291 */ /* 0x000fe400098f0c16 */
[----:B------:R-:W-:Y:S01]  /*0820*/  USHF.R.S32.HI UR29, URZ, 0x1f, UR15 ;  /* 0x0000001f3f1d7899 */ /* 0x000fe2000801140f */
[----:B------:R-:W-:Y:S01]  /*0830*/  ULDC.64 UR26, c[0x0][0x258] ;  /* 0x00009600001a7ab9 */ /* 0x000fe20000000a00 */
[----:B------:R-:W-:Y:S02]  /*0840*/  ULEA UR56, UP1, UR34, UR56, 0x1 ;  /* 0x0000003822387291 */ /* 0x000fe4000f82083f */
[----:B------:R-:W-:Y:S02]  /*0850*/  UIMAD UR8, UR29, UR26, URZ ;  /* 0x0000001a1d0872a4 */ /* 0x000fe4000f8e023f */
[----:B------:R-:W-:-:S02]  /*0860*/  UIMAD.WIDE.U32 UR22, UR15, UR26, UR10 ;  /* 0x0000001a0f1672a5 */ /* 0x000fc4000f8e000a */
[----:B------:R-:W-:Y:S02]  /*0870*/  UIMAD UR28, UR15, UR27, UR8 ;  /* 0x0000001b0f1c72a4 */ /* 0x000fe4000f8e0208 */
[----:B------:R-:W-:Y:S01]  /*0880*/  ULEA.HI.X UR54, UR34, UR57, UR54, 0x1, UP1 ;  /* 0x0000003922367291 */ /* 0x000fe200088f0c36 */
[----:B------:R-:W-:Y:S01]  /*0890*/  ULDC.64 UR8, c[0x0][0x278] ;  /* 0x00009e0000087ab9 */ /* 0x000fe20000000a00 */
[----:B------:R-:W-:Y:S02]  /*08a0*/  UIADD3 UR27, UP1, UR24, UR22, URZ ;  /* 0x00000016181b7290 */ /* 0x000fe4000ff3e03f */
[----:B------:R-:W-:Y:S02]  /*08b0*/  USHF.R.S32.HI UR26, URZ, 0x1f, UR24 ;  /* 0x0000001f3f1a7899 */ /* 0x000fe40008011418 */
[----:B------:R-:W-:Y:S02]  /*08c0*/  UIADD3 UR18, UR23, UR28, URZ ;  /* 0x0000001c17127290 */ /* 0x000fe4000fffe03f */
[----:B------:R-:W-:-:S02]  /*08d0*/  UIMAD UR22, UR29, UR8, URZ ;  /* 0x000000081d1672a4 */ /* 0x000fc4000f8e023f */
[----:B------:R-:W-:Y:S01]  /*08e0*/  ULOP3.LUT UR5, UR5, UR4, URZ, 0x3c, !UPT ;  /* 0x0000000405057292 */ /* 0x000fe2000f8e3c3f */
[----:B------:R-:W-:Y:S01]  /*08f0*/  ULDC.64 UR10, c[0x0][0x2d8] ;  /* 0x0000b600000a7ab9 */ /* 0x000fe20000000a00 */
[----:B------:R-:W-:Y:S02]  /*0900*/  UIADD3.X UR18, UR26, UR18, URZ, UP1, !UPT ;  /* 0x000000121a127290 */ /* 0x000fe40008ffe43f */
[----:B------:R-:W-:Y:S02]  /*0910*/  ULEA UR10, UP2, UR27, UR10, 0x1 ;  /* 0x0000000a1b0a7291 */ /* 0x000fe4000f84083f */
[----:B------:R-:W-:Y:S01]  /*0920*/  MOV R3, UR5 ;  /* 0x0000000500037c02 */ /* 0x000fe20008000f00 */
[----:B------:R-:W-:Y:S02]  /*0930*/  UIMAD UR28, UR15, UR9, UR22 ;  /* 0x000000090f1c72a4 */ /* 0x000fe4000f8e0216 */
[----:B------:R-:W-:Y:S01]  /*0940*/  UIMAD.WIDE.U32 UR12, UR15, UR8, UR12 ;  /* 0x000000080f0c72a5 */ /* 0x000fe2000f8e000c */
[----:B------:R-:W-:-:S02]  /*0950*/  UMOV UR9, URZ ;  /* 0x0000003f00097c82 */ /* 0x000fc40008000000 */
[----:B------:R-:W-:Y:S01]  /*0960*/  UMOV UR8, URZ ;  /* 0x0000003f00087c82 */ /* 0x000fe20008000000 */
[----:B------:R-:W-:Y:S02]  /*0970*/  ULEA.HI.X UR27, UR27, UR11, UR18, 0x1, UP2 ;  /* 0x0000000b1b1b7291 */ /* 0x000fe400090f0c12 */
[----:B------:R-:W-:Y:S01]  /*0980*/  UISETP.GE.AND UP1, UPT, UR19, 0x1, UPT ;  /* 0x000000011300788c */ /* 0x000fe2000bf26270 */
[----:B------:R-:W-:Y:S01]  /*0990*/  @UP0 ULDC UR11, c[0x0][0x214] ;  /* 0x00008500000b0ab9 */ /* 0x000fe20000000800 */
[----:B------:R-:W-:Y:S02]  /*09a0*/  UIADD3 UR18, UP2, UR24, UR12, URZ ;  /* 0x0000000c18127290 */ /* 0x000fe4000ff5e03f */
[----:B------:R-:W-:Y:S02]  /*09b0*/  @UP0 UIMAD UR11, UR16, UR11, UR17 ;  /* 0x0000000b100b02a4 */ /* 0x000fe4000f8e0211 */
[----:B------:R-:W-:Y:S01]  /*09c0*/  UIADD3 UR28, UR13, UR28, URZ ;  /* 0x0000001c0d1c7290 */ /* 0x000fe2000fffe03f */
[----:B------:R-:W-:Y:S01]  /*09d0*/  ULDC.64 UR22, c[0x0][0x2e0] ;  /* 0x0000b80000167ab9 */ /* 0x000fe20000000a00 */
[----:B------:R-:W-:-:S02]  /*09e0*/  @UP0 UIMAD UR11, UR11, UR19, URZ ;  /* 0x000000130b0b02a4 */ /* 0x000fc4000f8e023f */
[----:B------:R-:W-:Y:S02]  /*09f0*/  ULEA UR12, UP3, UR18, UR22, 0x1 ;  /* 0x00000016120c7291 */ /* 0x000fe4000f86083f */
[----:B------:R-:W-:Y:S01]  /*0a00*/  UIADD3.X UR26, UR26, UR28, URZ, UP2, !UPT ;  /* 0x0000001c1a1a7290 */ /* 0x000fe200097fe43f */
[----:B------:R-:W-:Y:S02]  /*0a10*/  @UP0 ULDC UR29, c[0x0][0x21c] ;  /* 0x00008700001d0ab9 */ /* 0x000fe40000000800 */
[----:B------:R-:W-:Y:S02]  /*0a20*/  @UP0 UIMAD UR11, UR11, UR29, URZ ;  /* 0x0000001d0b0b02a4 */ /* 0x000fe4000f8e023f */
[----:B------:R-:W-:-:S03]  /*0a30*/  ULEA.HI.X UR18, UR18, UR23, UR26, 0x1, UP3 ;  /* 0x0000001712127291 */ /* 0x000fc600098f0c1a */
[----:B------:R-:W-:Y:S02]  /*0a40*/  @UP0 ULDC.64 UR22, c[0x0][0x310] ;  /* 0x0000c40000160ab9 */ /* 0x000fe40000000a00 */
[----:B------:R-:W-:-:S07]  /*0a50*/  @UP0 UIMAD.WIDE UR22, UR11, 0x10, UR22 ;  /* 0x000000100b1608a5 */ /* 0x000fce000f8e0216 */
[----:B------:R-:W-:Y:S01]  /*0a60*/  @!UP0 UMOV UR22, URZ ;  /* 0x0000003f00168c82 */ /* 0x000fe20008000000 */
[----:B------:R-:W-:Y:S01]  /*0a70*/  @!UP0 UMOV UR23, URZ ;  /* 0x0000003f00178c82 */ /* 0x000fe20008000000 */
[----:B--2---:R-:W-:Y:S02]  /*0a80*/  @P0 R2UR UR9, R2 ;  /* 0x00000000020902ca */ /* 0x004fe400000e0000 */
[----:B------:R-:W-:Y:S02]  /*0a90*/  MOV R2, UR4 ;  /* 0x0000000400027c02 */ /* 0x000fe40008000f00 */
[----:B---3--:R-:W-:Y:S02]  /*0aa0*/  @P1 R2UR UR8, R4 ;  /* 0x00000000040812ca */ /* 0x008fe400000e0000 */
[----:B------:R-:W-:Y:S01]  /*0ab0*/  MOV R4, UR6 ;  /* 0x0000000600047c02 */ /* 0x000fe20008000f00 */
[----:B------:R0:W-:Y:S01]  /*0ac0*/  STL.64 [R1], R2 ;  /* 0x0000000201007387 */ /* 0x0001e20000100a00 */
[----:B------:R-:W-:-:S03]  /*0ad0*/  PLOP3.LUT P0, PT, PT, PT, UP1, 0x80, 0x0 ;  /* 0x000000000000781c */ /* 0x000fc60003f0f018 */
[----:B------:R0:W-:Y:S10]  /*0ae0*/  STL.64 [R1+0x8], R4 ;  /* 0x0000080401007387 */ /* 0x0001f40000100a00 */
[----:B------:R-:W-:Y:S05]  /*0af0*/  @!P0 BRA `(.L_x_6027) ;  /* 0x000000ec00148947 */ /* 0x000fea0003800000 */
[----:B------:R-:W1:Y:S01]  /*0b00*/  S2R R127, SR_TID.X ;  /* 0x00000000007f7919 */ /* 0x000e620000002100 */
[----:B------:R-:W2:Y:S01]  /*0b10*/  S2UR UR5, SR_CgaCtaId ;  /* 0x00000000000579c3 */ /* 0x000ea20000008800 */
[----:B------:R-:W-:Y:S01]  /*0b20*/  UMOV UR4, 0x400 ;  /* 0x0000040000047882 */ /* 0x000fe20000000000 */
[----:B------:R-:W-:Y:S01]  /*0b30*/  CS2R R244, SRZ ;  /* 0x0000000000f47805 */ /* 0x000fe2000001ff00 */
[----:B------:R-:W3:Y:S01]  /*0b40*/  S2R R243, SR_LANEID ;  /* 0x0000000000f37919 */ /* 0x000ee20000000000 */
[----:B------:R-:W-:Y:S01]  /*0b50*/  UMOV UR48, UR14 ;  /* 0x0000000e00307c82 */ /* 0x000fe20008000000 */
[----:B------:R-:W-:Y:S01]  /*0b60*/  UMOV UR49, UR25 ;  /* 0x0000001900317c82 */ /* 0x000fe20008000000 */
[----:B------:R-:W-:Y:S01]  /*0b70*/  UMOV UR14, UR10 ;  /* 0x0000000a000e7c82 */ /* 0x000fe20008000000 */
[----:B------:R-:W-:Y:S01]  /*0b80*/  UMOV UR13, UR27 ;  /* 0x0000001b000d7c82 */ /* 0x000fe20008000000 */
[----:B------:R-:W-:Y:S01]  /*0b90*/  UMOV UR11, UR18 ;  /* 0x00000012000b7c82 */ /* 0x000fe20008000000 */
[----:B------:R-:W-:Y:S01]  /*0ba0*/  UMOV UR7, URZ ;  /* 0x0000003f00077c82 */ /* 0x000fe20008000000 */
[----:B--2---:R-:W-:-:S06]  /*0bb0*/  ULEA UR4, UR5, UR4, 0x18 ;  /* 0x0000000405047291 */ /* 0x004fcc000f8ec03f */
[----:B------:R-:W-:Y:S02]  /*0bc0*/  MOV R126, UR4 ;  /* 0x00000004007e7c02 */ /* 0x000fe40008000f00 */
[----:B-1----:R-:W-:-:S04]  /*0bd0*/  SHF.R.S32.HI R0, RZ, 0x1f, R127 ;  /* 0x0000001fff007819 */ /* 0x002fc8000001147f */
[----:B------:R-:W-:-:S04]  /*0be0*/  LEA.HI R0, R0, R127, RZ, 0x5 ;  /* 0x0000007f00007211 */ /* 0x000fc800078f28ff */
[----:B0-----:R-:W-:-:S04]  /*0bf0*/  SHF.R.S32.HI R3, RZ, 0x5, R0 ;  /* 0x00000005ff037819 */ /* 0x001fc80000011400 */
[----:B---3--:R-:W-:-:S07]  /*0c00*/  LEA R240, R3, R126, 0x3 ;  /* 0x0000007e03f07211 */ /* 0x008fce00078e18ff */
.L_x_6157:
[----:B------:R-:W-:Y:S01]  /*0c10*/  BAR.SYNC.DEFER_BLOCKING 0x0 ;  /* 0x0000000000007b1d */ /* 0x000fe20000010000 */
[----:B------:R-:W-:Y:S02]  /*0c20*/  SHF.L.U32 R0, R127, 0x1, RZ ;  /* 0x000000017f007819 */ /* 0x000fe400000006ff */
[----:B--2---:R-:W-:Y:S02]  /*0c30*/  MOV R2, UR52 ;  /* 0x0000003400027c02 */ /* 0x004fe40008000f00 */
[----:B------:R-:W-:Y:S02]  /*0c40*/  LOP3.LUT R0, R0, 0xffffffc0, RZ, 0xc0, !PT ;  /* 0xffffffc000007812 */ /* 0x000fe400078ec0ff */
[----:B------:R-:W-:Y:S01]  /*0c50*/  MOV R3, UR50 ;  /* 0x0000003200037c02 */ /* 0x000fe20008000f00 */
[----:B------:R-:W-:Y:S01]  /*0c60*/  HFMA2.MMA R14, -RZ, RZ, 0, 9.5367431640625e-07 ;  /* 0x00000010ff0e7435 */ /* 0x000fe200000001ff */
[----:B------:R-:W-:Y:S01]  /*0c70*/  LOP3.LUT R125, R0, 0x1f, R127, 0xf8, !PT ;  /* 0x0000001f007d7812 */ /* 0x000fe200078ef87f */
[----:B------:R-:W-:-:S04]  /*0c80*/  ULDC UR10, c[0x0][0x224] ;  /* 0x00008900000a7ab9 */ /* 0x000fc80000000800 */
[----:B------:R-:W-:-:S05]  /*0c90*/  IMAD.WIDE R2, R125, 0x10, R2 ;  /* 0x000000107d027825 */ /* 0x000fca00078e0202 */
[----:B------:R-:W2:Y:S04]  /*0ca0*/  LDG.E.128 R4, desc[UR20][R2.64] ;  /* 0x0000001402047981 */ /* 0x000ea8000c1e1d00 */
[----:B------:R-:W3:Y:S01]  /*0cb0*/  LDG.E.128 R8, desc[UR20][R2.64+0x200] ;  /* 0x0002001402087981 */ /* 0x000ee2000c1e1d00 */
[----:B------:R-:W-:-:S04]  /*0cc0*/  IADD3 R12, R0, R243, RZ ;  /* 0x000000f3000c7210 */ /* 0x000fc80007ffe0ff */
[C---:B------:R-:W-:Y:S02]  /*0cd0*/  IADD3 R241, R12.reuse, R243, RZ ;  /* 0x000000f30cf17210 */ /* 0x040fe40007ffe0ff */
[----:B------:R-:W-:Y:S01]  /*0ce0*/  LEA R234, R12, R126, 0x4 ;  /* 0x0000007e0cea7211 */ /* 0x000fe200078e20ff */
[----:B------:R-:W-:Y:S01]  /*0cf0*/  IMAD.WIDE R12, R125, R14, UR48 ;  /* 0x000000307d0c7e25 */ /* 0x000fe2000f8e020e */
        /* <DEDUP_REMOVED lines=20> */
[----:B------:R-:W-:Y:S01]  /*0e40*/  UIADD3 UR10, -UR7, UR10, URZ ;  /* 0x0000000a070a7290 */ /* 0x000fe2000fffe13f */
        /* <DEDUP_REMOVED lines=61> */
.L_x_6029:
[----:B------:R-:W-:Y:S05]  /*1220*/  BSYNC B0 ;  /* 0x0000000000007941 */ /* 0x000fea0003800000 */
.L_x_6028:
[----:B------:R-:W-:Y:S01]  /*1230*/  SHF.L.U32 R9, R9, 0x10, RZ ;  /* 0x0000001009097819 */ /* 0x000fe200000006ff */
[----:B------:R-:W-:Y:S01]  /*1240*/  BSSY B0, `(.L_x_6030) ;  /* 0x0000023000007945 */ /* 0x000fe20003800000 */
[----:B------:R-:W-:-:S03]  /*1250*/  FSETP.GTU.FTZ.AND P3, PT, R115, 20, PT ;  /* 0x41a000007300780b */ /* 0x000fc60003f7c000 */
[----:B------:R-:W-:Y:S01]  /*1260*/  FADD.FTZ R114, R9, UR8 ;  /* 0x0000000809727e21 */ /* 0x000fe20008010000 */
[----:B------:R-:W-:Y:S09]  /*1270*/  @P5 BRA `(.L_x_6031) ;  /* 0x00000000007c5947 */ /* 0x000ff20003800000 */
        /* <DEDUP_REMOVED lines=31> */
.L_x_6031:
[----:B------:R-:W-:Y:S05]  /*1470*/  BSYNC B0 ;  /* 0x0000000000007941 */ /* 0x000fea0003800000 */
.L_x_6030:
[----:B------:R-:W-:Y:S01]  /*1480*/  SHF.L.U32 R113, R7, 0x10, RZ ;  /* 0x0000001007717819 */ /* 0x000fe200000006ff */
[----:B------:R-:W-:Y:S01]  /*1490*/  BSSY B0, `(.L_x_6032) ;  /* 0x0000024000007945 */ /* 0x000fe20003800000 */
[----:B------:R-:W-:Y:S02]  /*14a0*/  FSETP.GTU.FTZ.AND P5, PT, R114, 20, PT ;  /* 0x41a000007200780b */ /* 0x000fe40003fbc000 */
[----:B------:R-:W-:Y:S01]  /*14b0*/  PRMT R10, R10, 0x7632, R10 ;  /* 0x000076320a0a7816 */ /* 0x000fe2000000000a */
        /* <DEDUP_REMOVED lines=33> */
.L_x_6033:
[----:B------:R-:W-:Y:S05]  /*16d0*/  BSYNC B0 ;  /* 0x0000000000007941 */ /* 0x000fea0003800000 */
.L_x_6032:
        /* <DEDUP_REMOVED lines=37> */
.L_x_6035:
[----:B------:R-:W-:Y:S05]  /*1930*/  BSYNC B0 ;  /* 0x0000000000007941 */ /* 0x000fea0003800000 */
.L_x_6034:
        /* <DEDUP_REMOVED lines=37> */
.L_x_6037:
[----:B------:R-:W-:Y:S05]  /*1b90*/  BSYNC B0 ;  /* 0x0000000000007941 */ /* 0x000fea0003800000 */
.L_x_6036:
        /* <DEDUP_REMOVED lines=37> */
.L_x_6039:
[----:B------:R-:W-:Y:S05]  /*1df0*/  BSYNC B0 ;  /* 0x0000000000007941 */ /* 0x000fea0003800000 */
.L_x_6038:
        /* <DEDUP_REMOVED lines=37> */
.L_x_6041:
[----:B------:R-:W-:Y:S05]  /*2050*/  BSYNC B0 ;  /* 0x0000000000007941 */ /* 0x000fea0003800000 */
.L_x_6040:
        /* <DEDUP_REMOVED lines=37> */
.L_x_6043:
[----:B------:R-:W-:Y:S05]  /*22b0*/  BSYNC B0 ;  /* 0x0000000000007941 */ /* 0x000fea0003800000 */
.L_x_6042:
        /* <DEDUP_REMOVED lines=36> */
.L_x_6045:
[----:B------:R-:W-:Y:S05]  /*2500*/  BSYNC B0 ;  /* 0x0000000000007941 */ /* 0x000fea0003800000 */
.L_x_6044:
        /* <DEDUP_REMOVED lines=34> */
.L_x_6047:
[----:B------:R-:W-:Y:S05]  /*2730*/  BSYNC B0 ;  /* 0x0000000000007941 */ /* 0x000fea0003800000 */
.L_x_6046:
        /* <DEDUP_REMOVED lines=33> */
.L_x_6049:
[----:B------:R-:W-:Y:S05]  /*2950*/  BSYNC B0 ;  /* 0x0000000000007941 */ /* 0x000fea0003800000 */
.L_x_6048:
        /* <DEDUP_REMOVED lines=33> */
.L_x_6051:
[----:B------:R-:W-:Y:S05]  /*2b70*/  BSYNC B0 ;  /* 0x0000000000007941 */ /* 0x000fea0003800000 */
.L_x_6050:
        /* <DEDUP_REMOVED lines=33> */
.L_x_6053:
[----:B------:R-:W-:Y:S05]  /*2d90*/  BSYNC B0 ;  /* 0x0000000000007941 */ /* 0x000fea0003800000 */
.L_x_6052:
        /* <DEDUP_REMOVED lines=33> */
.L_x_6055:
[----:B------:R-:W-:Y:S05]  /*2fb0*/  BSYNC B0 ;  /* 0x0000000000007941 */ /* 0x000fea0003800000 */
.L_x_6054:
        /* <DEDUP_REMOVED lines=33> */
.L_x_6057:
[----:B------:R-:W-:Y:S05]  /*31d0*/  BSYNC B0 ;  /* 0x0000000000007941 */ /* 0x000fea0003800000 */
.L_x_6056:
        /* <DEDUP_REMOVED lines=33> */
.L_x_6059:
[----:B------:R-:W-:Y:S05]  /*33f0*/  BSYNC B0 ;  /* 0x0000000000007941 */ /* 0x000fea0003800000 */
.L_x_6058:
[----:B------:R-:W-:Y:S01]  /*3400*/  USHF.R.S32.HI UR6, URZ, 0x1f, UR16 ;  /* 0x0000001f3f067899 */ /* 0x000fe20008011410 */
[----:B0-----:R-:W-:Y:S01]  /*3410*/  LDS.128 R24, [R241] ;  /* 0x00000000f1187984 */ /* 0x001fe20000000c00 */
[----:B------:R-:W-:Y:S01]  /*3420*/  ULEA UR4, UR10, 0xfffff800, 0xb ;  /* 0xfffff8000a047891 */ /* 0x000fe2000f8e583f */
[----:B------:R-:W-:Y:S01]  /*3430*/  ULDC.64 UR26, c[0x0][0x2a0] ;  /* 0x0000a800001a7ab9 */ /* 0x000fe20000000a00 */
[----:B------:R-:W-:Y:S01]  /*3440*/  USHF.R.S32.HI UR47, URZ, 0x1f, UR17 ;  /* 0x0000001f3f2f7899 */ /* 0x000fe20008011411 */
[----:B------:R-:W0:Y:S01]  /*3450*/  LDS.128 R8, [R241+0x10] ;  /* 0x00001000f1087984 */ /* 0x000e220000000c00 */
[----:B------:R-:W-:Y:S02]  /*3460*/  UIMAD UR18, UR6, UR26, URZ ;  /* 0x0000001a061272a4 */ /* 0x000fe4000f8e023f */
[----:B------:R-:W-:Y:S02]  /*3470*/  USHF.R.S32.HI UR5, URZ, 0x1f, UR4 ;  /* 0x0000001f3f057899 */ /* 0x000fe40008011404 */
[----:B------:R-:W-:-:S02]  /*3480*/  UIMAD UR24, UR16, UR27, UR18 ;  /* 0x0000001b101872a4 */ /* 0x000fc4000f8e0212 */
        /* <DEDUP_REMOVED lines=12> */
[----:B------:R-:W-:-:S03]  /*3550*/  MOV R3, UR18 ;  /* 0x0000001200037c02 */ /* 0x000fc60008000f00 */
[----:B------:R-:W-:Y:S01]  /*3560*/  IMAD.WIDE R2, R125, 0x10, R2 ;  /* 0x000000107d027825 */ /* 0x000fe200078e0202 */
[----:B------:R-:W-:Y:S06]  /*3570*/  BAR.SYNC.DEFER_BLOCKING 0x0 ;  /* 0x0000000000007b1d */ /* 0x000fec0000010000 */
[----:B------:R-:W2:Y:S04]  /*3580*/  LDG.E.128 R28, desc[UR20][R2.64] ;  /* 0x00000014021c7981 */ /* 0x000ea8000c1e1d00 */
[----:B------:R1:W3:Y:S01]  /*3590*/  LDG.E.128 R32, desc[UR20][R2.64+0x200] ;  /* 0x0002001402207981 */ /* 0x0002e2000c1e1d00 */
[----:B------:R-:W-:-:S04]  /*35a0*/  UIMAD UR18, UR6, UR26, URZ ;  /* 0x0000001a061272a4 */ /* 0x000fc8000f8e023f */
        /* <DEDUP_REMOVED lines=33> */
[----:B------:R-:W-:Y:S01]  /*37c0*/  ULDC.64 UR26, c[0x0][0x3a0] ;  /* 0x0000e800001a7ab9 */ /* 0x000fe20000000a00 */
[----:B------:R-:W-:Y:S01]  /*37d0*/  PRMT R21, R21, 0x7632, R21 ;  /* 0x0000763215157816 */ /* 0x000fe20000000015 */
[----:B------:R-:W-:Y:S01]  /*37e0*/  FMUL.FTZ R28, R38, -1.4426950216293334961 ;  /* 0xbfb8aa3b261c7820 */ /* 0x000fe20000410000 */
[C---:B------:R-:W-:Y:S01]  /*37f0*/  SHF.L.U32 R32, R22.reuse, 0x10, RZ ;  /* 0x0000001016207819 */ /* 0x040fe200000006ff */
[----:B----4-:R-:W-:Y:S01]  /*3800*/  FMUL.FTZ R2, R35, -1.4426950216293334961 ;  /* 0xbfb8aa3b23027820 */ /* 0x010fe20000410000 */
[----:B------:R-:W0:Y:S01]  /*3810*/  MUFU.EX2 R36, R36 ;  /* 0x0000002400247308 */ /* 0x000e220000000800 */
[----:B------:R-:W-:Y:S01]  /*3820*/  SHF.L.U32 R39, R21, 0x10, RZ ;  /* 0x0000001015277819 */ /* 0x000fe200000006ff */
[----:B------:R-:W-:Y:S01]  /*3830*/  UIADD3 UR19, UR19, UR24, URZ ;  /* 0x0000001813137290 */ /* 0x000fe2000fffe03f */
[----:B------:R-:W-:Y:S01]  /*3840*/  PRMT R22, R22, 0x7632, R22 ;  /* 0x0000763216167816 */ /* 0x000fe20000000016 */
[----:B------:R-:W-:Y:S01]  /*3850*/  FMUL.FTZ R29, R32, -1.4426950216293334961 ;  /* 0xbfb8aa3b201d7820 */ /* 0x000fe20000410000 */
[----:B------:R-:W-:Y:S01]  /*3860*/  SHF.L.U32 R40, R24, 0x10, RZ ;  /* 0x0000001018287819 */ /* 0x000fe200000006ff */
[----:B------:R-:W-:Y:S01]  /*3870*/  FMUL.FTZ R20, R39, -1.4426950216293334961 ;  /* 0xbfb8aa3b27147820 */ /* 0x000fe20000410000 */
[----:B------:R-:W-:Y:S01]  /*3880*/  SHF.L.U32 R42, R22, 0x10, RZ ;  /* 0x00000010162a7819 */ /* 0x000fe200000006ff */
[----:B------:R-:W1:Y:S01]  /*3890*/  MUFU.EX2 R2, R2 ;  /* 0x0000000200027308 */ /* 0x000e620000000800 */
[----:B------:R-:W-:Y:S01]  /*38a0*/  PRMT R3, R24, 0x7632, R3 ;  /* 0x0000763218037816 */ /* 0x000fe20000000003 */
[----:B------:R-:W-:Y:S01]  /*38b0*/  UIMAD UR24, UR47, UR26, URZ ;  /* 0x0000001a2f1872a4 */ /* 0x000fe2000f8e023f */
[C---:B------:R-:W-:Y:S01]  /*38c0*/  SHF.L.U32 R46, R25.reuse, 0x10, RZ ;  /* 0x00000010192e7819 */ /* 0x040fe200000006ff */
[----:B------:R-:W-:Y:S01]  /*38d0*/  FMUL.FTZ R8, R42, -1.4426950216293334961 ;  /* 0xbfb8aa3b2a087820 */ /* 0x000fe20000410000 */
[----:B------:R-:W-:Y:S01]  /*38e0*/  PRMT R21, R25, 0x7632, R21 ;  /* 0x0000763219157816 */ /* 0x000fe20000000015 */
[----:B------:R-:W-:Y:S01]  /*38f0*/  UIMAD UR24, UR17, UR27, UR24 ;  /* 0x0000001b111872a4 */ /* 0x000fe2000f8e0218 */
[----:B------:R-:W-:Y:S01]  /*3900*/  SHF.L.U32 R44, R23, 0x10, RZ ;  /* 0x00000010172c7819 */ /* 0x000fe200000006ff */
[----:B------:R-:W4:Y:S01]  /*3910*/  MUFU.EX2 R28, R28 ;  /* 0x0000001c001c7308 */ /* 0x000f220000000800 */
[----:B0-----:R-:W-:Y:S01]  /*3920*/  FADD.FTZ R36, R36, 1 ;  /* 0x3f80000024247421 */ /* 0x001fe20000010000 */
[C---:B------:R-:W-:Y:S01]  /*3930*/  SHF.L.U32 R49, R26.reuse, 0x10, RZ ;  /* 0x000000101a317819 */ /* 0x040fe200000006ff */
[----:B------:R-:W-:Y:S01]  /*3940*/  UIMAD.WIDE.U32 UR18, UR17, UR26, UR18 ;  /* 0x0000001a111272a5 */ /* 0x000fe2000f8e0012 */
[----:B------:R-:W-:Y:S01]  /*3950*/  PRMT R23, R26, 0x7632, R23 ;  /* 0x000076321a177816 */ /* 0x000fe20000000017 */
[----:B------:R-:W-:Y:S01]  /*3960*/  FMUL.FTZ R31, R44, -1.4426950216293334961 ;  /* 0xbfb8aa3b2c1f7820 */ /* 0x000fe20000410000 */
[----:B------:R-:W-:Y:S01]  /*3970*/  PRMT R41, R9, 0x7632, R41 ;  /* 0x0000763209297816 */ /* 0x000fe20000000029 */
[----:B------:R-:W-:Y:S01]  /*3980*/  ULDC.64 UR26, c[0x0][0x3e8] ;  /* 0x0000fa00001a7ab9 */ /* 0x000fe20000000a00 */
[----:B------:R0:W2:Y:S01]  /*3990*/  MUFU.RCP R62, R36 ;  /* 0x00000024003e7308 */ /* 0x0000a20000001000 */
[----:B-1----:R-:W-:Y:S01]  /*39a0*/  FADD.FTZ R2, R2, 1 ;  /* 0x3f80000002027421 */ /* 0x002fe20000010000 */
[C---:B------:R-:W-:Y:S01]  /*39b0*/  SHF.L.U32 R26, R10.reuse, 0x10, RZ ;  /* 0x000000100a1a7819 */ /* 0x040fe200000006ff */
[----:B------:R-:W-:Y:S01]  /*39c0*/  UIADD3 UR25, UR19, UR24, URZ ;  /* 0x0000001813197290 */ /* 0x000fe2000fffe03f */
[----:B------:R-:W-:Y:S01]  /*39d0*/  PRMT R33, R10, 0x7632, R33 ;  /* 0x000076320a217816 */ /* 0x000fe20000000021 */
[----:B------:R-:W-:Y:S01]  /*39e0*/  ULEA UR24, UP0, UR18, UR26, 0x1 ;  /* 0x0000001a12187291 */ /* 0x000fe2000f80083f */
[----:B------:R-:W-:-:S02]  /*39f0*/  SHF.L.U32 R50, R27, 0x10, RZ ;  /* 0x000000101b327819 */ /* 0x000fc400000006ff */
[----:B------:R-:W1:Y:S01]  /*3a00*/  MUFU.EX2 R20, R20 ;  /* 0x0000001400147308 */ /* 0x000e620000000800 */
[----:B----4-:R-:W-:Y:S01]  /*3a10*/  FADD.FTZ R28, R28, 1 ;  /* 0x3f8000001c1c7421 */ /* 0x010fe20000010000 */
[----:B0-----:R-:W-:Y:S01]  /*3a20*/  PRMT R36, R27, 0x7632, R36 ;  /* 0x000076321b247816 */ /* 0x001fe20000000024 */
[----:B------:R-:W-:Y:S01]  /*3a30*/  ULEA.HI.X UR25, UR18, UR27, UR25, 0x1, UP0 ;  /* 0x0000001b12197291 */ /* 0x000fe200080f0c19 */
[----:B------:R-:W-:Y:S02]  /*3a40*/  SHF.L.U32 R10, R56, 0x10, RZ ;  /* 0x00000010380a7819 */ /* 0x000fe400000006ff */
[----:B------:R-:W-:Y:S01]  /*3a50*/  SHF.L.U32 R47, R3, 0x10, RZ ;  /* 0x00000010032f7819 */ /* 0x000fe200000006ff */
[----:B------:R-:W-:Y:S01]  /*3a60*/  ULDC.64 UR18, c[0x0][0x320] ;  /* 0x0000c80000127ab9 */ /* 0x000fe20000000a00 */
[----:B------:R0:W4:Y:S01]  /*3a70*/  MUFU.RCP R66, R2 ;  /* 0x0000000200427308 */ /* 0x0001220000001000 */
[----:B--2---:R-:W-:Y:S01]  /*3a80*/  FMUL.FTZ R25, R37, R62 ;  /* 0x0000003e25197220 */ /* 0x004fe20000410000 */
[----:B------:R-:W-:-:S02]  /*3a90*/  SHF.L.U32 R77, R4, 0x10, RZ ;  /* 0x00000010044d7819 */ /* 0x000fc400000006ff */
[----:B------:R-:W-:Y:S02]  /*3aa0*/  PRMT R4, R23, 0x7632, R4 ;  /* 0x0000763217047816 */ /* 0x000fe40000000004 */
[----:B------:R-:W-:Y:S02]  /*3ab0*/  SHF.L.U32 R22, R57, 0x10, RZ ;  /* 0x0000001039167819 */ /* 0x000fe400000006ff */
[----:B------:R2:W4:Y:S01]  /*3ac0*/  MUFU.EX2 R30, R29 ;  /* 0x0000001d001e7308 */ /* 0x0005220000000800 */
[----:B-1----:R-:W-:Y:S01]  /*3ad0*/  FADD.FTZ R20, R20, 1 ;  /* 0x3f80000014147421 */ /* 0x002fe20000010000 */
[----:B0-----:R-:W-:Y:S01]  /*3ae0*/  FMUL.FTZ R2, R40, R25 ;  /* 0x0000001928027220 */ /* 0x001fe20000410000 */
[----:B------:R-:W-:Y:S02]  /*3af0*/  SHF.L.U32 R73, R4, 0x10, RZ ;  /* 0x0000001004497819 */ /* 0x000fe400000006ff */
[----:B------:R-:W-:Y:S01]  /*3b00*/  SHF.L.U32 R48, R21, 0x10, RZ ;  /* 0x0000001015307819 */ /* 0x000fe200000006ff */
[----:B------:R-:W-:Y:S01]  /*3b10*/  FFMA.FTZ R10, R2, R10, R245 ;  /* 0x0000000a020a7223 */ /* 0x000fe200000100f5 */
[----:B------:R-:W-:Y:S01]  /*3b20*/  SHF.L.U32 R24, R11, 0x10, RZ ;  /* 0x000000100b187819 */ /* 0x000fe200000006ff */
[----:B------:R-:W-:Y:S01]  /*3b30*/  MUFU.EX2 R8, R8 ;  /* 0x0000000800087308 */ /* 0x000fe20000000800 */
[----:B--2---:R-:W-:Y:S01]  /*3b40*/  SHF.L.U32 R29, R9, 0x10, RZ ;  /* 0x00000010091d7819 */ /* 0x004fe200000006ff */
[----:B----4-:R-:W-:Y:S01]  /*3b50*/  FMUL.FTZ R27, R35, R66 ;  /* 0x00000042231b7220 */ /* 0x010fe20000410000 */
[----:B------:R-:W-:-:S02]  /*3b60*/  PRMT R9, R56, 0x7632, R9 ;  /* 0x0000763238097816 */ /* 0x000fc40000000009 */
[----:B------:R-:W-:Y:S01]  /*3b70*/  PRMT R34, R11, 0x7632, R34 ;  /* 0x000076320b227816 */ /* 0x000fe20000000022 */
[----:B------:R-:W-:Y:S01]  /*3b80*/  FMUL.FTZ R3, R47, R27 ;  /* 0x0000001b2f037220 */ /* 0x000fe20000410000 */
[----:B------:R-:W-:Y:S01]  /*3b90*/  SHF.L.U32 R9, R9, 0x10, RZ ;  /* 0x0000001009097819 */ /* 0x000fe200000006ff */
[----:B------:R-:W0:Y:S01]  /*3ba0*/  MUFU.RCP R61, R28 ;  /* 0x0000001c003d7308 */ /* 0x000e220000001000 */
[----:B------:R-:W-:Y:S01]  /*3bb0*/  FADD.FTZ R30, R30, 1 ;  /* 0x3f8000001e1e7421 */ /* 0x000fe20000010000 */
[----:B------:R-:W-:Y:S01]  /*3bc0*/  FMUL.FTZ R11, R77, -1.4426950216293334961 ;  /* 0xbfb8aa3b4d0b7820 */ /* 0x000fe20000410000 */
[----:B------:R-:W-:Y:S01]  /*3bd0*/  PRMT R4, R58, 0x7632, R4 ;  /* 0x000076323a047816 */ /* 0x000fe20000000004 */
[--C-:B------:R-:W-:Y:S01]  /*3be0*/  FFMA.FTZ R9, R3, R9, R10.reuse ;  /* 0x0000000903097223 */ /* 0x100fe2000001000a */
[----:B------:R-:W-:Y:S02]  /*3bf0*/  PRMT R10, R57, 0x7632, R10 ;  /* 0x00007632390a7816 */ /* 0x000fe4000000000a */
[----:B------:R-:W-:Y:S01]  /*3c00*/  SHF.L.U32 R83, R5, 0x10, RZ ;  /* 0x0000001005537819 */ /* 0x000fe200000006ff */
[----:B------:R1:W2:Y:S01]  /*3c10*/  MUFU.RCP R70, R20 ;  /* 0x0000001400467308 */ /* 0x0002a20000001000 */
[----:B------:R-:W-:-:S02]  /*3c20*/  SHF.L.U32 R51, R23, 0x10, RZ ;  /* 0x0000001017337819 */ /* 0x000fc400000006ff */
[----:B------:R-:W-:Y:S02]  /*3c30*/  PRMT R5, R5, 0x7632, R5 ;  /* 0x0000763205057816 */ /* 0x000fe40000000005 */
[----:B------:R-:W-:Y:S02]  /*3c40*/  SHF.L.U32 R86, R6, 0x10, RZ ;  /* 0x0000001006567819 */ /* 0x000fe400000006ff */
[----:B------:R-:W-:Y:S01]  /*3c50*/  SHF.L.U32 R85, R5, 0x10, RZ ;  /* 0x0000001005557819 */ /* 0x000fe200000006ff */
[----:B------:R4:W2:Y:S01]  /*3c60*/  MUFU.EX2 R45, R31 ;  /* 0x0000001f002d7308 */ /* 0x0008a20000000800 */
[----:B0-----:R-:W-:Y:S01]  /*3c70*/  FMUL.FTZ R28, R38, R61 ;  /* 0x0000003d261c7220 */ /* 0x001fe20000410000 */
[----:B------:R-:W-:Y:S02]  /*3c80*/  SHF.L.U32 R43, R43, 0x10, RZ ;  /* 0x000000102b2b7819 */ /* 0x000fe400000006ff */
[----:B------:R-:W-:Y:S01]  /*3c90*/  SHF.L.U32 R41, R41, 0x10, RZ ;  /* 0x0000001029297819 */ /* 0x000fe200000006ff */
[----:B-1----:R-:W-:Y:S01]  /*3ca0*/  FMUL.FTZ R20, R46, R28 ;  /* 0x0000001c2e147220 */ /* 0x002fe20000410000 */
[----:B------:R-:W-:-:S02]  /*3cb0*/  SHF.L.U32 R33, R33, 0x10, RZ ;  /* 0x0000001021217819 */ /* 0x000fc400000006ff */
[----:B------:R2:W0:Y:S01]  /*3cc0*/  MUFU.RCP R65, R30 ;  /* 0x0000001e00417308 */ /* 0x0004220000001000 */
[----:B----4-:R-:W-:Y:S01]  /*3cd0*/  SHF.L.U32 R31, R10, 0x10, RZ ;  /* 0x000000100a1f7819 */ /* 0x010fe200000006ff */
[----:B------:R-:W-:Y:S01]  /*3ce0*/  FADD.FTZ R10, R8, 1 ;  /* 0x3f800000080a7421 */ /* 0x000fe20000010000 */
[----:B------:R-:W-:Y:S01]  /*3cf0*/  FADD.FTZ R8, -R62, 1 ;  /* 0x3f8000003e087421 */ /* 0x000fe20000010100 */
[----:B------:R-:W-:Y:S01]  /*3d00*/  FFMA.FTZ R22, R20, R22, R9 ;  /* 0x0000001614167223 */ /* 0x000fe20000010009 */
[----:B------:R-:W-:Y:S01]  /*3d10*/  FADD.FTZ R9, -R61, 1 ;  /* 0x3f8000003d097421 */ /* 0x000fe20000010100 */
[----:B------:R-:W-:Y:S01]  /*3d20*/  SHF.L.U32 R34, R34, 0x10, RZ ;  /* 0x0000001022227819 */ /* 0x000fe200000006ff */
[----:B------:R-:W-:Y:S01]  /*3d30*/  FFMA.FTZ R64, R37, R8, 1 ;  /* 0x3f80000025407423 */ /* 0x000fe20000010008 */
[----:B------:R1:W4:Y:S01]  /*3d40*/  MUFU.RCP R67, R10 ;  /* 0x0000000a00437308 */ /* 0x0003220000001000 */
[----:B--2---:R-:W-:Y:S01]  /*3d50*/  FMUL.FTZ R30, R39, R70 ;  /* 0x00000046271e7220 */ /* 0x004fe20000410000 */
[----:B------:R-:W-:Y:S01]  /*3d60*/  FMUL.FTZ R8, R73, -1.4426950216293334961 ;  /* 0xbfb8aa3b49087820 */ /* 0x000fe20000410000 */
[----:B------:R-:W-:Y:S01]  /*3d70*/  FFMA.FTZ R63, R38, R9, 1 ;  /* 0x3f800000263f7423 */ /* 0x000fe20000010009 */
[----:B------:R-:W-:Y:S01]  /*3d80*/  SHF.L.U32 R38, R58, 0x10, RZ ;  /* 0x000000103a267819 */ /* 0x000fe200000006ff */
[----:B------:R-:W-:Y:S01]  /*3d90*/  FMUL.FTZ R21, R48, R30 ;  /* 0x0000001e30157220 */ /* 0x000fe20000410000 */
[----:B------:R-:W-:Y:S01]  /*3da0*/  FADD.FTZ R45, R45, 1 ;  /* 0x3f8000002d2d7421 */ /* 0x000fe20000010000 */
[----:B------:R-:W-:Y:S01]  /*3db0*/  ISETP.NE.U32.AND P0, PT, RZ, UR18, PT ;  /* 0x00000012ff007c0c */ /* 0x000fe2000bf05070 */
[----:B------:R-:W2:Y:S01]  /*3dc0*/  MUFU.EX2 R69, R11 ;  /* 0x0000000b00457308 */ /* 0x000ea20000000800 */
[----:B------:R-:W-:Y:S01]  /*3dd0*/  FFMA.FTZ R37, R21, R31, R22 ;  /* 0x0000001f15257223 */ /* 0x000fe20000010016 */
[----:B0-----:R-:W-:Y:S01]  /*3de0*/  FMUL.FTZ R31, R32, R65 ;  /* 0x00000041201f7220 */ /* 0x001fe20000410000 */
[----:B------:R-:W-:Y:S01]  /*3df0*/  FADD.FTZ R9, -R65, 1 ;  /* 0x3f80000041097421 */ /* 0x000fe20000010100 */
[----:B-1----:R-:W-:Y:S01]  /*3e00*/  FADD.FTZ R10, -R70, 1 ;  /* 0x3f800000460a7421 */ /* 0x002fe20000010100 */
[----:B------:R-:W-:Y:S01]  /*3e10*/  ISETP.NE.AND.EX P0, PT, RZ, UR19, PT, P0 ;  /* 0x00000013ff007c0c */ /* 0x000fe2000bf05300 */
[----:B------:R-:W-:Y:S01]  /*3e20*/  FMUL.FTZ R22, R49, R31 ;  /* 0x0000001f31167220 */ /* 0x000fe20000410000 */
[----:B------:R-:W-:Y:S01]  /*3e30*/  FFMA.FTZ R74, R32, R9, 1 ;  /* 0x3f800000204a7423 */ /* 0x000fe20000010009 */
[----:B------:R0:W1:Y:S01]  /*3e40*/  MUFU.EX2 R11, R8 ;  /* 0x00000008000b7308 */ /* 0x0000620000000800 */
[----:B----4-:R-:W-:Y:S01]  /*3e50*/  FMUL.FTZ R32, R42, R67 ;  /* 0x000000432a207220 */ /* 0x010fe20000410000 */
[----:B------:R-:W-:Y:S01]  /*3e60*/  FFMA.FTZ R38, R22, R38, R37 ;  /* 0x0000002616267223 */ /* 0x000fe20000010025 */
[----:B------:R-:W-:Y:S01]  /*3e70*/  SHF.L.U32 R37, R4, 0x10, RZ ;  /* 0x0000001004257819 */ /* 0x000fe200000006ff */
[----:B------:R-:W-:Y:S01]  /*3e80*/  FMUL.FTZ R9, R83, -1.4426950216293334961 ;  /* 0xbfb8aa3b53097820 */ /* 0x000fe20000410000 */
[----:B------:R-:W-:Y:S01]  /*3e90*/  FMUL.FTZ R23, R51, R32 ;  /* 0x0000002033177220 */ /* 0x000fe20000410000 */
[----:B------:R-:W-:Y:S01]  /*3ea0*/  FFMA.FTZ R72, R39, R10, 1 ;  /* 0x3f80000027487423 */ /* 0x000fe2000001000a */
[----:B------:R-:W-:Y:S01]  /*3eb0*/  PRMT R4, R59, 0x7632, R4 ;  /* 0x000076323b047816 */ /* 0x000fe20000000004 */
[----:B------:R4:W4:Y:S01]  /*3ec0*/  MUFU.RCP R71, R45 ;  /* 0x0000002d00477308 */ /* 0x0009220000001000 */
[----:B0-----:R-:W-:Y:S01]  /*3ed0*/  FADD.FTZ R8, -R66, 1 ;  /* 0x3f80000042087421 */ /* 0x001fe20000010100 */
[----:B------:R-:W-:Y:S01]  /*3ee0*/  FFMA.FTZ R78, R23, R37, R38 ;  /* 0x00000025174e7223 */ /* 0x000fe20000010026 */
[----:B--2---:R-:W-:Y:S01]  /*3ef0*/  FADD.FTZ R38, R69, 1 ;  /* 0x3f80000045267421 */ /* 0x004fe20000010000 */
[----:B------:R-:W-:Y:S01]  /*3f00*/  SHF.L.U32 R39, R59, 0x10, RZ ;  /* 0x000000103b277819 */ /* 0x000fe200000006ff */
[----:B------:R-:W-:-:S03]  /*3f10*/  FFMA.FTZ R68, R35, R8, 1 ;  /* 0x3f80000023447423 */ /* 0x000fc60000010008 */
[----:B------:R-:W0:Y:S01]  /*3f20*/  MUFU.EX2 R84, R9 ;  /* 0x0000000900547308 */ /* 0x000e220000000800 */
[----:B-1----:R-:W-:Y:S01]  /*3f30*/  FADD.FTZ R37, R11, 1 ;  /* 0x3f8000000b257421 */ /* 0x002fe20000010000 */
[----:B----4-:R-:W-:-:S04]  /*3f40*/  PRMT R45, R7, 0x7632, R45 ;  /* 0x00007632072d7816 */ /* 0x010fc8000000002d */
[----:B------:R-:W-:Y:S02]  /*3f50*/  SHF.L.U32 R45, R45, 0x10, RZ ;  /* 0x000000102d2d7819 */ /* 0x000fe400000006ff */
[----:B------:R-:W-:Y:S01]  /*3f60*/  MUFU.RCP R76, R37 ;  /* 0x00000025004c7308 */ /* 0x000fe20000001000 */
[----:B------:R-:W-:-:S04]  /*3f70*/  FADD.FTZ R35, -R71, 1 ;  /* 0x3f80000047237421 */ /* 0x000fc80000010100 */
[C---:B------:R-:W-:Y:S01]  /*3f80*/  FFMA.FTZ R75, R44.reuse, R35, 1 ;  /* 0x3f8000002c4b7423 */ /* 0x040fe20000010023 */
[----:B------:R-:W-:Y:S01]  /*3f90*/  FMUL.FTZ R35, R44, R71 ;  /* 0x000000472c237220 */ /* 0x000fe20000410000 */
[----:B------:R-:W-:Y:S01]  /*3fa0*/  PRMT R44, R6, 0x7632, R44 ;  /* 0x00007632062c7816 */ /* 0x000fe2000000002c */
[----:B------:R-:W1:Y:S01]  /*3fb0*/  MUFU.RCP R80, R38 ;  /* 0x0000002600507308 */ /* 0x000e620000001000 */
[----:B0-----:R-:W-:Y:S02]  /*3fc0*/  FADD.FTZ R84, R84, 1 ;  /* 0x3f80000054547421 */ /* 0x001fe40000010000 */
[----:B------:R-:W-:-:S05]  /*3fd0*/  SHF.L.U32 R44, R44, 0x10, RZ ;  /* 0x000000102c2c7819 */ /* 0x000fca00000006ff */
[----:B------:R-:W-:Y:S01]  /*3fe0*/  FMUL.FTZ R88, R44, -1.4426950216293334961 ;  /* 0xbfb8aa3b2c587820 */ /* 0x000fe20000410000 */
[----:B------:R-:W-:Y:S01]  /*3ff0*/  MUFU.RCP R84, R84 ;  /* 0x0000005400547308 */ /* 0x000fe20000001000 */
[----:B-1----:R-:W-:-:S07]  /*4000*/  FMUL.FTZ R37, R77, R80 ;  /* 0x000000504d257220 */ /* 0x002fce0000410000 */
[----:B------:R-:W0:Y:S02]  /*4010*/  MUFU.EX2 R88, R88 ;  /* 0x0000005800587308 */ /* 0x000e240000000800 */
[----:B0-----:R-:W-:Y:S01]  /*4020*/  FADD.FTZ R88, R88, 1 ;  /* 0x3f80000058587421 */ /* 0x001fe20000010000 */
[----:B---3--:R0:W-:Y:S04]  /*4030*/  STS.128 [R234], R12 ;  /* 0x0000000cea007388 */ /* 0x0081e80000000c00 */
[----:B-----5:R1:W-:Y:S01]  /*4040*/  STS.128 [R234+0x200], R16 ;  /* 0x00020010ea007388 */ /* 0x0203e20000000c00 */
[----:B------:R-:W-:-:S03]  /*4050*/  NOP ;  /* 0x0000000000007918 */ /* 0x000fc60000000000 */
[----:B------:R-:W2:Y:S01]  /*4060*/  LDS.128 R8, [R241] ;  /* 0x00000000f1087984 */ /* 0x000ea20000000c00 */
[----:B0-----:R-:W-:Y:S01]  /*4070*/  FADD.FTZ R13, -R67, 1 ;  /* 0x3f800000430d7421 */ /* 0x001fe20000010100 */
[----:B------:R-:W-:Y:S01]  /*4080*/  FMUL.FTZ R14, R86, -1.4426950216293334961 ;  /* 0xbfb8aa3b560e7820 */ /* 0x000fe20000410000 */
[----:B------:R-:W-:Y:S01]  /*4090*/  FADD.FTZ R12, -R76, 1 ;  /* 0x3f8000004c0c7421 */ /* 0x000fe20000010100 */
[----:B-1----:R-:W-:Y:S01]  /*40a0*/  SHF.L.U32 R19, R4, 0x10, RZ ;  /* 0x0000001004137819 */ /* 0x002fe200000006ff */
[----:B------:R-:W-:Y:S01]  /*40b0*/  FFMA.FTZ R69, R42, R13, 1 ;  /* 0x3f8000002a457423 */ /* 0x000fe2000001000d */
[----:B------:R-:W-:Y:S01]  /*40c0*/  PRMT R4, R4, 0x7632, R4 ;  /* 0x0000763204047816 */ /* 0x000fe20000000004 */
[----:B------:R-:W-:Y:S01]  /*40d0*/  FMUL.FTZ R17, R50, R35 ;  /* 0x0000002332117220 */ /* 0x000fe20000410000 */
[----:B------:R-:W-:Y:S01]  /*40e0*/  SHF.L.U32 R13, R36, 0x10, RZ ;  /* 0x00000010240d7819 */ /* 0x000fe200000006ff */
[----:B------:R-:W-:Y:S01]  /*40f0*/  FMUL.FTZ R16, R73, R76 ;  /* 0x0000004c49107220 */ /* 0x000fe20000410000 */
[----:B------:R-:W-:Y:S01]  /*4100*/  SHF.L.U32 R79, R4, 0x10, RZ ;  /* 0x00000010044f7819 */ /* 0x000fe200000006ff */
[----:B------:R-:W-:Y:S01]  /*4110*/  FADD.FTZ R4, -R80, 1 ;  /* 0x3f80000050047421 */ /* 0x000fe20000010100 */
[----:B------:R-:W-:Y:S01]  /*4120*/  FFMA.FTZ R39, R17, R39, R78 ;  /* 0x0000002711277223 */ /* 0x000fe2000001004e */
[----:B------:R-:W-:Y:S01]  /*4130*/  FMUL.FTZ R18, R13, R16 ;  /* 0x000000100d127220 */ /* 0x000fe20000410000 */
[----:B------:R-:W-:Y:S01]  /*4140*/  SHF.L.U32 R36, R7, 0x10, RZ ;  /* 0x0000001007247819 */ /* 0x000fe200000006ff */
[----:B------:R-:W-:Y:S01]  /*4150*/  FFMA.FTZ R82, R77, R4, 1 ;  /* 0x3f8000004d527423 */ /* 0x000fe20000010004 */
[----:B------:R-:W0:Y:S01]  /*4160*/  MUFU.EX2 R87, R14 ;  /* 0x0000000e00577308 */ /* 0x000e220000000800 */
[----:B------:R-:W-:Y:S01]  /*4170*/  FFMA.FTZ R38, R18, R19, R39 ;  /* 0x0000001312267223 */ /* 0x000fe20000010027 */
[----:B------:R-:W1:Y:S01]  /*4180*/  LDS.128 R4, [R241+0x10] ;  /* 0x00001000f1047984 */ /* 0x000e620000000c00 */
[----:B------:R-:W-:Y:S01]  /*4190*/  SHF.L.U32 R39, R52, 0x10, RZ ;  /* 0x0000001034277819 */ /* 0x000fe200000006ff */
[----:B------:R-:W-:Y:S01]  /*41a0*/  FMUL.FTZ R19, R60, R37 ;  /* 0x000000253c137220 */ /* 0x000fe20000410000 */
[----:B------:R-:W-:Y:S01]  /*41b0*/  FFMA.FTZ R78, R73, R12, 1 ;  /* 0x3f800000494e7423 */ /* 0x000fe2000001000c */
[----:B------:R-:W-:Y:S01]  /*41c0*/  FMUL.FTZ R12, R79, -1.4426950216293334961 ;  /* 0xbfb8aa3b4f0c7820 */ /* 0x000fe20000410000 */
[----:B------:R-:W-:Y:S01]  /*41d0*/  FMUL.FTZ R15, R36, -1.4426950216293334961 ;  /* 0xbfb8aa3b240f7820 */ /* 0x000fe20000410000 */
[----:B------:R-:W-:-:S02]  /*41e0*/  FFMA.FTZ R92, R19, R39, R38 ;  /* 0x00000027135c7223 */ /* 0x000fc40000010026 */
[----:B------:R3:W4:Y:S01]  /*41f0*/  MUFU.EX2 R81, R12 ;  /* 0x0000000c00517308 */ /* 0x0007220000000800 */
[----:B0-----:R-:W-:-:S07]  /*4200*/  FADD.FTZ R87, R87, 1 ;  /* 0x3f80000057577421 */ /* 0x001fce0000010000 */
[----:B------:R0:W5:Y:S01]  /*4210*/  MUFU.EX2 R89, R15 ;  /* 0x0000000f00597308 */ /* 0x0001620000000800 */
[----:B--2---:R-:W-:Y:S02]  /*4220*/  SHF.L.U32 R38, R8, 0x10, RZ ;  /* 0x0000001008267819 */ /* 0x004fe400000006ff */
[C---:B------:R-:W-:Y:S02]  /*4230*/  SHF.L.U32 R39, R9.reuse, 0x10, RZ ;  /* 0x0000001009277819 */ /* 0x040fe400000006ff */
[----:B---3--:R-:W-:Y:S01]  /*4240*/  PRMT R12, R9, 0x7632, R12 ;  /* 0x00007632090c7816 */ /* 0x008fe2000000000c */
[----:B------:R-:W-:Y:S01]  /*4250*/  FMUL.FTZ R9, R40, R38 ;  /* 0x0000002628097220 */ /* 0x000fe20000410000 */
[C---:B------:R-:W-:Y:S01]  /*4260*/  PRMT R14, R10.reuse, 0x7632, R14 ;  /* 0x000076320a0e7816 */ /* 0x040fe2000000000e */
[----:B------:R-:W-:Y:S01]  /*4270*/  MUFU.RCP R87, R87 ;  /* 0x0000005700577308 */ /* 0x000fe20000001000 */
[----:B------:R-:W-:Y:S01]  /*4280*/  SHF.L.U32 R40, R10, 0x10, RZ ;  /* 0x000000100a287819 */ /* 0x000fe200000006ff */
[----:B------:R-:W-:Y:S01]  /*4290*/  FMUL.FTZ R10, R46, R39 ;  /* 0x000000272e0a7220 */ /* 0x000fe20000410000 */
[----:B0-----:R-:W-:Y:S01]  /*42a0*/  FMUL.FTZ R15, R85, -1.4426950216293334961 ;  /* 0xbfb8aa3b550f7820 */ /* 0x001fe20000410000 */
[----:B------:R-:W-:Y:S01]  /*42b0*/  PRMT R8, R8, 0x7632, R8 ;  /* 0x0000763208087816 */ /* 0x000fe20000000008 */
[----:B----4-:R-:W-:Y:S01]  /*42c0*/  FADD.FTZ R81, R81, 1 ;  /* 0x3f80000051517421 */ /* 0x010fe20000010000 */
[----:B------:R-:W-:Y:S01]  /*42d0*/  FMUL.FTZ R10, R61, R10 ;  /* 0x0000000a3d0a7220 */ /* 0x000fe20000410000 */
[----:B------:R-:W-:Y:S01]  /*42e0*/  FMUL.FTZ R61, R45, -1.4426950216293334961 ;  /* 0xbfb8aa3b2d3d7820 */ /* 0x000fe20000410000 */
[----:B------:R0:W2:Y:S01]  /*42f0*/  MUFU.EX2 R77, R15 ;  /* 0x0000000f004d7308 */ /* 0x0000a20000000800 */
[----:B------:R-:W-:Y:S01]  /*4300*/  SHF.L.U32 R46, R8, 0x10, RZ ;  /* 0x00000010082e7819 */ /* 0x000fe200000006ff */
[----:B-----5:R-:W-:Y:S01]  /*4310*/  FADD.FTZ R89, R89, 1 ;  /* 0x3f80000059597421 */ /* 0x020fe20000010000 */
[----:B------:R-:W-:Y:S01]  /*4320*/  PRMT R73, R11, 0x7632, R73 ;  /* 0x000076320b497816 */ /* 0x000fe20000000049 */
[----:B------:R-:W-:Y:S01]  /*4330*/  FMUL.FTZ R8, R49, R40 ;  /* 0x0000002831087220 */ /* 0x000fe20000410000 */
[----:B------:R-:W-:Y:S01]  /*4340*/  SHF.L.U32 R42, R11, 0x10, RZ ;  /* 0x000000100b2a7819 */ /* 0x000fe200000006ff */
[----:B------:R-:W-:Y:S01]  /*4350*/  FMUL.FTZ R11, R47, R46 ;  /* 0x0000002e2f0b7220 */ /* 0x000fe20000410000 */
[----:B------:R-:W-:Y:S01]  /*4360*/  SHF.L.U32 R47, R12, 0x10, RZ ;  /* 0x000000100c2f7819 */ /* 0x000fe200000006ff */
[----:B------:R-:W3:Y:S01]  /*4370*/  MUFU.EX2 R90, R61 ;  /* 0x0000003d005a7308 */ /* 0x000ee20000000800 */
[----:B------:R-:W-:Y:S01]  /*4380*/  SHF.L.U32 R49, R14, 0x10, RZ ;  /* 0x000000100e317819 */ /* 0x000fe200000006ff */
[----:B------:R-:W-:Y:S01]  /*4390*/  FMUL.FTZ R11, R66, R11 ;  /* 0x0000000b420b7220 */ /* 0x000fe20000410000 */
[----:B------:R-:W-:Y:S01]  /*43a0*/  FADD.FTZ R14, -R84, 1 ;  /* 0x3f800000540e7421 */ /* 0x000fe20000010100 */
[----:B0-----:R-:W-:Y:S01]  /*43b0*/  FMUL.FTZ R15, R48, R47 ;  /* 0x0000002f300f7220 */ /* 0x001fe20000410000 */
[----:B------:R-:W-:Y:S01]  /*43c0*/  SHF.L.U32 R73, R73, 0x10, RZ ;  /* 0x0000001049497819 */ /* 0x000fe200000006ff */
[----:B------:R-:W-:Y:S01]  /*43d0*/  FMUL.FTZ R12, R51, R49 ;  /* 0x00000031330c7220 */ /* 0x000fe20000410000 */
[----:B------:R-:W-:Y:S01]  /*43e0*/  FMUL.FTZ R11, R11, R68 ;  /* 0x000000440b0b7220 */ /* 0x000fe20000410000 */
[----:B------:R-:W-:Y:S01]  /*43f0*/  FMUL.FTZ R15, R70, R15 ;  /* 0x0000000f460f7220 */ /* 0x000fe20000410000 */
[----:B------:R-:W0:Y:S01]  /*4400*/  MUFU.RCP R89, R89 ;  /* 0x0000005900597308 */ /* 0x000e220000001000 */
[----:B--2---:R-:W-:Y:S01]  /*4410*/  FADD.FTZ R77, R77, 1 ;  /* 0x3f8000004d4d7421 */ /* 0x004fe20000010000 */
[----:B------:R-:W-:Y:S01]  /*4420*/  FMUL.FTZ R50, R50, R42 ;  /* 0x0000002a32327220 */ /* 0x000fe20000410000 */
[----:B------:R-:W-:Y:S01]  /*4430*/  FMUL.FTZ R72, R15, R72 ;  /* 0x000000480f487220 */ /* 0x000fe20000410000 */
[----:B-1----:R-:W-:Y:S01]  /*4440*/  PRMT R66, R6, 0x7632, R66 ;  /* 0x0000763206427816 */ /* 0x002fe20000000042 */
[----:B------:R-:W-:Y:S01]  /*4450*/  FMUL.FTZ R9, R62, R9 ;  /* 0x000000093e097220 */ /* 0x000fe20000410000 */
[----:B------:R-:W-:Y:S01]  /*4460*/  SHF.L.U32 R68, R6, 0x10, RZ ;  /* 0x0000001006447819 */ /* 0x000fe200000006ff */
[----:B------:R-:W-:Y:S01]  /*4470*/  FMUL.FTZ R12, R67, R12 ;  /* 0x0000000c430c7220 */ /* 0x000fe20000410000 */
[----:B---3--:R-:W-:Y:S01]  /*4480*/  FADD.FTZ R90, R90, 1 ;  /* 0x3f8000005a5a7421 */ /* 0x008fe20000010000 */
[----:B------:R-:W1:Y:S01]  /*4490*/  MUFU.RCP R6, R81 ;  /* 0x0000005100067308 */ /* 0x000e620000001000 */
[----:B------:R-:W-:Y:S01]  /*44a0*/  FFMA.FTZ R15, R83, R14, 1 ;  /* 0x3f800000530f7423 */ /* 0x000fe2000001000e */
[----:B------:R-:W-:Y:S01]  /*44b0*/  FMUL.FTZ R65, R65, R8 ;  /* 0x0000000841417220 */ /* 0x000fe20000410000 */
[----:B------:R-:W-:Y:S01]  /*44c0*/  FMUL.FTZ R13, R13, R73 ;  /* 0x000000490d0d7220 */ /* 0x000fe20000410000 */
[----:B------:R-:W-:Y:S01]  /*44d0*/  FMUL.FTZ R50, R71, R50 ;  /* 0x0000003247327220 */ /* 0x000fe20000410000 */
[----:B------:R-:W-:Y:S01]  /*44e0*/  SHF.L.U32 R48, R4, 0x10, RZ ;  /* 0x0000001004307819 */ /* 0x000fe200000006ff */
[----:B------:R-:W-:Y:S01]  /*44f0*/  FADD.FTZ R51, -R87, 1 ;  /* 0x3f80000057337421 */ /* 0x000fe20000010100 */
[----:B------:R-:W-:Y:S01]  /*4500*/  SHF.L.U32 R61, R5, 0x10, RZ ;  /* 0x00000010053d7819 */ /* 0x000fe200000006ff */
[----:B------:R-:W2:Y:S01]  /*4510*/  MUFU.RCP R14, R77 ;  /* 0x0000004d000e7308 */ /* 0x000ea20000001000 */
[----:B------:R-:W-:Y:S01]  /*4520*/  FMUL.FTZ R8, R9, R64 ;  /* 0x0000004009087220 */ /* 0x000fe20000410000 */
[----:B------:R-:W-:Y:S01]  /*4530*/  FMUL.FTZ R69, R12, R69 ;  /* 0x000000450c457220 */ /* 0x000fe20000410000 */
[----:B------:R-:W-:Y:S01]  /*4540*/  PRMT R4, R4, 0x7632, R4 ;  /* 0x0000763204047816 */ /* 0x000fe20000000004 */
[----:B------:R-:W-:Y:S01]  /*4550*/  FMUL.FTZ R9, R10, R63 ;  /* 0x0000003f0a097220 */ /* 0x000fe20000410000 */
[----:B------:R-:W-:Y:S01]  /*4560*/  PRMT R12, R5, 0x7632, R12 ;  /* 0x00007632050c7816 */ /* 0x000fe2000000000c */
[----:B------:R-:W-:Y:S01]  /*4570*/  FMUL.FTZ R10, R65, R74 ;  /* 0x0000004a410a7220 */ /* 0x000fe20000410000 */
[----:B------:R-:W-:Y:S01]  /*4580*/  FMUL.FTZ R13, R76, R13 ;  /* 0x0000000d4c0d7220 */ /* 0x000fe20000410000 */
[----:B------:R-:W3:Y:S01]  /*4590*/  MUFU.RCP R71, R88 ;  /* 0x0000005800477308 */ /* 0x000ee20000001000 */
[C---:B------:R-:W-:Y:S01]  /*45a0*/  PRMT R74, R7.reuse, 0x7632, R74 ;  /* 0x00007632074a7816 */ /* 0x040fe2000000004a */
[----:B------:R-:W-:Y:S01]  /*45b0*/  FFMA.FTZ R70, R86, R51, 1 ;  /* 0x3f80000056467423 */ /* 0x000fe20000010033 */
[----:B------:R-:W-:Y:S01]  /*45c0*/  SHF.L.U32 R76, R7, 0x10, RZ ;  /* 0x00000010074c7819 */ /* 0x000fe200000006ff */
[----:B------:R-:W-:Y:S01]  /*45d0*/  FMUL.FTZ R7, R29, R61 ;  /* 0x0000003d1d077220 */ /* 0x000fe20000410000 */
[----:B------:R-:W-:Y:S01]  /*45e0*/  SHF.L.U32 R51, R4, 0x10, RZ ;  /* 0x0000001004337819 */ /* 0x000fe200000006ff */
[----:B------:R-:W-:Y:S01]  /*45f0*/  FMUL.FTZ R5, R60, R48 ;  /* 0x000000303c057220 */ /* 0x000fe20000410000 */
[----:B------:R-:W-:Y:S01]  /*4600*/  SHF.L.U32 R63, R12, 0x10, RZ ;  /* 0x000000100c3f7819 */ /* 0x000fe200000006ff */
[----:B------:R-:W4:Y:S01]  /*4610*/  MUFU.RCP R90, R90 ;  /* 0x0000005a005a7308 */ /* 0x000f220000001000 */
[----:B------:R-:W-:Y:S01]  /*4620*/  FMUL.FTZ R50, R50, R75 ;  /* 0x0000004b32327220 */ /* 0x000fe20000410000 */
[----:B------:R-:W-:Y:S01]  /*4630*/  FMUL.FTZ R62, R83, R84 ;  /* 0x00000054533e7220 */ /* 0x000fe20000410000 */
[----:B------:R-:W-:Y:S01]  /*4640*/  FMUL.FTZ R60, R26, R68 ;  /* 0x000000441a3c7220 */ /* 0x000fe20000410000 */
[----:B------:R-:W-:Y:S01]  /*4650*/  FMUL.FTZ R84, R84, R7 ;  /* 0x0000000754547220 */ /* 0x000fe20000410000 */
[----:B0-----:R-:W-:Y:S01]  /*4660*/  FADD.FTZ R75, -R89, 1 ;  /* 0x3f800000594b7421 */ /* 0x001fe20000010100 */
[----:B------:R-:W-:Y:S01]  /*4670*/  FMUL.FTZ R12, R24, R76 ;  /* 0x0000004c180c7220 */ /* 0x000fe20000410000 */
[----:B------:R-:W-:Y:S01]  /*4680*/  FMUL.FTZ R7, R43, R51 ;  /* 0x000000332b077220 */ /* 0x000fe20000410000 */
[----:B------:R-:W-:Y:S01]  /*4690*/  FMUL.FTZ R67, R86, R87 ;  /* 0x0000005756437220 */ /* 0x000fe20000410000 */
[----:B------:R-:W-:Y:S01]  /*46a0*/  FMUL.FTZ R65, R41, R63 ;  /* 0x0000003f29417220 */ /* 0x000fe20000410000 */
[----:B------:R-:W-:Y:S01]  /*46b0*/  FMUL.FTZ R87, R87, R60 ;  /* 0x0000003c57577220 */ /* 0x000fe20000410000 */
[----:B------:R-:W-:Y:S01]  /*46c0*/  FFMA.FTZ R75, R36, R75, 1 ;  /* 0x3f800000244b7423 */ /* 0x000fe2000001004b */
[----:B------:R-:W-:Y:S01]  /*46d0*/  FMUL.FTZ R12, R89, R12 ;  /* 0x0000000c590c7220 */ /* 0x000fe20000410000 */
[----:B------:R-:W-:Y:S01]  /*46e0*/  SHF.L.U32 R66, R66, 0x10, RZ ;  /* 0x0000001042427819 */ /* 0x000fe200000006ff */
[C---:B-1----:R-:W-:Y:S01]  /*46f0*/  FADD.FTZ R4, -R6.reuse, 1 ;  /* 0x3f80000006047421 */ /* 0x042fe20000010100 */
[----:B------:R-:W-:Y:S01]  /*4700*/  FMUL.FTZ R60, R79, R6 ;  /* 0x000000064f3c7220 */ /* 0x000fe20000410000 */
[----:B------:R-:W-:Y:S01]  /*4710*/  FMUL.FTZ R7, R6, R7 ;  /* 0x0000000706077220 */ /* 0x000fe20000410000 */
[----:B------:R-:W-:Y:S01]  /*4720*/  SHF.L.U32 R74, R74, 0x10, RZ ;  /* 0x000000104a4a7819 */ /* 0x000fe200000006ff */
[C---:B--2---:R-:W-:Y:S01]  /*4730*/  FADD.FTZ R6, -R14.reuse, 1 ;  /* 0x3f8000000e067421 */ /* 0x044fe20000010100 */
[----:B------:R-:W-:Y:S01]  /*4740*/  FMUL.FTZ R64, R85, R14 ;  /* 0x0000000e55407220 */ /* 0x000fe20000410000 */
[----:B------:R-:W-:Y:S01]  /*4750*/  FMUL.FTZ R65, R14, R65 ;  /* 0x000000410e417220 */ /* 0x000fe20000410000 */
[----:B------:R-:W-:Y:S01]  /*4760*/  FMUL.FTZ R14, R87, R70 ;  /* 0x00000046570e7220 */ /* 0x000fe20000410000 */
[----:B------:R-:W-:Y:S01]  /*4770*/  FMUL.FTZ R70, R12, R75 ;  /* 0x0000004b0c467220 */ /* 0x000fe20000410000 */
[----:B------:R-:W-:Y:S01]  /*4780*/  FMUL.FTZ R13, R13, R78 ;  /* 0x0000004e0d0d7220 */ /* 0x000fe20000410000 */
[----:B------:R-:W-:Y:S01]  /*4790*/  FMUL.FTZ R5, R80, R5 ;  /* 0x0000000550057220 */ /* 0x000fe20000410000 */
[----:B------:R-:W-:Y:S01]  /*47a0*/  FFMA.FTZ R4, R79, R4, 1 ;  /* 0x3f8000004f047423 */ /* 0x000fe20000010004 */
[----:B---3--:R-:W-:Y:S01]  /*47b0*/  FADD.FTZ R75, -R71, 1 ;  /* 0x3f800000474b7421 */ /* 0x008fe20000010100 */
[----:B------:R-:W-:Y:S01]  /*47c0*/  FMUL.FTZ R12, R33, R66 ;  /* 0x00000042210c7220 */ /* 0x000fe20000410000 */
[----:B----4-:R-:W-:Y:S01]  /*47d0*/  FADD.FTZ R78, -R90, 1 ;  /* 0x3f8000005a4e7421 */ /* 0x010fe20000010100 */
[----:B------:R-:W-:Y:S01]  /*47e0*/  FMUL.FTZ R77, R34, R74 ;  /* 0x0000004a224d7220 */ /* 0x000fe20000410000 */
[----:B------:R-:W-:Y:S01]  /*47f0*/  FMUL.FTZ R5, R5, R82 ;  /* 0x0000005205057220 */ /* 0x000fe20000410000 */
[----:B------:R-:W-:Y:S01]  /*4800*/  FFMA.FTZ R6, R85, R6, 1 ;  /* 0x3f80000055067423 */ /* 0x000fe20000010006 */
[----:B------:R-:W-:Y:S01]  /*4810*/  FFMA.FTZ R75, R44, R75, 1 ;  /* 0x3f8000002c4b7423 */ /* 0x000fe2000001004b */
        /* <DEDUP_REMOVED lines=28> */
[----:B------:R-:W-:-:S02]  /*49e0*/  PRMT R0, R52, 0x7632, R0 ;  /* 0x0000763234007816 */ /* 0x000fc40000000000 */
[C---:B------:R-:W-:Y:S02]  /*49f0*/  SHF.L.U32 R65, R53.reuse, 0x10, RZ ;  /* 0x0000001035417819 */ /* 0x040fe400000006ff */
[----:B------:R-:W-:Y:S02]  /*4a00*/  SHF.L.U32 R0, R0, 0x10, RZ ;  /* 0x0000001000007819 */ /* 0x000fe400000006ff */
[----:B------:R-:W-:-:S03]  /*4a10*/  PRMT R50, R53, 0x7632, R50 ;  /* 0x0000763235327816 */ /* 0x000fc60000000032 */
[----:B------:R-:W-:Y:S01]  /*4a20*/  FFMA.FTZ R0, R43, R0, R92 ;  /* 0x000000002b007223 */ /* 0x000fe2000001005c */
[----:B------:R-:W-:-:S03]  /*4a30*/  SHF.L.U32 R50, R50, 0x10, RZ ;  /* 0x0000001032327819 */ /* 0x000fc600000006ff */
[----:B------:R-:W-:Y:S01]  /*4a40*/  FFMA.FTZ R0, R29, R65, R0 ;  /* 0x000000411d007223 */ /* 0x000fe20000010000 */
[----:B------:R-:W-:Y:S04]  /*4a50*/  STS.128 [R242], R8 ;  /* 0x00000008f2007388 */ /* 0x000fe80000000c00 */
[----:B------:R0:W-:Y:S01]  /*4a60*/  STS.128 [R242+0x10], R12 ;  /* 0x0000100cf2007388 */ /* 0x0001e20000000c00 */
[----:B------:R-:W-:-:S03]  /*4a70*/  NOP ;  /* 0x0000000000007918 */ /* 0x000fc60000000000 */
[----:B------:R-:W1:Y:S04]  /*4a80*/  LDS.128 R4, [R234] ;  /* 0x00000000ea047984 */ /* 0x000e680000000c00 */
[----:B------:R-:W2:Y:S01]  /*4a90*/  LDS.128 R8, [R234+0x200] ;  /* 0x00020000ea087984 */ /* 0x000ea20000000c00 */
[----:B0-----:R-:W-:Y:S01]  /*4aa0*/  FFMA.FTZ R13, R41, R50, R0 ;  /* 0x00000032290d7223 */ /* 0x001fe20000010000 */
[----:B------:R-:W-:Y:S01]  /*4ab0*/  SHF.L.U32 R0, R54, 0x10, RZ ;  /* 0x0000001036007819 */ /* 0x000fe200000006ff */
[----:B------:R-:W0:Y:S01]  /*4ac0*/  LDC R50, c[0x0][0x21c] ;  /* 0x00008700ff327b82 */ /* 0x000e220000000800 */
[----:B------:R-:W-:-:S03]  /*4ad0*/  MOV R12, UR24 ;  /* 0x00000018000c7c02 */ /* 0x000fc60008000f00 */
[----:B------:R-:W-:Y:S01]  /*4ae0*/  FFMA.FTZ R14, R26, R0, R13 ;  /* 0x000000001a0e7223 */ /* 0x000fe2000001000d */
[----:B------:R-:W-:Y:S02]  /*4af0*/  MOV R13, UR25 ;  /* 0x00000019000d7c02 */ /* 0x000fe40008000f00 */
[----:B------:R-:W-:Y:S01]  /*4b00*/  PRMT R0, R54, 0x7632, R0 ;  /* 0x0000763236007816 */ /* 0x000fe20000000000 */
[----:B------:R-:W-:-:S03]  /*4b10*/  IMAD.WIDE R12, R125, 0x10, R12 ;  /* 0x000000107d0c7825 */ /* 0x000fc600078e020c */
[----:B------:R-:W-:-:S05]  /*4b20*/  SHF.L.U32 R0, R0, 0x10, RZ ;  /* 0x0000001000007819 */ /* 0x000fca00000006ff */
[----:B------:R-:W-:Y:S01]  /*4b30*/  FFMA.FTZ R15, R33, R0, R14 ;  /* 0x00000000210f7223 */ /* 0x000fe2000001000e */
[C---:B------:R-:W-:Y:S02]  /*4b40*/  SHF.L.U32 R14, R55.reuse, 0x10, RZ ;  /* 0x00000010370e7819 */ /* 0x040fe400000006ff */
[----:B------:R-:W-:-:S03]  /*4b50*/  PRMT R0, R55, 0x7632, R0 ;  /* 0x0000763237007816 */ /* 0x000fc60000000000 */
[----:B------:R-:W-:Y:S01]  /*4b60*/  FFMA.FTZ R245, R24, R14, R15 ;  /* 0x0000000e18f57223 */ /* 0x000fe2000001000f */
[----:B------:R-:W-:Y:S01]  /*4b70*/  SHF.L.U32 R36, R0, 0x10, RZ ;  /* 0x0000001000247819 */ /* 0x000fe200000006ff */
        /* <DEDUP_REMOVED lines=51> */
.L_x_6060:
        /* <DEDUP_REMOVED lines=30> */
[----:B--2---:R-:W-:Y:S01]  /*5090*/  FADD.FTZ R15, R3, R3 ;  /* 0x00000003030f7221 */ /* 0x004fe20000010000 */
[----:B------:R-:W-:Y:S01]  /*50a0*/  FADD.FTZ R14, R20, R20 ;  /* 0x00000014140e7221 */ /* 0x000fe20000010000 */
[----:B-1----:R-:W-:Y:S01]  /*50b0*/  FADD.FTZ R13, R21, R21 ;  /* 0x00000015150d7221 */ /* 0x002fe20000010000 */
        /* <DEDUP_REMOVED lines=29> */
.L_x_6156:
        /* <DEDUP_REMOVED lines=9> */
[----:B------:R-:W-:Y:S02]  /*5320*/  MOV R36, UR53 ;  /* 0x0000003500247c02 */ /* 0x000fe40008000f00 */
[----:B------:R-:W-:Y:S01]  /*5330*/  IADD3 R39, R18, R125, RZ ;  /* 0x0000007d12277210 */ /* 0x000fe20007ffe0ff */
[----:B------:R-:W-:Y:S01]  /*5340*/  ULEA.HI.X UR55, UR18, UR13, UR55, 0x1, UP0 ;  /* 0x0000000d12377291 */ /* 0x000fe200080f0c37 */
[----:B------:R-:W-:Y:S02]  /*5350*/  ULDC.64 UR44, c[0x0][0x230] ;  /* 0x00008c00002c7ab9 */ /* 0x000fe40000000a00 */
[----:B------:R-:W-:Y:S01]  /*5360*/  ULDC.64 UR18, c[0x0][0x238] ;  /* 0x00008e0000127ab9 */ /* 0x000fe20000000a00 */
[----:B------:R-:W-:Y:S02]  /*5370*/  UIMAD UR60, UR47, UR44, URZ ;  /* 0x0000002c2f3c72a4 */ /* 0x000fe4000f8e023f */
[----:B------:R-:W-:Y:S01]  /*5380*/  MOV R37, UR55 ;  /* 0x0000003700257c02 */ /* 0x000fe20008000f00 */
[----:B------:R-:W-:-:S02]  /*5390*/  UIMAD UR57, UR51, UR18, URZ ;  /* 0x00000012333972a4 */ /* 0x000fc4000f8e023f */
[----:B------:R-:W-:Y:S01]  /*53a0*/  UIMAD UR60, UR17, UR45, UR60 ;  /* 0x0000002d113c72a4 */ /* 0x000fe2000f8e023c */
[----:B------:R-:W-:Y:S01]  /*53b0*/  IMAD.WIDE R36, R39, 0x10, R36 ;  /* 0x0000001027247825 */ /* 0x000fe200078e0224 */
[----:B------:R-:W-:Y:S02]  /*53c0*/  UIMAD.WIDE.U32 UR44, UR17, UR44, URZ ;  /* 0x0000002c112c72a5 */ /* 0x000fe4000f8e003f */
[----:B------:R-:W-:Y:S02]  /*53d0*/  UIMAD UR57, UR6, UR19, UR57 ;  /* 0x00000013063972a4 */ /* 0x000fe4000f8e0239 */
[----:B--2---:R-:W2:Y:S01]  /*53e0*/  LDG.E.128 R20, desc[UR20][R36.64] ;  /* 0x0000001424147981 */ /* 0x004ea2000c1e1d00 */
[----:B------:R-:W-:-:S03]  /*53f0*/  UIADD3 UR45, UR45, UR60, URZ ;  /* 0x0000003c2d2d7290 */ /* 0x000fc6000fffe03f */
[----:B01-3--:R-:W3:Y:S01]  /*5400*/  LDG.E.128 R24, desc[UR20][R36.64+0x200] ;  /* 0x0002001424187981 */ /* 0x00bee2000c1e1d00 */
[----:B------:R-:W-:-:S03]  /*5410*/  UIMAD.WIDE.U32 UR18, UR6, UR18, UR44 ;  /* 0x00000012061272a5 */ /* 0x000fc6000f8e002c */
[----:B----4-:R-:W4:Y:S01]  /*5420*/  LDG.E.128 R28, desc[UR20][R36.64+0x400] ;  /* 0x00040014241c7981 */ /* 0x010f22000c1e1d00 */
[----:B------:R-:W-:Y:S02]  /*5430*/  UIADD3 UR57, UR19, UR57, URZ ;  /* 0x0000003913397290 */ /* 0x000fe4000fffe03f */
[----:B------:R-:W-:Y:S01]  /*5440*/  ULEA UR19, UP0, UR18, UR42, 0x3 ;  /* 0x0000002a12137291 */ /* 0x000fe2000f80183f */
[----:B------:R0:W4:Y:S03]  /*5450*/  LDG.E.128 R32, desc[UR20][R36.64+0x600] ;  /* 0x0006001424207981 */ /* 0x000126000c1e1d00 */
[----:B------:R-:W-:Y:S02]  /*5460*/  ULEA.HI.X UR18, UR18, UR43, UR57, 0x3, UP0 ;  /* 0x0000002b12127291 */ /* 0x000fe400080f1c39 */
[----:B------:R-:W-:-:S04]  /*5470*/  MOV R18, UR19 ;  /* 0x0000001300127c02 */ /* 0x000fc80008000f00 */
[----:B------:R-:W-:Y:S01]  /*5480*/  MOV R19, UR18 ;  /* 0x0000001200137c02 */ /* 0x000fe20008000f00 */
[----:B------:R-:W-:-:S05]  /*5490*/  ULDC.64 UR18, c[0x0][0x270] ;  /* 0x00009c0000127ab9 */ /* 0x000fca0000000a00 */
[----:B------:R-:W4:Y:S01]  /*54a0*/  LDG.E.64 R18, desc[UR20][R18.64] ;  /* 0x0000001412127981 */ /* 0x000f22000c1e1b00 */
[----:B------:R-:W-:Y:S02]  /*54b0*/  UIMAD UR51, UR51, UR18, URZ ;  /* 0x00000012333372a4 */ /* 0x000fe4000f8e023f */
[----:B------:R-:W-:Y:S02]  /*54c0*/  UIMAD.WIDE.U32 UR44, UR6, UR18, URZ ;  /* 0x00000012062c72a5 */ /* 0x000fe4000f8e003f */
[----:B------:R-:W-:Y:S01]  /*54d0*/  UIMAD UR18, UR6, UR19, UR51 ;  /* 0x00000013061272a4 */ /* 0x000fe2000f8e0233 */
[----:B------:R-:W-:Y:S01]  /*54e0*/  SHF.L.U32 R17, R127, 0x2, RZ ;  /* 0x000000027f117819 */ /* 0x000fe200000006ff */
[----:B------:R-:W-:Y:S02]  /*54f0*/  ULEA UR19, UP0, UR44, UR12, 0x1 ;  /* 0x0000000c2c137291 */ /* 0x000fe4000f80083f */
[----:B------:R-:W-:Y:S01]  /*5500*/  UIADD3 UR18, UR45, UR18, URZ ;  /* 0x000000122d127290 */ /* 0x000fe2000fffe03f */
[----:B------:R-:W-:-:S03]  /*5510*/  LOP3.LUT R38, R17, 0xffffff80, RZ, 0xc0, !PT ;  /* 0xffffff8011267812 */ /* 0x000fc600078ec0ff */
[----:B------:R-:W-:Y:S01]  /*5520*/  ULEA.HI.X UR44, UR44, UR11, UR18, 0x1, UP0 ;  /* 0x0000000b2c2c7291 */ /* 0x000fe200080f0c12 */
[----:B------:R-:W-:Y:S02]  /*5530*/  IADD3 R17, R38, R243, RZ ;  /* 0x000000f326117210 */ /* 0x000fe40007ffe0ff */
[----:B0-----:R-:W-:-:S03]  /*5540*/  MOV R36, UR19 ;  /* 0x0000001300247c02 */ /* 0x001fc60008000f00 */
        /* <DEDUP_REMOVED lines=8> */
[----:B--2---:R0:W-:Y:S04]  /*55d0*/  STS.128 [R92], R20 ;  /* 0x000000145c007388 */ /* 0x0041e80000000c00 */
[----:B---3--:R1:W-:Y:S04]  /*55e0*/  STS.128 [R92+0x200], R24 ;  /* 0x000200185c007388 */ /* 0x0083e80000000c00 */
[----:B----4-:R2:W-:Y:S04]  /*55f0*/  STS.128 [R92+0x400], R28 ;  /* 0x0004001c5c007388 */ /* 0x0105e80000000c00 */
[----:B------:R3:W-:Y:S01]  /*5600*/  STS.128 [R92+0x600], R32 ;  /* 0x000600205c007388 */ /* 0x0007e20000000c00 */
[----:B------:R-:W-:-:S03]  /*5610*/  NOP ;  /* 0x0000000000007918 */ /* 0x000fc60000000000 */
[----:B------:R-:W4:Y:S04]  /*5620*/  LDG.E.128 R60, desc[UR20][R36.64] ;  /* 0x00000014243c7981 */ /* 0x000f28000c1e1d00 */
[----:B------:R-:W4:Y:S04]  /*5630*/  LDG.E.128 R80, desc[UR20][R36.64+0x200] ;  /* 0x0002001424507981 */ /* 0x000f28000c1e1d00 */
[----:B------:R-:W4:Y:S04]  /*5640*/  LDG.E.128 R84, desc[UR20][R36.64+0x400] ;  /* 0x0004001424547981 */ /* 0x000f28000c1e1d00 */
[----:B------:R3:W4:Y:S01]  /*5650*/  LDG.E.128 R88, desc[UR20][R36.64+0x600] ;  /* 0x0006001424587981 */ /* 0x000722000c1e1d00 */
[----:B------:R-:W-:-:S13]  /*5660*/  R2UR UR45, R19 ;  /* 0x00000000132d72ca */ /* 0x000fda00000e0000 */
[----:B------:R-:W-:-:S04]  /*5670*/  FMUL.FTZ R19, R124, UR45 ;  /* 0x0000002d7c137c20 */ /* 0x000fc80008410000 */
[----:B0-----:R-:W-:Y:S01]  /*5680*/  FMUL.RZ R21, R19, 0.15915493667125701904 ;  /* 0x3e22f98313157820 */ /* 0x001fe2000040c000 */
        /* <DEDUP_REMOVED lines=32> */
[----:B---3--:R-:W-:Y:S08]  /*5890*/  MUFU.SIN R32, R25 ;  /* 0x0000001900207308 */ /* 0x008ff00000000400 */
[----:B------:R0:W-:Y:S02]  /*58a0*/  MUFU.COS R36, R25 ;  /* 0x0000001900247308 */ /* 0x0001e40000000000 */
[----:B0-----:R-:W-:Y:S01]  /*58b0*/  FMUL.RZ R25, R19, 0.15915493667125701904 ;  /* 0x3e22f98313197820 */ /* 0x001fe2000040c000 */
[----:B------:R-:W-:-:S05]  /*58c0*/  FMUL.FTZ R19, R109, UR45 ;  /* 0x0000002d6d137c20 */ /* 0x000fca0008410000 */
[----:B------:R-:W-:Y:S01]  /*58d0*/  MUFU.SIN R64, R27 ;  /* 0x0000001b00407308 */ /* 0x000fe20000000400 */
[----:B------:R-:W-:-:S07]  /*58e0*/  FMUL.FTZ R18, R113, UR45 ;  /* 0x0000002d71127c20 */ /* 0x000fce0008410000 */
[----:B------:R0:W-:Y:S02]  /*58f0*/  MUFU.COS R34, R27 ;  /* 0x0000001b00227308 */ /* 0x0001e40000000000 */
[----:B0-----:R-:W-:Y:S01]  /*5900*/  FMUL.RZ R27, R19, 0.15915493667125701904 ;  /* 0x3e22f983131b7820 */ /* 0x001fe2000040c000 */
[----:B------:R-:W-:-:S05]  /*5910*/  FMUL.FTZ R19, R115, UR45 ;  /* 0x0000002d73137c20 */ /* 0x000fca0008410000 */
[----:B------:R-:W-:Y:S01]  /*5920*/  MUFU.SIN R66, R21 ;  /* 0x0000001500427308 */ /* 0x000fe20000000400 */
[----:B------:R-:W-:-:S07]  /*5930*/  FMUL.RZ R29, R18, 0.15915493667125701904 ;  /* 0x3e22f983121d7820 */ /* 0x000fce000040c000 */
[----:B------:R0:W-:Y:S01]  /*5940*/  MUFU.COS R68, R21 ;  /* 0x0000001500447308 */ /* 0x0001e20000000000 */
[----:B------:R-:W-:Y:S01]  /*5950*/  FMUL.FTZ R18, R107, UR45 ;  /* 0x0000002d6b127c20 */ /* 0x000fe20008410000 */
[----:B0-----:R-:W-:Y:S01]  /*5960*/  FMUL.RZ R21, R19, 0.15915493667125701904 ;  /* 0x3e22f98313157820 */ /* 0x001fe2000040c000 */
[----:B------:R-:W-:-:S05]  /*5970*/  FMUL.FTZ R19, R108, UR45 ;  /* 0x0000002d6c137c20 */ /* 0x000fca0008410000 */
[----:B------:R-:W-:Y:S01]  /*5980*/  MUFU.SIN R70, R23 ;  /* 0x0000001700467308 */ /* 0x000fe20000000400 */
[----:B------:R-:W-:-:S07]  /*5990*/  FMUL.RZ R77, R18, 0.15915493667125701904 ;  /* 0x3e22f983124d7820 */ /* 0x000fce000040c000 */
[----:B------:R0:W-:Y:S02]  /*59a0*/  MUFU.COS R72, R23 ;  /* 0x0000001700487308 */ /* 0x0001e40000000000 */
[----:B0-----:R-:W-:Y:S01]  /*59b0*/  FMUL.RZ R23, R19, 0.15915493667125701904 ;  /* 0x3e22f98313177820 */ /* 0x001fe2000040c000 */
[----:B------:R-:W-:-:S05]  /*59c0*/  MOV R19, UR44 ;  /* 0x0000002c00137c02 */ /* 0x000fca0008000f00 */
[----:B------:R-:W-:Y:S01]  /*59d0*/  MUFU.SIN R78, R21 ;  /* 0x00000015004e7308 */ /* 0x000fe20000000400 */
[----:B------:R-:W-:-:S07]  /*59e0*/  FMUL.FTZ R18, R19, 1.4426950216293334961 ;  /* 0x3fb8aa3b13127820 */ /* 0x000fce0000410000 */
[----:B------:R0:W-:Y:S01]  /*59f0*/  MUFU.COS R94, R21 ;  /* 0x00000015005e7308 */ /* 0x0001e20000000000 */
[----:B------:R-:W-:-:S07]  /*5a00*/  FMUL.FTZ R19, R18, R124 ;  /* 0x0000007c12137220 */ /* 0x000fce0000410000 */
[----:B------:R-:W-:Y:S01]  /*5a10*/  MUFU.SIN R74, R25 ;  /* 0x00000019004a7308 */ /* 0x000fe20000000400 */
[----:B0-----:R-:W-:-:S07]  /*5a20*/  FMUL.FTZ R21, R18, R116 ;  /* 0x0000007412157220 */ /* 0x001fce0000410000 */
[----:B------:R0:W-:Y:S01]  /*5a30*/  MUFU.COS R76, R25 ;  /* 0x00000019004c7308 */ /* 0x0001e20000000000 */
[C---:B------:R-:W-:Y:S01]  /*5a40*/  FMUL.FTZ R31, R18.reuse, R119 ;  /* 0x00000077121f7220 */ /* 0x040fe20000410000 */
[----:B------:R-:W-:Y:S01]  /*5a50*/  ISETP.NE.AND P1, PT, R127, RZ, PT ;  /* 0x000000ff7f00720c */ /* 0x000fe20003f25270 */
[----:B0-----:R-:W-:-:S05]  /*5a60*/  FMUL.FTZ R25, R18, R114 ;  /* 0x0000007212197220 */ /* 0x001fca0000410000 */
[----:B------:R0:W1:Y:S01]  /*5a70*/  MUFU.EX2 R45, R21 ;  /* 0x00000015002d7308 */ /* 0x0000620000000800 */
[----:B------:R-:W-:-:S07]  /*5a80*/  MOV R134, UR18 ;  /* 0x0000001200867c02 */ /* 0x000fce0008000f00 */
[----:B------:R-:W-:Y:S01]  /*5a90*/  MUFU.SIN R128, R23 ;  /* 0x0000001700807308 */ /* 0x000fe20000000400 */
[----:B0-----:R-:W-:-:S07]  /*5aa0*/  IADD3 R21, R127, 0x200, RZ ;  /* 0x000002007f157810 */ /* 0x001fce0007ffe0ff */
[----:B------:R0:W-:Y:S01]  /*5ab0*/  MUFU.COS R130, R23 ;  /* 0x0000001700827308 */ /* 0x0001e20000000000 */
[----:B------:R-:W-:-:S07]  /*5ac0*/  FMUL.FTZ R35, R18, R118 ;  /* 0x0000007612237220 */ /* 0x000fce0000410000 */
[----:B------:R-:W2:Y:S01]  /*5ad0*/  MUFU.EX2 R19, R19 ;  /* 0x0000001300137308 */ /* 0x000ea20000000800 */
[----:B0-----:R-:W-:Y:S01]  /*5ae0*/  FMUL.FTZ R23, R18, R121 ;  /* 0x0000007912177220 */ /* 0x001fe20000410000 */
[----:B------:R-:W-:-:S06]  /*5af0*/  SEL R93, R134, R21, !P1 ;  /* 0x00000015865d7207 */ /* 0x000fcc0004800000 */
[----:B------:R-:W0:Y:S01]  /*5b00*/  MUFU.EX2 R25, R25 ;  /* 0x0000001900197308 */ /* 0x000e220000000800 */
[----:B------:R-:W-:-:S07]  /*5b10*/  FMUL.FTZ R21, R18, R117 ;  /* 0x0000007512157220 */ /* 0x000fce0000410000 */
[----:B------:R-:W-:Y:S08]  /*5b20*/  MUFU.SIN R69, R27 ;  /* 0x0000001b00457308 */ /* 0x000ff00000000400 */
[----:B------:R3:W-:Y:S08]  /*5b30*/  MUFU.COS R71, R27 ;  /* 0x0000001b00477308 */ /* 0x0007f00000000000 */
[----:B------:R-:W4:Y:S01]  /*5b40*/  MUFU.EX2 R23, R23 ;  /* 0x0000001700177308 */ /* 0x000f220000000800 */
[C---:B---3--:R-:W-:Y:S01]  /*5b50*/  FMUL.FTZ R27, R18.reuse, R120 ;  /* 0x00000078121b7220 */ /* 0x048fe20000410000 */
[----:B------:R-:W-:-:S06]  /*5b60*/  FMUL.FTZ R37, R18, R110 ;  /* 0x0000006e12257220 */ /* 0x000fcc0000410000 */
[----:B------:R-:W3:Y:S01]  /*5b70*/  MUFU.EX2 R31, R31 ;  /* 0x0000001f001f7308 */ /* 0x000ee20000000800 */
[C---:B-1----:R-:W-:Y:S01]  /*5b80*/  FMUL.FTZ R46, R45.reuse, R46 ;  /* 0x0000002e2d2e7220 */ /* 0x042fe20000410000 */
[----:B------:R-:W-:-:S06]  /*5b90*/  FMUL.FTZ R45, R45, R22 ;  /* 0x000000162d2d7220 */ /* 0x000fcc0000410000 */
[----:B------:R-:W-:Y:S01]  /*5ba0*/  MUFU.SIN R73, R29 ;  /* 0x0000001d00497308 */ /* 0x000fe20000000400 */
[C---:B--2---:R-:W-:Y:S01]  /*5bb0*/  FMUL.FTZ R123, R19.reuse, R20 ;  /* 0x00000014137b7220 */ /* 0x044fe20000410000 */
[----:B------:R-:W-:-:S06]  /*5bc0*/  FMUL.FTZ R122, R19, R122 ;  /* 0x0000007a137a7220 */ /* 0x000fcc0000410000 */
[----:B------:R1:W-:Y:S08]  /*5bd0*/  MUFU.COS R75, R29 ;  /* 0x0000001d004b7308 */ /* 0x0003f00000000000 */
[----:B------:R2:W2:Y:S01]  /*5be0*/  MUFU.EX2 R65, R35 ;  /* 0x0000002300417308 */ /* 0x0004a20000000800 */
[----:B-1----:R-:W-:Y:S01]  /*5bf0*/  FMUL.FTZ R29, R18, R112 ;  /* 0x00000070121d7220 */ /* 0x002fe20000410000 */
[----:B0-----:R-:W-:-:S06]  /*5c00*/  FMUL.FTZ R42, R25, R42 ;  /* 0x0000002a192a7220 */ /* 0x001fcc0000410000 */
[----:B------:R-:W0:Y:S01]  /*5c10*/  MUFU.EX2 R27, R27 ;  /* 0x0000001b001b7308 */ /* 0x000e220000000800 */
[----:B------:R-:W-:Y:S01]  /*5c20*/  FMUL.FTZ R41, R25, R26 ;  /* 0x0000001a19297220 */ /* 0x000fe20000410000 */
[----:B------:R-:W-:-:S06]  /*5c30*/  FMUL.FTZ R25, R123, R45 ;  /* 0x0000002d7b197220 */ /* 0x000fcc0000410000 */
[----:B------:R-:W1:Y:S01]  /*5c40*/  MUFU.EX2 R21, R21 ;  /* 0x0000001500157308 */ /* 0x000e620000000800 */
[----:B------:R-:W-:Y:S01]  /*5c50*/  FMUL.FTZ R20, R122, R45 ;  /* 0x0000002d7a147220 */ /* 0x000fe20000410000 */
[----:B------:R-:W-:-:S06]  /*5c60*/  LOP3.LUT P0, RZ, R127, 0x1f, RZ, 0xc0, !PT ;  /* 0x0000001f7fff7812 */ /* 0x000fcc000780c0ff */
[----:B------:R-:W1:Y:S01]  /*5c70*/  MUFU.EX2 R29, R29 ;  /* 0x0000001d001d7308 */ /* 0x000e620000000800 */
[----:B------:R-:W-:Y:S01]  /*5c80*/  MOV R39, UR10 ;  /* 0x0000000a00277c02 */ /* 0x000fe20008000f00 */
[----:B----4-:R-:W-:-:S06]  /*5c90*/  FMUL.FTZ R43, R23, R24 ;  /* 0x00000018172b7220 */ /* 0x010fcc0000410000 */
[----:B------:R4:W4:Y:S01]  /*5ca0*/  MUFU.EX2 R67, R37 ;  /* 0x0000002500437308 */ /* 0x0009220000000800 */
[----:B------:R-:W-:Y:S01]  /*5cb0*/  FMUL.FTZ R22, R18, R109 ;  /* 0x0000006d12167220 */ /* 0x000fe20000410000 */
[-C--:B------:R-:W-:Y:S01]  /*5cc0*/  FFMA.FTZ R25, R122, R46.reuse, -R25 ;  /* 0x0000002e7a197223 */ /* 0x080fe20000010819 */
[----:B------:R-:W-:Y:S01]  /*5cd0*/  FFMA.FTZ R24, R123, R46, R20 ;  /* 0x0000002e7b187223 */ /* 0x000fe20000010014 */
[----:B------:R-:W-:Y:S01]  /*5ce0*/  ISETP.LT.OR P2, PT, R39, 0x2, P0 ;  /* 0x000000022700780c */ /* 0x000fe20000741670 */
[C---:B---3--:R-:W-:Y:S01]  /*5cf0*/  FMUL.FTZ R36, R31.reuse, R36 ;  /* 0x000000241f247220 */ /* 0x048fe20000410000 */
[----:B--2---:R-:W-:Y:S01]  /*5d00*/  FMUL.FTZ R35, R31, R32 ;  /* 0x000000201f237220 */ /* 0x004fe20000410000 */
[C---:B------:R-:W-:Y:S01]  /*5d10*/  FMUL.FTZ R32, R65.reuse, R68 ;  /* 0x0000004441207220 */ /* 0x040fe20000410000 */
[----:B------:R-:W-:Y:S01]  /*5d20*/  FMUL.FTZ R31, R65, R66 ;  /* 0x00000042411f7220 */ /* 0x000fe20000410000 */
[C---:B------:R-:W-:Y:S01]  /*5d30*/  FMUL.FTZ R33, R18.reuse, R111 ;  /* 0x0000006f12217220 */ /* 0x040fe20000410000 */
[----:B------:R-:W-:Y:S01]  /*5d40*/  FMUL.FTZ R44, R23, R44 ;  /* 0x0000002c172c7220 */ /* 0x000fe20000410000 */
[C---:B------:R-:W-:Y:S01]  /*5d50*/  FMUL.FTZ R65, R43.reuse, R25 ;  /* 0x000000192b417220 */ /* 0x040fe20000410000 */
[----:B------:R-:W-:Y:S01]  /*5d60*/  FMUL.FTZ R26, R43, R24 ;  /* 0x000000182b1a7220 */ /* 0x000fe20000410000 */
[C---:B0-----:R-:W-:Y:S01]  /*5d70*/  FMUL.FTZ R40, R27.reuse, R40 ;  /* 0x000000281b287220 */ /* 0x041fe20000410000 */
[----:B------:R-:W-:Y:S01]  /*5d80*/  FMUL.FTZ R39, R27, R28 ;  /* 0x0000001c1b277220 */ /* 0x000fe20000410000 */
[----:B------:R-:W0:Y:S01]  /*5d90*/  MUFU.EX2 R22, R22 ;  /* 0x0000001600167308 */ /* 0x000e220000000800 */
[----:B------:R-:W-:Y:S01]  /*5da0*/  FMUL.FTZ R23, R18, R115 ;  /* 0x0000007312177220 */ /* 0x000fe20000410000 */
[C---:B-1----:R-:W-:Y:S01]  /*5db0*/  FMUL.FTZ R28, R21.reuse, R76 ;  /* 0x0000004c151c7220 */ /* 0x042fe20000410000 */
[----:B------:R-:W-:Y:S01]  /*5dc0*/  FMUL.FTZ R27, R21, R74 ;  /* 0x0000004a151b7220 */ /* 0x000fe20000410000 */
[C---:B------:R-:W-:Y:S01]  /*5dd0*/  FFMA.FTZ R65, R44.reuse, R24, R65 ;  /* 0x000000182c417223 */ /* 0x040fe20000010041 */
[----:B------:R-:W-:Y:S01]  /*5de0*/  FFMA.FTZ R21, R44, R25, -R26 ;  /* 0x000000192c157223 */ /* 0x000fe2000001081a */
[C---:B------:R-:W-:Y:S01]  /*5df0*/  FMUL.FTZ R38, R29.reuse, R38 ;  /* 0x000000261d267220 */ /* 0x040fe20000410000 */
[----:B----4-:R-:W-:Y:S01]  /*5e00*/  FMUL.FTZ R37, R29, R30 ;  /* 0x0000001e1d257220 */ /* 0x010fe20000410000 */
[----:B------:R-:W1:Y:S01]  /*5e10*/  MUFU.EX2 R33, R33 ;  /* 0x0000002100217308 */ /* 0x000e620000000800 */
[C---:B------:R-:W-:Y:S01]  /*5e20*/  FMUL.FTZ R19, R18.reuse, R108 ;  /* 0x0000006c12137220 */ /* 0x040fe20000410000 */
[C---:B------:R-:W-:Y:S01]  /*5e30*/  FMUL.FTZ R30, R67.reuse, R72 ;  /* 0x00000048431e7220 */ /* 0x040fe20000410000 */
[----:B------:R-:W-:Y:S01]  /*5e40*/  FMUL.FTZ R29, R67, R70 ;  /* 0x00000046431d7220 */ /* 0x000fe20000410000 */
[C---:B------:R-:W-:Y:S01]  /*5e50*/  FMUL.FTZ R67, R41.reuse, R65 ;  /* 0x0000004129437220 */ /* 0x040fe20000410000 */
[----:B------:R-:W-:Y:S01]  /*5e60*/  FMUL.FTZ R24, R41, R21 ;  /* 0x0000001529187220 */ /* 0x000fe20000410000 */
[----:B------:R-:W-:Y:S01]  /*5e70*/  FMUL.FTZ R20, R18, R113 ;  /* 0x0000007112147220 */ /* 0x000fe20000410000 */
[----:B------:R-:W2:Y:S01]  /*5e80*/  @!P2 LDC R95, c[0x0][0x21c] ;  /* 0x00008700ff5fab82 */ /* 0x000ea20000000800 */
[----:B------:R-:W3:Y:S01]  /*5e90*/  MUFU.EX2 R23, R23 ;  /* 0x0000001700177308 */ /* 0x000ee20000000800 */
[C---:B------:R-:W-:Y:S01]  /*5ea0*/  FFMA.FTZ R67, R42.reuse, R21, -R67 ;  /* 0x000000152a437223 */ /* 0x040fe20000010843 */
[----:B------:R-:W-:Y:S01]  /*5eb0*/  FFMA.FTZ R65, R42, R65, R24 ;  /* 0x000000412a417223 */ /* 0x000fe20000010018 */
[----:B------:R-:W-:-:S02]  /*5ec0*/  IMAD R17, R243, 0x3, R17 ;  /* 0x00000003f3117824 */ /* 0x000fc400078e0211 */
[----:B------:R-:W-:Y:S01]  /*5ed0*/  FMUL.FTZ R18, R18, R107 ;  /* 0x0000006b12127220 */ /* 0x000fe20000410000 */
[----:B------:R-:W-:Y:S02]  /*5ee0*/  FMUL.FTZ R21, R39, R67 ;  /* 0x0000004327157220 */ /* 0x000fe40000410000 */
[----:B------:R-:W4:Y:S01]  /*5ef0*/  MUFU.EX2 R19, R19 ;  /* 0x0000001300137308 */ /* 0x000f220000000800 */
[C---:B0-----:R-:W-:Y:S01]  /*5f00*/  FMUL.FTZ R26, R22.reuse, R71 ;  /* 0x00000047161a7220 */ /* 0x041fe20000410000 */
[----:B------:R-:W-:-:S06]  /*5f10*/  FMUL.FTZ R25, R22, R69 ;  /* 0x0000004516197220 */ /* 0x000fcc0000410000 */
[----:B------:R0:W4:Y:S01]  /*5f20*/  MUFU.EX2 R68, R20 ;  /* 0x0000001400447308 */ /* 0x0001220000000800 */
[-C--:B------:R-:W-:Y:S01]  /*5f30*/  FFMA.FTZ R71, R40, R65.reuse, R21 ;  /* 0x0000004128477223 */ /* 0x080fe20000010015 */
[----:B------:R-:W-:Y:S01]  /*5f40*/  LEA R131, R17, R126, 0x4 ;  /* 0x0000007e11837211 */ /* 0x000fe200078e20ff */
[----:B0-----:R-:W-:-:S05]  /*5f50*/  FMUL.FTZ R20, R39, R65 ;  /* 0x0000004127147220 */ /* 0x001fca0000410000 */
[----:B------:R-:W-:Y:S01]  /*5f60*/  MUFU.COS R132, R77 ;  /* 0x0000004d00847308 */ /* 0x000fe20000000000 */
[----:B------:R-:W-:Y:S01]  /*5f70*/  FFMA.FTZ R20, R40, R67, -R20 ;  /* 0x0000004328147223 */ /* 0x000fe20000010814 */
[----:B-1----:R-:W-:-:S06]  /*5f80*/  FMUL.FTZ R34, R33, R34 ;  /* 0x0000002221227220 */ /* 0x002fcc0000410000 */
[----:B------:R0:W1:Y:S01]  /*5f90*/  MUFU.EX2 R69, R18 ;  /* 0x0000001200457308 */ /* 0x0000620000000800 */
[----:B------:R-:W-:Y:S01]  /*5fa0*/  FMUL.FTZ R33, R33, R64 ;  /* 0x0000004021217220 */ /* 0x000fe20000410000 */
[----:B------:R-:W-:Y:S01]  /*5fb0*/  FMUL.FTZ R17, R37, R71 ;  /* 0x0000004725117220 */ /* 0x000fe20000410000 */
[----:B---3--:R-:W-:Y:S01]  /*5fc0*/  FMUL.FTZ R24, R23, R94 ;  /* 0x0000005e17187220 */ /* 0x008fe20000410000 */
[----:B------:R-:W3:Y:S04]  /*5fd0*/  LDS.128 R64, [R131] ;  /* 0x0000000083407984 */ /* 0x000ee80000000c00 */
[----:B------:R-:W1:Y:S01]  /*5fe0*/  MUFU.SIN R70, R77 ;  /* 0x0000004d00467308 */ /* 0x000e620000000400 */
[-C--:B0-----:R-:W-:Y:S01]  /*5ff0*/  FMUL.FTZ R18, R37, R20.reuse ;  /* 0x0000001425127220 */ /* 0x081fe20000410000 */
[----:B------:R-:W-:Y:S01]  /*6000*/  MOV R94, UR10 ;  /* 0x0000000a005e7c02 */ /* 0x000fe20008000f00 */
[----:B------:R-:W-:-:S02]  /*6010*/  FFMA.FTZ R72, R38, R20, -R17 ;  /* 0x0000001426487223 */ /* 0x000fc40000010811 */
[----:B------:R-:W-:Y:S01]  /*6020*/  FFMA.FTZ R71, R38, R71, R18 ;  /* 0x0000004726477223 */ /* 0x000fe20000010012 */
[C---:B----4-:R-:W-:Y:S01]  /*6030*/  FMUL.FTZ R22, R19.reuse, R130 ;  /* 0x0000008213167220 */ /* 0x050fe20000410000 */
[----:B------:R-:W-:Y:S01]  /*6040*/  FMUL.FTZ R21, R19, R128 ;  /* 0x0000008013157220 */ /* 0x000fe20000410000 */
[----:B------:R-:W-:Y:S01]  /*6050*/  @!P2 IADD3 R94, R94, -0x2, RZ ;  /* 0xfffffffe5e5ea810 */ /* 0x000fe20007ffe0ff */
[----:B------:R-:W-:Y:S01]  /*6060*/  HFMA2.MMA R129, -RZ, RZ, 0, 9.5367431640625e-07 ;  /* 0x00000010ff817435 */ /* 0x000fe200000001ff */
[C---:B------:R-:W-:Y:S01]  /*6070*/  FMUL.FTZ R20, R68.reuse, R75 ;  /* 0x0000004b44147220 */ /* 0x040fe20000410000 */
[----:B------:R-:W-:Y:S01]  /*6080*/  FMUL.FTZ R19, R68, R73 ;  /* 0x0000004944137220 */ /* 0x000fe20000410000 */
[C---:B------:R-:W-:Y:S01]  /*6090*/  FMUL.FTZ R73, R35.reuse, R71 ;  /* 0x0000004723497220 */ /* 0x040fe20000410000 */
[----:B------:R-:W-:Y:S01]  /*60a0*/  FMUL.FTZ R68, R35, R72 ;  /* 0x0000004823447220 */ /* 0x000fe20000410000 */
[----:B--2---:R-:W-:Y:S02]  /*60b0*/  @!P2 IMAD R94, R94, R95, UR6 ;  /* 0x000000065e5eae24 */ /* 0x004fe4000f8e025f */
[----:B------:R-:W-:Y:S01]  /*60c0*/  FMUL.FTZ R23, R23, R78 ;  /* 0x0000004e17177220 */ /* 0x000fe20000410000 */
[C---:B-1----:R-:W-:Y:S01]  /*60d0*/  FMUL.FTZ R18, R69.reuse, R132 ;  /* 0x0000008445127220 */ /* 0x042fe20000410000 */
[----:B------:R-:W-:Y:S01]  /*60e0*/  FMUL.FTZ R17, R69, R70 ;  /* 0x0000004645117220 */ /* 0x000fe20000410000 */
[C---:B------:R-:W-:Y:S01]  /*60f0*/  FFMA.FTZ R138, R36.reuse, R72, -R73 ;  /* 0x00000048248a7223 */ /* 0x040fe20000010849 */
[----:B------:R-:W-:Y:S01]  /*6100*/  FFMA.FTZ R139, R36, R71, R68 ;  /* 0x00000047248b7223 */ /* 0x000fe20000010044 */
[----:B------:R-:W-:Y:S01]  /*6110*/  LEA R136, R93, R126, 0x3 ;  /* 0x0000007e5d887211 */ /* 0x000fe200078e18ff */
[----:B------:R-:W0:Y:S01]  /*6120*/  LDS.128 R68, [R131+0x10] ;  /* 0x0000100083447984 */ /* 0x000e220000000c00 */
[----:B------:R-:W-:-:S03]  /*6130*/  @!P2 IMAD.WIDE R128, R94, R129, UR22 ;  /* 0x000000165e80ae25 */ /* 0x000fc6000f8e0281 */
[----:B------:R-:W1:Y:S04]  /*6140*/  LDS.128 R72, [R131+0x20] ;  /* 0x0000200083487984 */ /* 0x000e680000000c00 */
[----:B------:R-:W2:Y:S04]  /*6150*/  LDS.128 R76, [R131+0x30] ;  /* 0x00003000834c7984 */ /* 0x000ea80000000c00 */
[----:B------:R4:W-:Y:S04]  /*6160*/  STS.128 [R92+0x2100], R60 ;  /* 0x0021003c5c007388 */ /* 0x0009e80000000c00 */
[----:B------:R-:W-:Y:S04]  /*6170*/  STS.128 [R92+0x2300], R80 ;  /* 0x002300505c007388 */ /* 0x000fe80000000c00 */
[----:B------:R-:W-:Y:S04]  /*6180*/  STS.128 [R92+0x2500], R84 ;  /* 0x002500545c007388 */ /* 0x000fe80000000c00 */
[----:B------:R-:W-:Y:S01]  /*6190*/  STS.128 [R92+0x2700], R88 ;  /* 0x002700585c007388 */ /* 0x000fe20000000c00 */
[----:B------:R-:W-:-:S03]  /*61a0*/  NOP ;  /* 0x0000000000007918 */ /* 0x000fc60000000000 */
[----:B------:R-:W2:Y:S04]  /*61b0*/  LDS.128 R80, [R131+0x2100] ;  /* 0x0021000083507984 */ /* 0x000ea80000000c00 */
[----:B------:R-:W2:Y:S04]  /*61c0*/  LDS.128 R84, [R131+0x2110] ;  /* 0x0021100083547984 */ /* 0x000ea80000000c00 */
[----:B------:R-:W2:Y:S04]  /*61d0*/  LDS.128 R88, [R131+0x2120] ;  /* 0x0021200083587984 */ /* 0x000ea80000000c00 */
[----:B------:R-:W2:Y:S04]  /*61e0*/  LDS.128 R92, [R131+0x2130] ;  /* 0x00213000835c7984 */ /* 0x000ea80000000c00 */
[----:B------:R0:W-:Y:S01]  /*61f0*/  STS.64 [R136+0xda80], R122 ;  /* 0x00da807a88007388 */ /* 0x0001e20000000a00 */
[----:B----4-:R-:W-:Y:S01]  /*6200*/  HFMA2.MMA R60, -RZ, RZ, 1.875, 0 ;  /* 0x3f800000ff3c7435 */ /* 0x010fe200000001ff */
[----:B------:R-:W-:-:S02]  /*6210*/  MOV R61, RZ ;  /* 0x000000ff003d7202 */ /* 0x000fc40000000f00 */
[----:B------:R-:W-:Y:S01]  /*6220*/  CS2R R62, SRZ ;  /* 0x00000000003e7805 */ /* 0x000fe2000001ff00 */
[----:B------:R-:W-:Y:S01]  /*6230*/  BAR.SYNC.DEFER_BLOCKING 0x0 ;  /* 0x0000000000007b1d */ /* 0x000fe20000010000 */
[----:B---3--:R-:W-:Y:S02]  /*6240*/  PRMT R134, R64, 0x7632, R134 ;  /* 0x0000763240867816 */ /* 0x008fe40000000086 */
[----:B------:R-:W-:Y:S02]  /*6250*/  PRMT R133, R65, 0x7632, R133 ;  /* 0x0000763241857816 */ /* 0x000fe40000000085 */
[----:B------:R-:W-:Y:S02]  /*6260*/  SHF.L.U32 R134, R134, 0x10, RZ ;  /* 0x0000001086867819 */ /* 0x000fe400000006ff */
[C---:B------:R-:W-:Y:S02]  /*6270*/  PRMT R132, R66.reuse, 0x7632, R132 ;  /* 0x0000763242847816 */ /* 0x040fe40000000084 */
[----:B------:R-:W-:-:S02]  /*6280*/  SHF.L.U32 R130, R66, 0x10, RZ ;  /* 0x0000001042827819 */ /* 0x000fc400000006ff */
[----:B------:R-:W-:Y:S02]  /*6290*/  PRMT R66, R56, 0x7632, R66 ;  /* 0x0000763238427816 */ /* 0x000fe40000000042 */
[----:B------:R-:W-:Y:S01]  /*62a0*/  SHF.L.U32 R133, R133, 0x10, RZ ;  /* 0x0000001085857819 */ /* 0x000fe200000006ff */
[----:B------:R-:W-:Y:S01]  /*62b0*/  FMUL.FTZ R188, R134, R124 ;  /* 0x0000007c86bc7220 */ /* 0x000fe20000410000 */
[----:B------:R-:W-:Y:S01]  /*62c0*/  SHF.L.U32 R66, R66, 0x10, RZ ;  /* 0x0000001042427819 */ /* 0x000fe200000006ff */
[----:B------:R3:W5:Y:S02]  /*62d0*/  @!P2 LDG.E.128 R60, desc[UR20][R128.64] ;  /* 0x00000014803ca981 */ /* 0x000764000c1e1d00 */
[----:B------:R-:W-:Y:S01]  /*62e0*/  FMUL.FTZ R186, R133, R116 ;  /* 0x0000007485ba7220 */ /* 0x000fe20000410000 */
[----:B---3--:R-:W-:Y:S02]  /*62f0*/  SHF.L.U32 R128, R64, 0x10, RZ ;  /* 0x0000001040807819 */ /* 0x008fe400000006ff */
[----:B------:R-:W-:-:S02]  /*6300*/  SHF.L.U32 R129, R65, 0x10, RZ ;  /* 0x0000001041817819 */ /* 0x000fc400000006ff */
[----:B------:R-:W-:Y:S01]  /*6310*/  SHF.L.U32 R65, R56, 0x10, RZ ;  /* 0x0000001038417819 */ /* 0x000fe200000006ff */
[----:B------:R-:W-:Y:S02]  /*6320*/  FMUL.FTZ R189, R128, R124 ;  /* 0x0000007c80bd7220 */ /* 0x000fe40000410000 */
[----:B------:R-:W-:Y:S02]  /*6330*/  FMUL.FTZ R187, R129, R116 ;  /* 0x0000007481bb7220 */ /* 0x000fe40000410000 */
[C---:B------:R-:W-:Y:S01]  /*6340*/  FMUL.FTZ R189, R65.reuse, R189 ;  /* 0x000000bd41bd7220 */ /* 0x040fe20000410000 */
[----:B------:R-:W-:Y:S01]  /*6350*/  FMUL.FTZ R188, R65, R188 ;  /* 0x000000bc41bc7220 */ /* 0x000fe20000410000 */
[C---:B------:R-:W-:Y:S01]  /*6360*/  FMUL.FTZ R187, R66.reuse, R187 ;  /* 0x000000bb42bb7220 */ /* 0x040fe20000410000 */
[----:B------:R-:W-:Y:S01]  /*6370*/  FMUL.FTZ R186, R66, R186 ;  /* 0x000000ba42ba7220 */ /* 0x000fe20000410000 */
[-C--:B------:R-:W-:Y:S01]  /*6380*/  FMUL.FTZ R65, R189, R45.reuse ;  /* 0x0000002dbd417220 */ /* 0x080fe20000410000 */
[----:B------:R-:W-:Y:S01]  /*6390*/  FMUL.FTZ R66, R188, R45 ;  /* 0x0000002dbc427220 */ /* 0x000fe20000410000 */
[----:B------:R-:W-:-:S02]  /*63a0*/  SHF.L.U32 R132, R132, 0x10, RZ ;  /* 0x0000001084847819 */ /* 0x000fc400000006ff */
[-C--:B------:R-:W-:Y:S01]  /*63b0*/  FFMA.FTZ R65, R188, R46.reuse, R65 ;  /* 0x0000002ebc417223 */ /* 0x080fe20000010041 */
[----:B------:R-:W-:Y:S01]  /*63c0*/  PRMT R64, R67, 0x7632, R64 ;  /* 0x0000763243407816 */ /* 0x000fe20000000040 */
[----:B------:R-:W-:Y:S01]  /*63d0*/  FFMA.FTZ R66, R189, R46, -R66 ;  /* 0x0000002ebd427223 */ /* 0x000fe20000010842 */
[----:B------:R-:W-:Y:S01]  /*63e0*/  SHF.L.U32 R135, R67, 0x10, RZ ;  /* 0x0000001043877819 */ /* 0x000fe200000006ff */
[-C--:B------:R-:W-:Y:S01]  /*63f0*/  FMUL.FTZ R185, R130, R121.reuse ;  /* 0x0000007982b97220 */ /* 0x080fe20000410000 */
[----:B------:R-:W-:Y:S01]  /*6400*/  SHF.L.U32 R67, R57, 0x10, RZ ;  /* 0x0000001039437819 */ /* 0x000fe200000006ff */
[----:B------:R-:W-:Y:S01]  /*6410*/  FMUL.FTZ R184, R132, R121 ;  /* 0x0000007984b87220 */ /* 0x000fe20000410000 */
[----:B------:R-:W-:Y:S01]  /*6420*/  FADD.FTZ R65, R186, R65 ;  /* 0x00000041ba417221 */ /* 0x000fe20000010000 */
[----:B------:R-:W-:Y:S02]  /*6430*/  FADD.FTZ R66, R187, R66 ;  /* 0x00000042bb427221 */ /* 0x000fe40000010000 */
[C---:B------:R-:W-:Y:S01]  /*6440*/  FMUL.FTZ R185, R67.reuse, R185 ;  /* 0x000000b943b97220 */ /* 0x040fe20000410000 */
[----:B------:R-:W-:Y:S01]  /*6450*/  FMUL.FTZ R184, R67, R184 ;  /* 0x000000b843b87220 */ /* 0x000fe20000410000 */
[C---:B------:R-:W-:Y:S01]  /*6460*/  FMUL.FTZ R67, R43.reuse, R65 ;  /* 0x000000412b437220 */ /* 0x040fe20000410000 */
[----:B0-----:R-:W-:-:S03]  /*6470*/  FMUL.FTZ R136, R43, R66 ;  /* 0x000000422b887220 */ /* 0x001fc60000410000 */
[C---:B------:R-:W-:Y:S01]  /*6480*/  FFMA.FTZ R66, R44.reuse, R66, -R67 ;  /* 0x000000422c427223 */ /* 0x040fe20000010843 */
[----:B------:R-:W-:Y:S01]  /*6490*/  FFMA.FTZ R65, R44, R65, R136 ;  /* 0x000000412c417223 */ /* 0x000fe20000010088 */
[----:B------:R-:W-:Y:S02]  /*64a0*/  PRMT R137, R57, 0x7632, R137 ;  /* 0x0000763239897816 */ /* 0x000fe40000000089 */
[----:B------:R-:W-:Y:S01]  /*64b0*/  SHF.L.U32 R131, R64, 0x10, RZ ;  /* 0x0000001040837819 */ /* 0x000fe200000006ff */
[----:B------:R-:W-:Y:S01]  /*64c0*/  FADD.FTZ R66, R185, R66 ;  /* 0x00000042b9427221 */ /* 0x000fe20000010000 */
[----:B------:R-:W-:Y:S01]  /*64d0*/  FADD.FTZ R65, R184, R65 ;  /* 0x00000041b8417221 */ /* 0x000fe20000010000 */
[----:B------:R-:W-:Y:S01]  /*64e0*/  SHF.L.U32 R64, R137, 0x10, RZ ;  /* 0x0000001089407819 */ /* 0x000fe200000006ff */
[-C--:B------:R-:W-:Y:S01]  /*64f0*/  FMUL.FTZ R183, R135, R114.reuse ;  /* 0x0000007287b77220 */ /* 0x080fe20000410000 */
[----:B------:R-:W-:Y:S01]  /*6500*/  FMUL.FTZ R182, R131, R114 ;  /* 0x0000007283b67220 */ /* 0x000fe20000410000 */
[C---:B------:R-:W-:Y:S01]  /*6510*/  FMUL.FTZ R137, R41.reuse, R66 ;  /* 0x0000004229897220 */ /* 0x040fe20000410000 */
[----:B------:R-:W-:Y:S01]  /*6520*/  FMUL.FTZ R67, R41, R65 ;  /* 0x0000004129437220 */ /* 0x000fe20000410000 */
[C---:B------:R-:W-:Y:S01]  /*6530*/  FMUL.FTZ R183, R64.reuse, R183 ;  /* 0x000000b740b77220 */ /* 0x040fe20000410000 */
[----:B------:R-:W-:Y:S01]  /*6540*/  FMUL.FTZ R182, R64, R182 ;  /* 0x000000b640b67220 */ /* 0x000fe20000410000 */
[C---:B------:R-:W-:Y:S01]  /*6550*/  FFMA.FTZ R137, R42.reuse, R65, R137 ;  /* 0x000000412a897223 */ /* 0x040fe20000010089 */
[----:B------:R-:W-:Y:S01]  /*6560*/  FFMA.FTZ R66, R42, R66, -R67 ;  /* 0x000000422a427223 */ /* 0x000fe20000010843 */
[----:B------:R-:W-:-:S02]  /*6570*/  FMUL.FTZ R141, R33, R139 ;  /* 0x0000008b218d7220 */ /* 0x000fc40000410000 */
[----:B------:R-:W-:Y:S01]  /*6580*/  FADD.FTZ R137, R182, R137 ;  /* 0x00000089b6897221 */ /* 0x000fe20000010000 */
[----:B------:R-:W-:Y:S01]  /*6590*/  FADD.FTZ R66, R183, R66 ;  /* 0x00000042b7427221 */ /* 0x000fe20000010000 */
[-C--:B------:R-:W-:Y:S01]  /*65a0*/  FMUL.FTZ R143, R33, R138.reuse ;  /* 0x0000008a218f7220 */ /* 0x080fe20000410000 */
[C---:B------:R-:W-:Y:S01]  /*65b0*/  FFMA.FTZ R141, R34.reuse, R138, -R141 ;  /* 0x0000008a228d7223 */ /* 0x040fe2000001088d */
[C---:B------:R-:W-:Y:S01]  /*65c0*/  FMUL.FTZ R65, R39.reuse, R137 ;  /* 0x0000008927417220 */ /* 0x040fe20000410000 */
[-C--:B------:R-:W-:Y:S01]  /*65d0*/  FMUL.FTZ R64, R39, R66.reuse ;  /* 0x0000004227407220 */ /* 0x080fe20000410000 */
[----:B------:R-:W-:Y:S01]  /*65e0*/  FFMA.FTZ R143, R34, R139, R143 ;  /* 0x0000008b228f7223 */ /* 0x000fe2000001008f */
[----:B------:R-:W-:Y:S01]  /*65f0*/  FMUL.FTZ R136, R31, R141 ;  /* 0x0000008d1f887220 */ /* 0x000fe20000410000 */
[C---:B------:R-:W-:Y:S01]  /*6600*/  FFMA.FTZ R66, R40.reuse, R66, -R65 ;  /* 0x0000004228427223 */ /* 0x040fe20000010841 */
[----:B------:R-:W-:Y:S01]  /*6610*/  FFMA.FTZ R65, R40, R137, R64 ;  /* 0x0000008928417223 */ /* 0x000fe20000010040 */
[----:B------:R-:W-:Y:S01]  /*6620*/  PRMT R137, R68, 0x7632, R137 ;  /* 0x0000763244897816 */ /* 0x000fe20000000089 */
[----:B------:R-:W-:Y:S01]  /*6630*/  FFMA.FTZ R145, R32, R143, R136 ;  /* 0x0000008f20917223 */ /* 0x000fe20000010088 */
[----:B------:R-:W-:-:S02]  /*6640*/  SHF.L.U32 R136, R68, 0x10, RZ ;  /* 0x0000001044887819 */ /* 0x000fc400000006ff */
[----:B------:R-:W-:Y:S02]  /*6650*/  SHF.L.U32 R137, R137, 0x10, RZ ;  /* 0x0000001089897819 */ /* 0x000fe400000006ff */
[----:B------:R-:W-:Y:S01]  /*6660*/  SHF.L.U32 R64, R58, 0x10, RZ ;  /* 0x000000103a407819 */ /* 0x000fe200000006ff */
[-C--:B------:R-:W-:Y:S01]  /*6670*/  FMUL.FTZ R199, R136, R120.reuse ;  /* 0x0000007888c77220 */ /* 0x080fe20000410000 */
[----:B------:R-:W-:Y:S01]  /*6680*/  PRMT R142, R69, 0x7632, R142 ;  /* 0x00007632458e7816 */ /* 0x000fe2000000008e */
[----:B------:R-:W-:Y:S02]  /*6690*/  FMUL.FTZ R198, R137, R120 ;  /* 0x0000007889c67220 */ /* 0x000fe40000410000 */
[----:B------:R-:W-:Y:S01]  /*66a0*/  FMUL.FTZ R199, R64, R199 ;  /* 0x000000c740c77220 */ /* 0x000fe20000410000 */
[----:B------:R-:W-:Y:S01]  /*66b0*/  PRMT R68, R58, 0x7632, R68 ;  /* 0x000076323a447816 */ /* 0x000fe20000000044 */
[----:B------:R-:W-:Y:S01]  /*66c0*/  FMUL.FTZ R198, R64, R198 ;  /* 0x000000c640c67220 */ /* 0x000fe20000410000 */
[----:B------:R-:W-:Y:S01]  /*66d0*/  SHF.L.U32 R142, R142, 0x10, RZ ;  /* 0x000000108e8e7819 */ /* 0x000fe200000006ff */
[----:B------:R-:W-:Y:S01]  /*66e0*/  FMUL.FTZ R67, R31, R143 ;  /* 0x0000008f1f437220 */ /* 0x000fe20000410000 */
[----:B------:R-:W-:Y:S01]  /*66f0*/  FADD.FTZ R66, R199, R66 ;  /* 0x00000042c7427221 */ /* 0x000fe20000010000 */
[----:B------:R-:W-:Y:S01]  /*6700*/  SHF.L.U32 R138, R69, 0x10, RZ ;  /* 0x00000010458a7819 */ /* 0x000fe200000006ff */
[----:B------:R-:W-:Y:S01]  /*6710*/  FADD.FTZ R65, R198, R65 ;  /* 0x00000041c6417221 */ /* 0x000fe20000010000 */
[----:B------:R-:W-:Y:S01]  /*6720*/  SHF.L.U32 R68, R68, 0x10, RZ ;  /* 0x0000001044447819 */ /* 0x000fe200000006ff */
[----:B------:R-:W-:Y:S01]  /*6730*/  FFMA.FTZ R144, R32, R141, -R67 ;  /* 0x0000008d20907223 */ /* 0x000fe20000010843 */
[----:B------:R-:W-:Y:S01]  /*6740*/  FMUL.FTZ R196, R142, R112 ;  /* 0x000000708ec47220 */ /* 0x000fe20000410000 */
[C---:B------:R-:W-:Y:S01]  /*6750*/  FMUL.FTZ R64, R37.reuse, R66 ;  /* 0x0000004225407220 */ /* 0x040fe20000410000 */
[----:B------:R-:W-:Y:S01]  /*6760*/  PRMT R141, R70, 0x7632, R141 ;  /* 0x00007632468d7816 */ /* 0x000fe2000000008d */
[----:B------:R-:W-:Y:S01]  /*6770*/  FMUL.FTZ R197, R138, R112 ;  /* 0x000000708ac57220 */ /* 0x000fe20000410000 */
[-C--:B------:R-:W-:Y:S01]  /*6780*/  FMUL.FTZ R67, R37, R65.reuse ;  /* 0x0000004125437220 */ /* 0x080fe20000410000 */
[----:B------:R-:W-:Y:S01]  /*6790*/  FMUL.FTZ R196, R68, R196 ;  /* 0x000000c444c47220 */ /* 0x000fe20000410000 */
[----:B------:R-:W-:Y:S01]  /*67a0*/  FFMA.FTZ R65, R38, R65, R64 ;  /* 0x0000004126417223 */ /* 0x000fe20000010040 */
[----:B------:R-:W-:-:S02]  /*67b0*/  SHF.L.U32 R139, R70, 0x10, RZ ;  /* 0x00000010468b7819 */ /* 0x000fc400000006ff */
[----:B------:R-:W-:Y:S01]  /*67c0*/  SHF.L.U32 R141, R141, 0x10, RZ ;  /* 0x000000108d8d7819 */ /* 0x000fe200000006ff */
[----:B------:R-:W-:Y:S01]  /*67d0*/  FMUL.FTZ R197, R68, R197 ;  /* 0x000000c544c57220 */ /* 0x000fe20000410000 */
[----:B------:R-:W-:Y:S01]  /*67e0*/  FFMA.FTZ R66, R38, R66, -R67 ;  /* 0x0000004226427223 */ /* 0x000fe20000010843 */
[----:B------:R-:W-:Y:S01]  /*67f0*/  FADD.FTZ R65, R196, R65 ;  /* 0x00000041c4417221 */ /* 0x000fe20000010000 */
[----:B------:R-:W-:Y:S01]  /*6800*/  SHF.L.U32 R64, R59, 0x10, RZ ;  /* 0x000000103b407819 */ /* 0x000fe200000006ff */
[-C--:B------:R-:W-:Y:S01]  /*6810*/  FMUL.FTZ R195, R139, R119.reuse ;  /* 0x000000778bc37220 */ /* 0x080fe20000410000 */
[----:B------:R-:W-:Y:S01]  /*6820*/  FMUL.FTZ R194, R141, R119 ;  /* 0x000000778dc27220 */ /* 0x000fe20000410000 */
[----:B------:R-:W-:Y:S01]  /*6830*/  FADD.FTZ R66, R197, R66 ;  /* 0x00000042c5427221 */ /* 0x000fe20000010000 */
[----:B------:R-:W-:Y:S01]  /*6840*/  FMUL.FTZ R67, R35, R65 ;  /* 0x0000004123437220 */ /* 0x000fe20000410000 */
[C---:B------:R-:W-:Y:S01]  /*6850*/  FMUL.FTZ R195, R64.reuse, R195 ;  /* 0x000000c340c37220 */ /* 0x040fe20000410000 */
[----:B------:R-:W-:Y:S01]  /*6860*/  FMUL.FTZ R194, R64, R194 ;  /* 0x000000c240c27220 */ /* 0x000fe20000410000 */
[----:B------:R-:W-:Y:S01]  /*6870*/  PRMT R140, R71, 0x7632, R140 ;  /* 0x00007632478c7816 */ /* 0x000fe2000000008c */
[-C--:B------:R-:W-:Y:S01]  /*6880*/  FMUL.FTZ R64, R35, R66.reuse ;  /* 0x0000004223407220 */ /* 0x080fe20000410000 */
[----:B------:R-:W-:Y:S01]  /*6890*/  FFMA.FTZ R66, R36, R66, -R67 ;  /* 0x0000004224427223 */ /* 0x000fe20000010843 */
[----:B------:R-:W-:-:S02]  /*68a0*/  PRMT R68, R59, 0x7632, R68 ;  /* 0x000076323b447816 */ /* 0x000fc40000000044 */
[----:B------:R-:W-:Y:S01]  /*68b0*/  SHF.L.U32 R140, R140, 0x10, RZ ;  /* 0x000000108c8c7819 */ /* 0x000fe200000006ff */
[----:B------:R-:W-:Y:S01]  /*68c0*/  FFMA.FTZ R65, R36, R65, R64 ;  /* 0x0000004124417223 */ /* 0x000fe20000010040 */
[----:B------:R-:W-:Y:S01]  /*68d0*/  FADD.FTZ R66, R195, R66 ;  /* 0x00000042c3427221 */ /* 0x000fe20000010000 */
[----:B------:R-:W-:Y:S02]  /*68e0*/  SHF.L.U32 R143, R71, 0x10, RZ ;  /* 0x00000010478f7819 */ /* 0x000fe400000006ff */
[----:B------:R-:W-:Y:S01]  /*68f0*/  SHF.L.U32 R64, R68, 0x10, RZ ;  /* 0x0000001044407819 */ /* 0x000fe200000006ff */
[-C--:B------:R-:W-:Y:S01]  /*6900*/  FMUL.FTZ R192, R140, R111.reuse ;  /* 0x0000006f8cc07220 */ /* 0x080fe20000410000 */
[----:B------:R-:W-:Y:S01]  /*6910*/  FADD.FTZ R65, R194, R65 ;  /* 0x00000041c2417221 */ /* 0x000fe20000010000 */
[----:B------:R-:W-:Y:S01]  /*6920*/  FMUL.FTZ R69, R33, R66 ;  /* 0x0000004221457220 */ /* 0x000fe20000410000 */
[----:B------:R-:W-:Y:S01]  /*6930*/  FMUL.FTZ R193, R143, R111 ;  /* 0x0000006f8fc17220 */ /* 0x000fe20000410000 */
[----:B------:R-:W-:Y:S01]  /*6940*/  FMUL.FTZ R192, R64, R192 ;  /* 0x000000c040c07220 */ /* 0x000fe20000410000 */
[----:B------:R-:W-:Y:S01]  /*6950*/  FMUL.FTZ R67, R33, R65 ;  /* 0x0000004121437220 */ /* 0x000fe20000410000 */
[C---:B------:R-:W-:Y:S01]  /*6960*/  FMUL.FTZ R71, R29.reuse, R145 ;  /* 0x000000911d477220 */ /* 0x040fe20000410000 */
[----:B------:R-:W-:Y:S01]  /*6970*/  FFMA.FTZ R69, R34, R65, R69 ;  /* 0x0000004122457223 */ /* 0x000fe20000010045 */
[----:B------:R-:W-:Y:S01]  /*6980*/  FMUL.FTZ R193, R64, R193 ;  /* 0x000000c140c17220 */ /* 0x000fe20000410000 */
[----:B------:R-:W-:Y:S01]  /*6990*/  FMUL.FTZ R147, R29, R144 ;  /* 0x000000901d937220 */ /* 0x000fe20000410000 */
[----:B------:R-:W-:Y:S01]  /*69a0*/  FFMA.FTZ R66, R34, R66, -R67 ;  /* 0x0000004222427223 */ /* 0x000fe20000010843 */
[----:B------:R-:W-:Y:S01]  /*69b0*/  FFMA.FTZ R71, R30, R144, -R71 ;  /* 0x000000901e477223 */ /* 0x000fe20000010847 */
[----:B------:R-:W-:Y:S01]  /*69c0*/  FADD.FTZ R69, R192, R69 ;  /* 0x00000045c0457221 */ /* 0x000fe20000010000 */
[----:B-1----:R-:W-:Y:S01]  /*69d0*/  PRMT R144, R72, 0x7632, R144 ;  /* 0x0000763248907816 */ /* 0x002fe20000000090 */
[----:B------:R-:W-:-:S02]  /*69e0*/  FADD.FTZ R66, R193, R66 ;  /* 0x00000042c1427221 */ /* 0x000fc40000010000 */
[C---:B------:R-:W-:Y:S01]  /*69f0*/  FMUL.FTZ R65, R31.reuse, R69 ;  /* 0x000000451f417220 */ /* 0x040fe20000410000 */
[----:B------:R-:W-:Y:S01]  /*6a00*/  SHF.L.U32 R144, R144, 0x10, RZ ;  /* 0x0000001090907819 */ /* 0x000fe200000006ff */
[----:B------:R-:W-:Y:S01]  /*6a10*/  FFMA.FTZ R147, R30, R145, R147 ;  /* 0x000000911e937223 */ /* 0x000fe20000010093 */
[-C--:B------:R-:W-:Y:S01]  /*6a20*/  FMUL.FTZ R68, R31, R66.reuse ;  /* 0x000000421f447220 */ /* 0x080fe20000410000 */
[----:B------:R-:W-:Y:S01]  /*6a30*/  FFMA.FTZ R65, R32, R66, -R65 ;  /* 0x0000004220417223 */ /* 0x000fe20000010841 */
[----:B------:R-:W-:Y:S01]  /*6a40*/  SHF.L.U32 R145, R72, 0x10, RZ ;  /* 0x0000001048917819 */ /* 0x000fe200000006ff */
[-C--:B------:R-:W-:Y:S01]  /*6a50*/  FMUL.FTZ R209, R144, R118.reuse ;  /* 0x0000007690d17220 */ /* 0x080fe20000410000 */
[----:B------:R-:W-:Y:S01]  /*6a60*/  SHF.L.U32 R66, R52, 0x10, RZ ;  /* 0x0000001034427819 */ /* 0x000fe200000006ff */
[----:B------:R-:W-:Y:S01]  /*6a70*/  FMUL.FTZ R67, R27, R147 ;  /* 0x000000931b437220 */ /* 0x000fe20000410000 */
[----:B------:R-:W-:Y:S01]  /*6a80*/  PRMT R151, R73, 0x7632, R151 ;  /* 0x0000763249977816 */ /* 0x000fe20000000097 */
[----:B------:R-:W-:Y:S01]  /*6a90*/  FMUL.FTZ R208, R145, R118 ;  /* 0x0000007691d07220 */ /* 0x000fe20000410000 */
[----:B------:R-:W-:Y:S01]  /*6aa0*/  FMUL.FTZ R64, R27, R71 ;  /* 0x000000471b407220 */ /* 0x000fe20000410000 */
[----:B------:R-:W-:Y:S01]  /*6ab0*/  FFMA.FTZ R68, R32, R69, R68 ;  /* 0x0000004520447223 */ /* 0x000fe20000010044 */
[----:B------:R-:W-:Y:S01]  /*6ac0*/  FMUL.FTZ R209, R66, R209 ;  /* 0x000000d142d17220 */ /* 0x000fe20000410000 */
[--C-:B------:R-:W-:Y:S01]  /*6ad0*/  FFMA.FTZ R71, R28, R71, -R67.reuse ;  /* 0x000000471c477223 */ /* 0x100fe20000010843 */
[----:B------:R-:W-:Y:S01]  /*6ae0*/  SHF.L.U32 R146, R73, 0x10, RZ ;  /* 0x0000001049927819 */ /* 0x000fe200000006ff */
[----:B------:R-:W-:Y:S01]  /*6af0*/  FMUL.FTZ R208, R66, R208 ;  /* 0x000000d042d07220 */ /* 0x000fe20000410000 */
[----:B------:R-:W-:-:S02]  /*6b00*/  PRMT R67, R52, 0x7632, R67 ;  /* 0x0000763234437816 */ /* 0x000fc40000000043 */
[----:B------:R-:W-:Y:S01]  /*6b10*/  SHF.L.U32 R151, R151, 0x10, RZ ;  /* 0x0000001097977819 */ /* 0x000fe200000006ff */
[----:B------:R-:W-:Y:S01]  /*6b20*/  FADD.FTZ R68, R209, R68 ;  /* 0x00000044d1447221 */ /* 0x000fe20000010000 */
[----:B------:R-:W-:Y:S01]  /*6b30*/  SHF.L.U32 R66, R67, 0x10, RZ ;  /* 0x0000001043427819 */ /* 0x000fe200000006ff */
[----:B------:R-:W-:Y:S01]  /*6b40*/  FADD.FTZ R65, R208, R65 ;  /* 0x00000041d0417221 */ /* 0x000fe20000010000 */
[-C--:B------:R-:W-:Y:S01]  /*6b50*/  FMUL.FTZ R207, R146, R110.reuse ;  /* 0x0000006e92cf7220 */ /* 0x080fe20000410000 */
[----:B------:R-:W-:Y:S01]  /*6b60*/  FMUL.FTZ R206, R151, R110 ;  /* 0x0000006e97ce7220 */ /* 0x000fe20000410000 */
[C---:B------:R-:W-:Y:S01]  /*6b70*/  FMUL.FTZ R67, R29.reuse, R68 ;  /* 0x000000441d437220 */ /* 0x040fe20000410000 */
[----:B------:R-:W-:Y:S01]  /*6b80*/  PRMT R150, R74, 0x7632, R150 ;  /* 0x000076324a967816 */ /* 0x000fe20000000096 */
[----:B------:R-:W-:Y:S01]  /*6b90*/  FMUL.FTZ R69, R29, R65 ;  /* 0x000000411d457220 */ /* 0x000fe20000410000 */
[C---:B------:R-:W-:Y:S01]  /*6ba0*/  FMUL.FTZ R207, R66.reuse, R207 ;  /* 0x000000cf42cf7220 */ /* 0x040fe20000410000 */
[----:B------:R-:W-:Y:S01]  /*6bb0*/  FMUL.FTZ R206, R66, R206 ;  /* 0x000000ce42ce7220 */ /* 0x000fe20000410000 */
[C---:B------:R-:W-:Y:S01]  /*6bc0*/  FFMA.FTZ R66, R30.reuse, R65, -R67 ;  /* 0x000000411e427223 */ /* 0x040fe20000010843 */
[----:B------:R-:W-:Y:S01]  /*6bd0*/  FFMA.FTZ R69, R30, R68, R69 ;  /* 0x000000441e457223 */ /* 0x000fe20000010045 */
[----:B------:R-:W-:Y:S01]  /*6be0*/  SHF.L.U32 R150, R150, 0x10, RZ ;  /* 0x0000001096967819 */ /* 0x000fe200000006ff */
[----:B------:R-:W-:Y:S01]  /*6bf0*/  FFMA.FTZ R64, R28, R147, R64 ;  /* 0x000000931c407223 */ /* 0x000fe20000010040 */
        /* <DEDUP_REMOVED lines=8> */
[C---:B------:R-:W-:Y:S01]  /*6c80*/  FMUL.FTZ R204, R67.reuse, R204 ;  /* 0x000000cc43cc7220 */ /* 0x040fe20000410000 */
[C---:B------:R-:W-:Y:S01]  /*6c90*/  FFMA.FTZ R69, R28.reuse, R69, R68 ;  /* 0x000000451c457223 */ /* 0x040fe20000010044 */
[----:B------:R-:W-:Y:S01]  /*6ca0*/  FMUL.FTZ R205, R67, R205 ;  /* 0x000000cd43cd7220 */ /* 0x000fe20000410000 */
[C---:B------:R-:W-:Y:S01]  /*6cb0*/  PRMT R149, R75.reuse, 0x7632, R149 ;  /* 0x000076324b957816 */ /* 0x040fe20000000095 */
        /* <DEDUP_REMOVED lines=10> */
[----:B------:R-:W-:-:S02]  /*6d60*/  FMUL.FTZ R202, R149, R109 ;  /* 0x0000006d95ca7220 */ /* 0x000fc40000410000 */
[C---:B------:R-:W-:Y:S01]  /*6d70*/  FMUL.FTZ R203, R67.reuse, R203 ;  /* 0x000000cb43cb7220 */ /* 0x040fe20000410000 */
[----:B------:R-:W-:Y:S01]  /*6d80*/  FFMA.FTZ R66, R26, R66, -R65 ;  /* 0x000000421a427223 */ /* 0x000fe20000010841 */
[----:B--2---:R-:W-:Y:S01]  /*6d90*/  PRMT R148, R76, 0x7632, R148 ;  /* 0x000076324c947816 */ /* 0x004fe20000000094 */
[----:B------:R-:W-:Y:S01]  /*6da0*/  FMUL.FTZ R202, R67, R202 ;  /* 0x000000ca43ca7220 */ /* 0x000fe20000410000 */
[----:B------:R-:W-:Y:S01]  /*6db0*/  FFMA.FTZ R69, R26, R69, R68 ;  /* 0x000000451a457223 */ /* 0x000fe20000010044 */
[----:B------:R-:W-:Y:S01]  /*6dc0*/  FADD.FTZ R66, R203, R66 ;  /* 0x00000042cb427221 */ /* 0x000fe20000010000 */
[----:B------:R-:W-:Y:S01]  /*6dd0*/  SHF.L.U32 R148, R148, 0x10, RZ ;  /* 0x0000001094947819 */ /* 0x000fe200000006ff */
[----:B------:R-:W-:Y:S01]  /*6de0*/  FMUL.FTZ R65, R25, R64 ;  /* 0x0000004019417220 */ /* 0x000fe20000410000 */
[----:B------:R-:W-:Y:S01]  /*6df0*/  SHF.L.U32 R153, R76, 0x10, RZ ;  /* 0x000000104c997819 */ /* 0x000fe200000006ff */
[----:B------:R-:W-:Y:S01]  /*6e00*/  FADD.FTZ R69, R202, R69 ;  /* 0x00000045ca457221 */ /* 0x000fe20000010000 */
[----:B------:R-:W-:Y:S01]  /*6e10*/  FMUL.FTZ R67, R23, R66 ;  /* 0x0000004217437220 */ /* 0x000fe20000410000 */
[----:B------:R-:W-:Y:S01]  /*6e20*/  SHF.L.U32 R68, R54, 0x10, RZ ;  /* 0x0000001036447819 */ /* 0x000fe200000006ff */
[----:B------:R-:W-:Y:S01]  /*6e30*/  FMUL.FTZ R210, R148, R115 ;  /* 0x0000007394d27220 */ /* 0x000fe20000410000 */
[----:B------:R-:W-:Y:S01]  /*6e40*/  ISETP.NE.AND P2, PT, R127, 0x7f, PT ;  /* 0x0000007f7f00780c */ /* 0x000fe20003f45270 */
        /* <DEDUP_REMOVED lines=9> */
[----:B------:R-:W-:Y:S01]  /*6ee0*/  SHF.L.U32 R160, R79, 0x10, RZ ;  /* 0x000000104fa07819 */ /* 0x000fe200000006ff */
[----:B------:R-:W-:Y:S01]  /*6ef0*/  FADD.FTZ R68, R210, R67 ;  /* 0x00000043d2447221 */ /* 0x000fe20000010000 */
[----:B------:R-:W-:-:S02]  /*6f00*/  PRMT R174, R83, 0x7632, R174 ;  /* 0x0000763253ae7816 */ /* 0x000fc400000000ae */
[----:B------:R-:W-:Y:S01]  /*6f10*/  SHF.L.U32 R176, R83, 0x10, RZ ;  /* 0x0000001053b07819 */ /* 0x000fe200000006ff */
[----:B------:R-:W-:Y:S01]  /*6f20*/  FMUL.FTZ R67, R23, R71 ;  /* 0x0000004717437220 */ /* 0x000fe20000410000 */
[----:B------:R-:W-:Y:S01]  /*6f30*/  PRMT R83, R55, 0x7632, R83 ;  /* 0x0000763237537816 */ /* 0x000fe20000000053 */
[----:B------:R-:W-:Y:S01]  /*6f40*/  FADD.FTZ R66, R211, R66 ;  /* 0x00000042d3427221 */ /* 0x000fe20000010000 */
[----:B------:R-:W-:Y:S01]  /*6f50*/  FMUL.FTZ R64, R23, R65 ;  /* 0x0000004117407220 */ /* 0x000fe20000410000 */
[----:B------:R-:W-:Y:S02]  /*6f60*/  PRMT R156, R77, 0x7632, R156 ;  /* 0x000076324d9c7816 */ /* 0x000fe4000000009c */
[C---:B------:R-:W-:Y:S02]  /*6f70*/  PRMT R171, R80.reuse, 0x7632, R171 ;  /* 0x0000763250ab7816 */ /* 0x040fe400000000ab */
[----:B------:R-:W-:Y:S01]  /*6f80*/  SHF.L.U32 R181, R80, 0x10, RZ ;  /* 0x0000001050b57819 */ /* 0x000fe200000006ff */
[----:B------:R-:W-:Y:S01]  /*6f90*/  FMUL.FTZ R80, R160, R107 ;  /* 0x0000006ba0507220 */ /* 0x000fe20000410000 */
[----:B------:R-:W-:-:S02]  /*6fa0*/  PRMT R172, R81, 0x7632, R172 ;  /* 0x0000763251ac7816 */ /* 0x000fc400000000ac */
[----:B------:R-:W-:Y:S01]  /*6fb0*/  SHF.L.U32 R178, R81, 0x10, RZ ;  /* 0x0000001051b27819 */ /* 0x000fe200000006ff */
[----:B------:R-:W-:Y:S01]  /*6fc0*/  FMUL.FTZ R69, R21, R68 ;  /* 0x0000004415457220 */ /* 0x000fe20000410000 */
[----:B------:R-:W-:Y:S01]  /*6fd0*/  SHF.L.U32 R83, R83, 0x10, RZ ;  /* 0x0000001053537819 */ /* 0x000fe200000006ff */
[----:B------:R-:W-:Y:S01]  /*6fe0*/  FFMA.FTZ R67, R24, R65, -R67 ;  /* 0x0000004118437223 */ /* 0x000fe20000010843 */
[----:B------:R-:W-:Y:S01]  /*6ff0*/  @P2 LEA R81, R127, R126, 0x3 ;  /* 0x0000007e7f512211 */ /* 0x000fe200078e18ff */
[-C--:B------:R-:W-:Y:S01]  /*7000*/  FMUL.FTZ R65, R21, R66.reuse ;  /* 0x0000004215417220 */ /* 0x080fe20000410000 */
[----:B------:R-:W-:Y:S01]  /*7010*/  PRMT R155, R54, 0x7632, R155 ;  /* 0x00007632369b7816 */ /* 0x000fe2000000009b */
[----:B------:R-:W-:Y:S01]  /*7020*/  FFMA.FTZ R71, R24, R71, R64 ;  /* 0x0000004718477223 */ /* 0x000fe20000010040 */
[----:B------:R-:W-:Y:S02]  /*7030*/  SHF.L.U32 R157, R77, 0x10, RZ ;  /* 0x000000104d9d7819 */ /* 0x000fe400000006ff */
[----:B------:R-:W-:Y:S01]  /*7040*/  SHF.L.U32 R156, R156, 0x10, RZ ;  /* 0x000000109c9c7819 */ /* 0x000fe200000006ff */
[C---:B------:R-:W-:Y:S01]  /*7050*/  FFMA.FTZ R70, R22.reuse, R66, -R69 ;  /* 0x0000004216467223 */ /* 0x040fe20000010845 */
[----:B------:R-:W-:Y:S01]  /*7060*/  FMUL.FTZ R221, R83, R80 ;  /* 0x0000005053dd7220 */ /* 0x000fe20000410000 */
[----:B------:R-:W-:Y:S01]  /*7070*/  FFMA.FTZ R69, R22, R68, R65 ;  /* 0x0000004416457223 */ /* 0x000fe20000010041 */
[----:B------:R-:W-:Y:S01]  /*7080*/  SHF.L.U32 R155, R155, 0x10, RZ ;  /* 0x000000109b9b7819 */ /* 0x000fe200000006ff */
[----:B------:R-:W0:Y:S01]  /*7090*/  @P2 LDS.64 R80, [R81+0xea88] ;  /* 0x00ea880051502984 */ /* 0x000e220000000a00 */
[----:B------:R-:W-:Y:S01]  /*70a0*/  PRMT R154, R78, 0x7632, R154 ;  /* 0x000076324e9a7816 */ /* 0x000fe2000000009a */
[----:B------:R-:W-:Y:S01]  /*70b0*/  FMUL.FTZ R65, R21, R71 ;  /* 0x0000004715417220 */ /* 0x000fe20000410000 */
[-C--:B------:R-:W-:Y:S01]  /*70c0*/  FMUL.FTZ R64, R157, R108.reuse ;  /* 0x0000006c9d407220 */ /* 0x080fe20000410000 */
[----:B------:R-:W-:Y:S01]  /*70d0*/  FMUL.FTZ R200, R156, R108 ;  /* 0x0000006c9cc87220 */ /* 0x000fe20000410000 */
[----:B------:R-:W-:Y:S01]  /*70e0*/  SHF.L.U32 R154, R154, 0x10, RZ ;  /* 0x000000109a9a7819 */ /* 0x000fe200000006ff */
[-C--:B------:R-:W-:Y:S01]  /*70f0*/  FFMA.FTZ R66, R22, R67.reuse, -R65 ;  /* 0x0000004316427223 */ /* 0x080fe20000010841 */
[----:B------:R-:W-:Y:S01]  /*7100*/  FMUL.FTZ R201, R155, R64 ;  /* 0x000000409bc97220 */ /* 0x000fe20000410000 */
[----:B------:R-:W-:Y:S01]  /*7110*/  FMUL.FTZ R67, R21, R67 ;  /* 0x0000004315437220 */ /* 0x000fe20000410000 */
[----:B------:R-:W-:Y:S01]  /*7120*/  FMUL.FTZ R200, R155, R200 ;  /* 0x000000c89bc87220 */ /* 0x000fe20000410000 */
[----:B------:R-:W-:Y:S01]  /*7130*/  SHF.L.U32 R158, R55, 0x10, RZ ;  /* 0x00000010379e7819 */ /* 0x000fe200000006ff */
[----:B------:R-:W-:Y:S01]  /*7140*/  FADD.FTZ R70, R201, R70 ;  /* 0x00000046c9467221 */ /* 0x000fe20000010000 */
[----:B------:R-:W-:Y:S01]  /*7150*/  SHF.L.U32 R159, R78, 0x10, RZ ;  /* 0x000000104e9f7819 */ /* 0x000fe200000006ff */
[----:B------:R-:W-:Y:S01]  /*7160*/  FMUL.FTZ R65, R154, R113 ;  /* 0x000000719a417220 */ /* 0x000fe20000410000 */
[----:B------:R-:W-:Y:S01]  /*7170*/  FFMA.FTZ R67, R22, R71, R67 ;  /* 0x0000004716437223 */ /* 0x000fe20000010043 */
[----:B------:R-:W-:Y:S01]  /*7180*/  FADD.FTZ R69, R200, R69 ;  /* 0x00000045c8457221 */ /* 0x000fe20000010000 */
[-C--:B------:R-:W-:Y:S01]  /*7190*/  FMUL.FTZ R64, R19, R70.reuse ;  /* 0x0000004613407220 */ /* 0x080fe20000410000 */
[----:B------:R-:W-:Y:S01]  /*71a0*/  FMUL.FTZ R190, R158, R65 ;  /* 0x000000419ebe7220 */ /* 0x000fe20000410000 */
[----:B------:R-:W-:Y:S01]  /*71b0*/  FMUL.FTZ R191, R159, R113 ;  /* 0x000000719fbf7220 */ /* 0x000fe20000410000 */
[C---:B------:R-:W-:Y:S01]  /*71c0*/  FMUL.FTZ R71, R19.reuse, R69 ;  /* 0x0000004513477220 */ /* 0x040fe20000410000 */
[----:B------:R-:W-:Y:S01]  /*71d0*/  FMUL.FTZ R65, R19, R67 ;  /* 0x0000004313417220 */ /* 0x000fe20000410000 */
[----:B------:R-:W-:Y:S01]  /*71e0*/  FFMA.FTZ R69, R20, R69, R64 ;  /* 0x0000004514457223 */ /* 0x000fe20000010040 */
[----:B------:R-:W-:Y:S01]  /*71f0*/  FMUL.FTZ R191, R158, R191 ;  /* 0x000000bf9ebf7220 */ /* 0x000fe20000410000 */
[C---:B------:R-:W-:Y:S01]  /*7200*/  FFMA.FTZ R70, R20.reuse, R70, -R71 ;  /* 0x0000004614467223 */ /* 0x040fe20000010847 */
[-CC-:B------:R-:W-:Y:S01]  /*7210*/  FFMA.FTZ R64, R20, R66.reuse, -R65.reuse ;  /* 0x0000004214407223 */ /* 0x180fe20000010841 */
[----:B------:R-:W-:Y:S01]  /*7220*/  PRMT R65, R79, 0x7632, R65 ;  /* 0x000076324f417816 */ /* 0x000fe20000000041 */
[----:B------:R-:W-:Y:S01]  /*7230*/  FMUL.FTZ R68, R19, R66 ;  /* 0x0000004213447220 */ /* 0x000fe20000410000 */
[----:B------:R-:W-:Y:S01]  /*7240*/  FADD.FTZ R70, R191, R70 ;  /* 0x00000046bf467221 */ /* 0x000fe20000010000 */
[----:B------:R-:W-:-:S02]  /*7250*/  PRMT R173, R82, 0x7632, R173 ;  /* 0x0000763252ad7816 */ /* 0x000fc400000000ad */
[----:B------:R-:W-:Y:S01]  /*7260*/  SHF.L.U32 R179, R82, 0x10, RZ ;  /* 0x0000001052b37819 */ /* 0x000fe200000006ff */
[----:B------:R-:W-:Y:S01]  /*7270*/  FADD.FTZ R69, R190, R69 ;  /* 0x00000045be457221 */ /* 0x000fe20000010000 */
[----:B------:R-:W-:Y:S01]  /*7280*/  SHF.L.U32 R82, R65, 0x10, RZ ;  /* 0x0000001041527819 */ /* 0x000fe200000006ff */
[----:B------:R-:W-:Y:S01]  /*7290*/  FFMA.FTZ R67, R20, R67, R68 ;  /* 0x0000004314437223 */ /* 0x000fe20000010044 */
[C---:B------:R-:W-:Y:S01]  /*72a0*/  FMUL.FTZ R68, R17.reuse, R70 ;  /* 0x0000004611447220 */ /* 0x040fe20000410000 */
[C---:B------:R-:W-:Y:S01]  /*72b0*/  FMUL.FTZ R65, R17.reuse, R64 ;  /* 0x0000004011417220 */ /* 0x040fe20000410000 */
[----:B------:R-:W-:Y:S01]  /*72c0*/  FMUL.FTZ R71, R17, R69 ;  /* 0x0000004511477220 */ /* 0x000fe20000410000 */
[----:B------:R-:W-:Y:S01]  /*72d0*/  FMUL.FTZ R222, R82, R107 ;  /* 0x0000006b52de7220 */ /* 0x000fe20000410000 */
[C-C-:B------:R-:W-:Y:S01]  /*72e0*/  FFMA.FTZ R223, R18.reuse, R69, R68.reuse ;  /* 0x0000004512df7223 */ /* 0x140fe20000010044 */
[CC--:B------:R-:W-:Y:S01]  /*72f0*/  FFMA.FTZ R65, R18.reuse, R67.reuse, R65 ;  /* 0x0000004312417223 */ /* 0x0c0fe20000010041 */
[----:B------:R-:W-:Y:S01]  /*7300*/  PRMT R68, R85, 0x7632, R68 ;  /* 0x0000763255447816 */ /* 0x000fe20000000044 */
[----:B------:R-:W-:Y:S01]  /*7310*/  FMUL.FTZ R67, R17, R67 ;  /* 0x0000004311437220 */ /* 0x000fe20000410000 */
[----:B------:R-:W-:Y:S01]  /*7320*/  SHF.L.U32 R170, R85, 0x10, RZ ;  /* 0x0000001055aa7819 */ /* 0x000fe200000006ff */
[----:B------:R-:W-:Y:S01]  /*7330*/  FFMA.FTZ R66, R18, R70, -R71 ;  /* 0x0000004612427223 */ /* 0x000fe20000010847 */
[----:B------:R-:W-:Y:S01]  /*7340*/  LEA.HI R85, R127, R127, RZ, 0x1e ;  /* 0x0000007f7f557211 */ /* 0x000fe200078ff0ff */
        /* <DEDUP_REMOVED lines=9> */
[C---:B------:R-:W-:Y:S02]  /*73e0*/  PRMT R70, R87.reuse, 0x7632, R70 ;  /* 0x0000763257467816 */ /* 0x040fe40000000046 */
[----:B------:R-:W-:Y:S02]  /*73f0*/  SHF.L.U32 R162, R87, 0x10, RZ ;  /* 0x0000001057a27819 */ /* 0x000fe400000006ff */
[C---:B------:R-:W-:Y:S02]  /*7400*/  PRMT R71, R88.reuse, 0x7632, R71 ;  /* 0x0000763258477816 */ /* 0x040fe40000000047 */
[----:B------:R-:W-:Y:S02]  /*7410*/  SHF.L.U32 R161, R88, 0x10, RZ ;  /* 0x0000001058a17819 */ /* 0x000fe400000006ff */
[C---:B------:R-:W-:Y:S02]  /*7420*/  PRMT R72, R89.reuse, 0x7632, R72 ;  /* 0x0000763259487816 */ /* 0x040fe40000000048 */
        /* <DEDUP_REMOVED lines=27> */
.L_x_6063:
[----:B------:R-:W-:Y:S05]  /*75e0*/  BSYNC B0 ;  /* 0x0000000000007941 */ /* 0x000fea0003800000 */
.L_x_6062:
[----:B------:R-:W-:Y:S01]  /*75f0*/  ISETP.GT.U32.AND P2, PT, R127, 0x1f, PT ;  /* 0x0000001f7f00780c */ /* 0x000fe20003f44070 */
[----:B------:R-:W-:Y:S01]  /*7600*/  FMUL.FTZ R85, R16, R181 ;  /* 0x000000b510557220 */ /* 0x000fe20000410000 */
[----:B------:R-:W-:Y:S01]  /*7610*/  SHF.L.U32 R171, R171, 0x10, RZ ;  /* 0x00000010abab7819 */ /* 0x000fe200000006ff */
        /* <DEDUP_REMOVED lines=35> */
[----:B------:R-:W-:Y:S01]  /*7850*/  LOP3.LUT R236, R127, 0x1f, RZ, 0xc0, !PT ;  /* 0x0000001f7fec7812 */ /* 0x000fe200078ec0ff */
        /* <DEDUP_REMOVED lines=13> */
[----:B-1----:R-:W-:Y:S05]  /*7930*/  @P2 BRA `(.L_x_6064) ;  /* 0x0000000800cc2947 */ /* 0x002fea0003800000 */
        /* <DEDUP_REMOVED lines=25> */
[CC--:B---3--:R-:W-:Y:S01]  /*7ad0*/  FMUL.FTZ R225, R77.reuse, R223.reuse ;  /* 0x000000df4de17220 */ /* 0x0c8fe20000410000 */
[----:B------:R-:W-:Y:S01]  /*7ae0*/  FFMA.FTZ R224, R64, R224, R239 ;  /* 0x000000e040e07223 */ /* 0x000fe200000100ef */
[CC--:B------:R-:W-:Y:S02]  /*7af0*/  FMUL.FTZ R239, R77.reuse, R226.reuse ;  /* 0x000000e24def7220 */ /* 0x0c0fe40000410000 */
[C---:B------:R-:W-:Y:S01]  /*7b00*/  FFMA.FTZ R238, R76.reuse, R226, R225 ;  /* 0x000000e24cee7223 */ /* 0x040fe200000100e1 */
[CC--:B------:R-:W-:Y:S01]  /*7b10*/  FMUL.FTZ R226, R77.reuse, R224.reuse ;  /* 0x000000e04de27220 */ /* 0x0c0fe20000410000 */
[C---:B------:R-:W-:Y:S01]  /*7b20*/  FFMA.FTZ R239, R76.reuse, R223, -R239 ;  /* 0x000000df4cef7223 */ /* 0x040fe200000108ef */
[-C--:B------:R-:W-:Y:S01]  /*7b30*/  FMUL.FTZ R77, R77, R237.reuse ;  /* 0x000000ed4d4d7220 */ /* 0x080fe20000410000 */
[----:B------:R-:W-:Y:S01]  /*7b40*/  FADD.FTZ R238, R79, R238 ;  /* 0x000000ee4fee7221 */ /* 0x000fe20000010000 */
[----:B------:R-:W-:Y:S01]  /*7b50*/  FFMA.FTZ R237, R76, R237, -R226 ;  /* 0x000000ed4ced7223 */ /* 0x000fe200000108e2 */
        /* <DEDUP_REMOVED lines=17> */
[----:B------:R-:W1:Y:S01]  /*7c70*/  SHFL.UP PT, R224, R239, 0x2, RZ ;  /* 0x04400000efe07989 */ /* 0x000e6200000e00ff */
[----:B------:R-:W-:Y:S02]  /*7c80*/  @P3 FFMA.FTZ R237, R237, R223, -R78 ;  /* 0x000000dfeded3223 */ /* 0x000fe4000001084e */
[----:B------:R-:W-:Y:S01]  /*7c90*/  FSEL R223, R76, R77, !P3 ;  /* 0x0000004d4cdf7208 */ /* 0x000fe20005800000 */
[----:B------:R-:W2:Y:S01]  /*7ca0*/  SHFL.UP PT, R79, R238, 0x2, RZ ;  /* 0x04400000ee4f7989 */ /* 0x000ea200000e00ff */
[----:B------:R-:W-:-:S03]  /*7cb0*/  ISETP.GE.AND P3, PT, R243, 0x2, PT ;  /* 0x00000002f300780c */ /* 0x000fc60003f66270 */
        /* <DEDUP_REMOVED lines=11> */
[----:B------:R-:W1:Y:S02]  /*7d70*/  SHFL.UP PT, R79, R238, 0x4, RZ ;  /* 0x04800000ee4f7989 */ /* 0x000e6400000e00ff */
[----:B------:R-:W-:-:S02]  /*7d80*/  @P3 FFMA.FTZ R237, R237, R76, -R77 ;  /* 0x0000004ceded3223 */ /* 0x000fc4000001084d */
[----:B------:R-:W2:Y:S01]  /*7d90*/  SHFL.UP PT, R226, R239, 0x4, RZ ;  /* 0x04800000efe27989 */ /* 0x000ea200000e00ff */
[----:B------:R-:W-:Y:S02]  /*7da0*/  FSEL R223, R223, R78, !P3 ;  /* 0x0000004edfdf7208 */ /* 0x000fe40005800000 */
[----:B------:R-:W-:Y:S01]  /*7db0*/  ISETP.GE.AND P3, PT, R243, 0x4, PT ;  /* 0x00000004f300780c */ /* 0x000fe20003f66270 */
[----:B------:R-:W3:Y:S04]  /*7dc0*/  SHFL.UP PT, R76, R237, 0x4, RZ ;  /* 0x04800000ed4c7989 */ /* 0x000ee800000e00ff */
[----:B------:R-:W4:Y:S01]  /*7dd0*/  SHFL.UP PT, R224, R223, 0x4, RZ ;  /* 0x04800000dfe07989 */ /* 0x000f2200000e00ff */
[C---:B-1----:R-:W-:Y:S01]  /*7de0*/  FMUL.FTZ R78, R223.reuse, R79 ;  /* 0x0000004fdf4e7220 */ /* 0x042fe20000410000 */
[----:B--2---:R-:W-:-:S03]  /*7df0*/  FMUL.FTZ R246, R223, R226 ;  /* 0x000000e2dff67220 */ /* 0x004fc60000410000 */
[C---:B------:R-:W-:Y:S01]  /*7e00*/  FFMA.FTZ R78, R237.reuse, R226, -R78 ;  /* 0x000000e2ed4e7223 */ /* 0x040fe2000001084e */
[----:B------:R-:W-:Y:S01]  /*7e10*/  FFMA.FTZ R225, R237, R79, R246 ;  /* 0x0000004fede17223 */ /* 0x000fe200000100f6 */
[----:B---3--:R-:W-:Y:S02]  /*7e20*/  FMUL.FTZ R79, R223, R76 ;  /* 0x0000004cdf4f7220 */ /* 0x008fe40000410000 */
        /* <DEDUP_REMOVED lines=26> */
.L_x_6184:
[----:B----4-:R-:W-:Y:S01]  /*7fd0*/  FMUL.FTZ R246, R223, R226 ;  /* 0x000000e2dff67220 */ /* 0x010fe20000410000 */
[----:B------:R-:W-:Y:S01]  /*7fe0*/  ISETP.GE.AND P3, PT, R243, 0x10, PT ;  /* 0x00000010f300780c */ /* 0x000fe20003f66270 */
[-C--:B0-----:R-:W-:Y:S01]  /*7ff0*/  FMUL.FTZ R78, R223, R79.reuse ;  /* 0x0000004fdf4e7220 */ /* 0x081fe20000410000 */
[----:B------:R-:W-:Y:S01]  /*8000*/  UMOV UR18, 0xffffffff ;  /* 0xffffffff00127882 */ /* 0x000fe20000000000 */
[----:B------:R-:W-:Y:S01]  /*8010*/  FFMA.FTZ R225, R237, R79, R246 ;  /* 0x0000004fede17223 */ /* 0x000fe200000100f6 */
[----:B---3--:R-:W-:Y:S01]  /*8020*/  FMUL.FTZ R79, R223, R76 ;  /* 0x0000004cdf4f7220 */ /* 0x008fe20000410000 */
[----:B------:R-:W-:Y:S01]  /*8030*/  FFMA.FTZ R78, R237, R226, -R78 ;  /* 0x000000e2ed4e7223 */ /* 0x000fe2000001084e */
[-C--:B--2---:R-:W-:Y:S02]  /*8040*/  FMUL.FTZ R77, R223, R224.reuse ;  /* 0x000000e0df4d7220 */ /* 0x084fe40000410000 */
[----:B------:R-:W-:-:S05]  /*8050*/  FFMA.FTZ R246, R237, R224, R79 ;  /* 0x000000e0edf67223 */ /* 0x000fca000001004f */
[----:B-1----:R-:W-:Y:S01]  /*8060*/  @P3 FFMA.FTZ R237, R237, R76, -R77 ;  /* 0x0000004ceded3223 */ /* 0x002fe2000001084d */
[----:B------:R-:W-:Y:S01]  /*8070*/  @P3 FADD.FTZ R239, R239, R78 ;  /* 0x0000004eefef3221 */ /* 0x000fe20000010000 */
[----:B------:R-:W-:Y:S01]  /*8080*/  @P3 FADD.FTZ R238, R238, R225 ;  /* 0x000000e1eeee3221 */ /* 0x000fe20000010000 */
[----:B------:R-:W-:Y:S01]  /*8090*/  FSEL R246, R223, R246, !P3 ;  /* 0x000000f6dff67208 */ /* 0x000fe20005800000 */
[----:B------:R-:W-:Y:S06]  /*80a0*/  BRA.DIV UR18, `(.L_x_6066) ;  /* 0x0000008612fc7947 */ /* 0x000fec000b800000 */
.L_x_6187:
[----:B------:R-:W-:-:S03]  /*80b0*/  UMOV UR18, 0xffffffff ;  /* 0xffffffff00127882 */ /* 0x000fc60000000000 */
[----:B------:R-:W-:Y:S05]  /*80c0*/  BRA.DIV UR18, `(.L_x_6067) ;  /* 0x0000008a121c7947 */ /* 0x000fea000b800000 */
.L_x_6190:
[----:B------:R-:W-:-:S03]  /*80d0*/  UMOV UR18, 0xffffffff ;  /* 0xffffffff00127882 */ /* 0x000fc60000000000 */
[----:B------:R-:W-:Y:S05]  /*80e0*/  BRA.DIV UR18, `(.L_x_6068) ;  /* 0x0000008a123c7947 */ /* 0x000fea000b800000 */
.L_x_6193:
[----:B------:R-:W-:-:S03]  /*80f0*/  UMOV UR18, 0xffffffff ;  /* 0xffffffff00127882 */ /* 0x000fc60000000000 */
[----:B------:R-:W-:Y:S05]  /*8100*/  BRA.DIV UR18, `(.L_x_6069) ;  /* 0x0000008a125c7947 */ /* 0x000fea000b800000 */
.L_x_6196:
        /* <DEDUP_REMOVED lines=10> */
.L_x_6206:
[C---:B0--3--:R-:W-:Y:S01]  /*81b0*/  FMUL.FTZ R62, R246.reuse, R78 ;  /* 0x0000004ef63e7220 */ /* 0x049fe20000410000 */
[----:B----4-:R-:W-:-:S03]  /*81c0*/  FMUL.FTZ R60, R246, R79 ;  /* 0x0000004ff63c7220 */ /* 0x010fc60000410000 */
[C---:B------:R-:W-:Y:S01]  /*81d0*/  FFMA.FTZ R61, R237.reuse, R79, R62 ;  /* 0x0000004fed3d7223 */ /* 0x040fe2000001003e */
[----:B------:R-:W-:-:S03]  /*81e0*/  FFMA.FTZ R60, R237, R78, -R60 ;  /* 0x0000004eed3c7223 */ /* 0x000fc6000001083c */
[----:B------:R-:W-:Y:S01]  /*81f0*/  @P1 FADD.FTZ R79, R238, R61 ;  /* 0x0000003dee4f1221 */ /* 0x000fe20000010000 */
[----:B------:R-:W-:Y:S01]  /*8200*/  @P1 FADD.FTZ R78, R239, R60 ;  /* 0x0000003cef4e1221 */ /* 0x000fe20000010000 */
[C---:B------:R-:W-:Y:S01]  /*8210*/  FMUL.FTZ R60, R246.reuse, R77 ;  /* 0x0000004df63c7220 */ /* 0x040fe20000410000 */
[-C--:B------:R-:W-:Y:S01]  /*8220*/  FMUL.FTZ R246, R246, R76.reuse ;  /* 0x0000004cf6f67220 */ /* 0x080fe20000410000 */
[----:B------:R-:W-:Y:S02]  /*8230*/  FMUL.FTZ R61, R73, R79 ;  /* 0x0000004f493d7220 */ /* 0x000fe40000410000 */
[----:B------:R-:W-:Y:S01]  /*8240*/  @P1 FFMA.FTZ R76, R237, R76, -R60 ;  /* 0x0000004ced4c1223 */ /* 0x000fe2000001083c */
[-C--:B------:R-:W-:Y:S01]  /*8250*/  FMUL.FTZ R60, R73, R78.reuse ;  /* 0x0000004e493c7220 */ /* 0x080fe20000410000 */
[C---:B------:R-:W-:Y:S01]  /*8260*/  FFMA.FTZ R61, R72.reuse, R78, -R61 ;  /* 0x0000004e483d7223 */ /* 0x040fe2000001083d */
[----:B------:R-:W-:Y:S02]  /*8270*/  @P1 FFMA.FTZ R77, R237, R77, R246 ;  /* 0x0000004ded4d1223 */ /* 0x000fe400000100f6 */
[----:B------:R-:W-:Y:S01]  /*8280*/  FFMA.FTZ R60, R72, R79, R60 ;  /* 0x0000004f483c7223 */ /* 0x000fe2000001003c */
[----:B------:R-:W-:Y:S01]  /*8290*/  FADD.FTZ R62, R74, R61 ;  /* 0x0000003d4a3e7221 */ /* 0x000fe20000010000 */
[CC--:B------:R-:W-:Y:S01]  /*82a0*/  FMUL.FTZ R61, R73.reuse, R77.reuse ;  /* 0x0000004d493d7220 */ /* 0x0c0fe20000410000 */
[-C--:B------:R-:W-:Y:S01]  /*82b0*/  FMUL.FTZ R74, R73, R76.reuse ;  /* 0x0000004c494a7220 */ /* 0x080fe20000410000 */
[----:B------:R-:W-:Y:S01]  /*82c0*/  FADD.FTZ R63, R75, R60 ;  /* 0x0000003c4b3f7221 */ /* 0x000fe20000010000 */
[----:B------:R1:W-:Y:S01]  /*82d0*/  STS.128 [R235+0xc670], R76 ;  /* 0x00c6704ceb007388 */ /* 0x0003e20000000c00 */
        /* <DEDUP_REMOVED lines=25> */
.L_x_6064:
[----:B------:R-:W-:Y:S05]  /*8470*/  WARPSYNC.ALL ;  /* 0x0000000000007948 */ /* 0x000fea0003800000 */
[----:B-1---5:R-:W-:Y:S01]  /*8480*/  MOV R60, UR10 ;  /* 0x0000000a003c7c02 */ /* 0x022fe20008000f00 */
[----:B------:R-:W-:Y:S01]  /*8490*/  BAR.SYNC.DEFER_BLOCKING 0x0 ;  /* 0x0000000000007b1d */ /* 0x000fe20000010000 */
[C---:B0-----:R-:W-:Y:S01]  /*84a0*/  FMUL.FTZ R61, R17.reuse, R81 ;  /* 0x00000051113d7220 */ /* 0x041fe20000410000 */
[CC--:B------:R-:W-:Y:S01]  /*84b0*/  FMUL.FTZ R63, R17.reuse, -R80.reuse ;  /* 0x80000050113f7220 */ /* 0x0c0fe20000410000 */
[----:B------:R-:W-:Y:S01]  /*84c0*/  ISETP.GE.OR P0, PT, R60, UR46, P0 ;  /* 0x0000002e3c007c0c */ /* 0x000fe20008706670 */
[CC--:B------:R-:W-:Y:S01]  /*84d0*/  FMUL.FTZ R60, R17.reuse, R181.reuse ;  /* 0x000000b5113c7220 */ /* 0x0c0fe20000410000 */
[C---:B------:R-:W-:Y:S01]  /*84e0*/  FMUL.FTZ R62, R18.reuse, R181 ;  /* 0x000000b5123e7220 */ /* 0x040fe20000410000 */
[C---:B------:R-:W-:Y:S01]  /*84f0*/  FFMA.FTZ R63, R18.reuse, -R81, R63 ;  /* 0x80000051123f7223 */ /* 0x040fe2000001003f */
[C---:B------:R-:W-:Y:S01]  /*8500*/  FFMA.FTZ R61, R18.reuse, R80, -R61 ;  /* 0x00000050123d7223 */ /* 0x040fe2000001083d */
[-C--:B------:R-:W-:Y:S01]  /*8510*/  FFMA.FTZ R65, R18, R165.reuse, -R60 ;  /* 0x000000a512417223 */ /* 0x080fe2000001083c */
[----:B------:R-:W-:Y:S01]  /*8520*/  FFMA.FTZ R67, -R17, R165, -R62 ;  /* 0x000000a511437223 */ /* 0x000fe2000001093e */
[C---:B------:R-:W-:Y:S01]  /*8530*/  FMUL.FTZ R69, R19.reuse, -R63 ;  /* 0x8000003f13457220 */ /* 0x040fe20000410000 */
[CC--:B------:R-:W-:Y:S01]  /*8540*/  FMUL.FTZ R60, R19.reuse, -R61.reuse ;  /* 0x8000003d133c7220 */ /* 0x0c0fe20000410000 */
[----:B------:R-:W-:Y:S01]  /*8550*/  FADD.FTZ R65, R164, R65 ;  /* 0x00000041a4417221 */ /* 0x000fe20000010000 */
[----:B------:R-:W-:Y:S01]  /*8560*/  FADD.FTZ R67, -R180, R67 ;  /* 0x00000043b4437221 */ /* 0x000fe20000010100 */
[C---:B------:R-:W-:Y:S01]  /*8570*/  FFMA.FTZ R69, R20.reuse, R61, -R69 ;  /* 0x0000003d14457223 */ /* 0x040fe20000010845 */
[C---:B------:R-:W-:Y:S01]  /*8580*/  FFMA.FTZ R60, R20.reuse, R63, R60 ;  /* 0x0000003f143c7223 */ /* 0x040fe2000001003c */
[C---:B------:R-:W-:Y:S01]  /*8590*/  FMUL.FTZ R64, R19.reuse, -R65 ;  /* 0x8000004113407220 */ /* 0x040fe20000410000 */
[----:B------:R-:W-:Y:S01]  /*85a0*/  FMUL.FTZ R61, R19, -R67 ;  /* 0x80000043133d7220 */ /* 0x000fe20000410000 */
[C---:B------:R-:W-:Y:S01]  /*85b0*/  FMUL.FTZ R63, R21.reuse, -R69 ;  /* 0x80000045153f7220 */ /* 0x040fe20000410000 */
[-C--:B------:R-:W-:Y:S01]  /*85c0*/  FMUL.FTZ R66, R21, -R60.reuse ;  /* 0x8000003c15427220 */ /* 0x080fe20000410000 */
[C---:B------:R-:W-:Y:S01]  /*85d0*/  FFMA.FTZ R64, R20.reuse, R67, R64 ;  /* 0x0000004314407223 */ /* 0x040fe20000010040 */
[----:B------:R-:W-:Y:S01]  /*85e0*/  FFMA.FTZ R62, R20, R65, -R61 ;  /* 0x00000041143e7223 */ /* 0x000fe2000001083d */
[C---:B------:R-:W-:Y:S01]  /*85f0*/  FFMA.FTZ R63, R22.reuse, R60, R63 ;  /* 0x0000003c163f7223 */ /* 0x040fe2000001003f */
[----:B------:R-:W-:Y:S01]  /*8600*/  FFMA.FTZ R66, R22, R69, -R66 ;  /* 0x0000004516427223 */ /* 0x000fe20000010842 */
[----:B------:R-:W0:Y:S01]  /*8610*/  LDS.64 R60, [R84+0xc678] ;  /* 0x00c67800543c7984 */ /* 0x000e220000000a00 */
[----:B------:R-:W-:Y:S01]  /*8620*/  FADD.FTZ R64, -R179, R64 ;  /* 0x00000040b3407221 */ /* 0x000fe20000010100 */
[C---:B------:R-:W-:Y:S01]  /*8630*/  FMUL.FTZ R65, R23.reuse, -R63 ;  /* 0x8000003f17417220 */ /* 0x040fe20000410000 */
[----:B------:R-:W-:Y:S01]  /*8640*/  FMUL.FTZ R68, R23, -R66 ;  /* 0x8000004217447220 */ /* 0x000fe20000410000 */
[----:B------:R-:W-:-:S02]  /*8650*/  FADD.FTZ R62, R163, R62 ;  /* 0x0000003ea33e7221 */ /* 0x000fc40000010000 */
[C---:B------:R-:W-:Y:S01]  /*8660*/  FFMA.FTZ R66, R24.reuse, R66, -R65 ;  /* 0x0000004218427223 */ /* 0x040fe20000010841 */
[----:B------:R-:W-:Y:S01]  /*8670*/  FFMA.FTZ R68, R24, R63, R68 ;  /* 0x0000003f18447223 */ /* 0x000fe20000010044 */
        /* <DEDUP_REMOVED lines=11> */
[-C--:B------:R-:W-:Y:S01]  /*8730*/  FMUL.FTZ R62, R27, -R66.reuse ;  /* 0x800000421b3e7220 */ /* 0x080fe20000410000 */
[C---:B------:R-:W-:Y:S01]  /*8740*/  FMUL.FTZ R64, R23.reuse, -R63 ;  /* 0x8000003f17407220 */ /* 0x040fe20000410000 */
[----:B------:R-:W-:Y:S01]  /*8750*/  FMUL.FTZ R67, R23, -R65 ;  /* 0x8000004117437220 */ /* 0x000fe20000410000 */
[C---:B------:R-:W-:Y:S01]  /*8760*/  FFMA.FTZ R71, R28.reuse, R66, -R71 ;  /* 0x000000421c477223 */ /* 0x040fe20000010847 */
[----:B------:R-:W-:Y:S01]  /*8770*/  FFMA.FTZ R69, R28, R69, R62 ;  /* 0x000000451c457223 */ /* 0x000fe2000001003e */
[C---:B------:R-:W-:Y:S01]  /*8780*/  FFMA.FTZ R64, R24.reuse, R65, R64 ;  /* 0x0000004118407223 */ /* 0x040fe20000010040 */
[----:B------:R-:W-:Y:S01]  /*8790*/  FFMA.FTZ R62, R24, R63, -R67 ;  /* 0x0000003f183e7223 */ /* 0x000fe20000010843 */
[C---:B------:R-:W-:Y:S01]  /*87a0*/  FMUL.FTZ R63, R29.reuse, -R71 ;  /* 0x800000471d3f7220 */ /* 0x040fe20000410000 */
[-C--:B------:R-:W-:Y:S01]  /*87b0*/  FMUL.FTZ R66, R29, -R69.reuse ;  /* 0x800000451d427220 */ /* 0x080fe20000410000 */
[----:B------:R-:W-:Y:S01]  /*87c0*/  FADD.FTZ R64, -R177, R64 ;  /* 0x00000040b1407221 */ /* 0x000fe20000010100 */
[----:B------:R-:W-:Y:S01]  /*87d0*/  FADD.FTZ R62, R161, R62 ;  /* 0x0000003ea13e7221 */ /* 0x000fe20000010000 */
[C---:B------:R-:W-:Y:S01]  /*87e0*/  FFMA.FTZ R69, R30.reuse, R69, R63 ;  /* 0x000000451e457223 */ /* 0x040fe2000001003f */
[----:B------:R-:W-:Y:S01]  /*87f0*/  FFMA.FTZ R66, R30, R71, -R66 ;  /* 0x000000471e427223 */ /* 0x000fe20000010842 */
        /* <DEDUP_REMOVED lines=8> */
[----:B------:R-:W-:Y:S01]  /*8880*/  FADD.FTZ R64, R95, R62 ;  /* 0x0000003e5f407221 */ /* 0x000fe20000010000 */
[CC--:B0-----:R-:W-:Y:S01]  /*8890*/  FMUL.FTZ R63, R123.reuse, R61.reuse ;  /* 0x0000003d7b3f7220 */ /* 0x0c1fe20000410000 */
[----:B------:R-:W-:Y:S01]  /*88a0*/  FMUL.FTZ R62, R123, R60 ;  /* 0x0000003c7b3e7220 */ /* 0x000fe20000410000 */
[----:B------:R-:W-:Y:S01]  /*88b0*/  FADD.FTZ R65, -R176, R65 ;  /* 0x00000041b0417221 */ /* 0x000fe20000010100 */
[C---:B------:R-:W-:Y:S01]  /*88c0*/  FMUL.FTZ R66, R27.reuse, -R64 ;  /* 0x800000401b427220 */ /* 0x040fe20000410000 */
[C---:B------:R-:W-:Y:S01]  /*88d0*/  FFMA.FTZ R60, R122.reuse, R60, -R63 ;  /* 0x0000003c7a3c7223 */ /* 0x040fe2000001083f */
[----:B------:R-:W-:Y:S01]  /*88e0*/  FFMA.FTZ R61, R122, R61, R62 ;  /* 0x0000003d7a3d7223 */ /* 0x000fe2000001003e */
[-C--:B------:R-:W-:Y:S01]  /*88f0*/  FMUL.FTZ R67, R27, -R65.reuse ;  /* 0x800000411b437220 */ /* 0x080fe20000410000 */
[----:B------:R-:W-:Y:S01]  /*8900*/  FFMA.FTZ R66, R28, R65, R66 ;  /* 0x000000411c427223 */ /* 0x000fe20000010042 */
[----:B------:R-:W-:Y:S01]  /*8910*/  FADD.FTZ R189, R189, R60 ;  /* 0x0000003cbdbd7221 */ /* 0x000fe20000010000 */
[----:B------:R-:W-:Y:S01]  /*8920*/  FADD.FTZ R188, R188, R61 ;  /* 0x0000003dbcbc7221 */ /* 0x000fe20000010000 */
[C---:B------:R-:W-:Y:S01]  /*8930*/  FMUL.FTZ R65, R33.reuse, -R68 ;  /* 0x8000004421417220 */ /* 0x040fe20000410000 */
[----:B------:R-:W-:Y:S01]  /*8940*/  FMUL.FTZ R63, R33, -R70 ;  /* 0x80000046213f7220 */ /* 0x000fe20000410000 */
[CC--:B------:R-:W-:Y:S01]  /*8950*/  FMUL.FTZ R61, R45.reuse, R189.reuse ;  /* 0x000000bd2d3d7220 */ /* 0x0c0fe20000410000 */
[----:B------:R-:W-:Y:S01]  /*8960*/  FMUL.FTZ R60, R45, R188 ;  /* 0x000000bc2d3c7220 */ /* 0x000fe20000410000 */
[C---:B------:R-:W-:Y:S01]  /*8970*/  FFMA.FTZ R65, R34.reuse, R70, R65 ;  /* 0x0000004622417223 */ /* 0x040fe20000010041 */
[----:B------:R-:W-:Y:S01]  /*8980*/  FFMA.FTZ R63, R34, R68, -R63 ;  /* 0x00000044223f7223 */ /* 0x000fe2000001083f */
[C---:B------:R-:W-:Y:S01]  /*8990*/  FFMA.FTZ R61, R46.reuse, R188, R61 ;  /* 0x000000bc2e3d7223 */ /* 0x040fe2000001003d */
[----:B------:R-:W-:Y:S01]  /*89a0*/  FFMA.FTZ R60, R46, R189, -R60 ;  /* 0x000000bd2e3c7223 */ /* 0x000fe2000001083c */
[C---:B------:R-:W-:Y:S01]  /*89b0*/  FMUL.FTZ R69, R35.reuse, -R65 ;  /* 0x8000004123457220 */ /* 0x040fe20000410000 */
[-C--:B------:R-:W-:Y:S01]  /*89c0*/  FMUL.FTZ R62, R35, -R63.reuse ;  /* 0x8000003f233e7220 */ /* 0x080fe20000410000 */
[----:B------:R-:W-:Y:S01]  /*89d0*/  FADD.FTZ R186, R186, R61 ;  /* 0x0000003dbaba7221 */ /* 0x000fe20000010000 */
[----:B------:R-:W-:Y:S01]  /*89e0*/  FADD.FTZ R187, R187, R60 ;  /* 0x0000003cbbbb7221 */ /* 0x000fe20000010000 */
[----:B------:R-:W-:Y:S01]  /*89f0*/  FFMA.FTZ R69, R36, R63, -R69 ;  /* 0x0000003f24457223 */ /* 0x000fe20000010845 */
[----:B------:R-:W-:Y:S01]  /*8a00*/  FFMA.FTZ R67, R28, R64, -R67 ;  /* 0x000000401c437223 */ /* 0x000fe20000010843 */
[CC--:B------:R-:W-:Y:S01]  /*8a10*/  FMUL.FTZ R61, R43.reuse, R186.reuse ;  /* 0x000000ba2b3d7220 */ /* 0x0c0fe20000410000 */
[-C--:B------:R-:W-:Y:S01]  /*8a20*/  FMUL.FTZ R63, R43, R187.reuse ;  /* 0x000000bb2b3f7220 */ /* 0x080fe20000410000 */
[----:B------:R-:W-:Y:S01]  /*8a30*/  FADD.FTZ R66, -R175, R66 ;  /* 0x00000042af427221 */ /* 0x000fe20000010100 */
        /* <DEDUP_REMOVED lines=9> */
[CC--:B------:R-:W-:Y:S01]  /*8ad0*/  FMUL.FTZ R61, R41.reuse, R185.reuse ;  /* 0x000000b9293d7220 */ /* 0x0c0fe20000410000 */
[----:B------:R-:W-:Y:S01]  /*8ae0*/  FMUL.FTZ R60, R41, R184 ;  /* 0x000000b8293c7220 */ /* 0x000fe20000410000 */
[C---:B------:R-:W-:Y:S01]  /*8af0*/  FMUL.FTZ R63, R37.reuse, -R64 ;  /* 0x80000040253f7220 */ /* 0x040fe20000410000 */
[----:B------:R-:W-:Y:S01]  /*8b00*/  FFMA.FTZ R65, R30, R66, R65 ;  /* 0x000000421e417223 */ /* 0x000fe20000010041 */
[C---:B------:R-:W-:Y:S01]  /*8b10*/  FFMA.FTZ R61, R42.reuse, R184, R61 ;  /* 0x000000b82a3d7223 */ /* 0x040fe2000001003d */
[----:B------:R-:W-:Y:S01]  /*8b20*/  FFMA.FTZ R60, R42, R185, -R60 ;  /* 0x000000b92a3c7223 */ /* 0x000fe2000001083c */
[-C--:B------:R-:W-:Y:S01]  /*8b30*/  FMUL.FTZ R67, R37, -R69.reuse ;  /* 0x8000004525437220 */ /* 0x080fe20000410000 */
[----:B------:R-:W-:Y:S01]  /*8b40*/  FFMA.FTZ R69, R38, R69, -R63 ;  /* 0x0000004526457223 */ /* 0x000fe2000001083f */
[----:B------:R-:W-:Y:S01]  /*8b50*/  FADD.FTZ R182, R182, R61 ;  /* 0x0000003db6b67221 */ /* 0x000fe20000010000 */
[----:B------:R-:W-:Y:S01]  /*8b60*/  FADD.FTZ R183, R183, R60 ;  /* 0x0000003cb7b77221 */ /* 0x000fe20000010000 */
[----:B------:R-:W-:Y:S01]  /*8b70*/  FADD.FTZ R65, -R174, R65 ;  /* 0x00000041ae417221 */ /* 0x000fe20000010100 */
[----:B------:R-:W-:Y:S01]  /*8b80*/  FFMA.FTZ R66, R38, R64, R67 ;  /* 0x0000004026427223 */ /* 0x000fe20000010043 */
[CC--:B------:R-:W-:Y:S01]  /*8b90*/  FMUL.FTZ R61, R39.reuse, R182.reuse ;  /* 0x000000b6273d7220 */ /* 0x0c0fe20000410000 */
[----:B------:R-:W-:Y:S01]  /*8ba0*/  FMUL.FTZ R63, R39, R183 ;  /* 0x000000b7273f7220 */ /* 0x000fe20000410000 */
[----:B------:R-:W-:Y:S01]  /*8bb0*/  FADD.FTZ R62, R93, R62 ;  /* 0x0000003e5d3e7221 */ /* 0x000fe20000010000 */
[C---:B------:R-:W-:Y:S01]  /*8bc0*/  FMUL.FTZ R67, R31.reuse, -R65 ;  /* 0x800000411f437220 */ /* 0x040fe20000410000 */
        /* <DEDUP_REMOVED lines=9> */
[----:B------:R-:W-:Y:S01]  /*8c60*/  FMUL.FTZ R60, R37, R198 ;  /* 0x000000c6253c7220 */ /* 0x000fe20000410000 */
[C---:B------:R-:W-:Y:S01]  /*8c70*/  FFMA.FTZ R62, R40.reuse, R69, -R62 ;  /* 0x00000045283e7223 */ /* 0x040fe2000001083e */
[----:B------:R-:W-:Y:S01]  /*8c80*/  FFMA.FTZ R63, R40, R66, R63 ;  /* 0x00000042283f7223 */ /* 0x000fe2000001003f */
[C---:B------:R-:W-:Y:S01]  /*8c90*/  FFMA.FTZ R61, R38.reuse, R198, R61 ;  /* 0x000000c6263d7223 */ /* 0x040fe2000001003d */
[----:B------:R-:W-:Y:S01]  /*8ca0*/  FFMA.FTZ R60, R38, R199, -R60 ;  /* 0x000000c7263c7223 */ /* 0x000fe2000001083c */
[----:B------:R-:W-:Y:S01]  /*8cb0*/  FMUL.FTZ R68, R41, -R62 ;  /* 0x8000003e29447220 */ /* 0x000fe20000410000 */
[----:B------:R-:W-:Y:S01]  /*8cc0*/  FFMA.FTZ R64, R32, R65, R64 ;  /* 0x0000004120407223 */ /* 0x000fe20000010040 */
[----:B------:R-:W-:Y:S01]  /*8cd0*/  FADD.FTZ R196, R196, R61 ;  /* 0x0000003dc4c47221 */ /* 0x000fe20000010000 */
[----:B------:R-:W-:Y:S01]  /*8ce0*/  FADD.FTZ R197, R197, R60 ;  /* 0x0000003cc5c57221 */ /* 0x000fe20000010000 */
[-C--:B------:R-:W-:Y:S01]  /*8cf0*/  FMUL.FTZ R65, R41, -R63.reuse ;  /* 0x8000003f29417220 */ /* 0x080fe20000410000 */
[----:B------:R-:W-:Y:S01]  /*8d00*/  FFMA.FTZ R68, R42, R63, R68 ;  /* 0x0000003f2a447223 */ /* 0x000fe20000010044 */
[CC--:B------:R-:W-:Y:S01]  /*8d10*/  FMUL.FTZ R61, R35.reuse, R196.reuse ;  /* 0x000000c4233d7220 */ /* 0x0c0fe20000410000 */
[-C--:B------:R-:W-:Y:S01]  /*8d20*/  FMUL.FTZ R63, R35, R197.reuse ;  /* 0x000000c5233f7220 */ /* 0x080fe20000410000 */
[----:B------:R-:W-:Y:S01]  /*8d30*/  FADD.FTZ R64, -R173, R64 ;  /* 0x00000040ad407221 */ /* 0x000fe20000010100 */
[----:B------:R-:W-:Y:S01]  /*8d40*/  FADD.FTZ R67, R92, R67 ;  /* 0x000000435c437221 */ /* 0x000fe20000010000 */
[C---:B------:R-:W-:Y:S01]  /*8d50*/  FFMA.FTZ R60, R36.reuse, R197, -R61 ;  /* 0x000000c5243c7223 */ /* 0x040fe2000001083d */
[----:B------:R-:W-:Y:S01]  /*8d60*/  FFMA.FTZ R63, R36, R196, R63 ;  /* 0x000000c4243f7223 */ /* 0x000fe2000001003f */
[----:B------:R-:W-:Y:S01]  /*8d70*/  FFMA.FTZ R66, R42, R62, -R65 ;  /* 0x0000003e2a427223 */ /* 0x000fe20000010841 */
[CC--:B------:R-:W-:Y:S01]  /*8d80*/  FMUL.FTZ R61, R33.reuse, -R64.reuse ;  /* 0x80000040213d7220 */ /* 0x0c0fe20000410000 */
        /* <DEDUP_REMOVED lines=20> */
[C---:B------:R-:W-:Y:S01]  /*8ed0*/  FMUL.FTZ R61, R31.reuse, R192 ;  /* 0x000000c01f3d7220 */ /* 0x040fe20000410000 */
[-C--:B------:R-:W-:Y:S01]  /*8ee0*/  FMUL.FTZ R63, R31, R193.reuse ;  /* 0x000000c11f3f7220 */ /* 0x080fe20000410000 */
        /* <DEDUP_REMOVED lines=52> */
[----:B------:R-:W-:Y:S01]  /*9230*/  MOV R71, UR6 ;  /* 0x0000000600477c02 */ /* 0x000fe20008000f00 */
[----:B------:R-:W-:Y:S01]  /*9240*/  FADD.FTZ R67, R86, R67 ;  /* 0x0000004356437221 */ /* 0x000fe20000010000 */
[----:B------:R-:W-:Y:S01]  /*9250*/  FMUL.FTZ R69, R45, -R66 ;  /* 0x800000422d457220 */ /* 0x000fe20000410000 */
[----:B------:R-:W-:Y:S01]  /*9260*/  FADD.FTZ R211, R211, R60 ;  /* 0x0000003cd3d37221 */ /* 0x000fe20000010000 */
[----:B------:R-:W-:Y:S01]  /*9270*/  FADD.FTZ R210, R210, R63 ;  /* 0x0000003fd2d27221 */ /* 0x000fe20000010000 */
[----:B------:R-:W-:Y:S01]  /*9280*/  LEA R122, R71, R126, 0x4 ;  /* 0x0000007e477a7211 */ /* 0x000fe200078e20ff */
[-C--:B------:R-:W-:Y:S01]  /*9290*/  FMUL.FTZ R71, R45, -R67.reuse ;  /* 0x800000432d477220 */ /* 0x080fe20000410000 */
[C---:B------:R-:W-:Y:S01]  /*92a0*/  FFMA.FTZ R68, R46.reuse, R67, -R69 ;  /* 0x000000432e447223 */ /* 0x040fe20000010845 */
[C---:B------:R-:W-:Y:S01]  /*92b0*/  FMUL.FTZ R67, R21.reuse, R210 ;  /* 0x000000d215437220 */ /* 0x040fe20000410000 */
[-C--:B------:R-:W-:Y:S01]  /*92c0*/  FMUL.FTZ R69, R21, R211.reuse ;  /* 0x000000d315457220 */ /* 0x080fe20000410000 */
[----:B------:R-:W-:Y:S01]  /*92d0*/  FFMA.FTZ R73, R46, R66, R71 ;  /* 0x000000422e497223 */ /* 0x000fe20000010047 */
[----:B------:R-:W-:Y:S01]  /*92e0*/  HFMA2.MMA R61, -RZ, RZ, 0, 0 ;  /* 0x00000000ff3d7435 */ /* 0x000fe200000001ff */
[C---:B------:R-:W-:Y:S01]  /*92f0*/  FFMA.FTZ R66, R22.reuse, R211, -R67 ;  /* 0x000000d316427223 */ /* 0x040fe20000010843 */
[----:B------:R-:W-:Y:S01]  /*9300*/  FFMA.FTZ R69, R22, R210, R69 ;  /* 0x000000d216457223 */ /* 0x000fe20000010045 */
[C---:B------:R-:W-:Y:S01]  /*9310*/  FMUL.FTZ R67, R45.reuse, -R65 ;  /* 0x800000412d437220 */ /* 0x040fe20000410000 */
[----:B------:R-:W-:Y:S01]  /*9320*/  FMUL.FTZ R71, R45, -R64 ;  /* 0x800000402d477220 */ /* 0x000fe20000410000 */
[----:B------:R-:W-:Y:S01]  /*9330*/  FADD.FTZ R201, R201, R66 ;  /* 0x00000042c9c97221 */ /* 0x000fe20000010000 */
[----:B------:R-:W-:Y:S01]  /*9340*/  FADD.FTZ R200, R200, R69 ;  /* 0x00000045c8c87221 */ /* 0x000fe20000010000 */
[----:B------:R-:W-:Y:S01]  /*9350*/  FADD.FTZ R66, R85, R68 ;  /* 0x0000004455427221 */ /* 0x000fe20000010000 */
[----:B------:R-:W-:Y:S01]  /*9360*/  MOV R60, 0x3f800000 ;  /* 0x3f800000003c7802 */ /* 0x000fe20000000f00 */
[CC--:B------:R-:W-:Y:S01]  /*9370*/  FMUL.FTZ R69, R19.reuse, R201.reuse ;  /* 0x000000c913457220 */ /* 0x0c0fe20000410000 */
[----:B------:R-:W-:Y:S01]  /*9380*/  FMUL.FTZ R68, R19, R200 ;  /* 0x000000c813447220 */ /* 0x000fe20000410000 */
[----:B------:R-:W-:Y:S01]  /*9390*/  CS2R R62, SRZ ;  /* 0x00000000003e7805 */ /* 0x000fe2000001ff00 */
[----:B------:R-:W-:Y:S01]  /*93a0*/  FFMA.FTZ R64, R46, R64, -R67 ;  /* 0x000000402e407223 */ /* 0x000fe20000010843 */
[C---:B------:R-:W-:Y:S01]  /*93b0*/  FFMA.FTZ R69, R20.reuse, R200, R69 ;  /* 0x000000c814457223 */ /* 0x040fe20000010045 */
[----:B------:R-:W-:Y:S01]  /*93c0*/  FFMA.FTZ R68, R20, R201, -R68 ;  /* 0x000000c914447223 */ /* 0x000fe20000010844 */
[----:B------:R-:W-:Y:S01]  /*93d0*/  FFMA.FTZ R65, R46, R65, R71 ;  /* 0x000000412e417223 */ /* 0x000fe20000010047 */
[----:B------:R-:W-:Y:S01]  /*93e0*/  FADD.FTZ R67, -R166, R73 ;  /* 0x00000049a6437221 */ /* 0x000fe20000010100 */
[----:B------:R-:W-:Y:S01]  /*93f0*/  FADD.FTZ R190, R190, R69 ;  /* 0x00000045bebe7221 */ /* 0x000fe20000010000 */
[----:B------:R-:W-:Y:S01]  /*9400*/  FADD.FTZ R191, R191, R68 ;  /* 0x00000044bfbf7221 */ /* 0x000fe20000010000 */
[----:B------:R0:W1:Y:S02]  /*9410*/  @!P0 LDS.128 R60, [R122+0xee80] ;  /* 0x00ee80007a3c8984 */ /* 0x0000640000000c00 */
[CC--:B------:R-:W-:Y:S01]  /*9420*/  FMUL.FTZ R69, R17.reuse, R190.reuse ;  /* 0x000000be11457220 */ /* 0x0c0fe20000410000 */
[-C--:B------:R-:W-:Y:S01]  /*9430*/  FMUL.FTZ R71, R17, R191.reuse ;  /* 0x000000bf11477220 */ /* 0x080fe20000410000 */
[----:B------:R0:W-:Y:S02]  /*9440*/  STS.128 [R84+0xd080], R64 ;  /* 0x00d0804054007388 */ /* 0x0001e40000000c00 */
[C---:B------:R-:W-:Y:S01]  /*9450*/  FFMA.FTZ R68, R18.reuse, R191, -R69 ;  /* 0x000000bf12447223 */ /* 0x040fe20000010845 */
[----:B------:R-:W-:-:S03]  /*9460*/  FFMA.FTZ R71, R18, R190, R71 ;  /* 0x000000be12477223 */ /* 0x000fc60000010047 */
        /* <DEDUP_REMOVED lines=46> */
.L_x_6211:
[----:B------:R-:W-:Y:S04]  /*9750*/  BSSY B0, `(.L_x_6073) ;  /* 0x000000d000007945 */ /* 0x000fe80003800000 */
[----:B------:R-:W-:Y:S05]  /*9760*/  @!P0 BRA `(.L_x_6074) ;  /* 0x00000000002c8947 */ /* 0x000fea0003800000 */
[C---:B----4-:R-:W-:Y:S01]  /*9770*/  FMUL.FTZ R77, R248.reuse, R224 ;  /* 0x000000e0f84d7220 */ /* 0x050fe20000410000 */
[----:B0-----:R-:W-:-:S03]  /*9780*/  FMUL.FTZ R78, R248, R76 ;  /* 0x0000004cf84e7220 */ /* 0x001fc60000410000 */
[----:B------:R-:W-:Y:S01]  /*9790*/  FFMA.FTZ R77, R249, R76, R77 ;  /* 0x0000004cf94d7223 */ /* 0x000fe2000001004d */
[----:B---3--:R-:W-:Y:S01]  /*97a0*/  FMUL.FTZ R76, R248, R223 ;  /* 0x000000dff84c7220 */ /* 0x008fe20000410000 */
[----:B--2---:R-:W-:Y:S01]  /*97b0*/  FMUL.FTZ R248, R79, R248 ;  /* 0x000000f84ff87220 */ /* 0x004fe20000410000 */
[----:B------:R-:W-:Y:S01]  /*97c0*/  FFMA.FTZ R78, R249, R224, -R78 ;  /* 0x000000e0f94e7223 */ /* 0x000fe2000001084e */
[----:B------:R-:W-:Y:S01]  /*97d0*/  FADD.FTZ R246, R246, R77 ;  /* 0x0000004df6f67221 */ /* 0x000fe20000010000 */
[----:B------:R-:W-:Y:S01]  /*97e0*/  FFMA.FTZ R76, R79, R249, -R76 ;  /* 0x000000f94f4c7223 */ /* 0x000fe2000001084c */
[----:B------:R-:W-:Y:S01]  /*97f0*/  FFMA.FTZ R248, R249, R223, R248 ;  /* 0x000000dff9f87223 */ /* 0x000fe200000100f8 */
[----:B------:R-:W-:-:S03]  /*9800*/  FADD.FTZ R247, R247, R78 ;  /* 0x0000004ef7f77221 */ /* 0x000fc60000010000 */
[----:B------:R-:W-:-:S07]  /*9810*/  MOV R249, R76 ;  /* 0x0000004c00f97202 */ /* 0x000fce0000000f00 */
.L_x_6074:
[----:B------:R-:W-:Y:S05]  /*9820*/  BSYNC B0 ;  /* 0x0000000000007941 */ /* 0x000fea0003800000 */
.L_x_6073:
[----:B------:R-:W-:Y:S01]  /*9830*/  UMOV UR18, 0xffffffff ;  /* 0xffffffff00127882 */ /* 0x000fe20000000000 */
[----:B------:R-:W-:Y:S02]  /*9840*/  ISETP.GT.U32.AND P0, PT, R236, 0x1d, PT ;  /* 0x0000001dec00780c */ /* 0x000fe40003f04070 */
[----:B------:R-:W-:Y:S11]  /*9850*/  BRA.DIV UR18, `(.L_x_6075) ;  /* 0x0000007612d87947 */ /* 0x000ff6000b800000 */
[----:B--2---:R2:W1:Y:S04]  /*9860*/  SHFL.DOWN PT, R79, R249, 0x2, 0x1f ;  /* 0x08401f00f94f7f89 */ /* 0x00446800000e0000 */
[----:B---3--:R2:W3:Y:S04]  /*9870*/  SHFL.DOWN PT, R223, R248, 0x2, 0x1f ;  /* 0x08401f00f8df7f89 */ /* 0x0084e800000e0000 */
[----:B----4-:R2:W4:Y:S04]  /*9880*/  SHFL.DOWN PT, R224, R247, 0x2, 0x1f ;  /* 0x08401f00f7e07f89 */ /* 0x01052800000e0000 */
[----:B0-----:R2:W0:Y:S02]  /*9890*/  SHFL.DOWN PT, R76, R246, 0x2, 0x1f ;  /* 0x08401f00f64c7f89 */ /* 0x00142400000e0000 */
.L_x_6217:
[----:B------:R-:W-:Y:S04]  /*98a0*/  BSSY B0, `(.L_x_6076) ;  /* 0x000000d000007945 */ /* 0x000fe80003800000 */
[----:B------:R-:W-:Y:S05]  /*98b0*/  @P0 BRA `(.L_x_6077) ;  /* 0x00000000002c0947 */ /* 0x000fea0003800000 */
[C---:B----4-:R-:W-:Y:S01]  /*98c0*/  FMUL.FTZ R77, R248.reuse, R224 ;  /* 0x000000e0f84d7220 */ /* 0x050fe20000410000 */
[----:B0-----:R-:W-:-:S03]  /*98d0*/  FMUL.FTZ R78, R248, R76 ;  /* 0x0000004cf84e7220 */ /* 0x001fc60000410000 */
[C---:B------:R-:W-:Y:S01]  /*98e0*/  FFMA.FTZ R77, R249.reuse, R76, R77 ;  /* 0x0000004cf94d7223 */ /* 0x040fe2000001004d */
[C---:B---3--:R-:W-:Y:S01]  /*98f0*/  FMUL.FTZ R76, R248.reuse, R223 ;  /* 0x000000dff84c7220 */ /* 0x048fe20000410000 */
[-C--:B-12---:R-:W-:Y:S01]  /*9900*/  FMUL.FTZ R248, R248, R79.reuse ;  /* 0x0000004ff8f87220 */ /* 0x086fe20000410000 */
[C---:B------:R-:W-:Y:S01]  /*9910*/  FFMA.FTZ R78, R249.reuse, R224, -R78 ;  /* 0x000000e0f94e7223 */ /* 0x040fe2000001084e */
[----:B------:R-:W-:Y:S01]  /*9920*/  FADD.FTZ R246, R246, R77 ;  /* 0x0000004df6f67221 */ /* 0x000fe20000010000 */
[C---:B------:R-:W-:Y:S01]  /*9930*/  FFMA.FTZ R76, R249.reuse, R79, -R76 ;  /* 0x0000004ff94c7223 */ /* 0x040fe2000001084c */
[----:B------:R-:W-:Y:S01]  /*9940*/  FFMA.FTZ R248, R249, R223, R248 ;  /* 0x000000dff9f87223 */ /* 0x000fe200000100f8 */
[----:B------:R-:W-:-:S03]  /*9950*/  FADD.FTZ R247, R247, R78 ;  /* 0x0000004ef7f77221 */ /* 0x000fc60000010000 */
[----:B------:R-:W-:-:S07]  /*9960*/  MOV R249, R76 ;  /* 0x0000004c00f97202 */ /* 0x000fce0000000f00 */
.L_x_6077:
[----:B------:R-:W-:Y:S05]  /*9970*/  BSYNC B0 ;  /* 0x0000000000007941 */ /* 0x000fea0003800000 */
.L_x_6076:
[----:B------:R-:W-:Y:S01]  /*9980*/  UMOV UR18, 0xffffffff ;  /* 0xffffffff00127882 */ /* 0x000fe20000000000 */
[----:B------:R-:W-:Y:S02]  /*9990*/  ISETP.GT.U32.AND P0, PT, R236, 0x1b, PT ;  /* 0x0000001bec00780c */ /* 0x000fe40003f04070 */
[----:B------:R-:W-:Y:S11]  /*99a0*/  BRA.DIV UR18, `(.L_x_6078) ;  /* 0x0000007612f47947 */ /* 0x000ff6000b800000 */
[----:B-1----:R1:W1:Y:S04]  /*99b0*/  SHFL.DOWN PT, R79, R249, 0x4, 0x1f ;  /* 0x08801f00f94f7f89 */ /* 0x00226800000e0000 */
[----:B---3--:R3:W1:Y:S04]  /*99c0*/  SHFL.DOWN PT, R223, R248, 0x4, 0x1f ;  /* 0x08801f00f8df7f89 */ /* 0x00866800000e0000 */
[----:B----4-:R3:W4:Y:S04]  /*99d0*/  SHFL.DOWN PT, R224, R247, 0x4, 0x1f ;  /* 0x08801f00f7e07f89 */ /* 0x01072800000e0000 */
[----:B0-----:R3:W0:Y:S02]  /*99e0*/  SHFL.DOWN PT, R76, R246, 0x4, 0x1f ;  /* 0x08801f00f64c7f89 */ /* 0x00162400000e0000 */
.L_x_6223:
[----:B------:R-:W-:Y:S04]  /*99f0*/  BSSY B0, `(.L_x_6079) ;  /* 0x000000d000007945 */ /* 0x000fe80003800000 */
[----:B------:R-:W-:Y:S05]  /*9a00*/  @P0 BRA `(.L_x_6080) ;  /* 0x00000000002c0947 */ /* 0x000fea0003800000 */
[C---:B----4-:R-:W-:Y:S01]  /*9a10*/  FMUL.FTZ R77, R248.reuse, R224 ;  /* 0x000000e0f84d7220 */ /* 0x050fe20000410000 */
[----:B0-----:R-:W-:-:S03]  /*9a20*/  FMUL.FTZ R78, R248, R76 ;  /* 0x0000004cf84e7220 */ /* 0x001fc60000410000 */
[C---:B------:R-:W-:Y:S01]  /*9a30*/  FFMA.FTZ R77, R249.reuse, R76, R77 ;  /* 0x0000004cf94d7223 */ /* 0x040fe2000001004d */
[C---:B-1----:R-:W-:Y:S01]  /*9a40*/  FMUL.FTZ R76, R248.reuse, R223 ;  /* 0x000000dff84c7220 */ /* 0x042fe20000410000 */
[-C--:B--23--:R-:W-:Y:S01]  /*9a50*/  FMUL.FTZ R248, R248, R79.reuse ;  /* 0x0000004ff8f87220 */ /* 0x08cfe20000410000 */
[C---:B------:R-:W-:Y:S01]  /*9a60*/  FFMA.FTZ R78, R249.reuse, R224, -R78 ;  /* 0x000000e0f94e7223 */ /* 0x040fe2000001084e */
[----:B------:R-:W-:Y:S01]  /*9a70*/  FADD.FTZ R246, R246, R77 ;  /* 0x0000004df6f67221 */ /* 0x000fe20000010000 */
[C---:B------:R-:W-:Y:S01]  /*9a80*/  FFMA.FTZ R76, R249.reuse, R79, -R76 ;  /* 0x0000004ff94c7223 */ /* 0x040fe2000001084c */
[----:B------:R-:W-:Y:S01]  /*9a90*/  FFMA.FTZ R248, R249, R223, R248 ;  /* 0x000000dff9f87223 */ /* 0x000fe200000100f8 */
[----:B------:R-:W-:-:S03]  /*9aa0*/  FADD.FTZ R247, R247, R78 ;  /* 0x0000004ef7f77221 */ /* 0x000fc60000010000 */
[----:B------:R-:W-:-:S07]  /*9ab0*/  MOV R249, R76 ;  /* 0x0000004c00f97202 */ /* 0x000fce0000000f00 */
.L_x_6080:
[----:B------:R-:W-:Y:S05]  /*9ac0*/  BSYNC B0 ;  /* 0x0000000000007941 */ /* 0x000fea0003800000 */
.L_x_6079:
[----:B------:R-:W-:Y:S01]  /*9ad0*/  UMOV UR18, 0xffffffff ;  /* 0xffffffff00127882 */ /* 0x000fe20000000000 */
[----:B------:R-:W-:Y:S02]  /*9ae0*/  ISETP.GT.U32.AND P0, PT, R236, 0x17, PT ;  /* 0x00000017ec00780c */ /* 0x000fe40003f04070 */
[----:B------:R-:W-:Y:S11]  /*9af0*/  BRA.DIV UR18, `(.L_x_6081) ;  /* 0x0000007a12107947 */ /* 0x000ff6000b800000 */
[----:B-1----:R1:W1:Y:S04]  /*9b00*/  SHFL.DOWN PT, R79, R249, 0x8, 0x1f ;  /* 0x09001f00f94f7f89 */ /* 0x00226800000e0000 */
[----:B------:R0:W1:Y:S04]  /*9b10*/  SHFL.DOWN PT, R223, R248, 0x8, 0x1f ;  /* 0x09001f00f8df7f89 */ /* 0x00006800000e0000 */
[----:B----4-:R4:W1:Y:S04]  /*9b20*/  SHFL.DOWN PT, R224, R247, 0x8, 0x1f ;  /* 0x09001f00f7e07f89 */ /* 0x01086800000e0000 */
[----:B0-----:R4:W0:Y:S02]  /*9b30*/  SHFL.DOWN PT, R76, R246, 0x8, 0x1f ;  /* 0x09001f00f64c7f89 */ /* 0x00182400000e0000 */
.L_x_6229:
[----:B------:R-:W-:Y:S04]  /*9b40*/  BSSY B0, `(.L_x_6082) ;  /* 0x000000d000007945 */ /* 0x000fe80003800000 */
[----:B------:R-:W-:Y:S05]  /*9b50*/  @P0 BRA `(.L_x_6083) ;  /* 0x00000000002c0947 */ /* 0x000fea0003800000 */
[C---:B-1----:R-:W-:Y:S01]  /*9b60*/  FMUL.FTZ R77, R248.reuse, R224 ;  /* 0x000000e0f84d7220 */ /* 0x042fe20000410000 */
[----:B0-----:R-:W-:-:S03]  /*9b70*/  FMUL.FTZ R78, R248, R76 ;  /* 0x0000004cf84e7220 */ /* 0x001fc60000410000 */
[C---:B------:R-:W-:Y:S01]  /*9b80*/  FFMA.FTZ R77, R249.reuse, R76, R77 ;  /* 0x0000004cf94d7223 */ /* 0x040fe2000001004d */
[C---:B------:R-:W-:Y:S01]  /*9b90*/  FMUL.FTZ R76, R248.reuse, R223 ;  /* 0x000000dff84c7220 */ /* 0x040fe20000410000 */
[-C--:B--23--:R-:W-:Y:S01]  /*9ba0*/  FMUL.FTZ R248, R248, R79.reuse ;  /* 0x0000004ff8f87220 */ /* 0x08cfe20000410000 */
[C---:B------:R-:W-:Y:S01]  /*9bb0*/  FFMA.FTZ R78, R249.reuse, R224, -R78 ;  /* 0x000000e0f94e7223 */ /* 0x040fe2000001084e */
[----:B----4-:R-:W-:Y:S01]  /*9bc0*/  FADD.FTZ R246, R246, R77 ;  /* 0x0000004df6f67221 */ /* 0x010fe20000010000 */
[C---:B------:R-:W-:Y:S01]  /*9bd0*/  FFMA.FTZ R76, R249.reuse, R79, -R76 ;  /* 0x0000004ff94c7223 */ /* 0x040fe2000001084c */
[----:B------:R-:W-:Y:S01]  /*9be0*/  FFMA.FTZ R248, R249, R223, R248 ;  /* 0x000000dff9f87223 */ /* 0x000fe200000100f8 */
[----:B------:R-:W-:-:S03]  /*9bf0*/  FADD.FTZ R247, R247, R78 ;  /* 0x0000004ef7f77221 */ /* 0x000fc60000010000 */
[----:B------:R-:W-:-:S07]  /*9c00*/  MOV R249, R76 ;  /* 0x0000004c00f97202 */ /* 0x000fce0000000f00 */
.L_x_6083:
[----:B------:R-:W-:Y:S05]  /*9c10*/  BSYNC B0 ;  /* 0x0000000000007941 */ /* 0x000fea0003800000 */
.L_x_6082:
[----:B------:R-:W-:Y:S01]  /*9c20*/  UMOV UR18, 0xffffffff ;  /* 0xffffffff00127882 */ /* 0x000fe20000000000 */
[----:B------:R-:W-:Y:S02]  /*9c30*/  ISETP.GT.U32.AND P0, PT, R236, 0xf, PT ;  /* 0x0000000fec00780c */ /* 0x000fe40003f04070 */
[----:B------:R-:W-:Y:S11]  /*9c40*/  BRA.DIV UR18, `(.L_x_6084) ;  /* 0x0000007a122c7947 */ /* 0x000ff6000b800000 */
[----:B-1----:R1:W1:Y:S04]  /*9c50*/  SHFL.DOWN PT, R79, R249, 0x10, 0x1f ;  /* 0x0a001f00f94f7f89 */ /* 0x00226800000e0000 */
[----:B------:R0:W1:Y:S04]  /*9c60*/  SHFL.DOWN PT, R223, R248, 0x10, 0x1f ;  /* 0x0a001f00f8df7f89 */ /* 0x00006800000e0000 */
[----:B------:R1:W1:Y:S04]  /*9c70*/  SHFL.DOWN PT, R224, R247, 0x10, 0x1f ;  /* 0x0a001f00f7e07f89 */ /* 0x00026800000e0000 */
[----:B0-----:R0:W0:Y:S02]  /*9c80*/  SHFL.DOWN PT, R76, R246, 0x10, 0x1f ;  /* 0x0a001f00f64c7f89 */ /* 0x00102400000e0000 */
.L_x_6235:
        /* <DEDUP_REMOVED lines=13> */
.L_x_6086:
[----:B------:R-:W-:Y:S05]  /*9d60*/  BSYNC B0 ;  /* 0x0000000000007941 */ /* 0x000fea0003800000 */
.L_x_6085:
[----:B------:R-:W-:Y:S01]  /*9d70*/  UMOV UR18, 0xffffffff ;  /* 0xffffffff00127882 */ /* 0x000fe20000000000 */
[----:B------:R-:W-:Y:S02]  /*9d80*/  ISETP.NE.AND P0, PT, R127, 0x1f, PT ;  /* 0x0000001f7f00780c */ /* 0x000fe40003f05270 */
[----:B------:R-:W-:Y:S11]  /*9d90*/  BRA.DIV UR18, `(.L_x_6087) ;  /* 0x0000007a12487947 */ /* 0x000ff6000b800000 */
[----:B------:R-:W5:Y:S04]  /*9da0*/  SHFL.IDX PT, R250, R248, RZ, 0x1f ;  /* 0x00001ffff8fa7589 */ /* 0x000f6800000e0000 */
[----:B------:R-:W0:Y:S04]  /*9db0*/  SHFL.IDX PT, R235, R249, RZ, 0x1f ;  /* 0x00001ffff9eb7589 */ /* 0x000e2800000e0000 */
[----:B------:R-:W0:Y:S04]  /*9dc0*/  SHFL.IDX PT, R238, R247, RZ, 0x1f ;  /* 0x00001ffff7ee7589 */ /* 0x000e2800000e0000 */
[----:B------:R-:W0:Y:S04]  /*9dd0*/  SHFL.IDX PT, R239, R246, RZ, 0x1f ;  /* 0x00001ffff6ef7589 */ /* 0x000e2800000e0000 */
[----:B-12---:R-:W1:Y:S04]  /*9de0*/  SHFL.DOWN PT, R249, R249, 0x1, 0x1f ;  /* 0x08201f00f9f97f89 */ /* 0x006e6800000e0000 */
[----:B---3--:R-:W2:Y:S04]  /*9df0*/  SHFL.DOWN PT, R248, R248, 0x1, 0x1f ;  /* 0x08201f00f8f87f89 */ /* 0x008ea800000e0000 */
[----:B----4-:R-:W3:Y:S01]  /*9e00*/  SHFL.DOWN PT, R247, R247, 0x1, 0x1f ;  /* 0x08201f00f7f77f89 */ /* 0x010ee200000e0000 */
        /* <DEDUP_REMOVED lines=11> */
.L_x_6249:
        /* <DEDUP_REMOVED lines=8> */
[----:B------:R-:W-:Y:S01]  /*9f40*/  FFMA.FTZ R76, R249, R76, -R79 ;  /* 0x0000004cf94c7223 */ /* 0x000fe2000001084f */
[----:B------:R-:W-:Y:S01]  /*9f50*/  FADD.FTZ R78, R247, R78 ;  /* 0x0000004ef74e7221 */ /* 0x000fe20000010000 */
[----:B------:R-:W-:Y:S01]  /*9f60*/  FFMA.FTZ R77, R249, R77, R248 ;  /* 0x0000004df94d7223 */ /* 0x000fe200000100f8 */
[----:B------:R-:W-:-:S07]  /*9f70*/  FADD.FTZ R79, R246, R223 ;  /* 0x000000dff64f7221 */ /* 0x000fce0000010000 */
.L_x_6089:
[----:B------:R-:W-:Y:S05]  /*9f80*/  BSYNC B0 ;  /* 0x0000000000007941 */ /* 0x000fea0003800000 */
.L_x_6088:
        /* <DEDUP_REMOVED lines=38> */
.L_x_6071:
[----:B------:R-:W-:Y:S05]  /*a1f0*/  WARPSYNC.ALL ;  /* 0x0000000000007948 */ /* 0x000fea0003800000 */
[----:B------:R-:W-:Y:S01]  /*a200*/  ISETP.NE.AND P0, PT, R127, RZ, PT ;  /* 0x000000ff7f00720c */ /* 0x000fe20003f05270 */
[----:B------:R-:W-:Y:S01]  /*a210*/  BAR.SYNC.DEFER_BLOCKING 0x0 ;  /* 0x0000000000007b1d */ /* 0x000fe20000010000 */
[----:B------:R-:W-:Y:S01]  /*a220*/  FMUL.FTZ R69, R83, R107 ;  /* 0x0000006b53457220 */ /* 0x000fe20000410000 */
[----:B--2---:R-:W-:Y:S01]  /*a230*/  SHF.L.U32 R78, R54, 0x10, RZ ;  /* 0x00000010364e7819 */ /* 0x004fe200000006ff */
[----:B------:R-:W-:Y:S01]  /*a240*/  FFMA.FTZ R246, -R16, R188, -RZ ;  /* 0x000000bc10f67223 */ /* 0x000fe200000109ff */
[----:B------:R-:W-:Y:S01]  /*a250*/  SHF.L.U32 R235, R52, 0x10, RZ ;  /* 0x0000001034eb7819 */ /* 0x000fe200000006ff */
[----:B------:R-:W-:Y:S01]  /*a260*/  FMUL.FTZ R249, R16, R189 ;  /* 0x000000bd10f97220 */ /* 0x000fe20000410000 */
[----:B------:R-:W-:Y:S01]  /*a270*/  IADD3 R224, R127, 0x200, RZ ;  /* 0x000002007fe07810 */ /* 0x000fe20007ffe0ff */
[----:B------:R-:W-:Y:S01]  /*a280*/  UIADD3 UR18, -UR7, UR46, URZ ;  /* 0x0000002e07127290 */ /* 0x000fe2000fffe13f */
[----:B------:R-:W-:Y:S01]  /*a290*/  FMUL.FTZ R250, R15, R187 ;  /* 0x000000bb0ffa7220 */ /* 0x000fe20000410000 */
[----:B------:R-:W-:Y:S01]  /*a2a0*/  USHF.R.S32.HI UR19, URZ, 0x1f, UR15 ;  /* 0x0000001f3f137899 */ /* 0x000fe2000801140f */
[----:B------:R-:W-:Y:S01]  /*a2b0*/  BSSY B0, `(.L_x_6090) ;  /* 0x00002dd000007945 */ /* 0x000fe20003800000 */
[----:B------:R-:W-:-:S04]  /*a2c0*/  ULEA UR18, UR18, 0xfffff800, 0xb ;  /* 0xfffff80012127891 */ /* 0x000fc8000f8e583f */
[----:B------:R-:W-:Y:S01]  /*a2d0*/  UIADD3 UR18, UR59, -UR18, URZ ;  /* 0x800000123b127290 */ /* 0x000fe2000fffe03f */
[----:B0-----:R-:W0:Y:S04]  /*a2e0*/  LDS.64 R64, [R84+0xd088] ;  /* 0x00d0880054407984 */ /* 0x001e280000000a00 */
[----:B-1----:R1:W-:Y:S02]  /*a2f0*/  @!P0 STS.128 [R122+0xee80], R60 ;  /* 0x00ee803c7a008388 */ /* 0x0023e40000000c00 */
[----:B-1----:R-:W-:Y:S01]  /*a300*/  FMUL.FTZ R62, R158, R113 ;  /* 0x000000719e3e7220 */ /* 0x002fe20000410000 */
        /* <DEDUP_REMOVED lines=8> */
[----:B------:R-:W-:Y:S01]  /*a390*/  FMUL.FTZ R64, R68, UR45 ;  /* 0x0000002d44407c20 */ /* 0x000fe20008410000 */
[----:B------:R-:W-:Y:S01]  /*a3a0*/  FMUL.FTZ R67, R82, R66 ;  /* 0x0000004252437220 */ /* 0x000fe20000410000 */
[C---:B------:R-:W-:Y:S01]  /*a3b0*/  FFMA.FTZ R65, R18.reuse, R68, -R65 ;  /* 0x0000004412417223 */ /* 0x040fe20000010841 */
[----:B------:R-:W-:Y:S01]  /*a3c0*/  FFMA.FTZ R17, R18, R66, R17 ;  /* 0x0000004212117223 */ /* 0x000fe20000010011 */
[C---:B------:R-:W-:Y:S01]  /*a3d0*/  FMUL.FTZ R18, R66.reuse, UR45 ;  /* 0x0000002d42127c20 */ /* 0x040fe20008410000 */
[----:B------:R-:W-:Y:S01]  /*a3e0*/  FFMA.FTZ R71, R66, UR44, -R64 ;  /* 0x0000002c42477c23 */ /* 0x000fe20008010840 */
[----:B------:R-:W-:Y:S01]  /*a3f0*/  FFMA.FTZ R82, R82, -R69, R222 ;  /* 0x8000004552527223 */ /* 0x000fe200000100de */
[-C--:B------:R-:W-:Y:S01]  /*a400*/  FMUL.FTZ R66, R66, R107.reuse ;  /* 0x0000006b42427220 */ /* 0x080fe20000410000 */
[C---:B------:R-:W-:Y:S01]  /*a410*/  FMUL.FTZ R64, R68.reuse, R107 ;  /* 0x0000006b44407220 */ /* 0x040fe20000410000 */
[----:B------:R-:W-:Y:S01]  /*a420*/  FFMA.FTZ R60, R68, UR44, R18 ;  /* 0x0000002c443c7c23 */ /* 0x000fe20008010012 */
[----:B------:R-:W-:Y:S01]  /*a430*/  FFMA.FTZ R69, R160, -R69, R221 ;  /* 0x80000045a0457223 */ /* 0x000fe200000100dd */
[C---:B------:R-:W-:Y:S01]  /*a440*/  FMUL.FTZ R18, R82.reuse, R66 ;  /* 0x0000004252127220 */ /* 0x040fe20000410000 */
[CC--:B------:R-:W-:Y:S01]  /*a450*/  FMUL.FTZ R61, R82.reuse, R64.reuse ;  /* 0x00000040523d7220 */ /* 0x0c0fe20000410000 */
[----:B------:R-:W-:Y:S01]  /*a460*/  FMUL.FTZ R71, R82, R71 ;  /* 0x0000004752477220 */ /* 0x000fe20000410000 */
[----:B------:R-:W-:Y:S01]  /*a470*/  FADD.FTZ R180, -R180, R17 ;  /* 0x00000011b4b47221 */ /* 0x000fe20000010100 */
[----:B------:R-:W-:Y:S01]  /*a480*/  FADD.FTZ R164, R164, R65 ;  /* 0x00000041a4a47221 */ /* 0x000fe20000010000 */
[C---:B------:R-:W-:Y:S01]  /*a490*/  FFMA.FTZ R17, R69.reuse, R64, R18 ;  /* 0x0000004045117223 */ /* 0x040fe20000010012 */
[----:B------:R-:W-:Y:S01]  /*a4a0*/  FFMA.FTZ R67, R160, R68, R67 ;  /* 0x00000044a0437223 */ /* 0x000fe20000010043 */
[C---:B------:R-:W-:Y:S01]  /*a4b0*/  FFMA.FTZ R18, R69.reuse, R66, -R61 ;  /* 0x0000004245127223 */ /* 0x040fe2000001083d */
[----:B------:R-:W-:Y:S01]  /*a4c0*/  FFMA.FTZ R60, R69, R60, R71 ;  /* 0x0000003c453c7223 */ /* 0x000fe20000010047 */
[C---:B------:R-:W-:Y:S01]  /*a4d0*/  FMUL.FTZ R61, R19.reuse, -R180 ;  /* 0x800000b4133d7220 */ /* 0x040fe20000410000 */
[-C--:B------:R-:W-:Y:S01]  /*a4e0*/  FMUL.FTZ R19, R19, -R164.reuse ;  /* 0x800000a413137220 */ /* 0x080fe20000410000 */
[----:B------:R-:W-:Y:S01]  /*a4f0*/  FMUL.FTZ R65, R164, UR45 ;  /* 0x0000002da4417c20 */ /* 0x000fe20008410000 */
[C---:B------:R-:W-:Y:S01]  /*a500*/  FFMA.FTZ R68, R83.reuse, R67, R60 ;  /* 0x0000004353447223 */ /* 0x040fe2000001003c */
[C---:B------:R-:W-:Y:S01]  /*a510*/  FFMA.FTZ R60, R20.reuse, R164, -R61 ;  /* 0x000000a4143c7223 */ /* 0x040fe2000001083d */
[C---:B------:R-:W-:Y:S01]  /*a520*/  FMUL.FTZ R63, R83.reuse, R64 ;  /* 0x00000040533f7220 */ /* 0x040fe20000410000 */
[----:B------:R-:W-:Y:S01]  /*a530*/  FFMA.FTZ R20, R20, R180, R19 ;  /* 0x000000b414147223 */ /* 0x000fe20000010013 */
[----:B------:R-:W-:Y:S01]  /*a540*/  FMUL.FTZ R64, R83, R66 ;  /* 0x0000004253407220 */ /* 0x000fe20000410000 */
[-C--:B------:R-:W-:Y:S01]  /*a550*/  FFMA.FTZ R19, R154, -R62.reuse, R190 ;  /* 0x8000003e9a137223 */ /* 0x080fe200000100be */
[C---:B------:R-:W-:Y:S01]  /*a560*/  FMUL.FTZ R69, R180.reuse, R113 ;  /* 0x00000071b4457220 */ /* 0x040fe20000410000 */
[C---:B------:R-:W-:Y:S01]  /*a570*/  FMUL.FTZ R61, R180.reuse, UR45 ;  /* 0x0000002db43d7c20 */ /* 0x040fe20008410000 */
[----:B------:R-:W-:Y:S01]  /*a580*/  FFMA.FTZ R66, R180, UR44, -R65 ;  /* 0x0000002cb4427c23 */ /* 0x000fe20008010841 */
[----:B------:R-:W-:Y:S01]  /*a590*/  FFMA.FTZ R212, R67, R107, R212 ;  /* 0x0000006b43d47223 */ /* 0x000fe200000100d4 */
[C---:B------:R-:W-:Y:S01]  /*a5a0*/  FMUL.FTZ R65, R164.reuse, R113 ;  /* 0x00000071a4417220 */ /* 0x040fe20000410000 */
[----:B------:R-:W-:Y:S01]  /*a5b0*/  FFMA.FTZ R62, R159, -R62, R191 ;  /* 0x8000003e9f3e7223 */ /* 0x000fe200000100bf */
[C---:B------:R-:W-:Y:S01]  /*a5c0*/  FMUL.FTZ R67, R19.reuse, R69 ;  /* 0x0000004513437220 */ /* 0x040fe20000410000 */
[----:B------:R-:W-:Y:S01]  /*a5d0*/  FFMA.FTZ R61, R164, UR44, R61 ;  /* 0x0000002ca43d7c23 */ /* 0x000fe2000801003d */
[----:B------:R-:W-:Y:S01]  /*a5e0*/  FMUL.FTZ R66, R19, R66 ;  /* 0x0000004213427220 */ /* 0x000fe20000410000 */
[----:B------:R-:W-:Y:S01]  /*a5f0*/  FADD.FTZ R70, -R179, R20 ;  /* 0x00000014b3467221 */ /* 0x000fe20000010100 */
[----:B------:R-:W-:Y:S01]  /*a600*/  FMUL.FTZ R154, R154, R180 ;  /* 0x000000b49a9a7220 */ /* 0x000fe20000410000 */
[----:B------:R-:W-:Y:S01]  /*a610*/  FADD.FTZ R71, R163, R60 ;  /* 0x0000003ca3477221 */ /* 0x000fe20000010000 */
[-C--:B------:R-:W-:Y:S01]  /*a620*/  FMUL.FTZ R20, R19, R65.reuse ;  /* 0x0000004113147220 */ /* 0x080fe20000410000 */
[C---:B------:R-:W-:Y:S01]  /*a630*/  FFMA.FTZ R19, R62.reuse, R65, R67 ;  /* 0x000000413e137223 */ /* 0x040fe20000010043 */
[----:B------:R-:W-:Y:S01]  /*a640*/  FFMA.FTZ R67, R62, R61, R66 ;  /* 0x0000003d3e437223 */ /* 0x000fe20000010042 */
[----:B------:R-:W-:Y:S01]  /*a650*/  FMUL.FTZ R61, R21, -R70 ;  /* 0x80000046153d7220 */ /* 0x000fe20000410000 */
[----:B------:R-:W-:Y:S01]  /*a660*/  FFMA.FTZ R154, R159, R164, R154 ;  /* 0x000000a49f9a7223 */ /* 0x000fe2000001009a */
[-C--:B------:R-:W-:Y:S01]  /*a670*/  FMUL.FTZ R21, R21, -R71.reuse ;  /* 0x8000004715157220 */ /* 0x080fe20000410000 */
[----:B------:R-:W-:Y:S01]  /*a680*/  FMUL.FTZ R60, R155, R108 ;  /* 0x0000006c9b3c7220 */ /* 0x000fe20000410000 */
[----:B------:R-:W-:Y:S01]  /*a690*/  FFMA.FTZ R61, R22, R71, -R61 ;  /* 0x00000047163d7223 */ /* 0x000fe2000001083d */
[----:B------:R-:W-:Y:S01]  /*a6a0*/  FFMA.FTZ R75, R158, R154, R67 ;  /* 0x0000009a9e4b7223 */ /* 0x000fe20000010043 */
[----:B------:R-:W-:Y:S01]  /*a6b0*/  FFMA.FTZ R21, R22, R70, R21 ;  /* 0x0000004616157223 */ /* 0x000fe20000010015 */
[-C--:B------:R-:W-:Y:S01]  /*a6c0*/  FFMA.FTZ R20, R62, R69.reuse, -R20 ;  /* 0x000000453e147223 */ /* 0x080fe20000010814 */
[C---:B------:R-:W-:Y:S01]  /*a6d0*/  FFMA.FTZ R22, R156.reuse, -R60, R200 ;  /* 0x8000003c9c167223 */ /* 0x040fe200000100c8 */
[----:B------:R-:W-:Y:S01]  /*a6e0*/  FMUL.FTZ R67, R71, UR45 ;  /* 0x0000002d47437c20 */ /* 0x000fe20008410000 */
[----:B------:R-:W-:Y:S01]  /*a6f0*/  FMUL.FTZ R156, R156, R70 ;  /* 0x000000469c9c7220 */ /* 0x000fe20000410000 */
[----:B------:R-:W-:Y:S01]  /*a700*/  FMUL.FTZ R62, R70, UR45 ;  /* 0x0000002d463e7c20 */ /* 0x000fe20008410000 */
[----:B------:R-:W-:Y:S01]  /*a710*/  FMUL.FTZ R66, R158, R69 ;  /* 0x000000459e427220 */ /* 0x000fe20000410000 */
[C---:B------:R-:W-:Y:S01]  /*a720*/  FFMA.FTZ R60, R157.reuse, -R60, R201 ;  /* 0x8000003c9d3c7223 */ /* 0x040fe200000100c9 */
[C---:B------:R-:W-:Y:S01]  /*a730*/  FFMA.FTZ R69, R70.reuse, UR44, -R67 ;  /* 0x0000002c46457c23 */ /* 0x040fe20008010843 */
[----:B------:R-:W-:Y:S01]  /*a740*/  FFMA.FTZ R157, R157, R71, R156 ;  /* 0x000000479d9d7223 */ /* 0x000fe2000001009c */
[C---:B------:R-:W-:Y:S01]  /*a750*/  FFMA.FTZ R67, R71.reuse, UR44, R62 ;  /* 0x0000002c47437c23 */ /* 0x040fe2000801003e */
[-C--:B------:R-:W-:Y:S01]  /*a760*/  FMUL.FTZ R73, R70, R108.reuse ;  /* 0x0000006c46497220 */ /* 0x080fe20000410000 */
[----:B------:R-:W-:Y:S01]  /*a770*/  FMUL.FTZ R71, R71, R108 ;  /* 0x0000006c47477220 */ /* 0x000fe20000410000 */
[----:B------:R-:W-:Y:S01]  /*a780*/  FADD.FTZ R70, -R178, R21 ;  /* 0x00000015b2467221 */ /* 0x000fe20000010100 */
[----:B------:R-:W-:Y:S01]  /*a790*/  FADD.FTZ R47, R68, R47 ;  /* 0x0000002f442f7221 */ /* 0x000fe20000010000 */
[----:B------:R-:W-:Y:S01]  /*a7a0*/  FADD.FTZ R162, R162, R61 ;  /* 0x0000003da2a27221 */ /* 0x000fe20000010000 */
[C---:B------:R-:W-:Y:S01]  /*a7b0*/  FMUL.FTZ R21, R22.reuse, R73 ;  /* 0x0000004916157220 */ /* 0x040fe20000410000 */
[C---:B------:R-:W-:Y:S01]  /*a7c0*/  FMUL.FTZ R68, R22.reuse, R71 ;  /* 0x0000004716447220 */ /* 0x040fe20000410000 */
[----:B------:R-:W-:Y:S01]  /*a7d0*/  FMUL.FTZ R62, R22, R69 ;  /* 0x00000045163e7220 */ /* 0x000fe20000410000 */
[C---:B------:R-:W-:Y:S01]  /*a7e0*/  FMUL.FTZ R61, R23.reuse, -R70 ;  /* 0x80000046173d7220 */ /* 0x040fe20000410000 */
[-C--:B------:R-:W-:Y:S01]  /*a7f0*/  FMUL.FTZ R23, R23, -R162.reuse ;  /* 0x800000a217177220 */ /* 0x080fe20000410000 */
[C---:B------:R-:W-:Y:S01]  /*a800*/  FFMA.FTZ R21, R60.reuse, R71, R21 ;  /* 0x000000473c157223 */ /* 0x040fe20000010015 */
[C---:B------:R-:W-:Y:S01]  /*a810*/  FFMA.FTZ R22, R60.reuse, R73, -R68 ;  /* 0x000000493c167223 */ /* 0x040fe20000010844 */
[----:B------:R-:W-:Y:S01]  /*a820*/  FFMA.FTZ R62, R60, R67, R62 ;  /* 0x000000433c3e7223 */ /* 0x000fe2000001003e */
[----:B------:R-:W-:Y:S01]  /*a830*/  FFMA.FTZ R60, R24, R162, -R61 ;  /* 0x000000a2183c7223 */ /* 0x000fe2000001083d */
[----:B------:R-:W-:Y:S01]  /*a840*/  FMUL.FTZ R69, R78, R115 ;  /* 0x000000734e457220 */ /* 0x000fe20000410000 */
[----:B------:R-:W-:Y:S01]  /*a850*/  FMUL.FTZ R61, R162, UR45 ;  /* 0x0000002da23d7c20 */ /* 0x000fe20008410000 */
[-C--:B------:R-:W-:Y:S01]  /*a860*/  FFMA.FTZ R24, R24, R70.reuse, R23 ;  /* 0x0000004618187223 */ /* 0x080fe20000010017 */
[----:B------:R-:W-:Y:S01]  /*a870*/  FFMA.FTZ R72, R155, R157, R62 ;  /* 0x0000009d9b487223 */ /* 0x000fe2000001003e */
[C---:B------:R-:W-:Y:S01]  /*a880*/  FMUL.FTZ R62, R148.reuse, R70 ;  /* 0x00000046943e7220 */ /* 0x040fe20000410000 */
[----:B------:R-:W-:Y:S01]  /*a890*/  FFMA.FTZ R148, R148, -R69, R210 ;  /* 0x8000004594947223 */ /* 0x000fe200000100d2 */
[----:B------:R-:W-:Y:S01]  /*a8a0*/  FFMA.FTZ R61, R70, UR44, -R61 ;  /* 0x0000002c463d7c23 */ /* 0x000fe2000801083d */
[----:B------:R-:W-:Y:S01]  /*a8b0*/  FADD.FTZ R76, -R177, R24 ;  /* 0x00000018b14c7221 */ /* 0x000fe20000010100 */
[----:B------:R-:W-:Y:S01]  /*a8c0*/  FADD.FTZ R74, R161, R60 ;  /* 0x0000003ca14a7221 */ /* 0x000fe20000010000 */
[----:B------:R-:W-:Y:S01]  /*a8d0*/  FMUL.FTZ R67, R155, R71 ;  /* 0x000000479b437220 */ /* 0x000fe20000410000 */
[----:B------:R-:W-:Y:S01]  /*a8e0*/  FMUL.FTZ R71, R148, R61 ;  /* 0x0000003d94477220 */ /* 0x000fe20000410000 */
[----:B------:R-:W-:Y:S01]  /*a8f0*/  FMUL.FTZ R23, R70, UR45 ;  /* 0x0000002d46177c20 */ /* 0x000fe20008410000 */
[C---:B------:R-:W-:Y:S01]  /*a900*/  FMUL.FTZ R61, R25.reuse, -R76 ;  /* 0x8000004c193d7220 */ /* 0x040fe20000410000 */
[----:B------:R-:W-:Y:S01]  /*a910*/  FMUL.FTZ R25, R25, -R74 ;  /* 0x8000004a19197220 */ /* 0x000fe20000410000 */
[----:B------:R-:W-:Y:S01]  /*a920*/  FFMA.FTZ R69, R153, -R69, R211 ;  /* 0x8000004599457223 */ /* 0x000fe200000100d3 */
[----:B------:R-:W-:Y:S01]  /*a930*/  FADD.FTZ R49, R72, R49 ;  /* 0x0000003148317221 */ /* 0x000fe20000010000 */
[----:B------:R-:W-:Y:S01]  /*a940*/  FFMA.FTZ R60, R162, UR44, R23 ;  /* 0x0000002ca23c7c23 */ /* 0x000fe20008010017 */
[----:B------:R-:W-:Y:S01]  /*a950*/  PRMT R72, R53, 0x7632, R72 ;  /* 0x0000763235487816 */ /* 0x000fe20000000048 */
[----:B------:R-:W-:Y:S01]  /*a960*/  FFMA.FTZ R25, R26, R76, R25 ;  /* 0x0000004c1a197223 */ /* 0x000fe20000010019 */
[----:B------:R-:W-:Y:S01]  /*a970*/  FMUL.FTZ R68, R155, R73 ;  /* 0x000000499b447220 */ /* 0x000fe20000410000 */
[-C--:B------:R-:W-:Y:S01]  /*a980*/  FMUL.FTZ R70, R70, R115.reuse ;  /* 0x0000007346467220 */ /* 0x080fe20000410000 */
[----:B------:R-:W-:Y:S01]  /*a990*/  FMUL.FTZ R73, R162, R115 ;  /* 0x00000073a2497220 */ /* 0x000fe20000410000 */
[----:B------:R-:W-:Y:S01]  /*a9a0*/  FFMA.FTZ R71, R69, R60, R71 ;  /* 0x0000003c45477223 */ /* 0x000fe20000010047 */
[----:B------:R-:W-:Y:S01]  /*a9b0*/  FFMA.FTZ R60, R26, R74, -R61 ;  /* 0x0000004a1a3c7223 */ /* 0x000fe2000001083d */
[----:B------:R-:W-:Y:S01]  /*a9c0*/  SHF.L.U32 R79, R72, 0x10, RZ ;  /* 0x00000010484f7819 */ /* 0x000fe200000006ff */
[----:B------:R-:W-:Y:S01]  /*a9d0*/  FADD.FTZ R176, -R176, R25 ;  /* 0x00000019b0b07221 */ /* 0x000fe20000010100 */
[----:B------:R-:W-:Y:S01]  /*a9e0*/  FADD.FTZ R48, R75, R48 ;  /* 0x000000304b307221 */ /* 0x000fe20000010000 */
[C---:B------:R-:W-:Y:S01]  /*a9f0*/  FMUL.FTZ R24, R148.reuse, R70 ;  /* 0x0000004694187220 */ /* 0x040fe20000410000 */
[----:B------:R-:W-:Y:S01]  /*aa00*/  FMUL.FTZ R75, R148, R73 ;  /* 0x00000049944b7220 */ /* 0x000fe20000410000 */
[----:B------:R-:W-:Y:S01]  /*aa10*/  FADD.FTZ R60, R95, R60 ;  /* 0x0000003c5f3c7221 */ /* 0x000fe20000010000 */
[----:B------:R-:W-:Y:S01]  /*aa20*/  FMUL.FTZ R25, R27, -R176 ;  /* 0x800000b01b197220 */ /* 0x000fe20000410000 */
[----:B------:R-:W-:Y:S01]  /*aa30*/  FMUL.FTZ R26, R79, R109 ;  /* 0x0000006d4f1a7220 */ /* 0x000fe20000410000 */
[----:B------:R-:W-:Y:S01]  /*aa40*/  FFMA.FTZ R62, R153, R162, R62 ;  /* 0x000000a2993e7223 */ /* 0x000fe2000001003e */
[C---:B------:R-:W-:Y:S01]  /*aa50*/  FFMA.FTZ R23, R69.reuse, R73, R24 ;  /* 0x0000004945177223 */ /* 0x040fe20000010018 */
[----:B------:R-:W-:Y:S01]  /*aa60*/  FFMA.FTZ R24, R69, R70, -R75 ;  /* 0x0000004645187223 */ /* 0x000fe2000001084b */
[C---:B------:R-:W-:Y:S01]  /*aa70*/  FMUL.FTZ R61, R149.reuse, R76 ;  /* 0x0000004c953d7220 */ /* 0x040fe20000410000 */
[----:B------:R-:W-:Y:S01]  /*aa80*/  FMUL.FTZ R69, R78, R70 ;  /* 0x000000464e457220 */ /* 0x000fe20000410000 */
[----:B------:R-:W-:Y:S01]  /*aa90*/  FFMA.FTZ R25, R28, R60, -R25 ;  /* 0x0000003c1c197223 */ /* 0x000fe20000010819 */
[-C--:B------:R-:W-:Y:S01]  /*aaa0*/  FFMA.FTZ R149, R149, -R26.reuse, R202 ;  /* 0x8000001a95957223 */ /* 0x080fe200000100ca */
[----:B------:R-:W-:Y:S01]  /*aab0*/  FFMA.FTZ R70, R152, -R26, R203 ;  /* 0x8000001a98467223 */ /* 0x000fe200000100cb */
[----:B------:R-:W-:Y:S01]  /*aac0*/  FMUL.FTZ R27, R27, -R60 ;  /* 0x8000003c1b1b7220 */ /* 0x000fe20000410000 */
[----:B------:R-:W-:Y:S01]  /*aad0*/  FFMA.FTZ R75, R78, R62, R71 ;  /* 0x0000003e4e4b7223 */ /* 0x000fe20000010047 */
[----:B------:R-:W-:Y:S01]  /*aae0*/  FMUL.FTZ R26, R74, UR45 ;  /* 0x0000002d4a1a7c20 */ /* 0x000fe20008410000 */
[----:B------:R-:W-:Y:S01]  /*aaf0*/  FFMA.FTZ R71, R152, R74, R61 ;  /* 0x0000004a98477223 */ /* 0x000fe2000001003d */
[----:B------:R-:W-:Y:S01]  /*ab00*/  FADD.FTZ R61, R94, R25 ;  /* 0x000000195e3d7221 */ /* 0x000fe20000010000 */
[----:B------:R-:W-:Y:S01]  /*ab10*/  FFMA.FTZ R28, R28, R176, R27 ;  /* 0x000000b01c1c7223 */ /* 0x000fe2000001001b */
[C---:B------:R-:W-:Y:S01]  /*ab20*/  FMUL.FTZ R25, R76.reuse, UR45 ;  /* 0x0000002d4c197c20 */ /* 0x040fe20008410000 */
[C---:B------:R-:W-:Y:S01]  /*ab30*/  FFMA.FTZ R26, R76.reuse, UR44, -R26 ;  /* 0x0000002c4c1a7c23 */ /* 0x040fe2000801081a */
[-C--:B------:R-:W-:Y:S01]  /*ab40*/  FMUL.FTZ R72, R76, R109.reuse ;  /* 0x0000006d4c487220 */ /* 0x080fe20000410000 */
[C---:B------:R-:W-:Y:S01]  /*ab50*/  FMUL.FTZ R77, R74.reuse, R109 ;  /* 0x0000006d4a4d7220 */ /* 0x040fe20000410000 */
[----:B------:R-:W-:Y:S01]  /*ab60*/  FADD.FTZ R50, R75, R50 ;  /* 0x000000324b327221 */ /* 0x000fe20000010000 */
[----:B------:R-:W-:Y:S01]  /*ab70*/  FADD.FTZ R175, -R175, R28 ;  /* 0x0000001cafaf7221 */ /* 0x000fe20000010100 */
[----:B------:R-:W-:Y:S01]  /*ab80*/  FFMA.FTZ R75, R74, UR44, R25 ;  /* 0x0000002c4a4b7c23 */ /* 0x000fe20008010019 */
[C---:B------:R-:W-:Y:S01]  /*ab90*/  FMUL.FTZ R25, R149.reuse, R72 ;  /* 0x0000004895197220 */ /* 0x040fe20000410000 */
[C---:B------:R-:W-:Y:S01]  /*aba0*/  FMUL.FTZ R28, R149.reuse, R26 ;  /* 0x0000001a951c7220 */ /* 0x040fe20000410000 */
[----:B------:R-:W-:Y:S01]  /*abb0*/  FMUL.FTZ R149, R149, R77 ;  /* 0x0000004d95957220 */ /* 0x000fe20000410000 */
[----:B------:R-:W-:Y:S01]  /*abc0*/  FFMA.FTZ R215, R62, R115, R215 ;  /* 0x000000733ed77223 */ /* 0x000fe200000100d7 */
[C---:B------:R-:W-:Y:S01]  /*abd0*/  FMUL.FTZ R27, R29.reuse, -R175 ;  /* 0x800000af1d1b7220 */ /* 0x040fe20000410000 */
[----:B------:R-:W-:Y:S01]  /*abe0*/  FMUL.FTZ R62, R29, -R61 ;  /* 0x8000003d1d3e7220 */ /* 0x000fe20000410000 */
[C---:B------:R-:W-:Y:S01]  /*abf0*/  FFMA.FTZ R25, R70.reuse, R77, R25 ;  /* 0x0000004d46197223 */ /* 0x040fe20000010019 */
[CC--:B------:R-:W-:Y:S01]  /*ac00*/  FFMA.FTZ R26, R70.reuse, R72.reuse, -R149 ;  /* 0x00000048461a7223 */ /* 0x0c0fe20000010895 */
[----:B------:R-:W-:Y:S01]  /*ac10*/  FFMA.FTZ R70, R70, R75, R28 ;  /* 0x0000004b46467223 */ /* 0x000fe2000001001c */
[C---:B------:R-:W-:Y:S01]  /*ac20*/  FFMA.FTZ R28, R30.reuse, R61, -R27 ;  /* 0x0000003d1e1c7223 */ /* 0x040fe2000001081b */
[----:B------:R-:W-:Y:S01]  /*ac30*/  FFMA.FTZ R27, R30, R175, R62 ;  /* 0x000000af1e1b7223 */ /* 0x000fe2000001003e */
[----:B------:R-:W-:Y:S01]  /*ac40*/  SHF.L.U32 R74, R53, 0x10, RZ ;  /* 0x00000010354a7819 */ /* 0x000fe200000006ff */
[----:B------:R-:W-:Y:S01]  /*ac50*/  FMUL.FTZ R75, R79, R72 ;  /* 0x000000484f4b7220 */ /* 0x000fe20000410000 */
[----:B------:R-:W-:Y:S01]  /*ac60*/  FADD.FTZ R28, R93, R28 ;  /* 0x0000001c5d1c7221 */ /* 0x000fe20000010000 */
[----:B------:R-:W-:Y:S01]  /*ac70*/  FADD.FTZ R27, -R174, R27 ;  /* 0x0000001bae1b7221 */ /* 0x000fe20000010100 */
[----:B------:R-:W-:Y:S01]  /*ac80*/  FFMA.FTZ R216, R71, R109, R216 ;  /* 0x0000006d47d87223 */ /* 0x000fe200000100d8 */
[----:B------:R-:W-:Y:S01]  /*ac90*/  FMUL.FTZ R62, R74, R117 ;  /* 0x000000754a3e7220 */ /* 0x000fe20000410000 */
[C---:B------:R-:W-:Y:S01]  /*aca0*/  FMUL.FTZ R30, R31.reuse, -R28 ;  /* 0x8000001c1f1e7220 */ /* 0x040fe20000410000 */
[----:B------:R-:W-:Y:S01]  /*acb0*/  FMUL.FTZ R29, R31, -R27 ;  /* 0x8000001b1f1d7220 */ /* 0x000fe20000410000 */
[----:B------:R-:W-:Y:S01]  /*acc0*/  FFMA.FTZ R72, R79, R71, R70 ;  /* 0x000000474f487223 */ /* 0x000fe20000010046 */
[----:B------:R-:W-:Y:S01]  /*acd0*/  FMUL.FTZ R71, R150, R176 ;  /* 0x000000b096477220 */ /* 0x000fe20000410000 */
[C---:B------:R-:W-:Y:S01]  /*ace0*/  FFMA.FTZ R30, R32.reuse, R27, R30 ;  /* 0x0000001b201e7223 */ /* 0x040fe2000001001e */
[----:B------:R-:W-:Y:S01]  /*acf0*/  FFMA.FTZ R29, R32, R28, -R29 ;  /* 0x0000001c201d7223 */ /* 0x000fe2000001081d */
[-C--:B------:R-:W-:Y:S01]  /*ad00*/  FFMA.FTZ R70, R150, -R62.reuse, R204 ;  /* 0x8000003e96467223 */ /* 0x080fe200000100cc */
[C---:B------:R-:W-:Y:S01]  /*ad10*/  FFMA.FTZ R31, R147.reuse, -R62, R205 ;  /* 0x8000003e931f7223 */ /* 0x040fe200000100cd */
[----:B------:R-:W-:Y:S01]  /*ad20*/  FFMA.FTZ R62, R147, R60, R71 ;  /* 0x0000003c933e7223 */ /* 0x000fe20000010047 */
[----:B------:R-:W-:Y:S01]  /*ad30*/  FADD.FTZ R82, R92, R29 ;  /* 0x0000001d5c527221 */ /* 0x000fe20000010000 */
[----:B------:R-:W-:Y:S01]  /*ad40*/  FMUL.FTZ R29, R176, UR45 ;  /* 0x0000002db01d7c20 */ /* 0x000fe20008410000 */
[----:B------:R-:W-:Y:S01]  /*ad50*/  FMUL.FTZ R71, R60, UR45 ;  /* 0x0000002d3c477c20 */ /* 0x000fe20008410000 */
[----:B------:R-:W-:Y:S01]  /*ad60*/  FADD.FTZ R80, -R173, R30 ;  /* 0x0000001ead507221 */ /* 0x000fe20000010100 */
[----:B------:R-:W-:Y:S01]  /*ad70*/  FMUL.FTZ R81, R176, R117 ;  /* 0x00000075b0517220 */ /* 0x000fe20000410000 */
[----:B------:R-:W-:Y:S01]  /*ad80*/  FFMA.FTZ R30, R60, UR44, R29 ;  /* 0x0000002c3c1e7c23 */ /* 0x000fe2000801001d */
[----:B------:R-:W-:Y:S01]  /*ad90*/  FFMA.FTZ R71, R176, UR44, -R71 ;  /* 0x0000002cb0477c23 */ /* 0x000fe20008010847 */
[C---:B------:R-:W-:Y:S01]  /*ada0*/  FMUL.FTZ R29, R33.reuse, -R80 ;  /* 0x80000050211d7220 */ /* 0x040fe20000410000 */
[----:B------:R-:W-:Y:S01]  /*adb0*/  FMUL.FTZ R33, R33, -R82 ;  /* 0x8000005221217220 */ /* 0x000fe20000410000 */
[----:B------:R-:W-:Y:S01]  /*adc0*/  PRMT R32, R52, 0x7632, R32 ;  /* 0x0000763234207816 */ /* 0x000fe20000000020 */
[----:B------:R-:W-:Y:S01]  /*add0*/  FMUL.FTZ R71, R70, R71 ;  /* 0x0000004746477220 */ /* 0x000fe20000410000 */
[----:B------:R-:W-:Y:S01]  /*ade0*/  FMUL.FTZ R60, R60, R117 ;  /* 0x000000753c3c7220 */ /* 0x000fe20000410000 */
[----:B------:R-:W-:Y:S01]  /*adf0*/  FFMA.FTZ R33, R34, R80, R33 ;  /* 0x0000005022217223 */ /* 0x000fe20000010021 */
[-C--:B------:R-:W-:Y:S01]  /*ae00*/  FMUL.FTZ R248, R70, R81.reuse ;  /* 0x0000005146f87220 */ /* 0x080fe20000410000 */
[----:B------:R-:W-:Y:S01]  /*ae10*/  FFMA.FTZ R71, R31, R30, R71 ;  /* 0x0000001e1f477223 */ /* 0x000fe20000010047 */
[----:B------:R-:W-:Y:S01]  /*ae20*/  FFMA.FTZ R30, R34, R82, -R29 ;  /* 0x00000052221e7223 */ /* 0x000fe2000001081d */
[----:B------:R-:W-:Y:S01]  /*ae30*/  FADD.FTZ R172, -R172, R33 ;  /* 0x00000021acac7221 */ /* 0x000fe20000010100 */
[----:B------:R-:W-:Y:S01]  /*ae40*/  SHF.L.U32 R95, R32, 0x10, RZ ;  /* 0x00000010205f7819 */ /* 0x000fe200000006ff */
[----:B------:R-:W-:Y:S01]  /*ae50*/  FMUL.FTZ R70, R70, R60 ;  /* 0x0000003c46467220 */ /* 0x000fe20000410000 */
[----:B------:R-:W-:Y:S01]  /*ae60*/  FADD.FTZ R91, R91, R30 ;  /* 0x0000001e5b5b7221 */ /* 0x000fe20000010000 */
[----:B------:R-:W-:Y:S01]  /*ae70*/  FMUL.FTZ R29, R35, -R172 ;  /* 0x800000ac231d7220 */ /* 0x000fe20000410000 */
[C---:B------:R-:W-:Y:S01]  /*ae80*/  FFMA.FTZ R248, R31.reuse, R60, R248 ;  /* 0x0000003c1ff87223 */ /* 0x040fe200000100f8 */
[----:B------:R-:W-:Y:S01]  /*ae90*/  FFMA.FTZ R247, R31, R81, -R70 ;  /* 0x000000511ff77223 */ /* 0x000fe20000010846 */
[-C--:B------:R-:W-:Y:S01]  /*aea0*/  FMUL.FTZ R35, R35, -R91.reuse ;  /* 0x8000005b23237220 */ /* 0x080fe20000410000 */
[C---:B------:R-:W-:Y:S01]  /*aeb0*/  FFMA.FTZ R29, R36.reuse, R91, -R29 ;  /* 0x0000005b241d7223 */ /* 0x040fe2000001081d */
[----:B------:R-:W-:Y:S01]  /*aec0*/  FMUL.FTZ R31, R95, R110 ;  /* 0x0000006e5f1f7220 */ /* 0x000fe20000410000 */
[----:B------:R-:W-:Y:S01]  /*aed0*/  FMUL.FTZ R30, R151, R175 ;  /* 0x000000af971e7220 */ /* 0x000fe20000410000 */
[----:B------:R-:W-:Y:S01]  /*aee0*/  FFMA.FTZ R36, R36, R172, R35 ;  /* 0x000000ac24247223 */ /* 0x000fe20000010023 */
[----:B------:R-:W-:Y:S01]  /*aef0*/  FADD.FTZ R90, R90, R29 ;  /* 0x0000001d5a5a7221 */ /* 0x000fe20000010000 */
[----:B------:R-:W-:Y:S01]  /*af00*/  FMUL.FTZ R34, R61, UR45 ;  /* 0x0000002d3d227c20 */ /* 0x000fe20008410000 */
[-C--:B------:R-:W-:Y:S01]  /*af10*/  FFMA.FTZ R33, R151, -R31.reuse, R206 ;  /* 0x8000001f97217223 */ /* 0x080fe200000100ce */
[----:B------:R-:W-:Y:S01]  /*af20*/  FADD.FTZ R171, -R171, R36 ;  /* 0x00000024abab7221 */ /* 0x000fe20000010100 */
[CC--:B------:R-:W-:Y:S01]  /*af30*/  FMUL.FTZ R29, R37.reuse, -R90.reuse ;  /* 0x8000005a251d7220 */ /* 0x0c0fe20000410000 */
[C---:B------:R-:W-:Y:S01]  /*af40*/  FFMA.FTZ R32, R146.reuse, -R31, R207 ;  /* 0x8000001f92207223 */ /* 0x040fe200000100cf */
[----:B------:R-:W-:Y:S01]  /*af50*/  FFMA.FTZ R31, R146, R61, R30 ;  /* 0x0000003d921f7223 */ /* 0x000fe2000001001e */
[-C--:B------:R-:W-:Y:S01]  /*af60*/  FMUL.FTZ R37, R37, -R171.reuse ;  /* 0x800000ab25257220 */ /* 0x080fe20000410000 */
[C---:B------:R-:W-:Y:S01]  /*af70*/  FFMA.FTZ R29, R38.reuse, R171, R29 ;  /* 0x000000ab261d7223 */ /* 0x040fe2000001001d */
[C---:B------:R-:W-:Y:S01]  /*af80*/  FMUL.FTZ R30, R175.reuse, UR45 ;  /* 0x0000002daf1e7c20 */ /* 0x040fe20008410000 */
[----:B------:R-:W-:Y:S01]  /*af90*/  FFMA.FTZ R34, R175, UR44, -R34 ;  /* 0x0000002caf227c23 */ /* 0x000fe20008010822 */
[----:B------:R-:W-:Y:S01]  /*afa0*/  FFMA.FTZ R38, R38, R90, -R37 ;  /* 0x0000005a26267223 */ /* 0x000fe20000010825 */
[----:B------:R-:W-:Y:S01]  /*afb0*/  FADD.FTZ R170, -R170, R29 ;  /* 0x0000001daaaa7221 */ /* 0x000fe20000010100 */
[----:B------:R-:W-:Y:S01]  /*afc0*/  FFMA.FTZ R35, R61, UR44, R30 ;  /* 0x0000002c3d237c23 */ /* 0x000fe2000801001e */
[----:B------:R-:W-:Y:S01]  /*afd0*/  FMUL.FTZ R34, R33, R34 ;  /* 0x0000002221227220 */ /* 0x000fe20000410000 */
[----:B------:R-:W-:Y:S01]  /*afe0*/  FADD.FTZ R89, R89, R38 ;  /* 0x0000002659597221 */ /* 0x000fe20000010000 */
[----:B------:R-:W-:Y:S01]  /*aff0*/  FMUL.FTZ R29, R39, -R170 ;  /* 0x800000aa271d7220 */ /* 0x000fe20000410000 */
[----:B------:R-:W-:Y:S01]  /*b000*/  FMUL.FTZ R30, R235, R118 ;  /* 0x00000076eb1e7220 */ /* 0x000fe20000410000 */
[----:B------:R-:W-:Y:S01]  /*b010*/  FFMA.FTZ R34, R32, R35, R34 ;  /* 0x0000002320227223 */ /* 0x000fe20000010022 */
[----:B------:R-:W-:Y:S01]  /*b020*/  FFMA.FTZ R71, R74, R62, R71 ;  /* 0x0000003e4a477223 */ /* 0x000fe20000010047 */
[----:B------:R-:W-:Y:S01]  /*b030*/  FFMA.FTZ R29, R40, R89, -R29 ;  /* 0x00000059281d7223 */ /* 0x000fe2000001081d */
[-C--:B------:R-:W-:Y:S01]  /*b040*/  FMUL.FTZ R83, R175, R110.reuse ;  /* 0x0000006eaf537220 */ /* 0x080fe20000410000 */
[-C--:B------:R-:W-:Y:S01]  /*b050*/  FMUL.FTZ R61, R61, R110.reuse ;  /* 0x0000006e3d3d7220 */ /* 0x080fe20000410000 */
[----:B------:R-:W-:Y:S01]  /*b060*/  FFMA.FTZ R218, R31, R110, R218 ;  /* 0x0000006e1fda7223 */ /* 0x000fe200000100da */
[----:B------:R-:W-:Y:S01]  /*b070*/  FADD.FTZ R88, R88, R29 ;  /* 0x0000001d58587221 */ /* 0x000fe20000010000 */
[----:B------:R-:W-:Y:S01]  /*b080*/  FFMA.FTZ R70, R95, R31, R34 ;  /* 0x0000001f5f467223 */ /* 0x000fe20000010022 */
[----:B------:R-:W-:Y:S01]  /*b090*/  FMUL.FTZ R39, R39, -R89 ;  /* 0x8000005927277220 */ /* 0x000fe20000410000 */
[----:B------:R-:W-:Y:S01]  /*b0a0*/  FMUL.FTZ R29, R27, UR45 ;  /* 0x0000002d1b1d7c20 */ /* 0x000fe20008410000 */
[----:B------:R-:W-:Y:S01]  /*b0b0*/  FMUL.FTZ R77, R79, R77 ;  /* 0x0000004d4f4d7220 */ /* 0x000fe20000410000 */
[----:B------:R-:W-:Y:S01]  /*b0c0*/  FFMA.FTZ R31, R144, -R30, R209 ;  /* 0x8000001e901f7223 */ /* 0x000fe200000100d1 */
[----:B------:R-:W-:Y:S01]  /*b0d0*/  FMUL.FTZ R36, R27, R118 ;  /* 0x000000761b247220 */ /* 0x000fe20000410000 */
[C---:B------:R-:W-:Y:S01]  /*b0e0*/  FMUL.FTZ R79, R74.reuse, R60 ;  /* 0x0000003c4a4f7220 */ /* 0x040fe20000410000 */
[----:B------:R-:W-:Y:S01]  /*b0f0*/  FMUL.FTZ R81, R74, R81 ;  /* 0x000000514a517220 */ /* 0x000fe20000410000 */
[----:B------:R-:W-:Y:S01]  /*b100*/  FADD.FTZ R96, R71, R96 ;  /* 0x0000006047607221 */ /* 0x000fe20000010000 */
[C---:B------:R-:W-:Y:S01]  /*b110*/  FMUL.FTZ R71, R33.reuse, R83 ;  /* 0x0000005321477220 */ /* 0x040fe20000410000 */
[----:B------:R-:W-:Y:S01]  /*b120*/  FMUL.FTZ R74, R33, R61 ;  /* 0x0000003d214a7220 */ /* 0x000fe20000410000 */
[----:B------:R-:W-:Y:S01]  /*b130*/  FFMA.FTZ R40, R40, R170, R39 ;  /* 0x000000aa28287223 */ /* 0x000fe20000010027 */
[C---:B------:R-:W-:Y:S01]  /*b140*/  FFMA.FTZ R33, R28.reuse, UR44, R29 ;  /* 0x0000002c1c217c23 */ /* 0x040fe2000801001d */
[----:B------:R-:W-:Y:S01]  /*b150*/  FFMA.FTZ R30, R145, -R30, R208 ;  /* 0x8000001e911e7223 */ /* 0x000fe200000100d0 */
[----:B------:R-:W-:Y:S01]  /*b160*/  FMUL.FTZ R34, R28, R118 ;  /* 0x000000761c227220 */ /* 0x000fe20000410000 */
[----:B------:R-:W-:Y:S01]  /*b170*/  FMUL.FTZ R29, R31, R36 ;  /* 0x000000241f1d7220 */ /* 0x000fe20000410000 */
[----:B------:R-:W-:Y:S01]  /*b180*/  FMUL.FTZ R73, R78, R73 ;  /* 0x000000494e497220 */ /* 0x000fe20000410000 */
[----:B------:R-:W-:Y:S01]  /*b190*/  FADD.FTZ R169, -R169, R40 ;  /* 0x00000028a9a97221 */ /* 0x000fe20000010100 */
[----:B------:R-:W-:Y:S01]  /*b1a0*/  FADD.FTZ R51, R72, R51 ;  /* 0x0000003348337221 */ /* 0x000fe20000010000 */
[----:B------:R-:W-:Y:S01]  /*b1b0*/  FFMA.FTZ R78, R30, R34, R29 ;  /* 0x000000221e4e7223 */ /* 0x000fe2000001001d */
[C---:B------:R-:W-:Y:S01]  /*b1c0*/  FFMA.FTZ R72, R32.reuse, R61, R71 ;  /* 0x0000003d20487223 */ /* 0x040fe20000010047 */
[----:B------:R-:W-:Y:S01]  /*b1d0*/  FFMA.FTZ R74, R32, R83, -R74 ;  /* 0x00000053204a7223 */ /* 0x000fe2000001084a */
[CC--:B------:R-:W-:Y:S01]  /*b1e0*/  FMUL.FTZ R29, R41.reuse, -R88.reuse ;  /* 0x80000058291d7220 */ /* 0x0c0fe20000410000 */
[----:B------:R-:W-:Y:S01]  /*b1f0*/  FMUL.FTZ R32, R28, UR45 ;  /* 0x0000002d1c207c20 */ /* 0x000fe20008410000 */
[----:B------:R-:W-:Y:S01]  /*b200*/  FMUL.FTZ R41, R41, -R169 ;  /* 0x800000a929297220 */ /* 0x000fe20000410000 */
[----:B------:R-:W-:Y:S01]  /*b210*/  FMUL.FTZ R71, R144, R27 ;  /* 0x0000001b90477220 */ /* 0x000fe20000410000 */
[C---:B------:R-:W-:Y:S01]  /*b220*/  FFMA.FTZ R29, R42.reuse, R169, R29 ;  /* 0x000000a92a1d7223 */ /* 0x040fe2000001001d */
[----:B------:R-:W-:Y:S01]  /*b230*/  FFMA.FTZ R32, R27, UR44, -R32 ;  /* 0x0000002c1b207c23 */ /* 0x000fe20008010820 */
[----:B------:R-:W-:Y:S01]  /*b240*/  PRMT R27, R59, 0x7632, R27 ;  /* 0x000076323b1b7816 */ /* 0x000fe2000000001b */
[----:B------:R-:W-:Y:S01]  /*b250*/  FFMA.FTZ R42, R42, R88, -R41 ;  /* 0x000000582a2a7223 */ /* 0x000fe20000010829 */
[----:B------:R-:W-:Y:S01]  /*b260*/  FADD.FTZ R168, -R168, R29 ;  /* 0x0000001da8a87221 */ /* 0x000fe20000010100 */
[----:B------:R-:W-:Y:S01]  /*b270*/  FMUL.FTZ R32, R31, R32 ;  /* 0x000000201f207220 */ /* 0x000fe20000410000 */
[----:B------:R-:W-:Y:S01]  /*b280*/  SHF.L.U32 R27, R27, 0x10, RZ ;  /* 0x000000101b1b7819 */ /* 0x000fe200000006ff */
[----:B------:R-:W-:Y:S01]  /*b290*/  FADD.FTZ R87, R87, R42 ;  /* 0x0000002a57577221 */ /* 0x000fe20000010000 */
[----:B------:R-:W-:Y:S01]  /*b2a0*/  FMUL.FTZ R31, R31, R34 ;  /* 0x000000221f1f7220 */ /* 0x000fe20000410000 */
[----:B------:R-:W-:Y:S01]  /*b2b0*/  FMUL.FTZ R29, R43, -R168 ;  /* 0x800000a82b1d7220 */ /* 0x000fe20000410000 */
[----:B------:R-:W-:Y:S01]  /*b2c0*/  FFMA.FTZ R71, R145, R28, R71 ;  /* 0x0000001c91477223 */ /* 0x000fe20000010047 */
[----:B------:R-:W-:Y:S01]  /*b2d0*/  FMUL.FTZ R43, R43, -R87 ;  /* 0x800000572b2b7220 */ /* 0x000fe20000410000 */
[----:B------:R-:W-:Y:S01]  /*b2e0*/  FFMA.FTZ R76, R30, R36, -R31 ;  /* 0x000000241e4c7223 */ /* 0x000fe2000001081f */
[----:B------:R-:W-:Y:S01]  /*b2f0*/  FMUL.FTZ R28, R27, R111 ;  /* 0x0000006f1b1c7220 */ /* 0x000fe20000410000 */
[----:B------:R-:W-:Y:S01]  /*b300*/  FMUL.FTZ R31, R140, R80 ;  /* 0x000000508c1f7220 */ /* 0x000fe20000410000 */
[----:B------:R-:W-:Y:S01]  /*b310*/  FFMA.FTZ R29, R44, R87, -R29 ;  /* 0x000000572c1d7223 */ /* 0x000fe2000001081d */
[----:B------:R-:W-:Y:S01]  /*b320*/  FFMA.FTZ R32, R30, R33, R32 ;  /* 0x000000211e207223 */ /* 0x000fe20000010020 */
[----:B------:R-:W-:Y:S01]  /*b330*/  FFMA.FTZ R44, R44, R168, R43 ;  /* 0x000000a82c2c7223 */ /* 0x000fe2000001002b */
[C---:B------:R-:W-:Y:S01]  /*b340*/  FFMA.FTZ R33, R143.reuse, -R28, R193 ;  /* 0x8000001c8f217223 */ /* 0x040fe200000100c1 */
[----:B------:R-:W-:Y:S01]  /*b350*/  FFMA.FTZ R143, R143, R82, R31 ;  /* 0x000000528f8f7223 */ /* 0x000fe2000001001f */
[----:B------:R-:W-:Y:S01]  /*b360*/  FADD.FTZ R86, R86, R29 ;  /* 0x0000001d56567221 */ /* 0x000fe20000010000 */
[----:B------:R-:W-:Y:S01]  /*b370*/  FMUL.FTZ R31, R82, UR45 ;  /* 0x0000002d521f7c20 */ /* 0x000fe20008410000 */
[----:B------:R-:W-:Y:S01]  /*b380*/  FMUL.FTZ R29, R80, UR45 ;  /* 0x0000002d501d7c20 */ /* 0x000fe20008410000 */
[C---:B------:R-:W-:Y:S01]  /*b390*/  FMUL.FTZ R93, R95.reuse, R61 ;  /* 0x0000003d5f5d7220 */ /* 0x040fe20000410000 */
[----:B------:R-:W-:Y:S01]  /*b3a0*/  FMUL.FTZ R83, R95, R83 ;  /* 0x000000535f537220 */ /* 0x000fe20000410000 */
[----:B------:R-:W-:Y:S01]  /*b3b0*/  FADD.FTZ R167, -R167, R44 ;  /* 0x0000002ca7a77221 */ /* 0x000fe20000010100 */
[C---:B------:R-:W-:Y:S01]  /*b3c0*/  FMUL.FTZ R123, R235.reuse, R34 ;  /* 0x00000022eb7b7220 */ /* 0x040fe20000410000 */
[C---:B------:R-:W-:Y:S01]  /*b3d0*/  FMUL.FTZ R95, R235.reuse, R36 ;  /* 0x00000024eb5f7220 */ /* 0x040fe20000410000 */
[----:B------:R-:W-:Y:S01]  /*b3e0*/  FFMA.FTZ R235, R235, R71, R32 ;  /* 0x00000047ebeb7223 */ /* 0x000fe20000010020 */
[----:B------:R-:W-:Y:S01]  /*b3f0*/  FFMA.FTZ R35, R140, -R28, R192 ;  /* 0x8000001c8c237223 */ /* 0x000fe200000100c0 */
[----:B------:R-:W-:Y:S01]  /*b400*/  FFMA.FTZ R30, R80, UR44, -R31 ;  /* 0x0000002c501e7c23 */ /* 0x000fe2000801081f */
[----:B------:R-:W-:Y:S01]  /*b410*/  FFMA.FTZ R32, R82, UR44, R29 ;  /* 0x0000002c52207c23 */ /* 0x000fe2000801001d */
[C---:B------:R-:W-:Y:S01]  /*b420*/  FMUL.FTZ R29, R45.reuse, -R167 ;  /* 0x800000a72d1d7220 */ /* 0x040fe20000410000 */
[----:B------:R-:W-:Y:S01]  /*b430*/  FMUL.FTZ R28, R45, -R86 ;  /* 0x800000562d1c7220 */ /* 0x000fe20000410000 */
[----:B------:R-:W-:Y:S01]  /*b440*/  FMUL.FTZ R31, R35, R30 ;  /* 0x0000001e231f7220 */ /* 0x000fe20000410000 */
[----:B------:R-:W-:Y:S01]  /*b450*/  FFMA.FTZ R217, R62, R117, R217 ;  /* 0x000000753ed97223 */ /* 0x000fe200000100d9 */
[C---:B------:R-:W-:Y:S01]  /*b460*/  FFMA.FTZ R30, R46.reuse, R86, -R29 ;  /* 0x000000562e1e7223 */ /* 0x040fe2000001081d */
[----:B------:R-:W-:Y:S01]  /*b470*/  FFMA.FTZ R29, R46, R167, R28 ;  /* 0x000000a72e1d7223 */ /* 0x000fe2000001001c */
[----:B------:R-:W-:Y:S01]  /*b480*/  SHF.L.U32 R62, R56, 0x10, RZ ;  /* 0x00000010383e7819 */ /* 0x000fe200000006ff */
[-C--:B------:R-:W-:Y:S01]  /*b490*/  FMUL.FTZ R80, R80, R111.reuse ;  /* 0x0000006f50507220 */ /* 0x080fe20000410000 */
[----:B------:R-:W-:Y:S01]  /*b4a0*/  PRMT R60, R56, 0x7632, R60 ;  /* 0x00007632383c7816 */ /* 0x000fe2000000003c */
[----:B------:R-:W-:Y:S01]  /*b4b0*/  FADD.FTZ R166, -R166, R29 ;  /* 0x0000001da6a67221 */ /* 0x000fe20000010100 */
[----:B------:R-:W-:Y:S01]  /*b4c0*/  SHF.L.U32 R29, R127, 0x5, RZ ;  /* 0x000000057f1d7819 */ /* 0x000fe200000006ff */
[----:B------:R-:W-:Y:S01]  /*b4d0*/  FMUL.FTZ R82, R82, R111 ;  /* 0x0000006f52527220 */ /* 0x000fe20000410000 */
[----:B------:R-:W-:Y:S01]  /*b4e0*/  FADD.FTZ R85, R85, R30 ;  /* 0x0000001e55557221 */ /* 0x000fe20000010000 */
[----:B------:R-:W-:Y:S01]  /*b4f0*/  SHF.L.U32 R60, R60, 0x10, RZ ;  /* 0x000000103c3c7819 */ /* 0x000fe200000006ff */
[----:B------:R-:W-:Y:S01]  /*b500*/  FMUL.FTZ R45, R62, R124 ;  /* 0x0000007c3e2d7220 */ /* 0x000fe20000410000 */
[----:B------:R-:W-:Y:S01]  /*b510*/  IADD3 R30, R29, 0x1, RZ ;  /* 0x000000011d1e7810 */ /* 0x000fe20007ffe0ff */
[C---:B------:R-:W-:Y:S01]  /*b520*/  FMUL.FTZ R92, R35.reuse, R80 ;  /* 0x00000050235c7220 */ /* 0x040fe20000410000 */
[----:B------:R-:W-:Y:S01]  /*b530*/  FMUL.FTZ R35, R35, R82 ;  /* 0x0000005223237220 */ /* 0x000fe20000410000 */
[----:B------:R-:W-:Y:S01]  /*b540*/  FFMA.FTZ R28, R33, R32, R31 ;  /* 0x00000020211c7223 */ /* 0x000fe2000001001f */
[C---:B------:R-:W-:Y:S01]  /*b550*/  IADD3 R32, R29.reuse, 0x2, RZ ;  /* 0x000000021d207810 */ /* 0x040fe20007ffe0ff */
[-C--:B------:R-:W-:Y:S01]  /*b560*/  FFMA.FTZ R46, R128, -R45.reuse, R189 ;  /* 0x8000002d802e7223 */ /* 0x080fe200000100bd */
[----:B------:R-:W-:Y:S01]  /*b570*/  IADD3 R34, R29, 0x3, RZ ;  /* 0x000000031d227810 */ /* 0x000fe20007ffe0ff */
[----:B------:R-:W-:Y:S01]  /*b580*/  FFMA.FTZ R45, R134, -R45, R188 ;  /* 0x8000002d862d7223 */ /* 0x000fe200000100bc */
[-C--:B------:R-:W-:Y:S01]  /*b590*/  LEA.HI.SX32 R147, R30, R29.reuse, 0x1b ;  /* 0x0000001d1e937211 */ /* 0x080fe200078fdaff */
[----:B------:R-:W-:Y:S01]  /*b5a0*/  FMUL.FTZ R30, R60, R116 ;  /* 0x000000743c1e7220 */ /* 0x000fe20000410000 */
[----:B------:R-:W-:Y:S01]  /*b5b0*/  FMUL.FTZ R31, R166, R124 ;  /* 0x0000007ca61f7220 */ /* 0x000fe20000410000 */
[C---:B------:R-:W-:Y:S01]  /*b5c0*/  FFMA.FTZ R84, R33.reuse, R80, -R35 ;  /* 0x0000005021547223 */ /* 0x040fe20000010823 */
[----:B------:R-:W-:Y:S01]  /*b5d0*/  FFMA.FTZ R92, R33, R82, R92 ;  /* 0x00000052215c7223 */ /* 0x000fe2000001005c */
[-C--:B------:R-:W-:Y:S01]  /*b5e0*/  LEA.HI.SX32 R239, R32, R29.reuse, 0x1b ;  /* 0x0000001d20ef7211 */ /* 0x080fe200078fdaff */
[----:B------:R-:W-:Y:S01]  /*b5f0*/  FFMA.FTZ R44, R133, -R30, R186 ;  /* 0x8000001e852c7223 */ /* 0x000fe200000100ba */
[-C--:B------:R-:W-:Y:S01]  /*b600*/  LEA.HI.SX32 R237, R34, R29.reuse, 0x1b ;  /* 0x0000001d22ed7211 */ /* 0x080fe200078fdaff */
[----:B------:R-:W-:Y:S01]  /*b610*/  FMUL.FTZ R145, R167, R116 ;  /* 0x00000074a7917220 */ /* 0x000fe20000410000 */
[----:B------:R-:W-:Y:S01]  /*b620*/  LEA.HI.SX32 R35, R29, R29, 0x1b ;  /* 0x0000001d1d237211 */ /* 0x000fe200078fdaff */
[----:B------:R-:W-:Y:S01]  /*b630*/  FMUL.FTZ R29, R85, R124 ;  /* 0x0000007c551d7220 */ /* 0x000fe20000410000 */
[----:B------:R-:W-:Y:S01]  /*b640*/  FMUL.FTZ R33, R45, R31 ;  /* 0x0000001f2d217220 */ /* 0x000fe20000410000 */
[----:B------:R-:W-:Y:S01]  /*b650*/  FFMA.FTZ R43, R129, -R30, R187 ;  /* 0x8000001e812b7223 */ /* 0x000fe200000100bb */
[----:B------:R-:W-:Y:S01]  /*b660*/  FMUL.FTZ R37, R86, R116 ;  /* 0x0000007456257220 */ /* 0x000fe20000410000 */
[----:B------:R-:W-:Y:S01]  /*b670*/  FMUL.FTZ R30, R44, R145 ;  /* 0x000000912c1e7220 */ /* 0x000fe20000410000 */
[-C--:B------:R-:W-:Y:S01]  /*b680*/  FFMA.FTZ R33, R46, R29.reuse, R33 ;  /* 0x0000001d2e217223 */ /* 0x080fe20000010021 */
[----:B------:R-:W-:Y:S01]  /*b690*/  LEA R236, R35, R126, 0x2 ;  /* 0x0000007e23ec7211 */ /* 0x000fe200078e10ff */
[----:B------:R-:W-:Y:S01]  /*b6a0*/  FMUL.FTZ R35, R62, R29 ;  /* 0x0000001d3e237220 */ /* 0x000fe20000410000 */
[----:B------:R-:W-:Y:S01]  /*b6b0*/  FFMA.FTZ R30, R43, R37, R30 ;  /* 0x000000252b1e7223 */ /* 0x000fe2000001001e */
[----:B------:R-:W-:Y:S01]  /*b6c0*/  FADD.FTZ R33, RZ, R33 ;  /* 0x00000021ff217221 */ /* 0x000fe20000010000 */
[----:B------:R-:W-:Y:S01]  /*b6d0*/  SHF.L.U32 R61, R57, 0x10, RZ ;  /* 0x00000010393d7819 */ /* 0x000fe200000006ff */
[----:B------:R-:W-:Y:S01]  /*b6e0*/  FMUL.FTZ R29, R45, R29 ;  /* 0x0000001d2d1d7220 */ /* 0x000fe20000410000 */
[----:B------:R-:W-:Y:S01]  /*b6f0*/  PRMT R42, R57, 0x7632, R42 ;  /* 0x00007632392a7816 */ /* 0x000fe2000000002a */
[----:B------:R-:W-:Y:S01]  /*b700*/  FADD.FTZ R33, R33, R30 ;  /* 0x0000001e21217221 */ /* 0x000fe20000010000 */
[----:B------:R-:W-:Y:S01]  /*b710*/  FMUL.FTZ R30, R44, R37 ;  /* 0x000000252c1e7220 */ /* 0x000fe20000410000 */
[----:B------:R-:W-:Y:S01]  /*b720*/  FFMA.FTZ R29, R46, R31, -R29 ;  /* 0x0000001f2e1d7223 */ /* 0x000fe2000001081d */
[----:B------:R-:W-:Y:S01]  /*b730*/  SHF.L.U32 R42, R42, 0x10, RZ ;  /* 0x000000102a2a7819 */ /* 0x000fe200000006ff */
[----:B------:R-:W-:Y:S01]  /*b740*/  FMUL.FTZ R39, R61, R121 ;  /* 0x000000793d277220 */ /* 0x000fe20000410000 */
[----:B------:R-:W-:Y:S01]  /*b750*/  FFMA.FTZ R30, R43, R145, -R30 ;  /* 0x000000912b1e7223 */ /* 0x000fe2000001081e */
[----:B------:R-:W-:Y:S01]  /*b760*/  FADD.FTZ R29, RZ, R29 ;  /* 0x0000001dff1d7221 */ /* 0x000fe20000010000 */
[----:B------:R-:W-:Y:S01]  /*b770*/  FMUL.FTZ R34, R87, R121 ;  /* 0x0000007957227220 */ /* 0x000fe20000410000 */
[----:B------:R-:W-:Y:S01]  /*b780*/  FFMA.FTZ R40, R132, -R39, R184 ;  /* 0x8000002784287223 */ /* 0x000fe200000100b8 */
[----:B------:R-:W-:Y:S01]  /*b790*/  FMUL.FTZ R38, R42, R114 ;  /* 0x000000722a267220 */ /* 0x000fe20000410000 */
[----:B------:R-:W-:Y:S01]  /*b7a0*/  FMUL.FTZ R36, R168, R121 ;  /* 0x00000079a8247220 */ /* 0x000fe20000410000 */
[----:B------:R-:W-:Y:S01]  /*b7b0*/  FFMA.FTZ R41, R130, -R39, R185 ;  /* 0x8000002782297223 */ /* 0x000fe200000100b9 */
[----:B------:R-:W-:Y:S01]  /*b7c0*/  FADD.FTZ R29, R29, R30 ;  /* 0x0000001e1d1d7221 */ /* 0x000fe20000010000 */
[----:B------:R-:W-:Y:S01]  /*b7d0*/  LEA R238, R147, R126, 0x2 ;  /* 0x0000007e93ee7211 */ /* 0x000fe200078e10ff */
[----:B------:R-:W-:Y:S01]  /*b7e0*/  FFMA.FTZ R39, R135, -R38, R183 ;  /* 0x8000002687277223 */ /* 0x000fe200000100b7 */
[C---:B------:R-:W-:Y:S01]  /*b7f0*/  FMUL.FTZ R30, R40.reuse, R34 ;  /* 0x00000022281e7220 */ /* 0x040fe20000410000 */
[----:B------:R-:W-:Y:S01]  /*b800*/  FMUL.FTZ R32, R40, R36 ;  /* 0x0000002428207220 */ /* 0x000fe20000410000 */
[----:B------:R-:W-:Y:S01]  /*b810*/  FFMA.FTZ R38, R131, -R38, R182 ;  /* 0x8000002683267223 */ /* 0x000fe200000100b6 */
[----:B------:R-:W-:Y:S01]  /*b820*/  FMUL.FTZ R147, R169, R114 ;  /* 0x00000072a9937220 */ /* 0x000fe20000410000 */
[----:B------:R0:W-:Y:S01]  /*b830*/  STS [R236+0x4200], R35 ;  /* 0x00420023ec007388 */ /* 0x0001e20000000800 */
[C---:B------:R-:W-:Y:S01]  /*b840*/  FFMA.FTZ R94, R41.reuse, R36, -R30 ;  /* 0x00000024295e7223 */ /* 0x040fe2000001081e */
[----:B------:R-:W-:Y:S01]  /*b850*/  FFMA.FTZ R32, R41, R34, R32 ;  /* 0x0000002229207223 */ /* 0x000fe20000010020 */
[----:B------:R-:W-:Y:S01]  /*b860*/  FMUL.FTZ R122, R38, R147 ;  /* 0x00000093267a7220 */ /* 0x000fe20000410000 */
[----:B------:R-:W-:Y:S01]  /*b870*/  FMUL.FTZ R30, R60, R37 ;  /* 0x000000253c1e7220 */ /* 0x000fe20000410000 */
[----:B------:R-:W-:Y:S01]  /*b880*/  FADD.FTZ R29, R29, R94 ;  /* 0x0000005e1d1d7221 */ /* 0x000fe20000010000 */
[----:B------:R-:W-:Y:S01]  /*b890*/  FADD.FTZ R33, R33, R32 ;  /* 0x0000002021217221 */ /* 0x000fe20000010000 */
[----:B------:R-:W-:Y:S01]  /*b8a0*/  SHF.L.U32 R37, R58, 0x10, RZ ;  /* 0x000000103a257819 */ /* 0x000fe200000006ff */
[----:B------:R-:W-:Y:S01]  /*b8b0*/  FMUL.FTZ R31, R62, R31 ;  /* 0x0000001f3e1f7220 */ /* 0x000fe20000410000 */
[----:B------:R-:W-:Y:S01]  /*b8c0*/  LEA R239, R239, R126, 0x2 ;  /* 0x0000007eefef7211 */ /* 0x000fe200078e10ff */
[----:B0-----:R-:W-:Y:S01]  /*b8d0*/  FMUL.FTZ R35, R88, R114 ;  /* 0x0000007258237220 */ /* 0x001fe20000410000 */
[----:B------:R-:W-:Y:S01]  /*b8e0*/  LEA R237, R237, R126, 0x2 ;  /* 0x0000007eeded7211 */ /* 0x000fe200078e10ff */
[----:B------:R-:W-:Y:S01]  /*b8f0*/  FMUL.FTZ R32, R60, R145 ;  /* 0x000000913c207220 */ /* 0x000fe20000410000 */
[----:B------:R0:W-:Y:S01]  /*b900*/  STS [R238+0x4204], R31 ;  /* 0x0042041fee007388 */ /* 0x0001e20000000800 */
[-C--:B------:R-:W-:Y:S01]  /*b910*/  FMUL.FTZ R140, R38, R35.reuse ;  /* 0x00000023268c7220 */ /* 0x080fe20000410000 */
[----:B------:R-:W-:Y:S01]  /*b920*/  FFMA.FTZ R94, R39, R35, R122 ;  /* 0x00000023275e7223 */ /* 0x000fe2000001007a */
[----:B------:R-:W-:Y:S01]  /*b930*/  FMUL.FTZ R155, R171, R112 ;  /* 0x00000070ab9b7220 */ /* 0x000fe20000410000 */
[----:B------:R1:W-:Y:S01]  /*b940*/  STS [R239+0x4208], R30 ;  /* 0x0042081eef007388 */ /* 0x0003e20000000800 */
[----:B------:R-:W-:Y:S01]  /*b950*/  FFMA.FTZ R122, R39, R147, -R140 ;  /* 0x00000093277a7223 */ /* 0x000fe2000001088c */
[----:B------:R-:W-:Y:S01]  /*b960*/  FADD.FTZ R94, R33, R94 ;  /* 0x0000005e215e7221 */ /* 0x000fe20000010000 */
[----:B------:R-:W-:Y:S01]  /*b970*/  FMUL.FTZ R33, R42, R35 ;  /* 0x000000232a217220 */ /* 0x000fe20000410000 */
[----:B------:R-:W-:Y:S01]  /*b980*/  FMUL.FTZ R35, R37, R120 ;  /* 0x0000007825237220 */ /* 0x000fe20000410000 */
[----:B------:R-:W-:Y:S01]  /*b990*/  FADD.FTZ R122, R29, R122 ;  /* 0x0000007a1d7a7221 */ /* 0x000fe20000010000 */
[C---:B------:R-:W-:Y:S01]  /*b9a0*/  FMUL.FTZ R29, R61.reuse, R34 ;  /* 0x000000223d1d7220 */ /* 0x040fe20000410000 */
[----:B0-----:R-:W-:Y:S01]  /*b9b0*/  FMUL.FTZ R31, R61, R36 ;  /* 0x000000243d1f7220 */ /* 0x001fe20000410000 */
[----:B------:R-:W-:Y:S01]  /*b9c0*/  FFMA.FTZ R36, R137, -R35, R198 ;  /* 0x8000002389247223 */ /* 0x000fe200000100c6 */
[----:B------:R-:W-:Y:S01]  /*b9d0*/  PRMT R34, R58, 0x7632, R34 ;  /* 0x000076323a227816 */ /* 0x000fe20000000022 */
[----:B-1----:R-:W-:Y:S01]  /*b9e0*/  FMUL.FTZ R30, R89, R120 ;  /* 0x00000078591e7220 */ /* 0x002fe20000410000 */
[----:B------:R0:W-:Y:S01]  /*b9f0*/  STS [R237+0x420c], R32 ;  /* 0x00420c20ed007388 */ /* 0x0001e20000000800 */
[----:B------:R-:W-:Y:S01]  /*ba00*/  FMUL.FTZ R147, R42, R147 ;  /* 0x000000932a937220 */ /* 0x000fe20000410000 */
[----:B------:R-:W-:Y:S01]  /*ba10*/  FFMA.FTZ R35, R136, -R35, R199 ;  /* 0x8000002388237223 */ /* 0x000fe200000100c7 */
[----:B------:R-:W-:Y:S01]  /*ba20*/  SHF.L.U32 R34, R34, 0x10, RZ ;  /* 0x0000001022227819 */ /* 0x000fe200000006ff */
[----:B------:R1:W-:Y:S01]  /*ba30*/  STS [R236+0x4210], R29 ;  /* 0x0042101dec007388 */ /* 0x0003e20000000800 */
[----:B------:R-:W-:Y:S01]  /*ba40*/  FFMA.FTZ R214, R157, R108, R214 ;  /* 0x0000006c9dd67223 */ /* 0x000fe200000100d6 */
[C---:B------:R-:W-:Y:S01]  /*ba50*/  FMUL.FTZ R149, R37.reuse, R30 ;  /* 0x0000001e25957220 */ /* 0x040fe20000410000 */
[----:B------:R-:W-:Y:S01]  /*ba60*/  FMUL.FTZ R153, R90, R112 ;  /* 0x000000705a997220 */ /* 0x000fe20000410000 */
[----:B------:R2:W-:Y:S01]  /*ba70*/  STS [R236+0x421c], R147 ;  /* 0x00421c93ec007388 */ /* 0x0005e20000000800 */
[----:B------:R-:W-:Y:S01]  /*ba80*/  FMUL.FTZ R144, R172, R119 ;  /* 0x00000077ac907220 */ /* 0x000fe20000410000 */
[----:B0-----:R-:W-:Y:S01]  /*ba90*/  FMUL.FTZ R32, R170, R120 ;  /* 0x00000078aa207220 */ /* 0x001fe20000410000 */
[----:B------:R-:W-:Y:S01]  /*baa0*/  FMUL.FTZ R159, R34, R153 ;  /* 0x00000099229f7220 */ /* 0x000fe20000410000 */
[----:B------:R0:W-:Y:S01]  /*bab0*/  STS [R236+0x4218], R33 ;  /* 0x00421821ec007388 */ /* 0x0001e20000000800 */
[----:B------:R-:W-:Y:S01]  /*bac0*/  FMUL.FTZ R65, R158, R65 ;  /* 0x000000419e417220 */ /* 0x000fe20000410000 */
[C---:B-1----:R-:W-:Y:S01]  /*bad0*/  FMUL.FTZ R29, R36.reuse, R30 ;  /* 0x0000001e241d7220 */ /* 0x042fe20000410000 */
[-C--:B------:R-:W-:Y:S01]  /*bae0*/  FMUL.FTZ R140, R36, R32.reuse ;  /* 0x00000020248c7220 */ /* 0x080fe20000410000 */
[-C--:B------:R-:W-:Y:S01]  /*baf0*/  FMUL.FTZ R151, R37, R32.reuse ;  /* 0x0000002025977220 */ /* 0x080fe20000410000 */
[----:B------:R1:W-:Y:S01]  /*bb00*/  STS [R236+0x4214], R31 ;  /* 0x0042141fec007388 */ /* 0x0003e20000000800 */
[C---:B--2---:R-:W-:Y:S01]  /*bb10*/  FFMA.FTZ R147, R35.reuse, R32, -R29 ;  /* 0x0000002023937223 */ /* 0x044fe2000001081d */
[----:B------:R-:W-:Y:S01]  /*bb20*/  FMUL.FTZ R29, R34, R112 ;  /* 0x00000070221d7220 */ /* 0x000fe20000410000 */
[----:B------:R-:W-:Y:S01]  /*bb30*/  FFMA.FTZ R145, R35, R30, R140 ;  /* 0x0000001e23917223 */ /* 0x000fe2000001008c */
[----:B------:R-:W-:Y:S01]  /*bb40*/  STS [R236+0x4224], R151 ;  /* 0x00422497ec007388 */ /* 0x000fe20000000800 */
[----:B0-----:R-:W-:Y:S01]  /*bb50*/  SHF.L.U32 R33, R59, 0x10, RZ ;  /* 0x000000103b217819 */ /* 0x001fe200000006ff */
[-C--:B------:R-:W-:Y:S01]  /*bb60*/  FFMA.FTZ R32, R142, -R29.reuse, R196 ;  /* 0x8000001d8e207223 */ /* 0x080fe200000100c4 */
[----:B------:R-:W-:Y:S01]  /*bb70*/  FFMA.FTZ R30, R138, -R29, R197 ;  /* 0x8000001d8a1e7223 */ /* 0x000fe200000100c5 */
[----:B------:R-:W-:Y:S01]  /*bb80*/  FADD.FTZ R122, R122, R147 ;  /* 0x000000937a7a7221 */ /* 0x000fe20000010000 */
[----:B------:R-:W-:Y:S01]  /*bb90*/  FADD.FTZ R94, R94, R145 ;  /* 0x000000915e5e7221 */ /* 0x000fe20000010000 */
[C---:B------:R-:W-:Y:S01]  /*bba0*/  FMUL.FTZ R140, R33.reuse, R119 ;  /* 0x00000077218c7220 */ /* 0x040fe20000410000 */
[----:B------:R-:W-:Y:S01]  /*bbb0*/  FMUL.FTZ R157, R32, R155 ;  /* 0x0000009b209d7220 */ /* 0x000fe20000410000 */
[----:B------:R0:W-:Y:S01]  /*bbc0*/  STS [R236+0x4220], R149 ;  /* 0x00422095ec007388 */ /* 0x0001e20000000800 */
[----:B------:R-:W-:Y:S01]  /*bbd0*/  FMUL.FTZ R161, R33, R144 ;  /* 0x0000009021a17220 */ /* 0x000fe20000410000 */
[-C--:B-1----:R-:W-:Y:S01]  /*bbe0*/  FFMA.FTZ R31, R141, -R140.reuse, R194 ;  /* 0x8000008c8d1f7223 */ /* 0x082fe200000100c2 */
[----:B------:R-:W-:Y:S01]  /*bbf0*/  FFMA.FTZ R29, R139, -R140, R195 ;  /* 0x8000008c8b1d7223 */ /* 0x000fe200000100c3 */
[----:B------:R-:W-:Y:S01]  /*bc00*/  FFMA.FTZ R157, R30, R153, R157 ;  /* 0x000000991e9d7223 */ /* 0x000fe2000001009d */
[----:B------:R-:W-:Y:S01]  /*bc10*/  FMUL.FTZ R140, R91, R119 ;  /* 0x000000775b8c7220 */ /* 0x000fe20000410000 */
[----:B------:R-:W-:Y:S01]  /*bc20*/  FMUL.FTZ R153, R32, R153 ;  /* 0x0000009920997220 */ /* 0x000fe20000410000 */
[C---:B------:R-:W-:Y:S01]  /*bc30*/  FMUL.FTZ R146, R31.reuse, R144 ;  /* 0x000000901f927220 */ /* 0x040fe20000410000 */
[----:B------:R-:W-:Y:S01]  /*bc40*/  FADD.FTZ R94, R94, R157 ;  /* 0x0000009d5e5e7221 */ /* 0x000fe20000010000 */
[-C--:B------:R-:W-:Y:S01]  /*bc50*/  FMUL.FTZ R148, R31, R140.reuse ;  /* 0x0000008c1f947220 */ /* 0x080fe20000410000 */
[-C--:B------:R-:W-:Y:S01]  /*bc60*/  FFMA.FTZ R153, R30, R155.reuse, -R153 ;  /* 0x0000009b1e997223 */ /* 0x080fe20000010899 */
[C---:B0-----:R-:W-:Y:S01]  /*bc70*/  FFMA.FTZ R149, R29.reuse, R140, R146 ;  /* 0x0000008c1d957223 */ /* 0x041fe20000010092 */
[----:B------:R0:W-:Y:S01]  /*bc80*/  STS [R236+0x4228], R159 ;  /* 0x0042289fec007388 */ /* 0x0001e20000000800 */
[----:B------:R-:W-:Y:S01]  /*bc90*/  FFMA.FTZ R151, R29, R144, -R148 ;  /* 0x000000901d977223 */ /* 0x000fe20000010894 */
[----:B------:R-:W-:Y:S01]  /*bca0*/  FADD.FTZ R122, R122, R153 ;  /* 0x000000997a7a7221 */ /* 0x000fe20000010000 */
[----:B------:R-:W-:Y:S01]  /*bcb0*/  FMUL.FTZ R155, R34, R155 ;  /* 0x0000009b229b7220 */ /* 0x000fe20000410000 */
[C---:B------:R-:W-:Y:S01]  /*bcc0*/  FMUL.FTZ R163, R27.reuse, R82 ;  /* 0x000000521ba37220 */ /* 0x040fe20000410000 */
[----:B------:R-:W-:Y:S01]  /*bcd0*/  FMUL.FTZ R165, R27, R80 ;  /* 0x000000501ba57220 */ /* 0x000fe20000410000 */
[----:B------:R-:W-:Y:S01]  /*bce0*/  FADD.FTZ R151, R122, R151 ;  /* 0x000000977a977221 */ /* 0x000fe20000010000 */
[----:B------:R-:W-:Y:S01]  /*bcf0*/  FADD.FTZ R149, R94, R149 ;  /* 0x000000955e957221 */ /* 0x000fe20000010000 */
[----:B------:R-:W-:Y:S01]  /*bd00*/  STS [R236+0x422c], R155 ;  /* 0x00422c9bec007388 */ /* 0x000fe20000000800 */
[----:B------:R-:W-:Y:S01]  /*bd10*/  FFMA.FTZ R213, R154, R113, R213 ;  /* 0x000000719ad57223 */ /* 0x000fe200000100d5 */
[----:B0-----:R-:W-:Y:S01]  /*bd20*/  FMUL.FTZ R159, R33, R140 ;  /* 0x0000008c219f7220 */ /* 0x001fe20000410000 */
[----:B------:R-:W-:Y:S01]  /*bd30*/  FADD.FTZ R151, R151, R84 ;  /* 0x0000005497977221 */ /* 0x000fe20000010000 */
[----:B------:R-:W-:Y:S01]  /*bd40*/  STS [R236+0x4234], R161 ;  /* 0x004234a1ec007388 */ /* 0x000fe20000000800 */
[----:B------:R-:W-:Y:S01]  /*bd50*/  FADD.FTZ R149, R149, R92 ;  /* 0x0000005c95957221 */ /* 0x000fe20000010000 */
[----:B------:R-:W-:Y:S01]  /*bd60*/  IADD3 R80, R127, 0x480, RZ ;  /* 0x000004807f507810 */ /* 0x000fe20007ffe0ff */
[----:B------:R-:W-:Y:S01]  /*bd70*/  FADD.FTZ R151, R151, R76 ;  /* 0x0000004c97977221 */ /* 0x000fe20000010000 */
[----:B------:R-:W-:Y:S01]  /*bd80*/  STS [R236+0x4230], R159 ;  /* 0x0042309fec007388 */ /* 0x000fe20000000800 */
[----:B------:R-:W-:Y:S01]  /*bd90*/  FADD.FTZ R149, R149, R78 ;  /* 0x0000004e95957221 */ /* 0x000fe20000010000 */
[----:B------:R-:W-:Y:S01]  /*bda0*/  IADD3 R76, R127, 0x300, RZ ;  /* 0x000003007f4c7810 */ /* 0x000fe20007ffe0ff */
[----:B------:R-:W-:Y:S01]  /*bdb0*/  FADD.FTZ R74, R151, R74 ;  /* 0x0000004a974a7221 */ /* 0x000fe20000010000 */
[----:B------:R-:W-:Y:S01]  /*bdc0*/  STS [R236+0x4238], R163 ;  /* 0x004238a3ec007388 */ /* 0x000fe20000000800 */
[----:B------:R-:W-:Y:S01]  /*bdd0*/  FADD.FTZ R149, R149, R72 ;  /* 0x0000004895957221 */ /* 0x000fe20000010000 */
[C---:B------:R-:W-:Y:S01]  /*bde0*/  IADD3 R72, R127.reuse, 0x100, RZ ;  /* 0x000001007f487810 */ /* 0x040fe20007ffe0ff */
[----:B------:R-:W-:Y:S01]  /*bdf0*/  FADD.FTZ R247, R74, R247 ;  /* 0x000000f74af77221 */ /* 0x000fe20000010000 */
        /* <DEDUP_REMOVED lines=34> */
[----:B------:R-:W-:Y:S01]  /*c020*/  FFMA.FTZ R186, -R15, R186, -RZ ;  /* 0x000000ba0fba7223 */ /* 0x000fe200000109ff */
[C---:B------:R-:W-:Y:S01]  /*c030*/  IADD3 R162, R127.reuse, 0xc80, RZ ;  /* 0x00000c807fa27810 */ /* 0x040fe20007ffe0ff */
[----:B------:R0:W-:Y:S01]  /*c040*/  STS [R236+0x4260], R73 ;  /* 0x00426049ec007388 */ /* 0x0001e20000000800 */
[----:B------:R-:W-:Y:S01]  /*c050*/  IADD3 R164, R127, 0xd00, RZ ;  /* 0x00000d007fa47810 */ /* 0x000fe20007ffe0ff */
[----:B------:R-:W-:Y:S01]  /*c060*/  FMUL.FTZ R23, R91, UR45 ;  /* 0x0000002d5b177c20 */ /* 0x000fe20008410000 */
[C---:B------:R-:W-:Y:S01]  /*c070*/  IADD3 R174, R127.reuse, 0xd80, RZ ;  /* 0x00000d807fae7810 */ /* 0x040fe20007ffe0ff */
[----:B------:R-:W-:Y:S01]  /*c080*/  STS [R236+0x4264], R69 ;  /* 0x00426445ec007388 */ /* 0x000fe20000000800 */
[C---:B------:R-:W-:Y:S01]  /*c090*/  IADD3 R176, R127.reuse, 0xe00, RZ ;  /* 0x00000e007fb07810 */ /* 0x040fe20007ffe0ff */
[----:B------:R-:W-:Y:S01]  /*c0a0*/  FFMA.FTZ R21, -R14, R184, -RZ ;  /* 0x000000b80e157223 */ /* 0x000fe200000109ff */
[C---:B------:R-:W-:Y:S01]  /*c0b0*/  IADD3 R178, R127.reuse, 0xe80, RZ ;  /* 0x00000e807fb27810 */ /* 0x040fe20007ffe0ff */
[----:B------:R1:W-:Y:S01]  /*c0c0*/  STS [R236+0x4268], R67 ;  /* 0x00426843ec007388 */ /* 0x0003e20000000800 */
[----:B------:R-:W-:Y:S01]  /*c0d0*/  IADD3 R180, R127, 0xf00, RZ ;  /* 0x00000f007fb47810 */ /* 0x000fe20007ffe0ff */
[----:B------:R-:W-:Y:S01]  /*c0e0*/  FFMA.FTZ R139, R139, R91, R26 ;  /* 0x0000005b8b8b7223 */ /* 0x000fe2000001001a */
[----:B------:R-:W-:Y:S01]  /*c0f0*/  IADD3 R188, R127, 0xf80, RZ ;  /* 0x00000f807fbc7810 */ /* 0x000fe20007ffe0ff */
[----:B------:R2:W-:Y:S01]  /*c100*/  STS [R236+0x426c], R68 ;  /* 0x00426c44ec007388 */ /* 0x0005e20000000800 */
[----:B0-----:R-:W-:Y:S01]  /*c110*/  LEA.HI.SX32 R73, R224, R127, 0x1b ;  /* 0x0000007fe0497211 */ /* 0x001fe200078fdaff */
[----:B------:R-:W-:Y:S01]  /*c120*/  FMUL.FTZ R185, R14, R185 ;  /* 0x000000b90eb97220 */ /* 0x000fe20000410000 */
[-C--:B------:R-:W-:Y:S01]  /*c130*/  LEA.HI.SX32 R75, R74, R127.reuse, 0x1b ;  /* 0x0000007f4a4b7211 */ /* 0x080fe200078fdaff */
[----:B------:R0:W-:Y:S01]  /*c140*/  STS [R236+0x4270], R65 ;  /* 0x00427041ec007388 */ /* 0x0001e20000000800 */
[-C--:B------:R-:W-:Y:S01]  /*c150*/  LEA.HI.SX32 R77, R76, R127.reuse, 0x1b ;  /* 0x0000007f4c4d7211 */ /* 0x080fe200078fdaff */
[----:B------:R-:W-:Y:S01]  /*c160*/  FMUL.FTZ R24, R172, UR45 ;  /* 0x0000002dac187c20 */ /* 0x000fe20008410000 */
[-C--:B-1----:R-:W-:Y:S01]  /*c170*/  LEA.HI.SX32 R67, R72, R127.reuse, 0x1b ;  /* 0x0000007f48437211 */ /* 0x082fe200078fdaff */
[----:B------:R1:W-:Y:S01]  /*c180*/  STS [R236+0x4274], R66 ;  /* 0x00427442ec007388 */ /* 0x0003e20000000800 */
[-C--:B------:R-:W-:Y:S01]  /*c190*/  LEA.HI.SX32 R81, R78, R127.reuse, 0x1b ;  /* 0x0000007f4e517211 */ /* 0x080fe200078fdaff */
[----:B------:R-:W-:Y:S01]  /*c1a0*/  FADD.FTZ R26, R247, R20 ;  /* 0x00000014f71a7221 */ /* 0x000fe20000010000 */
[----:B--2---:R-:W-:Y:S01]  /*c1b0*/  IADD3 R68, R127, 0x80, RZ ;  /* 0x000000807f447810 */ /* 0x004fe20007ffe0ff */
[----:B------:R2:W-:Y:S01]  /*c1c0*/  STS [R236+0x4278], R63 ;  /* 0x0042783fec007388 */ /* 0x0005e20000000800 */
[-C--:B------:R-:W-:Y:S01]  /*c1d0*/  LEA.HI.SX32 R83, R80, R127.reuse, 0x1b ;  /* 0x0000007f50537211 */ /* 0x080fe200078fdaff */
[----:B------:R-:W-:Y:S01]  /*c1e0*/  FFMA.FTZ R172, R172, UR44, -R23 ;  /* 0x0000002cacac7c23 */ /* 0x000fe20008010817 */
[-C--:B0-----:R-:W-:Y:S01]  /*c1f0*/  LEA.HI.SX32 R65, R68, R127.reuse, 0x1b ;  /* 0x0000007f44417211 */ /* 0x081fe200078fdaff */
[----:B------:R0:W-:Y:S01]  /*c200*/  STS [R236+0x427c], R64 ;  /* 0x00427c40ec007388 */ /* 0x0001e20000000800 */
[-C--:B------:R-:W-:Y:S01]  /*c210*/  LEA.HI.SX32 R93, R82, R127.reuse, 0x1b ;  /* 0x0000007f525d7211 */ /* 0x080fe200078fdaff */
[----:B------:R-:W-:Y:S01]  /*c220*/  FFMA.FTZ R219, R71, R118, R219 ;  /* 0x0000007647db7223 */ /* 0x000fe200000100db */
[----:B-1----:R-:W-:Y:S01]  /*c230*/  IADD3 R66, R127, 0x180, RZ ;  /* 0x000001807f427810 */ /* 0x002fe20007ffe0ff */
[----:B------:R-:W-:Y:S01]  /*c240*/  FFMA.FTZ R23, -R13, R182, -RZ ;  /* 0x000000b60d177223 */ /* 0x000fe200000109ff */
[-C--:B------:R-:W-:Y:S01]  /*c250*/  LEA.HI.SX32 R95, R84, R127.reuse, 0x1b ;  /* 0x0000007f545f7211 */ /* 0x080fe200078fdaff */
[----:B------:R-:W-:Y:S01]  /*c260*/  FFMA.FTZ R25, -R12, R198, -RZ ;  /* 0x000000c60c197223 */ /* 0x000fe200000109ff */
[-C--:B--2---:R-:W-:Y:S01]  /*c270*/  LEA.HI.SX32 R63, R127, R127.reuse, 0x1b ;  /* 0x0000007f7f3f7211 */ /* 0x084fe200078fdaff */
[----:B------:R-:W-:Y:S01]  /*c280*/  FFMA.FTZ R71, -R11, R196, -RZ ;  /* 0x000000c40b477223 */ /* 0x000fe200000109ff */
[----:B------:R-:W-:Y:S01]  /*c290*/  LEA.HI.SX32 R69, R66, R127, 0x1b ;  /* 0x0000007f42457211 */ /* 0x000fe200078fdaff */
[----:B------:R-:W-:Y:S01]  /*c2a0*/  FMUL.FTZ R183, R13, R183 ;  /* 0x000000b70db77220 */ /* 0x000fe20000410000 */
[----:B0-----:R-:W-:Y:S01]  /*c2b0*/  IADD3 R64, R127, 0x380, RZ ;  /* 0x000003807f407810 */ /* 0x001fe20007ffe0ff */
        /* <DEDUP_REMOVED lines=9> */
[-C--:B------:R-:W-:Y:S01]  /*c350*/  LEA.HI.SX32 R149, R140, R127.reuse, 0x1b ;  /* 0x0000007f8c957211 */ /* 0x080fe200078fdaff */
        /* <DEDUP_REMOVED lines=16> */
[----:B------:R-:W-:Y:S01]  /*c460*/  FMUL.FTZ R22, R86, UR45 ;  /* 0x0000002d56167c20 */ /* 0x000fe20008410000 */
[-C--:B------:R-:W-:Y:S01]  /*c470*/  LEA.HI.SX32 R173, R160, R127.reuse, 0x1b ;  /* 0x0000007fa0ad7211 */ /* 0x080fe200078fdaff */
[----:B------:R-:W-:Y:S01]  /*c480*/  FADD.FTZ R97, R70, R97 ;  /* 0x0000006146617221 */ /* 0x000fe20000010000 */
[-C--:B------:R-:W-:Y:S01]  /*c490*/  LEA.HI.SX32 R175, R162, R127.reuse, 0x1b ;  /* 0x0000007fa2af7211 */ /* 0x080fe200078fdaff */
[----:B------:R-:W-:Y:S01]  /*c4a0*/  FADD.FTZ R98, R235, R98 ;  /* 0x00000062eb627221 */ /* 0x000fe20000010000 */
[-C--:B------:R-:W-:Y:S01]  /*c4b0*/  LEA.HI.SX32 R177, R164, R127.reuse, 0x1b ;  /* 0x0000007fa4b17211 */ /* 0x080fe200078fdaff */
[----:B------:R-:W-:Y:S01]  /*c4c0*/  FFMA.FTZ R91, R91, UR44, R24 ;  /* 0x0000002c5b5b7c23 */ /* 0x000fe20008010018 */
[-C--:B------:R-:W-:Y:S01]  /*c4d0*/  LEA.HI.SX32 R179, R174, R127.reuse, 0x1b ;  /* 0x0000007faeb37211 */ /* 0x080fe200078fdaff */
[----:B------:R-:W-:Y:S01]  /*c4e0*/  FADD.FTZ R19, R248, R19 ;  /* 0x00000013f8137221 */ /* 0x000fe20000010000 */
[----:B------:R-:W-:-:S02]  /*c4f0*/  LEA.HI.SX32 R181, R176, R127, 0x1b ;  /* 0x0000007fb0b57211 */ /* 0x000fc400078fdaff */
[-C--:B------:R-:W-:Y:S02]  /*c500*/  LEA.HI.SX32 R189, R178, R127.reuse, 0x1b ;  /* 0x0000007fb2bd7211 */ /* 0x080fe400078fdaff */
[-C--:B------:R-:W-:Y:S02]  /*c510*/  LEA.HI.SX32 R223, R180, R127.reuse, 0x1b ;  /* 0x0000007fb4df7211 */ /* 0x080fe400078fdaff */
[----:B------:R-:W-:Y:S02]  /*c520*/  LEA.HI.SX32 R225, R188, R127, 0x1b ;  /* 0x0000007fbce17211 */ /* 0x000fe400078fdaff */
[-C--:B------:R-:W-:Y:S02]  /*c530*/  LEA R226, R63, R126.reuse, 0x2 ;  /* 0x0000007e3fe27211 */ /* 0x080fe400078e10ff */
[-C--:B------:R-:W-:Y:S01]  /*c540*/  LEA R63, R65, R126.reuse, 0x2 ;  /* 0x0000007e413f7211 */ /* 0x080fe200078e10ff */
[----:B------:R-:W-:Y:S01]  /*c550*/  BAR.SYNC.DEFER_BLOCKING 0x0 ;  /* 0x0000000000007b1d */ /* 0x000fe20000010000 */
[----:B------:R-:W-:-:S02]  /*c560*/  LEA R64, R67, R126, 0x2 ;  /* 0x0000007e43407211 */ /* 0x000fc400078e10ff */
[-C--:B------:R-:W-:Y:S02]  /*c570*/  LEA R65, R69, R126.reuse, 0x2 ;  /* 0x0000007e45417211 */ /* 0x080fe400078e10ff */
[-C--:B------:R-:W-:Y:S02]  /*c580*/  LEA R66, R73, R126.reuse, 0x2 ;  /* 0x0000007e49427211 */ /* 0x080fe400078e10ff */
[-C--:B------:R-:W-:Y:S02]  /*c590*/  LEA R67, R75, R126.reuse, 0x2 ;  /* 0x0000007e4b437211 */ /* 0x080fe400078e10ff */
[-C--:B------:R-:W-:Y:S02]  /*c5a0*/  LEA R68, R77, R126.reuse, 0x2 ;  /* 0x0000007e4d447211 */ /* 0x080fe400078e10ff */
[-C--:B------:R-:W-:Y:S02]  /*c5b0*/  LEA R69, R79, R126.reuse, 0x2 ;  /* 0x0000007e4f457211 */ /* 0x080fe400078e10ff */
[----:B------:R-:W-:-:S02]  /*c5c0*/  LEA R72, R81, R126, 0x2 ;  /* 0x0000007e51487211 */ /* 0x000fc400078e10ff */
[-C--:B------:R-:W-:Y:S02]  /*c5d0*/  LEA R73, R83, R126.reuse, 0x2 ;  /* 0x0000007e53497211 */ /* 0x080fe400078e10ff */
[-C--:B------:R-:W-:Y:S02]  /*c5e0*/  LEA R74, R93, R126.reuse, 0x2 ;  /* 0x0000007e5d4a7211 */ /* 0x080fe400078e10ff */
[-C--:B------:R-:W-:Y:S02]  /*c5f0*/  LEA R75, R95, R126.reuse, 0x2 ;  /* 0x0000007e5f4b7211 */ /* 0x080fe400078e10ff */
[-C--:B------:R-:W-:Y:S02]  /*c600*/  LEA R76, R123, R126.reuse, 0x2 ;  /* 0x0000007e7b4c7211 */ /* 0x080fe400078e10ff */
[-C--:B------:R-:W-:Y:S01]  /*c610*/  LEA R77, R145, R126.reuse, 0x2 ;  /* 0x0000007e914d7211 */ /* 0x080fe200078e10ff */
[----:B------:R-:W0:Y:S01]  /*c620*/  LDS R148, [R63+0x4400] ;  /* 0x004400003f947984 */ /* 0x000e220000000800 */
[----:B------:R-:W-:-:S02]  /*c630*/  LEA R78, R147, R126, 0x2 ;  /* 0x0000007e934e7211 */ /* 0x000fc400078e10ff */
[-C--:B------:R-:W-:Y:S01]  /*c640*/  LEA R79, R149, R126.reuse, 0x2 ;  /* 0x0000007e954f7211 */ /* 0x080fe200078e10ff */
[----:B------:R-:W1:Y:S01]  /*c650*/  LDS R150, [R65+0x4800] ;  /* 0x0048000041967984 */ /* 0x000e620000000800 */
[-C--:B------:R-:W-:Y:S02]  /*c660*/  LEA R80, R151, R126.reuse, 0x2 ;  /* 0x0000007e97507211 */ /* 0x080fe400078e10ff */
[-C--:B------:R-:W-:Y:S01]  /*c670*/  LEA R81, R153, R126.reuse, 0x2 ;  /* 0x0000007e99517211 */ /* 0x080fe200078e10ff */
[----:B------:R-:W2:Y:S01]  /*c680*/  LDS R149, [R64+0x4600] ;  /* 0x0046000040957984 */ /* 0x000ea20000000800 */
[-C--:B------:R-:W-:Y:S02]  /*c690*/  LEA R82, R155, R126.reuse, 0x2 ;  /* 0x0000007e9b527211 */ /* 0x080fe400078e10ff */
[-C--:B------:R-:W-:Y:S01]  /*c6a0*/  LEA R83, R157, R126.reuse, 0x2 ;  /* 0x0000007e9d537211 */ /* 0x080fe200078e10ff */
[----:B------:R-:W3:Y:S01]  /*c6b0*/  LDS R151, [R66+0x4a00] ;  /* 0x004a000042977984 */ /* 0x000ee20000000800 */
[----:B------:R-:W-:-:S02]  /*c6c0*/  LEA R84, R159, R126, 0x2 ;  /* 0x0000007e9f547211 */ /* 0x000fc400078e10ff */
[-C--:B------:R-:W-:Y:S01]  /*c6d0*/  LEA R92, R161, R126.reuse, 0x2 ;  /* 0x0000007ea15c7211 */ /* 0x080fe200078e10ff */
[----:B------:R-:W4:Y:S01]  /*c6e0*/  LDS R152, [R67+0x4c00] ;  /* 0x004c000043987984 */ /* 0x000f220000000800 */
        /* <DEDUP_REMOVED lines=13> */
[----:B------:R-:W-:Y:S01]  /*c7c0*/  LEA R147, R225, R126, 0x2 ;  /* 0x0000007ee1937211 */ /* 0x000fe200078e10ff */
[----:B------:R-:W0:Y:S01]  /*c7d0*/  LDS R157, [R74+0x5600] ;  /* 0x005600004a9d7984 */ /* 0x000e220000000800 */
[----:B------:R-:W-:Y:S01]  /*c7e0*/  MOV R20, UR18 ;  /* 0x0000001200147c02 */ /* 0x000fe20008000f00 */
[----:B------:R-:W-:-:S02]  /*c7f0*/  USHF.R.S32.HI UR18, URZ, 0x1f, UR16 ;  /* 0x0000001f3f127899 */ /* 0x000fc40008011410 */
        /* <DEDUP_REMOVED lines=23> */
[----:B------:R-:W-:Y:S04]  /*c970*/  STS [R238+0x8404], R246 ;  /* 0x008404f6ee007388 */ /* 0x000fe80000000800 */
[----:B------:R-:W-:Y:S04]  /*c980*/  STS [R239+0x8408], R250 ;  /* 0x008408faef007388 */ /* 0x000fe80000000800 */
[----:B------:R5:W-:Y:S04]  /*c990*/  STS [R237+0x840c], R186 ;  /* 0x00840cbaed007388 */ /* 0x000be80000000800 */
[----:B------:R1:W-:Y:S04]  /*c9a0*/  STS [R236+0x8414], R21 ;  /* 0x00841415ec007388 */ /* 0x0003e80000000800 */
[----:B------:R2:W-:Y:S01]  /*c9b0*/  STS [R236+0x8410], R185 ;  /* 0x008410b9ec007388 */ /* 0x0005e20000000800 */
[----:B-----5:R-:W-:-:S03]  /*c9c0*/  FMUL.FTZ R186, R168, UR45 ;  /* 0x0000002da8ba7c20 */ /* 0x020fc60008410000 */
[----:B------:R5:W-:Y:S01]  /*c9d0*/  STS [R236+0x841c], R23 ;  /* 0x00841c17ec007388 */ /* 0x000be20000000800 */
[----:B-1----:R-:W-:Y:S01]  /*c9e0*/  FFMA.FTZ R21, -R9, R192, -RZ ;  /* 0x000000c009157223 */ /* 0x002fe200000109ff */
[----:B------:R-:W-:Y:S02]  /*c9f0*/  FFMA.FTZ R186, R87, UR44, R186 ;  /* 0x0000002c57ba7c23 */ /* 0x000fe400080100ba */
[----:B------:R1:W-:Y:S01]  /*ca00*/  STS [R236+0x8424], R25 ;  /* 0x00842419ec007388 */ /* 0x0003e20000000800 */
[----:B--2---:R-:W-:Y:S01]  /*ca10*/  LEA R185, R20, -R127, 0x1 ;  /* 0x8000007f14b97211 */ /* 0x004fe200078e08ff */
[----:B------:R-:W-:Y:S02]  /*ca20*/  FMUL.FTZ R20, R90, UR45 ;  /* 0x0000002d5a147c20 */ /* 0x000fe40008410000 */
[----:B------:R2:W-:Y:S01]  /*ca30*/  STS [R236+0x842c], R71 ;  /* 0x00842c47ec007388 */ /* 0x0005e20000000800 */
[----:B-----5:R-:W-:Y:S01]  /*ca40*/  FFMA.FTZ R23, -R7, R206, -RZ ;  /* 0x000000ce07177223 */ /* 0x020fe200000109ff */
[----:B------:R-:W-:-:S02]  /*ca50*/  ISETP.GE.AND P0, PT, R185, 0x1, PT ;  /* 0x00000001b900780c */ /* 0x000fc40003f06270 */
[----:B------:R5:W-:Y:S01]  /*ca60*/  STS [R236+0x843c], R21 ;  /* 0x00843c15ec007388 */ /* 0x000be20000000800 */
[----:B------:R-:W-:Y:S01]  /*ca70*/  FFMA.FTZ R187, R171, UR44, -R20 ;  /* 0x0000002cabbb7c23 */ /* 0x000fe20008010814 */
[----:B-1----:R-:W-:Y:S01]  /*ca80*/  FFMA.FTZ R25, -R6, R204, -RZ ;  /* 0x000000cc06197223 */ /* 0x002fe200000109ff */
[----:B------:R-:W-:Y:S01]  /*ca90*/  FMUL.FTZ R20, R88, UR45 ;  /* 0x0000002d58147c20 */ /* 0x000fe20008410000 */
[----:B------:R1:W-:Y:S01]  /*caa0*/  STS [R236+0x844c], R23 ;  /* 0x00844c17ec007388 */ /* 0x0003e20000000800 */
[----:B--2---:R-:W-:-:S03]  /*cab0*/  FFMA.FTZ R71, -R5, R202, -RZ ;  /* 0x000000ca05477223 */ /* 0x004fc600000109ff */
[----:B------:R2:W-:Y:S01]  /*cac0*/  STS [R236+0x8418], R183 ;  /* 0x008418b7ec007388 */ /* 0x0005e20000000800 */
[----:B-----5:R-:W-:-:S03]  /*cad0*/  FFMA.FTZ R21, -R4, R210, -RZ ;  /* 0x000000d204157223 */ /* 0x020fc600000109ff */
[----:B------:R5:W-:Y:S01]  /*cae0*/  STS [R236+0x8454], R25 ;  /* 0x00845419ec007388 */ /* 0x000be20000000800 */
[----:B-1----:R-:W-:-:S03]  /*caf0*/  FFMA.FTZ R23, -R3, R200, -RZ ;  /* 0x000000c803177223 */ /* 0x002fc600000109ff */
[----:B------:R1:W-:Y:S01]  /*cb00*/  STS [R236+0x845c], R71 ;  /* 0x00845c47ec007388 */ /* 0x0003e20000000800 */
[----:B--2---:R-:W-:-:S03]  /*cb10*/  FMUL.FTZ R183, R8, R208 ;  /* 0x000000d008b77220 */ /* 0x004fc60000410000 */
[----:B------:R2:W-:Y:S01]  /*cb20*/  STS [R236+0x8464], R21 ;  /* 0x00846415ec007388 */ /* 0x0005e20000000800 */
[----:B-----5:R-:W-:Y:S01]  /*cb30*/  FFMA.FTZ R25, -R2, R190, -RZ ;  /* 0x000000be02197223 */ /* 0x020fe200000109ff */
[----:B------:R-:W-:Y:S02]  /*cb40*/  FMUL.FTZ R190, R170, UR45 ;  /* 0x0000002daabe7c20 */ /* 0x000fe40008410000 */
[----:B------:R5:W-:Y:S01]  /*cb50*/  STS [R236+0x8430], R195 ;  /* 0x008430c3ec007388 */ /* 0x000be20000000800 */
[----:B-1----:R-:W-:Y:S01]  /*cb60*/  FFMA.FTZ R71, -R0, R222, -RZ ;  /* 0x000000de00477223 */ /* 0x002fe200000109ff */
[----:B------:R-:W-:Y:S02]  /*cb70*/  FFMA.FTZ R190, R89, UR44, R190 ;  /* 0x0000002c59be7c23 */ /* 0x000fe400080100be */
[----:B------:R1:W-:Y:S01]  /*cb80*/  STS [R236+0x8428], R197 ;  /* 0x008428c5ec007388 */ /* 0x0003e20000000800 */
[----:B--2---:R-:W-:-:S03]  /*cb90*/  FMUL.FTZ R21, R169, UR45 ;  /* 0x0000002da9157c20 */ /* 0x004fc60008410000 */
[----:B------:R2:W-:Y:S01]  /*cba0*/  STS [R236+0x8438], R193 ;  /* 0x008438c1ec007388 */ /* 0x0005e20000000800 */
[----:B-----5:R-:W-:Y:S01]  /*cbb0*/  FFMA.FTZ R195, R169, UR44, -R20 ;  /* 0x0000002ca9c37c23 */ /* 0x020fe20008010814 */
[----:B------:R-:W-:Y:S02]  /*cbc0*/  FFMA.FTZ R192, R88, UR44, R21 ;  /* 0x0000002c58c07c23 */ /* 0x000fe40008010015 */
[----:B------:R5:W-:Y:S01]  /*cbd0*/  STS [R236+0x846c], R23 ;  /* 0x00846c17ec007388 */ /* 0x000be20000000800 */
[----:B------:R-:W-:Y:S01]  /*cbe0*/  FMUL.FTZ R21, R85, UR45 ;  /* 0x0000002d55157c20 */ /* 0x000fe20008410000 */
[----:B-1----:R-:W-:Y:S01]  /*cbf0*/  FMUL.FTZ R197, R87, UR45 ;  /* 0x0000002d57c57c20 */ /* 0x002fe20008410000 */
[C---:B------:R-:W-:Y:S01]  /*cc00*/  FMUL.FTZ R20, R166.reuse, UR45 ;  /* 0x0000002da6147c20 */ /* 0x040fe20008410000 */
[----:B------:R1:W-:Y:S01]  /*cc10*/  STS [R236+0x8470], R191 ;  /* 0x008470bfec007388 */ /* 0x0003e20000000800 */
[----:B------:R-:W-:Y:S01]  /*cc20*/  FFMA.FTZ R184, R166, UR44, -R21 ;  /* 0x0000002ca6b87c23 */ /* 0x000fe20008010815 */
[----:B--2---:R-:W-:Y:S01]  /*cc30*/  FMUL.FTZ R193, R89, UR45 ;  /* 0x0000002d59c17c20 */ /* 0x004fe20008410000 */
[----:B------:R-:W-:Y:S01]  /*cc40*/  FFMA.FTZ R197, R168, UR44, -R197 ;  /* 0x0000002ca8c57c23 */ /* 0x000fe200080108c5 */
[----:B------:R-:W-:Y:S01]  /*cc50*/  STS [R236+0x8420], R199 ;  /* 0x008420c7ec007388 */ /* 0x000fe20000000800 */
[----:B-----5:R-:W-:Y:S01]  /*cc60*/  FMUL.FTZ R23, R167, UR45 ;  /* 0x0000002da7177c20 */ /* 0x020fe20008410000 */
[----:B------:R-:W-:-:S02]  /*cc70*/  FFMA.FTZ R193, R170, UR44, -R193 ;  /* 0x0000002caac17c23 */ /* 0x000fc400080108c1 */
[----:B------:R2:W-:Y:S01]  /*cc80*/  STS [R236+0x8434], R141 ;  /* 0x0084348dec007388 */ /* 0x0005e20000000800 */
[----:B-1----:R-:W-:Y:S01]  /*cc90*/  FMUL.FTZ R191, R171, UR45 ;  /* 0x0000002dabbf7c20 */ /* 0x002fe20008410000 */
[----:B------:R-:W-:Y:S02]  /*cca0*/  FFMA.FTZ R182, R86, UR44, R23 ;  /* 0x0000002c56b67c23 */ /* 0x000fe40008010017 */
[----:B------:R1:W-:Y:S01]  /*ccb0*/  STS [R236+0x8440], R183 ;  /* 0x008440b7ec007388 */ /* 0x0003e20000000800 */
[----:B------:R-:W-:-:S03]  /*ccc0*/  FFMA.FTZ R191, R90, UR44, R191 ;  /* 0x0000002c5abf7c23 */ /* 0x000fc600080100bf */
[----:B------:R0:W-:Y:S01]  /*ccd0*/  STS [R236+0x8444], R209 ;  /* 0x008444d1ec007388 */ /* 0x0001e20000000800 */
[----:B--2---:R-:W-:-:S03]  /*cce0*/  FFMA.FTZ R141, R85, UR44, R20 ;  /* 0x0000002c558d7c23 */ /* 0x004fc60008010014 */
[----:B------:R2:W-:Y:S01]  /*ccf0*/  STS [R236+0x8448], R207 ;  /* 0x008448cfec007388 */ /* 0x0005e20000000800 */
[----:B-1----:R-:W-:-:S03]  /*cd00*/  FFMA.FTZ R183, R167, UR44, -R22 ;  /* 0x0000002ca7b77c23 */ /* 0x002fc60008010816 */
[----:B------:R2:W-:Y:S04]  /*cd10*/  STS [R236+0x8450], R205 ;  /* 0x008450cdec007388 */ /* 0x0005e80000000800 */
[----:B------:R2:W-:Y:S04]  /*cd20*/  STS [R236+0x8458], R203 ;  /* 0x008458cbec007388 */ /* 0x0005e80000000800 */
[----:B------:R2:W-:Y:S04]  /*cd30*/  STS [R236+0x8460], R211 ;  /* 0x008460d3ec007388 */ /* 0x0005e80000000800 */
[----:B------:R2:W-:Y:S04]  /*cd40*/  STS [R236+0x8468], R201 ;  /* 0x008468c9ec007388 */ /* 0x0005e80000000800 */
[----:B------:R2:W-:Y:S04]  /*cd50*/  STS [R236+0x8474], R25 ;  /* 0x00847419ec007388 */ /* 0x0005e80000000800 */
[----:B------:R2:W-:Y:S04]  /*cd60*/  STS [R236+0x8478], R221 ;  /* 0x008478ddec007388 */ /* 0x0005e80000000800 */
[----:B------:R2:W-:Y:S01]  /*cd70*/  STS [R236+0x847c], R71 ;  /* 0x00847c47ec007388 */ /* 0x0005e20000000800 */
[----:B------:R-:W-:Y:S06]  /*cd80*/  BAR.SYNC.DEFER_BLOCKING 0x0 ;  /* 0x0000000000007b1d */ /* 0x000fec0000010000 */
[----:B0--34-:R-:W-:Y:S05]  /*cd90*/  @!P0 BRA `(.L_x_6091) ;  /* 0x0000000000b88947 */ /* 0x019fea0003800000 */
[----:B------:R-:W-:Y:S01]  /*cda0*/  UIMAD UR51, UR19, UR28, URZ ;  /* 0x0000001c133372a4 */ /* 0x000fe2000f8e023f */
[----:B------:R-:W-:Y:S01]  /*cdb0*/  MOV R21, UR24 ;  /* 0x0000001800157c02 */ /* 0x000fe20008000f00 */
[----:B------:R-:W-:Y:S01]  /*cdc0*/  UIMAD.WIDE.U32 UR44, UR15, UR28, URZ ;  /* 0x0000001c0f2c72a5 */ /* 0x000fe2000f8e003f */
[----:B--2---:R-:W-:Y:S01]  /*cdd0*/  MOV R71, UR32 ;  /* 0x0000002000477c02 */ /* 0x004fe20008000f00 */
[----:B------:R-:W-:Y:S02]  /*cde0*/  UIMAD UR51, UR15, UR29, UR51 ;  /* 0x0000001d0f3372a4 */ /* 0x000fe4000f8e0233 */
[----:B------:R-:W-:Y:S02]  /*cdf0*/  USHF.R.U64 UR53, UR26, 0x1, UR27 ;  /* 0x000000011a357899 */ /* 0x000fe4000800121b */
[----:B------:R-:W-:Y:S02]  /*ce00*/  UIADD3 UR45, UR45, UR51, URZ ;  /* 0x000000332d2d7290 */ /* 0x000fe4000fffe03f */
[----:B------:R-:W-:-:S02]  /*ce10*/  USHF.R.U32.HI UR51, URZ, 0x1, UR27 ;  /* 0x000000013f337899 */ /* 0x000fc4000801161b */
[----:B------:R-:W-:Y:S02]  /*ce20*/  UIMAD.WIDE.U32 UR44, UR16, UR53, UR44 ;  /* 0x00000035102c72a5 */ /* 0x000fe4000f8e002c */
[----:B------:R-:W-:Y:S02]  /*ce30*/  UIMAD UR51, UR51, UR16, URZ ;  /* 0x00000010333372a4 */ /* 0x000fe4000f8e023f */
[----:B------:R-:W-:Y:S02]  /*ce40*/  UIMAD UR55, UR19, UR36, URZ ;  /* 0x00000024133772a4 */ /* 0x000fe4000f8e023f */
[----:B------:R-:W-:Y:S02]  /*ce50*/  UIMAD UR53, UR18, UR53, UR51 ;  /* 0x00000035123572a4 */ /* 0x000fe4000f8e0233 */
[----:B------:R-:W-:Y:S02]  /*ce60*/  ULEA UR51, UP0, UR44, UR30, 0x3 ;  /* 0x0000001e2c337291 */ /* 0x000fe4000f80183f */
[----:B------:R-:W-:-:S02]  /*ce70*/  UIADD3 UR53, UR45, UR53, URZ ;  /* 0x000000352d357290 */ /* 0x000fc4000fffe03f */
        /* <DEDUP_REMOVED lines=9> */
[----:B------:R-:W-:Y:S02]  /*cf10*/  USHF.R.S32.HI UR57, URZ, 0x1f, UR6 ;  /* 0x0000001f3f397899 */ /* 0x000fe40008011406 */
[----:B------:R-:W-:Y:S02]  /*cf20*/  UIADD3 UR55, UR45, UR55, URZ ;  /* 0x000000372d377290 */ /* 0x000fe4000fffe03f */
[----:B------:R-:W-:-:S04]  /*cf30*/  ULEA UR45, UP0, UR44, UR38, 0x3 ;  /* 0x000000262c2d7291 */ /* 0x000fc8000f80183f */
[----:B------:R-:W-:Y:S02]  /*cf40*/  ULEA.HI.X UR55, UR44, UR39, UR55, 0x3, UP0 ;  /* 0x000000272c377291 */ /* 0x000fe400080f1c37 */
[----:B------:R-:W-:-:S06]  /*cf50*/  ULEA UR44, UR10, 0xfffff000, 0xc ;  /* 0xfffff0000a2c7891 */ /* 0x000fcc000f8e603f */
[----:B------:R-:W-:Y:S02]  /*cf60*/  IADD3 R24, P0, R127, UR44, RZ ;  /* 0x0000002c7f187c10 */ /* 0x000fe4000ff1e0ff */
[----:B------:R-:W-:Y:S01]  /*cf70*/  MOV R20, UR44 ;  /* 0x0000002c00147c02 */ /* 0x000fe20008000f00 */
[----:B------:R-:W-:Y:S02]  /*cf80*/  UIMAD UR44, UR57, UR24, URZ ;  /* 0x00000018392c72a4 */ /* 0x000fe4000f8e023f */
[----:B------:R-:W-:Y:S01]  /*cf90*/  UIMAD UR57, UR57, UR32, URZ ;  /* 0x00000020393972a4 */ /* 0x000fe2000f8e023f */
[----:B------:R-:W-:Y:S01]  /*cfa0*/  LEA.HI.X.SX32 R25, R20, RZ, 0x1, P0 ;  /* 0x000000ff14197211 */ /* 0x000fe200000f0eff */
[----:B------:R-:W-:Y:S02]  /*cfb0*/  UIMAD UR44, UR6, UR25, UR44 ;  /* 0x00000019062c72a4 */ /* 0x000fe4000f8e022c */
[----:B------:R-:W-:Y:S02]  /*cfc0*/  UIMAD UR57, UR6, UR33, UR57 ;  /* 0x00000021063972a4 */ /* 0x000fe4000f8e0239 */
[----:B------:R-:W-:-:S04]  /*cfd0*/  IMAD.WIDE.U32 R20, R21, UR6, R24 ;  /* 0x0000000615147c25 */ /* 0x000fc8000f8e0018 */
        /* <DEDUP_REMOVED lines=10> */
.L_x_6091:
[----:B------:R-:W-:Y:S05]  /*d080*/  BSYNC B0 ;  /* 0x0000000000007941 */ /* 0x000fea0003800000 */
.L_x_6090:
[----:B------:R-:W-:Y:S01]  /*d090*/  USHF.R.U32.HI UR44, URZ, 0x1, UR27 ;  /* 0x000000013f2c7899 */ /* 0x000fe2000801161b */
[----:B------:R-:W0:Y:S01]  /*d0a0*/  LDS R63, [R63+0x8600] ;  /* 0x008600003f3f7984 */ /* 0x000e220000000800 */
[----:B------:R-:W-:Y:S01]  /*d0b0*/  USHF.R.U64 UR51, UR26, 0x1, UR27 ;  /* 0x000000011a337899 */ /* 0x000fe2000800121b */
[----:B-1----:R-:W1:Y:S01]  /*d0c0*/  LDC.64 R22, c[0x0][0x360] ;  /* 0x0000d800ff167b82 */ /* 0x002e620000000a00 */
[----:B------:R-:W-:Y:S01]  /*d0d0*/  UIMAD UR53, UR44, UR16, URZ ;  /* 0x000000102c3572a4 */ /* 0x000fe2000f8e023f */
[----:B------:R-:W-:Y:S01]  /*d0e0*/  SHF.L.U32 R24, R127, 0x2, RZ ;  /* 0x000000027f187819 */ /* 0x000fe200000006ff */
[----:B------:R-:W-:Y:S01]  /*d0f0*/  UIMAD.WIDE.U32 UR44, UR51, UR16, URZ ;  /* 0x00000010332c72a5 */ /* 0x000fe2000f8e003f */
[----:B--2---:R-:W-:Y:S01]  /*d100*/  SHF.R.U32.HI R25, RZ, 0x1e, R127 ;  /* 0x0000001eff197819 */ /* 0x004fe2000001167f */
[----:B------:R-:W-:Y:S01]  /*d110*/  UIMAD UR53, UR18, UR51, UR53 ;  /* 0x00000033123572a4 */ /* 0x000fe2000f8e0235 */
[----:B------:R-:W-:Y:S01]  /*d120*/  BSSY B0, `(.L_x_6092) ;  /* 0x0000030000007945 */ /* 0x000fe20003800000 */
[----:B------:R-:W-:Y:S01]  /*d130*/  UIMAD UR51, UR19, UR28, URZ ;  /* 0x0000001c133372a4 */ /* 0x000fe2000f8e023f */
[----:B------:R-:W2:Y:S01]  /*d140*/  LDC.64 R20, c[0x0][0x380] ;  /* 0x0000e000ff147b82 */ /* 0x000ea20000000a00 */
[----:B------:R-:W-:Y:S01]  /*d150*/  UIADD3 UR45, UR53, UR45, URZ ;  /* 0x0000002d352d7290 */ /* 0x000fe2000fffe03f */
[----:B------:R-:W-:Y:S01]  /*d160*/  ISETP.GE.AND P2, PT, R185, 0x181, PT ;  /* 0x00000181b900780c */ /* 0x000fe20003f46270 */
[----:B------:R-:W-:Y:S01]  /*d170*/  UIMAD UR51, UR15, UR29, UR51 ;  /* 0x0000001d0f3372a4 */ /* 0x000fe2000f8e0233 */
[----:B------:R-:W-:Y:S01]  /*d180*/  FADD.FTZ R18, R26, R18 ;  /* 0x000000121a127221 */ /* 0x000fe20000010000 */
[----:B------:R-:W-:Y:S01]  /*d190*/  UIMAD.WIDE.U32 UR44, UR15, UR28, UR44 ;  /* 0x0000001c0f2c72a5 */ /* 0x000fe2000f8e002c */
[----:B------:R-:W-:-:S03]  /*d1a0*/  FADD.FTZ R17, R19, R17 ;  /* 0x0000001113117221 */ /* 0x000fc60000010000 */
[----:B------:R-:W-:Y:S02]  /*d1b0*/  UIADD3 UR53, UR51, UR45, URZ ;  /* 0x0000002d33357290 */ /* 0x000fe4000fffe03f */
[----:B------:R-:W-:Y:S02]  /*d1c0*/  ULEA UR51, UP0, UR44, UR30, 0x3 ;  /* 0x0000001e2c337291 */ /* 0x000fe4000f80183f */
[----:B------:R-:W-:Y:S02]  /*d1d0*/  USHF.R.U32.HI UR45, URZ, 0x1, UR35 ;  /* 0x000000013f2d7899 */ /* 0x000fe40008011623 */
[----:B------:R-:W-:Y:S02]  /*d1e0*/  ULEA.HI.X UR53, UR44, UR31, UR53, 0x3, UP0 ;  /* 0x0000001f2c357291 */ /* 0x000fe400080f1c35 */
[----:B------:R-:W-:Y:S01]  /*d1f0*/  USHF.R.U64 UR44, UR34, 0x1, UR35 ;  /* 0x00000001222c7899 */ /* 0x000fe20008001223 */
[----:B------:R-:W-:Y:S01]  /*d200*/  IADD3 R70, P0, R24, UR51, RZ ;  /* 0x0000003318467c10 */ /* 0x000fe2000ff1e0ff */
[----:B------:R-:W-:-:S03]  /*d210*/  UIMAD UR45, UR45, UR16, URZ ;  /* 0x000000102d2d72a4 */ /* 0x000fc6000f8e023f */
[----:B------:R-:W-:Y:S01]  /*d220*/  IADD3.X R71, R25, UR53, RZ, P0, !PT ;  /* 0x0000003519477c10 */ /* 0x000fe200087fe4ff */
[----:B------:R-:W-:Y:S01]  /*d230*/  UIMAD UR18, UR18, UR44, UR45 ;  /* 0x0000002c121272a4 */ /* 0x000fe2000f8e022d */
[----:B------:R-:W-:Y:S01]  /*d240*/  ISETP.GE.AND P0, PT, R185, 0x81, PT ;  /* 0x00000081b900780c */ /* 0x000fe20003f06270 */
[----:B------:R-:W-:-:S04]  /*d250*/  UIMAD.WIDE.U32 UR44, UR44, UR16, URZ ;  /* 0x000000102c2c72a5 */ /* 0x000fc8000f8e003f */
[----:B------:R-:W-:Y:S02]  /*d260*/  UIADD3 UR45, UR18, UR45, URZ ;  /* 0x0000002d122d7290 */ /* 0x000fe4000fffe03f */
[----:B------:R-:W-:Y:S02]  /*d270*/  UIMAD UR18, UR19, UR36, URZ ;  /* 0x00000024131272a4 */ /* 0x000fe4000f8e023f */
[----:B------:R-:W-:Y:S02]  /*d280*/  UIMAD.WIDE.U32 UR44, UR15, UR36, UR44 ;  /* 0x000000240f2c72a5 */ /* 0x000fe4000f8e002c */
[----:B------:R-:W-:-:S04]  /*d290*/  UIMAD UR18, UR15, UR37, UR18 ;  /* 0x000000250f1272a4 */ /* 0x000fc8000f8e0212 */
[----:B------:R-:W-:Y:S02]  /*d2a0*/  UIADD3 UR19, UR18, UR45, URZ ;  /* 0x0000002d12137290 */ /* 0x000fe4000fffe03f */
[----:B------:R-:W-:Y:S02]  /*d2b0*/  ULEA UR18, UP0, UR44, UR38, 0x3 ;  /* 0x000000262c127291 */ /* 0x000fe4000f80183f */
[----:B------:R-:W-:Y:S02]  /*d2c0*/  USHF.L.U64.HI UR45, UR5, 0x2, UR4 ;  /* 0x00000002052d7899 */ /* 0x000fe40008010204 */
[----:B------:R-:W-:Y:S02]  /*d2d0*/  ULEA.HI.X UR44, UR44, UR39, UR19, 0x3, UP0 ;  /* 0x000000272c2c7291 */ /* 0x000fe400080f1c13 */
[----:B------:R-:W-:Y:S01]  /*d2e0*/  UIADD3 UR19, UR7, -UR46, URZ ;  /* 0x8000002e07137290 */ /* 0x000fe2000fffe03f */
[----:B------:R-:W-:Y:S01]  /*d2f0*/  IADD3 R24, P1, R24, UR18, RZ ;  /* 0x0000001218187c10 */ /* 0x000fe2000ff3e0ff */
[----:B------:R-:W-:Y:S01]  /*d300*/  USHF.L.U32 UR18, UR5, 0x2, URZ ;  /* 0x0000000205127899 */ /* 0x000fe2000800063f */
[----:B-1----:R-:W-:Y:S01]  /*d310*/  IMAD R194, R22, UR45, RZ ;  /* 0x0000002d16c27c24 */ /* 0x002fe2000f8e02ff */
[----:B------:R-:W-:Y:S01]  /*d320*/  UIMAD UR19, UR19, -0x1000, URZ ;  /* 0xfffff000131378a4 */ /* 0x000fe2000f8e023f */
[----:B------:R-:W-:Y:S01]  /*d330*/  IADD3.X R25, R25, UR44, RZ, P1, !PT ;  /* 0x0000002c19197c10 */ /* 0x000fe20008ffe4ff */
[----:B--2---:R-:W-:Y:S01]  /*d340*/  IMAD R196, R20, UR45, RZ ;  /* 0x0000002d14c47c24 */ /* 0x004fe2000f8e02ff */
[----:B------:R-:W-:Y:S01]  /*d350*/  ISETP.GE.AND P1, PT, R185, 0x101, PT ;  /* 0x00000101b900780c */ /* 0x000fe20003f26270 */
[----:B------:R-:W-:-:S02]  /*d360*/  IMAD R23, R23, UR18, R194 ;  /* 0x0000001217177c24 */ /* 0x000fc4000f8e02c2 */
[----:B------:R-:W-:Y:S01]  /*d370*/  MOV R199, UR19 ;  /* 0x0000001300c77c02 */ /* 0x000fe20008000f00 */
[----:B------:R-:W-:-:S04]  /*d380*/  IMAD R21, R21, UR18, R196 ;  /* 0x0000001215157c24 */ /* 0x000fc8000f8e02c4 */
[----:B------:R-:W-:-:S04]  /*d390*/  IMAD.WIDE R70, R199, 0x4, R70 ;  /* 0x00000004c7467825 */ /* 0x000fc800078e0246 */
[----:B------:R-:W-:-:S04]  /*d3a0*/  IMAD.WIDE R24, R199, 0x4, R24 ;  /* 0x00000004c7187825 */ /* 0x000fc800078e0218 */
[----:B------:R-:W-:-:S04]  /*d3b0*/  IMAD.WIDE.U32 R70, R22, UR18, R70 ;  /* 0x0000001216467c25 */ /* 0x000fc8000f8e0046 */
[----:B------:R-:W-:Y:S01]  /*d3c0*/  IMAD.WIDE.U32 R24, R20, UR18, R24 ;  /* 0x0000001214187c25 */ /* 0x000fe2000f8e0018 */
[----:B------:R-:W-:-:S04]  /*d3d0*/  IADD3 R71, R71, R23, RZ ;  /* 0x0000001747477210 */ /* 0x000fc80007ffe0ff */
[----:B------:R-:W-:Y:S01]  /*d3e0*/  IADD3 R25, R25, R21, RZ ;  /* 0x0000001519197210 */ /* 0x000fe20007ffe0ff */
[----:B0-----:R-:W-:Y:S06]  /*d3f0*/  @!P0 BRA `(.L_x_6093) ;  /* 0x0000000000088947 */ /* 0x001fec0003800000 */
[----:B------:R0:W-:Y:S04]  /*d400*/  REDG.E.ADD.F32.FTZ.RN.STRONG.GPU desc[UR20][R70.64+-0x3e00], R148 ;  /* 0xffc20094460079a6 */ /* 0x0001e8000c10f394 */
[----:B------:R0:W-:Y:S02]  /*d410*/  REDG.E.ADD.F32.FTZ.RN.STRONG.GPU desc[UR20][R24.64+-0x3e00], R63 ;  /* 0xffc2003f180079a6 */ /* 0x0001e4000c10f394 */
.L_x_6093:
[----:B------:R-:W-:Y:S05]  /*d420*/  BSYNC B0 ;  /* 0x0000000000007941 */ /* 0x000fea0003800000 */
.L_x_6092:
[----:B------:R1:W2:Y:S01]  /*d430*/  LDS R19, [R64+0x8800] ;  /* 0x0088000040137984 */ /* 0x0002a20000000800 */
[----:B------:R-:W-:Y:S04]  /*d440*/  BSSY B0, `(.L_x_6094) ;  /* 0x0000004000007945 */ /* 0x000fe80003800000 */
[----:B------:R-:W-:Y:S05]  /*d450*/  @!P1 BRA `(.L_x_6095) ;  /* 0x0000000000089947 */ /* 0x000fea0003800000 */
[----:B------:R3:W-:Y:S04]  /*d460*/  REDG.E.ADD.F32.FTZ.RN.STRONG.GPU desc[UR20][R70.64+-0x3c00], R149 ;  /* 0xffc40095460079a6 */ /* 0x0007e8000c10f394 */
[----:B--2---:R3:W-:Y:S02]  /*d470*/  REDG.E.ADD.F32.FTZ.RN.STRONG.GPU desc[UR20][R24.64+-0x3c00], R19 ;  /* 0xffc40013180079a6 */ /* 0x0047e4000c10f394 */
.L_x_6095:
[----:B------:R-:W-:Y:S05]  /*d480*/  BSYNC B0 ;  /* 0x0000000000007941 */ /* 0x000fea0003800000 */
.L_x_6094:
[----:B------:R-:W4:Y:S01]  /*d490*/  LDS R65, [R65+0x8a00] ;  /* 0x008a000041417984 */ /* 0x000f220000000800 */
[----:B------:R-:W-:Y:S04]  /*d4a0*/  BSSY B0, `(.L_x_6096) ;  /* 0x0000004000007945 */ /* 0x000fe80003800000 */
[----:B------:R-:W-:Y:S05]  /*d4b0*/  @!P2 BRA `(.L_x_6097) ;  /* 0x000000000008a947 */ /* 0x000fea0003800000 */
[----:B------:R0:W-:Y:S04]  /*d4c0*/  REDG.E.ADD.F32.FTZ.RN.STRONG.GPU desc[UR20][R70.64+-0x3a00], R150 ;  /* 0xffc60096460079a6 */ /* 0x0001e8000c10f394 */
[----:B----4-:R0:W-:Y:S02]  /*d4d0*/  REDG.E.ADD.F32.FTZ.RN.STRONG.GPU desc[UR20][R24.64+-0x3a00], R65 ;  /* 0xffc60041180079a6 */ /* 0x0101e4000c10f394 */
.L_x_6097:
[----:B------:R-:W-:Y:S05]  /*d4e0*/  BSYNC B0 ;  /* 0x0000000000007941 */ /* 0x000fea0003800000 */
.L_x_6096:
[----:B--23--:R2:W3:Y:S01]  /*d4f0*/  LDS R19, [R66+0x8c00] ;  /* 0x008c000042137984 */ /* 0x00c4e20000000800 */
        /* <DEDUP_REMOVED lines=8> */
[----:B--2---:R-:W-:-:S12]  /*d580*/  @!P6 BRA `(.L_x_6099) ;  /* 0x000000000008e947 */ /* 0x004fd80003800000 */
[----:B------:R2:W-:Y:S04]  /*d590*/  REDG.E.ADD.F32.FTZ.RN.STRONG.GPU desc[UR20][R70.64+-0x3800], R151 ;  /* 0xffc80097460079a6 */ /* 0x0005e8000c10f394 */
[----:B---3--:R2:W-:Y:S02]  /*d5a0*/  REDG.E.ADD.F32.FTZ.RN.STRONG.GPU desc[UR20][R24.64+-0x3800], R19 ;  /* 0xffc80013180079a6 */ /* 0x0085e4000c10f394 */
.L_x_6099:
[----:B------:R-:W-:Y:S05]  /*d5b0*/  BSYNC B0 ;  /* 0x0000000000007941 */ /* 0x000fea0003800000 */
.L_x_6098:
[----:B------:R-:W0:Y:S01]  /*d5c0*/  LDS R67, [R67+0x8e00] ;  /* 0x008e000043437984 */ /* 0x000e220000000800 */
[----:B------:R-:W-:Y:S04]  /*d5d0*/  BSSY B0, `(.L_x_6100) ;  /* 0x0000004000007945 */ /* 0x000fe80003800000 */
[----:B------:R-:W-:Y:S05]  /*d5e0*/  @!P0 BRA `(.L_x_6101) ;  /* 0x0000000000088947 */ /* 0x000fea0003800000 */
[----:B------:R1:W-:Y:S04]  /*d5f0*/  REDG.E.ADD.F32.FTZ.RN.STRONG.GPU desc[UR20][R70.64+-0x3600], R152 ;  /* 0xffca0098460079a6 */ /* 0x0003e8000c10f394 */
[----:B0-----:R1:W-:Y:S02]  /*d600*/  REDG.E.ADD.F32.FTZ.RN.STRONG.GPU desc[UR20][R24.64+-0x3600], R67 ;  /* 0xffca0043180079a6 */ /* 0x0013e4000c10f394 */
.L_x_6101:
[----:B------:R-:W-:Y:S05]  /*d610*/  BSYNC B0 ;  /* 0x0000000000007941 */ /* 0x000fea0003800000 */
.L_x_6100:
[----:B--23--:R2:W3:Y:S01]  /*d620*/  LDS R19, [R68+0x9000] ;  /* 0x0090000044137984 */ /* 0x00c4e20000000800 */
[----:B------:R-:W-:Y:S04]  /*d630*/  BSSY B0, `(.L_x_6102) ;  /* 0x0000004000007945 */ /* 0x000fe80003800000 */
[----:B------:R-:W-:Y:S05]  /*d640*/  @!P1 BRA `(.L_x_6103) ;  /* 0x0000000000089947 */ /* 0x000fea0003800000 */
[----:B------:R0:W-:Y:S04]  /*d650*/  REDG.E.ADD.F32.FTZ.RN.STRONG.GPU desc[UR20][R70.64+-0x3400], R153 ;  /* 0xffcc0099460079a6 */ /* 0x0001e8000c10f394 */
[----:B---3--:R3:W-:Y:S02]  /*d660*/  REDG.E.ADD.F32.FTZ.RN.STRONG.GPU desc[UR20][R24.64+-0x3400], R19 ;  /* 0xffcc0013180079a6 */ /* 0x0087e4000c10f394 */
.L_x_6103:
[----:B------:R-:W-:Y:S05]  /*d670*/  BSYNC B0 ;  /* 0x0000000000007941 */ /* 0x000fea0003800000 */
.L_x_6102:
[----:B------:R-:W0:Y:S01]  /*d680*/  LDS R69, [R69+0x9200] ;  /* 0x0092000045457984 */ /* 0x000e220000000800 */
[----:B------:R-:W-:Y:S04]  /*d690*/  BSSY B0, `(.L_x_6104) ;  /* 0x0000004000007945 */ /* 0x000fe80003800000 */
[----:B------:R-:W-:Y:S05]  /*d6a0*/  @!P2 BRA `(.L_x_6105) ;  /* 0x000000000008a947 */ /* 0x000fea0003800000 */
[----:B------:R1:W-:Y:S04]  /*d6b0*/  REDG.E.ADD.F32.FTZ.RN.STRONG.GPU desc[UR20][R70.64+-0x3200], R154 ;  /* 0xffce009a460079a6 */ /* 0x0003e8000c10f394 */
[----:B0-----:R1:W-:Y:S02]  /*d6c0*/  REDG.E.ADD.F32.FTZ.RN.STRONG.GPU desc[UR20][R24.64+-0x3200], R69 ;  /* 0xffce0045180079a6 */ /* 0x0013e4000c10f394 */
.L_x_6105:
[----:B------:R-:W-:Y:S05]  /*d6d0*/  BSYNC B0 ;  /* 0x0000000000007941 */ /* 0x000fea0003800000 */
.L_x_6104:
[----:B---3--:R3:W0:Y:S01]  /*d6e0*/  LDS R19, [R72+0x9400] ;  /* 0x0094000048137984 */ /* 0x0086220000000800 */
[----:B------:R-:W-:Y:S04]  /*d6f0*/  BSSY B0, `(.L_x_6106) ;  /* 0x0000004000007945 */ /* 0x000fe80003800000 */
[----:B------:R-:W-:Y:S05]  /*d700*/  @!P3 BRA `(.L_x_6107) ;  /* 0x000000000008b947 */ /* 0x000fea0003800000 */
[----:B------:R1:W-:Y:S04]  /*d710*/  REDG.E.ADD.F32.FTZ.RN.STRONG.GPU desc[UR20][R70.64+-0x3000], R155 ;  /* 0xffd0009b460079a6 */ /* 0x0003e8000c10f394 */
[----:B0-----:R1:W-:Y:S02]  /*d720*/  REDG.E.ADD.F32.FTZ.RN.STRONG.GPU desc[UR20][R24.64+-0x3000], R19 ;  /* 0xffd00013180079a6 */ /* 0x0013e4000c10f394 */
.L_x_6107:
[----:B------:R-:W-:Y:S05]  /*d730*/  BSYNC B0 ;  /* 0x0000000000007941 */ /* 0x000fea0003800000 */
.L_x_6106:
[----:B------:R-:W0:Y:S01]  /*d740*/  LDS R73, [R73+0x9600] ;  /* 0x0096000049497984 */ /* 0x000e220000000800 */
[----:B------:R-:W-:Y:S04]  /*d750*/  BSSY B0, `(.L_x_6108) ;  /* 0x0000004000007945 */ /* 0x000fe80003800000 */
[----:B------:R-:W-:Y:S05]  /*d760*/  @!P4 BRA `(.L_x_6109) ;  /* 0x000000000008c947 */ /* 0x000fea0003800000 */
[----:B------:R1:W-:Y:S04]  /*d770*/  REDG.E.ADD.F32.FTZ.RN.STRONG.GPU desc[UR20][R70.64+-0x2e00], R156 ;  /* 0xffd2009c460079a6 */ /* 0x0003e8000c10f394 */
[----:B0-----:R1:W-:Y:S02]  /*d780*/  REDG.E.ADD.F32.FTZ.RN.STRONG.GPU desc[UR20][R24.64+-0x2e00], R73 ;  /* 0xffd20049180079a6 */ /* 0x0013e4000c10f394 */
.L_x_6109:
[----:B------:R-:W-:Y:S05]  /*d790*/  BSYNC B0 ;  /* 0x0000000000007941 */ /* 0x000fea0003800000 */
.L_x_6108:
[----:B01----:R0:W1:Y:S01]  /*d7a0*/  LDS R19, [R74+0x9800] ;  /* 0x009800004a137984 */ /* 0x0030620000000800 */
[----:B------:R-:W-:Y:S04]  /*d7b0*/  BSSY B0, `(.L_x_6110) ;  /* 0x0000004000007945 */ /* 0x000fe80003800000 */
[----:B------:R-:W-:Y:S05]  /*d7c0*/  @!P5 BRA `(.L_x_6111) ;  /* 0x000000000008d947 */ /* 0x000fea0003800000 */
[----:B------:R0:W-:Y:S04]  /*d7d0*/  REDG.E.ADD.F32.FTZ.RN.STRONG.GPU desc[UR20][R70.64+-0x2c00], R157 ;  /* 0xffd4009d460079a6 */ /* 0x0001e8000c10f394 */
[----:B-1----:R0:W-:Y:S02]  /*d7e0*/  REDG.E.ADD.F32.FTZ.RN.STRONG.GPU desc[UR20][R24.64+-0x2c00], R19 ;  /* 0xffd40013180079a6 */ /* 0x0021e4000c10f394 */
.L_x_6111:
[----:B------:R-:W-:Y:S05]  /*d7f0*/  BSYNC B0 ;  /* 0x0000000000007941 */ /* 0x000fea0003800000 */
.L_x_6110:
        /* <DEDUP_REMOVED lines=12> */
.L_x_6113:
[----:B------:R-:W-:Y:S05]  /*d8c0*/  BSYNC B0 ;  /* 0x0000000000007941 */ /* 0x000fea0003800000 */
.L_x_6112:
[----:B01----:R0:W1:Y:S01]  /*d8d0*/  LDS R19, [R76+0x9c00] ;  /* 0x009c00004c137984 */ /* 0x0030620000000800 */
[----:B------:R-:W-:Y:S04]  /*d8e0*/  BSSY B0, `(.L_x_6114) ;  /* 0x0000004000007945 */ /* 0x000fe80003800000 */
[----:B------:R-:W-:Y:S05]  /*d8f0*/  @!P0 BRA `(.L_x_6115) ;  /* 0x0000000000088947 */ /* 0x000fea0003800000 */
[----:B------:R0:W-:Y:S04]  /*d900*/  REDG.E.ADD.F32.FTZ.RN.STRONG.GPU desc[UR20][R70.64+-0x2800], R159 ;  /* 0xffd8009f460079a6 */ /* 0x0001e8000c10f394 */
[----:B-1----:R0:W-:Y:S02]  /*d910*/  REDG.E.ADD.F32.FTZ.RN.STRONG.GPU desc[UR20][R24.64+-0x2800], R19 ;  /* 0xffd80013180079a6 */ /* 0x0021e4000c10f394 */
.L_x_6115:
[----:B------:R-:W-:Y:S05]  /*d920*/  BSYNC B0 ;  /* 0x0000000000007941 */ /* 0x000fea0003800000 */
.L_x_6114:
[----:B------:R-:W0:Y:S01]  /*d930*/  LDS R77, [R77+0x9e00] ;  /* 0x009e00004d4d7984 */ /* 0x000e220000000800 */
[----:B------:R-:W-:Y:S04]  /*d940*/  BSSY B0, `(.L_x_6116) ;  /* 0x0000004000007945 */ /* 0x000fe80003800000 */
[----:B------:R-:W-:Y:S05]  /*d950*/  @!P1 BRA `(.L_x_6117) ;  /* 0x0000000000089947 */ /* 0x000fea0003800000 */
[----:B------:R1:W-:Y:S04]  /*d960*/  REDG.E.ADD.F32.FTZ.RN.STRONG.GPU desc[UR20][R70.64+-0x2600], R160 ;  /* 0xffda00a0460079a6 */ /* 0x0003e8000c10f394 */
[----:B0-----:R0:W-:Y:S02]  /*d970*/  REDG.E.ADD.F32.FTZ.RN.STRONG.GPU desc[UR20][R24.64+-0x2600], R77 ;  /* 0xffda004d180079a6 */ /* 0x0011e4000c10f394 */
.L_x_6117:
[----:B------:R-:W-:Y:S05]  /*d980*/  BSYNC B0 ;  /* 0x0000000000007941 */ /* 0x000fea0003800000 */
.L_x_6116:
[----:B01----:R0:W1:Y:S01]  /*d990*/  LDS R19, [R78+0xa000] ;  /* 0x00a000004e137984 */ /* 0x0030620000000800 */
[----:B------:R-:W-:Y:S04]  /*d9a0*/  BSSY B0, `(.L_x_6118) ;  /* 0x0000004000007945 */ /* 0x000fe80003800000 */
[----:B------:R-:W-:Y:S05]  /*d9b0*/  @!P2 BRA `(.L_x_6119) ;  /* 0x000000000008a947 */ /* 0x000fea0003800000 */
[----:B------:R0:W-:Y:S04]  /*d9c0*/  REDG.E.ADD.F32.FTZ.RN.STRONG.GPU desc[UR20][R70.64+-0x2400], R161 ;  /* 0xffdc00a1460079a6 */ /* 0x0001e8000c10f394 */
[----:B-1----:R0:W-:Y:S02]  /*d9d0*/  REDG.E.ADD.F32.FTZ.RN.STRONG.GPU desc[UR20][R24.64+-0x2400], R19 ;  /* 0xffdc0013180079a6 */ /* 0x0021e4000c10f394 */
.L_x_6119:
[----:B------:R-:W-:Y:S05]  /*d9e0*/  BSYNC B0 ;  /* 0x0000000000007941 */ /* 0x000fea0003800000 */
.L_x_6118:
[----:B------:R-:W0:Y:S01]  /*d9f0*/  LDS R79, [R79+0xa200] ;  /* 0x00a200004f4f7984 */ /* 0x000e220000000800 */
[----:B------:R-:W-:Y:S04]  /*da00*/  BSSY B0, `(.L_x_6120) ;  /* 0x0000004000007945 */ /* 0x000fe80003800000 */
[----:B------:R-:W-:Y:S05]  /*da10*/  @!P3 BRA `(.L_x_6121) ;  /* 0x000000000008b947 */ /* 0x000fea0003800000 */
[----:B------:R1:W-:Y:S04]  /*da20*/  REDG.E.ADD.F32.FTZ.RN.STRONG.GPU desc[UR20][R70.64+-0x2200], R162 ;  /* 0xffde00a2460079a6 */ /* 0x0003e8000c10f394 */
[----:B0-----:R0:W-:Y:S02]  /*da30*/  REDG.E.ADD.F32.FTZ.RN.STRONG.GPU desc[UR20][R24.64+-0x2200], R79 ;  /* 0xffde004f180079a6 */ /* 0x0011e4000c10f394 */
.L_x_6121:
[----:B------:R-:W-:Y:S05]  /*da40*/  BSYNC B0 ;  /* 0x0000000000007941 */ /* 0x000fea0003800000 */
.L_x_6120:
[----:B01----:R0:W1:Y:S01]  /*da50*/  LDS R19, [R80+0xa400] ;  /* 0x00a4000050137984 */ /* 0x0030620000000800 */
[----:B------:R-:W-:Y:S04]  /*da60*/  BSSY B0, `(.L_x_6122) ;  /* 0x0000004000007945 */ /* 0x000fe80003800000 */
[----:B------:R-:W-:Y:S05]  /*da70*/  @!P4 BRA `(.L_x_6123) ;  /* 0x000000000008c947 */ /* 0x000fea0003800000 */
[----:B------:R0:W-:Y:S04]  /*da80*/  REDG.E.ADD.F32.FTZ.RN.STRONG.GPU desc[UR20][R70.64+-0x2000], R163 ;  /* 0xffe000a3460079a6 */ /* 0x0001e8000c10f394 */
[----:B-1----:R0:W-:Y:S02]  /*da90*/  REDG.E.ADD.F32.FTZ.RN.STRONG.GPU desc[UR20][R24.64+-0x2000], R19 ;  /* 0xffe00013180079a6 */ /* 0x0021e4000c10f394 */
.L_x_6123:
[----:B------:R-:W-:Y:S05]  /*daa0*/  BSYNC B0 ;  /* 0x0000000000007941 */ /* 0x000fea0003800000 */
.L_x_6122:
[----:B------:R-:W0:Y:S01]  /*dab0*/  LDS R81, [R81+0xa600] ;  /* 0x00a6000051517984 */ /* 0x000e220000000800 */
[----:B------:R-:W-:Y:S04]  /*dac0*/  BSSY B0, `(.L_x_6124) ;  /* 0x0000004000007945 */ /* 0x000fe80003800000 */
[----:B------:R-:W-:Y:S05]  /*dad0*/  @!P5 BRA `(.L_x_6125) ;  /* 0x000000000008d947 */ /* 0x000fea0003800000 */
[----:B------:R1:W-:Y:S04]  /*dae0*/  REDG.E.ADD.F32.FTZ.RN.STRONG.GPU desc[UR20][R70.64+-0x1e00], R164 ;  /* 0xffe200a4460079a6 */ /* 0x0003e8000c10f394 */
[----:B0-----:R0:W-:Y:S02]  /*daf0*/  REDG.E.ADD.F32.FTZ.RN.STRONG.GPU desc[UR20][R24.64+-0x1e00], R81 ;  /* 0xffe20051180079a6 */ /* 0x0011e4000c10f394 */
.L_x_6125:
[----:B------:R-:W-:Y:S05]  /*db00*/  BSYNC B0 ;  /* 0x0000000000007941 */ /* 0x000fea0003800000 */
.L_x_6124:
        /* <DEDUP_REMOVED lines=12> */
.L_x_6127:
[----:B------:R-:W-:Y:S05]  /*dbd0*/  BSYNC B0 ;  /* 0x0000000000007941 */ /* 0x000fea0003800000 */
.L_x_6126:
[----:B------:R-:W0:Y:S01]  /*dbe0*/  LDS R83, [R83+0xaa00] ;  /* 0x00aa000053537984 */ /* 0x000e220000000800 */
[----:B------:R-:W-:Y:S04]  /*dbf0*/  BSSY B0, `(.L_x_6128) ;  /* 0x0000004000007945 */ /* 0x000fe80003800000 */
[----:B------:R-:W-:Y:S05]  /*dc00*/  @!P0 BRA `(.L_x_6129) ;  /* 0x0000000000088947 */ /* 0x000fea0003800000 */
[----:B------:R1:W-:Y:S04]  /*dc10*/  REDG.E.ADD.F32.FTZ.RN.STRONG.GPU desc[UR20][R70.64+-0x1a00], R173 ;  /* 0xffe600ad460079a6 */ /* 0x0003e8000c10f394 */
[----:B0-----:R0:W-:Y:S02]  /*dc20*/  REDG.E.ADD.F32.FTZ.RN.STRONG.GPU desc[UR20][R24.64+-0x1a00], R83 ;  /* 0xffe60053180079a6 */ /* 0x0011e4000c10f394 */
.L_x_6129:
[----:B------:R-:W-:Y:S05]  /*dc30*/  BSYNC B0 ;  /* 0x0000000000007941 */ /* 0x000fea0003800000 */
.L_x_6128:
[----:B01----:R0:W1:Y:S01]  /*dc40*/  LDS R19, [R84+0xac00] ;  /* 0x00ac000054137984 */ /* 0x0030620000000800 */
[----:B------:R-:W-:Y:S04]  /*dc50*/  BSSY B0, `(.L_x_6130) ;  /* 0x0000004000007945 */ /* 0x000fe80003800000 */
[----:B------:R-:W-:Y:S05]  /*dc60*/  @!P1 BRA `(.L_x_6131) ;  /* 0x0000000000089947 */ /* 0x000fea0003800000 */
[----:B------:R0:W-:Y:S04]  /*dc70*/  REDG.E.ADD.F32.FTZ.RN.STRONG.GPU desc[UR20][R70.64+-0x1800], R174 ;  /* 0xffe800ae460079a6 */ /* 0x0001e8000c10f394 */
[----:B-1----:R0:W-:Y:S02]  /*dc80*/  REDG.E.ADD.F32.FTZ.RN.STRONG.GPU desc[UR20][R24.64+-0x1800], R19 ;  /* 0xffe80013180079a6 */ /* 0x0021e4000c10f394 */
.L_x_6131:
[----:B------:R-:W-:Y:S05]  /*dc90*/  BSYNC B0 ;  /* 0x0000000000007941 */ /* 0x000fea0003800000 */
.L_x_6130:
[----:B01----:R0:W1:Y:S01]  /*dca0*/  LDS R19, [R92+0xae00] ;  /* 0x00ae00005c137984 */ /* 0x0030620000000800 */
[----:B------:R-:W-:Y:S04]  /*dcb0*/  BSSY B0, `(.L_x_6132) ;  /* 0x0000004000007945 */ /* 0x000fe80003800000 */
[----:B------:R-:W-:Y:S05]  /*dcc0*/  @!P2 BRA `(.L_x_6133) ;  /* 0x000000000008a947 */ /* 0x000fea0003800000 */
[----:B------:R0:W-:Y:S04]  /*dcd0*/  REDG.E.ADD.F32.FTZ.RN.STRONG.GPU desc[UR20][R70.64+-0x1600], R175 ;  /* 0xffea00af460079a6 */ /* 0x0001e8000c10f394 */
[----:B-1----:R0:W-:Y:S02]  /*dce0*/  REDG.E.ADD.F32.FTZ.RN.STRONG.GPU desc[UR20][R24.64+-0x1600], R19 ;  /* 0xffea0013180079a6 */ /* 0x0021e4000c10f394 */
.L_x_6133:
[----:B------:R-:W-:Y:S05]  /*dcf0*/  BSYNC B0 ;  /* 0x0000000000007941 */ /* 0x000fea0003800000 */
.L_x_6132:
[----:B------:R-:W0:Y:S01]  /*dd00*/  LDS R93, [R93+0xb000] ;  /* 0x00b000005d5d7984 */ /* 0x000e220000000800 */
[----:B------:R-:W-:Y:S04]  /*dd10*/  BSSY B0, `(.L_x_6134) ;  /* 0x0000004000007945 */ /* 0x000fe80003800000 */
[----:B------:R-:W-:Y:S05]  /*dd20*/  @!P3 BRA `(.L_x_6135) ;  /* 0x000000000008b947 */ /* 0x000fea0003800000 */
[----:B------:R1:W-:Y:S04]  /*dd30*/  REDG.E.ADD.F32.FTZ.RN.STRONG.GPU desc[UR20][R70.64+-0x1400], R176 ;  /* 0xffec00b0460079a6 */ /* 0x0003e8000c10f394 */
[----:B0-----:R0:W-:Y:S02]  /*dd40*/  REDG.E.ADD.F32.FTZ.RN.STRONG.GPU desc[UR20][R24.64+-0x1400], R93 ;  /* 0xffec005d180079a6 */ /* 0x0011e4000c10f394 */
.L_x_6135:
[----:B------:R-:W-:Y:S05]  /*dd50*/  BSYNC B0 ;  /* 0x0000000000007941 */ /* 0x000fea0003800000 */
.L_x_6134:
[----:B01----:R0:W1:Y:S01]  /*dd60*/  LDS R19, [R94+0xb200] ;  /* 0x00b200005e137984 */ /* 0x0030620000000800 */
[----:B------:R-:W-:Y:S04]  /*dd70*/  BSSY B0, `(.L_x_6136) ;  /* 0x0000004000007945 */ /* 0x000fe80003800000 */
[----:B------:R-:W-:Y:S05]  /*dd80*/  @!P4 BRA `(.L_x_6137) ;  /* 0x000000000008c947 */ /* 0x000fea0003800000 */
[----:B------:R0:W-:Y:S04]  /*dd90*/  REDG.E.ADD.F32.FTZ.RN.STRONG.GPU desc[UR20][R70.64+-0x1200], R177 ;  /* 0xffee00b1460079a6 */ /* 0x0001e8000c10f394 */
[----:B-1----:R0:W-:Y:S02]  /*dda0*/  REDG.E.ADD.F32.FTZ.RN.STRONG.GPU desc[UR20][R24.64+-0x1200], R19 ;  /* 0xffee0013180079a6 */ /* 0x0021e4000c10f394 */
.L_x_6137:
[----:B------:R-:W-:Y:S05]  /*ddb0*/  BSYNC B0 ;  /* 0x0000000000007941 */ /* 0x000fea0003800000 */
.L_x_6136:
[----:B------:R-:W0:Y:S01]  /*ddc0*/  LDS R95, [R95+0xb400] ;  /* 0x00b400005f5f7984 */ /* 0x000e220000000800 */
[----:B------:R-:W-:Y:S04]  /*ddd0*/  BSSY B0, `(.L_x_6138) ;  /* 0x0000004000007945 */ /* 0x000fe80003800000 */
[----:B------:R-:W-:Y:S05]  /*dde0*/  @!P5 BRA `(.L_x_6139) ;  /* 0x000000000008d947 */ /* 0x000fea0003800000 */
[----:B------:R1:W-:Y:S04]  /*ddf0*/  REDG.E.ADD.F32.FTZ.RN.STRONG.GPU desc[UR20][R70.64+-0x1000], R178 ;  /* 0xfff000b2460079a6 */ /* 0x0003e8000c10f394 */
[----:B0-----:R0:W-:Y:S02]  /*de00*/  REDG.E.ADD.F32.FTZ.RN.STRONG.GPU desc[UR20][R24.64+-0x1000], R95 ;  /* 0xfff0005f180079a6 */ /* 0x0011e4000c10f394 */
.L_x_6139:
[----:B------:R-:W-:Y:S05]  /*de10*/  BSYNC B0 ;  /* 0x0000000000007941 */ /* 0x000fea0003800000 */
.L_x_6138:
        /* <DEDUP_REMOVED lines=12> */
.L_x_6141:
[----:B------:R-:W-:Y:S05]  /*dee0*/  BSYNC B0 ;  /* 0x0000000000007941 */ /* 0x000fea0003800000 */
.L_x_6140:
[----:B------:R-:W0:Y:S01]  /*def0*/  LDS R123, [R123+0xb800] ;  /* 0x00b800007b7b7984 */ /* 0x000e220000000800 */
[----:B------:R-:W-:Y:S04]  /*df00*/  BSSY B0, `(.L_x_6142) ;  /* 0x0000004000007945 */ /* 0x000fe80003800000 */
[----:B------:R-:W-:Y:S05]  /*df10*/  @!P0 BRA `(.L_x_6143) ;  /* 0x0000000000088947 */ /* 0x000fea0003800000 */
[----:B------:R1:W-:Y:S04]  /*df20*/  REDG.E.ADD.F32.FTZ.RN.STRONG.GPU desc[UR20][R70.64+-0xc00], R180 ;  /* 0xfff400b4460079a6 */ /* 0x0003e8000c10f394 */
[----:B0-----:R0:W-:Y:S02]  /*df30*/  REDG.E.ADD.F32.FTZ.RN.STRONG.GPU desc[UR20][R24.64+-0xc00], R123 ;  /* 0xfff4007b180079a6 */ /* 0x0011e4000c10f394 */
.L_x_6143:
[----:B------:R-:W-:Y:S05]  /*df40*/  BSYNC B0 ;  /* 0x0000000000007941 */ /* 0x000fea0003800000 */
.L_x_6142:
[----:B01----:R0:W1:Y:S01]  /*df50*/  LDS R19, [R140+0xba00] ;  /* 0x00ba00008c137984 */ /* 0x0030620000000800 */
[----:B------:R-:W-:Y:S04]  /*df60*/  BSSY B0, `(.L_x_6144) ;  /* 0x0000004000007945 */ /* 0x000fe80003800000 */
[----:B------:R-:W-:Y:S05]  /*df70*/  @!P1 BRA `(.L_x_6145) ;  /* 0x0000000000089947 */ /* 0x000fea0003800000 */
[----:B------:R0:W-:Y:S04]  /*df80*/  REDG.E.ADD.F32.FTZ.RN.STRONG.GPU desc[UR20][R70.64+-0xa00], R181 ;  /* 0xfff600b5460079a6 */ /* 0x0001e8000c10f394 */
[----:B-1----:R0:W-:Y:S02]  /*df90*/  REDG.E.ADD.F32.FTZ.RN.STRONG.GPU desc[UR20][R24.64+-0xa00], R19 ;  /* 0xfff60013180079a6 */ /* 0x0021e4000c10f394 */
.L_x_6145:
[----:B------:R-:W-:Y:S05]  /*dfa0*/  BSYNC B0 ;  /* 0x0000000000007941 */ /* 0x000fea0003800000 */
.L_x_6144:
[----:B01----:R0:W1:Y:S01]  /*dfb0*/  LDS R19, [R144+0xbc00] ;  /* 0x00bc000090137984 */ /* 0x0030620000000800 */
[----:B------:R-:W-:Y:S04]  /*dfc0*/  BSSY B0, `(.L_x_6146) ;  /* 0x0000004000007945 */ /* 0x000fe80003800000 */
[----:B------:R-:W-:Y:S05]  /*dfd0*/  @!P2 BRA `(.L_x_6147) ;  /* 0x000000000008a947 */ /* 0x000fea0003800000 */
[----:B------:R0:W-:Y:S04]  /*dfe0*/  REDG.E.ADD.F32.FTZ.RN.STRONG.GPU desc[UR20][R70.64+-0x800], R188 ;  /* 0xfff800bc460079a6 */ /* 0x0001e8000c10f394 */
[----:B-1----:R0:W-:Y:S02]  /*dff0*/  REDG.E.ADD.F32.FTZ.RN.STRONG.GPU desc[UR20][R24.64+-0x800], R19 ;  /* 0xfff80013180079a6 */ /* 0x0021e4000c10f394 */
.L_x_6147:
[----:B------:R-:W-:Y:S05]  /*e000*/  BSYNC B0 ;  /* 0x0000000000007941 */ /* 0x000fea0003800000 */
.L_x_6146:
[----:B------:R-:W0:Y:S01]  /*e010*/  LDS R145, [R145+0xbe00] ;  /* 0x00be000091917984 */ /* 0x000e220000000800 */
[----:B------:R-:W-:Y:S04]  /*e020*/  BSSY B0, `(.L_x_6148) ;  /* 0x0000004000007945 */ /* 0x000fe80003800000 */
[----:B------:R-:W-:Y:S05]  /*e030*/  @!P3 BRA `(.L_x_6149) ;  /* 0x000000000008b947 */ /* 0x000fea0003800000 */
[----:B------:R1:W-:Y:S04]  /*e040*/  REDG.E.ADD.F32.FTZ.RN.STRONG.GPU desc[UR20][R70.64+-0x600], R189 ;  /* 0xfffa00bd460079a6 */ /* 0x0003e8000c10f394 */
[----:B0-----:R0:W-:Y:S02]  /*e050*/  REDG.E.ADD.F32.FTZ.RN.STRONG.GPU desc[UR20][R24.64+-0x600], R145 ;  /* 0xfffa0091180079a6 */ /* 0x0011e4000c10f394 */
.L_x_6149:
[----:B------:R-:W-:Y:S05]  /*e060*/  BSYNC B0 ;  /* 0x0000000000007941 */ /* 0x000fea0003800000 */
.L_x_6148:
[----:B01----:R0:W1:Y:S01]  /*e070*/  LDS R19, [R146+0xc000] ;  /* 0x00c0000092137984 */ /* 0x0030620000000800 */
[----:B------:R-:W-:Y:S04]  /*e080*/  BSSY B0, `(.L_x_6150) ;  /* 0x0000004000007945 */ /* 0x000fe80003800000 */
[----:B------:R-:W-:Y:S05]  /*e090*/  @!P4 BRA `(.L_x_6151) ;  /* 0x000000000008c947 */ /* 0x000fea0003800000 */
[----:B------:R0:W-:Y:S04]  /*e0a0*/  REDG.E.ADD.F32.FTZ.RN.STRONG.GPU desc[UR20][R70.64+-0x400], R223 ;  /* 0xfffc00df460079a6 */ /* 0x0001e8000c10f394 */
[----:B-1----:R0:W-:Y:S02]  /*e0b0*/  REDG.E.ADD.F32.FTZ.RN.STRONG.GPU desc[UR20][R24.64+-0x400], R19 ;  /* 0xfffc0013180079a6 */ /* 0x0021e4000c10f394 */
.L_x_6151:
[----:B------:R-:W-:Y:S05]  /*e0c0*/  BSYNC B0 ;  /* 0x0000000000007941 */ /* 0x000fea0003800000 */
.L_x_6150:
[----:B------:R-:W0:Y:S01]  /*e0d0*/  LDS R147, [R147+0xc200] ;  /* 0x00c2000093937984 */ /* 0x000e220000000800 */
[----:B------:R-:W-:Y:S04]  /*e0e0*/  BSSY B0, `(.L_x_6152) ;  /* 0x0000004000007945 */ /* 0x000fe80003800000 */
[----:B------:R-:W-:Y:S05]  /*e0f0*/  @!P5 BRA `(.L_x_6153) ;  /* 0x000000000008d947 */ /* 0x000fea0003800000 */
[----:B------:R1:W-:Y:S04]  /*e100*/  REDG.E.ADD.F32.FTZ.RN.STRONG.GPU desc[UR20][R70.64+-0x200], R224 ;  /* 0xfffe00e0460079a6 */ /* 0x0003e8000c10f394 */
[----:B0-----:R0:W-:Y:S02]  /*e110*/  REDG.E.ADD.F32.FTZ.RN.STRONG.GPU desc[UR20][R24.64+-0x200], R147 ;  /* 0xfffe0093180079a6 */ /* 0x0011e4000c10f394 */
.L_x_6153:
[----:B------:R-:W-:Y:S05]  /*e120*/  BSYNC B0 ;  /* 0x0000000000007941 */ /* 0x000fea0003800000 */
.L_x_6152:
[----:B------:R-:W5:Y:S01]  /*e130*/  SHFL.DOWN PT, R20, R17, 0x1, 0x1f ;  /* 0x08201f0011147f89 */ /* 0x000f6200000e0000 */
[----:B------:R-:W-:Y:S01]  /*e140*/  ISETP.GT.AND P0, PT, R243, 0x1e, PT ;  /* 0x0000001ef300780c */ /* 0x000fe20003f04270 */
        /* <DEDUP_REMOVED lines=29> */
[----:B------:R-:W-:Y:S01]  /*e320*/  BSSY B0, `(.L_x_6154) ;  /* 0x0000048000007945 */ /* 0x000fe20003800000 */
[----:B------:R-:W-:Y:S01]  /*e330*/  FFMA.FTZ R220, R143, R111, R220 ;  /* 0x0000006f8fdc7223 */ /* 0x000fe200000100dc */
[----:B------:R-:W1:Y:S01]  /*e340*/  SHFL.DOWN PT, R19, R18, 0x2, 0x1f ;  /* 0x08401f0012137f89 */ /* 0x000e6200000e0000 */
[----:B------:R-:W-:Y:S01]  /*e350*/  FFMA.FTZ R227, R139, R119, R227 ;  /* 0x000000778be37223 */ /* 0x000fe200000100e3 */
[----:B------:R-:W-:Y:S01]  /*e360*/  FADD.FTZ R99, R28, R99 ;  /* 0x000000631c637221 */ /* 0x000fe20000010000 */
[----:B------:R-:W-:Y:S01]  /*e370*/  FADD.FTZ R100, R33, R100 ;  /* 0x0000006421647221 */ /* 0x000fe20000010000 */
[----:B------:R-:W-:Y:S01]  /*e380*/  FFMA.FTZ R228, R171, R112, R228 ;  /* 0x00000070abe47223 */ /* 0x000fe200000100e4 */
[----:B------:R-:W-:Y:S01]  /*e390*/  FADD.FTZ R101, R34, R101 ;  /* 0x0000006522657221 */ /* 0x000fe20000010000 */
[----:B------:R-:W-:Y:S01]  /*e3a0*/  FFMA.FTZ R229, R136, R120, R229 ;  /* 0x0000007888e57223 */ /* 0x000fe200000100e5 */
[----:B------:R-:W-:-:S03]  /*e3b0*/  FADD.FTZ R102, R37, R102 ;  /* 0x0000006625667221 */ /* 0x000fc60000010000 */
        /* <DEDUP_REMOVED lines=11> */
[----:B------:R-:W-:Y:S01]  /*e470*/  FMUL.FTZ R20, R131, R169 ;  /* 0x000000a983147220 */ /* 0x000fe20000410000 */
[----:B-1----:R-:W-:-:S03]  /*e480*/  @!P0 FADD.FTZ R18, R18, R19 ;  /* 0x0000001312128221 */ /* 0x002fc60000010000 */
[----:B------:R-:W0:Y:S01]  /*e490*/  SHFL.DOWN PT, R22, R17, 0x10, 0x1f ;  /* 0x0a001f0011167f89 */ /* 0x000e2200000e0000 */
[----:B------:R-:W-:Y:S01]  /*e4a0*/  ISETP.GT.AND P0, PT, R243, 0xf, PT ;  /* 0x0000000ff300780c */ /* 0x000fe20003f04270 */
[----:B------:R-:W-:Y:S01]  /*e4b0*/  FMUL.FTZ R19, R132, R168 ;  /* 0x000000a884137220 */ /* 0x000fe20000410000 */
[----:B------:R-:W-:Y:S01]  /*e4c0*/  FFMA.FTZ R135, R135, R88, R20 ;  /* 0x0000005887877223 */ /* 0x000fe20000010014 */
[----:B------:R-:W1:Y:S02]  /*e4d0*/  SHFL.DOWN PT, R21, R18, 0x10, 0x1f ;  /* 0x0a001f0012157f89 */ /* 0x000e6400000e0000 */
[----:B------:R-:W-:Y:S01]  /*e4e0*/  FFMA.FTZ R130, R130, R87, R19 ;  /* 0x0000005782827223 */ /* 0x000fe20000010013 */
[----:B------:R-:W-:Y:S01]  /*e4f0*/  FFMA.FTZ R42, R42, R135, R39 ;  /* 0x000000872a2a7223 */ /* 0x000fe20000010027 */
[----:B------:R-:W-:Y:S02]  /*e500*/  FFMA.FTZ R230, R135, R114, R230 ;  /* 0x0000007287e67223 */ /* 0x000fe400000100e6 */
[----:B------:R-:W-:Y:S01]  /*e510*/  FFMA.FTZ R61, R61, R130, R40 ;  /* 0x000000823d3d7223 */ /* 0x000fe20000010028 */
[----:B------:R-:W-:Y:S01]  /*e520*/  FADD.FTZ R103, R42, R103 ;  /* 0x000000672a677221 */ /* 0x000fe20000010000 */
[----:B------:R-:W-:-:S02]  /*e530*/  FFMA.FTZ R231, R130, R121, R231 ;  /* 0x0000007982e77223 */ /* 0x000fc400000100e7 */
[----:B------:R-:W-:Y:S01]  /*e540*/  FADD.FTZ R104, R61, R104 ;  /* 0x000000683d687221 */ /* 0x000fe20000010000 */
[----:B0-----:R-:W-:Y:S01]  /*e550*/  @!P0 FADD.FTZ R17, R17, R22 ;  /* 0x0000001611118221 */ /* 0x001fe20000010000 */
[----:B-1----:R-:W-:-:S04]  /*e560*/  @!P0 FADD.FTZ R18, R18, R21 ;  /* 0x0000001512128221 */ /* 0x002fc80000010000 */
[----:B------:R-:W-:Y:S01]  /*e570*/  MOV R24, R17 ;  /* 0x0000001100187202 */ /* 0x000fe20000000f00 */
[----:B------:R-:W-:Y:S01]  /*e580*/  FMUL.FTZ R17, R134, R166 ;  /* 0x000000a686117220 */ /* 0x000fe20000410000 */
[----:B------:R-:W-:Y:S01]  /*e590*/  MOV R25, R18 ;  /* 0x0000001200197202 */ /* 0x000fe20000000f00 */
[----:B------:R-:W-:Y:S02]  /*e5a0*/  FMUL.FTZ R18, R133, R167 ;  /* 0x000000a785127220 */ /* 0x000fe40000410000 */
[----:B------:R-:W-:Y:S02]  /*e5b0*/  FFMA.FTZ R128, R128, R85, R17 ;  /* 0x0000005580807223 */ /* 0x000fe40000010011 */
[----:B------:R-:W-:Y:S01]  /*e5c0*/  FFMA.FTZ R129, R129, R86, R18 ;  /* 0x0000005681817223 */ /* 0x000fe20000010012 */
[----:B------:R0:W-:Y:S01]  /*e5d0*/  @!P1 STS.64 [R240+0xc608], R24 ;  /* 0x00c60818f0009388 */ /* 0x0001e20000000a00 */
[----:B------:R-:W-:Y:S01]  /*e5e0*/  FFMA.FTZ R45, R62, R128, R45 ;  /* 0x000000803e2d7223 */ /* 0x000fe2000001002d */
[----:B------:R-:W-:Y:S01]  /*e5f0*/  FFMA.FTZ R233, R128, R124, R233 ;  /* 0x0000007c80e97223 */ /* 0x000fe200000100e9 */
[----:B------:R-:W-:Y:S01]  /*e600*/  FFMA.FTZ R60, R60, R129, R43 ;  /* 0x000000813c3c7223 */ /* 0x000fe2000001002b */
[----:B------:R-:W-:Y:S01]  /*e610*/  FFMA.FTZ R232, R129, R116, R232 ;  /* 0x0000007481e87223 */ /* 0x000fe200000100e8 */
[----:B------:R-:W-:-:S02]  /*e620*/  FADD.FTZ R106, R45, R106 ;  /* 0x0000006a2d6a7221 */ /* 0x000fc40000010000 */
        /* <DEDUP_REMOVED lines=12> */
[----:B------:R-:W0:Y:S04]  /*e6f0*/  LDS.64 R26, [R126+0xc620] ;  /* 0x00c620007e1a7984 */ /* 0x000e280000000a00 */
[----:B------:R-:W5:Y:S01]  /*e700*/  @P0 LDS.64 R28, [R19+0xfe80] ;  /* 0x00fe8000131c0984 */ /* 0x000f620000000a00 */
[----:B-1----:R-:W-:Y:S01]  /*e710*/  FADD.FTZ R18, R25, R21 ;  /* 0x0000001519127221 */ /* 0x002fe20000010000 */
[----:B------:R-:W-:-:S03]  /*e720*/  FADD.FTZ R17, R24, R20 ;  /* 0x0000001418117221 */ /* 0x000fc60000010000 */
[----:B------:R-:W-:Y:S01]  /*e730*/  FADD.FTZ R18, R23, R18 ;  /* 0x0000001217127221 */ /* 0x000fe20000010000 */
[----:B------:R-:W-:-:S03]  /*e740*/  FADD.FTZ R17, R22, R17 ;  /* 0x0000001116117221 */ /* 0x000fc60000010000 */
[----:B0-----:R-:W-:Y:S01]  /*e750*/  FADD.FTZ R25, R18, R27 ;  /* 0x0000001b12197221 */ /* 0x001fe20000010000 */
[----:B------:R-:W-:-:S03]  /*e760*/  FADD.FTZ R24, R17, R26 ;  /* 0x0000001a11187221 */ /* 0x000fc60000010000 */
[----:B-----5:R-:W-:Y:S01]  /*e770*/  @P0 FADD.FTZ R25, R25, R29 ;  /* 0x0000001d19190221 */ /* 0x020fe20000010000 */
[----:B------:R-:W-:-:S05]  /*e780*/  @P0 FADD.FTZ R24, R24, R28 ;  /* 0x0000001c18180221 */ /* 0x000fca0000010000 */
[----:B------:R1:W-:Y:S02]  /*e790*/  STS.64 [R19+0xfe80], R24 ;  /* 0x00fe801813007388 */ /* 0x0003e40000000a00 */
.L_x_6155:
[----:B------:R-:W-:Y:S05]  /*e7a0*/  BSYNC B0 ;  /* 0x0000000000007941 */ /* 0x000fea0003800000 */
.L_x_6154:
[----:B------:R-:W-:Y:S02]  /*e7b0*/  UIADD3 UR6, UR6, 0x1, URZ ;  /* 0x0000000106067890 */ /* 0x000fe4000fffe03f */
[----:B------:R-:W-:Y:S02]  /*e7c0*/  UIADD3 UR5, UP1, UR5, 0x1, URZ ;  /* 0x0000000105057890 */ /* 0x000fe4000ff3e03f */
[----:B------:R-:W-:Y:S02]  /*e7d0*/  UISETP.GE.AND UP0, UPT, UR6, UR58, UPT ;  /* 0x0000003a0600728c */ /* 0x000fe4000bf06270 */
[----:B------:R-:W-:-:S04]  /*e7e0*/  UIADD3.X UR4, URZ, UR4, URZ, UP1, !UPT ;  /* 0x000000043f047290 */ /* 0x000fc80008ffe43f */
[----:B------:R-:W-:-:S13]  /*e7f0*/  PLOP3.LUT P0, PT, PT, PT, UP0, 0x80, 0x0 ;  /* 0x000000000000781c */ /* 0x000fda0003f0f008 */
[----:B------:R-:W-:Y:S05]  /*e800*/  @!P0 BRA `(.L_x_6156) ;  /* 0xffffff6800a08947 */ /* 0x000fea000383ffff */
.L_x_6061:
[----:B------:R-:W-:Y:S01]  /*e810*/  BAR.SYNC.DEFER_BLOCKING 0x0 ;  /* 0x0000000000007b1d */ /* 0x000fe20000010000 */
[----:B------:R-:W-:-:S05]  /*e820*/  MOV R2, 0x10 ;  /* 0x0000001000027802 */ /* 0x000fca0000000f00 */
[----:B------:R-:W-:Y:S01]  /*e830*/  IMAD.WIDE R2, R125, R2, UR48 ;  /* 0x000000307d027e25 */ /* 0x000fe2000f8e0202 */
[----:B------:R-:W-:Y:S02]  /*e840*/  F2FP.BF16.F32.PACK_AB R227, R220, R227 ;  /* 0x000000e3dce3723e */ /* 0x000fe400000010ff */
[----:B------:R-:W-:Y:S02]  /*e850*/  F2FP.BF16.F32.PACK_AB R226, R228, R229 ;  /* 0x000000e5e4e2723e */ /* 0x000fe400000010ff */
[----:B------:R-:W-:Y:S02]  /*e860*/  F2FP.BF16.F32.PACK_AB R225, R230, R231 ;  /* 0x000000e7e6e1723e */ /* 0x000fe400000010ff */
[----:B------:R-:W-:Y:S01]  /*e870*/  F2FP.BF16.F32.PACK_AB R224, R232, R233 ;  /* 0x000000e9e8e0723e */ /* 0x000fe200000010ff */
[----:B------:R-:W-:Y:S02]  /*e880*/  USHF.R.S32.HI UR27, URZ, 0x1f, UR16 ;  /* 0x0000001f3f1b7899 */ /* 0x000fe40008011410 */
[----:B------:R-:W-:Y:S01]  /*e890*/  ULEA UR4, UR10, 0xfffff800, 0xb ;  /* 0xfffff8000a047891 */ /* 0x000fe2000f8e583f */
[----:B------:R-:W-:Y:S01]  /*e8a0*/  ULDC.64 UR18, c[0x0][0x388] ;  /* 0x0000e20000127ab9 */ /* 0x000fe20000000a00 */
[----:B------:R-:W-:Y:S01]  /*e8b0*/  USHF.R.S32.HI UR26, URZ, 0x1f, UR17 ;  /* 0x0000001f3f1a7899 */ /* 0x000fe20008011411 */
[----:B------:R-:W-:Y:S01]  /*e8c0*/  ULDC.64 UR24, c[0x0][0x390] ;  /* 0x0000e40000187ab9 */ /* 0x000fe20000000a00 */
[----:B-12---:R-:W2:Y:S04]  /*e8d0*/  LDG.E.128 R4, desc[UR20][R2.64] ;  /* 0x0000001402047981 */ /* 0x006ea8000c1e1d00 */
[----:B------:R-:W5:Y:S01]  /*e8e0*/  LDG.E.128 R12, desc[UR20][R2.64+0x200] ;  /* 0x00020014020c7981 */ /* 0x000f62000c1e1d00 */
[----:B------:R-:W-:-:S02]  /*e8f0*/  UIMAD UR6, UR27, UR18, URZ ;  /* 0x000000121b0672a4 */ /* 0x000fc4000f8e023f */
[----:B------:R-:W-:Y:S02]  /*e900*/  USHF.R.S32.HI UR5, URZ, 0x1f, UR4 ;  /* 0x0000001f3f057899 */ /* 0x000fe40008011404 */
[----:B------:R-:W-:Y:S02]  /*e910*/  UIMAD UR6, UR16, UR19, UR6 ;  /* 0x00000013100672a4 */ /* 0x000fe4000f8e0206 */
[----:B------:R-:W-:Y:S02]  /*e920*/  UIMAD.WIDE.U32 UR18, UR16, UR18, UR4 ;  /* 0x00000012101272a5 */ /* 0x000fe4000f8e0004 */
[----:B------:R-:W-:Y:S02]  /*e930*/  UIADD3 UR48, UP1, UR48, -0x1000, URZ ;  /* 0xfffff00030307890 */ /* 0x000fe4000ff3e03f */
[----:B------:R-:W-:Y:S02]  /*e940*/  UIADD3 UR19, UR19, UR6, URZ ;  /* 0x0000000613137290 */ /* 0x000fe4000fffe03f */
[----:B------:R-:W-:-:S02]  /*e950*/  UIMAD UR6, UR26, UR24, URZ ;  /* 0x000000181a0672a4 */ /* 0x000fc4000f8e023f */
[----:B------:R-:W-:Y:S02]  /*e960*/  UIMAD.WIDE.U32 UR18, UR17, UR24, UR18 ;  /* 0x00000018111272a5 */ /* 0x000fe4000f8e0012 */
[----:B------:R-:W-:Y:S02]  /*e970*/  UIMAD UR6, UR17, UR25, UR6 ;  /* 0x00000019110672a4 */ /* 0x000fe4000f8e0206 */
[----:B------:R-:W-:Y:S01]  /*e980*/  UIADD3 UR14, UP2, UR14, -0x2000, URZ ;  /* 0xffffe0000e0e7890 */ /* 0x000fe2000ff5e03f */
[----:B------:R-:W-:Y:S01]  /*e990*/  ULDC.64 UR24, c[0x0][0x3e0] ;  /* 0x0000f80000187ab9 */ /* 0x000fe20000000a00 */
[----:B------:R-:W-:Y:S02]  /*e9a0*/  UIADD3 UR19, UR19, UR6, URZ ;  /* 0x0000000613137290 */ /* 0x000fe4000fffe03f */
[----:B------:R-:W-:Y:S02]  /*e9b0*/  ULEA UR6, UP0, UR18, UR24, 0x1 ;  /* 0x0000001812067291 */ /* 0x000fe4000f80083f */
[----:B------:R-:W-:-:S02]  /*e9c0*/  UIADD3 UR12, UP3, UR12, -0x2000, URZ ;  /* 0xffffe0000c0c7890 */ /* 0x000fc4000ff7e03f */
[----:B------:R-:W-:Y:S02]  /*e9d0*/  ULEA.HI.X UR18, UR18, UR25, UR19, 0x1, UP0 ;  /* 0x0000001912127291 */ /* 0x000fe400080f0c13 */
[----:B------:R-:W-:Y:S02]  /*e9e0*/  UIADD3 UR56, UP4, UR56, -0x1000, URZ ;  /* 0xfffff00038387890 */ /* 0x000fe4000ff9e03f */
[----:B------:R-:W-:Y:S02]  /*e9f0*/  UIADD3 UR52, UP5, UR52, -0x1000, URZ ;  /* 0xfffff00034347890 */ /* 0x000fe4000ffbe03f */
[----:B------:R-:W-:Y:S02]  /*ea00*/  UIADD3 UR7, UR7, 0x1, URZ ;  /* 0x0000000107077890 */ /* 0x000fe4000fffe03f */
[----:B------:R-:W-:Y:S02]  /*ea10*/  UIADD3.X UR49, UR49, -0x1, URZ, UP1, !UPT ;  /* 0xffffffff31317890 */ /* 0x000fe40008ffe43f */
[----:B------:R-:W-:-:S02]  /*ea20*/  UIADD3.X UR13, UR13, -0x1, URZ, UP2, !UPT ;  /* 0xffffffff0d0d7890 */ /* 0x000fc400097fe43f */
[----:B------:R-:W-:Y:S02]  /*ea30*/  UIADD3.X UR11, UR11, -0x1, URZ, UP3, !UPT ;  /* 0xffffffff0b0b7890 */ /* 0x000fe40009ffe43f */
[----:B------:R-:W-:Y:S02]  /*ea40*/  UIADD3.X UR54, UR54, -0x1, URZ, UP4, !UPT ;  /* 0xffffffff36367890 */ /* 0x000fe4000a7fe43f */
[----:B------:R-:W-:Y:S01]  /*ea50*/  UIADD3.X UR50, UR50, -0x1, URZ, UP5, !UPT ;  /* 0xffffffff32327890 */ /* 0x000fe2000affe43f */
[----:B--2---:R-:W-:Y:S04]  /*ea60*/  STS.128 [R234], R4 ;  /* 0x00000004ea007388 */ /* 0x004fe80000000c00 */
[----:B-----5:R-:W-:Y:S01]  /*ea70*/  STS.128 [R234+0x200], R12 ;  /* 0x0002000cea007388 */ /* 0x020fe20000000c00 */
[----:B------:R-:W-:-:S03]  /*ea80*/  NOP ;  /* 0x0000000000007918 */ /* 0x000fc60000000000 */
[----:B------:R-:W1:Y:S04]  /*ea90*/  LDS.128 R8, [R241] ;  /* 0x00000000f1087984 */ /* 0x000e680000000c00 */
[----:B------:R-:W2:Y:S01]  /*eaa0*/  LDS.128 R4, [R241+0x10] ;  /* 0x00001000f1047984 */ /* 0x000ea20000000c00 */
[----:B------:R-:W-:Y:S06]  /*eab0*/  BAR.SYNC.DEFER_BLOCKING 0x0 ;  /* 0x0000000000007b1d */ /* 0x000fec0000010000 */
[----:B------:R-:W-:Y:S01]  /*eac0*/  STS.128 [R242], R224 ;  /* 0x000000e0f2007388 */ /* 0x000fe20000000c00 */
        /* <DEDUP_REMOVED lines=9> */
[----:B------:R-:W-:Y:S01]  /*eb60*/  SHF.L.U32 R13, R11, 0x10, RZ ;  /* 0x000000100b0d7819 */ /* 0x000fe200000006ff */
[----:B------:R-:W-:Y:S01]  /*eb70*/  FADD.FTZ R2, R0, UR8 ;  /* 0x0000000800027e21 */ /* 0x000fe20008010000 */
[----:B------:R-:W-:-:S02]  /*eb80*/  FSETP.GTU.FTZ.AND P6, PT, R16, 20, PT ;  /* 0x41a000001000780b */ /* 0x000fc40003fdc000 */
[----:B------:R-:W-:Y:S02]  /*eb90*/  FSETP.GTU.FTZ.AND P5, PT, R3, 20, PT ;  /* 0x41a000000300780b */ /* 0x000fe40003fbc000 */
[----:B------:R-:W-:Y:S02]  /*eba0*/  FSETP.GTU.FTZ.AND P2, PT, R2, 20, PT ;  /* 0x41a000000200780b */ /* 0x000fe40003f5c000 */
[----:B------:R-:W-:Y:S02]  /*ebb0*/  PRMT R9, R9, 0x7632, R9 ;  /* 0x0000763209097816 */ /* 0x000fe40000000009 */
[----:B------:R-:W-:Y:S01]  /*ebc0*/  PRMT R10, R10, 0x7632, R10 ;  /* 0x000076320a0a7816 */ /* 0x000fe2000000000a */
[----:B------:R-:W-:Y:S01]  /*ebd0*/  @!P0 FMUL.FTZ R0, R17, -1.4426950216293334961 ;  /* 0xbfb8aa3b11008820 */ /* 0x000fe20000410000 */
[----:B------:R-:W-:Y:S02]  /*ebe0*/  SHF.L.U32 R9, R9, 0x10, RZ ;  /* 0x0000001009097819 */ /* 0x000fe400000006ff */
[----:B------:R-:W-:Y:S01]  /*ebf0*/  PRMT R11, R11, 0x7632, R11 ;  /* 0x000076320b0b7816 */ /* 0x000fe2000000000b */
[----:B------:R-:W-:Y:S01]  /*ec00*/  @!P6 FMUL.FTZ R12, R16, -1.4426950216293334961 ;  /* 0xbfb8aa3b100ce820 */ /* 0x000fe20000410000 */
[----:B------:R-:W-:Y:S01]  /*ec10*/  FADD.FTZ R16, R13, UR8 ;  /* 0x000000080d107e21 */ /* 0x000fe20008010000 */
[----:B------:R-:W-:Y:S01]  /*ec20*/  @!P5 FMUL.FTZ R3, R3, -1.4426950216293334961 ;  /* 0xbfb8aa3b0303d820 */ /* 0x000fe20000410000 */
[----:B------:R-:W1:Y:S01]  /*ec30*/  @!P0 MUFU.EX2 R0, R0 ;  /* 0x0000000000008308 */ /* 0x000e620000000800 */
[----:B------:R-:W-:Y:S01]  /*ec40*/  @!P2 FMUL.FTZ R8, R2, -1.4426950216293334961 ;  /* 0xbfb8aa3b0208a820 */ /* 0x000fe20000410000 */
[----:B--2---:R-:W-:-:S02]  /*ec50*/  SHF.L.U32 R13, R4, 0x10, RZ ;  /* 0x00000010040d7819 */ /* 0x004fc400000006ff */
[----:B------:R-:W-:Y:S02]  /*ec60*/  SHF.L.U32 R10, R10, 0x10, RZ ;  /* 0x000000100a0a7819 */ /* 0x000fe400000006ff */
[----:B------:R-:W-:Y:S01]  /*ec70*/  SHF.L.U32 R11, R11, 0x10, RZ ;  /* 0x000000100b0b7819 */ /* 0x000fe200000006ff */
[----:B------:R-:W-:Y:S01]  /*ec80*/  FADD.FTZ R18, R13, UR8 ;  /* 0x000000080d127e21 */ /* 0x000fe20008010000 */
[----:B------:R-:W2:Y:S01]  /*ec90*/  @!P5 MUFU.EX2 R3, R3 ;  /* 0x000000030003d308 */ /* 0x000ea20000000800 */
[----:B------:R-:W-:Y:S01]  /*eca0*/  FADD.FTZ R13, R9, UR8 ;  /* 0x00000008090d7e21 */ /* 0x000fe20008010000 */
[----:B------:R-:W-:Y:S02]  /*ecb0*/  FSETP.GTU.FTZ.AND P3, PT, R16, 20, PT ;  /* 0x41a000001000780b */ /* 0x000fe40003f7c000 */
[----:B------:R-:W-:Y:S02]  /*ecc0*/  FSETP.GTU.FTZ.AND P1, PT, R18, 20, PT ;  /* 0x41a000001200780b */ /* 0x000fe40003f3c000 */
[----:B------:R-:W-:-:S02]  /*ecd0*/  FSETP.GTU.FTZ.AND P4, PT, R13, 20, PT ;  /* 0x41a000000d00780b */ /* 0x000fc40003f9c000 */
[----:B------:R-:W5:Y:S01]  /*ece0*/  @!P2 MUFU.EX2 R8, R8 ;  /* 0x000000080008a308 */ /* 0x000f620000000800 */
[----:B-1----:R-:W-:Y:S01]  /*ecf0*/  @!P0 FADD.FTZ R2, R0, 1 ;  /* 0x3f80000000028421 */ /* 0x002fe20000010000 */
[C---:B------:R-:W-:Y:S02]  /*ed00*/  SHF.L.U32 R9, R5.reuse, 0x10, RZ ;  /* 0x0000001005097819 */ /* 0x040fe400000006ff */
[----:B------:R-:W-:Y:S02]  /*ed10*/  PRMT R4, R4, 0x7632, R4 ;  /* 0x0000763204047816 */ /* 0x000fe40000000004 */
[----:B------:R-:W-:Y:S02]  /*ed20*/  PRMT R5, R5, 0x7632, R5 ;  /* 0x0000763205057816 */ /* 0x000fe40000000005 */
[----:B------:R1:W0:Y:S01]  /*ed30*/  @!P0 MUFU.RCP R15, R2 ;  /* 0x00000002000f8308 */ /* 0x0002220000001000 */
[----:B--2---:R-:W-:Y:S01]  /*ed40*/  @!P5 FADD.FTZ R3, R3, 1 ;  /* 0x3f8000000303d421 */ /* 0x004fe20000010000 */
[----:B------:R-:W-:-:S02]  /*ed50*/  SHF.L.U32 R4, R4, 0x10, RZ ;  /* 0x0000001004047819 */ /* 0x000fc400000006ff */
[----:B------:R-:W-:-:S03]  /*ed60*/  SHF.L.U32 R5, R5, 0x10, RZ ;  /* 0x0000001005057819 */ /* 0x000fc600000006ff */
[----:B------:R-:W-:Y:S01]  /*ed70*/  FADD.FTZ R4, R4, UR8 ;  /* 0x0000000804047e21 */ /* 0x000fe20008010000 */
[----:B------:R2:W3:Y:S01]  /*ed80*/  @!P5 MUFU.RCP R14, R3 ;  /* 0x00000003000ed308 */ /* 0x0004e20000001000 */
[----:B-----5:R-:W-:Y:S01]  /*ed90*/  @!P2 FADD.FTZ R0, R8, 1 ;  /* 0x3f8000000800a421 */ /* 0x020fe20000010000 */
[----:B-1----:R-:W-:Y:S01]  /*eda0*/  @!P3 FMUL.FTZ R2, R16, -1.4426950216293334961 ;  /* 0xbfb8aa3b1002b820 */ /* 0x002fe20000410000 */
[----:B------:R-:W-:Y:S01]  /*edb0*/  FADD.FTZ R16, R9, UR8 ;  /* 0x0000000809107e21 */ /* 0x000fe20008010000 */
[----:B------:R-:W-:-:S04]  /*edc0*/  @!P1 FMUL.FTZ R9, R18, -1.4426950216293334961 ;  /* 0xbfb8aa3b12099820 */ /* 0x000fc80000410000 */
[----:B------:R1:W5:Y:S01]  /*edd0*/  @!P2 MUFU.RCP R17, R0 ;  /* 0x000000000011a308 */ /* 0x0003620000001000 */
[----:B--2---:R-:W-:Y:S01]  /*ede0*/  FADD.FTZ R3, R10, UR8 ;  /* 0x000000080a037e21 */ /* 0x004fe20008010000 */
[----:B0-----:R-:W-:Y:S01]  /*edf0*/  @!P0 FMUL.FTZ R106, R106, R15 ;  /* 0x0000000f6a6a8220 */ /* 0x001fe20000410000 */
[----:B------:R-:W-:-:S03]  /*ee00*/  FSETP.GTU.FTZ.AND P0, PT, R16, 20, PT ;  /* 0x41a000001000780b */ /* 0x000fc60003f1c000 */
[----:B------:R-:W-:Y:S02]  /*ee10*/  FADD.FTZ R244, R106, R244 ;  /* 0x000000f46af47221 */ /* 0x000fe40000010000 */
[----:B------:R-:W0:Y:S01]  /*ee20*/  @!P1 MUFU.EX2 R10, R9 ;  /* 0x00000009000a9308 */ /* 0x000e220000000800 */
[----:B---3--:R-:W-:Y:S01]  /*ee30*/  @!P5 FMUL.FTZ R105, R105, R14 ;  /* 0x0000000e6969d220 */ /* 0x008fe20000410000 */
[----:B------:R-:W-:Y:S01]  /*ee40*/  FADD.FTZ R14, R11, UR8 ;  /* 0x000000080b0e7e21 */ /* 0x000fe20008010000 */
[----:B-1----:R-:W-:Y:S01]  /*ee50*/  @!P4 FMUL.FTZ R0, R13, -1.4426950216293334961 ;  /* 0xbfb8aa3b0d00c820 */ /* 0x002fe20000410000 */
[----:B------:R-:W-:Y:S02]  /*ee60*/  FSETP.GTU.FTZ.AND P5, PT, R3, 20, PT ;  /* 0x41a000000300780b */ /* 0x000fe40003fbc000 */
[----:B------:R-:W-:Y:S02]  /*ee70*/  SHF.L.U32 R13, R6, 0x10, RZ ;  /* 0x00000010060d7819 */ /* 0x000fe400000006ff */
[----:B------:R-:W1:Y:S01]  /*ee80*/  @!P6 MUFU.EX2 R12, R12 ;  /* 0x0000000c000ce308 */ /* 0x000e620000000800 */
[----:B-----5:R-:W-:Y:S01]  /*ee90*/  @!P2 FMUL.FTZ R104, R104, R17 ;  /* 0x000000116868a220 */ /* 0x020fe20000410000 */
[----:B------:R-:W-:Y:S01]  /*eea0*/  FSETP.GTU.FTZ.AND P2, PT, R14, 20, PT ;  /* 0x41a000000e00780b */ /* 0x000fe20003f5c000 */
[----:B------:R-:W-:Y:S01]  /*eeb0*/  @!P0 FMUL.FTZ R11, R16, -1.4426950216293334961 ;  /* 0xbfb8aa3b100b8820 */ /* 0x000fe20000410000 */
[----:B------:R-:W-:-:S04]  /*eec0*/  PRMT R6, R6, 0x7632, R6 ;  /* 0x0000763206067816 */ /* 0x000fc80000000006 */
[----:B------:R-:W2:Y:S01]  /*eed0*/  @!P4 MUFU.EX2 R0, R0 ;  /* 0x000000000000c308 */ /* 0x000ea20000000800 */
[----:B------:R-:W-:Y:S01]  /*eee0*/  @!P5 FMUL.FTZ R3, R3, -1.4426950216293334961 ;  /* 0xbfb8aa3b0303d820 */ /* 0x000fe20000410000 */
[----:B0-----:R-:W-:Y:S01]  /*eef0*/  @!P1 FADD.FTZ R10, R10, 1 ;  /* 0x3f8000000a0a9421 */ /* 0x001fe20000010000 */
[----:B------:R-:W-:-:S04]  /*ef00*/  SHF.L.U32 R6, R6, 0x10, RZ ;  /* 0x0000001006067819 */ /* 0x000fc800000006ff */
[----:B------:R-:W-:Y:S01]  /*ef10*/  @!P2 FMUL.FTZ R9, R14, -1.4426950216293334961 ;  /* 0xbfb8aa3b0e09a820 */ /* 0x000fe20000410000 */
[----:B------:R-:W0:Y:S01]  /*ef20*/  @!P5 MUFU.EX2 R3, R3 ;  /* 0x000000030003d308 */ /* 0x000e220000000800 */
[----:B-1----:R-:W-:Y:S01]  /*ef30*/  @!P6 FADD.FTZ R12, R12, 1 ;  /* 0x3f8000000c0ce421 */ /* 0x002fe20000010000 */
[----:B------:R-:W-:Y:S01]  /*ef40*/  FADD.FTZ R6, R6, UR8 ;  /* 0x0000000806067e21 */ /* 0x000fe20008010000 */
[----:B------:R-:W-:-:S05]  /*ef50*/  F2FP.BF16.F32.PACK_AB R14, R214, R215 ;  /* 0x000000d7d60e723e */ /* 0x000fca00000010ff */
[----:B------:R2:W1:Y:S08]  /*ef60*/  @!P3 MUFU.EX2 R8, R2 ;  /* 0x000000020008b308 */ /* 0x0004700000000800 */
[----:B------:R-:W3:Y:S01]  /*ef70*/  @!P2 MUFU.EX2 R9, R9 ;  /* 0x000000090009a308 */ /* 0x000ee20000000800 */
[----:B--2---:R-:W-:Y:S01]  /*ef80*/  @!P4 FADD.FTZ R2, R0, 1 ;  /* 0x3f8000000002c421 */ /* 0x004fe20000010000 */
[----:B0-----:R-:W-:Y:S01]  /*ef90*/  @!P5 FADD.FTZ R0, R3, 1 ;  /* 0x3f8000000300d421 */ /* 0x001fe20000010000 */
[----:B------:R-:W-:-:S05]  /*efa0*/  FADD.FTZ R3, R13, UR8 ;  /* 0x000000080d037e21 */ /* 0x000fca0008010000 */
[----:B------:R-:W0:Y:S01]  /*efb0*/  @!P4 MUFU.RCP R2, R2 ;  /* 0x000000020002c308 */ /* 0x000e220000001000 */
[----:B-1----:R-:W-:-:S07]  /*efc0*/  @!P3 FADD.FTZ R8, R8, 1 ;  /* 0x3f8000000808b421 */ /* 0x002fce0000010000 */
[----:B------:R1:W2:Y:S01]  /*efd0*/  @!P6 MUFU.RCP R15, R12 ;  /* 0x0000000c000fe308 */ /* 0x0002a20000001000 */
[----:B---3--:R-:W-:-:S07]  /*efe0*/  @!P2 FADD.FTZ R9, R9, 1 ;  /* 0x3f8000000909a421 */ /* 0x008fce0000010000 */
[----:B------:R-:W3:Y:S01]  /*eff0*/  @!P3 MUFU.RCP R17, R8 ;  /* 0x000000080011b308 */ /* 0x000ee20000001000 */
[----:B0-----:R-:W-:Y:S01]  /*f000*/  @!P4 FMUL.FTZ R103, R103, R2 ;  /* 0x000000026767c220 */ /* 0x001fe20000410000 */
[C---:B------:R-:W-:Y:S02]  /*f010*/  SHF.L.U32 R2, R7.reuse, 0x10, RZ ;  /* 0x0000001007027819 */ /* 0x040fe400000006ff */
[----:B------:R-:W-:Y:S02]  /*f020*/  PRMT R7, R7, 0x7632, R7 ;  /* 0x0000763207077816 */ /* 0x000fe40000000007 */
[----:B------:R-:W-:Y:S01]  /*f030*/  FSETP.GTU.FTZ.AND P4, PT, R3, 20, PT ;  /* 0x41a000000300780b */ /* 0x000fe20003f9c000 */
[----:B-1----:R-:W-:Y:S01]  /*f040*/  FADD.FTZ R12, R2, UR8 ;  /* 0x00000008020c7e21 */ /* 0x002fe20008010000 */
        /* <DEDUP_REMOVED lines=23> */
[----:B------:R-:W-:-:S04]  /*f1c0*/  F2FP.BF16.F32.PACK_AB R13, R216, R217 ;  /* 0x000000d9d80d723e */ /* 0x000fc800000010ff */
[----:B------:R-:W-:Y:S01]  /*f1d0*/  @!P2 FMUL.FTZ R4, R6, -1.4426950216293334961 ;  /* 0xbfb8aa3b0604a820 */ /* 0x000fe20000410000 */
[----:B0-----:R-:W-:Y:S01]  /*f1e0*/  @!P0 FADD.FTZ R11, R11, 1 ;  /* 0x3f8000000b0b8421 */ /* 0x001fe20000010000 */
[----:B------:R-:W-:Y:S01]  /*f1f0*/  STS.128 [R242+0x10], R12 ;  /* 0x0000100cf2007388 */ /* 0x000fe20000000c00 */
[----:B------:R-:W-:-:S04]  /*f200*/  NOP ;  /* 0x0000000000007918 */ /* 0x000fc80000000000 */
[----:B------:R-:W-:Y:S01]  /*f210*/  @!P1 FMUL.FTZ R6, R7, -1.4426950216293334961 ;  /* 0xbfb8aa3b07069820 */ /* 0x000fe20000410000 */
[----:B-1----:R-:W-:Y:S01]  /*f220*/  @!P3 FMUL.FTZ R2, R10, -1.4426950216293334961 ;  /* 0xbfb8aa3b0a02b820 */ /* 0x002fe20000410000 */
[----:B------:R0:W1:Y:S01]  /*f230*/  @!P0 MUFU.RCP R7, R11 ;  /* 0x0000000b00078308 */ /* 0x0000620000001000 */
[----:B------:R-:W-:Y:S01]  /*f240*/  LDS.128 R12, [R234+0x200] ;  /* 0x00020000ea0c7984 */ /* 0x000fe20000000c00 */
[----:B--2---:R-:W-:-:S06]  /*f250*/  @!P4 FADD.FTZ R3, R3, 1 ;  /* 0x3f8000000303c421 */ /* 0x004fcc0000010000 */
[----:B------:R-:W2:Y:S01]  /*f260*/  @!P3 MUFU.EX2 R2, R2 ;  /* 0x000000020002b308 */ /* 0x000ea20000000800 */
[----:B0-----:R-:W0:Y:S07]  /*f270*/  LDS.128 R8, [R234] ;  /* 0x00000000ea087984 */ /* 0x001e2e0000000c00 */
[----:B------:R-:W3:Y:S01]  /*f280*/  @!P6 MUFU.EX2 R5, R5 ;  /* 0x000000050005e308 */ /* 0x000ee20000000800 */
[----:B-1----:R-:W-:Y:S01]  /*f290*/  @!P0 FMUL.FTZ R96, R96, R7 ;  /* 0x0000000760608220 */ /* 0x002fe20000410000 */
[----:B------:R-:W-:-:S06]  /*f2a0*/  F2FP.BF16.F32.PACK_AB R7, R99, R100 ;  /* 0x000000646307723e */ /* 0x000fcc00000010ff */
[----:B------:R-:W1:Y:S01]  /*f2b0*/  @!P5 MUFU.EX2 R0, R0 ;  /* 0x000000000000d308 */ /* 0x000e620000000800 */
[----:B--2---:R-:W-:-:S07]  /*f2c0*/  @!P3 FADD.FTZ R2, R2, 1 ;  /* 0x3f8000000202b421 */ /* 0x004fce0000010000 */
[----:B------:R-:W2:Y:S01]  /*f2d0*/  @!P2 MUFU.EX2 R4, R4 ;  /* 0x000000040004a308 */ /* 0x000ea20000000800 */
[----:B---3--:R-:W-:-:S07]  /*f2e0*/  @!P6 FADD.FTZ R5, R5, 1 ;  /* 0x3f8000000505e421 */ /* 0x008fce0000010000 */
[----:B------:R-:W3:Y:S01]  /*f2f0*/  @!P1 MUFU.EX2 R6, R6 ;  /* 0x0000000600069308 */ /* 0x000ee20000000800 */
[----:B-1----:R-:W-:-:S07]  /*f300*/  @!P5 FADD.FTZ R0, R0, 1 ;  /* 0x3f8000000000d421 */ /* 0x002fce0000010000 */
[----:B------:R1:W5:Y:S01]  /*f310*/  @!P4 MUFU.RCP R17, R3 ;  /* 0x000000030011c308 */ /* 0x0003620000001000 */
[----:B--2---:R-:W-:-:S07]  /*f320*/  @!P2 FADD.FTZ R4, R4, 1 ;  /* 0x3f8000000404a421 */ /* 0x004fce0000010000 */
[----:B------:R2:W4:Y:S01]  /*f330*/  @!P3 MUFU.RCP R16, R2 ;  /* 0x000000020010b308 */ /* 0x0005220000001000 */
[----:B-1----:R-:W-:Y:S01]  /*f340*/  MOV R3, UR18 ;  /* 0x0000001200037c02 */ /* 0x002fe20008000f00 */
[----:B---3--:R-:W-:Y:S01]  /*f350*/  @!P1 FADD.FTZ R6, R6, 1 ;  /* 0x3f80000006069421 */ /* 0x008fe20000010000 */
[----:B------:R-:W-:Y:S02]  /*f360*/  ULDC.64 UR18, c[0x0][0x3a8] ;  /* 0x0000ea0000127ab9 */ /* 0x000fe40000000a00 */
[----:B------:R-:W-:-:S03]  /*f370*/  UIMAD.WIDE.U32 UR4, UR16, UR18, UR4 ;  /* 0x00000012100472a5 */ /* 0x000fc6000f8e0004 */
[----:B------:R-:W1:Y:S01]  /*f380*/  @!P6 MUFU.RCP R5, R5 ;  /* 0x000000050005e308 */ /* 0x000e620000001000 */
[----:B--2---:R-:W-:Y:S01]  /*f390*/  MOV R2, UR6 ;  /* 0x0000000600027c02 */ /* 0x004fe20008000f00 */
[----:B-----5:R-:W-:Y:S01]  /*f3a0*/  @!P4 FMUL.FTZ R50, R50, R17 ;  /* 0x000000113232c220 */ /* 0x020fe20000410000 */
[----:B------:R-:W-:-:S03]  /*f3b0*/  UIMAD UR6, UR27, UR18, URZ ;  /* 0x000000121b0672a4 */ /* 0x000fc6000f8e023f */
[----:B------:R-:W-:Y:S01]  /*f3c0*/  IMAD.WIDE R2, R125, 0x10, R2 ;  /* 0x000000107d027825 */ /* 0x000fe200078e0202 */
[----:B------:R-:W-:Y:S01]  /*f3d0*/  UIMAD UR6, UR16, UR19, UR6 ;  /* 0x00000013100672a4 */ /* 0x000fe2000f8e0206 */
[----:B------:R-:W2:Y:S02]  /*f3e0*/  @!P5 MUFU.RCP R0, R0 ;  /* 0x000000000000d308 */ /* 0x000ea40000001000 */
[----:B----4-:R-:W-:Y:S01]  /*f3f0*/  @!P3 FMUL.FTZ R51, R51, R16 ;  /* 0x000000103333b220 */ /* 0x010fe20000410000 */
[----:B------:R-:W-:Y:S01]  /*f400*/  ULDC.64 UR18, c[0x0][0x3b0] ;  /* 0x0000ec0000127ab9 */ /* 0x000fe20000000a00 */
[----:B0-----:R-:W-:Y:S01]  /*f410*/  STG.E.128 desc[UR20][R2.64], R8 ;  /* 0x0000000802007986 */ /* 0x001fe2000c101d14 */
[----:B------:R-:W-:Y:S02]  /*f420*/  UIADD3 UR5, UR5, UR6, URZ ;  /* 0x0000000605057290 */ /* 0x000fe4000fffe03f */
[----:B------:R-:W-:Y:S01]  /*f430*/  F2FP.BF16.F32.PACK_AB R17, R51, R96 ;  /* 0x000000603311723e */ /* 0x000fe200000010ff */
[----:B------:R0:W-:Y:S01]  /*f440*/  STG.E.128 desc[UR20][R2.64+0x200], R12 ;  /* 0x0002000c02007986 */ /* 0x0001e2000c101d14 */
[----:B------:R-:W3:Y:S01]  /*f450*/  @!P2 MUFU.RCP R4, R4 ;  /* 0x000000040004a308 */ /* 0x000ee20000001000 */
[----:B-1----:R-:W-:Y:S01]  /*f460*/  @!P6 FMUL.FTZ R48, R48, R5 ;  /* 0x000000053030e220 */ /* 0x002fe20000410000 */
[----:B------:R-:W-:Y:S01]  /*f470*/  FADD.FTZ R5, R244, R105 ;  /* 0x00000069f4057221 */ /* 0x000fe20000010000 */
[----:B------:R-:W-:-:S02]  /*f480*/  UIMAD UR6, UR26, UR18, URZ ;  /* 0x000000121a0672a4 */ /* 0x000fc4000f8e023f */
[----:B------:R-:W-:Y:S02]  /*f490*/  UIMAD.WIDE.U32 UR4, UR17, UR18, UR4 ;  /* 0x00000012110472a5 */ /* 0x000fe4000f8e0004 */
[----:B------:R-:W-:Y:S01]  /*f4a0*/  UIMAD UR6, UR17, UR19, UR6 ;  /* 0x00000013110672a4 */ /* 0x000fe2000f8e0206 */
[----:B------:R-:W1:Y:S01]  /*f4b0*/  @!P1 MUFU.RCP R6, R6 ;  /* 0x0000000600069308 */ /* 0x000e620000001000 */
[----:B--2---:R-:W-:Y:S01]  /*f4c0*/  @!P5 FMUL.FTZ R97, R97, R0 ;  /* 0x000000006161d220 */ /* 0x004fe20000410000 */
[----:B------:R-:W-:Y:S01]  /*f4d0*/  FADD.FTZ R0, R5, R104 ;  /* 0x0000006805007221 */ /* 0x000fe20000010000 */
[----:B------:R-:W-:Y:S01]  /*f4e0*/  F2FP.BF16.F32.PACK_AB R5, R103, R104 ;  /* 0x000000686705723e */ /* 0x000fe200000010ff */
[----:B------:R-:W-:Y:S01]  /*f4f0*/  ULDC.64 UR18, c[0x0][0x3f0] ;  /* 0x0000fc0000127ab9 */ /* 0x000fe20000000a00 */
[----:B------:R-:W-:Y:S01]  /*f500*/  UIADD3 UR6, UR5, UR6, URZ ;  /* 0x0000000605067290 */ /* 0x000fe2000fffe03f */
[----:B------:R-:W-:Y:S01]  /*f510*/  F2FP.BF16.F32.PACK_AB R16, R97, R98 ;  /* 0x000000626110723e */ /* 0x000fe200000010ff */
[----:B------:R-:W-:Y:S01]  /*f520*/  FADD.FTZ R103, R0, R103 ;  /* 0x0000006700677221 */ /* 0x000fe20000010000 */
[----:B------:R-:W-:Y:S01]  /*f530*/  ULEA UR5, UP0, UR4, UR18, 0x1 ;  /* 0x0000001204057291 */ /* 0x000fe2000f80083f */
[----:B---3--:R-:W-:Y:S01]  /*f540*/  @!P2 FMUL.FTZ R49, R49, R4 ;  /* 0x000000043131a220 */ /* 0x008fe20000410000 */
[----:B------:R-:W-:-:S02]  /*f550*/  F2FP.BF16.F32.PACK_AB R4, R105, R106 ;  /* 0x0000006a6904723e */ /* 0x000fc400000010ff */
[----:B------:R-:W-:Y:S02]  /*f560*/  ULEA.HI.X UR4, UR4, UR19, UR6, 0x1, UP0 ;  /* 0x0000001304047291 */ /* 0x000fe400080f0c06 */
[----:B------:R-:W-:Y:S01]  /*f570*/  F2FP.BF16.F32.PACK_AB R18, R49, R50 ;  /* 0x000000323112723e */ /* 0x000fe200000010ff */
[----:B------:R-:W-:Y:S01]  /*f580*/  UISETP.GT.AND UP0, UPT, UR10, 0x1, UPT ;  /* 0x000000010a00788c */ /* 0x000fe2000bf04270 */
[----:B0-----:R-:W-:Y:S01]  /*f590*/  MOV R2, UR5 ;  /* 0x0000000500027c02 */ /* 0x001fe20008000f00 */
[----:B-1----:R-:W-:Y:S01]  /*f5a0*/  @!P1 FMUL.FTZ R47, R47, R6 ;  /* 0x000000062f2f9220 */ /* 0x002fe20000410000 */
[----:B------:R-:W-:Y:S01]  /*f5b0*/  F2FP.BF16.F32.PACK_AB R6, R101, R102 ;  /* 0x000000666506723e */ /* 0x000fe200000010ff */
[----:B------:R-:W-:Y:S01]  /*f5c0*/  BAR.SYNC.DEFER_BLOCKING 0x0 ;  /* 0x0000000000007b1d */ /* 0x000fe20000010000 */
[----:B------:R-:W-:Y:S01]  /*f5d0*/  FADD.FTZ R102, R103, R102 ;  /* 0x0000006667667221 */ /* 0x000fe20000010000 */
[----:B------:R-:W-:Y:S02]  /*f5e0*/  MOV R3, UR4 ;  /* 0x0000000400037c02 */ /* 0x000fe40008000f00 */
[----:B------:R-:W-:Y:S01]  /*f5f0*/  F2FP.BF16.F32.PACK_AB R19, R47, R48 ;  /* 0x000000302f13723e */ /* 0x000fe200000010ff */
[----:B------:R-:W-:Y:S01]  /*f600*/  FADD.FTZ R101, R102, R101 ;  /* 0x0000006566657221 */ /* 0x000fe20000010000 */
[----:B------:R-:W-:Y:S01]  /*f610*/  PLOP3.LUT P0, PT, PT, PT, UP0, 0x80, 0x0 ;  /* 0x000000000000781c */ /* 0x000fe20003f0f008 */
[----:B------:R-:W-:-:S04]  /*f620*/  IMAD.WIDE R2, R125, 0x10, R2 ;  /* 0x000000107d027825 */ /* 0x000fc800078e0202 */
[----:B------:R-:W-:-:S04]  /*f630*/  FADD.FTZ R100, R101, R100 ;  /* 0x0000006465647221 */ /* 0x000fc80000010000 */
[----:B------:R-:W-:-:S04]  /*f640*/  FADD.FTZ R99, R100, R99 ;  /* 0x0000006364637221 */ /* 0x000fc80000010000 */
        /* <DEDUP_REMOVED lines=12> */
[----:B------:R-:W-:Y:S01]  /*f710*/  FADD.FTZ R244, R48, R47 ;  /* 0x0000002f30f47221 */ /* 0x000fe20000010000 */
[----:B0-----:R2:W-:Y:S04]  /*f720*/  STG.E.128 desc[UR20][R2.64], R8 ;  /* 0x0000000802007986 */ /* 0x0015e8000c101d14 */
[----:B-1----:R2:W-:Y:S01]  /*f730*/  STG.E.128 desc[UR20][R2.64+0x200], R20 ;  /* 0x0002001402007986 */ /* 0x0025e2000c101d14 */
[----:B------:R-:W-:Y:S05]  /*f740*/  @P0 BRA `(.L_x_6157) ;  /* 0xffffff1400300947 */ /* 0x000fea000383ffff */
.L_x_6027:
[----:B------:R-:W-:Y:S02]  /*f750*/  ULDC.64 UR4, c[0x0][0x3d8] ;  /* 0x0000f60000047ab9 */ /* 0x000fe40000000a00 */
[----:B------:R-:W-:-:S04]  /*f760*/  ISETP.NE.U32.AND P0, PT, RZ, UR4, PT ;  /* 0x00000004ff007c0c */ /* 0x000fc8000bf05070 */
[----:B------:R-:W-:-:S13]  /*f770*/  ISETP.NE.AND.EX P0, PT, RZ, UR5, PT, P0 ;  /* 0x00000005ff007c0c */ /* 0x000fda000bf05300 */
[----:B------:R-:W-:Y:S05]  /*f780*/  @!P0 BRA `(.L_x_6158) ;  /* 0x0000000000a08947 */ /* 0x000fea0003800000 */
[----:B------:R-:W1:Y:S01]  /*f790*/  SHFL.DOWN P0, R0, R245, 0x1, 0x1f ;  /* 0x08201f00f5007f89 */ /* 0x000e620000000000 */
[----:B------:R-:W-:Y:S01]  /*f7a0*/  BSSY B0, `(.L_x_6158) ;  /* 0x0000026000007945 */ /* 0x000fe20003800000 */
[----:B0-----:R-:W0:Y:S01]  /*f7b0*/  S2R R4, SR_LANEID ;  /* 0x0000000000047919 */ /* 0x001e220000000000 */
[----:B-1----:R-:W-:-:S05]  /*f7c0*/  @P0 FADD R0, R0, R245 ;  /* 0x000000f500000221 */ /* 0x002fca0000000000 */
[----:B--2---:R-:W1:Y:S01]  /*f7d0*/  SHFL.DOWN P0, R3, R0, 0x2, 0x1f ;  /* 0x08401f0000037f89 */ /* 0x004e620000000000 */
[----:B0-----:R-:W-:Y:S02]  /*f7e0*/  ISETP.NE.AND P1, PT, R4, RZ, PT ;  /* 0x000000ff0400720c */ /* 0x001fe40003f25270 */
[----:B------:R-:W0:Y:S11]  /*f7f0*/  S2R R4, SR_TID.X ;  /* 0x0000000000047919 */ /* 0x000e360000002100 */
[----:B------:R-:W2:Y:S01]  /*f800*/  @!P1 S2R R11, SR_CgaCtaId ;  /* 0x00000000000b9919 */ /* 0x000ea20000008800 */
[----:B-1----:R-:W-:Y:S01]  /*f810*/  @P0 FADD R3, R0, R3 ;  /* 0x0000000300030221 */ /* 0x002fe20000000000 */
[----:B------:R-:W-:-:S04]  /*f820*/  @!P1 MOV R0, 0x400 ;  /* 0x0000040000009802 */ /* 0x000fc80000000f00 */
[----:B------:R-:W1:Y:S01]  /*f830*/  SHFL.DOWN P0, R2, R3, 0x4, 0x1f ;  /* 0x08801f0003027f89 */ /* 0x000e620000000000 */
[----:B0-----:R-:W-:-:S04]  /*f840*/  @!P1 SHF.R.S32.HI R9, RZ, 0x1f, R4 ;  /* 0x0000001fff099819 */ /* 0x001fc80000011404 */
[----:B------:R-:W-:Y:S02]  /*f850*/  @!P1 LEA.HI R9, R9, R4, RZ, 0x5 ;  /* 0x0000000409099211 */ /* 0x000fe400078f28ff */
[----:B--2---:R-:W-:Y:S01]  /*f860*/  @!P1 LEA R11, R11, R0, 0x18 ;  /* 0x000000000b0b9211 */ /* 0x004fe200078ec0ff */
[----:B-1----:R-:W-:Y:S01]  /*f870*/  @P0 FADD R2, R3, R2 ;  /* 0x0000000203020221 */ /* 0x002fe20000000000 */
        /* <DEDUP_REMOVED lines=24> */
.L_x_6159:
[----:B------:R-:W-:Y:S05]  /*fa00*/  BSYNC B0 ;  /* 0x0000000000007941 */ /* 0x000fea0003800000 */
.L_x_6158:
[----:B------:R-:W-:Y:S01]  /*fa10*/  ULDC.64 UR4, c[0x0][0x3f8] ;  /* 0x0000fe0000047ab9 */ /* 0x000fe20000000a00 */
[----:B------:R-:W-:Y:S01]  /*fa20*/  BSSY B0, `(.L_x_6160) ;  /* 0x000002e000007945 */ /* 0x000fe20003800000 */
[----:B------:R-:W-:-:S04]  /*fa30*/  ISETP.NE.U32.AND P0, PT, RZ, UR4, PT ;  /* 0x00000004ff007c0c */ /* 0x000fc8000bf05070 */
[----:B------:R-:W-:-:S13]  /*fa40*/  ISETP.NE.AND.EX P0, PT, RZ, UR5, PT, P0 ;  /* 0x00000005ff007c0c */ /* 0x000fda000bf05300 */
[----:B------:R-:W-:Y:S05]  /*fa50*/  @!P0 BRA `(.L_x_6161) ;  /* 0x0000000000a48947 */ /* 0x000fea0003800000 */
[----:B------:R-:W-:Y:S06]  /*fa60*/  BAR.SYNC.DEFER_BLOCKING 0x0 ;  /* 0x0000000000007b1d */ /* 0x000fec0000010000 */
[----:B012---:R-:W0:Y:S01]  /*fa70*/  SHFL.DOWN P0, R3, R244, 0x1, 0x1f ;  /* 0x08201f00f4037f89 */ /* 0x007e220000000000 */
        /* <DEDUP_REMOVED lines=23> */
[----:B------:R-:W2:Y:S01]  /*fbf0*/  LDL.64 R10, [R1] ;  /* 0x00000000010a7983 */ /* 0x000ea20000100a00 */
[----:B------:R-:W-:Y:S01]  /*fc00*/  @!P0 MOV R0, 0x400 ;  /* 0x0000040000008802 */ /* 0x000fe20000000f00 */
[----:B------:R-:W1:Y:S03]  /*fc10*/  @!P0 S2R R3, SR_CgaCtaId ;  /* 0x0000000000038919 */ /* 0x000e660000008800 */
[----:B-1----:R-:W-:-:S05]  /*fc20*/  @!P0 LEA R4, R3, R0, 0x18 ;  /* 0x0000000003048211 */ /* 0x002fca00078ec0ff */
        /* <DEDUP_REMOVED lines=9> */
[----:B------:R3:W-:Y:S01]  /*fcc0*/  REDG.E.ADD.F32.FTZ.RN.STRONG.GPU desc[UR20][R2.64], R9 ;  /* 0x00000009020079a6 */ /* 0x0007e2000c10f394 */
[----:B------:R-:W-:Y:S01]  /*fcd0*/  HFMA2.MMA R7, -RZ, RZ, 0, 0 ;  /* 0x00000000ff077435 */ /* 0x000fe200000001ff */
[----:B------:R-:W-:Y:S10]  /*fce0*/  BRA `(.L_x_6162) ;  /* 0x0000000000047947 */ /* 0x000ff40003800000 */
.L_x_6161:
[----:B01----:R-:W0:Y:S02]  /*fcf0*/  S2R R7, SR_TID.X ;  /* 0x0000000000077919 */ /* 0x003e240000002100 */
.L_x_6162:
[----:B------:R-:W-:Y:S05]  /*fd00*/  BSYNC B0 ;  /* 0x0000000000007941 */ /* 0x000fea0003800000 */
.L_x_6160:
        /* <DEDUP_REMOVED lines=15> */
.L_x_6163:
[C---:B------:R-:W-:Y:S02]  /*fe00*/  LEA R0, R7.reuse, UR7, 0x3 ;  /* 0x0000000707007c11 */ /* 0x040fe4000f8e18ff */
[----:B-1----:R-:W-:Y:S02]  /*fe10*/  SHF.R.S32.HI R4, RZ, 0x1f, R7 ;  /* 0x0000001fff047819 */ /* 0x002fe40000011407 */
[----:B0-23--:R-:W-:Y:S01]  /*fe20*/  MOV R2, UR4 ;  /* 0x0000000400027c02 */ /* 0x00dfe20008000f00 */
        /* <DEDUP_REMOVED lines=16> */
.L_x_6065:
[----:B------:R-:W-:Y:S01]  /*ff30*/  HFMA2.MMA R77, -RZ, RZ, 0, 5.9604644775390625e-08 ;  /* 0x00000001ff4d7435 */ /* 0x000fe200000001ff */
[----:B------:R-:W-:Y:S02]  /*ff40*/  MOV R248, R237 ;  /* 0x000000ed00f87202 */ /* 0x000fe40000000f00 */
[----:B------:R-:W-:Y:S02]  /*ff50*/  MOV R78, RZ ;  /* 0x000000ff004e7202 */ /* 0x000fe40000000f00 */
[----:B------:R-:W-:-:S07]  /*ff60*/  MOV R225, 0xffffffff ;  /* 0xffffffff00e17802 */ /* 0x000fce0000000f00 */
[----:B0----5:R-:W-:Y:S05]  /*ff70*/  WARPSYNC.COLLECTIVE R225, `(.L_x_6164) ;  /* 0x00000000e1087348 */ /* 0x021fea0003c00000 */
[----:B------:R1:W2:Y:S02]  /*ff80*/  SHFL.UP P3, R79, R248, R77, R78 ;  /* 0x0400004df84f7389 */ /* 0x0002a4000006004e */
[----:B012--5:R-:W-:Y:S01]  /*ff90*/  ENDCOLLECTIVE ;  /* 0x000000000000791b */ /* 0x027fe20003800000 */
.L_x_6164:
[----:B------:R-:W-:Y:S02]  /*ffa0*/  MOV R248, R76 ;  /* 0x0000004c00f87202 */ /* 0x000fe40000000f00 */
[----:B------:R-:W-:-:S07]  /*ffb0*/  MOV R223, R79 ;  /* 0x0000004f00df7202 */ /* 0x000fce0000000f00 */
[----:B------:R-:W-:Y:S05]  /*ffc0*/  WARPSYNC.COLLECTIVE R225, `(.L_x_6165) ;  /* 0x00000000e1087348 */ /* 0x000fea0003c00000 */
[----:B------:R0:W1:Y:S02]  /*ffd0*/  SHFL.UP P3, R79, R248, R77, R78 ;  /* 0x0400004df84f7389 */ /* 0x000064000006004e */
[----:B01----:R-:W-:Y:S01]  /*ffe0*/  ENDCOLLECTIVE ;  /* 0x000000000000791b */ /* 0x003fe20003800000 */
.L_x_6165:
[----:B------:R-:W-:Y:S02]  /*fff0*/  MOV R248, R239 ;  /* 0x000000ef00f87202 */ /* 0x000fe40000000f00 */
[----:B------:R-:W-:-:S07]  /*10000*/  MOV R224, R79 ;  /* 0x0000004f00e07202 */ /* 0x000fce0000000f00 */
[----:B------:R-:W-:Y:S05]  /*10010*/  WARPSYNC.COLLECTIVE R225, `(.L_x_6166) ;  /* 0x00000000e1087348 */ /* 0x000fea0003c00000 */
[----:B------:R0:W1:Y:S02]  /*10020*/  SHFL.UP P3, R79, R248, R77, R78 ;  /* 0x0400004df84f7389 */ /* 0x000064000006004e */
[----:B01----:R-:W-:Y:S01]  /*10030*/  ENDCOLLECTIVE ;  /* 0x000000000000791b */ /* 0x003fe20003800000 */
.L_x_6166:
[----:B------:R-:W-:Y:S02]  /*10040*/  MOV R248, R238 ;  /* 0x000000ee00f87202 */ /* 0x000fe40000000f00 */
[----:B------:R-:W-:-:S07]  /*10050*/  MOV R226, R79 ;  /* 0x0000004f00e27202 */ /* 0x000fce0000000f00 */
[----:B------:R-:W-:Y:S05]  /*10060*/  WARPSYNC.COLLECTIVE R225, `(.L_x_6167) ;  /* 0x00000000e1087348 */ /* 0x000fea0003c00000 */
[----:B------:R0:W1:Y:S02]  /*10070*/  SHFL.UP P3, R79, R248, R77, R78 ;  /* 0x0400004df84f7389 */ /* 0x000064000006004e */
[----:B01----:R-:W-:Y:S01]  /*10080*/  ENDCOLLECTIVE ;  /* 0x000000000000791b */ /* 0x003fe20003800000 */
.L_x_6167:
        /* <DEDUP_REMOVED lines=17> */
.L_x_6168:
[----:B------:R-:W-:Y:S02]  /*101a0*/  MOV R248, R223 ;  /* 0x000000df00f87202 */ /* 0x000fe40000000f00 */
[----:B------:R-:W-:-:S07]  /*101b0*/  MOV R76, R79 ;  /* 0x0000004f004c7202 */ /* 0x000fce0000000f00 */
[----:B------:R-:W-:Y:S05]  /*101c0*/  WARPSYNC.COLLECTIVE R225, `(.L_x_6169) ;  /* 0x00000000e1087348 */ /* 0x000fea0003c00000 */
[----:B------:R0:W1:Y:S02]  /*101d0*/  SHFL.UP P3, R79, R248, R77, R78 ;  /* 0x0400004df84f7389 */ /* 0x000064000006004e */
[----:B01----:R-:W-:Y:S01]  /*101e0*/  ENDCOLLECTIVE ;  /* 0x000000000000791b */ /* 0x003fe20003800000 */
.L_x_6169:
[----:B------:R-:W-:Y:S02]  /*101f0*/  MOV R248, R239 ;  /* 0x000000ef00f87202 */ /* 0x000fe40000000f00 */
[----:B------:R-:W-:-:S07]  /*10200*/  MOV R226, R79 ;  /* 0x0000004f00e27202 */ /* 0x000fce0000000f00 */
[----:B------:R-:W-:Y:S05]  /*10210*/  WARPSYNC.COLLECTIVE R225, `(.L_x_6170) ;  /* 0x00000000e1087348 */ /* 0x000fea0003c00000 */
[----:B------:R0:W1:Y:S02]  /*10220*/  SHFL.UP P3, R79, R248, R77, R78 ;  /* 0x0400004df84f7389 */ /* 0x000064000006004e */
[----:B01----:R-:W-:Y:S01]  /*10230*/  ENDCOLLECTIVE ;  /* 0x000000000000791b */ /* 0x003fe20003800000 */
.L_x_6170:
[----:B------:R-:W-:Y:S02]  /*10240*/  MOV R248, R238 ;  /* 0x000000ee00f87202 */ /* 0x000fe40000000f00 */
[----:B------:R-:W-:-:S07]  /*10250*/  MOV R224, R79 ;  /* 0x0000004f00e07202 */ /* 0x000fce0000000f00 */
[----:B------:R-:W-:Y:S05]  /*10260*/  WARPSYNC.COLLECTIVE R225, `(.L_x_6171) ;  /* 0x00000000e1087348 */ /* 0x000fea0003c00000 */
[----:B------:R0:W1:Y:S02]  /*10270*/  SHFL.UP P3, R79, R248, R77, R78 ;  /* 0x0400004df84f7389 */ /* 0x000064000006004e */
[----:B01----:R-:W-:Y:S01]  /*10280*/  ENDCOLLECTIVE ;  /* 0x000000000000791b */ /* 0x003fe20003800000 */
.L_x_6171:
[C---:B------:R-:W-:Y:S01]  /*10290*/  FMUL.FTZ R77, R223.reuse, R226 ;  /* 0x000000e2df4d7220 */ /* 0x040fe20000410000 */
        /* <DEDUP_REMOVED lines=8> */
[----:B------:R-:W-:Y:S01]  /*10320*/  HFMA2.MMA R77, -RZ, RZ, 0, 2.384185791015625e-07 ;  /* 0x00000004ff4d7435 */ /* 0x000fe200000001ff */
[----:B------:R-:W-:Y:S01]  /*10330*/  @P3 FADD.FTZ R238, R238, R79 ;  /* 0x0000004feeee3221 */ /* 0x000fe20000010000 */
[----:B------:R-:W-:Y:S01]  /*10340*/  @P3 FADD.FTZ R239, R239, R246 ;  /* 0x000000f6efef3221 */ /* 0x000fe20000010000 */
[----:B------:R-:W-:Y:S02]  /*10350*/  FSEL R223, R223, R224, !P3 ;  /* 0x000000e0dfdf7208 */ /* 0x000fe40005800000 */
[----:B------:R-:W-:-:S07]  /*10360*/  MOV R248, R237 ;  /* 0x000000ed00f87202 */ /* 0x000fce0000000f00 */
[----:B------:R-:W-:Y:S05]  /*10370*/  WARPSYNC.COLLECTIVE R225, `(.L_x_6172) ;  /* 0x00000000e1087348 */ /* 0x000fea0003c00000 */
[----:B------:R0:W1:Y:S02]  /*10380*/  SHFL.UP P3, R79, R248, R77, R78 ;  /* 0x0400004df84f7389 */ /* 0x000064000006004e */
[----:B01----:R-:W-:Y:S01]  /*10390*/  ENDCOLLECTIVE ;  /* 0x000000000000791b */ /* 0x003fe20003800000 */
.L_x_6172:
[----:B------:R-:W-:Y:S02]  /*103a0*/  MOV R248, R223 ;  /* 0x000000df00f87202 */ /* 0x000fe40000000f00 */
[----:B------:R-:W-:-:S07]  /*103b0*/  MOV R76, R79 ;  /* 0x0000004f004c7202 */ /* 0x000fce0000000f00 */
[----:B------:R-:W-:Y:S05]  /*103c0*/  WARPSYNC.COLLECTIVE R225, `(.L_x_6173) ;  /* 0x00000000e1087348 */ /* 0x000fea0003c00000 */
[----:B------:R0:W1:Y:S02]  /*103d0*/  SHFL.UP P3, R79, R248, R77, R78 ;  /* 0x0400004df84f7389 */ /* 0x000064000006004e */
[----:B01----:R-:W-:Y:S01]  /*103e0*/  ENDCOLLECTIVE ;  /* 0x000000000000791b */ /* 0x003fe20003800000 */
.L_x_6173:
[----:B------:R-:W-:Y:S02]  /*103f0*/  MOV R248, R239 ;  /* 0x000000ef00f87202 */ /* 0x000fe40000000f00 */
[----:B------:R-:W-:-:S07]  /*10400*/  MOV R224, R79 ;  /* 0x0000004f00e07202 */ /* 0x000fce0000000f00 */
[----:B------:R-:W-:Y:S05]  /*10410*/  WARPSYNC.COLLECTIVE R225, `(.L_x_6174) ;  /* 0x00000000e1087348 */ /* 0x000fea0003c00000 */
[----:B------:R0:W1:Y:S02]  /*10420*/  SHFL.UP P3, R79, R248, R77, R78 ;  /* 0x0400004df84f7389 */ /* 0x000064000006004e */
[----:B01----:R-:W-:Y:S01]  /*10430*/  ENDCOLLECTIVE ;  /* 0x000000000000791b */ /* 0x003fe20003800000 */
.L_x_6174:
[----:B------:R-:W-:Y:S02]  /*10440*/  MOV R248, R238 ;  /* 0x000000ee00f87202 */ /* 0x000fe40000000f00 */
[----:B------:R-:W-:-:S07]  /*10450*/  MOV R226, R79 ;  /* 0x0000004f00e27202 */ /* 0x000fce0000000f00 */
[----:B------:R-:W-:Y:S05]  /*10460*/  WARPSYNC.COLLECTIVE R225, `(.L_x_6175) ;  /* 0x00000000e1087348 */ /* 0x000fea0003c00000 */
[----:B------:R0:W1:Y:S02]  /*10470*/  SHFL.UP P3, R79, R248, R77, R78 ;  /* 0x0400004df84f7389 */ /* 0x000064000006004e */
[----:B01----:R-:W-:Y:S01]  /*10480*/  ENDCOLLECTIVE ;  /* 0x000000000000791b */ /* 0x003fe20003800000 */
.L_x_6175:
        /* <DEDUP_REMOVED lines=9> */
[----:B------:R-:W-:Y:S01]  /*10520*/  HFMA2.MMA R77, -RZ, RZ, 0, 4.76837158203125e-07 ;  /* 0x00000008ff4d7435 */ /* 0x000fe200000001ff */
[----:B------:R-:W-:Y:S01]  /*10530*/  @P3 FADD.FTZ R239, R239, R246 ;  /* 0x000000f6efef3221 */ /* 0x000fe20000010000 */
[----:B------:R-:W-:Y:S01]  /*10540*/  @P3 FADD.FTZ R238, R238, R79 ;  /* 0x0000004feeee3221 */ /* 0x000fe20000010000 */
[----:B------:R-:W-:Y:S02]  /*10550*/  FSEL R223, R223, R226, !P3 ;  /* 0x000000e2dfdf7208 */ /* 0x000fe40005800000 */
[----:B------:R-:W-:-:S07]  /*10560*/  MOV R248, R237 ;  /* 0x000000ed00f87202 */ /* 0x000fce0000000f00 */
[----:B------:R-:W-:Y:S05]  /*10570*/  WARPSYNC.COLLECTIVE R225, `(.L_x_6176) ;  /* 0x00000000e1087348 */ /* 0x000fea0003c00000 */
[----:B------:R0:W1:Y:S02]  /*10580*/  SHFL.UP P3, R79, R248, R77, R78 ;  /* 0x0400004df84f7389 */ /* 0x000064000006004e */
[----:B01----:R-:W-:Y:S01]  /*10590*/  ENDCOLLECTIVE ;  /* 0x000000000000791b */ /* 0x003fe20003800000 */
.L_x_6176:
[----:B------:R-:W-:Y:S02]  /*105a0*/  MOV R248, R223 ;  /* 0x000000df00f87202 */ /* 0x000fe40000000f00 */
[----:B------:R-:W-:-:S07]  /*105b0*/  MOV R224, R79 ;  /* 0x0000004f00e07202 */ /* 0x000fce0000000f00 */
[----:B------:R-:W-:Y:S05]  /*105c0*/  WARPSYNC.COLLECTIVE R225, `(.L_x_6177) ;  /* 0x00000000e1087348 */ /* 0x000fea0003c00000 */
[----:B------:R0:W1:Y:S02]  /*105d0*/  SHFL.UP P3, R79, R248, R77, R78 ;  /* 0x0400004df84f7389 */ /* 0x000064000006004e */
[----:B01----:R-:W-:Y:S01]  /*105e0*/  ENDCOLLECTIVE ;  /* 0x000000000000791b */ /* 0x003fe20003800000 */
.L_x_6177:
[----:B------:R-:W-:Y:S02]  /*105f0*/  MOV R248, R239 ;  /* 0x000000ef00f87202 */ /* 0x000fe40000000f00 */
[----:B------:R-:W-:-:S07]  /*10600*/  MOV R226, R79 ;  /* 0x0000004f00e27202 */ /* 0x000fce0000000f00 */
[----:B------:R-:W-:Y:S05]  /*10610*/  WARPSYNC.COLLECTIVE R225, `(.L_x_6178) ;  /* 0x00000000e1087348 */ /* 0x000fea0003c00000 */
[----:B------:R0:W1:Y:S02]  /*10620*/  SHFL.UP P3, R79, R248, R77, R78 ;  /* 0x0400004df84f7389 */ /* 0x000064000006004e */
[----:B01----:R-:W-:Y:S01]  /*10630*/  ENDCOLLECTIVE ;  /* 0x000000000000791b */ /* 0x003fe20003800000 */
.L_x_6178:
[----:B------:R-:W-:Y:S02]  /*10640*/  MOV R248, R238 ;  /* 0x000000ee00f87202 */ /* 0x000fe40000000f00 */
[----:B------:R-:W-:-:S07]  /*10650*/  MOV R76, R79 ;  /* 0x0000004f004c7202 */ /* 0x000fce0000000f00 */
[----:B------:R-:W-:Y:S05]  /*10660*/  WARPSYNC.COLLECTIVE R225, `(.L_x_6179) ;  /* 0x00000000e1087348 */ /* 0x000fea0003c00000 */
[----:B------:R0:W1:Y:S02]  /*10670*/  SHFL.UP P3, R79, R248, R77, R78 ;  /* 0x0400004df84f7389 */ /* 0x000064000006004e */
[----:B01----:R-:W-:Y:S01]  /*10680*/  ENDCOLLECTIVE ;  /* 0x000000000000791b */ /* 0x003fe20003800000 */
.L_x_6179:
        /* <DEDUP_REMOVED lines=9> */
[----:B------:R-:W-:Y:S01]  /*10720*/  HFMA2.MMA R77, -RZ, RZ, 0, 9.5367431640625e-07 ;  /* 0x00000010ff4d7435 */ /* 0x000fe200000001ff */
[----:B------:R-:W-:Y:S01]  /*10730*/  @P3 FADD.FTZ R238, R238, R79 ;  /* 0x0000004feeee3221 */ /* 0x000fe20000010000 */
[----:B------:R-:W-:Y:S01]  /*10740*/  @P3 FADD.FTZ R239, R239, R246 ;  /* 0x000000f6efef3221 */ /* 0x000fe20000010000 */
[----:B------:R-:W-:Y:S02]  /*10750*/  FSEL R223, R223, R76, !P3 ;  /* 0x0000004cdfdf7208 */ /* 0x000fe40005800000 */
[----:B------:R-:W-:-:S07]  /*10760*/  MOV R248, R237 ;  /* 0x000000ed00f87202 */ /* 0x000fce0000000f00 */
[----:B------:R-:W-:Y:S05]  /*10770*/  WARPSYNC.COLLECTIVE R225, `(.L_x_6180) ;  /* 0x00000000e1087348 */ /* 0x000fea0003c00000 */
[----:B------:R0:W1:Y:S02]  /*10780*/  SHFL.UP P3, R79, R248, R77, R78 ;  /* 0x0400004df84f7389 */ /* 0x000064000006004e */
[----:B01----:R-:W-:Y:S01]  /*10790*/  ENDCOLLECTIVE ;  /* 0x000000000000791b */ /* 0x003fe20003800000 */
.L_x_6180:
[----:B------:R-:W-:Y:S02]  /*107a0*/  MOV R248, R223 ;  /* 0x000000df00f87202 */ /* 0x000fe40000000f00 */
[----:B------:R-:W-:-:S07]  /*107b0*/  MOV R76, R79 ;  /* 0x0000004f004c7202 */ /* 0x000fce0000000f00 */
[----:B------:R-:W-:Y:S05]  /*107c0*/  WARPSYNC.COLLECTIVE R225, `(.L_x_6181) ;  /* 0x00000000e1087348 */ /* 0x000fea0003c00000 */
[----:B------:R0:W1:Y:S02]  /*107d0*/  SHFL.UP P3, R79, R248, R77, R78 ;  /* 0x0400004df84f7389 */ /* 0x000064000006004e */
[----:B01----:R-:W-:Y:S01]  /*107e0*/  ENDCOLLECTIVE ;  /* 0x000000000000791b */ /* 0x003fe20003800000 */
.L_x_6181:
[----:B------:R-:W-:Y:S02]  /*107f0*/  MOV R248, R239 ;  /* 0x000000ef00f87202 */ /* 0x000fe40000000f00 */
[----:B------:R-:W-:-:S07]  /*10800*/  MOV R224, R79 ;  /* 0x0000004f00e07202 */ /* 0x000fce0000000f00 */
[----:B------:R-:W-:Y:S05]  /*10810*/  WARPSYNC.COLLECTIVE R225, `(.L_x_6182) ;  /* 0x00000000e1087348 */ /* 0x000fea0003c00000 */
[----:B------:R0:W1:Y:S02]  /*10820*/  SHFL.UP P3, R79, R248, R77, R78 ;  /* 0x0400004df84f7389 */ /* 0x000064000006004e */
[----:B01----:R-:W-:Y:S01]  /*10830*/  ENDCOLLECTIVE ;  /* 0x000000000000791b */ /* 0x003fe20003800000 */
.L_x_6182:
[----:B------:R-:W-:Y:S02]  /*10840*/  MOV R248, R238 ;  /* 0x000000ee00f87202 */ /* 0x000fe40000000f00 */
[----:B------:R-:W-:-:S07]  /*10850*/  MOV R226, R79 ;  /* 0x0000004f00e27202 */ /* 0x000fce0000000f00 */
[----:B------:R-:W-:Y:S05]  /*10860*/  WARPSYNC.COLLECTIVE R225, `(.L_x_6183) ;  /* 0x00000000e1087348 */ /* 0x000fea0003c00000 */
[----:B------:R0:W1:Y:S02]  /*10870*/  SHFL.UP P3, R79, R248, R77, R78 ;  /* 0x0400004df84f7389 */ /* 0x000064000006004e */
[----:B01----:R-:W-:Y:S01]  /*10880*/  ENDCOLLECTIVE ;  /* 0x000000000000791b */ /* 0x003fe20003800000 */
.L_x_6183:
[----:B------:R-:W-:Y:S05]  /*10890*/  BRA `(.L_x_6184) ;  /* 0xffffff7400cc7947 */ /* 0x000fea000383ffff */
.L_x_6066:
        /* <DEDUP_REMOVED lines=8> */
.L_x_6186:
[----:B------:R-:W-:Y:S05]  /*10920*/  BSYNC B0 ;  /* 0x0000000000007941 */ /* 0x000fea0003800000 */
.L_x_6185:
[----:B------:R-:W-:Y:S05]  /*10930*/  BRA `(.L_x_6187) ;  /* 0xffffff7400dc7947 */ /* 0x000fea000383ffff */
.L_x_6067:
        /* <DEDUP_REMOVED lines=8> */
.L_x_6189:
[----:B------:R-:W-:Y:S05]  /*109c0*/  BSYNC B0 ;  /* 0x0000000000007941 */ /* 0x000fea0003800000 */
.L_x_6188:
[----:B------:R-:W-:Y:S05]  /*109d0*/  BRA `(.L_x_6190) ;  /* 0xffffff7400bc7947 */ /* 0x000fea000383ffff */
.L_x_6068:
        /* <DEDUP_REMOVED lines=8> */
.L_x_6192:
[----:B------:R-:W-:Y:S05]  /*10a60*/  BSYNC B0 ;  /* 0x0000000000007941 */ /* 0x000fea0003800000 */
.L_x_6191:
[----:B------:R-:W-:Y:S05]  /*10a70*/  BRA `(.L_x_6193) ;  /* 0xffffff74009c7947 */ /* 0x000fea000383ffff */
.L_x_6069:
        /* <DEDUP_REMOVED lines=8> */
.L_x_6195:
[----:B------:R-:W-:Y:S05]  /*10b00*/  BSYNC B0 ;  /* 0x0000000000007941 */ /* 0x000fea0003800000 */
.L_x_6194:
[----:B------:R-:W-:Y:S05]  /*10b10*/  BRA `(.L_x_6196) ;  /* 0xffffff74007c7947 */ /* 0x000fea000383ffff */
.L_x_6070:
        /* <DEDUP_REMOVED lines=8> */
.L_x_6198:
[----:B------:R-:W-:Y:S05]  /*10ba0*/  BSYNC B0 ;  /* 0x0000000000007941 */ /* 0x000fea0003800000 */
.L_x_6197:
        /* <DEDUP_REMOVED lines=10> */
.L_x_6199:
[----:B------:R-:W-:Y:S02]  /*10c50*/  MOV R248, R239 ;  /* 0x000000ef00f87202 */ /* 0x000fe40000000f00 */
[----:B------:R-:W-:-:S07]  /*10c60*/  MOV R246, R79 ;  /* 0x0000004f00f67202 */ /* 0x000fce0000000f00 */
[----:B------:R-:W-:Y:S05]  /*10c70*/  WARPSYNC.COLLECTIVE R225, `(.L_x_6200) ;  /* 0x00000000e1087348 */ /* 0x000fea0003c00000 */
[----:B------:R0:W1:Y:S02]  /*10c80*/  SHFL.UP P3, R79, R248, R77, R78 ;  /* 0x0400004df84f7389 */ /* 0x000064000006004e */
[----:B01----:R-:W-:Y:S01]  /*10c90*/  ENDCOLLECTIVE ;  /* 0x000000000000791b */ /* 0x003fe20003800000 */
.L_x_6200:
[----:B------:R-:W-:Y:S02]  /*10ca0*/  MOV R248, R238 ;  /* 0x000000ee00f87202 */ /* 0x000fe40000000f00 */
[----:B------:R-:W-:-:S07]  /*10cb0*/  MOV R239, R79 ;  /* 0x0000004f00ef7202 */ /* 0x000fce0000000f00 */
[----:B------:R-:W-:Y:S05]  /*10cc0*/  WARPSYNC.COLLECTIVE R225, `(.L_x_6201) ;  /* 0x00000000e1087348 */ /* 0x000fea0003c00000 */
[----:B------:R0:W1:Y:S02]  /*10cd0*/  SHFL.UP P3, R79, R248, R77, R78 ;  /* 0x0400004df84f7389 */ /* 0x000064000006004e */
[----:B01----:R-:W-:Y:S01]  /*10ce0*/  ENDCOLLECTIVE ;  /* 0x000000000000791b */ /* 0x003fe20003800000 */
.L_x_6201:
[----:B------:R-:W-:Y:S02]  /*10cf0*/  MOV R238, R79 ;  /* 0x0000004f00ee7202 */ /* 0x000fe40000000f00 */
[----:B------:R-:W-:-:S07]  /*10d00*/  MOV R79, 0x1f ;  /* 0x0000001f004f7802 */ /* 0x000fce0000000f00 */
[----:B------:R-:W-:Y:S05]  /*10d10*/  WARPSYNC.COLLECTIVE R225, `(.L_x_6202) ;  /* 0x00000000e1087348 */ /* 0x000fea0003c00000 */
[----:B------:R0:W1:Y:S02]  /*10d20*/  SHFL.IDX P3, R226, R224, R223, R79 ;  /* 0x000000dfe0e27389 */ /* 0x000064000006004f */
[----:B01----:R-:W-:Y:S01]  /*10d30*/  ENDCOLLECTIVE ;  /* 0x000000000000791b */ /* 0x003fe20003800000 */
.L_x_6202:
[----:B------:R-:W-:Y:S02]  /*10d40*/  MOV R224, R61 ;  /* 0x0000003d00e07202 */ /* 0x000fe40000000f00 */
[----:B------:R-:W-:-:S07]  /*10d50*/  MOV R76, R226 ;  /* 0x000000e2004c7202 */ /* 0x000fce0000000f00 */
[----:B------:R-:W-:Y:S05]  /*10d60*/  WARPSYNC.COLLECTIVE R225, `(.L_x_6203) ;  /* 0x00000000e1087348 */ /* 0x000fea0003c00000 */
[----:B------:R0:W1:Y:S02]  /*10d70*/  SHFL.IDX P3, R226, R224, R223, R79 ;  /* 0x000000dfe0e27389 */ /* 0x000064000006004f */
[----:B01----:R-:W-:Y:S01]  /*10d80*/  ENDCOLLECTIVE ;  /* 0x000000000000791b */ /* 0x003fe20003800000 */
.L_x_6203:
[----:B------:R-:W-:Y:S02]  /*10d90*/  MOV R224, R62 ;  /* 0x0000003e00e07202 */ /* 0x000fe40000000f00 */
[----:B------:R-:W-:-:S07]  /*10da0*/  MOV R77, R226 ;  /* 0x000000e2004d7202 */ /* 0x000fce0000000f00 */
[----:B------:R-:W-:Y:S05]  /*10db0*/  WARPSYNC.COLLECTIVE R225, `(.L_x_6204) ;  /* 0x00000000e1087348 */ /* 0x000fea0003c00000 */
[----:B------:R0:W1:Y:S02]  /*10dc0*/  SHFL.IDX P3, R226, R224, R223, R79 ;  /* 0x000000dfe0e27389 */ /* 0x000064000006004f */
[----:B01----:R-:W-:Y:S01]  /*10dd0*/  ENDCOLLECTIVE ;  /* 0x000000000000791b */ /* 0x003fe20003800000 */
.L_x_6204:
[----:B------:R-:W-:Y:S02]  /*10de0*/  MOV R224, R63 ;  /* 0x0000003f00e07202 */ /* 0x000fe40000000f00 */
[----:B------:R-:W-:-:S07]  /*10df0*/  MOV R78, R226 ;  /* 0x000000e2004e7202 */ /* 0x000fce0000000f00 */
[----:B------:R-:W-:Y:S05]  /*10e00*/  WARPSYNC.COLLECTIVE R225, `(.L_x_6205) ;  /* 0x00000000e1087348 */ /* 0x000fea0003c00000 */
[----:B------:R0:W1:Y:S02]  /*10e10*/  SHFL.IDX P3, R226, R224, R223, R79 ;  /* 0x000000dfe0e27389 */ /* 0x000064000006004f */
[----:B01----:R-:W-:Y:S01]  /*10e20*/  ENDCOLLECTIVE ;  /* 0x000000000000791b */ /* 0x003fe20003800000 */
.L_x_6205:
[----:B------:R-:W-:Y:S01]  /*10e30*/  MOV R79, R226 ;  /* 0x000000e2004f7202 */ /* 0x000fe20000000f00 */
[----:B------:R-:W-:Y:S06]  /*10e40*/  BRA `(.L_x_6206) ;  /* 0xffffff7000d87947 */ /* 0x000fec000383ffff */
.L_x_6072:
[----:B------:R-:W-:Y:S01]  /*10e50*/  HFMA2.MMA R77, -RZ, RZ, 0, 5.9604644775390625e-08 ;  /* 0x00000001ff4d7435 */ /* 0x000fe200000001ff */
[----:B------:R-:W-:Y:S02]  /*10e60*/  MOV R78, R249 ;  /* 0x000000f9004e7202 */ /* 0x000fe40000000f00 */
[----:B------:R-:W-:Y:S02]  /*10e70*/  MOV R252, 0x1f ;  /* 0x0000001f00fc7802 */ /* 0x000fe40000000f00 */
[----:B------:R-:W-:-:S07]  /*10e80*/  MOV R225, 0xffffffff ;  /* 0xffffffff00e17802 */ /* 0x000fce0000000f00 */
[----:B-1----:R-:W-:Y:S05]  /*10e90*/  WARPSYNC.COLLECTIVE R225, `(.L_x_6207) ;  /* 0x00000000e1087348 */ /* 0x002fea0003c00000 */
[----:B------:R0:W2:Y:S02]  /*10ea0*/  SHFL.DOWN P1, R76, R78, R77, R252 ;  /* 0x0800004d4e4c7389 */ /* 0x0000a400000200fc */
[----:B012---:R-:W-:Y:S01]  /*10eb0*/  ENDCOLLECTIVE ;  /* 0x000000000000791b */ /* 0x007fe20003800000 */
.L_x_6207:
[----:B------:R-:W-:Y:S02]  /*10ec0*/  MOV R78, R248 ;  /* 0x000000f8004e7202 */ /* 0x000fe40000000f00 */
[----:B------:R-:W-:-:S07]  /*10ed0*/  MOV R79, R76 ;  /* 0x0000004c004f7202 */ /* 0x000fce0000000f00 */
[----:B------:R-:W-:Y:S05]  /*10ee0*/  WARPSYNC.COLLECTIVE R225, `(.L_x_6208) ;  /* 0x00000000e1087348 */ /* 0x000fea0003c00000 */
[----:B------:R0:W1:Y:S02]  /*10ef0*/  SHFL.DOWN P1, R76, R78, R77, R252 ;  /* 0x0800004d4e4c7389 */ /* 0x00006400000200fc */
[----:B01----:R-:W-:Y:S01]  /*10f00*/  ENDCOLLECTIVE ;  /* 0x000000000000791b */ /* 0x003fe20003800000 */
.L_x_6208:
[----:B------:R-:W-:Y:S02]  /*10f10*/  MOV R78, R247 ;  /* 0x000000f7004e7202 */ /* 0x000fe40000000f00 */
[----:B------:R-:W-:-:S07]  /*10f20*/  MOV R223, R76 ;  /* 0x0000004c00df7202 */ /* 0x000fce0000000f00 */
[----:B------:R-:W-:Y:S05]  /*10f30*/  WARPSYNC.COLLECTIVE R225, `(.L_x_6209) ;  /* 0x00000000e1087348 */ /* 0x000fea0003c00000 */
[----:B------:R0:W1:Y:S02]  /*10f40*/  SHFL.DOWN P1, R76, R78, R77, R252 ;  /* 0x0800004d4e4c7389 */ /* 0x00006400000200fc */
[----:B01----:R-:W-:Y:S01]  /*10f50*/  ENDCOLLECTIVE ;  /* 0x000000000000791b */ /* 0x003fe20003800000 */
.L_x_6209:
[----:B------:R-:W-:Y:S02]  /*10f60*/  MOV R78, R246 ;  /* 0x000000f6004e7202 */ /* 0x000fe40000000f00 */
[----:B------:R-:W-:-:S07]  /*10f70*/  MOV R224, R76 ;  /* 0x0000004c00e07202 */ /* 0x000fce0000000f00 */
[----:B------:R-:W-:Y:S05]  /*10f80*/  WARPSYNC.COLLECTIVE R225, `(.L_x_6210) ;  /* 0x00000000e1087348 */ /* 0x000fea0003c00000 */
[----:B------:R0:W1:Y:S02]  /*10f90*/  SHFL.DOWN P1, R76, R78, R77, R252 ;  /* 0x0800004d4e4c7389 */ /* 0x00006400000200fc */
[----:B01----:R-:W-:Y:S01]  /*10fa0*/  ENDCOLLECTIVE ;  /* 0x000000000000791b */ /* 0x003fe20003800000 */
.L_x_6210:
[----:B------:R-:W-:Y:S05]  /*10fb0*/  BRA `(.L_x_6211) ;  /* 0xffffff8400e47947 */ /* 0x000fea000383ffff */
.L_x_6075:
        /* <DEDUP_REMOVED lines=8> */
.L_x_6213:
[----:B------:R-:W-:Y:S05]  /*11040*/  BSYNC B0 ;  /* 0x0000000000007941 */ /* 0x000fea0003800000 */
.L_x_6212:
        /* <DEDUP_REMOVED lines=8> */
.L_x_6214:
[----:B------:R-:W-:Y:S02]  /*110d0*/  MOV R78, R247 ;  /* 0x000000f7004e7202 */ /* 0x000fe40000000f00 */
[----:B------:R-:W-:-:S07]  /*110e0*/  MOV R223, R76 ;  /* 0x0000004c00df7202 */ /* 0x000fce0000000f00 */
[----:B------:R-:W-:Y:S05]  /*110f0*/  WARPSYNC.COLLECTIVE R225, `(.L_x_6215) ;  /* 0x00000000e1087348 */ /* 0x000fea0003c00000 */
[----:B------:R0:W1:Y:S02]  /*11100*/  SHFL.DOWN P1, R76, R78, R77, R252 ;  /* 0x0800004d4e4c7389 */ /* 0x00006400000200fc */
[----:B01----:R-:W-:Y:S01]  /*11110*/  ENDCOLLECTIVE ;  /* 0x000000000000791b */ /* 0x003fe20003800000 */
.L_x_6215:
[----:B------:R-:W-:Y:S02]  /*11120*/  MOV R78, R246 ;  /* 0x000000f6004e7202 */ /* 0x000fe40000000f00 */
[----:B------:R-:W-:-:S07]  /*11130*/  MOV R224, R76 ;  /* 0x0000004c00e07202 */ /* 0x000fce0000000f00 */
[----:B------:R-:W-:Y:S05]  /*11140*/  WARPSYNC.COLLECTIVE R225, `(.L_x_6216) ;  /* 0x00000000e1087348 */ /* 0x000fea0003c00000 */
[----:B------:R0:W1:Y:S02]  /*11150*/  SHFL.DOWN P1, R76, R78, R77, R252 ;  /* 0x0800004d4e4c7389 */ /* 0x00006400000200fc */
[----:B01----:R-:W-:Y:S01]  /*11160*/  ENDCOLLECTIVE ;  /* 0x000000000000791b */ /* 0x003fe20003800000 */
.L_x_6216:
[----:B------:R-:W-:Y:S05]  /*11170*/  BRA `(.L_x_6217) ;  /* 0xffffff8400c87947 */ /* 0x000fea000383ffff */
.L_x_6078:
        /* <DEDUP_REMOVED lines=8> */
.L_x_6219:
[----:B------:R-:W-:Y:S05]  /*11200*/  BSYNC B0 ;  /* 0x0000000000007941 */ /* 0x000fea0003800000 */
.L_x_6218:
        /* <DEDUP_REMOVED lines=8> */
.L_x_6220:
[----:B------:R-:W-:Y:S02]  /*11290*/  MOV R78, R247 ;  /* 0x000000f7004e7202 */ /* 0x000fe40000000f00 */
[----:B------:R-:W-:-:S07]  /*112a0*/  MOV R223, R76 ;  /* 0x0000004c00df7202 */ /* 0x000fce0000000f00 */
[----:B------:R-:W-:Y:S05]  /*112b0*/  WARPSYNC.COLLECTIVE R225, `(.L_x_6221) ;  /* 0x00000000e1087348 */ /* 0x000fea0003c00000 */
[----:B------:R0:W1:Y:S02]  /*112c0*/  SHFL.DOWN P1, R76, R78, R77, R252 ;  /* 0x0800004d4e4c7389 */ /* 0x00006400000200fc */
[----:B01----:R-:W-:Y:S01]  /*112d0*/  ENDCOLLECTIVE ;  /* 0x000000000000791b */ /* 0x003fe20003800000 */
.L_x_6221:
[----:B------:R-:W-:Y:S02]  /*112e0*/  MOV R78, R246 ;  /* 0x000000f6004e7202 */ /* 0x000fe40000000f00 */
[----:B------:R-:W-:-:S07]  /*112f0*/  MOV R224, R76 ;  /* 0x0000004c00e07202 */ /* 0x000fce0000000f00 */
[----:B------:R-:W-:Y:S05]  /*11300*/  WARPSYNC.COLLECTIVE R225, `(.L_x_6222) ;  /* 0x00000000e1087348 */ /* 0x000fea0003c00000 */
[----:B------:R0:W1:Y:S02]  /*11310*/  SHFL.DOWN P1, R76, R78, R77, R252 ;  /* 0x0800004d4e4c7389 */ /* 0x00006400000200fc */
[----:B01----:R-:W-:Y:S01]  /*11320*/  ENDCOLLECTIVE ;  /* 0x000000000000791b */ /* 0x003fe20003800000 */
.L_x_6222:
[----:B------:R-:W-:Y:S05]  /*11330*/  BRA `(.L_x_6223) ;  /* 0xffffff8400ac7947 */ /* 0x000fea000383ffff */
.L_x_6081:
        /* <DEDUP_REMOVED lines=8> */
.L_x_6225:
[----:B------:R-:W-:Y:S05]  /*113c0*/  BSYNC B0 ;  /* 0x0000000000007941 */ /* 0x000fea0003800000 */
.L_x_6224:
        /* <DEDUP_REMOVED lines=8> */
.L_x_6226:
[----:B------:R-:W-:Y:S02]  /*11450*/  MOV R78, R247 ;  /* 0x000000f7004e7202 */ /* 0x000fe40000000f00 */
[----:B------:R-:W-:-:S07]  /*11460*/  MOV R223, R76 ;  /* 0x0000004c00df7202 */ /* 0x000fce0000000f00 */
[----:B------:R-:W-:Y:S05]  /*11470*/  WARPSYNC.COLLECTIVE R225, `(.L_x_6227) ;  /* 0x00000000e1087348 */ /* 0x000fea0003c00000 */
[----:B------:R0:W1:Y:S02]  /*11480*/  SHFL.DOWN P1, R76, R78, R77, R252 ;  /* 0x0800004d4e4c7389 */ /* 0x00006400000200fc */
[----:B01----:R-:W-:Y:S01]  /*11490*/  ENDCOLLECTIVE ;  /* 0x000000000000791b */ /* 0x003fe20003800000 */
.L_x_6227:
[----:B------:R-:W-:Y:S02]  /*114a0*/  MOV R78, R246 ;  /* 0x000000f6004e7202 */ /* 0x000fe40000000f00 */
[----:B------:R-:W-:-:S07]  /*114b0*/  MOV R224, R76 ;  /* 0x0000004c00e07202 */ /* 0x000fce0000000f00 */
[----:B------:R-:W-:Y:S05]  /*114c0*/  WARPSYNC.COLLECTIVE R225, `(.L_x_6228) ;  /* 0x00000000e1087348 */ /* 0x000fea0003c00000 */
[----:B------:R0:W1:Y:S02]  /*114d0*/  SHFL.DOWN P1, R76, R78, R77, R252 ;  /* 0x0800004d4e4c7389 */ /* 0x00006400000200fc */
[----:B01----:R-:W-:Y:S01]  /*114e0*/  ENDCOLLECTIVE ;  /* 0x000000000000791b */ /* 0x003fe20003800000 */
.L_x_6228:
[----:B------:R-:W-:Y:S05]  /*114f0*/  BRA `(.L_x_6229) ;  /* 0xffffff8400907947 */ /* 0x000fea000383ffff */
.L_x_6084:
        /* <DEDUP_REMOVED lines=8> */
.L_x_6231:
[----:B------:R-:W-:Y:S05]  /*11580*/  BSYNC B0 ;  /* 0x0000000000007941 */ /* 0x000fea0003800000 */
.L_x_6230:
        /* <DEDUP_REMOVED lines=8> */
.L_x_6232:
[----:B------:R-:W-:Y:S02]  /*11610*/  MOV R78, R247 ;  /* 0x000000f7004e7202 */ /* 0x000fe40000000f00 */
[----:B------:R-:W-:-:S07]  /*11620*/  MOV R223, R76 ;  /* 0x0000004c00df7202 */ /* 0x000fce0000000f00 */
[----:B------:R-:W-:Y:S05]  /*11630*/  WARPSYNC.COLLECTIVE R225, `(.L_x_6233) ;  /* 0x00000000e1087348 */ /* 0x000fea0003c00000 */
[----:B------:R0:W1:Y:S02]  /*11640*/  SHFL.DOWN P1, R76, R78, R77, R252 ;  /* 0x0800004d4e4c7389 */ /* 0x00006400000200fc */
[----:B01----:R-:W-:Y:S01]  /*11650*/  ENDCOLLECTIVE ;  /* 0x000000000000791b */ /* 0x003fe20003800000 */
.L_x_6233:
[----:B------:R-:W-:Y:S02]  /*11660*/  MOV R78, R246 ;  /* 0x000000f6004e7202 */ /* 0x000fe40000000f00 */
[----:B------:R-:W-:-:S07]  /*11670*/  MOV R224, R76 ;  /* 0x0000004c00e07202 */ /* 0x000fce0000000f00 */
[----:B------:R-:W-:Y:S05]  /*11680*/  WARPSYNC.COLLECTIVE R225, `(.L_x_6234) ;  /* 0x00000000e1087348 */ /* 0x000fea0003c00000 */
[----:B------:R0:W1:Y:S02]  /*11690*/  SHFL.DOWN P1, R76, R78, R77, R252 ;  /* 0x0800004d4e4c7389 */ /* 0x00006400000200fc */
[----:B01----:R-:W-:Y:S01]  /*116a0*/  ENDCOLLECTIVE ;  /* 0x000000000000791b */ /* 0x003fe20003800000 */
.L_x_6234:
[----:B------:R-:W-:Y:S05]  /*116b0*/  BRA `(.L_x_6235) ;  /* 0xffffff8400747947 */ /* 0x000fea000383ffff */
.L_x_6087:
        /* <DEDUP_REMOVED lines=8> */
.L_x_6237:
[----:B------:R-:W-:Y:S05]  /*11740*/  BSYNC B0 ;  /* 0x0000000000007941 */ /* 0x000fea0003800000 */
.L_x_6236:
        /* <DEDUP_REMOVED lines=9> */
.L_x_6238:
[----:B------:R-:W-:Y:S02]  /*117e0*/  MOV R252, 0x1f ;  /* 0x0000001f00fc7802 */ /* 0x000fe40000000f00 */
[----:B------:R-:W-:Y:S02]  /*117f0*/  MOV R224, R247 ;  /* 0x000000f700e07202 */ /* 0x000fe40000000f00 */
[----:B------:R-:W-:-:S07]  /*11800*/  MOV R250, R226 ;  /* 0x000000e200fa7202 */ /* 0x000fce0000000f00 */
[----:B------:R-:W-:Y:S05]  /*11810*/  WARPSYNC.COLLECTIVE R225, `(.L_x_6239) ;  /* 0x00000000e1087348 */ /* 0x000fea0003c00000 */
[----:B------:R0:W1:Y:S02]  /*11820*/  SHFL.IDX P3, R226, R224, R223, R79 ;  /* 0x000000dfe0e27389 */ /* 0x000064000006004f */
[----:B01----:R-:W-:Y:S01]  /*11830*/  ENDCOLLECTIVE ;  /* 0x000000000000791b */ /* 0x003fe20003800000 */
.L_x_6239:
[-C--:B------:R-:W-:Y:S01]  /*11840*/  FMUL.FTZ R77, R63, R250.reuse ;  /* 0x000000fa3f4d7220 */ /* 0x080fe20000410000 */
[----:B------:R-:W-:-:S03]  /*11850*/  FMUL.FTZ R76, R62, R250 ;  /* 0x000000fa3e4c7220 */ /* 0x000fc60000410000 */
[-C--:B------:R-:W-:Y:S01]  /*11860*/  FFMA.FTZ R236, R62, R235.reuse, -R77 ;  /* 0x000000eb3eec7223 */ /* 0x080fe2000001084d */
[----:B------:R-:W-:Y:S01]  /*11870*/  HFMA2.MMA R77, -RZ, RZ, 0, 5.9604644775390625e-08 ;  /* 0x00000001ff4d7435 */ /* 0x000fe200000001ff */
[----:B------:R-:W-:Y:S01]  /*11880*/  FFMA.FTZ R237, R63, R235, R76 ;  /* 0x000000eb3fed7223 */ /* 0x000fe2000001004c */
[----:B------:R-:W-:Y:S02]  /*11890*/  MOV R224, R246 ;  /* 0x000000f600e07202 */ /* 0x000fe40000000f00 */
[----:B------:R-:W-:-:S07]  /*118a0*/  MOV R238, R226 ;  /* 0x000000e200ee7202 */ /* 0x000fce0000000f00 */
[----:B------:R-:W-:Y:S05]  /*118b0*/  WARPSYNC.COLLECTIVE R225, `(.L_x_6240) ;  /* 0x00000000e1087348 */ /* 0x000fea0003c00000 */
[----:B------:R0:W1:Y:S02]  /*118c0*/  SHFL.IDX P3, R226, R224, R223, R79 ;  /* 0x000000dfe0e27389 */ /* 0x000064000006004f */
[----:B01----:R-:W-:Y:S01]  /*118d0*/  ENDCOLLECTIVE ;  /* 0x000000000000791b */ /* 0x003fe20003800000 */
.L_x_6240:
[----:B------:R-:W-:Y:S05]  /*118e0*/  WARPSYNC.COLLECTIVE R225, `(.L_x_6241) ;  /* 0x00000000e1087348 */ /* 0x000fea0003c00000 */
[----:B------:R0:W1:Y:S02]  /*118f0*/  SHFL.DOWN P1, R76, R78, R77, R252 ;  /* 0x0800004d4e4c7389 */ /* 0x00006400000200fc */
[----:B01----:R-:W-:Y:S01]  /*11900*/  ENDCOLLECTIVE ;  /* 0x000000000000791b */ /* 0x003fe20003800000 */
.L_x_6241:
[----:B------:R-:W-:Y:S02]  /*11910*/  MOV R224, R60 ;  /* 0x0000003c00e07202 */ /* 0x000fe40000000f00 */
[----:B------:R-:W-:Y:S02]  /*11920*/  MOV R78, R248 ;  /* 0x000000f8004e7202 */ /* 0x000fe40000000f00 */
[----:B------:R-:W-:Y:S02]  /*11930*/  MOV R239, R226 ;  /* 0x000000e200ef7202 */ /* 0x000fe40000000f00 */
[----:B------:R-:W-:-:S07]  /*11940*/  MOV R249, R76 ;  /* 0x0000004c00f97202 */ /* 0x000fce0000000f00 */
[----:B------:R-:W-:Y:S05]  /*11950*/  WARPSYNC.COLLECTIVE R225, `(.L_x_6242) ;  /* 0x00000000e1087348 */ /* 0x000fea0003c00000 */
[----:B------:R0:W1:Y:S02]  /*11960*/  SHFL.DOWN P1, R76, R78, R77, R252 ;  /* 0x0800004d4e4c7389 */ /* 0x00006400000200fc */
[----:B01----:R-:W-:Y:S01]  /*11970*/  ENDCOLLECTIVE ;  /* 0x000000000000791b */ /* 0x003fe20003800000 */
.L_x_6242:
[----:B------:R-:W-:Y:S02]  /*11980*/  MOV R78, R247 ;  /* 0x000000f7004e7202 */ /* 0x000fe40000000f00 */
[----:B------:R-:W-:-:S07]  /*11990*/  MOV R248, R76 ;  /* 0x0000004c00f87202 */ /* 0x000fce0000000f00 */
[----:B------:R-:W-:Y:S05]  /*119a0*/  WARPSYNC.COLLECTIVE R225, `(.L_x_6243) ;  /* 0x00000000e1087348 */ /* 0x000fea0003c00000 */
[----:B------:R0:W1:Y:S02]  /*119b0*/  SHFL.DOWN P1, R76, R78, R77, R252 ;  /* 0x0800004d4e4c7389 */ /* 0x00006400000200fc */
[----:B01----:R-:W-:Y:S01]  /*119c0*/  ENDCOLLECTIVE ;  /* 0x000000000000791b */ /* 0x003fe20003800000 */
.L_x_6243:
[----:B------:R-:W-:Y:S02]  /*119d0*/  MOV R78, R246 ;  /* 0x000000f6004e7202 */ /* 0x000fe40000000f00 */
[----:B------:R-:W-:-:S07]  /*119e0*/  MOV R247, R76 ;  /* 0x0000004c00f77202 */ /* 0x000fce0000000f00 */
[----:B------:R-:W-:Y:S05]  /*119f0*/  WARPSYNC.COLLECTIVE R225, `(.L_x_6244) ;  /* 0x00000000e1087348 */ /* 0x000fea0003c00000 */
[----:B------:R0:W1:Y:S02]  /*11a00*/  SHFL.DOWN P1, R76, R78, R77, R252 ;  /* 0x0800004d4e4c7389 */ /* 0x00006400000200fc */
[----:B01----:R-:W-:Y:S01]  /*11a10*/  ENDCOLLECTIVE ;  /* 0x000000000000791b */ /* 0x003fe20003800000 */
.L_x_6244:
[----:B------:R-:W-:Y:S05]  /*11a20*/  WARPSYNC.COLLECTIVE R225, `(.L_x_6245) ;  /* 0x00000000e1087348 */ /* 0x000fea0003c00000 */
[----:B------:R0:W1:Y:S02]  /*11a30*/  SHFL.IDX P3, R226, R224, R223, R79 ;  /* 0x000000dfe0e27389 */ /* 0x000064000006004f */
[----:B01----:R-:W-:Y:S01]  /*11a40*/  ENDCOLLECTIVE ;  /* 0x000000000000791b */ /* 0x003fe20003800000 */
.L_x_6245:
[----:B------:R-:W-:Y:S02]  /*11a50*/  MOV R224, R61 ;  /* 0x0000003d00e07202 */ /* 0x000fe40000000f00 */
[----:B------:R-:W-:Y:S02]  /*11a60*/  MOV R246, R76 ;  /* 0x0000004c00f67202 */ /* 0x000fe40000000f00 */
[----:B------:R-:W-:-:S07]  /*11a70*/  MOV R76, R226 ;  /* 0x000000e2004c7202 */ /* 0x000fce0000000f00 */
[----:B------:R-:W-:Y:S05]  /*11a80*/  WARPSYNC.COLLECTIVE R225, `(.L_x_6246) ;  /* 0x00000000e1087348 */ /* 0x000fea0003c00000 */
[----:B------:R0:W1:Y:S02]  /*11a90*/  SHFL.IDX P3, R226, R224, R223, R79 ;  /* 0x000000dfe0e27389 */ /* 0x000064000006004f */
[----:B01----:R-:W-:Y:S01]  /*11aa0*/  ENDCOLLECTIVE ;  /* 0x000000000000791b */ /* 0x003fe20003800000 */
.L_x_6246:
[----:B------:R-:W-:Y:S01]  /*11ab0*/  MOV R224, R62 ;  /* 0x0000003e00e07202 */ /* 0x000fe20000000f00 */
[----:B------:R-:W-:Y:S01]  /*11ac0*/  FMUL.FTZ R62, R61, R250 ;  /* 0x000000fa3d3e7220 */ /* 0x000fe20000410000 */
[----:B------:R-:W-:-:S07]  /*11ad0*/  MOV R77, R226 ;  /* 0x000000e2004d7202 */ /* 0x000fce0000000f00 */
[----:B------:R-:W-:Y:S05]  /*11ae0*/  WARPSYNC.COLLECTIVE R225, `(.L_x_6247) ;  /* 0x00000000e1087348 */ /* 0x000fea0003c00000 */
[----:B------:R0:W1:Y:S02]  /*11af0*/  SHFL.IDX P3, R226, R224, R223, R79 ;  /* 0x000000dfe0e27389 */ /* 0x000064000006004f */
[----:B01----:R-:W-:Y:S01]  /*11b00*/  ENDCOLLECTIVE ;  /* 0x000000000000791b */ /* 0x003fe20003800000 */
.L_x_6247:
[----:B------:R-:W-:Y:S01]  /*11b10*/  MOV R224, R63 ;  /* 0x0000003f00e07202 */ /* 0x000fe20000000f00 */
[----:B------:R-:W-:Y:S01]  /*11b20*/  FMUL.FTZ R63, R60, R250 ;  /* 0x000000fa3c3f7220 */ /* 0x000fe20000410000 */
[----:B------:R-:W-:-:S07]  /*11b30*/  MOV R78, R226 ;  /* 0x000000e2004e7202 */ /* 0x000fce0000000f00 */
[----:B------:R-:W-:Y:S05]  /*11b40*/  WARPSYNC.COLLECTIVE R225, `(.L_x_6248) ;  /* 0x00000000e1087348 */ /* 0x000fea0003c00000 */
[----:B------:R0:W1:Y:S02]  /*11b50*/  SHFL.IDX P3, R226, R224, R223, R79 ;  /* 0x000000dfe0e27389 */ /* 0x000064000006004f */
[----:B01----:R-:W-:Y:S01]  /*11b60*/  ENDCOLLECTIVE ;  /* 0x000000000000791b */ /* 0x003fe20003800000 */
.L_x_6248:
[----:B------:R-:W-:Y:S01]  /*11b70*/  MOV R79, R226 ;  /* 0x000000e2004f7202 */ /* 0x000fe20000000f00 */
[----:B------:R-:W-:Y:S06]  /*11b80*/  BRA `(.L_x_6249) ;  /* 0xffffff8000cc7947 */ /* 0x000fec000383ffff */
.L_x_6250:
        /* <DEDUP_REMOVED lines=15> */
.L_x_18931:


//--------------------- .text._Z25selective_scan_bwd_kernelI32Selective_Scan_bwd_kernel_traitsILi64ELi16ELb0ELb0ELb0ELb0ELb0EN3c108BFloat16ENS1_7complexIfEEEEv12SSMParamsBwd --------------------------
	.section	.text._Z25selective_scan_bwd_kernelI32Selective_Scan_bwd_kernel_traitsILi64ELi16ELb0ELb0ELb0ELb0ELb0EN3c108BFloat16ENS1_7complexIfEEEEv12SSMParamsBwd,"ax",@progbits
	.align	128
        .global         _Z25selective_scan_bwd_kernelI32Selective_Scan_bwd_kernel_traitsILi64ELi16ELb0ELb0ELb0ELb0ELb0EN3c108BFloat16ENS1_7complexIfEEEEv12SSMParamsBwd
        .type           _Z25selective_scan_bwd_kernelI32Selective_Scan_bwd_kernel_traitsILi64ELi16ELb0ELb0ELb0ELb0ELb0EN3c108BFloat16ENS1_7complexIfEEEEv12SSMParamsBwd,@function
        .size           _Z25selective_scan_bwd_kernelI32Selective_Scan_bwd_kernel_traitsILi64ELi16ELb0ELb0ELb0ELb0ELb0EN3c108BFloat16ENS1_7complexIfEEEEv12SSMParamsBwd,(.L_x_18932 - _Z25selective_scan_bwd_kernelI32Selective_Scan_bwd_kernel_traitsILi64ELi16ELb0ELb0ELb0ELb0ELb0EN3c108BFloat16ENS1_7complexIfEEEEv12SSMParamsBwd)
        .other          _Z25selective_scan_bwd_kernelI32Selective_Scan_bwd_kernel_traitsILi64ELi16ELb0ELb0ELb0ELb0ELb0EN3c108BFloat16ENS1_7complexIfEEEEv12SSMParamsBwd,@"STO_CUDA_ENTRY STV_DEFAULT"
_Z25selective_scan_bwd_kernelI32Selective_Scan_bwd_kernel_traitsILi64ELi16ELb0ELb0ELb0ELb0ELb0EN3c108BFloat16ENS1_7complexIfEEEEv12SSMParamsBwd:
.text._Z25selective_scan_bwd_kernelI32Selective_Scan_bwd_kernel_traitsILi64ELi16ELb0ELb0ELb0ELb0ELb0EN3c108BFloat16ENS1_7complexIfEEEEv12SSMParamsBwd:
        /* <DEDUP_REMOVED lines=118> */
.L_x_6288:
        /* <DEDUP_REMOVED lines=136> */
[----:B----4-:R0:W-:Y:S04]  /*0fe0*/  STS.U16 [R112+0x80], R9 ;  /* 0x0000800970007388 */ /* 0x0101e80000000400 */
[----:B-----5:R-:W-:Y:S04]  /*0ff0*/  STS.U16 [R111+0xc0], R6 ;  /* 0x0000c0066f007388 */ /* 0x020fe80000000400 */
[----:B------:R1:W-:Y:S04]  /*1000*/  STS.U16 [R110+0x100], R11 ;  /* 0x0001000b6e007388 */ /* 0x0003e80000000400 */
[----:B------:R-:W-:Y:S01]  /*1010*/  STS.U16 [R109+0x140], R8 ;  /* 0x000140086d007388 */ /* 0x000fe20000000400 */
[----:B0-----:R-:W-:-:S03]  /*1020*/  LEA.HI.SX32 R9, R0, R0, 0x1b ;  /* 0x0000000000097211 */ /* 0x001fc600078fdaff */
[----:B------:R0:W-:Y:S04]  /*1030*/  STS.U16 [R108+0x180], R13 ;  /* 0x0001800d6c007388 */ /* 0x0001e80000000400 */
[----:B------:R-:W-:Y:S04]  /*1040*/  STS.U16 [R107+0x1c0], R10 ;  /* 0x0001c00a6b007388 */ /* 0x000fe80000000400 */
[----:B------:R2:W-:Y:S01]  /*1050*/  STS.U16 [R106+0x200], R15 ;  /* 0x0002000f6a007388 */ /* 0x0005e20000000400 */
[----:B------:R-:W-:-:S03]  /*1060*/  LEA R98, R9, R116, 0x1 ;  /* 0x0000007409627211 */ /* 0x000fc600078e08ff */
        /* <DEDUP_REMOVED lines=25> */
[----:B------:R-:W-:Y:S01]  /*1200*/  IMAD.WIDE R4, R7, 0x2, R2 ;  /* 0x0000000207047825 */ /* 0x000fe200078e0202 */
[----:B------:R-:W-:Y:S01]  /*1210*/  BAR.SYNC.DEFER_BLOCKING 0x0 ;  /* 0x0000000000007b1d */ /* 0x000fe20000010000 */
[----:B------:R-:W-:-:S02]  /*1220*/  PRMT R6, RZ, 0x7610, R6 ;  /* 0x00007610ff067816 */ /* 0x000fc40000000006 */
[----:B0-----:R-:W-:Y:S02]  /*1230*/  PRMT R13, RZ, 0x7610, R13 ;  /* 0x00007610ff0d7816 */ /* 0x001fe4000000000d */
[----:B------:R-:W-:Y:S02]  /*1240*/  PRMT R8, RZ, 0x7610, R8 ;  /* 0x00007610ff087816 */ /* 0x000fe40000000008 */
[----:B--2---:R-:W-:Y:S02]  /*1250*/  PRMT R15, RZ, 0x7610, R15 ;  /* 0x00007610ff0f7816 */ /* 0x004fe4000000000f */
[----:B------:R-:W-:Y:S02]  /*1260*/  PRMT R10, RZ, 0x7610, R10 ;  /* 0x00007610ff0a7816 */ /* 0x000fe4000000000a */
[----:B---3--:R-:W-:Y:S02]  /*1270*/  PRMT R17, RZ, 0x7610, R17 ;  /* 0x00007610ff117816 */ /* 0x008fe40000000011 */
[----:B------:R-:W-:-:S02]  /*1280*/  PRMT R12, RZ, 0x7610, R12 ;  /* 0x00007610ff0c7816 */ /* 0x000fc4000000000c */
[----:B----4-:R-:W-:Y:S01]  /*1290*/  PRMT R19, RZ, 0x7610, R19 ;  /* 0x00007610ff137816 */ /* 0x010fe20000000013 */
[----:B------:R-:W2:Y:S01]  /*12a0*/  @!P2 LDG.E.U16 R11, desc[UR18][R4.64] ;  /* 0x00000012040ba981 */ /* 0x000ea2000c1e1500 */
[----:B------:R-:W-:-:S03]  /*12b0*/  ISETP.GE.AND P2, PT, R34, UR7, PT ;  /* 0x0000000722007c0c */ /* 0x000fc6000bf46270 */
[----:B------:R-:W3:Y:S01]  /*12c0*/  @!P1 LDG.E.U16 R6, desc[UR18][R4.64+0x40] ;  /* 0x0000401204069981 */ /* 0x000ee2000c1e1500 */
        /* <DEDUP_REMOVED lines=15> */
[----:B------:R-:W-:Y:S02]  /*13c0*/  PRMT R0, RZ, 0x7610, R0 ;  /* 0x00007610ff007816 */ /* 0x000fe40000000000 */
[----:B------:R-:W-:Y:S02]  /*13d0*/  PRMT R9, RZ, 0x7610, R9 ;  /* 0x00007610ff097816 */ /* 0x000fe40000000009 */
[----:B------:R-:W-:Y:S02]  /*13e0*/  PRMT R14, RZ, 0x7610, R14 ;  /* 0x00007610ff0e7816 */ /* 0x000fe4000000000e */
[----:B-----5:R-:W-:Y:S01]  /*13f0*/  PRMT R21, RZ, 0x7610, R21 ;  /* 0x00007610ff157816 */ /* 0x020fe20000000015 */
[----:B------:R-:W5:Y:S01]  /*1400*/  @!P0 LDG.E.U16 R0, desc[UR18][R4.64+0x240] ;  /* 0x0002401204008981 */ /* 0x000f62000c1e1500 */
[----:B------:R-:W-:-:S02]  /*1410*/  PRMT R16, RZ, 0x7610, R16 ;  /* 0x00007610ff107816 */ /* 0x000fc40000000010 */
[----:B------:R-:W-:Y:S01]  /*1420*/  PRMT R18, RZ, 0x7610, R18 ;  /* 0x00007610ff127816 */ /* 0x000fe20000000012 */
[----:B------:R-:W5:Y:S04]  /*1430*/  @!P4 LDG.E.U16 R9, desc[UR18][R4.64+0x280] ;  /* 0x000280120409c981 */ /* 0x000f68000c1e1500 */
        /* <DEDUP_REMOVED lines=35> */
[----:B------:R0:W-:Y:S04]  /*1670*/  STS.U16 [R106+0x200], R19 ;  /* 0x000200136a007388 */ /* 0x0001e80000000400 */
[----:B-----5:R-:W-:Y:S04]  /*1680*/  STS.U16 [R105+0x240], R0 ;  /* 0x0002400069007388 */ /* 0x020fe80000000400 */
[----:B------:R-:W-:Y:S04]  /*1690*/  STS.U16 [R104+0x280], R9 ;  /* 0x0002800968007388 */ /* 0x000fe80000000400 */
[----:B------:R-:W-:Y:S04]  /*16a0*/  STS.U16 [R103+0x2c0], R14 ;  /* 0x0002c00e67007388 */ /* 0x000fe80000000400 */
[----:B------:R1:W-:Y:S04]  /*16b0*/  STS.U16 [R102+0x300], R21 ;  /* 0x0003001566007388 */ /* 0x0003e80000000400 */
[----:B------:R-:W-:Y:S04]  /*16c0*/  STS.U16 [R101+0x340], R16 ;  /* 0x0003401065007388 */ /* 0x000fe80000000400 */
[----:B------:R2:W-:Y:S04]  /*16d0*/  STS.U16 [R100+0x380], R23 ;  /* 0x0003801764007388 */ /* 0x0005e80000000400 */
        /* <DEDUP_REMOVED lines=40> */
[----:B------:R-:W-:Y:S01]  /*1960*/  PRMT R34, RZ, 0x7610, R34 ;  /* 0x00007610ff227816 */ /* 0x000fe20000000022 */
[----:B------:R-:W5:Y:S04]  /*1970*/  @!P0 LDG.E.U16 R28, desc[UR18][R2.64+0x240] ;  /* 0x00024012021c8981 */ /* 0x000f68000c1e1500 */
[----:B------:R-:W5:Y:S04]  /*1980*/  @!P4 LDG.E.U16 R29, desc[UR18][R2.64+0x280] ;  /* 0x00028012021dc981 */ /* 0x000f68000c1e1500 */
[----:B------:R-:W5:Y:S04]  /*1990*/  @!P6 LDG.E.U16 R30, desc[UR18][R2.64+0x2c0] ;  /* 0x0002c012021ee981 */ /* 0x000f68000c1e1500 */
[----:B------:R-:W5:Y:S04]  /*19a0*/  @!P5 LDG.E.U16 R31, desc[UR18][R2.64+0x300] ;  /* 0x00030012021fd981 */ /* 0x000f68000c1e1500 */
[----:B------:R-:W5:Y:S04]  /*19b0*/  @!P3 LDG.E.U16 R32, desc[UR18][R2.64+0x340] ;  /* 0x000340120220b981 */ /* 0x000f68000c1e1500 */
[----:B------:R-:W5:Y:S04]  /*19c0*/  @!P2 LDG.E.U16 R33, desc[UR18][R2.64+0x380] ;  /* 0x000380120221a981 */ /* 0x000f68000c1e1500 */
[----:B------:R-:W5:Y:S01]  /*19d0*/  @!P1 LDG.E.U16 R34, desc[UR18][R2.64+0x3c0] ;  /* 0x0003c01202229981 */ /* 0x000f62000c1e1500 */
        /* <DEDUP_REMOVED lines=33> */
[----:B------:R-:W0:Y:S04]  /*1bf0*/  LDS.U16 R22, [R98+0xa] ;  /* 0x00000a0062167984 */ /* 0x000e280000000400 */
[----:B------:R-:W0:Y:S04]  /*1c00*/  LDS.U16 R23, [R98+0xc] ;  /* 0x00000c0062177984 */ /* 0x000e280000000400 */
[----:B------:R-:W0:Y:S04]  /*1c10*/  LDS.U16 R24, [R98+0xe] ;  /* 0x00000e0062187984 */ /* 0x000e280000000400 */
[----:B------:R-:W0:Y:S04]  /*1c20*/  LDS.U16 R25, [R98+0x10] ;  /* 0x0000100062197984 */ /* 0x000e280000000400 */
[----:B------:R-:W0:Y:S04]  /*1c30*/  LDS.U16 R26, [R98+0x12] ;  /* 0x00001200621a7984 */ /* 0x000e280000000400 */
[----:B------:R-:W0:Y:S01]  /*1c40*/  LDS.U16 R27, [R98+0x14] ;  /* 0x00001400621b7984 */ /* 0x000e220000000400 */
[----:B--2---:R-:W-:-:S02]  /*1c50*/  SHF.L.U32 R29, R2, 0x10, RZ ;  /* 0x00000010021d7819 */ /* 0x004fc400000006ff */
[----:B------:R-:W-:Y:S01]  /*1c60*/  SHF.L.U32 R30, R97, 0x10, RZ ;  /* 0x00000010611e7819 */ /* 0x000fe200000006ff */
[----:B------:R-:W2:Y:S01]  /*1c70*/  LDS.U16 R2, [R98+0x16] ;  /* 0x0000160062027984 */ /* 0x000ea20000000400 */
[----:B-1----:R-:W-:Y:S01]  /*1c80*/  SHF.L.U32 R50, R3, 0x10, RZ ;  /* 0x0000001003327819 */ /* 0x002fe200000006ff */
[----:B------:R-:W-:Y:S01]  /*1c90*/  FFMA.FTZ R31, R29, R28, R120 ;  /* 0x0000001c1d1f7223 */ /* 0x000fe20000010078 */
[----:B------:R-:W-:Y:S01]  /*1ca0*/  SHF.L.U32 R28, R96, 0x10, RZ ;  /* 0x00000010601c7819 */ /* 0x000fe200000006ff */
[----:B------:R-:W1:Y:S01]  /*1cb0*/  LDS.U16 R3, [R98+0x18] ;  /* 0x0000180062037984 */ /* 0x000e620000000400 */
        /* <DEDUP_REMOVED lines=12> */
[----:B0-----:R-:W-:Y:S01]  /*1d80*/  SHF.L.U32 R22, R22, 0x10, RZ ;  /* 0x0000001016167819 */ /* 0x001fe200000006ff */
        /* <DEDUP_REMOVED lines=17> */
[----:B--2---:R-:W-:Y:S01]  /*1ea0*/  SHF.L.U32 R2, R2, 0x10, RZ ;  /* 0x0000001002027819 */ /* 0x004fe200000006ff */
[----:B------:R-:W-:Y:S01]  /*1eb0*/  FFMA.FTZ R31, R27, R28, R30 ;  /* 0x0000001c1b1f7223 */ /* 0x000fe2000001001e */
[----:B------:R-:W-:-:S02]  /*1ec0*/  SHF.L.U32 R28, R86, 0x10, RZ ;  /* 0x00000010561c7819 */ /* 0x000fc400000006ff */
[----:B-1----:R-:W-:Y:S01]  /*1ed0*/  SHF.L.U32 R3, R3, 0x10, RZ ;  /* 0x0000001003037819 */ /* 0x002fe200000006ff */
[----:B------:R-:W-:Y:S01]  /*1ee0*/  FFMA.FTZ R32, R2, R32, R31 ;  /* 0x0000002002207223 */ /* 0x000fe2000001001f */
[----:B------:R-:W-:Y:S02]  /*1ef0*/  ISETP.GE.AND P0, PT, R33, 0x1, PT ;  /* 0x000000012100780c */ /* 0x000fe40003f06270 */
[----:B------:R-:W-:Y:S01]  /*1f00*/  SHF.L.U32 R30, R85, 0x10, RZ ;  /* 0x00000010551e7819 */ /* 0x000fe200000006ff */
[----:B------:R-:W-:Y:S01]  /*1f10*/  FFMA.FTZ R28, R3, R28, R32 ;  /* 0x0000001c031c7223 */ /* 0x000fe20000010020 */
[----:B---3--:R-:W-:Y:S02]  /*1f20*/  SHF.L.U32 R19, R19, 0x10, RZ ;  /* 0x0000001013137819 */ /* 0x008fe400000006ff */
[----:B------:R-:W-:Y:S02]  /*1f30*/  SHF.L.U32 R32, R84, 0x10, RZ ;  /* 0x0000001054207819 */ /* 0x000fe400000006ff */
[----:B----4-:R-:W-:Y:S01]  /*1f40*/  SHF.L.U32 R20, R20, 0x10, RZ ;  /* 0x0000001014147819 */ /* 0x010fe200000006ff */
[----:B------:R-:W-:Y:S01]  /*1f50*/  FFMA.FTZ R31, R19, R30, R28 ;  /* 0x0000001e131f7223 */ /* 0x000fe2000001001c */
[----:B------:R-:W-:-:S02]  /*1f60*/  SHF.L.U32 R120, R83, 0x10, RZ ;  /* 0x0000001053787819 */ /* 0x000fc400000006ff */
[----:B-----5:R-:W-:Y:S01]  /*1f70*/  SHF.L.U32 R21, R21, 0x10, RZ ;  /* 0x0000001015157819 */ /* 0x020fe200000006ff */
        /* <DEDUP_REMOVED lines=53> */
[----:B------:R-:W-:Y:S01]  /*22d0*/  FADD.FTZ R47, R47, R47 ;  /* 0x0000002f2f2f7221 */ /* 0x000fe20000010000 */
[----:B------:R-:W-:Y:S01]  /*22e0*/  FADD.FTZ R40, R2, R2 ;  /* 0x0000000202287221 */ /* 0x000fe20000010000 */
[----:B------:R-:W-:Y:S01]  /*22f0*/  FADD.FTZ R39, R3, R3 ;  /* 0x0000000303277221 */ /* 0x000fe20000010000 */
[----:B------:R-:W-:Y:S01]  /*2300*/  FADD.FTZ R38, R19, R19 ;  /* 0x0000001313267221 */ /* 0x000fe20000010000 */
[----:B------:R-:W-:Y:S01]  /*2310*/  LOP3.LUT R198, R119, 0x1f, RZ, 0xc0, !PT ;  /* 0x0000001f77c67812 */ /* 0x000fe200078ec0ff */
        /* <DEDUP_REMOVED lines=31> */
.L_x_6283:
        /* <DEDUP_REMOVED lines=41> */
[----:B------:R-:W5:Y:S04]  /*27a0*/  LDG.E.64 R14, desc[UR18][R14.64] ;  /* 0x000000120e0e7981 */ /* 0x000f68000c1e1b00 */
[----:B------:R-:W5:Y:S01]  /*27b0*/  LDG.E.64 R12, desc[UR18][R12.64] ;  /* 0x000000120c0c7981 */ /* 0x000f62000c1e1b00 */
        /* <DEDUP_REMOVED lines=31> */
[----:B------:R-:W-:-:S04]  /*29b0*/  FMUL.FTZ R3, R28, UR53 ;  /* 0x000000351c037c20 */ /* 0x000fc80008410000 */
[----:B------:R-:W-:Y:S02]  /*29c0*/  FMUL.RZ R3, R3, 0.15915493667125701904 ;  /* 0x3e22f98303037820 */ /* 0x000fe4000040c000 */
[----:B------:R-:W-:Y:S08]  /*29d0*/  MUFU.SIN R127, R4 ;  /* 0x00000004007f7308 */ /* 0x000ff00000000400 */
[----:B------:R0:W-:Y:S08]  /*29e0*/  MUFU.COS R131, R4 ;  /* 0x0000000400837308 */ /* 0x0001f00000000000 */
[----:B------:R1:W-:Y:S01]  /*29f0*/  MUFU.COS R135, R6 ;  /* 0x0000000600877308 */ /* 0x0003e20000000000 */
[----:B0-----:R-:W-:-:S07]  /*2a00*/  FMUL.FTZ R4, R26, UR53 ;  /* 0x000000351a047c20 */ /* 0x001fce0008410000 */
[----:B------:R-:W0:Y:S01]  /*2a10*/  MUFU.EX2 R2, R2 ;  /* 0x0000000200027308 */ /* 0x000e220000000800 */
[----:B-1----:R-:W-:Y:S01]  /*2a20*/  FMUL.RZ R6, R4, 0.15915493667125701904 ;  /* 0x3e22f98304067820 */ /* 0x002fe2000040c000 */
[----:B------:R-:W-:-:S06]  /*2a30*/  HFMA2.MMA R4, -RZ, RZ, 0, 1.52587890625e-05 ;  /* 0x00000100ff047435 */ /* 0x000fcc00000001ff */
[----:B------:R-:W1:Y:S08]  /*2a40*/  MUFU.SIN R125, R7 ;  /* 0x00000007007d7308 */ /* 0x000e700000000400 */
[----:B------:R2:W3:Y:S01]  /*2a50*/  MUFU.COS R133, R7 ;  /* 0x0000000700857308 */ /* 0x0004e20000000000 */
[C---:B0-----:R-:W-:Y:S01]  /*2a60*/  FMUL.FTZ R18, R2.reuse, R5 ;  /* 0x0000000502127220 */ /* 0x041fe20000410000 */
[----:B------:R-:W-:-:S06]  /*2a70*/  FMUL.FTZ R19, R2, R19 ;  /* 0x0000001302137220 */ /* 0x000fcc0000410000 */
[----:B------:R-:W0:Y:S01]  /*2a80*/  MUFU.SIN R143, R3 ;  /* 0x00000003008f7308 */ /* 0x000e220000000400 */
[----:B--2---:R-:W-:-:S07]  /*2a90*/  MOV R7, UR52 ;  /* 0x0000003400077c02 */ /* 0x004fce0008000f00 */
[----:B------:R2:W4:Y:S08]  /*2aa0*/  MUFU.COS R129, R3 ;  /* 0x0000000300817308 */ /* 0x0005300000000000 */
[----:B------:R0:W0:Y:S01]  /*2ab0*/  MUFU.SIN R145, R147 ;  /* 0x0000009300917308 */ /* 0x0000220000000400 */
[----:B--2---:R-:W-:Y:S01]  /*2ac0*/  IADD3 R3, R119, 0x200, RZ ;  /* 0x0000020077037810 */ /* 0x004fe20007ffe0ff */
[----:B------:R-:W-:-:S02]  /*2ad0*/  @!P1 IMAD R3, R7, R4, UR7 ;  /* 0x0000000707039e24 */ /* 0x000fc4000f8e0204 */
[----:B------:R-:W-:-:S03]  /*2ae0*/  FMUL.FTZ R4, R25, UR53 ;  /* 0x0000003519047c20 */ /* 0x000fc60008410000 */
[----:B------:R-:W-:Y:S01]  /*2af0*/  LEA R3, R3, R116, 0x3 ;  /* 0x0000007403037211 */ /* 0x000fe200078e18ff */
[----:B------:R-:W-:Y:S01]  /*2b00*/  FMUL.RZ R4, R4, 0.15915493667125701904 ;  /* 0x3e22f98304047820 */ /* 0x000fe2000040c000 */
[----:B------:R-:W2:Y:S03]  /*2b10*/  MUFU.COS R147, R147 ;  /* 0x0000009300937308 */ /* 0x000ea60000000000 */
[----:B------:R0:W-:Y:S01]  /*2b20*/  STS.64 [R3+0x10b0], R18 ;  /* 0x0010b01203007388 */ /* 0x0001e20000000a00 */
[----:B------:R-:W-:Y:S06]  /*2b30*/  BAR.SYNC.DEFER_BLOCKING 0x0 ;  /* 0x0000000000007b1d */ /* 0x000fec0000010000 */
[----:B------:R0:W0:Y:S08]  /*2b40*/  MUFU.SIN R156, R6 ;  /* 0x00000006009c7308 */ /* 0x0000300000000400 */
[----:B------:R0:W0:Y:S08]  /*2b50*/  MUFU.COS R144, R6 ;  /* 0x0000000600907308 */ /* 0x0000300000000000 */
[----:B------:R0:W0:Y:S01]  /*2b60*/  MUFU.SIN R154, R4 ;  /* 0x00000004009a7308 */ /* 0x0000220000000400 */
[----:B------:R-:W0:Y:S01]  /*2b70*/  @P0 LDS.64 R16, [R16+0x20b8] ;  /* 0x0020b80010100984 */ /* 0x000e220000000a00 */
[----:B-1234-:R-:W-:Y:S05]  /*2b80*/  @P0 BRA `(.L_x_6254) ;  /* 0x0000000000200947 */ /* 0x01efea0003800000 */
[----:B------:R-:W-:Y:S01]  /*2b90*/  UISETP.NE.AND UP0, UPT, UR48, UR49, UPT ;  /* 0x000000313000728c */ /* 0x000fe2000bf05270 */
[----:B0-----:R-:W-:Y:S02]  /*2ba0*/  MOV R16, 0x3f800000 ;  /* 0x3f80000000107802 */ /* 0x001fe40000000f00 */
[----:B------:R-:W-:-:S03]  /*2bb0*/  MOV R17, RZ ;  /* 0x000000ff00117202 */ /* 0x000fc60000000f00 */
[----:B------:R-:W-:-:S05]  /*2bc0*/  PLOP3.LUT P0, PT, PT, PT, UP0, 0x80, 0x0 ;  /* 0x000000000000781c */ /* 0x000fca0003f0f008 */
[----:B------:R-:W-:-:S06]  /*2bd0*/  @UP0 ULEA UR44, UR51, UR7, 0x8 ;  /* 0x00000007332c0291 */ /* 0x000fcc000f8e403f */
[----:B------:R-:W-:-:S04]  /*2be0*/  MOV R3, UR44 ;  /* 0x0000002c00037c02 */ /* 0x000fc80008000f00 */
[----:B------:R-:W-:-:S05]  /*2bf0*/  @P0 LEA R2, R3, R116, 0x3 ;  /* 0x0000007403020211 */ /* 0x000fca00078e18ff */
[----:B------:R1:W2:Y:S02]  /*2c00*/  @P0 LDS.64 R16, [R2+0x10b0] ;  /* 0x0010b00002100984 */ /* 0x0002a40000000a00 */
.L_x_6254:
[----:B------:R-:W-:Y:S05]  /*2c10*/  BSYNC B0 ;  /* 0x0000000000007941 */ /* 0x000fea0003800000 */
.L_x_6253:
[----:B------:R-:W-:Y:S01]  /*2c20*/  UISETP.GE.AND UP0, UPT, UR48, 0x2, UPT ;  /* 0x000000023000788c */ /* 0x000fe2000bf06270 */
[----:B-1----:R-:W-:Y:S01]  /*2c30*/  FMUL.FTZ R2, R24, UR53 ;  /* 0x0000003518027c20 */ /* 0x002fe20008410000 */
[----:B------:R1:W-:Y:S01]  /*2c40*/  MUFU.COS R146, R4 ;  /* 0x0000000400927308 */ /* 0x0003e20000000000 */
[-C--:B0-----:R-:W-:Y:S01]  /*2c50*/  FMUL.FTZ R3, R33, R8.reuse ;  /* 0x0000000821037220 */ /* 0x081fe20000410000 */
[-C--:B------:R-:W-:Y:S01]  /*2c60*/  FMUL.FTZ R10, R32, R8.reuse ;  /* 0x00000008200a7220 */ /* 0x080fe20000410000 */
[----:B------:R-:W-:Y:S01]  /*2c70*/  FMUL.RZ R5, R2, 0.15915493667125701904 ;  /* 0x3e22f98302057820 */ /* 0x000fe2000040c000 */
[----:B------:R-:W-:Y:S01]  /*2c80*/  PLOP3.LUT P0, PT, PT, PT, UP0, 0x80, 0x0 ;  /* 0x000000000000781c */ /* 0x000fe20003f0f008 */
[----:B------:R-:W-:Y:S01]  /*2c90*/  FMUL.FTZ R2, R23, UR53 ;  /* 0x0000003517027c20 */ /* 0x000fe20008410000 */
[-C--:B------:R-:W-:Y:S01]  /*2ca0*/  FMUL.FTZ R122, R31, R8.reuse ;  /* 0x000000081f7a7220 */ /* 0x080fe20000410000 */
[----:B------:R-:W-:Y:S01]  /*2cb0*/  MOV R155, 0x10 ;  /* 0x00000010009b7802 */ /* 0x000fe20000000f00 */
[----:B------:R-:W-:Y:S01]  /*2cc0*/  MUFU.EX2 R138, R3 ;  /* 0x00000003008a7308 */ /* 0x000fe20000000800 */
[----:B------:R-:W-:Y:S01]  /*2cd0*/  ISETP.NE.OR P0, PT, R198, RZ, !P0 ;  /* 0x000000ffc600720c */ /* 0x000fe20004705670 */
[----:B------:R-:W-:Y:S01]  /*2ce0*/  FMUL.RZ R6, R2, 0.15915493667125701904 ;  /* 0x3e22f98302067820 */ /* 0x000fe2000040c000 */
[----:B------:R-:W-:Y:S01]  /*2cf0*/  FMUL.FTZ R2, R22, UR53 ;  /* 0x0000003516027c20 */ /* 0x000fe20008410000 */
[----:B-1----:R-:W-:Y:S01]  /*2d00*/  MOV R4, UR48 ;  /* 0x0000003000047c02 */ /* 0x002fe20008000f00 */
[----:B------:R-:W-:-:S02]  /*2d10*/  FMUL.FTZ R124, R30, R8 ;  /* 0x000000081e7c7220 */ /* 0x000fc40000410000 */
[----:B------:R-:W-:Y:S01]  /*2d20*/  FMUL.RZ R148, R2, 0.15915493667125701904 ;  /* 0x3e22f98302947820 */ /* 0x000fe2000040c000 */
[-C--:B------:R-:W-:Y:S01]  /*2d30*/  FMUL.FTZ R2, R34, R8.reuse ;  /* 0x0000000822027220 */ /* 0x080fe20000410000 */
[----:B------:R-:W-:Y:S05]  /*2d40*/  MUFU.EX2 R10, R10 ;  /* 0x0000000a000a7308 */ /* 0x000fea0000000800 */
[----:B------:R-:W0:Y:S01]  /*2d50*/  @!P0 LDC R7, c[0x0][0x21c] ;  /* 0x00008700ff078b82 */ /* 0x000e220000000800 */
[----:B------:R-:W-:Y:S02]  /*2d60*/  @!P0 IADD3 R4, R4, -0x2, RZ ;  /* 0xfffffffe04048810 */ /* 0x000fe40007ffe0ff */
[----:B------:R-:W1:Y:S01]  /*2d70*/  MUFU.EX2 R140, R2 ;  /* 0x00000002008c7308 */ /* 0x000e620000000800 */
[----:B------:R-:W-:Y:S01]  /*2d80*/  FMUL.FTZ R130, R27, R8 ;  /* 0x000000081b827220 */ /* 0x000fe20000410000 */
[----:B------:R-:W-:-:S06]  /*2d90*/  SHF.L.U32 R206, R199, 0x10, RZ ;  /* 0x00000010c7ce7819 */ /* 0x000fcc00000006ff */
[----:B------:R-:W3:Y:S08]  /*2da0*/  MUFU.EX2 R122, R122 ;  /* 0x0000007a007a7308 */ /* 0x000ef00000000800 */
[----:B------:R-:W-:Y:S01]  /*2db0*/  MUFU.SIN R149, R5 ;  /* 0x0000000500957308 */ /* 0x000fe20000000400 */
[----:B0-----:R-:W-:Y:S02]  /*2dc0*/  @!P0 IMAD R126, R4, R7, UR7 ;  /* 0x00000007047e8e24 */ /* 0x001fe4000f8e0207 */
[----:B-1----:R-:W-:Y:S01]  /*2dd0*/  FMUL.FTZ R141, R140, R141 ;  /* 0x0000008d8c8d7220 */ /* 0x002fe20000410000 */
[----:B------:R-:W-:-:S04]  /*2de0*/  MOV R4, 0x3f800000 ;  /* 0x3f80000000047802 */ /* 0x000fc80000000f00 */
[----:B------:R0:W-:Y:S01]  /*2df0*/  MUFU.COS R153, R5 ;  /* 0x0000000500997308 */ /* 0x0001e20000000000 */
[----:B------:R-:W-:-:S04]  /*2e00*/  @!P0 IMAD.WIDE R2, R126, R155, UR20 ;  /* 0x000000147e028e25 */ /* 0x000fc8000f8e029b */
[-C--:B------:R-:W-:Y:S01]  /*2e10*/  FMUL.FTZ R126, R29, R8.reuse ;  /* 0x000000081d7e7220 */ /* 0x080fe20000410000 */
[----:B------:R-:W-:Y:S01]  /*2e20*/  FMUL.FTZ R140, R140, R9 ;  /* 0x000000098c8c7220 */ /* 0x000fe20000410000 */
[----:B------:R-:W-:Y:S01]  /*2e30*/  FMUL.FTZ R9, R26, R8 ;  /* 0x000000081a097220 */ /* 0x000fe20000410000 */
[----:B------:R-:W-:Y:S01]  /*2e40*/  MUFU.SIN R159, R6 ;  /* 0x00000006009f7308 */ /* 0x000fe20000000400 */
[----:B0-----:R-:W-:Y:S01]  /*2e50*/  HFMA2.MMA R5, -RZ, RZ, 0, 0 ;  /* 0x00000000ff057435 */ /* 0x001fe200000001ff */
[----:B------:R-:W-:-:S06]  /*2e60*/  FMUL.FTZ R206, R35, R206 ;  /* 0x000000ce23ce7220 */ /* 0x000fcc0000410000 */
[----:B------:R0:W-:Y:S01]  /*2e70*/  MUFU.COS R151, R6 ;  /* 0x0000000600977308 */ /* 0x0001e20000000000 */
[C---:B------:R-:W-:Y:S01]  /*2e80*/  FMUL.FTZ R139, R138.reuse, R139 ;  /* 0x0000008b8a8b7220 */ /* 0x040fe20000410000 */
[----:B------:R-:W-:-:S06]  /*2e90*/  FMUL.FTZ R138, R138, R11 ;  /* 0x0000000b8a8a7220 */ /* 0x000fcc0000410000 */
[----:B------:R-:W1:Y:S01]  /*2ea0*/  MUFU.EX2 R124, R124 ;  /* 0x0000007c007c7308 */ /* 0x000e620000000800 */
[----:B0-----:R-:W-:Y:S02]  /*2eb0*/  CS2R R6, SRZ ;  /* 0x0000000000067805 */ /* 0x001fe4000001ff00 */
[----:B------:R-:W-:-:S05]  /*2ec0*/  SHF.L.U32 R209, R97, 0x10, RZ ;  /* 0x0000001061d17819 */ /* 0x000fca00000006ff */
[----:B------:R-:W0:Y:S01]  /*2ed0*/  MUFU.EX2 R126, R126 ;  /* 0x0000007e007e7308 */ /* 0x000e220000000800 */
[----:B------:R4:W5:Y:S01]  /*2ee0*/  @!P0 LDG.E.128 R4, desc[UR18][R2.64] ;  /* 0x0000001202048981 */ /* 0x000962000c1e1d00 */
[----:B------:R-:W-:-:S06]  /*2ef0*/  FMUL.FTZ R11, RZ, R140 ;  /* 0x0000008cff0b7220 */ /* 0x000fcc0000410000 */
[----:B------:R2:W2:Y:S01]  /*2f00*/  MUFU.EX2 R142, R130 ;  /* 0x00000082008e7308 */ /* 0x0004a20000000800 */
[----:B----4-:R-:W-:Y:S01]  /*2f10*/  FMUL.FTZ R3, R25, R8 ;  /* 0x0000000819037220 */ /* 0x010fe20000410000 */
[----:B------:R-:W-:-:S06]  /*2f20*/  FMUL.FTZ R2, R206, R140 ;  /* 0x0000008cce027220 */ /* 0x000fcc0000410000 */
[----:B------:R-:W4:Y:S01]  /*2f30*/  MUFU.EX2 R9, R9 ;  /* 0x0000000900097308 */ /* 0x000f220000000800 */
[----:B------:R-:W-:Y:S01]  /*2f40*/  FMUL.FTZ R136, R10, R121 ;  /* 0x000000790a887220 */ /* 0x000fe20000410000 */
[C---:B---3--:R-:W-:Y:S01]  /*2f50*/  FMUL.FTZ R135, R122.reuse, R135 ;  /* 0x000000877a877220 */ /* 0x048fe20000410000 */
[----:B------:R-:W-:Y:S01]  /*2f60*/  FMUL.FTZ R134, R122, R123 ;  /* 0x0000007b7a867220 */ /* 0x000fe20000410000 */
[----:B------:R-:W-:Y:S01]  /*2f70*/  FFMA.FTZ R121, RZ, R141, R2 ;  /* 0x0000008dff797223 */ /* 0x000fe20000010002 */
[----:B------:R-:W-:Y:S01]  /*2f80*/  FMUL.FTZ R209, R34, R209 ;  /* 0x000000d122d17220 */ /* 0x000fe20000410000 */
[----:B------:R-:W-:Y:S02]  /*2f90*/  FFMA.FTZ R122, R206, R141, -R11 ;  /* 0x0000008dce7a7223 */ /* 0x000fe4000001080b */
[----:B------:R-:W3:Y:S01]  /*2fa0*/  MUFU.EX2 R3, R3 ;  /* 0x0000000300037308 */ /* 0x000ee20000000800 */
[----:B------:R-:W-:Y:S01]  /*2fb0*/  FADD.FTZ R121, RZ, R121 ;  /* 0x00000079ff797221 */ /* 0x000fe20000010000 */
[----:B------:R-:W-:Y:S01]  /*2fc0*/  FADD.FTZ R122, R209, R122 ;  /* 0x0000007ad17a7221 */ /* 0x000fe20000010000 */
[----:B------:R-:W-:Y:S01]  /*2fd0*/  FMUL.FTZ R137, R10, R137 ;  /* 0x000000890a897220 */ /* 0x000fe20000410000 */
[C---:B-1----:R-:W-:Y:S01]  /*2fe0*/  FMUL.FTZ R133, R124.reuse, R133 ;  /* 0x000000857c857220 */ /* 0x042fe20000410000 */
[----:B------:R-:W-:Y:S01]  /*2ff0*/  FMUL.FTZ R132, R124, R125 ;  /* 0x0000007d7c847220 */ /* 0x000fe20000410000 */
[C---:B0-----:R-:W-:Y:S01]  /*3000*/  FMUL.FTZ R131, R126.reuse, R131 ;  /* 0x000000837e837220 */ /* 0x041fe20000410000 */
[----:B--2---:R-:W-:Y:S01]  /*3010*/  FMUL.FTZ R130, R126, R127 ;  /* 0x0000007f7e827220 */ /* 0x004fe20000410000 */
[----:B------:R-:W-:Y:S01]  /*3020*/  SHF.L.U32 R208, R96, 0x10, RZ ;  /* 0x0000001060d07819 */ /* 0x000fe200000006ff */
[----:B------:R-:W-:Y:S01]  /*3030*/  FMUL.FTZ R10, R24, R8 ;  /* 0x00000008180a7220 */ /* 0x000fe20000410000 */
[C---:B------:R-:W-:Y:S01]  /*3040*/  FMUL.FTZ R127, R142.reuse, R147 ;  /* 0x000000938e7f7220 */ /* 0x040fe20000410000 */
[----:B------:R-:W-:Y:S01]  /*3050*/  FMUL.FTZ R126, R142, R145 ;  /* 0x000000918e7e7220 */ /* 0x000fe20000410000 */
[CC--:B------:R-:W-:Y:S01]  /*3060*/  FMUL.FTZ R124, R138.reuse, R121.reuse ;  /* 0x000000798a7c7220 */ /* 0x0c0fe20000410000 */
[----:B------:R-:W-:Y:S01]  /*3070*/  FMUL.FTZ R142, R138, R122 ;  /* 0x0000007a8a8e7220 */ /* 0x000fe20000410000 */
[C---:B----4-:R-:W-:Y:S01]  /*3080*/  FMUL.FTZ R157, R9.reuse, R144 ;  /* 0x00000090099d7220 */ /* 0x050fe20000410000 */
[----:B------:R-:W-:Y:S01]  /*3090*/  FMUL.FTZ R156, R9, R156 ;  /* 0x0000009c099c7220 */ /* 0x000fe20000410000 */
[----:B------:R-:W-:Y:S01]  /*30a0*/  FFMA.FTZ R9, R139, R122, -R124 ;  /* 0x0000007a8b097223 */ /* 0x000fe2000001087c */
[----:B------:R-:W-:Y:S01]  /*30b0*/  FMUL.FTZ R208, R33, R208 ;  /* 0x000000d021d07220 */ /* 0x000fe20000410000 */
[----:B------:R-:W-:Y:S01]  /*30c0*/  FFMA.FTZ R142, R139, R121, R142 ;  /* 0x000000798b8e7223 */ /* 0x000fe2000001008e */
[----:B------:R-:W0:Y:S01]  /*30d0*/  MUFU.EX2 R10, R10 ;  /* 0x0000000a000a7308 */ /* 0x000e220000000800 */
[-C--:B------:R-:W-:Y:S01]  /*30e0*/  FMUL.FTZ R2, R23, R8.reuse ;  /* 0x0000000817027220 */ /* 0x080fe20000410000 */
[----:B------:R-:W-:Y:S01]  /*30f0*/  FADD.FTZ R9, R208, R9 ;  /* 0x00000009d0097221 */ /* 0x000fe20000010000 */
[----:B------:R-:W-:Y:S01]  /*3100*/  FMUL.FTZ R11, R22, R8 ;  /* 0x00000008160b7220 */ /* 0x000fe20000410000 */
[----:B------:R-:W-:Y:S01]  /*3110*/  FADD.FTZ R142, RZ, R142 ;  /* 0x0000008eff8e7221 */ /* 0x000fe20000010000 */
[C---:B---3--:R-:W-:Y:S01]  /*3120*/  FMUL.FTZ R155, R3.reuse, R146 ;  /* 0x00000092039b7220 */ /* 0x048fe20000410000 */
[----:B------:R-:W-:Y:S01]  /*3130*/  FMUL.FTZ R154, R3, R154 ;  /* 0x0000009a039a7220 */ /* 0x000fe20000410000 */
[----:B------:R-:W-:Y:S01]  /*3140*/  SHF.L.U32 R211, R95, 0x10, RZ ;  /* 0x000000105fd37819 */ /* 0x000fe200000006ff */
[CC--:B------:R-:W-:Y:S01]  /*3150*/  FMUL.FTZ R3, R136.reuse, R9.reuse ;  /* 0x0000000988037220 */ /* 0x0c0fe20000410000 */
[-C--:B------:R-:W-:Y:S01]  /*3160*/  FMUL.FTZ R122, R136, R142.reuse ;  /* 0x0000008e887a7220 */ /* 0x080fe20000410000 */
[----:B------:R-:W-:Y:S02]  /*3170*/  MUFU.COS R158, R148 ;  /* 0x00000094009e7308 */ /* 0x000fe40000000000 */
[C---:B------:R-:W-:Y:S01]  /*3180*/  FFMA.FTZ R3, R137.reuse, R142, R3 ;  /* 0x0000008e89037223 */ /* 0x040fe20000010003 */
[----:B------:R-:W-:Y:S01]  /*3190*/  FFMA.FTZ R122, R137, R9, -R122 ;  /* 0x00000009897a7223 */ /* 0x000fe2000001087a */
[----:B------:R-:W-:-:S04]  /*31a0*/  FMUL.FTZ R211, R32, R211 ;  /* 0x000000d320d37220 */ /* 0x000fc80000410000 */
[----:B------:R-:W1:Y:S01]  /*31b0*/  MUFU.EX2 R2, R2 ;  /* 0x0000000200027308 */ /* 0x000e620000000800 */
[----:B------:R-:W-:Y:S01]  /*31c0*/  FADD.FTZ R3, RZ, R3 ;  /* 0x00000003ff037221 */ /* 0x000fe20000010000 */
[----:B------:R-:W-:-:S06]  /*31d0*/  FADD.FTZ R122, R211, R122 ;  /* 0x0000007ad37a7221 */ /* 0x000fcc0000010000 */
[----:B------:R-:W2:Y:S08]  /*31e0*/  MUFU.EX2 R11, R11 ;  /* 0x0000000b000b7308 */ /* 0x000eb00000000800 */
[----:B------:R-:W3:Y:S01]  /*31f0*/  MUFU.SIN R148, R148 ;  /* 0x0000009400947308 */ /* 0x000ee20000000400 */
[C---:B0-----:R-:W-:Y:S01]  /*3200*/  FMUL.FTZ R153, R10.reuse, R153 ;  /* 0x000000990a997220 */ /* 0x041fe20000410000 */
[----:B------:R-:W-:Y:S01]  /*3210*/  FMUL.FTZ R152, R10, R149 ;  /* 0x000000950a987220 */ /* 0x000fe20000410000 */
[----:B------:R-:W-:Y:S01]  /*3220*/  SHF.L.U32 R204, R94, 0x10, RZ ;  /* 0x000000105ecc7819 */ /* 0x000fe200000006ff */
[C---:B------:R-:W-:Y:S01]  /*3230*/  FMUL.FTZ R10, R134.reuse, R3 ;  /* 0x00000003860a7220 */ /* 0x040fe20000410000 */
[----:B------:R-:W-:-:S03]  /*3240*/  FMUL.FTZ R124, R134, R122 ;  /* 0x0000007a867c7220 */ /* 0x000fc60000410000 */
[----:B------:R-:W-:Y:S01]  /*3250*/  FFMA.FTZ R9, R135, R122, -R10 ;  /* 0x0000007a87097223 */ /* 0x000fe2000001080a */
[----:B------:R-:W-:Y:S01]  /*3260*/  FMUL.FTZ R204, R31, R204 ;  /* 0x000000cc1fcc7220 */ /* 0x000fe20000410000 */
[----:B------:R-:W-:Y:S01]  /*3270*/  FFMA.FTZ R124, R135, R3, R124 ;  /* 0x00000003877c7223 */ /* 0x000fe2000001007c */
[----:B------:R-:W-:Y:S01]  /*3280*/  FMUL.FTZ R10, R18, R140 ;  /* 0x0000008c120a7220 */ /* 0x000fe20000410000 */
[C---:B-1----:R-:W-:Y:S01]  /*3290*/  FMUL.FTZ R151, R2.reuse, R151 ;  /* 0x0000009702977220 */ /* 0x042fe20000410000 */
[----:B------:R-:W-:Y:S01]  /*32a0*/  FMUL.FTZ R150, R2, R159 ;  /* 0x0000009f02967220 */ /* 0x000fe20000410000 */
[----:B------:R-:W-:Y:S01]  /*32b0*/  FMUL.FTZ R128, R28, R8 ;  /* 0x000000081c807220 */ /* 0x000fe20000410000 */
[----:B------:R-:W-:Y:S01]  /*32c0*/  FMUL.FTZ R2, R21, UR53 ;  /* 0x0000003515027c20 */ /* 0x000fe20008410000 */
[C---:B--2---:R-:W-:Y:S01]  /*32d0*/  FMUL.FTZ R149, R11.reuse, R158 ;  /* 0x0000009e0b957220 */ /* 0x044fe20000410000 */
[----:B---3--:R-:W-:Y:S01]  /*32e0*/  FMUL.FTZ R148, R11, R148 ;  /* 0x000000940b947220 */ /* 0x008fe20000410000 */
[----:B------:R-:W-:Y:S01]  /*32f0*/  FADD.FTZ R9, R204, R9 ;  /* 0x00000009cc097221 */ /* 0x000fe20000010000 */
[----:B------:R-:W-:Y:S01]  /*3300*/  FADD.FTZ R11, RZ, R124 ;  /* 0x0000007cff0b7221 */ /* 0x000fe20000010000 */
[C---:B------:R-:W-:Y:S01]  /*3310*/  FMUL.FTZ R3, R19.reuse, R140 ;  /* 0x0000008c13037220 */ /* 0x040fe20000410000 */
[----:B------:R-:W-:Y:S01]  /*3320*/  FFMA.FTZ R10, R19, R141, R10 ;  /* 0x0000008d130a7223 */ /* 0x000fe2000001000a */
[----:B------:R-:W-:Y:S01]  /*3330*/  FMUL.RZ R123, R2, 0.15915493667125701904 ;  /* 0x3e22f983027b7820 */ /* 0x000fe2000040c000 */
[C---:B------:R-:W-:Y:S01]  /*3340*/  FMUL.FTZ R144, R132.reuse, R9 ;  /* 0x0000000984907220 */ /* 0x040fe20000410000 */
[----:B------:R-:W-:Y:S01]  /*3350*/  FMUL.FTZ R2, R21, R8 ;  /* 0x0000000815027220 */ /* 0x000fe20000410000 */
[----:B------:R-:W-:Y:S01]  /*3360*/  FMUL.FTZ R124, R132, R11 ;  /* 0x0000000b847c7220 */ /* 0x000fe20000410000 */
[----:B------:R-:W-:Y:S01]  /*3370*/  FFMA.FTZ R3, R18, R141, -R3 ;  /* 0x0000008d12037223 */ /* 0x000fe20000010803 */
[----:B------:R-:W0:Y:S01]  /*3380*/  MUFU.EX2 R128, R128 ;  /* 0x0000008000807308 */ /* 0x000e220000000800 */
[CC--:B------:R-:W-:Y:S01]  /*3390*/  FMUL.FTZ R122, R138.reuse, R10.reuse ;  /* 0x0000000a8a7a7220 */ /* 0x0c0fe20000410000 */
[----:B------:R-:W-:Y:S01]  /*33a0*/  SHF.L.U32 R213, R93, 0x10, RZ ;  /* 0x000000105dd57819 */ /* 0x000fe200000006ff */
[C---:B------:R-:W-:Y:S01]  /*33b0*/  FFMA.FTZ R144, R133.reuse, R11, R144 ;  /* 0x0000000b85907223 */ /* 0x040fe20000010090 */
[----:B------:R-:W-:Y:S01]  /*33c0*/  FFMA.FTZ R142, R133, R9, -R124 ;  /* 0x00000009858e7223 */ /* 0x000fe2000001087c */
[CC--:B------:R-:W-:Y:S01]  /*33d0*/  FFMA.FTZ R122, R139.reuse, R3.reuse, -R122 ;  /* 0x000000038b7a7223 */ /* 0x0c0fe2000001087a */
[----:B------:R-:W-:Y:S01]  /*33e0*/  FMUL.FTZ R124, R138, R3 ;  /* 0x000000038a7c7220 */ /* 0x000fe20000410000 */
[----:B------:R-:W-:Y:S01]  /*33f0*/  FMUL.FTZ R213, R30, R213 ;  /* 0x000000d51ed57220 */ /* 0x000fe20000410000 */
[----:B------:R-:W-:Y:S01]  /*3400*/  MUFU.COS R147, R123 ;  /* 0x0000007b00937308 */ /* 0x000fe20000000000 */
[----:B------:R-:W-:Y:S01]  /*3410*/  FADD.FTZ R144, RZ, R144 ;  /* 0x00000090ff907221 */ /* 0x000fe20000010000 */
[----:B------:R-:W-:Y:S01]  /*3420*/  FFMA.FTZ R124, R139, R10, R124 ;  /* 0x0000000a8b7c7223 */ /* 0x000fe2000001007c */
[----:B------:R-:W-:-:S05]  /*3430*/  SHF.L.U32 R210, R92, 0x10, RZ ;  /* 0x000000105cd27819 */ /* 0x000fca00000006ff */
[----:B------:R-:W1:Y:S01]  /*3440*/  MUFU.EX2 R2, R2 ;  /* 0x0000000200027308 */ /* 0x000e620000000800 */
[----:B------:R-:W-:Y:S01]  /*3450*/  FADD.FTZ R142, R213, R142 ;  /* 0x0000008ed58e7221 */ /* 0x000fe20000010000 */
[----:B------:R-:W-:-:S06]  /*3460*/  FMUL.FTZ R146, R130, R144 ;  /* 0x0000009082927220 */ /* 0x000fcc0000410000 */
[----:B------:R-:W2:Y:S01]  /*3470*/  MUFU.SIN R3, R123 ;  /* 0x0000007b00037308 */ /* 0x000ea20000000400 */
[----:B------:R-:W-:Y:S01]  /*3480*/  FMUL.FTZ R10, R136, R124 ;  /* 0x0000007c880a7220 */ /* 0x000fe20000410000 */
[-C--:B------:R-:W-:Y:S01]  /*3490*/  FMUL.FTZ R121, R130, R142.reuse ;  /* 0x0000008e82797220 */ /* 0x080fe20000410000 */
[----:B------:R-:W-:Y:S01]  /*34a0*/  FFMA.FTZ R11, R131, R142, -R146 ;  /* 0x0000008e830b7223 */ /* 0x000fe20000010892 */
[----:B------:R-:W-:Y:S01]  /*34b0*/  FMUL.FTZ R210, R29, R210 ;  /* 0x000000d21dd27220 */ /* 0x000fe20000410000 */
[-C--:B------:R-:W-:Y:S01]  /*34c0*/  FMUL.FTZ R9, R136, R122.reuse ;  /* 0x0000007a88097220 */ /* 0x080fe20000410000 */
[C---:B0-----:R-:W-:Y:S01]  /*34d0*/  FMUL.FTZ R129, R128.reuse, R129 ;  /* 0x0000008180817220 */ /* 0x041fe20000410000 */
[----:B------:R-:W-:Y:S01]  /*34e0*/  FFMA.FTZ R10, R137, R122, -R10 ;  /* 0x0000007a890a7223 */ /* 0x000fe2000001080a */
[----:B------:R-:W-:Y:S01]  /*34f0*/  FMUL.FTZ R128, R128, R143 ;  /* 0x0000008f80807220 */ /* 0x000fe20000410000 */
[----:B------:R-:W-:Y:S01]  /*3500*/  FFMA.FTZ R121, R131, R144, R121 ;  /* 0x0000009083797223 */ /* 0x000fe20000010079 */
[----:B------:R-:W-:Y:S01]  /*3510*/  FADD.FTZ R11, R210, R11 ;  /* 0x0000000bd20b7221 */ /* 0x000fe20000010000 */
[----:B------:R-:W-:Y:S01]  /*3520*/  FFMA.FTZ R9, R137, R124, R9 ;  /* 0x0000007c89097223 */ /* 0x000fe20000010009 */
[-C--:B------:R-:W-:Y:S01]  /*3530*/  FMUL.FTZ R122, R134, R10.reuse ;  /* 0x0000000a867a7220 */ /* 0x080fe20000410000 */
[----:B-1----:R-:W-:Y:S01]  /*3540*/  FMUL.FTZ R147, R2, R147 ;  /* 0x0000009302937220 */ /* 0x002fe20000410000 */
[----:B------:R-:W-:Y:S01]  /*3550*/  FADD.FTZ R121, RZ, R121 ;  /* 0x00000079ff797221 */ /* 0x000fe20000010000 */
[----:B------:R-:W-:Y:S01]  /*3560*/  FMUL.FTZ R142, R128, R11 ;  /* 0x0000000b808e7220 */ /* 0x000fe20000410000 */
[----:B--2---:R-:W-:Y:S01]  /*3570*/  FMUL.FTZ R146, R2, R3 ;  /* 0x0000000302927220 */ /* 0x004fe20000410000 */
        /* <DEDUP_REMOVED lines=16> */
[-C--:B------:R-:W-:Y:S01]  /*3680*/  FFMA.FTZ R9, R127, R124.reuse, -R2 ;  /* 0x0000007c7f097223 */ /* 0x080fe20000010802 */
[-C--:B------:R-:W-:Y:S01]  /*3690*/  FMUL.FTZ R2, R130, R3.reuse ;  /* 0x0000000382027220 */ /* 0x080fe20000410000 */
[----:B------:R-:W-:Y:S01]  /*36a0*/  FMUL.FTZ R11, R126, R124 ;  /* 0x0000007c7e0b7220 */ /* 0x000fe20000410000 */
[----:B------:R-:W-:Y:S01]  /*36b0*/  FMUL.FTZ R122, R130, R10 ;  /* 0x0000000a827a7220 */ /* 0x000fe20000410000 */
[----:B------:R-:W-:Y:S01]  /*36c0*/  FMUL.FTZ R212, R27, R212 ;  /* 0x000000d41bd47220 */ /* 0x000fe20000410000 */
[----:B------:R-:W-:Y:S01]  /*36d0*/  FFMA.FTZ R2, R131, R10, -R2 ;  /* 0x0000000a83027223 */ /* 0x000fe20000010802 */
[----:B------:R-:W-:Y:S01]  /*36e0*/  FFMA.FTZ R11, R127, R142, R11 ;  /* 0x0000008e7f0b7223 */ /* 0x000fe2000001000b */
[----:B------:R-:W-:Y:S01]  /*36f0*/  FFMA.FTZ R122, R131, R3, R122 ;  /* 0x00000003837a7223 */ /* 0x000fe2000001007a */
[----:B------:R-:W-:Y:S01]  /*3700*/  FADD.FTZ R9, R212, R9 ;  /* 0x00000009d4097221 */ /* 0x000fe20000010000 */
[----:B------:R-:W-:Y:S01]  /*3710*/  FMUL.FTZ R10, R128, R2 ;  /* 0x00000002800a7220 */ /* 0x000fe20000410000 */
[----:B------:R-:W-:-:S02]  /*3720*/  FADD.FTZ R11, RZ, R11 ;  /* 0x0000000bff0b7221 */ /* 0x000fc40000010000 */
[----:B------:R-:W-:Y:S01]  /*3730*/  FMUL.FTZ R142, R156, R9 ;  /* 0x000000099c8e7220 */ /* 0x000fe20000410000 */
        /* <DEDUP_REMOVED lines=23> */
[----:B------:R-:W-:Y:S01]  /*38b0*/  FADD.FTZ R11, RZ, R11 ;  /* 0x0000000bff0b7221 */ /* 0x000fe20000010000 */
[----:B------:R-:W-:Y:S01]  /*38c0*/  FFMA.FTZ R10, R157, R2, -R10 ;  /* 0x000000029d0a7223 */ /* 0x000fe2000001080a */
[----:B------:R-:W-:Y:S01]  /*38d0*/  FMUL.FTZ R144, R152, R9 ;  /* 0x0000000998907220 */ /* 0x000fe20000410000 */
[----:B------:R-:W-:Y:S01]  /*38e0*/  FMUL.FTZ R2, R20, UR53 ;  /* 0x0000003514027c20 */ /* 0x000fe20008410000 */
[----:B------:R-:W-:Y:S01]  /*38f0*/  SHF.L.U32 R121, R87, 0x10, RZ ;  /* 0x0000001057797819 */ /* 0x000fe200000006ff */
[-C--:B------:R-:W-:Y:S01]  /*3900*/  FMUL.FTZ R142, R152, R11.reuse ;  /* 0x0000000b988e7220 */ /* 0x080fe20000410000 */
[----:B------:R-:W-:Y:S01]  /*3910*/  FFMA.FTZ R144, R153, R11, R144 ;  /* 0x0000000b99907223 */ /* 0x000fe20000010090 */
[----:B------:R-:W-:Y:S01]  /*3920*/  FMUL.RZ R159, R2, 0.15915493667125701904 ;  /* 0x3e22f983029f7820 */ /* 0x000fe2000040c000 */
[----:B------:R-:W-:Y:S01]  /*3930*/  FFMA.FTZ R124, R157, R3, R124 ;  /* 0x000000039d7c7223 */ /* 0x000fe2000001007c */
[----:B------:R-:W-:Y:S01]  /*3940*/  FMUL.FTZ R2, R154, R10 ;  /* 0x0000000a9a027220 */ /* 0x000fe20000410000 */
[----:B------:R-:W-:Y:S01]  /*3950*/  FFMA.FTZ R142, R153, R9, -R142 ;  /* 0x00000009998e7223 */ /* 0x000fe2000001088e */
[----:B------:R-:W-:Y:S01]  /*3960*/  FMUL.FTZ R217, R24, R121 ;  /* 0x0000007918d97220 */ /* 0x000fe20000410000 */
[----:B------:R-:W-:Y:S01]  /*3970*/  FADD.FTZ R144, RZ, R144 ;  /* 0x00000090ff907221 */ /* 0x000fe20000010000 */
[-C--:B------:R-:W-:Y:S01]  /*3980*/  FFMA.FTZ R2, R155, R124.reuse, R2 ;  /* 0x0000007c9b027223 */ /* 0x080fe20000010002 */
        /* <DEDUP_REMOVED lines=8> */
[----:B------:R-:W-:Y:S01]  /*3a10*/  SHF.L.U32 R124, R86, 0x10, RZ ;  /* 0x00000010567c7819 */ /* 0x000fe200000006ff */
[----:B------:R-:W-:Y:S01]  /*3a20*/  MUFU.EX2 R8, R8 ;  /* 0x0000000800087308 */ /* 0x000fe20000000800 */
[-C--:B------:R-:W-:Y:S01]  /*3a30*/  FFMA.FTZ R142, R153, R10.reuse, -R142 ;  /* 0x0000000a998e7223 */ /* 0x080fe2000001088e */
[----:B------:R-:W-:Y:S01]  /*3a40*/  FMUL.FTZ R10, R152, R10 ;  /* 0x0000000a980a7220 */ /* 0x000fe20000410000 */
[----:B------:R-:W-:Y:S01]  /*3a50*/  FFMA.FTZ R158, R151, R144, R158 ;  /* 0x00000090979e7223 */ /* 0x000fe2000001009e */
[----:B------:R-:W-:-:S04]  /*3a60*/  FMUL.FTZ R218, R23, R124 ;  /* 0x0000007c17da7220 */ /* 0x000fc80000410000 */
[----:B------:R-:W0:Y:S01]  /*3a70*/  MUFU.SIN R3, R159 ;  /* 0x0000009f00037308 */ /* 0x000e220000000400 */
[----:B------:R-:W-:Y:S01]  /*3a80*/  FFMA.FTZ R10, R153, R2, R10 ;  /* 0x00000002990a7223 */ /* 0x000fe2000001000a */
[----:B------:R-:W-:Y:S01]  /*3a90*/  FADD.FTZ R158, RZ, R158 ;  /* 0x0000009eff9e7221 */ /* 0x000fe20000010000 */
[----:B------:R-:W-:-:S05]  /*3aa0*/  FADD.FTZ R11, R218, R9 ;  /* 0x00000009da0b7221 */ /* 0x000fca0000010000 */
[----:B------:R-:W1:Y:S01]  /*3ab0*/  MUFU.COS R145, R159 ;  /* 0x0000009f00917308 */ /* 0x000e620000000000 */
[----:B------:R-:W-:Y:S01]  /*3ac0*/  SHF.L.U32 R125, R85, 0x10, RZ ;  /* 0x00000010557d7819 */ /* 0x000fe200000006ff */
[----:B------:R-:W-:Y:S01]  /*3ad0*/  FMUL.FTZ R2, R150, R10 ;  /* 0x0000000a96027220 */ /* 0x000fe20000410000 */
[C---:B------:R-:W-:Y:S01]  /*3ae0*/  FMUL.FTZ R144, R148.reuse, R158 ;  /* 0x0000009e94907220 */ /* 0x040fe20000410000 */
[-C--:B------:R-:W-:Y:S01]  /*3af0*/  FMUL.FTZ R143, R148, R11.reuse ;  /* 0x0000000b948f7220 */ /* 0x080fe20000410000 */
[-C--:B------:R-:W-:Y:S01]  /*3b00*/  FMUL.FTZ R9, R150, R142.reuse ;  /* 0x0000008e96097220 */ /* 0x080fe20000410000 */
[----:B------:R-:W-:Y:S01]  /*3b10*/  FFMA.FTZ R2, R151, R142, -R2 ;  /* 0x0000008e97027223 */ /* 0x000fe20000010802 */
[C---:B------:R-:W-:Y:S01]  /*3b20*/  FFMA.FTZ R142, R149.reuse, R11, -R144 ;  /* 0x0000000b958e7223 */ /* 0x040fe20000010890 */
[----:B------:R-:W-:Y:S01]  /*3b30*/  FMUL.FTZ R219, R22, R125 ;  /* 0x0000007d16db7220 */ /* 0x000fe20000410000 */
[----:B------:R-:W-:Y:S01]  /*3b40*/  FFMA.FTZ R143, R149, R158, R143 ;  /* 0x0000009e958f7223 */ /* 0x000fe2000001008f */
[----:B------:R-:W-:Y:S01]  /*3b50*/  FFMA.FTZ R9, R151, R10, R9 ;  /* 0x0000000a97097223 */ /* 0x000fe20000010009 */
[----:B0-----:R-:W-:Y:S01]  /*3b60*/  FMUL.FTZ R144, R8, R3 ;  /* 0x0000000308907220 */ /* 0x001fe20000410000 */
[----:B------:R-:W-:Y:S01]  /*3b70*/  FADD.FTZ R3, R219, R142 ;  /* 0x0000008edb037221 */ /* 0x000fe20000010000 */
[----:B------:R-:W-:Y:S01]  /*3b80*/  FADD.FTZ R143, RZ, R143 ;  /* 0x0000008fff8f7221 */ /* 0x000fe20000010000 */
[----:B------:R-:W-:Y:S01]  /*3b90*/  SHF.L.U32 R142, R84, 0x10, RZ ;  /* 0x00000010548e7819 */ /* 0x000fe200000006ff */
[----:B-1----:R-:W-:Y:S01]  /*3ba0*/  FMUL.FTZ R145, R8, R145 ;  /* 0x0000009108917220 */ /* 0x002fe20000410000 */
[----:B------:R-:W-:Y:S01]  /*3bb0*/  FMUL.FTZ R8, R148, R9 ;  /* 0x0000000994087220 */ /* 0x000fe20000410000 */
[----:B------:R-:W-:Y:S01]  /*3bc0*/  FMUL.FTZ R160, R146, R3 ;  /* 0x0000000392a07220 */ /* 0x000fe20000410000 */
[-C--:B------:R-:W-:Y:S01]  /*3bd0*/  FMUL.FTZ R10, R148, R2.reuse ;  /* 0x00000002940a7220 */ /* 0x080fe20000410000 */
[CC--:B------:R-:W-:Y:S01]  /*3be0*/  FMUL.FTZ R158, R146.reuse, R143.reuse ;  /* 0x0000008f929e7220 */ /* 0x0c0fe20000410000 */
[----:B------:R-:W-:Y:S01]  /*3bf0*/  FFMA.FTZ R8, R149, R2, -R8 ;  /* 0x0000000295087223 */ /* 0x000fe20000010808 */
[----:B------:R-:W-:Y:S01]  /*3c00*/  FFMA.FTZ R160, R147, R143, R160 ;  /* 0x0000008f93a07223 */ /* 0x000fe200000100a0 */
[----:B------:R-:W-:Y:S01]  /*3c10*/  FFMA.FTZ R10, R149, R9, R10 ;  /* 0x00000009950a7223 */ /* 0x000fe2000001000a */
[----:B------:R-:W-:Y:S01]  /*3c20*/  FFMA.FTZ R11, R147, R3, -R158 ;  /* 0x00000003930b7223 */ /* 0x000fe2000001089e */
[----:B------:R-:W-:Y:S01]  /*3c30*/  FMUL.FTZ R192, R21, R142 ;  /* 0x0000008e15c07220 */ /* 0x000fe20000410000 */
[C---:B------:R-:W-:Y:S01]  /*3c40*/  FMUL.FTZ R9, R146.reuse, R8 ;  /* 0x0000000892097220 */ /* 0x040fe20000410000 */
[----:B------:R-:W-:Y:S01]  /*3c50*/  FADD.FTZ R160, RZ, R160 ;  /* 0x000000a0ffa07221 */ /* 0x000fe20000010000 */
[-C--:B------:R-:W-:Y:S01]  /*3c60*/  FMUL.FTZ R3, R146, R10.reuse ;  /* 0x0000000a92037220 */ /* 0x080fe20000410000 */
[----:B------:R-:W-:Y:S01]  /*3c70*/  FADD.FTZ R11, R192, R11 ;  /* 0x0000000bc00b7221 */ /* 0x000fe20000010000 */
[----:B------:R-:W-:Y:S01]  /*3c80*/  FFMA.FTZ R9, R147, R10, R9 ;  /* 0x0000000a93097223 */ /* 0x000fe20000010009 */
[----:B------:R-:W-:Y:S01]  /*3c90*/  SHF.L.U32 R143, R83, 0x10, RZ ;  /* 0x00000010538f7819 */ /* 0x000fe200000006ff */
[C---:B------:R-:W-:Y:S01]  /*3ca0*/  FMUL.FTZ R10, R144.reuse, R160 ;  /* 0x000000a0900a7220 */ /* 0x040fe20000410000 */
[----:B------:R-:W-:Y:S01]  /*3cb0*/  FFMA.FTZ R3, R147, R8, -R3 ;  /* 0x0000000893037223 */ /* 0x000fe20000010803 */
[CC--:B------:R-:W-:Y:S01]  /*3cc0*/  FMUL.FTZ R159, R144.reuse, R11.reuse ;  /* 0x0000000b909f7220 */ /* 0x0c0fe20000410000 */
[----:B------:R-:W-:Y:S01]  /*3cd0*/  ISETP.GT.U32.AND P2, PT, R119, 0x1f, PT ;  /* 0x0000001f7700780c */ /* 0x000fe20003f44070 */
[C---:B------:R-:W-:Y:S01]  /*3ce0*/  FFMA.FTZ R10, R145.reuse, R11, -R10 ;  /* 0x0000000b910a7223 */ /* 0x040fe2000001080a */
[C---:B------:R-:W-:Y:S01]  /*3cf0*/  FMUL.FTZ R2, R144.reuse, R3 ;  /* 0x0000000390027220 */ /* 0x040fe20000410000 */
[----:B------:R-:W-:Y:S01]  /*3d00*/  FMUL.FTZ R8, R144, R9 ;  /* 0x0000000990087220 */ /* 0x000fe20000410000 */
[C---:B------:R-:W-:Y:S01]  /*3d10*/  FFMA.FTZ R11, R145.reuse, R160, R159 ;  /* 0x000000a0910b7223 */ /* 0x040fe2000001009f */
[----:B------:R-:W-:Y:S01]  /*3d20*/  FMUL.FTZ R191, R20, R143 ;  /* 0x0000008f14bf7220 */ /* 0x000fe20000410000 */
[C---:B------:R-:W-:Y:S01]  /*3d30*/  FFMA.FTZ R9, R145.reuse, R9, R2 ;  /* 0x0000000991097223 */ /* 0x040fe20000010002 */
[----:B------:R-:W-:Y:S01]  /*3d40*/  FFMA.FTZ R8, R145, R3, -R8 ;  /* 0x0000000391087223 */ /* 0x000fe20000010808 */
        /* <DEDUP_REMOVED lines=42> */
[----:B------:R-:W-:Y:S01]  /*3ff0*/  LEA R193, R119, R116, 0x5 ;  /* 0x0000007477c17211 */ /* 0x000fe200078e28ff */
[----:B------:R-:W-:-:S04]  /*4000*/  UMOV UR44, 0xffffffff ;  /* 0xffffffff002c7882 */ /* 0x000fc80000000000 */
[----:B------:R-:W-:Y:S04]  /*4010*/  LDS.128 R8, [R193+0x8a0] ;  /* 0x0008a000c1087984 */ /* 0x000fe80000000c00 */
[----:B------:R-:W0:Y:S02]  /*4020*/  LDS.128 R12, [R193+0x8b0] ;  /* 0x0008b000c10c7984 */ /* 0x000e240000000c00 */
[-C--:B0-----:R-:W-:Y:S01]  /*4030*/  FMUL.FTZ R195, R11, R13.reuse ;  /* 0x0000000d0bc37220 */ /* 0x081fe20000410000 */
[-C--:B------:R-:W-:Y:S01]  /*4040*/  FMUL.FTZ R194, R10, R13.reuse ;  /* 0x0000000d0ac27220 */ /* 0x080fe20000410000 */
[-C--:B------:R-:W-:Y:S01]  /*4050*/  FMUL.FTZ R3, R9, R13.reuse ;  /* 0x0000000d09037220 */ /* 0x080fe20000410000 */
[----:B------:R-:W-:Y:S01]  /*4060*/  FMUL.FTZ R2, R8, R13 ;  /* 0x0000000d08027220 */ /* 0x000fe20000410000 */
[-C--:B------:R-:W-:Y:S01]  /*4070*/  FFMA.FTZ R195, R10, R12.reuse, -R195 ;  /* 0x0000000c0ac37223 */ /* 0x080fe200000108c3 */
[-C--:B------:R-:W-:Y:S01]  /*4080*/  FFMA.FTZ R196, R11, R12.reuse, R194 ;  /* 0x0000000c0bc47223 */ /* 0x080fe200000100c2 */
[-C--:B------:R-:W-:Y:S01]  /*4090*/  FFMA.FTZ R194, R8, R12.reuse, -R3 ;  /* 0x0000000c08c27223 */ /* 0x080fe20000010803 */
        /* <DEDUP_REMOVED lines=11> */
[----:B------:R-:W-:Y:S01]  /*4150*/  FFMA.FTZ R200, R194, R201, R203 ;  /* 0x000000c9c2c87223 */ /* 0x000fe200000100cb */
[----:B--2---:R-:W-:Y:S01]  /*4160*/  FMUL.FTZ R14, R12, R3 ;  /* 0x000000030c0e7220 */ /* 0x004fe20000410000 */
        /* <DEDUP_REMOVED lines=14> */
[----:B------:R-:W-:Y:S01]  /*4250*/  FFMA.FTZ R14, R194, R197, -R203 ;  /* 0x000000c5c20e7223 */ /* 0x000fe200000108cb */
        /* <DEDUP_REMOVED lines=15> */
[----:B------:R-:W-:Y:S01]  /*4350*/  FFMA.FTZ R196, R194, R197, -R203 ;  /* 0x000000c5c2c47223 */ /* 0x000fe200000108cb */
[----:B--2---:R-:W-:Y:S01]  /*4360*/  FMUL.FTZ R14, R12, R3 ;  /* 0x000000030c0e7220 */ /* 0x004fe20000410000 */
[----:B------:R-:W-:Y:S02]  /*4370*/  FFMA.FTZ R200, R194, R201, R200 ;  /* 0x000000c9c2c87223 */ /* 0x000fe400000100c8 */
        /* <DEDUP_REMOVED lines=13> */
[----:B------:R-:W-:Y:S01]  /*4450*/  FFMA.FTZ R196, R194, R201, R196 ;  /* 0x000000c9c2c47223 */ /* 0x000fe200000100c4 */
[----:B--2---:R-:W-:Y:S01]  /*4460*/  FMUL.FTZ R203, R12, R3 ;  /* 0x000000030ccb7220 */ /* 0x004fe20000410000 */
[C---:B------:R-:W-:Y:S02]  /*4470*/  FFMA.FTZ R14, R194.reuse, R197, -R14 ;  /* 0x000000c5c20e7223 */ /* 0x040fe4000001080e */
[----:B------:R-:W-:Y:S01]  /*4480*/  @P0 FADD.FTZ R15, R15, R196 ;  /* 0x000000c40f0f0221 */ /* 0x000fe20000010000 */
[-C--:B---3--:R-:W-:Y:S01]  /*4490*/  FFMA.FTZ R203, R194, R13.reuse, R203 ;  /* 0x0000000dc2cb7223 */ /* 0x088fe200000100cb */
[----:B------:R-:W-:Y:S01]  /*44a0*/  FMUL.FTZ R2, R12, R13 ;  /* 0x0000000d0c027220 */ /* 0x000fe20000410000 */
[----:B------:R-:W-:Y:S02]  /*44b0*/  @P0 FADD.FTZ R195, R195, R14 ;  /* 0x0000000ec3c30221 */ /* 0x000fe40000010000 */
[----:B------:R0:W1:Y:S01]  /*44c0*/  SHFL.UP PT, R14, R15, 0x10, RZ ;  /* 0x060000000f0e7989 */ /* 0x00006200000e00ff */
[----:B------:R-:W-:Y:S01]  /*44d0*/  @P0 FFMA.FTZ R194, R194, R3, -R2 ;  /* 0x00000003c2c20223 */ /* 0x000fe20000010802 */
[----:B------:R-:W-:-:S02]  /*44e0*/  FSEL R203, R12, R203, !P0 ;  /* 0x000000cb0ccb7208 */ /* 0x000fc40004000000 */
[----:B------:R0:W2:Y:S04]  /*44f0*/  SHFL.UP PT, R13, R195, 0x10, RZ ;  /* 0x06000000c30d7989 */ /* 0x0000a800000e00ff */
[----:B------:R0:W3:Y:S04]  /*4500*/  SHFL.UP PT, R3, R194, 0x10, RZ ;  /* 0x06000000c2037989 */ /* 0x0000e800000e00ff */
[----:B------:R0:W4:Y:S02]  /*4510*/  SHFL.UP PT, R12, R203, 0x10, RZ ;  /* 0x06000000cb0c7989 */ /* 0x00012400000e00ff */
.L_x_6316:
[----:B------:R-:W-:Y:S01]  /*4520*/  ISETP.GE.AND P0, PT, R117, 0x10, PT ;  /* 0x000000107500780c */ /* 0x000fe20003f06270 */
[C---:B---3--:R-:W-:Y:S01]  /*4530*/  FMUL.FTZ R197, R203.reuse, R3 ;  /* 0x00000003cbc57220 */ /* 0x048fe20000410000 */
[CC--:B--2---:R-:W-:Y:S01]  /*4540*/  FMUL.FTZ R201, R203.reuse, R13.reuse ;  /* 0x0000000dcbc97220 */ /* 0x0c4fe20000410000 */
[C---:B-1----:R-:W-:Y:S01]  /*4550*/  FMUL.FTZ R2, R203.reuse, R14 ;  /* 0x0000000ecb027220 */ /* 0x042fe20000410000 */
[----:B------:R-:W-:Y:S01]  /*4560*/  UMOV UR44, 0xffffffff ;  /* 0xffffffff002c7882 */ /* 0x000fe20000000000 */
[CC--:B----4-:R-:W-:Y:S01]  /*4570*/  FFMA.FTZ R196, R194.reuse, R12.reuse, R197 ;  /* 0x0000000cc2c47223 */ /* 0x0d0fe200000100c5 */
[C---:B------:R-:W-:Y:S01]  /*4580*/  FMUL.FTZ R12, R203.reuse, R12 ;  /* 0x0000000ccb0c7220 */ /* 0x040fe20000410000 */
[C---:B------:R-:W-:Y:S01]  /*4590*/  FFMA.FTZ R14, R194.reuse, R14, R201 ;  /* 0x0000000ec20e7223 */ /* 0x040fe200000100c9 */
[----:B------:R-:W-:Y:S02]  /*45a0*/  FFMA.FTZ R2, R194, R13, -R2 ;  /* 0x0000000dc2027223 */ /* 0x000fe40000010802 */
[----:B------:R-:W-:-:S03]  /*45b0*/  FSEL R196, R203, R196, !P0 ;  /* 0x000000c4cbc47208 */ /* 0x000fc60004000000 */
[----:B0-----:R-:W-:Y:S01]  /*45c0*/  @P0 FFMA.FTZ R194, R194, R3, -R12 ;  /* 0x00000003c2c20223 */ /* 0x001fe2000001080c */
[----:B------:R-:W-:Y:S01]  /*45d0*/  @P0 FADD.FTZ R15, R15, R14 ;  /* 0x0000000e0f0f0221 */ /* 0x000fe20000010000 */
[----:B------:R-:W-:Y:S01]  /*45e0*/  @P0 FADD.FTZ R195, R195, R2 ;  /* 0x00000002c3c30221 */ /* 0x000fe20000010000 */
[----:B------:R-:W-:Y:S06]  /*45f0*/  BRA.DIV UR44, `(.L_x_6257) ;  /* 0x0000006a2c407947 */ /* 0x000fec000b800000 */
.L_x_6319:
[----:B------:R-:W-:-:S03]  /*4600*/  UMOV UR44, 0xffffffff ;  /* 0xffffffff002c7882 */ /* 0x000fc60000000000 */
[----:B------:R-:W-:Y:S05]  /*4610*/  BRA.DIV UR44, `(.L_x_6258) ;  /* 0x0000006a2c607947 */ /* 0x000fea000b800000 */
.L_x_6322:
[----:B------:R-:W-:-:S03]  /*4620*/  UMOV UR44, 0xffffffff ;  /* 0xffffffff002c7882 */ /* 0x000fc60000000000 */
[----:B------:R-:W-:Y:S05]  /*4630*/  BRA.DIV UR44, `(.L_x_6259) ;  /* 0x0000006a2c807947 */ /* 0x000fea000b800000 */
.L_x_6325:
[----:B------:R-:W-:-:S03]  /*4640*/  UMOV UR44, 0xffffffff ;  /* 0xffffffff002c7882 */ /* 0x000fc60000000000 */
[----:B------:R-:W-:Y:S05]  /*4650*/  BRA.DIV UR44, `(.L_x_6260) ;  /* 0x0000006a2ca07947 */ /* 0x000fea000b800000 */
.L_x_6328:
        /* <DEDUP_REMOVED lines=10> */
.L_x_6338:
        /* <DEDUP_REMOVED lines=21> */
[----:B------:R0:W-:Y:S02]  /*4850*/  STS.128 [R193+0x8b0], R8 ;  /* 0x0008b008c1007388 */ /* 0x0001e40000000c00 */
.L_x_6255:
[----:B------:R-:W-:Y:S05]  /*4860*/  WARPSYNC.ALL ;  /* 0x0000000000007948 */ /* 0x000fea0003800000 */
[----:B------:R-:W-:Y:S01]  /*4870*/  LOP3.LUT P0, RZ, R119, 0x1f, RZ, 0xc0, !PT ;  /* 0x0000001f77ff7812 */ /* 0x000fe2000780c0ff */
[----:B------:R-:W-:Y:S01]  /*4880*/  BAR.SYNC.DEFER_BLOCKING 0x0 ;  /* 0x0000000000007b1d */ /* 0x000fe20000010000 */
[CC--:B------:R-:W-:Y:S01]  /*4890*/  FMUL.FTZ R2, R144.reuse, R159.reuse ;  /* 0x0000009f90027220 */ /* 0x0c0fe20000410000 */
[C---:B------:R-:W-:Y:S01]  /*48a0*/  FMUL.FTZ R3, R145.reuse, R159 ;  /* 0x0000009f91037220 */ /* 0x040fe20000410000 */
[C---:B0-----:R-:W-:Y:S01]  /*48b0*/  FMUL.FTZ R5, R144.reuse, R17 ;  /* 0x0000001190057220 */ /* 0x041fe20000410000 */
[CC--:B------:R-:W-:Y:S01]  /*48c0*/  FMUL.FTZ R4, R144.reuse, -R16.reuse ;  /* 0x8000001090047220 */ /* 0x0c0fe20000410000 */
[CC--:B------:R-:W-:Y:S01]  /*48d0*/  FFMA.FTZ R7, R145.reuse, R175.reuse, -R2 ;  /* 0x000000af91077223 */ /* 0x0c0fe20000010802 */
[----:B------:R-:W-:Y:S01]  /*48e0*/  FFMA.FTZ R9, -R144, R175, -R3 ;  /* 0x000000af90097223 */ /* 0x000fe20000010903 */
[C---:B------:R-:W-:Y:S01]  /*48f0*/  FFMA.FTZ R5, R145.reuse, R16, -R5 ;  /* 0x0000001091057223 */ /* 0x040fe20000010805 */
[----:B------:R-:W-:Y:S01]  /*4900*/  FFMA.FTZ R4, R145, -R17, R4 ;  /* 0x8000001191047223 */ /* 0x000fe20000010004 */
[----:B------:R-:W-:Y:S01]  /*4910*/  FADD.FTZ R7, R176, R7 ;  /* 0x00000007b0077221 */ /* 0x000fe20000010000 */
[----:B------:R-:W-:Y:S01]  /*4920*/  FADD.FTZ R9, -R160, R9 ;  /* 0x00000009a0097221 */ /* 0x000fe20000010100 */
[C---:B------:R-:W-:Y:S01]  /*4930*/  FMUL.FTZ R11, R146.reuse, -R5 ;  /* 0x80000005920b7220 */ /* 0x040fe20000410000 */
        /* <DEDUP_REMOVED lines=36> */
[----:B------:R-:W-:-:S04]  /*4b80*/  FMUL.FTZ R7, R152, -R8 ;  /* 0x8000000898077220 */ /* 0x000fc80000410000 */
[-C--:B------:R-:W-:Y:S01]  /*4b90*/  FFMA.FTZ R7, R153, R4.reuse, -R7 ;  /* 0x0000000499077223 */ /* 0x080fe20000010807 */
[----:B------:R-:W-:-:S03]  /*4ba0*/  FMUL.FTZ R4, R152, -R4 ;  /* 0x8000000498047220 */ /* 0x000fc60000410000 */
[----:B------:R-:W-:Y:S01]  /*4bb0*/  FADD.FTZ R7, R180, R7 ;  /* 0x00000007b4077221 */ /* 0x000fe20000010000 */
[C---:B0-----:R-:W-:Y:S01]  /*4bc0*/  FMUL.FTZ R5, R19.reuse, R2 ;  /* 0x0000000213057220 */ /* 0x041fe20000410000 */
[----:B------:R-:W-:-:S03]  /*4bd0*/  FMUL.FTZ R19, R19, R3 ;  /* 0x0000000313137220 */ /* 0x000fc60000410000 */
[C---:B------:R-:W-:Y:S01]  /*4be0*/  FFMA.FTZ R5, R18.reuse, R3, R5 ;  /* 0x0000000312057223 */ /* 0x040fe20000010005 */
[----:B------:R-:W-:Y:S01]  /*4bf0*/  FFMA.FTZ R19, R18, R2, -R19 ;  /* 0x0000000212137223 */ /* 0x000fe20000010813 */
[----:B------:R-:W-:Y:S02]  /*4c00*/  FMUL.FTZ R2, R154, -R6 ;  /* 0x800000069a027220 */ /* 0x000fe40000410000 */
[----:B------:R-:W-:Y:S01]  /*4c10*/  FADD.FTZ R193, RZ, R5 ;  /* 0x00000005ffc17221 */ /* 0x000fe20000010000 */
[----:B------:R-:W-:Y:S01]  /*4c20*/  FFMA.FTZ R5, R153, R8, R4 ;  /* 0x0000000899057223 */ /* 0x000fe20000010004 */
[----:B------:R-:W-:Y:S01]  /*4c30*/  FADD.FTZ R206, R206, R19 ;  /* 0x00000013cece7221 */ /* 0x000fe20000010000 */
[CC--:B------:R-:W-:Y:S01]  /*4c40*/  FFMA.FTZ R8, R155.reuse, R10.reuse, -R2 ;  /* 0x0000000a9b087223 */ /* 0x0c0fe20000010802 */
[----:B------:R-:W-:Y:S01]  /*4c50*/  FMUL.FTZ R10, R154, -R10 ;  /* 0x8000000a9a0a7220 */ /* 0x000fe20000410000 */
[----:B------:R-:W-:Y:S01]  /*4c60*/  FADD.FTZ R5, -R164, R5 ;  /* 0x00000005a4057221 */ /* 0x000fe20000010100 */
[C---:B------:R-:W-:Y:S01]  /*4c70*/  FMUL.FTZ R2, R140.reuse, R206 ;  /* 0x000000ce8c027220 */ /* 0x040fe20000410000 */
[----:B------:R-:W-:Y:S01]  /*4c80*/  FMUL.FTZ R3, R140, R193 ;  /* 0x000000c18c037220 */ /* 0x000fe20000410000 */
[----:B------:R-:W-:Y:S01]  /*4c90*/  FFMA.FTZ R10, R155, R6, R10 ;  /* 0x000000069b0a7223 */ /* 0x000fe2000001000a */
[----:B------:R-:W-:Y:S01]  /*4ca0*/  FMUL.FTZ R4, R154, -R5 ;  /* 0x800000059a047220 */ /* 0x000fe20000410000 */
[C---:B------:R-:W-:Y:S01]  /*4cb0*/  FFMA.FTZ R195, R141.reuse, R193, R2 ;  /* 0x000000c18dc37223 */ /* 0x040fe20000010002 */
[----:B------:R-:W-:Y:S01]  /*4cc0*/  FFMA.FTZ R2, R141, R206, -R3 ;  /* 0x000000ce8d027223 */ /* 0x000fe20000010803 */
[----:B------:R-:W-:Y:S01]  /*4cd0*/  FMUL.FTZ R14, R156, -R10 ;  /* 0x8000000a9c0e7220 */ /* 0x000fe20000410000 */
[-C--:B------:R-:W-:Y:S01]  /*4ce0*/  FFMA.FTZ R6, R155, R7.reuse, -R4 ;  /* 0x000000079b067223 */ /* 0x080fe20000010804 */
[----:B------:R-:W-:Y:S01]  /*4cf0*/  FMUL.FTZ R4, R154, -R7 ;  /* 0x800000079a047220 */ /* 0x000fe20000410000 */
[----:B------:R-:W-:Y:S01]  /*4d00*/  FADD.FTZ R209, R209, R2 ;  /* 0x00000002d1d17221 */ /* 0x000fe20000010000 */
[----:B------:R-:W-:Y:S01]  /*4d10*/  FADD.FTZ R195, RZ, R195 ;  /* 0x000000c3ffc37221 */ /* 0x000fe20000010000 */
[-C--:B------:R-:W-:Y:S01]  /*4d20*/  FFMA.FTZ R14, R157, R8.reuse, -R14 ;  /* 0x000000089d0e7223 */ /* 0x080fe2000001080e */
[----:B------:R-:W-:Y:S01]  /*4d30*/  FFMA.FTZ R12, R155, R5, R4 ;  /* 0x000000059b0c7223 */ /* 0x000fe20000010004 */
[----:B------:R-:W-:Y:S01]  /*4d40*/  FMUL.FTZ R4, R138, R209 ;  /* 0x000000d18a047220 */ /* 0x000fe20000410000 */
[----:B------:R-:W-:Y:S01]  /*4d50*/  FMUL.FTZ R8, R156, -R8 ;  /* 0x800000089c087220 */ /* 0x000fe20000410000 */
[-C--:B------:R-:W-:Y:S01]  /*4d60*/  FMUL.FTZ R2, R138, R195.reuse ;  /* 0x000000c38a027220 */ /* 0x080fe20000410000 */
[----:B------:R-:W-:Y:S01]  /*4d70*/  FADD.FTZ R12, -R165, R12 ;  /* 0x0000000ca50c7221 */ /* 0x000fe20000010100 */
[----:B------:R-:W-:Y:S01]  /*4d80*/  FFMA.FTZ R4, R139, R195, R4 ;  /* 0x000000c38b047223 */ /* 0x000fe20000010004 */
[----:B------:R-:W-:Y:S01]  /*4d90*/  FFMA.FTZ R8, R157, R10, R8 ;  /* 0x0000000a9d087223 */ /* 0x000fe20000010008 */
[----:B------:R-:W-:Y:S01]  /*4da0*/  FADD.FTZ R6, R181, R6 ;  /* 0x00000006b5067221 */ /* 0x000fe20000010000 */
[----:B------:R-:W-:Y:S01]  /*4db0*/  FMUL.FTZ R5, R156, -R12 ;  /* 0x8000000c9c057220 */ /* 0x000fe20000410000 */
[----:B------:R-:W-:Y:S01]  /*4dc0*/  FFMA.FTZ R3, R139, R209, -R2 ;  /* 0x000000d18b037223 */ /* 0x000fe20000010802 */
[----:B------:R-:W-:Y:S01]  /*4dd0*/  FADD.FTZ R18, RZ, R4 ;  /* 0x00000004ff127221 */ /* 0x000fe20000010000 */
[----:B------:R-:W-:Y:S01]  /*4de0*/  FMUL.FTZ R10, R126, -R8 ;  /* 0x800000087e0a7220 */ /* 0x000fe20000410000 */
[-C--:B------:R-:W-:Y:S01]  /*4df0*/  FFMA.FTZ R5, R157, R6.reuse, -R5 ;  /* 0x000000069d057223 */ /* 0x080fe20000010805 */
[----:B------:R-:W-:Y:S01]  /*4e00*/  FMUL.FTZ R6, R156, -R6 ;  /* 0x800000069c067220 */ /* 0x000fe20000410000 */
[----:B------:R-:W-:Y:S01]  /*4e10*/  FADD.FTZ R208, R208, R3 ;  /* 0x00000003d0d07221 */ /* 0x000fe20000010000 */
[----:B------:R-:W-:Y:S01]  /*4e20*/  FMUL.FTZ R2, R136, R18 ;  /* 0x0000001288027220 */ /* 0x000fe20000410000 */
[-C--:B------:R-:W-:Y:S01]  /*4e30*/  FFMA.FTZ R10, R127, R14.reuse, -R10 ;  /* 0x0000000e7f0a7223 */ /* 0x080fe2000001080a */
        /* <DEDUP_REMOVED lines=21> */
[C---:B------:R-:W-:Y:S01]  /*4f90*/  FMUL.FTZ R5, R128.reuse, -R8 ;  /* 0x8000000880057220 */ /* 0x040fe20000410000 */
        /* <DEDUP_REMOVED lines=8> */
[----:B------:R-:W-:Y:S01]  /*5020*/  FMUL.FTZ R4, R132, R204 ;  /* 0x000000cc84047220 */ /* 0x000fe20000410000 */
[----:B------:R-:W-:Y:S01]  /*5030*/  FFMA.FTZ R3, R129, R8, R6 ;  /* 0x0000000881037223 */ /* 0x000fe20000010006 */
[C---:B------:R-:W-:Y:S01]  /*5040*/  FFMA.FTZ R2, R133.reuse, R204, -R2 ;  /* 0x000000cc85027223 */ /* 0x040fe20000010802 */
[----:B------:R-:W-:Y:S01]  /*5050*/  FMUL.FTZ R14, R130, -R10 ;  /* 0x8000000a820e7220 */ /* 0x000fe20000410000 */
        /* <DEDUP_REMOVED lines=34> */
[----:B------:R-:W-:Y:S01]  /*5280*/  FMUL.FTZ R4, R126, R215 ;  /* 0x000000d77e047220 */ /* 0x000fe20000410000 */
[----:B------:R-:W-:Y:S01]  /*5290*/  FFMA.FTZ R7, R133, R6, R8 ;  /* 0x0000000685077223 */ /* 0x000fe20000010008 */
[----:B------:R-:W-:Y:S01]  /*52a0*/  FADD.FTZ R5, R186, R5 ;  /* 0x00000005ba057221 */ /* 0x000fe20000010000 */
[----:B------:R-:W-:Y:S01]  /*52b0*/  FFMA.FTZ R6, R135, R3, -R2 ;  /* 0x0000000387067223 */ /* 0x000fe20000010802 */
[-C--:B------:R-:W-:Y:S01]  /*52c0*/  FMUL.FTZ R2, R126, R201.reuse ;  /* 0x000000c97e027220 */ /* 0x080fe20000410000 */
[C---:B------:R-:W-:Y:S01]  /*52d0*/  FFMA.FTZ R4, R127.reuse, R201, R4 ;  /* 0x000000c97f047223 */ /* 0x040fe20000010004 */
[----:B------:R-:W-:Y:S01]  /*52e0*/  FADD.FTZ R7, -R170, R7 ;  /* 0x00000007aa077221 */ /* 0x000fe20000010100 */
[C---:B------:R-:W-:Y:S01]  /*52f0*/  FMUL.FTZ R12, R134.reuse, -R5 ;  /* 0x80000005860c7220 */ /* 0x040fe20000410000 */
[C---:B------:R-:W-:Y:S01]  /*5300*/  FMUL.FTZ R8, R134.reuse, -R3 ;  /* 0x8000000386087220 */ /* 0x040fe20000410000 */
[----:B------:R-:W-:Y:S01]  /*5310*/  FFMA.FTZ R3, R127, R215, -R2 ;  /* 0x000000d77f037223 */ /* 0x000fe20000010802 */
[----:B------:R-:W-:Y:S01]  /*5320*/  FADD.FTZ R200, RZ, R4 ;  /* 0x00000004ffc87221 */ /* 0x000fe20000010000 */
[-C--:B------:R-:W-:Y:S01]  /*5330*/  FMUL.FTZ R4, R134, -R7.reuse ;  /* 0x8000000786047220 */ /* 0x080fe20000410000 */
[C---:B------:R-:W-:Y:S01]  /*5340*/  FFMA.FTZ R12, R135.reuse, R7, R12 ;  /* 0x00000007870c7223 */ /* 0x040fe2000001000c */
[----:B------:R-:W-:Y:S01]  /*5350*/  FADD.FTZ R212, R212, R3 ;  /* 0x00000003d4d47221 */ /* 0x000fe20000010000 */
[C---:B------:R-:W-:Y:S01]  /*5360*/  FMUL.FTZ R2, R156.reuse, R200 ;  /* 0x000000c89c027220 */ /* 0x040fe20000410000 */
[----:B------:R-:W-:Y:S01]  /*5370*/  FFMA.FTZ R10, R135, R5, -R4 ;  /* 0x00000005870a7223 */ /* 0x000fe20000010804 */
[----:B------:R-:W-:Y:S01]  /*5380*/  FADD.FTZ R12, -R171, R12 ;  /* 0x0000000cab0c7221 */ /* 0x000fe20000010100 */
[----:B------:R-:W-:Y:S01]  /*5390*/  FMUL.FTZ R4, R156, R212 ;  /* 0x000000d49c047220 */ /* 0x000fe20000410000 */
[----:B------:R-:W-:Y:S01]  /*53a0*/  FFMA.FTZ R8, R135, R14, R8 ;  /* 0x0000000e87087223 */ /* 0x000fe20000010008 */
[----:B------:R-:W-:Y:S01]  /*53b0*/  FFMA.FTZ R2, R157, R212, -R2 ;  /* 0x000000d49d027223 */ /* 0x000fe20000010802 */
[----:B------:R-:W-:Y:S01]  /*53c0*/  FADD.FTZ R10, R187, R10 ;  /* 0x0000000abb0a7221 */ /* 0x000fe20000010000 */
        /* <DEDUP_REMOVED lines=13> */
[C---:B------:R-:W-:Y:S01]  /*54a0*/  FFMA.FTZ R4, R155.reuse, R203, R4 ;  /* 0x000000cb9b047223 */ /* 0x040fe20000010004 */
        /* <DEDUP_REMOVED lines=8> */
[C---:B------:R-:W-:Y:S01]  /*5530*/  FMUL.FTZ R2, R152.reuse, R202 ;  /* 0x000000ca98027220 */ /* 0x040fe20000410000 */
[-C--:B------:R-:W-:Y:S01]  /*5540*/  FFMA.FTZ R12, R139, R5.reuse, -R4 ;  /* 0x000000058b0c7223 */ /* 0x080fe20000010804 */
[-C--:B------:R-:W-:Y:S01]  /*5550*/  FMUL.FTZ R4, R152, R216.reuse ;  /* 0x000000d898047220 */ /* 0x080fe20000410000 */
[----:B------:R-:W-:Y:S01]  /*5560*/  FMUL.FTZ R8, R138, -R5 ;  /* 0x800000058a087220 */ /* 0x000fe20000410000 */
[C---:B------:R-:W-:Y:S01]  /*5570*/  FFMA.FTZ R2, R153.reuse, R216, -R2 ;  /* 0x000000d899027223 */ /* 0x040fe20000010802 */
[----:B------:R-:W-:Y:S01]  /*5580*/  MOV R3, UR7 ;  /* 0x0000000700037c02 */ /* 0x000fe20008000f00 */
[----:B------:R-:W-:Y:S01]  /*5590*/  FFMA.FTZ R205, R153, R202, R4 ;  /* 0x000000ca99cd7223 */ /* 0x000fe20000010004 */
[----:B------:R-:W-:Y:S01]  /*55a0*/  FFMA.FTZ R214, R139, R7, R8 ;  /* 0x000000078bd67223 */ /* 0x000fe20000010008 */
[----:B------:R-:W-:Y:S01]  /*55b0*/  FADD.FTZ R217, R217, R2 ;  /* 0x00000002d9d97221 */ /* 0x000fe20000010000 */
[----:B------:R-:W-:Y:S01]  /*55c0*/  @!P0 LEA R10, R3, R116, 0x4 ;  /* 0x00000074030a8211 */ /* 0x000fe200078e20ff */
[----:B------:R-:W-:Y:S01]  /*55d0*/  FADD.FTZ R205, RZ, R205 ;  /* 0x000000cdffcd7221 */ /* 0x000fe20000010000 */
[----:B------:R-:W-:Y:S01]  /*55e0*/  FADD.FTZ R9, -R173, R214 ;  /* 0x000000d6ad097221 */ /* 0x000fe20000010100 */
[C---:B------:R-:W-:Y:S01]  /*55f0*/  FMUL.FTZ R8, R150.reuse, R217 ;  /* 0x000000d996087220 */ /* 0x040fe20000410000 */
[----:B------:R-:W-:Y:S01]  /*5600*/  FADD.FTZ R12, R189, R12 ;  /* 0x0000000cbd0c7221 */ /* 0x000fe20000010000 */
[----:B------:R-:W-:Y:S01]  /*5610*/  FMUL.FTZ R2, R150, R205 ;  /* 0x000000cd96027220 */ /* 0x000fe20000410000 */
[----:B------:R-:W-:Y:S01]  /*5620*/  FMUL.FTZ R220, R140, -R9 ;  /* 0x800000098cdc7220 */ /* 0x000fe20000410000 */
[C---:B------:R-:W-:Y:S01]  /*5630*/  FFMA.FTZ R8, R151.reuse, R205, R8 ;  /* 0x000000cd97087223 */ /* 0x040fe20000010008 */
[----:B------:R-:W-:Y:S01]  /*5640*/  FMUL.FTZ R14, R138, -R14 ;  /* 0x8000000e8a0e7220 */ /* 0x000fe20000410000 */
[----:B------:R-:W-:Y:S01]  /*5650*/  FFMA.FTZ R3, R151, R217, -R2 ;  /* 0x000000d997037223 */ /* 0x000fe20000010802 */
[-C--:B------:R-:W-:Y:S01]  /*5660*/  FFMA.FTZ R13, R141, R12.reuse, -R220 ;  /* 0x0000000c8d0d7223 */ /* 0x080fe200000108dc */
[----:B------:R-:W-:Y:S01]  /*5670*/  FADD.FTZ R214, RZ, R8 ;  /* 0x00000008ffd67221 */ /* 0x000fe20000010000 */
[----:B------:R-:W-:Y:S01]  /*5680*/  FMUL.FTZ R8, R140, -R12 ;  /* 0x8000000c8c087220 */ /* 0x000fe20000410000 */
[----:B------:R-:W-:Y:S01]  /*5690*/  FADD.FTZ R218, R218, R3 ;  /* 0x00000003dada7221 */ /* 0x000fe20000010000 */
[----:B------:R-:W-:Y:S01]  /*56a0*/  FFMA.FTZ R14, R139, R6, R14 ;  /* 0x000000068b0e7223 */ /* 0x000fe2000001000e */
[----:B------:R-:W-:Y:S01]  /*56b0*/  FMUL.FTZ R2, R148, R214 ;  /* 0x000000d694027220 */ /* 0x000fe20000410000 */
[----:B------:R-:W-:Y:S01]  /*56c0*/  FMUL.FTZ R12, R140, -R11 ;  /* 0x8000000b8c0c7220 */ /* 0x000fe20000410000 */
[-C--:B------:R-:W-:Y:S01]  /*56d0*/  FMUL.FTZ R3, R148, R218.reuse ;  /* 0x000000da94037220 */ /* 0x080fe20000410000 */
[----:B------:R-:W-:Y:S01]  /*56e0*/  FFMA.FTZ R15, R141, R9, R8 ;  /* 0x000000098d0f7223 */ /* 0x000fe20000010008 */
[----:B------:R-:W-:Y:S01]  /*56f0*/  FFMA.FTZ R2, R149, R218, -R2 ;  /* 0x000000da95027223 */ /* 0x000fe20000010802 */
[----:B------:R-:W-:Y:S01]  /*5700*/  FFMA.FTZ R9, R141, R14, R12 ;  /* 0x0000000e8d097223 */ /* 0x000fe2000001000c */
[----:B------:R-:W-:Y:S01]  /*5710*/  FFMA.FTZ R3, R149, R214, R3 ;  /* 0x000000d695037223 */ /* 0x000fe20000010003 */
[----:B------:R-:W-:Y:S01]  /*5720*/  HFMA2.MMA R5, -RZ, RZ, 0, 0 ;  /* 0x00000000ff057435 */ /* 0x000fe200000001ff */
[----:B------:R-:W-:Y:S01]  /*5730*/  FADD.FTZ R219, R219, R2 ;  /* 0x00000002dbdb7221 */ /* 0x000fe20000010000 */
[----:B------:R-:W-:Y:S01]  /*5740*/  MOV R4, 0x3f800000 ;  /* 0x3f80000000047802 */ /* 0x000fe20000000f00 */
[----:B------:R-:W-:Y:S01]  /*5750*/  FADD.FTZ R221, RZ, R3 ;  /* 0x00000003ffdd7221 */ /* 0x000fe20000010000 */
[----:B------:R-:W-:Y:S01]  /*5760*/  CS2R R6, SRZ ;  /* 0x0000000000067805 */ /* 0x000fe2000001ff00 */
[----:B------:R-:W-:Y:S01]  /*5770*/  FMUL.FTZ R12, R146, R219 ;  /* 0x000000db920c7220 */ /* 0x000fe20000410000 */
[----:B------:R-:W-:Y:S01]  /*5780*/  FMUL.FTZ R8, R140, -R14 ;  /* 0x8000000e8c087220 */ /* 0x000fe20000410000 */
[----:B------:R-:W-:-:S02]  /*5790*/  FMUL.FTZ R2, R146, R221 ;  /* 0x000000dd92027220 */ /* 0x000fc40000410000 */
[C---:B------:R-:W-:Y:S01]  /*57a0*/  FFMA.FTZ R12, R147.reuse, R221, R12 ;  /* 0x000000dd930c7223 */ /* 0x040fe2000001000c */
[----:B------:R0:W1:Y:S01]  /*57b0*/  @!P0 LDS.128 R4, [R10+0x22b0] ;  /* 0x0022b0000a048984 */ /* 0x0000620000000c00 */
[----:B------:R-:W-:Y:S01]  /*57c0*/  FFMA.FTZ R3, R147, R219, -R2 ;  /* 0x000000db93037223 */ /* 0x000fe20000010802 */
[----:B------:R-:W-:Y:S01]  /*57d0*/  FFMA.FTZ R8, R141, R11, -R8 ;  /* 0x0000000b8d087223 */ /* 0x000fe20000010808 */
[----:B------:R-:W-:Y:S01]  /*57e0*/  FADD.FTZ R220, RZ, R12 ;  /* 0x0000000cffdc7221 */ /* 0x000fe20000010000 */
[----:B------:R-:W-:Y:S01]  /*57f0*/  FADD.FTZ R11, -R174, R15 ;  /* 0x0000000fae0b7221 */ /* 0x000fe20000010100 */
[----:B------:R-:W-:Y:S02]  /*5800*/  FADD.FTZ R192, R192, R3 ;  /* 0x00000003c0c07221 */ /* 0x000fe40000010000 */
[----:B------:R-:W-:Y:S01]  /*5810*/  FMUL.FTZ R2, R144, R220 ;  /* 0x000000dc90027220 */ /* 0x000fe20000410000 */
[----:B0-----:R-:W-:Y:S01]  /*5820*/  FADD.FTZ R10, R190, R13 ;  /* 0x0000000dbe0a7221 */ /* 0x001fe20000010000 */
[----:B------:R-:W-:-:S02]  /*5830*/  FMUL.FTZ R3, R144, R192 ;  /* 0x000000c090037220 */ /* 0x000fc40000410000 */
[C---:B------:R-:W-:Y:S02]  /*5840*/  FFMA.FTZ R2, R145.reuse, R192, -R2 ;  /* 0x000000c091027223 */ /* 0x040fe40000010802 */
[----:B------:R0:W-:Y:S01]  /*5850*/  STS.128 [R158+0xcb0], R8 ;  /* 0x000cb0089e007388 */ /* 0x0001e20000000c00 */
[----:B------:R-:W-:Y:S01]  /*5860*/  FFMA.FTZ R3, R145, R220, R3 ;  /* 0x000000dc91037223 */ /* 0x000fe20000010003 */
[----:B------:R-:W-:-:S03]  /*5870*/  FADD.FTZ R223, R191, R2 ;  /* 0x00000002bfdf7221 */ /* 0x000fc60000010000 */
[----:B------:R-:W-:Y:S01]  /*5880*/  FADD.FTZ R191, RZ, R3 ;  /* 0x00000003ffbf7221 */ /* 0x000fe20000010000 */
[----:B------:R-:W-:Y:S06]  /*5890*/  BAR.SYNC.DEFER_BLOCKING 0x0 ;  /* 0x0000000000007b1d */ /* 0x000fec0000010000 */
[----:B------:R-:W-:Y:S05]  /*58a0*/  @P2 BRA `(.L_x_6262) ;  /* 0x0000000800b42947 */ /* 0x000fea0003800000 */
[----:B------:R-:W-:Y:S01]  /*58b0*/  LEA R222, R119, R116, 0x5 ;  /* 0x0000007477de7211 */ /* 0x000fe200078e28ff */
[----:B------:R-:W-:Y:S01]  /*58c0*/  UMOV UR44, 0xffffffff ;  /* 0xffffffff002c7882 */ /* 0x000fe20000000000 */
[----:B------:R-:W-:-:S03]  /*58d0*/  ISETP.NE.AND P0, PT, R198, 0x1f, PT ;  /* 0x0000001fc600780c */ /* 0x000fc60003f05270 */
[----:B------:R-:W-:Y:S04]  /*58e0*/  LDS.128 R12, [R222+0xcb0] ;  /* 0x000cb000de0c7984 */ /* 0x000fe80000000c00 */
[----:B0-----:R-:W0:Y:S02]  /*58f0*/  LDS.128 R8, [R222+0xcc0] ;  /* 0x000cc000de087984 */ /* 0x001e240000000c00 */
[C---:B0-----:R-:W-:Y:S01]  /*5900*/  FMUL.FTZ R225, R13.reuse, R11 ;  /* 0x0000000b0de17220 */ /* 0x041fe20000410000 */
[C---:B------:R-:W-:Y:S01]  /*5910*/  FMUL.FTZ R224, R13.reuse, R10 ;  /* 0x0000000a0de07220 */ /* 0x040fe20000410000 */
[C---:B------:R-:W-:Y:S01]  /*5920*/  FMUL.FTZ R3, R13.reuse, R9 ;  /* 0x000000090d037220 */ /* 0x040fe20000410000 */
[----:B------:R-:W-:Y:S01]  /*5930*/  FMUL.FTZ R2, R13, R8 ;  /* 0x000000080d027220 */ /* 0x000fe20000410000 */
[C---:B------:R-:W-:Y:S01]  /*5940*/  FFMA.FTZ R13, R12.reuse, R10, -R225 ;  /* 0x0000000a0c0d7223 */ /* 0x040fe200000108e1 */
[C---:B------:R-:W-:Y:S01]  /*5950*/  FFMA.FTZ R224, R12.reuse, R11, R224 ;  /* 0x0000000b0ce07223 */ /* 0x040fe200000100e0 */
[C---:B------:R-:W-:Y:S01]  /*5960*/  FFMA.FTZ R225, R12.reuse, R8, -R3 ;  /* 0x000000080ce17223 */ /* 0x040fe20000010803 */
[----:B------:R-:W-:Y:S01]  /*5970*/  FFMA.FTZ R226, R12, R9, R2 ;  /* 0x000000090ce27223 */ /* 0x000fe20000010002 */
        /* <DEDUP_REMOVED lines=8> */
.L_x_6343:
        /* <DEDUP_REMOVED lines=14> */
.L_x_6265:
[----:B------:R-:W-:Y:S05]  /*5ae0*/  BSYNC B0 ;  /* 0x0000000000007941 */ /* 0x000fea0003800000 */
.L_x_6264:
[----:B------:R-:W-:-:S03]  /*5af0*/  UMOV UR44, 0xffffffff ;  /* 0xffffffff002c7882 */ /* 0x000fc60000000000 */
[----:B------:R-:W-:Y:S05]  /*5b00*/  BRA.DIV UR44, `(.L_x_6266) ;  /* 0x0000005a2ccc7947 */ /* 0x000fea000b800000 */
[----:B--2---:R2:W1:Y:S04]  /*5b10*/  SHFL.DOWN PT, R3, R225, 0x2, 0x1f ;  /* 0x08401f00e1037f89 */ /* 0x00446800000e0000 */
[----:B---3--:R2:W3:Y:S04]  /*5b20*/  SHFL.DOWN PT, R12, R226, 0x2, 0x1f ;  /* 0x08401f00e20c7f89 */ /* 0x0084e800000e0000 */
[----:B0-----:R2:W0:Y:S04]  /*5b30*/  SHFL.DOWN PT, R13, R224, 0x2, 0x1f ;  /* 0x08401f00e00d7f89 */ /* 0x00142800000e0000 */
[----:B----4-:R2:W4:Y:S02]  /*5b40*/  SHFL.DOWN PT, R14, R15, 0x2, 0x1f ;  /* 0x08401f000f0e7f89 */ /* 0x01052400000e0000 */
.L_x_6349:
[----:B------:R-:W-:Y:S01]  /*5b50*/  BSSY B0, `(.L_x_6267) ;  /* 0x000000e000007945 */ /* 0x000fe20003800000 */
[----:B------:R-:W-:-:S03]  /*5b60*/  ISETP.GT.U32.AND P0, PT, R198, 0x1b, PT ;  /* 0x0000001bc600780c */ /* 0x000fc60003f04070 */
[----:B------:R-:W-:Y:S10]  /*5b70*/  @P1 BRA `(.L_x_6268) ;  /* 0x00000000002c1947 */ /* 0x000ff40003800000 */
[C---:B----4-:R-:W-:Y:S01]  /*5b80*/  FMUL.FTZ R228, R226.reuse, R14 ;  /* 0x0000000ee2e47220 */ /* 0x050fe20000410000 */
[C---:B---3--:R-:W-:Y:S01]  /*5b90*/  FMUL.FTZ R2, R226.reuse, R12 ;  /* 0x0000000ce2027220 */ /* 0x048fe20000410000 */
[CC--:B0-----:R-:W-:Y:S02]  /*5ba0*/  FMUL.FTZ R229, R226.reuse, R13.reuse ;  /* 0x0000000de2e57220 */ /* 0x0c1fe40000410000 */
[C---:B------:R-:W-:Y:S01]  /*5bb0*/  FFMA.FTZ R227, R225.reuse, R13, -R228 ;  /* 0x0000000de1e37223 */ /* 0x040fe200000108e4 */
[-C--:B-1----:R-:W-:Y:S01]  /*5bc0*/  FMUL.FTZ R13, R226, R3.reuse ;  /* 0x00000003e20d7220 */ /* 0x082fe20000410000 */
[C---:B------:R-:W-:Y:S01]  /*5bd0*/  FFMA.FTZ R2, R225.reuse, R3, -R2 ;  /* 0x00000003e1027223 */ /* 0x040fe20000010802 */
[C---:B------:R-:W-:Y:S01]  /*5be0*/  FFMA.FTZ R14, R225.reuse, R14, R229 ;  /* 0x0000000ee10e7223 */ /* 0x040fe200000100e5 */
[----:B--2---:R-:W-:Y:S01]  /*5bf0*/  FADD.FTZ R224, R224, R227 ;  /* 0x000000e3e0e07221 */ /* 0x004fe20000010000 */
[----:B------:R-:W-:Y:S02]  /*5c00*/  FFMA.FTZ R226, R225, R12, R13 ;  /* 0x0000000ce1e27223 */ /* 0x000fe4000001000d */
[----:B------:R-:W-:Y:S01]  /*5c10*/  FADD.FTZ R15, R15, R14 ;  /* 0x0000000e0f0f7221 */ /* 0x000fe20000010000 */
[----:B------:R-:W-:-:S07]  /*5c20*/  MOV R225, R2 ;  /* 0x0000000200e17202 */ /* 0x000fce0000000f00 */
.L_x_6268:
[----:B------:R-:W-:Y:S05]  /*5c30*/  BSYNC B0 ;  /* 0x0000000000007941 */ /* 0x000fea0003800000 */
.L_x_6267:
[----:B------:R-:W-:-:S03]  /*5c40*/  UMOV UR44, 0xffffffff ;  /* 0xffffffff002c7882 */ /* 0x000fc60000000000 */
[----:B------:R-:W-:Y:S05]  /*5c50*/  BRA.DIV UR44, `(.L_x_6269) ;  /* 0x0000005a2cec7947 */ /* 0x000fea000b800000 */
[----:B-1----:R1:W1:Y:S04]  /*5c60*/  SHFL.DOWN PT, R3, R225, 0x4, 0x1f ;  /* 0x08801f00e1037f89 */ /* 0x00226800000e0000 */
[----:B---3--:R3:W1:Y:S04]  /*5c70*/  SHFL.DOWN PT, R12, R226, 0x4, 0x1f ;  /* 0x08801f00e20c7f89 */ /* 0x00866800000e0000 */
[----:B0-----:R3:W0:Y:S04]  /*5c80*/  SHFL.DOWN PT, R13, R224, 0x4, 0x1f ;  /* 0x08801f00e00d7f89 */ /* 0x00162800000e0000 */
[----:B----4-:R3:W4:Y:S02]  /*5c90*/  SHFL.DOWN PT, R14, R15, 0x4, 0x1f ;  /* 0x08801f000f0e7f89 */ /* 0x01072400000e0000 */
.L_x_6355:
[----:B------:R-:W-:Y:S01]  /*5ca0*/  BSSY B0, `(.L_x_6270) ;  /* 0x000000e000007945 */ /* 0x000fe20003800000 */
[----:B------:R-:W-:-:S03]  /*5cb0*/  ISETP.GT.U32.AND P1, PT, R198, 0x17, PT ;  /* 0x00000017c600780c */ /* 0x000fc60003f24070 */
[----:B------:R-:W-:Y:S10]  /*5cc0*/  @P0 BRA `(.L_x_6271) ;  /* 0x00000000002c0947 */ /* 0x000ff40003800000 */
[C---:B----4-:R-:W-:Y:S01]  /*5cd0*/  FMUL.FTZ R228, R226.reuse, R14 ;  /* 0x0000000ee2e47220 */ /* 0x050fe20000410000 */
[C---:B-1----:R-:W-:Y:S01]  /*5ce0*/  FMUL.FTZ R2, R226.reuse, R12 ;  /* 0x0000000ce2027220 */ /* 0x042fe20000410000 */
[CC--:B0-----:R-:W-:Y:S02]  /*5cf0*/  FMUL.FTZ R229, R226.reuse, R13.reuse ;  /* 0x0000000de2e57220 */ /* 0x0c1fe40000410000 */
[C---:B------:R-:W-:Y:S01]  /*5d00*/  FFMA.FTZ R227, R225.reuse, R13, -R228 ;  /* 0x0000000de1e37223 */ /* 0x040fe200000108e4 */
[-C--:B------:R-:W-:Y:S01]  /*5d10*/  FMUL.FTZ R13, R226, R3.reuse ;  /* 0x00000003e20d7220 */ /* 0x080fe20000410000 */
[C---:B------:R-:W-:Y:S01]  /*5d20*/  FFMA.FTZ R2, R225.reuse, R3, -R2 ;  /* 0x00000003e1027223 */ /* 0x040fe20000010802 */
[C---:B------:R-:W-:Y:S01]  /*5d30*/  FFMA.FTZ R14, R225.reuse, R14, R229 ;  /* 0x0000000ee10e7223 */ /* 0x040fe200000100e5 */
[----:B--23--:R-:W-:Y:S01]  /*5d40*/  FADD.FTZ R224, R224, R227 ;  /* 0x000000e3e0e07221 */ /* 0x00cfe20000010000 */
[----:B------:R-:W-:Y:S02]  /*5d50*/  FFMA.FTZ R226, R225, R12, R13 ;  /* 0x0000000ce1e27223 */ /* 0x000fe4000001000d */
[----:B------:R-:W-:Y:S01]  /*5d60*/  FADD.FTZ R15, R15, R14 ;  /* 0x0000000e0f0f7221 */ /* 0x000fe20000010000 */
[----:B------:R-:W-:-:S07]  /*5d70*/  MOV R225, R2 ;  /* 0x0000000200e17202 */ /* 0x000fce0000000f00 */
.L_x_6271:
[----:B------:R-:W-:Y:S05]  /*5d80*/  BSYNC B0 ;  /* 0x0000000000007941 */ /* 0x000fea0003800000 */
.L_x_6270:
[----:B------:R-:W-:-:S03]  /*5d90*/  UMOV UR44, 0xffffffff ;  /* 0xffffffff002c7882 */ /* 0x000fc60000000000 */
[----:B------:R-:W-:Y:S05]  /*5da0*/  BRA.DIV UR44, `(.L_x_6272) ;  /* 0x0000005e2c0c7947 */ /* 0x000fea000b800000 */
[----:B-1----:R1:W1:Y:S04]  /*5db0*/  SHFL.DOWN PT, R3, R225, 0x8, 0x1f ;  /* 0x09001f00e1037f89 */ /* 0x00226800000e0000 */
[----:B------:R1:W1:Y:S04]  /*5dc0*/  SHFL.DOWN PT, R12, R226, 0x8, 0x1f ;  /* 0x09001f00e20c7f89 */ /* 0x00026800000e0000 */
[----:B0-----:R0:W0:Y:S04]  /*5dd0*/  SHFL.DOWN PT, R13, R224, 0x8, 0x1f ;  /* 0x09001f00e00d7f89 */ /* 0x00102800000e0000 */
[----:B----4-:R4:W0:Y:S02]  /*5de0*/  SHFL.DOWN PT, R14, R15, 0x8, 0x1f ;  /* 0x09001f000f0e7f89 */ /* 0x01082400000e0000 */
.L_x_6361:
[----:B------:R-:W-:Y:S01]  /*5df0*/  BSSY B0, `(.L_x_6273) ;  /* 0x000000e000007945 */ /* 0x000fe20003800000 */
[----:B------:R-:W-:-:S03]  /*5e00*/  ISETP.GT.U32.AND P0, PT, R198, 0xf, PT ;  /* 0x0000000fc600780c */ /* 0x000fc60003f04070 */
[----:B------:R-:W-:Y:S10]  /*5e10*/  @P1 BRA `(.L_x_6274) ;  /* 0x00000000002c1947 */ /* 0x000ff40003800000 */
[C---:B0-----:R-:W-:Y:S01]  /*5e20*/  FMUL.FTZ R228, R226.reuse, R14 ;  /* 0x0000000ee2e47220 */ /* 0x041fe20000410000 */
[C---:B-1----:R-:W-:Y:S01]  /*5e30*/  FMUL.FTZ R2, R226.reuse, R12 ;  /* 0x0000000ce2027220 */ /* 0x042fe20000410000 */
[CC--:B------:R-:W-:Y:S02]  /*5e40*/  FMUL.FTZ R229, R226.reuse, R13.reuse ;  /* 0x0000000de2e57220 */ /* 0x0c0fe40000410000 */
[C---:B------:R-:W-:Y:S01]  /*5e50*/  FFMA.FTZ R227, R225.reuse, R13, -R228 ;  /* 0x0000000de1e37223 */ /* 0x040fe200000108e4 */
[-C--:B------:R-:W-:Y:S01]  /*5e60*/  FMUL.FTZ R13, R226, R3.reuse ;  /* 0x00000003e20d7220 */ /* 0x080fe20000410000 */
[C---:B------:R-:W-:Y:S01]  /*5e70*/  FFMA.FTZ R2, R225.reuse, R3, -R2 ;  /* 0x00000003e1027223 */ /* 0x040fe20000010802 */
[C---:B------:R-:W-:Y:S01]  /*5e80*/  FFMA.FTZ R14, R225.reuse, R14, R229 ;  /* 0x0000000ee10e7223 */ /* 0x040fe200000100e5 */
[----:B--23--:R-:W-:Y:S01]  /*5e90*/  FADD.FTZ R224, R224, R227 ;  /* 0x000000e3e0e07221 */ /* 0x00cfe20000010000 */
[----:B------:R-:W-:Y:S02]  /*5ea0*/  FFMA.FTZ R226, R225, R12, R13 ;  /* 0x0000000ce1e27223 */ /* 0x000fe4000001000d */
[----:B----4-:R-:W-:Y:S01]  /*5eb0*/  FADD.FTZ R15, R15, R14 ;  /* 0x0000000e0f0f7221 */ /* 0x010fe20000010000 */
[----:B------:R-:W-:-:S07]  /*5ec0*/  MOV R225, R2 ;  /* 0x0000000200e17202 */ /* 0x000fce0000000f00 */
.L_x_6274:
[----:B------:R-:W-:Y:S05]  /*5ed0*/  BSYNC B0 ;  /* 0x0000000000007941 */ /* 0x000fea0003800000 */
.L_x_6273:
[----:B------:R-:W-:-:S03]  /*5ee0*/  UMOV UR44, 0xffffffff ;  /* 0xffffffff002c7882 */ /* 0x000fc60000000000 */
[----:B------:R-:W-:Y:S05]  /*5ef0*/  BRA.DIV UR44, `(.L_x_6275) ;  /* 0x0000005e2c2c7947 */ /* 0x000fea000b800000 */
[----:B-1----:R1:W1:Y:S04]  /*5f00*/  SHFL.DOWN PT, R3, R225, 0x10, 0x1f ;  /* 0x0a001f00e1037f89 */ /* 0x00226800000e0000 */
[----:B------:R1:W1:Y:S04]  /*5f10*/  SHFL.DOWN PT, R12, R226, 0x10, 0x1f ;  /* 0x0a001f00e20c7f89 */ /* 0x00026800000e0000 */
[----:B0-----:R0:W0:Y:S04]  /*5f20*/  SHFL.DOWN PT, R13, R224, 0x10, 0x1f ;  /* 0x0a001f00e00d7f89 */ /* 0x00102800000e0000 */
[----:B------:R0:W0:Y:S02]  /*5f30*/  SHFL.DOWN PT, R14, R15, 0x10, 0x1f ;  /* 0x0a001f000f0e7f89 */ /* 0x00002400000e0000 */
.L_x_6367:
[----:B------:R-:W-:Y:S01]  /*5f40*/  BSSY B0, `(.L_x_6276) ;  /* 0x000000e000007945 */ /* 0x000fe20003800000 */
[----:B------:R-:W-:-:S03]  /*5f50*/  ISETP.NE.AND P1, PT, R119, 0x1f, PT ;  /* 0x0000001f7700780c */ /* 0x000fc60003f25270 */
        /* <DEDUP_REMOVED lines=12> */
.L_x_6277:
[----:B------:R-:W-:Y:S05]  /*6020*/  BSYNC B0 ;  /* 0x0000000000007941 */ /* 0x000fea0003800000 */
.L_x_6276:
        /* <DEDUP_REMOVED lines=8> */
[----:B------:R-:W0:Y:S01]  /*60b0*/  SHFL.DOWN PT, R239, R15, 0x1, 0x1f ;  /* 0x08201f000fef7f89 */ /* 0x000e2200000e0000 */
[-C--:B-1----:R-:W-:Y:S01]  /*60c0*/  FMUL.FTZ R3, R7, R238.reuse ;  /* 0x000000ee07037220 */ /* 0x082fe20000410000 */
[----:B------:R-:W-:-:S02]  /*60d0*/  FMUL.FTZ R2, R6, R238 ;  /* 0x000000ee06027220 */ /* 0x000fc40000410000 */
[----:B------:R-:W1:Y:S01]  /*60e0*/  SHFL.IDX PT, R228, R6, RZ, 0x1f ;  /* 0x00001fff06e47589 */ /* 0x000e6200000e0000 */
[-C--:B-----5:R-:W-:Y:S01]  /*60f0*/  FFMA.FTZ R234, R6, R232.reuse, -R3 ;  /* 0x000000e806ea7223 */ /* 0x0a0fe20000010803 */
[----:B------:R-:W-:Y:S02]  /*6100*/  FFMA.FTZ R233, R7, R232, R2 ;  /* 0x000000e807e97223 */ /* 0x000fe40000010002 */
[----:B------:R-:W0:Y:S04]  /*6110*/  SHFL.IDX PT, R229, R7, RZ, 0x1f ;  /* 0x00001fff07e57589 */ /* 0x000e2800000e0000 */
[----:B------:R-:W0:Y:S04]  /*6120*/  SHFL.IDX PT, R240, R4, RZ, 0x1f ;  /* 0x00001fff04f07589 */ /* 0x000e2800000e0000 */
[----:B------:R-:W0:Y:S04]  /*6130*/  SHFL.IDX PT, R227, R5, RZ, 0x1f ;  /* 0x00001fff05e37589 */ /* 0x000e2800000e0000 */
[----:B------:R2:W0:Y:S02]  /*6140*/  SHFL.DOWN PT, R235, R225, 0x1, 0x1f ;  /* 0x08201f00e1eb7f89 */ /* 0x00042400000e0000 */
[-C--:B--2---:R-:W-:Y:S01]  /*6150*/  FMUL.FTZ R225, R5, R238.reuse ;  /* 0x000000ee05e17220 */ /* 0x084fe20000410000 */
[----:B-1----:R-:W-:-:S07]  /*6160*/  FMUL.FTZ R238, R4, R238 ;  /* 0x000000ee04ee7220 */ /* 0x002fce0000410000 */
.L_x_6381:
[----:B------:R-:W-:Y:S01]  /*6170*/  BSSY B0, `(.L_x_6279) ;  /* 0x0000010000007945 */ /* 0x000fe20003800000 */
[----:B0-----:R-:W-:Y:S02]  /*6180*/  MOV R12, R240 ;  /* 0x000000f0000c7202 */ /* 0x001fe40000000f00 */
[----:B------:R-:W-:Y:S02]  /*6190*/  MOV R13, R227 ;  /* 0x000000e3000d7202 */ /* 0x000fe40000000f00 */
[----:B------:R-:W-:Y:S02]  /*61a0*/  MOV R14, R228 ;  /* 0x000000e4000e7202 */ /* 0x000fe40000000f00 */
[----:B---34-:R-:W-:Y:S01]  /*61b0*/  MOV R15, R229 ;  /* 0x000000e5000f7202 */ /* 0x018fe20000000f00 */
        /* <DEDUP_REMOVED lines=10> */
[----:B------:R-:W-:-:S07]  /*6260*/  FADD.FTZ R15, R239, R224 ;  /* 0x000000e0ef0f7221 */ /* 0x000fce0000010000 */
.L_x_6280:
[----:B------:R-:W-:Y:S05]  /*6270*/  BSYNC B0 ;  /* 0x0000000000007941 */ /* 0x000fea0003800000 */
.L_x_6279:
        /* <DEDUP_REMOVED lines=10> */
[----:B------:R2:W-:Y:S01]  /*6320*/  STS.128 [R222+0xcc0], R12 ;  /* 0x000cc00cde007388 */ /* 0x0005e20000000c00 */
[-C--:B------:R-:W-:Y:S01]  /*6330*/  FFMA.FTZ R4, R4, R232.reuse, -R225 ;  /* 0x000000e804047223 */ /* 0x080fe200000108e1 */
[----:B------:R-:W-:Y:S01]  /*6340*/  FFMA.FTZ R5, R5, R232, R238 ;  /* 0x000000e805057223 */ /* 0x000fe200000100ee */
[----:B------:R-:W-:Y:S01]  /*6350*/  FADD.FTZ R6, R231, R234 ;  /* 0x000000eae7067221 */ /* 0x000fe20000010000 */
[----:B------:R2:W-:Y:S01]  /*6360*/  STS.128 [R222+0xcb0], R8 ;  /* 0x000cb008de007388 */ /* 0x0005e20000000c00 */
[----:B------:R-:W-:-:S07]  /*6370*/  FADD.FTZ R7, R230, R233 ;  /* 0x000000e9e6077221 */ /* 0x000fce0000010000 */
.L_x_6262:
[----:B------:R-:W-:Y:S05]  /*6380*/  WARPSYNC.ALL ;  /* 0x0000000000007948 */ /* 0x000fea0003800000 */
[----:B------:R-:W-:Y:S01]  /*6390*/  BAR.SYNC.DEFER_BLOCKING 0x0 ;  /* 0x0000000000007b1d */ /* 0x000fe20000010000 */
[----:B------:R-:W-:Y:S02]  /*63a0*/  ISETP.NE.AND P2, PT, R119, RZ, PT ;  /* 0x000000ff7700720c */ /* 0x000fe40003f45270 */
[----:B--2---:R-:W-:Y:S02]  /*63b0*/  MOV R13, UR7 ;  /* 0x00000007000d7c02 */ /* 0x004fe40008000f00 */
        /* <DEDUP_REMOVED lines=40> */
[----:B------:R-:W-:Y:S01]  /*6640*/  FMUL.FTZ R152, R152, -R179 ;  /* 0x800000b398987220 */ /* 0x000fe20000410000 */
[----:B------:R-:W-:Y:S02]  /*6650*/  FMUL.FTZ R144, R24, R163 ;  /* 0x000000a318907220 */ /* 0x000fe40000410000 */
        /* <DEDUP_REMOVED lines=22> */
[----:B------:R-:W-:Y:S01]  /*67c0*/  FFMA.FTZ R3, R0, R206, RZ ;  /* 0x000000ce00037223 */ /* 0x000fe200000100ff */
[----:B------:R-:W-:Y:S01]  /*67d0*/  FMUL.FTZ R149, R200, R147 ;  /* 0x00000093c8957220 */ /* 0x000fe20000410000 */
[----:B------:R-:W-:Y:S01]  /*67e0*/  FADD.FTZ R167, -R167, R8 ;  /* 0x00000008a7a77221 */ /* 0x000fe20000010100 */
[----:B------:R-:W-:Y:S01]  /*67f0*/  FADD.FTZ R183, R183, R2 ;  /* 0x00000002b7b77221 */ /* 0x000fe20000010000 */
[----:B------:R-:W-:-:S02]  /*6800*/  FFMA.FTZ R8, R50, R209, R3 ;  /* 0x000000d132087223 */ /* 0x000fc40000010003 */
[C---:B------:R-:W-:Y:S01]  /*6810*/  FMUL.FTZ R2, R128.reuse, -R167 ;  /* 0x800000a780027220 */ /* 0x040fe20000410000 */
[-C--:B------:R-:W-:Y:S01]  /*6820*/  FMUL.FTZ R128, R128, -R183.reuse ;  /* 0x800000b780807220 */ /* 0x080fe20000410000 */
[----:B------:R-:W-:Y:S02]  /*6830*/  FFMA.FTZ R9, R49, R208, R8 ;  /* 0x000000d031097223 */ /* 0x000fe40000010008 */
[C---:B------:R-:W-:Y:S01]  /*6840*/  FFMA.FTZ R3, R129.reuse, R183, -R2 ;  /* 0x000000b781037223 */ /* 0x040fe20000010802 */
[----:B------:R-:W-:Y:S01]  /*6850*/  FFMA.FTZ R129, R129, R167, R128 ;  /* 0x000000a781817223 */ /* 0x000fe20000010080 */
[----:B------:R-:W-:Y:S01]  /*6860*/  FFMA.FTZ R8, R48, R211, R9 ;  /* 0x000000d330087223 */ /* 0x000fe20000010009 */
[----:B------:R-:W-:Y:S01]  /*6870*/  FFMA.FTZ R9, R0, -R193, RZ ;  /* 0x800000c100097223 */ /* 0x000fe200000100ff */
[----:B------:R-:W-:Y:S01]  /*6880*/  FADD.FTZ R184, R184, R3 ;  /* 0x00000003b8b87221 */ /* 0x000fe20000010000 */
[----:B------:R-:W-:Y:S01]  /*6890*/  FADD.FTZ R168, -R168, R129 ;  /* 0x00000081a8a87221 */ /* 0x000fe20000010100 */
[----:B------:R-:W-:Y:S01]  /*68a0*/  FFMA.FTZ R11, R47, R204, R8 ;  /* 0x000000cc2f0b7223 */ /* 0x000fe20000010008 */
[----:B------:R-:W-:Y:S01]  /*68b0*/  FFMA.FTZ R10, R50, -R195, R9 ;  /* 0x800000c3320a7223 */ /* 0x000fe20000010009 */
[C---:B------:R-:W-:Y:S01]  /*68c0*/  FMUL.FTZ R2, R130.reuse, -R184 ;  /* 0x800000b882027220 */ /* 0x040fe20000410000 */
[----:B------:R-:W-:Y:S01]  /*68d0*/  FMUL.FTZ R3, R130, -R168 ;  /* 0x800000a882037220 */ /* 0x000fe20000410000 */
[----:B------:R-:W-:-:S02]  /*68e0*/  FFMA.FTZ R12, R46, R213, R11 ;  /* 0x000000d52e0c7223 */ /* 0x000fc4000001000b */
[C---:B------:R-:W-:Y:S01]  /*68f0*/  FFMA.FTZ R8, R131.reuse, R168, R2 ;  /* 0x000000a883087223 */ /* 0x040fe20000010002 */
[----:B------:R-:W-:Y:S01]  /*6900*/  FFMA.FTZ R2, R131, R184, -R3 ;  /* 0x000000b883027223 */ /* 0x000fe20000010803 */
[----:B------:R-:W-:Y:S01]  /*6910*/  FFMA.FTZ R3, R49, -R18, R10 ;  /* 0x8000001231037223 */ /* 0x000fe2000001000a */
[----:B-1----:R-:W-:Y:S01]  /*6920*/  FFMA.FTZ R5, R45, R210, R12 ;  /* 0x000000d22d057223 */ /* 0x002fe2000001000c */
[----:B------:R-:W-:Y:S01]  /*6930*/  FADD.FTZ R169, -R169, R8 ;  /* 0x00000008a9a97221 */ /* 0x000fe20000010100 */
[----:B------:R-:W-:Y:S01]  /*6940*/  FADD.FTZ R185, R185, R2 ;  /* 0x00000002b9b97221 */ /* 0x000fe20000010000 */
[----:B------:R-:W-:Y:S01]  /*6950*/  FFMA.FTZ R4, R48, -R19, R3 ;  /* 0x8000001330047223 */ /* 0x000fe20000010003 */
[----:B------:R-:W-:Y:S01]  /*6960*/  FFMA.FTZ R6, R44, R215, R5 ;  /* 0x000000d72c067223 */ /* 0x000fe20000010005 */
[C---:B------:R-:W-:Y:S01]  /*6970*/  FMUL.FTZ R2, R132.reuse, -R169 ;  /* 0x800000a984027220 */ /* 0x040fe20000410000 */
[-C--:B------:R-:W-:Y:S01]  /*6980*/  FMUL.FTZ R132, R132, -R185.reuse ;  /* 0x800000b984847220 */ /* 0x080fe20000410000 */
[----:B------:R-:W-:Y:S01]  /*6990*/  FFMA.FTZ R5, R47, -R196, R4 ;  /* 0x800000c42f057223 */ /* 0x000fe20000010004 */
[----:B------:R-:W-:Y:S01]  /*69a0*/  FFMA.FTZ R7, R43, R212, R6 ;  /* 0x000000d42b077223 */ /* 0x000fe20000010006 */
[C---:B------:R-:W-:Y:S01]  /*69b0*/  FFMA.FTZ R3, R133.reuse, R185, -R2 ;  /* 0x000000b985037223 */ /* 0x040fe20000010802 */
[----:B------:R-:W-:Y:S01]  /*69c0*/  FFMA.FTZ R133, R133, R169, R132 ;  /* 0x000000a985857223 */ /* 0x000fe20000010084 */
[----:B------:R-:W-:Y:S01]  /*69d0*/  FFMA.FTZ R4, R46, -R197, R5 ;  /* 0x800000c52e047223 */ /* 0x000fe20000010005 */
[----:B------:R-:W-:Y:S01]  /*69e0*/  FFMA.FTZ R6, R42, R207, R7 ;  /* 0x000000cf2a067223 */ /* 0x000fe20000010007 */
[----:B------:R-:W-:Y:S01]  /*69f0*/  FADD.FTZ R186, R186, R3 ;  /* 0x00000003baba7221 */ /* 0x000fe20000010000 */
[----:B------:R-:W-:Y:S01]  /*6a00*/  FADD.FTZ R170, -R170, R133 ;  /* 0x00000085aaaa7221 */ /* 0x000fe20000010100 */
[----:B------:R-:W-:Y:S01]  /*6a10*/  FFMA.FTZ R5, R45, -R194, R4 ;  /* 0x800000c22d057223 */ /* 0x000fe20000010004 */
[----:B------:R-:W-:Y:S01]  /*6a20*/  FFMA.FTZ R7, R41, R216, R6 ;  /* 0x000000d829077223 */ /* 0x000fe20000010006 */
[C---:B------:R-:W-:Y:S01]  /*6a30*/  FMUL.FTZ R2, R134.reuse, -R186 ;  /* 0x800000ba86027220 */ /* 0x040fe20000410000 */
[-C--:B------:R-:W-:Y:S01]  /*6a40*/  FMUL.FTZ R3, R134, -R170.reuse ;  /* 0x800000aa86037220 */ /* 0x080fe20000410000 */
[----:B------:R-:W-:Y:S01]  /*6a50*/  FFMA.FTZ R6, R44, -R201, R5 ;  /* 0x800000c92c067223 */ /* 0x000fe20000010005 */
[----:B------:R-:W-:Y:S01]  /*6a60*/  FFMA.FTZ R8, R40, R217, R7 ;  /* 0x000000d928087223 */ /* 0x000fe20000010007 */
[C---:B------:R-:W-:Y:S01]  /*6a70*/  FFMA.FTZ R4, R135.reuse, R170, R2 ;  /* 0x000000aa87047223 */ /* 0x040fe20000010002 */
[----:B------:R-:W-:Y:S01]  /*6a80*/  FFMA.FTZ R2, R135, R186, -R3 ;  /* 0x000000ba87027223 */ /* 0x000fe20000010803 */
[----:B------:R-:W-:Y:S01]  /*6a90*/  FFMA.FTZ R3, R43, -R200, R6 ;  /* 0x800000c82b037223 */ /* 0x000fe20000010006 */
[----:B------:R-:W-:Y:S01]  /*6aa0*/  FFMA.FTZ R5, R39, R218, R8 ;  /* 0x000000da27057223 */ /* 0x000fe20000010008 */
[----:B------:R-:W-:Y:S01]  /*6ab0*/  FADD.FTZ R171, -R171, R4 ;  /* 0x00000004abab7221 */ /* 0x000fe20000010100 */
[----:B------:R-:W-:Y:S01]  /*6ac0*/  FADD.FTZ R187, R187, R2 ;  /* 0x00000002bbbb7221 */ /* 0x000fe20000010000 */
[----:B------:R-:W-:Y:S01]  /*6ad0*/  FFMA.FTZ R4, R42, -R203, R3 ;  /* 0x800000cb2a047223 */ /* 0x000fe20000010003 */
[----:B------:R-:W-:Y:S01]  /*6ae0*/  FFMA.FTZ R6, R38, R219, R5 ;  /* 0x000000db26067223 */ /* 0x000fe20000010005 */
[C---:B------:R-:W-:Y:S01]  /*6af0*/  FMUL.FTZ R2, R136.reuse, -R171 ;  /* 0x800000ab88027220 */ /* 0x040fe20000410000 */
[-C--:B------:R-:W-:Y:S01]  /*6b00*/  FMUL.FTZ R136, R136, -R187.reuse ;  /* 0x800000bb88887220 */ /* 0x080fe20000410000 */
[----:B------:R-:W-:Y:S01]  /*6b10*/  FFMA.FTZ R5, R41, -R202, R4 ;  /* 0x800000ca29057223 */ /* 0x000fe20000010004 */
[----:B------:R-:W-:Y:S01]  /*6b20*/  FMUL.FTZ R10, R175, UR53 ;  /* 0x00000035af0a7c20 */ /* 0x000fe20008410000 */
[C---:B------:R-:W-:Y:S01]  /*6b30*/  FFMA.FTZ R3, R137.reuse, R187, -R2 ;  /* 0x000000bb89037223 */ /* 0x040fe20000010802 */
[----:B------:R-:W-:Y:S01]  /*6b40*/  FFMA.FTZ R137, R137, R171, R136 ;  /* 0x000000ab89897223 */ /* 0x000fe20000010088 */
[----:B------:R-:W-:Y:S01]  /*6b50*/  FFMA.FTZ R2, R40, -R205, R5 ;  /* 0x800000cd28027223 */ /* 0x000fe20000010005 */
[----:B------:R-:W-:Y:S01]  /*6b60*/  FFMA.FTZ R7, R37, R192, R6 ;  /* 0x000000c025077223 */ /* 0x000fe20000010006 */
[----:B------:R-:W-:Y:S01]  /*6b70*/  FADD.FTZ R188, R188, R3 ;  /* 0x00000003bcbc7221 */ /* 0x000fe20000010000 */
[----:B------:R-:W-:Y:S01]  /*6b80*/  FMUL.FTZ R8, R159, UR53 ;  /* 0x000000359f087c20 */ /* 0x000fe20008410000 */
[----:B------:R-:W-:Y:S01]  /*6b90*/  FFMA.FTZ R3, R39, -R214, R2 ;  /* 0x800000d627037223 */ /* 0x000fe20000010002 */
[----:B------:R-:W-:Y:S01]  /*6ba0*/  FFMA.FTZ R10, R159, UR54, -R10 ;  /* 0x000000369f0a7c23 */ /* 0x000fe2000801080a */
[----:B------:R-:W-:Y:S01]  /*6bb0*/  FADD.FTZ R172, -R172, R137 ;  /* 0x00000089acac7221 */ /* 0x000fe20000010100 */
[----:B------:R-:W-:Y:S01]  /*6bc0*/  FFMA.FTZ R6, R36, R223, R7 ;  /* 0x000000df24067223 */ /* 0x000fe20000010007 */
[----:B------:R-:W-:Y:S01]  /*6bd0*/  FFMA.FTZ R2, R38, -R221, R3 ;  /* 0x800000dd26027223 */ /* 0x000fe20000010003 */
[----:B------:R-:W-:Y:S01]  /*6be0*/  FFMA.FTZ R5, -R20, R143, R223 ;  /* 0x0000008f14057223 */ /* 0x000fe200000101df */
[----:B------:R-:W-:Y:S01]  /*6bf0*/  FFMA.FTZ R8, R175, UR54, R8 ;  /* 0x00000036af087c23 */ /* 0x000fe20008010008 */
[----:B------:R-:W-:Y:S01]  /*6c00*/  FMUL.FTZ R9, R191, R10 ;  /* 0x0000000abf097220 */ /* 0x000fe20000410000 */
[----:B------:R-:W-:Y:S01]  /*6c10*/  FFMA.FTZ R7, R37, -R220, R2 ;  /* 0x800000dc25077223 */ /* 0x000fe20000010002 */
[C---:B------:R-:W-:Y:S01]  /*6c20*/  FMUL.FTZ R3, R138.reuse, -R188 ;  /* 0x800000bc8a037220 */ /* 0x040fe20000410000 */
[----:B------:R-:W-:Y:S01]  /*6c30*/  FMUL.FTZ R2, R138, -R172 ;  /* 0x800000ac8a027220 */ /* 0x000fe20000410000 */
[----:B------:R-:W-:Y:S01]  /*6c40*/  FFMA.FTZ R10, R5, R8, R9 ;  /* 0x00000008050a7223 */ /* 0x000fe20000010009 */
[----:B------:R-:W-:Y:S01]  /*6c50*/  FMUL.FTZ R12, R20, R159 ;  /* 0x0000009f140c7220 */ /* 0x000fe20000410000 */
[C---:B------:R-:W-:Y:S01]  /*6c60*/  FFMA.FTZ R8, R139.reuse, R172, R3 ;  /* 0x000000ac8b087223 */ /* 0x040fe20000010003 */
[----:B------:R-:W-:Y:S01]  /*6c70*/  FFMA.FTZ R2, R139, R188, -R2 ;  /* 0x000000bc8b027223 */ /* 0x000fe20000010802 */
[----:B------:R-:W-:Y:S01]  /*6c80*/  FMUL.FTZ R3, R176, UR53 ;  /* 0x00000035b0037c20 */ /* 0x000fe20008410000 */
[----:B------:R-:W-:Y:S01]  /*6c90*/  FFMA.FTZ R143, R143, R175, R10 ;  /* 0x000000af8f8f7223 */ /* 0x000fe2000001000a */
[----:B------:R-:W-:Y:S01]  /*6ca0*/  FADD.FTZ R173, -R173, R8 ;  /* 0x00000008adad7221 */ /* 0x000fe20000010100 */
[----:B------:R-:W-:Y:S01]  /*6cb0*/  FADD.FTZ R189, R189, R2 ;  /* 0x00000002bdbd7221 */ /* 0x000fe20000010000 */
[----:B------:R-:W-:Y:S01]  /*6cc0*/  FFMA.FTZ R3, R160, UR54, -R3 ;  /* 0x00000036a0037c23 */ /* 0x000fe20008010803 */
[----:B------:R-:W-:Y:S01]  /*6cd0*/  SHF.L.U32 R8, R97, 0x10, RZ ;  /* 0x0000001061087819 */ /* 0x000fe200000006ff */
[C---:B------:R-:W-:Y:S01]  /*6ce0*/  FMUL.FTZ R2, R140.reuse, -R173 ;  /* 0x800000ad8c027220 */ /* 0x040fe20000410000 */
[----:B------:R-:W-:Y:S01]  /*6cf0*/  FMUL.FTZ R140, R140, -R189 ;  /* 0x800000bd8c8c7220 */ /* 0x000fe20000410000 */
[----:B------:R-:W-:Y:S01]  /*6d00*/  FMUL.FTZ R15, R220, R3 ;  /* 0x00000003dc0f7220 */ /* 0x000fe20000410000 */
[-C--:B------:R-:W-:Y:S01]  /*6d10*/  FMUL.FTZ R10, R34, R189.reuse ;  /* 0x000000bd220a7220 */ /* 0x080fe20000410000 */
[C---:B------:R-:W-:Y:S01]  /*6d20*/  FFMA.FTZ R3, R141.reuse, R189, -R2 ;  /* 0x000000bd8d037223 */ /* 0x040fe20000010802 */
[----:B------:R-:W-:Y:S01]  /*6d30*/  FFMA.FTZ R141, R141, R173, R140 ;  /* 0x000000ad8d8d7223 */ /* 0x000fe2000001008c */
[----:B------:R-:W-:Y:S01]  /*6d40*/  FMUL.FTZ R4, R20, R175 ;  /* 0x000000af14047220 */ /* 0x000fe20000410000 */
[----:B------:R-:W-:Y:S01]  /*6d50*/  FMUL.FTZ R14, R191, R12 ;  /* 0x0000000cbf0e7220 */ /* 0x000fe20000410000 */
[----:B------:R-:W-:Y:S01]  /*6d60*/  FMUL.FTZ R9, R21, R160 ;  /* 0x000000a015097220 */ /* 0x000fe20000410000 */
[C---:B------:R-:W-:Y:S01]  /*6d70*/  FFMA.FTZ R209, -R34.reuse, R8, R209 ;  /* 0x0000000822d17223 */ /* 0x040fe200000101d1 */
[----:B------:R-:W-:Y:S01]  /*6d80*/  FMUL.FTZ R128, R34, R173 ;  /* 0x000000ad22807220 */ /* 0x000fe20000410000 */
[----:B------:R-:W-:Y:S01]  /*6d90*/  FMUL.FTZ R130, R195, R10 ;  /* 0x0000000ac3827220 */ /* 0x000fe20000410000 */
[----:B------:R-:W-:Y:S01]  /*6da0*/  FADD.FTZ R174, -R174, R141 ;  /* 0x0000008daeae7221 */ /* 0x000fe20000010100 */
[----:B------:R-:W-:Y:S01]  /*6db0*/  FFMA.FTZ R7, R36, -R191, R7 ;  /* 0x800000bf24077223 */ /* 0x000fe20000010007 */
[----:B------:R-:W-:Y:S01]  /*6dc0*/  FADD.FTZ R190, R190, R3 ;  /* 0x00000003bebe7221 */ /* 0x000fe20000010000 */
[----:B------:R-:W-:Y:S01]  /*6dd0*/  FADD.FTZ R51, R4, R51 ;  /* 0x0000003304337221 */ /* 0x000fe20000010000 */
[-C--:B------:R-:W-:Y:S01]  /*6de0*/  FMUL.FTZ R191, R191, R4.reuse ;  /* 0x00000004bfbf7220 */ /* 0x080fe20000410000 */
[----:B------:R-:W-:Y:S01]  /*6df0*/  FFMA.FTZ R4, R5, R4, R14 ;  /* 0x0000000405047223 */ /* 0x000fe2000001000e */
[----:B------:R-:W-:Y:S01]  /*6e00*/  FFMA.FTZ R192, -R21, R142, R192 ;  /* 0x0000008e15c07223 */ /* 0x000fe200000101c0 */
[----:B------:R-:W-:Y:S01]  /*6e10*/  FMUL.FTZ R11, R220, R9 ;  /* 0x00000009dc0b7220 */ /* 0x000fe20000410000 */
[----:B------:R-:W-:Y:S01]  /*6e20*/  SHF.L.U32 R3, R199, 0x10, RZ ;  /* 0x00000010c7037819 */ /* 0x000fe200000006ff */
[----:B------:R-:W-:Y:S01]  /*6e30*/  FFMA.FTZ R129, R209, R128, -R130 ;  /* 0x00000080d1817223 */ /* 0x000fe20000010882 */
[----:B------:R-:W-:Y:S01]  /*6e40*/  FMUL.FTZ R14, R35, R174 ;  /* 0x000000ae230e7220 */ /* 0x000fe20000410000 */
[----:B------:R-:W-:Y:S01]  /*6e50*/  FMUL.FTZ R128, R195, R128 ;  /* 0x00000080c3807220 */ /* 0x000fe20000410000 */
[C---:B------:R-:W-:Y:S01]  /*6e60*/  FMUL.FTZ R2, R35.reuse, R190 ;  /* 0x000000be23027220 */ /* 0x040fe20000410000 */
[C---:B------:R-:W-:Y:S01]  /*6e70*/  FFMA.FTZ R17, R192.reuse, R17, R11 ;  /* 0x00000011c0117223 */ /* 0x040fe2000001000b */
[----:B------:R-:W-:Y:S01]  /*6e80*/  FFMA.FTZ R11, -R35, R3, R206 ;  /* 0x00000003230b7223 */ /* 0x000fe200000101ce */
[----:B------:R-:W-:Y:S01]  /*6e90*/  FMUL.FTZ R126, R193, R14 ;  /* 0x0000000ec17e7220 */ /* 0x000fe20000410000 */
[----:B------:R-:W-:Y:S01]  /*6ea0*/  FFMA.FTZ R127, R209, R10, R128 ;  /* 0x0000000ad17f7223 */ /* 0x000fe20000010080 */
[-C--:B------:R-:W-:Y:S01]  /*6eb0*/  FMUL.FTZ R128, R193, R2.reuse ;  /* 0x00000002c1807220 */ /* 0x080fe20000410000 */
[----:B------:R-:W-:Y:S01]  /*6ec0*/  FFMA.FTZ R16, R192, R9, -R16 ;  /* 0x00000009c0107223 */ /* 0x000fe20000010810 */
[----:B------:R-:W-:Y:S01]  /*6ed0*/  SHF.L.U32 R9, R96, 0x10, RZ ;  /* 0x0000001060097819 */ /* 0x000fe200000006ff */
[----:B------:R-:W-:Y:S01]  /*6ee0*/  FFMA.FTZ R126, R11, R2, R126 ;  /* 0x000000020b7e7223 */ /* 0x000fe2000001007e */
[----:B------:R-:W-:Y:S01]  /*6ef0*/  FMUL.FTZ R13, R33, R188 ;  /* 0x000000bc210d7220 */ /* 0x000fe20000410000 */
[----:B------:R-:W-:Y:S01]  /*6f00*/  FFMA.FTZ R128, R11, R14, -R128 ;  /* 0x0000000e0b807223 */ /* 0x000fe20000010880 */
[----:B------:R-:W-:Y:S01]  /*6f10*/  FFMA.FTZ R5, R5, R12, -R191 ;  /* 0x0000000c05057223 */ /* 0x000fe200000108bf */
[----:B------:R-:W-:Y:S01]  /*6f20*/  SHF.L.U32 R12, R95, 0x10, RZ ;  /* 0x000000105f0c7819 */ /* 0x000fe200000006ff */
[----:B------:R-:W-:Y:S01]  /*6f30*/  FADD.FTZ R126, RZ, R126 ;  /* 0x0000007eff7e7221 */ /* 0x000fe20000010000 */
[C---:B------:R-:W-:Y:S01]  /*6f40*/  FFMA.FTZ R208, -R33.reuse, R9, R208 ;  /* 0x0000000921d07223 */ /* 0x040fe200000101d0 */
[----:B------:R-:W-:Y:S01]  /*6f50*/  FMUL.FTZ R131, R33, R172 ;  /* 0x000000ac21837220 */ /* 0x000fe20000410000 */
[----:B------:R-:W-:Y:S01]  /*6f60*/  FMUL.FTZ R133, R18, R13 ;  /* 0x0000000d12857220 */ /* 0x000fe20000410000 */
[----:B------:R-:W-:Y:S01]  /*6f70*/  FMUL.FTZ R14, R32, R187 ;  /* 0x000000bb200e7220 */ /* 0x000fe20000410000 */
        /* <DEDUP_REMOVED lines=22> */
[----:B------:R-:W-:Y:S01]  /*70e0*/  FMUL.FTZ R128, R30, R185 ;  /* 0x000000b91e807220 */ /* 0x000fe20000410000 */
[----:B------:R-:W-:Y:S01]  /*70f0*/  FADD.FTZ R130, R131, R130 ;  /* 0x0000008283827221 */ /* 0x000fe20000010000 */
[----:B------:R-:W-:Y:S01]  /*7100*/  FADD.FTZ R132, R133, R132 ;  /* 0x0000008485847221 */ /* 0x000fe20000010000 */
[----:B------:R-:W-:Y:S01]  /*7110*/  FFMA.FTZ R135, R204, R129, R135 ;  /* 0x00000081cc877223 */ /* 0x000fe20000010087 */
[----:B------:R-:W-:Y:S01]  /*7120*/  SHF.L.U32 R131, R92, 0x10, RZ ;  /* 0x000000105c837819 */ /* 0x000fe200000006ff */
[C---:B------:R-:W-:Y:S01]  /*7130*/  FFMA.FTZ R213, -R30.reuse, R126, R213 ;  /* 0x0000007e1ed57223 */ /* 0x040fe200000101d5 */
[----:B------:R-:W-:Y:S01]  /*7140*/  FMUL.FTZ R134, R30, R169 ;  /* 0x000000a91e867220 */ /* 0x000fe20000410000 */
[----:B------:R-:W-:Y:S01]  /*7150*/  FMUL.FTZ R136, R197, R128 ;  /* 0x00000080c5887220 */ /* 0x000fe20000410000 */
[C---:B------:R-:W-:Y:S01]  /*7160*/  FMUL.FTZ R133, R29.reuse, R184 ;  /* 0x000000b81d857220 */ /* 0x040fe20000410000 */
        /* <DEDUP_REMOVED lines=25> */
[----:B------:R-:W-:Y:S01]  /*7300*/  FFMA.FTZ R212, -R27, R135, R212 ;  /* 0x000000871bd47223 */ /* 0x000fe200000101d4 */
[-C--:B------:R-:W-:Y:S01]  /*7310*/  FMUL.FTZ R138, R200, R137.reuse ;  /* 0x00000089c88a7220 */ /* 0x080fe20000410000 */
[----:B------:R-:W-:Y:S01]  /*7320*/  FADD.FTZ R82, R143, R82 ;  /* 0x000000528f527221 */ /* 0x000fe20000010000 */
[----:B------:R-:W-:Y:S01]  /*7330*/  FADD.FTZ R134, R134, R139 ;  /* 0x0000008b86867221 */ /* 0x000fe20000010000 */
[C---:B------:R-:W-:Y:S01]  /*7340*/  FFMA.FTZ R149, R212.reuse, R137, R149 ;  /* 0x00000089d4957223 */ /* 0x040fe20000010095 */
[----:B------:R-:W-:Y:S01]  /*7350*/  FFMA.FTZ R147, R212, R147, -R138 ;  /* 0x00000093d4937223 */ /* 0x000fe2000001088a */
[C---:B------:R-:W-:Y:S01]  /*7360*/  FMUL.FTZ R139, R25.reuse, R180 ;  /* 0x000000b4198b7220 */ /* 0x040fe20000410000 */
[----:B------:R-:W-:Y:S01]  /*7370*/  FMUL.FTZ R138, R26, R165 ;  /* 0x000000a51a8a7220 */ /* 0x000fe20000410000 */
[----:B------:R-:W-:Y:S01]  /*7380*/  FADD.FTZ R136, R136, R145 ;  /* 0x0000009188887221 */ /* 0x000fe20000010000 */
[----:B------:R-:W-:Y:S01]  /*7390*/  FADD.FTZ R149, R134, R149 ;  /* 0x0000009586957221 */ /* 0x000fe20000010000 */
[C---:B------:R-:W-:Y:S01]  /*73a0*/  FFMA.FTZ R216, -R25.reuse, R122, R216 ;  /* 0x0000007a19d87223 */ /* 0x040fe200000101d8 */
[----:B------:R-:W-:Y:S01]  /*73b0*/  FMUL.FTZ R143, R25, R164 ;  /* 0x000000a4198f7220 */ /* 0x000fe20000410000 */
[----:B------:R-:W-:Y:S01]  /*73c0*/  FMUL.FTZ R145, R202, R139 ;  /* 0x0000008bca917220 */ /* 0x000fe20000410000 */
[C---:B------:R-:W-:Y:S01]  /*73d0*/  FFMA.FTZ R207, -R26.reuse, R123, R207 ;  /* 0x0000007b1acf7223 */ /* 0x040fe200000101cf */
[----:B------:R-:W-:Y:S01]  /*73e0*/  FMUL.FTZ R134, R26, R181 ;  /* 0x000000b51a867220 */ /* 0x000fe20000410000 */
[C---:B------:R-:W-:Y:S01]  /*73f0*/  FMUL.FTZ R140, R203.reuse, R138 ;  /* 0x0000008acb8c7220 */ /* 0x040fe20000410000 */
[-C--:B------:R-:W-:Y:S01]  /*7400*/  FFMA.FTZ R145, R216, R143.reuse, -R145 ;  /* 0x0000008fd8917223 */ /* 0x080fe20000010891 */
[----:B------:R-:W-:Y:S01]  /*7410*/  FMUL.FTZ R143, R202, R143 ;  /* 0x0000008fca8f7220 */ /* 0x000fe20000410000 */
[-C--:B------:R-:W-:Y:S01]  /*7420*/  FMUL.FTZ R141, R203, R134.reuse ;  /* 0x00000086cb8d7220 */ /* 0x080fe20000410000 */
[C---:B------:R-:W-:Y:S01]  /*7430*/  FFMA.FTZ R140, R207.reuse, R134, R140 ;  /* 0x00000086cf8c7223 */ /* 0x040fe2000001008c */
[----:B------:R-:W-:Y:S01]  /*7440*/  FADD.FTZ R147, R136, R147 ;  /* 0x0000009388937221 */ /* 0x000fe20000010000 */
[C---:B------:R-:W-:Y:S01]  /*7450*/  FMUL.FTZ R136, R24.reuse, R179 ;  /* 0x000000b318887220 */ /* 0x040fe20000410000 */
[----:B------:R-:W-:Y:S01]  /*7460*/  FFMA.FTZ R138, R207, R138, -R141 ;  /* 0x0000008acf8a7223 */ /* 0x000fe2000001088d */
[----:B------:R-:W-:Y:S01]  /*7470*/  FADD.FTZ R140, R149, R140 ;  /* 0x0000008c958c7221 */ /* 0x000fe20000010000 */
[----:B------:R-:W-:Y:S01]  /*7480*/  FFMA.FTZ R217, -R24, R121, R217 ;  /* 0x0000007918d97223 */ /* 0x000fe200000101d9 */
[----:B------:R-:W-:Y:S01]  /*7490*/  FFMA.FTZ R143, R216, R139, R143 ;  /* 0x0000008bd88f7223 */ /* 0x000fe2000001008f */
[----:B------:R-:W-:Y:S01]  /*74a0*/  FADD.FTZ R138, R147, R138 ;  /* 0x0000008a938a7221 */ /* 0x000fe20000010000 */
[-C--:B------:R-:W-:Y:S01]  /*74b0*/  FMUL.FTZ R149, R205, R136.reuse ;  /* 0x00000088cd957220 */ /* 0x080fe20000410000 */
[----:B------:R-:W-:Y:S01]  /*74c0*/  FFMA.FTZ R141, R217, R136, R146 ;  /* 0x00000088d98d7223 */ /* 0x000fe20000010092 */
[----:B------:R-:W-:Y:S01]  /*74d0*/  FADD.FTZ R140, R140, R143 ;  /* 0x0000008f8c8c7221 */ /* 0x000fe20000010000 */
[----:B------:R-:W-:Y:S01]  /*74e0*/  FMUL.FTZ R143, R23, R178 ;  /* 0x000000b2178f7220 */ /* 0x000fe20000410000 */
[----:B------:R-:W-:Y:S01]  /*74f0*/  FADD.FTZ R138, R138, R145 ;  /* 0x000000918a8a7221 */ /* 0x000fe20000010000 */
[----:B------:R-:W-:Y:S01]  /*7500*/  FFMA.FTZ R149, R217, R144, -R149 ;  /* 0x00000090d9957223 */ /* 0x000fe20000010895 */
[----:B------:R-:W-:Y:S01]  /*7510*/  FADD.FTZ R140, R140, R141 ;  /* 0x0000008d8c8c7221 */ /* 0x000fe20000010000 */
[C---:B------:R-:W-:Y:S01]  /*7520*/  FFMA.FTZ R218, -R23.reuse, R124, R218 ;  /* 0x0000007c17da7223 */ /* 0x040fe200000101da */
[----:B------:R-:W-:Y:S01]  /*7530*/  FMUL.FTZ R141, R23, R162 ;  /* 0x000000a2178d7220 */ /* 0x000fe20000410000 */
[----:B------:R-:W-:Y:S01]  /*7540*/  FMUL.FTZ R145, R214, R143 ;  /* 0x0000008fd6917220 */ /* 0x000fe20000410000 */
[C---:B------:R-:W-:Y:S01]  /*7550*/  FMUL.FTZ R144, R22.reuse, R177 ;  /* 0x000000b116907220 */ /* 0x040fe20000410000 */
[C---:B------:R-:W-:Y:S01]  /*7560*/  FFMA.FTZ R219, -R22.reuse, R125, R219 ;  /* 0x0000007d16db7223 */ /* 0x040fe200000101db */
[----:B------:R-:W-:Y:S01]  /*7570*/  FMUL.FTZ R146, R22, R161 ;  /* 0x000000a116927220 */ /* 0x000fe20000410000 */
[-C--:B------:R-:W-:Y:S01]  /*7580*/  FFMA.FTZ R145, R218, R141.reuse, -R145 ;  /* 0x0000008dda917223 */ /* 0x080fe20000010891 */
[----:B------:R-:W-:Y:S01]  /*7590*/  FMUL.FTZ R141, R214, R141 ;  /* 0x0000008dd68d7220 */ /* 0x000fe20000410000 */
[----:B------:R-:W-:Y:S01]  /*75a0*/  FMUL.FTZ R148, R221, R144 ;  /* 0x00000090dd947220 */ /* 0x000fe20000410000 */
        /* <DEDUP_REMOVED lines=10> */
[----:B------:R-:W0:Y:S01]  /*7650*/  SHFL.DOWN PT, R148, R7, 0x1, 0x1f ;  /* 0x08201f0007947f89 */ /* 0x000e2200000e0000 */
[----:B------:R-:W-:Y:S01]  /*7660*/  FFMA.FTZ R15, R192, R149, R15 ;  /* 0x00000095c00f7223 */ /* 0x000fe2000001000f */
[----:B------:R-:W-:Y:S01]  /*7670*/  FADD.FTZ R140, R140, R141 ;  /* 0x0000008d8c8c7221 */ /* 0x000fe20000010000 */
[----:B------:R-:W-:Y:S01]  /*7680*/  FADD.FTZ R138, R147, R16 ;  /* 0x00000010938a7221 */ /* 0x000fe20000010000 */
[----:B------:R-:W1:Y:S01]  /*7690*/  SHFL.DOWN PT, R141, R6, 0x1, 0x1f ;  /* 0x08201f00068d7f89 */ /* 0x000e6200000e0000 */
[----:B------:R-:W-:Y:S01]  /*76a0*/  FFMA.FTZ R142, R142, R176, R15 ;  /* 0x000000b08e8e7223 */ /* 0x000fe2000001000f */
[----:B------:R-:W-:Y:S01]  /*76b0*/  FADD.FTZ R17, R140, R17 ;  /* 0x000000118c117221 */ /* 0x000fe20000010000 */
[----:B------:R-:W-:Y:S01]  /*76c0*/  FADD.FTZ R138, R138, R5 ;  /* 0x000000058a8a7221 */ /* 0x000fe20000010000 */
[----:B------:R-:W-:Y:S01]  /*76d0*/  FMUL.FTZ R5, R178, UR53 ;  /* 0x00000035b2057c20 */ /* 0x000fe20008410000 */
[----:B------:R-:W-:Y:S01]  /*76e0*/  FMUL.FTZ R146, R177, UR53 ;  /* 0x00000035b1927c20 */ /* 0x000fe20008410000 */
[----:B------:R-:W-:Y:S01]  /*76f0*/  FADD.FTZ R4, R17, R4 ;  /* 0x0000000411047221 */ /* 0x000fe20000010000 */
[C---:B------:R-:W-:Y:S01]  /*7700*/  FMUL.FTZ R16, R161.reuse, UR53 ;  /* 0x00000035a1107c20 */ /* 0x040fe20008410000 */
[----:B------:R-:W2:Y:S01]  /*7710*/  SHFL.DOWN PT, R140, R138, 0x1, 0x1f ;  /* 0x08201f008a8c7f89 */ /* 0x000ea200000e0000 */
[C---:B------:R-:W-:Y:S01]  /*7720*/  FFMA.FTZ R15, R162.reuse, UR54, -R5 ;  /* 0x00000036a20f7c23 */ /* 0x040fe20008010805 */
[----:B------:R-:W-:Y:S01]  /*7730*/  FMUL.FTZ R5, R162, UR53 ;  /* 0x00000035a2057c20 */ /* 0x000fe20008410000 */
[----:B------:R-:W-:Y:S01]  /*7740*/  FFMA.FTZ R146, R161, UR54, -R146 ;  /* 0x00000036a1927c23 */ /* 0x000fe20008010892 */
[----:B------:R-:W3:Y:S01]  /*7750*/  SHFL.DOWN PT, R17, R4, 0x1, 0x1f ;  /* 0x08201f0004117f89 */ /* 0x000ee200000e0000 */
[----:B------:R-:W-:Y:S01]  /*7760*/  FMUL.FTZ R15, R214, R15 ;  /* 0x0000000fd60f7220 */ /* 0x000fe20000410000 */
[----:B------:R-:W-:Y:S01]  /*7770*/  FFMA.FTZ R5, R178, UR54, R5 ;  /* 0x00000036b2057c23 */ /* 0x000fe20008010005 */
[----:B------:R-:W-:Y:S01]  /*7780*/  FMUL.FTZ R146, R221, R146 ;  /* 0x00000092dd927220 */ /* 0x000fe20000410000 */
[----:B------:R-:W-:Y:S01]  /*7790*/  FFMA.FTZ R16, R177, UR54, R16 ;  /* 0x00000036b1107c23 */ /* 0x000fe20008010010 */
[----:B------:R-:W-:Y:S01]  /*77a0*/  FADD.FTZ R55, R136, R55 ;  /* 0x0000003788377221 */ /* 0x000fe20000010000 */
[----:B------:R-:W-:Y:S01]  /*77b0*/  FFMA.FTZ R5, R218, R5, R15 ;  /* 0x00000005da057223 */ /* 0x000fe2000001000f */
[----:B------:R-:W-:Y:S01]  /*77c0*/  FMUL.FTZ R15, R180, UR53 ;  /* 0x00000035b40f7c20 */ /* 0x000fe20008410000 */
[----:B------:R-:W-:Y:S01]  /*77d0*/  FFMA.FTZ R16, R219, R16, R146 ;  /* 0x00000010db107223 */ /* 0x000fe20000010092 */
[----:B0-----:R-:W-:Y:S01]  /*77e0*/  @!P0 FADD.FTZ R7, R7, R148 ;  /* 0x0000009407078221 */ /* 0x001fe20000010000 */
[----:B------:R-:W-:Y:S01]  /*77f0*/  FFMA.FTZ R178, R124, R178, R5 ;  /* 0x000000b27cb27223 */ /* 0x000fe20000010005 */
[----:B------:R-:W-:Y:S01]  /*7800*/  MOV R5, R138 ;  /* 0x0000008a00057202 */ /* 0x000fe20000000f00 */
[----:B------:R-:W-:Y:S01]  /*7810*/  FFMA.FTZ R125, R125, R177, R16 ;  /* 0x000000b17d7d7223 */ /* 0x000fe20000010010 */
[----:B-1----:R-:W-:Y:S01]  /*7820*/  @!P0 FADD.FTZ R6, R6, R141 ;  /* 0x0000008d06068221 */ /* 0x002fe20000010000 */
[----:B------:R-:W0:Y:S01]  /*7830*/  SHFL.DOWN PT, R138, R7, 0x2, 0x1f ;  /* 0x08401f00078a7f89 */ /* 0x000e2200000e0000 */
[----:B------:R-:W-:Y:S01]  /*7840*/  FMUL.FTZ R16, R179, UR53 ;  /* 0x00000035b3107c20 */ /* 0x000fe20008410000 */
[----:B------:R-:W-:Y:S01]  /*7850*/  FADD.FTZ R80, R125, R80 ;  /* 0x000000507d507221 */ /* 0x000fe20000010000 */
[----:B------:R-:W-:Y:S01]  /*7860*/  FADD.FTZ R57, R134, R57 ;  /* 0x0000003986397221 */ /* 0x000fe20000010000 */
[----:B------:R-:W1:Y:S01]  /*7870*/  SHFL.DOWN PT, R141, R6, 0x2, 0x1f ;  /* 0x08401f00068d7f89 */ /* 0x000e6200000e0000 */
[----:B------:R-:W-:Y:S01]  /*7880*/  FFMA.FTZ R16, R163, UR54, -R16 ;  /* 0x00000036a3107c23 */ /* 0x000fe20008010810 */
[----:B--2---:R-:W-:Y:S01]  /*7890*/  @!P0 FADD.FTZ R5, R5, R140 ;  /* 0x0000008c05058221 */ /* 0x004fe20000010000 */
[----:B------:R-:W-:Y:S01]  /*78a0*/  FADD.FTZ R64, R13, R64 ;  /* 0x000000400d407221 */ /* 0x000fe20000010000 */
[----:B------:R-:W-:Y:S01]  /*78b0*/  FMUL.FTZ R13, R190, UR53 ;  /* 0x00000035be0d7c20 */ /* 0x000fe20008410000 */
[----:B------:R-:W-:Y:S01]  /*78c0*/  FMUL.FTZ R124, R205, R16 ;  /* 0x00000010cd7c7220 */ /* 0x000fe20000410000 */
[----:B---3--:R-:W-:Y:S01]  /*78d0*/  @!P0 FADD.FTZ R4, R17, R4 ;  /* 0x0000000411048221 */ /* 0x008fe20000010000 */
[----:B------:R-:W2:Y:S01]  /*78e0*/  SHFL.DOWN PT, R136, R5, 0x2, 0x1f ;  /* 0x08401f0005887f89 */ /* 0x000ea200000e0000 */
[----:B------:R-:W-:Y:S01]  /*78f0*/  FMUL.FTZ R16, R163, UR53 ;  /* 0x00000035a3107c20 */ /* 0x000fe20008410000 */
[----:B------:R-:W-:Y:S01]  /*7900*/  ISETP.GT.AND P0, PT, R117, 0x1d, PT ;  /* 0x0000001d7500780c */ /* 0x000fe20003f04270 */
[C---:B------:R-:W-:Y:S01]  /*7910*/  FFMA.FTZ R17, R164.reuse, UR54, -R15 ;  /* 0x00000036a4117c23 */ /* 0x040fe2000801080f */
[----:B------:R-:W3:Y:S01]  /*7920*/  SHFL.DOWN PT, R125, R4, 0x2, 0x1f ;  /* 0x08401f00047d7f89 */ /* 0x000ee200000e0000 */
[----:B------:R-:W-:Y:S01]  /*7930*/  FFMA.FTZ R16, R179, UR54, R16 ;  /* 0x00000036b3107c23 */ /* 0x000fe20008010010 */
[----:B------:R-:W-:Y:S01]  /*7940*/  FMUL.FTZ R15, R164, UR53 ;  /* 0x00000035a40f7c20 */ /* 0x000fe20008410000 */
[----:B------:R-:W-:Y:S01]  /*7950*/  FMUL.FTZ R17, R202, R17 ;  /* 0x00000011ca117220 */ /* 0x000fe20000410000 */
[----:B------:R-:W-:Y:S01]  /*7960*/  FADD.FTZ R63, R14, R63 ;  /* 0x0000003f0e3f7221 */ /* 0x000fe20000010000 */
[----:B------:R-:W-:Y:S01]  /*7970*/  FFMA.FTZ R16, R217, R16, R124 ;  /* 0x00000010d9107223 */ /* 0x000fe2000001007c */
[----:B------:R-:W-:Y:S01]  /*7980*/  FFMA.FTZ R15, R180, UR54, R15 ;  /* 0x00000036b40f7c23 */ /* 0x000fe2000801000f */
[----:B------:R-:W-:Y:S01]  /*7990*/  FADD.FTZ R53, R144, R53 ;  /* 0x0000003590357221 */ /* 0x000fe20000010000 */
[----:B------:R-:W-:Y:S01]  /*79a0*/  FADD.FTZ R81, R142, R81 ;  /* 0x000000518e517221 */ /* 0x000fe20000010000 */
[----:B------:R-:W-:Y:S01]  /*79b0*/  FFMA.FTZ R121, R121, R179, R16 ;  /* 0x000000b379797223 */ /* 0x000fe20000010010 */
[----:B------:R-:W-:Y:S01]  /*79c0*/  FFMA.FTZ R15, R216, R15, R17 ;  /* 0x0000000fd80f7223 */ /* 0x000fe20000010011 */
[----:B0-----:R-:W-:Y:S01]  /*79d0*/  @!P0 FADD.FTZ R7, R7, R138 ;  /* 0x0000008a07078221 */ /* 0x001fe20000010000 */
[----:B------:R-:W-:Y:S01]  /*79e0*/  FMUL.FTZ R16, R181, UR53 ;  /* 0x00000035b5107c20 */ /* 0x000fe20008410000 */
[----:B-1----:R-:W-:Y:S01]  /*79f0*/  @!P0 FADD.FTZ R6, R6, R141 ;  /* 0x0000008d06068221 */ /* 0x002fe20000010000 */
[----:B------:R-:W-:Y:S01]  /*7a00*/  FADD.FTZ R78, R121, R78 ;  /* 0x0000004e794e7221 */ /* 0x000fe20000010000 */
[----:B------:R-:W-:Y:S01]  /*7a10*/  FFMA.FTZ R122, R122, R180, R15 ;  /* 0x000000b47a7a7223 */ /* 0x000fe2000001000f */
[----:B------:R-:W0:Y:S01]  /*7a20*/  SHFL.DOWN PT, R138, R7, 0x4, 0x1f ;  /* 0x08801f00078a7f89 */ /* 0x000e2200000e0000 */
[----:B------:R-:W-:Y:S01]  /*7a30*/  FFMA.FTZ R16, R165, UR54, -R16 ;  /* 0x00000036a5107c23 */ /* 0x000fe20008010810 */
[----:B------:R-:W-:Y:S01]  /*7a40*/  FMUL.FTZ R15, R182, UR53 ;  /* 0x00000035b60f7c20 */ /* 0x000fe20008410000 */
[----:B------:R-:W-:Y:S01]  /*7a50*/  FADD.FTZ R77, R122, R77 ;  /* 0x0000004d7a4d7221 */ /* 0x000fe20000010000 */
[----:B--2---:R-:W-:Y:S01]  /*7a60*/  @!P0 FADD.FTZ R5, R5, R136 ;  /* 0x0000008805058221 */ /* 0x004fe20000010000 */
[----:B------:R-:W-:Y:S01]  /*7a70*/  FMUL.FTZ R134, R203, R16 ;  /* 0x00000010cb867220 */ /* 0x000fe20000410000 */
[----:B------:R-:W-:Y:S01]  /*7a80*/  FMUL.FTZ R122, R165, UR53 ;  /* 0x00000035a57a7c20 */ /* 0x000fe20008410000 */
[----:B------:R-:W-:Y:S01]  /*7a90*/  FMUL.FTZ R16, R183, UR53 ;  /* 0x00000035b7107c20 */ /* 0x000fe20008410000 */
[----:B---3--:R-:W-:Y:S01]  /*7aa0*/  @!P0 FADD.FTZ R4, R4, R125 ;  /* 0x0000007d04048221 */ /* 0x008fe20000010000 */
[----:B------:R-:W1:Y:S01]  /*7ab0*/  SHFL.DOWN PT, R136, R5, 0x4, 0x1f ;  /* 0x08801f0005887f89 */ /* 0x000e6200000e0000 */
[----:B------:R-:W-:Y:S01]  /*7ac0*/  ISETP.GT.AND P0, PT, R117, 0x1b, PT ;  /* 0x0000001b7500780c */ /* 0x000fe20003f04270 */
[----:B------:R-:W-:Y:S01]  /*7ad0*/  FFMA.FTZ R124, R181, UR54, R122 ;  /* 0x00000036b57c7c23 */ /* 0x000fe2000801007a */
[C---:B------:R-:W-:Y:S01]  /*7ae0*/  FFMA.FTZ R122, R167.reuse, UR54, -R16 ;  /* 0x00000036a77a7c23 */ /* 0x040fe20008010810 */
[----:B------:R-:W2:Y:S01]  /*7af0*/  SHFL.DOWN PT, R125, R6, 0x4, 0x1f ;  /* 0x08801f00067d7f89 */ /* 0x000ea200000e0000 */
[----:B------:R-:W-:Y:S01]  /*7b00*/  FMUL.FTZ R16, R167, UR53 ;  /* 0x00000035a7107c20 */ /* 0x000fe20008410000 */
[----:B------:R-:W-:Y:S01]  /*7b10*/  FFMA.FTZ R15, R166, UR54, -R15 ;  /* 0x00000036a60f7c23 */ /* 0x000fe2000801080f */
[----:B------:R-:W-:Y:S01]  /*7b20*/  FFMA.FTZ R124, R207, R124, R134 ;  /* 0x0000007ccf7c7223 */ /* 0x000fe20000010086 */
[----:B------:R-:W3:Y:S01]  /*7b30*/  SHFL.DOWN PT, R121, R4, 0x4, 0x1f ;  /* 0x08801f0004797f89 */ /* 0x000ee200000e0000 */
[----:B------:R-:W-:Y:S01]  /*7b40*/  FMUL.FTZ R122, R201, R122 ;  /* 0x0000007ac97a7220 */ /* 0x000fe20000410000 */
[----:B------:R-:W-:Y:S01]  /*7b50*/  FFMA.FTZ R16, R183, UR54, R16 ;  /* 0x00000036b7107c23 */ /* 0x000fe20008010010 */
[----:B------:R-:W-:Y:S01]  /*7b60*/  FMUL.FTZ R17, R200, R15 ;  /* 0x0000000fc8117220 */ /* 0x000fe20000410000 */
[----:B------:R-:W-:Y:S01]  /*7b70*/  FMUL.FTZ R15, R166, UR53 ;  /* 0x00000035a60f7c20 */ /* 0x000fe20008410000 */
[----:B------:R-:W-:Y:S01]  /*7b80*/  FFMA.FTZ R123, R123, R181, R124 ;  /* 0x000000b57b7b7223 */ /* 0x000fe2000001007c */
[----:B------:R-:W-:Y:S01]  /*7b90*/  FFMA.FTZ R215, R215, R16, R122 ;  /* 0x00000010d7d77223 */ /* 0x000fe2000001007a */
[----:B0-----:R-:W-:Y:S01]  /*7ba0*/  @!P0 FADD.FTZ R7, R7, R138 ;  /* 0x0000008a07078221 */ /* 0x001fe20000010000 */
[----:B------:R-:W-:Y:S01]  /*7bb0*/  FFMA.FTZ R15, R182, UR54, R15 ;  /* 0x00000036b60f7c23 */ /* 0x000fe2000801000f */
[----:B------:R-:W-:Y:S01]  /*7bc0*/  FADD.FTZ R76, R123, R76 ;  /* 0x0000004c7b4c7221 */ /* 0x000fe20000010000 */
[----:B------:R-:W-:Y:S01]  /*7bd0*/  FFMA.FTZ R215, R130, R183, R215 ;  /* 0x000000b782d77223 */ /* 0x000fe200000100d7 */
[----:B------:R-:W-:Y:S01]  /*7be0*/  FMUL.FTZ R16, R185, UR53 ;  /* 0x00000035b9107c20 */ /* 0x000fe20008410000 */
[----:B------:R-:W0:Y:S01]  /*7bf0*/  SHFL.DOWN PT, R130, R7, 0x8, 0x1f ;  /* 0x09001f0007827f89 */ /* 0x000e2200000e0000 */
[----:B------:R-:W-:Y:S01]  /*7c00*/  FFMA.FTZ R212, R212, R15, R17 ;  /* 0x0000000fd4d47223 */ /* 0x000fe20000010011 */
[----:B------:R-:W-:Y:S01]  /*7c10*/  FMUL.FTZ R15, R184, UR53 ;  /* 0x00000035b80f7c20 */ /* 0x000fe20008410000 */
[----:B------:R-:W-:Y:S01]  /*7c20*/  FFMA.FTZ R122, R169, UR54, -R16 ;  /* 0x00000036a97a7c23 */ /* 0x000fe20008010810 */
[----:B-1----:R-:W-:Y:S01]  /*7c30*/  @!P0 FADD.FTZ R5, R5, R136 ;  /* 0x0000008805058221 */ /* 0x002fe20000010000 */
[----:B------:R-:W-:Y:S01]  /*7c40*/  FMUL.FTZ R16, R169, UR53 ;  /* 0x00000035a9107c20 */ /* 0x000fe20008410000 */
[C---:B------:R-:W-:Y:S01]  /*7c50*/  FFMA.FTZ R17, R168.reuse, UR54, -R15 ;  /* 0x00000036a8117c23 */ /* 0x040fe2000801080f */
[----:B------:R-:W-:Y:S01]  /*7c60*/  FMUL.FTZ R15, R168, UR53 ;  /* 0x00000035a80f7c20 */ /* 0x000fe20008410000 */
[----:B--2---:R-:W-:Y:S01]  /*7c70*/  @!P0 FADD.FTZ R6, R6, R125 ;  /* 0x0000007d06068221 */ /* 0x004fe20000010000 */
[----:B------:R-:W1:Y:S01]  /*7c80*/  SHFL.DOWN PT, R124, R5, 0x8, 0x1f ;  /* 0x09001f00057c7f89 */ /* 0x000e6200000e0000 */
[----:B------:R-:W-:Y:S01]  /*7c90*/  FMUL.FTZ R17, R194, R17 ;  /* 0x00000011c2117220 */ /* 0x000fe20000410000 */
[----:B------:R-:W-:Y:S01]  /*7ca0*/  FFMA.FTZ R15, R184, UR54, R15 ;  /* 0x00000036b80f7c23 */ /* 0x000fe2000801000f */
[----:B---3--:R-:W-:Y:S01]  /*7cb0*/  @!P0 FADD.FTZ R4, R4, R121 ;  /* 0x0000007904048221 */ /* 0x008fe20000010000 */
[----:B------:R-:W2:Y:S01]  /*7cc0*/  SHFL.DOWN PT, R123, R6, 0x8, 0x1f ;  /* 0x09001f00067b7f89 */ /* 0x000ea200000e0000 */
[----:B------:R-:W-:Y:S01]  /*7cd0*/  ISETP.GT.AND P0, PT, R117, 0x17, PT ;  /* 0x000000177500780c */ /* 0x000fe20003f04270 */
[----:B------:R-:W-:Y:S01]  /*7ce0*/  FMUL.FTZ R122, R197, R122 ;  /* 0x0000007ac57a7220 */ /* 0x000fe20000410000 */
[----:B------:R-:W-:Y:S01]  /*7cf0*/  FFMA.FTZ R16, R185, UR54, R16 ;  /* 0x00000036b9107c23 */ /* 0x000fe20008010010 */
[----:B------:R-:W3:Y:S01]  /*7d00*/  SHFL.DOWN PT, R121, R4, 0x8, 0x1f ;  /* 0x09001f0004797f89 */ /* 0x000ee200000e0000 */
[----:B------:R-:W-:Y:S01]  /*7d10*/  FFMA.FTZ R210, R210, R15, R17 ;  /* 0x0000000fd2d27223 */ /* 0x000fe20000010011 */
[----:B------:R-:W-:Y:S01]  /*7d20*/  FMUL.FTZ R15, R186, UR53 ;  /* 0x00000035ba0f7c20 */ /* 0x000fe20008410000 */
[----:B------:R-:W-:Y:S01]  /*7d30*/  FFMA.FTZ R213, R213, R16, R122 ;  /* 0x00000010d5d57223 */ /* 0x000fe2000001007a */
[----:B------:R-:W-:Y:S01]  /*7d40*/  FMUL.FTZ R16, R187, UR53 ;  /* 0x00000035bb107c20 */ /* 0x000fe20008410000 */
[----:B------:R-:W-:Y:S01]  /*7d50*/  FFMA.FTZ R212, R135, R182, R212 ;  /* 0x000000b687d47223 */ /* 0x000fe200000100d4 */
[----:B------:R-:W-:Y:S01]  /*7d60*/  FFMA.FTZ R15, R170, UR54, -R15 ;  /* 0x00000036aa0f7c23 */ /* 0x000fe2000801080f */
[----:B------:R-:W-:Y:S01]  /*7d70*/  FFMA.FTZ R213, R126, R185, R213 ;  /* 0x000000b97ed57223 */ /* 0x000fe200000100d5 */
[C---:B------:R-:W-:Y:S01]  /*7d80*/  FFMA.FTZ R122, R171.reuse, UR54, -R16 ;  /* 0x00000036ab7a7c23 */ /* 0x040fe20008010810 */
[----:B------:R-:W-:Y:S01]  /*7d90*/  FMUL.FTZ R16, R171, UR53 ;  /* 0x00000035ab107c20 */ /* 0x000fe20008410000 */
[----:B0-----:R-:W-:Y:S01]  /*7da0*/  @!P0 FADD.FTZ R7, R7, R130 ;  /* 0x0000008207078221 */ /* 0x001fe20000010000 */
[----:B------:R-:W-:Y:S01]  /*7db0*/  FMUL.FTZ R17, R196, R15 ;  /* 0x0000000fc4117220 */ /* 0x000fe20000410000 */
[----:B------:R-:W-:Y:S01]  /*7dc0*/  FMUL.FTZ R15, R170, UR53 ;  /* 0x00000035aa0f7c20 */ /* 0x000fe20008410000 */
[----:B------:R-:W-:Y:S01]  /*7dd0*/  FMUL.FTZ R122, R19, R122 ;  /* 0x0000007a137a7220 */ /* 0x000fe20000410000 */
[----:B------:R-:W-:Y:S01]  /*7de0*/  FFMA.FTZ R16, R187, UR54, R16 ;  /* 0x00000036bb107c23 */ /* 0x000fe20008010010 */
[----:B------:R-:W0:Y:S01]  /*7df0*/  SHFL.DOWN PT, R126, R7, 0x10, 0x1f ;  /* 0x0a001f00077e7f89 */ /* 0x000e2200000e0000 */
[----:B-1----:R-:W-:Y:S01]  /*7e00*/  @!P0 FADD.FTZ R5, R5, R124 ;  /* 0x0000007c05058221 */ /* 0x002fe20000010000 */
[----:B------:R-:W-:Y:S01]  /*7e10*/  FFMA.FTZ R15, R186, UR54, R15 ;  /* 0x00000036ba0f7c23 */ /* 0x000fe2000801000f */
[----:B------:R-:W-:Y:S01]  /*7e20*/  FFMA.FTZ R211, R211, R16, R122 ;  /* 0x00000010d3d37223 */ /* 0x000fe2000001007a */
[----:B------:R-:W-:Y:S01]  /*7e30*/  FMUL.FTZ R16, R173, UR53 ;  /* 0x00000035ad107c20 */ /* 0x000fe20008410000 */
[----:B--2---:R-:W-:Y:S01]  /*7e40*/  @!P0 FADD.FTZ R6, R6, R123 ;  /* 0x0000007b06068221 */ /* 0x004fe20000010000 */
[----:B------:R-:W1:Y:S01]  /*7e50*/  SHFL.DOWN PT, R124, R5, 0x10, 0x1f ;  /* 0x0a001f00057c7f89 */ /* 0x000e6200000e0000 */
[----:B------:R-:W-:Y:S01]  /*7e60*/  FFMA.FTZ R204, R204, R15, R17 ;  /* 0x0000000fcccc7223 */ /* 0x000fe20000010011 */
[----:B------:R-:W-:Y:S01]  /*7e70*/  FMUL.FTZ R15, R188, UR53 ;  /* 0x00000035bc0f7c20 */ /* 0x000fe20008410000 */
[----:B---3--:R-:W-:Y:S01]  /*7e80*/  @!P0 FADD.FTZ R4, R4, R121 ;  /* 0x0000007904048221 */ /* 0x008fe20000010000 */
[----:B------:R-:W2:Y:S01]  /*7e90*/  SHFL.DOWN PT, R123, R6, 0x10, 0x1f ;  /* 0x0a001f00067b7f89 */ /* 0x000ea200000e0000 */
[----:B------:R-:W-:Y:S01]  /*7ea0*/  FFMA.FTZ R211, R12, R187, R211 ;  /* 0x000000bb0cd37223 */ /* 0x000fe200000100d3 */
[----:B------:R-:W-:Y:S01]  /*7eb0*/  FMUL.FTZ R12, R189, UR53 ;  /* 0x00000035bd0c7c20 */ /* 0x000fe20008410000 */
[----:B------:R-:W-:Y:S01]  /*7ec0*/  FFMA.FTZ R15, R172, UR54, -R15 ;  /* 0x00000036ac0f7c23 */ /* 0x000fe2000801080f */
[----:B------:R-:W3:Y:S01]  /*7ed0*/  SHFL.DOWN PT, R121, R4, 0x10, 0x1f ;  /* 0x0a001f0004797f89 */ /* 0x000ee200000e0000 */
[----:B------:R-:W-:Y:S01]  /*7ee0*/  ISETP.GT.AND P0, PT, R117, 0xf, PT ;  /* 0x0000000f7500780c */ /* 0x000fe20003f04270 */
[----:B------:R-:W-:Y:S01]  /*7ef0*/  FFMA.FTZ R12, R173, UR54, -R12 ;  /* 0x00000036ad0c7c23 */ /* 0x000fe2000801080c */
[----:B------:R-:W-:Y:S01]  /*7f00*/  FMUL.FTZ R17, R18, R15 ;  /* 0x0000000f12117220 */ /* 0x000fe20000410000 */
[----:B------:R-:W-:Y:S01]  /*7f10*/  FMUL.FTZ R15, R172, UR53 ;  /* 0x00000035ac0f7c20 */ /* 0x000fe20008410000 */
[----:B------:R-:W-:Y:S01]  /*7f20*/  FFMA.FTZ R16, R189, UR54, R16 ;  /* 0x00000036bd107c23 */ /* 0x000fe20008010010 */
[----:B------:R-:W-:Y:S01]  /*7f30*/  FMUL.FTZ R18, R195, R12 ;  /* 0x0000000cc3127220 */ /* 0x000fe20000410000 */
[C---:B------:R-:W-:Y:S01]  /*7f40*/  FFMA.FTZ R12, R174.reuse, UR54, -R13 ;  /* 0x00000036ae0c7c23 */ /* 0x040fe2000801080d */
[----:B------:R-:W-:Y:S01]  /*7f50*/  FMUL.FTZ R13, R174, UR53 ;  /* 0x00000035ae0d7c20 */ /* 0x000fe20008410000 */
[----:B------:R-:W-:Y:S01]  /*7f60*/  FFMA.FTZ R15, R188, UR54, R15 ;  /* 0x00000036bc0f7c23 */ /* 0x000fe2000801000f */
[----:B------:R-:W-:Y:S01]  /*7f70*/  FFMA.FTZ R209, R209, R16, R18 ;  /* 0x00000010d1d17223 */ /* 0x000fe20000010012 */
[----:B------:R-:W-:Y:S01]  /*7f80*/  FMUL.FTZ R14, R193, R12 ;  /* 0x0000000cc10e7220 */ /* 0x000fe20000410000 */
[----:B------:R-:W-:Y:S01]  /*7f90*/  FFMA.FTZ R12, R190, UR54, R13 ;  /* 0x00000036be0c7c23 */ /* 0x000fe2000801000d */
[----:B------:R-:W-:Y:S01]  /*7fa0*/  FFMA.FTZ R208, R208, R15, R17 ;  /* 0x0000000fd0d07223 */ /* 0x000fe20000010011 */
        /* <DEDUP_REMOVED lines=33> */
[----:B------:R-:W-:Y:S01]  /*81c0*/  UISETP.NE.AND UP0, UPT, UR48, UR49, UPT ;  /* 0x000000313000728c */ /* 0x000fe2000bf05270 */
[----:B------:R-:W-:Y:S01]  /*81d0*/  MOV R3, UR7 ;  /* 0x0000000700037c02 */ /* 0x000fe20008000f00 */
[----:B------:R-:W-:-:S04]  /*81e0*/  UMOV UR44, 0x400 ;  /* 0x00000400002c7882 */ /* 0x000fc80000000000 */
[----:B------:R-:W-:Y:S01]  /*81f0*/  PLOP3.LUT P0, PT, PT, PT, UP0, 0x80, 0x0 ;  /* 0x000000000000781c */ /* 0x000fe20003f0f008 */
[----:B0-----:R-:W-:-:S06]  /*8200*/  ULEA UR44, UR45, UR44, 0x18 ;  /* 0x0000002c2d2c7291 */ /* 0x001fcc000f8ec03f */
[----:B------:R-:W-:-:S04]  /*8210*/  MOV R116, UR44 ;  /* 0x0000002c00747c02 */ /* 0x000fc80008000f00 */
[----:B------:R-:W-:Y:S01]  /*8220*/  LEA R14, R3, R116, 0x3 ;  /* 0x00000074030e7211 */ /* 0x000fe200078e18ff */
[----:B------:R-:W0:Y:S04]  /*8230*/  LDS.128 R8, [R116+0x870] ;  /* 0x0008700074087984 */ /* 0x000e280000000c00 */
[----:B------:R-:W1:Y:S04]  /*8240*/  @P0 LDS.64 R2, [R14+0x3ab0] ;  /* 0x003ab0000e020984 */ /* 0x000e680000000a00 */
[----:B------:R-:W2:Y:S01]  /*8250*/  @P0 LDS.64 R12, [R14+0x32b0] ;  /* 0x0032b0000e0c0984 */ /* 0x000ea20000000a00 */
[----:B0-----:R-:W-:Y:S01]  /*8260*/  FADD.FTZ R7, R7, R11 ;  /* 0x0000000b07077221 */ /* 0x001fe20000010000 */
        /* <DEDUP_REMOVED lines=9> */
.L_x_6282:
[----:B------:R-:W-:Y:S05]  /*8300*/  BSYNC B0 ;  /* 0x0000000000007941 */ /* 0x000fea0003800000 */
.L_x_6281:
[----:B------:R-:W-:-:S04]  /*8310*/  UIADD3 UR7, UR7, 0x1, URZ ;  /* 0x0000000107077890 */ /* 0x000fc8000fffe03f */
[----:B------:R-:W-:-:S06]  /*8320*/  UISETP.GE.AND UP0, UPT, UR7, UR50, UPT ;  /* 0x000000320700728c */ /* 0x000fcc000bf06270 */
[----:B------:R-:W-:-:S13]  /*8330*/  PLOP3.LUT P0, PT, PT, PT, UP0, 0x80, 0x0 ;  /* 0x000000000000781c */ /* 0x000fda0003f0f008 */
[----:B------:R-:W-:Y:S05]  /*8340*/  @!P0 BRA `(.L_x_6283) ;  /* 0xffffffa000708947 */ /* 0x000fea000383ffff */
.L_x_6252:
[----:B------:R-:W-:Y:S01]  /*8350*/  BAR.SYNC.DEFER_BLOCKING 0x0 ;  /* 0x0000000000007b1d */ /* 0x000fe20000010000 */
[----:B------:R-:W-:Y:S01]  /*8360*/  F2FP.BF16.F32.PACK_AB R65, R65, R66 ;  /* 0x000000424141723e */ /* 0x000fe200000010ff */
[----:B------:R-:W-:Y:S01]  /*8370*/  ULEA UR36, UR48, 0xfffffc00, 0xa ;  /* 0xfffffc0030247891 */ /* 0x000fe2000f8e503f */
[----:B------:R-:W-:Y:S01]  /*8380*/  F2FP.BF16.F32.PACK_AB R63, R63, R64 ;  /* 0x000000403f3f723e */ /* 0x000fe200000010ff */
[----:B------:R-:W-:Y:S01]  /*8390*/  USHF.R.S32.HI UR29, URZ, 0x1f, UR10 ;  /* 0x0000001f3f1d7899 */ /* 0x000fe2000801140a */
[----:B------:R-:W-:-:S03]  /*83a0*/  PRMT R49, R65, 0x7632, R49 ;  /* 0x0000763241317816 */ /* 0x000fc60000000031 */
[----:B------:R-:W1:Y:S01]  /*83b0*/  S2UR UR27, SR_CgaCtaId ;  /* 0x00000000001b79c3 */ /* 0x000e620000008800 */
        /* <DEDUP_REMOVED lines=24> */
[----:B-1----:R-:W-:Y:S01]  /*8540*/  ULEA UR26, UR27, UR26, 0x18 ;  /* 0x0000001a1b1a7291 */ /* 0x002fe2000f8ec03f */
[----:B------:R1:W-:Y:S01]  /*8550*/  STS.U16 [R98+0xa], R2 ;  /* 0x00000a0262007388 */ /* 0x0003e20000000400 */
[----:B--2---:R-:W-:-:S03]  /*8560*/  PRMT R49, R59, 0x7632, R49 ;  /* 0x000076323b317816 */ /* 0x004fc60000000031 */
[----:B------:R-:W-:Y:S01]  /*8570*/  STS.U16 [R98], R65 ;  /* 0x0000004162007388 */ /* 0x000fe20000000400 */
[----:B------:R-:W-:Y:S02]  /*8580*/  MOV R116, UR26 ;  /* 0x0000001a00747c02 */ /* 0x000fe40008000f00 */
[----:B---3--:R-:W-:Y:S01]  /*8590*/  PRMT R0, R55, 0x7632, R0 ;  /* 0x0000763237007816 */ /* 0x008fe20000000000 */
[----:B------:R2:W-:Y:S01]  /*85a0*/  STS.U16 [R98+0xe], R49 ;  /* 0x00000e3162007388 */ /* 0x0005e20000000400 */
[----:B-1----:R-:W-:-:S03]  /*85b0*/  PRMT R2, R51, 0x7632, R2 ;  /* 0x0000763233027816 */ /* 0x002fc60000000002 */
[----:B------:R-:W-:Y:S04]  /*85c0*/  STS.U16 [R98+0x4], R63 ;  /* 0x0000043f62007388 */ /* 0x000fe80000000400 */
[----:B------:R-:W-:Y:S01]  /*85d0*/  STS.U16 [R98+0x8], R61 ;  /* 0x0000083d62007388 */ /* 0x000fe20000000400 */
[----:B--2---:R-:W-:-:S03]  /*85e0*/  PRMT R49, R53, 0x7632, R49 ;  /* 0x0000763235317816 */ /* 0x004fc60000000031 */
[----:B------:R-:W-:Y:S04]  /*85f0*/  STS.U16 [R98+0xc], R59 ;  /* 0x00000c3b62007388 */ /* 0x000fe80000000400 */
[----:B------:R-:W-:Y:S04]  /*8600*/  STS.U16 [R98+0x10], R57 ;  /* 0x0000103962007388 */ /* 0x000fe80000000400 */
[----:B------:R1:W-:Y:S04]  /*8610*/  STS.U16 [R98+0x12], R3 ;  /* 0x0000120362007388 */ /* 0x0003e80000000400 */
[----:B------:R-:W-:Y:S04]  /*8620*/  STS.U16 [R98+0x14], R55 ;  /* 0x0000143762007388 */ /* 0x000fe80000000400 */
[----:B------:R-:W-:Y:S01]  /*8630*/  STS.U16 [R98+0x16], R0 ;  /* 0x0000160062007388 */ /* 0x000fe20000000400 */
[----:B-1----:R-:W-:-:S03]  /*8640*/  MOV R3, UR36 ;  /* 0x0000002400037c02 */ /* 0x002fc60008000f00 */
[----:B------:R-:W-:Y:S04]  /*8650*/  STS.U16 [R98+0x18], R53 ;  /* 0x0000183562007388 */ /* 0x000fe80000000400 */
[----:B------:R-:W-:Y:S04]  /*8660*/  STS.U16 [R98+0x1a], R49 ;  /* 0x00001a3162007388 */ /* 0x000fe80000000400 */
[----:B------:R-:W-:Y:S04]  /*8670*/  STS.U16 [R98+0x1c], R51 ;  /* 0x00001c3362007388 */ /* 0x000fe80000000400 */
[----:B------:R1:W-:Y:S01]  /*8680*/  STS.U16 [R98+0x1e], R2 ;  /* 0x00001e0262007388 */ /* 0x0003e20000000400 */
[----:B------:R-:W-:-:S03]  /*8690*/  NOP ;  /* 0x0000000000007918 */ /* 0x000fc60000000000 */
[----:B------:R-:W-:Y:S01]  /*86a0*/  LDS.U16 R9, [R114] ;  /* 0x0000000072097984 */ /* 0x000fe20000000400 */
[----:B-1----:R-:W-:-:S03]  /*86b0*/  SHF.L.U32 R2, R119, 0x4, RZ ;  /* 0x0000000477027819 */ /* 0x002fc600000006ff */
[----:B------:R-:W-:Y:S01]  /*86c0*/  LDS.U16 R11, [R113+0x40] ;  /* 0x00004000710b7984 */ /* 0x000fe20000000400 */
[----:B------:R-:W-:-:S03]  /*86d0*/  LOP3.LUT R2, R2, 0xfffffe00, RZ, 0xc0, !PT ;  /* 0xfffffe0002027812 */ /* 0x000fc600078ec0ff */
[----:B------:R-:W-:Y:S01]  /*86e0*/  LDS.U16 R13, [R112+0x80] ;  /* 0x00008000700d7984 */ /* 0x000fe20000000400 */
[----:B------:R-:W-:-:S03]  /*86f0*/  LOP3.LUT R97, R2, 0x1f, R119, 0xf8, !PT ;  /* 0x0000001f02617812 */ /* 0x000fc600078ef877 */
[----:B------:R-:W-:Y:S01]  /*8700*/  LDS.U16 R15, [R111+0xc0] ;  /* 0x0000c0006f0f7984 */ /* 0x000fe20000000400 */
[----:B------:R-:W-:-:S03]  /*8710*/  SHF.R.S32.HI R34, RZ, 0x1f, R97 ;  /* 0x0000001fff227819 */ /* 0x000fc60000011461 */
        /* <DEDUP_REMOVED lines=18> */
[----:B------:R-:W1:Y:S02]  /*8840*/  LDS R0, [R116+0x840] ;  /* 0x0008400074007984 */ /* 0x000e640000000800 */
[----:B-1----:R-:W-:-:S13]  /*8850*/  ISETP.GE.AND P1, PT, R97, R0, PT ;  /* 0x000000006100720c */ /* 0x002fda0003f26270 */
[----:B------:R-:W-:Y:S05]  /*8860*/  @P1 BRA `(.L_x_6285) ;  /* 0x0000000000341947 */ /* 0x000fea0003800000 */
        /* <DEDUP_REMOVED lines=13> */
.L_x_6285:
[----:B------:R-:W-:Y:S05]  /*8940*/  BSYNC B0 ;  /* 0x0000000000007941 */ /* 0x000fea0003800000 */
.L_x_6284:
        /* <DEDUP_REMOVED lines=8> */
[C---:B0-----:R-:W-:Y:S01]  /*89d0*/  LEA R4, P1, R97.reuse, UR34, 0x1 ;  /* 0x0000002261047c11 */ /* 0x041fe2000f8208ff */
        /* <DEDUP_REMOVED lines=8> */
[----:B-1----:R-:W-:Y:S02]  /*8a60*/  MOV R6, UR29 ;  /* 0x0000001d00067c02 */ /* 0x002fe40008000f00 */
[----:B------:R-:W-:Y:S02]  /*8a70*/  ISETP.GE.AND P4, PT, R55, R0, PT ;  /* 0x000000003700720c */ /* 0x000fe40003f86270 */
[C---:B------:R-:W-:Y:S02]  /*8a80*/  LEA R4, P3, R6.reuse, R4, 0x1 ;  /* 0x0000000406047211 */ /* 0x040fe400078608ff */
[----:B------:R-:W-:Y:S01]  /*8a90*/  MOV R7, UR26 ;  /* 0x0000001a00077c02 */ /* 0x000fe20008000f00 */
[----:B------:R-:W-:Y:S01]  /*8aa0*/  UIMAD.WIDE.U32 UR26, UR10, UR30, URZ ;  /* 0x0000001e0a1a72a5 */ /* 0x000fe2000f8e003f */
[----:B------:R-:W-:Y:S02]  /*8ab0*/  LOP3.LUT R57, R97, 0x80, RZ, 0xfc, !PT ;  /* 0x0000008061397812 */ /* 0x000fe400078efcff */
[----:B------:R-:W-:Y:S01]  /*8ac0*/  LEA.HI.X R5, R6, R5, R7, 0x1, P3 ;  /* 0x0000000506057211 */ /* 0x000fe200018f0c07 */
[----:B------:R-:W-:Y:S01]  /*8ad0*/  FADD.FTZ R7, R67, R118 ;  /* 0x0000007643077221 */ /* 0x000fe20000010000 */
[C---:B------:R-:W-:Y:S01]  /*8ae0*/  LOP3.LUT R59, R97.reuse, 0xa0, RZ, 0xfc, !PT ;  /* 0x000000a0613b7812 */ /* 0x040fe200078efcff */
[----:B------:R-:W-:Y:S01]  /*8af0*/  UIADD3 UR29, UR27, UR28, URZ ;  /* 0x0000001c1b1d7290 */ /* 0x000fe2000fffe03f */
        /* <DEDUP_REMOVED lines=9> */
[-C--:B------:R-:W-:Y:S02]  /*8b90*/  ISETP.GE.AND P1, PT, R61, R0.reuse, PT ;  /* 0x000000003d00720c */ /* 0x080fe40003f26270 */
[----:B------:R-:W-:-:S02]  /*8ba0*/  ISETP.GE.AND P4, PT, R63, R0, PT ;  /* 0x000000003f00720c */ /* 0x000fc40003f86270 */
[-C--:B------:R-:W-:Y:S02]  /*8bb0*/  ISETP.GE.AND P5, PT, R65, R0.reuse, PT ;  /* 0x000000004100720c */ /* 0x080fe40003fa6270 */
[----:B------:R-:W-:Y:S02]  /*8bc0*/  ISETP.GE.AND P6, PT, R83, R0, PT ;  /* 0x000000005300720c */ /* 0x000fe40003fc6270 */
[C---:B------:R-:W-:Y:S01]  /*8bd0*/  LOP3.LUT R85, R97.reuse, 0x140, RZ, 0xfc, !PT ;  /* 0x0000014061557812 */ /* 0x040fe200078efcff */
[----:B------:R-:W-:Y:S01]  /*8be0*/  @!P3 STG.E.U16 desc[UR18][R4.64+-0x700], R17 ;  /* 0xfff900110400b986 */ /* 0x000fe2000c101512 */
        /* <DEDUP_REMOVED lines=17> */
[----:B------:R-:W-:Y:S01]  /*8d00*/  @!P1 STG.E.U16 desc[UR18][R4.64+-0x580], R29 ;  /* 0xfffa801d04009986 */ /* 0x000fe2000c101512 */
[----:B------:R-:W-:Y:S02]  /*8d10*/  F2FP.BF16.F32.PACK_AB R67, R68, R67 ;  /* 0x000000434443723e */ /* 0x000fe400000010ff */
[----:B------:R-:W-:Y:S01]  /*8d20*/  LOP3.LUT R6, R6, 0xfffffe00, RZ, 0xc0, !PT ;  /* 0xfffffe0006067812 */ /* 0x000fe200078ec0ff */
[----:B------:R-:W-:Y:S03]  /*8d30*/  @!P2 STG.E.U16 desc[UR18][R4.64+-0x540], R31 ;  /* 0xfffac01f0400a986 */ /* 0x000fe6000c101512 */
[----:B------:R-:W-:Y:S01]  /*8d40*/  LEA R49, R117, R6, 0x4 ;  /* 0x0000000675317211 */ /* 0x000fe200078e20ff */
[----:B------:R-:W-:Y:S03]  /*8d50*/  @!P3 STG.E.U16 desc[UR18][R4.64+-0x500], R33 ;  /* 0xfffb00210400b986 */ /* 0x000fe6000c101512 */
[C---:B------:R-:W-:Y:S01]  /*8d60*/  IADD3 R0, R49.reuse, 0x1, RZ ;  /* 0x0000000131007810 */ /* 0x040fe20007ffe0ff */
[----:B------:R-:W-:Y:S01]  /*8d70*/  @!P4 STG.E.U16 desc[UR18][R4.64+-0x4c0], R35 ;  /* 0xfffb40230400c986 */ /* 0x000fe2000c101512 */
[----:B------:R-:W-:-:S02]  /*8d80*/  IADD3 R6, R49, 0x2, RZ ;  /* 0x0000000231067810 */ /* 0x000fc40007ffe0ff */
[----:B------:R-:W-:Y:S01]  /*8d90*/  LEA.HI.SX32 R9, R0, R49, 0x1b ;  /* 0x0000003100097211 */ /* 0x000fe200078fdaff */
[----:B------:R-:W-:Y:S01]  /*8da0*/  @!P5 STG.E.U16 desc[UR18][R4.64+-0x480], R37 ;  /* 0xfffb80250400d986 */ /* 0x000fe2000c101512 */
[----:B------:R-:W-:Y:S01]  /*8db0*/  FADD.FTZ R0, R7, R68 ;  /* 0x0000004407007221 */ /* 0x000fe20000010000 */
[C---:B------:R-:W-:Y:S02]  /*8dc0*/  IADD3 R8, R49.reuse, 0x3, RZ ;  /* 0x0000000331087810 */ /* 0x040fe40007ffe0ff */
[----:B------:R2:W-:Y:S01]  /*8dd0*/  @!P6 STG.E.U16 desc[UR18][R4.64+-0x440], R39 ;  /* 0xfffbc0270400e986 */ /* 0x0005e2000c101512 */
[----:B------:R-:W-:Y:S01]  /*8de0*/  FADD.FTZ R7, R0, R69 ;  /* 0x0000004500077221 */ /* 0x000fe20000010000 */
[----:B------:R-:W-:Y:S01]  /*8df0*/  IADD3 R10, R49, 0x4, RZ ;  /* 0x00000004310a7810 */ /* 0x000fe20007ffe0ff */
[----:B------:R-:W-:Y:S02]  /*8e00*/  BAR.SYNC.DEFER_BLOCKING 0x0 ;  /* 0x0000000000007b1d */ /* 0x000fe40000010000 */
[----:B------:R-:W-:Y:S01]  /*8e10*/  FADD.FTZ R0, R7, R70 ;  /* 0x0000004607007221 */ /* 0x000fe20000010000 */
[----:B------:R-:W-:-:S02]  /*8e20*/  IADD3 R12, R49, 0x5, RZ ;  /* 0x00000005310c7810 */ /* 0x000fc40007ffe0ff */
[----:B------:R-:W-:Y:S02]  /*8e30*/  IADD3 R14, R49, 0x6, RZ ;  /* 0x00000006310e7810 */ /* 0x000fe40007ffe0ff */
[-C--:B0-----:R-:W-:Y:S02]  /*8e40*/  LEA.HI.SX32 R11, R6, R49.reuse, 0x1b ;  /* 0x00000031060b7211 */ /* 0x081fe400078fdaff */
[----:B-1----:R-:W-:Y:S01]  /*8e50*/  LEA.HI.SX32 R13, R8, R49, 0x1b ;  /* 0x00000031080d7211 */ /* 0x002fe200078fdaff */
[----:B--2---:R-:W-:Y:S01]  /*8e60*/  FADD.FTZ R5, R0, R71 ;  /* 0x0000004700057221 */ /* 0x004fe20000010000 */
[----:B------:R-:W-:Y:S02]  /*8e70*/  F2FP.BF16.F32.PACK_AB R69, R70, R69 ;  /* 0x000000454645723e */ /* 0x000fe400000010ff */
[-C--:B------:R-:W-:Y:S02]  /*8e80*/  LEA.HI.SX32 R15, R10, R49.reuse, 0x1b ;  /* 0x000000310a0f7211 */ /* 0x080fe400078fdaff */
[----:B------:R-:W-:-:S02]  /*8e90*/  LEA.HI.SX32 R17, R12, R49, 0x1b ;  /* 0x000000310c117211 */ /* 0x000fc400078fdaff */
[----:B------:R-:W-:Y:S02]  /*8ea0*/  PRMT R6, R67, 0x7632, R6 ;  /* 0x0000763243067816 */ /* 0x000fe40000000006 */
[-C--:B------:R-:W-:Y:S02]  /*8eb0*/  LEA R9, R9, R116.reuse, 0x1 ;  /* 0x0000007409097211 */ /* 0x080fe400078e08ff */
[----:B------:R-:W-:Y:S01]  /*8ec0*/  F2FP.BF16.F32.PACK_AB R71, R72, R71 ;  /* 0x000000474847723e */ /* 0x000fe200000010ff */
[----:B------:R-:W-:Y:S01]  /*8ed0*/  FADD.FTZ R72, R5, R72 ;  /* 0x0000004805487221 */ /* 0x000fe20000010000 */
[----:B------:R-:W-:Y:S02]  /*8ee0*/  IADD3 R16, R49, 0x7, RZ ;  /* 0x0000000731107810 */ /* 0x000fe40007ffe0ff */
[----:B------:R-:W-:Y:S01]  /*8ef0*/  LEA.HI.SX32 R19, R14, R49, 0x1b ;  /* 0x000000310e137211 */ /* 0x000fe200078fdaff */
[----:B------:R-:W-:Y:S01]  /*8f00*/  STS.U16 [R98], R67 ;  /* 0x0000004362007388 */ /* 0x000fe20000000400 */
[----:B------:R-:W-:-:S02]  /*8f10*/  LEA R11, R11, R116, 0x1 ;  /* 0x000000740b0b7211 */ /* 0x000fc400078e08ff */
[----:B------:R-:W-:Y:S01]  /*8f20*/  IADD3 R18, R49, 0x8, RZ ;  /* 0x0000000831127810 */ /* 0x000fe20007ffe0ff */
[----:B------:R0:W-:Y:S01]  /*8f30*/  STS.U16 [R9+0x2], R6 ;  /* 0x0000020609007388 */ /* 0x0001e20000000400 */
[----:B------:R-:W-:Y:S02]  /*8f40*/  PRMT R7, R69, 0x7632, R7 ;  /* 0x0000763245077816 */ /* 0x000fe40000000007 */
[-C--:B------:R-:W-:Y:S01]  /*8f50*/  LEA R13, R13, R116.reuse, 0x1 ;  /* 0x000000740d0d7211 */ /* 0x080fe200078e08ff */
[----:B------:R1:W-:Y:S01]  /*8f60*/  STS.U16 [R11+0x4], R69 ;  /* 0x000004450b007388 */ /* 0x0003e20000000400 */
[----:B------:R-:W-:Y:S02]  /*8f70*/  IADD3 R20, R49, 0x9, RZ ;  /* 0x0000000931147810 */ /* 0x000fe40007ffe0ff */
[----:B------:R-:W-:Y:S01]  /*8f80*/  LEA R15, R15, R116, 0x1 ;  /* 0x000000740f0f7211 */ /* 0x000fe200078e08ff */
[----:B------:R-:W-:Y:S01]  /*8f90*/  STS.U16 [R13+0x6], R7 ;  /* 0x000006070d007388 */ /* 0x000fe20000000400 */
[----:B------:R-:W-:-:S02]  /*8fa0*/  IADD3 R22, R49, 0xa, RZ ;  /* 0x0000000a31167810 */ /* 0x000fc40007ffe0ff */
[----:B------:R-:W-:Y:S01]  /*8fb0*/  PRMT R8, R71, 0x7632, R8 ;  /* 0x0000763247087816 */ /* 0x000fe20000000008 */
[----:B------:R-:W-:Y:S01]  /*8fc0*/  STS.U16 [R15+0x8], R71 ;  /* 0x000008470f007388 */ /* 0x000fe20000000400 */
[-C--:B------:R-:W-:Y:S02]  /*8fd0*/  LEA R17, R17, R116.reuse, 0x1 ;  /* 0x0000007411117211 */ /* 0x080fe400078e08ff */
[----:B------:R-:W-:Y:S02]  /*8fe0*/  IADD3 R24, R49, 0xb, RZ ;  /* 0x0000000b31187810 */ /* 0x000fe40007ffe0ff */
[----:B------:R-:W-:Y:S01]  /*8ff0*/  LEA.HI.SX32 R21, R16, R49, 0x1b ;  /* 0x0000003110157211 */ /* 0x000fe200078fdaff */
[----:B------:R-:W-:Y:S01]  /*9000*/  STS.U16 [R17+0xa], R8 ;  /* 0x00000a0811007388 */ /* 0x000fe20000000400 */
[----:B------:R-:W-:Y:S01]  /*9010*/  F2FP.BF16.F32.PACK_AB R0, R74, R73 ;  /* 0x000000494a00723e */ /* 0x000fe200000010ff */
[----:B------:R-:W-:Y:S01]  /*9020*/  FADD.FTZ R73, R72, R73 ;  /* 0x0000004948497221 */ /* 0x000fe20000010000 */
[----:B------:R-:W-:-:S02]  /*9030*/  LEA R19, R19, R116, 0x1 ;  /* 0x0000007413137211 */ /* 0x000fc400078e08ff */
[----:B------:R-:W-:Y:S01]  /*9040*/  IADD3 R26, R49, 0xc, RZ ;  /* 0x0000000c311a7810 */ /* 0x000fe20007ffe0ff */
[----:B------:R-:W-:Y:S01]  /*9050*/  FADD.FTZ R74, R73, R74 ;  /* 0x0000004a494a7221 */ /* 0x000fe20000010000 */
[----:B------:R-:W-:Y:S01]  /*9060*/  LEA.HI.SX32 R23, R18, R49, 0x1b ;  /* 0x0000003112177211 */ /* 0x000fe200078fdaff */
[----:B------:R2:W-:Y:S01]  /*9070*/  STS.U16 [R19+0xc], R0 ;  /* 0x00000c0013007388 */ /* 0x0005e20000000400 */
[----:B------:R-:W-:Y:S01]  /*9080*/  F2FP.BF16.F32.PACK_AB R4, R76, R75 ;  /* 0x0000004b4c04723e */ /* 0x000fe200000010ff */
[----:B------:R-:W-:Y:S01]  /*9090*/  FADD.FTZ R75, R74, R75 ;  /* 0x0000004b4a4b7221 */ /* 0x000fe20000010000 */
[----:B------:R-:W-:Y:S02]  /*90a0*/  IADD3 R28, R49, 0xd, RZ ;  /* 0x0000000d311c7810 */ /* 0x000fe40007ffe0ff */
[----:B------:R-:W-:Y:S01]  /*90b0*/  LEA.HI.SX32 R25, R20, R49, 0x1b ;  /* 0x0000003114197211 */ /* 0x000fe200078fdaff */
[----:B------:R-:W-:Y:S01]  /*90c0*/  FADD.FTZ R76, R75, R76 ;  /* 0x0000004c4b4c7221 */ /* 0x000fe20000010000 */
[----:B------:R-:W-:-:S02]  /*90d0*/  IADD3 R30, R49, 0xe, RZ ;  /* 0x0000000e311e7810 */ /* 0x000fc40007ffe0ff */
[-C--:B------:R-:W-:Y:S02]  /*90e0*/  LEA.HI.SX32 R27, R22, R49.reuse, 0x1b ;  /* 0x00000031161b7211 */ /* 0x080fe400078fdaff */
[----:B------:R-:W-:Y:S02]  /*90f0*/  IADD3 R32, R49, 0xf, RZ ;  /* 0x0000000f31207810 */ /* 0x000fe40007ffe0ff */
[----:B------:R-:W-:Y:S02]  /*9100*/  LEA.HI.SX32 R41, R24, R49, 0x1b ;  /* 0x0000003118297211 */ /* 0x000fe400078fdaff */
[----:B0-----:R-:W-:Y:S01]  /*9110*/  F2FP.BF16.F32.PACK_AB R6, R78, R77 ;  /* 0x0000004d4e06723e */ /* 0x001fe200000010ff */
[----:B------:R-:W-:Y:S01]  /*9120*/  FADD.FTZ R77, R76, R77 ;  /* 0x0000004d4c4d7221 */ /* 0x000fe20000010000 */
[----:B------:R-:W-:Y:S02]  /*9130*/  PRMT R9, R0, 0x7632, R9 ;  /* 0x0000763200097816 */ /* 0x000fe40000000009 */
[----:B------:R-:W-:Y:S01]  /*9140*/  LEA R21, R21, R116, 0x1 ;  /* 0x0000007415157211 */ /* 0x000fe200078e08ff */
[----:B------:R-:W-:Y:S01]  /*9150*/  FADD.FTZ R78, R77, R78 ;  /* 0x0000004e4d4e7221 */ /* 0x000fe20000010000 */
[----:B------:R-:W-:-:S02]  /*9160*/  LEA.HI.SX32 R43, R26, R49, 0x1b ;  /* 0x000000311a2b7211 */ /* 0x000fc400078fdaff */
[----:B------:R-:W-:Y:S01]  /*9170*/  PRMT R10, R4, 0x7610, R10 ;  /* 0x00007610040a7816 */ /* 0x000fe2000000000a */
[----:B------:R-:W-:Y:S01]  /*9180*/  STS.U16 [R21+0xe], R9 ;  /* 0x00000e0915007388 */ /* 0x000fe20000000400 */
[-C--:B------:R-:W-:Y:S02]  /*9190*/  LEA R23, R23, R116.reuse, 0x1 ;  /* 0x0000007417177211 */ /* 0x080fe400078e08ff */
[----:B------:R-:W-:Y:S02]  /*91a0*/  LEA.HI.SX32 R45, R28, R49, 0x1b ;  /* 0x000000311c2d7211 */ /* 0x000fe400078fdaff */
[----:B-1----:R-:W-:Y:S01]  /*91b0*/  PRMT R11, R4, 0x7632, R11 ;  /* 0x00007632040b7816 */ /* 0x002fe2000000000b */
[----:B------:R-:W-:Y:S01]  /*91c0*/  STS.U16 [R23+0x10], R10 ;  /* 0x0000100a17007388 */ /* 0x000fe20000000400 */
[-C--:B------:R-:W-:Y:S02]  /*91d0*/  LEA R25, R25, R116.reuse, 0x1 ;  /* 0x0000007419197211 */ /* 0x080fe400078e08ff */
[----:B--2---:R-:W-:Y:S01]  /*91e0*/  F2FP.BF16.F32.PACK_AB R0, R80, R79 ;  /* 0x0000004f5000723e */ /* 0x004fe200000010ff */
[----:B------:R-:W-:Y:S01]  /*91f0*/  FADD.FTZ R79, R78, R79 ;  /* 0x0000004f4e4f7221 */ /* 0x000fe20000010000 */
[-C--:B------:R-:W-:Y:S01]  /*9200*/  LEA.HI.SX32 R47, R30, R49.reuse, 0x1b ;  /* 0x000000311e2f7211 */ /* 0x080fe200078fdaff */
[----:B------:R-:W-:Y:S01]  /*9210*/  STS.U16 [R25+0x12], R11 ;  /* 0x0000120b19007388 */ /* 0x000fe20000000400 */
[----:B------:R-:W-:Y:S01]  /*9220*/  LEA R27, R27, R116, 0x1 ;  /* 0x000000741b1b7211 */ /* 0x000fe200078e08ff */
[----:B------:R-:W-:Y:S01]  /*9230*/  FADD.FTZ R80, R79, R80 ;  /* 0x000000504f507221 */ /* 0x000fe20000010000 */
[----:B------:R-:W-:-:S02]  /*9240*/  LEA.HI.SX32 R49, R32, R49, 0x1b ;  /* 0x0000003120317211 */ /* 0x000fc400078fdaff */
[----:B------:R-:W-:Y:S01]  /*9250*/  F2FP.BF16.F32.PACK_AB R4, R82, R81 ;  /* 0x000000515204723e */ /* 0x000fe200000010ff */
[----:B------:R0:W-:Y:S01]  /*9260*/  STS.U16 [R27+0x14], R6 ;  /* 0x000014061b007388 */ /* 0x0001e20000000400 */
[----:B------:R-:W-:Y:S01]  /*9270*/  PRMT R8, R6, 0x7632, R8 ;  /* 0x0000763206087816 */ /* 0x000fe20000000008 */
[----:B------:R-:W-:Y:S01]  /*9280*/  FADD.FTZ R81, R80, R81 ;  /* 0x0000005150517221 */ /* 0x000fe20000010000 */
[-C--:B------:R-:W-:Y:S02]  /*9290*/  LEA R41, R41, R116.reuse, 0x1 ;  /* 0x0000007429297211 */ /* 0x080fe400078e08ff */
[-C--:B------:R-:W-:Y:S01]  /*92a0*/  LEA R43, R43, R116.reuse, 0x1 ;  /* 0x000000742b2b7211 */ /* 0x080fe200078e08ff */
[----:B------:R-:W-:Y:S01]  /*92b0*/  FADD.FTZ R118, R81, R82 ;  /* 0x0000005251767221 */ /* 0x000fe20000010000 */
[----:B------:R-:W-:Y:S01]  /*92c0*/  PRMT R12, R0, 0x7632, R12 ;  /* 0x00007632000c7816 */ /* 0x000fe2000000000c */
[----:B------:R-:W-:Y:S01]  /*92d0*/  STS.U16 [R41+0x16], R8 ;  /* 0x0000160829007388 */ /* 0x000fe20000000400 */
[----:B------:R-:W-:-:S02]  /*92e0*/  LEA R45, R45, R116, 0x1 ;  /* 0x000000742d2d7211 */ /* 0x000fc400078e08ff */
        /* <DEDUP_REMOVED lines=44> */
.L_x_6287:
[----:B------:R-:W-:Y:S05]  /*95b0*/  BSYNC B0 ;  /* 0x0000000000007941 */ /* 0x000fea0003800000 */
.L_x_6286:
        /* <DEDUP_REMOVED lines=54> */
.L_x_6251:
        /* <DEDUP_REMOVED lines=31> */
[----:B------:R-:W-:Y:S02]  /*9b10*/  MOV R2, UR22 ;  /* 0x0000001600027c02 */ /* 0x000fe40008000f00 */
[----:B-1----:R-:W-:Y:S02]  /*9b20*/  @!P0 LEA R0, R3, R0, 0x18 ;  /* 0x0000000003008211 */ /* 0x002fe400078ec0ff */
[----:B------:R-:W-:-:S04]  /*9b30*/  MOV R3, UR23 ;  /* 0x0000001700037c02 */ /* 0x000fc80008000f00 */
[----:B------:R-:W0:Y:S02]  /*9b40*/  @!P0 LDS R0, [R0+0x858] ;  /* 0x0008580000008984 */ /* 0x000e240000000800 */
[----:B0-----:R-:W-:-:S05]  /*9b50*/  @!P0 FADD.FTZ R7, R7, R0 ;  /* 0x0000000007078221 */ /* 0x001fca0000010000 */
[----:B------:R1:W-:Y:S02]  /*9b60*/  REDG.E.ADD.F32.FTZ.RN.STRONG.GPU desc[UR18][R2.64], R7 ;  /* 0x00000007020079a6 */ /* 0x0003e4000c10f392 */
.L_x_6290:
[----:B------:R-:W-:Y:S05]  /*9b70*/  BSYNC B0 ;  /* 0x0000000000007941 */ /* 0x000fea0003800000 */
.L_x_6289:
        /* <DEDUP_REMOVED lines=31> */
[----:B------:R-:W-:Y:S02]  /*9d70*/  @!P0 MOV R0, 0x400 ;  /* 0x0000040000008802 */ /* 0x000fe40000000f00 */
[----:B------:R-:W-:Y:S02]  /*9d80*/  MOV R2, UR24 ;  /* 0x0000001800027c02 */ /* 0x000fe40008000f00 */
[----:B0-----:R-:W-:Y:S02]  /*9d90*/  @!P0 LEA R0, R3, R0, 0x18 ;  /* 0x0000000003008211 */ /* 0x001fe400078ec0ff */
[----:B------:R-:W-:-:S04]  /*9da0*/  MOV R3, UR25 ;  /* 0x0000001900037c02 */ /* 0x000fc80008000f00 */
[----:B------:R-:W3:Y:S02]  /*9db0*/  @!P0 LDS R0, [R0+0x858] ;  /* 0x0008580000008984 */ /* 0x000ee40000000800 */
[----:B---3--:R-:W-:-:S05]  /*9dc0*/  @!P0 FADD.FTZ R7, R7, R0 ;  /* 0x0000000007078221 */ /* 0x008fca0000010000 */
[----:B------:R4:W-:Y:S01]  /*9dd0*/  REDG.E.ADD.F32.FTZ.RN.STRONG.GPU desc[UR18][R2.64], R7 ;  /* 0x00000007020079a6 */ /* 0x0009e2000c10f392 */
[----:B------:R-:W-:Y:S01]  /*9de0*/  HFMA2.MMA R13, -RZ, RZ, 0, 0 ;  /* 0x00000000ff0d7435 */ /* 0x000fe200000001ff */
[----:B------:R-:W-:Y:S10]  /*9df0*/  BRA `(.L_x_6293) ;  /* 0x0000000000047947 */ /* 0x000ff40003800000 */
.L_x_6292:
[----:B------:R-:W2:Y:S02]  /*9e00*/  S2R R13, SR_TID.X ;  /* 0x00000000000d7919 */ /* 0x000ea40000002100 */
.L_x_6293:
[----:B------:R-:W-:Y:S05]  /*9e10*/  BSYNC B0 ;  /* 0x0000000000007941 */ /* 0x000fea0003800000 */
.L_x_6291:
        /* <DEDUP_REMOVED lines=43> */
.L_x_6295:
        /* <DEDUP_REMOVED lines=74> */
.L_x_6294:
[----:B------:R-:W-:Y:S05]  /*a570*/  EXIT ;  /* 0x000000000000794d */ /* 0x000fea0003800000 */
.L_x_6256:
[----:B------:R-:W-:Y:S01]  /*a580*/  HFMA2.MMA R202, -RZ, RZ, 0, 5.9604644775390625e-08 ;  /* 0x00000001ffca7435 */ /* 0x000fe200000001ff */
[----:B------:R-:W-:Y:S02]  /*a590*/  MOV R205, R194 ;  /* 0x000000c200cd7202 */ /* 0x000fe40000000f00 */
[----:B------:R-:W-:Y:S02]  /*a5a0*/  MOV R221, RZ ;  /* 0x000000ff00dd7202 */ /* 0x000fe40000000f00 */
[----:B------:R-:W-:-:S07]  /*a5b0*/  MOV R2, 0xffffffff ;  /* 0xffffffff00027802 */ /* 0x000fce0000000f00 */
[----:B------:R-:W-:Y:S05]  /*a5c0*/  WARPSYNC.COLLECTIVE R2, `(.L_x_6296) ;  /* 0x0000000002087348 */ /* 0x000fea0003c00000 */
[----:B------:R0:W1:Y:S02]  /*a5d0*/  SHFL.UP P0, R201, R205, R202, R221 ;  /* 0x040000cacdc97389 */ /* 0x00006400000000dd */
[----:B01----:R-:W-:Y:S01]  /*a5e0*/  ENDCOLLECTIVE ;  /* 0x000000000000791b */ /* 0x003fe20003800000 */
.L_x_6296:
[----:B------:R-:W-:Y:S02]  /*a5f0*/  MOV R205, R12 ;  /* 0x0000000c00cd7202 */ /* 0x000fe40000000f00 */
[----:B------:R-:W-:-:S07]  /*a600*/  MOV R3, R201 ;  /* 0x000000c900037202 */ /* 0x000fce0000000f00 */
[----:B------:R-:W-:Y:S05]  /*a610*/  WARPSYNC.COLLECTIVE R2, `(.L_x_6297) ;  /* 0x0000000002087348 */ /* 0x000fea0003c00000 */
[----:B------:R0:W1:Y:S02]  /*a620*/  SHFL.UP P0, R201, R205, R202, R221 ;  /* 0x040000cacdc97389 */ /* 0x00006400000000dd */
[----:B01----:R-:W-:Y:S01]  /*a630*/  ENDCOLLECTIVE ;  /* 0x000000000000791b */ /* 0x003fe20003800000 */
.L_x_6297:
[----:B------:R-:W-:Y:S01]  /*a640*/  FMUL.FTZ R203, R12, R3 ;  /* 0x000000030ccb7220 */ /* 0x000fe20000410000 */
[----:B------:R-:W-:Y:S02]  /*a650*/  MOV R205, R195 ;  /* 0x000000c300cd7202 */ /* 0x000fe40000000f00 */
[----:B------:R-:W-:-:S07]  /*a660*/  MOV R13, R201 ;  /* 0x000000c9000d7202 */ /* 0x000fce0000000f00 */
[----:B------:R-:W-:Y:S05]  /*a670*/  WARPSYNC.COLLECTIVE R2, `(.L_x_6298) ;  /* 0x0000000002087348 */ /* 0x000fea0003c00000 */
[----:B------:R0:W1:Y:S02]  /*a680*/  SHFL.UP P0, R201, R205, R202, R221 ;  /* 0x040000cacdc97389 */ /* 0x00006400000000dd */
[----:B01----:R-:W-:Y:S01]  /*a690*/  ENDCOLLECTIVE ;  /* 0x000000000000791b */ /* 0x003fe20003800000 */
.L_x_6298:
[----:B------:R-:W-:Y:S01]  /*a6a0*/  FFMA.FTZ R203, R194, R13, R203 ;  /* 0x0000000dc2cb7223 */ /* 0x000fe200000100cb */
[----:B------:R-:W-:Y:S02]  /*a6b0*/  MOV R205, R15 ;  /* 0x0000000f00cd7202 */ /* 0x000fe40000000f00 */
[----:B------:R-:W-:-:S07]  /*a6c0*/  MOV R197, R201 ;  /* 0x000000c900c57202 */ /* 0x000fce0000000f00 */
[----:B------:R-:W-:Y:S05]  /*a6d0*/  WARPSYNC.COLLECTIVE R2, `(.L_x_6299) ;  /* 0x0000000002087348 */ /* 0x000fea0003c00000 */
[----:B------:R0:W1:Y:S02]  /*a6e0*/  SHFL.UP P0, R201, R205, R202, R221 ;  /* 0x040000cacdc97389 */ /* 0x00006400000000dd */
[----:B01----:R-:W-:Y:S01]  /*a6f0*/  ENDCOLLECTIVE ;  /* 0x000000000000791b */ /* 0x003fe20003800000 */
.L_x_6299:
[C---:B------:R-:W-:Y:S01]  /*a700*/  FMUL.FTZ R200, R12.reuse, R197 ;  /* 0x000000c50cc87220 */ /* 0x040fe20000410000 */
[----:B------:R-:W-:Y:S01]  /*a710*/  HFMA2.MMA R202, -RZ, RZ, 0, 1.1920928955078125e-07 ;  /* 0x00000002ffca7435 */ /* 0x000fe200000001ff */
[----:B------:R-:W-:Y:S01]  /*a720*/  ISETP.GE.AND P0, PT, R117, 0x1, PT ;  /* 0x000000017500780c */ /* 0x000fe20003f06270 */
[-C--:B------:R-:W-:Y:S01]  /*a730*/  FMUL.FTZ R14, R12, R201.reuse ;  /* 0x000000c90c0e7220 */ /* 0x080fe20000410000 */
[----:B------:R-:W-:-:S03]  /*a740*/  FFMA.FTZ R200, R194, R201, R200 ;  /* 0x000000c9c2c87223 */ /* 0x000fc600000100c8 */
[----:B------:R-:W-:Y:S01]  /*a750*/  FFMA.FTZ R196, R194, R197, -R14 ;  /* 0x000000c5c2c47223 */ /* 0x000fe2000001080e */
[C---:B------:R-:W-:Y:S01]  /*a760*/  FMUL.FTZ R14, R12.reuse, R13 ;  /* 0x0000000d0c0e7220 */ /* 0x040fe20000410000 */
[----:B------:R-:W-:-:S06]  /*a770*/  FSEL R12, R12, R203, !P0 ;  /* 0x000000cb0c0c7208 */ /* 0x000fcc0004000000 */
[----:B------:R-:W-:Y:S01]  /*a780*/  @P0 FFMA.FTZ R194, R194, R3, -R14 ;  /* 0x00000003c2c20223 */ /* 0x000fe2000001080e */
[----:B------:R-:W-:Y:S01]  /*a790*/  @P0 FADD.FTZ R195, R195, R196 ;  /* 0x000000c4c3c30221 */ /* 0x000fe20000010000 */
[----:B------:R-:W-:-:S03]  /*a7a0*/  @P0 FADD.FTZ R15, R15, R200 ;  /* 0x000000c80f0f0221 */ /* 0x000fc60000010000 */
[----:B------:R-:W-:-:S07]  /*a7b0*/  MOV R205, R194 ;  /* 0x000000c200cd7202 */ /* 0x000fce0000000f00 */
[----:B------:R-:W-:Y:S05]  /*a7c0*/  WARPSYNC.COLLECTIVE R2, `(.L_x_6300) ;  /* 0x0000000002087348 */ /* 0x000fea0003c00000 */
[----:B------:R0:W1:Y:S02]  /*a7d0*/  SHFL.UP P0, R201, R205, R202, R221 ;  /* 0x040000cacdc97389 */ /* 0x00006400000000dd */
[----:B01----:R-:W-:Y:S01]  /*a7e0*/  ENDCOLLECTIVE ;  /* 0x000000000000791b */ /* 0x003fe20003800000 */
.L_x_6300:
[----:B------:R-:W-:Y:S02]  /*a7f0*/  MOV R205, R12 ;  /* 0x0000000c00cd7202 */ /* 0x000fe40000000f00 */
[----:B------:R-:W-:-:S07]  /*a800*/  MOV R3, R201 ;  /* 0x000000c900037202 */ /* 0x000fce0000000f00 */
[----:B------:R-:W-:Y:S05]  /*a810*/  WARPSYNC.COLLECTIVE R2, `(.L_x_6301) ;  /* 0x0000000002087348 */ /* 0x000fea0003c00000 */
[----:B------:R0:W1:Y:S02]  /*a820*/  SHFL.UP P0, R201, R205, R202, R221 ;  /* 0x040000cacdc97389 */ /* 0x00006400000000dd */
[----:B01----:R-:W-:Y:S01]  /*a830*/  ENDCOLLECTIVE ;  /* 0x000000000000791b */ /* 0x003fe20003800000 */
.L_x_6301:
[----:B------:R-:W-:Y:S01]  /*a840*/  FMUL.FTZ R203, R12, R3 ;  /* 0x000000030ccb7220 */ /* 0x000fe20000410000 */
[----:B------:R-:W-:Y:S02]  /*a850*/  MOV R205, R195 ;  /* 0x000000c300cd7202 */ /* 0x000fe40000000f00 */
[----:B------:R-:W-:-:S07]  /*a860*/  MOV R13, R201 ;  /* 0x000000c9000d7202 */ /* 0x000fce0000000f00 */
[----:B------:R-:W-:Y:S05]  /*a870*/  WARPSYNC.COLLECTIVE R2, `(.L_x_6302) ;  /* 0x0000000002087348 */ /* 0x000fea0003c00000 */
[----:B------:R0:W1:Y:S02]  /*a880*/  SHFL.UP P0, R201, R205, R202, R221 ;  /* 0x040000cacdc97389 */ /* 0x00006400000000dd */
[----:B01----:R-:W-:Y:S01]  /*a890*/  ENDCOLLECTIVE ;  /* 0x000000000000791b */ /* 0x003fe20003800000 */
.L_x_6302:
[----:B------:R-:W-:Y:S01]  /*a8a0*/  FFMA.FTZ R203, R194, R13, R203 ;  /* 0x0000000dc2cb7223 */ /* 0x000fe200000100cb */
[----:B------:R-:W-:Y:S02]  /*a8b0*/  MOV R205, R15 ;  /* 0x0000000f00cd7202 */ /* 0x000fe40000000f00 */
[----:B------:R-:W-:-:S07]  /*a8c0*/  MOV R197, R201 ;  /* 0x000000c900c57202 */ /* 0x000fce0000000f00 */
[----:B------:R-:W-:Y:S05]  /*a8d0*/  WARPSYNC.COLLECTIVE R2, `(.L_x_6303) ;  /* 0x0000000002087348 */ /* 0x000fea0003c00000 */
[----:B------:R0:W1:Y:S02]  /*a8e0*/  SHFL.UP P0, R201, R205, R202, R221 ;  /* 0x040000cacdc97389 */ /* 0x00006400000000dd */
[----:B01----:R-:W-:Y:S01]  /*a8f0*/  ENDCOLLECTIVE ;  /* 0x000000000000791b */ /* 0x003fe20003800000 */
.L_x_6303:
[C---:B------:R-:W-:Y:S01]  /*a900*/  FMUL.FTZ R200, R12.reuse, R197 ;  /* 0x000000c50cc87220 */ /* 0x040fe20000410000 */
[----:B------:R-:W-:Y:S01]  /*a910*/  HFMA2.MMA R202, -RZ, RZ, 0, 2.384185791015625e-07 ;  /* 0x00000004ffca7435 */ /* 0x000fe200000001ff */
        /* <DEDUP_REMOVED lines=13> */
.L_x_6304:
[----:B------:R-:W-:Y:S02]  /*a9f0*/  MOV R205, R12 ;  /* 0x0000000c00cd7202 */ /* 0x000fe40000000f00 */
[----:B------:R-:W-:-:S07]  /*aa00*/  MOV R3, R201 ;  /* 0x000000c900037202 */ /* 0x000fce0000000f00 */
[----:B------:R-:W-:Y:S05]  /*aa10*/  WARPSYNC.COLLECTIVE R2, `(.L_x_6305) ;  /* 0x0000000002087348 */ /* 0x000fea0003c00000 */
[----:B------:R0:W1:Y:S02]  /*aa20*/  SHFL.UP P0, R201, R205, R202, R221 ;  /* 0x040000cacdc97389 */ /* 0x00006400000000dd */
[----:B01----:R-:W-:Y:S01]  /*aa30*/  ENDCOLLECTIVE ;  /* 0x000000000000791b */ /* 0x003fe20003800000 */
.L_x_6305:
[----:B------:R-:W-:Y:S01]  /*aa40*/  FMUL.FTZ R203, R12, R3 ;  /* 0x000000030ccb7220 */ /* 0x000fe20000410000 */
[----:B------:R-:W-:Y:S02]  /*aa50*/  MOV R205, R195 ;  /* 0x000000c300cd7202 */ /* 0x000fe40000000f00 */
[----:B------:R-:W-:-:S07]  /*aa60*/  MOV R13, R201 ;  /* 0x000000c9000d7202 */ /* 0x000fce0000000f00 */
[----:B------:R-:W-:Y:S05]  /*aa70*/  WARPSYNC.COLLECTIVE R2, `(.L_x_6306) ;  /* 0x0000000002087348 */ /* 0x000fea0003c00000 */
[----:B------:R0:W1:Y:S02]  /*aa80*/  SHFL.UP P0, R201, R205, R202, R221 ;  /* 0x040000cacdc97389 */ /* 0x00006400000000dd */
[----:B01----:R-:W-:Y:S01]  /*aa90*/  ENDCOLLECTIVE ;  /* 0x000000000000791b */ /* 0x003fe20003800000 */
.L_x_6306:
[----:B------:R-:W-:Y:S01]  /*aaa0*/  FFMA.FTZ R203, R194, R13, R203 ;  /* 0x0000000dc2cb7223 */ /* 0x000fe200000100cb */
[----:B------:R-:W-:Y:S02]  /*aab0*/  MOV R205, R15 ;  /* 0x0000000f00cd7202 */ /* 0x000fe40000000f00 */
[----:B------:R-:W-:-:S07]  /*aac0*/  MOV R197, R201 ;  /* 0x000000c900c57202 */ /* 0x000fce0000000f00 */
[----:B------:R-:W-:Y:S05]  /*aad0*/  WARPSYNC.COLLECTIVE R2, `(.L_x_6307) ;  /* 0x0000000002087348 */ /* 0x000fea0003c00000 */
[----:B------:R0:W1:Y:S02]  /*aae0*/  SHFL.UP P0, R201, R205, R202, R221 ;  /* 0x040000cacdc97389 */ /* 0x00006400000000dd */
[----:B01----:R-:W-:Y:S01]  /*aaf0*/  ENDCOLLECTIVE ;  /* 0x000000000000791b */ /* 0x003fe20003800000 */
.L_x_6307:
[C---:B------:R-:W-:Y:S01]  /*ab00*/  FMUL.FTZ R200, R12.reuse, R197 ;  /* 0x000000c50cc87220 */ /* 0x040fe20000410000 */
[----:B------:R-:W-:Y:S01]  /*ab10*/  HFMA2.MMA R202, -RZ, RZ, 0, 4.76837158203125e-07 ;  /* 0x00000008ffca7435 */ /* 0x000fe200000001ff */
        /* <DEDUP_REMOVED lines=13> */
.L_x_6308:
[----:B------:R-:W-:Y:S02]  /*abf0*/  MOV R205, R12 ;  /* 0x0000000c00cd7202 */ /* 0x000fe40000000f00 */
[----:B------:R-:W-:-:S07]  /*ac00*/  MOV R3, R201 ;  /* 0x000000c900037202 */ /* 0x000fce0000000f00 */
[----:B------:R-:W-:Y:S05]  /*ac10*/  WARPSYNC.COLLECTIVE R2, `(.L_x_6309) ;  /* 0x0000000002087348 */ /* 0x000fea0003c00000 */
[----:B------:R0:W1:Y:S02]  /*ac20*/  SHFL.UP P0, R201, R205, R202, R221 ;  /* 0x040000cacdc97389 */ /* 0x00006400000000dd */
[----:B01----:R-:W-:Y:S01]  /*ac30*/  ENDCOLLECTIVE ;  /* 0x000000000000791b */ /* 0x003fe20003800000 */
.L_x_6309:
[----:B------:R-:W-:Y:S01]  /*ac40*/  FMUL.FTZ R203, R12, R3 ;  /* 0x000000030ccb7220 */ /* 0x000fe20000410000 */
[----:B------:R-:W-:Y:S02]  /*ac50*/  MOV R205, R195 ;  /* 0x000000c300cd7202 */ /* 0x000fe40000000f00 */
[----:B------:R-:W-:-:S07]  /*ac60*/  MOV R13, R201 ;  /* 0x000000c9000d7202 */ /* 0x000fce0000000f00 */
[----:B------:R-:W-:Y:S05]  /*ac70*/  WARPSYNC.COLLECTIVE R2, `(.L_x_6310) ;  /* 0x0000000002087348 */ /* 0x000fea0003c00000 */
[----:B------:R0:W1:Y:S02]  /*ac80*/  SHFL.UP P0, R201, R205, R202, R221 ;  /* 0x040000cacdc97389 */ /* 0x00006400000000dd */
[----:B01----:R-:W-:Y:S01]  /*ac90*/  ENDCOLLECTIVE ;  /* 0x000000000000791b */ /* 0x003fe20003800000 */
.L_x_6310:
[----:B------:R-:W-:Y:S01]  /*aca0*/  FFMA.FTZ R203, R194, R13, R203 ;  /* 0x0000000dc2cb7223 */ /* 0x000fe200000100cb */
[----:B------:R-:W-:Y:S02]  /*acb0*/  MOV R205, R15 ;  /* 0x0000000f00cd7202 */ /* 0x000fe40000000f00 */
[----:B------:R-:W-:-:S07]  /*acc0*/  MOV R197, R201 ;  /* 0x000000c900c57202 */ /* 0x000fce0000000f00 */
[----:B------:R-:W-:Y:S05]  /*acd0*/  WARPSYNC.COLLECTIVE R2, `(.L_x_6311) ;  /* 0x0000000002087348 */ /* 0x000fea0003c00000 */
[----:B------:R0:W1:Y:S02]  /*ace0*/  SHFL.UP P0, R201, R205, R202, R221 ;  /* 0x040000cacdc97389 */ /* 0x00006400000000dd */
[----:B01----:R-:W-:Y:S01]  /*acf0*/  ENDCOLLECTIVE ;  /* 0x000000000000791b */ /* 0x003fe20003800000 */
.L_x_6311:
[C---:B------:R-:W-:Y:S01]  /*ad00*/  FMUL.FTZ R200, R12.reuse, R197 ;  /* 0x000000c50cc87220 */ /* 0x040fe20000410000 */
[----:B------:R-:W-:Y:S01]  /*ad10*/  HFMA2.MMA R202, -RZ, RZ, 0, 9.5367431640625e-07 ;  /* 0x00000010ffca7435 */ /* 0x000fe200000001ff */
[----:B------:R-:W-:Y:S01]  /*ad20*/  ISETP.GE.AND P0, PT, R117, 0x8, PT ;  /* 0x000000087500780c */ /* 0x000fe20003f06270 */
[-C--:B------:R-:W-:Y:S01]  /*ad30*/  FMUL.FTZ R14, R12, R201.reuse ;  /* 0x000000c90c0e7220 */ /* 0x080fe20000410000 */
[----:B------:R-:W-:Y:S02]  /*ad40*/  FFMA.FTZ R200, R194, R201, R200 ;  /* 0x000000c9c2c87223 */ /* 0x000fe400000100c8 */
[----:B------:R-:W-:Y:S01]  /*ad50*/  FSEL R203, R12, R203, !P0 ;  /* 0x000000cb0ccb7208 */ /* 0x000fe20004000000 */
[----:B------:R-:W-:Y:S01]  /*ad60*/  FFMA.FTZ R196, R194, R197, -R14 ;  /* 0x000000c5c2c47223 */ /* 0x000fe2000001080e */
[----:B------:R-:W-:-:S07]  /*ad70*/  FMUL.FTZ R14, R12, R13 ;  /* 0x0000000d0c0e7220 */ /* 0x000fce0000410000 */
[----:B------:R-:W-:Y:S01]  /*ad80*/  @P0 FFMA.FTZ R194, R194, R3, -R14 ;  /* 0x00000003c2c20223 */ /* 0x000fe2000001080e */
[----:B------:R-:W-:Y:S01]  /*ad90*/  @P0 FADD.FTZ R195, R195, R196 ;  /* 0x000000c4c3c30221 */ /* 0x000fe20000010000 */
[----:B------:R-:W-:-:S03]  /*ada0*/  @P0 FADD.FTZ R15, R15, R200 ;  /* 0x000000c80f0f0221 */ /* 0x000fc60000010000 */
[----:B------:R-:W-:-:S07]  /*adb0*/  MOV R205, R194 ;  /* 0x000000c200cd7202 */ /* 0x000fce0000000f00 */
[----:B------:R-:W-:Y:S05]  /*adc0*/  WARPSYNC.COLLECTIVE R2, `(.L_x_6312) ;  /* 0x0000000002087348 */ /* 0x000fea0003c00000 */
[----:B------:R0:W1:Y:S02]  /*add0*/  SHFL.UP P0, R201, R205, R202, R221 ;  /* 0x040000cacdc97389 */ /* 0x00006400000000dd */
[----:B01----:R-:W-:Y:S01]  /*ade0*/  ENDCOLLECTIVE ;  /* 0x000000000000791b */ /* 0x003fe20003800000 */
.L_x_6312:
[----:B------:R-:W-:Y:S02]  /*adf0*/  MOV R205, R203 ;  /* 0x000000cb00cd7202 */ /* 0x000fe40000000f00 */
[----:B------:R-:W-:-:S07]  /*ae00*/  MOV R3, R201 ;  /* 0x000000c900037202 */ /* 0x000fce0000000f00 */
[----:B------:R-:W-:Y:S05]  /*ae10*/  WARPSYNC.COLLECTIVE R2, `(.L_x_6313) ;  /* 0x0000000002087348 */ /* 0x000fea0003c00000 */
[----:B------:R0:W1:Y:S02]  /*ae20*/  SHFL.UP P0, R201, R205, R202, R221 ;  /* 0x040000cacdc97389 */ /* 0x00006400000000dd */
[----:B01----:R-:W-:Y:S01]  /*ae30*/  ENDCOLLECTIVE ;  /* 0x000000000000791b */ /* 0x003fe20003800000 */
.L_x_6313:
[----:B------:R-:W-:Y:S02]  /*ae40*/  MOV R205, R195 ;  /* 0x000000c300cd7202 */ /* 0x000fe40000000f00 */
[----:B------:R-:W-:-:S07]  /*ae50*/  MOV R12, R201 ;  /* 0x000000c9000c7202 */ /* 0x000fce0000000f00 */
[----:B------:R-:W-:Y:S05]  /*ae60*/  WARPSYNC.COLLECTIVE R2, `(.L_x_6314) ;  /* 0x0000000002087348 */ /* 0x000fea0003c00000 */
[----:B------:R0:W1:Y:S02]  /*ae70*/  SHFL.UP P0, R201, R205, R202, R221 ;  /* 0x040000cacdc97389 */ /* 0x00006400000000dd */
[----:B01----:R-:W-:Y:S01]  /*ae80*/  ENDCOLLECTIVE ;  /* 0x000000000000791b */ /* 0x003fe20003800000 */
.L_x_6314:
[----:B------:R-:W-:Y:S02]  /*ae90*/  MOV R205, R15 ;  /* 0x0000000f00cd7202 */ /* 0x000fe40000000f00 */
[----:B------:R-:W-:-:S07]  /*aea0*/  MOV R13, R201 ;  /* 0x000000c9000d7202 */ /* 0x000fce0000000f00 */
[----:B------:R-:W-:Y:S05]  /*aeb0*/  WARPSYNC.COLLECTIVE R2, `(.L_x_6315) ;  /* 0x0000000002087348 */ /* 0x000fea0003c00000 */
[----:B------:R0:W1:Y:S02]  /*aec0*/  SHFL.UP P0, R201, R205, R202, R221 ;  /* 0x040000cacdc97389 */ /* 0x00006400000000dd */
[----:B01----:R-:W-:Y:S01]  /*aed0*/  ENDCOLLECTIVE ;  /* 0x000000000000791b */ /* 0x003fe20003800000 */
.L_x_6315:
[----:B------:R-:W-:Y:S01]  /*aee0*/  MOV R14, R201 ;  /* 0x000000c9000e7202 */ /* 0x000fe20000000f00 */
[----:B------:R-:W-:Y:S06]  /*aef0*/  BRA `(.L_x_6316) ;  /* 0xffffff9400887947 */ /* 0x000fec000383ffff */
.L_x_6257:
        /* <DEDUP_REMOVED lines=8> */
.L_x_6318:
[----:B------:R-:W-:Y:S05]  /*af80*/  BSYNC B0 ;  /* 0x0000000000007941 */ /* 0x000fea0003800000 */
.L_x_6317:
[----:B------:R-:W-:Y:S05]  /*af90*/  BRA `(.L_x_6319) ;  /* 0xffffff9400987947 */ /* 0x000fea000383ffff */
.L_x_6258:
        /* <DEDUP_REMOVED lines=8> */
.L_x_6321:
[----:B------:R-:W-:Y:S05]  /*b020*/  BSYNC B0 ;  /* 0x0000000000007941 */ /* 0x000fea0003800000 */
.L_x_6320:
[----:B------:R-:W-:Y:S05]  /*b030*/  BRA `(.L_x_6322) ;  /* 0xffffff9400787947 */ /* 0x000fea000383ffff */
.L_x_6259:
        /* <DEDUP_REMOVED lines=8> */
.L_x_6324:
[----:B------:R-:W-:Y:S05]  /*b0c0*/  BSYNC B0 ;  /* 0x0000000000007941 */ /* 0x000fea0003800000 */
.L_x_6323:
[----:B------:R-:W-:Y:S05]  /*b0d0*/  BRA `(.L_x_6325) ;  /* 0xffffff9400587947 */ /* 0x000fea000383ffff */
.L_x_6260:
        /* <DEDUP_REMOVED lines=8> */
.L_x_6327:
[----:B------:R-:W-:Y:S05]  /*b160*/  BSYNC B0 ;  /* 0x0000000000007941 */ /* 0x000fea0003800000 */
.L_x_6326:
[----:B------:R-:W-:Y:S05]  /*b170*/  BRA `(.L_x_6328) ;  /* 0xffffff9400387947 */ /* 0x000fea000383ffff */
.L_x_6261:
        /* <DEDUP_REMOVED lines=8> */
.L_x_6330:
[----:B------:R-:W-:Y:S05]  /*b200*/  BSYNC B0 ;  /* 0x0000000000007941 */ /* 0x000fea0003800000 */
.L_x_6329:
        /* <DEDUP_REMOVED lines=10> */
.L_x_6331:
[----:B------:R-:W-:Y:S02]  /*b2b0*/  MOV R13, 0x1f ;  /* 0x0000001f000d7802 */ /* 0x000fe40000000f00 */
[----:B------:R-:W-:Y:S02]  /*b2c0*/  MOV R205, R195 ;  /* 0x000000c300cd7202 */ /* 0x000fe40000000f00 */
[----:B------:R-:W-:-:S07]  /*b2d0*/  MOV R196, R201 ;  /* 0x000000c900c47202 */ /* 0x000fce0000000f00 */
[----:B------:R-:W-:Y:S05]  /*b2e0*/  WARPSYNC.COLLECTIVE R2, `(.L_x_6332) ;  /* 0x0000000002087348 */ /* 0x000fea0003c00000 */
[----:B------:R0:W1:Y:S02]  /*b2f0*/  SHFL.UP P0, R201, R205, R202, R221 ;  /* 0x040000cacdc97389 */ /* 0x00006400000000dd */
[----:B01----:R-:W-:Y:S01]  /*b300*/  ENDCOLLECTIVE ;  /* 0x000000000000791b */ /* 0x003fe20003800000 */
.L_x_6332:
[----:B------:R-:W-:Y:S02]  /*b310*/  MOV R205, R15 ;  /* 0x0000000f00cd7202 */ /* 0x000fe40000000f00 */
[----:B------:R-:W-:-:S07]  /*b320*/  MOV R195, R201 ;  /* 0x000000c900c37202 */ /* 0x000fce0000000f00 */
[----:B------:R-:W-:Y:S05]  /*b330*/  WARPSYNC.COLLECTIVE R2, `(.L_x_6333) ;  /* 0x0000000002087348 */ /* 0x000fea0003c00000 */
[----:B------:R0:W1:Y:S02]  /*b340*/  SHFL.UP P0, R201, R205, R202, R221 ;  /* 0x040000cacdc97389 */ /* 0x00006400000000dd */
[----:B01----:R-:W-:Y:S01]  /*b350*/  ENDCOLLECTIVE ;  /* 0x000000000000791b */ /* 0x003fe20003800000 */
.L_x_6333:
[----:B------:R-:W-:Y:S05]  /*b360*/  WARPSYNC.COLLECTIVE R2, `(.L_x_6334) ;  /* 0x0000000002087348 */ /* 0x000fea0003c00000 */
[----:B------:R0:W1:Y:S02]  /*b370*/  SHFL.IDX P0, R14, R3, R12, R13 ;  /* 0x0000000c030e7389 */ /* 0x000064000000000d */
[----:B01----:R-:W-:Y:S01]  /*b380*/  ENDCOLLECTIVE ;  /* 0x000000000000791b */ /* 0x003fe20003800000 */
.L_x_6334:
[----:B------:R-:W-:Y:S02]  /*b390*/  MOV R3, R5 ;  /* 0x0000000500037202 */ /* 0x000fe40000000f00 */
[----:B------:R-:W-:Y:S02]  /*b3a0*/  MOV R15, R201 ;  /* 0x000000c9000f7202 */ /* 0x000fe40000000f00 */
[----:B------:R-:W-:-:S07]  /*b3b0*/  MOV R4, R14 ;  /* 0x0000000e00047202 */ /* 0x000fce0000000f00 */
[----:B------:R-:W-:Y:S05]  /*b3c0*/  WARPSYNC.COLLECTIVE R2, `(.L_x_6335) ;  /* 0x0000000002087348 */ /* 0x000fea0003c00000 */
[----:B------:R0:W1:Y:S02]  /*b3d0*/  SHFL.IDX P0, R14, R3, R12, R13 ;  /* 0x0000000c030e7389 */ /* 0x000064000000000d */
[----:B01----:R-:W-:Y:S01]  /*b3e0*/  ENDCOLLECTIVE ;  /* 0x000000000000791b */ /* 0x003fe20003800000 */
.L_x_6335:
[----:B------:R-:W-:Y:S02]  /*b3f0*/  MOV R3, R6 ;  /* 0x0000000600037202 */ /* 0x000fe40000000f00 */
[----:B------:R-:W-:-:S07]  /*b400*/  MOV R5, R14 ;  /* 0x0000000e00057202 */ /* 0x000fce0000000f00 */
[----:B------:R-:W-:Y:S05]  /*b410*/  WARPSYNC.COLLECTIVE R2, `(.L_x_6336) ;  /* 0x0000000002087348 */ /* 0x000fea0003c00000 */
[----:B------:R0:W1:Y:S02]  /*b420*/  SHFL.IDX P0, R14, R3, R12, R13 ;  /* 0x0000000c030e7389 */ /* 0x000064000000000d */
[----:B01----:R-:W-:Y:S01]  /*b430*/  ENDCOLLECTIVE ;  /* 0x000000000000791b */ /* 0x003fe20003800000 */
.L_x_6336:
[----:B------:R-:W-:Y:S02]  /*b440*/  MOV R3, R7 ;  /* 0x0000000700037202 */ /* 0x000fe40000000f00 */
[----:B------:R-:W-:-:S07]  /*b450*/  MOV R6, R14 ;  /* 0x0000000e00067202 */ /* 0x000fce0000000f00 */
[----:B------:R-:W-:Y:S05]  /*b460*/  WARPSYNC.COLLECTIVE R2, `(.L_x_6337) ;  /* 0x0000000002087348 */ /* 0x000fea0003c00000 */
[----:B------:R0:W1:Y:S02]  /*b470*/  SHFL.IDX P0, R14, R3, R12, R13 ;  /* 0x0000000c030e7389 */ /* 0x000064000000000d */
[----:B01----:R-:W-:Y:S01]  /*b480*/  ENDCOLLECTIVE ;  /* 0x000000000000791b */ /* 0x003fe20003800000 */
.L_x_6337:
[----:B------:R-:W-:Y:S01]  /*b490*/  MOV R7, R14 ;  /* 0x0000000e00077202 */ /* 0x000fe20000000f00 */
[----:B------:R-:W-:Y:S06]  /*b4a0*/  BRA `(.L_x_6338) ;  /* 0xffffff9000947947 */ /* 0x000fec000383ffff */
.L_x_6263:
        /* <DEDUP_REMOVED lines=8> */
.L_x_6339:
[----:B------:R-:W-:Y:S02]  /*b530*/  MOV R229, R226 ;  /* 0x000000e200e57202 */ /* 0x000fe40000000f00 */
[----:B------:R-:W-:-:S07]  /*b540*/  MOV R3, R239 ;  /* 0x000000ef00037202 */ /* 0x000fce0000000f00 */
[----:B------:R-:W-:Y:S05]  /*b550*/  WARPSYNC.COLLECTIVE R2, `(.L_x_6340) ;  /* 0x0000000002087348 */ /* 0x000fea0003c00000 */
[----:B------:R0:W1:Y:S02]  /*b560*/  SHFL.DOWN P2, R239, R229, R228, R227 ;  /* 0x080000e4e5ef7389 */ /* 0x00006400000400e3 */
[----:B01----:R-:W-:Y:S01]  /*b570*/  ENDCOLLECTIVE ;  /* 0x000000000000791b */ /* 0x003fe20003800000 */
.L_x_6340:
[----:B------:R-:W-:Y:S02]  /*b580*/  MOV R229, R13 ;  /* 0x0000000d00e57202 */ /* 0x000fe40000000f00 */
[----:B------:R-:W-:-:S07]  /*b590*/  MOV R12, R239 ;  /* 0x000000ef000c7202 */ /* 0x000fce0000000f00 */
[----:B------:R-:W-:Y:S05]  /*b5a0*/  WARPSYNC.COLLECTIVE R2, `(.L_x_6341) ;  /* 0x0000000002087348 */ /* 0x000fea0003c00000 */
[----:B------:R0:W1:Y:S02]  /*b5b0*/  SHFL.DOWN P2, R239, R229, R228, R227 ;  /* 0x080000e4e5ef7389 */ /* 0x00006400000400e3 */
[----:B01----:R-:W-:Y:S01]  /*b5c0*/  ENDCOLLECTIVE ;  /* 0x000000000000791b */ /* 0x003fe20003800000 */
.L_x_6341:
[----:B------:R-:W-:Y:S02]  /*b5d0*/  MOV R229, R15 ;  /* 0x0000000f00e57202 */ /* 0x000fe40000000f00 */
[----:B------:R-:W-:-:S07]  /*b5e0*/  MOV R14, R239 ;  /* 0x000000ef000e7202 */ /* 0x000fce0000000f00 */
[----:B------:R-:W-:Y:S05]  /*b5f0*/  WARPSYNC.COLLECTIVE R2, `(.L_x_6342) ;  /* 0x0000000002087348 */ /* 0x000fea0003c00000 */
[----:B------:R0:W1:Y:S02]  /*b600*/  SHFL.DOWN P2, R239, R229, R228, R227 ;  /* 0x080000e4e5ef7389 */ /* 0x00006400000400e3 */
[----:B01----:R-:W-:Y:S01]  /*b610*/  ENDCOLLECTIVE ;  /* 0x000000000000791b */ /* 0x003fe20003800000 */
.L_x_6342:
[----:B------:R-:W-:Y:S01]  /*b620*/  MOV R230, R239 ;  /* 0x000000ef00e67202 */ /* 0x000fe20000000f00 */
[----:B------:R-:W-:Y:S06]  /*b630*/  BRA `(.L_x_6343) ;  /* 0xffffffa000f07947 */ /* 0x000fec000383ffff */
.L_x_6266:
        /* <DEDUP_REMOVED lines=8> */
.L_x_6345:
[----:B------:R-:W-:Y:S05]  /*b6c0*/  BSYNC B0 ;  /* 0x0000000000007941 */ /* 0x000fea0003800000 */
.L_x_6344:
        /* <DEDUP_REMOVED lines=8> */
.L_x_6346:
[----:B------:R-:W-:Y:S02]  /*b750*/  MOV R229, R224 ;  /* 0x000000e000e57202 */ /* 0x000fe40000000f00 */
[----:B------:R-:W-:-:S07]  /*b760*/  MOV R12, R239 ;  /* 0x000000ef000c7202 */ /* 0x000fce0000000f00 */
[----:B------:R-:W-:Y:S05]  /*b770*/  WARPSYNC.COLLECTIVE R2, `(.L_x_6347) ;  /* 0x0000000002087348 */ /* 0x000fea0003c00000 */
[----:B------:R0:W1:Y:S02]  /*b780*/  SHFL.DOWN P2, R239, R229, R228, R227 ;  /* 0x080000e4e5ef7389 */ /* 0x00006400000400e3 */
[----:B01----:R-:W-:Y:S01]  /*b790*/  ENDCOLLECTIVE ;  /* 0x000000000000791b */ /* 0x003fe20003800000 */
.L_x_6347:
[----:B------:R-:W-:Y:S02]  /*b7a0*/  MOV R229, R15 ;  /* 0x0000000f00e57202 */ /* 0x000fe40000000f00 */
[----:B------:R-:W-:-:S07]  /*b7b0*/  MOV R13, R239 ;  /* 0x000000ef000d7202 */ /* 0x000fce0000000f00 */
[----:B------:R-:W-:Y:S05]  /*b7c0*/  WARPSYNC.COLLECTIVE R2, `(.L_x_6348) ;  /* 0x0000000002087348 */ /* 0x000fea0003c00000 */
[----:B------:R0:W1:Y:S02]  /*b7d0*/  SHFL.DOWN P2, R239, R229, R228, R227 ;  /* 0x080000e4e5ef7389 */ /* 0x00006400000400e3 */
[----:B01----:R-:W-:Y:S01]  /*b7e0*/  ENDCOLLECTIVE ;  /* 0x000000000000791b */ /* 0x003fe20003800000 */
.L_x_6348:
[----:B------:R-:W-:Y:S01]  /*b7f0*/  MOV R14, R239 ;  /* 0x000000ef000e7202 */ /* 0x000fe20000000f00 */
[----:B------:R-:W-:Y:S06]  /*b800*/  BRA `(.L_x_6349) ;  /* 0xffffffa000d07947 */ /* 0x000fec000383ffff */
.L_x_6269:
        /* <DEDUP_REMOVED lines=8> */
.L_x_6351:
[----:B------:R-:W-:Y:S05]  /*b890*/  BSYNC B0 ;  /* 0x0000000000007941 */ /* 0x000fea0003800000 */
.L_x_6350:
        /* <DEDUP_REMOVED lines=8> */
.L_x_6352:
[----:B------:R-:W-:Y:S02]  /*b920*/  MOV R229, R224 ;  /* 0x000000e000e57202 */ /* 0x000fe40000000f00 */
[----:B------:R-:W-:-:S07]  /*b930*/  MOV R12, R239 ;  /* 0x000000ef000c7202 */ /* 0x000fce0000000f00 */
[----:B------:R-:W-:Y:S05]  /*b940*/  WARPSYNC.COLLECTIVE R2, `(.L_x_6353) ;  /* 0x0000000002087348 */ /* 0x000fea0003c00000 */
[----:B------:R0:W1:Y:S02]  /*b950*/  SHFL.DOWN P2, R239, R229, R228, R227 ;  /* 0x080000e4e5ef7389 */ /* 0x00006400000400e3 */
[----:B01----:R-:W-:Y:S01]  /*b960*/  ENDCOLLECTIVE ;  /* 0x000000000000791b */ /* 0x003fe20003800000 */
.L_x_6353:
[----:B------:R-:W-:Y:S02]  /*b970*/  MOV R229, R15 ;  /* 0x0000000f00e57202 */ /* 0x000fe40000000f00 */
[----:B------:R-:W-:-:S07]  /*b980*/  MOV R13, R239 ;  /* 0x000000ef000d7202 */ /* 0x000fce0000000f00 */
[----:B------:R-:W-:Y:S05]  /*b990*/  WARPSYNC.COLLECTIVE R2, `(.L_x_6354) ;  /* 0x0000000002087348 */ /* 0x000fea0003c00000 */
[----:B------:R0:W1:Y:S02]  /*b9a0*/  SHFL.DOWN P2, R239, R229, R228, R227 ;  /* 0x080000e4e5ef7389 */ /* 0x00006400000400e3 */
[----:B01----:R-:W-:Y:S01]  /*b9b0*/  ENDCOLLECTIVE ;  /* 0x000000000000791b */ /* 0x003fe20003800000 */
.L_x_6354:
[----:B------:R-:W-:Y:S01]  /*b9c0*/  MOV R14, R239 ;  /* 0x000000ef000e7202 */ /* 0x000fe20000000f00 */
[----:B------:R-:W-:Y:S06]  /*b9d0*/  BRA `(.L_x_6355) ;  /* 0xffffffa000b07947 */ /* 0x000fec000383ffff */
.L_x_6272:
        /* <DEDUP_REMOVED lines=8> */
.L_x_6357:
[----:B------:R-:W-:Y:S05]  /*ba60*/  BSYNC B0 ;  /* 0x0000000000007941 */ /* 0x000fea0003800000 */
.L_x_6356:
        /* <DEDUP_REMOVED lines=8> */
.L_x_6358:
[----:B------:R-:W-:Y:S02]  /*baf0*/  MOV R229, R224 ;  /* 0x000000e000e57202 */ /* 0x000fe40000000f00 */
[----:B------:R-:W-:-:S07]  /*bb00*/  MOV R12, R239 ;  /* 0x000000ef000c7202 */ /* 0x000fce0000000f00 */
[----:B------:R-:W-:Y:S05]  /*bb10*/  WARPSYNC.COLLECTIVE R2, `(.L_x_6359) ;  /* 0x0000000002087348 */ /* 0x000fea0003c00000 */
[----:B------:R0:W1:Y:S02]  /*bb20*/  SHFL.DOWN P2, R239, R229, R228, R227 ;  /* 0x080000e4e5ef7389 */ /* 0x00006400000400e3 */
[----:B01----:R-:W-:Y:S01]  /*bb30*/  ENDCOLLECTIVE ;  /* 0x000000000000791b */ /* 0x003fe20003800000 */
.L_x_6359:
[----:B------:R-:W-:Y:S02]  /*bb40*/  MOV R229, R15 ;  /* 0x0000000f00e57202 */ /* 0x000fe40000000f00 */
[----:B------:R-:W-:-:S07]  /*bb50*/  MOV R13, R239 ;  /* 0x000000ef000d7202 */ /* 0x000fce0000000f00 */
[----:B------:R-:W-:Y:S05]  /*bb60*/  WARPSYNC.COLLECTIVE R2, `(.L_x_6360) ;  /* 0x0000000002087348 */ /* 0x000fea0003c00000 */
[----:B------:R0:W1:Y:S02]  /*bb70*/  SHFL.DOWN P2, R239, R229, R228, R227 ;  /* 0x080000e4e5ef7389 */ /* 0x00006400000400e3 */
[----:B01----:R-:W-:Y:S01]  /*bb80*/  ENDCOLLECTIVE ;  /* 0x000000000000791b */ /* 0x003fe20003800000 */
.L_x_6360:
[----:B------:R-:W-:Y:S01]  /*bb90*/  MOV R14, R239 ;  /* 0x000000ef000e7202 */ /* 0x000fe20000000f00 */
[----:B------:R-:W-:Y:S06]  /*bba0*/  BRA `(.L_x_6361) ;  /* 0xffffffa000907947 */ /* 0x000fec000383ffff */
.L_x_6275:
        /* <DEDUP_REMOVED lines=8> */
.L_x_6363:
[----:B------:R-:W-:Y:S05]  /*bc30*/  BSYNC B0 ;  /* 0x0000000000007941 */ /* 0x000fea0003800000 */
.L_x_6362:
        /* <DEDUP_REMOVED lines=8> */
.L_x_6364:
[----:B------:R-:W-:Y:S02]  /*bcc0*/  MOV R229, R224 ;  /* 0x000000e000e57202 */ /* 0x000fe40000000f00 */
[----:B------:R-:W-:-:S07]  /*bcd0*/  MOV R12, R239 ;  /* 0x000000ef000c7202 */ /* 0x000fce0000000f00 */
[----:B------:R-:W-:Y:S05]  /*bce0*/  WARPSYNC.COLLECTIVE R2, `(.L_x_6365) ;  /* 0x0000000002087348 */ /* 0x000fea0003c00000 */
[----:B------:R0:W1:Y:S02]  /*bcf0*/  SHFL.DOWN P2, R239, R229, R228, R227 ;  /* 0x080000e4e5ef7389 */ /* 0x00006400000400e3 */
[----:B01----:R-:W-:Y:S01]  /*bd00*/  ENDCOLLECTIVE ;  /* 0x000000000000791b */ /* 0x003fe20003800000 */
.L_x_6365:
[----:B------:R-:W-:Y:S02]  /*bd10*/  MOV R229, R15 ;  /* 0x0000000f00e57202 */ /* 0x000fe40000000f00 */
[----:B------:R-:W-:-:S07]  /*bd20*/  MOV R13, R239 ;  /* 0x000000ef000d7202 */ /* 0x000fce0000000f00 */
[----:B------:R-:W-:Y:S05]  /*bd30*/  WARPSYNC.COLLECTIVE R2, `(.L_x_6366) ;  /* 0x0000000002087348 */ /* 0x000fea0003c00000 */
[----:B------:R0:W1:Y:S02]  /*bd40*/  SHFL.DOWN P2, R239, R229, R228, R227 ;  /* 0x080000e4e5ef7389 */ /* 0x00006400000400e3 */
[----:B01----:R-:W-:Y:S01]  /*bd50*/  ENDCOLLECTIVE ;  /* 0x000000000000791b */ /* 0x003fe20003800000 */
.L_x_6366:
[----:B------:R-:W-:Y:S01]  /*bd60*/  MOV R14, R239 ;  /* 0x000000ef000e7202 */ /* 0x000fe20000000f00 */
[----:B------:R-:W-:Y:S06]  /*bd70*/  BRA `(.L_x_6367) ;  /* 0xffffffa000707947 */ /* 0x000fec000383ffff */
.L_x_6278:
[----:B-1----:R-:W-:Y:S01]  /*bd80*/  HFMA2.MMA R12, -RZ, RZ, 0, 0 ;  /* 0x00000000ff0c7435 */ /* 0x002fe200000001ff */
[----:B------:R-:W-:Y:S01]  /*bd90*/  BSSY B0, `(.L_x_6368) ;  /* 0x0000007000007945 */ /* 0x000fe20003800000 */
[----:B------:R-:W-:Y:S02]  /*bda0*/  MOV R3, R225 ;  /* 0x000000e100037202 */ /* 0x000fe40000000f00 */
[----:B0-----:R-:W-:Y:S02]  /*bdb0*/  MOV R13, 0x1f ;  /* 0x0000001f000d7802 */ /* 0x001fe40000000f00 */
[----:B------:R-:W-:-:S07]  /*bdc0*/  MOV R2, 0xffffffff ;  /* 0xffffffff00027802 */ /* 0x000fce0000000f00 */
[----:B--234-:R-:W-:Y:S05]  /*bdd0*/  WARPSYNC.COLLECTIVE R2, `(.L_x_6369) ;  /* 0x0000000002087348 */ /* 0x01cfea0003c00000 */
[----:B------:R0:W1:Y:S02]  /*bde0*/  SHFL.IDX P0, R14, R3, R12, R13 ;  /* 0x0000000c030e7389 */ /* 0x000064000000000d */
[----:B01234-:R-:W-:Y:S01]  /*bdf0*/  ENDCOLLECTIVE ;  /* 0x000000000000791b */ /* 0x01ffe20003800000 */
.L_x_6369:
[----:B------:R-:W-:Y:S05]  /*be00*/  BSYNC B0 ;  /* 0x0000000000007941 */ /* 0x000fea0003800000 */
.L_x_6368:
        /* <DEDUP_REMOVED lines=10> */
.L_x_6370:
[----:B------:R-:W-:Y:S02]  /*beb0*/  MOV R3, R224 ;  /* 0x000000e000037202 */ /* 0x000fe40000000f00 */
[----:B------:R-:W-:-:S05]  /*bec0*/  MOV R238, R14 ;  /* 0x0000000e00ee7202 */ /* 0x000fca0000000f00 */
[-C--:B------:R-:W-:Y:S01]  /*bed0*/  FMUL.FTZ R14, R6, R238.reuse ;  /* 0x000000ee060e7220 */ /* 0x080fe20000410000 */
[-C--:B------:R-:W-:Y:S01]  /*bee0*/  FMUL.FTZ R227, R7, R238.reuse ;  /* 0x000000ee07e37220 */ /* 0x080fe20000410000 */
[-C--:B------:R-:W-:Y:S01]  /*bef0*/  FMUL.FTZ R225, R5, R238.reuse ;  /* 0x000000ee05e17220 */ /* 0x080fe20000410000 */
[----:B------:R-:W-:Y:S01]  /*bf00*/  FMUL.FTZ R238, R4, R238 ;  /* 0x000000ee04ee7220 */ /* 0x000fe20000410000 */
[-C--:B------:R-:W-:Y:S01]  /*bf10*/  FFMA.FTZ R233, R7, R232.reuse, R14 ;  /* 0x000000e807e97223 */ /* 0x080fe2000001000e */
[----:B------:R-:W-:-:S07]  /*bf20*/  FFMA.FTZ R234, R6, R232, -R227 ;  /* 0x000000e806ea7223 */ /* 0x000fce00000108e3 */
[----:B------:R-:W-:Y:S05]  /*bf30*/  WARPSYNC.COLLECTIVE R2, `(.L_x_6371) ;  /* 0x0000000002087348 */ /* 0x000fea0003c00000 */
[----:B------:R0:W1:Y:S02]  /*bf40*/  SHFL.IDX P0, R14, R3, R12, R13 ;  /* 0x0000000c030e7389 */ /* 0x000064000000000d */
[----:B01----:R-:W-:Y:S01]  /*bf50*/  ENDCOLLECTIVE ;  /* 0x000000000000791b */ /* 0x003fe20003800000 */
.L_x_6371:
[----:B------:R-:W-:Y:S02]  /*bf60*/  MOV R227, 0x1f ;  /* 0x0000001f00e37802 */ /* 0x000fe40000000f00 */
[----:B------:R-:W-:Y:S02]  /*bf70*/  MOV R3, R15 ;  /* 0x0000000f00037202 */ /* 0x000fe40000000f00 */
[----:B------:R-:W-:-:S07]  /*bf80*/  MOV R231, R14 ;  /* 0x0000000e00e77202 */ /* 0x000fce0000000f00 */
[----:B------:R-:W-:Y:S05]  /*bf90*/  WARPSYNC.COLLECTIVE R2, `(.L_x_6372) ;  /* 0x0000000002087348 */ /* 0x000fea0003c00000 */
[----:B------:R0:W1:Y:S02]  /*bfa0*/  SHFL.IDX P0, R14, R3, R12, R13 ;  /* 0x0000000c030e7389 */ /* 0x000064000000000d */
[----:B01----:R-:W-:Y:S01]  /*bfb0*/  ENDCOLLECTIVE ;  /* 0x000000000000791b */ /* 0x003fe20003800000 */
.L_x_6372:
[----:B------:R-:W-:Y:S05]  /*bfc0*/  WARPSYNC.COLLECTIVE R2, `(.L_x_6373) ;  /* 0x0000000002087348 */ /* 0x000fea0003c00000 */
[----:B------:R0:W1:Y:S02]  /*bfd0*/  SHFL.DOWN P2, R239, R229, R228, R227 ;  /* 0x080000e4e5ef7389 */ /* 0x00006400000400e3 */
[----:B01----:R-:W-:Y:S01]  /*bfe0*/  ENDCOLLECTIVE ;  /* 0x000000000000791b */ /* 0x003fe20003800000 */
.L_x_6373:
[----:B------:R-:W-:Y:S02]  /*bff0*/  MOV R3, R4 ;  /* 0x0000000400037202 */ /* 0x000fe40000000f00 */
[----:B------:R-:W-:Y:S02]  /*c000*/  MOV R229, R226 ;  /* 0x000000e200e57202 */ /* 0x000fe40000000f00 */
[----:B------:R-:W-:Y:S02]  /*c010*/  MOV R230, R14 ;  /* 0x0000000e00e67202 */ /* 0x000fe40000000f00 */
[----:B------:R-:W-:-:S07]  /*c020*/  MOV R235, R239 ;  /* 0x000000ef00eb7202 */ /* 0x000fce0000000f00 */
[----:B------:R-:W-:Y:S05]  /*c030*/  WARPSYNC.COLLECTIVE R2, `(.L_x_6374) ;  /* 0x0000000002087348 */ /* 0x000fea0003c00000 */
[----:B------:R0:W1:Y:S02]  /*c040*/  SHFL.DOWN P2, R239, R229, R228, R227 ;  /* 0x080000e4e5ef7389 */ /* 0x00006400000400e3 */
[----:B01----:R-:W-:Y:S01]  /*c050*/  ENDCOLLECTIVE ;  /* 0x000000000000791b */ /* 0x003fe20003800000 */
.L_x_6374:
[----:B------:R-:W-:Y:S02]  /*c060*/  MOV R229, R224 ;  /* 0x000000e000e57202 */ /* 0x000fe40000000f00 */
[----:B------:R-:W-:-:S07]  /*c070*/  MOV R237, R239 ;  /* 0x000000ef00ed7202 */ /* 0x000fce0000000f00 */
[----:B------:R-:W-:Y:S05]  /*c080*/  WARPSYNC.COLLECTIVE R2, `(.L_x_6375) ;  /* 0x0000000002087348 */ /* 0x000fea0003c00000 */
[----:B------:R0:W1:Y:S02]  /*c090*/  SHFL.DOWN P2, R239, R229, R228, R227 ;  /* 0x080000e4e5ef7389 */ /* 0x00006400000400e3 */
[----:B01----:R-:W-:Y:S01]  /*c0a0*/  ENDCOLLECTIVE ;  /* 0x000000000000791b */ /* 0x003fe20003800000 */
.L_x_6375:
[----:B------:R-:W-:Y:S02]  /*c0b0*/  MOV R229, R15 ;  /* 0x0000000f00e57202 */ /* 0x000fe40000000f00 */
[----:B------:R-:W-:-:S07]  /*c0c0*/  MOV R236, R239 ;  /* 0x000000ef00ec7202 */ /* 0x000fce0000000f00 */
[----:B------:R-:W-:Y:S05]  /*c0d0*/  WARPSYNC.COLLECTIVE R2, `(.L_x_6376) ;  /* 0x0000000002087348 */ /* 0x000fea0003c00000 */
[----:B------:R0:W1:Y:S02]  /*c0e0*/  SHFL.DOWN P2, R239, R229, R228, R227 ;  /* 0x080000e4e5ef7389 */ /* 0x00006400000400e3 */
[----:B01----:R-:W-:Y:S01]  /*c0f0*/  ENDCOLLECTIVE ;  /* 0x000000000000791b */ /* 0x003fe20003800000 */
.L_x_6376:
[----:B------:R-:W-:Y:S05]  /*c100*/  WARPSYNC.COLLECTIVE R2, `(.L_x_6377) ;  /* 0x0000000002087348 */ /* 0x000fea0003c00000 */
[----:B------:R0:W1:Y:S02]  /*c110*/  SHFL.IDX P0, R14, R3, R12, R13 ;  /* 0x0000000c030e7389 */ /* 0x000064000000000d */
[----:B01----:R-:W-:Y:S01]  /*c120*/  ENDCOLLECTIVE ;  /* 0x000000000000791b */ /* 0x003fe20003800000 */
.L_x_6377:
[----:B------:R-:W-:Y:S02]  /*c130*/  MOV R3, R5 ;  /* 0x0000000500037202 */ /* 0x000fe40000000f00 */
[----:B------:R-:W-:-:S07]  /*c140*/  MOV R240, R14 ;  /* 0x0000000e00f07202 */ /* 0x000fce0000000f00 */
[----:B------:R-:W-:Y:S05]  /*c150*/  WARPSYNC.COLLECTIVE R2, `(.L_x_6378) ;  /* 0x0000000002087348 */ /* 0x000fea0003c00000 */
[----:B------:R0:W1:Y:S02]  /*c160*/  SHFL.IDX P0, R14, R3, R12, R13 ;  /* 0x0000000c030e7389 */ /* 0x000064000000000d */
[----:B01----:R-:W-:Y:S01]  /*c170*/  ENDCOLLECTIVE ;  /* 0x000000000000791b */ /* 0x003fe20003800000 */
.L_x_6378:
[----:B------:R-:W-:Y:S02]  /*c180*/  MOV R3, R6 ;  /* 0x0000000600037202 */ /* 0x000fe40000000f00 */
[----:B------:R-:W-:-:S07]  /*c190*/  MOV R227, R14 ;  /* 0x0000000e00e37202 */ /* 0x000fce0000000f00 */
[----:B------:R-:W-:Y:S05]  /*c1a0*/  WARPSYNC.COLLECTIVE R2, `(.L_x_6379) ;  /* 0x0000000002087348 */ /* 0x000fea0003c00000 */
[----:B------:R0:W1:Y:S02]  /*c1b0*/  SHFL.IDX P0, R14, R3, R12, R13 ;  /* 0x0000000c030e7389 */ /* 0x000064000000000d */
[----:B01----:R-:W-:Y:S01]  /*c1c0*/  ENDCOLLECTIVE ;  /* 0x000000000000791b */ /* 0x003fe20003800000 */
.L_x_6379:
[----:B------:R-:W-:Y:S02]  /*c1d0*/  MOV R3, R7 ;  /* 0x0000000700037202 */ /* 0x000fe40000000f00 */
[----:B------:R-:W-:-:S07]  /*c1e0*/  MOV R228, R14 ;  /* 0x0000000e00e47202 */ /* 0x000fce0000000f00 */
[----:B------:R-:W-:Y:S05]  /*c1f0*/  WARPSYNC.COLLECTIVE R2, `(.L_x_6380) ;  /* 0x0000000002087348 */ /* 0x000fea0003c00000 */
[----:B------:R0:W1:Y:S02]  /*c200*/  SHFL.IDX P0, R14, R3, R12, R13 ;  /* 0x0000000c030e7389 */ /* 0x000064000000000d */
[----:B01----:R-:W-:Y:S01]  /*c210*/  ENDCOLLECTIVE ;  /* 0x000000000000791b */ /* 0x003fe20003800000 */
.L_x_6380:
[----:B------:R-:W-:Y:S01]  /*c220*/  MOV R229, R14 ;  /* 0x0000000e00e57202 */ /* 0x000fe20000000f00 */
[----:B------:R-:W-:Y:S06]  /*c230*/  BRA `(.L_x_6381) ;  /* 0xffffff9c00cc7947 */ /* 0x000fec000383ffff */
.L_x_6382:
        /* <DEDUP_REMOVED lines=12> */
.L_x_18932:


//--------------------- .text._Z25selective_scan_bwd_kernelI32Selective_Scan_bwd_kernel_traitsILi64ELi16ELb0ELb0ELb0ELb0ELb1EN3c108BFloat16ENS1_7complexIfEEEEv12SSMParamsBwd --------------------------
	.section	.text._Z25selective_scan_bwd_kernelI32Selective_Scan_bwd_kernel_traitsILi64ELi16ELb0ELb0ELb0ELb0ELb1EN3c108BFloat16ENS1_7complexIfEEEEv12SSMParamsBwd,"ax",@progbits
	.align	128
        .global         _Z25selective_scan_bwd_kernelI32Selective_Scan_bwd_kernel_traitsILi64ELi16ELb0ELb0ELb0ELb0ELb1EN3c108BFloat16ENS1_7complexIfEEEEv12SSMParamsBwd
        .type           _Z25selective_scan_bwd_kernelI32Selective_Scan_bwd_kernel_traitsILi64ELi16ELb0ELb0ELb0ELb0ELb1EN3c108BFloat16ENS1_7complexIfEEEEv12SSMParamsBwd,@function
        .size           _Z25selective_scan_bwd_kernelI32Selective_Scan_bwd_kernel_traitsILi64ELi16ELb0ELb0ELb0ELb0ELb1EN3c108BFloat16ENS1_7complexIfEEEEv12SSMParamsBwd,(.L_x_18933 - _Z25selective_scan_bwd_kernelI32Selective_Scan_bwd_kernel_traitsILi64ELi16ELb0ELb0ELb0ELb0ELb1EN3c108BFloat16ENS1_7complexIfEEEEv12SSMParamsBwd)
        .other          _Z25selective_scan_bwd_kernelI32Selective_Scan_bwd_kernel_traitsILi64ELi16ELb0ELb0ELb0ELb0ELb1EN3c108BFloat16ENS1_7complexIfEEEEv12SSMParamsBwd,@"STO_CUDA_ENTRY STV_DEFAULT"
_Z25selective_scan_bwd_kernelI32Selective_Scan_bwd_kernel_traitsILi64ELi16ELb0ELb0ELb0ELb0ELb1EN3c108BFloat16ENS1_7complexIfEEEEv12SSMParamsBwd:
.text._Z25selective_scan_bwd_kernelI32Selective_Scan_bwd_kernel_traitsILi64ELi16ELb0ELb0ELb0ELb0ELb1EN3c108BFloat16ENS1_7complexIfEEEEv12SSMParamsBwd:
        /* <DEDUP_REMOVED lines=39> */
[----:B-1----:R-:W-:Y:S01]  /*0270*/  LEA R7, R27, 0xfffffc00, 0xa ;  /* 0xfffffc001b077811 */ /* 0x002fe200078e50ff */
[----:B------:R-:W1:Y:S02]  /*0280*/  LDC.64 R16, c[0x0][0x330] ;  /* 0x0000cc00ff107b82 */ /* 0x000e640000000a00 */
[----:B------:R-:W-:Y:S01]  /*0290*/  UIADD3 UR7, UR7, UR10, URZ ;  /* 0x0000000a07077290 */ /* 0x000fe2000fffe03f */
[----:B------:R-:W-:Y:S01]  /*02a0*/  IADD3 R10, P3, R7, R2, RZ ;  /* 0x00000002070a7210 */ /* 0x000fe20007f7e0ff */
[----:B-----5:R-:W-:Y:S01]  /*02b0*/  IMAD R2, R132, R14, RZ ;  /* 0x0000000e84027224 */ /* 0x020fe200078e02ff */
[----:B------:R-:W-:-:S03]  /*02c0*/  SHF.R.S32.HI R9, RZ, 0x1f, R7 ;  /* 0x0000001fff097819 */ /* 0x000fc60000011407 */
[----:B------:R-:W-:Y:S01]  /*02d0*/  IMAD R12, R129, R15, R2 ;  /* 0x0000000f810c7224 */ /* 0x000fe200078e0202 */
[----:B------:R-:W-:Y:S01]  /*02e0*/  IADD3.X R11, R9, R3, R11, P3, !PT ;  /* 0x00000003090b7210 */ /* 0x000fe20001ffe40b */
[----:B------:R-:W-:Y:S01]  /*02f0*/  IMAD.WIDE.U32 R2, R129, R14, UR6 ;  /* 0x0000000681027e25 */ /* 0x000fe2000f8e000e */
[----:B------:R-:W-:Y:S01]  /*0300*/  UIMAD UR8, UR8, UR12, URZ ;  /* 0x0000000c080872a4 */ /* 0x000fe2000f8e023f */
[----:B------:R-:W2:Y:S01]  /*0310*/  @P2 LDC R14, c[0x0][0x214] ;  /* 0x00008500ff0e2b82 */ /* 0x000ea20000000800 */
[----:B------:R-:W-:Y:S02]  /*0320*/  UIMAD.WIDE.U32 UR4, UR16, UR12, URZ ;  /* 0x0000000c100472a5 */ /* 0x000fe4000f8e003f */
[----:B------:R-:W-:Y:S01]  /*0330*/  UIMAD UR8, UR16, UR13, UR8 ;  /* 0x0000000d100872a4 */ /* 0x000fe2000f8e0208 */
[----:B---3--:R-:W-:-:S04]  /*0340*/  ISETP.NE.U32.AND P3, PT, R22, RZ, PT ;  /* 0x000000ff1600720c */ /* 0x008fc80003f65070 */
[----:B------:R-:W3:Y:S01]  /*0350*/  @P2 LDC R15, c[0x0][0x21c] ;  /* 0x00008700ff0f2b82 */ /* 0x000ee20000000800 */
[----:B0-----:R-:W-:Y:S01]  /*0360*/  ISETP.NE.U32.AND P4, PT, R24, RZ, PT ;  /* 0x000000ff1800720c */ /* 0x001fe20003f85070 */
[----:B------:R-:W-:-:S06]  /*0370*/  UIADD3 UR5, UR5, UR8, URZ ;  /* 0x0000000805057290 */ /* 0x000fcc000fffe03f */
[----:B------:R-:W0:Y:S01]  /*0380*/  LDC.64 R28, c[0x0][0x2f0] ;  /* 0x0000bc00ff1c7b82 */ /* 0x000e220000000a00 */
[----:B-1----:R-:W-:Y:S01]  /*0390*/  IMAD R4, R132, R16, RZ ;  /* 0x0000001084047224 */ /* 0x002fe200078e02ff */
[----:B------:R-:W-:-:S06]  /*03a0*/  ISETP.NE.AND.EX P3, PT, R23, RZ, PT, P3 ;  /* 0x000000ff1700720c */ /* 0x000fcc0003f65330 */
[----:B------:R-:W1:Y:S01]  /*03b0*/  LDC.64 R30, c[0x0][0x2f8] ;  /* 0x0000be00ff1e7b82 */ /* 0x000e620000000a00 */
[----:B------:R-:W-:-:S07]  /*03c0*/  ISETP.NE.AND.EX P4, PT, R25, RZ, PT, P4 ;  /* 0x000000ff1900720c */ /* 0x000fce0003f85340 */
[----:B------:R-:W5:Y:S01]  /*03d0*/  LDC.64 R32, c[0x0][0x3b8] ;  /* 0x0000ee00ff207b82 */ /* 0x000f620000000a00 */
[----:B------:R-:W-:-:S07]  /*03e0*/  IMAD R13, R129, R17, R4 ;  /* 0x00000011810d7224 */ /* 0x000fce00078e0204 */
[----:B------:R-:W1:Y:S01]  /*03f0*/  @P2 LDC.64 R20, c[0x0][0x310] ;  /* 0x0000c400ff142b82 */ /* 0x000e620000000a00 */
[----:B------:R-:W-:Y:S01]  /*0400*/  IMAD.WIDE.U32 R4, R129, R16, UR4 ;  /* 0x0000000481047e25 */ /* 0x000fe2000f8e0010 */
[----:B------:R-:W-:Y:S01]  /*0410*/  UMOV UR4, URZ ;  /* 0x0000003f00047c82 */ /* 0x000fe20008000000 */
[C---:B------:R-:W-:Y:S02]  /*0420*/  IADD3 R8, P5, R7.reuse, R2, RZ ;  /* 0x0000000207087210 */ /* 0x040fe40007fbe0ff */
[----:B------:R-:W-:Y:S02]  /*0430*/  CS2R R18, SRZ ;  /* 0x0000000000127805 */ /* 0x000fe4000001ff00 */
[----:B------:R-:W-:Y:S02]  /*0440*/  CS2R R16, SRZ ;  /* 0x0000000000107805 */ /* 0x000fe4000001ff00 */
[----:B------:R-:W-:Y:S01]  /*0450*/  IADD3 R2, P6, R7, R4, RZ ;  /* 0x0000000407027210 */ /* 0x000fe20007fde0ff */
        /* <DEDUP_REMOVED lines=9> */
[----:B--2---:R-:W-:-:S04]  /*04f0*/  @P2 IMAD R0, R14, UR16, R129 ;  /* 0x000000100e002c24 */ /* 0x004fc8000f8e0281 */
[----:B------:R-:W-:Y:S01]  /*0500*/  @P2 IMAD R0, R0, R27, RZ ;  /* 0x0000001b00002224 */ /* 0x000fe200078e02ff */
[----:B------:R-:W-:Y:S02]  /*0510*/  @P1 R2UR UR5, R6 ;  /* 0x00000000060512ca */ /* 0x000fe400000e0000 */
[C---:B------:R-:W-:Y:S01]  /*0520*/  @P3 LEA R18, P1, R129.reuse, R22, 0x2 ;  /* 0x0000001681123211 */ /* 0x040fe200078210ff */
[----:B---3--:R-:W-:Y:S01]  /*0530*/  @P2 IMAD R3, R0, R15, RZ ;  /* 0x0000000f00032224 */ /* 0x008fe200078e02ff */
[----:B-----5:R-:W-:Y:S02]  /*0540*/  LEA R0, P4, R2, R32, 0x1 ;  /* 0x0000002002007211 */ /* 0x020fe400078808ff */
[----:B------:R-:W-:Y:S02]  /*0550*/  @P3 LEA.HI.X R19, R129, R23, R132, 0x2, P1 ;  /* 0x0000001781133211 */ /* 0x000fe400008f1484 */
[----:B0-----:R-:W-:Y:S02]  /*0560*/  LEA R6, P1, R10, R28, 0x1 ;  /* 0x0000001c0a067211 */ /* 0x001fe400078208ff */
        /* <DEDUP_REMOVED lines=26> */
.L_x_6425:
        /* <DEDUP_REMOVED lines=27> */
[----:B------:R-:W-:Y:S02]  /*08c0*/  PRMT R55, RZ, 0x7610, R55 ;  /* 0x00007610ff377816 */ /* 0x000fe40000000037 */
[----:B------:R-:W-:Y:S01]  /*08d0*/  PRMT R57, RZ, 0x7610, R57 ;  /* 0x00007610ff397816 */ /* 0x000fe20000000039 */
[----:B------:R-:W-:Y:S01]  /*08e0*/  USHF.R.S32.HI UR22, URZ, 0x1f, UR16 ;  /* 0x0000001f3f167899 */ /* 0x000fe20008011410 */
[----:B------:R-:W-:Y:S01]  /*08f0*/  LOP3.LUT R11, R11, 0x1f, R128, 0xf8, !PT ;  /* 0x0000001f0b0b7812 */ /* 0x000fe200078ef880 */
[----:B------:R-:W-:Y:S01]  /*0900*/  ULDC.64 UR18, c[0x0][0x2a8] ;  /* 0x0000aa0000127ab9 */ /* 0x000fe20000000a00 */
[----:B------:R-:W-:Y:S01]  /*0910*/  IADD3 R32, -R2, UR8, RZ ;  /* 0x0000000802207c10 */ /* 0x000fe2000fffe1ff */
[----:B------:R-:W-:Y:S01]  /*0920*/  ULDC.64 UR20, c[0x0][0x318] ;  /* 0x0000c60000147ab9 */ /* 0x000fe20000000a00 */
[C---:B------:R-:W-:Y:S02]  /*0930*/  LOP3.LUT R10, R11.reuse, 0x20, RZ, 0xfc, !PT ;  /* 0x000000200b0a7812 */ /* 0x040fe400078efcff */
[----:B------:R-:W-:-:S02]  /*0940*/  ISETP.GE.AND P2, PT, R11, R32, PT ;  /* 0x000000200b00720c */ /* 0x000fc40003f46270 */
[----:B------:R-:W-:Y:S02]  /*0950*/  ISETP.GE.AND P1, PT, R10, R32, PT ;  /* 0x000000200a00720c */ /* 0x000fe40003f26270 */
[----:B------:R-:W-:Y:S02]  /*0960*/  SHF.R.S32.HI R0, RZ, 0x1f, R11 ;  /* 0x0000001fff007819 */ /* 0x000fe4000001140b */
[C---:B------:R-:W-:Y:S02]  /*0970*/  LEA R4, P3, R11.reuse, UR9, 0x1 ;  /* 0x000000090b047c11 */ /* 0x040fe4000f8608ff */
[C---:B------:R-:W-:Y:S02]  /*0980*/  LOP3.LUT R12, R11.reuse, 0x40, RZ, 0xfc, !PT ;  /* 0x000000400b0c7812 */ /* 0x040fe400078efcff */
[C---:B------:R-:W-:Y:S02]  /*0990*/  LOP3.LUT R13, R11.reuse, 0x60, RZ, 0xfc, !PT ;  /* 0x000000600b0d7812 */ /* 0x040fe400078efcff */
[----:B------:R-:W-:-:S02]  /*09a0*/  LOP3.LUT R14, R11, 0x80, RZ, 0xfc, !PT ;  /* 0x000000800b0e7812 */ /* 0x000fc400078efcff */
[C---:B------:R-:W-:Y:S02]  /*09b0*/  LOP3.LUT R15, R11.reuse, 0xa0, RZ, 0xfc, !PT ;  /* 0x000000a00b0f7812 */ /* 0x040fe400078efcff */
[C---:B------:R-:W-:Y:S02]  /*09c0*/  LEA.HI.X R5, R11.reuse, UR10, R0, 0x1, P3 ;  /* 0x0000000a0b057c11 */ /* 0x040fe400098f0c00 */
[C---:B------:R-:W-:Y:S02]  /*09d0*/  LOP3.LUT R22, R11.reuse, 0xc0, RZ, 0xfc, !PT ;  /* 0x000000c00b167812 */ /* 0x040fe400078efcff */
[-C--:B------:R-:W-:Y:S01]  /*09e0*/  ISETP.GE.AND P0, PT, R12, R32.reuse, PT ;  /* 0x000000200c00720c */ /* 0x080fe20003f06270 */
[----:B------:R-:W2:Y:S01]  /*09f0*/  @!P2 LDG.E.U16 R6, desc[UR14][R4.64] ;  /* 0x0000000e0406a981 */ /* 0x000ea2000c1e1500 */
[----:B------:R-:W-:Y:S02]  /*0a00*/  LOP3.LUT R23, R11, 0xe0, RZ, 0xfc, !PT ;  /* 0x000000e00b177812 */ /* 0x000fe400078efcff */
[----:B------:R-:W-:Y:S01]  /*0a10*/  ISETP.GE.AND P4, PT, R13, R32, PT ;  /* 0x000000200d00720c */ /* 0x000fe20003f86270 */
[----:B------:R-:W3:Y:S01]  /*0a20*/  @!P1 LDG.E.U16 R3, desc[UR14][R4.64+0x40] ;  /* 0x0000400e04039981 */ /* 0x000ee2000c1e1500 */
[----:B------:R-:W-:-:S02]  /*0a30*/  LOP3.LUT R24, R11, 0x100, RZ, 0xfc, !PT ;  /* 0x000001000b187812 */ /* 0x000fc400078efcff */
[-C--:B------:R-:W-:Y:S02]  /*0a40*/  ISETP.GE.AND P6, PT, R14, R32.reuse, PT ;  /* 0x000000200e00720c */ /* 0x080fe40003fc6270 */
[-C--:B------:R-:W-:Y:S02]  /*0a50*/  ISETP.GE.AND P5, PT, R15, R32.reuse, PT ;  /* 0x000000200f00720c */ /* 0x080fe40003fa6270 */
[-C--:B------:R-:W-:Y:S01]  /*0a60*/  ISETP.GE.AND P3, PT, R22, R32.reuse, PT ;  /* 0x000000201600720c */ /* 0x080fe20003f66270 */
[----:B----4-:R-:W4:Y:S01]  /*0a70*/  @!P0 LDG.E.U16 R8, desc[UR14][R4.64+0x80] ;  /* 0x0000800e04088981 */ /* 0x010f22000c1e1500 */
        /* <DEDUP_REMOVED lines=97> */
[----:B------:R3:W-:Y:S04]  /*1090*/  STS.U16 [R116+0x1c0], R33 ;  /* 0x0001c02174007388 */ /* 0x0007e80000000400 */
[----:B------:R-:W-:Y:S01]  /*10a0*/  STS.U16 [R115+0x200], R38 ;  /* 0x0002002673007388 */ /* 0x000fe20000000400 */
[----:B------:R-:W-:-:S03]  /*10b0*/  LEA R107, R107, UR7, 0x1 ;  /* 0x000000076b6b7c11 */ /* 0x000fc6000f8e08ff */
[----:B------:R4:W-:Y:S04]  /*10c0*/  STS.U16 [R114+0x240], R35 ;  /* 0x0002402372007388 */ /* 0x0009e80000000400 */
[----:B------:R-:W-:Y:S04]  /*10d0*/  STS.U16 [R113+0x280], R40 ;  /* 0x0002802871007388 */ /* 0x000fe80000000400 */
        /* <DEDUP_REMOVED lines=30> */
[----:B----4-:R-:W-:-:S02]  /*12c0*/  PRMT R35, RZ, 0x7610, R35 ;  /* 0x00007610ff237816 */ /* 0x010fc40000000023 */
[----:B------:R-:W-:Y:S01]  /*12d0*/  PRMT R38, RZ, 0x7610, R38 ;  /* 0x00007610ff267816 */ /* 0x000fe20000000026 */
        /* <DEDUP_REMOVED lines=18> */
[----:B-----5:R-:W-:Y:S02]  /*1400*/  PRMT R37, RZ, 0x7610, R37 ;  /* 0x00007610ff257816 */ /* 0x020fe40000000025 */
        /* <DEDUP_REMOVED lines=38> */
[----:B------:R-:W-:Y:S04]  /*1670*/  STS.U16 [R113+0x280], R40 ;  /* 0x0002802871007388 */ /* 0x000fe80000000400 */
[----:B------:R4:W-:Y:S04]  /*1680*/  STS.U16 [R112+0x2c0], R3 ;  /* 0x0002c00370007388 */ /* 0x0009e80000000400 */
        /* <DEDUP_REMOVED lines=35> */
[----:B------:R-:W5:Y:S01]  /*18c0*/  @!P5 LDG.E.U16 R50, desc[UR14][R4.64+0x100] ;  /* 0x0001000e0432d981 */ /* 0x000f62000c1e1500 */
[----:B------:R-:W-:-:S03]  /*18d0*/  ISETP.GE.AND P5, PT, R27, R32, PT ;  /* 0x000000201b00720c */ /* 0x000fc60003fa6270 */
        /* <DEDUP_REMOVED lines=9> */
[----:B------:R-:W5:Y:S04]  /*1970*/  @!P5 LDG.E.U16 R53, desc[UR14][R4.64+0x2c0] ;  /* 0x0002c00e0435d981 */ /* 0x000f68000c1e1500 */
[----:B------:R-:W5:Y:S01]  /*1980*/  @!P0 LDG.E.U16 R55, desc[UR14][R4.64+0x340] ;  /* 0x0003400e04378981 */ /* 0x000f62000c1e1500 */
[----:B------:R-:W-:-:S03]  /*1990*/  ISETP.GE.AND P0, PT, R31, R32, PT ;  /* 0x000000201f00720c */ /* 0x000fc60003f06270 */
[----:B------:R-:W5:Y:S04]  /*19a0*/  @!P1 LDG.E.U16 R58, desc[UR14][R4.64+0x300] ;  /* 0x0003000e043a9981 */ /* 0x000f68000c1e1500 */
[----:B------:R-:W5:Y:S06]  /*19b0*/  @!P2 LDG.E.U16 R60, desc[UR14][R4.64+0x380] ;  /* 0x0003800e043ca981 */ /* 0x000f6c000c1e1500 */
        /* <DEDUP_REMOVED lines=20> */
[----:B----4-:R2:W-:Y:S04]  /*1b00*/  STS.U16 [R121+0x80], R8 ;  /* 0x0000800879007388 */ /* 0x0105e80000000400 */
[----:B-----5:R-:W-:Y:S04]  /*1b10*/  STS.U16 [R120+0xc0], R9 ;  /* 0x0000c00978007388 */ /* 0x020fe80000000400 */
[----:B------:R-:W-:Y:S04]  /*1b20*/  STS.U16 [R119+0x100], R50 ;  /* 0x0001003277007388 */ /* 0x000fe80000000400 */
[----:B------:R3:W-:Y:S01]  /*1b30*/  STS.U16 [R118+0x140], R3 ;  /* 0x0001400376007388 */ /* 0x0007e20000000400 */
[----:B0-----:R-:W-:-:S04]  /*1b40*/  IMAD.WIDE.U32 R6, R129, UR18, R4 ;  /* 0x0000001281067c25 */ /* 0x001fc8000f8e0004 */
[----:B--2---:R-:W-:Y:S01]  /*1b50*/  IMAD R8, R132, UR18, RZ ;  /* 0x0000001284087c24 */ /* 0x004fe2000f8e02ff */
[--C-:B---3--:R-:W-:Y:S01]  /*1b60*/  SHF.R.S32.HI R3, RZ, 0x1f, R2.reuse ;  /* 0x0000001fff037819 */ /* 0x108fe20000011402 */
[----:B------:R-:W-:Y:S02]  /*1b70*/  STS.U16 [R117+0x180], R52 ;  /* 0x0001803475007388 */ /* 0x000fe40000000400 */
[----:B------:R-:W-:Y:S02]  /*1b80*/  @!P0 IMAD.WIDE.U32 R4, R64, UR16, R2 ;  /* 0x0000001040048c25 */ /* 0x000fe4000f8e0002 */
[----:B------:R0:W-:Y:S01]  /*1b90*/  STS.U16 [R116+0x1c0], R49 ;  /* 0x0001c03174007388 */ /* 0x0001e20000000400 */
[----:B------:R-:W-:Y:S01]  /*1ba0*/  @!P0 MOV R50, R2 ;  /* 0x0000000200328202 */ /* 0x000fe20000000f00 */
[----:B------:R-:W-:Y:S02]  /*1bb0*/  IMAD R61, R129, UR19, R8 ;  /* 0x00000013813d7c24 */ /* 0x000fe4000f8e0208 */
[----:B------:R-:W-:Y:S01]  /*1bc0*/  STS.U16 [R115+0x200], R54 ;  /* 0x0002003673007388 */ /* 0x000fe20000000400 */
[----:B------:R-:W-:-:S03]  /*1bd0*/  @!P0 IADD3 R5, R59, R5, RZ ;  /* 0x000000053b058210 */ /* 0x000fc60007ffe0ff */
[----:B------:R2:W-:Y:S01]  /*1be0*/  STS.U16 [R114+0x240], R51 ;  /* 0x0002403372007388 */ /* 0x0005e20000000400 */
[----:B0-----:R-:W-:Y:S01]  /*1bf0*/  IADD3 R49, P1, R91, R6, RZ ;  /* 0x000000065b317210 */ /* 0x001fe20007f3e0ff */
[----:B-1----:R-:W-:Y:S02]  /*1c00*/  IMAD R6, R62, UR22, RZ ;  /* 0x000000163e067c24 */ /* 0x002fe4000f8e02ff */
[----:B------:R-:W-:Y:S01]  /*1c10*/  STS.U16 [R113+0x280], R56 ;  /* 0x0002803871007388 */ /* 0x000fe20000000400 */
[----:B------:R-:W-:-:S03]  /*1c20*/  IADD3.X R52, R90, R61, R7, P1, !PT ;  /* 0x0000003d5a347210 */ /* 0x000fc60000ffe407 */
[----:B------:R0:W-:Y:S01]  /*1c30*/  STS.U16 [R112+0x2c0], R53 ;  /* 0x0002c03570007388 */ /* 0x0001e20000000400 */
[----:B--2---:R-:W-:Y:S01]  /*1c40*/  @!P0 MOV R51, R3 ;  /* 0x0000000300338202 */ /* 0x004fe20000000f00 */
[----:B------:R-:W-:-:S04]  /*1c50*/  IMAD.WIDE.U32 R8, R62, UR16, RZ ;  /* 0x000000103e087c25 */ /* 0x000fc8000f8e00ff */
[----:B------:R-:W-:-:S04]  /*1c60*/  @!P0 IMAD.WIDE.U32 R50, R62, UR16, R50 ;  /* 0x000000103e328c25 */ /* 0x000fc8000f8e0032 */
[----:B0-----:R-:W-:Y:S02]  /*1c70*/  IMAD R53, R63, UR16, R6 ;  /* 0x000000103f357c24 */ /* 0x001fe4000f8e0206 */
[----:B------:R-:W-:Y:S01]  /*1c80*/  @!P0 IMAD.WIDE.U32 R6, R129, UR18, R4 ;  /* 0x0000001281068c25 */ /* 0x000fe2000f8e0004 */
[----:B------:R-:W-:Y:S01]  /*1c90*/  LEA R4, P1, R11, UR20, 0x1 ;  /* 0x000000140b047c11 */ /* 0x000fe2000f8208ff */
[----:B------:R-:W-:Y:S01]  /*1ca0*/  STS.U16 [R111+0x300], R58 ;  /* 0x0003003a6f007388 */ /* 0x000fe20000000400 */
[----:B------:R-:W-:Y:S01]  /*1cb0*/  @!P0 IADD3 R51, R53, R51, RZ ;  /* 0x0000003335338210 */ /* 0x000fe20007ffe0ff */
[----:B------:R-:W-:Y:S01]  /*1cc0*/  ULDC.64 UR18, c[0x0][0x2b8] ;  /* 0x0000ae0000127ab9 */ /* 0x000fe20000000a00 */
[----:B------:R-:W-:Y:S02]  /*1cd0*/  LEA.HI.X R5, R11, UR21, R0, 0x1, P1 ;  /* 0x000000150b057c11 */ /* 0x000fe400088f0c00 */
[----:B------:R-:W-:Y:S02]  /*1ce0*/  LEA R4, P2, R49, R4, 0x1 ;  /* 0x0000000431047211 */ /* 0x000fe400078408ff */
[----:B------:R-:W-:Y:S01]  /*1cf0*/  @!P0 IADD3 R54, P1, R11, R6, RZ ;  /* 0x000000060b368210 */ /* 0x000fe20007f3e0ff */
[----:B------:R0:W-:Y:S01]  /*1d00*/  STS.U16 [R110+0x340], R55 ;  /* 0x000340376e007388 */ /* 0x0001e20000000400 */
[----:B------:R-:W-:-:S02]  /*1d10*/  IADD3 R9, R9, R53, RZ ;  /* 0x0000003509097210 */ /* 0x000fc40007ffe0ff */
[----:B------:R-:W-:Y:S01]  /*1d20*/  LEA.HI.X R5, R49, R5, R52, 0x1, P2 ;  /* 0x0000000531057211 */ /* 0x000fe200010f0c34 */
[----:B------:R-:W-:Y:S01]  /*1d30*/  IMAD R52, R132, UR18, RZ ;  /* 0x0000001284347c24 */ /* 0x000fe2000f8e02ff */
[----:B------:R-:W-:Y:S01]  /*1d40*/  STS.U16 [R109+0x380], R60 ;  /* 0x0003803c6d007388 */ /* 0x000fe20000000400 */
[----:B------:R-:W-:Y:S01]  /*1d50*/  IMAD.WIDE.U32 R8, R129, UR18, R8 ;  /* 0x0000001281087c25 */ /* 0x000fe2000f8e0008 */
[----:B0-----:R-:W-:-:S03]  /*1d60*/  @!P0 IADD3.X R55, R0, R7, R61, P1, !PT ;  /* 0x0000000700378210 */ /* 0x001fc60000ffe43d */
[C---:B------:R-:W-:Y:S01]  /*1d70*/  @!P0 IMAD.WIDE.U32 R6, R129.reuse, UR18, R50 ;  /* 0x0000001281068c25 */ /* 0x040fe2000f8e0032 */
[C---:B------:R-:W-:Y:S01]  /*1d80*/  @!P0 LEA R50, P1, R54.reuse, UR20, 0x1 ;  /* 0x0000001436328c11 */ /* 0x040fe2000f8208ff */
[----:B------:R0:W-:Y:S01]  /*1d90*/  STS.U16 [R108+0x3c0], R57 ;  /* 0x0003c0396c007388 */ /* 0x0001e20000000400 */
[----:B------:R-:W-:Y:S02]  /*1da0*/  NOP ;  /* 0x0000000000007918 */ /* 0x000fe40000000000 */
[----:B------:R-:W-:Y:S01]  /*1db0*/  @!P0 LEA.HI.X R51, R54, UR21, R55, 0x1, P1 ;  /* 0x0000001536338c11 */ /* 0x000fe200088f0c37 */
[----:B------:R-:W-:Y:S01]  /*1dc0*/  LDS.U16 R62, [R107] ;  /* 0x000000006b3e7984 */ /* 0x000fe20000000400 */
[----:B0-----:R-:W-:Y:S01]  /*1dd0*/  IMAD R57, R129, UR19, R52 ;  /* 0x0000001381397c24 */ /* 0x001fe2000f8e0234 */
[----:B------:R-:W-:Y:S02]  /*1de0*/  ULDC.64 UR18, c[0x0][0x308] ;  /* 0x0000c20000127ab9 */ /* 0x000fe40000000a00 */
        /* <DEDUP_REMOVED lines=19> */
[----:B------:R-:W-:-:S02]  /*1f20*/  @!P0 IADD3.X R60, R0, R7, R57, P2, !PT ;  /* 0x00000007003c8210 */ /* 0x000fc400017fe439 */
[----:B------:R-:W-:Y:S02]  /*1f30*/  IADD3.X R58, R90, R57, R9, P3, !PT ;  /* 0x000000395a3a7210 */ /* 0x000fe40001ffe409 */
[----:B------:R-:W-:Y:S02]  /*1f40*/  LEA.HI.X R7, R11, UR19, R0, 0x1, P1 ;  /* 0x000000130b077c11 */ /* 0x000fe400088f0c00 */
[----:B------:R-:W-:Y:S02]  /*1f50*/  LEA R8, P2, R49, R8, 0x1 ;  /* 0x0000000831087211 */ /* 0x000fe400078408ff */
[----:B------:R-:W-:Y:S02]  /*1f60*/  @!P0 LEA R6, P1, R53, UR18, 0x1 ;  /* 0x0000001235068c11 */ /* 0x000fe4000f8208ff */
[----:B------:R-:W-:Y:S02]  /*1f70*/  LEA.HI.X R9, R49, R7, R58, 0x1, P2 ;  /* 0x0000000731097211 */ /* 0x000fe400010f0c3a */
[----:B------:R-:W-:-:S02]  /*1f80*/  @!P0 LEA.HI.X R7, R53, UR19, R60, 0x1, P1 ;  /* 0x0000001335078c11 */ /* 0x000fc400088f0c3c */
[-C--:B------:R-:W-:Y:S02]  /*1f90*/  ISETP.GE.AND P1, PT, R10, R32.reuse, PT ;  /* 0x000000200a00720c */ /* 0x080fe40003f26270 */
[----:B------:R-:W-:Y:S02]  /*1fa0*/  PRMT R49, RZ, 0x7610, R49 ;  /* 0x00007610ff317816 */ /* 0x000fe40000000031 */
[----:B------:R-:W-:Y:S02]  /*1fb0*/  PRMT R57, RZ, 0x7610, R57 ;  /* 0x00007610ff397816 */ /* 0x000fe40000000039 */
[----:B------:R-:W-:Y:S02]  /*1fc0*/  PRMT R56, RZ, 0x7610, R56 ;  /* 0x00007610ff387816 */ /* 0x000fe40000000038 */
[-C--:B------:R-:W-:Y:S01]  /*1fd0*/  ISETP.GE.AND P2, PT, R12, R32.reuse, PT ;  /* 0x000000200c00720c */ /* 0x080fe20003f46270 */
[----:B------:R-:W2:Y:S04]  /*1fe0*/  @!P4 LDG.E.U16 R70, desc[UR14][R4.64+-0x680] ;  /* 0xfff9800e0446c981 */ /* 0x000ea8000c1e1500 */
[----:B------:R-:W3:Y:S01]  /*1ff0*/  @!P1 LDG.E.U16 R49, desc[UR14][R4.64+-0x7c0] ;  /* 0xfff8400e04319981 */ /* 0x000ee2000c1e1500 */
[----:B------:R-:W-:-:S02]  /*2000*/  ISETP.GE.AND P1, PT, R23, R32, PT ;  /* 0x000000201700720c */ /* 0x000fc40003f26270 */
[-C--:B------:R-:W-:Y:S01]  /*2010*/  ISETP.GE.AND P3, PT, R13, R32.reuse, PT ;  /* 0x000000200d00720c */ /* 0x080fe20003f66270 */
[----:B------:R0:W4:Y:S10]  /*2020*/  @!P0 LDG.E.U16 R56, desc[UR14][R50.64] ;  /* 0x0000000e32388981 */ /* 0x000134000c1e1500 */
[----:B------:R-:W5:Y:S01]  /*2030*/  @!P1 LDG.E.U16 R57, desc[UR14][R4.64+-0x640] ;  /* 0xfff9c00e04399981 */ /* 0x000f62000c1e1500 */
[----:B------:R-:W-:-:S02]  /*2040*/  ISETP.GE.AND P1, PT, R24, R32, PT ;  /* 0x000000201800720c */ /* 0x000fc40003f26270 */
[----:B0-----:R-:W-:Y:S02]  /*2050*/  PRMT R51, RZ, 0x7610, R51 ;  /* 0x00007610ff337816 */ /* 0x001fe40000000033 */
[----:B------:R-:W-:Y:S02]  /*2060*/  PRMT R58, RZ, 0x7610, R58 ;  /* 0x00007610ff3a7816 */ /* 0x000fe4000000003a */
[----:B------:R-:W-:Y:S02]  /*2070*/  PRMT R53, RZ, 0x7610, R53 ;  /* 0x00007610ff357816 */ /* 0x000fe40000000035 */
[----:B------:R-:W-:Y:S02]  /*2080*/  PRMT R60, RZ, 0x7610, R60 ;  /* 0x00007610ff3c7816 */ /* 0x000fe4000000003c */
[----:B------:R-:W-:Y:S01]  /*2090*/  PRMT R55, RZ, 0x7610, R55 ;  /* 0x00007610ff377816 */ /* 0x000fe20000000037 */
[----:B------:R-:W2:Y:S04]  /*20a0*/  @!P2 LDG.E.U16 R58, desc[UR14][R4.64+-0x780] ;  /* 0xfff8800e043aa981 */ /* 0x000ea8000c1e1500 */
[----:B------:R-:W5:Y:S01]  /*20b0*/  @!P1 LDG.E.U16 R72, desc[UR14][R4.64+-0x600] ;  /* 0xfffa000e04489981 */ /* 0x000f62000c1e1500 */
[----:B------:R-:W-:-:S02]  /*20c0*/  ISETP.GE.AND P1, PT, R25, R32, PT ;  /* 0x000000201900720c */ /* 0x000fc40003f26270 */
[-C--:B------:R-:W-:Y:S01]  /*20d0*/  ISETP.GE.AND P2, PT, R27, R32.reuse, PT ;  /* 0x000000201b00720c */ /* 0x080fe20003f46270 */
[----:B------:R-:W5:Y:S01]  /*20e0*/  @!P3 LDG.E.U16 R53, desc[UR14][R4.64+-0x740] ;  /* 0xfff8c00e0435b981 */ /* 0x000f62000c1e1500 */
[-C--:B------:R-:W-:Y:S02]  /*20f0*/  ISETP.GE.AND P3, PT, R28, R32.reuse, PT ;  /* 0x000000201c00720c */ /* 0x080fe40003f66270 */
[-C--:B------:R-:W-:Y:S01]  /*2100*/  ISETP.GE.AND P4, PT, R29, R32.reuse, PT ;  /* 0x000000201d00720c */ /* 0x080fe20003f86270 */
[----:B------:R-:W5:Y:S01]  /*2110*/  @!P5 LDG.E.U16 R60, desc[UR14][R4.64+-0x700] ;  /* 0xfff9000e043cd981 */ /* 0x000f62000c1e1500 */
[----:B------:R-:W-:-:S03]  /*2120*/  ISETP.GE.AND P5, PT, R30, R32, PT ;  /* 0x000000201e00720c */ /* 0x000fc60003fa6270 */
[----:B------:R-:W5:Y:S04]  /*2130*/  @!P6 LDG.E.U16 R55, desc[UR14][R4.64+-0x6c0] ;  /* 0xfff9400e0437e981 */ /* 0x000f68000c1e1500 */
[----:B------:R-:W5:Y:S01]  /*2140*/  @!P1 LDG.E.U16 R51, desc[UR14][R4.64+-0x5c0] ;  /* 0xfffa400e04339981 */ /* 0x000f62000c1e1500 */
[-C--:B------:R-:W-:Y:S02]  /*2150*/  ISETP.GE.AND P1, PT, R26, R32.reuse, PT ;  /* 0x000000201a00720c */ /* 0x080fe40003f26270 */
[----:B------:R-:W-:Y:S01]  /*2160*/  ISETP.GE.AND P6, PT, R31, R32, PT ;  /* 0x000000201f00720c */ /* 0x000fe20003fc6270 */
[----:B------:R-:W5:Y:S01]  /*2170*/  @!P3 LDG.E.U16 R74, desc[UR14][R4.64+-0x500] ;  /* 0xfffb000e044ab981 */ /* 0x000f62000c1e1500 */
[----:B------:R-:W-:Y:S02]  /*2180*/  PRMT R50, RZ, 0x7610, R50 ;  /* 0x00007610ff327816 */ /* 0x000fe40000000032 */
[----:B------:R-:W-:Y:S01]  /*2190*/  PRMT R59, RZ, 0x7610, R59 ;  /* 0x00007610ff3b7816 */ /* 0x000fe2000000003b */
[----:B------:R-:W5:Y:S01]  /*21a0*/  @!P5 LDG.E.U16 R76, desc[UR14][R4.64+-0x480] ;  /* 0xfffb800e044cd981 */ /* 0x000f62000c1e1500 */
[----:B------:R-:W-:-:S04]  /*21b0*/  PRMT R61, RZ, 0x7610, R61 ;  /* 0x00007610ff3d7816 */ /* 0x000fc8000000003d */
[----:B------:R-:W5:Y:S04]  /*21c0*/  @!P2 LDG.E.U16 R59, desc[UR14][R4.64+-0x540] ;  /* 0xfffac00e043ba981 */ /* 0x000f68000c1e1500 */
[----:B------:R-:W5:Y:S04]  /*21d0*/  @!P1 LDG.E.U16 R50, desc[UR14][R4.64+-0x580] ;  /* 0xfffa800e04329981 */ /* 0x000f68000c1e1500 */
[----:B------:R-:W5:Y:S04]  /*21e0*/  @!P4 LDG.E.U16 R61, desc[UR14][R4.64+-0x4c0] ;  /* 0xfffb400e043dc981 */ /* 0x000f68000c1e1500 */
[----:B------:R0:W5:Y:S01]  /*21f0*/  @!P6 LDG.E.U16 R65, desc[UR14][R4.64+-0x440] ;  /* 0xfffbc00e0441e981 */ /* 0x000162000c1e1500 */
[----:B------:R-:W-:-:S02]  /*2200*/  P2R R79, PR, RZ, 0x2 ;  /* 0x00000002ff4f7803 */ /* 0x000fc40000000000 */
[----:B------:R-:W-:Y:S02]  /*2210*/  ISETP.GE.AND P1, PT, R10, R32, PT ;  /* 0x000000200a00720c */ /* 0x000fe40003f26270 */
[----:B0-----:R-:W-:Y:S02]  /*2220*/  PRMT R5, RZ, 0x7610, R5 ;  /* 0x00007610ff057816 */ /* 0x001fe40000000005 */
        /* <DEDUP_REMOVED lines=9> */
[----:B---3--:R-:W-:Y:S04]  /*22c0*/  STS.U16 [R122+0x40], R49 ;  /* 0x000040317a007388 */ /* 0x008fe80000000400 */
[----:B--2---:R-:W-:Y:S04]  /*22d0*/  STS.U16 [R121+0x80], R58 ;  /* 0x0000803a79007388 */ /* 0x004fe80000000400 */
[----:B-----5:R-:W-:Y:S04]  /*22e0*/  STS.U16 [R120+0xc0], R53 ;  /* 0x0000c03578007388 */ /* 0x020fe80000000400 */
        /* <DEDUP_REMOVED lines=18> */
[----:B------:R-:W2:Y:S04]  /*2410*/  LDS.U16 R60, [R107+0xa] ;  /* 0x00000a006b3c7984 */ /* 0x000ea80000000400 */
[----:B------:R-:W3:Y:S04]  /*2420*/  LDS.U16 R61, [R107+0xc] ;  /* 0x00000c006b3d7984 */ /* 0x000ee80000000400 */
[----:B------:R-:W4:Y:S04]  /*2430*/  LDS.U16 R4, [R107+0xe] ;  /* 0x00000e006b047984 */ /* 0x000f280000000400 */
[----:B------:R-:W5:Y:S04]  /*2440*/  LDS.U16 R67, [R107+0x10] ;  /* 0x000010006b437984 */ /* 0x000f680000000400 */
[----:B------:R-:W5:Y:S04]  /*2450*/  LDS.U16 R69, [R107+0x12] ;  /* 0x000012006b457984 */ /* 0x000f680000000400 */
[----:B------:R-:W-:Y:S04]  /*2460*/  LDS.U16 R70, [R107+0x14] ;  /* 0x000014006b467984 */ /* 0x000fe80000000400 */
[----:B------:R-:W5:Y:S04]  /*2470*/  LDS.U16 R71, [R107+0x16] ;  /* 0x000016006b477984 */ /* 0x000f680000000400 */
[----:B------:R-:W5:Y:S04]  /*2480*/  LDS.U16 R72, [R107+0x18] ;  /* 0x000018006b487984 */ /* 0x000f680000000400 */
[----:B------:R-:W-:Y:S04]  /*2490*/  LDS.U16 R73, [R107+0x1a] ;  /* 0x00001a006b497984 */ /* 0x000fe80000000400 */
[----:B------:R-:W5:Y:S04]  /*24a0*/  LDS.U16 R74, [R107+0x1c] ;  /* 0x00001c006b4a7984 */ /* 0x000f680000000400 */
[----:B------:R-:W-:Y:S01]  /*24b0*/  LDS.U16 R76, [R107+0x1e] ;  /* 0x00001e006b4c7984 */ /* 0x000fe20000000400 */
[----:B------:R-:W-:Y:S01]  /*24c0*/  BAR.SYNC.DEFER_BLOCKING 0x0 ;  /* 0x0000000000007b1d */ /* 0x000fe20000010000 */
[----:B0-----:R-:W-:-:S02]  /*24d0*/  PRMT R56, RZ, 0x7610, R56 ;  /* 0x00007610ff387816 */ /* 0x001fc40000000038 */
[----:B-1----:R-:W-:-:S04]  /*24e0*/  PRMT R50, RZ, 0x7610, R50 ;  /* 0x00007610ff327816 */ /* 0x002fc80000000032 */
[----:B------:R0:W5:Y:S01]  /*24f0*/  @!P0 LDG.E.U16 R56, desc[UR14][R6.64] ;  /* 0x0000000e06388981 */ /* 0x000162000c1e1500 */
[----:B------:R-:W-:-:S03]  /*2500*/  ISETP.GE.AND P0, PT, R12, R32, PT ;  /* 0x000000200c00720c */ /* 0x000fc60003f06270 */
[----:B------:R-:W5:Y:S01]  /*2510*/  @!P1 LDG.E.U16 R5, desc[UR14][R8.64+-0x7c0] ;  /* 0xfff8400e08059981 */ /* 0x000f62000c1e1500 */
[----:B------:R-:W-:Y:S02]  /*2520*/  ISETP.GE.AND P1, PT, R13, R32, PT ;  /* 0x000000200d00720c */ /* 0x000fe40003f26270 */
[----:B------:R-:W-:Y:S01]  /*2530*/  PRMT R49, RZ, 0x7610, R49 ;  /* 0x00007610ff317816 */ /* 0x000fe20000000031 */
[----:B------:R-:W5:Y:S01]  /*2540*/  @!P2 LDG.E.U16 R81, desc[UR14][R8.64+-0x540] ;  /* 0xfffac00e0851a981 */ /* 0x000f62000c1e1500 */
[----:B------:R-:W-:-:S03]  /*2550*/  PRMT R51, RZ, 0x7610, R51 ;  /* 0x00007610ff337816 */ /* 0x000fc60000000033 */
        /* <DEDUP_REMOVED lines=14> */
[----:B------:R-:W-:Y:S02]  /*2640*/  ISETP.GE.AND P0, PT, R24, R32, PT ;  /* 0x000000201800720c */ /* 0x000fe40003f06270 */
[----:B------:R-:W-:-:S06]  /*2650*/  PRMT R7, RZ, 0x7610, R7 ;  /* 0x00007610ff077816 */ /* 0x000fcc0000000007 */
[----:B------:R-:W5:Y:S01]  /*2660*/  @!P1 LDG.E.U16 R7, desc[UR14][R8.64+-0x640] ;  /* 0xfff9c00e08079981 */ /* 0x000f62000c1e1500 */
[----:B------:R-:W-:-:S04]  /*2670*/  ISETP.NE.AND P1, PT, R79, RZ, PT ;  /* 0x000000ff4f00720c */ /* 0x000fc80003f25270 */
[----:B------:R-:W5:Y:S01]  /*2680*/  @!P0 LDG.E.U16 R84, desc[UR14][R8.64+-0x600] ;  /* 0xfffa000e08548981 */ /* 0x000f62000c1e1500 */
[----:B------:R-:W-:Y:S02]  /*2690*/  ISETP.GE.AND P0, PT, R25, R32, PT ;  /* 0x000000201900720c */ /* 0x000fe40003f06270 */
[----:B------:R-:W-:-:S06]  /*26a0*/  PRMT R79, RZ, 0x7610, R79 ;  /* 0x00007610ff4f7816 */ /* 0x000fcc000000004f */
[----:B------:R-:W5:Y:S05]  /*26b0*/  @!P1 LDG.E.U16 R86, desc[UR14][R8.64+-0x580] ;  /* 0xfffa800e08569981 */ /* 0x000f6a000c1e1500 */
[----:B------:R0:W5:Y:S01]  /*26c0*/  @!P0 LDG.E.U16 R79, desc[UR14][R8.64+-0x5c0] ;  /* 0xfffa400e084f8981 */ /* 0x000162000c1e1500 */
[----:B--2---:R-:W-:Y:S02]  /*26d0*/  SHF.L.U32 R60, R60, 0x10, RZ ;  /* 0x000000103c3c7819 */ /* 0x004fe400000006ff */
[----:B------:R-:W-:-:S03]  /*26e0*/  SHF.L.U32 R57, R57, 0x10, RZ ;  /* 0x0000001039397819 */ /* 0x000fc600000006ff */
[----:B------:R-:W-:Y:S02]  /*26f0*/  FMUL.FTZ R135, R60, -1.4426950216293334961 ;  /* 0xbfb8aa3b3c877820 */ /* 0x000fe40000410000 */
[----:B------:R-:W-:Y:S01]  /*2700*/  FMUL.FTZ R65, R57, -1.4426950216293334961 ;  /* 0xbfb8aa3b39417820 */ /* 0x000fe20000410000 */
[----:B------:R-:W-:-:S03]  /*2710*/  SHF.L.U32 R53, R53, 0x10, RZ ;  /* 0x0000001035357819 */ /* 0x000fc600000006ff */
[----:B------:R4:W1:Y:S01]  /*2720*/  MUFU.EX2 R82, R65 ;  /* 0x0000004100527308 */ /* 0x0008620000000800 */
[----:B------:R-:W-:Y:S01]  /*2730*/  SHF.L.U32 R55, R55, 0x10, RZ ;  /* 0x0000001037377819 */ /* 0x000fe200000006ff */
[----:B------:R-:W-:Y:S01]  /*2740*/  FMUL.FTZ R87, R53, -1.4426950216293334961 ;  /* 0xbfb8aa3b35577820 */ /* 0x000fe20000410000 */
[----:B---3--:R-:W-:-:S05]  /*2750*/  SHF.L.U32 R61, R61, 0x10, RZ ;  /* 0x000000103d3d7819 */ /* 0x008fca00000006ff */
[----:B------:R-:W-:Y:S01]  /*2760*/  MUFU.EX2 R135, R135 ;  /* 0x0000008700877308 */ /* 0x000fe20000000800 */
[----:B------:R-:W-:Y:S01]  /*2770*/  SHF.L.U32 R58, R58, 0x10, RZ ;  /* 0x000000103a3a7819 */ /* 0x000fe200000006ff */
[----:B------:R-:W-:Y:S01]  /*2780*/  FMUL.FTZ R89, R55, -1.4426950216293334961 ;  /* 0xbfb8aa3b37597820 */ /* 0x000fe20000410000 */
[----:B----4-:R-:W-:Y:S01]  /*2790*/  SHF.L.U32 R65, R4, 0x10, RZ ;  /* 0x0000001004417819 */ /* 0x010fe200000006ff */
[----:B------:R-:W-:Y:S02]  /*27a0*/  FMUL.FTZ R4, R61, -1.4426950216293334961 ;  /* 0xbfb8aa3b3d047820 */ /* 0x000fe40000410000 */
[----:B0-----:R-:W-:Y:S02]  /*27b0*/  FMUL.FTZ R8, R58, -1.4426950216293334961 ;  /* 0xbfb8aa3b3a087820 */ /* 0x001fe40000410000 */
[----:B------:R-:W-:Y:S01]  /*27c0*/  MUFU.EX2 R87, R87 ;  /* 0x0000005700577308 */ /* 0x000fe20000000800 */
[----:B------:R-:W-:Y:S01]  /*27d0*/  FMUL.FTZ R141, R65, -1.4426950216293334961 ;  /* 0xbfb8aa3b418d7820 */ /* 0x000fe20000410000 */
[----:B------:R-:W-:-:S06]  /*27e0*/  SHF.L.U32 R59, R59, 0x10, RZ ;  /* 0x000000103b3b7819 */ /* 0x000fcc00000006ff */
[----:B------:R-:W-:Y:S01]  /*27f0*/  MUFU.EX2 R137, R4 ;  /* 0x0000000400897308 */ /* 0x000fe20000000800 */
[----:B-1----:R-:W-:Y:S01]  /*2800*/  FADD.FTZ R82, R82, 1 ;  /* 0x3f80000052527421 */ /* 0x002fe20000010000 */
[----:B-----5:R-:W-:-:S06]  /*2810*/  SHF.L.U32 R67, R67, 0x10, RZ ;  /* 0x0000001043437819 */ /* 0x020fcc00000006ff */
[----:B------:R-:W-:Y:S01]  /*2820*/  MUFU.EX2 R89, R89 ;  /* 0x0000005900597308 */ /* 0x000fe20000000800 */
[----:B------:R-:W-:-:S07]  /*2830*/  FMUL.FTZ R9, R59, -1.4426950216293334961 ;  /* 0xbfb8aa3b3b097820 */ /* 0x000fce0000410000 */
[----:B------:R-:W0:Y:S01]  /*2840*/  MUFU.EX2 R8, R8 ;  /* 0x0000000800087308 */ /* 0x000e220000000800 */
[----:B------:R-:W-:Y:S01]  /*2850*/  SHF.L.U32 R69, R69, 0x10, RZ ;  /* 0x0000001045457819 */ /* 0x000fe200000006ff */
[----:B------:R-:W-:-:S06]  /*2860*/  FMUL.FTZ R142, R67, -1.4426950216293334961 ;  /* 0xbfb8aa3b438e7820 */ /* 0x000fcc0000410000 */
[----:B------:R-:W1:Y:S01]  /*2870*/  MUFU.EX2 R141, R141 ;  /* 0x0000008d008d7308 */ /* 0x000e620000000800 */
[----:B------:R-:W-:-:S07]  /*2880*/  FMUL.FTZ R143, R69, -1.4426950216293334961 ;  /* 0xbfb8aa3b458f7820 */ /* 0x000fce0000410000 */
[----:B------:R-:W-:Y:S01]  /*2890*/  MUFU.RCP R82, R82 ;  /* 0x0000005200527308 */ /* 0x000fe20000001000 */
[----:B------:R-:W-:Y:S01]  /*28a0*/  SHF.L.U32 R71, R71, 0x10, RZ ;  /* 0x0000001047477819 */ /* 0x000fe200000006ff */
[----:B0-----:R-:W-:-:S06]  /*28b0*/  FADD.FTZ R8, R8, 1 ;  /* 0x3f80000008087421 */ /* 0x001fcc0000010000 */
[----:B------:R-:W0:Y:S01]  /*28c0*/  MUFU.EX2 R9, R9 ;  /* 0x0000000900097308 */ /* 0x000e220000000800 */
[----:B------:R-:W-:Y:S01]  /*28d0*/  SHF.L.U32 R62, R62, 0x10, RZ ;  /* 0x000000103e3e7819 */ /* 0x000fe200000006ff */
[----:B------:R-:W-:-:S06]  /*28e0*/  FMUL.FTZ R144, R71, -1.4426950216293334961 ;  /* 0xbfb8aa3b47907820 */ /* 0x000fcc0000410000 */
[----:B------:R-:W2:Y:S01]  /*28f0*/  MUFU.EX2 R142, R142 ;  /* 0x0000008e008e7308 */ /* 0x000ea20000000800 */
[----:B-1----:R-:W-:Y:S01]  /*2900*/  FADD.FTZ R141, R141, 1 ;  /* 0x3f8000008d8d7421 */ /* 0x002fe20000010000 */
[----:B------:R-:W-:-:S06]  /*2910*/  SHF.L.U32 R72, R72, 0x10, RZ ;  /* 0x0000001048487819 */ /* 0x000fcc00000006ff */
[----:B------:R-:W1:Y:S01]  /*2920*/  MUFU.EX2 R143, R143 ;  /* 0x0000008f008f7308 */ /* 0x000e620000000800 */
[----:B0-----:R-:W-:Y:S01]  /*2930*/  FADD.FTZ R9, R9, 1 ;  /* 0x3f80000009097421 */ /* 0x001fe20000010000 */
[----:B------:R-:W-:Y:S01]  /*2940*/  SHF.L.U32 R131, R131, 0x10, RZ ;  /* 0x0000001083837819 */ /* 0x000fe200000006ff */
[----:B------:R-:W-:-:S05]  /*2950*/  FMUL.FTZ R146, R72, -1.4426950216293334961 ;  /* 0xbfb8aa3b48927820 */ /* 0x000fca0000410000 */
[----:B------:R-:W-:Y:S01]  /*2960*/  MUFU.EX2 R147, R144 ;  /* 0x0000009000937308 */ /* 0x000fe20000000800 */
[----:B--2---:R-:W-:Y:S01]  /*2970*/  FADD.FTZ R142, R142, 1 ;  /* 0x3f8000008e8e7421 */ /* 0x004fe20000010000 */
[----:B------:R-:W-:-:S06]  /*2980*/  SHF.L.U32 R133, R133, 0x10, RZ ;  /* 0x0000001085857819 */ /* 0x000fcc00000006ff */
[----:B------:R0:W-:Y:S01]  /*2990*/  MUFU.RCP R144, R141 ;  /* 0x0000008d00907308 */ /* 0x0001e20000001000 */
[----:B------:R-:W-:Y:S01]  /*29a0*/  SHF.L.U32 R134, R134, 0x10, RZ ;  /* 0x0000001086867819 */ /* 0x000fe200000006ff */
[----:B-1----:R-:W-:-:S06]  /*29b0*/  FADD.FTZ R143, R143, 1 ;  /* 0x3f8000008f8f7421 */ /* 0x002fcc0000010000 */
[----:B------:R-:W-:Y:S01]  /*29c0*/  MUFU.EX2 R149, R146 ;  /* 0x0000009200957308 */ /* 0x000fe20000000800 */
[----:B------:R-:W-:-:S07]  /*29d0*/  SHF.L.U32 R138, R138, 0x10, RZ ;  /* 0x000000108a8a7819 */ /* 0x000fce00000006ff */
[----:B------:R-:W-:Y:S01]  /*29e0*/  MUFU.RCP R146, R142 ;  /* 0x0000008e00927308 */ /* 0x000fe20000001000 */
[----:B------:R-:W-:-:S07]  /*29f0*/  SHF.L.U32 R74, R74, 0x10, RZ ;  /* 0x000000104a4a7819 */ /* 0x000fce00000006ff */
[----:B------:R1:W-:Y:S01]  /*2a00*/  MUFU.RCP R152, R143 ;  /* 0x0000008f00987308 */ /* 0x0003e20000001000 */
[----:B------:R-:W-:Y:S01]  /*2a10*/  SHF.L.U32 R73, R73, 0x10, RZ ;  /* 0x0000001049497819 */ /* 0x000fe200000006ff */
[----:B------:R-:W-:Y:S01]  /*2a20*/  FMUL.FTZ R151, R74, -1.4426950216293334961 ;  /* 0xbfb8aa3b4a977820 */ /* 0x000fe20000410000 */
[----:B------:R-:W-:Y:S01]  /*2a30*/  SHF.L.U32 R140, R140, 0x10, RZ ;  /* 0x000000108c8c7819 */ /* 0x000fe200000006ff */
        /* <DEDUP_REMOVED lines=15> */
[----:B------:R-:W-:Y:S01]  /*2b30*/  STS.U16 [R108+0x3c0], R85 ;  /* 0x0003c0556c007388 */ /* 0x000fe20000000400 */
[----:B------:R-:W-:-:S03]  /*2b40*/  NOP ;  /* 0x0000000000007918 */ /* 0x000fc60000000000 */
[----:B------:R-:W4:Y:S04]  /*2b50*/  LDS.U16 R49, [R107] ;  /* 0x000000006b317984 */ /* 0x000f280000000400 */
[----:B------:R-:W5:Y:S04]  /*2b60*/  LDS.U16 R50, [R107+0x2] ;  /* 0x000002006b327984 */ /* 0x000f680000000400 */
[----:B------:R-:W5:Y:S04]  /*2b70*/  LDS.U16 R56, [R107+0x6] ;  /* 0x000006006b387984 */ /* 0x000f680000000400 */
[----:B------:R-:W5:Y:S01]  /*2b80*/  LDS.U16 R51, [R107+0x4] ;  /* 0x000004006b337984 */ /* 0x000f620000000400 */
[----:B--2---:R-:W-:-:S03]  /*2b90*/  FADD.FTZ R81, R135, 1 ;  /* 0x3f80000087517421 */ /* 0x004fc60000010000 */
[----:B------:R-:W2:Y:S01]  /*2ba0*/  LDS.U16 R135, [R107+0x8] ;  /* 0x000008006b877984 */ /* 0x000ea20000000400 */
[----:B------:R-:W-:Y:S01]  /*2bb0*/  FADD.FTZ R80, R87, 1 ;  /* 0x3f80000057507421 */ /* 0x000fe20000010000 */
[----:B---3--:R-:W-:Y:S01]  /*2bc0*/  FADD.FTZ R88, R137, 1 ;  /* 0x3f80000089587421 */ /* 0x008fe20000010000 */
[----:B------:R-:W-:Y:S01]  /*2bd0*/  FADD.FTZ R84, R89, 1 ;  /* 0x3f80000059547421 */ /* 0x000fe20000010000 */
[----:B------:R-:W3:Y:S03]  /*2be0*/  LDS.U16 R137, [R107+0xc] ;  /* 0x00000c006b897984 */ /* 0x000ee60000000400 */
[----:B------:R-:W5:Y:S01]  /*2bf0*/  MUFU.RCP R80, R80 ;  /* 0x0000005000507308 */ /* 0x000f620000001000 */
[----:B------:R-:W3:Y:S01]  /*2c00*/  LDS.U16 R136, [R107+0xa] ;  /* 0x00000a006b887984 */ /* 0x000ee20000000400 */
[----:B------:R-:W-:-:S03]  /*2c10*/  FADD.FTZ R6, -R82, 1 ;  /* 0x3f80000052067421 */ /* 0x000fc60000010100 */
[----:B0-----:R-:W0:Y:S03]  /*2c20*/  LDS.U16 R141, [R107+0xe] ;  /* 0x00000e006b8d7984 */ /* 0x001e260000000400 */
[----:B------:R-:W2:Y:S01]  /*2c30*/  MUFU.RCP R84, R84 ;  /* 0x0000005400547308 */ /* 0x000ea20000001000 */
[----:B-1----:R-:W1:Y:S01]  /*2c40*/  LDS.U16 R143, [R107+0x12] ;  /* 0x000012006b8f7984 */ /* 0x002e620000000400 */
[----:B------:R-:W-:Y:S01]  /*2c50*/  FMUL.FTZ R148, R73, -1.4426950216293334961 ;  /* 0xbfb8aa3b49947820 */ /* 0x000fe20000410000 */
[----:B------:R-:W-:Y:S02]  /*2c60*/  SHF.L.U32 R70, R70, 0x10, RZ ;  /* 0x0000001046467819 */ /* 0x000fe400000006ff */
[----:B------:R-:W-:Y:S01]  /*2c70*/  SHF.L.U32 R139, R139, 0x10, RZ ;  /* 0x000000108b8b7819 */ /* 0x000fe200000006ff */
[----:B------:R-:W-:Y:S02]  /*2c80*/  LDS.U16 R154, [R107+0x1a] ;  /* 0x00001a006b9a7984 */ /* 0x000fe40000000400 */
[----:B------:R2:W2:Y:S01]  /*2c90*/  MUFU.RCP R79, R8 ;  /* 0x00000008004f7308 */ /* 0x0004a20000001000 */
[----:B----4-:R-:W-:Y:S01]  /*2ca0*/  SHF.L.U32 R49, R49, 0x10, RZ ;  /* 0x0000001031317819 */ /* 0x010fe200000006ff */
[----:B------:R-:W-:-:S04]  /*2cb0*/  FFMA.FTZ R6, R57, R6, 1 ;  /* 0x3f80000039067423 */ /* 0x000fc80000010006 */
[----:B------:R-:W-:Y:S02]  /*2cc0*/  FMUL.FTZ R5, R62, R49 ;  /* 0x000000313e057220 */ /* 0x000fe40000410000 */
[----:B------:R-:W4:Y:S01]  /*2cd0*/  MUFU.RCP R81, R81 ;  /* 0x0000005100517308 */ /* 0x000f220000001000 */
[----:B-----5:R-:W-:Y:S01]  /*2ce0*/  SHF.L.U32 R50, R50, 0x10, RZ ;  /* 0x0000001032327819 */ /* 0x020fe200000006ff */
[----:B------:R-:W-:Y:S01]  /*2cf0*/  FMUL.FTZ R5, R82, R5 ;  /* 0x0000000552057220 */ /* 0x000fe20000410000 */
[----:B------:R-:W-:Y:S02]  /*2d00*/  SHF.L.U32 R56, R56, 0x10, RZ ;  /* 0x0000001038387819 */ /* 0x000fe400000006ff */
[----:B------:R-:W-:Y:S01]  /*2d10*/  SHF.L.U32 R51, R51, 0x10, RZ ;  /* 0x0000001033337819 */ /* 0x000fe200000006ff */
[----:B------:R-:W-:Y:S02]  /*2d20*/  FMUL.FTZ R5, R5, R6 ;  /* 0x0000000605057220 */ /* 0x000fe40000410000 */
[----:B------:R5:W3:Y:S01]  /*2d30*/  MUFU.RCP R86, R9 ;  /* 0x0000000900567308 */ /* 0x000ae20000001000 */
[----:B------:R-:W-:Y:S01]  /*2d40*/  FADD.FTZ R6, -R80, 1 ;  /* 0x3f80000050067421 */ /* 0x000fe20000010100 */
[----:B------:R-:W-:Y:S01]  /*2d50*/  FMUL.FTZ R7, R131, R50 ;  /* 0x0000003283077220 */ /* 0x000fe20000410000 */
[----:B------:R-:W-:Y:S01]  /*2d60*/  FMUL.FTZ R142, R133, R56 ;  /* 0x00000038858e7220 */ /* 0x000fe20000410000 */
[----:B--2---:R-:W-:Y:S01]  /*2d70*/  FADD.FTZ R8, -R84, 1 ;  /* 0x3f80000054087421 */ /* 0x004fe20000010100 */
[----:B------:R-:W-:Y:S01]  /*2d80*/  FADD.FTZ R83, -R79, 1 ;  /* 0x3f8000004f537421 */ /* 0x000fe20000010100 */
[----:B------:R-:W-:Y:S01]  /*2d90*/  FFMA.FTZ R6, R53, R6, 1 ;  /* 0x3f80000035067423 */ /* 0x000fe20000010006 */
[----:B------:R-:W-:Y:S01]  /*2da0*/  FMUL.FTZ R7, R80, R7 ;  /* 0x0000000750077220 */ /* 0x000fe20000410000 */
[----:B-----5:R-:W-:Y:S01]  /*2db0*/  FMUL.FTZ R9, R134, R51 ;  /* 0x0000003386097220 */ /* 0x020fe20000410000 */
[----:B------:R-:W-:Y:S01]  /*2dc0*/  FMUL.FTZ R142, R79, R142 ;  /* 0x0000008e4f8e7220 */ /* 0x000fe20000410000 */
[----:B------:R-:W2:Y:S01]  /*2dd0*/  MUFU.RCP R88, R88 ;  /* 0x0000005800587308 */ /* 0x000ea20000001000 */
[----:B------:R-:W-:Y:S01]  /*2de0*/  FFMA.FTZ R8, R55, R8, 1 ;  /* 0x3f80000037087423 */ /* 0x000fe20000010008 */
[----:B------:R-:W-:Y:S01]  /*2df0*/  FFMA.FTZ R83, R58, R83, 1 ;  /* 0x3f8000003a537423 */ /* 0x000fe20000010053 */
[----:B------:R-:W-:Y:S01]  /*2e00*/  FMUL.FTZ R9, R84, R9 ;  /* 0x0000000954097220 */ /* 0x000fe20000410000 */
[----:B------:R-:W-:Y:S01]  /*2e10*/  FMUL.FTZ R158, R7, R6 ;  /* 0x00000006079e7220 */ /* 0x000fe20000410000 */
[----:B----4-:R-:W-:Y:S01]  /*2e20*/  FADD.FTZ R7, -R81, 1 ;  /* 0x3f80000051077421 */ /* 0x010fe20000010100 */
[----:B------:R-:W-:Y:S01]  /*2e30*/  SHF.L.U32 R135, R135, 0x10, RZ ;  /* 0x0000001087877819 */ /* 0x000fe200000006ff */
[----:B------:R-:W-:Y:S01]  /*2e40*/  FMUL.FTZ R87, R9, R8 ;  /* 0x0000000809577220 */ /* 0x000fe20000410000 */
[----:B------:R-:W-:Y:S01]  /*2e50*/  FMUL.FTZ R160, R142, R83 ;  /* 0x000000538ea07220 */ /* 0x000fe20000410000 */
[----:B------:R-:W-:Y:S01]  /*2e60*/  FFMA.FTZ R9, R60, R7, 1 ;  /* 0x3f8000003c097423 */ /* 0x000fe20000010007 */
[----:B------:R-:W4:Y:S01]  /*2e70*/  LDS.U16 R142, [R107+0x10] ;  /* 0x000010006b8e7984 */ /* 0x000f220000000400 */
[----:B------:R-:W-:Y:S01]  /*2e80*/  FMUL.FTZ R7, R138, R135 ;  /* 0x000000878a077220 */ /* 0x000fe20000410000 */
[----:B---3--:R-:W-:Y:S01]  /*2e90*/  FADD.FTZ R6, -R86, 1 ;  /* 0x3f80000056067421 */ /* 0x008fe20000010100 */
[----:B------:R-:W-:-:S02]  /*2ea0*/  SHF.L.U32 R137, R137, 0x10, RZ ;  /* 0x0000001089897819 */ /* 0x000fc400000006ff */
[----:B------:R-:W-:Y:S01]  /*2eb0*/  FMUL.FTZ R7, R86, R7 ;  /* 0x0000000756077220 */ /* 0x000fe20000410000 */
[----:B------:R-:W-:Y:S01]  /*2ec0*/  FFMA.FTZ R6, R59, R6, 1 ;  /* 0x3f8000003b067423 */ /* 0x000fe20000010006 */
[----:B------:R2:W3:Y:S01]  /*2ed0*/  MUFU.EX2 R150, R148 ;  /* 0x0000009400967308 */ /* 0x0004e20000000800 */
[----:B------:R-:W-:Y:S02]  /*2ee0*/  SHF.L.U32 R136, R136, 0x10, RZ ;  /* 0x0000001088887819 */ /* 0x000fe400000006ff */
[----:B------:R-:W-:Y:S01]  /*2ef0*/  FMUL.FTZ R89, R7, R6 ;  /* 0x0000000607597220 */ /* 0x000fe20000410000 */
[----:B------:R-:W-:Y:S01]  /*2f00*/  FMUL.FTZ R85, R140, R137 ;  /* 0x000000898c557220 */ /* 0x000fe20000410000 */
[----:B------:R-:W5:Y:S03]  /*2f10*/  LDS.U16 R7, [R107+0x16] ;  /* 0x000016006b077984 */ /* 0x000f660000000400 */
[----:B------:R0:W-:Y:S01]  /*2f20*/  MUFU.EX2 R153, R151 ;  /* 0x0000009700997308 */ /* 0x0001e20000000800 */
[----:B--2---:R-:W-:Y:S01]  /*2f30*/  FADD.FTZ R148, -R88, 1 ;  /* 0x3f80000058947421 */ /* 0x004fe20000010100 */
[----:B------:R-:W-:Y:S01]  /*2f40*/  FMUL.FTZ R4, R70, -1.4426950216293334961 ;  /* 0xbfb8aa3b46047820 */ /* 0x000fe20000410000 */
[----:B------:R-:W-:Y:S01]  /*2f50*/  FMUL.FTZ R85, R88, R85 ;  /* 0x0000005558557220 */ /* 0x000fe20000410000 */
[----:B------:R-:W-:Y:S01]  /*2f60*/  FMUL.FTZ R8, R139, R136 ;  /* 0x000000888b087220 */ /* 0x000fe20000410000 */
[----:B------:R-:W-:Y:S01]  /*2f70*/  FFMA.FTZ R148, R61, R148, 1 ;  /* 0x3f8000003d947423 */ /* 0x000fe20000010094 */
[----:B------:R-:W-:Y:S04]  /*2f80*/  LDS.U16 R6, [R107+0x14] ;  /* 0x000014006b067984 */ /* 0x000fe80000000400 */
[----:B0-----:R-:W0:Y:S01]  /*2f90*/  LDS.U16 R151, [R107+0x18] ;  /* 0x000018006b977984 */ /* 0x001e220000000400 */
[----:B------:R2:W1:Y:S01]  /*2fa0*/  MUFU.EX2 R145, R4 ;  /* 0x0000000400917308 */ /* 0x0004620000000800 */
[----:B------:R-:W-:Y:S01]  /*2fb0*/  FMUL.FTZ R157, R85, R148 ;  /* 0x00000094559d7220 */ /* 0x000fe20000410000 */
[----:B------:R-:W-:Y:S01]  /*2fc0*/  FMUL.FTZ R8, R81, R8 ;  /* 0x0000000851087220 */ /* 0x000fe20000410000 */
[----:B------:R-:W-:-:S02]  /*2fd0*/  SHF.L.U32 R148, R78, 0x10, RZ ;  /* 0x000000104e947819 */ /* 0x000fc400000006ff */
[----:B------:R-:W-:Y:S01]  /*2fe0*/  SHF.L.U32 R141, R141, 0x10, RZ ;  /* 0x000000108d8d7819 */ /* 0x000fe200000006ff */
[----:B------:R-:W-:Y:S01]  /*2ff0*/  FMUL.FTZ R162, R8, R9 ;  /* 0x0000000908a27220 */ /* 0x000fe20000410000 */
[----:B------:R-:W-:Y:S01]  /*3000*/  SHF.L.U32 R76, R76, 0x10, RZ ;  /* 0x000000104c4c7819 */ /* 0x000fe200000006ff */
[----:B------:R-:W-:Y:S02]  /*3010*/  FADD.FTZ R8, -R144, 1 ;  /* 0x3f80000090087421 */ /* 0x000fe40000010100 */
[----:B------:R-:W-:Y:S01]  /*3020*/  FMUL.FTZ R9, R148, R141 ;  /* 0x0000008d94097220 */ /* 0x000fe20000410000 */
[----:B---3--:R-:W-:Y:S01]  /*3030*/  FADD.FTZ R78, R150, 1 ;  /* 0x3f800000964e7421 */ /* 0x008fe20000010000 */
[----:B------:R-:W-:Y:S01]  /*3040*/  SHF.L.U32 R150, R75, 0x10, RZ ;  /* 0x000000104b967819 */ /* 0x000fe200000006ff */
[----:B--2---:R-:W-:Y:S01]  /*3050*/  FMUL.FTZ R4, R76, -1.4426950216293334961 ;  /* 0xbfb8aa3b4c047820 */ /* 0x004fe20000410000 */
[----:B------:R-:W-:Y:S01]  /*3060*/  FFMA.FTZ R164, R65, R8, 1 ;  /* 0x3f80000041a47423 */ /* 0x000fe20000010008 */
[----:B------:R-:W-:Y:S01]  /*3070*/  FMUL.FTZ R75, R144, R9 ;  /* 0x00000009904b7220 */ /* 0x000fe20000410000 */
[----:B------:R-:W2:Y:S01]  /*3080*/  LDS.U16 R8, [R107+0x1c] ;  /* 0x00001c006b087984 */ /* 0x000ea20000000400 */
[----:B-1----:R-:W-:-:S03]  /*3090*/  FADD.FTZ R145, R145, 1 ;  /* 0x3f80000091917421 */ /* 0x002fc60000010000 */
[----:B------:R-:W1:Y:S01]  /*30a0*/  LDS.U16 R9, [R107+0x1e] ;  /* 0x00001e006b097984 */ /* 0x000e620000000400 */
[----:B------:R-:W-:Y:S01]  /*30b0*/  FADD.FTZ R147, R147, 1 ;  /* 0x3f80000093937421 */ /* 0x000fe20000010000 */
[----:B------:R-:W-:Y:S01]  /*30c0*/  SHF.L.U32 R143, R143, 0x10, RZ ;  /* 0x000000108f8f7819 */ /* 0x000fe200000006ff */
[----:B------:R-:W-:Y:S01]  /*30d0*/  FADD.FTZ R149, R149, 1 ;  /* 0x3f80000095957421 */ /* 0x000fe20000010000 */
[----:B------:R-:W3:Y:S01]  /*30e0*/  MUFU.EX2 R4, R4 ;  /* 0x0000000400047308 */ /* 0x000ee20000000800 */
[----:B------:R-:W-:Y:S01]  /*30f0*/  FADD.FTZ R168, -R152, 1 ;  /* 0x3f80000098a87421 */ /* 0x000fe20000010100 */
[----:B----4-:R-:W-:-:S06]  /*3100*/  SHF.L.U32 R142, R142, 0x10, RZ ;  /* 0x000000108e8e7819 */ /* 0x010fcc00000006ff */
[----:B------:R4:W-:Y:S01]  /*3110*/  MUFU.RCP R83, R145 ;  /* 0x0000009100537308 */ /* 0x0009e20000001000 */
[----:B------:R-:W-:Y:S01]  /*3120*/  FFMA.FTZ R168, R69, R168, 1 ;  /* 0x3f80000045a87423 */ /* 0x000fe200000100a8 */
[----:B------:R-:W-:-:S06]  /*3130*/  FADD.FTZ R166, -R146, 1 ;  /* 0x3f80000092a67421 */ /* 0x000fcc0000010100 */
[----:B------:R5:W2:Y:S01]  /*3140*/  MUFU.RCP R156, R147 ;  /* 0x00000093009c7308 */ /* 0x000aa20000001000 */
[----:B----4-:R-:W-:-:S07]  /*3150*/  SHF.L.U32 R145, R77, 0x10, RZ ;  /* 0x000000104d917819 */ /* 0x010fce00000006ff */
[----:B------:R4:W1:Y:S01]  /*3160*/  MUFU.RCP R85, R149 ;  /* 0x0000009500557308 */ /* 0x0008620000001000 */
[----:B-----5:R-:W-:Y:S01]  /*3170*/  FMUL.FTZ R147, R150, R143 ;  /* 0x0000008f96937220 */ /* 0x020fe20000410000 */
[----:B------:R-:W-:-:S03]  /*3180*/  FMUL.FTZ R77, R145, R142 ;  /* 0x0000008e914d7220 */ /* 0x000fc60000410000 */
[----:B------:R-:W-:Y:S01]  /*3190*/  FMUL.FTZ R147, R152, R147 ;  /* 0x0000009398937220 */ /* 0x000fe20000410000 */
[----:B------:R-:W-:Y:S01]  /*31a0*/  FFMA.FTZ R166, R67, R166, 1 ;  /* 0x3f80000043a67423 */ /* 0x000fe200000100a6 */
[----:B------:R-:W-:Y:S01]  /*31b0*/  FMUL.FTZ R77, R146, R77 ;  /* 0x0000004d924d7220 */ /* 0x000fe20000410000 */
[----:B------:R-:W5:Y:S01]  /*31c0*/  MUFU.RCP R78, R78 ;  /* 0x0000004e004e7308 */ /* 0x000f620000001000 */
[----:B------:R-:W-:Y:S01]  /*31d0*/  FMUL.FTZ R159, R147, R168 ;  /* 0x000000a8939f7220 */ /* 0x000fe20000410000 */
[----:B------:R-:W-:Y:S02]  /*31e0*/  SHF.L.U32 R147, R66, 0x10, RZ ;  /* 0x0000001042937819 */ /* 0x000fe400000006ff */
[----:B------:R-:W-:Y:S01]  /*31f0*/  SHF.L.U32 R66, R64, 0x10, RZ ;  /* 0x0000001040427819 */ /* 0x000fe200000006ff */
[----:B------:R-:W-:Y:S01]  /*3200*/  FADD.FTZ R155, R153, 1 ;  /* 0x3f800000999b7421 */ /* 0x000fe20000010000 */
[----:B------:R-:W-:Y:S01]  /*3210*/  SHF.L.U32 R64, R7, 0x10, RZ ;  /* 0x0000001007407819 */ /* 0x000fe200000006ff */
[----:B------:R-:W-:Y:S01]  /*3220*/  FMUL.FTZ R166, R77, R166 ;  /* 0x000000a64da67220 */ /* 0x000fe20000410000 */
[----:B0-----:R-:W-:Y:S01]  /*3230*/  SHF.L.U32 R151, R151, 0x10, RZ ;  /* 0x0000001097977819 */ /* 0x001fe200000006ff */
[----:B---3--:R-:W-:Y:S01]  /*3240*/  FADD.FTZ R77, R4, 1 ;  /* 0x3f800000044d7421 */ /* 0x008fe20000010000 */
[----:B------:R-:W-:Y:S01]  /*3250*/  FMUL.FTZ R164, R75, R164 ;  /* 0x000000a44ba47220 */ /* 0x000fe20000410000 */
[----:B----4-:R-:W-:Y:S01]  /*3260*/  SHF.L.U32 R149, R63, 0x10, RZ ;  /* 0x000000103f957819 */ /* 0x010fe200000006ff */
[----:B------:R1:W0:Y:S01]  /*3270*/  MUFU.RCP R75, R155 ;  /* 0x0000009b004b7308 */ /* 0x0002220000001000 */
[----:B--2---:R-:W-:Y:S01]  /*3280*/  FADD.FTZ R4, -R156, 1 ;  /* 0x3f8000009c047421 */ /* 0x004fe20000010100 */
[----:B------:R-:W-:Y:S01]  /*3290*/  FMUL.FTZ R7, R147, R64 ;  /* 0x0000004093077220 */ /* 0x000fe20000410000 */
[----:B------:R-:W-:Y:S01]  /*32a0*/  SHF.L.U32 R68, R68, 0x10, RZ ;  /* 0x0000001044447819 */ /* 0x000fe200000006ff */
[----:B------:R-:W-:Y:S01]  /*32b0*/  FMUL.FTZ R168, R66, R151 ;  /* 0x0000009742a87220 */ /* 0x000fe20000410000 */
[----:B------:R-:W-:Y:S01]  /*32c0*/  SHF.L.U32 R63, R6, 0x10, RZ ;  /* 0x00000010063f7819 */ /* 0x000fe200000006ff */
[----:B------:R-:W-:Y:S01]  /*32d0*/  FFMA.FTZ R6, R71, R4, 1 ;  /* 0x3f80000047067423 */ /* 0x000fe20000010004 */
[C---:B-1----:R-:W-:Y:S01]  /*32e0*/  FADD.FTZ R155, -R85.reuse, 1 ;  /* 0x3f800000559b7421 */ /* 0x042fe20000010100 */
[----:B------:R-:W1:Y:S01]  /*32f0*/  MUFU.RCP R77, R77 ;  /* 0x0000004d004d7308 */ /* 0x000e620000001000 */
[----:B------:R-:W-:Y:S01]  /*3300*/  FMUL.FTZ R7, R156, R7 ;  /* 0x000000079c077220 */ /* 0x000fe20000410000 */
[----:B------:R-:W-:Y:S01]  /*3310*/  SHF.L.U32 R154, R154, 0x10, RZ ;  /* 0x000000109a9a7819 */ /* 0x000fe200000006ff */
[----:B------:R-:W-:Y:S01]  /*3320*/  FFMA.FTZ R155, R72, R155, 1 ;  /* 0x3f800000489b7423 */ /* 0x000fe2000001009b */
[----:B------:R-:W-:Y:S01]  /*3330*/  FMUL.FTZ R168, R85, R168 ;  /* 0x000000a855a87220 */ /* 0x000fe20000410000 */
[----:B------:R-:W-:Y:S01]  /*3340*/  FADD.FTZ R153, -R83, 1 ;  /* 0x3f80000053997421 */ /* 0x000fe20000010100 */
[----:B------:R-:W-:Y:S01]  /*3350*/  FMUL.FTZ R4, R68, R63 ;  /* 0x0000003f44047220 */ /* 0x000fe20000410000 */
[----:B------:R-:W-:Y:S01]  /*3360*/  FMUL.FTZ R7, R7, R6 ;  /* 0x0000000607077220 */ /* 0x000fe20000410000 */
[----:B-----5:R-:W-:Y:S01]  /*3370*/  FADD.FTZ R6, -R78, 1 ;  /* 0x3f8000004e067421 */ /* 0x020fe20000010100 */
[----:B------:R-:W-:Y:S01]  /*3380*/  FMUL.FTZ R168, R168, R155 ;  /* 0x0000009ba8a87220 */ /* 0x000fe20000410000 */
[----:B------:R-:W-:Y:S01]  /*3390*/  FFMA.FTZ R153, R70, R153, 1 ;  /* 0x3f80000046997423 */ /* 0x000fe20000010099 */
[----:B------:R-:W-:Y:S01]  /*33a0*/  FMUL.FTZ R4, R83, R4 ;  /* 0x0000000453047220 */ /* 0x000fe20000410000 */
[----:B------:R-:W-:Y:S01]  /*33b0*/  FMUL.FTZ R155, R149, R154 ;  /* 0x0000009a959b7220 */ /* 0x000fe20000410000 */
[----:B------:R-:W-:Y:S01]  /*33c0*/  FFMA.FTZ R161, R73, R6, 1 ;  /* 0x3f80000049a17423 */ /* 0x000fe20000010006 */
[----:B------:R-:W2:Y:S01]  /*33d0*/  S2UR UR8, SR_CgaCtaId ;  /* 0x00000000000879c3 */ /* 0x000ea20000008800 */
[----:B------:R-:W-:Y:S01]  /*33e0*/  FMUL.FTZ R4, R4, R153 ;  /* 0x0000009904047220 */ /* 0x000fe20000410000 */
[----:B------:R-:W-:Y:S01]  /*33f0*/  FMUL.FTZ R6, R78, R155 ;  /* 0x0000009b4e067220 */ /* 0x000fe20000410000 */
[----:B------:R-:W-:-:S02]  /*3400*/  SHF.L.U32 R153, R54, 0x10, RZ ;  /* 0x0000001036997819 */ /* 0x000fc400000006ff */
[----:B------:R-:W-:Y:S02]  /*3410*/  SHF.L.U32 R155, R52, 0x10, RZ ;  /* 0x00000010349b7819 */ /* 0x000fe400000006ff */
[----:B------:R-:W-:Y:S02]  /*3420*/  SHF.L.U32 R54, R8, 0x10, RZ ;  /* 0x0000001008367819 */ /* 0x000fe400000006ff */
        /* <DEDUP_REMOVED lines=16> */
[----:B------:R-:W-:-:S02]  /*3530*/  PRMT R8, R5, 0x7632, R8 ;  /* 0x0000763205087816 */ /* 0x000fc40000000008 */
[----:B------:R-:W-:Y:S02]  /*3540*/  PRMT R158, R87, 0x7632, R158 ;  /* 0x00007632579e7816 */ /* 0x000fe4000000009e */
[----:B------:R-:W-:Y:S01]  /*3550*/  ISETP.NE.AND P1, PT, R128, RZ, PT ;  /* 0x000000ff8000720c */ /* 0x000fe20003f25270 */
[----:B------:R-:W-:Y:S01]  /*3560*/  UMOV UR7, 0x400 ;  /* 0x0000040000077882 */ /* 0x000fe20000000000 */
        /* <DEDUP_REMOVED lines=12> */
[----:B-1----:R-:W-:Y:S01]  /*3630*/  PRMT R8, R4, 0x7632, R8 ;  /* 0x0000763204087816 */ /* 0x002fe20000000008 */
[----:B------:R1:W-:Y:S01]  /*3640*/  STS.U16 [R107+0xe], R5 ;  /* 0x00000e056b007388 */ /* 0x0003e20000000400 */
[C---:B------:R-:W-:Y:S02]  /*3650*/  PRMT R9, R161.reuse, 0x7610, R9 ;  /* 0x00007610a1097816 */ /* 0x040fe40000000009 */
[----:B0-----:R-:W-:Y:S02]  /*3660*/  PRMT R158, R161, 0x7632, R158 ;  /* 0x00007632a19e7816 */ /* 0x001fe4000000009e */
[----:B-1----:R-:W-:Y:S01]  /*3670*/  PRMT R5, R6, 0x7632, R5 ;  /* 0x0000763206057816 */ /* 0x002fe20000000005 */
        /* <DEDUP_REMOVED lines=54> */
.L_x_6385:
[----:B------:R-:W-:Y:S05]  /*39e0*/  BSYNC B0 ;  /* 0x0000000000007941 */ /* 0x000fea0003800000 */
.L_x_6384:
        /* <DEDUP_REMOVED lines=26> */
[----:B------:R-:W-:Y:S01]  /*3b90*/  ISETP.GE.AND P0, PT, R15, R158, PT ;  /* 0x0000009e0f00720c */ /* 0x000fe20003f06270 */
        /* <DEDUP_REMOVED lines=31> */
[----:B------:R-:W-:Y:S01]  /*3d90*/  ISETP.NE.U32.AND P0, PT, RZ, UR18, PT ;  /* 0x00000012ff007c0c */ /* 0x000fe2000bf05070 */
[----:B------:R-:W-:Y:S01]  /*3da0*/  FMUL.FTZ R9, R76, R77 ;  /* 0x0000004d4c097220 */ /* 0x000fe20000410000 */
        /* <DEDUP_REMOVED lines=70> */
[----:B------:R-:W0:Y:S01]  /*4210*/  LDC.64 R70, c[0x0][0x2c0] ;  /* 0x0000b000ff467b82 */ /* 0x000e220000000a00 */
[----:B------:R-:W-:Y:S01]  /*4220*/  PRMT R43, R59, 0x7632, R43 ;  /* 0x000076323b2b7816 */ /* 0x000fe2000000002b */
[----:B------:R-:W-:Y:S01]  /*4230*/  BSSY B0, `(.L_x_6387) ;  /* 0x0000042000007945 */ /* 0x000fe20003800000 */
[----:B------:R-:W-:Y:S01]  /*4240*/  F2FP.BF16.F32.PACK_AB R42, R42, R61 ;  /* 0x0000003d2a2a723e */ /* 0x000fe200000010ff */
[----:B------:R1:W-:Y:S01]  /*4250*/  STS.U16 [R107+0x2], R39 ;  /* 0x000002276b007388 */ /* 0x0003e20000000400 */
[----:B------:R-:W-:-:S02]  /*4260*/  F2FP.BF16.F32.PACK_AB R51, R56, R51 ;  /* 0x000000333833723e */ /* 0x000fc400000010ff */
[----:B------:R-:W-:Y:S01]  /*4270*/  F2FP.BF16.F32.PACK_AB R44, R44, R67 ;  /* 0x000000432c2c723e */ /* 0x000fe200000010ff */
[----:B------:R2:W-:Y:S01]  /*4280*/  STS.U16 [R107+0xa], R43 ;  /* 0x00000a2b6b007388 */ /* 0x0005e20000000400 */
[----:B------:R-:W-:Y:S02]  /*4290*/  F2FP.BF16.F32.PACK_AB R63, R64, R63 ;  /* 0x0000003f403f723e */ /* 0x000fe400000010ff */
[----:B------:R-:W-:Y:S01]  /*42a0*/  F2FP.BF16.F32.PACK_AB R7, R7, R72 ;  /* 0x000000480707723e */ /* 0x000fe200000010ff */
[----:B------:R3:W-:Y:S01]  /*42b0*/  STS.U16 [R107+0xc], R42 ;  /* 0x00000c2a6b007388 */ /* 0x0007e20000000400 */
[----:B------:R-:W-:Y:S02]  /*42c0*/  F2FP.BF16.F32.PACK_AB R8, R9, R8 ;  /* 0x000000080908723e */ /* 0x000fe400000010ff */
[----:B-1----:R-:W-:Y:S01]  /*42d0*/  PRMT R39, R42, 0x7632, R39 ;  /* 0x000076322a277816 */ /* 0x002fe20000000027 */
[----:B------:R-:W-:Y:S01]  /*42e0*/  STS.U16 [R107], R49 ;  /* 0x000000316b007388 */ /* 0x000fe20000000400 */
[----:B------:R-:W-:-:S02]  /*42f0*/  PRMT R41, R51, 0x7632, R41 ;  /* 0x0000763233297816 */ /* 0x000fc40000000029 */
[----:B------:R-:W-:Y:S01]  /*4300*/  PRMT R45, R44, 0x7632, R45 ;  /* 0x000076322c2d7816 */ /* 0x000fe2000000002d */
[----:B------:R-:W-:Y:S01]  /*4310*/  STS.U16 [R107+0x4], R51 ;  /* 0x000004336b007388 */ /* 0x000fe20000000400 */
[----:B------:R-:W-:Y:S02]  /*4320*/  PRMT R9, R63, 0x7632, R9 ;  /* 0x000076323f097816 */ /* 0x000fe40000000009 */
[C---:B--2---:R-:W-:Y:S01]  /*4330*/  PRMT R43, R7.reuse, 0x7610, R43 ;  /* 0x00007610072b7816 */ /* 0x044fe2000000002b */
        /* <DEDUP_REMOVED lines=15> */
[----:B0-----:R-:W-:-:S03]  /*4430*/  IMAD.WIDE.U32 R8, R70, UR16, RZ ;  /* 0x0000001046087c25 */ /* 0x001fc6000f8e00ff */
[----:B------:R-:W-:Y:S01]  /*4440*/  LDS.U16 R39, [R122+0x40] ;  /* 0x000040007a277984 */ /* 0x000fe20000000400 */
        /* <DEDUP_REMOVED lines=32> */
.L_x_6388:
[----:B------:R-:W-:Y:S05]  /*4650*/  BSYNC B0 ;  /* 0x0000000000007941 */ /* 0x000fea0003800000 */
.L_x_6387:
[----:B------:R-:W-:Y:S01]  /*4660*/  MOV R2, R8 ;  /* 0x0000000800027202 */ /* 0x000fe20000000f00 */
[----:B------:R-:W-:Y:S01]  /*4670*/  ULDC.64 UR20, c[0x0][0x2c8] ;  /* 0x0000b20000147ab9 */ /* 0x000fe20000000a00 */
[----:B------:R-:W-:Y:S01]  /*4680*/  MOV R3, R71 ;  /* 0x0000004700037202 */ /* 0x000fe20000000f00 */
[----:B------:R-:W-:Y:S01]  /*4690*/  IMAD R32, R132, UR20, RZ ;  /* 0x0000001484207c24 */ /* 0x000fe2000f8e02ff */
[----:B------:R-:W-:Y:S02]  /*46a0*/  LEA R8, P0, R11, UR18, 0x1 ;  /* 0x000000120b087c11 */ /* 0x000fe4000f8008ff */
[-C--:B------:R-:W-:Y:S01]  /*46b0*/  ISETP.GE.AND P4, PT, R10, R44.reuse, PT ;  /* 0x0000002c0a00720c */ /* 0x080fe20003f86270 */
[----:B------:R-:W-:Y:S01]  /*46c0*/  IMAD.WIDE.U32 R2, R129, UR20, R2 ;  /* 0x0000001481027c25 */ /* 0x000fe2000f8e0002 */
[----:B------:R-:W-:Y:S02]  /*46d0*/  LEA.HI.X R11, R11, UR19, R0, 0x1, P0 ;  /* 0x000000130b0b7c11 */ /* 0x000fe400080f0c00 */
[----:B------:R-:W-:Y:S01]  /*46e0*/  ISETP.GE.AND P3, PT, R12, R44, PT ;  /* 0x0000002c0c00720c */ /* 0x000fe20003f66270 */
[----:B------:R-:W-:Y:S01]  /*46f0*/  IMAD R9, R129, UR21, R32 ;  /* 0x0000001581097c24 */ /* 0x000fe2000f8e0220 */
[----:B0-----:R-:W-:-:S02]  /*4700*/  IADD3 R7, P2, R91, R2, RZ ;  /* 0x000000025b077210 */ /* 0x001fc40007f5e0ff */
[-C--:B------:R-:W-:Y:S02]  /*4710*/  ISETP.GE.AND P6, PT, R15, R44.reuse, PT ;  /* 0x0000002c0f00720c */ /* 0x080fe40003fc6270 */
[----:B------:R-:W-:Y:S02]  /*4720*/  IADD3.X R0, R90, R9, R3, P2, !PT ;  /* 0x000000095a007210 */ /* 0x000fe400017fe403 */
[----:B------:R-:W-:Y:S02]  /*4730*/  ISETP.GE.AND P2, PT, R13, R44, PT ;  /* 0x0000002c0d00720c */ /* 0x000fe40003f46270 */
[C---:B------:R-:W-:Y:S02]  /*4740*/  LEA R2, P0, R7.reuse, R8, 0x1 ;  /* 0x0000000807027211 */ /* 0x040fe400078008ff */
        /* <DEDUP_REMOVED lines=27> */
.L_x_6386:
[----:B------:R-:W-:Y:S01]  /*4900*/  SHF.L.U32 R0, R198, 0x10, RZ ;  /* 0x00000010c6007819 */ /* 0x000fe200000006ff */
[----:B------:R-:W-:Y:S01]  /*4910*/  BAR.SYNC.DEFER_BLOCKING 0x0 ;  /* 0x0000000000007b1d */ /* 0x000fe20000010000 */
        /* <DEDUP_REMOVED lines=29> */
[----:B------:R-:W0:Y:S01]  /*4af0*/  LDC R7, c[0x0][0x21c] ;  /* 0x00008700ff077b82 */ /* 0x000e220000000800 */
        /* <DEDUP_REMOVED lines=12> */
[----:B------:R-:W-:Y:S01]  /*4bc0*/  CS2R R50, SRZ ;  /* 0x0000000000327805 */ /* 0x000fe2000001ff00 */
[----:B------:R-:W-:Y:S01]  /*4bd0*/  FFMA.FTZ R0, R4, R0, R3 ;  /* 0x0000000004007223 */ /* 0x000fe20000010003 */
[----:B------:R-:W-:Y:S02]  /*4be0*/  SHF.L.U32 R3, R95, 0x10, RZ ;  /* 0x000000105f037819 */ /* 0x000fe400000006ff */
        /* <DEDUP_REMOVED lines=8> */
[----:B0-----:R-:W-:Y:S01]  /*4c70*/  ISETP.GE.AND P0, PT, R7, 0x1, PT ;  /* 0x000000010700780c */ /* 0x001fe20003f06270 */
[----:B------:R-:W-:Y:S01]  /*4c80*/  FFMA.FTZ R0, R149, R2, R0 ;  /* 0x0000000295007223 */ /* 0x000fe20000010000 */
[----:B------:R-:W-:-:S03]  /*4c90*/  MOV R41, RZ ;  /* 0x000000ff00297202 */ /* 0x000fc60000000f00 */
[----:B------:R-:W-:-:S04]  /*4ca0*/  FFMA.FTZ R0, R153, R3, R0 ;  /* 0x0000000399007223 */ /* 0x000fc80000010000 */
[----:B------:R-:W-:-:S04]  /*4cb0*/  FFMA.FTZ R127, R155, R127, R0 ;  /* 0x0000007f9b7f7223 */ /* 0x000fc80000010000 */
        /* <DEDUP_REMOVED lines=31> */
.L_x_6420:
        /* <DEDUP_REMOVED lines=15> */
[----:B------:R-:W-:Y:S02]  /*4fa0*/  IMAD R146, R132, UR20, RZ ;  /* 0x0000001484927c24 */ /* 0x000fe4000f8e02ff */
[----:B------:R-:W-:Y:S01]  /*4fb0*/  IMAD R13, R129, UR25, R134 ;  /* 0x00000019810d7c24 */ /* 0x000fe2000f8e0286 */
[----:B------:R-:W-:Y:S01]  /*4fc0*/  ISETP.NE.OR P0, PT, R199, RZ, !P0 ;  /* 0x000000ffc700720c */ /* 0x000fe20004705670 */
[----:B------:R-:W-:-:S04]  /*4fd0*/  IMAD.WIDE.U32 R8, R129, UR20, RZ ;  /* 0x0000001481087c25 */ /* 0x000fc8000f8e00ff */
[----:B------:R-:W-:Y:S02]  /*4fe0*/  IMAD R137, R129, UR21, R146 ;  /* 0x0000001581897c24 */ /* 0x000fe4000f8e0292 */
[----:B------:R-:W-:-:S03]  /*4ff0*/  IMAD R133, R11, UR22, RZ ;  /* 0x000000160b857c24 */ /* 0x000fc6000f8e02ff */
[----:B------:R-:W-:-:S03]  /*5000*/  IADD3 R9, R9, R137, RZ ;  /* 0x0000008909097210 */ /* 0x000fc60007ffe0ff */
[----:B------:R-:W0:Y:S01]  /*5010*/  @!P0 LDC R137, c[0x0][0x21c] ;  /* 0x00008700ff898b82 */ /* 0x000e220000000800 */
[----:B------:R-:W-:Y:S01]  /*5020*/  IMAD.WIDE.U32 R8, R24, UR18, R8 ;  /* 0x0000001218087c25 */ /* 0x000fe2000f8e0008 */
[----:B------:R-:W-:Y:S02]  /*5030*/  IADD3 R134, R128, 0x200, RZ ;  /* 0x0000020080867810 */ /* 0x000fe40007ffe0ff */
[----:B------:R-:W-:-:S05]  /*5040*/  SHF.L.U32 R220, R106, 0x10, RZ ;  /* 0x000000106adc7819 */ /* 0x000fca00000006ff */
[----:B------:R-:W-:Y:S01]  /*5050*/  FMUL.FTZ R220, R87, R220 ;  /* 0x000000dc57dc7220 */ /* 0x000fe20000410000 */
[----:B------:R-:W-:Y:S02]  /*5060*/  SHF.L.U32 R221, R105, 0x10, RZ ;  /* 0x0000001069dd7819 */ /* 0x000fe400000006ff */
[----:B------:R-:W-:-:S03]  /*5070*/  SHF.L.U32 R222, R104, 0x10, RZ ;  /* 0x0000001068de7819 */ /* 0x000fc600000006ff */
[----:B------:R-:W-:Y:S02]  /*5080*/  FMUL.FTZ R221, R86, R221 ;  /* 0x000000dd56dd7220 */ /* 0x000fe40000410000 */
[----:B------:R-:W-:Y:S01]  /*5090*/  FMUL.FTZ R222, R85, R222 ;  /* 0x000000de55de7220 */ /* 0x000fe20000410000 */
[----:B------:R-:W-:-:S05]  /*50a0*/  SHF.L.U32 R223, R103, 0x10, RZ ;  /* 0x0000001067df7819 */ /* 0x000fca00000006ff */
[----:B------:R-:W-:Y:S01]  /*50b0*/  FMUL.FTZ R223, R84, R223 ;  /* 0x000000df54df7220 */ /* 0x000fe20000410000 */
        /* <DEDUP_REMOVED lines=36> */
[----:B---3--:R3:W-:Y:S08]  /*5300*/  MUFU.COS R142, R7 ;  /* 0x00000007008e7308 */ /* 0x0087f00000000000 */
[----:B------:R-:W-:Y:S01]  /*5310*/  MUFU.SIN R153, R10 ;  /* 0x0000000a00997308 */ /* 0x000fe20000000400 */
[----:B---3--:R-:W-:-:S05]  /*5320*/  IMAD.WIDE.U32 R6, R129, UR24, RZ ;  /* 0x0000001881067c25 */ /* 0x008fca000f8e00ff */
[----:B------:R-:W-:Y:S01]  /*5330*/  IADD3 R7, R7, R13, RZ ;  /* 0x0000000d07077210 */ /* 0x000fe20007ffe0ff */
[----:B------:R-:W-:Y:S01]  /*5340*/  IMAD R13, R11, UR18, RZ ;  /* 0x000000120b0d7c24 */ /* 0x000fe2000f8e02ff */
[----:B------:R3:W-:Y:S01]  /*5350*/  MUFU.COS R155, R10 ;  /* 0x0000000a009b7308 */ /* 0x0007e20000000000 */
[C---:B------:R-:W-:Y:S02]  /*5360*/  IMAD R11, R24.reuse, UR23, R133 ;  /* 0x00000017180b7c24 */ /* 0x040fe4000f8e0285 */
[----:B------:R-:W-:-:S04]  /*5370*/  IMAD.WIDE.U32 R6, R24, UR22, R6 ;  /* 0x0000001618067c25 */ /* 0x000fc8000f8e0006 */
[----:B------:R-:W-:Y:S01]  /*5380*/  IMAD R133, R24, UR19, R13 ;  /* 0x0000001318857c24 */ /* 0x000fe2000f8e020d */
[----:B------:R-:W-:Y:S01]  /*5390*/  MUFU.SIN R166, R12 ;  /* 0x0000000c00a67308 */ /* 0x000fe20000000400 */
[----:B---3--:R-:W-:Y:S01]  /*53a0*/  FMUL.FTZ R10, R79, UR31 ;  /* 0x0000001f4f0a7c20 */ /* 0x008fe20008410000 */
[----:B------:R-:W-:Y:S01]  /*53b0*/  IADD3 R11, R7, R11, RZ ;  /* 0x0000000b070b7210 */ /* 0x000fe20007ffe0ff */
[----:B------:R-:W-:Y:S01]  /*53c0*/  FMUL.FTZ R7, R78, UR31 ;  /* 0x0000001f4e077c20 */ /* 0x000fe20008410000 */
[----:B-1----:R-:W-:Y:S01]  /*53d0*/  LEA R2, P2, R6, R2, 0x3 ;  /* 0x0000000206027211 */ /* 0x002fe200078418ff */
[----:B------:R-:W-:Y:S01]  /*53e0*/  FMUL.RZ R23, R10, 0.15915493667125701904 ;  /* 0x3e22f9830a177820 */ /* 0x000fe2000040c000 */
[----:B------:R-:W-:Y:S01]  /*53f0*/  MOV R10, UR30 ;  /* 0x0000001e000a7c02 */ /* 0x000fe20008000f00 */
[----:B------:R-:W-:Y:S01]  /*5400*/  FMUL.RZ R7, R7, 0.15915493667125701904 ;  /* 0x3e22f98307077820 */ /* 0x000fe2000040c000 */
[----:B------:R1:W-:Y:S01]  /*5410*/  MUFU.COS R167, R12 ;  /* 0x0000000c00a77308 */ /* 0x0003e20000000000 */
[----:B------:R-:W-:-:S02]  /*5420*/  IADD3 R9, R9, R133, RZ ;  /* 0x0000008509097210 */ /* 0x000fc40007ffe0ff */
[----:B------:R-:W-:Y:S02]  /*5430*/  LEA.HI.X R3, R6, R3, R11, 0x3, P2 ;  /* 0x0000000306037211 */ /* 0x000fe400010f1c0b */
[----:B------:R-:W-:-:S03]  /*5440*/  ISETP.NE.AND P2, PT, R128, RZ, PT ;  /* 0x000000ff8000720c */ /* 0x000fc60003f45270 */
[----:B------:R-:W-:Y:S01]  /*5450*/  MUFU.SIN R164, R23 ;  /* 0x0000001700a47308 */ /* 0x000fe20000000400 */
[----:B-1----:R-:W-:Y:S01]  /*5460*/  FMUL.FTZ R12, R10, 1.4426950216293334961 ;  /* 0x3fb8aa3b0a0c7820 */ /* 0x002fe20000410000 */
[----:B--2---:R-:W-:-:S03]  /*5470*/  LEA R10, P3, R8, R4, 0x3 ;  /* 0x00000004080a7211 */ /* 0x004fc600078618ff */
[----:B------:R-:W-:Y:S01]  /*5480*/  FMUL.FTZ R13, R88, R12 ;  /* 0x0000000c580d7220 */ /* 0x000fe20000410000 */
[----:B------:R-:W-:Y:S02]  /*5490*/  LEA.HI.X R11, R8, R5, R9, 0x3, P3 ;  /* 0x00000005080b7211 */ /* 0x000fe400018f1c09 */
[----:B------:R1:W2:Y:S01]  /*54a0*/  LDG.E.64 R8, desc[UR14][R2.64] ;  /* 0x0000000e02087981 */ /* 0x0002a2000c1e1b00 */
[----:B------:R-:W-:Y:S01]  /*54b0*/  MUFU.COS R165, R23 ;  /* 0x0000001700a57308 */ /* 0x000fe20000000000 */
[----:B------:R-:W-:Y:S02]  /*54c0*/  @!P2 LEA R134, R39, R24, 0x8 ;  /* 0x000000182786a211 */ /* 0x000fe400078e40ff */
[----:B------:R-:W2:Y:S01]  /*54d0*/  LDG.E.64 R10, desc[UR14][R10.64] ;  /* 0x0000000e0a0a7981 */ /* 0x000ea2000c1e1b00 */
[----:B------:R-:W-:-:S04]  /*54e0*/  @!P0 IADD3 R5, R124, -0x2, RZ ;  /* 0xfffffffe7c058810 */ /* 0x000fc80007ffe0ff */
[----:B------:R-:W3:Y:S01]  /*54f0*/  MUFU.EX2 R13, R13 ;  /* 0x0000000d000d7308 */ /* 0x000ee20000000800 */
[----:B------:R-:W-:Y:S01]  /*5500*/  LEA R134, R134, R89, 0x3 ;  /* 0x0000005986867211 */ /* 0x000fe200078e18ff */
[----:B0-----:R-:W-:-:S06]  /*5510*/  @!P0 IMAD R133, R5, R137, R24 ;  /* 0x0000008905858224 */ /* 0x001fcc00078e0218 */
[----:B------:R-:W-:Y:S01]  /*5520*/  MUFU.SIN R157, R7 ;  /* 0x00000007009d7308 */ /* 0x000fe20000000400 */
[C---:B---3--:R-:W-:Y:S01]  /*5530*/  FMUL.FTZ R22, R13.reuse, R22 ;  /* 0x000000160d167220 */ /* 0x048fe20000410000 */
[----:B------:R-:W-:-:S05]  /*5540*/  FMUL.FTZ R23, R13, R14 ;  /* 0x0000000e0d177220 */ /* 0x000fca0000410000 */
[----:B------:R0:W-:Y:S01]  /*5550*/  STS.64 [R134+0x10b0], R22 ;  /* 0x0010b01686007388 */ /* 0x0001e20000000a00 */
[----:B------:R-:W-:Y:S01]  /*5560*/  FMUL.FTZ R13, R76, UR31 ;  /* 0x0000001f4c0d7c20 */ /* 0x000fe20008410000 */
[----:B-1----:R-:W-:-:S04]  /*5570*/  @!P0 IMAD.WIDE R2, R133, 0x10, R20 ;  /* 0x0000001085028825 */ /* 0x002fc800078e0214 */
[----:B------:R-:W-:Y:S01]  /*5580*/  FMUL.FTZ R4, R77, UR31 ;  /* 0x0000001f4d047c20 */ /* 0x000fe20008410000 */
[----:B------:R-:W-:Y:S01]  /*5590*/  FMUL.RZ R133, R13, 0.15915493667125701904 ;  /* 0x3e22f9830d857820 */ /* 0x000fe2000040c000 */
[----:B------:R-:W-:Y:S01]  /*55a0*/  FMUL.FTZ R13, R75, UR31 ;  /* 0x0000001f4b0d7c20 */ /* 0x000fe20008410000 */
[----:B------:R-:W-:Y:S01]  /*55b0*/  HFMA2.MMA R5, -RZ, RZ, 0, 0 ;  /* 0x00000000ff057435 */ /* 0x000fe200000001ff */
[-C--:B------:R-:W-:Y:S01]  /*55c0*/  FMUL.FTZ R14, R86, R12.reuse ;  /* 0x0000000c560e7220 */ /* 0x080fe20000410000 */
[----:B------:R1:W-:Y:S01]  /*55d0*/  MUFU.COS R163, R7 ;  /* 0x0000000700a37308 */ /* 0x0003e20000000000 */
[----:B------:R-:W-:Y:S01]  /*55e0*/  FMUL.RZ R137, R4, 0.15915493667125701904 ;  /* 0x3e22f98304897820 */ /* 0x000fe2000040c000 */
[----:B------:R-:W-:Y:S01]  /*55f0*/  FMUL.RZ R141, R13, 0.15915493667125701904 ;  /* 0x3e22f9830d8d7820 */ /* 0x000fe2000040c000 */
[----:B------:R-:W-:Y:S01]  /*5600*/  MOV R4, 0x3f800000 ;  /* 0x3f80000000047802 */ /* 0x000fe20000000f00 */
[-C--:B------:R-:W-:Y:S01]  /*5610*/  FMUL.FTZ R13, R87, R12.reuse ;  /* 0x0000000c570d7220 */ /* 0x080fe20000410000 */
[----:B-1----:R-:W-:Y:S01]  /*5620*/  CS2R R6, SRZ ;  /* 0x0000000000067805 */ /* 0x002fe2000001ff00 */
[----:B------:R-:W-:Y:S06]  /*5630*/  BAR.SYNC.DEFER_BLOCKING 0x0 ;  /* 0x0000000000007b1d */ /* 0x000fec0000010000 */
[----:B------:R-:W1:Y:S08]  /*5640*/  MUFU.EX2 R14, R14 ;  /* 0x0000000e000e7308 */ /* 0x000e700000000800 */
[----:B------:R-:W3:Y:S01]  /*5650*/  MUFU.EX2 R13, R13 ;  /* 0x0000000d000d7308 */ /* 0x000ee20000000800 */
[----:B----4-:R4:W5:Y:S07]  /*5660*/  @!P0 LDG.E.128 R4, desc[UR14][R2.64] ;  /* 0x0000000e02048981 */ /* 0x01096e000c1e1d00 */
[----:B------:R-:W-:Y:S01]  /*5670*/  MUFU.SIN R158, R133 ;  /* 0x00000085009e7308 */ /* 0x000fe20000000400 */
[-C--:B----4-:R-:W-:Y:S01]  /*5680*/  FMUL.FTZ R2, R85, R12.reuse ;  /* 0x0000000c55027220 */ /* 0x090fe20000410000 */
[----:B------:R-:W-:-:S06]  /*5690*/  FMUL.FTZ R3, R84, R12 ;  /* 0x0000000c54037220 */ /* 0x000fcc0000410000 */
[----:B------:R4:W-:Y:S01]  /*56a0*/  MUFU.COS R154, R133 ;  /* 0x00000085009a7308 */ /* 0x0009e20000000000 */
[----:B0-----:R-:W-:-:S07]  /*56b0*/  FMUL.FTZ R134, R82, R12 ;  /* 0x0000000c52867220 */ /* 0x001fce0000410000 */
[----:B------:R-:W0:Y:S01]  /*56c0*/  MUFU.EX2 R2, R2 ;  /* 0x0000000200027308 */ /* 0x000e220000000800 */
[----:B----4-:R-:W-:-:S07]  /*56d0*/  FMUL.FTZ R133, R83, R12 ;  /* 0x0000000c53857220 */ /* 0x010fce0000410000 */
[----:B------:R-:W4:Y:S01]  /*56e0*/  MUFU.EX2 R3, R3 ;  /* 0x0000000300037308 */ /* 0x000f220000000800 */
[----:B-1----:R-:W-:Y:S01]  /*56f0*/  FMUL.FTZ R148, R14, R15 ;  /* 0x0000000f0e947220 */ /* 0x002fe20000410000 */
[----:B------:R-:W-:Y:S01]  /*5700*/  SHF.L.U32 R15, R198, 0x10, RZ ;  /* 0x00000010c60f7819 */ /* 0x000fe200000006ff */
[----:B---3--:R-:W-:-:S05]  /*5710*/  FMUL.FTZ R149, R13, R136 ;  /* 0x000000880d957220 */ /* 0x008fca0000410000 */
[----:B------:R-:W1:Y:S01]  /*5720*/  MUFU.EX2 R133, R133 ;  /* 0x0000008500857308 */ /* 0x000e620000000800 */
[----:B------:R-:W-:Y:S01]  /*5730*/  FMUL.FTZ R151, R13, R138 ;  /* 0x0000008a0d977220 */ /* 0x000fe20000410000 */
[----:B------:R-:W-:Y:S01]  /*5740*/  FMUL.FTZ R208, R88, R15 ;  /* 0x0000000f58d07220 */ /* 0x000fe20000410000 */
[----:B------:R-:W-:Y:S01]  /*5750*/  FMUL.FTZ R13, R80, R12 ;  /* 0x0000000c500d7220 */ /* 0x000fe20000410000 */
[----:B------:R-:W-:-:S04]  /*5760*/  FMUL.FTZ R15, RZ, R149 ;  /* 0x00000095ff0f7220 */ /* 0x000fc80000410000 */
[----:B------:R-:W3:Y:S01]  /*5770*/  MUFU.EX2 R134, R134 ;  /* 0x0000008600867308 */ /* 0x000ee20000000800 */
[C---:B0-----:R-:W-:Y:S01]  /*5780*/  FMUL.FTZ R146, R2.reuse, R131 ;  /* 0x0000008302927220 */ /* 0x041fe20000410000 */
[----:B------:R-:W-:Y:S01]  /*5790*/  FMUL.FTZ R145, R2, R145 ;  /* 0x0000009102917220 */ /* 0x000fe20000410000 */
[C---:B----4-:R-:W-:Y:S01]  /*57a0*/  FMUL.FTZ R144, R3.reuse, R144 ;  /* 0x0000009003907220 */ /* 0x050fe20000410000 */
[----:B------:R-:W-:Y:S01]  /*57b0*/  FMUL.FTZ R143, R3, R140 ;  /* 0x0000008c038f7220 */ /* 0x000fe20000410000 */
[----:B------:R-:W-:Y:S01]  /*57c0*/  FMUL.FTZ R3, R79, R12 ;  /* 0x0000000c4f037220 */ /* 0x000fe20000410000 */
[C---:B------:R-:W-:Y:S01]  /*57d0*/  FMUL.FTZ R2, R208.reuse, R149 ;  /* 0x00000095d0027220 */ /* 0x040fe20000410000 */
[----:B------:R-:W-:Y:S01]  /*57e0*/  FFMA.FTZ R15, R208, R151, -R15 ;  /* 0x00000097d00f7223 */ /* 0x000fe2000001080f */
[----:B------:R-:W0:Y:S01]  /*57f0*/  MUFU.EX2 R13, R13 ;  /* 0x0000000d000d7308 */ /* 0x000e220000000800 */
[----:B------:R-:W-:Y:S01]  /*5800*/  FMUL.FTZ R147, R14, R147 ;  /* 0x000000930e937220 */ /* 0x000fe20000410000 */
[----:B------:R-:W-:Y:S01]  /*5810*/  FFMA.FTZ R131, RZ, R151, R2 ;  /* 0x00000097ff837223 */ /* 0x000fe20000010002 */
[----:B------:R-:W-:Y:S01]  /*5820*/  FADD.FTZ R15, R220, R15 ;  /* 0x0000000fdc0f7221 */ /* 0x000fe20000010000 */
[----:B-1----:R-:W-:-:S02]  /*5830*/  FMUL.FTZ R142, R133, R142 ;  /* 0x0000008e858e7220 */ /* 0x002fc40000410000 */
[----:B------:R-:W-:Y:S02]  /*5840*/  FADD.FTZ R131, RZ, R131 ;  /* 0x00000083ff837221 */ /* 0x000fe40000010000 */
[----:B------:R-:W-:Y:S01]  /*5850*/  MUFU.SIN R156, R141 ;  /* 0x0000008d009c7308 */ /* 0x000fe20000000400 */
[C---:B---3--:R-:W-:Y:S01]  /*5860*/  FMUL.FTZ R140, R134.reuse, R135 ;  /* 0x00000087868c7220 */ /* 0x048fe20000410000 */
[----:B------:R-:W-:-:S06]  /*5870*/  FMUL.FTZ R139, R134, R139 ;  /* 0x0000008b868b7220 */ /* 0x000fcc0000410000 */
[----:B------:R1:W-:Y:S01]  /*5880*/  MUFU.COS R168, R141 ;  /* 0x0000008d00a87308 */ /* 0x0003e20000000000 */
[----:B------:R-:W-:Y:S01]  /*5890*/  FMUL.FTZ R2, R77, R12 ;  /* 0x0000000c4d027220 */ /* 0x000fe20000410000 */
[----:B------:R-:W-:-:S06]  /*58a0*/  FMUL.FTZ R134, R147, R131 ;  /* 0x0000008393867220 */ /* 0x000fcc0000410000 */
[----:B------:R-:W3:Y:S01]  /*58b0*/  MUFU.EX2 R3, R3 ;  /* 0x0000000300037308 */ /* 0x000ee20000000800 */
[----:B-1----:R-:W-:Y:S01]  /*58c0*/  FMUL.FTZ R141, R133, R150 ;  /* 0x00000096858d7220 */ /* 0x002fe20000410000 */
[----:B------:R-:W-:-:S04]  /*58d0*/  FMUL.FTZ R133, R147, R15 ;  /* 0x0000000f93857220 */ /* 0x000fc80000410000 */
[C---:B------:R-:W-:Y:S01]  /*58e0*/  FFMA.FTZ R133, R148.reuse, R131, R133 ;  /* 0x0000008394857223 */ /* 0x040fe20000010085 */
[----:B------:R-:W-:Y:S01]  /*58f0*/  FFMA.FTZ R134, R148, R15, -R134 ;  /* 0x0000000f94867223 */ /* 0x000fe20000010886 */
[----:B------:R-:W-:Y:S02]  /*5900*/  MUFU.SIN R159, R137 ;  /* 0x00000089009f7308 */ /* 0x000fe40000000400 */
[----:B------:R-:W-:Y:S01]  /*5910*/  FADD.FTZ R133, RZ, R133 ;  /* 0x00000085ff857221 */ /* 0x000fe20000010000 */
[----:B------:R-:W-:Y:S01]  /*5920*/  FMUL.FTZ R14, R78, R12 ;  /* 0x0000000c4e0e7220 */ /* 0x000fe20000410000 */
[C---:B0-----:R-:W-:Y:S01]  /*5930*/  FMUL.FTZ R167, R13.reuse, R167 ;  /* 0x000000a70da77220 */ /* 0x041fe20000410000 */
[----:B------:R-:W-:Y:S01]  /*5940*/  FMUL.FTZ R166, R13, R166 ;  /* 0x000000a60da67220 */ /* 0x000fe20000410000 */
[-C--:B------:R-:W-:Y:S02]  /*5950*/  FMUL.FTZ R13, R76, R12.reuse ;  /* 0x0000000c4c0d7220 */ /* 0x080fe40000410000 */
[----:B------:R-:W-:Y:S01]  /*5960*/  MUFU.COS R161, R137 ;  /* 0x0000008900a17308 */ /* 0x000fe20000000000 */
[----:B------:R-:W-:Y:S01]  /*5970*/  FMUL.FTZ R15, R75, R12 ;  /* 0x0000000c4b0f7220 */ /* 0x000fe20000410000 */
[----:B------:R-:W-:Y:S01]  /*5980*/  FADD.FTZ R134, R221, R134 ;  /* 0x00000086dd867221 */ /* 0x000fe20000010000 */
[----:B------:R-:W-:-:S05]  /*5990*/  FMUL.FTZ R131, R145, R133 ;  /* 0x0000008591837220 */ /* 0x000fca0000410000 */
[----:B------:R-:W0:Y:S01]  /*59a0*/  MUFU.EX2 R2, R2 ;  /* 0x0000000200027308 */ /* 0x000e220000000800 */
[C---:B---3--:R-:W-:Y:S01]  /*59b0*/  FMUL.FTZ R165, R3.reuse, R165 ;  /* 0x000000a503a57220 */ /* 0x048fe20000410000 */
[----:B------:R-:W-:Y:S01]  /*59c0*/  FMUL.FTZ R164, R3, R164 ;  /* 0x000000a403a47220 */ /* 0x000fe20000410000 */
[-C--:B------:R-:W-:Y:S01]  /*59d0*/  FFMA.FTZ R131, R146, R134.reuse, -R131 ;  /* 0x0000008692837223 */ /* 0x080fe20000010883 */
[----:B------:R-:W-:-:S04]  /*59e0*/  FMUL.FTZ R3, R145, R134 ;  /* 0x0000008691037220 */ /* 0x000fc80000410000 */
[----:B------:R-:W1:Y:S01]  /*59f0*/  MUFU.EX2 R14, R14 ;  /* 0x0000000e000e7308 */ /* 0x000e620000000800 */
[----:B------:R-:W-:Y:S01]  /*5a00*/  FFMA.FTZ R3, R146, R133, R3 ;  /* 0x0000008592037223 */ /* 0x000fe20000010003 */
[----:B------:R-:W-:-:S06]  /*5a10*/  FADD.FTZ R131, R222, R131 ;  /* 0x00000083de837221 */ /* 0x000fcc0000010000 */
[----:B------:R-:W3:Y:S01]  /*5a20*/  MUFU.EX2 R13, R13 ;  /* 0x0000000d000d7308 */ /* 0x000ee20000000800 */
[----:B------:R-:W-:Y:S01]  /*5a30*/  FADD.FTZ R3, RZ, R3 ;  /* 0x00000003ff037221 */ /* 0x000fe20000010000 */
[----:B------:R-:W-:-:S06]  /*5a40*/  FMUL.FTZ R133, R143, R131 ;  /* 0x000000838f857220 */ /* 0x000fcc0000410000 */
[----:B------:R-:W4:Y:S01]  /*5a50*/  MUFU.EX2 R15, R15 ;  /* 0x0000000f000f7308 */ /* 0x000f220000000800 */
[C---:B0-----:R-:W-:Y:S01]  /*5a60*/  FMUL.FTZ R161, R2.reuse, R161 ;  /* 0x000000a102a17220 */ /* 0x041fe20000410000 */
[----:B------:R-:W-:Y:S01]  /*5a70*/  FMUL.FTZ R160, R2, R159 ;  /* 0x0000009f02a07220 */ /* 0x000fe20000410000 */
[-C--:B------:R-:W-:Y:S01]  /*5a80*/  FMUL.FTZ R2, R143, R3.reuse ;  /* 0x000000038f027220 */ /* 0x080fe20000410000 */
[C---:B------:R-:W-:Y:S01]  /*5a90*/  FFMA.FTZ R133, R144.reuse, R3, R133 ;  /* 0x0000000390857223 */ /* 0x040fe20000010085 */
[----:B------:R-:W-:Y:S02]  /*5aa0*/  FMUL.FTZ R137, R81, R12 ;  /* 0x0000000c51897220 */ /* 0x000fe40000410000 */
[----:B------:R-:W-:Y:S01]  /*5ab0*/  FFMA.FTZ R2, R144, R131, -R2 ;  /* 0x0000008390027223 */ /* 0x000fe20000010802 */
[----:B------:R-:W-:Y:S01]  /*5ac0*/  FADD.FTZ R133, RZ, R133 ;  /* 0x00000085ff857221 */ /* 0x000fe20000010000 */
[----:B-1----:R-:W-:Y:S01]  /*5ad0*/  FMUL.FTZ R162, R14, R157 ;  /* 0x0000009d0ea27220 */ /* 0x002fe20000410000 */
[----:B------:R-:W0:Y:S01]  /*5ae0*/  MUFU.EX2 R152, R137 ;  /* 0x0000008900987308 */ /* 0x000e220000000800 */
[C---:B---3--:R-:W-:Y:S01]  /*5af0*/  FMUL.FTZ R159, R13.reuse, R154 ;  /* 0x0000009a0d9f7220 */ /* 0x048fe20000410000 */
[----:B------:R-:W-:Y:S01]  /*5b00*/  FMUL.FTZ R158, R13, R158 ;  /* 0x0000009e0d9e7220 */ /* 0x000fe20000410000 */
[----:B------:R-:W-:Y:S01]  /*5b10*/  FADD.FTZ R13, R223, R2 ;  /* 0x00000002df0d7221 */ /* 0x000fe20000010000 */
[C---:B----4-:R-:W-:Y:S01]  /*5b20*/  FMUL.FTZ R157, R15.reuse, R168 ;  /* 0x000000a80f9d7220 */ /* 0x050fe20000410000 */
[----:B------:R-:W-:Y:S01]  /*5b30*/  FMUL.FTZ R156, R15, R156 ;  /* 0x0000009c0f9c7220 */ /* 0x000fe20000410000 */
[----:B------:R-:W-:Y:S01]  /*5b40*/  FMUL.FTZ R15, R141, R133 ;  /* 0x000000858d0f7220 */ /* 0x000fe20000410000 */
[----:B------:R-:W-:-:S03]  /*5b50*/  FMUL.FTZ R3, R23, R149 ;  /* 0x0000009517037220 */ /* 0x000fc60000410000 */
[-C--:B------:R-:W-:Y:S01]  /*5b60*/  FFMA.FTZ R131, R142, R13.reuse, -R15 ;  /* 0x0000000d8e837223 */ /* 0x080fe2000001080f */
[----:B------:R-:W-:Y:S01]  /*5b70*/  FMUL.FTZ R15, R141, R13 ;  /* 0x0000000d8d0f7220 */ /* 0x000fe20000410000 */
[----:B------:R-:W-:Y:S01]  /*5b80*/  FMUL.FTZ R163, R14, R163 ;  /* 0x000000a30ea37220 */ /* 0x000fe20000410000 */
[C---:B------:R-:W-:Y:S01]  /*5b90*/  FMUL.FTZ R14, R22.reuse, R149 ;  /* 0x00000095160e7220 */ /* 0x040fe20000410000 */
[----:B------:R-:W-:Y:S01]  /*5ba0*/  FFMA.FTZ R3, R22, R151, -R3 ;  /* 0x0000009716037223 */ /* 0x000fe20000010803 */
[----:B------:R-:W-:Y:S01]  /*5bb0*/  FFMA.FTZ R133, R142, R133, R15 ;  /* 0x000000858e857223 */ /* 0x000fe2000001000f */
[----:B------:R-:W-:Y:S01]  /*5bc0*/  FMUL.FTZ R224, R83, R224 ;  /* 0x000000e053e07220 */ /* 0x000fe20000410000 */
[----:B------:R-:W-:Y:S01]  /*5bd0*/  FFMA.FTZ R14, R23, R151, R14 ;  /* 0x00000097170e7223 */ /* 0x000fe2000001000e */
[----:B------:R-:W-:Y:S01]  /*5be0*/  FMUL.FTZ R13, R147, R3 ;  /* 0x00000003930d7220 */ /* 0x000fe20000410000 */
[----:B------:R-:W-:Y:S01]  /*5bf0*/  FADD.FTZ R133, RZ, R133 ;  /* 0x00000085ff857221 */ /* 0x000fe20000010000 */
[----:B0-----:R-:W-:Y:S01]  /*5c00*/  FMUL.FTZ R135, R152, R153 ;  /* 0x0000009998877220 */ /* 0x001fe20000410000 */
[----:B------:R-:W-:Y:S01]  /*5c10*/  FADD.FTZ R131, R224, R131 ;  /* 0x00000083e0837221 */ /* 0x000fe20000010000 */
[-C--:B------:R-:W-:Y:S01]  /*5c20*/  FFMA.FTZ R15, R148, R14.reuse, R13 ;  /* 0x0000000e940f7223 */ /* 0x080fe2000001000d */
[----:B------:R-:W-:Y:S01]  /*5c30*/  FMUL.FTZ R153, R139, R133 ;  /* 0x000000858b997220 */ /* 0x000fe20000410000 */
[----:B------:R-:W-:Y:S01]  /*5c40*/  FMUL.FTZ R2, R74, UR31 ;  /* 0x0000001f4a027c20 */ /* 0x000fe20008410000 */
[----:B------:R-:W-:Y:S01]  /*5c50*/  FMUL.FTZ R13, R147, R14 ;  /* 0x0000000e930d7220 */ /* 0x000fe20000410000 */
[----:B------:R-:W-:Y:S01]  /*5c60*/  FMUL.FTZ R137, R152, R155 ;  /* 0x0000009b98897220 */ /* 0x000fe20000410000 */
[----:B------:R-:W-:Y:S01]  /*5c70*/  FFMA.FTZ R134, R140, R131, -R153 ;  /* 0x000000838c867223 */ /* 0x000fe20000010899 */
[----:B------:R-:W-:Y:S01]  /*5c80*/  FMUL.RZ R152, R2, 0.15915493667125701904 ;  /* 0x3e22f98302987820 */ /* 0x000fe2000040c000 */
[----:B------:R-:W-:Y:S01]  /*5c90*/  FFMA.FTZ R13, R148, R3, -R13 ;  /* 0x00000003940d7223 */ /* 0x000fe2000001080d */
[----:B------:R-:W-:Y:S01]  /*5ca0*/  FMUL.FTZ R131, R139, R131 ;  /* 0x000000838b837220 */ /* 0x000fe20000410000 */
[----:B------:R-:W-:Y:S01]  /*5cb0*/  FMUL.FTZ R2, R74, R12 ;  /* 0x0000000c4a027220 */ /* 0x000fe20000410000 */
[----:B------:R-:W-:Y:S01]  /*5cc0*/  FMUL.FTZ R3, R145, R15 ;  /* 0x0000000f91037220 */ /* 0x000fe20000410000 */
[----:B------:R-:W-:Y:S01]  /*5cd0*/  SHF.L.U32 R225, R101, 0x10, RZ ;  /* 0x0000001065e17819 */ /* 0x000fe200000006ff */
[----:B------:R-:W-:-:S02]  /*5ce0*/  FFMA.FTZ R131, R140, R133, R131 ;  /* 0x000000858c837223 */ /* 0x000fc40000010083 */
[----:B------:R-:W-:Y:S01]  /*5cf0*/  FFMA.FTZ R14, R146, R13, -R3 ;  /* 0x0000000d920e7223 */ /* 0x000fe20000010803 */
[----:B------:R-:W-:Y:S01]  /*5d00*/  MUFU.EX2 R2, R2 ;  /* 0x0000000200027308 */ /* 0x000fe20000000800 */
[----:B------:R-:W-:Y:S01]  /*5d10*/  FMUL.FTZ R225, R82, R225 ;  /* 0x000000e152e17220 */ /* 0x000fe20000410000 */
[----:B------:R-:W-:Y:S01]  /*5d20*/  FADD.FTZ R138, RZ, R131 ;  /* 0x00000083ff8a7221 */ /* 0x000fe20000010000 */
[----:B------:R-:W-:Y:S01]  /*5d30*/  FMUL.FTZ R13, R145, R13 ;  /* 0x0000000d910d7220 */ /* 0x000fe20000410000 */
[----:B------:R-:W-:-:S04]  /*5d40*/  SHF.L.U32 R226, R100, 0x10, RZ ;  /* 0x0000001064e27819 */ /* 0x000fc800000006ff */
[----:B------:R-:W0:Y:S01]  /*5d50*/  MUFU.SIN R3, R152 ;  /* 0x0000009800037308 */ /* 0x000e220000000400 */
[----:B------:R-:W-:Y:S01]  /*5d60*/  FADD.FTZ R136, R225, R134 ;  /* 0x00000086e1887221 */ /* 0x000fe20000010000 */
[----:B------:R-:W-:Y:S01]  /*5d70*/  FMUL.FTZ R150, R135, R138 ;  /* 0x0000008a87967220 */ /* 0x000fe20000410000 */
[----:B------:R-:W-:-:S05]  /*5d80*/  FFMA.FTZ R13, R146, R15, R13 ;  /* 0x0000000f920d7223 */ /* 0x000fca000001000d */
[----:B------:R-:W1:Y:S01]  /*5d90*/  MUFU.COS R155, R152 ;  /* 0x00000098009b7308 */ /* 0x000e620000000000 */
[-C--:B------:R-:W-:Y:S01]  /*5da0*/  FMUL.FTZ R133, R135, R136.reuse ;  /* 0x0000008887857220 */ /* 0x080fe20000410000 */
[----:B------:R-:W-:Y:S01]  /*5db0*/  FFMA.FTZ R131, R137, R136, -R150 ;  /* 0x0000008889837223 */ /* 0x000fe20000010896 */
[----:B------:R-:W-:Y:S01]  /*5dc0*/  FMUL.FTZ R226, R81, R226 ;  /* 0x000000e251e27220 */ /* 0x000fe20000410000 */
[C---:B------:R-:W-:Y:S01]  /*5dd0*/  FMUL.FTZ R134, R143.reuse, R14 ;  /* 0x0000000e8f867220 */ /* 0x040fe20000410000 */
[-C--:B------:R-:W-:Y:S01]  /*5de0*/  FMUL.FTZ R15, R143, R13.reuse ;  /* 0x0000000d8f0f7220 */ /* 0x080fe20000410000 */
[----:B------:R-:W-:Y:S01]  /*5df0*/  FFMA.FTZ R133, R137, R138, R133 ;  /* 0x0000008a89857223 */ /* 0x000fe20000010085 */
[----:B------:R-:W-:Y:S01]  /*5e00*/  FADD.FTZ R131, R226, R131 ;  /* 0x00000083e2837221 */ /* 0x000fe20000010000 */
[C---:B------:R-:W-:Y:S01]  /*5e10*/  FFMA.FTZ R134, R144.reuse, R13, R134 ;  /* 0x0000000d90867223 */ /* 0x040fe20000010086 */
[----:B------:R-:W-:Y:S01]  /*5e20*/  FFMA.FTZ R15, R144, R14, -R15 ;  /* 0x0000000e900f7223 */ /* 0x000fe2000001080f */
[----:B------:R-:W-:Y:S01]  /*5e30*/  FADD.FTZ R133, RZ, R133 ;  /* 0x00000085ff857221 */ /* 0x000fe20000010000 */
[----:B0-----:R-:W-:Y:S01]  /*5e40*/  FMUL.FTZ R154, R2, R3 ;  /* 0x00000003029a7220 */ /* 0x001fe20000410000 */
[----:B------:R-:W-:Y:S01]  /*5e50*/  FMUL.FTZ R14, R166, R131 ;  /* 0x00000083a60e7220 */ /* 0x000fe20000410000 */
[CC--:B------:R-:W-:Y:S01]  /*5e60*/  FMUL.FTZ R3, R141.reuse, R134.reuse ;  /* 0x000000868d037220 */ /* 0x0c0fe20000410000 */
[----:B------:R-:W-:Y:S01]  /*5e70*/  FMUL.FTZ R13, R141, R15 ;  /* 0x0000000f8d0d7220 */ /* 0x000fe20000410000 */
[----:B------:R-:W-:Y:S01]  /*5e80*/  SHF.L.U32 R227, R99, 0x10, RZ ;  /* 0x0000001063e37819 */ /* 0x000fe200000006ff */
[----:B-1----:R-:W-:Y:S01]  /*5e90*/  FMUL.FTZ R155, R2, R155 ;  /* 0x0000009b029b7220 */ /* 0x002fe20000410000 */
[-C--:B------:R-:W-:Y:S01]  /*5ea0*/  FMUL.FTZ R2, R166, R133.reuse ;  /* 0x00000085a6027220 */ /* 0x080fe20000410000 */
[C---:B------:R-:W-:Y:S01]  /*5eb0*/  FFMA.FTZ R14, R167.reuse, R133, R14 ;  /* 0x00000085a70e7223 */ /* 0x040fe2000001000e */
[C---:B------:R-:W-:Y:S01]  /*5ec0*/  FFMA.FTZ R3, R142.reuse, R15, -R3 ;  /* 0x0000000f8e037223 */ /* 0x040fe20000010803 */
[----:B------:R-:W-:Y:S01]  /*5ed0*/  FFMA.FTZ R13, R142, R134, R13 ;  /* 0x000000868e0d7223 */ /* 0x000fe2000001000d */
[----:B------:R-:W-:Y:S01]  /*5ee0*/  FFMA.FTZ R134, R167, R131, -R2 ;  /* 0x00000083a7867223 */ /* 0x000fe20000010802 */
[----:B------:R-:W-:Y:S01]  /*5ef0*/  FMUL.FTZ R227, R80, R227 ;  /* 0x000000e350e37220 */ /* 0x000fe20000410000 */
[----:B------:R-:W-:Y:S01]  /*5f00*/  FADD.FTZ R131, RZ, R14 ;  /* 0x0000000eff837221 */ /* 0x000fe20000010000 */
[C---:B------:R-:W-:Y:S01]  /*5f10*/  FMUL.FTZ R14, R139.reuse, R3 ;  /* 0x000000038b0e7220 */ /* 0x040fe20000410000 */
[----:B------:R-:W-:Y:S01]  /*5f20*/  FMUL.FTZ R15, R139, R13 ;  /* 0x0000000d8b0f7220 */ /* 0x000fe20000410000 */
[----:B------:R-:W-:Y:S01]  /*5f30*/  FADD.FTZ R134, R227, R134 ;  /* 0x00000086e3867221 */ /* 0x000fe20000010000 */
[----:B------:R-:W-:Y:S01]  /*5f40*/  FMUL.FTZ R138, R164, R131 ;  /* 0x00000083a48a7220 */ /* 0x000fe20000410000 */
[C---:B------:R-:W-:Y:S01]  /*5f50*/  FFMA.FTZ R14, R140.reuse, R13, R14 ;  /* 0x0000000d8c0e7223 */ /* 0x040fe2000001000e */
[----:B------:R-:W-:Y:S01]  /*5f60*/  FFMA.FTZ R2, R140, R3, -R15 ;  /* 0x000000038c027223 */ /* 0x000fe2000001080f */
[-C--:B------:R-:W-:Y:S01]  /*5f70*/  FMUL.FTZ R150, R164, R134.reuse ;  /* 0x00000086a4967220 */ /* 0x080fe20000410000 */
[----:B------:R-:W-:Y:S01]  /*5f80*/  FFMA.FTZ R13, R165, R134, -R138 ;  /* 0x00000086a50d7223 */ /* 0x000fe2000001088a */
[C---:B------:R-:W-:Y:S01]  /*5f90*/  FMUL.FTZ R134, R135.reuse, R14 ;  /* 0x0000000e87867220 */ /* 0x040fe20000410000 */
[----:B------:R-:W-:Y:S01]  /*5fa0*/  SHF.L.U32 R136, R98, 0x10, RZ ;  /* 0x0000001062887819 */ /* 0x000fe200000006ff */
[----:B------:R-:W-:-:S02]  /*5fb0*/  FMUL.FTZ R3, R135, R2 ;  /* 0x0000000287037220 */ /* 0x000fc40000410000 */
[----:B------:R-:W-:Y:S02]  /*5fc0*/  FFMA.FTZ R134, R137, R2, -R134 ;  /* 0x0000000289867223 */ /* 0x000fe40000010886 */
[----:B------:R-:W-:Y:S01]  /*5fd0*/  FMUL.FTZ R228, R79, R136 ;  /* 0x000000884fe47220 */ /* 0x000fe20000410000 */
[----:B------:R-:W-:Y:S01]  /*5fe0*/  FFMA.FTZ R3, R137, R14, R3 ;  /* 0x0000000e89037223 */ /* 0x000fe20000010003 */
[----:B------:R-:W-:Y:S01]  /*5ff0*/  FMUL.FTZ R2, R166, R134 ;  /* 0x00000086a6027220 */ /* 0x000fe20000410000 */
[----:B------:R-:W-:Y:S01]  /*6000*/  FFMA.FTZ R150, R165, R131, R150 ;  /* 0x00000083a5967223 */ /* 0x000fe20000010096 */
[----:B------:R-:W-:Y:S02]  /*6010*/  FADD.FTZ R14, R228, R13 ;  /* 0x0000000de40e7221 */ /* 0x000fe40000010000 */
[-C--:B------:R-:W-:Y:S01]  /*6020*/  FFMA.FTZ R13, R167, R3.reuse, R2 ;  /* 0x00000003a70d7223 */ /* 0x080fe20000010002 */
[----:B------:R-:W-:Y:S01]  /*6030*/  FADD.FTZ R150, RZ, R150 ;  /* 0x00000096ff967221 */ /* 0x000fe20000010000 */
[----:B------:R-:W-:Y:S01]  /*6040*/  FMUL.FTZ R2, R166, R3 ;  /* 0x00000003a6027220 */ /* 0x000fe20000410000 */
[C---:B------:R-:W-:Y:S01]  /*6050*/  FMUL.FTZ R15, R162.reuse, R14 ;  /* 0x0000000ea20f7220 */ /* 0x040fe20000410000 */
[----:B------:R-:W-:Y:S01]  /*6060*/  SHF.L.U32 R131, R97, 0x10, RZ ;  /* 0x0000001061837819 */ /* 0x000fe200000006ff */
[----:B------:R-:W-:Y:S01]  /*6070*/  FMUL.FTZ R138, R162, R150 ;  /* 0x00000096a28a7220 */ /* 0x000fe20000410000 */
[----:B------:R-:W-:Y:S01]  /*6080*/  FFMA.FTZ R2, R167, R134, -R2 ;  /* 0x00000086a7027223 */ /* 0x000fe20000010802 */
[----:B------:R-:W-:-:S02]  /*6090*/  FFMA.FTZ R15, R163, R150, R15 ;  /* 0x00000096a30f7223 */ /* 0x000fc4000001000f */
[----:B------:R-:W-:Y:S01]  /*60a0*/  FFMA.FTZ R138, R163, R14, -R138 ;  /* 0x0000000ea38a7223 */ /* 0x000fe2000001088a */
[CC--:B------:R-:W-:Y:S01]  /*60b0*/  FMUL.FTZ R134, R164.reuse, R2.reuse ;  /* 0x00000002a4867220 */ /* 0x0c0fe20000410000 */
[----:B------:R-:W-:Y:S01]  /*60c0*/  FMUL.FTZ R14, R164, R13 ;  /* 0x0000000da40e7220 */ /* 0x000fe20000410000 */
[----:B------:R-:W-:Y:S01]  /*60d0*/  FMUL.FTZ R215, R78, R131 ;  /* 0x000000834ed77220 */ /* 0x000fe20000410000 */
[----:B------:R-:W-:Y:S01]  /*60e0*/  FADD.FTZ R15, RZ, R15 ;  /* 0x0000000fff0f7221 */ /* 0x000fe20000010000 */
[C---:B------:R-:W-:Y:S01]  /*60f0*/  FFMA.FTZ R13, R165.reuse, R13, R134 ;  /* 0x0000000da50d7223 */ /* 0x040fe20000010086 */
[----:B------:R-:W-:Y:S01]  /*6100*/  FFMA.FTZ R14, R165, R2, -R14 ;  /* 0x00000002a50e7223 */ /* 0x000fe2000001080e */
[----:B------:R-:W-:Y:S01]  /*6110*/  SHF.L.U32 R134, R96, 0x10, RZ ;  /* 0x0000001060867819 */ /* 0x000fe200000006ff */
[----:B------:R-:W-:Y:S01]  /*6120*/  FADD.FTZ R138, R215, R138 ;  /* 0x0000008ad78a7221 */ /* 0x000fe20000010000 */
[----:B------:R-:W-:-:S03]  /*6130*/  FMUL.FTZ R2, R160, R15 ;  /* 0x0000000fa0027220 */ /* 0x000fc60000410000 */
[-C--:B------:R-:W-:Y:S01]  /*6140*/  FMUL.FTZ R152, R160, R138.reuse ;  /* 0x0000008aa0987220 */ /* 0x080fe20000410000 */
[----:B------:R-:W-:Y:S01]  /*6150*/  FFMA.FTZ R150, R161, R138, -R2 ;  /* 0x0000008aa1967223 */ /* 0x000fe20000010802 */
[----:B------:R-:W-:Y:S01]  /*6160*/  FMUL.FTZ R217, R77, R134 ;  /* 0x000000864dd97220 */ /* 0x000fe20000410000 */
[C---:B------:R-:W-:Y:S01]  /*6170*/  FMUL.FTZ R2, R162.reuse, R13 ;  /* 0x0000000da2027220 */ /* 0x040fe20000410000 */
[----:B------:R-:W-:Y:S02]  /*6180*/  FFMA.FTZ R152, R161, R15, R152 ;  /* 0x0000000fa1987223 */ /* 0x000fe40000010098 */
[----:B------:R-:W-:Y:S01]  /*6190*/  FADD.FTZ R150, R217, R150 ;  /* 0x00000096d9967221 */ /* 0x000fe20000010000 */
[-C--:B------:R-:W-:Y:S01]  /*61a0*/  FMUL.FTZ R138, R162, R14.reuse ;  /* 0x0000000ea28a7220 */ /* 0x080fe20000410000 */
[----:B------:R-:W-:Y:S01]  /*61b0*/  FADD.FTZ R152, RZ, R152 ;  /* 0x00000098ff987221 */ /* 0x000fe20000010000 */
[----:B------:R-:W-:Y:S01]  /*61c0*/  FFMA.FTZ R14, R163, R14, -R2 ;  /* 0x0000000ea30e7223 */ /* 0x000fe20000010802 */
[C---:B------:R-:W-:Y:S01]  /*61d0*/  FMUL.FTZ R3, R158.reuse, R150 ;  /* 0x000000969e037220 */ /* 0x040fe20000410000 */
        /* <DEDUP_REMOVED lines=13> */
[-C--:B------:R-:W-:Y:S01]  /*62b0*/  FMUL.FTZ R152, R156, R3.reuse ;  /* 0x000000039c987220 */ /* 0x080fe20000410000 */
[----:B------:R-:W-:Y:S01]  /*62c0*/  FMUL.FTZ R12, R73, R12 ;  /* 0x0000000c490c7220 */ /* 0x000fe20000410000 */
[----:B------:R-:W-:Y:S01]  /*62d0*/  FFMA.FTZ R14, R161, R14, -R138 ;  /* 0x0000000ea10e7223 */ /* 0x000fe2000001088a */
[----:B------:R-:W-:Y:S01]  /*62e0*/  SHF.L.U32 R138, R94, 0x10, RZ ;  /* 0x000000105e8a7819 */ /* 0x000fe200000006ff */
[----:B------:R-:W-:Y:S01]  /*62f0*/  FFMA.FTZ R15, R157, R168, -R152 ;  /* 0x000000a89d0f7223 */ /* 0x000fe20000010898 */
[----:B------:R-:W-:Y:S01]  /*6300*/  FMUL.FTZ R150, R158, R2 ;  /* 0x000000029e967220 */ /* 0x000fe20000410000 */
[----:B------:R-:W-:Y:S01]  /*6310*/  FMUL.FTZ R168, R156, R168 ;  /* 0x000000a89ca87220 */ /* 0x000fe20000410000 */
[----:B------:R-:W-:Y:S01]  /*6320*/  MUFU.COS R13, R169 ;  /* 0x000000a9000d7308 */ /* 0x000fe20000000000 */
[----:B------:R-:W-:Y:S01]  /*6330*/  FMUL.FTZ R206, R75, R138 ;  /* 0x0000008a4bce7220 */ /* 0x000fe20000410000 */
[-C--:B------:R-:W-:Y:S01]  /*6340*/  FFMA.FTZ R150, R159, R14.reuse, -R150 ;  /* 0x0000000e9f967223 */ /* 0x080fe20000010896 */
[----:B------:R-:W-:Y:S01]  /*6350*/  FFMA.FTZ R168, R157, R3, R168 ;  /* 0x000000039da87223 */ /* 0x000fe200000100a8 */
[----:B------:R-:W-:-:S04]  /*6360*/  FMUL.FTZ R14, R158, R14 ;  /* 0x0000000e9e0e7220 */ /* 0x000fc80000410000 */
[----:B------:R-:W0:Y:S01]  /*6370*/  MUFU.EX2 R12, R12 ;  /* 0x0000000c000c7308 */ /* 0x000e220000000800 */
[----:B------:R-:W-:Y:S01]  /*6380*/  FADD.FTZ R152, R206, R15 ;  /* 0x0000000fce987221 */ /* 0x000fe20000010000 */
[----:B------:R-:W-:Y:S01]  /*6390*/  FFMA.FTZ R14, R159, R2, R14 ;  /* 0x000000029f0e7223 */ /* 0x000fe2000001000e */
[----:B------:R-:W-:-:S05]  /*63a0*/  FMUL.FTZ R15, R156, R150 ;  /* 0x000000969c0f7220 */ /* 0x000fca0000410000 */
[----:B------:R1:W3:Y:S01]  /*63b0*/  MUFU.SIN R3, R169 ;  /* 0x000000a900037308 */ /* 0x0002e20000000400 */
[----:B------:R-:W-:Y:S01]  /*63c0*/  FADD.FTZ R168, RZ, R168 ;  /* 0x000000a8ffa87221 */ /* 0x000fe20000010000 */
[----:B------:R-:W-:Y:S01]  /*63d0*/  SHF.L.U32 R153, R93, 0x10, RZ ;  /* 0x000000105d997819 */ /* 0x000fe200000006ff */
[-C--:B------:R-:W-:Y:S01]  /*63e0*/  FMUL.FTZ R2, R156, R14.reuse ;  /* 0x0000000e9c027220 */ /* 0x080fe20000410000 */
[C---:B------:R-:W-:Y:S01]  /*63f0*/  FFMA.FTZ R15, R157.reuse, R14, R15 ;  /* 0x0000000e9d0f7223 */ /* 0x040fe2000001000f */
[C---:B------:R-:W-:Y:S01]  /*6400*/  FMUL.FTZ R170, R154.reuse, R168 ;  /* 0x000000a89aaa7220 */ /* 0x040fe20000410000 */
[C---:B------:R-:W-:Y:S01]  /*6410*/  FMUL.FTZ R171, R154.reuse, R152 ;  /* 0x000000989aab7220 */ /* 0x040fe20000410000 */
[----:B------:R-:W-:Y:S01]  /*6420*/  FFMA.FTZ R2, R157, R150, -R2 ;  /* 0x000000969d027223 */ /* 0x000fe20000010802 */
[----:B------:R-:W-:Y:S01]  /*6430*/  FMUL.FTZ R14, R154, R15 ;  /* 0x0000000f9a0e7220 */ /* 0x000fe20000410000 */
[C---:B-1----:R-:W-:Y:S01]  /*6440*/  FFMA.FTZ R169, R155.reuse, R152, -R170 ;  /* 0x000000989ba97223 */ /* 0x042fe200000108aa */
[----:B------:R-:W-:Y:S01]  /*6450*/  FMUL.FTZ R204, R74, R153 ;  /* 0x000000994acc7220 */ /* 0x000fe20000410000 */
[C---:B------:R-:W-:Y:S01]  /*6460*/  FFMA.FTZ R171, R155.reuse, R168, R171 ;  /* 0x000000a89bab7223 */ /* 0x040fe200000100ab */
[----:B------:R-:W-:Y:S01]  /*6470*/  ISETP.NE.AND P0, PT, R128, 0x3f, PT ;  /* 0x0000003f8000780c */ /* 0x000fe20003f05270 */
[----:B0-----:R-:W-:Y:S01]  /*6480*/  FMUL.FTZ R152, R12, R13 ;  /* 0x0000000d0c987220 */ /* 0x001fe20000410000 */
[-C--:B------:R-:W-:Y:S01]  /*6490*/  FFMA.FTZ R13, R155, R2.reuse, -R14 ;  /* 0x000000029b0d7223 */ /* 0x080fe2000001080e */
[----:B------:R-:W-:Y:S01]  /*64a0*/  FADD.FTZ R169, R204, R169 ;  /* 0x000000a9cca97221 */ /* 0x000fe20000010000 */
[----:B------:R-:W-:Y:S01]  /*64b0*/  FMUL.FTZ R2, R154, R2 ;  /* 0x000000029a027220 */ /* 0x000fe20000410000 */
[----:B---3--:R-:W-:Y:S01]  /*64c0*/  FMUL.FTZ R150, R12, R3 ;  /* 0x000000030c967220 */ /* 0x008fe20000410000 */
[----:B------:R-:W-:-:S02]  /*64d0*/  FADD.FTZ R171, RZ, R171 ;  /* 0x000000abffab7221 */ /* 0x000fc40000010000 */
[----:B------:R-:W-:Y:S01]  /*64e0*/  FFMA.FTZ R15, R155, R15, R2 ;  /* 0x0000000f9b0f7223 */ /* 0x000fe20000010002 */
[C---:B------:R-:W-:Y:S01]  /*64f0*/  FMUL.FTZ R14, R150.reuse, R169 ;  /* 0x000000a9960e7220 */ /* 0x040fe20000410000 */
[-C--:B------:R-:W-:Y:S01]  /*6500*/  FMUL.FTZ R3, R150, R171.reuse ;  /* 0x000000ab96037220 */ /* 0x080fe20000410000 */
[C---:B--2---:R-:W-:Y:S02]  /*6510*/  FMUL.FTZ R2, R9.reuse, R10 ;  /* 0x0000000a09027220 */ /* 0x044fe40000410000 */
[C---:B------:R-:W-:Y:S01]  /*6520*/  FFMA.FTZ R14, R152.reuse, R171, R14 ;  /* 0x000000ab980e7223 */ /* 0x040fe2000001000e */
[----:B------:R-:W-:Y:S01]  /*6530*/  FFMA.FTZ R12, R152, R169, -R3 ;  /* 0x000000a9980c7223 */ /* 0x000fe20000010803 */
[-C--:B------:R-:W-:Y:S01]  /*6540*/  FFMA.FTZ R171, R8, R11.reuse, R2 ;  /* 0x0000000b08ab7223 */ /* 0x080fe20000010002 */
[----:B------:R-:W-:Y:S01]  /*6550*/  FMUL.FTZ R3, R9, R11 ;  /* 0x0000000b09037220 */ /* 0x000fe20000410000 */
[----:B------:R-:W-:-:S03]  /*6560*/  @P0 LEA R2, R128, R89, 0x3 ;  /* 0x0000005980020211 */ /* 0x000fc600078e18ff */
[----:B------:R-:W-:-:S03]  /*6570*/  FFMA.FTZ R187, R8, R10, -R3 ;  /* 0x0000000a08bb7223 */ /* 0x000fc60000010803 */
[----:B------:R-:W0:Y:S01]  /*6580*/  @P0 LDS.64 R2, [R2+0x20b8] ;  /* 0x0020b80002020984 */ /* 0x000e220000000a00 */
[----:B------:R-:W-:Y:S01]  /*6590*/  SHF.L.U32 R168, R92, 0x10, RZ ;  /* 0x000000105ca87819 */ /* 0x000fe200000006ff */
[C---:B------:R-:W-:Y:S01]  /*65a0*/  FMUL.FTZ R9, R150.reuse, R13 ;  /* 0x0000000d96097220 */ /* 0x040fe20000410000 */
[-C--:B------:R-:W-:Y:S01]  /*65b0*/  FMUL.FTZ R8, R150, R15.reuse ;  /* 0x0000000f96087220 */ /* 0x080fe20000410000 */
[----:B------:R-:W-:Y:S02]  /*65c0*/  BSSY B0, `(.L_x_6390) ;  /* 0x0000014000007945 */ /* 0x000fe40003800000 */
[----:B------:R-:W-:Y:S01]  /*65d0*/  FMUL.FTZ R207, R73, R168 ;  /* 0x000000a849cf7220 */ /* 0x000fe20000410000 */
[C---:B------:R-:W-:Y:S01]  /*65e0*/  FFMA.FTZ R9, R152.reuse, R15, R9 ;  /* 0x0000000f98097223 */ /* 0x040fe20000010009 */
[----:B------:R-:W-:Y:S01]  /*65f0*/  FFMA.FTZ R8, R152, R13, -R8 ;  /* 0x0000000d98087223 */ /* 0x000fe20000010808 */
[----:B------:R-:W-:Y:S01]  /*6600*/  LEA R169, R128, R89, 0x4 ;  /* 0x0000005980a97211 */ /* 0x000fe200078e20ff */
[----:B------:R-:W-:Y:S01]  /*6610*/  FADD.FTZ R10, R207, R12 ;  /* 0x0000000ccf0a7221 */ /* 0x000fe20000010000 */
[----:B------:R-:W-:Y:S01]  /*6620*/  FADD.FTZ R11, RZ, R14 ;  /* 0x0000000eff0b7221 */ /* 0x000fe20000010000 */
[----:B------:R-:W-:Y:S06]  /*6630*/  @P0 BRA `(.L_x_6391) ;  /* 0x0000000000300947 */ /* 0x000fec0003800000 */
[----:B------:R-:W1:Y:S01]  /*6640*/  LDC R13, c[0x0][0x224] ;  /* 0x00008900ff0d7b82 */ /* 0x000e620000000800 */
[----:B0-----:R-:W-:Y:S02]  /*6650*/  MOV R2, 0x3f800000 ;  /* 0x3f80000000027802 */ /* 0x001fe40000000f00 */
[----:B------:R-:W-:Y:S02]  /*6660*/  MOV R3, RZ ;  /* 0x000000ff00037202 */ /* 0x000fe40000000f00 */
[----:B-1----:R-:W-:-:S13]  /*6670*/  ISETP.NE.AND P0, PT, R124, R13, PT ;  /* 0x0000000d7c00720c */ /* 0x002fda0003f05270 */
[----:B------:R-:W-:Y:S05]  /*6680*/  @!P0 BRA `(.L_x_6391) ;  /* 0x00000000001c8947 */ /* 0x000fea0003800000 */
[----:B------:R-:W-:-:S04]  /*6690*/  IADD3 R3, R13, -UR6, RZ ;  /* 0x800000060d037c10 */ /* 0x000fc8000fffe0ff */
[----:B------:R-:W-:-:S04]  /*66a0*/  LEA.HI R2, R3, R3, RZ, 0x1 ;  /* 0x0000000303027211 */ /* 0x000fc800078f08ff */
[----:B------:R-:W-:-:S04]  /*66b0*/  LOP3.LUT R2, R2, 0xfffffe, RZ, 0xc0, !PT ;  /* 0x00fffffe02027812 */ /* 0x000fc800078ec0ff */
[----:B------:R-:W-:-:S04]  /*66c0*/  IADD3 R3, -R2, R3, RZ ;  /* 0x0000000302037210 */ /* 0x000fc80007ffe1ff */
[----:B------:R-:W-:-:S04]  /*66d0*/  LEA R2, R3, R24, 0x8 ;  /* 0x0000001803027211 */ /* 0x000fc800078e40ff */
[----:B------:R-:W-:-:S06]  /*66e0*/  LEA R2, R2, R89, 0x3 ;  /* 0x0000005902027211 */ /* 0x000fcc00078e18ff */
[----:B------:R-:W1:Y:S02]  /*66f0*/  LDS.64 R2, [R2+0x10b0] ;  /* 0x0010b00002027984 */ /* 0x000e640000000a00 */
.L_x_6391:
[----:B------:R-:W-:Y:S05]  /*6700*/  BSYNC B0 ;  /* 0x0000000000007941 */ /* 0x000fea0003800000 */
.L_x_6390:
        /* <DEDUP_REMOVED lines=35> */
[----:B--2---:R-:W-:Y:S05]  /*6940*/  @P3 BRA `(.L_x_6392) ;  /* 0x00000008001c3947 */ /* 0x004fea0003800000 */
[----:B------:R-:W-:Y:S01]  /*6950*/  LEA R209, R128, R89, 0x5 ;  /* 0x0000005980d17211 */ /* 0x000fe200078e28ff */
[----:B------:R-:W-:-:S04]  /*6960*/  UMOV UR7, 0xffffffff ;  /* 0xffffffff00077882 */ /* 0x000fc80000000000 */
[----:B------:R-:W-:Y:S04]  /*6970*/  LDS.128 R8, [R209+0x8a0] ;  /* 0x0008a000d1087984 */ /* 0x000fe80000000c00 */
[----:B------:R-:W2:Y:S02]  /*6980*/  LDS.128 R12, [R209+0x8b0] ;  /* 0x0008b000d10c7984 */ /* 0x000ea40000000c00 */
[-C--:B--2---:R-:W-:Y:S01]  /*6990*/  FMUL.FTZ R213, R11, R13.reuse ;  /* 0x0000000d0bd57220 */ /* 0x084fe20000410000 */
        /* <DEDUP_REMOVED lines=10> */
[----:B------:R-:W2:Y:S01]  /*6a40*/  SHFL.UP PT, R219, R211, 0x1, RZ ;  /* 0x04200000d3db7989 */ /* 0x000ea200000e00ff */
[----:B------:R-:W-:-:S03]  /*6a50*/  ISETP.GE.AND P0, PT, R126, 0x1, PT ;  /* 0x000000017e00780c */ /* 0x000fc60003f06270 */
[----:B------:R-:W3:Y:S04]  /*6a60*/  SHFL.UP PT, R229, R212, 0x1, RZ ;  /* 0x04200000d4e57989 */ /* 0x000ee800000e00ff */
[----:B------:R-:W4:Y:S04]  /*6a70*/  SHFL.UP PT, R13, R210, 0x1, RZ ;  /* 0x04200000d20d7989 */ /* 0x000f2800000e00ff */
[----:B------:R-:W0:Y:S01]  /*6a80*/  SHFL.UP PT, R213, R12, 0x1, RZ ;  /* 0x042000000cd57989 */ /* 0x000e2200000e00ff */
[C---:B--2---:R-:W-:Y:S01]  /*6a90*/  FMUL.FTZ R15, R12.reuse, R219 ;  /* 0x000000db0c0f7220 */ /* 0x044fe20000410000 */
[----:B---3--:R-:W-:-:S03]  /*6aa0*/  FMUL.FTZ R14, R12, R229 ;  /* 0x000000e50c0e7220 */ /* 0x008fc60000410000 */
[----:B------:R-:W-:Y:S01]  /*6ab0*/  FFMA.FTZ R15, R210, R229, R15 ;  /* 0x000000e5d20f7223 */ /* 0x000fe2000001000f */
[----:B----4-:R-:W-:Y:S01]  /*6ac0*/  FMUL.FTZ R214, R12, R13 ;  /* 0x0000000d0cd67220 */ /* 0x010fe20000410000 */
[----:B------:R-:W-:Y:S02]  /*6ad0*/  FFMA.FTZ R216, R210, R219, -R14 ;  /* 0x000000dbd2d87223 */ /* 0x000fe4000001080e */
[----:B------:R-:W-:Y:S01]  /*6ae0*/  @P0 FADD.FTZ R212, R212, R15 ;  /* 0x0000000fd4d40221 */ /* 0x000fe20000010000 */
[-C--:B0-----:R-:W-:Y:S01]  /*6af0*/  FMUL.FTZ R14, R12, R213.reuse ;  /* 0x000000d50c0e7220 */ /* 0x081fe20000410000 */
        /* <DEDUP_REMOVED lines=56> */
.L_x_6453:
[----:B------:R-:W-:Y:S01]  /*6e80*/  ISETP.GE.AND P0, PT, R126, 0x10, PT ;  /* 0x000000107e00780c */ /* 0x000fe20003f06270 */
[C---:B----4-:R-:W-:Y:S01]  /*6e90*/  FMUL.FTZ R15, R13.reuse, R12 ;  /* 0x0000000c0d0f7220 */ /* 0x050fe20000410000 */
[CC--:B--2---:R-:W-:Y:S01]  /*6ea0*/  FMUL.FTZ R219, R13.reuse, R213.reuse ;  /* 0x000000d50ddb7220 */ /* 0x0c4fe20000410000 */
[C---:B---3--:R-:W-:Y:S01]  /*6eb0*/  FMUL.FTZ R216, R13.reuse, R214 ;  /* 0x000000d60dd87220 */ /* 0x048fe20000410000 */
[----:B------:R-:W-:Y:S01]  /*6ec0*/  UMOV UR7, 0xffffffff ;  /* 0xffffffff00077882 */ /* 0x000fe20000000000 */
[CC--:B0-----:R-:W-:Y:S01]  /*6ed0*/  FFMA.FTZ R218, R210.reuse, R14.reuse, R15 ;  /* 0x0000000ed2da7223 */ /* 0x0c1fe2000001000f */
[C---:B------:R-:W-:Y:S01]  /*6ee0*/  FMUL.FTZ R15, R13.reuse, R14 ;  /* 0x0000000e0d0f7220 */ /* 0x040fe20000410000 */
[C---:B------:R-:W-:Y:S01]  /*6ef0*/  FFMA.FTZ R219, R210.reuse, R214, R219 ;  /* 0x000000d6d2db7223 */ /* 0x040fe200000100db */
[----:B------:R-:W-:Y:S02]  /*6f00*/  FFMA.FTZ R216, R210, R213, -R216 ;  /* 0x000000d5d2d87223 */ /* 0x000fe400000108d8 */
[----:B------:R-:W-:-:S03]  /*6f10*/  FSEL R218, R13, R218, !P0 ;  /* 0x000000da0dda7208 */ /* 0x000fc60004000000 */
[----:B------:R-:W-:Y:S01]  /*6f20*/  @P0 FFMA.FTZ R210, R210, R12, -R15 ;  /* 0x0000000cd2d20223 */ /* 0x000fe2000001080f */
[----:B------:R-:W-:Y:S01]  /*6f30*/  @P0 FADD.FTZ R212, R212, R219 ;  /* 0x000000dbd4d40221 */ /* 0x000fe20000010000 */
[----:B------:R-:W-:Y:S01]  /*6f40*/  @P0 FADD.FTZ R211, R211, R216 ;  /* 0x000000d8d3d30221 */ /* 0x000fe20000010000 */
[----:B------:R-:W-:Y:S06]  /*6f50*/  BRA.DIV UR7, `(.L_x_6394) ;  /* 0x0000006607ac7947 */ /* 0x000fec000b800000 */
.L_x_6456:
[----:B------:R-:W-:-:S03]  /*6f60*/  UMOV UR7, 0xffffffff ;  /* 0xffffffff00077882 */ /* 0x000fc60000000000 */
[----:B------:R-:W-:Y:S05]  /*6f70*/  BRA.DIV UR7, `(.L_x_6395) ;  /* 0x0000006607cc7947 */ /* 0x000fea000b800000 */
.L_x_6459:
[----:B------:R-:W-:-:S03]  /*6f80*/  UMOV UR7, 0xffffffff ;  /* 0xffffffff00077882 */ /* 0x000fc60000000000 */
[----:B------:R-:W-:Y:S05]  /*6f90*/  BRA.DIV UR7, `(.L_x_6396) ;  /* 0x0000006607ec7947 */ /* 0x000fea000b800000 */
.L_x_6462:
[----:B------:R-:W-:-:S03]  /*6fa0*/  UMOV UR7, 0xffffffff ;  /* 0xffffffff00077882 */ /* 0x000fc60000000000 */
[----:B------:R-:W-:Y:S05]  /*6fb0*/  BRA.DIV UR7, `(.L_x_6397) ;  /* 0x0000006a070c7947 */ /* 0x000fea000b800000 */
.L_x_6465:
        /* <DEDUP_REMOVED lines=10> */
.L_x_6475:
        /* <DEDUP_REMOVED lines=22> */
.L_x_6392:
[----:B------:R-:W-:Y:S05]  /*71c0*/  WARPSYNC.ALL ;  /* 0x0000000000007948 */ /* 0x000fea0003800000 */
[-C--:B--2--5:R-:W-:Y:S01]  /*71d0*/  FMUL.FTZ R5, R152, R171.reuse ;  /* 0x000000ab98057220 */ /* 0x0a4fe20000410000 */
[C---:B------:R-:W-:Y:S01]  /*71e0*/  FMUL.FTZ R7, R150.reuse, R171 ;  /* 0x000000ab96077220 */ /* 0x040fe20000410000 */
[----:B------:R-:W-:Y:S01]  /*71f0*/  BAR.SYNC.DEFER_BLOCKING 0x0 ;  /* 0x0000000000007b1d */ /* 0x000fe20000010000 */
[CC--:B01----:R-:W-:Y:S01]  /*7200*/  FMUL.FTZ R4, R150.reuse, -R2.reuse ;  /* 0x8000000296047220 */ /* 0x0c3fe20000410000 */
[-C--:B------:R-:W-:Y:S01]  /*7210*/  FFMA.FTZ R9, -R150, R187.reuse, -R5 ;  /* 0x000000bb96097223 */ /* 0x080fe20000010905 */
[----:B------:R-:W-:Y:S01]  /*7220*/  FFMA.FTZ R7, R152, R187, -R7 ;  /* 0x000000bb98077223 */ /* 0x000fe20000010807 */
[-C--:B------:R-:W-:Y:S01]  /*7230*/  FMUL.FTZ R5, R150, R3.reuse ;  /* 0x0000000396057220 */ /* 0x080fe20000410000 */
[----:B------:R-:W-:Y:S01]  /*7240*/  FFMA.FTZ R4, R152, -R3, R4 ;  /* 0x8000000398047223 */ /* 0x000fe20000010004 */
[----:B------:R-:W-:Y:S01]  /*7250*/  FADD.FTZ R9, -R170, R9 ;  /* 0x00000009aa097221 */ /* 0x000fe20000010100 */
[----:B------:R-:W-:Y:S01]  /*7260*/  FADD.FTZ R7, R186, R7 ;  /* 0x00000007ba077221 */ /* 0x000fe20000010000 */
[----:B------:R-:W-:Y:S01]  /*7270*/  FFMA.FTZ R5, R152, R2, -R5 ;  /* 0x0000000298057223 */ /* 0x000fe20000010805 */
[CC--:B------:R-:W-:Y:S01]  /*7280*/  FMUL.FTZ R6, R154.reuse, -R4.reuse ;  /* 0x800000049a067220 */ /* 0x0c0fe20000410000 */
[C---:B------:R-:W-:Y:S01]  /*7290*/  FMUL.FTZ R8, R154.reuse, -R9 ;  /* 0x800000099a087220 */ /* 0x040fe20000410000 */
[C---:B------:R-:W-:Y:S01]  /*72a0*/  FMUL.FTZ R10, R154.reuse, -R7 ;  /* 0x800000079a0a7220 */ /* 0x040fe20000410000 */
[-C--:B------:R-:W-:Y:S01]  /*72b0*/  FMUL.FTZ R11, R154, -R5.reuse ;  /* 0x800000059a0b7220 */ /* 0x080fe20000410000 */
[C---:B------:R-:W-:Y:S01]  /*72c0*/  FFMA.FTZ R6, R155.reuse, R5, -R6 ;  /* 0x000000059b067223 */ /* 0x040fe20000010806 */
[C---:B------:R-:W-:Y:S01]  /*72d0*/  FFMA.FTZ R7, R155.reuse, R7, -R8 ;  /* 0x000000079b077223 */ /* 0x040fe20000010808 */
[C---:B------:R-:W-:Y:S01]  /*72e0*/  FFMA.FTZ R9, R155.reuse, R9, R10 ;  /* 0x000000099b097223 */ /* 0x040fe2000001000a */
[----:B------:R-:W-:Y:S01]  /*72f0*/  FFMA.FTZ R11, R155, R4, R11 ;  /* 0x000000049b0b7223 */ /* 0x000fe2000001000b */
[-C--:B------:R-:W-:Y:S01]  /*7300*/  FMUL.FTZ R8, R156, -R6.reuse ;  /* 0x800000069c087220 */ /* 0x080fe20000410000 */
[----:B------:R-:W-:Y:S01]  /*7310*/  FADD.FTZ R7, R188, R7 ;  /* 0x00000007bc077221 */ /* 0x000fe20000010000 */
[----:B------:R-:W-:Y:S01]  /*7320*/  FADD.FTZ R9, -R172, R9 ;  /* 0x00000009ac097221 */ /* 0x000fe20000010100 */
[CC--:B------:R-:W-:Y:S01]  /*7330*/  FMUL.FTZ R4, R156.reuse, -R11.reuse ;  /* 0x8000000b9c047220 */ /* 0x0c0fe20000410000 */
[C---:B------:R-:W-:Y:S01]  /*7340*/  FFMA.FTZ R8, R157.reuse, R11, R8 ;  /* 0x0000000b9d087223 */ /* 0x040fe20000010008 */
[----:B------:R-:W-:Y:S01]  /*7350*/  FMUL.FTZ R10, R156, -R7 ;  /* 0x800000079c0a7220 */ /* 0x000fe20000410000 */
[----:B------:R-:W-:Y:S01]  /*7360*/  ISETP.GE.AND P0, PT, R124, UR32, PT ;  /* 0x000000207c007c0c */ /* 0x000fe2000bf06270 */
[C---:B------:R-:W-:Y:S01]  /*7370*/  FFMA.FTZ R6, R157.reuse, R6, -R4 ;  /* 0x000000069d067223 */ /* 0x040fe20000010804 */
[----:B------:R-:W-:Y:S01]  /*7380*/  FMUL.FTZ R14, R158, -R8 ;  /* 0x800000089e0e7220 */ /* 0x000fe20000410000 */
[-C--:B------:R-:W-:Y:S01]  /*7390*/  FFMA.FTZ R12, R157, R9.reuse, R10 ;  /* 0x000000099d0c7223 */ /* 0x080fe2000001000a */
[----:B------:R-:W-:Y:S01]  /*73a0*/  FMUL.FTZ R10, R156, -R9 ;  /* 0x800000099c0a7220 */ /* 0x000fe20000410000 */
[----:B------:R-:W0:Y:S01]  /*73b0*/  LDS.64 R4, [R169+0x8a8] ;  /* 0x0008a800a9047984 */ /* 0x000e220000000a00 */
[-C--:B------:R-:W-:Y:S01]  /*73c0*/  FMUL.FTZ R9, R158, -R6.reuse ;  /* 0x800000069e097220 */ /* 0x080fe20000410000 */
[----:B------:R-:W-:Y:S01]  /*73d0*/  FFMA.FTZ R14, R159, R6, -R14 ;  /* 0x000000069f0e7223 */ /* 0x000fe2000001080e */
[----:B------:R-:W-:Y:S01]  /*73e0*/  FFMA.FTZ R10, R157, R7, -R10 ;  /* 0x000000079d0a7223 */ /* 0x000fe2000001080a */
[----:B------:R-:W-:Y:S01]  /*73f0*/  FADD.FTZ R12, -R173, R12 ;  /* 0x0000000cad0c7221 */ /* 0x000fe20000010100 */
[----:B------:R-:W-:Y:S01]  /*7400*/  FFMA.FTZ R9, R159, R8, R9 ;  /* 0x000000089f097223 */ /* 0x000fe20000010009 */
[----:B------:R-:W-:Y:S01]  /*7410*/  FMUL.FTZ R8, R160, -R14 ;  /* 0x8000000ea0087220 */ /* 0x000fe20000410000 */
[----:B------:R-:W-:Y:S01]  /*7420*/  FADD.FTZ R10, R189, R10 ;  /* 0x0000000abd0a7221 */ /* 0x000fe20000010000 */
[----:B------:R-:W-:Y:S01]  /*7430*/  FMUL.FTZ R6, R158, -R12 ;  /* 0x8000000c9e067220 */ /* 0x000fe20000410000 */
[-C--:B------:R-:W-:Y:S01]  /*7440*/  FMUL.FTZ R7, R160, -R9.reuse ;  /* 0x80000009a0077220 */ /* 0x080fe20000410000 */
[----:B------:R-:W-:Y:S01]  /*7450*/  FFMA.FTZ R8, R161, R9, R8 ;  /* 0x00000009a1087223 */ /* 0x000fe20000010008 */
[----:B------:R-:W-:Y:S01]  /*7460*/  FMUL.FTZ R11, R158, -R10 ;  /* 0x8000000a9e0b7220 */ /* 0x000fe20000410000 */
[----:B------:R-:W-:Y:S01]  /*7470*/  ISETP.NE.OR P0, PT, R199, RZ, P0 ;  /* 0x000000ffc700720c */ /* 0x000fe20000705670 */
[----:B------:R-:W-:Y:S01]  /*7480*/  FFMA.FTZ R14, R161, R14, -R7 ;  /* 0x0000000ea10e7223 */ /* 0x000fe20000010807 */
[C---:B------:R-:W-:Y:S01]  /*7490*/  FFMA.FTZ R7, R159.reuse, R10, -R6 ;  /* 0x0000000a9f077223 */ /* 0x040fe20000010806 */
[----:B------:R-:W-:Y:S01]  /*74a0*/  FFMA.FTZ R11, R159, R12, R11 ;  /* 0x0000000c9f0b7223 */ /* 0x000fe2000001000b */
[C---:B------:R-:W-:Y:S01]  /*74b0*/  FMUL.FTZ R6, R162.reuse, -R8 ;  /* 0x80000008a2067220 */ /* 0x040fe20000410000 */
[-C--:B------:R-:W-:Y:S01]  /*74c0*/  FMUL.FTZ R9, R162, -R14.reuse ;  /* 0x8000000ea2097220 */ /* 0x080fe20000410000 */
[----:B------:R-:W-:Y:S01]  /*74d0*/  FADD.FTZ R7, R190, R7 ;  /* 0x00000007be077221 */ /* 0x000fe20000010000 */
[----:B------:R-:W-:Y:S01]  /*74e0*/  FADD.FTZ R11, -R174, R11 ;  /* 0x0000000bae0b7221 */ /* 0x000fe20000010100 */
        /* <DEDUP_REMOVED lines=20> */
[CC--:B0-----:R-:W-:Y:S01]  /*7630*/  FMUL.FTZ R7, R23.reuse, R5.reuse ;  /* 0x0000000517077220 */ /* 0x0c1fe20000410000 */
        /* <DEDUP_REMOVED lines=9> */
[C---:B------:R-:W-:Y:S01]  /*76d0*/  FMUL.FTZ R5, R139.reuse, -R8 ;  /* 0x800000088b057220 */ /* 0x040fe20000410000 */
[----:B------:R-:W-:Y:S01]  /*76e0*/  FMUL.FTZ R15, R139, -R13 ;  /* 0x8000000d8b0f7220 */ /* 0x000fe20000410000 */
        /* <DEDUP_REMOVED lines=8> */
[----:B------:R-:W-:Y:S01]  /*7770*/  FADD.FTZ R213, RZ, R6 ;  /* 0x00000006ffd57221 */ /* 0x000fe20000010000 */
[----:B------:R-:W-:Y:S01]  /*7780*/  FADD.FTZ R220, R220, R5 ;  /* 0x00000005dcdc7221 */ /* 0x000fe20000010000 */
[----:B------:R-:W-:Y:S01]  /*7790*/  FFMA.FTZ R15, R140, R8, R15 ;  /* 0x000000088c0f7223 */ /* 0x000fe2000001000f */
[----:B------:R-:W-:Y:S01]  /*77a0*/  FFMA.FTZ R8, R165, R9, -R4 ;  /* 0x00000009a5087223 */ /* 0x000fe20000010804 */
[C---:B------:R-:W-:Y:S01]  /*77b0*/  FMUL.FTZ R5, R147.reuse, R213 ;  /* 0x000000d593057220 */ /* 0x040fe20000410000 */
[-C--:B------:R-:W-:Y:S01]  /*77c0*/  FMUL.FTZ R6, R147, R220.reuse ;  /* 0x000000dc93067220 */ /* 0x080fe20000410000 */
[----:B------:R-:W-:Y:S01]  /*77d0*/  FMUL.FTZ R10, R164, -R9 ;  /* 0x80000009a40a7220 */ /* 0x000fe20000410000 */
[C---:B------:R-:W-:Y:S01]  /*77e0*/  FMUL.FTZ R7, R141.reuse, -R15 ;  /* 0x8000000f8d077220 */ /* 0x040fe20000410000 */
[C---:B------:R-:W-:Y:S01]  /*77f0*/  FFMA.FTZ R4, R148.reuse, R220, -R5 ;  /* 0x000000dc94047223 */ /* 0x040fe20000010805 */
[----:B------:R-:W-:Y:S01]  /*7800*/  FFMA.FTZ R6, R148, R213, R6 ;  /* 0x000000d594067223 */ /* 0x000fe20000010006 */
[----:B------:R-:W-:Y:S01]  /*7810*/  FMUL.FTZ R12, R141, -R13 ;  /* 0x8000000d8d0c7220 */ /* 0x000fe20000410000 */
[----:B------:R-:W-:Y:S01]  /*7820*/  FFMA.FTZ R10, R165, R11, R10 ;  /* 0x0000000ba50a7223 */ /* 0x000fe2000001000a */
[----:B------:R-:W-:Y:S01]  /*7830*/  FADD.FTZ R221, R221, R4 ;  /* 0x00000004dddd7221 */ /* 0x000fe20000010000 */
[----:B------:R-:W-:Y:S01]  /*7840*/  FADD.FTZ R211, RZ, R6 ;  /* 0x00000006ffd37221 */ /* 0x000fe20000010000 */
[----:B------:R-:W-:Y:S01]  /*7850*/  FADD.FTZ R8, R193, R8 ;  /* 0x00000008c1087221 */ /* 0x000fe20000010000 */
[C---:B------:R-:W-:Y:S01]  /*7860*/  FFMA.FTZ R13, R142.reuse, R13, -R7 ;  /* 0x0000000d8e0d7223 */ /* 0x040fe20000010807 */
[C---:B------:R-:W-:Y:S01]  /*7870*/  FMUL.FTZ R5, R145.reuse, R221 ;  /* 0x000000dd91057220 */ /* 0x040fe20000410000 */
[----:B------:R-:W-:Y:S01]  /*7880*/  FMUL.FTZ R4, R145, R211 ;  /* 0x000000d391047220 */ /* 0x000fe20000410000 */
[----:B------:R-:W-:Y:S01]  /*7890*/  FFMA.FTZ R12, R142, R15, R12 ;  /* 0x0000000f8e0c7223 */ /* 0x000fe2000001000c */
[----:B------:R-:W-:Y:S01]  /*78a0*/  FADD.FTZ R10, -R177, R10 ;  /* 0x0000000ab10a7221 */ /* 0x000fe20000010100 */
[C---:B------:R-:W-:Y:S01]  /*78b0*/  FFMA.FTZ R214, R146.reuse, R211, R5 ;  /* 0x000000d392d67223 */ /* 0x040fe20000010005 */
[----:B------:R-:W-:Y:S01]  /*78c0*/  FFMA.FTZ R5, R146, R221, -R4 ;  /* 0x000000dd92057223 */ /* 0x000fe20000010804 */
[----:B------:R-:W-:Y:S01]  /*78d0*/  FMUL.FTZ R7, R166, -R8 ;  /* 0x80000008a6077220 */ /* 0x000fe20000410000 */
[CC--:B------:R-:W-:Y:S01]  /*78e0*/  FMUL.FTZ R15, R143.reuse, -R13.reuse ;  /* 0x8000000d8f0f7220 */ /* 0x0c0fe20000410000 */
[----:B------:R-:W-:Y:S01]  /*78f0*/  FADD.FTZ R214, RZ, R214 ;  /* 0x000000d6ffd67221 */ /* 0x000fe20000010000 */
[----:B------:R-:W-:Y:S01]  /*7900*/  FADD.FTZ R222, R222, R5 ;  /* 0x00000005dede7221 */ /* 0x000fe20000010000 */
[----:B------:R-:W-:Y:S01]  /*7910*/  FMUL.FTZ R4, R143, -R12 ;  /* 0x8000000c8f047220 */ /* 0x000fe20000410000 */
[----:B------:R-:W-:Y:S01]  /*7920*/  FFMA.FTZ R11, R167, R10, R7 ;  /* 0x0000000aa70b7223 */ /* 0x000fe20000010007 */
[C---:B------:R-:W-:Y:S01]  /*7930*/  FMUL.FTZ R5, R143.reuse, R214 ;  /* 0x000000d68f057220 */ /* 0x040fe20000410000 */
[----:B------:R-:W-:Y:S01]  /*7940*/  FMUL.FTZ R7, R143, R222 ;  /* 0x000000de8f077220 */ /* 0x000fe20000410000 */
[C---:B------:R-:W-:Y:S01]  /*7950*/  FFMA.FTZ R15, R144.reuse, R12, R15 ;  /* 0x0000000c900f7223 */ /* 0x040fe2000001000f */
[C---:B------:R-:W-:Y:S01]  /*7960*/  FFMA.FTZ R13, R144.reuse, R13, -R4 ;  /* 0x0000000d900d7223 */ /* 0x040fe20000010804 */
[----:B------:R-:W-:Y:S01]  /*7970*/  FFMA.FTZ R4, R144, R222, -R5 ;  /* 0x000000de90047223 */ /* 0x000fe20000010805 */
[----:B------:R-:W-:Y:S01]  /*7980*/  FMUL.FTZ R6, R166, -R10 ;  /* 0x8000000aa6067220 */ /* 0x000fe20000410000 */
[----:B------:R-:W-:Y:S01]  /*7990*/  FFMA.FTZ R7, R144, R214, R7 ;  /* 0x000000d690077223 */ /* 0x000fe20000010007 */
[----:B------:R-:W-:Y:S01]  /*79a0*/  FMUL.FTZ R5, R145, -R15 ;  /* 0x8000000f91057220 */ /* 0x000fe20000410000 */
[----:B------:R-:W-:Y:S01]  /*79b0*/  FADD.FTZ R223, R223, R4 ;  /* 0x00000004dfdf7221 */ /* 0x000fe20000010000 */
[----:B------:R-:W-:Y:S01]  /*79c0*/  FFMA.FTZ R9, R167, R8, -R6 ;  /* 0x00000008a7097223 */ /* 0x000fe20000010806 */
[----:B------:R-:W-:Y:S01]  /*79d0*/  FADD.FTZ R209, RZ, R7 ;  /* 0x00000007ffd17221 */ /* 0x000fe20000010000 */
[-C--:B------:R-:W-:Y:S01]  /*79e0*/  FMUL.FTZ R6, R145, -R13.reuse ;  /* 0x8000000d91067220 */ /* 0x080fe20000410000 */
[C---:B------:R-:W-:Y:S01]  /*79f0*/  FFMA.FTZ R13, R146.reuse, R13, -R5 ;  /* 0x0000000d920d7223 */ /* 0x040fe20000010805 */
[C---:B------:R-:W-:Y:S01]  /*7a00*/  FMUL.FTZ R5, R141.reuse, R223 ;  /* 0x000000df8d057220 */ /* 0x040fe20000410000 */
[----:B------:R-:W-:Y:S01]  /*7a10*/  FMUL.FTZ R4, R141, R209 ;  /* 0x000000d18d047220 */ /* 0x000fe20000410000 */
[----:B------:R-:W-:Y:S01]  /*7a20*/  FFMA.FTZ R10, R146, R15, R6 ;  /* 0x0000000f920a7223 */ /* 0x000fe20000010006 */
[----:B------:R-:W-:Y:S01]  /*7a30*/  FADD.FTZ R6, R194, R9 ;  /* 0x00000009c2067221 */ /* 0x000fe20000010000 */
[C---:B------:R-:W-:Y:S01]  /*7a40*/  FFMA.FTZ R212, R142.reuse, R209, R5 ;  /* 0x000000d18ed47223 */ /* 0x040fe20000010005 */
[----:B------:R-:W-:Y:S01]  /*7a50*/  FFMA.FTZ R5, R142, R223, -R4 ;  /* 0x000000df8e057223 */ /* 0x000fe20000010804 */
[----:B------:R-:W-:Y:S01]  /*7a60*/  FADD.FTZ R8, -R178, R11 ;  /* 0x0000000bb2087221 */ /* 0x000fe20000010100 */
[C---:B------:R-:W-:Y:S01]  /*7a70*/  FMUL.FTZ R7, R135.reuse, -R6 ;  /* 0x8000000687077220 */ /* 0x040fe20000410000 */
[----:B------:R-:W-:Y:S01]  /*7a80*/  FADD.FTZ R212, RZ, R212 ;  /* 0x000000d4ffd47221 */ /* 0x000fe20000010000 */
[----:B------:R-:W-:Y:S01]  /*7a90*/  FADD.FTZ R224, R224, R5 ;  /* 0x00000005e0e07221 */ /* 0x000fe20000010000 */
[-C--:B------:R-:W-:Y:S01]  /*7aa0*/  FMUL.FTZ R4, R135, -R8.reuse ;  /* 0x8000000887047220 */ /* 0x080fe20000410000 */
[----:B------:R-:W-:Y:S01]  /*7ab0*/  FFMA.FTZ R12, R137, R8, R7 ;  /* 0x00000008890c7223 */ /* 0x000fe20000010007 */
[C---:B------:R-:W-:Y:S01]  /*7ac0*/  FMUL.FTZ R5, R139.reuse, R212 ;  /* 0x000000d48b057220 */ /* 0x040fe20000410000 */
[----:B------:R-:W-:Y:S01]  /*7ad0*/  FMUL.FTZ R7, R139, R224 ;  /* 0x000000e08b077220 */ /* 0x000fe20000410000 */
[----:B------:R-:W-:Y:S01]  /*7ae0*/  FFMA.FTZ R6, R137, R6, -R4 ;  /* 0x0000000689067223 */ /* 0x000fe20000010804 */
[----:B------:R-:W-:Y:S01]  /*7af0*/  FMUL.FTZ R9, R147, -R10 ;  /* 0x8000000a93097220 */ /* 0x000fe20000410000 */
[C---:B------:R-:W-:Y:S01]  /*7b00*/  FFMA.FTZ R4, R140.reuse, R224, -R5 ;  /* 0x000000e08c047223 */ /* 0x040fe20000010805 */
[----:B------:R-:W-:Y:S01]  /*7b10*/  FFMA.FTZ R7, R140, R212, R7 ;  /* 0x000000d48c077223 */ /* 0x000fe20000010007 */
[----:B------:R-:W-:Y:S01]  /*7b20*/  FADD.FTZ R12, -R179, R12 ;  /* 0x0000000cb30c7221 */ /* 0x000fe20000010100 */
[-C--:B------:R-:W-:Y:S01]  /*7b30*/  FMUL.FTZ R11, R147, -R13.reuse ;  /* 0x8000000d930b7220 */ /* 0x080fe20000410000 */
[----:B------:R-:W-:Y:S01]  /*7b40*/  FADD.FTZ R225, R225, R4 ;  /* 0x00000004e1e17221 */ /* 0x000fe20000010000 */
[----:B------:R-:W-:Y:S01]  /*7b50*/  FADD.FTZ R210, RZ, R7 ;  /* 0x00000007ffd27221 */ /* 0x000fe20000010000 */
[C---:B------:R-:W-:Y:S01]  /*7b60*/  FFMA.FTZ R8, R148.reuse, R13, -R9 ;  /* 0x0000000d94087223 */ /* 0x040fe20000010809 */
[----:B------:R-:W-:Y:S01]  /*7b70*/  FADD.FTZ R7, R195, R6 ;  /* 0x00000006c3077221 */ /* 0x000fe20000010000 */
[----:B------:R-:W-:Y:S01]  /*7b80*/  FMUL.FTZ R9, R139, -R12 ;  /* 0x8000000c8b097220 */ /* 0x000fe20000410000 */
[C---:B------:R-:W-:Y:S01]  /*7b90*/  FMUL.FTZ R6, R135.reuse, R225 ;  /* 0x000000e187067220 */ /* 0x040fe20000410000 */
[----:B------:R-:W-:Y:S01]  /*7ba0*/  FMUL.FTZ R4, R135, R210 ;  /* 0x000000d287047220 */ /* 0x000fe20000410000 */
[----:B------:R-:W-:Y:S01]  /*7bb0*/  FFMA.FTZ R10, R148, R10, R11 ;  /* 0x0000000a940a7223 */ /* 0x000fe2000001000b */
[-C--:B------:R-:W-:Y:S01]  /*7bc0*/  FMUL.FTZ R11, R139, -R7.reuse ;  /* 0x800000078b0b7220 */ /* 0x080fe20000410000 */
[C---:B------:R-:W-:Y:S01]  /*7bd0*/  FFMA.FTZ R9, R140.reuse, R7, -R9 ;  /* 0x000000078c097223 */ /* 0x040fe20000010809 */
[C---:B------:R-:W-:Y:S01]  /*7be0*/  FFMA.FTZ R6, R137.reuse, R210, R6 ;  /* 0x000000d289067223 */ /* 0x040fe20000010006 */
[----:B------:R-:W-:Y:S01]  /*7bf0*/  FFMA.FTZ R5, R137, R225, -R4 ;  /* 0x000000e189057223 */ /* 0x000fe20000010804 */
[----:B------:R-:W-:Y:S01]  /*7c00*/  FFMA.FTZ R11, R140, R12, R11 ;  /* 0x0000000c8c0b7223 */ /* 0x000fe2000001000b */
[----:B------:R-:W-:Y:S01]  /*7c10*/  FADD.FTZ R9, R196, R9 ;  /* 0x00000009c4097221 */ /* 0x000fe20000010000 */
[----:B------:R-:W-:Y:S01]  /*7c20*/  FADD.FTZ R208, RZ, R6 ;  /* 0x00000006ffd07221 */ /* 0x000fe20000010000 */
[----:B------:R-:W-:Y:S01]  /*7c30*/  FADD.FTZ R226, R226, R5 ;  /* 0x00000005e2e27221 */ /* 0x000fe20000010000 */
[----:B------:R-:W-:Y:S01]  /*7c40*/  FADD.FTZ R11, -R180, R11 ;  /* 0x0000000bb40b7221 */ /* 0x000fe20000010100 */
[C---:B------:R-:W-:Y:S01]  /*7c50*/  FMUL.FTZ R7, R141.reuse, -R9 ;  /* 0x800000098d077220 */ /* 0x040fe20000410000 */
[C---:B------:R-:W-:Y:S01]  /*7c60*/  FMUL.FTZ R4, R166.reuse, R208 ;  /* 0x000000d0a6047220 */ /* 0x040fe20000410000 */
[-C--:B------:R-:W-:Y:S01]  /*7c70*/  FMUL.FTZ R5, R166, R226.reuse ;  /* 0x000000e2a6057220 */ /* 0x080fe20000410000 */
[-C--:B------:R-:W-:Y:S01]  /*7c80*/  FMUL.FTZ R6, R141, -R11.reuse ;  /* 0x8000000b8d067220 */ /* 0x080fe20000410000 */
[C---:B------:R-:W-:Y:S01]  /*7c90*/  FFMA.FTZ R12, R142.reuse, R11, R7 ;  /* 0x0000000b8e0c7223 */ /* 0x040fe20000010007 */
[C---:B------:R-:W-:Y:S01]  /*7ca0*/  FFMA.FTZ R4, R167.reuse, R226, -R4 ;  /* 0x000000e2a7047223 */ /* 0x040fe20000010804 */
[----:B------:R-:W-:Y:S01]  /*7cb0*/  FFMA.FTZ R5, R167, R208, R5 ;  /* 0x000000d0a7057223 */ /* 0x000fe20000010005 */
[----:B------:R-:W-:Y:S01]  /*7cc0*/  FFMA.FTZ R6, R142, R9, -R6 ;  /* 0x000000098e067223 */ /* 0x000fe20000010806 */
[----:B------:R-:W-:Y:S01]  /*7cd0*/  FADD.FTZ R12, -R181, R12 ;  /* 0x0000000cb50c7221 */ /* 0x000fe20000010100 */
[----:B------:R-:W-:Y:S01]  /*7ce0*/  FADD.FTZ R227, R227, R4 ;  /* 0x00000004e3e37221 */ /* 0x000fe20000010000 */
[----:B------:R-:W-:Y:S01]  /*7cf0*/  FADD.FTZ R23, RZ, R5 ;  /* 0x00000005ff177221 */ /* 0x000fe20000010000 */
[----:B------:R-:W-:Y:S01]  /*7d00*/  FADD.FTZ R7, R197, R6 ;  /* 0x00000006c5077221 */ /* 0x000fe20000010000 */
[CC--:B------:R-:W-:Y:S01]  /*7d10*/  FMUL.FTZ R9, R143.reuse, -R12.reuse ;  /* 0x8000000c8f097220 */ /* 0x0c0fe20000410000 */
[C---:B------:R-:W-:Y:S01]  /*7d20*/  FMUL.FTZ R6, R164.reuse, R227 ;  /* 0x000000e3a4067220 */ /* 0x040fe20000410000 */
[----:B------:R-:W-:Y:S01]  /*7d30*/  FMUL.FTZ R4, R164, R23 ;  /* 0x00000017a4047220 */ /* 0x000fe20000410000 */
        /* <DEDUP_REMOVED lines=21> */
[C---:B------:R-:W-:Y:S01]  /*7e90*/  FMUL.FTZ R5, R147.reuse, -R12 ;  /* 0x8000000c93057220 */ /* 0x040fe20000410000 */
[----:B------:R-:W-:Y:S01]  /*7ea0*/  @!P0 LEA R13, R24, R89, 0x4 ;  /* 0x00000059180d8211 */ /* 0x000fe200078e20ff */
[----:B------:R-:W-:Y:S01]  /*7eb0*/  FMUL.FTZ R4, R160, R215 ;  /* 0x000000d7a0047220 */ /* 0x000fe20000410000 */
[-C--:B------:R-:W-:Y:S01]  /*7ec0*/  FMUL.FTZ R7, R147, -R6.reuse ;  /* 0x8000000693077220 */ /* 0x080fe20000410000 */
[----:B------:R-:W-:Y:S01]  /*7ed0*/  FFMA.FTZ R11, R148, R6, -R5 ;  /* 0x00000006940b7223 */ /* 0x000fe20000010805 */
[-C--:B------:R-:W-:Y:S01]  /*7ee0*/  FMUL.FTZ R6, R160, R229.reuse ;  /* 0x000000e5a0067220 */ /* 0x080fe20000410000 */
[C---:B------:R-:W-:Y:S01]  /*7ef0*/  FFMA.FTZ R4, R161.reuse, R229, -R4 ;  /* 0x000000e5a1047223 */ /* 0x040fe20000010804 */
[----:B------:R-:W-:Y:S01]  /*7f00*/  FFMA.FTZ R9, R148, R12, R7 ;  /* 0x0000000c94097223 */ /* 0x000fe20000010007 */
[----:B------:R-:W-:Y:S01]  /*7f10*/  FADD.FTZ R14, R202, R11 ;  /* 0x0000000bca0e7221 */ /* 0x000fe20000010000 */
[----:B------:R-:W-:Y:S01]  /*7f20*/  FFMA.FTZ R218, R161, R215, R6 ;  /* 0x000000d7a1da7223 */ /* 0x000fe20000010006 */
[----:B------:R-:W-:Y:S01]  /*7f30*/  FADD.FTZ R230, R217, R4 ;  /* 0x00000004d9e67221 */ /* 0x000fe20000010000 */
[----:B------:R-:W-:Y:S01]  /*7f40*/  FADD.FTZ R232, -R184, R9 ;  /* 0x00000009b8e87221 */ /* 0x000fe20000010100 */
[----:B------:R-:W-:Y:S01]  /*7f50*/  HFMA2.MMA R5, -RZ, RZ, 0, 0 ;  /* 0x00000000ff057435 */ /* 0x000fe200000001ff */
[----:B------:R-:W-:Y:S01]  /*7f60*/  FADD.FTZ R218, RZ, R218 ;  /* 0x000000daffda7221 */ /* 0x000fe20000010000 */
[C---:B------:R-:W-:Y:S01]  /*7f70*/  FMUL.FTZ R12, R158.reuse, R230 ;  /* 0x000000e69e0c7220 */ /* 0x040fe20000410000 */
[----:B------:R-:W-:Y:S01]  /*7f80*/  FMUL.FTZ R234, R149, -R232 ;  /* 0x800000e895ea7220 */ /* 0x000fe20000410000 */
[----:B------:R-:W-:Y:S01]  /*7f90*/  MOV R4, 0x3f800000 ;  /* 0x3f80000000047802 */ /* 0x000fe20000000f00 */
[-C--:B------:R-:W-:Y:S01]  /*7fa0*/  FMUL.FTZ R9, R158, R218.reuse ;  /* 0x000000da9e097220 */ /* 0x080fe20000410000 */
[----:B------:R-:W-:Y:S01]  /*7fb0*/  FFMA.FTZ R217, R159, R218, R12 ;  /* 0x000000da9fd97223 */ /* 0x000fe2000001000c */
[----:B------:R-:W-:Y:S01]  /*7fc0*/  FFMA.FTZ R234, R151, R14, -R234 ;  /* 0x0000000e97ea7223 */ /* 0x000fe200000108ea */
[----:B------:R-:W-:Y:S01]  /*7fd0*/  CS2R R6, SRZ ;  /* 0x0000000000067805 */ /* 0x000fe2000001ff00 */
[----:B------:R-:W-:Y:S01]  /*7fe0*/  FFMA.FTZ R12, R159, R230, -R9 ;  /* 0x000000e69f0c7223 */ /* 0x000fe20000010809 */
[----:B------:R-:W-:Y:S01]  /*7ff0*/  FADD.FTZ R217, RZ, R217 ;  /* 0x000000d9ffd97221 */ /* 0x000fe20000010000 */
[C---:B------:R-:W-:Y:S01]  /*8000*/  FMUL.FTZ R9, R149.reuse, -R14 ;  /* 0x8000000e95097220 */ /* 0x040fe20000410000 */
[----:B------:R-:W-:Y:S01]  /*8010*/  FMUL.FTZ R11, R149, -R10 ;  /* 0x8000000a950b7220 */ /* 0x000fe20000410000 */
[----:B------:R-:W-:Y:S01]  /*8020*/  FADD.FTZ R205, R205, R12 ;  /* 0x0000000ccdcd7221 */ /* 0x000fe20000010000 */
[C---:B------:R-:W-:Y:S01]  /*8030*/  FMUL.FTZ R12, R156.reuse, R217 ;  /* 0x000000d99c0c7220 */ /* 0x040fe20000410000 */
[----:B------:R-:W-:Y:S01]  /*8040*/  FFMA.FTZ R236, R151, R232, R9 ;  /* 0x000000e897ec7223 */ /* 0x000fe20000010009 */
[----:B------:R0:W1:Y:S01]  /*8050*/  @!P0 LDS.128 R4, [R13+0x22b0] ;  /* 0x0022b0000d048984 */ /* 0x0000620000000c00 */
[-C--:B------:R-:W-:Y:S01]  /*8060*/  FMUL.FTZ R14, R156, R205.reuse ;  /* 0x000000cd9c0e7220 */ /* 0x080fe20000410000 */
[----:B------:R-:W-:Y:S01]  /*8070*/  FFMA.FTZ R9, R157, R205, -R12 ;  /* 0x000000cd9d097223 */ /* 0x000fe2000001080c */
[-C--:B------:R-:W-:Y:S01]  /*8080*/  FMUL.FTZ R12, R149, -R8.reuse ;  /* 0x80000008950c7220 */ /* 0x080fe20000410000 */
[----:B------:R-:W-:Y:S01]  /*8090*/  FFMA.FTZ R8, R151, R8, -R11 ;  /* 0x0000000897087223 */ /* 0x000fe2000001080b */
[----:B------:R-:W-:Y:S01]  /*80a0*/  FFMA.FTZ R14, R157, R217, R14 ;  /* 0x000000d99d0e7223 */ /* 0x000fe2000001000e */
[----:B------:R-:W-:Y:S01]  /*80b0*/  FADD.FTZ R232, R206, R9 ;  /* 0x00000009cee87221 */ /* 0x000fe20000010000 */
[----:B------:R-:W-:Y:S01]  /*80c0*/  FFMA.FTZ R9, R151, R10, R12 ;  /* 0x0000000a97097223 */ /* 0x000fe2000001000c */
[----:B------:R-:W-:Y:S01]  /*80d0*/  FADD.FTZ R11, -R185, R236 ;  /* 0x000000ecb90b7221 */ /* 0x000fe20000010100 */
[----:B------:R-:W-:Y:S01]  /*80e0*/  FADD.FTZ R206, RZ, R14 ;  /* 0x0000000effce7221 */ /* 0x000fe20000010000 */
[----:B------:R-:W-:Y:S01]  /*80f0*/  FMUL.FTZ R12, R154, R232 ;  /* 0x000000e89a0c7220 */ /* 0x000fe20000410000 */
[----:B------:R-:W-:-:S02]  /*8100*/  FADD.FTZ R10, R203, R234 ;  /* 0x000000eacb0a7221 */ /* 0x000fc40000010000 */
[-C--:B0-----:R-:W-:Y:S01]  /*8110*/  FMUL.FTZ R13, R154, R206.reuse ;  /* 0x000000ce9a0d7220 */ /* 0x081fe20000410000 */
        /* <DEDUP_REMOVED lines=11> */
[----:B0-----:R-:W-:Y:S05]  /*81d0*/  @P3 BRA `(.L_x_6399) ;  /* 0x0000000800ac3947 */ /* 0x001fea0003800000 */
[----:B------:R-:W-:Y:S01]  /*81e0*/  LEA R207, R128, R89, 0x5 ;  /* 0x0000005980cf7211 */ /* 0x000fe200078e28ff */
[----:B------:R-:W-:Y:S01]  /*81f0*/  UMOV UR7, 0xffffffff ;  /* 0xffffffff00077882 */ /* 0x000fe20000000000 */
[----:B------:R-:W-:-:S03]  /*8200*/  ISETP.NE.AND P0, PT, R199, 0x1f, PT ;  /* 0x0000001fc700780c */ /* 0x000fc60003f05270 */
[----:B------:R-:W-:Y:S04]  /*8210*/  LDS.128 R12, [R207+0xcb0] ;  /* 0x000cb000cf0c7984 */ /* 0x000fe80000000c00 */
[----:B------:R-:W0:Y:S02]  /*8220*/  LDS.128 R8, [R207+0xcc0] ;  /* 0x000cc000cf087984 */ /* 0x000e240000000c00 */
        /* <DEDUP_REMOVED lines=11> */
[----:B------:R0:W2:Y:S04]  /*82e0*/  SHFL.DOWN PT, R13, R248, 0x1, 0x1f ;  /* 0x08201f00f80d7f89 */ /* 0x0000a800000e0000 */
[----:B------:R0:W3:Y:S04]  /*82f0*/  SHFL.DOWN PT, R12, R249, 0x1, 0x1f ;  /* 0x08201f00f90c7f89 */ /* 0x0000e800000e0000 */
[----:B------:R0:W4:Y:S04]  /*8300*/  SHFL.DOWN PT, R14, R245, 0x1, 0x1f ;  /* 0x08201f00f50e7f89 */ /* 0x00012800000e0000 */
[----:B------:R0:W0:Y:S02]  /*8310*/  SHFL.DOWN PT, R247, R244, 0x1, 0x1f ;  /* 0x08201f00f4f77f89 */ /* 0x00002400000e0000 */
.L_x_6480:
[----:B------:R-:W-:Y:S04]  /*8320*/  BSSY B0, `(.L_x_6401) ;  /* 0x000000d000007945 */ /* 0x000fe80003800000 */
[----:B------:R-:W-:Y:S05]  /*8330*/  @!P0 BRA `(.L_x_6402) ;  /* 0x00000000002c8947 */ /* 0x000fea0003800000 */
[C---:B0-----:R-:W-:Y:S01]  /*8340*/  FMUL.FTZ R15, R249.reuse, R247 ;  /* 0x000000f7f90f7220 */ /* 0x041fe20000410000 */
[----:B----4-:R-:W-:-:S03]  /*8350*/  FMUL.FTZ R238, R249, R14 ;  /* 0x0000000ef9ee7220 */ /* 0x010fc60000410000 */
[C---:B------:R-:W-:Y:S01]  /*8360*/  FFMA.FTZ R236, R248.reuse, R14, -R15 ;  /* 0x0000000ef8ec7223 */ /* 0x040fe2000001080f */
[----:B---3--:R-:W-:Y:S01]  /*8370*/  FMUL.FTZ R14, R249, R12 ;  /* 0x0000000cf90e7220 */ /* 0x008fe20000410000 */
[----:B--2---:R-:W-:Y:S01]  /*8380*/  FMUL.FTZ R249, R13, R249 ;  /* 0x000000f90df97220 */ /* 0x004fe20000410000 */
[C---:B------:R-:W-:Y:S01]  /*8390*/  FFMA.FTZ R247, R248.reuse, R247, R238 ;  /* 0x000000f7f8f77223 */ /* 0x040fe200000100ee */
[----:B------:R-:W-:Y:S01]  /*83a0*/  FADD.FTZ R245, R245, R236 ;  /* 0x000000ecf5f57221 */ /* 0x000fe20000010000 */
[----:B------:R-:W-:Y:S01]  /*83b0*/  FFMA.FTZ R14, R13, R248, -R14 ;  /* 0x000000f80d0e7223 */ /* 0x000fe2000001080e */
[----:B------:R-:W-:Y:S01]  /*83c0*/  FFMA.FTZ R249, R248, R12, R249 ;  /* 0x0000000cf8f97223 */ /* 0x000fe200000100f9 */
[----:B------:R-:W-:-:S03]  /*83d0*/  FADD.FTZ R244, R244, R247 ;  /* 0x000000f7f4f47221 */ /* 0x000fc60000010000 */
[----:B------:R-:W-:-:S07]  /*83e0*/  MOV R248, R14 ;  /* 0x0000000e00f87202 */ /* 0x000fce0000000f00 */
.L_x_6402:
[----:B------:R-:W-:Y:S05]  /*83f0*/  BSYNC B0 ;  /* 0x0000000000007941 */ /* 0x000fea0003800000 */
.L_x_6401:
[----:B------:R-:W-:Y:S01]  /*8400*/  UMOV UR7, 0xffffffff ;  /* 0xffffffff00077882 */ /* 0x000fe20000000000 */
[----:B------:R-:W-:Y:S02]  /*8410*/  ISETP.GT.U32.AND P0, PT, R199, 0x1d, PT ;  /* 0x0000001dc700780c */ /* 0x000fe40003f04070 */
[----:B------:R-:W-:Y:S11]  /*8420*/  BRA.DIV UR7, `(.L_x_6403) ;  /* 0x0000005a07407947 */ /* 0x000ff6000b800000 */
[----:B---3--:R3:W1:Y:S04]  /*8430*/  SHFL.DOWN PT, R12, R248, 0x2, 0x1f ;  /* 0x08401f00f80c7f89 */ /* 0x00866800000e0000 */
[----:B--2---:R3:W2:Y:S04]  /*8440*/  SHFL.DOWN PT, R13, R249, 0x2, 0x1f ;  /* 0x08401f00f90d7f89 */ /* 0x0046a800000e0000 */
[----:B----4-:R3:W4:Y:S04]  /*8450*/  SHFL.DOWN PT, R14, R245, 0x2, 0x1f ;  /* 0x08401f00f50e7f89 */ /* 0x01072800000e0000 */
[----:B0-----:R3:W0:Y:S02]  /*8460*/  SHFL.DOWN PT, R247, R244, 0x2, 0x1f ;  /* 0x08401f00f4f77f89 */ /* 0x00162400000e0000 */
.L_x_6486:
[----:B------:R-:W-:Y:S04]  /*8470*/  BSSY B0, `(.L_x_6404) ;  /* 0x000000d000007945 */ /* 0x000fe80003800000 */
[----:B------:R-:W-:Y:S05]  /*8480*/  @P0 BRA `(.L_x_6405) ;  /* 0x00000000002c0947 */ /* 0x000fea0003800000 */
[C---:B0-----:R-:W-:Y:S01]  /*8490*/  FMUL.FTZ R15, R249.reuse, R247 ;  /* 0x000000f7f90f7220 */ /* 0x041fe20000410000 */
[----:B----4-:R-:W-:-:S03]  /*84a0*/  FMUL.FTZ R238, R249, R14 ;  /* 0x0000000ef9ee7220 */ /* 0x010fc60000410000 */
[C---:B------:R-:W-:Y:S01]  /*84b0*/  FFMA.FTZ R236, R248.reuse, R14, -R15 ;  /* 0x0000000ef8ec7223 */ /* 0x040fe2000001080f */
[C---:B--2---:R-:W-:Y:S01]  /*84c0*/  FMUL.FTZ R15, R249.reuse, R13 ;  /* 0x0000000df90f7220 */ /* 0x044fe20000410000 */
[-C--:B-1----:R-:W-:Y:S01]  /*84d0*/  FMUL.FTZ R14, R249, R12.reuse ;  /* 0x0000000cf90e7220 */ /* 0x082fe20000410000 */
[C---:B------:R-:W-:Y:S01]  /*84e0*/  FFMA.FTZ R247, R248.reuse, R247, R238 ;  /* 0x000000f7f8f77223 */ /* 0x040fe200000100ee */
[----:B---3--:R-:W-:Y:S01]  /*84f0*/  FADD.FTZ R245, R245, R236 ;  /* 0x000000ecf5f57221 */ /* 0x008fe20000010000 */
[C---:B------:R-:W-:Y:S01]  /*8500*/  FFMA.FTZ R15, R248.reuse, R12, -R15 ;  /* 0x0000000cf80f7223 */ /* 0x040fe2000001080f */
[----:B------:R-:W-:Y:S01]  /*8510*/  FFMA.FTZ R249, R248, R13, R14 ;  /* 0x0000000df8f97223 */ /* 0x000fe2000001000e */
[----:B------:R-:W-:-:S03]  /*8520*/  FADD.FTZ R244, R244, R247 ;  /* 0x000000f7f4f47221 */ /* 0x000fc60000010000 */
[----:B------:R-:W-:-:S07]  /*8530*/  MOV R248, R15 ;  /* 0x0000000f00f87202 */ /* 0x000fce0000000f00 */
.L_x_6405:
[----:B------:R-:W-:Y:S05]  /*8540*/  BSYNC B0 ;  /* 0x0000000000007941 */ /* 0x000fea0003800000 */
.L_x_6404:
[----:B------:R-:W-:Y:S01]  /*8550*/  UMOV UR7, 0xffffffff ;  /* 0xffffffff00077882 */ /* 0x000fe20000000000 */
[----:B------:R-:W-:Y:S02]  /*8560*/  ISETP.GT.U32.AND P0, PT, R199, 0x1b, PT ;  /* 0x0000001bc700780c */ /* 0x000fe40003f04070 */
[----:B------:R-:W-:Y:S11]  /*8570*/  BRA.DIV UR7, `(.L_x_6406) ;  /* 0x0000005a075c7947 */ /* 0x000ff6000b800000 */
[----:B-1----:R1:W1:Y:S04]  /*8580*/  SHFL.DOWN PT, R12, R248, 0x4, 0x1f ;  /* 0x08801f00f80c7f89 */ /* 0x00226800000e0000 */
[----:B--2---:R2:W1:Y:S04]  /*8590*/  SHFL.DOWN PT, R13, R249, 0x4, 0x1f ;  /* 0x08801f00f90d7f89 */ /* 0x00446800000e0000 */
[----:B----4-:R2:W4:Y:S04]  /*85a0*/  SHFL.DOWN PT, R14, R245, 0x4, 0x1f ;  /* 0x08801f00f50e7f89 */ /* 0x01052800000e0000 */
[----:B0-----:R2:W0:Y:S02]  /*85b0*/  SHFL.DOWN PT, R247, R244, 0x4, 0x1f ;  /* 0x08801f00f4f77f89 */ /* 0x00142400000e0000 */
.L_x_6492:
[----:B------:R-:W-:Y:S04]  /*85c0*/  BSSY B0, `(.L_x_6407) ;  /* 0x000000d000007945 */ /* 0x000fe80003800000 */
[----:B------:R-:W-:Y:S05]  /*85d0*/  @P0 BRA `(.L_x_6408) ;  /* 0x00000000002c0947 */ /* 0x000fea0003800000 */
[C---:B0-----:R-:W-:Y:S01]  /*85e0*/  FMUL.FTZ R15, R249.reuse, R247 ;  /* 0x000000f7f90f7220 */ /* 0x041fe20000410000 */
[----:B----4-:R-:W-:-:S03]  /*85f0*/  FMUL.FTZ R238, R249, R14 ;  /* 0x0000000ef9ee7220 */ /* 0x010fc60000410000 */
[C---:B------:R-:W-:Y:S01]  /*8600*/  FFMA.FTZ R236, R248.reuse, R14, -R15 ;  /* 0x0000000ef8ec7223 */ /* 0x040fe2000001080f */
[C---:B-1----:R-:W-:Y:S01]  /*8610*/  FMUL.FTZ R15, R249.reuse, R13 ;  /* 0x0000000df90f7220 */ /* 0x042fe20000410000 */
[-C--:B------:R-:W-:Y:S01]  /*8620*/  FMUL.FTZ R14, R249, R12.reuse ;  /* 0x0000000cf90e7220 */ /* 0x080fe20000410000 */
[C---:B------:R-:W-:Y:S01]  /*8630*/  FFMA.FTZ R247, R248.reuse, R247, R238 ;  /* 0x000000f7f8f77223 */ /* 0x040fe200000100ee */
[----:B--23--:R-:W-:Y:S01]  /*8640*/  FADD.FTZ R245, R245, R236 ;  /* 0x000000ecf5f57221 */ /* 0x00cfe20000010000 */
[C---:B------:R-:W-:Y:S01]  /*8650*/  FFMA.FTZ R15, R248.reuse, R12, -R15 ;  /* 0x0000000cf80f7223 */ /* 0x040fe2000001080f */
[----:B------:R-:W-:Y:S01]  /*8660*/  FFMA.FTZ R249, R248, R13, R14 ;  /* 0x0000000df8f97223 */ /* 0x000fe2000001000e */
[----:B------:R-:W-:-:S03]  /*8670*/  FADD.FTZ R244, R244, R247 ;  /* 0x000000f7f4f47221 */ /* 0x000fc60000010000 */
[----:B------:R-:W-:-:S07]  /*8680*/  MOV R248, R15 ;  /* 0x0000000f00f87202 */ /* 0x000fce0000000f00 */
.L_x_6408:
[----:B------:R-:W-:Y:S05]  /*8690*/  BSYNC B0 ;  /* 0x0000000000007941 */ /* 0x000fea0003800000 */
.L_x_6407:
[----:B------:R-:W-:Y:S01]  /*86a0*/  UMOV UR7, 0xffffffff ;  /* 0xffffffff00077882 */ /* 0x000fe20000000000 */
[----:B------:R-:W-:Y:S02]  /*86b0*/  ISETP.GT.U32.AND P0, PT, R199, 0x17, PT ;  /* 0x00000017c700780c */ /* 0x000fe40003f04070 */
[----:B------:R-:W-:Y:S11]  /*86c0*/  BRA.DIV UR7, `(.L_x_6409) ;  /* 0x0000005a07787947 */ /* 0x000ff6000b800000 */
[----:B-1----:R1:W1:Y:S04]  /*86d0*/  SHFL.DOWN PT, R12, R248, 0x8, 0x1f ;  /* 0x09001f00f80c7f89 */ /* 0x00226800000e0000 */
[----:B------:R0:W1:Y:S04]  /*86e0*/  SHFL.DOWN PT, R13, R249, 0x8, 0x1f ;  /* 0x09001f00f90d7f89 */ /* 0x00006800000e0000 */
[----:B----4-:R4:W1:Y:S04]  /*86f0*/  SHFL.DOWN PT, R14, R245, 0x8, 0x1f ;  /* 0x09001f00f50e7f89 */ /* 0x01086800000e0000 */
[----:B0-----:R4:W0:Y:S02]  /*8700*/  SHFL.DOWN PT, R247, R244, 0x8, 0x1f ;  /* 0x09001f00f4f77f89 */ /* 0x00182400000e0000 */
.L_x_6498:
[----:B------:R-:W-:Y:S04]  /*8710*/  BSSY B0, `(.L_x_6410) ;  /* 0x000000d000007945 */ /* 0x000fe80003800000 */
[----:B------:R-:W-:Y:S05]  /*8720*/  @P0 BRA `(.L_x_6411) ;  /* 0x00000000002c0947 */ /* 0x000fea0003800000 */
[C---:B0-----:R-:W-:Y:S01]  /*8730*/  FMUL.FTZ R15, R249.reuse, R247 ;  /* 0x000000f7f90f7220 */ /* 0x041fe20000410000 */
[----:B-1----:R-:W-:-:S03]  /*8740*/  FMUL.FTZ R238, R249, R14 ;  /* 0x0000000ef9ee7220 */ /* 0x002fc60000410000 */
[C---:B------:R-:W-:Y:S01]  /*8750*/  FFMA.FTZ R236, R248.reuse, R14, -R15 ;  /* 0x0000000ef8ec7223 */ /* 0x040fe2000001080f */
[C---:B------:R-:W-:Y:S01]  /*8760*/  FMUL.FTZ R15, R249.reuse, R13 ;  /* 0x0000000df90f7220 */ /* 0x040fe20000410000 */
[-C--:B------:R-:W-:Y:S01]  /*8770*/  FMUL.FTZ R14, R249, R12.reuse ;  /* 0x0000000cf90e7220 */ /* 0x080fe20000410000 */
[C---:B------:R-:W-:Y:S01]  /*8780*/  FFMA.FTZ R247, R248.reuse, R247, R238 ;  /* 0x000000f7f8f77223 */ /* 0x040fe200000100ee */
[----:B--234-:R-:W-:Y:S01]  /*8790*/  FADD.FTZ R245, R245, R236 ;  /* 0x000000ecf5f57221 */ /* 0x01cfe20000010000 */
[C---:B------:R-:W-:Y:S01]  /*87a0*/  FFMA.FTZ R15, R248.reuse, R12, -R15 ;  /* 0x0000000cf80f7223 */ /* 0x040fe2000001080f */
[----:B------:R-:W-:Y:S01]  /*87b0*/  FFMA.FTZ R249, R248, R13, R14 ;  /* 0x0000000df8f97223 */ /* 0x000fe2000001000e */
[----:B------:R-:W-:-:S03]  /*87c0*/  FADD.FTZ R244, R244, R247 ;  /* 0x000000f7f4f47221 */ /* 0x000fc60000010000 */
[----:B------:R-:W-:-:S07]  /*87d0*/  MOV R248, R15 ;  /* 0x0000000f00f87202 */ /* 0x000fce0000000f00 */
.L_x_6411:
[----:B------:R-:W-:Y:S05]  /*87e0*/  BSYNC B0 ;  /* 0x0000000000007941 */ /* 0x000fea0003800000 */
.L_x_6410:
[----:B------:R-:W-:Y:S01]  /*87f0*/  UMOV UR7, 0xffffffff ;  /* 0xffffffff00077882 */ /* 0x000fe20000000000 */
[----:B------:R-:W-:Y:S02]  /*8800*/  ISETP.GT.U32.AND P0, PT, R199, 0xf, PT ;  /* 0x0000000fc700780c */ /* 0x000fe40003f04070 */
[----:B------:R-:W-:Y:S11]  /*8810*/  BRA.DIV UR7, `(.L_x_6412) ;  /* 0x0000005a07947947 */ /* 0x000ff6000b800000 */
[----:B-1----:R1:W1:Y:S04]  /*8820*/  SHFL.DOWN PT, R12, R248, 0x10, 0x1f ;  /* 0x0a001f00f80c7f89 */ /* 0x00226800000e0000 */
[----:B------:R0:W1:Y:S04]  /*8830*/  SHFL.DOWN PT, R13, R249, 0x10, 0x1f ;  /* 0x0a001f00f90d7f89 */ /* 0x00006800000e0000 */
[----:B------:R1:W1:Y:S04]  /*8840*/  SHFL.DOWN PT, R14, R245, 0x10, 0x1f ;  /* 0x0a001f00f50e7f89 */ /* 0x00026800000e0000 */
[----:B0-----:R0:W0:Y:S02]  /*8850*/  SHFL.DOWN PT, R247, R244, 0x10, 0x1f ;  /* 0x0a001f00f4f77f89 */ /* 0x00102400000e0000 */
.L_x_6504:
        /* <DEDUP_REMOVED lines=13> */
.L_x_6414:
[----:B------:R-:W-:Y:S05]  /*8930*/  BSYNC B0 ;  /* 0x0000000000007941 */ /* 0x000fea0003800000 */
.L_x_6413:
[----:B------:R-:W-:-:S03]  /*8940*/  UMOV UR7, 0xffffffff ;  /* 0xffffffff00077882 */ /* 0x000fc60000000000 */
[----:B------:R-:W-:Y:S05]  /*8950*/  BRA.DIV UR7, `(.L_x_6415) ;  /* 0x0000005a07b47947 */ /* 0x000fea000b800000 */
[----:B------:R-:W5:Y:S04]  /*8960*/  SHFL.IDX PT, R246, R249, RZ, 0x1f ;  /* 0x00001ffff9f67589 */ /* 0x000f6800000e0000 */
[----:B------:R-:W1:Y:S04]  /*8970*/  SHFL.IDX PT, R236, R248, RZ, 0x1f ;  /* 0x00001ffff8ec7589 */ /* 0x000e6800000e0000 */
[----:B------:R0:W2:Y:S04]  /*8980*/  SHFL.DOWN PT, R241, R248, 0x1, 0x1f ;  /* 0x08201f00f8f17f89 */ /* 0x0000a800000e0000 */
[----:B------:R0:W2:Y:S04]  /*8990*/  SHFL.DOWN PT, R242, R249, 0x1, 0x1f ;  /* 0x08201f00f9f27f89 */ /* 0x0000a800000e0000 */
[----:B------:R0:W2:Y:S04]  /*89a0*/  SHFL.IDX PT, R240, R245, RZ, 0x1f ;  /* 0x00001ffff5f07589 */ /* 0x0000a800000e0000 */
[----:B------:R0:W2:Y:S04]  /*89b0*/  SHFL.DOWN PT, R243, R245, 0x1, 0x1f ;  /* 0x08201f00f5f37f89 */ /* 0x0000a800000e0000 */
[----:B------:R2:W2:Y:S01]  /*89c0*/  SHFL.IDX PT, R239, R244, RZ, 0x1f ;  /* 0x00001ffff4ef7589 */ /* 0x0004a200000e0000 */
[-C--:B-----5:R-:W-:Y:S01]  /*89d0*/  FMUL.FTZ R237, R7, R246.reuse ;  /* 0x000000f607ed7220 */ /* 0x0a0fe20000410000 */
[CC--:B------:R-:W-:Y:S01]  /*89e0*/  FMUL.FTZ R238, R6.reuse, R246.reuse ;  /* 0x000000f606ee7220 */ /* 0x0c0fe20000410000 */
[----:B------:R-:W-:Y:S01]  /*89f0*/  FMUL.FTZ R231, R5, R246 ;  /* 0x000000f605e77220 */ /* 0x000fe20000410000 */
[----:B0-----:R0:W0:Y:S01]  /*8a00*/  SHFL.DOWN PT, R247, R244, 0x1, 0x1f ;  /* 0x08201f00f4f77f89 */ /* 0x00102200000e0000 */
[-C--:B-1----:R-:W-:Y:S01]  /*8a10*/  FFMA.FTZ R237, R6, R236.reuse, -R237 ;  /* 0x000000ec06ed7223 */ /* 0x082fe200000108ed */
[----:B------:R-:W-:Y:S01]  /*8a20*/  FFMA.FTZ R238, R7, R236, R238 ;  /* 0x000000ec07ee7223 */ /* 0x000fe200000100ee */
[----:B------:R-:W-:Y:S01]  /*8a30*/  FMUL.FTZ R246, R4, R246 ;  /* 0x000000f604f67220 */ /* 0x000fe20000410000 */
[----:B------:R1:W0:Y:S04]  /*8a40*/  SHFL.IDX PT, R250, R6, RZ, 0x1f ;  /* 0x00001fff06fa7589 */ /* 0x00022800000e0000 */
[----:B------:R1:W0:Y:S04]  /*8a50*/  SHFL.IDX PT, R15, R7, RZ, 0x1f ;  /* 0x00001fff070f7589 */ /* 0x00022800000e0000 */
[----:B------:R1:W0:Y:S04]  /*8a60*/  SHFL.IDX PT, R252, R4, RZ, 0x1f ;  /* 0x00001fff04fc7589 */ /* 0x00022800000e0000 */
[----:B------:R1:W0:Y:S02]  /*8a70*/  SHFL.IDX PT, R251, R5, RZ, 0x1f ;  /* 0x00001fff05fb7589 */ /* 0x00022400000e0000 */
.L_x_6518:
[----:B------:R-:W-:Y:S01]  /*8a80*/  ISETP.NE.AND P0, PT, R128, 0x1f, PT ;  /* 0x0000001f8000780c */ /* 0x000fe20003f05270 */
[----:B------:R-:W-:Y:S01]  /*8a90*/  BSSY B0, `(.L_x_6416) ;  /* 0x000000f000007945 */ /* 0x000fe20003800000 */
[----:B0-----:R-:W-:Y:S02]  /*8aa0*/  MOV R12, R252 ;  /* 0x000000fc000c7202 */ /* 0x001fe40000000f00 */
[----:B------:R-:W-:Y:S02]  /*8ab0*/  MOV R13, R251 ;  /* 0x000000fb000d7202 */ /* 0x000fe40000000f00 */
[----:B------:R-:W-:-:S07]  /*8ac0*/  MOV R14, R250 ;  /* 0x000000fa000e7202 */ /* 0x000fce0000000f00 */
[----:B------:R-:W-:Y:S05]  /*8ad0*/  @!P0 BRA `(.L_x_6417) ;  /* 0x0000000000288947 */ /* 0x000fea0003800000 */
[C---:B-12---:R-:W-:Y:S01]  /*8ae0*/  FMUL.FTZ R6, R242.reuse, R15 ;  /* 0x0000000ff2067220 */ /* 0x046fe20000410000 */
[C---:B---34-:R-:W-:Y:S01]  /*8af0*/  FMUL.FTZ R244, R242.reuse, R14 ;  /* 0x0000000ef2f47220 */ /* 0x058fe20000410000 */
        /* <DEDUP_REMOVED lines=8> */
.L_x_6417:
[----:B------:R-:W-:Y:S05]  /*8b80*/  BSYNC B0 ;  /* 0x0000000000007941 */ /* 0x000fea0003800000 */
.L_x_6416:
[C---:B-1----:R-:W-:Y:S01]  /*8b90*/  FMUL.FTZ R6, R9.reuse, R14 ;  /* 0x0000000e09067220 */ /* 0x042fe20000410000 */
[CC--:B------:R-:W-:Y:S01]  /*8ba0*/  FMUL.FTZ R7, R9.reuse, R15.reuse ;  /* 0x0000000f09077220 */ /* 0x0c0fe20000410000 */
[----:B------:R0:W-:Y:S01]  /*8bb0*/  STS.128 [R207+0xcc0], R12 ;  /* 0x000cc00ccf007388 */ /* 0x0001e20000000c00 */
[----:B------:R-:W-:Y:S01]  /*8bc0*/  FFMA.FTZ R4, R4, R236, -R231 ;  /* 0x000000ec04047223 */ /* 0x000fe200000108e7 */
[C---:B--2---:R-:W-:Y:S01]  /*8bd0*/  FFMA.FTZ R242, R8.reuse, R15, R6 ;  /* 0x0000000f08f27223 */ /* 0x044fe20000010006 */
[----:B------:R-:W-:Y:S01]  /*8be0*/  FFMA.FTZ R241, R8, R14, -R7 ;  /* 0x0000000e08f17223 */ /* 0x000fe20000010807 */
[CC--:B------:R-:W-:Y:S01]  /*8bf0*/  FMUL.FTZ R6, R9.reuse, R12.reuse ;  /* 0x0000000c09067220 */ /* 0x0c0fe20000410000 */
[-C--:B------:R-:W-:Y:S01]  /*8c00*/  FMUL.FTZ R7, R9, R13.reuse ;  /* 0x0000000d09077220 */ /* 0x080fe20000410000 */
[----:B------:R-:W-:Y:S01]  /*8c10*/  FADD.FTZ R11, R11, R242 ;  /* 0x000000f20b0b7221 */ /* 0x000fe20000010000 */
[----:B------:R-:W-:Y:S01]  /*8c20*/  FADD.FTZ R10, R10, R241 ;  /* 0x000000f10a0a7221 */ /* 0x000fe20000010000 */
[C---:B------:R-:W-:Y:S01]  /*8c30*/  FFMA.FTZ R9, R8.reuse, R13, R6 ;  /* 0x0000000d08097223 */ /* 0x040fe20000010006 */
[----:B------:R-:W-:Y:S01]  /*8c40*/  FFMA.FTZ R8, R8, R12, -R7 ;  /* 0x0000000c08087223 */ /* 0x000fe20000010807 */
[----:B------:R-:W-:Y:S01]  /*8c50*/  FFMA.FTZ R5, R5, R236, R246 ;  /* 0x000000ec05057223 */ /* 0x000fe200000100f6 */
[----:B------:R-:W-:Y:S01]  /*8c60*/  FADD.FTZ R6, R240, R237 ;  /* 0x000000edf0067221 */ /* 0x000fe20000010000 */
[----:B------:R-:W-:-:S02]  /*8c70*/  FADD.FTZ R7, R239, R238 ;  /* 0x000000eeef077221 */ /* 0x000fc40000010000 */
[----:B------:R0:W-:Y:S05]  /*8c80*/  STS.128 [R207+0xcb0], R8 ;  /* 0x000cb008cf007388 */ /* 0x0001ea0000000c00 */
.L_x_6399:
[----:B------:R-:W-:Y:S05]  /*8c90*/  WARPSYNC.ALL ;  /* 0x0000000000007948 */ /* 0x000fea0003800000 */
[----:B------:R-:W-:Y:S01]  /*8ca0*/  BAR.SYNC.DEFER_BLOCKING 0x0 ;  /* 0x0000000000007b1d */ /* 0x000fe20000010000 */
[----:B0-----:R-:W-:Y:S01]  /*8cb0*/  FFMA.FTZ R13, R0, -R216, RZ ;  /* 0x800000d8000d7223 */ /* 0x001fe200000100ff */
[C---:B------:R-:W-:Y:S02]  /*8cc0*/  ISETP.GT.AND P0, PT, R126.reuse, 0x1e, PT ;  /* 0x0000001e7e00780c */ /* 0x040fe40003f04270 */
[----:B------:R-:W-:Y:S01]  /*8cd0*/  ISETP.NE.AND P2, PT, R126, RZ, PT ;  /* 0x000000ff7e00720c */ /* 0x000fe20003f45270 */
[----:B------:R-:W-:Y:S01]  /*8ce0*/  FFMA.FTZ R13, R40, -R213, R13 ;  /* 0x800000d5280d7223 */ /* 0x000fe2000001000d */
[----:B------:R-:W-:Y:S01]  /*8cf0*/  BSSY B0, `(.L_x_6418) ;  /* 0x00001ee000007945 */ /* 0x000fe20003800000 */
[----:B------:R-:W0:Y:S02]  /*8d00*/  LDS.64 R8, [R169+0xcb8] ;  /* 0x000cb800a9087984 */ /* 0x000e240000000a00 */
[-C--:B0-----:R-:W-:Y:S01]  /*8d10*/  FMUL.FTZ R10, R8, -R3.reuse ;  /* 0x80000003080a7220 */ /* 0x081fe20000410000 */
[----:B------:R-:W-:-:S03]  /*8d20*/  FMUL.FTZ R3, R9, -R3 ;  /* 0x8000000309037220 */ /* 0x000fc60000410000 */
[-C--:B------:R-:W-:Y:S01]  /*8d30*/  FFMA.FTZ R10, R9, R2.reuse, R10 ;  /* 0x00000002090a7223 */ /* 0x080fe2000001000a */
[----:B------:R-:W-:-:S03]  /*8d40*/  FFMA.FTZ R2, R8, R2, -R3 ;  /* 0x0000000208027223 */ /* 0x000fc60000010803 */
[----:B------:R-:W-:Y:S01]  /*8d50*/  FADD.FTZ R171, -R171, R10 ;  /* 0x0000000aabab7221 */ /* 0x000fe20000010100 */
[----:B------:R-:W-:Y:S01]  /*8d60*/  FADD.FTZ R187, R187, R2 ;  /* 0x00000002bbbb7221 */ /* 0x000fe20000010000 */
[----:B------:R-:W-:Y:S02]  /*8d70*/  @!P1 LEA R10, R24, R89, 0x4 ;  /* 0x00000059180a9211 */ /* 0x000fe400078e20ff */
[C---:B------:R-:W-:Y:S01]  /*8d80*/  FMUL.FTZ R3, R150.reuse, -R171 ;  /* 0x800000ab96037220 */ /* 0x040fe20000410000 */
[-C--:B------:R-:W-:Y:S02]  /*8d90*/  FMUL.FTZ R150, R150, -R187.reuse ;  /* 0x800000bb96967220 */ /* 0x080fe40000410000 */
[----:B-1----:R0:W-:Y:S01]  /*8da0*/  @!P1 STS.128 [R10+0x22b0], R4 ;  /* 0x0022b0040a009388 */ /* 0x0021e20000000c00 */
[C---:B------:R-:W-:Y:S01]  /*8db0*/  FFMA.FTZ R3, R152.reuse, R187, -R3 ;  /* 0x000000bb98037223 */ /* 0x040fe20000010803 */
[----:B------:R-:W-:-:S03]  /*8dc0*/  FFMA.FTZ R9, R152, R171, R150 ;  /* 0x000000ab98097223 */ /* 0x000fc60000010096 */
[----:B------:R-:W-:Y:S01]  /*8dd0*/  FADD.FTZ R186, R186, R3 ;  /* 0x00000003baba7221 */ /* 0x000fe20000010000 */
[----:B------:R-:W-:-:S03]  /*8de0*/  FADD.FTZ R3, -R170, R9 ;  /* 0x00000009aa037221 */ /* 0x000fc60000010100 */
[CC--:B------:R-:W-:Y:S01]  /*8df0*/  FMUL.FTZ R2, R154.reuse, -R186.reuse ;  /* 0x800000ba9a027220 */ /* 0x0c0fe20000410000 */
[-C--:B------:R-:W-:Y:S01]  /*8e00*/  FMUL.FTZ R9, R154, -R3.reuse ;  /* 0x800000039a097220 */ /* 0x080fe20000410000 */
[-C--:B------:R-:W-:Y:S02]  /*8e10*/  FMUL.FTZ R12, R74, R3.reuse ;  /* 0x000000034a0c7220 */ /* 0x080fe40000410000 */
[C---:B------:R-:W-:Y:S01]  /*8e20*/  FFMA.FTZ R11, R155.reuse, R3, R2 ;  /* 0x000000039b0b7223 */ /* 0x040fe20000010002 */
[----:B------:R-:W-:Y:S01]  /*8e30*/  FFMA.FTZ R9, R155, R186, -R9 ;  /* 0x000000ba9b097223 */ /* 0x000fe20000010809 */
[----:B0-----:R-:W-:Y:S02]  /*8e40*/  FMUL.FTZ R10, R187, UR31 ;  /* 0x0000001fbb0a7c20 */ /* 0x001fe40008410000 */
[----:B------:R-:W-:Y:S01]  /*8e50*/  FADD.FTZ R172, -R172, R11 ;  /* 0x0000000bacac7221 */ /* 0x000fe20000010100 */
[----:B------:R-:W-:Y:S01]  /*8e60*/  FADD.FTZ R188, R188, R9 ;  /* 0x00000009bcbc7221 */ /* 0x000fe20000010000 */
[----:B------:R-:W-:-:S02]  /*8e70*/  FFMA.FTZ R10, R171, UR30, -R10 ;  /* 0x0000001eab0a7c23 */ /* 0x000fc4000801080a */
        /* <DEDUP_REMOVED lines=30> */
[----:B------:R-:W-:Y:S01]  /*9060*/  FMUL.FTZ R165, R77, R174 ;  /* 0x000000ae4da57220 */ /* 0x000fe20000410000 */
        /* <DEDUP_REMOVED lines=9> */
[----:B------:R-:W-:Y:S01]  /*9100*/  FFMA.FTZ R9, R0, R219, RZ ;  /* 0x000000db00097223 */ /* 0x000fe200000100ff */
[----:B------:R-:W-:Y:S01]  /*9110*/  FMUL.FTZ R167, R218, R165 ;  /* 0x000000a5daa77220 */ /* 0x000fe20000410000 */
[C---:B------:R-:W-:Y:S01]  /*9120*/  FMUL.FTZ R2, R135.reuse, -R178 ;  /* 0x800000b287027220 */ /* 0x040fe20000410000 */
[----:B------:R-:W-:Y:S01]  /*9130*/  FMUL.FTZ R135, R135, -R194 ;  /* 0x800000c287877220 */ /* 0x000fe20000410000 */
[----:B------:R-:W-:Y:S01]  /*9140*/  FFMA.FTZ R9, R40, R220, R9 ;  /* 0x000000dc28097223 */ /* 0x000fe20000010009 */
[----:B------:R-:W-:Y:S01]  /*9150*/  FMUL.FTZ R158, R81, R178 ;  /* 0x000000b2519e7220 */ /* 0x000fe20000410000 */
[C---:B------:R-:W-:Y:S01]  /*9160*/  FFMA.FTZ R2, R137.reuse, R194, -R2 ;  /* 0x000000c289027223 */ /* 0x040fe20000010802 */
[----:B------:R-:W-:-:S03]  /*9170*/  FFMA.FTZ R8, R137, R178, R135 ;  /* 0x000000b289087223 */ /* 0x000fc60000010087 */
[----:B------:R-:W-:Y:S01]  /*9180*/  FADD.FTZ R195, R195, R2 ;  /* 0x00000002c3c37221 */ /* 0x000fe20000010000 */
[----:B------:R-:W-:Y:S01]  /*9190*/  FFMA.FTZ R2, R38, R221, R9 ;  /* 0x000000dd26027223 */ /* 0x000fe20000010009 */
[----:B------:R-:W-:Y:S02]  /*91a0*/  FADD.FTZ R179, -R179, R8 ;  /* 0x00000008b3b37221 */ /* 0x000fe40000010100 */
[----:B------:R-:W-:Y:S01]  /*91b0*/  FMUL.FTZ R9, R139, -R195 ;  /* 0x800000c38b097220 */ /* 0x000fe20000410000 */
[----:B------:R-:W-:Y:S01]  /*91c0*/  FFMA.FTZ R15, R37, R222, R2 ;  /* 0x000000de250f7223 */ /* 0x000fe20000010002 */
[-C--:B------:R-:W-:Y:S02]  /*91d0*/  FMUL.FTZ R2, R139, -R179.reuse ;  /* 0x800000b38b027220 */ /* 0x080fe40000410000 */
        /* <DEDUP_REMOVED lines=43> */
[----:B------:R-:W-:Y:S01]  /*9490*/  FADD.FTZ R13, RZ, R204 ;  /* 0x000000ccff0d7221 */ /* 0x000fe20000010000 */
[----:B------:R-:W-:Y:S01]  /*94a0*/  FMUL.FTZ R171, R73, R171 ;  /* 0x000000ab49ab7220 */ /* 0x000fe20000410000 */
[----:B------:R-:W-:Y:S01]  /*94b0*/  FADD.FTZ R183, -R183, R146 ;  /* 0x00000092b7b77221 */ /* 0x000fe20000010100 */
[----:B------:R-:W-:Y:S01]  /*94c0*/  FFMA.FTZ R2, R28, -R217, R5 ;  /* 0x800000d91c027223 */ /* 0x000fe20000010005 */
[----:B------:R-:W-:Y:S01]  /*94d0*/  FFMA.FTZ R6, R25, R234, R6 ;  /* 0x000000ea19067223 */ /* 0x000fe20000010006 */
[C---:B------:R-:W-:Y:S01]  /*94e0*/  FMUL.FTZ R4, R73.reuse, R187 ;  /* 0x000000bb49047220 */ /* 0x040fe20000410000 */
[----:B------:R-:W-:Y:S01]  /*94f0*/  FFMA.FTZ R234, -R73, R168, R234 ;  /* 0x000000a849ea7223 */ /* 0x000fe200000101ea */
[----:B------:R-:W-:Y:S01]  /*9500*/  FFMA.FTZ R5, R27, -R206, R2 ;  /* 0x800000ce1b057223 */ /* 0x000fe20000010002 */
[----:B------:R-:W-:Y:S01]  /*9510*/  FMUL.FTZ R11, R13, R171 ;  /* 0x000000ab0d0b7220 */ /* 0x000fe20000410000 */
[----:B------:R-:W-:Y:S01]  /*9520*/  FFMA.FTZ R9, R187, UR30, R8 ;  /* 0x0000001ebb097c23 */ /* 0x000fe20008010008 */
[----:B------:R-:W-:Y:S01]  /*9530*/  FMUL.FTZ R10, R13, R10 ;  /* 0x0000000a0d0a7220 */ /* 0x000fe20000410000 */
[----:B------:R-:W-:Y:S01]  /*9540*/  FFMA.FTZ R2, R26, -R233, R5 ;  /* 0x800000e91a027223 */ /* 0x000fe20000010005 */
[----:B------:R-:W-:Y:S01]  /*9550*/  FMUL.FTZ R5, R147, -R183 ;  /* 0x800000b793057220 */ /* 0x000fe20000410000 */
[----:B------:R-:W-:Y:S01]  /*9560*/  FADD.FTZ R57, R4, R57 ;  /* 0x0000003904397221 */ /* 0x000fe20000010000 */
[-C--:B------:R-:W-:Y:S01]  /*9570*/  FMUL.FTZ R8, R13, R4.reuse ;  /* 0x000000040d087220 */ /* 0x080fe20000410000 */
[----:B------:R-:W-:Y:S01]  /*9580*/  FFMA.FTZ R7, R25, -R13, R2 ;  /* 0x8000000d19077223 */ /* 0x000fe20000010002 */
[----:B------:R-:W-:Y:S01]  /*9590*/  FMUL.FTZ R2, R147, -R201 ;  /* 0x800000c993027220 */ /* 0x000fe20000410000 */
[C---:B------:R-:W-:Y:S01]  /*95a0*/  FFMA.FTZ R4, R234.reuse, R4, R11 ;  /* 0x00000004ea047223 */ /* 0x040fe2000001000b */
[----:B------:R-:W-:Y:S01]  /*95b0*/  FFMA.FTZ R13, R234, R9, R10 ;  /* 0x00000009ea0d7223 */ /* 0x000fe2000001000a */
[C---:B------:R-:W-:Y:S01]  /*95c0*/  FFMA.FTZ R9, R148.reuse, R201, -R5 ;  /* 0x000000c994097223 */ /* 0x040fe20000010805 */
[----:B------:R-:W-:Y:S01]  /*95d0*/  FFMA.FTZ R11, R148, R183, R2 ;  /* 0x000000b7940b7223 */ /* 0x000fe20000010002 */
[----:B------:R-:W-:Y:S01]  /*95e0*/  FMUL.FTZ R2, R186, UR31 ;  /* 0x0000001fba027c20 */ /* 0x000fe20008410000 */
[----:B------:R-:W-:Y:S01]  /*95f0*/  FFMA.FTZ R5, R234, R171, -R8 ;  /* 0x000000abea057223 */ /* 0x000fe20000010808 */
[----:B------:R-:W-:Y:S01]  /*9600*/  FADD.FTZ R202, R202, R9 ;  /* 0x00000009caca7221 */ /* 0x000fe20000010000 */
[----:B------:R-:W-:Y:S01]  /*9610*/  FADD.FTZ R184, -R184, R11 ;  /* 0x0000000bb8b87221 */ /* 0x000fe20000010100 */
[----:B------:R-:W-:Y:S01]  /*9620*/  FFMA.FTZ R14, R3, UR30, -R2 ;  /* 0x0000001e030e7c23 */ /* 0x000fe20008010802 */
[C---:B------:R-:W-:Y:S01]  /*9630*/  FFMA.FTZ R235, -R74.reuse, R153, R235 ;  /* 0x000000994aeb7223 */ /* 0x040fe200000101eb */
[----:B------:R-:W-:Y:S01]  /*9640*/  FMUL.FTZ R10, R74, R186 ;  /* 0x000000ba4a0a7220 */ /* 0x000fe20000410000 */
[C---:B------:R-:W-:Y:S01]  /*9650*/  FMUL.FTZ R2, R149.reuse, -R184 ;  /* 0x800000b895027220 */ /* 0x040fe20000410000 */
[----:B------:R-:W-:Y:S01]  /*9660*/  FMUL.FTZ R149, R149, -R202 ;  /* 0x800000ca95957220 */ /* 0x000fe20000410000 */
[----:B------:R-:W-:Y:S01]  /*9670*/  FMUL.FTZ R140, R233, R12 ;  /* 0x0000000ce98c7220 */ /* 0x000fe20000410000 */
[----:B------:R-:W-:Y:S01]  /*9680*/  SHF.L.U32 R11, R106, 0x10, RZ ;  /* 0x000000106a0b7819 */ /* 0x000fe200000006ff */
[C---:B------:R-:W-:Y:S01]  /*9690*/  FFMA.FTZ R2, R151.reuse, R202, -R2 ;  /* 0x000000ca97027223 */ /* 0x040fe20000010802 */
[----:B------:R-:W-:Y:S01]  /*96a0*/  FFMA.FTZ R8, R151, R184, R149 ;  /* 0x000000b897087223 */ /* 0x000fe20000010095 */
[----:B------:R-:W-:Y:S01]  /*96b0*/  FFMA.FTZ R187, R168, R187, R13 ;  /* 0x000000bba8bb7223 */ /* 0x000fe2000001000d */
[----:B------:R-:W-:Y:S01]  /*96c0*/  FFMA.FTZ R137, R235, R10, R140 ;  /* 0x0000000aeb897223 */ /* 0x000fe2000001008c */
[----:B------:R-:W-:Y:S01]  /*96d0*/  FFMA.FTZ R13, -R87, R11, R220 ;  /* 0x0000000b570d7223 */ /* 0x000fe200000101dc */
[----:B------:R-:W-:Y:S01]  /*96e0*/  FADD.FTZ R185, -R185, R8 ;  /* 0x00000008b9b97221 */ /* 0x000fe20000010100 */
[C---:B------:R-:W-:Y:S01]  /*96f0*/  FMUL.FTZ R8, R87.reuse, R202 ;  /* 0x000000ca57087220 */ /* 0x040fe20000410000 */
[----:B------:R-:W-:Y:S01]  /*9700*/  FMUL.FTZ R140, R87, R184 ;  /* 0x000000b8578c7220 */ /* 0x000fe20000410000 */
[----:B------:R-:W-:Y:S01]  /*9710*/  FADD.FTZ R203, R203, R2 ;  /* 0x00000002cbcb7221 */ /* 0x000fe20000010000 */
[----:B------:R-:W-:Y:S01]  /*9720*/  FMUL.FTZ R135, R233, R10 ;  /* 0x0000000ae9877220 */ /* 0x000fe20000410000 */
[----:B------:R-:W-:Y:S01]  /*9730*/  FMUL.FTZ R142, R213, R8 ;  /* 0x00000008d58e7220 */ /* 0x000fe20000410000 */
[----:B------:R-:W-:Y:S01]  /*9740*/  SHF.L.U32 R2, R198, 0x10, RZ ;  /* 0x00000010c6027819 */ /* 0x000fe200000006ff */
[----:B------:R-:W-:Y:S01]  /*9750*/  FMUL.FTZ R139, R88, R185 ;  /* 0x000000b9588b7220 */ /* 0x000fe20000410000 */
[----:B------:R-:W-:Y:S01]  /*9760*/  FADD.FTZ R58, R10, R58 ;  /* 0x0000003a0a3a7221 */ /* 0x000fe20000010000 */
[-C--:B------:R-:W-:Y:S01]  /*9770*/  FFMA.FTZ R144, R13, R140.reuse, -R142 ;  /* 0x0000008c0d907223 */ /* 0x080fe2000001088e */
[----:B------:R-:W-:Y:S01]  /*9780*/  SHF.L.U32 R10, R105, 0x10, RZ ;  /* 0x00000010690a7819 */ /* 0x000fe200000006ff */
[----:B------:R-:W-:Y:S01]  /*9790*/  FMUL.FTZ R142, R213, R140 ;  /* 0x0000008cd58e7220 */ /* 0x000fe20000410000 */
[----:B------:R-:W-:Y:S01]  /*97a0*/  FFMA.FTZ R135, R235, R12, -R135 ;  /* 0x0000000ceb877223 */ /* 0x000fe20000010887 */
[----:B------:R-:W-:Y:S01]  /*97b0*/  FMUL.FTZ R140, R86, R201 ;  /* 0x000000c9568c7220 */ /* 0x000fe20000410000 */
[C---:B------:R-:W-:Y:S01]  /*97c0*/  FFMA.FTZ R12, -R88.reuse, R2, R219 ;  /* 0x00000002580c7223 */ /* 0x040fe200000101db */
[----:B------:R-:W-:Y:S01]  /*97d0*/  FMUL.FTZ R9, R88, R203 ;  /* 0x000000cb58097220 */ /* 0x000fe20000410000 */
[----:B------:R-:W-:Y:S01]  /*97e0*/  FMUL.FTZ R141, R216, R139 ;  /* 0x0000008bd88d7220 */ /* 0x000fe20000410000 */
[C---:B------:R-:W-:Y:S01]  /*97f0*/  FFMA.FTZ R221, -R86.reuse, R10, R221 ;  /* 0x0000000a56dd7223 */ /* 0x040fe200000101dd */
[----:B------:R-:W-:Y:S01]  /*9800*/  FMUL.FTZ R146, R86, R183 ;  /* 0x000000b756927220 */ /* 0x000fe20000410000 */
[----:B------:R-:W-:Y:S01]  /*9810*/  FMUL.FTZ R148, R211, R140 ;  /* 0x0000008cd3947220 */ /* 0x000fe20000410000 */
[-C--:B------:R-:W-:Y:S01]  /*9820*/  FFMA.FTZ R141, R12, R9.reuse, R141 ;  /* 0x000000090c8d7223 */ /* 0x080fe2000001008d */
[----:B------:R-:W-:Y:S01]  /*9830*/  FMUL.FTZ R143, R216, R9 ;  /* 0x00000009d88f7220 */ /* 0x000fe20000410000 */
[----:B------:R-:W-:Y:S01]  /*9840*/  SHF.L.U32 R15, R104, 0x10, RZ ;  /* 0x00000010680f7819 */ /* 0x000fe200000006ff */
[----:B------:R-:W-:Y:S01]  /*9850*/  FFMA.FTZ R148, R221, R146, -R148 ;  /* 0x00000092dd947223 */ /* 0x000fe20000010894 */
[----:B------:R-:W-:Y:S01]  /*9860*/  FFMA.FTZ R142, R13, R8, R142 ;  /* 0x000000080d8e7223 */ /* 0x000fe2000001008e */
[----:B------:R-:W-:Y:S01]  /*9870*/  FADD.FTZ R141, RZ, R141 ;  /* 0x0000008dff8d7221 */ /* 0x000fe20000010000 */
[----:B------:R-:W-:Y:S01]  /*9880*/  FFMA.FTZ R143, R12, R139, -R143 ;  /* 0x0000008b0c8f7223 */ /* 0x000fe2000001088f */
[----:B------:R-:W-:Y:S01]  /*9890*/  FMUL.FTZ R146, R211, R146 ;  /* 0x00000092d3927220 */ /* 0x000fe20000410000 */
[----:B------:R-:W-:Y:S01]  /*98a0*/  FMUL.FTZ R139, R85, R200 ;  /* 0x000000c8558b7220 */ /* 0x000fe20000410000 */
[----:B------:R-:W-:Y:S01]  /*98b0*/  FADD.FTZ R141, R141, R142 ;  /* 0x0000008e8d8d7221 */ /* 0x000fe20000010000 */
[----:B------:R-:W-:Y:S01]  /*98c0*/  FFMA.FTZ R222, -R85, R15, R222 ;  /* 0x0000000f55de7223 */ /* 0x000fe200000101de */
[----:B------:R-:W-:Y:S01]  /*98d0*/  FFMA.FTZ R146, R221, R140, R146 ;  /* 0x0000008cdd927223 */ /* 0x000fe20000010092 */
[----:B------:R-:W-:Y:S01]  /*98e0*/  FMUL.FTZ R145, R85, R182 ;  /* 0x000000b655917220 */ /* 0x000fe20000410000 */
[----:B------:R-:W-:Y:S01]  /*98f0*/  FMUL.FTZ R147, R214, R139 ;  /* 0x0000008bd6937220 */ /* 0x000fe20000410000 */
[----:B------:R-:W-:Y:S01]  /*9900*/  FADD.FTZ R143, RZ, R143 ;  /* 0x0000008fff8f7221 */ /* 0x000fe20000010000 */
[----:B------:R-:W-:Y:S01]  /*9910*/  SHF.L.U32 R142, R103, 0x10, RZ ;  /* 0x00000010678e7819 */ /* 0x000fe200000006ff */
[----:B------:R-:W-:Y:S01]  /*9920*/  FADD.FTZ R146, R141, R146 ;  /* 0x000000928d927221 */ /* 0x000fe20000010000 */
[----:B------:R-:W-:Y:S01]  /*9930*/  FFMA.FTZ R147, R222, R145, -R147 ;  /* 0x00000091de937223 */ /* 0x000fe20000010893 */
[----:B------:R-:W-:Y:S01]  /*9940*/  FMUL.FTZ R141, R84, R197 ;  /* 0x000000c5548d7220 */ /* 0x000fe20000410000 */
[----:B------:R-:W-:Y:S01]  /*9950*/  FMUL.FTZ R145, R214, R145 ;  /* 0x00000091d6917220 */ /* 0x000fe20000410000 */
[----:B------:R-:W-:Y:S01]  /*9960*/  FADD.FTZ R143, R143, R144 ;  /* 0x000000908f8f7221 */ /* 0x000fe20000010000 */
[C---:B------:R-:W-:Y:S01]  /*9970*/  FFMA.FTZ R144, -R84.reuse, R142, R223 ;  /* 0x0000008e54907223 */ /* 0x040fe200000101df */
[----:B------:R-:W-:Y:S01]  /*9980*/  FMUL.FTZ R150, R84, R181 ;  /* 0x000000b554967220 */ /* 0x000fe20000410000 */
[----:B------:R-:W-:Y:S01]  /*9990*/  FMUL.FTZ R151, R209, R141 ;  /* 0x0000008dd1977220 */ /* 0x000fe20000410000 */
[----:B------:R-:W-:Y:S01]  /*99a0*/  FFMA.FTZ R145, R222, R139, R145 ;  /* 0x0000008bde917223 */ /* 0x000fe20000010091 */
[----:B------:R-:W-:Y:S01]  /*99b0*/  FADD.FTZ R148, R143, R148 ;  /* 0x000000948f947221 */ /* 0x000fe20000010000 */
[----:B------:R-:W-:Y:S01]  /*99c0*/  SHF.L.U32 R143, R102, 0x10, RZ ;  /* 0x00000010668f7819 */ /* 0x000fe200000006ff */
[-C--:B------:R-:W-:Y:S01]  /*99d0*/  FFMA.FTZ R155, R144, R150.reuse, -R151 ;  /* 0x00000096909b7223 */ /* 0x080fe20000010897 */
[----:B------:R-:W-:Y:S01]  /*99e0*/  FADD.FTZ R149, R146, R145 ;  /* 0x0000009192957221 */ /* 0x000fe20000010000 */
[----:B------:R-:W-:Y:S01]  /*99f0*/  FMUL.FTZ R151, R209, R150 ;  /* 0x00000096d1977220 */ /* 0x000fe20000410000 */
[C---:B------:R-:W-:Y:S01]  /*9a00*/  FMUL.FTZ R145, R83.reuse, R196 ;  /* 0x000000c453917220 */ /* 0x040fe20000410000 */
[C---:B------:R-:W-:Y:S01]  /*9a10*/  FFMA.FTZ R224, -R83.reuse, R143, R224 ;  /* 0x0000008f53e07223 */ /* 0x040fe200000101e0 */
[----:B------:R-:W-:Y:S01]  /*9a20*/  FMUL.FTZ R157, R83, R180 ;  /* 0x000000b4539d7220 */ /* 0x000fe20000410000 */
[----:B------:R-:W-:Y:S01]  /*9a30*/  FFMA.FTZ R150, R144, R141, R151 ;  /* 0x0000008d90967223 */ /* 0x000fe20000010097 */
[----:B------:R-:W-:Y:S01]  /*9a40*/  FMUL.FTZ R151, R212, R145 ;  /* 0x00000091d4977220 */ /* 0x000fe20000410000 */
[----:B------:R-:W-:Y:S01]  /*9a50*/  FADD.FTZ R148, R148, R147 ;  /* 0x0000009394947221 */ /* 0x000fe20000010000 */
[----:B------:R-:W-:Y:S01]  /*9a60*/  SHF.L.U32 R146, R101, 0x10, RZ ;  /* 0x0000001065927819 */ /* 0x000fe200000006ff */
[----:B------:R-:W-:Y:S01]  /*9a70*/  FMUL.FTZ R147, R82, R195 ;  /* 0x000000c352937220 */ /* 0x000fe20000410000 */
[-C--:B------:R-:W-:Y:S01]  /*9a80*/  FFMA.FTZ R152, R224, R157.reuse, -R151 ;  /* 0x0000009de0987223 */ /* 0x080fe20000010897 */
[----:B------:R-:W-:Y:S01]  /*9a90*/  FMUL.FTZ R157, R212, R157 ;  /* 0x0000009dd49d7220 */ /* 0x000fe20000410000 */
[----:B------:R-:W-:Y:S01]  /*9aa0*/  FADD.FTZ R150, R149, R150 ;  /* 0x0000009695967221 */ /* 0x000fe20000010000 */
[C---:B------:R-:W-:Y:S01]  /*9ab0*/  FFMA.FTZ R225, -R82.reuse, R146, R225 ;  /* 0x0000009252e17223 */ /* 0x040fe200000101e1 */
[----:B------:R-:W-:Y:S01]  /*9ac0*/  FMUL.FTZ R151, R82, R179 ;  /* 0x000000b352977220 */ /* 0x000fe20000410000 */
[----:B------:R-:W-:Y:S01]  /*9ad0*/  FFMA.FTZ R157, R224, R145, R157 ;  /* 0x00000091e09d7223 */ /* 0x000fe2000001009d */
[----:B------:R-:W-:Y:S01]  /*9ae0*/  FMUL.FTZ R154, R210, R147 ;  /* 0x00000093d29a7220 */ /* 0x000fe20000410000 */
[----:B------:R-:W-:Y:S01]  /*9af0*/  FADD.FTZ R155, R148, R155 ;  /* 0x0000009b949b7221 */ /* 0x000fe20000010000 */
[----:B------:R-:W-:Y:S01]  /*9b00*/  SHF.L.U32 R149, R100, 0x10, RZ ;  /* 0x0000001064957819 */ /* 0x000fe200000006ff */
[----:B------:R-:W-:Y:S01]  /*9b10*/  FMUL.FTZ R148, R81, R194 ;  /* 0x000000c251947220 */ /* 0x000fe20000410000 */
[----:B------:R-:W-:Y:S01]  /*9b20*/  FADD.FTZ R157, R150, R157 ;  /* 0x0000009d969d7221 */ /* 0x000fe20000010000 */
[-C--:B------:R-:W-:Y:S01]  /*9b30*/  FFMA.FTZ R156, R225, R151.reuse, -R154 ;  /* 0x00000097e19c7223 */ /* 0x080fe2000001089a */
[----:B------:R-:W-:Y:S01]  /*9b40*/  FMUL.FTZ R150, R210, R151 ;  /* 0x00000097d2967220 */ /* 0x000fe20000410000 */
[----:B------:R-:W-:Y:S01]  /*9b50*/  FFMA.FTZ R151, -R81, R149, R226 ;  /* 0x0000009551977223 */ /* 0x000fe200000101e2 */
[C---:B------:R-:W-:Y:S01]  /*9b60*/  FMUL.FTZ R160, R208.reuse, R148 ;  /* 0x00000094d0a07220 */ /* 0x040fe20000410000 */
[----:B------:R-:W-:Y:S01]  /*9b70*/  FADD.FTZ R155, R155, R152 ;  /* 0x000000989b9b7221 */ /* 0x000fe20000010000 */
[----:B------:R-:W-:Y:S01]  /*9b80*/  FFMA.FTZ R154, R225, R147, R150 ;  /* 0x00000093e19a7223 */ /* 0x000fe20000010096 */
[----:B------:R-:W-:Y:S01]  /*9b90*/  SHF.L.U32 R150, R99, 0x10, RZ ;  /* 0x0000001063967819 */ /* 0x000fe200000006ff */
[-C--:B------:R-:W-:Y:S01]  /*9ba0*/  FFMA.FTZ R160, R151, R158.reuse, -R160 ;  /* 0x0000009e97a07223 */ /* 0x080fe200000108a0 */
[----:B------:R-:W-:Y:S01]  /*9bb0*/  FMUL.FTZ R158, R208, R158 ;  /* 0x0000009ed09e7220 */ /* 0x000fe20000410000 */
[----:B------:R-:W-:Y:S01]  /*9bc0*/  FADD.FTZ R154, R157, R154 ;  /* 0x0000009a9d9a7221 */ /* 0x000fe20000010000 */
[C---:B------:R-:W-:Y:S01]  /*9bd0*/  FMUL.FTZ R152, R80.reuse, R193 ;  /* 0x000000c150987220 */ /* 0x040fe20000410000 */
[----:B------:R-:W-:Y:S01]  /*9be0*/  FFMA.FTZ R227, -R80, R150, R227 ;  /* 0x0000009650e37223 */ /* 0x000fe200000101e3 */
[----:B------:R-:W-:Y:S01]  /*9bf0*/  FFMA.FTZ R157, R151, R148, R158 ;  /* 0x00000094979d7223 */ /* 0x000fe2000001009e */
[----:B------:R-:W-:Y:S01]  /*9c00*/  FMUL.FTZ R158, R23, R162 ;  /* 0x000000a2179e7220 */ /* 0x000fe20000410000 */
[----:B------:R-:W-:Y:S01]  /*9c10*/  FADD.FTZ R155, R155, R156 ;  /* 0x0000009c9b9b7221 */ /* 0x000fe20000010000 */
[-C--:B------:R-:W-:Y:S01]  /*9c20*/  FMUL.FTZ R159, R23, R152.reuse ;  /* 0x00000098179f7220 */ /* 0x080fe20000410000 */
[----:B------:R-:W-:Y:S01]  /*9c30*/  FADD.FTZ R154, R154, R157 ;  /* 0x0000009d9a9a7221 */ /* 0x000fe20000010000 */
[----:B------:R-:W-:Y:S01]  /*9c40*/  FFMA.FTZ R157, R227, R152, R158 ;  /* 0x00000098e39d7223 */ /* 0x000fe2000001009e */
[----:B------:R-:W-:Y:S01]  /*9c50*/  FADD.FTZ R160, R155, R160 ;  /* 0x000000a09ba07221 */ /* 0x000fe20000010000 */
[----:B------:R-:W-:Y:S01]  /*9c60*/  FFMA.FTZ R159, R227, R162, -R159 ;  /* 0x000000a2e39f7223 */ /* 0x000fe2000001089f */
[C---:B------:R-:W-:Y:S01]  /*9c70*/  FFMA.FTZ R228, -R79.reuse, R136, R228 ;  /* 0x000000884fe47223 */ /* 0x040fe200000101e4 */
[----:B------:R-:W-:Y:S01]  /*9c80*/  FADD.FTZ R157, R154, R157 ;  /* 0x0000009d9a9d7221 */ /* 0x000fe20000010000 */
[C---:B------:R-:W-:Y:S01]  /*9c90*/  FMUL.FTZ R154, R78.reuse, R191 ;  /* 0x000000bf4e9a7220 */ /* 0x040fe20000410000 */
[----:B------:R-:W-:Y:S01]  /*9ca0*/  FMUL.FTZ R155, R79, R192 ;  /* 0x000000c04f9b7220 */ /* 0x000fe20000410000 */
[C---:B------:R-:W-:Y:S01]  /*9cb0*/  FFMA.FTZ R229, -R78.reuse, R131, R229 ;  /* 0x000000834ee57223 */ /* 0x040fe200000101e5 */
[----:B------:R-:W-:Y:S01]  /*9cc0*/  FMUL.FTZ R162, R78, R175 ;  /* 0x000000af4ea27220 */ /* 0x000fe20000410000 */
[----:B------:R-:W-:Y:S01]  /*9cd0*/  FMUL.FTZ R164, R215, R154 ;  /* 0x0000009ad7a47220 */ /* 0x000fe20000410000 */
[-C--:B------:R-:W-:Y:S01]  /*9ce0*/  FFMA.FTZ R156, R228, R155.reuse, R163 ;  /* 0x0000009be49c7223 */ /* 0x080fe200000100a3 */
[----:B------:R-:W-:Y:S01]  /*9cf0*/  FMUL.FTZ R158, R22, R155 ;  /* 0x0000009b169e7220 */ /* 0x000fe20000410000 */
[----:B------:R-:W-:Y:S01]  /*9d00*/  FFMA.FTZ R230, -R77, R134, R230 ;  /* 0x000000864de67223 */ /* 0x000fe200000101e6 */
[-C--:B------:R-:W-:Y:S01]  /*9d10*/  FFMA.FTZ R163, R229, R162.reuse, -R164 ;  /* 0x000000a2e5a37223 */ /* 0x080fe200000108a4 */
[----:B------:R-:W-:Y:S01]  /*9d20*/  FMUL.FTZ R162, R215, R162 ;  /* 0x000000a2d7a27220 */ /* 0x000fe20000410000 */
[----:B------:R-:W-:Y:S01]  /*9d30*/  FFMA.FTZ R158, R228, R161, -R158 ;  /* 0x000000a1e49e7223 */ /* 0x000fe2000001089e */
[----:B------:R-:W-:Y:S01]  /*9d40*/  FADD.FTZ R156, R157, R156 ;  /* 0x0000009c9d9c7221 */ /* 0x000fe20000010000 */
[----:B------:R-:W-:Y:S01]  /*9d50*/  FMUL.FTZ R157, R77, R190 ;  /* 0x000000be4d9d7220 */ /* 0x000fe20000410000 */
[----:B------:R-:W-:Y:S01]  /*9d60*/  FFMA.FTZ R161, R229, R154, R162 ;  /* 0x0000009ae5a17223 */ /* 0x000fe200000100a2 */
[----:B------:R-:W-:Y:S01]  /*9d70*/  FADD.FTZ R159, R160, R159 ;  /* 0x0000009fa09f7221 */ /* 0x000fe20000010000 */
[----:B------:R-:W-:Y:S01]  /*9d80*/  FFMA.FTZ R205, -R76, R133, R205 ;  /* 0x000000854ccd7223 */ /* 0x000fe200000101cd */
[-C--:B------:R-:W-:Y:S01]  /*9d90*/  FMUL.FTZ R162, R218, R157.reuse ;  /* 0x0000009ddaa27220 */ /* 0x080fe20000410000 */
[----:B------:R-:W-:Y:S01]  /*9da0*/  FADD.FTZ R161, R156, R161 ;  /* 0x000000a19ca17221 */ /* 0x000fe20000010000 */
[----:B------:R-:W-:Y:S01]  /*9db0*/  FFMA.FTZ R160, R230, R157, R167 ;  /* 0x0000009de6a07223 */ /* 0x000fe200000100a7 */
[----:B------:R-:W-:Y:S01]  /*9dc0*/  FADD.FTZ R158, R159, R158 ;  /* 0x0000009e9f9e7221 */ /* 0x000fe20000010000 */
[----:B------:R-:W-:Y:S01]  /*9dd0*/  FMUL.FTZ R156, R76, R189 ;  /* 0x000000bd4c9c7220 */ /* 0x000fe20000410000 */
[----:B------:R-:W-:Y:S01]  /*9de0*/  FFMA.FTZ R165, R230, R165, -R162 ;  /* 0x000000a5e6a57223 */ /* 0x000fe200000108a2 */
[----:B------:R-:W-:Y:S01]  /*9df0*/  FADD.FTZ R160, R161, R160 ;  /* 0x000000a0a1a07221 */ /* 0x000fe20000010000 */
[----:B------:R-:W-:Y:S01]  /*9e00*/  FADD.FTZ R158, R158, R163 ;  /* 0x000000a39e9e7221 */ /* 0x000fe20000010000 */
[----:B------:R-:W-:Y:S01]  /*9e10*/  FMUL.FTZ R162, R76, R173 ;  /* 0x000000ad4ca27220 */ /* 0x000fe20000410000 */
[----:B------:R-:W-:Y:S01]  /*9e20*/  FMUL.FTZ R164, R217, R156 ;  /* 0x0000009cd9a47220 */ /* 0x000fe20000410000 */
[C---:B------:R-:W-:Y:S01]  /*9e30*/  FMUL.FTZ R161, R75.reuse, R188 ;  /* 0x000000bc4ba17220 */ /* 0x040fe20000410000 */
        /* <DEDUP_REMOVED lines=10> */
[----:B------:R-:W-:Y:S01]  /*9ee0*/  FMUL.FTZ R163, R206, R163 ;  /* 0x000000a3cea37220 */ /* 0x000fe20000410000 */
[----:B------:R-:W0:Y:S01]  /*9ef0*/  SHFL.DOWN PT, R162, R7, 0x1, 0x1f ;  /* 0x08201f0007a27f89 */ /* 0x000e2200000e0000 */
[----:B------:R-:W-:Y:S01]  /*9f00*/  FADD.FTZ R158, R158, R167 ;  /* 0x000000a79e9e7221 */ /* 0x000fe20000010000 */
[----:B------:R-:W-:Y:S01]  /*9f10*/  FADD.FTZ R3, R160, R3 ;  /* 0x00000003a0037221 */ /* 0x000fe20000010000 */
[----:B------:R-:W-:Y:S01]  /*9f20*/  FFMA.FTZ R160, R232, R161, R163 ;  /* 0x000000a1e8a07223 */ /* 0x000fe200000100a3 */
[----:B------:R-:W-:Y:S01]  /*9f30*/  FMUL.FTZ R14, R233, R14 ;  /* 0x0000000ee90e7220 */ /* 0x000fe20000410000 */
[----:B------:R-:W-:Y:S01]  /*9f40*/  FADD.FTZ R158, R158, R135 ;  /* 0x000000879e9e7221 */ /* 0x000fe20000010000 */
[----:B------:R-:W-:Y:S01]  /*9f50*/  FFMA.FTZ R165, R186, UR30, R165 ;  /* 0x0000001ebaa57c23 */ /* 0x000fe200080100a5 */
[----:B------:R-:W-:Y:S01]  /*9f60*/  FADD.FTZ R160, R3, R160 ;  /* 0x000000a003a07221 */ /* 0x000fe20000010000 */
[----:B------:R-:W-:Y:S01]  /*9f70*/  FMUL.FTZ R159, R188, UR31 ;  /* 0x0000001fbc9f7c20 */ /* 0x000fe20008410000 */
[----:B------:R-:W-:Y:S01]  /*9f80*/  FADD.FTZ R5, R158, R5 ;  /* 0x000000059e057221 */ /* 0x000fe20000010000 */
[----:B------:R-:W-:Y:S01]  /*9f90*/  FFMA.FTZ R14, R235, R165, R14 ;  /* 0x000000a5eb0e7223 */ /* 0x000fe2000001000e */
[----:B------:R-:W-:Y:S01]  /*9fa0*/  FADD.FTZ R137, R160, R137 ;  /* 0x00000089a0897221 */ /* 0x000fe20000010000 */
[C---:B------:R-:W-:Y:S01]  /*9fb0*/  FFMA.FTZ R159, R172.reuse, UR30, -R159 ;  /* 0x0000001eac9f7c23 */ /* 0x040fe2000801089f */
[----:B------:R-:W-:Y:S01]  /*9fc0*/  FMUL.FTZ R3, R172, UR31 ;  /* 0x0000001fac037c20 */ /* 0x000fe20008410000 */
[----:B------:R-:W1:Y:S01]  /*9fd0*/  SHFL.DOWN PT, R160, R5, 0x1, 0x1f ;  /* 0x08201f0005a07f89 */ /* 0x000e6200000e0000 */
[----:B------:R-:W-:Y:S01]  /*9fe0*/  FADD.FTZ R4, R137, R4 ;  /* 0x0000000489047221 */ /* 0x000fe20000010000 */
[----:B------:R-:W-:Y:S01]  /*9ff0*/  FFMA.FTZ R186, R153, R186, R14 ;  /* 0x000000ba99ba7223 */ /* 0x000fe2000001000e */
[----:B------:R-:W-:Y:S01]  /*a000*/  FMUL.FTZ R14, R189, UR31 ;  /* 0x0000001fbd0e7c20 */ /* 0x000fe20008410000 */
[----:B------:R-:W2:Y:S01]  /*a010*/  SHFL.DOWN PT, R137, R6, 0x1, 0x1f ;  /* 0x08201f0006897f89 */ /* 0x000ea200000e0000 */
[----:B------:R-:W-:Y:S01]  /*a020*/  FMUL.FTZ R159, R206, R159 ;  /* 0x0000009fce9f7220 */ /* 0x000fe20000410000 */
[----:B------:R-:W-:Y:S01]  /*a030*/  FFMA.FTZ R3, R188, UR30, R3 ;  /* 0x0000001ebc037c23 */ /* 0x000fe20008010003 */
[C---:B------:R-:W-:Y:S01]  /*a040*/  FFMA.FTZ R158, R173.reuse, UR30, -R14 ;  /* 0x0000001ead9e7c23 */ /* 0x040fe2000801080e */
[----:B------:R-:W5:Y:S01]  /*a050*/  SHFL.DOWN PT, R135, R4, 0x1, 0x1f ;  /* 0x08201f0004877f89 */ /* 0x000f6200000e0000 */
[----:B------:R-:W-:Y:S01]  /*a060*/  FMUL.FTZ R14, R173, UR31 ;  /* 0x0000001fad0e7c20 */ /* 0x000fe20008410000 */
[----:B0-----:R-:W-:Y:S01]  /*a070*/  @!P0 FADD.FTZ R7, R7, R162 ;  /* 0x000000a207078221 */ /* 0x001fe20000010000 */
[----:B------:R-:W-:Y:S01]  /*a080*/  FFMA.FTZ R3, R232, R3, R159 ;  /* 0x00000003e8037223 */ /* 0x000fe2000001009f */
[----:B------:R-:W-:Y:S01]  /*a090*/  FMUL.FTZ R158, R217, R158 ;  /* 0x0000009ed99e7220 */ /* 0x000fe20000410000 */
[----:B------:R-:W-:Y:S01]  /*a0a0*/  FFMA.FTZ R14, R189, UR30, R14 ;  /* 0x0000001ebd0e7c23 */ /* 0x000fe2000801000e */
[----:B------:R-:W-:Y:S01]  /*a0b0*/  FADD.FTZ R60, R156, R60 ;  /* 0x0000003c9c3c7221 */ /* 0x000fe20000010000 */
[----:B------:R-:W-:Y:S01]  /*a0c0*/  FFMA.FTZ R3, R138, R188, R3 ;  /* 0x000000bc8a037223 */ /* 0x000fe20000010003 */
[----:B------:R-:W-:Y:S01]  /*a0d0*/  FADD.FTZ R56, R187, R56 ;  /* 0x00000038bb387221 */ /* 0x000fe20000010000 */
[----:B------:R-:W-:Y:S01]  /*a0e0*/  FFMA.FTZ R14, R205, R14, R158 ;  /* 0x0000000ecd0e7223 */ /* 0x000fe2000001009e */
[----:B------:R-:W-:Y:S01]  /*a0f0*/  FADD.FTZ R59, R161, R59 ;  /* 0x0000003ba13b7221 */ /* 0x000fe20000010000 */
[----:B------:R-:W-:Y:S01]  /*a100*/  FADD.FTZ R54, R3, R54 ;  /* 0x0000003603367221 */ /* 0x000fe20000010000 */
[----:B------:R-:W-:Y:S01]  /*a110*/  FMUL.FTZ R3, R190, UR31 ;  /* 0x0000001fbe037c20 */ /* 0x000fe20008410000 */
[----:B------:R-:W-:Y:S01]  /*a120*/  FFMA.FTZ R156, R133, R189, R14 ;  /* 0x000000bd859c7223 */ /* 0x000fe2000001000e */
[----:B------:R-:W-:Y:S01]  /*a130*/  FMUL.FTZ R14, R191, UR31 ;  /* 0x0000001fbf0e7c20 */ /* 0x000fe20008410000 */
[----:B------:R-:W-:Y:S01]  /*a140*/  FADD.FTZ R55, R186, R55 ;  /* 0x00000037ba377221 */ /* 0x000fe20000010000 */
[----:B-1----:R-:W-:Y:S01]  /*a150*/  @!P0 FADD.FTZ R5, R5, R160 ;  /* 0x000000a005058221 */ /* 0x002fe20000010000 */
[----:B------:R-:W-:Y:S01]  /*a160*/  FFMA.FTZ R3, R174, UR30, -R3 ;  /* 0x0000001eae037c23 */ /* 0x000fe20008010803 */
[----:B------:R-:W0:Y:S01]  /*a170*/  SHFL.DOWN PT, R160, R7, 0x2, 0x1f ;  /* 0x08401f0007a07f89 */ /* 0x000e2200000e0000 */
[----:B------:R-:W-:Y:S01]  /*a180*/  FFMA.FTZ R138, R175, UR30, -R14 ;  /* 0x0000001eaf8a7c23 */ /* 0x000fe2000801080e */
[----:B--2---:R-:W-:Y:S01]  /*a190*/  @!P0 FADD.FTZ R6, R6, R137 ;  /* 0x0000008906068221 */ /* 0x004fe20000010000 */
[----:B------:R-:W-:Y:S01]  /*a1a0*/  FMUL.FTZ R133, R218, R3 ;  /* 0x00000003da857220 */ /* 0x000fe20000410000 */
[----:B------:R-:W1:Y:S01]  /*a1b0*/  SHFL.DOWN PT, R158, R5, 0x2, 0x1f ;  /* 0x08401f00059e7f89 */ /* 0x000e6200000e0000 */
[----:B------:R-:W-:Y:S01]  /*a1c0*/  FMUL.FTZ R3, R174, UR31 ;  /* 0x0000001fae037c20 */ /* 0x000fe20008410000 */
[----:B-----5:R-:W-:Y:S01]  /*a1d0*/  @!P0 FADD.FTZ R4, R135, R4 ;  /* 0x0000000487048221 */ /* 0x020fe20000010000 */
[----:B------:R-:W-:Y:S01]  /*a1e0*/  ISETP.GT.AND P0, PT, R126, 0x1d, PT ;  /* 0x0000001d7e00780c */ /* 0x000fe20003f04270 */
[----:B------:R-:W2:Y:S01]  /*a1f0*/  SHFL.DOWN PT, R137, R6, 0x2, 0x1f ;  /* 0x08401f0006897f89 */ /* 0x000ea200000e0000 */
[----:B------:R-:W-:Y:S01]  /*a200*/  FMUL.FTZ R14, R175, UR31 ;  /* 0x0000001faf0e7c20 */ /* 0x000fe20008410000 */
[----:B------:R-:W-:Y:S01]  /*a210*/  FFMA.FTZ R3, R190, UR30, R3 ;  /* 0x0000001ebe037c23 */ /* 0x000fe20008010003 */
[----:B------:R-:W-:Y:S01]  /*a220*/  FMUL.FTZ R138, R215, R138 ;  /* 0x0000008ad78a7220 */ /* 0x000fe20000410000 */
[----:B------:R-:W5:Y:S01]  /*a230*/  SHFL.DOWN PT, R135, R4, 0x2, 0x1f ;  /* 0x08401f0004877f89 */ /* 0x000f6200000e0000 */
[----:B------:R-:W-:Y:S01]  /*a240*/  FFMA.FTZ R14, R191, UR30, R14 ;  /* 0x0000001ebf0e7c23 */ /* 0x000fe2000801000e */
[----:B------:R-:W-:Y:S01]  /*a250*/  FFMA.FTZ R3, R230, R3, R133 ;  /* 0x00000003e6037223 */ /* 0x000fe20000010085 */
[----:B------:R-:W-:Y:S01]  /*a260*/  FADD.FTZ R61, R157, R61 ;  /* 0x0000003d9d3d7221 */ /* 0x000fe20000010000 */
[----:B------:R-:W-:Y:S01]  /*a270*/  FADD.FTZ R53, R156, R53 ;  /* 0x000000359c357221 */ /* 0x000fe20000010000 */
[----:B------:R-:W-:Y:S01]  /*a280*/  FFMA.FTZ R14, R229, R14, R138 ;  /* 0x0000000ee50e7223 */ /* 0x000fe2000001008a */
[----:B------:R-:W-:Y:S01]  /*a290*/  FFMA.FTZ R133, R134, R190, R3 ;  /* 0x000000be86857223 */ /* 0x000fe20000010003 */
[----:B------:R-:W-:Y:S01]  /*a2a0*/  FMUL.FTZ R3, R192, UR31 ;  /* 0x0000001fc0037c20 */ /* 0x000fe20008410000 */
[----:B------:R-:W-:Y:S01]  /*a2b0*/  FADD.FTZ R62, R154, R62 ;  /* 0x0000003e9a3e7221 */ /* 0x000fe20000010000 */
[----:B------:R-:W-:Y:S01]  /*a2c0*/  FFMA.FTZ R134, R131, R191, R14 ;  /* 0x000000bf83867223 */ /* 0x000fe2000001000e */
[----:B------:R-:W-:Y:S01]  /*a2d0*/  FMUL.FTZ R14, R193, UR31 ;  /* 0x0000001fc10e7c20 */ /* 0x000fe20008410000 */
[----:B------:R-:W-:Y:S01]  /*a2e0*/  FFMA.FTZ R3, R176, UR30, -R3 ;  /* 0x0000001eb0037c23 */ /* 0x000fe20008010803 */
[----:B0-----:R-:W-:Y:S01]  /*a2f0*/  @!P0 FADD.FTZ R7, R7, R160 ;  /* 0x000000a007078221 */ /* 0x001fe20000010000 */
[----:B------:R-:W-:Y:S01]  /*a300*/  FADD.FTZ R51, R134, R51 ;  /* 0x0000003386337221 */ /* 0x000fe20000010000 */
[----:B------:R-:W-:Y:S01]  /*a310*/  FFMA.FTZ R14, R177, UR30, -R14 ;  /* 0x0000001eb10e7c23 */ /* 0x000fe2000801080e */
[----:B------:R-:W-:Y:S01]  /*a320*/  FADD.FTZ R52, R133, R52 ;  /* 0x0000003485347221 */ /* 0x000fe20000010000 */
[----:B-1----:R-:W-:Y:S01]  /*a330*/  @!P0 FADD.FTZ R5, R5, R158 ;  /* 0x0000009e05058221 */ /* 0x002fe20000010000 */
[----:B------:R-:W0:Y:S01]  /*a340*/  SHFL.DOWN PT, R138, R7, 0x4, 0x1f ;  /* 0x08801f00078a7f89 */ /* 0x000e2200000e0000 */
[----:B------:R-:W-:Y:S01]  /*a350*/  FMUL.FTZ R133, R22, R3 ;  /* 0x0000000316857220 */ /* 0x000fe20000410000 */
[----:B------:R-:W-:Y:S01]  /*a360*/  FMUL.FTZ R22, R23, R14 ;  /* 0x0000000e17167220 */ /* 0x000fe20000410000 */
[----:B--2---:R-:W-:Y:S01]  /*a370*/  @!P0 FADD.FTZ R6, R6, R137 ;  /* 0x0000008906068221 */ /* 0x004fe20000010000 */
[----:B------:R-:W1:Y:S01]  /*a380*/  SHFL.DOWN PT, R134, R5, 0x4, 0x1f ;  /* 0x08801f0005867f89 */ /* 0x000e6200000e0000 */
[----:B------:R-:W-:Y:S01]  /*a390*/  FMUL.FTZ R14, R177, UR31 ;  /* 0x0000001fb10e7c20 */ /* 0x000fe20008410000 */
[----:B------:R-:W-:Y:S01]  /*a3a0*/  FMUL.FTZ R23, R176, UR31 ;  /* 0x0000001fb0177c20 */ /* 0x000fe20008410000 */
[----:B-----5:R-:W-:Y:S01]  /*a3b0*/  @!P0 FADD.FTZ R4, R4, R135 ;  /* 0x0000008704048221 */ /* 0x020fe20000010000 */
[----:B------:R-:W-:Y:S01]  /*a3c0*/  ISETP.GT.AND P0, PT, R126, 0x1b, PT ;  /* 0x0000001b7e00780c */ /* 0x000fe20003f04270 */
[----:B------:R-:W2:Y:S01]  /*a3d0*/  SHFL.DOWN PT, R137, R6, 0x4, 0x1f ;  /* 0x08801f0006897f89 */ /* 0x000ea200000e0000 */
[----:B------:R-:W-:Y:S01]  /*a3e0*/  FMUL.FTZ R3, R194, UR31 ;  /* 0x0000001fc2037c20 */ /* 0x000fe20008410000 */
[----:B------:R-:W-:Y:S01]  /*a3f0*/  FFMA.FTZ R14, R193, UR30, R14 ;  /* 0x0000001ec10e7c23 */ /* 0x000fe2000801000e */
[----:B------:R-:W-:Y:S01]  /*a400*/  FFMA.FTZ R131, R192, UR30, R23 ;  /* 0x0000001ec0837c23 */ /* 0x000fe20008010017 */
[----:B------:R-:W5:Y:S01]  /*a410*/  SHFL.DOWN PT, R135, R4, 0x4, 0x1f ;  /* 0x08801f0004877f89 */ /* 0x000f6200000e0000 */
[C---:B------:R-:W-:Y:S01]  /*a420*/  FFMA.FTZ R23, R178.reuse, UR30, -R3 ;  /* 0x0000001eb2177c23 */ /* 0x040fe20008010803 */
[----:B------:R-:W-:Y:S01]  /*a430*/  FFMA.FTZ R227, R227, R14, R22 ;  /* 0x0000000ee3e37223 */ /* 0x000fe20000010016 */
[----:B------:R-:W-:Y:S01]  /*a440*/  FMUL.FTZ R3, R178, UR31 ;  /* 0x0000001fb2037c20 */ /* 0x000fe20008410000 */
[----:B------:R-:W-:Y:S01]  /*a450*/  FFMA.FTZ R131, R228, R131, R133 ;  /* 0x00000083e4837223 */ /* 0x000fe20000010085 */
[----:B------:R-:W-:Y:S01]  /*a460*/  FMUL.FTZ R208, R208, R23 ;  /* 0x00000017d0d07220 */ /* 0x000fe20000410000 */
[----:B------:R-:W-:Y:S01]  /*a470*/  FFMA.FTZ R150, R150, R193, R227 ;  /* 0x000000c196967223 */ /* 0x000fe200000100e3 */
[----:B------:R-:W-:Y:S01]  /*a480*/  FFMA.FTZ R14, R194, UR30, R3 ;  /* 0x0000001ec20e7c23 */ /* 0x000fe20008010003 */
[----:B------:R-:W-:Y:S01]  /*a490*/  FFMA.FTZ R131, R136, R192, R131 ;  /* 0x000000c088837223 */ /* 0x000fe20000010083 */
[----:B------:R-:W-:Y:S01]  /*a4a0*/  FMUL.FTZ R3, R196, UR31 ;  /* 0x0000001fc4037c20 */ /* 0x000fe20008410000 */
[----:B------:R-:W-:Y:S01]  /*a4b0*/  FADD.FTZ R63, R155, R63 ;  /* 0x0000003f9b3f7221 */ /* 0x000fe20000010000 */
[----:B0-----:R-:W-:Y:S01]  /*a4c0*/  @!P0 FADD.FTZ R7, R7, R138 ;  /* 0x0000008a07078221 */ /* 0x001fe20000010000 */
[----:B------:R-:W-:Y:S01]  /*a4d0*/  FFMA.FTZ R14, R151, R14, R208 ;  /* 0x0000000e970e7223 */ /* 0x000fe200000100d0 */
[----:B------:R-:W-:Y:S01]  /*a4e0*/  FADD.FTZ R50, R131, R50 ;  /* 0x0000003283327221 */ /* 0x000fe20000010000 */
[----:B------:R-:W-:Y:S01]  /*a4f0*/  FADD.FTZ R64, R152, R64 ;  /* 0x0000004098407221 */ /* 0x000fe20000010000 */
[----:B-1----:R-:W-:Y:S01]  /*a500*/  @!P0 FADD.FTZ R5, R5, R134 ;  /* 0x0000008605058221 */ /* 0x002fe20000010000 */
[----:B------:R-:W-:Y:S01]  /*a510*/  FFMA.FTZ R149, R149, R194, R14 ;  /* 0x000000c295957223 */ /* 0x000fe2000001000e */
[----:B------:R-:W0:Y:S01]  /*a520*/  SHFL.DOWN PT, R134, R7, 0x8, 0x1f ;  /* 0x09001f0007867f89 */ /* 0x000e2200000e0000 */
[----:B------:R-:W-:Y:S01]  /*a530*/  FMUL.FTZ R14, R195, UR31 ;  /* 0x0000001fc30e7c20 */ /* 0x000fe20008410000 */
[----:B------:R-:W-:Y:S01]  /*a540*/  FADD.FTZ R65, R148, R65 ;  /* 0x0000004194417221 */ /* 0x000fe20000010000 */
[----:B--2---:R-:W-:Y:S01]  /*a550*/  @!P0 FADD.FTZ R6, R6, R137 ;  /* 0x0000008906068221 */ /* 0x004fe20000010000 */
[----:B------:R-:W1:Y:S01]  /*a560*/  SHFL.DOWN PT, R22, R5, 0x8, 0x1f ;  /* 0x09001f0005167f89 */ /* 0x000e6200000e0000 */
[C---:B------:R-:W-:Y:S01]  /*a570*/  FFMA.FTZ R23, R179.reuse, UR30, -R14 ;  /* 0x0000001eb3177c23 */ /* 0x040fe2000801080e */
[----:B------:R-:W-:Y:S01]  /*a580*/  FMUL.FTZ R14, R179, UR31 ;  /* 0x0000001fb30e7c20 */ /* 0x000fe20008410000 */
[----:B-----5:R-:W-:Y:S01]  /*a590*/  @!P0 FADD.FTZ R4, R4, R135 ;  /* 0x0000008704048221 */ /* 0x020fe20000010000 */
[----:B------:R-:W-:Y:S01]  /*a5a0*/  ISETP.GT.AND P0, PT, R126, 0x17, PT ;  /* 0x000000177e00780c */ /* 0x000fe20003f04270 */
[----:B------:R-:W2:Y:S01]  /*a5b0*/  SHFL.DOWN PT, R133, R6, 0x8, 0x1f ;  /* 0x09001f0006857f89 */ /* 0x000ea200000e0000 */
[----:B------:R-:W-:Y:S01]  /*a5c0*/  FMUL.FTZ R210, R210, R23 ;  /* 0x00000017d2d27220 */ /* 0x000fe20000410000 */
[C---:B------:R-:W-:Y:S01]  /*a5d0*/  FFMA.FTZ R23, R180.reuse, UR30, -R3 ;  /* 0x0000001eb4177c23 */ /* 0x040fe20008010803 */
[----:B------:R-:W-:Y:S01]  /*a5e0*/  FFMA.FTZ R14, R195, UR30, R14 ;  /* 0x0000001ec30e7c23 */ /* 0x000fe2000801000e */
[----:B------:R-:W5:Y:S01]  /*a5f0*/  SHFL.DOWN PT, R131, R4, 0x8, 0x1f ;  /* 0x09001f0004837f89 */ /* 0x000f6200000e0000 */
[----:B------:R-:W-:Y:S01]  /*a600*/  FMUL.FTZ R3, R180, UR31 ;  /* 0x0000001fb4037c20 */ /* 0x000fe20008410000 */
[----:B------:R-:W-:Y:S01]  /*a610*/  FMUL.FTZ R23, R212, R23 ;  /* 0x00000017d4177220 */ /* 0x000fe20000410000 */
[----:B------:R-:W-:Y:S01]  /*a620*/  FFMA.FTZ R225, R225, R14, R210 ;  /* 0x0000000ee1e17223 */ /* 0x000fe200000100d2 */
[----:B------:R-:W-:Y:S01]  /*a630*/  FMUL.FTZ R14, R197, UR31 ;  /* 0x0000001fc50e7c20 */ /* 0x000fe20008410000 */
[----:B------:R-:W-:Y:S01]  /*a640*/  FFMA.FTZ R3, R196, UR30, R3 ;  /* 0x0000001ec4037c23 */ /* 0x000fe20008010003 */
[----:B------:R-:W-:Y:S01]  /*a650*/  FADD.FTZ R49, R150, R49 ;  /* 0x0000003196317221 */ /* 0x000fe20000010000 */
[----:B------:R-:W-:Y:S01]  /*a660*/  FFMA.FTZ R146, R146, R195, R225 ;  /* 0x000000c392927223 */ /* 0x000fe200000100e1 */
[----:B------:R-:W-:Y:S01]  /*a670*/  FFMA.FTZ R14, R181, UR30, -R14 ;  /* 0x0000001eb50e7c23 */ /* 0x000fe2000801080e */
[----:B------:R-:W-:Y:S01]  /*a680*/  FFMA.FTZ R224, R224, R3, R23 ;  /* 0x00000003e0e07223 */ /* 0x000fe20000010017 */
[----:B------:R-:W-:Y:S01]  /*a690*/  FMUL.FTZ R3, R200, UR31 ;  /* 0x0000001fc8037c20 */ /* 0x000fe20008410000 */
[----:B0-----:R-:W-:Y:S01]  /*a6a0*/  @!P0 FADD.FTZ R7, R7, R134 ;  /* 0x0000008607078221 */ /* 0x001fe20000010000 */
[----:B------:R-:W-:Y:S01]  /*a6b0*/  FMUL.FTZ R209, R209, R14 ;  /* 0x0000000ed1d17220 */ /* 0x000fe20000410000 */
[----:B------:R-:W-:Y:S01]  /*a6c0*/  FMUL.FTZ R14, R181, UR31 ;  /* 0x0000001fb50e7c20 */ /* 0x000fe20008410000 */
[C---:B------:R-:W-:Y:S01]  /*a6d0*/  FFMA.FTZ R23, R182.reuse, UR30, -R3 ;  /* 0x0000001eb6177c23 */ /* 0x040fe20008010803 */
[----:B-1----:R-:W-:Y:S01]  /*a6e0*/  @!P0 FADD.FTZ R5, R5, R22 ;  /* 0x0000001605058221 */ /* 0x002fe20000010000 */
[----:B------:R-:W-:Y:S01]  /*a6f0*/  FMUL.FTZ R3, R182, UR31 ;  /* 0x0000001fb6037c20 */ /* 0x000fe20008410000 */
[----:B------:R-:W0:Y:S01]  /*a700*/  SHFL.DOWN PT, R22, R7, 0x10, 0x1f ;  /* 0x0a001f0007167f89 */ /* 0x000e2200000e0000 */
[----:B------:R-:W-:Y:S01]  /*a710*/  FMUL.FTZ R23, R214, R23 ;  /* 0x00000017d6177220 */ /* 0x000fe20000410000 */
[----:B------:R-:W-:Y:S01]  /*a720*/  FFMA.FTZ R143, R143, R196, R224 ;  /* 0x000000c48f8f7223 */ /* 0x000fe200000100e0 */
[----:B--2---:R-:W-:Y:S01]  /*a730*/  @!P0 FADD.FTZ R6, R6, R133 ;  /* 0x0000008506068221 */ /* 0x004fe20000010000 */
[----:B------:R-:W1:Y:S01]  /*a740*/  SHFL.DOWN PT, R134, R5, 0x10, 0x1f ;  /* 0x0a001f0005867f89 */ /* 0x000e6200000e0000 */
[----:B------:R-:W-:Y:S01]  /*a750*/  FFMA.FTZ R3, R200, UR30, R3 ;  /* 0x0000001ec8037c23 */ /* 0x000fe20008010003 */
[----:B------:R-:W-:Y:S01]  /*a760*/  FADD.FTZ R66, R147, R66 ;  /* 0x0000004293427221 */ /* 0x000fe20000010000 */
[----:B-----5:R-:W-:Y:S01]  /*a770*/  @!P0 FADD.FTZ R4, R4, R131 ;  /* 0x0000008304048221 */ /* 0x020fe20000010000 */
[----:B------:R-:W-:Y:S01]  /*a780*/  ISETP.GT.AND P0, PT, R126, 0xf, PT ;  /* 0x0000000f7e00780c */ /* 0x000fe20003f04270 */
[----:B------:R-:W2:Y:S01]  /*a790*/  SHFL.DOWN PT, R135, R6, 0x10, 0x1f ;  /* 0x0a001f0006877f89 */ /* 0x000ea200000e0000 */
[----:B------:R-:W-:Y:S01]  /*a7a0*/  FFMA.FTZ R131, R197, UR30, R14 ;  /* 0x0000001ec5837c23 */ /* 0x000fe2000801000e */
[----:B------:R-:W-:Y:S01]  /*a7b0*/  FMUL.FTZ R14, R201, UR31 ;  /* 0x0000001fc90e7c20 */ /* 0x000fe20008410000 */
[----:B------:R-:W-:Y:S01]  /*a7c0*/  FFMA.FTZ R222, R222, R3, R23 ;  /* 0x00000003dede7223 */ /* 0x000fe20000010017 */
[----:B------:R-:W5:Y:S01]  /*a7d0*/  SHFL.DOWN PT, R133, R4, 0x10, 0x1f ;  /* 0x0a001f0004857f89 */ /* 0x000f6200000e0000 */
[----:B------:R-:W-:Y:S01]  /*a7e0*/  FMUL.FTZ R3, R202, UR31 ;  /* 0x0000001fca037c20 */ /* 0x000fe20008410000 */
[----:B------:R-:W-:Y:S01]  /*a7f0*/  FFMA.FTZ R14, R183, UR30, -R14 ;  /* 0x0000001eb70e7c23 */ /* 0x000fe2000801080e */
[----:B------:R-:W-:Y:S01]  /*a800*/  FFMA.FTZ R131, R144, R131, R209 ;  /* 0x0000008390837223 */ /* 0x000fe200000100d1 */
[----:B------:R-:W-:Y:S01]  /*a810*/  FMUL.FTZ R23, R184, UR31 ;  /* 0x0000001fb8177c20 */ /* 0x000fe20008410000 */
[----:B------:R-:W-:Y:S01]  /*a820*/  FADD.FTZ R48, R149, R48 ;  /* 0x0000003095307221 */ /* 0x000fe20000010000 */
[----:B------:R-:W-:Y:S01]  /*a830*/  FMUL.FTZ R138, R211, R14 ;  /* 0x0000000ed38a7220 */ /* 0x000fe20000410000 */
[----:B------:R-:W-:Y:S01]  /*a840*/  FMUL.FTZ R14, R203, UR31 ;  /* 0x0000001fcb0e7c20 */ /* 0x000fe20008410000 */
[----:B------:R-:W-:Y:S01]  /*a850*/  FFMA.FTZ R142, R142, R197, R131 ;  /* 0x000000c58e8e7223 */ /* 0x000fe20000010083 */
[----:B------:R-:W-:Y:S01]  /*a860*/  FFMA.FTZ R131, R15, R200, R222 ;  /* 0x000000c80f837223 */ /* 0x000fe200000100de */
[----:B------:R-:W-:Y:S01]  /*a870*/  FADD.FTZ R67, R145, R67 ;  /* 0x0000004391437221 */ /* 0x000fe20000010000 */
[----:B0-----:R-:W-:Y:S01]  /*a880*/  @!P0 FADD.FTZ R7, R7, R22 ;  /* 0x0000001607078221 */ /* 0x001fe20000010000 */
[----:B------:R-:W-:Y:S01]  /*a890*/  FFMA.FTZ R22, R184, UR30, -R3 ;  /* 0x0000001eb8167c23 */ /* 0x000fe20008010803 */
[C---:B------:R-:W-:Y:S01]  /*a8a0*/  FFMA.FTZ R3, R185.reuse, UR30, -R14 ;  /* 0x0000001eb9037c23 */ /* 0x040fe2000801080e */
[----:B------:R-:W-:Y:S01]  /*a8b0*/  FMUL.FTZ R14, R185, UR31 ;  /* 0x0000001fb90e7c20 */ /* 0x000fe20008410000 */
[----:B-1----:R-:W-:Y:S01]  /*a8c0*/  @!P0 FADD.FTZ R5, R5, R134 ;  /* 0x0000008605058221 */ /* 0x002fe20000010000 */
[----:B------:R-:W-:Y:S01]  /*a8d0*/  FMUL.FTZ R134, R213, R22 ;  /* 0x00000016d5867220 */ /* 0x000fe20000410000 */
[----:B------:R-:W-:Y:S01]  /*a8e0*/  FMUL.FTZ R22, R183, UR31 ;  /* 0x0000001fb7167c20 */ /* 0x000fe20008410000 */
[----:B------:R-:W-:Y:S01]  /*a8f0*/  FMUL.FTZ R15, R216, R3 ;  /* 0x00000003d80f7220 */ /* 0x000fe20000410000 */
[----:B------:R-:W-:Y:S01]  /*a900*/  FFMA.FTZ R3, R203, UR30, R14 ;  /* 0x0000001ecb037c23 */ /* 0x000fe2000801000e */
[----:B--2---:R-:W-:Y:S01]  /*a910*/  @!P0 FADD.FTZ R6, R6, R135 ;  /* 0x0000008706068221 */ /* 0x004fe20000010000 */
[----:B------:R-:W-:Y:S01]  /*a920*/  FFMA.FTZ R136, R201, UR30, R22 ;  /* 0x0000001ec9887c23 */ /* 0x000fe20008010016 */
[----:B------:R-:W-:Y:S01]  /*a930*/  FFMA.FTZ R22, R202, UR30, R23 ;  /* 0x0000001eca167c23 */ /* 0x000fe20008010017 */
[----:B------:R-:W-:Y:S01]  /*a940*/  FFMA.FTZ R3, R12, R3, R15 ;  /* 0x000000030c037223 */ /* 0x000fe2000001000f */
[----:B-----5:R-:W-:Y:S01]  /*a950*/  @!P0 FADD.FTZ R4, R4, R133 ;  /* 0x0000008504048221 */ /* 0x020fe20000010000 */
[----:B------:R-:W-:Y:S01]  /*a960*/  FFMA.FTZ R221, R221, R136, R138 ;  /* 0x00000088dddd7223 */ /* 0x000fe2000001008a */
[----:B------:R-:W-:Y:S01]  /*a970*/  FFMA.FTZ R22, R13, R22, R134 ;  /* 0x000000160d167223 */ /* 0x000fe20000010086 */
[----:B------:R-:W-:Y:S01]  /*a980*/  FFMA.FTZ R2, R2, R203, R3 ;  /* 0x000000cb02027223 */ /* 0x000fe20000010003 */
[----:B------:R-:W-:Y:S01]  /*a990*/  FADD.FTZ R47, R146, R47 ;  /* 0x0000002f922f7221 */ /* 0x000fe20000010000 */
[----:B------:R0:W-:Y:S01]  /*a9a0*/  @!P2 STS.128 [R125+0x860], R4 ;  /* 0x000860047d00a388 */ /* 0x0001e20000000c00 */
[----:B------:R-:W-:Y:S01]  /*a9b0*/  FFMA.FTZ R10, R10, R201, R221 ;  /* 0x000000c90a0a7223 */ /* 0x000fe200000100dd */
[----:B------:R-:W-:Y:S01]  /*a9c0*/  FFMA.FTZ R11, R11, R202, R22 ;  /* 0x000000ca0b0b7223 */ /* 0x000fe20000010016 */
        /* <DEDUP_REMOVED lines=32> */
.L_x_6419:
[----:B------:R-:W-:Y:S05]  /*abd0*/  BSYNC B0 ;  /* 0x0000000000007941 */ /* 0x000fea0003800000 */
.L_x_6418:
[----:B------:R-:W-:-:S04]  /*abe0*/  IADD3 R24, R24, 0x1, RZ ;  /* 0x0000000118187810 */ /* 0x000fc80007ffe0ff */
[----:B------:R-:W-:-:S13]  /*abf0*/  ISETP.GE.AND P0, PT, R24, UR33, PT ;  /* 0x0000002118007c0c */ /* 0x000fda000bf06270 */
[----:B------:R-:W-:Y:S05]  /*ac00*/  @!P0 BRA `(.L_x_6420) ;  /* 0xffffffa000a88947 */ /* 0x000fea000383ffff */
.L_x_6389:
[----:B------:R-:W-:Y:S01]  /*ac10*/  BAR.SYNC.DEFER_BLOCKING 0x0 ;  /* 0x0000000000007b1d */ /* 0x000fe20000010000 */
[----:B------:R-:W-:Y:S02]  /*ac20*/  F2FP.BF16.F32.PACK_AB R71, R71, R72 ;  /* 0x000000484747723e */ /* 0x000fe400000010ff */
[----:B------:R-:W-:Y:S02]  /*ac30*/  F2FP.BF16.F32.PACK_AB R69, R69, R70 ;  /* 0x000000464545723e */ /* 0x000fe400000010ff */
[----:B------:R-:W-:-:S03]  /*ac40*/  PRMT R0, R71, 0x7632, R0 ;  /* 0x0000763247007816 */ /* 0x000fc60000000000 */
[----:B------:R-:W2:Y:S01]  /*ac50*/  S2UR UR8, SR_CgaCtaId ;  /* 0x00000000000879c3 */ /* 0x000ea20000008800 */
        /* <DEDUP_REMOVED lines=14> */
[----:B01----:R-:W-:Y:S02]  /*ad40*/  PRMT R4, R65, 0x7632, R4 ;  /* 0x0000763241047816 */ /* 0x003fe40000000004 */
[----:B------:R-:W-:Y:S01]  /*ad50*/  IADD3 R32, -R8, UR18, RZ ;  /* 0x0000001208207c10 */ /* 0x000fe2000fffe1ff */
[----:B------:R0:W-:Y:S01]  /*ad60*/  STS.U16 [R107+0x6], R2 ;  /* 0x000006026b007388 */ /* 0x0001e20000000400 */
[----:B--2---:R-:W-:-:S03]  /*ad70*/  ULEA UR7, UR8, UR7, 0x18 ;  /* 0x0000000708077291 */ /* 0x004fc6000f8ec03f */
[----:B------:R1:W-:Y:S01]  /*ad80*/  STS.U16 [R107+0xa], R3 ;  /* 0x00000a036b007388 */ /* 0x0003e20000000400 */
[----:B------:R-:W-:Y:S01]  /*ad90*/  USHF.R.S32.HI UR8, URZ, 0x1f, UR16 ;  /* 0x0000001f3f087899 */ /* 0x000fe20008011410 */
[----:B---3--:R-:W-:Y:S02]  /*ada0*/  PRMT R0, R63, 0x7632, R0 ;  /* 0x000076323f007816 */ /* 0x008fe40000000000 */
[----:B------:R-:W-:Y:S01]  /*adb0*/  STS.U16 [R107], R71 ;  /* 0x000000476b007388 */ /* 0x000fe20000000400 */
[----:B0-----:R-:W-:Y:S01]  /*adc0*/  PRMT R2, R61, 0x7632, R2 ;  /* 0x000076323d027816 */ /* 0x001fe20000000002 */
[----:B-----5:R-:W-:Y:S02]  /*add0*/  IMAD.WIDE.U32 R6, R10, UR16, RZ ;  /* 0x000000100a067c25 */ /* 0x020fe4000f8e00ff */
[----:B------:R0:W-:Y:S01]  /*ade0*/  STS.U16 [R107+0x12], R0 ;  /* 0x000012006b007388 */ /* 0x0001e20000000400 */
[----:B-1----:R-:W-:-:S03]  /*adf0*/  PRMT R3, R59, 0x7632, R3 ;  /* 0x000076323b037816 */ /* 0x002fc60000000003 */
[----:B------:R-:W-:Y:S04]  /*ae00*/  STS.U16 [R107+0x4], R69 ;  /* 0x000004456b007388 */ /* 0x000fe80000000400 */
[----:B------:R-:W-:Y:S01]  /*ae10*/  STS.U16 [R107+0x8], R67 ;  /* 0x000008436b007388 */ /* 0x000fe20000000400 */
[----:B0-----:R-:W-:-:S03]  /*ae20*/  PRMT R0, R57, 0x7632, R0 ;  /* 0x0000763239007816 */ /* 0x001fc60000000000 */
[----:B------:R-:W-:Y:S04]  /*ae30*/  STS.U16 [R107+0xc], R65 ;  /* 0x00000c416b007388 */ /* 0x000fe80000000400 */
[----:B------:R0:W-:Y:S04]  /*ae40*/  STS.U16 [R107+0xe], R4 ;  /* 0x00000e046b007388 */ /* 0x0001e80000000400 */
[----:B------:R-:W-:Y:S04]  /*ae50*/  STS.U16 [R107+0x10], R63 ;  /* 0x0000103f6b007388 */ /* 0x000fe80000000400 */
[----:B------:R-:W-:Y:S01]  /*ae60*/  STS.U16 [R107+0x14], R61 ;  /* 0x0000143d6b007388 */ /* 0x000fe20000000400 */
[----:B0-----:R-:W-:-:S03]  /*ae70*/  SHF.L.U32 R4, R128, 0x4, RZ ;  /* 0x0000000480047819 */ /* 0x001fc600000006ff */
[----:B------:R-:W-:Y:S01]  /*ae80*/  STS.U16 [R107+0x16], R2 ;  /* 0x000016026b007388 */ /* 0x000fe20000000400 */
[----:B------:R-:W-:Y:S01]  /*ae90*/  LOP3.LUT R5, R4, 0xfffffe00, RZ, 0xc0, !PT ;  /* 0xfffffe0004057812 */ /* 0x000fe200078ec0ff */
[----:B------:R-:W-:Y:S02]  /*aea0*/  IMAD R4, R10, UR8, RZ ;  /* 0x000000080a047c24 */ /* 0x000fe4000f8e02ff */
[----:B------:R-:W-:Y:S01]  /*aeb0*/  STS.U16 [R107+0x18], R59 ;  /* 0x0000183b6b007388 */ /* 0x000fe20000000400 */
[----:B------:R-:W-:Y:S01]  /*aec0*/  LOP3.LUT R101, R5, 0x1f, R128, 0xf8, !PT ;  /* 0x0000001f05657812 */ /* 0x000fe200078ef880 */
[----:B------:R-:W-:Y:S02]  /*aed0*/  IMAD R11, R11, UR16, R4 ;  /* 0x000000100b0b7c24 */ /* 0x000fe4000f8e0204 */
[----:B------:R0:W-:Y:S01]  /*aee0*/  STS.U16 [R107+0x1a], R3 ;  /* 0x00001a036b007388 */ /* 0x0001e20000000400 */
[----:B------:R-:W-:Y:S02]  /*aef0*/  SHF.R.S32.HI R5, RZ, 0x1f, R8 ;  /* 0x0000001fff057819 */ /* 0x000fe40000011408 */
[----:B------:R-:W-:Y:S01]  /*af00*/  IADD3 R4, P2, R101, R8, RZ ;  /* 0x0000000865047210 */ /* 0x000fe20007f5e0ff */
[----:B------:R-:W-:Y:S01]  /*af10*/  STS.U16 [R107+0x1c], R57 ;  /* 0x00001c396b007388 */ /* 0x000fe20000000400 */
[----:B------:R-:W-:-:S02]  /*af20*/  SHF.R.S32.HI R34, RZ, 0x1f, R101 ;  /* 0x0000001fff227819 */ /* 0x000fc40000011465 */
[----:B------:R-:W-:Y:S01]  /*af30*/  IADD3 R67, R7, R11, RZ ;  /* 0x0000000b07437210 */ /* 0x000fe20007ffe0ff */
[----:B------:R-:W-:Y:S01]  /*af40*/  STS.U16 [R107+0x1e], R0 ;  /* 0x00001e006b007388 */ /* 0x000fe20000000400 */
[----:B------:R-:W-:-:S03]  /*af50*/  NOP ;  /* 0x0000000000007918 */ /* 0x000fc60000000000 */
[----:B------:R-:W-:Y:S01]  /*af60*/  LDS.U16 R13, [R123] ;  /* 0x000000007b0d7984 */ /* 0x000fe20000000400 */
[----:B0-----:R-:W0:Y:S01]  /*af70*/  LDC.64 R2, c[0x0][0x3a8] ;  /* 0x0000ea00ff027b82 */ /* 0x001e220000000a00 */
[----:B------:R-:W-:Y:S02]  /*af80*/  IADD3.X R5, R34, R5, RZ, P2, !PT ;  /* 0x0000000522057210 */ /* 0x000fe400017fe4ff */
        /* <DEDUP_REMOVED lines=32> */
.L_x_6422:
[----:B------:R-:W-:Y:S05]  /*b190*/  BSYNC B0 ;  /* 0x0000000000007941 */ /* 0x000fea0003800000 */
.L_x_6421:
[----:B------:R-:W-:Y:S01]  /*b1a0*/  MOV R7, R67 ;  /* 0x0000004300077202 */ /* 0x000fe20000000f00 */
[----:B------:R-:W-:Y:S01]  /*b1b0*/  ULDC.64 UR20, c[0x0][0x390] ;  /* 0x0000e40000147ab9 */ /* 0x000fe20000000a00 */
[----:B------:R-:W-:Y:S01]  /*b1c0*/  ULDC.64 UR18, c[0x0][0x3e0] ;  /* 0x0000f80000127ab9 */ /* 0x000fe20000000a00 */
[----:B------:R-:W-:Y:S01]  /*b1d0*/  IMAD R8, R132, UR20, RZ ;  /* 0x0000001484087c24 */ /* 0x000fe2000f8e02ff */
[----:B------:R-:W-:Y:S01]  /*b1e0*/  LEA R9, P0, R101, UR18, 0x1 ;  /* 0x0000001265097c11 */ /* 0x000fe2000f8008ff */
[----:B------:R-:W-:Y:S01]  /*b1f0*/  IMAD.WIDE.U32 R6, R129, UR20, R6 ;  /* 0x0000001481067c25 */ /* 0x000fe2000f8e0006 */
[C---:B------:R-:W-:Y:S01]  /*b200*/  LOP3.LUT R67, R101.reuse, 0x20, RZ, 0xfc, !PT ;  /* 0x0000002065437812 */ /* 0x040fe200078efcff */
[----:B------:R-:W-:Y:S01]  /*b210*/  BSSY B0, `(.L_x_6423) ;  /* 0x00000bb000007945 */ /* 0x000fe20003800000 */
[----:B------:R-:W-:Y:S01]  /*b220*/  LOP3.LUT R69, R101, 0x40, RZ, 0xfc, !PT ;  /* 0x0000004065457812 */ /* 0x000fe200078efcff */
[----:B0-----:R-:W-:Y:S01]  /*b230*/  IMAD R11, R129, UR21, R8 ;  /* 0x00000015810b7c24 */ /* 0x001fe2000f8e0208 */
[----:B------:R-:W-:-:S02]  /*b240*/  IADD3 R8, P2, R91, R6, RZ ;  /* 0x000000065b087210 */ /* 0x000fc40007f5e0ff */
[C---:B------:R-:W-:Y:S02]  /*b250*/  LOP3.LUT R71, R101.reuse, 0x60, RZ, 0xfc, !PT ;  /* 0x0000006065477812 */ /* 0x040fe400078efcff */
[----:B------:R-:W-:Y:S02]  /*b260*/  IADD3.X R7, R90, R11, R7, P2, !PT ;  /* 0x0000000b5a077210 */ /* 0x000fe400017fe407 */
[----:B------:R-:W-:Y:S02]  /*b270*/  LEA.HI.X R10, R101, UR19, R34, 0x1, P0 ;  /* 0x00000013650a7c11 */ /* 0x000fe400080f0c22 */
[-C--:B------:R-:W-:Y:S02]  /*b280*/  ISETP.GE.AND P0, PT, R67, R0.reuse, PT ;  /* 0x000000004300720c */ /* 0x080fe40003f06270 */
[-C--:B------:R-:W-:Y:S02]  /*b290*/  ISETP.GE.AND P2, PT, R69, R0.reuse, PT ;  /* 0x000000004500720c */ /* 0x080fe40003f46270 */
[----:B------:R-:W-:-:S02]  /*b2a0*/  ISETP.GE.AND P4, PT, R71, R0, PT ;  /* 0x000000004700720c */ /* 0x000fc40003f86270 */
[C---:B------:R-:W-:Y:S02]  /*b2b0*/  LEA R6, P3, R8.reuse, R9, 0x1 ;  /* 0x0000000908067211 */ /* 0x040fe400078608ff */
[C---:B------:R-:W-:Y:S02]  /*b2c0*/  LOP3.LUT R73, R101.reuse, 0x80, RZ, 0xfc, !PT ;  /* 0x0000008065497812 */ /* 0x040fe400078efcff */
[----:B------:R-:W-:Y:S02]  /*b2d0*/  LEA.HI.X R7, R8, R10, R7, 0x1, P3 ;  /* 0x0000000a08077211 */ /* 0x000fe400018f0c07 */
        /* <DEDUP_REMOVED lines=112> */
[----:B--2---:R-:W-:Y:S01]  /*b9e0*/  F2FP.BF16.F32.PACK_AB R0, R54, R53 ;  /* 0x000000353600723e */ /* 0x004fe200000010ff */
[----:B------:R-:W-:Y:S01]  /*b9f0*/  FADD.FTZ R53, R52, R53 ;  /* 0x0000003534357221 */ /* 0x000fe20000010000 */
[-C--:B------:R-:W-:Y:S01]  /*ba00*/  LEA.HI.SX32 R28, R28, R99.reuse, 0x1b ;  /* 0x000000631c1c7211 */ /* 0x080fe200078fdaff */
[----:B------:R0:W-:Y:S01]  /*ba10*/  STS.U16 [R23+0x12], R35 ;  /* 0x0000122317007388 */ /* 0x0001e20000000400 */
[----:B------:R-:W-:Y:S01]  /*ba20*/  LEA R24, R24, UR7, 0x1 ;  /* 0x0000000718187c11 */ /* 0x000fe2000f8e08ff */
[----:B------:R-:W-:Y:S01]  /*ba30*/  FADD.FTZ R54, R53, R54 ;  /* 0x0000003635367221 */ /* 0x000fe20000010000 */
[----:B------:R-:W-:Y:S02]  /*ba40*/  LEA.HI.SX32 R29, R29, R99, 0x1b ;  /* 0x000000631d1d7211 */ /* 0x000fe400078fdaff */
[----:B------:R-:W-:Y:S01]  /*ba50*/  F2FP.BF16.F32.PACK_AB R6, R56, R55 ;  /* 0x000000373806723e */ /* 0x000fe200000010ff */
[----:B------:R-:W-:Y:S01]  /*ba60*/  STS.U16 [R24+0x14], R8 ;  /* 0x0000140818007388 */ /* 0x000fe20000000400 */
[----:B------:R-:W-:Y:S01]  /*ba70*/  PRMT R12, R8, 0x7632, R12 ;  /* 0x00007632080c7816 */ /* 0x000fe2000000000c */
[----:B------:R-:W-:Y:S01]  /*ba80*/  FADD.FTZ R55, R54, R55 ;  /* 0x0000003736377221 */ /* 0x000fe20000010000 */
[----:B------:R-:W-:Y:S01]  /*ba90*/  LEA R25, R25, UR7, 0x1 ;  /* 0x0000000719197c11 */ /* 0x000fe2000f8e08ff */
[----:B0-----:R-:W-:Y:S01]  /*baa0*/  IMAD R35, R3, UR16, R30 ;  /* 0x0000001003237c24 */ /* 0x001fe2000f8e021e */
[----:B------:R-:W-:Y:S01]  /*bab0*/  LEA R26, R26, UR7, 0x1 ;  /* 0x000000071a1a7c11 */ /* 0x000fe2000f8e08ff */
[----:B------:R-:W-:Y:S01]  /*bac0*/  FADD.FTZ R130, R55, R56 ;  /* 0x0000003837827221 */ /* 0x000fe20000010000 */
[----:B------:R-:W-:Y:S01]  /*bad0*/  PRMT R14, R0, 0x7632, R14 ;  /* 0x00007632000e7816 */ /* 0x000fe2000000000e */
[----:B------:R-:W-:Y:S01]  /*bae0*/  STS.U16 [R25+0x16], R12 ;  /* 0x0000160c19007388 */ /* 0x000fe20000000400 */
[----:B------:R-:W-:-:S02]  /*baf0*/  LEA R27, R27, UR7, 0x1 ;  /* 0x000000071b1b7c11 */ /* 0x000fc4000f8e08ff */
[----:B------:R-:W-:Y:S01]  /*bb00*/  LEA R28, R28, UR7, 0x1 ;  /* 0x000000071c1c7c11 */ /* 0x000fe2000f8e08ff */
[----:B------:R-:W-:Y:S01]  /*bb10*/  STS.U16 [R26+0x18], R0 ;  /* 0x000018001a007388 */ /* 0x000fe20000000400 */
[----:B------:R-:W-:Y:S02]  /*bb20*/  PRMT R31, R6, 0x7632, R31 ;  /* 0x00007632061f7816 */ /* 0x000fe4000000001f */
[----:B------:R-:W-:Y:S01]  /*bb30*/  LEA R29, R29, UR7, 0x1 ;  /* 0x000000071d1d7c11 */ /* 0x000fe2000f8e08ff */
[----:B------:R-:W-:Y:S04]  /*bb40*/  STS.U16 [R27+0x1a], R14 ;  /* 0x00001a0e1b007388 */ /* 0x000fe80000000400 */
[----:B------:R0:W-:Y:S04]  /*bb50*/  STS.U16 [R28+0x1c], R6 ;  /* 0x00001c061c007388 */ /* 0x0001e80000000400 */
[----:B------:R1:W-:Y:S01]  /*bb60*/  STS.U16 [R29+0x1e], R31 ;  /* 0x00001e1f1d007388 */ /* 0x0003e20000000400 */
        /* <DEDUP_REMOVED lines=22> */
[----:B-1----:R-:W-:Y:S01]  /*bcd0*/  IADD3.X R31, R34, -0x1, RZ, P1, !PT ;  /* 0xffffffff221f7810 */ /* 0x002fe20000ffe4ff */
        /* <DEDUP_REMOVED lines=14> */
.L_x_6424:
[----:B------:R-:W-:Y:S05]  /*bdc0*/  BSYNC B0 ;  /* 0x0000000000007941 */ /* 0x000fea0003800000 */
.L_x_6423:
        /* <DEDUP_REMOVED lines=52> */
.L_x_6383:
[----:B------:R-:W-:Y:S02]  /*c110*/  ULDC.64 UR4, c[0x0][0x3d8] ;  /* 0x0000f60000047ab9 */ /* 0x000fe40000000a00 */
[----:B------:R-:W-:-:S04]  /*c120*/  ISETP.NE.U32.AND P0, PT, RZ, UR4, PT ;  /* 0x00000004ff007c0c */ /* 0x000fc8000bf05070 */
[----:B------:R-:W-:-:S13]  /*c130*/  ISETP.NE.AND.EX P0, PT, RZ, UR5, PT, P0 ;  /* 0x00000005ff007c0c */ /* 0x000fda000bf05300 */
[----:B------:R-:W-:Y:S05]  /*c140*/  @!P0 BRA `(.L_x_6426) ;  /* 0x0000000000808947 */ /* 0x000fea0003800000 */
[----:B------:R-:W0:Y:S01]  /*c150*/  SHFL.DOWN P0, R0, R127, 0x1, 0x1f ;  /* 0x08201f007f007f89 */ /* 0x000e220000000000 */
[----:B------:R-:W-:Y:S01]  /*c160*/  BSSY B0, `(.L_x_6426) ;  /* 0x000001e000007945 */ /* 0x000fe20003800000 */
        /* <DEDUP_REMOVED lines=23> */
[----:B0-----:R-:W0:Y:S01]  /*c2e0*/  @!P0 S2R R3, SR_CgaCtaId ;  /* 0x0000000000038919 */ /* 0x001e220000008800 */
[----:B------:R-:W-:-:S04]  /*c2f0*/  @!P0 MOV R0, 0x400 ;  /* 0x0000040000008802 */ /* 0x000fc80000000f00 */
[----:B0-----:R-:W-:-:S06]  /*c300*/  @!P0 LEA R3, R3, R0, 0x18 ;  /* 0x0000000003038211 */ /* 0x001fcc00078ec0ff */
[----:B------:R-:W0:Y:S02]  /*c310*/  @!P0 LDS R3, [R3+0x858] ;  /* 0x0008580003038984 */ /* 0x000e240000000800 */
[----:B0-----:R-:W-:-:S05]  /*c320*/  @!P0 FADD.FTZ R4, R4, R3 ;  /* 0x0000000304048221 */ /* 0x001fca0000010000 */
[----:B------:R1:W-:Y:S02]  /*c330*/  REDG.E.ADD.F32.FTZ.RN.STRONG.GPU desc[UR14][R18.64], R4 ;  /* 0x00000004120079a6 */ /* 0x0003e4000c10f38e */
.L_x_6427:
[----:B------:R-:W-:Y:S05]  /*c340*/  BSYNC B0 ;  /* 0x0000000000007941 */ /* 0x000fea0003800000 */
.L_x_6426:
        /* <DEDUP_REMOVED lines=32> */
[----:B-1----:R-:W-:-:S06]  /*c550*/  @!P0 LEA R0, R3, R0, 0x18 ;  /* 0x0000000003008211 */ /* 0x002fcc00078ec0ff */
[----:B------:R-:W0:Y:S02]  /*c560*/  @!P0 LDS R0, [R0+0x858] ;  /* 0x0008580000008984 */ /* 0x000e240000000800 */
[----:B0-----:R-:W-:-:S05]  /*c570*/  @!P0 FADD.FTZ R7, R7, R0 ;  /* 0x0000000007078221 */ /* 0x001fca0000010000 */
[----:B------:R1:W-:Y:S01]  /*c580*/  REDG.E.ADD.F32.FTZ.RN.STRONG.GPU desc[UR14][R16.64], R7 ;  /* 0x00000007100079a6 */ /* 0x0003e2000c10f38e */
[----:B------:R-:W-:Y:S01]  /*c590*/  HFMA2.MMA R21, -RZ, RZ, 0, 0 ;  /* 0x00000000ff157435 */ /* 0x000fe200000001ff */
[----:B------:R-:W-:Y:S10]  /*c5a0*/  BRA `(.L_x_6430) ;  /* 0x0000000000047947 */ /* 0x000ff40003800000 */
.L_x_6429:
[----:B------:R-:W2:Y:S02]  /*c5b0*/  S2R R21, SR_TID.X ;  /* 0x0000000000157919 */ /* 0x000ea40000002100 */
.L_x_6430:
[----:B------:R-:W-:Y:S05]  /*c5c0*/  BSYNC B0 ;  /* 0x0000000000007941 */ /* 0x000fea0003800000 */
.L_x_6428:
[----:B------:R-:W-:Y:S02]  /*c5d0*/  ULDC UR22, c[0x0][0x21c] ;  /* 0x0000870000167ab9 */ /* 0x000fe40000000800 */
[----:B--2---:R-:W-:-:S13]  /*c5e0*/  ISETP.GE.AND P0, PT, R21, UR22, PT ;  /* 0x0000001615007c0c */ /* 0x004fda000bf06270 */
[----:B------:R-:W-:Y:S05]  /*c5f0*/  @P0 EXIT ;  /* 0x000000000000094d */ /* 0x000fea0003800000 */
[----:B------:R-:W-:Y:S01]  /*c600*/  ULDC.64 UR6, c[0x0][0x338] ;  /* 0x0000ce0000067ab9 */ /* 0x000fe20000000a00 */
[----:B------:R-:W2:Y:S01]  /*c610*/  S2UR UR5, SR_CgaCtaId ;  /* 0x00000000000579c3 */ /* 0x000ea20000008800 */
[C---:B------:R-:W-:Y:S01]  /*c620*/  IMAD R0, R132.reuse, UR6, RZ ;  /* 0x0000000684007c24 */ /* 0x040fe2000f8e02ff */
[----:B------:R-:W-:Y:S01]  /*c630*/  ULDC.64 UR8, c[0x0][0x358] ;  /* 0x0000d60000087ab9 */ /* 0x000fe20000000a00 */
[C---:B01----:R-:W-:Y:S01]  /*c640*/  IMAD.WIDE.U32 R6, R129.reuse, UR6, RZ ;  /* 0x0000000681067c25 */ /* 0x043fe2000f8e00ff */
        /* <DEDUP_REMOVED lines=35> */
.L_x_6432:
        /* <DEDUP_REMOVED lines=64> */
.L_x_6431:
[----:B------:R-:W-:Y:S05]  /*cc80*/  EXIT ;  /* 0x000000000000794d */ /* 0x000fea0003800000 */
.L_x_6393:
[----:B------:R-:W-:Y:S01]  /*cc90*/  HFMA2.MMA R230, -RZ, RZ, 0, 5.9604644775390625e-08 ;  /* 0x00000001ffe67435 */ /* 0x000fe200000001ff */
[----:B------:R-:W-:Y:S02]  /*cca0*/  MOV R216, R210 ;  /* 0x000000d200d87202 */ /* 0x000fe40000000f00 */
[----:B------:R-:W-:Y:S02]  /*ccb0*/  MOV R233, RZ ;  /* 0x000000ff00e97202 */ /* 0x000fe40000000f00 */
[----:B------:R-:W-:-:S07]  /*ccc0*/  MOV R15, 0xffffffff ;  /* 0xffffffff000f7802 */ /* 0x000fce0000000f00 */
[----:B01---5:R-:W-:Y:S05]  /*ccd0*/  WARPSYNC.COLLECTIVE R15, `(.L_x_6433) ;  /* 0x000000000f087348 */ /* 0x023fea0003c00000 */
[----:B------:R2:W3:Y:S02]  /*cce0*/  SHFL.UP P0, R229, R216, R230, R233 ;  /* 0x040000e6d8e57389 */ /* 0x0004e400000000e9 */
[----:B0123-5:R-:W-:Y:S01]  /*ccf0*/  ENDCOLLECTIVE ;  /* 0x000000000000791b */ /* 0x02ffe20003800000 */
.L_x_6433:
[----:B------:R-:W-:Y:S02]  /*cd00*/  MOV R216, R12 ;  /* 0x0000000c00d87202 */ /* 0x000fe40000000f00 */
[----:B------:R-:W-:-:S07]  /*cd10*/  MOV R13, R229 ;  /* 0x000000e5000d7202 */ /* 0x000fce0000000f00 */
[----:B------:R-:W-:Y:S05]  /*cd20*/  WARPSYNC.COLLECTIVE R15, `(.L_x_6434) ;  /* 0x000000000f087348 */ /* 0x000fea0003c00000 */
[----:B------:R0:W1:Y:S02]  /*cd30*/  SHFL.UP P0, R229, R216, R230, R233 ;  /* 0x040000e6d8e57389 */ /* 0x00006400000000e9 */
[----:B01----:R-:W-:Y:S01]  /*cd40*/  ENDCOLLECTIVE ;  /* 0x000000000000791b */ /* 0x003fe20003800000 */
.L_x_6434:
[----:B------:R-:W-:Y:S02]  /*cd50*/  MOV R216, R211 ;  /* 0x000000d300d87202 */ /* 0x000fe40000000f00 */
[----:B------:R-:W-:-:S07]  /*cd60*/  MOV R213, R229 ;  /* 0x000000e500d57202 */ /* 0x000fce0000000f00 */
[----:B------:R-:W-:Y:S05]  /*cd70*/  WARPSYNC.COLLECTIVE R15, `(.L_x_6435) ;  /* 0x000000000f087348 */ /* 0x000fea0003c00000 */
[----:B------:R0:W1:Y:S02]  /*cd80*/  SHFL.UP P0, R229, R216, R230, R233 ;  /* 0x040000e6d8e57389 */ /* 0x00006400000000e9 */
[----:B01----:R-:W-:Y:S01]  /*cd90*/  ENDCOLLECTIVE ;  /* 0x000000000000791b */ /* 0x003fe20003800000 */
.L_x_6435:
[----:B------:R-:W-:Y:S02]  /*cda0*/  MOV R216, R212 ;  /* 0x000000d400d87202 */ /* 0x000fe40000000f00 */
[----:B------:R-:W-:-:S07]  /*cdb0*/  MOV R219, R229 ;  /* 0x000000e500db7202 */ /* 0x000fce0000000f00 */
[----:B------:R-:W-:Y:S05]  /*cdc0*/  WARPSYNC.COLLECTIVE R15, `(.L_x_6436) ;  /* 0x000000000f087348 */ /* 0x000fea0003c00000 */
[----:B------:R0:W1:Y:S02]  /*cdd0*/  SHFL.UP P0, R229, R216, R230, R233 ;  /* 0x040000e6d8e57389 */ /* 0x00006400000000e9 */
[----:B01----:R-:W-:Y:S01]  /*cde0*/  ENDCOLLECTIVE ;  /* 0x000000000000791b */ /* 0x003fe20003800000 */
.L_x_6436:
        /* <DEDUP_REMOVED lines=17> */
.L_x_6437:
[----:B------:R-:W-:Y:S02]  /*cf00*/  MOV R216, R12 ;  /* 0x0000000c00d87202 */ /* 0x000fe40000000f00 */
[----:B------:R-:W-:-:S07]  /*cf10*/  MOV R13, R229 ;  /* 0x000000e5000d7202 */ /* 0x000fce0000000f00 */
[----:B------:R-:W-:Y:S05]  /*cf20*/  WARPSYNC.COLLECTIVE R15, `(.L_x_6438) ;  /* 0x000000000f087348 */ /* 0x000fea0003c00000 */
[----:B------:R0:W1:Y:S02]  /*cf30*/  SHFL.UP P0, R229, R216, R230, R233 ;  /* 0x040000e6d8e57389 */ /* 0x00006400000000e9 */
[----:B01----:R-:W-:Y:S01]  /*cf40*/  ENDCOLLECTIVE ;  /* 0x000000000000791b */ /* 0x003fe20003800000 */
.L_x_6438:
[----:B------:R-:W-:Y:S02]  /*cf50*/  MOV R216, R211 ;  /* 0x000000d300d87202 */ /* 0x000fe40000000f00 */
[----:B------:R-:W-:-:S07]  /*cf60*/  MOV R213, R229 ;  /* 0x000000e500d57202 */ /* 0x000fce0000000f00 */
[----:B------:R-:W-:Y:S05]  /*cf70*/  WARPSYNC.COLLECTIVE R15, `(.L_x_6439) ;  /* 0x000000000f087348 */ /* 0x000fea0003c00000 */
[----:B------:R0:W1:Y:S02]  /*cf80*/  SHFL.UP P0, R229, R216, R230, R233 ;  /* 0x040000e6d8e57389 */ /* 0x00006400000000e9 */
[----:B01----:R-:W-:Y:S01]  /*cf90*/  ENDCOLLECTIVE ;  /* 0x000000000000791b */ /* 0x003fe20003800000 */
.L_x_6439:
[----:B------:R-:W-:Y:S02]  /*cfa0*/  MOV R216, R212 ;  /* 0x000000d400d87202 */ /* 0x000fe40000000f00 */
[----:B------:R-:W-:-:S07]  /*cfb0*/  MOV R219, R229 ;  /* 0x000000e500db7202 */ /* 0x000fce0000000f00 */
[----:B------:R-:W-:Y:S05]  /*cfc0*/  WARPSYNC.COLLECTIVE R15, `(.L_x_6440) ;  /* 0x000000000f087348 */ /* 0x000fea0003c00000 */
[----:B------:R0:W1:Y:S02]  /*cfd0*/  SHFL.UP P0, R229, R216, R230, R233 ;  /* 0x040000e6d8e57389 */ /* 0x00006400000000e9 */
[----:B01----:R-:W-:Y:S01]  /*cfe0*/  ENDCOLLECTIVE ;  /* 0x000000000000791b */ /* 0x003fe20003800000 */
.L_x_6440:
        /* <DEDUP_REMOVED lines=17> */
.L_x_6441:
[----:B------:R-:W-:Y:S02]  /*d100*/  MOV R216, R12 ;  /* 0x0000000c00d87202 */ /* 0x000fe40000000f00 */
[----:B------:R-:W-:-:S07]  /*d110*/  MOV R13, R229 ;  /* 0x000000e5000d7202 */ /* 0x000fce0000000f00 */
[----:B------:R-:W-:Y:S05]  /*d120*/  WARPSYNC.COLLECTIVE R15, `(.L_x_6442) ;  /* 0x000000000f087348 */ /* 0x000fea0003c00000 */
[----:B------:R0:W1:Y:S02]  /*d130*/  SHFL.UP P0, R229, R216, R230, R233 ;  /* 0x040000e6d8e57389 */ /* 0x00006400000000e9 */
[----:B01----:R-:W-:Y:S01]  /*d140*/  ENDCOLLECTIVE ;  /* 0x000000000000791b */ /* 0x003fe20003800000 */
.L_x_6442:
[----:B------:R-:W-:Y:S02]  /*d150*/  MOV R216, R211 ;  /* 0x000000d300d87202 */ /* 0x000fe40000000f00 */
[----:B------:R-:W-:-:S07]  /*d160*/  MOV R213, R229 ;  /* 0x000000e500d57202 */ /* 0x000fce0000000f00 */
[----:B------:R-:W-:Y:S05]  /*d170*/  WARPSYNC.COLLECTIVE R15, `(.L_x_6443) ;  /* 0x000000000f087348 */ /* 0x000fea0003c00000 */
[----:B------:R0:W1:Y:S02]  /*d180*/  SHFL.UP P0, R229, R216, R230, R233 ;  /* 0x040000e6d8e57389 */ /* 0x00006400000000e9 */
[----:B01----:R-:W-:Y:S01]  /*d190*/  ENDCOLLECTIVE ;  /* 0x000000000000791b */ /* 0x003fe20003800000 */
.L_x_6443:
[----:B------:R-:W-:Y:S02]  /*d1a0*/  MOV R216, R212 ;  /* 0x000000d400d87202 */ /* 0x000fe40000000f00 */
[----:B------:R-:W-:-:S07]  /*d1b0*/  MOV R219, R229 ;  /* 0x000000e500db7202 */ /* 0x000fce0000000f00 */
[----:B------:R-:W-:Y:S05]  /*d1c0*/  WARPSYNC.COLLECTIVE R15, `(.L_x_6444) ;  /* 0x000000000f087348 */ /* 0x000fea0003c00000 */
[----:B------:R0:W1:Y:S02]  /*d1d0*/  SHFL.UP P0, R229, R216, R230, R233 ;  /* 0x040000e6d8e57389 */ /* 0x00006400000000e9 */
[----:B01----:R-:W-:Y:S01]  /*d1e0*/  ENDCOLLECTIVE ;  /* 0x000000000000791b */ /* 0x003fe20003800000 */
.L_x_6444:
        /* <DEDUP_REMOVED lines=17> */
.L_x_6445:
[----:B------:R-:W-:Y:S02]  /*d300*/  MOV R216, R12 ;  /* 0x0000000c00d87202 */ /* 0x000fe40000000f00 */
[----:B------:R-:W-:-:S07]  /*d310*/  MOV R13, R229 ;  /* 0x000000e5000d7202 */ /* 0x000fce0000000f00 */
[----:B------:R-:W-:Y:S05]  /*d320*/  WARPSYNC.COLLECTIVE R15, `(.L_x_6446) ;  /* 0x000000000f087348 */ /* 0x000fea0003c00000 */
[----:B------:R0:W1:Y:S02]  /*d330*/  SHFL.UP P0, R229, R216, R230, R233 ;  /* 0x040000e6d8e57389 */ /* 0x00006400000000e9 */
[----:B01----:R-:W-:Y:S01]  /*d340*/  ENDCOLLECTIVE ;  /* 0x000000000000791b */ /* 0x003fe20003800000 */
.L_x_6446:
[----:B------:R-:W-:Y:S02]  /*d350*/  MOV R216, R211 ;  /* 0x000000d300d87202 */ /* 0x000fe40000000f00 */
[----:B------:R-:W-:-:S07]  /*d360*/  MOV R213, R229 ;  /* 0x000000e500d57202 */ /* 0x000fce0000000f00 */
[----:B------:R-:W-:Y:S05]  /*d370*/  WARPSYNC.COLLECTIVE R15, `(.L_x_6447) ;  /* 0x000000000f087348 */ /* 0x000fea0003c00000 */
[----:B------:R0:W1:Y:S02]  /*d380*/  SHFL.UP P0, R229, R216, R230, R233 ;  /* 0x040000e6d8e57389 */ /* 0x00006400000000e9 */
[----:B01----:R-:W-:Y:S01]  /*d390*/  ENDCOLLECTIVE ;  /* 0x000000000000791b */ /* 0x003fe20003800000 */
.L_x_6447:
[----:B------:R-:W-:Y:S02]  /*d3a0*/  MOV R216, R212 ;  /* 0x000000d400d87202 */ /* 0x000fe40000000f00 */
[----:B------:R-:W-:-:S07]  /*d3b0*/  MOV R219, R229 ;  /* 0x000000e500db7202 */ /* 0x000fce0000000f00 */
[----:B------:R-:W-:Y:S05]  /*d3c0*/  WARPSYNC.COLLECTIVE R15, `(.L_x_6448) ;  /* 0x000000000f087348 */ /* 0x000fea0003c00000 */
[----:B------:R0:W1:Y:S02]  /*d3d0*/  SHFL.UP P0, R229, R216, R230, R233 ;  /* 0x040000e6d8e57389 */ /* 0x00006400000000e9 */
[----:B01----:R-:W-:Y:S01]  /*d3e0*/  ENDCOLLECTIVE ;  /* 0x000000000000791b */ /* 0x003fe20003800000 */
.L_x_6448:
        /* <DEDUP_REMOVED lines=17> */
.L_x_6449:
[----:B------:R-:W-:Y:S02]  /*d500*/  MOV R216, R13 ;  /* 0x0000000d00d87202 */ /* 0x000fe40000000f00 */
[----:B------:R-:W-:-:S07]  /*d510*/  MOV R12, R229 ;  /* 0x000000e5000c7202 */ /* 0x000fce0000000f00 */
[----:B------:R-:W-:Y:S05]  /*d520*/  WARPSYNC.COLLECTIVE R15, `(.L_x_6450) ;  /* 0x000000000f087348 */ /* 0x000fea0003c00000 */
[----:B------:R0:W1:Y:S02]  /*d530*/  SHFL.UP P0, R229, R216, R230, R233 ;  /* 0x040000e6d8e57389 */ /* 0x00006400000000e9 */
[----:B01----:R-:W-:Y:S01]  /*d540*/  ENDCOLLECTIVE ;  /* 0x000000000000791b */ /* 0x003fe20003800000 */
.L_x_6450:
[----:B------:R-:W-:Y:S02]  /*d550*/  MOV R216, R211 ;  /* 0x000000d300d87202 */ /* 0x000fe40000000f00 */
[----:B------:R-:W-:-:S07]  /*d560*/  MOV R14, R229 ;  /* 0x000000e5000e7202 */ /* 0x000fce0000000f00 */
[----:B------:R-:W-:Y:S05]  /*d570*/  WARPSYNC.COLLECTIVE R15, `(.L_x_6451) ;  /* 0x000000000f087348 */ /* 0x000fea0003c00000 */
[----:B------:R0:W1:Y:S02]  /*d580*/  SHFL.UP P0, R229, R216, R230, R233 ;  /* 0x040000e6d8e57389 */ /* 0x00006400000000e9 */
[----:B01----:R-:W-:Y:S01]  /*d590*/  ENDCOLLECTIVE ;  /* 0x000000000000791b */ /* 0x003fe20003800000 */
.L_x_6451:
[----:B------:R-:W-:Y:S02]  /*d5a0*/  MOV R216, R212 ;  /* 0x000000d400d87202 */ /* 0x000fe40000000f00 */
[----:B------:R-:W-:-:S07]  /*d5b0*/  MOV R213, R229 ;  /* 0x000000e500d57202 */ /* 0x000fce0000000f00 */
[----:B------:R-:W-:Y:S05]  /*d5c0*/  WARPSYNC.COLLECTIVE R15, `(.L_x_6452) ;  /* 0x000000000f087348 */ /* 0x000fea0003c00000 */
[----:B------:R0:W1:Y:S02]  /*d5d0*/  SHFL.UP P0, R229, R216, R230, R233 ;  /* 0x040000e6d8e57389 */ /* 0x00006400000000e9 */
[----:B01----:R-:W-:Y:S01]  /*d5e0*/  ENDCOLLECTIVE ;  /* 0x000000000000791b */ /* 0x003fe20003800000 */
.L_x_6452:
[----:B------:R-:W-:Y:S01]  /*d5f0*/  MOV R214, R229 ;  /* 0x000000e500d67202 */ /* 0x000fe20000000f00 */
[----:B------:R-:W-:Y:S06]  /*d600*/  BRA `(.L_x_6453) ;  /* 0xffffff98001c7947 */ /* 0x000fec000383ffff */
.L_x_6394:
        /* <DEDUP_REMOVED lines=8> */
.L_x_6455:
[----:B------:R-:W-:Y:S05]  /*d690*/  BSYNC B0 ;  /* 0x0000000000007941 */ /* 0x000fea0003800000 */
.L_x_6454:
[----:B------:R-:W-:Y:S05]  /*d6a0*/  BRA `(.L_x_6456) ;  /* 0xffffff98002c7947 */ /* 0x000fea000383ffff */
.L_x_6395:
        /* <DEDUP_REMOVED lines=8> */
.L_x_6458:
[----:B------:R-:W-:Y:S05]  /*d730*/  BSYNC B0 ;  /* 0x0000000000007941 */ /* 0x000fea0003800000 */
.L_x_6457:
[----:B------:R-:W-:Y:S05]  /*d740*/  BRA `(.L_x_6459) ;  /* 0xffffff98000c7947 */ /* 0x000fea000383ffff */
.L_x_6396:
        /* <DEDUP_REMOVED lines=8> */
.L_x_6461:
[----:B------:R-:W-:Y:S05]  /*d7d0*/  BSYNC B0 ;  /* 0x0000000000007941 */ /* 0x000fea0003800000 */
.L_x_6460:
[----:B------:R-:W-:Y:S05]  /*d7e0*/  BRA `(.L_x_6462) ;  /* 0xffffff9400ec7947 */ /* 0x000fea000383ffff */
.L_x_6397:
        /* <DEDUP_REMOVED lines=8> */
.L_x_6464:
[----:B------:R-:W-:Y:S05]  /*d870*/  BSYNC B0 ;  /* 0x0000000000007941 */ /* 0x000fea0003800000 */
.L_x_6463:
[----:B------:R-:W-:Y:S05]  /*d880*/  BRA `(.L_x_6465) ;  /* 0xffffff9400cc7947 */ /* 0x000fea000383ffff */
.L_x_6398:
        /* <DEDUP_REMOVED lines=8> */
.L_x_6467:
[----:B------:R-:W-:Y:S05]  /*d910*/  BSYNC B0 ;  /* 0x0000000000007941 */ /* 0x000fea0003800000 */
.L_x_6466:
        /* <DEDUP_REMOVED lines=10> */
.L_x_6468:
[----:B------:R-:W-:Y:S02]  /*d9c0*/  MOV R12, 0x1f ;  /* 0x0000001f000c7802 */ /* 0x000fe40000000f00 */
[----:B------:R-:W-:Y:S02]  /*d9d0*/  MOV R216, R211 ;  /* 0x000000d300d87202 */ /* 0x000fe40000000f00 */
[----:B------:R-:W-:-:S07]  /*d9e0*/  MOV R218, R229 ;  /* 0x000000e500da7202 */ /* 0x000fce0000000f00 */
[----:B------:R-:W-:Y:S05]  /*d9f0*/  WARPSYNC.COLLECTIVE R15, `(.L_x_6469) ;  /* 0x000000000f087348 */ /* 0x000fea0003c00000 */
[----:B------:R0:W1:Y:S02]  /*da00*/  SHFL.UP P0, R229, R216, R230, R233 ;  /* 0x040000e6d8e57389 */ /* 0x00006400000000e9 */
[----:B01----:R-:W-:Y:S01]  /*da10*/  ENDCOLLECTIVE ;  /* 0x000000000000791b */ /* 0x003fe20003800000 */
.L_x_6469:
[----:B------:R-:W-:Y:S02]  /*da20*/  MOV R216, R212 ;  /* 0x000000d400d87202 */ /* 0x000fe40000000f00 */
[----:B------:R-:W-:-:S07]  /*da30*/  MOV R211, R229 ;  /* 0x000000e500d37202 */ /* 0x000fce0000000f00 */
[----:B------:R-:W-:Y:S05]  /*da40*/  WARPSYNC.COLLECTIVE R15, `(.L_x_6470) ;  /* 0x000000000f087348 */ /* 0x000fea0003c00000 */
[----:B------:R0:W1:Y:S02]  /*da50*/  SHFL.UP P0, R229, R216, R230, R233 ;  /* 0x040000e6d8e57389 */ /* 0x00006400000000e9 */
[----:B01----:R-:W-:Y:S01]  /*da60*/  ENDCOLLECTIVE ;  /* 0x000000000000791b */ /* 0x003fe20003800000 */
.L_x_6470:
[----:B------:R-:W-:Y:S05]  /*da70*/  WARPSYNC.COLLECTIVE R15, `(.L_x_6471) ;  /* 0x000000000f087348 */ /* 0x000fea0003c00000 */
[----:B------:R0:W1:Y:S02]  /*da80*/  SHFL.IDX P0, R231, R14, R13, R12 ;  /* 0x0000000d0ee77389 */ /* 0x000064000000000c */
[----:B01----:R-:W-:Y:S01]  /*da90*/  ENDCOLLECTIVE ;  /* 0x000000000000791b */ /* 0x003fe20003800000 */
.L_x_6471:
[----:B------:R-:W-:Y:S02]  /*daa0*/  MOV R14, R5 ;  /* 0x00000005000e7202 */ /* 0x000fe40000000f00 */
[----:B------:R-:W-:Y:S02]  /*dab0*/  MOV R212, R229 ;  /* 0x000000e500d47202 */ /* 0x000fe40000000f00 */
[----:B------:R-:W-:-:S07]  /*dac0*/  MOV R4, R231 ;  /* 0x000000e700047202 */ /* 0x000fce0000000f00 */
[----:B------:R-:W-:Y:S05]  /*dad0*/  WARPSYNC.COLLECTIVE R15, `(.L_x_6472) ;  /* 0x000000000f087348 */ /* 0x000fea0003c00000 */
[----:B------:R0:W1:Y:S02]  /*dae0*/  SHFL.IDX P0, R231, R14, R13, R12 ;  /* 0x0000000d0ee77389 */ /* 0x000064000000000c */
[----:B01----:R-:W-:Y:S01]  /*daf0*/  ENDCOLLECTIVE ;  /* 0x000000000000791b */ /* 0x003fe20003800000 */
.L_x_6472:
[----:B------:R-:W-:Y:S02]  /*db00*/  MOV R14, R6 ;  /* 0x00000006000e7202 */ /* 0x000fe40000000f00 */
[----:B------:R-:W-:-:S07]  /*db10*/  MOV R5, R231 ;  /* 0x000000e700057202 */ /* 0x000fce0000000f00 */
[----:B------:R-:W-:Y:S05]  /*db20*/  WARPSYNC.COLLECTIVE R15, `(.L_x_6473) ;  /* 0x000000000f087348 */ /* 0x000fea0003c00000 */
[----:B------:R0:W1:Y:S02]  /*db30*/  SHFL.IDX P0, R231, R14, R13, R12 ;  /* 0x0000000d0ee77389 */ /* 0x000064000000000c */
[----:B01----:R-:W-:Y:S01]  /*db40*/  ENDCOLLECTIVE ;  /* 0x000000000000791b */ /* 0x003fe20003800000 */
.L_x_6473:
[----:B------:R-:W-:Y:S02]  /*db50*/  MOV R14, R7 ;  /* 0x00000007000e7202 */ /* 0x000fe40000000f00 */
[----:B------:R-:W-:-:S07]  /*db60*/  MOV R6, R231 ;  /* 0x000000e700067202 */ /* 0x000fce0000000f00 */
[----:B------:R-:W-:Y:S05]  /*db70*/  WARPSYNC.COLLECTIVE R15, `(.L_x_6474) ;  /* 0x000000000f087348 */ /* 0x000fea0003c00000 */
[----:B------:R0:W1:Y:S02]  /*db80*/  SHFL.IDX P0, R231, R14, R13, R12 ;  /* 0x0000000d0ee77389 */ /* 0x000064000000000c */
[----:B01----:R-:W-:Y:S01]  /*db90*/  ENDCOLLECTIVE ;  /* 0x000000000000791b */ /* 0x003fe20003800000 */
.L_x_6474:
[----:B------:R-:W-:Y:S01]  /*dba0*/  MOV R7, R231 ;  /* 0x000000e700077202 */ /* 0x000fe20000000f00 */
[----:B------:R-:W-:Y:S06]  /*dbb0*/  BRA `(.L_x_6475) ;  /* 0xffffff9400287947 */ /* 0x000fec000383ffff */
.L_x_6400:
[----:B------:R-:W-:Y:S01]  /*dbc0*/  HFMA2.MMA R251, -RZ, RZ, 0, 5.9604644775390625e-08 ;  /* 0x00000001fffb7435 */ /* 0x000fe200000001ff */
[----:B------:R-:W-:Y:S02]  /*dbd0*/  MOV R250, R248 ;  /* 0x000000f800fa7202 */ /* 0x000fe40000000f00 */
[----:B------:R-:W-:Y:S02]  /*dbe0*/  MOV R252, 0x1f ;  /* 0x0000001f00fc7802 */ /* 0x000fe40000000f00 */
[----:B------:R-:W-:-:S07]  /*dbf0*/  MOV R15, 0xffffffff ;  /* 0xffffffff000f7802 */ /* 0x000fce0000000f00 */
[----:B-1----:R-:W-:Y:S05]  /*dc00*/  WARPSYNC.COLLECTIVE R15, `(.L_x_6476) ;  /* 0x000000000f087348 */ /* 0x002fea0003c00000 */
[----:B------:R0:W2:Y:S02]  /*dc10*/  SHFL.DOWN P2, R247, R250, R251, R252 ;  /* 0x080000fbfaf77389 */ /* 0x0000a400000400fc */
[----:B012---:R-:W-:Y:S01]  /*dc20*/  ENDCOLLECTIVE ;  /* 0x000000000000791b */ /* 0x007fe20003800000 */
.L_x_6476:
[----:B------:R-:W-:Y:S02]  /*dc30*/  MOV R250, R249 ;  /* 0x000000f900fa7202 */ /* 0x000fe40000000f00 */
[----:B------:R-:W-:-:S07]  /*dc40*/  MOV R13, R247 ;  /* 0x000000f7000d7202 */ /* 0x000fce0000000f00 */
[----:B------:R-:W-:Y:S05]  /*dc50*/  WARPSYNC.COLLECTIVE R15, `(.L_x_6477) ;  /* 0x000000000f087348 */ /* 0x000fea0003c00000 */
[----:B------:R0:W1:Y:S02]  /*dc60*/  SHFL.DOWN P2, R247, R250, R251, R252 ;  /* 0x080000fbfaf77389 */ /* 0x00006400000400fc */
[----:B01----:R-:W-:Y:S01]  /*dc70*/  ENDCOLLECTIVE ;  /* 0x000000000000791b */ /* 0x003fe20003800000 */
.L_x_6477:
[----:B------:R-:W-:Y:S02]  /*dc80*/  MOV R250, R245 ;  /* 0x000000f500fa7202 */ /* 0x000fe40000000f00 */
[----:B------:R-:W-:-:S07]  /*dc90*/  MOV R12, R247 ;  /* 0x000000f7000c7202 */ /* 0x000fce0000000f00 */
[----:B------:R-:W-:Y:S05]  /*dca0*/  WARPSYNC.COLLECTIVE R15, `(.L_x_6478) ;  /* 0x000000000f087348 */ /* 0x000fea0003c00000 */
[----:B------:R0:W1:Y:S02]  /*dcb0*/  SHFL.DOWN P2, R247, R250, R251, R252 ;  /* 0x080000fbfaf77389 */ /* 0x00006400000400fc */
[----:B01----:R-:W-:Y:S01]  /*dcc0*/  ENDCOLLECTIVE ;  /* 0x000000000000791b */ /* 0x003fe20003800000 */
.L_x_6478:
[----:B------:R-:W-:Y:S02]  /*dcd0*/  MOV R250, R244 ;  /* 0x000000f400fa7202 */ /* 0x000fe40000000f00 */
[----:B------:R-:W-:-:S07]  /*dce0*/  MOV R14, R247 ;  /* 0x000000f7000e7202 */ /* 0x000fce0000000f00 */
[----:B------:R-:W-:Y:S05]  /*dcf0*/  WARPSYNC.COLLECTIVE R15, `(.L_x_6479) ;  /* 0x000000000f087348 */ /* 0x000fea0003c00000 */
[----:B------:R0:W1:Y:S02]  /*dd00*/  SHFL.DOWN P2, R247, R250, R251, R252 ;  /* 0x080000fbfaf77389 */ /* 0x00006400000400fc */
[----:B01----:R-:W-:Y:S01]  /*dd10*/  ENDCOLLECTIVE ;  /* 0x000000000000791b */ /* 0x003fe20003800000 */
.L_x_6479:
[----:B------:R-:W-:Y:S05]  /*dd20*/  BRA `(.L_x_6480) ;  /* 0xffffffa4007c7947 */ /* 0x000fea000383ffff */
.L_x_6403:
        /* <DEDUP_REMOVED lines=8> */
.L_x_6482:
[----:B------:R-:W-:Y:S05]  /*ddb0*/  BSYNC B0 ;  /* 0x0000000000007941 */ /* 0x000fea0003800000 */
.L_x_6481:
        /* <DEDUP_REMOVED lines=8> */
.L_x_6483:
[----:B------:R-:W-:Y:S02]  /*de40*/  MOV R250, R245 ;  /* 0x000000f500fa7202 */ /* 0x000fe40000000f00 */
[----:B------:R-:W-:-:S07]  /*de50*/  MOV R13, R247 ;  /* 0x000000f7000d7202 */ /* 0x000fce0000000f00 */
[----:B------:R-:W-:Y:S05]  /*de60*/  WARPSYNC.COLLECTIVE R15, `(.L_x_6484) ;  /* 0x000000000f087348 */ /* 0x000fea0003c00000 */
[----:B------:R0:W1:Y:S02]  /*de70*/  SHFL.DOWN P2, R247, R250, R251, R252 ;  /* 0x080000fbfaf77389 */ /* 0x00006400000400fc */
[----:B01----:R-:W-:Y:S01]  /*de80*/  ENDCOLLECTIVE ;  /* 0x000000000000791b */ /* 0x003fe20003800000 */
.L_x_6484:
[----:B------:R-:W-:Y:S02]  /*de90*/  MOV R250, R244 ;  /* 0x000000f400fa7202 */ /* 0x000fe40000000f00 */
[----:B------:R-:W-:-:S07]  /*dea0*/  MOV R14, R247 ;  /* 0x000000f7000e7202 */ /* 0x000fce0000000f00 */
[----:B------:R-:W-:Y:S05]  /*deb0*/  WARPSYNC.COLLECTIVE R15, `(.L_x_6485) ;  /* 0x000000000f087348 */ /* 0x000fea0003c00000 */
[----:B------:R0:W1:Y:S02]  /*dec0*/  SHFL.DOWN P2, R247, R250, R251, R252 ;  /* 0x080000fbfaf77389 */ /* 0x00006400000400fc */
[----:B01----:R-:W-:Y:S01]  /*ded0*/  ENDCOLLECTIVE ;  /* 0x000000000000791b */ /* 0x003fe20003800000 */
.L_x_6485:
[----:B------:R-:W-:Y:S05]  /*dee0*/  BRA `(.L_x_6486) ;  /* 0xffffffa400607947 */ /* 0x000fea000383ffff */
.L_x_6406:
        /* <DEDUP_REMOVED lines=8> */
.L_x_6488:
[----:B------:R-:W-:Y:S05]  /*df70*/  BSYNC B0 ;  /* 0x0000000000007941 */ /* 0x000fea0003800000 */
.L_x_6487:
        /* <DEDUP_REMOVED lines=8> */
.L_x_6489:
[----:B------:R-:W-:Y:S02]  /*e000*/  MOV R250, R245 ;  /* 0x000000f500fa7202 */ /* 0x000fe40000000f00 */
[----:B------:R-:W-:-:S07]  /*e010*/  MOV R13, R247 ;  /* 0x000000f7000d7202 */ /* 0x000fce0000000f00 */
[----:B------:R-:W-:Y:S05]  /*e020*/  WARPSYNC.COLLECTIVE R15, `(.L_x_6490) ;  /* 0x000000000f087348 */ /* 0x000fea0003c00000 */
[----:B------:R0:W1:Y:S02]  /*e030*/  SHFL.DOWN P2, R247, R250, R251, R252 ;  /* 0x080000fbfaf77389 */ /* 0x00006400000400fc */
[----:B01----:R-:W-:Y:S01]  /*e040*/  ENDCOLLECTIVE ;  /* 0x000000000000791b */ /* 0x003fe20003800000 */
.L_x_6490:
[----:B------:R-:W-:Y:S02]  /*e050*/  MOV R250, R244 ;  /* 0x000000f400fa7202 */ /* 0x000fe40000000f00 */
[----:B------:R-:W-:-:S07]  /*e060*/  MOV R14, R247 ;  /* 0x000000f7000e7202 */ /* 0x000fce0000000f00 */
[----:B------:R-:W-:Y:S05]  /*e070*/  WARPSYNC.COLLECTIVE R15, `(.L_x_6491) ;  /* 0x000000000f087348 */ /* 0x000fea0003c00000 */
[----:B------:R0:W1:Y:S02]  /*e080*/  SHFL.DOWN P2, R247, R250, R251, R252 ;  /* 0x080000fbfaf77389 */ /* 0x00006400000400fc */
[----:B01----:R-:W-:Y:S01]  /*e090*/  ENDCOLLECTIVE ;  /* 0x000000000000791b */ /* 0x003fe20003800000 */
.L_x_6491:
[----:B------:R-:W-:Y:S05]  /*e0a0*/  BRA `(.L_x_6492) ;  /* 0xffffffa400447947 */ /* 0x000fea000383ffff */
.L_x_6409:
        /* <DEDUP_REMOVED lines=8> */
.L_x_6494:
[----:B------:R-:W-:Y:S05]  /*e130*/  BSYNC B0 ;  /* 0x0000000000007941 */ /* 0x000fea0003800000 */
.L_x_6493:
        /* <DEDUP_REMOVED lines=8> */
.L_x_6495:
[----:B------:R-:W-:Y:S02]  /*e1c0*/  MOV R250, R245 ;  /* 0x000000f500fa7202 */ /* 0x000fe40000000f00 */
[----:B------:R-:W-:-:S07]  /*e1d0*/  MOV R13, R247 ;  /* 0x000000f7000d7202 */ /* 0x000fce0000000f00 */
[----:B------:R-:W-:Y:S05]  /*e1e0*/  WARPSYNC.COLLECTIVE R15, `(.L_x_6496) ;  /* 0x000000000f087348 */ /* 0x000fea0003c00000 */
[----:B------:R0:W1:Y:S02]  /*e1f0*/  SHFL.DOWN P2, R247, R250, R251, R252 ;  /* 0x080000fbfaf77389 */ /* 0x00006400000400fc */
[----:B01----:R-:W-:Y:S01]  /*e200*/  ENDCOLLECTIVE ;  /* 0x000000000000791b */ /* 0x003fe20003800000 */
.L_x_6496:
[----:B------:R-:W-:Y:S02]  /*e210*/  MOV R250, R244 ;  /* 0x000000f400fa7202 */ /* 0x000fe40000000f00 */
[----:B------:R-:W-:-:S07]  /*e220*/  MOV R14, R247 ;  /* 0x000000f7000e7202 */ /* 0x000fce0000000f00 */
[----:B------:R-:W-:Y:S05]  /*e230*/  WARPSYNC.COLLECTIVE R15, `(.L_x_6497) ;  /* 0x000000000f087348 */ /* 0x000fea0003c00000 */
[----:B------:R0:W1:Y:S02]  /*e240*/  SHFL.DOWN P2, R247, R250, R251, R252 ;  /* 0x080000fbfaf77389 */ /* 0x00006400000400fc */
[----:B01----:R-:W-:Y:S01]  /*e250*/  ENDCOLLECTIVE ;  /* 0x000000000000791b */ /* 0x003fe20003800000 */
.L_x_6497:
[----:B------:R-:W-:Y:S05]  /*e260*/  BRA `(.L_x_6498) ;  /* 0xffffffa400287947 */ /* 0x000fea000383ffff */
.L_x_6412:
        /* <DEDUP_REMOVED lines=8> */
.L_x_6500:
[----:B------:R-:W-:Y:S05]  /*e2f0*/  BSYNC B0 ;  /* 0x0000000000007941 */ /* 0x000fea0003800000 */
.L_x_6499:
        /* <DEDUP_REMOVED lines=8> */
.L_x_6501:
[----:B------:R-:W-:Y:S02]  /*e380*/  MOV R250, R245 ;  /* 0x000000f500fa7202 */ /* 0x000fe40000000f00 */
[----:B------:R-:W-:-:S07]  /*e390*/  MOV R13, R247 ;  /* 0x000000f7000d7202 */ /* 0x000fce0000000f00 */
[----:B------:R-:W-:Y:S05]  /*e3a0*/  WARPSYNC.COLLECTIVE R15, `(.L_x_6502) ;  /* 0x000000000f087348 */ /* 0x000fea0003c00000 */
[----:B------:R0:W1:Y:S02]  /*e3b0*/  SHFL.DOWN P2, R247, R250, R251, R252 ;  /* 0x080000fbfaf77389 */ /* 0x00006400000400fc */
[----:B01----:R-:W-:Y:S01]  /*e3c0*/  ENDCOLLECTIVE ;  /* 0x000000000000791b */ /* 0x003fe20003800000 */
.L_x_6502:
[----:B------:R-:W-:Y:S02]  /*e3d0*/  MOV R250, R244 ;  /* 0x000000f400fa7202 */ /* 0x000fe40000000f00 */
[----:B------:R-:W-:-:S07]  /*e3e0*/  MOV R14, R247 ;  /* 0x000000f7000e7202 */ /* 0x000fce0000000f00 */
[----:B------:R-:W-:Y:S05]  /*e3f0*/  WARPSYNC.COLLECTIVE R15, `(.L_x_6503) ;  /* 0x000000000f087348 */ /* 0x000fea0003c00000 */
[----:B------:R0:W1:Y:S02]  /*e400*/  SHFL.DOWN P2, R247, R250, R251, R252 ;  /* 0x080000fbfaf77389 */ /* 0x00006400000400fc */
[----:B01----:R-:W-:Y:S01]  /*e410*/  ENDCOLLECTIVE ;  /* 0x000000000000791b */ /* 0x003fe20003800000 */
.L_x_6503:
[----:B------:R-:W-:Y:S05]  /*e420*/  BRA `(.L_x_6504) ;  /* 0xffffffa4000c7947 */ /* 0x000fea000383ffff */
.L_x_6415:
        /* <DEDUP_REMOVED lines=8> */
.L_x_6506:
[----:B------:R-:W-:Y:S05]  /*e4b0*/  BSYNC B0 ;  /* 0x0000000000007941 */ /* 0x000fea0003800000 */
.L_x_6505:
        /* <DEDUP_REMOVED lines=10> */
.L_x_6507:
[----:B------:R-:W-:Y:S02]  /*e560*/  MOV R252, 0x1f ;  /* 0x0000001f00fc7802 */ /* 0x000fe40000000f00 */
[----:B------:R-:W-:Y:S02]  /*e570*/  MOV R14, R245 ;  /* 0x000000f5000e7202 */ /* 0x000fe40000000f00 */
[----:B------:R-:W-:-:S07]  /*e580*/  MOV R246, R231 ;  /* 0x000000e700f67202 */ /* 0x000fce0000000f00 */
[----:B------:R-:W-:Y:S05]  /*e590*/  WARPSYNC.COLLECTIVE R15, `(.L_x_6508) ;  /* 0x000000000f087348 */ /* 0x000fea0003c00000 */
[----:B------:R0:W1:Y:S02]  /*e5a0*/  SHFL.IDX P0, R231, R14, R13, R12 ;  /* 0x0000000d0ee77389 */ /* 0x000064000000000c */
[----:B01----:R-:W-:Y:S01]  /*e5b0*/  ENDCOLLECTIVE ;  /* 0x000000000000791b */ /* 0x003fe20003800000 */
.L_x_6508:
        /* <DEDUP_REMOVED lines=9> */
.L_x_6509:
[----:B------:R-:W-:Y:S05]  /*e650*/  WARPSYNC.COLLECTIVE R15, `(.L_x_6510) ;  /* 0x000000000f087348 */ /* 0x000fea0003c00000 */
[----:B------:R0:W1:Y:S02]  /*e660*/  SHFL.DOWN P2, R247, R250, R251, R252 ;  /* 0x080000fbfaf77389 */ /* 0x00006400000400fc */
[----:B01----:R-:W-:Y:S01]  /*e670*/  ENDCOLLECTIVE ;  /* 0x000000000000791b */ /* 0x003fe20003800000 */
.L_x_6510:
[----:B------:R-:W-:Y:S02]  /*e680*/  MOV R14, R4 ;  /* 0x00000004000e7202 */ /* 0x000fe40000000f00 */
[----:B------:R-:W-:Y:S02]  /*e690*/  MOV R250, R249 ;  /* 0x000000f900fa7202 */ /* 0x000fe40000000f00 */
[----:B------:R-:W-:Y:S02]  /*e6a0*/  MOV R239, R231 ;  /* 0x000000e700ef7202 */ /* 0x000fe40000000f00 */
[----:B------:R-:W-:-:S07]  /*e6b0*/  MOV R241, R247 ;  /* 0x000000f700f17202 */ /* 0x000fce0000000f00 */
[----:B------:R-:W-:Y:S05]  /*e6c0*/  WARPSYNC.COLLECTIVE R15, `(.L_x_6511) ;  /* 0x000000000f087348 */ /* 0x000fea0003c00000 */
[----:B------:R0:W1:Y:S02]  /*e6d0*/  SHFL.DOWN P2, R247, R250, R251, R252 ;  /* 0x080000fbfaf77389 */ /* 0x00006400000400fc */
[----:B01----:R-:W-:Y:S01]  /*e6e0*/  ENDCOLLECTIVE ;  /* 0x000000000000791b */ /* 0x003fe20003800000 */
.L_x_6511:
[----:B------:R-:W-:Y:S02]  /*e6f0*/  MOV R250, R245 ;  /* 0x000000f500fa7202 */ /* 0x000fe40000000f00 */
[----:B------:R-:W-:-:S07]  /*e700*/  MOV R242, R247 ;  /* 0x000000f700f27202 */ /* 0x000fce0000000f00 */
[----:B------:R-:W-:Y:S05]  /*e710*/  WARPSYNC.COLLECTIVE R15, `(.L_x_6512) ;  /* 0x000000000f087348 */ /* 0x000fea0003c00000 */
[----:B------:R0:W1:Y:S02]  /*e720*/  SHFL.DOWN P2, R247, R250, R251, R252 ;  /* 0x080000fbfaf77389 */ /* 0x00006400000400fc */
[----:B01----:R-:W-:Y:S01]  /*e730*/  ENDCOLLECTIVE ;  /* 0x000000000000791b */ /* 0x003fe20003800000 */
.L_x_6512:
[----:B------:R-:W-:Y:S02]  /*e740*/  MOV R250, R244 ;  /* 0x000000f400fa7202 */ /* 0x000fe40000000f00 */
[----:B------:R-:W-:-:S07]  /*e750*/  MOV R243, R247 ;  /* 0x000000f700f37202 */ /* 0x000fce0000000f00 */
[----:B------:R-:W-:Y:S05]  /*e760*/  WARPSYNC.COLLECTIVE R15, `(.L_x_6513) ;  /* 0x000000000f087348 */ /* 0x000fea0003c00000 */
[----:B------:R0:W1:Y:S02]  /*e770*/  SHFL.DOWN P2, R247, R250, R251, R252 ;  /* 0x080000fbfaf77389 */ /* 0x00006400000400fc */
[----:B01----:R-:W-:Y:S01]  /*e780*/  ENDCOLLECTIVE ;  /* 0x000000000000791b */ /* 0x003fe20003800000 */
.L_x_6513:
[----:B------:R-:W-:Y:S05]  /*e790*/  WARPSYNC.COLLECTIVE R15, `(.L_x_6514) ;  /* 0x000000000f087348 */ /* 0x000fea0003c00000 */
[----:B------:R0:W1:Y:S02]  /*e7a0*/  SHFL.IDX P0, R231, R14, R13, R12 ;  /* 0x0000000d0ee77389 */ /* 0x000064000000000c */
[----:B01----:R-:W-:Y:S01]  /*e7b0*/  ENDCOLLECTIVE ;  /* 0x000000000000791b */ /* 0x003fe20003800000 */
.L_x_6514:
[----:B------:R-:W-:Y:S02]  /*e7c0*/  MOV R14, R5 ;  /* 0x00000005000e7202 */ /* 0x000fe40000000f00 */
[----:B------:R-:W-:-:S07]  /*e7d0*/  MOV R252, R231 ;  /* 0x000000e700fc7202 */ /* 0x000fce0000000f00 */
[----:B------:R-:W-:Y:S05]  /*e7e0*/  WARPSYNC.COLLECTIVE R15, `(.L_x_6515) ;  /* 0x000000000f087348 */ /* 0x000fea0003c00000 */
[----:B------:R0:W1:Y:S02]  /*e7f0*/  SHFL.IDX P0, R231, R14, R13, R12 ;  /* 0x0000000d0ee77389 */ /* 0x000064000000000c */
[----:B01----:R-:W-:Y:S01]  /*e800*/  ENDCOLLECTIVE ;  /* 0x000000000000791b */ /* 0x003fe20003800000 */
.L_x_6515:
[----:B------:R-:W-:Y:S02]  /*e810*/  MOV R14, R6 ;  /* 0x00000006000e7202 */ /* 0x000fe40000000f00 */
[----:B------:R-:W-:-:S07]  /*e820*/  MOV R251, R231 ;  /* 0x000000e700fb7202 */ /* 0x000fce0000000f00 */
[----:B------:R-:W-:Y:S05]  /*e830*/  WARPSYNC.COLLECTIVE R15, `(.L_x_6516) ;  /* 0x000000000f087348 */ /* 0x000fea0003c00000 */
[----:B------:R0:W1:Y:S02]  /*e840*/  SHFL.IDX P0, R231, R14, R13, R12 ;  /* 0x0000000d0ee77389 */ /* 0x000064000000000c */
[----:B01----:R-:W-:Y:S01]  /*e850*/  ENDCOLLECTIVE ;  /* 0x000000000000791b */ /* 0x003fe20003800000 */
.L_x_6516:
[----:B------:R-:W-:Y:S02]  /*e860*/  MOV R14, R7 ;  /* 0x00000007000e7202 */ /* 0x000fe40000000f00 */
[----:B------:R-:W-:-:S07]  /*e870*/  MOV R250, R231 ;  /* 0x000000e700fa7202 */ /* 0x000fce0000000f00 */
[----:B------:R-:W-:Y:S05]  /*e880*/  WARPSYNC.COLLECTIVE R15, `(.L_x_6517) ;  /* 0x000000000f087348 */ /* 0x000fea0003c00000 */
[----:B------:R0:W1:Y:S02]  /*e890*/  SHFL.IDX P0, R231, R14, R13, R12 ;  /* 0x0000000d0ee77389 */ /* 0x000064000000000c */
[----:B01----:R-:W-:Y:S01]  /*e8a0*/  ENDCOLLECTIVE ;  /* 0x000000000000791b */ /* 0x003fe20003800000 */
.L_x_6517:
[----:B------:R-:W-:Y:S01]  /*e8b0*/  MOV R15, R231 ;  /* 0x000000e7000f7202 */ /* 0x000fe20000000f00 */
[-C--:B------:R-:W-:Y:S01]  /*e8c0*/  FMUL.FTZ R231, R5, R246.reuse ;  /* 0x000000f605e77220 */ /* 0x080fe20000410000 */
[----:B------:R-:W-:Y:S01]  /*e8d0*/  FMUL.FTZ R246, R4, R246 ;  /* 0x000000f604f67220 */ /* 0x000fe20000410000 */
[----:B------:R-:W-:Y:S06]  /*e8e0*/  BRA `(.L_x_6518) ;  /* 0xffffffa000647947 */ /* 0x000fec000383ffff */
.L_x_6519:
        /* <DEDUP_REMOVED lines=9> */
.L_x_18933:


//--------------------- .text._Z25selective_scan_bwd_kernelI32Selective_Scan_bwd_kernel_traitsILi64ELi16ELb0ELb0ELb0ELb1ELb0EN3c108BFloat16ENS1_7complexIfEEEEv12SSMParamsBwd --------------------------
	.section	.text._Z25selective_scan_bwd_kernelI32Selective_Scan_bwd_kernel_traitsILi64ELi16ELb0ELb0ELb0ELb1ELb0EN3c108BFloat16ENS1_7complexIfEEEEv12SSMParamsBwd,"ax",@progbits
	.align	128
        .global         _Z25selective_scan_bwd_kernelI32Selective_Scan_bwd_kernel_traitsILi64ELi16ELb0ELb0ELb0ELb1ELb0EN3c108BFloat16ENS1_7complexIfEEEEv12SSMParamsBwd
        .type           _Z25selective_scan_bwd_kernelI32Selective_Scan_bwd_kernel_traitsILi64ELi16ELb0ELb0ELb0ELb1ELb0EN3c108BFloat16ENS1_7complexIfEEEEv12SSMParamsBwd,@function
        .size           _Z25selective_scan_bwd_kernelI32Selective_Scan_bwd_kernel_traitsILi64ELi16ELb0ELb0ELb0ELb1ELb0EN3c108BFloat16ENS1_7complexIfEEEEv12SSMParamsBwd,(.L_x_18934 - _Z25selective_scan_bwd_kernelI32Selective_Scan_bwd_kernel_traitsILi64ELi16ELb0ELb0ELb0ELb1ELb0EN3c108BFloat16ENS1_7complexIfEEEEv12SSMParamsBwd)
        .other          _Z25selective_scan_bwd_kernelI32Selective_Scan_bwd_kernel_traitsILi64ELi16ELb0ELb0ELb0ELb1ELb0EN3c108BFloat16ENS1_7complexIfEEEEv12SSMParamsBwd,@"STO_CUDA_ENTRY STV_DEFAULT"
_Z25selective_scan_bwd_kernelI32Selective_Scan_bwd_kernel_traitsILi64ELi16ELb0ELb0ELb0ELb1ELb0EN3c108BFloat16ENS1_7complexIfEEEEv12SSMParamsBwd:
.text._Z25selective_scan_bwd_kernelI32Selective_Scan_bwd_kernel_traitsILi64ELi16ELb0ELb0ELb0ELb1ELb0EN3c108BFloat16ENS1_7complexIfEEEEv12SSMParamsBwd:
        /* <DEDUP_REMOVED lines=118> */
.L_x_6589:
        /* <DEDUP_REMOVED lines=225> */
[----:B------:R-:W-:Y:S02]  /*1570*/  ISETP.NE.AND P0, PT, R36, RZ, PT ;  /* 0x000000ff2400720c */ /* 0x000fe40003f05270 */
[----:B------:R-:W-:Y:S01]  /*1580*/  MOV R3, UR17 ;  /* 0x0000001100037c02 */ /* 0x000fe20008000f00 */
[----:B------:R-:W0:Y:S01]  /*1590*/  LDC R36, c[0x0][0x21c] ;  /* 0x00008700ff247b82 */ /* 0x000e220000000800 */
        /* <DEDUP_REMOVED lines=12> */
[----:B------:R-:W-:-:S05]  /*1660*/  MOV R2, UR16 ;  /* 0x0000001000027c02 */ /* 0x000fca0008000f00 */
[----:B------:R-:W-:Y:S01]  /*1670*/  IMAD.WIDE R8, R9, 0x2, R2 ;  /* 0x0000000209087825 */ /* 0x000fe200078e0202 */
        /* <DEDUP_REMOVED lines=12> */
[----:B-----5:R-:W-:Y:S04]  /*1740*/  STS.U16 [R105+0x240], R16 ;  /* 0x0002401069007388 */ /* 0x020fe80000000400 */
[----:B---3--:R-:W-:Y:S04]  /*1750*/  STS.U16 [R104+0x280], R21 ;  /* 0x0002801568007388 */ /* 0x008fe80000000400 */
[----:B----4-:R-:W-:Y:S04]  /*1760*/  STS.U16 [R103+0x2c0], R18 ;  /* 0x0002c01267007388 */ /* 0x010fe80000000400 */
[----:B------:R-:W-:Y:S04]  /*1770*/  STS.U16 [R102+0x300], R23 ;  /* 0x0003001766007388 */ /* 0x000fe80000000400 */
[----:B------:R1:W-:Y:S04]  /*1780*/  STS.U16 [R101+0x340], R20 ;  /* 0x0003401465007388 */ /* 0x0003e80000000400 */
[----:B------:R2:W-:Y:S04]  /*1790*/  STS.U16 [R100+0x380], R25 ;  /* 0x0003801964007388 */ /* 0x0005e80000000400 */
[----:B------:R-:W-:Y:S01]  /*17a0*/  STS.U16 [R99+0x3c0], R0 ;  /* 0x0003c00063007388 */ /* 0x000fe20000000400 */
[----:B------:R-:W-:-:S03]  /*17b0*/  NOP ;  /* 0x0000000000007918 */ /* 0x000fc60000000000 */
[----:B------:R-:W3:Y:S04]  /*17c0*/  LDS.U16 R7, [R98] ;  /* 0x0000000062077984 */ /* 0x000ee80000000400 */
[----:B------:R-:W4:Y:S04]  /*17d0*/  LDS.U16 R10, [R98+0x2] ;  /* 0x00000200620a7984 */ /* 0x000f280000000400 */
[----:B------:R-:W5:Y:S04]  /*17e0*/  LDS.U16 R11, [R98+0x4] ;  /* 0x00000400620b7984 */ /* 0x000f680000000400 */
[----:B------:R-:W0:Y:S04]  /*17f0*/  LDS.U16 R12, [R98+0x6] ;  /* 0x00000600620c7984 */ /* 0x000e280000000400 */
[----:B------:R-:W0:Y:S04]  /*1800*/  LDS.U16 R13, [R98+0x8] ;  /* 0x00000800620d7984 */ /* 0x000e280000000400 */
[----:B------:R-:W0:Y:S04]  /*1810*/  LDS.U16 R14, [R98+0xa] ;  /* 0x00000a00620e7984 */ /* 0x000e280000000400 */
[----:B------:R-:W0:Y:S04]  /*1820*/  LDS.U16 R15, [R98+0xc] ;  /* 0x00000c00620f7984 */ /* 0x000e280000000400 */
[----:B------:R-:W0:Y:S04]  /*1830*/  LDS.U16 R16, [R98+0xe] ;  /* 0x00000e0062107984 */ /* 0x000e280000000400 */
        /* <DEDUP_REMOVED lines=9> */
[----:B-1----:R-:W-:-:S05]  /*18d0*/  PRMT R20, RZ, 0x7610, R20 ;  /* 0x00007610ff147816 */ /* 0x002fca0000000014 */
[----:B------:R-:W5:Y:S01]  /*18e0*/  @!P0 LDG.E.U16 R3, desc[UR18][R8.64] ;  /* 0x0000001208038981 */ /* 0x000f62000c1e1500 */
[----:B------:R-:W-:Y:S02]  /*18f0*/  ISETP.NE.AND P0, PT, R22, RZ, PT ;  /* 0x000000ff1600720c */ /* 0x000fe40003f05270 */
[----:B------:R-:W-:Y:S01]  /*1900*/  PRMT R21, RZ, 0x7610, R21 ;  /* 0x00007610ff157816 */ /* 0x000fe20000000015 */
[----:B------:R-:W5:Y:S01]  /*1910*/  @!P5 LDG.E.U16 R33, desc[UR18][R8.64+0x380] ;  /* 0x000380120821d981 */ /* 0x000f62000c1e1500 */
[----:B------:R-:W-:Y:S02]  /*1920*/  PRMT R23, RZ, 0x7610, R23 ;  /* 0x00007610ff177816 */ /* 0x000fe40000000017 */
[----:B--2---:R-:W-:Y:S01]  /*1930*/  PRMT R25, RZ, 0x7610, R25 ;  /* 0x00007610ff197816 */ /* 0x004fe20000000019 */
[----:B------:R-:W2:Y:S06]  /*1940*/  @!P6 LDG.E.U16 R34, desc[UR18][R8.64+0x3c0] ;  /* 0x0003c0120822e981 */ /* 0x000eac000c1e1500 */
[----:B------:R-:W2:Y:S01]  /*1950*/  @!P0 LDG.E.U16 R20, desc[UR18][R8.64+0x40] ;  /* 0x0000401208148981 */ /* 0x000ea2000c1e1500 */
[----:B------:R-:W-:-:S02]  /*1960*/  ISETP.NE.AND P0, PT, R24, RZ, PT ;  /* 0x000000ff1800720c */ /* 0x000fc40003f05270 */
[----:B------:R-:W-:-:S11]  /*1970*/  PRMT R22, RZ, 0x7610, R22 ;  /* 0x00007610ff167816 */ /* 0x000fd60000000016 */
[----:B------:R-:W2:Y:S01]  /*1980*/  @!P0 LDG.E.U16 R21, desc[UR18][R8.64+0x80] ;  /* 0x0000801208158981 */ /* 0x000ea2000c1e1500 */
[----:B------:R-:W-:-:S13]  /*1990*/  ISETP.NE.AND P0, PT, R26, RZ, PT ;  /* 0x000000ff1a00720c */ /* 0x000fda0003f05270 */
[----:B------:R-:W2:Y:S01]  /*19a0*/  @!P0 LDG.E.U16 R22, desc[UR18][R8.64+0xc0] ;  /* 0x0000c01208168981 */ /* 0x000ea2000c1e1500 */
[----:B------:R-:W-:Y:S02]  /*19b0*/  ISETP.NE.AND P0, PT, R27, RZ, PT ;  /* 0x000000ff1b00720c */ /* 0x000fe40003f05270 */
[----:B------:R-:W-:-:S11]  /*19c0*/  PRMT R24, RZ, 0x7610, R24 ;  /* 0x00007610ff187816 */ /* 0x000fd60000000018 */
[----:B------:R-:W2:Y:S01]  /*19d0*/  @!P0 LDG.E.U16 R23, desc[UR18][R8.64+0x100] ;  /* 0x0001001208178981 */ /* 0x000ea2000c1e1500 */
[----:B------:R-:W-:-:S13]  /*19e0*/  ISETP.NE.AND P0, PT, R28, RZ, PT ;  /* 0x000000ff1c00720c */ /* 0x000fda0003f05270 */
[----:B------:R-:W2:Y:S01]  /*19f0*/  @!P0 LDG.E.U16 R24, desc[UR18][R8.64+0x140] ;  /* 0x0001401208188981 */ /* 0x000ea2000c1e1500 */
[----:B------:R-:W-:Y:S02]  /*1a00*/  ISETP.NE.AND P0, PT, R29, RZ, PT ;  /* 0x000000ff1d00720c */ /* 0x000fe40003f05270 */
[----:B------:R-:W-:-:S11]  /*1a10*/  PRMT R26, RZ, 0x7610, R26 ;  /* 0x00007610ff1a7816 */ /* 0x000fd6000000001a */
[----:B------:R-:W2:Y:S01]  /*1a20*/  @!P0 LDG.E.U16 R25, desc[UR18][R8.64+0x180] ;  /* 0x0001801208198981 */ /* 0x000ea2000c1e1500 */
[----:B------:R-:W-:Y:S02]  /*1a30*/  ISETP.NE.AND P0, PT, R30, RZ, PT ;  /* 0x000000ff1e00720c */ /* 0x000fe40003f05270 */
[----:B------:R-:W-:-:S11]  /*1a40*/  PRMT R27, RZ, 0x7610, R27 ;  /* 0x00007610ff1b7816 */ /* 0x000fd6000000001b */
[----:B------:R-:W2:Y:S01]  /*1a50*/  @!P0 LDG.E.U16 R26, desc[UR18][R8.64+0x1c0] ;  /* 0x0001c012081a8981 */ /* 0x000ea2000c1e1500 */
[----:B------:R-:W-:Y:S02]  /*1a60*/  ISETP.NE.AND P0, PT, R31, RZ, PT ;  /* 0x000000ff1f00720c */ /* 0x000fe40003f05270 */
[----:B------:R-:W-:Y:S02]  /*1a70*/  PRMT R28, RZ, 0x7610, R28 ;  /* 0x00007610ff1c7816 */ /* 0x000fe4000000001c */
[----:B------:R-:W-:Y:S02]  /*1a80*/  PRMT R29, RZ, 0x7610, R29 ;  /* 0x00007610ff1d7816 */ /* 0x000fe4000000001d */
[----:B------:R-:W-:Y:S02]  /*1a90*/  PRMT R30, RZ, 0x7610, R30 ;  /* 0x00007610ff1e7816 */ /* 0x000fe4000000001e */
[----:B------:R-:W-:Y:S02]  /*1aa0*/  PRMT R31, RZ, 0x7610, R31 ;  /* 0x00007610ff1f7816 */ /* 0x000fe4000000001f */
[----:B------:R-:W2:Y:S04]  /*1ab0*/  @!P1 LDG.E.U16 R29, desc[UR18][R8.64+0x280] ;  /* 0x00028012081d9981 */ /* 0x000ea8000c1e1500 */
[----:B------:R-:W2:Y:S01]  /*1ac0*/  @!P0 LDG.E.U16 R27, desc[UR18][R8.64+0x200] ;  /* 0x00020012081b8981 */ /* 0x000ea2000c1e1500 */
[----:B------:R-:W-:-:S02]  /*1ad0*/  ISETP.NE.AND P0, PT, R32, RZ, PT ;  /* 0x000000ff2000720c */ /* 0x000fc40003f05270 */
[----:B------:R-:W-:Y:S01]  /*1ae0*/  PRMT R32, RZ, 0x7610, R32 ;  /* 0x00007610ff207816 */ /* 0x000fe20000000020 */
[----:B------:R-:W2:Y:S04]  /*1af0*/  @!P2 LDG.E.U16 R30, desc[UR18][R8.64+0x2c0] ;  /* 0x0002c012081ea981 */ /* 0x000ea8000c1e1500 */
[----:B------:R-:W2:Y:S04]  /*1b00*/  @!P3 LDG.E.U16 R31, desc[UR18][R8.64+0x300] ;  /* 0x00030012081fb981 */ /* 0x000ea8000c1e1500 */
[----:B------:R-:W2:Y:S04]  /*1b10*/  @!P4 LDG.E.U16 R32, desc[UR18][R8.64+0x340] ;  /* 0x000340120820c981 */ /* 0x000ea8000c1e1500 */
[----:B------:R-:W2:Y:S01]  /*1b20*/  @!P0 LDG.E.U16 R28, desc[UR18][R8.64+0x240] ;  /* 0x00024012081c8981 */ /* 0x000ea2000c1e1500 */
[----:B---3--:R-:W-:-:S05]  /*1b30*/  SHF.L.U32 R7, R7, 0x10, RZ ;  /* 0x0000001007077819 */ /* 0x008fca00000006ff */
[----:B------:R-:W-:Y:S01]  /*1b40*/  FADD.FTZ R82, R7, UR5 ;  /* 0x0000000507527e21 */ /* 0x000fe20008010000 */
[----:B------:R-:W-:-:S04]  /*1b50*/  SHF.L.U32 R35, R91, 0x10, RZ ;  /* 0x000000105b237819 */ /* 0x000fc800000006ff */
[----:B------:R-:W-:Y:S02]  /*1b60*/  FSETP.GTU.FTZ.AND P4, PT, R82, 20, PT ;  /* 0x41a000005200780b */ /* 0x000fe40003f9c000 */
[----:B----4-:R-:W-:Y:S02]  /*1b70*/  SHF.L.U32 R10, R10, 0x10, RZ ;  /* 0x000000100a0a7819 */ /* 0x010fe400000006ff */
[----:B-----5:R-:W-:Y:S02]  /*1b80*/  SHF.L.U32 R11, R11, 0x10, RZ ;  /* 0x000000100b0b7819 */ /* 0x020fe400000006ff */
[----:B0-----:R-:W-:Y:S02]  /*1b90*/  SHF.L.U32 R12, R12, 0x10, RZ ;  /* 0x000000100c0c7819 */ /* 0x001fe400000006ff */
        /* <DEDUP_REMOVED lines=9> */
[----:B------:R-:W-:Y:S01]  /*1c30*/  ISETP.GE.AND P5, PT, R36, 0x1, PT ;  /* 0x000000012400780c */ /* 0x000fe20003fa6270 */
[----:B------:R-:W-:Y:S01]  /*1c40*/  FADD.FTZ R76, R15, UR5 ;  /* 0x000000050f4c7e21 */ /* 0x000fe20008010000 */
[----:B------:R-:W-:-:S02]  /*1c50*/  FSETP.GTU.FTZ.AND P3, PT, R81, 20, PT ;  /* 0x41a000005100780b */ /* 0x000fc40003f7c000 */
[----:B------:R-:W-:Y:S02]  /*1c60*/  FSETP.GTU.FTZ.AND P2, PT, R80, 20, PT ;  /* 0x41a000005000780b */ /* 0x000fe40003f5c000 */
[----:B------:R-:W-:Y:S02]  /*1c70*/  FSETP.GTU.FTZ.AND P1, PT, R79, 20, PT ;  /* 0x41a000004f00780b */ /* 0x000fe40003f3c000 */
[----:B------:R-:W-:Y:S02]  /*1c80*/  FSETP.GTU.FTZ.AND P0, PT, R78, 20, PT ;  /* 0x41a000004e00780b */ /* 0x000fe40003f1c000 */
[----:B------:R-:W-:Y:S02]  /*1c90*/  FSETP.GTU.FTZ.AND P6, PT, R77, 20, PT ;  /* 0x41a000004d00780b */ /* 0x000fe40003fdc000 */
[----:B------:R-:W-:Y:S02]  /*1ca0*/  SHF.L.U32 R10, R89, 0x10, RZ ;  /* 0x00000010590a7819 */ /* 0x000fe400000006ff */
[----:B------:R-:W-:Y:S01]  /*1cb0*/  SHF.L.U32 R16, R16, 0x10, RZ ;  /* 0x0000001010107819 */ /* 0x000fe200000006ff */
[----:B------:R-:W-:Y:S04]  /*1cc0*/  STS.U16 [R114], R3 ;  /* 0x0000000372007388 */ /* 0x000fe80000000400 */
[----:B--2---:R-:W-:Y:S04]  /*1cd0*/  STS.U16 [R113+0x40], R20 ;  /* 0x0000401471007388 */ /* 0x004fe80000000400 */
        /* <DEDUP_REMOVED lines=25> */
[----:B------:R-:W1:Y:S04]  /*1e70*/  LDS.U16 R27, [R98+0x10] ;  /* 0x00001000621b7984 */ /* 0x000e680000000400 */
[----:B------:R-:W1:Y:S01]  /*1e80*/  LDS.U16 R26, [R98+0x12] ;  /* 0x00001200621a7984 */ /* 0x000e620000000400 */
[----:B--2---:R-:W-:-:S03]  /*1e90*/  SHF.L.U32 R3, R3, 0x10, RZ ;  /* 0x0000001003037819 */ /* 0x004fc600000006ff */
[----:B------:R2:W2:Y:S01]  /*1ea0*/  LDS.U16 R25, [R98+0x14] ;  /* 0x0000140062197984 */ /* 0x0004a20000000400 */
[----:B---3--:R-:W-:Y:S01]  /*1eb0*/  SHF.L.U32 R34, R8, 0x10, RZ ;  /* 0x0000001008227819 */ /* 0x008fe200000006ff */
[----:B------:R-:W-:Y:S01]  /*1ec0*/  FFMA.FTZ R23, R3, R22, R120 ;  /* 0x0000001603177223 */ /* 0x000fe20000010078 */
[----:B------:R-:W-:Y:S02]  /*1ed0*/  SHF.L.U32 R8, R96, 0x10, RZ ;  /* 0x0000001060087819 */ /* 0x000fe400000006ff */
[----:B----4-:R-:W-:Y:S01]  /*1ee0*/  SHF.L.U32 R33, R9, 0x10, RZ ;  /* 0x0000001009217819 */ /* 0x010fe200000006ff */
[----:B------:R-:W-:Y:S01]  /*1ef0*/  FFMA.FTZ R24, R34, R24, R23 ;  /* 0x0000001822187223 */ /* 0x000fe20000010017 */
[----:B------:R-:W-:Y:S01]  /*1f00*/  SHF.L.U32 R22, R95, 0x10, RZ ;  /* 0x000000105f167819 */ /* 0x000fe200000006ff */
[----:B------:R3:W4:Y:S01]  /*1f10*/  LDS.U16 R23, [R98+0x18] ;  /* 0x0000180062177984 */ /* 0x0007220000000400 */
[----:B-----5:R-:W-:Y:S01]  /*1f20*/  SHF.L.U32 R32, R20, 0x10, RZ ;  /* 0x0000001014207819 */ /* 0x020fe200000006ff */
[----:B------:R-:W-:Y:S01]  /*1f30*/  FFMA.FTZ R9, R33, R8, R24 ;  /* 0x0000000821097223 */ /* 0x000fe20000010018 */
[----:B------:R-:W-:Y:S01]  /*1f40*/  SHF.L.U32 R8, R94, 0x10, RZ ;  /* 0x000000105e087819 */ /* 0x000fe200000006ff */
[----:B------:R3:W2:Y:S01]  /*1f50*/  LDS.U16 R24, [R98+0x16] ;  /* 0x0000160062187984 */ /* 0x0006a20000000400 */
[----:B------:R-:W-:Y:S01]  /*1f60*/  SHF.L.U32 R31, R21, 0x10, RZ ;  /* 0x00000010151f7819 */ /* 0x000fe200000006ff */
[----:B------:R-:W-:Y:S01]  /*1f70*/  FFMA.FTZ R22, R32, R22, R9 ;  /* 0x0000001620167223 */ /* 0x000fe20000010009 */
[----:B------:R-:W-:Y:S01]  /*1f80*/  SHF.L.U32 R20, R93, 0x10, RZ ;  /* 0x000000105d147819 */ /* 0x000fe200000006ff */
[----:B------:R3:W2:Y:S01]  /*1f90*/  LDS.U16 R21, [R98+0x1c] ;  /* 0x00001c0062157984 */ /* 0x0006a20000000400 */
[----:B------:R-:W-:Y:S01]  /*1fa0*/  SHF.L.U32 R30, R30, 0x10, RZ ;  /* 0x000000101e1e7819 */ /* 0x000fe200000006ff */
[----:B------:R-:W-:-:S02]  /*1fb0*/  FFMA.FTZ R9, R31, R8, R22 ;  /* 0x000000081f097223 */ /* 0x000fc40000010016 */
[----:B------:R3:W2:Y:S02]  /*1fc0*/  LDS.U16 R22, [R98+0x1a] ;  /* 0x00001a0062167984 */ /* 0x0006a40000000400 */
[----:B------:R-:W-:Y:S02]  /*1fd0*/  FFMA.FTZ R8, R30, R20, R9 ;  /* 0x000000141e087223 */ /* 0x000fe40000010009 */
[----:B------:R3:W2:Y:S01]  /*1fe0*/  LDS.U16 R20, [R98+0x1e] ;  /* 0x00001e0062147984 */ /* 0x0006a20000000400 */
[----:B------:R-:W-:Y:S02]  /*1ff0*/  SHF.L.U32 R9, R92, 0x10, RZ ;  /* 0x000000105c097819 */ /* 0x000fe400000006ff */
[----:B0-----:R-:W-:Y:S02]  /*2000*/  SHF.L.U32 R29, R29, 0x10, RZ ;  /* 0x000000101d1d7819 */ /* 0x001fe400000006ff */
[----:B-1----:R-:W-:-:S03]  /*2010*/  SHF.L.U32 R28, R28, 0x10, RZ ;  /* 0x000000101c1c7819 */ /* 0x002fc600000006ff */
[----:B------:R-:W-:Y:S01]  /*2020*/  FFMA.FTZ R9, R29, R9, R8 ;  /* 0x000000091d097223 */ /* 0x000fe20000010008 */
[----:B------:R-:W-:-:S03]  /*2030*/  SHF.L.U32 R27, R27, 0x10, RZ ;  /* 0x000000101b1b7819 */ /* 0x000fc600000006ff */
[----:B------:R-:W-:Y:S01]  /*2040*/  FFMA.FTZ R8, R28, R35, R9 ;  /* 0x000000231c087223 */ /* 0x000fe20000010009 */
[----:B------:R-:W-:Y:S02]  /*2050*/  SHF.L.U32 R9, R90, 0x10, RZ ;  /* 0x000000105a097819 */ /* 0x000fe400000006ff */
[----:B------:R-:W-:-:S03]  /*2060*/  SHF.L.U32 R26, R26, 0x10, RZ ;  /* 0x000000101a1a7819 */ /* 0x000fc600000006ff */
[----:B------:R-:W-:Y:S01]  /*2070*/  FFMA.FTZ R11, R27, R9, R8 ;  /* 0x000000091b0b7223 */ /* 0x000fe20000010008 */
[----:B---3--:R-:W-:Y:S06]  /*2080*/  @P4 BRA `(.L_x_6522) ;  /* 0x00000000007c4947 */ /* 0x008fec0003800000 */
        /* <DEDUP_REMOVED lines=31> */
.L_x_6522:
[----:B------:R-:W-:Y:S05]  /*2280*/  BSYNC B0 ;  /* 0x0000000000007941 */ /* 0x000fea0003800000 */
.L_x_6521:
[----:B------:R-:W-:Y:S01]  /*2290*/  BSSY B0, `(.L_x_6523) ;  /* 0x0000027000007945 */ /* 0x000fe20003800000 */
[----:B------:R-:W-:Y:S01]  /*22a0*/  FFMA.FTZ R10, R26, R10, R11 ;  /* 0x0000000a1a0a7223 */ /* 0x000fe2000001000b */
[----:B------:R-:W-:Y:S01]  /*22b0*/  FSETP.GTU.FTZ.AND P4, PT, R76, 20, PT ;  /* 0x41a000004c00780b */ /* 0x000fe20003f9c000 */
[----:B------:R-:W-:Y:S01]  /*22c0*/  FADD.FTZ R75, R16, UR5 ;  /* 0x00000005104b7e21 */ /* 0x000fe20008010000 */
[----:B------:R-:W-:Y:S02]  /*22d0*/  SHF.L.U32 R11, R88, 0x10, RZ ;  /* 0x00000010580b7819 */ /* 0x000fe400000006ff */
[----:B------:R-:W-:Y:S02]  /*22e0*/  SHF.L.U32 R17, R17, 0x10, RZ ;  /* 0x0000001011117819 */ /* 0x000fe400000006ff */
[----:B--2---:R-:W-:Y:S01]  /*22f0*/  SHF.L.U32 R25, R25, 0x10, RZ ;  /* 0x0000001019197819 */ /* 0x004fe200000006ff */
        /* <DEDUP_REMOVED lines=32> */
.L_x_6524:
[----:B------:R-:W-:Y:S05]  /*2500*/  BSYNC B0 ;  /* 0x0000000000007941 */ /* 0x000fea0003800000 */
.L_x_6523:
        /* <DEDUP_REMOVED lines=39> */
.L_x_6526:
[----:B------:R-:W-:Y:S05]  /*2780*/  BSYNC B0 ;  /* 0x0000000000007941 */ /* 0x000fea0003800000 */
.L_x_6525:
[----:B------:R-:W-:Y:S01]  /*2790*/  BSSY B0, `(.L_x_6527) ;  /* 0x0000027000007945 */ /* 0x000fe20003800000 */
[----:B------:R-:W-:Y:S01]  /*27a0*/  FFMA.FTZ R10, R24, R10, R11 ;  /* 0x0000000a180a7223 */ /* 0x000fe2000001000b */
[----:B------:R-:W-:Y:S01]  /*27b0*/  FSETP.GTU.FTZ.AND P2, PT, R74, 20, PT ;  /* 0x41a000004a00780b */ /* 0x000fe20003f5c000 */
[----:B------:R-:W-:Y:S01]  /*27c0*/  FADD.FTZ R73, R18, UR5 ;  /* 0x0000000512497e21 */ /* 0x000fe20008010000 */
[----:B------:R-:W-:Y:S02]  /*27d0*/  SHF.L.U32 R11, R86, 0x10, RZ ;  /* 0x00000010560b7819 */ /* 0x000fe400000006ff */
[----:B------:R-:W-:Y:S02]  /*27e0*/  SHF.L.U32 R19, R19, 0x10, RZ ;  /* 0x0000001013137819 */ /* 0x000fe400000006ff */
[----:B----4-:R-:W-:Y:S01]  /*27f0*/  SHF.L.U32 R23, R23, 0x10, RZ ;  /* 0x0000001017177819 */ /* 0x010fe200000006ff */
        /* <DEDUP_REMOVED lines=32> */
.L_x_6528:
[----:B------:R-:W-:Y:S05]  /*2a00*/  BSYNC B0 ;  /* 0x0000000000007941 */ /* 0x000fea0003800000 */
.L_x_6527:
        /* <DEDUP_REMOVED lines=39> */
.L_x_6530:
[----:B------:R-:W-:Y:S05]  /*2c80*/  BSYNC B0 ;  /* 0x0000000000007941 */ /* 0x000fea0003800000 */
.L_x_6529:
        /* <DEDUP_REMOVED lines=39> */
.L_x_6532:
[----:B------:R-:W-:Y:S05]  /*2f00*/  BSYNC B0 ;  /* 0x0000000000007941 */ /* 0x000fea0003800000 */
.L_x_6531:
        /* <DEDUP_REMOVED lines=38> */
.L_x_6534:
[----:B------:R-:W-:Y:S05]  /*3170*/  BSYNC B0 ;  /* 0x0000000000007941 */ /* 0x000fea0003800000 */
.L_x_6533:
        /* <DEDUP_REMOVED lines=39> */
.L_x_6536:
[----:B------:R-:W-:Y:S05]  /*33f0*/  BSYNC B0 ;  /* 0x0000000000007941 */ /* 0x000fea0003800000 */
.L_x_6535:
        /* <DEDUP_REMOVED lines=38> */
.L_x_6538:
[----:B------:R-:W-:Y:S05]  /*3660*/  BSYNC B0 ;  /* 0x0000000000007941 */ /* 0x000fea0003800000 */
.L_x_6537:
        /* <DEDUP_REMOVED lines=39> */
.L_x_6540:
[----:B------:R-:W-:Y:S05]  /*38e0*/  BSYNC B0 ;  /* 0x0000000000007941 */ /* 0x000fea0003800000 */
.L_x_6539:
        /* <DEDUP_REMOVED lines=37> */
.L_x_6542:
[----:B------:R-:W-:Y:S05]  /*3b40*/  BSYNC B0 ;  /* 0x0000000000007941 */ /* 0x000fea0003800000 */
.L_x_6541:
        /* <DEDUP_REMOVED lines=33> */
.L_x_6544:
[----:B------:R-:W-:Y:S05]  /*3d60*/  BSYNC B0 ;  /* 0x0000000000007941 */ /* 0x000fea0003800000 */
.L_x_6543:
        /* <DEDUP_REMOVED lines=33> */
.L_x_6546:
[----:B------:R-:W-:Y:S05]  /*3f80*/  BSYNC B0 ;  /* 0x0000000000007941 */ /* 0x000fea0003800000 */
.L_x_6545:
        /* <DEDUP_REMOVED lines=33> */
.L_x_6548:
[----:B------:R-:W-:Y:S05]  /*41a0*/  BSYNC B0 ;  /* 0x0000000000007941 */ /* 0x000fea0003800000 */
.L_x_6547:
        /* <DEDUP_REMOVED lines=33> */
.L_x_6550:
[----:B------:R-:W-:Y:S05]  /*43c0*/  BSYNC B0 ;  /* 0x0000000000007941 */ /* 0x000fea0003800000 */
.L_x_6549:
        /* <DEDUP_REMOVED lines=33> */
.L_x_6552:
[----:B------:R-:W-:Y:S05]  /*45e0*/  BSYNC B0 ;  /* 0x0000000000007941 */ /* 0x000fea0003800000 */
.L_x_6551:
        /* <DEDUP_REMOVED lines=64> */
.L_x_6584:
        /* <DEDUP_REMOVED lines=37> */
[----:B-1----:R-:W-:Y:S02]  /*4c40*/  MOV R14, UR47 ;  /* 0x0000002f000e7c02 */ /* 0x002fe40008000f00 */
        /* <DEDUP_REMOVED lines=9> */
[----:B0-----:R-:W-:Y:S01]  /*4ce0*/  FMUL.FTZ R4, R82, UR53 ;  /* 0x0000003552047c20 */ /* 0x001fe20008410000 */
        /* <DEDUP_REMOVED lines=24> */
[----:B------:R-:W1:Y:S01]  /*4e70*/  MUFU.EX2 R2, R2 ;  /* 0x0000000200027308 */ /* 0x000e620000000800 */
[----:B0-----:R-:W-:Y:S01]  /*4e80*/  FMUL.RZ R4, R3, 0.15915493667125701904 ;  /* 0x3e22f98303047820 */ /* 0x001fe2000040c000 */
[----:B------:R-:W-:-:S04]  /*4e90*/  FMUL.FTZ R3, R75, UR53 ;  /* 0x000000354b037c20 */ /* 0x000fc80008410000 */
[----:B------:R-:W-:Y:S02]  /*4ea0*/  FMUL.RZ R3, R3, 0.15915493667125701904 ;  /* 0x3e22f98303037820 */ /* 0x000fe4000040c000 */
[----:B------:R-:W0:Y:S08]  /*4eb0*/  MUFU.SIN R142, R4 ;  /* 0x00000004008e7308 */ /* 0x000e300000000400 */
[----:B------:R2:W3:Y:S01]  /*4ec0*/  MUFU.COS R132, R4 ;  /* 0x0000000400847308 */ /* 0x0004e20000000000 */
[C---:B-1----:R-:W-:Y:S01]  /*4ed0*/  FMUL.FTZ R18, R2.reuse, R5 ;  /* 0x0000000502127220 */ /* 0x042fe20000410000 */
[----:B------:R-:W-:-:S06]  /*4ee0*/  FMUL.FTZ R19, R2, R19 ;  /* 0x0000001302137220 */ /* 0x000fcc0000410000 */
[----:B------:R-:W1:Y:S01]  /*4ef0*/  MUFU.SIN R128, R6 ;  /* 0x0000000600807308 */ /* 0x000e620000000400 */
[----:B--2---:R-:W-:-:S07]  /*4f00*/  FMUL.FTZ R4, R73, UR53 ;  /* 0x0000003549047c20 */ /* 0x004fce0008410000 */
[----:B------:R2:W4:Y:S08]  /*4f10*/  MUFU.COS R136, R6 ;  /* 0x0000000600887308 */ /* 0x0005300000000000 */
[----:B------:R-:W0:Y:S01]  /*4f20*/  MUFU.SIN R130, R7 ;  /* 0x0000000700827308 */ /* 0x000e220000000400 */
[----:B--2---:R-:W-:Y:S01]  /*4f30*/  FMUL.RZ R6, R4, 0.15915493667125701904 ;  /* 0x3e22f98304067820 */ /* 0x004fe2000040c000 */
[----:B------:R-:W-:-:S06]  /*4f40*/  MOV R4, 0x100 ;  /* 0x0000010000047802 */ /* 0x000fcc0000000f00 */
[----:B------:R2:W0:Y:S08]  /*4f50*/  MUFU.COS R134, R7 ;  /* 0x0000000700867308 */ /* 0x0004300000000000 */
[----:B------:R-:W0:Y:S01]  /*4f60*/  MUFU.SIN R144, R3 ;  /* 0x0000000300907308 */ /* 0x000e220000000400 */
[----:B--2---:R-:W-:-:S07]  /*4f70*/  MOV R7, UR52 ;  /* 0x0000003400077c02 */ /* 0x004fce0008000f00 */
[----:B------:R2:W0:Y:S08]  /*4f80*/  MUFU.COS R146, R3 ;  /* 0x0000000300927308 */ /* 0x0004300000000000 */
        /* <DEDUP_REMOVED lines=15> */
[----:B0-----:R-:W-:Y:S01]  /*5080*/  HFMA2.MMA R16, -RZ, RZ, 1.875, 0 ;  /* 0x3f800000ff107435 */ /* 0x001fe200000001ff */
[----:B------:R-:W-:-:S04]  /*5090*/  MOV R17, RZ ;  /* 0x000000ff00117202 */ /* 0x000fc80000000f00 */
[----:B------:R-:W-:-:S05]  /*50a0*/  PLOP3.LUT P0, PT, PT, PT, UP0, 0x80, 0x0 ;  /* 0x000000000000781c */ /* 0x000fca0003f0f008 */
[----:B------:R-:W-:-:S06]  /*50b0*/  @UP0 ULEA UR44, UR51, UR7, 0x8 ;  /* 0x00000007332c0291 */ /* 0x000fcc000f8e403f */
[----:B------:R-:W-:-:S04]  /*50c0*/  MOV R3, UR44 ;  /* 0x0000002c00037c02 */ /* 0x000fc80008000f00 */
[----:B------:R-:W-:-:S05]  /*50d0*/  @P0 LEA R2, R3, R116, 0x3 ;  /* 0x0000007403020211 */ /* 0x000fca00078e18ff */
[----:B------:R1:W2:Y:S02]  /*50e0*/  @P0 LDS.64 R16, [R2+0x10b0] ;  /* 0x0010b00002100984 */ /* 0x0002a40000000a00 */
.L_x_6555:
[----:B------:R-:W-:Y:S05]  /*50f0*/  BSYNC B0 ;  /* 0x0000000000007941 */ /* 0x000fea0003800000 */
.L_x_6554:
[----:B------:R-:W-:Y:S01]  /*5100*/  UISETP.GE.AND UP0, UPT, UR48, 0x2, UPT ;  /* 0x000000023000788c */ /* 0x000fe2000bf06270 */
[----:B-1----:R-:W-:Y:S01]  /*5110*/  FMUL.FTZ R2, R71, UR53 ;  /* 0x0000003547027c20 */ /* 0x002fe20008410000 */
[C---:B------:R-:W-:Y:S01]  /*5120*/  FMUL.FTZ R9, R8.reuse, R79 ;  /* 0x0000004f08097220 */ /* 0x040fe20000410000 */
[----:B------:R-:W-:Y:S01]  /*5130*/  FMUL.FTZ R11, R8, R78 ;  /* 0x0000004e080b7220 */ /* 0x000fe20000410000 */
[----:B------:R1:W-:Y:S01]  /*5140*/  MUFU.COS R156, R4 ;  /* 0x00000004009c7308 */ /* 0x0003e20000000000 */
[----:B------:R-:W-:Y:S01]  /*5150*/  FMUL.RZ R5, R2, 0.15915493667125701904 ;  /* 0x3e22f98302057820 */ /* 0x000fe2000040c000 */
[----:B------:R-:W-:Y:S01]  /*5160*/  PLOP3.LUT P0, PT, PT, PT, UP0, 0x80, 0x0 ;  /* 0x000000000000781c */ /* 0x000fe20003f0f008 */
[----:B------:R-:W-:Y:S01]  /*5170*/  FMUL.FTZ R2, R69, UR53 ;  /* 0x0000003545027c20 */ /* 0x000fe20008410000 */
[----:B------:R-:W-:Y:S01]  /*5180*/  HFMA2.MMA R158, -RZ, RZ, 0, 9.5367431640625e-07 ;  /* 0x00000010ff9e7435 */ /* 0x000fe200000001ff */
[----:B------:R-:W-:Y:S01]  /*5190*/  FMUL.FTZ R121, R8, R77 ;  /* 0x0000004d08797220 */ /* 0x000fe20000410000 */
[----:B------:R-:W-:Y:S01]  /*51a0*/  ISETP.NE.OR P0, PT, R197, RZ, !P0 ;  /* 0x000000ffc500720c */ /* 0x000fe20004705670 */
[----:B0-----:R-:W-:Y:S01]  /*51b0*/  FMUL.RZ R6, R2, 0.15915493667125701904 ;  /* 0x3e22f98302067820 */ /* 0x001fe2000040c000 */
[----:B------:R-:W-:Y:S01]  /*51c0*/  FMUL.FTZ R2, R68, UR53 ;  /* 0x0000003544027c20 */ /* 0x000fe20008410000 */
[----:B------:R-:W0:Y:S01]  /*51d0*/  MUFU.EX2 R9, R9 ;  /* 0x0000000900097308 */ /* 0x000e220000000800 */
[----:B-1----:R-:W-:Y:S01]  /*51e0*/  MOV R4, UR48 ;  /* 0x0000003000047c02 */ /* 0x002fe20008000f00 */
[----:B------:R-:W-:Y:S01]  /*51f0*/  FMUL.FTZ R3, R8, R80 ;  /* 0x0000005008037220 */ /* 0x000fe20000410000 */
[----:B------:R-:W-:Y:S01]  /*5200*/  FMUL.RZ R149, R2, 0.15915493667125701904 ;  /* 0x3e22f98302957820 */ /* 0x000fe2000040c000 */
[----:B------:R-:W-:-:S04]  /*5210*/  FMUL.FTZ R2, R8, R81 ;  /* 0x0000005108027220 */ /* 0x000fc80000410000 */
[----:B------:R-:W1:Y:S02]  /*5220*/  MUFU.EX2 R141, R2 ;  /* 0x00000002008d7308 */ /* 0x000e640000000800 */
[----:B------:R-:W3:Y:S01]  /*5230*/  @!P0 LDC R123, c[0x0][0x21c] ;  /* 0x00008700ff7b8b82 */ /* 0x000ee20000000800 */
[----:B------:R-:W-:-:S05]  /*5240*/  @!P0 IADD3 R4, R4, -0x2, RZ ;  /* 0xfffffffe04048810 */ /* 0x000fca0007ffe0ff */
[----:B------:R-:W4:Y:S01]  /*5250*/  MUFU.EX2 R11, R11 ;  /* 0x0000000b000b7308 */ /* 0x000f220000000800 */
[C---:B0-----:R-:W-:Y:S01]  /*5260*/  FMUL.FTZ R138, R9.reuse, R138 ;  /* 0x0000008a098a7220 */ /* 0x041fe20000410000 */
[----:B------:R-:W-:Y:S01]  /*5270*/  FMUL.FTZ R137, R9, R126 ;  /* 0x0000007e09897220 */ /* 0x000fe20000410000 */
[----:B------:R-:W-:-:S05]  /*5280*/  SHF.L.U32 R9, R199, 0x10, RZ ;  /* 0x00000010c7097819 */ /* 0x000fca00000006ff */
[----:B------:R0:W2:Y:S01]  /*5290*/  MUFU.EX2 R139, R3 ;  /* 0x00000003008b7308 */ /* 0x0000a20000000800 */
[----:B-1----:R-:W-:-:S07]  /*52a0*/  FMUL.FTZ R143, R141, R122 ;  /* 0x0000007a8d8f7220 */ /* 0x002fce0000410000 */
[----:B------:R-:W1:Y:S01]  /*52b0*/  MUFU.EX2 R121, R121 ;  /* 0x0000007900797308 */ /* 0x000e620000000800 */
[----:B---3--:R-:W-:Y:S01]  /*52c0*/  @!P0 IMAD R123, R4, R123, UR7 ;  /* 0x00000007047b8e24 */ /* 0x008fe2000f8e027b */
[----:B------:R-:W-:-:S03]  /*52d0*/  HFMA2.MMA R4, -RZ, RZ, 1.875, 0 ;  /* 0x3f800000ff047435 */ /* 0x000fc600000001ff */
[----:B0-----:R-:W-:-:S04]  /*52e0*/  @!P0 IMAD.WIDE R2, R123, R158, UR20 ;  /* 0x000000147b028e25 */ /* 0x001fc8000f8e029e */
[----:B------:R-:W-:Y:S01]  /*52f0*/  FMUL.FTZ R123, R8, R76 ;  /* 0x0000004c087b7220 */ /* 0x000fe20000410000 */
[----:B------:R-:W-:Y:S01]  /*5300*/  MUFU.SIN R160, R5 ;  /* 0x0000000500a07308 */ /* 0x000fe20000000400 */
[----:B------:R-:W-:Y:S01]  /*5310*/  FMUL.FTZ R141, R141, R10 ;  /* 0x0000000a8d8d7220 */ /* 0x000fe20000410000 */
[----:B------:R-:W-:-:S06]  /*5320*/  SHF.L.U32 R122, R97, 0x10, RZ ;  /* 0x00000010617a7819 */ /* 0x000fcc00000006ff */
[----:B------:R0:W-:Y:S01]  /*5330*/  MUFU.COS R154, R5 ;  /* 0x00000005009a7308 */ /* 0x0001e20000000000 */
[----:B----4-:R-:W-:-:S07]  /*5340*/  FMUL.FTZ R136, R11, R136 ;  /* 0x000000880b887220 */ /* 0x010fce0000410000 */
[----:B------:R-:W-:Y:S01]  /*5350*/  MUFU.SIN R151, R6 ;  /* 0x0000000600977308 */ /* 0x000fe20000000400 */
[----:B0-----:R-:W-:-:S07]  /*5360*/  MOV R5, RZ ;  /* 0x000000ff00057202 */ /* 0x001fce0000000f00 */
[----:B------:R0:W-:Y:S01]  /*5370*/  MUFU.COS R147, R6 ;  /* 0x0000000600937308 */ /* 0x0001e20000000000 */
[----:B------:R-:W-:Y:S01]  /*5380*/  FMUL.FTZ R135, R11, R128 ;  /* 0x000000800b877220 */ /* 0x000fe20000410000 */
[----:B------:R-:W-:Y:S01]  /*5390*/  FMUL.FTZ R208, R9, R82 ;  /* 0x0000005209d07220 */ /* 0x000fe20000410000 */
[----:B------:R-:W-:Y:S01]  /*53a0*/  SHF.L.U32 R211, R96, 0x10, RZ ;  /* 0x0000001060d37819 */ /* 0x000fe200000006ff */
[----:B------:R-:W-:Y:S01]  /*53b0*/  FMUL.FTZ R127, R8, R74 ;  /* 0x0000004a087f7220 */ /* 0x000fe20000410000 */
[----:B------:R-:W-:-:S03]  /*53c0*/  SHF.L.U32 R212, R95, 0x10, RZ ;  /* 0x000000105fd47819 */ /* 0x000fc600000006ff */
[----:B------:R-:W-:Y:S01]  /*53d0*/  MUFU.COS R162, R149 ;  /* 0x0000009500a27308 */ /* 0x000fe20000000000 */
[----:B0-----:R-:W-:Y:S01]  /*53e0*/  CS2R R6, SRZ ;  /* 0x0000000000067805 */ /* 0x001fe2000001ff00 */
[----:B------:R-:W-:Y:S01]  /*53f0*/  FMUL.FTZ R11, RZ, R141 ;  /* 0x0000008dff0b7220 */ /* 0x000fe20000410000 */
[----:B------:R-:W-:-:S04]  /*5400*/  FMUL.FTZ R10, R8, R73 ;  /* 0x00000049080a7220 */ /* 0x000fc80000410000 */
[----:B------:R0:W5:Y:S01]  /*5410*/  @!P0 LDG.E.128 R4, desc[UR18][R2.64] ;  /* 0x0000001202048981 */ /* 0x000162000c1e1d00 */
[----:B------:R-:W3:Y:S01]  /*5420*/  MUFU.EX2 R123, R123 ;  /* 0x0000007b007b7308 */ /* 0x000ee20000000800 */
[----:B------:R-:W-:Y:S01]  /*5430*/  FMUL.FTZ R209, R122, R81 ;  /* 0x000000517ad17220 */ /* 0x000fe20000410000 */
[----:B------:R-:W-:Y:S01]  /*5440*/  FFMA.FTZ R122, R208, R143, -R11 ;  /* 0x0000008fd07a7223 */ /* 0x000fe2000001080b */
[----:B--2---:R-:W-:Y:S01]  /*5450*/  FMUL.FTZ R140, R139, R140 ;  /* 0x0000008c8b8c7220 */ /* 0x004fe20000410000 */
[C---:B-1----:R-:W-:Y:S01]  /*5460*/  FMUL.FTZ R134, R121.reuse, R134 ;  /* 0x0000008679867220 */ /* 0x042fe20000410000 */
[----:B------:R-:W-:Y:S01]  /*5470*/  FMUL.FTZ R133, R121, R130 ;  /* 0x0000008279857220 */ /* 0x000fe20000410000 */
[----:B------:R-:W-:Y:S01]  /*5480*/  FMUL.FTZ R139, R139, R124 ;  /* 0x0000007c8b8b7220 */ /* 0x000fe20000410000 */
[----:B------:R-:W-:Y:S01]  /*5490*/  FADD.FTZ R122, R209, R122 ;  /* 0x0000007ad17a7221 */ /* 0x000fe20000010000 */
[----:B------:R-:W1:Y:S01]  /*54a0*/  MUFU.EX2 R10, R10 ;  /* 0x0000000a000a7308 */ /* 0x000e620000000800 */
[----:B0-----:R-:W-:Y:S01]  /*54b0*/  FMUL.FTZ R3, R8, R72 ;  /* 0x0000004808037220 */ /* 0x001fe20000410000 */
[----:B------:R-:W-:Y:S01]  /*54c0*/  FMUL.FTZ R2, R208, R141 ;  /* 0x0000008dd0027220 */ /* 0x000fe20000410000 */
[----:B------:R-:W-:Y:S01]  /*54d0*/  FMUL.FTZ R124, R139, R122 ;  /* 0x0000007a8b7c7220 */ /* 0x000fe20000410000 */
[C---:B------:R-:W-:Y:S01]  /*54e0*/  FMUL.FTZ R9, R8.reuse, R71 ;  /* 0x0000004708097220 */ /* 0x040fe20000410000 */
[C---:B------:R-:W-:Y:S01]  /*54f0*/  FMUL.FTZ R11, R8.reuse, R68 ;  /* 0x00000044080b7220 */ /* 0x040fe20000410000 */
[----:B------:R-:W-:Y:S01]  /*5500*/  FFMA.FTZ R121, RZ, R143, R2 ;  /* 0x0000008fff797223 */ /* 0x000fe20000010002 */
[----:B------:R-:W-:Y:S01]  /*5510*/  FMUL.FTZ R2, R8, R69 ;  /* 0x0000004508027220 */ /* 0x000fe20000410000 */
[----:B------:R-:W0:Y:S01]  /*5520*/  MUFU.EX2 R3, R3 ;  /* 0x0000000300037308 */ /* 0x000e220000000800 */
[C---:B---3--:R-:W-:Y:S01]  /*5530*/  FMUL.FTZ R132, R123.reuse, R132 ;  /* 0x000000847b847220 */ /* 0x048fe20000410000 */
[----:B------:R-:W-:Y:S01]  /*5540*/  FADD.FTZ R121, RZ, R121 ;  /* 0x00000079ff797221 */ /* 0x000fe20000010000 */
[----:B------:R-:W-:Y:S01]  /*5550*/  FMUL.FTZ R131, R123, R142 ;  /* 0x0000008e7b837220 */ /* 0x000fe20000410000 */
[----:B------:R-:W-:Y:S01]  /*5560*/  FMUL.FTZ R211, R211, R80 ;  /* 0x00000050d3d37220 */ /* 0x000fe20000410000 */
[----:B------:R-:W-:Y:S01]  /*5570*/  FMUL.FTZ R212, R212, R79 ;  /* 0x0000004fd4d47220 */ /* 0x000fe20000410000 */
[-C--:B------:R-:W-:Y:S01]  /*5580*/  FMUL.FTZ R123, R139, R121.reuse ;  /* 0x000000798b7b7220 */ /* 0x080fe20000410000 */
[----:B------:R-:W-:Y:S01]  /*5590*/  FFMA.FTZ R124, R140, R121, R124 ;  /* 0x000000798c7c7223 */ /* 0x000fe2000001007c */
[----:B------:R-:W2:Y:S01]  /*55a0*/  MUFU.EX2 R9, R9 ;  /* 0x0000000900097308 */ /* 0x000ea20000000800 */
[----:B-1----:R-:W-:Y:S01]  /*55b0*/  FMUL.FTZ R158, R10, R145 ;  /* 0x000000910a9e7220 */ /* 0x002fe20000410000 */
[----:B------:R-:W-:Y:S01]  /*55c0*/  FFMA.FTZ R122, R140, R122, -R123 ;  /* 0x0000007a8c7a7223 */ /* 0x000fe2000001087b */
[----:B------:R-:W-:Y:S01]  /*55d0*/  FADD.FTZ R124, RZ, R124 ;  /* 0x0000007cff7c7221 */ /* 0x000fe20000010000 */
[----:B------:R-:W-:Y:S01]  /*55e0*/  FMUL.FTZ R157, R10, R157 ;  /* 0x0000009d0a9d7220 */ /* 0x000fe20000410000 */
[----:B------:R-:W-:Y:S01]  /*55f0*/  SHF.L.U32 R123, R94, 0x10, RZ ;  /* 0x000000105e7b7819 */ /* 0x000fe200000006ff */
[----:B------:R-:W-:Y:S01]  /*5600*/  FADD.FTZ R122, R211, R122 ;  /* 0x0000007ad37a7221 */ /* 0x000fe20000010000 */
[----:B------:R-:W-:Y:S01]  /*5610*/  FMUL.FTZ R125, R8, R75 ;  /* 0x0000004b087d7220 */ /* 0x000fe20000410000 */
[----:B------:R-:W1:Y:S01]  /*5620*/  MUFU.EX2 R127, R127 ;  /* 0x0000007f007f7308 */ /* 0x000e620000000800 */
[C---:B0-----:R-:W-:Y:S01]  /*5630*/  FMUL.FTZ R156, R3.reuse, R156 ;  /* 0x0000009c039c7220 */ /* 0x041fe20000410000 */
[----:B------:R-:W-:Y:S01]  /*5640*/  FMUL.FTZ R155, R3, R152 ;  /* 0x00000098039b7220 */ /* 0x000fe20000410000 */
[C---:B------:R-:W-:Y:S01]  /*5650*/  FMUL.FTZ R3, R137.reuse, R124 ;  /* 0x0000007c89037220 */ /* 0x040fe20000410000 */
[----:B------:R-:W-:Y:S01]  /*5660*/  FMUL.FTZ R121, R137, R122 ;  /* 0x0000007a89797220 */ /* 0x000fe20000410000 */
[----:B------:R-:W-:Y:S01]  /*5670*/  FMUL.FTZ R206, R123, R78 ;  /* 0x0000004e7bce7220 */ /* 0x000fe20000410000 */
[----:B------:R-:W-:Y:S01]  /*5680*/  SHF.L.U32 R210, R93, 0x10, RZ ;  /* 0x000000105dd27819 */ /* 0x000fe200000006ff */
[C---:B------:R-:W-:Y:S01]  /*5690*/  FFMA.FTZ R3, R138.reuse, R122, -R3 ;  /* 0x0000007a8a037223 */ /* 0x040fe20000010803 */
[----:B------:R-:W0:Y:S01]  /*56a0*/  MUFU.EX2 R2, R2 ;  /* 0x0000000200027308 */ /* 0x000e220000000800 */
[----:B------:R-:W-:Y:S01]  /*56b0*/  FFMA.FTZ R121, R138, R124, R121 ;  /* 0x0000007c8a797223 */ /* 0x000fe20000010079 */
[C---:B--2---:R-:W-:Y:S01]  /*56c0*/  FMUL.FTZ R154, R9.reuse, R154 ;  /* 0x0000009a099a7220 */ /* 0x044fe20000410000 */
[----:B------:R-:W-:Y:S01]  /*56d0*/  FADD.FTZ R3, R212, R3 ;  /* 0x00000003d4037221 */ /* 0x000fe20000010000 */
[----:B------:R-:W-:Y:S01]  /*56e0*/  FMUL.FTZ R153, R9, R160 ;  /* 0x000000a009997220 */ /* 0x000fe20000410000 */
[----:B------:R-:W-:Y:S01]  /*56f0*/  FADD.FTZ R121, RZ, R121 ;  /* 0x00000079ff797221 */ /* 0x000fe20000010000 */
[----:B------:R-:W-:Y:S01]  /*5700*/  FMUL.FTZ R210, R210, R77 ;  /* 0x0000004dd2d27220 */ /* 0x000fe20000410000 */
[C---:B------:R-:W-:Y:S01]  /*5710*/  FMUL.FTZ R122, R135.reuse, R3 ;  /* 0x00000003877a7220 */ /* 0x040fe20000410000 */
[----:B------:R-:W2:Y:S01]  /*5720*/  MUFU.EX2 R11, R11 ;  /* 0x0000000b000b7308 */ /* 0x000ea20000000800 */
[-C--:B------:R-:W-:Y:S01]  /*5730*/  FMUL.FTZ R9, R135, R121.reuse ;  /* 0x0000007987097220 */ /* 0x080fe20000410000 */
[C---:B-1----:R-:W-:Y:S01]  /*5740*/  FMUL.FTZ R128, R127.reuse, R150 ;  /* 0x000000967f807220 */ /* 0x042fe20000410000 */
[----:B------:R-:W-:Y:S01]  /*5750*/  FFMA.FTZ R122, R136, R121, R122 ;  /* 0x00000079887a7223 */ /* 0x000fe2000001007a */
[----:B------:R-:W-:Y:S01]  /*5760*/  SHF.L.U32 R159, R92, 0x10, RZ ;  /* 0x000000105c9f7819 */ /* 0x000fe200000006ff */
[----:B------:R-:W-:Y:S01]  /*5770*/  FMUL.FTZ R127, R127, R148 ;  /* 0x000000947f7f7220 */ /* 0x000fe20000410000 */
[----:B------:R-:W-:Y:S01]  /*5780*/  SHF.L.U32 R124, R89, 0x10, RZ ;  /* 0x00000010597c7819 */ /* 0x000fe200000006ff */
[----:B------:R-:W-:Y:S01]  /*5790*/  FADD.FTZ R122, RZ, R122 ;  /* 0x0000007aff7a7221 */ /* 0x000fe20000010000 */
[----:B------:R-:W1:Y:S01]  /*57a0*/  MUFU.SIN R10, R149 ;  /* 0x00000095000a7308 */ /* 0x000e620000000400 */
[C---:B0-----:R-:W-:Y:S01]  /*57b0*/  FMUL.FTZ R152, R2.reuse, R147 ;  /* 0x0000009302987220 */ /* 0x041fe20000410000 */
[----:B------:R-:W-:Y:S01]  /*57c0*/  FMUL.FTZ R151, R2, R151 ;  /* 0x0000009702977220 */ /* 0x000fe20000410000 */
[----:B------:R-:W-:Y:S01]  /*57d0*/  FMUL.FTZ R2, R63, UR53 ;  /* 0x000000353f027c20 */ /* 0x000fe20008410000 */
[----:B------:R-:W-:Y:S01]  /*57e0*/  FMUL.FTZ R123, R133, R122 ;  /* 0x0000007a857b7220 */ /* 0x000fe20000410000 */
[----:B------:R-:W-:Y:S01]  /*57f0*/  FMUL.FTZ R204, R159, R76 ;  /* 0x0000004c9fcc7220 */ /* 0x000fe20000410000 */
[----:B------:R-:W-:Y:S01]  /*5800*/  FMUL.FTZ R215, R124, R73 ;  /* 0x000000497cd77220 */ /* 0x000fe20000410000 */
[----:B------:R-:W-:Y:S01]  /*5810*/  FMUL.RZ R147, R2, 0.15915493667125701904 ;  /* 0x3e22f98302937820 */ /* 0x000fe2000040c000 */
[----:B------:R-:W0:Y:S01]  /*5820*/  MUFU.EX2 R125, R125 ;  /* 0x0000007d007d7308 */ /* 0x000e220000000800 */
[----:B--2---:R-:W-:Y:S01]  /*5830*/  FMUL.FTZ R150, R11, R162 ;  /* 0x000000a20b967220 */ /* 0x004fe20000410000 */
[C---:B------:R-:W-:Y:S01]  /*5840*/  FMUL.FTZ R2, R8.reuse, R63 ;  /* 0x0000003f08027220 */ /* 0x040fe20000410000 */
[----:B------:R-:W-:Y:S01]  /*5850*/  FMUL.FTZ R8, R8, R58 ;  /* 0x0000003a08087220 */ /* 0x000fe20000410000 */
[----:B------:R-:W-:-:S04]  /*5860*/  ISETP.GT.U32.AND P2, PT, R119, 0x1f, PT ;  /* 0x0000001f7700780c */ /* 0x000fc80003f44070 */
[----:B------:R-:W-:Y:S01]  /*5870*/  MUFU.EX2 R2, R2 ;  /* 0x0000000200027308 */ /* 0x000fe20000000800 */
[----:B-1----:R-:W-:Y:S01]  /*5880*/  FMUL.FTZ R149, R11, R10 ;  /* 0x0000000a0b957220 */ /* 0x002fe20000410000 */
[----:B------:R-:W-:Y:S01]  /*5890*/  FFMA.FTZ R11, R136, R3, -R9 ;  /* 0x00000003880b7223 */ /* 0x000fe20000010809 */
[-C--:B------:R-:W-:Y:S01]  /*58a0*/  FMUL.FTZ R10, R18, R141.reuse ;  /* 0x0000008d120a7220 */ /* 0x080fe20000410000 */
[C---:B------:R-:W-:Y:S02]  /*58b0*/  FMUL.FTZ R9, R19.reuse, R141 ;  /* 0x0000008d13097220 */ /* 0x040fe40000410000 */
[----:B------:R-:W-:Y:S01]  /*58c0*/  FADD.FTZ R121, R206, R11 ;  /* 0x0000000bce797221 */ /* 0x000fe20000010000 */
[-C--:B------:R-:W-:Y:S01]  /*58d0*/  FFMA.FTZ R10, R19, R143.reuse, R10 ;  /* 0x0000008f130a7223 */ /* 0x080fe2000001000a */
[----:B------:R-:W-:Y:S01]  /*58e0*/  FFMA.FTZ R9, R18, R143, -R9 ;  /* 0x0000008f12097223 */ /* 0x000fe20000010809 */
[----:B------:R-:W1:Y:S01]  /*58f0*/  MUFU.COS R3, R147 ;  /* 0x0000009300037308 */ /* 0x000e620000000000 */
[-C--:B------:R-:W-:Y:S01]  /*5900*/  FFMA.FTZ R123, R134, R121.reuse, -R123 ;  /* 0x00000079867b7223 */ /* 0x080fe2000001087b */
[----:B------:R-:W-:Y:S01]  /*5910*/  FMUL.FTZ R11, R139, R10 ;  /* 0x0000000a8b0b7220 */ /* 0x000fe20000410000 */
[----:B------:R-:W-:Y:S01]  /*5920*/  FMUL.FTZ R121, R133, R121 ;  /* 0x0000007985797220 */ /* 0x000fe20000410000 */
[C---:B0-----:R-:W-:Y:S01]  /*5930*/  FMUL.FTZ R130, R125.reuse, R146 ;  /* 0x000000927d827220 */ /* 0x041fe20000410000 */
[----:B------:R-:W-:Y:S01]  /*5940*/  FMUL.FTZ R129, R125, R144 ;  /* 0x000000907d817220 */ /* 0x000fe20000410000 */
[-C--:B------:R-:W-:Y:S01]  /*5950*/  FFMA.FTZ R11, R140, R9.reuse, -R11 ;  /* 0x000000098c0b7223 */ /* 0x080fe2000001080b */
[----:B------:R-:W-:Y:S01]  /*5960*/  FMUL.FTZ R9, R139, R9 ;  /* 0x000000098b097220 */ /* 0x000fe20000410000 */
[----:B------:R-:W-:Y:S01]  /*5970*/  FFMA.FTZ R121, R134, R122, R121 ;  /* 0x0000007a86797223 */ /* 0x000fe20000010079 */
[----:B------:R-:W0:Y:S01]  /*5980*/  MUFU.SIN R147, R147 ;  /* 0x0000009300937308 */ /* 0x000e220000000400 */
[----:B------:R-:W-:Y:S01]  /*5990*/  FADD.FTZ R123, R210, R123 ;  /* 0x0000007bd27b7221 */ /* 0x000fe20000010000 */
[----:B------:R-:W-:Y:S01]  /*59a0*/  FFMA.FTZ R9, R140, R10, R9 ;  /* 0x0000000a8c097223 */ /* 0x000fe20000010009 */
[----:B------:R-:W-:Y:S01]  /*59b0*/  FADD.FTZ R122, RZ, R121 ;  /* 0x00000079ff7a7221 */ /* 0x000fe20000010000 */
[----:B------:R-:W-:Y:S01]  /*59c0*/  FMUL.FTZ R10, R137, R11 ;  /* 0x0000000b890a7220 */ /* 0x000fe20000410000 */
[----:B------:R-:W-:Y:S01]  /*59d0*/  FMUL.FTZ R145, R131, R123 ;  /* 0x0000007b83917220 */ /* 0x000fe20000410000 */
[----:B------:R-:W-:Y:S01]  /*59e0*/  FMUL.FTZ R121, R137, R9 ;  /* 0x0000000989797220 */ /* 0x000fe20000410000 */
[-C--:B------:R-:W-:Y:S01]  /*59f0*/  FMUL.FTZ R125, R131, R122.reuse ;  /* 0x0000007a837d7220 */ /* 0x080fe20000410000 */
[----:B-1----:R-:W-:Y:S01]  /*5a00*/  FMUL.FTZ R148, R2, R3 ;  /* 0x0000000302947220 */ /* 0x002fe20000410000 */
[----:B------:R-:W-:Y:S01]  /*5a10*/  FFMA.FTZ R145, R132, R122, R145 ;  /* 0x0000007a84917223 */ /* 0x000fe20000010091 */
[----:B------:R-:W-:Y:S01]  /*5a20*/  FFMA.FTZ R121, R138, R11, -R121 ;  /* 0x0000000b8a797223 */ /* 0x000fe20000010879 */
[----:B------:R-:W-:Y:S01]  /*5a30*/  FFMA.FTZ R125, R132, R123, -R125 ;  /* 0x0000007b847d7223 */ /* 0x000fe2000001087d */
[----:B------:R-:W-:Y:S01]  /*5a40*/  FFMA.FTZ R10, R138, R9, R10 ;  /* 0x000000098a0a7223 */ /* 0x000fe2000001000a */
[----:B------:R-:W-:Y:S01]  /*5a50*/  FADD.FTZ R145, RZ, R145 ;  /* 0x00000091ff917221 */ /* 0x000fe20000010000 */
[----:B------:R-:W-:Y:S01]  /*5a60*/  FMUL.FTZ R3, R135, R121 ;  /* 0x0000007987037220 */ /* 0x000fe20000410000 */
[----:B------:R-:W-:Y:S01]  /*5a70*/  FADD.FTZ R125, R204, R125 ;  /* 0x0000007dcc7d7221 */ /* 0x000fe20000010000 */
[----:B------:R-:W-:Y:S01]  /*5a80*/  SHF.L.U32 R122, R91, 0x10, RZ ;  /* 0x000000105b7a7819 */ /* 0x000fe200000006ff */
[----:B0-----:R-:W-:Y:S01]  /*5a90*/  FMUL.FTZ R147, R2, R147 ;  /* 0x0000009302937220 */ /* 0x001fe20000410000 */
[-C--:B------:R-:W-:Y:S01]  /*5aa0*/  FFMA.FTZ R2, R136, R10.reuse, R3 ;  /* 0x0000000a88027223 */ /* 0x080fe20000010003 */
[----:B------:R-:W-:Y:S01]  /*5ab0*/  FMUL.FTZ R9, R129, R125 ;  /* 0x0000007d81097220 */ /* 0x000fe20000410000 */
[----:B------:R-:W-:Y:S01]  /*5ac0*/  FMUL.FTZ R3, R135, R10 ;  /* 0x0000000a87037220 */ /* 0x000fe20000410000 */
[----:B------:R-:W-:Y:S01]  /*5ad0*/  FMUL.FTZ R10, R129, R145 ;  /* 0x00000091810a7220 */ /* 0x000fe20000410000 */
[----:B------:R-:W-:Y:S01]  /*5ae0*/  FMUL.FTZ R213, R122, R75 ;  /* 0x0000004b7ad57220 */ /* 0x000fe20000410000 */
[----:B------:R-:W-:Y:S01]  /*5af0*/  FFMA.FTZ R145, R130, R145, R9 ;  /* 0x0000009182917223 */ /* 0x000fe20000010009 */
[----:B------:R-:W-:Y:S01]  /*5b00*/  FFMA.FTZ R3, R136, R121, -R3 ;  /* 0x0000007988037223 */ /* 0x000fe20000010803 */
[CC--:B------:R-:W-:Y:S01]  /*5b10*/  FMUL.FTZ R9, R133.reuse, R2.reuse ;  /* 0x0000000285097220 */ /* 0x0c0fe20000410000 */
[----:B------:R-:W-:Y:S01]  /*5b20*/  FFMA.FTZ R10, R130, R125, -R10 ;  /* 0x0000007d820a7223 */ /* 0x000fe2000001080a */
[----:B------:R-:W-:Y:S01]  /*5b30*/  FADD.FTZ R145, RZ, R145 ;  /* 0x00000091ff917221 */ /* 0x000fe20000010000 */
[-C--:B------:R-:W-:Y:S01]  /*5b40*/  FMUL.FTZ R11, R133, R3.reuse ;  /* 0x00000003850b7220 */ /* 0x080fe20000410000 */
[C---:B------:R-:W-:Y:S01]  /*5b50*/  FFMA.FTZ R9, R134.reuse, R3, -R9 ;  /* 0x0000000386097223 */ /* 0x040fe20000010809 */
[----:B------:R-:W-:Y:S01]  /*5b60*/  FADD.FTZ R10, R213, R10 ;  /* 0x0000000ad50a7221 */ /* 0x000fe20000010000 */
[C---:B------:R-:W-:Y:S01]  /*5b70*/  FMUL.FTZ R3, R127.reuse, R145 ;  /* 0x000000917f037220 */ /* 0x040fe20000410000 */
[----:B------:R-:W-:Y:S01]  /*5b80*/  FFMA.FTZ R11, R134, R2, R11 ;  /* 0x00000002860b7223 */ /* 0x000fe2000001000b */
[----:B------:R-:W-:Y:S01]  /*5b90*/  SHF.L.U32 R123, R90, 0x10, RZ ;  /* 0x000000105a7b7819 */ /* 0x000fe200000006ff */
[-C--:B------:R-:W-:Y:S01]  /*5ba0*/  FMUL.FTZ R122, R127, R10.reuse ;  /* 0x0000000a7f7a7220 */ /* 0x080fe20000410000 */
[C---:B------:R-:W-:Y:S01]  /*5bb0*/  FFMA.FTZ R121, R128.reuse, R10, -R3 ;  /* 0x0000000a80797223 */ /* 0x040fe20000010803 */
[C---:B------:R-:W-:Y:S01]  /*5bc0*/  FMUL.FTZ R3, R131.reuse, R11 ;  /* 0x0000000b83037220 */ /* 0x040fe20000410000 */
[----:B------:R-:W-:Y:S01]  /*5bd0*/  FMUL.FTZ R2, R131, R9 ;  /* 0x0000000983027220 */ /* 0x000fe20000410000 */
[----:B------:R-:W-:Y:S01]  /*5be0*/  FMUL.FTZ R214, R123, R74 ;  /* 0x0000004a7bd67220 */ /* 0x000fe20000410000 */
[----:B------:R-:W-:Y:S01]  /*5bf0*/  FFMA.FTZ R122, R128, R145, R122 ;  /* 0x00000091807a7223 */ /* 0x000fe2000001007a */
[C---:B------:R-:W-:Y:S01]  /*5c00*/  FFMA.FTZ R3, R132.reuse, R9, -R3 ;  /* 0x0000000984037223 */ /* 0x040fe20000010803 */
[----:B------:R-:W-:Y:S01]  /*5c10*/  FFMA.FTZ R2, R132, R11, R2 ;  /* 0x0000000b84027223 */ /* 0x000fe20000010002 */
[----:B------:R-:W-:Y:S01]  /*5c20*/  FADD.FTZ R121, R214, R121 ;  /* 0x00000079d6797221 */ /* 0x000fe20000010000 */
[----:B------:R-:W-:Y:S01]  /*5c30*/  FADD.FTZ R122, RZ, R122 ;  /* 0x0000007aff7a7221 */ /* 0x000fe20000010000 */
[----:B------:R-:W-:Y:S01]  /*5c40*/  FMUL.FTZ R9, R129, R3 ;  /* 0x0000000381097220 */ /* 0x000fe20000410000 */
[----:B------:R-:W-:Y:S01]  /*5c50*/  MUFU.EX2 R8, R8 ;  /* 0x0000000800087308 */ /* 0x000fe20000000800 */
[CC--:B------:R-:W-:Y:S01]  /*5c60*/  FMUL.FTZ R125, R157.reuse, R121.reuse ;  /* 0x000000799d7d7220 */ /* 0x0c0fe20000410000 */
[----:B------:R-:W-:Y:S01]  /*5c70*/  FMUL.FTZ R11, R157, R122 ;  /* 0x0000007a9d0b7220 */ /* 0x000fe20000410000 */
[-C--:B------:R-:W-:Y:S01]  /*5c80*/  FFMA.FTZ R10, R130, R2.reuse, R9 ;  /* 0x00000002820a7223 */ /* 0x080fe20000010009 */
[----:B------:R-:W-:Y:S01]  /*5c90*/  FMUL.FTZ R9, R129, R2 ;  /* 0x0000000281097220 */ /* 0x000fe20000410000 */
[C---:B------:R-:W-:Y:S01]  /*5ca0*/  FFMA.FTZ R125, R158.reuse, R122, R125 ;  /* 0x0000007a9e7d7223 */ /* 0x040fe2000001007d */
[----:B------:R-:W-:Y:S01]  /*5cb0*/  FFMA.FTZ R2, R158, R121, -R11 ;  /* 0x000000799e027223 */ /* 0x000fe2000001080b */
[----:B------:R-:W-:Y:S01]  /*5cc0*/  SHF.L.U32 R121, R88, 0x10, RZ ;  /* 0x0000001058797819 */ /* 0x000fe200000006ff */
[----:B------:R-:W-:Y:S01]  /*5cd0*/  FFMA.FTZ R9, R130, R3, -R9 ;  /* 0x0000000382097223 */ /* 0x000fe20000010809 */
[----:B------:R-:W-:Y:S01]  /*5ce0*/  FMUL.FTZ R3, R127, R10 ;  /* 0x0000000a7f037220 */ /* 0x000fe20000410000 */
[----:B------:R-:W-:Y:S01]  /*5cf0*/  FADD.FTZ R125, RZ, R125 ;  /* 0x0000007dff7d7221 */ /* 0x000fe20000010000 */
[----:B------:R-:W-:Y:S01]  /*5d00*/  FADD.FTZ R2, R215, R2 ;  /* 0x00000002d7027221 */ /* 0x000fe20000010000 */
[-C--:B------:R-:W-:Y:S01]  /*5d10*/  FMUL.FTZ R11, R127, R9.reuse ;  /* 0x000000097f0b7220 */ /* 0x080fe20000410000 */
[C---:B------:R-:W-:Y:S01]  /*5d20*/  FFMA.FTZ R3, R128.reuse, R9, -R3 ;  /* 0x0000000980037223 */ /* 0x040fe20000010803 */
[CC--:B------:R-:W-:Y:S01]  /*5d30*/  FMUL.FTZ R9, R155.reuse, R125.reuse ;  /* 0x0000007d9b097220 */ /* 0x0c0fe20000410000 */
[----:B------:R-:W-:Y:S01]  /*5d40*/  FMUL.FTZ R122, R155, R2 ;  /* 0x000000029b7a7220 */ /* 0x000fe20000410000 */
[----:B------:R-:W-:Y:S01]  /*5d50*/  FMUL.FTZ R218, R121, R72 ;  /* 0x0000004879da7220 */ /* 0x000fe20000410000 */
[----:B------:R-:W-:Y:S01]  /*5d60*/  FFMA.FTZ R11, R128, R10, R11 ;  /* 0x0000000a800b7223 */ /* 0x000fe2000001000b */
[C---:B------:R-:W-:Y:S01]  /*5d70*/  FFMA.FTZ R145, R156.reuse, R2, -R9 ;  /* 0x000000029c917223 */ /* 0x040fe20000010809 */
[----:B------:R-:W-:Y:S01]  /*5d80*/  FFMA.FTZ R122, R156, R125, R122 ;  /* 0x0000007d9c7a7223 */ /* 0x000fe2000001007a */
[C---:B------:R-:W-:Y:S01]  /*5d90*/  FMUL.FTZ R2, R157.reuse, R3 ;  /* 0x000000039d027220 */ /* 0x040fe20000410000 */
[----:B------:R-:W-:Y:S01]  /*5da0*/  FMUL.FTZ R9, R157, R11 ;  /* 0x0000000b9d097220 */ /* 0x000fe20000410000 */
[----:B------:R-:W-:Y:S01]  /*5db0*/  FADD.FTZ R145, R218, R145 ;  /* 0x00000091da917221 */ /* 0x000fe20000010000 */
[----:B------:R-:W-:Y:S01]  /*5dc0*/  FADD.FTZ R10, RZ, R122 ;  /* 0x0000007aff0a7221 */ /* 0x000fe20000010000 */
[----:B------:R-:W-:Y:S01]  /*5dd0*/  SHF.L.U32 R122, R87, 0x10, RZ ;  /* 0x00000010577a7819 */ /* 0x000fe200000006ff */
[C---:B------:R-:W-:Y:S01]  /*5de0*/  FFMA.FTZ R3, R158.reuse, R3, -R9 ;  /* 0x000000039e037223 */ /* 0x040fe20000010809 */
[C---:B------:R-:W-:Y:S01]  /*5df0*/  FMUL.FTZ R159, R153.reuse, R145 ;  /* 0x00000091999f7220 */ /* 0x040fe20000410000 */
[-C--:B------:R-:W-:Y:S01]  /*5e00*/  FMUL.FTZ R9, R153, R10.reuse ;  /* 0x0000000a99097220 */ /* 0x080fe20000410000 */
[----:B------:R-:W-:Y:S01]  /*5e10*/  FFMA.FTZ R11, R158, R11, R2 ;  /* 0x0000000b9e0b7223 */ /* 0x000fe20000010002 */
[C---:B------:R-:W-:Y:S01]  /*5e20*/  FMUL.FTZ R125, R155.reuse, R3 ;  /* 0x000000039b7d7220 */ /* 0x040fe20000410000 */
[C---:B------:R-:W-:Y:S01]  /*5e30*/  FFMA.FTZ R159, R154.reuse, R10, R159 ;  /* 0x0000000a9a9f7223 */ /* 0x040fe2000001009f */
[----:B------:R-:W-:Y:S01]  /*5e40*/  FFMA.FTZ R126, R154, R145, -R9 ;  /* 0x000000919a7e7223 */ /* 0x000fe20000010809 */
[----:B------:R-:W-:Y:S01]  /*5e50*/  FMUL.FTZ R217, R122, R71 ;  /* 0x000000477ad97220 */ /* 0x000fe20000410000 */
[-C--:B------:R-:W-:Y:S01]  /*5e60*/  FFMA.FTZ R125, R156, R11.reuse, R125 ;  /* 0x0000000b9c7d7223 */ /* 0x080fe2000001007d */
[----:B------:R-:W-:Y:S01]  /*5e70*/  FADD.FTZ R159, RZ, R159 ;  /* 0x0000009fff9f7221 */ /* 0x000fe20000010000 */
[----:B------:R-:W-:Y:S01]  /*5e80*/  FMUL.FTZ R11, R155, R11 ;  /* 0x0000000b9b0b7220 */ /* 0x000fe20000410000 */
[----:B------:R-:W-:Y:S01]  /*5e90*/  FADD.FTZ R126, R217, R126 ;  /* 0x0000007ed97e7221 */ /* 0x000fe20000010000 */
[----:B------:R-:W-:Y:S01]  /*5ea0*/  FMUL.FTZ R2, R58, UR53 ;  /* 0x000000353a027c20 */ /* 0x000fe20008410000 */
[----:B------:R-:W-:Y:S01]  /*5eb0*/  FMUL.FTZ R145, R151, R159 ;  /* 0x0000009f97917220 */ /* 0x000fe20000410000 */
[----:B------:R-:W-:Y:S01]  /*5ec0*/  FFMA.FTZ R11, R156, R3, -R11 ;  /* 0x000000039c0b7223 */ /* 0x000fe2000001080b */
[----:B------:R-:W-:Y:S01]  /*5ed0*/  FMUL.FTZ R3, R153, R125 ;  /* 0x0000007d99037220 */ /* 0x000fe20000410000 */
[----:B------:R-:W-:Y:S01]  /*5ee0*/  FMUL.RZ R146, R2, 0.15915493667125701904 ;  /* 0x3e22f98302927820 */ /* 0x000fe2000040c000 */
[-C--:B------:R-:W-:Y:S01]  /*5ef0*/  FFMA.FTZ R10, R152, R126.reuse, -R145 ;  /* 0x0000007e980a7223 */ /* 0x080fe20000010891 */
[----:B------:R-:W-:Y:S01]  /*5f00*/  FMUL.FTZ R145, R151, R126 ;  /* 0x0000007e97917220 */ /* 0x000fe20000410000 */
[----:B------:R-:W-:Y:S01]  /*5f10*/  SHF.L.U32 R126, R86, 0x10, RZ ;  /* 0x00000010567e7819 */ /* 0x000fe200000006ff */
[----:B------:R-:W-:Y:S01]  /*5f20*/  FFMA.FTZ R2, R154, R11, -R3 ;  /* 0x0000000b9a027223 */ /* 0x000fe20000010803 */
[----:B------:R-:W0:Y:S01]  /*5f30*/  MUFU.COS R9, R146 ;  /* 0x0000009200097308 */ /* 0x000e220000000000 */
[----:B------:R-:W-:Y:S01]  /*5f40*/  FFMA.FTZ R145, R152, R159, R145 ;  /* 0x0000009f98917223 */ /* 0x000fe20000010091 */
[----:B------:R-:W-:Y:S01]  /*5f50*/  FMUL.FTZ R11, R153, R11 ;  /* 0x0000000b990b7220 */ /* 0x000fe20000410000 */
[----:B------:R-:W-:-:S02]  /*5f60*/  FMUL.FTZ R219, R126, R69 ;  /* 0x000000457edb7220 */ /* 0x000fc40000410000 */
[----:B------:R-:W-:Y:S01]  /*5f70*/  FADD.FTZ R144, RZ, R145 ;  /* 0x00000091ff907221 */ /* 0x000fe20000010000 */
[----:B------:R-:W-:Y:S01]  /*5f80*/  FFMA.FTZ R11, R154, R125, R11 ;  /* 0x0000007d9a0b7223 */ /* 0x000fe2000001000b */
[----:B------:R-:W-:Y:S01]  /*5f90*/  FADD.FTZ R142, R219, R10 ;  /* 0x0000000adb8e7221 */ /* 0x000fe20000010000 */
[----:B------:R0:W1:Y:S01]  /*5fa0*/  MUFU.SIN R3, R146 ;  /* 0x0000009200037308 */ /* 0x0000620000000400 */
[----:B------:R-:W-:Y:S01]  /*5fb0*/  SHF.L.U32 R125, R85, 0x10, RZ ;  /* 0x00000010557d7819 */ /* 0x000fe200000006ff */
[C---:B------:R-:W-:Y:S01]  /*5fc0*/  FMUL.FTZ R159, R149.reuse, R144 ;  /* 0x00000090959f7220 */ /* 0x040fe20000410000 */
[----:B------:R-:W-:Y:S01]  /*5fd0*/  FMUL.FTZ R161, R149, R142 ;  /* 0x0000008e95a17220 */ /* 0x000fe20000410000 */
[C---:B------:R-:W-:Y:S01]  /*5fe0*/  FMUL.FTZ R10, R151.reuse, R2 ;  /* 0x00000002970a7220 */ /* 0x040fe20000410000 */
[-C--:B------:R-:W-:Y:S01]  /*5ff0*/  FMUL.FTZ R145, R151, R11.reuse ;  /* 0x0000000b97917220 */ /* 0x080fe20000410000 */
[C---:B------:R-:W-:Y:S01]  /*6000*/  FFMA.FTZ R159, R150.reuse, R142, -R159 ;  /* 0x0000008e969f7223 */ /* 0x040fe2000001089f */
[----:B------:R-:W-:Y:S01]  /*6010*/  FMUL.FTZ R220, R125, R68 ;  /* 0x000000447ddc7220 */ /* 0x000fe20000410000 */
[----:B------:R-:W-:Y:S01]  /*6020*/  FFMA.FTZ R161, R150, R144, R161 ;  /* 0x0000009096a17223 */ /* 0x000fe200000100a1 */
[C---:B------:R-:W-:Y:S01]  /*6030*/  FFMA.FTZ R10, R152.reuse, R11, R10 ;  /* 0x0000000b980a7223 */ /* 0x040fe2000001000a */
[----:B------:R-:W-:Y:S01]  /*6040*/  FFMA.FTZ R145, R152, R2, -R145 ;  /* 0x0000000298917223 */ /* 0x000fe20000010891 */
[----:B------:R-:W-:Y:S01]  /*6050*/  FADD.FTZ R159, R220, R159 ;  /* 0x0000009fdc9f7221 */ /* 0x000fe20000010000 */
[----:B------:R-:W-:Y:S01]  /*6060*/  FADD.FTZ R161, RZ, R161 ;  /* 0x000000a1ffa17221 */ /* 0x000fe20000010000 */
[----:B0-----:R-:W-:Y:S01]  /*6070*/  FMUL.FTZ R146, R8, R9 ;  /* 0x0000000908927220 */ /* 0x001fe20000410000 */
[----:B------:R-:W-:Y:S01]  /*6080*/  SHF.L.U32 R142, R84, 0x10, RZ ;  /* 0x00000010548e7819 */ /* 0x000fe200000006ff */
[----:B------:R-:W-:Y:S01]  /*6090*/  FMUL.FTZ R11, R149, R145 ;  /* 0x00000091950b7220 */ /* 0x000fe20000410000 */
[----:B------:R-:W-:Y:S01]  /*60a0*/  FMUL.FTZ R9, R147, R161 ;  /* 0x000000a193097220 */ /* 0x000fe20000410000 */
[----:B-1----:R-:W-:Y:S01]  /*60b0*/  FMUL.FTZ R144, R8, R3 ;  /* 0x0000000308907220 */ /* 0x002fe20000410000 */
[-C--:B------:R-:W-:Y:S01]  /*60c0*/  FMUL.FTZ R3, R149, R10.reuse ;  /* 0x0000000a95037220 */ /* 0x080fe20000410000 */
[CC--:B------:R-:W-:Y:S01]  /*60d0*/  FMUL.FTZ R8, R147.reuse, R159.reuse ;  /* 0x0000009f93087220 */ /* 0x0c0fe20000410000 */
[----:B------:R-:W-:Y:S01]  /*60e0*/  FFMA.FTZ R11, R150, R10, R11 ;  /* 0x0000000a960b7223 */ /* 0x000fe2000001000b */
[----:B------:R-:W-:Y:S01]  /*60f0*/  FFMA.FTZ R9, R148, R159, -R9 ;  /* 0x0000009f94097223 */ /* 0x000fe20000010809 */
[----:B------:R-:W-:Y:S01]  /*6100*/  FFMA.FTZ R3, R150, R145, -R3 ;  /* 0x0000009196037223 */ /* 0x000fe20000010803 */
[----:B------:R-:W-:Y:S01]  /*6110*/  FFMA.FTZ R161, R148, R161, R8 ;  /* 0x000000a194a17223 */ /* 0x000fe20000010008 */
[----:B------:R-:W-:Y:S01]  /*6120*/  FMUL.FTZ R192, R142, R63 ;  /* 0x0000003f8ec07220 */ /* 0x000fe20000410000 */
[C---:B------:R-:W-:Y:S01]  /*6130*/  FMUL.FTZ R2, R147.reuse, R11 ;  /* 0x0000000b93027220 */ /* 0x040fe20000410000 */
[----:B------:R-:W-:Y:S01]  /*6140*/  FMUL.FTZ R8, R147, R3 ;  /* 0x0000000393087220 */ /* 0x000fe20000410000 */
[----:B------:R-:W-:Y:S01]  /*6150*/  FADD.FTZ R161, RZ, R161 ;  /* 0x000000a1ffa17221 */ /* 0x000fe20000010000 */
[----:B------:R-:W-:Y:S01]  /*6160*/  FADD.FTZ R159, R192, R9 ;  /* 0x00000009c09f7221 */ /* 0x000fe20000010000 */
[----:B------:R-:W-:Y:S01]  /*6170*/  SHF.L.U32 R145, R83, 0x10, RZ ;  /* 0x0000001053917819 */ /* 0x000fe200000006ff */
[----:B------:R-:W-:Y:S01]  /*6180*/  FFMA.FTZ R9, R148, R11, R8 ;  /* 0x0000000b94097223 */ /* 0x000fe20000010008 */
[----:B------:R-:W-:Y:S01]  /*6190*/  FMUL.FTZ R11, R144, R161 ;  /* 0x000000a1900b7220 */ /* 0x000fe20000410000 */
[----:B------:R-:W-:Y:S01]  /*61a0*/  FFMA.FTZ R3, R148, R3, -R2 ;  /* 0x0000000394037223 */ /* 0x000fe20000010802 */
[C---:B------:R-:W-:Y:S01]  /*61b0*/  FMUL.FTZ R160, R144.reuse, R159 ;  /* 0x0000009f90a07220 */ /* 0x040fe20000410000 */
[----:B------:R-:W-:Y:S01]  /*61c0*/  FMUL.FTZ R8, R144, R9 ;  /* 0x0000000990087220 */ /* 0x000fe20000410000 */
[----:B------:R-:W-:Y:S01]  /*61d0*/  FFMA.FTZ R10, R146, R159, -R11 ;  /* 0x0000009f920a7223 */ /* 0x000fe2000001080b */
[----:B------:R-:W-:Y:S01]  /*61e0*/  FMUL.FTZ R2, R144, R3 ;  /* 0x0000000390027220 */ /* 0x000fe20000410000 */
[C---:B------:R-:W-:Y:S01]  /*61f0*/  FFMA.FTZ R11, R146.reuse, R161, R160 ;  /* 0x000000a1920b7223 */ /* 0x040fe200000100a0 */
        /* <DEDUP_REMOVED lines=88> */
[C---:B------:R-:W-:Y:S01]  /*6780*/  FMUL.FTZ R2, R12.reuse, R13 ;  /* 0x0000000d0c027220 */ /* 0x040fe20000410000 */
        /* <DEDUP_REMOVED lines=39> */
.L_x_6617:
[----:B------:R-:W-:Y:S01]  /*6a00*/  ISETP.GE.AND P0, PT, R117, 0x10, PT ;  /* 0x000000107500780c */ /* 0x000fe20003f06270 */
[C---:B---3--:R-:W-:Y:S01]  /*6a10*/  FMUL.FTZ R2, R205.reuse, R12 ;  /* 0x0000000ccd027220 */ /* 0x048fe20000410000 */
[C---:B-1----:R-:W-:Y:S01]  /*6a20*/  FMUL.FTZ R201, R205.reuse, R198 ;  /* 0x000000c6cdc97220 */ /* 0x042fe20000410000 */
[----:B--2---:R-:W-:Y:S01]  /*6a30*/  FMUL.FTZ R13, R205, R200 ;  /* 0x000000c8cd0d7220 */ /* 0x004fe20000410000 */
[----:B------:R-:W-:Y:S01]  /*6a40*/  UMOV UR44, 0xffffffff ;  /* 0xffffffff002c7882 */ /* 0x000fe20000000000 */
[-C--:B----4-:R-:W-:Y:S01]  /*6a50*/  FFMA.FTZ R2, R195, R14.reuse, R2 ;  /* 0x0000000ec3027223 */ /* 0x090fe20000010002 */
[----:B------:R-:W-:Y:S01]  /*6a60*/  FMUL.FTZ R3, R205, R14 ;  /* 0x0000000ecd037220 */ /* 0x000fe20000410000 */
[C---:B------:R-:W-:Y:S01]  /*6a70*/  FFMA.FTZ R200, R195.reuse, R200, R201 ;  /* 0x000000c8c3c87223 */ /* 0x040fe200000100c9 */
[----:B------:R-:W-:Y:S02]  /*6a80*/  FFMA.FTZ R13, R195, R198, -R13 ;  /* 0x000000c6c30d7223 */ /* 0x000fe4000001080d */
[----:B0-----:R-:W-:-:S03]  /*6a90*/  FSEL R205, R205, R2, !P0 ;  /* 0x00000002cdcd7208 */ /* 0x001fc60004000000 */
[----:B------:R-:W-:Y:S01]  /*6aa0*/  @P0 FFMA.FTZ R195, R195, R12, -R3 ;  /* 0x0000000cc3c30223 */ /* 0x000fe20000010803 */
[----:B------:R-:W-:Y:S01]  /*6ab0*/  @P0 FADD.FTZ R15, R15, R200 ;  /* 0x000000c80f0f0221 */ /* 0x000fe20000010000 */
[----:B------:R-:W-:Y:S01]  /*6ac0*/  @P0 FADD.FTZ R196, R196, R13 ;  /* 0x0000000dc4c40221 */ /* 0x000fe20000010000 */
[----:B------:R-:W-:Y:S06]  /*6ad0*/  BRA.DIV UR44, `(.L_x_6558) ;  /* 0x000000762cac7947 */ /* 0x000fec000b800000 */
.L_x_6620:
[----:B------:R-:W-:-:S03]  /*6ae0*/  UMOV UR44, 0xffffffff ;  /* 0xffffffff002c7882 */ /* 0x000fc60000000000 */
[----:B------:R-:W-:Y:S05]  /*6af0*/  BRA.DIV UR44, `(.L_x_6559) ;  /* 0x000000762ccc7947 */ /* 0x000fea000b800000 */
.L_x_6623:
[----:B------:R-:W-:-:S03]  /*6b00*/  UMOV UR44, 0xffffffff ;  /* 0xffffffff002c7882 */ /* 0x000fc60000000000 */
[----:B------:R-:W-:Y:S05]  /*6b10*/  BRA.DIV UR44, `(.L_x_6560) ;  /* 0x000000762cec7947 */ /* 0x000fea000b800000 */
.L_x_6626:
[----:B------:R-:W-:-:S03]  /*6b20*/  UMOV UR44, 0xffffffff ;  /* 0xffffffff002c7882 */ /* 0x000fc60000000000 */
[----:B------:R-:W-:Y:S05]  /*6b30*/  BRA.DIV UR44, `(.L_x_6561) ;  /* 0x0000007a2c0c7947 */ /* 0x000fea000b800000 */
.L_x_6629:
        /* <DEDUP_REMOVED lines=10> */
.L_x_6639:
        /* <DEDUP_REMOVED lines=22> */
.L_x_6556:
[----:B------:R-:W-:Y:S05]  /*6d40*/  WARPSYNC.ALL ;  /* 0x0000000000007948 */ /* 0x000fea0003800000 */
[----:B------:R-:W-:Y:S01]  /*6d50*/  LOP3.LUT P0, RZ, R119, 0x1f, RZ, 0xc0, !PT ;  /* 0x0000001f77ff7812 */ /* 0x000fe2000780c0ff */
[----:B------:R-:W-:Y:S01]  /*6d60*/  BAR.SYNC.DEFER_BLOCKING 0x0 ;  /* 0x0000000000007b1d */ /* 0x000fe20000010000 */
[-C--:B------:R-:W-:Y:S01]  /*6d70*/  FMUL.FTZ R3, R144, R161.reuse ;  /* 0x000000a190037220 */ /* 0x080fe20000410000 */
[----:B0-----:R-:W-:Y:S01]  /*6d80*/  FMUL.FTZ R5, R146, R161 ;  /* 0x000000a192057220 */ /* 0x001fe20000410000 */
[-C--:B------:R-:W-:Y:S01]  /*6d90*/  FMUL.FTZ R7, R144, -R16.reuse ;  /* 0x8000001090077220 */ /* 0x080fe20000410000 */
[----:B------:R-:W-:Y:S01]  /*6da0*/  MOV R10, UR49 ;  /* 0x00000031000a7c02 */ /* 0x000fe20008000f00 */
[-C--:B------:R-:W-:Y:S01]  /*6db0*/  FFMA.FTZ R9, R146, R177.reuse, -R3 ;  /* 0x000000b192097223 */ /* 0x080fe20000010803 */
[C---:B------:R-:W-:Y:S01]  /*6dc0*/  FFMA.FTZ R11, -R144.reuse, R177, -R5 ;  /* 0x000000b1900b7223 */ /* 0x040fe20000010905 */
        /* <DEDUP_REMOVED lines=8> */
[-C--:B------:R-:W-:Y:S01]  /*6e50*/  FMUL.FTZ R6, R147, -R5.reuse ;  /* 0x8000000593067220 */ /* 0x080fe20000410000 */
        /* <DEDUP_REMOVED lines=9> */
[C---:B------:R-:W-:Y:S01]  /*6ef0*/  FMUL.FTZ R8, R149.reuse, -R13 ;  /* 0x8000000d95087220 */ /* 0x040fe20000410000 */
[C---:B------:R-:W-:Y:S01]  /*6f00*/  FFMA.FTZ R7, R150.reuse, R6, R7 ;  /* 0x0000000696077223 */ /* 0x040fe20000010007 */
[C---:B------:R-:W-:Y:S01]  /*6f10*/  FFMA.FTZ R5, R150.reuse, R4, -R5 ;  /* 0x0000000496057223 */ /* 0x040fe20000010805 */
[-C--:B------:R-:W-:Y:S01]  /*6f20*/  FMUL.FTZ R6, R149, -R9.reuse ;  /* 0x8000000995067220 */ /* 0x080fe20000410000 */
[C---:B------:R-:W-:Y:S01]  /*6f30*/  FFMA.FTZ R8, R150.reuse, R9, -R8 ;  /* 0x0000000996087223 */ /* 0x040fe20000010808 */
[C---:B------:R-:W-:Y:S01]  /*6f40*/  FMUL.FTZ R9, R151.reuse, -R7 ;  /* 0x8000000797097220 */ /* 0x040fe20000410000 */
[----:B------:R-:W-:Y:S01]  /*6f50*/  FMUL.FTZ R4, R151, -R5 ;  /* 0x8000000597047220 */ /* 0x000fe20000410000 */
[----:B------:R-:W-:Y:S01]  /*6f60*/  FFMA.FTZ R6, R150, R13, R6 ;  /* 0x0000000d96067223 */ /* 0x000fe20000010006 */
[----:B------:R-:W-:Y:S01]  /*6f70*/  FADD.FTZ R8, R179, R8 ;  /* 0x00000008b3087221 */ /* 0x000fe20000010000 */
[C---:B------:R-:W-:Y:S01]  /*6f80*/  FFMA.FTZ R9, R152.reuse, R5, -R9 ;  /* 0x0000000598097223 */ /* 0x040fe20000010809 */
[----:B------:R-:W-:Y:S01]  /*6f90*/  FFMA.FTZ R4, R152, R7, R4 ;  /* 0x0000000798047223 */ /* 0x000fe20000010004 */
[----:B------:R-:W-:Y:S01]  /*6fa0*/  FADD.FTZ R6, -R163, R6 ;  /* 0x00000006a3067221 */ /* 0x000fe20000010100 */
[----:B------:R-:W-:Y:S01]  /*6fb0*/  FMUL.FTZ R7, R151, -R8 ;  /* 0x8000000897077220 */ /* 0x000fe20000410000 */
[----:B------:R-:W-:Y:S01]  /*6fc0*/  ISETP.LE.OR P0, PT, R10, UR48, P0 ;  /* 0x000000300a007c0c */ /* 0x000fe20008703670 */
[----:B------:R-:W-:Y:S01]  /*6fd0*/  FMUL.FTZ R13, R153, -R4 ;  /* 0x80000004990d7220 */ /* 0x000fe20000410000 */
[-C--:B------:R-:W-:Y:S01]  /*6fe0*/  FMUL.FTZ R5, R151, -R6.reuse ;  /* 0x8000000697057220 */ /* 0x080fe20000410000 */
[----:B------:R-:W-:-:S02]  /*6ff0*/  FFMA.FTZ R11, R152, R6, R7 ;  /* 0x00000006980b7223 */ /* 0x000fc40000010007 */
[-C--:B------:R-:W-:Y:S01]  /*7000*/  FFMA.FTZ R13, R154, R9.reuse, -R13 ;  /* 0x000000099a0d7223 */ /* 0x080fe2000001080d */
[----:B------:R-:W-:Y:S01]  /*7010*/  FFMA.FTZ R7, R152, R8, -R5 ;  /* 0x0000000898077223 */ /* 0x000fe20000010805 */
[----:B------:R-:W-:Y:S01]  /*7020*/  FADD.FTZ R11, -R164, R11 ;  /* 0x0000000ba40b7221 */ /* 0x000fe20000010100 */
[C---:B------:R-:W-:Y:S02]  /*7030*/  FMUL.FTZ R9, R153.reuse, -R9 ;  /* 0x8000000999097220 */ /* 0x040fe40000410000 */
[----:B------:R-:W-:Y:S01]  /*7040*/  FADD.FTZ R7, R180, R7 ;  /* 0x00000007b4077221 */ /* 0x000fe20000010000 */
[----:B------:R-:W-:Y:S01]  /*7050*/  FMUL.FTZ R6, R153, -R11 ;  /* 0x8000000b99067220 */ /* 0x000fe20000410000 */
[----:B------:R-:W-:-:S03]  /*7060*/  FFMA.FTZ R9, R154, R4, R9 ;  /* 0x000000049a097223 */ /* 0x000fc60000010009 */
[-C--:B------:R-:W-:Y:S01]  /*7070*/  FFMA.FTZ R6, R154, R7.reuse, -R6 ;  /* 0x000000079a067223 */ /* 0x080fe20000010806 */
[----:B------:R-:W-:-:S03]  /*7080*/  FMUL.FTZ R7, R153, -R7 ;  /* 0x8000000799077220 */ /* 0x000fc60000410000 */
[----:B------:R-:W-:Y:S01]  /*7090*/  FADD.FTZ R6, R181, R6 ;  /* 0x00000006b5067221 */ /* 0x000fe20000010000 */
[C---:B0-----:R-:W-:Y:S01]  /*70a0*/  FMUL.FTZ R5, R19.reuse, R2 ;  /* 0x0000000213057220 */ /* 0x041fe20000410000 */
[----:B------:R-:W-:-:S03]  /*70b0*/  FMUL.FTZ R19, R19, R3 ;  /* 0x0000000313137220 */ /* 0x000fc60000410000 */
[C---:B------:R-:W-:Y:S01]  /*70c0*/  FFMA.FTZ R5, R18.reuse, R3, R5 ;  /* 0x0000000312057223 */ /* 0x040fe20000010005 */
[----:B------:R-:W-:Y:S01]  /*70d0*/  FFMA.FTZ R19, R18, R2, -R19 ;  /* 0x0000000212137223 */ /* 0x000fe20000010813 */
[----:B------:R-:W-:Y:S02]  /*70e0*/  FFMA.FTZ R2, R154, R11, R7 ;  /* 0x0000000b9a027223 */ /* 0x000fe40000010007 */
[----:B------:R-:W-:Y:S01]  /*70f0*/  FADD.FTZ R194, RZ, R5 ;  /* 0x00000005ffc27221 */ /* 0x000fe20000010000 */
[----:B------:R-:W-:Y:S01]  /*7100*/  FADD.FTZ R208, R208, R19 ;  /* 0x00000013d0d07221 */ /* 0x000fe20000010000 */
[----:B------:R-:W-:Y:S01]  /*7110*/  FADD.FTZ R4, -R165, R2 ;  /* 0x00000002a5047221 */ /* 0x000fe20000010100 */
[----:B------:R-:W-:Y:S01]  /*7120*/  FMUL.FTZ R5, R155, -R9 ;  /* 0x800000099b057220 */ /* 0x000fe20000410000 */
[C---:B------:R-:W-:Y:S01]  /*7130*/  FMUL.FTZ R3, R141.reuse, R194 ;  /* 0x000000c28d037220 */ /* 0x040fe20000410000 */
[----:B------:R-:W-:Y:S02]  /*7140*/  FMUL.FTZ R2, R141, R208 ;  /* 0x000000d08d027220 */ /* 0x000fe40000410000 */
[CC--:B------:R-:W-:Y:S01]  /*7150*/  FFMA.FTZ R7, R156.reuse, R13.reuse, -R5 ;  /* 0x0000000d9c077223 */ /* 0x0c0fe20000010805 */
[----:B------:R-:W-:Y:S01]  /*7160*/  FMUL.FTZ R13, R155, -R13 ;  /* 0x8000000d9b0d7220 */ /* 0x000fe20000410000 */
[C---:B------:R-:W-:Y:S01]  /*7170*/  FFMA.FTZ R195, R143.reuse, R194, R2 ;  /* 0x000000c28fc37223 */ /* 0x040fe20000010002 */
[----:B------:R-:W-:Y:S01]  /*7180*/  FFMA.FTZ R2, R143, R208, -R3 ;  /* 0x000000d08f027223 */ /* 0x000fe20000010803 */
[C---:B------:R-:W-:Y:S01]  /*7190*/  FMUL.FTZ R5, R155.reuse, -R4 ;  /* 0x800000049b057220 */ /* 0x040fe20000410000 */
[-C--:B------:R-:W-:Y:S01]  /*71a0*/  FMUL.FTZ R3, R155, -R6.reuse ;  /* 0x800000069b037220 */ /* 0x080fe20000410000 */
[----:B------:R-:W-:Y:S01]  /*71b0*/  FADD.FTZ R195, RZ, R195 ;  /* 0x000000c3ffc37221 */ /* 0x000fe20000010000 */
[----:B------:R-:W-:Y:S01]  /*71c0*/  FADD.FTZ R209, R209, R2 ;  /* 0x00000002d1d17221 */ /* 0x000fe20000010000 */
[C---:B------:R-:W-:Y:S01]  /*71d0*/  FFMA.FTZ R13, R156.reuse, R9, R13 ;  /* 0x000000099c0d7223 */ /* 0x040fe2000001000d */
[C---:B------:R-:W-:Y:S01]  /*71e0*/  FFMA.FTZ R9, R156.reuse, R6, -R5 ;  /* 0x000000069c097223 */ /* 0x040fe20000010805 */
[----:B------:R-:W-:Y:S01]  /*71f0*/  FFMA.FTZ R11, R156, R4, R3 ;  /* 0x000000049c0b7223 */ /* 0x000fe20000010003 */
[C---:B------:R-:W-:Y:S01]  /*7200*/  FMUL.FTZ R3, R139.reuse, R195 ;  /* 0x000000c38b037220 */ /* 0x040fe20000410000 */
[-C--:B------:R-:W-:Y:S01]  /*7210*/  FMUL.FTZ R5, R139, R209.reuse ;  /* 0x000000d18b057220 */ /* 0x080fe20000410000 */
[----:B------:R-:W-:Y:S01]  /*7220*/  FADD.FTZ R9, R182, R9 ;  /* 0x00000009b6097221 */ /* 0x000fe20000010000 */
[----:B------:R-:W-:Y:S01]  /*7230*/  FADD.FTZ R11, -R166, R11 ;  /* 0x0000000ba60b7221 */ /* 0x000fe20000010100 */
[C---:B------:R-:W-:Y:S01]  /*7240*/  FFMA.FTZ R2, R140.reuse, R209, -R3 ;  /* 0x000000d18c027223 */ /* 0x040fe20000010803 */
[----:B------:R-:W-:Y:S01]  /*7250*/  FFMA.FTZ R5, R140, R195, R5 ;  /* 0x000000c38c057223 */ /* 0x000fe20000010005 */
[C---:B------:R-:W-:Y:S01]  /*7260*/  FMUL.FTZ R15, R157.reuse, -R13 ;  /* 0x8000000d9d0f7220 */ /* 0x040fe20000410000 */
[----:B------:R-:W-:Y:S01]  /*7270*/  FMUL.FTZ R4, R157, -R11 ;  /* 0x8000000b9d047220 */ /* 0x000fe20000410000 */
[----:B------:R-:W-:Y:S01]  /*7280*/  FADD.FTZ R211, R211, R2 ;  /* 0x00000002d3d37221 */ /* 0x000fe20000010000 */
[----:B------:R-:W-:Y:S01]  /*7290*/  FADD.FTZ R18, RZ, R5 ;  /* 0x00000005ff127221 */ /* 0x000fe20000010000 */
[C---:B------:R-:W-:Y:S01]  /*72a0*/  FFMA.FTZ R15, R158.reuse, R7, -R15 ;  /* 0x000000079e0f7223 */ /* 0x040fe2000001080f */
[CC--:B------:R-:W-:Y:S01]  /*72b0*/  FFMA.FTZ R4, R158.reuse, R9.reuse, -R4 ;  /* 0x000000099e047223 */ /* 0x0c0fe20000010804 */
[----:B------:R-:W-:Y:S01]  /*72c0*/  FMUL.FTZ R9, R157, -R9 ;  /* 0x800000099d097220 */ /* 0x000fe20000410000 */
[CC--:B------:R-:W-:Y:S01]  /*72d0*/  FMUL.FTZ R3, R137.reuse, R18.reuse ;  /* 0x0000001289037220 */ /* 0x0c0fe20000410000 */
[----:B------:R-:W-:Y:S01]  /*72e0*/  FMUL.FTZ R5, R137, R211 ;  /* 0x000000d389057220 */ /* 0x000fe20000410000 */
[----:B------:R-:W-:Y:S01]  /*72f0*/  FADD.FTZ R4, R183, R4 ;  /* 0x00000004b7047221 */ /* 0x000fe20000010000 */
[----:B------:R-:W-:Y:S01]  /*7300*/  FFMA.FTZ R2, R158, R11, R9 ;  /* 0x0000000b9e027223 */ /* 0x000fe20000010009 */
[C---:B------:R-:W-:Y:S01]  /*7310*/  FFMA.FTZ R3, R138.reuse, R211, -R3 ;  /* 0x000000d38a037223 */ /* 0x040fe20000010803 */
[----:B------:R-:W-:Y:S01]  /*7320*/  FFMA.FTZ R5, R138, R18, R5 ;  /* 0x000000128a057223 */ /* 0x000fe20000010005 */
[----:B------:R-:W-:Y:S01]  /*7330*/  FMUL.FTZ R7, R157, -R7 ;  /* 0x800000079d077220 */ /* 0x000fe20000410000 */
[----:B------:R-:W-:Y:S01]  /*7340*/  FADD.FTZ R6, -R167, R2 ;  /* 0x00000002a7067221 */ /* 0x000fe20000010100 */
[----:B------:R-:W-:Y:S01]  /*7350*/  FADD.FTZ R212, R212, R3 ;  /* 0x00000003d4d47221 */ /* 0x000fe20000010000 */
[----:B------:R-:W-:Y:S01]  /*7360*/  FADD.FTZ R19, RZ, R5 ;  /* 0x00000005ff137221 */ /* 0x000fe20000010000 */
[C---:B------:R-:W-:Y:S01]  /*7370*/  FMUL.FTZ R5, R127.reuse, -R4 ;  /* 0x800000047f057220 */ /* 0x040fe20000410000 */
[----:B------:R-:W-:Y:S01]  /*7380*/  FMUL.FTZ R9, R127, -R6 ;  /* 0x800000067f097220 */ /* 0x000fe20000410000 */
[C---:B------:R-:W-:Y:S01]  /*7390*/  FMUL.FTZ R2, R135.reuse, R212 ;  /* 0x000000d487027220 */ /* 0x040fe20000410000 */
[-C--:B------:R-:W-:Y:S01]  /*73a0*/  FMUL.FTZ R3, R135, R19.reuse ;  /* 0x0000001387037220 */ /* 0x080fe20000410000 */
[C---:B------:R-:W-:Y:S01]  /*73b0*/  FFMA.FTZ R5, R128.reuse, R6, R5 ;  /* 0x0000000680057223 */ /* 0x040fe20000010005 */
[----:B------:R-:W-:Y:S01]  /*73c0*/  FFMA.FTZ R9, R128, R4, -R9 ;  /* 0x0000000480097223 */ /* 0x000fe20000010809 */
[C---:B------:R-:W-:Y:S01]  /*73d0*/  FFMA.FTZ R2, R136.reuse, R19, R2 ;  /* 0x0000001388027223 */ /* 0x040fe20000010002 */
[----:B------:R-:W-:Y:S01]  /*73e0*/  FFMA.FTZ R3, R136, R212, -R3 ;  /* 0x000000d488037223 */ /* 0x000fe20000010803 */
[----:B------:R-:W-:Y:S01]  /*73f0*/  FADD.FTZ R4, -R168, R5 ;  /* 0x00000005a8047221 */ /* 0x000fe20000010100 */
[----:B------:R-:W-:Y:S01]  /*7400*/  FADD.FTZ R9, R184, R9 ;  /* 0x00000009b8097221 */ /* 0x000fe20000010000 */
[----:B------:R-:W-:Y:S01]  /*7410*/  FADD.FTZ R198, RZ, R2 ;  /* 0x00000002ffc67221 */ /* 0x000fe20000010000 */
[----:B------:R-:W-:Y:S01]  /*7420*/  FADD.FTZ R206, R206, R3 ;  /* 0x00000003cece7221 */ /* 0x000fe20000010000 */
[----:B------:R-:W-:Y:S01]  /*7430*/  FMUL.FTZ R2, R129, -R4 ;  /* 0x8000000481027220 */ /* 0x000fe20000410000 */
[----:B------:R-:W-:Y:S01]  /*7440*/  FFMA.FTZ R7, R158, R13, R7 ;  /* 0x0000000d9e077223 */ /* 0x000fe20000010007 */
[C---:B------:R-:W-:Y:S01]  /*7450*/  FMUL.FTZ R3, R133.reuse, R198 ;  /* 0x000000c685037220 */ /* 0x040fe20000410000 */
[-C--:B------:R-:W-:Y:S01]  /*7460*/  FMUL.FTZ R5, R133, R206.reuse ;  /* 0x000000ce85057220 */ /* 0x080fe20000410000 */
[-C--:B------:R-:W-:Y:S01]  /*7470*/  FFMA.FTZ R6, R130, R9.reuse, -R2 ;  /* 0x0000000982067223 */ /* 0x080fe20000010802 */
[----:B------:R-:W-:Y:S01]  /*7480*/  FMUL.FTZ R9, R129, -R9 ;  /* 0x8000000981097220 */ /* 0x000fe20000410000 */
[C---:B------:R-:W-:Y:S01]  /*7490*/  FFMA.FTZ R3, R134.reuse, R206, -R3 ;  /* 0x000000ce86037223 */ /* 0x040fe20000010803 */
[C---:B------:R-:W-:Y:S01]  /*74a0*/  FMUL.FTZ R13, R127.reuse, -R7 ;  /* 0x800000077f0d7220 */ /* 0x040fe20000410000 */
[----:B------:R-:W-:Y:S01]  /*74b0*/  FFMA.FTZ R5, R134, R198, R5 ;  /* 0x000000c686057223 */ /* 0x000fe20000010005 */
[----:B------:R-:W-:Y:S01]  /*74c0*/  FFMA.FTZ R4, R130, R4, R9 ;  /* 0x0000000482047223 */ /* 0x000fe20000010009 */
[----:B------:R-:W-:Y:S01]  /*74d0*/  FADD.FTZ R210, R210, R3 ;  /* 0x00000003d2d27221 */ /* 0x000fe20000010000 */
[CC--:B------:R-:W-:Y:S01]  /*74e0*/  FFMA.FTZ R13, R128.reuse, R15.reuse, -R13 ;  /* 0x0000000f800d7223 */ /* 0x0c0fe2000001080d */
[----:B------:R-:W-:Y:S01]  /*74f0*/  FMUL.FTZ R15, R127, -R15 ;  /* 0x8000000f7f0f7220 */ /* 0x000fe20000410000 */
[----:B------:R-:W-:Y:S01]  /*7500*/  FADD.FTZ R4, -R169, R4 ;  /* 0x00000004a9047221 */ /* 0x000fe20000010100 */
[----:B------:R-:W-:Y:S01]  /*7510*/  FADD.FTZ R201, RZ, R5 ;  /* 0x00000005ffc97221 */ /* 0x000fe20000010000 */
[----:B------:R-:W-:Y:S01]  /*7520*/  FMUL.FTZ R2, R131, R210 ;  /* 0x000000d283027220 */ /* 0x000fe20000410000 */
[----:B------:R-:W-:Y:S01]  /*7530*/  FADD.FTZ R6, R185, R6 ;  /* 0x00000006b9067221 */ /* 0x000fe20000010000 */
[C---:B------:R-:W-:Y:S01]  /*7540*/  FMUL.FTZ R5, R131.reuse, -R4 ;  /* 0x8000000483057220 */ /* 0x040fe20000410000 */
[----:B------:R-:W-:Y:S01]  /*7550*/  FFMA.FTZ R15, R128, R7, R15 ;  /* 0x00000007800f7223 */ /* 0x000fe2000001000f */
[CC--:B------:R-:W-:Y:S01]  /*7560*/  FMUL.FTZ R3, R131.reuse, R201.reuse ;  /* 0x000000c983037220 */ /* 0x0c0fe20000410000 */
[C---:B------:R-:W-:Y:S01]  /*7570*/  FFMA.FTZ R2, R132.reuse, R201, R2 ;  /* 0x000000c984027223 */ /* 0x040fe20000010002 */
[CC--:B------:R-:W-:Y:S01]  /*7580*/  FFMA.FTZ R9, R132.reuse, R6.reuse, -R5 ;  /* 0x0000000684097223 */ /* 0x0c0fe20000010805 */
[----:B------:R-:W-:Y:S01]  /*7590*/  FMUL.FTZ R5, R131, -R6 ;  /* 0x8000000683057220 */ /* 0x000fe20000410000 */
[C---:B------:R-:W-:Y:S01]  /*75a0*/  FMUL.FTZ R7, R129.reuse, -R15 ;  /* 0x8000000f81077220 */ /* 0x040fe20000410000 */
[C---:B------:R-:W-:Y:S01]  /*75b0*/  FFMA.FTZ R3, R132.reuse, R210, -R3 ;  /* 0x000000d284037223 */ /* 0x040fe20000010803 */
[----:B------:R-:W-:Y:S01]  /*75c0*/  FADD.FTZ R196, RZ, R2 ;  /* 0x00000002ffc47221 */ /* 0x000fe20000010000 */
[----:B------:R-:W-:Y:S01]  /*75d0*/  FFMA.FTZ R5, R132, R4, R5 ;  /* 0x0000000484057223 */ /* 0x000fe20000010005 */
[-C--:B------:R-:W-:Y:S01]  /*75e0*/  FFMA.FTZ R7, R130, R13.reuse, -R7 ;  /* 0x0000000d82077223 */ /* 0x080fe20000010807 */
[----:B------:R-:W-:Y:S01]  /*75f0*/  FADD.FTZ R204, R204, R3 ;  /* 0x00000003cccc7221 */ /* 0x000fe20000010000 */
[C---:B------:R-:W-:Y:S01]  /*7600*/  FMUL.FTZ R13, R129.reuse, -R13 ;  /* 0x8000000d810d7220 */ /* 0x040fe20000410000 */
[C---:B------:R-:W-:Y:S01]  /*7610*/  FMUL.FTZ R3, R129.reuse, R196 ;  /* 0x000000c481037220 */ /* 0x040fe20000410000 */
[----:B------:R-:W-:Y:S01]  /*7620*/  FADD.FTZ R4, -R170, R5 ;  /* 0x00000005aa047221 */ /* 0x000fe20000010100 */
[-C--:B------:R-:W-:Y:S01]  /*7630*/  FMUL.FTZ R5, R129, R204.reuse ;  /* 0x000000cc81057220 */ /* 0x080fe20000410000 */
[C---:B------:R-:W-:Y:S01]  /*7640*/  FFMA.FTZ R13, R130.reuse, R15, R13 ;  /* 0x0000000f820d7223 */ /* 0x040fe2000001000d */
[----:B------:R-:W-:Y:S01]  /*7650*/  FFMA.FTZ R2, R130, R204, -R3 ;  /* 0x000000cc82027223 */ /* 0x000fe20000010803 */
[----:B------:R-:W-:Y:S01]  /*7660*/  FADD.FTZ R9, R186, R9 ;  /* 0x00000009ba097221 */ /* 0x000fe20000010000 */
[----:B------:R-:W-:Y:S01]  /*7670*/  FFMA.FTZ R5, R130, R196, R5 ;  /* 0x000000c482057223 */ /* 0x000fe20000010005 */
[----:B------:R-:W-:Y:S01]  /*7680*/  FMUL.FTZ R11, R131, -R13 ;  /* 0x8000000d830b7220 */ /* 0x000fe20000410000 */
[----:B------:R-:W-:Y:S01]  /*7690*/  FADD.FTZ R213, R213, R2 ;  /* 0x00000002d5d57221 */ /* 0x000fe20000010000 */
[-C--:B------:R-:W-:Y:S01]  /*76a0*/  FMUL.FTZ R6, R133, -R4.reuse ;  /* 0x8000000485067220 */ /* 0x080fe20000410000 */
[----:B------:R-:W-:Y:S01]  /*76b0*/  FADD.FTZ R203, RZ, R5 ;  /* 0x00000005ffcb7221 */ /* 0x000fe20000010000 */
[----:B------:R-:W-:Y:S01]  /*76c0*/  FFMA.FTZ R11, R132, R7, -R11 ;  /* 0x00000007840b7223 */ /* 0x000fe2000001080b */
[----:B------:R-:W-:Y:S01]  /*76d0*/  FMUL.FTZ R3, R127, R213 ;  /* 0x000000d57f037220 */ /* 0x000fe20000410000 */
[----:B------:R-:W-:Y:S01]  /*76e0*/  FMUL.FTZ R7, R131, -R7 ;  /* 0x8000000783077220 */ /* 0x000fe20000410000 */
[----:B------:R-:W-:Y:S01]  /*76f0*/  FMUL.FTZ R2, R127, R203 ;  /* 0x000000cb7f027220 */ /* 0x000fe20000410000 */
[----:B------:R-:W-:Y:S01]  /*7700*/  FFMA.FTZ R6, R134, R9, -R6 ;  /* 0x0000000986067223 */ /* 0x000fe20000010806 */
[----:B------:R-:W-:Y:S01]  /*7710*/  FFMA.FTZ R200, R128, R203, R3 ;  /* 0x000000cb80c87223 */ /* 0x000fe20000010003 */
[----:B------:R-:W-:Y:S01]  /*7720*/  FFMA.FTZ R7, R132, R13, R7 ;  /* 0x0000000d84077223 */ /* 0x000fe20000010007 */
[----:B------:R-:W-:Y:S01]  /*7730*/  FFMA.FTZ R3, R128, R213, -R2 ;  /* 0x000000d580037223 */ /* 0x000fe20000010802 */
[C---:B------:R-:W-:Y:S01]  /*7740*/  FMUL.FTZ R9, R133.reuse, -R9 ;  /* 0x8000000985097220 */ /* 0x040fe20000410000 */
[----:B------:R-:W-:Y:S01]  /*7750*/  FADD.FTZ R200, RZ, R200 ;  /* 0x000000c8ffc87221 */ /* 0x000fe20000010000 */
[----:B------:R-:W-:Y:S01]  /*7760*/  FMUL.FTZ R13, R133, -R7 ;  /* 0x80000007850d7220 */ /* 0x000fe20000410000 */
[----:B------:R-:W-:Y:S01]  /*7770*/  FADD.FTZ R214, R214, R3 ;  /* 0x00000003d6d67221 */ /* 0x000fe20000010000 */
[C---:B------:R-:W-:Y:S01]  /*7780*/  FFMA.FTZ R4, R134.reuse, R4, R9 ;  /* 0x0000000486047223 */ /* 0x040fe20000010009 */
[----:B------:R-:W-:Y:S01]  /*7790*/  FMUL.FTZ R3, R157, R200 ;  /* 0x000000c89d037220 */ /* 0x000fe20000410000 */
[-C--:B------:R-:W-:Y:S01]  /*77a0*/  FFMA.FTZ R13, R134, R11.reuse, -R13 ;  /* 0x0000000b860d7223 */ /* 0x080fe2000001080d */
[----:B------:R-:W-:Y:S01]  /*77b0*/  FMUL.FTZ R11, R133, -R11 ;  /* 0x8000000b850b7220 */ /* 0x000fe20000410000 */
[----:B------:R-:W-:Y:S01]  /*77c0*/  FADD.FTZ R6, R187, R6 ;  /* 0x00000006bb067221 */ /* 0x000fe20000010000 */
[-C--:B------:R-:W-:Y:S01]  /*77d0*/  FFMA.FTZ R2, R158, R214.reuse, -R3 ;  /* 0x000000d69e027223 */ /* 0x080fe20000010803 */
[----:B------:R-:W-:Y:S01]  /*77e0*/  FMUL.FTZ R3, R157, R214 ;  /* 0x000000d69d037220 */ /* 0x000fe20000410000 */
[----:B------:R-:W-:Y:S01]  /*77f0*/  FFMA.FTZ R11, R134, R7, R11 ;  /* 0x00000007860b7223 */ /* 0x000fe2000001000b */
[----:B------:R-:W-:Y:S01]  /*7800*/  FADD.FTZ R4, -R171, R4 ;  /* 0x00000004ab047221 */ /* 0x000fe20000010100 */
[C---:B------:R-:W-:Y:S01]  /*7810*/  FMUL.FTZ R9, R135.reuse, -R6 ;  /* 0x8000000687097220 */ /* 0x040fe20000410000 */
[----:B------:R-:W-:Y:S01]  /*7820*/  FFMA.FTZ R3, R158, R200, R3 ;  /* 0x000000c89e037223 */ /* 0x000fe20000010003 */
[----:B------:R-:W-:Y:S01]  /*7830*/  FMUL.FTZ R7, R135, -R11 ;  /* 0x8000000b87077220 */ /* 0x000fe20000410000 */
[----:B------:R-:W-:Y:S01]  /*7840*/  FADD.FTZ R215, R215, R2 ;  /* 0x00000002d7d77221 */ /* 0x000fe20000010000 */
[-C--:B------:R-:W-:Y:S01]  /*7850*/  FMUL.FTZ R5, R135, -R4.reuse ;  /* 0x8000000487057220 */ /* 0x080fe20000410000 */
[C---:B------:R-:W-:Y:S01]  /*7860*/  FFMA.FTZ R9, R136.reuse, R4, R9 ;  /* 0x0000000488097223 */ /* 0x040fe20000010009 */
[----:B------:R-:W-:Y:S01]  /*7870*/  FADD.FTZ R205, RZ, R3 ;  /* 0x00000003ffcd7221 */ /* 0x000fe20000010000 */
[C---:B------:R-:W-:Y:S01]  /*7880*/  FFMA.FTZ R7, R136.reuse, R13, -R7 ;  /* 0x0000000d88077223 */ /* 0x040fe20000010807 */
[----:B------:R-:W-:Y:S01]  /*7890*/  FMUL.FTZ R2, R155, R215 ;  /* 0x000000d79b027220 */ /* 0x000fe20000410000 */
[----:B------:R-:W-:Y:S01]  /*78a0*/  FMUL.FTZ R13, R135, -R13 ;  /* 0x8000000d870d7220 */ /* 0x000fe20000410000 */
[----:B------:R-:W-:Y:S01]  /*78b0*/  FFMA.FTZ R5, R136, R6, -R5 ;  /* 0x0000000688057223 */ /* 0x000fe20000010805 */
[----:B------:R-:W-:Y:S01]  /*78c0*/  FADD.FTZ R9, -R172, R9 ;  /* 0x00000009ac097221 */ /* 0x000fe20000010100 */
[-C--:B------:R-:W-:Y:S01]  /*78d0*/  FMUL.FTZ R3, R155, R205.reuse ;  /* 0x000000cd9b037220 */ /* 0x080fe20000410000 */
[----:B------:R-:W-:Y:S01]  /*78e0*/  FFMA.FTZ R2, R156, R205, R2 ;  /* 0x000000cd9c027223 */ /* 0x000fe20000010002 */
[----:B------:R-:W-:Y:S01]  /*78f0*/  FFMA.FTZ R13, R136, R11, R13 ;  /* 0x0000000b880d7223 */ /* 0x000fe2000001000d */
[----:B------:R-:W-:Y:S01]  /*7900*/  FADD.FTZ R5, R188, R5 ;  /* 0x00000005bc057221 */ /* 0x000fe20000010000 */
[C---:B------:R-:W-:Y:S01]  /*7910*/  FMUL.FTZ R4, R137.reuse, -R9 ;  /* 0x8000000989047220 */ /* 0x040fe20000410000 */
[----:B------:R-:W-:Y:S01]  /*7920*/  FFMA.FTZ R3, R156, R215, -R3 ;  /* 0x000000d79c037223 */ /* 0x000fe20000010803 */
[----:B------:R-:W-:Y:S01]  /*7930*/  FADD.FTZ R202, RZ, R2 ;  /* 0x00000002ffca7221 */ /* 0x000fe20000010000 */
[C---:B------:R-:W-:Y:S01]  /*7940*/  FMUL.FTZ R11, R137.reuse, -R13 ;  /* 0x8000000d890b7220 */ /* 0x040fe20000410000 */
[-C--:B------:R-:W-:Y:S01]  /*7950*/  FFMA.FTZ R4, R138, R5.reuse, -R4 ;  /* 0x000000058a047223 */ /* 0x080fe20000010804 */
[----:B------:R-:W-:Y:S01]  /*7960*/  FADD.FTZ R218, R218, R3 ;  /* 0x00000003dada7221 */ /* 0x000fe20000010000 */
[----:B------:R-:W-:Y:S01]  /*7970*/  FMUL.FTZ R5, R137, -R5 ;  /* 0x8000000589057220 */ /* 0x000fe20000410000 */
[----:B------:R-:W-:Y:S01]  /*7980*/  FMUL.FTZ R3, R153, R202 ;  /* 0x000000ca99037220 */ /* 0x000fe20000410000 */
[CC--:B------:R-:W-:Y:S01]  /*7990*/  FFMA.FTZ R11, R138.reuse, R7.reuse, -R11 ;  /* 0x000000078a0b7223 */ /* 0x0c0fe2000001080b */
[----:B------:R-:W-:Y:S01]  /*79a0*/  FMUL.FTZ R7, R137, -R7 ;  /* 0x8000000789077220 */ /* 0x000fe20000410000 */
[----:B------:R-:W-:Y:S01]  /*79b0*/  FFMA.FTZ R6, R138, R9, R5 ;  /* 0x000000098a067223 */ /* 0x000fe20000010005 */
[-C--:B------:R-:W-:Y:S01]  /*79c0*/  FFMA.FTZ R2, R154, R218.reuse, -R3 ;  /* 0x000000da9a027223 */ /* 0x080fe20000010803 */
[----:B------:R-:W-:Y:S01]  /*79d0*/  FMUL.FTZ R3, R153, R218 ;  /* 0x000000da99037220 */ /* 0x000fe20000410000 */
[----:B------:R-:W-:Y:S01]  /*79e0*/  FFMA.FTZ R7, R138, R13, R7 ;  /* 0x0000000d8a077223 */ /* 0x000fe20000010007 */
[----:B------:R-:W-:Y:S01]  /*79f0*/  FADD.FTZ R6, -R173, R6 ;  /* 0x00000006ad067221 */ /* 0x000fe20000010100 */
[----:B------:R-:W-:Y:S01]  /*7a00*/  FADD.FTZ R217, R217, R2 ;  /* 0x00000002d9d97221 */ /* 0x000fe20000010000 */
[----:B------:R-:W-:Y:S01]  /*7a10*/  FFMA.FTZ R3, R154, R202, R3 ;  /* 0x000000ca9a037223 */ /* 0x000fe20000010003 */
[----:B------:R-:W-:Y:S01]  /*7a20*/  FMUL.FTZ R13, R139, -R7 ;  /* 0x800000078b0d7220 */ /* 0x000fe20000410000 */
[----:B------:R-:W-:Y:S01]  /*7a30*/  FADD.FTZ R4, R189, R4 ;  /* 0x00000004bd047221 */ /* 0x000fe20000010000 */
[----:B------:R-:W-:Y:S01]  /*7a40*/  FMUL.FTZ R5, R139, -R6 ;  /* 0x800000068b057220 */ /* 0x000fe20000410000 */
[----:B------:R-:W-:Y:S01]  /*7a50*/  FADD.FTZ R207, RZ, R3 ;  /* 0x00000003ffcf7221 */ /* 0x000fe20000010000 */
[C---:B------:R-:W-:Y:S01]  /*7a60*/  FFMA.FTZ R8, R140.reuse, R11, -R13 ;  /* 0x0000000b8c087223 */ /* 0x040fe2000001080d */
[----:B------:R-:W-:Y:S01]  /*7a70*/  FMUL.FTZ R3, R151, R217 ;  /* 0x000000d997037220 */ /* 0x000fe20000410000 */
[-C--:B------:R-:W-:Y:S01]  /*7a80*/  FMUL.FTZ R13, R139, -R4.reuse ;  /* 0x800000048b0d7220 */ /* 0x080fe20000410000 */
[----:B------:R-:W-:Y:S01]  /*7a90*/  FFMA.FTZ R9, R140, R4, -R5 ;  /* 0x000000048c097223 */ /* 0x000fe20000010805 */
[-C--:B------:R-:W-:Y:S01]  /*7aa0*/  FMUL.FTZ R2, R151, R207.reuse ;  /* 0x000000cf97027220 */ /* 0x080fe20000410000 */
[----:B------:R-:W-:Y:S01]  /*7ab0*/  FFMA.FTZ R3, R152, R207, R3 ;  /* 0x000000cf98037223 */ /* 0x000fe20000010003 */
[----:B------:R-:W-:Y:S01]  /*7ac0*/  FFMA.FTZ R13, R140, R6, R13 ;  /* 0x000000068c0d7223 */ /* 0x000fe2000001000d */
[----:B------:R-:W-:Y:S01]  /*7ad0*/  FADD.FTZ R14, R190, R9 ;  /* 0x00000009be0e7221 */ /* 0x000fe20000010000 */
[----:B------:R-:W-:Y:S01]  /*7ae0*/  FFMA.FTZ R2, R152, R217, -R2 ;  /* 0x000000d998027223 */ /* 0x000fe20000010802 */
[----:B------:R-:W-:Y:S01]  /*7af0*/  FADD.FTZ R216, RZ, R3 ;  /* 0x00000003ffd87221 */ /* 0x000fe20000010000 */
[----:B------:R-:W-:Y:S01]  /*7b00*/  FADD.FTZ R222, -R174, R13 ;  /* 0x0000000daede7221 */ /* 0x000fe20000010100 */
[----:B------:R-:W-:Y:S01]  /*7b10*/  FMUL.FTZ R9, R141, -R14 ;  /* 0x8000000e8d097220 */ /* 0x000fe20000410000 */
[----:B------:R-:W-:Y:S01]  /*7b20*/  FADD.FTZ R219, R219, R2 ;  /* 0x00000002dbdb7221 */ /* 0x000fe20000010000 */
[----:B------:R-:W-:Y:S01]  /*7b30*/  FMUL.FTZ R3, R149, R216 ;  /* 0x000000d895037220 */ /* 0x000fe20000410000 */
[-C--:B------:R-:W-:Y:S01]  /*7b40*/  FMUL.FTZ R224, R141, -R222.reuse ;  /* 0x800000de8de07220 */ /* 0x080fe20000410000 */
[----:B------:R-:W-:Y:S01]  /*7b50*/  FFMA.FTZ R222, R143, R222, R9 ;  /* 0x000000de8fde7223 */ /* 0x000fe20000010009 */
[-C--:B------:R-:W-:Y:S01]  /*7b60*/  FMUL.FTZ R9, R149, R219.reuse ;  /* 0x000000db95097220 */ /* 0x080fe20000410000 */
[C---:B------:R-:W-:Y:S01]  /*7b70*/  FFMA.FTZ R3, R150.reuse, R219, -R3 ;  /* 0x000000db96037223 */ /* 0x040fe20000010803 */
[----:B------:R-:W-:Y:S01]  /*7b80*/  FMUL.FTZ R11, R139, -R11 ;  /* 0x8000000b8b0b7220 */ /* 0x000fe20000410000 */
[----:B------:R-:W-:Y:S01]  /*7b90*/  HFMA2.MMA R5, -RZ, RZ, 0, 0 ;  /* 0x00000000ff057435 */ /* 0x000fe200000001ff */
[----:B------:R-:W-:Y:S01]  /*7ba0*/  FFMA.FTZ R221, R150, R216, R9 ;  /* 0x000000d896dd7223 */ /* 0x000fe20000010009 */
[----:B------:R-:W-:Y:S01]  /*7bb0*/  FADD.FTZ R220, R220, R3 ;  /* 0x00000003dcdc7221 */ /* 0x000fe20000010000 */
[----:B------:R-:W-:Y:S01]  /*7bc0*/  FFMA.FTZ R12, R140, R7, R11 ;  /* 0x000000078c0c7223 */ /* 0x000fe2000001000b */
[----:B------:R-:W-:Y:S01]  /*7bd0*/  MOV R11, UR7 ;  /* 0x00000007000b7c02 */ /* 0x000fe20008000f00 */
[----:B------:R-:W-:Y:S01]  /*7be0*/  FADD.FTZ R221, RZ, R221 ;  /* 0x000000ddffdd7221 */ /* 0x000fe20000010000 */
[----:B------:R-:W-:Y:S01]  /*7bf0*/  FMUL.FTZ R13, R147, R220 ;  /* 0x000000dc930d7220 */ /* 0x000fe20000410000 */
[----:B------:R-:W-:-:S02]  /*7c00*/  MOV R4, 0x3f800000 ;  /* 0x3f80000000047802 */ /* 0x000fc40000000f00 */
[----:B------:R-:W-:Y:S01]  /*7c10*/  CS2R R6, SRZ ;  /* 0x0000000000067805 */ /* 0x000fe2000001ff00 */
[-C--:B------:R-:W-:Y:S01]  /*7c20*/  FMUL.FTZ R3, R147, R221.reuse ;  /* 0x000000dd93037220 */ /* 0x080fe20000410000 */
[C---:B------:R-:W-:Y:S01]  /*7c30*/  FFMA.FTZ R13, R148.reuse, R221, R13 ;  /* 0x000000dd940d7223 */ /* 0x040fe2000001000d */
[----:B------:R-:W-:Y:S01]  /*7c40*/  @!P0 LEA R10, R11, R116, 0x4 ;  /* 0x000000740b0a8211 */ /* 0x000fe200078e20ff */
[----:B------:R-:W-:Y:S01]  /*7c50*/  FMUL.FTZ R11, R141, -R12 ;  /* 0x8000000c8d0b7220 */ /* 0x000fe20000410000 */
[----:B------:R-:W-:Y:S01]  /*7c60*/  FFMA.FTZ R224, R143, R14, -R224 ;  /* 0x0000000e8fe07223 */ /* 0x000fe200000108e0 */
[----:B------:R-:W-:Y:S01]  /*7c70*/  FMUL.FTZ R2, R141, -R8 ;  /* 0x800000088d027220 */ /* 0x000fe20000410000 */
[----:B------:R-:W-:Y:S01]  /*7c80*/  FFMA.FTZ R3, R148, R220, -R3 ;  /* 0x000000dc94037223 */ /* 0x000fe20000010803 */
[----:B------:R-:W-:Y:S01]  /*7c90*/  FADD.FTZ R223, RZ, R13 ;  /* 0x0000000dffdf7221 */ /* 0x000fe20000010000 */
[----:B------:R0:W1:Y:S01]  /*7ca0*/  @!P0 LDS.128 R4, [R10+0x22b0] ;  /* 0x0022b0000a048984 */ /* 0x0000620000000c00 */
[C---:B------:R-:W-:Y:S01]  /*7cb0*/  FFMA.FTZ R8, R143.reuse, R8, -R11 ;  /* 0x000000088f087223 */ /* 0x040fe2000001080b */
[----:B------:R-:W-:Y:S01]  /*7cc0*/  FFMA.FTZ R9, R143, R12, R2 ;  /* 0x0000000c8f097223 */ /* 0x000fe20000010002 */
[----:B------:R-:W-:Y:S01]  /*7cd0*/  FADD.FTZ R11, -R175, R222 ;  /* 0x000000deaf0b7221 */ /* 0x000fe20000010100 */
[----:B------:R-:W-:Y:S01]  /*7ce0*/  FADD.FTZ R225, R192, R3 ;  /* 0x00000003c0e17221 */ /* 0x000fe20000010000 */
[----:B------:R-:W-:Y:S01]  /*7cf0*/  FMUL.FTZ R3, R144, R223 ;  /* 0x000000df90037220 */ /* 0x000fe20000410000 */
[----:B0-----:R-:W-:-:S03]  /*7d00*/  FADD.FTZ R10, R191, R224 ;  /* 0x000000e0bf0a7221 */ /* 0x001fc60000010000 */
[----:B------:R-:W-:Y:S02]  /*7d10*/  FFMA.FTZ R192, R146, R225, -R3 ;  /* 0x000000e192c07223 */ /* 0x000fe40000010803 */
[----:B------:R0:W-:Y:S02]  /*7d20*/  STS.128 [R159+0xcb0], R8 ;  /* 0x000cb0089f007388 */ /* 0x0001e40000000c00 */
[----:B------:R-:W-:Y:S01]  /*7d30*/  FADD.FTZ R192, R193, R192 ;  /* 0x000000c0c1c07221 */ /* 0x000fe20000010000 */
        /* <DEDUP_REMOVED lines=23> */
.L_x_6644:
[----:B------:R-:W-:Y:S01]  /*7eb0*/  BSSY B0, `(.L_x_6565) ;  /* 0x000000e000007945 */ /* 0x000fe20003800000 */
[----:B------:R-:W-:-:S03]  /*7ec0*/  ISETP.GT.U32.AND P1, PT, R197, 0x1d, PT ;  /* 0x0000001dc500780c */ /* 0x000fc60003f24070 */
[----:B------:R-:W-:Y:S10]  /*7ed0*/  @!P0 BRA `(.L_x_6566) ;  /* 0x00000000002c8947 */ /* 0x000ff40003800000 */
[C---:B---3--:R-:W-:Y:S01]  /*7ee0*/  FMUL.FTZ R2, R226.reuse, R13 ;  /* 0x0000000de2027220 */ /* 0x048fe20000410000 */
[C---:B0-----:R-:W-:Y:S01]  /*7ef0*/  FMUL.FTZ R227, R226.reuse, R233 ;  /* 0x000000e9e2e37220 */ /* 0x041fe20000410000 */
[-C--:B----4-:R-:W-:Y:S01]  /*7f00*/  FMUL.FTZ R12, R226, R231.reuse ;  /* 0x000000e7e20c7220 */ /* 0x090fe20000410000 */
        /* <DEDUP_REMOVED lines=8> */
.L_x_6566:
[----:B------:R-:W-:Y:S05]  /*7f90*/  BSYNC B0 ;  /* 0x0000000000007941 */ /* 0x000fea0003800000 */
.L_x_6565:
[----:B------:R-:W-:-:S03]  /*7fa0*/  UMOV UR44, 0xffffffff ;  /* 0xffffffff002c7882 */ /* 0x000fc60000000000 */
[----:B------:R-:W-:Y:S05]  /*7fb0*/  BRA.DIV UR44, `(.L_x_6567) ;  /* 0x0000006a2c447947 */ /* 0x000fea000b800000 */
[----:B--2---:R2:W1:Y:S04]  /*7fc0*/  SHFL.DOWN PT, R3, R224, 0x2, 0x1f ;  /* 0x08401f00e0037f89 */ /* 0x00446800000e0000 */
[----:B---3--:R2:W3:Y:S04]  /*7fd0*/  SHFL.DOWN PT, R13, R226, 0x2, 0x1f ;  /* 0x08401f00e20d7f89 */ /* 0x0084e800000e0000 */
[----:B----4-:R2:W4:Y:S04]  /*7fe0*/  SHFL.DOWN PT, R231, R222, 0x2, 0x1f ;  /* 0x08401f00dee77f89 */ /* 0x01052800000e0000 */
[----:B0-----:R2:W0:Y:S02]  /*7ff0*/  SHFL.DOWN PT, R233, R15, 0x2, 0x1f ;  /* 0x08401f000fe97f89 */ /* 0x00142400000e0000 */
.L_x_6650:
[----:B------:R-:W-:Y:S01]  /*8000*/  BSSY B0, `(.L_x_6568) ;  /* 0x000000e000007945 */ /* 0x000fe20003800000 */
[----:B------:R-:W-:-:S03]  /*8010*/  ISETP.GT.U32.AND P0, PT, R197, 0x1b, PT ;  /* 0x0000001bc500780c */ /* 0x000fc60003f04070 */
[----:B------:R-:W-:Y:S10]  /*8020*/  @P1 BRA `(.L_x_6569) ;  /* 0x00000000002c1947 */ /* 0x000ff40003800000 */
[C---:B---3--:R-:W-:Y:S01]  /*8030*/  FMUL.FTZ R2, R226.reuse, R13 ;  /* 0x0000000de2027220 */ /* 0x048fe20000410000 */
[C---:B0-----:R-:W-:Y:S01]  /*8040*/  FMUL.FTZ R227, R226.reuse, R233 ;  /* 0x000000e9e2e37220 */ /* 0x041fe20000410000 */
        /* <DEDUP_REMOVED lines=9> */
.L_x_6569:
[----:B------:R-:W-:Y:S05]  /*80e0*/  BSYNC B0 ;  /* 0x0000000000007941 */ /* 0x000fea0003800000 */
.L_x_6568:
[----:B------:R-:W-:-:S03]  /*80f0*/  UMOV UR44, 0xffffffff ;  /* 0xffffffff002c7882 */ /* 0x000fc60000000000 */
[----:B------:R-:W-:Y:S05]  /*8100*/  BRA.DIV UR44, `(.L_x_6570) ;  /* 0x0000006a2c647947 */ /* 0x000fea000b800000 */
[----:B-1----:R1:W1:Y:S04]  /*8110*/  SHFL.DOWN PT, R3, R224, 0x4, 0x1f ;  /* 0x08801f00e0037f89 */ /* 0x00226800000e0000 */
[----:B---3--:R3:W1:Y:S04]  /*8120*/  SHFL.DOWN PT, R13, R226, 0x4, 0x1f ;  /* 0x08801f00e20d7f89 */ /* 0x00866800000e0000 */
[----:B----4-:R3:W4:Y:S04]  /*8130*/  SHFL.DOWN PT, R231, R222, 0x4, 0x1f ;  /* 0x08801f00dee77f89 */ /* 0x01072800000e0000 */
[----:B0-----:R3:W0:Y:S02]  /*8140*/  SHFL.DOWN PT, R233, R15, 0x4, 0x1f ;  /* 0x08801f000fe97f89 */ /* 0x00162400000e0000 */
.L_x_6656:
[----:B------:R-:W-:Y:S01]  /*8150*/  BSSY B0, `(.L_x_6571) ;  /* 0x000000e000007945 */ /* 0x000fe20003800000 */
[----:B------:R-:W-:-:S03]  /*8160*/  ISETP.GT.U32.AND P1, PT, R197, 0x17, PT ;  /* 0x00000017c500780c */ /* 0x000fc60003f24070 */
[----:B------:R-:W-:Y:S10]  /*8170*/  @P0 BRA `(.L_x_6572) ;  /* 0x00000000002c0947 */ /* 0x000ff40003800000 */
[C---:B-1----:R-:W-:Y:S01]  /*8180*/  FMUL.FTZ R2, R226.reuse, R13 ;  /* 0x0000000de2027220 */ /* 0x042fe20000410000 */
[C---:B0-----:R-:W-:Y:S01]  /*8190*/  FMUL.FTZ R227, R226.reuse, R233 ;  /* 0x000000e9e2e37220 */ /* 0x041fe20000410000 */
        /* <DEDUP_REMOVED lines=9> */
.L_x_6572:
[----:B------:R-:W-:Y:S05]  /*8230*/  BSYNC B0 ;  /* 0x0000000000007941 */ /* 0x000fea0003800000 */
.L_x_6571:
[----:B------:R-:W-:-:S03]  /*8240*/  UMOV UR44, 0xffffffff ;  /* 0xffffffff002c7882 */ /* 0x000fc60000000000 */
[----:B------:R-:W-:Y:S05]  /*8250*/  BRA.DIV UR44, `(.L_x_6573) ;  /* 0x0000006a2c847947 */ /* 0x000fea000b800000 */
[----:B-1----:R1:W1:Y:S04]  /*8260*/  SHFL.DOWN PT, R3, R224, 0x8, 0x1f ;  /* 0x09001f00e0037f89 */ /* 0x00226800000e0000 */
[----:B------:R0:W1:Y:S04]  /*8270*/  SHFL.DOWN PT, R13, R226, 0x8, 0x1f ;  /* 0x09001f00e20d7f89 */ /* 0x00006800000e0000 */
[----:B----4-:R4:W1:Y:S04]  /*8280*/  SHFL.DOWN PT, R231, R222, 0x8, 0x1f ;  /* 0x09001f00dee77f89 */ /* 0x01086800000e0000 */
[----:B0-----:R4:W0:Y:S02]  /*8290*/  SHFL.DOWN PT, R233, R15, 0x8, 0x1f ;  /* 0x09001f000fe97f89 */ /* 0x00182400000e0000 */
.L_x_6662:
[----:B------:R-:W-:Y:S01]  /*82a0*/  BSSY B0, `(.L_x_6574) ;  /* 0x000000e000007945 */ /* 0x000fe20003800000 */
[----:B------:R-:W-:-:S03]  /*82b0*/  ISETP.GT.U32.AND P0, PT, R197, 0xf, PT ;  /* 0x0000000fc500780c */ /* 0x000fc60003f04070 */
[----:B------:R-:W-:Y:S10]  /*82c0*/  @P1 BRA `(.L_x_6575) ;  /* 0x00000000002c1947 */ /* 0x000ff40003800000 */
[C---:B-1----:R-:W-:Y:S01]  /*82d0*/  FMUL.FTZ R2, R226.reuse, R13 ;  /* 0x0000000de2027220 */ /* 0x042fe20000410000 */
[C---:B0-----:R-:W-:Y:S01]  /*82e0*/  FMUL.FTZ R227, R226.reuse, R233 ;  /* 0x000000e9e2e37220 */ /* 0x041fe20000410000 */
        /* <DEDUP_REMOVED lines=9> */
.L_x_6575:
[----:B------:R-:W-:Y:S05]  /*8380*/  BSYNC B0 ;  /* 0x0000000000007941 */ /* 0x000fea0003800000 */
.L_x_6574:
[----:B------:R-:W-:-:S03]  /*8390*/  UMOV UR44, 0xffffffff ;  /* 0xffffffff002c7882 */ /* 0x000fc60000000000 */
[----:B------:R-:W-:Y:S05]  /*83a0*/  BRA.DIV UR44, `(.L_x_6576) ;  /* 0x0000006a2ca47947 */ /* 0x000fea000b800000 */
[----:B-1----:R1:W1:Y:S04]  /*83b0*/  SHFL.DOWN PT, R3, R224, 0x10, 0x1f ;  /* 0x0a001f00e0037f89 */ /* 0x00226800000e0000 */
[----:B------:R0:W1:Y:S04]  /*83c0*/  SHFL.DOWN PT, R13, R226, 0x10, 0x1f ;  /* 0x0a001f00e20d7f89 */ /* 0x00006800000e0000 */
[----:B------:R1:W1:Y:S04]  /*83d0*/  SHFL.DOWN PT, R231, R222, 0x10, 0x1f ;  /* 0x0a001f00dee77f89 */ /* 0x00026800000e0000 */
[----:B0-----:R0:W0:Y:S02]  /*83e0*/  SHFL.DOWN PT, R233, R15, 0x10, 0x1f ;  /* 0x0a001f000fe97f89 */ /* 0x00102400000e0000 */
.L_x_6668:
[----:B------:R-:W-:Y:S01]  /*83f0*/  BSSY B0, `(.L_x_6577) ;  /* 0x000000e000007945 */ /* 0x000fe20003800000 */
[----:B------:R-:W-:-:S03]  /*8400*/  ISETP.NE.AND P1, PT, R119, 0x1f, PT ;  /* 0x0000001f7700780c */ /* 0x000fc60003f25270 */
        /* <DEDUP_REMOVED lines=12> */
.L_x_6578:
[----:B------:R-:W-:Y:S05]  /*84d0*/  BSYNC B0 ;  /* 0x0000000000007941 */ /* 0x000fea0003800000 */
.L_x_6577:
[----:B------:R-:W-:-:S03]  /*84e0*/  UMOV UR44, 0xffffffff ;  /* 0xffffffff002c7882 */ /* 0x000fc60000000000 */
[----:B------:R-:W-:Y:S05]  /*84f0*/  BRA.DIV UR44, `(.L_x_6579) ;  /* 0x0000006a2cc47947 */ /* 0x000fea000b800000 */
[----:B------:R-:W5:Y:S04]  /*8500*/  SHFL.IDX PT, R238, R226, RZ, 0x1f ;  /* 0x00001fffe2ee7589 */ /* 0x000f6800000e0000 */
[----:B------:R-:W0:Y:S04]  /*8510*/  SHFL.IDX PT, R232, R224, RZ, 0x1f ;  /* 0x00001fffe0e87589 */ /* 0x000e2800000e0000 */
[----:B------:R0:W2:Y:S04]  /*8520*/  SHFL.DOWN PT, R235, R224, 0x1, 0x1f ;  /* 0x08201f00e0eb7f89 */ /* 0x0000a800000e0000 */
[----:B------:R0:W2:Y:S04]  /*8530*/  SHFL.DOWN PT, R237, R226, 0x1, 0x1f ;  /* 0x08201f00e2ed7f89 */ /* 0x0000a800000e0000 */
[----:B-1----:R1:W1:Y:S04]  /*8540*/  SHFL.IDX PT, R231, R222, RZ, 0x1f ;  /* 0x00001fffdee77589 */ /* 0x00226800000e0000 */
        /* <DEDUP_REMOVED lines=12> */
[----:B--2---:R0:W0:Y:S02]  /*8610*/  SHFL.IDX PT, R228, R5, RZ, 0x1f ;  /* 0x00001fff05e47589 */ /* 0x00402400000e0000 */
.L_x_6682:
[----:B------:R-:W-:Y:S01]  /*8620*/  BSSY B0, `(.L_x_6580) ;  /* 0x0000010000007945 */ /* 0x000fe20003800000 */
[----:B0-----:R-:W-:Y:S02]  /*8630*/  MOV R12, R240 ;  /* 0x000000f0000c7202 */ /* 0x001fe40000000f00 */
[----:B------:R-:W-:Y:S02]  /*8640*/  MOV R13, R228 ;  /* 0x000000e4000d7202 */ /* 0x000fe40000000f00 */
[----:B------:R-:W-:Y:S02]  /*8650*/  MOV R14, R229 ;  /* 0x000000e5000e7202 */ /* 0x000fe40000000f00 */
[----:B-1-34-:R-:W-:Y:S01]  /*8660*/  MOV R15, R241 ;  /* 0x000000f1000f7202 */ /* 0x01afe20000000f00 */
        /* <DEDUP_REMOVED lines=11> */
.L_x_6581:
[----:B------:R-:W-:Y:S05]  /*8720*/  BSYNC B0 ;  /* 0x0000000000007941 */ /* 0x000fea0003800000 */
.L_x_6580:
        /* <DEDUP_REMOVED lines=16> */
.L_x_6563:
[----:B------:R-:W-:Y:S05]  /*8830*/  WARPSYNC.ALL ;  /* 0x0000000000007948 */ /* 0x000fea0003800000 */
[----:B------:R-:W-:Y:S01]  /*8840*/  BAR.SYNC.DEFER_BLOCKING 0x0 ;  /* 0x0000000000007b1d */ /* 0x000fe20000010000 */
[----:B--2---:R-:W-:Y:S01]  /*8850*/  FFMA.FTZ R13, R0, R208, RZ ;  /* 0x000000d0000d7223 */ /* 0x004fe200000100ff */
[----:B------:R-:W-:Y:S02]  /*8860*/  ISETP.NE.AND P2, PT, R119, RZ, PT ;  /* 0x000000ff7700720c */ /* 0x000fe40003f45270 */
[----:B------:R-:W-:Y:S01]  /*8870*/  MOV R15, UR7 ;  /* 0x00000007000f7c02 */ /* 0x000fe20008000f00 */
[----:B0-----:R-:W-:Y:S01]  /*8880*/  FFMA.FTZ R10, R34, R209, R13 ;  /* 0x000000d1220a7223 */ /* 0x001fe2000001000d */
[----:B------:R-:W-:Y:S01]  /*8890*/  FFMA.FTZ R13, R0, -R194, RZ ;  /* 0x800000c2000d7223 */ /* 0x000fe200000100ff */
[C---:B------:R-:W-:Y:S01]  /*88a0*/  ISETP.GT.AND P0, PT, R117.reuse, 0x1e, PT ;  /* 0x0000001e7500780c */ /* 0x040fe20003f04270 */
[----:B------:R-:W-:Y:S01]  /*88b0*/  BSSY B0, `(.L_x_6582) ;  /* 0x00001f2000007945 */ /* 0x000fe20003800000 */
[----:B------:R-:W-:-:S06]  /*88c0*/  ISETP.NE.AND P1, PT, R117, RZ, PT ;  /* 0x000000ff7500720c */ /* 0x000fcc0003f25270 */
        /* <DEDUP_REMOVED lines=11> */
[----:B-1----:R-:W-:Y:S02]  /*8980*/  FMUL.FTZ R12, R177, UR53 ;  /* 0x00000035b10c7c20 */ /* 0x002fe40008410000 */
[C---:B------:R-:W-:Y:S01]  /*8990*/  FFMA.FTZ R3, R146.reuse, R177, -R3 ;  /* 0x000000b192037223 */ /* 0x040fe20000010803 */
[----:B------:R-:W-:Y:S01]  /*89a0*/  FFMA.FTZ R9, R146, R161, R2 ;  /* 0x000000a192097223 */ /* 0x000fe20000010002 */
[----:B------:R-:W-:Y:S02]  /*89b0*/  FFMA.FTZ R12, R161, UR54, -R12 ;  /* 0x00000036a10c7c23 */ /* 0x000fe4000801080c */
[----:B------:R-:W-:Y:S01]  /*89c0*/  FADD.FTZ R176, R176, R3 ;  /* 0x00000003b0b07221 */ /* 0x000fe20000010000 */
[----:B------:R-:W-:-:S03]  /*89d0*/  FADD.FTZ R160, -R160, R9 ;  /* 0x00000009a0a07221 */ /* 0x000fc60000010100 */
[C---:B------:R-:W-:Y:S01]  /*89e0*/  FMUL.FTZ R3, R147.reuse, -R176 ;  /* 0x800000b093037220 */ /* 0x040fe20000410000 */
[-C--:B------:R-:W-:Y:S01]  /*89f0*/  FMUL.FTZ R147, R147, -R160.reuse ;  /* 0x800000a093937220 */ /* 0x080fe20000410000 */
[----:B------:R-:W-:Y:S02]  /*8a00*/  FMUL.FTZ R16, R176, R63 ;  /* 0x0000003fb0107220 */ /* 0x000fe40000410000 */
[C---:B------:R-:W-:Y:S01]  /*8a10*/  FFMA.FTZ R3, R148.reuse, R160, R3 ;  /* 0x000000a094037223 */ /* 0x040fe20000010003 */
[----:B------:R-:W-:Y:S01]  /*8a20*/  FFMA.FTZ R147, R148, R176, -R147 ;  /* 0x000000b094937223 */ /* 0x000fe20000010893 */
[----:B------:R-:W-:Y:S01]  /*8a30*/  FADD.FTZ R36, R16, R36 ;  /* 0x0000002410247221 */ /* 0x000fe20000010000 */
[----:B------:R-:W-:Y:S01]  /*8a40*/  FMUL.FTZ R17, R223, R16 ;  /* 0x00000010df117220 */ /* 0x000fe20000410000 */
        /* <DEDUP_REMOVED lines=23> */
[----:B------:R-:W-:Y:S02]  /*8bc0*/  FMUL.FTZ R155, R160, UR53 ;  /* 0x00000035a09b7c20 */ /* 0x000fe40008410000 */
[C---:B------:R-:W-:Y:S01]  /*8bd0*/  FFMA.FTZ R11, R156.reuse, R165, R9 ;  /* 0x000000a59c0b7223 */ /* 0x040fe20000010009 */
[----:B------:R-:W-:Y:S01]  /*8be0*/  FFMA.FTZ R9, R156, R181, -R8 ;  /* 0x000000b59c097223 */ /* 0x000fe20000010808 */
[----:B------:R-:W-:Y:S02]  /*8bf0*/  FFMA.FTZ R155, R176, UR54, R155 ;  /* 0x00000036b09b7c23 */ /* 0x000fe4000801009b */
        /* <DEDUP_REMOVED lines=13> */
[----:B------:R-:W-:Y:S02]  /*8cd0*/  FMUL.FTZ R153, R200, R151 ;  /* 0x00000097c8997220 */ /* 0x000fe40000410000 */
[----:B------:R-:W-:Y:S01]  /*8ce0*/  FADD.FTZ R168, -R168, R11 ;  /* 0x0000000ba8a87221 */ /* 0x000fe20000010100 */
[----:B------:R-:W-:Y:S01]  /*8cf0*/  FADD.FTZ R184, R184, R9 ;  /* 0x00000009b8b87221 */ /* 0x000fe20000010000 */
[----:B------:R-:W-:-:S02]  /*8d00*/  FMUL.FTZ R11, R144, R225 ;  /* 0x000000e1900b7220 */ /* 0x000fc40000410000 */
[C---:B------:R-:W-:Y:S01]  /*8d10*/  FMUL.FTZ R9, R129.reuse, -R168 ;  /* 0x800000a881097220 */ /* 0x040fe20000410000 */
[-C--:B------:R-:W-:Y:S01]  /*8d20*/  FMUL.FTZ R129, R129, -R184.reuse ;  /* 0x800000b881817220 */ /* 0x080fe20000410000 */
[----:B------:R-:W-:Y:S01]  /*8d30*/  FFMA.FTZ R146, R146, R223, R11 ;  /* 0x000000df92927223 */ /* 0x000fe2000001000b */
[----:B------:R-:W-:Y:S01]  /*8d40*/  FMUL.FTZ R144, R168, R75 ;  /* 0x0000004ba8907220 */ /* 0x000fe20000410000 */
[C---:B------:R-:W-:Y:S01]  /*8d50*/  FFMA.FTZ R8, R130.reuse, R184, -R9 ;  /* 0x000000b882087223 */ /* 0x040fe20000010809 */
[----:B------:R-:W-:Y:S01]  /*8d60*/  FFMA.FTZ R130, R130, R168, R129 ;  /* 0x000000a882827223 */ /* 0x000fe20000010081 */
[----:B------:R-:W-:Y:S02]  /*8d70*/  FFMA.FTZ R9, R33, R211, R10 ;  /* 0x000000d321097223 */ /* 0x000fe4000001000a */
[----:B------:R-:W-:Y:S01]  /*8d80*/  FADD.FTZ R185, R185, R8 ;  /* 0x00000008b9b97221 */ /* 0x000fe20000010000 */
[----:B------:R-:W-:Y:S01]  /*8d90*/  FADD.FTZ R169, -R169, R130 ;  /* 0x00000082a9a97221 */ /* 0x000fe20000010100 */
[----:B------:R-:W-:-:S02]  /*8da0*/  FFMA.FTZ R10, R32, R212, R9 ;  /* 0x000000d4200a7223 */ /* 0x000fc40000010009 */
[C---:B------:R-:W-:Y:S01]  /*8db0*/  FMUL.FTZ R9, R131.reuse, -R185 ;  /* 0x800000b983097220 */ /* 0x040fe20000410000 */
[-C--:B------:R-:W-:Y:S01]  /*8dc0*/  FMUL.FTZ R8, R131, -R169.reuse ;  /* 0x800000a983087220 */ /* 0x080fe20000410000 */
[----:B------:R-:W-:Y:S02]  /*8dd0*/  FFMA.FTZ R15, R31, R206, R10 ;  /* 0x000000ce1f0f7223 */ /* 0x000fe4000001000a */
        /* <DEDUP_REMOVED lines=41> */
[C---:B------:R-:W-:Y:S01]  /*9070*/  FMUL.FTZ R8, R161.reuse, UR53 ;  /* 0x00000035a1087c20 */ /* 0x040fe20008410000 */
[----:B------:R-:W-:Y:S01]  /*9080*/  FFMA.FTZ R4, R24, -R207, R5 ;  /* 0x800000cf18047223 */ /* 0x000fe20000010005 */
[----:B------:R-:W-:Y:S01]  /*9090*/  FFMA.FTZ R6, R20, R192, R7 ;  /* 0x000000c014067223 */ /* 0x000fe20000010007 */
[----:B------:R-:W-:Y:S01]  /*90a0*/  FADD.FTZ R5, RZ, R146 ;  /* 0x00000092ff057221 */ /* 0x000fe20000010000 */
[----:B------:R-:W-:Y:S01]  /*90b0*/  FMUL.FTZ R161, R161, R58 ;  /* 0x0000003aa1a17220 */ /* 0x000fe20000410000 */
[----:B------:R-:W-:Y:S01]  /*90c0*/  FFMA.FTZ R7, R23, -R216, R4 ;  /* 0x800000d817077223 */ /* 0x000fe20000010004 */
[-C--:B------:R-:W-:Y:S01]  /*90d0*/  FFMA.FTZ R192, R145, -R58.reuse, R192 ;  /* 0x8000003a91c07223 */ /* 0x080fe200000100c0 */
[C---:B------:R-:W-:Y:S01]  /*90e0*/  FMUL.FTZ R10, R177.reuse, R58 ;  /* 0x0000003ab10a7220 */ /* 0x040fe20000410000 */
[----:B------:R-:W-:Y:S01]  /*90f0*/  FFMA.FTZ R9, R177, UR54, R8 ;  /* 0x00000036b1097c23 */ /* 0x000fe20008010008 */
[----:B------:R-:W-:Y:S01]  /*9100*/  FFMA.FTZ R4, R22, -R221, R7 ;  /* 0x800000dd16047223 */ /* 0x000fe20000010007 */
[----:B------:R-:W-:Y:S01]  /*9110*/  FMUL.FTZ R11, R5, R161 ;  /* 0x000000a1050b7220 */ /* 0x000fe20000410000 */
[----:B------:R-:W-:Y:S01]  /*9120*/  FADD.FTZ R173, -R173, R138 ;  /* 0x0000008aadad7221 */ /* 0x000fe20000010100 */
[----:B------:R-:W-:Y:S01]  /*9130*/  FMUL.FTZ R8, R139, -R189 ;  /* 0x800000bd8b087220 */ /* 0x000fe20000410000 */
[----:B------:R-:W-:Y:S01]  /*9140*/  FFMA.FTZ R7, R21, -R223, R4 ;  /* 0x800000df15077223 */ /* 0x000fe20000010004 */
[C---:B------:R-:W-:Y:S01]  /*9150*/  FMUL.FTZ R12, R5.reuse, R12 ;  /* 0x0000000c050c7220 */ /* 0x040fe20000410000 */
[-C--:B------:R-:W-:Y:S01]  /*9160*/  FMUL.FTZ R14, R5, R10.reuse ;  /* 0x0000000a050e7220 */ /* 0x080fe20000410000 */
[----:B------:R-:W-:Y:S01]  /*9170*/  FFMA.FTZ R4, R192, R10, R11 ;  /* 0x0000000ac0047223 */ /* 0x000fe2000001000b */
[----:B------:R-:W-:Y:S01]  /*9180*/  FFMA.FTZ R7, R20, -R5, R7 ;  /* 0x8000000514077223 */ /* 0x000fe20000010007 */
[-C--:B------:R-:W-:Y:S01]  /*9190*/  FMUL.FTZ R5, R139, -R173.reuse ;  /* 0x800000ad8b057220 */ /* 0x080fe20000410000 */
[----:B------:R-:W-:Y:S01]  /*91a0*/  FFMA.FTZ R11, R140, R173, R8 ;  /* 0x000000ad8c0b7223 */ /* 0x000fe20000010008 */
[----:B------:R-:W-:Y:S01]  /*91b0*/  FFMA.FTZ R12, R192, R9, R12 ;  /* 0x00000009c00c7223 */ /* 0x000fe2000001000c */
[----:B------:R-:W-:Y:S01]  /*91c0*/  FADD.FTZ R35, R10, R35 ;  /* 0x000000230a237221 */ /* 0x000fe20000010000 */
[----:B------:R-:W-:Y:S01]  /*91d0*/  FFMA.FTZ R9, R140, R189, -R5 ;  /* 0x000000bd8c097223 */ /* 0x000fe20000010805 */
[----:B------:R-:W-:Y:S01]  /*91e0*/  FADD.FTZ R174, -R174, R11 ;  /* 0x0000000baeae7221 */ /* 0x000fe20000010100 */
[----:B------:R-:W-:Y:S01]  /*91f0*/  FFMA.FTZ R145, R145, R177, R12 ;  /* 0x000000b191917223 */ /* 0x000fe2000001000c */
[-C--:B------:R-:W-:Y:S01]  /*9200*/  FMUL.FTZ R12, R160, R63.reuse ;  /* 0x0000003fa00c7220 */ /* 0x080fe20000410000 */
[----:B------:R-:W-:Y:S01]  /*9210*/  FADD.FTZ R190, R190, R9 ;  /* 0x00000009bebe7221 */ /* 0x000fe20000010000 */
[----:B------:R-:W-:Y:S01]  /*9220*/  FMUL.FTZ R8, R141, -R174 ;  /* 0x800000ae8d087220 */ /* 0x000fe20000410000 */
[----:B------:R-:W-:Y:S01]  /*9230*/  FFMA.FTZ R225, R142, -R63, R225 ;  /* 0x8000003f8ee17223 */ /* 0x000fe200000100e1 */
[----:B------:R-:W-:Y:S01]  /*9240*/  FMUL.FTZ R10, R223, R12 ;  /* 0x0000000cdf0a7220 */ /* 0x000fe20000410000 */
[-C--:B------:R-:W-:Y:S01]  /*9250*/  FMUL.FTZ R141, R141, -R190.reuse ;  /* 0x800000be8d8d7220 */ /* 0x080fe20000410000 */
[----:B------:R-:W-:Y:S01]  /*9260*/  FFMA.FTZ R8, R143, R190, -R8 ;  /* 0x000000be8f087223 */ /* 0x000fe20000010808 */
[----:B------:R-:W-:Y:S01]  /*9270*/  FMUL.FTZ R9, R176, UR53 ;  /* 0x00000035b0097c20 */ /* 0x000fe20008410000 */
[----:B------:R-:W-:Y:S01]  /*9280*/  FFMA.FTZ R16, R225, R16, R10 ;  /* 0x00000010e1107223 */ /* 0x000fe2000001000a */
[----:B------:R-:W-:Y:S01]  /*9290*/  FFMA.FTZ R10, R143, R174, R141 ;  /* 0x000000ae8f0a7223 */ /* 0x000fe2000001008d */
[----:B------:R-:W-:Y:S01]  /*92a0*/  FADD.FTZ R191, R191, R8 ;  /* 0x00000008bfbf7221 */ /* 0x000fe20000010000 */
[----:B------:R-:W-:Y:S01]  /*92b0*/  FFMA.FTZ R5, R192, R161, -R14 ;  /* 0x000000a1c0057223 */ /* 0x000fe2000001080e */
[----:B------:R-:W-:Y:S01]  /*92c0*/  FFMA.FTZ R14, R160, UR54, -R9 ;  /* 0x00000036a00e7c23 */ /* 0x000fe20008010809 */
[----:B------:R-:W-:Y:S01]  /*92d0*/  SHF.L.U32 R9, R199, 0x10, RZ ;  /* 0x00000010c7097819 */ /* 0x000fe200000006ff */
[----:B------:R-:W-:Y:S01]  /*92e0*/  FADD.FTZ R175, -R175, R10 ;  /* 0x0000000aafaf7221 */ /* 0x000fe20000010100 */
[-C--:B------:R-:W-:Y:S01]  /*92f0*/  FMUL.FTZ R11, R191, R82.reuse ;  /* 0x00000052bf0b7220 */ /* 0x080fe20000410000 */
[----:B------:R-:W-:Y:S01]  /*9300*/  SHF.L.U32 R8, R97, 0x10, RZ ;  /* 0x0000001061087819 */ /* 0x000fe200000006ff */
[----:B------:R-:W-:Y:S01]  /*9310*/  FMUL.FTZ R10, R190, R81 ;  /* 0x00000051be0a7220 */ /* 0x000fe20000410000 */
[-C--:B------:R-:W-:Y:S01]  /*9320*/  FFMA.FTZ R208, R9, -R82.reuse, R208 ;  /* 0x8000005209d07223 */ /* 0x080fe200000100d0 */
[----:B------:R-:W-:Y:S01]  /*9330*/  FMUL.FTZ R13, R175, R82 ;  /* 0x00000052af0d7220 */ /* 0x000fe20000410000 */
[----:B------:R-:W-:Y:S01]  /*9340*/  FMUL.FTZ R15, R194, R11 ;  /* 0x0000000bc20f7220 */ /* 0x000fe20000410000 */
[-C--:B------:R-:W-:Y:S01]  /*9350*/  FFMA.FTZ R209, R8, -R81.reuse, R209 ;  /* 0x8000005108d17223 */ /* 0x080fe200000100d1 */
[----:B------:R-:W-:Y:S01]  /*9360*/  FMUL.FTZ R128, R174, R81 ;  /* 0x00000051ae807220 */ /* 0x000fe20000410000 */
[----:B------:R-:W-:Y:S01]  /*9370*/  FMUL.FTZ R130, R195, R10 ;  /* 0x0000000ac3827220 */ /* 0x000fe20000410000 */
[-C--:B------:R-:W-:Y:S01]  /*9380*/  FFMA.FTZ R127, R208, R13.reuse, -R15 ;  /* 0x0000000dd07f7223 */ /* 0x080fe2000001080f */
[----:B------:R-:W-:Y:S01]  /*9390*/  FMUL.FTZ R13, R194, R13 ;  /* 0x0000000dc20d7220 */ /* 0x000fe20000410000 */
[----:B------:R-:W-:Y:S01]  /*93a0*/  FFMA.FTZ R17, R225, R12, -R17 ;  /* 0x0000000ce1117223 */ /* 0x000fe20000010811 */
[----:B------:R-:W-:Y:S01]  /*93b0*/  SHF.L.U32 R12, R96, 0x10, RZ ;  /* 0x00000010600c7819 */ /* 0x000fe200000006ff */
[-C--:B------:R-:W-:Y:S01]  /*93c0*/  FFMA.FTZ R130, R209, R128.reuse, -R130 ;  /* 0x00000080d1827223 */ /* 0x080fe20000010882 */
[----:B------:R-:W-:Y:S01]  /*93d0*/  FMUL.FTZ R128, R195, R128 ;  /* 0x00000080c3807220 */ /* 0x000fe20000410000 */
[----:B------:R-:W-:Y:S01]  /*93e0*/  FFMA.FTZ R15, R208, R11, R13 ;  /* 0x0000000bd00f7223 */ /* 0x000fe2000001000d */
[-C--:B------:R-:W-:Y:S01]  /*93f0*/  FMUL.FTZ R129, R173, R80.reuse ;  /* 0x00000050ad817220 */ /* 0x080fe20000410000 */
[-C--:B------:R-:W-:Y:S01]  /*9400*/  FFMA.FTZ R211, R12, -R80.reuse, R211 ;  /* 0x800000500cd37223 */ /* 0x080fe200000100d3 */
[----:B------:R-:W-:Y:S01]  /*9410*/  FMUL.FTZ R13, R189, R80 ;  /* 0x00000050bd0d7220 */ /* 0x000fe20000410000 */
[----:B------:R-:W-:Y:S01]  /*9420*/  FFMA.FTZ R128, R209, R10, R128 ;  /* 0x0000000ad1807223 */ /* 0x000fe20000010080 */
[----:B------:R-:W-:Y:S01]  /*9430*/  FADD.FTZ R15, RZ, R15 ;  /* 0x0000000fff0f7221 */ /* 0x000fe20000010000 */
[C---:B------:R-:W-:Y:S01]  /*9440*/  FMUL.FTZ R132, R18.reuse, R129 ;  /* 0x0000008112847220 */ /* 0x040fe20000410000 */
[-C--:B------:R-:W-:Y:S01]  /*9450*/  FMUL.FTZ R134, R18, R13.reuse ;  /* 0x0000000d12867220 */ /* 0x080fe20000410000 */
[----:B------:R-:W-:Y:S01]  /*9460*/  FADD.FTZ R127, RZ, R127 ;  /* 0x0000007fff7f7221 */ /* 0x000fe20000010000 */
[----:B------:R-:W-:Y:S01]  /*9470*/  FADD.FTZ R128, R15, R128 ;  /* 0x000000800f807221 */ /* 0x000fe20000010000 */
[----:B------:R-:W-:Y:S01]  /*9480*/  FFMA.FTZ R131, R211, R13, R132 ;  /* 0x0000000dd3837223 */ /* 0x000fe20000010084 */
[----:B------:R-:W-:Y:S01]  /*9490*/  SHF.L.U32 R15, R95, 0x10, RZ ;  /* 0x000000105f0f7819 */ /* 0x000fe200000006ff */
[----:B------:R-:W-:Y:S01]  /*94a0*/  FFMA.FTZ R133, R211, R129, -R134 ;  /* 0x00000081d3857223 */ /* 0x000fe20000010886 */
[----:B------:R-:W-:Y:S01]  /*94b0*/  FADD.FTZ R130, R127, R130 ;  /* 0x000000827f827221 */ /* 0x000fe20000010000 */
[----:B------:R-:W-:Y:S01]  /*94c0*/  FADD.FTZ R132, R128, R131 ;  /* 0x0000008380847221 */ /* 0x000fe20000010000 */
[-C--:B------:R-:W-:Y:S01]  /*94d0*/  FMUL.FTZ R128, R188, R79.reuse ;  /* 0x0000004fbc807220 */ /* 0x080fe20000410000 */
[-C--:B------:R-:W-:Y:S01]  /*94e0*/  FFMA.FTZ R127, R15, -R79.reuse, R212 ;  /* 0x8000004f0f7f7223 */ /* 0x080fe200000100d4 */
[----:B------:R-:W-:Y:S01]  /*94f0*/  FMUL.FTZ R136, R172, R79 ;  /* 0x0000004fac887220 */ /* 0x000fe20000410000 */
[----:B------:R-:W-:Y:S01]  /*9500*/  SHF.L.U32 R131, R93, 0x10, RZ ;  /* 0x000000105d837819 */ /* 0x000fe200000006ff */
[----:B------:R-:W-:Y:S01]  /*9510*/  FMUL.FTZ R138, R19, R128 ;  /* 0x00000080138a7220 */ /* 0x000fe20000410000 */
[----:B------:R-:W-:Y:S01]  /*9520*/  FADD.FTZ R134, R130, R133 ;  /* 0x0000008582867221 */ /* 0x000fe20000010000 */
[----:B------:R-:W-:Y:S01]  /*9530*/  SHF.L.U32 R129, R94, 0x10, RZ ;  /* 0x000000105e817819 */ /* 0x000fe200000006ff */
[-C--:B------:R-:W-:Y:S01]  /*9540*/  FMUL.FTZ R130, R186, R77.reuse ;  /* 0x0000004dba827220 */ /* 0x080fe20000410000 */
[-C--:B------:R-:W-:Y:S01]  /*9550*/  FFMA.FTZ R139, R127, R136.reuse, -R138 ;  /* 0x000000887f8b7223 */ /* 0x080fe2000001088a */
[----:B------:R-:W-:Y:S01]  /*9560*/  FMUL.FTZ R136, R19, R136 ;  /* 0x0000008813887220 */ /* 0x000fe20000410000 */
[----:B------:R-:W-:Y:S01]  /*9570*/  FMUL.FTZ R141, R171, R78 ;  /* 0x0000004eab8d7220 */ /* 0x000fe20000410000 */
[-C--:B------:R-:W-:Y:S01]  /*9580*/  FFMA.FTZ R135, R131, -R77.reuse, R210 ;  /* 0x8000004d83877223 */ /* 0x080fe200000100d2 */
[----:B------:R-:W-:Y:S01]  /*9590*/  FMUL.FTZ R138, R170, R77 ;  /* 0x0000004daa8a7220 */ /* 0x000fe20000410000 */
[----:B------:R-:W-:Y:S01]  /*95a0*/  FMUL.FTZ R140, R201, R130 ;  /* 0x00000082c98c7220 */ /* 0x000fe20000410000 */
[----:B------:R-:W-:Y:S01]  /*95b0*/  FFMA.FTZ R206, R129, -R78, R206 ;  /* 0x8000004e81ce7223 */ /* 0x000fe200000100ce */
[----:B------:R-:W-:Y:S01]  /*95c0*/  FFMA.FTZ R137, R127, R128, R136 ;  /* 0x000000807f897223 */ /* 0x000fe20000010088 */
[----:B------:R-:W-:Y:S01]  /*95d0*/  FMUL.FTZ R133, R187, R78 ;  /* 0x0000004ebb857220 */ /* 0x000fe20000410000 */
[----:B------:R-:W-:Y:S01]  /*95e0*/  FMUL.FTZ R143, R198, R141 ;  /* 0x0000008dc68f7220 */ /* 0x000fe20000410000 */
[-C--:B------:R-:W-:Y:S01]  /*95f0*/  FFMA.FTZ R140, R135, R138.reuse, -R140 ;  /* 0x0000008a878c7223 */ /* 0x080fe2000001088c */
[----:B------:R-:W-:Y:S01]  /*9600*/  FADD.FTZ R132, R132, R137 ;  /* 0x0000008984847221 */ /* 0x000fe20000010000 */
[-C--:B------:R-:W-:Y:S01]  /*9610*/  FMUL.FTZ R136, R198, R133.reuse ;  /* 0x00000085c6887220 */ /* 0x080fe20000410000 */
[----:B------:R-:W-:Y:S01]  /*9620*/  FFMA.FTZ R143, R206, R133, R143 ;  /* 0x00000085ce8f7223 */ /* 0x000fe2000001008f */
[----:B------:R-:W-:Y:S01]  /*9630*/  FMUL.FTZ R138, R201, R138 ;  /* 0x0000008ac98a7220 */ /* 0x000fe20000410000 */
[----:B------:R-:W-:Y:S01]  /*9640*/  FADD.FTZ R134, R134, R139 ;  /* 0x0000008b86867221 */ /* 0x000fe20000010000 */
[----:B------:R-:W-:Y:S01]  /*9650*/  FFMA.FTZ R141, R206, R141, -R136 ;  /* 0x0000008dce8d7223 */ /* 0x000fe20000010888 */
[----:B------:R-:W-:Y:S01]  /*9660*/  FADD.FTZ R143, R132, R143 ;  /* 0x0000008f848f7221 */ /* 0x000fe20000010000 */
[----:B------:R-:W-:Y:S01]  /*9670*/  FFMA.FTZ R138, R135, R130, R138 ;  /* 0x00000082878a7223 */ /* 0x000fe2000001008a */
[----:B------:R-:W-:Y:S01]  /*9680*/  SHF.L.U32 R137, R92, 0x10, RZ ;  /* 0x000000105c897819 */ /* 0x000fe200000006ff */
[----:B------:R-:W-:Y:S01]  /*9690*/  FADD.FTZ R141, R134, R141 ;  /* 0x0000008d868d7221 */ /* 0x000fe20000010000 */
[----:B------:R-:W-:Y:S01]  /*96a0*/  SHF.L.U32 R132, R91, 0x10, RZ ;  /* 0x000000105b847819 */ /* 0x000fe200000006ff */
[----:B------:R-:W-:Y:S01]  /*96b0*/  FADD.FTZ R138, R143, R138 ;  /* 0x0000008a8f8a7221 */ /* 0x000fe20000010000 */
[-C--:B------:R-:W-:Y:S01]  /*96c0*/  FMUL.FTZ R143, R169, R76.reuse ;  /* 0x0000004ca98f7220 */ /* 0x080fe20000410000 */
[-C--:B------:R-:W-:Y:S01]  /*96d0*/  FMUL.FTZ R134, R184, R75.reuse ;  /* 0x0000004bb8867220 */ /* 0x080fe20000410000 */
[-C--:B------:R-:W-:Y:S01]  /*96e0*/  FFMA.FTZ R204, R137, -R76.reuse, R204 ;  /* 0x8000004c89cc7223 */ /* 0x080fe200000100cc */
[----:B------:R-:W-:Y:S01]  /*96f0*/  FMUL.FTZ R139, R185, R76 ;  /* 0x0000004cb98b7220 */ /* 0x000fe20000410000 */
[----:B------:R-:W-:Y:S01]  /*9700*/  FFMA.FTZ R213, R132, -R75, R213 ;  /* 0x8000004b84d57223 */ /* 0x000fe200000100d5 */
[C---:B------:R-:W-:Y:S01]  /*9710*/  FMUL.FTZ R147, R196.reuse, R143 ;  /* 0x0000008fc4937220 */ /* 0x040fe20000410000 */
[----:B------:R-:W-:Y:S01]  /*9720*/  FMUL.FTZ R146, R203, R134 ;  /* 0x00000086cb927220 */ /* 0x000fe20000410000 */
[-C--:B------:R-:W-:Y:S01]  /*9730*/  FMUL.FTZ R136, R196, R139.reuse ;  /* 0x0000008bc4887220 */ /* 0x080fe20000410000 */
[----:B------:R-:W-:Y:S01]  /*9740*/  FADD.FTZ R140, R141, R140 ;  /* 0x0000008c8d8c7221 */ /* 0x000fe20000010000 */
        /* <DEDUP_REMOVED lines=8> */
[----:B------:R-:W-:Y:S01]  /*97d0*/  FADD.FTZ R140, R140, R143 ;  /* 0x0000008f8c8c7221 */ /* 0x000fe20000010000 */
[-C--:B------:R-:W-:Y:S01]  /*97e0*/  FMUL.FTZ R143, R181, R72.reuse ;  /* 0x00000048b58f7220 */ /* 0x080fe20000410000 */
[-C--:B------:R-:W-:Y:S01]  /*97f0*/  FMUL.FTZ R136, R200, R141.reuse ;  /* 0x0000008dc8887220 */ /* 0x080fe20000410000 */
[----:B------:R-:W-:Y:S01]  /*9800*/  FADD.FTZ R138, R138, R147 ;  /* 0x000000938a8a7221 */ /* 0x000fe20000010000 */
[----:B------:R-:W-:Y:S01]  /*9810*/  FFMA.FTZ R153, R214, R141, R153 ;  /* 0x0000008dd6997223 */ /* 0x000fe20000010099 */
[----:B------:R-:W-:Y:S01]  /*9820*/  FMUL.FTZ R144, R166, R73 ;  /* 0x00000049a6907220 */ /* 0x000fe20000410000 */
[----:B------:R-:W-:Y:S01]  /*9830*/  FFMA.FTZ R151, R214, R151, -R136 ;  /* 0x00000097d6977223 */ /* 0x000fe20000010888 */
[----:B------:R-:W-:Y:S01]  /*9840*/  FADD.FTZ R140, R140, R149 ;  /* 0x000000958c8c7221 */ /* 0x000fe20000010000 */
[----:B------:R-:W-:Y:S01]  /*9850*/  FADD.FTZ R138, R138, R153 ;  /* 0x000000998a8a7221 */ /* 0x000fe20000010000 */
[----:B------:R-:W-:Y:S01]  /*9860*/  FMUL.FTZ R136, R182, R73 ;  /* 0x00000049b6887220 */ /* 0x000fe20000410000 */
[-C--:B------:R-:W-:Y:S01]  /*9870*/  FFMA.FTZ R218, R121, -R72.reuse, R218 ;  /* 0x8000004879da7223 */ /* 0x080fe200000100da */
[----:B------:R-:W-:Y:S01]  /*9880*/  FMUL.FTZ R149, R165, R72 ;  /* 0x00000048a5957220 */ /* 0x000fe20000410000 */
[----:B------:R-:W-:Y:S01]  /*9890*/  FMUL.FTZ R153, R202, R143 ;  /* 0x0000008fca997220 */ /* 0x000fe20000410000 */
[----:B------:R-:W-:Y:S01]  /*98a0*/  FFMA.FTZ R215, R124, -R73, R215 ;  /* 0x800000497cd77223 */ /* 0x000fe200000100d7 */
[----:B------:R-:W-:Y:S01]  /*98b0*/  FMUL.FTZ R146, R205, R144 ;  /* 0x00000090cd927220 */ /* 0x000fe20000410000 */
[----:B------:R-:W-:Y:S01]  /*98c0*/  FADD.FTZ R70, R145, R70 ;  /* 0x0000004691467221 */ /* 0x000fe20000010000 */
[-C--:B------:R-:W-:Y:S01]  /*98d0*/  FMUL.FTZ R147, R205, R136.reuse ;  /* 0x00000088cd937220 */ /* 0x080fe20000410000 */
[-C--:B------:R-:W-:Y:S01]  /*98e0*/  FFMA.FTZ R153, R218, R149.reuse, -R153 ;  /* 0x00000095da997223 */ /* 0x080fe20000010899 */
[C---:B------:R-:W-:Y:S01]  /*98f0*/  FFMA.FTZ R145, R215.reuse, R136, R146 ;  /* 0x00000088d7917223 */ /* 0x040fe20000010092 */
[----:B------:R-:W-:Y:S01]  /*9900*/  FMUL.FTZ R149, R202, R149 ;  /* 0x00000095ca957220 */ /* 0x000fe20000410000 */
[----:B------:R-:W-:Y:S01]  /*9910*/  FMUL.FTZ R146, R164, R71 ;  /* 0x00000047a4927220 */ /* 0x000fe20000410000 */
[----:B------:R-:W-:Y:S01]  /*9920*/  FFMA.FTZ R147, R215, R144, -R147 ;  /* 0x00000090d7937223 */ /* 0x000fe20000010893 */
[----:B------:R-:W-:Y:S01]  /*9930*/  FADD.FTZ R145, R138, R145 ;  /* 0x000000918a917221 */ /* 0x000fe20000010000 */
[----:B------:R-:W-:Y:S01]  /*9940*/  FFMA.FTZ R144, R218, R143, R149 ;  /* 0x0000008fda907223 */ /* 0x000fe20000010095 */
[----:B------:R-:W-:Y:S01]  /*9950*/  FADD.FTZ R140, R140, R151 ;  /* 0x000000978c8c7221 */ /* 0x000fe20000010000 */
[-C--:B------:R-:W-:Y:S01]  /*9960*/  FMUL.FTZ R138, R180, R71.reuse ;  /* 0x00000047b48a7220 */ /* 0x080fe20000410000 */
[----:B------:R-:W-:Y:S01]  /*9970*/  FFMA.FTZ R217, R122, -R71, R217 ;  /* 0x800000477ad97223 */ /* 0x000fe200000100d9 */
[----:B------:R-:W-:Y:S01]  /*9980*/  FMUL.FTZ R148, R207, R146 ;  /* 0x00000092cf947220 */ /* 0x000fe20000410000 */
[----:B------:R-:W-:Y:S01]  /*9990*/  FADD.FTZ R144, R145, R144 ;  /* 0x0000009091907221 */ /* 0x000fe20000010000 */
[-C--:B------:R-:W-:Y:S01]  /*99a0*/  FMUL.FTZ R149, R207, R138.reuse ;  /* 0x0000008acf957220 */ /* 0x080fe20000410000 */
[----:B------:R-:W-:Y:S01]  /*99b0*/  FADD.FTZ R140, R140, R147 ;  /* 0x000000938c8c7221 */ /* 0x000fe20000010000 */
[----:B------:R-:W-:Y:S01]  /*99c0*/  FFMA.FTZ R145, R217, R138, R148 ;  /* 0x0000008ad9917223 */ /* 0x000fe20000010094 */
[-C--:B------:R-:W-:Y:S01]  /*99d0*/  FMUL.FTZ R147, R179, R69.reuse ;  /* 0x00000045b3937220 */ /* 0x080fe20000410000 */
[----:B------:R-:W-:Y:S01]  /*99e0*/  FFMA.FTZ R149, R217, R146, -R149 ;  /* 0x00000092d9957223 */ /* 0x000fe20000010895 */
[----:B------:R-:W-:Y:S01]  /*99f0*/  FADD.FTZ R140, R140, R153 ;  /* 0x000000998c8c7221 */ /* 0x000fe20000010000 */
        /* <DEDUP_REMOVED lines=10> */
[----:B------:R-:W-:Y:S01]  /*9aa0*/  FMUL.FTZ R146, R216, R145 ;  /* 0x00000091d8927220 */ /* 0x000fe20000410000 */
[----:B------:R-:W-:Y:S01]  /*9ab0*/  FADD.FTZ R140, R140, R151 ;  /* 0x000000978c8c7221 */ /* 0x000fe20000010000 */
[-C--:B------:R-:W-:Y:S01]  /*9ac0*/  FFMA.FTZ R153, R220, R150.reuse, -R153 ;  /* 0x00000096dc997223 */ /* 0x080fe20000010899 */
[----:B------:R-:W-:Y:S01]  /*9ad0*/  FMUL.FTZ R149, R221, R150 ;  /* 0x00000096dd957220 */ /* 0x000fe20000410000 */
[----:B------:R-:W-:Y:S01]  /*9ae0*/  FFMA.FTZ R145, R219, R147, R146 ;  /* 0x00000093db917223 */ /* 0x000fe20000010092 */
[----:B------:R-:W-:Y:S01]  /*9af0*/  FFMA.FTZ R155, R225, R155, R14 ;  /* 0x0000009be19b7223 */ /* 0x000fe2000001000e */
[----:B------:R-:W-:Y:S01]  /*9b00*/  FADD.FTZ R140, R140, R153 ;  /* 0x000000998c8c7221 */ /* 0x000fe20000010000 */
[----:B------:R-:W-:Y:S01]  /*9b10*/  FMUL.FTZ R14, R178, UR53 ;  /* 0x00000035b20e7c20 */ /* 0x000fe20008410000 */
[----:B------:R-:W-:Y:S01]  /*9b20*/  FADD.FTZ R144, R144, R145 ;  /* 0x0000009190907221 */ /* 0x000fe20000010000 */
[----:B------:R-:W-:Y:S01]  /*9b30*/  FFMA.FTZ R149, R220, R148, R149 ;  /* 0x00000094dc957223 */ /* 0x000fe20000010095 */
[----:B------:R-:W-:Y:S01]  /*9b40*/  FADD.FTZ R140, R140, R17 ;  /* 0x000000118c8c7221 */ /* 0x000fe20000010000 */
[C---:B------:R-:W-:Y:S01]  /*9b50*/  FFMA.FTZ R14, R3.reuse, UR54, -R14 ;  /* 0x00000036030e7c23 */ /* 0x040fe2000801080e */
[----:B------:R-:W-:Y:S01]  /*9b60*/  FMUL.FTZ R3, R3, UR53 ;  /* 0x0000003503037c20 */ /* 0x000fe20008410000 */
[----:B------:R-:W-:Y:S01]  /*9b70*/  FADD.FTZ R149, R144, R149 ;  /* 0x0000009590957221 */ /* 0x000fe20000010000 */
[----:B------:R-:W-:Y:S01]  /*9b80*/  FADD.FTZ R140, R140, R5 ;  /* 0x000000058c8c7221 */ /* 0x000fe20000010000 */
[----:B------:R-:W-:Y:S01]  /*9b90*/  FMUL.FTZ R221, R221, R14 ;  /* 0x0000000edddd7220 */ /* 0x000fe20000410000 */
[----:B------:R-:W0:Y:S01]  /*9ba0*/  SHFL.DOWN PT, R145, R6, 0x1, 0x1f ;  /* 0x08201f0006917f89 */ /* 0x000e2200000e0000 */
[----:B------:R-:W-:Y:S01]  /*9bb0*/  FADD.FTZ R149, R149, R16 ;  /* 0x0000001095957221 */ /* 0x000fe20000010000 */
[----:B------:R-:W-:Y:S01]  /*9bc0*/  FFMA.FTZ R5, R178, UR54, R3 ;  /* 0x00000036b2057c23 */ /* 0x000fe20008010003 */
[----:B------:R-:W-:Y:S01]  /*9bd0*/  FADD.FTZ R39, R138, R39 ;  /* 0x000000278a277221 */ /* 0x000fe20000010000 */
[----:B------:R-:W1:Y:S01]  /*9be0*/  SHFL.DOWN PT, R14, R140, 0x1, 0x1f ;  /* 0x08201f008c0e7f89 */ /* 0x000e6200000e0000 */
[----:B------:R-:W-:Y:S01]  /*9bf0*/  FADD.FTZ R4, R149, R4 ;  /* 0x0000000495047221 */ /* 0x000fe20000010000 */
[----:B------:R-:W-:Y:S01]  /*9c00*/  FFMA.FTZ R220, R220, R5, R221 ;  /* 0x00000005dcdc7223 */ /* 0x000fe200000100dd */
[----:B------:R-:W-:Y:S01]  /*9c10*/  MOV R5, R140 ;  /* 0x0000008c00057202 */ /* 0x000fe20000000f00 */
[----:B------:R-:W2:Y:S01]  /*9c20*/  SHFL.DOWN PT, R144, R7, 0x1, 0x1f ;  /* 0x08201f0007907f89 */ /* 0x000ea200000e0000 */
[----:B------:R-:W-:Y:S01]  /*9c30*/  FMUL.FTZ R3, R179, UR53 ;  /* 0x00000035b3037c20 */ /* 0x000fe20008410000 */
[----:B------:R-:W-:Y:S01]  /*9c40*/  FADD.FTZ R38, R147, R38 ;  /* 0x0000002693267221 */ /* 0x000fe20000010000 */
[----:B------:R-:W-:Y:S01]  /*9c50*/  FFMA.FTZ R125, R125, R178, R220 ;  /* 0x000000b27d7d7223 */ /* 0x000fe200000100dc */
[----:B------:R-:W3:Y:S01]  /*9c60*/  SHFL.DOWN PT, R17, R4, 0x1, 0x1f ;  /* 0x08201f0004117f89 */ /* 0x000ee200000e0000 */
[C---:B------:R-:W-:Y:S01]  /*9c70*/  FFMA.FTZ R3, R2.reuse, UR54, -R3 ;  /* 0x0000003602037c23 */ /* 0x040fe20008010803 */
[----:B------:R-:W-:Y:S01]  /*9c80*/  FMUL.FTZ R2, R2, UR53 ;  /* 0x0000003502027c20 */ /* 0x000fe20008410000 */
[----:B------:R-:W-:Y:S01]  /*9c90*/  FADD.FTZ R66, R125, R66 ;  /* 0x000000427d427221 */ /* 0x000fe20000010000 */
[----:B------:R-:W-:Y:S01]  /*9ca0*/  FADD.FTZ R40, R143, R40 ;  /* 0x000000288f287221 */ /* 0x000fe20000010000 */
[----:B------:R-:W-:Y:S01]  /*9cb0*/  FMUL.FTZ R216, R216, R3 ;  /* 0x00000003d8d87220 */ /* 0x000fe20000410000 */
[----:B------:R-:W-:Y:S01]  /*9cc0*/  FFMA.FTZ R2, R179, UR54, R2 ;  /* 0x00000036b3027c23 */ /* 0x000fe20008010002 */
[----:B------:R-:W-:Y:S01]  /*9cd0*/  FMUL.FTZ R3, R180, UR53 ;  /* 0x00000035b4037c20 */ /* 0x000fe20008410000 */
[----:B------:R-:W-:Y:S01]  /*9ce0*/  FADD.FTZ R48, R13, R48 ;  /* 0x000000300d307221 */ /* 0x000fe20000010000 */
[----:B------:R-:W-:Y:S01]  /*9cf0*/  FFMA.FTZ R142, R142, R176, R155 ;  /* 0x000000b08e8e7223 */ /* 0x000fe2000001009b */
[----:B------:R-:W-:Y:S01]  /*9d00*/  FFMA.FTZ R219, R219, R2, R216 ;  /* 0x00000002dbdb7223 */ /* 0x000fe200000100d8 */
[----:B------:R-:W-:Y:S01]  /*9d10*/  FFMA.FTZ R2, R164, UR54, -R3 ;  /* 0x00000036a4027c23 */ /* 0x000fe20008010803 */
[----:B0-----:R-:W-:Y:S01]  /*9d20*/  @!P0 FADD.FTZ R6, R6, R145 ;  /* 0x0000009106068221 */ /* 0x001fe20000010000 */
[----:B------:R-:W-:Y:S01]  /*9d30*/  FMUL.FTZ R3, R164, UR53 ;  /* 0x00000035a4037c20 */ /* 0x000fe20008410000 */
[----:B------:R-:W-:Y:S01]  /*9d40*/  FFMA.FTZ R126, R126, R179, R219 ;  /* 0x000000b37e7e7223 */ /* 0x000fe200000100db */
[----:B------:R-:W-:Y:S01]  /*9d50*/  FMUL.FTZ R16, R207, R2 ;  /* 0x00000002cf107220 */ /* 0x000fe20000410000 */
[----:B-1----:R-:W-:Y:S01]  /*9d60*/  @!P0 FADD.FTZ R5, R5, R14 ;  /* 0x0000000e05058221 */ /* 0x002fe20000010000 */
[----:B------:R-:W0:Y:S01]  /*9d70*/  SHFL.DOWN PT, R147, R6, 0x2, 0x1f ;  /* 0x08401f0006937f89 */ /* 0x000e2200000e0000 */
[----:B------:R-:W-:Y:S01]  /*9d80*/  FFMA.FTZ R14, R180, UR54, R3 ;  /* 0x00000036b40e7c23 */ /* 0x000fe20008010003 */
[----:B------:R-:W-:Y:S01]  /*9d90*/  FMUL.FTZ R2, R181, UR53 ;  /* 0x00000035b5027c20 */ /* 0x000fe20008410000 */
[----:B--2---:R-:W-:Y:S01]  /*9da0*/  @!P0 FADD.FTZ R7, R7, R144 ;  /* 0x0000009007078221 */ /* 0x004fe20000010000 */
[----:B------:R-:W1:Y:S01]  /*9db0*/  SHFL.DOWN PT, R138, R5, 0x2, 0x1f ;  /* 0x08401f00058a7f89 */ /* 0x000e6200000e0000 */
[----:B------:R-:W-:Y:S01]  /*9dc0*/  FFMA.FTZ R217, R217, R14, R16 ;  /* 0x0000000ed9d97223 */ /* 0x000fe20000010010 */
        /* <DEDUP_REMOVED lines=8> */
[----:B------:R-:W-:Y:S01]  /*9e50*/  FADD.FTZ R65, R126, R65 ;  /* 0x000000417e417221 */ /* 0x000fe20000010000 */
[----:B------:R-:W-:Y:S01]  /*9e60*/  FFMA.FTZ R17, R181, UR54, R2 ;  /* 0x00000036b5117c23 */ /* 0x000fe20008010002 */
[----:B------:R-:W-:Y:S01]  /*9e70*/  FMUL.FTZ R3, R182, UR53 ;  /* 0x00000035b6037c20 */ /* 0x000fe20008410000 */
[----:B------:R-:W-:Y:S01]  /*9e80*/  FMUL.FTZ R2, R183, UR53 ;  /* 0x00000035b7027c20 */ /* 0x000fe20008410000 */
[----:B------:R-:W-:Y:S01]  /*9e90*/  FADD.FTZ R37, R148, R37 ;  /* 0x0000002594257221 */ /* 0x000fe20000010000 */
[----:B------:R-:W-:Y:S01]  /*9ea0*/  FFMA.FTZ R218, R218, R17, R125 ;  /* 0x00000011dada7223 */ /* 0x000fe2000001007d */
[C---:B------:R-:W-:Y:S01]  /*9eb0*/  FFMA.FTZ R14, R166.reuse, UR54, -R3 ;  /* 0x00000036a60e7c23 */ /* 0x040fe20008010803 */
[----:B------:R-:W-:Y:S01]  /*9ec0*/  FFMA.FTZ R3, R167, UR54, -R2 ;  /* 0x00000036a7037c23 */ /* 0x000fe20008010802 */
[----:B------:R-:W-:Y:S01]  /*9ed0*/  FMUL.FTZ R17, R166, UR53 ;  /* 0x00000035a6117c20 */ /* 0x000fe20008410000 */
[----:B------:R-:W-:Y:S01]  /*9ee0*/  FFMA.FTZ R218, R121, R181, R218 ;  /* 0x000000b579da7223 */ /* 0x000fe200000100da */
[----:B0-----:R-:W-:Y:S01]  /*9ef0*/  @!P0 FADD.FTZ R6, R6, R147 ;  /* 0x0000009306068221 */ /* 0x001fe20000010000 */
[----:B------:R-:W-:Y:S01]  /*9f00*/  FMUL.FTZ R121, R200, R3 ;  /* 0x00000003c8797220 */ /* 0x000fe20000410000 */
[----:B------:R-:W-:Y:S01]  /*9f10*/  FMUL.FTZ R2, R167, UR53 ;  /* 0x00000035a7027c20 */ /* 0x000fe20008410000 */
[----:B------:R-:W-:Y:S01]  /*9f20*/  FMUL.FTZ R3, R184, UR53 ;  /* 0x00000035b8037c20 */ /* 0x000fe20008410000 */
[----:B-1----:R-:W-:Y:S01]  /*9f30*/  @!P0 FADD.FTZ R5, R5, R138 ;  /* 0x0000008a05058221 */ /* 0x002fe20000010000 */
[----:B------:R-:W0:Y:S01]  /*9f40*/  SHFL.DOWN PT, R143, R6, 0x4, 0x1f ;  /* 0x08801f00068f7f89 */ /* 0x000e2200000e0000 */
[----:B------:R-:W-:Y:S01]  /*9f50*/  FMUL.FTZ R16, R205, R14 ;  /* 0x0000000ecd107220 */ /* 0x000fe20000410000 */
[----:B------:R-:W-:Y:S01]  /*9f60*/  FFMA.FTZ R14, R182, UR54, R17 ;  /* 0x00000036b60e7c23 */ /* 0x000fe20008010011 */
[----:B--2---:R-:W-:Y:S01]  /*9f70*/  @!P0 FADD.FTZ R7, R7, R140 ;  /* 0x0000008c07078221 */ /* 0x004fe20000010000 */
[----:B------:R-:W1:Y:S01]  /*9f80*/  SHFL.DOWN PT, R122, R5, 0x4, 0x1f ;  /* 0x08801f00057a7f89 */ /* 0x000e6200000e0000 */
[----:B------:R-:W-:Y:S01]  /*9f90*/  FFMA.FTZ R17, R183, UR54, R2 ;  /* 0x00000036b7117c23 */ /* 0x000fe20008010002 */
[----:B------:R-:W-:Y:S01]  /*9fa0*/  FFMA.FTZ R2, R168, UR54, -R3 ;  /* 0x00000036a8027c23 */ /* 0x000fe20008010803 */
[----:B---3--:R-:W-:Y:S01]  /*9fb0*/  @!P0 FADD.FTZ R4, R4, R145 ;  /* 0x0000009104048221 */ /* 0x008fe20000010000 */
[----:B------:R-:W2:Y:S01]  /*9fc0*/  SHFL.DOWN PT, R126, R7, 0x4, 0x1f ;  /* 0x08801f00077e7f89 */ /* 0x000ea200000e0000 */
[----:B------:R-:W-:Y:S01]  /*9fd0*/  ISETP.GT.AND P0, PT, R117, 0x1b, PT ;  /* 0x0000001b7500780c */ /* 0x000fe20003f04270 */
[----:B------:R-:W-:Y:S01]  /*9fe0*/  FMUL.FTZ R3, R168, UR53 ;  /* 0x00000035a8037c20 */ /* 0x000fe20008410000 */
[----:B------:R-:W-:Y:S01]  /*9ff0*/  FFMA.FTZ R215, R215, R14, R16 ;  /* 0x0000000ed7d77223 */ /* 0x000fe20000010010 */
[----:B------:R-:W3:Y:S01]  /*a000*/  SHFL.DOWN PT, R125, R4, 0x4, 0x1f ;  /* 0x08801f00047d7f89 */ /* 0x000ee200000e0000 */
[----:B------:R-:W-:Y:S01]  /*a010*/  FMUL.FTZ R14, R203, R2 ;  /* 0x00000002cb0e7220 */ /* 0x000fe20000410000 */
[----:B------:R-:W-:Y:S01]  /*a020*/  FFMA.FTZ R2, R184, UR54, R3 ;  /* 0x00000036b8027c23 */ /* 0x000fe20008010003 */
[----:B------:R-:W-:Y:S01]  /*a030*/  FFMA.FTZ R214, R214, R17, R121 ;  /* 0x00000011d6d67223 */ /* 0x000fe20000010079 */
[----:B------:R-:W-:Y:S01]  /*a040*/  FFMA.FTZ R215, R124, R182, R215 ;  /* 0x000000b67cd77223 */ /* 0x000fe200000100d7 */
[----:B------:R-:W-:Y:S01]  /*a050*/  FMUL.FTZ R3, R186, UR53 ;  /* 0x00000035ba037c20 */ /* 0x000fe20008410000 */
[----:B------:R-:W-:Y:S01]  /*a060*/  FFMA.FTZ R213, R213, R2, R14 ;  /* 0x00000002d5d57223 */ /* 0x000fe2000001000e */
[----:B------:R-:W-:Y:S01]  /*a070*/  FMUL.FTZ R2, R185, UR53 ;  /* 0x00000035b9027c20 */ /* 0x000fe20008410000 */
[----:B------:R-:W-:Y:S01]  /*a080*/  FFMA.FTZ R214, R123, R183, R214 ;  /* 0x000000b77bd67223 */ /* 0x000fe200000100d6 */
[----:B------:R-:W-:Y:S01]  /*a090*/  FADD.FTZ R67, R142, R67 ;  /* 0x000000438e437221 */ /* 0x000fe20000010000 */
[----:B------:R-:W-:Y:S01]  /*a0a0*/  FFMA.FTZ R213, R132, R184, R213 ;  /* 0x000000b884d57223 */ /* 0x000fe200000100d5 */
[C---:B------:R-:W-:Y:S01]  /*a0b0*/  FFMA.FTZ R17, R169.reuse, UR54, -R2 ;  /* 0x00000036a9117c23 */ /* 0x040fe20008010802 */
[----:B0-----:R-:W-:Y:S01]  /*a0c0*/  @!P0 FADD.FTZ R6, R6, R143 ;  /* 0x0000008f06068221 */ /* 0x001fe20000010000 */
[----:B------:R-:W-:Y:S01]  /*a0d0*/  FMUL.FTZ R2, R169, UR53 ;  /* 0x00000035a9027c20 */ /* 0x000fe20008410000 */
[----:B------:R-:W-:Y:S01]  /*a0e0*/  FADD.FTZ R64, R217, R64 ;  /* 0x00000040d9407221 */ /* 0x000fe20000010000 */
[----:B------:R-:W-:Y:S01]  /*a0f0*/  FMUL.FTZ R121, R196, R17 ;  /* 0x00000011c4797220 */ /* 0x000fe20000410000 */
[----:B-1----:R-:W-:Y:S01]  /*a100*/  @!P0 FADD.FTZ R5, R5, R122 ;  /* 0x0000007a05058221 */ /* 0x002fe20000010000 */
[----:B------:R-:W-:Y:S01]  /*a110*/  FFMA.FTZ R17, R185, UR54, R2 ;  /* 0x00000036b9117c23 */ /* 0x000fe20008010002 */
[C---:B------:R-:W-:Y:S01]  /*a120*/  FFMA.FTZ R2, R170.reuse, UR54, -R3 ;  /* 0x00000036aa027c23 */ /* 0x040fe20008010803 */
[----:B------:R-:W-:Y:S01]  /*a130*/  FMUL.FTZ R3, R170, UR53 ;  /* 0x00000035aa037c20 */ /* 0x000fe20008410000 */
[----:B--2---:R-:W-:Y:S01]  /*a140*/  @!P0 FADD.FTZ R7, R7, R126 ;  /* 0x0000007e07078221 */ /* 0x004fe20000010000 */
[----:B------:R-:W0:Y:S01]  /*a150*/  SHFL.DOWN PT, R122, R5, 0x8, 0x1f ;  /* 0x09001f00057a7f89 */ /* 0x000e2200000e0000 */
[----:B------:R-:W-:Y:S01]  /*a160*/  FMUL.FTZ R16, R201, R2 ;  /* 0x00000002c9107220 */ /* 0x000fe20000410000 */
[----:B------:R-:W-:Y:S01]  /*a170*/  FMUL.FTZ R2, R187, UR53 ;  /* 0x00000035bb027c20 */ /* 0x000fe20008410000 */
[----:B---3--:R-:W-:Y:S01]  /*a180*/  @!P0 FADD.FTZ R4, R4, R125 ;  /* 0x0000007d04048221 */ /* 0x008fe20000010000 */
[----:B------:R-:W1:Y:S01]  /*a190*/  SHFL.DOWN PT, R124, R7, 0x8, 0x1f ;  /* 0x09001f00077c7f89 */ /* 0x000e6200000e0000 */
[----:B------:R-:W-:Y:S01]  /*a1a0*/  ISETP.GT.AND P0, PT, R117, 0x17, PT ;  /* 0x000000177500780c */ /* 0x000fe20003f04270 */
[----:B------:R-:W-:Y:S01]  /*a1b0*/  FFMA.FTZ R14, R186, UR54, R3 ;  /* 0x00000036ba0e7c23 */ /* 0x000fe20008010003 */
[----:B------:R-:W-:Y:S01]  /*a1c0*/  FFMA.FTZ R3, R171, UR54, -R2 ;  /* 0x00000036ab037c23 */ /* 0x000fe20008010802 */
[----:B------:R-:W2:Y:S01]  /*a1d0*/  SHFL.DOWN PT, R125, R6, 0x8, 0x1f ;  /* 0x09001f00067d7f89 */ /* 0x000ea200000e0000 */
[----:B------:R-:W-:Y:S01]  /*a1e0*/  FFMA.FTZ R204, R204, R17, R121 ;  /* 0x00000011cccc7223 */ /* 0x000fe20000010079 */
[----:B------:R-:W-:Y:S01]  /*a1f0*/  FFMA.FTZ R14, R135, R14, R16 ;  /* 0x0000000e870e7223 */ /* 0x000fe20000010010 */
[----:B------:R-:W-:Y:S01]  /*a200*/  FMUL.FTZ R121, R198, R3 ;  /* 0x00000003c6797220 */ /* 0x000fe20000410000 */
[----:B------:R-:W3:Y:S01]  /*a210*/  SHFL.DOWN PT, R123, R4, 0x8, 0x1f ;  /* 0x09001f00047b7f89 */ /* 0x000ee200000e0000 */
[----:B------:R-:W-:Y:S01]  /*a220*/  FMUL.FTZ R2, R171, UR53 ;  /* 0x00000035ab027c20 */ /* 0x000fe20008410000 */
[----:B------:R-:W-:Y:S01]  /*a230*/  FMUL.FTZ R3, R188, UR53 ;  /* 0x00000035bc037c20 */ /* 0x000fe20008410000 */
[----:B------:R-:W-:Y:S01]  /*a240*/  FFMA.FTZ R131, R131, R186, R14 ;  /* 0x000000ba83837223 */ /* 0x000fe2000001000e */
[----:B------:R-:W-:Y:S01]  /*a250*/  FFMA.FTZ R204, R137, R185, R204 ;  /* 0x000000b989cc7223 */ /* 0x000fe200000100cc */
[----:B------:R-:W-:Y:S01]  /*a260*/  FFMA.FTZ R17, R187, UR54, R2 ;  /* 0x00000036bb117c23 */ /* 0x000fe20008010002 */
[C---:B------:R-:W-:Y:S01]  /*a270*/  FFMA.FTZ R2, R172.reuse, UR54, -R3 ;  /* 0x00000036ac027c23 */ /* 0x040fe20008010803 */
[----:B------:R-:W-:Y:S01]  /*a280*/  FMUL.FTZ R3, R172, UR53 ;  /* 0x00000035ac037c20 */ /* 0x000fe20008410000 */
[----:B------:R-:W-:Y:S01]  /*a290*/  FADD.FTZ R41, R136, R41 ;  /* 0x0000002988297221 */ /* 0x000fe20000010000 */
[----:B------:R-:W-:Y:S01]  /*a2a0*/  FFMA.FTZ R206, R206, R17, R121 ;  /* 0x00000011cece7223 */ /* 0x000fe20000010079 */
[----:B------:R-:W-:Y:S01]  /*a2b0*/  FMUL.FTZ R14, R19, R2 ;  /* 0x00000002130e7220 */ /* 0x000fe20000410000 */
[----:B------:R-:W-:Y:S01]  /*a2c0*/  FFMA.FTZ R2, R188, UR54, R3 ;  /* 0x00000036bc027c23 */ /* 0x000fe20008010003 */
[----:B0-----:R-:W-:Y:S01]  /*a2d0*/  @!P0 FADD.FTZ R5, R5, R122 ;  /* 0x0000007a05058221 */ /* 0x001fe20000010000 */
[----:B------:R-:W-:Y:S01]  /*a2e0*/  FMUL.FTZ R3, R190, UR53 ;  /* 0x00000035be037c20 */ /* 0x000fe20008410000 */
[----:B------:R-:W-:Y:S01]  /*a2f0*/  FFMA.FTZ R206, R129, R187, R206 ;  /* 0x000000bb81ce7223 */ /* 0x000fe200000100ce */
[----:B------:R-:W-:Y:S01]  /*a300*/  FFMA.FTZ R14, R127, R2, R14 ;  /* 0x000000027f0e7223 */ /* 0x000fe2000001000e */
[----:B-1----:R-:W-:Y:S01]  /*a310*/  @!P0 FADD.FTZ R7, R7, R124 ;  /* 0x0000007c07078221 */ /* 0x002fe20000010000 */
[----:B------:R-:W0:Y:S01]  /*a320*/  SHFL.DOWN PT, R16, R5, 0x10, 0x1f ;  /* 0x0a001f0005107f89 */ /* 0x000e2200000e0000 */
[----:B------:R-:W-:Y:S01]  /*a330*/  FMUL.FTZ R2, R189, UR53 ;  /* 0x00000035bd027c20 */ /* 0x000fe20008410000 */
[----:B------:R-:W-:Y:S01]  /*a340*/  FFMA.FTZ R17, R15, R188, R14 ;  /* 0x000000bc0f117223 */ /* 0x000fe2000001000e */
[----:B--2---:R-:W-:Y:S01]  /*a350*/  @!P0 FADD.FTZ R6, R6, R125 ;  /* 0x0000007d06068221 */ /* 0x004fe20000010000 */
[----:B------:R-:W1:Y:S01]  /*a360*/  SHFL.DOWN PT, R124, R7, 0x10, 0x1f ;  /* 0x0a001f00077c7f89 */ /* 0x000e6200000e0000 */
[----:B------:R-:W-:Y:S01]  /*a370*/  FFMA.FTZ R15, R173, UR54, -R2 ;  /* 0x00000036ad0f7c23 */ /* 0x000fe20008010802 */
[----:B------:R-:W-:Y:S01]  /*a380*/  FFMA.FTZ R14, R174, UR54, -R3 ;  /* 0x00000036ae0e7c23 */ /* 0x000fe20008010803 */
[----:B---3--:R-:W-:Y:S01]  /*a390*/  @!P0 FADD.FTZ R4, R4, R123 ;  /* 0x0000007b04048221 */ /* 0x008fe20000010000 */
[----:B------:R-:W2:Y:S01]  /*a3a0*/  SHFL.DOWN PT, R125, R6, 0x10, 0x1f ;  /* 0x0a001f00067d7f89 */ /* 0x000ea200000e0000 */
[----:B------:R-:W-:Y:S01]  /*a3b0*/  ISETP.GT.AND P0, PT, R117, 0xf, PT ;  /* 0x0000000f7500780c */ /* 0x000fe20003f04270 */
[----:B------:R-:W-:Y:S01]  /*a3c0*/  FMUL.FTZ R2, R191, UR53 ;  /* 0x00000035bf027c20 */ /* 0x000fe20008410000 */
[----:B------:R-:W-:Y:S01]  /*a3d0*/  FMUL.FTZ R122, R18, R15 ;  /* 0x0000000f127a7220 */ /* 0x000fe20000410000 */
[----:B------:R-:W3:Y:S01]  /*a3e0*/  SHFL.DOWN PT, R123, R4, 0x10, 0x1f ;  /* 0x0a001f00047b7f89 */ /* 0x000ee200000e0000 */
[----:B------:R-:W-:Y:S01]  /*a3f0*/  FMUL.FTZ R15, R174, UR53 ;  /* 0x00000035ae0f7c20 */ /* 0x000fe20008410000 */
[C---:B------:R-:W-:Y:S01]  /*a400*/  FFMA.FTZ R3, R175.reuse, UR54, -R2 ;  /* 0x00000036af037c23 */ /* 0x040fe20008010802 */
[----:B------:R-:W-:Y:S01]  /*a410*/  FMUL.FTZ R2, R175, UR53 ;  /* 0x00000035af027c20 */ /* 0x000fe20008410000 */
[----:B------:R-:W-:Y:S01]  /*a420*/  FADD.FTZ R61, R218, R61 ;  /* 0x0000003dda3d7221 */ /* 0x000fe20000010000 */
[----:B------:R-:W-:Y:S01]  /*a430*/  FADD.FTZ R42, R141, R42 ;  /* 0x0000002a8d2a7221 */ /* 0x000fe20000010000 */
[----:B------:R-:W-:Y:S01]  /*a440*/  FMUL.FTZ R13, R194, R3 ;  /* 0x00000003c20d7220 */ /* 0x000fe20000410000 */
[----:B------:R-:W-:Y:S01]  /*a450*/  FFMA.FTZ R3, R191, UR54, R2 ;  /* 0x00000036bf037c23 */ /* 0x000fe20008010002 */
[----:B------:R-:W-:Y:S01]  /*a460*/  FADD.FTZ R62, R215, R62 ;  /* 0x0000003ed73e7221 */ /* 0x000fe20000010000 */
[----:B------:R-:W-:Y:S01]  /*a470*/  FADD.FTZ R43, R134, R43 ;  /* 0x0000002b862b7221 */ /* 0x000fe20000010000 */
[----:B------:R-:W-:Y:S01]  /*a480*/  FADD.FTZ R59, R214, R59 ;  /* 0x0000003bd63b7221 */ /* 0x000fe20000010000 */
[----:B------:R-:W-:Y:S01]  /*a490*/  FFMA.FTZ R208, R208, R3, R13 ;  /* 0x00000003d0d07223 */ /* 0x000fe2000001000d */
[----:B0-----:R-:W-:Y:S01]  /*a4a0*/  @!P0 FADD.FTZ R5, R5, R16 ;  /* 0x0000001005058221 */ /* 0x001fe20000010000 */
[----:B------:R-:W-:Y:S01]  /*a4b0*/  FMUL.FTZ R16, R195, R14 ;  /* 0x0000000ec3107220 */ /* 0x000fe20000410000 */
[----:B------:R-:W-:Y:S01]  /*a4c0*/  FMUL.FTZ R14, R173, UR53 ;  /* 0x00000035ad0e7c20 */ /* 0x000fe20008410000 */
[----:B------:R-:W-:Y:S01]  /*a4d0*/  FFMA.FTZ R208, R9, R191, R208 ;  /* 0x000000bf09d07223 */ /* 0x000fe200000100d0 */
[----:B-1----:R-:W-:Y:S01]  /*a4e0*/  @!P0 FADD.FTZ R7, R7, R124 ;  /* 0x0000007c07078221 */ /* 0x002fe20000010000 */
[----:B------:R-:W-:Y:S01]  /*a4f0*/  FADD.FTZ R44, R139, R44 ;  /* 0x0000002c8b2c7221 */ /* 0x000fe20000010000 */
[----:B------:R-:W-:Y:S01]  /*a500*/  FFMA.FTZ R18, R189, UR54, R14 ;  /* 0x00000036bd127c23 */ /* 0x000fe2000801000e */
[----:B------:R-:W-:Y:S01]  /*a510*/  FFMA.FTZ R14, R190, UR54, R15 ;  /* 0x00000036be0e7c23 */ /* 0x000fe2000801000f */
[----:B--2---:R-:W-:Y:S01]  /*a520*/  @!P0 FADD.FTZ R6, R6, R125 ;  /* 0x0000007d06068221 */ /* 0x004fe20000010000 */
[----:B------:R-:W-:Y:S01]  /*a530*/  FADD.FTZ R60, R213, R60 ;  /* 0x0000003cd53c7221 */ /* 0x000fe20000010000 */
[----:B------:R-:W-:Y:S01]  /*a540*/  FFMA.FTZ R211, R211, R18, R122 ;  /* 0x00000012d3d37223 */ /* 0x000fe2000001007a */
[----:B------:R-:W-:Y:S01]  /*a550*/  FFMA.FTZ R209, R209, R14, R16 ;  /* 0x0000000ed1d17223 */ /* 0x000fe20000010010 */
[----:B---3--:R-:W-:Y:S01]  /*a560*/  @!P0 FADD.FTZ R4, R4, R123 ;  /* 0x0000007b04048221 */ /* 0x008fe20000010000 */
[----:B------:R-:W-:Y:S01]  /*a570*/  FADD.FTZ R45, R130, R45 ;  /* 0x0000002d822d7221 */ /* 0x000fe20000010000 */
        /* <DEDUP_REMOVED lines=17> */
[----:B------:R-:W-:Y:S01]  /*a690*/  UISETP.NE.AND UP0, UPT, UR48, UR49, UPT ;  /* 0x000000313000728c */ /* 0x000fe2000bf05270 */
[----:B------:R-:W-:Y:S01]  /*a6a0*/  MOV R3, UR7 ;  /* 0x0000000700037c02 */ /* 0x000fe20008000f00 */
[----:B------:R-:W-:-:S04]  /*a6b0*/  UMOV UR44, 0x400 ;  /* 0x00000400002c7882 */ /* 0x000fc80000000000 */
[----:B------:R-:W-:Y:S01]  /*a6c0*/  PLOP3.LUT P0, PT, PT, PT, UP0, 0x80, 0x0 ;  /* 0x000000000000781c */ /* 0x000fe20003f0f008 */
        /* <DEDUP_REMOVED lines=16> */
.L_x_6583:
[----:B------:R-:W-:Y:S05]  /*a7d0*/  BSYNC B0 ;  /* 0x0000000000007941 */ /* 0x000fea0003800000 */
.L_x_6582:
[----:B------:R-:W-:-:S04]  /*a7e0*/  UIADD3 UR7, UR7, 0x1, URZ ;  /* 0x0000000107077890 */ /* 0x000fc8000fffe03f */
[----:B------:R-:W-:-:S06]  /*a7f0*/  UISETP.GE.AND UP0, UPT, UR7, UR50, UPT ;  /* 0x000000320700728c */ /* 0x000fcc000bf06270 */
[----:B------:R-:W-:-:S13]  /*a800*/  PLOP3.LUT P0, PT, PT, PT, UP0, 0x80, 0x0 ;  /* 0x000000000000781c */ /* 0x000fda0003f0f008 */
[----:B------:R-:W-:Y:S05]  /*a810*/  @!P0 BRA `(.L_x_6584) ;  /* 0xffffffa000748947 */ /* 0x000fea000383ffff */
.L_x_6553:
        /* <DEDUP_REMOVED lines=27> */
[----:B------:R-:W2:Y:S01]  /*a9d0*/  S2UR UR26, SR_CgaCtaId ;  /* 0x00000000001a79c3 */ /* 0x000ea20000008800 */
[----:B------:R-:W-:-:S02]  /*a9e0*/  ISETP.GE.AND P2, PT, R16, UR32, PT ;  /* 0x0000002010007c0c */ /* 0x000fc4000bf46270 */
[----:B------:R-:W-:Y:S02]  /*a9f0*/  F2FP.BF16.F32.PACK_AB R49, R49, R50 ;  /* 0x000000323131723e */ /* 0x000fe400000010ff */
[----:B------:R-:W-:Y:S02]  /*aa00*/  F2FP.BF16.F32.PACK_AB R47, R47, R48 ;  /* 0x000000302f2f723e */ /* 0x000fe400000010ff */
[----:B------:R-:W-:Y:S02]  /*aa10*/  F2FP.BF16.F32.PACK_AB R45, R45, R46 ;  /* 0x0000002e2d2d723e */ /* 0x000fe400000010ff */
[----:B------:R-:W-:Y:S02]  /*aa20*/  F2FP.BF16.F32.PACK_AB R43, R43, R44 ;  /* 0x0000002c2b2b723e */ /* 0x000fe400000010ff */
[----:B------:R-:W-:Y:S02]  /*aa30*/  F2FP.BF16.F32.PACK_AB R41, R41, R42 ;  /* 0x0000002a2929723e */ /* 0x000fe400000010ff */
[----:B------:R-:W-:Y:S01]  /*aa40*/  F2FP.BF16.F32.PACK_AB R39, R39, R40 ;  /* 0x000000282727723e */ /* 0x000fe200000010ff */
[----:B------:R-:W3:Y:S01]  /*aa50*/  @!P2 LDG.E.U16 R17, desc[UR18][R18.64] ;  /* 0x000000121211a981 */ /* 0x000ee2000c1e1500 */
[----:B------:R-:W-:-:S02]  /*aa60*/  ISETP.GE.AND P1, PT, R15, UR32, PT ;  /* 0x000000200f007c0c */ /* 0x000fc4000bf26270 */
[----:B------:R-:W-:Y:S02]  /*aa70*/  F2FP.BF16.F32.PACK_AB R37, R37, R38 ;  /* 0x000000262525723e */ /* 0x000fe400000010ff */
[----:B------:R-:W-:Y:S01]  /*aa80*/  F2FP.BF16.F32.PACK_AB R35, R35, R36 ;  /* 0x000000242323723e */ /* 0x000fe200000010ff */
[----:B------:R-:W-:Y:S01]  /*aa90*/  USHF.R.S32.HI UR28, URZ, 0x1f, UR10 ;  /* 0x0000001f3f1c7899 */ /* 0x000fe2000801140a */
[C---:B-1----:R-:W-:Y:S01]  /*aaa0*/  LOP3.LUT R14, R16.reuse, 0x40, RZ, 0xfc, !PT ;  /* 0x00000040100e7812 */ /* 0x042fe200078efcff */
[----:B------:R-:W-:Y:S01]  /*aab0*/  ULDC.64 UR34, c[0x0][0x388] ;  /* 0x0000e20000227ab9 */ /* 0x000fe20000000a00 */
[C---:B------:R-:W-:Y:S01]  /*aac0*/  LOP3.LUT R0, R16.reuse, 0x60, RZ, 0xfc, !PT ;  /* 0x0000006010007812 */ /* 0x040fe200078efcff */
[----:B------:R-:W-:Y:S01]  /*aad0*/  ULDC.64 UR30, c[0x0][0x3a8] ;  /* 0x0000ea00001e7ab9 */ /* 0x000fe20000000a00 */
[C---:B------:R-:W-:Y:S02]  /*aae0*/  LOP3.LUT R2, R16.reuse, 0x80, RZ, 0xfc, !PT ;  /* 0x0000008010027812 */ /* 0x040fe400078efcff */
[C---:B------:R-:W-:Y:S01]  /*aaf0*/  LOP3.LUT R3, R16.reuse, 0xa0, RZ, 0xfc, !PT ;  /* 0x000000a010037812 */ /* 0x040fe200078efcff */
[----:B------:R-:W4:Y:S01]  /*ab00*/  @!P1 LDG.E.U16 R20, desc[UR18][R18.64+0x40] ;  /* 0x0000401212149981 */ /* 0x000f22000c1e1500 */
[----:B0-----:R-:W-:-:S02]  /*ab10*/  LOP3.LUT R4, R16, 0xc0, RZ, 0xfc, !PT ;  /* 0x000000c010047812 */ /* 0x001fc400078efcff */
[----:B------:R-:W-:Y:S02]  /*ab20*/  ISETP.GE.AND P0, PT, R14, UR32, PT ;  /* 0x000000200e007c0c */ /* 0x000fe4000bf06270 */
[----:B------:R-:W-:Y:S02]  /*ab30*/  LOP3.LUT R5, R16, 0xe0, RZ, 0xfc, !PT ;  /* 0x000000e010057812 */ /* 0x000fe400078efcff */
[----:B------:R-:W-:Y:S02]  /*ab40*/  ISETP.GE.AND P4, PT, R0, UR32, PT ;  /* 0x0000002000007c0c */ /* 0x000fe4000bf86270 */
[----:B------:R-:W-:Y:S02]  /*ab50*/  LOP3.LUT R6, R16, 0x100, RZ, 0xfc, !PT ;  /* 0x0000010010067812 */ /* 0x000fe400078efcff */
[----:B------:R-:W-:Y:S02]  /*ab60*/  ISETP.GE.AND P6, PT, R2, UR32, PT ;  /* 0x0000002002007c0c */ /* 0x000fe4000bfc6270 */
[----:B------:R-:W-:-:S02]  /*ab70*/  ISETP.GE.AND P5, PT, R3, UR32, PT ;  /* 0x0000002003007c0c */ /* 0x000fc4000bfa6270 */
[----:B------:R-:W-:Y:S01]  /*ab80*/  ISETP.GE.AND P3, PT, R4, UR32, PT ;  /* 0x0000002004007c0c */ /* 0x000fe2000bf66270 */
[----:B------:R-:W5:Y:S01]  /*ab90*/  @!P0 LDG.E.U16 R21, desc[UR18][R18.64+0x80] ;  /* 0x0000801212158981 */ /* 0x000f62000c1e1500 */
[----:B------:R-:W-:Y:S02]  /*aba0*/  ISETP.GE.AND P2, PT, R5, UR32, PT ;  /* 0x0000002005007c0c */ /* 0x000fe4000bf46270 */
[----:B------:R-:W-:Y:S01]  /*abb0*/  ISETP.GE.AND P1, PT, R6, UR32, PT ;  /* 0x0000002006007c0c */ /* 0x000fe2000bf26270 */
[----:B------:R-:W2:Y:S01]  /*abc0*/  @!P4 LDG.E.U16 R22, desc[UR18][R18.64+0xc0] ;  /* 0x0000c0121216c981 */ /* 0x000ea2000c1e1500 */
[C---:B------:R-:W-:Y:S02]  /*abd0*/  LOP3.LUT R7, R16.reuse, 0x120, RZ, 0xfc, !PT ;  /* 0x0000012010077812 */ /* 0x040fe400078efcff */
[C---:B------:R-:W-:Y:S01]  /*abe0*/  LOP3.LUT R8, R16.reuse, 0x140, RZ, 0xfc, !PT ;  /* 0x0000014010087812 */ /* 0x040fe200078efcff */
[----:B------:R-:W2:Y:S01]  /*abf0*/  @!P6 LDG.E.U16 R23, desc[UR18][R18.64+0x100] ;  /* 0x000100121217e981 */ /* 0x000ea2000c1e1500 */
[----:B------:R-:W-:-:S02]  /*ac00*/  LOP3.LUT R9, R16, 0x160, RZ, 0xfc, !PT ;  /* 0x0000016010097812 */ /* 0x000fc400078efcff */
[C---:B------:R-:W-:Y:S01]  /*ac10*/  LOP3.LUT R10, R16.reuse, 0x180, RZ, 0xfc, !PT ;  /* 0x00000180100a7812 */ /* 0x040fe200078efcff */
[----:B------:R-:W2:Y:S01]  /*ac20*/  @!P5 LDG.E.U16 R24, desc[UR18][R18.64+0x140] ;  /* 0x000140121218d981 */ /* 0x000ea2000c1e1500 */
[C---:B------:R-:W-:Y:S02]  /*ac30*/  LOP3.LUT R11, R16.reuse, 0x1a0, RZ, 0xfc, !PT ;  /* 0x000001a0100b7812 */ /* 0x040fe400078efcff */
[----:B------:R-:W-:Y:S01]  /*ac40*/  ISETP.GE.AND P0, PT, R7, UR32, PT ;  /* 0x0000002007007c0c */ /* 0x000fe2000bf06270 */
[----:B------:R-:W2:Y:S01]  /*ac50*/  @!P3 LDG.E.U16 R25, desc[UR18][R18.64+0x180] ;  /* 0x000180121219b981 */ /* 0x000ea2000c1e1500 */
[----:B------:R-:W-:Y:S02]  /*ac60*/  LOP3.LUT R12, R16, 0x1c0, RZ, 0xfc, !PT ;  /* 0x000001c0100c7812 */ /* 0x000fe400078efcff */
[----:B------:R-:W-:Y:S01]  /*ac70*/  ISETP.GE.AND P4, PT, R8, UR32, PT ;  /* 0x0000002008007c0c */ /* 0x000fe2000bf86270 */
[----:B------:R-:W2:Y:S01]  /*ac80*/  @!P2 LDG.E.U16 R26, desc[UR18][R18.64+0x1c0] ;  /* 0x0001c012121aa981 */ /* 0x000ea2000c1e1500 */
[----:B------:R-:W-:-:S02]  /*ac90*/  LOP3.LUT R13, R16, 0x1e0, RZ, 0xfc, !PT ;  /* 0x000001e0100d7812 */ /* 0x000fc400078efcff */
[----:B------:R-:W-:Y:S01]  /*aca0*/  ISETP.GE.AND P6, PT, R9, UR32, PT ;  /* 0x0000002009007c0c */ /* 0x000fe2000bfc6270 */
[----:B------:R-:W2:Y:S01]  /*acb0*/  @!P1 LDG.E.U16 R27, desc[UR18][R18.64+0x200] ;  /* 0x00020012121b9981 */ /* 0x000ea2000c1e1500 */
[----:B------:R-:W-:Y:S02]  /*acc0*/  ISETP.GE.AND P5, PT, R10, UR32, PT ;  /* 0x000000200a007c0c */ /* 0x000fe4000bfa6270 */
[----:B------:R-:W-:Y:S01]  /*acd0*/  ISETP.GE.AND P3, PT, R11, UR32, PT ;  /* 0x000000200b007c0c */ /* 0x000fe2000bf66270 */
[----:B------:R-:W2:Y:S01]  /*ace0*/  @!P0 LDG.E.U16 R28, desc[UR18][R18.64+0x240] ;  /* 0x00024012121c8981 */ /* 0x000ea2000c1e1500 */
[----:B------:R-:W-:Y:S02]  /*acf0*/  ISETP.GE.AND P2, PT, R12, UR32, PT ;  /* 0x000000200c007c0c */ /* 0x000fe4000bf46270 */
[----:B------:R-:W-:Y:S01]  /*ad00*/  ISETP.GE.AND P1, PT, R13, UR32, PT ;  /* 0x000000200d007c0c */ /* 0x000fe2000bf26270 */
[----:B------:R-:W2:Y:S04]  /*ad10*/  @!P4 LDG.E.U16 R29, desc[UR18][R18.64+0x280] ;  /* 0x00028012121dc981 */ /* 0x000ea8000c1e1500 */
[----:B------:R-:W2:Y:S04]  /*ad20*/  @!P6 LDG.E.U16 R30, desc[UR18][R18.64+0x2c0] ;  /* 0x0002c012121ee981 */ /* 0x000ea8000c1e1500 */
[----:B------:R-:W2:Y:S04]  /*ad30*/  @!P5 LDG.E.U16 R31, desc[UR18][R18.64+0x300] ;  /* 0x00030012121fd981 */ /* 0x000ea8000c1e1500 */
[----:B------:R-:W2:Y:S04]  /*ad40*/  @!P3 LDG.E.U16 R32, desc[UR18][R18.64+0x340] ;  /* 0x000340121220b981 */ /* 0x000ea8000c1e1500 */
[----:B------:R-:W2:Y:S04]  /*ad50*/  @!P2 LDG.E.U16 R33, desc[UR18][R18.64+0x380] ;  /* 0x000380121221a981 */ /* 0x000ea8000c1e1500 */
[----:B------:R-:W2:Y:S01]  /*ad60*/  @!P1 LDG.E.U16 R34, desc[UR18][R18.64+0x3c0] ;  /* 0x0003c01212229981 */ /* 0x000ea2000c1e1500 */
[----:B------:R-:W-:-:S03]  /*ad70*/  UMOV UR7, 0x400 ;  /* 0x0000040000077882 */ /* 0x000fc60000000000 */
[----:B---3--:R-:W-:Y:S04]  /*ad80*/  STS.U16 [R114], R17 ;  /* 0x0000001172007388 */ /* 0x008fe80000000400 */
[----:B----4-:R-:W-:Y:S04]  /*ad90*/  STS.U16 [R113+0x40], R20 ;  /* 0x0000401471007388 */ /* 0x010fe80000000400 */
[----:B-----5:R-:W-:Y:S04]  /*ada0*/  STS.U16 [R112+0x80], R21 ;  /* 0x0000801570007388 */ /* 0x020fe80000000400 */
        /* <DEDUP_REMOVED lines=14> */
[----:B------:R-:W0:Y:S04]  /*ae90*/  LDS.U16 R18, [R98+0x2] ;  /* 0x0000020062127984 */ /* 0x000e280000000400 */
[----:B------:R-:W1:Y:S04]  /*aea0*/  LDS.U16 R17, [R98] ;  /* 0x0000000062117984 */ /* 0x000e680000000400 */
[----:B------:R-:W2:Y:S04]  /*aeb0*/  LDS.U16 R19, [R98+0x4] ;  /* 0x0000040062137984 */ /* 0x000ea80000000400 */
[----:B------:R-:W3:Y:S04]  /*aec0*/  LDS.U16 R20, [R98+0x6] ;  /* 0x0000060062147984 */ /* 0x000ee80000000400 */
[----:B------:R-:W-:Y:S04]  /*aed0*/  LDS.U16 R21, [R98+0x10] ;  /* 0x0000100062157984 */ /* 0x000fe80000000400 */
[----:B------:R-:W-:Y:S01]  /*aee0*/  LDS.U16 R22, [R98+0x12] ;  /* 0x0000120062167984 */ /* 0x000fe20000000400 */
[----:B0-----:R-:W-:-:S05]  /*aef0*/  SHF.L.U32 R18, R18, 0x10, RZ ;  /* 0x0000001012127819 */ /* 0x001fca00000006ff */
[----:B------:R-:W-:Y:S01]  /*af00*/  FADD.FTZ R24, R18, UR5 ;  /* 0x0000000512187e21 */ /* 0x000fe20008010000 */
[----:B-1----:R-:W-:Y:S01]  /*af10*/  SHF.L.U32 R17, R17, 0x10, RZ ;  /* 0x0000001011117819 */ /* 0x002fe200000006ff */
[----:B------:R-:W0:Y:S03]  /*af20*/  LDS.U16 R18, [R98+0xa] ;  /* 0x00000a0062127984 */ /* 0x000e260000000400 */
[C---:B------:R-:W-:Y:S02]  /*af30*/  FSETP.GTU.FTZ.AND P6, PT, R24.reuse, 20, PT ;  /* 0x41a000001800780b */ /* 0x040fe40003fdc000 */
[----:B--2---:R-:W-:Y:S01]  /*af40*/  SHF.L.U32 R19, R19, 0x10, RZ ;  /* 0x0000001013137819 */ /* 0x004fe200000006ff */
[----:B------:R-:W-:Y:S02]  /*af50*/  FADD.FTZ R23, R17, UR5 ;  /* 0x0000000511177e21 */ /* 0x000fe40008010000 */
[----:B------:R-:W1:Y:S02]  /*af60*/  LDS.U16 R17, [R98+0x8] ;  /* 0x0000080062117984 */ /* 0x000e640000000400 */
[----:B------:R-:W-:Y:S01]  /*af70*/  FADD.FTZ R25, R19, UR5 ;  /* 0x0000000513197e21 */ /* 0x000fe20008010000 */
[----:B------:R-:W-:Y:S01]  /*af80*/  FSETP.GTU.FTZ.AND P1, PT, R23, 20, PT ;  /* 0x41a000001700780b */ /* 0x000fe20003f3c000 */
[----:B------:R-:W2:Y:S04]  /*af90*/  LDS.U16 R19, [R98+0xc] ;  /* 0x00000c0062137984 */ /* 0x000ea80000000400 */
[----:B------:R-:W-:Y:S01]  /*afa0*/  @!P6 FMUL.FTZ R24, R24, -1.4426950216293334961 ;  /* 0xbfb8aa3b1818e820 */ /* 0x000fe20000410000 */
[----:B------:R-:W-:-:S02]  /*afb0*/  FSETP.GTU.FTZ.AND P5, PT, R25, 20, PT ;  /* 0x41a000001900780b */ /* 0x000fc40003fbc000 */
[----:B---3--:R-:W-:-:S03]  /*afc0*/  SHF.L.U32 R20, R20, 0x10, RZ ;  /* 0x0000001014147819 */ /* 0x008fc600000006ff */
[----:B------:R-:W3:Y:S02]  /*afd0*/  @!P6 MUFU.EX2 R24, R24 ;  /* 0x000000180018e308 */ /* 0x000ee40000000800 */
[----:B------:R-:W-:Y:S02]  /*afe0*/  FADD.FTZ R26, R20, UR5 ;  /* 0x00000005141a7e21 */ /* 0x000fe40008010000 */
[----:B------:R-:W4:Y:S01]  /*aff0*/  LDS.U16 R20, [R98+0xe] ;  /* 0x00000e0062147984 */ /* 0x000f220000000400 */
[----:B------:R-:W-:-:S03]  /*b000*/  @!P1 FMUL.FTZ R23, R23, -1.4426950216293334961 ;  /* 0xbfb8aa3b17179820 */ /* 0x000fc60000410000 */
[----:B------:R-:W-:-:S03]  /*b010*/  @!P5 FMUL.FTZ R25, R25, -1.4426950216293334961 ;  /* 0xbfb8aa3b1919d820 */ /* 0x000fc60000410000 */
[----:B------:R-:W5:Y:S01]  /*b020*/  @!P1 MUFU.EX2 R23, R23 ;  /* 0x0000001700179308 */ /* 0x000f620000000800 */
[----:B---3--:R-:W-:-:S07]  /*b030*/  @!P6 FADD.FTZ R24, R24, 1 ;  /* 0x3f8000001818e421 */ /* 0x008fce0000010000 */
[----:B------:R-:W3:Y:S01]  /*b040*/  @!P5 MUFU.EX2 R25, R25 ;  /* 0x000000190019d308 */ /* 0x000ee20000000800 */
[----:B0-----:R-:W-:-:S07]  /*b050*/  SHF.L.U32 R18, R18, 0x10, RZ ;  /* 0x0000001012127819 */ /* 0x001fce00000006ff */
[----:B------:R-:W0:Y:S01]  /*b060*/  @!P6 MUFU.RCP R27, R24 ;  /* 0x00000018001be308 */ /* 0x000e220000001000 */
[----:B------:R-:W-:Y:S01]  /*b070*/  SHF.L.U32 R21, R21, 0x10, RZ ;  /* 0x0000001015157819 */ /* 0x000fe200000006ff */
[----:B------:R-:W-:Y:S01]  /*b080*/  FADD.FTZ R18, R18, UR5 ;  /* 0x0000000512127e21 */ /* 0x000fe20008010000 */
[----:B-----5:R-:W-:Y:S01]  /*b090*/  @!P1 FADD.FTZ R23, R23, 1 ;  /* 0x3f80000017179421 */ /* 0x020fe20000010000 */
[----:B-1----:R-:W-:Y:S02]  /*b0a0*/  SHF.L.U32 R17, R17, 0x10, RZ ;  /* 0x0000001011117819 */ /* 0x002fe400000006ff */
[----:B------:R-:W-:Y:S01]  /*b0b0*/  FADD.FTZ R21, R21, UR5 ;  /* 0x0000000515157e21 */ /* 0x000fe20008010000 */
[----:B---3--:R-:W-:Y:S01]  /*b0c0*/  @!P5 FADD.FTZ R25, R25, 1 ;  /* 0x3f8000001919d421 */ /* 0x008fe20000010000 */
[----:B------:R-:W1:Y:S01]  /*b0d0*/  @!P1 MUFU.RCP R28, R23 ;  /* 0x00000017001c9308 */ /* 0x000e620000001000 */
[----:B------:R-:W-:Y:S01]  /*b0e0*/  FSETP.GTU.FTZ.AND P3, PT, R18, 20, PT ;  /* 0x41a000001200780b */ /* 0x000fe20003f7c000 */
[----:B------:R-:W-:Y:S01]  /*b0f0*/  FADD.FTZ R17, R17, UR5 ;  /* 0x0000000511117e21 */ /* 0x000fe20008010000 */
[----:B--2---:R-:W-:Y:S01]  /*b100*/  SHF.L.U32 R19, R19, 0x10, RZ ;  /* 0x0000001013137819 */ /* 0x004fe200000006ff */
[----:B0-----:R-:W-:-:S04]  /*b110*/  @!P6 FMUL.FTZ R52, R52, R27 ;  /* 0x0000001b3434e220 */ /* 0x001fc80000410000 */
[----:B------:R-:W0:Y:S01]  /*b120*/  @!P5 MUFU.RCP R30, R25 ;  /* 0x00000019001ed308 */ /* 0x000e220000001000 */
[----:B------:R-:W-:Y:S01]  /*b130*/  FSETP.GTU.FTZ.AND P6, PT, R21, 20, PT ;  /* 0x41a000001500780b */ /* 0x000fe20003fdc000 */
[----:B------:R-:W-:Y:S01]  /*b140*/  FADD.FTZ R19, R19, UR5 ;  /* 0x0000000513137e21 */ /* 0x000fe20008010000 */
[----:B------:R-:W-:Y:S02]  /*b150*/  FSETP.GTU.FTZ.AND P0, PT, R26, 20, PT ;  /* 0x41a000001a00780b */ /* 0x000fe40003f1c000 */
[----:B------:R-:W-:Y:S02]  /*b160*/  FSETP.GTU.FTZ.AND P4, PT, R17, 20, PT ;  /* 0x41a000001100780b */ /* 0x000fe40003f9c000 */
[----:B----4-:R-:W-:Y:S02]  /*b170*/  SHF.L.U32 R20, R20, 0x10, RZ ;  /* 0x0000001014147819 */ /* 0x010fe400000006ff */
[----:B------:R-:W-:Y:S01]  /*b180*/  SHF.L.U32 R22, R22, 0x10, RZ ;  /* 0x0000001016167819 */ /* 0x000fe200000006ff */
[----:B------:R-:W-:Y:S01]  /*b190*/  @!P3 FMUL.FTZ R18, R18, -1.4426950216293334961 ;  /* 0xbfb8aa3b1212b820 */ /* 0x000fe20000410000 */
[----:B------:R-:W-:Y:S01]  /*b1a0*/  FSETP.GTU.FTZ.AND P2, PT, R19, 20, PT ;  /* 0x41a000001300780b */ /* 0x000fe20003f5c000 */
[----:B------:R-:W-:-:S02]  /*b1b0*/  FADD.FTZ R20, R20, UR5 ;  /* 0x0000000514147e21 */ /* 0x000fc40008010000 */
[----:B------:R-:W-:Y:S01]  /*b1c0*/  FADD.FTZ R22, R22, UR5 ;  /* 0x0000000516167e21 */ /* 0x000fe20008010000 */
[----:B------:R-:W-:Y:S01]  /*b1d0*/  @!P6 FMUL.FTZ R21, R21, -1.4426950216293334961 ;  /* 0xbfb8aa3b1515e820 */ /* 0x000fe20000410000 */
[----:B-1----:R-:W-:Y:S01]  /*b1e0*/  @!P1 FMUL.FTZ R51, R51, R28 ;  /* 0x0000001c33339220 */ /* 0x002fe20000410000 */
[----:B0-----:R-:W-:Y:S01]  /*b1f0*/  @!P5 FMUL.FTZ R53, R53, R30 ;  /* 0x0000001e3535d220 */ /* 0x001fe20000410000 */
[----:B------:R-:W-:Y:S01]  /*b200*/  FSETP.GTU.FTZ.AND P1, PT, R20, 20, PT ;  /* 0x41a000001400780b */ /* 0x000fe20003f3c000 */
[----:B------:R-:W0:Y:S01]  /*b210*/  @!P3 MUFU.EX2 R18, R18 ;  /* 0x000000120012b308 */ /* 0x000e220000000800 */
[----:B------:R-:W-:Y:S01]  /*b220*/  FSETP.GTU.FTZ.AND P5, PT, R22, 20, PT ;  /* 0x41a000001600780b */ /* 0x000fe20003fbc000 */
[----:B------:R-:W-:Y:S01]  /*b230*/  @!P0 FMUL.FTZ R26, R26, -1.4426950216293334961 ;  /* 0xbfb8aa3b1a1a8820 */ /* 0x000fe20000410000 */
[----:B------:R-:W-:-:S05]  /*b240*/  @!P4 FMUL.FTZ R17, R17, -1.4426950216293334961 ;  /* 0xbfb8aa3b1111c820 */ /* 0x000fca0000410000 */
[----:B------:R-:W1:Y:S01]  /*b250*/  @!P6 MUFU.EX2 R21, R21 ;  /* 0x000000150015e308 */ /* 0x000e620000000800 */
[----:B------:R-:W-:Y:S01]  /*b260*/  @!P2 FMUL.FTZ R19, R19, -1.4426950216293334961 ;  /* 0xbfb8aa3b1313a820 */ /* 0x000fe20000410000 */
[----:B------:R-:W-:Y:S02]  /*b270*/  SHF.L.U32 R23, R119, 0x4, RZ ;  /* 0x0000000477177819 */ /* 0x000fe400000006ff */
[----:B------:R-:W-:-:S04]  /*b280*/  @!P1 FMUL.FTZ R20, R20, -1.4426950216293334961 ;  /* 0xbfb8aa3b14149820 */ /* 0x000fc80000410000 */
[----:B------:R-:W2:Y:S01]  /*b290*/  @!P0 MUFU.EX2 R26, R26 ;  /* 0x0000001a001a8308 */ /* 0x000ea20000000800 */
[----:B------:R-:W-:-:S07]  /*b2a0*/  @!P5 FMUL.FTZ R22, R22, -1.4426950216293334961 ;  /* 0xbfb8aa3b1616d820 */ /* 0x000fce0000410000 */
[----:B------:R-:W3:Y:S01]  /*b2b0*/  @!P4 MUFU.EX2 R17, R17 ;  /* 0x000000110011c308 */ /* 0x000ee20000000800 */
[----:B0-----:R-:W-:Y:S01]  /*b2c0*/  @!P3 FADD.FTZ R18, R18, 1 ;  /* 0x3f8000001212b421 */ /* 0x001fe20000010000 */
[----:B------:R-:W-:-:S06]  /*b2d0*/  LOP3.LUT R24, R23, 0xfffffe00, RZ, 0xc0, !PT ;  /* 0xfffffe0017187812 */ /* 0x000fcc00078ec0ff */
[----:B------:R-:W0:Y:S01]  /*b2e0*/  @!P2 MUFU.EX2 R19, R19 ;  /* 0x000000130013a308 */ /* 0x000e220000000800 */
[----:B-1----:R-:W-:Y:S01]  /*b2f0*/  @!P6 FADD.FTZ R21, R21, 1 ;  /* 0x3f8000001515e421 */ /* 0x002fe20000010000 */
[----:B------:R-:W-:-:S06]  /*b300*/  LEA R81, R117, R24, 0x4 ;  /* 0x0000001875517211 */ /* 0x000fcc00078e20ff */
[----:B------:R-:W1:Y:S01]  /*b310*/  @!P1 MUFU.EX2 R20, R20 ;  /* 0x0000001400149308 */ /* 0x000e620000000800 */
[----:B--2---:R-:W-:-:S07]  /*b320*/  @!P0 FADD.FTZ R26, R26, 1 ;  /* 0x3f8000001a1a8421 */ /* 0x004fce0000010000 */
[----:B------:R-:W2:Y:S01]  /*b330*/  @!P5 MUFU.EX2 R22, R22 ;  /* 0x000000160016d308 */ /* 0x000ea20000000800 */
[----:B---3--:R-:W-:Y:S01]  /*b340*/  @!P4 FADD.FTZ R17, R17, 1 ;  /* 0x3f8000001111c421 */ /* 0x008fe20000010000 */
[----:B------:R-:W-:-:S06]  /*b350*/  IADD3 R24, R81, 0x2, RZ ;  /* 0x0000000251187810 */ /* 0x000fcc0007ffe0ff */
[----:B------:R-:W-:Y:S01]  /*b360*/  @!P3 MUFU.RCP R85, R18 ;  /* 0x000000120055b308 */ /* 0x000fe20000001000 */
[----:B------:R-:W-:-:S07]  /*b370*/  IADD3 R23, R81, 0x1, RZ ;  /* 0x0000000151177810 */ /* 0x000fce0007ffe0ff */
[----:B------:R3:W4:Y:S01]  /*b380*/  @!P6 MUFU.RCP R18, R21 ;  /* 0x000000150012e308 */ /* 0x0007220000001000 */
[----:B0-----:R-:W-:Y:S01]  /*b390*/  @!P2 FADD.FTZ R19, R19, 1 ;  /* 0x3f8000001313a421 */ /* 0x001fe20000010000 */
[----:B------:R-:W-:-:S06]  /*b3a0*/  IADD3 R78, R81, 0xe, RZ ;  /* 0x0000000e514e7810 */ /* 0x000fcc0007ffe0ff */
[----:B------:R0:W-:Y:S01]  /*b3b0*/  @!P0 MUFU.RCP R83, R26 ;  /* 0x0000001a00538308 */ /* 0x0001e20000001000 */
[----:B------:R-:W-:Y:S01]  /*b3c0*/  IADD3 R25, R81, 0x3, RZ ;  /* 0x0000000351197810 */ /* 0x000fe20007ffe0ff */
[----:B-1----:R-:W-:Y:S01]  /*b3d0*/  @!P1 FADD.FTZ R20, R20, 1 ;  /* 0x3f80000014149421 */ /* 0x002fe20000010000 */
[----:B------:R-:W-:Y:S01]  /*b3e0*/  LEA.HI.SX32 R23, R23, R81, 0x1b ;  /* 0x0000005117177211 */ /* 0x000fe200078fdaff */
[----:B--2---:R-:W-:Y:S01]  /*b3f0*/  @!P5 FADD.FTZ R22, R22, 1 ;  /* 0x3f8000001616d421 */ /* 0x004fe20000010000 */
[C---:B------:R-:W-:Y:S01]  /*b400*/  IADD3 R28, R81.reuse, 0x4, RZ ;  /* 0x00000004511c7810 */ /* 0x040fe20007ffe0ff */
[----:B---3--:R-:W-:Y:S02]  /*b410*/  LDS.U16 R21, [R98+0x1c] ;  /* 0x00001c0062157984 */ /* 0x008fe40000000400 */
[----:B------:R1:W-:Y:S01]  /*b420*/  @!P4 MUFU.RCP R82, R17 ;  /* 0x000000110052c308 */ /* 0x0003e20000001000 */
[----:B0-----:R-:W-:-:S04]  /*b430*/  IADD3 R26, R81, 0xb, RZ ;  /* 0x0000000b511a7810 */ /* 0x001fc80007ffe0ff */
[-C--:B------:R-:W-:Y:S02]  /*b440*/  LEA.HI.SX32 R75, R26, R81.reuse, 0x1b ;  /* 0x000000511a4b7211 */ /* 0x080fe400078fdaff */
[-C--:B-1----:R-:W-:Y:S02]  /*b450*/  LEA.HI.SX32 R17, R24, R81.reuse, 0x1b ;  /* 0x0000005118117211 */ /* 0x082fe400078fdaff */
[----:B------:R0:W-:Y:S02]  /*b460*/  @!P2 MUFU.RCP R24, R19 ;  /* 0x000000130018a308 */ /* 0x0001e40000001000 */
[----:B------:R-:W-:Y:S02]  /*b470*/  LEA R26, R17, R116, 0x1 ;  /* 0x00000074111a7211 */ /* 0x000fe400078e08ff */
[----:B------:R-:W1:Y:S01]  /*b480*/  LDS.U16 R17, [R98+0x14] ;  /* 0x0000140062117984 */ /* 0x000e620000000400 */
[-C--:B------:R-:W-:Y:S02]  /*b490*/  LEA.HI.SX32 R27, R25, R81.reuse, 0x1b ;  /* 0x00000051191b7211 */ /* 0x080fe400078fdaff */
[-C--:B0-----:R-:W-:Y:S01]  /*b4a0*/  LEA.HI.SX32 R19, R78, R81.reuse, 0x1b ;  /* 0x000000514e137211 */ /* 0x081fe200078fdaff */
[----:B------:R0:W-:Y:S01]  /*b4b0*/  @!P1 MUFU.RCP R87, R20 ;  /* 0x0000001400579308 */ /* 0x0001e20000001000 */
[----:B------:R-:W-:Y:S01]  /*b4c0*/  LEA.HI.SX32 R29, R28, R81, 0x1b ;  /* 0x000000511c1d7211 */ /* 0x000fe200078fdaff */
[----:B----4-:R-:W-:Y:S01]  /*b4d0*/  @!P6 FMUL.FTZ R59, R59, R18 ;  /* 0x000000123b3be220 */ /* 0x010fe20000410000 */
[-C--:B------:R-:W-:Y:S01]  /*b4e0*/  LEA R25, R23, R116.reuse, 0x1 ;  /* 0x0000007417197211 */ /* 0x080fe200078e08ff */
[----:B------:R-:W2:Y:S01]  /*b4f0*/  LDS.U16 R18, [R98+0x16] ;  /* 0x0000160062127984 */ /* 0x000ea20000000400 */
[----:B------:R-:W-:-:S03]  /*b500*/  LEA R28, R19, R116, 0x1 ;  /* 0x00000074131c7211 */ /* 0x000fc600078e08ff */
[----:B------:R3:W4:Y:S01]  /*b510*/  @!P5 MUFU.RCP R23, R22 ;  /* 0x000000160017d308 */ /* 0x0007220000001000 */
[----:B------:R-:W5:Y:S04]  /*b520*/  LDS.U16 R19, [R98+0x18] ;  /* 0x0000180062137984 */ /* 0x000f680000000400 */
[----:B0-----:R-:W0:Y:S04]  /*b530*/  LDS.U16 R20, [R98+0x1a] ;  /* 0x00001a0062147984 */ /* 0x001e280000000400 */
[----:B---3--:R-:W3:Y:S01]  /*b540*/  LDS.U16 R22, [R98+0x1e] ;  /* 0x00001e0062167984 */ /* 0x008ee20000000400 */
[----:B------:R-:W-:Y:S01]  /*b550*/  BAR.SYNC.DEFER_BLOCKING 0x0 ;  /* 0x0000000000007b1d */ /* 0x000fe20000010000 */
[----:B------:R-:W-:-:S02]  /*b560*/  IADD3 R30, R81, 0x5, RZ ;  /* 0x00000005511e7810 */ /* 0x000fc40007ffe0ff */
[C---:B------:R-:W-:Y:S01]  /*b570*/  IADD3 R32, R81.reuse, 0x6, RZ ;  /* 0x0000000651207810 */ /* 0x040fe20007ffe0ff */
[----:B----4-:R-:W-:Y:S01]  /*b580*/  @!P5 FMUL.FTZ R62, R62, R23 ;  /* 0x000000173e3ed220 */ /* 0x010fe20000410000 */
[C---:B------:R-:W-:Y:S02]  /*b590*/  IADD3 R34, R81.reuse, 0x7, RZ ;  /* 0x0000000751227810 */ /* 0x040fe40007ffe0ff */
[----:B------:R-:W-:Y:S01]  /*b5a0*/  IADD3 R58, R81, 0x8, RZ ;  /* 0x00000008513a7810 */ /* 0x000fe20007ffe0ff */
[----:B------:R-:W-:Y:S01]  /*b5b0*/  @!P2 FMUL.FTZ R57, R57, R24 ;  /* 0x000000183939a220 */ /* 0x000fe20000410000 */
[----:B------:R-:W-:Y:S02]  /*b5c0*/  IADD3 R68, R81, 0x9, RZ ;  /* 0x0000000951447810 */ /* 0x000fe40007ffe0ff */
[----:B------:R-:W-:Y:S02]  /*b5d0*/  LEA.HI.SX32 R31, R30, R81, 0x1b ;  /* 0x000000511e1f7211 */ /* 0x000fe400078fdaff */
[----:B------:R-:W-:-:S02]  /*b5e0*/  PRMT R23, R49, 0x7632, R23 ;  /* 0x0000763231177816 */ /* 0x000fc40000000017 */
[----:B------:R-:W-:Y:S02]  /*b5f0*/  IADD3 R72, R81, 0xa, RZ ;  /* 0x0000000a51487810 */ /* 0x000fe40007ffe0ff */
[-C--:B------:R-:W-:Y:S02]  /*b600*/  LEA.HI.SX32 R33, R32, R81.reuse, 0x1b ;  /* 0x0000005120217211 */ /* 0x080fe400078fdaff */
[----:B------:R-:W-:Y:S02]  /*b610*/  LEA.HI.SX32 R63, R34, R81, 0x1b ;  /* 0x00000051223f7211 */ /* 0x000fe400078fdaff */
[----:B------:R-:W-:Y:S02]  /*b620*/  LEA R27, R27, R116, 0x1 ;  /* 0x000000741b1b7211 */ /* 0x000fe400078e08ff */
[----:B------:R-:W-:Y:S01]  /*b630*/  PRMT R24, R47, 0x7632, R24 ;  /* 0x000076322f187816 */ /* 0x000fe20000000018 */
[----:B------:R-:W-:Y:S01]  /*b640*/  STS.U16 [R98], R49 ;  /* 0x0000003162007388 */ /* 0x000fe20000000400 */
[----:B------:R-:W-:-:S02]  /*b650*/  IADD3 R74, R81, 0xc, RZ ;  /* 0x0000000c514a7810 */ /* 0x000fc40007ffe0ff */
        /* <DEDUP_REMOVED lines=12> */
[-C--:B------:R-:W-:Y:S02]  /*b720*/  LEA R63, R63, R116.reuse, 0x1 ;  /* 0x000000743f3f7211 */ /* 0x080fe400078e08ff */
[----:B----4-:R-:W-:Y:S01]  /*b730*/  PRMT R23, R43, 0x7632, R23 ;  /* 0x000076322b177816 */ /* 0x010fe20000000017 */
[----:B------:R-:W-:Y:S01]  /*b740*/  @!P0 FMUL.FTZ R54, R54, R83 ;  /* 0x0000005336368220 */ /* 0x000fe20000410000 */
[----:B------:R-:W-:Y:S01]  /*b750*/  LEA.HI.SX32 R77, R74, R81, 0x1b ;  /* 0x000000514a4d7211 */ /* 0x000fe200078fdaff */
[----:B------:R-:W-:Y:S01]  /*b760*/  STS.U16 [R29+0x8], R45 ;  /* 0x0000082d1d007388 */ /* 0x000fe20000000400 */
[----:B------:R-:W-:-:S02]  /*b770*/  LEA R69, R69, R116, 0x1 ;  /* 0x0000007445457211 */ /* 0x000fc400078e08ff */
[-C--:B------:R-:W-:Y:S01]  /*b780*/  LEA.HI.SX32 R79, R76, R81.reuse, 0x1b ;  /* 0x000000514c4f7211 */ /* 0x080fe200078fdaff */
[----:B------:R-:W-:Y:S01]  /*b790*/  STS.U16 [R31+0xa], R30 ;  /* 0x00000a1e1f007388 */ /* 0x000fe20000000400 */
        /* <DEDUP_REMOVED lines=14> */
[----:B----4-:R-:W-:Y:S02]  /*b880*/  PRMT R23, R37, 0x7632, R23 ;  /* 0x0000763225177816 */ /* 0x010fe40000000017 */
[----:B------:R-:W-:Y:S01]  /*b890*/  LEA R81, R81, R116, 0x1 ;  /* 0x0000007451517211 */ /* 0x000fe200078e08ff */
[----:B------:R-:W-:Y:S01]  /*b8a0*/  STS.U16 [R73+0x14], R39 ;  /* 0x0000142749007388 */ /* 0x000fe20000000400 */
[----:B------:R-:W-:-:S02]  /*b8b0*/  SHF.L.U32 R17, R17, 0x10, RZ ;  /* 0x0000001011117819 */ /* 0x000fc400000006ff */
[----:B------:R-:W-:Y:S01]  /*b8c0*/  PRMT R30, R35, 0x7632, R30 ;  /* 0x00007632231e7816 */ /* 0x000fe2000000001e */
[----:B------:R1:W-:Y:S01]  /*b8d0*/  STS.U16 [R75+0x16], R24 ;  /* 0x000016184b007388 */ /* 0x0003e20000000400 */
[----:B------:R-:W-:-:S03]  /*b8e0*/  MOV R129, UR32 ;  /* 0x0000002000817c02 */ /* 0x000fc60008000f00 */
[----:B------:R-:W-:Y:S01]  /*b8f0*/  STS.U16 [R77+0x18], R37 ;  /* 0x000018254d007388 */ /* 0x000fe20000000400 */
[----:B------:R-:W-:-:S03]  /*b900*/  FADD.FTZ R17, R17, UR5 ;  /* 0x0000000511117e21 */ /* 0x000fc60008010000 */
[----:B------:R-:W-:Y:S01]  /*b910*/  STS.U16 [R79+0x1a], R23 ;  /* 0x00001a174f007388 */ /* 0x000fe20000000400 */
[----:B------:R-:W-:Y:S01]  /*b920*/  @!P3 FMUL.FTZ R56, R56, R85 ;  /* 0x000000553838b220 */ /* 0x000fe20000410000 */
[----:B------:R-:W-:Y:S02]  /*b930*/  @!P1 FMUL.FTZ R60, R60, R87 ;  /* 0x000000573c3c9220 */ /* 0x000fe40000410000 */
[----:B------:R-:W-:Y:S04]  /*b940*/  STS.U16 [R28+0x1c], R35 ;  /* 0x00001c231c007388 */ /* 0x000fe80000000400 */
[----:B------:R4:W-:Y:S01]  /*b950*/  STS.U16 [R81+0x1e], R30 ;  /* 0x00001e1e51007388 */ /* 0x0009e20000000400 */
[----:B------:R-:W-:-:S03]  /*b960*/  NOP ;  /* 0x0000000000007918 */ /* 0x000fc60000000000 */
[----:B------:R-:W-:Y:S01]  /*b970*/  LDS.U16 R35, [R114] ;  /* 0x0000000072237984 */ /* 0x000fe20000000400 */
        /* <DEDUP_REMOVED lines=17> */
[----:B--2---:R-:W-:Y:S01]  /*ba90*/  SHF.L.U32 R18, R18, 0x10, RZ ;  /* 0x0000001012127819 */ /* 0x004fe200000006ff */
[----:B------:R-:W-:Y:S01]  /*baa0*/  @!P6 FMUL.FTZ R17, R17, -1.4426950216293334961 ;  /* 0xbfb8aa3b1111e820 */ /* 0x000fe20000410000 */
[----:B-----5:R-:W-:-:S02]  /*bab0*/  SHF.L.U32 R19, R19, 0x10, RZ ;  /* 0x0000001013137819 */ /* 0x020fc400000006ff */
[----:B0-----:R-:W-:Y:S01]  /*bac0*/  SHF.L.U32 R20, R20, 0x10, RZ ;  /* 0x0000001014147819 */ /* 0x001fe200000006ff */
[----:B------:R-:W-:Y:S01]  /*bad0*/  FADD.FTZ R18, R18, UR5 ;  /* 0x0000000512127e21 */ /* 0x000fe20008010000 */
[----:B------:R-:W-:Y:S01]  /*bae0*/  MOV R116, UR7 ;  /* 0x0000000700747c02 */ /* 0x000fe20008000f00 */
[----:B------:R-:W-:Y:S01]  /*baf0*/  BAR.SYNC.DEFER_BLOCKING 0x0 ;  /* 0x0000000000007b1d */ /* 0x000fe20000010000 */
[----:B------:R-:W-:Y:S01]  /*bb00*/  FADD.FTZ R19, R19, UR5 ;  /* 0x0000000513137e21 */ /* 0x000fe20008010000 */
[----:B------:R-:W-:Y:S01]  /*bb10*/  FADD.FTZ R20, R20, UR5 ;  /* 0x0000000514147e21 */ /* 0x000fe20008010000 */
[----:B------:R-:W-:-:S03]  /*bb20*/  FSETP.GTU.FTZ.AND P1, PT, R18, 20, PT ;  /* 0x41a000001200780b */ /* 0x000fc60003f3c000 */
[----:B------:R-:W0:Y:S01]  /*bb30*/  @!P6 MUFU.EX2 R17, R17 ;  /* 0x000000110011e308 */ /* 0x000e220000000800 */
[----:B------:R-:W-:Y:S02]  /*bb40*/  FSETP.GTU.FTZ.AND P2, PT, R19, 20, PT ;  /* 0x41a000001300780b */ /* 0x000fe40003f5c000 */
[----:B------:R-:W-:Y:S02]  /*bb50*/  FSETP.GTU.FTZ.AND P5, PT, R20, 20, PT ;  /* 0x41a000001400780b */ /* 0x000fe40003fbc000 */
[----:B------:R-:W-:Y:S02]  /*bb60*/  SHF.L.U32 R21, R21, 0x10, RZ ;  /* 0x0000001015157819 */ /* 0x000fe400000006ff */
[----:B---3--:R-:W-:Y:S01]  /*bb70*/  SHF.L.U32 R22, R22, 0x10, RZ ;  /* 0x0000001016167819 */ /* 0x008fe200000006ff */
[----:B------:R-:W2:Y:S02]  /*bb80*/  LDS R121, [R116+0x840] ;  /* 0x0008400074797984 */ /* 0x000ea40000000800 */
[----:B------:R-:W-:Y:S01]  /*bb90*/  @!P1 FMUL.FTZ R18, R18, -1.4426950216293334961 ;  /* 0xbfb8aa3b12129820 */ /* 0x000fe20000410000 */
[----:B0-----:R-:W-:Y:S01]  /*bba0*/  @!P6 FADD.FTZ R17, R17, 1 ;  /* 0x3f8000001111e421 */ /* 0x001fe20000010000 */
[----:B------:R-:W-:-:S02]  /*bbb0*/  FADD.FTZ R21, R21, UR5 ;  /* 0x0000000515157e21 */ /* 0x000fc40008010000 */
[----:B------:R-:W-:Y:S01]  /*bbc0*/  @!P2 FMUL.FTZ R19, R19, -1.4426950216293334961 ;  /* 0xbfb8aa3b1313a820 */ /* 0x000fe20000410000 */
[----:B-1----:R-:W-:Y:S01]  /*bbd0*/  FADD.FTZ R24, R22, UR5 ;  /* 0x0000000516187e21 */ /* 0x002fe20008010000 */
[----:B------:R-:W-:Y:S01]  /*bbe0*/  @!P5 FMUL.FTZ R22, R20, -1.4426950216293334961 ;  /* 0xbfb8aa3b1416d820 */ /* 0x000fe20000410000 */
[----:B------:R-:W0:Y:S01]  /*bbf0*/  @!P1 MUFU.EX2 R18, R18 ;  /* 0x0000001200129308 */ /* 0x000e220000000800 */
[----:B------:R-:W-:Y:S01]  /*bc00*/  FSETP.GTU.FTZ.AND P3, PT, R21, 20, PT ;  /* 0x41a000001500780b */ /* 0x000fe20003f7c000 */
[----:B------:R-:W-:-:S06]  /*bc10*/  @!P4 FMUL.FTZ R55, R55, R82 ;  /* 0x000000523737c220 */ /* 0x000fcc0000410000 */
[----:B----4-:R-:W1:Y:S01]  /*bc20*/  @!P6 MUFU.RCP R30, R17 ;  /* 0x00000011001ee308 */ /* 0x010e620000001000 */
[----:B------:R-:W-:-:S07]  /*bc30*/  FSETP.GTU.FTZ.AND P4, PT, R24, 20, PT ;  /* 0x41a000001800780b */ /* 0x000fce0003f9c000 */
[----:B------:R-:W3:Y:S08]  /*bc40*/  @!P2 MUFU.EX2 R19, R19 ;  /* 0x000000130013a308 */ /* 0x000ef00000000800 */
[----:B------:R-:W4:Y:S01]  /*bc50*/  @!P5 MUFU.EX2 R22, R22 ;  /* 0x000000160016d308 */ /* 0x000f220000000800 */
[----:B------:R-:W-:Y:S01]  /*bc60*/  @!P3 FMUL.FTZ R23, R21, -1.4426950216293334961 ;  /* 0xbfb8aa3b1517b820 */ /* 0x000fe20000410000 */
[----:B0-----:R-:W-:Y:S01]  /*bc70*/  @!P1 FADD.FTZ R20, R18, 1 ;  /* 0x3f80000012149421 */ /* 0x001fe20000010000 */
[----:B-1----:R-:W-:Y:S01]  /*bc80*/  @!P6 FMUL.FTZ R61, R61, R30 ;  /* 0x0000001e3d3de220 */ /* 0x002fe20000410000 */
[----:B------:R-:W-:-:S02]  /*bc90*/  MOV R32, UR27 ;  /* 0x0000001b00207c02 */ /* 0x000fc40008000f00 */
[----:B------:R-:W-:Y:S02]  /*bca0*/  SHF.R.S32.HI R127, RZ, 0x1f, R16 ;  /* 0x0000001fff7f7819 */ /* 0x000fe40000011410 */
[----:B------:R-:W-:Y:S01]  /*bcb0*/  IADD3 R18, P6, R16, UR27, RZ ;  /* 0x0000001b10127c10 */ /* 0x000fe2000ffde0ff */
[----:B------:R-:W-:Y:S01]  /*bcc0*/  @!P4 FMUL.FTZ R24, R24, -1.4426950216293334961 ;  /* 0xbfb8aa3b1818c820 */ /* 0x000fe20000410000 */
[----:B------:R-:W0:Y:S01]  /*bcd0*/  @!P3 MUFU.EX2 R23, R23 ;  /* 0x000000170017b308 */ /* 0x000e220000000800 */
[----:B---3--:R-:W-:Y:S01]  /*bce0*/  @!P2 FADD.FTZ R21, R19, 1 ;  /* 0x3f8000001315a421 */ /* 0x008fe20000010000 */
[----:B------:R-:W-:Y:S02]  /*bcf0*/  LEA.HI.X.SX32 R19, R32, R127, 0x1, P6 ;  /* 0x0000007f20137211 */ /* 0x000fe400030f0eff */
[----:B--2---:R-:W-:Y:S01]  /*bd00*/  ISETP.GE.AND P6, PT, R16, R121, PT ;  /* 0x000000791000720c */ /* 0x004fe20003fc6270 */
        /* <DEDUP_REMOVED lines=27> */
.L_x_6586:
[----:B------:R-:W-:Y:S05]  /*bec0*/  BSYNC B0 ;  /* 0x0000000000007941 */ /* 0x000fea0003800000 */
.L_x_6585:
        /* <DEDUP_REMOVED lines=76> */
[----:B------:R-:W-:-:S03]  /*c390*/  PRMT R34, R21, 0x7632, R34 ;  /* 0x0000763215227816 */ /* 0x000fc60000000022 */
[----:B------:R-:W-:-:S04]  /*c3a0*/  FADD.FTZ R59, R60, R59 ;  /* 0x0000003b3c3b7221 */ /* 0x000fc80000010000 */
[----:B------:R-:W-:Y:S01]  /*c3b0*/  FADD.FTZ R62, R59, R62 ;  /* 0x0000003e3b3e7221 */ /* 0x000fe20000010000 */
[----:B------:R-:W-:Y:S03]  /*c3c0*/  STS.U16 [R98], R51 ;  /* 0x0000003362007388 */ /* 0x000fe60000000400 */
[----:B------:R-:W-:Y:S01]  /*c3d0*/  FADD.FTZ R61, R62, R61 ;  /* 0x0000003d3e3d7221 */ /* 0x000fe20000010000 */
[----:B------:R0:W-:Y:S03]  /*c3e0*/  STS.U16 [R25+0x2], R23 ;  /* 0x0000021719007388 */ /* 0x0001e60000000400 */
[----:B------:R-:W-:Y:S01]  /*c3f0*/  FADD.FTZ R64, R61, R64 ;  /* 0x000000403d407221 */ /* 0x000fe20000010000 */
[----:B------:R-:W-:Y:S04]  /*c400*/  STS.U16 [R26+0x4], R53 ;  /* 0x000004351a007388 */ /* 0x000fe80000000400 */
[----:B------:R1:W-:Y:S01]  /*c410*/  STS.U16 [R27+0x6], R24 ;  /* 0x000006181b007388 */ /* 0x0003e20000000400 */
[----:B0-----:R-:W-:-:S02]  /*c420*/  PRMT R23, R20, 0x7632, R23 ;  /* 0x0000763214177816 */ /* 0x001fc40000000017 */
[----:B------:R-:W-:Y:S01]  /*c430*/  PRMT R25, R21, 0x7610, R25 ;  /* 0x0000761015197816 */ /* 0x000fe20000000019 */
[----:B------:R0:W-:Y:S01]  /*c440*/  STS.U16 [R29+0x8], R55 ;  /* 0x000008371d007388 */ /* 0x0001e20000000400 */
[----:B------:R-:W-:Y:S01]  /*c450*/  F2FP.BF16.F32.PACK_AB R20, R66, R65 ;  /* 0x000000414214723e */ /* 0x000fe200000010ff */
[----:B------:R-:W-:Y:S01]  /*c460*/  FADD.FTZ R65, R64, R65 ;  /* 0x0000004140417221 */ /* 0x000fe20000010000 */
[----:B------:R-:W-:Y:S01]  /*c470*/  F2FP.BF16.F32.PACK_AB R21, R70, R67 ;  /* 0x000000434615723e */ /* 0x000fe200000010ff */
[----:B------:R2:W-:Y:S01]  /*c480*/  STS.U16 [R31+0xa], R30 ;  /* 0x00000a1e1f007388 */ /* 0x0005e20000000400 */
[----:B-1----:R-:W-:Y:S01]  /*c490*/  PRMT R24, R22, 0x7632, R24 ;  /* 0x0000763216187816 */ /* 0x002fe20000000018 */
[----:B------:R-:W-:Y:S01]  /*c4a0*/  FADD.FTZ R66, R65, R66 ;  /* 0x0000004241427221 */ /* 0x000fe20000010000 */
[----:B------:R-:W-:Y:S01]  /*c4b0*/  PRMT R26, R20, 0x7632, R26 ;  /* 0x00007632141a7816 */ /* 0x000fe2000000001a */
[----:B------:R-:W-:Y:S01]  /*c4c0*/  STS.U16 [R33+0xc], R32 ;  /* 0x00000c2021007388 */ /* 0x000fe20000000400 */
[----:B0-----:R-:W-:Y:S01]  /*c4d0*/  PRMT R29, R21, 0x7610, R29 ;  /* 0x00007610151d7816 */ /* 0x001fe2000000001d */
[----:B------:R-:W-:-:S02]  /*c4e0*/  FADD.FTZ R67, R66, R67 ;  /* 0x0000004342437221 */ /* 0x000fc40000010000 */
[----:B------:R-:W-:Y:S01]  /*c4f0*/  STS.U16 [R63+0xe], R23 ;  /* 0x00000e173f007388 */ /* 0x000fe20000000400 */
[----:B--2---:R-:W-:Y:S01]  /*c500*/  PRMT R30, R21, 0x7632, R30 ;  /* 0x00007632151e7816 */ /* 0x004fe2000000001e */
[----:B------:R-:W-:Y:S02]  /*c510*/  FADD.FTZ R118, R67, R70 ;  /* 0x0000004643767221 */ /* 0x000fe40000010000 */
[----:B------:R-:W-:Y:S04]  /*c520*/  STS.U16 [R69+0x10], R25 ;  /* 0x0000101945007388 */ /* 0x000fe80000000400 */
        /* <DEDUP_REMOVED lines=46> */
.L_x_6588:
[----:B------:R-:W-:Y:S05]  /*c810*/  BSYNC B0 ;  /* 0x0000000000007941 */ /* 0x000fea0003800000 */
.L_x_6587:
        /* <DEDUP_REMOVED lines=54> */
.L_x_6520:
        /* <DEDUP_REMOVED lines=31> */
[----:B------:R-:W-:Y:S02]  /*cd70*/  MOV R2, UR22 ;  /* 0x0000001600027c02 */ /* 0x000fe40008000f00 */
[----:B--2---:R-:W-:Y:S02]  /*cd80*/  @!P0 LEA R0, R3, R0, 0x18 ;  /* 0x0000000003008211 */ /* 0x004fe400078ec0ff */
[----:B------:R-:W-:-:S04]  /*cd90*/  MOV R3, UR23 ;  /* 0x0000001700037c02 */ /* 0x000fc80008000f00 */
[----:B------:R-:W1:Y:S02]  /*cda0*/  @!P0 LDS R0, [R0+0x858] ;  /* 0x0008580000008984 */ /* 0x000e640000000800 */
[----:B-1----:R-:W-:-:S05]  /*cdb0*/  @!P0 FADD.FTZ R7, R7, R0 ;  /* 0x0000000007078221 */ /* 0x002fca0000010000 */
[----:B------:R2:W-:Y:S02]  /*cdc0*/  REDG.E.ADD.F32.FTZ.RN.STRONG.GPU desc[UR18][R2.64], R7 ;  /* 0x00000007020079a6 */ /* 0x0005e4000c10f392 */
.L_x_6591:
[----:B------:R-:W-:Y:S05]  /*cdd0*/  BSYNC B0 ;  /* 0x0000000000007941 */ /* 0x000fea0003800000 */
.L_x_6590:
        /* <DEDUP_REMOVED lines=31> */
[----:B------:R-:W-:Y:S02]  /*cfd0*/  @!P0 MOV R0, 0x400 ;  /* 0x0000040000008802 */ /* 0x000fe40000000f00 */
[----:B------:R-:W-:Y:S02]  /*cfe0*/  MOV R2, UR24 ;  /* 0x0000001800027c02 */ /* 0x000fe40008000f00 */
[----:B-1----:R-:W-:Y:S02]  /*cff0*/  @!P0 LEA R0, R3, R0, 0x18 ;  /* 0x0000000003008211 */ /* 0x002fe400078ec0ff */
[----:B------:R-:W-:-:S04]  /*d000*/  MOV R3, UR25 ;  /* 0x0000001900037c02 */ /* 0x000fc80008000f00 */
[----:B------:R-:W4:Y:S02]  /*d010*/  @!P0 LDS R0, [R0+0x858] ;  /* 0x0008580000008984 */ /* 0x000f240000000800 */
[----:B----4-:R-:W-:-:S05]  /*d020*/  @!P0 FADD.FTZ R7, R7, R0 ;  /* 0x0000000007078221 */ /* 0x010fca0000010000 */
[----:B------:R1:W-:Y:S01]  /*d030*/  REDG.E.ADD.F32.FTZ.RN.STRONG.GPU desc[UR18][R2.64], R7 ;  /* 0x00000007020079a6 */ /* 0x0003e2000c10f392 */
[----:B------:R-:W-:Y:S01]  /*d040*/  HFMA2.MMA R13, -RZ, RZ, 0, 0 ;  /* 0x00000000ff0d7435 */ /* 0x000fe200000001ff */
[----:B------:R-:W-:Y:S10]  /*d050*/  BRA `(.L_x_6594) ;  /* 0x0000000000047947 */ /* 0x000ff40003800000 */
.L_x_6593:
[----:B------:R-:W3:Y:S02]  /*d060*/  S2R R13, SR_TID.X ;  /* 0x00000000000d7919 */ /* 0x000ee40000002100 */
.L_x_6594:
[----:B------:R-:W-:Y:S05]  /*d070*/  BSYNC B0 ;  /* 0x0000000000007941 */ /* 0x000fea0003800000 */
.L_x_6592:
        /* <DEDUP_REMOVED lines=43> */
.L_x_6596:
        /* <DEDUP_REMOVED lines=74> */
.L_x_6595:
[----:B------:R-:W-:Y:S05]  /*d7d0*/  EXIT ;  /* 0x000000000000794d */ /* 0x000fea0003800000 */
.L_x_6557:
[----:B------:R-:W-:Y:S01]  /*d7e0*/  HFMA2.MMA R202, -RZ, RZ, 0, 5.9604644775390625e-08 ;  /* 0x00000001ffca7435 */ /* 0x000fe200000001ff */
[----:B------:R-:W-:Y:S02]  /*d7f0*/  MOV R207, R195 ;  /* 0x000000c300cf7202 */ /* 0x000fe40000000f00 */
[----:B------:R-:W-:Y:S02]  /*d800*/  MOV R221, RZ ;  /* 0x000000ff00dd7202 */ /* 0x000fe40000000f00 */
[----:B------:R-:W-:-:S07]  /*d810*/  MOV R2, 0xffffffff ;  /* 0xffffffff00027802 */ /* 0x000fce0000000f00 */
[----:B------:R-:W-:Y:S05]  /*d820*/  WARPSYNC.COLLECTIVE R2, `(.L_x_6597) ;  /* 0x0000000002087348 */ /* 0x000fea0003c00000 */
[----:B------:R0:W1:Y:S02]  /*d830*/  SHFL.UP P0, R200, R207, R202, R221 ;  /* 0x040000cacfc87389 */ /* 0x00006400000000dd */
[----:B01----:R-:W-:Y:S01]  /*d840*/  ENDCOLLECTIVE ;  /* 0x000000000000791b */ /* 0x003fe20003800000 */
.L_x_6597:
[----:B------:R-:W-:Y:S02]  /*d850*/  MOV R207, R12 ;  /* 0x0000000c00cf7202 */ /* 0x000fe40000000f00 */
[----:B------:R-:W-:-:S07]  /*d860*/  MOV R3, R200 ;  /* 0x000000c800037202 */ /* 0x000fce0000000f00 */
[----:B------:R-:W-:Y:S05]  /*d870*/  WARPSYNC.COLLECTIVE R2, `(.L_x_6598) ;  /* 0x0000000002087348 */ /* 0x000fea0003c00000 */
[----:B------:R0:W1:Y:S02]  /*d880*/  SHFL.UP P0, R200, R207, R202, R221 ;  /* 0x040000cacfc87389 */ /* 0x00006400000000dd */
[----:B01----:R-:W-:Y:S01]  /*d890*/  ENDCOLLECTIVE ;  /* 0x000000000000791b */ /* 0x003fe20003800000 */
.L_x_6598:
[----:B------:R-:W-:Y:S02]  /*d8a0*/  MOV R207, R196 ;  /* 0x000000c400cf7202 */ /* 0x000fe40000000f00 */
[----:B------:R-:W-:-:S07]  /*d8b0*/  MOV R13, R200 ;  /* 0x000000c8000d7202 */ /* 0x000fce0000000f00 */
[----:B------:R-:W-:Y:S05]  /*d8c0*/  WARPSYNC.COLLECTIVE R2, `(.L_x_6599) ;  /* 0x0000000002087348 */ /* 0x000fea0003c00000 */
[----:B------:R0:W1:Y:S02]  /*d8d0*/  SHFL.UP P0, R200, R207, R202, R221 ;  /* 0x040000cacfc87389 */ /* 0x00006400000000dd */
[----:B01----:R-:W-:Y:S01]  /*d8e0*/  ENDCOLLECTIVE ;  /* 0x000000000000791b */ /* 0x003fe20003800000 */
.L_x_6599:
[----:B------:R-:W-:Y:S02]  /*d8f0*/  MOV R207, R15 ;  /* 0x0000000f00cf7202 */ /* 0x000fe40000000f00 */
[----:B------:R-:W-:-:S07]  /*d900*/  MOV R14, R200 ;  /* 0x000000c8000e7202 */ /* 0x000fce0000000f00 */
[----:B------:R-:W-:Y:S05]  /*d910*/  WARPSYNC.COLLECTIVE R2, `(.L_x_6600) ;  /* 0x0000000002087348 */ /* 0x000fea0003c00000 */
[----:B------:R0:W1:Y:S02]  /*d920*/  SHFL.UP P0, R200, R207, R202, R221 ;  /* 0x040000cacfc87389 */ /* 0x00006400000000dd */
[----:B01----:R-:W-:Y:S01]  /*d930*/  ENDCOLLECTIVE ;  /* 0x000000000000791b */ /* 0x003fe20003800000 */
.L_x_6600:
[----:B------:R-:W-:Y:S01]  /*d940*/  HFMA2.MMA R202, -RZ, RZ, 0, 1.1920928955078125e-07 ;  /* 0x00000002ffca7435 */ /* 0x000fe200000001ff */
[----:B------:R-:W-:Y:S01]  /*d950*/  MOV R198, R200 ;  /* 0x000000c800c67202 */ /* 0x000fe20000000f00 */
[----:B------:R-:W-:Y:S01]  /*d960*/  FMUL.FTZ R200, R12, R14 ;  /* 0x0000000e0cc87220 */ /* 0x000fe20000410000 */
[----:B------:R-:W-:-:S03]  /*d970*/  ISETP.GE.AND P0, PT, R117, 0x1, PT ;  /* 0x000000017500780c */ /* 0x000fc60003f06270 */
[-C--:B------:R-:W-:Y:S01]  /*d980*/  FMUL.FTZ R201, R12, R198.reuse ;  /* 0x000000c60cc97220 */ /* 0x080fe20000410000 */
[----:B------:R-:W-:-:S03]  /*d990*/  FFMA.FTZ R200, R195, R198, R200 ;  /* 0x000000c6c3c87223 */ /* 0x000fc600000100c8 */
[----:B------:R-:W-:Y:S01]  /*d9a0*/  FFMA.FTZ R201, R195, R14, -R201 ;  /* 0x0000000ec3c97223 */ /* 0x000fe200000108c9 */
        /* <DEDUP_REMOVED lines=11> */
.L_x_6601:
[----:B------:R-:W-:Y:S02]  /*da60*/  MOV R207, R12 ;  /* 0x0000000c00cf7202 */ /* 0x000fe40000000f00 */
[----:B------:R-:W-:-:S07]  /*da70*/  MOV R3, R200 ;  /* 0x000000c800037202 */ /* 0x000fce0000000f00 */
[----:B------:R-:W-:Y:S05]  /*da80*/  WARPSYNC.COLLECTIVE R2, `(.L_x_6602) ;  /* 0x0000000002087348 */ /* 0x000fea0003c00000 */
[----:B------:R0:W1:Y:S02]  /*da90*/  SHFL.UP P0, R200, R207, R202, R221 ;  /* 0x040000cacfc87389 */ /* 0x00006400000000dd */
[----:B01----:R-:W-:Y:S01]  /*daa0*/  ENDCOLLECTIVE ;  /* 0x000000000000791b */ /* 0x003fe20003800000 */
.L_x_6602:
[----:B------:R-:W-:Y:S02]  /*dab0*/  MOV R207, R196 ;  /* 0x000000c400cf7202 */ /* 0x000fe40000000f00 */
[----:B------:R-:W-:-:S07]  /*dac0*/  MOV R13, R200 ;  /* 0x000000c8000d7202 */ /* 0x000fce0000000f00 */
[----:B------:R-:W-:Y:S05]  /*dad0*/  WARPSYNC.COLLECTIVE R2, `(.L_x_6603) ;  /* 0x0000000002087348 */ /* 0x000fea0003c00000 */
[----:B------:R0:W1:Y:S02]  /*dae0*/  SHFL.UP P0, R200, R207, R202, R221 ;  /* 0x040000cacfc87389 */ /* 0x00006400000000dd */
[----:B01----:R-:W-:Y:S01]  /*daf0*/  ENDCOLLECTIVE ;  /* 0x000000000000791b */ /* 0x003fe20003800000 */
.L_x_6603:
[----:B------:R-:W-:Y:S02]  /*db00*/  MOV R207, R15 ;  /* 0x0000000f00cf7202 */ /* 0x000fe40000000f00 */
[----:B------:R-:W-:-:S07]  /*db10*/  MOV R14, R200 ;  /* 0x000000c8000e7202 */ /* 0x000fce0000000f00 */
[----:B------:R-:W-:Y:S05]  /*db20*/  WARPSYNC.COLLECTIVE R2, `(.L_x_6604) ;  /* 0x0000000002087348 */ /* 0x000fea0003c00000 */
[----:B------:R0:W1:Y:S02]  /*db30*/  SHFL.UP P0, R200, R207, R202, R221 ;  /* 0x040000cacfc87389 */ /* 0x00006400000000dd */
[----:B01----:R-:W-:Y:S01]  /*db40*/  ENDCOLLECTIVE ;  /* 0x000000000000791b */ /* 0x003fe20003800000 */
.L_x_6604:
[----:B------:R-:W-:Y:S01]  /*db50*/  HFMA2.MMA R202, -RZ, RZ, 0, 2.384185791015625e-07 ;  /* 0x00000004ffca7435 */ /* 0x000fe200000001ff */
        /* <DEDUP_REMOVED lines=17> */
.L_x_6605:
[----:B------:R-:W-:Y:S02]  /*dc70*/  MOV R207, R12 ;  /* 0x0000000c00cf7202 */ /* 0x000fe40000000f00 */
[----:B------:R-:W-:-:S07]  /*dc80*/  MOV R3, R200 ;  /* 0x000000c800037202 */ /* 0x000fce0000000f00 */
[----:B------:R-:W-:Y:S05]  /*dc90*/  WARPSYNC.COLLECTIVE R2, `(.L_x_6606) ;  /* 0x0000000002087348 */ /* 0x000fea0003c00000 */
[----:B------:R0:W1:Y:S02]  /*dca0*/  SHFL.UP P0, R200, R207, R202, R221 ;  /* 0x040000cacfc87389 */ /* 0x00006400000000dd */
[----:B01----:R-:W-:Y:S01]  /*dcb0*/  ENDCOLLECTIVE ;  /* 0x000000000000791b */ /* 0x003fe20003800000 */
.L_x_6606:
[----:B------:R-:W-:Y:S02]  /*dcc0*/  MOV R207, R196 ;  /* 0x000000c400cf7202 */ /* 0x000fe40000000f00 */
[----:B------:R-:W-:-:S07]  /*dcd0*/  MOV R13, R200 ;  /* 0x000000c8000d7202 */ /* 0x000fce0000000f00 */
[----:B------:R-:W-:Y:S05]  /*dce0*/  WARPSYNC.COLLECTIVE R2, `(.L_x_6607) ;  /* 0x0000000002087348 */ /* 0x000fea0003c00000 */
[----:B------:R0:W1:Y:S02]  /*dcf0*/  SHFL.UP P0, R200, R207, R202, R221 ;  /* 0x040000cacfc87389 */ /* 0x00006400000000dd */
[----:B01----:R-:W-:Y:S01]  /*dd00*/  ENDCOLLECTIVE ;  /* 0x000000000000791b */ /* 0x003fe20003800000 */
.L_x_6607:
[----:B------:R-:W-:Y:S02]  /*dd10*/  MOV R207, R15 ;  /* 0x0000000f00cf7202 */ /* 0x000fe40000000f00 */
[----:B------:R-:W-:-:S07]  /*dd20*/  MOV R14, R200 ;  /* 0x000000c8000e7202 */ /* 0x000fce0000000f00 */
[----:B------:R-:W-:Y:S05]  /*dd30*/  WARPSYNC.COLLECTIVE R2, `(.L_x_6608) ;  /* 0x0000000002087348 */ /* 0x000fea0003c00000 */
[----:B------:R0:W1:Y:S02]  /*dd40*/  SHFL.UP P0, R200, R207, R202, R221 ;  /* 0x040000cacfc87389 */ /* 0x00006400000000dd */
[----:B01----:R-:W-:Y:S01]  /*dd50*/  ENDCOLLECTIVE ;  /* 0x000000000000791b */ /* 0x003fe20003800000 */
.L_x_6608:
[----:B------:R-:W-:Y:S01]  /*dd60*/  HFMA2.MMA R202, -RZ, RZ, 0, 4.76837158203125e-07 ;  /* 0x00000008ffca7435 */ /* 0x000fe200000001ff */
        /* <DEDUP_REMOVED lines=17> */
.L_x_6609:
[----:B------:R-:W-:Y:S02]  /*de80*/  MOV R207, R12 ;  /* 0x0000000c00cf7202 */ /* 0x000fe40000000f00 */
[----:B------:R-:W-:-:S07]  /*de90*/  MOV R3, R200 ;  /* 0x000000c800037202 */ /* 0x000fce0000000f00 */
[----:B------:R-:W-:Y:S05]  /*dea0*/  WARPSYNC.COLLECTIVE R2, `(.L_x_6610) ;  /* 0x0000000002087348 */ /* 0x000fea0003c00000 */
[----:B------:R0:W1:Y:S02]  /*deb0*/  SHFL.UP P0, R200, R207, R202, R221 ;  /* 0x040000cacfc87389 */ /* 0x00006400000000dd */
[----:B01----:R-:W-:Y:S01]  /*dec0*/  ENDCOLLECTIVE ;  /* 0x000000000000791b */ /* 0x003fe20003800000 */
.L_x_6610:
[----:B------:R-:W-:Y:S02]  /*ded0*/  MOV R207, R196 ;  /* 0x000000c400cf7202 */ /* 0x000fe40000000f00 */
[----:B------:R-:W-:-:S07]  /*dee0*/  MOV R13, R200 ;  /* 0x000000c8000d7202 */ /* 0x000fce0000000f00 */
[----:B------:R-:W-:Y:S05]  /*def0*/  WARPSYNC.COLLECTIVE R2, `(.L_x_6611) ;  /* 0x0000000002087348 */ /* 0x000fea0003c00000 */
[----:B------:R0:W1:Y:S02]  /*df00*/  SHFL.UP P0, R200, R207, R202, R221 ;  /* 0x040000cacfc87389 */ /* 0x00006400000000dd */
[----:B01----:R-:W-:Y:S01]  /*df10*/  ENDCOLLECTIVE ;  /* 0x000000000000791b */ /* 0x003fe20003800000 */
.L_x_6611:
[----:B------:R-:W-:Y:S02]  /*df20*/  MOV R207, R15 ;  /* 0x0000000f00cf7202 */ /* 0x000fe40000000f00 */
[----:B------:R-:W-:-:S07]  /*df30*/  MOV R14, R200 ;  /* 0x000000c8000e7202 */ /* 0x000fce0000000f00 */
[----:B------:R-:W-:Y:S05]  /*df40*/  WARPSYNC.COLLECTIVE R2, `(.L_x_6612) ;  /* 0x0000000002087348 */ /* 0x000fea0003c00000 */
[----:B------:R0:W1:Y:S02]  /*df50*/  SHFL.UP P0, R200, R207, R202, R221 ;  /* 0x040000cacfc87389 */ /* 0x00006400000000dd */
[----:B01----:R-:W-:Y:S01]  /*df60*/  ENDCOLLECTIVE ;  /* 0x000000000000791b */ /* 0x003fe20003800000 */
.L_x_6612:
[----:B------:R-:W-:Y:S01]  /*df70*/  HFMA2.MMA R202, -RZ, RZ, 0, 9.5367431640625e-07 ;  /* 0x00000010ffca7435 */ /* 0x000fe200000001ff */
        /* <DEDUP_REMOVED lines=17> */
.L_x_6613:
[----:B------:R-:W-:Y:S02]  /*e090*/  MOV R207, R205 ;  /* 0x000000cd00cf7202 */ /* 0x000fe40000000f00 */
[----:B------:R-:W-:-:S07]  /*e0a0*/  MOV R12, R200 ;  /* 0x000000c8000c7202 */ /* 0x000fce0000000f00 */
[----:B------:R-:W-:Y:S05]  /*e0b0*/  WARPSYNC.COLLECTIVE R2, `(.L_x_6614) ;  /* 0x0000000002087348 */ /* 0x000fea0003c00000 */
[----:B------:R0:W1:Y:S02]  /*e0c0*/  SHFL.UP P0, R200, R207, R202, R221 ;  /* 0x040000cacfc87389 */ /* 0x00006400000000dd */
[----:B01----:R-:W-:Y:S01]  /*e0d0*/  ENDCOLLECTIVE ;  /* 0x000000000000791b */ /* 0x003fe20003800000 */
.L_x_6614:
[----:B------:R-:W-:Y:S02]  /*e0e0*/  MOV R207, R196 ;  /* 0x000000c400cf7202 */ /* 0x000fe40000000f00 */
[----:B------:R-:W-:-:S07]  /*e0f0*/  MOV R14, R200 ;  /* 0x000000c8000e7202 */ /* 0x000fce0000000f00 */
[----:B------:R-:W-:Y:S05]  /*e100*/  WARPSYNC.COLLECTIVE R2, `(.L_x_6615) ;  /* 0x0000000002087348 */ /* 0x000fea0003c00000 */
[----:B------:R0:W1:Y:S02]  /*e110*/  SHFL.UP P0, R200, R207, R202, R221 ;  /* 0x040000cacfc87389 */ /* 0x00006400000000dd */
[----:B01----:R-:W-:Y:S01]  /*e120*/  ENDCOLLECTIVE ;  /* 0x000000000000791b */ /* 0x003fe20003800000 */
.L_x_6615:
[----:B------:R-:W-:Y:S02]  /*e130*/  MOV R207, R15 ;  /* 0x0000000f00cf7202 */ /* 0x000fe40000000f00 */
[----:B------:R-:W-:-:S07]  /*e140*/  MOV R198, R200 ;  /* 0x000000c800c67202 */ /* 0x000fce0000000f00 */
[----:B------:R-:W-:Y:S05]  /*e150*/  WARPSYNC.COLLECTIVE R2, `(.L_x_6616) ;  /* 0x0000000002087348 */ /* 0x000fea0003c00000 */
[----:B------:R0:W1:Y:S02]  /*e160*/  SHFL.UP P0, R200, R207, R202, R221 ;  /* 0x040000cacfc87389 */ /* 0x00006400000000dd */
[----:B01----:R-:W-:Y:S01]  /*e170*/  ENDCOLLECTIVE ;  /* 0x000000000000791b */ /* 0x003fe20003800000 */
.L_x_6616:
[----:B------:R-:W-:Y:S05]  /*e180*/  BRA `(.L_x_6617) ;  /* 0xffffff88001c7947 */ /* 0x000fea000383ffff */
.L_x_6558:
        /* <DEDUP_REMOVED lines=8> */
.L_x_6619:
[----:B------:R-:W-:Y:S05]  /*e210*/  BSYNC B0 ;  /* 0x0000000000007941 */ /* 0x000fea0003800000 */
.L_x_6618:
[----:B------:R-:W-:Y:S05]  /*e220*/  BRA `(.L_x_6620) ;  /* 0xffffff88002c7947 */ /* 0x000fea000383ffff */
.L_x_6559:
        /* <DEDUP_REMOVED lines=8> */
.L_x_6622:
[----:B------:R-:W-:Y:S05]  /*e2b0*/  BSYNC B0 ;  /* 0x0000000000007941 */ /* 0x000fea0003800000 */
.L_x_6621:
[----:B------:R-:W-:Y:S05]  /*e2c0*/  BRA `(.L_x_6623) ;  /* 0xffffff88000c7947 */ /* 0x000fea000383ffff */
.L_x_6560:
        /* <DEDUP_REMOVED lines=8> */
.L_x_6625:
[----:B------:R-:W-:Y:S05]  /*e350*/  BSYNC B0 ;  /* 0x0000000000007941 */ /* 0x000fea0003800000 */
.L_x_6624:
[----:B------:R-:W-:Y:S05]  /*e360*/  BRA `(.L_x_6626) ;  /* 0xffffff8400ec7947 */ /* 0x000fea000383ffff */
.L_x_6561:
        /* <DEDUP_REMOVED lines=8> */
.L_x_6628:
[----:B------:R-:W-:Y:S05]  /*e3f0*/  BSYNC B0 ;  /* 0x0000000000007941 */ /* 0x000fea0003800000 */
.L_x_6627:
[----:B------:R-:W-:Y:S05]  /*e400*/  BRA `(.L_x_6629) ;  /* 0xffffff8400cc7947 */ /* 0x000fea000383ffff */
.L_x_6562:
        /* <DEDUP_REMOVED lines=8> */
.L_x_6631:
[----:B------:R-:W-:Y:S05]  /*e490*/  BSYNC B0 ;  /* 0x0000000000007941 */ /* 0x000fea0003800000 */
.L_x_6630:
        /* <DEDUP_REMOVED lines=10> */
.L_x_6632:
[----:B------:R-:W-:Y:S02]  /*e540*/  MOV R13, 0x1f ;  /* 0x0000001f000d7802 */ /* 0x000fe40000000f00 */
[----:B------:R-:W-:Y:S02]  /*e550*/  MOV R207, R196 ;  /* 0x000000c400cf7202 */ /* 0x000fe40000000f00 */
[----:B------:R-:W-:-:S07]  /*e560*/  MOV R205, R200 ;  /* 0x000000c800cd7202 */ /* 0x000fce0000000f00 */
[----:B------:R-:W-:Y:S05]  /*e570*/  WARPSYNC.COLLECTIVE R2, `(.L_x_6633) ;  /* 0x0000000002087348 */ /* 0x000fea0003c00000 */
[----:B------:R0:W1:Y:S02]  /*e580*/  SHFL.UP P0, R200, R207, R202, R221 ;  /* 0x040000cacfc87389 */ /* 0x00006400000000dd */
[----:B01----:R-:W-:Y:S01]  /*e590*/  ENDCOLLECTIVE ;  /* 0x000000000000791b */ /* 0x003fe20003800000 */
.L_x_6633:
[----:B------:R-:W-:Y:S02]  /*e5a0*/  MOV R207, R15 ;  /* 0x0000000f00cf7202 */ /* 0x000fe40000000f00 */
[----:B------:R-:W-:-:S07]  /*e5b0*/  MOV R196, R200 ;  /* 0x000000c800c47202 */ /* 0x000fce0000000f00 */
[----:B------:R-:W-:Y:S05]  /*e5c0*/  WARPSYNC.COLLECTIVE R2, `(.L_x_6634) ;  /* 0x0000000002087348 */ /* 0x000fea0003c00000 */
[----:B------:R0:W1:Y:S02]  /*e5d0*/  SHFL.UP P0, R200, R207, R202, R221 ;  /* 0x040000cacfc87389 */ /* 0x00006400000000dd */
[----:B01----:R-:W-:Y:S01]  /*e5e0*/  ENDCOLLECTIVE ;  /* 0x000000000000791b */ /* 0x003fe20003800000 */
.L_x_6634:
[----:B------:R-:W-:Y:S05]  /*e5f0*/  WARPSYNC.COLLECTIVE R2, `(.L_x_6635) ;  /* 0x0000000002087348 */ /* 0x000fea0003c00000 */
[----:B------:R0:W1:Y:S02]  /*e600*/  SHFL.IDX P0, R14, R3, R12, R13 ;  /* 0x0000000c030e7389 */ /* 0x000064000000000d */
[----:B01----:R-:W-:Y:S01]  /*e610*/  ENDCOLLECTIVE ;  /* 0x000000000000791b */ /* 0x003fe20003800000 */
.L_x_6635:
[----:B------:R-:W-:Y:S02]  /*e620*/  MOV R3, R5 ;  /* 0x0000000500037202 */ /* 0x000fe40000000f00 */
[----:B------:R-:W-:Y:S02]  /*e630*/  MOV R15, R200 ;  /* 0x000000c8000f7202 */ /* 0x000fe40000000f00 */
[----:B------:R-:W-:-:S07]  /*e640*/  MOV R4, R14 ;  /* 0x0000000e00047202 */ /* 0x000fce0000000f00 */
[----:B------:R-:W-:Y:S05]  /*e650*/  WARPSYNC.COLLECTIVE R2, `(.L_x_6636) ;  /* 0x0000000002087348 */ /* 0x000fea0003c00000 */
[----:B------:R0:W1:Y:S02]  /*e660*/  SHFL.IDX P0, R14, R3, R12, R13 ;  /* 0x0000000c030e7389 */ /* 0x000064000000000d */
[----:B01----:R-:W-:Y:S01]  /*e670*/  ENDCOLLECTIVE ;  /* 0x000000000000791b */ /* 0x003fe20003800000 */
.L_x_6636:
[----:B------:R-:W-:Y:S02]  /*e680*/  MOV R3, R6 ;  /* 0x0000000600037202 */ /* 0x000fe40000000f00 */
[----:B------:R-:W-:-:S07]  /*e690*/  MOV R5, R14 ;  /* 0x0000000e00057202 */ /* 0x000fce0000000f00 */
[----:B------:R-:W-:Y:S05]  /*e6a0*/  WARPSYNC.COLLECTIVE R2, `(.L_x_6637) ;  /* 0x0000000002087348 */ /* 0x000fea0003c00000 */
[----:B------:R0:W1:Y:S02]  /*e6b0*/  SHFL.IDX P0, R14, R3, R12, R13 ;  /* 0x0000000c030e7389 */ /* 0x000064000000000d */
[----:B01----:R-:W-:Y:S01]  /*e6c0*/  ENDCOLLECTIVE ;  /* 0x000000000000791b */ /* 0x003fe20003800000 */
.L_x_6637:
[----:B------:R-:W-:Y:S02]  /*e6d0*/  MOV R3, R7 ;  /* 0x0000000700037202 */ /* 0x000fe40000000f00 */
[----:B------:R-:W-:-:S07]  /*e6e0*/  MOV R6, R14 ;  /* 0x0000000e00067202 */ /* 0x000fce0000000f00 */
[----:B------:R-:W-:Y:S05]  /*e6f0*/  WARPSYNC.COLLECTIVE R2, `(.L_x_6638) ;  /* 0x0000000002087348 */ /* 0x000fea0003c00000 */
[----:B------:R0:W1:Y:S02]  /*e700*/  SHFL.IDX P0, R14, R3, R12, R13 ;  /* 0x0000000c030e7389 */ /* 0x000064000000000d */
[----:B01----:R-:W-:Y:S01]  /*e710*/  ENDCOLLECTIVE ;  /* 0x000000000000791b */ /* 0x003fe20003800000 */
.L_x_6638:
[----:B------:R-:W-:Y:S01]  /*e720*/  MOV R7, R14 ;  /* 0x0000000e00077202 */ /* 0x000fe20000000f00 */
[----:B------:R-:W-:Y:S06]  /*e730*/  BRA `(.L_x_6639) ;  /* 0xffffff8400287947 */ /* 0x000fec000383ffff */
.L_x_6564:
        /* <DEDUP_REMOVED lines=8> */
.L_x_6640:
[----:B------:R-:W-:Y:S02]  /*e7c0*/  MOV R229, R226 ;  /* 0x000000e200e57202 */ /* 0x000fe40000000f00 */
[----:B------:R-:W-:-:S07]  /*e7d0*/  MOV R3, R239 ;  /* 0x000000ef00037202 */ /* 0x000fce0000000f00 */
[----:B------:R-:W-:Y:S05]  /*e7e0*/  WARPSYNC.COLLECTIVE R2, `(.L_x_6641) ;  /* 0x0000000002087348 */ /* 0x000fea0003c00000 */
[----:B------:R0:W1:Y:S02]  /*e7f0*/  SHFL.DOWN P2, R239, R229, R228, R227 ;  /* 0x080000e4e5ef7389 */ /* 0x00006400000400e3 */
[----:B01----:R-:W-:Y:S01]  /*e800*/  ENDCOLLECTIVE ;  /* 0x000000000000791b */ /* 0x003fe20003800000 */
.L_x_6641:
[----:B------:R-:W-:Y:S02]  /*e810*/  MOV R229, R14 ;  /* 0x0000000e00e57202 */ /* 0x000fe40000000f00 */
[----:B------:R-:W-:-:S07]  /*e820*/  MOV R13, R239 ;  /* 0x000000ef000d7202 */ /* 0x000fce0000000f00 */
[----:B------:R-:W-:Y:S05]  /*e830*/  WARPSYNC.COLLECTIVE R2, `(.L_x_6642) ;  /* 0x0000000002087348 */ /* 0x000fea0003c00000 */
[----:B------:R0:W1:Y:S02]  /*e840*/  SHFL.DOWN P2, R239, R229, R228, R227 ;  /* 0x080000e4e5ef7389 */ /* 0x00006400000400e3 */
[----:B01----:R-:W-:Y:S01]  /*e850*/  ENDCOLLECTIVE ;  /* 0x000000000000791b */ /* 0x003fe20003800000 */
.L_x_6642:
[----:B------:R-:W-:Y:S02]  /*e860*/  MOV R229, R15 ;  /* 0x0000000f00e57202 */ /* 0x000fe40000000f00 */
[----:B------:R-:W-:-:S07]  /*e870*/  MOV R231, R239 ;  /* 0x000000ef00e77202 */ /* 0x000fce0000000f00 */
[----:B------:R-:W-:Y:S05]  /*e880*/  WARPSYNC.COLLECTIVE R2, `(.L_x_6643) ;  /* 0x0000000002087348 */ /* 0x000fea0003c00000 */
[----:B------:R0:W1:Y:S02]  /*e890*/  SHFL.DOWN P2, R239, R229, R228, R227 ;  /* 0x080000e4e5ef7389 */ /* 0x00006400000400e3 */
[----:B01----:R-:W-:Y:S01]  /*e8a0*/  ENDCOLLECTIVE ;  /* 0x000000000000791b */ /* 0x003fe20003800000 */
.L_x_6643:
[----:B------:R-:W-:Y:S01]  /*e8b0*/  MOV R233, R239 ;  /* 0x000000ef00e97202 */ /* 0x000fe20000000f00 */
[----:B------:R-:W-:Y:S06]  /*e8c0*/  BRA `(.L_x_6644) ;  /* 0xffffff9400787947 */ /* 0x000fec000383ffff */
.L_x_6567:
        /* <DEDUP_REMOVED lines=8> */
.L_x_6646:
[----:B------:R-:W-:Y:S05]  /*e950*/  BSYNC B0 ;  /* 0x0000000000007941 */ /* 0x000fea0003800000 */
.L_x_6645:
        /* <DEDUP_REMOVED lines=8> */
.L_x_6647:
[----:B------:R-:W-:Y:S02]  /*e9e0*/  MOV R229, R222 ;  /* 0x000000de00e57202 */ /* 0x000fe40000000f00 */
[----:B------:R-:W-:-:S07]  /*e9f0*/  MOV R13, R239 ;  /* 0x000000ef000d7202 */ /* 0x000fce0000000f00 */
[----:B------:R-:W-:Y:S05]  /*ea00*/  WARPSYNC.COLLECTIVE R2, `(.L_x_6648) ;  /* 0x0000000002087348 */ /* 0x000fea0003c00000 */
[----:B------:R0:W1:Y:S02]  /*ea10*/  SHFL.DOWN P2, R239, R229, R228, R227 ;  /* 0x080000e4e5ef7389 */ /* 0x00006400000400e3 */
[----:B01----:R-:W-:Y:S01]  /*ea20*/  ENDCOLLECTIVE ;  /* 0x000000000000791b */ /* 0x003fe20003800000 */
.L_x_6648:
[----:B------:R-:W-:Y:S02]  /*ea30*/  MOV R229, R15 ;  /* 0x0000000f00e57202 */ /* 0x000fe40000000f00 */
[----:B------:R-:W-:-:S07]  /*ea40*/  MOV R231, R239 ;  /* 0x000000ef00e77202 */ /* 0x000fce0000000f00 */
[----:B------:R-:W-:Y:S05]  /*ea50*/  WARPSYNC.COLLECTIVE R2, `(.L_x_6649) ;  /* 0x0000000002087348 */ /* 0x000fea0003c00000 */
[----:B------:R0:W1:Y:S02]  /*ea60*/  SHFL.DOWN P2, R239, R229, R228, R227 ;  /* 0x080000e4e5ef7389 */ /* 0x00006400000400e3 */
[----:B01----:R-:W-:Y:S01]  /*ea70*/  ENDCOLLECTIVE ;  /* 0x000000000000791b */ /* 0x003fe20003800000 */
.L_x_6649:
[----:B------:R-:W-:Y:S01]  /*ea80*/  MOV R233, R239 ;  /* 0x000000ef00e97202 */ /* 0x000fe20000000f00 */
[----:B------:R-:W-:Y:S06]  /*ea90*/  BRA `(.L_x_6650) ;  /* 0xffffff9400587947 */ /* 0x000fec000383ffff */
.L_x_6570:
        /* <DEDUP_REMOVED lines=8> */
.L_x_6652:
[----:B------:R-:W-:Y:S05]  /*eb20*/  BSYNC B0 ;  /* 0x0000000000007941 */ /* 0x000fea0003800000 */
.L_x_6651:
        /* <DEDUP_REMOVED lines=8> */
.L_x_6653:
[----:B------:R-:W-:Y:S02]  /*ebb0*/  MOV R229, R222 ;  /* 0x000000de00e57202 */ /* 0x000fe40000000f00 */
[----:B------:R-:W-:-:S07]  /*ebc0*/  MOV R13, R239 ;  /* 0x000000ef000d7202 */ /* 0x000fce0000000f00 */
[----:B------:R-:W-:Y:S05]  /*ebd0*/  WARPSYNC.COLLECTIVE R2, `(.L_x_6654) ;  /* 0x0000000002087348 */ /* 0x000fea0003c00000 */
[----:B------:R0:W1:Y:S02]  /*ebe0*/  SHFL.DOWN P2, R239, R229, R228, R227 ;  /* 0x080000e4e5ef7389 */ /* 0x00006400000400e3 */
[----:B01----:R-:W-:Y:S01]  /*ebf0*/  ENDCOLLECTIVE ;  /* 0x000000000000791b */ /* 0x003fe20003800000 */
.L_x_6654:
[----:B------:R-:W-:Y:S02]  /*ec00*/  MOV R229, R15 ;  /* 0x0000000f00e57202 */ /* 0x000fe40000000f00 */
[----:B------:R-:W-:-:S07]  /*ec10*/  MOV R231, R239 ;  /* 0x000000ef00e77202 */ /* 0x000fce0000000f00 */
[----:B------:R-:W-:Y:S05]  /*ec20*/  WARPSYNC.COLLECTIVE R2, `(.L_x_6655) ;  /* 0x0000000002087348 */ /* 0x000fea0003c00000 */
[----:B------:R0:W1:Y:S02]  /*ec30*/  SHFL.DOWN P2, R239, R229, R228, R227 ;  /* 0x080000e4e5ef7389 */ /* 0x00006400000400e3 */
[----:B01----:R-:W-:Y:S01]  /*ec40*/  ENDCOLLECTIVE ;  /* 0x000000000000791b */ /* 0x003fe20003800000 */
.L_x_6655:
[----:B------:R-:W-:Y:S01]  /*ec50*/  MOV R233, R239 ;  /* 0x000000ef00e97202 */ /* 0x000fe20000000f00 */
[----:B------:R-:W-:Y:S06]  /*ec60*/  BRA `(.L_x_6656) ;  /* 0xffffff9400387947 */ /* 0x000fec000383ffff */
.L_x_6573:
        /* <DEDUP_REMOVED lines=8> */
.L_x_6658:
[----:B------:R-:W-:Y:S05]  /*ecf0*/  BSYNC B0 ;  /* 0x0000000000007941 */ /* 0x000fea0003800000 */
.L_x_6657:
        /* <DEDUP_REMOVED lines=8> */
.L_x_6659:
[----:B------:R-:W-:Y:S02]  /*ed80*/  MOV R229, R222 ;  /* 0x000000de00e57202 */ /* 0x000fe40000000f00 */
[----:B------:R-:W-:-:S07]  /*ed90*/  MOV R13, R239 ;  /* 0x000000ef000d7202 */ /* 0x000fce0000000f00 */
[----:B------:R-:W-:Y:S05]  /*eda0*/  WARPSYNC.COLLECTIVE R2, `(.L_x_6660) ;  /* 0x0000000002087348 */ /* 0x000fea0003c00000 */
[----:B------:R0:W1:Y:S02]  /*edb0*/  SHFL.DOWN P2, R239, R229, R228, R227 ;  /* 0x080000e4e5ef7389 */ /* 0x00006400000400e3 */
[----:B01----:R-:W-:Y:S01]  /*edc0*/  ENDCOLLECTIVE ;  /* 0x000000000000791b */ /* 0x003fe20003800000 */
.L_x_6660:
[----:B------:R-:W-:Y:S02]  /*edd0*/  MOV R229, R15 ;  /* 0x0000000f00e57202 */ /* 0x000fe40000000f00 */
[----:B------:R-:W-:-:S07]  /*ede0*/  MOV R231, R239 ;  /* 0x000000ef00e77202 */ /* 0x000fce0000000f00 */
[----:B------:R-:W-:Y:S05]  /*edf0*/  WARPSYNC.COLLECTIVE R2, `(.L_x_6661) ;  /* 0x0000000002087348 */ /* 0x000fea0003c00000 */
[----:B------:R0:W1:Y:S02]  /*ee00*/  SHFL.DOWN P2, R239, R229, R228, R227 ;  /* 0x080000e4e5ef7389 */ /* 0x00006400000400e3 */
[----:B01----:R-:W-:Y:S01]  /*ee10*/  ENDCOLLECTIVE ;  /* 0x000000000000791b */ /* 0x003fe20003800000 */
.L_x_6661:
[----:B------:R-:W-:Y:S01]  /*ee20*/  MOV R233, R239 ;  /* 0x000000ef00e97202 */ /* 0x000fe20000000f00 */
[----:B------:R-:W-:Y:S06]  /*ee30*/  BRA `(.L_x_6662) ;  /* 0xffffff9400187947 */ /* 0x000fec000383ffff */
.L_x_6576:
        /* <DEDUP_REMOVED lines=8> */
.L_x_6664:
[----:B------:R-:W-:Y:S05]  /*eec0*/  BSYNC B0 ;  /* 0x0000000000007941 */ /* 0x000fea0003800000 */
.L_x_6663:
        /* <DEDUP_REMOVED lines=8> */
.L_x_6665:
[----:B------:R-:W-:Y:S02]  /*ef50*/  MOV R229, R222 ;  /* 0x000000de00e57202 */ /* 0x000fe40000000f00 */
[----:B------:R-:W-:-:S07]  /*ef60*/  MOV R13, R239 ;  /* 0x000000ef000d7202 */ /* 0x000fce0000000f00 */
[----:B------:R-:W-:Y:S05]  /*ef70*/  WARPSYNC.COLLECTIVE R2, `(.L_x_6666) ;  /* 0x0000000002087348 */ /* 0x000fea0003c00000 */
[----:B------:R0:W1:Y:S02]  /*ef80*/  SHFL.DOWN P2, R239, R229, R228, R227 ;  /* 0x080000e4e5ef7389 */ /* 0x00006400000400e3 */
[----:B01----:R-:W-:Y:S01]  /*ef90*/  ENDCOLLECTIVE ;  /* 0x000000000000791b */ /* 0x003fe20003800000 */
.L_x_6666:
[----:B------:R-:W-:Y:S02]  /*efa0*/  MOV R229, R15 ;  /* 0x0000000f00e57202 */ /* 0x000fe40000000f00 */
[----:B------:R-:W-:-:S07]  /*efb0*/  MOV R231, R239 ;  /* 0x000000ef00e77202 */ /* 0x000fce0000000f00 */
[----:B------:R-:W-:Y:S05]  /*efc0*/  WARPSYNC.COLLECTIVE R2, `(.L_x_6667) ;  /* 0x0000000002087348 */ /* 0x000fea0003c00000 */
[----:B------:R0:W1:Y:S02]  /*efd0*/  SHFL.DOWN P2, R239, R229, R228, R227 ;  /* 0x080000e4e5ef7389 */ /* 0x00006400000400e3 */
[----:B01----:R-:W-:Y:S01]  /*efe0*/  ENDCOLLECTIVE ;  /* 0x000000000000791b */ /* 0x003fe20003800000 */
.L_x_6667:
[----:B------:R-:W-:Y:S01]  /*eff0*/  MOV R233, R239 ;  /* 0x000000ef00e97202 */ /* 0x000fe20000000f00 */
[----:B------:R-:W-:Y:S06]  /*f000*/  BRA `(.L_x_6668) ;  /* 0xffffff9000f87947 */ /* 0x000fec000383ffff */
.L_x_6579:
[----:B------:R-:W-:Y:S01]  /*f010*/  HFMA2.MMA R12, -RZ, RZ, 0, 0 ;  /* 0x00000000ff0c7435 */ /* 0x000fe200000001ff */
[----:B------:R-:W-:Y:S01]  /*f020*/  BSSY B0, `(.L_x_6669) ;  /* 0x0000007000007945 */ /* 0x000fe20003800000 */
[----:B-1----:R-:W-:Y:S02]  /*f030*/  MOV R3, R224 ;  /* 0x000000e000037202 */ /* 0x002fe40000000f00 */
[----:B------:R-:W-:Y:S02]  /*f040*/  MOV R13, 0x1f ;  /* 0x0000001f000d7802 */ /* 0x000fe40000000f00 */
[----:B------:R-:W-:-:S07]  /*f050*/  MOV R2, 0xffffffff ;  /* 0xffffffff00027802 */ /* 0x000fce0000000f00 */
[----:B0-234-:R-:W-:Y:S05]  /*f060*/  WARPSYNC.COLLECTIVE R2, `(.L_x_6670) ;  /* 0x0000000002087348 */ /* 0x01dfea0003c00000 */
[----:B------:R1:W0:Y:S02]  /*f070*/  SHFL.IDX P0, R14, R3, R12, R13 ;  /* 0x0000000c030e7389 */ /* 0x000224000000000d */
[----:B01234-:R-:W-:Y:S01]  /*f080*/  ENDCOLLECTIVE ;  /* 0x000000000000791b */ /* 0x01ffe20003800000 */
.L_x_6670:
[----:B------:R-:W-:Y:S05]  /*f090*/  BSYNC B0 ;  /* 0x0000000000007941 */ /* 0x000fea0003800000 */
.L_x_6669:
        /* <DEDUP_REMOVED lines=10> */
.L_x_6671:
[----:B------:R-:W-:Y:S02]  /*f140*/  MOV R3, R222 ;  /* 0x000000de00037202 */ /* 0x000fe40000000f00 */
[----:B------:R-:W-:-:S05]  /*f150*/  MOV R238, R14 ;  /* 0x0000000e00ee7202 */ /* 0x000fca0000000f00 */
[-C--:B------:R-:W-:Y:S01]  /*f160*/  FMUL.FTZ R14, R6, R238.reuse ;  /* 0x000000ee060e7220 */ /* 0x080fe20000410000 */
[----:B------:R-:W-:-:S03]  /*f170*/  FMUL.FTZ R227, R7, R238 ;  /* 0x000000ee07e37220 */ /* 0x000fc60000410000 */
[-C--:B------:R-:W-:Y:S01]  /*f180*/  FFMA.FTZ R233, R7, R232.reuse, R14 ;  /* 0x000000e807e97223 */ /* 0x080fe2000001000e */
[----:B------:R-:W-:-:S07]  /*f190*/  FFMA.FTZ R234, R6, R232, -R227 ;  /* 0x000000e806ea7223 */ /* 0x000fce00000108e3 */
[----:B------:R-:W-:Y:S05]  /*f1a0*/  WARPSYNC.COLLECTIVE R2, `(.L_x_6672) ;  /* 0x0000000002087348 */ /* 0x000fea0003c00000 */
[----:B------:R0:W1:Y:S02]  /*f1b0*/  SHFL.IDX P0, R14, R3, R12, R13 ;  /* 0x0000000c030e7389 */ /* 0x000064000000000d */
[----:B01----:R-:W-:Y:S01]  /*f1c0*/  ENDCOLLECTIVE ;  /* 0x000000000000791b */ /* 0x003fe20003800000 */
.L_x_6672:
[----:B------:R-:W-:Y:S02]  /*f1d0*/  MOV R227, 0x1f ;  /* 0x0000001f00e37802 */ /* 0x000fe40000000f00 */
[----:B------:R-:W-:Y:S02]  /*f1e0*/  MOV R3, R15 ;  /* 0x0000000f00037202 */ /* 0x000fe40000000f00 */
[----:B------:R-:W-:-:S07]  /*f1f0*/  MOV R231, R14 ;  /* 0x0000000e00e77202 */ /* 0x000fce0000000f00 */
[----:B------:R-:W-:Y:S05]  /*f200*/  WARPSYNC.COLLECTIVE R2, `(.L_x_6673) ;  /* 0x0000000002087348 */ /* 0x000fea0003c00000 */
[----:B------:R0:W1:Y:S02]  /*f210*/  SHFL.IDX P0, R14, R3, R12, R13 ;  /* 0x0000000c030e7389 */ /* 0x000064000000000d */
[----:B01----:R-:W-:Y:S01]  /*f220*/  ENDCOLLECTIVE ;  /* 0x000000000000791b */ /* 0x003fe20003800000 */
.L_x_6673:
[----:B------:R-:W-:Y:S05]  /*f230*/  WARPSYNC.COLLECTIVE R2, `(.L_x_6674) ;  /* 0x0000000002087348 */ /* 0x000fea0003c00000 */
[----:B------:R0:W1:Y:S02]  /*f240*/  SHFL.DOWN P2, R239, R229, R228, R227 ;  /* 0x080000e4e5ef7389 */ /* 0x00006400000400e3 */
[----:B01----:R-:W-:Y:S01]  /*f250*/  ENDCOLLECTIVE ;  /* 0x000000000000791b */ /* 0x003fe20003800000 */
.L_x_6674:
[----:B------:R-:W-:Y:S02]  /*f260*/  MOV R3, R4 ;  /* 0x0000000400037202 */ /* 0x000fe40000000f00 */
[----:B------:R-:W-:Y:S02]  /*f270*/  MOV R229, R226 ;  /* 0x000000e200e57202 */ /* 0x000fe40000000f00 */
[----:B------:R-:W-:Y:S02]  /*f280*/  MOV R230, R14 ;  /* 0x0000000e00e67202 */ /* 0x000fe40000000f00 */
[----:B------:R-:W-:-:S07]  /*f290*/  MOV R235, R239 ;  /* 0x000000ef00eb7202 */ /* 0x000fce0000000f00 */
[----:B------:R-:W-:Y:S05]  /*f2a0*/  WARPSYNC.COLLECTIVE R2, `(.L_x_6675) ;  /* 0x0000000002087348 */ /* 0x000fea0003c00000 */
[----:B------:R0:W1:Y:S02]  /*f2b0*/  SHFL.DOWN P2, R239, R229, R228, R227 ;  /* 0x080000e4e5ef7389 */ /* 0x00006400000400e3 */
[----:B01----:R-:W-:Y:S01]  /*f2c0*/  ENDCOLLECTIVE ;  /* 0x000000000000791b */ /* 0x003fe20003800000 */
.L_x_6675:
[----:B------:R-:W-:Y:S02]  /*f2d0*/  MOV R229, R222 ;  /* 0x000000de00e57202 */ /* 0x000fe40000000f00 */
[----:B------:R-:W-:-:S07]  /*f2e0*/  MOV R237, R239 ;  /* 0x000000ef00ed7202 */ /* 0x000fce0000000f00 */
[----:B------:R-:W-:Y:S05]  /*f2f0*/  WARPSYNC.COLLECTIVE R2, `(.L_x_6676) ;  /* 0x0000000002087348 */ /* 0x000fea0003c00000 */
[----:B------:R0:W1:Y:S02]  /*f300*/  SHFL.DOWN P2, R239, R229, R228, R227 ;  /* 0x080000e4e5ef7389 */ /* 0x00006400000400e3 */
[----:B01----:R-:W-:Y:S01]  /*f310*/  ENDCOLLECTIVE ;  /* 0x000000000000791b */ /* 0x003fe20003800000 */
.L_x_6676:
[----:B------:R-:W-:Y:S02]  /*f320*/  MOV R229, R15 ;  /* 0x0000000f00e57202 */ /* 0x000fe40000000f00 */
[----:B------:R-:W-:-:S07]  /*f330*/  MOV R236, R239 ;  /* 0x000000ef00ec7202 */ /* 0x000fce0000000f00 */
[----:B------:R-:W-:Y:S05]  /*f340*/  WARPSYNC.COLLECTIVE R2, `(.L_x_6677) ;  /* 0x0000000002087348 */ /* 0x000fea0003c00000 */
[----:B------:R0:W1:Y:S02]  /*f350*/  SHFL.DOWN P2, R239, R229, R228, R227 ;  /* 0x080000e4e5ef7389 */ /* 0x00006400000400e3 */
[----:B01----:R-:W-:Y:S01]  /*f360*/  ENDCOLLECTIVE ;  /* 0x000000000000791b */ /* 0x003fe20003800000 */
.L_x_6677:
[----:B------:R-:W-:Y:S05]  /*f370*/  WARPSYNC.COLLECTIVE R2, `(.L_x_6678) ;  /* 0x0000000002087348 */ /* 0x000fea0003c00000 */
[----:B------:R0:W1:Y:S02]  /*f380*/  SHFL.IDX P0, R14, R3, R12, R13 ;  /* 0x0000000c030e7389 */ /* 0x000064000000000d */
[----:B01----:R-:W-:Y:S01]  /*f390*/  ENDCOLLECTIVE ;  /* 0x000000000000791b */ /* 0x003fe20003800000 */
.L_x_6678:
[-C--:B------:R-:W-:Y:S01]  /*f3a0*/  FMUL.FTZ R227, R5, R238.reuse ;  /* 0x000000ee05e37220 */ /* 0x080fe20000410000 */
[----:B------:R-:W-:Y:S01]  /*f3b0*/  FMUL.FTZ R238, R4, R238 ;  /* 0x000000ee04ee7220 */ /* 0x000fe20000410000 */
[----:B------:R-:W-:Y:S02]  /*f3c0*/  MOV R3, R5 ;  /* 0x0000000500037202 */ /* 0x000fe40000000f00 */
[----:B------:R-:W-:-:S07]  /*f3d0*/  MOV R240, R14 ;  /* 0x0000000e00f07202 */ /* 0x000fce0000000f00 */
[----:B------:R-:W-:Y:S05]  /*f3e0*/  WARPSYNC.COLLECTIVE R2, `(.L_x_6679) ;  /* 0x0000000002087348 */ /* 0x000fea0003c00000 */
[----:B------:R0:W1:Y:S02]  /*f3f0*/  SHFL.IDX P0, R14, R3, R12, R13 ;  /* 0x0000000c030e7389 */ /* 0x000064000000000d */
[----:B01----:R-:W-:Y:S01]  /*f400*/  ENDCOLLECTIVE ;  /* 0x000000000000791b */ /* 0x003fe20003800000 */
.L_x_6679:
[----:B------:R-:W-:Y:S02]  /*f410*/  MOV R3, R6 ;  /* 0x0000000600037202 */ /* 0x000fe40000000f00 */
[----:B------:R-:W-:-:S07]  /*f420*/  MOV R228, R14 ;  /* 0x0000000e00e47202 */ /* 0x000fce0000000f00 */
[----:B------:R-:W-:Y:S05]  /*f430*/  WARPSYNC.COLLECTIVE R2, `(.L_x_6680) ;  /* 0x0000000002087348 */ /* 0x000fea0003c00000 */
[----:B------:R0:W1:Y:S02]  /*f440*/  SHFL.IDX P0, R14, R3, R12, R13 ;  /* 0x0000000c030e7389 */ /* 0x000064000000000d */
[----:B01----:R-:W-:Y:S01]  /*f450*/  ENDCOLLECTIVE ;  /* 0x000000000000791b */ /* 0x003fe20003800000 */
.L_x_6680:
[----:B------:R-:W-:Y:S02]  /*f460*/  MOV R3, R7 ;  /* 0x0000000700037202 */ /* 0x000fe40000000f00 */
[----:B------:R-:W-:-:S07]  /*f470*/  MOV R229, R14 ;  /* 0x0000000e00e57202 */ /* 0x000fce0000000f00 */
[----:B------:R-:W-:Y:S05]  /*f480*/  WARPSYNC.COLLECTIVE R2, `(.L_x_6681) ;  /* 0x0000000002087348 */ /* 0x000fea0003c00000 */
[----:B------:R0:W1:Y:S02]  /*f490*/  SHFL.IDX P0, R14, R3, R12, R13 ;  /* 0x0000000c030e7389 */ /* 0x000064000000000d */
[----:B01----:R-:W-:Y:S01]  /*f4a0*/  ENDCOLLECTIVE ;  /* 0x000000000000791b */ /* 0x003fe20003800000 */
.L_x_6681:
[----:B------:R-:W-:Y:S01]  /*f4b0*/  MOV R241, R14 ;  /* 0x0000000e00f17202 */ /* 0x000fe20000000f00 */
[----:B------:R-:W-:Y:S06]  /*f4c0*/  BRA `(.L_x_6682) ;  /* 0xffffff9000547947 */ /* 0x000fec000383ffff */
.L_x_6683:
        /* <DEDUP_REMOVED lines=11> */
.L_x_18934:


//--------------------- .text._Z25selective_scan_bwd_kernelI32Selective_Scan_bwd_kernel_traitsILi64ELi16ELb0ELb0ELb0ELb1ELb1EN3c108BFloat16ENS1_7complexIfEEEEv12SSMParamsBwd --------------------------
	.section	.text._Z25selective_scan_bwd_kernelI32Selective_Scan_bwd_kernel_traitsILi64ELi16ELb0ELb0ELb0ELb1ELb1EN3c108BFloat16ENS1_7complexIfEEEEv12SSMParamsBwd,"ax",@progbits
	.align	128
        .global         _Z25selective_scan_bwd_kernelI32Selective_Scan_bwd_kernel_traitsILi64ELi16ELb0ELb0ELb0ELb1ELb1EN3c108BFloat16ENS1_7complexIfEEEEv12SSMParamsBwd
        .type           _Z25selective_scan_bwd_kernelI32Selective_Scan_bwd_kernel_traitsILi64ELi16ELb0ELb0ELb0ELb1ELb1EN3c108BFloat16ENS1_7complexIfEEEEv12SSMParamsBwd,@function
        .size           _Z25selective_scan_bwd_kernelI32Selective_Scan_bwd_kernel_traitsILi64ELi16ELb0ELb0ELb0ELb1ELb1EN3c108BFloat16ENS1_7complexIfEEEEv12SSMParamsBwd,(.L_x_18935 - _Z25selective_scan_bwd_kernelI32Selective_Scan_bwd_kernel_traitsILi64ELi16ELb0ELb0ELb0ELb1ELb1EN3c108BFloat16ENS1_7complexIfEEEEv12SSMParamsBwd)
        .other          _Z25selective_scan_bwd_kernelI32Selective_Scan_bwd_kernel_traitsILi64ELi16ELb0ELb0ELb0ELb1ELb1EN3c108BFloat16ENS1_7complexIfEEEEv12SSMParamsBwd,@"STO_CUDA_ENTRY STV_DEFAULT"
_Z25selective_scan_bwd_kernelI32Selective_Scan_bwd_kernel_traitsILi64ELi16ELb0ELb0ELb0ELb1ELb1EN3c108BFloat16ENS1_7complexIfEEEEv12SSMParamsBwd:
.text._Z25selective_scan_bwd_kernelI32Selective_Scan_bwd_kernel_traitsILi64ELi16ELb0ELb0ELb0ELb1ELb1EN3c108BFloat16ENS1_7complexIfEEEEv12SSMParamsBwd:
        /* <DEDUP_REMOVED lines=113> */
.L_x_6758:
        /* <DEDUP_REMOVED lines=15> */
[C---:B------:R-:W-:Y:S02]  /*0800*/  LOP3.LUT R15, R11.reuse, 0xa0, RZ, 0xfc, !PT ;  /* 0x000000a00b0f7812 */ /* 0x040fe400078efcff */
        /* <DEDUP_REMOVED lines=200> */
[----:B------:R-:W-:Y:S02]  /*1490*/  P2R R54, PR, RZ, 0x2 ;  /* 0x00000002ff367803 */ /* 0x000fe40000000000 */
[----:B------:R-:W-:Y:S02]  /*14a0*/  ISETP.GE.AND P1, PT, R10, R32, PT ;  /* 0x000000200a00720c */ /* 0x000fe40003f26270 */
[----:B0-----:R-:W-:Y:S02]  /*14b0*/  PRMT R4, RZ, 0x7610, R4 ;  /* 0x00007610ff047816 */ /* 0x001fe40000000004 */
        /* <DEDUP_REMOVED lines=26> */
[----:B------:R0:W-:Y:S04]  /*1660*/  STS.U16 [R109+0x380], R48 ;  /* 0x000380306d007388 */ /* 0x0001e80000000400 */
        /* <DEDUP_REMOVED lines=36> */
[----:B------:R-:W5:Y:S06]  /*18b0*/  @!P6 LDG.E.U16 R61, desc[UR14][R6.64+0x3c0] ;  /* 0x0003c00e063de981 */ /* 0x000f6c000c1e1500 */
[----:B------:R-:W5:Y:S01]  /*18c0*/  @!P0 LDG.E.U16 R52, desc[UR14][R6.64+0x180] ;  /* 0x0001800e06348981 */ /* 0x000f62000c1e1500 */
[----:B------:R-:W-:-:S03]  /*18d0*/  ISETP.GE.AND P0, PT, R24, R32, PT ;  /* 0x000000201800720c */ /* 0x000fc60003f06270 */
[----:B------:R-:W5:Y:S01]  /*18e0*/  @!P1 LDG.E.U16 R53, desc[UR14][R6.64+0x1c0] ;  /* 0x0001c00e06359981 */ /* 0x000f62000c1e1500 */
[----:B------:R-:W-:Y:S02]  /*18f0*/  ISETP.NE.AND P1, PT, R54, RZ, PT ;  /* 0x000000ff3600720c */ /* 0x000fe40003f25270 */
[----:B------:R-:W-:-:S07]  /*1900*/  PRMT R54, RZ, 0x7610, R54 ;  /* 0x00007610ff367816 */ /* 0x000fce0000000036 */
[----:B------:R-:W5:Y:S01]  /*1910*/  @!P0 LDG.E.U16 R54, desc[UR14][R6.64+0x200] ;  /* 0x0002000e06368981 */ /* 0x000f62000c1e1500 */
[----:B------:R-:W-:Y:S02]  /*1920*/  ISETP.NE.AND P0, PT, R55, RZ, PT ;  /* 0x000000ff3700720c */ /* 0x000fe40003f05270 */
[----:B------:R-:W-:Y:S01]  /*1930*/  PRMT R55, RZ, 0x7610, R55 ;  /* 0x00007610ff377816 */ /* 0x000fe20000000037 */
[----:B------:R-:W5:Y:S10]  /*1940*/  @!P1 LDG.E.U16 R56, desc[UR14][R6.64+0x280] ;  /* 0x0002800e06389981 */ /* 0x000f74000c1e1500 */
        /* <DEDUP_REMOVED lines=75> */
.L_x_6686:
[----:B------:R-:W-:Y:S05]  /*1e00*/  BSYNC B0 ;  /* 0x0000000000007941 */ /* 0x000fea0003800000 */
.L_x_6685:
        /* <DEDUP_REMOVED lines=36> */
.L_x_6688:
[----:B------:R-:W-:Y:S05]  /*2050*/  BSYNC B0 ;  /* 0x0000000000007941 */ /* 0x000fea0003800000 */
.L_x_6687:
        /* <DEDUP_REMOVED lines=36> */
.L_x_6690:
[----:B------:R-:W-:Y:S05]  /*22a0*/  BSYNC B0 ;  /* 0x0000000000007941 */ /* 0x000fea0003800000 */
.L_x_6689:
        /* <DEDUP_REMOVED lines=36> */
.L_x_6692:
[----:B------:R-:W-:Y:S05]  /*24f0*/  BSYNC B0 ;  /* 0x0000000000007941 */ /* 0x000fea0003800000 */
.L_x_6691:
        /* <DEDUP_REMOVED lines=36> */
.L_x_6694:
[----:B------:R-:W-:Y:S05]  /*2740*/  BSYNC B0 ;  /* 0x0000000000007941 */ /* 0x000fea0003800000 */
.L_x_6693:
        /* <DEDUP_REMOVED lines=36> */
.L_x_6696:
[----:B------:R-:W-:Y:S05]  /*2990*/  BSYNC B0 ;  /* 0x0000000000007941 */ /* 0x000fea0003800000 */
.L_x_6695:
        /* <DEDUP_REMOVED lines=36> */
.L_x_6698:
[----:B------:R-:W-:Y:S05]  /*2be0*/  BSYNC B0 ;  /* 0x0000000000007941 */ /* 0x000fea0003800000 */
.L_x_6697:
        /* <DEDUP_REMOVED lines=38> */
.L_x_6700:
[----:B------:R-:W-:Y:S05]  /*2e50*/  BSYNC B0 ;  /* 0x0000000000007941 */ /* 0x000fea0003800000 */
.L_x_6699:
        /* <DEDUP_REMOVED lines=39> */
.L_x_6702:
[----:B------:R-:W-:Y:S05]  /*30d0*/  BSYNC B0 ;  /* 0x0000000000007941 */ /* 0x000fea0003800000 */
.L_x_6701:
        /* <DEDUP_REMOVED lines=39> */
.L_x_6704:
[----:B------:R-:W-:Y:S05]  /*3350*/  BSYNC B0 ;  /* 0x0000000000007941 */ /* 0x000fea0003800000 */
.L_x_6703:
        /* <DEDUP_REMOVED lines=39> */
.L_x_6706:
[----:B------:R-:W-:Y:S05]  /*35d0*/  BSYNC B0 ;  /* 0x0000000000007941 */ /* 0x000fea0003800000 */
.L_x_6705:
        /* <DEDUP_REMOVED lines=33> */
.L_x_6708:
[----:B------:R-:W-:Y:S05]  /*37f0*/  BSYNC B0 ;  /* 0x0000000000007941 */ /* 0x000fea0003800000 */
.L_x_6707:
        /* <DEDUP_REMOVED lines=33> */
.L_x_6710:
[----:B------:R-:W-:Y:S05]  /*3a10*/  BSYNC B0 ;  /* 0x0000000000007941 */ /* 0x000fea0003800000 */
.L_x_6709:
        /* <DEDUP_REMOVED lines=33> */
.L_x_6712:
[----:B------:R-:W-:Y:S05]  /*3c30*/  BSYNC B0 ;  /* 0x0000000000007941 */ /* 0x000fea0003800000 */
.L_x_6711:
        /* <DEDUP_REMOVED lines=33> */
.L_x_6714:
[----:B------:R-:W-:Y:S05]  /*3e50*/  BSYNC B0 ;  /* 0x0000000000007941 */ /* 0x000fea0003800000 */
.L_x_6713:
        /* <DEDUP_REMOVED lines=33> */
.L_x_6716:
[----:B------:R-:W-:Y:S05]  /*4070*/  BSYNC B0 ;  /* 0x0000000000007941 */ /* 0x000fea0003800000 */
.L_x_6715:
        /* <DEDUP_REMOVED lines=12> */
[----:B------:R-:W-:-:S02]  /*4140*/  IMAD.WIDE.U32 R8, R4, UR16, RZ ;  /* 0x0000001004087c25 */ /* 0x000fc4000f8e00ff */
[----:B------:R-:W-:Y:S02]  /*4150*/  LDS.U16 R131, [R107+0x6] ;  /* 0x000006006b837984 */ /* 0x000fe40000000400 */
[----:B------:R-:W-:Y:S01]  /*4160*/  IMAD R33, R129, UR19, R38 ;  /* 0x0000001381217c24 */ /* 0x000fe2000f8e0226 */
[----:B------:R-:W-:Y:S01]  /*4170*/  IADD3 R38, P2, R75, R6, RZ ;  /* 0x000000064b267210 */ /* 0x000fe20007f5e0ff */
[----:B------:R-:W-:Y:S01]  /*4180*/  IMAD R6, R132, UR20, RZ ;  /* 0x0000001484067c24 */ /* 0x000fe2000f8e02ff */
[----:B------:R-:W-:Y:S01]  /*4190*/  IADD3 R9, R9, R5, RZ ;  /* 0x0000000509097210 */ /* 0x000fe20007ffe0ff */
[----:B------:R-:W-:Y:S01]  /*41a0*/  ULDC.64 UR18, c[0x0][0x318] ;  /* 0x0000c60000127ab9 */ /* 0x000fe20000000a00 */
[----:B------:R-:W-:Y:S01]  /*41b0*/  @!P0 IADD3.X R41, R0, R35, R33, P1, !PT ;  /* 0x0000002300298210 */ /* 0x000fe20000ffe421 */
[C---:B------:R-:W-:Y:S01]  /*41c0*/  IMAD R43, R129.reuse, UR21, R6 ;  /* 0x00000015812b7c24 */ /* 0x040fe2000f8e0206 */
[----:B------:R-:W-:Y:S01]  /*41d0*/  IADD3.X R35, R74, R33, R7, P2, !PT ;  /* 0x000000214a237210 */ /* 0x000fe200017fe407 */
[----:B------:R-:W-:Y:S01]  /*41e0*/  @!P0 IMAD.WIDE.U32 R4, R129, UR20, R36 ;  /* 0x0000001481048c25 */ /* 0x000fe2000f8e0024 */
[----:B------:R-:W-:Y:S01]  /*41f0*/  LEA R33, P1, R11, UR18, 0x1 ;  /* 0x000000120b217c11 */ /* 0x000fe2000f8208ff */
[----:B------:R-:W-:Y:S02]  /*4200*/  LDS.U16 R134, [R107+0x8] ;  /* 0x000008006b867984 */ /* 0x000fe40000000400 */
[----:B------:R-:W-:Y:S01]  /*4210*/  IMAD.WIDE.U32 R6, R129, UR20, R8 ;  /* 0x0000001481067c25 */ /* 0x000fe2000f8e0008 */
[----:B------:R-:W-:Y:S01]  /*4220*/  LEA.HI.X R8, R11, UR19, R0, 0x1, P1 ;  /* 0x000000130b087c11 */ /* 0x000fe200088f0c00 */
[----:B------:R-:W-:Y:S01]  /*4230*/  LDS.U16 R73, [R107+0xa] ;  /* 0x00000a006b497984 */ /* 0x000fe20000000400 */
[----:B------:R-:W-:-:S02]  /*4240*/  LEA R34, P2, R38, R33, 0x1 ;  /* 0x0000002126227211 */ /* 0x000fc400078408ff */
[----:B------:R-:W-:Y:S01]  /*4250*/  @!P0 LEA R36, P1, R40, UR18, 0x1 ;  /* 0x0000001228248c11 */ /* 0x000fe2000f8208ff */
[----:B------:R-:W-:Y:S01]  /*4260*/  LDS.U16 R68, [R107+0xc] ;  /* 0x00000c006b447984 */ /* 0x000fe20000000400 */
[----:B------:R-:W-:Y:S02]  /*4270*/  @!P0 IADD3 R39, P3, R11, R4, RZ ;  /* 0x000000040b278210 */ /* 0x000fe40007f7e0ff */
[----:B------:R-:W-:Y:S01]  /*4280*/  IADD3 R33, P4, R75, R6, RZ ;  /* 0x000000064b217210 */ /* 0x000fe20007f9e0ff */
[----:B--2---:R-:W-:Y:S01]  /*4290*/  LDS.U16 R55, [R107+0xe] ;  /* 0x00000e006b377984 */ /* 0x004fe20000000400 */
        /* <DEDUP_REMOVED lines=10> */
[----:B------:R-:W-:Y:S01]  /*4340*/  LEA R6, P2, R33, R6, 0x1 ;  /* 0x0000000621067211 */ /* 0x000fe200078408ff */
[----:B------:R-:W-:Y:S01]  /*4350*/  LDS.U16 R43, [R107+0x16] ;  /* 0x000016006b2b7984 */ /* 0x000fe20000000400 */
[----:B------:R-:W-:Y:S02]  /*4360*/  @!P0 LEA R4, P1, R39, UR18, 0x1 ;  /* 0x0000001227048c11 */ /* 0x000fe4000f8208ff */
        /* <DEDUP_REMOVED lines=8> */
[----:B------:R-:W-:-:S02]  /*43f0*/  LEA.HI.X R7, R33, R5, R42, 0x1, P2 ;  /* 0x0000000521077211 */ /* 0x000fc400010f0c2a */
[----:B------:R-:W-:Y:S02]  /*4400*/  @!P0 LEA.HI.X R5, R39, UR19, R44, 0x1, P1 ;  /* 0x0000001327058c11 */ /* 0x000fe400088f0c2c */
[----:B------:R-:W-:Y:S02]  /*4410*/  ISETP.GE.AND P1, PT, R10, R32, PT ;  /* 0x000000200a00720c */ /* 0x000fe40003f26270 */
[----:B------:R-:W-:-:S11]  /*4420*/  PRMT R33, RZ, 0x7610, R33 ;  /* 0x00007610ff217816 */ /* 0x000fd60000000021 */
        /* <DEDUP_REMOVED lines=78> */
[----:B------:R-:W-:Y:S04]  /*4910*/  LDS.U16 R38, [R107+0xa] ;  /* 0x00000a006b267984 */ /* 0x000fe80000000400 */
[----:B------:R-:W5:Y:S04]  /*4920*/  LDS.U16 R39, [R107+0xc] ;  /* 0x00000c006b277984 */ /* 0x000f680000000400 */
[----:B------:R-:W5:Y:S04]  /*4930*/  LDS.U16 R42, [R107+0xe] ;  /* 0x00000e006b2a7984 */ /* 0x000f680000000400 */
[----:B------:R-:W-:Y:S04]  /*4940*/  LDS.U16 R44, [R107+0x10] ;  /* 0x000010006b2c7984 */ /* 0x000fe80000000400 */
[----:B------:R-:W-:Y:S04]  /*4950*/  LDS.U16 R46, [R107+0x12] ;  /* 0x000012006b2e7984 */ /* 0x000fe80000000400 */
[----:B------:R-:W5:Y:S04]  /*4960*/  LDS.U16 R47, [R107+0x14] ;  /* 0x000014006b2f7984 */ /* 0x000f680000000400 */
[----:B------:R-:W5:Y:S04]  /*4970*/  LDS.U16 R48, [R107+0x16] ;  /* 0x000016006b307984 */ /* 0x000f680000000400 */
[----:B------:R-:W5:Y:S04]  /*4980*/  LDS.U16 R49, [R107+0x18] ;  /* 0x000018006b317984 */ /* 0x000f680000000400 */
[----:B------:R-:W-:Y:S04]  /*4990*/  LDS.U16 R50, [R107+0x1a] ;  /* 0x00001a006b327984 */ /* 0x000fe80000000400 */
        /* <DEDUP_REMOVED lines=23> */
[----:B------:R-:W-:Y:S02]  /*4b10*/  ISETP.GE.AND P0, PT, R24, R32, PT ;  /* 0x000000201800720c */ /* 0x000fe40003f06270 */
[----:B0-----:R-:W-:-:S06]  /*4b20*/  PRMT R5, RZ, 0x7610, R5 ;  /* 0x00007610ff057816 */ /* 0x001fcc0000000005 */
[----:B------:R-:W5:Y:S01]  /*4b30*/  @!P1 LDG.E.U16 R5, desc[UR14][R6.64+-0x640] ;  /* 0xfff9c00e06059981 */ /* 0x000f62000c1e1500 */
[----:B------:R-:W-:-:S04]  /*4b40*/  ISETP.NE.AND P1, PT, R63, RZ, PT ;  /* 0x000000ff3f00720c */ /* 0x000fc80003f25270 */
[----:B------:R-:W5:Y:S01]  /*4b50*/  @!P0 LDG.E.U16 R64, desc[UR14][R6.64+-0x600] ;  /* 0xfffa000e06408981 */ /* 0x000f62000c1e1500 */
[----:B------:R-:W-:Y:S02]  /*4b60*/  ISETP.GE.AND P0, PT, R25, R32, PT ;  /* 0x000000201900720c */ /* 0x000fe40003f06270 */
[----:B------:R-:W-:-:S06]  /*4b70*/  PRMT R63, RZ, 0x7610, R63 ;  /* 0x00007610ff3f7816 */ /* 0x000fcc000000003f */
[----:B------:R-:W5:Y:S05]  /*4b80*/  @!P1 LDG.E.U16 R66, desc[UR14][R6.64+-0x580] ;  /* 0xfffa800e06429981 */ /* 0x000f6a000c1e1500 */
[----:B------:R0:W5:Y:S01]  /*4b90*/  @!P0 LDG.E.U16 R63, desc[UR14][R6.64+-0x5c0] ;  /* 0xfffa400e063f8981 */ /* 0x000162000c1e1500 */
[----:B--2---:R-:W-:-:S05]  /*4ba0*/  SHF.L.U32 R35, R35, 0x10, RZ ;  /* 0x0000001023237819 */ /* 0x004fca00000006ff */
[----:B------:R-:W-:-:S04]  /*4bb0*/  FMUL.FTZ R4, R35, -1.4426950216293334961 ;  /* 0xbfb8aa3b23047820 */ /* 0x000fc80000410000 */
[----:B------:R1:W-:Y:S01]  /*4bc0*/  MUFU.EX2 R133, R4 ;  /* 0x0000000400857308 */ /* 0x0003e20000000800 */
[----:B---3--:R-:W-:Y:S02]  /*4bd0*/  SHF.L.U32 R36, R36, 0x10, RZ ;  /* 0x0000001024247819 */ /* 0x008fe400000006ff */
[----:B----4-:R-:W-:-:S03]  /*4be0*/  SHF.L.U32 R37, R37, 0x10, RZ ;  /* 0x0000001025257819 */ /* 0x010fc600000006ff */
[----:B0-----:R-:W-:Y:S01]  /*4bf0*/  FMUL.FTZ R6, R36, -1.4426950216293334961 ;  /* 0xbfb8aa3b24067820 */ /* 0x001fe20000410000 */
[----:B------:R-:W-:Y:S01]  /*4c00*/  SHF.L.U32 R33, R33, 0x10, RZ ;  /* 0x0000001021217819 */ /* 0x000fe200000006ff */
[----:B-1----:R-:W-:Y:S01]  /*4c10*/  FMUL.FTZ R4, R37, -1.4426950216293334961 ;  /* 0xbfb8aa3b25047820 */ /* 0x002fe20000410000 */
[----:B------:R-:W-:-:S03]  /*4c20*/  SHF.L.U32 R34, R34, 0x10, RZ ;  /* 0x0000001022227819 */ /* 0x000fc600000006ff */
[----:B------:R-:W0:Y:S01]  /*4c30*/  MUFU.EX2 R6, R6 ;  /* 0x0000000600067308 */ /* 0x000e220000000800 */
[----:B------:R-:W-:Y:S01]  /*4c40*/  FMUL.FTZ R135, R33, -1.4426950216293334961 ;  /* 0xbfb8aa3b21877820 */ /* 0x000fe20000410000 */
[----:B------:R-:W-:-:S06]  /*4c50*/  FMUL.FTZ R137, R34, -1.4426950216293334961 ;  /* 0xbfb8aa3b22897820 */ /* 0x000fcc0000410000 */
[----:B------:R-:W1:Y:S08]  /*4c60*/  MUFU.EX2 R7, R4 ;  /* 0x0000000400077308 */ /* 0x000e700000000800 */
[----:B------:R-:W-:Y:S08]  /*4c70*/  MUFU.EX2 R135, R135 ;  /* 0x0000008700877308 */ /* 0x000ff00000000800 */
[----:B------:R-:W-:Y:S01]  /*4c80*/  MUFU.EX2 R137, R137 ;  /* 0x0000008900897308 */ /* 0x000fe20000000800 */
[----:B0-----:R-:W-:Y:S01]  /*4c90*/  FADD.FTZ R6, R6, 1 ;  /* 0x3f80000006067421 */ /* 0x001fe20000010000 */
[----:B-----5:R-:W-:Y:S01]  /*4ca0*/  SHF.L.U32 R39, R39, 0x10, RZ ;  /* 0x0000001027277819 */ /* 0x020fe200000006ff */
[----:B-1----:R-:W-:Y:S01]  /*4cb0*/  FADD.FTZ R7, R7, 1 ;  /* 0x3f80000007077421 */ /* 0x002fe20000010000 */
[----:B------:R-:W-:-:S03]  /*4cc0*/  SHF.L.U32 R38, R38, 0x10, RZ ;  /* 0x0000001026267819 */ /* 0x000fc600000006ff */
[----:B------:R-:W-:Y:S02]  /*4cd0*/  FMUL.FTZ R140, R39, -1.4426950216293334961 ;  /* 0xbfb8aa3b278c7820 */ /* 0x000fe40000410000 */
[----:B------:R-:W-:Y:S01]  /*4ce0*/  FMUL.FTZ R139, R38, -1.4426950216293334961 ;  /* 0xbfb8aa3b268b7820 */ /* 0x000fe20000410000 */
[----:B------:R-:W-:-:S03]  /*4cf0*/  SHF.L.U32 R42, R42, 0x10, RZ ;  /* 0x000000102a2a7819 */ /* 0x000fc600000006ff */
[----:B------:R-:W-:Y:S02]  /*4d00*/  MUFU.EX2 R140, R140 ;  /* 0x0000008c008c7308 */ /* 0x000fe40000000800 */
[----:B------:R-:W-:-:S06]  /*4d10*/  FMUL.FTZ R141, R42, -1.4426950216293334961 ;  /* 0xbfb8aa3b2a8d7820 */ /* 0x000fcc0000410000 */
[----:B------:R-:W-:Y:S01]  /*4d20*/  MUFU.EX2 R139, R139 ;  /* 0x0000008b008b7308 */ /* 0x000fe20000000800 */
[----:B------:R-:W-:Y:S02]  /*4d30*/  SHF.L.U32 R47, R47, 0x10, RZ ;  /* 0x000000102f2f7819 */ /* 0x000fe400000006ff */
[----:B------:R-:W-:Y:S02]  /*4d40*/  SHF.L.U32 R67, R67, 0x10, RZ ;  /* 0x0000001043437819 */ /* 0x000fe400000006ff */
[----:B------:R-:W-:-:S03]  /*4d50*/  SHF.L.U32 R46, R46, 0x10, RZ ;  /* 0x000000102e2e7819 */ /* 0x000fc600000006ff */
[----:B------:R-:W-:Y:S01]  /*4d60*/  MUFU.EX2 R141, R141 ;  /* 0x0000008d008d7308 */ /* 0x000fe20000000800 */
[----:B------:R-:W-:Y:S01]  /*4d70*/  SHF.L.U32 R44, R44, 0x10, RZ ;  /* 0x000000102c2c7819 */ /* 0x000fe200000006ff */
[----:B------:R-:W-:Y:S01]  /*4d80*/  FMUL.FTZ R144, R47, -1.4426950216293334961 ;  /* 0xbfb8aa3b2f907820 */ /* 0x000fe20000410000 */
[----:B------:R-:W-:Y:S01]  /*4d90*/  SHF.L.U32 R48, R48, 0x10, RZ ;  /* 0x0000001030307819 */ /* 0x000fe200000006ff */
[----:B------:R-:W-:Y:S02]  /*4da0*/  FMUL.FTZ R143, R46, -1.4426950216293334961 ;  /* 0xbfb8aa3b2e8f7820 */ /* 0x000fe40000410000 */
[----:B------:R-:W-:Y:S02]  /*4db0*/  FMUL.FTZ R4, R44, -1.4426950216293334961 ;  /* 0xbfb8aa3b2c047820 */ /* 0x000fe40000410000 */
[----:B------:R-:W-:Y:S01]  /*4dc0*/  FMUL.FTZ R145, R48, -1.4426950216293334961 ;  /* 0xbfb8aa3b30917820 */ /* 0x000fe20000410000 */
[----:B------:R-:W0:Y:S01]  /*4dd0*/  MUFU.EX2 R144, R144 ;  /* 0x0000009000907308 */ /* 0x000e220000000800 */
[----:B------:R-:W-:-:S02]  /*4de0*/  SHF.L.U32 R72, R72, 0x10, RZ ;  /* 0x0000001048487819 */ /* 0x000fc400000006ff */
[----:B------:R-:W-:Y:S02]  /*4df0*/  SHF.L.U32 R70, R70, 0x10, RZ ;  /* 0x0000001046467819 */ /* 0x000fe400000006ff */
[----:B------:R-:W-:-:S03]  /*4e00*/  SHF.L.U32 R131, R131, 0x10, RZ ;  /* 0x0000001083837819 */ /* 0x000fc600000006ff */
[----:B------:R1:W-:Y:S01]  /*4e10*/  MUFU.EX2 R142, R4 ;  /* 0x00000004008e7308 */ /* 0x0003e20000000800 */
[----:B------:R-:W-:-:S07]  /*4e20*/  SHF.L.U32 R49, R49, 0x10, RZ ;  /* 0x0000001031317819 */ /* 0x000fce00000006ff */
[----:B------:R0:W-:Y:S08]  /*4e30*/  MUFU.EX2 R146, R145 ;  /* 0x0000009100927308 */ /* 0x0001f00000000800 */
[----:B------:R-:W-:Y:S01]  /*4e40*/  MUFU.EX2 R143, R143 ;  /* 0x0000008f008f7308 */ /* 0x000fe20000000800 */
[----:B-1----:R-:W-:Y:S01]  /*4e50*/  FMUL.FTZ R4, R49, -1.4426950216293334961 ;  /* 0xbfb8aa3b31047820 */ /* 0x002fe20000410000 */
[----:B------:R-:W-:Y:S01]  /*4e60*/  SHF.L.U32 R51, R51, 0x10, RZ ;  /* 0x0000001033337819 */ /* 0x000fe200000006ff */
[----:B0-----:R-:W-:-:S05]  /*4e70*/  FADD.FTZ R145, R144, 1 ;  /* 0x3f80000090917421 */ /* 0x001fca0000010000 */
[----:B------:R-:W-:Y:S01]  /*4e80*/  MUFU.EX2 R147, R4 ;  /* 0x0000000400937308 */ /* 0x000fe20000000800 */
[----:B------:R-:W-:Y:S01]  /*4e90*/  FMUL.FTZ R149, R51, -1.4426950216293334961 ;  /* 0xbfb8aa3b33957820 */ /* 0x000fe20000410000 */
[----:B------:R-:W-:-:S06]  /*4ea0*/  SHF.L.U32 R50, R50, 0x10, RZ ;  /* 0x0000001032327819 */ /* 0x000fcc00000006ff */
[----:B------:R-:W-:Y:S01]  /*4eb0*/  MUFU.EX2 R151, R149 ;  /* 0x0000009500977308 */ /* 0x000fe20000000800 */
[----:B------:R-:W-:Y:S01]  /*4ec0*/  FMUL.FTZ R148, R50, -1.4426950216293334961 ;  /* 0xbfb8aa3b32947820 */ /* 0x000fe20000410000 */
[----:B------:R-:W-:Y:S04]  /*4ed0*/  STS.U16 [R123], R58 ;  /* 0x0000003a7b007388 */ /* 0x000fe80000000400 */
        /* <DEDUP_REMOVED lines=8> */
[----:B0-----:R-:W-:-:S03]  /*4f60*/  FADD.FTZ R60, R133, 1 ;  /* 0x3f800000853c7421 */ /* 0x001fc60000010000 */
[----:B------:R0:W-:Y:S04]  /*4f70*/  STS.U16 [R114+0x240], R63 ;  /* 0x0002403f72007388 */ /* 0x0001e80000000400 */
[----:B------:R1:W-:Y:S04]  /*4f80*/  STS.U16 [R113+0x280], R66 ;  /* 0x0002804271007388 */ /* 0x0003e80000000400 */
[----:B------:R2:W-:Y:S04]  /*4f90*/  STS.U16 [R112+0x2c0], R65 ;  /* 0x0002c04170007388 */ /* 0x0005e80000000400 */
[----:B------:R-:W-:Y:S04]  /*4fa0*/  STS.U16 [R111+0x300], R136 ;  /* 0x000300886f007388 */ /* 0x000fe80000000400 */
[----:B------:R3:W-:Y:S04]  /*4fb0*/  STS.U16 [R110+0x340], R69 ;  /* 0x000340456e007388 */ /* 0x0007e80000000400 */
[----:B------:R-:W-:Y:S04]  /*4fc0*/  STS.U16 [R109+0x380], R138 ;  /* 0x0003808a6d007388 */ /* 0x000fe80000000400 */
[----:B------:R4:W-:Y:S01]  /*4fd0*/  STS.U16 [R108+0x3c0], R71 ;  /* 0x0003c0476c007388 */ /* 0x0009e20000000400 */
[----:B------:R-:W-:-:S03]  /*4fe0*/  NOP ;  /* 0x0000000000007918 */ /* 0x000fc60000000000 */
[----:B------:R-:W5:Y:S01]  /*4ff0*/  LDS.U16 R56, [R107] ;  /* 0x000000006b387984 */ /* 0x000f620000000400 */
[----:B------:R-:W1:Y:S03]  /*5000*/  MUFU.RCP R60, R60 ;  /* 0x0000003c003c7308 */ /* 0x000e660000001000 */
[----:B------:R-:W5:Y:S04]  /*5010*/  LDS.U16 R57, [R107+0x2] ;  /* 0x000002006b397984 */ /* 0x000f680000000400 */
[----:B------:R-:W5:Y:S04]  /*5020*/  LDS.U16 R59, [R107+0x4] ;  /* 0x000004006b3b7984 */ /* 0x000f680000000400 */
[----:B------:R-:W5:Y:S01]  /*5030*/  LDS.U16 R62, [R107+0x6] ;  /* 0x000006006b3e7984 */ /* 0x000f620000000400 */
[----:B0-----:R1:W-:Y:S01]  /*5040*/  MUFU.RCP R63, R6 ;  /* 0x00000006003f7308 */ /* 0x0013e20000001000 */
[----:B------:R-:W-:Y:S01]  /*5050*/  FADD.FTZ R58, R135, 1 ;  /* 0x3f800000873a7421 */ /* 0x000fe20000010000 */
[----:B------:R-:W-:Y:S01]  /*5060*/  FADD.FTZ R61, R137, 1 ;  /* 0x3f800000893d7421 */ /* 0x000fe20000010000 */
[----:B------:R-:W-:Y:S05]  /*5070*/  LDS.U16 R135, [R107+0xc] ;  /* 0x00000c006b877984 */ /* 0x000fea0000000400 */
[----:B------:R0:W-:Y:S01]  /*5080*/  MUFU.RCP R64, R7 ;  /* 0x0000000700407308 */ /* 0x0001e20000001000 */
[----:B-1----:R-:W-:Y:S01]  /*5090*/  FADD.FTZ R6, -R60, 1 ;  /* 0x3f8000003c067421 */ /* 0x002fe20000010100 */
[----:B------:R-:W-:Y:S01]  /*50a0*/  FADD.FTZ R66, R140, 1 ;  /* 0x3f8000008c427421 */ /* 0x000fe20000010000 */
[----:B--2---:R-:W-:Y:S01]  /*50b0*/  FADD.FTZ R65, R139, 1 ;  /* 0x3f8000008b417421 */ /* 0x004fe20000010000 */
[----:B---3--:R-:W-:Y:S01]  /*50c0*/  FADD.FTZ R69, R141, 1 ;  /* 0x3f8000008d457421 */ /* 0x008fe20000010000 */
[----:B------:R-:W-:Y:S01]  /*50d0*/  FFMA.FTZ R136, R35, R6, 1 ;  /* 0x3f80000023887423 */ /* 0x000fe20000010006 */
[----:B----4-:R-:W-:Y:S01]  /*50e0*/  FADD.FTZ R71, R142, 1 ;  /* 0x3f8000008e477421 */ /* 0x010fe20000010000 */
[----:B------:R-:W-:Y:S04]  /*50f0*/  LDS.U16 R6, [R107+0x8] ;  /* 0x000008006b067984 */ /* 0x000fe80000000400 */
[----:B0-----:R-:W0:Y:S01]  /*5100*/  LDS.U16 R7, [R107+0xa] ;  /* 0x00000a006b077984 */ /* 0x001e220000000400 */
[----:B------:R-:W1:Y:S01]  /*5110*/  MUFU.RCP R61, R61 ;  /* 0x0000003d003d7308 */ /* 0x000e620000001000 */
[----:B------:R-:W-:-:S02]  /*5120*/  FADD.FTZ R133, R143, 1 ;  /* 0x3f8000008f857421 */ /* 0x000fc40000010000 */
[----:B------:R-:W-:Y:S05]  /*5130*/  LDS.U16 R144, [R107+0x12] ;  /* 0x000012006b907984 */ /* 0x000fea0000000400 */
[----:B------:R-:W2:Y:S01]  /*5140*/  MUFU.RCP R58, R58 ;  /* 0x0000003a003a7308 */ /* 0x000ea20000001000 */
[----:B-----5:R-:W-:-:S05]  /*5150*/  SHF.L.U32 R56, R56, 0x10, RZ ;  /* 0x0000001038387819 */ /* 0x020fca00000006ff */
[----:B------:R-:W-:Y:S01]  /*5160*/  FMUL.FTZ R5, R67, R56 ;  /* 0x0000003843057220 */ /* 0x000fe20000410000 */
[----:B------:R-:W-:Y:S01]  /*5170*/  SHF.L.U32 R57, R57, 0x10, RZ ;  /* 0x0000001039397819 */ /* 0x000fe200000006ff */
[----:B-1----:R-:W-:Y:S02]  /*5180*/  FADD.FTZ R137, -R61, 1 ;  /* 0x3f8000003d897421 */ /* 0x002fe40000010100 */
[----:B------:R-:W-:Y:S01]  /*5190*/  FMUL.FTZ R5, R60, R5 ;  /* 0x000000053c057220 */ /* 0x000fe20000410000 */
[----:B------:R-:W-:Y:S02]  /*51a0*/  SHF.L.U32 R59, R59, 0x10, RZ ;  /* 0x000000103b3b7819 */ /* 0x000fe400000006ff */
[----:B------:R-:W-:Y:S01]  /*51b0*/  SHF.L.U32 R62, R62, 0x10, RZ ;  /* 0x000000103e3e7819 */ /* 0x000fe200000006ff */
[----:B------:R-:W1:Y:S01]  /*51c0*/  MUFU.RCP R66, R66 ;  /* 0x0000004200427308 */ /* 0x000e620000001000 */
[----:B------:R-:W-:Y:S01]  /*51d0*/  FMUL.FTZ R5, R5, R136 ;  /* 0x0000008805057220 */ /* 0x000fe20000410000 */
[----:B------:R-:W-:Y:S01]  /*51e0*/  FFMA.FTZ R139, R34, R137, 1 ;  /* 0x3f800000228b7423 */ /* 0x000fe20000010089 */
[----:B--2---:R-:W-:Y:S01]  /*51f0*/  FADD.FTZ R136, -R58, 1 ;  /* 0x3f8000003a887421 */ /* 0x004fe20000010100 */
[----:B------:R-:W-:Y:S01]  /*5200*/  FMUL.FTZ R137, R72, R57 ;  /* 0x0000003948897220 */ /* 0x000fe20000410000 */
[----:B------:R-:W-:Y:S01]  /*5210*/  FMUL.FTZ R138, R70, R59 ;  /* 0x0000003b468a7220 */ /* 0x000fe20000410000 */
[----:B------:R-:W-:-:S02]  /*5220*/  FMUL.FTZ R140, R131, R62 ;  /* 0x0000003e838c7220 */ /* 0x000fc40000410000 */
[----:B------:R-:W2:Y:S01]  /*5230*/  MUFU.RCP R65, R65 ;  /* 0x0000004100417308 */ /* 0x000ea20000001000 */
[----:B------:R-:W-:Y:S01]  /*5240*/  FADD.FTZ R141, -R63, 1 ;  /* 0x3f8000003f8d7421 */ /* 0x000fe20000010100 */
[----:B------:R-:W-:Y:S01]  /*5250*/  FFMA.FTZ R136, R33, R136, 1 ;  /* 0x3f80000021887423 */ /* 0x000fe20000010088 */
[----:B------:R-:W-:Y:S01]  /*5260*/  FMUL.FTZ R137, R58, R137 ;  /* 0x000000893a897220 */ /* 0x000fe20000410000 */
[----:B------:R-:W-:Y:S01]  /*5270*/  FMUL.FTZ R138, R61, R138 ;  /* 0x0000008a3d8a7220 */ /* 0x000fe20000410000 */
[----:B------:R-:W-:Y:S01]  /*5280*/  FMUL.FTZ R140, R63, R140 ;  /* 0x0000008c3f8c7220 */ /* 0x000fe20000410000 */
[----:B------:R-:W-:Y:S01]  /*5290*/  FFMA.FTZ R141, R36, R141, 1 ;  /* 0x3f800000248d7423 */ /* 0x000fe2000001008d */
[----:B------:R-:W-:Y:S01]  /*52a0*/  FMUL.FTZ R158, R137, R136 ;  /* 0x00000088899e7220 */ /* 0x000fe20000410000 */
[----:B------:R-:W-:Y:S01]  /*52b0*/  FMUL.FTZ R155, R138, R139 ;  /* 0x0000008b8a9b7220 */ /* 0x000fe20000410000 */
[----:B------:R-:W-:Y:S01]  /*52c0*/  SHF.L.U32 R137, R134, 0x10, RZ ;  /* 0x0000001086897819 */ /* 0x000fe200000006ff */
[----:B------:R-:W-:Y:S01]  /*52d0*/  FMUL.FTZ R160, R140, R141 ;  /* 0x0000008d8ca07220 */ /* 0x000fe20000410000 */
[----:B------:R-:W-:Y:S01]  /*52e0*/  SHF.L.U32 R139, R73, 0x10, RZ ;  /* 0x00000010498b7819 */ /* 0x000fe200000006ff */
[----:B------:R-:W-:Y:S01]  /*52f0*/  LDS.U16 R140, [R107+0x10] ;  /* 0x000010006b8c7984 */ /* 0x000fe20000000400 */
[----:B0-----:R-:W-:-:S02]  /*5300*/  SHF.L.U32 R134, R7, 0x10, RZ ;  /* 0x0000001007867819 */ /* 0x001fc400000006ff */
[----:B------:R-:W-:Y:S01]  /*5310*/  SHF.L.U32 R136, R68, 0x10, RZ ;  /* 0x0000001044887819 */ /* 0x000fe200000006ff */
[----:B------:R-:W0:Y:S01]  /*5320*/  LDS.U16 R73, [R107+0xe] ;  /* 0x00000e006b497984 */ /* 0x000e220000000400 */
[----:B------:R-:W-:Y:S01]  /*5330*/  SHF.L.U32 R135, R135, 0x10, RZ ;  /* 0x0000001087877819 */ /* 0x000fe200000006ff */
[----:B------:R-:W-:Y:S01]  /*5340*/  FADD.FTZ R141, R146, 1 ;  /* 0x3f800000928d7421 */ /* 0x000fe20000010000 */
[----:B------:R-:W-:Y:S01]  /*5350*/  SHF.L.U32 R68, R6, 0x10, RZ ;  /* 0x0000001006447819 */ /* 0x000fe200000006ff */
[----:B------:R3:W-:Y:S01]  /*5360*/  MUFU.RCP R138, R145 ;  /* 0x00000091008a7308 */ /* 0x0007e20000001000 */
[----:B-1----:R-:W-:Y:S01]  /*5370*/  FADD.FTZ R146, -R66, 1 ;  /* 0x3f80000042927421 */ /* 0x002fe20000010100 */
[----:B------:R-:W-:Y:S01]  /*5380*/  FMUL.FTZ R6, R139, R134 ;  /* 0x000000868b067220 */ /* 0x000fe20000410000 */
[----:B--2---:R-:W-:Y:S02]  /*5390*/  FADD.FTZ R143, -R65, 1 ;  /* 0x3f800000418f7421 */ /* 0x004fe40000010100 */
[----:B------:R-:W-:Y:S01]  /*53a0*/  FFMA.FTZ R146, R39, R146, 1 ;  /* 0x3f80000027927423 */ /* 0x000fe20000010092 */
[----:B------:R-:W-:Y:S01]  /*53b0*/  FMUL.FTZ R6, R65, R6 ;  /* 0x0000000641067220 */ /* 0x000fe20000410000 */
[----:B---3--:R-:W-:Y:S01]  /*53c0*/  FMUL.FTZ R145, R136, R135 ;  /* 0x0000008788917220 */ /* 0x008fe20000410000 */
[----:B------:R-:W1:Y:S01]  /*53d0*/  MUFU.RCP R69, R69 ;  /* 0x0000004500457308 */ /* 0x000e620000001000 */
[----:B------:R-:W-:-:S02]  /*53e0*/  FFMA.FTZ R143, R38, R143, 1 ;  /* 0x3f800000268f7423 */ /* 0x000fc4000001008f */
[----:B------:R-:W-:Y:S01]  /*53f0*/  FMUL.FTZ R145, R66, R145 ;  /* 0x0000009142917220 */ /* 0x000fe20000410000 */
[----:B------:R-:W-:-:S04]  /*5400*/  FADD.FTZ R142, -R64, 1 ;  /* 0x3f800000408e7421 */ /* 0x000fc80000010100 */
[----:B------:R-:W2:Y:S01]  /*5410*/  MUFU.RCP R71, R71 ;  /* 0x0000004700477308 */ /* 0x000ea20000001000 */
[----:B------:R-:W-:Y:S01]  /*5420*/  FMUL.FTZ R7, R137, R68 ;  /* 0x0000004489077220 */ /* 0x000fe20000410000 */
[----:B------:R-:W-:Y:S01]  /*5430*/  FMUL.FTZ R162, R6, R143 ;  /* 0x0000008f06a27220 */ /* 0x000fe20000410000 */
[----:B------:R-:W-:Y:S01]  /*5440*/  FMUL.FTZ R157, R145, R146 ;  /* 0x00000092919d7220 */ /* 0x000fe20000410000 */
[----:B------:R-:W3:Y:S01]  /*5450*/  LDS.U16 R6, [R107+0x14] ;  /* 0x000014006b067984 */ /* 0x000ee20000000400 */
[----:B------:R-:W-:-:S03]  /*5460*/  FFMA.FTZ R142, R37, R142, 1 ;  /* 0x3f800000258e7423 */ /* 0x000fc6000001008e */
[----:B------:R-:W4:Y:S01]  /*5470*/  LDS.U16 R146, [R107+0x16] ;  /* 0x000016006b927984 */ /* 0x000f220000000400 */
[----:B------:R5:W0:Y:S01]  /*5480*/  MUFU.EX2 R150, R148 ;  /* 0x0000009400967308 */ /* 0x000a220000000800 */
[----:B------:R-:W-:Y:S01]  /*5490*/  FMUL.FTZ R7, R64, R7 ;  /* 0x0000000740077220 */ /* 0x000fe20000410000 */
[----:B------:R-:W-:-:S03]  /*54a0*/  FADD.FTZ R149, R147, 1 ;  /* 0x3f80000093957421 */ /* 0x000fc60000010000 */
[----:B------:R-:W-:Y:S01]  /*54b0*/  FMUL.FTZ R7, R7, R142 ;  /* 0x0000008e07077220 */ /* 0x000fe20000410000 */
[----:B-----5:R-:W5:Y:S02]  /*54c0*/  LDS.U16 R148, [R107+0x18] ;  /* 0x000018006b947984 */ /* 0x020f640000000400 */
[----:B------:R0:W-:Y:S01]  /*54d0*/  MUFU.RCP R142, R149 ;  /* 0x00000095008e7308 */ /* 0x0001e20000001000 */
[----:B------:R-:W-:Y:S01]  /*54e0*/  FADD.FTZ R156, R151, 1 ;  /* 0x3f800000979c7421 */ /* 0x000fe20000010000 */
[----:B------:R-:W-:Y:S01]  /*54f0*/  SHF.L.U32 R53, R53, 0x10, RZ ;  /* 0x0000001035357819 */ /* 0x000fe200000006ff */
[----:B-1----:R-:W-:Y:S01]  /*5500*/  FADD.FTZ R151, -R69, 1 ;  /* 0x3f80000045977421 */ /* 0x002fe20000010100 */
[----:B--2---:R-:W-:Y:S01]  /*5510*/  FADD.FTZ R153, -R71, 1 ;  /* 0x3f80000047997421 */ /* 0x004fe20000010100 */
[----:B0-----:R-:W0:Y:S02]  /*5520*/  LDS.U16 R149, [R107+0x1a] ;  /* 0x00001a006b957984 */ /* 0x001e240000000400 */
[----:B------:R-:W-:Y:S01]  /*5530*/  FMUL.FTZ R4, R53, -1.4426950216293334961 ;  /* 0xbfb8aa3b35047820 */ /* 0x000fe20000410000 */
[----:B------:R-:W-:Y:S01]  /*5540*/  FFMA.FTZ R159, R42, R151, 1 ;  /* 0x3f8000002a9f7423 */ /* 0x000fe20000010097 */
[----:B------:R-:W-:Y:S01]  /*5550*/  FFMA.FTZ R152, R44, R153, 1 ;  /* 0x3f8000002c987423 */ /* 0x000fe20000010099 */
[----:B------:R-:W1:Y:S01]  /*5560*/  MUFU.RCP R133, R133 ;  /* 0x0000008500857308 */ /* 0x000e620000001000 */
[----:B------:R-:W2:Y:S04]  /*5570*/  LDS.U16 R151, [R107+0x1c] ;  /* 0x00001c006b977984 */ /* 0x000ea80000000400 */
[----:B------:R-:W2:Y:S01]  /*5580*/  LDS.U16 R153, [R107+0x1e] ;  /* 0x00001e006b997984 */ /* 0x000ea20000000400 */
[----:B------:R-:W-:-:S02]  /*5590*/  SHF.L.U32 R145, R52, 0x10, RZ ;  /* 0x0000001034917819 */ /* 0x000fc400000006ff */
[----:B------:R-:W3:Y:S01]  /*55a0*/  MUFU.EX2 R4, R4 ;  /* 0x0000000400047308 */ /* 0x000ee20000000800 */
[----:B------:R-:W-:Y:S02]  /*55b0*/  SHF.L.U32 R55, R55, 0x10, RZ ;  /* 0x0000001037377819 */ /* 0x000fe400000006ff */
[----:B------:R-:W-:Y:S02]  /*55c0*/  SHF.L.U32 R143, R54, 0x10, RZ ;  /* 0x00000010368f7819 */ /* 0x000fe400000006ff */
[----:B------:R-:W-:-:S03]  /*55d0*/  SHF.L.U32 R52, R73, 0x10, RZ ;  /* 0x0000001049347819 */ /* 0x000fc600000006ff */
[----:B------:R-:W4:Y:S01]  /*55e0*/  MUFU.RCP R141, R141 ;  /* 0x0000008d008d7308 */ /* 0x000f220000001000 */
[----:B------:R-:W-:Y:S01]  /*55f0*/  SHF.L.U32 R54, R140, 0x10, RZ ;  /* 0x000000108c367819 */ /* 0x000fe200000006ff */
[----:B------:R-:W-:Y:S01]  /*5600*/  FADD.FTZ R147, R150, 1 ;  /* 0x3f80000096937421 */ /* 0x000fe20000010000 */
[----:B------:R-:W-:Y:S01]  /*5610*/  SHF.L.U32 R140, R144, 0x10, RZ ;  /* 0x00000010908c7819 */ /* 0x000fe200000006ff */
[----:B------:R-:W-:Y:S02]  /*5620*/  FMUL.FTZ R144, R55, R52 ;  /* 0x0000003437907220 */ /* 0x000fe40000410000 */
[----:B------:R-:W-:Y:S01]  /*5630*/  FMUL.FTZ R150, R143, R54 ;  /* 0x000000368f967220 */ /* 0x000fe20000410000 */
[----:B-1----:R-:W-:Y:S01]  /*5640*/  FADD.FTZ R161, -R133, 1 ;  /* 0x3f80000085a17421 */ /* 0x002fe20000010100 */
[----:B------:R-:W-:Y:S01]  /*5650*/  FMUL.FTZ R144, R69, R144 ;  /* 0x0000009045907220 */ /* 0x000fe20000410000 */
[----:B------:R-:W-:Y:S01]  /*5660*/  FMUL.FTZ R154, R145, R140 ;  /* 0x0000008c919a7220 */ /* 0x000fe20000410000 */
[----:B------:R-:W-:Y:S01]  /*5670*/  FMUL.FTZ R73, R71, R150 ;  /* 0x0000009647497220 */ /* 0x000fe20000410000 */
[----:B------:R-:W1:Y:S01]  /*5680*/  MUFU.RCP R147, R147 ;  /* 0x0000009300937308 */ /* 0x000e620000001000 */
[----:B------:R-:W-:Y:S01]  /*5690*/  FMUL.FTZ R164, R144, R159 ;  /* 0x0000009f90a47220 */ /* 0x000fe20000410000 */
[----:B------:R-:W-:Y:S01]  /*56a0*/  FFMA.FTZ R161, R46, R161, 1 ;  /* 0x3f8000002ea17423 */ /* 0x000fe200000100a1 */
[----:B------:R-:W-:Y:S01]  /*56b0*/  FMUL.FTZ R154, R133, R154 ;  /* 0x0000009a859a7220 */ /* 0x000fe20000410000 */
[----:B------:R-:W-:Y:S01]  /*56c0*/  FMUL.FTZ R73, R73, R152 ;  /* 0x0000009849497220 */ /* 0x000fe20000410000 */
[----:B------:R-:W-:Y:S01]  /*56d0*/  SHF.L.U32 R144, R40, 0x10, RZ ;  /* 0x0000001028907819 */ /* 0x000fe200000006ff */
[----:B---3--:R-:W-:Y:S01]  /*56e0*/  FADD.FTZ R152, R4, 1 ;  /* 0x3f80000004987421 */ /* 0x008fe20000010000 */
[----:B------:R-:W-:Y:S01]  /*56f0*/  SHF.L.U32 R45, R45, 0x10, RZ ;  /* 0x000000102d2d7819 */ /* 0x000fe200000006ff */
[----:B----4-:R-:W-:Y:S01]  /*5700*/  FADD.FTZ R159, -R141, 1 ;  /* 0x3f8000008d9f7421 */ /* 0x010fe20000010100 */
[----:B------:R-:W-:-:S02]  /*5710*/  SHF.L.U32 R43, R43, 0x10, RZ ;  /* 0x000000102b2b7819 */ /* 0x000fc400000006ff */
[----:B------:R-:W-:Y:S02]  /*5720*/  SHF.L.U32 R40, R6, 0x10, RZ ;  /* 0x0000001006287819 */ /* 0x000fe400000006ff */
[----:B------:R-:W-:Y:S01]  /*5730*/  SHF.L.U32 R146, R146, 0x10, RZ ;  /* 0x0000001092927819 */ /* 0x000fe200000006ff */
[----:B------:R-:W-:Y:S01]  /*5740*/  FMUL.FTZ R166, R154, R161 ;  /* 0x000000a19aa67220 */ /* 0x000fe20000410000 */
[----:B------:R-:W-:Y:S01]  /*5750*/  SHF.L.U32 R41, R41, 0x10, RZ ;  /* 0x0000001029297819 */ /* 0x000fe200000006ff */
[----:B------:R-:W-:Y:S01]  /*5760*/  FFMA.FTZ R161, R48, R159, 1 ;  /* 0x3f80000030a17423 */ /* 0x000fe2000001009f */
[----:B-----5:R-:W-:Y:S01]  /*5770*/  SHF.L.U32 R148, R148, 0x10, RZ ;  /* 0x0000001094947819 */ /* 0x020fe200000006ff */
[----:B------:R-:W-:Y:S01]  /*5780*/  FADD.FTZ R4, -R138, 1 ;  /* 0x3f8000008a047421 */ /* 0x000fe20000010100 */
[----:B------:R-:W-:Y:S01]  /*5790*/  FMUL.FTZ R159, R45, R40 ;  /* 0x000000282d9f7220 */ /* 0x000fe20000410000 */
[----:B------:R-:W-:Y:S01]  /*57a0*/  FMUL.FTZ R6, R43, R146 ;  /* 0x000000922b067220 */ /* 0x000fe20000410000 */
[----:B------:R3:W4:Y:S01]  /*57b0*/  MUFU.RCP R150, R156 ;  /* 0x0000009c00967308 */ /* 0x0007220000001000 */
[----:B------:R-:W-:Y:S01]  /*57c0*/  FADD.FTZ R154, -R142, 1 ;  /* 0x3f8000008e9a7421 */ /* 0x000fe20000010100 */
[----:B------:R-:W-:Y:S01]  /*57d0*/  FFMA.FTZ R4, R47, R4, 1 ;  /* 0x3f8000002f047423 */ /* 0x000fe20000010004 */
[----:B------:R-:W-:Y:S01]  /*57e0*/  FMUL.FTZ R163, R41, R148 ;  /* 0x0000009429a37220 */ /* 0x000fe20000410000 */
[----:B------:R-:W-:Y:S01]  /*57f0*/  FMUL.FTZ R159, R138, R159 ;  /* 0x0000009f8a9f7220 */ /* 0x000fe20000410000 */
[----:B------:R-:W-:-:S03]  /*5800*/  FMUL.FTZ R6, R141, R6 ;  /* 0x000000068d067220 */ /* 0x000fc60000410000 */
[----:B------:R-:W5:Y:S01]  /*5810*/  MUFU.RCP R152, R152 ;  /* 0x0000009800987308 */ /* 0x000f620000001000 */
[----:B0-----:R-:W-:Y:S01]  /*5820*/  SHF.L.U32 R149, R149, 0x10, RZ ;  /* 0x0000001095957819 */ /* 0x001fe200000006ff */
[----:B------:R-:W-:Y:S01]  /*5830*/  FFMA.FTZ R154, R49, R154, 1 ;  /* 0x3f800000319a7423 */ /* 0x000fe2000001009a */
[----:B------:R-:W-:Y:S01]  /*5840*/  FMUL.FTZ R163, R142, R163 ;  /* 0x000000a38ea37220 */ /* 0x000fe20000410000 */
[----:B------:R-:W-:Y:S01]  /*5850*/  FMUL.FTZ R4, R159, R4 ;  /* 0x000000049f047220 */ /* 0x000fe20000410000 */
[----:B------:R-:W-:Y:S01]  /*5860*/  FMUL.FTZ R161, R6, R161 ;  /* 0x000000a106a17220 */ /* 0x000fe20000410000 */
[----:B-1----:R-:W-:Y:S01]  /*5870*/  FADD.FTZ R159, -R147, 1 ;  /* 0x3f800000939f7421 */ /* 0x002fe20000010100 */
[----:B------:R-:W-:Y:S01]  /*5880*/  FMUL.FTZ R6, R144, R149 ;  /* 0x0000009590067220 */ /* 0x000fe20000410000 */
[----:B------:R-:W0:Y:S01]  /*5890*/  S2UR UR8, SR_CgaCtaId ;  /* 0x00000000000879c3 */ /* 0x000e220000008800 */
[----:B------:R-:W-:Y:S01]  /*58a0*/  FMUL.FTZ R163, R163, R154 ;  /* 0x0000009aa3a37220 */ /* 0x000fe20000410000 */
[----:B------:R-:W-:Y:S01]  /*58b0*/  SHF.L.U32 R154, R9, 0x10, RZ ;  /* 0x00000010099a7819 */ /* 0x000fe200000006ff */
[----:B------:R-:W-:Y:S01]  /*58c0*/  FFMA.FTZ R159, R50, R159, 1 ;  /* 0x3f800000329f7423 */ /* 0x000fe2000001009f */
[----:B--2---:R-:W-:Y:S01]  /*58d0*/  SHF.L.U32 R151, R151, 0x10, RZ ;  /* 0x0000001097977819 */ /* 0x004fe200000006ff */
[----:B------:R-:W-:Y:S01]  /*58e0*/  FMUL.FTZ R6, R147, R6 ;  /* 0x0000000693067220 */ /* 0x000fe20000410000 */
[----:B---3--:R-:W-:-:S02]  /*58f0*/  SHF.L.U32 R156, R8, 0x10, RZ ;  /* 0x00000010089c7819 */ /* 0x008fc400000006ff */
[----:B------:R-:W-:Y:S01]  /*5900*/  SHF.L.U32 R153, R153, 0x10, RZ ;  /* 0x0000001099997819 */ /* 0x000fe200000006ff */
        /* <DEDUP_REMOVED lines=16> */
[----:B------:R-:W-:Y:S02]  /*5a10*/  F2FP.BF16.F32.PACK_AB R7, R162, R7 ;  /* 0x00000007a207723e */ /* 0x000fe400000010ff */
[----:B------:R-:W-:Y:S02]  /*5a20*/  PRMT R158, R155, 0x7632, R158 ;  /* 0x000076329b9e7816 */ /* 0x000fe4000000009e */
[----:B------:R-:W-:Y:S01]  /*5a30*/  ISETP.NE.AND P1, PT, R128, RZ, PT ;  /* 0x000000ff8000720c */ /* 0x000fe20003f25270 */
[----:B------:R-:W-:Y:S01]  /*5a40*/  UMOV UR7, 0x400 ;  /* 0x0000040000077882 */ /* 0x000fe20000000000 */
[----:B------:R-:W-:Y:S02]  /*5a50*/  F2FP.BF16.F32.PACK_AB R73, R166, R73 ;  /* 0x00000049a649723e */ /* 0x000fe400000010ff */
[----:B------:R-:W-:Y:S02]  /*5a60*/  F2FP.BF16.F32.PACK_AB R4, R161, R4 ;  /* 0x00000004a104723e */ /* 0x000fe400000010ff */
[----:B------:R-:W-:-:S02]  /*5a70*/  F2FP.BF16.F32.PACK_AB R6, R6, R163 ;  /* 0x000000a30606723e */ /* 0x000fc400000010ff */
[----:B------:R-:W-:Y:S01]  /*5a80*/  F2FP.BF16.F32.PACK_AB R8, R159, R8 ;  /* 0x000000089f08723e */ /* 0x000fe200000010ff */
[----:B------:R1:W-:Y:S01]  /*5a90*/  STS.U16 [R107], R5 ;  /* 0x000000056b007388 */ /* 0x0003e20000000400 */
[----:B------:R-:W-:Y:S01]  /*5aa0*/  PRMT R160, R7, 0x7632, R160 ;  /* 0x0000763207a07816 */ /* 0x000fe200000000a0 */
[----:B0-----:R-:W-:Y:S02]  /*5ab0*/  ULEA UR7, UR8, UR7, 0x18 ;  /* 0x0000000708077291 */ /* 0x001fe4000f8ec03f */
[----:B------:R0:W-:Y:S01]  /*5ac0*/  STS.U16 [R107+0x2], R9 ;  /* 0x000002096b007388 */ /* 0x0001e20000000400 */
[----:B-1----:R-:W-:-:S03]  /*5ad0*/  PRMT R5, R157, 0x7632, R5 ;  /* 0x000076329d057816 */ /* 0x002fc60000000005 */
[----:B------:R1:W-:Y:S01]  /*5ae0*/  STS.U16 [R107+0x6], R158 ;  /* 0x0000069e6b007388 */ /* 0x0003e20000000400 */
[----:B0-----:R-:W-:-:S03]  /*5af0*/  PRMT R9, R73, 0x7632, R9 ;  /* 0x0000763249097816 */ /* 0x001fc60000000009 */
[----:B------:R0:W-:Y:S04]  /*5b00*/  STS.U16 [R107+0x8], R7 ;  /* 0x000008076b007388 */ /* 0x0001e80000000400 */
[----:B------:R2:W-:Y:S01]  /*5b10*/  STS.U16 [R107+0xe], R5 ;  /* 0x00000e056b007388 */ /* 0x0005e20000000400 */
[----:B-1----:R-:W-:Y:S02]  /*5b20*/  PRMT R158, R6, 0x7632, R158 ;  /* 0x00007632069e7816 */ /* 0x002fe4000000009e */
[----:B0-----:R-:W-:Y:S02]  /*5b30*/  PRMT R7, R4, 0x7632, R7 ;  /* 0x0000763204077816 */ /* 0x001fe40000000007 */
[----:B--2---:R-:W-:Y:S01]  /*5b40*/  PRMT R5, R8, 0x7632, R5 ;  /* 0x0000763208057816 */ /* 0x004fe20000000005 */
        /* <DEDUP_REMOVED lines=53> */
.L_x_6718:
[----:B------:R-:W-:Y:S05]  /*5ea0*/  BSYNC B0 ;  /* 0x0000000000007941 */ /* 0x000fea0003800000 */
.L_x_6717:
        /* <DEDUP_REMOVED lines=98> */
[----:B------:R-:W-:Y:S01]  /*64d0*/  F2FP.BF16.F32.PACK_AB R59, R62, R59 ;  /* 0x0000003b3e3b723e */ /* 0x000fe200000010ff */
[----:B------:R-:W-:Y:S01]  /*64e0*/  BSSY B0, `(.L_x_6720) ;  /* 0x0000043000007945 */ /* 0x000fe20003800000 */
[----:B------:R-:W-:-:S02]  /*64f0*/  F2FP.BF16.F32.PACK_AB R64, R65, R64 ;  /* 0x000000404140723e */ /* 0x000fc400000010ff */
[----:B------:R-:W-:Y:S01]  /*6500*/  F2FP.BF16.F32.PACK_AB R39, R42, R39 ;  /* 0x000000272a27723e */ /* 0x000fe200000010ff */
[----:B------:R1:W-:Y:S01]  /*6510*/  STS.U16 [R107+0x2], R43 ;  /* 0x0000022b6b007388 */ /* 0x0003e20000000400 */
[----:B------:R-:W-:Y:S02]  /*6520*/  F2FP.BF16.F32.PACK_AB R9, R9, R44 ;  /* 0x0000002c0909723e */ /* 0x000fe400000010ff */
[----:B------:R-:W-:Y:S01]  /*6530*/  F2FP.BF16.F32.PACK_AB R40, R41, R40 ;  /* 0x000000282928723e */ /* 0x000fe200000010ff */
[----:B------:R-:W-:Y:S01]  /*6540*/  STS.U16 [R107], R56 ;  /* 0x000000386b007388 */ /* 0x000fe20000000400 */
[----:B------:R-:W-:Y:S02]  /*6550*/  F2FP.BF16.F32.PACK_AB R49, R50, R49 ;  /* 0x000000313231723e */ /* 0x000fe400000010ff */
[----:B------:R-:W-:Y:S01]  /*6560*/  F2FP.BF16.F32.PACK_AB R46, R46, R51 ;  /* 0x000000332e2e723e */ /* 0x000fe200000010ff */
[----:B------:R-:W-:Y:S01]  /*6570*/  STS.U16 [R107+0x4], R59 ;  /* 0x0000043b6b007388 */ /* 0x000fe20000000400 */
[----:B------:R-:W-:-:S02]  /*6580*/  PRMT R45, R59, 0x7632, R45 ;  /* 0x000076323b2d7816 */ /* 0x000fc4000000002d */
[----:B------:R-:W-:Y:S01]  /*6590*/  PRMT R47, R64, 0x7632, R47 ;  /* 0x00007632402f7816 */ /* 0x000fe2000000002f */
[----:B------:R-:W-:Y:S01]  /*65a0*/  STS.U16 [R107+0x8], R64 ;  /* 0x000008406b007388 */ /* 0x000fe20000000400 */
[----:B------:R-:W-:Y:S02]  /*65b0*/  PRMT R41, R39, 0x7632, R41 ;  /* 0x0000763227297816 */ /* 0x000fe40000000029 */
[----:B------:R-:W-:Y:S01]  /*65c0*/  PRMT R42, R9, 0x7632, R42 ;  /* 0x00007632092a7816 */ /* 0x000fe2000000002a */
[----:B------:R-:W-:Y:S01]  /*65d0*/  STS.U16 [R107+0x6], R45 ;  /* 0x0000062d6b007388 */ /* 0x000fe20000000400 */
[----:B-1----:R-:W-:Y:S02]  /*65e0*/  PRMT R43, R40, 0x7632, R43 ;  /* 0x00007632282b7816 */ /* 0x002fe4000000002b */
[C---:B------:R-:W-:Y:S01]  /*65f0*/  PRMT R44, R49.reuse, 0x7610, R44 ;  /* 0x00007610312c7816 */ /* 0x040fe2000000002c */
[----:B------:R-:W-:Y:S01]  /*6600*/  STS.U16 [R107+0xa], R47 ;  /* 0x00000a2f6b007388 */ /* 0x000fe20000000400 */
[----:B------:R-:W-:-:S02]  /*6610*/  PRMT R48, R49, 0x7632, R48 ;  /* 0x0000763231307816 */ /* 0x000fc40000000030 */
[----:B------:R-:W-:Y:S01]  /*6620*/  PRMT R50, R46, 0x7632, R50 ;  /* 0x000076322e327816 */ /* 0x000fe20000000032 */
[----:B------:R-:W-:Y:S04]  /*6630*/  STS.U16 [R107+0xc], R39 ;  /* 0x00000c276b007388 */ /* 0x000fe80000000400 */
[----:B------:R-:W-:Y:S04]  /*6640*/  STS.U16 [R107+0xe], R41 ;  /* 0x00000e296b007388 */ /* 0x000fe80000000400 */
[----:B------:R-:W-:Y:S04]  /*6650*/  STS.U16 [R107+0x10], R9 ;  /* 0x000010096b007388 */ /* 0x000fe80000000400 */
[----:B------:R0:W-:Y:S04]  /*6660*/  STS.U16 [R107+0x12], R42 ;  /* 0x0000122a6b007388 */ /* 0x0001e80000000400 */
[----:B------:R1:W-:Y:S04]  /*6670*/  STS.U16 [R107+0x14], R40 ;  /* 0x000014286b007388 */ /* 0x0003e80000000400 */
[----:B------:R2:W-:Y:S01]  /*6680*/  STS.U16 [R107+0x16], R43 ;  /* 0x0000162b6b007388 */ /* 0x0005e20000000400 */
[----:B0-----:R-:W-:-:S03]  /*6690*/  IMAD R42, R134, UR22, RZ ;  /* 0x00000016862a7c24 */ /* 0x001fc6000f8e02ff */
[----:B------:R-:W-:Y:S01]  /*66a0*/  STS.U16 [R107+0x18], R44 ;  /* 0x0000182c6b007388 */ /* 0x000fe20000000400 */
[----:B-1----:R-:W-:-:S03]  /*66b0*/  IMAD.WIDE.U32 R40, R134, UR16, RZ ;  /* 0x0000001086287c25 */ /* 0x002fc6000f8e00ff */
[----:B------:R-:W-:Y:S01]  /*66c0*/  STS.U16 [R107+0x1a], R48 ;  /* 0x00001a306b007388 */ /* 0x000fe20000000400 */
[----:B--2---:R-:W-:-:S03]  /*66d0*/  IMAD R43, R135, UR16, R42 ;  /* 0x00000010872b7c24 */ /* 0x004fc6000f8e022a */
[----:B------:R-:W-:Y:S02]  /*66e0*/  STS.U16 [R107+0x1c], R46 ;  /* 0x00001c2e6b007388 */ /* 0x000fe40000000400 */
[----:B------:R-:W-:Y:S02]  /*66f0*/  IADD3 R131, R41, R43, RZ ;  /* 0x0000002b29837210 */ /* 0x000fe40007ffe0ff */
        /* <DEDUP_REMOVED lines=33> */
.L_x_6721:
[----:B------:R-:W-:Y:S05]  /*6910*/  BSYNC B0 ;  /* 0x0000000000007941 */ /* 0x000fea0003800000 */
.L_x_6720:
        /* <DEDUP_REMOVED lines=42> */
.L_x_6719:
        /* <DEDUP_REMOVED lines=38> */
[----:B------:R-:W-:Y:S01]  /*6e20*/  FMUL.FTZ R58, R154, UR4 ;  /* 0x000000049a3a7c20 */ /* 0x000fe20008410000 */
        /* <DEDUP_REMOVED lines=60> */
.L_x_6753:
        /* <DEDUP_REMOVED lines=25> */
[----:B------:R-:W-:Y:S02]  /*7380*/  SHF.L.U32 R218, R198, 0x10, RZ ;  /* 0x00000010c6da7819 */ /* 0x000fe400000006ff */
[----:B------:R-:W-:-:S03]  /*7390*/  SHF.L.U32 R219, R106, 0x10, RZ ;  /* 0x000000106adb7819 */ /* 0x000fc600000006ff */
[----:B------:R-:W-:Y:S02]  /*73a0*/  FMUL.FTZ R218, R218, R91 ;  /* 0x0000005bdada7220 */ /* 0x000fe40000410000 */
        /* <DEDUP_REMOVED lines=83> */
[----:B------:R-:W-:Y:S01]  /*78e0*/  HFMA2.MMA R5, -RZ, RZ, 0, 0 ;  /* 0x00000000ff057435 */ /* 0x000fe200000001ff */
[----:B------:R-:W-:Y:S01]  /*78f0*/  FMUL.RZ R133, R13, 0.15915493667125701904 ;  /* 0x3e22f9830d857820 */ /* 0x000fe2000040c000 */
[----:B------:R-:W-:Y:S01]  /*7900*/  FMUL.FTZ R13, R78, UR31 ;  /* 0x0000001f4e0d7c20 */ /* 0x000fe20008410000 */
[----:B------:R1:W-:Y:S01]  /*7910*/  MUFU.COS R163, R7 ;  /* 0x0000000700a37308 */ /* 0x0003e20000000000 */
[----:B------:R-:W-:Y:S01]  /*7920*/  FMUL.RZ R137, R4, 0.15915493667125701904 ;  /* 0x3e22f98304897820 */ /* 0x000fe2000040c000 */
[----:B------:R-:W-:Y:S01]  /*7930*/  MOV R4, 0x3f800000 ;  /* 0x3f80000000047802 */ /* 0x000fe20000000f00 */
[----:B------:R-:W-:Y:S01]  /*7940*/  FMUL.RZ R141, R13, 0.15915493667125701904 ;  /* 0x3e22f9830d8d7820 */ /* 0x000fe2000040c000 */
[C---:B------:R-:W-:Y:S01]  /*7950*/  FMUL.FTZ R13, R12.reuse, R90 ;  /* 0x0000005a0c0d7220 */ /* 0x040fe20000410000 */
[C---:B------:R-:W-:Y:S01]  /*7960*/  FMUL.FTZ R14, R12.reuse, R89 ;  /* 0x000000590c0e7220 */ /* 0x040fe20000410000 */
[----:B-1----:R-:W-:Y:S01]  /*7970*/  CS2R R6, SRZ ;  /* 0x0000000000067805 */ /* 0x002fe2000001ff00 */
[----:B------:R-:W-:Y:S01]  /*7980*/  BAR.SYNC.DEFER_BLOCKING 0x0 ;  /* 0x0000000000007b1d */ /* 0x000fe20000010000 */
[----:B0-----:R-:W-:-:S05]  /*7990*/  FMUL.FTZ R134, R12, R85 ;  /* 0x000000550c867220 */ /* 0x001fca0000410000 */
[----:B------:R-:W0:Y:S08]  /*79a0*/  MUFU.EX2 R13, R13 ;  /* 0x0000000d000d7308 */ /* 0x000e300000000800 */
[----:B------:R-:W1:Y:S01]  /*79b0*/  MUFU.EX2 R14, R14 ;  /* 0x0000000e000e7308 */ /* 0x000e620000000800 */
[----:B------:R3:W5:Y:S07]  /*79c0*/  @!P0 LDG.E.128 R4, desc[UR14][R2.64] ;  /* 0x0000000e02048981 */ /* 0x00076e000c1e1d00 */
[----:B------:R-:W-:Y:S01]  /*79d0*/  MUFU.EX2 R134, R134 ;  /* 0x0000008600867308 */ /* 0x000fe20000000800 */
[C---:B---3--:R-:W-:Y:S01]  /*79e0*/  FMUL.FTZ R3, R12.reuse, R87 ;  /* 0x000000570c037220 */ /* 0x048fe20000410000 */
[----:B------:R-:W-:-:S06]  /*79f0*/  FMUL.FTZ R2, R12, R88 ;  /* 0x000000580c027220 */ /* 0x000fcc0000410000 */
[----:B------:R-:W-:Y:S08]  /*7a00*/  MUFU.SIN R158, R133 ;  /* 0x00000085009e7308 */ /* 0x000ff00000000400 */
[----:B------:R-:W3:Y:S08]  /*7a10*/  MUFU.EX2 R3, R3 ;  /* 0x0000000300037308 */ /* 0x000ef00000000800 */
[----:B----4-:R-:W4:Y:S08]  /*7a20*/  MUFU.EX2 R2, R2 ;  /* 0x0000000200027308 */ /* 0x010f300000000800 */
[----:B------:R1:W-:Y:S01]  /*7a30*/  MUFU.COS R156, R133 ;  /* 0x00000085009c7308 */ /* 0x0003e20000000000 */
[C---:B0-----:R-:W-:Y:S01]  /*7a40*/  FMUL.FTZ R151, R13.reuse, R138 ;  /* 0x0000008a0d977220 */ /* 0x041fe20000410000 */
[C---:B-1----:R-:W-:Y:S01]  /*7a50*/  FMUL.FTZ R133, R12.reuse, R86 ;  /* 0x000000560c857220 */ /* 0x042fe20000410000 */
[----:B------:R-:W-:Y:S01]  /*7a60*/  FMUL.FTZ R149, R13, R136 ;  /* 0x000000880d957220 */ /* 0x000fe20000410000 */
[----:B------:R-:W-:-:S04]  /*7a70*/  FMUL.FTZ R13, R12, R83 ;  /* 0x000000530c0d7220 */ /* 0x000fc80000410000 */
[----:B------:R-:W0:Y:S01]  /*7a80*/  MUFU.EX2 R133, R133 ;  /* 0x0000008500857308 */ /* 0x000e220000000800 */
[----:B------:R-:W-:Y:S01]  /*7a90*/  FMUL.FTZ R148, R14, R15 ;  /* 0x0000000f0e947220 */ /* 0x000fe20000410000 */
[----:B------:R-:W-:Y:S01]  /*7aa0*/  FMUL.FTZ R15, RZ, R149 ;  /* 0x00000095ff0f7220 */ /* 0x000fe20000410000 */
[----:B---3--:R-:W-:Y:S01]  /*7ab0*/  FMUL.FTZ R143, R3, R140 ;  /* 0x0000008c038f7220 */ /* 0x008fe20000410000 */
[C---:B----4-:R-:W-:Y:S01]  /*7ac0*/  FMUL.FTZ R146, R2.reuse, R131 ;  /* 0x0000008302927220 */ /* 0x050fe20000410000 */
[----:B------:R-:W-:Y:S01]  /*7ad0*/  FMUL.FTZ R145, R2, R145 ;  /* 0x0000009102917220 */ /* 0x000fe20000410000 */
[C---:B------:R-:W-:Y:S01]  /*7ae0*/  FMUL.FTZ R140, R134.reuse, R135 ;  /* 0x00000087868c7220 */ /* 0x040fe20000410000 */
[----:B------:R-:W-:Y:S01]  /*7af0*/  FMUL.FTZ R139, R134, R139 ;  /* 0x0000008b868b7220 */ /* 0x000fe20000410000 */
[----:B------:R-:W1:Y:S01]  /*7b00*/  MUFU.EX2 R13, R13 ;  /* 0x0000000d000d7308 */ /* 0x000e620000000800 */
[C---:B------:R-:W-:Y:S01]  /*7b10*/  FMUL.FTZ R2, R218.reuse, R149 ;  /* 0x00000095da027220 */ /* 0x040fe20000410000 */
[----:B------:R-:W-:Y:S01]  /*7b20*/  FFMA.FTZ R134, R218, R151, -R15 ;  /* 0x00000097da867223 */ /* 0x000fe2000001080f */
[----:B------:R-:W-:-:S02]  /*7b30*/  FMUL.FTZ R147, R14, R147 ;  /* 0x000000930e937220 */ /* 0x000fc40000410000 */
[----:B------:R-:W-:Y:S01]  /*7b40*/  FFMA.FTZ R15, RZ, R151, R2 ;  /* 0x00000097ff0f7223 */ /* 0x000fe20000010002 */
[----:B------:R-:W-:Y:S02]  /*7b50*/  FADD.FTZ R134, R219, R134 ;  /* 0x00000086db867221 */ /* 0x000fe40000010000 */
[----:B------:R-:W-:Y:S01]  /*7b60*/  MUFU.SIN R168, R141 ;  /* 0x0000008d00a87308 */ /* 0x000fe20000000400 */
[----:B0-----:R-:W-:Y:S01]  /*7b70*/  FMUL.FTZ R142, R133, R142 ;  /* 0x0000008e858e7220 */ /* 0x001fe20000410000 */
[----:B------:R-:W-:-:S06]  /*7b80*/  FADD.FTZ R15, RZ, R15 ;  /* 0x0000000fff0f7221 */ /* 0x000fcc0000010000 */
[----:B------:R0:W-:Y:S01]  /*7b90*/  MUFU.COS R170, R141 ;  /* 0x0000008d00aa7308 */ /* 0x0001e20000000000 */
[----:B------:R-:W-:Y:S01]  /*7ba0*/  FMUL.FTZ R144, R3, R144 ;  /* 0x0000009003907220 */ /* 0x000fe20000410000 */
[----:B------:R-:W-:Y:S01]  /*7bb0*/  FMUL.FTZ R131, R147, R15 ;  /* 0x0000000f93837220 */ /* 0x000fe20000410000 */
[----:B------:R-:W-:Y:S01]  /*7bc0*/  FMUL.FTZ R3, R12, R82 ;  /* 0x000000520c037220 */ /* 0x000fe20000410000 */
[----:B0-----:R-:W-:Y:S01]  /*7bd0*/  FMUL.FTZ R141, R133, R150 ;  /* 0x00000096858d7220 */ /* 0x001fe20000410000 */
[----:B------:R-:W-:-:S04]  /*7be0*/  FMUL.FTZ R133, R147, R134 ;  /* 0x0000008693857220 */ /* 0x000fc80000410000 */
[C---:B------:R-:W-:Y:S01]  /*7bf0*/  FFMA.FTZ R133, R148.reuse, R15, R133 ;  /* 0x0000000f94857223 */ /* 0x040fe20000010085 */
[C---:B-1----:R-:W-:Y:S01]  /*7c00*/  FMUL.FTZ R167, R13.reuse, R167 ;  /* 0x000000a70da77220 */ /* 0x042fe20000410000 */
[----:B------:R-:W-:Y:S01]  /*7c10*/  FMUL.FTZ R166, R13, R166 ;  /* 0x000000a60da67220 */ /* 0x000fe20000410000 */
[----:B------:R-:W-:Y:S01]  /*7c20*/  FFMA.FTZ R131, R148, R134, -R131 ;  /* 0x0000008694837223 */ /* 0x000fe20000010883 */
[----:B------:R-:W-:Y:S01]  /*7c30*/  FADD.FTZ R133, RZ, R133 ;  /* 0x00000085ff857221 */ /* 0x000fe20000010000 */
[----:B------:R-:W-:Y:S01]  /*7c40*/  FMUL.FTZ R13, R12, R79 ;  /* 0x0000004f0c0d7220 */ /* 0x000fe20000410000 */
[----:B------:R-:W0:Y:S01]  /*7c50*/  MUFU.EX2 R3, R3 ;  /* 0x0000000300037308 */ /* 0x000e220000000800 */
[----:B------:R-:W-:Y:S01]  /*7c60*/  FADD.FTZ R131, R220, R131 ;  /* 0x00000083dc837221 */ /* 0x000fe20000010000 */
[----:B------:R-:W-:Y:S01]  /*7c70*/  FMUL.FTZ R135, R145, R133 ;  /* 0x0000008591877220 */ /* 0x000fe20000410000 */
[C---:B------:R-:W-:Y:S01]  /*7c80*/  FMUL.FTZ R15, R12.reuse, R78 ;  /* 0x0000004e0c0f7220 */ /* 0x040fe20000410000 */
[----:B------:R-:W-:-:S02]  /*7c90*/  FMUL.FTZ R14, R12, R81 ;  /* 0x000000510c0e7220 */ /* 0x000fc40000410000 */
[-C--:B------:R-:W-:Y:S02]  /*7ca0*/  FFMA.FTZ R134, R146, R131.reuse, -R135 ;  /* 0x0000008392867223 */ /* 0x080fe40000010887 */
[----:B------:R-:W1:Y:S01]  /*7cb0*/  MUFU.EX2 R13, R13 ;  /* 0x0000000d000d7308 */ /* 0x000e620000000800 */
[----:B------:R-:W-:Y:S01]  /*7cc0*/  FMUL.FTZ R131, R145, R131 ;  /* 0x0000008391837220 */ /* 0x000fe20000410000 */
[----:B------:R-:W-:-:S03]  /*7cd0*/  FADD.FTZ R134, R221, R134 ;  /* 0x00000086dd867221 */ /* 0x000fc60000010000 */
[----:B------:R-:W-:-:S03]  /*7ce0*/  FFMA.FTZ R131, R146, R133, R131 ;  /* 0x0000008592837223 */ /* 0x000fc60000010083 */
[----:B------:R-:W3:Y:S01]  /*7cf0*/  MUFU.EX2 R15, R15 ;  /* 0x0000000f000f7308 */ /* 0x000ee20000000800 */
[----:B------:R-:W-:Y:S01]  /*7d00*/  FMUL.FTZ R2, R12, R80 ;  /* 0x000000500c027220 */ /* 0x000fe20000410000 */
[----:B------:R-:W-:Y:S01]  /*7d10*/  FADD.FTZ R131, RZ, R131 ;  /* 0x00000083ff837221 */ /* 0x000fe20000010000 */
[----:B------:R-:W-:-:S05]  /*7d20*/  FMUL.FTZ R133, R143, R134 ;  /* 0x000000868f857220 */ /* 0x000fca0000410000 */
[----:B------:R-:W4:Y:S01]  /*7d30*/  MUFU.EX2 R14, R14 ;  /* 0x0000000e000e7308 */ /* 0x000f220000000800 */
[C---:B0-----:R-:W-:Y:S01]  /*7d40*/  FMUL.FTZ R165, R3.reuse, R165 ;  /* 0x000000a503a57220 */ /* 0x041fe20000410000 */
[----:B------:R-:W-:Y:S01]  /*7d50*/  FMUL.FTZ R164, R3, R164 ;  /* 0x000000a403a47220 */ /* 0x000fe20000410000 */
[-C--:B------:R-:W-:Y:S01]  /*7d60*/  FMUL.FTZ R3, R143, R131.reuse ;  /* 0x000000838f037220 */ /* 0x080fe20000410000 */
[C---:B------:R-:W-:Y:S01]  /*7d70*/  FFMA.FTZ R133, R144.reuse, R131, R133 ;  /* 0x0000008390857223 */ /* 0x040fe20000010085 */
[C---:B-1----:R-:W-:Y:S01]  /*7d80*/  FMUL.FTZ R159, R13.reuse, R156 ;  /* 0x0000009c0d9f7220 */ /* 0x042fe20000410000 */
[----:B------:R-:W-:Y:S02]  /*7d90*/  FMUL.FTZ R158, R13, R158 ;  /* 0x0000009e0d9e7220 */ /* 0x000fe40000410000 */
[----:B------:R-:W-:Y:S01]  /*7da0*/  MUFU.SIN R155, R137 ;  /* 0x00000089009b7308 */ /* 0x000fe20000000400 */
[----:B------:R-:W-:Y:S01]  /*7db0*/  FFMA.FTZ R13, R144, R134, -R3 ;  /* 0x00000086900d7223 */ /* 0x000fe20000010803 */
[----:B------:R-:W-:Y:S01]  /*7dc0*/  FADD.FTZ R133, RZ, R133 ;  /* 0x00000085ff857221 */ /* 0x000fe20000010000 */
[----:B------:R-:W-:-:S05]  /*7dd0*/  FMUL.FTZ R3, R23, R149 ;  /* 0x0000009517037220 */ /* 0x000fca0000410000 */
[----:B------:R0:W-:Y:S01]  /*7de0*/  MUFU.COS R161, R137 ;  /* 0x0000008900a17308 */ /* 0x0001e20000000000 */
[C---:B---3--:R-:W-:Y:S01]  /*7df0*/  FMUL.FTZ R157, R15.reuse, R170 ;  /* 0x000000aa0f9d7220 */ /* 0x048fe20000410000 */
[----:B------:R-:W-:-:S06]  /*7e00*/  FMUL.FTZ R156, R15, R168 ;  /* 0x000000a80f9c7220 */ /* 0x000fcc0000410000 */
[----:B------:R-:W1:Y:S01]  /*7e10*/  MUFU.EX2 R2, R2 ;  /* 0x0000000200027308 */ /* 0x000e620000000800 */
[----:B------:R-:W-:Y:S01]  /*7e20*/  FADD.FTZ R13, R222, R13 ;  /* 0x0000000dde0d7221 */ /* 0x000fe20000010000 */
[C---:B------:R-:W-:Y:S01]  /*7e30*/  FMUL.FTZ R15, R141.reuse, R133 ;  /* 0x000000858d0f7220 */ /* 0x040fe20000410000 */
[C---:B----4-:R-:W-:Y:S01]  /*7e40*/  FMUL.FTZ R163, R14.reuse, R163 ;  /* 0x000000a30ea37220 */ /* 0x050fe20000410000 */
[----:B------:R-:W-:Y:S01]  /*7e50*/  FMUL.FTZ R162, R14, R153 ;  /* 0x000000990ea27220 */ /* 0x000fe20000410000 */
[C---:B------:R-:W-:Y:S01]  /*7e60*/  FMUL.FTZ R14, R22.reuse, R149 ;  /* 0x00000095160e7220 */ /* 0x040fe20000410000 */
[----:B------:R-:W-:Y:S01]  /*7e70*/  FFMA.FTZ R3, R22, R151, -R3 ;  /* 0x0000009716037223 */ /* 0x000fe20000010803 */
[-C--:B------:R-:W-:Y:S01]  /*7e80*/  FFMA.FTZ R134, R142, R13.reuse, -R15 ;  /* 0x0000000d8e867223 */ /* 0x080fe2000001080f */
[----:B------:R-:W-:Y:S01]  /*7e90*/  FMUL.FTZ R15, R141, R13 ;  /* 0x0000000d8d0f7220 */ /* 0x000fe20000410000 */
[----:B0-----:R-:W-:Y:S01]  /*7ea0*/  FMUL.FTZ R137, R12, R84 ;  /* 0x000000540c897220 */ /* 0x001fe20000410000 */
[----:B------:R-:W-:Y:S01]  /*7eb0*/  FFMA.FTZ R14, R23, R151, R14 ;  /* 0x00000097170e7223 */ /* 0x000fe2000001000e */
[----:B------:R-:W-:Y:S01]  /*7ec0*/  FMUL.FTZ R13, R147, R3 ;  /* 0x00000003930d7220 */ /* 0x000fe20000410000 */
[----:B------:R-:W-:Y:S01]  /*7ed0*/  SHF.L.U32 R223, R102, 0x10, RZ ;  /* 0x0000001066df7819 */ /* 0x000fe200000006ff */
[----:B------:R-:W-:-:S02]  /*7ee0*/  FFMA.FTZ R133, R142, R133, R15 ;  /* 0x000000858e857223 */ /* 0x000fc4000001000f */
[-C--:B------:R-:W-:Y:S01]  /*7ef0*/  FFMA.FTZ R15, R148, R14.reuse, R13 ;  /* 0x0000000e940f7223 */ /* 0x080fe2000001000d */
[----:B------:R-:W-:Y:S01]  /*7f00*/  FMUL.FTZ R13, R147, R14 ;  /* 0x0000000e930d7220 */ /* 0x000fe20000410000 */
[C---:B-1----:R-:W-:Y:S01]  /*7f10*/  FMUL.FTZ R161, R2.reuse, R161 ;  /* 0x000000a102a17220 */ /* 0x042fe20000410000 */
[----:B------:R-:W-:Y:S01]  /*7f20*/  FMUL.FTZ R160, R2, R155 ;  /* 0x0000009b02a07220 */ /* 0x000fe20000410000 */
[----:B------:R-:W0:Y:S01]  /*7f30*/  MUFU.EX2 R137, R137 ;  /* 0x0000008900897308 */ /* 0x000e220000000800 */
[----:B------:R-:W-:Y:S01]  /*7f40*/  FMUL.FTZ R2, R77, UR31 ;  /* 0x0000001f4d027c20 */ /* 0x000fe20008410000 */
[----:B------:R-:W-:Y:S01]  /*7f50*/  FMUL.FTZ R223, R223, R86 ;  /* 0x00000056dfdf7220 */ /* 0x000fe20000410000 */
[----:B------:R-:W-:Y:S01]  /*7f60*/  FFMA.FTZ R13, R148, R3, -R13 ;  /* 0x00000003940d7223 */ /* 0x000fe2000001080d */
[----:B------:R-:W-:Y:S01]  /*7f70*/  FMUL.FTZ R3, R145, R15 ;  /* 0x0000000f91037220 */ /* 0x000fe20000410000 */
[----:B------:R-:W-:Y:S01]  /*7f80*/  FMUL.RZ R153, R2, 0.15915493667125701904 ;  /* 0x3e22f98302997820 */ /* 0x000fe2000040c000 */
[----:B------:R-:W-:Y:S01]  /*7f90*/  FMUL.FTZ R2, R12, R77 ;  /* 0x0000004d0c027220 */ /* 0x000fe20000410000 */
[----:B------:R-:W-:Y:S01]  /*7fa0*/  FADD.FTZ R134, R223, R134 ;  /* 0x00000086df867221 */ /* 0x000fe20000010000 */
[----:B------:R-:W-:Y:S01]  /*7fb0*/  FADD.FTZ R133, RZ, R133 ;  /* 0x00000085ff857221 */ /* 0x000fe20000010000 */
[CC--:B------:R-:W-:Y:S01]  /*7fc0*/  FFMA.FTZ R3, R146.reuse, R13.reuse, -R3 ;  /* 0x0000000d92037223 */ /* 0x0c0fe20000010803 */
[----:B------:R-:W-:Y:S01]  /*7fd0*/  FMUL.FTZ R13, R145, R13 ;  /* 0x0000000d910d7220 */ /* 0x000fe20000410000 */
[----:B------:R-:W-:Y:S01]  /*7fe0*/  MUFU.COS R155, R153 ;  /* 0x00000099009b7308 */ /* 0x000fe20000000000 */
[----:B------:R-:W-:Y:S01]  /*7ff0*/  FMUL.FTZ R135, R139, R134 ;  /* 0x000000868b877220 */ /* 0x000fe20000410000 */
[----:B------:R-:W-:Y:S01]  /*8000*/  SHF.L.U32 R224, R101, 0x10, RZ ;  /* 0x0000001065e07819 */ /* 0x000fe200000006ff */
[----:B------:R-:W-:Y:S01]  /*8010*/  FMUL.FTZ R131, R139, R133 ;  /* 0x000000858b837220 */ /* 0x000fe20000410000 */
[----:B------:R-:W-:Y:S01]  /*8020*/  FFMA.FTZ R13, R146, R15, R13 ;  /* 0x0000000f920d7223 */ /* 0x000fe2000001000d */
[----:B------:R-:W-:-:S03]  /*8030*/  FFMA.FTZ R135, R140, R133, R135 ;  /* 0x000000858c877223 */ /* 0x000fc60000010087 */
[----:B------:R-:W1:Y:S01]  /*8040*/  MUFU.EX2 R2, R2 ;  /* 0x0000000200027308 */ /* 0x000e620000000800 */
[----:B------:R-:W-:Y:S01]  /*8050*/  FFMA.FTZ R131, R140, R134, -R131 ;  /* 0x000000868c837223 */ /* 0x000fe20000010883 */
[----:B------:R-:W-:-:S06]  /*8060*/  FMUL.FTZ R224, R224, R85 ;  /* 0x00000055e0e07220 */ /* 0x000fcc0000410000 */
[----:B------:R-:W3:Y:S01]  /*8070*/  MUFU.SIN R153, R153 ;  /* 0x0000009900997308 */ /* 0x000ee20000000400 */
[----:B0-----:R-:W-:Y:S01]  /*8080*/  FMUL.FTZ R138, R137, R154 ;  /* 0x0000009a898a7220 */ /* 0x001fe20000410000 */
[----:B------:R-:W-:Y:S01]  /*8090*/  FMUL.FTZ R15, R143, R13 ;  /* 0x0000000d8f0f7220 */ /* 0x000fe20000410000 */
[----:B------:R-:W-:Y:S01]  /*80a0*/  FMUL.FTZ R137, R137, R152 ;  /* 0x0000009889897220 */ /* 0x000fe20000410000 */
[----:B------:R-:W-:Y:S01]  /*80b0*/  FADD.FTZ R135, RZ, R135 ;  /* 0x00000087ff877221 */ /* 0x000fe20000010000 */
[----:B------:R-:W-:Y:S01]  /*80c0*/  FADD.FTZ R131, R224, R131 ;  /* 0x00000083e0837221 */ /* 0x000fe20000010000 */
[----:B------:R-:W-:Y:S01]  /*80d0*/  SHF.L.U32 R225, R100, 0x10, RZ ;  /* 0x0000001064e17819 */ /* 0x000fe200000006ff */
[-C--:B------:R-:W-:Y:S01]  /*80e0*/  FMUL.FTZ R14, R143, R3.reuse ;  /* 0x000000038f0e7220 */ /* 0x080fe20000410000 */
[C---:B------:R-:W-:Y:S01]  /*80f0*/  FFMA.FTZ R15, R144.reuse, R3, -R15 ;  /* 0x00000003900f7223 */ /* 0x040fe2000001080f */
[C---:B------:R-:W-:Y:S01]  /*8100*/  FMUL.FTZ R133, R137.reuse, R135 ;  /* 0x0000008789857220 */ /* 0x040fe20000410000 */
[----:B------:R-:W-:Y:S01]  /*8110*/  FMUL.FTZ R136, R137, R131 ;  /* 0x0000008389887220 */ /* 0x000fe20000410000 */
[----:B------:R-:W-:Y:S01]  /*8120*/  FFMA.FTZ R14, R144, R13, R14 ;  /* 0x0000000d900e7223 */ /* 0x000fe2000001000e */
[----:B------:R-:W-:Y:S01]  /*8130*/  FMUL.FTZ R3, R141, R15 ;  /* 0x0000000f8d037220 */ /* 0x000fe20000410000 */
[C---:B------:R-:W-:Y:S01]  /*8140*/  FFMA.FTZ R134, R138.reuse, R131, -R133 ;  /* 0x000000838a867223 */ /* 0x040fe20000010885 */
[----:B------:R-:W-:Y:S01]  /*8150*/  FMUL.FTZ R225, R225, R84 ;  /* 0x00000054e1e17220 */ /* 0x000fe20000410000 */
[----:B------:R-:W-:Y:S01]  /*8160*/  FFMA.FTZ R136, R138, R135, R136 ;  /* 0x000000878a887223 */ /* 0x000fe20000010088 */
[C---:B-1----:R-:W-:Y:S01]  /*8170*/  FMUL.FTZ R155, R2.reuse, R155 ;  /* 0x0000009b029b7220 */ /* 0x042fe20000410000 */
[----:B---3--:R-:W-:Y:S01]  /*8180*/  FMUL.FTZ R153, R2, R153 ;  /* 0x0000009902997220 */ /* 0x008fe20000410000 */
[-C--:B------:R-:W-:Y:S01]  /*8190*/  FFMA.FTZ R2, R142, R14.reuse, R3 ;  /* 0x0000000e8e027223 */ /* 0x080fe20000010003 */
[----:B------:R-:W-:Y:S01]  /*81a0*/  FADD.FTZ R134, R225, R134 ;  /* 0x00000086e1867221 */ /* 0x000fe20000010000 */
[----:B------:R-:W-:Y:S01]  /*81b0*/  FMUL.FTZ R3, R141, R14 ;  /* 0x0000000e8d037220 */ /* 0x000fe20000410000 */
[----:B------:R-:W-:Y:S01]  /*81c0*/  FADD.FTZ R136, RZ, R136 ;  /* 0x00000088ff887221 */ /* 0x000fe20000010000 */
[----:B------:R-:W-:Y:S01]  /*81d0*/  SHF.L.U32 R226, R99, 0x10, RZ ;  /* 0x0000001063e27819 */ /* 0x000fe200000006ff */
[----:B------:R-:W-:Y:S01]  /*81e0*/  FMUL.FTZ R14, R166, R134 ;  /* 0x00000086a60e7220 */ /* 0x000fe20000410000 */
[----:B------:R-:W-:Y:S01]  /*81f0*/  FFMA.FTZ R3, R142, R15, -R3 ;  /* 0x0000000f8e037223 */ /* 0x000fe20000010803 */
[----:B------:R-:W-:-:S02]  /*8200*/  FMUL.FTZ R13, R166, R136 ;  /* 0x00000088a60d7220 */ /* 0x000fc40000410000 */
[----:B------:R-:W-:Y:S01]  /*8210*/  FFMA.FTZ R14, R167, R136, R14 ;  /* 0x00000088a70e7223 */ /* 0x000fe2000001000e */
[----:B------:R-:W-:Y:S01]  /*8220*/  FMUL.FTZ R15, R139, R3 ;  /* 0x000000038b0f7220 */ /* 0x000fe20000410000 */
[----:B------:R-:W-:Y:S01]  /*8230*/  FFMA.FTZ R131, R167, R134, -R13 ;  /* 0x00000086a7837223 */ /* 0x000fe2000001080d */
[----:B------:R-:W-:Y:S01]  /*8240*/  FMUL.FTZ R226, R226, R83 ;  /* 0x00000053e2e27220 */ /* 0x000fe20000410000 */
[-C--:B------:R-:W-:Y:S01]  /*8250*/  FMUL.FTZ R13, R139, R2.reuse ;  /* 0x000000028b0d7220 */ /* 0x080fe20000410000 */
[----:B------:R-:W-:Y:S01]  /*8260*/  FADD.FTZ R14, RZ, R14 ;  /* 0x0000000eff0e7221 */ /* 0x000fe20000010000 */
[----:B------:R-:W-:Y:S01]  /*8270*/  FFMA.FTZ R15, R140, R2, R15 ;  /* 0x000000028c0f7223 */ /* 0x000fe2000001000f */
[----:B------:R-:W-:Y:S01]  /*8280*/  FADD.FTZ R131, R226, R131 ;  /* 0x00000083e2837221 */ /* 0x000fe20000010000 */
[----:B------:R-:W-:Y:S01]  /*8290*/  FFMA.FTZ R13, R140, R3, -R13 ;  /* 0x000000038c0d7223 */ /* 0x000fe2000001080d */
[----:B------:R-:W-:Y:S01]  /*82a0*/  SHF.L.U32 R133, R98, 0x10, RZ ;  /* 0x0000001062857819 */ /* 0x000fe200000006ff */
[C---:B------:R-:W-:Y:S01]  /*82b0*/  FMUL.FTZ R134, R164.reuse, R14 ;  /* 0x0000000ea4867220 */ /* 0x040fe20000410000 */
[C---:B------:R-:W-:Y:S01]  /*82c0*/  FMUL.FTZ R3, R137.reuse, R15 ;  /* 0x0000000f89037220 */ /* 0x040fe20000410000 */
[----:B------:R-:W-:Y:S01]  /*82d0*/  FMUL.FTZ R135, R164, R131 ;  /* 0x00000083a4877220 */ /* 0x000fe20000410000 */
[----:B------:R-:W-:Y:S01]  /*82e0*/  FMUL.FTZ R2, R137, R13 ;  /* 0x0000000d89027220 */ /* 0x000fe20000410000 */
[----:B------:R-:W-:Y:S01]  /*82f0*/  FFMA.FTZ R131, R165, R131, -R134 ;  /* 0x00000083a5837223 */ /* 0x000fe20000010886 */
[----:B------:R-:W-:Y:S01]  /*8300*/  FMUL.FTZ R228, R133, R82 ;  /* 0x0000005285e47220 */ /* 0x000fe20000410000 */
[C---:B------:R-:W-:Y:S01]  /*8310*/  FFMA.FTZ R3, R138.reuse, R13, -R3 ;  /* 0x0000000d8a037223 */ /* 0x040fe20000010803 */
        /* <DEDUP_REMOVED lines=8> */
[-C--:B------:R-:W-:Y:S01]  /*83a0*/  FMUL.FTZ R136, R162, R135.reuse ;  /* 0x00000087a2887220 */ /* 0x080fe20000410000 */
[----:B------:R-:W-:Y:S01]  /*83b0*/  SHF.L.U32 R134, R97, 0x10, RZ ;  /* 0x0000001061867819 */ /* 0x000fe200000006ff */
[----:B------:R-:W-:Y:S01]  /*83c0*/  FFMA.FTZ R152, R163, R135, R152 ;  /* 0x00000087a3987223 */ /* 0x000fe20000010098 */
[----:B------:R-:W-:Y:S01]  /*83d0*/  FFMA.FTZ R2, R167, R3, -R2 ;  /* 0x00000003a7027223 */ /* 0x000fe20000010802 */
[----:B------:R-:W-:Y:S01]  /*83e0*/  FFMA.FTZ R150, R163, R131, -R136 ;  /* 0x00000083a3967223 */ /* 0x000fe20000010888 */
[----:B------:R-:W-:Y:S01]  /*83f0*/  FMUL.FTZ R136, R164, R14 ;  /* 0x0000000ea4887220 */ /* 0x000fe20000410000 */
        /* <DEDUP_REMOVED lines=11> */
[C---:B------:R-:W-:Y:S01]  /*84b0*/  FMUL.FTZ R2, R162.reuse, R3 ;  /* 0x00000003a2027220 */ /* 0x040fe20000410000 */
[----:B------:R-:W-:Y:S01]  /*84c0*/  FFMA.FTZ R15, R161, R152, R15 ;  /* 0x00000098a10f7223 */ /* 0x000fe2000001000f */
[-C--:B------:R-:W-:Y:S01]  /*84d0*/  FMUL.FTZ R150, R162, R136.reuse ;  /* 0x00000088a2967220 */ /* 0x080fe20000410000 */
[----:B------:R-:W-:Y:S01]  /*84e0*/  FADD.FTZ R13, R216, R13 ;  /* 0x0000000dd80d7221 */ /* 0x000fe20000010000 */
[C---:B------:R-:W-:Y:S01]  /*84f0*/  FFMA.FTZ R14, R163.reuse, R136, -R2 ;  /* 0x00000088a30e7223 */ /* 0x040fe20000010802 */
[----:B------:R-:W-:Y:S01]  /*8500*/  FMUL.FTZ R2, R76, UR31 ;  /* 0x0000001f4c027c20 */ /* 0x000fe20008410000 */
[----:B------:R-:W-:Y:S01]  /*8510*/  FADD.FTZ R15, RZ, R15 ;  /* 0x0000000fff0f7221 */ /* 0x000fe20000010000 */
[----:B------:R-:W-:Y:S01]  /*8520*/  FMUL.FTZ R154, R158, R13 ;  /* 0x0000000d9e9a7220 */ /* 0x000fe20000410000 */
[----:B------:R-:W-:Y:S01]  /*8530*/  FFMA.FTZ R150, R163, R3, R150 ;  /* 0x00000003a3967223 */ /* 0x000fe20000010096 */
[----:B------:R-:W-:Y:S01]  /*8540*/  FMUL.RZ R3, R2, 0.15915493667125701904 ;  /* 0x3e22f98302037820 */ /* 0x000fe2000040c000 */
[----:B------:R-:W-:Y:S01]  /*8550*/  SHF.L.U32 R136, R95, 0x10, RZ ;  /* 0x000000105f887819 */ /* 0x000fe200000006ff */
[----:B------:R-:W-:Y:S01]  /*8560*/  FMUL.FTZ R2, R160, R14 ;  /* 0x0000000ea0027220 */ /* 0x000fe20000410000 */
[-C--:B------:R-:W-:Y:S01]  /*8570*/  FMUL.FTZ R152, R158, R15.reuse ;  /* 0x0000000f9e987220 */ /* 0x080fe20000410000 */
[----:B------:R-:W-:-:S02]  /*8580*/  FFMA.FTZ R154, R159, R15, R154 ;  /* 0x0000000f9f9a7223 */ /* 0x000fc4000001009a */
[-C--:B------:R-:W-:Y:S01]  /*8590*/  FFMA.FTZ R2, R161, R150.reuse, R2 ;  /* 0x00000096a1027223 */ /* 0x080fe20000010002 */
[----:B------:R-:W-:Y:S01]  /*85a0*/  FFMA.FTZ R152, R159, R13, -R152 ;  /* 0x0000000d9f987223 */ /* 0x000fe20000010898 */
[----:B------:R-:W-:Y:S01]  /*85b0*/  FMUL.FTZ R205, R136, R79 ;  /* 0x0000004f88cd7220 */ /* 0x000fe20000410000 */
[----:B------:R-:W-:Y:S01]  /*85c0*/  FADD.FTZ R154, RZ, R154 ;  /* 0x0000009aff9a7221 */ /* 0x000fe20000010000 */
[----:B------:R-:W-:Y:S02]  /*85d0*/  FMUL.FTZ R150, R160, R150 ;  /* 0x00000096a0967220 */ /* 0x000fe40000410000 */
[----:B------:R-:W-:Y:S01]  /*85e0*/  FADD.FTZ R152, R205, R152 ;  /* 0x00000098cd987221 */ /* 0x000fe20000010000 */
[----:B------:R-:W-:Y:S01]  /*85f0*/  FMUL.FTZ R168, R156, R154 ;  /* 0x0000009a9ca87220 */ /* 0x000fe20000410000 */
[----:B------:R-:W-:Y:S01]  /*8600*/  FFMA.FTZ R150, R161, R14, -R150 ;  /* 0x0000000ea1967223 */ /* 0x000fe20000010896 */
[----:B------:R-:W-:Y:S01]  /*8610*/  FMUL.FTZ R14, R158, R2 ;  /* 0x000000029e0e7220 */ /* 0x000fe20000410000 */
[----:B------:R-:W-:Y:S01]  /*8620*/  FMUL.FTZ R12, R12, R76 ;  /* 0x0000004c0c0c7220 */ /* 0x000fe20000410000 */
[-C--:B------:R-:W-:Y:S01]  /*8630*/  FFMA.FTZ R15, R157, R152.reuse, -R168 ;  /* 0x000000989d0f7223 */ /* 0x080fe200000108a8 */
[----:B------:R-:W-:Y:S01]  /*8640*/  FMUL.FTZ R152, R156, R152 ;  /* 0x000000989c987220 */ /* 0x000fe20000410000 */
[----:B------:R-:W-:Y:S01]  /*8650*/  SHF.L.U32 R135, R94, 0x10, RZ ;  /* 0x000000105e877819 */ /* 0x000fe200000006ff */
[-C--:B------:R-:W-:Y:S01]  /*8660*/  FFMA.FTZ R14, R159, R150.reuse, -R14 ;  /* 0x000000969f0e7223 */ /* 0x080fe2000001080e */
[----:B------:R-:W-:Y:S01]  /*8670*/  FMUL.FTZ R150, R158, R150 ;  /* 0x000000969e967220 */ /* 0x000fe20000410000 */
[----:B------:R-:W-:Y:S01]  /*8680*/  MUFU.COS R13, R3 ;  /* 0x00000003000d7308 */ /* 0x000fe20000000000 */
[----:B------:R-:W-:Y:S01]  /*8690*/  FFMA.FTZ R152, R157, R154, R152 ;  /* 0x0000009a9d987223 */ /* 0x000fe20000010098 */
[----:B------:R-:W-:Y:S01]  /*86a0*/  FMUL.FTZ R206, R135, R78 ;  /* 0x0000004e87ce7220 */ /* 0x000fe20000410000 */
[----:B------:R-:W-:-:S05]  /*86b0*/  FFMA.FTZ R150, R159, R2, R150 ;  /* 0x000000029f967223 */ /* 0x000fca0000010096 */
[----:B------:R-:W0:Y:S01]  /*86c0*/  MUFU.EX2 R12, R12 ;  /* 0x0000000c000c7308 */ /* 0x000e220000000800 */
[----:B------:R-:W-:Y:S01]  /*86d0*/  FADD.FTZ R168, RZ, R152 ;  /* 0x00000098ffa87221 */ /* 0x000fe20000010000 */
[----:B------:R-:W-:Y:S01]  /*86e0*/  FADD.FTZ R152, R206, R15 ;  /* 0x0000000fce987221 */ /* 0x000fe20000010000 */
[C---:B------:R-:W-:Y:S01]  /*86f0*/  FMUL.FTZ R2, R156.reuse, R150 ;  /* 0x000000969c027220 */ /* 0x040fe20000410000 */
[----:B------:R-:W-:-:S04]  /*8700*/  FMUL.FTZ R15, R156, R14 ;  /* 0x0000000e9c0f7220 */ /* 0x000fc80000410000 */
[----:B------:R-:W1:Y:S01]  /*8710*/  MUFU.SIN R3, R3 ;  /* 0x0000000300037308 */ /* 0x000e620000000400 */
[----:B------:R-:W-:Y:S01]  /*8720*/  FMUL.FTZ R169, R153, R152 ;  /* 0x0000009899a97220 */ /* 0x000fe20000410000 */
[C---:B------:R-:W-:Y:S01]  /*8730*/  FFMA.FTZ R2, R157.reuse, R14, -R2 ;  /* 0x0000000e9d027223 */ /* 0x040fe20000010802 */
[----:B------:R-:W-:Y:S01]  /*8740*/  FFMA.FTZ R14, R157, R150, R15 ;  /* 0x000000969d0e7223 */ /* 0x000fe2000001000f */
[-C--:B------:R-:W-:Y:S01]  /*8750*/  FMUL.FTZ R170, R153, R168.reuse ;  /* 0x000000a899aa7220 */ /* 0x080fe20000410000 */
[----:B------:R-:W-:Y:S01]  /*8760*/  SHF.L.U32 R154, R93, 0x10, RZ ;  /* 0x000000105d9a7819 */ /* 0x000fe200000006ff */
[----:B------:R-:W-:Y:S01]  /*8770*/  FFMA.FTZ R169, R155, R168, R169 ;  /* 0x000000a89ba97223 */ /* 0x000fe200000100a9 */
[----:B------:R-:W-:Y:S01]  /*8780*/  FMUL.FTZ R168, R153, R14 ;  /* 0x0000000e99a87220 */ /* 0x000fe20000410000 */
[C---:B------:R-:W-:Y:S01]  /*8790*/  FFMA.FTZ R15, R155.reuse, R152, -R170 ;  /* 0x000000989b0f7223 */ /* 0x040fe200000108aa */
[----:B------:R-:W-:Y:S01]  /*87a0*/  ISETP.NE.AND P0, PT, R128, 0x3f, PT ;  /* 0x0000003f8000780c */ /* 0x000fe20003f05270 */
[----:B0-----:R-:W-:Y:S01]  /*87b0*/  FMUL.FTZ R152, R12, R13 ;  /* 0x0000000d0c987220 */ /* 0x001fe20000410000 */
[----:B------:R-:W-:Y:S01]  /*87c0*/  FMUL.FTZ R204, R154, R77 ;  /* 0x0000004d9acc7220 */ /* 0x000fe20000410000 */
[-C--:B------:R-:W-:Y:S01]  /*87d0*/  FFMA.FTZ R13, R155, R2.reuse, -R168 ;  /* 0x000000029b0d7223 */ /* 0x080fe200000108a8 */
[----:B------:R-:W-:Y:S01]  /*87e0*/  FADD.FTZ R169, RZ, R169 ;  /* 0x000000a9ffa97221 */ /* 0x000fe20000010000 */
[----:B------:R-:W-:Y:S01]  /*87f0*/  FMUL.FTZ R2, R153, R2 ;  /* 0x0000000299027220 */ /* 0x000fe20000410000 */
[----:B-1----:R-:W-:Y:S01]  /*8800*/  FMUL.FTZ R150, R12, R3 ;  /* 0x000000030c967220 */ /* 0x002fe20000410000 */
[----:B------:R-:W-:-:S02]  /*8810*/  FADD.FTZ R3, R204, R15 ;  /* 0x0000000fcc037221 */ /* 0x000fc40000010000 */
[----:B------:R-:W-:Y:S01]  /*8820*/  FFMA.FTZ R15, R155, R14, R2 ;  /* 0x0000000e9b0f7223 */ /* 0x000fe20000010002 */
[----:B--2---:R-:W-:Y:S01]  /*8830*/  FMUL.FTZ R2, R9, R10 ;  /* 0x0000000a09027220 */ /* 0x004fe20000410000 */
[C---:B------:R-:W-:Y:S01]  /*8840*/  FMUL.FTZ R171, R150.reuse, R169 ;  /* 0x000000a996ab7220 */ /* 0x040fe20000410000 */
[----:B------:R-:W-:-:S03]  /*8850*/  FMUL.FTZ R168, R150, R3 ;  /* 0x0000000396a87220 */ /* 0x000fc60000410000 */
[----:B------:R-:W-:Y:S01]  /*8860*/  FFMA.FTZ R12, R152, R3, -R171 ;  /* 0x00000003980c7223 */ /* 0x000fe200000108ab */
[-C--:B------:R-:W-:Y:S01]  /*8870*/  FFMA.FTZ R171, R8, R11.reuse, R2 ;  /* 0x0000000b08ab7223 */ /* 0x080fe20000010002 */
[----:B------:R-:W-:Y:S01]  /*8880*/  FMUL.FTZ R3, R9, R11 ;  /* 0x0000000b09037220 */ /* 0x000fe20000410000 */
[----:B------:R-:W-:-:S03]  /*8890*/  @P0 LEA R2, R128, R73, 0x3 ;  /* 0x0000004980020211 */ /* 0x000fc600078e18ff */
[----:B------:R-:W-:-:S03]  /*88a0*/  FFMA.FTZ R187, R8, R10, -R3 ;  /* 0x0000000a08bb7223 */ /* 0x000fc60000010803 */
[----:B------:R-:W0:Y:S01]  /*88b0*/  @P0 LDS.64 R2, [R2+0x20b8] ;  /* 0x0020b80002020984 */ /* 0x000e220000000a00 */
[----:B------:R-:W-:Y:S01]  /*88c0*/  FFMA.FTZ R14, R152, R169, R168 ;  /* 0x000000a9980e7223 */ /* 0x000fe200000100a8 */
        /* <DEDUP_REMOVED lines=23> */
.L_x_6724:
[----:B------:R-:W-:Y:S05]  /*8a40*/  BSYNC B0 ;  /* 0x0000000000007941 */ /* 0x000fea0003800000 */
.L_x_6723:
        /* <DEDUP_REMOVED lines=58> */
[C---:B------:R-:W-:Y:S01]  /*8df0*/  FFMA.FTZ R214, R209.reuse, R213, R214 ;  /* 0x000000d5d1d67223 */ /* 0x040fe200000100d6 */
[CC--:B----4-:R-:W-:Y:S01]  /*8e00*/  FMUL.FTZ R15, R12.reuse, R13.reuse ;  /* 0x0000000d0c0f7220 */ /* 0x0d0fe20000410000 */
        /* <DEDUP_REMOVED lines=59> */
.L_x_6786:
[----:B------:R-:W-:Y:S01]  /*91c0*/  ISETP.GE.AND P0, PT, R126, 0x10, PT ;  /* 0x000000107e00780c */ /* 0x000fe20003f06270 */
[C---:B----4-:R-:W-:Y:S01]  /*91d0*/  FMUL.FTZ R230, R215.reuse, R12 ;  /* 0x0000000cd7e67220 */ /* 0x050fe20000410000 */
[C---:B--2---:R-:W-:Y:S01]  /*91e0*/  FMUL.FTZ R213, R215.reuse, R212 ;  /* 0x000000d4d7d57220 */ /* 0x044fe20000410000 */
[----:B---3--:R-:W-:Y:S01]  /*91f0*/  FMUL.FTZ R15, R215, R214 ;  /* 0x000000d6d70f7220 */ /* 0x008fe20000410000 */
[----:B------:R-:W-:Y:S01]  /*9200*/  UMOV UR7, 0xffffffff ;  /* 0xffffffff00077882 */ /* 0x000fe20000000000 */
[-C--:B0-----:R-:W-:Y:S01]  /*9210*/  FFMA.FTZ R230, R209, R14.reuse, R230 ;  /* 0x0000000ed1e67223 */ /* 0x081fe200000100e6 */
[----:B------:R-:W-:Y:S01]  /*9220*/  FMUL.FTZ R13, R215, R14 ;  /* 0x0000000ed70d7220 */ /* 0x000fe20000410000 */
[C---:B------:R-:W-:Y:S01]  /*9230*/  FFMA.FTZ R214, R209.reuse, R214, R213 ;  /* 0x000000d6d1d67223 */ /* 0x040fe200000100d5 */
[----:B------:R-:W-:Y:S02]  /*9240*/  FFMA.FTZ R15, R209, R212, -R15 ;  /* 0x000000d4d10f7223 */ /* 0x000fe4000001080f */
[----:B------:R-:W-:-:S03]  /*9250*/  FSEL R230, R215, R230, !P0 ;  /* 0x000000e6d7e67208 */ /* 0x000fc60004000000 */
[----:B------:R-:W-:Y:S01]  /*9260*/  @P0 FFMA.FTZ R209, R209, R12, -R13 ;  /* 0x0000000cd1d10223 */ /* 0x000fe2000001080d */
[----:B------:R-:W-:Y:S01]  /*9270*/  @P0 FADD.FTZ R211, R211, R214 ;  /* 0x000000d6d3d30221 */ /* 0x000fe20000010000 */
[----:B------:R-:W-:Y:S01]  /*9280*/  @P0 FADD.FTZ R210, R210, R15 ;  /* 0x0000000fd2d20221 */ /* 0x000fe20000010000 */
[----:B------:R-:W-:Y:S06]  /*9290*/  BRA.DIV UR7, `(.L_x_6727) ;  /* 0x00000076070c7947 */ /* 0x000fec000b800000 */
.L_x_6789:
[----:B------:R-:W-:-:S03]  /*92a0*/  UMOV UR7, 0xffffffff ;  /* 0xffffffff00077882 */ /* 0x000fc60000000000 */
[----:B------:R-:W-:Y:S05]  /*92b0*/  BRA.DIV UR7, `(.L_x_6728) ;  /* 0x00000076072c7947 */ /* 0x000fea000b800000 */
.L_x_6792:
[----:B------:R-:W-:-:S03]  /*92c0*/  UMOV UR7, 0xffffffff ;  /* 0xffffffff00077882 */ /* 0x000fc60000000000 */
[----:B------:R-:W-:Y:S05]  /*92d0*/  BRA.DIV UR7, `(.L_x_6729) ;  /* 0x00000076074c7947 */ /* 0x000fea000b800000 */
.L_x_6795:
[----:B------:R-:W-:-:S03]  /*92e0*/  UMOV UR7, 0xffffffff ;  /* 0xffffffff00077882 */ /* 0x000fc60000000000 */
[----:B------:R-:W-:Y:S05]  /*92f0*/  BRA.DIV UR7, `(.L_x_6730) ;  /* 0x00000076076c7947 */ /* 0x000fea000b800000 */
.L_x_6798:
        /* <DEDUP_REMOVED lines=10> */
.L_x_6808:
        /* <DEDUP_REMOVED lines=22> */
.L_x_6725:
[----:B------:R-:W-:Y:S05]  /*9500*/  WARPSYNC.ALL ;  /* 0x0000000000007948 */ /* 0x000fea0003800000 */
[-C--:B--2--5:R-:W-:Y:S01]  /*9510*/  FMUL.FTZ R5, R152, R171.reuse ;  /* 0x000000ab98057220 */ /* 0x0a4fe20000410000 */
[C---:B------:R-:W-:Y:S01]  /*9520*/  FMUL.FTZ R7, R150.reuse, R171 ;  /* 0x000000ab96077220 */ /* 0x040fe20000410000 */
[CC--:B01----:R-:W-:Y:S01]  /*9530*/  FMUL.FTZ R6, R150.reuse, -R2.reuse ;  /* 0x8000000296067220 */ /* 0x0c3fe20000410000 */
[----:B------:R-:W-:Y:S01]  /*9540*/  BAR.SYNC.DEFER_BLOCKING 0x0 ;  /* 0x0000000000007b1d */ /* 0x000fe20000010000 */
[C---:B------:R-:W-:Y:S01]  /*9550*/  FFMA.FTZ R9, -R150.reuse, R187, -R5 ;  /* 0x000000bb96097223 */ /* 0x040fe20000010905 */
[----:B------:R-:W-:Y:S01]  /*9560*/  FMUL.FTZ R5, R150, R3 ;  /* 0x0000000396057220 */ /* 0x000fe20000410000 */
[C---:B------:R-:W-:Y:S01]  /*9570*/  FFMA.FTZ R7, R152.reuse, R187, -R7 ;  /* 0x000000bb98077223 */ /* 0x040fe20000010807 */
[----:B------:R-:W-:Y:S01]  /*9580*/  FFMA.FTZ R6, R152, -R3, R6 ;  /* 0x8000000398067223 */ /* 0x000fe20000010006 */
[----:B------:R-:W-:Y:S01]  /*9590*/  FADD.FTZ R10, -R170, R9 ;  /* 0x00000009aa0a7221 */ /* 0x000fe20000010100 */
[----:B------:R-:W-:Y:S01]  /*95a0*/  FFMA.FTZ R4, R152, R2, -R5 ;  /* 0x0000000298047223 */ /* 0x000fe20000010805 */
[----:B------:R-:W-:Y:S01]  /*95b0*/  FADD.FTZ R8, R186, R7 ;  /* 0x00000007ba087221 */ /* 0x000fe20000010000 */
[C---:B------:R-:W-:Y:S01]  /*95c0*/  FMUL.FTZ R5, R153.reuse, -R6 ;  /* 0x8000000699057220 */ /* 0x040fe20000410000 */
[C---:B------:R-:W-:Y:S01]  /*95d0*/  FMUL.FTZ R12, R153.reuse, -R10 ;  /* 0x8000000a990c7220 */ /* 0x040fe20000410000 */
[C---:B------:R-:W-:Y:S01]  /*95e0*/  FMUL.FTZ R7, R153.reuse, -R4 ;  /* 0x8000000499077220 */ /* 0x040fe20000410000 */
[----:B------:R-:W-:Y:S01]  /*95f0*/  FMUL.FTZ R11, R153, -R8 ;  /* 0x80000008990b7220 */ /* 0x000fe20000410000 */
[C---:B------:R-:W-:Y:S01]  /*9600*/  FFMA.FTZ R5, R155.reuse, R4, -R5 ;  /* 0x000000049b057223 */ /* 0x040fe20000010805 */
[C---:B------:R-:W-:Y:S01]  /*9610*/  FFMA.FTZ R9, R155.reuse, R8, -R12 ;  /* 0x000000089b097223 */ /* 0x040fe2000001080c */
[C---:B------:R-:W-:Y:S01]  /*9620*/  FFMA.FTZ R7, R155.reuse, R6, R7 ;  /* 0x000000069b077223 */ /* 0x040fe20000010007 */
[----:B------:R-:W-:Y:S01]  /*9630*/  FFMA.FTZ R11, R155, R10, R11 ;  /* 0x0000000a9b0b7223 */ /* 0x000fe2000001000b */
[----:B------:R-:W-:Y:S01]  /*9640*/  FMUL.FTZ R8, R156, -R5 ;  /* 0x800000059c087220 */ /* 0x000fe20000410000 */
[----:B------:R-:W-:Y:S01]  /*9650*/  FADD.FTZ R9, R188, R9 ;  /* 0x00000009bc097221 */ /* 0x000fe20000010000 */
[-C--:B------:R-:W-:Y:S01]  /*9660*/  FMUL.FTZ R4, R156, -R7.reuse ;  /* 0x800000079c047220 */ /* 0x080fe20000410000 */
[----:B------:R-:W-:Y:S01]  /*9670*/  FADD.FTZ R11, -R172, R11 ;  /* 0x0000000bac0b7221 */ /* 0x000fe20000010100 */
[C---:B------:R-:W-:Y:S01]  /*9680*/  FFMA.FTZ R8, R157.reuse, R7, R8 ;  /* 0x000000079d087223 */ /* 0x040fe20000010008 */
[----:B------:R-:W-:Y:S01]  /*9690*/  FMUL.FTZ R10, R156, -R9 ;  /* 0x800000099c0a7220 */ /* 0x000fe20000410000 */
[C---:B------:R-:W-:Y:S01]  /*96a0*/  FFMA.FTZ R6, R157.reuse, R5, -R4 ;  /* 0x000000059d067223 */ /* 0x040fe20000010804 */
[----:B------:R-:W-:Y:S01]  /*96b0*/  ISETP.GE.AND P0, PT, R124, UR32, PT ;  /* 0x000000207c007c0c */ /* 0x000fe2000bf06270 */
[----:B------:R-:W-:Y:S01]  /*96c0*/  FMUL.FTZ R14, R158, -R8 ;  /* 0x800000089e0e7220 */ /* 0x000fe20000410000 */
[-C--:B------:R-:W-:Y:S01]  /*96d0*/  FFMA.FTZ R12, R157, R11.reuse, R10 ;  /* 0x0000000b9d0c7223 */ /* 0x080fe2000001000a */
[----:B------:R-:W-:Y:S01]  /*96e0*/  FMUL.FTZ R10, R156, -R11 ;  /* 0x8000000b9c0a7220 */ /* 0x000fe20000410000 */
        /* <DEDUP_REMOVED lines=8> */
[-C--:B------:R-:W-:Y:S01]  /*9770*/  FMUL.FTZ R11, R160, -R7.reuse ;  /* 0x80000007a00b7220 */ /* 0x080fe20000410000 */
        /* <DEDUP_REMOVED lines=12> */
[----:B------:R-:W-:Y:S01]  /*9840*/  FMUL.FTZ R8, R160, -R7 ;  /* 0x80000007a0087220 */ /* 0x000fe20000410000 */
[----:B------:R-:W-:Y:S01]  /*9850*/  FMUL.FTZ R12, R164, -R11 ;  /* 0x8000000ba40c7220 */ /* 0x000fe20000410000 */
[----:B------:R-:W-:Y:S01]  /*9860*/  FMUL.FTZ R6, R160, -R9 ;  /* 0x80000009a0067220 */ /* 0x000fe20000410000 */
[----:B------:R-:W-:Y:S01]  /*9870*/  FMUL.FTZ R10, R164, -R13 ;  /* 0x8000000da40a7220 */ /* 0x000fe20000410000 */
[----:B------:R-:W-:Y:S01]  /*9880*/  FFMA.FTZ R8, R161, R9, R8 ;  /* 0x00000009a1087223 */ /* 0x000fe20000010008 */
[----:B------:R-:W-:Y:S01]  /*9890*/  FFMA.FTZ R12, R165, R13, R12 ;  /* 0x0000000da50c7223 */ /* 0x000fe2000001000c */
[----:B------:R-:W-:Y:S01]  /*98a0*/  FFMA.FTZ R6, R161, R7, -R6 ;  /* 0x00000007a1067223 */ /* 0x000fe20000010806 */
[----:B------:R-:W-:Y:S01]  /*98b0*/  FFMA.FTZ R11, R165, R11, -R10 ;  /* 0x0000000ba50b7223 */ /* 0x000fe2000001080a */
[----:B------:R-:W-:Y:S01]  /*98c0*/  FADD.FTZ R8, -R175, R8 ;  /* 0x00000008af087221 */ /* 0x000fe20000010100 */
[C---:B------:R-:W-:Y:S01]  /*98d0*/  FMUL.FTZ R14, R166.reuse, -R12 ;  /* 0x8000000ca60e7220 */ /* 0x040fe20000410000 */
[----:B------:R-:W-:Y:S01]  /*98e0*/  FADD.FTZ R6, R191, R6 ;  /* 0x00000006bf067221 */ /* 0x000fe20000010000 */
[-C--:B------:R-:W-:Y:S01]  /*98f0*/  FMUL.FTZ R9, R166, -R11.reuse ;  /* 0x8000000ba6097220 */ /* 0x080fe20000410000 */
[C---:B------:R-:W-:Y:S01]  /*9900*/  FMUL.FTZ R10, R162.reuse, -R8 ;  /* 0x80000008a20a7220 */ /* 0x040fe20000410000 */
[C---:B------:R-:W-:Y:S01]  /*9910*/  FFMA.FTZ R14, R167.reuse, R11, -R14 ;  /* 0x0000000ba70e7223 */ /* 0x040fe2000001080e */
[----:B------:R-:W-:Y:S01]  /*9920*/  FMUL.FTZ R7, R162, -R6 ;  /* 0x80000006a2077220 */ /* 0x000fe20000410000 */
[----:B------:R-:W-:Y:S01]  /*9930*/  FFMA.FTZ R12, R167, R12, R9 ;  /* 0x0000000ca70c7223 */ /* 0x000fe20000010009 */
[----:B------:R-:W-:Y:S01]  /*9940*/  FFMA.FTZ R9, R163, R6, -R10 ;  /* 0x00000006a3097223 */ /* 0x000fe2000001080a */
[----:B------:R-:W-:Y:S01]  /*9950*/  FMUL.FTZ R15, R137, -R14 ;  /* 0x8000000e890f7220 */ /* 0x000fe20000410000 */
[----:B------:R-:W-:Y:S01]  /*9960*/  FFMA.FTZ R11, R163, R8, R7 ;  /* 0x00000008a30b7223 */ /* 0x000fe20000010007 */
[----:B------:R-:W-:Y:S01]  /*9970*/  FMUL.FTZ R13, R137, -R12 ;  /* 0x8000000c890d7220 */ /* 0x000fe20000410000 */
[CC--:B0-----:R-:W-:Y:S01]  /*9980*/  FMUL.FTZ R7, R23.reuse, R5.reuse ;  /* 0x0000000517077220 */ /* 0x0c1fe20000410000 */
[----:B------:R-:W-:Y:S01]  /*9990*/  FMUL.FTZ R6, R23, R4 ;  /* 0x0000000417067220 */ /* 0x000fe20000410000 */
[C---:B------:R-:W-:Y:S01]  /*99a0*/  FFMA.FTZ R15, R138.reuse, R12, R15 ;  /* 0x0000000c8a0f7223 */ /* 0x040fe2000001000f */
[----:B------:R-:W-:Y:S01]  /*99b0*/  FFMA.FTZ R13, R138, R14, -R13 ;  /* 0x0000000e8a0d7223 */ /* 0x000fe2000001080d */
[C---:B------:R-:W-:Y:S01]  /*99c0*/  FFMA.FTZ R7, R22.reuse, R4, -R7 ;  /* 0x0000000416077223 */ /* 0x040fe20000010807 */
[----:B------:R-:W-:Y:S01]  /*99d0*/  FFMA.FTZ R6, R22, R5, R6 ;  /* 0x0000000516067223 */ /* 0x000fe20000010006 */
[C---:B------:R-:W-:Y:S01]  /*99e0*/  FMUL.FTZ R5, R139.reuse, -R15 ;  /* 0x8000000f8b057220 */ /* 0x040fe20000410000 */
[-C--:B------:R-:W-:Y:S01]  /*99f0*/  FMUL.FTZ R4, R139, -R13.reuse ;  /* 0x8000000d8b047220 */ /* 0x080fe20000410000 */
[----:B------:R-:W-:Y:S01]  /*9a00*/  FADD.FTZ R218, R218, R7 ;  /* 0x00000007dada7221 */ /* 0x000fe20000010000 */
[----:B------:R-:W-:Y:S01]  /*9a10*/  FADD.FTZ R214, RZ, R6 ;  /* 0x00000006ffd67221 */ /* 0x000fe20000010000 */
[C---:B------:R-:W-:Y:S01]  /*9a20*/  FFMA.FTZ R13, R140.reuse, R13, -R5 ;  /* 0x0000000d8c0d7223 */ /* 0x040fe20000010805 */
[----:B------:R-:W-:Y:S01]  /*9a30*/  FFMA.FTZ R15, R140, R15, R4 ;  /* 0x0000000f8c0f7223 */ /* 0x000fe20000010004 */
[C---:B------:R-:W-:Y:S01]  /*9a40*/  FMUL.FTZ R4, R149.reuse, R218 ;  /* 0x000000da95047220 */ /* 0x040fe20000410000 */
[-C--:B------:R-:W-:Y:S01]  /*9a50*/  FMUL.FTZ R5, R149, R214.reuse ;  /* 0x000000d695057220 */ /* 0x080fe20000410000 */
[----:B------:R-:W-:Y:S01]  /*9a60*/  FADD.FTZ R9, R192, R9 ;  /* 0x00000009c0097221 */ /* 0x000fe20000010000 */
[----:B------:R-:W-:Y:S01]  /*9a70*/  FMUL.FTZ R7, R141, -R15 ;  /* 0x8000000f8d077220 */ /* 0x000fe20000410000 */
[C---:B------:R-:W-:Y:S01]  /*9a80*/  FFMA.FTZ R215, R151.reuse, R214, R4 ;  /* 0x000000d697d77223 */ /* 0x040fe20000010004 */
[----:B------:R-:W-:Y:S01]  /*9a90*/  FFMA.FTZ R4, R151, R218, -R5 ;  /* 0x000000da97047223 */ /* 0x000fe20000010805 */
[----:B------:R-:W-:Y:S01]  /*9aa0*/  FADD.FTZ R11, -R176, R11 ;  /* 0x0000000bb00b7221 */ /* 0x000fe20000010100 */
[----:B------:R-:W-:Y:S01]  /*9ab0*/  FMUL.FTZ R8, R164, -R9 ;  /* 0x80000009a4087220 */ /* 0x000fe20000410000 */
[----:B------:R-:W-:Y:S01]  /*9ac0*/  FADD.FTZ R215, RZ, R215 ;  /* 0x000000d7ffd77221 */ /* 0x000fe20000010000 */
[----:B------:R-:W-:Y:S01]  /*9ad0*/  FADD.FTZ R219, R219, R4 ;  /* 0x00000004dbdb7221 */ /* 0x000fe20000010000 */
[-C--:B------:R-:W-:Y:S01]  /*9ae0*/  FMUL.FTZ R10, R141, -R13.reuse ;  /* 0x8000000d8d0a7220 */ /* 0x080fe20000410000 */
[----:B------:R-:W-:Y:S01]  /*9af0*/  FFMA.FTZ R13, R142, R13, -R7 ;  /* 0x0000000d8e0d7223 */ /* 0x000fe20000010807 */
[C---:B------:R-:W-:Y:S01]  /*9b00*/  FMUL.FTZ R5, R147.reuse, R215 ;  /* 0x000000d793057220 */ /* 0x040fe20000410000 */
[----:B------:R-:W-:Y:S01]  /*9b10*/  FMUL.FTZ R4, R147, R219 ;  /* 0x000000db93047220 */ /* 0x000fe20000410000 */
        /* <DEDUP_REMOVED lines=8> */
[----:B------:R-:W-:Y:S01]  /*9ba0*/  FFMA.FTZ R15, R142, R15, R10 ;  /* 0x0000000f8e0f7223 */ /* 0x000fe2000001000a */
[----:B------:R-:W-:Y:S01]  /*9bb0*/  FADD.FTZ R6, R193, R6 ;  /* 0x00000006c1067221 */ /* 0x000fe20000010000 */
[C---:B------:R-:W-:Y:S01]  /*9bc0*/  FMUL.FTZ R7, R145.reuse, R220 ;  /* 0x000000dc91077220 */ /* 0x040fe20000410000 */
[-C--:B------:R-:W-:Y:S01]  /*9bd0*/  FMUL.FTZ R5, R145, R213.reuse ;  /* 0x000000d591057220 */ /* 0x080fe20000410000 */
[C---:B------:R-:W-:Y:S01]  /*9be0*/  FMUL.FTZ R10, R166.reuse, -R8 ;  /* 0x80000008a60a7220 */ /* 0x040fe20000410000 */
[----:B------:R-:W-:Y:S01]  /*9bf0*/  FMUL.FTZ R11, R166, -R6 ;  /* 0x80000006a60b7220 */ /* 0x000fe20000410000 */
[C---:B------:R-:W-:Y:S01]  /*9c00*/  FFMA.FTZ R7, R146.reuse, R213, R7 ;  /* 0x000000d592077223 */ /* 0x040fe20000010007 */
[----:B------:R-:W-:Y:S01]  /*9c10*/  FFMA.FTZ R4, R146, R220, -R5 ;  /* 0x000000dc92047223 */ /* 0x000fe20000010805 */
[----:B------:R-:W-:Y:S01]  /*9c20*/  FMUL.FTZ R5, R143, -R13 ;  /* 0x8000000d8f057220 */ /* 0x000fe20000410000 */
[----:B------:R-:W-:Y:S01]  /*9c30*/  FFMA.FTZ R9, R167, R6, -R10 ;  /* 0x00000006a7097223 */ /* 0x000fe2000001080a */
[----:B------:R-:W-:Y:S01]  /*9c40*/  FADD.FTZ R212, RZ, R7 ;  /* 0x00000007ffd47221 */ /* 0x000fe20000010000 */
[----:B------:R-:W-:Y:S01]  /*9c50*/  FADD.FTZ R221, R221, R4 ;  /* 0x00000004dddd7221 */ /* 0x000fe20000010000 */
[CC--:B------:R-:W-:Y:S01]  /*9c60*/  FMUL.FTZ R6, R143.reuse, -R15.reuse ;  /* 0x8000000f8f067220 */ /* 0x0c0fe20000410000 */
[C---:B------:R-:W-:Y:S01]  /*9c70*/  FFMA.FTZ R15, R144.reuse, R15, R5 ;  /* 0x0000000f900f7223 */ /* 0x040fe20000010005 */
[C---:B------:R-:W-:Y:S01]  /*9c80*/  FMUL.FTZ R4, R143.reuse, R212 ;  /* 0x000000d48f047220 */ /* 0x040fe20000410000 */
[----:B------:R-:W-:Y:S01]  /*9c90*/  FMUL.FTZ R7, R143, R221 ;  /* 0x000000dd8f077220 */ /* 0x000fe20000410000 */
[C---:B------:R-:W-:Y:S01]  /*9ca0*/  FFMA.FTZ R6, R144.reuse, R13, -R6 ;  /* 0x0000000d90067223 */ /* 0x040fe20000010806 */
[----:B------:R-:W-:Y:S01]  /*9cb0*/  FFMA.FTZ R11, R167, R8, R11 ;  /* 0x00000008a70b7223 */ /* 0x000fe2000001000b */
[C---:B------:R-:W-:Y:S01]  /*9cc0*/  FFMA.FTZ R5, R144.reuse, R221, -R4 ;  /* 0x000000dd90057223 */ /* 0x040fe20000010804 */
[----:B------:R-:W-:Y:S01]  /*9cd0*/  FFMA.FTZ R7, R144, R212, R7 ;  /* 0x000000d490077223 */ /* 0x000fe20000010007 */
[----:B------:R-:W-:Y:S01]  /*9ce0*/  FMUL.FTZ R4, R145, -R6 ;  /* 0x8000000691047220 */ /* 0x000fe20000410000 */
[----:B------:R-:W-:Y:S01]  /*9cf0*/  FADD.FTZ R11, -R178, R11 ;  /* 0x0000000bb20b7221 */ /* 0x000fe20000010100 */
[----:B------:R-:W-:Y:S01]  /*9d00*/  FADD.FTZ R222, R222, R5 ;  /* 0x00000005dede7221 */ /* 0x000fe20000010000 */
[----:B------:R-:W-:Y:S01]  /*9d10*/  FADD.FTZ R211, RZ, R7 ;  /* 0x00000007ffd37221 */ /* 0x000fe20000010000 */
[----:B------:R-:W-:Y:S01]  /*9d20*/  FFMA.FTZ R10, R146, R15, R4 ;  /* 0x0000000f920a7223 */ /* 0x000fe20000010004 */
[----:B------:R-:W-:Y:S01]  /*9d30*/  FADD.FTZ R9, R194, R9 ;  /* 0x00000009c2097221 */ /* 0x000fe20000010000 */
[CC--:B------:R-:W-:Y:S01]  /*9d40*/  FMUL.FTZ R7, R141.reuse, R222.reuse ;  /* 0x000000de8d077220 */ /* 0x0c0fe20000410000 */
[----:B------:R-:W-:Y:S01]  /*9d50*/  FMUL.FTZ R5, R141, R211 ;  /* 0x000000d38d057220 */ /* 0x000fe20000410000 */
[----:B------:R-:W-:Y:S01]  /*9d60*/  FMUL.FTZ R13, R145, -R15 ;  /* 0x8000000f910d7220 */ /* 0x000fe20000410000 */
[----:B------:R-:W-:Y:S01]  /*9d70*/  ISETP.NE.OR P0, PT, R199, RZ, P0 ;  /* 0x000000ffc700720c */ /* 0x000fe20000705670 */
[C---:B------:R-:W-:Y:S01]  /*9d80*/  FFMA.FTZ R7, R142.reuse, R211, R7 ;  /* 0x000000d38e077223 */ /* 0x040fe20000010007 */
[----:B------:R-:W-:Y:S01]  /*9d90*/  FFMA.FTZ R4, R142, R222, -R5 ;  /* 0x000000de8e047223 */ /* 0x000fe20000010805 */
[----:B------:R-:W-:Y:S01]  /*9da0*/  FMUL.FTZ R5, R137, -R11 ;  /* 0x8000000b89057220 */ /* 0x000fe20000410000 */
[----:B------:R-:W-:Y:S01]  /*9db0*/  FFMA.FTZ R13, R146, R6, -R13 ;  /* 0x00000006920d7223 */ /* 0x000fe2000001080d */
[----:B------:R-:W-:Y:S01]  /*9dc0*/  FADD.FTZ R210, RZ, R7 ;  /* 0x00000007ffd27221 */ /* 0x000fe20000010000 */
[----:B------:R-:W-:Y:S01]  /*9dd0*/  FADD.FTZ R223, R223, R4 ;  /* 0x00000004dfdf7221 */ /* 0x000fe20000010000 */
[CC--:B------:R-:W-:Y:S01]  /*9de0*/  FFMA.FTZ R4, R138.reuse, R9.reuse, -R5 ;  /* 0x000000098a047223 */ /* 0x0c0fe20000010805 */
[----:B------:R-:W-:Y:S01]  /*9df0*/  FMUL.FTZ R6, R137, -R9 ;  /* 0x8000000989067220 */ /* 0x000fe20000410000 */
[C---:B------:R-:W-:Y:S01]  /*9e00*/  FMUL.FTZ R5, R139.reuse, R210 ;  /* 0x000000d28b057220 */ /* 0x040fe20000410000 */
[----:B------:R-:W-:Y:S01]  /*9e10*/  FMUL.FTZ R7, R139, R223 ;  /* 0x000000df8b077220 */ /* 0x000fe20000410000 */
[C---:B------:R-:W-:Y:S01]  /*9e20*/  FMUL.FTZ R9, R147.reuse, -R10 ;  /* 0x8000000a93097220 */ /* 0x040fe20000410000 */
[----:B------:R-:W-:Y:S01]  /*9e30*/  FFMA.FTZ R6, R138, R11, R6 ;  /* 0x0000000b8a067223 */ /* 0x000fe20000010006 */
[C---:B------:R-:W-:Y:S01]  /*9e40*/  FFMA.FTZ R5, R140.reuse, R223, -R5 ;  /* 0x000000df8c057223 */ /* 0x040fe20000010805 */
[----:B------:R-:W-:Y:S01]  /*9e50*/  FFMA.FTZ R7, R140, R210, R7 ;  /* 0x000000d28c077223 */ /* 0x000fe20000010007 */
[-C--:B------:R-:W-:Y:S01]  /*9e60*/  FMUL.FTZ R11, R147, -R13.reuse ;  /* 0x8000000d930b7220 */ /* 0x080fe20000410000 */
[----:B------:R-:W-:Y:S01]  /*9e70*/  FFMA.FTZ R8, R148, R13, -R9 ;  /* 0x0000000d94087223 */ /* 0x000fe20000010809 */
[----:B------:R-:W-:Y:S01]  /*9e80*/  FADD.FTZ R224, R224, R5 ;  /* 0x00000005e0e07221 */ /* 0x000fe20000010000 */
[----:B------:R-:W-:Y:S01]  /*9e90*/  FADD.FTZ R209, RZ, R7 ;  /* 0x00000007ffd17221 */ /* 0x000fe20000010000 */
[----:B------:R-:W-:Y:S01]  /*9ea0*/  FADD.FTZ R9, -R179, R6 ;  /* 0x00000006b3097221 */ /* 0x000fe20000010100 */
[----:B------:R-:W-:Y:S01]  /*9eb0*/  FFMA.FTZ R10, R148, R10, R11 ;  /* 0x0000000a940a7223 */ /* 0x000fe2000001000b */
[CC--:B------:R-:W-:Y:S01]  /*9ec0*/  FMUL.FTZ R7, R137.reuse, R224.reuse ;  /* 0x000000e089077220 */ /* 0x0c0fe20000410000 */
[----:B------:R-:W-:Y:S01]  /*9ed0*/  FMUL.FTZ R5, R137, R209 ;  /* 0x000000d189057220 */ /* 0x000fe20000410000 */
[----:B------:R-:W-:Y:S01]  /*9ee0*/  FADD.FTZ R6, R195, R4 ;  /* 0x00000004c3067221 */ /* 0x000fe20000010000 */
[C---:B------:R-:W-:Y:S01]  /*9ef0*/  FMUL.FTZ R11, R139.reuse, -R9 ;  /* 0x800000098b0b7220 */ /* 0x040fe20000410000 */
[C---:B------:R-:W-:Y:S01]  /*9f00*/  FFMA.FTZ R7, R138.reuse, R209, R7 ;  /* 0x000000d18a077223 */ /* 0x040fe20000010007 */
[----:B------:R-:W-:Y:S01]  /*9f10*/  FFMA.FTZ R4, R138, R224, -R5 ;  /* 0x000000e08a047223 */ /* 0x000fe20000010805 */
[-C--:B------:R-:W-:Y:S01]  /*9f20*/  FMUL.FTZ R12, R139, -R6.reuse ;  /* 0x800000068b0c7220 */ /* 0x080fe20000410000 */
[C---:B------:R-:W-:Y:S01]  /*9f30*/  FFMA.FTZ R11, R140.reuse, R6, -R11 ;  /* 0x000000068c0b7223 */ /* 0x040fe2000001080b */
[----:B------:R-:W-:Y:S01]  /*9f40*/  FADD.FTZ R208, RZ, R7 ;  /* 0x00000007ffd07221 */ /* 0x000fe20000010000 */
[----:B------:R-:W-:Y:S01]  /*9f50*/  FADD.FTZ R225, R225, R4 ;  /* 0x00000004e1e17221 */ /* 0x000fe20000010000 */
[----:B------:R-:W-:Y:S01]  /*9f60*/  FFMA.FTZ R9, R140, R9, R12 ;  /* 0x000000098c097223 */ /* 0x000fe2000001000c */
[----:B------:R-:W-:Y:S01]  /*9f70*/  FADD.FTZ R11, R196, R11 ;  /* 0x0000000bc40b7221 */ /* 0x000fe20000010000 */
[CC--:B------:R-:W-:Y:S01]  /*9f80*/  FMUL.FTZ R4, R166.reuse, R208.reuse ;  /* 0x000000d0a6047220 */ /* 0x0c0fe20000410000 */
[----:B------:R-:W-:Y:S01]  /*9f90*/  FMUL.FTZ R7, R166, R225 ;  /* 0x000000e1a6077220 */ /* 0x000fe20000410000 */
[----:B------:R-:W-:Y:S01]  /*9fa0*/  FADD.FTZ R9, -R180, R9 ;  /* 0x00000009b4097221 */ /* 0x000fe20000010100 */
[----:B------:R-:W-:Y:S01]  /*9fb0*/  FMUL.FTZ R13, R141, -R11 ;  /* 0x8000000b8d0d7220 */ /* 0x000fe20000410000 */
[C---:B------:R-:W-:Y:S01]  /*9fc0*/  FFMA.FTZ R5, R167.reuse, R225, -R4 ;  /* 0x000000e1a7057223 */ /* 0x040fe20000010804 */
[----:B------:R-:W-:Y:S01]  /*9fd0*/  FFMA.FTZ R7, R167, R208, R7 ;  /* 0x000000d0a7077223 */ /* 0x000fe20000010007 */
[-C--:B------:R-:W-:Y:S01]  /*9fe0*/  FMUL.FTZ R6, R141, -R9.reuse ;  /* 0x800000098d067220 */ /* 0x080fe20000410000 */
[----:B------:R-:W-:Y:S01]  /*9ff0*/  FFMA.FTZ R4, R142, R9, R13 ;  /* 0x000000098e047223 */ /* 0x000fe2000001000d */
[----:B------:R-:W-:Y:S01]  /*a000*/  FADD.FTZ R226, R226, R5 ;  /* 0x00000005e2e27221 */ /* 0x000fe20000010000 */
[----:B------:R-:W-:Y:S01]  /*a010*/  FADD.FTZ R23, RZ, R7 ;  /* 0x00000007ff177221 */ /* 0x000fe20000010000 */
[----:B------:R-:W-:Y:S01]  /*a020*/  FFMA.FTZ R6, R142, R11, -R6 ;  /* 0x0000000b8e067223 */ /* 0x000fe20000010806 */
[----:B------:R-:W-:Y:S01]  /*a030*/  FADD.FTZ R7, -R181, R4 ;  /* 0x00000004b5077221 */ /* 0x000fe20000010100 */
[CC--:B------:R-:W-:Y:S01]  /*a040*/  FMUL.FTZ R4, R164.reuse, R226.reuse ;  /* 0x000000e2a4047220 */ /* 0x0c0fe20000410000 */
[----:B------:R-:W-:Y:S01]  /*a050*/  FMUL.FTZ R5, R164, R23 ;  /* 0x00000017a4057220 */ /* 0x000fe20000410000 */
[----:B------:R-:W-:Y:S01]  /*a060*/  FADD.FTZ R6, R197, R6 ;  /* 0x00000006c5067221 */ /* 0x000fe20000010000 */
[----:B------:R-:W-:Y:S01]  /*a070*/  FMUL.FTZ R9, R143, -R7 ;  /* 0x800000078f097220 */ /* 0x000fe20000410000 */
[C---:B------:R-:W-:Y:S01]  /*a080*/  FFMA.FTZ R4, R165.reuse, R23, R4 ;  /* 0x00000017a5047223 */ /* 0x040fe20000010004 */
[----:B------:R-:W-:Y:S01]  /*a090*/  FFMA.FTZ R5, R165, R226, -R5 ;  /* 0x000000e2a5057223 */ /* 0x000fe20000010805 */
[-C--:B------:R-:W-:Y:S01]  /*a0a0*/  FMUL.FTZ R12, R143, -R6.reuse ;  /* 0x800000068f0c7220 */ /* 0x080fe20000410000 */
[----:B------:R-:W-:Y:S01]  /*a0b0*/  FFMA.FTZ R9, R144, R6, -R9 ;  /* 0x0000000690097223 */ /* 0x000fe20000010809 */
[----:B------:R-:W-:Y:S01]  /*a0c0*/  FADD.FTZ R22, RZ, R4 ;  /* 0x00000004ff167221 */ /* 0x000fe20000010000 */
[----:B------:R-:W-:Y:S01]  /*a0d0*/  FADD.FTZ R228, R228, R5 ;  /* 0x00000005e4e47221 */ /* 0x000fe20000010000 */
[----:B------:R-:W-:Y:S01]  /*a0e0*/  FFMA.FTZ R7, R144, R7, R12 ;  /* 0x0000000790077223 */ /* 0x000fe2000001000c */
[----:B------:R-:W-:Y:S01]  /*a0f0*/  FADD.FTZ R9, R200, R9 ;  /* 0x00000009c8097221 */ /* 0x000fe20000010000 */
[C---:B------:R-:W-:Y:S01]  /*a100*/  FMUL.FTZ R4, R162.reuse, R22 ;  /* 0x00000016a2047220 */ /* 0x040fe20000410000 */
[-C--:B------:R-:W-:Y:S01]  /*a110*/  FMUL.FTZ R5, R162, R228.reuse ;  /* 0x000000e4a2057220 */ /* 0x080fe20000410000 */
[----:B------:R-:W-:Y:S01]  /*a120*/  FADD.FTZ R7, -R182, R7 ;  /* 0x00000007b6077221 */ /* 0x000fe20000010100 */
[----:B------:R-:W-:Y:S01]  /*a130*/  FMUL.FTZ R11, R145, -R9 ;  /* 0x80000009910b7220 */ /* 0x000fe20000410000 */
[C---:B------:R-:W-:Y:S01]  /*a140*/  FFMA.FTZ R4, R163.reuse, R228, -R4 ;  /* 0x000000e4a3047223 */ /* 0x040fe20000010804 */
[----:B------:R-:W-:Y:S01]  /*a150*/  FFMA.FTZ R5, R163, R22, R5 ;  /* 0x00000016a3057223 */ /* 0x000fe20000010005 */
[-C--:B------:R-:W-:Y:S01]  /*a160*/  FMUL.FTZ R6, R145, -R7.reuse ;  /* 0x8000000791067220 */ /* 0x080fe20000410000 */
[C---:B------:R-:W-:Y:S01]  /*a170*/  FFMA.FTZ R12, R146.reuse, R7, R11 ;  /* 0x00000007920c7223 */ /* 0x040fe2000001000b */
[----:B------:R-:W-:Y:S01]  /*a180*/  FADD.FTZ R227, R217, R4 ;  /* 0x00000004d9e37221 */ /* 0x000fe20000010000 */
[----:B------:R-:W-:Y:S01]  /*a190*/  FADD.FTZ R217, RZ, R5 ;  /* 0x00000005ffd97221 */ /* 0x000fe20000010000 */
[----:B------:R-:W-:Y:S01]  /*a1a0*/  FFMA.FTZ R6, R146, R9, -R6 ;  /* 0x0000000992067223 */ /* 0x000fe20000010806 */
[----:B------:R-:W-:Y:S01]  /*a1b0*/  FADD.FTZ R12, -R183, R12 ;  /* 0x0000000cb70c7221 */ /* 0x000fe20000010100 */
[----:B------:R-:W-:Y:S01]  /*a1c0*/  @!P0 LEA R13, R24, R73, 0x4 ;  /* 0x00000049180d8211 */ /* 0x000fe200078e20ff */
[----:B------:R-:W-:Y:S01]  /*a1d0*/  FMUL.FTZ R4, R160, R217 ;  /* 0x000000d9a0047220 */ /* 0x000fe20000410000 */
[----:B------:R-:W-:Y:S01]  /*a1e0*/  FADD.FTZ R6, R201, R6 ;  /* 0x00000006c9067221 */ /* 0x000fe20000010000 */
[----:B------:R-:W-:-:S02]  /*a1f0*/  FMUL.FTZ R7, R147, -R12 ;  /* 0x8000000c93077220 */ /* 0x000fc40000410000 */
[-C--:B------:R-:W-:Y:S01]  /*a200*/  FFMA.FTZ R5, R161, R227.reuse, -R4 ;  /* 0x000000e3a1057223 */ /* 0x080fe20000010804 */
[----:B------:R-:W-:Y:S01]  /*a210*/  FMUL.FTZ R4, R160, R227 ;  /* 0x000000e3a0047220 */ /* 0x000fe20000410000 */
[-C--:B------:R-:W-:Y:S01]  /*a220*/  FMUL.FTZ R9, R147, -R6.reuse ;  /* 0x8000000693097220 */ /* 0x080fe20000410000 */
[----:B------:R-:W-:Y:S01]  /*a230*/  FFMA.FTZ R11, R148, R6, -R7 ;  /* 0x00000006940b7223 */ /* 0x000fe20000010807 */
[----:B------:R-:W-:Y:S01]  /*a240*/  FADD.FTZ R230, R216, R5 ;  /* 0x00000005d8e67221 */ /* 0x000fe20000010000 */
[----:B------:R-:W-:Y:S01]  /*a250*/  FFMA.FTZ R216, R161, R217, R4 ;  /* 0x000000d9a1d87223 */ /* 0x000fe20000010004 */
[----:B------:R-:W-:Y:S01]  /*a260*/  FFMA.FTZ R9, R148, R12, R9 ;  /* 0x0000000c94097223 */ /* 0x000fe20000010009 */
[----:B------:R-:W-:Y:S01]  /*a270*/  FADD.FTZ R14, R202, R11 ;  /* 0x0000000bca0e7221 */ /* 0x000fe20000010000 */
[----:B------:R-:W-:Y:S01]  /*a280*/  FMUL.FTZ R12, R158, R230 ;  /* 0x000000e69e0c7220 */ /* 0x000fe20000410000 */
[----:B------:R-:W-:Y:S01]  /*a290*/  FADD.FTZ R216, RZ, R216 ;  /* 0x000000d8ffd87221 */ /* 0x000fe20000010000 */
[----:B------:R-:W-:Y:S01]  /*a2a0*/  FADD.FTZ R232, -R184, R9 ;  /* 0x00000009b8e87221 */ /* 0x000fe20000010100 */
[----:B------:R-:W-:Y:S01]  /*a2b0*/  HFMA2.MMA R5, -RZ, RZ, 0, 0 ;  /* 0x00000000ff057435 */ /* 0x000fe200000001ff */
[----:B------:R-:W-:Y:S01]  /*a2c0*/  MOV R4, 0x3f800000 ;  /* 0x3f80000000047802 */ /* 0x000fe20000000f00 */
[-C--:B------:R-:W-:Y:S01]  /*a2d0*/  FMUL.FTZ R9, R158, R216.reuse ;  /* 0x000000d89e097220 */ /* 0x080fe20000410000 */
[----:B------:R-:W-:Y:S01]  /*a2e0*/  FFMA.FTZ R229, R159, R216, R12 ;  /* 0x000000d89fe57223 */ /* 0x000fe2000001000c */
[----:B------:R-:W-:Y:S01]  /*a2f0*/  FMUL.FTZ R234, R149, -R232 ;  /* 0x800000e895ea7220 */ /* 0x000fe20000410000 */
[----:B------:R-:W-:Y:S01]  /*a300*/  CS2R R6, SRZ ;  /* 0x0000000000067805 */ /* 0x000fe2000001ff00 */
[----:B------:R-:W-:Y:S01]  /*a310*/  FFMA.FTZ R12, R159, R230, -R9 ;  /* 0x000000e69f0c7223 */ /* 0x000fe20000010809 */
[----:B------:R-:W-:Y:S01]  /*a320*/  FADD.FTZ R229, RZ, R229 ;  /* 0x000000e5ffe57221 */ /* 0x000fe20000010000 */
[-C--:B------:R-:W-:Y:S01]  /*a330*/  FMUL.FTZ R9, R149, -R14.reuse ;  /* 0x8000000e95097220 */ /* 0x080fe20000410000 */
[----:B------:R-:W-:Y:S01]  /*a340*/  FFMA.FTZ R234, R151, R14, -R234 ;  /* 0x0000000e97ea7223 */ /* 0x000fe200000108ea */
[----:B------:R-:W-:Y:S01]  /*a350*/  FADD.FTZ R205, R205, R12 ;  /* 0x0000000ccdcd7221 */ /* 0x000fe20000010000 */
[C---:B------:R-:W-:Y:S01]  /*a360*/  FMUL.FTZ R12, R156.reuse, R229 ;  /* 0x000000e59c0c7220 */ /* 0x040fe20000410000 */
[----:B------:R-:W-:Y:S01]  /*a370*/  FFMA.FTZ R236, R151, R232, R9 ;  /* 0x000000e897ec7223 */ /* 0x000fe20000010009 */
[----:B------:R0:W1:Y:S01]  /*a380*/  @!P0 LDS.128 R4, [R13+0x22b0] ;  /* 0x0022b0000d048984 */ /* 0x0000620000000c00 */
[-C--:B------:R-:W-:Y:S01]  /*a390*/  FMUL.FTZ R14, R156, R205.reuse ;  /* 0x000000cd9c0e7220 */ /* 0x080fe20000410000 */
[----:B------:R-:W-:Y:S01]  /*a3a0*/  FFMA.FTZ R9, R157, R205, -R12 ;  /* 0x000000cd9d097223 */ /* 0x000fe2000001080c */
[C---:B------:R-:W-:Y:S01]  /*a3b0*/  FMUL.FTZ R12, R149.reuse, -R8 ;  /* 0x80000008950c7220 */ /* 0x040fe20000410000 */
[-C--:B------:R-:W-:Y:S01]  /*a3c0*/  FMUL.FTZ R11, R149, -R10.reuse ;  /* 0x8000000a950b7220 */ /* 0x080fe20000410000 */
[----:B------:R-:W-:Y:S01]  /*a3d0*/  FFMA.FTZ R14, R157, R229, R14 ;  /* 0x000000e59d0e7223 */ /* 0x000fe2000001000e */
[----:B------:R-:W-:Y:S01]  /*a3e0*/  FADD.FTZ R232, R206, R9 ;  /* 0x00000009cee87221 */ /* 0x000fe20000010000 */
[C---:B------:R-:W-:Y:S01]  /*a3f0*/  FFMA.FTZ R9, R151.reuse, R10, R12 ;  /* 0x0000000a97097223 */ /* 0x040fe2000001000c */
[----:B------:R-:W-:Y:S01]  /*a400*/  FFMA.FTZ R8, R151, R8, -R11 ;  /* 0x0000000897087223 */ /* 0x000fe2000001080b */
[----:B------:R-:W-:Y:S01]  /*a410*/  FADD.FTZ R206, RZ, R14 ;  /* 0x0000000effce7221 */ /* 0x000fe20000010000 */
[----:B------:R-:W-:Y:S01]  /*a420*/  FMUL.FTZ R12, R153, R232 ;  /* 0x000000e8990c7220 */ /* 0x000fe20000410000 */
[----:B------:R-:W-:Y:S01]  /*a430*/  FADD.FTZ R11, -R185, R236 ;  /* 0x000000ecb90b7221 */ /* 0x000fe20000010100 */
[----:B------:R-:W-:Y:S01]  /*a440*/  FADD.FTZ R10, R203, R234 ;  /* 0x000000eacb0a7221 */ /* 0x000fe20000010000 */
[-C--:B0-----:R-:W-:Y:S01]  /*a450*/  FMUL.FTZ R13, R153, R206.reuse ;  /* 0x000000ce990d7220 */ /* 0x081fe20000410000 */
[----:B------:R-:W-:-:S03]  /*a460*/  FFMA.FTZ R12, R155, R206, R12 ;  /* 0x000000ce9b0c7223 */ /* 0x000fc6000001000c */
[----:B------:R-:W-:Y:S01]  /*a470*/  FFMA.FTZ R13, R155, R232, -R13 ;  /* 0x000000e89b0d7223 */ /* 0x000fe2000001080d */
[----:B------:R-:W-:Y:S01]  /*a480*/  FADD.FTZ R233, RZ, R12 ;  /* 0x0000000cffe97221 */ /* 0x000fe20000010000 */
[----:B------:R0:W-:Y:S02]  /*a490*/  STS.128 [R168+0xcb0], R8 ;  /* 0x000cb008a8007388 */ /* 0x0001e40000000c00 */
        /* <DEDUP_REMOVED lines=28> */
.L_x_6813:
        /* <DEDUP_REMOVED lines=13> */
.L_x_6735:
[----:B------:R-:W-:Y:S05]  /*a730*/  BSYNC B0 ;  /* 0x0000000000007941 */ /* 0x000fea0003800000 */
.L_x_6734:
[----:B------:R-:W-:Y:S01]  /*a740*/  UMOV UR7, 0xffffffff ;  /* 0xffffffff00077882 */ /* 0x000fe20000000000 */
[----:B------:R-:W-:Y:S02]  /*a750*/  ISETP.GT.U32.AND P0, PT, R199, 0x1d, PT ;  /* 0x0000001dc700780c */ /* 0x000fe40003f04070 */
[----:B------:R-:W-:Y:S11]  /*a760*/  BRA.DIV UR7, `(.L_x_6736) ;  /* 0x0000006607a07947 */ /* 0x000ff6000b800000 */
[----:B---3--:R3:W1:Y:S04]  /*a770*/  SHFL.DOWN PT, R12, R248, 0x2, 0x1f ;  /* 0x08401f00f80c7f89 */ /* 0x00866800000e0000 */
[----:B--2---:R3:W2:Y:S04]  /*a780*/  SHFL.DOWN PT, R13, R249, 0x2, 0x1f ;  /* 0x08401f00f90d7f89 */ /* 0x0046a800000e0000 */
[----:B----4-:R3:W4:Y:S04]  /*a790*/  SHFL.DOWN PT, R14, R245, 0x2, 0x1f ;  /* 0x08401f00f50e7f89 */ /* 0x01072800000e0000 */
[----:B0-----:R3:W0:Y:S02]  /*a7a0*/  SHFL.DOWN PT, R247, R244, 0x2, 0x1f ;  /* 0x08401f00f4f77f89 */ /* 0x00162400000e0000 */
.L_x_6819:
        /* <DEDUP_REMOVED lines=13> */
.L_x_6738:
[----:B------:R-:W-:Y:S05]  /*a880*/  BSYNC B0 ;  /* 0x0000000000007941 */ /* 0x000fea0003800000 */
.L_x_6737:
[----:B------:R-:W-:Y:S01]  /*a890*/  UMOV UR7, 0xffffffff ;  /* 0xffffffff00077882 */ /* 0x000fe20000000000 */
[----:B------:R-:W-:Y:S02]  /*a8a0*/  ISETP.GT.U32.AND P0, PT, R199, 0x1b, PT ;  /* 0x0000001bc700780c */ /* 0x000fe40003f04070 */
[----:B------:R-:W-:Y:S11]  /*a8b0*/  BRA.DIV UR7, `(.L_x_6739) ;  /* 0x0000006607bc7947 */ /* 0x000ff6000b800000 */
[----:B-1----:R1:W1:Y:S04]  /*a8c0*/  SHFL.DOWN PT, R12, R248, 0x4, 0x1f ;  /* 0x08801f00f80c7f89 */ /* 0x00226800000e0000 */
[----:B--2---:R2:W1:Y:S04]  /*a8d0*/  SHFL.DOWN PT, R13, R249, 0x4, 0x1f ;  /* 0x08801f00f90d7f89 */ /* 0x00446800000e0000 */
[----:B----4-:R2:W4:Y:S04]  /*a8e0*/  SHFL.DOWN PT, R14, R245, 0x4, 0x1f ;  /* 0x08801f00f50e7f89 */ /* 0x01052800000e0000 */
[----:B0-----:R2:W0:Y:S02]  /*a8f0*/  SHFL.DOWN PT, R247, R244, 0x4, 0x1f ;  /* 0x08801f00f4f77f89 */ /* 0x00142400000e0000 */
.L_x_6825:
        /* <DEDUP_REMOVED lines=13> */
.L_x_6741:
[----:B------:R-:W-:Y:S05]  /*a9d0*/  BSYNC B0 ;  /* 0x0000000000007941 */ /* 0x000fea0003800000 */
.L_x_6740:
[----:B------:R-:W-:Y:S01]  /*a9e0*/  UMOV UR7, 0xffffffff ;  /* 0xffffffff00077882 */ /* 0x000fe20000000000 */
[----:B------:R-:W-:Y:S02]  /*a9f0*/  ISETP.GT.U32.AND P0, PT, R199, 0x17, PT ;  /* 0x00000017c700780c */ /* 0x000fe40003f04070 */
[----:B------:R-:W-:Y:S11]  /*aa00*/  BRA.DIV UR7, `(.L_x_6742) ;  /* 0x0000006607d87947 */ /* 0x000ff6000b800000 */
[----:B-1----:R1:W1:Y:S04]  /*aa10*/  SHFL.DOWN PT, R12, R248, 0x8, 0x1f ;  /* 0x09001f00f80c7f89 */ /* 0x00226800000e0000 */
[----:B------:R0:W1:Y:S04]  /*aa20*/  SHFL.DOWN PT, R13, R249, 0x8, 0x1f ;  /* 0x09001f00f90d7f89 */ /* 0x00006800000e0000 */
[----:B----4-:R4:W1:Y:S04]  /*aa30*/  SHFL.DOWN PT, R14, R245, 0x8, 0x1f ;  /* 0x09001f00f50e7f89 */ /* 0x01086800000e0000 */
[----:B0-----:R4:W0:Y:S02]  /*aa40*/  SHFL.DOWN PT, R247, R244, 0x8, 0x1f ;  /* 0x09001f00f4f77f89 */ /* 0x00182400000e0000 */
.L_x_6831:
        /* <DEDUP_REMOVED lines=13> */
.L_x_6744:
[----:B------:R-:W-:Y:S05]  /*ab20*/  BSYNC B0 ;  /* 0x0000000000007941 */ /* 0x000fea0003800000 */
.L_x_6743:
[----:B------:R-:W-:Y:S01]  /*ab30*/  UMOV UR7, 0xffffffff ;  /* 0xffffffff00077882 */ /* 0x000fe20000000000 */
[----:B------:R-:W-:Y:S02]  /*ab40*/  ISETP.GT.U32.AND P0, PT, R199, 0xf, PT ;  /* 0x0000000fc700780c */ /* 0x000fe40003f04070 */
[----:B------:R-:W-:Y:S11]  /*ab50*/  BRA.DIV UR7, `(.L_x_6745) ;  /* 0x0000006607f47947 */ /* 0x000ff6000b800000 */
[----:B-1----:R1:W1:Y:S04]  /*ab60*/  SHFL.DOWN PT, R12, R248, 0x10, 0x1f ;  /* 0x0a001f00f80c7f89 */ /* 0x00226800000e0000 */
[----:B------:R0:W1:Y:S04]  /*ab70*/  SHFL.DOWN PT, R13, R249, 0x10, 0x1f ;  /* 0x0a001f00f90d7f89 */ /* 0x00006800000e0000 */
[----:B------:R1:W1:Y:S04]  /*ab80*/  SHFL.DOWN PT, R14, R245, 0x10, 0x1f ;  /* 0x0a001f00f50e7f89 */ /* 0x00026800000e0000 */
[----:B0-----:R0:W0:Y:S02]  /*ab90*/  SHFL.DOWN PT, R247, R244, 0x10, 0x1f ;  /* 0x0a001f00f4f77f89 */ /* 0x00102400000e0000 */
.L_x_6837:
        /* <DEDUP_REMOVED lines=13> */
.L_x_6747:
[----:B------:R-:W-:Y:S05]  /*ac70*/  BSYNC B0 ;  /* 0x0000000000007941 */ /* 0x000fea0003800000 */
.L_x_6746:
        /* <DEDUP_REMOVED lines=20> */
.L_x_6851:
        /* <DEDUP_REMOVED lines=16> */
.L_x_6750:
[----:B------:R-:W-:Y:S05]  /*aec0*/  BSYNC B0 ;  /* 0x0000000000007941 */ /* 0x000fea0003800000 */
.L_x_6749:
        /* <DEDUP_REMOVED lines=16> */
.L_x_6732:
[----:B------:R-:W-:Y:S05]  /*afd0*/  WARPSYNC.ALL ;  /* 0x0000000000007948 */ /* 0x000fea0003800000 */
[----:B------:R-:W-:Y:S01]  /*afe0*/  BAR.SYNC.DEFER_BLOCKING 0x0 ;  /* 0x0000000000007b1d */ /* 0x000fe20000010000 */
[----:B------:R-:W-:Y:S01]  /*aff0*/  FADD.FTZ R204, RZ, R204 ;  /* 0x000000ccffcc7221 */ /* 0x000fe20000010000 */
[C---:B------:R-:W-:Y:S02]  /*b000*/  ISETP.GT.AND P0, PT, R126.reuse, 0x1e, PT ;  /* 0x0000001e7e00780c */ /* 0x040fe40003f04270 */
[----:B------:R-:W-:Y:S02]  /*b010*/  ISETP.NE.AND P2, PT, R126, RZ, PT ;  /* 0x000000ff7e00720c */ /* 0x000fe40003f45270 */
[----:B------:R-:W-:Y:S01]  /*b020*/  BSSY B0, `(.L_x_6751) ;  /* 0x00001f0000007945 */ /* 0x000fe20003800000 */
[----:B0-----:R-:W0:Y:S02]  /*b030*/  LDS.64 R8, [R168+0xcb8] ;  /* 0x000cb800a8087984 */ /* 0x001e240000000a00 */
        /* <DEDUP_REMOVED lines=9> */
[----:B------:R-:W-:Y:S01]  /*b0d0*/  FFMA.FTZ R9, R152, R171, R150 ;  /* 0x000000ab98097223 */ /* 0x000fe20000010096 */
[----:B------:R-:W-:Y:S02]  /*b0e0*/  @!P1 LEA R152, R24, R73, 0x4 ;  /* 0x0000004918989211 */ /* 0x000fe400078e20ff */
[----:B------:R-:W-:Y:S01]  /*b0f0*/  FADD.FTZ R186, R186, R3 ;  /* 0x00000003baba7221 */ /* 0x000fe20000010000 */
[----:B------:R-:W-:Y:S02]  /*b100*/  FADD.FTZ R170, -R170, R9 ;  /* 0x00000009aaaa7221 */ /* 0x000fe40000010100 */
[----:B-1----:R0:W-:Y:S01]  /*b110*/  @!P1 STS.128 [R152+0x22b0], R4 ;  /* 0x0022b00498009388 */ /* 0x0021e20000000c00 */
[C---:B------:R-:W-:Y:S01]  /*b120*/  FMUL.FTZ R2, R153.reuse, -R186 ;  /* 0x800000ba99027220 */ /* 0x040fe20000410000 */
[----:B------:R-:W-:-:S03]  /*b130*/  FMUL.FTZ R153, R153, -R170 ;  /* 0x800000aa99997220 */ /* 0x000fc60000410000 */
[C---:B------:R-:W-:Y:S01]  /*b140*/  FFMA.FTZ R3, R155.reuse, R170, R2 ;  /* 0x000000aa9b037223 */ /* 0x040fe20000010002 */
[----:B------:R-:W-:Y:S01]  /*b150*/  FFMA.FTZ R153, R155, R186, -R153 ;  /* 0x000000ba9b997223 */ /* 0x000fe20000010899 */
[----:B------:R-:W-:Y:S02]  /*b160*/  FFMA.FTZ R155, R0, R218, RZ ;  /* 0x000000da009b7223 */ /* 0x000fe400000100ff */
[----:B------:R-:W-:Y:S01]  /*b170*/  FADD.FTZ R3, -R172, R3 ;  /* 0x00000003ac037221 */ /* 0x000fe20000010100 */
[----:B------:R-:W-:Y:S01]  /*b180*/  FADD.FTZ R188, R188, R153 ;  /* 0x00000099bcbc7221 */ /* 0x000fe20000010000 */
[----:B------:R-:W-:Y:S02]  /*b190*/  FFMA.FTZ R155, R40, R219, R155 ;  /* 0x000000db289b7223 */ /* 0x000fe4000001009b */
[C---:B------:R-:W-:Y:S01]  /*b1a0*/  FMUL.FTZ R2, R156.reuse, -R3 ;  /* 0x800000039c027220 */ /* 0x040fe20000410000 */
[----:B------:R-:W-:Y:S01]  /*b1b0*/  FMUL.FTZ R156, R156, -R188 ;  /* 0x800000bc9c9c7220 */ /* 0x000fe20000410000 */
[----:B0-----:R-:W-:-:S02]  /*b1c0*/  FMUL.FTZ R152, R187, UR31 ;  /* 0x0000001fbb987c20 */ /* 0x001fc40008410000 */
[C---:B------:R-:W-:Y:S01]  /*b1d0*/  FFMA.FTZ R2, R157.reuse, R188, -R2 ;  /* 0x000000bc9d027223 */ /* 0x040fe20000010802 */
[----:B------:R-:W-:Y:S01]  /*b1e0*/  FFMA.FTZ R156, R157, R3, R156 ;  /* 0x000000039d9c7223 */ /* 0x000fe2000001009c */
[----:B------:R-:W-:Y:S02]  /*b1f0*/  FFMA.FTZ R152, R171, UR30, -R152 ;  /* 0x0000001eab987c23 */ /* 0x000fe40008010898 */
[----:B------:R-:W-:Y:S01]  /*b200*/  FADD.FTZ R189, R189, R2 ;  /* 0x00000002bdbd7221 */ /* 0x000fe20000010000 */
[----:B------:R-:W-:Y:S01]  /*b210*/  FADD.FTZ R2, -R173, R156 ;  /* 0x0000009cad027221 */ /* 0x000fe20000010100 */
[----:B------:R-:W-:Y:S02]  /*b220*/  FMUL.FTZ R152, R204, R152 ;  /* 0x00000098cc987220 */ /* 0x000fe40000410000 */
        /* <DEDUP_REMOVED lines=23> */
[----:B------:R-:W-:Y:S01]  /*b3a0*/  FADD.FTZ R12, -R177, R12 ;  /* 0x0000000cb10c7221 */ /* 0x000fe20000010100 */
[----:B------:R-:W-:Y:S02]  /*b3b0*/  FMUL.FTZ R193, R170, UR31 ;  /* 0x0000001faac17c20 */ /* 0x000fe40008410000 */
[C---:B------:R-:W-:Y:S01]  /*b3c0*/  FMUL.FTZ R14, R166.reuse, -R10 ;  /* 0x8000000aa60e7220 */ /* 0x040fe20000410000 */
[-C--:B------:R-:W-:Y:S01]  /*b3d0*/  FMUL.FTZ R13, R166, -R12.reuse ;  /* 0x8000000ca60d7220 */ /* 0x080fe20000410000 */
[----:B------:R-:W-:Y:S02]  /*b3e0*/  FFMA.FTZ R193, R186, UR30, R193 ;  /* 0x0000001ebac17c23 */ /* 0x000fe400080100c1 */
[C---:B------:R-:W-:Y:S01]  /*b3f0*/  FFMA.FTZ R153, R167.reuse, R12, R14 ;  /* 0x0000000ca7997223 */ /* 0x040fe2000001000e */
[----:B------:R-:W-:-:S03]  /*b400*/  FFMA.FTZ R15, R167, R10, -R13 ;  /* 0x0000000aa70f7223 */ /* 0x000fc6000001080d */
[----:B------:R-:W-:Y:S01]  /*b410*/  FADD.FTZ R13, -R178, R153 ;  /* 0x00000099b20d7221 */ /* 0x000fe20000010100 */
[----:B------:R-:W-:Y:S01]  /*b420*/  FADD.FTZ R15, R194, R15 ;  /* 0x0000000fc20f7221 */ /* 0x000fe20000010000 */
[----:B------:R-:W-:Y:S02]  /*b430*/  FMUL.FTZ R194, R8, R81 ;  /* 0x0000005108c27220 */ /* 0x000fe40000410000 */
[C---:B------:R-:W-:Y:S01]  /*b440*/  FMUL.FTZ R153, R137.reuse, -R13 ;  /* 0x8000000d89997220 */ /* 0x040fe20000410000 */
[----:B------:R-:W-:-:S03]  /*b450*/  FMUL.FTZ R150, R137, -R15 ;  /* 0x8000000f89967220 */ /* 0x000fc60000410000 */
        /* <DEDUP_REMOVED lines=10> */
[----:B------:R-:W-:Y:S01]  /*b500*/  FFMA.FTZ R150, R36, R222, R155 ;  /* 0x000000de24967223 */ /* 0x000fe2000001009b */
[----:B------:R-:W-:Y:S01]  /*b510*/  FFMA.FTZ R6, R38, -R213, R153 ;  /* 0x800000d526067223 */ /* 0x000fe20000010099 */
[C---:B------:R-:W-:Y:S01]  /*b520*/  FFMA.FTZ R137, R140.reuse, R138, R137 ;  /* 0x0000008a8c897223 */ /* 0x040fe20000010089 */
[----:B------:R-:W-:Y:S01]  /*b530*/  FFMA.FTZ R139, R140, R14, -R139 ;  /* 0x0000000e8c8b7223 */ /* 0x000fe2000001088b */
[----:B------:R-:W-:Y:S01]  /*b540*/  FFMA.FTZ R155, R35, R223, R150 ;  /* 0x000000df239b7223 */ /* 0x000fe20000010096 */
[----:B------:R-:W-:Y:S01]  /*b550*/  FFMA.FTZ R7, R37, -R212, R6 ;  /* 0x800000d425077223 */ /* 0x000fe20000010006 */
[----:B------:R-:W-:Y:S01]  /*b560*/  FADD.FTZ R137, -R180, R137 ;  /* 0x00000089b4897221 */ /* 0x000fe20000010100 */
[----:B------:R-:W-:Y:S01]  /*b570*/  FADD.FTZ R139, R196, R139 ;  /* 0x0000008bc48b7221 */ /* 0x000fe20000010000 */
[----:B------:R-:W-:Y:S01]  /*b580*/  FFMA.FTZ R150, R34, R224, R155 ;  /* 0x000000e022967223 */ /* 0x000fe2000001009b */
[----:B------:R-:W-:Y:S01]  /*b590*/  FMUL.FTZ R176, R138, R85 ;  /* 0x000000558ab07220 */ /* 0x000fe20000410000 */
[C---:B------:R-:W-:Y:S01]  /*b5a0*/  FMUL.FTZ R5, R141.reuse, -R137 ;  /* 0x800000898d057220 */ /* 0x040fe20000410000 */
[----:B------:R-:W-:Y:S01]  /*b5b0*/  FMUL.FTZ R4, R141, -R139 ;  /* 0x8000008b8d047220 */ /* 0x000fe20000410000 */
[----:B------:R-:W-:Y:S01]  /*b5c0*/  FMUL.FTZ R175, R137, R86 ;  /* 0x0000005689af7220 */ /* 0x000fe20000410000 */
        /* <DEDUP_REMOVED lines=29> */
[----:B------:R-:W-:Y:S01]  /*b7a0*/  FMUL.FTZ R150, R171, UR31 ;  /* 0x0000001fab967c20 */ /* 0x000fe20008410000 */
[----:B------:R-:W-:Y:S01]  /*b7b0*/  FFMA.FTZ R6, R26, R235, R5 ;  /* 0x000000eb1a067223 */ /* 0x000fe20000010005 */
[----:B------:R-:W-:Y:S01]  /*b7c0*/  FADD.FTZ R146, -R183, R146 ;  /* 0x00000092b7927221 */ /* 0x000fe20000010100 */
[----:B------:R-:W-:Y:S01]  /*b7d0*/  FFMA.FTZ R5, R29, -R216, R4 ;  /* 0x800000d81d057223 */ /* 0x000fe20000010004 */
[----:B------:R-:W-:Y:S01]  /*b7e0*/  FADD.FTZ R144, R201, R144 ;  /* 0x00000090c9907221 */ /* 0x000fe20000010000 */
[----:B------:R-:W-:Y:S01]  /*b7f0*/  FMUL.FTZ R171, R171, R76 ;  /* 0x0000004cabab7220 */ /* 0x000fe20000410000 */
[----:B------:R-:W-:Y:S01]  /*b800*/  FFMA.FTZ R6, R25, R234, R6 ;  /* 0x000000ea19067223 */ /* 0x000fe20000010006 */
[----:B------:R-:W-:Y:S01]  /*b810*/  FFMA.FTZ R4, R28, -R229, R5 ;  /* 0x800000e51c047223 */ /* 0x000fe20000010005 */
[-C--:B------:R-:W-:Y:S01]  /*b820*/  FFMA.FTZ R234, R169, -R76.reuse, R234 ;  /* 0x8000004ca9ea7223 */ /* 0x080fe200000100ea */
[----:B------:R-:W-:Y:S01]  /*b830*/  FMUL.FTZ R145, R187, R76 ;  /* 0x0000004cbb917220 */ /* 0x000fe20000410000 */
[C---:B------:R-:W-:Y:S01]  /*b840*/  FMUL.FTZ R155, R204.reuse, R171 ;  /* 0x000000abcc9b7220 */ /* 0x040fe20000410000 */
[----:B------:R-:W-:Y:S01]  /*b850*/  FFMA.FTZ R5, R27, -R206, R4 ;  /* 0x800000ce1b057223 */ /* 0x000fe20000010004 */
[----:B------:R-:W-:Y:S01]  /*b860*/  FFMA.FTZ R153, R187, UR30, R150 ;  /* 0x0000001ebb997c23 */ /* 0x000fe20008010096 */
[----:B------:R-:W-:Y:S01]  /*b870*/  FADD.FTZ R57, R145, R57 ;  /* 0x0000003991397221 */ /* 0x000fe20000010000 */
[----:B------:R-:W-:Y:S01]  /*b880*/  FMUL.FTZ R150, R204, R145 ;  /* 0x00000091cc967220 */ /* 0x000fe20000410000 */
[----:B------:R-:W-:Y:S01]  /*b890*/  FFMA.FTZ R4, R26, -R233, R5 ;  /* 0x800000e91a047223 */ /* 0x000fe20000010005 */
[C---:B------:R-:W-:Y:S01]  /*b8a0*/  FMUL.FTZ R5, R147.reuse, -R146 ;  /* 0x8000009293057220 */ /* 0x040fe20000410000 */
[----:B------:R-:W-:Y:S01]  /*b8b0*/  FMUL.FTZ R147, R147, -R144 ;  /* 0x8000009093937220 */ /* 0x000fe20000410000 */
[C---:B------:R-:W-:Y:S01]  /*b8c0*/  FFMA.FTZ R152, R234.reuse, R153, R152 ;  /* 0x00000099ea987223 */ /* 0x040fe20000010098 */
[----:B------:R-:W-:Y:S01]  /*b8d0*/  FFMA.FTZ R7, R25, -R204, R4 ;  /* 0x800000cc19077223 */ /* 0x000fe20000010004 */
[----:B------:R-:W-:Y:S01]  /*b8e0*/  FFMA.FTZ R4, R234, R145, R155 ;  /* 0x00000091ea047223 */ /* 0x000fe2000001009b */
[C---:B------:R-:W-:Y:S01]  /*b8f0*/  FFMA.FTZ R147, R148.reuse, R146, R147 ;  /* 0x0000009294937223 */ /* 0x040fe20000010093 */
[----:B------:R-:W-:Y:S01]  /*b900*/  FFMA.FTZ R145, R148, R144, -R5 ;  /* 0x0000009094917223 */ /* 0x000fe20000010805 */
[----:B------:R-:W-:Y:S01]  /*b910*/  FFMA.FTZ R169, R169, R187, R152 ;  /* 0x000000bba9a97223 */ /* 0x000fe20000010098 */
[----:B------:R-:W-:Y:S01]  /*b920*/  FFMA.FTZ R5, R234, R171, -R150 ;  /* 0x000000abea057223 */ /* 0x000fe20000010896 */
[----:B------:R-:W-:Y:S01]  /*b930*/  FADD.FTZ R184, -R184, R147 ;  /* 0x00000093b8b87221 */ /* 0x000fe20000010100 */
[----:B------:R-:W-:Y:S01]  /*b940*/  FADD.FTZ R202, R202, R145 ;  /* 0x00000091caca7221 */ /* 0x000fe20000010000 */
[----:B------:R-:W-:Y:S01]  /*b950*/  FMUL.FTZ R145, R186, UR31 ;  /* 0x0000001fba917c20 */ /* 0x000fe20008410000 */
[-C--:B------:R-:W-:Y:S01]  /*b960*/  FMUL.FTZ R152, R170, R77.reuse ;  /* 0x0000004daa987220 */ /* 0x080fe20000410000 */
[C---:B------:R-:W-:Y:S01]  /*b970*/  FMUL.FTZ R148, R149.reuse, -R184 ;  /* 0x800000b895947220 */ /* 0x040fe20000410000 */
[-C--:B------:R-:W-:Y:S01]  /*b980*/  FMUL.FTZ R149, R149, -R202.reuse ;  /* 0x800000ca95957220 */ /* 0x080fe20000410000 */
[-C--:B------:R-:W-:Y:S01]  /*b990*/  FMUL.FTZ R150, R186, R77.reuse ;  /* 0x0000004dba967220 */ /* 0x080fe20000410000 */
[----:B------:R-:W-:Y:S01]  /*b9a0*/  FFMA.FTZ R158, R170, UR30, -R145 ;  /* 0x0000001eaa9e7c23 */ /* 0x000fe20008010891 */
[C---:B------:R-:W-:Y:S01]  /*b9b0*/  FFMA.FTZ R148, R151.reuse, R202, -R148 ;  /* 0x000000ca97947223 */ /* 0x040fe20000010894 */
[----:B------:R-:W-:Y:S01]  /*b9c0*/  FFMA.FTZ R156, R151, R184, R149 ;  /* 0x000000b8979c7223 */ /* 0x000fe20000010095 */
[----:B------:R-:W-:Y:S01]  /*b9d0*/  FFMA.FTZ R235, R154, -R77, R235 ;  /* 0x8000004d9aeb7223 */ /* 0x000fe200000100eb */
[----:B------:R-:W-:Y:S01]  /*b9e0*/  FMUL.FTZ R160, R233, R152 ;  /* 0x00000098e9a07220 */ /* 0x000fe20000410000 */
[----:B------:R-:W-:Y:S01]  /*b9f0*/  SHF.L.U32 R145, R198, 0x10, RZ ;  /* 0x00000010c6917819 */ /* 0x000fe200000006ff */
[----:B------:R-:W-:Y:S01]  /*ba00*/  FADD.FTZ R156, -R185, R156 ;  /* 0x0000009cb99c7221 */ /* 0x000fe20000010100 */
[-C--:B------:R-:W-:Y:S01]  /*ba10*/  FMUL.FTZ R153, R233, R150.reuse ;  /* 0x00000096e9997220 */ /* 0x080fe20000410000 */
[----:B------:R-:W-:Y:S01]  /*ba20*/  FADD.FTZ R148, R203, R148 ;  /* 0x00000094cb947221 */ /* 0x000fe20000010000 */
[----:B------:R-:W-:Y:S01]  /*ba30*/  FADD.FTZ R58, R150, R58 ;  /* 0x0000003a963a7221 */ /* 0x000fe20000010000 */
[-C--:B------:R-:W-:Y:S01]  /*ba40*/  FMUL.FTZ R157, R156, R91.reuse ;  /* 0x0000005b9c9d7220 */ /* 0x080fe20000410000 */
[C---:B------:R-:W-:Y:S01]  /*ba50*/  FFMA.FTZ R155, R235.reuse, R150, R160 ;  /* 0x00000096eb9b7223 */ /* 0x040fe200000100a0 */
[----:B------:R-:W-:Y:S01]  /*ba60*/  FFMA.FTZ R153, R235, R152, -R153 ;  /* 0x00000098eb997223 */ /* 0x000fe20000010899 */
[----:B------:R-:W-:Y:S01]  /*ba70*/  SHF.L.U32 R150, R106, 0x10, RZ ;  /* 0x000000106a967819 */ /* 0x000fe200000006ff */
[-C--:B------:R-:W-:Y:S01]  /*ba80*/  FFMA.FTZ R218, R145, -R91.reuse, R218 ;  /* 0x8000005b91da7223 */ /* 0x080fe200000100da */
[----:B------:R-:W-:Y:S01]  /*ba90*/  FMUL.FTZ R147, R148, R91 ;  /* 0x0000005b94937220 */ /* 0x000fe20000410000 */
[----:B------:R-:W-:Y:S01]  /*baa0*/  FMUL.FTZ R151, R214, R157 ;  /* 0x0000009dd6977220 */ /* 0x000fe20000410000 */
[-C--:B------:R-:W-:Y:S01]  /*bab0*/  FMUL.FTZ R152, R202, R90.reuse ;  /* 0x0000005aca987220 */ /* 0x080fe20000410000 */
[----:B------:R-:W-:Y:S01]  /*bac0*/  SHF.L.U32 R149, R105, 0x10, RZ ;  /* 0x0000001069957819 */ /* 0x000fe200000006ff */
[-C--:B------:R-:W-:Y:S01]  /*bad0*/  FFMA.FTZ R219, R150, -R90.reuse, R219 ;  /* 0x8000005a96db7223 */ /* 0x080fe200000100db */
[----:B------:R-:W-:Y:S01]  /*bae0*/  FFMA.FTZ R159, R218, R147, R151 ;  /* 0x00000093da9f7223 */ /* 0x000fe20000010097 */
[----:B------:R-:W-:Y:S01]  /*baf0*/  FMUL.FTZ R162, R184, R90 ;  /* 0x0000005ab8a27220 */ /* 0x000fe20000410000 */
[----:B------:R-:W-:Y:S01]  /*bb00*/  FMUL.FTZ R164, R215, R152 ;  /* 0x00000098d7a47220 */ /* 0x000fe20000410000 */
[-C--:B------:R-:W-:Y:S01]  /*bb10*/  FMUL.FTZ R151, R144, R89.reuse ;  /* 0x0000005990977220 */ /* 0x080fe20000410000 */
[-C--:B------:R-:W-:Y:S01]  /*bb20*/  FFMA.FTZ R220, R149, -R89.reuse, R220 ;  /* 0x8000005995dc7223 */ /* 0x080fe200000100dc */
[----:B------:R-:W-:Y:S01]  /*bb30*/  FMUL.FTZ R165, R146, R89 ;  /* 0x0000005992a57220 */ /* 0x000fe20000410000 */
[-C--:B------:R-:W-:Y:S01]  /*bb40*/  FFMA.FTZ R164, R219, R162.reuse, -R164 ;  /* 0x000000a2dba47223 */ /* 0x080fe200000108a4 */
[----:B------:R-:W-:Y:S01]  /*bb50*/  FMUL.FTZ R167, R213, R151 ;  /* 0x00000097d5a77220 */ /* 0x000fe20000410000 */
[----:B------:R-:W-:Y:S01]  /*bb60*/  FMUL.FTZ R162, R215, R162 ;  /* 0x000000a2d7a27220 */ /* 0x000fe20000410000 */
[----:B------:R-:W-:Y:S01]  /*bb70*/  FMUL.FTZ R161, R214, R147 ;  /* 0x00000093d6a17220 */ /* 0x000fe20000410000 */
[----:B------:R-:W-:Y:S01]  /*bb80*/  SHF.L.U32 R160, R104, 0x10, RZ ;  /* 0x0000001068a07819 */ /* 0x000fe200000006ff */
[----:B------:R-:W-:Y:S01]  /*bb90*/  FFMA.FTZ R167, R220, R165, -R167 ;  /* 0x000000a5dca77223 */ /* 0x000fe200000108a7 */
[----:B------:R-:W-:Y:S01]  /*bba0*/  FFMA.FTZ R162, R219, R152, R162 ;  /* 0x00000098dba27223 */ /* 0x000fe200000100a2 */
[----:B------:R-:W-:Y:S01]  /*bbb0*/  FADD.FTZ R159, RZ, R159 ;  /* 0x0000009fff9f7221 */ /* 0x000fe20000010000 */
[----:B------:R-:W-:Y:S01]  /*bbc0*/  FFMA.FTZ R161, R218, R157, -R161 ;  /* 0x0000009ddaa17223 */ /* 0x000fe200000108a1 */
[----:B------:R-:W-:Y:S01]  /*bbd0*/  FMUL.FTZ R165, R213, R165 ;  /* 0x000000a5d5a57220 */ /* 0x000fe20000410000 */
[-C--:B------:R-:W-:Y:S01]  /*bbe0*/  FMUL.FTZ R157, R143, R88.reuse ;  /* 0x000000588f9d7220 */ /* 0x080fe20000410000 */
[----:B------:R-:W-:Y:S01]  /*bbf0*/  FADD.FTZ R163, R159, R162 ;  /* 0x000000a29fa37221 */ /* 0x000fe20000010000 */
[-C--:B------:R-:W-:Y:S01]  /*bc00*/  FFMA.FTZ R162, R160, -R88.reuse, R221 ;  /* 0x80000058a0a27223 */ /* 0x080fe200000100dd */
[----:B------:R-:W-:Y:S01]  /*bc10*/  FFMA.FTZ R166, R220, R151, R165 ;  /* 0x00000097dca67223 */ /* 0x000fe200000100a5 */
[----:B------:R-:W-:Y:S01]  /*bc20*/  FMUL.FTZ R171, R141, R88 ;  /* 0x000000588dab7220 */ /* 0x000fe20000410000 */
[----:B------:R-:W-:Y:S01]  /*bc30*/  FMUL.FTZ R165, R212, R157 ;  /* 0x0000009dd4a57220 */ /* 0x000fe20000410000 */
[----:B------:R-:W-:Y:S01]  /*bc40*/  FADD.FTZ R161, RZ, R161 ;  /* 0x000000a1ffa17221 */ /* 0x000fe20000010000 */
[----:B------:R-:W-:Y:S01]  /*bc50*/  SHF.L.U32 R159, R103, 0x10, RZ ;  /* 0x00000010679f7819 */ /* 0x000fe200000006ff */
[----:B------:R-:W-:Y:S01]  /*bc60*/  FADD.FTZ R163, R163, R166 ;  /* 0x000000a6a3a37221 */ /* 0x000fe20000010000 */
[-C--:B------:R-:W-:Y:S01]  /*bc70*/  FFMA.FTZ R168, R162, R171.reuse, -R165 ;  /* 0x000000aba2a87223 */ /* 0x080fe200000108a5 */
[----:B------:R-:W-:Y:S01]  /*bc80*/  FMUL.FTZ R171, R212, R171 ;  /* 0x000000abd4ab7220 */ /* 0x000fe20000410000 */
[----:B------:R-:W-:Y:S01]  /*bc90*/  FADD.FTZ R164, R161, R164 ;  /* 0x000000a4a1a47221 */ /* 0x000fe20000010000 */
[-C--:B------:R-:W-:Y:S01]  /*bca0*/  FMUL.FTZ R161, R140, R87.reuse ;  /* 0x000000578ca17220 */ /* 0x080fe20000410000 */
[----:B------:R-:W-:Y:S01]  /*bcb0*/  FFMA.FTZ R222, R159, -R87, R222 ;  /* 0x800000579fde7223 */ /* 0x000fe200000100de */
[----:B------:R-:W-:Y:S01]  /*bcc0*/  FFMA.FTZ R166, R162, R157, R171 ;  /* 0x0000009da2a67223 */ /* 0x000fe200000100ab */
[----:B------:R-:W-:Y:S01]  /*bcd0*/  FMUL.FTZ R165, R142, R87 ;  /* 0x000000578ea57220 */ /* 0x000fe20000410000 */
[----:B------:R-:W-:Y:S01]  /*bce0*/  FMUL.FTZ R173, R211, R161 ;  /* 0x000000a1d3ad7220 */ /* 0x000fe20000410000 */
[----:B------:R-:W-:Y:S01]  /*bcf0*/  FADD.FTZ R167, R164, R167 ;  /* 0x000000a7a4a77221 */ /* 0x000fe20000010000 */
[----:B------:R-:W-:Y:S01]  /*bd00*/  SHF.L.U32 R164, R102, 0x10, RZ ;  /* 0x0000001066a47819 */ /* 0x000fe200000006ff */
        /* <DEDUP_REMOVED lines=9> */
[----:B------:R-:W-:Y:S01]  /*bda0*/  FFMA.FTZ R174, R166, R175, -R177 ;  /* 0x000000afa6ae7223 */ /* 0x000fe200000108b1 */
[----:B------:R-:W-:Y:S01]  /*bdb0*/  FMUL.FTZ R167, R14, R85 ;  /* 0x000000550ea77220 */ /* 0x000fe20000410000 */
[----:B------:R-:W-:Y:S01]  /*bdc0*/  FMUL.FTZ R175, R210, R175 ;  /* 0x000000afd2af7220 */ /* 0x000fe20000410000 */
[----:B------:R-:W-:Y:S01]  /*bdd0*/  FADD.FTZ R171, R171, R172 ;  /* 0x000000acabab7221 */ /* 0x000fe20000010000 */
[----:B------:R-:W-:Y:S01]  /*bde0*/  FFMA.FTZ R224, R165, -R85, R224 ;  /* 0x80000055a5e07223 */ /* 0x000fe200000100e0 */
[----:B------:R-:W-:Y:S01]  /*bdf0*/  FMUL.FTZ R177, R209, R167 ;  /* 0x000000a7d1b17220 */ /* 0x000fe20000410000 */
[----:B------:R-:W-:Y:S01]  /*be00*/  FFMA.FTZ R172, R166, R163, R175 ;  /* 0x000000a3a6ac7223 */ /* 0x000fe200000100af */
[----:B------:R-:W-:Y:S01]  /*be10*/  FADD.FTZ R173, R168, R173 ;  /* 0x000000ada8ad7221 */ /* 0x000fe20000010000 */
[----:B------:R-:W-:Y:S01]  /*be20*/  SHF.L.U32 R168, R100, 0x10, RZ ;  /* 0x0000001064a87819 */ /* 0x000fe200000006ff */
[-C--:B------:R-:W-:Y:S01]  /*be30*/  FFMA.FTZ R179, R224, R176.reuse, -R177 ;  /* 0x000000b0e0b37223 */ /* 0x080fe200000108b1 */
[----:B------:R-:W-:Y:S01]  /*be40*/  FADD.FTZ R175, R171, R172 ;  /* 0x000000acabaf7221 */ /* 0x000fe20000010000 */
[----:B------:R-:W-:Y:S01]  /*be50*/  FMUL.FTZ R177, R209, R176 ;  /* 0x000000b0d1b17220 */ /* 0x000fe20000410000 */
[-C--:B------:R-:W-:Y:S01]  /*be60*/  FMUL.FTZ R171, R15, R84.reuse ;  /* 0x000000540fab7220 */ /* 0x080fe20000410000 */
[-C--:B------:R-:W-:Y:S01]  /*be70*/  FFMA.FTZ R172, R168, -R84.reuse, R225 ;  /* 0x80000054a8ac7223 */ /* 0x080fe200000100e1 */
[----:B------:R-:W-:Y:S01]  /*be80*/  FMUL.FTZ R181, R13, R84 ;  /* 0x000000540db57220 */ /* 0x000fe20000410000 */
[----:B------:R-:W-:Y:S01]  /*be90*/  FFMA.FTZ R178, R224, R167, R177 ;  /* 0x000000a7e0b27223 */ /* 0x000fe200000100b1 */
[----:B------:R-:W-:Y:S01]  /*bea0*/  FMUL.FTZ R177, R208, R171 ;  /* 0x000000abd0b17220 */ /* 0x000fe20000410000 */
[----:B------:R-:W-:Y:S01]  /*beb0*/  FADD.FTZ R176, R173, R174 ;  /* 0x000000aeadb07221 */ /* 0x000fe20000010000 */
[----:B------:R-:W-:Y:S01]  /*bec0*/  SHF.L.U32 R173, R99, 0x10, RZ ;  /* 0x0000001063ad7819 */ /* 0x000fe200000006ff */
[----:B------:R-:W-:Y:S01]  /*bed0*/  FADD.FTZ R178, R175, R178 ;  /* 0x000000b2afb27221 */ /* 0x000fe20000010000 */
[-C--:B------:R-:W-:Y:S01]  /*bee0*/  FFMA.FTZ R177, R172, R181.reuse, -R177 ;  /* 0x000000b5acb17223 */ /* 0x080fe200000108b1 */
[----:B------:R-:W-:Y:S01]  /*bef0*/  FMUL.FTZ R181, R208, R181 ;  /* 0x000000b5d0b57220 */ /* 0x000fe20000410000 */
[-C--:B------:R-:W-:Y:S01]  /*bf00*/  FMUL.FTZ R174, R10, R83.reuse ;  /* 0x000000530aae7220 */ /* 0x080fe20000410000 */
[----:B------:R-:W-:Y:S01]  /*bf10*/  FFMA.FTZ R175, R173, -R83, R226 ;  /* 0x80000053adaf7223 */ /* 0x000fe200000100e2 */
[----:B------:R-:W-:Y:S01]  /*bf20*/  FMUL.FTZ R182, R23, R180 ;  /* 0x000000b417b67220 */ /* 0x000fe20000410000 */
[----:B------:R-:W-:Y:S01]  /*bf30*/  FFMA.FTZ R181, R172, R171, R181 ;  /* 0x000000abacb57223 */ /* 0x000fe200000100b5 */
[----:B------:R-:W-:Y:S01]  /*bf40*/  FADD.FTZ R176, R176, R179 ;  /* 0x000000b3b0b07221 */ /* 0x000fe20000010000 */
[----:B------:R-:W-:Y:S01]  /*bf50*/  FADD.FTZ R56, R169, R56 ;  /* 0x00000038a9387221 */ /* 0x000fe20000010000 */
[-C--:B------:R-:W-:Y:S01]  /*bf60*/  FFMA.FTZ R179, R175, R174.reuse, R182 ;  /* 0x000000aeafb37223 */ /* 0x080fe200000100b6 */
[----:B------:R-:W-:Y:S01]  /*bf70*/  FADD.FTZ R178, R178, R181 ;  /* 0x000000b5b2b27221 */ /* 0x000fe20000010000 */
[----:B------:R-:W-:Y:S01]  /*bf80*/  FADD.FTZ R177, R176, R177 ;  /* 0x000000b1b0b17221 */ /* 0x000fe20000010000 */
[-C--:B------:R-:W-:Y:S01]  /*bf90*/  FMUL.FTZ R176, R191, R81.reuse ;  /* 0x00000051bfb07220 */ /* 0x080fe20000410000 */
[----:B------:R-:W-:Y:S01]  /*bfa0*/  FMUL.FTZ R183, R23, R174 ;  /* 0x000000ae17b77220 */ /* 0x000fe20000410000 */
[----:B------:R-:W-:Y:S01]  /*bfb0*/  FADD.FTZ R178, R178, R179 ;  /* 0x000000b3b2b27221 */ /* 0x000fe20000010000 */
[-C--:B------:R-:W-:Y:S01]  /*bfc0*/  FMUL.FTZ R179, R11, R82.reuse ;  /* 0x000000520bb37220 */ /* 0x080fe20000410000 */
[-C--:B------:R-:W-:Y:S01]  /*bfd0*/  FFMA.FTZ R228, R133, -R82.reuse, R228 ;  /* 0x8000005285e47223 */ /* 0x080fe200000100e4 */
[----:B------:R-:W-:Y:S01]  /*bfe0*/  FMUL.FTZ R169, R192, R82 ;  /* 0x00000052c0a97220 */ /* 0x000fe20000410000 */
[----:B------:R-:W-:Y:S01]  /*bff0*/  FFMA.FTZ R227, R134, -R81, R227 ;  /* 0x8000005186e37223 */ /* 0x000fe200000100e3 */
[C---:B------:R-:W-:Y:S01]  /*c000*/  FMUL.FTZ R181, R22.reuse, R179 ;  /* 0x000000b316b57220 */ /* 0x040fe20000410000 */
[----:B------:R-:W-:Y:S01]  /*c010*/  FMUL.FTZ R196, R217, R176 ;  /* 0x000000b0d9c47220 */ /* 0x000fe20000410000 */
[----:B------:R-:W-:Y:S01]  /*c020*/  FFMA.FTZ R180, R175, R180, -R183 ;  /* 0x000000b4afb47223 */ /* 0x000fe200000108b7 */
[-C--:B------:R-:W-:Y:S01]  /*c030*/  FMUL.FTZ R182, R22, R169.reuse ;  /* 0x000000a916b67220 */ /* 0x080fe20000410000 */
[----:B------:R-:W-:Y:S01]  /*c040*/  FFMA.FTZ R181, R228, R169, R181 ;  /* 0x000000a9e4b57223 */ /* 0x000fe200000100b5 */
[-C--:B------:R-:W-:Y:S01]  /*c050*/  FFMA.FTZ R196, R227, R194.reuse, -R196 ;  /* 0x000000c2e3c47223 */ /* 0x080fe200000108c4 */
[----:B------:R-:W-:Y:S01]  /*c060*/  FMUL.FTZ R194, R217, R194 ;  /* 0x000000c2d9c27220 */ /* 0x000fe20000410000 */
[----:B------:R-:W-:Y:S01]  /*c070*/  FADD.FTZ R180, R177, R180 ;  /* 0x000000b4b1b47221 */ /* 0x000fe20000010000 */
[----:B------:R-:W-:Y:S01]  /*c080*/  FADD.FTZ R178, R178, R181 ;  /* 0x000000b5b2b27221 */ /* 0x000fe20000010000 */
[----:B------:R-:W-:Y:S01]  /*c090*/  FFMA.FTZ R179, R228, R179, -R182 ;  /* 0x000000b3e4b37223 */ /* 0x000fe200000108b6 */
[----:B------:R-:W-:Y:S01]  /*c0a0*/  FMUL.FTZ R177, R190, R80 ;  /* 0x00000050beb17220 */ /* 0x000fe20000410000 */
[----:B------:R-:W-:Y:S01]  /*c0b0*/  FFMA.FTZ R181, R227, R176, R194 ;  /* 0x000000b0e3b57223 */ /* 0x000fe200000100c2 */
[-C--:B------:R-:W-:Y:S01]  /*c0c0*/  FMUL.FTZ R183, R9, R80.reuse ;  /* 0x0000005009b77220 */ /* 0x080fe20000410000 */
[----:B------:R-:W-:Y:S01]  /*c0d0*/  FFMA.FTZ R230, R131, -R80, R230 ;  /* 0x8000005083e67223 */ /* 0x000fe200000100e6 */
[----:B------:R-:W-:Y:S01]  /*c0e0*/  FMUL.FTZ R182, R216, R177 ;  /* 0x000000b1d8b67220 */ /* 0x000fe20000410000 */
[----:B------:R-:W-:Y:S01]  /*c0f0*/  FADD.FTZ R179, R180, R179 ;  /* 0x000000b3b4b37221 */ /* 0x000fe20000010000 */
[----:B------:R-:W-:Y:S01]  /*c100*/  FADD.FTZ R181, R178, R181 ;  /* 0x000000b5b2b57221 */ /* 0x000fe20000010000 */
[----:B------:R-:W-:Y:S01]  /*c110*/  FMUL.FTZ R178, R189, R79 ;  /* 0x0000004fbdb27220 */ /* 0x000fe20000410000 */
[-C--:B------:R-:W-:Y:S01]  /*c120*/  FMUL.FTZ R185, R216, R183.reuse ;  /* 0x000000b7d8b97220 */ /* 0x080fe20000410000 */
[----:B------:R-:W-:Y:S01]  /*c130*/  FFMA.FTZ R182, R230, R183, -R182 ;  /* 0x000000b7e6b67223 */ /* 0x000fe200000108b6 */
[----:B------:R-:W-:Y:S01]  /*c140*/  FADD.FTZ R179, R179, R196 ;  /* 0x000000c4b3b37221 */ /* 0x000fe20000010000 */
[-C--:B------:R-:W-:Y:S01]  /*c150*/  FFMA.FTZ R205, R136, -R79.reuse, R205 ;  /* 0x8000004f88cd7223 */ /* 0x080fe200000100cd */
[----:B------:R-:W-:Y:S01]  /*c160*/  FMUL.FTZ R194, R2, R79 ;  /* 0x0000004f02c27220 */ /* 0x000fe20000410000 */
[----:B------:R-:W-:Y:S01]  /*c170*/  FMUL.FTZ R196, R229, R178 ;  /* 0x000000b2e5c47220 */ /* 0x000fe20000410000 */
[-C--:B------:R-:W-:Y:S01]  /*c180*/  FMUL.FTZ R183, R188, R78.reuse ;  /* 0x0000004ebcb77220 */ /* 0x080fe20000410000 */
[----:B------:R-:W-:Y:S01]  /*c190*/  FFMA.FTZ R180, R230, R177, R185 ;  /* 0x000000b1e6b47223 */ /* 0x000fe200000100b9 */
[-C--:B------:R-:W-:Y:S01]  /*c1a0*/  FFMA.FTZ R232, R135, -R78.reuse, R232 ;  /* 0x8000004e87e87223 */ /* 0x080fe200000100e8 */
[----:B------:R-:W-:Y:S01]  /*c1b0*/  FMUL.FTZ R185, R3, R78 ;  /* 0x0000004e03b97220 */ /* 0x000fe20000410000 */
        /* <DEDUP_REMOVED lines=9> */
[----:B------:R-:W-:Y:S01]  /*c250*/  FMUL.FTZ R158, R233, R158 ;  /* 0x0000009ee99e7220 */ /* 0x000fe20000410000 */
[----:B------:R-:W-:Y:S01]  /*c260*/  FADD.FTZ R180, R180, R181 ;  /* 0x000000b5b4b47221 */ /* 0x000fe20000010000 */
[----:B------:R-:W-:Y:S01]  /*c270*/  FFMA.FTZ R185, R232, R183, R185 ;  /* 0x000000b7e8b97223 */ /* 0x000fe200000100b9 */
[----:B------:R-:W-:Y:S01]  /*c280*/  FADD.FTZ R170, R179, R170 ;  /* 0x000000aab3aa7221 */ /* 0x000fe20000010000 */
[----:B------:R-:W-:Y:S01]  /*c290*/  FFMA.FTZ R193, R235, R193, R158 ;  /* 0x000000c1ebc17223 */ /* 0x000fe2000001009e */
[----:B------:R-:W-:Y:S01]  /*c2a0*/  FMUL.FTZ R158, R188, UR31 ;  /* 0x0000001fbc9e7c20 */ /* 0x000fe20008410000 */
[----:B------:R-:W-:Y:S01]  /*c2b0*/  FADD.FTZ R180, R180, R185 ;  /* 0x000000b9b4b47221 */ /* 0x000fe20000010000 */
[----:B------:R-:W-:Y:S01]  /*c2c0*/  FADD.FTZ R170, R170, R153 ;  /* 0x00000099aaaa7221 */ /* 0x000fe20000010000 */
[----:B------:R-:W-:Y:S01]  /*c2d0*/  FFMA.FTZ R186, R154, R186, R193 ;  /* 0x000000ba9aba7223 */ /* 0x000fe200000100c1 */
[C---:B------:R-:W-:Y:S01]  /*c2e0*/  FFMA.FTZ R179, R3.reuse, UR30, -R158 ;  /* 0x0000001e03b37c23 */ /* 0x040fe2000801089e */
[----:B------:R-:W-:Y:S01]  /*c2f0*/  FADD.FTZ R155, R180, R155 ;  /* 0x0000009bb49b7221 */ /* 0x000fe20000010000 */
[----:B------:R-:W-:Y:S01]  /*c300*/  FADD.FTZ R170, R170, R5 ;  /* 0x00000005aaaa7221 */ /* 0x000fe20000010000 */
[----:B------:R-:W0:Y:S01]  /*c310*/  SHFL.DOWN PT, R180, R7, 0x1, 0x1f ;  /* 0x08201f0007b47f89 */ /* 0x000e2200000e0000 */
[----:B------:R-:W-:Y:S01]  /*c320*/  FMUL.FTZ R3, R3, UR31 ;  /* 0x0000001f03037c20 */ /* 0x000fe20008410000 */
[----:B------:R-:W-:Y:S01]  /*c330*/  FADD.FTZ R4, R155, R4 ;  /* 0x000000049b047221 */ /* 0x000fe20000010000 */
[----:B------:R-:W-:Y:S01]  /*c340*/  FMUL.FTZ R179, R206, R179 ;  /* 0x000000b3ceb37220 */ /* 0x000fe20000410000 */
[----:B------:R-:W1:Y:S01]  /*c350*/  SHFL.DOWN PT, R155, R6, 0x1, 0x1f ;  /* 0x08201f00069b7f89 */ /* 0x000e6200000e0000 */
[----:B------:R-:W-:Y:S01]  /*c360*/  FFMA.FTZ R5, R188, UR30, R3 ;  /* 0x0000001ebc057c23 */ /* 0x000fe20008010003 */
[----:B------:R-:W-:Y:S01]  /*c370*/  FMUL.FTZ R3, R189, UR31 ;  /* 0x0000001fbd037c20 */ /* 0x000fe20008410000 */
[----:B------:R-:W-:Y:S01]  /*c380*/  FADD.FTZ R59, R183, R59 ;  /* 0x0000003bb73b7221 */ /* 0x000fe20000010000 */
[----:B------:R-:W2:Y:S01]  /*c390*/  SHFL.DOWN PT, R153, R4, 0x1, 0x1f ;  /* 0x08201f0004997f89 */ /* 0x000ea200000e0000 */
[----:B------:R-:W-:Y:S01]  /*c3a0*/  FFMA.FTZ R232, R232, R5, R179 ;  /* 0x00000005e8e87223 */ /* 0x000fe200000100b3 */
[C---:B------:R-:W-:Y:S01]  /*c3b0*/  FFMA.FTZ R154, R2.reuse, UR30, -R3 ;  /* 0x0000001e029a7c23 */ /* 0x040fe20008010803 */
[----:B------:R-:W-:Y:S01]  /*c3c0*/  FMUL.FTZ R2, R2, UR31 ;  /* 0x0000001f02027c20 */ /* 0x000fe20008410000 */
[----:B------:R-:W5:Y:S01]  /*c3d0*/  SHFL.DOWN PT, R158, R170, 0x1, 0x1f ;  /* 0x08201f00aa9e7f89 */ /* 0x000f6200000e0000 */
[----:B------:R-:W-:Y:S01]  /*c3e0*/  MOV R5, R170 ;  /* 0x000000aa00057202 */ /* 0x000fe20000000f00 */
[----:B------:R-:W-:Y:S01]  /*c3f0*/  FMUL.FTZ R154, R229, R154 ;  /* 0x0000009ae59a7220 */ /* 0x000fe20000410000 */
[----:B------:R-:W-:Y:S01]  /*c400*/  FFMA.FTZ R2, R189, UR30, R2 ;  /* 0x0000001ebd027c23 */ /* 0x000fe20008010002 */
[----:B------:R-:W-:Y:S01]  /*c410*/  FFMA.FTZ R135, R135, R188, R232 ;  /* 0x000000bc87877223 */ /* 0x000fe200000100e8 */
[----:B------:R-:W-:Y:S01]  /*c420*/  FADD.FTZ R55, R186, R55 ;  /* 0x00000037ba377221 */ /* 0x000fe20000010000 */
[----:B------:R-:W-:Y:S01]  /*c430*/  FADD.FTZ R60, R178, R60 ;  /* 0x0000003cb23c7221 */ /* 0x000fe20000010000 */
[----:B------:R-:W-:Y:S01]  /*c440*/  FFMA.FTZ R205, R205, R2, R154 ;  /* 0x00000002cdcd7223 */ /* 0x000fe2000001009a */
[----:B------:R-:W-:Y:S01]  /*c450*/  FMUL.FTZ R2, R190, UR31 ;  /* 0x0000001fbe027c20 */ /* 0x000fe20008410000 */
[----:B------:R-:W-:Y:S01]  /*c460*/  FADD.FTZ R54, R135, R54 ;  /* 0x0000003687367221 */ /* 0x000fe20000010000 */
[----:B------:R-:W-:Y:S01]  /*c470*/  FADD.FTZ R61, R177, R61 ;  /* 0x0000003db13d7221 */ /* 0x000fe20000010000 */
[----:B------:R-:W-:Y:S01]  /*c480*/  FFMA.FTZ R136, R136, R189, R205 ;  /* 0x000000bd88887223 */ /* 0x000fe200000100cd */
[----:B0-----:R-:W-:Y:S01]  /*c490*/  @!P0 FADD.FTZ R7, R7, R180 ;  /* 0x000000b407078221 */ /* 0x001fe20000010000 */
[C---:B------:R-:W-:Y:S01]  /*c4a0*/  FFMA.FTZ R3, R9.reuse, UR30, -R2 ;  /* 0x0000001e09037c23 */ /* 0x040fe20008010802 */
[----:B------:R-:W-:Y:S01]  /*c4b0*/  FMUL.FTZ R9, R9, UR31 ;  /* 0x0000001f09097c20 */ /* 0x000fe20008410000 */
[----:B------:R-:W-:Y:S01]  /*c4c0*/  FADD.FTZ R53, R136, R53 ;  /* 0x0000003588357221 */ /* 0x000fe20000010000 */
[----:B-1----:R-:W-:Y:S01]  /*c4d0*/  @!P0 FADD.FTZ R6, R6, R155 ;  /* 0x0000009b06068221 */ /* 0x002fe20000010000 */
[----:B------:R-:W-:Y:S01]  /*c4e0*/  FMUL.FTZ R135, R216, R3 ;  /* 0x00000003d8877220 */ /* 0x000fe20000410000 */
[----:B------:R-:W-:Y:S01]  /*c4f0*/  FMUL.FTZ R3, R191, UR31 ;  /* 0x0000001fbf037c20 */ /* 0x000fe20008410000 */
[----:B------:R-:W-:Y:S01]  /*c500*/  FFMA.FTZ R9, R190, UR30, R9 ;  /* 0x0000001ebe097c23 */ /* 0x000fe20008010009 */
[----:B--2---:R-:W-:Y:S01]  /*c510*/  @!P0 FADD.FTZ R4, R153, R4 ;  /* 0x0000000499048221 */ /* 0x004fe20000010000 */
[----:B------:R-:W0:Y:S01]  /*c520*/  SHFL.DOWN PT, R155, R6, 0x2, 0x1f ;  /* 0x08401f00069b7f89 */ /* 0x000e2200000e0000 */
[C---:B------:R-:W-:Y:S01]  /*c530*/  FFMA.FTZ R2, R8.reuse, UR30, -R3 ;  /* 0x0000001e08027c23 */ /* 0x040fe20008010803 */
[----:B------:R-:W-:Y:S01]  /*c540*/  FMUL.FTZ R8, R8, UR31 ;  /* 0x0000001f08087c20 */ /* 0x000fe20008410000 */
[----:B-----5:R-:W-:Y:S01]  /*c550*/  @!P0 FADD.FTZ R5, R5, R158 ;  /* 0x0000009e05058221 */ /* 0x020fe20000010000 */
[----:B------:R-:W1:Y:S01]  /*c560*/  SHFL.DOWN PT, R153, R4, 0x2, 0x1f ;  /* 0x08401f0004997f89 */ /* 0x000e6200000e0000 */
[----:B------:R-:W-:Y:S01]  /*c570*/  ISETP.GT.AND P0, PT, R126, 0x1d, PT ;  /* 0x0000001d7e00780c */ /* 0x000fe20003f04270 */
[----:B------:R-:W-:Y:S01]  /*c580*/  FMUL.FTZ R136, R217, R2 ;  /* 0x00000002d9887220 */ /* 0x000fe20000410000 */
[----:B------:R-:W-:Y:S01]  /*c590*/  FFMA.FTZ R8, R191, UR30, R8 ;  /* 0x0000001ebf087c23 */ /* 0x000fe20008010008 */
[----:B------:R-:W2:Y:S01]  /*c5a0*/  SHFL.DOWN PT, R154, R5, 0x2, 0x1f ;  /* 0x08401f00059a7f89 */ /* 0x000ea200000e0000 */
[----:B------:R-:W-:Y:S01]  /*c5b0*/  FFMA.FTZ R230, R230, R9, R135 ;  /* 0x00000009e6e67223 */ /* 0x000fe20000010087 */
[----:B------:R-:W-:Y:S01]  /*c5c0*/  FMUL.FTZ R2, R192, UR31 ;  /* 0x0000001fc0027c20 */ /* 0x000fe20008410000 */
[----:B------:R-:W-:Y:S01]  /*c5d0*/  FMUL.FTZ R3, R10, UR31 ;  /* 0x0000001f0a037c20 */ /* 0x000fe20008410000 */
[----:B------:R-:W5:Y:S01]  /*c5e0*/  SHFL.DOWN PT, R158, R7, 0x2, 0x1f ;  /* 0x08401f00079e7f89 */ /* 0x000f6200000e0000 */
[----:B------:R-:W-:Y:S01]  /*c5f0*/  FFMA.FTZ R227, R227, R8, R136 ;  /* 0x00000008e3e37223 */ /* 0x000fe20000010088 */
[----:B------:R-:W-:Y:S01]  /*c600*/  FFMA.FTZ R131, R131, R190, R230 ;  /* 0x000000be83837223 */ /* 0x000fe200000100e6 */
[----:B------:R-:W-:Y:S01]  /*c610*/  FFMA.FTZ R9, R11, UR30, -R2 ;  /* 0x0000001e0b097c23 */ /* 0x000fe20008010802 */
[----:B------:R-:W-:Y:S01]  /*c620*/  FFMA.FTZ R2, R12, UR30, -R3 ;  /* 0x0000001e0c027c23 */ /* 0x000fe20008010803 */
[----:B------:R-:W-:Y:S01]  /*c630*/  FFMA.FTZ R134, R134, R191, R227 ;  /* 0x000000bf86867223 */ /* 0x000fe200000100e3 */
[----:B------:R-:W-:Y:S01]  /*c640*/  FADD.FTZ R52, R131, R52 ;  /* 0x0000003483347221 */ /* 0x000fe20000010000 */
[----:B------:R-:W-:Y:S01]  /*c650*/  FMUL.FTZ R9, R22, R9 ;  /* 0x0000000916097220 */ /* 0x000fe20000410000 */
[----:B------:R-:W-:Y:S01]  /*c660*/  FMUL.FTZ R22, R23, R2 ;  /* 0x0000000217167220 */ /* 0x000fe20000410000 */
[----:B------:R-:W-:Y:S01]  /*c670*/  FADD.FTZ R51, R134, R51 ;  /* 0x0000003386337221 */ /* 0x000fe20000010000 */
[----:B------:R-:W-:Y:S01]  /*c680*/  FMUL.FTZ R11, R11, UR31 ;  /* 0x0000001f0b0b7c20 */ /* 0x000fe20008410000 */
[----:B------:R-:W-:Y:S01]  /*c690*/  FMUL.FTZ R3, R12, UR31 ;  /* 0x0000001f0c037c20 */ /* 0x000fe20008410000 */
[----:B0-----:R-:W-:Y:S01]  /*c6a0*/  @!P0 FADD.FTZ R6, R6, R155 ;  /* 0x0000009b06068221 */ /* 0x001fe20000010000 */
[----:B------:R-:W-:Y:S01]  /*c6b0*/  FMUL.FTZ R2, R15, UR31 ;  /* 0x0000001f0f027c20 */ /* 0x000fe20008410000 */
[----:B------:R-:W-:Y:S01]  /*c6c0*/  FFMA.FTZ R11, R192, UR30, R11 ;  /* 0x0000001ec00b7c23 */ /* 0x000fe2000801000b */
[----:B------:R-:W-:Y:S01]  /*c6d0*/  FFMA.FTZ R8, R10, UR30, R3 ;  /* 0x0000001e0a087c23 */ /* 0x000fe20008010003 */
[----:B-1----:R-:W-:Y:S01]  /*c6e0*/  @!P0 FADD.FTZ R4, R4, R153 ;  /* 0x0000009904048221 */ /* 0x002fe20000010000 */
[----:B------:R-:W0:Y:S01]  /*c6f0*/  SHFL.DOWN PT, R131, R6, 0x4, 0x1f ;  /* 0x08801f0006837f89 */ /* 0x000e2200000e0000 */
[C---:B------:R-:W-:Y:S01]  /*c700*/  FFMA.FTZ R3, R13.reuse, UR30, -R2 ;  /* 0x0000001e0d037c23 */ /* 0x040fe20008010802 */
[----:B------:R-:W-:Y:S01]  /*c710*/  FMUL.FTZ R2, R13, UR31 ;  /* 0x0000001f0d027c20 */ /* 0x000fe20008410000 */
[----:B--2---:R-:W-:Y:S01]  /*c720*/  @!P0 FADD.FTZ R5, R5, R154 ;  /* 0x0000009a05058221 */ /* 0x004fe20000010000 */
[----:B------:R-:W1:Y:S01]  /*c730*/  SHFL.DOWN PT, R23, R4, 0x4, 0x1f ;  /* 0x08801f0004177f89 */ /* 0x000e6200000e0000 */
[----:B------:R-:W-:Y:S01]  /*c740*/  FFMA.FTZ R228, R228, R11, R9 ;  /* 0x0000000be4e47223 */ /* 0x000fe20000010009 */
[----:B------:R-:W-:Y:S01]  /*c750*/  FMUL.FTZ R9, R208, R3 ;  /* 0x00000003d0097220 */ /* 0x000fe20000410000 */
[----:B-----5:R-:W-:Y:S01]  /*c760*/  @!P0 FADD.FTZ R7, R7, R158 ;  /* 0x0000009e07078221 */ /* 0x020fe20000010000 */
[----:B------:R-:W2:Y:S01]  /*c770*/  SHFL.DOWN PT, R134, R5, 0x4, 0x1f ;  /* 0x08801f0005867f89 */ /* 0x000ea200000e0000 */
[----:B------:R-:W-:Y:S01]  /*c780*/  ISETP.GT.AND P0, PT, R126, 0x1b, PT ;  /* 0x0000001b7e00780c */ /* 0x000fe20003f04270 */
[----:B------:R-:W-:Y:S01]  /*c790*/  FFMA.FTZ R3, R15, UR30, R2 ;  /* 0x0000001e0f037c23 */ /* 0x000fe20008010002 */
[----:B------:R-:W-:Y:S01]  /*c7a0*/  FFMA.FTZ R8, R175, R8, R22 ;  /* 0x00000008af087223 */ /* 0x000fe20000010016 */
[----:B------:R-:W5:Y:S01]  /*c7b0*/  SHFL.DOWN PT, R136, R7, 0x4, 0x1f ;  /* 0x08801f0007887f89 */ /* 0x000f6200000e0000 */
[----:B------:R-:W-:Y:S01]  /*c7c0*/  FMUL.FTZ R2, R139, UR31 ;  /* 0x0000001f8b027c20 */ /* 0x000fe20008410000 */
[----:B------:R-:W-:Y:S01]  /*c7d0*/  FFMA.FTZ R3, R172, R3, R9 ;  /* 0x00000003ac037223 */ /* 0x000fe20000010009 */
[----:B------:R-:W-:Y:S01]  /*c7e0*/  FFMA.FTZ R8, R173, R10, R8 ;  /* 0x0000000aad087223 */ /* 0x000fe20000010008 */
[----:B------:R-:W-:Y:S01]  /*c7f0*/  FFMA.FTZ R133, R133, R192, R228 ;  /* 0x000000c085857223 */ /* 0x000fe200000100e4 */
[----:B------:R-:W-:Y:S01]  /*c800*/  FADD.FTZ R62, R176, R62 ;  /* 0x0000003eb03e7221 */ /* 0x000fe20000010000 */
[----:B------:R-:W-:Y:S01]  /*c810*/  FFMA.FTZ R15, R168, R15, R3 ;  /* 0x0000000fa80f7223 */ /* 0x000fe20000010003 */
[----:B------:R-:W-:Y:S01]  /*c820*/  FMUL.FTZ R3, R14, UR31 ;  /* 0x0000001f0e037c20 */ /* 0x000fe20008410000 */
[----:B------:R-:W-:Y:S01]  /*c830*/  FADD.FTZ R49, R8, R49 ;  /* 0x0000003108317221 */ /* 0x000fe20000010000 */
[----:B------:R-:W-:Y:S01]  /*c840*/  FADD.FTZ R63, R169, R63 ;  /* 0x0000003fa93f7221 */ /* 0x000fe20000010000 */
[----:B------:R-:W-:Y:S01]  /*c850*/  FADD.FTZ R64, R174, R64 ;  /* 0x00000040ae407221 */ /* 0x000fe20000010000 */
[----:B------:R-:W-:Y:S01]  /*c860*/  FFMA.FTZ R8, R138, UR30, -R3 ;  /* 0x0000001e8a087c23 */ /* 0x000fe20008010803 */
[----:B0-----:R-:W-:Y:S01]  /*c870*/  @!P0 FADD.FTZ R6, R6, R131 ;  /* 0x0000008306068221 */ /* 0x001fe20000010000 */
[----:B------:R-:W-:Y:S01]  /*c880*/  FMUL.FTZ R3, R138, UR31 ;  /* 0x0000001f8a037c20 */ /* 0x000fe20008410000 */
[----:B------:R-:W-:Y:S01]  /*c890*/  FADD.FTZ R50, R133, R50 ;  /* 0x0000003285327221 */ /* 0x000fe20000010000 */
[----:B------:R-:W-:Y:S01]  /*c8a0*/  FMUL.FTZ R209, R209, R8 ;  /* 0x00000008d1d17220 */ /* 0x000fe20000410000 */
[----:B-1----:R-:W-:Y:S01]  /*c8b0*/  @!P0 FADD.FTZ R4, R4, R23 ;  /* 0x0000001704048221 */ /* 0x002fe20000010000 */
[----:B------:R-:W-:Y:S01]  /*c8c0*/  FFMA.FTZ R9, R14, UR30, R3 ;  /* 0x0000001e0e097c23 */ /* 0x000fe20008010003 */
[----:B------:R-:W0:Y:S01]  /*c8d0*/  SHFL.DOWN PT, R23, R6, 0x8, 0x1f ;  /* 0x09001f0006177f89 */ /* 0x000e2200000e0000 */
[----:B------:R-:W-:Y:S01]  /*c8e0*/  FFMA.FTZ R3, R137, UR30, -R2 ;  /* 0x0000001e89037c23 */ /* 0x000fe20008010802 */
[----:B--2---:R-:W-:Y:S01]  /*c8f0*/  @!P0 FADD.FTZ R5, R5, R134 ;  /* 0x0000008605058221 */ /* 0x004fe20000010000 */
[----:B------:R-:W-:Y:S01]  /*c900*/  FMUL.FTZ R2, R137, UR31 ;  /* 0x0000001f89027c20 */ /* 0x000fe20008410000 */
[----:B------:R-:W1:Y:S01]  /*c910*/  SHFL.DOWN PT, R13, R4, 0x8, 0x1f ;  /* 0x09001f00040d7f89 */ /* 0x000e6200000e0000 */
[----:B------:R-:W-:Y:S01]  /*c920*/  FMUL.FTZ R11, R210, R3 ;  /* 0x00000003d20b7220 */ /* 0x000fe20000410000 */
[----:B-----5:R-:W-:Y:S01]  /*c930*/  @!P0 FADD.FTZ R7, R7, R136 ;  /* 0x0000008807078221 */ /* 0x020fe20000010000 */
[----:B------:R-:W-:Y:S01]  /*c940*/  ISETP.GT.AND P0, PT, R126, 0x17, PT ;  /* 0x000000177e00780c */ /* 0x000fe20003f04270 */
[----:B------:R-:W2:Y:S01]  /*c950*/  SHFL.DOWN PT, R10, R5, 0x8, 0x1f ;  /* 0x09001f00050a7f89 */ /* 0x000ea200000e0000 */
[----:B------:R-:W-:Y:S01]  /*c960*/  FMUL.FTZ R3, R140, UR31 ;  /* 0x0000001f8c037c20 */ /* 0x000fe20008410000 */
[----:B------:R-:W-:Y:S01]  /*c970*/  FFMA.FTZ R224, R224, R9, R209 ;  /* 0x00000009e0e07223 */ /* 0x000fe200000100d1 */
[----:B------:R-:W-:Y:S01]  /*c980*/  FFMA.FTZ R9, R139, UR30, R2 ;  /* 0x0000001e8b097c23 */ /* 0x000fe20008010002 */
[----:B------:R-:W5:Y:S01]  /*c990*/  SHFL.DOWN PT, R12, R7, 0x8, 0x1f ;  /* 0x09001f00070c7f89 */ /* 0x000f6200000e0000 */
[C---:B------:R-:W-:Y:S01]  /*c9a0*/  FFMA.FTZ R2, R142.reuse, UR30, -R3 ;  /* 0x0000001e8e027c23 */ /* 0x040fe20008010803 */
[----:B------:R-:W-:Y:S01]  /*c9b0*/  FMUL.FTZ R3, R142, UR31 ;  /* 0x0000001f8e037c20 */ /* 0x000fe20008410000 */
[----:B------:R-:W-:Y:S01]  /*c9c0*/  FFMA.FTZ R9, R166, R9, R11 ;  /* 0x00000009a6097223 */ /* 0x000fe2000001000b */
[----:B------:R-:W-:Y:S01]  /*c9d0*/  FFMA.FTZ R224, R165, R14, R224 ;  /* 0x0000000ea5e07223 */ /* 0x000fe200000100e0 */
[----:B------:R-:W-:Y:S01]  /*c9e0*/  FMUL.FTZ R211, R211, R2 ;  /* 0x00000002d3d37220 */ /* 0x000fe20000410000 */
[----:B------:R-:W-:Y:S01]  /*c9f0*/  FMUL.FTZ R2, R143, UR31 ;  /* 0x0000001f8f027c20 */ /* 0x000fe20008410000 */
[----:B------:R-:W-:Y:S01]  /*ca00*/  FFMA.FTZ R139, R164, R139, R9 ;  /* 0x0000008ba48b7223 */ /* 0x000fe20000010009 */
[----:B------:R-:W-:Y:S01]  /*ca10*/  FFMA.FTZ R9, R140, UR30, R3 ;  /* 0x0000001e8c097c23 */ /* 0x000fe20008010003 */
[----:B------:R-:W-:Y:S01]  /*ca20*/  FADD.FTZ R65, R171, R65 ;  /* 0x00000041ab417221 */ /* 0x000fe20000010000 */
[C---:B------:R-:W-:Y:S01]  /*ca30*/  FFMA.FTZ R3, R141.reuse, UR30, -R2 ;  /* 0x0000001e8d037c23 */ /* 0x040fe20008010802 */
[----:B------:R-:W-:Y:S01]  /*ca40*/  FMUL.FTZ R2, R141, UR31 ;  /* 0x0000001f8d027c20 */ /* 0x000fe20008410000 */
[----:B0-----:R-:W-:Y:S01]  /*ca50*/  @!P0 FADD.FTZ R6, R6, R23 ;  /* 0x0000001706068221 */ /* 0x001fe20000010000 */
[----:B------:R-:W-:Y:S01]  /*ca60*/  FFMA.FTZ R222, R222, R9, R211 ;  /* 0x00000009dede7223 */ /* 0x000fe200000100d3 */
[----:B------:R-:W-:Y:S01]  /*ca70*/  FMUL.FTZ R9, R212, R3 ;  /* 0x00000003d4097220 */ /* 0x000fe20000410000 */
[----:B------:R-:W-:Y:S01]  /*ca80*/  FFMA.FTZ R3, R143, UR30, R2 ;  /* 0x0000001e8f037c23 */ /* 0x000fe20008010002 */
[----:B-1----:R-:W-:Y:S01]  /*ca90*/  @!P0 FADD.FTZ R4, R4, R13 ;  /* 0x0000000d04048221 */ /* 0x002fe20000010000 */
[----:B------:R-:W-:Y:S01]  /*caa0*/  FFMA.FTZ R222, R159, R140, R222 ;  /* 0x0000008c9fde7223 */ /* 0x000fe200000100de */
[----:B------:R-:W0:Y:S01]  /*cab0*/  SHFL.DOWN PT, R13, R6, 0x10, 0x1f ;  /* 0x0a001f00060d7f89 */ /* 0x000e2200000e0000 */
[----:B------:R-:W-:Y:S01]  /*cac0*/  FFMA.FTZ R9, R162, R3, R9 ;  /* 0x00000003a2097223 */ /* 0x000fe20000010009 */
[----:B--2---:R-:W-:Y:S01]  /*cad0*/  @!P0 FADD.FTZ R5, R5, R10 ;  /* 0x0000000a05058221 */ /* 0x004fe20000010000 */
[----:B------:R-:W-:Y:S01]  /*cae0*/  FMUL.FTZ R3, R144, UR31 ;  /* 0x0000001f90037c20 */ /* 0x000fe20008410000 */
[----:B------:R-:W1:Y:S01]  /*caf0*/  SHFL.DOWN PT, R11, R4, 0x10, 0x1f ;  /* 0x0a001f00040b7f89 */ /* 0x000e6200000e0000 */
[----:B------:R-:W-:Y:S01]  /*cb00*/  FFMA.FTZ R143, R160, R143, R9 ;  /* 0x0000008fa08f7223 */ /* 0x000fe20000010009 */
[----:B-----5:R-:W-:Y:S01]  /*cb10*/  @!P0 FADD.FTZ R7, R7, R12 ;  /* 0x0000000c07078221 */ /* 0x020fe20000010000 */
[----:B------:R-:W-:Y:S01]  /*cb20*/  ISETP.GT.AND P0, PT, R126, 0xf, PT ;  /* 0x0000000f7e00780c */ /* 0x000fe20003f04270 */
[----:B------:R-:W2:Y:S01]  /*cb30*/  SHFL.DOWN PT, R8, R5, 0x10, 0x1f ;  /* 0x0a001f0005087f89 */ /* 0x000ea200000e0000 */
[----:B------:R-:W-:Y:S01]  /*cb40*/  FFMA.FTZ R2, R146, UR30, -R3 ;  /* 0x0000001e92027c23 */ /* 0x000fe20008010803 */
[----:B------:R-:W-:Y:S01]  /*cb50*/  FMUL.FTZ R3, R202, UR31 ;  /* 0x0000001fca037c20 */ /* 0x000fe20008410000 */
[----:B------:R-:W-:Y:S01]  /*cb60*/  FADD.FTZ R66, R167, R66 ;  /* 0x00000042a7427221 */ /* 0x000fe20000010000 */
[----:B------:R-:W5:Y:S01]  /*cb70*/  SHFL.DOWN PT, R10, R7, 0x10, 0x1f ;  /* 0x0a001f00070a7f89 */ /* 0x000f6200000e0000 */
[----:B------:R-:W-:Y:S01]  /*cb80*/  FMUL.FTZ R213, R213, R2 ;  /* 0x00000002d5d57220 */ /* 0x000fe20000410000 */
[----:B------:R-:W-:Y:S01]  /*cb90*/  FFMA.FTZ R2, R184, UR30, -R3 ;  /* 0x0000001eb8027c23 */ /* 0x000fe20008010803 */
[----:B------:R-:W-:Y:S01]  /*cba0*/  FMUL.FTZ R3, R148, UR31 ;  /* 0x0000001f94037c20 */ /* 0x000fe20008410000 */
[----:B------:R-:W-:Y:S01]  /*cbb0*/  FADD.FTZ R48, R15, R48 ;  /* 0x000000300f307221 */ /* 0x000fe20000010000 */
[----:B------:R-:W-:Y:S01]  /*cbc0*/  FADD.FTZ R67, R163, R67 ;  /* 0x00000043a3437221 */ /* 0x000fe20000010000 */
[----:B------:R-:W-:Y:S01]  /*cbd0*/  FADD.FTZ R47, R224, R47 ;  /* 0x0000002fe02f7221 */ /* 0x000fe20000010000 */
[C---:B------:R-:W-:Y:S01]  /*cbe0*/  FFMA.FTZ R9, R156.reuse, UR30, -R3 ;  /* 0x0000001e9c097c23 */ /* 0x040fe20008010803 */
[----:B------:R-:W-:Y:S01]  /*cbf0*/  FMUL.FTZ R3, R156, UR31 ;  /* 0x0000001f9c037c20 */ /* 0x000fe20008410000 */
[----:B------:R-:W-:Y:S01]  /*cc00*/  FADD.FTZ R68, R161, R68 ;  /* 0x00000044a1447221 */ /* 0x000fe20000010000 */
[----:B------:R-:W-:Y:S01]  /*cc10*/  FADD.FTZ R46, R139, R46 ;  /* 0x0000002e8b2e7221 */ /* 0x000fe20000010000 */
[----:B------:R-:W-:Y:S01]  /*cc20*/  FMUL.FTZ R9, R214, R9 ;  /* 0x00000009d6097220 */ /* 0x000fe20000410000 */
[----:B0-----:R-:W-:Y:S01]  /*cc30*/  @!P0 FADD.FTZ R6, R6, R13 ;  /* 0x0000000d06068221 */ /* 0x001fe20000010000 */
[----:B------:R-:W-:Y:S01]  /*cc40*/  FMUL.FTZ R13, R146, UR31 ;  /* 0x0000001f920d7c20 */ /* 0x000fe20008410000 */
[----:B------:R-:W-:Y:S01]  /*cc50*/  FFMA.FTZ R3, R148, UR30, R3 ;  /* 0x0000001e94037c23 */ /* 0x000fe20008010003 */
[----:B------:R-:W-:Y:S01]  /*cc60*/  FADD.FTZ R69, R157, R69 ;  /* 0x000000459d457221 */ /* 0x000fe20000010000 */
[----:B-1----:R-:W-:Y:S01]  /*cc70*/  @!P0 FADD.FTZ R4, R4, R11 ;  /* 0x0000000b04048221 */ /* 0x002fe20000010000 */
[----:B------:R-:W-:Y:S01]  /*cc80*/  FMUL.FTZ R11, R184, UR31 ;  /* 0x0000001fb80b7c20 */ /* 0x000fe20008410000 */
[----:B------:R-:W-:Y:S01]  /*cc90*/  FFMA.FTZ R13, R144, UR30, R13 ;  /* 0x0000001e900d7c23 */ /* 0x000fe2000801000d */
[----:B------:R-:W-:Y:S01]  /*cca0*/  FFMA.FTZ R218, R218, R3, R9 ;  /* 0x00000003dada7223 */ /* 0x000fe20000010009 */
[----:B--2---:R-:W-:Y:S01]  /*ccb0*/  @!P0 FADD.FTZ R5, R5, R8 ;  /* 0x0000000805058221 */ /* 0x004fe20000010000 */
[----:B------:R-:W-:Y:S01]  /*ccc0*/  FMUL.FTZ R8, R215, R2 ;  /* 0x00000002d7087220 */ /* 0x000fe20000410000 */
        /* <DEDUP_REMOVED lines=37> */
.L_x_6752:
[----:B------:R-:W-:Y:S05]  /*cf20*/  BSYNC B0 ;  /* 0x0000000000007941 */ /* 0x000fea0003800000 */
.L_x_6751:
[----:B------:R-:W-:-:S04]  /*cf30*/  IADD3 R24, R24, 0x1, RZ ;  /* 0x0000000118187810 */ /* 0x000fc80007ffe0ff */
[----:B------:R-:W-:-:S13]  /*cf40*/  ISETP.GE.AND P0, PT, R24, UR33, PT ;  /* 0x0000002118007c0c */ /* 0x000fda000bf06270 */
[----:B------:R-:W-:Y:S05]  /*cf50*/  @!P0 BRA `(.L_x_6753) ;  /* 0xffffffa000a48947 */ /* 0x000fea000383ffff */
.L_x_6722:
[----:B------:R-:W-:Y:S01]  /*cf60*/  SHF.L.U32 R0, R128, 0x4, RZ ;  /* 0x0000000480007819 */ /* 0x000fe200000006ff */
[----:B------:R-:W-:Y:S01]  /*cf70*/  BAR.SYNC.DEFER_BLOCKING 0x0 ;  /* 0x0000000000007b1d */ /* 0x000fe20000010000 */
[----:B------:R-:W-:Y:S02]  /*cf80*/  LEA R3, R124, 0xfffffc00, 0xa ;  /* 0xfffffc007c037811 */ /* 0x000fe400078e50ff */
[----:B01----:R-:W-:Y:S02]  /*cf90*/  LOP3.LUT R5, R0, 0xfffffe00, RZ, 0xc0, !PT ;  /* 0xfffffe0000057812 */ /* 0x003fe400078ec0ff */
[----:B------:R-:W-:Y:S01]  /*cfa0*/  PRMT R2, RZ, 0x7610, R2 ;  /* 0x00007610ff027816 */ /* 0x000fe20000000002 */
[----:B------:R-:W-:Y:S01]  /*cfb0*/  ULDC UR7, c[0x0][0x218] ;  /* 0x0000860000077ab9 */ /* 0x000fe20000000800 */
[----:B------:R-:W-:Y:S02]  /*cfc0*/  LOP3.LUT R24, R5, 0x1f, R128, 0xf8, !PT ;  /* 0x0000001f05187812 */ /* 0x000fe400078ef880 */
        /* <DEDUP_REMOVED lines=15> */
[----:B------:R-:W-:Y:S02]  /*d0c0*/  F2FP.BF16.F32.PACK_AB R71, R71, R72 ;  /* 0x000000484747723e */ /* 0x000fe400000010ff */
[----:B------:R-:W-:Y:S02]  /*d0d0*/  F2FP.BF16.F32.PACK_AB R67, R67, R68 ;  /* 0x000000444343723e */ /* 0x000fe400000010ff */
[----:B------:R-:W-:Y:S02]  /*d0e0*/  F2FP.BF16.F32.PACK_AB R65, R65, R66 ;  /* 0x000000424141723e */ /* 0x000fe400000010ff */
[----:B------:R-:W-:Y:S01]  /*d0f0*/  F2FP.BF16.F32.PACK_AB R61, R61, R62 ;  /* 0x0000003e3d3d723e */ /* 0x000fe200000010ff */
[----:B------:R-:W0:Y:S01]  /*d100*/  S2UR UR8, SR_CgaCtaId ;  /* 0x00000000000879c3 */ /* 0x000e220000008800 */
[----:B------:R-:W-:-:S02]  /*d110*/  IADD3 R27, -R3, UR7, RZ ;  /* 0x00000007031b7c10 */ /* 0x000fc4000fffe1ff */
[C---:B------:R-:W-:Y:S02]  /*d120*/  LOP3.LUT R22, R24.reuse, 0x20, RZ, 0xfc, !PT ;  /* 0x0000002018167812 */ /* 0x040fe400078efcff */
[C---:B------:R-:W-:Y:S02]  /*d130*/  LOP3.LUT R23, R24.reuse, 0x40, RZ, 0xfc, !PT ;  /* 0x0000004018177812 */ /* 0x040fe400078efcff */
[C---:B------:R-:W-:Y:S01]  /*d140*/  LOP3.LUT R0, R24.reuse, 0x60, RZ, 0xfc, !PT ;  /* 0x0000006018007812 */ /* 0x040fe200078efcff */
[----:B------:R-:W1:Y:S01]  /*d150*/  LDC.64 R134, c[0x0][0x388] ;  /* 0x0000e200ff867b82 */ /* 0x000e620000000a00 */
[-C--:B------:R-:W-:Y:S02]  /*d160*/  ISETP.GE.AND P2, PT, R24, R27.reuse, PT ;  /* 0x0000001b1800720c */ /* 0x080fe40003f46270 */
[-C--:B------:R-:W-:Y:S02]  /*d170*/  ISETP.GE.AND P3, PT, R22, R27.reuse, PT ;  /* 0x0000001b1600720c */ /* 0x080fe40003f66270 */
[----:B------:R-:W-:-:S02]  /*d180*/  ISETP.GE.AND P4, PT, R23, R27, PT ;  /* 0x0000001b1700720c */ /* 0x000fc40003f86270 */
[----:B------:R-:W-:Y:S02]  /*d190*/  ISETP.GE.AND P5, PT, R0, R27, PT ;  /* 0x0000001b0000720c */ /* 0x000fe40003fa6270 */
[----:B------:R-:W-:Y:S02]  /*d1a0*/  SHF.R.S32.HI R25, RZ, 0x1f, R24 ;  /* 0x0000001fff197819 */ /* 0x000fe40000011418 */
[C---:B------:R-:W-:Y:S02]  /*d1b0*/  LEA R28, P0, R24.reuse, UR11, 0x1 ;  /* 0x0000000b181c7c11 */ /* 0x040fe4000f8008ff */
[C---:B------:R-:W-:Y:S02]  /*d1c0*/  LOP3.LUT R4, R24.reuse, 0x80, RZ, 0xfc, !PT ;  /* 0x0000008018047812 */ /* 0x040fe400078efcff */
[C---:B------:R-:W-:Y:S02]  /*d1d0*/  LEA.HI.X R29, R24.reuse, UR12, R25, 0x1, P0 ;  /* 0x0000000c181d7c11 */ /* 0x040fe400080f0c19 */
[----:B------:R-:W-:-:S02]  /*d1e0*/  LOP3.LUT R5, R24, 0xa0, RZ, 0xfc, !PT ;  /* 0x000000a018057812 */ /* 0x000fc400078efcff */
[C---:B------:R-:W-:Y:S01]  /*d1f0*/  LOP3.LUT R6, R24.reuse, 0xc0, RZ, 0xfc, !PT ;  /* 0x000000c018067812 */ /* 0x040fe200078efcff */
[----:B------:R-:W2:Y:S01]  /*d200*/  @!P2 LDG.E.U16 R2, desc[UR14][R28.64] ;  /* 0x0000000e1c02a981 */ /* 0x000ea2000c1e1500 */
[C---:B------:R-:W-:Y:S02]  /*d210*/  LOP3.LUT R7, R24.reuse, 0xe0, RZ, 0xfc, !PT ;  /* 0x000000e018077812 */ /* 0x040fe400078efcff */
[----:B------:R-:W-:Y:S01]  /*d220*/  LOP3.LUT R8, R24, 0x100, RZ, 0xfc, !PT ;  /* 0x0000010018087812 */ /* 0x000fe200078efcff */
[----:B------:R-:W5:Y:S01]  /*d230*/  @!P3 LDG.E.U16 R31, desc[UR14][R28.64+0x40] ;  /* 0x0000400e1c1fb981 */ /* 0x000f62000c1e1500 */
[-C--:B------:R-:W-:Y:S02]  /*d240*/  ISETP.GE.AND P6, PT, R4, R27.reuse, PT ;  /* 0x0000001b0400720c */ /* 0x080fe40003fc6270 */
[----:B------:R-:W-:Y:S01]  /*d250*/  LOP3.LUT R9, R24, 0x120, RZ, 0xfc, !PT ;  /* 0x0000012018097812 */ /* 0x000fe200078efcff */
[----:B------:R-:W3:Y:S01]  /*d260*/  @!P4 LDG.E.U16 R26, desc[UR14][R28.64+0x80] ;  /* 0x0000800e1c1ac981 */ /* 0x000ee2000c1e1500 */
[----:B------:R-:W-:-:S02]  /*d270*/  ISETP.GE.AND P0, PT, R5, R27, PT ;  /* 0x0000001b0500720c */ /* 0x000fc40003f06270 */
[-C--:B------:R-:W-:Y:S01]  /*d280*/  ISETP.GE.AND P2, PT, R6, R27.reuse, PT ;  /* 0x0000001b0600720c */ /* 0x080fe20003f46270 */
[----:B------:R-:W4:Y:S01]  /*d290*/  @!P5 LDG.E.U16 R33, desc[UR14][R28.64+0xc0] ;  /* 0x0000c00e1c21d981 */ /* 0x000f22000c1e1500 */
[-C--:B------:R-:W-:Y:S02]  /*d2a0*/  ISETP.GE.AND P3, PT, R7, R27.reuse, PT ;  /* 0x0000001b0700720c */ /* 0x080fe40003f66270 */
[-C--:B------:R-:W-:Y:S02]  /*d2b0*/  ISETP.GE.AND P4, PT, R8, R27.reuse, PT ;  /* 0x0000001b0800720c */ /* 0x080fe40003f86270 */
[----:B------:R-:W-:Y:S01]  /*d2c0*/  ISETP.GE.AND P5, PT, R9, R27, PT ;  /* 0x0000001b0900720c */ /* 0x000fe20003fa6270 */
[----:B------:R-:W4:Y:S01]  /*d2d0*/  @!P6 LDG.E.U16 R30, desc[UR14][R28.64+0x100] ;  /* 0x0001000e1c1ee981 */ /* 0x000f22000c1e1500 */
[C---:B------:R-:W-:Y:S02]  /*d2e0*/  LOP3.LUT R10, R24.reuse, 0x140, RZ, 0xfc, !PT ;  /* 0x00000140180a7812 */ /* 0x040fe400078efcff */
[C---:B------:R-:W-:Y:S01]  /*d2f0*/  LOP3.LUT R11, R24.reuse, 0x160, RZ, 0xfc, !PT ;  /* 0x00000160180b7812 */ /* 0x040fe200078efcff */
[----:B------:R-:W4:Y:S01]  /*d300*/  @!P0 LDG.E.U16 R35, desc[UR14][R28.64+0x140] ;  /* 0x0001400e1c238981 */ /* 0x000f22000c1e1500 */
[----:B------:R-:W-:-:S02]  /*d310*/  LOP3.LUT R12, R24, 0x180, RZ, 0xfc, !PT ;  /* 0x00000180180c7812 */ /* 0x000fc400078efcff */
[C---:B------:R-:W-:Y:S01]  /*d320*/  LOP3.LUT R13, R24.reuse, 0x1a0, RZ, 0xfc, !PT ;  /* 0x000001a0180d7812 */ /* 0x040fe200078efcff */
[----:B------:R-:W4:Y:S01]  /*d330*/  @!P2 LDG.E.U16 R32, desc[UR14][R28.64+0x180] ;  /* 0x0001800e1c20a981 */ /* 0x000f22000c1e1500 */
[----:B------:R-:W-:Y:S02]  /*d340*/  LOP3.LUT R14, R24, 0x1c0, RZ, 0xfc, !PT ;  /* 0x000001c0180e7812 */ /* 0x000fe400078efcff */
[-C--:B------:R-:W-:Y:S01]  /*d350*/  ISETP.GE.AND P6, PT, R10, R27.reuse, PT ;  /* 0x0000001b0a00720c */ /* 0x080fe20003fc6270 */
[----:B------:R-:W4:Y:S01]  /*d360*/  @!P3 LDG.E.U16 R37, desc[UR14][R28.64+0x1c0] ;  /* 0x0001c00e1c25b981 */ /* 0x000f22000c1e1500 */
[----:B------:R-:W-:Y:S02]  /*d370*/  LOP3.LUT R15, R24, 0x1e0, RZ, 0xfc, !PT ;  /* 0x000001e0180f7812 */ /* 0x000fe400078efcff */
[-C--:B------:R-:W-:Y:S01]  /*d380*/  ISETP.GE.AND P0, PT, R11, R27.reuse, PT ;  /* 0x0000001b0b00720c */ /* 0x080fe20003f06270 */
[----:B------:R-:W4:Y:S01]  /*d390*/  @!P4 LDG.E.U16 R34, desc[UR14][R28.64+0x200] ;  /* 0x0002000e1c22c981 */ /* 0x000f22000c1e1500 */
[----:B------:R-:W-:-:S02]  /*d3a0*/  ISETP.GE.AND P2, PT, R12, R27, PT ;  /* 0x0000001b0c00720c */ /* 0x000fc40003f46270 */
[-C--:B------:R-:W-:Y:S01]  /*d3b0*/  ISETP.GE.AND P3, PT, R13, R27.reuse, PT ;  /* 0x0000001b0d00720c */ /* 0x080fe20003f66270 */
[----:B------:R-:W4:Y:S01]  /*d3c0*/  @!P5 LDG.E.U16 R39, desc[UR14][R28.64+0x240] ;  /* 0x0002400e1c27d981 */ /* 0x000f22000c1e1500 */
[-C--:B------:R-:W-:Y:S02]  /*d3d0*/  ISETP.GE.AND P4, PT, R14, R27.reuse, PT ;  /* 0x0000001b0e00720c */ /* 0x080fe40003f86270 */
[----:B------:R-:W-:Y:S01]  /*d3e0*/  ISETP.GE.AND P5, PT, R15, R27, PT ;  /* 0x0000001b0f00720c */ /* 0x000fe20003fa6270 */
[----:B------:R-:W4:Y:S04]  /*d3f0*/  @!P6 LDG.E.U16 R36, desc[UR14][R28.64+0x280] ;  /* 0x0002800e1c24e981 */ /* 0x000f28000c1e1500 */
[----:B------:R-:W4:Y:S04]  /*d400*/  @!P0 LDG.E.U16 R77, desc[UR14][R28.64+0x2c0] ;  /* 0x0002c00e1c4d8981 */ /* 0x000f28000c1e1500 */
[----:B------:R-:W4:Y:S04]  /*d410*/  @!P2 LDG.E.U16 R38, desc[UR14][R28.64+0x300] ;  /* 0x0003000e1c26a981 */ /* 0x000f28000c1e1500 */
[----:B------:R-:W4:Y:S04]  /*d420*/  @!P3 LDG.E.U16 R79, desc[UR14][R28.64+0x340] ;  /* 0x0003400e1c4fb981 */ /* 0x000f28000c1e1500 */
[----:B------:R-:W4:Y:S04]  /*d430*/  @!P4 LDG.E.U16 R40, desc[UR14][R28.64+0x380] ;  /* 0x0003800e1c28c981 */ /* 0x000f28000c1e1500 */
[----:B------:R-:W4:Y:S01]  /*d440*/  @!P5 LDG.E.U16 R81, desc[UR14][R28.64+0x3c0] ;  /* 0x0003c00e1c51d981 */ /* 0x000f22000c1e1500 */
[----:B------:R-:W-:-:S02]  /*d450*/  F2FP.BF16.F32.PACK_AB R72, R69, R70 ;  /* 0x000000464548723e */ /* 0x000fc400000010ff */
[----:B------:R-:W-:Y:S02]  /*d460*/  PRMT R66, R67, 0x7632, R66 ;  /* 0x0000763243427816 */ /* 0x000fe40000000042 */
[----:B------:R-:W-:Y:S02]  /*d470*/  PRMT R68, R72, 0x7632, R68 ;  /* 0x0000763248447816 */ /* 0x000fe40000000044 */
[----:B------:R-:W-:Y:S02]  /*d480*/  F2FP.BF16.F32.PACK_AB R63, R63, R64 ;  /* 0x000000403f3f723e */ /* 0x000fe400000010ff */
[----:B------:R-:W-:Y:S01]  /*d490*/  PRMT R64, R65, 0x7632, R64 ;  /* 0x0000763241407816 */ /* 0x000fe20000000040 */
        /* <DEDUP_REMOVED lines=28> */
[----:B----4-:R-:W-:Y:S01]  /*d660*/  SHF.L.U32 R29, R29, 0x10, RZ ;  /* 0x000000101d1d7819 */ /* 0x010fe200000006ff */
[----:B------:R-:W-:Y:S01]  /*d670*/  FADD.FTZ R32, R26, UR5 ;  /* 0x000000051a207e21 */ /* 0x000fe20008010000 */
[----:B-----5:R-:W-:-:S03]  /*d680*/  SHF.L.U32 R28, R28, 0x10, RZ ;  /* 0x000000101c1c7819 */ /* 0x020fc600000006ff */
[----:B------:R-:W-:Y:S01]  /*d690*/  FADD.FTZ R34, R29, UR5 ;  /* 0x000000051d227e21 */ /* 0x000fe20008010000 */
[----:B------:R-:W-:Y:S01]  /*d6a0*/  FSETP.GTU.FTZ.AND P5, PT, R31, 20, PT ;  /* 0x41a000001f00780b */ /* 0x000fe20003fbc000 */
[----:B------:R-:W-:Y:S01]  /*d6b0*/  LDS.U16 R29, [R107+0x10] ;  /* 0x000010006b1d7984 */ /* 0x000fe20000000400 */
[----:B------:R-:W-:Y:S01]  /*d6c0*/  FSETP.GTU.FTZ.AND P6, PT, R32, 20, PT ;  /* 0x41a000002000780b */ /* 0x000fe20003fdc000 */
[----:B------:R-:W-:Y:S01]  /*d6d0*/  FADD.FTZ R33, R28, UR5 ;  /* 0x000000051c217e21 */ /* 0x000fe20008010000 */
[----:B------:R-:W-:Y:S01]  /*d6e0*/  FSETP.GTU.FTZ.AND P2, PT, R34, 20, PT ;  /* 0x41a000002200780b */ /* 0x000fe20003f5c000 */
[----:B------:R-:W2:Y:S01]  /*d6f0*/  LDS.U16 R28, [R107+0xe] ;  /* 0x00000e006b1c7984 */ /* 0x000ea20000000400 */
[----:B0-----:R-:W-:Y:S02]  /*d700*/  SHF.L.U32 R30, R30, 0x10, RZ ;  /* 0x000000101e1e7819 */ /* 0x001fe400000006ff */
[----:B------:R-:W-:Y:S01]  /*d710*/  FSETP.GTU.FTZ.AND P0, PT, R33, 20, PT ;  /* 0x41a000002100780b */ /* 0x000fe20003f1c000 */
[----:B------:R-:W-:Y:S02]  /*d720*/  LDS.U16 R26, [R107+0xc] ;  /* 0x00000c006b1a7984 */ /* 0x000fe40000000400 */
[----:B------:R-:W-:-:S02]  /*d730*/  FADD.FTZ R35, R30, UR5 ;  /* 0x000000051e237e21 */ /* 0x000fc40008010000 */
[----:B------:R-:W0:Y:S01]  /*d740*/  LDS.U16 R30, [R107+0x12] ;  /* 0x000012006b1e7984 */ /* 0x000e220000000400 */
[----:B------:R-:W-:Y:S01]  /*d750*/  @!P5 FMUL.FTZ R31, R31, -1.4426950216293334961 ;  /* 0xbfb8aa3b1f1fd820 */ /* 0x000fe20000410000 */
[----:B------:R-:W-:Y:S02]  /*d760*/  @!P6 FMUL.FTZ R32, R32, -1.4426950216293334961 ;  /* 0xbfb8aa3b2020e820 */ /* 0x000fe40000410000 */
[----:B------:R-:W-:-:S03]  /*d770*/  @!P2 FMUL.FTZ R34, R34, -1.4426950216293334961 ;  /* 0xbfb8aa3b2222a820 */ /* 0x000fc60000410000 */
[----:B------:R-:W3:Y:S01]  /*d780*/  @!P5 MUFU.EX2 R31, R31 ;  /* 0x0000001f001fd308 */ /* 0x000ee20000000800 */
[----:B------:R-:W-:-:S07]  /*d790*/  @!P0 FMUL.FTZ R33, R33, -1.4426950216293334961 ;  /* 0xbfb8aa3b21218820 */ /* 0x000fce0000410000 */
[----:B------:R-:W4:Y:S08]  /*d7a0*/  @!P6 MUFU.EX2 R32, R32 ;  /* 0x000000200020e308 */ /* 0x000f300000000800 */
[----:B------:R-:W5:Y:S08]  /*d7b0*/  @!P2 MUFU.EX2 R34, R34 ;  /* 0x000000220022a308 */ /* 0x000f700000000800 */
[----:B------:R-:W1:Y:S01]  /*d7c0*/  @!P0 MUFU.EX2 R33, R33 ;  /* 0x0000002100218308 */ /* 0x000e620000000800 */
[----:B---3--:R-:W-:Y:S01]  /*d7d0*/  @!P5 FADD.FTZ R31, R31, 1 ;  /* 0x3f8000001f1fd421 */ /* 0x008fe20000010000 */
[----:B----4-:R-:W-:Y:S01]  /*d7e0*/  @!P6 FADD.FTZ R32, R32, 1 ;  /* 0x3f8000002020e421 */ /* 0x010fe20000010000 */
[----:B-----5:R-:W-:-:S05]  /*d7f0*/  @!P2 FADD.FTZ R34, R34, 1 ;  /* 0x3f8000002222a421 */ /* 0x020fca0000010000 */
[----:B------:R-:W-:Y:S01]  /*d800*/  @!P5 MUFU.RCP R36, R31 ;  /* 0x0000001f0024d308 */ /* 0x000fe20000001000 */
[----:B-1----:R-:W-:-:S07]  /*d810*/  @!P0 FADD.FTZ R33, R33, 1 ;  /* 0x3f80000021218421 */ /* 0x002fce0000010000 */
[----:B------:R-:W1:Y:S08]  /*d820*/  @!P6 MUFU.RCP R37, R32 ;  /* 0x000000200025e308 */ /* 0x000e700000001000 */
[----:B------:R-:W3:Y:S01]  /*d830*/  @!P2 MUFU.RCP R31, R34 ;  /* 0x00000022001fa308 */ /* 0x000ee20000001000 */
[----:B--2---:R-:W-:Y:S02]  /*d840*/  SHF.L.U32 R28, R28, 0x10, RZ ;  /* 0x000000101c1c7819 */ /* 0x004fe400000006ff */
[----:B0-----:R-:W-:-:S05]  /*d850*/  SHF.L.U32 R30, R30, 0x10, RZ ;  /* 0x000000101e1e7819 */ /* 0x001fca00000006ff */
[----:B------:R-:W0:Y:S01]  /*d860*/  @!P0 MUFU.RCP R38, R33 ;  /* 0x0000002100268308 */ /* 0x000e220000001000 */
[----:B------:R-:W-:Y:S01]  /*d870*/  FADD.FTZ R28, R28, UR5 ;  /* 0x000000051c1c7e21 */ /* 0x000fe20008010000 */
[----:B------:R-:W-:Y:S01]  /*d880*/  SHF.L.U32 R29, R29, 0x10, RZ ;  /* 0x000000101d1d7819 */ /* 0x000fe200000006ff */
[----:B------:R-:W-:Y:S01]  /*d890*/  FADD.FTZ R30, R30, UR5 ;  /* 0x000000051e1e7e21 */ /* 0x000fe20008010000 */
[----:B-1----:R-:W-:Y:S02]  /*d8a0*/  @!P6 FMUL.FTZ R42, R42, R37 ;  /* 0x000000252a2ae220 */ /* 0x002fe40000410000 */
[----:B------:R-:W-:Y:S01]  /*d8b0*/  FSETP.GTU.FTZ.AND P6, PT, R28, 20, PT ;  /* 0x41a000001c00780b */ /* 0x000fe20003fdc000 */
[----:B------:R-:W-:Y:S01]  /*d8c0*/  FADD.FTZ R29, R29, UR5 ;  /* 0x000000051d1d7e21 */ /* 0x000fe20008010000 */
[----:B---3--:R-:W-:Y:S01]  /*d8d0*/  @!P2 FMUL.FTZ R44, R44, R31 ;  /* 0x0000001f2c2ca220 */ /* 0x008fe20000410000 */
[----:B------:R-:W-:Y:S02]  /*d8e0*/  FSETP.GTU.FTZ.AND P2, PT, R30, 20, PT ;  /* 0x41a000001e00780b */ /* 0x000fe40003f5c000 */
[----:B------:R-:W-:Y:S01]  /*d8f0*/  SHF.L.U32 R2, R2, 0x10, RZ ;  /* 0x0000001002027819 */ /* 0x000fe200000006ff */
[----:B0-----:R-:W-:Y:S01]  /*d900*/  @!P0 FMUL.FTZ R43, R43, R38 ;  /* 0x000000262b2b8220 */ /* 0x001fe20000410000 */
[----:B------:R-:W-:-:S03]  /*d910*/  FSETP.GTU.FTZ.AND P0, PT, R29, 20, PT ;  /* 0x41a000001d00780b */ /* 0x000fc60003f1c000 */
[----:B------:R-:W-:-:S03]  /*d920*/  FADD.FTZ R2, R2, UR5 ;  /* 0x0000000502027e21 */ /* 0x000fc60008010000 */
[----:B------:R-:W-:-:S03]  /*d930*/  @!P6 FMUL.FTZ R28, R28, -1.4426950216293334961 ;  /* 0xbfb8aa3b1c1ce820 */ /* 0x000fc60000410000 */
[----:B------:R-:W-:Y:S01]  /*d940*/  @!P2 FMUL.FTZ R30, R30, -1.4426950216293334961 ;  /* 0xbfb8aa3b1e1ea820 */ /* 0x000fe20000410000 */
[----:B------:R-:W-:Y:S02]  /*d950*/  FSETP.GTU.FTZ.AND P4, PT, R2, 20, PT ;  /* 0x41a000000200780b */ /* 0x000fe40003f9c000 */
[----:B------:R-:W-:Y:S01]  /*d960*/  SHF.L.U32 R31, R128, 0x4, RZ ;  /* 0x00000004801f7819 */ /* 0x000fe200000006ff */
[----:B------:R-:W0:Y:S01]  /*d970*/  @!P2 MUFU.EX2 R33, R30 ;  /* 0x0000001e0021a308 */ /* 0x000e220000000800 */
[----:B------:R-:W-:Y:S02]  /*d980*/  @!P0 FMUL.FTZ R29, R29, -1.4426950216293334961 ;  /* 0xbfb8aa3b1d1d8820 */ /* 0x000fe40000410000 */
[----:B------:R-:W-:-:S05]  /*d990*/  LOP3.LUT R31, R31, 0xfffffe00, RZ, 0xc0, !PT ;  /* 0xfffffe001f1f7812 */ /* 0x000fca00078ec0ff */
[----:B------:R-:W1:Y:S01]  /*d9a0*/  @!P6 MUFU.EX2 R28, R28 ;  /* 0x0000001c001ce308 */ /* 0x000e620000000800 */
[----:B------:R-:W-:Y:S01]  /*d9b0*/  LEA R94, R126, R31, 0x4 ;  /* 0x0000001f7e5e7211 */ /* 0x000fe200078e20ff */
[----:B------:R-:W-:Y:S01]  /*d9c0*/  @!P4 FMUL.FTZ R2, R2, -1.4426950216293334961 ;  /* 0xbfb8aa3b0202c820 */ /* 0x000fe20000410000 */
[----:B------:R-:W-:-:S05]  /*d9d0*/  SHF.L.U32 R26, R26, 0x10, RZ ;  /* 0x000000101a1a7819 */ /* 0x000fca00000006ff */
[----:B------:R-:W2:Y:S01]  /*d9e0*/  @!P0 MUFU.EX2 R29, R29 ;  /* 0x0000001d001d8308 */ /* 0x000ea20000000800 */
[----:B------:R-:W-:Y:S01]  /*d9f0*/  IADD3 R77, R94, 0x8, RZ ;  /* 0x000000085e4d7810 */ /* 0x000fe20007ffe0ff */
[----:B------:R-:W-:Y:S01]  /*da00*/  FADD.FTZ R26, R26, UR5 ;  /* 0x000000051a1a7e21 */ /* 0x000fe20008010000 */
[----:B------:R-:W-:Y:S02]  /*da10*/  IADD3 R79, R94, 0xa, RZ ;  /* 0x0000000a5e4f7810 */ /* 0x000fe40007ffe0ff */
[----:B------:R-:W-:Y:S01]  /*da20*/  LEA.HI.SX32 R80, R77, R94, 0x1b ;  /* 0x0000005e4d507211 */ /* 0x000fe200078fdaff */
[----:B0-----:R-:W-:Y:S02]  /*da30*/  @!P2 FADD.FTZ R77, R33, 1 ;  /* 0x3f800000214da421 */ /* 0x001fe40000010000 */
[----:B------:R-:W0:Y:S01]  /*da40*/  @!P4 MUFU.EX2 R2, R2 ;  /* 0x000000020002c308 */ /* 0x000e220000000800 */
[----:B-1----:R-:W-:Y:S01]  /*da50*/  @!P6 FADD.FTZ R28, R28, 1 ;  /* 0x3f8000001c1ce421 */ /* 0x002fe20000010000 */
[----:B------:R-:W-:Y:S01]  /*da60*/  @!P5 FMUL.FTZ R41, R41, R36 ;  /* 0x000000242929d220 */ /* 0x000fe20000410000 */
[----:B------:R-:W-:-:S02]  /*da70*/  FSETP.GTU.FTZ.AND P5, PT, R26, 20, PT ;  /* 0x41a000001a00780b */ /* 0x000fc40003fbc000 */
[----:B------:R-:W-:-:S03]  /*da80*/  LEA.HI.SX32 R84, R79, R94, 0x1b ;  /* 0x0000005e4f547211 */ /* 0x000fc600078fdaff */
[----:B------:R1:W3:Y:S01]  /*da90*/  @!P6 MUFU.RCP R79, R28 ;  /* 0x0000001c004fe308 */ /* 0x0002e20000001000 */
[----:B--2---:R-:W-:-:S07]  /*daa0*/  @!P0 FADD.FTZ R29, R29, 1 ;  /* 0x3f8000001d1d8421 */ /* 0x004fce0000010000 */
[----:B------:R-:W2:Y:S01]  /*dab0*/  @!P2 MUFU.RCP R77, R77 ;  /* 0x0000004d004da308 */ /* 0x000ea20000001000 */
[----:B------:R-:W-:Y:S01]  /*dac0*/  @!P5 FMUL.FTZ R26, R26, -1.4426950216293334961 ;  /* 0xbfb8aa3b1a1ad820 */ /* 0x000fe20000410000 */
[----:B0-----:R-:W-:Y:S01]  /*dad0*/  @!P4 FADD.FTZ R2, R2, 1 ;  /* 0x3f8000000202c421 */ /* 0x001fe20000010000 */
[----:B-1----:R-:W-:Y:S05]  /*dae0*/  LDS.U16 R28, [R107+0x16] ;  /* 0x000016006b1c7984 */ /* 0x002fea0000000400 */
[----:B------:R0:W-:Y:S02]  /*daf0*/  @!P0 MUFU.RCP R100, R29 ;  /* 0x0000001d00648308 */ /* 0x0001e40000001000 */
[----:B0-----:R-:W0:Y:S01]  /*db00*/  LDS.U16 R29, [R107+0x18] ;  /* 0x000018006b1d7984 */ /* 0x001e220000000400 */
[----:B---3--:R-:W-:Y:S01]  /*db10*/  @!P6 FMUL.FTZ R48, R48, R79 ;  /* 0x0000004f3030e220 */ /* 0x008fe20000410000 */
[----:B--2---:R-:W-:-:S04]  /*db20*/  @!P2 FMUL.FTZ R50, R50, R77 ;  /* 0x0000004d3232a220 */ /* 0x004fc80000410000 */
[----:B------:R-:W1:Y:S01]  /*db30*/  @!P5 MUFU.EX2 R26, R26 ;  /* 0x0000001a001ad308 */ /* 0x000e620000000800 */
[C---:B------:R-:W-:Y:S02]  /*db40*/  PRMT R77, R71.reuse, 0x7610, R77 ;  /* 0x00007610474d7816 */ /* 0x040fe4000000004d */
[----:B------:R-:W-:Y:S02]  /*db50*/  PRMT R79, R71, 0x7632, R79 ;  /* 0x00007632474f7816 */ /* 0x000fe4000000004f */
[----:B------:R-:W2:Y:S03]  /*db60*/  LDS.U16 R71, [R107+0x1e] ;  /* 0x00001e006b477984 */ /* 0x000ea60000000400 */
[----:B------:R3:W-:Y:S01]  /*db70*/  @!P4 MUFU.RCP R91, R2 ;  /* 0x00000002005bc308 */ /* 0x0007e20000001000 */
[----:B------:R-:W-:Y:S01]  /*db80*/  FSETP.GTU.FTZ.AND P3, PT, R35, 20, PT ;  /* 0x41a000002300780b */ /* 0x000fe20003f7c000 */
[----:B---3--:R-:W3:Y:S01]  /*db90*/  LDS.U16 R2, [R107+0x14] ;  /* 0x000014006b027984 */ /* 0x008ee20000000400 */
[----:B------:R-:W-:Y:S01]  /*dba0*/  BAR.SYNC.DEFER_BLOCKING 0x0 ;  /* 0x0000000000007b1d */ /* 0x000fe20000010000 */
[----:B------:R-:W-:-:S02]  /*dbb0*/  IADD3 R31, R94, 0x1, RZ ;  /* 0x000000015e1f7810 */ /* 0x000fc40007ffe0ff */
[----:B------:R-:W-:Y:S01]  /*dbc0*/  IADD3 R32, R94, 0x2, RZ ;  /* 0x000000025e207810 */ /* 0x000fe20007ffe0ff */
[----:B-1----:R-:W-:Y:S01]  /*dbd0*/  @!P5 FADD.FTZ R26, R26, 1 ;  /* 0x3f8000001a1ad421 */ /* 0x002fe20000010000 */
[C---:B------:R-:W-:Y:S02]  /*dbe0*/  IADD3 R34, R94.reuse, 0x3, RZ ;  /* 0x000000035e227810 */ /* 0x040fe40007ffe0ff */
[----:B------:R-:W-:-:S04]  /*dbf0*/  IADD3 R36, R94, 0x4, RZ ;  /* 0x000000045e247810 */ /* 0x000fc80007ffe0ff */
[----:B------:R-:W-:Y:S01]  /*dc00*/  @!P3 FMUL.FTZ R35, R35, -1.4426950216293334961 ;  /* 0xbfb8aa3b2323b820 */ /* 0x000fe20000410000 */
[C---:B------:R-:W-:Y:S02]  /*dc10*/  IADD3 R37, R94.reuse, 0x5, RZ ;  /* 0x000000055e257810 */ /* 0x040fe40007ffe0ff */
[-C--:B------:R-:W-:Y:S02]  /*dc20*/  LEA.HI.SX32 R30, R31, R94.reuse, 0x1b ;  /* 0x0000005e1f1e7211 */ /* 0x080fe400078fdaff */
[----:B------:R-:W-:Y:S02]  /*dc30*/  IADD3 R39, R94, 0x6, RZ ;  /* 0x000000065e277810 */ /* 0x000fe40007ffe0ff */
[-C--:B------:R-:W-:Y:S01]  /*dc40*/  LEA.HI.SX32 R32, R32, R94.reuse, 0x1b ;  /* 0x0000005e20207211 */ /* 0x080fe200078fdaff */
[----:B------:R1:W-:Y:S01]  /*dc50*/  @!P5 MUFU.RCP R98, R26 ;  /* 0x0000001a0062d308 */ /* 0x0003e20000001000 */
[----:B------:R-:W-:Y:S02]  /*dc60*/  LEA.HI.SX32 R34, R34, R94, 0x1b ;  /* 0x0000005e22227211 */ /* 0x000fe400078fdaff */
[----:B------:R-:W-:-:S02]  /*dc70*/  IADD3 R78, R94, 0x9, RZ ;  /* 0x000000095e4e7810 */ /* 0x000fc40007ffe0ff */
[-C--:B------:R-:W-:Y:S02]  /*dc80*/  LEA.HI.SX32 R36, R36, R94.reuse, 0x1b ;  /* 0x0000005e24247211 */ /* 0x080fe400078fdaff */
[-C--:B------:R-:W-:Y:S02]  /*dc90*/  LEA.HI.SX32 R38, R37, R94.reuse, 0x1b ;  /* 0x0000005e25267211 */ /* 0x080fe400078fdaff */
[-C--:B-1----:R-:W-:Y:S02]  /*dca0*/  LEA R26, R30, R73.reuse, 0x1 ;  /* 0x000000491e1a7211 */ /* 0x082fe400078e08ff */
[-C--:B------:R-:W-:Y:S02]  /*dcb0*/  LEA.HI.SX32 R40, R39, R94.reuse, 0x1b ;  /* 0x0000005e27287211 */ /* 0x080fe400078fdaff */
[-C--:B------:R-:W-:Y:S01]  /*dcc0*/  LEA R30, R32, R73.reuse, 0x1 ;  /* 0x00000049201e7211 */ /* 0x080fe200078e08ff */
[----:B------:R-:W1:Y:S01]  /*dcd0*/  @!P3 MUFU.EX2 R35, R35 ;  /* 0x000000230023b308 */ /* 0x000e620000000800 */
[----:B------:R-:W-:Y:S01]  /*dce0*/  LEA R32, R34, R73, 0x1 ;  /* 0x0000004922207211 */ /* 0x000fe200078e08ff */
[----:B------:R-:W-:Y:S01]  /*dcf0*/  STS.U16 [R107], R77 ;  /* 0x0000004d6b007388 */ /* 0x000fe20000000400 */
[----:B------:R-:W-:-:S02]  /*dd00*/  LEA.HI.SX32 R82, R78, R94, 0x1b ;  /* 0x0000005e4e527211 */ /* 0x000fc400078fdaff */
[-C--:B------:R-:W-:Y:S01]  /*dd10*/  LEA R31, R36, R73.reuse, 0x1 ;  /* 0x00000049241f7211 */ /* 0x080fe200078e08ff */
[----:B------:R-:W-:Y:S01]  /*dd20*/  STS.U16 [R26+0x2], R79 ;  /* 0x0000024f1a007388 */ /* 0x000fe20000000400 */
[-C--:B------:R-:W-:Y:S02]  /*dd30*/  LEA R78, R38, R73.reuse, 0x1 ;  /* 0x00000049264e7211 */ /* 0x080fe400078e08ff */
[----:B------:R-:W-:Y:S01]  /*dd40*/  LEA R33, R40, R73, 0x1 ;  /* 0x0000004928217211 */ /* 0x000fe200078e08ff */
[----:B------:R-:W-:Y:S01]  /*dd50*/  STS.U16 [R30+0x4], R72 ;  /* 0x000004481e007388 */ /* 0x000fe20000000400 */
[----:B0-----:R-:W-:-:S03]  /*dd60*/  SHF.L.U32 R29, R29, 0x10, RZ ;  /* 0x000000101d1d7819 */ /* 0x001fc600000006ff */
[----:B------:R-:W-:Y:S04]  /*dd70*/  STS.U16 [R32+0x6], R68 ;  /* 0x0000064420007388 */ /* 0x000fe80000000400 */
[----:B------:R0:W-:Y:S04]  /*dd80*/  STS.U16 [R31+0x8], R67 ;  /* 0x000008431f007388 */ /* 0x0001e80000000400 */
[----:B------:R-:W-:Y:S04]  /*dd90*/  STS.U16 [R78+0xa], R66 ;  /* 0x00000a424e007388 */ /* 0x000fe80000000400 */
[----:B------:R4:W-:Y:S01]  /*dda0*/  STS.U16 [R33+0xc], R65 ;  /* 0x00000c4121007388 */ /* 0x0009e20000000400 */
[----:B0-----:R-:W-:-:S02]  /*ddb0*/  PRMT R67, R61, 0x7610, R67 ;  /* 0x000076103d437816 */ /* 0x001fc40000000043 */
[----:B------:R-:W-:Y:S02]  /*ddc0*/  IADD3 R76, R94, 0x7, RZ ;  /* 0x000000075e4c7810 */ /* 0x000fe40007ffe0ff */
[----:B----4-:R-:W-:Y:S01]  /*ddd0*/  PRMT R65, R61, 0x7632, R65 ;  /* 0x000076323d417816 */ /* 0x010fe20000000041 */
[----:B------:R-:W-:Y:S01]  /*dde0*/  FADD.FTZ R61, R29, UR5 ;  /* 0x000000051d3d7e21 */ /* 0x000fe20008010000 */
[----:B------:R-:W-:Y:S01]  /*ddf0*/  SHF.L.U32 R69, R69, 0x10, RZ ;  /* 0x0000001045457819 */ /* 0x000fe200000006ff */
[----:B-1----:R-:W-:-:S03]  /*de00*/  @!P3 FADD.FTZ R35, R35, 1 ;  /* 0x3f8000002323b421 */ /* 0x002fc60000010000 */
[----:B------:R-:W-:Y:S02]  /*de10*/  FSETP.GTU.FTZ.AND P2, PT, R61, 20, PT ;  /* 0x41a000003d00780b */ /* 0x000fe40003f5c000 */
[----:B------:R-:W-:Y:S02]  /*de20*/  IADD3 R81, R94, 0xb, RZ ;  /* 0x0000000b5e517810 */ /* 0x000fe40007ffe0ff */
[-C--:B------:R-:W-:Y:S01]  /*de30*/  LEA.HI.SX32 R76, R76, R94.reuse, 0x1b ;  /* 0x0000005e4c4c7211 */ /* 0x080fe200078fdaff */
[----:B------:R-:W-:Y:S01]  /*de40*/  FADD.FTZ R69, R69, UR5 ;  /* 0x0000000545457e21 */ /* 0x000fe20008010000 */
[C---:B------:R-:W-:Y:S01]  /*de50*/  IADD3 R83, R94.reuse, 0xc, RZ ;  /* 0x0000000c5e537810 */ /* 0x040fe20007ffe0ff */
[----:B------:R0:W1:Y:S01]  /*de60*/  @!P3 MUFU.RCP R96, R35 ;  /* 0x000000230060b308 */ /* 0x0000620000001000 */
[----:B------:R-:W-:Y:S02]  /*de70*/  IADD3 R85, R94, 0xd, RZ ;  /* 0x0000000d5e557810 */ /* 0x000fe40007ffe0ff */
[----:B------:R-:W-:-:S02]  /*de80*/  LEA.HI.SX32 R86, R81, R94, 0x1b ;  /* 0x0000005e51567211 */ /* 0x000fc400078fdaff */
[-C--:B------:R-:W-:Y:S01]  /*de90*/  LEA R34, R76, R73.reuse, 0x1 ;  /* 0x000000494c227211 */ /* 0x080fe200078e08ff */
[----:B------:R-:W-:Y:S01]  /*dea0*/  @!P5 FMUL.FTZ R47, R47, R98 ;  /* 0x000000622f2fd220 */ /* 0x000fe20000410000 */
[----:B------:R-:W-:Y:S02]  /*deb0*/  IADD3 R87, R94, 0xe, RZ ;  /* 0x0000000e5e577810 */ /* 0x000fe40007ffe0ff */
[-C--:B0-----:R-:W-:Y:S02]  /*dec0*/  LEA R35, R80, R73.reuse, 0x1 ;  /* 0x0000004950237211 */ /* 0x081fe400078e08ff */
[----:B------:R-:W-:Y:S02]  /*ded0*/  IADD3 R89, R94, 0xf, RZ ;  /* 0x0000000f5e597810 */ /* 0x000fe40007ffe0ff */
[----:B------:R-:W-:Y:S02]  /*dee0*/  LEA R38, R82, R73, 0x1 ;  /* 0x0000004952267211 */ /* 0x000fe400078e08ff */
[----:B------:R-:W-:-:S02]  /*def0*/  PRMT R66, R63, 0x7632, R66 ;  /* 0x000076323f427816 */ /* 0x000fc40000000042 */
[----:B------:R-:W-:Y:S02]  /*df00*/  LEA.HI.SX32 R88, R83, R94, 0x1b ;  /* 0x0000005e53587211 */ /* 0x000fe400078fdaff */
[-C--:B------:R-:W-:Y:S02]  /*df10*/  LEA R37, R84, R73.reuse, 0x1 ;  /* 0x0000004954257211 */ /* 0x080fe400078e08ff */
[----:B------:R-:W-:Y:S02]  /*df20*/  F2FP.BF16.F32.PACK_AB R59, R59, R60 ;  /* 0x0000003c3b3b723e */ /* 0x000fe400000010ff */
[----:B------:R-:W-:Y:S01]  /*df30*/  FSETP.GTU.FTZ.AND P5, PT, R69, 20, PT ;  /* 0x41a000004500780b */ /* 0x000fe20003fbc000 */
[----:B------:R0:W-:Y:S01]  /*df40*/  STS.U16 [R34+0xe], R64 ;  /* 0x00000e4022007388 */ /* 0x0001e20000000400 */
[-C--:B------:R-:W-:Y:S02]  /*df50*/  LEA.HI.SX32 R90, R85, R94.reuse, 0x1b ;  /* 0x0000005e555a7211 */ /* 0x080fe400078fdaff */
[----:B------:R-:W-:Y:S01]  /*df60*/  LEA R36, R86, R73, 0x1 ;  /* 0x0000004956247211 */ /* 0x000fe200078e08ff */
[----:B------:R-:W-:Y:S01]  /*df70*/  STS.U16 [R35+0x10], R63 ;  /* 0x0000103f23007388 */ /* 0x000fe20000000400 */
[----:B------:R-:W-:-:S02]  /*df80*/  LEA.HI.SX32 R92, R87, R94, 0x1b ;  /* 0x0000005e575c7211 */ /* 0x000fc400078fdaff */
[----:B------:R-:W-:Y:S01]  /*df90*/  F2FP.BF16.F32.PACK_AB R60, R57, R58 ;  /* 0x0000003a393c723e */ /* 0x000fe200000010ff */
[----:B------:R-:W-:Y:S01]  /*dfa0*/  @!P2 FMUL.FTZ R57, R61, -1.4426950216293334961 ;  /* 0xbfb8aa3b3d39a820 */ /* 0x000fe20000410000 */
[----:B------:R-:W-:Y:S01]  /*dfb0*/  LEA.HI.SX32 R94, R89, R94, 0x1b ;  /* 0x0000005e595e7211 */ /* 0x000fe200078fdaff */
[----:B------:R-:W-:Y:S01]  /*dfc0*/  STS.U16 [R38+0x12], R66 ;  /* 0x0000124226007388 */ /* 0x000fe20000000400 */
[-C--:B------:R-:W-:Y:S01]  /*dfd0*/  LEA R39, R88, R73.reuse, 0x1 ;  /* 0x0000004958277211 */ /* 0x080fe200078e08ff */
[----:B------:R-:W-:Y:S01]  /*dfe0*/  UMOV UR7, 0x400 ;  /* 0x0000040000077882 */ /* 0x000fe20000000000 */
[C---:B------:R-:W-:Y:S01]  /*dff0*/  PRMT R61, R59.reuse, 0x7610, R61 ;  /* 0x000076103b3d7816 */ /* 0x040fe2000000003d */
[----:B------:R-:W-:Y:S01]  /*e000*/  STS.U16 [R37+0x14], R67 ;  /* 0x0000144325007388 */ /* 0x000fe20000000400 */
[-C--:B------:R-:W-:Y:S01]  /*e010*/  LEA R40, R90, R73.reuse, 0x1 ;  /* 0x000000495a287211 */ /* 0x080fe200078e08ff */
[----:B------:R-:W-:Y:S01]  /*e020*/  ULEA UR7, UR8, UR7, 0x18 ;  /* 0x0000000708077291 */ /* 0x000fe2000f8ec03f */
[----:B0-----:R-:W-:Y:S01]  /*e030*/  PRMT R64, R59, 0x7632, R64 ;  /* 0x000076323b407816 */ /* 0x001fe20000000040 */
[----:B------:R0:W-:Y:S01]  /*e040*/  STS.U16 [R36+0x16], R65 ;  /* 0x0000164124007388 */ /* 0x0001e20000000400 */
[----:B------:R-:W-:-:S02]  /*e050*/  LEA R76, R92, R73, 0x1 ;  /* 0x000000495c4c7211 */ /* 0x000fc400078e08ff */
[----:B------:R-:W-:Y:S01]  /*e060*/  LEA R73, R94, R73, 0x1 ;  /* 0x000000495e497211 */ /* 0x000fe200078e08ff */
[----:B------:R-:W-:Y:S01]  /*e070*/  STS.U16 [R39+0x18], R61 ;  /* 0x0000183d27007388 */ /* 0x000fe20000000400 */
[----:B--2---:R-:W-:Y:S02]  /*e080*/  SHF.L.U32 R71, R71, 0x10, RZ ;  /* 0x0000001047477819 */ /* 0x004fe400000006ff */
[----:B0-----:R-:W-:Y:S01]  /*e090*/  PRMT R65, R60, 0x7632, R65 ;  /* 0x000076323c417816 */ /* 0x001fe20000000041 */
[----:B------:R-:W-:Y:S01]  /*e0a0*/  STS.U16 [R40+0x1a], R64 ;  /* 0x00001a4028007388 */ /* 0x000fe20000000400 */
[----:B---3--:R-:W-:Y:S02]  /*e0b0*/  SHF.L.U32 R2, R2, 0x10, RZ ;  /* 0x0000001002027819 */ /* 0x008fe400000006ff */
[----:B------:R-:W-:Y:S01]  /*e0c0*/  SHF.L.U32 R28, R28, 0x10, RZ ;  /* 0x000000101c1c7819 */ /* 0x000fe200000006ff */
[----:B------:R0:W-:Y:S01]  /*e0d0*/  STS.U16 [R76+0x1c], R60 ;  /* 0x00001c3c4c007388 */ /* 0x0001e20000000400 */
[----:B------:R-:W-:Y:S01]  /*e0e0*/  @!P4 FMUL.FTZ R46, R46, R91 ;  /* 0x0000005b2e2ec220 */ /* 0x000fe20000410000 */
[----:B------:R-:W-:Y:S01]  /*e0f0*/  @!P5 FMUL.FTZ R59, R69, -1.4426950216293334961 ;  /* 0xbfb8aa3b453bd820 */ /* 0x000fe20000410000 */
[----:B------:R-:W-:Y:S01]  /*e100*/  FADD.FTZ R63, R71, UR5 ;  /* 0x00000005473f7e21 */ /* 0x000fe20008010000 */
[----:B------:R2:W-:Y:S01]  /*e110*/  STS.U16 [R73+0x1e], R65 ;  /* 0x00001e4149007388 */ /* 0x0005e20000000400 */
[----:B------:R-:W-:-:S03]  /*e120*/  NOP ;  /* 0x0000000000007918 */ /* 0x000fc60000000000 */
[----:B------:R-:W-:Y:S01]  /*e130*/  LDS.U16 R67, [R123] ;  /* 0x000000007b437984 */ /* 0x000fe20000000400 */
[----:B------:R-:W-:Y:S01]  /*e140*/  FADD.FTZ R2, R2, UR5 ;  /* 0x0000000502027e21 */ /* 0x000fe20008010000 */
[----:B------:R-:W-:Y:S02]  /*e150*/  FADD.FTZ R62, R28, UR5 ;  /* 0x000000051c3e7e21 */ /* 0x000fe40008010000 */
        /* <DEDUP_REMOVED lines=17> */
[----:B------:R-:W-:Y:S01]  /*e270*/  @!P0 FMUL.FTZ R49, R49, R100 ;  /* 0x0000006431318220 */ /* 0x000fe20000410000 */
[----:B------:R-:W-:-:S02]  /*e280*/  FSETP.GTU.FTZ.AND P6, PT, R2, 20, PT ;  /* 0x41a000000200780b */ /* 0x000fc40003fdc000 */
[----:B------:R-:W-:Y:S02]  /*e290*/  FSETP.GTU.FTZ.AND P0, PT, R62, 20, PT ;  /* 0x41a000003e00780b */ /* 0x000fe40003f1c000 */
[----:B------:R-:W-:Y:S01]  /*e2a0*/  SHF.L.U32 R70, R70, 0x10, RZ ;  /* 0x0000001046467819 */ /* 0x000fe200000006ff */
[----:B-1----:R-:W-:-:S04]  /*e2b0*/  @!P3 FMUL.FTZ R45, R45, R96 ;  /* 0x000000602d2db220 */ /* 0x002fc80000410000 */
[----:B------:R-:W-:-:S04]  /*e2c0*/  FADD.FTZ R70, R70, UR5 ;  /* 0x0000000546467e21 */ /* 0x000fc80008010000 */
[----:B------:R-:W-:Y:S01]  /*e2d0*/  @!P6 FMUL.FTZ R28, R2, -1.4426950216293334961 ;  /* 0xbfb8aa3b021ce820 */ /* 0x000fe20000410000 */
[----:B------:R-:W-:Y:S01]  /*e2e0*/  IADD3 R2, P3, R24, R3, RZ ;  /* 0x0000000318027210 */ /* 0x000fe20007f7e0ff */
[----:B------:R-:W-:Y:S01]  /*e2f0*/  @!P0 FMUL.FTZ R29, R62, -1.4426950216293334961 ;  /* 0xbfb8aa3b3e1d8820 */ /* 0x000fe20000410000 */
[----:B------:R-:W-:-:S04]  /*e300*/  SHF.R.S32.HI R62, RZ, 0x1f, R3 ;  /* 0x0000001fff3e7819 */ /* 0x000fc80000011403 */
[----:B------:R-:W-:Y:S01]  /*e310*/  IADD3.X R3, R25, R62, RZ, P3, !PT ;  /* 0x0000003e19037210 */ /* 0x000fe20001ffe4ff */
[----:B------:R-:W1:Y:S01]  /*e320*/  @!P6 MUFU.EX2 R28, R28 ;  /* 0x0000001c001ce308 */ /* 0x000e620000000800 */
[C---:B------:R-:W-:Y:S01]  /*e330*/  FSETP.GTU.FTZ.AND P3, PT, R70.reuse, 20, PT ;  /* 0x41a000004600780b */ /* 0x040fe20003f7c000 */
[----:B------:R-:W3:Y:S06]  /*e340*/  LDS R103, [UR7+0x840] ;  /* 0x00084007ff677984 */ /* 0x000eec0008000800 */
[----:B------:R-:W0:Y:S08]  /*e350*/  @!P0 MUFU.EX2 R29, R29 ;  /* 0x0000001d001d8308 */ /* 0x000e300000000800 */
[----:B------:R4:W5:Y:S02]  /*e360*/  @!P2 MUFU.EX2 R58, R57 ;  /* 0x00000039003aa308 */ /* 0x0009640000000800 */
[----:B----4-:R-:W-:-:S06]  /*e370*/  @!P3 FMUL.FTZ R57, R70, -1.4426950216293334961 ;  /* 0xbfb8aa3b4639b820 */ /* 0x010fcc0000410000 */
[----:B------:R1:W2:Y:S02]  /*e380*/  @!P3 MUFU.EX2 R62, R57 ;  /* 0x00000039003eb308 */ /* 0x0002a40000000800 */
[----:B-1----:R-:W-:-:S06]  /*e390*/  @!P6 FADD.FTZ R57, R28, 1 ;  /* 0x3f8000001c39e421 */ /* 0x002fcc0000010000 */
[----:B------:R-:W1:Y:S01]  /*e3a0*/  @!P5 MUFU.EX2 R59, R59 ;  /* 0x0000003b003bd308 */ /* 0x000e620000000800 */
[----:B0-----:R-:W-:Y:S02]  /*e3b0*/  @!P0 FADD.FTZ R60, R29, 1 ;  /* 0x3f8000001d3c8421 */ /* 0x001fe40000010000 */
[----:B------:R-:W0:Y:S05]  /*e3c0*/  LDC.64 R28, c[0x0][0x3a8] ;  /* 0x0000ea00ff1c7b82 */ /* 0x000e2a0000000a00 */
[----:B------:R-:W4:Y:S01]  /*e3d0*/  @!P6 MUFU.RCP R68, R57 ;  /* 0x000000390044e308 */ /* 0x000f220000001000 */
[----:B------:R-:W-:Y:S01]  /*e3e0*/  FSETP.GTU.FTZ.AND P4, PT, R63, 20, PT ;  /* 0x41a000003f00780b */ /* 0x000fe20003f9c000 */
[----:B-----5:R-:W-:Y:S01]  /*e3f0*/  @!P2 FADD.FTZ R61, R58, 1 ;  /* 0x3f8000003a3da421 */ /* 0x020fe20000010000 */
[----:B------:R-:W-:Y:S01]  /*e400*/  USHF.R.S32.HI UR8, URZ, 0x1f, UR16 ;  /* 0x0000001f3f087899 */ /* 0x000fe20008011410 */
[----:B--2---:R-:W-:Y:S01]  /*e410*/  @!P3 FADD.FTZ R65, R62, 1 ;  /* 0x3f8000003e41b421 */ /* 0x004fe20000010000 */
[----:B-1----:R-:W-:-:S03]  /*e420*/  @!P5 FADD.FTZ R64, R59, 1 ;  /* 0x3f8000003b40d421 */ /* 0x002fc60000010000 */
[----:B------:R-:W1:Y:S01]  /*e430*/  @!P0 MUFU.RCP R105, R60 ;  /* 0x0000003c00698308 */ /* 0x000e620000001000 */
[----:B------:R-:W-:Y:S02]  /*e440*/  IMAD R58, R134, UR8, RZ ;  /* 0x00000008863a7c24 */ /* 0x000fe4000f8e02ff */
[----:B----4-:R-:W-:Y:S01]  /*e450*/  @!P6 FMUL.FTZ R51, R51, R68 ;  /* 0x000000443333e220 */ /* 0x010fe20000410000 */
[----:B---3--:R-:W-:-:S04]  /*e460*/  ISETP.GE.AND P6, PT, R24, R103, PT ;  /* 0x000000671800720c */ /* 0x008fc80003fc6270 */
[----:B------:R-:W2:Y:S01]  /*e470*/  @!P2 MUFU.RCP R70, R61 ;  /* 0x0000003d0046a308 */ /* 0x000ea20000001000 */
[----:B------:R-:W-:-:S07]  /*e480*/  IMAD R57, R135, UR16, R58 ;  /* 0x0000001087397c24 */ /* 0x000fce000f8e023a */
[----:B------:R-:W3:Y:S01]  /*e490*/  @!P5 MUFU.RCP R131, R64 ;  /* 0x000000400083d308 */ /* 0x000ee20000001000 */
[----:B------:R-:W-:-:S07]  /*e4a0*/  @!P4 FMUL.FTZ R63, R63, -1.4426950216293334961 ;  /* 0xbfb8aa3b3f3fc820 */ /* 0x000fce0000410000 */
[----:B------:R-:W4:Y:S01]  /*e4b0*/  @!P3 MUFU.RCP R72, R65 ;  /* 0x000000410048b308 */ /* 0x000f220000001000 */
[----:B------:R-:W-:Y:S01]  /*e4c0*/  IMAD.WIDE.U32 R58, R134, UR16, RZ ;  /* 0x00000010863a7c25 */ /* 0x000fe2000f8e00ff */
[----:B------:R-:W-:Y:S03]  /*e4d0*/  BSSY B0, `(.L_x_6754) ;  /* 0x0000011000007945 */ /* 0x000fe60003800000 */
[----:B0-----:R-:W-:Y:S01]  /*e4e0*/  IMAD R68, R28, UR8, RZ ;  /* 0x000000081c447c24 */ /* 0x001fe2000f8e02ff */
[----:B------:R-:W-:Y:S02]  /*e4f0*/  MOV R62, R58 ;  /* 0x0000003a003e7202 */ /* 0x000fe40000000f00 */
[----:B------:R0:W1:Y:S02]  /*e500*/  @!P4 MUFU.EX2 R66, R63 ;  /* 0x0000003f0042c308 */ /* 0x0000640000000800 */
[----:B0-----:R-:W-:Y:S01]  /*e510*/  IADD3 R63, R59, R57, RZ ;  /* 0x000000393b3f7210 */ /* 0x001fe20007ffe0ff */
[----:B--234-:R-:W-:Y:S06]  /*e520*/  @P6 BRA `(.L_x_6755) ;  /* 0x00000000002c6947 */ /* 0x01cfec0003800000 */
        /* <DEDUP_REMOVED lines=11> */
.L_x_6755:
[----:B------:R-:W-:Y:S05]  /*e5e0*/  BSYNC B0 ;  /* 0x0000000000007941 */ /* 0x000fea0003800000 */
.L_x_6754:
[----:B------:R-:W-:Y:S01]  /*e5f0*/  ULDC.64 UR18, c[0x0][0x390] ;  /* 0x0000e40000127ab9 */ /* 0x000fe20000000a00 */
[----:B-1----:R-:W-:Y:S01]  /*e600*/  @!P4 FADD.FTZ R66, R66, 1 ;  /* 0x3f8000004242c421 */ /* 0x002fe20000010000 */
[----:B0-----:R-:W-:Y:S02]  /*e610*/  IMAD R60, R132, UR18, RZ ;  /* 0x00000012843c7c24 */ /* 0x001fe4000f8e02ff */
[----:B------:R-:W-:Y:S01]  /*e620*/  @!P0 FMUL.FTZ R52, R52, R105 ;  /* 0x0000006934348220 */ /* 0x000fe20000410000 */
[----:B------:R-:W-:Y:S01]  /*e630*/  IMAD.WIDE.U32 R58, R129, UR18, R62 ;  /* 0x00000012813a7c25 */ /* 0x000fe2000f8e003e */
[----:B------:R-:W0:Y:S03]  /*e640*/  @!P4 MUFU.RCP R57, R66 ;  /* 0x000000420039c308 */ /* 0x000e260000001000 */
[----:B------:R-:W-:Y:S01]  /*e650*/  @!P2 FMUL.FTZ R53, R53, R70 ;  /* 0x000000463535a220 */ /* 0x000fe20000410000 */
[----:B------:R-:W-:Y:S01]  /*e660*/  @!P5 FMUL.FTZ R54, R54, R131 ;  /* 0x000000833636d220 */ /* 0x000fe20000410000 */
[----:B------:R-:W-:Y:S01]  /*e670*/  IMAD R63, R129, UR19, R60 ;  /* 0x00000013813f7c24 */ /* 0x000fe2000f8e023c */
[----:B------:R-:W-:Y:S01]  /*e680*/  ULDC.64 UR18, c[0x0][0x3e0] ;  /* 0x0000f80000127ab9 */ /* 0x000fe20000000a00 */
[----:B------:R-:W-:Y:S01]  /*e690*/  IADD3 R60, P6, R75, R58, RZ ;  /* 0x0000003a4b3c7210 */ /* 0x000fe20007fde0ff */
[----:B------:R-:W-:Y:S01]  /*e6a0*/  @!P3 FMUL.FTZ R55, R55, R72 ;  /* 0x000000483737b220 */ /* 0x000fe20000410000 */
[----:B------:R-:W-:Y:S01]  /*e6b0*/  LEA R61, P0, R24, UR18, 0x1 ;  /* 0x00000012183d7c11 */ /* 0x000fe2000f8008ff */
[----:B------:R-:W-:Y:S01]  /*e6c0*/  BSSY B0, `(.L_x_6756) ;  /* 0x000007c000007945 */ /* 0x000fe20003800000 */
[----:B------:R-:W-:-:S02]  /*e6d0*/  ISETP.GE.AND P5, PT, R23, R103, PT ;  /* 0x000000671700720c */ /* 0x000fc40003fa6270 */
[----:B------:R-:W-:Y:S02]  /*e6e0*/  LEA.HI.X R62, R24, UR19, R25, 0x1, P0 ;  /* 0x00000013183e7c11 */ /* 0x000fe400080f0c19 */
[-C--:B------:R-:W-:Y:S02]  /*e6f0*/  ISETP.GE.AND P0, PT, R0, R103.reuse, PT ;  /* 0x000000670000720c */ /* 0x080fe40003f06270 */
[----:B------:R-:W-:Y:S02]  /*e700*/  ISETP.GE.AND P2, PT, R4, R103, PT ;  /* 0x000000670400720c */ /* 0x000fe40003f46270 */
[----:B------:R-:W-:Y:S01]  /*e710*/  IADD3.X R59, R74, R63, R59, P6, !PT ;  /* 0x0000003f4a3b7210 */ /* 0x000fe200037fe43b */
[----:B0-----:R-:W-:Y:S01]  /*e720*/  @!P4 FMUL.FTZ R56, R56, R57 ;  /* 0x000000393838c220 */ /* 0x001fe20000410000 */
[----:B------:R-:W-:Y:S01]  /*e730*/  LEA R58, P6, R60, R61, 0x1 ;  /* 0x0000003d3c3a7211 */ /* 0x000fe200078c08ff */
[----:B------:R-:W-:Y:S01]  /*e740*/  FADD.FTZ R57, R41, R130 ;  /* 0x0000008229397221 */ /* 0x000fe20000010000 */
[----:B------:R-:W-:-:S02]  /*e750*/  ISETP.GE.AND P3, PT, R5, R103, PT ;  /* 0x000000670500720c */ /* 0x000fc40003f66270 */
[----:B------:R-:W-:Y:S01]  /*e760*/  LEA.HI.X R59, R60, R62, R59, 0x1, P6 ;  /* 0x0000003e3c3b7211 */ /* 0x000fe200030f0c3b */
[----:B------:R-:W-:Y:S01]  /*e770*/  FADD.FTZ R60, R57, R42 ;  /* 0x0000002a393c7221 */ /* 0x000fe20000010000 */
[-C--:B------:R-:W-:Y:S02]  /*e780*/  ISETP.GE.AND P4, PT, R6, R103.reuse, PT ;  /* 0x000000670600720c */ /* 0x080fe40003f86270 */
        /* <DEDUP_REMOVED lines=21> */
[----:B------:R-:W-:-:S02]  /*e8e0*/  ISETP.GE.AND P6, PT, R13, R103, PT ;  /* 0x000000670d00720c */ /* 0x000fc40003fc6270 */
        /* <DEDUP_REMOVED lines=11> */
[----:B------:R-:W-:-:S02]  /*e9a0*/  FADD.FTZ R49, R48, R49 ;  /* 0x0000003130317221 */ /* 0x000fc40000010000 */
[----:B------:R-:W-:Y:S02]  /*e9b0*/  @!P3 STG.E.U16 desc[UR14][R58.64+-0x540], R93 ;  /* 0xfffac05d3a00b986 */ /* 0x000fe4000c10150e */
[----:B------:R-:W-:Y:S01]  /*e9c0*/  FADD.FTZ R50, R49, R50 ;  /* 0x0000003231327221 */ /* 0x000fe20000010000 */
[----:B------:R-:W-:Y:S01]  /*e9d0*/  IMAD R49, R29, UR16, R68 ;  /* 0x000000101d317c24 */ /* 0x000fe2000f8e0244 */
[----:B------:R-:W-:Y:S02]  /*e9e0*/  @!P4 STG.E.U16 desc[UR14][R58.64+-0x500], R95 ;  /* 0xfffb005f3a00c986 */ /* 0x000fe4000c10150e */
[----:B------:R-:W-:Y:S02]  /*e9f0*/  FADD.FTZ R51, R50, R51 ;  /* 0x0000003332337221 */ /* 0x000fe40000010000 */
[----:B------:R-:W-:Y:S02]  /*ea00*/  @!P6 STG.E.U16 desc[UR14][R58.64+-0x4c0], R97 ;  /* 0xfffb40613a00e986 */ /* 0x000fe4000c10150e */
[----:B------:R-:W-:-:S02]  /*ea10*/  FADD.FTZ R52, R51, R52 ;  /* 0x0000003433347221 */ /* 0x000fc40000010000 */
        /* <DEDUP_REMOVED lines=10> */
[----:B------:R0:W-:Y:S01]  /*eac0*/  STS.U16 [R32+0x6], R61 ;  /* 0x0000063d20007388 */ /* 0x0001e20000000400 */
[----:B-1----:R-:W-:-:S03]  /*ead0*/  PRMT R59, R43, 0x7632, R59 ;  /* 0x000076322b3b7816 */ /* 0x002fc6000000003b */
[----:B------:R1:W-:Y:S01]  /*eae0*/  STS.U16 [R31+0x8], R45 ;  /* 0x0000082d1f007388 */ /* 0x0003e20000000400 */
[----:B------:R-:W-:Y:S01]  /*eaf0*/  F2FP.BF16.F32.PACK_AB R26, R54, R53 ;  /* 0x00000035361a723e */ /* 0x000fe200000010ff */
[----:B------:R-:W-:Y:S01]  /*eb00*/  FADD.FTZ R53, R52, R53 ;  /* 0x0000003534357221 */ /* 0x000fe20000010000 */
[----:B--2---:R-:W-:Y:S01]  /*eb10*/  F2FP.BF16.F32.PACK_AB R30, R56, R55 ;  /* 0x00000037381e723e */ /* 0x004fe200000010ff */
[----:B------:R-:W-:Y:S01]  /*eb20*/  STS.U16 [R78+0xa], R58 ;  /* 0x00000a3a4e007388 */ /* 0x000fe20000000400 */
[----:B0-----:R-:W-:Y:S01]  /*eb30*/  PRMT R32, R44, 0x7632, R32 ;  /* 0x000076322c207816 */ /* 0x001fe20000000020 */
[----:B------:R-:W-:Y:S02]  /*eb40*/  FADD.FTZ R54, R53, R54 ;  /* 0x0000003635367221 */ /* 0x000fe40000010000 */
[----:B------:R0:W-:Y:S01]  /*eb50*/  STS.U16 [R33+0xc], R42 ;  /* 0x00000c2a21007388 */ /* 0x0001e20000000400 */
[----:B-1----:R-:W-:Y:S01]  /*eb60*/  PRMT R45, R26, 0x7632, R45 ;  /* 0x000076321a2d7816 */ /* 0x002fe2000000002d */
        /* <DEDUP_REMOVED lines=31> */
[----:B0-----:R-:W-:Y:S01]  /*ed60*/  IADD3 R30, P1, R24, -0x3e0, RZ ;  /* 0xfffffc20181e7810 */ /* 0x001fe20007f3e0ff */
[----:B-1----:R-:W-:-:S03]  /*ed70*/  IMAD.WIDE.U32 R26, R28, UR16, RZ ;  /* 0x000000101c1a7c25 */ /* 0x002fc6000f8e00ff */
[----:B------:R-:W-:Y:S02]  /*ed80*/  IADD3.X R41, R25, -0x1, RZ, P1, !PT ;  /* 0xffffffff19297810 */ /* 0x000fe40000ffe4ff */
[----:B------:R-:W-:Y:S01]  /*ed90*/  IADD3 R47, R27, R49, RZ ;  /* 0x000000311b2f7210 */ /* 0x000fe20007ffe0ff */
        /* <DEDUP_REMOVED lines=14> */
.L_x_6757:
[----:B------:R-:W-:Y:S05]  /*ee80*/  BSYNC B0 ;  /* 0x0000000000007941 */ /* 0x000fea0003800000 */
.L_x_6756:
        /* <DEDUP_REMOVED lines=52> */
.L_x_6684:
        /* <DEDUP_REMOVED lines=35> */
.L_x_6760:
[----:B------:R-:W-:Y:S05]  /*f400*/  BSYNC B0 ;  /* 0x0000000000007941 */ /* 0x000fea0003800000 */
.L_x_6759:
        /* <DEDUP_REMOVED lines=38> */
.L_x_6762:
[----:B------:R-:W2:Y:S02]  /*f670*/  S2R R21, SR_TID.X ;  /* 0x0000000000157919 */ /* 0x000ea40000002100 */
.L_x_6763:
[----:B------:R-:W-:Y:S05]  /*f680*/  BSYNC B0 ;  /* 0x0000000000007941 */ /* 0x000fea0003800000 */
.L_x_6761:
        /* <DEDUP_REMOVED lines=43> */
.L_x_6765:
        /* <DEDUP_REMOVED lines=64> */
.L_x_6764:
[----:B------:R-:W-:Y:S05]  /*fd40*/  EXIT ;  /* 0x000000000000794d */ /* 0x000fea0003800000 */
.L_x_6726:
[----:B------:R-:W-:Y:S01]  /*fd50*/  HFMA2.MMA R227, -RZ, RZ, 0, 5.9604644775390625e-08 ;  /* 0x00000001ffe37435 */ /* 0x000fe200000001ff */
[----:B------:R-:W-:Y:S02]  /*fd60*/  MOV R232, R209 ;  /* 0x000000d100e87202 */ /* 0x000fe40000000f00 */
[----:B------:R-:W-:Y:S02]  /*fd70*/  MOV R234, RZ ;  /* 0x000000ff00ea7202 */ /* 0x000fe40000000f00 */
[----:B------:R-:W-:-:S07]  /*fd80*/  MOV R15, 0xffffffff ;  /* 0xffffffff000f7802 */ /* 0x000fce0000000f00 */
[----:B01---5:R-:W-:Y:S05]  /*fd90*/  WARPSYNC.COLLECTIVE R15, `(.L_x_6766) ;  /* 0x000000000f087348 */ /* 0x023fea0003c00000 */
[----:B------:R2:W3:Y:S02]  /*fda0*/  SHFL.UP P0, R213, R232, R227, R234 ;  /* 0x040000e3e8d57389 */ /* 0x0004e400000000ea */
[----:B0123-5:R-:W-:Y:S01]  /*fdb0*/  ENDCOLLECTIVE ;  /* 0x000000000000791b */ /* 0x02ffe20003800000 */
.L_x_6766:
[----:B------:R-:W-:Y:S02]  /*fdc0*/  MOV R232, R12 ;  /* 0x0000000c00e87202 */ /* 0x000fe40000000f00 */
[----:B------:R-:W-:-:S07]  /*fdd0*/  MOV R13, R213 ;  /* 0x000000d5000d7202 */ /* 0x000fce0000000f00 */
[----:B------:R-:W-:Y:S05]  /*fde0*/  WARPSYNC.COLLECTIVE R15, `(.L_x_6767) ;  /* 0x000000000f087348 */ /* 0x000fea0003c00000 */
[----:B------:R0:W1:Y:S02]  /*fdf0*/  SHFL.UP P0, R213, R232, R227, R234 ;  /* 0x040000e3e8d57389 */ /* 0x00006400000000ea */
[----:B01----:R-:W-:Y:S01]  /*fe00*/  ENDCOLLECTIVE ;  /* 0x000000000000791b */ /* 0x003fe20003800000 */
.L_x_6767:
[----:B------:R-:W-:Y:S02]  /*fe10*/  MOV R232, R210 ;  /* 0x000000d200e87202 */ /* 0x000fe40000000f00 */
[----:B------:R-:W-:-:S07]  /*fe20*/  MOV R14, R213 ;  /* 0x000000d5000e7202 */ /* 0x000fce0000000f00 */
[----:B------:R-:W-:Y:S05]  /*fe30*/  WARPSYNC.COLLECTIVE R15, `(.L_x_6768) ;  /* 0x000000000f087348 */ /* 0x000fea0003c00000 */
[----:B------:R0:W1:Y:S02]  /*fe40*/  SHFL.UP P0, R213, R232, R227, R234 ;  /* 0x040000e3e8d57389 */ /* 0x00006400000000ea */
[----:B01----:R-:W-:Y:S01]  /*fe50*/  ENDCOLLECTIVE ;  /* 0x000000000000791b */ /* 0x003fe20003800000 */
.L_x_6768:
[----:B------:R-:W-:Y:S02]  /*fe60*/  MOV R232, R211 ;  /* 0x000000d300e87202 */ /* 0x000fe40000000f00 */
[----:B------:R-:W-:-:S07]  /*fe70*/  MOV R212, R213 ;  /* 0x000000d500d47202 */ /* 0x000fce0000000f00 */
[----:B------:R-:W-:Y:S05]  /*fe80*/  WARPSYNC.COLLECTIVE R15, `(.L_x_6769) ;  /* 0x000000000f087348 */ /* 0x000fea0003c00000 */
[----:B------:R0:W1:Y:S02]  /*fe90*/  SHFL.UP P0, R213, R232, R227, R234 ;  /* 0x040000e3e8d57389 */ /* 0x00006400000000ea */
[----:B01----:R-:W-:Y:S01]  /*fea0*/  ENDCOLLECTIVE ;  /* 0x000000000000791b */ /* 0x003fe20003800000 */
.L_x_6769:
        /* <DEDUP_REMOVED lines=17> */
.L_x_6770:
[----:B------:R-:W-:Y:S02]  /*ffc0*/  MOV R232, R12 ;  /* 0x0000000c00e87202 */ /* 0x000fe40000000f00 */
[----:B------:R-:W-:-:S07]  /*ffd0*/  MOV R13, R213 ;  /* 0x000000d5000d7202 */ /* 0x000fce0000000f00 */
[----:B------:R-:W-:Y:S05]  /*ffe0*/  WARPSYNC.COLLECTIVE R15, `(.L_x_6771) ;  /* 0x000000000f087348 */ /* 0x000fea0003c00000 */
[----:B------:R0:W1:Y:S02]  /*fff0*/  SHFL.UP P0, R213, R232, R227, R234 ;  /* 0x040000e3e8d57389 */ /* 0x00006400000000ea */
[----:B01----:R-:W-:Y:S01]  /*10000*/  ENDCOLLECTIVE ;  /* 0x000000000000791b */ /* 0x003fe20003800000 */
.L_x_6771:
[----:B------:R-:W-:Y:S02]  /*10010*/  MOV R232, R210 ;  /* 0x000000d200e87202 */ /* 0x000fe40000000f00 */
[----:B------:R-:W-:-:S07]  /*10020*/  MOV R14, R213 ;  /* 0x000000d5000e7202 */ /* 0x000fce0000000f00 */
[----:B------:R-:W-:Y:S05]  /*10030*/  WARPSYNC.COLLECTIVE R15, `(.L_x_6772) ;  /* 0x000000000f087348 */ /* 0x000fea0003c00000 */
[----:B------:R0:W1:Y:S02]  /*10040*/  SHFL.UP P0, R213, R232, R227, R234 ;  /* 0x040000e3e8d57389 */ /* 0x00006400000000ea */
[----:B01----:R-:W-:Y:S01]  /*10050*/  ENDCOLLECTIVE ;  /* 0x000000000000791b */ /* 0x003fe20003800000 */
.L_x_6772:
[----:B------:R-:W-:Y:S02]  /*10060*/  MOV R232, R211 ;  /* 0x000000d300e87202 */ /* 0x000fe40000000f00 */
[----:B------:R-:W-:-:S07]  /*10070*/  MOV R212, R213 ;  /* 0x000000d500d47202 */ /* 0x000fce0000000f00 */
[----:B------:R-:W-:Y:S05]  /*10080*/  WARPSYNC.COLLECTIVE R15, `(.L_x_6773) ;  /* 0x000000000f087348 */ /* 0x000fea0003c00000 */
[----:B------:R0:W1:Y:S02]  /*10090*/  SHFL.UP P0, R213, R232, R227, R234 ;  /* 0x040000e3e8d57389 */ /* 0x00006400000000ea */
[----:B01----:R-:W-:Y:S01]  /*100a0*/  ENDCOLLECTIVE ;  /* 0x000000000000791b */ /* 0x003fe20003800000 */
.L_x_6773:
        /* <DEDUP_REMOVED lines=17> */
.L_x_6774:
[----:B------:R-:W-:Y:S02]  /*101c0*/  MOV R232, R12 ;  /* 0x0000000c00e87202 */ /* 0x000fe40000000f00 */
[----:B------:R-:W-:-:S07]  /*101d0*/  MOV R13, R213 ;  /* 0x000000d5000d7202 */ /* 0x000fce0000000f00 */
[----:B------:R-:W-:Y:S05]  /*101e0*/  WARPSYNC.COLLECTIVE R15, `(.L_x_6775) ;  /* 0x000000000f087348 */ /* 0x000fea0003c00000 */
[----:B------:R0:W1:Y:S02]  /*101f0*/  SHFL.UP P0, R213, R232, R227, R234 ;  /* 0x040000e3e8d57389 */ /* 0x00006400000000ea */
[----:B01----:R-:W-:Y:S01]  /*10200*/  ENDCOLLECTIVE ;  /* 0x000000000000791b */ /* 0x003fe20003800000 */
.L_x_6775:
[----:B------:R-:W-:Y:S02]  /*10210*/  MOV R232, R210 ;  /* 0x000000d200e87202 */ /* 0x000fe40000000f00 */
[----:B------:R-:W-:-:S07]  /*10220*/  MOV R14, R213 ;  /* 0x000000d5000e7202 */ /* 0x000fce0000000f00 */
[----:B------:R-:W-:Y:S05]  /*10230*/  WARPSYNC.COLLECTIVE R15, `(.L_x_6776) ;  /* 0x000000000f087348 */ /* 0x000fea0003c00000 */
[----:B------:R0:W1:Y:S02]  /*10240*/  SHFL.UP P0, R213, R232, R227, R234 ;  /* 0x040000e3e8d57389 */ /* 0x00006400000000ea */
[----:B01----:R-:W-:Y:S01]  /*10250*/  ENDCOLLECTIVE ;  /* 0x000000000000791b */ /* 0x003fe20003800000 */
.L_x_6776:
[----:B------:R-:W-:Y:S02]  /*10260*/  MOV R232, R211 ;  /* 0x000000d300e87202 */ /* 0x000fe40000000f00 */
[----:B------:R-:W-:-:S07]  /*10270*/  MOV R212, R213 ;  /* 0x000000d500d47202 */ /* 0x000fce0000000f00 */
[----:B------:R-:W-:Y:S05]  /*10280*/  WARPSYNC.COLLECTIVE R15, `(.L_x_6777) ;  /* 0x000000000f087348 */ /* 0x000fea0003c00000 */
[----:B------:R0:W1:Y:S02]  /*10290*/  SHFL.UP P0, R213, R232, R227, R234 ;  /* 0x040000e3e8d57389 */ /* 0x00006400000000ea */
[----:B01----:R-:W-:Y:S01]  /*102a0*/  ENDCOLLECTIVE ;  /* 0x000000000000791b */ /* 0x003fe20003800000 */
.L_x_6777:
        /* <DEDUP_REMOVED lines=17> */
.L_x_6778:
[----:B------:R-:W-:Y:S02]  /*103c0*/  MOV R232, R12 ;  /* 0x0000000c00e87202 */ /* 0x000fe40000000f00 */
[----:B------:R-:W-:-:S07]  /*103d0*/  MOV R13, R213 ;  /* 0x000000d5000d7202 */ /* 0x000fce0000000f00 */
[----:B------:R-:W-:Y:S05]  /*103e0*/  WARPSYNC.COLLECTIVE R15, `(.L_x_6779) ;  /* 0x000000000f087348 */ /* 0x000fea0003c00000 */
[----:B------:R0:W1:Y:S02]  /*103f0*/  SHFL.UP P0, R213, R232, R227, R234 ;  /* 0x040000e3e8d57389 */ /* 0x00006400000000ea */
[----:B01----:R-:W-:Y:S01]  /*10400*/  ENDCOLLECTIVE ;  /* 0x000000000000791b */ /* 0x003fe20003800000 */
.L_x_6779:
[----:B------:R-:W-:Y:S02]  /*10410*/  MOV R232, R210 ;  /* 0x000000d200e87202 */ /* 0x000fe40000000f00 */
[----:B------:R-:W-:-:S07]  /*10420*/  MOV R14, R213 ;  /* 0x000000d5000e7202 */ /* 0x000fce0000000f00 */
[----:B------:R-:W-:Y:S05]  /*10430*/  WARPSYNC.COLLECTIVE R15, `(.L_x_6780) ;  /* 0x000000000f087348 */ /* 0x000fea0003c00000 */
[----:B------:R0:W1:Y:S02]  /*10440*/  SHFL.UP P0, R213, R232, R227, R234 ;  /* 0x040000e3e8d57389 */ /* 0x00006400000000ea */
[----:B01----:R-:W-:Y:S01]  /*10450*/  ENDCOLLECTIVE ;  /* 0x000000000000791b */ /* 0x003fe20003800000 */
.L_x_6780:
[----:B------:R-:W-:Y:S02]  /*10460*/  MOV R232, R211 ;  /* 0x000000d300e87202 */ /* 0x000fe40000000f00 */
[----:B------:R-:W-:-:S07]  /*10470*/  MOV R212, R213 ;  /* 0x000000d500d47202 */ /* 0x000fce0000000f00 */
[----:B------:R-:W-:Y:S05]  /*10480*/  WARPSYNC.COLLECTIVE R15, `(.L_x_6781) ;  /* 0x000000000f087348 */ /* 0x000fea0003c00000 */
[----:B------:R0:W1:Y:S02]  /*10490*/  SHFL.UP P0, R213, R232, R227, R234 ;  /* 0x040000e3e8d57389 */ /* 0x00006400000000ea */
[----:B01----:R-:W-:Y:S01]  /*104a0*/  ENDCOLLECTIVE ;  /* 0x000000000000791b */ /* 0x003fe20003800000 */
.L_x_6781:
        /* <DEDUP_REMOVED lines=17> */
.L_x_6782:
[----:B------:R-:W-:Y:S02]  /*105c0*/  MOV R232, R215 ;  /* 0x000000d700e87202 */ /* 0x000fe40000000f00 */
[----:B------:R-:W-:-:S07]  /*105d0*/  MOV R12, R213 ;  /* 0x000000d5000c7202 */ /* 0x000fce0000000f00 */
[----:B------:R-:W-:Y:S05]  /*105e0*/  WARPSYNC.COLLECTIVE R15, `(.L_x_6783) ;  /* 0x000000000f087348 */ /* 0x000fea0003c00000 */
[----:B------:R0:W1:Y:S02]  /*105f0*/  SHFL.UP P0, R213, R232, R227, R234 ;  /* 0x040000e3e8d57389 */ /* 0x00006400000000ea */
[----:B01----:R-:W-:Y:S01]  /*10600*/  ENDCOLLECTIVE ;  /* 0x000000000000791b */ /* 0x003fe20003800000 */
.L_x_6783:
[----:B------:R-:W-:Y:S02]  /*10610*/  MOV R232, R210 ;  /* 0x000000d200e87202 */ /* 0x000fe40000000f00 */
[----:B------:R-:W-:-:S07]  /*10620*/  MOV R14, R213 ;  /* 0x000000d5000e7202 */ /* 0x000fce0000000f00 */
[----:B------:R-:W-:Y:S05]  /*10630*/  WARPSYNC.COLLECTIVE R15, `(.L_x_6784) ;  /* 0x000000000f087348 */ /* 0x000fea0003c00000 */
[----:B------:R0:W1:Y:S02]  /*10640*/  SHFL.UP P0, R213, R232, R227, R234 ;  /* 0x040000e3e8d57389 */ /* 0x00006400000000ea */
[----:B01----:R-:W-:Y:S01]  /*10650*/  ENDCOLLECTIVE ;  /* 0x000000000000791b */ /* 0x003fe20003800000 */
.L_x_6784:
[----:B------:R-:W-:Y:S02]  /*10660*/  MOV R232, R211 ;  /* 0x000000d300e87202 */ /* 0x000fe40000000f00 */
[----:B------:R-:W-:-:S07]  /*10670*/  MOV R212, R213 ;  /* 0x000000d500d47202 */ /* 0x000fce0000000f00 */
[----:B------:R-:W-:Y:S05]  /*10680*/  WARPSYNC.COLLECTIVE R15, `(.L_x_6785) ;  /* 0x000000000f087348 */ /* 0x000fea0003c00000 */
[----:B------:R0:W1:Y:S02]  /*10690*/  SHFL.UP P0, R213, R232, R227, R234 ;  /* 0x040000e3e8d57389 */ /* 0x00006400000000ea */
[----:B01----:R-:W-:Y:S01]  /*106a0*/  ENDCOLLECTIVE ;  /* 0x000000000000791b */ /* 0x003fe20003800000 */
.L_x_6785:
[----:B------:R-:W-:Y:S01]  /*106b0*/  MOV R214, R213 ;  /* 0x000000d500d67202 */ /* 0x000fe20000000f00 */
[----:B------:R-:W-:Y:S06]  /*106c0*/  BRA `(.L_x_6786) ;  /* 0xffffff8800bc7947 */ /* 0x000fec000383ffff */
.L_x_6727:
        /* <DEDUP_REMOVED lines=8> */
.L_x_6788:
[----:B------:R-:W-:Y:S05]  /*10750*/  BSYNC B0 ;  /* 0x0000000000007941 */ /* 0x000fea0003800000 */
.L_x_6787:
[----:B------:R-:W-:Y:S05]  /*10760*/  BRA `(.L_x_6789) ;  /* 0xffffff8800cc7947 */ /* 0x000fea000383ffff */
.L_x_6728:
        /* <DEDUP_REMOVED lines=8> */
.L_x_6791:
[----:B------:R-:W-:Y:S05]  /*107f0*/  BSYNC B0 ;  /* 0x0000000000007941 */ /* 0x000fea0003800000 */
.L_x_6790:
[----:B------:R-:W-:Y:S05]  /*10800*/  BRA `(.L_x_6792) ;  /* 0xffffff8800ac7947 */ /* 0x000fea000383ffff */
.L_x_6729:
        /* <DEDUP_REMOVED lines=8> */
.L_x_6794:
[----:B------:R-:W-:Y:S05]  /*10890*/  BSYNC B0 ;  /* 0x0000000000007941 */ /* 0x000fea0003800000 */
.L_x_6793:
[----:B------:R-:W-:Y:S05]  /*108a0*/  BRA `(.L_x_6795) ;  /* 0xffffff88008c7947 */ /* 0x000fea000383ffff */
.L_x_6730:
        /* <DEDUP_REMOVED lines=8> */
.L_x_6797:
[----:B------:R-:W-:Y:S05]  /*10930*/  BSYNC B0 ;  /* 0x0000000000007941 */ /* 0x000fea0003800000 */
.L_x_6796:
[----:B------:R-:W-:Y:S05]  /*10940*/  BRA `(.L_x_6798) ;  /* 0xffffff88006c7947 */ /* 0x000fea000383ffff */
.L_x_6731:
        /* <DEDUP_REMOVED lines=8> */
.L_x_6800:
[----:B------:R-:W-:Y:S05]  /*109d0*/  BSYNC B0 ;  /* 0x0000000000007941 */ /* 0x000fea0003800000 */
.L_x_6799:
        /* <DEDUP_REMOVED lines=10> */
.L_x_6801:
[----:B------:R-:W-:Y:S02]  /*10a80*/  MOV R12, 0x1f ;  /* 0x0000001f000c7802 */ /* 0x000fe40000000f00 */
[----:B------:R-:W-:Y:S02]  /*10a90*/  MOV R232, R210 ;  /* 0x000000d200e87202 */ /* 0x000fe40000000f00 */
[----:B------:R-:W-:-:S07]  /*10aa0*/  MOV R230, R213 ;  /* 0x000000d500e67202 */ /* 0x000fce0000000f00 */
[----:B------:R-:W-:Y:S05]  /*10ab0*/  WARPSYNC.COLLECTIVE R15, `(.L_x_6802) ;  /* 0x000000000f087348 */ /* 0x000fea0003c00000 */
[----:B------:R0:W1:Y:S02]  /*10ac0*/  SHFL.UP P0, R213, R232, R227, R234 ;  /* 0x040000e3e8d57389 */ /* 0x00006400000000ea */
[----:B01----:R-:W-:Y:S01]  /*10ad0*/  ENDCOLLECTIVE ;  /* 0x000000000000791b */ /* 0x003fe20003800000 */
.L_x_6802:
[----:B------:R-:W-:Y:S02]  /*10ae0*/  MOV R232, R211 ;  /* 0x000000d300e87202 */ /* 0x000fe40000000f00 */
[----:B------:R-:W-:-:S07]  /*10af0*/  MOV R210, R213 ;  /* 0x000000d500d27202 */ /* 0x000fce0000000f00 */
[----:B------:R-:W-:Y:S05]  /*10b00*/  WARPSYNC.COLLECTIVE R15, `(.L_x_6803) ;  /* 0x000000000f087348 */ /* 0x000fea0003c00000 */
[----:B------:R0:W1:Y:S02]  /*10b10*/  SHFL.UP P0, R213, R232, R227, R234 ;  /* 0x040000e3e8d57389 */ /* 0x00006400000000ea */
[----:B01----:R-:W-:Y:S01]  /*10b20*/  ENDCOLLECTIVE ;  /* 0x000000000000791b */ /* 0x003fe20003800000 */
.L_x_6803:
[----:B------:R-:W-:Y:S05]  /*10b30*/  WARPSYNC.COLLECTIVE R15, `(.L_x_6804) ;  /* 0x000000000f087348 */ /* 0x000fea0003c00000 */
[----:B------:R0:W1:Y:S02]  /*10b40*/  SHFL.IDX P0, R231, R14, R13, R12 ;  /* 0x0000000d0ee77389 */ /* 0x000064000000000c */
[----:B01----:R-:W-:Y:S01]  /*10b50*/  ENDCOLLECTIVE ;  /* 0x000000000000791b */ /* 0x003fe20003800000 */
.L_x_6804:
[----:B------:R-:W-:Y:S02]  /*10b60*/  MOV R14, R5 ;  /* 0x00000005000e7202 */ /* 0x000fe40000000f00 */
[----:B------:R-:W-:Y:S02]  /*10b70*/  MOV R211, R213 ;  /* 0x000000d500d37202 */ /* 0x000fe40000000f00 */
[----:B------:R-:W-:-:S07]  /*10b80*/  MOV R4, R231 ;  /* 0x000000e700047202 */ /* 0x000fce0000000f00 */
[----:B------:R-:W-:Y:S05]  /*10b90*/  WARPSYNC.COLLECTIVE R15, `(.L_x_6805) ;  /* 0x000000000f087348 */ /* 0x000fea0003c00000 */
[----:B------:R0:W1:Y:S02]  /*10ba0*/  SHFL.IDX P0, R231, R14, R13, R12 ;  /* 0x0000000d0ee77389 */ /* 0x000064000000000c */
[----:B01----:R-:W-:Y:S01]  /*10bb0*/  ENDCOLLECTIVE ;  /* 0x000000000000791b */ /* 0x003fe20003800000 */
.L_x_6805:
[----:B------:R-:W-:Y:S02]  /*10bc0*/  MOV R14, R6 ;  /* 0x00000006000e7202 */ /* 0x000fe40000000f00 */
[----:B------:R-:W-:-:S07]  /*10bd0*/  MOV R5, R231 ;  /* 0x000000e700057202 */ /* 0x000fce0000000f00 */
[----:B------:R-:W-:Y:S05]  /*10be0*/  WARPSYNC.COLLECTIVE R15, `(.L_x_6806) ;  /* 0x000000000f087348 */ /* 0x000fea0003c00000 */
[----:B------:R0:W1:Y:S02]  /*10bf0*/  SHFL.IDX P0, R231, R14, R13, R12 ;  /* 0x0000000d0ee77389 */ /* 0x000064000000000c */
[----:B01----:R-:W-:Y:S01]  /*10c00*/  ENDCOLLECTIVE ;  /* 0x000000000000791b */ /* 0x003fe20003800000 */
.L_x_6806:
[----:B------:R-:W-:Y:S02]  /*10c10*/  MOV R14, R7 ;  /* 0x00000007000e7202 */ /* 0x000fe40000000f00 */
[----:B------:R-:W-:-:S07]  /*10c20*/  MOV R6, R231 ;  /* 0x000000e700067202 */ /* 0x000fce0000000f00 */
[----:B------:R-:W-:Y:S05]  /*10c30*/  WARPSYNC.COLLECTIVE R15, `(.L_x_6807) ;  /* 0x000000000f087348 */ /* 0x000fea0003c00000 */
[----:B------:R0:W1:Y:S02]  /*10c40*/  SHFL.IDX P0, R231, R14, R13, R12 ;  /* 0x0000000d0ee77389 */ /* 0x000064000000000c */
[----:B01----:R-:W-:Y:S01]  /*10c50*/  ENDCOLLECTIVE ;  /* 0x000000000000791b */ /* 0x003fe20003800000 */
.L_x_6807:
[----:B------:R-:W-:Y:S01]  /*10c60*/  MOV R7, R231 ;  /* 0x000000e700077202 */ /* 0x000fe20000000f00 */
[----:B------:R-:W-:Y:S06]  /*10c70*/  BRA `(.L_x_6808) ;  /* 0xffffff8400c87947 */ /* 0x000fec000383ffff */
.L_x_6733:
[----:B------:R-:W-:Y:S01]  /*10c80*/  HFMA2.MMA R251, -RZ, RZ, 0, 5.9604644775390625e-08 ;  /* 0x00000001fffb7435 */ /* 0x000fe200000001ff */
[----:B------:R-:W-:Y:S02]  /*10c90*/  MOV R250, R248 ;  /* 0x000000f800fa7202 */ /* 0x000fe40000000f00 */
[----:B------:R-:W-:Y:S02]  /*10ca0*/  MOV R252, 0x1f ;  /* 0x0000001f00fc7802 */ /* 0x000fe40000000f00 */
[----:B------:R-:W-:-:S07]  /*10cb0*/  MOV R15, 0xffffffff ;  /* 0xffffffff000f7802 */ /* 0x000fce0000000f00 */
[----:B-1----:R-:W-:Y:S05]  /*10cc0*/  WARPSYNC.COLLECTIVE R15, `(.L_x_6809) ;  /* 0x000000000f087348 */ /* 0x002fea0003c00000 */
[----:B------:R0:W2:Y:S02]  /*10cd0*/  SHFL.DOWN P2, R247, R250, R251, R252 ;  /* 0x080000fbfaf77389 */ /* 0x0000a400000400fc */
[----:B012---:R-:W-:Y:S01]  /*10ce0*/  ENDCOLLECTIVE ;  /* 0x000000000000791b */ /* 0x007fe20003800000 */
.L_x_6809:
[----:B------:R-:W-:Y:S02]  /*10cf0*/  MOV R250, R249 ;  /* 0x000000f900fa7202 */ /* 0x000fe40000000f00 */
[----:B------:R-:W-:-:S07]  /*10d00*/  MOV R13, R247 ;  /* 0x000000f7000d7202 */ /* 0x000fce0000000f00 */
[----:B------:R-:W-:Y:S05]  /*10d10*/  WARPSYNC.COLLECTIVE R15, `(.L_x_6810) ;  /* 0x000000000f087348 */ /* 0x000fea0003c00000 */
[----:B------:R0:W1:Y:S02]  /*10d20*/  SHFL.DOWN P2, R247, R250, R251, R252 ;  /* 0x080000fbfaf77389 */ /* 0x00006400000400fc */
[----:B01----:R-:W-:Y:S01]  /*10d30*/  ENDCOLLECTIVE ;  /* 0x000000000000791b */ /* 0x003fe20003800000 */
.L_x_6810:
[----:B------:R-:W-:Y:S02]  /*10d40*/  MOV R250, R245 ;  /* 0x000000f500fa7202 */ /* 0x000fe40000000f00 */
[----:B------:R-:W-:-:S07]  /*10d50*/  MOV R12, R247 ;  /* 0x000000f7000c7202 */ /* 0x000fce0000000f00 */
[----:B------:R-:W-:Y:S05]  /*10d60*/  WARPSYNC.COLLECTIVE R15, `(.L_x_6811) ;  /* 0x000000000f087348 */ /* 0x000fea0003c00000 */
[----:B------:R0:W1:Y:S02]  /*10d70*/  SHFL.DOWN P2, R247, R250, R251, R252 ;  /* 0x080000fbfaf77389 */ /* 0x00006400000400fc */
[----:B01----:R-:W-:Y:S01]  /*10d80*/  ENDCOLLECTIVE ;  /* 0x000000000000791b */ /* 0x003fe20003800000 */
.L_x_6811:
[----:B------:R-:W-:Y:S02]  /*10d90*/  MOV R250, R244 ;  /* 0x000000f400fa7202 */ /* 0x000fe40000000f00 */
[----:B------:R-:W-:-:S07]  /*10da0*/  MOV R14, R247 ;  /* 0x000000f7000e7202 */ /* 0x000fce0000000f00 */
[----:B------:R-:W-:Y:S05]  /*10db0*/  WARPSYNC.COLLECTIVE R15, `(.L_x_6812) ;  /* 0x000000000f087348 */ /* 0x000fea0003c00000 */
[----:B------:R0:W1:Y:S02]  /*10dc0*/  SHFL.DOWN P2, R247, R250, R251, R252 ;  /* 0x080000fbfaf77389 */ /* 0x00006400000400fc */
[----:B01----:R-:W-:Y:S01]  /*10dd0*/  ENDCOLLECTIVE ;  /* 0x000000000000791b */ /* 0x003fe20003800000 */
.L_x_6812:
[----:B------:R-:W-:Y:S05]  /*10de0*/  BRA `(.L_x_6813) ;  /* 0xffffff98001c7947 */ /* 0x000fea000383ffff */
.L_x_6736:
        /* <DEDUP_REMOVED lines=8> */
.L_x_6815:
[----:B------:R-:W-:Y:S05]  /*10e70*/  BSYNC B0 ;  /* 0x0000000000007941 */ /* 0x000fea0003800000 */
.L_x_6814:
        /* <DEDUP_REMOVED lines=8> */
.L_x_6816:
[----:B------:R-:W-:Y:S02]  /*10f00*/  MOV R250, R245 ;  /* 0x000000f500fa7202 */ /* 0x000fe40000000f00 */
[----:B------:R-:W-:-:S07]  /*10f10*/  MOV R13, R247 ;  /* 0x000000f7000d7202 */ /* 0x000fce0000000f00 */
[----:B------:R-:W-:Y:S05]  /*10f20*/  WARPSYNC.COLLECTIVE R15, `(.L_x_6817) ;  /* 0x000000000f087348 */ /* 0x000fea0003c00000 */
[----:B------:R0:W1:Y:S02]  /*10f30*/  SHFL.DOWN P2, R247, R250, R251, R252 ;  /* 0x080000fbfaf77389 */ /* 0x00006400000400fc */
[----:B01----:R-:W-:Y:S01]  /*10f40*/  ENDCOLLECTIVE ;  /* 0x000000000000791b */ /* 0x003fe20003800000 */
.L_x_6817:
[----:B------:R-:W-:Y:S02]  /*10f50*/  MOV R250, R244 ;  /* 0x000000f400fa7202 */ /* 0x000fe40000000f00 */
[----:B------:R-:W-:-:S07]  /*10f60*/  MOV R14, R247 ;  /* 0x000000f7000e7202 */ /* 0x000fce0000000f00 */
[----:B------:R-:W-:Y:S05]  /*10f70*/  WARPSYNC.COLLECTIVE R15, `(.L_x_6818) ;  /* 0x000000000f087348 */ /* 0x000fea0003c00000 */
[----:B------:R0:W1:Y:S02]  /*10f80*/  SHFL.DOWN P2, R247, R250, R251, R252 ;  /* 0x080000fbfaf77389 */ /* 0x00006400000400fc */
[----:B01----:R-:W-:Y:S01]  /*10f90*/  ENDCOLLECTIVE ;  /* 0x000000000000791b */ /* 0x003fe20003800000 */
.L_x_6818:
[----:B------:R-:W-:Y:S05]  /*10fa0*/  BRA `(.L_x_6819) ;  /* 0xffffff9800007947 */ /* 0x000fea000383ffff */
.L_x_6739:
        /* <DEDUP_REMOVED lines=8> */
.L_x_6821:
[----:B------:R-:W-:Y:S05]  /*11030*/  BSYNC B0 ;  /* 0x0000000000007941 */ /* 0x000fea0003800000 */
.L_x_6820:
        /* <DEDUP_REMOVED lines=8> */
.L_x_6822:
[----:B------:R-:W-:Y:S02]  /*110c0*/  MOV R250, R245 ;  /* 0x000000f500fa7202 */ /* 0x000fe40000000f00 */
[----:B------:R-:W-:-:S07]  /*110d0*/  MOV R13, R247 ;  /* 0x000000f7000d7202 */ /* 0x000fce0000000f00 */
[----:B------:R-:W-:Y:S05]  /*110e0*/  WARPSYNC.COLLECTIVE R15, `(.L_x_6823) ;  /* 0x000000000f087348 */ /* 0x000fea0003c00000 */
[----:B------:R0:W1:Y:S02]  /*110f0*/  SHFL.DOWN P2, R247, R250, R251, R252 ;  /* 0x080000fbfaf77389 */ /* 0x00006400000400fc */
[----:B01----:R-:W-:Y:S01]  /*11100*/  ENDCOLLECTIVE ;  /* 0x000000000000791b */ /* 0x003fe20003800000 */
.L_x_6823:
[----:B------:R-:W-:Y:S02]  /*11110*/  MOV R250, R244 ;  /* 0x000000f400fa7202 */ /* 0x000fe40000000f00 */
[----:B------:R-:W-:-:S07]  /*11120*/  MOV R14, R247 ;  /* 0x000000f7000e7202 */ /* 0x000fce0000000f00 */
[----:B------:R-:W-:Y:S05]  /*11130*/  WARPSYNC.COLLECTIVE R15, `(.L_x_6824) ;  /* 0x000000000f087348 */ /* 0x000fea0003c00000 */
[----:B------:R0:W1:Y:S02]  /*11140*/  SHFL.DOWN P2, R247, R250, R251, R252 ;  /* 0x080000fbfaf77389 */ /* 0x00006400000400fc */
[----:B01----:R-:W-:Y:S01]  /*11150*/  ENDCOLLECTIVE ;  /* 0x000000000000791b */ /* 0x003fe20003800000 */
.L_x_6824:
[----:B------:R-:W-:Y:S05]  /*11160*/  BRA `(.L_x_6825) ;  /* 0xffffff9400e47947 */ /* 0x000fea000383ffff */
.L_x_6742:
        /* <DEDUP_REMOVED lines=8> */
.L_x_6827:
[----:B------:R-:W-:Y:S05]  /*111f0*/  BSYNC B0 ;  /* 0x0000000000007941 */ /* 0x000fea0003800000 */
.L_x_6826:
        /* <DEDUP_REMOVED lines=8> */
.L_x_6828:
[----:B------:R-:W-:Y:S02]  /*11280*/  MOV R250, R245 ;  /* 0x000000f500fa7202 */ /* 0x000fe40000000f00 */
[----:B------:R-:W-:-:S07]  /*11290*/  MOV R13, R247 ;  /* 0x000000f7000d7202 */ /* 0x000fce0000000f00 */
[----:B------:R-:W-:Y:S05]  /*112a0*/  WARPSYNC.COLLECTIVE R15, `(.L_x_6829) ;  /* 0x000000000f087348 */ /* 0x000fea0003c00000 */
[----:B------:R0:W1:Y:S02]  /*112b0*/  SHFL.DOWN P2, R247, R250, R251, R252 ;  /* 0x080000fbfaf77389 */ /* 0x00006400000400fc */
[----:B01----:R-:W-:Y:S01]  /*112c0*/  ENDCOLLECTIVE ;  /* 0x000000000000791b */ /* 0x003fe20003800000 */
.L_x_6829:
[----:B------:R-:W-:Y:S02]  /*112d0*/  MOV R250, R244 ;  /* 0x000000f400fa7202 */ /* 0x000fe40000000f00 */
[----:B------:R-:W-:-:S07]  /*112e0*/  MOV R14, R247 ;  /* 0x000000f7000e7202 */ /* 0x000fce0000000f00 */
[----:B------:R-:W-:Y:S05]  /*112f0*/  WARPSYNC.COLLECTIVE R15, `(.L_x_6830) ;  /* 0x000000000f087348 */ /* 0x000fea0003c00000 */
[----:B------:R0:W1:Y:S02]  /*11300*/  SHFL.DOWN P2, R247, R250, R251, R252 ;  /* 0x080000fbfaf77389 */ /* 0x00006400000400fc */
[----:B01----:R-:W-:Y:S01]  /*11310*/  ENDCOLLECTIVE ;  /* 0x000000000000791b */ /* 0x003fe20003800000 */
.L_x_6830:
[----:B------:R-:W-:Y:S05]  /*11320*/  BRA `(.L_x_6831) ;  /* 0xffffff9400c87947 */ /* 0x000fea000383ffff */
.L_x_6745:
        /* <DEDUP_REMOVED lines=8> */
.L_x_6833:
[----:B------:R-:W-:Y:S05]  /*113b0*/  BSYNC B0 ;  /* 0x0000000000007941 */ /* 0x000fea0003800000 */
.L_x_6832:
        /* <DEDUP_REMOVED lines=8> */
.L_x_6834:
[----:B------:R-:W-:Y:S02]  /*11440*/  MOV R250, R245 ;  /* 0x000000f500fa7202 */ /* 0x000fe40000000f00 */
[----:B------:R-:W-:-:S07]  /*11450*/  MOV R13, R247 ;  /* 0x000000f7000d7202 */ /* 0x000fce0000000f00 */
[----:B------:R-:W-:Y:S05]  /*11460*/  WARPSYNC.COLLECTIVE R15, `(.L_x_6835) ;  /* 0x000000000f087348 */ /* 0x000fea0003c00000 */
[----:B------:R0:W1:Y:S02]  /*11470*/  SHFL.DOWN P2, R247, R250, R251, R252 ;  /* 0x080000fbfaf77389 */ /* 0x00006400000400fc */
[----:B01----:R-:W-:Y:S01]  /*11480*/  ENDCOLLECTIVE ;  /* 0x000000000000791b */ /* 0x003fe20003800000 */
.L_x_6835:
[----:B------:R-:W-:Y:S02]  /*11490*/  MOV R250, R244 ;  /* 0x000000f400fa7202 */ /* 0x000fe40000000f00 */
[----:B------:R-:W-:-:S07]  /*114a0*/  MOV R14, R247 ;  /* 0x000000f7000e7202 */ /* 0x000fce0000000f00 */
[----:B------:R-:W-:Y:S05]  /*114b0*/  WARPSYNC.COLLECTIVE R15, `(.L_x_6836) ;  /* 0x000000000f087348 */ /* 0x000fea0003c00000 */
[----:B------:R0:W1:Y:S02]  /*114c0*/  SHFL.DOWN P2, R247, R250, R251, R252 ;  /* 0x080000fbfaf77389 */ /* 0x00006400000400fc */
[----:B01----:R-:W-:Y:S01]  /*114d0*/  ENDCOLLECTIVE ;  /* 0x000000000000791b */ /* 0x003fe20003800000 */
.L_x_6836:
[----:B------:R-:W-:Y:S05]  /*114e0*/  BRA `(.L_x_6837) ;  /* 0xffffff9400ac7947 */ /* 0x000fea000383ffff */
.L_x_6748:
        /* <DEDUP_REMOVED lines=8> */
.L_x_6839:
[----:B------:R-:W-:Y:S05]  /*11570*/  BSYNC B0 ;  /* 0x0000000000007941 */ /* 0x000fea0003800000 */
.L_x_6838:
        /* <DEDUP_REMOVED lines=10> */
.L_x_6840:
[----:B------:R-:W-:Y:S02]  /*11620*/  MOV R252, 0x1f ;  /* 0x0000001f00fc7802 */ /* 0x000fe40000000f00 */
[----:B------:R-:W-:Y:S02]  /*11630*/  MOV R14, R245 ;  /* 0x000000f5000e7202 */ /* 0x000fe40000000f00 */
[----:B------:R-:W-:-:S07]  /*11640*/  MOV R246, R231 ;  /* 0x000000e700f67202 */ /* 0x000fce0000000f00 */
[----:B------:R-:W-:Y:S05]  /*11650*/  WARPSYNC.COLLECTIVE R15, `(.L_x_6841) ;  /* 0x000000000f087348 */ /* 0x000fea0003c00000 */
[----:B------:R0:W1:Y:S02]  /*11660*/  SHFL.IDX P0, R231, R14, R13, R12 ;  /* 0x0000000d0ee77389 */ /* 0x000064000000000c */
[----:B01----:R-:W-:Y:S01]  /*11670*/  ENDCOLLECTIVE ;  /* 0x000000000000791b */ /* 0x003fe20003800000 */
.L_x_6841:
        /* <DEDUP_REMOVED lines=9> */
.L_x_6842:
[----:B------:R-:W-:Y:S05]  /*11710*/  WARPSYNC.COLLECTIVE R15, `(.L_x_6843) ;  /* 0x000000000f087348 */ /* 0x000fea0003c00000 */
[----:B------:R0:W1:Y:S02]  /*11720*/  SHFL.DOWN P2, R247, R250, R251, R252 ;  /* 0x080000fbfaf77389 */ /* 0x00006400000400fc */
[----:B01----:R-:W-:Y:S01]  /*11730*/  ENDCOLLECTIVE ;  /* 0x000000000000791b */ /* 0x003fe20003800000 */
.L_x_6843:
[----:B------:R-:W-:Y:S02]  /*11740*/  MOV R14, R4 ;  /* 0x00000004000e7202 */ /* 0x000fe40000000f00 */
[----:B------:R-:W-:Y:S02]  /*11750*/  MOV R250, R249 ;  /* 0x000000f900fa7202 */ /* 0x000fe40000000f00 */
[----:B------:R-:W-:Y:S02]  /*11760*/  MOV R239, R231 ;  /* 0x000000e700ef7202 */ /* 0x000fe40000000f00 */
[----:B------:R-:W-:-:S07]  /*11770*/  MOV R241, R247 ;  /* 0x000000f700f17202 */ /* 0x000fce0000000f00 */
[----:B------:R-:W-:Y:S05]  /*11780*/  WARPSYNC.COLLECTIVE R15, `(.L_x_6844) ;  /* 0x000000000f087348 */ /* 0x000fea0003c00000 */
[----:B------:R0:W1:Y:S02]  /*11790*/  SHFL.DOWN P2, R247, R250, R251, R252 ;  /* 0x080000fbfaf77389 */ /* 0x00006400000400fc */
[----:B01----:R-:W-:Y:S01]  /*117a0*/  ENDCOLLECTIVE ;  /* 0x000000000000791b */ /* 0x003fe20003800000 */
.L_x_6844:
[----:B------:R-:W-:Y:S02]  /*117b0*/  MOV R250, R245 ;  /* 0x000000f500fa7202 */ /* 0x000fe40000000f00 */
[----:B------:R-:W-:-:S07]  /*117c0*/  MOV R242, R247 ;  /* 0x000000f700f27202 */ /* 0x000fce0000000f00 */
[----:B------:R-:W-:Y:S05]  /*117d0*/  WARPSYNC.COLLECTIVE R15, `(.L_x_6845) ;  /* 0x000000000f087348 */ /* 0x000fea0003c00000 */
[----:B------:R0:W1:Y:S02]  /*117e0*/  SHFL.DOWN P2, R247, R250, R251, R252 ;  /* 0x080000fbfaf77389 */ /* 0x00006400000400fc */
[----:B01----:R-:W-:Y:S01]  /*117f0*/  ENDCOLLECTIVE ;  /* 0x000000000000791b */ /* 0x003fe20003800000 */
.L_x_6845:
[----:B------:R-:W-:Y:S02]  /*11800*/  MOV R250, R244 ;  /* 0x000000f400fa7202 */ /* 0x000fe40000000f00 */
[----:B------:R-:W-:-:S07]  /*11810*/  MOV R243, R247 ;  /* 0x000000f700f37202 */ /* 0x000fce0000000f00 */
[----:B------:R-:W-:Y:S05]  /*11820*/  WARPSYNC.COLLECTIVE R15, `(.L_x_6846) ;  /* 0x000000000f087348 */ /* 0x000fea0003c00000 */
[----:B------:R0:W1:Y:S02]  /*11830*/  SHFL.DOWN P2, R247, R250, R251, R252 ;  /* 0x080000fbfaf77389 */ /* 0x00006400000400fc */
[----:B01----:R-:W-:Y:S01]  /*11840*/  ENDCOLLECTIVE ;  /* 0x000000000000791b */ /* 0x003fe20003800000 */
.L_x_6846:
[----:B------:R-:W-:Y:S05]  /*11850*/  WARPSYNC.COLLECTIVE R15, `(.L_x_6847) ;  /* 0x000000000f087348 */ /* 0x000fea0003c00000 */
[----:B------:R0:W1:Y:S02]  /*11860*/  SHFL.IDX P0, R231, R14, R13, R12 ;  /* 0x0000000d0ee77389 */ /* 0x000064000000000c */
[----:B01----:R-:W-:Y:S01]  /*11870*/  ENDCOLLECTIVE ;  /* 0x000000000000791b */ /* 0x003fe20003800000 */
.L_x_6847:
[----:B------:R-:W-:Y:S02]  /*11880*/  MOV R14, R5 ;  /* 0x00000005000e7202 */ /* 0x000fe40000000f00 */
[----:B------:R-:W-:-:S07]  /*11890*/  MOV R252, R231 ;  /* 0x000000e700fc7202 */ /* 0x000fce0000000f00 */
[----:B------:R-:W-:Y:S05]  /*118a0*/  WARPSYNC.COLLECTIVE R15, `(.L_x_6848) ;  /* 0x000000000f087348 */ /* 0x000fea0003c00000 */
[----:B------:R0:W1:Y:S02]  /*118b0*/  SHFL.IDX P0, R231, R14, R13, R12 ;  /* 0x0000000d0ee77389 */ /* 0x000064000000000c */
[----:B01----:R-:W-:Y:S01]  /*118c0*/  ENDCOLLECTIVE ;  /* 0x000000000000791b */ /* 0x003fe20003800000 */
.L_x_6848:
[----:B------:R-:W-:Y:S02]  /*118d0*/  MOV R14, R6 ;  /* 0x00000006000e7202 */ /* 0x000fe40000000f00 */
[----:B------:R-:W-:-:S07]  /*118e0*/  MOV R251, R231 ;  /* 0x000000e700fb7202 */ /* 0x000fce0000000f00 */
[----:B------:R-:W-:Y:S05]  /*118f0*/  WARPSYNC.COLLECTIVE R15, `(.L_x_6849) ;  /* 0x000000000f087348 */ /* 0x000fea0003c00000 */
[----:B------:R0:W1:Y:S02]  /*11900*/  SHFL.IDX P0, R231, R14, R13, R12 ;  /* 0x0000000d0ee77389 */ /* 0x000064000000000c */
[----:B01----:R-:W-:Y:S01]  /*11910*/  ENDCOLLECTIVE ;  /* 0x000000000000791b */ /* 0x003fe20003800000 */
.L_x_6849:
[----:B------:R-:W-:Y:S02]  /*11920*/  MOV R14, R7 ;  /* 0x00000007000e7202 */ /* 0x000fe40000000f00 */
[----:B------:R-:W-:-:S07]  /*11930*/  MOV R250, R231 ;  /* 0x000000e700fa7202 */ /* 0x000fce0000000f00 */
[----:B------:R-:W-:Y:S05]  /*11940*/  WARPSYNC.COLLECTIVE R15, `(.L_x_6850) ;  /* 0x000000000f087348 */ /* 0x000fea0003c00000 */
[----:B------:R0:W1:Y:S02]  /*11950*/  SHFL.IDX P0, R231, R14, R13, R12 ;  /* 0x0000000d0ee77389 */ /* 0x000064000000000c */
[----:B01----:R-:W-:Y:S01]  /*11960*/  ENDCOLLECTIVE ;  /* 0x000000000000791b */ /* 0x003fe20003800000 */
.L_x_6850:
[----:B------:R-:W-:Y:S01]  /*11970*/  MOV R15, R231 ;  /* 0x000000e7000f7202 */ /* 0x000fe20000000f00 */
[-C--:B------:R-:W-:Y:S01]  /*11980*/  FMUL.FTZ R231, R5, R246.reuse ;  /* 0x000000f605e77220 */ /* 0x080fe20000410000 */
[----:B------:R-:W-:Y:S01]  /*11990*/  FMUL.FTZ R246, R4, R246 ;  /* 0x000000f604f67220 */ /* 0x000fe20000410000 */
[----:B------:R-:W-:Y:S06]  /*119a0*/  BRA `(.L_x_6851) ;  /* 0xffffff9400047947 */ /* 0x000fec000383ffff */
.L_x_6852:
        /* <DEDUP_REMOVED lines=13> */
.L_x_18935:


//--------------------- .text._Z25selective_scan_bwd_kernelI32Selective_Scan_bwd_kernel_traitsILi64ELi16ELb0ELb0ELb1ELb0ELb0EN3c108BFloat16ENS1_7complexIfEEEEv12SSMParamsBwd --------------------------
	.section	.text._Z25selective_scan_bwd_kernelI32Selective_Scan_bwd_kernel_traitsILi64ELi16ELb0ELb0ELb1ELb0ELb0EN3c108BFloat16ENS1_7complexIfEEEEv12SSMParamsBwd,"ax",@progbits
	.align	128
        .global         _Z25selective_scan_bwd_kernelI32Selective_Scan_bwd_kernel_traitsILi64ELi16ELb0ELb0ELb1ELb0ELb0EN3c108BFloat16ENS1_7complexIfEEEEv12SSMParamsBwd
        .type           _Z25selective_scan_bwd_kernelI32Selective_Scan_bwd_kernel_traitsILi64ELi16ELb0ELb0ELb1ELb0ELb0EN3c108BFloat16ENS1_7complexIfEEEEv12SSMParamsBwd,@function
        .size           _Z25selective_scan_bwd_kernelI32Selective_Scan_bwd_kernel_traitsILi64ELi16ELb0ELb0ELb1ELb0ELb0EN3c108BFloat16ENS1_7complexIfEEEEv12SSMParamsBwd,(.L_x_18936 - _Z25selective_scan_bwd_kernelI32Selective_Scan_bwd_kernel_traitsILi64ELi16ELb0ELb0ELb1ELb0ELb0EN3c108BFloat16ENS1_7complexIfEEEEv12SSMParamsBwd)
        .other          _Z25selective_scan_bwd_kernelI32Selective_Scan_bwd_kernel_traitsILi64ELi16ELb0ELb0ELb1ELb0ELb0EN3c108BFloat16ENS1_7complexIfEEEEv12SSMParamsBwd,@"STO_CUDA_ENTRY STV_DEFAULT"
_Z25selective_scan_bwd_kernelI32Selective_Scan_bwd_kernel_traitsILi64ELi16ELb0ELb0ELb1ELb0ELb0EN3c108BFloat16ENS1_7complexIfEEEEv12SSMParamsBwd:
.text._Z25selective_scan_bwd_kernelI32Selective_Scan_bwd_kernel_traitsILi64ELi16ELb0ELb0ELb1ELb0ELb0EN3c108BFloat16ENS1_7complexIfEEEEv12SSMParamsBwd:
        /* <DEDUP_REMOVED lines=166> */
.L_x_6954:
        /* <DEDUP_REMOVED lines=76> */
[C---:B------:R-:W-:Y:S02]  /*0f20*/  LEA.HI.SX32 R23, R21.reuse, R21, 0x1b ;  /* 0x0000001515177211 */ /* 0x040fe400078fdaff */
[C---:B------:R-:W-:Y:S02]  /*0f30*/  IADD3 R22, R21.reuse, 0x20, RZ ;  /* 0x0000002015167810 */ /* 0x040fe40007ffe0ff */
[C---:B------:R-:W-:Y:S02]  /*0f40*/  IADD3 R24, R21.reuse, 0x40, RZ ;  /* 0x0000004015187810 */ /* 0x040fe40007ffe0ff */
[C---:B------:R-:W-:Y:S02]  /*0f50*/  IADD3 R26, R21.reuse, 0x60, RZ ;  /* 0x00000060151a7810 */ /* 0x040fe40007ffe0ff */
[C---:B------:R-:W-:Y:S02]  /*0f60*/  IADD3 R28, R21.reuse, 0x80, RZ ;  /* 0x00000080151c7810 */ /* 0x040fe40007ffe0ff */
[----:B------:R-:W-:-:S02]  /*0f70*/  IADD3 R30, R21, 0xa0, RZ ;  /* 0x000000a0151e7810 */ /* 0x000fc40007ffe0ff */
[----:B------:R-:W-:Y:S02]  /*0f80*/  LEA R99, R23, R94, 0x1 ;  /* 0x0000005e17637211 */ /* 0x000fe400078e08ff */
[-C--:B0-----:R-:W-:Y:S02]  /*0f90*/  LEA.HI.SX32 R3, R22, R21.reuse, 0x1b ;  /* 0x0000001516037211 */ /* 0x081fe400078fdaff */
[C---:B------:R-:W-:Y:S02]  /*0fa0*/  IADD3 R32, R21.reuse, 0xc0, RZ ;  /* 0x000000c015207810 */ /* 0x040fe40007ffe0ff */
[-C--:B------:R-:W-:Y:S02]  /*0fb0*/  LEA.HI.SX32 R23, R24, R21.reuse, 0x1b ;  /* 0x0000001518177211 */ /* 0x080fe400078fdaff */
[----:B------:R-:W-:Y:S02]  /*0fc0*/  IADD3 R34, R21, 0xe0, RZ ;  /* 0x000000e015227810 */ /* 0x000fe40007ffe0ff */
[----:B------:R-:W-:-:S02]  /*0fd0*/  LEA.HI.SX32 R25, R26, R21, 0x1b ;  /* 0x000000151a197211 */ /* 0x000fc400078fdaff */
[C---:B------:R-:W-:Y:S02]  /*0fe0*/  IADD3 R36, R21.reuse, 0x100, RZ ;  /* 0x0000010015247810 */ /* 0x040fe40007ffe0ff */
[-C--:B------:R-:W-:Y:S02]  /*0ff0*/  LEA.HI.SX32 R27, R28, R21.reuse, 0x1b ;  /* 0x000000151c1b7211 */ /* 0x080fe400078fdaff */
[----:B------:R-:W-:Y:S02]  /*1000*/  IADD3 R2, R21, 0x120, RZ ;  /* 0x0000012015027810 */ /* 0x000fe40007ffe0ff */
[----:B------:R-:W-:Y:S02]  /*1010*/  LEA.HI.SX32 R29, R30, R21, 0x1b ;  /* 0x000000151e1d7211 */ /* 0x000fe400078fdaff */
[----:B------:R-:W-:Y:S02]  /*1020*/  LEA R98, R3, R94, 0x1 ;  /* 0x0000005e03627211 */ /* 0x000fe400078e08ff */
[----:B------:R-:W-:-:S02]  /*1030*/  IADD3 R38, R21, 0x140, RZ ;  /* 0x0000014015267810 */ /* 0x000fc40007ffe0ff */
[-C--:B------:R-:W-:Y:S02]  /*1040*/  LEA.HI.SX32 R31, R32, R21.reuse, 0x1b ;  /* 0x00000015201f7211 */ /* 0x080fe400078fdaff */
[-C--:B------:R-:W-:Y:S02]  /*1050*/  LEA R97, R23, R94.reuse, 0x1 ;  /* 0x0000005e17617211 */ /* 0x080fe400078e08ff */
        /* <DEDUP_REMOVED lines=13> */
[-C--:B------:R-:W-:Y:S02]  /*1130*/  LEA.HI.SX32 R41, R40, R21.reuse, 0x1b ;  /* 0x0000001528297211 */ /* 0x080fe400078fdaff */
[----:B------:R-:W-:Y:S02]  /*1140*/  LEA R84, R33, R94, 0x1 ;  /* 0x0000005e21547211 */ /* 0x000fe400078e08ff */
[----:B------:R-:W-:-:S02]  /*1150*/  LEA.HI.SX32 R43, R42, R21, 0x1b ;  /* 0x000000152a2b7211 */ /* 0x000fc400078fdaff */
[-C--:B------:R-:W-:Y:S02]  /*1160*/  LEA R83, R35, R94.reuse, 0x1 ;  /* 0x0000005e23537211 */ /* 0x080fe400078e08ff */
        /* <DEDUP_REMOVED lines=22> */
[----:B------:R-:W-:-:S02]  /*12d0*/  PRMT R0, RZ, 0x7610, R0 ;  /* 0x00007610ff007816 */ /* 0x000fc40000000000 */
[----:B------:R-:W-:Y:S01]  /*12e0*/  PRMT R21, RZ, 0x7610, R21 ;  /* 0x00007610ff157816 */ /* 0x000fe20000000015 */
[----:B--2---:R-:W-:Y:S04]  /*12f0*/  STS.U16 [R99], R4 ;  /* 0x0000000463007388 */ /* 0x004fe80000000400 */
[----:B---3--:R-:W-:Y:S04]  /*1300*/  STS.U16 [R98+0x40], R5 ;  /* 0x0000400562007388 */ /* 0x008fe80000000400 */
        /* <DEDUP_REMOVED lines=29> */
[----:B------:R-:W5:Y:S04]  /*14e0*/  LDS.U16 R65, [R93+0x1c] ;  /* 0x00001c005d417984 */ /* 0x000f680000000400 */
[----:B------:R-:W5:Y:S01]  /*14f0*/  LDS.U16 R64, [R93+0x1e] ;  /* 0x00001e005d407984 */ /* 0x000f620000000400 */
[----:B0-----:R-:W-:Y:S01]  /*1500*/  PRMT R6, RZ, 0x7610, R6 ;  /* 0x00007610ff067816 */ /* 0x001fe20000000006 */
[----:B------:R-:W-:Y:S01]  /*1510*/  IMAD.WIDE R4, R7, 0x2, R2 ;  /* 0x0000000207047825 */ /* 0x000fe200078e0202 */
        /* <DEDUP_REMOVED lines=28> */
[----:B------:R-:W5:Y:S01]  /*16e0*/  @!P0 LDG.E.U16 R0, desc[UR20][R4.64+0x240] ;  /* 0x0002401404008981 */ /* 0x000f62000c1e1500 */
[----:B------:R-:W-:Y:S02]  /*16f0*/  PRMT R17, RZ, 0x7610, R17 ;  /* 0x00007610ff117816 */ /* 0x000fe40000000011 */
        /* <DEDUP_REMOVED lines=114> */
[----:B------:R0:W5:Y:S04]  /*1e20*/  @!P1 LDG.E.U16 R34, desc[UR20][R2.64+0x3c0] ;  /* 0x0003c01402229981 */ /* 0x000168000c1e1500 */
[----:B------:R-:W-:Y:S04]  /*1e30*/  STL [R1+0x18], R70 ;  /* 0x0000184601007387 */ /* 0x000fe80000100800 */
[----:B------:R-:W-:Y:S04]  /*1e40*/  STL [R1+0x14], R69 ;  /* 0x0000144501007387 */ /* 0x000fe80000100800 */
[----:B------:R-:W-:Y:S04]  /*1e50*/  STL [R1+0x10], R68 ;  /* 0x0000104401007387 */ /* 0x000fe80000100800 */
[----:B------:R-:W-:Y:S04]  /*1e60*/  STL [R1+0xc], R67 ;  /* 0x00000c4301007387 */ /* 0x000fe80000100800 */
[----:B------:R-:W-:Y:S04]  /*1e70*/  STL [R1+0x8], R66 ;  /* 0x0000084201007387 */ /* 0x000fe80000100800 */
[----:B------:R-:W-:Y:S04]  /*1e80*/  STL [R1+0x4], R65 ;  /* 0x0000044101007387 */ /* 0x000fe80000100800 */
[----:B------:R-:W-:Y:S04]  /*1e90*/  STL [R1], R64 ;  /* 0x0000004001007387 */ /* 0x000fe80000100800 */
[----:B------:R-:W5:Y:S01]  /*1ea0*/  LDL.LU R2, [R1+0x7c] ;  /* 0x00007c0001027983 */ /* 0x000f620000300800 */
[----:B0-----:R-:W-:-:S02]  /*1eb0*/  SHF.L.U32 R3, R75, 0x10, RZ ;  /* 0x000000104b037819 */ /* 0x001fc400000006ff */
        /* <DEDUP_REMOVED lines=8> */
[----:B--2---:R-:W-:Y:S04]  /*1f40*/  STS.U16 [R99], R22 ;  /* 0x0000001663007388 */ /* 0x004fe80000000400 */
[----:B---3--:R-:W-:Y:S04]  /*1f50*/  STS.U16 [R98+0x40], R23 ;  /* 0x0000401762007388 */ /* 0x008fe80000000400 */
[----:B----4-:R0:W-:Y:S04]  /*1f60*/  STS.U16 [R97+0x80], R19 ;  /* 0x0000801361007388 */ /* 0x0101e80000000400 */
[----:B-----5:R-:W-:Y:S04]  /*1f70*/  STS.U16 [R88+0xc0], R20 ;  /* 0x0000c01458007388 */ /* 0x020fe80000000400 */
[----:B------:R1:W-:Y:S04]  /*1f80*/  STS.U16 [R87+0x100], R21 ;  /* 0x0001001557007388 */ /* 0x0003e80000000400 */
[----:B------:R-:W-:Y:S04]  /*1f90*/  STS.U16 [R86+0x140], R24 ;  /* 0x0001401856007388 */ /* 0x000fe80000000400 */
[----:B------:R-:W-:Y:S01]  /*1fa0*/  STS.U16 [R85+0x180], R25 ;  /* 0x0001801955007388 */ /* 0x000fe20000000400 */
[----:B0-----:R-:W-:Y:S01]  /*1fb0*/  SHF.L.U32 R19, R74, 0x10, RZ ;  /* 0x000000104a137819 */ /* 0x001fe200000006ff */
[----:B-1----:R-:W0:Y:S02]  /*1fc0*/  LDC R21, c[0x0][0x21c] ;  /* 0x00008700ff157b82 */ /* 0x002e240000000800 */
        /* <DEDUP_REMOVED lines=73> */
[----:B------:R-:W-:Y:S01]  /*2460*/  ISETP.GE.AND P0, PT, R21, 0x1, PT ;  /* 0x000000011500780c */ /* 0x000fe20003f06270 */
        /* <DEDUP_REMOVED lines=25> */
[----:B------:R-:W-:Y:S01]  /*2600*/  ULDC.64 UR10, c[0x0][0x248] ;  /* 0x00009200000a7ab9 */ /* 0x000fe20000000a00 */
[----:B------:R-:W-:Y:S01]  /*2610*/  UIMAD UR4, UR5, UR12, URZ ;  /* 0x0000000c050472a4 */ /* 0x000fe2000f8e023f */
[----:B------:R-:W-:Y:S01]  /*2620*/  LOP3.LUT R2, R2, 0xffffffe0, R3, 0xe2, !PT ;  /* 0xffffffe002027812 */ /* 0x000fe200078ee203 */
[----:B------:R-:W-:Y:S01]  /*2630*/  UIMAD.WIDE.U32 UR28, UR53, UR12, URZ ;  /* 0x0000000c351c72a5 */ /* 0x000fe2000f8e003f */
[----:B------:R-:W-:Y:S01]  /*2640*/  SHF.L.U32 R13, R13, 0x10, RZ ;  /* 0x000000100d0d7819 */ /* 0x000fe200000006ff */
[----:B------:R-:W-:Y:S01]  /*2650*/  UIMAD UR13, UR53, UR13, UR4 ;  /* 0x0000000d350d72a4 */ /* 0x000fe2000f8e0204 */
[----:B------:R-:W-:Y:S01]  /*2660*/  ISETP.GE.AND P0, PT, R2, UR15, PT ;  /* 0x0000000f02007c0c */ /* 0x000fe2000bf06270 */
[----:B------:R-:W-:Y:S01]  /*2670*/  UIMAD UR4, UR5, UR10, URZ ;  /* 0x0000000a050472a4 */ /* 0x000fe2000f8e023f */
[----:B------:R-:W-:Y:S01]  /*2680*/  SHF.L.U32 R14, R14, 0x10, RZ ;  /* 0x000000100e0e7819 */ /* 0x000fe200000006ff */
[----:B------:R-:W-:Y:S01]  /*2690*/  UIMAD.WIDE.U32 UR30, UR53, UR10, URZ ;  /* 0x0000000a351e72a5 */ /* 0x000fe2000f8e003f */
[----:B------:R-:W-:Y:S01]  /*26a0*/  P2R R2, PR, RZ, 0x1 ;  /* 0x00000001ff027803 */ /* 0x000fe20000000000 */
[----:B------:R-:W-:Y:S01]  /*26b0*/  UIMAD UR11, UR53, UR11, UR4 ;  /* 0x0000000b350b72a4 */ /* 0x000fe2000f8e0204 */
[----:B------:R-:W-:Y:S01]  /*26c0*/  SHF.L.U32 R15, R15, 0x10, RZ ;  /* 0x000000100f0f7819 */ /* 0x000fe200000006ff */
[----:B------:R-:W-:Y:S01]  /*26d0*/  UMOV UR6, URZ ;  /* 0x0000003f00067c82 */ /* 0x000fe20008000000 */
[----:B------:R-:W-:Y:S01]  /*26e0*/  SHF.L.U32 R4, R4, 0x10, RZ ;  /* 0x0000001004047819 */ /* 0x000fe200000006ff */
[----:B------:R0:W-:Y:S01]  /*26f0*/  STL [R1+0x30], R2 ;  /* 0x0000300201007387 */ /* 0x0001e20000100800 */
[----:B------:R-:W-:Y:S01]  /*2700*/  SHF.L.U32 R0, R0, 0x10, RZ ;  /* 0x0000001000007819 */ /* 0x000fe200000006ff */
[----:B------:R-:W-:Y:S01]  /*2710*/  UMOV UR5, URZ ;  /* 0x0000003f00057c82 */ /* 0x000fe20008000000 */
        /* <DEDUP_REMOVED lines=16> */
[----:B0-----:R-:W-:Y:S01]  /*2820*/  SHF.L.U32 R2, R16, 0x10, RZ ;  /* 0x0000001010027819 */ /* 0x001fe200000006ff */
        /* <DEDUP_REMOVED lines=22> */
[----:B------:R-:W-:-:S10]  /*2990*/  ULDC.64 UR42, c[0x0][0x2d0] ;  /* 0x0000b400002a7ab9 */ /* 0x000fd40000000a00 */
.L_x_6949:
[----:B-1----:R-:W2:Y:S01]  /*29a0*/  LDL R0, [R1+0x30] ;  /* 0x0000300001007983 */ /* 0x002ea20000100800 */
[----:B------:R-:W-:Y:S01]  /*29b0*/  USHF.R.S32.HI UR54, URZ, 0x1f, UR6 ;  /* 0x0000001f3f367899 */ /* 0x000fe20008011406 */
[----:B------:R-:W-:Y:S02]  /*29c0*/  UMOV UR44, UR28 ;  /* 0x0000001c002c7c82 */ /* 0x000fe40008000000 */
[----:B---3--:R-:W3:Y:S01]  /*29d0*/  LDL R190, [R1+0x2c] ;  /* 0x00002c0001be7983 */ /* 0x008ee20000100800 */
        /* <DEDUP_REMOVED lines=9> */
[----:B------:R-:W-:Y:S02]  /*2a70*/  LOP3.LUT R247, R96, 0x1f, RZ, 0xc0, !PT ;  /* 0x0000001f60f77812 */ /* 0x000fe400078ec0ff */
[----:B------:R-:W-:-:S03]  /*2a80*/  MOV R2, UR56 ;  /* 0x0000003800027c02 */ /* 0x000fc60008000f00 */
[----:B------:R-:W-:Y:S01]  /*2a90*/  MOV R3, UR44 ;  /* 0x0000002c00037c02 */ /* 0x000fe20008000f00 */
[----:B------:R-:W-:Y:S02]  /*2aa0*/  ULDC.64 UR44, c[0x0][0x270] ;  /* 0x00009c00002c7ab9 */ /* 0x000fe40000000a00 */
[----:B------:R-:W-:Y:S02]  /*2ab0*/  UIMAD UR55, UR54, UR44, URZ ;  /* 0x0000002c363772a4 */ /* 0x000fe4000f8e023f */
[----:B------:R-:W-:Y:S01]  /*2ac0*/  MOV R9, UR44 ;  /* 0x0000002c00097c02 */ /* 0x000fe20008000f00 */
[----:B------:R-:W3:Y:S01]  /*2ad0*/  LDG.E.64 R2, desc[UR20][R2.64] ;  /* 0x0000001402027981 */ /* 0x000ee2000c1e1b00 */
        /* <DEDUP_REMOVED lines=24> */
[----:B--2---:R-:W-:Y:S02]  /*2c60*/  ISETP.NE.AND P6, PT, R0, RZ, PT ;  /* 0x000000ff0000720c */ /* 0x004fe40003fc5270 */
[----:B------:R-:W-:-:S04]  /*2c70*/  LOP3.LUT R0, R96, 0x7ffffe0, RZ, 0xc0, !PT ;  /* 0x07ffffe060007812 */ /* 0x000fc800078ec0ff */
[----:B------:R-:W-:-:S04]  /*2c80*/  SHF.L.U32 R0, R0, 0x5, RZ ;  /* 0x0000000500007819 */ /* 0x000fc800000006ff */
[----:B0-----:R-:W-:-:S04]  /*2c90*/  LOP3.LUT R6, R0, 0xffffffe0, R247, 0xe2, !PT ;  /* 0xffffffe000067812 */ /* 0x001fc800078ee2f7 */
[--C-:B------:R-:W-:Y:S02]  /*2ca0*/  SHF.R.S32.HI R7, RZ, 0x1f, R6.reuse ;  /* 0x0000001fff077819 */ /* 0x100fe40000011406 */
[C---:B------:R-:W-:Y:S02]  /*2cb0*/  LOP3.LUT R0, R6.reuse, 0x20, RZ, 0xfc, !PT ;  /* 0x0000002006007812 */ /* 0x040fe400078efcff */
[----:B------:R-:W-:Y:S01]  /*2cc0*/  LOP3.LUT R4, R6, 0x40, RZ, 0xfc, !PT ;  /* 0x0000004006047812 */ /* 0x000fe200078efcff */
[----:B------:R-:W-:Y:S01]  /*2cd0*/  IMAD.WIDE.U32 R8, R9, UR6, R6 ;  /* 0x0000000609087c25 */ /* 0x000fe2000f8e0006 */
[----:B------:R-:W-:Y:S02]  /*2ce0*/  ISETP.GE.AND P2, PT, R0, UR15, PT ;  /* 0x0000000f00007c0c */ /* 0x000fe4000bf46270 */
[----:B------:R-:W-:Y:S02]  /*2cf0*/  LOP3.LUT R0, R6, 0x60, RZ, 0xfc, !PT ;  /* 0x0000006006007812 */ /* 0x000fe400078efcff */
[----:B------:R-:W-:-:S02]  /*2d00*/  ISETP.GE.AND P1, PT, R4, UR15, PT ;  /* 0x0000000f04007c0c */ /* 0x000fc4000bf26270 */
[----:B------:R-:W-:Y:S02]  /*2d10*/  IADD3 R5, R9, UR45, RZ ;  /* 0x0000002d09057c10 */ /* 0x000fe4000fffe0ff */
[----:B------:R-:W-:Y:S02]  /*2d20*/  LEA R4, P0, R8, UR18, 0x1 ;  /* 0x0000001208047c11 */ /* 0x000fe4000f8008ff */
[----:B------:R-:W-:Y:S02]  /*2d30*/  ISETP.GE.AND P3, PT, R0, UR15, PT ;  /* 0x0000000f00007c0c */ /* 0x000fe4000bf66270 */
[C---:B------:R-:W-:Y:S02]  /*2d40*/  LOP3.LUT R0, R6.reuse, 0xa0, RZ, 0xfc, !PT ;  /* 0x000000a006007812 */ /* 0x040fe400078efcff */
[----:B------:R-:W-:Y:S02]  /*2d50*/  LOP3.LUT R7, R6, 0x80, RZ, 0xfc, !PT ;  /* 0x0000008006077812 */ /* 0x000fe400078efcff */
[----:B------:R-:W-:-:S02]  /*2d60*/  LEA.HI.X R5, R8, UR17, R5, 0x1, P0 ;  /* 0x0000001108057c11 */ /* 0x000fc400080f0c05 */
[----:B------:R-:W-:Y:S02]  /*2d70*/  ISETP.GE.AND P4, PT, R0, UR15, PT ;  /* 0x0000000f00007c0c */ /* 0x000fe4000bf86270 */
[----:B------:R-:W-:Y:S01]  /*2d80*/  ISETP.GE.AND P5, PT, R7, UR15, PT ;  /* 0x0000000f07007c0c */ /* 0x000fe2000bfa6270 */
[----:B------:R-:W2:Y:S01]  /*2d90*/  @!P2 LDG.E.U16 R105, desc[UR20][R4.64+0x40] ;  /* 0x000040140469a981 */ /* 0x000ea2000c1e1500 */
[C---:B------:R-:W-:Y:S02]  /*2da0*/  LOP3.LUT R0, R6.reuse, 0xe0, RZ, 0xfc, !PT ;  /* 0x000000e006007812 */ /* 0x040fe400078efcff */
[----:B------:R-:W-:Y:S01]  /*2db0*/  LOP3.LUT R7, R6, 0xc0, RZ, 0xfc, !PT ;  /* 0x000000c006077812 */ /* 0x000fe200078efcff */
[----:B------:R-:W4:Y:S01]  /*2dc0*/  @!P1 LDG.E.U16 R106, desc[UR20][R4.64+0x80] ;  /* 0x00008014046a9981 */ /* 0x000f22000c1e1500 */
[----:B------:R-:W-:Y:S02]  /*2dd0*/  ISETP.GE.AND P2, PT, R0, UR15, PT ;  /* 0x0000000f00007c0c */ /* 0x000fe4000bf46270 */
[----:B------:R-:W-:Y:S01]  /*2de0*/  LOP3.LUT R0, R6, 0x100, RZ, 0xfc, !PT ;  /* 0x0000010006007812 */ /* 0x000fe200078efcff */
[----:B------:R-:W4:Y:S01]  /*2df0*/  @!P3 LDG.E.U16 R104, desc[UR20][R4.64+0xc0] ;  /* 0x0000c0140468b981 */ /* 0x000f22000c1e1500 */
[----:B------:R-:W-:-:S02]  /*2e00*/  ISETP.GE.AND P0, PT, R7, UR15, PT ;  /* 0x0000000f07007c0c */ /* 0x000fc4000bf06270 */
[----:B------:R-:W-:Y:S01]  /*2e10*/  ISETP.GE.AND P1, PT, R0, UR15, PT ;  /* 0x0000000f00007c0c */ /* 0x000fe2000bf26270 */
[----:B------:R-:W4:Y:S01]  /*2e20*/  @!P5 LDG.E.U16 R103, desc[UR20][R4.64+0x100] ;  /* 0x000100140467d981 */ /* 0x000f22000c1e1500 */
[C---:B------:R-:W-:Y:S02]  /*2e30*/  LOP3.LUT R0, R6.reuse, 0x140, RZ, 0xfc, !PT ;  /* 0x0000014006007812 */ /* 0x040fe400078efcff */
[----:B------:R-:W-:Y:S01]  /*2e40*/  LOP3.LUT R7, R6, 0x120, RZ, 0xfc, !PT ;  /* 0x0000012006077812 */ /* 0x000fe200078efcff */
[----:B------:R-:W4:Y:S01]  /*2e50*/  @!P4 LDG.E.U16 R107, desc[UR20][R4.64+0x140] ;  /* 0x00014014046bc981 */ /* 0x000f22000c1e1500 */
[----:B------:R-:W-:Y:S02]  /*2e60*/  ISETP.GE.AND P5, PT, R0, UR15, PT ;  /* 0x0000000f00007c0c */ /* 0x000fe4000bfa6270 */
[----:B------:R-:W-:Y:S01]  /*2e70*/  ISETP.GE.AND P3, PT, R7, UR15, PT ;  /* 0x0000000f07007c0c */ /* 0x000fe2000bf66270 */
[----:B------:R-:W4:Y:S01]  /*2e80*/  @!P2 LDG.E.U16 R102, desc[UR20][R4.64+0x1c0] ;  /* 0x0001c0140466a981 */ /* 0x000f22000c1e1500 */
[----:B------:R-:W-:-:S02]  /*2e90*/  LOP3.LUT R0, R6, 0x160, RZ, 0xfc, !PT ;  /* 0x0000016006007812 */ /* 0x000fc400078efcff */
[----:B------:R-:W-:Y:S01]  /*2ea0*/  LOP3.LUT R7, R6, 0x180, RZ, 0xfc, !PT ;  /* 0x0000018006077812 */ /* 0x000fe200078efcff */
[----:B------:R-:W4:Y:S01]  /*2eb0*/  @!P0 LDG.E.U16 R99, desc[UR20][R4.64+0x180] ;  /* 0x0001801404638981 */ /* 0x000f22000c1e1500 */
[----:B------:R-:W-:Y:S02]  /*2ec0*/  ISETP.GE.AND P4, PT, R0, UR15, PT ;  /* 0x0000000f00007c0c */ /* 0x000fe4000bf86270 */
[----:B------:R-:W-:Y:S01]  /*2ed0*/  LOP3.LUT R0, R6, 0x1a0, RZ, 0xfc, !PT ;  /* 0x000001a006007812 */ /* 0x000fe200078efcff */
[----:B------:R-:W4:Y:S01]  /*2ee0*/  @!P1 LDG.E.U16 R101, desc[UR20][R4.64+0x200] ;  /* 0x0002001404659981 */ /* 0x000f22000c1e1500 */
[----:B------:R-:W-:Y:S02]  /*2ef0*/  ISETP.GE.AND P0, PT, R7, UR15, PT ;  /* 0x0000000f07007c0c */ /* 0x000fe4000bf06270 */
[----:B------:R-:W-:Y:S01]  /*2f00*/  ISETP.GE.AND P2, PT, R0, UR15, PT ;  /* 0x0000000f00007c0c */ /* 0x000fe2000bf46270 */
[----:B------:R-:W4:Y:S01]  /*2f10*/  @!P3 LDG.E.U16 R100, desc[UR20][R4.64+0x240] ;  /* 0x000240140464b981 */ /* 0x000f22000c1e1500 */
[----:B------:R-:W-:-:S03]  /*2f20*/  LOP3.LUT R0, R6, 0x1e0, RZ, 0xfc, !PT ;  /* 0x000001e006007812 */ /* 0x000fc600078efcff */
        /* <DEDUP_REMOVED lines=10> */
[----:B------:R-:W-:-:S02]  /*2fd0*/  ISETP.GE.AND P0, PT, R0, UR15, PT ;  /* 0x0000000f00007c0c */ /* 0x000fc4000bf06270 */
[C---:B------:R-:W-:Y:S01]  /*2fe0*/  LOP3.LUT R0, R6.reuse, 0x260, RZ, 0xfc, !PT ;  /* 0x0000026006007812 */ /* 0x040fe200078efcff */
[----:B------:R-:W4:Y:S01]  /*2ff0*/  @!P3 LDG.E.U16 R66, desc[UR20][R4.64+0x3c0] ;  /* 0x0003c0140442b981 */ /* 0x000f22000c1e1500 */
[----:B------:R-:W-:Y:S02]  /*3000*/  LOP3.LUT R7, R6, 0x220, RZ, 0xfc, !PT ;  /* 0x0000022006077812 */ /* 0x000fe400078efcff */
[----:B------:R-:W-:Y:S01]  /*3010*/  ISETP.GE.AND P2, PT, R0, UR15, PT ;  /* 0x0000000f00007c0c */ /* 0x000fe2000bf46270 */
[----:B------:R-:W2:Y:S01]  /*3020*/  @!P6 LDG.E.U16 R108, desc[UR20][R4.64] ;  /* 0x00000014046ce981 */ /* 0x000ea2000c1e1500 */
[----:B------:R-:W-:Y:S02]  /*3030*/  ISETP.GE.AND P4, PT, R7, UR15, PT ;  /* 0x0000000f07007c0c */ /* 0x000fe4000bf86270 */
[C---:B------:R-:W-:Y:S01]  /*3040*/  LOP3.LUT R0, R6.reuse, 0x2a0, RZ, 0xfc, !PT ;  /* 0x000002a006007812 */ /* 0x040fe200078efcff */
[----:B------:R-:W4:Y:S01]  /*3050*/  @!P1 LDG.E.U16 R68, desc[UR20][R4.64+0x380] ;  /* 0x0003801404449981 */ /* 0x000f22000c1e1500 */
[----:B------:R-:W-:-:S02]  /*3060*/  LOP3.LUT R7, R6, 0x280, RZ, 0xfc, !PT ;  /* 0x0000028006077812 */ /* 0x000fc400078efcff */
[----:B------:R-:W-:Y:S01]  /*3070*/  ISETP.GE.AND P3, PT, R0, UR15, PT ;  /* 0x0000000f00007c0c */ /* 0x000fe2000bf66270 */
[----:B------:R-:W4:Y:S01]  /*3080*/  @!P5 LDG.E.U16 R70, desc[UR20][R4.64+0x400] ;  /* 0x000400140446d981 */ /* 0x000f22000c1e1500 */
[----:B------:R-:W-:Y:S02]  /*3090*/  ISETP.GE.AND P1, PT, R7, UR15, PT ;  /* 0x0000000f07007c0c */ /* 0x000fe4000bf26270 */
[----:B------:R-:W-:Y:S01]  /*30a0*/  LOP3.LUT R0, R6, 0x2c0, RZ, 0xfc, !PT ;  /* 0x000002c006007812 */ /* 0x000fe200078efcff */
[----:B------:R-:W4:Y:S03]  /*30b0*/  @!P0 LDG.E.U16 R10, desc[UR20][R4.64+0x480] ;  /* 0x00048014040a8981 */ /* 0x000f26000c1e1500 */
        /* <DEDUP_REMOVED lines=10> */
[----:B------:R-:W-:Y:S02]  /*3160*/  ISETP.GE.AND P4, PT, R7, UR15, PT ;  /* 0x0000000f07007c0c */ /* 0x000fe4000bf86270 */
[----:B------:R-:W-:-:S02]  /*3170*/  PRMT R7, RZ, 0x7610, R7 ;  /* 0x00007610ff077816 */ /* 0x000fc40000000007 */
[----:B------:R-:W-:Y:S02]  /*3180*/  PRMT R0, RZ, 0x7610, R0 ;  /* 0x00007610ff007816 */ /* 0x000fe40000000000 */
[C---:B------:R-:W-:Y:S02]  /*3190*/  LOP3.LUT R11, R6.reuse, 0x340, RZ, 0xfc, !PT ;  /* 0x00000340060b7812 */ /* 0x040fe400078efcff */
[----:B------:R-:W4:Y:S01]  /*31a0*/  @!P0 LDG.E.U16 R7, desc[UR20][R4.64+0x600] ;  /* 0x0006001404078981 */ /* 0x000f22000c1e1500 */
[C---:B------:R-:W-:Y:S02]  /*31b0*/  LOP3.LUT R12, R6.reuse, 0x360, RZ, 0xfc, !PT ;  /* 0x00000360060c7812 */ /* 0x040fe400078efcff */
[----:B------:R-:W-:Y:S01]  /*31c0*/  ISETP.GE.AND P0, PT, R11, UR15, PT ;  /* 0x0000000f0b007c0c */ /* 0x000fe2000bf06270 */
[----:B------:R-:W4:Y:S01]  /*31d0*/  @!P1 LDG.E.U16 R0, desc[UR20][R4.64+0x640] ;  /* 0x0006401404009981 */ /* 0x000f22000c1e1500 */
[----:B------:R-:W-:Y:S02]  /*31e0*/  PRMT R8, RZ, 0x7610, R8 ;  /* 0x00007610ff087816 */ /* 0x000fe40000000008 */
[----:B------:R-:W-:-:S02]  /*31f0*/  LOP3.LUT R11, R6, 0x3a0, RZ, 0xfc, !PT ;  /* 0x000003a0060b7812 */ /* 0x000fc400078efcff */
[----:B------:R-:W-:Y:S02]  /*3200*/  ISETP.GE.AND P1, PT, R12, UR15, PT ;  /* 0x0000000f0c007c0c */ /* 0x000fe4000bf26270 */
[----:B------:R-:W-:Y:S01]  /*3210*/  PRMT R9, RZ, 0x7610, R9 ;  /* 0x00007610ff097816 */ /* 0x000fe20000000009 */
[----:B------:R-:W4:Y:S01]  /*3220*/  @!P5 LDG.E.U16 R8, desc[UR20][R4.64+0x580] ;  /* 0x000580140408d981 */ /* 0x000f22000c1e1500 */
[----:B------:R-:W-:Y:S02]  /*3230*/  LOP3.LUT R60, R6, 0x380, RZ, 0xfc, !PT ;  /* 0x00000380063c7812 */ /* 0x000fe400078efcff */
[----:B------:R-:W-:Y:S02]  /*3240*/  SHF.L.U32 R12, R96, 0x5, RZ ;  /* 0x00000005600c7819 */ /* 0x000fe400000006ff */
[----:B------:R-:W-:Y:S01]  /*3250*/  ISETP.GE.AND P3, PT, R11, UR15, PT ;  /* 0x0000000f0b007c0c */ /* 0x000fe2000bf66270 */
[----:B------:R-:W4:Y:S01]  /*3260*/  @!P4 LDG.E.U16 R9, desc[UR20][R4.64+0x5c0] ;  /* 0x0005c0140409c981 */ /* 0x000f22000c1e1500 */
[----:B------:R-:W-:-:S02]  /*3270*/  PRMT R11, RZ, 0x7610, R11 ;  /* 0x00007610ff0b7816 */ /* 0x000fc4000000000b */
[----:B------:R-:W-:Y:S02]  /*3280*/  ISETP.GE.AND P2, PT, R60, UR15, PT ;  /* 0x0000000f3c007c0c */ /* 0x000fe4000bf46270 */
[----:B------:R-:W-:Y:S02]  /*3290*/  LOP3.LUT R12, R12, 0xffffffe0, R247, 0xe2, !PT ;  /* 0xffffffe00c0c7812 */ /* 0x000fe400078ee2f7 */
[----:B------:R-:W-:Y:S01]  /*32a0*/  PRMT R60, RZ, 0x7610, R60 ;  /* 0x00007610ff3c7816 */ /* 0x000fe2000000003c */
[----:B------:R-:W4:Y:S01]  /*32b0*/  @!P0 LDG.E.U16 R11, desc[UR20][R4.64+0x680] ;  /* 0x00068014040b8981 */ /* 0x000f22000c1e1500 */
[----:B------:R-:W-:Y:S02]  /*32c0*/  LOP3.LUT R6, R6, 0x3c0, RZ, 0xfc, !PT ;  /* 0x000003c006067812 */ /* 0x000fe400078efcff */
[----:B------:R-:W-:Y:S02]  /*32d0*/  LOP3.LUT R12, R12, 0x3e0, RZ, 0xfc, !PT ;  /* 0x000003e00c0c7812 */ /* 0x000fe400078efcff */
[----:B------:R-:W-:Y:S01]  /*32e0*/  ISETP.GE.AND P0, PT, R6, UR15, PT ;  /* 0x0000000f06007c0c */ /* 0x000fe2000bf06270 */
[----:B------:R-:W4:Y:S01]  /*32f0*/  @!P1 LDG.E.U16 R60, desc[UR20][R4.64+0x6c0] ;  /* 0x0006c014043c9981 */ /* 0x000f22000c1e1500 */
[----:B------:R-:W-:-:S02]  /*3300*/  ISETP.GE.AND P1, PT, R12, UR15, PT ;  /* 0x0000000f0c007c0c */ /* 0x000fc4000bf26270 */
[----:B------:R-:W-:Y:S01]  /*3310*/  PRMT R12, RZ, 0x7610, R12 ;  /* 0x00007610ff0c7816 */ /* 0x000fe2000000000c */
[----:B------:R-:W4:Y:S01]  /*3320*/  @!P2 LDG.E.U16 R61, desc[UR20][R4.64+0x700] ;  /* 0x00070014043da981 */ /* 0x000f22000c1e1500 */
[----:B------:R-:W-:-:S04]  /*3330*/  PRMT R6, RZ, 0x7610, R6 ;  /* 0x00007610ff067816 */ /* 0x000fc80000000006 */
[----:B------:R-:W4:Y:S04]  /*3340*/  @!P3 LDG.E.U16 R12, desc[UR20][R4.64+0x740] ;  /* 0x00074014040cb981 */ /* 0x000f28000c1e1500 */
[----:B------:R-:W4:Y:S01]  /*3350*/  @!P0 LDG.E.U16 R6, desc[UR20][R4.64+0x780] ;  /* 0x0007801404068981 */ /* 0x000f22000c1e1500 */
[----:B---3--:R-:W-:Y:S02]  /*3360*/  R2UR UR57, R3 ;  /* 0x00000000033972ca */ /* 0x008fe400000e0000 */
[----:B------:R-:W-:-:S06]  /*3370*/  PRMT R62, RZ, 0x7610, R62 ;  /* 0x00007610ff3e7816 */ /* 0x000fcc000000003e */
[----:B------:R0:W3:Y:S05]  /*3380*/  @!P1 LDG.E.U16 R62, desc[UR20][R4.64+0x7c0] ;  /* 0x0007c014043e9981 */ /* 0x0000ea000c1e1500 */
[----:B------:R-:W-:-:S04]  /*3390*/  FMUL.FTZ R3, R28, UR57 ;  /* 0x000000391c037c20 */ /* 0x000fc80008410000 */
[----:B------:R-:W-:Y:S01]  /*33a0*/  FMUL.RZ R109, R3, 0.15915493667125701904 ;  /* 0x3e22f983036d7820 */ /* 0x000fe2000040c000 */
[----:B------:R-:W-:-:S04]  /*33b0*/  FMUL.FTZ R3, R27, UR57 ;  /* 0x000000391b037c20 */ /* 0x000fc80008410000 */
[----:B------:R-:W-:Y:S01]  /*33c0*/  FMUL.RZ R110, R3, 0.15915493667125701904 ;  /* 0x3e22f983036e7820 */ /* 0x000fe2000040c000 */
[----:B------:R-:W-:-:S04]  /*33d0*/  FMUL.FTZ R3, R26, UR57 ;  /* 0x000000391a037c20 */ /* 0x000fc80008410000 */
[----:B0-----:R-:W-:Y:S01]  /*33e0*/  FMUL.RZ R5, R3, 0.15915493667125701904 ;  /* 0x3e22f98303057820 */ /* 0x001fe2000040c000 */
[----:B------:R-:W-:-:S03]  /*33f0*/  SHF.L.U32 R4, R96, 0x5, RZ ;  /* 0x0000000560047819 */ /* 0x000fc600000006ff */
[----:B------:R-:W-:Y:S01]  /*3400*/  MUFU.SIN R137, R5 ;  /* 0x0000000500897308 */ /* 0x000fe20000000400 */
[----:B------:R-:W-:Y:S01]  /*3410*/  LOP3.LUT P0, RZ, R96, 0x1f, RZ, 0xc0, !PT ;  /* 0x0000001f60ff7812 */ /* 0x000fe2000780c0ff */
[----:B------:R-:W-:Y:S02]  /*3420*/  UIADD3 UR44, UR16, -0x1, URZ ;  /* 0xffffffff102c7890 */ /* 0x000fe4000fffe03f */
[----:B------:R-:W-:-:S04]  /*3430*/  MOV R3, UR16 ;  /* 0x0000001000037c02 */ /* 0x000fc80008000f00 */
[----:B------:R0:W-:Y:S01]  /*3440*/  MUFU.COS R138, R5 ;  /* 0x00000005008a7308 */ /* 0x0001e20000000000 */
[----:B------:R-:W-:Y:S01]  /*3450*/  LOP3.LUT R4, R4, 0xfffffc00, RZ, 0xc0, !PT ;  /* 0xfffffc0004047812 */ /* 0x000fe200078ec0ff */
[----:B0-----:R-:W-:-:S04]  /*3460*/  FMUL.FTZ R5, R24, UR57 ;  /* 0x0000003918057c20 */ /* 0x001fc80008410000 */
[----:B------:R-:W-:Y:S01]  /*3470*/  FMUL.RZ R113, R5, 0.15915493667125701904 ;  /* 0x3e22f98305717820 */ /* 0x000fe2000040c000 */
[----:B------:R-:W-:Y:S01]  /*3480*/  FMUL.FTZ R5, R23, UR57 ;  /* 0x0000003917057c20 */ /* 0x000fe20008410000 */
[----:B------:R-:W-:Y:S01]  /*3490*/  ISETP.LT.OR P2, PT, R3, 0x2, P0 ;  /* 0x000000020300780c */ /* 0x000fe20000741670 */
[----:B------:R-:W-:Y:S01]  /*34a0*/  FMUL.FTZ R3, R25, UR57 ;  /* 0x0000003919037c20 */ /* 0x000fe20008410000 */
[----:B------:R-:W-:Y:S01]  /*34b0*/  ULEA.HI UR45, UR44, UR44, URZ, 0x1 ;  /* 0x0000002c2c2d7291 */ /* 0x000fe2000f8f083f */
[----:B------:R-:W-:Y:S01]  /*34c0*/  FMUL.RZ R115, R5, 0.15915493667125701904 ;  /* 0x3e22f98305737820 */ /* 0x000fe2000040c000 */
[----:B------:R-:W-:Y:S01]  /*34d0*/  IADD3 R141, R4, R95, RZ ;  /* 0x0000005f048d7210 */ /* 0x000fe20007ffe0ff */
[----:B------:R-:W-:Y:S01]  /*34e0*/  FMUL.FTZ R5, R22, UR57 ;  /* 0x0000003916057c20 */ /* 0x000fe20008410000 */
[----:B------:R-:W-:Y:S01]  /*34f0*/  MUFU.SIN R139, R110 ;  /* 0x0000006e008b7308 */ /* 0x000fe20000000400 */
[----:B------:R-:W-:Y:S01]  /*3500*/  FMUL.RZ R111, R3, 0.15915493667125701904 ;  /* 0x3e22f983036f7820 */ /* 0x000fe2000040c000 */
[----:B------:R-:W-:Y:S01]  /*3510*/  ULOP3.LUT UR45, UR45, 0xfffffe, URZ, 0xc0, !UPT ;  /* 0x00fffffe2d2d7892 */ /* 0x000fe2000f8ec03f */
[----:B------:R-:W-:Y:S01]  /*3520*/  FMUL.RZ R121, R5, 0.15915493667125701904 ;  /* 0x3e22f98305797820 */ /* 0x000fe2000040c000 */
[----:B------:R-:W-:-:S04]  /*3530*/  FMUL.FTZ R5, R21, UR57 ;  /* 0x0000003915057c20 */ /* 0x000fc80008410000 */
[----:B------:R0:W-:Y:S01]  /*3540*/  MUFU.COS R140, R110 ;  /* 0x0000006e008c7308 */ /* 0x0001e20000000000 */
[----:B------:R-:W-:Y:S01]  /*3550*/  UIADD3 UR44, UR44, -UR45, URZ ;  /* 0x8000002d2c2c7290 */ /* 0x000fe2000fffe03f */
[C---:B------:R-:W-:Y:S02]  /*3560*/  IADD3 R128, R141.reuse, 0x120, RZ ;  /* 0x000001208d807810 */ /* 0x040fe40007ffe0ff */
[----:B0-----:R-:W-:-:S04]  /*3570*/  IADD3 R110, R141, 0x20, RZ ;  /* 0x000000208d6e7810 */ /* 0x001fc80007ffe0ff */
[----:B------:R-:W-:Y:S01]  /*3580*/  MUFU.SIN R135, R111 ;  /* 0x0000006f00877308 */ /* 0x000fe20000000400 */
[----:B------:R-:W-:Y:S01]  /*3590*/  ULEA UR44, UR44, UR6, 0x8 ;  /* 0x000000062c2c7291 */ /* 0x000fe2000f8e403f */
[----:B------:R-:W-:-:S06]  /*35a0*/  IADD3 R112, R141, 0x40, RZ ;  /* 0x000000408d707810 */ /* 0x000fcc0007ffe0ff */
[----:B------:R0:W-:Y:S01]  /*35b0*/  MUFU.COS R136, R111 ;  /* 0x0000006f00887308 */ /* 0x0001e20000000000 */
[-C--:B------:R-:W-:Y:S02]  /*35c0*/  LEA.HI.SX32 R151, R128, R141.reuse, 0x1b ;  /* 0x0000008d80977211 */ /* 0x080fe400078fdaff */
[----:B------:R-:W-:Y:S02]  /*35d0*/  IADD3 R114, R141, 0x60, RZ ;  /* 0x000000608d727810 */ /* 0x000fe40007ffe0ff */
[-C--:B0-----:R-:W-:Y:S01]  /*35e0*/  LEA.HI.SX32 R111, R110, R141.reuse, 0x1b ;  /* 0x0000008d6e6f7211 */ /* 0x081fe200078fdaff */
[----:B------:R-:W-:Y:S01]  /*35f0*/  FMUL.RZ R110, R5, 0.15915493667125701904 ;  /* 0x3e22f983056e7820 */ /* 0x000fe2000040c000 */
[C---:B------:R-:W-:Y:S01]  /*3600*/  IADD3 R116, R141.reuse, 0x80, RZ ;  /* 0x000000808d747810 */ /* 0x040fe20007ffe0ff */
[----:B------:R-:W-:Y:S01]  /*3610*/  FMUL.FTZ R5, R20, UR57 ;  /* 0x0000003914057c20 */ /* 0x000fe20008410000 */
[C---:B------:R-:W-:Y:S01]  /*3620*/  LEA.HI.SX32 R3, R141.reuse, R141, 0x1b ;  /* 0x0000008d8d037211 */ /* 0x040fe200078fdaff */
[----:B------:R-:W-:Y:S01]  /*3630*/  MUFU.SIN R127, R110 ;  /* 0x0000006e007f7308 */ /* 0x000fe20000000400 */
[----:B------:R-:W-:-:S02]  /*3640*/  IADD3 R118, R141, 0xa0, RZ ;  /* 0x000000a08d767810 */ /* 0x000fc40007ffe0ff */
[C---:B------:R-:W-:Y:S02]  /*3650*/  IADD3 R120, R141.reuse, 0xc0, RZ ;  /* 0x000000c08d787810 */ /* 0x040fe40007ffe0ff */
[----:B------:R-:W-:-:S03]  /*3660*/  IADD3 R126, R141, 0x100, RZ ;  /* 0x000001008d7e7810 */ /* 0x000fc60007ffe0ff */
[----:B------:R0:W-:Y:S01]  /*3670*/  MUFU.COS R128, R110 ;  /* 0x0000006e00807308 */ /* 0x0001e20000000000 */
[----:B------:R-:W-:Y:S02]  /*3680*/  ISETP.NE.AND P1, PT, R96, RZ, PT ;  /* 0x000000ff6000720c */ /* 0x000fe40003f25270 */
[----:B------:R-:W-:Y:S02]  /*3690*/  IADD3 R124, R141, 0xe0, RZ ;  /* 0x000000e08d7c7810 */ /* 0x000fe40007ffe0ff */
[----:B------:R-:W-:-:S03]  /*36a0*/  LEA.HI.SX32 R117, R114, R141, 0x1b ;  /* 0x0000008d72757211 */ /* 0x000fc600078fdaff */
[----:B------:R-:W-:Y:S01]  /*36b0*/  MUFU.SIN R133, R113 ;  /* 0x0000007100857308 */ /* 0x000fe20000000400 */
[----:B0-----:R-:W-:Y:S01]  /*36c0*/  FMUL.FTZ R110, R19, UR57 ;  /* 0x00000039136e7c20 */ /* 0x001fe20008410000 */
[----:B------:R-:W-:Y:S01]  /*36d0*/  LEA.HI.SX32 R119, R116, R141, 0x1b ;  /* 0x0000008d74777211 */ /* 0x000fe200078fdaff */
[----:B------:R-:W-:Y:S01]  /*36e0*/  FMUL.RZ R114, R5, 0.15915493667125701904 ;  /* 0x3e22f98305727820 */ /* 0x000fe2000040c000 */
[----:B------:R-:W-:Y:S01]  /*36f0*/  LEA R3, R3, R94, 0x1 ;  /* 0x0000005e03037211 */ /* 0x000fe200078e08ff */
[----:B------:R-:W-:-:S03]  /*3700*/  FMUL.RZ R116, R110, 0.15915493667125701904 ;  /* 0x3e22f9836e747820 */ /* 0x000fc6000040c000 */
[----:B------:R0:W-:Y:S01]  /*3710*/  MUFU.COS R134, R113 ;  /* 0x0000007100867308 */ /* 0x0001e20000000000 */
[----:B------:R-:W-:Y:S02]  /*3720*/  LEA.HI.SX32 R143, R118, R141, 0x1b ;  /* 0x0000008d768f7211 */ /* 0x000fe400078fdaff */
[----:B------:R-:W-:-:S05]  /*3730*/  LEA R110, R111, R94, 0x1 ;  /* 0x0000005e6f6e7211 */ /* 0x000fca00078e08ff */
[----:B------:R-:W-:Y:S01]  /*3740*/  MUFU.SIN R123, R109 ;  /* 0x0000006d007b7308 */ /* 0x000fe20000000400 */
[----:B0-----:R-:W-:Y:S02]  /*3750*/  LEA.HI.SX32 R113, R112, R141, 0x1b ;  /* 0x0000008d70717211 */ /* 0x001fe400078fdaff */
[----:B------:R-:W-:Y:S01]  /*3760*/  MOV R112, UR44 ;  /* 0x0000002c00707c02 */ /* 0x000fe20008000f00 */
[----:B------:R-:W-:-:S04]  /*3770*/  ULDC.64 UR44, c[0x0][0x250] ;  /* 0x00009400002c7ab9 */ /* 0x000fc80000000a00 */
[----:B------:R0:W-:Y:S01]  /*3780*/  MUFU.COS R122, R109 ;  /* 0x0000006d007a7308 */ /* 0x0001e20000000000 */
[----:B------:R-:W-:Y:S02]  /*3790*/  IADD3 R142, R141, 0x140, RZ ;  /* 0x000001408d8e7810 */ /* 0x000fe40007ffe0ff */
[-C--:B------:R-:W-:Y:S02]  /*37a0*/  LEA.HI.SX32 R145, R120, R141.reuse, 0x1b ;  /* 0x0000008d78917211 */ /* 0x080fe400078fdaff */
[----:B------:R-:W-:Y:S02]  /*37b0*/  LEA R113, R113, R94, 0x1 ;  /* 0x0000005e71717211 */ /* 0x000fe400078e08ff */
[----:B0-----:R-:W-:Y:S01]  /*37c0*/  IADD3 R109, R96, 0x200, RZ ;  /* 0x00000200606d7810 */ /* 0x001fe20007ffe0ff */
[----:B------:R-:W-:Y:S01]  /*37d0*/  MUFU.SIN R125, R114 ;  /* 0x00000072007d7308 */ /* 0x000fe20000000400 */
[----:B------:R-:W-:Y:S02]  /*37e0*/  IADD3 R144, R141, 0x160, RZ ;  /* 0x000001608d907810 */ /* 0x000fe40007ffe0ff */
[----:B------:R-:W-:-:S02]  /*37f0*/  LEA.HI.SX32 R147, R124, R141, 0x1b ;  /* 0x0000008d7c937211 */ /* 0x000fc400078fdaff */
[----:B------:R-:W-:Y:S02]  /*3800*/  LEA.HI.SX32 R149, R126, R141, 0x1b ;  /* 0x0000008d7e957211 */ /* 0x000fe400078fdaff */
[----:B------:R-:W-:Y:S01]  /*3810*/  SEL R109, R112, R109, !P1 ;  /* 0x0000006d706d7207 */ /* 0x000fe20004800000 */
[----:B------:R0:W-:Y:S01]  /*3820*/  MUFU.COS R126, R114 ;  /* 0x00000072007e7308 */ /* 0x0001e20000000000 */
[-C--:B------:R-:W-:Y:S02]  /*3830*/  LEA R117, R117, R94.reuse, 0x1 ;  /* 0x0000005e75757211 */ /* 0x080fe400078e08ff */
[----:B------:R-:W-:Y:S02]  /*3840*/  IADD3 R146, R141, 0x180, RZ ;  /* 0x000001808d927810 */ /* 0x000fe40007ffe0ff */
[----:B------:R-:W-:Y:S02]  /*3850*/  LEA R112, R119, R94, 0x1 ;  /* 0x0000005e77707211 */ /* 0x000fe400078e08ff */
[----:B------:R-:W-:-:S02]  /*3860*/  IADD3 R148, R141, 0x1a0, RZ ;  /* 0x000001a08d947810 */ /* 0x000fc40007ffe0ff */
[-C--:B0-----:R-:W-:Y:S02]  /*3870*/  LEA R114, R143, R94.reuse, 0x1 ;  /* 0x0000005e8f727211 */ /* 0x081fe400078e08ff */
        /* <DEDUP_REMOVED lines=12> */
[----:B------:R-:W-:Y:S02]  /*3940*/  IADD3 R160, R141, 0x260, RZ ;  /* 0x000002608da07810 */ /* 0x000fe40007ffe0ff */
[-C--:B------:R-:W-:Y:S02]  /*3950*/  LEA.HI.SX32 R163, R152, R141.reuse, 0x1b ;  /* 0x0000008d98a37211 */ /* 0x080fe400078fdaff */
[----:B------:R-:W-:Y:S02]  /*3960*/  LEA R155, R155, R94, 0x1 ;  /* 0x0000005e9b9b7211 */ /* 0x000fe400078e08ff */
[----:B------:R-:W-:Y:S02]  /*3970*/  IADD3 R162, R141, 0x280, RZ ;  /* 0x000002808da27810 */ /* 0x000fe40007ffe0ff */
[----:B------:R-:W-:-:S02]  /*3980*/  LEA.HI.SX32 R165, R154, R141, 0x1b ;  /* 0x0000008d9aa57211 */ /* 0x000fc400078fdaff */
[-C--:B------:R-:W-:Y:S02]  /*3990*/  LEA.HI.SX32 R167, R156, R141.reuse, 0x1b ;  /* 0x0000008d9ca77211 */ /* 0x080fe400078fdaff */
[----:B------:R-:W-:Y:S02]  /*39a0*/  LEA.HI.SX32 R169, R158, R141, 0x1b ;  /* 0x0000008d9ea97211 */ /* 0x000fe400078fdaff */
[-C--:B------:R-:W-:Y:S01]  /*39b0*/  LEA R161, R161, R94.reuse, 0x1 ;  /* 0x0000005ea1a17211 */ /* 0x080fe200078e08ff */
[----:B--2---:R0:W-:Y:S04]  /*39c0*/  STS.U16 [R3], R108 ;  /* 0x0000006c03007388 */ /* 0x0041e80000000400 */
[----:B------:R1:W-:Y:S04]  /*39d0*/  STS.U16 [R110+0x40], R105 ;  /* 0x000040696e007388 */ /* 0x0003e80000000400 */
[----:B----4-:R2:W-:Y:S01]  /*39e0*/  STS.U16 [R113+0x80], R106 ;  /* 0x0000806a71007388 */ /* 0x0105e20000000400 */
[----:B0-----:R-:W-:-:S03]  /*39f0*/  LEA R108, R145, R94, 0x1 ;  /* 0x0000005e916c7211 */ /* 0x001fc600078e08ff */
[----:B------:R0:W-:Y:S01]  /*3a00*/  STS.U16 [R117+0xc0], R104 ;  /* 0x0000c06875007388 */ /* 0x0001e20000000400 */
[----:B-1----:R-:W-:-:S03]  /*3a10*/  LEA R110, R149, R94, 0x1 ;  /* 0x0000005e956e7211 */ /* 0x002fc600078e08ff */
[----:B------:R-:W-:Y:S01]  /*3a20*/  STS.U16 [R112+0x100], R103 ;  /* 0x0001006770007388 */ /* 0x000fe20000000400 */
[----:B--2---:R-:W-:-:S03]  /*3a30*/  LEA R106, R157, R94, 0x1 ;  /* 0x0000005e9d6a7211 */ /* 0x004fc600078e08ff */
[----:B------:R-:W-:Y:S01]  /*3a40*/  STS.U16 [R114+0x140], R107 ;  /* 0x0001406b72007388 */ /* 0x000fe20000000400 */
[----:B0-----:R-:W-:-:S03]  /*3a50*/  LEA R104, R153, R94, 0x1 ;  /* 0x0000005e99687211 */ /* 0x001fc600078e08ff */
[----:B------:R-:W-:Y:S01]  /*3a60*/  STS.U16 [R108+0x180], R99 ;  /* 0x000180636c007388 */ /* 0x000fe20000000400 */
[----:B------:R-:W-:-:S03]  /*3a70*/  LEA.HI.SX32 R171, R160, R141, 0x1b ;  /* 0x0000008da0ab7211 */ /* 0x000fc600078fdaff */
[----:B------:R0:W-:Y:S01]  /*3a80*/  STS.U16 [R147+0x1c0], R102 ;  /* 0x0001c06693007388 */ /* 0x0001e20000000400 */
[----:B------:R-:W-:-:S03]  /*3a90*/  LEA R163, R163, R94, 0x1 ;  /* 0x0000005ea3a37211 */ /* 0x000fc600078e08ff */
[----:B------:R-:W-:Y:S01]  /*3aa0*/  STS.U16 [R110+0x200], R101 ;  /* 0x000200656e007388 */ /* 0x000fe20000000400 */
[----:B------:R-:W-:-:S03]  /*3ab0*/  LEA.HI.SX32 R173, R162, R141, 0x1b ;  /* 0x0000008da2ad7211 */ /* 0x000fc600078fdaff */
[----:B------:R1:W-:Y:S01]  /*3ac0*/  STS.U16 [R151+0x240], R100 ;  /* 0x0002406497007388 */ /* 0x0003e20000000400 */
[----:B0-----:R-:W-:-:S03]  /*3ad0*/  LEA R102, R159, R94, 0x1 ;  /* 0x0000005e9f667211 */ /* 0x001fc600078e08ff */
[----:B------:R-:W-:Y:S01]  /*3ae0*/  STS.U16 [R104+0x280], R97 ;  /* 0x0002806168007388 */ /* 0x000fe20000000400 */
[----:B------:R-:W-:-:S03]  /*3af0*/  LEA R165, R165, R94, 0x1 ;  /* 0x0000005ea5a57211 */ /* 0x000fc600078e08ff */
[----:B------:R0:W-:Y:S01]  /*3b00*/  STS.U16 [R155+0x2c0], R98 ;  /* 0x0002c0629b007388 */ /* 0x0001e20000000400 */
[-C--:B------:R-:W-:Y:S02]  /*3b10*/  LEA R169, R169, R94.reuse, 0x1 ;  /* 0x0000005ea9a97211 */ /* 0x080fe400078e08ff */
[-C--:B-1----:R-:W-:Y:S01]  /*3b20*/  LEA R100, R167, R94.reuse, 0x1 ;  /* 0x0000005ea7647211 */ /* 0x082fe200078e08ff */
[----:B------:R-:W-:Y:S01]  /*3b30*/  STS.U16 [R106+0x300], R71 ;  /* 0x000300476a007388 */ /* 0x000fe20000000400 */
[----:B------:R-:W-:-:S03]  /*3b40*/  LEA R173, R173, R94, 0x1 ;  /* 0x0000005eadad7211 */ /* 0x000fc600078e08ff */
[----:B------:R-:W-:Y:S01]  /*3b50*/  STS.U16 [R102+0x340], R67 ;  /* 0x0003404366007388 */ /* 0x000fe20000000400 */
[----:B0-----:R-:W-:-:S03]  /*3b60*/  LEA R98, R171, R94, 0x1 ;  /* 0x0000005eab627211 */ /* 0x001fc600078e08ff */
[----:B------:R-:W-:Y:S04]  /*3b70*/  STS.U16 [R161+0x380], R68 ;  /* 0x00038044a1007388 */ /* 0x000fe80000000400 */
[----:B------:R-:W-:Y:S01]  /*3b80*/  STS.U16 [R163+0x3c0], R66 ;  /* 0x0003c042a3007388 */ /* 0x000fe20000000400 */
[----:B------:R-:W-:-:S03]  /*3b90*/  IADD3 R164, R141, 0x2a0, RZ ;  /* 0x000002a08da47810 */ /* 0x000fc60007ffe0ff */
[----:B------:R-:W-:Y:S01]  /*3ba0*/  STS.U16 [R165+0x400], R70 ;  /* 0x00040046a5007388 */ /* 0x000fe20000000400 */
[----:B------:R-:W-:-:S03]  /*3bb0*/  IADD3 R166, R141, 0x2c0, RZ ;  /* 0x000002c08da67810 */ /* 0x000fc60007ffe0ff */
[----:B------:R-:W-:Y:S04]  /*3bc0*/  STS.U16 [R100+0x440], R69 ;  /* 0x0004404564007388 */ /* 0x000fe80000000400 */
[----:B------:R-:W-:Y:S04]  /*3bd0*/  STS.U16 [R169+0x480], R10 ;  /* 0x0004800aa9007388 */ /* 0x000fe80000000400 */
[----:B------:R-:W-:Y:S01]  /*3be0*/  STS.U16 [R98+0x4c0], R65 ;  /* 0x0004c04162007388 */ /* 0x000fe20000000400 */
[----:B------:R-:W-:-:S03]  /*3bf0*/  IADD3 R168, R141, 0x2e0, RZ ;  /* 0x000002e08da87810 */ /* 0x000fc60007ffe0ff */
[----:B------:R0:W-:Y:S01]  /*3c00*/  STS.U16 [R173+0x500], R64 ;  /* 0x00050040ad007388 */ /* 0x0001e20000000400 */
[-C--:B------:R-:W-:Y:S02]  /*3c10*/  LEA.HI.SX32 R175, R164, R141.reuse, 0x1b ;  /* 0x0000008da4af7211 */ /* 0x080fe400078fdaff */
[C---:B------:R-:W-:Y:S02]  /*3c20*/  IADD3 R170, R141.reuse, 0x300, RZ ;  /* 0x000003008daa7810 */ /* 0x040fe40007ffe0ff */
[-C--:B------:R-:W-:Y:S01]  /*3c30*/  LEA.HI.SX32 R177, R166, R141.reuse, 0x1b ;  /* 0x0000008da6b17211 */ /* 0x080fe200078fdaff */
[----:B0-----:R-:W0:Y:S01]  /*3c40*/  @!P2 LDC R64, c[0x0][0x21c] ;  /* 0x00008700ff40ab82 */ /* 0x001e220000000800 */
[C---:B------:R-:W-:Y:S02]  /*3c50*/  IADD3 R172, R141.reuse, 0x320, RZ ;  /* 0x000003208dac7810 */ /* 0x040fe40007ffe0ff */
[----:B------:R-:W-:Y:S02]  /*3c60*/  IADD3 R174, R141, 0x340, RZ ;  /* 0x000003408dae7810 */ /* 0x000fe40007ffe0ff */
[----:B------:R-:W-:-:S02]  /*3c70*/  LEA.HI.SX32 R179, R168, R141, 0x1b ;  /* 0x0000008da8b37211 */ /* 0x000fc400078fdaff */
[-C--:B------:R-:W-:Y:S02]  /*3c80*/  LEA R68, R175, R94.reuse, 0x1 ;  /* 0x0000005eaf447211 */ /* 0x080fe400078e08ff */
[-C--:B------:R-:W-:Y:S02]  /*3c90*/  LEA.HI.SX32 R181, R170, R141.reuse, 0x1b ;  /* 0x0000008daab57211 */ /* 0x080fe400078fdaff */
[-C--:B------:R-:W-:Y:S02]  /*3ca0*/  LEA R177, R177, R94.reuse, 0x1 ;  /* 0x0000005eb1b17211 */ /* 0x080fe400078e08ff */
[-C--:B------:R-:W-:Y:S02]  /*3cb0*/  LEA.HI.SX32 R183, R172, R141.reuse, 0x1b ;  /* 0x0000008dacb77211 */ /* 0x080fe400078fdaff */
[----:B------:R-:W-:Y:S01]  /*3cc0*/  LEA.HI.SX32 R185, R174, R141, 0x1b ;  /* 0x0000008daeb97211 */ /* 0x000fe200078fdaff */
[----:B------:R-:W-:Y:S01]  /*3cd0*/  STS.U16 [R68+0x540], R63 ;  /* 0x0005403f44007388 */ /* 0x000fe20000000400 */
[----:B------:R-:W-:-:S02]  /*3ce0*/  LEA R66, R179, R94, 0x1 ;  /* 0x0000005eb3427211 */ /* 0x000fc400078e08ff */
[-C--:B------:R-:W-:Y:S01]  /*3cf0*/  LEA R70, R181, R94.reuse, 0x1 ;  /* 0x0000005eb5467211 */ /* 0x080fe200078e08ff */
[----:B------:R1:W-:Y:S01]  /*3d00*/  STS.U16 [R177+0x580], R8 ;  /* 0x00058008b1007388 */ /* 0x0003e20000000400 */
[----:B------:R-:W-:Y:S02]  /*3d10*/  LEA R183, R183, R94, 0x1 ;  /* 0x0000005eb7b77211 */ /* 0x000fe400078e08ff */
[C---:B------:R-:W-:Y:S01]  /*3d20*/  IADD3 R176, R141.reuse, 0x360, RZ ;  /* 0x000003608db07810 */ /* 0x040fe20007ffe0ff */
[----:B------:R2:W-:Y:S01]  /*3d30*/  STS.U16 [R66+0x5c0], R9 ;  /* 0x0005c00942007388 */ /* 0x0005e20000000400 */
[----:B------:R-:W-:Y:S02]  /*3d40*/  R2UR UR58, R2 ;  /* 0x00000000023a72ca */ /* 0x000fe400000e0000 */
[C---:B------:R-:W-:Y:S02]  /*3d50*/  IADD3 R178, R141.reuse, 0x380, RZ ;  /* 0x000003808db27810 */ /* 0x040fe40007ffe0ff */
[----:B------:R-:W-:-:S02]  /*3d60*/  IADD3 R180, R141, 0x3a0, RZ ;  /* 0x000003a08db47810 */ /* 0x000fc40007ffe0ff */
[----:B------:R-:W-:Y:S01]  /*3d70*/  IADD3 R182, R141, 0x3c0, RZ ;  /* 0x000003c08db67810 */ /* 0x000fe20007ffe0ff */
[----:B------:R-:W-:Y:S01]  /*3d80*/  MUFU.SIN R131, R115 ;  /* 0x0000007300837308 */ /* 0x000fe20000000400 */
[----:B-1----:R-:W-:Y:S01]  /*3d90*/  LEA R8, R185, R94, 0x1 ;  /* 0x0000005eb9087211 */ /* 0x002fe200078e08ff */
[----:B------:R-:W-:Y:S01]  /*3da0*/  STS.U16 [R70+0x600], R7 ;  /* 0x0006000746007388 */ /* 0x000fe20000000400 */
[----:B------:R-:W-:Y:S02]  /*3db0*/  MOV R63, UR16 ;  /* 0x00000010003f7c02 */ /* 0x000fe40008000f00 */
[-C--:B------:R-:W-:Y:S01]  /*3dc0*/  LEA.HI.SX32 R187, R176, R141.reuse, 0x1b ;  /* 0x0000008db0bb7211 */ /* 0x080fe200078fdaff */
[----:B------:R-:W-:Y:S01]  /*3dd0*/  STS.U16 [R183+0x640], R0 ;  /* 0x00064000b7007388 */ /* 0x000fe20000000400 */
[----:B------:R-:W-:-:S03]  /*3de0*/  LEA.HI.SX32 R189, R178, R141, 0x1b ;  /* 0x0000008db2bd7211 */ /* 0x000fc600078fdaff */
[----:B------:R1:W-:Y:S01]  /*3df0*/  STS.U16 [R8+0x680], R11 ;  /* 0x0006800b08007388 */ /* 0x0003e20000000400 */
[----:B------:R-:W-:Y:S01]  /*3e00*/  LEA.HI.SX32 R5, R180, R141, 0x1b ;  /* 0x0000008db4057211 */ /* 0x000fe200078fdaff */
[----:B------:R4:W-:Y:S01]  /*3e10*/  MUFU.COS R132, R115 ;  /* 0x0000007300847308 */ /* 0x0009e20000000000 */
[-C--:B------:R-:W-:Y:S01]  /*3e20*/  LEA R187, R187, R94.reuse, 0x1 ;  /* 0x0000005ebbbb7211 */ /* 0x080fe200078e08ff */
[----:B--2---:R-:W2:Y:S01]  /*3e30*/  LDL R66, [R1+0x20] ;  /* 0x0000200001427983 */ /* 0x004ea20000100800 */
[----:B------:R-:W-:Y:S02]  /*3e40*/  LEA R10, R189, R94, 0x1 ;  /* 0x0000005ebd0a7211 */ /* 0x000fe400078e08ff */
[----:B------:R-:W-:-:S03]  /*3e50*/  LEA R4, R95, R4, 0x5 ;  /* 0x000000045f047211 */ /* 0x000fc600078e28ff */
[----:B------:R-:W-:Y:S01]  /*3e60*/  MUFU.SIN R129, R121 ;  /* 0x0000007900817308 */ /* 0x000fe20000000400 */
[----:B-1----:R-:W-:-:S07]  /*3e70*/  @!P2 IADD3 R11, R63, -0x2, RZ ;  /* 0xfffffffe3f0ba810 */ /* 0x002fce0007ffe0ff */
[----:B------:R-:W-:Y:S01]  /*3e80*/  MUFU.COS R130, R121 ;  /* 0x0000007900827308 */ /* 0x000fe20000000000 */
[----:B----4-:R-:W-:Y:S01]  /*3e90*/  LEA.HI.SX32 R115, R182, R141, 0x1b ;  /* 0x0000008db6737211 */ /* 0x010fe200078fdaff */
[----:B0-----:R-:W-:Y:S01]  /*3ea0*/  @!P2 IMAD R11, R11, R64, UR6 ;  /* 0x000000060b0bae24 */ /* 0x001fe2000f8e0240 */
[-C--:B------:R-:W-:Y:S01]  /*3eb0*/  LEA R5, R5, R94.reuse, 0x1 ;  /* 0x0000005e05057211 */ /* 0x080fe200078e08ff */
[----:B------:R-:W-:Y:S01]  /*3ec0*/  HFMA2.MMA R64, -RZ, RZ, 0, 9.5367431640625e-07 ;  /* 0x00000010ff407435 */ /* 0x000fe200000001ff */
[----:B------:R-:W-:Y:S01]  /*3ed0*/  MOV R7, UR58 ;  /* 0x0000003a00077c02 */ /* 0x000fe20008000f00 */
[----:B------:R-:W-:Y:S01]  /*3ee0*/  STS.U16 [R187+0x6c0], R60 ;  /* 0x0006c03cbb007388 */ /* 0x000fe20000000400 */
[----:B------:R-:W-:-:S03]  /*3ef0*/  LEA R115, R115, R94, 0x1 ;  /* 0x0000005e73737211 */ /* 0x000fc600078e08ff */
[----:B------:R-:W-:Y:S01]  /*3f00*/  STS.U16 [R10+0x700], R61 ;  /* 0x0007003d0a007388 */ /* 0x000fe20000000400 */
[----:B------:R-:W-:-:S03]  /*3f10*/  FMUL.FTZ R0, R7, 1.4426950216293334961 ;  /* 0x3fb8aa3b07007820 */ /* 0x000fc60000410000 */
[----:B------:R0:W-:Y:S04]  /*3f20*/  STS.U16 [R5+0x740], R12 ;  /* 0x0007400c05007388 */ /* 0x0001e80000000400 */
[----:B------:R1:W-:Y:S01]  /*3f30*/  STS.U16 [R115+0x780], R6 ;  /* 0x0007800673007388 */ /* 0x0003e20000000400 */
[----:B------:R-:W-:Y:S01]  /*3f40*/  FMUL.FTZ R3, R18, UR57 ;  /* 0x0000003912037c20 */ /* 0x000fe20008410000 */
[----:B------:R-:W-:Y:S01]  /*3f50*/  UIMAD UR56, UR54, UR44, URZ ;  /* 0x0000002c363872a4 */ /* 0x000fe2000f8e023f */
[----:B------:R-:W-:Y:S01]  /*3f60*/  UMOV UR55, UR11 ;  /* 0x0000000b00377c82 */ /* 0x000fe20008000000 */
[----:B------:R-:W-:Y:S01]  /*3f70*/  IADD3 R184, R141, 0x3e0, RZ ;  /* 0x000003e08db87810 */ /* 0x000fe20007ffe0ff */
[----:B------:R-:W-:Y:S01]  /*3f80*/  MUFU.COS R124, R116 ;  /* 0x00000074007c7308 */ /* 0x000fe20000000000 */
[----:B0-----:R-:W-:Y:S01]  /*3f90*/  LEA.HI.SX32 R5, R4, R4, 0x1b ;  /* 0x0000000404057211 */ /* 0x001fe200078fdaff */
[----:B------:R-:W4:Y:S03]  /*3fa0*/  LDL R68, [R1+0x18] ;  /* 0x0000180001447983 */ /* 0x000f260000100800 */
[----:B-1----:R-:W-:Y:S01]  /*3fb0*/  LEA R6, R5, R94, 0x1 ;  /* 0x0000005e05067211 */ /* 0x002fe200078e08ff */
[----:B------:R-:W-:-:S04]  /*3fc0*/  @!P2 IMAD.WIDE R4, R11, R64, UR22 ;  /* 0x000000160b04ae25 */ /* 0x000fc8000f8e0240 */
[----:B------:R-:W-:-:S06]  /*3fd0*/  FMUL.FTZ R64, R22, R0 ;  /* 0x0000000016407220 */ /* 0x000fcc0000410000 */
[----:B------:R-:W0:Y:S02]  /*3fe0*/  MUFU.EX2 R64, R64 ;  /* 0x0000004000407308 */ /* 0x000e240000000800 */
[C---:B0-----:R-:W-:Y:S01]  /*3ff0*/  FMUL.FTZ R130, R64.reuse, R130 ;  /* 0x0000008240827220 */ /* 0x041fe20000410000 */
[----:B------:R-:W-:Y:S02]  /*4000*/  FMUL.FTZ R129, R64, R129 ;  /* 0x0000008140817220 */ /* 0x000fe40000410000 */
[----:B------:R-:W4:Y:S01]  /*4010*/  LDL R64, [R1+0x1c] ;  /* 0x00001c0001407983 */ /* 0x000f220000100800 */
[----:B------:R-:W-:Y:S01]  /*4020*/  FMUL.RZ R111, R3, 0.15915493667125701904 ;  /* 0x3e22f983036f7820 */ /* 0x000fe2000040c000 */
[----:B------:R-:W-:Y:S01]  /*4030*/  FMUL.FTZ R3, R17, UR57 ;  /* 0x0000003911037c20 */ /* 0x000fe20008410000 */
[----:B------:R-:W-:Y:S01]  /*4040*/  FMUL.FTZ R9, R28, R0 ;  /* 0x000000001c097220 */ /* 0x000fe20000410000 */
[----:B------:R-:W-:Y:S01]  /*4050*/  UMOV UR54, UR30 ;  /* 0x0000001e00367c82 */ /* 0x000fe20008000000 */
[----:B------:R-:W-:Y:S01]  /*4060*/  UIMAD UR56, UR6, UR45, UR56 ;  /* 0x0000002d063872a4 */ /* 0x000fe2000f8e0238 */
[----:B------:R-:W-:Y:S01]  /*4070*/  FMUL.RZ R99, R3, 0.15915493667125701904 ;  /* 0x3e22f98303637820 */ /* 0x000fe2000040c000 */
[----:B------:R-:W-:Y:S01]  /*4080*/  FMUL.FTZ R3, R16, UR57 ;  /* 0x0000003910037c20 */ /* 0x000fe20008410000 */
[----:B------:R-:W-:Y:S01]  /*4090*/  UIMAD.WIDE.U32 UR54, UR6, UR44, UR54 ;  /* 0x0000002c063672a5 */ /* 0x000fe2000f8e0036 */
[----:B------:R-:W0:Y:S02]  /*40a0*/  MUFU.EX2 R9, R9 ;  /* 0x0000000900097308 */ /* 0x000e240000000800 */
[----:B------:R-:W-:Y:S01]  /*40b0*/  ULDC.64 UR44, c[0x0][0x2d8] ;  /* 0x0000b600002c7ab9 */ /* 0x000fe20000000a00 */
[----:B------:R-:W-:Y:S01]  /*40c0*/  FMUL.RZ R71, R3, 0.15915493667125701904 ;  /* 0x3e22f98303477820 */ /* 0x000fe2000040c000 */
[----:B------:R-:W-:Y:S01]  /*40d0*/  ULEA UR44, UP0, UR54, UR44, 0x3 ;  /* 0x0000002c362c7291 */ /* 0x000fe2000f80183f */
[----:B------:R-:W-:Y:S01]  /*40e0*/  FMUL.FTZ R3, R15, UR57 ;  /* 0x000000390f037c20 */ /* 0x000fe20008410000 */
[----:B------:R-:W-:Y:S01]  /*40f0*/  UIADD3 UR55, UR55, UR56, URZ ;  /* 0x0000003837377290 */ /* 0x000fe2000fffe03f */
[----:B------:R-:W-:-:S02]  /*4100*/  FMUL.FTZ R2, R14, UR57 ;  /* 0x000000390e027c20 */ /* 0x000fc40008410000 */
[----:B------:R-:W-:Y:S01]  /*4110*/  FMUL.RZ R3, R3, 0.15915493667125701904 ;  /* 0x3e22f98303037820 */ /* 0x000fe2000040c000 */
[----:B------:R-:W-:Y:S01]  /*4120*/  ULEA.HI.X UR45, UR54, UR45, UR55, 0x3, UP0 ;  /* 0x0000002d362d7291 */ /* 0x000fe200080f1c37 */
[----:B------:R-:W-:Y:S01]  /*4130*/  LEA.HI.SX32 R141, R184, R141, 0x1b ;  /* 0x0000008db88d7211 */ /* 0x000fe200078fdaff */
[----:B------:R-:W-:Y:S01]  /*4140*/  MUFU.SIN R119, R111 ;  /* 0x0000006f00777308 */ /* 0x000fe20000000400 */
[----:B------:R-:W-:Y:S01]  /*4150*/  FMUL.RZ R110, R2, 0.15915493667125701904 ;  /* 0x3e22f983026e7820 */ /* 0x000fe2000040c000 */
[----:B------:R-:W-:Y:S02]  /*4160*/  MOV R2, UR44 ;  /* 0x0000002c00027c02 */ /* 0x000fe40008000f00 */
[----:B------:R-:W-:-:S04]  /*4170*/  LEA R141, R141, R94, 0x1 ;  /* 0x0000005e8d8d7211 */ /* 0x000fc800078e08ff */
[----:B------:R-:W-:Y:S01]  /*4180*/  MUFU.COS R120, R111 ;  /* 0x0000006f00787308 */ /* 0x000fe20000000000 */
[C---:B0-----:R-:W-:Y:S01]  /*4190*/  FMUL.FTZ R122, R9.reuse, R122 ;  /* 0x0000007a097a7220 */ /* 0x041fe20000410000 */
[----:B------:R-:W-:Y:S01]  /*41a0*/  FMUL.FTZ R123, R9, R123 ;  /* 0x0000007b097b7220 */ /* 0x000fe20000410000 */
[----:B------:R-:W-:-:S05]  /*41b0*/  LEA R109, R109, R94, 0x3 ;  /* 0x0000005e6d6d7211 */ /* 0x000fca00078e18ff */
[----:B------:R-:W-:Y:S01]  /*41c0*/  MUFU.SIN R111, R3 ;  /* 0x00000003006f7308 */ /* 0x000fe20000000400 */
[----:B---3--:R-:W-:Y:S07]  /*41d0*/  STS.U16 [R141+0x7c0], R62 ;  /* 0x0007c03e8d007388 */ /* 0x008fee0000000400 */
[----:B------:R0:W-:Y:S02]  /*41e0*/  MUFU.COS R112, R3 ;  /* 0x0000000300707308 */ /* 0x0001e40000000000 */
[----:B0-----:R-:W-:-:S06]  /*41f0*/  MOV R3, UR45 ;  /* 0x0000002d00037c02 */ /* 0x001fcc0008000f00 */
[----:B------:R-:W3:Y:S01]  /*4200*/  LDG.E.64 R2, desc[UR20][R2.64] ;  /* 0x0000001402027981 */ /* 0x000ee2000c1e1b00 */
        /* <DEDUP_REMOVED lines=12> */
[----:B------:R-:W0:Y:S04]  /*42d0*/  LDS.U16 R143, [R6+0x16] ;  /* 0x00001600068f7984 */ /* 0x000e280000000400 */
[----:B------:R-:W-:Y:S04]  /*42e0*/  LDS.U16 R146, [R6+0x18] ;  /* 0x0000180006927984 */ /* 0x000fe80000000400 */
[----:B------:R-:W1:Y:S04]  /*42f0*/  LDS.U16 R144, [R6+0x1a] ;  /* 0x00001a0006907984 */ /* 0x000e680000000400 */
[----:B------:R-:W-:Y:S04]  /*4300*/  LDS.U16 R152, [R6+0x1c] ;  /* 0x00001c0006987984 */ /* 0x000fe80000000400 */
[----:B------:R-:W1:Y:S04]  /*4310*/  LDS.U16 R149, [R6+0x1e] ;  /* 0x00001e0006957984 */ /* 0x000e680000000400 */
[----:B------:R-:W-:Y:S04]  /*4320*/  LDS.U16 R154, [R6+0x20] ;  /* 0x00002000069a7984 */ /* 0x000fe80000000400 */
[----:B------:R-:W1:Y:S04]  /*4330*/  LDS.U16 R153, [R6+0x22] ;  /* 0x0000220006997984 */ /* 0x000e680000000400 */
        /* <DEDUP_REMOVED lines=13> */
[----:B------:R1:W0:Y:S01]  /*4410*/  LDS.U16 R183, [R6+0x3e] ;  /* 0x00003e0006b77984 */ /* 0x0002220000000400 */
[----:B------:R-:W-:-:S03]  /*4420*/  FMUL.FTZ R8, R27, R0 ;  /* 0x000000001b087220 */ /* 0x000fc60000410000 */
[----:B------:R0:W-:Y:S01]  /*4430*/  STS.64 [R109+0x39e0], R122 ;  /* 0x0039e07a6d007388 */ /* 0x0001e20000000a00 */
[-C--:B------:R-:W-:Y:S01]  /*4440*/  FMUL.FTZ R11, R24, R0.reuse ;  /* 0x00000000180b7220 */ /* 0x080fe20000410000 */
[-C--:B------:R-:W-:Y:S01]  /*4450*/  FMUL.FTZ R10, R25, R0.reuse ;  /* 0x00000000190a7220 */ /* 0x080fe20000410000 */
[----:B------:R-:W2:Y:S01]  /*4460*/  MUFU.EX2 R8, R8 ;  /* 0x0000000800087308 */ /* 0x000ea20000000800 */
[-C--:B-1----:R-:W-:Y:S01]  /*4470*/  FMUL.FTZ R6, R20, R0.reuse ;  /* 0x0000000014067220 */ /* 0x082fe20000410000 */
[----:B------:R-:W-:Y:S01]  /*4480*/  HFMA2.MMA R60, -RZ, RZ, 1.875, 0 ;  /* 0x3f800000ff3c7435 */ /* 0x000fe200000001ff */
[----:B------:R-:W-:-:S05]  /*4490*/  FMUL.FTZ R9, R26, R0 ;  /* 0x000000001a097220 */ /* 0x000fca0000410000 */
[----:B------:R-:W1:Y:S01]  /*44a0*/  MUFU.EX2 R11, R11 ;  /* 0x0000000b000b7308 */ /* 0x000e620000000800 */
[----:B------:R-:W-:Y:S02]  /*44b0*/  MOV R61, RZ ;  /* 0x000000ff003d7202 */ /* 0x000fe40000000f00 */
[----:B------:R-:W-:Y:S01]  /*44c0*/  CS2R R62, SRZ ;  /* 0x00000000003e7805 */ /* 0x000fe2000001ff00 */
[----:B------:R-:W-:Y:S01]  /*44d0*/  BAR.SYNC.DEFER_BLOCKING 0x0 ;  /* 0x0000000000007b1d */ /* 0x000fe20000010000 */
[----:B------:R-:W-:-:S05]  /*44e0*/  FMUL.FTZ R12, R23, R0 ;  /* 0x00000000170c7220 */ /* 0x000fca0000410000 */
[----:B------:R-:W0:Y:S01]  /*44f0*/  MUFU.EX2 R10, R10 ;  /* 0x0000000a000a7308 */ /* 0x000e220000000800 */
[----:B------:R-:W-:Y:S01]  /*4500*/  SHF.L.U32 R106, R190, 0x10, RZ ;  /* 0x00000010be6a7819 */ /* 0x000fe200000006ff */
[----:B------:R-:W-:-:S06]  /*4510*/  FMUL.FTZ R65, R21, R0 ;  /* 0x0000000015417220 */ /* 0x000fcc0000410000 */
[----:B------:R-:W0:Y:S01]  /*4520*/  MUFU.EX2 R6, R6 ;  /* 0x0000000600067308 */ /* 0x000e220000000800 */
[----:B--2---:R-:W-:Y:S01]  /*4530*/  FMUL.FTZ R139, R8, R139 ;  /* 0x0000008b088b7220 */ /* 0x004fe20000410000 */
[----:B------:R-:W-:-:S06]  /*4540*/  FMUL.FTZ R222, R28, R106 ;  /* 0x0000006a1cde7220 */ /* 0x000fcc0000410000 */
[----:B------:R-:W2:Y:S01]  /*4550*/  MUFU.EX2 R9, R9 ;  /* 0x0000000900097308 */ /* 0x000ea20000000800 */
[----:B------:R1:W5:Y:S01]  /*4560*/  @!P2 LDG.E.128 R60, desc[UR20][R4.64] ;  /* 0x00000014043ca981 */ /* 0x000362000c1e1d00 */
[----:B------:R-:W-:-:S06]  /*4570*/  FMUL.FTZ R140, R8, R140 ;  /* 0x0000008c088c7220 */ /* 0x000fcc0000410000 */
[----:B------:R-:W2:Y:S01]  /*4580*/  MUFU.EX2 R12, R12 ;  /* 0x0000000c000c7308 */ /* 0x000ea20000000800 */
[----:B-1----:R-:W-:Y:S01]  /*4590*/  FMUL.FTZ R4, R19, R0 ;  /* 0x0000000013047220 */ /* 0x002fe20000410000 */
[C---:B------:R-:W-:Y:S01]  /*45a0*/  FMUL.FTZ R134, R11.reuse, R134 ;  /* 0x000000860b867220 */ /* 0x040fe20000410000 */
[----:B------:R-:W-:-:S05]  /*45b0*/  FMUL.FTZ R133, R11, R133 ;  /* 0x000000850b857220 */ /* 0x000fca0000410000 */
[----:B------:R-:W1:Y:S01]  /*45c0*/  MUFU.EX2 R65, R65 ;  /* 0x0000004100417308 */ /* 0x000e620000000800 */
[----:B------:R-:W-:Y:S01]  /*45d0*/  SHF.L.U32 R105, R188, 0x10, RZ ;  /* 0x00000010bc697819 */ /* 0x000fe200000006ff */
[-C--:B------:R-:W-:Y:S01]  /*45e0*/  FMUL.FTZ R5, R222, R139.reuse ;  /* 0x0000008bde057220 */ /* 0x080fe20000410000 */
[----:B------:R-:W-:Y:S01]  /*45f0*/  FMUL.FTZ R11, RZ, R139 ;  /* 0x0000008bff0b7220 */ /* 0x000fe20000410000 */
[C---:B0-----:R-:W-:Y:S01]  /*4600*/  FMUL.FTZ R136, R10.reuse, R136 ;  /* 0x000000880a887220 */ /* 0x041fe20000410000 */
[----:B------:R-:W-:Y:S01]  /*4610*/  FMUL.FTZ R135, R10, R135 ;  /* 0x000000870a877220 */ /* 0x000fe20000410000 */
[C---:B------:R-:W-:Y:S02]  /*4620*/  FMUL.FTZ R126, R6.reuse, R126 ;  /* 0x0000007e067e7220 */ /* 0x040fe40000410000 */
[----:B------:R-:W-:Y:S01]  /*4630*/  MUFU.SIN R121, R116 ;  /* 0x0000007400797308 */ /* 0x000fe20000000400 */
[----:B------:R-:W-:Y:S01]  /*4640*/  FMUL.FTZ R125, R6, R125 ;  /* 0x0000007d067d7220 */ /* 0x000fe20000410000 */
[----:B------:R-:W-:Y:S01]  /*4650*/  FFMA.FTZ R10, RZ, R140, R5 ;  /* 0x0000008cff0a7223 */ /* 0x000fe20000010005 */
[----:B------:R-:W-:Y:S01]  /*4660*/  FMUL.FTZ R8, R18, R0 ;  /* 0x0000000012087220 */ /* 0x000fe20000410000 */
[----:B------:R-:W-:Y:S01]  /*4670*/  FMUL.FTZ R221, R27, R105 ;  /* 0x000000691bdd7220 */ /* 0x000fe20000410000 */
[----:B------:R-:W-:-:S03]  /*4680*/  FFMA.FTZ R6, R222, R140, -R11 ;  /* 0x0000008cde067223 */ /* 0x000fc6000001080b */
[----:B------:R-:W0:Y:S01]  /*4690*/  MUFU.EX2 R4, R4 ;  /* 0x0000000400047308 */ /* 0x000e220000000800 */
[----:B------:R-:W-:Y:S01]  /*46a0*/  FADD.FTZ R11, RZ, R10 ;  /* 0x0000000aff0b7221 */ /* 0x000fe20000010000 */
[----:B--2---:R-:W-:Y:S01]  /*46b0*/  FMUL.FTZ R137, R9, R137 ;  /* 0x0000008909897220 */ /* 0x004fe20000410000 */
[----:B------:R-:W-:Y:S01]  /*46c0*/  FADD.FTZ R10, R221, R6 ;  /* 0x00000006dd0a7221 */ /* 0x000fe20000010000 */
[----:B------:R-:W-:Y:S01]  /*46d0*/  FMUL.FTZ R138, R9, R138 ;  /* 0x0000008a098a7220 */ /* 0x000fe20000410000 */
[C---:B------:R-:W-:Y:S01]  /*46e0*/  FMUL.FTZ R132, R12.reuse, R132 ;  /* 0x000000840c847220 */ /* 0x040fe20000410000 */
[----:B------:R-:W-:Y:S02]  /*46f0*/  FMUL.FTZ R131, R12, R131 ;  /* 0x000000830c837220 */ /* 0x000fe40000410000 */
[----:B------:R-:W2:Y:S01]  /*4700*/  MUFU.EX2 R8, R8 ;  /* 0x0000000800087308 */ /* 0x000ea20000000800 */
[----:B------:R-:W-:Y:S01]  /*4710*/  FMUL.FTZ R9, R17, R0 ;  /* 0x0000000011097220 */ /* 0x000fe20000410000 */
[----:B------:R-:W-:Y:S01]  /*4720*/  FMUL.FTZ R12, R137, R10 ;  /* 0x0000000a890c7220 */ /* 0x000fe20000410000 */
[C---:B-1----:R-:W-:Y:S01]  /*4730*/  FMUL.FTZ R128, R65.reuse, R128 ;  /* 0x0000008041807220 */ /* 0x042fe20000410000 */
[----:B------:R-:W-:Y:S01]  /*4740*/  FMUL.FTZ R127, R65, R127 ;  /* 0x0000007f417f7220 */ /* 0x000fe20000410000 */
[----:B------:R-:W-:Y:S01]  /*4750*/  SHF.L.U32 R104, R186, 0x10, RZ ;  /* 0x00000010ba687819 */ /* 0x000fe200000006ff */
[----:B------:R-:W-:Y:S01]  /*4760*/  FMUL.FTZ R5, R16, R0 ;  /* 0x0000000010057220 */ /* 0x000fe20000410000 */
[-C--:B------:R-:W-:Y:S01]  /*4770*/  FMUL.FTZ R65, R137, R11.reuse ;  /* 0x0000000b89417220 */ /* 0x080fe20000410000 */
[----:B------:R-:W-:Y:S01]  /*4780*/  FFMA.FTZ R12, R138, R11, R12 ;  /* 0x0000000b8a0c7223 */ /* 0x000fe2000001000c */
[----:B------:R-:W-:Y:S01]  /*4790*/  MUFU.SIN R117, R99 ;  /* 0x0000006300757308 */ /* 0x000fe20000000400 */
[C---:B0-----:R-:W-:Y:S01]  /*47a0*/  FMUL.FTZ R124, R4.reuse, R124 ;  /* 0x0000007c047c7220 */ /* 0x041fe20000410000 */
[----:B------:R-:W-:Y:S01]  /*47b0*/  FMUL.FTZ R121, R4, R121 ;  /* 0x0000007904797220 */ /* 0x000fe20000410000 */
[----:B------:R-:W-:Y:S01]  /*47c0*/  FFMA.FTZ R65, R138, R10, -R65 ;  /* 0x0000000a8a417223 */ /* 0x000fe20000010841 */
[----:B------:R-:W-:Y:S01]  /*47d0*/  FMUL.FTZ R220, R26, R104 ;  /* 0x000000681adc7220 */ /* 0x000fe20000410000 */
[-C--:B------:R-:W-:Y:S01]  /*47e0*/  FMUL.FTZ R4, R14, R0.reuse ;  /* 0x000000000e047220 */ /* 0x080fe20000410000 */
[----:B------:R-:W-:-:S02]  /*47f0*/  FMUL.FTZ R6, R15, R0 ;  /* 0x000000000f067220 */ /* 0x000fc40000410000 */
[----:B------:R-:W-:Y:S01]  /*4800*/  MUFU.COS R118, R99 ;  /* 0x0000006300767308 */ /* 0x000fe20000000000 */
[----:B------:R-:W-:Y:S01]  /*4810*/  FADD.FTZ R12, RZ, R12 ;  /* 0x0000000cff0c7221 */ /* 0x000fe20000010000 */
[----:B------:R-:W-:Y:S01]  /*4820*/  FADD.FTZ R65, R220, R65 ;  /* 0x00000041dc417221 */ /* 0x000fe20000010000 */
[----:B------:R-:W-:-:S05]  /*4830*/  SHF.L.U32 R103, R66, 0x10, RZ ;  /* 0x0000001042677819 */ /* 0x000fca00000006ff */
[----:B------:R-:W0:Y:S01]  /*4840*/  MUFU.EX2 R9, R9 ;  /* 0x0000000900097308 */ /* 0x000e220000000800 */
[----:B------:R-:W-:Y:S01]  /*4850*/  FMUL.FTZ R11, R135, R12 ;  /* 0x0000000c870b7220 */ /* 0x000fe20000410000 */
[----:B--2---:R-:W-:-:S06]  /*4860*/  FMUL.FTZ R120, R8, R120 ;  /* 0x0000007808787220 */ /* 0x004fcc0000410000 */
[----:B------:R-:W-:Y:S01]  /*4870*/  MUFU.SIN R113, R71 ;  /* 0x0000004700717308 */ /* 0x000fe20000000400 */
[----:B------:R-:W-:Y:S01]  /*4880*/  FMUL.FTZ R119, R8, R119 ;  /* 0x0000007708777220 */ /* 0x000fe20000410000 */
[----:B------:R-:W-:-:S06]  /*4890*/  FMUL.FTZ R67, R135, R65 ;  /* 0x0000004187437220 */ /* 0x000fcc0000410000 */
[----:B------:R-:W-:Y:S01]  /*48a0*/  MUFU.COS R116, R71 ;  /* 0x0000004700747308 */ /* 0x000fe20000000000 */
[----:B------:R-:W-:-:S07]  /*48b0*/  FFMA.FTZ R8, R136, R65, -R11 ;  /* 0x0000004188087223 */ /* 0x000fce000001080b */
[----:B------:R-:W1:Y:S01]  /*48c0*/  MUFU.EX2 R5, R5 ;  /* 0x0000000500057308 */ /* 0x000e620000000800 */
[----:B------:R-:W-:Y:S01]  /*48d0*/  FMUL.FTZ R219, R25, R103 ;  /* 0x0000006719db7220 */ /* 0x000fe20000410000 */
[----:B------:R-:W-:-:S06]  /*48e0*/  FFMA.FTZ R67, R136, R12, R67 ;  /* 0x0000000c88437223 */ /* 0x000fcc0000010043 */
[----:B------:R-:W-:Y:S01]  /*48f0*/  MUFU.SIN R7, R110 ;  /* 0x0000006e00077308 */ /* 0x000fe20000000400 */
[----:B------:R-:W-:Y:S01]  /*4900*/  FADD.FTZ R8, R219, R8 ;  /* 0x00000008db087221 */ /* 0x000fe20000010000 */
[----:B----4-:R-:W-:-:S06]  /*4910*/  SHF.L.U32 R102, R64, 0x10, RZ ;  /* 0x0000001040667819 */ /* 0x010fcc00000006ff */
[----:B------:R-:W2:Y:S01]  /*4920*/  MUFU.EX2 R4, R4 ;  /* 0x0000000400047308 */ /* 0x000ea20000000800 */
[----:B------:R-:W-:Y:S01]  /*4930*/  SHF.L.U32 R10, R92, 0x10, RZ ;  /* 0x000000105c0a7819 */ /* 0x000fe200000006ff */
[----:B------:R-:W4:Y:S06]  /*4940*/  LDL R66, [R1+0x10] ;  /* 0x0000100001427983 */ /* 0x000f2c0000100800 */
[----:B------:R-:W2:Y:S08]  /*4950*/  MUFU.EX2 R6, R6 ;  /* 0x0000000600067308 */ /* 0x000eb00000000800 */
[----:B------:R-:W3:Y:S01]  /*4960*/  MUFU.COS R110, R110 ;  /* 0x0000006e006e7308 */ /* 0x000ee20000000000 */
[C---:B0-----:R-:W-:Y:S01]  /*4970*/  FMUL.FTZ R118, R9.reuse, R118 ;  /* 0x0000007609767220 */ /* 0x041fe20000410000 */
[----:B------:R-:W-:Y:S01]  /*4980*/  FMUL.FTZ R117, R9, R117 ;  /* 0x0000007509757220 */ /* 0x000fe20000410000 */
[----:B------:R-:W-:Y:S01]  /*4990*/  FADD.FTZ R67, RZ, R67 ;  /* 0x00000043ff437221 */ /* 0x000fe20000010000 */
[----:B------:R-:W-:Y:S01]  /*49a0*/  FMUL.FTZ R9, R133, R8 ;  /* 0x0000000885097220 */ /* 0x000fe20000410000 */
[C---:B-1----:R-:W-:Y:S01]  /*49b0*/  FMUL.FTZ R116, R5.reuse, R116 ;  /* 0x0000007405747220 */ /* 0x042fe20000410000 */
[----:B------:R-:W-:Y:S01]  /*49c0*/  FMUL.FTZ R113, R5, R113 ;  /* 0x0000007105717220 */ /* 0x000fe20000410000 */
[-C--:B------:R-:W-:Y:S01]  /*49d0*/  FMUL.FTZ R5, R133, R67.reuse ;  /* 0x0000004385057220 */ /* 0x080fe20000410000 */
[----:B------:R-:W-:Y:S01]  /*49e0*/  FFMA.FTZ R9, R134, R67, R9 ;  /* 0x0000004386097223 */ /* 0x000fe20000010009 */
[----:B--2---:R-:W-:Y:S01]  /*49f0*/  FMUL.FTZ R109, R4, R7 ;  /* 0x00000007046d7220 */ /* 0x004fe20000410000 */
[C---:B------:R-:W-:Y:S01]  /*4a00*/  FMUL.FTZ R112, R6.reuse, R112 ;  /* 0x0000007006707220 */ /* 0x040fe20000410000 */
[----:B------:R-:W-:Y:S01]  /*4a10*/  FMUL.FTZ R111, R6, R111 ;  /* 0x0000006f066f7220 */ /* 0x000fe20000410000 */
[----:B------:R-:W-:Y:S01]  /*4a20*/  FFMA.FTZ R7, R134, R8, -R5 ;  /* 0x0000000886077223 */ /* 0x000fe20000010805 */
[----:B------:R-:W-:Y:S01]  /*4a30*/  FMUL.FTZ R218, R24, R102 ;  /* 0x0000006618da7220 */ /* 0x000fe20000410000 */
[----:B------:R-:W-:Y:S01]  /*4a40*/  FADD.FTZ R6, RZ, R9 ;  /* 0x00000009ff067221 */ /* 0x000fe20000010000 */
[----:B------:R-:W2:Y:S01]  /*4a50*/  LDL R64, [R1+0x14] ;  /* 0x0000140001407983 */ /* 0x000ea20000100800 */
[----:B---3--:R-:W-:Y:S01]  /*4a60*/  FMUL.FTZ R110, R4, R110 ;  /* 0x0000006e046e7220 */ /* 0x008fe20000410000 */
[-C--:B------:R-:W-:Y:S01]  /*4a70*/  FMUL.FTZ R4, R122, R139.reuse ;  /* 0x0000008b7a047220 */ /* 0x080fe20000410000 */
[----:B------:R-:W-:Y:S01]  /*4a80*/  FADD.FTZ R7, R218, R7 ;  /* 0x00000007da077221 */ /* 0x000fe20000010000 */
[----:B------:R-:W-:Y:S01]  /*4a90*/  FMUL.FTZ R9, R131, R6 ;  /* 0x0000000683097220 */ /* 0x000fe20000410000 */
[C---:B------:R-:W-:Y:S01]  /*4aa0*/  FMUL.FTZ R5, R123.reuse, R139 ;  /* 0x0000008b7b057220 */ /* 0x040fe20000410000 */
[-C--:B------:R-:W-:Y:S01]  /*4ab0*/  FFMA.FTZ R4, R123, R140.reuse, R4 ;  /* 0x0000008c7b047223 */ /* 0x080fe20000010004 */
[-C--:B------:R-:W-:Y:S01]  /*4ac0*/  FMUL.FTZ R11, R131, R7.reuse ;  /* 0x00000007830b7220 */ /* 0x080fe20000410000 */
[----:B------:R-:W-:Y:S01]  /*4ad0*/  FFMA.FTZ R8, R132, R7, -R9 ;  /* 0x0000000784087223 */ /* 0x000fe20000010809 */
[----:B------:R-:W-:Y:S01]  /*4ae0*/  FFMA.FTZ R5, R122, R140, -R5 ;  /* 0x0000008c7a057223 */ /* 0x000fe20000010805 */
[----:B------:R-:W-:Y:S01]  /*4af0*/  FMUL.FTZ R7, R137, R4 ;  /* 0x0000000489077220 */ /* 0x000fe20000410000 */
[----:B------:R-:W-:Y:S01]  /*4b00*/  FFMA.FTZ R11, R132, R6, R11 ;  /* 0x00000006840b7223 */ /* 0x000fe2000001000b */
[----:B------:R-:W-:Y:S01]  /*4b10*/  FMUL.FTZ R217, R23, R10 ;  /* 0x0000000a17d97220 */ /* 0x000fe20000410000 */
[-C--:B------:R-:W-:Y:S01]  /*4b20*/  FMUL.FTZ R9, R137, R5.reuse ;  /* 0x0000000589097220 */ /* 0x080fe20000410000 */
[C---:B------:R-:W-:Y:S01]  /*4b30*/  FFMA.FTZ R7, R138.reuse, R5, -R7 ;  /* 0x000000058a077223 */ /* 0x040fe20000010807 */
[----:B------:R-:W-:Y:S01]  /*4b40*/  FADD.FTZ R11, RZ, R11 ;  /* 0x0000000bff0b7221 */ /* 0x000fe20000010000 */
[----:B------:R-:W-:Y:S01]  /*4b50*/  FADD.FTZ R8, R217, R8 ;  /* 0x00000008d9087221 */ /* 0x000fe20000010000 */
[----:B------:R-:W-:Y:S01]  /*4b60*/  FFMA.FTZ R9, R138, R4, R9 ;  /* 0x000000048a097223 */ /* 0x000fe20000010009 */
[----:B------:R-:W-:Y:S01]  /*4b70*/  FMUL.FTZ R5, R135, R7 ;  /* 0x0000000787057220 */ /* 0x000fe20000410000 */
[----:B------:R-:W-:Y:S01]  /*4b80*/  SHF.L.U32 R67, R91, 0x10, RZ ;  /* 0x000000105b437819 */ /* 0x000fe200000006ff */
[C---:B------:R-:W-:Y:S01]  /*4b90*/  FMUL.FTZ R65, R129.reuse, R11 ;  /* 0x0000000b81417220 */ /* 0x040fe20000410000 */
[-C--:B------:R-:W-:Y:S01]  /*4ba0*/  FMUL.FTZ R4, R129, R8.reuse ;  /* 0x0000000881047220 */ /* 0x080fe20000410000 */
[-C--:B------:R-:W-:Y:S01]  /*4bb0*/  FFMA.FTZ R5, R136, R9.reuse, R5 ;  /* 0x0000000988057223 */ /* 0x080fe20000010005 */
[----:B------:R-:W-:Y:S01]  /*4bc0*/  FMUL.FTZ R9, R135, R9 ;  /* 0x0000000987097220 */ /* 0x000fe20000410000 */
[----:B------:R-:W-:Y:S01]  /*4bd0*/  FFMA.FTZ R65, R130, R8, -R65 ;  /* 0x0000000882417223 */ /* 0x000fe20000010841 */
[----:B------:R-:W-:Y:S01]  /*4be0*/  FMUL.FTZ R216, R22, R67 ;  /* 0x0000004316d87220 */ /* 0x000fe20000410000 */
[----:B------:R-:W-:Y:S01]  /*4bf0*/  FFMA.FTZ R4, R130, R11, R4 ;  /* 0x0000000b82047223 */ /* 0x000fe20000010004 */
[----:B------:R-:W-:-:S02]  /*4c00*/  FFMA.FTZ R9, R136, R7, -R9 ;  /* 0x0000000788097223 */ /* 0x000fc40000010809 */
[----:B------:R-:W-:Y:S01]  /*4c10*/  FADD.FTZ R65, R216, R65 ;  /* 0x00000041d8417221 */ /* 0x000fe20000010000 */
[----:B------:R-:W-:Y:S01]  /*4c20*/  FADD.FTZ R6, RZ, R4 ;  /* 0x00000004ff067221 */ /* 0x000fe20000010000 */
[C---:B------:R-:W-:Y:S01]  /*4c30*/  FMUL.FTZ R7, R133.reuse, R5 ;  /* 0x0000000585077220 */ /* 0x040fe20000410000 */
[----:B------:R-:W-:Y:S01]  /*4c40*/  FMUL.FTZ R4, R133, R9 ;  /* 0x0000000985047220 */ /* 0x000fe20000410000 */
[C---:B------:R-:W-:Y:S01]  /*4c50*/  FMUL.FTZ R11, R127.reuse, R65 ;  /* 0x000000417f0b7220 */ /* 0x040fe20000410000 */
[----:B------:R-:W-:Y:S01]  /*4c60*/  SHF.L.U32 R10, R90, 0x10, RZ ;  /* 0x000000105a0a7819 */ /* 0x000fe200000006ff */
[C---:B------:R-:W-:Y:S01]  /*4c70*/  FFMA.FTZ R7, R134.reuse, R9, -R7 ;  /* 0x0000000986077223 */ /* 0x040fe20000010807 */
[----:B------:R-:W-:Y:S01]  /*4c80*/  FFMA.FTZ R4, R134, R5, R4 ;  /* 0x0000000586047223 */ /* 0x000fe20000010004 */
[-C--:B------:R-:W-:Y:S01]  /*4c90*/  FMUL.FTZ R9, R127, R6.reuse ;  /* 0x000000067f097220 */ /* 0x080fe20000410000 */
[C---:B------:R-:W-:Y:S01]  /*4ca0*/  FFMA.FTZ R11, R128.reuse, R6, R11 ;  /* 0x00000006800b7223 */ /* 0x040fe2000001000b */
[----:B------:R-:W-:Y:S01]  /*4cb0*/  FMUL.FTZ R215, R21, R10 ;  /* 0x0000000a15d77220 */ /* 0x000fe20000410000 */
[CC--:B------:R-:W-:Y:S01]  /*4cc0*/  FMUL.FTZ R5, R131.reuse, R4.reuse ;  /* 0x0000000483057220 */ /* 0x0c0fe20000410000 */
[----:B------:R-:W-:Y:S01]  /*4cd0*/  FFMA.FTZ R8, R128, R65, -R9 ;  /* 0x0000004180087223 */ /* 0x000fe20000010809 */
[----:B------:R-:W-:Y:S01]  /*4ce0*/  FADD.FTZ R11, RZ, R11 ;  /* 0x0000000bff0b7221 */ /* 0x000fe20000010000 */
[-C--:B------:R-:W-:Y:S01]  /*4cf0*/  FMUL.FTZ R9, R131, R7.reuse ;  /* 0x0000000783097220 */ /* 0x080fe20000410000 */
[C---:B------:R-:W-:Y:S01]  /*4d00*/  FFMA.FTZ R5, R132.reuse, R7, -R5 ;  /* 0x0000000784057223 */ /* 0x040fe20000010805 */
[----:B------:R-:W-:Y:S01]  /*4d10*/  FADD.FTZ R8, R215, R8 ;  /* 0x00000008d7087221 */ /* 0x000fe20000010000 */
[----:B------:R-:W-:Y:S01]  /*4d20*/  FMUL.FTZ R7, R125, R11 ;  /* 0x0000000b7d077220 */ /* 0x000fe20000410000 */
[----:B------:R-:W-:-:S03]  /*4d30*/  FFMA.FTZ R9, R132, R4, R9 ;  /* 0x0000000484097223 */ /* 0x000fc60000010009 */
[----:B------:R-:W-:Y:S01]  /*4d40*/  FFMA.FTZ R65, R126, R8, -R7 ;  /* 0x000000087e417223 */ /* 0x000fe20000010807 */
[----:B------:R-:W-:Y:S01]  /*4d50*/  FMUL.FTZ R7, R129, R5 ;  /* 0x0000000581077220 */ /* 0x000fe20000410000 */
[----:B------:R-:W-:-:S03]  /*4d60*/  FMUL.FTZ R4, R13, UR57 ;  /* 0x000000390d047c20 */ /* 0x000fc60008410000 */
[-C--:B------:R-:W-:Y:S01]  /*4d70*/  FFMA.FTZ R7, R130, R9.reuse, R7 ;  /* 0x0000000982077223 */ /* 0x080fe20000010007 */
[----:B------:R-:W-:Y:S01]  /*4d80*/  FMUL.FTZ R9, R129, R9 ;  /* 0x0000000981097220 */ /* 0x000fe20000410000 */
[----:B------:R-:W-:-:S03]  /*4d90*/  FMUL.RZ R12, R4, 0.15915493667125701904 ;  /* 0x3e22f983040c7820 */ /* 0x000fc6000040c000 */
[----:B------:R-:W-:Y:S01]  /*4da0*/  FFMA.FTZ R9, R130, R5, -R9 ;  /* 0x0000000582097223 */ /* 0x000fe20000010809 */
[----:B------:R-:W-:Y:S01]  /*4db0*/  FMUL.FTZ R5, R127, R7 ;  /* 0x000000077f057220 */ /* 0x000fe20000410000 */
[----:B------:R-:W-:Y:S03]  /*4dc0*/  MUFU.COS R141, R12 ;  /* 0x0000000c008d7308 */ /* 0x000fe60000000000 */
[----:B------:R-:W-:-:S05]  /*4dd0*/  FFMA.FTZ R4, R128, R9, -R5 ;  /* 0x0000000980047223 */ /* 0x000fca0000010805 */
[----:B------:R0:W-:Y:S02]  /*4de0*/  MUFU.SIN R5, R12 ;  /* 0x0000000c00057308 */ /* 0x0001e40000000400 */
[----:B0-----:R-:W3:Y:S01]  /*4df0*/  LDL R12, [R1+0x8] ;  /* 0x00000800010c7983 */ /* 0x001ee20000100800 */
[----:B------:R-:W-:Y:S01]  /*4e00*/  FMUL.FTZ R6, R125, R8 ;  /* 0x000000087d067220 */ /* 0x000fe20000410000 */
[----:B------:R-:W-:-:S03]  /*4e10*/  SHF.L.U32 R67, R89, 0x10, RZ ;  /* 0x0000001059437819 */ /* 0x000fc600000006ff */
[----:B------:R-:W-:Y:S02]  /*4e20*/  FFMA.FTZ R6, R126, R11, R6 ;  /* 0x0000000b7e067223 */ /* 0x000fe40000010006 */
[----:B------:R-:W-:Y:S02]  /*4e30*/  FMUL.FTZ R214, R20, R67 ;  /* 0x0000004314d67220 */ /* 0x000fe40000410000 */
[----:B------:R-:W-:Y:S02]  /*4e40*/  FADD.FTZ R6, RZ, R6 ;  /* 0x00000006ff067221 */ /* 0x000fe40000010000 */
[----:B------:R-:W-:Y:S02]  /*4e50*/  FADD.FTZ R65, R214, R65 ;  /* 0x00000041d6417221 */ /* 0x000fe40000010000 */
[----:B------:R-:W-:Y:S01]  /*4e60*/  FMUL.FTZ R11, R121, R6 ;  /* 0x00000006790b7220 */ /* 0x000fe20000410000 */
[----:B------:R-:W-:-:S03]  /*4e70*/  SHF.L.U32 R101, R68, 0x10, RZ ;  /* 0x0000001044657819 */ /* 0x000fc600000006ff */
[-C--:B------:R-:W-:Y:S01]  /*4e80*/  FFMA.FTZ R8, R124, R65.reuse, -R11 ;  /* 0x000000417c087223 */ /* 0x080fe2000001080b */
[----:B------:R-:W-:Y:S01]  /*4e90*/  FMUL.FTZ R65, R121, R65 ;  /* 0x0000004179417220 */ /* 0x000fe20000410000 */
[----:B------:R-:W-:-:S03]  /*4ea0*/  FMUL.FTZ R213, R19, R101 ;  /* 0x0000006513d57220 */ /* 0x000fc60000410000 */
[----:B------:R-:W-:Y:S01]  /*4eb0*/  FFMA.FTZ R65, R124, R6, R65 ;  /* 0x000000067c417223 */ /* 0x000fe20000010041 */
[----:B------:R-:W-:-:S03]  /*4ec0*/  FADD.FTZ R8, R213, R8 ;  /* 0x00000008d5087221 */ /* 0x000fc60000010000 */
[----:B------:R-:W-:-:S04]  /*4ed0*/  FADD.FTZ R65, RZ, R65 ;  /* 0x00000041ff417221 */ /* 0x000fc80000010000 */
[C---:B------:R-:W-:Y:S01]  /*4ee0*/  FMUL.FTZ R11, R119.reuse, R65 ;  /* 0x00000041770b7220 */ /* 0x040fe20000410000 */
[----:B------:R-:W-:-:S03]  /*4ef0*/  FMUL.FTZ R10, R119, R8 ;  /* 0x00000008770a7220 */ /* 0x000fc60000410000 */
[----:B------:R-:W-:Y:S02]  /*4f00*/  FFMA.FTZ R11, R120, R8, -R11 ;  /* 0x00000008780b7223 */ /* 0x000fe4000001080b */
[----:B------:R-:W4:Y:S01]  /*4f10*/  LDL R8, [R1+0x4] ;  /* 0x0000040001087983 */ /* 0x000f220000100800 */
[----:B--2---:R-:W-:-:S03]  /*4f20*/  SHF.L.U32 R100, R64, 0x10, RZ ;  /* 0x0000001040647819 */ /* 0x004fc600000006ff */
[----:B------:R-:W2:Y:S01]  /*4f30*/  LDL R64, [R1+0xc] ;  /* 0x00000c0001407983 */ /* 0x000ea20000100800 */
[----:B---3--:R-:W-:-:S03]  /*4f40*/  SHF.L.U32 R97, R12, 0x10, RZ ;  /* 0x000000100c617819 */ /* 0x008fc600000006ff */
[----:B------:R-:W3:Y:S01]  /*4f50*/  LDL R12, [R1] ;  /* 0x00000000010c7983 */ /* 0x000ee20000100800 */
[----:B------:R-:W-:Y:S01]  /*4f60*/  FMUL.FTZ R0, R13, R0 ;  /* 0x000000000d007220 */ /* 0x000fe20000410000 */
[----:B------:R-:W-:-:S05]  /*4f70*/  FMUL.FTZ R9, R127, R9 ;  /* 0x000000097f097220 */ /* 0x000fca0000410000 */
[----:B------:R-:W0:Y:S01]  /*4f80*/  MUFU.EX2 R0, R0 ;  /* 0x0000000000007308 */ /* 0x000e220000000800 */
[----:B------:R-:W-:Y:S01]  /*4f90*/  FFMA.FTZ R9, R128, R7, R9 ;  /* 0x0000000780097223 */ /* 0x000fe20000010009 */
[----:B------:R-:W-:-:S03]  /*4fa0*/  FMUL.FTZ R212, R18, R100 ;  /* 0x0000006412d47220 */ /* 0x000fc60000410000 */
        /* <DEDUP_REMOVED lines=8> */
[C---:B------:R-:W-:Y:S01]  /*5030*/  FMUL.FTZ R9, R121.reuse, R7 ;  /* 0x0000000779097220 */ /* 0x040fe20000410000 */
[----:B----4-:R-:W-:Y:S01]  /*5040*/  SHF.L.U32 R99, R66, 0x10, RZ ;  /* 0x0000001042637819 */ /* 0x010fe200000006ff */
[C---:B0-----:R-:W-:Y:S01]  /*5050*/  FMUL.FTZ R142, R0.reuse, R5 ;  /* 0x00000005008e7220 */ /* 0x041fe20000410000 */
[-C--:B------:R-:W-:Y:S01]  /*5060*/  FMUL.FTZ R5, R121, R6.reuse ;  /* 0x0000000679057220 */ /* 0x080fe20000410000 */
[----:B------:R-:W-:Y:S01]  /*5070*/  FMUL.FTZ R141, R0, R141 ;  /* 0x0000008d008d7220 */ /* 0x000fe20000410000 */
        /* <DEDUP_REMOVED lines=12> */
[----:B------:R-:W-:-:S03]  /*5140*/  FFMA.FTZ R0, R120, R9, R0 ;  /* 0x0000000978007223 */ /* 0x000fc60000010000 */
[-C--:B------:R-:W-:Y:S01]  /*5150*/  FFMA.FTZ R9, R116, R4.reuse, -R5 ;  /* 0x0000000474097223 */ /* 0x080fe20000010805 */
[----:B------:R-:W-:Y:S01]  /*5160*/  FMUL.FTZ R5, R117, R7 ;  /* 0x0000000775057220 */ /* 0x000fe20000410000 */
[----:B------:R-:W-:Y:S01]  /*5170*/  FMUL.FTZ R6, R113, R4 ;  /* 0x0000000471067220 */ /* 0x000fe20000410000 */
[-C--:B------:R-:W-:Y:S01]  /*5180*/  FMUL.FTZ R4, R117, R0.reuse ;  /* 0x0000000075047220 */ /* 0x080fe20000410000 */
[----:B------:R-:W-:Y:S01]  /*5190*/  ISETP.NE.AND P2, PT, R96, 0x3f, PT ;  /* 0x0000003f6000780c */ /* 0x000fe20003f45270 */
[----:B------:R-:W-:Y:S01]  /*51a0*/  FFMA.FTZ R5, R118, R0, R5 ;  /* 0x0000000076057223 */ /* 0x000fe20000010005 */
[----:B------:R-:W-:Y:S01]  /*51b0*/  FFMA.FTZ R6, R116, R65, R6 ;  /* 0x0000004174067223 */ /* 0x000fe20000010006 */
[----:B------:R-:W-:-:S03]  /*51c0*/  FFMA.FTZ R4, R118, R7, -R4 ;  /* 0x0000000776047223 */ /* 0x000fc60000010804 */
[----:B------:R-:W-:Y:S01]  /*51d0*/  FADD.FTZ R6, RZ, R6 ;  /* 0x00000006ff067221 */ /* 0x000fe20000010000 */
[----:B------:R-:W-:-:S03]  /*51e0*/  FMUL.FTZ R7, R113, R5 ;  /* 0x0000000571077220 */ /* 0x000fc60000410000 */
[----:B------:R-:W-:Y:S01]  /*51f0*/  FMUL.FTZ R11, R111, R6 ;  /* 0x000000066f0b7220 */ /* 0x000fe20000410000 */
[----:B------:R-:W-:Y:S02]  /*5200*/  FMUL.FTZ R209, R15, R97 ;  /* 0x000000610fd17220 */ /* 0x000fe40000410000 */
[----:B------:R-:W-:Y:S01]  /*5210*/  @P2 LEA R114, R96, R94, 0x3 ;  /* 0x0000005e60722211 */ /* 0x000fe200078e18ff */
[----:B------:R-:W-:Y:S01]  /*5220*/  FFMA.FTZ R7, R116, R4, -R7 ;  /* 0x0000000474077223 */ /* 0x000fe20000010807 */
[----:B------:R-:W-:Y:S02]  /*5230*/  SHF.L.U32 R107, R8, 0x10, RZ ;  /* 0x00000010086b7819 */ /* 0x000fe400000006ff */
[----:B------:R-:W-:Y:S02]  /*5240*/  R2UR UR44, R3 ;  /* 0x00000000032c72ca */ /* 0x000fe400000e0000 */
[----:B------:R-:W0:Y:S01]  /*5250*/  @P2 LDS.64 R114, [R114+0x49e8] ;  /* 0x0049e80072722984 */ /* 0x000e220000000a00 */
[----:B------:R-:W-:Y:S01]  /*5260*/  FMUL.FTZ R208, R14, R107 ;  /* 0x0000006b0ed07220 */ /* 0x000fe20000410000 */
[----:B------:R-:W-:-:S02]  /*5270*/  R2UR UR45, R2 ;  /* 0x00000000022d72ca */ /* 0x000fc400000e0000 */
[----:B------:R-:W-:Y:S02]  /*5280*/  SHF.L.U32 R143, R143, 0x10, RZ ;  /* 0x000000108f8f7819 */ /* 0x000fe400000006ff */
[----:B------:R-:W-:Y:S01]  /*5290*/  SHF.L.U32 R145, R145, 0x10, RZ ;  /* 0x0000001091917819 */ /* 0x000fe200000006ff */
[----:B------:R-:W-:Y:S01]  /*52a0*/  FADD.FTZ R148, R83, R83 ;  /* 0x0000005353947221 */ /* 0x000fe20000010000 */
[----:B------:R-:W-:Y:S02]  /*52b0*/  SHF.L.U32 R144, R144, 0x10, RZ ;  /* 0x0000001090907819 */ /* 0x000fe400000006ff */
[----:B------:R-:W-:Y:S02]  /*52c0*/  SHF.L.U32 R149, R149, 0x10, RZ ;  /* 0x0000001095957819 */ /* 0x000fe400000006ff */
[----:B------:R-:W-:Y:S02]  /*52d0*/  SHF.L.U32 R146, R146, 0x10, RZ ;  /* 0x0000001092927819 */ /* 0x000fe400000006ff */
[----:B------:R-:W-:-:S02]  /*52e0*/  SHF.L.U32 R152, R152, 0x10, RZ ;  /* 0x0000001098987819 */ /* 0x000fc400000006ff */
[----:B------:R-:W-:Y:S01]  /*52f0*/  SHF.L.U32 R153, R153, 0x10, RZ ;  /* 0x0000001099997819 */ /* 0x000fe200000006ff */
[----:B------:R-:W-:Y:S01]  /*5300*/  FADD.FTZ R151, R82, R82 ;  /* 0x0000005252977221 */ /* 0x000fe20000010000 */
[----:B------:R-:W-:Y:S01]  /*5310*/  SHF.L.U32 R154, R154, 0x10, RZ ;  /* 0x000000109a9a7819 */ /* 0x000fe200000006ff */
[----:B------:R-:W-:Y:S01]  /*5320*/  FADD.FTZ R156, R81, R81 ;  /* 0x00000051519c7221 */ /* 0x000fe20000010000 */
[----:B------:R-:W-:Y:S01]  /*5330*/  FADD.FTZ R158, R80, R80 ;  /* 0x00000050509e7221 */ /* 0x000fe20000010000 */
[----:B------:R-:W-:Y:S01]  /*5340*/  BSSY B0, `(.L_x_6855) ;  /* 0x000004b000007945 */ /* 0x000fe20003800000 */
[----:B------:R-:W-:Y:S02]  /*5350*/  LEA R159, R96, R94, 0x4 ;  /* 0x0000005e609f7211 */ /* 0x000fe400078e20ff */
[----:B--2---:R-:W-:-:S05]  /*5360*/  SHF.L.U32 R98, R64, 0x10, RZ ;  /* 0x0000001040627819 */ /* 0x004fca00000006ff */
[----:B------:R-:W-:-:S04]  /*5370*/  FMUL.FTZ R210, R16, R98 ;  /* 0x0000006210d27220 */ /* 0x000fc80000410000 */
[----:B------:R-:W-:-:S04]  /*5380*/  FADD.FTZ R0, R210, R9 ;  /* 0x00000009d2007221 */ /* 0x000fc80000010000 */
[----:B------:R-:W-:Y:S01]  /*5390*/  FMUL.FTZ R65, R111, R0 ;  /* 0x000000006f417220 */ /* 0x000fe20000410000 */
[----:B------:R-:W-:-:S03]  /*53a0*/  FMUL.FTZ R9, R113, R4 ;  /* 0x0000000471097220 */ /* 0x000fc60000410000 */
[C---:B------:R-:W-:Y:S01]  /*53b0*/  FFMA.FTZ R65, R112.reuse, R6, R65 ;  /* 0x0000000670417223 */ /* 0x040fe20000010041 */
[----:B------:R-:W-:-:S03]  /*53c0*/  FFMA.FTZ R0, R112, R0, -R11 ;  /* 0x0000000070007223 */ /* 0x000fc6000001080b */
[----:B------:R-:W-:Y:S01]  /*53d0*/  FADD.FTZ R65, RZ, R65 ;  /* 0x00000041ff417221 */ /* 0x000fe20000010000 */
[----:B------:R-:W-:Y:S01]  /*53e0*/  FFMA.FTZ R9, R116, R5, R9 ;  /* 0x0000000574097223 */ /* 0x000fe20000010009 */
[----:B------:R-:W-:Y:S02]  /*53f0*/  FADD.FTZ R4, R209, R0 ;  /* 0x00000000d1047221 */ /* 0x000fe40000010000 */
[----:B------:R-:W-:Y:S01]  /*5400*/  FMUL.FTZ R11, R109, R65 ;  /* 0x000000416d0b7220 */ /* 0x000fe20000410000 */
[----:B------:R-:W-:Y:S01]  /*5410*/  FMUL.FTZ R5, R111, R9 ;  /* 0x000000096f057220 */ /* 0x000fe20000410000 */
[-C--:B------:R-:W-:Y:S02]  /*5420*/  FMUL.FTZ R6, R109, R4.reuse ;  /* 0x000000046d067220 */ /* 0x080fe40000410000 */
[----:B------:R-:W-:Y:S01]  /*5430*/  FFMA.FTZ R11, R110, R4, -R11 ;  /* 0x000000046e0b7223 */ /* 0x000fe2000001080b */
[-C--:B------:R-:W-:Y:S01]  /*5440*/  FMUL.FTZ R0, R111, R7.reuse ;  /* 0x000000076f007220 */ /* 0x080fe20000410000 */
[----:B------:R-:W-:Y:S01]  /*5450*/  FFMA.FTZ R5, R112, R7, -R5 ;  /* 0x0000000770057223 */ /* 0x000fe20000010805 */
[----:B------:R-:W-:Y:S01]  /*5460*/  FFMA.FTZ R6, R110, R65, R6 ;  /* 0x000000416e067223 */ /* 0x000fe20000010006 */
[----:B------:R-:W-:Y:S01]  /*5470*/  FADD.FTZ R11, R208, R11 ;  /* 0x0000000bd00b7221 */ /* 0x000fe20000010000 */
[----:B------:R-:W-:Y:S01]  /*5480*/  FFMA.FTZ R0, R112, R9, R0 ;  /* 0x0000000970007223 */ /* 0x000fe20000010000 */
[C---:B------:R-:W-:Y:S01]  /*5490*/  FMUL.FTZ R7, R109.reuse, R5 ;  /* 0x000000056d077220 */ /* 0x040fe20000410000 */
[----:B------:R-:W-:Y:S01]  /*54a0*/  FADD.FTZ R2, RZ, R6 ;  /* 0x00000006ff027221 */ /* 0x000fe20000010000 */
[----:B------:R-:W-:Y:S01]  /*54b0*/  FMUL.FTZ R9, R142, R11 ;  /* 0x0000000b8e097220 */ /* 0x000fe20000410000 */
[-C--:B------:R-:W-:Y:S01]  /*54c0*/  FMUL.FTZ R3, R109, R0.reuse ;  /* 0x000000006d037220 */ /* 0x080fe20000410000 */
[----:B------:R-:W-:Y:S01]  /*54d0*/  FFMA.FTZ R6, R110, R0, R7 ;  /* 0x000000006e067223 */ /* 0x000fe20000010007 */
[-C--:B------:R-:W-:Y:S01]  /*54e0*/  FMUL.FTZ R8, R142, R2.reuse ;  /* 0x000000028e087220 */ /* 0x080fe20000410000 */
[----:B------:R-:W-:Y:S01]  /*54f0*/  FFMA.FTZ R10, R141, R2, R9 ;  /* 0x000000028d0a7223 */ /* 0x000fe20000010009 */
[C---:B------:R-:W-:Y:S01]  /*5500*/  FMUL.FTZ R0, R143.reuse, UR44 ;  /* 0x0000002c8f007c20 */ /* 0x040fe20008410000 */
[----:B------:R-:W-:Y:S01]  /*5510*/  FMUL.FTZ R2, R143, UR45 ;  /* 0x0000002d8f027c20 */ /* 0x000fe20008410000 */
[----:B------:R-:W-:-:S02]  /*5520*/  FFMA.FTZ R4, R110, R5, -R3 ;  /* 0x000000056e047223 */ /* 0x000fc40000010803 */
[C---:B------:R-:W-:Y:S01]  /*5530*/  FFMA.FTZ R147, R145.reuse, UR45, -R0 ;  /* 0x0000002d91937c23 */ /* 0x040fe20008010800 */
[----:B------:R-:W-:Y:S01]  /*5540*/  FFMA.FTZ R3, R145, UR44, R2 ;  /* 0x0000002c91037c23 */ /* 0x000fe20008010002 */
[C---:B------:R-:W-:Y:S01]  /*5550*/  FMUL.FTZ R5, R144.reuse, UR44 ;  /* 0x0000002c90057c20 */ /* 0x040fe20008410000 */
[----:B------:R-:W-:Y:S01]  /*5560*/  FMUL.FTZ R7, R144, UR45 ;  /* 0x0000002d90077c20 */ /* 0x000fe20008410000 */
[C---:B------:R-:W-:Y:S01]  /*5570*/  FMUL.FTZ R147, R148.reuse, R147 ;  /* 0x0000009394937220 */ /* 0x040fe20000410000 */
[----:B------:R-:W-:Y:S01]  /*5580*/  FMUL.FTZ R148, R148, R3 ;  /* 0x0000000394947220 */ /* 0x000fe20000410000 */
[C---:B------:R-:W-:Y:S01]  /*5590*/  FMUL.FTZ R3, R149.reuse, UR44 ;  /* 0x0000002c95037c20 */ /* 0x040fe20008410000 */
[C---:B------:R-:W-:Y:S01]  /*55a0*/  FFMA.FTZ R150, R146.reuse, UR45, -R5 ;  /* 0x0000002d92967c23 */ /* 0x040fe20008010805 */
[----:B------:R-:W-:Y:S01]  /*55b0*/  FFMA.FTZ R0, R146, UR44, R7 ;  /* 0x0000002c92007c23 */ /* 0x000fe20008010007 */
[----:B------:R-:W-:Y:S01]  /*55c0*/  FMUL.FTZ R5, R149, UR45 ;  /* 0x0000002d95057c20 */ /* 0x000fe20008410000 */
[C---:B------:R-:W-:Y:S01]  /*55d0*/  FFMA.FTZ R3, R152.reuse, UR45, -R3 ;  /* 0x0000002d98037c23 */ /* 0x040fe20008010803 */
[C---:B------:R-:W-:Y:S01]  /*55e0*/  FMUL.FTZ R7, R153.reuse, UR44 ;  /* 0x0000002c99077c20 */ /* 0x040fe20008410000 */
[----:B------:R-:W-:Y:S01]  /*55f0*/  FMUL.FTZ R9, R153, UR45 ;  /* 0x0000002d99097c20 */ /* 0x000fe20008410000 */
[C---:B------:R-:W-:Y:S01]  /*5600*/  FMUL.FTZ R150, R151.reuse, R150 ;  /* 0x0000009697967220 */ /* 0x040fe20000410000 */
[----:B------:R-:W-:Y:S01]  /*5610*/  FMUL.FTZ R151, R151, R0 ;  /* 0x0000000097977220 */ /* 0x000fe20000410000 */
[----:B------:R-:W-:Y:S01]  /*5620*/  FFMA.FTZ R5, R152, UR44, R5 ;  /* 0x0000002c98057c23 */ /* 0x000fe20008010005 */
[----:B------:R-:W-:Y:S01]  /*5630*/  FMUL.FTZ R155, R156, R3 ;  /* 0x000000039c9b7220 */ /* 0x000fe20000410000 */
[----:B------:R-:W-:Y:S01]  /*5640*/  FFMA.FTZ R7, R154, UR45, -R7 ;  /* 0x0000002d9a077c23 */ /* 0x000fe20008010807 */
[----:B------:R-:W-:Y:S01]  /*5650*/  FMUL.FTZ R0, R142, R4 ;  /* 0x000000048e007220 */ /* 0x000fe20000410000 */
[C---:B------:R-:W-:Y:S01]  /*5660*/  FFMA.FTZ R8, R141.reuse, R11, -R8 ;  /* 0x0000000b8d087223 */ /* 0x040fe20000010808 */
[----:B------:R-:W-:Y:S01]  /*5670*/  FFMA.FTZ R9, R154, UR44, R9 ;  /* 0x0000002c9a097c23 */ /* 0x000fe20008010009 */
[-C--:B------:R-:W-:Y:S01]  /*5680*/  FMUL.FTZ R3, R142, R6.reuse ;  /* 0x000000068e037220 */ /* 0x080fe20000410000 */
[----:B------:R-:W-:Y:S01]  /*5690*/  FMUL.FTZ R156, R156, R5 ;  /* 0x000000059c9c7220 */ /* 0x000fe20000410000 */
[C---:B------:R-:W-:Y:S01]  /*56a0*/  FMUL.FTZ R157, R158.reuse, R7 ;  /* 0x000000079e9d7220 */ /* 0x040fe20000410000 */
[C---:B------:R-:W-:Y:S01]  /*56b0*/  FFMA.FTZ R5, R141.reuse, R6, R0 ;  /* 0x000000068d057223 */ /* 0x040fe20000010000 */
[----:B------:R-:W-:Y:S01]  /*56c0*/  FMUL.FTZ R158, R158, R9 ;  /* 0x000000099e9e7220 */ /* 0x000fe20000410000 */
[----:B---3--:R-:W-:Y:S01]  /*56d0*/  SHF.L.U32 R108, R12, 0x10, RZ ;  /* 0x000000100c6c7819 */ /* 0x008fe200000006ff */
[----:B------:R-:W-:-:S04]  /*56e0*/  FFMA.FTZ R4, R141, R4, -R3 ;  /* 0x000000048d047223 */ /* 0x000fc80000010803 */
[----:B------:R-:W-:Y:S01]  /*56f0*/  FMUL.FTZ R223, R13, R108 ;  /* 0x0000006c0ddf7220 */ /* 0x000fe20000410000 */
[----:B------:R-:W-:-:S03]  /*5700*/  FADD.FTZ R7, RZ, R10 ;  /* 0x0000000aff077221 */ /* 0x000fc60000010000 */
        /* <DEDUP_REMOVED lines=14> */
.L_x_6856:
[----:B------:R-:W-:Y:S05]  /*57f0*/  BSYNC B0 ;  /* 0x0000000000007941 */ /* 0x000fea0003800000 */
.L_x_6855:
[----:B------:R-:W-:Y:S01]  /*5800*/  SHF.L.U32 R161, R161, 0x10, RZ ;  /* 0x00000010a1a17819 */ /* 0x000fe200000006ff */
[----:B------:R2:W-:Y:S01]  /*5810*/  STS.128 [R159+0x31d0], R4 ;  /* 0x0031d0049f007388 */ /* 0x0005e20000000c00 */
[----:B------:R-:W-:Y:S01]  /*5820*/  SHF.L.U32 R160, R160, 0x10, RZ ;  /* 0x00000010a0a07819 */ /* 0x000fe200000006ff */
[----:B------:R-:W-:Y:S01]  /*5830*/  FADD.FTZ R0, R88, R88 ;  /* 0x0000005858007221 */ /* 0x000fe20000010000 */
[----:B------:R-:W-:Y:S01]  /*5840*/  SHF.L.U32 R165, R165, 0x10, RZ ;  /* 0x00000010a5a57819 */ /* 0x000fe200000006ff */
[----:B0-----:R-:W-:Y:S01]  /*5850*/  FMUL.FTZ R3, R161, UR44 ;  /* 0x0000002ca1037c20 */ /* 0x001fe20008410000 */
[----:B------:R-:W-:Y:S01]  /*5860*/  SHF.L.U32 R167, R167, 0x10, RZ ;  /* 0x00000010a7a77819 */ /* 0x000fe200000006ff */
[----:B------:R-:W-:Y:S01]  /*5870*/  FMUL.FTZ R185, R161, UR45 ;  /* 0x0000002da1b97c20 */ /* 0x000fe20008410000 */
[----:B------:R-:W-:Y:S01]  /*5880*/  SHF.L.U32 R164, R164, 0x10, RZ ;  /* 0x00000010a4a47819 */ /* 0x000fe200000006ff */
[----:B------:R-:W-:Y:S01]  /*5890*/  FFMA.FTZ R3, R160, UR45, -R3 ;  /* 0x0000002da0037c23 */ /* 0x000fe20008010803 */
[----:B------:R-:W-:Y:S01]  /*58a0*/  SHF.L.U32 R171, R171, 0x10, RZ ;  /* 0x00000010abab7819 */ /* 0x000fe200000006ff */
[----:B------:R-:W-:Y:S01]  /*58b0*/  FMUL.FTZ R9, R167, UR44 ;  /* 0x0000002ca7097c20 */ /* 0x000fe20008410000 */
[----:B------:R-:W-:Y:S01]  /*58c0*/  SHF.L.U32 R166, R166, 0x10, RZ ;  /* 0x00000010a6a67819 */ /* 0x000fe200000006ff */
[----:B------:R-:W-:Y:S01]  /*58d0*/  FMUL.FTZ R184, R0, R3 ;  /* 0x0000000300b87220 */ /* 0x000fe20000410000 */
[----:B------:R-:W-:Y:S01]  /*58e0*/  SHF.L.U32 R169, R169, 0x10, RZ ;  /* 0x00000010a9a97819 */ /* 0x000fe200000006ff */
[----:B------:R-:W-:Y:S01]  /*58f0*/  FMUL.FTZ R189, R171, UR44 ;  /* 0x0000002cabbd7c20 */ /* 0x000fe20008410000 */
[----:B------:R-:W-:Y:S01]  /*5900*/  SHF.L.U32 R170, R170, 0x10, RZ ;  /* 0x00000010aaaa7819 */ /* 0x000fe200000006ff */
[C---:B--2---:R-:W-:Y:S01]  /*5910*/  FMUL.FTZ R5, R165.reuse, UR44 ;  /* 0x0000002ca5057c20 */ /* 0x044fe20008410000 */
[----:B------:R-:W-:Y:S01]  /*5920*/  FMUL.FTZ R7, R165, UR45 ;  /* 0x0000002da5077c20 */ /* 0x000fe20008410000 */
[----:B------:R-:W-:Y:S01]  /*5930*/  SHF.L.U32 R173, R173, 0x10, RZ ;  /* 0x00000010adad7819 */ /* 0x000fe200000006ff */
[----:B------:R-:W-:Y:S01]  /*5940*/  FADD.FTZ R3, R86, R86 ;  /* 0x0000005656037221 */ /* 0x000fe20000010000 */
[----:B------:R-:W-:Y:S01]  /*5950*/  FFMA.FTZ R188, R164, UR45, -R5 ;  /* 0x0000002da4bc7c23 */ /* 0x000fe20008010805 */
[----:B------:R-:W-:Y:S01]  /*5960*/  SHF.L.U32 R168, R168, 0x10, RZ ;  /* 0x00000010a8a87819 */ /* 0x000fe200000006ff */
[----:B------:R-:W-:Y:S01]  /*5970*/  FFMA.FTZ R6, R164, UR44, R7 ;  /* 0x0000002ca4067c23 */ /* 0x000fe20008010007 */
[----:B------:R-:W-:Y:S01]  /*5980*/  FFMA.FTZ R5, R166, UR45, -R9 ;  /* 0x0000002da6057c23 */ /* 0x000fe20008010809 */
[----:B------:R-:W-:Y:S01]  /*5990*/  FADD.FTZ R4, R85, R85 ;  /* 0x0000005555047221 */ /* 0x000fe20000010000 */
[----:B------:R-:W-:Y:S01]  /*59a0*/  SHF.L.U32 R175, R175, 0x10, RZ ;  /* 0x00000010afaf7819 */ /* 0x000fe200000006ff */
[----:B------:R-:W-:Y:S01]  /*59b0*/  FMUL.FTZ R71, R169, UR45 ;  /* 0x0000002da9477c20 */ /* 0x000fe20008410000 */
[----:B------:R-:W-:Y:S01]  /*59c0*/  SHF.L.U32 R172, R172, 0x10, RZ ;  /* 0x00000010acac7819 */ /* 0x000fe200000006ff */
[----:B------:R-:W-:Y:S01]  /*59d0*/  FFMA.FTZ R7, R170, UR45, -R189 ;  /* 0x0000002daa077c23 */ /* 0x000fe200080108bd */
[----:B------:R-:W-:Y:S01]  /*59e0*/  FMUL.FTZ R193, R173, UR44 ;  /* 0x0000002cadc17c20 */ /* 0x000fe20008410000 */
[----:B------:R-:W-:Y:S01]  /*59f0*/  FMUL.FTZ R189, R3, R6 ;  /* 0x0000000603bd7220 */ /* 0x000fe20000410000 */
[----:B------:R-:W-:Y:S01]  /*5a00*/  FMUL.FTZ R190, R4, R5 ;  /* 0x0000000504be7220 */ /* 0x000fe20000410000 */
[----:B------:R-:W-:Y:S01]  /*5a10*/  SHF.L.U32 R174, R174, 0x10, RZ ;  /* 0x00000010aeae7819 */ /* 0x000fe200000006ff */
[----:B------:R-:W-:Y:S01]  /*5a20*/  FFMA.FTZ R8, R168, UR44, R71 ;  /* 0x0000002ca8087c23 */ /* 0x000fe20008010047 */
[----:B------:R-:W-:Y:S01]  /*5a30*/  FADD.FTZ R5, R84, R84 ;  /* 0x0000005454057221 */ /* 0x000fe20000010000 */
[----:B------:R-:W-:Y:S01]  /*5a40*/  FADD.FTZ R6, R79, R79 ;  /* 0x0000004f4f067221 */ /* 0x000fe20000010000 */
[----:B------:R-:W-:Y:S01]  /*5a50*/  SHF.L.U32 R177, R177, 0x10, RZ ;  /* 0x00000010b1b17819 */ /* 0x000fe200000006ff */
[----:B------:R-:W-:Y:S01]  /*5a60*/  FMUL.FTZ R197, R173, UR45 ;  /* 0x0000002dadc57c20 */ /* 0x000fe20008410000 */
[----:B------:R-:W-:Y:S01]  /*5a70*/  SHF.L.U32 R179, R179, 0x10, RZ ;  /* 0x00000010b3b37819 */ /* 0x000fe200000006ff */
[----:B------:R-:W-:Y:S01]  /*5a80*/  FMUL.FTZ R199, R175, UR44 ;  /* 0x0000002cafc77c20 */ /* 0x000fe20008410000 */
[----:B------:R-:W-:Y:S01]  /*5a90*/  SHF.L.U32 R181, R181, 0x10, RZ ;  /* 0x00000010b5b57819 */ /* 0x000fe200000006ff */
[----:B------:R-:W-:Y:S01]  /*5aa0*/  FFMA.FTZ R196, R172, UR45, -R193 ;  /* 0x0000002dacc47c23 */ /* 0x000fe200080108c1 */
[----:B------:R-:W-:Y:S01]  /*5ab0*/  ISETP.GT.U32.AND P2, PT, R96, 0x1f, PT ;  /* 0x0000001f6000780c */ /* 0x000fe20003f44070 */
[----:B------:R-:W-:Y:S01]  /*5ac0*/  FMUL.FTZ R193, R5, R8 ;  /* 0x0000000805c17220 */ /* 0x000fe20000410000 */
[----:B------:R-:W-:Y:S01]  /*5ad0*/  FMUL.FTZ R194, R6, R7 ;  /* 0x0000000706c27220 */ /* 0x000fe20000410000 */
[----:B------:R-:W-:Y:S01]  /*5ae0*/  SHF.L.U32 R176, R176, 0x10, RZ ;  /* 0x00000010b0b07819 */ /* 0x000fe200000006ff */
[----:B------:R-:W-:Y:S01]  /*5af0*/  FMUL.FTZ R11, R169, UR44 ;  /* 0x0000002ca90b7c20 */ /* 0x000fe20008410000 */
[----:B------:R-:W-:Y:S01]  /*5b00*/  SHF.L.U32 R178, R178, 0x10, RZ ;  /* 0x00000010b2b27819 */ /* 0x000fe200000006ff */
[----:B------:R-:W-:Y:S01]  /*5b10*/  FFMA.FTZ R10, R172, UR44, R197 ;  /* 0x0000002cac0a7c23 */ /* 0x000fe200080100c5 */
[----:B------:R-:W-:Y:S01]  /*5b20*/  SHF.L.U32 R180, R180, 0x10, RZ ;  /* 0x00000010b4b47819 */ /* 0x000fe200000006ff */
[----:B------:R-:W-:Y:S01]  /*5b30*/  FFMA.FTZ R9, R174, UR45, -R199 ;  /* 0x0000002dae097c23 */ /* 0x000fe200080108c7 */
[----:B------:R-:W-:Y:S01]  /*5b40*/  FADD.FTZ R7, R78, R78 ;  /* 0x0000004e4e077221 */ /* 0x000fe20000010000 */
[----:B------:R-:W-:Y:S01]  /*5b50*/  FADD.FTZ R8, R77, R77 ;  /* 0x0000004d4d087221 */ /* 0x000fe20000010000 */
[----:B------:R-:W-:Y:S01]  /*5b60*/  SHF.L.U32 R163, R163, 0x10, RZ ;  /* 0x00000010a3a37819 */ /* 0x000fe200000006ff */
[----:B------:R-:W-:Y:S01]  /*5b70*/  FMUL.FTZ R207, R177, UR45 ;  /* 0x0000002db1cf7c20 */ /* 0x000fe20008410000 */
[----:B------:R-:W-:Y:S01]  /*5b80*/  SHF.L.U32 R183, R183, 0x10, RZ ;  /* 0x00000010b7b77819 */ /* 0x000fe200000006ff */
[----:B------:R-:W-:Y:S01]  /*5b90*/  FMUL.FTZ R225, R179, UR44 ;  /* 0x0000002cb3e17c20 */ /* 0x000fe20008410000 */
[----:B------:R-:W-:Y:S01]  /*5ba0*/  FMUL.FTZ R69, R181, UR44 ;  /* 0x0000002cb5457c20 */ /* 0x000fe20008410000 */
[----:B------:R-:W-:Y:S01]  /*5bb0*/  FMUL.FTZ R201, R175, UR45 ;  /* 0x0000002dafc97c20 */ /* 0x000fe20008410000 */
[----:B------:R-:W-:Y:S01]  /*5bc0*/  FFMA.FTZ R192, R168, UR45, -R11 ;  /* 0x0000002da8c07c23 */ /* 0x000fe2000801080b */
[----:B------:R-:W-:Y:S01]  /*5bd0*/  FMUL.FTZ R197, R7, R10 ;  /* 0x0000000a07c57220 */ /* 0x000fe20000410000 */
[----:B------:R-:W-:Y:S01]  /*5be0*/  FMUL.FTZ R198, R8, R9 ;  /* 0x0000000908c67220 */ /* 0x000fe20000410000 */
[----:B------:R-:W-:Y:S01]  /*5bf0*/  SHF.L.U32 R162, R162, 0x10, RZ ;  /* 0x00000010a2a27819 */ /* 0x000fe200000006ff */
[----:B------:R-:W-:Y:S01]  /*5c00*/  FMUL.FTZ R65, R181, UR45 ;  /* 0x0000002db5417c20 */ /* 0x000fe20008410000 */
[----:B------:R-:W-:Y:S01]  /*5c10*/  SHF.L.U32 R182, R182, 0x10, RZ ;  /* 0x00000010b6b67819 */ /* 0x000fe200000006ff */
[----:B------:R-:W-:Y:S01]  /*5c20*/  FFMA.FTZ R12, R176, UR44, R207 ;  /* 0x0000002cb00c7c23 */ /* 0x000fe200080100cf */
[----:B------:R-:W-:Y:S01]  /*5c30*/  FFMA.FTZ R11, R178, UR45, -R225 ;  /* 0x0000002db20b7c23 */ /* 0x000fe200080108e1 */
[----:B------:R-:W-:Y:S01]  /*5c40*/  FFMA.FTZ R204, R180, UR45, -R69 ;  /* 0x0000002db4cc7c23 */ /* 0x000fe20008010845 */
[----:B------:R-:W-:Y:S01]  /*5c50*/  FADD.FTZ R9, R76, R76 ;  /* 0x0000004c4c097221 */ /* 0x000fe20000010000 */
[----:B------:R-:W-:Y:S01]  /*5c60*/  FADD.FTZ R10, R75, R75 ;  /* 0x0000004b4b0a7221 */ /* 0x000fe20000010000 */
[C---:B------:R-:W-:Y:S01]  /*5c70*/  FMUL.FTZ R67, R163.reuse, UR44 ;  /* 0x0000002ca3437c20 */ /* 0x040fe20008410000 */
        /* <DEDUP_REMOVED lines=8> */
[----:B------:R-:W-:Y:S01]  /*5d00*/  FFMA.FTZ R64, R180, UR44, R65 ;  /* 0x0000002cb4407c23 */ /* 0x000fe20008010041 */
[----:B------:R-:W-:Y:S01]  /*5d10*/  FMUL.FTZ R201, R9, R12 ;  /* 0x0000000c09c97220 */ /* 0x000fe20000410000 */
[----:B------:R-:W-:Y:S01]  /*5d20*/  FMUL.FTZ R202, R10, R11 ;  /* 0x0000000b0aca7220 */ /* 0x000fe20000410000 */
[----:B------:R-:W-:Y:S01]  /*5d30*/  FFMA.FTZ R185, R160, UR44, R185 ;  /* 0x0000002ca0b97c23 */ /* 0x000fe200080100b9 */
[C---:B------:R-:W-:Y:S01]  /*5d40*/  FFMA.FTZ R67, R162.reuse, UR45, -R67 ;  /* 0x0000002da2437c23 */ /* 0x040fe20008010843 */
[----:B------:R-:W-:Y:S01]  /*5d50*/  FFMA.FTZ R187, R162, UR44, R187 ;  /* 0x0000002ca2bb7c23 */ /* 0x000fe200080100bb */
[----:B------:R-:W-:Y:S01]  /*5d60*/  FFMA.FTZ R191, R166, UR44, R191 ;  /* 0x0000002ca6bf7c23 */ /* 0x000fe200080100bf */
[----:B------:R-:W-:Y:S01]  /*5d70*/  FFMA.FTZ R195, R170, UR44, R195 ;  /* 0x0000002caac37c23 */ /* 0x000fe200080100c3 */
[----:B------:R-:W-:Y:S01]  /*5d80*/  FFMA.FTZ R200, R176, UR45, -R205 ;  /* 0x0000002db0c87c23 */ /* 0x000fe200080108cd */
[----:B------:R-:W-:Y:S01]  /*5d90*/  FFMA.FTZ R203, R178, UR44, R203 ;  /* 0x0000002cb2cb7c23 */ /* 0x000fe200080100cb */
[C---:B------:R-:W-:Y:S01]  /*5da0*/  FFMA.FTZ R65, R182.reuse, UR45, -R69 ;  /* 0x0000002db6417c23 */ /* 0x040fe20008010845 */
[----:B------:R-:W-:Y:S01]  /*5db0*/  FFMA.FTZ R207, R182, UR44, R207 ;  /* 0x0000002cb6cf7c23 */ /* 0x000fe200080100cf */
[----:B------:R-:W-:Y:S01]  /*5dc0*/  FADD.FTZ R2, R87, R87 ;  /* 0x0000005757027221 */ /* 0x000fe20000010000 */
        /* <DEDUP_REMOVED lines=19> */
[----:B------:R-:W-:Y:S01]  /*5f00*/  LEA R224, R96, R94, 0x5 ;  /* 0x0000005e60e07211 */ /* 0x000fe200078e28ff */
[----:B------:R-:W-:-:S04]  /*5f10*/  UMOV UR54, 0xffffffff ;  /* 0xffffffff00367882 */ /* 0x000fc80000000000 */
[----:B------:R-:W-:Y:S04]  /*5f20*/  LDS.128 R64, [R224+0x31d0] ;  /* 0x0031d000e0407984 */ /* 0x000fe80000000c00 */
[----:B------:R-:W0:Y:S02]  /*5f30*/  LDS.128 R68, [R224+0x31e0] ;  /* 0x0031e000e0447984 */ /* 0x000e240000000c00 */
[-C--:B0-----:R-:W-:Y:S01]  /*5f40*/  FMUL.FTZ R225, R67, R69.reuse ;  /* 0x0000004543e17220 */ /* 0x081fe20000410000 */
[CC--:B------:R-:W-:Y:S01]  /*5f50*/  FMUL.FTZ R227, R65.reuse, R69.reuse ;  /* 0x0000004541e37220 */ /* 0x0c0fe20000410000 */
[----:B------:R-:W-:Y:S02]  /*5f60*/  FMUL.FTZ R228, R64, R69 ;  /* 0x0000004540e47220 */ /* 0x000fe40000410000 */
[-C--:B------:R-:W-:Y:S01]  /*5f70*/  FFMA.FTZ R225, R66, R68.reuse, -R225 ;  /* 0x0000004442e17223 */ /* 0x080fe200000108e1 */
[-C--:B------:R-:W-:Y:S01]  /*5f80*/  FFMA.FTZ R227, R64, R68.reuse, -R227 ;  /* 0x0000004440e37223 */ /* 0x080fe200000108e3 */
[----:B------:R-:W-:-:S02]  /*5f90*/  FFMA.FTZ R228, R65, R68, R228 ;  /* 0x0000004441e47223 */ /* 0x000fc400000100e4 */
[----:B------:R-:W-:Y:S01]  /*5fa0*/  FADD.FTZ R225, R70, R225 ;  /* 0x000000e146e17221 */ /* 0x000fe20000010000 */
[----:B------:R-:W-:-:S04]  /*5fb0*/  FMUL.FTZ R70, R66, R69 ;  /* 0x0000004542467220 */ /* 0x000fc80000410000 */
[----:B------:R-:W-:-:S04]  /*5fc0*/  FFMA.FTZ R70, R67, R68, R70 ;  /* 0x0000004443467223 */ /* 0x000fc80000010046 */
        /* <DEDUP_REMOVED lines=14> */
[CC--:B----4-:R-:W-:Y:S01]  /*60b0*/  FFMA.FTZ R69, R227.reuse, R231.reuse, R69 ;  /* 0x000000e7e3457223 */ /* 0x0d0fe20000010045 */
[C---:B------:R-:W-:Y:S02]  /*60c0*/  FMUL.FTZ R231, R228.reuse, R231 ;  /* 0x000000e7e4e77220 */ /* 0x040fe40000410000 */
        /* <DEDUP_REMOVED lines=12> */
[----:B---3--:R-:W-:-:S03]  /*6190*/  FMUL.FTZ R69, R228, R231 ;  /* 0x000000e7e4457220 */ /* 0x008fc60000410000 */
[----:B------:R-:W-:Y:S01]  /*61a0*/  @P3 FADD.FTZ R226, R226, R68 ;  /* 0x00000044e2e23221 */ /* 0x000fe20000010000 */
[CC--:B----4-:R-:W-:Y:S01]  /*61b0*/  FMUL.FTZ R68, R228.reuse, R232.reuse ;  /* 0x000000e8e4447220 */ /* 0x0d0fe20000410000 */
        /* <DEDUP_REMOVED lines=17> */
[----:B------:R-:W-:Y:S01]  /*62d0*/  @P3 FFMA.FTZ R227, R227, R231, -R68 ;  /* 0x000000e7e3e33223 */ /* 0x000fe20000010844 */
[----:B------:R-:W-:Y:S03]  /*62e0*/  SHFL.UP PT, R229, R225, 0x8, RZ ;  /* 0x05000000e1e57989 */ /* 0x000fe600000e00ff */
[----:B------:R-:W-:Y:S01]  /*62f0*/  FSEL R228, R228, R232, !P3 ;  /* 0x000000e8e4e47208 */ /* 0x000fe20005800000 */
[----:B------:R-:W0:Y:S01]  /*6300*/  SHFL.UP PT, R68, R226, 0x8, RZ ;  /* 0x05000000e2447989 */ /* 0x000e2200000e00ff */
[----:B------:R-:W-:-:S03]  /*6310*/  ISETP.GE.AND P3, PT, R95, 0x8, PT ;  /* 0x000000085f00780c */ /* 0x000fc60003f66270 */
[----:B------:R-:W2:Y:S04]  /*6320*/  SHFL.UP PT, R231, R227, 0x8, RZ ;  /* 0x05000000e3e77989 */ /* 0x000ea800000e00ff */
[----:B------:R-:W3:Y:S01]  /*6330*/  SHFL.UP PT, R232, R228, 0x8, RZ ;  /* 0x05000000e4e87989 */ /* 0x000ee200000e00ff */
[----:B0-----:R-:W-:-:S04]  /*6340*/  FMUL.FTZ R69, R228, R68 ;  /* 0x00000044e4457220 */ /* 0x001fc80000410000 */
[-C--:B------:R-:W-:Y:S01]  /*6350*/  FFMA.FTZ R69, R227, R229.reuse, -R69 ;  /* 0x000000e5e3457223 */ /* 0x080fe20000010845 */
[----:B------:R-:W-:-:S03]  /*6360*/  FMUL.FTZ R229, R228, R229 ;  /* 0x000000e5e4e57220 */ /* 0x000fc60000410000 */
[----:B------:R-:W-:Y:S01]  /*6370*/  @P3 FADD.FTZ R225, R225, R69 ;  /* 0x00000045e1e13221 */ /* 0x000fe20000010000 */
[----:B------:R-:W-:-:S04]  /*6380*/  FFMA.FTZ R68, R227, R68, R229 ;  /* 0x00000044e3447223 */ /* 0x000fc800000100e5 */
[----:B------:R-:W-:Y:S01]  /*6390*/  @P3 FADD.FTZ R226, R226, R68 ;  /* 0x00000044e2e23221 */ /* 0x000fe20000010000 */
[----:B--2---:R-:W-:-:S04]  /*63a0*/  FMUL.FTZ R68, R228, R231 ;  /* 0x000000e7e4447220 */ /* 0x004fc80000410000 */
[CC--:B---3--:R-:W-:Y:S01]  /*63b0*/  FFMA.FTZ R68, R227.reuse, R232.reuse, R68 ;  /* 0x000000e8e3447223 */ /* 0x0c8fe20000010044 */
[C---:B------:R-:W-:Y:S01]  /*63c0*/  FMUL.FTZ R232, R228.reuse, R232 ;  /* 0x000000e8e4e87220 */ /* 0x040fe20000410000 */
[----:B------:R0:W2:Y:S03]  /*63d0*/  SHFL.UP PT, R69, R226, 0x10, RZ ;  /* 0x06000000e2457989 */ /* 0x0000a600000e00ff */
[----:B------:R-:W-:Y:S01]  /*63e0*/  @P3 FFMA.FTZ R227, R227, R231, -R232 ;  /* 0x000000e7e3e33223 */ /* 0x000fe200000108e8 */
[----:B------:R-:W-:Y:S01]  /*63f0*/  FSEL R228, R228, R68, !P3 ;  /* 0x00000044e4e47208 */ /* 0x000fe20005800000 */
[----:B------:R0:W3:Y:S04]  /*6400*/  SHFL.UP PT, R232, R225, 0x10, RZ ;  /* 0x06000000e1e87989 */ /* 0x0000e800000e00ff */
[----:B------:R0:W4:Y:S04]  /*6410*/  SHFL.UP PT, R229, R227, 0x10, RZ ;  /* 0x06000000e3e57989 */ /* 0x00012800000e00ff */
[----:B------:R0:W0:Y:S02]  /*6420*/  SHFL.UP PT, R231, R228, 0x10, RZ ;  /* 0x06000000e4e77989 */ /* 0x00002400000e00ff */
.L_x_6982:
[----:B------:R-:W-:Y:S01]  /*6430*/  ISETP.GE.AND P3, PT, R95, 0x10, PT ;  /* 0x000000105f00780c */ /* 0x000fe20003f66270 */
[C---:B--2---:R-:W-:Y:S01]  /*6440*/  FMUL.FTZ R68, R228.reuse, R69 ;  /* 0x00000045e4447220 */ /* 0x044fe20000410000 */
[C---:B----4-:R-:W-:Y:S01]  /*6450*/  FMUL.FTZ R70, R228.reuse, R229 ;  /* 0x000000e5e4467220 */ /* 0x050fe20000410000 */
[----:B------:R-:W-:Y:S02]  /*6460*/  UMOV UR54, 0xffffffff ;  /* 0xffffffff00367882 */ /* 0x000fe40000000000 */
[CC--:B---3--:R-:W-:Y:S01]  /*6470*/  FFMA.FTZ R68, R227.reuse, R232.reuse, -R68 ;  /* 0x000000e8e3447223 */ /* 0x0c8fe20000010844 */
[C---:B------:R-:W-:Y:S01]  /*6480*/  FMUL.FTZ R232, R228.reuse, R232 ;  /* 0x000000e8e4e87220 */ /* 0x040fe20000410000 */
[CC--:B0-----:R-:W-:Y:S01]  /*6490*/  FFMA.FTZ R70, R227.reuse, R231.reuse, R70 ;  /* 0x000000e7e3467223 */ /* 0x0c1fe20000010046 */
[----:B------:R-:W-:Y:S02]  /*64a0*/  FMUL.FTZ R231, R228, R231 ;  /* 0x000000e7e4e77220 */ /* 0x000fe40000410000 */
[----:B------:R-:W-:-:S03]  /*64b0*/  FFMA.FTZ R69, R227, R69, R232 ;  /* 0x00000045e3457223 */ /* 0x000fc600000100e8 */
[----:B------:R-:W-:Y:S01]  /*64c0*/  @P3 FFMA.FTZ R227, R227, R229, -R231 ;  /* 0x000000e5e3e33223 */ /* 0x000fe200000108e7 */
[----:B------:R-:W-:Y:S01]  /*64d0*/  @P3 FADD.FTZ R226, R226, R69 ;  /* 0x00000045e2e23221 */ /* 0x000fe20000010000 */
[----:B------:R-:W-:Y:S01]  /*64e0*/  @P3 FADD.FTZ R225, R225, R68 ;  /* 0x00000044e1e13221 */ /* 0x000fe20000010000 */
[----:B------:R-:W-:Y:S01]  /*64f0*/  FSEL R229, R228, R70, !P3 ;  /* 0x00000046e4e57208 */ /* 0x000fe20005800000 */
[----:B------:R-:W-:Y:S06]  /*6500*/  BRA.DIV UR54, `(.L_x_6859) ;  /* 0x0000008a364c7947 */ /* 0x000fec000b800000 */
.L_x_6985:
[----:B------:R-:W-:-:S03]  /*6510*/  UMOV UR54, 0xffffffff ;  /* 0xffffffff00367882 */ /* 0x000fc60000000000 */
[----:B------:R-:W-:Y:S05]  /*6520*/  BRA.DIV UR54, `(.L_x_6860) ;  /* 0x0000008a366c7947 */ /* 0x000fea000b800000 */
.L_x_6988:
[----:B------:R-:W-:-:S03]  /*6530*/  UMOV UR54, 0xffffffff ;  /* 0xffffffff00367882 */ /* 0x000fc60000000000 */
[----:B------:R-:W-:Y:S05]  /*6540*/  BRA.DIV UR54, `(.L_x_6861) ;  /* 0x0000008a368c7947 */ /* 0x000fea000b800000 */
.L_x_6991:
[----:B------:R-:W-:-:S03]  /*6550*/  UMOV UR54, 0xffffffff ;  /* 0xffffffff00367882 */ /* 0x000fc60000000000 */
[----:B------:R-:W-:Y:S05]  /*6560*/  BRA.DIV UR54, `(.L_x_6862) ;  /* 0x0000008a36ac7947 */ /* 0x000fea000b800000 */
.L_x_6994:
        /* <DEDUP_REMOVED lines=10> */
.L_x_7004:
        /* <DEDUP_REMOVED lines=11> */
[----:B------:R-:W-:Y:S01]  /*66c0*/  FMUL.FTZ R68, R65, R62 ;  /* 0x0000003e41447220 */ /* 0x000fe20000410000 */
[----:B------:R0:W-:Y:S03]  /*66d0*/  STS.128 [R224+0x31d0], R60 ;  /* 0x0031d03ce0007388 */ /* 0x0001e60000000c00 */
        /* <DEDUP_REMOVED lines=9> */
.L_x_6857:
[----:B------:R-:W-:Y:S05]  /*6770*/  WARPSYNC.ALL ;  /* 0x0000000000007948 */ /* 0x000fea0003800000 */
[CC--:B-1---5:R-:W-:Y:S01]  /*6780*/  FMUL.FTZ R60, R142.reuse, -R114.reuse ;  /* 0x800000728e3c7220 */ /* 0x0e2fe20000410000 */
[C---:B------:R-:W-:Y:S01]  /*6790*/  FMUL.FTZ R61, R142.reuse, R115 ;  /* 0x000000738e3d7220 */ /* 0x040fe20000410000 */
[----:B------:R-:W-:Y:S01]  /*67a0*/  FMUL.FTZ R62, R142, R207 ;  /* 0x000000cf8e3e7220 */ /* 0x000fe20000410000 */
[----:B------:R-:W-:Y:S01]  /*67b0*/  BAR.SYNC.DEFER_BLOCKING 0x0 ;  /* 0x0000000000007b1d */ /* 0x000fe20000010000 */
[C---:B------:R-:W-:Y:S01]  /*67c0*/  FFMA.FTZ R60, R141.reuse, -R115, R60 ;  /* 0x800000738d3c7223 */ /* 0x040fe2000001003c */
[----:B------:R-:W-:-:S03]  /*67d0*/  FFMA.FTZ R61, R141, R114, -R61 ;  /* 0x000000728d3d7223 */ /* 0x000fc6000001083d */
[C---:B------:R-:W-:Y:S01]  /*67e0*/  FMUL.FTZ R63, R109.reuse, -R60 ;  /* 0x8000003c6d3f7220 */ /* 0x040fe20000410000 */
[----:B0-----:R-:W-:-:S03]  /*67f0*/  FMUL.FTZ R65, R109, -R61 ;  /* 0x8000003d6d417220 */ /* 0x001fc60000410000 */
[C---:B------:R-:W-:Y:S01]  /*6800*/  FFMA.FTZ R61, R110.reuse, R61, -R63 ;  /* 0x0000003d6e3d7223 */ /* 0x040fe2000001083f */
[----:B------:R-:W-:Y:S01]  /*6810*/  FMUL.FTZ R63, R141, R207 ;  /* 0x000000cf8d3f7220 */ /* 0x000fe20000410000 */
[----:B------:R-:W-:-:S03]  /*6820*/  FFMA.FTZ R60, R110, R60, R65 ;  /* 0x0000003c6e3c7223 */ /* 0x000fc60000010041 */
[-C--:B------:R-:W-:Y:S01]  /*6830*/  FFMA.FTZ R64, -R142, R206.reuse, -R63 ;  /* 0x000000ce8e407223 */ /* 0x080fe2000001093f */
[----:B------:R-:W-:-:S03]  /*6840*/  FFMA.FTZ R63, R141, R206, -R62 ;  /* 0x000000ce8d3f7223 */ /* 0x000fc6000001083e */
[----:B------:R-:W-:Y:S01]  /*6850*/  FADD.FTZ R64, -R205, R64 ;  /* 0x00000040cd407221 */ /* 0x000fe20000010100 */
[----:B------:R-:W-:-:S03]  /*6860*/  FADD.FTZ R63, R204, R63 ;  /* 0x0000003fcc3f7221 */ /* 0x000fc60000010000 */
[CC--:B------:R-:W-:Y:S01]  /*6870*/  FMUL.FTZ R65, R109.reuse, -R64.reuse ;  /* 0x800000406d417220 */ /* 0x0c0fe20000410000 */
[-C--:B------:R-:W-:Y:S01]  /*6880*/  FMUL.FTZ R67, R109, -R63.reuse ;  /* 0x8000003f6d437220 */ /* 0x080fe20000410000 */
[----:B------:R-:W0:Y:S02]  /*6890*/  LDS.64 R68, [R159+0x31d8] ;  /* 0x0031d8009f447984 */ /* 0x000e240000000a00 */
        /* <DEDUP_REMOVED lines=40> */
[C---:B0-----:R-:W-:Y:S01]  /*6b20*/  FMUL.FTZ R71, R123.reuse, R69 ;  /* 0x000000457b477220 */ /* 0x041fe20000410000 */
[----:B------:R-:W-:Y:S01]  /*6b30*/  FMUL.FTZ R224, R123, R68 ;  /* 0x000000447be07220 */ /* 0x000fe20000410000 */
        /* <DEDUP_REMOVED lines=21> */
[-C--:B------:R-:W-:Y:S01]  /*6c90*/  FMUL.FTZ R64, R125, -R62.reuse ;  /* 0x8000003e7d407220 */ /* 0x080fe20000410000 */
[C---:B------:R-:W-:Y:S01]  /*6ca0*/  FMUL.FTZ R65, R127.reuse, -R61 ;  /* 0x8000003d7f417220 */ /* 0x040fe20000410000 */
[----:B------:R-:W-:Y:S01]  /*6cb0*/  FADD.FTZ R222, R222, R71 ;  /* 0x00000047dede7221 */ /* 0x000fe20000010000 */
[C---:B------:R-:W-:Y:S01]  /*6cc0*/  FFMA.FTZ R62, R126.reuse, R62, -R63 ;  /* 0x0000003e7e3e7223 */ /* 0x040fe2000001083f */
[----:B------:R-:W-:Y:S01]  /*6cd0*/  FFMA.FTZ R67, R126, R67, R64 ;  /* 0x000000437e437223 */ /* 0x000fe20000010040 */
[-C--:B------:R-:W-:Y:S01]  /*6ce0*/  FMUL.FTZ R63, R127, -R60.reuse ;  /* 0x8000003c7f3f7220 */ /* 0x080fe20000410000 */
[----:B------:R-:W-:Y:S01]  /*6cf0*/  FFMA.FTZ R60, R128, R60, R65 ;  /* 0x0000003c803c7223 */ /* 0x000fe20000010041 */
[----:B------:R-:W-:Y:S01]  /*6d00*/  FADD.FTZ R62, R155, R62 ;  /* 0x0000003e9b3e7221 */ /* 0x000fe20000010000 */
[----:B------:R-:W-:Y:S01]  /*6d10*/  FADD.FTZ R67, -R156, R67 ;  /* 0x000000439c437221 */ /* 0x000fe20000010100 */
[C---:B------:R-:W-:Y:S01]  /*6d20*/  FFMA.FTZ R61, R128.reuse, R61, -R63 ;  /* 0x0000003d803d7223 */ /* 0x040fe2000001083f */
[----:B------:R-:W-:Y:S01]  /*6d30*/  FMUL.FTZ R65, R129, -R60 ;  /* 0x8000003c81417220 */ /* 0x000fe20000410000 */
[C---:B------:R-:W-:Y:S01]  /*6d40*/  FMUL.FTZ R64, R127.reuse, -R62 ;  /* 0x8000003e7f407220 */ /* 0x040fe20000410000 */
[-C--:B------:R-:W-:Y:S01]  /*6d50*/  FMUL.FTZ R63, R127, -R67.reuse ;  /* 0x800000437f3f7220 */ /* 0x080fe20000410000 */
[----:B------:R-:W-:Y:S01]  /*6d60*/  FADD.FTZ R123, RZ, R123 ;  /* 0x0000007bff7b7221 */ /* 0x000fe20000010000 */
[----:B------:R-:W-:Y:S01]  /*6d70*/  FMUL.FTZ R69, R139, R222 ;  /* 0x000000de8b457220 */ /* 0x000fe20000410000 */
[C---:B------:R-:W-:Y:S01]  /*6d80*/  FFMA.FTZ R64, R128.reuse, R67, R64 ;  /* 0x0000004380407223 */ /* 0x040fe20000010040 */
[----:B------:R-:W-:Y:S01]  /*6d90*/  FFMA.FTZ R63, R128, R62, -R63 ;  /* 0x0000003e803f7223 */ /* 0x000fe2000001083f */
[-C--:B------:R-:W-:Y:S01]  /*6da0*/  FMUL.FTZ R67, R129, -R61.reuse ;  /* 0x8000003d81437220 */ /* 0x080fe20000410000 */
[----:B------:R-:W-:Y:S01]  /*6db0*/  FFMA.FTZ R61, R130, R61, -R65 ;  /* 0x0000003d823d7223 */ /* 0x000fe20000010841 */
[----:B------:R-:W-:Y:S01]  /*6dc0*/  FADD.FTZ R64, -R151, R64 ;  /* 0x0000004097407221 */ /* 0x000fe20000010100 */
[----:B------:R-:W-:Y:S01]  /*6dd0*/  FADD.FTZ R63, R150, R63 ;  /* 0x0000003f963f7221 */ /* 0x000fe20000010000 */
[----:B------:R-:W-:Y:S01]  /*6de0*/  FFMA.FTZ R60, R130, R60, R67 ;  /* 0x0000003c823c7223 */ /* 0x000fe20000010043 */
[----:B------:R-:W-:Y:S01]  /*6df0*/  FFMA.FTZ R122, R140, R123, R69 ;  /* 0x0000007b8c7a7223 */ /* 0x000fe20000010045 */
[CC--:B------:R-:W-:Y:S01]  /*6e00*/  FMUL.FTZ R65, R129.reuse, -R64.reuse ;  /* 0x8000004081417220 */ /* 0x0c0fe20000410000 */
[----:B------:R-:W-:Y:S01]  /*6e10*/  FMUL.FTZ R67, R129, -R63 ;  /* 0x8000003f81437220 */ /* 0x000fe20000410000 */
[----:B------:R-:W-:Y:S01]  /*6e20*/  FMUL.FTZ R69, R139, R123 ;  /* 0x0000007b8b457220 */ /* 0x000fe20000410000 */
[----:B------:R-:W-:Y:S01]  /*6e30*/  FADD.FTZ R122, RZ, R122 ;  /* 0x0000007aff7a7221 */ /* 0x000fe20000010000 */
        /* <DEDUP_REMOVED lines=9> */
[-C--:B------:R-:W-:Y:S01]  /*6ed0*/  FMUL.FTZ R63, R131, -R67.reuse ;  /* 0x80000043833f7220 */ /* 0x080fe20000410000 */
        /* <DEDUP_REMOVED lines=8> */
[----:B------:R-:W-:Y:S01]  /*6f60*/  FFMA.FTZ R60, R134, R60, R67 ;  /* 0x0000003c863c7223 */ /* 0x000fe20000010043 */
[----:B------:R-:W-:Y:S01]  /*6f70*/  FADD.FTZ R224, R221, R224 ;  /* 0x000000e0dde07221 */ /* 0x000fe20000010000 */
        /* <DEDUP_REMOVED lines=24> */
[----:B------:R-:W-:Y:S02]  /*7100*/  MOV R64, UR16 ;  /* 0x0000001000407c02 */ /* 0x000fe40008000f00 */
[----:B------:R-:W-:Y:S01]  /*7110*/  FADD.FTZ R65, R186, R63 ;  /* 0x0000003fba417221 */ /* 0x000fe20000010000 */
[----:B------:R-:W-:Y:S01]  /*7120*/  FADD.FTZ R62, -R187, R62 ;  /* 0x0000003ebb3e7221 */ /* 0x000fe20000010100 */
[----:B------:R-:W-:Y:S01]  /*7130*/  ISETP.GE.OR P0, PT, R64, UR14, P0 ;  /* 0x0000000e40007c0c */ /* 0x000fe20008706670 */
[C---:B------:R-:W-:Y:S01]  /*7140*/  FMUL.FTZ R64, R139.reuse, -R60 ;  /* 0x8000003c8b407220 */ /* 0x040fe20000410000 */
[C---:B------:R-:W-:Y:S01]  /*7150*/  FMUL.FTZ R63, R139.reuse, -R65 ;  /* 0x800000418b3f7220 */ /* 0x040fe20000410000 */
[----:B------:R-:W-:-:S03]  /*7160*/  FMUL.FTZ R67, R139, -R62 ;  /* 0x8000003e8b437220 */ /* 0x000fc60000410000 */
[C---:B------:R-:W-:Y:S01]  /*7170*/  FFMA.FTZ R62, R140.reuse, R62, R63 ;  /* 0x0000003e8c3e7223 */ /* 0x040fe2000001003f */
[----:B------:R-:W-:Y:S01]  /*7180*/  FMUL.FTZ R63, R139, -R61 ;  /* 0x8000003d8b3f7220 */ /* 0x000fe20000410000 */
[C---:B------:R-:W-:Y:S01]  /*7190*/  FFMA.FTZ R65, R140.reuse, R65, -R67 ;  /* 0x000000418c417223 */ /* 0x040fe20000010843 */
[C---:B------:R-:W-:Y:S01]  /*71a0*/  FFMA.FTZ R61, R140.reuse, R61, R64 ;  /* 0x0000003d8c3d7223 */ /* 0x040fe20000010040 */
[----:B------:R-:W-:Y:S01]  /*71b0*/  MOV R64, 0x3f800000 ;  /* 0x3f80000000407802 */ /* 0x000fe20000000f00 */
[----:B------:R-:W-:Y:S01]  /*71c0*/  FFMA.FTZ R60, R140, R60, -R63 ;  /* 0x0000003c8c3c7223 */ /* 0x000fe2000001083f */
[----:B------:R-:W-:Y:S02]  /*71d0*/  MOV R63, UR6 ;  /* 0x00000006003f7c02 */ /* 0x000fe40008000f00 */
[----:B------:R-:W-:Y:S02]  /*71e0*/  CS2R R66, SRZ ;  /* 0x0000000000427805 */ /* 0x000fe4000001ff00 */
[----:B------:R-:W-:Y:S01]  /*71f0*/  @!P0 LEA R70, R63, R94, 0x4 ;  /* 0x0000005e3f468211 */ /* 0x000fe200078e20ff */
[----:B------:R-:W-:Y:S01]  /*7200*/  FADD.FTZ R63, -R185, R62 ;  /* 0x0000003eb93f7221 */ /* 0x000fe20000010100 */
[----:B------:R-:W-:Y:S01]  /*7210*/  FADD.FTZ R62, R184, R65 ;  /* 0x00000041b83e7221 */ /* 0x000fe20000010000 */
[----:B------:R-:W-:-:S10]  /*7220*/  HFMA2.MMA R65, -RZ, RZ, 0, 0 ;  /* 0x00000000ff417435 */ /* 0x000fd400000001ff */
        /* <DEDUP_REMOVED lines=93> */
[CC--:B------:R-:W-:Y:S01]  /*7800*/  FMUL.FTZ R240, R69.reuse, R61.reuse ;  /* 0x0000003d45f07220 */ /* 0x0c0fe20000410000 */
[C---:B------:R-:W-:Y:S01]  /*7810*/  FMUL.FTZ R241, R69.reuse, R60 ;  /* 0x0000003c45f17220 */ /* 0x040fe20000410000 */
[-C--:B------:R-:W-:Y:S01]  /*7820*/  FMUL.FTZ R69, R69, R62.reuse ;  /* 0x0000003e45457220 */ /* 0x080fe20000410000 */
[C---:B------:R-:W-:Y:S01]  /*7830*/  FFMA.FTZ R228, R68.reuse, R62, -R228 ;  /* 0x0000003e44e47223 */ /* 0x040fe200000108e4 */
[C---:B------:R-:W-:Y:S01]  /*7840*/  FFMA.FTZ R240, R68.reuse, R60, -R240 ;  /* 0x0000003c44f07223 */ /* 0x040fe200000108f0 */
[C---:B------:R-:W-:Y:S01]  /*7850*/  FFMA.FTZ R241, R68.reuse, R61, R241 ;  /* 0x0000003d44f17223 */ /* 0x040fe200000100f1 */
[----:B------:R-:W-:Y:S01]  /*7860*/  FFMA.FTZ R69, R68, R63, R69 ;  /* 0x0000003f44457223 */ /* 0x000fe20000010045 */
[----:B------:R-:W-:-:S03]  /*7870*/  FADD.FTZ R70, R70, R228 ;  /* 0x000000e446467221 */ /* 0x000fc60000010000 */
[----:B------:R-:W-:Y:S01]  /*7880*/  FADD.FTZ R243, R71, R69 ;  /* 0x0000004547f37221 */ /* 0x000fe20000010000 */
[----:B------:R-:W-:Y:S06]  /*7890*/  BRA.DIV UR54, `(.L_x_6865) ;  /* 0x0000007a36d47947 */ /* 0x000fec000b800000 */
[----:B------:R0:W1:Y:S01]  /*78a0*/  SHFL.DOWN PT, R68, R240, 0x1, 0x1f ;  /* 0x08201f00f0447f89 */ /* 0x00006200000e0000 */
[----:B------:R-:W-:-:S03]  /*78b0*/  MOV R242, R70 ;  /* 0x0000004600f27202 */ /* 0x000fc60000000f00 */
[----:B------:R0:W2:Y:S04]  /*78c0*/  SHFL.DOWN PT, R69, R241, 0x1, 0x1f ;  /* 0x08201f00f1457f89 */ /* 0x0000a800000e0000 */
[----:B------:R0:W3:Y:S04]  /*78d0*/  SHFL.DOWN PT, R246, R70, 0x1, 0x1f ;  /* 0x08201f0046f67f89 */ /* 0x0000e800000e0000 */
[----:B------:R0:W4:Y:S02]  /*78e0*/  SHFL.DOWN PT, R71, R243, 0x1, 0x1f ;  /* 0x08201f00f3477f89 */ /* 0x00012400000e0000 */
.L_x_7009:
[----:B------:R-:W-:Y:S04]  /*78f0*/  BSSY B0, `(.L_x_6866) ;  /* 0x000000d000007945 */ /* 0x000fe80003800000 */
[----:B------:R-:W-:Y:S05]  /*7900*/  @!P1 BRA `(.L_x_6867) ;  /* 0x00000000002c9947 */ /* 0x000fea0003800000 */
[----:B0---4-:R-:W-:-:S04]  /*7910*/  FMUL.FTZ R70, R241, R71 ;  /* 0x00000047f1467220 */ /* 0x011fc80000410000 */
[-C--:B---3--:R-:W-:Y:S01]  /*7920*/  FFMA.FTZ R70, R240, R246.reuse, -R70 ;  /* 0x000000f6f0467223 */ /* 0x088fe20000010846 */
[----:B------:R-:W-:-:S03]  /*7930*/  FMUL.FTZ R246, R241, R246 ;  /* 0x000000f6f1f67220 */ /* 0x000fc60000410000 */
[----:B------:R-:W-:Y:S01]  /*7940*/  FADD.FTZ R242, R242, R70 ;  /* 0x00000046f2f27221 */ /* 0x000fe20000010000 */
[----:B--2---:R-:W-:Y:S01]  /*7950*/  FMUL.FTZ R70, R241, R69 ;  /* 0x00000045f1467220 */ /* 0x004fe20000410000 */
[----:B-1----:R-:W-:Y:S01]  /*7960*/  FMUL.FTZ R241, R68, R241 ;  /* 0x000000f144f17220 */ /* 0x002fe20000410000 */
[----:B------:R-:W-:Y:S02]  /*7970*/  FFMA.FTZ R246, R240, R71, R246 ;  /* 0x00000047f0f67223 */ /* 0x000fe400000100f6 */
[----:B------:R-:W-:Y:S01]  /*7980*/  FFMA.FTZ R70, R68, R240, -R70 ;  /* 0x000000f044467223 */ /* 0x000fe20000010846 */
[----:B------:R-:W-:Y:S01]  /*7990*/  FFMA.FTZ R241, R240, R69, R241 ;  /* 0x00000045f0f17223 */ /* 0x000fe200000100f1 */
[----:B------:R-:W-:-:S03]  /*79a0*/  FADD.FTZ R243, R243, R246 ;  /* 0x000000f6f3f37221 */ /* 0x000fc60000010000 */
[----:B------:R-:W-:-:S07]  /*79b0*/  MOV R240, R70 ;  /* 0x0000004600f07202 */ /* 0x000fce0000000f00 */
.L_x_6867:
[----:B------:R-:W-:Y:S05]  /*79c0*/  BSYNC B0 ;  /* 0x0000000000007941 */ /* 0x000fea0003800000 */
.L_x_6866:
[----:B------:R-:W-:Y:S01]  /*79d0*/  UMOV UR54, 0xffffffff ;  /* 0xffffffff00367882 */ /* 0x000fe20000000000 */
[----:B------:R-:W-:Y:S02]  /*79e0*/  ISETP.GT.U32.AND P1, PT, R247, 0x1d, PT ;  /* 0x0000001df700780c */ /* 0x000fe40003f24070 */
[----:B------:R-:W-:Y:S11]  /*79f0*/  BRA.DIV UR54, `(.L_x_6868) ;  /* 0x0000007a36e07947 */ /* 0x000ff6000b800000 */
[----:B-1----:R1:W1:Y:S04]  /*7a00*/  SHFL.DOWN PT, R68, R240, 0x2, 0x1f ;  /* 0x08401f00f0447f89 */ /* 0x00226800000e0000 */
[----:B--2---:R2:W1:Y:S04]  /*7a10*/  SHFL.DOWN PT, R69, R241, 0x2, 0x1f ;  /* 0x08401f00f1457f89 */ /* 0x00446800000e0000 */
[----:B0-----:R2:W0:Y:S04]  /*7a20*/  SHFL.DOWN PT, R70, R242, 0x2, 0x1f ;  /* 0x08401f00f2467f89 */ /* 0x00142800000e0000 */
[----:B----4-:R2:W4:Y:S02]  /*7a30*/  SHFL.DOWN PT, R71, R243, 0x2, 0x1f ;  /* 0x08401f00f3477f89 */ /* 0x01052400000e0000 */
.L_x_7015:
[----:B------:R-:W-:Y:S04]  /*7a40*/  BSSY B0, `(.L_x_6869) ;  /* 0x000000d000007945 */ /* 0x000fe80003800000 */
[----:B------:R-:W-:Y:S05]  /*7a50*/  @P1 BRA `(.L_x_6870) ;  /* 0x00000000002c1947 */ /* 0x000fea0003800000 */
[----:B----4-:R-:W-:-:S04]  /*7a60*/  FMUL.FTZ R228, R241, R71 ;  /* 0x00000047f1e47220 */ /* 0x010fc80000410000 */
[-C--:B0-----:R-:W-:Y:S01]  /*7a70*/  FFMA.FTZ R228, R240, R70.reuse, -R228 ;  /* 0x00000046f0e47223 */ /* 0x081fe200000108e4 */
[----:B------:R-:W-:-:S03]  /*7a80*/  FMUL.FTZ R70, R241, R70 ;  /* 0x00000046f1467220 */ /* 0x000fc60000410000 */
[----:B--2---:R-:W-:Y:S01]  /*7a90*/  FADD.FTZ R242, R242, R228 ;  /* 0x000000e4f2f27221 */ /* 0x004fe20000010000 */
[C---:B------:R-:W-:Y:S01]  /*7aa0*/  FFMA.FTZ R70, R240.reuse, R71, R70 ;  /* 0x00000047f0467223 */ /* 0x040fe20000010046 */
[CC--:B-1----:R-:W-:Y:S01]  /*7ab0*/  FMUL.FTZ R71, R241.reuse, R69.reuse ;  /* 0x00000045f1477220 */ /* 0x0c2fe20000410000 */
[-C--:B------:R-:W-:Y:S02]  /*7ac0*/  FMUL.FTZ R241, R241, R68.reuse ;  /* 0x00000044f1f17220 */ /* 0x080fe40000410000 */
[----:B------:R-:W-:Y:S01]  /*7ad0*/  FADD.FTZ R243, R243, R70 ;  /* 0x00000046f3f37221 */ /* 0x000fe20000010000 */
[C---:B------:R-:W-:Y:S01]  /*7ae0*/  FFMA.FTZ R71, R240.reuse, R68, -R71 ;  /* 0x00000044f0477223 */ /* 0x040fe20000010847 */
[----:B------:R-:W-:-:S04]  /*7af0*/  FFMA.FTZ R241, R240, R69, R241 ;  /* 0x00000045f0f17223 */ /* 0x000fc800000100f1 */
[----:B------:R-:W-:-:S07]  /*7b00*/  MOV R240, R71 ;  /* 0x0000004700f07202 */ /* 0x000fce0000000f00 */
.L_x_6870:
[----:B------:R-:W-:Y:S05]  /*7b10*/  BSYNC B0 ;  /* 0x0000000000007941 */ /* 0x000fea0003800000 */
.L_x_6869:
[----:B------:R-:W-:Y:S01]  /*7b20*/  UMOV UR54, 0xffffffff ;  /* 0xffffffff00367882 */ /* 0x000fe20000000000 */
[----:B------:R-:W-:Y:S02]  /*7b30*/  ISETP.GT.U32.AND P1, PT, R247, 0x1b, PT ;  /* 0x0000001bf700780c */ /* 0x000fe40003f24070 */
[----:B------:R-:W-:Y:S11]  /*7b40*/  BRA.DIV UR54, `(.L_x_6871) ;  /* 0x0000007e36007947 */ /* 0x000ff6000b800000 */
[----:B-1----:R1:W1:Y:S04]  /*7b50*/  SHFL.DOWN PT, R68, R240, 0x4, 0x1f ;  /* 0x08801f00f0447f89 */ /* 0x00226800000e0000 */
[----:B------:R1:W1:Y:S04]  /*7b60*/  SHFL.DOWN PT, R69, R241, 0x4, 0x1f ;  /* 0x08801f00f1457f89 */ /* 0x00026800000e0000 */
[----:B0-----:R0:W0:Y:S04]  /*7b70*/  SHFL.DOWN PT, R70, R242, 0x4, 0x1f ;  /* 0x08801f00f2467f89 */ /* 0x00102800000e0000 */
[----:B----4-:R4:W0:Y:S02]  /*7b80*/  SHFL.DOWN PT, R71, R243, 0x4, 0x1f ;  /* 0x08801f00f3477f89 */ /* 0x01082400000e0000 */
.L_x_7021:
[----:B------:R-:W-:Y:S04]  /*7b90*/  BSSY B0, `(.L_x_6872) ;  /* 0x000000d000007945 */ /* 0x000fe80003800000 */
[----:B------:R-:W-:Y:S05]  /*7ba0*/  @P1 BRA `(.L_x_6873) ;  /* 0x00000000002c1947 */ /* 0x000fea0003800000 */
[----:B0-----:R-:W-:-:S04]  /*7bb0*/  FMUL.FTZ R228, R241, R71 ;  /* 0x00000047f1e47220 */ /* 0x001fc80000410000 */
[-C--:B------:R-:W-:Y:S01]  /*7bc0*/  FFMA.FTZ R228, R240, R70.reuse, -R228 ;  /* 0x00000046f0e47223 */ /* 0x080fe200000108e4 */
[----:B------:R-:W-:-:S03]  /*7bd0*/  FMUL.FTZ R70, R241, R70 ;  /* 0x00000046f1467220 */ /* 0x000fc60000410000 */
[----:B--2---:R-:W-:Y:S01]  /*7be0*/  FADD.FTZ R242, R242, R228 ;  /* 0x000000e4f2f27221 */ /* 0x004fe20000010000 */
[C---:B------:R-:W-:Y:S01]  /*7bf0*/  FFMA.FTZ R70, R240.reuse, R71, R70 ;  /* 0x00000047f0467223 */ /* 0x040fe20000010046 */
[CC--:B-1----:R-:W-:Y:S01]  /*7c00*/  FMUL.FTZ R71, R241.reuse, R69.reuse ;  /* 0x00000045f1477220 */ /* 0x0c2fe20000410000 */
[-C--:B------:R-:W-:Y:S02]  /*7c10*/  FMUL.FTZ R241, R241, R68.reuse ;  /* 0x00000044f1f17220 */ /* 0x080fe40000410000 */
[----:B----4-:R-:W-:Y:S01]  /*7c20*/  FADD.FTZ R243, R243, R70 ;  /* 0x00000046f3f37221 */ /* 0x010fe20000010000 */
[C---:B------:R-:W-:Y:S01]  /*7c30*/  FFMA.FTZ R71, R240.reuse, R68, -R71 ;  /* 0x00000044f0477223 */ /* 0x040fe20000010847 */
[----:B------:R-:W-:-:S04]  /*7c40*/  FFMA.FTZ R241, R240, R69, R241 ;  /* 0x00000045f0f17223 */ /* 0x000fc800000100f1 */
[----:B------:R-:W-:-:S07]  /*7c50*/  MOV R240, R71 ;  /* 0x0000004700f07202 */ /* 0x000fce0000000f00 */
.L_x_6873:
[----:B------:R-:W-:Y:S05]  /*7c60*/  BSYNC B0 ;  /* 0x0000000000007941 */ /* 0x000fea0003800000 */
.L_x_6872:
[----:B------:R-:W-:Y:S01]  /*7c70*/  UMOV UR54, 0xffffffff ;  /* 0xffffffff00367882 */ /* 0x000fe20000000000 */
[----:B------:R-:W-:Y:S02]  /*7c80*/  ISETP.GT.U32.AND P1, PT, R247, 0x17, PT ;  /* 0x00000017f700780c */ /* 0x000fe40003f24070 */
[----:B------:R-:W-:Y:S11]  /*7c90*/  BRA.DIV UR54, `(.L_x_6874) ;  /* 0x0000007e36207947 */ /* 0x000ff6000b800000 */
[----:B-1----:R1:W1:Y:S04]  /*7ca0*/  SHFL.DOWN PT, R68, R240, 0x8, 0x1f ;  /* 0x09001f00f0447f89 */ /* 0x00226800000e0000 */
[----:B------:R1:W1:Y:S04]  /*7cb0*/  SHFL.DOWN PT, R69, R241, 0x8, 0x1f ;  /* 0x09001f00f1457f89 */ /* 0x00026800000e0000 */
[----:B0-----:R0:W0:Y:S04]  /*7cc0*/  SHFL.DOWN PT, R70, R242, 0x8, 0x1f ;  /* 0x09001f00f2467f89 */ /* 0x00102800000e0000 */
[----:B------:R0:W0:Y:S02]  /*7cd0*/  SHFL.DOWN PT, R71, R243, 0x8, 0x1f ;  /* 0x09001f00f3477f89 */ /* 0x00002400000e0000 */
.L_x_7027:
        /* <DEDUP_REMOVED lines=13> */
.L_x_6876:
[----:B------:R-:W-:Y:S05]  /*7db0*/  BSYNC B0 ;  /* 0x0000000000007941 */ /* 0x000fea0003800000 */
.L_x_6875:
[----:B------:R-:W-:Y:S01]  /*7dc0*/  UMOV UR54, 0xffffffff ;  /* 0xffffffff00367882 */ /* 0x000fe20000000000 */
[----:B------:R-:W-:Y:S02]  /*7dd0*/  ISETP.GT.U32.AND P1, PT, R247, 0xf, PT ;  /* 0x0000000ff700780c */ /* 0x000fe40003f24070 */
[----:B------:R-:W-:Y:S11]  /*7de0*/  BRA.DIV UR54, `(.L_x_6877) ;  /* 0x0000007e36407947 */ /* 0x000ff6000b800000 */
[----:B-1----:R1:W1:Y:S04]  /*7df0*/  SHFL.DOWN PT, R68, R240, 0x10, 0x1f ;  /* 0x0a001f00f0447f89 */ /* 0x00226800000e0000 */
[----:B------:R1:W1:Y:S04]  /*7e00*/  SHFL.DOWN PT, R69, R241, 0x10, 0x1f ;  /* 0x0a001f00f1457f89 */ /* 0x00026800000e0000 */
[----:B0-----:R0:W0:Y:S04]  /*7e10*/  SHFL.DOWN PT, R70, R242, 0x10, 0x1f ;  /* 0x0a001f00f2467f89 */ /* 0x00102800000e0000 */
[----:B------:R0:W0:Y:S02]  /*7e20*/  SHFL.DOWN PT, R71, R243, 0x10, 0x1f ;  /* 0x0a001f00f3477f89 */ /* 0x00002400000e0000 */
.L_x_7033:
        /* <DEDUP_REMOVED lines=13> */
.L_x_6879:
[----:B------:R-:W-:Y:S05]  /*7f00*/  BSYNC B0 ;  /* 0x0000000000007941 */ /* 0x000fea0003800000 */
.L_x_6878:
[----:B------:R-:W-:Y:S01]  /*7f10*/  UMOV UR54, 0xffffffff ;  /* 0xffffffff00367882 */ /* 0x000fe20000000000 */
[----:B------:R-:W-:Y:S02]  /*7f20*/  ISETP.NE.AND P1, PT, R96, 0x1f, PT ;  /* 0x0000001f6000780c */ /* 0x000fe40003f25270 */
[----:B------:R-:W-:Y:S11]  /*7f30*/  BRA.DIV UR54, `(.L_x_6880) ;  /* 0x0000007e36607947 */ /* 0x000ff6000b800000 */
[----:B------:R-:W5:Y:S04]  /*7f40*/  SHFL.IDX PT, R247, R241, RZ, 0x1f ;  /* 0x00001ffff1f77589 */ /* 0x000f6800000e0000 */
[----:B---3--:R-:W3:Y:S04]  /*7f50*/  SHFL.IDX PT, R246, R240, RZ, 0x1f ;  /* 0x00001ffff0f67589 */ /* 0x008ee800000e0000 */
[----:B------:R-:W4:Y:S04]  /*7f60*/  SHFL.IDX PT, R250, R242, RZ, 0x1f ;  /* 0x00001ffff2fa7589 */ /* 0x000f2800000e0000 */
[----:B------:R-:W4:Y:S04]  /*7f70*/  SHFL.IDX PT, R251, R243, RZ, 0x1f ;  /* 0x00001ffff3fb7589 */ /* 0x000f2800000e0000 */
[----:B0-----:R-:W0:Y:S04]  /*7f80*/  SHFL.IDX PT, R71, R67, RZ, 0x1f ;  /* 0x00001fff43477589 */ /* 0x001e2800000e0000 */
[----:B-1----:R-:W1:Y:S04]  /*7f90*/  SHFL.DOWN PT, R240, R240, 0x1, 0x1f ;  /* 0x08201f00f0f07f89 */ /* 0x002e6800000e0000 */
[----:B--2---:R-:W2:Y:S01]  /*7fa0*/  SHFL.DOWN PT, R241, R241, 0x1, 0x1f ;  /* 0x08201f00f1f17f89 */ /* 0x004ea200000e0000 */
[-C--:B-----5:R-:W-:Y:S01]  /*7fb0*/  FMUL.FTZ R248, R67, R247.reuse ;  /* 0x000000f743f87220 */ /* 0x0a0fe20000410000 */
[----:B------:R-:W-:-:S02]  /*7fc0*/  FMUL.FTZ R249, R66, R247 ;  /* 0x000000f742f97220 */ /* 0x000fc40000410000 */
[----:B------:R-:W0:Y:S01]  /*7fd0*/  SHFL.DOWN PT, R242, R242, 0x1, 0x1f ;  /* 0x08201f00f2f27f89 */ /* 0x000e2200000e0000 */
[-C--:B---3--:R-:W-:Y:S01]  /*7fe0*/  FFMA.FTZ R248, R66, R246.reuse, -R248 ;  /* 0x000000f642f87223 */ /* 0x088fe200000108f8 */
[----:B------:R-:W-:Y:S02]  /*7ff0*/  FFMA.FTZ R249, R67, R246, R249 ;  /* 0x000000f643f97223 */ /* 0x000fe400000100f9 */
[----:B----4-:R-:W3:Y:S04]  /*8000*/  SHFL.DOWN PT, R243, R243, 0x1, 0x1f ;  /* 0x08201f00f3f37f89 */ /* 0x010ee800000e0000 */
[----:B------:R-:W4:Y:S04]  /*8010*/  SHFL.IDX PT, R252, R64, RZ, 0x1f ;  /* 0x00001fff40fc7589 */ /* 0x000f2800000e0000 */
[----:B------:R-:W0:Y:S04]  /*8020*/  SHFL.IDX PT, R245, R65, RZ, 0x1f ;  /* 0x00001fff41f57589 */ /* 0x000e2800000e0000 */
[----:B------:R5:W0:Y:S02]  /*8030*/  SHFL.IDX PT, R244, R66, RZ, 0x1f ;  /* 0x00001fff42f47589 */ /* 0x000a2400000e0000 */
[-C--:B-----5:R-:W-:Y:S01]  /*8040*/  FMUL.FTZ R66, R65, R247.reuse ;  /* 0x000000f741427220 */ /* 0x0a0fe20000410000 */
[----:B-12---:R-:W-:-:S07]  /*8050*/  FMUL.FTZ R247, R64, R247 ;  /* 0x000000f740f77220 */ /* 0x006fce0000410000 */
.L_x_7047:
[----:B------:R-:W-:Y:S01]  /*8060*/  BSSY B0, `(.L_x_6881) ;  /* 0x0000013000007945 */ /* 0x000fe20003800000 */
[-C--:B------:R-:W-:Y:S01]  /*8070*/  FFMA.FTZ R64, R64, R246.reuse, -R66 ;  /* 0x000000f640407223 */ /* 0x080fe20000010842 */
[----:B------:R-:W-:Y:S01]  /*8080*/  FFMA.FTZ R65, R65, R246, R247 ;  /* 0x000000f641417223 */ /* 0x000fe200000100f7 */
[----:B------:R-:W-:Y:S01]  /*8090*/  FADD.FTZ R66, R250, R248 ;  /* 0x000000f8fa427221 */ /* 0x000fe20000010000 */
[----:B------:R-:W-:Y:S01]  /*80a0*/  FADD.FTZ R67, R251, R249 ;  /* 0x000000f9fb437221 */ /* 0x000fe20000010000 */
[----:B----4-:R-:W-:Y:S02]  /*80b0*/  MOV R68, R252 ;  /* 0x000000fc00447202 */ /* 0x010fe40000000f00 */
[----:B0-----:R-:W-:Y:S02]  /*80c0*/  MOV R69, R245 ;  /* 0x000000f500457202 */ /* 0x001fe40000000f00 */
        /* <DEDUP_REMOVED lines=8> */
[----:B---3--:R-:W-:Y:S01]  /*8150*/  FADD.FTZ R71, R243, R71 ;  /* 0x00000047f3477221 */ /* 0x008fe20000010000 */
[C---:B------:R-:W-:Y:S01]  /*8160*/  FFMA.FTZ R68, R240.reuse, R68, -R70 ;  /* 0x00000044f0447223 */ /* 0x040fe20000010846 */
[----:B------:R-:W-:Y:S01]  /*8170*/  FFMA.FTZ R69, R240, R69, R241 ;  /* 0x00000045f0457223 */ /* 0x000fe200000100f1 */
[----:B------:R-:W-:-:S07]  /*8180*/  FADD.FTZ R70, R242, R228 ;  /* 0x000000e4f2467221 */ /* 0x000fce0000010000 */
.L_x_6882:
[----:B------:R-:W-:Y:S05]  /*8190*/  BSYNC B0 ;  /* 0x0000000000007941 */ /* 0x000fea0003800000 */
.L_x_6881:
[C---:B------:R-:W-:Y:S01]  /*81a0*/  FMUL.FTZ R228, R61.reuse, R70 ;  /* 0x000000463de47220 */ /* 0x040fe20000410000 */
[-C--:B------:R-:W-:Y:S01]  /*81b0*/  FMUL.FTZ R240, R61, R71.reuse ;  /* 0x000000473df07220 */ /* 0x080fe20000410000 */
[----:B------:R0:W-:Y:S02]  /*81c0*/  STS.128 [R238+0x35f0], R68 ;  /* 0x0035f044ee007388 */ /* 0x0001e40000000c00 */
        /* <DEDUP_REMOVED lines=9> */
.L_x_6864:
[----:B------:R-:W-:Y:S05]  /*8260*/  WARPSYNC.ALL ;  /* 0x0000000000007948 */ /* 0x000fea0003800000 */
[----:B------:R-:W-:Y:S01]  /*8270*/  ISETP.NE.AND P0, PT, R96, RZ, PT ;  /* 0x000000ff6000720c */ /* 0x000fe20003f05270 */
[----:B------:R-:W-:Y:S01]  /*8280*/  FADD.FTZ R239, RZ, R239 ;  /* 0x000000efffef7221 */ /* 0x000fe20000010000 */
[----:B------:R-:W-:Y:S01]  /*8290*/  BAR.SYNC.DEFER_BLOCKING 0x0 ;  /* 0x0000000000007b1d */ /* 0x000fe20000010000 */
[----:B0-----:R-:W-:Y:S01]  /*82a0*/  FMUL.FTZ R63, R123, UR44 ;  /* 0x0000002c7b3f7c20 */ /* 0x001fe20008410000 */
[----:B------:R-:W-:Y:S01]  /*82b0*/  FMUL.FTZ R68, R165, R221 ;  /* 0x000000dda5447220 */ /* 0x000fe20000410000 */
[----:B------:R-:W-:Y:S01]  /*82c0*/  FMUL.FTZ R69, R167, R220 ;  /* 0x000000dca7457220 */ /* 0x000fe20000410000 */
[-C--:B------:R-:W-:Y:S01]  /*82d0*/  FMUL.FTZ R165, R165, R225.reuse ;  /* 0x000000e1a5a57220 */ /* 0x080fe20000410000 */
[----:B------:R-:W-:Y:S01]  /*82e0*/  FFMA.FTZ R63, R222, UR45, -R63 ;  /* 0x0000002dde3f7c23 */ /* 0x000fe2000801083f */
[----:B------:R-:W-:Y:S01]  /*82f0*/  FFMA.FTZ R68, R164, R225, -R68 ;  /* 0x000000e1a4447223 */ /* 0x000fe20000010844 */
[-C--:B------:R-:W-:Y:S01]  /*8300*/  FFMA.FTZ R69, R166, R226.reuse, -R69 ;  /* 0x000000e2a6457223 */ /* 0x080fe20000010845 */
[----:B------:R-:W-:Y:S01]  /*8310*/  FFMA.FTZ R165, R164, R221, R165 ;  /* 0x000000dda4a57223 */ /* 0x000fe200000100a5 */
[----:B------:R-:W-:Y:S01]  /*8320*/  FMUL.FTZ R63, R0, R63 ;  /* 0x0000003f003f7220 */ /* 0x000fe20000410000 */
[----:B------:R-:W-:Y:S01]  /*8330*/  FMUL.FTZ R167, R167, R226 ;  /* 0x000000e2a7a77220 */ /* 0x000fe20000410000 */
[C---:B------:R-:W-:Y:S01]  /*8340*/  FMUL.FTZ R70, R169.reuse, R219 ;  /* 0x000000dba9467220 */ /* 0x040fe20000410000 */
[-C--:B------:R-:W-:Y:S01]  /*8350*/  FMUL.FTZ R169, R169, R227.reuse ;  /* 0x000000e3a9a97220 */ /* 0x080fe20000410000 */
[C---:B------:R-:W-:Y:S01]  /*8360*/  FMUL.FTZ R71, R143.reuse, R218 ;  /* 0x000000da8f477220 */ /* 0x040fe20000410000 */
[----:B------:R-:W-:Y:S01]  /*8370*/  FFMA.FTZ R167, R166, R220, R167 ;  /* 0x000000dca6a77223 */ /* 0x000fe200000100a7 */
[C---:B------:R-:W-:Y:S01]  /*8380*/  FFMA.FTZ R70, R168.reuse, R227, -R70 ;  /* 0x000000e3a8467223 */ /* 0x040fe20000010846 */
[----:B------:R-:W-:Y:S01]  /*8390*/  FFMA.FTZ R169, R168, R219, R169 ;  /* 0x000000dba8a97223 */ /* 0x000fe200000100a9 */
[-C--:B------:R-:W-:Y:S01]  /*83a0*/  FMUL.FTZ R143, R143, R229.reuse ;  /* 0x000000e58f8f7220 */ /* 0x080fe20000410000 */
[C---:B------:R-:W-:Y:S01]  /*83b0*/  FFMA.FTZ R71, R145.reuse, R229, -R71 ;  /* 0x000000e591477223 */ /* 0x040fe20000010847 */
[----:B------:R-:W-:Y:S01]  /*83c0*/  ULEA UR54, UR16, 0xfffffc00, 0xa ;  /* 0xfffffc0010367891 */ /* 0x000fe2000f8e503f */
[----:B------:R-:W-:Y:S01]  /*83d0*/  BSSY B0, `(.L_x_6883) ;  /* 0x0000200000007945 */ /* 0x000fe20003800000 */
[----:B------:R-:W-:Y:S01]  /*83e0*/  FFMA.FTZ R143, R145, R218, R143 ;  /* 0x000000da918f7223 */ /* 0x000fe2000001008f */
[C---:B------:R-:W-:Y:S01]  /*83f0*/  FMUL.FTZ R145, R171.reuse, R215 ;  /* 0x000000d7ab917220 */ /* 0x040fe20000410000 */
[-C--:B------:R-:W-:Y:S01]  /*8400*/  FMUL.FTZ R171, R171, R233.reuse ;  /* 0x000000e9abab7220 */ /* 0x080fe20000410000 */
[----:B------:R0:W1:Y:S01]  /*8410*/  LDS.64 R60, [R159+0x35e8] ;  /* 0x0035e8009f3c7984 */ /* 0x0000620000000a00 */
[----:B------:R-:W-:Y:S01]  /*8420*/  UIADD3 UR54, -UR54, UR10, URZ ;  /* 0x0000000a36367290 */ /* 0x000fe2000fffe13f */
[C---:B------:R-:W-:Y:S01]  /*8430*/  FFMA.FTZ R145, R170.reuse, R233, -R145 ;  /* 0x000000e9aa917223 */ /* 0x040fe20000010891 */
[----:B------:R-:W-:Y:S01]  /*8440*/  FFMA.FTZ R171, R170, R215, R171 ;  /* 0x000000d7aaab7223 */ /* 0x000fe200000100ab */
[----:B------:R-:W-:-:S02]  /*8450*/  USHF.R.S32.HI UR55, URZ, 0x1f, UR51 ;  /* 0x0000001f3f377899 */ /* 0x000fc40008011433 */
[----:B------:R-:W-:Y:S01]  /*8460*/  USHF.R.S32.HI UR56, URZ, 0x1f, UR52 ;  /* 0x0000001f3f387899 */ /* 0x000fe20008011434 */
[C---:B0-----:R-:W-:Y:S01]  /*8470*/  FMUL.FTZ R159, R179.reuse, R209 ;  /* 0x000000d1b39f7220 */ /* 0x041fe20000410000 */
[----:B------:R-:W-:-:S03]  /*8480*/  FMUL.FTZ R179, R179, R236 ;  /* 0x000000ecb3b37220 */ /* 0x000fc60000410000 */
[C---:B------:R-:W-:Y:S01]  /*8490*/  FFMA.FTZ R159, R178.reuse, R236, -R159 ;  /* 0x000000ecb29f7223 */ /* 0x040fe2000001089f */
[----:B------:R-:W-:Y:S01]  /*84a0*/  FFMA.FTZ R179, R178, R209, R179 ;  /* 0x000000d1b2b37223 */ /* 0x000fe200000100b3 */
[----:B-1----:R-:W-:-:S04]  /*84b0*/  FMUL.FTZ R62, R61, -R115 ;  /* 0x800000733d3e7220 */ /* 0x002fc80000410000 */
[C---:B------:R-:W-:Y:S01]  /*84c0*/  FFMA.FTZ R62, R60.reuse, R114, -R62 ;  /* 0x000000723c3e7223 */ /* 0x040fe2000001083e */
[----:B------:R-:W-:Y:S01]  /*84d0*/  FMUL.FTZ R60, R60, -R115 ;  /* 0x800000733c3c7220 */ /* 0x000fe20000410000 */
[C---:B------:R-:W-:Y:S01]  /*84e0*/  FMUL.FTZ R115, R149.reuse, R216 ;  /* 0x000000d895737220 */ /* 0x040fe20000410000 */
[----:B------:R-:W-:Y:S01]  /*84f0*/  FMUL.FTZ R149, R149, R231 ;  /* 0x000000e795957220 */ /* 0x000fe20000410000 */
[----:B------:R-:W-:Y:S01]  /*8500*/  FADD.FTZ R206, R206, R62 ;  /* 0x0000003ecece7221 */ /* 0x000fe20000010000 */
[----:B------:R-:W-:Y:S01]  /*8510*/  FFMA.FTZ R60, R61, R114, R60 ;  /* 0x000000723d3c7223 */ /* 0x000fe2000001003c */
[C---:B------:R-:W-:Y:S01]  /*8520*/  FMUL.FTZ R61, R161.reuse, R123 ;  /* 0x0000007ba13d7220 */ /* 0x040fe20000410000 */
[-C--:B------:R-:W-:Y:S01]  /*8530*/  FMUL.FTZ R161, R161, R222.reuse ;  /* 0x000000dea1a17220 */ /* 0x080fe20000410000 */
[----:B------:R-:W-:Y:S01]  /*8540*/  FMUL.FTZ R114, R144, R217 ;  /* 0x000000d990727220 */ /* 0x000fe20000410000 */
[----:B------:R-:W-:Y:S01]  /*8550*/  FADD.FTZ R207, -R207, R60 ;  /* 0x0000003ccfcf7221 */ /* 0x000fe20000010100 */
[----:B------:R-:W-:Y:S01]  /*8560*/  FMUL.FTZ R60, R123, UR45 ;  /* 0x0000002d7b3c7c20 */ /* 0x000fe20008410000 */
[C---:B------:R-:W-:Y:S01]  /*8570*/  FFMA.FTZ R61, R160.reuse, R222, -R61 ;  /* 0x000000dea03d7223 */ /* 0x040fe2000001083d */
[----:B------:R-:W-:Y:S01]  /*8580*/  FFMA.FTZ R160, R160, R123, R161 ;  /* 0x0000007ba0a07223 */ /* 0x000fe200000100a1 */
[----:B------:R-:W-:Y:S01]  /*8590*/  FMUL.FTZ R144, R144, R230 ;  /* 0x000000e690907220 */ /* 0x000fe20000410000 */
[----:B------:R-:W-:Y:S01]  /*85a0*/  FFMA.FTZ R60, R222, UR44, R60 ;  /* 0x0000002cde3c7c23 */ /* 0x000fe2000801003c */
[C---:B------:R-:W-:Y:S01]  /*85b0*/  FFMA.FTZ R61, R0.reuse, R61, RZ ;  /* 0x0000003d003d7223 */ /* 0x040fe200000100ff */
[----:B------:R-:W-:Y:S01]  /*85c0*/  FFMA.FTZ R160, -R0, R160, RZ ;  /* 0x000000a000a07223 */ /* 0x000fe200000101ff */
[----:B------:R-:W-:Y:S01]  /*85d0*/  FFMA.FTZ R114, R146, R230, -R114 ;  /* 0x000000e692727223 */ /* 0x000fe20000010872 */
[----:B------:R-:W-:Y:S01]  /*85e0*/  FFMA.FTZ R60, -R0, R60, -RZ ;  /* 0x0000003c003c7223 */ /* 0x000fe200000109ff */
[C---:B------:R-:W-:Y:S01]  /*85f0*/  FMUL.FTZ R0, R163.reuse, R122 ;  /* 0x0000007aa3007220 */ /* 0x040fe20000410000 */
[-C--:B------:R-:W-:Y:S01]  /*8600*/  FMUL.FTZ R163, R163, R224.reuse ;  /* 0x000000e0a3a37220 */ /* 0x080fe20000410000 */
[----:B------:R-:W-:Y:S01]  /*8610*/  FFMA.FTZ R144, R146, R217, R144 ;  /* 0x000000d992907223 */ /* 0x000fe20000010090 */
[----:B------:R-:W-:Y:S01]  /*8620*/  FFMA.FTZ R115, R152, R231, -R115 ;  /* 0x000000e798737223 */ /* 0x000fe20000010873 */
[C---:B------:R-:W-:Y:S01]  /*8630*/  FFMA.FTZ R0, R162.reuse, R224, -R0 ;  /* 0x000000e0a2007223 */ /* 0x040fe20000010800 */
[----:B------:R-:W-:Y:S01]  /*8640*/  FFMA.FTZ R163, R162, R122, R163 ;  /* 0x0000007aa2a37223 */ /* 0x000fe200000100a3 */
[C---:B------:R-:W-:Y:S01]  /*8650*/  FMUL.FTZ R62, R142.reuse, -R207 ;  /* 0x800000cf8e3e7220 */ /* 0x040fe20000410000 */
[----:B------:R-:W-:Y:S01]  /*8660*/  FMUL.FTZ R142, R142, -R206 ;  /* 0x800000ce8e8e7220 */ /* 0x000fe20000410000 */
[C---:B------:R-:W-:Y:S01]  /*8670*/  FFMA.FTZ R0, R2.reuse, R0, R61 ;  /* 0x0000000002007223 */ /* 0x040fe2000001003d */
[----:B------:R-:W-:Y:S01]  /*8680*/  FFMA.FTZ R160, -R2, R163, R160 ;  /* 0x000000a302a07223 */ /* 0x000fe200000101a0 */
[C---:B------:R-:W-:Y:S01]  /*8690*/  FMUL.FTZ R61, R122.reuse, UR44 ;  /* 0x0000002c7a3d7c20 */ /* 0x040fe20008410000 */
[----:B------:R-:W-:Y:S01]  /*86a0*/  FMUL.FTZ R163, R122, UR45 ;  /* 0x0000002d7aa37c20 */ /* 0x000fe20008410000 */
[----:B------:R-:W-:Y:S01]  /*86b0*/  FFMA.FTZ R0, R3, R68, R0 ;  /* 0x0000004403007223 */ /* 0x000fe20000010000 */
[----:B------:R-:W-:Y:S01]  /*86c0*/  FMUL.FTZ R68, R221, UR44 ;  /* 0x0000002cdd447c20 */ /* 0x000fe20008410000 */
[C---:B------:R-:W-:Y:S01]  /*86d0*/  FFMA.FTZ R61, R224.reuse, UR45, -R61 ;  /* 0x0000002de03d7c23 */ /* 0x040fe2000801083d */
[----:B------:R-:W-:Y:S01]  /*86e0*/  FFMA.FTZ R163, R224, UR44, R163 ;  /* 0x0000002ce0a37c23 */ /* 0x000fe200080100a3 */
[----:B------:R-:W-:Y:S01]  /*86f0*/  FFMA.FTZ R69, R4, R69, R0 ;  /* 0x0000004504457223 */ /* 0x000fe20000010000 */
[----:B------:R-:W-:Y:S01]  /*8700*/  FFMA.FTZ R68, R225, UR45, -R68 ;  /* 0x0000002de1447c23 */ /* 0x000fe20008010844 */
[C---:B------:R-:W-:Y:S01]  /*8710*/  FMUL.FTZ R61, R2.reuse, R61 ;  /* 0x0000003d023d7220 */ /* 0x040fe20000410000 */
[----:B------:R-:W-:Y:S01]  /*8720*/  FFMA.FTZ R163, -R2, R163, -RZ ;  /* 0x000000a302a37223 */ /* 0x000fe200000109ff */
[----:B------:R-:W-:Y:S01]  /*8730*/  FMUL.FTZ R2, R221, UR45 ;  /* 0x0000002ddd027c20 */ /* 0x000fe20008410000 */
[C---:B------:R-:W-:Y:S01]  /*8740*/  FFMA.FTZ R160, -R3.reuse, R165, R160 ;  /* 0x000000a503a07223 */ /* 0x040fe200000101a0 */
[----:B------:R-:W-:Y:S01]  /*8750*/  FMUL.FTZ R68, R3, R68 ;  /* 0x0000004403447220 */ /* 0x000fe20000410000 */
[----:B------:R-:W-:Y:S01]  /*8760*/  FMUL.FTZ R0, R220, UR44 ;  /* 0x0000002cdc007c20 */ /* 0x000fe20008410000 */
[----:B------:R-:W-:Y:S01]  /*8770*/  FFMA.FTZ R2, R225, UR44, R2 ;  /* 0x0000002ce1027c23 */ /* 0x000fe20008010002 */
[----:B------:R-:W-:Y:S01]  /*8780*/  FFMA.FTZ R160, -R4, R167, R160 ;  /* 0x000000a704a07223 */ /* 0x000fe200000101a0 */
[----:B------:R-:W-:Y:S01]  /*8790*/  FFMA.FTZ R69, R5, R70, R69 ;  /* 0x0000004605457223 */ /* 0x000fe20000010045 */
[----:B------:R-:W-:Y:S01]  /*87a0*/  FFMA.FTZ R0, R226, UR45, -R0 ;  /* 0x0000002de2007c23 */ /* 0x000fe20008010800 */
[----:B------:R-:W-:Y:S01]  /*87b0*/  FFMA.FTZ R2, -R3, R2, -RZ ;  /* 0x0000000203027223 */ /* 0x000fe200000109ff */
[----:B------:R-:W-:Y:S01]  /*87c0*/  FMUL.FTZ R3, R220, UR45 ;  /* 0x0000002ddc037c20 */ /* 0x000fe20008410000 */
[----:B------:R-:W-:Y:S01]  /*87d0*/  FMUL.FTZ R70, R219, UR45 ;  /* 0x0000002ddb467c20 */ /* 0x000fe20008410000 */
[----:B------:R-:W-:Y:S01]  /*87e0*/  FMUL.FTZ R0, R4, R0 ;  /* 0x0000000004007220 */ /* 0x000fe20000410000 */
[----:B------:R-:W-:Y:S01]  /*87f0*/  FFMA.FTZ R160, -R5, R169, R160 ;  /* 0x000000a905a07223 */ /* 0x000fe200000101a0 */
[----:B------:R-:W-:Y:S01]  /*8800*/  FFMA.FTZ R3, R226, UR44, R3 ;  /* 0x0000002ce2037c23 */ /* 0x000fe20008010003 */
[----:B------:R-:W-:Y:S01]  /*8810*/  FFMA.FTZ R70, R227, UR44, R70 ;  /* 0x0000002ce3467c23 */ /* 0x000fe20008010046 */
[C---:B------:R-:W-:Y:S01]  /*8820*/  FFMA.FTZ R62, R141.reuse, R206, -R62 ;  /* 0x000000ce8d3e7223 */ /* 0x040fe2000001083e */
[----:B------:R-:W-:Y:S01]  /*8830*/  FFMA.FTZ R141, R141, R207, R142 ;  /* 0x000000cf8d8d7223 */ /* 0x000fe2000001008e */
[----:B------:R-:W-:Y:S01]  /*8840*/  FFMA.FTZ R4, -R4, R3, -RZ ;  /* 0x0000000304047223 */ /* 0x000fe200000109ff */
[----:B------:R-:W-:Y:S01]  /*8850*/  FMUL.FTZ R3, R219, UR44 ;  /* 0x0000002cdb037c20 */ /* 0x000fe20008410000 */
[----:B------:R-:W-:Y:S01]  /*8860*/  FFMA.FTZ R149, R152, R216, R149 ;  /* 0x000000d898957223 */ /* 0x000fe20000010095 */
[C---:B------:R-:W-:Y:S01]  /*8870*/  FMUL.FTZ R142, R153.reuse, R214 ;  /* 0x000000d6998e7220 */ /* 0x040fe20000410000 */
[-C--:B------:R-:W-:Y:S01]  /*8880*/  FMUL.FTZ R153, R153, R232.reuse ;  /* 0x000000e899997220 */ /* 0x080fe20000410000 */
[----:B------:R-:W-:Y:S01]  /*8890*/  FFMA.FTZ R3, R227, UR45, -R3 ;  /* 0x0000002de3037c23 */ /* 0x000fe20008010803 */
[----:B------:R-:W-:Y:S01]  /*88a0*/  FADD.FTZ R141, -R205, R141 ;  /* 0x0000008dcd8d7221 */ /* 0x000fe20000010100 */
[C---:B------:R-:W-:Y:S01]  /*88b0*/  FFMA.FTZ R142, R154.reuse, R232, -R142 ;  /* 0x000000e89a8e7223 */ /* 0x040fe2000001088e */
[----:B------:R-:W-:Y:S01]  /*88c0*/  FFMA.FTZ R153, R154, R214, R153 ;  /* 0x000000d69a997223 */ /* 0x000fe20000010099 */
[C---:B------:R-:W-:Y:S01]  /*88d0*/  FMUL.FTZ R3, R5.reuse, R3 ;  /* 0x0000000305037220 */ /* 0x040fe20000410000 */
[----:B------:R-:W-:Y:S01]  /*88e0*/  FFMA.FTZ R5, -R5, R70, -RZ ;  /* 0x0000004605057223 */ /* 0x000fe200000109ff */
[----:B------:R-:W-:Y:S01]  /*88f0*/  FADD.FTZ R70, R83, R83 ;  /* 0x0000005353467221 */ /* 0x000fe20000010000 */
[----:B------:R-:W-:Y:S01]  /*8900*/  FADD.FTZ R62, R204, R62 ;  /* 0x0000003ecc3e7221 */ /* 0x000fe20000010000 */
[C---:B------:R-:W-:Y:S01]  /*8910*/  FMUL.FTZ R146, R173.reuse, R213 ;  /* 0x000000d5ad927220 */ /* 0x040fe20000410000 */
[----:B------:R-:W-:Y:S01]  /*8920*/  FMUL.FTZ R173, R173, R234 ;  /* 0x000000eaadad7220 */ /* 0x000fe20000410000 */
[C---:B------:R-:W-:Y:S01]  /*8930*/  FFMA.FTZ R71, R70.reuse, R71, R69 ;  /* 0x0000004746477223 */ /* 0x040fe20000010045 */
[----:B------:R-:W-:Y:S01]  /*8940*/  FFMA.FTZ R160, -R70, R143, R160 ;  /* 0x0000008f46a07223 */ /* 0x000fe200000101a0 */
[C---:B------:R-:W-:Y:S01]  /*8950*/  FMUL.FTZ R69, R218.reuse, UR44 ;  /* 0x0000002cda457c20 */ /* 0x040fe20008410000 */
[----:B------:R-:W-:Y:S01]  /*8960*/  FMUL.FTZ R143, R218, UR45 ;  /* 0x0000002dda8f7c20 */ /* 0x000fe20008410000 */
[----:B------:R-:W-:Y:S01]  /*8970*/  FMUL.FTZ R152, R175, R212 ;  /* 0x000000d4af987220 */ /* 0x000fe20000410000 */
[C---:B------:R-:W-:Y:S01]  /*8980*/  FFMA.FTZ R146, R172.reuse, R234, -R146 ;  /* 0x000000eaac927223 */ /* 0x040fe20000010892 */
[C---:B------:R-:W-:Y:S01]  /*8990*/  FFMA.FTZ R69, R229.reuse, UR45, -R69 ;  /* 0x0000002de5457c23 */ /* 0x040fe20008010845 */
[----:B------:R-:W-:Y:S01]  /*89a0*/  FFMA.FTZ R143, R229, UR44, R143 ;  /* 0x0000002ce58f7c23 */ /* 0x000fe2000801008f */
[----:B------:R-:W-:Y:S01]  /*89b0*/  FFMA.FTZ R173, R172, R213, R173 ;  /* 0x000000d5acad7223 */ /* 0x000fe200000100ad */
[----:B------:R-:W-:Y:S01]  /*89c0*/  FMUL.FTZ R175, R175, R211 ;  /* 0x000000d3afaf7220 */ /* 0x000fe20000410000 */
[C---:B------:R-:W-:Y:S01]  /*89d0*/  FMUL.FTZ R69, R70.reuse, R69 ;  /* 0x0000004546457220 */ /* 0x040fe20000410000 */
[----:B------:R-:W-:Y:S01]  /*89e0*/  FFMA.FTZ R70, -R70, R143, -RZ ;  /* 0x0000008f46467223 */ /* 0x000fe200000109ff */
[----:B------:R-:W-:Y:S01]  /*89f0*/  FADD.FTZ R143, R82, R82 ;  /* 0x00000052528f7221 */ /* 0x000fe20000010000 */
[C---:B------:R-:W-:Y:S01]  /*8a00*/  FFMA.FTZ R152, R174.reuse, R211, -R152 ;  /* 0x000000d3ae987223 */ /* 0x040fe20000010898 */
[----:B------:R-:W-:Y:S01]  /*8a10*/  FFMA.FTZ R175, R174, R212, R175 ;  /* 0x000000d4aeaf7223 */ /* 0x000fe200000100af */
[----:B------:R-:W-:Y:S01]  /*8a20*/  FMUL.FTZ R162, R183, R239 ;  /* 0x000000efb7a27220 */ /* 0x000fe20000410000 */
[----:B------:R-:W-:Y:S01]  /*8a30*/  FFMA.FTZ R164, R143, R114, R71 ;  /* 0x000000728fa47223 */ /* 0x000fe20000010047 */
[C---:B------:R-:W-:Y:S01]  /*8a40*/  FMUL.FTZ R71, R217.reuse, UR44 ;  /* 0x0000002cd9477c20 */ /* 0x040fe20008410000 */
[----:B------:R-:W-:Y:S01]  /*8a50*/  FMUL.FTZ R114, R217, UR45 ;  /* 0x0000002dd9727c20 */ /* 0x000fe20008410000 */
[----:B------:R-:W-:Y:S01]  /*8a60*/  FFMA.FTZ R160, -R143, R144, R160 ;  /* 0x000000908fa07223 */ /* 0x000fe200000101a0 */
[----:B------:R-:W-:Y:S01]  /*8a70*/  FADD.FTZ R144, R81, R81 ;  /* 0x0000005151907221 */ /* 0x000fe20000010000 */
[C---:B------:R-:W-:Y:S01]  /*8a80*/  FFMA.FTZ R71, R230.reuse, UR45, -R71 ;  /* 0x0000002de6477c23 */ /* 0x040fe20008010847 */
[----:B------:R-:W-:Y:S01]  /*8a90*/  FFMA.FTZ R114, R230, UR44, R114 ;  /* 0x0000002ce6727c23 */ /* 0x000fe20008010072 */
[----:B------:R-:W-:Y:S01]  /*8aa0*/  FMUL.FTZ R183, R183, R223 ;  /* 0x000000dfb7b77220 */ /* 0x000fe20000410000 */
[----:B------:R-:W-:Y:S01]  /*8ab0*/  FFMA.FTZ R164, R144, R115, R164 ;  /* 0x0000007390a47223 */ /* 0x000fe200000100a4 */
[C---:B------:R-:W-:Y:S01]  /*8ac0*/  FMUL.FTZ R71, R143.reuse, R71 ;  /* 0x000000478f477220 */ /* 0x040fe20000410000 */
[----:B------:R-:W-:Y:S01]  /*8ad0*/  FFMA.FTZ R114, -R143, R114, -RZ ;  /* 0x000000728f727223 */ /* 0x000fe200000109ff */
[C---:B------:R-:W-:Y:S01]  /*8ae0*/  FMUL.FTZ R143, R216.reuse, UR44 ;  /* 0x0000002cd88f7c20 */ /* 0x040fe20008410000 */
[----:B------:R-:W-:Y:S01]  /*8af0*/  FMUL.FTZ R115, R216, UR45 ;  /* 0x0000002dd8737c20 */ /* 0x000fe20008410000 */
[----:B------:R-:W-:Y:S01]  /*8b00*/  FFMA.FTZ R149, -R144, R149, R160 ;  /* 0x0000009590957223 */ /* 0x000fe200000101a0 */
[----:B------:R-:W-:Y:S01]  /*8b10*/  FMUL.FTZ R154, R177, R210 ;  /* 0x000000d2b19a7220 */ /* 0x000fe20000410000 */
[C---:B------:R-:W-:Y:S01]  /*8b20*/  FFMA.FTZ R143, R231.reuse, UR45, -R143 ;  /* 0x0000002de78f7c23 */ /* 0x040fe2000801088f */
[----:B------:R-:W-:Y:S01]  /*8b30*/  FFMA.FTZ R115, R231, UR44, R115 ;  /* 0x0000002ce7737c23 */ /* 0x000fe20008010073 */
[C---:B------:R-:W-:Y:S01]  /*8b40*/  FFMA.FTZ R162, R182.reuse, R223, -R162 ;  /* 0x000000dfb6a27223 */ /* 0x040fe200000108a2 */
[----:B------:R-:W-:Y:S01]  /*8b50*/  FFMA.FTZ R183, R182, R239, R183 ;  /* 0x000000efb6b77223 */ /* 0x000fe200000100b7 */
[C---:B------:R-:W-:Y:S01]  /*8b60*/  FMUL.FTZ R143, R144.reuse, R143 ;  /* 0x0000008f908f7220 */ /* 0x040fe20000410000 */
[----:B------:R-:W-:Y:S01]  /*8b70*/  FFMA.FTZ R115, -R144, R115, -RZ ;  /* 0x0000007390737223 */ /* 0x000fe200000109ff */
[----:B------:R-:W-:Y:S01]  /*8b80*/  FADD.FTZ R144, R80, R80 ;  /* 0x0000005050907221 */ /* 0x000fe20000010000 */
[----:B------:R-:W-:Y:S01]  /*8b90*/  FFMA.FTZ R154, R176, R235, -R154 ;  /* 0x000000ebb09a7223 */ /* 0x000fe2000001089a */
[C---:B------:R-:W-:Y:S01]  /*8ba0*/  FMUL.FTZ R162, R12.reuse, R162 ;  /* 0x000000a20ca27220 */ /* 0x040fe20000410000 */
[----:B------:R-:W-:Y:S01]  /*8bb0*/  FMUL.FTZ R183, R12, R183 ;  /* 0x000000b70cb77220 */ /* 0x000fe20000410000 */
[C---:B------:R-:W-:Y:S01]  /*8bc0*/  FFMA.FTZ R164, R144.reuse, R142, R164 ;  /* 0x0000008e90a47223 */ /* 0x040fe200000100a4 */
[----:B------:R-:W-:Y:S01]  /*8bd0*/  FFMA.FTZ R149, -R144, R153, R149 ;  /* 0x0000009990957223 */ /* 0x000fe20000010195 */
[C---:B------:R-:W-:Y:S01]  /*8be0*/  FMUL.FTZ R142, R214.reuse, UR44 ;  /* 0x0000002cd68e7c20 */ /* 0x040fe20008410000 */
[----:B------:R-:W-:Y:S01]  /*8bf0*/  FMUL.FTZ R153, R214, UR45 ;  /* 0x0000002dd6997c20 */ /* 0x000fe20008410000 */
[C---:B------:R-:W-:Y:S01]  /*8c00*/  FFMA.FTZ R145, R6.reuse, R145, R164 ;  /* 0x0000009106917223 */ /* 0x040fe200000100a4 */
[----:B------:R-:W-:Y:S01]  /*8c10*/  FFMA.FTZ R171, -R6, R171, R149 ;  /* 0x000000ab06ab7223 */ /* 0x000fe20000010195 */
[C---:B------:R-:W-:Y:S01]  /*8c20*/  FFMA.FTZ R142, R232.reuse, UR45, -R142 ;  /* 0x0000002de88e7c23 */ /* 0x040fe2000801088e */
[----:B------:R-:W-:Y:S01]  /*8c30*/  FFMA.FTZ R153, R232, UR44, R153 ;  /* 0x0000002ce8997c23 */ /* 0x000fe20008010099 */
[----:B------:R-:W-:Y:S01]  /*8c40*/  FMUL.FTZ R149, R215, UR44 ;  /* 0x0000002cd7957c20 */ /* 0x000fe20008410000 */
[----:B------:R-:W-:Y:S01]  /*8c50*/  FFMA.FTZ R145, R7, R146, R145 ;  /* 0x0000009207917223 */ /* 0x000fe20000010091 */
[C---:B------:R-:W-:Y:S01]  /*8c60*/  FMUL.FTZ R142, R144.reuse, R142 ;  /* 0x0000008e908e7220 */ /* 0x040fe20000410000 */
[----:B------:R-:W-:Y:S01]  /*8c70*/  FFMA.FTZ R144, -R144, R153, -RZ ;  /* 0x0000009990907223 */ /* 0x000fe200000109ff */
[----:B------:R-:W-:Y:S01]  /*8c80*/  FMUL.FTZ R153, R215, UR45 ;  /* 0x0000002dd7997c20 */ /* 0x000fe20008410000 */
[----:B------:R-:W-:Y:S01]  /*8c90*/  FFMA.FTZ R149, R233, UR45, -R149 ;  /* 0x0000002de9957c23 */ /* 0x000fe20008010895 */
[----:B------:R-:W-:Y:S01]  /*8ca0*/  FFMA.FTZ R171, -R7, R173, R171 ;  /* 0x000000ad07ab7223 */ /* 0x000fe200000101ab */
[----:B------:R-:W-:Y:S01]  /*8cb0*/  FFMA.FTZ R152, R8, R152, R145 ;  /* 0x0000009808987223 */ /* 0x000fe20000010091 */
[----:B------:R-:W-:Y:S01]  /*8cc0*/  FFMA.FTZ R153, R233, UR44, R153 ;  /* 0x0000002ce9997c23 */ /* 0x000fe20008010099 */
[C---:B------:R-:W-:Y:S01]  /*8cd0*/  FMUL.FTZ R149, R6.reuse, R149 ;  /* 0x0000009506957220 */ /* 0x040fe20000410000 */
[----:B------:R-:W-:Y:S01]  /*8ce0*/  FMUL.FTZ R177, R177, R235 ;  /* 0x000000ebb1b17220 */ /* 0x000fe20000410000 */
[----:B------:R-:W-:Y:S01]  /*8cf0*/  FMUL.FTZ R145, R209, UR45 ;  /* 0x0000002dd1917c20 */ /* 0x000fe20008410000 */
[----:B------:R-:W-:Y:S01]  /*8d00*/  FFMA.FTZ R6, -R6, R153, -RZ ;  /* 0x0000009906067223 */ /* 0x000fe200000109ff */
[CC--:B------:R-:W-:Y:S01]  /*8d10*/  FMUL.FTZ R153, R109.reuse, -R141.reuse ;  /* 0x8000008d6d997220 */ /* 0x0c0fe20000410000 */
[----:B------:R-:W-:Y:S01]  /*8d20*/  FMUL.FTZ R109, R109, -R62 ;  /* 0x8000003e6d6d7220 */ /* 0x000fe20000410000 */
[----:B------:R-:W-:Y:S01]  /*8d30*/  FFMA.FTZ R177, R176, R210, R177 ;  /* 0x000000d2b0b17223 */ /* 0x000fe200000100b1 */
[----:B------:R-:W-:Y:S01]  /*8d40*/  FFMA.FTZ R145, R236, UR44, R145 ;  /* 0x0000002cec917c23 */ /* 0x000fe20008010091 */
[C---:B------:R-:W-:Y:S01]  /*8d50*/  FFMA.FTZ R153, R110.reuse, R62, -R153 ;  /* 0x0000003e6e997223 */ /* 0x040fe20000010899 */
[----:B------:R-:W-:Y:S01]  /*8d60*/  FFMA.FTZ R109, R110, R141, R109 ;  /* 0x0000008d6e6d7223 */ /* 0x000fe2000001006d */
[----:B------:R-:W-:Y:S01]  /*8d70*/  FMUL.FTZ R161, R181, R208 ;  /* 0x000000d0b5a17220 */ /* 0x000fe20000410000 */
[----:B------:R-:W-:Y:S01]  /*8d80*/  FFMA.FTZ R225, -R26, R104, R225 ;  /* 0x000000681ae17223 */ /* 0x000fe200000101e1 */
[----:B------:R-:W-:Y:S01]  /*8d90*/  FADD.FTZ R202, R202, R153 ;  /* 0x00000099caca7221 */ /* 0x000fe20000010000 */
[----:B------:R-:W-:Y:S01]  /*8da0*/  FADD.FTZ R203, -R203, R109 ;  /* 0x0000006dcbcb7221 */ /* 0x000fe20000010100 */
[----:B------:R-:W-:Y:S01]  /*8db0*/  FMUL.FTZ R153, R213, UR45 ;  /* 0x0000002dd5997c20 */ /* 0x000fe20008410000 */
[----:B------:R-:W-:Y:S01]  /*8dc0*/  FFMA.FTZ R161, R180, R237, -R161 ;  /* 0x000000edb4a17223 */ /* 0x000fe200000108a1 */
[CC--:B------:R-:W-:Y:S01]  /*8dd0*/  FMUL.FTZ R109, R111.reuse, -R202.reuse ;  /* 0x800000ca6f6d7220 */ /* 0x0c0fe20000410000 */
[----:B------:R-:W-:Y:S01]  /*8de0*/  FMUL.FTZ R111, R111, -R203 ;  /* 0x800000cb6f6f7220 */ /* 0x000fe20000410000 */
[----:B------:R-:W-:Y:S01]  /*8df0*/  FFMA.FTZ R233, -R19, R101, R233 ;  /* 0x0000006513e97223 */ /* 0x000fe200000101e9 */
[----:B------:R-:W-:Y:S01]  /*8e00*/  FMUL.FTZ R181, R181, R237 ;  /* 0x000000edb5b57220 */ /* 0x000fe20000410000 */
[C---:B------:R-:W-:Y:S01]  /*8e10*/  FFMA.FTZ R110, R112.reuse, R203, R109 ;  /* 0x000000cb706e7223 */ /* 0x040fe2000001006d */
[----:B------:R-:W-:Y:S01]  /*8e20*/  FMUL.FTZ R109, R213, UR44 ;  /* 0x0000002cd56d7c20 */ /* 0x000fe20008410000 */
[----:B------:R-:W-:Y:S01]  /*8e30*/  FFMA.FTZ R111, R112, R202, -R111 ;  /* 0x000000ca706f7223 */ /* 0x000fe2000001086f */
[C---:B------:R-:W-:Y:S01]  /*8e40*/  FFMA.FTZ R112, R234.reuse, UR44, R153 ;  /* 0x0000002cea707c23 */ /* 0x040fe20008010099 */
[----:B------:R-:W-:Y:S01]  /*8e50*/  FADD.FTZ R201, -R201, R110 ;  /* 0x0000006ec9c97221 */ /* 0x000fe20000010100 */
[----:B------:R-:W-:Y:S01]  /*8e60*/  FFMA.FTZ R110, R234, UR45, -R109 ;  /* 0x0000002dea6e7c23 */ /* 0x000fe2000801086d */
[----:B------:R-:W-:Y:S01]  /*8e70*/  FADD.FTZ R200, R200, R111 ;  /* 0x0000006fc8c87221 */ /* 0x000fe20000010000 */
[----:B------:R-:W-:Y:S01]  /*8e80*/  MOV R153, UR6 ;  /* 0x0000000600997c02 */ /* 0x000fe20008000f00 */
[----:B------:R-:W-:Y:S01]  /*8e90*/  FMUL.FTZ R111, R113, -R201 ;  /* 0x800000c9716f7220 */ /* 0x000fe20000410000 */
[----:B------:R-:W-:Y:S01]  /*8ea0*/  FMUL.FTZ R109, R7, R110 ;  /* 0x0000006e076d7220 */ /* 0x000fe20000410000 */
[----:B------:R-:W-:Y:S01]  /*8eb0*/  FMUL.FTZ R110, R113, -R200 ;  /* 0x800000c8716e7220 */ /* 0x000fe20000410000 */
[----:B------:R-:W-:Y:S01]  /*8ec0*/  FFMA.FTZ R7, -R7, R112, -RZ ;  /* 0x0000007007077223 */ /* 0x000fe200000109ff */
[----:B------:R-:W-:Y:S01]  /*8ed0*/  FFMA.FTZ R111, R116, R200, -R111 ;  /* 0x000000c8746f7223 */ /* 0x000fe2000001086f */
[----:B------:R-:W-:Y:S01]  /*8ee0*/  FFMA.FTZ R112, -R8, R175, R171 ;  /* 0x000000af08707223 */ /* 0x000fe200000101ab */
[----:B------:R-:W-:Y:S01]  /*8ef0*/  FFMA.FTZ R110, R116, R201, R110 ;  /* 0x000000c9746e7223 */ /* 0x000fe2000001006e */
[----:B------:R-:W-:Y:S01]  /*8f00*/  FFMA.FTZ R234, -R18, R100, R234 ;  /* 0x0000006412ea7223 */ /* 0x000fe200000101ea */
[----:B------:R-:W-:Y:S01]  /*8f10*/  FADD.FTZ R198, R198, R111 ;  /* 0x0000006fc6c67221 */ /* 0x000fe20000010000 */
[----:B------:R-:W-:Y:S01]  /*8f20*/  FFMA.FTZ R112, -R9, R177, R112 ;  /* 0x000000b109707223 */ /* 0x000fe20000010170 */
[----:B------:R-:W-:Y:S01]  /*8f30*/  FADD.FTZ R110, -R199, R110 ;  /* 0x0000006ec76e7221 */ /* 0x000fe20000010100 */
[----:B------:R-:W-:Y:S01]  /*8f40*/  FFMA.FTZ R180, R180, R208, R181 ;  /* 0x000000d0b4b47223 */ /* 0x000fe200000100b5 */
[C---:B------:R-:W-:Y:S01]  /*8f50*/  FMUL.FTZ R111, R117.reuse, -R198 ;  /* 0x800000c6756f7220 */ /* 0x040fe20000410000 */
[----:B------:R-:W-:Y:S01]  /*8f60*/  FFMA.FTZ R112, -R10, R179, R112 ;  /* 0x000000b30a707223 */ /* 0x000fe20000010170 */
[----:B------:R-:W-:-:S02]  /*8f70*/  FMUL.FTZ R117, R117, -R110 ;  /* 0x8000006e75757220 */ /* 0x000fc40000410000 */
[C---:B------:R-:W-:Y:S02]  /*8f80*/  FFMA.FTZ R116, R118.reuse, R110, R111 ;  /* 0x0000006e76747223 */ /* 0x040fe4000001006f */
[----:B------:R-:W-:Y:S01]  /*8f90*/  FFMA.FTZ R117, R118, R198, -R117 ;  /* 0x000000c676757223 */ /* 0x000fe20000010875 */
[C---:B------:R-:W-:Y:S01]  /*8fa0*/  FMUL.FTZ R118, R212.reuse, UR45 ;  /* 0x0000002dd4767c20 */ /* 0x040fe20008410000 */
[----:B------:R-:W-:Y:S01]  /*8fb0*/  FADD.FTZ R197, -R197, R116 ;  /* 0x00000074c5c57221 */ /* 0x000fe20000010100 */
[----:B------:R-:W-:Y:S01]  /*8fc0*/  FMUL.FTZ R116, R212, UR44 ;  /* 0x0000002cd4747c20 */ /* 0x000fe20008410000 */
[----:B------:R-:W-:Y:S01]  /*8fd0*/  FADD.FTZ R196, R196, R117 ;  /* 0x00000075c4c47221 */ /* 0x000fe20000010000 */
[----:B------:R-:W-:Y:S01]  /*8fe0*/  FFMA.FTZ R113, R211, UR44, R118 ;  /* 0x0000002cd3717c23 */ /* 0x000fe20008010076 */
[----:B------:R-:W-:Y:S01]  /*8ff0*/  FMUL.FTZ R117, R119, -R197 ;  /* 0x800000c577757220 */ /* 0x000fe20000410000 */
[----:B------:R-:W-:Y:S01]  /*9000*/  FFMA.FTZ R111, R211, UR45, -R116 ;  /* 0x0000002dd36f7c23 */ /* 0x000fe20008010874 */
[-C--:B------:R-:W-:Y:S01]  /*9010*/  FMUL.FTZ R116, R119, -R196.reuse ;  /* 0x800000c477747220 */ /* 0x080fe20000410000 */
[C---:B------:R-:W-:Y:S01]  /*9020*/  FMUL.FTZ R118, R239.reuse, UR44 ;  /* 0x0000002cef767c20 */ /* 0x040fe20008410000 */
[----:B------:R-:W-:Y:S01]  /*9030*/  FFMA.FTZ R117, R120, R196, -R117 ;  /* 0x000000c478757223 */ /* 0x000fe20000010875 */
[----:B------:R-:W-:Y:S01]  /*9040*/  FMUL.FTZ R111, R8, R111 ;  /* 0x0000006f086f7220 */ /* 0x000fe20000410000 */
[----:B------:R-:W-:Y:S01]  /*9050*/  FFMA.FTZ R116, R120, R197, R116 ;  /* 0x000000c578747223 */ /* 0x000fe20000010074 */
[----:B------:R-:W-:Y:S01]  /*9060*/  FMUL.FTZ R120, R239, UR45 ;  /* 0x0000002def787c20 */ /* 0x000fe20008410000 */
[----:B------:R-:W-:Y:S01]  /*9070*/  FFMA.FTZ R8, -R8, R113, -RZ ;  /* 0x0000007108087223 */ /* 0x000fe200000109ff */
[----:B------:R-:W-:Y:S01]  /*9080*/  FADD.FTZ R194, R194, R117 ;  /* 0x00000075c2c27221 */ /* 0x000fe20000010000 */
[----:B------:R-:W-:Y:S01]  /*9090*/  FADD.FTZ R116, -R195, R116 ;  /* 0x00000074c3747221 */ /* 0x000fe20000010100 */
[C---:B------:R-:W-:Y:S01]  /*90a0*/  FFMA.FTZ R113, R223.reuse, UR45, -R118 ;  /* 0x0000002ddf717c23 */ /* 0x040fe20008010876 */
[----:B------:R-:W-:Y:S01]  /*90b0*/  FFMA.FTZ R119, R223, UR44, R120 ;  /* 0x0000002cdf777c23 */ /* 0x000fe20008010078 */
[----:B------:R-:W-:Y:S01]  /*90c0*/  FMUL.FTZ R120, R210, UR45 ;  /* 0x0000002dd2787c20 */ /* 0x000fe20008410000 */
[C---:B------:R-:W-:Y:S01]  /*90d0*/  FMUL.FTZ R117, R121.reuse, -R116 ;  /* 0x8000007479757220 */ /* 0x040fe20000410000 */
[----:B------:R-:W-:Y:S01]  /*90e0*/  FMUL.FTZ R121, R121, -R194 ;  /* 0x800000c279797220 */ /* 0x000fe20000410000 */
[C---:B------:R-:W-:Y:S01]  /*90f0*/  FMUL.FTZ R113, R12.reuse, R113 ;  /* 0x000000710c717220 */ /* 0x040fe20000410000 */
[----:B------:R-:W-:Y:S01]  /*9100*/  FFMA.FTZ R12, -R12, R119, -RZ ;  /* 0x000000770c0c7223 */ /* 0x000fe200000109ff */
[----:B------:R-:W-:Y:S01]  /*9110*/  FMUL.FTZ R118, R210, UR44 ;  /* 0x0000002cd2767c20 */ /* 0x000fe20008410000 */
[----:B------:R-:W-:Y:S01]  /*9120*/  FFMA.FTZ R119, R9, R154, R152 ;  /* 0x0000009a09777223 */ /* 0x000fe20000010098 */
[C---:B------:R-:W-:Y:S01]  /*9130*/  FFMA.FTZ R146, R235.reuse, UR44, R120 ;  /* 0x0000002ceb927c23 */ /* 0x040fe20008010078 */
[C---:B------:R-:W-:Y:S01]  /*9140*/  FFMA.FTZ R121, R124.reuse, R116, R121 ;  /* 0x000000747c797223 */ /* 0x040fe20000010079 */
[----:B------:R-:W-:Y:S01]  /*9150*/  FFMA.FTZ R120, R124, R194, -R117 ;  /* 0x000000c27c787223 */ /* 0x000fe20000010875 */
[----:B------:R-:W-:Y:S01]  /*9160*/  FFMA.FTZ R118, R235, UR45, -R118 ;  /* 0x0000002deb767c23 */ /* 0x000fe20008010876 */
[----:B------:R-:W-:Y:S01]  /*9170*/  FFMA.FTZ R124, R10, R159, R119 ;  /* 0x0000009f0a7c7223 */ /* 0x000fe20000010077 */
[----:B------:R-:W-:Y:S01]  /*9180*/  FADD.FTZ R119, -R158, R121 ;  /* 0x000000799e777221 */ /* 0x000fe20000010100 */
[----:B------:R-:W-:Y:S01]  /*9190*/  FADD.FTZ R157, R157, R120 ;  /* 0x000000789d9d7221 */ /* 0x000fe20000010000 */
[C---:B------:R-:W-:Y:S01]  /*91a0*/  FMUL.FTZ R117, R9.reuse, R118 ;  /* 0x0000007609757220 */ /* 0x040fe20000410000 */
[----:B------:R-:W-:Y:S01]  /*91b0*/  FFMA.FTZ R118, -R9, R146, -RZ ;  /* 0x0000009209767223 */ /* 0x000fe200000109ff */
[C---:B------:R-:W-:Y:S01]  /*91c0*/  FMUL.FTZ R9, R125.reuse, -R119 ;  /* 0x800000777d097220 */ /* 0x040fe20000410000 */
[----:B------:R-:W-:Y:S01]  /*91d0*/  FMUL.FTZ R146, R125, -R157 ;  /* 0x8000009d7d927220 */ /* 0x000fe20000410000 */
[----:B------:R-:W-:Y:S01]  /*91e0*/  FMUL.FTZ R121, R209, UR44 ;  /* 0x0000002cd1797c20 */ /* 0x000fe20008410000 */
[----:B------:R-:W-:Y:S01]  /*91f0*/  FFMA.FTZ R161, R11, R161, R124 ;  /* 0x000000a10ba17223 */ /* 0x000fe2000001007c */
[C---:B------:R-:W-:Y:S01]  /*9200*/  FFMA.FTZ R120, R126.reuse, R157, -R9 ;  /* 0x0000009d7e787223 */ /* 0x040fe20000010809 */
[----:B------:R-:W-:Y:S01]  /*9210*/  FFMA.FTZ R9, R126, R119, R146 ;  /* 0x000000777e097223 */ /* 0x000fe20000010092 */
[----:B------:R-:W-:Y:S01]  /*9220*/  FFMA.FTZ R121, R236, UR45, -R121 ;  /* 0x0000002dec797c23 */ /* 0x000fe20008010879 */
[----:B------:R-:W-:-:S02]  /*9230*/  @!P0 LEA R126, R153, R94, 0x4 ;  /* 0x0000005e997e8211 */ /* 0x000fc400078e20ff */
[----:B------:R-:W-:Y:S01]  /*9240*/  FADD.FTZ R156, -R156, R9 ;  /* 0x000000099c9c7221 */ /* 0x000fe20000010100 */
[C---:B------:R-:W-:Y:S01]  /*9250*/  FMUL.FTZ R125, R10.reuse, R121 ;  /* 0x000000790a7d7220 */ /* 0x040fe20000410000 */
[----:B------:R-:W-:Y:S01]  /*9260*/  FFMA.FTZ R121, -R10, R145, -RZ ;  /* 0x000000910a797223 */ /* 0x000fe200000109ff */
[----:B------:R-:W-:Y:S01]  /*9270*/  FADD.FTZ R10, R155, R120 ;  /* 0x000000789b0a7221 */ /* 0x000fe20000010000 */
[C---:B------:R-:W-:Y:S01]  /*9280*/  FMUL.FTZ R9, R127.reuse, -R156 ;  /* 0x8000009c7f097220 */ /* 0x040fe20000410000 */
[----:B------:R-:W-:Y:S01]  /*9290*/  SHF.L.U32 R145, R96, 0x5, RZ ;  /* 0x0000000560917819 */ /* 0x000fe200000006ff */
[----:B------:R0:W-:Y:S01]  /*92a0*/  @!P0 STS.128 [R126+0x4be0], R64 ;  /* 0x004be0407e008388 */ /* 0x0001e20000000c00 */
[-C--:B------:R-:W-:Y:S01]  /*92b0*/  FMUL.FTZ R127, R127, -R10.reuse ;  /* 0x8000000a7f7f7220 */ /* 0x080fe20000410000 */
[C---:B------:R-:W-:Y:S01]  /*92c0*/  FFMA.FTZ R9, R128.reuse, R10, -R9 ;  /* 0x0000000a80097223 */ /* 0x040fe20000010809 */
[----:B------:R-:W-:Y:S02]  /*92d0*/  LEA.HI.SX32 R145, R145, R145, 0x1b ;  /* 0x0000009191917211 */ /* 0x000fe400078fdaff */
[----:B------:R-:W-:Y:S01]  /*92e0*/  FFMA.FTZ R128, R128, R156, R127 ;  /* 0x0000009c80807223 */ /* 0x000fe2000001007f */
[----:B------:R-:W-:Y:S01]  /*92f0*/  FADD.FTZ R9, R150, R9 ;  /* 0x0000000996097221 */ /* 0x000fe20000010000 */
[----:B------:R-:W-:Y:S01]  /*9300*/  LEA R120, R145, R94, 0x2 ;  /* 0x0000005e91787211 */ /* 0x000fe200078e10ff */
[----:B------:R-:W-:Y:S01]  /*9310*/  FMUL.FTZ R145, R156, UR57 ;  /* 0x000000399c917c20 */ /* 0x000fe20008410000 */
[----:B------:R-:W-:Y:S01]  /*9320*/  FADD.FTZ R151, -R151, R128 ;  /* 0x0000008097977221 */ /* 0x000fe20000010100 */
[----:B------:R-:W-:-:S02]  /*9330*/  FMUL.FTZ R127, R129, -R9 ;  /* 0x80000009817f7220 */ /* 0x000fc40000410000 */
[----:B------:R1:W-:Y:S01]  /*9340*/  STS [R120+0x1080], R63 ;  /* 0x0010803f78007388 */ /* 0x0003e20000000800 */
[-C--:B------:R-:W-:Y:S01]  /*9350*/  FMUL.FTZ R124, R129, -R151.reuse ;  /* 0x80000097817c7220 */ /* 0x080fe20000410000 */
[----:B------:R-:W-:Y:S01]  /*9360*/  FFMA.FTZ R127, R130, R151, R127 ;  /* 0x00000097827f7223 */ /* 0x000fe2000001007f */
[----:B------:R-:W-:Y:S01]  /*9370*/  FFMA.FTZ R145, R10, UR58, R145 ;  /* 0x0000003a0a917c23 */ /* 0x000fe20008010091 */
[----:B------:R2:W-:Y:S01]  /*9380*/  STS [R120+0x1088], R61 ;  /* 0x0010883d78007388 */ /* 0x0005e20000000800 */
[----:B------:R-:W-:Y:S01]  /*9390*/  FFMA.FTZ R124, R130, R9, -R124 ;  /* 0x00000009827c7223 */ /* 0x000fe2000001087c */
[----:B------:R-:W-:Y:S01]  /*93a0*/  FADD.FTZ R148, -R148, R127 ;  /* 0x0000007f94947221 */ /* 0x000fe20000010100 */
[----:B0-----:R-:W-:Y:S01]  /*93b0*/  FFMA.FTZ R67, -R28, R106, R222 ;  /* 0x0000006a1c437223 */ /* 0x001fe200000101de */
[----:B------:R0:W-:Y:S01]  /*93c0*/  STS [R120+0x1098], R0 ;  /* 0x0010980078007388 */ /* 0x0001e20000000800 */
[----:B------:R-:W-:Y:S01]  /*93d0*/  FADD.FTZ R64, R147, R124 ;  /* 0x0000007c93407221 */ /* 0x000fe20000010000 */
[----:B-1----:R-:W-:-:S02]  /*93e0*/  FMUL.FTZ R63, R131, -R148 ;  /* 0x80000094833f7220 */ /* 0x002fc40000410000 */
[----:B------:R1:W-:Y:S01]  /*93f0*/  STS [R120+0x1094], R2 ;  /* 0x0010940278007388 */ /* 0x0003e20000000800 */
[-C--:B------:R-:W-:Y:S01]  /*9400*/  FMUL.FTZ R131, R131, -R64.reuse ;  /* 0x8000004083837220 */ /* 0x080fe20000410000 */
[----:B--2---:R-:W-:Y:S01]  /*9410*/  FFMA.FTZ R61, R132, R64, -R63 ;  /* 0x00000040843d7223 */ /* 0x004fe2000001083f */
[----:B------:R-:W-:Y:S01]  /*9420*/  FMUL.FTZ R147, R64, UR57 ;  /* 0x0000003940937c20 */ /* 0x000fe20008410000 */
[----:B------:R2:W-:Y:S01]  /*9430*/  STS [R120+0x10a0], R3 ;  /* 0x0010a00378007388 */ /* 0x0005e20000000800 */
[----:B------:R-:W-:Y:S01]  /*9440*/  FFMA.FTZ R132, R132, R148, R131 ;  /* 0x0000009484847223 */ /* 0x000fe20000010083 */
[----:B------:R-:W-:Y:S01]  /*9450*/  FADD.FTZ R61, R192, R61 ;  /* 0x0000003dc03d7221 */ /* 0x000fe20000010000 */
[----:B------:R-:W-:Y:S01]  /*9460*/  FFMA.FTZ R147, R148, UR58, -R147 ;  /* 0x0000003a94937c23 */ /* 0x000fe20008010893 */
[----:B------:R-:W-:Y:S01]  /*9470*/  STS [R120+0x109c], R4 ;  /* 0x00109c0478007388 */ /* 0x000fe20000000800 */
[----:B------:R-:W-:Y:S01]  /*9480*/  FADD.FTZ R193, -R193, R132 ;  /* 0x00000084c1c17221 */ /* 0x000fe20000010100 */
[----:B------:R-:W-:Y:S01]  /*9490*/  FMUL.FTZ R63, R133, -R61 ;  /* 0x8000003d853f7220 */ /* 0x000fe20000410000 */
[----:B------:R-:W-:Y:S01]  /*94a0*/  FMUL.FTZ R131, R141, UR57 ;  /* 0x000000398d837c20 */ /* 0x000fe20008410000 */
[----:B------:R4:W-:Y:S01]  /*94b0*/  STS [R120+0x1084], R60 ;  /* 0x0010843c78007388 */ /* 0x0009e20000000800 */
[-C--:B0-----:R-:W-:Y:S01]  /*94c0*/  FMUL.FTZ R0, R133, -R193.reuse ;  /* 0x800000c185007220 */ /* 0x081fe20000410000 */
[----:B-1----:R-:W-:Y:S01]  /*94d0*/  FFMA.FTZ R2, R134, R193, R63 ;  /* 0x000000c186027223 */ /* 0x002fe2000001003f */
[----:B------:R-:W-:Y:S01]  /*94e0*/  FMUL.FTZ R132, R202, UR57 ;  /* 0x00000039ca847c20 */ /* 0x000fe20008410000 */
[----:B------:R0:W-:Y:S01]  /*94f0*/  STS [R120+0x10cc], R6 ;  /* 0x0010cc0678007388 */ /* 0x0001e20000000800 */
[----:B--2---:R-:W-:Y:S01]  /*9500*/  FFMA.FTZ R3, R134, R61, -R0 ;  /* 0x0000003d86037223 */ /* 0x004fe20000010800 */
[----:B------:R-:W-:Y:S01]  /*9510*/  FADD.FTZ R0, -R191, R2 ;  /* 0x00000002bf007221 */ /* 0x000fe20000010100 */
[----:B------:R-:W-:Y:S01]  /*9520*/  FFMA.FTZ R131, R62, UR58, R131 ;  /* 0x0000003a3e837c23 */ /* 0x000fe20008010083 */
[----:B------:R-:W-:Y:S01]  /*9530*/  STS [R120+0x10dc], R8 ;  /* 0x0010dc0878007388 */ /* 0x000fe20000000800 */
[----:B------:R-:W-:Y:S01]  /*9540*/  FADD.FTZ R190, R190, R3 ;  /* 0x00000003bebe7221 */ /* 0x000fe20000010000 */
[C---:B------:R-:W-:Y:S01]  /*9550*/  FMUL.FTZ R3, R135.reuse, -R0 ;  /* 0x8000000087037220 */ /* 0x040fe20000410000 */
[----:B----4-:R-:W-:Y:S01]  /*9560*/  FMUL.FTZ R60, R208, UR45 ;  /* 0x0000002dd03c7c20 */ /* 0x010fe20008410000 */
[----:B------:R1:W-:Y:S01]  /*9570*/  STS [R120+0x10a4], R5 ;  /* 0x0010a40578007388 */ /* 0x0003e20000000800 */
[-C--:B------:R-:W-:Y:S01]  /*9580*/  FMUL.FTZ R135, R135, -R190.reuse ;  /* 0x800000be87877220 */ /* 0x080fe20000410000 */
[----:B------:R-:W-:Y:S01]  /*9590*/  FFMA.FTZ R3, R136, R190, -R3 ;  /* 0x000000be88037223 */ /* 0x000fe20000010803 */
[----:B0-----:R-:W-:Y:S01]  /*95a0*/  FMUL.FTZ R6, R208, UR44 ;  /* 0x0000002cd0067c20 */ /* 0x001fe20008410000 */
[C---:B------:R-:W-:Y:S01]  /*95b0*/  FFMA.FTZ R60, R237.reuse, UR44, R60 ;  /* 0x0000002ced3c7c23 */ /* 0x040fe2000801003c */
[----:B------:R-:W-:Y:S01]  /*95c0*/  FFMA.FTZ R136, R136, R0, R135 ;  /* 0x0000000088887223 */ /* 0x000fe20000010087 */
[----:B------:R-:W-:Y:S01]  /*95d0*/  FADD.FTZ R63, R188, R3 ;  /* 0x00000003bc3f7221 */ /* 0x000fe20000010000 */
[----:B------:R-:W-:Y:S01]  /*95e0*/  FFMA.FTZ R6, R237, UR45, -R6 ;  /* 0x0000002ded067c23 */ /* 0x000fe20008010806 */
[----:B------:R0:W-:Y:S01]  /*95f0*/  STS [R120+0x10d4], R7 ;  /* 0x0010d40778007388 */ /* 0x0001e20000000800 */
[----:B------:R-:W-:Y:S01]  /*9600*/  FADD.FTZ R189, -R189, R136 ;  /* 0x00000088bdbd7221 */ /* 0x000fe20000010100 */
[----:B------:R-:W-:Y:S01]  /*9610*/  FMUL.FTZ R3, R137, -R63 ;  /* 0x8000003f89037220 */ /* 0x000fe20000410000 */
[----:B-1----:R-:W-:Y:S01]  /*9620*/  FMUL.FTZ R5, R11, R6 ;  /* 0x000000060b057220 */ /* 0x002fe20000410000 */
[----:B------:R1:W-:Y:S01]  /*9630*/  STS [R120+0x10a8], R69 ;  /* 0x0010a84578007388 */ /* 0x0003e20000000800 */
[-C--:B------:R-:W-:Y:S01]  /*9640*/  FMUL.FTZ R2, R137, -R189.reuse ;  /* 0x800000bd89027220 */ /* 0x080fe20000410000 */
[C---:B------:R-:W-:Y:S01]  /*9650*/  FFMA.FTZ R4, R138.reuse, R189, R3 ;  /* 0x000000bd8a047223 */ /* 0x040fe20000010003 */
[----:B------:R-:W-:Y:S01]  /*9660*/  FMUL.FTZ R135, R197, UR57 ;  /* 0x00000039c5877c20 */ /* 0x000fe20008410000 */
[----:B------:R-:W-:Y:S01]  /*9670*/  STS [R120+0x10f0], R5 ;  /* 0x0010f00578007388 */ /* 0x000fe20000000800 */
[----:B------:R-:W-:Y:S01]  /*9680*/  FFMA.FTZ R3, R138, R63, -R2 ;  /* 0x0000003f8a037223 */ /* 0x000fe20000010802 */
[----:B------:R-:W-:Y:S01]  /*9690*/  FADD.FTZ R2, -R187, R4 ;  /* 0x00000004bb027221 */ /* 0x000fe20000010100 */
[----:B0-----:R-:W-:Y:S01]  /*96a0*/  FFMA.FTZ R7, -R11, R60, -RZ ;  /* 0x0000003c0b077223 */ /* 0x001fe200000109ff */
[----:B------:R0:W-:Y:S01]  /*96b0*/  STS [R120+0x1090], R68 ;  /* 0x0010904478007388 */ /* 0x0001e20000000800 */
[----:B------:R-:W-:Y:S01]  /*96c0*/  FADD.FTZ R186, R186, R3 ;  /* 0x00000003baba7221 */ /* 0x000fe20000010000 */
[----:B------:R-:W-:Y:S01]  /*96d0*/  FMUL.FTZ R3, R139, -R2 ;  /* 0x800000028b037220 */ /* 0x000fe20000410000 */
[----:B-1----:R-:W-:Y:S01]  /*96e0*/  FFMA.FTZ R69, -R27, R105, R224 ;  /* 0x000000691b457223 */ /* 0x002fe200000101e0 */
[----:B------:R1:W-:Y:S01]  /*96f0*/  STS [R120+0x10ac], R70 ;  /* 0x0010ac4678007388 */ /* 0x0003e20000000800 */
[-C--:B------:R-:W-:Y:S01]  /*9700*/  FMUL.FTZ R139, R139, -R186.reuse ;  /* 0x800000ba8b8b7220 */ /* 0x080fe20000410000 */
[CC--:B------:R-:W-:Y:S01]  /*9710*/  FFMA.FTZ R3, R140.reuse, R186.reuse, -R3 ;  /* 0x000000ba8c037223 */ /* 0x0c0fe20000010803 */
[C---:B------:R-:W-:Y:S01]  /*9720*/  FMUL.FTZ R60, R27.reuse, R186 ;  /* 0x000000ba1b3c7220 */ /* 0x040fe20000410000 */
[----:B------:R2:W-:Y:S01]  /*9730*/  STS [R120+0x10b4], R114 ;  /* 0x0010b47278007388 */ /* 0x0005e20000000800 */
[-C--:B------:R-:W-:Y:S01]  /*9740*/  FFMA.FTZ R140, R140, R2.reuse, R139 ;  /* 0x000000028c8c7223 */ /* 0x080fe2000001008b */
[----:B------:R-:W-:Y:S01]  /*9750*/  FADD.FTZ R65, R184, R3 ;  /* 0x00000003b8417221 */ /* 0x000fe20000010000 */
[----:B------:R-:W-:Y:S01]  /*9760*/  FMUL.FTZ R3, R27, R2 ;  /* 0x000000021b037220 */ /* 0x000fe20000410000 */
[----:B------:R-:W-:Y:S01]  /*9770*/  FMUL.FTZ R66, R122, R60 ;  /* 0x0000003c7a427220 */ /* 0x000fe20000410000 */
[----:B------:R-:W-:Y:S01]  /*9780*/  FADD.FTZ R185, -R185, R140 ;  /* 0x0000008cb9b97221 */ /* 0x000fe20000010100 */
[----:B------:R-:W-:Y:S01]  /*9790*/  FMUL.FTZ R8, R28, R65 ;  /* 0x000000411c087220 */ /* 0x000fe20000410000 */
[----:B0-----:R-:W-:Y:S01]  /*97a0*/  FMUL.FTZ R68, R26, R63 ;  /* 0x0000003f1a447220 */ /* 0x001fe20000410000 */
[----:B------:R-:W-:Y:S01]  /*97b0*/  FFMA.FTZ R5, R69, R3, -R66 ;  /* 0x0000000345057223 */ /* 0x000fe20000010842 */
[----:B------:R-:W-:Y:S01]  /*97c0*/  FMUL.FTZ R4, R28, R185 ;  /* 0x000000b91c047220 */ /* 0x000fe20000410000 */
[----:B------:R-:W-:Y:S01]  /*97d0*/  FMUL.FTZ R6, R123, R8 ;  /* 0x000000087b067220 */ /* 0x000fe20000410000 */
[----:B------:R-:W-:Y:S01]  /*97e0*/  FMUL.FTZ R66, R122, R3 ;  /* 0x000000037a427220 */ /* 0x000fe20000410000 */
[----:B-1----:R-:W-:Y:S01]  /*97f0*/  FMUL.FTZ R70, R26, R189 ;  /* 0x000000bd1a467220 */ /* 0x002fe20000410000 */
[----:B--2---:R-:W-:Y:S01]  /*9800*/  FMUL.FTZ R114, R221, R68 ;  /* 0x00000044dd727220 */ /* 0x004fe20000410000 */
[-C--:B------:R-:W-:Y:S01]  /*9810*/  FFMA.FTZ R6, R67, R4.reuse, -R6 ;  /* 0x0000000443067223 */ /* 0x080fe20000010806 */
[----:B------:R-:W-:Y:S01]  /*9820*/  FMUL.FTZ R4, R123, R4 ;  /* 0x000000047b047220 */ /* 0x000fe20000410000 */
[----:B------:R-:W-:Y:S01]  /*9830*/  FFMA.FTZ R3, R69, R60, R66 ;  /* 0x0000003c45037223 */ /* 0x000fe20000010042 */
[----:B------:R-:W-:Y:S01]  /*9840*/  FMUL.FTZ R66, R25, R190 ;  /* 0x000000be19427220 */ /* 0x000fe20000410000 */
[----:B------:R-:W-:Y:S01]  /*9850*/  FADD.FTZ R6, RZ, R6 ;  /* 0x00000006ff067221 */ /* 0x000fe20000010000 */
[----:B------:R-:W-:Y:S01]  /*9860*/  FFMA.FTZ R4, R67, R8, R4 ;  /* 0x0000000843047223 */ /* 0x000fe20000010004 */
[----:B------:R0:W-:Y:S01]  /*9870*/  STS [R120+0x10b0], R71 ;  /* 0x0010b04778007388 */ /* 0x0001e20000000800 */
[----:B------:R-:W-:Y:S01]  /*9880*/  FFMA.FTZ R114, R225, R70, -R114 ;  /* 0x00000046e1727223 */ /* 0x000fe20000010872 */
[----:B------:R-:W-:Y:S01]  /*9890*/  FADD.FTZ R5, R6, R5 ;  /* 0x0000000506057221 */ /* 0x000fe20000010000 */
[----:B------:R-:W-:Y:S01]  /*98a0*/  FADD.FTZ R4, RZ, R4 ;  /* 0x00000004ff047221 */ /* 0x000fe20000010000 */
[----:B------:R1:W-:Y:S01]  /*98b0*/  STS [R120+0x10d0], R109 ;  /* 0x0010d06d78007388 */ /* 0x0003e20000000800 */
[----:B------:R-:W-:Y:S01]  /*98c0*/  FMUL.FTZ R6, R220, R66 ;  /* 0x00000042dc067220 */ /* 0x000fe20000410000 */
[----:B------:R-:W-:Y:S01]  /*98d0*/  FMUL.FTZ R70, R221, R70 ;  /* 0x00000046dd467220 */ /* 0x000fe20000410000 */
[----:B------:R-:W-:Y:S01]  /*98e0*/  FADD.FTZ R3, R4, R3 ;  /* 0x0000000304037221 */ /* 0x000fe20000010000 */
[C---:B------:R-:W-:Y:S01]  /*98f0*/  FMUL.FTZ R4, R25.reuse, R0 ;  /* 0x0000000019047220 */ /* 0x040fe20000410000 */
[----:B------:R2:W-:Y:S01]  /*9900*/  STS [R120+0x10d8], R111 ;  /* 0x0010d86f78007388 */ /* 0x0005e20000000800 */
[----:B0-----:R-:W-:Y:S01]  /*9910*/  FFMA.FTZ R71, -R25, R103, R226 ;  /* 0x0000006719477223 */ /* 0x001fe200000101e2 */
[----:B------:R-:W-:Y:S01]  /*9920*/  FFMA.FTZ R70, R225, R68, R70 ;  /* 0x00000044e1467223 */ /* 0x000fe20000010046 */
[----:B------:R-:W-:Y:S01]  /*9930*/  FADD.FTZ R5, R5, R114 ;  /* 0x0000007205057221 */ /* 0x000fe20000010000 */
[----:B------:R0:W-:Y:S01]  /*9940*/  STS [R120+0x10e4], R118 ;  /* 0x0010e47678007388 */ /* 0x0001e20000000800 */
[----:B-1----:R-:W-:Y:S01]  /*9950*/  FMUL.FTZ R109, R24, R61 ;  /* 0x0000003d186d7220 */ /* 0x002fe20000410000 */
[-C--:B------:R-:W-:Y:S01]  /*9960*/  FFMA.FTZ R6, R71, R4.reuse, -R6 ;  /* 0x0000000447067223 */ /* 0x080fe20000010806 */
[----:B------:R-:W-:Y:S01]  /*9970*/  FMUL.FTZ R4, R220, R4 ;  /* 0x00000004dc047220 */ /* 0x000fe20000410000 */
[----:B------:R1:W-:Y:S01]  /*9980*/  STS [R120+0x10f4], R7 ;  /* 0x0010f40778007388 */ /* 0x0003e20000000800 */
[----:B------:R-:W-:Y:S01]  /*9990*/  FADD.FTZ R3, R3, R70 ;  /* 0x0000004603037221 */ /* 0x000fe20000010000 */
[----:B--2---:R-:W-:Y:S01]  /*99a0*/  FMUL.FTZ R111, R219, R109 ;  /* 0x0000006ddb6f7220 */ /* 0x004fe20000410000 */
[----:B------:R-:W-:Y:S01]  /*99b0*/  FFMA.FTZ R4, R71, R66, R4 ;  /* 0x0000004247047223 */ /* 0x000fe20000010004 */
[----:B------:R-:W-:Y:S01]  /*99c0*/  SHF.L.U32 R114, R92, 0x10, RZ ;  /* 0x000000105c727819 */ /* 0x000fe200000006ff */
[----:B------:R-:W-:Y:S01]  /*99d0*/  FMUL.FTZ R70, R23, R64 ;  /* 0x0000004017467220 */ /* 0x000fe20000410000 */
[C---:B0-----:R-:W-:Y:S01]  /*99e0*/  FFMA.FTZ R118, -R24.reuse, R102, R227 ;  /* 0x0000006618767223 */ /* 0x041fe200000101e3 */
[----:B------:R-:W-:Y:S01]  /*99f0*/  FADD.FTZ R3, R3, R4 ;  /* 0x0000000403037221 */ /* 0x000fe20000010000 */
[----:B------:R0:W-:Y:S01]  /*9a00*/  STS [R120+0x10bc], R115 ;  /* 0x0010bc7378007388 */ /* 0x0001e20000000800 */
[----:B------:R-:W-:Y:S01]  /*9a10*/  FADD.FTZ R5, R5, R6 ;  /* 0x0000000605057221 */ /* 0x000fe20000010000 */
[----:B-1----:R-:W-:Y:S01]  /*9a20*/  FMUL.FTZ R7, R24, R193 ;  /* 0x000000c118077220 */ /* 0x002fe20000410000 */
[C---:B------:R-:W-:Y:S01]  /*9a30*/  FFMA.FTZ R229, -R23.reuse, R114, R229 ;  /* 0x0000007217e57223 */ /* 0x040fe200000101e5 */
[----:B------:R-:W-:Y:S01]  /*9a40*/  FMUL.FTZ R6, R23, R148 ;  /* 0x0000009417067220 */ /* 0x000fe20000410000 */
[----:B------:R-:W-:Y:S01]  /*9a50*/  FMUL.FTZ R126, R218, R70 ;  /* 0x00000046da7e7220 */ /* 0x000fe20000410000 */
[-C--:B------:R-:W-:Y:S01]  /*9a60*/  FFMA.FTZ R124, R118, R7.reuse, -R111 ;  /* 0x00000007767c7223 */ /* 0x080fe2000001086f */
[----:B------:R-:W-:Y:S01]  /*9a70*/  FMUL.FTZ R7, R219, R7 ;  /* 0x00000007db077220 */ /* 0x000fe20000410000 */
[----:B------:R-:W-:Y:S01]  /*9a80*/  FMUL.FTZ R111, R22, R9 ;  /* 0x00000009166f7220 */ /* 0x000fe20000410000 */
[----:B------:R-:W-:Y:S01]  /*9a90*/  FFMA.FTZ R126, R229, R6, -R126 ;  /* 0x00000006e57e7223 */ /* 0x000fe2000001087e */
[----:B0-----:R-:W-:Y:S01]  /*9aa0*/  SHF.L.U32 R115, R91, 0x10, RZ ;  /* 0x000000105b737819 */ /* 0x001fe200000006ff */
[----:B------:R-:W-:Y:S01]  /*9ab0*/  FFMA.FTZ R4, R118, R109, R7 ;  /* 0x0000006d76047223 */ /* 0x000fe20000010007 */
[----:B------:R-:W-:Y:S01]  /*9ac0*/  FMUL.FTZ R7, R217, R111 ;  /* 0x0000006fd9077220 */ /* 0x000fe20000410000 */
[----:B------:R-:W-:Y:S01]  /*9ad0*/  FADD.FTZ R5, R5, R124 ;  /* 0x0000007c05057221 */ /* 0x000fe20000010000 */
[----:B------:R0:W-:Y:S01]  /*9ae0*/  STS [R120+0x10e0], R117 ;  /* 0x0010e07578007388 */ /* 0x0001e20000000800 */
[----:B------:R-:W-:Y:S01]  /*9af0*/  FADD.FTZ R3, R3, R4 ;  /* 0x0000000403037221 */ /* 0x000fe20000010000 */
[C---:B------:R-:W-:Y:S01]  /*9b00*/  FMUL.FTZ R4, R22.reuse, R151 ;  /* 0x0000009716047220 */ /* 0x040fe20000410000 */
[----:B------:R-:W-:Y:S01]  /*9b10*/  FFMA.FTZ R230, -R22, R115, R230 ;  /* 0x0000007316e67223 */ /* 0x000fe200000101e6 */
[----:B------:R-:W-:Y:S01]  /*9b20*/  FADD.FTZ R5, R5, R126 ;  /* 0x0000007e05057221 */ /* 0x000fe20000010000 */
[----:B------:R-:W-:Y:S01]  /*9b30*/  SHF.L.U32 R124, R90, 0x10, RZ ;  /* 0x000000105a7c7819 */ /* 0x000fe200000006ff */
[-C--:B------:R-:W-:Y:S01]  /*9b40*/  FMUL.FTZ R128, R217, R4.reuse ;  /* 0x00000004d9807220 */ /* 0x080fe20000410000 */
[----:B------:R-:W-:Y:S01]  /*9b50*/  FFMA.FTZ R4, R230, R4, -R7 ;  /* 0x00000004e6047223 */ /* 0x000fe20000010807 */
[----:B------:R-:W-:Y:S01]  /*9b60*/  FMUL.FTZ R6, R218, R6 ;  /* 0x00000006da067220 */ /* 0x000fe20000410000 */
[----:B------:R1:W-:Y:S01]  /*9b70*/  STS [R120+0x10ec], R121 ;  /* 0x0010ec7978007388 */ /* 0x0003e20000000800 */
[----:B0-----:R-:W-:Y:S01]  /*9b80*/  FMUL.FTZ R117, R21, R10 ;  /* 0x0000000a15757220 */ /* 0x001fe20000410000 */
[----:B------:R-:W-:Y:S01]  /*9b90*/  FADD.FTZ R4, R5, R4 ;  /* 0x0000000405047221 */ /* 0x000fe20000010000 */
[C---:B------:R-:W-:Y:S01]  /*9ba0*/  FFMA.FTZ R126, -R21.reuse, R124, R231 ;  /* 0x0000007c157e7223 */ /* 0x040fe200000101e7 */
[----:B------:R0:W-:Y:S01]  /*9bb0*/  STS [R120+0x10f8], R113 ;  /* 0x0010f87178007388 */ /* 0x0001e20000000800 */
[----:B------:R-:W-:Y:S01]  /*9bc0*/  FMUL.FTZ R5, R21, R156 ;  /* 0x0000009c15057220 */ /* 0x000fe20000410000 */
[----:B------:R-:W-:Y:S01]  /*9bd0*/  FMUL.FTZ R7, R216, R117 ;  /* 0x00000075d8077220 */ /* 0x000fe20000410000 */
[----:B------:R-:W-:Y:S01]  /*9be0*/  FFMA.FTZ R6, R229, R70, R6 ;  /* 0x00000046e5067223 */ /* 0x000fe20000010006 */
[----:B------:R2:W-:Y:S01]  /*9bf0*/  STS [R120+0x10e8], R125 ;  /* 0x0010e87d78007388 */ /* 0x0005e20000000800 */
[----:B------:R-:W-:Y:S01]  /*9c00*/  FFMA.FTZ R128, R230, R111, R128 ;  /* 0x0000006fe6807223 */ /* 0x000fe20000010080 */
[----:B-1----:R-:W-:Y:S01]  /*9c10*/  SHF.L.U32 R121, R89, 0x10, RZ ;  /* 0x0000001059797819 */ /* 0x002fe200000006ff */
[----:B------:R-:W-:Y:S01]  /*9c20*/  FFMA.FTZ R7, R126, R5, -R7 ;  /* 0x000000057e077223 */ /* 0x000fe20000010807 */
[----:B------:R1:W-:Y:S01]  /*9c30*/  STS [R120+0x10fc], R12 ;  /* 0x0010fc0c78007388 */ /* 0x0003e20000000800 */
[----:B------:R-:W-:Y:S01]  /*9c40*/  FADD.FTZ R3, R3, R6 ;  /* 0x0000000603037221 */ /* 0x000fe20000010000 */
[C---:B0-----:R-:W-:Y:S01]  /*9c50*/  FMUL.FTZ R113, R20.reuse, R157 ;  /* 0x0000009d14717220 */ /* 0x041fe20000410000 */
[----:B------:R-:W-:Y:S01]  /*9c60*/  FFMA.FTZ R232, -R20, R121, R232 ;  /* 0x0000007914e87223 */ /* 0x000fe200000101e8 */
[----:B------:R-:W-:Y:S01]  /*9c70*/  FMUL.FTZ R5, R216, R5 ;  /* 0x00000005d8057220 */ /* 0x000fe20000410000 */
[----:B------:R-:W-:Y:S01]  /*9c80*/  STS [R120+0x108c], R163 ;  /* 0x00108ca378007388 */ /* 0x000fe20000000800 */
[----:B--2---:R-:W-:Y:S01]  /*9c90*/  FMUL.FTZ R125, R20, R119 ;  /* 0x00000077147d7220 */ /* 0x004fe20000410000 */
[----:B------:R-:W-:Y:S01]  /*9ca0*/  FMUL.FTZ R127, R214, R113 ;  /* 0x00000071d67f7220 */ /* 0x000fe20000410000 */
[----:B------:R-:W-:Y:S01]  /*9cb0*/  FADD.FTZ R3, R3, R128 ;  /* 0x0000008003037221 */ /* 0x000fe20000010000 */
[----:B------:R-:W-:Y:S01]  /*9cc0*/  STS [R120+0x10b8], R143 ;  /* 0x0010b88f78007388 */ /* 0x000fe20000000800 */
[----:B-1----:R-:W-:Y:S01]  /*9cd0*/  FMUL.FTZ R12, R19, R194 ;  /* 0x000000c2130c7220 */ /* 0x002fe20000410000 */
[----:B------:R-:W-:Y:S01]  /*9ce0*/  FFMA.FTZ R6, R126, R117, R5 ;  /* 0x000000757e067223 */ /* 0x000fe20000010005 */
[-C--:B------:R-:W-:Y:S01]  /*9cf0*/  FFMA.FTZ R127, R232, R125.reuse, -R127 ;  /* 0x0000007de87f7223 */ /* 0x080fe2000001087f */
[----:B------:R-:W-:Y:S01]  /*9d00*/  STS [R120+0x10c0], R142 ;  /* 0x0010c08e78007388 */ /* 0x000fe20000000800 */
[----:B------:R-:W-:Y:S01]  /*9d10*/  FMUL.FTZ R158, R215, R12 ;  /* 0x0000000cd79e7220 */ /* 0x000fe20000410000 */
[----:B------:R-:W-:Y:S01]  /*9d20*/  FMUL.FTZ R125, R214, R125 ;  /* 0x0000007dd67d7220 */ /* 0x000fe20000410000 */
[----:B------:R-:W-:Y:S01]  /*9d30*/  FADD.FTZ R3, R3, R6 ;  /* 0x0000000603037221 */ /* 0x000fe20000010000 */
[----:B------:R-:W-:Y:S01]  /*9d40*/  STS [R120+0x10c4], R144 ;  /* 0x0010c49078007388 */ /* 0x000fe20000000800 */
[----:B------:R-:W-:Y:S01]  /*9d50*/  FADD.FTZ R4, R4, R7 ;  /* 0x0000000704047221 */ /* 0x000fe20000010000 */
[----:B------:R-:W-:Y:S01]  /*9d60*/  FFMA.FTZ R6, R232, R113, R125 ;  /* 0x00000071e8067223 */ /* 0x000fe2000001007d */
[----:B------:R-:W-:Y:S01]  /*9d70*/  MOV R5, UR54 ;  /* 0x0000003600057c02 */ /* 0x000fe20008000f00 */
[----:B------:R0:W-:Y:S01]  /*9d80*/  STS [R120+0x10c8], R149 ;  /* 0x0010c89578007388 */ /* 0x0001e20000000800 */
[----:B------:R-:W-:Y:S01]  /*9d90*/  FADD.FTZ R159, R4, R127 ;  /* 0x0000007f049f7221 */ /* 0x000fe20000010000 */
[----:B------:R-:W-:Y:S01]  /*9da0*/  FADD.FTZ R3, R3, R6 ;  /* 0x0000000603037221 */ /* 0x000fe20000010000 */
[----:B------:R-:W-:Y:S01]  /*9db0*/  FMUL.FTZ R4, R62, UR57 ;  /* 0x000000393e047c20 */ /* 0x000fe20008410000 */
[----:B------:R-:W-:Y:S01]  /*9dc0*/  LEA R6, R5, -R96, 0x1 ;  /* 0x8000006005067211 */ /* 0x000fe200078e08ff */
[----:B------:R-:W-:Y:S01]  /*9dd0*/  FMUL.FTZ R5, R203, UR57 ;  /* 0x00000039cb057c20 */ /* 0x000fe20008410000 */
[----:B------:R-:W-:Y:S01]  /*9de0*/  FMUL.FTZ R125, R18, R196 ;  /* 0x000000c4127d7220 */ /* 0x000fe20000410000 */
[----:B------:R-:W-:Y:S01]  /*9df0*/  FFMA.FTZ R133, R141, UR58, -R4 ;  /* 0x0000003a8d857c23 */ /* 0x000fe20008010804 */
[----:B------:R-:W-:Y:S01]  /*9e00*/  FMUL.FTZ R4, R200, UR57 ;  /* 0x00000039c8047c20 */ /* 0x000fe20008410000 */
[----:B------:R-:W-:Y:S01]  /*9e10*/  ISETP.GE.AND P1, PT, R6, 0x1, PT ;  /* 0x000000010600780c */ /* 0x000fe20003f26270 */
[----:B0-----:R-:W-:Y:S01]  /*9e20*/  FMUL.FTZ R120, R19, R116 ;  /* 0x0000007413787220 */ /* 0x001fe20000410000 */
[----:B------:R-:W-:Y:S01]  /*9e30*/  FFMA.FTZ R130, R202, UR58, R5 ;  /* 0x0000003aca827c23 */ /* 0x000fe20008010005 */
[----:B------:R-:W-:Y:S01]  /*9e40*/  FFMA.FTZ R129, R201, UR58, -R4 ;  /* 0x0000003ac9817c23 */ /* 0x000fe20008010804 */
[----:B------:R-:W-:Y:S01]  /*9e50*/  FMUL.FTZ R4, R157, UR57 ;  /* 0x000000399d047c20 */ /* 0x000fe20008410000 */
[-C--:B------:R-:W-:Y:S01]  /*9e60*/  FFMA.FTZ R158, R233, R120.reuse, -R158 ;  /* 0x00000078e99e7223 */ /* 0x080fe2000001089e */
[----:B------:R-:W-:Y:S01]  /*9e70*/  FMUL.FTZ R120, R215, R120 ;  /* 0x00000078d7787220 */ /* 0x000fe20000410000 */
[----:B------:R-:W-:Y:S01]  /*9e80*/  FMUL.FTZ R5, R213, R125 ;  /* 0x0000007dd5057220 */ /* 0x000fe20000410000 */
[C---:B------:R-:W-:Y:S01]  /*9e90*/  FFMA.FTZ R139, R119.reuse, UR58, -R4 ;  /* 0x0000003a778b7c23 */ /* 0x040fe20008010804 */
[----:B------:R-:W-:Y:S01]  /*9ea0*/  FMUL.FTZ R4, R119, UR57 ;  /* 0x0000003977047c20 */ /* 0x000fe20008410000 */
[----:B------:R-:W-:Y:S01]  /*9eb0*/  FFMA.FTZ R120, R233, R12, R120 ;  /* 0x0000000ce9787223 */ /* 0x000fe20000010078 */
[----:B------:R-:W-:Y:S01]  /*9ec0*/  FMUL.FTZ R140, R9, UR57 ;  /* 0x00000039098c7c20 */ /* 0x000fe20008410000 */
[----:B------:R-:W-:Y:S01]  /*9ed0*/  FMUL.FTZ R144, R151, UR57 ;  /* 0x0000003997907c20 */ /* 0x000fe20008410000 */
[----:B------:R-:W-:Y:S01]  /*9ee0*/  FFMA.FTZ R143, R157, UR58, R4 ;  /* 0x0000003a9d8f7c23 */ /* 0x000fe20008010004 */
[----:B------:R-:W-:Y:S01]  /*9ef0*/  FADD.FTZ R7, R3, R120 ;  /* 0x0000007803077221 */ /* 0x000fe20000010000 */
[----:B------:R-:W-:Y:S01]  /*9f00*/  FMUL.FTZ R3, R207, UR57 ;  /* 0x00000039cf037c20 */ /* 0x000fe20008410000 */
[----:B------:R-:W-:Y:S01]  /*9f10*/  FMUL.FTZ R120, R196, UR57 ;  /* 0x00000039c4787c20 */ /* 0x000fe20008410000 */
[----:B------:R-:W-:Y:S01]  /*9f20*/  FMUL.FTZ R4, R193, UR57 ;  /* 0x00000039c1047c20 */ /* 0x000fe20008410000 */
[----:B------:R-:W-:Y:S01]  /*9f30*/  FFMA.FTZ R140, R151, UR58, -R140 ;  /* 0x0000003a978c7c23 */ /* 0x000fe2000801088c */
[----:B------:R-:W-:Y:S01]  /*9f40*/  FFMA.FTZ R134, R206, UR58, R3 ;  /* 0x0000003ace867c23 */ /* 0x000fe20008010003 */
[----:B------:R-:W-:Y:S01]  /*9f50*/  FMUL.FTZ R3, R201, UR57 ;  /* 0x00000039c9037c20 */ /* 0x000fe20008410000 */
[----:B------:R-:W-:Y:S01]  /*9f60*/  FFMA.FTZ R120, R197, UR58, -R120 ;  /* 0x0000003ac5787c23 */ /* 0x000fe20008010878 */
[----:B------:R-:W-:Y:S01]  /*9f70*/  FMUL.FTZ R197, R18, R197 ;  /* 0x000000c512c57220 */ /* 0x000fe20000410000 */
[----:B------:R-:W-:Y:S01]  /*9f80*/  FFMA.FTZ R149, R9, UR58, R144 ;  /* 0x0000003a09957c23 */ /* 0x000fe20008010090 */
[----:B------:R-:W-:Y:S01]  /*9f90*/  FFMA.FTZ R128, R200, UR58, R3 ;  /* 0x0000003ac8807c23 */ /* 0x000fe20008010003 */
[----:B------:R-:W-:Y:S01]  /*9fa0*/  FMUL.FTZ R3, R194, UR57 ;  /* 0x00000039c2037c20 */ /* 0x000fe20008410000 */
[----:B------:R-:W-:Y:S01]  /*9fb0*/  FFMA.FTZ R160, R234, R197, -R5 ;  /* 0x000000c5eaa07223 */ /* 0x000fe20000010805 */
[----:B------:R-:W-:Y:S01]  /*9fc0*/  FMUL.FTZ R5, R116, UR57 ;  /* 0x0000003974057c20 */ /* 0x000fe20008410000 */
[----:B------:R-:W-:Y:S01]  /*9fd0*/  FMUL.FTZ R153, R190, UR57 ;  /* 0x00000039be997c20 */ /* 0x000fe20008410000 */
[----:B------:R-:W-:Y:S01]  /*9fe0*/  FFMA.FTZ R138, R116, UR58, -R3 ;  /* 0x0000003a748a7c23 */ /* 0x000fe20008010803 */
[----:B------:R-:W-:Y:S01]  /*9ff0*/  FMUL.FTZ R3, R10, UR57 ;  /* 0x000000390a037c20 */ /* 0x000fe20008410000 */
[----:B------:R-:W-:Y:S01]  /*a000*/  FFMA.FTZ R116, R194, UR58, R5 ;  /* 0x0000003ac2747c23 */ /* 0x000fe20008010005 */
[C---:B------:R-:W-:Y:S01]  /*a010*/  FFMA.FTZ R151, R61.reuse, UR58, R4 ;  /* 0x0000003a3d977c23 */ /* 0x040fe20008010004 */
[----:B------:R-:W-:Y:S01]  /*a020*/  FMUL.FTZ R136, R206, UR57 ;  /* 0x00000039ce887c20 */ /* 0x000fe20008410000 */
[----:B------:R-:W-:Y:S01]  /*a030*/  FFMA.FTZ R119, R156, UR58, -R3 ;  /* 0x0000003a9c777c23 */ /* 0x000fe20008010803 */
[----:B------:R-:W-:Y:S01]  /*a040*/  FMUL.FTZ R3, R148, UR57 ;  /* 0x0000003994037c20 */ /* 0x000fe20008410000 */
[----:B------:R-:W-:Y:S01]  /*a050*/  FMUL.FTZ R127, R198, UR57 ;  /* 0x00000039c67f7c20 */ /* 0x000fe20008410000 */
[----:B------:R-:W-:Y:S01]  /*a060*/  FMUL.FTZ R137, R110, UR57 ;  /* 0x000000396e897c20 */ /* 0x000fe20008410000 */
[----:B------:R-:W-:Y:S01]  /*a070*/  FMUL.FTZ R142, R61, UR57 ;  /* 0x000000393d8e7c20 */ /* 0x000fe20008410000 */
[----:B------:R-:W-:Y:S01]  /*a080*/  FFMA.FTZ R144, R64, UR58, R3 ;  /* 0x0000003a40907c23 */ /* 0x000fe20008010003 */
[----:B------:R-:W-:Y:S01]  /*a090*/  FMUL.FTZ R4, R63, UR57 ;  /* 0x000000393f047c20 */ /* 0x000fe20008410000 */
[----:B------:R-:W-:Y:S01]  /*a0a0*/  FMUL.FTZ R5, R0, UR57 ;  /* 0x0000003900057c20 */ /* 0x000fe20008410000 */
[----:B------:R-:W-:Y:S01]  /*a0b0*/  FMUL.FTZ R155, R186, UR57 ;  /* 0x00000039ba9b7c20 */ /* 0x000fe20008410000 */
[----:B------:R-:W-:Y:S01]  /*a0c0*/  FMUL.FTZ R146, R65, UR57 ;  /* 0x0000003941927c20 */ /* 0x000fe20008410000 */
[----:B------:R-:W-:Y:S01]  /*a0d0*/  FMUL.FTZ R152, R189, UR57 ;  /* 0x00000039bd987c20 */ /* 0x000fe20008410000 */
[----:B------:R-:W-:Y:S01]  /*a0e0*/  FMUL.FTZ R3, R2, UR57 ;  /* 0x0000003902037c20 */ /* 0x000fe20008410000 */
[----:B------:R-:W-:Y:S01]  /*a0f0*/  FMUL.FTZ R148, R185, UR57 ;  /* 0x00000039b9947c20 */ /* 0x000fe20008410000 */
[----:B------:R-:W-:Y:S01]  /*a100*/  FFMA.FTZ R153, R0, UR58, -R153 ;  /* 0x0000003a00997c23 */ /* 0x000fe20008010899 */
[----:B------:R-:W-:Y:S01]  /*a110*/  FFMA.FTZ R136, R207, UR58, -R136 ;  /* 0x0000003acf887c23 */ /* 0x000fe20008010888 */
[----:B------:R-:W-:Y:S01]  /*a120*/  FFMA.FTZ R132, R203, UR58, -R132 ;  /* 0x0000003acb847c23 */ /* 0x000fe20008010884 */
        /* <DEDUP_REMOVED lines=42> */
.L_x_6884:
[----:B------:R-:W-:Y:S05]  /*a3d0*/  BSYNC B0 ;  /* 0x0000000000007941 */ /* 0x000fea0003800000 */
.L_x_6883:
[----:B------:R-:W-:Y:S01]  /*a3e0*/  USHF.R.U32.HI UR44, URZ, 0x1, UR35 ;  /* 0x000000013f2c7899 */ /* 0x000fe20008011623 */
[----:B------:R-:W-:Y:S01]  /*a3f0*/  FMUL.FTZ R197, R213, R197 ;  /* 0x000000c5d5c57220 */ /* 0x000fe20000410000 */
[----:B------:R-:W-:Y:S01]  /*a400*/  USHF.R.U64 UR57, UR34, 0x1, UR35 ;  /* 0x0000000122397899 */ /* 0x000fe20008001223 */
[----:B------:R-:W-:Y:S01]  /*a410*/  FADD.FTZ R159, R159, R158 ;  /* 0x0000009e9f9f7221 */ /* 0x000fe20000010000 */
[----:B------:R-:W-:Y:S01]  /*a420*/  UIMAD UR58, UR44, UR52, URZ ;  /* 0x000000342c3a72a4 */ /* 0x000fe2000f8e023f */
[----:B------:R-:W-:Y:S01]  /*a430*/  FFMA.FTZ R180, -R11, R180, R112 ;  /* 0x000000b40bb47223 */ /* 0x000fe20000010170 */
[----:B------:R-:W-:Y:S01]  /*a440*/  UIMAD.WIDE.U32 UR44, UR57, UR52, URZ ;  /* 0x00000034392c72a5 */ /* 0x000fe2000f8e003f */
[----:B------:R-:W-:Y:S01]  /*a450*/  FMUL.FTZ R11, R17, R198 ;  /* 0x000000c6110b7220 */ /* 0x000fe20000410000 */
[----:B------:R-:W-:Y:S01]  /*a460*/  UIMAD UR58, UR56, UR57, UR58 ;  /* 0x00000039383a72a4 */ /* 0x000fe2000f8e023a */
[----:B------:R-:W-:Y:S01]  /*a470*/  FFMA.FTZ R2, R234, R125, R197 ;  /* 0x0000007dea027223 */ /* 0x000fe200000100c5 */
[----:B------:R-:W-:Y:S01]  /*a480*/  UIMAD UR55, UR55, UR36, URZ ;  /* 0x00000024373772a4 */ /* 0x000fe2000f8e023f */
[----:B------:R-:W-:Y:S01]  /*a490*/  FADD.FTZ R160, R159, R160 ;  /* 0x000000a09fa07221 */ /* 0x000fe20000010000 */
[----:B------:R-:W-:Y:S01]  /*a4a0*/  UIADD3 UR45, UR58, UR45, URZ ;  /* 0x0000002d3a2d7290 */ /* 0x000fe2000fffe03f */
[C---:B------:R-:W-:Y:S01]  /*a4b0*/  FFMA.FTZ R112, -R17.reuse, R99, R211 ;  /* 0x0000006311707223 */ /* 0x040fe200000101d3 */
[----:B------:R-:W-:Y:S01]  /*a4c0*/  UIMAD UR55, UR51, UR37, UR55 ;  /* 0x00000025333772a4 */ /* 0x000fe2000f8e0237 */
[----:B------:R-:W-:Y:S01]  /*a4d0*/  FMUL.FTZ R159, R16, R200 ;  /* 0x000000c8109f7220 */ /* 0x000fe20000410000 */
[----:B------:R-:W-:Y:S01]  /*a4e0*/  UIMAD.WIDE.U32 UR44, UR51, UR36, UR44 ;  /* 0x00000024332c72a5 */ /* 0x000fe2000f8e002c */
[----:B0-----:R-:W-:Y:S01]  /*a4f0*/  FMUL.FTZ R5, R17, R110 ;  /* 0x0000006e11057220 */ /* 0x001fe20000410000 */
[----:B------:R-:W-:Y:S01]  /*a500*/  FMUL.FTZ R163, R212, R11 ;  /* 0x0000000bd4a37220 */ /* 0x000fe20000410000 */
[----:B------:R-:W-:Y:S01]  /*a510*/  FADD.FTZ R7, R7, R2 ;  /* 0x0000000207077221 */ /* 0x000fe20000010000 */
[----:B------:R-:W-:Y:S01]  /*a520*/  UIADD3 UR55, UR55, UR45, URZ ;  /* 0x0000002d37377290 */ /* 0x000fe2000fffe03f */
[----:B------:R-:W0:Y:S01]  /*a530*/  LDC.64 R2, c[0x0][0x380] ;  /* 0x0000e000ff027b82 */ /* 0x000e220000000a00 */
[----:B------:R-:W-:Y:S01]  /*a540*/  ULEA UR56, UP0, UR44, UR38, 0x3 ;  /* 0x000000262c387291 */ /* 0x000fe2000f80183f */
[C---:B------:R-:W-:Y:S01]  /*a550*/  FFMA.FTZ R235, -R16.reuse, R98, R235 ;  /* 0x0000006210eb7223 */ /* 0x040fe200000101eb */
[----:B------:R-:W-:Y:S01]  /*a560*/  UIADD3 UR45, UR7, -UR14, URZ ;  /* 0x8000000e072d7290 */ /* 0x000fe2000fffe03f */
[----:B------:R-:W-:Y:S01]  /*a570*/  FMUL.FTZ R201, R16, R201 ;  /* 0x000000c910c97220 */ /* 0x000fe20000410000 */
[----:B------:R-:W-:Y:S01]  /*a580*/  FMUL.FTZ R110, R210, R159 ;  /* 0x0000009fd26e7220 */ /* 0x000fe20000410000 */
[-C--:B------:R-:W-:Y:S01]  /*a590*/  FFMA.FTZ R163, R112, R5.reuse, -R163 ;  /* 0x0000000570a37223 */ /* 0x080fe200000108a3 */
[----:B------:R-:W-:Y:S01]  /*a5a0*/  ULEA.HI.X UR55, UR44, UR39, UR55, 0x3, UP0 ;  /* 0x000000272c377291 */ /* 0x000fe200080f1c37 */
[----:B------:R-:W-:Y:S01]  /*a5b0*/  FMUL.FTZ R5, R212, R5 ;  /* 0x00000005d4057220 */ /* 0x000fe20000410000 */
[----:B------:R-:W-:Y:S01]  /*a5c0*/  UIMAD UR44, UR45, -0x800, URZ ;  /* 0xfffff8002d2c78a4 */ /* 0x000fe2000f8e023f */
[----:B------:R-:W-:Y:S01]  /*a5d0*/  LEA R4, P1, R96, UR56, 0x2 ;  /* 0x0000003860047c11 */ /* 0x000fe2000f8210ff */
[----:B------:R-:W-:Y:S01]  /*a5e0*/  FFMA.FTZ R165, R235, R201, -R110 ;  /* 0x000000c9eba57223 */ /* 0x000fe2000001086e */
[----:B------:R-:W-:Y:S01]  /*a5f0*/  FFMA.FTZ R110, R112, R11, R5 ;  /* 0x0000000b706e7223 */ /* 0x000fe20000010005 */
[----:B------:R-:W-:Y:S01]  /*a600*/  FMUL.FTZ R156, R210, R201 ;  /* 0x000000c9d29c7220 */ /* 0x000fe20000410000 */
[----:B------:R-:W-:Y:S01]  /*a610*/  LEA.HI.X R5, R96, UR55, RZ, 0x2, P1 ;  /* 0x0000003760057c11 */ /* 0x000fe200088f14ff */
[----:B------:R-:W-:Y:S01]  /*a620*/  FADD.FTZ R160, R160, R163 ;  /* 0x000000a3a0a07221 */ /* 0x000fe20000010000 */
[----:B------:R-:W-:Y:S01]  /*a630*/  MOV R167, UR44 ;  /* 0x0000002c00a77c02 */ /* 0x000fe20008000f00 */
[----:B------:R-:W-:Y:S01]  /*a640*/  FADD.FTZ R7, R7, R110 ;  /* 0x0000006e07077221 */ /* 0x000fe20000010000 */
[----:B------:R-:W-:Y:S01]  /*a650*/  FMUL.FTZ R110, R15, R202 ;  /* 0x000000ca0f6e7220 */ /* 0x000fe20000410000 */
[----:B------:R-:W-:Y:S01]  /*a660*/  FFMA.FTZ R156, R235, R159, R156 ;  /* 0x0000009feb9c7223 */ /* 0x000fe2000001009c */
[----:B------:R-:W-:Y:S01]  /*a670*/  FFMA.FTZ R163, -R15, R97, R236 ;  /* 0x000000610fa37223 */ /* 0x000fe200000101ec */
[----:B------:R-:W-:-:S04]  /*a680*/  IMAD.WIDE R4, R167, 0x4, R4 ;  /* 0x00000004a7047825 */ /* 0x000fc800078e0204 */
[C---:B------:R-:W-:Y:S01]  /*a690*/  FMUL.FTZ R167, R14.reuse, R141 ;  /* 0x0000008d0ea77220 */ /* 0x040fe20000410000 */
[----:B------:R-:W-:Y:S01]  /*a6a0*/  FMUL.FTZ R158, R15, R203 ;  /* 0x000000cb0f9e7220 */ /* 0x000fe20000410000 */
[----:B------:R-:W-:Y:S01]  /*a6b0*/  FMUL.FTZ R164, R209, R110 ;  /* 0x0000006ed1a47220 */ /* 0x000fe20000410000 */
[----:B------:R-:W-:Y:S01]  /*a6c0*/  FMUL.FTZ R141, R14, R62 ;  /* 0x0000003e0e8d7220 */ /* 0x000fe20000410000 */
[----:B------:R-:W-:Y:S01]  /*a6d0*/  FADD.FTZ R7, R7, R156 ;  /* 0x0000009c07077221 */ /* 0x000fe20000010000 */
[----:B------:R-:W-:Y:S01]  /*a6e0*/  FADD.FTZ R160, R160, R165 ;  /* 0x000000a5a0a07221 */ /* 0x000fe20000010000 */
[----:B------:R-:W-:Y:S01]  /*a6f0*/  USHF.L.U64.HI UR45, UR5, 0x2, UR4 ;  /* 0x00000002052d7899 */ /* 0x000fe20008010204 */
[----:B------:R-:W-:Y:S01]  /*a700*/  FFMA.FTZ R156, -R14, R107, R237 ;  /* 0x0000006b0e9c7223 */ /* 0x000fe200000101ed */
[-C--:B------:R-:W-:Y:S01]  /*a710*/  FFMA.FTZ R165, R163, R158.reuse, -R164 ;  /* 0x0000009ea3a57223 */ /* 0x080fe200000108a4 */
[----:B------:R-:W-:Y:S01]  /*a720*/  FMUL.FTZ R169, R208, R141 ;  /* 0x0000008dd0a97220 */ /* 0x000fe20000410000 */
[----:B------:R-:W-:Y:S01]  /*a730*/  USHF.L.U32 UR44, UR5, 0x2, URZ ;  /* 0x00000002052c7899 */ /* 0x000fe2000800063f */
[----:B------:R-:W-:Y:S01]  /*a740*/  FMUL.FTZ R158, R209, R158 ;  /* 0x0000009ed19e7220 */ /* 0x000fe20000410000 */
[----:B------:R-:W-:Y:S01]  /*a750*/  FADD.FTZ R160, R160, R165 ;  /* 0x000000a5a0a07221 */ /* 0x000fe20000010000 */
[----:B------:R-:W-:Y:S01]  /*a760*/  FFMA.FTZ R169, R156, R167, -R169 ;  /* 0x000000a79ca97223 */ /* 0x000fe200000108a9 */
[----:B0-----:R-:W-:-:S02]  /*a770*/  IMAD R164, R2, UR45, RZ ;  /* 0x0000002d02a47c24 */ /* 0x001fc4000f8e02ff */
[----:B------:R-:W-:Y:S01]  /*a780*/  FFMA.FTZ R158, R163, R110, R158 ;  /* 0x0000006ea39e7223 */ /* 0x000fe2000001009e */
[----:B------:R-:W-:Y:S01]  /*a790*/  FMUL.FTZ R167, R208, R167 ;  /* 0x000000a7d0a77220 */ /* 0x000fe20000410000 */
[----:B------:R-:W-:Y:S01]  /*a7a0*/  FADD.FTZ R166, R160, R169 ;  /* 0x000000a9a0a67221 */ /* 0x000fe20000010000 */
[----:B------:R-:W-:Y:S01]  /*a7b0*/  IMAD R169, R3, UR44, R164 ;  /* 0x0000002c03a97c24 */ /* 0x000fe2000f8e02a4 */
[----:B------:R-:W-:Y:S01]  /*a7c0*/  IADD3 R3, R96, 0x40, RZ ;  /* 0x0000004060037810 */ /* 0x000fe20007ffe0ff */
[----:B------:R-:W-:-:S04]  /*a7d0*/  IMAD.WIDE.U32 R4, R2, UR44, R4 ;  /* 0x0000002c02047c25 */ /* 0x000fc8000f8e0004 */
[----:B------:R-:W-:Y:S01]  /*a7e0*/  FADD.FTZ R7, R7, R158 ;  /* 0x0000009e07077221 */ /* 0x000fe20000010000 */
[----:B------:R-:W-:Y:S01]  /*a7f0*/  FFMA.FTZ R2, R156, R141, R167 ;  /* 0x0000008d9c027223 */ /* 0x000fe200000100a7 */
[----:B------:R-:W-:Y:S01]  /*a800*/  LEA.HI.SX32 R165, R3, R96, 0x1b ;  /* 0x0000006003a57211 */ /* 0x000fe200078fdaff */
[----:B------:R-:W-:Y:S01]  /*a810*/  FMUL.FTZ R158, R13, R206 ;  /* 0x000000ce0d9e7220 */ /* 0x000fe20000410000 */
[----:B------:R-:W-:Y:S01]  /*a820*/  IADD3 R3, R5, R169, RZ ;  /* 0x000000a905037210 */ /* 0x000fe20007ffe0ff */
[----:B------:R-:W-:Y:S01]  /*a830*/  FADD.FTZ R5, R7, R2 ;  /* 0x0000000207057221 */ /* 0x000fe20000010000 */
[----:B------:R-:W-:Y:S01]  /*a840*/  LEA R7, R165, R94, 0x2 ;  /* 0x0000005ea5077211 */ /* 0x000fe200078e10ff */
[----:B------:R-:W-:Y:S01]  /*a850*/  FADD.FTZ R161, R161, R162 ;  /* 0x000000a2a1a17221 */ /* 0x000fe20000010000 */
[----:B------:R-:W-:Y:S01]  /*a860*/  ISETP.GE.AND P1, PT, R6, 0x41, PT ;  /* 0x000000410600780c */ /* 0x000fe20003f26270 */
[C---:B------:R-:W-:Y:S01]  /*a870*/  FFMA.FTZ R223, -R13.reuse, R108, R223 ;  /* 0x0000006c0ddf7223 */ /* 0x040fe200000101df */
[----:B------:R-:W-:Y:S01]  /*a880*/  FMUL.FTZ R160, R13, R207 ;  /* 0x000000cf0da07220 */ /* 0x000fe20000410000 */
[----:B------:R-:W-:Y:S01]  /*a890*/  FMUL.FTZ R162, R239, R158 ;  /* 0x0000009eefa27220 */ /* 0x000fe20000410000 */
[----:B------:R-:W0:Y:S01]  /*a8a0*/  LDS R7, [R7+0x1180] ;  /* 0x0011800007077984 */ /* 0x000e220000000800 */
[----:B------:R-:W-:Y:S01]  /*a8b0*/  BSSY B0, `(.L_x_6885) ;  /* 0x0000009000007945 */ /* 0x000fe20003800000 */
[----:B------:R-:W-:Y:S01]  /*a8c0*/  FADD.FTZ R180, R180, -R183 ;  /* 0x800000b7b4b47221 */ /* 0x000fe20000010000 */
[----:B------:R-:W-:Y:S01]  /*a8d0*/  FFMA.FTZ R167, R223, R160, -R162 ;  /* 0x000000a0dfa77223 */ /* 0x000fe200000108a2 */
[----:B------:R-:W-:-:S02]  /*a8e0*/  MOV R2, R4 ;  /* 0x0000000400027202 */ /* 0x000fc40000000f00 */
[----:B------:R-:W-:Y:S01]  /*a8f0*/  IADD3 R165, R96, 0x80, RZ ;  /* 0x0000008060a57810 */ /* 0x000fe20007ffe0ff */
[----:B------:R-:W-:Y:S01]  /*a900*/  FADD.FTZ R162, R166, R167 ;  /* 0x000000a7a6a27221 */ /* 0x000fe20000010000 */
[----:B------:R-:W-:Y:S01]  /*a910*/  IADD3 R167, R96, 0xc0, RZ ;  /* 0x000000c060a77810 */ /* 0x000fe20007ffe0ff */
[----:B------:R-:W-:Y:S06]  /*a920*/  @!P1 BRA `(.L_x_6886) ;  /* 0x0000000000049947 */ /* 0x000fec0003800000 */
[----:B0-----:R1:W-:Y:S02]  /*a930*/  REDG.E.ADD.F32.FTZ.RN.STRONG.GPU desc[UR20][R2.64+-0x1f00], R7 ;  /* 0xffe10007020079a6 */ /* 0x0013e4000c10f394 */
.L_x_6886:
[----:B------:R-:W-:Y:S05]  /*a940*/  BSYNC B0 ;  /* 0x0000000000007941 */ /* 0x000fea0003800000 */
.L_x_6885:
[----:B01----:R-:W-:Y:S01]  /*a950*/  IADD3 R7, R96, 0x100, RZ ;  /* 0x0000010060077810 */ /* 0x003fe20007ffe0ff */
[----:B------:R-:W-:Y:S01]  /*a960*/  BSSY B0, `(.L_x_6887) ;  /* 0x0000010000007945 */ /* 0x000fe20003800000 */
[-C--:B------:R-:W-:Y:S02]  /*a970*/  LEA.HI.SX32 R165, R165, R96.reuse, 0x1b ;  /* 0x00000060a5a57211 */ /* 0x080fe400078fdaff */
[----:B------:R-:W-:Y:S02]  /*a980*/  LEA.HI.SX32 R169, R7, R96, 0x1b ;  /* 0x0000006007a97211 */ /* 0x000fe400078fdaff */
        /* <DEDUP_REMOVED lines=13> */
.L_x_6888:
[----:B------:R-:W-:Y:S05]  /*aa60*/  BSYNC B0 ;  /* 0x0000000000007941 */ /* 0x000fea0003800000 */
.L_x_6887:
[----:B01----:R0:W1:Y:S01]  /*aa70*/  LDS R7, [R167+0x1380] ;  /* 0x00138000a7077984 */ /* 0x0030620000000800 */
[----:B------:R-:W-:Y:S01]  /*aa80*/  BSSY B0, `(.L_x_6889) ;  /* 0x0000006000007945 */ /* 0x000fe20003800000 */
[----:B------:R-:W-:Y:S02]  /*aa90*/  IADD3 R165, R96, 0x180, RZ ;  /* 0x0000018060a57810 */ /* 0x000fe40007ffe0ff */
[----:B------:R-:W-:Y:S02]  /*aaa0*/  LEA.HI.SX32 R171, R171, R96, 0x1b ;  /* 0x00000060abab7211 */ /* 0x000fe400078fdaff */
[----:B------:R-:W-:Y:S01]  /*aab0*/  LEA R169, R169, R94, 0x2 ;  /* 0x0000005ea9a97211 */ /* 0x000fe200078e10ff */
[----:B------:R-:W-:Y:S06]  /*aac0*/  @!P1 BRA `(.L_x_6890) ;  /* 0x0000000000049947 */ /* 0x000fec0003800000 */
[----:B-1----:R2:W-:Y:S02]  /*aad0*/  REDG.E.ADD.F32.FTZ.RN.STRONG.GPU desc[UR20][R2.64+-0x1d00], R7 ;  /* 0xffe30007020079a6 */ /* 0x0025e4000c10f394 */
.L_x_6890:
[----:B------:R-:W-:Y:S05]  /*aae0*/  BSYNC B0 ;  /* 0x0000000000007941 */ /* 0x000fea0003800000 */
.L_x_6889:
[----:B-12---:R1:W2:Y:S01]  /*aaf0*/  LDS R7, [R169+0x1480] ;  /* 0x00148000a9077984 */ /* 0x0062a20000000800 */
[----:B------:R-:W-:Y:S01]  /*ab00*/  BSSY B0, `(.L_x_6891) ;  /* 0x0000006000007945 */ /* 0x000fe20003800000 */
[----:B0-----:R-:W-:Y:S02]  /*ab10*/  IADD3 R167, R96, 0x1c0, RZ ;  /* 0x000001c060a77810 */ /* 0x001fe40007ffe0ff */
[----:B------:R-:W-:Y:S02]  /*ab20*/  LEA.HI.SX32 R165, R165, R96, 0x1b ;  /* 0x00000060a5a57211 */ /* 0x000fe400078fdaff */
[----:B------:R-:W-:Y:S01]  /*ab30*/  LEA R171, R171, R94, 0x2 ;  /* 0x0000005eabab7211 */ /* 0x000fe200078e10ff */
[----:B------:R-:W-:Y:S06]  /*ab40*/  @!P2 BRA `(.L_x_6892) ;  /* 0x000000000004a947 */ /* 0x000fec0003800000 */
[----:B--2---:R0:W-:Y:S02]  /*ab50*/  REDG.E.ADD.F32.FTZ.RN.STRONG.GPU desc[UR20][R2.64+-0x1c00], R7 ;  /* 0xffe40007020079a6 */ /* 0x0041e4000c10f394 */
.L_x_6892:
[----:B------:R-:W-:Y:S05]  /*ab60*/  BSYNC B0 ;  /* 0x0000000000007941 */ /* 0x000fea0003800000 */
.L_x_6891:
[----:B0-2---:R0:W2:Y:S01]  /*ab70*/  LDS R7, [R171+0x1580] ;  /* 0x00158000ab077984 */ /* 0x0050a20000000800 */
[----:B------:R-:W-:Y:S01]  /*ab80*/  BSSY B0, `(.L_x_6893) ;  /* 0x0000005000007945 */ /* 0x000fe20003800000 */
[----:B------:R-:W-:Y:S02]  /*ab90*/  LEA.HI.SX32 R167, R167, R96, 0x1b ;  /* 0x00000060a7a77211 */ /* 0x000fe400078fdaff */
[----:B------:R-:W-:Y:S01]  /*aba0*/  LEA R165, R165, R94, 0x2 ;  /* 0x0000005ea5a57211 */ /* 0x000fe200078e10ff */
[----:B------:R-:W-:Y:S06]  /*abb0*/  @!P3 BRA `(.L_x_6894) ;  /* 0x000000000004b947 */ /* 0x000fec0003800000 */
[----:B--2---:R4:W-:Y:S02]  /*abc0*/  REDG.E.ADD.F32.FTZ.RN.STRONG.GPU desc[UR20][R2.64+-0x1b00], R7 ;  /* 0xffe50007020079a6 */ /* 0x0049e4000c10f394 */
.L_x_6894:
[----:B------:R-:W-:Y:S05]  /*abd0*/  BSYNC B0 ;  /* 0x0000000000007941 */ /* 0x000fea0003800000 */
.L_x_6893:
[----:B--2-4-:R2:W4:Y:S01]  /*abe0*/  LDS R7, [R165+0x1680] ;  /* 0x00168000a5077984 */ /* 0x0145220000000800 */
[----:B------:R-:W-:Y:S01]  /*abf0*/  BSSY B0, `(.L_x_6895) ;  /* 0x0000004000007945 */ /* 0x000fe20003800000 */
[----:B------:R-:W-:-:S03]  /*ac00*/  LEA R167, R167, R94, 0x2 ;  /* 0x0000005ea7a77211 */ /* 0x000fc600078e10ff */
[----:B------:R-:W-:Y:S05]  /*ac10*/  @!P4 BRA `(.L_x_6896) ;  /* 0x000000000004c947 */ /* 0x000fea0003800000 */
[----:B----4-:R4:W-:Y:S02]  /*ac20*/  REDG.E.ADD.F32.FTZ.RN.STRONG.GPU desc[UR20][R2.64+-0x1a00], R7 ;  /* 0xffe60007020079a6 */ /* 0x0109e4000c10f394 */
.L_x_6896:
[----:B------:R-:W-:Y:S05]  /*ac30*/  BSYNC B0 ;  /* 0x0000000000007941 */ /* 0x000fea0003800000 */
.L_x_6895:
[----:B----4-:R4:W0:Y:S01]  /*ac40*/  LDS R7, [R167+0x1780] ;  /* 0x00178000a7077984 */ /* 0x0108220000000800 */
[----:B------:R-:W-:Y:S01]  /*ac50*/  BSSY B0, `(.L_x_6897) ;  /* 0x0000005000007945 */ /* 0x000fe20003800000 */
[C---:B-1----:R-:W-:Y:S02]  /*ac60*/  IADD3 R169, R96.reuse, 0x200, RZ ;  /* 0x0000020060a97810 */ /* 0x042fe40007ffe0ff */
[----:B--2---:R-:W-:Y:S01]  /*ac70*/  IADD3 R165, R96, 0x240, RZ ;  /* 0x0000024060a57810 */ /* 0x004fe20007ffe0ff */
[----:B------:R-:W-:Y:S06]  /*ac80*/  @!P5 BRA `(.L_x_6898) ;  /* 0x000000000004d947 */ /* 0x000fec0003800000 */
[----:B0-----:R1:W-:Y:S02]  /*ac90*/  REDG.E.ADD.F32.FTZ.RN.STRONG.GPU desc[UR20][R2.64+-0x1900], R7 ;  /* 0xffe70007020079a6 */ /* 0x0013e4000c10f394 */
.L_x_6898:
[----:B------:R-:W-:Y:S05]  /*aca0*/  BSYNC B0 ;  /* 0x0000000000007941 */ /* 0x000fea0003800000 */
.L_x_6897:
[----:B01----:R-:W-:Y:S01]  /*acb0*/  LEA.HI.SX32 R7, R169, R96, 0x1b ;  /* 0x00000060a9077211 */ /* 0x003fe200078fdaff */
[----:B------:R-:W-:Y:S01]  /*acc0*/  BSSY B0, `(.L_x_6899) ;  /* 0x0000010000007945 */ /* 0x000fe20003800000 */
[----:B------:R-:W-:Y:S02]  /*acd0*/  ISETP.GE.AND P6, PT, R6, 0x201, PT ;  /* 0x000002010600780c */ /* 0x000fe40003fc6270 */
[----:B------:R-:W-:Y:S02]  /*ace0*/  LEA R7, R7, R94, 0x2 ;  /* 0x0000005e07077211 */ /* 0x000fe400078e10ff */
[C---:B----4-:R-:W-:Y:S02]  /*acf0*/  IADD3 R167, R96.reuse, 0x280, RZ ;  /* 0x0000028060a77810 */ /* 0x050fe40007ffe0ff */
        /* <DEDUP_REMOVED lines=12> */
.L_x_6900:
[----:B------:R-:W-:Y:S05]  /*adc0*/  BSYNC B0 ;  /* 0x0000000000007941 */ /* 0x000fea0003800000 */
.L_x_6899:
[----:B01----:R0:W1:Y:S01]  /*add0*/  LDS R7, [R4+0x1980] ;  /* 0x0019800004077984 */ /* 0x0030620000000800 */
[----:B------:R-:W-:Y:S01]  /*ade0*/  BSSY B0, `(.L_x_6901) ;  /* 0x0000006000007945 */ /* 0x000fe20003800000 */
[----:B------:R-:W-:Y:S02]  /*adf0*/  IADD3 R165, R96, 0x300, RZ ;  /* 0x0000030060a57810 */ /* 0x000fe40007ffe0ff */
[----:B------:R-:W-:Y:S02]  /*ae00*/  LEA.HI.SX32 R169, R169, R96, 0x1b ;  /* 0x00000060a9a97211 */ /* 0x000fe400078fdaff */
[----:B------:R-:W-:Y:S01]  /*ae10*/  LEA R164, R167, R94, 0x2 ;  /* 0x0000005ea7a47211 */ /* 0x000fe200078e10ff */
[----:B------:R-:W-:Y:S06]  /*ae20*/  @!P1 BRA `(.L_x_6902) ;  /* 0x0000000000049947 */ /* 0x000fec0003800000 */
[----:B-1----:R2:W-:Y:S02]  /*ae30*/  REDG.E.ADD.F32.FTZ.RN.STRONG.GPU desc[UR20][R2.64+-0x1700], R7 ;  /* 0xffe90007020079a6 */ /* 0x0025e4000c10f394 */
.L_x_6902:
[----:B------:R-:W-:Y:S05]  /*ae40*/  BSYNC B0 ;  /* 0x0000000000007941 */ /* 0x000fea0003800000 */
.L_x_6901:
[----:B-12---:R1:W2:Y:S01]  /*ae50*/  LDS R7, [R164+0x1a80] ;  /* 0x001a8000a4077984 */ /* 0x0062a20000000800 */
[----:B------:R-:W-:Y:S01]  /*ae60*/  BSSY B0, `(.L_x_6903) ;  /* 0x0000006000007945 */ /* 0x000fe20003800000 */
[----:B------:R-:W-:Y:S02]  /*ae70*/  IADD3 R167, R96, 0x340, RZ ;  /* 0x0000034060a77810 */ /* 0x000fe40007ffe0ff */
[----:B------:R-:W-:Y:S02]  /*ae80*/  LEA.HI.SX32 R165, R165, R96, 0x1b ;  /* 0x00000060a5a57211 */ /* 0x000fe400078fdaff */
[----:B------:R-:W-:Y:S01]  /*ae90*/  LEA R169, R169, R94, 0x2 ;  /* 0x0000005ea9a97211 */ /* 0x000fe200078e10ff */
[----:B------:R-:W-:Y:S06]  /*aea0*/  @!P2 BRA `(.L_x_6904) ;  /* 0x000000000004a947 */ /* 0x000fec0003800000 */
[----:B--2---:R4:W-:Y:S02]  /*aeb0*/  REDG.E.ADD.F32.FTZ.RN.STRONG.GPU desc[UR20][R2.64+-0x1600], R7 ;  /* 0xffea0007020079a6 */ /* 0x0049e4000c10f394 */
.L_x_6904:
[----:B------:R-:W-:Y:S05]  /*aec0*/  BSYNC B0 ;  /* 0x0000000000007941 */ /* 0x000fea0003800000 */
.L_x_6903:
[----:B--2-4-:R2:W4:Y:S01]  /*aed0*/  LDS R7, [R169+0x1b80] ;  /* 0x001b8000a9077984 */ /* 0x0145220000000800 */
[----:B------:R-:W-:Y:S01]  /*aee0*/  BSSY B0, `(.L_x_6905) ;  /* 0x0000005000007945 */ /* 0x000fe20003800000 */
[----:B------:R-:W-:Y:S02]  /*aef0*/  LEA.HI.SX32 R167, R167, R96, 0x1b ;  /* 0x00000060a7a77211 */ /* 0x000fe400078fdaff */
[----:B------:R-:W-:Y:S01]  /*af00*/  LEA R165, R165, R94, 0x2 ;  /* 0x0000005ea5a57211 */ /* 0x000fe200078e10ff */
[----:B------:R-:W-:Y:S06]  /*af10*/  @!P3 BRA `(.L_x_6906) ;  /* 0x000000000004b947 */ /* 0x000fec0003800000 */
[----:B----4-:R4:W-:Y:S02]  /*af20*/  REDG.E.ADD.F32.FTZ.RN.STRONG.GPU desc[UR20][R2.64+-0x1500], R7 ;  /* 0xffeb0007020079a6 */ /* 0x0109e4000c10f394 */
.L_x_6906:
[----:B------:R-:W-:Y:S05]  /*af30*/  BSYNC B0 ;  /* 0x0000000000007941 */ /* 0x000fea0003800000 */
.L_x_6905:
[----:B----4-:R4:W1:Y:S01]  /*af40*/  LDS R7, [R165+0x1c80] ;  /* 0x001c8000a5077984 */ /* 0x0108620000000800 */
[----:B------:R-:W-:Y:S01]  /*af50*/  BSSY B0, `(.L_x_6907) ;  /* 0x0000004000007945 */ /* 0x000fe20003800000 */
[----:B0-----:R-:W-:-:S03]  /*af60*/  LEA R4, R167, R94, 0x2 ;  /* 0x0000005ea7047211 */ /* 0x001fc600078e10ff */
[----:B------:R-:W-:Y:S05]  /*af70*/  @!P4 BRA `(.L_x_6908) ;  /* 0x000000000004c947 */ /* 0x000fea0003800000 */
[----:B-1----:R0:W-:Y:S02]  /*af80*/  REDG.E.ADD.F32.FTZ.RN.STRONG.GPU desc[UR20][R2.64+-0x1400], R7 ;  /* 0xffec0007020079a6 */ /* 0x0021e4000c10f394 */
.L_x_6908:
[----:B------:R-:W-:Y:S05]  /*af90*/  BSYNC B0 ;  /* 0x0000000000007941 */ /* 0x000fea0003800000 */
.L_x_6907:
[----:B01----:R0:W1:Y:S01]  /*afa0*/  LDS R7, [R4+0x1d80] ;  /* 0x001d800004077984 */ /* 0x0030620000000800 */
[----:B------:R-:W-:Y:S01]  /*afb0*/  BSSY B0, `(.L_x_6909) ;  /* 0x0000005000007945 */ /* 0x000fe20003800000 */
[C---:B----4-:R-:W-:Y:S02]  /*afc0*/  IADD3 R165, R96.reuse, 0x380, RZ ;  /* 0x0000038060a57810 */ /* 0x050fe40007ffe0ff */
[----:B------:R-:W-:Y:S01]  /*afd0*/  IADD3 R167, R96, 0x3c0, RZ ;  /* 0x000003c060a77810 */ /* 0x000fe20007ffe0ff */
[----:B------:R-:W-:Y:S06]  /*afe0*/  @!P5 BRA `(.L_x_6910) ;  /* 0x000000000004d947 */ /* 0x000fec0003800000 */
[----:B-1----:R4:W-:Y:S02]  /*aff0*/  REDG.E.ADD.F32.FTZ.RN.STRONG.GPU desc[UR20][R2.64+-0x1300], R7 ;  /* 0xffed0007020079a6 */ /* 0x0029e4000c10f394 */
.L_x_6910:
[----:B------:R-:W-:Y:S05]  /*b000*/  BSYNC B0 ;  /* 0x0000000000007941 */ /* 0x000fea0003800000 */
.L_x_6909:
[----:B-1--4-:R-:W-:Y:S01]  /*b010*/  IADD3 R7, R96, 0x400, RZ ;  /* 0x0000040060077810 */ /* 0x012fe20007ffe0ff */
        /* <DEDUP_REMOVED lines=16> */
.L_x_6912:
[----:B------:R-:W-:Y:S05]  /*b120*/  BSYNC B0 ;  /* 0x0000000000007941 */ /* 0x000fea0003800000 */
.L_x_6911:
[----:B-12---:R1:W2:Y:S01]  /*b130*/  LDS R7, [R167+0x1f80] ;  /* 0x001f8000a7077984 */ /* 0x0062a20000000800 */
[----:B------:R-:W-:Y:S01]  /*b140*/  BSSY B0, `(.L_x_6913) ;  /* 0x0000006000007945 */ /* 0x000fe20003800000 */
[----:B------:R-:W-:Y:S02]  /*b150*/  IADD3 R165, R96, 0x480, RZ ;  /* 0x0000048060a57810 */ /* 0x000fe40007ffe0ff */
[----:B------:R-:W-:Y:S02]  /*b160*/  LEA.HI.SX32 R171, R171, R96, 0x1b ;  /* 0x00000060abab7211 */ /* 0x000fe400078fdaff */
[----:B------:R-:W-:Y:S01]  /*b170*/  LEA R169, R169, R94, 0x2 ;  /* 0x0000005ea9a97211 */ /* 0x000fe200078e10ff */
[----:B------:R-:W-:Y:S06]  /*b180*/  @!P1 BRA `(.L_x_6914) ;  /* 0x0000000000049947 */ /* 0x000fec0003800000 */
[----:B--2---:R4:W-:Y:S02]  /*b190*/  REDG.E.ADD.F32.FTZ.RN.STRONG.GPU desc[UR20][R2.64+-0x1100], R7 ;  /* 0xffef0007020079a6 */ /* 0x0049e4000c10f394 */
.L_x_6914:
[----:B------:R-:W-:Y:S05]  /*b1a0*/  BSYNC B0 ;  /* 0x0000000000007941 */ /* 0x000fea0003800000 */
.L_x_6913:
[----:B--2-4-:R2:W4:Y:S01]  /*b1b0*/  LDS R7, [R169+0x2080] ;  /* 0x00208000a9077984 */ /* 0x0145220000000800 */
[----:B------:R-:W-:Y:S01]  /*b1c0*/  BSSY B0, `(.L_x_6915) ;  /* 0x0000006000007945 */ /* 0x000fe20003800000 */
[----:B-1----:R-:W-:Y:S02]  /*b1d0*/  IADD3 R167, R96, 0x4c0, RZ ;  /* 0x000004c060a77810 */ /* 0x002fe40007ffe0ff */
[----:B------:R-:W-:Y:S02]  /*b1e0*/  LEA.HI.SX32 R165, R165, R96, 0x1b ;  /* 0x00000060a5a57211 */ /* 0x000fe400078fdaff */
[----:B------:R-:W-:Y:S01]  /*b1f0*/  LEA R171, R171, R94, 0x2 ;  /* 0x0000005eabab7211 */ /* 0x000fe200078e10ff */
[----:B------:R-:W-:Y:S06]  /*b200*/  @!P2 BRA `(.L_x_6916) ;  /* 0x000000000004a947 */ /* 0x000fec0003800000 */
[----:B----4-:R1:W-:Y:S02]  /*b210*/  REDG.E.ADD.F32.FTZ.RN.STRONG.GPU desc[UR20][R2.64+-0x1000], R7 ;  /* 0xfff00007020079a6 */ /* 0x0103e4000c10f394 */
.L_x_6916:
[----:B------:R-:W-:Y:S05]  /*b220*/  BSYNC B0 ;  /* 0x0000000000007941 */ /* 0x000fea0003800000 */
.L_x_6915:
[----:B-1--4-:R1:W4:Y:S01]  /*b230*/  LDS R7, [R171+0x2180] ;  /* 0x00218000ab077984 */ /* 0x0123220000000800 */
[----:B------:R-:W-:Y:S01]  /*b240*/  BSSY B0, `(.L_x_6917) ;  /* 0x0000005000007945 */ /* 0x000fe20003800000 */
[----:B------:R-:W-:Y:S02]  /*b250*/  LEA.HI.SX32 R167, R167, R96, 0x1b ;  /* 0x00000060a7a77211 */ /* 0x000fe400078fdaff */
[----:B------:R-:W-:Y:S01]  /*b260*/  LEA R165, R165, R94, 0x2 ;  /* 0x0000005ea5a57211 */ /* 0x000fe200078e10ff */
[----:B------:R-:W-:Y:S06]  /*b270*/  @!P3 BRA `(.L_x_6918) ;  /* 0x000000000004b947 */ /* 0x000fec0003800000 */
[----:B----4-:R4:W-:Y:S02]  /*b280*/  REDG.E.ADD.F32.FTZ.RN.STRONG.GPU desc[UR20][R2.64+-0xf00], R7 ;  /* 0xfff10007020079a6 */ /* 0x0109e4000c10f394 */
.L_x_6918:
[----:B------:R-:W-:Y:S05]  /*b290*/  BSYNC B0 ;  /* 0x0000000000007941 */ /* 0x000fea0003800000 */
.L_x_6917:
[----:B----4-:R4:W1:Y:S01]  /*b2a0*/  LDS R7, [R165+0x2280] ;  /* 0x00228000a5077984 */ /* 0x0108620000000800 */
[----:B------:R-:W-:Y:S01]  /*b2b0*/  BSSY B0, `(.L_x_6919) ;  /* 0x0000004000007945 */ /* 0x000fe20003800000 */
[----:B0-----:R-:W-:-:S03]  /*b2c0*/  LEA R4, R167, R94, 0x2 ;  /* 0x0000005ea7047211 */ /* 0x001fc600078e10ff */
[----:B------:R-:W-:Y:S05]  /*b2d0*/  @!P4 BRA `(.L_x_6920) ;  /* 0x000000000004c947 */ /* 0x000fea0003800000 */
[----:B-1----:R0:W-:Y:S02]  /*b2e0*/  REDG.E.ADD.F32.FTZ.RN.STRONG.GPU desc[UR20][R2.64+-0xe00], R7 ;  /* 0xfff20007020079a6 */ /* 0x0021e4000c10f394 */
.L_x_6920:
[----:B------:R-:W-:Y:S05]  /*b2f0*/  BSYNC B0 ;  /* 0x0000000000007941 */ /* 0x000fea0003800000 */
.L_x_6919:
[----:B01----:R0:W1:Y:S01]  /*b300*/  LDS R7, [R4+0x2380] ;  /* 0x0023800004077984 */ /* 0x0030620000000800 */
[----:B------:R-:W-:Y:S01]  /*b310*/  BSSY B0, `(.L_x_6921) ;  /* 0x0000005000007945 */ /* 0x000fe20003800000 */
[C---:B----4-:R-:W-:Y:S02]  /*b320*/  IADD3 R165, R96.reuse, 0x500, RZ ;  /* 0x0000050060a57810 */ /* 0x050fe40007ffe0ff */
[----:B------:R-:W-:Y:S01]  /*b330*/  IADD3 R167, R96, 0x540, RZ ;  /* 0x0000054060a77810 */ /* 0x000fe20007ffe0ff */
[----:B------:R-:W-:Y:S06]  /*b340*/  @!P5 BRA `(.L_x_6922) ;  /* 0x000000000004d947 */ /* 0x000fec0003800000 */
[----:B-1----:R4:W-:Y:S02]  /*b350*/  REDG.E.ADD.F32.FTZ.RN.STRONG.GPU desc[UR20][R2.64+-0xd00], R7 ;  /* 0xfff30007020079a6 */ /* 0x0029e4000c10f394 */
.L_x_6922:
[----:B------:R-:W-:Y:S05]  /*b360*/  BSYNC B0 ;  /* 0x0000000000007941 */ /* 0x000fea0003800000 */
.L_x_6921:
        /* <DEDUP_REMOVED lines=17> */
.L_x_6924:
[----:B------:R-:W-:Y:S05]  /*b480*/  BSYNC B0 ;  /* 0x0000000000007941 */ /* 0x000fea0003800000 */
.L_x_6923:
[----:B-12---:R1:W2:Y:S01]  /*b490*/  LDS R7, [R167+0x2580] ;  /* 0x00258000a7077984 */ /* 0x0062a20000000800 */
[----:B------:R-:W-:Y:S01]  /*b4a0*/  BSSY B0, `(.L_x_6925) ;  /* 0x0000006000007945 */ /* 0x000fe20003800000 */
[----:B------:R-:W-:Y:S02]  /*b4b0*/  IADD3 R165, R96, 0x600, RZ ;  /* 0x0000060060a57810 */ /* 0x000fe40007ffe0ff */
[----:B------:R-:W-:Y:S02]  /*b4c0*/  LEA.HI.SX32 R171, R171, R96, 0x1b ;  /* 0x00000060abab7211 */ /* 0x000fe400078fdaff */
[----:B------:R-:W-:Y:S01]  /*b4d0*/  LEA R169, R169, R94, 0x2 ;  /* 0x0000005ea9a97211 */ /* 0x000fe200078e10ff */
[----:B------:R-:W-:Y:S06]  /*b4e0*/  @!P1 BRA `(.L_x_6926) ;  /* 0x0000000000049947 */ /* 0x000fec0003800000 */
[----:B--2---:R4:W-:Y:S02]  /*b4f0*/  REDG.E.ADD.F32.FTZ.RN.STRONG.GPU desc[UR20][R2.64+-0xb00], R7 ;  /* 0xfff50007020079a6 */ /* 0x0049e4000c10f394 */
.L_x_6926:
[----:B------:R-:W-:Y:S05]  /*b500*/  BSYNC B0 ;  /* 0x0000000000007941 */ /* 0x000fea0003800000 */
.L_x_6925:
[----:B--2-4-:R2:W4:Y:S01]  /*b510*/  LDS R7, [R169+0x2680] ;  /* 0x00268000a9077984 */ /* 0x0145220000000800 */
[----:B------:R-:W-:Y:S01]  /*b520*/  BSSY B0, `(.L_x_6927) ;  /* 0x0000006000007945 */ /* 0x000fe20003800000 */
[----:B-1----:R-:W-:Y:S02]  /*b530*/  IADD3 R167, R96, 0x640, RZ ;  /* 0x0000064060a77810 */ /* 0x002fe40007ffe0ff */
[----:B------:R-:W-:Y:S02]  /*b540*/  LEA.HI.SX32 R165, R165, R96, 0x1b ;  /* 0x00000060a5a57211 */ /* 0x000fe400078fdaff */
[----:B------:R-:W-:Y:S01]  /*b550*/  LEA R171, R171, R94, 0x2 ;  /* 0x0000005eabab7211 */ /* 0x000fe200078e10ff */
[----:B------:R-:W-:Y:S06]  /*b560*/  @!P2 BRA `(.L_x_6928) ;  /* 0x000000000004a947 */ /* 0x000fec0003800000 */
[----:B----4-:R1:W-:Y:S02]  /*b570*/  REDG.E.ADD.F32.FTZ.RN.STRONG.GPU desc[UR20][R2.64+-0xa00], R7 ;  /* 0xfff60007020079a6 */ /* 0x0103e4000c10f394 */
.L_x_6928:
[----:B------:R-:W-:Y:S05]  /*b580*/  BSYNC B0 ;  /* 0x0000000000007941 */ /* 0x000fea0003800000 */
.L_x_6927:
[----:B-1--4-:R1:W4:Y:S01]  /*b590*/  LDS R7, [R171+0x2780] ;  /* 0x00278000ab077984 */ /* 0x0123220000000800 */
[----:B------:R-:W-:Y:S01]  /*b5a0*/  BSSY B0, `(.L_x_6929) ;  /* 0x0000005000007945 */ /* 0x000fe20003800000 */
[----:B------:R-:W-:Y:S02]  /*b5b0*/  LEA.HI.SX32 R167, R167, R96, 0x1b ;  /* 0x00000060a7a77211 */ /* 0x000fe400078fdaff */
[----:B------:R-:W-:Y:S01]  /*b5c0*/  LEA R165, R165, R94, 0x2 ;  /* 0x0000005ea5a57211 */ /* 0x000fe200078e10ff */
[----:B------:R-:W-:Y:S06]  /*b5d0*/  @!P3 BRA `(.L_x_6930) ;  /* 0x000000000004b947 */ /* 0x000fec0003800000 */
[----:B----4-:R4:W-:Y:S02]  /*b5e0*/  REDG.E.ADD.F32.FTZ.RN.STRONG.GPU desc[UR20][R2.64+-0x900], R7 ;  /* 0xfff70007020079a6 */ /* 0x0109e4000c10f394 */
.L_x_6930:
[----:B------:R-:W-:Y:S05]  /*b5f0*/  BSYNC B0 ;  /* 0x0000000000007941 */ /* 0x000fea0003800000 */
.L_x_6929:
[----:B----4-:R4:W1:Y:S01]  /*b600*/  LDS R7, [R165+0x2880] ;  /* 0x00288000a5077984 */ /* 0x0108620000000800 */
[----:B------:R-:W-:Y:S01]  /*b610*/  BSSY B0, `(.L_x_6931) ;  /* 0x0000004000007945 */ /* 0x000fe20003800000 */
[----:B0-----:R-:W-:-:S03]  /*b620*/  LEA R4, R167, R94, 0x2 ;  /* 0x0000005ea7047211 */ /* 0x001fc600078e10ff */
[----:B------:R-:W-:Y:S05]  /*b630*/  @!P4 BRA `(.L_x_6932) ;  /* 0x000000000004c947 */ /* 0x000fea0003800000 */
[----:B-1----:R0:W-:Y:S02]  /*b640*/  REDG.E.ADD.F32.FTZ.RN.STRONG.GPU desc[UR20][R2.64+-0x800], R7 ;  /* 0xfff80007020079a6 */ /* 0x0021e4000c10f394 */
.L_x_6932:
[----:B------:R-:W-:Y:S05]  /*b650*/  BSYNC B0 ;  /* 0x0000000000007941 */ /* 0x000fea0003800000 */
.L_x_6931:
[----:B01----:R0:W1:Y:S01]  /*b660*/  LDS R7, [R4+0x2980] ;  /* 0x0029800004077984 */ /* 0x0030620000000800 */
[----:B------:R-:W-:Y:S01]  /*b670*/  BSSY B0, `(.L_x_6933) ;  /* 0x0000005000007945 */ /* 0x000fe20003800000 */
[C---:B----4-:R-:W-:Y:S02]  /*b680*/  IADD3 R165, R96.reuse, 0x680, RZ ;  /* 0x0000068060a57810 */ /* 0x050fe40007ffe0ff */
[----:B------:R-:W-:Y:S01]  /*b690*/  IADD3 R167, R96, 0x6c0, RZ ;  /* 0x000006c060a77810 */ /* 0x000fe20007ffe0ff */
[----:B------:R-:W-:Y:S06]  /*b6a0*/  @!P5 BRA `(.L_x_6934) ;  /* 0x000000000004d947 */ /* 0x000fec0003800000 */
[----:B-1----:R4:W-:Y:S02]  /*b6b0*/  REDG.E.ADD.F32.FTZ.RN.STRONG.GPU desc[UR20][R2.64+-0x700], R7 ;  /* 0xfff90007020079a6 */ /* 0x0029e4000c10f394 */
.L_x_6934:
[----:B------:R-:W-:Y:S05]  /*b6c0*/  BSYNC B0 ;  /* 0x0000000000007941 */ /* 0x000fea0003800000 */
.L_x_6933:
        /* <DEDUP_REMOVED lines=17> */
.L_x_6936:
[----:B------:R-:W-:Y:S05]  /*b7e0*/  BSYNC B0 ;  /* 0x0000000000007941 */ /* 0x000fea0003800000 */
.L_x_6935:
[----:B-12---:R1:W2:Y:S01]  /*b7f0*/  LDS R7, [R167+0x2b80] ;  /* 0x002b8000a7077984 */ /* 0x0062a20000000800 */
[----:B------:R-:W-:Y:S01]  /*b800*/  BSSY B0, `(.L_x_6937) ;  /* 0x0000006000007945 */ /* 0x000fe20003800000 */
[----:B------:R-:W-:Y:S02]  /*b810*/  IADD3 R165, R96, 0x780, RZ ;  /* 0x0000078060a57810 */ /* 0x000fe40007ffe0ff */
[----:B------:R-:W-:Y:S02]  /*b820*/  LEA.HI.SX32 R171, R171, R96, 0x1b ;  /* 0x00000060abab7211 */ /* 0x000fe400078fdaff */
[----:B------:R-:W-:Y:S01]  /*b830*/  LEA R169, R169, R94, 0x2 ;  /* 0x0000005ea9a97211 */ /* 0x000fe200078e10ff */
[----:B------:R-:W-:Y:S06]  /*b840*/  @!P1 BRA `(.L_x_6938) ;  /* 0x0000000000049947 */ /* 0x000fec0003800000 */
[----:B--2---:R4:W-:Y:S02]  /*b850*/  REDG.E.ADD.F32.FTZ.RN.STRONG.GPU desc[UR20][R2.64+-0x500], R7 ;  /* 0xfffb0007020079a6 */ /* 0x0049e4000c10f394 */
.L_x_6938:
[----:B------:R-:W-:Y:S05]  /*b860*/  BSYNC B0 ;  /* 0x0000000000007941 */ /* 0x000fea0003800000 */
.L_x_6937:
[----:B--2-4-:R2:W4:Y:S01]  /*b870*/  LDS R7, [R169+0x2c80] ;  /* 0x002c8000a9077984 */ /* 0x0145220000000800 */
[----:B------:R-:W-:Y:S01]  /*b880*/  BSSY B0, `(.L_x_6939) ;  /* 0x0000006000007945 */ /* 0x000fe20003800000 */
[----:B-1----:R-:W-:Y:S02]  /*b890*/  IADD3 R167, R96, 0x7c0, RZ ;  /* 0x000007c060a77810 */ /* 0x002fe40007ffe0ff */
[----:B------:R-:W-:Y:S02]  /*b8a0*/  LEA.HI.SX32 R165, R165, R96, 0x1b ;  /* 0x00000060a5a57211 */ /* 0x000fe400078fdaff */
[----:B------:R-:W-:Y:S01]  /*b8b0*/  LEA R171, R171, R94, 0x2 ;  /* 0x0000005eabab7211 */ /* 0x000fe200078e10ff */
[----:B------:R-:W-:Y:S06]  /*b8c0*/  @!P2 BRA `(.L_x_6940) ;  /* 0x000000000004a947 */ /* 0x000fec0003800000 */
[----:B----4-:R1:W-:Y:S02]  /*b8d0*/  REDG.E.ADD.F32.FTZ.RN.STRONG.GPU desc[UR20][R2.64+-0x400], R7 ;  /* 0xfffc0007020079a6 */ /* 0x0103e4000c10f394 */
.L_x_6940:
[----:B------:R-:W-:Y:S05]  /*b8e0*/  BSYNC B0 ;  /* 0x0000000000007941 */ /* 0x000fea0003800000 */
.L_x_6939:
[----:B-1--4-:R1:W4:Y:S01]  /*b8f0*/  LDS R7, [R171+0x2d80] ;  /* 0x002d8000ab077984 */ /* 0x0123220000000800 */
[----:B------:R-:W-:Y:S01]  /*b900*/  BSSY B0, `(.L_x_6941) ;  /* 0x0000006000007945 */ /* 0x000fe20003800000 */
[----:B------:R-:W-:Y:S01]  /*b910*/  LEA.HI.SX32 R167, R167, R96, 0x1b ;  /* 0x00000060a7a77211 */ /* 0x000fe200078fdaff */
[----:B------:R-:W-:Y:S01]  /*b920*/  FMUL.FTZ R160, R239, R160 ;  /* 0x000000a0efa07220 */ /* 0x000fe20000410000 */
[----:B------:R-:W-:Y:S01]  /*b930*/  LEA R165, R165, R94, 0x2 ;  /* 0x0000005ea5a57211 */ /* 0x000fe200078e10ff */
[----:B------:R-:W-:Y:S06]  /*b940*/  @!P3 BRA `(.L_x_6942) ;  /* 0x000000000004b947 */ /* 0x000fec0003800000 */
[----:B----4-:R4:W-:Y:S02]  /*b950*/  REDG.E.ADD.F32.FTZ.RN.STRONG.GPU desc[UR20][R2.64+-0x300], R7 ;  /* 0xfffd0007020079a6 */ /* 0x0109e4000c10f394 */
.L_x_6942:
[----:B------:R-:W-:Y:S05]  /*b960*/  BSYNC B0 ;  /* 0x0000000000007941 */ /* 0x000fea0003800000 */
.L_x_6941:
[----:B----4-:R4:W0:Y:S01]  /*b970*/  LDS R7, [R165+0x2e80] ;  /* 0x002e8000a5077984 */ /* 0x0108220000000800 */
[----:B------:R-:W-:Y:S01]  /*b980*/  BSSY B0, `(.L_x_6943) ;  /* 0x0000005000007945 */ /* 0x000fe20003800000 */
[----:B------:R-:W-:Y:S01]  /*b990*/  LEA R167, R167, R94, 0x2 ;  /* 0x0000005ea7a77211 */ /* 0x000fe200078e10ff */
[----:B------:R-:W-:Y:S02]  /*b9a0*/  FFMA.FTZ R160, R223, R158, R160 ;  /* 0x0000009edfa07223 */ /* 0x000fe400000100a0 */
[----:B------:R-:W-:Y:S05]  /*b9b0*/  @!P4 BRA `(.L_x_6944) ;  /* 0x000000000004c947 */ /* 0x000fea0003800000 */
[----:B0-----:R0:W-:Y:S02]  /*b9c0*/  REDG.E.ADD.F32.FTZ.RN.STRONG.GPU desc[UR20][R2.64+-0x200], R7 ;  /* 0xfffe0007020079a6 */ /* 0x0011e4000c10f394 */
.L_x_6944:
[----:B------:R-:W-:Y:S05]  /*b9d0*/  BSYNC B0 ;  /* 0x0000000000007941 */ /* 0x000fea0003800000 */
.L_x_6943:
[----:B0-----:R-:W-:Y:S01]  /*b9e0*/  FADD.FTZ R4, R5, R160 ;  /* 0x000000a005047221 */ /* 0x001fe20000010000 */
[----:B------:R-:W-:Y:S01]  /*b9f0*/  BSSY B0, `(.L_x_6945) ;  /* 0x0000004000007945 */ /* 0x000fe20003800000 */
[----:B------:R0:W0:Y:S03]  /*ba00*/  LDS R5, [R167+0x2f80] ;  /* 0x002f8000a7057984 */ /* 0x0000260000000800 */
[----:B------:R-:W-:Y:S05]  /*ba10*/  @!P5 BRA `(.L_x_6946) ;  /* 0x000000000004d947 */ /* 0x000fea0003800000 */
[----:B0-----:R0:W-:Y:S02]  /*ba20*/  REDG.E.ADD.F32.FTZ.RN.STRONG.GPU desc[UR20][R2.64+-0x100], R5 ;  /* 0xffff0005020079a6 */ /* 0x0011e4000c10f394 */
.L_x_6946:
[----:B------:R-:W-:Y:S05]  /*ba30*/  BSYNC B0 ;  /* 0x0000000000007941 */ /* 0x000fea0003800000 */
.L_x_6945:
[----:B------:R-:W5:Y:S01]  /*ba40*/  LDL R164, [R1+0x34] ;  /* 0x0000340001a47983 */ /* 0x000f620000100800 */
[----:B------:R-:W-:Y:S01]  /*ba50*/  ISETP.GT.AND P1, PT, R95, 0x1e, PT ;  /* 0x0000001e5f00780c */ /* 0x000fe20003f24270 */
[----:B------:R-:W-:Y:S01]  /*ba60*/  FMUL.FTZ R136, R239, R136 ;  /* 0x00000088ef887220 */ /* 0x000fe20000410000 */
[----:B0-----:R-:W-:Y:S01]  /*ba70*/  MOV R5, R162 ;  /* 0x000000a200057202 */ /* 0x001fe20000000f00 */
[----:B------:R-:W0:Y:S01]  /*ba80*/  SHFL.DOWN PT, R2, R162, 0x1, 0x1f ;  /* 0x08201f00a2027f89 */ /* 0x000e2200000e0000 */
[----:B------:R-:W-:Y:S01]  /*ba90*/  MOV R6, R161 ;  /* 0x000000a100067202 */ /* 0x000fe20000000f00 */
[----:B------:R-:W-:Y:S01]  /*baa0*/  FFMA.FTZ R223, R223, R134, R136 ;  /* 0x00000086dfdf7223 */ /* 0x000fe20000010088 */
[----:B------:R-:W-:Y:S01]  /*bab0*/  MOV R7, R180 ;  /* 0x000000b400077202 */ /* 0x000fe20000000f00 */
[----:B----4-:R-:W4:Y:S01]  /*bac0*/  SHFL.DOWN PT, R165, R161, 0x1, 0x1f ;  /* 0x08201f00a1a57f89 */ /* 0x010f2200000e0000 */
[----:B------:R-:W-:Y:S01]  /*bad0*/  FMUL.FTZ R132, R209, R132 ;  /* 0x00000084d1847220 */ /* 0x000fe20000410000 */
[----:B------:R-:W-:Y:S01]  /*bae0*/  FMUL.FTZ R133, R208, R133 ;  /* 0x00000085d0857220 */ /* 0x000fe20000410000 */
[----:B------:R-:W-:Y:S01]  /*baf0*/  FADD.FTZ R33, R11, R33 ;  /* 0x000000210b217221 */ /* 0x000fe20000010000 */
[----:B------:R-:W1:Y:S01]  /*bb00*/  SHFL.DOWN PT, R160, R180, 0x1, 0x1f ;  /* 0x08201f00b4a07f89 */ /* 0x000e6200000e0000 */
[----:B------:R-:W-:Y:S01]  /*bb10*/  FFMA.FTZ R130, R163, R130, R132 ;  /* 0x00000082a3827223 */ /* 0x000fe20000010084 */
[----:B------:R-:W-:Y:S01]  /*bb20*/  FFMA.FTZ R156, R156, R131, R133 ;  /* 0x000000839c9c7223 */ /* 0x000fe20000010085 */
[----:B------:R-:W-:Y:S01]  /*bb30*/  FADD.FTZ R35, R12, R35 ;  /* 0x000000230c237221 */ /* 0x000fe20000010000 */
[----:B------:R-:W2:Y:S01]  /*bb40*/  SHFL.DOWN PT, R3, R4, 0x1, 0x1f ;  /* 0x08201f0004037f89 */ /* 0x000ea200000e0000 */
[----:B------:R-:W-:Y:S01]  /*bb50*/  FFMA.FTZ R97, R97, R202, R130 ;  /* 0x000000ca61617223 */ /* 0x000fe20000010082 */
[----:B------:R-:W-:Y:S01]  /*bb60*/  FFMA.FTZ R156, R107, R62, R156 ;  /* 0x0000003e6b9c7223 */ /* 0x000fe2000001009c */
[----:B------:R-:W-:Y:S01]  /*bb70*/  ISETP.NE.AND P2, PT, R95, RZ, PT ;  /* 0x000000ff5f00720c */ /* 0x000fe20003f45270 */
[----:B------:R-:W-:Y:S01]  /*bb80*/  FMUL.FTZ R210, R210, R129 ;  /* 0x00000081d2d27220 */ /* 0x000fe20000410000 */
[----:B------:R-:W-:Y:S01]  /*bb90*/  FADD.FTZ R58, R97, R58 ;  /* 0x0000003a613a7221 */ /* 0x000fe20000010000 */
        /* <DEDUP_REMOVED lines=10> */
[----:B----4-:R-:W-:Y:S01]  /*bc40*/  @!P1 FADD.FTZ R6, R6, R165 ;  /* 0x000000a506069221 */ /* 0x010fe20000010000 */
[----:B------:R-:W0:Y:S01]  /*bc50*/  SHFL.DOWN PT, R2, R5, 0x2, 0x1f ;  /* 0x08401f0005027f89 */ /* 0x000e2200000e0000 */
[----:B------:R-:W-:Y:S01]  /*bc60*/  FMUL.FTZ R0, R221, R0 ;  /* 0x00000000dd007220 */ /* 0x000fe20000410000 */
[----:B------:R-:W-:Y:S01]  /*bc70*/  FMUL.FTZ R122, R122, R155 ;  /* 0x0000009b7a7a7220 */ /* 0x000fe20000410000 */
[----:B-1----:R-:W-:Y:S01]  /*bc80*/  @!P1 FADD.FTZ R7, R7, R160 ;  /* 0x000000a007079221 */ /* 0x002fe20000010000 */
[----:B------:R-:W1:Y:S01]  /*bc90*/  SHFL.DOWN PT, R161, R6, 0x2, 0x1f ;  /* 0x08401f0006a17f89 */ /* 0x000e6200000e0000 */
[----:B------:R-:W-:Y:S01]  /*bca0*/  FMUL.FTZ R146, R123, R146 ;  /* 0x000000927b927220 */ /* 0x000fe20000410000 */
[----:B------:R-:W-:Y:S01]  /*bcb0*/  FFMA.FTZ R235, R235, R128, R210 ;  /* 0x00000080ebeb7223 */ /* 0x000fe200000100d2 */
[----:B--2---:R-:W-:Y:S01]  /*bcc0*/  @!P1 FADD.FTZ R4, R3, R4 ;  /* 0x0000000403049221 */ /* 0x004fe20000010000 */
[----:B------:R-:W2:Y:S01]  /*bcd0*/  SHFL.DOWN PT, R160, R7, 0x2, 0x1f ;  /* 0x08401f0007a07f89 */ /* 0x000ea200000e0000 */
[----:B------:R-:W-:Y:S01]  /*bce0*/  ISETP.GT.AND P1, PT, R95, 0x1d, PT ;  /* 0x0000001d5f00780c */ /* 0x000fe20003f24270 */
        /* <DEDUP_REMOVED lines=88> */
[----:B-----5:R0:W-:Y:S01]  /*c270*/  @!P2 STS.128 [R164+0x3190], R4 ;  /* 0x00319004a400a388 */ /* 0x0201e20000000c00 */
        /* <DEDUP_REMOVED lines=23> */
.L_x_6948:
[----:B------:R-:W-:Y:S05]  /*c3f0*/  BSYNC B0 ;  /* 0x0000000000007941 */ /* 0x000fea0003800000 */
.L_x_6947:
[----:B------:R-:W-:Y:S02]  /*c400*/  UIADD3 UR6, UR6, 0x1, URZ ;  /* 0x0000000106067890 */ /* 0x000fe4000fffe03f */
[----:B------:R-:W-:Y:S02]  /*c410*/  UIADD3 UR5, UP1, UR5, 0x1, URZ ;  /* 0x0000000105057890 */ /* 0x000fe4000ff3e03f */
[----:B------:R-:W-:Y:S02]  /*c420*/  UISETP.GE.AND UP0, UPT, UR6, UR12, UPT ;  /* 0x0000000c0600728c */ /* 0x000fe4000bf06270 */
[----:B------:R-:W-:-:S04]  /*c430*/  UIADD3.X UR4, URZ, UR4, URZ, UP1, !UPT ;  /* 0x000000043f047290 */ /* 0x000fc80008ffe43f */
[----:B------:R-:W-:-:S13]  /*c440*/  PLOP3.LUT P0, PT, PT, PT, UP0, 0x80, 0x0 ;  /* 0x000000000000781c */ /* 0x000fda0003f0f008 */
[----:B------:R-:W-:Y:S05]  /*c450*/  @!P0 BRA `(.L_x_6949) ;  /* 0xffffff6400508947 */ /* 0x000fea000383ffff */
.L_x_6854:
[----:B------:R-:W2:Y:S04]  /*c460*/  LDL R109, [R1+0x74] ;  /* 0x00007400016d7983 */ /* 0x000ea80000100800 */
[----:B------:R-:W4:Y:S04]  /*c470*/  LDL R108, [R1+0x70] ;  /* 0x00007000016c7983 */ /* 0x000f280000100800 */
        /* <DEDUP_REMOVED lines=13> */
[----:B------:R-:W3:Y:S01]  /*c550*/  LDL R60, [R1+0x38] ;  /* 0x00003800013c7983 */ /* 0x000ee20000100800 */
[----:B------:R-:W0:Y:S01]  /*c560*/  S2UR UR5, SR_CgaCtaId ;  /* 0x00000000000579c3 */ /* 0x000e220000008800 */
[----:B------:R-:W-:Y:S01]  /*c570*/  F2FP.BF16.F32.PACK_AB R43, R43, R44 ;  /* 0x0000002c2b2b723e */ /* 0x000fe200000010ff */
[----:B------:R-:W-:-:S06]  /*c580*/  UMOV UR4, 0x400 ;  /* 0x0000040000047882 */ /* 0x000fcc0000000000 */
[----:B------:R-:W-:Y:S01]  /*c590*/  BAR.SYNC.DEFER_BLOCKING 0x0 ;  /* 0x0000000000007b1d */ /* 0x000fe20000010000 */
[----:B------:R-:W-:Y:S01]  /*c5a0*/  F2FP.BF16.F32.PACK_AB R41, R41, R42 ;  /* 0x0000002a2929723e */ /* 0x000fe200000010ff */
[----:B------:R-:W-:Y:S01]  /*c5b0*/  USHF.R.S32.HI UR12, URZ, 0x1f, UR52 ;  /* 0x0000001f3f0c7899 */ /* 0x000fe20008011434 */
[----:B-1----:R-:W-:Y:S01]  /*c5c0*/  PRMT R0, R43, 0x7632, R0 ;  /* 0x000076322b007816 */ /* 0x002fe20000000000 */
        /* <DEDUP_REMOVED lines=41> */
[----:B------:R-:W-:Y:S04]  /*c860*/  STS.U16 [R93+0x1c], R29 ;  /* 0x00001c1d5d007388 */ /* 0x000fe80000000400 */
[----:B------:R0:W-:Y:S01]  /*c870*/  STS.U16 [R93+0x1e], R3 ;  /* 0x00001e035d007388 */ /* 0x0001e20000000400 */
[----:B------:R-:W-:Y:S01]  /*c880*/  NOP ;  /* 0x0000000000007918 */ /* 0x000fe20000000000 */
[----:B0-----:R-:W-:-:S04]  /*c890*/  LOP3.LUT R3, R2, 0xfffffe00, RZ, 0xc0, !PT ;  /* 0xfffffe0002037812 */ /* 0x001fc800078ec0ff */
[----:B------:R-:W-:Y:S02]  /*c8a0*/  LOP3.LUT R101, R3, 0x1f, R96, 0xf8, !PT ;  /* 0x0000001f03657812 */ /* 0x000fe400078ef860 */
[----:B------:R-:W-:Y:S02]  /*c8b0*/  MOV R3, UR11 ;  /* 0x0000000b00037c02 */ /* 0x000fe40008000f00 */
[----:B------:R-:W-:Y:S02]  /*c8c0*/  SHF.R.S32.HI R34, RZ, 0x1f, R101 ;  /* 0x0000001fff227819 */ /* 0x000fe40000011465 */
[----:B------:R-:W-:-:S04]  /*c8d0*/  IADD3 R2, P2, R101, UR11, RZ ;  /* 0x0000000b65027c10 */ /* 0x000fc8000ff5e0ff */
[----:B------:R-:W-:Y:S01]  /*c8e0*/  LEA.HI.X.SX32 R3, R3, R34, 0x1, P2 ;  /* 0x0000002203037211 */ /* 0x000fe200010f0eff */
[----:B--2---:R-:W-:Y:S04]  /*c8f0*/  LDS.U16 R9, [R109] ;  /* 0x000000006d097984 */ /* 0x004fe80000000400 */
[----:B----4-:R-:W-:Y:S04]  /*c900*/  LDS.U16 R11, [R108+0x40] ;  /* 0x000040006c0b7984 */ /* 0x010fe80000000400 */
        /* <DEDUP_REMOVED lines=34> */
.L_x_6951:
[----:B------:R-:W-:Y:S05]  /*cb30*/  BSYNC B0 ;  /* 0x0000000000007941 */ /* 0x000fea0003800000 */
.L_x_6950:
        /* <DEDUP_REMOVED lines=34> */
[----:B------:R-:W-:Y:S01]  /*cd60*/  @!P2 STG.E.U16 desc[UR20][R4.64+-0x780], R13 ;  /* 0xfff8800d0400a986 */ /* 0x000fe2000c101514 */
        /* <DEDUP_REMOVED lines=37> */
[C---:B------:R-:W-:Y:S01]  /*cfc0*/  IADD3 R12, R65.reuse, 0x5, RZ ;  /* 0x00000005410c7810 */ /* 0x040fe20007ffe0ff */
[----:B------:R5:W-:Y:S01]  /*cfd0*/  @!P6 STG.E.U16 desc[UR20][R4.64+-0x440], R39 ;  /* 0xfffbc0270400e986 */ /* 0x000be2000c101514 */
[C---:B------:R-:W-:Y:S02]  /*cfe0*/  IADD3 R14, R65.reuse, 0x6, RZ ;  /* 0x00000006410e7810 */ /* 0x040fe40007ffe0ff */
[----:B0-----:R-:W-:Y:S01]  /*cff0*/  LEA.HI.SX32 R11, R6, R65, 0x1b ;  /* 0x00000041060b7211 */ /* 0x001fe200078fdaff */
[----:B------:R-:W-:Y:S01]  /*d000*/  BAR.SYNC.DEFER_BLOCKING 0x0 ;  /* 0x0000000000007b1d */ /* 0x000fe20000010000 */
[----:B------:R-:W-:-:S02]  /*d010*/  IADD3 R16, R65, 0x7, RZ ;  /* 0x0000000741107810 */ /* 0x000fc40007ffe0ff */
[C---:B------:R-:W-:Y:S02]  /*d020*/  IADD3 R18, R65.reuse, 0x8, RZ ;  /* 0x0000000841127810 */ /* 0x040fe40007ffe0ff */
[-C--:B-1----:R-:W-:Y:S02]  /*d030*/  LEA.HI.SX32 R15, R10, R65.reuse, 0x1b ;  /* 0x000000410a0f7211 */ /* 0x082fe400078fdaff */
[----:B------:R-:W-:Y:S02]  /*d040*/  IADD3 R20, R65, 0x9, RZ ;  /* 0x0000000941147810 */ /* 0x000fe40007ffe0ff */
[----:B---3--:R-:W-:Y:S02]  /*d050*/  LEA.HI.SX32 R17, R12, R65, 0x1b ;  /* 0x000000410c117211 */ /* 0x008fe400078fdaff */
[----:B------:R-:W-:Y:S02]  /*d060*/  LEA R9, R9, R94, 0x1 ;  /* 0x0000005e09097211 */ /* 0x000fe400078e08ff */
[----:B------:R-:W-:-:S02]  /*d070*/  IADD3 R22, R65, 0xa, RZ ;  /* 0x0000000a41167810 */ /* 0x000fc40007ffe0ff */
[-C--:B----4-:R-:W-:Y:S02]  /*d080*/  LEA.HI.SX32 R19, R14, R65.reuse, 0x1b ;  /* 0x000000410e137211 */ /* 0x090fe400078fdaff */
[----:B------:R-:W-:Y:S02]  /*d090*/  LEA R11, R11, R94, 0x1 ;  /* 0x0000005e0b0b7211 */ /* 0x000fe400078e08ff */
[C---:B------:R-:W-:Y:S02]  /*d0a0*/  IADD3 R24, R65.reuse, 0xb, RZ ;  /* 0x0000000b41187810 */ /* 0x040fe40007ffe0ff */
[-C--:B-----5:R-:W-:Y:S02]  /*d0b0*/  LEA.HI.SX32 R21, R16, R65.reuse, 0x1b ;  /* 0x0000004110157211 */ /* 0x0a0fe400078fdaff */
[----:B------:R-:W-:Y:S02]  /*d0c0*/  IADD3 R26, R65, 0xc, RZ ;  /* 0x0000000c411a7810 */ /* 0x000fe40007ffe0ff */
[----:B------:R-:W-:-:S02]  /*d0d0*/  LEA.HI.SX32 R23, R18, R65, 0x1b ;  /* 0x0000004112177211 */ /* 0x000fc400078fdaff */
[-C--:B------:R-:W-:Y:S02]  /*d0e0*/  LEA R15, R15, R94.reuse, 0x1 ;  /* 0x0000005e0f0f7211 */ /* 0x080fe400078e08ff */
[----:B------:R-:W-:Y:S02]  /*d0f0*/  F2FP.BF16.F32.PACK_AB R4, R54, R53 ;  /* 0x000000353604723e */ /* 0x000fe400000010ff */
        /* <DEDUP_REMOVED lines=18> */
[----:B------:R-:W-:Y:S01]  /*d220*/  LEA R63, R63, R94, 0x1 ;  /* 0x0000005e3f3f7211 */ /* 0x000fe200078e08ff */
[----:B--2---:R-:W-:Y:S01]  /*d230*/  FADD.FTZ R7, R45, R8 ;  /* 0x000000082d077221 */ /* 0x004fe20000010000 */
[----:B------:R-:W-:Y:S02]  /*d240*/  IADD3 R8, R65, 0x3, RZ ;  /* 0x0000000341087810 */ /* 0x000fe40007ffe0ff */
[----:B------:R-:W-:Y:S01]  /*d250*/  F2FP.BF16.F32.PACK_AB R45, R46, R45 ;  /* 0x0000002d2e2d723e */ /* 0x000fe200000010ff */
[----:B------:R-:W-:Y:S01]  /*d260*/  FADD.FTZ R0, R7, R46 ;  /* 0x0000002e07007221 */ /* 0x000fe20000010000 */
[----:B------:R-:W-:-:S02]  /*d270*/  LEA.HI.SX32 R13, R8, R65, 0x1b ;  /* 0x00000041080d7211 */ /* 0x000fc400078fdaff */
[----:B------:R-:W-:Y:S01]  /*d280*/  PRMT R5, R45, 0x7632, R5 ;  /* 0x000076322d057816 */ /* 0x000fe20000000005 */
[----:B------:R-:W-:Y:S01]  /*d290*/  FADD.FTZ R7, R0, R47 ;  /* 0x0000002f00077221 */ /* 0x000fe20000010000 */
[----:B------:R-:W-:Y:S01]  /*d2a0*/  F2FP.BF16.F32.PACK_AB R47, R48, R47 ;  /* 0x0000002f302f723e */ /* 0x000fe200000010ff */
[----:B------:R-:W-:Y:S01]  /*d2b0*/  STS.U16 [R93], R45 ;  /* 0x0000002d5d007388 */ /* 0x000fe20000000400 */
[----:B------:R-:W-:Y:S01]  /*d2c0*/  LEA R13, R13, R94, 0x1 ;  /* 0x0000005e0d0d7211 */ /* 0x000fe200078e08ff */
[----:B------:R-:W-:Y:S01]  /*d2d0*/  FADD.FTZ R0, R7, R48 ;  /* 0x0000003007007221 */ /* 0x000fe20000010000 */
[----:B------:R-:W-:Y:S01]  /*d2e0*/  PRMT R6, R47, 0x7632, R6 ;  /* 0x000076322f067816 */ /* 0x000fe20000000006 */
[----:B------:R0:W-:Y:S01]  /*d2f0*/  STS.U16 [R9+0x2], R5 ;  /* 0x0000020509007388 */ /* 0x0001e20000000400 */
[----:B------:R-:W-:Y:S01]  /*d300*/  LEA.HI.SX32 R65, R32, R65, 0x1b ;  /* 0x0000004120417211 */ /* 0x000fe200078fdaff */
        /* <DEDUP_REMOVED lines=9> */
[----:B------:R-:W-:Y:S01]  /*d3a0*/  F2FP.BF16.F32.PACK_AB R0, R56, R55 ;  /* 0x000000373800723e */ /* 0x000fe200000010ff */
[----:B------:R-:W-:Y:S01]  /*d3b0*/  STS.U16 [R15+0x8], R49 ;  /* 0x000008310f007388 */ /* 0x000fe20000000400 */
[----:B------:R-:W-:Y:S01]  /*d3c0*/  PRMT R8, R49, 0x7632, R8 ;  /* 0x0000763231087816 */ /* 0x000fe20000000008 */
[----:B------:R-:W-:Y:S01]  /*d3d0*/  FADD.FTZ R52, R51, R52 ;  /* 0x0000003433347221 */ /* 0x000fe20000010000 */
[----:B0-----:R-:W-:-:S02]  /*d3e0*/  PRMT R5, R4, 0x7610, R5 ;  /* 0x0000761004057816 */ /* 0x001fc40000000005 */
[C---:B------:R-:W-:Y:S01]  /*d3f0*/  PRMT R9, R0.reuse, 0x7610, R9 ;  /* 0x0000761000097816 */ /* 0x040fe20000000009 */
        /* <DEDUP_REMOVED lines=9> */
[----:B------:R-:W-:Y:S01]  /*d490*/  LEA R65, R65, R94, 0x1 ;  /* 0x0000005e41417211 */ /* 0x000fe200078e08ff */
[----:B------:R-:W-:Y:S01]  /*d4a0*/  FADD.FTZ R55, R54, R55 ;  /* 0x0000003736377221 */ /* 0x000fe20000010000 */
[----:B0-----:R-:W-:Y:S01]  /*d4b0*/  PRMT R8, R0, 0x7632, R8 ;  /* 0x0000763200087816 */ /* 0x001fe20000000008 */
[----:B------:R0:W-:Y:S02]  /*d4c0*/  STS.U16 [R23+0x10], R5 ;  /* 0x0000100517007388 */ /* 0x0001e40000000400 */
[----:B------:R-:W-:-:S02]  /*d4d0*/  FADD.FTZ R56, R55, R56 ;  /* 0x0000003837387221 */ /* 0x000fc40000010000 */
[----:B------:R1:W-:Y:S02]  /*d4e0*/  STS.U16 [R25+0x12], R6 ;  /* 0x0000120619007388 */ /* 0x0003e40000000400 */
[----:B------:R-:W-:Y:S02]  /*d4f0*/  FADD.FTZ R57, R56, R57 ;  /* 0x0000003938397221 */ /* 0x000fe40000010000 */
[----:B------:R-:W-:Y:S01]  /*d500*/  STS.U16 [R27+0x14], R9 ;  /* 0x000014091b007388 */ /* 0x000fe20000000400 */
[----:B0-----:R-:W-:Y:S01]  /*d510*/  MOV R5, UR54 ;  /* 0x0000003600057c02 */ /* 0x001fe20008000f00 */
[----:B------:R-:W-:Y:S02]  /*d520*/  FADD.FTZ R58, R57, R58 ;  /* 0x0000003a393a7221 */ /* 0x000fe40000010000 */
[----:B------:R-:W-:Y:S01]  /*d530*/  STS.U16 [R41+0x16], R11 ;  /* 0x0000160b29007388 */ /* 0x000fe20000000400 */
[----:B-1----:R-:W-:Y:S01]  /*d540*/  PRMT R6, R4, 0x7632, R6 ;  /* 0x0000763204067816 */ /* 0x002fe20000000006 */
[----:B------:R-:W-:-:S02]  /*d550*/  FADD.FTZ R59, R58, R59 ;  /* 0x0000003b3a3b7221 */ /* 0x000fc40000010000 */
[----:B------:R-:W-:Y:S04]  /*d560*/  STS.U16 [R43+0x18], R0 ;  /* 0x000018002b007388 */ /* 0x000fe80000000400 */
[----:B------:R-:W-:Y:S04]  /*d570*/  STS.U16 [R61+0x1a], R8 ;  /* 0x00001a083d007388 */ /* 0x000fe80000000400 */
[----:B------:R0:W-:Y:S04]  /*d580*/  STS.U16 [R63+0x1c], R4 ;  /* 0x00001c043f007388 */ /* 0x0001e80000000400 */
[----:B------:R1:W-:Y:S01]  /*d590*/  STS.U16 [R65+0x1e], R6 ;  /* 0x00001e0641007388 */ /* 0x0003e20000000400 */
[----:B------:R-:W-:-:S03]  /*d5a0*/  NOP ;  /* 0x0000000000007918 */ /* 0x000fc60000000000 */
[----:B------:R-:W-:Y:S01]  /*d5b0*/  LDS.U16 R9, [R109] ;  /* 0x000000006d097984 */ /* 0x000fe20000000400 */
[----:B0-----:R-:W-:Y:S01]  /*d5c0*/  FADD.FTZ R4, R59, R72 ;  /* 0x000000483b047221 */ /* 0x001fe20000010000 */
[C---:B-1----:R-:W-:Y:S02]  /*d5d0*/  IADD3 R6, P1, R101.reuse, -0x3e0, RZ ;  /* 0xfffffc2065067810 */ /* 0x042fe40007f3e0ff */
[----:B------:R-:W-:Y:S02]  /*d5e0*/  LDS.U16 R11, [R108+0x40] ;  /* 0x000040006c0b7984 */ /* 0x000fe40000000400 */
[----:B------:R-:W-:Y:S02]  /*d5f0*/  IADD3.X R7, R34, -0x1, RZ, P1, !PT ;  /* 0xffffffff22077810 */ /* 0x000fe40000ffe4ff */
        /* <DEDUP_REMOVED lines=33> */
.L_x_6953:
[----:B------:R-:W-:Y:S05]  /*d810*/  BSYNC B0 ;  /* 0x0000000000007941 */ /* 0x000fea0003800000 */
.L_x_6952:
        /* <DEDUP_REMOVED lines=56> */
.L_x_6853:
[----:B------:R-:W-:Y:S02]  /*dba0*/  ULDC.64 UR4, c[0x0][0x3d8] ;  /* 0x0000f60000047ab9 */ /* 0x000fe40000000a00 */
[----:B------:R-:W-:-:S04]  /*dbb0*/  ISETP.NE.U32.AND P0, PT, RZ, UR4, PT ;  /* 0x00000004ff007c0c */ /* 0x000fc8000bf05070 */
[----:B------:R-:W-:-:S13]  /*dbc0*/  ISETP.NE.AND.EX P0, PT, RZ, UR5, PT, P0 ;  /* 0x00000005ff007c0c */ /* 0x000fda000bf05300 */
[----:B------:R-:W-:Y:S05]  /*dbd0*/  @!P0 BRA `(.L_x_6955) ;  /* 0x00000000008c8947 */ /* 0x000fea0003800000 */
[----:B------:R-:W2:Y:S01]  /*dbe0*/  LDL.LU R2, [R1+0x7c] ;  /* 0x00007c0001027983 */ /* 0x000ea20000300800 */
[----:B------:R-:W-:Y:S01]  /*dbf0*/  BSSY B0, `(.L_x_6955) ;  /* 0x0000021000007945 */ /* 0x000fe20003800000 */
[----:B------:R-:W0:Y:S01]  /*dc00*/  S2R R4, SR_LANEID ;  /* 0x0000000000047919 */ /* 0x000e220000000000 */
[----:B------:R-:W1:Y:S01]  /*dc10*/  S2R R6, SR_TID.X ;  /* 0x0000000000067919 */ /* 0x000e620000002100 */
[----:B0-----:R-:W-:-:S13]  /*dc20*/  ISETP.NE.AND P1, PT, R4, RZ, PT ;  /* 0x000000ff0400720c */ /* 0x001fda0003f25270 */
[----:B------:R-:W0:Y:S01]  /*dc30*/  @!P1 S2R R9, SR_CgaCtaId ;  /* 0x0000000000099919 */ /* 0x000e220000008800 */
        /* <DEDUP_REMOVED lines=8> */
[----:B0-----:R-:W-:Y:S01]  /*dcc0*/  @!P1 LEA R0, R9, R0, 0x18 ;  /* 0x0000000009009211 */ /* 0x001fe200078ec0ff */
        /* <DEDUP_REMOVED lines=12> */
[----:B------:R-:W-:Y:S02]  /*dd90*/  @!P0 MOV R0, 0x400 ;  /* 0x0000040000008802 */ /* 0x000fe40000000f00 */
[----:B------:R-:W-:Y:S02]  /*dda0*/  MOV R2, UR24 ;  /* 0x0000001800027c02 */ /* 0x000fe40008000f00 */
[----:B0-----:R-:W-:Y:S02]  /*ddb0*/  @!P0 LEA R0, R3, R0, 0x18 ;  /* 0x0000000003008211 */ /* 0x001fe400078ec0ff */
[----:B------:R-:W-:-:S03]  /*ddc0*/  MOV R3, UR25 ;  /* 0x0000001900037c02 */ /* 0x000fc60008000f00 */
[----:B------:R-:W0:Y:S02]  /*ddd0*/  @!P0 LDS R5, [R0+0x3188] ;  /* 0x0031880000058984 */ /* 0x000e240000000800 */
[----:B0-----:R-:W-:-:S05]  /*dde0*/  @!P0 FADD.FTZ R4, R4, R5 ;  /* 0x0000000504048221 */ /* 0x001fca0000010000 */
[----:B------:R1:W-:Y:S02]  /*ddf0*/  REDG.E.ADD.F32.FTZ.RN.STRONG.GPU desc[UR20][R2.64], R4 ;  /* 0x00000004020079a6 */ /* 0x0003e4000c10f394 */
.L_x_6956:
[----:B------:R-:W-:Y:S05]  /*de00*/  BSYNC B0 ;  /* 0x0000000000007941 */ /* 0x000fea0003800000 */
.L_x_6955:
[----:B------:R-:W-:Y:S01]  /*de10*/  ULDC.64 UR4, c[0x0][0x3f8] ;  /* 0x0000fe0000047ab9 */ /* 0x000fe20000000a00 */
[----:B------:R-:W-:Y:S01]  /*de20*/  BSSY B0, `(.L_x_6957) ;  /* 0x0000029000007945 */ /* 0x000fe20003800000 */
[----:B------:R-:W-:-:S04]  /*de30*/  ISETP.NE.U32.AND P0, PT, RZ, UR4, PT ;  /* 0x00000004ff007c0c */ /* 0x000fc8000bf05070 */
[----:B------:R-:W-:-:S13]  /*de40*/  ISETP.NE.AND.EX P0, PT, RZ, UR5, PT, P0 ;  /* 0x00000005ff007c0c */ /* 0x000fda000bf05300 */
[----:B------:R-:W-:Y:S05]  /*de50*/  @!P0 BRA `(.L_x_6958) ;  /* 0x0000000000908947 */ /* 0x000fea0003800000 */
[----:B-1----:R-:W2:Y:S01]  /*de60*/  LDL.LU R2, [R1+0x78] ;  /* 0x0000780001027983 */ /* 0x002ea20000300800 */
[----:B0-----:R-:W0:Y:S01]  /*de70*/  S2R R4, SR_LANEID ;  /* 0x0000000000047919 */ /* 0x001e220000000000 */
[----:B------:R-:W1:Y:S01]  /*de80*/  S2R R11, SR_TID.X ;  /* 0x00000000000b7919 */ /* 0x000e620000002100 */
[----:B------:R-:W-:Y:S01]  /*de90*/  BAR.SYNC.DEFER_BLOCKING 0x0 ;  /* 0x0000000000007b1d */ /* 0x000fe20000010000 */
[----:B0-----:R-:W-:-:S13]  /*dea0*/  ISETP.NE.AND P1, PT, R4, RZ, PT ;  /* 0x000000ff0400720c */ /* 0x001fda0003f25270 */
[----:B------:R-:W0:Y:S01]  /*deb0*/  @!P1 S2R R7, SR_CgaCtaId ;  /* 0x0000000000079919 */ /* 0x000e220000008800 */
[----:B------:R-:W-:Y:S01]  /*dec0*/  @!P1 MOV R6, 0x400 ;  /* 0x0000040000069802 */ /* 0x000fe20000000f00 */
[----:B--2---:R-:W2:Y:S02]  /*ded0*/  SHFL.DOWN P0, R0, R2, 0x1, 0x1f ;  /* 0x08201f0002007f89 */ /* 0x004ea40000000000 */
[----:B--2---:R-:W-:-:S05]  /*dee0*/  @P0 FADD R0, R0, R2 ;  /* 0x0000000200000221 */ /* 0x004fca0000000000 */
[----:B------:R-:W2:Y:S02]  /*def0*/  SHFL.DOWN P0, R3, R0, 0x2, 0x1f ;  /* 0x08401f0000037f89 */ /* 0x000ea40000000000 */
[----:B--2---:R-:W-:Y:S01]  /*df00*/  @P0 FADD R3, R0, R3 ;  /* 0x0000000300030221 */ /* 0x004fe20000000000 */
[----:B-1----:R-:W-:-:S04]  /*df10*/  @!P1 SHF.R.S32.HI R0, RZ, 0x1f, R11 ;  /* 0x0000001fff009819 */ /* 0x002fc8000001140b */
[----:B------:R-:W1:Y:S01]  /*df20*/  SHFL.DOWN P0, R2, R3, 0x4, 0x1f ;  /* 0x08801f0003027f89 */ /* 0x000e620000000000 */
[----:B------:R-:W-:-:S04]  /*df30*/  @!P1 LEA.HI R0, R0, R11, RZ, 0x5 ;  /* 0x0000000b00009211 */ /* 0x000fc800078f28ff */
[----:B------:R-:W-:Y:S01]  /*df40*/  @!P1 SHF.R.S32.HI R0, RZ, 0x5, R0 ;  /* 0x00000005ff009819 */ /* 0x000fe20000011400 */
[----:B-1----:R-:W-:Y:S01]  /*df50*/  @P0 FADD R2, R3, R2 ;  /* 0x0000000203020221 */ /* 0x002fe20000000000 */
[----:B0-----:R-:W-:-:S04]  /*df60*/  @!P1 LEA R3, R7, R6, 0x18 ;  /* 0x0000000607039211 */ /* 0x001fc800078ec0ff */
        /* <DEDUP_REMOVED lines=16> */
[----:B------:R1:W-:Y:S01]  /*e070*/  REDG.E.ADD.F32.FTZ.RN.STRONG.GPU desc[UR20][R2.64], R4 ;  /* 0x00000004020079a6 */ /* 0x0003e2000c10f394 */
[----:B------:R-:W-:Y:S01]  /*e080*/  HFMA2.MMA R11, -RZ, RZ, 0, 0 ;  /* 0x00000000ff0b7435 */ /* 0x000fe200000001ff */
[----:B------:R-:W-:Y:S10]  /*e090*/  BRA `(.L_x_6959) ;  /* 0x0000000000047947 */ /* 0x000ff40003800000 */
.L_x_6958:
[----:B------:R-:W2:Y:S02]  /*e0a0*/  S2R R11, SR_TID.X ;  /* 0x00000000000b7919 */ /* 0x000ea40000002100 */
.L_x_6959:
[----:B------:R-:W-:Y:S05]  /*e0b0*/  BSYNC B0 ;  /* 0x0000000000007941 */ /* 0x000fea0003800000 */
.L_x_6957:
        /* <DEDUP_REMOVED lines=23> */
.L_x_6961:
[----:B------:R-:W-:Y:S02]  /*e230*/  LEA R0, R11, UR8, 0x3 ;  /* 0x000000080b007c11 */ /* 0x000fe4000f8e18ff */
[----:B012---:R-:W-:Y:S02]  /*e240*/  MOV R3, UR5 ;  /* 0x0000000500037c02 */ /* 0x007fe40008000f00 */
        /* <DEDUP_REMOVED lines=30> */
.L_x_6960:
[----:B------:R-:W-:Y:S05]  /*e430*/  EXIT ;  /* 0x000000000000794d */ /* 0x000fea0003800000 */
.L_x_6858:
[----:B------:R-:W-:Y:S01]  /*e440*/  HFMA2.MMA R69, -RZ, RZ, 0, 5.9604644775390625e-08 ;  /* 0x00000001ff457435 */ /* 0x000fe200000001ff */
[----:B------:R-:W-:Y:S02]  /*e450*/  MOV R230, R227 ;  /* 0x000000e300e67202 */ /* 0x000fe40000000f00 */
[----:B------:R-:W-:Y:S02]  /*e460*/  MOV R68, RZ ;  /* 0x000000ff00447202 */ /* 0x000fe40000000f00 */
[----:B------:R-:W-:-:S07]  /*e470*/  MOV R71, 0xffffffff ;  /* 0xffffffff00477802 */ /* 0x000fce0000000f00 */
[----:B-1---5:R-:W-:Y:S05]  /*e480*/  WARPSYNC.COLLECTIVE R71, `(.L_x_6962) ;  /* 0x0000000047087348 */ /* 0x022fea0003c00000 */
[----:B------:R0:W2:Y:S02]  /*e490*/  SHFL.UP P3, R70, R230, R69, R68 ;  /* 0x04000045e6467389 */ /* 0x0000a40000060044 */
[----:B012--5:R-:W-:Y:S01]  /*e4a0*/  ENDCOLLECTIVE ;  /* 0x000000000000791b */ /* 0x027fe20003800000 */
.L_x_6962:
[----:B------:R-:W-:Y:S02]  /*e4b0*/  MOV R230, R228 ;  /* 0x000000e400e67202 */ /* 0x000fe40000000f00 */
[----:B------:R-:W-:-:S07]  /*e4c0*/  MOV R229, R70 ;  /* 0x0000004600e57202 */ /* 0x000fce0000000f00 */
[----:B------:R-:W-:Y:S05]  /*e4d0*/  WARPSYNC.COLLECTIVE R71, `(.L_x_6963) ;  /* 0x0000000047087348 */ /* 0x000fea0003c00000 */
[----:B------:R0:W1:Y:S02]  /*e4e0*/  SHFL.UP P3, R70, R230, R69, R68 ;  /* 0x04000045e6467389 */ /* 0x0000640000060044 */
[----:B01----:R-:W-:Y:S01]  /*e4f0*/  ENDCOLLECTIVE ;  /* 0x000000000000791b */ /* 0x003fe20003800000 */
.L_x_6963:
[----:B------:R-:W-:Y:S02]  /*e500*/  MOV R230, R225 ;  /* 0x000000e100e67202 */ /* 0x000fe40000000f00 */
[----:B------:R-:W-:-:S07]  /*e510*/  MOV R231, R70 ;  /* 0x0000004600e77202 */ /* 0x000fce0000000f00 */
[----:B------:R-:W-:Y:S05]  /*e520*/  WARPSYNC.COLLECTIVE R71, `(.L_x_6964) ;  /* 0x0000000047087348 */ /* 0x000fea0003c00000 */
[----:B------:R0:W1:Y:S02]  /*e530*/  SHFL.UP P3, R70, R230, R69, R68 ;  /* 0x04000045e6467389 */ /* 0x0000640000060044 */
[----:B01----:R-:W-:Y:S01]  /*e540*/  ENDCOLLECTIVE ;  /* 0x000000000000791b */ /* 0x003fe20003800000 */
.L_x_6964:
[----:B------:R-:W-:Y:S02]  /*e550*/  MOV R230, R226 ;  /* 0x000000e200e67202 */ /* 0x000fe40000000f00 */
[----:B------:R-:W-:-:S07]  /*e560*/  MOV R232, R70 ;  /* 0x0000004600e87202 */ /* 0x000fce0000000f00 */
[----:B------:R-:W-:Y:S05]  /*e570*/  WARPSYNC.COLLECTIVE R71, `(.L_x_6965) ;  /* 0x0000000047087348 */ /* 0x000fea0003c00000 */
[----:B------:R0:W1:Y:S02]  /*e580*/  SHFL.UP P3, R70, R230, R69, R68 ;  /* 0x04000045e6467389 */ /* 0x0000640000060044 */
[----:B01----:R-:W-:Y:S01]  /*e590*/  ENDCOLLECTIVE ;  /* 0x000000000000791b */ /* 0x003fe20003800000 */
.L_x_6965:
[----:B------:R-:W-:Y:S02]  /*e5a0*/  MOV R69, R70 ;  /* 0x0000004600457202 */ /* 0x000fe40000000f00 */
[----:B------:R-:W-:-:S03]  /*e5b0*/  ISETP.GE.AND P3, PT, R95, 0x1, PT ;  /* 0x000000015f00780c */ /* 0x000fc60003f66270 */
[----:B------:R-:W-:-:S04]  /*e5c0*/  FMUL.FTZ R68, R228, R69 ;  /* 0x00000045e4447220 */ /* 0x000fc80000410000 */
[-C--:B------:R-:W-:Y:S01]  /*e5d0*/  FFMA.FTZ R70, R227, R232.reuse, -R68 ;  /* 0x000000e8e3467223 */ /* 0x080fe20000010844 */
[C---:B------:R-:W-:Y:S01]  /*e5e0*/  FMUL.FTZ R68, R228.reuse, R229 ;  /* 0x000000e5e4447220 */ /* 0x040fe20000410000 */
[----:B------:R-:W-:-:S03]  /*e5f0*/  FMUL.FTZ R232, R228, R232 ;  /* 0x000000e8e4e87220 */ /* 0x000fc60000410000 */
[CC--:B------:R-:W-:Y:S01]  /*e600*/  FFMA.FTZ R68, R227.reuse, R231.reuse, R68 ;  /* 0x000000e7e3447223 */ /* 0x0c0fe20000010044 */
[----:B------:R-:W-:Y:S01]  /*e610*/  FMUL.FTZ R231, R228, R231 ;  /* 0x000000e7e4e77220 */ /* 0x000fe20000410000 */
[----:B------:R-:W-:Y:S01]  /*e620*/  FFMA.FTZ R69, R227, R69, R232 ;  /* 0x00000045e3457223 */ /* 0x000fe200000100e8 */
        /* <DEDUP_REMOVED lines=10> */
.L_x_6966:
[----:B------:R-:W-:Y:S02]  /*e6d0*/  MOV R230, R228 ;  /* 0x000000e400e67202 */ /* 0x000fe40000000f00 */
[----:B------:R-:W-:-:S07]  /*e6e0*/  MOV R231, R70 ;  /* 0x0000004600e77202 */ /* 0x000fce0000000f00 */
[----:B------:R-:W-:Y:S05]  /*e6f0*/  WARPSYNC.COLLECTIVE R71, `(.L_x_6967) ;  /* 0x0000000047087348 */ /* 0x000fea0003c00000 */
[----:B------:R0:W1:Y:S02]  /*e700*/  SHFL.UP P3, R70, R230, R69, R68 ;  /* 0x04000045e6467389 */ /* 0x0000640000060044 */
[----:B01----:R-:W-:Y:S01]  /*e710*/  ENDCOLLECTIVE ;  /* 0x000000000000791b */ /* 0x003fe20003800000 */
.L_x_6967:
[----:B------:R-:W-:Y:S02]  /*e720*/  MOV R230, R225 ;  /* 0x000000e100e67202 */ /* 0x000fe40000000f00 */
[----:B------:R-:W-:-:S07]  /*e730*/  MOV R232, R70 ;  /* 0x0000004600e87202 */ /* 0x000fce0000000f00 */
[----:B------:R-:W-:Y:S05]  /*e740*/  WARPSYNC.COLLECTIVE R71, `(.L_x_6968) ;  /* 0x0000000047087348 */ /* 0x000fea0003c00000 */
[----:B------:R0:W1:Y:S02]  /*e750*/  SHFL.UP P3, R70, R230, R69, R68 ;  /* 0x04000045e6467389 */ /* 0x0000640000060044 */
[----:B01----:R-:W-:Y:S01]  /*e760*/  ENDCOLLECTIVE ;  /* 0x000000000000791b */ /* 0x003fe20003800000 */
.L_x_6968:
[----:B------:R-:W-:Y:S02]  /*e770*/  MOV R230, R226 ;  /* 0x000000e200e67202 */ /* 0x000fe40000000f00 */
[----:B------:R-:W-:-:S07]  /*e780*/  MOV R229, R70 ;  /* 0x0000004600e57202 */ /* 0x000fce0000000f00 */
[----:B------:R-:W-:Y:S05]  /*e790*/  WARPSYNC.COLLECTIVE R71, `(.L_x_6969) ;  /* 0x0000000047087348 */ /* 0x000fea0003c00000 */
[----:B------:R0:W1:Y:S02]  /*e7a0*/  SHFL.UP P3, R70, R230, R69, R68 ;  /* 0x04000045e6467389 */ /* 0x0000640000060044 */
[----:B01----:R-:W-:Y:S01]  /*e7b0*/  ENDCOLLECTIVE ;  /* 0x000000000000791b */ /* 0x003fe20003800000 */
.L_x_6969:
        /* <DEDUP_REMOVED lines=19> */
.L_x_6970:
[----:B------:R-:W-:Y:S02]  /*e8f0*/  MOV R230, R228 ;  /* 0x000000e400e67202 */ /* 0x000fe40000000f00 */
[----:B------:R-:W-:-:S07]  /*e900*/  MOV R231, R70 ;  /* 0x0000004600e77202 */ /* 0x000fce0000000f00 */
[----:B------:R-:W-:Y:S05]  /*e910*/  WARPSYNC.COLLECTIVE R71, `(.L_x_6971) ;  /* 0x0000000047087348 */ /* 0x000fea0003c00000 */
[----:B------:R0:W1:Y:S02]  /*e920*/  SHFL.UP P3, R70, R230, R69, R68 ;  /* 0x04000045e6467389 */ /* 0x0000640000060044 */
[----:B01----:R-:W-:Y:S01]  /*e930*/  ENDCOLLECTIVE ;  /* 0x000000000000791b */ /* 0x003fe20003800000 */
.L_x_6971:
[----:B------:R-:W-:Y:S02]  /*e940*/  MOV R230, R225 ;  /* 0x000000e100e67202 */ /* 0x000fe40000000f00 */
[----:B------:R-:W-:-:S07]  /*e950*/  MOV R232, R70 ;  /* 0x0000004600e87202 */ /* 0x000fce0000000f00 */
[----:B------:R-:W-:Y:S05]  /*e960*/  WARPSYNC.COLLECTIVE R71, `(.L_x_6972) ;  /* 0x0000000047087348 */ /* 0x000fea0003c00000 */
[----:B------:R0:W1:Y:S02]  /*e970*/  SHFL.UP P3, R70, R230, R69, R68 ;  /* 0x04000045e6467389 */ /* 0x0000640000060044 */
[----:B01----:R-:W-:Y:S01]  /*e980*/  ENDCOLLECTIVE ;  /* 0x000000000000791b */ /* 0x003fe20003800000 */
.L_x_6972:
[----:B------:R-:W-:Y:S02]  /*e990*/  MOV R230, R226 ;  /* 0x000000e200e67202 */ /* 0x000fe40000000f00 */
[----:B------:R-:W-:-:S07]  /*e9a0*/  MOV R229, R70 ;  /* 0x0000004600e57202 */ /* 0x000fce0000000f00 */
[----:B------:R-:W-:Y:S05]  /*e9b0*/  WARPSYNC.COLLECTIVE R71, `(.L_x_6973) ;  /* 0x0000000047087348 */ /* 0x000fea0003c00000 */
[----:B------:R0:W1:Y:S02]  /*e9c0*/  SHFL.UP P3, R70, R230, R69, R68 ;  /* 0x04000045e6467389 */ /* 0x0000640000060044 */
[----:B01----:R-:W-:Y:S01]  /*e9d0*/  ENDCOLLECTIVE ;  /* 0x000000000000791b */ /* 0x003fe20003800000 */
.L_x_6973:
        /* <DEDUP_REMOVED lines=19> */
.L_x_6974:
[----:B------:R-:W-:Y:S02]  /*eb10*/  MOV R230, R228 ;  /* 0x000000e400e67202 */ /* 0x000fe40000000f00 */
[----:B------:R-:W-:-:S07]  /*eb20*/  MOV R231, R70 ;  /* 0x0000004600e77202 */ /* 0x000fce0000000f00 */
[----:B------:R-:W-:Y:S05]  /*eb30*/  WARPSYNC.COLLECTIVE R71, `(.L_x_6975) ;  /* 0x0000000047087348 */ /* 0x000fea0003c00000 */
[----:B------:R0:W1:Y:S02]  /*eb40*/  SHFL.UP P3, R70, R230, R69, R68 ;  /* 0x04000045e6467389 */ /* 0x0000640000060044 */
[----:B01----:R-:W-:Y:S01]  /*eb50*/  ENDCOLLECTIVE ;  /* 0x000000000000791b */ /* 0x003fe20003800000 */
.L_x_6975:
[----:B------:R-:W-:Y:S02]  /*eb60*/  MOV R230, R225 ;  /* 0x000000e100e67202 */ /* 0x000fe40000000f00 */
[----:B------:R-:W-:-:S07]  /*eb70*/  MOV R232, R70 ;  /* 0x0000004600e87202 */ /* 0x000fce0000000f00 */
[----:B------:R-:W-:Y:S05]  /*eb80*/  WARPSYNC.COLLECTIVE R71, `(.L_x_6976) ;  /* 0x0000000047087348 */ /* 0x000fea0003c00000 */
[----:B------:R0:W1:Y:S02]  /*eb90*/  SHFL.UP P3, R70, R230, R69, R68 ;  /* 0x04000045e6467389 */ /* 0x0000640000060044 */
[----:B01----:R-:W-:Y:S01]  /*eba0*/  ENDCOLLECTIVE ;  /* 0x000000000000791b */ /* 0x003fe20003800000 */
.L_x_6976:
[----:B------:R-:W-:Y:S02]  /*ebb0*/  MOV R230, R226 ;  /* 0x000000e200e67202 */ /* 0x000fe40000000f00 */
[----:B------:R-:W-:-:S07]  /*ebc0*/  MOV R229, R70 ;  /* 0x0000004600e57202 */ /* 0x000fce0000000f00 */
[----:B------:R-:W-:Y:S05]  /*ebd0*/  WARPSYNC.COLLECTIVE R71, `(.L_x_6977) ;  /* 0x0000000047087348 */ /* 0x000fea0003c00000 */
[----:B------:R0:W1:Y:S02]  /*ebe0*/  SHFL.UP P3, R70, R230, R69, R68 ;  /* 0x04000045e6467389 */ /* 0x0000640000060044 */
[----:B01----:R-:W-:Y:S01]  /*ebf0*/  ENDCOLLECTIVE ;  /* 0x000000000000791b */ /* 0x003fe20003800000 */
.L_x_6977:
        /* <DEDUP_REMOVED lines=19> */
.L_x_6978:
[----:B------:R-:W-:Y:S02]  /*ed30*/  MOV R230, R228 ;  /* 0x000000e400e67202 */ /* 0x000fe40000000f00 */
[----:B------:R-:W-:-:S07]  /*ed40*/  MOV R229, R70 ;  /* 0x0000004600e57202 */ /* 0x000fce0000000f00 */
[----:B------:R-:W-:Y:S05]  /*ed50*/  WARPSYNC.COLLECTIVE R71, `(.L_x_6979) ;  /* 0x0000000047087348 */ /* 0x000fea0003c00000 */
[----:B------:R0:W1:Y:S02]  /*ed60*/  SHFL.UP P3, R70, R230, R69, R68 ;  /* 0x04000045e6467389 */ /* 0x0000640000060044 */
[----:B01----:R-:W-:Y:S01]  /*ed70*/  ENDCOLLECTIVE ;  /* 0x000000000000791b */ /* 0x003fe20003800000 */
.L_x_6979:
[----:B------:R-:W-:Y:S02]  /*ed80*/  MOV R230, R225 ;  /* 0x000000e100e67202 */ /* 0x000fe40000000f00 */
[----:B------:R-:W-:-:S07]  /*ed90*/  MOV R231, R70 ;  /* 0x0000004600e77202 */ /* 0x000fce0000000f00 */
[----:B------:R-:W-:Y:S05]  /*eda0*/  WARPSYNC.COLLECTIVE R71, `(.L_x_6980) ;  /* 0x0000000047087348 */ /* 0x000fea0003c00000 */
[----:B------:R0:W1:Y:S02]  /*edb0*/  SHFL.UP P3, R70, R230, R69, R68 ;  /* 0x04000045e6467389 */ /* 0x0000640000060044 */
[----:B01----:R-:W-:Y:S01]  /*edc0*/  ENDCOLLECTIVE ;  /* 0x000000000000791b */ /* 0x003fe20003800000 */
.L_x_6980:
[----:B------:R-:W-:Y:S02]  /*edd0*/  MOV R230, R226 ;  /* 0x000000e200e67202 */ /* 0x000fe40000000f00 */
[----:B------:R-:W-:-:S07]  /*ede0*/  MOV R232, R70 ;  /* 0x0000004600e87202 */ /* 0x000fce0000000f00 */
[----:B------:R-:W-:Y:S05]  /*edf0*/  WARPSYNC.COLLECTIVE R71, `(.L_x_6981) ;  /* 0x0000000047087348 */ /* 0x000fea0003c00000 */
[----:B------:R0:W1:Y:S02]  /*ee00*/  SHFL.UP P3, R70, R230, R69, R68 ;  /* 0x04000045e6467389 */ /* 0x0000640000060044 */
[----:B01----:R-:W-:Y:S01]  /*ee10*/  ENDCOLLECTIVE ;  /* 0x000000000000791b */ /* 0x003fe20003800000 */
.L_x_6981:
[----:B------:R-:W-:Y:S01]  /*ee20*/  MOV R69, R70 ;  /* 0x0000004600457202 */ /* 0x000fe20000000f00 */
[----:B------:R-:W-:Y:S06]  /*ee30*/  BRA `(.L_x_6982) ;  /* 0xffffff74007c7947 */ /* 0x000fec000383ffff */
.L_x_6859:
        /* <DEDUP_REMOVED lines=8> */
.L_x_6984:
[----:B------:R-:W-:Y:S05]  /*eec0*/  BSYNC B0 ;  /* 0x0000000000007941 */ /* 0x000fea0003800000 */
.L_x_6983:
[----:B------:R-:W-:Y:S05]  /*eed0*/  BRA `(.L_x_6985) ;  /* 0xffffff74008c7947 */ /* 0x000fea000383ffff */
.L_x_6860:
        /* <DEDUP_REMOVED lines=8> */
.L_x_6987:
[----:B------:R-:W-:Y:S05]  /*ef60*/  BSYNC B0 ;  /* 0x0000000000007941 */ /* 0x000fea0003800000 */
.L_x_6986:
[----:B------:R-:W-:Y:S05]  /*ef70*/  BRA `(.L_x_6988) ;  /* 0xffffff74006c7947 */ /* 0x000fea000383ffff */
.L_x_6861:
        /* <DEDUP_REMOVED lines=8> */
.L_x_6990:
[----:B------:R-:W-:Y:S05]  /*f000*/  BSYNC B0 ;  /* 0x0000000000007941 */ /* 0x000fea0003800000 */
.L_x_6989:
[----:B------:R-:W-:Y:S05]  /*f010*/  BRA `(.L_x_6991) ;  /* 0xffffff74004c7947 */ /* 0x000fea000383ffff */
.L_x_6862:
        /* <DEDUP_REMOVED lines=8> */
.L_x_6993:
[----:B------:R-:W-:Y:S05]  /*f0a0*/  BSYNC B0 ;  /* 0x0000000000007941 */ /* 0x000fea0003800000 */
.L_x_6992:
[----:B------:R-:W-:Y:S05]  /*f0b0*/  BRA `(.L_x_6994) ;  /* 0xffffff74002c7947 */ /* 0x000fea000383ffff */
.L_x_6863:
        /* <DEDUP_REMOVED lines=8> */
.L_x_6996:
[----:B------:R-:W-:Y:S05]  /*f140*/  BSYNC B0 ;  /* 0x0000000000007941 */ /* 0x000fea0003800000 */
.L_x_6995:
        /* <DEDUP_REMOVED lines=8> */
.L_x_6997:
[----:B------:R-:W-:Y:S02]  /*f1d0*/  MOV R230, R225 ;  /* 0x000000e100e67202 */ /* 0x000fe40000000f00 */
[----:B------:R-:W-:-:S07]  /*f1e0*/  MOV R229, R70 ;  /* 0x0000004600e57202 */ /* 0x000fce0000000f00 */
[----:B------:R-:W-:Y:S05]  /*f1f0*/  WARPSYNC.COLLECTIVE R71, `(.L_x_6998) ;  /* 0x0000000047087348 */ /* 0x000fea0003c00000 */
[----:B------:R0:W1:Y:S02]  /*f200*/  SHFL.UP P3, R70, R230, R69, R68 ;  /* 0x04000045e6467389 */ /* 0x0000640000060044 */
[----:B01----:R-:W-:Y:S01]  /*f210*/  ENDCOLLECTIVE ;  /* 0x000000000000791b */ /* 0x003fe20003800000 */
.L_x_6998:
[----:B------:R-:W-:Y:S02]  /*f220*/  MOV R230, R226 ;  /* 0x000000e200e67202 */ /* 0x000fe40000000f00 */
[----:B------:R-:W-:-:S07]  /*f230*/  MOV R225, R70 ;  /* 0x0000004600e17202 */ /* 0x000fce0000000f00 */
[----:B------:R-:W-:Y:S05]  /*f240*/  WARPSYNC.COLLECTIVE R71, `(.L_x_6999) ;  /* 0x0000000047087348 */ /* 0x000fea0003c00000 */
[----:B------:R0:W1:Y:S02]  /*f250*/  SHFL.UP P3, R70, R230, R69, R68 ;  /* 0x04000045e6467389 */ /* 0x0000640000060044 */
[----:B01----:R-:W-:Y:S01]  /*f260*/  ENDCOLLECTIVE ;  /* 0x000000000000791b */ /* 0x003fe20003800000 */
.L_x_6999:
[----:B------:R-:W-:Y:S01]  /*f270*/  HFMA2.MMA R69, -RZ, RZ, 0, 0 ;  /* 0x00000000ff457435 */ /* 0x000fe200000001ff */
[----:B------:R-:W-:Y:S02]  /*f280*/  MOV R68, 0x1f ;  /* 0x0000001f00447802 */ /* 0x000fe40000000f00 */
[----:B------:R-:W-:Y:S02]  /*f290*/  MOV R226, R70 ;  /* 0x0000004600e27202 */ /* 0x000fe40000000f00 */
[----:B------:R-:W-:-:S07]  /*f2a0*/  MOV R70, R60 ;  /* 0x0000003c00467202 */ /* 0x000fce0000000f00 */
[----:B------:R-:W-:Y:S05]  /*f2b0*/  WARPSYNC.COLLECTIVE R71, `(.L_x_7000) ;  /* 0x0000000047087348 */ /* 0x000fea0003c00000 */
[----:B------:R0:W1:Y:S02]  /*f2c0*/  SHFL.IDX P3, R228, R70, R69, R68 ;  /* 0x0000004546e47389 */ /* 0x0000640000060044 */
[----:B01----:R-:W-:Y:S01]  /*f2d0*/  ENDCOLLECTIVE ;  /* 0x000000000000791b */ /* 0x003fe20003800000 */
.L_x_7000:
[----:B------:R-:W-:Y:S02]  /*f2e0*/  MOV R70, R61 ;  /* 0x0000003d00467202 */ /* 0x000fe40000000f00 */
[----:B------:R-:W-:-:S07]  /*f2f0*/  MOV R60, R228 ;  /* 0x000000e4003c7202 */ /* 0x000fce0000000f00 */
[----:B------:R-:W-:Y:S05]  /*f300*/  WARPSYNC.COLLECTIVE R71, `(.L_x_7001) ;  /* 0x0000000047087348 */ /* 0x000fea0003c00000 */
[----:B------:R0:W1:Y:S02]  /*f310*/  SHFL.IDX P3, R228, R70, R69, R68 ;  /* 0x0000004546e47389 */ /* 0x0000640000060044 */
[----:B01----:R-:W-:Y:S01]  /*f320*/  ENDCOLLECTIVE ;  /* 0x000000000000791b */ /* 0x003fe20003800000 */
.L_x_7001:
[----:B------:R-:W-:Y:S02]  /*f330*/  MOV R70, R62 ;  /* 0x0000003e00467202 */ /* 0x000fe40000000f00 */
[----:B------:R-:W-:-:S07]  /*f340*/  MOV R61, R228 ;  /* 0x000000e4003d7202 */ /* 0x000fce0000000f00 */
[----:B------:R-:W-:Y:S05]  /*f350*/  WARPSYNC.COLLECTIVE R71, `(.L_x_7002) ;  /* 0x0000000047087348 */ /* 0x000fea0003c00000 */
[----:B------:R0:W1:Y:S02]  /*f360*/  SHFL.IDX P3, R228, R70, R69, R68 ;  /* 0x0000004546e47389 */ /* 0x0000640000060044 */
[----:B01----:R-:W-:Y:S01]  /*f370*/  ENDCOLLECTIVE ;  /* 0x000000000000791b */ /* 0x003fe20003800000 */
.L_x_7002:
[----:B------:R-:W-:Y:S02]  /*f380*/  MOV R70, R63 ;  /* 0x0000003f00467202 */ /* 0x000fe40000000f00 */
[----:B------:R-:W-:-:S07]  /*f390*/  MOV R62, R228 ;  /* 0x000000e4003e7202 */ /* 0x000fce0000000f00 */
[----:B------:R-:W-:Y:S05]  /*f3a0*/  WARPSYNC.COLLECTIVE R71, `(.L_x_7003) ;  /* 0x0000000047087348 */ /* 0x000fea0003c00000 */
[----:B------:R0:W1:Y:S02]  /*f3b0*/  SHFL.IDX P3, R228, R70, R69, R68 ;  /* 0x0000004546e47389 */ /* 0x0000640000060044 */
[----:B01----:R-:W-:Y:S01]  /*f3c0*/  ENDCOLLECTIVE ;  /* 0x000000000000791b */ /* 0x003fe20003800000 */
.L_x_7003:
[----:B------:R-:W-:Y:S01]  /*f3d0*/  MOV R63, R228 ;  /* 0x000000e4003f7202 */ /* 0x000fe20000000f00 */
[----:B------:R-:W-:Y:S06]  /*f3e0*/  BRA `(.L_x_7004) ;  /* 0xffffff7000887947 */ /* 0x000fec000383ffff */
.L_x_6865:
[----:B------:R-:W-:Y:S01]  /*f3f0*/  HFMA2.MMA R245, -RZ, RZ, 0, 5.9604644775390625e-08 ;  /* 0x00000001fff57435 */ /* 0x000fe200000001ff */
[----:B------:R-:W-:Y:S02]  /*f400*/  MOV R244, R240 ;  /* 0x000000f000f47202 */ /* 0x000fe40000000f00 */
[----:B------:R-:W-:Y:S02]  /*f410*/  MOV R228, 0x1f ;  /* 0x0000001f00e47802 */ /* 0x000fe40000000f00 */
[----:B------:R-:W-:Y:S02]  /*f420*/  MOV R71, 0xffffffff ;  /* 0xffffffff00477802 */ /* 0x000fe40000000f00 */
[----:B------:R-:W-:-:S07]  /*f430*/  MOV R242, R70 ;  /* 0x0000004600f27202 */ /* 0x000fce0000000f00 */
[----:B------:R-:W-:Y:S05]  /*f440*/  WARPSYNC.COLLECTIVE R71, `(.L_x_7005) ;  /* 0x0000000047087348 */ /* 0x000fea0003c00000 */
[----:B------:R0:W1:Y:S02]  /*f450*/  SHFL.DOWN P0, R252, R244, R245, R228 ;  /* 0x080000f5f4fc7389 */ /* 0x00006400000000e4 */
[----:B01----:R-:W-:Y:S01]  /*f460*/  ENDCOLLECTIVE ;  /* 0x000000000000791b */ /* 0x003fe20003800000 */
.L_x_7005:
[----:B------:R-:W-:Y:S02]  /*f470*/  MOV R244, R241 ;  /* 0x000000f100f47202 */ /* 0x000fe40000000f00 */
[----:B------:R-:W-:-:S07]  /*f480*/  MOV R68, R252 ;  /* 0x000000fc00447202 */ /* 0x000fce0000000f00 */
[----:B------:R-:W-:Y:S05]  /*f490*/  WARPSYNC.COLLECTIVE R71, `(.L_x_7006) ;  /* 0x0000000047087348 */ /* 0x000fea0003c00000 */
[----:B------:R0:W1:Y:S02]  /*f4a0*/  SHFL.DOWN P0, R252, R244, R245, R228 ;  /* 0x080000f5f4fc7389 */ /* 0x00006400000000e4 */
[----:B01----:R-:W-:Y:S01]  /*f4b0*/  ENDCOLLECTIVE ;  /* 0x000000000000791b */ /* 0x003fe20003800000 */
.L_x_7006:
[----:B------:R-:W-:Y:S02]  /*f4c0*/  MOV R244, R70 ;  /* 0x0000004600f47202 */ /* 0x000fe40000000f00 */
[----:B------:R-:W-:-:S07]  /*f4d0*/  MOV R69, R252 ;  /* 0x000000fc00457202 */ /* 0x000fce0000000f00 */
[----:B------:R-:W-:Y:S05]  /*f4e0*/  WARPSYNC.COLLECTIVE R71, `(.L_x_7007) ;  /* 0x0000000047087348 */ /* 0x000fea0003c00000 */
[----:B------:R0:W1:Y:S02]  /*f4f0*/  SHFL.DOWN P0, R252, R244, R245, R228 ;  /* 0x080000f5f4fc7389 */ /* 0x00006400000000e4 */
[----:B01----:R-:W-:Y:S01]  /*f500*/  ENDCOLLECTIVE ;  /* 0x000000000000791b */ /* 0x003fe20003800000 */
.L_x_7007:
[----:B------:R-:W-:Y:S02]  /*f510*/  MOV R244, R243 ;  /* 0x000000f300f47202 */ /* 0x000fe40000000f00 */
[----:B------:R-:W-:-:S07]  /*f520*/  MOV R246, R252 ;  /* 0x000000fc00f67202 */ /* 0x000fce0000000f00 */
[----:B------:R-:W-:Y:S05]  /*f530*/  WARPSYNC.COLLECTIVE R71, `(.L_x_7008) ;  /* 0x0000000047087348 */ /* 0x000fea0003c00000 */
[----:B------:R0:W1:Y:S02]  /*f540*/  SHFL.DOWN P0, R252, R244, R245, R228 ;  /* 0x080000f5f4fc7389 */ /* 0x00006400000000e4 */
[----:B01----:R-:W-:Y:S01]  /*f550*/  ENDCOLLECTIVE ;  /* 0x000000000000791b */ /* 0x003fe20003800000 */
.L_x_7008:
[----:B------:R-:W-:Y:S01]  /*f560*/  MOV R71, R252 ;  /* 0x000000fc00477202 */ /* 0x000fe20000000f00 */
[----:B------:R-:W-:Y:S06]  /*f570*/  BRA `(.L_x_7009) ;  /* 0xffffff8000dc7947 */ /* 0x000fec000383ffff */
.L_x_6868:
        /* <DEDUP_REMOVED lines=8> */
.L_x_7011:
[----:B------:R-:W-:Y:S05]  /*f600*/  BSYNC B0 ;  /* 0x0000000000007941 */ /* 0x000fea0003800000 */
.L_x_7010:
        /* <DEDUP_REMOVED lines=8> */
.L_x_7012:
[----:B------:R-:W-:Y:S02]  /*f690*/  MOV R244, R242 ;  /* 0x000000f200f47202 */ /* 0x000fe40000000f00 */
[----:B------:R-:W-:-:S07]  /*f6a0*/  MOV R69, R252 ;  /* 0x000000fc00457202 */ /* 0x000fce0000000f00 */
[----:B------:R-:W-:Y:S05]  /*f6b0*/  WARPSYNC.COLLECTIVE R71, `(.L_x_7013) ;  /* 0x0000000047087348 */ /* 0x000fea0003c00000 */
[----:B------:R0:W1:Y:S02]  /*f6c0*/  SHFL.DOWN P0, R252, R244, R245, R228 ;  /* 0x080000f5f4fc7389 */ /* 0x00006400000000e4 */
[----:B01----:R-:W-:Y:S01]  /*f6d0*/  ENDCOLLECTIVE ;  /* 0x000000000000791b */ /* 0x003fe20003800000 */
.L_x_7013:
[----:B------:R-:W-:Y:S02]  /*f6e0*/  MOV R244, R243 ;  /* 0x000000f300f47202 */ /* 0x000fe40000000f00 */
[----:B------:R-:W-:-:S07]  /*f6f0*/  MOV R70, R252 ;  /* 0x000000fc00467202 */ /* 0x000fce0000000f00 */
[----:B------:R-:W-:Y:S05]  /*f700*/  WARPSYNC.COLLECTIVE R71, `(.L_x_7014) ;  /* 0x0000000047087348 */ /* 0x000fea0003c00000 */
[----:B------:R0:W1:Y:S02]  /*f710*/  SHFL.DOWN P0, R252, R244, R245, R228 ;  /* 0x080000f5f4fc7389 */ /* 0x00006400000000e4 */
[----:B01----:R-:W-:Y:S01]  /*f720*/  ENDCOLLECTIVE ;  /* 0x000000000000791b */ /* 0x003fe20003800000 */
.L_x_7014:
[----:B------:R-:W-:Y:S01]  /*f730*/  MOV R71, R252 ;  /* 0x000000fc00477202 */ /* 0x000fe20000000f00 */
[----:B------:R-:W-:Y:S06]  /*f740*/  BRA `(.L_x_7015) ;  /* 0xffffff8000bc7947 */ /* 0x000fec000383ffff */
.L_x_6871:
        /* <DEDUP_REMOVED lines=8> */
.L_x_7017:
[----:B------:R-:W-:Y:S05]  /*f7d0*/  BSYNC B0 ;  /* 0x0000000000007941 */ /* 0x000fea0003800000 */
.L_x_7016:
        /* <DEDUP_REMOVED lines=8> */
.L_x_7018:
[----:B------:R-:W-:Y:S02]  /*f860*/  MOV R244, R242 ;  /* 0x000000f200f47202 */ /* 0x000fe40000000f00 */
[----:B------:R-:W-:-:S07]  /*f870*/  MOV R69, R252 ;  /* 0x000000fc00457202 */ /* 0x000fce0000000f00 */
[----:B------:R-:W-:Y:S05]  /*f880*/  WARPSYNC.COLLECTIVE R71, `(.L_x_7019) ;  /* 0x0000000047087348 */ /* 0x000fea0003c00000 */
[----:B------:R0:W1:Y:S02]  /*f890*/  SHFL.DOWN P0, R252, R244, R245, R228 ;  /* 0x080000f5f4fc7389 */ /* 0x00006400000000e4 */
[----:B01----:R-:W-:Y:S01]  /*f8a0*/  ENDCOLLECTIVE ;  /* 0x000000000000791b */ /* 0x003fe20003800000 */
.L_x_7019:
[----:B------:R-:W-:Y:S02]  /*f8b0*/  MOV R244, R243 ;  /* 0x000000f300f47202 */ /* 0x000fe40000000f00 */
[----:B------:R-:W-:-:S07]  /*f8c0*/  MOV R70, R252 ;  /* 0x000000fc00467202 */ /* 0x000fce0000000f00 */
[----:B------:R-:W-:Y:S05]  /*f8d0*/  WARPSYNC.COLLECTIVE R71, `(.L_x_7020) ;  /* 0x0000000047087348 */ /* 0x000fea0003c00000 */
[----:B------:R0:W1:Y:S02]  /*f8e0*/  SHFL.DOWN P0, R252, R244, R245, R228 ;  /* 0x080000f5f4fc7389 */ /* 0x00006400000000e4 */
[----:B01----:R-:W-:Y:S01]  /*f8f0*/  ENDCOLLECTIVE ;  /* 0x000000000000791b */ /* 0x003fe20003800000 */
.L_x_7020:
[----:B------:R-:W-:Y:S01]  /*f900*/  MOV R71, R252 ;  /* 0x000000fc00477202 */ /* 0x000fe20000000f00 */
[----:B------:R-:W-:Y:S06]  /*f910*/  BRA `(.L_x_7021) ;  /* 0xffffff80009c7947 */ /* 0x000fec000383ffff */
.L_x_6874:
[----:B------:R-:W-:Y:S01]  /*f920*/  HFMA2.MMA R245, -RZ, RZ, 0, 4.76837158203125e-07 ;  /* 0x00000008fff57435 */ /* 0x000fe200000001ff */
[----:B------:R-:W-:Y:S01]  /*f930*/  BSSY B0, `(.L_x_7022) ;  /* 0x0000007000007945 */ /* 0x000fe20003800000 */
[----:B------:R-:W-:Y:S02]  /*f940*/  MOV R244, R240 ;  /* 0x000000f000f47202 */ /* 0x000fe40000000f00 */
[----:B------:R-:W-:Y:S02]  /*f950*/  MOV R228, 0x1f ;  /* 0x0000001f00e47802 */ /* 0x000fe40000000f00 */
[----:B0-----:R-:W-:-:S07]  /*f960*/  MOV R71, 0xffffffff ;  /* 0xffffffff00477802 */ /* 0x001fce0000000f00 */
[----:B-1234-:R-:W-:Y:S05]  /*f970*/  WARPSYNC.COLLECTIVE R71, `(.L_x_7023) ;  /* 0x0000000047087348 */ /* 0x01efea0003c00000 */
[----:B------:R0:W0:Y:S02]  /*f980*/  SHFL.DOWN P0, R252, R244, R245, R228 ;  /* 0x080000f5f4fc7389 */ /* 0x00002400000000e4 */
[----:B01234-:R-:W-:Y:S01]  /*f990*/  ENDCOLLECTIVE ;  /* 0x000000000000791b */ /* 0x01ffe20003800000 */
.L_x_7023:
[----:B------:R-:W-:Y:S05]  /*f9a0*/  BSYNC B0 ;  /* 0x0000000000007941 */ /* 0x000fea0003800000 */
.L_x_7022:
        /* <DEDUP_REMOVED lines=8> */
.L_x_7024:
[----:B------:R-:W-:Y:S02]  /*fa30*/  MOV R244, R242 ;  /* 0x000000f200f47202 */ /* 0x000fe40000000f00 */
[----:B------:R-:W-:-:S07]  /*fa40*/  MOV R69, R252 ;  /* 0x000000fc00457202 */ /* 0x000fce0000000f00 */
[----:B------:R-:W-:Y:S05]  /*fa50*/  WARPSYNC.COLLECTIVE R71, `(.L_x_7025) ;  /* 0x0000000047087348 */ /* 0x000fea0003c00000 */
[----:B------:R0:W1:Y:S02]  /*fa60*/  SHFL.DOWN P0, R252, R244, R245, R228 ;  /* 0x080000f5f4fc7389 */ /* 0x00006400000000e4 */
[----:B01----:R-:W-:Y:S01]  /*fa70*/  ENDCOLLECTIVE ;  /* 0x000000000000791b */ /* 0x003fe20003800000 */
.L_x_7025:
[----:B------:R-:W-:Y:S02]  /*fa80*/  MOV R244, R243 ;  /* 0x000000f300f47202 */ /* 0x000fe40000000f00 */
[----:B------:R-:W-:-:S07]  /*fa90*/  MOV R70, R252 ;  /* 0x000000fc00467202 */ /* 0x000fce0000000f00 */
[----:B------:R-:W-:Y:S05]  /*faa0*/  WARPSYNC.COLLECTIVE R71, `(.L_x_7026) ;  /* 0x0000000047087348 */ /* 0x000fea0003c00000 */
[----:B------:R0:W1:Y:S02]  /*fab0*/  SHFL.DOWN P0, R252, R244, R245, R228 ;  /* 0x080000f5f4fc7389 */ /* 0x00006400000000e4 */
[----:B01----:R-:W-:Y:S01]  /*fac0*/  ENDCOLLECTIVE ;  /* 0x000000000000791b */ /* 0x003fe20003800000 */
.L_x_7026:
[----:B------:R-:W-:Y:S01]  /*fad0*/  MOV R71, R252 ;  /* 0x000000fc00477202 */ /* 0x000fe20000000f00 */
[----:B------:R-:W-:Y:S06]  /*fae0*/  BRA `(.L_x_7027) ;  /* 0xffffff80007c7947 */ /* 0x000fec000383ffff */
.L_x_6877:
[----:B------:R-:W-:Y:S01]  /*faf0*/  HFMA2.MMA R245, -RZ, RZ, 0, 9.5367431640625e-07 ;  /* 0x00000010fff57435 */ /* 0x000fe200000001ff */
[----:B------:R-:W-:Y:S01]  /*fb00*/  BSSY B0, `(.L_x_7028) ;  /* 0x0000007000007945 */ /* 0x000fe20003800000 */
[----:B------:R-:W-:Y:S02]  /*fb10*/  MOV R244, R240 ;  /* 0x000000f000f47202 */ /* 0x000fe40000000f00 */
[----:B------:R-:W-:Y:S02]  /*fb20*/  MOV R228, 0x1f ;  /* 0x0000001f00e47802 */ /* 0x000fe40000000f00 */
[----:B0-----:R-:W-:-:S07]  /*fb30*/  MOV R71, 0xffffffff ;  /* 0xffffffff00477802 */ /* 0x001fce0000000f00 */
[----:B-1234-:R-:W-:Y:S05]  /*fb40*/  WARPSYNC.COLLECTIVE R71, `(.L_x_7029) ;  /* 0x0000000047087348 */ /* 0x01efea0003c00000 */
[----:B------:R0:W0:Y:S02]  /*fb50*/  SHFL.DOWN P0, R252, R244, R245, R228 ;  /* 0x080000f5f4fc7389 */ /* 0x00002400000000e4 */
[----:B01234-:R-:W-:Y:S01]  /*fb60*/  ENDCOLLECTIVE ;  /* 0x000000000000791b */ /* 0x01ffe20003800000 */
.L_x_7029:
[----:B------:R-:W-:Y:S05]  /*fb70*/  BSYNC B0 ;  /* 0x0000000000007941 */ /* 0x000fea0003800000 */
.L_x_7028:
        /* <DEDUP_REMOVED lines=8> */
.L_x_7030:
[----:B------:R-:W-:Y:S02]  /*fc00*/  MOV R244, R242 ;  /* 0x000000f200f47202 */ /* 0x000fe40000000f00 */
[----:B------:R-:W-:-:S07]  /*fc10*/  MOV R69, R252 ;  /* 0x000000fc00457202 */ /* 0x000fce0000000f00 */
[----:B------:R-:W-:Y:S05]  /*fc20*/  WARPSYNC.COLLECTIVE R71, `(.L_x_7031) ;  /* 0x0000000047087348 */ /* 0x000fea0003c00000 */
[----:B------:R0:W1:Y:S02]  /*fc30*/  SHFL.DOWN P0, R252, R244, R245, R228 ;  /* 0x080000f5f4fc7389 */ /* 0x00006400000000e4 */
[----:B01----:R-:W-:Y:S01]  /*fc40*/  ENDCOLLECTIVE ;  /* 0x000000000000791b */ /* 0x003fe20003800000 */
.L_x_7031:
[----:B------:R-:W-:Y:S02]  /*fc50*/  MOV R244, R243 ;  /* 0x000000f300f47202 */ /* 0x000fe40000000f00 */
[----:B------:R-:W-:-:S07]  /*fc60*/  MOV R70, R252 ;  /* 0x000000fc00467202 */ /* 0x000fce0000000f00 */
[----:B------:R-:W-:Y:S05]  /*fc70*/  WARPSYNC.COLLECTIVE R71, `(.L_x_7032) ;  /* 0x0000000047087348 */ /* 0x000fea0003c00000 */
[----:B------:R0:W1:Y:S02]  /*fc80*/  SHFL.DOWN P0, R252, R244, R245, R228 ;  /* 0x080000f5f4fc7389 */ /* 0x00006400000000e4 */
[----:B01----:R-:W-:Y:S01]  /*fc90*/  ENDCOLLECTIVE ;  /* 0x000000000000791b */ /* 0x003fe20003800000 */
.L_x_7032:
[----:B------:R-:W-:Y:S01]  /*fca0*/  MOV R71, R252 ;  /* 0x000000fc00477202 */ /* 0x000fe20000000f00 */
[----:B------:R-:W-:Y:S06]  /*fcb0*/  BRA `(.L_x_7033) ;  /* 0xffffff80005c7947 */ /* 0x000fec000383ffff */
.L_x_6880:
        /* <DEDUP_REMOVED lines=8> */
.L_x_7035:
[----:B------:R-:W-:Y:S05]  /*fd40*/  BSYNC B0 ;  /* 0x0000000000007941 */ /* 0x000fea0003800000 */
.L_x_7034:
        /* <DEDUP_REMOVED lines=10> */
.L_x_7036:
[----:B------:R-:W-:Y:S02]  /*fdf0*/  MOV R70, R242 ;  /* 0x000000f200467202 */ /* 0x000fe40000000f00 */
[----:B------:R-:W-:-:S07]  /*fe00*/  MOV R247, R228 ;  /* 0x000000e400f77202 */ /* 0x000fce0000000f00 */
[----:B------:R-:W-:Y:S05]  /*fe10*/  WARPSYNC.COLLECTIVE R71, `(.L_x_7037) ;  /* 0x0000000047087348 */ /* 0x000fea0003c00000 */
[----:B------:R0:W1:Y:S02]  /*fe20*/  SHFL.IDX P3, R228, R70, R69, R68 ;  /* 0x0000004546e47389 */ /* 0x0000640000060044 */
[----:B01----:R-:W-:Y:S01]  /*fe30*/  ENDCOLLECTIVE ;  /* 0x000000000000791b */ /* 0x003fe20003800000 */
.L_x_7037:
        /* <DEDUP_REMOVED lines=9> */
.L_x_7038:
[----:B------:R-:W-:Y:S02]  /*fed0*/  MOV R70, R64 ;  /* 0x0000004000467202 */ /* 0x000fe40000000f00 */
[----:B------:R-:W-:Y:S02]  /*fee0*/  MOV R251, R228 ;  /* 0x000000e400fb7202 */ /* 0x000fe40000000f00 */
[----:B------:R-:W-:-:S07]  /*fef0*/  MOV R228, 0x1f ;  /* 0x0000001f00e47802 */ /* 0x000fce0000000f00 */
[----:B------:R-:W-:Y:S05]  /*ff00*/  WARPSYNC.COLLECTIVE R71, `(.L_x_7039) ;  /* 0x0000000047087348 */ /* 0x000fea0003c00000 */
[----:B------:R0:W1:Y:S02]  /*ff10*/  SHFL.DOWN P0, R252, R244, R245, R228 ;  /* 0x080000f5f4fc7389 */ /* 0x00006400000000e4 */
[----:B01----:R-:W-:Y:S01]  /*ff20*/  ENDCOLLECTIVE ;  /* 0x000000000000791b */ /* 0x003fe20003800000 */
.L_x_7039:
[----:B------:R-:W-:Y:S02]  /*ff30*/  MOV R244, R241 ;  /* 0x000000f100f47202 */ /* 0x000fe40000000f00 */
[----:B------:R-:W-:-:S07]  /*ff40*/  MOV R240, R252 ;  /* 0x000000fc00f07202 */ /* 0x000fce0000000f00 */
[----:B------:R-:W-:Y:S05]  /*ff50*/  WARPSYNC.COLLECTIVE R71, `(.L_x_7040) ;  /* 0x0000000047087348 */ /* 0x000fea0003c00000 */
[----:B------:R0:W1:Y:S02]  /*ff60*/  SHFL.DOWN P0, R252, R244, R245, R228 ;  /* 0x080000f5f4fc7389 */ /* 0x00006400000000e4 */
[----:B01----:R-:W-:Y:S01]  /*ff70*/  ENDCOLLECTIVE ;  /* 0x000000000000791b */ /* 0x003fe20003800000 */
.L_x_7040:
[----:B------:R-:W-:Y:S02]  /*ff80*/  MOV R244, R242 ;  /* 0x000000f200f47202 */ /* 0x000fe40000000f00 */
[----:B------:R-:W-:-:S07]  /*ff90*/  MOV R241, R252 ;  /* 0x000000fc00f17202 */ /* 0x000fce0000000f00 */
[----:B------:R-:W-:Y:S05]  /*ffa0*/  WARPSYNC.COLLECTIVE R71, `(.L_x_7041) ;  /* 0x0000000047087348 */ /* 0x000fea0003c00000 */
[----:B------:R0:W1:Y:S02]  /*ffb0*/  SHFL.DOWN P0, R252, R244, R245, R228 ;  /* 0x080000f5f4fc7389 */ /* 0x00006400000000e4 */
[----:B01----:R-:W-:Y:S01]  /*ffc0*/  ENDCOLLECTIVE ;  /* 0x000000000000791b */ /* 0x003fe20003800000 */
.L_x_7041:
[----:B------:R-:W-:Y:S02]  /*ffd0*/  MOV R244, R243 ;  /* 0x000000f300f47202 */ /* 0x000fe40000000f00 */
[----:B------:R-:W-:-:S07]  /*ffe0*/  MOV R242, R252 ;  /* 0x000000fc00f27202 */ /* 0x000fce0000000f00 */
[----:B------:R-:W-:Y:S05]  /*fff0*/  WARPSYNC.COLLECTIVE R71, `(.L_x_7042) ;  /* 0x0000000047087348 */ /* 0x000fea0003c00000 */
[----:B------:R0:W1:Y:S02]  /*10000*/  SHFL.DOWN P0, R252, R244, R245, R228 ;  /* 0x080000f5f4fc7389 */ /* 0x00006400000000e4 */
[----:B01----:R-:W-:Y:S01]  /*10010*/  ENDCOLLECTIVE ;  /* 0x000000000000791b */ /* 0x003fe20003800000 */
.L_x_7042:
[----:B------:R-:W-:Y:S05]  /*10020*/  WARPSYNC.COLLECTIVE R71, `(.L_x_7043) ;  /* 0x0000000047087348 */ /* 0x000fea0003c00000 */
[----:B------:R0:W1:Y:S02]  /*10030*/  SHFL.IDX P3, R228, R70, R69, R68 ;  /* 0x0000004546e47389 */ /* 0x0000640000060044 */
[----:B01----:R-:W-:Y:S01]  /*10040*/  ENDCOLLECTIVE ;  /* 0x000000000000791b */ /* 0x003fe20003800000 */
.L_x_7043:
[----:B------:R-:W-:Y:S02]  /*10050*/  MOV R70, R65 ;  /* 0x0000004100467202 */ /* 0x000fe40000000f00 */
[----:B------:R-:W-:Y:S02]  /*10060*/  MOV R243, R252 ;  /* 0x000000fc00f37202 */ /* 0x000fe40000000f00 */
[----:B------:R-:W-:-:S07]  /*10070*/  MOV R252, R228 ;  /* 0x000000e400fc7202 */ /* 0x000fce0000000f00 */
[----:B------:R-:W-:Y:S05]  /*10080*/  WARPSYNC.COLLECTIVE R71, `(.L_x_7044) ;  /* 0x0000000047087348 */ /* 0x000fea0003c00000 */
[----:B------:R0:W1:Y:S02]  /*10090*/  SHFL.IDX P3, R228, R70, R69, R68 ;  /* 0x0000004546e47389 */ /* 0x0000640000060044 */
[----:B01----:R-:W-:Y:S01]  /*100a0*/  ENDCOLLECTIVE ;  /* 0x000000000000791b */ /* 0x003fe20003800000 */
.L_x_7044:
[----:B------:R-:W-:Y:S01]  /*100b0*/  MOV R70, R66 ;  /* 0x0000004200467202 */ /* 0x000fe20000000f00 */
[-C--:B------:R-:W-:Y:S01]  /*100c0*/  FMUL.FTZ R66, R65, R247.reuse ;  /* 0x000000f741427220 */ /* 0x080fe20000410000 */
[----:B------:R-:W-:Y:S01]  /*100d0*/  FMUL.FTZ R247, R64, R247 ;  /* 0x000000f740f77220 */ /* 0x000fe20000410000 */
[----:B------:R-:W-:-:S07]  /*100e0*/  MOV R245, R228 ;  /* 0x000000e400f57202 */ /* 0x000fce0000000f00 */
[----:B------:R-:W-:Y:S05]  /*100f0*/  WARPSYNC.COLLECTIVE R71, `(.L_x_7045) ;  /* 0x0000000047087348 */ /* 0x000fea0003c00000 */
[----:B------:R0:W1:Y:S02]  /*10100*/  SHFL.IDX P3, R228, R70, R69, R68 ;  /* 0x0000004546e47389 */ /* 0x0000640000060044 */
[----:B01----:R-:W-:Y:S01]  /*10110*/  ENDCOLLECTIVE ;  /* 0x000000000000791b */ /* 0x003fe20003800000 */
.L_x_7045:
[----:B------:R-:W-:Y:S02]  /*10120*/  MOV R70, R67 ;  /* 0x0000004300467202 */ /* 0x000fe40000000f00 */
[----:B------:R-:W-:-:S07]  /*10130*/  MOV R244, R228 ;  /* 0x000000e400f47202 */ /* 0x000fce0000000f00 */
[----:B------:R-:W-:Y:S05]  /*10140*/  WARPSYNC.COLLECTIVE R71, `(.L_x_7046) ;  /* 0x0000000047087348 */ /* 0x000fea0003c00000 */
[----:B------:R0:W1:Y:S02]  /*10150*/  SHFL.IDX P3, R228, R70, R69, R68 ;  /* 0x0000004546e47389 */ /* 0x0000640000060044 */
[----:B01----:R-:W-:Y:S01]  /*10160*/  ENDCOLLECTIVE ;  /* 0x000000000000791b */ /* 0x003fe20003800000 */
.L_x_7046:
[----:B------:R-:W-:Y:S01]  /*10170*/  MOV R71, R228 ;  /* 0x000000e400477202 */ /* 0x000fe20000000f00 */
[----:B------:R-:W-:Y:S06]  /*10180*/  BRA `(.L_x_7047) ;  /* 0xffffff7c00b47947 */ /* 0x000fec000383ffff */
.L_x_7048:
        /* <DEDUP_REMOVED lines=15> */
.L_x_18936:


//--------------------- .text._Z25selective_scan_bwd_kernelI32Selective_Scan_bwd_kernel_traitsILi64ELi16ELb0ELb0ELb1ELb0ELb1EN3c108BFloat16ENS1_7complexIfEEEEv12SSMParamsBwd --------------------------
	.section	.text._Z25selective_scan_bwd_kernelI32Selective_Scan_bwd_kernel_traitsILi64ELi16ELb0ELb0ELb1ELb0ELb1EN3c108BFloat16ENS1_7complexIfEEEEv12SSMParamsBwd,"ax",@progbits
	.align	128
        .global         _Z25selective_scan_bwd_kernelI32Selective_Scan_bwd_kernel_traitsILi64ELi16ELb0ELb0ELb1ELb0ELb1EN3c108BFloat16ENS1_7complexIfEEEEv12SSMParamsBwd
        .type           _Z25selective_scan_bwd_kernelI32Selective_Scan_bwd_kernel_traitsILi64ELi16ELb0ELb0ELb1ELb0ELb1EN3c108BFloat16ENS1_7complexIfEEEEv12SSMParamsBwd,@function
        .size           _Z25selective_scan_bwd_kernelI32Selective_Scan_bwd_kernel_traitsILi64ELi16ELb0ELb0ELb1ELb0ELb1EN3c108BFloat16ENS1_7complexIfEEEEv12SSMParamsBwd,(.L_x_18937 - _Z25selective_scan_bwd_kernelI32Selective_Scan_bwd_kernel_traitsILi64ELi16ELb0ELb0ELb1ELb0ELb1EN3c108BFloat16ENS1_7complexIfEEEEv12SSMParamsBwd)
        .other          _Z25selective_scan_bwd_kernelI32Selective_Scan_bwd_kernel_traitsILi64ELi16ELb0ELb0ELb1ELb0ELb1EN3c108BFloat16ENS1_7complexIfEEEEv12SSMParamsBwd,@"STO_CUDA_ENTRY STV_DEFAULT"
_Z25selective_scan_bwd_kernelI32Selective_Scan_bwd_kernel_traitsILi64ELi16ELb0ELb0ELb1ELb0ELb1EN3c108BFloat16ENS1_7complexIfEEEEv12SSMParamsBwd:
.text._Z25selective_scan_bwd_kernelI32Selective_Scan_bwd_kernel_traitsILi64ELi16ELb0ELb0ELb1ELb0ELb1EN3c108BFloat16ENS1_7complexIfEEEEv12SSMParamsBwd:
        /* <DEDUP_REMOVED lines=167> */
.L_x_7155:
        /* <DEDUP_REMOVED lines=419> */
[----:B------:R-:W3:Y:S01]  /*24a0*/  @!P1 LDG.E.U16 R45, desc[UR20][R48.64+-0x780] ;  /* 0xfff88014302d9981 */ /* 0x000ee2000c1e1500 */
[----:B------:R-:W-:Y:S02]  /*24b0*/  ISETP.GE.AND P1, PT, R11, UR44, PT ;  /* 0x0000002c0b007c0c */ /* 0x000fe4000bf26270 */
[----:B--2---:R-:W-:-:S11]  /*24c0*/  PRMT R57, RZ, 0x7610, R57 ;  /* 0x00007610ff397816 */ /* 0x004fd60000000039 */
[----:B------:R-:W2:Y:S01]  /*24d0*/  @!P1 LDG.E.U16 R56, desc[UR20][R48.64+-0x640] ;  /* 0xfff9c01430389981 */ /* 0x000ea2000c1e1500 */
[----:B------:R-:W-:Y:S02]  /*24e0*/  ISETP.GE.AND P1, PT, R12, UR44, PT ;  /* 0x0000002c0c007c0c */ /* 0x000fe4000bf26270 */
[----:B------:R-:W-:Y:S02]  /*24f0*/  PRMT R52, RZ, 0x7610, R52 ;  /* 0x00007610ff347816 */ /* 0x000fe40000000034 */
[----:B------:R-:W-:Y:S02]  /*2500*/  PRMT R43, RZ, 0x7610, R43 ;  /* 0x00007610ff2b7816 */ /* 0x000fe4000000002b */
[----:B------:R-:W-:Y:S02]  /*2510*/  PRMT R47, RZ, 0x7610, R47 ;  /* 0x00007610ff2f7816 */ /* 0x000fe4000000002f */
[----:B------:R-:W-:Y:S01]  /*2520*/  PRMT R40, RZ, 0x7610, R40 ;  /* 0x00007610ff287816 */ /* 0x000fe20000000028 */
[----:B------:R-:W4:Y:S04]  /*2530*/  @!P2 LDG.E.U16 R52, desc[UR20][R48.64+-0x700] ;  /* 0xfff900143034a981 */ /* 0x000f28000c1e1500 */
[----:B------:R-:W5:Y:S01]  /*2540*/  @!P1 LDG.E.U16 R57, desc[UR20][R48.64+-0x600] ;  /* 0xfffa001430399981 */ /* 0x000f62000c1e1500 */
[----:B------:R-:W-:-:S02]  /*2550*/  ISETP.GE.AND P1, PT, R13, UR44, PT ;  /* 0x0000002c0d007c0c */ /* 0x000fc4000bf26270 */
[----:B------:R-:W-:Y:S01]  /*2560*/  PRMT R53, RZ, 0x7610, R53 ;  /* 0x00007610ff357816 */ /* 0x000fe20000000035 */
[----:B------:R-:W3:Y:S01]  /*2570*/  @!P3 LDG.E.U16 R43, desc[UR20][R48.64+-0x7c0] ;  /* 0xfff84014302bb981 */ /* 0x000ee2000c1e1500 */
[----:B------:R-:W-:Y:S02]  /*2580*/  PRMT R54, RZ, 0x7610, R54 ;  /* 0x00007610ff367816 */ /* 0x000fe40000000036 */
[----:B------:R-:W-:Y:S01]  /*2590*/  ISETP.GE.AND P2, PT, R15, UR44, PT ;  /* 0x0000002c0f007c0c */ /* 0x000fe2000bf46270 */
[----:B------:R-:W2:Y:S01]  /*25a0*/  @!P4 LDG.E.U16 R47, desc[UR20][R48.64+-0x740] ;  /* 0xfff8c014302fc981 */ /* 0x000ea2000c1e1500 */
[----:B------:R-:W-:-:S03]  /*25b0*/  ISETP.GE.AND P3, PT, R16, UR44, PT ;  /* 0x0000002c10007c0c */ /* 0x000fc6000bf66270 */
[----:B------:R0:W4:Y:S04]  /*25c0*/  @!P0 LDG.E.U16 R40, desc[UR20][R50.64] ;  /* 0x0000001432288981 */ /* 0x000128000c1e1500 */
        /* <DEDUP_REMOVED lines=17> */
[----:B----4-:R0:W-:Y:S04]  /*26e0*/  STS.U16 [R166], R40 ;  /* 0x00000028a6007388 */ /* 0x0101e80000000400 */
[----:B---3--:R-:W-:Y:S04]  /*26f0*/  STS.U16 [R165+0x40], R43 ;  /* 0x0000402ba5007388 */ /* 0x008fe80000000400 */
[----:B------:R-:W-:Y:S04]  /*2700*/  STS.U16 [R164+0x80], R45 ;  /* 0x0000802da4007388 */ /* 0x000fe80000000400 */
[----:B--2---:R-:W-:Y:S04]  /*2710*/  STS.U16 [R163+0xc0], R47 ;  /* 0x0000c02fa3007388 */ /* 0x004fe80000000400 */
[----:B------:R-:W-:Y:S04]  /*2720*/  STS.U16 [R162+0x100], R52 ;  /* 0x00010034a2007388 */ /* 0x000fe80000000400 */
        /* <DEDUP_REMOVED lines=69> */
[----:B------:R-:W-:Y:S02]  /*2b80*/  SHF.L.U32 R57, R57, 0x10, RZ ;  /* 0x0000001039397819 */ /* 0x000fe400000006ff */
[----:B------:R-:W-:Y:S01]  /*2b90*/  SHF.L.U32 R49, R49, 0x10, RZ ;  /* 0x0000001031317819 */ /* 0x000fe200000006ff */
[----:B------:R-:W-:Y:S01]  /*2ba0*/  MUFU.EX2 R82, R82 ;  /* 0x0000005200527308 */ /* 0x000fe20000000800 */
[----:B------:R-:W-:Y:S01]  /*2bb0*/  SHF.L.U32 R50, R50, 0x10, RZ ;  /* 0x0000001032327819 */ /* 0x000fe200000006ff */
[----:B------:R-:W-:Y:S01]  /*2bc0*/  FMUL.FTZ R83, R45, -1.4426950216293334961 ;  /* 0xbfb8aa3b2d537820 */ /* 0x000fe20000410000 */
[----:B------:R-:W-:Y:S01]  /*2bd0*/  FMUL.FTZ R95, R57, -1.4426950216293334961 ;  /* 0xbfb8aa3b395f7820 */ /* 0x000fe20000410000 */
[----:B------:R-:W-:Y:S01]  /*2be0*/  SHF.L.U32 R66, R66, 0x10, RZ ;  /* 0x0000001042427819 */ /* 0x000fe200000006ff */
[----:B------:R-:W-:-:S03]  /*2bf0*/  FMUL.FTZ R3, R49, -1.4426950216293334961 ;  /* 0xbfb8aa3b31037820 */ /* 0x000fc60000410000 */
[----:B------:R-:W0:Y:S01]  /*2c00*/  MUFU.EX2 R2, R2 ;  /* 0x0000000200027308 */ /* 0x000e220000000800 */
[----:B------:R-:W-:Y:S01]  /*2c10*/  FMUL.FTZ R84, R50, -1.4426950216293334961 ;  /* 0xbfb8aa3b32547820 */ /* 0x000fe20000410000 */
[----:B-1----:R-:W-:Y:S01]  /*2c20*/  FADD.FTZ R76, R76, 1 ;  /* 0x3f8000004c4c7421 */ /* 0x002fe20000010000 */
[----:B------:R-:W-:-:S05]  /*2c30*/  SHF.L.U32 R52, R52, 0x10, RZ ;  /* 0x0000001034347819 */ /* 0x000fca00000006ff */
[----:B------:R1:W-:Y:S01]  /*2c40*/  MUFU.EX2 R98, R95 ;  /* 0x0000005f00627308 */ /* 0x0003e20000000800 */
[----:B------:R-:W-:-:S07]  /*2c50*/  SHF.L.U32 R51, R51, 0x10, RZ ;  /* 0x0000001033337819 */ /* 0x000fce00000006ff */
[----:B------:R-:W4:Y:S01]  /*2c60*/  MUFU.EX2 R83, R83 ;  /* 0x0000005300537308 */ /* 0x000f220000000800 */
[----:B-1----:R-:W-:Y:S01]  /*2c70*/  FMUL.FTZ R95, R66, -1.4426950216293334961 ;  /* 0xbfb8aa3b425f7820 */ /* 0x002fe20000410000 */
[----:B------:R-:W-:-:S06]  /*2c80*/  FMUL.FTZ R86, R52, -1.4426950216293334961 ;  /* 0xbfb8aa3b34567820 */ /* 0x000fcc0000410000 */
[----:B------:R-:W1:Y:S01]  /*2c90*/  MUFU.EX2 R3, R3 ;  /* 0x0000000300037308 */ /* 0x000e620000000800 */
[----:B------:R-:W-:-:S07]  /*2ca0*/  FMUL.FTZ R85, R51, -1.4426950216293334961 ;  /* 0xbfb8aa3b33557820 */ /* 0x000fce0000410000 */
[----:B------:R-:W-:Y:S01]  /*2cb0*/  MUFU.EX2 R84, R84 ;  /* 0x0000005400547308 */ /* 0x000fe20000000800 */
[----:B0-----:R-:W-:-:S07]  /*2cc0*/  FADD.FTZ R2, R2, 1 ;  /* 0x3f80000002027421 */ /* 0x001fce0000010000 */
[----:B------:R-:W-:Y:S08]  /*2cd0*/  MUFU.EX2 R113, R95 ;  /* 0x0000005f00717308 */ /* 0x000ff00000000800 */
[----:B------:R-:W-:Y:S01]  /*2ce0*/  MUFU.RCP R76, R76 ;  /* 0x0000004c004c7308 */ /* 0x000fe20000001000 */
[----:B----4-:R-:W-:Y:S01]  /*2cf0*/  FADD.FTZ R83, R83, 1 ;  /* 0x3f80000053537421 */ /* 0x010fe20000010000 */
[----:B------:R-:W-:Y:S01]  /*2d00*/  SHF.L.U32 R53, R53, 0x10, RZ ;  /* 0x0000001035357819 */ /* 0x000fe200000006ff */
[----:B-1----:R-:W-:-:S05]  /*2d10*/  FADD.FTZ R3, R3, 1 ;  /* 0x3f80000003037421 */ /* 0x002fca0000010000 */
[----:B------:R-:W-:Y:S01]  /*2d20*/  MUFU.EX2 R86, R86 ;  /* 0x0000005600567308 */ /* 0x000fe20000000800 */
[----:B------:R-:W-:-:S07]  /*2d30*/  SHF.L.U32 R67, R67, 0x10, RZ ;  /* 0x0000001043437819 */ /* 0x000fce00000006ff */
[----:B------:R-:W-:Y:S01]  /*2d40*/  MUFU.EX2 R85, R85 ;  /* 0x0000005500557308 */ /* 0x000fe20000000800 */
[----:B------:R-:W-:Y:S01]  /*2d50*/  SHF.L.U32 R56, R56, 0x10, RZ ;  /* 0x0000001038387819 */ /* 0x000fe200000006ff */
[----:B------:R-:W-:Y:S01]  /*2d60*/  FMUL.FTZ R87, R53, -1.4426950216293334961 ;  /* 0xbfb8aa3b35577820 */ /* 0x000fe20000410000 */
[----:B------:R-:W-:-:S03]  /*2d70*/  SHF.L.U32 R71, R71, 0x10, RZ ;  /* 0x0000001047477819 */ /* 0x000fc600000006ff */
[----:B------:R-:W-:Y:S01]  /*2d80*/  FMUL.FTZ R89, R56, -1.4426950216293334961 ;  /* 0xbfb8aa3b38597820 */ /* 0x000fe20000410000 */
[----:B------:R-:W-:Y:S01]  /*2d90*/  SHF.L.U32 R69, R69, 0x10, RZ ;  /* 0x0000001045457819 */ /* 0x000fe200000006ff */
[----:B------:R-:W-:Y:S01]  /*2da0*/  MUFU.EX2 R87, R87 ;  /* 0x0000005700577308 */ /* 0x000fe20000000800 */
[----:B------:R-:W-:Y:S02]  /*2db0*/  SHF.L.U32 R54, R54, 0x10, RZ ;  /* 0x0000001036367819 */ /* 0x000fe400000006ff */
[----:B------:R-:W-:Y:S02]  /*2dc0*/  SHF.L.U32 R59, R59, 0x10, RZ ;  /* 0x000000103b3b7819 */ /* 0x000fe400000006ff */
[----:B------:R-:W-:-:S03]  /*2dd0*/  SHF.L.U32 R72, R72, 0x10, RZ ;  /* 0x0000001048487819 */ /* 0x000fc600000006ff */
[----:B------:R-:W0:Y:S01]  /*2de0*/  MUFU.EX2 R89, R89 ;  /* 0x0000005900597308 */ /* 0x000e220000000800 */
[----:B------:R-:W-:Y:S01]  /*2df0*/  FMUL.FTZ R88, R54, -1.4426950216293334961 ;  /* 0xbfb8aa3b36587820 */ /* 0x000fe20000410000 */
[----:B------:R-:W-:Y:S01]  /*2e00*/  FMUL.FTZ R100, R59, -1.4426950216293334961 ;  /* 0xbfb8aa3b3b647820 */ /* 0x000fe20000410000 */
[----:B------:R-:W-:Y:S02]  /*2e10*/  SHF.L.U32 R63, R63, 0x10, RZ ;  /* 0x000000103f3f7819 */ /* 0x000fe400000006ff */
[----:B------:R-:W-:-:S03]  /*2e20*/  SHF.L.U32 R99, R99, 0x10, RZ ;  /* 0x0000001063637819 */ /* 0x000fc600000006ff */
[----:B------:R-:W1:Y:S01]  /*2e30*/  MUFU.EX2 R88, R88 ;  /* 0x0000005800587308 */ /* 0x000e620000000800 */
[----:B------:R-:W-:Y:S01]  /*2e40*/  SHF.L.U32 R96, R96, 0x10, RZ ;  /* 0x0000001060607819 */ /* 0x000fe200000006ff */
[----:B------:R-:W-:-:S06]  /*2e50*/  FMUL.FTZ R102, R63, -1.4426950216293334961 ;  /* 0xbfb8aa3b3f667820 */ /* 0x000fcc0000410000 */
[----:B------:R4:W-:Y:S01]  /*2e60*/  MUFU.EX2 R101, R100 ;  /* 0x0000006400657308 */ /* 0x0009e20000000800 */
[----:B0-----:R-:W-:-:S07]  /*2e70*/  FADD.FTZ R89, R89, 1 ;  /* 0x3f80000059597421 */ /* 0x001fce0000010000 */
        /* <DEDUP_REMOVED lines=15> */
[----:B------:R-:W-:Y:S04]  /*2f70*/  STS.U16 [R152+0x380], R80 ;  /* 0x0003805098007388 */ /* 0x000fe80000000400 */
[----:B------:R-:W-:Y:S01]  /*2f80*/  STS.U16 [R151+0x3c0], R81 ;  /* 0x0003c05197007388 */ /* 0x000fe20000000400 */
[----:B------:R-:W-:-:S03]  /*2f90*/  NOP ;  /* 0x0000000000007918 */ /* 0x000fc60000000000 */
[----:B------:R-:W1:Y:S04]  /*2fa0*/  LDS.U16 R40, [R92] ;  /* 0x000000005c287984 */ /* 0x000e680000000400 */
[----:B------:R-:W1:Y:S04]  /*2fb0*/  LDS.U16 R62, [R92+0x6] ;  /* 0x000006005c3e7984 */ /* 0x000e680000000400 */
[----:B------:R-:W1:Y:S04]  /*2fc0*/  LDS.U16 R60, [R92+0x2] ;  /* 0x000002005c3c7984 */ /* 0x000e680000000400 */
[----:B------:R-:W1:Y:S04]  /*2fd0*/  LDS.U16 R61, [R92+0x4] ;  /* 0x000004005c3d7984 */ /* 0x000e680000000400 */
[----:B------:R-:W1:Y:S04]  /*2fe0*/  LDS.U16 R68, [R92+0x8] ;  /* 0x000008005c447984 */ /* 0x000e680000000400 */
[----:B------:R-:W1:Y:S01]  /*2ff0*/  LDS.U16 R95, [R92+0xc] ;  /* 0x00000c005c5f7984 */ /* 0x000e620000000400 */
[----:B0-----:R-:W-:Y:S01]  /*3000*/  FADD.FTZ R74, R82, 1 ;  /* 0x3f800000524a7421 */ /* 0x001fe20000010000 */
[----:B------:R0:W1:Y:S01]  /*3010*/  MUFU.RCP R73, R2 ;  /* 0x0000000200497308 */ /* 0x0000620000001000 */
[----:B--2---:R-:W-:Y:S01]  /*3020*/  FADD.FTZ R75, R84, 1 ;  /* 0x3f800000544b7421 */ /* 0x004fe20000010000 */
[----:B------:R-:W2:Y:S01]  /*3030*/  LDS.U16 R70, [R92+0xa] ;  /* 0x00000a005c467984 */ /* 0x000ea20000000400 */
[----:B---3--:R-:W-:-:S03]  /*3040*/  FADD.FTZ R77, R86, 1 ;  /* 0x3f800000564d7421 */ /* 0x008fc60000010000 */
[----:B----4-:R-:W-:Y:S02]  /*3050*/  LDS.U16 R100, [R92+0x12] ;  /* 0x000012005c647984 */ /* 0x010fe40000000400 */
[----:B------:R-:W3:Y:S01]  /*3060*/  MUFU.RCP R74, R74 ;  /* 0x0000004a004a7308 */ /* 0x000ee20000001000 */
[----:B0-----:R-:W-:Y:S01]  /*3070*/  FADD.FTZ R2, -R76, 1 ;  /* 0x3f8000004c027421 */ /* 0x001fe20000010100 */
[----:B------:R-:W-:Y:S06]  /*3080*/  LDS.U16 R109, [R92+0x18] ;  /* 0x000018005c6d7984 */ /* 0x000fec0000000400 */
[----:B-----5:R-:W0:Y:S01]  /*3090*/  MUFU.RCP R78, R83 ;  /* 0x00000053004e7308 */ /* 0x020e220000001000 */
[----:B------:R-:W-:Y:S01]  /*30a0*/  SHF.L.U32 R65, R65, 0x10, RZ ;  /* 0x0000001041417819 */ /* 0x000fe200000006ff */
[----:B-1----:R-:W-:Y:S01]  /*30b0*/  FADD.FTZ R79, R88, 1 ;  /* 0x3f800000584f7421 */ /* 0x002fe20000010000 */
[----:B------:R-:W-:-:S05]  /*30c0*/  SHF.L.U32 R40, R40, 0x10, RZ ;  /* 0x0000001028287819 */ /* 0x000fca00000006ff */
[----:B------:R1:W-:Y:S01]  /*30d0*/  MUFU.RCP R80, R3 ;  /* 0x0000000300507308 */ /* 0x0003e20000001000 */
[----:B------:R-:W-:Y:S01]  /*30e0*/  SHF.L.U32 R62, R62, 0x10, RZ ;  /* 0x000000103e3e7819 */ /* 0x000fe200000006ff */
[----:B------:R-:W-:Y:S01]  /*30f0*/  FFMA.FTZ R2, R47, R2, 1 ;  /* 0x3f8000002f027423 */ /* 0x000fe20000010002 */
[----:B------:R-:W-:Y:S01]  /*3100*/  SHF.L.U32 R60, R60, 0x10, RZ ;  /* 0x000000103c3c7819 */ /* 0x000fe200000006ff */
[----:B------:R-:W-:Y:S01]  /*3110*/  LDS.U16 R111, [R92+0x1a] ;  /* 0x00001a005c6f7984 */ /* 0x000fe20000000400 */
[----:B-1----:R-:W-:-:S03]  /*3120*/  FMUL.FTZ R3, R67, R40 ;  /* 0x0000002843037220 */ /* 0x002fc60000410000 */
[----:B------:R-:W1:Y:S01]  /*3130*/  MUFU.RCP R75, R75 ;  /* 0x0000004b004b7308 */ /* 0x000e620000001000 */
[----:B------:R-:W-:Y:S01]  /*3140*/  FMUL.FTZ R3, R76, R3 ;  /* 0x000000034c037220 */ /* 0x000fe20000410000 */
[----:B------:R-:W-:Y:S01]  /*3150*/  FADD.FTZ R82, R85, 1 ;  /* 0x3f80000055527421 */ /* 0x000fe20000010000 */
[----:B------:R-:W-:Y:S01]  /*3160*/  FADD.FTZ R83, -R73, 1 ;  /* 0x3f80000049537421 */ /* 0x000fe20000010100 */
[----:B------:R-:W-:Y:S01]  /*3170*/  FMUL.FTZ R86, R71, R62 ;  /* 0x0000003e47567220 */ /* 0x000fe20000410000 */
[----:B------:R-:W-:Y:S01]  /*3180*/  FMUL.FTZ R5, R3, R2 ;  /* 0x0000000203057220 */ /* 0x000fe20000410000 */
[----:B---3--:R-:W-:Y:S01]  /*3190*/  FADD.FTZ R2, -R74, 1 ;  /* 0x3f8000004a027421 */ /* 0x008fe20000010100 */
[----:B------:R-:W-:Y:S01]  /*31a0*/  SHF.L.U32 R61, R61, 0x10, RZ ;  /* 0x000000103d3d7819 */ /* 0x000fe200000006ff */
[----:B------:R-:W-:Y:S01]  /*31b0*/  FMUL.FTZ R3, R69, R60 ;  /* 0x0000003c45037220 */ /* 0x000fe20000410000 */
[----:B------:R-:W-:Y:S01]  /*31c0*/  FFMA.FTZ R85, R48, R83, 1 ;  /* 0x3f80000030557423 */ /* 0x000fe20000010053 */
[----:B------:R-:W-:Y:S01]  /*31d0*/  FMUL.FTZ R86, R73, R86 ;  /* 0x0000005649567220 */ /* 0x000fe20000410000 */
[----:B------:R-:W-:Y:S01]  /*31e0*/  FFMA.FTZ R2, R43, R2, 1 ;  /* 0x3f8000002b027423 */ /* 0x000fe20000010002 */
[----:B------:R-:W3:Y:S01]  /*31f0*/  MUFU.RCP R82, R82 ;  /* 0x0000005200527308 */ /* 0x000ee20000001000 */
[----:B0-----:R-:W-:Y:S01]  /*3200*/  FADD.FTZ R4, -R78, 1 ;  /* 0x3f8000004e047421 */ /* 0x001fe20000010100 */
[----:B------:R-:W-:Y:S01]  /*3210*/  FMUL.FTZ R81, R72, R61 ;  /* 0x0000003d48517220 */ /* 0x000fe20000410000 */
[----:B------:R-:W-:Y:S01]  /*3220*/  FMUL.FTZ R3, R74, R3 ;  /* 0x000000034a037220 */ /* 0x000fe20000410000 */
[----:B------:R-:W-:Y:S01]  /*3230*/  FMUL.FTZ R112, R86, R85 ;  /* 0x0000005556707220 */ /* 0x000fe20000410000 */
[----:B------:R-:W-:Y:S01]  /*3240*/  FADD.FTZ R86, R98, 1 ;  /* 0x3f80000062567421 */ /* 0x000fe20000010000 */
[----:B------:R-:W-:Y:S01]  /*3250*/  FFMA.FTZ R4, R45, R4, 1 ;  /* 0x3f8000002d047423 */ /* 0x000fe20000010004 */
[----:B------:R-:W-:Y:S01]  /*3260*/  FMUL.FTZ R81, R78, R81 ;  /* 0x000000514e517220 */ /* 0x000fe20000410000 */
[----:B------:R-:W-:Y:S01]  /*3270*/  FMUL.FTZ R110, R3, R2 ;  /* 0x00000002036e7220 */ /* 0x000fe20000410000 */
[----:B------:R-:W0:Y:S01]  /*3280*/  LDS.U16 R98, [R92+0x10] ;  /* 0x000010005c627984 */ /* 0x000e220000000400 */
[----:B-1----:R-:W-:Y:S01]  /*3290*/  FADD.FTZ R3, -R75, 1 ;  /* 0x3f8000004b037421 */ /* 0x002fe20000010100 */
[----:B------:R-:W-:-:S02]  /*32a0*/  SHF.L.U32 R68, R68, 0x10, RZ ;  /* 0x0000001044447819 */ /* 0x000fc400000006ff */
[----:B------:R-:W1:Y:S01]  /*32b0*/  LDS.U16 R2, [R92+0xe] ;  /* 0x00000e005c027984 */ /* 0x000e620000000400 */
[----:B------:R-:W-:Y:S01]  /*32c0*/  FADD.FTZ R84, R87, 1 ;  /* 0x3f80000057547421 */ /* 0x000fe20000010000 */
[----:B------:R-:W-:Y:S01]  /*32d0*/  FMUL.FTZ R83, R81, R4 ;  /* 0x0000000451537220 */ /* 0x000fe20000410000 */
[----:B------:R-:W-:Y:S01]  /*32e0*/  SHF.L.U32 R95, R95, 0x10, RZ ;  /* 0x000000105f5f7819 */ /* 0x000fe200000006ff */
[----:B------:R-:W-:Y:S01]  /*32f0*/  FADD.FTZ R4, -R80, 1 ;  /* 0x3f80000050047421 */ /* 0x000fe20000010100 */
[----:B------:R-:W-:Y:S01]  /*3300*/  FFMA.FTZ R87, R50, R3, 1 ;  /* 0x3f80000032577423 */ /* 0x000fe20000010003 */
[----:B------:R-:W-:Y:S02]  /*3310*/  FMUL.FTZ R3, R99, R68 ;  /* 0x0000004463037220 */ /* 0x000fe40000410000 */
[----:B------:R-:W-:Y:S01]  /*3320*/  FFMA.FTZ R4, R49, R4, 1 ;  /* 0x3f80000031047423 */ /* 0x000fe20000010004 */
[----:B------:R-:W-:Y:S01]  /*3330*/  FMUL.FTZ R85, R96, R95 ;  /* 0x0000005f60557220 */ /* 0x000fe20000410000 */
[----:B------:R-:W-:Y:S01]  /*3340*/  FMUL.FTZ R3, R80, R3 ;  /* 0x0000000350037220 */ /* 0x000fe20000410000 */
[----:B------:R3:W-:Y:S01]  /*3350*/  MUFU.RCP R81, R89 ;  /* 0x0000005900517308 */ /* 0x0007e20000001000 */
[----:B------:R-:W-:-:S02]  /*3360*/  SHF.L.U32 R97, R97, 0x10, RZ ;  /* 0x0000001061617819 */ /* 0x000fc400000006ff */
[----:B--2---:R-:W-:Y:S01]  /*3370*/  SHF.L.U32 R70, R70, 0x10, RZ ;  /* 0x0000001046467819 */ /* 0x004fe200000006ff */
[----:B---3--:R-:W-:Y:S01]  /*3380*/  FMUL.FTZ R89, R82, R85 ;  /* 0x0000005552597220 */ /* 0x008fe20000410000 */
[----:B------:R-:W-:Y:S02]  /*3390*/  FMUL.FTZ R85, R3, R4 ;  /* 0x0000000403557220 */ /* 0x000fe40000410000 */
[----:B------:R-:W2:Y:S04]  /*33a0*/  LDS.U16 R4, [R92+0x16] ;  /* 0x000016005c047984 */ /* 0x000ea80000000400 */
[----:B------:R-:W3:Y:S01]  /*33b0*/  LDS.U16 R3, [R92+0x14] ;  /* 0x000014005c037984 */ /* 0x000ee20000000400 */
[----:B------:R-:W-:Y:S01]  /*33c0*/  FMUL.FTZ R104, R65, -1.4426950216293334961 ;  /* 0xbfb8aa3b41687820 */ /* 0x000fe20000410000 */
[----:B------:R-:W-:Y:S01]  /*33d0*/  FMUL.FTZ R88, R97, R70 ;  /* 0x0000004661587220 */ /* 0x000fe20000410000 */
[----:B------:R-:W4:Y:S01]  /*33e0*/  MUFU.RCP R79, R79 ;  /* 0x0000004f004f7308 */ /* 0x000f220000001000 */
[----:B------:R-:W-:-:S02]  /*33f0*/  FADD.FTZ R106, R103, 1 ;  /* 0x3f800000676a7421 */ /* 0x000fc40000010000 */
[----:B------:R-:W-:-:S05]  /*3400*/  FMUL.FTZ R88, R75, R88 ;  /* 0x000000584b587220 */ /* 0x000fca0000410000 */
[----:B------:R5:W-:Y:S01]  /*3410*/  MUFU.EX2 R107, R104 ;  /* 0x00000068006b7308 */ /* 0x000be20000000800 */
[----:B------:R-:W-:Y:S01]  /*3420*/  FMUL.FTZ R114, R88, R87 ;  /* 0x0000005758727220 */ /* 0x000fe20000410000 */
[----:B------:R-:W-:-:S06]  /*3430*/  SHF.L.U32 R103, R58, 0x10, RZ ;  /* 0x000000103a677819 */ /* 0x000fcc00000006ff */
[----:B------:R-:W2:Y:S01]  /*3440*/  MUFU.RCP R84, R84 ;  /* 0x0000005400547308 */ /* 0x000ea20000001000 */
[----:B-----5:R-:W-:-:S07]  /*3450*/  FADD.FTZ R104, R101, 1 ;  /* 0x3f80000065687421 */ /* 0x020fce0000010000 */
[----:B------:R-:W5:Y:S01]  /*3460*/  MUFU.RCP R77, R77 ;  /* 0x0000004d004d7308 */ /* 0x000f620000001000 */
[----:B------:R-:W-:-:S07]  /*3470*/  FADD.FTZ R102, -R82, 1 ;  /* 0x3f80000052667421 */ /* 0x000fce0000010100 */
[----:B------:R0:W3:Y:S08]  /*3480*/  MUFU.RCP R88, R104 ;  /* 0x0000006800587308 */ /* 0x0000f00000001000 */
[----:B------:R1:W-:Y:S01]  /*3490*/  MUFU.RCP R58, R106 ;  /* 0x0000006a003a7308 */ /* 0x0003e20000001000 */
[----:B0-----:R-:W0:Y:S01]  /*34a0*/  LDS.U16 R104, [R92+0x1c] ;  /* 0x00001c005c687984 */ /* 0x001e220000000400 */
[----:B------:R-:W-:-:S03]  /*34b0*/  FFMA.FTZ R102, R51, R102, 1 ;  /* 0x3f80000033667423 */ /* 0x000fc60000010066 */
[----:B-1----:R-:W1:Y:S01]  /*34c0*/  LDS.U16 R106, [R92+0x1e] ;  /* 0x00001e005c6a7984 */ /* 0x002e620000000400 */
[----:B------:R-:W-:Y:S01]  /*34d0*/  SHF.L.U32 R101, R64, 0x10, RZ ;  /* 0x0000001040657819 */ /* 0x000fe200000006ff */
[----:B----4-:R-:W-:Y:S01]  /*34e0*/  FADD.FTZ R87, -R79, 1 ;  /* 0x3f8000004f577421 */ /* 0x010fe20000010100 */
[----:B------:R-:W-:Y:S02]  /*34f0*/  SHF.L.U32 R98, R98, 0x10, RZ ;  /* 0x0000001062627819 */ /* 0x000fe400000006ff */
[----:B------:R-:W-:Y:S02]  /*3500*/  SHF.L.U32 R105, R55, 0x10, RZ ;  /* 0x0000001037697819 */ /* 0x000fe400000006ff */
[----:B------:R-:W-:Y:S02]  /*3510*/  SHF.L.U32 R64, R2, 0x10, RZ ;  /* 0x0000001002407819 */ /* 0x000fe400000006ff */
[----:B------:R-:W-:Y:S01]  /*3520*/  SHF.L.U32 R100, R100, 0x10, RZ ;  /* 0x0000001064647819 */ /* 0x000fe200000006ff */
[----:B------:R-:W4:Y:S01]  /*3530*/  MUFU.RCP R86, R86 ;  /* 0x0000005600567308 */ /* 0x000f220000001000 */
[----:B------:R-:W-:Y:S01]  /*3540*/  FMUL.FTZ R89, R89, R102 ;  /* 0x0000006659597220 */ /* 0x000fe20000410000 */
[----:B------:R-:W-:Y:S01]  /*3550*/  FFMA.FTZ R116, R54, R87, 1 ;  /* 0x3f80000036747423 */ /* 0x000fe20000010057 */
[C---:B--2---:R-:W-:Y:S01]  /*3560*/  FADD.FTZ R102, -R84.reuse, 1 ;  /* 0x3f80000054667421 */ /* 0x044fe20000010100 */
[----:B------:R-:W-:Y:S01]  /*3570*/  FMUL.FTZ R87, R103, R98 ;  /* 0x0000006267577220 */ /* 0x000fe20000410000 */
[----:B-----5:R-:W-:Y:S01]  /*3580*/  FADD.FTZ R55, -R77, 1 ;  /* 0x3f8000004d377421 */ /* 0x020fe20000010100 */
[----:B------:R-:W-:Y:S01]  /*3590*/  FMUL.FTZ R2, R101, R64 ;  /* 0x0000004065027220 */ /* 0x000fe20000410000 */
[----:B------:R-:W-:Y:S01]  /*35a0*/  FMUL.FTZ R108, R105, R100 ;  /* 0x00000064696c7220 */ /* 0x000fe20000410000 */
[----:B------:R-:W-:Y:S01]  /*35b0*/  FADD.FTZ R115, R107, 1 ;  /* 0x3f8000006b737421 */ /* 0x000fe20000010000 */
[----:B------:R-:W-:Y:S01]  /*35c0*/  FFMA.FTZ R102, R53, R102, 1 ;  /* 0x3f80000035667423 */ /* 0x000fe20000010066 */
[----:B------:R-:W-:Y:S01]  /*35d0*/  FMUL.FTZ R87, R84, R87 ;  /* 0x0000005754577220 */ /* 0x000fe20000410000 */
[----:B------:R-:W-:Y:S01]  /*35e0*/  FFMA.FTZ R55, R52, R55, 1 ;  /* 0x3f80000034377423 */ /* 0x000fe20000010037 */
[----:B------:R-:W-:Y:S01]  /*35f0*/  FMUL.FTZ R2, R77, R2 ;  /* 0x000000024d027220 */ /* 0x000fe20000410000 */
[----:B------:R-:W-:Y:S01]  /*3600*/  FMUL.FTZ R107, R79, R108 ;  /* 0x0000006c4f6b7220 */ /* 0x000fe20000410000 */
[----:B------:R-:W-:Y:S01]  /*3610*/  FMUL.FTZ R87, R87, R102 ;  /* 0x0000006657577220 */ /* 0x000fe20000410000 */
[----:B------:R-:W-:Y:S01]  /*3620*/  SHF.L.U32 R102, R42, 0x10, RZ ;  /* 0x000000102a667819 */ /* 0x000fe200000006ff */
[----:B------:R-:W-:Y:S01]  /*3630*/  FMUL.FTZ R2, R2, R55 ;  /* 0x0000003702027220 */ /* 0x000fe20000410000 */
[----:B------:R-:W-:Y:S01]  /*3640*/  FMUL.FTZ R116, R107, R116 ;  /* 0x000000746b747220 */ /* 0x000fe20000410000 */
[----:B------:R-:W-:Y:S01]  /*3650*/  SHF.L.U32 R109, R109, 0x10, RZ ;  /* 0x000000106d6d7819 */ /* 0x000fe200000006ff */
[----:B------:R-:W-:Y:S01]  /*3660*/  FADD.FTZ R55, R113, 1 ;  /* 0x3f80000071377421 */ /* 0x000fe20000010000 */
[----:B------:R-:W-:-:S02]  /*3670*/  SHF.L.U32 R107, R44, 0x10, RZ ;  /* 0x000000102c6b7819 */ /* 0x000fc400000006ff */
[----:B------:R-:W-:Y:S02]  /*3680*/  SHF.L.U32 R42, R4, 0x10, RZ ;  /* 0x00000010042a7819 */ /* 0x000fe400000006ff */
[----:B------:R-:W-:Y:S01]  /*3690*/  SHF.L.U32 R44, R41, 0x10, RZ ;  /* 0x00000010292c7819 */ /* 0x000fe200000006ff */
[----:B------:R2:W5:Y:S01]  /*36a0*/  MUFU.RCP R108, R115 ;  /* 0x00000073006c7308 */ /* 0x0005620000001000 */
[----:B------:R-:W-:Y:S02]  /*36b0*/  SHF.L.U32 R46, R46, 0x10, RZ ;  /* 0x000000102e2e7819 */ /* 0x000fe400000006ff */
[----:B---3--:R-:W-:Y:S01]  /*36c0*/  SHF.L.U32 R41, R3, 0x10, RZ ;  /* 0x0000001003297819 */ /* 0x008fe200000006ff */
[----:B------:R-:W-:Y:S01]  /*36d0*/  FADD.FTZ R120, -R88, 1 ;  /* 0x3f80000058787421 */ /* 0x000fe20000010100 */
[----:B----4-:R-:W-:Y:S01]  /*36e0*/  FADD.FTZ R118, -R86, 1 ;  /* 0x3f80000056767421 */ /* 0x010fe20000010100 */
[----:B------:R-:W-:Y:S01]  /*36f0*/  FMUL.FTZ R3, R107, R42 ;  /* 0x0000002a6b037220 */ /* 0x000fe20000410000 */
[----:B--2---:R-:W-:Y:S01]  /*3700*/  FMUL.FTZ R115, R102, R109 ;  /* 0x0000006d66737220 */ /* 0x004fe20000410000 */
[----:B------:R-:W2:Y:S01]  /*3710*/  MUFU.RCP R55, R55 ;  /* 0x0000003700377308 */ /* 0x000ea20000001000 */
[----:B------:R-:W-:Y:S01]  /*3720*/  FADD.FTZ R113, -R81, 1 ;  /* 0x3f80000051717421 */ /* 0x000fe20000010100 */
[----:B------:R-:W-:Y:S01]  /*3730*/  FMUL.FTZ R4, R46, R41 ;  /* 0x000000292e047220 */ /* 0x000fe20000410000 */
[----:B------:R-:W-:Y:S01]  /*3740*/  FFMA.FTZ R120, R59, R120, 1 ;  /* 0x3f8000003b787423 */ /* 0x000fe20000010078 */
[----:B------:R-:W-:Y:S01]  /*3750*/  SHF.L.U32 R111, R111, 0x10, RZ ;  /* 0x000000106f6f7819 */ /* 0x000fe200000006ff */
[----:B------:R-:W-:Y:S01]  /*3760*/  FMUL.FTZ R115, R88, R115 ;  /* 0x0000007358737220 */ /* 0x000fe20000410000 */
[----:B------:R-:W-:Y:S01]  /*3770*/  FFMA.FTZ R118, R57, R118, 1 ;  /* 0x3f80000039767423 */ /* 0x000fe20000010076 */
[----:B------:R-:W-:Y:S01]  /*3780*/  FMUL.FTZ R3, R86, R3 ;  /* 0x0000000356037220 */ /* 0x000fe20000410000 */
[----:B------:R-:W-:Y:S01]  /*3790*/  FFMA.FTZ R113, R56, R113, 1 ;  /* 0x3f80000038717423 */ /* 0x000fe20000010071 */
[----:B------:R-:W-:Y:S01]  /*37a0*/  FMUL.FTZ R4, R81, R4 ;  /* 0x0000000451047220 */ /* 0x000fe20000410000 */
[----:B------:R-:W-:Y:S01]  /*37b0*/  FMUL.FTZ R120, R115, R120 ;  /* 0x0000007873787220 */ /* 0x000fe20000410000 */
[----:B------:R-:W-:Y:S01]  /*37c0*/  FMUL.FTZ R3, R3, R118 ;  /* 0x0000007603037220 */ /* 0x000fe20000410000 */
[----:B------:R-:W-:Y:S01]  /*37d0*/  FMUL.FTZ R115, R44, R111 ;  /* 0x0000006f2c737220 */ /* 0x000fe20000410000 */
[----:B------:R-:W-:Y:S01]  /*37e0*/  FADD.FTZ R118, -R58, 1 ;  /* 0x3f8000003a767421 */ /* 0x000fe20000010100 */
[----:B------:R-:W-:Y:S01]  /*37f0*/  FMUL.FTZ R4, R4, R113 ;  /* 0x0000007104047220 */ /* 0x000fe20000410000 */
[----:B------:R-:W3:Y:S01]  /*3800*/  S2UR UR9, SR_CgaCtaId ;  /* 0x00000000000979c3 */ /* 0x000ee20000008800 */
[----:B------:R-:W-:Y:S01]  /*3810*/  SHF.L.U32 R113, R7, 0x10, RZ ;  /* 0x0000001007717819 */ /* 0x000fe200000006ff */
[----:B------:R-:W-:Y:S01]  /*3820*/  FMUL.FTZ R7, R58, R115 ;  /* 0x000000733a077220 */ /* 0x000fe20000410000 */
[----:B------:R-:W-:Y:S01]  /*3830*/  FFMA.FTZ R118, R63, R118, 1 ;  /* 0x3f8000003f767423 */ /* 0x000fe20000010076 */
[----:B0-----:R-:W-:-:S02]  /*3840*/  SHF.L.U32 R104, R104, 0x10, RZ ;  /* 0x0000001068687819 */ /* 0x001fc400000006ff */
[----:B------:R-:W-:Y:S02]  /*3850*/  SHF.L.U32 R115, R6, 0x10, RZ ;  /* 0x0000001006737819 */ /* 0x000fe400000006ff */
[----:B-1----:R-:W-:Y:S01]  /*3860*/  SHF.L.U32 R106, R106, 0x10, RZ ;  /* 0x000000106a6a7819 */ /* 0x002fe200000006ff */
[----:B------:R-:W-:Y:S01]  /*3870*/  FMUL.FTZ R7, R7, R118 ;  /* 0x0000007607077220 */ /* 0x000fe20000410000 */
[C---:B-----5:R-:W-:Y:S01]  /*3880*/  FADD.FTZ R6, -R108.reuse, 1 ;  /* 0x3f8000006c067421 */ /* 0x060fe20000010100 */
[----:B------:R-:W-:Y:S01]  /*3890*/  FMUL.FTZ R117, R113, R104 ;  /* 0x0000006871757220 */ /* 0x000fe20000410000 */
[----:B--2---:R-:W-:Y:S01]  /*38a0*/  FADD.FTZ R119, -R55, 1 ;  /* 0x3f80000037777421 */ /* 0x004fe20000010100 */
        /* <DEDUP_REMOVED lines=10> */
[----:B------:R-:W-:Y:S02]  /*3950*/  F2FP.BF16.F32.PACK_AB R83, R112, R83 ;  /* 0x000000537053723e */ /* 0x000fe400000010ff */
[----:B------:R-:W-:Y:S02]  /*3960*/  PRMT R110, R5, 0x7632, R110 ;  /* 0x00007632056e7816 */ /* 0x000fe4000000006e */
[----:B------:R-:W-:Y:S01]  /*3970*/  ISETP.NE.AND P6, PT, R94, RZ, PT ;  /* 0x000000ff5e00720c */ /* 0x000fe20003fc5270 */
[----:B------:R-:W-:Y:S01]  /*3980*/  UMOV UR8, 0x400 ;  /* 0x0000040000087882 */ /* 0x000fe20000000000 */
[----:B------:R-:W-:Y:S02]  /*3990*/  F2FP.BF16.F32.PACK_AB R85, R114, R85 ;  /* 0x000000557255723e */ /* 0x000fe400000010ff */
[----:B------:R-:W-:Y:S02]  /*39a0*/  F2FP.BF16.F32.PACK_AB R87, R116, R87 ;  /* 0x000000577457723e */ /* 0x000fe400000010ff */
[----:B------:R-:W-:-:S02]  /*39b0*/  F2FP.BF16.F32.PACK_AB R3, R3, R4 ;  /* 0x000000040303723e */ /* 0x000fc400000010ff */
[----:B------:R-:W-:Y:S02]  /*39c0*/  F2FP.BF16.F32.PACK_AB R7, R7, R120 ;  /* 0x000000780707723e */ /* 0x000fe400000010ff */
[----:B------:R-:W-:Y:S02]  /*39d0*/  F2FP.BF16.F32.PACK_AB R6, R119, R6 ;  /* 0x000000067706723e */ /* 0x000fe400000010ff */
[----:B------:R-:W-:Y:S01]  /*39e0*/  PRMT R4, R2, 0x7632, R4 ;  /* 0x0000763202047816 */ /* 0x000fe20000000004 */
[----:B---3--:R-:W-:Y:S01]  /*39f0*/  ULEA UR8, UR9, UR8, 0x18 ;  /* 0x0000000809087291 */ /* 0x008fe2000f8ec03f */
[----:B------:R-:W-:Y:S01]  /*3a00*/  PRMT R112, R83, 0x7632, R112 ;  /* 0x0000763253707816 */ /* 0x000fe20000000070 */
        /* <DEDUP_REMOVED lines=8> */
[----:B--2---:R-:W-:Y:S02]  /*3a90*/  PRMT R83, R3, 0x7632, R83 ;  /* 0x0000763203537816 */ /* 0x004fe40000000053 */
[----:B0-----:R-:W-:Y:S01]  /*3aa0*/  PRMT R2, R7, 0x7632, R2 ;  /* 0x0000763207027816 */ /* 0x001fe20000000002 */
[----:B------:R-:W-:Y:S01]  /*3ab0*/  STS.U16 [R92+0x6], R112 ;  /* 0x000006705c007388 */ /* 0x000fe20000000400 */
[----:B-1----:R-:W-:-:S03]  /*3ac0*/  MOV R4, UR44 ;  /* 0x0000002c00047c02 */ /* 0x002fc60008000f00 */
        /* <DEDUP_REMOVED lines=82> */
.L_x_7051:
[----:B------:R-:W-:Y:S05]  /*3ff0*/  BSYNC B0 ;  /* 0x0000000000007941 */ /* 0x000fea0003800000 */
.L_x_7050:
[----:B------:R-:W-:Y:S01]  /*4000*/  ULDC.64 UR24, c[0x0][0x3a0] ;  /* 0x0000e80000187ab9 */ /* 0x000fe20000000a00 */
[----:B------:R-:W-:Y:S01]  /*4010*/  UMOV UR9, UR26 ;  /* 0x0000001a00097c82 */ /* 0x000fe20008000000 */
[----:B0-----:R-:W-:Y:S01]  /*4020*/  FMUL.FTZ R6, R47, R76 ;  /* 0x0000004c2f067220 */ /* 0x001fe20000410000 */
        /* <DEDUP_REMOVED lines=13> */
[----:B------:R-:W-:Y:S01]  /*4100*/  MOV R7, UR26 ;  /* 0x0000001a00077c02 */ /* 0x000fe20008000f00 */
[----:B------:R-:W-:Y:S01]  /*4110*/  FMUL.FTZ R122, R69, R43 ;  /* 0x0000002b457a7220 */ /* 0x000fe20000410000 */
[----:B------:R-:W-:Y:S01]  /*4120*/  LEA.HI.X R5, R20, UR25, R21, 0x1, P1 ;  /* 0x0000001914057c11 */ /* 0x000fe200088f0c15 */
[----:B------:R-:W-:Y:S01]  /*4130*/  ULDC.64 UR26, c[0x0][0x320] ;  /* 0x0000c800001a7ab9 */ /* 0x000fe20000000a00 */
[----:B------:R-:W-:Y:S01]  /*4140*/  LEA R4, P1, R7, R4, 0x1 ;  /* 0x0000000407047211 */ /* 0x000fe200078208ff */
[----:B------:R-:W-:Y:S01]  /*4150*/  STL [R1+0x4], R124 ;  /* 0x0000047c01007387 */ /* 0x000fe20000100800 */
[----:B------:R-:W-:Y:S01]  /*4160*/  MOV R76, UR8 ;  /* 0x00000008004c7c02 */ /* 0x000fe20008000f00 */
[----:B------:R-:W-:Y:S01]  /*4170*/  FMUL.FTZ R45, R45, R78 ;  /* 0x0000004e2d2d7220 */ /* 0x000fe20000410000 */
[----:B------:R-:W-:Y:S01]  /*4180*/  ISETP.GE.AND P2, PT, R0, R147, PT ;  /* 0x000000930000720c */ /* 0x000fe20003f46270 */
[----:B------:R-:W-:Y:S01]  /*4190*/  STL [R1], R122 ;  /* 0x0000007a01007387 */ /* 0x000fe20000100800 */
        /* <DEDUP_REMOVED lines=29> */
[----:B------:R0:W-:Y:S01]  /*4370*/  @!P2 STG.E.U16 desc[UR20][R4.64+-0x740], R121 ;  /* 0xfff8c0790400a986 */ /* 0x0001e2000c101514 */
        /* <DEDUP_REMOVED lines=13> */
[----:B0-----:R-:W-:Y:S01]  /*4450*/  FMUL.FTZ R121, R59, R88 ;  /* 0x000000583b797220 */ /* 0x001fe20000410000 */
[----:B------:R-:W-:Y:S01]  /*4460*/  SHF.L.U32 R29, R29, 0x10, RZ ;  /* 0x000000101d1d7819 */ /* 0x000fe200000006ff */
[----:B------:R-:W-:Y:S01]  /*4470*/  @!P5 STG.E.U16 desc[UR20][R4.64+-0x4c0], R141 ;  /* 0xfffb408d0400d986 */ /* 0x000fe2000c101514 */
[----:B------:R-:W-:Y:S01]  /*4480*/  SHF.L.U32 R28, R28, 0x10, RZ ;  /* 0x000000101c1c7819 */ /* 0x000fe200000006ff */
[----:B------:R-:W-:Y:S01]  /*4490*/  FMUL.FTZ R66, R66, R55 ;  /* 0x0000003742427220 */ /* 0x000fe20000410000 */
        /* <DEDUP_REMOVED lines=10> */
[----:B------:R-:W-:Y:S01]  /*4540*/  ISETP.GE.AND P2, PT, R22, R147, PT ;  /* 0x000000931600720c */ /* 0x000fe20003f46270 */
        /* <DEDUP_REMOVED lines=12> */
[----:B------:R0:W-:Y:S01]  /*4610*/  @!P2 STG.E.U16 desc[UR20][R4.64+-0x7c0], R85 ;  /* 0xfff840550400a986 */ /* 0x0001e2000c101514 */
        /* <DEDUP_REMOVED lines=11> */
[----:B0-----:R-:W-:Y:S01]  /*46d0*/  FADD.FTZ R85, R36, UR5 ;  /* 0x0000000524557e21 */ /* 0x001fe20008010000 */
        /* <DEDUP_REMOVED lines=28> */
[----:B------:R0:W-:Y:S01]  /*48a0*/  STS.U16 [R92], R6 ;  /* 0x000000065c007388 */ /* 0x0001e20000000400 */
        /* <DEDUP_REMOVED lines=12> */
[----:B0-----:R-:W-:Y:S01]  /*4970*/  PRMT R6, R7, 0x7632, R6 ;  /* 0x0000763207067816 */ /* 0x001fe20000000006 */
[----:B------:R-:W-:Y:S01]  /*4980*/  BSSY B0, `(.L_x_7053) ;  /* 0x0000035000007945 */ /* 0x000fe20003800000 */
[----:B-1----:R-:W-:Y:S01]  /*4990*/  PRMT R46, R64, 0x7632, R46 ;  /* 0x00007632402e7816 */ /* 0x002fe2000000002e */
[----:B------:R-:W-:Y:S01]  /*49a0*/  STS.U16 [R92+0x4], R45 ;  /* 0x0000042d5c007388 */ /* 0x000fe20000000400 */
[----:B------:R-:W-:-:S02]  /*49b0*/  PRMT R26, R4, 0x7632, R26 ;  /* 0x00007632041a7816 */ /* 0x000fc4000000001a */
[----:B--2---:R-:W-:Y:S01]  /*49c0*/  PRMT R24, R4, 0x7610, R24 ;  /* 0x0000761004187816 */ /* 0x004fe20000000018 */
[----:B------:R-:W-:Y:S01]  /*49d0*/  STS.U16 [R92+0xa], R25 ;  /* 0x00000a195c007388 */ /* 0x000fe20000000400 */
[----:B------:R-:W-:Y:S02]  /*49e0*/  PRMT R28, R65, 0x7632, R28 ;  /* 0x00007632411c7816 */ /* 0x000fe4000000001c */
[----:B---3--:R-:W-:Y:S01]  /*49f0*/  PRMT R5, R41, 0x7632, R5 ;  /* 0x0000763229057816 */ /* 0x008fe20000000005 */
        /* <DEDUP_REMOVED lines=45> */
.L_x_7054:
[----:B------:R-:W-:Y:S05]  /*4cd0*/  BSYNC B0 ;  /* 0x0000000000007941 */ /* 0x000fea0003800000 */
.L_x_7053:
        /* <DEDUP_REMOVED lines=43> */
.L_x_7052:
[----:B0-----:R-:W2:Y:S01]  /*4f90*/  LDL.LU R2, [R1+0x88] ;  /* 0x0000880001027983 */ /* 0x001ea20000300800 */
[----:B------:R-:W-:Y:S01]  /*4fa0*/  SHF.L.U32 R0, R150, 0x10, RZ ;  /* 0x0000001096007819 */ /* 0x000fe200000006ff */
[----:B------:R-:W0:Y:S01]  /*4fb0*/  LDC R5, c[0x0][0x21c] ;  /* 0x00008700ff057b82 */ /* 0x000e220000000800 */
        /* <DEDUP_REMOVED lines=22> */
[----:B------:R-:W-:Y:S01]  /*5120*/  CS2R R22, SRZ ;  /* 0x0000000000167805 */ /* 0x000fe2000001ff00 */
[----:B------:R-:W-:Y:S01]  /*5130*/  BAR.SYNC.DEFER_BLOCKING 0x0 ;  /* 0x0000000000007b1d */ /* 0x000fe20000010000 */
[----:B0-----:R-:W-:Y:S02]  /*5140*/  ISETP.GE.AND P0, PT, R5, 0x1, PT ;  /* 0x000000010500780c */ /* 0x001fe40003f06270 */
[----:B------:R-:W-:Y:S02]  /*5150*/  CS2R R20, SRZ ;  /* 0x0000000000147805 */ /* 0x000fe4000001ff00 */
[----:B------:R-:W-:-:S02]  /*5160*/  CS2R R18, SRZ ;  /* 0x0000000000127805 */ /* 0x000fc4000001ff00 */
[----:B------:R-:W-:Y:S02]  /*5170*/  CS2R R16, SRZ ;  /* 0x0000000000107805 */ /* 0x000fe4000001ff00 */
[----:B------:R-:W-:Y:S01]  /*5180*/  MOV R15, RZ ;  /* 0x000000ff000f7202 */ /* 0x000fe20000000f00 */
[----:B--2---:R-:W-:Y:S01]  /*5190*/  FFMA.FTZ R0, R124, R0, R2 ;  /* 0x000000007c007223 */ /* 0x004fe20000010002 */
        /* <DEDUP_REMOVED lines=25> */
[----:B------:R-:W-:-:S03]  /*5330*/  SHF.L.U32 R0, R126, 0x10, RZ ;  /* 0x000000107e007819 */ /* 0x000fc600000006ff */
        /* <DEDUP_REMOVED lines=34> */
.L_x_7150:
[----:B------:R-:W-:Y:S01]  /*5560*/  USHF.R.S32.HI UR53, URZ, 0x1f, UR7 ;  /* 0x0000001f3f357899 */ /* 0x000fe20008011407 */
[----:B------:R-:W2:Y:S01]  /*5570*/  LDL R187, [R1+0x3c] ;  /* 0x00003c0001bb7983 */ /* 0x000ea20000100800 */
[----:B------:R-:W-:Y:S02]  /*5580*/  UMOV UR42, UR24 ;  /* 0x00000018002a7c82 */ /* 0x000fe40008000000 */
[----:B------:R-:W-:Y:S01]  /*5590*/  UIMAD UR44, UR53, UR36, URZ ;  /* 0x00000024352c72a4 */ /* 0x000fe2000f8e023f */
[----:B---3--:R-:W3:Y:S01]  /*55a0*/  LDL R185, [R1+0x38] ;  /* 0x0000380001b97983 */ /* 0x008ee20000100800 */
        /* <DEDUP_REMOVED lines=10> */
[----:B------:R-:W4:Y:S01]  /*5650*/  LDG.E.64 R2, desc[UR20][R2.64] ;  /* 0x0000001402027981 */ /* 0x000f22000c1e1b00 */
[----:B-1----:R-:W-:Y:S01]  /*5660*/  LOP3.LUT R0, R94, 0x7ffffe0, RZ, 0xc0, !PT ;  /* 0x07ffffe05e007812 */ /* 0x002fe200078ec0ff */
[----:B------:R-:W-:Y:S02]  /*5670*/  UIMAD UR44, UR53, UR42, URZ ;  /* 0x0000002a352c72a4 */ /* 0x000fe4000f8e023f */
[----:B------:R-:W-:Y:S02]  /*5680*/  MOV R9, UR42 ;  /* 0x0000002a00097c02 */ /* 0x000fe40008000f00 */
[----:B------:R-:W-:Y:S01]  /*5690*/  SHF.L.U32 R0, R0, 0x5, RZ ;  /* 0x0000000500007819 */ /* 0x000fe200000006ff */
[----:B------:R-:W-:Y:S01]  /*56a0*/  UIMAD UR43, UR7, UR43, UR44 ;  /* 0x0000002b072b72a4 */ /* 0x000fe2000f8e022c */
[----:B------:R-:W-:Y:S02]  /*56b0*/  PRMT R104, RZ, 0x7610, R104 ;  /* 0x00007610ff687816 */ /* 0x000fe40000000068 */
[----:B0-----:R-:W-:-:S04]  /*56c0*/  LOP3.LUT R6, R0, 0xffffffe0, R247, 0xe2, !PT ;  /* 0xffffffe000067812 */ /* 0x001fc800078ee2f7 */
        /* <DEDUP_REMOVED lines=22> */
[----:B------:R-:W-:-:S02]  /*5830*/  PRMT R69, RZ, 0x7610, R69 ;  /* 0x00007610ff457816 */ /* 0x000fc40000000045 */
[----:B------:R-:W-:Y:S02]  /*5840*/  ISETP.GE.AND P5, PT, R0, UR17, PT ;  /* 0x0000001100007c0c */ /* 0x000fe4000bfa6270 */
[C---:B------:R-:W-:Y:S01]  /*5850*/  LOP3.LUT R0, R6.reuse, 0x120, RZ, 0xfc, !PT ;  /* 0x0000012006007812 */ /* 0x040fe200078efcff */
[----:B------:R-:W3:Y:S01]  /*5860*/  @!P1 LDG.E.U16 R65, desc[UR20][R4.64+0x100] ;  /* 0x0001001404419981 */ /* 0x000ee2000c1e1500 */
[----:B------:R-:W-:Y:S02]  /*5870*/  PRMT R105, RZ, 0x7610, R105 ;  /* 0x00007610ff697816 */ /* 0x000fe40000000069 */
[----:B------:R-:W-:Y:S01]  /*5880*/  LOP3.LUT R7, R6, 0x100, RZ, 0xfc, !PT ;  /* 0x0000010006077812 */ /* 0x000fe200078efcff */
[----:B------:R-:W3:Y:S01]  /*5890*/  @!P4 LDG.E.U16 R69, desc[UR20][R4.64+0xc0] ;  /* 0x0000c0140445c981 */ /* 0x000ee2000c1e1500 */
[----:B------:R-:W-:Y:S02]  /*58a0*/  PRMT R99, RZ, 0x7610, R99 ;  /* 0x00007610ff637816 */ /* 0x000fe40000000063 */
[----:B------:R-:W-:Y:S01]  /*58b0*/  ISETP.GE.AND P1, PT, R0, UR17, PT ;  /* 0x0000001100007c0c */ /* 0x000fe2000bf26270 */
[----:B------:R-:W2:Y:S01]  /*58c0*/  @!P0 LDG.E.U16 R105, desc[UR20][R4.64] ;  /* 0x0000001404698981 */ /* 0x000ea2000c1e1500 */
[----:B------:R-:W-:-:S02]  /*58d0*/  LOP3.LUT R0, R6, 0x140, RZ, 0xfc, !PT ;  /* 0x0000014006007812 */ /* 0x000fc400078efcff */
[----:B------:R-:W-:Y:S01]  /*58e0*/  ISETP.GE.AND P4, PT, R7, UR17, PT ;  /* 0x0000001107007c0c */ /* 0x000fe2000bf86270 */
[----:B------:R-:W3:Y:S01]  /*58f0*/  @!P2 LDG.E.U16 R99, desc[UR20][R4.64+0x140] ;  /* 0x000140140463a981 */ /* 0x000ee2000c1e1500 */
[----:B------:R-:W-:Y:S02]  /*5900*/  PRMT R95, RZ, 0x7610, R95 ;  /* 0x00007610ff5f7816 */ /* 0x000fe4000000005f */
[----:B------:R-:W-:Y:S02]  /*5910*/  ISETP.GE.AND P2, PT, R0, UR17, PT ;  /* 0x0000001100007c0c */ /* 0x000fe4000bf46270 */
[----:B------:R-:W-:Y:S02]  /*5920*/  PRMT R0, RZ, 0x7610, R0 ;  /* 0x00007610ff007816 */ /* 0x000fe40000000000 */
[----:B------:R-:W-:Y:S01]  /*5930*/  PRMT R63, RZ, 0x7610, R63 ;  /* 0x00007610ff3f7816 */ /* 0x000fe2000000003f */
[----:B------:R-:W3:Y:S01]  /*5940*/  @!P3 LDG.E.U16 R95, desc[UR20][R4.64+0x180] ;  /* 0x00018014045fb981 */ /* 0x000ee2000c1e1500 */
[----:B------:R-:W-:-:S03]  /*5950*/  PRMT R62, RZ, 0x7610, R62 ;  /* 0x00007610ff3e7816 */ /* 0x000fc6000000003e */
[----:B------:R-:W3:Y:S01]  /*5960*/  @!P5 LDG.E.U16 R0, desc[UR20][R4.64+0x1c0] ;  /* 0x0001c0140400d981 */ /* 0x000ee2000c1e1500 */
[----:B------:R-:W-:-:S03]  /*5970*/  LOP3.LUT R7, R6, 0x160, RZ, 0xfc, !PT ;  /* 0x0000016006077812 */ /* 0x000fc600078efcff */
[----:B------:R-:W3:Y:S01]  /*5980*/  @!P4 LDG.E.U16 R63, desc[UR20][R4.64+0x200] ;  /* 0x00020014043fc981 */ /* 0x000ee2000c1e1500 */
[----:B------:R-:W-:-:S03]  /*5990*/  ISETP.GE.AND P3, PT, R7, UR17, PT ;  /* 0x0000001107007c0c */ /* 0x000fc6000bf66270 */
[----:B------:R-:W3:Y:S01]  /*59a0*/  @!P1 LDG.E.U16 R62, desc[UR20][R4.64+0x240] ;  /* 0x00024014043e9981 */ /* 0x000ee2000c1e1500 */
[----:B------:R-:W-:Y:S02]  /*59b0*/  PRMT R96, RZ, 0x7610, R96 ;  /* 0x00007610ff607816 */ /* 0x000fe40000000060 */
[----:B------:R-:W-:-:S04]  /*59c0*/  PRMT R12, RZ, 0x7610, R12 ;  /* 0x00007610ff0c7816 */ /* 0x000fc8000000000c */
[----:B------:R-:W3:Y:S04]  /*59d0*/  @!P2 LDG.E.U16 R96, desc[UR20][R4.64+0x280] ;  /* 0x000280140460a981 */ /* 0x000ee8000c1e1500 */
[----:B------:R-:W3:Y:S01]  /*59e0*/  @!P3 LDG.E.U16 R12, desc[UR20][R4.64+0x2c0] ;  /* 0x0002c014040cb981 */ /* 0x000ee2000c1e1500 */
[C---:B------:R-:W-:Y:S02]  /*59f0*/  LOP3.LUT R7, R6.reuse, 0x180, RZ, 0xfc, !PT ;  /* 0x0000018006077812 */ /* 0x040fe400078efcff */
[C---:B------:R-:W-:Y:S02]  /*5a00*/  LOP3.LUT R8, R6.reuse, 0x1a0, RZ, 0xfc, !PT ;  /* 0x000001a006087812 */ /* 0x040fe400078efcff */
[----:B------:R-:W-:Y:S02]  /*5a10*/  ISETP.GE.AND P5, PT, R7, UR17, PT ;  /* 0x0000001107007c0c */ /* 0x000fe4000bfa6270 */
[----:B------:R-:W-:-:S02]  /*5a20*/  LOP3.LUT R7, R6, 0x1c0, RZ, 0xfc, !PT ;  /* 0x000001c006077812 */ /* 0x000fc400078efcff */
[----:B------:R-:W-:Y:S02]  /*5a30*/  ISETP.GE.AND P4, PT, R8, UR17, PT ;  /* 0x0000001108007c0c */ /* 0x000fe4000bf86270 */
[----:B------:R-:W-:Y:S02]  /*5a40*/  ISETP.GE.AND P1, PT, R7, UR17, PT ;  /* 0x0000001107007c0c */ /* 0x000fe4000bf26270 */
[C---:B------:R-:W-:Y:S02]  /*5a50*/  LOP3.LUT R7, R6.reuse, 0x1e0, RZ, 0xfc, !PT ;  /* 0x000001e006077812 */ /* 0x040fe400078efcff */
[----:B------:R-:W-:Y:S02]  /*5a60*/  PRMT R13, RZ, 0x7610, R13 ;  /* 0x00007610ff0d7816 */ /* 0x000fe4000000000d */
[----:B------:R-:W-:Y:S02]  /*5a70*/  LOP3.LUT R8, R6, 0x200, RZ, 0xfc, !PT ;  /* 0x0000020006087812 */ /* 0x000fe400078efcff */
[----:B------:R-:W-:-:S02]  /*5a80*/  ISETP.GE.AND P2, PT, R7, UR17, PT ;  /* 0x0000001107007c0c */ /* 0x000fc4000bf46270 */
[----:B------:R-:W-:Y:S01]  /*5a90*/  LOP3.LUT R7, R6, 0x220, RZ, 0xfc, !PT ;  /* 0x0000022006077812 */ /* 0x000fe200078efcff */
[----:B------:R-:W3:Y:S01]  /*5aa0*/  @!P5 LDG.E.U16 R13, desc[UR20][R4.64+0x300] ;  /* 0x00030014040dd981 */ /* 0x000ee2000c1e1500 */
[----:B------:R-:W-:Y:S02]  /*5ab0*/  PRMT R68, RZ, 0x7610, R68 ;  /* 0x00007610ff447816 */ /* 0x000fe40000000044 */
[----:B------:R-:W-:Y:S02]  /*5ac0*/  ISETP.GE.AND P3, PT, R8, UR17, PT ;  /* 0x0000001108007c0c */ /* 0x000fe4000bf66270 */
        /* <DEDUP_REMOVED lines=14> */
[----:B------:R-:W-:Y:S02]  /*5bb0*/  ISETP.GE.AND P2, PT, R9, UR17, PT ;  /* 0x0000001109007c0c */ /* 0x000fe4000bf46270 */
[----:B------:R-:W-:Y:S02]  /*5bc0*/  PRMT R10, RZ, 0x7610, R10 ;  /* 0x00007610ff0a7816 */ /* 0x000fe4000000000a */
[----:B------:R-:W-:Y:S02]  /*5bd0*/  PRMT R9, RZ, 0x7610, R9 ;  /* 0x00007610ff097816 */ /* 0x000fe40000000009 */
[----:B------:R-:W-:Y:S02]  /*5be0*/  ISETP.GE.AND P3, PT, R14, UR17, PT ;  /* 0x000000110e007c0c */ /* 0x000fe4000bf66270 */
[C---:B------:R-:W-:Y:S01]  /*5bf0*/  LOP3.LUT R60, R6.reuse, 0x2c0, RZ, 0xfc, !PT ;  /* 0x000002c0063c7812 */ /* 0x040fe200078efcff */
[----:B------:R-:W3:Y:S01]  /*5c00*/  @!P5 LDG.E.U16 R10, desc[UR20][R4.64+0x440] ;  /* 0x00044014040ad981 */ /* 0x000ee2000c1e1500 */
[----:B------:R-:W-:-:S02]  /*5c10*/  LOP3.LUT R14, R6, 0x2e0, RZ, 0xfc, !PT ;  /* 0x000002e0060e7812 */ /* 0x000fc400078efcff */
[----:B------:R-:W-:Y:S01]  /*5c20*/  PRMT R61, RZ, 0x7610, R61 ;  /* 0x00007610ff3d7816 */ /* 0x000fe2000000003d */
[----:B------:R-:W3:Y:S01]  /*5c30*/  @!P4 LDG.E.U16 R9, desc[UR20][R4.64+0x480] ;  /* 0x000480140409c981 */ /* 0x000ee2000c1e1500 */
[----:B------:R-:W-:Y:S02]  /*5c40*/  ISETP.GE.AND P5, PT, R60, UR17, PT ;  /* 0x000000113c007c0c */ /* 0x000fe4000bfa6270 */
[----:B------:R-:W-:Y:S02]  /*5c50*/  ISETP.GE.AND P4, PT, R14, UR17, PT ;  /* 0x000000110e007c0c */ /* 0x000fe4000bf86270 */
[----:B------:R-:W-:Y:S01]  /*5c60*/  PRMT R14, RZ, 0x7610, R14 ;  /* 0x00007610ff0e7816 */ /* 0x000fe2000000000e */
[----:B------:R-:W3:Y:S01]  /*5c70*/  @!P1 LDG.E.U16 R61, desc[UR20][R4.64+0x4c0] ;  /* 0x0004c014043d9981 */ /* 0x000ee2000c1e1500 */
[C---:B------:R-:W-:Y:S02]  /*5c80*/  LOP3.LUT R64, R6.reuse, 0x300, RZ, 0xfc, !PT ;  /* 0x0000030006407812 */ /* 0x040fe400078efcff */
[----:B------:R-:W-:-:S02]  /*5c90*/  LOP3.LUT R70, R6, 0x340, RZ, 0xfc, !PT ;  /* 0x0000034006467812 */ /* 0x000fc400078efcff */
[----:B------:R-:W-:Y:S01]  /*5ca0*/  ISETP.GE.AND P1, PT, R64, UR17, PT ;  /* 0x0000001140007c0c */ /* 0x000fe2000bf26270 */
[----:B------:R-:W3:Y:S01]  /*5cb0*/  @!P3 LDG.E.U16 R14, desc[UR20][R4.64+0x540] ;  /* 0x00054014040eb981 */ /* 0x000ee2000c1e1500 */
[----:B------:R-:W-:Y:S02]  /*5cc0*/  PRMT R60, RZ, 0x7610, R60 ;  /* 0x00007610ff3c7816 */ /* 0x000fe4000000003c */
[----:B------:R-:W-:Y:S02]  /*5cd0*/  PRMT R64, RZ, 0x7610, R64 ;  /* 0x00007610ff407816 */ /* 0x000fe40000000040 */
[----:B------:R-:W-:Y:S02]  /*5ce0*/  ISETP.GE.AND P3, PT, R70, UR17, PT ;  /* 0x0000001146007c0c */ /* 0x000fe4000bf66270 */
        /* <DEDUP_REMOVED lines=8> */
[C---:B------:R-:W-:Y:S02]  /*5d70*/  LOP3.LUT R71, R6.reuse, 0x380, RZ, 0xfc, !PT ;  /* 0x0000038006477812 */ /* 0x040fe400078efcff */
[----:B------:R-:W-:Y:S01]  /*5d80*/  LOP3.LUT R97, R6, 0x3a0, RZ, 0xfc, !PT ;  /* 0x000003a006617812 */ /* 0x000fe200078efcff */
[----:B------:R-:W3:Y:S01]  /*5d90*/  @!P4 LDG.E.U16 R67, desc[UR20][R4.64+0x5c0] ;  /* 0x0005c0140443c981 */ /* 0x000ee2000c1e1500 */
[----:B------:R-:W-:-:S02]  /*5da0*/  SHF.L.U32 R100, R94, 0x5, RZ ;  /* 0x000000055e647819 */ /* 0x000fc400000006ff */
[----:B------:R-:W-:Y:S01]  /*5db0*/  ISETP.GE.AND P4, PT, R71, UR17, PT ;  /* 0x0000001147007c0c */ /* 0x000fe2000bf86270 */
[----:B------:R-:W3:Y:S01]  /*5dc0*/  @!P1 LDG.E.U16 R70, desc[UR20][R4.64+0x600] ;  /* 0x0006001404469981 */ /* 0x000ee2000c1e1500 */
[----:B------:R-:W-:Y:S02]  /*5dd0*/  ISETP.GE.AND P1, PT, R97, UR17, PT ;  /* 0x0000001161007c0c */ /* 0x000fe4000bf26270 */
[----:B------:R-:W-:Y:S02]  /*5de0*/  LOP3.LUT R100, R100, 0xffffffe0, R247, 0xe2, !PT ;  /* 0xffffffe064647812 */ /* 0x000fe400078ee2f7 */
[----:B------:R-:W-:Y:S02]  /*5df0*/  PRMT R71, RZ, 0x7610, R71 ;  /* 0x00007610ff477816 */ /* 0x000fe40000000047 */
[----:B------:R-:W-:Y:S02]  /*5e00*/  PRMT R97, RZ, 0x7610, R97 ;  /* 0x00007610ff617816 */ /* 0x000fe40000000061 */
[----:B------:R-:W-:-:S02]  /*5e10*/  LOP3.LUT R100, R100, 0x3e0, RZ, 0xfc, !PT ;  /* 0x000003e064647812 */ /* 0x000fc400078efcff */
[----:B------:R-:W-:Y:S01]  /*5e20*/  LOP3.LUT R6, R6, 0x3c0, RZ, 0xfc, !PT ;  /* 0x000003c006067812 */ /* 0x000fe200078efcff */
[----:B------:R-:W3:Y:S03]  /*5e30*/  @!P2 LDG.E.U16 R71, desc[UR20][R4.64+0x640] ;  /* 0x000640140447a981 */ /* 0x000ee6000c1e1500 */
        /* <DEDUP_REMOVED lines=13> */
[----:B------:R-:W-:-:S04]  /*5f10*/  UIADD3 UR42, UR16, -0x1, URZ ;  /* 0xffffffff102a7890 */ /* 0x000fc8000fffe03f */
[----:B------:R-:W-:-:S04]  /*5f20*/  ULEA.HI UR43, UR42, UR42, URZ, 0x1 ;  /* 0x0000002a2a2b7291 */ /* 0x000fc8000f8f083f */
[----:B------:R-:W-:Y:S01]  /*5f30*/  ULOP3.LUT UR43, UR43, 0xfffffe, URZ, 0xc0, !UPT ;  /* 0x00fffffe2b2b7892 */ /* 0x000fe2000f8ec03f */
        /* <DEDUP_REMOVED lines=11> */
[----:B------:R0:W-:Y:S08]  /*5ff0*/  MUFU.COS R138, R4 ;  /* 0x00000004008a7308 */ /* 0x0001f00000000000 */
[----:B------:R-:W-:Y:S01]  /*6000*/  MUFU.SIN R123, R6 ;  /* 0x00000006007b7308 */ /* 0x000fe20000000400 */
[----:B0-----:R-:W-:-:S07]  /*6010*/  SHF.L.U32 R4, R94, 0x5, RZ ;  /* 0x000000055e047819 */ /* 0x001fce00000006ff */
[----:B------:R0:W-:Y:S01]  /*6020*/  MUFU.COS R122, R6 ;  /* 0x00000006007a7308 */ /* 0x0001e20000000000 */
[----:B------:R-:W-:Y:S01]  /*6030*/  LOP3.LUT R4, R4, 0xfffffc00, RZ, 0xc0, !PT ;  /* 0xfffffc0004047812 */ /* 0x000fe200078ec0ff */
[----:B0-----:R-:W-:Y:S01]  /*6040*/  FMUL.RZ R6, R3, 0.15915493667125701904 ;  /* 0x3e22f98303067820 */ /* 0x001fe2000040c000 */
[----:B------:R-:W-:-:S05]  /*6050*/  FMUL.FTZ R3, R83, UR55 ;  /* 0x0000003753037c20 */ /* 0x000fca0008410000 */
[----:B------:R-:W-:Y:S01]  /*6060*/  MUFU.SIN R139, R106 ;  /* 0x0000006a008b7308 */ /* 0x000fe20000000400 */
[----:B------:R-:W-:-:S07]  /*6070*/  IADD3 R108, R4, R93, RZ ;  /* 0x0000005d046c7210 */ /* 0x000fce0007ffe0ff */
[----:B------:R0:W-:Y:S02]  /*6080*/  MUFU.COS R140, R106 ;  /* 0x0000006a008c7308 */ /* 0x0001e40000000000 */
[----:B0-----:R-:W-:Y:S01]  /*6090*/  FMUL.RZ R106, R3, 0.15915493667125701904 ;  /* 0x3e22f983036a7820 */ /* 0x001fe2000040c000 */
[----:B------:R-:W-:-:S04]  /*60a0*/  FMUL.FTZ R3, R82, UR55 ;  /* 0x0000003752037c20 */ /* 0x000fc80008410000 */
[----:B------:R-:W-:Y:S01]  /*60b0*/  FMUL.RZ R110, R3, 0.15915493667125701904 ;  /* 0x3e22f983036e7820 */ /* 0x000fe2000040c000 */
[----:B------:R-:W-:Y:S01]  /*60c0*/  IADD3 R3, R108, 0x20, RZ ;  /* 0x000000206c037810 */ /* 0x000fe20007ffe0ff */
[----:B------:R-:W-:Y:S01]  /*60d0*/  MUFU.SIN R135, R5 ;  /* 0x0000000500877308 */ /* 0x000fe20000000400 */
[----:B------:R-:W-:Y:S02]  /*60e0*/  UIADD3 UR42, UR42, -UR43, URZ ;  /* 0x8000002b2a2a7290 */ /* 0x000fe4000fffe03f */
[----:B------:R-:W-:Y:S01]  /*60f0*/  LEA.HI.SX32 R116, R3, R108, 0x1b ;  /* 0x0000006c03747211 */ /* 0x000fe200078fdaff */
[----:B------:R-:W-:-:S04]  /*6100*/  FMUL.FTZ R3, R79, UR55 ;  /* 0x000000374f037c20 */ /* 0x000fc80008410000 */
[----:B------:R0:W-:Y:S01]  /*6110*/  MUFU.COS R136, R5 ;  /* 0x0000000500887308 */ /* 0x0001e20000000000 */
[----:B------:R-:W-:Y:S01]  /*6120*/  IADD3 R107, R108, 0x60, RZ ;  /* 0x000000606c6b7810 */ /* 0x000fe20007ffe0ff */
[----:B------:R-:W-:-:S06]  /*6130*/  ULEA UR42, UR42, UR7, 0x8 ;  /* 0x000000072a2a7291 */ /* 0x000fcc000f8e403f */
[----:B------:R-:W-:Y:S01]  /*6140*/  MUFU.SIN R131, R106 ;  /* 0x0000006a00837308 */ /* 0x000fe20000000400 */
[----:B0-----:R-:W-:-:S04]  /*6150*/  IADD3 R5, R108, 0x40, RZ ;  /* 0x000000406c057810 */ /* 0x001fc80007ffe0ff */
[----:B------:R-:W-:-:S03]  /*6160*/  LEA.HI.SX32 R148, R5, R108, 0x1b ;  /* 0x0000006c05947211 */ /* 0x000fc600078fdaff */
[----:B------:R0:W-:Y:S01]  /*6170*/  MUFU.COS R132, R106 ;  /* 0x0000006a00847308 */ /* 0x0001e20000000000 */
[----:B------:R-:W-:Y:S01]  /*6180*/  FMUL.RZ R5, R3, 0.15915493667125701904 ;  /* 0x3e22f98303057820 */ /* 0x000fe2000040c000 */
[----:B------:R-:W-:Y:S01]  /*6190*/  FMUL.FTZ R3, R78, UR55 ;  /* 0x000000374e037c20 */ /* 0x000fe20008410000 */
[----:B0-----:R-:W-:-:S05]  /*61a0*/  FMUL.FTZ R106, R81, UR55 ;  /* 0x00000037516a7c20 */ /* 0x001fca0008410000 */
[----:B------:R-:W-:Y:S01]  /*61b0*/  MUFU.SIN R133, R6 ;  /* 0x0000000600857308 */ /* 0x000fe20000000400 */
[----:B------:R-:W-:Y:S01]  /*61c0*/  FMUL.RZ R112, R106, 0.15915493667125701904 ;  /* 0x3e22f9836a707820 */ /* 0x000fe2000040c000 */
[----:B------:R-:W-:-:S06]  /*61d0*/  LEA.HI.SX32 R150, R107, R108, 0x1b ;  /* 0x0000006c6b967211 */ /* 0x000fcc00078fdaff */
[----:B------:R0:W-:Y:S01]  /*61e0*/  MUFU.COS R134, R6 ;  /* 0x0000000600867308 */ /* 0x0001e20000000000 */
[C---:B------:R-:W-:Y:S01]  /*61f0*/  IADD3 R109, R108.reuse, 0x80, RZ ;  /* 0x000000806c6d7810 */ /* 0x040fe20007ffe0ff */
[----:B------:R-:W-:Y:S01]  /*6200*/  FMUL.RZ R107, R3, 0.15915493667125701904 ;  /* 0x3e22f983036b7820 */ /* 0x000fe2000040c000 */
[----:B------:R-:W-:Y:S01]  /*6210*/  FMUL.FTZ R3, R77, UR55 ;  /* 0x000000374d037c20 */ /* 0x000fe20008410000 */
[C---:B------:R-:W-:Y:S02]  /*6220*/  IADD3 R111, R108.reuse, 0xa0, RZ ;  /* 0x000000a06c6f7810 */ /* 0x040fe40007ffe0ff */
[----:B0-----:R-:W-:Y:S02]  /*6230*/  LEA.HI.SX32 R6, R108, R108, 0x1b ;  /* 0x0000006c6c067211 */ /* 0x001fe400078fdaff */
[----:B------:R-:W-:Y:S01]  /*6240*/  MUFU.SIN R127, R112 ;  /* 0x00000070007f7308 */ /* 0x000fe20000000400 */
[----:B------:R-:W-:Y:S02]  /*6250*/  ISETP.NE.AND P2, PT, R94, RZ, PT ;  /* 0x000000ff5e00720c */ /* 0x000fe40003f45270 */
[----:B------:R-:W-:-:S05]  /*6260*/  R2UR UR56, R2 ;  /* 0x00000000023872ca */ /* 0x000fca00000e0000 */
[----:B------:R0:W-:Y:S01]  /*6270*/  MUFU.COS R128, R112 ;  /* 0x0000007000807308 */ /* 0x0001e20000000000 */
[----:B------:R-:W-:Y:S01]  /*6280*/  LEA.HI.SX32 R152, R109, R108, 0x1b ;  /* 0x0000006c6d987211 */ /* 0x000fe200078fdaff */
[----:B------:R-:W-:Y:S01]  /*6290*/  FMUL.RZ R109, R3, 0.15915493667125701904 ;  /* 0x3e22f983036d7820 */ /* 0x000fe2000040c000 */
[----:B------:R-:W-:-:S05]  /*62a0*/  IADD3 R113, R108, 0xc0, RZ ;  /* 0x000000c06c717810 */ /* 0x000fca0007ffe0ff */
[----:B------:R-:W-:Y:S01]  /*62b0*/  MUFU.SIN R121, R5 ;  /* 0x0000000500797308 */ /* 0x000fe20000000400 */
[----:B0-----:R-:W-:Y:S02]  /*62c0*/  LEA R112, R6, R89, 0x1 ;  /* 0x0000005906707211 */ /* 0x001fe400078e08ff */
[----:B------:R-:W-:-:S05]  /*62d0*/  MOV R6, UR42 ;  /* 0x0000002a00067c02 */ /* 0x000fca0008000f00 */
[----:B------:R0:W-:Y:S01]  /*62e0*/  MUFU.COS R124, R5 ;  /* 0x00000005007c7308 */ /* 0x0001e20000000000 */
[----:B------:R-:W-:Y:S02]  /*62f0*/  LEA.HI.SX32 R154, R111, R108, 0x1b ;  /* 0x0000006c6f9a7211 */ /* 0x000fe400078fdaff */
[-C--:B------:R-:W-:Y:S02]  /*6300*/  LEA R3, R116, R89.reuse, 0x1 ;  /* 0x0000005974037211 */ /* 0x080fe400078e08ff */
[----:B------:R-:W-:Y:S02]  /*6310*/  IADD3 R115, R108, 0xe0, RZ ;  /* 0x000000e06c737810 */ /* 0x000fe40007ffe0ff */
[----:B------:R-:W-:Y:S01]  /*6320*/  LEA R150, R150, R89, 0x1 ;  /* 0x0000005996967211 */ /* 0x000fe200078e08ff */
[----:B--2---:R-:W-:Y:S01]  /*6330*/  STS.U16 [R112], R105 ;  /* 0x0000006970007388 */ /* 0x004fe20000000400 */
[----:B0-----:R-:W-:Y:S02]  /*6340*/  IADD3 R5, R94, 0x200, RZ ;  /* 0x000002005e057810 */ /* 0x001fe40007ffe0ff */
[----:B------:R-:W-:-:S02]  /*6350*/  IADD3 R117, R108, 0x100, RZ ;  /* 0x000001006c757810 */ /* 0x000fc40007ffe0ff */
[C---:B------:R-:W-:Y:S02]  /*6360*/  IADD3 R119, R108.reuse, 0x120, RZ ;  /* 0x000001206c777810 */ /* 0x040fe40007ffe0ff */
[C---:B------:R-:W-:Y:S02]  /*6370*/  IADD3 R141, R108.reuse, 0x140, RZ ;  /* 0x000001406c8d7810 */ /* 0x040fe40007ffe0ff */
[----:B------:R-:W-:Y:S01]  /*6380*/  IADD3 R143, R108, 0x160, RZ ;  /* 0x000001606c8f7810 */ /* 0x000fe20007ffe0ff */
[----:B------:R-:W-:Y:S01]  /*6390*/  FMUL.FTZ R2, R74, UR55 ;  /* 0x000000374a027c20 */ /* 0x000fe20008410000 */
[----:B------:R-:W-:Y:S02]  /*63a0*/  SEL R6, R6, R5, !P2 ;  /* 0x0000000506067207 */ /* 0x000fe40005000000 */
        /* <DEDUP_REMOVED lines=15> */
[----:B------:R-:W-:Y:S01]  /*64a0*/  IADD3 R175, R108, 0x360, RZ ;  /* 0x000003606caf7810 */ /* 0x000fe20007ffe0ff */
[----:B------:R-:W-:Y:S01]  /*64b0*/  UIMAD UR53, UR53, UR40, URZ ;  /* 0x00000028353572a4 */ /* 0x000fe2000f8e023f */
[-C--:B------:R-:W-:Y:S02]  /*64c0*/  LEA R5, R148, R89.reuse, 0x1 ;  /* 0x0000005994057211 */ /* 0x080fe400078e08ff */
[-C--:B------:R-:W-:Y:S01]  /*64d0*/  LEA R152, R152, R89.reuse, 0x1 ;  /* 0x0000005998987211 */ /* 0x080fe200078e08ff */
[----:B------:R0:W-:Y:S01]  /*64e0*/  STS.U16 [R3+0x40], R104 ;  /* 0x0000406803007388 */ /* 0x0001e20000000400 */
[-C--:B------:R-:W-:Y:S01]  /*64f0*/  LEA.HI.SX32 R156, R113, R108.reuse, 0x1b ;  /* 0x0000006c719c7211 */ /* 0x080fe200078fdaff */
[----:B------:R-:W-:Y:S01]  /*6500*/  UMOV UR44, UR26 ;  /* 0x0000001a002c7c82 */ /* 0x000fe20008000000 */
[-C--:B------:R-:W-:Y:S01]  /*6510*/  LEA R154, R154, R89.reuse, 0x1 ;  /* 0x000000599a9a7211 */ /* 0x080fe200078e08ff */
[----:B---3--:R1:W-:Y:S01]  /*6520*/  STS.U16 [R5+0x80], R66 ;  /* 0x0000804205007388 */ /* 0x0083e20000000400 */
[-C--:B------:R-:W-:Y:S01]  /*6530*/  LEA.HI.SX32 R158, R115, R108.reuse, 0x1b ;  /* 0x0000006c739e7211 */ /* 0x080fe200078fdaff */
[----:B------:R-:W-:Y:S01]  /*6540*/  UMOV UR45, UR46 ;  /* 0x0000002e002d7c82 */ /* 0x000fe20008000000 */
[-C--:B------:R-:W-:Y:S01]  /*6550*/  LEA.HI.SX32 R160, R117, R108.reuse, 0x1b ;  /* 0x0000006c75a07211 */ /* 0x080fe200078fdaff */
[----:B------:R-:W-:Y:S01]  /*6560*/  STS.U16 [R150+0xc0], R69 ;  /* 0x0000c04596007388 */ /* 0x000fe20000000400 */
[-C--:B------:R-:W-:Y:S01]  /*6570*/  LEA R156, R156, R89.reuse, 0x1 ;  /* 0x000000599c9c7211 */ /* 0x080fe200078e08ff */
[----:B------:R-:W-:Y:S01]  /*6580*/  FMUL.FTZ R106, R80, UR55 ;  /* 0x00000037506a7c20 */ /* 0x000fe20008410000 */
[----:B------:R-:W-:Y:S01]  /*6590*/  LEA.HI.SX32 R162, R119, R108, 0x1b ;  /* 0x0000006c77a27211 */ /* 0x000fe200078fdaff */
[----:B------:R-:W-:Y:S01]  /*65a0*/  STS.U16 [R152+0x100], R65 ;  /* 0x0001004198007388 */ /* 0x000fe20000000400 */
[----:B0-----:R-:W-:Y:S01]  /*65b0*/  LEA R3, R158, R89, 0x1 ;  /* 0x000000599e037211 */ /* 0x001fe200078e08ff */
[----:B------:R-:W-:-:S02]  /*65c0*/  ULDC.64 UR42, c[0x0][0x2d8] ;  /* 0x0000b600002a7ab9 */ /* 0x000fc40000000a00 */
[----:B------:R0:W-:Y:S01]  /*65d0*/  STS.U16 [R154+0x140], R99 ;  /* 0x000140639a007388 */ /* 0x0001e20000000400 */
[-C--:B------:R-:W-:Y:S02]  /*65e0*/  LEA R160, R160, R89.reuse, 0x1 ;  /* 0x00000059a0a07211 */ /* 0x080fe400078e08ff */
[----:B-1----:R-:W-:Y:S01]  /*65f0*/  LEA R5, R162, R89, 0x1 ;  /* 0x00000059a2057211 */ /* 0x002fe200078e08ff */
[----:B------:R-:W-:Y:S01]  /*6600*/  STS.U16 [R156+0x180], R95 ;  /* 0x0001805f9c007388 */ /* 0x000fe20000000400 */
[----:B0-----:R-:W-:-:S03]  /*6610*/  MOV R99, UR56 ;  /* 0x0000003800637c02 */ /* 0x001fc60008000f00 */
[----:B------:R0:W-:Y:S04]  /*6620*/  STS.U16 [R3+0x1c0], R0 ;  /* 0x0001c00003007388 */ /* 0x0001e80000000400 */
[----:B------:R-:W-:Y:S01]  /*6630*/  STS.U16 [R160+0x200], R63 ;  /* 0x0002003fa0007388 */ /* 0x000fe20000000400 */
[----:B0-----:R-:W-:-:S03]  /*6640*/  FMUL.FTZ R0, R99, 1.4426950216293334961 ;  /* 0x3fb8aa3b63007820 */ /* 0x001fc60000410000 */
[----:B------:R0:W-:Y:S01]  /*6650*/  STS.U16 [R5+0x240], R62 ;  /* 0x0002403e05007388 */ /* 0x0001e20000000400 */
[-C--:B------:R-:W-:Y:S02]  /*6660*/  LEA.HI.SX32 R164, R141, R108.reuse, 0x1b ;  /* 0x0000006c8da47211 */ /* 0x080fe400078fdaff */
[----:B------:R-:W-:Y:S01]  /*6670*/  LEA.HI.SX32 R166, R143, R108, 0x1b ;  /* 0x0000006c8fa67211 */ /* 0x000fe200078fdaff */
[----:B0-----:R-:W-:Y:S01]  /*6680*/  FMUL.FTZ R62, R86, R0 ;  /* 0x00000000563e7220 */ /* 0x001fe20000410000 */
[-C--:B------:R-:W-:Y:S01]  /*6690*/  LEA R69, R164, R89.reuse, 0x1 ;  /* 0x00000059a4457211 */ /* 0x080fe200078e08ff */
[----:B------:R-:W-:Y:S01]  /*66a0*/  FMUL.RZ R66, R2, 0.15915493667125701904 ;  /* 0x3e22f98302427820 */ /* 0x000fe2000040c000 */
[----:B------:R-:W-:-:S03]  /*66b0*/  LEA R65, R166, R89, 0x1 ;  /* 0x00000059a6417211 */ /* 0x000fc600078e08ff */
[----:B------:R-:W0:Y:S01]  /*66c0*/  MUFU.EX2 R62, R62 ;  /* 0x0000003e003e7308 */ /* 0x000e220000000800 */
[----:B------:R-:W-:Y:S01]  /*66d0*/  FMUL.FTZ R2, R87, R0 ;  /* 0x0000000057027220 */ /* 0x000fe20000410000 */
[----:B------:R-:W-:Y:S04]  /*66e0*/  STS.U16 [R69+0x280], R96 ;  /* 0x0002806045007388 */ /* 0x000fe80000000400 */
[----:B------:R1:W-:Y:S02]  /*66f0*/  STS.U16 [R65+0x2c0], R12 ;  /* 0x0002c00c41007388 */ /* 0x0003e40000000400 */
[----:B-1----:R-:W1:Y:S01]  /*6700*/  MUFU.EX2 R12, R2 ;  /* 0x00000002000c7308 */ /* 0x002e620000000800 */
        /* <DEDUP_REMOVED lines=11> */
[-C--:B------:R-:W-:Y:S02]  /*67c0*/  LEA R168, R168, R89.reuse, 0x1 ;  /* 0x00000059a8a87211 */ /* 0x080fe400078e08ff */
[-C--:B------:R-:W-:Y:S02]  /*67d0*/  LEA.HI.SX32 R178, R155, R108.reuse, 0x1b ;  /* 0x0000006c9bb27211 */ /* 0x080fe400078fdaff */
[-C--:B------:R-:W-:Y:S02]  /*67e0*/  LEA R95, R170, R89.reuse, 0x1 ;  /* 0x00000059aa5f7211 */ /* 0x080fe400078e08ff */
[----:B------:R-:W-:Y:S02]  /*67f0*/  LEA.HI.SX32 R180, R157, R108, 0x1b ;  /* 0x0000006c9db47211 */ /* 0x000fe400078fdaff */
[----:B------:R-:W-:-:S02]  /*6800*/  LEA R172, R172, R89, 0x1 ;  /* 0x00000059acac7211 */ /* 0x000fc400078e08ff */
[-C--:B------:R-:W-:Y:S02]  /*6810*/  LEA.HI.SX32 R182, R159, R108.reuse, 0x1b ;  /* 0x0000006c9fb67211 */ /* 0x080fe400078fdaff */
[-C--:B------:R-:W-:Y:S01]  /*6820*/  LEA R3, R174, R89.reuse, 0x1 ;  /* 0x00000059ae037211 */ /* 0x080fe200078e08ff */
[----:B------:R0:W-:Y:S01]  /*6830*/  STS.U16 [R168+0x300], R13 ;  /* 0x0003000da8007388 */ /* 0x0001e20000000400 */
[-C--:B------:R-:W-:Y:S02]  /*6840*/  LEA.HI.SX32 R184, R161, R108.reuse, 0x1b ;  /* 0x0000006ca1b87211 */ /* 0x080fe400078fdaff */
[-C--:B------:R-:W-:Y:S01]  /*6850*/  LEA R176, R176, R89.reuse, 0x1 ;  /* 0x00000059b0b07211 */ /* 0x080fe200078e08ff */
[----:B------:R-:W-:Y:S01]  /*6860*/  STS.U16 [R95+0x340], R68 ;  /* 0x000340445f007388 */ /* 0x000fe20000000400 */
[-C--:B------:R-:W-:Y:S02]  /*6870*/  LEA.HI.SX32 R186, R163, R108.reuse, 0x1b ;  /* 0x0000006ca3ba7211 */ /* 0x080fe400078fdaff */
[----:B------:R-:W-:Y:S01]  /*6880*/  LEA R5, R178, R89, 0x1 ;  /* 0x00000059b2057211 */ /* 0x000fe200078e08ff */
[----:B------:R1:W-:Y:S01]  /*6890*/  STS.U16 [R172+0x380], R7 ;  /* 0x00038007ac007388 */ /* 0x0003e20000000400 */
[----:B------:R-:W-:-:S02]  /*68a0*/  LEA.HI.SX32 R188, R165, R108, 0x1b ;  /* 0x0000006ca5bc7211 */ /* 0x000fc400078fdaff */
[-C--:B------:R-:W-:Y:S01]  /*68b0*/  LEA R180, R180, R89.reuse, 0x1 ;  /* 0x00000059b4b47211 */ /* 0x080fe200078e08ff */
[----:B------:R4:W-:Y:S01]  /*68c0*/  STS.U16 [R3+0x3c0], R8 ;  /* 0x0003c00803007388 */ /* 0x0009e20000000400 */
[-C--:B------:R-:W-:Y:S02]  /*68d0*/  LEA.HI.SX32 R190, R167, R108.reuse, 0x1b ;  /* 0x0000006ca7be7211 */ /* 0x080fe400078fdaff */
[-C--:B------:R-:W-:Y:S01]  /*68e0*/  LEA R182, R182, R89.reuse, 0x1 ;  /* 0x00000059b6b67211 */ /* 0x080fe200078e08ff */
[----:B------:R-:W-:Y:S01]  /*68f0*/  STS.U16 [R176+0x400], R11 ;  /* 0x0004000bb0007388 */ /* 0x000fe20000000400 */
[-C--:B------:R-:W-:Y:S02]  /*6900*/  LEA.HI.SX32 R192, R169, R108.reuse, 0x1b ;  /* 0x0000006ca9c07211 */ /* 0x080fe400078fdaff */
[-C--:B0-----:R-:W-:Y:S01]  /*6910*/  LEA R13, R184, R89.reuse, 0x1 ;  /* 0x00000059b80d7211 */ /* 0x081fe200078e08ff */
[----:B------:R0:W-:Y:S01]  /*6920*/  STS.U16 [R5+0x440], R10 ;  /* 0x0004400a05007388 */ /* 0x0001e20000000400 */
[----:B------:R-:W-:Y:S01]  /*6930*/  LEA.HI.SX32 R146, R171, R108, 0x1b ;  /* 0x0000006cab927211 */ /* 0x000fe200078fdaff */
[----:B-1----:R-:W-:Y:S01]  /*6940*/  FMUL.FTZ R7, R84, R0 ;  /* 0x0000000054077220 */ /* 0x002fe20000410000 */
[----:B------:R-:W-:Y:S01]  /*6950*/  LEA R63, R186, R89, 0x1 ;  /* 0x00000059ba3f7211 */ /* 0x000fe200078e08ff */
[----:B------:R-:W-:Y:S01]  /*6960*/  STS.U16 [R180+0x480], R9 ;  /* 0x00048009b4007388 */ /* 0x000fe20000000400 */
[----:B------:R-:W-:-:S02]  /*6970*/  LEA.HI.SX32 R144, R173, R108, 0x1b ;  /* 0x0000006cad907211 */ /* 0x000fc400078fdaff */
[-C--:B----4-:R-:W-:Y:S01]  /*6980*/  LEA R3, R188, R89.reuse, 0x1 ;  /* 0x00000059bc037211 */ /* 0x090fe200078e08ff */
[----:B------:R-:W-:Y:S01]  /*6990*/  STS.U16 [R182+0x4c0], R61 ;  /* 0x0004c03db6007388 */ /* 0x000fe20000000400 */
[----:B------:R-:W-:Y:S02]  /*69a0*/  LEA.HI.SX32 R142, R175, R108, 0x1b ;  /* 0x0000006caf8e7211 */ /* 0x000fe400078fdaff */
[-C--:B------:R-:W-:Y:S01]  /*69b0*/  LEA R190, R190, R89.reuse, 0x1 ;  /* 0x00000059bebe7211 */ /* 0x080fe200078e08ff */
[----:B------:R-:W-:Y:S01]  /*69c0*/  STS.U16 [R13+0x500], R60 ;  /* 0x0005003c0d007388 */ /* 0x000fe20000000400 */
[-C--:B0-----:R-:W-:Y:S01]  /*69d0*/  LEA R5, R192, R89.reuse, 0x1 ;  /* 0x00000059c0057211 */ /* 0x081fe200078e08ff */
[----:B------:R0:W-:Y:S01]  /*69e0*/  MUFU.EX2 R10, R7 ;  /* 0x00000007000a7308 */ /* 0x0001e20000000800 */
[-C--:B------:R-:W-:Y:S01]  /*69f0*/  LEA R146, R146, R89.reuse, 0x1 ;  /* 0x0000005992927211 */ /* 0x080fe200078e08ff */
[----:B------:R-:W-:Y:S01]  /*6a00*/  STS.U16 [R63+0x540], R14 ;  /* 0x0005400e3f007388 */ /* 0x000fe20000000400 */
[----:B------:R-:W-:-:S03]  /*6a10*/  LEA R144, R144, R89, 0x1 ;  /* 0x0000005990907211 */ /* 0x000fc600078e08ff */
[----:B------:R-:W-:Y:S01]  /*6a20*/  STS.U16 [R3+0x580], R64 ;  /* 0x0005804003007388 */ /* 0x000fe20000000400 */
[----:B0-----:R-:W-:-:S03]  /*6a30*/  LEA R7, R142, R89, 0x1 ;  /* 0x000000598e077211 */ /* 0x001fc600078e08ff */
[----:B------:R-:W-:Y:S04]  /*6a40*/  STS.U16 [R190+0x5c0], R67 ;  /* 0x0005c043be007388 */ /* 0x000fe80000000400 */
[----:B------:R-:W-:Y:S04]  /*6a50*/  STS.U16 [R5+0x600], R70 ;  /* 0x0006004605007388 */ /* 0x000fe80000000400 */
[----:B------:R-:W-:Y:S04]  /*6a60*/  STS.U16 [R146+0x640], R71 ;  /* 0x0006404792007388 */ /* 0x000fe80000000400 */
[----:B------:R-:W-:Y:S04]  /*6a70*/  STS.U16 [R144+0x680], R97 ;  /* 0x0006806190007388 */ /* 0x000fe80000000400 */
[----:B------:R0:W-:Y:S01]  /*6a80*/  STS.U16 [R7+0x6c0], R98 ;  /* 0x0006c06207007388 */ /* 0x0001e20000000400 */
[----:B------:R-:W-:-:S02]  /*6a90*/  UIMAD.WIDE.U32 UR44, UR7, UR40, UR44 ;  /* 0x00000028072c72a5 */ /* 0x000fc4000f8e002c */
[----:B------:R-:W-:Y:S01]  /*6aa0*/  UIMAD UR53, UR7, UR41, UR53 ;  /* 0x00000029073572a4 */ /* 0x000fe2000f8e0235 */
[-C--:B0-----:R-:W-:Y:S01]  /*6ab0*/  FMUL.FTZ R7, R88, R0.reuse ;  /* 0x0000000058077220 */ /* 0x081fe20000410000 */
[----:B------:R-:W-:Y:S01]  /*6ac0*/  IADD3 R177, R108, 0x380, RZ ;  /* 0x000003806cb17810 */ /* 0x000fe20007ffe0ff */
[----:B------:R-:W-:Y:S01]  /*6ad0*/  FMUL.FTZ R2, R85, R0 ;  /* 0x0000000055027220 */ /* 0x000fe20000410000 */
[----:B------:R-:W-:-:S03]  /*6ae0*/  ULEA UR42, UP0, UR44, UR42, 0x3 ;  /* 0x0000002a2c2a7291 */ /* 0x000fc6000f80183f */
[----:B------:R-:W0:Y:S01]  /*6af0*/  MUFU.EX2 R7, R7 ;  /* 0x0000000700077308 */ /* 0x000e220000000800 */
[----:B------:R-:W-:Y:S01]  /*6b00*/  UIADD3 UR45, UR45, UR53, URZ ;  /* 0x000000352d2d7290 */ /* 0x000fe2000fffe03f */
[----:B------:R-:W-:Y:S01]  /*6b10*/  FMUL.RZ R106, R106, 0.15915493667125701904 ;  /* 0x3e22f9836a6a7820 */ /* 0x000fe2000040c000 */
[C---:B------:R-:W-:Y:S02]  /*6b20*/  IADD3 R179, R108.reuse, 0x3a0, RZ ;  /* 0x000003a06cb37810 */ /* 0x040fe40007ffe0ff */
[C---:B------:R-:W-:Y:S01]  /*6b30*/  IADD3 R181, R108.reuse, 0x3c0, RZ ;  /* 0x000003c06cb57810 */ /* 0x040fe20007ffe0ff */
[----:B------:R-:W-:Y:S01]  /*6b40*/  ULEA.HI.X UR43, UR44, UR43, UR45, 0x3, UP0 ;  /* 0x0000002b2c2b7291 */ /* 0x000fe200080f1c2d */
[----:B------:R-:W-:Y:S01]  /*6b50*/  IADD3 R183, R108, 0x3e0, RZ ;  /* 0x000003e06cb77810 */ /* 0x000fe20007ffe0ff */
[----:B------:R-:W-:Y:S01]  /*6b60*/  MUFU.SIN R129, R110 ;  /* 0x0000006e00817308 */ /* 0x000fe20000000400 */
[----:B------:R-:W-:Y:S02]  /*6b70*/  LEA.HI.SX32 R114, R177, R108, 0x1b ;  /* 0x0000006cb1727211 */ /* 0x000fe400078fdaff */
[----:B------:R-:W-:-:S05]  /*6b80*/  LEA R4, R93, R4, 0x5 ;  /* 0x000000045d047211 */ /* 0x000fca00078e28ff */
[----:B------:R1:W-:Y:S01]  /*6b90*/  MUFU.COS R130, R110 ;  /* 0x0000006e00827308 */ /* 0x0003e20000000000 */
[----:B------:R-:W-:Y:S02]  /*6ba0*/  LEA R114, R114, R89, 0x1 ;  /* 0x0000005972727211 */ /* 0x000fe400078e08ff */
[----:B------:R-:W-:-:S05]  /*6bb0*/  LEA.HI.SX32 R4, R4, R4, 0x1b ;  /* 0x0000000404047211 */ /* 0x000fca00078fdaff */
[----:B------:R4:W2:Y:S01]  /*6bc0*/  MUFU.EX2 R8, R2 ;  /* 0x0000000200087308 */ /* 0x0008a20000000800 */
[----:B-1----:R-:W-:Y:S02]  /*6bd0*/  LEA.HI.SX32 R110, R179, R108, 0x1b ;  /* 0x0000006cb36e7211 */ /* 0x002fe400078fdaff */
[----:B------:R-:W-:-:S05]  /*6be0*/  MOV R3, UR43 ;  /* 0x0000002b00037c02 */ /* 0x000fca0008000f00 */
[----:B------:R-:W-:Y:S01]  /*6bf0*/  MUFU.SIN R125, R106 ;  /* 0x0000006a007d7308 */ /* 0x000fe20000000400 */
[----:B----4-:R-:W-:Y:S01]  /*6c00*/  FMUL.FTZ R2, R83, R0 ;  /* 0x0000000053027220 */ /* 0x010fe20000410000 */
[----:B------:R-:W-:-:S06]  /*6c10*/  LEA R5, R110, R89, 0x1 ;  /* 0x000000596e057211 */ /* 0x000fcc00078e08ff */
[----:B------:R1:W-:Y:S01]  /*6c20*/  MUFU.COS R126, R106 ;  /* 0x0000006a007e7308 */ /* 0x0003e20000000000 */
[----:B------:R-:W-:Y:S01]  /*6c30*/  STS.U16 [R114+0x700], R103 ;  /* 0x0007006772007388 */ /* 0x000fe20000000400 */
[-C--:B------:R-:W-:Y:S02]  /*6c40*/  LEA R4, R4, R89.reuse, 0x1 ;  /* 0x0000005904047211 */ /* 0x080fe400078e08ff */
[-C--:B-1----:R-:W-:Y:S02]  /*6c50*/  LEA.HI.SX32 R106, R181, R108.reuse, 0x1b ;  /* 0x0000006cb56a7211 */ /* 0x082fe400078fdaff */
[----:B------:R-:W-:Y:S02]  /*6c60*/  LEA.HI.SX32 R108, R183, R108, 0x1b ;  /* 0x0000006cb76c7211 */ /* 0x000fe400078fdaff */
[----:B------:R1:W4:Y:S01]  /*6c70*/  MUFU.EX2 R11, R2 ;  /* 0x00000002000b7308 */ /* 0x0003220000000800 */
[-C--:B------:R-:W-:Y:S02]  /*6c80*/  LEA R9, R106, R89.reuse, 0x1 ;  /* 0x000000596a097211 */ /* 0x080fe400078e08ff */
[----:B------:R-:W-:Y:S01]  /*6c90*/  LEA R108, R108, R89, 0x1 ;  /* 0x000000596c6c7211 */ /* 0x000fe200078e08ff */
[----:B------:R4:W-:Y:S01]  /*6ca0*/  STS.U16 [R5+0x740], R102 ;  /* 0x0007406605007388 */ /* 0x0009e20000000400 */
[C---:B0-----:R-:W-:Y:S01]  /*6cb0*/  FMUL.FTZ R122, R7.reuse, R122 ;  /* 0x0000007a077a7220 */ /* 0x041fe20000410000 */
[----:B-1----:R-:W-:Y:S01]  /*6cc0*/  MOV R2, UR42 ;  /* 0x0000002a00027c02 */ /* 0x002fe20008000f00 */
[----:B------:R-:W-:Y:S01]  /*6cd0*/  FMUL.FTZ R123, R7, R123 ;  /* 0x0000007b077b7220 */ /* 0x000fe20000410000 */
[----:B------:R-:W-:Y:S01]  /*6ce0*/  LEA R6, R6, R89, 0x3 ;  /* 0x0000005906067211 */ /* 0x000fe200078e18ff */
[----:B------:R0:W-:Y:S04]  /*6cf0*/  STS.U16 [R9+0x780], R100 ;  /* 0x0007806409007388 */ /* 0x0001e80000000400 */
[----:B------:R-:W5:Y:S04]  /*6d00*/  LDG.E.64 R2, desc[UR20][R2.64] ;  /* 0x0000001402027981 */ /* 0x000f68000c1e1b00 */
[----:B------:R1:W-:Y:S01]  /*6d10*/  STS.U16 [R108+0x7c0], R101 ;  /* 0x0007c0656c007388 */ /* 0x0003e20000000400 */
[----:B------:R-:W-:-:S03]  /*6d20*/  NOP ;  /* 0x0000000000007918 */ /* 0x000fc60000000000 */
[----:B------:R1:W0:Y:S04]  /*6d30*/  LDS.U16 R152, [R4] ;  /* 0x0000000004987984 */ /* 0x0002280000000400 */
        /* <DEDUP_REMOVED lines=28> */
[----:B------:R1:W1:Y:S04]  /*6f00*/  LDS.U16 R177, [R4+0x3a] ;  /* 0x00003a0004b17984 */ /* 0x0002680000000400 */
[----:B------:R0:W1:Y:S04]  /*6f10*/  LDS.U16 R178, [R4+0x3c] ;  /* 0x00003c0004b27984 */ /* 0x0000680000000400 */
[----:B------:R0:W1:Y:S04]  /*6f20*/  LDS.U16 R179, [R4+0x3e] ;  /* 0x00003e0004b37984 */ /* 0x0000680000000400 */
[----:B------:R0:W-:Y:S01]  /*6f30*/  STS.64 [R6+0x39e0], R122 ;  /* 0x0039e07a06007388 */ /* 0x0001e20000000a00 */
[----:B------:R-:W-:Y:S01]  /*6f40*/  ISETP.NE.AND P1, PT, R94, 0x3f, PT ;  /* 0x0000003f5e00780c */ /* 0x000fe20003f25270 */
[-C--:B----4-:R-:W-:Y:S01]  /*6f50*/  FMUL.FTZ R5, R79, R0.reuse ;  /* 0x000000004f057220 */ /* 0x090fe20000410000 */
[----:B------:R-:W-:Y:S01]  /*6f60*/  FMUL.FTZ R13, R82, R0 ;  /* 0x00000000520d7220 */ /* 0x000fe20000410000 */
[C---:B--2---:R-:W-:Y:S01]  /*6f70*/  FMUL.FTZ R136, R8.reuse, R136 ;  /* 0x0000008808887220 */ /* 0x044fe20000410000 */
[----:B------:R-:W-:Y:S01]  /*6f80*/  FMUL.FTZ R135, R8, R135 ;  /* 0x0000008708877220 */ /* 0x000fe20000410000 */
[----:B------:R-:W-:Y:S01]  /*6f90*/  SHF.L.U32 R106, R187, 0x10, RZ ;  /* 0x00000010bb6a7819 */ /* 0x000fe200000006ff */
[----:B------:R2:W4:Y:S01]  /*6fa0*/  MUFU.EX2 R8, R5 ;  /* 0x0000000500087308 */ /* 0x0005220000000800 */
[----:B------:R-:W-:-:S06]  /*6fb0*/  FMUL.FTZ R132, R11, R132 ;  /* 0x000000840b847220 */ /* 0x000fcc0000410000 */
[----:B------:R-:W-:Y:S01]  /*6fc0*/  @P1 LEA R114, R94, R89, 0x3 ;  /* 0x000000595e721211 */ /* 0x000fe200078e18ff */
[----:B------:R-:W-:Y:S01]  /*6fd0*/  BAR.SYNC.DEFER_BLOCKING 0x0 ;  /* 0x0000000000007b1d */ /* 0x000fe20000010000 */
[----:B------:R-:W-:Y:S01]  /*6fe0*/  FMUL.FTZ R131, R11, R131 ;  /* 0x000000830b837220 */ /* 0x000fe20000410000 */
[----:B------:R-:W-:Y:S01]  /*6ff0*/  SHF.L.U32 R105, R185, 0x10, RZ ;  /* 0x00000010b9697819 */ /* 0x000fe200000006ff */
[----:B------:R-:W-:Y:S01]  /*7000*/  FMUL.FTZ R222, R88, R106 ;  /* 0x0000006a58de7220 */ /* 0x000fe20000410000 */
[----:B------:R-:W-:Y:S02]  /*7010*/  FMUL.FTZ R11, RZ, R139 ;  /* 0x0000008bff0b7220 */ /* 0x000fe40000410000 */
[----:B------:R-:W3:Y:S01]  /*7020*/  MUFU.EX2 R13, R13 ;  /* 0x0000000d000d7308 */ /* 0x000ee20000000800 */
[C---:B------:R-:W-:Y:S01]  /*7030*/  FMUL.FTZ R134, R10.reuse, R134 ;  /* 0x000000860a867220 */ /* 0x040fe20000410000 */
[----:B------:R-:W-:Y:S01]  /*7040*/  FMUL.FTZ R133, R10, R133 ;  /* 0x000000850a857220 */ /* 0x000fe20000410000 */
[C---:B--2---:R-:W-:Y:S01]  /*7050*/  FMUL.FTZ R5, R222.reuse, R139 ;  /* 0x0000008bde057220 */ /* 0x044fe20000410000 */
[----:B------:R-:W-:Y:S01]  /*7060*/  FMUL.FTZ R221, R87, R105 ;  /* 0x0000006957dd7220 */ /* 0x000fe20000410000 */
[----:B------:R-:W-:Y:S01]  /*7070*/  FFMA.FTZ R10, R222, R140, -R11 ;  /* 0x0000008cde0a7223 */ /* 0x000fe2000001080b */
[----:B0-----:R-:W-:Y:S01]  /*7080*/  FMUL.FTZ R9, R78, R0 ;  /* 0x000000004e097220 */ /* 0x001fe20000410000 */
[----:B------:R-:W-:-:S02]  /*7090*/  FFMA.FTZ R5, RZ, R140, R5 ;  /* 0x0000008cff057223 */ /* 0x000fc40000010005 */
[----:B------:R-:W-:Y:S01]  /*70a0*/  FADD.FTZ R10, R221, R10 ;  /* 0x0000000add0a7221 */ /* 0x000fe20000010000 */
[----:B------:R-:W0:Y:S01]  /*70b0*/  @P1 LDS.64 R114, [R114+0x49e8] ;  /* 0x0049e80072721984 */ /* 0x000e220000000a00 */
[C---:B----4-:R-:W-:Y:S01]  /*70c0*/  FMUL.FTZ R124, R8.reuse, R124 ;  /* 0x0000007c087c7220 */ /* 0x050fe20000410000 */
[----:B------:R-:W-:Y:S01]  /*70d0*/  FMUL.FTZ R121, R8, R121 ;  /* 0x0000007908797220 */ /* 0x000fe20000410000 */
[----:B------:R-:W-:Y:S01]  /*70e0*/  MUFU.SIN R119, R107 ;  /* 0x0000006b00777308 */ /* 0x000fe20000000400 */
[----:B------:R-:W-:Y:S01]  /*70f0*/  FMUL.FTZ R104, R75, UR55 ;  /* 0x000000374b687c20 */ /* 0x000fe20008410000 */
[-C--:B------:R-:W-:Y:S01]  /*7100*/  FMUL.FTZ R14, R81, R0.reuse ;  /* 0x00000000510e7220 */ /* 0x080fe20000410000 */
[----:B------:R-:W-:Y:S01]  /*7110*/  FMUL.FTZ R60, R80, R0 ;  /* 0x00000000503c7220 */ /* 0x000fe20000410000 */
[----:B------:R-:W-:Y:S01]  /*7120*/  FADD.FTZ R8, RZ, R5 ;  /* 0x00000005ff087221 */ /* 0x000fe20000010000 */
[----:B------:R-:W-:-:S03]  /*7130*/  FMUL.FTZ R61, R137, R10 ;  /* 0x0000000a893d7220 */ /* 0x000fc60000410000 */
[----:B------:R2:W-:Y:S01]  /*7140*/  MUFU.COS R120, R107 ;  /* 0x0000006b00787308 */ /* 0x0005e20000000000 */
[C---:B---3--:R-:W-:Y:S01]  /*7150*/  FMUL.FTZ R130, R13.reuse, R130 ;  /* 0x000000820d827220 */ /* 0x048fe20000410000 */
[----:B------:R-:W-:Y:S01]  /*7160*/  FMUL.FTZ R129, R13, R129 ;  /* 0x000000810d817220 */ /* 0x000fe20000410000 */
[----:B------:R-:W-:Y:S01]  /*7170*/  FMUL.RZ R104, R104, 0.15915493667125701904 ;  /* 0x3e22f98368687820 */ /* 0x000fe2000040c000 */
[----:B------:R-:W-:-:S04]  /*7180*/  FMUL.FTZ R13, R137, R8 ;  /* 0x00000008890d7220 */ /* 0x000fc80000410000 */
[----:B------:R-:W3:Y:S01]  /*7190*/  MUFU.EX2 R9, R9 ;  /* 0x0000000900097308 */ /* 0x000ee20000000800 */
[----:B--2---:R-:W-:Y:S01]  /*71a0*/  FMUL.FTZ R107, R76, UR55 ;  /* 0x000000374c6b7c20 */ /* 0x004fe20008410000 */
[----:B------:R-:W-:Y:S01]  /*71b0*/  FFMA.FTZ R61, R138, R8, R61 ;  /* 0x000000088a3d7223 */ /* 0x000fe2000001003d */
[-C--:B------:R-:W-:Y:S01]  /*71c0*/  FMUL.FTZ R5, R77, R0.reuse ;  /* 0x000000004d057220 */ /* 0x080fe20000410000 */
[-C--:B------:R-:W-:Y:S01]  /*71d0*/  FMUL.FTZ R7, R76, R0.reuse ;  /* 0x000000004c077220 */ /* 0x080fe20000410000 */
[----:B------:R-:W-:Y:S01]  /*71e0*/  FMUL.FTZ R8, R75, R0 ;  /* 0x000000004b087220 */ /* 0x000fe20000410000 */
[----:B------:R-:W-:Y:S02]  /*71f0*/  FMUL.RZ R107, R107, 0.15915493667125701904 ;  /* 0x3e22f9836b6b7820 */ /* 0x000fe4000040c000 */
[----:B------:R-:W2:Y:S08]  /*7200*/  MUFU.EX2 R14, R14 ;  /* 0x0000000e000e7308 */ /* 0x000eb00000000800 */
[----:B------:R-:W4:Y:S01]  /*7210*/  MUFU.EX2 R60, R60 ;  /* 0x0000003c003c7308 */ /* 0x000f220000000800 */
[----:B------:R-:W-:Y:S01]  /*7220*/  FFMA.FTZ R13, R138, R10, -R13 ;  /* 0x0000000a8a0d7223 */ /* 0x000fe2000001080d */
[----:B------:R-:W-:-:S06]  /*7230*/  FADD.FTZ R61, RZ, R61 ;  /* 0x0000003dff3d7221 */ /* 0x000fcc0000010000 */
[----:B------:R-:W0:Y:S08]  /*7240*/  MUFU.SIN R111, R104 ;  /* 0x00000068006f7308 */ /* 0x000e300000000400 */
[----:B------:R1:W0:Y:S01]  /*7250*/  MUFU.COS R112, R104 ;  /* 0x0000006800707308 */ /* 0x0002220000000000 */
[----:B---3--:R-:W-:-:S07]  /*7260*/  FMUL.FTZ R120, R9, R120 ;  /* 0x0000007809787220 */ /* 0x008fce0000410000 */
[----:B------:R3:W0:Y:S01]  /*7270*/  MUFU.SIN R117, R109 ;  /* 0x0000006d00757308 */ /* 0x0006220000000400 */
[----:B-1----:R-:W-:-:S07]  /*7280*/  SHF.L.U32 R104, R62, 0x10, RZ ;  /* 0x000000103e687819 */ /* 0x002fce00000006ff */
[----:B------:R3:W1:Y:S01]  /*7290*/  MUFU.COS R118, R109 ;  /* 0x0000006d00767308 */ /* 0x0006620000000000 */
[----:B------:R-:W-:Y:S01]  /*72a0*/  FMUL.FTZ R220, R86, R104 ;  /* 0x0000006856dc7220 */ /* 0x000fe20000410000 */
[----:B------:R-:W-:-:S06]  /*72b0*/  FMUL.FTZ R119, R9, R119 ;  /* 0x0000007709777220 */ /* 0x000fcc0000410000 */
[----:B------:R3:W0:Y:S01]  /*72c0*/  MUFU.SIN R113, R107 ;  /* 0x0000006b00717308 */ /* 0x0006220000000400 */
[----:B------:R-:W-:-:S07]  /*72d0*/  SHF.L.U32 R103, R12, 0x10, RZ ;  /* 0x000000100c677819 */ /* 0x000fce00000006ff */
[----:B------:R3:W0:Y:S01]  /*72e0*/  MUFU.COS R116, R107 ;  /* 0x0000006b00747308 */ /* 0x0006220000000000 */
[----:B------:R-:W-:-:S07]  /*72f0*/  FADD.FTZ R13, R220, R13 ;  /* 0x0000000ddc0d7221 */ /* 0x000fce0000010000 */
[----:B------:R3:W0:Y:S01]  /*7300*/  MUFU.SIN R109, R66 ;  /* 0x00000042006d7308 */ /* 0x0006220000000400 */
[----:B------:R-:W-:-:S07]  /*7310*/  FMUL.FTZ R9, R135, R61 ;  /* 0x0000003d87097220 */ /* 0x000fce0000410000 */
[----:B------:R3:W0:Y:S08]  /*7320*/  MUFU.COS R11, R66 ;  /* 0x00000042000b7308 */ /* 0x0006300000000000 */
[----:B------:R-:W0:Y:S08]  /*7330*/  MUFU.EX2 R5, R5 ;  /* 0x0000000500057308 */ /* 0x000e300000000800 */
[----:B------:R-:W0:Y:S08]  /*7340*/  MUFU.EX2 R7, R7 ;  /* 0x0000000700077308 */ /* 0x000e300000000800 */
[----:B------:R-:W0:Y:S01]  /*7350*/  MUFU.EX2 R8, R8 ;  /* 0x0000000800087308 */ /* 0x000e220000000800 */
[----:B------:R-:W-:Y:S01]  /*7360*/  BSSY B0, `(.L_x_7056) ;  /* 0x0000015000007945 */ /* 0x000fe20003800000 */
[----:B------:R-:W-:Y:S01]  /*7370*/  FFMA.FTZ R10, R136, R13, -R9 ;  /* 0x0000000d880a7223 */ /* 0x000fe20000010809 */
[C---:B--2---:R-:W-:Y:S01]  /*7380*/  FMUL.FTZ R128, R14.reuse, R128 ;  /* 0x000000800e807220 */ /* 0x044fe20000410000 */
[----:B------:R-:W-:Y:S01]  /*7390*/  FMUL.FTZ R127, R14, R127 ;  /* 0x0000007f0e7f7220 */ /* 0x000fe20000410000 */
[C---:B----4-:R-:W-:Y:S01]  /*73a0*/  FMUL.FTZ R126, R60.reuse, R126 ;  /* 0x0000007e3c7e7220 */ /* 0x050fe20000410000 */
[----:B------:R-:W-:Y:S01]  /*73b0*/  FMUL.FTZ R125, R60, R125 ;  /* 0x0000007d3c7d7220 */ /* 0x000fe20000410000 */
[----:B------:R-:W-:Y:S01]  /*73c0*/  FMUL.FTZ R219, R85, R103 ;  /* 0x0000006755db7220 */ /* 0x000fe20000410000 */
[----:B------:R-:W-:Y:S01]  /*73d0*/  FMUL.FTZ R13, R135, R13 ;  /* 0x0000000d870d7220 */ /* 0x000fe20000410000 */
[----:B-1-3--:R-:W-:Y:S06]  /*73e0*/  @P1 BRA `(.L_x_7057) ;  /* 0x0000000000301947 */ /* 0x00afec0003800000 */
[----:B------:R-:W1:Y:S01]  /*73f0*/  LDC R4, c[0x0][0x224] ;  /* 0x00008900ff047b82 */ /* 0x000e620000000800 */
[----:B0-----:R-:W-:Y:S01]  /*7400*/  HFMA2.MMA R114, -RZ, RZ, 1.875, 0 ;  /* 0x3f800000ff727435 */ /* 0x001fe200000001ff */
        /* <DEDUP_REMOVED lines=10> */
.L_x_7057:
[----:B------:R-:W-:Y:S05]  /*74b0*/  BSYNC B0 ;  /* 0x0000000000007941 */ /* 0x000fea0003800000 */
.L_x_7056:
[----:B------:R-:W3:Y:S04]  /*74c0*/  LDL R6, [R1+0x2c] ;  /* 0x00002c0001067983 */ /* 0x000ee80000100800 */
[----:B------:R-:W4:Y:S04]  /*74d0*/  LDL R14, [R1+0x20] ;  /* 0x00002000010e7983 */ /* 0x000f280000100800 */
[----:B------:R-:W2:Y:S01]  /*74e0*/  LDL R12, [R1+0x28] ;  /* 0x00002800010c7983 */ /* 0x000ea20000100800 */
[----:B-1----:R-:W-:Y:S01]  /*74f0*/  FMUL.FTZ R4, R74, R0 ;  /* 0x000000004a047220 */ /* 0x002fe20000410000 */
[----:B------:R-:W-:Y:S01]  /*7500*/  FFMA.FTZ R13, R136, R61, R13 ;  /* 0x0000003d880d7223 */ /* 0x000fe2000001000d */
[----:B------:R-:W-:Y:S01]  /*7510*/  UISETP.GE.AND UP0, UPT, UR16, 0x2, UPT ;  /* 0x000000021000788c */ /* 0x000fe2000bf06270 */
[----:B------:R-:W2:Y:S01]  /*7520*/  LDL R64, [R1+0x24] ;  /* 0x0000240001407983 */ /* 0x000ea20000100800 */
[C---:B0-----:R-:W-:Y:S01]  /*7530*/  FMUL.FTZ R118, R5.reuse, R118 ;  /* 0x0000007605767220 */ /* 0x041fe20000410000 */
[----:B------:R-:W-:Y:S01]  /*7540*/  FADD.FTZ R13, RZ, R13 ;  /* 0x0000000dff0d7221 */ /* 0x000fe20000010000 */
[----:B------:R-:W0:Y:S01]  /*7550*/  MUFU.EX2 R4, R4 ;  /* 0x0000000400047308 */ /* 0x000e220000000800 */
[----:B------:R-:W-:Y:S01]  /*7560*/  FMUL.FTZ R117, R5, R117 ;  /* 0x0000007505757220 */ /* 0x000fe20000410000 */
[----:B------:R-:W-:Y:S01]  /*7570*/  FADD.FTZ R10, R219, R10 ;  /* 0x0000000adb0a7221 */ /* 0x000fe20000010000 */
[----:B------:R-:W-:Y:S01]  /*7580*/  FMUL.FTZ R5, R133, R13 ;  /* 0x0000000d85057220 */ /* 0x000fe20000410000 */
[----:B------:R-:W-:Y:S01]  /*7590*/  PLOP3.LUT P1, PT, PT, PT, UP0, 0x80, 0x0 ;  /* 0x000000000000781c */ /* 0x000fe20003f2f008 */
[----:B------:R-:W-:Y:S01]  /*75a0*/  FMUL.FTZ R116, R7, R116 ;  /* 0x0000007407747220 */ /* 0x000fe20000410000 */
[-C--:B------:R-:W-:Y:S01]  /*75b0*/  FMUL.FTZ R9, R133, R10.reuse ;  /* 0x0000000a85097220 */ /* 0x080fe20000410000 */
[C---:B------:R-:W-:Y:S01]  /*75c0*/  FFMA.FTZ R5, R134.reuse, R10, -R5 ;  /* 0x0000000a86057223 */ /* 0x040fe20000010805 */
[----:B------:R-:W-:Y:S01]  /*75d0*/  ISETP.NE.OR P1, PT, R247, RZ, !P1 ;  /* 0x000000fff700720c */ /* 0x000fe20004f25670 */
[----:B------:R-:W-:Y:S01]  /*75e0*/  FMUL.FTZ R113, R7, R113 ;  /* 0x0000007107717220 */ /* 0x000fe20000410000 */
[----:B------:R-:W-:Y:S01]  /*75f0*/  FFMA.FTZ R9, R134, R13, R9 ;  /* 0x0000000d86097223 */ /* 0x000fe20000010009 */
[C---:B------:R-:W-:Y:S01]  /*7600*/  FMUL.FTZ R112, R8.reuse, R112 ;  /* 0x0000007008707220 */ /* 0x040fe20000410000 */
[----:B------:R-:W-:Y:S01]  /*7610*/  FMUL.FTZ R111, R8, R111 ;  /* 0x0000006f086f7220 */ /* 0x000fe20000410000 */
[----:B------:R-:W-:Y:S01]  /*7620*/  SHF.L.U32 R65, R91, 0x10, RZ ;  /* 0x000000105b417819 */ /* 0x000fe200000006ff */
[----:B------:R-:W-:Y:S01]  /*7630*/  FADD.FTZ R9, RZ, R9 ;  /* 0x00000009ff097221 */ /* 0x000fe20000010000 */
[----:B------:R-:W-:Y:S01]  /*7640*/  HFMA2.MMA R60, -RZ, RZ, 1.875, 0 ;  /* 0x3f800000ff3c7435 */ /* 0x000fe200000001ff */
[----:B------:R-:W2:Y:S01]  /*7650*/  LDL R68, [R1+0x4] ;  /* 0x0000040001447983 */ /* 0x000ea20000100800 */
[C---:B0-----:R-:W-:Y:S01]  /*7660*/  FMUL.FTZ R110, R4.reuse, R11 ;  /* 0x0000000b046e7220 */ /* 0x041fe20000410000 */
[----:B------:R-:W-:Y:S01]  /*7670*/  FMUL.FTZ R109, R4, R109 ;  /* 0x0000006d046d7220 */ /* 0x000fe20000410000 */
[----:B------:R-:W-:Y:S01]  /*7680*/  FMUL.FTZ R4, R122, R139 ;  /* 0x0000008b7a047220 */ /* 0x000fe20000410000 */
[----:B------:R-:W-:Y:S01]  /*7690*/  FMUL.FTZ R7, R131, R9 ;  /* 0x0000000983077220 */ /* 0x000fe20000410000 */
[----:B------:R-:W0:Y:S01]  /*76a0*/  @!P1 LDC R63, c[0x0][0x21c] ;  /* 0x00008700ff3f9b82 */ /* 0x000e220000000800 */
[----:B------:R-:W2:Y:S01]  /*76b0*/  LDL R66, [R1] ;  /* 0x0000000001427983 */ /* 0x000ea20000100800 */
[----:B---3--:R-:W-:-:S05]  /*76c0*/  SHF.L.U32 R102, R6, 0x10, RZ ;  /* 0x0000001006667819 */ /* 0x008fca00000006ff */
[----:B------:R-:W-:Y:S01]  /*76d0*/  FMUL.FTZ R218, R84, R102 ;  /* 0x0000006654da7220 */ /* 0x000fe20000410000 */
[----:B----4-:R-:W-:Y:S02]  /*76e0*/  SHF.L.U32 R99, R14, 0x10, RZ ;  /* 0x000000100e637819 */ /* 0x010fe400000006ff */
[----:B------:R-:W3:Y:S01]  /*76f0*/  LDL R14, [R1+0x14] ;  /* 0x00001400010e7983 */ /* 0x000ee20000100800 */
[----:B------:R-:W-:Y:S01]  /*7700*/  FADD.FTZ R5, R218, R5 ;  /* 0x00000005da057221 */ /* 0x000fe20000010000 */
[----:B--2---:R-:W-:-:S03]  /*7710*/  SHF.L.U32 R101, R12, 0x10, RZ ;  /* 0x000000100c657819 */ /* 0x004fc600000006ff */
[-C--:B------:R-:W-:Y:S01]  /*7720*/  FMUL.FTZ R6, R131, R5.reuse ;  /* 0x0000000583067220 */ /* 0x080fe20000410000 */
[----:B------:R-:W-:Y:S01]  /*7730*/  MOV R12, UR16 ;  /* 0x00000010000c7c02 */ /* 0x000fe20008000f00 */
[C---:B------:R-:W-:Y:S02]  /*7740*/  FFMA.FTZ R8, R132.reuse, R5, -R7 ;  /* 0x0000000584087223 */ /* 0x040fe40000010807 */
[----:B------:R-:W-:Y:S01]  /*7750*/  FFMA.FTZ R9, R132, R9, R6 ;  /* 0x0000000984097223 */ /* 0x000fe20000010006 */
[----:B------:R-:W-:Y:S01]  /*7760*/  FFMA.FTZ R6, R123, R140, R4 ;  /* 0x0000008c7b067223 */ /* 0x000fe20000010004 */
[----:B------:R-:W-:Y:S02]  /*7770*/  @!P1 IADD3 R4, R12, -0x2, RZ ;  /* 0xfffffffe0c049810 */ /* 0x000fe40007ffe0ff */
[----:B------:R-:W-:-:S05]  /*7780*/  SHF.L.U32 R12, R90, 0x10, RZ ;  /* 0x000000105a0c7819 */ /* 0x000fca00000006ff */
[----:B------:R-:W-:Y:S02]  /*7790*/  FMUL.FTZ R215, R81, R12 ;  /* 0x0000000c51d77220 */ /* 0x000fe40000410000 */
[----:B------:R-:W2:Y:S01]  /*77a0*/  LDL R12, [R1+0x1c] ;  /* 0x00001c00010c7983 */ /* 0x000ea20000100800 */
[----:B------:R-:W-:Y:S01]  /*77b0*/  FMUL.FTZ R5, R123, R139 ;  /* 0x0000008b7b057220 */ /* 0x000fe20000410000 */
[----:B------:R-:W-:-:S03]  /*77c0*/  FMUL.FTZ R217, R83, R101 ;  /* 0x0000006553d97220 */ /* 0x000fc60000410000 */
[----:B------:R-:W-:Y:S01]  /*77d0*/  FFMA.FTZ R5, R122, R140, -R5 ;  /* 0x0000008c7a057223 */ /* 0x000fe20000010805 */
[----:B------:R-:W-:Y:S01]  /*77e0*/  FADD.FTZ R8, R217, R8 ;  /* 0x00000008d9087221 */ /* 0x000fe20000010000 */
[----:B------:R-:W-:Y:S02]  /*77f0*/  FADD.FTZ R10, RZ, R9 ;  /* 0x00000009ff0a7221 */ /* 0x000fe40000010000 */
[-C--:B------:R-:W-:Y:S01]  /*7800*/  FMUL.FTZ R9, R137, R5.reuse ;  /* 0x0000000589097220 */ /* 0x080fe20000410000 */
[C---:B------:R-:W-:Y:S01]  /*7810*/  FMUL.FTZ R61, R129.reuse, R8 ;  /* 0x00000008813d7220 */ /* 0x040fe20000410000 */
[----:B------:R-:W-:Y:S01]  /*7820*/  FMUL.FTZ R11, R129, R10 ;  /* 0x0000000a810b7220 */ /* 0x000fe20000410000 */
[-C--:B------:R-:W-:Y:S01]  /*7830*/  FMUL.FTZ R7, R137, R6.reuse ;  /* 0x0000000689077220 */ /* 0x080fe20000410000 */
[----:B------:R-:W-:Y:S01]  /*7840*/  FFMA.FTZ R9, R138, R6, R9 ;  /* 0x000000068a097223 */ /* 0x000fe20000010009 */
[C---:B------:R-:W-:Y:S01]  /*7850*/  FFMA.FTZ R10, R130.reuse, R10, R61 ;  /* 0x0000000a820a7223 */ /* 0x040fe2000001003d */
[----:B------:R-:W-:Y:S01]  /*7860*/  FFMA.FTZ R13, R130, R8, -R11 ;  /* 0x00000008820d7223 */ /* 0x000fe2000001080b */
[----:B------:R-:W-:Y:S01]  /*7870*/  FFMA.FTZ R7, R138, R5, -R7 ;  /* 0x000000058a077223 */ /* 0x000fe20000010807 */
[C---:B------:R-:W-:Y:S01]  /*7880*/  FMUL.FTZ R11, R135.reuse, R9 ;  /* 0x00000009870b7220 */ /* 0x040fe20000410000 */
[----:B------:R-:W-:Y:S01]  /*7890*/  FADD.FTZ R10, RZ, R10 ;  /* 0x0000000aff0a7221 */ /* 0x000fe20000010000 */
[----:B------:R-:W-:Y:S01]  /*78a0*/  FMUL.FTZ R216, R82, R65 ;  /* 0x0000004152d87220 */ /* 0x000fe20000410000 */
[----:B------:R-:W-:Y:S01]  /*78b0*/  HFMA2.MMA R5, -RZ, RZ, 0, 9.5367431640625e-07 ;  /* 0x00000010ff057435 */ /* 0x000fe200000001ff */
[-C--:B------:R-:W-:Y:S01]  /*78c0*/  FFMA.FTZ R11, R136, R7.reuse, -R11 ;  /* 0x00000007880b7223 */ /* 0x080fe2000001080b */
[----:B------:R-:W-:Y:S01]  /*78d0*/  FMUL.FTZ R7, R135, R7 ;  /* 0x0000000787077220 */ /* 0x000fe20000410000 */
[----:B------:R-:W-:Y:S01]  /*78e0*/  FMUL.FTZ R65, R127, R10 ;  /* 0x0000000a7f417220 */ /* 0x000fe20000410000 */
[----:B------:R-:W-:-:S02]  /*78f0*/  FADD.FTZ R13, R216, R13 ;  /* 0x0000000dd80d7221 */ /* 0x000fc40000010000 */
[----:B------:R-:W-:Y:S01]  /*7900*/  FFMA.FTZ R7, R136, R9, R7 ;  /* 0x0000000988077223 */ /* 0x000fe20000010007 */
[----:B0-----:R-:W-:Y:S02]  /*7910*/  @!P1 IMAD R4, R4, R63, UR7 ;  /* 0x0000000704049e24 */ /* 0x001fe4000f8e023f */
[-C--:B------:R-:W-:Y:S01]  /*7920*/  FFMA.FTZ R8, R128, R13.reuse, -R65 ;  /* 0x0000000d80087223 */ /* 0x080fe20000010841 */
[----:B------:R-:W-:Y:S01]  /*7930*/  FMUL.FTZ R67, R127, R13 ;  /* 0x0000000d7f437220 */ /* 0x000fe20000410000 */
[----:B------:R-:W4:Y:S01]  /*7940*/  LDL R65, [R1+0x18] ;  /* 0x0000180001417983 */ /* 0x000f220000100800 */
[----:B------:R-:W-:Y:S01]  /*7950*/  FMUL.FTZ R9, R133, R7 ;  /* 0x0000000785097220 */ /* 0x000fe20000410000 */
[----:B------:R-:W-:Y:S02]  /*7960*/  MOV R61, RZ ;  /* 0x000000ff003d7202 */ /* 0x000fe40000000f00 */
[----:B------:R-:W-:Y:S01]  /*7970*/  CS2R R62, SRZ ;  /* 0x00000000003e7805 */ /* 0x000fe2000001ff00 */
[----:B------:R-:W-:-:S04]  /*7980*/  @!P1 IMAD.WIDE R4, R4, R5, UR22 ;  /* 0x0000001604049e25 */ /* 0x000fc8000f8e0205 */
[----:B------:R-:W-:Y:S01]  /*7990*/  FFMA.FTZ R67, R128, R10, R67 ;  /* 0x0000000a80437223 */ /* 0x000fe20000010043 */
[-C--:B------:R-:W-:Y:S01]  /*79a0*/  FMUL.FTZ R6, R133, R11.reuse ;  /* 0x0000000b85067220 */ /* 0x080fe20000410000 */
[C---:B------:R-:W-:Y:S02]  /*79b0*/  FFMA.FTZ R9, R134.reuse, R11, -R9 ;  /* 0x0000000b86097223 */ /* 0x040fe40000010809 */
[----:B------:R-:W-:Y:S01]  /*79c0*/  FADD.FTZ R67, RZ, R67 ;  /* 0x00000043ff437221 */ /* 0x000fe20000010000 */
[----:B------:R0:W5:Y:S01]  /*79d0*/  @!P1 LDG.E.128 R60, desc[UR20][R4.64] ;  /* 0x00000014043c9981 */ /* 0x000162000c1e1d00 */
[----:B------:R-:W-:Y:S01]  /*79e0*/  FFMA.FTZ R6, R134, R7, R6 ;  /* 0x0000000786067223 */ /* 0x000fe20000010006 */
[----:B------:R-:W-:Y:S01]  /*79f0*/  FADD.FTZ R8, R215, R8 ;  /* 0x00000008d7087221 */ /* 0x000fe20000010000 */
[----:B------:R-:W-:Y:S01]  /*7a00*/  SHF.L.U32 R100, R64, 0x10, RZ ;  /* 0x0000001040647819 */ /* 0x000fe200000006ff */
[C---:B------:R-:W-:Y:S01]  /*7a10*/  FMUL.FTZ R7, R125.reuse, R67 ;  /* 0x000000437d077220 */ /* 0x040fe20000410000 */
[----:B------:R-:W4:Y:S01]  /*7a20*/  LDL R64, [R1+0x10] ;  /* 0x0000100001407983 */ /* 0x000f220000100800 */
[-C--:B------:R-:W-:Y:S01]  /*7a30*/  FMUL.FTZ R10, R125, R8.reuse ;  /* 0x000000087d0a7220 */ /* 0x080fe20000410000 */
[----:B0-----:R-:W-:Y:S01]  /*7a40*/  FMUL.FTZ R5, R131, R9 ;  /* 0x0000000983057220 */ /* 0x001fe20000410000 */
[----:B------:R-:W-:Y:S01]  /*7a50*/  FFMA.FTZ R11, R126, R8, -R7 ;  /* 0x000000087e0b7223 */ /* 0x000fe20000010807 */
[----:B------:R-:W-:-:S02]  /*7a60*/  FMUL.FTZ R214, R80, R100 ;  /* 0x0000006450d67220 */ /* 0x000fc40000410000 */
        /* <DEDUP_REMOVED lines=12> */
[----:B------:R-:W-:-:S02]  /*7b30*/  FFMA.FTZ R9, R130, R4, R9 ;  /* 0x0000000482097223 */ /* 0x000fc40000010009 */
[----:B------:R-:W-:Y:S01]  /*7b40*/  FFMA.FTZ R6, R124, R11, -R5 ;  /* 0x0000000b7c067223 */ /* 0x000fe20000010805 */
[----:B------:R-:W-:Y:S01]  /*7b50*/  FMUL.FTZ R213, R79, R99 ;  /* 0x000000634fd57220 */ /* 0x000fe20000410000 */
[C---:B------:R-:W-:Y:S01]  /*7b60*/  FMUL.FTZ R5, R127.reuse, R9 ;  /* 0x000000097f057220 */ /* 0x040fe20000410000 */
[----:B------:R-:W-:Y:S01]  /*7b70*/  FADD.FTZ R13, RZ, R13 ;  /* 0x0000000dff0d7221 */ /* 0x000fe20000010000 */
[-C--:B------:R-:W-:Y:S01]  /*7b80*/  FMUL.FTZ R4, R127, R7.reuse ;  /* 0x000000077f047220 */ /* 0x080fe20000410000 */
[----:B------:R-:W-:Y:S01]  /*7b90*/  FADD.FTZ R6, R213, R6 ;  /* 0x00000006d5067221 */ /* 0x000fe20000010000 */
[C---:B------:R-:W-:Y:S01]  /*7ba0*/  FFMA.FTZ R5, R128.reuse, R7, -R5 ;  /* 0x0000000780057223 */ /* 0x040fe20000010805 */
[----:B------:R-:W-:Y:S01]  /*7bb0*/  FMUL.FTZ R7, R119, R13 ;  /* 0x0000000d77077220 */ /* 0x000fe20000410000 */
[----:B------:R-:W-:-:S03]  /*7bc0*/  FFMA.FTZ R9, R128, R9, R4 ;  /* 0x0000000980097223 */ /* 0x000fc60000010004 */
[----:B------:R-:W-:Y:S01]  /*7bd0*/  FFMA.FTZ R11, R120, R6, -R7 ;  /* 0x00000006780b7223 */ /* 0x000fe20000010807 */
[----:B------:R-:W-:Y:S01]  /*7be0*/  FMUL.FTZ R7, R125, R5 ;  /* 0x000000057d077220 */ /* 0x000fe20000410000 */
[----:B------:R-:W-:-:S03]  /*7bf0*/  FMUL.FTZ R4, R73, UR55 ;  /* 0x0000003749047c20 */ /* 0x000fc60008410000 */
[-C--:B------:R-:W-:Y:S01]  /*7c00*/  FFMA.FTZ R7, R126, R9.reuse, R7 ;  /* 0x000000097e077223 */ /* 0x080fe20000010007 */
[----:B------:R-:W-:-:S04]  /*7c10*/  FMUL.FTZ R9, R125, R9 ;  /* 0x000000097d097220 */ /* 0x000fc80000410000 */
[----:B------:R-:W-:Y:S01]  /*7c20*/  FFMA.FTZ R9, R126, R5, -R9 ;  /* 0x000000057e097223 */ /* 0x000fe20000010809 */
[----:B------:R-:W-:Y:S01]  /*7c30*/  FMUL.FTZ R5, R121, R7 ;  /* 0x0000000779057220 */ /* 0x000fe20000410000 */
[----:B---3--:R-:W-:Y:S02]  /*7c40*/  SHF.L.U32 R96, R14, 0x10, RZ ;  /* 0x000000100e607819 */ /* 0x008fe400000006ff */
[----:B------:R-:W3:Y:S01]  /*7c50*/  LDL R14, [R1+0xc] ;  /* 0x00000c00010e7983 */ /* 0x000ee20000100800 */
[----:B--2---:R-:W-:Y:S01]  /*7c60*/  SHF.L.U32 R98, R12, 0x10, RZ ;  /* 0x000000100c627819 */ /* 0x004fe200000006ff */
[----:B------:R-:W-:Y:S01]  /*7c70*/  FMUL.RZ R12, R4, 0.15915493667125701904 ;  /* 0x3e22f983040c7820 */ /* 0x000fe2000040c000 */
[----:B------:R-:W-:-:S03]  /*7c80*/  FFMA.FTZ R4, R124, R9, -R5 ;  /* 0x000000097c047223 */ /* 0x000fc60000010805 */
[----:B------:R-:W-:Y:S08]  /*7c90*/  MUFU.COS R141, R12 ;  /* 0x0000000c008d7308 */ /* 0x000ff00000000000 */
[----:B------:R0:W-:Y:S02]  /*7ca0*/  MUFU.SIN R5, R12 ;  /* 0x0000000c00057308 */ /* 0x0001e40000000400 */
[----:B0-----:R-:W2:Y:S01]  /*7cb0*/  LDL R12, [R1+0x8] ;  /* 0x00000800010c7983 */ /* 0x001ea20000100800 */
[----:B------:R-:W-:-:S04]  /*7cc0*/  FMUL.FTZ R8, R119, R6 ;  /* 0x0000000677087220 */ /* 0x000fc80000410000 */
[----:B------:R-:W-:Y:S01]  /*7cd0*/  FFMA.FTZ R8, R120, R13, R8 ;  /* 0x0000000d78087223 */ /* 0x000fe20000010008 */
[----:B------:R-:W-:-:S03]  /*7ce0*/  FMUL.FTZ R212, R78, R98 ;  /* 0x000000624ed47220 */ /* 0x000fc60000410000 */
[----:B------:R-:W-:Y:S01]  /*7cf0*/  FADD.FTZ R8, RZ, R8 ;  /* 0x00000008ff087221 */ /* 0x000fe20000010000 */
[----:B------:R-:W-:-:S03]  /*7d00*/  FADD.FTZ R11, R212, R11 ;  /* 0x0000000bd40b7221 */ /* 0x000fc60000010000 */
[----:B------:R-:W-:Y:S01]  /*7d10*/  FMUL.FTZ R13, R117, R8 ;  /* 0x00000008750d7220 */ /* 0x000fe20000410000 */
[----:B------:R-:W-:-:S03]  /*7d20*/  FMUL.FTZ R0, R73, R0 ;  /* 0x0000000049007220 */ /* 0x000fc60000410000 */
[-C--:B------:R-:W-:Y:S01]  /*7d30*/  FFMA.FTZ R6, R118, R11.reuse, -R13 ;  /* 0x0000000b76067223 */ /* 0x080fe2000001080d */
[----:B------:R-:W-:Y:S01]  /*7d40*/  FMUL.FTZ R11, R117, R11 ;  /* 0x0000000b750b7220 */ /* 0x000fe20000410000 */
[----:B----4-:R-:W-:-:S03]  /*7d50*/  SHF.L.U32 R97, R65, 0x10, RZ ;  /* 0x0000001041617819 */ /* 0x010fc600000006ff */
[----:B------:R-:W-:Y:S01]  /*7d60*/  FFMA.FTZ R11, R118, R8, R11 ;  /* 0x00000008760b7223 */ /* 0x000fe2000001000b */
[----:B------:R-:W-:Y:S01]  /*7d70*/  FMUL.FTZ R9, R121, R9 ;  /* 0x0000000979097220 */ /* 0x000fe20000410000 */
[----:B------:R-:W0:Y:S01]  /*7d80*/  MUFU.EX2 R0, R0 ;  /* 0x0000000000007308 */ /* 0x000e220000000800 */
[----:B------:R-:W-:Y:S01]  /*7d90*/  FMUL.FTZ R211, R77, R97 ;  /* 0x000000614dd37220 */ /* 0x000fe20000410000 */
[----:B------:R-:W-:Y:S01]  /*7da0*/  FADD.FTZ R11, RZ, R11 ;  /* 0x0000000bff0b7221 */ /* 0x000fe20000010000 */
[----:B------:R-:W-:Y:S02]  /*7db0*/  FFMA.FTZ R9, R124, R7, R9 ;  /* 0x000000077c097223 */ /* 0x000fe40000010009 */
[----:B------:R-:W-:Y:S01]  /*7dc0*/  FADD.FTZ R8, R211, R6 ;  /* 0x00000006d3087221 */ /* 0x000fe20000010000 */
[----:B------:R-:W-:Y:S01]  /*7dd0*/  FMUL.FTZ R13, R113, R11 ;  /* 0x0000000b710d7220 */ /* 0x000fe20000410000 */
[----:B------:R-:W-:Y:S01]  /*7de0*/  FMUL.FTZ R7, R119, R9 ;  /* 0x0000000977077220 */ /* 0x000fe20000410000 */
[----:B------:R-:W-:Y:S01]  /*7df0*/  FMUL.FTZ R210, R76, R96 ;  /* 0x000000604cd27220 */ /* 0x000fe20000410000 */
[-C--:B------:R-:W-:Y:S01]  /*7e00*/  FMUL.FTZ R10, R113, R8.reuse ;  /* 0x00000008710a7220 */ /* 0x080fe20000410000 */
[----:B------:R-:W-:Y:S01]  /*7e10*/  FFMA.FTZ R13, R116, R8, -R13 ;  /* 0x00000008740d7223 */ /* 0x000fe2000001080d */
[-C--:B------:R-:W-:Y:S01]  /*7e20*/  FMUL.FTZ R6, R119, R4.reuse ;  /* 0x0000000477067220 */ /* 0x080fe20000410000 */
[----:B------:R-:W-:Y:S01]  /*7e30*/  FFMA.FTZ R7, R120, R4, -R7 ;  /* 0x0000000478077223 */ /* 0x000fe20000010807 */
[----:B------:R-:W-:Y:S01]  /*7e40*/  FFMA.FTZ R10, R116, R11, R10 ;  /* 0x0000000b740a7223 */ /* 0x000fe2000001000a */
[----:B------:R-:W-:Y:S01]  /*7e50*/  FADD.FTZ R13, R210, R13 ;  /* 0x0000000dd20d7221 */ /* 0x000fe20000010000 */
[----:B------:R-:W-:Y:S01]  /*7e60*/  FFMA.FTZ R6, R120, R9, R6 ;  /* 0x0000000978067223 */ /* 0x000fe20000010006 */
[----:B------:R-:W-:Y:S01]  /*7e70*/  FMUL.FTZ R9, R117, R7 ;  /* 0x0000000775097220 */ /* 0x000fe20000410000 */
[----:B------:R-:W-:Y:S01]  /*7e80*/  FADD.FTZ R10, RZ, R10 ;  /* 0x0000000aff0a7221 */ /* 0x000fe20000010000 */
[----:B------:R-:W-:Y:S01]  /*7e90*/  FMUL.FTZ R11, R111, R13 ;  /* 0x0000000d6f0b7220 */ /* 0x000fe20000410000 */
[C---:B0-----:R-:W-:Y:S01]  /*7ea0*/  FMUL.FTZ R142, R0.reuse, R5 ;  /* 0x00000005008e7220 */ /* 0x041fe20000410000 */
[-C--:B------:R-:W-:Y:S01]  /*7eb0*/  FMUL.FTZ R5, R117, R6.reuse ;  /* 0x0000000675057220 */ /* 0x080fe20000410000 */
[----:B------:R-:W-:Y:S01]  /*7ec0*/  FMUL.FTZ R141, R0, R141 ;  /* 0x0000008d008d7220 */ /* 0x000fe20000410000 */
        /* <DEDUP_REMOVED lines=17> */
[-C--:B------:R-:W-:Y:S02]  /*7fe0*/  FMUL.FTZ R4, R111, R0.reuse ;  /* 0x000000006f047220 */ /* 0x080fe40000410000 */
[----:B------:R-:W-:Y:S01]  /*7ff0*/  FFMA.FTZ R5, R112, R0, R5 ;  /* 0x0000000070057223 */ /* 0x000fe20000010005 */
[----:B------:R-:W-:Y:S01]  /*8000*/  FFMA.FTZ R6, R110, R11, R6 ;  /* 0x0000000b6e067223 */ /* 0x000fe20000010006 */
[----:B------:R-:W-:Y:S01]  /*8010*/  FFMA.FTZ R4, R112, R7, -R4 ;  /* 0x0000000770047223 */ /* 0x000fe20000010804 */
[----:B-----5:R-:W-:Y:S01]  /*8020*/  R2UR UR42, R3 ;  /* 0x00000000032a72ca */ /* 0x020fe200000e0000 */
[CC--:B------:R-:W-:Y:S01]  /*8030*/  FMUL.FTZ R7, R109.reuse, R5.reuse ;  /* 0x000000056d077220 */ /* 0x0c0fe20000410000 */
[----:B------:R-:W-:Y:S01]  /*8040*/  R2UR UR43, R2 ;  /* 0x00000000022b72ca */ /* 0x000fe200000e0000 */
[----:B------:R-:W-:Y:S01]  /*8050*/  FADD.FTZ R6, RZ, R6 ;  /* 0x00000006ff067221 */ /* 0x000fe20000010000 */
[-C--:B------:R-:W-:Y:S01]  /*8060*/  FMUL.FTZ R0, R109, R4.reuse ;  /* 0x000000046d007220 */ /* 0x080fe20000410000 */
[----:B------:R-:W-:Y:S01]  /*8070*/  FFMA.FTZ R4, R110, R4, -R7 ;  /* 0x000000046e047223 */ /* 0x000fe20000010807 */
[----:B------:R-:W-:Y:S01]  /*8080*/  SHF.L.U32 R143, R143, 0x10, RZ ;  /* 0x000000108f8f7819 */ /* 0x000fe200000006ff */
[----:B------:R-:W-:Y:S01]  /*8090*/  FMUL.FTZ R8, R142, R6 ;  /* 0x000000068e087220 */ /* 0x000fe20000410000 */
[----:B------:R-:W-:Y:S01]  /*80a0*/  FFMA.FTZ R0, R110, R5, R0 ;  /* 0x000000056e007223 */ /* 0x000fe20000010000 */
[----:B------:R-:W-:-:S02]  /*80b0*/  SHF.L.U32 R144, R144, 0x10, RZ ;  /* 0x0000001090907819 */ /* 0x000fc400000006ff */
[----:B------:R-:W-:Y:S01]  /*80c0*/  SHF.L.U32 R145, R145, 0x10, RZ ;  /* 0x0000001091917819 */ /* 0x000fe200000006ff */
[----:B------:R-:W-:Y:S01]  /*80d0*/  FMUL.FTZ R7, R142, R0 ;  /* 0x000000008e077220 */ /* 0x000fe20000410000 */
[----:B------:R-:W-:Y:S02]  /*80e0*/  SHF.L.U32 R146, R146, 0x10, RZ ;  /* 0x0000001092927819 */ /* 0x000fe400000006ff */
[----:B------:R-:W-:Y:S01]  /*80f0*/  FMUL.FTZ R2, R143, UR43 ;  /* 0x0000002b8f027c20 */ /* 0x000fe20008410000 */
[----:B------:R-:W-:Y:S01]  /*8100*/  FADD.FTZ R148, R56, R56 ;  /* 0x0000003838947221 */ /* 0x000fe20000010000 */
[----:B------:R-:W-:Y:S02]  /*8110*/  SHF.L.U32 R153, R153, 0x10, RZ ;  /* 0x0000001099997819 */ /* 0x000fe400000006ff */
[----:B------:R-:W-:Y:S01]  /*8120*/  FFMA.FTZ R3, R145, UR42, R2 ;  /* 0x0000002a91037c23 */ /* 0x000fe20008010002 */
[----:B------:R-:W-:Y:S01]  /*8130*/  LEA R151, R94, R89, 0x4 ;  /* 0x000000595e977211 */ /* 0x000fe200078e20ff */
[----:B------:R-:W-:Y:S01]  /*8140*/  FADD.FTZ R150, R55, R55 ;  /* 0x0000003737967221 */ /* 0x000fe20000010000 */
[----:B------:R-:W-:-:S02]  /*8150*/  SHF.L.U32 R152, R152, 0x10, RZ ;  /* 0x0000001098987819 */ /* 0x000fc400000006ff */
[----:B------:R-:W-:Y:S02]  /*8160*/  SHF.L.U32 R157, R157, 0x10, RZ ;  /* 0x000000109d9d7819 */ /* 0x000fe400000006ff */
[----:B------:R-:W-:Y:S02]  /*8170*/  SHF.L.U32 R159, R159, 0x10, RZ ;  /* 0x000000109f9f7819 */ /* 0x000fe400000006ff */
[----:B------:R-:W-:Y:S02]  /*8180*/  SHF.L.U32 R156, R156, 0x10, RZ ;  /* 0x000000109c9c7819 */ /* 0x000fe400000006ff */
        /* <DEDUP_REMOVED lines=8> */
[----:B------:R-:W-:Y:S01]  /*8210*/  FMUL.FTZ R193, R163, UR42 ;  /* 0x0000002aa3c17c20 */ /* 0x000fe20008410000 */
[----:B------:R-:W-:Y:S02]  /*8220*/  SHF.L.U32 R162, R162, 0x10, RZ ;  /* 0x00000010a2a27819 */ /* 0x000fe400000006ff */
[----:B------:R-:W-:Y:S02]  /*8230*/  SHF.L.U32 R165, R165, 0x10, RZ ;  /* 0x00000010a5a57819 */ /* 0x000fe400000006ff */
[----:B------:R-:W-:Y:S01]  /*8240*/  SHF.L.U32 R167, R167, 0x10, RZ ;  /* 0x00000010a7a77819 */ /* 0x000fe200000006ff */
[----:B------:R-:W-:Y:S01]  /*8250*/  FFMA.FTZ R200, R172, UR43, -R185 ;  /* 0x0000002bacc87c23 */ /* 0x000fe200080108b9 */
[----:B------:R-:W-:Y:S01]  /*8260*/  FMUL.FTZ R189, R161, UR42 ;  /* 0x0000002aa1bd7c20 */ /* 0x000fe20008410000 */
[----:B------:R-:W-:Y:S01]  /*8270*/  SHF.L.U32 R164, R164, 0x10, RZ ;  /* 0x00000010a4a47819 */ /* 0x000fe200000006ff */
[----:B------:R-:W-:Y:S01]  /*8280*/  FMUL.FTZ R201, R165, UR43 ;  /* 0x0000002ba5c97c20 */ /* 0x000fe20008410000 */
[----:B------:R-:W-:Y:S01]  /*8290*/  SHF.L.U32 R166, R166, 0x10, RZ ;  /* 0x00000010a6a67819 */ /* 0x000fe200000006ff */
[----:B------:R-:W-:Y:S01]  /*82a0*/  FMUL.FTZ R205, R167, UR42 ;  /* 0x0000002aa7cd7c20 */ /* 0x000fe20008410000 */
[----:B------:R-:W-:-:S02]  /*82b0*/  SHF.L.U32 R169, R169, 0x10, RZ ;  /* 0x00000010a9a97819 */ /* 0x000fc400000006ff */
[----:B------:R-:W-:Y:S01]  /*82c0*/  SHF.L.U32 R171, R171, 0x10, RZ ;  /* 0x00000010abab7819 */ /* 0x000fe200000006ff */
[----:B------:R-:W-:Y:S01]  /*82d0*/  FFMA.FTZ R188, R160, UR43, -R189 ;  /* 0x0000002ba0bc7c23 */ /* 0x000fe200080108bd */
[----:B------:R-:W-:Y:S01]  /*82e0*/  SHF.L.U32 R168, R168, 0x10, RZ ;  /* 0x00000010a8a87819 */ /* 0x000fe200000006ff */
[----:B------:R-:W-:Y:S01]  /*82f0*/  FFMA.FTZ R10, R164, UR42, R201 ;  /* 0x0000002aa40a7c23 */ /* 0x000fe200080100c9 */
[----:B------:R-:W-:Y:S01]  /*8300*/  SHF.L.U32 R170, R170, 0x10, RZ ;  /* 0x00000010aaaa7819 */ /* 0x000fe200000006ff */
[----:B------:R-:W-:Y:S01]  /*8310*/  FMUL.FTZ R227, R169, UR43 ;  /* 0x0000002ba9e37c20 */ /* 0x000fe20008410000 */
[----:B------:R-:W-:Y:S02]  /*8320*/  SHF.L.U32 R175, R175, 0x10, RZ ;  /* 0x00000010afaf7819 */ /* 0x000fe400000006ff */
[----:B------:R-:W-:Y:S01]  /*8330*/  SHF.L.U32 R177, R177, 0x10, RZ ;  /* 0x00000010b1b17819 */ /* 0x000fe200000006ff */
[----:B------:R-:W-:Y:S01]  /*8340*/  FMUL.FTZ R197, R165, UR42 ;  /* 0x0000002aa5c57c20 */ /* 0x000fe20008410000 */
[----:B------:R-:W-:Y:S01]  /*8350*/  ISETP.GT.U32.AND P3, PT, R94, 0x1f, PT ;  /* 0x0000001f5e00780c */ /* 0x000fe20003f64070 */
[----:B------:R-:W-:Y:S01]  /*8360*/  FMUL.FTZ R195, R163, UR43 ;  /* 0x0000002ba3c37c20 */ /* 0x000fe20008410000 */
[----:B------:R-:W-:Y:S01]  /*8370*/  SHF.L.U32 R174, R174, 0x10, RZ ;  /* 0x00000010aeae7819 */ /* 0x000fe200000006ff */
[----:B------:R-:W-:Y:S01]  /*8380*/  FMUL.FTZ R207, R167, UR43 ;  /* 0x0000002ba7cf7c20 */ /* 0x000fe20008410000 */
[----:B------:R-:W-:Y:S01]  /*8390*/  SHF.L.U32 R176, R176, 0x10, RZ ;  /* 0x00000010b0b07819 */ /* 0x000fe200000006ff */
[----:B------:R-:W-:Y:S01]  /*83a0*/  FMUL.FTZ R71, R173, UR43 ;  /* 0x0000002bad477c20 */ /* 0x000fe20008410000 */
[----:B------:R-:W-:Y:S01]  /*83b0*/  SHF.L.U32 R155, R155, 0x10, RZ ;  /* 0x000000109b9b7819 */ /* 0x000fe200000006ff */
[----:B------:R-:W-:Y:S01]  /*83c0*/  FMUL.FTZ R13, R175, UR42 ;  /* 0x0000002aaf0d7c20 */ /* 0x000fe20008410000 */
[----:B------:R-:W-:Y:S01]  /*83d0*/  SHF.L.U32 R179, R179, 0x10, RZ ;  /* 0x00000010b3b37819 */ /* 0x000fe200000006ff */
[C---:B------:R-:W-:Y:S01]  /*83e0*/  FMUL.FTZ R69, R177.reuse, UR42 ;  /* 0x0000002ab1457c20 */ /* 0x040fe20008410000 */
[----:B------:R-:W-:Y:S01]  /*83f0*/  FFMA.FTZ R192, R164, UR43, -R197 ;  /* 0x0000002ba4c07c23 */ /* 0x000fe200080108c5 */
[----:B------:R-:W-:Y:S01]  /*8400*/  SHF.L.U32 R154, R154, 0x10, RZ ;  /* 0x000000109a9a7819 */ /* 0x000fe200000006ff */
[----:B------:R-:W-:Y:S01]  /*8410*/  FMUL.FTZ R65, R177, UR43 ;  /* 0x0000002bb1417c20 */ /* 0x000fe20008410000 */
[----:B------:R-:W-:Y:S01]  /*8420*/  SHF.L.U32 R178, R178, 0x10, RZ ;  /* 0x00000010b2b27819 */ /* 0x000fe200000006ff */
[----:B------:R-:W-:Y:S01]  /*8430*/  FFMA.FTZ R13, R174, UR43, -R13 ;  /* 0x0000002bae0d7c23 */ /* 0x000fe2000801080d */
[C---:B------:R-:W-:Y:S01]  /*8440*/  FFMA.FTZ R204, R176.reuse, UR43, -R69 ;  /* 0x0000002bb0cc7c23 */ /* 0x040fe20008010845 */
[----:B------:R-:W-:Y:S01]  /*8450*/  FMUL.FTZ R181, R153, UR43 ;  /* 0x0000002b99b57c20 */ /* 0x000fe20008410000 */
[C---:B------:R-:W-:Y:S01]  /*8460*/  FMUL.FTZ R67, R155.reuse, UR42 ;  /* 0x0000002a9b437c20 */ /* 0x040fe20008410000 */
[----:B------:R-:W-:Y:S01]  /*8470*/  FMUL.FTZ R183, R155, UR43 ;  /* 0x0000002b9bb77c20 */ /* 0x000fe20008410000 */
[----:B------:R-:W-:Y:S01]  /*8480*/  FMUL.FTZ R187, R159, UR43 ;  /* 0x0000002b9fbb7c20 */ /* 0x000fe20008410000 */
[----:B------:R-:W-:Y:S01]  /*8490*/  FMUL.FTZ R225, R169, UR42 ;  /* 0x0000002aa9e17c20 */ /* 0x000fe20008410000 */
[----:B------:R-:W-:Y:S01]  /*84a0*/  FMUL.FTZ R199, R171, UR43 ;  /* 0x0000002babc77c20 */ /* 0x000fe20008410000 */
[----:B------:R-:W-:Y:S01]  /*84b0*/  FMUL.FTZ R203, R175, UR43 ;  /* 0x0000002bafcb7c20 */ /* 0x000fe20008410000 */
[----:B------:R-:W-:Y:S01]  /*84c0*/  FMUL.FTZ R69, R179, UR42 ;  /* 0x0000002ab3457c20 */ /* 0x000fe20008410000 */
[----:B------:R-:W-:Y:S01]  /*84d0*/  FFMA.FTZ R64, R176, UR42, R65 ;  /* 0x0000002ab0407c23 */ /* 0x000fe20008010041 */
[----:B------:R-:W-:Y:S01]  /*84e0*/  FFMA.FTZ R181, R152, UR42, R181 ;  /* 0x0000002a98b57c23 */ /* 0x000fe200080100b5 */
[C---:B------:R-:W-:Y:S01]  /*84f0*/  FFMA.FTZ R67, R154.reuse, UR43, -R67 ;  /* 0x0000002b9a437c23 */ /* 0x040fe20008010843 */
[----:B------:R-:W-:Y:S01]  /*8500*/  FFMA.FTZ R183, R154, UR42, R183 ;  /* 0x0000002a9ab77c23 */ /* 0x000fe200080100b7 */
[----:B------:R-:W-:Y:S01]  /*8510*/  FFMA.FTZ R187, R158, UR42, R187 ;  /* 0x0000002a9ebb7c23 */ /* 0x000fe200080100bb */
[----:B------:R-:W-:Y:S01]  /*8520*/  FFMA.FTZ R196, R168, UR43, -R225 ;  /* 0x0000002ba8c47c23 */ /* 0x000fe200080108e1 */
[----:B------:R-:W-:Y:S01]  /*8530*/  FFMA.FTZ R199, R170, UR42, R199 ;  /* 0x0000002aaac77c23 */ /* 0x000fe200080100c7 */
[----:B------:R-:W-:Y:S01]  /*8540*/  FFMA.FTZ R203, R174, UR42, R203 ;  /* 0x0000002aaecb7c23 */ /* 0x000fe200080100cb */
[----:B------:R-:W-:Y:S01]  /*8550*/  FFMA.FTZ R65, R178, UR43, -R69 ;  /* 0x0000002bb2417c23 */ /* 0x000fe20008010845 */
[----:B------:R-:W-:-:S04]  /*8560*/  FADD.FTZ R2, R66, R66 ;  /* 0x0000004242027221 */ /* 0x000fc80000010000 */
[C---:B------:R-:W-:Y:S01]  /*8570*/  FMUL.FTZ R182, R2.reuse, R67 ;  /* 0x0000004302b67220 */ /* 0x040fe20000410000 */
[----:B------:R-:W-:Y:S01]  /*8580*/  FMUL.FTZ R183, R2, R183 ;  /* 0x000000b702b77220 */ /* 0x000fe20000410000 */
[----:B---3--:R-:W-:-:S05]  /*8590*/  SHF.L.U32 R107, R14, 0x10, RZ ;  /* 0x000000100e6b7819 */ /* 0x008fca00000006ff */
[----:B------:R-:W-:-:S04]  /*85a0*/  FMUL.FTZ R208, R74, R107 ;  /* 0x0000006b4ad07220 */ /* 0x000fc80000410000 */
[----:B------:R-:W-:-:S04]  /*85b0*/  FADD.FTZ R9, R208, R9 ;  /* 0x00000009d0097221 */ /* 0x000fc80000010000 */
[----:B------:R-:W-:-:S04]  /*85c0*/  FMUL.FTZ R11, R142, R9 ;  /* 0x000000098e0b7220 */ /* 0x000fc80000410000 */
[C---:B------:R-:W-:Y:S01]  /*85d0*/  FFMA.FTZ R11, R141.reuse, R6, R11 ;  /* 0x000000068d0b7223 */ /* 0x040fe2000001000b */
[-C--:B------:R-:W-:Y:S01]  /*85e0*/  FMUL.FTZ R6, R142, R4.reuse ;  /* 0x000000048e067220 */ /* 0x080fe20000410000 */
[----:B------:R-:W-:-:S03]  /*85f0*/  FFMA.FTZ R4, R141, R4, -R7 ;  /* 0x000000048d047223 */ /* 0x000fc60000010807 */
[----:B------:R-:W-:Y:S01]  /*8600*/  FFMA.FTZ R5, R141, R0, R6 ;  /* 0x000000008d057223 */ /* 0x000fe20000010006 */
[----:B------:R-:W-:Y:S01]  /*8610*/  FMUL.FTZ R0, R143, UR42 ;  /* 0x0000002a8f007c20 */ /* 0x000fe20008410000 */
[C---:B------:R-:W-:Y:S01]  /*8620*/  FMUL.FTZ R7, R144.reuse, UR42 ;  /* 0x0000002a90077c20 */ /* 0x040fe20008410000 */
[----:B------:R-:W-:Y:S02]  /*8630*/  FFMA.FTZ R8, R141, R9, -R8 ;  /* 0x000000098d087223 */ /* 0x000fe40000010808 */
[----:B------:R-:W-:Y:S01]  /*8640*/  FFMA.FTZ R147, R145, UR43, -R0 ;  /* 0x0000002b91937c23 */ /* 0x000fe20008010800 */
[----:B------:R-:W-:Y:S01]  /*8650*/  FMUL.FTZ R9, R144, UR43 ;  /* 0x0000002b90097c20 */ /* 0x000fe20008410000 */
[----:B------:R-:W-:Y:S01]  /*8660*/  FFMA.FTZ R149, R146, UR43, -R7 ;  /* 0x0000002b92957c23 */ /* 0x000fe20008010807 */
[----:B------:R-:W-:Y:S01]  /*8670*/  FADD.FTZ R7, RZ, R11 ;  /* 0x0000000bff077221 */ /* 0x000fe20000010000 */
[----:B------:R-:W-:Y:S01]  /*8680*/  FMUL.FTZ R147, R148, R147 ;  /* 0x0000009394937220 */ /* 0x000fe20000410000 */
[----:B--2---:R-:W-:-:S05]  /*8690*/  SHF.L.U32 R108, R12, 0x10, RZ ;  /* 0x000000100c6c7819 */ /* 0x004fca00000006ff */
[----:B------:R-:W-:Y:S01]  /*86a0*/  FMUL.FTZ R223, R73, R108 ;  /* 0x0000006c49df7220 */ /* 0x000fe20000410000 */
[----:B------:R-:W-:Y:S01]  /*86b0*/  FMUL.FTZ R148, R148, R3 ;  /* 0x0000000394947220 */ /* 0x000fe20000410000 */
[----:B------:R-:W-:Y:S02]  /*86c0*/  FFMA.FTZ R9, R146, UR42, R9 ;  /* 0x0000002a92097c23 */ /* 0x000fe40008010009 */
[----:B------:R-:W-:Y:S01]  /*86d0*/  FADD.FTZ R6, R223, R8 ;  /* 0x00000008df067221 */ /* 0x000fe20000010000 */
[----:B------:R-:W-:Y:S01]  /*86e0*/  FMUL.FTZ R3, R153, UR42 ;  /* 0x0000002a99037c20 */ /* 0x000fe20008410000 */
[C---:B------:R-:W-:Y:S01]  /*86f0*/  FMUL.FTZ R149, R150.reuse, R149 ;  /* 0x0000009596957220 */ /* 0x040fe20000410000 */
[----:B------:R-:W-:Y:S01]  /*8700*/  FMUL.FTZ R150, R150, R9 ;  /* 0x0000000996967220 */ /* 0x000fe20000410000 */
[----:B------:R-:W-:Y:S01]  /*8710*/  FADD.FTZ R0, R68, R68 ;  /* 0x0000004444007221 */ /* 0x000fe20000010000 */
[----:B------:R0:W-:Y:S01]  /*8720*/  STS.128 [R151+0x31d0], R4 ;  /* 0x0031d00497007388 */ /* 0x0001e20000000c00 */
[----:B------:R-:W-:Y:S01]  /*8730*/  FFMA.FTZ R3, R152, UR43, -R3 ;  /* 0x0000002b98037c23 */ /* 0x000fe20008010803 */
[----:B------:R-:W-:-:S03]  /*8740*/  FMUL.FTZ R9, R159, UR42 ;  /* 0x0000002a9f097c20 */ /* 0x000fc60008410000 */
[----:B------:R-:W-:Y:S01]  /*8750*/  FMUL.FTZ R180, R0, R3 ;  /* 0x0000000300b47220 */ /* 0x000fe20000410000 */
[----:B------:R-:W-:Y:S01]  /*8760*/  FADD.FTZ R3, R72, R72 ;  /* 0x0000004848037221 */ /* 0x000fe20000010000 */
[C---:B0-----:R-:W-:Y:S01]  /*8770*/  FMUL.FTZ R5, R157.reuse, UR42 ;  /* 0x0000002a9d057c20 */ /* 0x041fe20008410000 */
[----:B------:R-:W-:Y:S01]  /*8780*/  FMUL.FTZ R7, R157, UR43 ;  /* 0x0000002b9d077c20 */ /* 0x000fe20008410000 */
[----:B------:R-:W-:Y:S02]  /*8790*/  FADD.FTZ R4, R59, R59 ;  /* 0x0000003b3b047221 */ /* 0x000fe40000010000 */
[C---:B------:R-:W-:Y:S01]  /*87a0*/  FFMA.FTZ R184, R156.reuse, UR43, -R5 ;  /* 0x0000002b9cb87c23 */ /* 0x040fe20008010805 */
[----:B------:R-:W-:Y:S01]  /*87b0*/  FFMA.FTZ R6, R156, UR42, R7 ;  /* 0x0000002a9c067c23 */ /* 0x000fe20008010007 */
[----:B------:R-:W-:Y:S01]  /*87c0*/  FFMA.FTZ R5, R158, UR43, -R9 ;  /* 0x0000002b9e057c23 */ /* 0x000fe20008010809 */
[----:B------:R-:W-:Y:S01]  /*87d0*/  FFMA.FTZ R8, R160, UR42, R191 ;  /* 0x0000002aa0087c23 */ /* 0x000fe200080100bf */
[----:B------:R-:W-:Y:S01]  /*87e0*/  FFMA.FTZ R7, R162, UR43, -R193 ;  /* 0x0000002ba2077c23 */ /* 0x000fe200080108c1 */
[----:B------:R-:W-:Y:S01]  /*87f0*/  FMUL.FTZ R185, R3, R6 ;  /* 0x0000000603b97220 */ /* 0x000fe20000410000 */
[----:B------:R-:W-:Y:S01]  /*8800*/  FMUL.FTZ R186, R4, R5 ;  /* 0x0000000504ba7220 */ /* 0x000fe20000410000 */
[----:B------:R-:W-:Y:S01]  /*8810*/  FADD.FTZ R5, R58, R58 ;  /* 0x0000003a3a057221 */ /* 0x000fe20000010000 */
[----:B------:R-:W-:Y:S01]  /*8820*/  FADD.FTZ R6, R57, R57 ;  /* 0x0000003939067221 */ /* 0x000fe20000010000 */
[----:B------:R-:W-:-:S02]  /*8830*/  FFMA.FTZ R9, R166, UR43, -R205 ;  /* 0x0000002ba6097c23 */ /* 0x000fc400080108cd */
        /* <DEDUP_REMOVED lines=10> */
[----:B------:R-:W-:Y:S01]  /*88e0*/  FADD.FTZ R10, R51, R51 ;  /* 0x00000033330a7221 */ /* 0x000fe20000010000 */
[----:B------:R-:W-:Y:S01]  /*88f0*/  FFMA.FTZ R191, R162, UR42, R195 ;  /* 0x0000002aa2bf7c23 */ /* 0x000fe200080100c3 */
[----:B------:R-:W-:Y:S01]  /*8900*/  FFMA.FTZ R195, R166, UR42, R207 ;  /* 0x0000002aa6c37c23 */ /* 0x000fe200080100cf */
[----:B------:R-:W-:Y:S01]  /*8910*/  FMUL.FTZ R197, R9, R12 ;  /* 0x0000000c09c57220 */ /* 0x000fe20000410000 */
[----:B------:R-:W-:Y:S01]  /*8920*/  FMUL.FTZ R198, R10, R11 ;  /* 0x0000000b0ac67220 */ /* 0x000fe20000410000 */
[----:B------:R-:W-:Y:S01]  /*8930*/  FFMA.FTZ R14, R172, UR42, R71 ;  /* 0x0000002aac0e7c23 */ /* 0x000fe20008010047 */
[----:B------:R-:W-:Y:S01]  /*8940*/  FADD.FTZ R11, R50, R50 ;  /* 0x00000032320b7221 */ /* 0x000fe20000010000 */
[----:B------:R-:W-:Y:S01]  /*8950*/  FADD.FTZ R12, R49, R49 ;  /* 0x00000031310c7221 */ /* 0x000fe20000010000 */
[----:B------:R-:W-:-:S02]  /*8960*/  FMUL.FTZ R207, R179, UR43 ;  /* 0x0000002bb3cf7c20 */ /* 0x000fc40008410000 */
[----:B------:R-:W-:Y:S01]  /*8970*/  FMUL.FTZ R201, R11, R14 ;  /* 0x0000000e0bc97220 */ /* 0x000fe20000410000 */
[----:B------:R-:W-:Y:S01]  /*8980*/  FMUL.FTZ R202, R12, R13 ;  /* 0x0000000d0cca7220 */ /* 0x000fe20000410000 */
[----:B------:R-:W-:Y:S01]  /*8990*/  FFMA.FTZ R207, R178, UR42, R207 ;  /* 0x0000002ab2cf7c23 */ /* 0x000fe200080100cf */
        /* <DEDUP_REMOVED lines=46> */
[CC--:B---3--:R-:W-:Y:S01]  /*8c80*/  FFMA.FTZ R69, R227.reuse, R231.reuse, R69 ;  /* 0x000000e7e3457223 */ /* 0x0c8fe20000010045 */
[C---:B------:R-:W-:Y:S02]  /*8c90*/  FMUL.FTZ R231, R228.reuse, R231 ;  /* 0x000000e7e4e77220 */ /* 0x040fe40000410000 */
        /* <DEDUP_REMOVED lines=12> */
[----:B--2---:R-:W-:-:S03]  /*8d60*/  FMUL.FTZ R69, R228, R231 ;  /* 0x000000e7e4457220 */ /* 0x004fc60000410000 */
[----:B------:R-:W-:Y:S01]  /*8d70*/  @P1 FADD.FTZ R226, R226, R68 ;  /* 0x00000044e2e21221 */ /* 0x000fe20000010000 */
[CC--:B---3--:R-:W-:Y:S01]  /*8d80*/  FMUL.FTZ R68, R228.reuse, R232.reuse ;  /* 0x000000e8e4447220 */ /* 0x0c8fe20000410000 */
        /* <DEDUP_REMOVED lines=12> */
[C---:B------:R-:W-:Y:S01]  /*8e50*/  FFMA.FTZ R229, R227.reuse, R68, R229 ;  /* 0x00000044e3e57223 */ /* 0x040fe200000100e5 */
[CC--:B-1----:R-:W-:Y:S01]  /*8e60*/  FMUL.FTZ R69, R228.reuse, R231.reuse ;  /* 0x000000e7e4457220 */ /* 0x0c2fe20000410000 */
[-C--:B--2---:R-:W-:Y:S02]  /*8e70*/  FMUL.FTZ R68, R228, R232.reuse ;  /* 0x000000e8e4447220 */ /* 0x084fe40000410000 */
[----:B------:R-:W-:Y:S01]  /*8e80*/  @P1 FADD.FTZ R226, R226, R229 ;  /* 0x000000e5e2e21221 */ /* 0x000fe20000010000 */
[C---:B------:R-:W-:Y:S01]  /*8e90*/  FFMA.FTZ R232, R227.reuse, R232, R69 ;  /* 0x000000e8e3e87223 */ /* 0x040fe20000010045 */
[----:B------:R-:W-:Y:S01]  /*8ea0*/  @P1 FFMA.FTZ R227, R227, R231, -R68 ;  /* 0x000000e7e3e31223 */ /* 0x000fe20000010844 */
[----:B------:R-:W-:Y:S03]  /*8eb0*/  SHFL.UP PT, R229, R225, 0x8, RZ ;  /* 0x05000000e1e57989 */ /* 0x000fe600000e00ff */
[----:B------:R-:W-:Y:S01]  /*8ec0*/  FSEL R228, R228, R232, !P1 ;  /* 0x000000e8e4e47208 */ /* 0x000fe20004800000 */
[----:B------:R-:W0:Y:S01]  /*8ed0*/  SHFL.UP PT, R68, R226, 0x8, RZ ;  /* 0x05000000e2447989 */ /* 0x000e2200000e00ff */
[----:B------:R-:W-:-:S03]  /*8ee0*/  ISETP.GE.AND P1, PT, R93, 0x8, PT ;  /* 0x000000085d00780c */ /* 0x000fc60003f26270 */
[----:B------:R-:W1:Y:S04]  /*8ef0*/  SHFL.UP PT, R231, R227, 0x8, RZ ;  /* 0x05000000e3e77989 */ /* 0x000e6800000e00ff */
[----:B------:R-:W2:Y:S01]  /*8f00*/  SHFL.UP PT, R232, R228, 0x8, RZ ;  /* 0x05000000e4e87989 */ /* 0x000ea200000e00ff */
[----:B0-----:R-:W-:-:S04]  /*8f10*/  FMUL.FTZ R69, R228, R68 ;  /* 0x00000044e4457220 */ /* 0x001fc80000410000 */
[-C--:B------:R-:W-:Y:S01]  /*8f20*/  FFMA.FTZ R69, R227, R229.reuse, -R69 ;  /* 0x000000e5e3457223 */ /* 0x080fe20000010845 */
[----:B------:R-:W-:-:S03]  /*8f30*/  FMUL.FTZ R229, R228, R229 ;  /* 0x000000e5e4e57220 */ /* 0x000fc60000410000 */
[----:B------:R-:W-:Y:S01]  /*8f40*/  @P1 FADD.FTZ R225, R225, R69 ;  /* 0x00000045e1e11221 */ /* 0x000fe20000010000 */
[----:B------:R-:W-:-:S04]  /*8f50*/  FFMA.FTZ R68, R227, R68, R229 ;  /* 0x00000044e3447223 */ /* 0x000fc800000100e5 */
[----:B------:R-:W-:Y:S01]  /*8f60*/  @P1 FADD.FTZ R226, R226, R68 ;  /* 0x00000044e2e21221 */ /* 0x000fe20000010000 */
[----:B-1----:R-:W-:-:S04]  /*8f70*/  FMUL.FTZ R68, R228, R231 ;  /* 0x000000e7e4447220 */ /* 0x002fc80000410000 */
[CC--:B--2---:R-:W-:Y:S01]  /*8f80*/  FFMA.FTZ R68, R227.reuse, R232.reuse, R68 ;  /* 0x000000e8e3447223 */ /* 0x0c4fe20000010044 */
[C---:B------:R-:W-:Y:S01]  /*8f90*/  FMUL.FTZ R232, R228.reuse, R232 ;  /* 0x000000e8e4e87220 */ /* 0x040fe20000410000 */
[----:B------:R0:W1:Y:S03]  /*8fa0*/  SHFL.UP PT, R69, R226, 0x10, RZ ;  /* 0x06000000e2457989 */ /* 0x00006600000e00ff */
[----:B------:R-:W-:Y:S01]  /*8fb0*/  @P1 FFMA.FTZ R227, R227, R231, -R232 ;  /* 0x000000e7e3e31223 */ /* 0x000fe200000108e8 */
[----:B------:R-:W-:Y:S01]  /*8fc0*/  FSEL R228, R228, R68, !P1 ;  /* 0x00000044e4e47208 */ /* 0x000fe20004800000 */
[----:B------:R0:W2:Y:S04]  /*8fd0*/  SHFL.UP PT, R232, R225, 0x10, RZ ;  /* 0x06000000e1e87989 */ /* 0x0000a800000e00ff */
[----:B------:R0:W3:Y:S04]  /*8fe0*/  SHFL.UP PT, R229, R227, 0x10, RZ ;  /* 0x06000000e3e57989 */ /* 0x0000e800000e00ff */
[----:B------:R0:W4:Y:S02]  /*8ff0*/  SHFL.UP PT, R231, R228, 0x10, RZ ;  /* 0x06000000e4e77989 */ /* 0x00012400000e00ff */
.L_x_7183:
[----:B------:R-:W-:Y:S01]  /*9000*/  ISETP.GE.AND P1, PT, R93, 0x10, PT ;  /* 0x000000105d00780c */ /* 0x000fe20003f26270 */
[C---:B-1----:R-:W-:Y:S01]  /*9010*/  FMUL.FTZ R68, R228.reuse, R69 ;  /* 0x00000045e4447220 */ /* 0x042fe20000410000 */
[C---:B---3--:R-:W-:Y:S01]  /*9020*/  FMUL.FTZ R70, R228.reuse, R229 ;  /* 0x000000e5e4467220 */ /* 0x048fe20000410000 */
[----:B------:R-:W-:Y:S02]  /*9030*/  UMOV UR44, 0xffffffff ;  /* 0xffffffff002c7882 */ /* 0x000fe40000000000 */
[CC--:B--2---:R-:W-:Y:S01]  /*9040*/  FFMA.FTZ R68, R227.reuse, R232.reuse, -R68 ;  /* 0x000000e8e3447223 */ /* 0x0c4fe20000010844 */
[C---:B------:R-:W-:Y:S01]  /*9050*/  FMUL.FTZ R232, R228.reuse, R232 ;  /* 0x000000e8e4e87220 */ /* 0x040fe20000410000 */
[CC--:B----4-:R-:W-:Y:S01]  /*9060*/  FFMA.FTZ R70, R227.reuse, R231.reuse, R70 ;  /* 0x000000e7e3467223 */ /* 0x0d0fe20000010046 */
[----:B------:R-:W-:Y:S02]  /*9070*/  FMUL.FTZ R231, R228, R231 ;  /* 0x000000e7e4e77220 */ /* 0x000fe40000410000 */
[----:B------:R-:W-:-:S03]  /*9080*/  FFMA.FTZ R69, R227, R69, R232 ;  /* 0x00000045e3457223 */ /* 0x000fc600000100e8 */
[----:B0-----:R-:W-:Y:S01]  /*9090*/  @P1 FFMA.FTZ R227, R227, R229, -R231 ;  /* 0x000000e5e3e31223 */ /* 0x001fe200000108e7 */
[----:B------:R-:W-:Y:S01]  /*90a0*/  @P1 FADD.FTZ R226, R226, R69 ;  /* 0x00000045e2e21221 */ /* 0x000fe20000010000 */
[----:B------:R-:W-:Y:S01]  /*90b0*/  @P1 FADD.FTZ R225, R225, R68 ;  /* 0x00000044e1e11221 */ /* 0x000fe20000010000 */
[----:B------:R-:W-:Y:S01]  /*90c0*/  FSEL R229, R228, R70, !P1 ;  /* 0x00000046e4e57208 */ /* 0x000fe20004800000 */
[----:B------:R-:W-:Y:S06]  /*90d0*/  BRA.DIV UR44, `(.L_x_7060) ;  /* 0x0000008a2c487947 */ /* 0x000fec000b800000 */
.L_x_7186:
[----:B------:R-:W-:-:S03]  /*90e0*/  UMOV UR44, 0xffffffff ;  /* 0xffffffff002c7882 */ /* 0x000fc60000000000 */
[----:B------:R-:W-:Y:S05]  /*90f0*/  BRA.DIV UR44, `(.L_x_7061) ;  /* 0x0000008a2c687947 */ /* 0x000fea000b800000 */
.L_x_7189:
[----:B------:R-:W-:-:S03]  /*9100*/  UMOV UR44, 0xffffffff ;  /* 0xffffffff002c7882 */ /* 0x000fc60000000000 */
[----:B------:R-:W-:Y:S05]  /*9110*/  BRA.DIV UR44, `(.L_x_7062) ;  /* 0x0000008a2c887947 */ /* 0x000fea000b800000 */
.L_x_7192:
[----:B------:R-:W-:-:S03]  /*9120*/  UMOV UR44, 0xffffffff ;  /* 0xffffffff002c7882 */ /* 0x000fc60000000000 */
[----:B------:R-:W-:Y:S05]  /*9130*/  BRA.DIV UR44, `(.L_x_7063) ;  /* 0x0000008a2ca87947 */ /* 0x000fea000b800000 */
.L_x_7195:
        /* <DEDUP_REMOVED lines=10> */
.L_x_7205:
        /* <DEDUP_REMOVED lines=22> */
.L_x_7058:
        /* <DEDUP_REMOVED lines=8> */
[----:B0-----:R-:W-:Y:S01]  /*93c0*/  CS2R R66, SRZ ;  /* 0x0000000000427805 */ /* 0x001fe2000001ff00 */
[C---:B------:R-:W-:Y:S01]  /*93d0*/  FMUL.FTZ R62, R109.reuse, -R63 ;  /* 0x8000003f6d3e7220 */ /* 0x040fe20000410000 */
[-C--:B------:R-:W-:Y:S01]  /*93e0*/  FMUL.FTZ R65, R109, -R61.reuse ;  /* 0x8000003d6d417220 */ /* 0x080fe20000410000 */
[----:B------:R-:W-:Y:S02]  /*93f0*/  PLOP3.LUT P1, PT, PT, PT, UP0, 0x80, 0x0 ;  /* 0x000000000000781c */ /* 0x000fe40003f2f008 */
[----:B------:R-:W-:Y:S01]  /*9400*/  FFMA.FTZ R61, R110, R61, R62 ;  /* 0x0000003d6e3d7223 */ /* 0x000fe2000001003e */
[----:B------:R-:W-:Y:S01]  /*9410*/  FMUL.FTZ R62, R142, R207 ;  /* 0x000000cf8e3e7220 */ /* 0x000fe20000410000 */
[----:B------:R-:W-:Y:S01]  /*9420*/  FFMA.FTZ R60, R110, R63, -R65 ;  /* 0x0000003f6e3c7223 */ /* 0x000fe20000010841 */
[----:B------:R-:W-:Y:S01]  /*9430*/  FMUL.FTZ R63, R141, R207 ;  /* 0x000000cf8d3f7220 */ /* 0x000fe20000410000 */
[----:B------:R-:W-:Y:S01]  /*9440*/  ISETP.NE.OR P1, PT, R247, RZ, P1 ;  /* 0x000000fff700720c */ /* 0x000fe20000f25670 */
[----:B------:R-:W-:-:S02]  /*9450*/  FFMA.FTZ R65, R141, R206, -R62 ;  /* 0x000000ce8d417223 */ /* 0x000fc4000001083e */
[----:B------:R-:W-:Y:S02]  /*9460*/  FFMA.FTZ R64, -R142, R206, -R63 ;  /* 0x000000ce8e407223 */ /* 0x000fe4000001093f */
[----:B------:R-:W-:Y:S02]  /*9470*/  FADD.FTZ R62, R204, R65 ;  /* 0x00000041cc3e7221 */ /* 0x000fe40000010000 */
[----:B------:R-:W-:Y:S02]  /*9480*/  FADD.FTZ R63, -R205, R64 ;  /* 0x00000040cd3f7221 */ /* 0x000fe40000010100 */
[C---:B------:R-:W-:Y:S01]  /*9490*/  FMUL.FTZ R64, R109.reuse, -R62 ;  /* 0x8000003e6d407220 */ /* 0x040fe20000410000 */
[----:B------:R-:W0:Y:S01]  /*94a0*/  LDS.64 R68, [R151+0x31d8] ;  /* 0x0031d80097447984 */ /* 0x000e220000000a00 */
        /* <DEDUP_REMOVED lines=9> */
[C---:B------:R-:W-:Y:S01]  /*9540*/  FMUL.FTZ R65, R111.reuse, -R63 ;  /* 0x8000003f6f417220 */ /* 0x040fe20000410000 */
        /* <DEDUP_REMOVED lines=112> */
[C---:B------:R-:W-:Y:S02]  /*9c50*/  FFMA.FTZ R63, R138.reuse, R63, R64 ;  /* 0x0000003f8a3f7223 */ /* 0x040fe40000010040 */
[----:B------:R-:W-:Y:S02]  /*9c60*/  FFMA.FTZ R62, R138, R62, -R65 ;  /* 0x0000003e8a3e7223 */ /* 0x000fe40000010841 */
[----:B------:R-:W-:Y:S02]  /*9c70*/  FADD.FTZ R63, -R183, R63 ;  /* 0x0000003fb73f7221 */ /* 0x000fe40000010100 */
[----:B------:R-:W-:Y:S02]  /*9c80*/  FADD.FTZ R62, R182, R62 ;  /* 0x0000003eb63e7221 */ /* 0x000fe40000010000 */
[C---:B------:R-:W-:Y:S02]  /*9c90*/  FMUL.FTZ R65, R139.reuse, -R63 ;  /* 0x8000003f8b417220 */ /* 0x040fe40000410000 */
[----:B------:R-:W-:-:S02]  /*9ca0*/  FMUL.FTZ R64, R139, -R62 ;  /* 0x8000003e8b407220 */ /* 0x000fc40000410000 */
[C---:B------:R-:W-:Y:S01]  /*9cb0*/  FFMA.FTZ R62, R140.reuse, R62, -R65 ;  /* 0x0000003e8c3e7223 */ /* 0x040fe20000010841 */
[CC--:B------:R-:W-:Y:S01]  /*9cc0*/  FMUL.FTZ R65, R139.reuse, -R60.reuse ;  /* 0x8000003c8b417220 */ /* 0x0c0fe20000410000 */
[----:B------:R-:W-:Y:S01]  /*9cd0*/  FFMA.FTZ R63, R140, R63, R64 ;  /* 0x0000003f8c3f7223 */ /* 0x000fe20000010040 */
[-C--:B------:R-:W-:Y:S01]  /*9ce0*/  FMUL.FTZ R64, R139, -R61.reuse ;  /* 0x8000003d8b407220 */ /* 0x080fe20000410000 */
[----:B------:R-:W-:Y:S01]  /*9cf0*/  FADD.FTZ R62, R180, R62 ;  /* 0x0000003eb43e7221 */ /* 0x000fe20000010000 */
[C---:B------:R-:W-:Y:S01]  /*9d00*/  FFMA.FTZ R61, R140.reuse, R61, R65 ;  /* 0x0000003d8c3d7223 */ /* 0x040fe20000010041 */
[----:B------:R-:W-:Y:S01]  /*9d10*/  HFMA2.MMA R65, -RZ, RZ, 0, 0 ;  /* 0x00000000ff417435 */ /* 0x000fe200000001ff */
[----:B------:R-:W-:Y:S01]  /*9d20*/  FFMA.FTZ R60, R140, R60, -R64 ;  /* 0x0000003c8c3c7223 */ /* 0x000fe20000010840 */
[----:B------:R-:W-:Y:S01]  /*9d30*/  MOV R64, 0x3f800000 ;  /* 0x3f80000000407802 */ /* 0x000fe20000000f00 */
[----:B------:R-:W-:-:S07]  /*9d40*/  FADD.FTZ R63, -R181, R63 ;  /* 0x0000003fb53f7221 */ /* 0x000fce0000010100 */
[----:B------:R-:W1:Y:S04]  /*9d50*/  @!P1 LDS.128 R64, [R70+0x4be0] ;  /* 0x004be00046409984 */ /* 0x000e680000000c00 */
[----:B------:R0:W-:Y:S02]  /*9d60*/  STS.128 [R151+0x35e0], R60 ;  /* 0x0035e03c97007388 */ /* 0x0001e40000000c00 */
[C---:B0-----:R-:W-:Y:S01]  /*9d70*/  FMUL.FTZ R60, R123.reuse, R69 ;  /* 0x000000457b3c7220 */ /* 0x041fe20000410000 */
        /* <DEDUP_REMOVED lines=95> */
[----:B-1----:R-:W-:Y:S05]  /*a370*/  @P3 BRA `(.L_x_7065) ;  /* 0x0000000800b03947 */ /* 0x002fea0003800000 */
        /* <DEDUP_REMOVED lines=21> */
.L_x_7210:
        /* <DEDUP_REMOVED lines=13> */
.L_x_7068:
[----:B------:R-:W-:Y:S05]  /*a5a0*/  BSYNC B0 ;  /* 0x0000000000007941 */ /* 0x000fea0003800000 */
.L_x_7067:
[----:B------:R-:W-:Y:S01]  /*a5b0*/  UMOV UR44, 0xffffffff ;  /* 0xffffffff002c7882 */ /* 0x000fe20000000000 */
[----:B------:R-:W-:Y:S02]  /*a5c0*/  ISETP.GT.U32.AND P2, PT, R247, 0x1d, PT ;  /* 0x0000001df700780c */ /* 0x000fe40003f44070 */
[----:B------:R-:W-:Y:S11]  /*a5d0*/  BRA.DIV UR44, `(.L_x_7069) ;  /* 0x0000007a2cd87947 */ /* 0x000ff6000b800000 */
[----:B-1----:R1:W1:Y:S04]  /*a5e0*/  SHFL.DOWN PT, R68, R240, 0x2, 0x1f ;  /* 0x08401f00f0447f89 */ /* 0x00226800000e0000 */
[----:B--2---:R2:W1:Y:S04]  /*a5f0*/  SHFL.DOWN PT, R69, R241, 0x2, 0x1f ;  /* 0x08401f00f1457f89 */ /* 0x00446800000e0000 */
[----:B0-----:R2:W0:Y:S04]  /*a600*/  SHFL.DOWN PT, R70, R242, 0x2, 0x1f ;  /* 0x08401f00f2467f89 */ /* 0x00142800000e0000 */
[----:B----4-:R2:W4:Y:S02]  /*a610*/  SHFL.DOWN PT, R71, R243, 0x2, 0x1f ;  /* 0x08401f00f3477f89 */ /* 0x01052400000e0000 */
.L_x_7216:
        /* <DEDUP_REMOVED lines=13> */
.L_x_7071:
[----:B------:R-:W-:Y:S05]  /*a6f0*/  BSYNC B0 ;  /* 0x0000000000007941 */ /* 0x000fea0003800000 */
.L_x_7070:
[----:B------:R-:W-:Y:S01]  /*a700*/  UMOV UR44, 0xffffffff ;  /* 0xffffffff002c7882 */ /* 0x000fe20000000000 */
[----:B------:R-:W-:Y:S02]  /*a710*/  ISETP.GT.U32.AND P2, PT, R247, 0x1b, PT ;  /* 0x0000001bf700780c */ /* 0x000fe40003f44070 */
[----:B------:R-:W-:Y:S11]  /*a720*/  BRA.DIV UR44, `(.L_x_7072) ;  /* 0x0000007a2cf87947 */ /* 0x000ff6000b800000 */
[----:B-1----:R1:W1:Y:S04]  /*a730*/  SHFL.DOWN PT, R68, R240, 0x4, 0x1f ;  /* 0x08801f00f0447f89 */ /* 0x00226800000e0000 */
[----:B------:R1:W1:Y:S04]  /*a740*/  SHFL.DOWN PT, R69, R241, 0x4, 0x1f ;  /* 0x08801f00f1457f89 */ /* 0x00026800000e0000 */
[----:B0-----:R0:W0:Y:S04]  /*a750*/  SHFL.DOWN PT, R70, R242, 0x4, 0x1f ;  /* 0x08801f00f2467f89 */ /* 0x00102800000e0000 */
[----:B----4-:R4:W0:Y:S02]  /*a760*/  SHFL.DOWN PT, R71, R243, 0x4, 0x1f ;  /* 0x08801f00f3477f89 */ /* 0x01082400000e0000 */
.L_x_7222:
        /* <DEDUP_REMOVED lines=13> */
.L_x_7074:
[----:B------:R-:W-:Y:S05]  /*a840*/  BSYNC B0 ;  /* 0x0000000000007941 */ /* 0x000fea0003800000 */
.L_x_7073:
[----:B------:R-:W-:Y:S01]  /*a850*/  UMOV UR44, 0xffffffff ;  /* 0xffffffff002c7882 */ /* 0x000fe20000000000 */
[----:B------:R-:W-:Y:S02]  /*a860*/  ISETP.GT.U32.AND P2, PT, R247, 0x17, PT ;  /* 0x00000017f700780c */ /* 0x000fe40003f44070 */
[----:B------:R-:W-:Y:S11]  /*a870*/  BRA.DIV UR44, `(.L_x_7075) ;  /* 0x0000007e2c187947 */ /* 0x000ff6000b800000 */
[----:B-1----:R1:W1:Y:S04]  /*a880*/  SHFL.DOWN PT, R68, R240, 0x8, 0x1f ;  /* 0x09001f00f0447f89 */ /* 0x00226800000e0000 */
[----:B------:R1:W1:Y:S04]  /*a890*/  SHFL.DOWN PT, R69, R241, 0x8, 0x1f ;  /* 0x09001f00f1457f89 */ /* 0x00026800000e0000 */
[----:B0-----:R0:W0:Y:S04]  /*a8a0*/  SHFL.DOWN PT, R70, R242, 0x8, 0x1f ;  /* 0x09001f00f2467f89 */ /* 0x00102800000e0000 */
[----:B------:R0:W0:Y:S02]  /*a8b0*/  SHFL.DOWN PT, R71, R243, 0x8, 0x1f ;  /* 0x09001f00f3477f89 */ /* 0x00002400000e0000 */
.L_x_7228:
        /* <DEDUP_REMOVED lines=13> */
.L_x_7077:
[----:B------:R-:W-:Y:S05]  /*a990*/  BSYNC B0 ;  /* 0x0000000000007941 */ /* 0x000fea0003800000 */
.L_x_7076:
[----:B------:R-:W-:Y:S01]  /*a9a0*/  UMOV UR44, 0xffffffff ;  /* 0xffffffff002c7882 */ /* 0x000fe20000000000 */
[----:B------:R-:W-:Y:S02]  /*a9b0*/  ISETP.GT.U32.AND P2, PT, R247, 0xf, PT ;  /* 0x0000000ff700780c */ /* 0x000fe40003f44070 */
[----:B------:R-:W-:Y:S11]  /*a9c0*/  BRA.DIV UR44, `(.L_x_7078) ;  /* 0x0000007e2c387947 */ /* 0x000ff6000b800000 */
[----:B-1----:R1:W1:Y:S04]  /*a9d0*/  SHFL.DOWN PT, R68, R240, 0x10, 0x1f ;  /* 0x0a001f00f0447f89 */ /* 0x00226800000e0000 */
[----:B------:R1:W1:Y:S04]  /*a9e0*/  SHFL.DOWN PT, R69, R241, 0x10, 0x1f ;  /* 0x0a001f00f1457f89 */ /* 0x00026800000e0000 */
[----:B0-----:R0:W0:Y:S04]  /*a9f0*/  SHFL.DOWN PT, R70, R242, 0x10, 0x1f ;  /* 0x0a001f00f2467f89 */ /* 0x00102800000e0000 */
[----:B------:R0:W0:Y:S02]  /*aa00*/  SHFL.DOWN PT, R71, R243, 0x10, 0x1f ;  /* 0x0a001f00f3477f89 */ /* 0x00002400000e0000 */
.L_x_7234:
        /* <DEDUP_REMOVED lines=13> */
.L_x_7080:
[----:B------:R-:W-:Y:S05]  /*aae0*/  BSYNC B0 ;  /* 0x0000000000007941 */ /* 0x000fea0003800000 */
.L_x_7079:
        /* <DEDUP_REMOVED lines=21> */
.L_x_7248:
        /* <DEDUP_REMOVED lines=19> */
.L_x_7083:
[----:B------:R-:W-:Y:S05]  /*ad70*/  BSYNC B0 ;  /* 0x0000000000007941 */ /* 0x000fea0003800000 */
.L_x_7082:
        /* <DEDUP_REMOVED lines=12> */
.L_x_7065:
[----:B------:R-:W-:Y:S05]  /*ae40*/  WARPSYNC.ALL ;  /* 0x0000000000007948 */ /* 0x000fea0003800000 */
[----:B------:R-:W-:Y:S01]  /*ae50*/  FADD.FTZ R239, RZ, R239 ;  /* 0x000000efffef7221 */ /* 0x000fe20000010000 */
[----:B------:R-:W-:Y:S01]  /*ae60*/  BAR.SYNC.DEFER_BLOCKING 0x0 ;  /* 0x0000000000007b1d */ /* 0x000fe20000010000 */
[----:B0-----:R-:W-:Y:S01]  /*ae70*/  FMUL.FTZ R63, R123, UR42 ;  /* 0x0000002a7b3f7c20 */ /* 0x001fe20008410000 */
[C---:B------:R-:W-:Y:S01]  /*ae80*/  FMUL.FTZ R68, R157.reuse, R221 ;  /* 0x000000dd9d447220 */ /* 0x040fe20000410000 */
[-C--:B------:R-:W-:Y:S01]  /*ae90*/  FMUL.FTZ R157, R157, R225.reuse ;  /* 0x000000e19d9d7220 */ /* 0x080fe20000410000 */
[C---:B------:R-:W-:Y:S01]  /*aea0*/  FMUL.FTZ R69, R159.reuse, R220 ;  /* 0x000000dc9f457220 */ /* 0x040fe20000410000 */
[----:B------:R-:W-:Y:S01]  /*aeb0*/  FFMA.FTZ R63, R222, UR43, -R63 ;  /* 0x0000002bde3f7c23 */ /* 0x000fe2000801083f */
[C---:B------:R-:W-:Y:S01]  /*aec0*/  FFMA.FTZ R68, R156.reuse, R225, -R68 ;  /* 0x000000e19c447223 */ /* 0x040fe20000010844 */
[----:B------:R-:W-:Y:S01]  /*aed0*/  FFMA.FTZ R157, R156, R221, R157 ;  /* 0x000000dd9c9d7223 */ /* 0x000fe2000001009d */
[-C--:B------:R-:W-:Y:S01]  /*aee0*/  FFMA.FTZ R69, R158, R226.reuse, -R69 ;  /* 0x000000e29e457223 */ /* 0x080fe20000010845 */
        /* <DEDUP_REMOVED lines=8> */
[-C--:B------:R-:W-:Y:S01]  /*af70*/  FFMA.FTZ R71, R162, R229.reuse, -R71 ;  /* 0x000000e5a2477223 */ /* 0x080fe20000010847 */
[----:B------:R-:W-:Y:S01]  /*af80*/  FMUL.FTZ R163, R163, R229 ;  /* 0x000000e5a3a37220 */ /* 0x000fe20000410000 */
[C---:B------:R-:W-:Y:S01]  /*af90*/  FMUL.FTZ R158, R179.reuse, R239 ;  /* 0x000000efb39e7220 */ /* 0x040fe20000410000 */
[-C--:B------:R-:W-:Y:S01]  /*afa0*/  FMUL.FTZ R179, R179, R223.reuse ;  /* 0x000000dfb3b37220 */ /* 0x080fe20000410000 */
[----:B------:R-:W-:Y:S01]  /*afb0*/  ISETP.NE.AND P1, PT, R94, RZ, PT ;  /* 0x000000ff5e00720c */ /* 0x000fe20003f25270 */
[----:B------:R-:W-:Y:S01]  /*afc0*/  FFMA.FTZ R163, R162, R218, R163 ;  /* 0x000000daa2a37223 */ /* 0x000fe200000100a3 */
[C---:B------:R-:W-:Y:S01]  /*afd0*/  FFMA.FTZ R158, R178.reuse, R223, -R158 ;  /* 0x000000dfb29e7223 */ /* 0x040fe2000001089e */
[----:B------:R0:W1:Y:S01]  /*afe0*/  LDS.64 R60, [R151+0x35e8] ;  /* 0x0035e800973c7984 */ /* 0x0000620000000a00 */
[----:B------:R-:W-:Y:S01]  /*aff0*/  FFMA.FTZ R179, R178, R239, R179 ;  /* 0x000000efb2b37223 */ /* 0x000fe200000100b3 */
[----:B------:R-:W-:Y:S01]  /*b000*/  ULEA UR44, UR16, 0xfffffc00, 0xa ;  /* 0xfffffc00102c7891 */ /* 0x000fe2000f8e503f */
[C---:B------:R-:W-:Y:S01]  /*b010*/  FMUL.FTZ R158, R14.reuse, R158 ;  /* 0x0000009e0e9e7220 */ /* 0x040fe20000410000 */
[C---:B------:R-:W-:Y:S01]  /*b020*/  FMUL.FTZ R156, R177.reuse, R208 ;  /* 0x000000d0b19c7220 */ /* 0x040fe20000410000 */
[----:B------:R-:W-:Y:S01]  /*b030*/  FMUL.FTZ R179, R14, R179 ;  /* 0x000000b30eb37220 */ /* 0x000fe20000410000 */
[----:B------:R-:W-:Y:S01]  /*b040*/  UIADD3 UR44, -UR44, UR54, URZ ;  /* 0x000000362c2c7290 */ /* 0x000fe2000fffe13f */
[----:B------:R-:W-:Y:S01]  /*b050*/  FMUL.FTZ R177, R177, R237 ;  /* 0x000000edb1b17220 */ /* 0x000fe20000410000 */
[CC--:B0-----:R-:W-:Y:S01]  /*b060*/  FMUL.FTZ R151, R171.reuse, R212.reuse ;  /* 0x000000d4ab977220 */ /* 0x0c1fe20000410000 */
[----:B------:R-:W-:Y:S01]  /*b070*/  FMUL.FTZ R171, R171, R211 ;  /* 0x000000d3abab7220 */ /* 0x000fe20000410000 */
[----:B------:R-:W-:Y:S01]  /*b080*/  FFMA.FTZ R156, R176, R237, -R156 ;  /* 0x000000edb09c7223 */ /* 0x000fe2000001089c */
[----:B------:R-:W-:Y:S01]  /*b090*/  USHF.R.S32.HI UR53, URZ, 0x1f, UR11 ;  /* 0x0000001f3f357899 */ /* 0x000fe2000801140b */
[C---:B------:R-:W-:Y:S01]  /*b0a0*/  FFMA.FTZ R151, R170.reuse, R211, -R151 ;  /* 0x000000d3aa977223 */ /* 0x040fe20000010897 */
[----:B------:R-:W-:Y:S01]  /*b0b0*/  FFMA.FTZ R171, R170, R212, R171 ;  /* 0x000000d4aaab7223 */ /* 0x000fe200000100ab */
[----:B------:R-:W-:Y:S01]  /*b0c0*/  USHF.R.S32.HI UR45, URZ, 0x1f, UR12 ;  /* 0x0000001f3f2d7899 */ /* 0x000fe2000801140c */
[----:B------:R-:W-:Y:S01]  /*b0d0*/  BSSY B0, `(.L_x_7084) ;  /* 0x00001e8000007945 */ /* 0x000fe20003800000 */
        /* <DEDUP_REMOVED lines=18> */
[C---:B------:R-:W-:Y:S01]  /*b200*/  FFMA.FTZ R152, -R0.reuse, R152, RZ ;  /* 0x0000009800987223 */ /* 0x040fe200000101ff */
[----:B------:R-:W-:Y:S01]  /*b210*/  FFMA.FTZ R114, R145, R230, -R114 ;  /* 0x000000e691727223 */ /* 0x000fe20000010872 */
[----:B------:R-:W-:Y:S01]  /*b220*/  FFMA.FTZ R60, -R0, R60, -RZ ;  /* 0x0000003c003c7223 */ /* 0x000fe200000109ff */
[C---:B------:R-:W-:Y:S01]  /*b230*/  FMUL.FTZ R0, R155.reuse, R122 ;  /* 0x0000007a9b007220 */ /* 0x040fe20000410000 */
[-C--:B------:R-:W-:Y:S01]  /*b240*/  FMUL.FTZ R155, R155, R224.reuse ;  /* 0x000000e09b9b7220 */ /* 0x080fe20000410000 */
[----:B------:R-:W-:Y:S01]  /*b250*/  FFMA.FTZ R143, R145, R217, R143 ;  /* 0x000000d9918f7223 */ /* 0x000fe2000001008f */
[----:B------:R-:W-:Y:S01]  /*b260*/  FMUL.FTZ R62, R142, -R207 ;  /* 0x800000cf8e3e7220 */ /* 0x000fe20000410000 */
[C---:B------:R-:W-:Y:S01]  /*b270*/  FFMA.FTZ R0, R154.reuse, R224, -R0 ;  /* 0x000000e09a007223 */ /* 0x040fe20000010800 */
[----:B------:R-:W-:Y:S01]  /*b280*/  FFMA.FTZ R155, R154, R122, R155 ;  /* 0x0000007a9a9b7223 */ /* 0x000fe2000001009b */
[-C--:B------:R-:W-:Y:S01]  /*b290*/  FMUL.FTZ R142, R142, -R206.reuse ;  /* 0x800000ce8e8e7220 */ /* 0x080fe20000410000 */
[----:B------:R-:W-:Y:S01]  /*b2a0*/  FFMA.FTZ R62, R141, R206, -R62 ;  /* 0x000000ce8d3e7223 */ /* 0x000fe2000001083e */
        /* <DEDUP_REMOVED lines=8> */
[----:B------:R-:W-:Y:S01]  /*b330*/  FFMA.FTZ R152, -R3, R157, R152 ;  /* 0x0000009d03987223 */ /* 0x000fe20000010198 */
[----:B------:R-:W-:Y:S01]  /*b340*/  FFMA.FTZ R68, R225, UR42, R68 ;  /* 0x0000002ae1447c23 */ /* 0x000fe20008010044 */
[C---:B------:R-:W-:Y:S01]  /*b350*/  FMUL.FTZ R61, R2.reuse, R61 ;  /* 0x0000003d023d7220 */ /* 0x040fe20000410000 */
[----:B------:R-:W-:Y:S01]  /*b360*/  FFMA.FTZ R155, -R2, R155, -RZ ;  /* 0x0000009b029b7223 */ /* 0x000fe200000109ff */
[----:B------:R-:W-:Y:S01]  /*b370*/  FMUL.FTZ R2, R221, UR42 ;  /* 0x0000002add027c20 */ /* 0x000fe20008410000 */
[----:B------:R-:W-:Y:S01]  /*b380*/  FFMA.FTZ R68, -R3, R68, -RZ ;  /* 0x0000004403447223 */ /* 0x000fe200000109ff */
[----:B------:R-:W-:Y:S01]  /*b390*/  FFMA.FTZ R0, R4, R69, R0 ;  /* 0x0000004504007223 */ /* 0x000fe20000010000 */
[----:B------:R-:W-:Y:S01]  /*b3a0*/  FMUL.FTZ R69, R220, UR42 ;  /* 0x0000002adc457c20 */ /* 0x000fe20008410000 */
[----:B------:R-:W-:Y:S01]  /*b3b0*/  FFMA.FTZ R2, R225, UR43, -R2 ;  /* 0x0000002be1027c23 */ /* 0x000fe20008010802 */
[----:B------:R-:W-:Y:S01]  /*b3c0*/  FFMA.FTZ R152, -R4, R159, R152 ;  /* 0x0000009f04987223 */ /* 0x000fe20000010198 */
[----:B------:R-:W-:Y:S01]  /*b3d0*/  FFMA.FTZ R0, R5, R70, R0 ;  /* 0x0000004605007223 */ /* 0x000fe20000010000 */
[----:B------:R-:W-:Y:S01]  /*b3e0*/  FFMA.FTZ R69, R226, UR43, -R69 ;  /* 0x0000002be2457c23 */ /* 0x000fe20008010845 */
[----:B------:R-:W-:Y:S01]  /*b3f0*/  FMUL.FTZ R2, R3, R2 ;  /* 0x0000000203027220 */ /* 0x000fe20000410000 */
[----:B------:R-:W-:Y:S01]  /*b400*/  FMUL.FTZ R3, R220, UR43 ;  /* 0x0000002bdc037c20 */ /* 0x000fe20008410000 */
[----:B------:R-:W-:Y:S01]  /*b410*/  FMUL.FTZ R70, R219, UR43 ;  /* 0x0000002bdb467c20 */ /* 0x000fe20008410000 */
[----:B------:R-:W-:Y:S01]  /*b420*/  FMUL.FTZ R69, R4, R69 ;  /* 0x0000004504457220 */ /* 0x000fe20000410000 */
[----:B------:R-:W-:Y:S01]  /*b430*/  FFMA.FTZ R152, -R5, R161, R152 ;  /* 0x000000a105987223 */ /* 0x000fe20000010198 */
[----:B------:R-:W-:Y:S01]  /*b440*/  FFMA.FTZ R3, R226, UR42, R3 ;  /* 0x0000002ae2037c23 */ /* 0x000fe20008010003 */
[----:B------:R-:W-:Y:S01]  /*b450*/  FFMA.FTZ R70, R227, UR42, R70 ;  /* 0x0000002ae3467c23 */ /* 0x000fe20008010046 */
[----:B------:R-:W-:Y:S01]  /*b460*/  FFMA.FTZ R71, R6, R71, R0 ;  /* 0x0000004706477223 */ /* 0x000fe20000010000 */
[----:B------:R-:W-:Y:S01]  /*b470*/  FMUL.FTZ R0, R218, UR43 ;  /* 0x0000002bda007c20 */ /* 0x000fe20008410000 */
[----:B------:R-:W-:Y:S01]  /*b480*/  FFMA.FTZ R3, -R4, R3, -RZ ;  /* 0x0000000304037223 */ /* 0x000fe200000109ff */
[----:B------:R-:W-:Y:S01]  /*b490*/  FMUL.FTZ R4, R219, UR42 ;  /* 0x0000002adb047c20 */ /* 0x000fe20008410000 */
[----:B------:R-:W-:Y:S01]  /*b4a0*/  FFMA.FTZ R152, -R6, R163, R152 ;  /* 0x000000a306987223 */ /* 0x000fe20000010198 */
[----:B------:R-:W-:Y:S01]  /*b4b0*/  FFMA.FTZ R0, R229, UR42, R0 ;  /* 0x0000002ae5007c23 */ /* 0x000fe20008010000 */
[----:B------:R-:W-:Y:S01]  /*b4c0*/  FFMA.FTZ R141, R141, R207, R142 ;  /* 0x000000cf8d8d7223 */ /* 0x000fe2000001008e */
[----:B------:R-:W-:Y:S01]  /*b4d0*/  FFMA.FTZ R4, R227, UR43, -R4 ;  /* 0x0000002be3047c23 */ /* 0x000fe20008010804 */
[C---:B------:R-:W-:Y:S01]  /*b4e0*/  FMUL.FTZ R142, R165.reuse, R214 ;  /* 0x000000d6a58e7220 */ /* 0x040fe20000410000 */
[----:B------:R-:W-:Y:S01]  /*b4f0*/  FFMA.FTZ R144, R146, R216, R144 ;  /* 0x000000d892907223 */ /* 0x000fe20000010090 */
[----:B------:R-:W-:Y:S01]  /*b500*/  FMUL.FTZ R165, R165, R232 ;  /* 0x000000e8a5a57220 */ /* 0x000fe20000410000 */
[C---:B------:R-:W-:Y:S01]  /*b510*/  FMUL.FTZ R4, R5.reuse, R4 ;  /* 0x0000000405047220 */ /* 0x040fe20000410000 */
[----:B------:R-:W-:Y:S01]  /*b520*/  FFMA.FTZ R5, -R5, R70, -RZ ;  /* 0x0000004605057223 */ /* 0x000fe200000109ff */
[----:B------:R-:W-:Y:S01]  /*b530*/  FMUL.FTZ R70, R218, UR42 ;  /* 0x0000002ada467c20 */ /* 0x000fe20008410000 */
[----:B------:R-:W-:Y:S01]  /*b540*/  FFMA.FTZ R115, R146, R231, -R115 ;  /* 0x000000e792737223 */ /* 0x000fe20000010873 */
[----:B------:R-:W-:Y:S01]  /*b550*/  FMUL.FTZ R145, R167, R215 ;  /* 0x000000d7a7917220 */ /* 0x000fe20000410000 */
[C---:B------:R-:W-:Y:S01]  /*b560*/  FFMA.FTZ R165, R164.reuse, R214, R165 ;  /* 0x000000d6a4a57223 */ /* 0x040fe200000100a5 */
[----:B------:R-:W-:Y:S01]  /*b570*/  FFMA.FTZ R70, R229, UR43, -R70 ;  /* 0x0000002be5467c23 */ /* 0x000fe20008010846 */
[-C--:B------:R-:W-:Y:S01]  /*b580*/  FMUL.FTZ R167, R167, R233.reuse ;  /* 0x000000e9a7a77220 */ /* 0x080fe20000410000 */
[----:B------:R-:W-:Y:S01]  /*b590*/  FFMA.FTZ R142, R164, R232, -R142 ;  /* 0x000000e8a48e7223 */ /* 0x000fe2000001088e */
[----:B------:R-:W-:Y:S01]  /*b5a0*/  FFMA.FTZ R145, R166, R233, -R145 ;  /* 0x000000e9a6917223 */ /* 0x000fe20000010891 */
[C---:B------:R-:W-:Y:S01]  /*b5b0*/  FMUL.FTZ R70, R6.reuse, R70 ;  /* 0x0000004606467220 */ /* 0x040fe20000410000 */
[----:B------:R-:W-:Y:S01]  /*b5c0*/  FFMA.FTZ R6, -R6, R0, -RZ ;  /* 0x0000000006067223 */ /* 0x000fe200000109ff */
[----:B------:R-:W-:Y:S01]  /*b5d0*/  FADD.FTZ R0, R56, R56 ;  /* 0x0000003838007221 */ /* 0x000fe20000010000 */
[----:B------:R-:W-:Y:S01]  /*b5e0*/  FFMA.FTZ R167, R166, R215, R167 ;  /* 0x000000d7a6a77223 */ /* 0x000fe200000100a7 */
[----:B------:R-:W-:Y:S01]  /*b5f0*/  FADD.FTZ R62, R204, R62 ;  /* 0x0000003ecc3e7221 */ /* 0x000fe20000010000 */
[----:B------:R-:W-:Y:S01]  /*b600*/  FADD.FTZ R141, -R205, R141 ;  /* 0x0000008dcd8d7221 */ /* 0x000fe20000010100 */
[C---:B------:R-:W-:Y:S01]  /*b610*/  FFMA.FTZ R71, R0.reuse, R114, R71 ;  /* 0x0000007200477223 */ /* 0x040fe20000010047 */
[----:B------:R-:W-:Y:S01]  /*b620*/  FFMA.FTZ R152, -R0, R143, R152 ;  /* 0x0000008f00987223 */ /* 0x000fe20000010198 */
[C---:B------:R-:W-:Y:S01]  /*b630*/  FMUL.FTZ R114, R217.reuse, UR42 ;  /* 0x0000002ad9727c20 */ /* 0x040fe20008410000 */
[----:B------:R-:W-:Y:S01]  /*b640*/  FMUL.FTZ R143, R217, UR43 ;  /* 0x0000002bd98f7c20 */ /* 0x000fe20008410000 */
[----:B------:R-:W-:Y:S01]  /*b650*/  FMUL.FTZ R146, R169, R213 ;  /* 0x000000d5a9927220 */ /* 0x000fe20000410000 */
[----:B------:R-:W-:Y:S01]  /*b660*/  FMUL.FTZ R153, R173, R210 ;  /* 0x000000d2ad997220 */ /* 0x000fe20000410000 */
[C---:B------:R-:W-:Y:S01]  /*b670*/  FFMA.FTZ R114, R230.reuse, UR43, -R114 ;  /* 0x0000002be6727c23 */ /* 0x040fe20008010872 */
[----:B------:R-:W-:Y:S01]  /*b680*/  FFMA.FTZ R143, R230, UR42, R143 ;  /* 0x0000002ae68f7c23 */ /* 0x000fe2000801008f */
[-C--:B------:R-:W-:Y:S01]  /*b690*/  FFMA.FTZ R146, R168, R234.reuse, -R146 ;  /* 0x000000eaa8927223 */ /* 0x080fe20000010892 */
[----:B------:R-:W-:Y:S01]  /*b6a0*/  FMUL.FTZ R169, R169, R234 ;  /* 0x000000eaa9a97220 */ /* 0x000fe20000410000 */
[C---:B------:R-:W-:Y:S01]  /*b6b0*/  FMUL.FTZ R114, R0.reuse, R114 ;  /* 0x0000007200727220 */ /* 0x040fe20000410000 */
[----:B------:R-:W-:Y:S01]  /*b6c0*/  FFMA.FTZ R143, -R0, R143, -RZ ;  /* 0x0000008f008f7223 */ /* 0x000fe200000109ff */
[----:B------:R-:W-:Y:S01]  /*b6d0*/  FADD.FTZ R0, R55, R55 ;  /* 0x0000003737007221 */ /* 0x000fe20000010000 */
[----:B------:R-:W-:Y:S01]  /*b6e0*/  FFMA.FTZ R153, R172, R235, -R153 ;  /* 0x000000ebac997223 */ /* 0x000fe20000010899 */
[----:B------:R-:W-:Y:S01]  /*b6f0*/  FFMA.FTZ R169, R168, R213, R169 ;  /* 0x000000d5a8a97223 */ /* 0x000fe200000100a9 */
[----:B------:R-:W-:Y:S01]  /*b700*/  FMUL.FTZ R173, R173, R235 ;  /* 0x000000ebadad7220 */ /* 0x000fe20000410000 */
[C---:B------:R-:W-:Y:S01]  /*b710*/  FFMA.FTZ R144, -R0.reuse, R144, R152 ;  /* 0x0000009000907223 */ /* 0x040fe20000010198 */
[----:B------:R-:W-:Y:S01]  /*b720*/  FFMA.FTZ R115, R0, R115, R71 ;  /* 0x0000007300737223 */ /* 0x000fe20000010047 */
[----:B------:R-:W-:Y:S01]  /*b730*/  FMUL.FTZ R154, R175, R209 ;  /* 0x000000d1af9a7220 */ /* 0x000fe20000410000 */
[----:B------:R-:W-:Y:S01]  /*b740*/  FFMA.FTZ R173, R172, R210, R173 ;  /* 0x000000d2acad7223 */ /* 0x000fe200000100ad */
[C---:B------:R-:W-:Y:S01]  /*b750*/  FFMA.FTZ R144, -R7.reuse, R165, R144 ;  /* 0x000000a507907223 */ /* 0x040fe20000010190 */
[----:B------:R-:W-:Y:S01]  /*b760*/  FFMA.FTZ R142, R7, R142, R115 ;  /* 0x0000008e078e7223 */ /* 0x000fe20000010073 */
[-C--:B------:R-:W-:Y:S01]  /*b770*/  FMUL.FTZ R175, R175, R236.reuse ;  /* 0x000000ecafaf7220 */ /* 0x080fe20000410000 */
[----:B------:R-:W-:Y:S01]  /*b780*/  FFMA.FTZ R154, R174, R236, -R154 ;  /* 0x000000ecae9a7223 */ /* 0x000fe2000001089a */
        /* <DEDUP_REMOVED lines=8> */
[----:B------:R-:W-:Y:S01]  /*b810*/  FFMA.FTZ R175, R174, R209, R175 ;  /* 0x000000d1aeaf7223 */ /* 0x000fe200000100af */
[----:B------:R-:W-:Y:S01]  /*b820*/  FFMA.FTZ R142, R10, R151, R142 ;  /* 0x000000970a8e7223 */ /* 0x000fe2000001008e */
[C---:B------:R-:W-:Y:S01]  /*b830*/  FMUL.FTZ R144, R8.reuse, R144 ;  /* 0x0000009008907220 */ /* 0x040fe20000410000 */
[----:B------:R-:W-:Y:S01]  /*b840*/  FFMA.FTZ R8, -R8, R145, -RZ ;  /* 0x0000009108087223 */ /* 0x000fe200000109ff */
[CC--:B------:R-:W-:Y:S01]  /*b850*/  FMUL.FTZ R145, R109.reuse, -R62.reuse ;  /* 0x8000003e6d917220 */ /* 0x0c0fe20000410000 */
[----:B------:R-:W-:Y:S01]  /*b860*/  FMUL.FTZ R109, R109, -R141 ;  /* 0x8000008d6d6d7220 */ /* 0x000fe20000410000 */
[----:B------:R-:W-:Y:S01]  /*b870*/  FFMA.FTZ R153, R11, R153, R142 ;  /* 0x000000990b997223 */ /* 0x000fe2000001008e */
[----:B------:R-:W-:Y:S01]  /*b880*/  FMUL.FTZ R142, R210, UR43 ;  /* 0x0000002bd28e7c20 */ /* 0x000fe20008410000 */
[C---:B------:R-:W-:Y:S01]  /*b890*/  FFMA.FTZ R145, R110.reuse, R141, R145 ;  /* 0x0000008d6e917223 */ /* 0x040fe20000010091 */
[----:B------:R-:W-:Y:S01]  /*b8a0*/  FFMA.FTZ R110, R110, R62, -R109 ;  /* 0x0000003e6e6e7223 */ /* 0x000fe2000001086d */
[----:B------:R-:W-:Y:S01]  /*b8b0*/  FFMA.FTZ R154, R12, R154, R153 ;  /* 0x0000009a0c9a7223 */ /* 0x000fe20000010099 */
[----:B------:R-:W-:Y:S01]  /*b8c0*/  FFMA.FTZ R142, R235, UR42, R142 ;  /* 0x0000002aeb8e7c23 */ /* 0x000fe2000801008e */
[----:B------:R-:W-:Y:S01]  /*b8d0*/  FADD.FTZ R203, -R203, R145 ;  /* 0x00000091cbcb7221 */ /* 0x000fe20000010100 */
[----:B------:R-:W-:Y:S01]  /*b8e0*/  FADD.FTZ R202, R202, R110 ;  /* 0x0000006ecaca7221 */ /* 0x000fe20000010000 */
[C---:B------:R-:W-:Y:S01]  /*b8f0*/  FMUL.FTZ R71, R216.reuse, UR42 ;  /* 0x0000002ad8477c20 */ /* 0x040fe20008410000 */
[----:B------:R-:W-:Y:S01]  /*b900*/  FMUL.FTZ R152, R216, UR43 ;  /* 0x0000002bd8987c20 */ /* 0x000fe20008410000 */
[CC--:B------:R-:W-:Y:S01]  /*b910*/  FMUL.FTZ R109, R111.reuse, -R203.reuse ;  /* 0x800000cb6f6d7220 */ /* 0x0c0fe20000410000 */
[-C--:B------:R-:W-:Y:S01]  /*b920*/  FMUL.FTZ R110, R111, -R202.reuse ;  /* 0x800000ca6f6e7220 */ /* 0x080fe20000410000 */
[----:B------:R-:W-:Y:S01]  /*b930*/  FMUL.FTZ R111, R213, UR43 ;  /* 0x0000002bd56f7c20 */ /* 0x000fe20008410000 */
[C---:B------:R-:W-:Y:S01]  /*b940*/  FFMA.FTZ R71, R231.reuse, UR43, -R71 ;  /* 0x0000002be7477c23 */ /* 0x040fe20008010847 */
[C---:B------:R-:W-:Y:S01]  /*b950*/  FFMA.FTZ R109, R112.reuse, R202, -R109 ;  /* 0x000000ca706d7223 */ /* 0x040fe2000001086d */
[----:B------:R-:W-:Y:S01]  /*b960*/  FFMA.FTZ R112, R112, R203, R110 ;  /* 0x000000cb70707223 */ /* 0x000fe2000001006e */
[----:B------:R-:W-:Y:S01]  /*b970*/  FFMA.FTZ R146, R234, UR42, R111 ;  /* 0x0000002aea927c23 */ /* 0x000fe2000801006f */
[----:B------:R-:W-:Y:S01]  /*b980*/  FFMA.FTZ R152, R231, UR42, R152 ;  /* 0x0000002ae7987c23 */ /* 0x000fe20008010098 */
[----:B------:R-:W-:Y:S01]  /*b990*/  FADD.FTZ R200, R200, R109 ;  /* 0x0000006dc8c87221 */ /* 0x000fe20000010000 */
[----:B------:R-:W-:Y:S01]  /*b9a0*/  FMUL.FTZ R109, R213, UR42 ;  /* 0x0000002ad56d7c20 */ /* 0x000fe20008410000 */
[----:B------:R-:W-:Y:S01]  /*b9b0*/  FADD.FTZ R201, -R201, R112 ;  /* 0x00000070c9c97221 */ /* 0x000fe20000010100 */
[----:B------:R-:W-:Y:S01]  /*b9c0*/  FMUL.FTZ R112, R239, UR43 ;  /* 0x0000002bef707c20 */ /* 0x000fe20008410000 */
[C---:B------:R-:W-:Y:S01]  /*b9d0*/  FMUL.FTZ R145, R113.reuse, -R200 ;  /* 0x800000c871917220 */ /* 0x040fe20000410000 */
[----:B------:R-:W-:Y:S01]  /*b9e0*/  FFMA.FTZ R110, R234, UR43, -R109 ;  /* 0x0000002bea6e7c23 */ /* 0x000fe2000801086d */
[----:B------:R-:W-:Y:S01]  /*b9f0*/  FMUL.FTZ R111, R113, -R201 ;  /* 0x800000c9716f7220 */ /* 0x000fe20000410000 */
[----:B------:R-:W-:Y:S01]  /*ba00*/  FFMA.FTZ R113, R223, UR42, R112 ;  /* 0x0000002adf717c23 */ /* 0x000fe20008010070 */
[----:B------:R-:W-:Y:S01]  /*ba10*/  FMUL.FTZ R71, R0, R71 ;  /* 0x0000004700477220 */ /* 0x000fe20000410000 */
[----:B------:R-:W-:Y:S01]  /*ba20*/  FMUL.FTZ R109, R9, R110 ;  /* 0x0000006e096d7220 */ /* 0x000fe20000410000 */
[C---:B------:R-:W-:Y:S01]  /*ba30*/  FFMA.FTZ R110, R116.reuse, R201, R145 ;  /* 0x000000c9746e7223 */ /* 0x040fe20000010091 */
[----:B------:R-:W-:Y:S01]  /*ba40*/  FFMA.FTZ R111, R116, R200, -R111 ;  /* 0x000000c8746f7223 */ /* 0x000fe2000001086f */
[----:B------:R-:W-:Y:S01]  /*ba50*/  FMUL.FTZ R116, R212, UR42 ;  /* 0x0000002ad4747c20 */ /* 0x000fe20008410000 */
[----:B------:R-:W-:Y:S01]  /*ba60*/  FFMA.FTZ R0, -R0, R152, -RZ ;  /* 0x0000009800007223 */ /* 0x000fe200000109ff */
[----:B------:R-:W-:Y:S01]  /*ba70*/  FADD.FTZ R199, -R199, R110 ;  /* 0x0000006ec7c77221 */ /* 0x000fe20000010100 */
[----:B------:R-:W-:Y:S01]  /*ba80*/  FADD.FTZ R198, R198, R111 ;  /* 0x0000006fc6c67221 */ /* 0x000fe20000010000 */
[----:B------:R-:W-:Y:S01]  /*ba90*/  FMUL.FTZ R110, R239, UR42 ;  /* 0x0000002aef6e7c20 */ /* 0x000fe20008410000 */
[----:B------:R-:W-:Y:S01]  /*baa0*/  FFMA.FTZ R9, -R9, R146, -RZ ;  /* 0x0000009209097223 */ /* 0x000fe200000109ff */
[CC--:B------:R-:W-:Y:S01]  /*bab0*/  FMUL.FTZ R111, R117.reuse, -R199.reuse ;  /* 0x800000c7756f7220 */ /* 0x0c0fe20000410000 */
[-C--:B------:R-:W-:Y:S01]  /*bac0*/  FMUL.FTZ R112, R117, -R198.reuse ;  /* 0x800000c675707220 */ /* 0x080fe20000410000 */
[----:B------:R-:W-:Y:S01]  /*bad0*/  FFMA.FTZ R145, R223, UR43, -R110 ;  /* 0x0000002bdf917c23 */ /* 0x000fe2000801086e */
[----:B------:R-:W-:Y:S01]  /*bae0*/  FMUL.FTZ R115, R214, UR42 ;  /* 0x0000002ad6737c20 */ /* 0x000fe20008410000 */
[C---:B------:R-:W-:Y:S01]  /*baf0*/  FFMA.FTZ R111, R118.reuse, R198, -R111 ;  /* 0x000000c6766f7223 */ /* 0x040fe2000001086f */
[----:B------:R-:W-:Y:S01]  /*bb00*/  FFMA.FTZ R112, R118, R199, R112 ;  /* 0x000000c776707223 */ /* 0x000fe20000010070 */
[----:B------:R-:W-:Y:S01]  /*bb10*/  FMUL.FTZ R118, R212, UR43 ;  /* 0x0000002bd4767c20 */ /* 0x000fe20008410000 */
[----:B------:R-:W-:Y:S01]  /*bb20*/  FMUL.FTZ R110, R14, R145 ;  /* 0x000000910e6e7220 */ /* 0x000fe20000410000 */
[----:B------:R-:W-:Y:S01]  /*bb30*/  FADD.FTZ R196, R196, R111 ;  /* 0x0000006fc4c47221 */ /* 0x000fe20000010000 */
[----:B------:R-:W-:Y:S01]  /*bb40*/  FFMA.FTZ R14, -R14, R113, -RZ ;  /* 0x000000710e0e7223 */ /* 0x000fe200000109ff */
[C---:B------:R-:W-:Y:S01]  /*bb50*/  FFMA.FTZ R111, R211.reuse, UR43, -R116 ;  /* 0x0000002bd36f7c23 */ /* 0x040fe20008010874 */
[----:B------:R-:W-:Y:S01]  /*bb60*/  FFMA.FTZ R113, R211, UR42, R118 ;  /* 0x0000002ad3717c23 */ /* 0x000fe20008010076 */
[----:B------:R-:W-:Y:S01]  /*bb70*/  FADD.FTZ R197, -R197, R112 ;  /* 0x00000070c5c57221 */ /* 0x000fe20000010100 */
[----:B------:R-:W-:Y:S01]  /*bb80*/  FMUL.FTZ R118, R210, UR42 ;  /* 0x0000002ad2767c20 */ /* 0x000fe20008410000 */
[C---:B------:R-:W-:Y:S01]  /*bb90*/  FMUL.FTZ R112, R10.reuse, R111 ;  /* 0x0000006f0a707220 */ /* 0x040fe20000410000 */
[C---:B------:R-:W-:Y:S01]  /*bba0*/  FFMA.FTZ R111, -R10.reuse, R113, -RZ ;  /* 0x000000710a6f7223 */ /* 0x040fe200000109ff */
[CC--:B------:R-:W-:Y:S01]  /*bbb0*/  FMUL.FTZ R113, R119.reuse, -R196.reuse ;  /* 0x800000c477717220 */ /* 0x0c0fe20000410000 */
[----:B------:R-:W-:Y:S01]  /*bbc0*/  FMUL.FTZ R119, R119, -R197 ;  /* 0x800000c577777220 */ /* 0x000fe20000410000 */
[----:B------:R-:W-:Y:S01]  /*bbd0*/  FFMA.FTZ R10, -R10, R171, R167 ;  /* 0x000000ab0a0a7223 */ /* 0x000fe200000101a7 */
[----:B------:R-:W-:Y:S01]  /*bbe0*/  FFMA.FTZ R118, R235, UR43, -R118 ;  /* 0x0000002beb767c23 */ /* 0x000fe20008010876 */
[C---:B------:R-:W-:Y:S01]  /*bbf0*/  FFMA.FTZ R116, R120.reuse, R197, R113 ;  /* 0x000000c578747223 */ /* 0x040fe20000010071 */
[----:B------:R-:W-:Y:S01]  /*bc00*/  FFMA.FTZ R119, R120, R196, -R119 ;  /* 0x000000c478777223 */ /* 0x000fe20000010877 */
[C---:B------:R-:W-:Y:S01]  /*bc10*/  FFMA.FTZ R113, -R11.reuse, R142, -RZ ;  /* 0x0000008e0b717223 */ /* 0x040fe200000109ff */
[----:B------:R-:W-:Y:S01]  /*bc20*/  FMUL.FTZ R117, R11, R118 ;  /* 0x000000760b757220 */ /* 0x000fe20000410000 */
[----:B------:R-:W-:Y:S01]  /*bc30*/  FADD.FTZ R116, -R195, R116 ;  /* 0x00000074c3747221 */ /* 0x000fe20000010100 */
[----:B------:R-:W-:Y:S01]  /*bc40*/  FADD.FTZ R194, R194, R119 ;  /* 0x00000077c2c27221 */ /* 0x000fe20000010000 */
[----:B------:R-:W-:Y:S01]  /*bc50*/  FFMA.FTZ R10, -R11, R173, R10 ;  /* 0x000000ad0b0a7223 */ /* 0x000fe2000001010a */
[----:B------:R-:W-:Y:S01]  /*bc60*/  FMUL.FTZ R145, R209, UR43 ;  /* 0x0000002bd1917c20 */ /* 0x000fe20008410000 */
[C---:B------:R-:W-:Y:S01]  /*bc70*/  FMUL.FTZ R119, R121.reuse, -R116 ;  /* 0x8000007479777220 */ /* 0x040fe20000410000 */
[-C--:B------:R-:W-:Y:S01]  /*bc80*/  FMUL.FTZ R121, R121, -R194.reuse ;  /* 0x800000c279797220 */ /* 0x080fe20000410000 */
[----:B------:R-:W-:Y:S01]  /*bc90*/  MOV R142, UR7 ;  /* 0x00000007008e7c02 */ /* 0x000fe20008000f00 */
[----:B------:R-:W-:Y:S01]  /*bca0*/  FFMA.FTZ R145, R236, UR42, R145 ;  /* 0x0000002aec917c23 */ /* 0x000fe20008010091 */
[C---:B------:R-:W-:Y:S01]  /*bcb0*/  FFMA.FTZ R11, R124.reuse, R194, -R119 ;  /* 0x000000c27c0b7223 */ /* 0x040fe20000010877 */
[----:B------:R-:W-:Y:S01]  /*bcc0*/  FMUL.FTZ R119, R209, UR42 ;  /* 0x0000002ad1777c20 */ /* 0x000fe20008410000 */
[----:B------:R-:W-:Y:S01]  /*bcd0*/  FFMA.FTZ R124, R124, R116, R121 ;  /* 0x000000747c7c7223 */ /* 0x000fe20000010079 */
[----:B------:R-:W-:Y:S01]  /*bce0*/  FFMA.FTZ R120, -R12, R145, -RZ ;  /* 0x000000910c787223 */ /* 0x000fe200000109ff */
[----:B------:R-:W-:Y:S01]  /*bcf0*/  FADD.FTZ R11, R192, R11 ;  /* 0x0000000bc00b7221 */ /* 0x000fe20000010000 */
[----:B------:R-:W-:Y:S01]  /*bd00*/  FFMA.FTZ R121, R236, UR43, -R119 ;  /* 0x0000002bec797c23 */ /* 0x000fe20008010877 */
[----:B------:R-:W-:Y:S01]  /*bd10*/  FADD.FTZ R193, -R193, R124 ;  /* 0x0000007cc1c17221 */ /* 0x000fe20000010100 */
[----:B------:R-:W-:Y:S01]  /*bd20*/  @!P1 LEA R142, R142, R89, 0x4 ;  /* 0x000000598e8e9211 */ /* 0x000fe200078e20ff */
[C---:B------:R-:W-:Y:S01]  /*bd30*/  FMUL.FTZ R119, R125.reuse, -R11 ;  /* 0x8000000b7d777220 */ /* 0x040fe20000410000 */
[C---:B------:R-:W-:Y:S01]  /*bd40*/  FMUL.FTZ R118, R12.reuse, R121 ;  /* 0x000000790c767220 */ /* 0x040fe20000410000 */
[----:B------:R-:W-:Y:S01]  /*bd50*/  FMUL.FTZ R124, R125, -R193 ;  /* 0x800000c17d7c7220 */ /* 0x000fe20000410000 */
[----:B------:R-:W-:Y:S01]  /*bd60*/  FFMA.FTZ R12, -R12, R175, R10 ;  /* 0x000000af0c0c7223 */ /* 0x000fe2000001010a */
[C---:B------:R-:W-:Y:S01]  /*bd70*/  FFMA.FTZ R119, R126.reuse, R193, R119 ;  /* 0x000000c17e777223 */ /* 0x040fe20000010077 */
[----:B------:R0:W-:Y:S01]  /*bd80*/  @!P1 STS.128 [R142+0x4be0], R64 ;  /* 0x004be0408e009388 */ /* 0x0001e20000000c00 */
[----:B------:R-:W-:Y:S01]  /*bd90*/  FFMA.FTZ R10, R126, R11, -R124 ;  /* 0x0000000b7e0a7223 */ /* 0x000fe2000001087c */
[----:B------:R-:W-:Y:S01]  /*bda0*/  SHF.L.U32 R126, R94, 0x5, RZ ;  /* 0x000000055e7e7819 */ /* 0x000fe200000006ff */
[----:B------:R-:W-:Y:S01]  /*bdb0*/  FADD.FTZ R150, -R150, R119 ;  /* 0x0000007796967221 */ /* 0x000fe20000010100 */
[----:B------:R-:W-:Y:S01]  /*bdc0*/  FMUL.FTZ R152, R214, UR43 ;  /* 0x0000002bd6987c20 */ /* 0x000fe20008410000 */
[----:B------:R-:W-:Y:S01]  /*bdd0*/  FADD.FTZ R10, R149, R10 ;  /* 0x0000000a950a7221 */ /* 0x000fe20000010000 */
[----:B------:R-:W-:Y:S01]  /*bde0*/  LEA.HI.SX32 R126, R126, R126, 0x1b ;  /* 0x0000007e7e7e7211 */ /* 0x000fe200078fdaff */
[C---:B------:R-:W-:Y:S01]  /*bdf0*/  FMUL.FTZ R119, R127.reuse, -R150 ;  /* 0x800000967f777220 */ /* 0x040fe20000410000 */
[----:B------:R-:W-:Y:S01]  /*be00*/  FFMA.FTZ R115, R232, UR43, -R115 ;  /* 0x0000002be8737c23 */ /* 0x000fe20008010873 */
[-C--:B------:R-:W-:Y:S01]  /*be10*/  FMUL.FTZ R127, R127, -R10.reuse ;  /* 0x8000000a7f7f7220 */ /* 0x080fe20000410000 */
[----:B------:R-:W-:Y:S01]  /*be20*/  LEA R121, R126, R89, 0x2 ;  /* 0x000000597e797211 */ /* 0x000fe200078e10ff */
[----:B------:R-:W-:Y:S01]  /*be30*/  FFMA.FTZ R124, R128, R10, -R119 ;  /* 0x0000000a807c7223 */ /* 0x000fe20000010877 */
[----:B------:R-:W-:Y:S01]  /*be40*/  FFMA.FTZ R152, R232, UR42, R152 ;  /* 0x0000002ae8987c23 */ /* 0x000fe20008010098 */
[----:B------:R-:W-:Y:S01]  /*be50*/  FFMA.FTZ R125, R128, R150, R127 ;  /* 0x00000096807d7223 */ /* 0x000fe2000001007f */
[----:B------:R-:W-:Y:S01]  /*be60*/  FFMA.FTZ R225, -R86, R104, R225 ;  /* 0x0000006856e17223 */ /* 0x000fe200000101e1 */
[----:B------:R-:W-:Y:S01]  /*be70*/  FADD.FTZ R147, R147, R124 ;  /* 0x0000007c93937221 */ /* 0x000fe20000010000 */
[----:B------:R1:W-:Y:S01]  /*be80*/  STS [R121+0x1080], R63 ;  /* 0x0010803f79007388 */ /* 0x0003e20000000800 */
[----:B------:R-:W-:Y:S01]  /*be90*/  FADD.FTZ R125, -R148, R125 ;  /* 0x0000007d947d7221 */ /* 0x000fe20000010100 */
[----:B0-----:R-:W-:Y:S01]  /*bea0*/  FFMA.FTZ R65, -R88, R106, R222 ;  /* 0x0000006a58417223 */ /* 0x001fe200000101de */
[C---:B------:R-:W-:Y:S01]  /*beb0*/  FMUL.FTZ R127, R129.reuse, -R147 ;  /* 0x80000093817f7220 */ /* 0x040fe20000410000 */
[----:B------:R0:W-:Y:S01]  /*bec0*/  STS [R121+0x1088], R61 ;  /* 0x0010883d79007388 */ /* 0x0001e20000000800 */
[----:B------:R-:W-:Y:S01]  /*bed0*/  FMUL.FTZ R124, R129, -R125 ;  /* 0x8000007d817c7220 */ /* 0x000fe20000410000 */
[----:B------:R-:W-:Y:S01]  /*bee0*/  FFMA.FTZ R67, -R87, R105, R224 ;  /* 0x0000006957437223 */ /* 0x000fe200000101e0 */
[C---:B------:R-:W-:Y:S01]  /*bef0*/  FFMA.FTZ R126, R130.reuse, R125, R127 ;  /* 0x0000007d827e7223 */ /* 0x040fe2000001007f */
[----:B------:R2:W-:Y:S01]  /*bf00*/  STS [R121+0x109c], R3 ;  /* 0x00109c0379007388 */ /* 0x0005e20000000800 */
[----:B------:R-:W-:Y:S01]  /*bf10*/  FFMA.FTZ R127, R130, R147, -R124 ;  /* 0x00000093827f7223 */ /* 0x000fe2000001087c */
[----:B------:R-:W-:Y:S01]  /*bf20*/  FMUL.FTZ R115, R7, R115 ;  /* 0x0000007307737220 */ /* 0x000fe20000410000 */
[----:B------:R-:W-:Y:S01]  /*bf30*/  FADD.FTZ R64, -R191, R126 ;  /* 0x0000007ebf407221 */ /* 0x000fe20000010100 */
[----:B------:R4:W-:Y:S01]  /*bf40*/  STS [R121+0x1090], R2 ;  /* 0x0010900279007388 */ /* 0x0009e20000000800 */
[----:B------:R-:W-:Y:S01]  /*bf50*/  FADD.FTZ R190, R190, R127 ;  /* 0x0000007fbebe7221 */ /* 0x000fe20000010000 */
[----:B------:R-:W-:Y:S01]  /*bf60*/  FFMA.FTZ R7, -R7, R152, -RZ ;  /* 0x0000009807077223 */ /* 0x000fe200000109ff */
[C---:B-1----:R-:W-:Y:S01]  /*bf70*/  FMUL.FTZ R63, R131.reuse, -R64 ;  /* 0x80000040833f7220 */ /* 0x042fe20000410000 */
[----:B------:R1:W-:Y:S01]  /*bf80*/  STS [R121+0x10a0], R4 ;  /* 0x0010a00479007388 */ /* 0x0003e20000000800 */
[----:B------:R-:W-:Y:S01]  /*bf90*/  FMUL.FTZ R131, R131, -R190 ;  /* 0x800000be83837220 */ /* 0x000fe20000410000 */
[----:B------:R-:W-:Y:S01]  /*bfa0*/  FFMA.FTZ R227, -R84, R102, R227 ;  /* 0x0000006654e37223 */ /* 0x000fe200000101e3 */
[C---:B0-----:R-:W-:Y:S01]  /*bfb0*/  FFMA.FTZ R61, R132.reuse, R190, -R63 ;  /* 0x000000be843d7223 */ /* 0x041fe2000001083f */
[----:B------:R-:W-:Y:S01]  /*bfc0*/  STS [R121+0x10bc], R0 ;  /* 0x0010bc0079007388 */ /* 0x000fe20000000800 */
[----:B------:R-:W-:Y:S01]  /*bfd0*/  FFMA.FTZ R132, R132, R64, R131 ;  /* 0x0000004084847223 */ /* 0x000fe20000010083 */
[----:B------:R-:W-:Y:S01]  /*bfe0*/  FFMA.FTZ R232, -R80, R100, R232 ;  /* 0x0000006450e87223 */ /* 0x000fe200000101e8 */
[----:B------:R-:W-:Y:S01]  /*bff0*/  FADD.FTZ R61, R188, R61 ;  /* 0x0000003dbc3d7221 */ /* 0x000fe20000010000 */
[----:B------:R0:W-:Y:S01]  /*c000*/  STS [R121+0x10ac], R6 ;  /* 0x0010ac0679007388 */ /* 0x0001e20000000800 */
[----:B------:R-:W-:Y:S01]  /*c010*/  FADD.FTZ R189, -R189, R132 ;  /* 0x00000084bdbd7221 */ /* 0x000fe20000010100 */
[----:B------:R-:W-:Y:S01]  /*c020*/  FFMA.FTZ R119, R13, R156, R154 ;  /* 0x0000009c0d777223 */ /* 0x000fe2000001009a */
[C---:B--2---:R-:W-:Y:S01]  /*c030*/  FMUL.FTZ R3, R133.reuse, -R61 ;  /* 0x8000003d85037220 */ /* 0x044fe20000410000 */
[----:B------:R-:W-:Y:S01]  /*c040*/  STS [R121+0x10d4], R9 ;  /* 0x0010d40979007388 */ /* 0x000fe20000000800 */
[-C--:B----4-:R-:W-:Y:S01]  /*c050*/  FMUL.FTZ R2, R133, -R189.reuse ;  /* 0x800000bd85027220 */ /* 0x090fe20000410000 */
[----:B------:R-:W-:Y:S01]  /*c060*/  FFMA.FTZ R129, -R78, R98, R234 ;  /* 0x000000624e817223 */ /* 0x000fe200000101ea */
[C---:B-1----:R-:W-:Y:S01]  /*c070*/  FFMA.FTZ R4, R134.reuse, R189, R3 ;  /* 0x000000bd86047223 */ /* 0x042fe20000010003 */
[----:B------:R1:W-:Y:S01]  /*c080*/  STS [R121+0x10cc], R8 ;  /* 0x0010cc0879007388 */ /* 0x0003e20000000800 */
[----:B------:R-:W-:Y:S01]  /*c090*/  FFMA.FTZ R3, R134, R61, -R2 ;  /* 0x0000003d86037223 */ /* 0x000fe20000010802 */
[----:B0-----:R-:W-:Y:S01]  /*c0a0*/  FMUL.FTZ R6, R208, UR42 ;  /* 0x0000002ad0067c20 */ /* 0x001fe20008410000 */
[----:B------:R-:W-:Y:S01]  /*c0b0*/  FADD.FTZ R2, -R187, R4 ;  /* 0x00000004bb027221 */ /* 0x000fe20000010100 */
[----:B------:R-:W-:Y:S01]  /*c0c0*/  STS [R121+0x1084], R60 ;  /* 0x0010843c79007388 */ /* 0x000fe20000000800 */
[----:B------:R-:W-:Y:S01]  /*c0d0*/  FADD.FTZ R186, R186, R3 ;  /* 0x00000003baba7221 */ /* 0x000fe20000010000 */
[----:B------:R-:W-:Y:S01]  /*c0e0*/  FFMA.FTZ R6, R237, UR43, -R6 ;  /* 0x0000002bed067c23 */ /* 0x000fe20008010806 */
[C---:B------:R-:W-:Y:S01]  /*c0f0*/  FMUL.FTZ R3, R135.reuse, -R2 ;  /* 0x8000000287037220 */ /* 0x040fe20000410000 */
[----:B------:R0:W-:Y:S01]  /*c100*/  STS [R121+0x1094], R68 ;  /* 0x0010944479007388 */ /* 0x0001e20000000800 */
[-C--:B------:R-:W-:Y:S01]  /*c110*/  FMUL.FTZ R135, R135, -R186.reuse ;  /* 0x800000ba87877220 */ /* 0x080fe20000410000 */
[----:B-1----:R-:W-:Y:S01]  /*c120*/  FMUL.FTZ R8, R208, UR43 ;  /* 0x0000002bd0087c20 */ /* 0x002fe20008410000 */
[C---:B------:R-:W-:Y:S01]  /*c130*/  FFMA.FTZ R3, R136.reuse, R186, -R3 ;  /* 0x000000ba88037223 */ /* 0x040fe20000010803 */
[----:B------:R-:W-:Y:S01]  /*c140*/  FMUL.FTZ R66, R13, R6 ;  /* 0x000000060d427220 */ /* 0x000fe20000410000 */
[----:B------:R-:W-:Y:S01]  /*c150*/  FFMA.FTZ R136, R136, R2, R135 ;  /* 0x0000000288887223 */ /* 0x000fe20000010087 */
[----:B------:R-:W-:Y:S01]  /*c160*/  FFMA.FTZ R8, R237, UR42, R8 ;  /* 0x0000002aed087c23 */ /* 0x000fe20008010008 */
[----:B------:R-:W-:Y:S01]  /*c170*/  FADD.FTZ R63, R184, R3 ;  /* 0x00000003b83f7221 */ /* 0x000fe20000010000 */
[----:B------:R1:W-:Y:S01]  /*c180*/  STS [R121+0x10a8], R70 ;  /* 0x0010a84679007388 */ /* 0x0003e20000000800 */
[----:B------:R-:W-:Y:S01]  /*c190*/  FADD.FTZ R185, -R185, R136 ;  /* 0x00000088b9b97221 */ /* 0x000fe20000010100 */
[----:B0-----:R-:W-:Y:S01]  /*c1a0*/  FFMA.FTZ R68, -R13, R8, -RZ ;  /* 0x000000080d447223 */ /* 0x001fe200000109ff */
[C---:B------:R-:W-:Y:S01]  /*c1b0*/  FMUL.FTZ R3, R137.reuse, -R63 ;  /* 0x8000003f89037220 */ /* 0x040fe20000410000 */
[----:B------:R0:W-:Y:S01]  /*c1c0*/  STS [R121+0x10f0], R66 ;  /* 0x0010f04279007388 */ /* 0x0001e20000000800 */
[----:B------:R-:W-:Y:S01]  /*c1d0*/  FMUL.FTZ R0, R137, -R185 ;  /* 0x800000b989007220 */ /* 0x000fe20000410000 */
[----:B------:R-:W-:Y:S01]  /*c1e0*/  FMUL.FTZ R156, R78, R197 ;  /* 0x000000c54e9c7220 */ /* 0x000fe20000410000 */
[C---:B------:R-:W-:Y:S01]  /*c1f0*/  FFMA.FTZ R4, R138.reuse, R185, R3 ;  /* 0x000000b98a047223 */ /* 0x040fe20000010003 */
[----:B------:R-:W-:Y:S01]  /*c200*/  STS [R121+0x10f4], R68 ;  /* 0x0010f44479007388 */ /* 0x000fe20000000800 */
[----:B------:R-:W-:Y:S01]  /*c210*/  FFMA.FTZ R3, R138, R63, -R0 ;  /* 0x0000003f8a037223 */ /* 0x000fe20000010800 */
[----:B-1----:R-:W-:Y:S01]  /*c220*/  FMUL.FTZ R70, R86, R185 ;  /* 0x000000b956467220 */ /* 0x002fe20000410000 */
[----:B------:R-:W-:Y:S01]  /*c230*/  FADD.FTZ R4, -R183, R4 ;  /* 0x00000004b7047221 */ /* 0x000fe20000010100 */
[----:B------:R-:W-:Y:S01]  /*c240*/  STS [R121+0x10a4], R5 ;  /* 0x0010a40579007388 */ /* 0x000fe20000000800 */
[----:B------:R-:W-:Y:S01]  /*c250*/  FADD.FTZ R182, R182, R3 ;  /* 0x00000003b6b67221 */ /* 0x000fe20000010000 */
[----:B------:R-:W-:Y:S01]  /*c260*/  FMUL.FTZ R134, R79, R194 ;  /* 0x000000c24f867220 */ /* 0x000fe20000410000 */
[C---:B------:R-:W-:Y:S01]  /*c270*/  FMUL.FTZ R3, R139.reuse, -R4 ;  /* 0x800000048b037220 */ /* 0x040fe20000410000 */
[----:B------:R1:W-:Y:S01]  /*c280*/  STS [R121+0x1098], R69 ;  /* 0x0010984579007388 */ /* 0x0003e20000000800 */
[-C--:B------:R-:W-:Y:S01]  /*c290*/  FMUL.FTZ R139, R139, -R182.reuse ;  /* 0x800000b68b8b7220 */ /* 0x080fe20000410000 */
[CC--:B------:R-:W-:Y:S01]  /*c2a0*/  FMUL.FTZ R8, R87.reuse, R182.reuse ;  /* 0x000000b657087220 */ /* 0x0c0fe20000410000 */
[C---:B------:R-:W-:Y:S01]  /*c2b0*/  FFMA.FTZ R3, R140.reuse, R182, -R3 ;  /* 0x000000b68c037223 */ /* 0x040fe20000010803 */
[----:B------:R2:W-:Y:S01]  /*c2c0*/  STS [R121+0x10c4], R7 ;  /* 0x0010c40779007388 */ /* 0x0005e20000000800 */
[----:B------:R-:W-:Y:S01]  /*c2d0*/  FFMA.FTZ R140, R140, R4, R139 ;  /* 0x000000048c8c7223 */ /* 0x000fe2000001008b */
[----:B0-----:R-:W-:Y:S01]  /*c2e0*/  FMUL.FTZ R66, R122, R8 ;  /* 0x000000087a427220 */ /* 0x001fe20000410000 */
[----:B------:R-:W-:Y:S01]  /*c2f0*/  FADD.FTZ R9, R180, R3 ;  /* 0x00000003b4097221 */ /* 0x000fe20000010000 */
[----:B------:R-:W-:Y:S01]  /*c300*/  FMUL.FTZ R3, R87, R4 ;  /* 0x0000000457037220 */ /* 0x000fe20000410000 */
[----:B------:R-:W-:Y:S01]  /*c310*/  FADD.FTZ R181, -R181, R140 ;  /* 0x0000008cb5b57221 */ /* 0x000fe20000010100 */
[----:B-1----:R-:W-:Y:S01]  /*c320*/  FFMA.FTZ R69, -R85, R103, R226 ;  /* 0x0000006755457223 */ /* 0x002fe200000101e2 */
[----:B------:R-:W-:Y:S01]  /*c330*/  FMUL.FTZ R0, R88, R9 ;  /* 0x0000000958007220 */ /* 0x000fe20000410000 */
[----:B------:R-:W-:Y:S01]  /*c340*/  FMUL.FTZ R68, R122, R3 ;  /* 0x000000037a447220 */ /* 0x000fe20000410000 */
[----:B------:R-:W-:Y:S01]  /*c350*/  FMUL.FTZ R6, R88, R181 ;  /* 0x000000b558067220 */ /* 0x000fe20000410000 */
[----:B------:R-:W-:Y:S01]  /*c360*/  FFMA.FTZ R5, R67, R3, -R66 ;  /* 0x0000000343057223 */ /* 0x000fe20000010842 */
[----:B------:R-:W-:Y:S01]  /*c370*/  FMUL.FTZ R60, R123, R0 ;  /* 0x000000007b3c7220 */ /* 0x000fe20000410000 */
[----:B------:R-:W-:Y:S01]  /*c380*/  FFMA.FTZ R3, R67, R8, R68 ;  /* 0x0000000843037223 */ /* 0x000fe20000010044 */
[----:B------:R-:W-:Y:S01]  /*c390*/  FMUL.FTZ R66, R86, R63 ;  /* 0x0000003f56427220 */ /* 0x000fe20000410000 */
[----:B------:R-:W-:Y:S01]  /*c3a0*/  FMUL.FTZ R68, R221, R70 ;  /* 0x00000046dd447220 */ /* 0x000fe20000410000 */
[-C--:B------:R-:W-:Y:S01]  /*c3b0*/  FFMA.FTZ R60, R65, R6.reuse, -R60 ;  /* 0x00000006413c7223 */ /* 0x080fe2000001083c */
[----:B------:R-:W-:Y:S01]  /*c3c0*/  FMUL.FTZ R6, R123, R6 ;  /* 0x000000067b067220 */ /* 0x000fe20000410000 */
[-C--:B--2---:R-:W-:Y:S01]  /*c3d0*/  FMUL.FTZ R7, R221, R66.reuse ;  /* 0x00000042dd077220 */ /* 0x084fe20000410000 */
[----:B------:R-:W-:Y:S01]  /*c3e0*/  FFMA.FTZ R68, R225, R66, R68 ;  /* 0x00000042e1447223 */ /* 0x000fe20000010044 */
[----:B------:R-:W-:Y:S01]  /*c3f0*/  FADD.FTZ R60, RZ, R60 ;  /* 0x0000003cff3c7221 */ /* 0x000fe20000010000 */
[----:B------:R-:W-:Y:S01]  /*c400*/  FFMA.FTZ R6, R65, R0, R6 ;  /* 0x0000000041067223 */ /* 0x000fe20000010006 */
[----:B------:R0:W-:Y:S01]  /*c410*/  STS [R121+0x10d0], R109 ;  /* 0x0010d06d79007388 */ /* 0x0001e20000000800 */
[----:B------:R-:W-:Y:S01]  /*c420*/  FFMA.FTZ R70, R225, R70, -R7 ;  /* 0x00000046e1467223 */ /* 0x000fe20000010807 */
[----:B------:R-:W-:Y:S01]  /*c430*/  FADD.FTZ R5, R60, R5 ;  /* 0x000000053c057221 */ /* 0x000fe20000010000 */
[----:B------:R-:W-:Y:S01]  /*c440*/  FADD.FTZ R6, RZ, R6 ;  /* 0x00000006ff067221 */ /* 0x000fe20000010000 */
[----:B------:R-:W-:Y:S01]  /*c450*/  FMUL.FTZ R60, R85, R186 ;  /* 0x000000ba553c7220 */ /* 0x000fe20000410000 */
[----:B------:R1:W-:Y:S01]  /*c460*/  STS [R121+0x10d8], R112 ;  /* 0x0010d87079007388 */ /* 0x0003e20000000800 */
[----:B------:R-:W-:Y:S01]  /*c470*/  FADD.FTZ R5, R5, R70 ;  /* 0x0000004605057221 */ /* 0x000fe20000010000 */
[----:B------:R-:W-:Y:S01]  /*c480*/  FADD.FTZ R3, R6, R3 ;  /* 0x0000000306037221 */ /* 0x000fe20000010000 */
[----:B------:R-:W-:Y:S01]  /*c490*/  FMUL.FTZ R6, R85, R2 ;  /* 0x0000000255067220 */ /* 0x000fe20000410000 */
[----:B------:R2:W-:Y:S01]  /*c4a0*/  STS [R121+0x10b8], R71 ;  /* 0x0010b84779007388 */ /* 0x0005e20000000800 */
[----:B0-----:R-:W-:Y:S01]  /*c4b0*/  FMUL.FTZ R109, R83, R190 ;  /* 0x000000be536d7220 */ /* 0x001fe20000410000 */
[----:B------:R-:W-:Y:S01]  /*c4c0*/  FADD.FTZ R3, R3, R68 ;  /* 0x0000004403037221 */ /* 0x000fe20000010000 */
[----:B------:R-:W-:Y:S01]  /*c4d0*/  FMUL.FTZ R68, R220, R60 ;  /* 0x0000003cdc447220 */ /* 0x000fe20000410000 */
[----:B------:R0:W-:Y:S01]  /*c4e0*/  STS [R121+0x10dc], R111 ;  /* 0x0010dc6f79007388 */ /* 0x0001e20000000800 */
[C---:B------:R-:W-:Y:S01]  /*c4f0*/  FMUL.FTZ R70, R84.reuse, R61 ;  /* 0x0000003d54467220 */ /* 0x040fe20000410000 */
[----:B-1----:R-:W-:Y:S01]  /*c500*/  FMUL.FTZ R112, R84, R189 ;  /* 0x000000bd54707220 */ /* 0x002fe20000410000 */
[-C--:B------:R-:W-:Y:S01]  /*c510*/  FFMA.FTZ R68, R69, R6.reuse, -R68 ;  /* 0x0000000645447223 */ /* 0x080fe20000010844 */
[----:B------:R-:W-:Y:S01]  /*c520*/  FMUL.FTZ R6, R220, R6 ;  /* 0x00000006dc067220 */ /* 0x000fe20000410000 */
[----:B------:R1:W-:Y:S01]  /*c530*/  STS [R121+0x10f8], R110 ;  /* 0x0010f86e79007388 */ /* 0x0003e20000000800 */
[----:B--2---:R-:W-:Y:S01]  /*c540*/  FMUL.FTZ R71, R83, R64 ;  /* 0x0000004053477220 */ /* 0x004fe20000410000 */
[----:B------:R-:W-:Y:S01]  /*c550*/  FMUL.FTZ R7, R219, R70 ;  /* 0x00000046db077220 */ /* 0x000fe20000410000 */
[----:B------:R-:W-:Y:S01]  /*c560*/  FFMA.FTZ R6, R69, R60, R6 ;  /* 0x0000003c45067223 */ /* 0x000fe20000010006 */
[----:B------:R2:W-:Y:S01]  /*c570*/  STS [R121+0x10b0], R114 ;  /* 0x0010b07279007388 */ /* 0x0005e20000000800 */
[----:B0-----:R-:W-:Y:S01]  /*c580*/  FMUL.FTZ R111, R218, R109 ;  /* 0x0000006dda6f7220 */ /* 0x001fe20000410000 */
[----:B------:R-:W-:Y:S01]  /*c590*/  FADD.FTZ R5, R5, R68 ;  /* 0x0000004405057221 */ /* 0x000fe20000010000 */
[----:B------:R-:W-:Y:S01]  /*c5a0*/  FADD.FTZ R3, R3, R6 ;  /* 0x0000000603037221 */ /* 0x000fe20000010000 */
[----:B------:R0:W-:Y:S01]  /*c5b0*/  STS [R121+0x10e8], R118 ;  /* 0x0010e87679007388 */ /* 0x0001e20000000800 */
[----:B------:R-:W-:Y:S01]  /*c5c0*/  SHF.L.U32 R68, R90, 0x10, RZ ;  /* 0x000000105a447819 */ /* 0x000fe200000006ff */
[----:B-1----:R-:W-:Y:S01]  /*c5d0*/  FFMA.FTZ R110, -R83, R101, R229 ;  /* 0x00000065536e7223 */ /* 0x002fe200000101e5 */
[C---:B------:R-:W-:Y:S01]  /*c5e0*/  FMUL.FTZ R140, R79.reuse, R116 ;  /* 0x000000744f8c7220 */ /* 0x040fe20000410000 */
[----:B------:R1:W-:Y:S01]  /*c5f0*/  STS [R121+0x10c0], R115 ;  /* 0x0010c07379007388 */ /* 0x0003e20000000800 */
[----:B------:R-:W-:Y:S01]  /*c600*/  FFMA.FTZ R233, -R79, R99, R233 ;  /* 0x000000634fe97223 */ /* 0x000fe200000101e9 */
[-C--:B--2---:R-:W-:Y:S01]  /*c610*/  FMUL.FTZ R114, R219, R112.reuse ;  /* 0x00000070db727220 */ /* 0x084fe20000410000 */
[----:B------:R-:W-:Y:S01]  /*c620*/  FFMA.FTZ R112, R227, R112, -R7 ;  /* 0x00000070e3707223 */ /* 0x000fe20000010807 */
[----:B------:R2:W-:Y:S01]  /*c630*/  STS [R121+0x10e4], R113 ;  /* 0x0010e47179007388 */ /* 0x0005e20000000800 */
[----:B------:R-:W-:Y:S01]  /*c640*/  FFMA.FTZ R231, -R81, R68, R231 ;  /* 0x0000004451e77223 */ /* 0x000fe200000101e7 */
[-C--:B0-----:R-:W-:Y:S01]  /*c650*/  FFMA.FTZ R118, R110, R71.reuse, -R111 ;  /* 0x000000476e767223 */ /* 0x081fe2000001086f */
[----:B------:R-:W-:Y:S01]  /*c660*/  FFMA.FTZ R114, R227, R70, R114 ;  /* 0x00000046e3727223 */ /* 0x000fe20000010072 */
[----:B------:R-:W-:Y:S01]  /*c670*/  FMUL.FTZ R71, R218, R71 ;  /* 0x00000047da477220 */ /* 0x000fe20000410000 */
[----:B------:R-:W-:Y:S01]  /*c680*/  FMUL.FTZ R111, R82, R147 ;  /* 0x00000093526f7220 */ /* 0x000fe20000410000 */
[----:B------:R-:W-:Y:S01]  /*c690*/  FADD.FTZ R5, R5, R112 ;  /* 0x0000007005057221 */ /* 0x000fe20000010000 */
[----:B------:R-:W-:Y:S01]  /*c6a0*/  FADD.FTZ R3, R3, R114 ;  /* 0x0000007203037221 */ /* 0x000fe20000010000 */
[----:B------:R-:W-:Y:S01]  /*c6b0*/  FFMA.FTZ R6, R110, R109, R71 ;  /* 0x0000006d6e067223 */ /* 0x000fe20000010047 */
[----:B------:R-:W-:Y:S01]  /*c6c0*/  SHF.L.U32 R71, R91, 0x10, RZ ;  /* 0x000000105b477819 */ /* 0x000fe200000006ff */
[C---:B-1----:R-:W-:Y:S01]  /*c6d0*/  FMUL.FTZ R115, R81.reuse, R150 ;  /* 0x0000009651737220 */ /* 0x042fe20000410000 */
[----:B------:R-:W-:Y:S01]  /*c6e0*/  FMUL.FTZ R112, R81, R10 ;  /* 0x0000000a51707220 */ /* 0x000fe20000410000 */
[----:B------:R-:W-:Y:S01]  /*c6f0*/  FADD.FTZ R3, R3, R6 ;  /* 0x0000000603037221 */ /* 0x000fe20000010000 */
[C---:B------:R-:W-:Y:S01]  /*c700*/  FMUL.FTZ R6, R82.reuse, R125 ;  /* 0x0000007d52067220 */ /* 0x040fe20000410000 */
[----:B------:R-:W-:Y:S01]  /*c710*/  FFMA.FTZ R230, -R82, R71, R230 ;  /* 0x0000004752e67223 */ /* 0x000fe200000101e6 */
[----:B------:R0:W-:Y:S01]  /*c720*/  STS [R121+0x10ec], R120 ;  /* 0x0010ec7879007388 */ /* 0x0001e20000000800 */
[CC--:B--2---:R-:W-:Y:S01]  /*c730*/  FMUL.FTZ R113, R217.reuse, R111.reuse ;  /* 0x0000006fd9717220 */ /* 0x0c4fe20000410000 */
[-C--:B------:R-:W-:Y:S01]  /*c740*/  FMUL.FTZ R7, R217, R6.reuse ;  /* 0x00000006d9077220 */ /* 0x080fe20000410000 */
[----:B------:R-:W-:Y:S01]  /*c750*/  FADD.FTZ R5, R5, R118 ;  /* 0x0000007605057221 */ /* 0x000fe20000010000 */
[----:B------:R-:W-:Y:S01]  /*c760*/  STS [R121+0x108c], R155 ;  /* 0x00108c9b79007388 */ /* 0x000fe20000000800 */
[C---:B------:R-:W-:Y:S01]  /*c770*/  FFMA.FTZ R6, R230.reuse, R6, -R113 ;  /* 0x00000006e6067223 */ /* 0x040fe20000010871 */
[----:B------:R-:W-:Y:S01]  /*c780*/  FFMA.FTZ R114, R230, R111, R7 ;  /* 0x0000006fe6727223 */ /* 0x000fe20000010007 */
[C---:B------:R-:W-:Y:S01]  /*c790*/  FMUL.FTZ R7, R80.reuse, R193 ;  /* 0x000000c150077220 */ /* 0x040fe20000410000 */
[----:B------:R-:W-:Y:S01]  /*c7a0*/  FMUL.FTZ R113, R80, R11 ;  /* 0x0000000b50717220 */ /* 0x000fe20000410000 */
[----:B------:R-:W-:Y:S01]  /*c7b0*/  FADD.FTZ R5, R5, R6 ;  /* 0x0000000605057221 */ /* 0x000fe20000010000 */
[----:B------:R-:W-:Y:S01]  /*c7c0*/  FADD.FTZ R3, R3, R114 ;  /* 0x0000007203037221 */ /* 0x000fe20000010000 */
[CC--:B------:R-:W-:Y:S01]  /*c7d0*/  FMUL.FTZ R114, R216.reuse, R115.reuse ;  /* 0x00000073d8727220 */ /* 0x0c0fe20000410000 */
[----:B0-----:R-:W-:Y:S01]  /*c7e0*/  FMUL.FTZ R120, R216, R112 ;  /* 0x00000070d8787220 */ /* 0x001fe20000410000 */
[----:B------:R-:W-:Y:S01]  /*c7f0*/  STS [R121+0x10b4], R143 ;  /* 0x0010b48f79007388 */ /* 0x000fe20000000800 */
[----:B------:R-:W-:Y:S01]  /*c800*/  FMUL.FTZ R160, R215, R134 ;  /* 0x00000086d7a07220 */ /* 0x000fe20000410000 */
[C---:B------:R-:W-:Y:S01]  /*c810*/  FFMA.FTZ R114, R231.reuse, R112, R114 ;  /* 0x00000070e7727223 */ /* 0x040fe20000010072 */
[----:B------:R-:W-:Y:S01]  /*c820*/  FFMA.FTZ R120, R231, R115, -R120 ;  /* 0x00000073e7787223 */ /* 0x000fe20000010878 */
[C---:B------:R-:W-:Y:S01]  /*c830*/  FMUL.FTZ R115, R214.reuse, R7 ;  /* 0x00000007d6737220 */ /* 0x040fe20000410000 */
[----:B------:R-:W-:Y:S01]  /*c840*/  STS [R121+0x10c8], R144 ;  /* 0x0010c89079007388 */ /* 0x000fe20000000800 */
[----:B------:R-:W-:Y:S01]  /*c850*/  FADD.FTZ R3, R3, R114 ;  /* 0x0000007203037221 */ /* 0x000fe20000010000 */
[-C--:B------:R-:W-:Y:S01]  /*c860*/  FMUL.FTZ R114, R214, R113.reuse ;  /* 0x00000071d6727220 */ /* 0x080fe20000410000 */
[C---:B------:R-:W-:Y:S01]  /*c870*/  FFMA.FTZ R6, R232.reuse, R113, R115 ;  /* 0x00000071e8067223 */ /* 0x040fe20000010073 */
[----:B------:R-:W-:Y:S01]  /*c880*/  FADD.FTZ R5, R5, R120 ;  /* 0x0000007805057221 */ /* 0x000fe20000010000 */
[----:B------:R-:W-:Y:S01]  /*c890*/  STS [R121+0x10e0], R117 ;  /* 0x0010e07579007388 */ /* 0x000fe20000000800 */
[----:B------:R-:W-:Y:S01]  /*c8a0*/  FFMA.FTZ R114, R232, R7, -R114 ;  /* 0x00000007e8727223 */ /* 0x000fe20000010872 */
[----:B------:R-:W-:Y:S01]  /*c8b0*/  FADD.FTZ R7, R3, R6 ;  /* 0x0000000603077221 */ /* 0x000fe20000010000 */
[----:B------:R-:W-:Y:S01]  /*c8c0*/  MOV R3, UR44 ;  /* 0x0000002c00037c02 */ /* 0x000fe20008000f00 */
[----:B------:R0:W-:Y:S01]  /*c8d0*/  STS [R121+0x10fc], R14 ;  /* 0x0010fc0e79007388 */ /* 0x0001e20000000800 */
[----:B------:R-:W-:Y:S01]  /*c8e0*/  FADD.FTZ R149, R5, R114 ;  /* 0x0000007205957221 */ /* 0x000fe20000010000 */
[----:B------:R-:W-:Y:S01]  /*c8f0*/  FMUL.FTZ R114, R200, UR55 ;  /* 0x00000037c8727c20 */ /* 0x000fe20008410000 */
[----:B------:R-:W-:Y:S01]  /*c900*/  LEA R6, R3, -R94, 0x1 ;  /* 0x8000005e03067211 */ /* 0x000fe200078e08ff */
[----:B------:R-:W-:Y:S01]  /*c910*/  FMUL.FTZ R3, R207, UR55 ;  /* 0x00000037cf037c20 */ /* 0x000fe20008410000 */
[----:B------:R-:W-:Y:S01]  /*c920*/  FMUL.FTZ R5, R141, UR55 ;  /* 0x000000378d057c20 */ /* 0x000fe20008410000 */
[----:B------:R-:W-:Y:S01]  /*c930*/  FFMA.FTZ R160, R233, R140, -R160 ;  /* 0x0000008ce9a07223 */ /* 0x000fe200000108a0 */
[----:B------:R-:W-:Y:S01]  /*c940*/  ISETP.GE.AND P1, PT, R6, 0x1, PT ;  /* 0x000000010600780c */ /* 0x000fe20003f26270 */
[----:B------:R-:W-:Y:S01]  /*c950*/  FFMA.FTZ R128, R206, UR56, R3 ;  /* 0x00000038ce807c23 */ /* 0x000fe20008010003 */
[----:B------:R-:W-:Y:S01]  /*c960*/  FMUL.FTZ R3, R203, UR55 ;  /* 0x00000037cb037c20 */ /* 0x000fe20008410000 */
[C---:B0-----:R-:W-:Y:S01]  /*c970*/  FFMA.FTZ R121, R201.reuse, UR56, -R114 ;  /* 0x00000038c9797c23 */ /* 0x041fe20008010872 */
[----:B------:R-:W-:Y:S01]  /*c980*/  FMUL.FTZ R114, R78, R196 ;  /* 0x000000c44e727220 */ /* 0x000fe20000410000 */
[----:B------:R-:W-:Y:S01]  /*c990*/  FFMA.FTZ R126, R62, UR56, R5 ;  /* 0x000000383e7e7c23 */ /* 0x000fe20008010005 */
[----:B------:R-:W-:Y:S01]  /*c9a0*/  FFMA.FTZ R120, R202, UR56, R3 ;  /* 0x00000038ca787c23 */ /* 0x000fe20008010003 */
[----:B------:R-:W-:Y:S01]  /*c9b0*/  FMUL.FTZ R3, R201, UR55 ;  /* 0x00000037c9037c20 */ /* 0x000fe20008410000 */
[----:B------:R-:W-:Y:S01]  /*c9c0*/  FMUL.FTZ R138, R213, R114 ;  /* 0x00000072d58a7220 */ /* 0x000fe20000410000 */
[----:B------:R-:W-:Y:S01]  /*c9d0*/  FMUL.FTZ R5, R194, UR55 ;  /* 0x00000037c2057c20 */ /* 0x000fe20008410000 */
[----:B------:R-:W-:Y:S01]  /*c9e0*/  FMUL.FTZ R14, R62, UR55 ;  /* 0x000000373e0e7c20 */ /* 0x000fe20008410000 */
[----:B------:R-:W-:Y:S01]  /*c9f0*/  FFMA.FTZ R118, R200, UR56, R3 ;  /* 0x00000038c8767c23 */ /* 0x000fe20008010003 */
[----:B------:R-:W-:Y:S01]  /*ca00*/  FMUL.FTZ R3, R197, UR55 ;  /* 0x00000037c5037c20 */ /* 0x000fe20008410000 */
[----:B------:R-:W-:Y:S01]  /*ca10*/  FFMA.FTZ R151, R129, R156, -R138 ;  /* 0x0000009c81977223 */ /* 0x000fe2000001088a */
[----:B------:R-:W-:Y:S01]  /*ca20*/  FMUL.FTZ R138, R11, UR55 ;  /* 0x000000370b8a7c20 */ /* 0x000fe20008410000 */
[----:B------:R-:W-:Y:S01]  /*ca30*/  FFMA.FTZ R132, R116, UR56, -R5 ;  /* 0x0000003874847c23 */ /* 0x000fe20008010805 */
[----:B------:R-:W-:Y:S01]  /*ca40*/  FFMA.FTZ R136, R196, UR56, R3 ;  /* 0x00000038c4887c23 */ /* 0x000fe20008010003 */
[----:B------:R-:W-:Y:S01]  /*ca50*/  FMUL.FTZ R3, R116, UR55 ;  /* 0x0000003774037c20 */ /* 0x000fe20008410000 */
[C---:B------:R-:W-:Y:S01]  /*ca60*/  FFMA.FTZ R131, R193.reuse, UR56, -R138 ;  /* 0x00000038c1837c23 */ /* 0x040fe2000801088a */
[----:B------:R-:W-:Y:S01]  /*ca70*/  FMUL.FTZ R138, R193, UR55 ;  /* 0x00000037c18a7c20 */ /* 0x000fe20008410000 */
[----:B------:R-:W-:Y:S01]  /*ca80*/  FMUL.FTZ R162, R215, R140 ;  /* 0x0000008cd7a27220 */ /* 0x000fe20000410000 */
[----:B------:R-:W-:Y:S01]  /*ca90*/  FFMA.FTZ R116, R194, UR56, R3 ;  /* 0x00000038c2747c23 */ /* 0x000fe20008010003 */
[----:B------:R-:W-:Y:S01]  /*caa0*/  FMUL.FTZ R3, R150, UR55 ;  /* 0x0000003796037c20 */ /* 0x000fe20008410000 */
[----:B------:R-:W-:Y:S01]  /*cab0*/  FFMA.FTZ R135, R11, UR56, R138 ;  /* 0x000000380b877c23 */ /* 0x000fe2000801008a */
[----:B------:R-:W-:Y:S01]  /*cac0*/  FMUL.FTZ R140, R147, UR55 ;  /* 0x00000037938c7c20 */ /* 0x000fe20008410000 */
[----:B------:R-:W-:Y:S01]  /*cad0*/  FFMA.FTZ R127, R141, UR56, -R14 ;  /* 0x000000388d7f7c23 */ /* 0x000fe2000801080e */
[----:B------:R-:W-:Y:S01]  /*cae0*/  FFMA.FTZ R138, R10, UR56, R3 ;  /* 0x000000380a8a7c23 */ /* 0x000fe20008010003 */
[----:B------:R-:W-:Y:S01]  /*caf0*/  FMUL.FTZ R3, R190, UR55 ;  /* 0x00000037be037c20 */ /* 0x000fe20008410000 */
[----:B------:R-:W-:Y:S01]  /*cb00*/  FMUL.FTZ R14, R198, UR55 ;  /* 0x00000037c60e7c20 */ /* 0x000fe20008410000 */
[----:B------:R-:W-:Y:S01]  /*cb10*/  FMUL.FTZ R142, R61, UR55 ;  /* 0x000000373d8e7c20 */ /* 0x000fe20008410000 */
[C---:B------:R-:W-:Y:S01]  /*cb20*/  FMUL.FTZ R144, R125.reuse, UR55 ;  /* 0x000000377d907c20 */ /* 0x040fe20008410000 */
[----:B------:R-:W-:Y:S01]  /*cb30*/  FFMA.FTZ R140, R125, UR56, -R140 ;  /* 0x000000387d8c7c23 */ /* 0x000fe2000801088c */
[C---:B------:R-:W-:Y:S01]  /*cb40*/  FFMA.FTZ R125, R64.reuse, UR56, -R3 ;  /* 0x00000038407d7c23 */ /* 0x040fe20008010803 */
[----:B------:R-:W-:Y:S01]  /*cb50*/  FMUL.FTZ R139, R64, UR55 ;  /* 0x00000037408b7c20 */ /* 0x000fe20008410000 */
[----:B------:R-:W-:Y:S01]  /*cb60*/  FFMA.FTZ R117, R199, UR56, -R14 ;  /* 0x00000038c7757c23 */ /* 0x000fe2000801080e */
[----:B------:R-:W-:Y:S01]  /*cb70*/  FMUL.FTZ R133, R10, UR55 ;  /* 0x000000370a857c20 */ /* 0x000fe20008410000 */
[----:B------:R-:W-:Y:S01]  /*cb80*/  FFMA.FTZ R64, R189, UR56, -R142 ;  /* 0x00000038bd407c23 */ /* 0x000fe2000801088e */
        /* <DEDUP_REMOVED lines=17> */
[----:B------:R-:W-:Y:S01]  /*cca0*/  FFMA.FTZ R115, R198, UR56, R115 ;  /* 0x00000038c6737c23 */ /* 0x000fe20008010073 */
[----:B------:R-:W-:Y:S01]  /*ccb0*/  FFMA.FTZ R14, R197, UR56, -R14 ;  /* 0x00000038c50e7c23 */ /* 0x000fe2000801080e */
[----:B------:R-:W-:Y:S01]  /*ccc0*/  FFMA.FTZ R162, R233, R134, R162 ;  /* 0x00000086e9a27223 */ /* 0x000fe200000100a2 */
        /* <DEDUP_REMOVED lines=40> */
.L_x_7085:
[----:B------:R-:W-:Y:S05]  /*cf50*/  BSYNC B0 ;  /* 0x0000000000007941 */ /* 0x000fea0003800000 */
.L_x_7084:
[----:B------:R-:W-:Y:S01]  /*cf60*/  USHF.R.U32.HI UR42, URZ, 0x1, UR31 ;  /* 0x000000013f2a7899 */ /* 0x000fe2000801161f */
[----:B------:R-:W-:Y:S01]  /*cf70*/  FMUL.FTZ R156, R213, R156 ;  /* 0x0000009cd59c7220 */ /* 0x000fe20000410000 */
[----:B------:R-:W-:Y:S01]  /*cf80*/  USHF.R.U64 UR55, UR30, 0x1, UR31 ;  /* 0x000000011e377899 */ /* 0x000fe2000800121f */
[----:B------:R-:W-:Y:S01]  /*cf90*/  FFMA.FTZ R176, -R13, R176, R12 ;  /* 0x000000b00db07223 */ /* 0x000fe2000001010c */
[----:B------:R-:W-:Y:S01]  /*cfa0*/  UIMAD UR56, UR42, UR11, URZ ;  /* 0x0000000b2a3872a4 */ /* 0x000fe2000f8e023f */
[----:B------:R-:W-:Y:S01]  /*cfb0*/  FMUL.FTZ R13, R77, R198 ;  /* 0x000000c64d0d7220 */ /* 0x000fe20000410000 */
[----:B------:R-:W-:Y:S01]  /*cfc0*/  UIMAD.WIDE.U32 UR42, UR55, UR11, URZ ;  /* 0x0000000b372a72a5 */ /* 0x000fe2000f8e003f */
[----:B------:R-:W-:Y:S01]  /*cfd0*/  FADD.FTZ R7, R7, R162 ;  /* 0x000000a207077221 */ /* 0x000fe20000010000 */
[----:B------:R-:W-:Y:S01]  /*cfe0*/  UIMAD UR56, UR53, UR55, UR56 ;  /* 0x00000037353872a4 */ /* 0x000fe2000f8e0238 */
[----:B------:R-:W-:Y:S01]  /*cff0*/  FFMA.FTZ R156, R129, R114, R156 ;  /* 0x00000072819c7223 */ /* 0x000fe2000001009c */
[----:B------:R-:W-:Y:S01]  /*d000*/  UIMAD UR45, UR45, UR32, URZ ;  /* 0x000000202d2d72a4 */ /* 0x000fe2000f8e023f */
[----:B------:R-:W-:Y:S01]  /*d010*/  FADD.FTZ R160, R149, R160 ;  /* 0x000000a095a07221 */ /* 0x000fe20000010000 */
[----:B------:R-:W-:Y:S01]  /*d020*/  UIADD3 UR43, UR56, UR43, URZ ;  /* 0x0000002b382b7290 */ /* 0x000fe2000fffe03f */
[C---:B------:R-:W-:Y:S01]  /*d030*/  FFMA.FTZ R12, -R77.reuse, R97, R211 ;  /* 0x000000614d0c7223 */ /* 0x040fe200000101d3 */
[----:B------:R-:W-:Y:S01]  /*d040*/  FMUL.FTZ R149, R76, R200 ;  /* 0x000000c84c957220 */ /* 0x000fe20000410000 */
[----:B------:R-:W-:Y:S01]  /*d050*/  FMUL.FTZ R199, R77, R199 ;  /* 0x000000c74dc77220 */ /* 0x000fe20000410000 */
[----:B0-----:R-:W-:Y:S01]  /*d060*/  FMUL.FTZ R5, R212, R13 ;  /* 0x0000000dd4057220 */ /* 0x001fe20000410000 */
[----:B------:R-:W-:Y:S01]  /*d070*/  UIMAD UR45, UR12, UR33, UR45 ;  /* 0x000000210c2d72a4 */ /* 0x000fe2000f8e022d */
[----:B------:R-:W-:Y:S01]  /*d080*/  FADD.FTZ R7, R7, R156 ;  /* 0x0000009c07077221 */ /* 0x000fe20000010000 */
[----:B------:R-:W-:Y:S01]  /*d090*/  UIMAD.WIDE.U32 UR42, UR12, UR32, UR42 ;  /* 0x000000200c2a72a5 */ /* 0x000fe2000f8e002a */
[----:B------:R-:W-:Y:S01]  /*d0a0*/  FADD.FTZ R151, R160, R151 ;  /* 0x00000097a0977221 */ /* 0x000fe20000010000 */
[C---:B------:R-:W-:Y:S01]  /*d0b0*/  FFMA.FTZ R235, -R76.reuse, R96, R235 ;  /* 0x000000604ceb7223 */ /* 0x040fe200000101eb */
[----:B------:R-:W0:Y:S01]  /*d0c0*/  LDC.64 R2, c[0x0][0x380] ;  /* 0x0000e000ff027b82 */ /* 0x000e220000000a00 */
[----:B------:R-:W-:Y:S01]  /*d0d0*/  FMUL.FTZ R201, R76, R201 ;  /* 0x000000c94cc97220 */ /* 0x000fe20000410000 */
[----:B------:R-:W-:Y:S01]  /*d0e0*/  FMUL.FTZ R156, R210, R149 ;  /* 0x00000095d29c7220 */ /* 0x000fe20000410000 */
[-C--:B------:R-:W-:Y:S01]  /*d0f0*/  FFMA.FTZ R160, R12, R199.reuse, -R5 ;  /* 0x000000c70ca07223 */ /* 0x080fe20000010805 */
[----:B------:R-:W-:Y:S01]  /*d100*/  UIADD3 UR43, UR45, UR43, URZ ;  /* 0x0000002b2d2b7290 */ /* 0x000fe2000fffe03f */
[----:B------:R-:W-:Y:S01]  /*d110*/  FMUL.FTZ R199, R212, R199 ;  /* 0x000000c7d4c77220 */ /* 0x000fe20000410000 */
[----:B------:R-:W-:Y:S01]  /*d120*/  ULEA UR53, UP0, UR42, UR34, 0x3 ;  /* 0x000000222a357291 */ /* 0x000fe2000f80183f */
[----:B------:R-:W-:Y:S01]  /*d130*/  FFMA.FTZ R164, R235, R201, -R156 ;  /* 0x000000c9eba47223 */ /* 0x000fe2000001089c */
[----:B------:R-:W-:Y:S01]  /*d140*/  UIADD3 UR45, UR6, -UR18, URZ ;  /* 0x80000012062d7290 */ /* 0x000fe2000fffe03f */
[----:B------:R-:W-:Y:S01]  /*d150*/  FFMA.FTZ R156, R12, R13, R199 ;  /* 0x0000000d0c9c7223 */ /* 0x000fe200000100c7 */
[----:B------:R-:W-:Y:S01]  /*d160*/  ULEA.HI.X UR43, UR42, UR35, UR43, 0x3, UP0 ;  /* 0x000000232a2b7291 */ /* 0x000fe200080f1c2b */
[----:B------:R-:W-:Y:S01]  /*d170*/  FMUL.FTZ R162, R210, R201 ;  /* 0x000000c9d2a27220 */ /* 0x000fe20000410000 */
[----:B------:R-:W-:Y:S01]  /*d180*/  UIMAD UR42, UR45, -0x800, URZ ;  /* 0xfffff8002d2a78a4 */ /* 0x000fe2000f8e023f */
[C---:B------:R-:W-:Y:S01]  /*d190*/  LEA R4, P1, R94.reuse, UR53, 0x2 ;  /* 0x000000355e047c11 */ /* 0x040fe2000f8210ff */
[----:B------:R-:W-:Y:S01]  /*d1a0*/  FADD.FTZ R7, R7, R156 ;  /* 0x0000009c07077221 */ /* 0x000fe20000010000 */
[----:B------:R-:W-:Y:S01]  /*d1b0*/  FFMA.FTZ R162, R235, R149, R162 ;  /* 0x00000095eba27223 */ /* 0x000fe200000100a2 */
[----:B------:R-:W-:Y:S01]  /*d1c0*/  FADD.FTZ R151, R151, R160 ;  /* 0x000000a097977221 */ /* 0x000fe20000010000 */
[----:B------:R-:W-:Y:S01]  /*d1d0*/  FMUL.FTZ R156, R75, R202 ;  /* 0x000000ca4b9c7220 */ /* 0x000fe20000410000 */
[----:B------:R-:W-:Y:S01]  /*d1e0*/  LEA.HI.X R5, R94, UR43, RZ, 0x2, P1 ;  /* 0x0000002b5e057c11 */ /* 0x000fe200088f14ff */
[----:B------:R-:W-:Y:S01]  /*d1f0*/  FADD.FTZ R7, R7, R162 ;  /* 0x000000a207077221 */ /* 0x000fe20000010000 */
[----:B------:R-:W-:Y:S01]  /*d200*/  MOV R153, UR42 ;  /* 0x0000002a00997c02 */ /* 0x000fe20008000f00 */
[----:B------:R-:W-:Y:S01]  /*d210*/  FADD.FTZ R164, R151, R164 ;  /* 0x000000a497a47221 */ /* 0x000fe20000010000 */
[C---:B------:R-:W-:Y:S01]  /*d220*/  FFMA.FTZ R151, -R75.reuse, R95, R236 ;  /* 0x0000005f4b977223 */ /* 0x040fe200000101ec */
[----:B------:R-:W-:Y:S01]  /*d230*/  FMUL.FTZ R160, R75, R203 ;  /* 0x000000cb4ba07220 */ /* 0x000fe20000410000 */
[----:B------:R-:W-:Y:S01]  /*d240*/  FMUL.FTZ R162, R209, R156 ;  /* 0x0000009cd1a27220 */ /* 0x000fe20000410000 */
[C---:B------:R-:W-:Y:S01]  /*d250*/  FMUL.FTZ R155, R74.reuse, R141 ;  /* 0x0000008d4a9b7220 */ /* 0x040fe20000410000 */
[----:B------:R-:W-:Y:S01]  /*d260*/  FMUL.FTZ R141, R74, R62 ;  /* 0x0000003e4a8d7220 */ /* 0x000fe20000410000 */
[----:B------:R-:W-:-:S04]  /*d270*/  IMAD.WIDE R4, R153, 0x4, R4 ;  /* 0x0000000499047825 */ /* 0x000fc800078e0204 */
[-C--:B------:R-:W-:Y:S01]  /*d280*/  FFMA.FTZ R153, R151, R160.reuse, -R162 ;  /* 0x000000a097997223 */ /* 0x080fe200000108a2 */
[----:B------:R-:W-:Y:S01]  /*d290*/  USHF.L.U64.HI UR43, UR8, 0x2, UR9 ;  /* 0x00000002082b7899 */ /* 0x000fe20008010209 */
[----:B------:R-:W-:Y:S01]  /*d2a0*/  FFMA.FTZ R237, -R74, R107, R237 ;  /* 0x0000006b4aed7223 */ /* 0x000fe200000101ed */
[----:B------:R-:W-:Y:S01]  /*d2b0*/  FMUL.FTZ R162, R208, R141 ;  /* 0x0000008dd0a27220 */ /* 0x000fe20000410000 */
[----:B------:R-:W-:Y:S01]  /*d2c0*/  USHF.L.U32 UR42, UR8, 0x2, URZ ;  /* 0x00000002082a7899 */ /* 0x000fe2000800063f */
[----:B------:R-:W-:Y:S01]  /*d2d0*/  FADD.FTZ R153, R164, R153 ;  /* 0x00000099a4997221 */ /* 0x000fe20000010000 */
[----:B------:R-:W-:Y:S01]  /*d2e0*/  FMUL.FTZ R160, R209, R160 ;  /* 0x000000a0d1a07220 */ /* 0x000fe20000410000 */
[----:B------:R-:W-:Y:S01]  /*d2f0*/  FFMA.FTZ R162, R237, R155, -R162 ;  /* 0x0000009beda27223 */ /* 0x000fe200000108a2 */
[----:B0-----:R-:W-:Y:S01]  /*d300*/  IMAD R164, R2, UR43, RZ ;  /* 0x0000002b02a47c24 */ /* 0x001fe2000f8e02ff */
[----:B------:R-:W-:Y:S01]  /*d310*/  ISETP.GE.AND P1, PT, R6, 0x41, PT ;  /* 0x000000410600780c */ /* 0x000fe20003f26270 */
[----:B------:R-:W-:-:S04]  /*d320*/  IMAD.WIDE.U32 R4, R2, UR42, R4 ;  /* 0x0000002a02047c25 */ /* 0x000fc8000f8e0004 */
[----:B------:R-:W-:Y:S01]  /*d330*/  FADD.FTZ R157, R153, R162 ;  /* 0x000000a2999d7221 */ /* 0x000fe20000010000 */
[----:B------:R-:W-:Y:S01]  /*d340*/  FFMA.FTZ R160, R151, R156, R160 ;  /* 0x0000009c97a07223 */ /* 0x000fe200000100a0 */
[----:B------:R-:W-:Y:S01]  /*d350*/  FMUL.FTZ R2, R208, R155 ;  /* 0x0000009bd0027220 */ /* 0x000fe20000410000 */
[----:B------:R-:W-:Y:S01]  /*d360*/  IMAD R153, R3, UR42, R164 ;  /* 0x0000002a03997c24 */ /* 0x000fe2000f8e02a4 */
[----:B------:R-:W-:Y:S01]  /*d370*/  IADD3 R3, R94, 0x40, RZ ;  /* 0x000000405e037810 */ /* 0x000fe20007ffe0ff */
[----:B------:R-:W-:Y:S01]  /*d380*/  FADD.FTZ R7, R7, R160 ;  /* 0x000000a007077221 */ /* 0x000fe20000010000 */
[----:B------:R-:W-:Y:S01]  /*d390*/  FFMA.FTZ R2, R237, R141, R2 ;  /* 0x0000008ded027223 */ /* 0x000fe20000010002 */
[----:B------:R-:W-:Y:S01]  /*d3a0*/  FADD.FTZ R119, R119, R158 ;  /* 0x0000009e77777221 */ /* 0x000fe20000010000 */
[----:B------:R-:W-:Y:S01]  /*d3b0*/  LEA.HI.SX32 R164, R3, R94, 0x1b ;  /* 0x0000005e03a47211 */ /* 0x000fe200078fdaff */
[----:B------:R-:W-:Y:S01]  /*d3c0*/  FMUL.FTZ R158, R73, R206 ;  /* 0x000000ce499e7220 */ /* 0x000fe20000410000 */
[----:B------:R-:W-:Y:S01]  /*d3d0*/  IADD3 R3, R5, R153, RZ ;  /* 0x0000009905037210 */ /* 0x000fe20007ffe0ff */
[----:B------:R-:W-:Y:S01]  /*d3e0*/  FADD.FTZ R5, R7, R2 ;  /* 0x0000000207057221 */ /* 0x000fe20000010000 */
[----:B------:R-:W-:Y:S01]  /*d3f0*/  LEA R7, R164, R89, 0x2 ;  /* 0x00000059a4077211 */ /* 0x000fe200078e10ff */
[C---:B------:R-:W-:Y:S01]  /*d400*/  FFMA.FTZ R223, -R73.reuse, R108, R223 ;  /* 0x0000006c49df7223 */ /* 0x040fe200000101df */
[----:B------:R-:W-:Y:S01]  /*d410*/  FMUL.FTZ R160, R73, R207 ;  /* 0x000000cf49a07220 */ /* 0x000fe20000410000 */
[----:B------:R-:W-:Y:S01]  /*d420*/  FMUL.FTZ R162, R239, R158 ;  /* 0x0000009eefa27220 */ /* 0x000fe20000410000 */
[----:B------:R-:W-:Y:S01]  /*d430*/  BSSY B0, `(.L_x_7086) ;  /* 0x000000a000007945 */ /* 0x000fe20003800000 */
[----:B------:R-:W-:Y:S01]  /*d440*/  FADD.FTZ R176, R176, -R179 ;  /* 0x800000b3b0b07221 */ /* 0x000fe20000010000 */
[----:B------:R-:W0:Y:S01]  /*d450*/  LDS R7, [R7+0x1180] ;  /* 0x0011800007077984 */ /* 0x000e220000000800 */
[----:B------:R-:W-:Y:S01]  /*d460*/  FFMA.FTZ R162, R223, R160, -R162 ;  /* 0x000000a0dfa27223 */ /* 0x000fe200000108a2 */
[----:B------:R-:W-:-:S02]  /*d470*/  MOV R2, R4 ;  /* 0x0000000400027202 */ /* 0x000fc40000000f00 */
[C---:B------:R-:W-:Y:S01]  /*d480*/  IADD3 R155, R94.reuse, 0x80, RZ ;  /* 0x000000805e9b7810 */ /* 0x040fe20007ffe0ff */
[----:B------:R-:W-:Y:S01]  /*d490*/  FADD.FTZ R153, R157, R162 ;  /* 0x000000a29d997221 */ /* 0x000fe20000010000 */
[----:B------:R-:W-:Y:S01]  /*d4a0*/  IADD3 R157, R94, 0xc0, RZ ;  /* 0x000000c05e9d7810 */ /* 0x000fe20007ffe0ff */
[----:B------:R-:W-:Y:S06]  /*d4b0*/  @!P1 BRA `(.L_x_7087) ;  /* 0x0000000000049947 */ /* 0x000fec0003800000 */
[----:B0-----:R1:W-:Y:S02]  /*d4c0*/  REDG.E.ADD.F32.FTZ.RN.STRONG.GPU desc[UR20][R2.64+-0x1f00], R7 ;  /* 0xffe10007020079a6 */ /* 0x0013e4000c10f394 */
.L_x_7087:
[----:B------:R-:W-:Y:S05]  /*d4d0*/  BSYNC B0 ;  /* 0x0000000000007941 */ /* 0x000fea0003800000 */
.L_x_7086:
[-C--:B------:R-:W-:Y:S01]  /*d4e0*/  LEA.HI.SX32 R4, R155, R94.reuse, 0x1b ;  /* 0x0000005e9b047211 */ /* 0x080fe200078fdaff */
[----:B------:R-:W-:Y:S01]  /*d4f0*/  BSSY B0, `(.L_x_7088) ;  /* 0x0000010000007945 */ /* 0x000fe20003800000 */
[----:B01----:R-:W-:Y:S02]  /*d500*/  IADD3 R7, R94, 0x100, RZ ;  /* 0x000001005e077810 */ /* 0x003fe40007ffe0ff */
[----:B------:R-:W-:Y:S02]  /*d510*/  LEA R4, R4, R89, 0x2 ;  /* 0x0000005904047211 */ /* 0x000fe400078e10ff */
[-C--:B------:R-:W-:Y:S02]  /*d520*/  LEA.HI.SX32 R164, R7, R94.reuse, 0x1b ;  /* 0x0000005e07a47211 */ /* 0x080fe400078fdaff */
        /* <DEDUP_REMOVED lines=12> */
.L_x_7089:
[----:B------:R-:W-:Y:S05]  /*d5f0*/  BSYNC B0 ;  /* 0x0000000000007941 */ /* 0x000fea0003800000 */
.L_x_7088:
[----:B01----:R0:W1:Y:S01]  /*d600*/  LDS R7, [R162+0x1380] ;  /* 0x00138000a2077984 */ /* 0x0030620000000800 */
[----:B------:R-:W-:Y:S01]  /*d610*/  BSSY B0, `(.L_x_7090) ;  /* 0x0000006000007945 */ /* 0x000fe20003800000 */
[----:B------:R-:W-:Y:S02]  /*d620*/  IADD3 R157, R94, 0x180, RZ ;  /* 0x000001805e9d7810 */ /* 0x000fe40007ffe0ff */
[----:B------:R-:W-:Y:S02]  /*d630*/  LEA.HI.SX32 R4, R155, R94, 0x1b ;  /* 0x0000005e9b047211 */ /* 0x000fe400078fdaff */
[----:B------:R-:W-:Y:S01]  /*d640*/  LEA R164, R164, R89, 0x2 ;  /* 0x00000059a4a47211 */ /* 0x000fe200078e10ff */
[----:B------:R-:W-:Y:S06]  /*d650*/  @!P1 BRA `(.L_x_7091) ;  /* 0x0000000000049947 */ /* 0x000fec0003800000 */
[----:B-1----:R2:W-:Y:S02]  /*d660*/  REDG.E.ADD.F32.FTZ.RN.STRONG.GPU desc[UR20][R2.64+-0x1d00], R7 ;  /* 0xffe30007020079a6 */ /* 0x0025e4000c10f394 */
.L_x_7091:
[----:B------:R-:W-:Y:S05]  /*d670*/  BSYNC B0 ;  /* 0x0000000000007941 */ /* 0x000fea0003800000 */
.L_x_7090:
[----:B-12---:R1:W2:Y:S01]  /*d680*/  LDS R7, [R164+0x1480] ;  /* 0x00148000a4077984 */ /* 0x0062a20000000800 */
[----:B------:R-:W-:Y:S01]  /*d690*/  BSSY B0, `(.L_x_7092) ;  /* 0x0000006000007945 */ /* 0x000fe20003800000 */
[----:B0-----:R-:W-:Y:S02]  /*d6a0*/  LEA.HI.SX32 R162, R157, R94, 0x1b ;  /* 0x0000005e9da27211 */ /* 0x001fe400078fdaff */
[----:B------:R-:W-:Y:S02]  /*d6b0*/  IADD3 R155, R94, 0x1c0, RZ ;  /* 0x000001c05e9b7810 */ /* 0x000fe40007ffe0ff */
[----:B------:R-:W-:Y:S01]  /*d6c0*/  LEA R157, R4, R89, 0x2 ;  /* 0x00000059049d7211 */ /* 0x000fe200078e10ff */
[----:B------:R-:W-:Y:S06]  /*d6d0*/  @!P2 BRA `(.L_x_7093) ;  /* 0x000000000004a947 */ /* 0x000fec0003800000 */
[----:B--2---:R0:W-:Y:S02]  /*d6e0*/  REDG.E.ADD.F32.FTZ.RN.STRONG.GPU desc[UR20][R2.64+-0x1c00], R7 ;  /* 0xffe40007020079a6 */ /* 0x0041e4000c10f394 */
.L_x_7093:
[----:B------:R-:W-:Y:S05]  /*d6f0*/  BSYNC B0 ;  /* 0x0000000000007941 */ /* 0x000fea0003800000 */
.L_x_7092:
[----:B0-2---:R0:W2:Y:S01]  /*d700*/  LDS R7, [R157+0x1580] ;  /* 0x001580009d077984 */ /* 0x0050a20000000800 */
[----:B------:R-:W-:Y:S01]  /*d710*/  BSSY B0, `(.L_x_7094) ;  /* 0x0000005000007945 */ /* 0x000fe20003800000 */
[----:B------:R-:W-:Y:S02]  /*d720*/  LEA.HI.SX32 R4, R155, R94, 0x1b ;  /* 0x0000005e9b047211 */ /* 0x000fe400078fdaff */
[----:B------:R-:W-:Y:S01]  /*d730*/  LEA R162, R162, R89, 0x2 ;  /* 0x00000059a2a27211 */ /* 0x000fe200078e10ff */
[----:B------:R-:W-:Y:S06]  /*d740*/  @!P3 BRA `(.L_x_7095) ;  /* 0x000000000004b947 */ /* 0x000fec0003800000 */
[----:B--2---:R4:W-:Y:S02]  /*d750*/  REDG.E.ADD.F32.FTZ.RN.STRONG.GPU desc[UR20][R2.64+-0x1b00], R7 ;  /* 0xffe50007020079a6 */ /* 0x0049e4000c10f394 */
.L_x_7095:
[----:B------:R-:W-:Y:S05]  /*d760*/  BSYNC B0 ;  /* 0x0000000000007941 */ /* 0x000fea0003800000 */
.L_x_7094:
[----:B--2-4-:R2:W4:Y:S01]  /*d770*/  LDS R7, [R162+0x1680] ;  /* 0x00168000a2077984 */ /* 0x0145220000000800 */
[----:B------:R-:W-:Y:S01]  /*d780*/  BSSY B0, `(.L_x_7096) ;  /* 0x0000004000007945 */ /* 0x000fe20003800000 */
[----:B------:R-:W-:-:S03]  /*d790*/  LEA R4, R4, R89, 0x2 ;  /* 0x0000005904047211 */ /* 0x000fc600078e10ff */
[----:B------:R-:W-:Y:S05]  /*d7a0*/  @!P4 BRA `(.L_x_7097) ;  /* 0x000000000004c947 */ /* 0x000fea0003800000 */
[----:B----4-:R4:W-:Y:S02]  /*d7b0*/  REDG.E.ADD.F32.FTZ.RN.STRONG.GPU desc[UR20][R2.64+-0x1a00], R7 ;  /* 0xffe60007020079a6 */ /* 0x0109e4000c10f394 */
.L_x_7097:
[----:B------:R-:W-:Y:S05]  /*d7c0*/  BSYNC B0 ;  /* 0x0000000000007941 */ /* 0x000fea0003800000 */
.L_x_7096:
[----:B----4-:R4:W1:Y:S01]  /*d7d0*/  LDS R7, [R4+0x1780] ;  /* 0x0017800004077984 */ /* 0x0108620000000800 */
[----:B------:R-:W-:Y:S01]  /*d7e0*/  BSSY B0, `(.L_x_7098) ;  /* 0x0000005000007945 */ /* 0x000fe20003800000 */
[C---:B0-----:R-:W-:Y:S02]  /*d7f0*/  IADD3 R157, R94.reuse, 0x200, RZ ;  /* 0x000002005e9d7810 */ /* 0x041fe40007ffe0ff */
[----:B------:R-:W-:Y:S01]  /*d800*/  IADD3 R155, R94, 0x240, RZ ;  /* 0x000002405e9b7810 */ /* 0x000fe20007ffe0ff */
[----:B------:R-:W-:Y:S06]  /*d810*/  @!P5 BRA `(.L_x_7099) ;  /* 0x000000000004d947 */ /* 0x000fec0003800000 */
[----:B-1----:R0:W-:Y:S02]  /*d820*/  REDG.E.ADD.F32.FTZ.RN.STRONG.GPU desc[UR20][R2.64+-0x1900], R7 ;  /* 0xffe70007020079a6 */ /* 0x0021e4000c10f394 */
.L_x_7099:
[----:B------:R-:W-:Y:S05]  /*d830*/  BSYNC B0 ;  /* 0x0000000000007941 */ /* 0x000fea0003800000 */
.L_x_7098:
[-C--:B----4-:R-:W-:Y:S01]  /*d840*/  LEA.HI.SX32 R4, R157, R94.reuse, 0x1b ;  /* 0x0000005e9d047211 */ /* 0x090fe200078fdaff */
[----:B------:R-:W-:Y:S01]  /*d850*/  BSSY B0, `(.L_x_7100) ;  /* 0x0000010000007945 */ /* 0x000fe20003800000 */
[----:B01----:R-:W-:Y:S02]  /*d860*/  IADD3 R7, R94, 0x280, RZ ;  /* 0x000002805e077810 */ /* 0x003fe40007ffe0ff */
[----:B------:R-:W-:Y:S02]  /*d870*/  LEA R4, R4, R89, 0x2 ;  /* 0x0000005904047211 */ /* 0x000fe400078e10ff */
[-C--:B------:R-:W-:Y:S02]  /*d880*/  LEA.HI.SX32 R164, R7, R94.reuse, 0x1b ;  /* 0x0000005e07a47211 */ /* 0x080fe400078fdaff */
[----:B------:R-:W-:Y:S01]  /*d890*/  ISETP.GE.AND P6, PT, R6, 0x201, PT ;  /* 0x000002010600780c */ /* 0x000fe20003fc6270 */
[----:B------:R0:W1:Y:S01]  /*d8a0*/  LDS R7, [R4+0x1880] ;  /* 0x0018800004077984 */ /* 0x0000620000000800 */
[----:B--2---:R-:W-:-:S02]  /*d8b0*/  LEA.HI.SX32 R162, R155, R94, 0x1b ;  /* 0x0000005e9ba27211 */ /* 0x004fc400078fdaff */
        /* <DEDUP_REMOVED lines=9> */
.L_x_7101:
[----:B------:R-:W-:Y:S05]  /*d950*/  BSYNC B0 ;  /* 0x0000000000007941 */ /* 0x000fea0003800000 */
.L_x_7100:
[----:B01----:R0:W1:Y:S01]  /*d960*/  LDS R7, [R162+0x1980] ;  /* 0x00198000a2077984 */ /* 0x0030620000000800 */
[----:B------:R-:W-:Y:S01]  /*d970*/  BSSY B0, `(.L_x_7102) ;  /* 0x0000006000007945 */ /* 0x000fe20003800000 */
[----:B------:R-:W-:Y:S02]  /*d980*/  IADD3 R157, R94, 0x300, RZ ;  /* 0x000003005e9d7810 */ /* 0x000fe40007ffe0ff */
[----:B------:R-:W-:Y:S02]  /*d990*/  LEA.HI.SX32 R4, R155, R94, 0x1b ;  /* 0x0000005e9b047211 */ /* 0x000fe400078fdaff */
[----:B------:R-:W-:Y:S01]  /*d9a0*/  LEA R164, R164, R89, 0x2 ;  /* 0x00000059a4a47211 */ /* 0x000fe200078e10ff */
[----:B------:R-:W-:Y:S06]  /*d9b0*/  @!P1 BRA `(.L_x_7103) ;  /* 0x0000000000049947 */ /* 0x000fec0003800000 */
[----:B-1----:R2:W-:Y:S02]  /*d9c0*/  REDG.E.ADD.F32.FTZ.RN.STRONG.GPU desc[UR20][R2.64+-0x1700], R7 ;  /* 0xffe90007020079a6 */ /* 0x0025e4000c10f394 */
.L_x_7103:
[----:B------:R-:W-:Y:S05]  /*d9d0*/  BSYNC B0 ;  /* 0x0000000000007941 */ /* 0x000fea0003800000 */
.L_x_7102:
[----:B-12---:R1:W2:Y:S01]  /*d9e0*/  LDS R7, [R164+0x1a80] ;  /* 0x001a8000a4077984 */ /* 0x0062a20000000800 */
[----:B------:R-:W-:Y:S01]  /*d9f0*/  BSSY B0, `(.L_x_7104) ;  /* 0x0000006000007945 */ /* 0x000fe20003800000 */
[----:B0-----:R-:W-:Y:S02]  /*da00*/  LEA.HI.SX32 R162, R157, R94, 0x1b ;  /* 0x0000005e9da27211 */ /* 0x001fe400078fdaff */
[----:B------:R-:W-:Y:S02]  /*da10*/  IADD3 R155, R94, 0x340, RZ ;  /* 0x000003405e9b7810 */ /* 0x000fe40007ffe0ff */
[----:B------:R-:W-:Y:S01]  /*da20*/  LEA R157, R4, R89, 0x2 ;  /* 0x00000059049d7211 */ /* 0x000fe200078e10ff */
[----:B------:R-:W-:Y:S06]  /*da30*/  @!P2 BRA `(.L_x_7105) ;  /* 0x000000000004a947 */ /* 0x000fec0003800000 */
[----:B--2---:R0:W-:Y:S02]  /*da40*/  REDG.E.ADD.F32.FTZ.RN.STRONG.GPU desc[UR20][R2.64+-0x1600], R7 ;  /* 0xffea0007020079a6 */ /* 0x0041e4000c10f394 */
.L_x_7105:
[----:B------:R-:W-:Y:S05]  /*da50*/  BSYNC B0 ;  /* 0x0000000000007941 */ /* 0x000fea0003800000 */
.L_x_7104:
[----:B0-2---:R0:W2:Y:S01]  /*da60*/  LDS R7, [R157+0x1b80] ;  /* 0x001b80009d077984 */ /* 0x0050a20000000800 */
[----:B------:R-:W-:Y:S01]  /*da70*/  BSSY B0, `(.L_x_7106) ;  /* 0x0000005000007945 */ /* 0x000fe20003800000 */
[----:B------:R-:W-:Y:S02]  /*da80*/  LEA.HI.SX32 R4, R155, R94, 0x1b ;  /* 0x0000005e9b047211 */ /* 0x000fe400078fdaff */
[----:B------:R-:W-:Y:S01]  /*da90*/  LEA R162, R162, R89, 0x2 ;  /* 0x00000059a2a27211 */ /* 0x000fe200078e10ff */
[----:B------:R-:W-:Y:S06]  /*daa0*/  @!P3 BRA `(.L_x_7107) ;  /* 0x000000000004b947 */ /* 0x000fec0003800000 */
[----:B--2---:R4:W-:Y:S02]  /*dab0*/  REDG.E.ADD.F32.FTZ.RN.STRONG.GPU desc[UR20][R2.64+-0x1500], R7 ;  /* 0xffeb0007020079a6 */ /* 0x0049e4000c10f394 */
.L_x_7107:
[----:B------:R-:W-:Y:S05]  /*dac0*/  BSYNC B0 ;  /* 0x0000000000007941 */ /* 0x000fea0003800000 */
.L_x_7106:
[----:B--2-4-:R2:W4:Y:S01]  /*dad0*/  LDS R7, [R162+0x1c80] ;  /* 0x001c8000a2077984 */ /* 0x0145220000000800 */
[----:B------:R-:W-:Y:S01]  /*dae0*/  BSSY B0, `(.L_x_7108) ;  /* 0x0000004000007945 */ /* 0x000fe20003800000 */
[----:B------:R-:W-:-:S03]  /*daf0*/  LEA R4, R4, R89, 0x2 ;  /* 0x0000005904047211 */ /* 0x000fc600078e10ff */
[----:B------:R-:W-:Y:S05]  /*db00*/  @!P4 BRA `(.L_x_7109) ;  /* 0x000000000004c947 */ /* 0x000fea0003800000 */
[----:B----4-:R4:W-:Y:S02]  /*db10*/  REDG.E.ADD.F32.FTZ.RN.STRONG.GPU desc[UR20][R2.64+-0x1400], R7 ;  /* 0xffec0007020079a6 */ /* 0x0109e4000c10f394 */
.L_x_7109:
[----:B------:R-:W-:Y:S05]  /*db20*/  BSYNC B0 ;  /* 0x0000000000007941 */ /* 0x000fea0003800000 */
.L_x_7108:
[----:B----4-:R4:W1:Y:S01]  /*db30*/  LDS R7, [R4+0x1d80] ;  /* 0x001d800004077984 */ /* 0x0108620000000800 */
[----:B------:R-:W-:Y:S01]  /*db40*/  BSSY B0, `(.L_x_7110) ;  /* 0x0000005000007945 */ /* 0x000fe20003800000 */
[C---:B------:R-:W-:Y:S02]  /*db50*/  IADD3 R155, R94.reuse, 0x380, RZ ;  /* 0x000003805e9b7810 */ /* 0x040fe40007ffe0ff */
[----:B0-----:R-:W-:Y:S01]  /*db60*/  IADD3 R157, R94, 0x3c0, RZ ;  /* 0x000003c05e9d7810 */ /* 0x001fe20007ffe0ff */
[----:B------:R-:W-:Y:S06]  /*db70*/  @!P5 BRA `(.L_x_7111) ;  /* 0x000000000004d947 */ /* 0x000fec0003800000 */
[----:B-1----:R0:W-:Y:S02]  /*db80*/  REDG.E.ADD.F32.FTZ.RN.STRONG.GPU desc[UR20][R2.64+-0x1300], R7 ;  /* 0xffed0007020079a6 */ /* 0x0021e4000c10f394 */
.L_x_7111:
[----:B------:R-:W-:Y:S05]  /*db90*/  BSYNC B0 ;  /* 0x0000000000007941 */ /* 0x000fea0003800000 */
.L_x_7110:
        /* <DEDUP_REMOVED lines=17> */
.L_x_7113:
[----:B------:R-:W-:Y:S05]  /*dcb0*/  BSYNC B0 ;  /* 0x0000000000007941 */ /* 0x000fea0003800000 */
.L_x_7112:
[----:B01----:R0:W1:Y:S01]  /*dcc0*/  LDS R7, [R162+0x1f80] ;  /* 0x001f8000a2077984 */ /* 0x0030620000000800 */
[----:B------:R-:W-:Y:S01]  /*dcd0*/  BSSY B0, `(.L_x_7114) ;  /* 0x0000006000007945 */ /* 0x000fe20003800000 */
[----:B------:R-:W-:Y:S02]  /*dce0*/  IADD3 R157, R94, 0x480, RZ ;  /* 0x000004805e9d7810 */ /* 0x000fe40007ffe0ff */
[----:B------:R-:W-:Y:S02]  /*dcf0*/  LEA.HI.SX32 R4, R155, R94, 0x1b ;  /* 0x0000005e9b047211 */ /* 0x000fe400078fdaff */
[----:B------:R-:W-:Y:S01]  /*dd00*/  LEA R164, R164, R89, 0x2 ;  /* 0x00000059a4a47211 */ /* 0x000fe200078e10ff */
[----:B------:R-:W-:Y:S06]  /*dd10*/  @!P1 BRA `(.L_x_7115) ;  /* 0x0000000000049947 */ /* 0x000fec0003800000 */
[----:B-1----:R2:W-:Y:S02]  /*dd20*/  REDG.E.ADD.F32.FTZ.RN.STRONG.GPU desc[UR20][R2.64+-0x1100], R7 ;  /* 0xffef0007020079a6 */ /* 0x0025e4000c10f394 */
.L_x_7115:
[----:B------:R-:W-:Y:S05]  /*dd30*/  BSYNC B0 ;  /* 0x0000000000007941 */ /* 0x000fea0003800000 */
.L_x_7114:
[----:B-12---:R1:W2:Y:S01]  /*dd40*/  LDS R7, [R164+0x2080] ;  /* 0x00208000a4077984 */ /* 0x0062a20000000800 */
[----:B------:R-:W-:Y:S01]  /*dd50*/  BSSY B0, `(.L_x_7116) ;  /* 0x0000006000007945 */ /* 0x000fe20003800000 */
[----:B0-----:R-:W-:Y:S02]  /*dd60*/  LEA.HI.SX32 R162, R157, R94, 0x1b ;  /* 0x0000005e9da27211 */ /* 0x001fe400078fdaff */
[----:B------:R-:W-:Y:S02]  /*dd70*/  IADD3 R155, R94, 0x4c0, RZ ;  /* 0x000004c05e9b7810 */ /* 0x000fe40007ffe0ff */
[----:B------:R-:W-:Y:S01]  /*dd80*/  LEA R157, R4, R89, 0x2 ;  /* 0x00000059049d7211 */ /* 0x000fe200078e10ff */
[----:B------:R-:W-:Y:S06]  /*dd90*/  @!P2 BRA `(.L_x_7117) ;  /* 0x000000000004a947 */ /* 0x000fec0003800000 */
[----:B--2---:R0:W-:Y:S02]  /*dda0*/  REDG.E.ADD.F32.FTZ.RN.STRONG.GPU desc[UR20][R2.64+-0x1000], R7 ;  /* 0xfff00007020079a6 */ /* 0x0041e4000c10f394 */
.L_x_7117:
[----:B------:R-:W-:Y:S05]  /*ddb0*/  BSYNC B0 ;  /* 0x0000000000007941 */ /* 0x000fea0003800000 */
.L_x_7116:
[----:B0-2---:R0:W2:Y:S01]  /*ddc0*/  LDS R7, [R157+0x2180] ;  /* 0x002180009d077984 */ /* 0x0050a20000000800 */
[----:B------:R-:W-:Y:S01]  /*ddd0*/  BSSY B0, `(.L_x_7118) ;  /* 0x0000005000007945 */ /* 0x000fe20003800000 */
[----:B------:R-:W-:Y:S02]  /*dde0*/  LEA.HI.SX32 R4, R155, R94, 0x1b ;  /* 0x0000005e9b047211 */ /* 0x000fe400078fdaff */
[----:B------:R-:W-:Y:S01]  /*ddf0*/  LEA R162, R162, R89, 0x2 ;  /* 0x00000059a2a27211 */ /* 0x000fe200078e10ff */
[----:B------:R-:W-:Y:S06]  /*de00*/  @!P3 BRA `(.L_x_7119) ;  /* 0x000000000004b947 */ /* 0x000fec0003800000 */
[----:B--2---:R4:W-:Y:S02]  /*de10*/  REDG.E.ADD.F32.FTZ.RN.STRONG.GPU desc[UR20][R2.64+-0xf00], R7 ;  /* 0xfff10007020079a6 */ /* 0x0049e4000c10f394 */
.L_x_7119:
[----:B------:R-:W-:Y:S05]  /*de20*/  BSYNC B0 ;  /* 0x0000000000007941 */ /* 0x000fea0003800000 */
.L_x_7118:
[----:B--2-4-:R2:W4:Y:S01]  /*de30*/  LDS R7, [R162+0x2280] ;  /* 0x00228000a2077984 */ /* 0x0145220000000800 */
[----:B------:R-:W-:Y:S01]  /*de40*/  BSSY B0, `(.L_x_7120) ;  /* 0x0000004000007945 */ /* 0x000fe20003800000 */
[----:B------:R-:W-:-:S03]  /*de50*/  LEA R4, R4, R89, 0x2 ;  /* 0x0000005904047211 */ /* 0x000fc600078e10ff */
[----:B------:R-:W-:Y:S05]  /*de60*/  @!P4 BRA `(.L_x_7121) ;  /* 0x000000000004c947 */ /* 0x000fea0003800000 */
[----:B----4-:R4:W-:Y:S02]  /*de70*/  REDG.E.ADD.F32.FTZ.RN.STRONG.GPU desc[UR20][R2.64+-0xe00], R7 ;  /* 0xfff20007020079a6 */ /* 0x0109e4000c10f394 */
.L_x_7121:
[----:B------:R-:W-:Y:S05]  /*de80*/  BSYNC B0 ;  /* 0x0000000000007941 */ /* 0x000fea0003800000 */
.L_x_7120:
[----:B----4-:R4:W1:Y:S01]  /*de90*/  LDS R7, [R4+0x2380] ;  /* 0x0023800004077984 */ /* 0x0108620000000800 */
[----:B------:R-:W-:Y:S01]  /*dea0*/  BSSY B0, `(.L_x_7122) ;  /* 0x0000005000007945 */ /* 0x000fe20003800000 */
[C---:B------:R-:W-:Y:S02]  /*deb0*/  IADD3 R155, R94.reuse, 0x500, RZ ;  /* 0x000005005e9b7810 */ /* 0x040fe40007ffe0ff */
[----:B0-----:R-:W-:Y:S01]  /*dec0*/  IADD3 R157, R94, 0x540, RZ ;  /* 0x000005405e9d7810 */ /* 0x001fe20007ffe0ff */
[----:B------:R-:W-:Y:S06]  /*ded0*/  @!P5 BRA `(.L_x_7123) ;  /* 0x000000000004d947 */ /* 0x000fec0003800000 */
[----:B-1----:R0:W-:Y:S02]  /*dee0*/  REDG.E.ADD.F32.FTZ.RN.STRONG.GPU desc[UR20][R2.64+-0xd00], R7 ;  /* 0xfff30007020079a6 */ /* 0x0021e4000c10f394 */
.L_x_7123:
[----:B------:R-:W-:Y:S05]  /*def0*/  BSYNC B0 ;  /* 0x0000000000007941 */ /* 0x000fea0003800000 */
.L_x_7122:
        /* <DEDUP_REMOVED lines=17> */
.L_x_7125:
[----:B------:R-:W-:Y:S05]  /*e010*/  BSYNC B0 ;  /* 0x0000000000007941 */ /* 0x000fea0003800000 */
.L_x_7124:
[----:B01----:R0:W1:Y:S01]  /*e020*/  LDS R7, [R162+0x2580] ;  /* 0x00258000a2077984 */ /* 0x0030620000000800 */
[----:B------:R-:W-:Y:S01]  /*e030*/  BSSY B0, `(.L_x_7126) ;  /* 0x0000006000007945 */ /* 0x000fe20003800000 */
[----:B------:R-:W-:Y:S02]  /*e040*/  IADD3 R157, R94, 0x600, RZ ;  /* 0x000006005e9d7810 */ /* 0x000fe40007ffe0ff */
[----:B------:R-:W-:Y:S02]  /*e050*/  LEA.HI.SX32 R4, R155, R94, 0x1b ;  /* 0x0000005e9b047211 */ /* 0x000fe400078fdaff */
[----:B------:R-:W-:Y:S01]  /*e060*/  LEA R164, R164, R89, 0x2 ;  /* 0x00000059a4a47211 */ /* 0x000fe200078e10ff */
[----:B------:R-:W-:Y:S06]  /*e070*/  @!P1 BRA `(.L_x_7127) ;  /* 0x0000000000049947 */ /* 0x000fec0003800000 */
[----:B-1----:R2:W-:Y:S02]  /*e080*/  REDG.E.ADD.F32.FTZ.RN.STRONG.GPU desc[UR20][R2.64+-0xb00], R7 ;  /* 0xfff50007020079a6 */ /* 0x0025e4000c10f394 */
.L_x_7127:
[----:B------:R-:W-:Y:S05]  /*e090*/  BSYNC B0 ;  /* 0x0000000000007941 */ /* 0x000fea0003800000 */
.L_x_7126:
[----:B-12---:R1:W2:Y:S01]  /*e0a0*/  LDS R7, [R164+0x2680] ;  /* 0x00268000a4077984 */ /* 0x0062a20000000800 */
[----:B------:R-:W-:Y:S01]  /*e0b0*/  BSSY B0, `(.L_x_7128) ;  /* 0x0000006000007945 */ /* 0x000fe20003800000 */
[----:B0-----:R-:W-:Y:S02]  /*e0c0*/  LEA.HI.SX32 R162, R157, R94, 0x1b ;  /* 0x0000005e9da27211 */ /* 0x001fe400078fdaff */
[----:B------:R-:W-:Y:S02]  /*e0d0*/  IADD3 R155, R94, 0x640, RZ ;  /* 0x000006405e9b7810 */ /* 0x000fe40007ffe0ff */
[----:B------:R-:W-:Y:S01]  /*e0e0*/  LEA R157, R4, R89, 0x2 ;  /* 0x00000059049d7211 */ /* 0x000fe200078e10ff */
[----:B------:R-:W-:Y:S06]  /*e0f0*/  @!P2 BRA `(.L_x_7129) ;  /* 0x000000000004a947 */ /* 0x000fec0003800000 */
[----:B--2---:R0:W-:Y:S02]  /*e100*/  REDG.E.ADD.F32.FTZ.RN.STRONG.GPU desc[UR20][R2.64+-0xa00], R7 ;  /* 0xfff60007020079a6 */ /* 0x0041e4000c10f394 */
.L_x_7129:
[----:B------:R-:W-:Y:S05]  /*e110*/  BSYNC B0 ;  /* 0x0000000000007941 */ /* 0x000fea0003800000 */
.L_x_7128:
[----:B0-2---:R0:W2:Y:S01]  /*e120*/  LDS R7, [R157+0x2780] ;  /* 0x002780009d077984 */ /* 0x0050a20000000800 */
[----:B------:R-:W-:Y:S01]  /*e130*/  BSSY B0, `(.L_x_7130) ;  /* 0x0000005000007945 */ /* 0x000fe20003800000 */
[----:B------:R-:W-:Y:S02]  /*e140*/  LEA.HI.SX32 R4, R155, R94, 0x1b ;  /* 0x0000005e9b047211 */ /* 0x000fe400078fdaff */
[----:B------:R-:W-:Y:S01]  /*e150*/  LEA R162, R162, R89, 0x2 ;  /* 0x00000059a2a27211 */ /* 0x000fe200078e10ff */
[----:B------:R-:W-:Y:S06]  /*e160*/  @!P3 BRA `(.L_x_7131) ;  /* 0x000000000004b947 */ /* 0x000fec0003800000 */
[----:B--2---:R4:W-:Y:S02]  /*e170*/  REDG.E.ADD.F32.FTZ.RN.STRONG.GPU desc[UR20][R2.64+-0x900], R7 ;  /* 0xfff70007020079a6 */ /* 0x0049e4000c10f394 */
.L_x_7131:
[----:B------:R-:W-:Y:S05]  /*e180*/  BSYNC B0 ;  /* 0x0000000000007941 */ /* 0x000fea0003800000 */
.L_x_7130:
[----:B--2-4-:R2:W4:Y:S01]  /*e190*/  LDS R7, [R162+0x2880] ;  /* 0x00288000a2077984 */ /* 0x0145220000000800 */
[----:B------:R-:W-:Y:S01]  /*e1a0*/  BSSY B0, `(.L_x_7132) ;  /* 0x0000004000007945 */ /* 0x000fe20003800000 */
[----:B------:R-:W-:-:S03]  /*e1b0*/  LEA R4, R4, R89, 0x2 ;  /* 0x0000005904047211 */ /* 0x000fc600078e10ff */
[----:B------:R-:W-:Y:S05]  /*e1c0*/  @!P4 BRA `(.L_x_7133) ;  /* 0x000000000004c947 */ /* 0x000fea0003800000 */
[----:B----4-:R4:W-:Y:S02]  /*e1d0*/  REDG.E.ADD.F32.FTZ.RN.STRONG.GPU desc[UR20][R2.64+-0x800], R7 ;  /* 0xfff80007020079a6 */ /* 0x0109e4000c10f394 */
.L_x_7133:
[----:B------:R-:W-:Y:S05]  /*e1e0*/  BSYNC B0 ;  /* 0x0000000000007941 */ /* 0x000fea0003800000 */
.L_x_7132:
[----:B----4-:R4:W1:Y:S01]  /*e1f0*/  LDS R7, [R4+0x2980] ;  /* 0x0029800004077984 */ /* 0x0108620000000800 */
[----:B------:R-:W-:Y:S01]  /*e200*/  BSSY B0, `(.L_x_7134) ;  /* 0x0000005000007945 */ /* 0x000fe20003800000 */
[C---:B------:R-:W-:Y:S02]  /*e210*/  IADD3 R155, R94.reuse, 0x680, RZ ;  /* 0x000006805e9b7810 */ /* 0x040fe40007ffe0ff */
[----:B0-----:R-:W-:Y:S01]  /*e220*/  IADD3 R157, R94, 0x6c0, RZ ;  /* 0x000006c05e9d7810 */ /* 0x001fe20007ffe0ff */
[----:B------:R-:W-:Y:S06]  /*e230*/  @!P5 BRA `(.L_x_7135) ;  /* 0x000000000004d947 */ /* 0x000fec0003800000 */
[----:B-1----:R0:W-:Y:S02]  /*e240*/  REDG.E.ADD.F32.FTZ.RN.STRONG.GPU desc[UR20][R2.64+-0x700], R7 ;  /* 0xfff90007020079a6 */ /* 0x0021e4000c10f394 */
.L_x_7135:
[----:B------:R-:W-:Y:S05]  /*e250*/  BSYNC B0 ;  /* 0x0000000000007941 */ /* 0x000fea0003800000 */
.L_x_7134:
        /* <DEDUP_REMOVED lines=17> */
.L_x_7137:
[----:B------:R-:W-:Y:S05]  /*e370*/  BSYNC B0 ;  /* 0x0000000000007941 */ /* 0x000fea0003800000 */
.L_x_7136:
[----:B01----:R0:W1:Y:S01]  /*e380*/  LDS R7, [R162+0x2b80] ;  /* 0x002b8000a2077984 */ /* 0x0030620000000800 */
[----:B------:R-:W-:Y:S01]  /*e390*/  BSSY B0, `(.L_x_7138) ;  /* 0x0000006000007945 */ /* 0x000fe20003800000 */
[----:B------:R-:W-:Y:S02]  /*e3a0*/  IADD3 R157, R94, 0x780, RZ ;  /* 0x000007805e9d7810 */ /* 0x000fe40007ffe0ff */
[----:B------:R-:W-:Y:S02]  /*e3b0*/  LEA.HI.SX32 R4, R155, R94, 0x1b ;  /* 0x0000005e9b047211 */ /* 0x000fe400078fdaff */
[----:B------:R-:W-:Y:S01]  /*e3c0*/  LEA R164, R164, R89, 0x2 ;  /* 0x00000059a4a47211 */ /* 0x000fe200078e10ff */
[----:B------:R-:W-:Y:S06]  /*e3d0*/  @!P1 BRA `(.L_x_7139) ;  /* 0x0000000000049947 */ /* 0x000fec0003800000 */
[----:B-1----:R2:W-:Y:S02]  /*e3e0*/  REDG.E.ADD.F32.FTZ.RN.STRONG.GPU desc[UR20][R2.64+-0x500], R7 ;  /* 0xfffb0007020079a6 */ /* 0x0025e4000c10f394 */
.L_x_7139:
[----:B------:R-:W-:Y:S05]  /*e3f0*/  BSYNC B0 ;  /* 0x0000000000007941 */ /* 0x000fea0003800000 */
.L_x_7138:
[----:B-12---:R1:W2:Y:S01]  /*e400*/  LDS R7, [R164+0x2c80] ;  /* 0x002c8000a4077984 */ /* 0x0062a20000000800 */
[----:B------:R-:W-:Y:S01]  /*e410*/  BSSY B0, `(.L_x_7140) ;  /* 0x0000006000007945 */ /* 0x000fe20003800000 */
[----:B------:R-:W-:Y:S02]  /*e420*/  LEA.HI.SX32 R6, R157, R94, 0x1b ;  /* 0x0000005e9d067211 */ /* 0x000fe400078fdaff */
[----:B------:R-:W-:Y:S02]  /*e430*/  IADD3 R155, R94, 0x7c0, RZ ;  /* 0x000007c05e9b7810 */ /* 0x000fe40007ffe0ff */
[----:B------:R-:W-:Y:S01]  /*e440*/  LEA R157, R4, R89, 0x2 ;  /* 0x00000059049d7211 */ /* 0x000fe200078e10ff */
[----:B------:R-:W-:Y:S06]  /*e450*/  @!P2 BRA `(.L_x_7141) ;  /* 0x000000000004a947 */ /* 0x000fec0003800000 */
[----:B--2---:R4:W-:Y:S02]  /*e460*/  REDG.E.ADD.F32.FTZ.RN.STRONG.GPU desc[UR20][R2.64+-0x400], R7 ;  /* 0xfffc0007020079a6 */ /* 0x0049e4000c10f394 */
.L_x_7141:
[----:B------:R-:W-:Y:S05]  /*e470*/  BSYNC B0 ;  /* 0x0000000000007941 */ /* 0x000fea0003800000 */
.L_x_7140:
[----:B--2-4-:R2:W4:Y:S01]  /*e480*/  LDS R7, [R157+0x2d80] ;  /* 0x002d80009d077984 */ /* 0x0145220000000800 */
[----:B------:R-:W-:Y:S01]  /*e490*/  BSSY B0, `(.L_x_7142) ;  /* 0x0000006000007945 */ /* 0x000fe20003800000 */
[----:B------:R-:W-:Y:S01]  /*e4a0*/  LEA.HI.SX32 R4, R155, R94, 0x1b ;  /* 0x0000005e9b047211 */ /* 0x000fe200078fdaff */
[----:B------:R-:W-:Y:S01]  /*e4b0*/  FMUL.FTZ R160, R239, R160 ;  /* 0x000000a0efa07220 */ /* 0x000fe20000410000 */
[----:B------:R-:W-:Y:S01]  /*e4c0*/  LEA R6, R6, R89, 0x2 ;  /* 0x0000005906067211 */ /* 0x000fe200078e10ff */
[----:B------:R-:W-:Y:S06]  /*e4d0*/  @!P3 BRA `(.L_x_7143) ;  /* 0x000000000004b947 */ /* 0x000fec0003800000 */
[----:B----4-:R4:W-:Y:S02]  /*e4e0*/  REDG.E.ADD.F32.FTZ.RN.STRONG.GPU desc[UR20][R2.64+-0x300], R7 ;  /* 0xfffd0007020079a6 */ /* 0x0109e4000c10f394 */
.L_x_7143:
[----:B------:R-:W-:Y:S05]  /*e4f0*/  BSYNC B0 ;  /* 0x0000000000007941 */ /* 0x000fea0003800000 */
.L_x_7142:
[----:B----4-:R4:W0:Y:S01]  /*e500*/  LDS R7, [R6+0x2e80] ;  /* 0x002e800006077984 */ /* 0x0108220000000800 */
[----:B------:R-:W-:Y:S01]  /*e510*/  BSSY B0, `(.L_x_7144) ;  /* 0x0000005000007945 */ /* 0x000fe20003800000 */
[----:B------:R-:W-:Y:S01]  /*e520*/  LEA R155, R4, R89, 0x2 ;  /* 0x00000059049b7211 */ /* 0x000fe200078e10ff */
[----:B------:R-:W-:Y:S02]  /*e530*/  FFMA.FTZ R160, R223, R158, R160 ;  /* 0x0000009edfa07223 */ /* 0x000fe400000100a0 */
[----:B------:R-:W-:Y:S05]  /*e540*/  @!P4 BRA `(.L_x_7145) ;  /* 0x000000000004c947 */ /* 0x000fea0003800000 */
[----:B0-----:R0:W-:Y:S02]  /*e550*/  REDG.E.ADD.F32.FTZ.RN.STRONG.GPU desc[UR20][R2.64+-0x200], R7 ;  /* 0xfffe0007020079a6 */ /* 0x0011e4000c10f394 */
.L_x_7145:
[----:B------:R-:W-:Y:S05]  /*e560*/  BSYNC B0 ;  /* 0x0000000000007941 */ /* 0x000fea0003800000 */
.L_x_7144:
[----:B------:R-:W-:Y:S01]  /*e570*/  FADD.FTZ R4, R5, R160 ;  /* 0x000000a005047221 */ /* 0x000fe20000010000 */
[----:B------:R-:W-:Y:S01]  /*e580*/  BSSY B0, `(.L_x_7146) ;  /* 0x0000004000007945 */ /* 0x000fe20003800000 */
[----:B------:R0:W0:Y:S03]  /*e590*/  LDS R5, [R155+0x2f80] ;  /* 0x002f80009b057984 */ /* 0x0000260000000800 */
[----:B------:R-:W-:Y:S05]  /*e5a0*/  @!P5 BRA `(.L_x_7147) ;  /* 0x000000000004d947 */ /* 0x000fea0003800000 */
[----:B0-----:R0:W-:Y:S02]  /*e5b0*/  REDG.E.ADD.F32.FTZ.RN.STRONG.GPU desc[UR20][R2.64+-0x100], R5 ;  /* 0xffff0005020079a6 */ /* 0x0011e4000c10f394 */
.L_x_7147:
[----:B------:R-:W-:Y:S05]  /*e5c0*/  BSYNC B0 ;  /* 0x0000000000007941 */ /* 0x000fea0003800000 */
.L_x_7146:
[----:B--2---:R-:W2:Y:S01]  /*e5d0*/  LDL R157, [R1+0x40] ;  /* 0x00004000019d7983 */ /* 0x004ea20000100800 */
[----:B------:R-:W-:Y:S01]  /*e5e0*/  ISETP.GT.AND P1, PT, R93, 0x1e, PT ;  /* 0x0000001e5d00780c */ /* 0x000fe20003f24270 */
[----:B------:R-:W-:Y:S01]  /*e5f0*/  FMUL.FTZ R130, R239, R130 ;  /* 0x00000082ef827220 */ /* 0x000fe20000410000 */
[----:B0-----:R-:W-:Y:S01]  /*e600*/  MOV R5, R153 ;  /* 0x0000009900057202 */ /* 0x001fe20000000f00 */
[----:B------:R-:W0:Y:S01]  /*e610*/  SHFL.DOWN PT, R2, R153, 0x1, 0x1f ;  /* 0x08201f0099027f89 */ /* 0x000e2200000e0000 */
[----:B----4-:R-:W-:Y:S01]  /*e620*/  MOV R6, R119 ;  /* 0x0000007700067202 */ /* 0x010fe20000000f00 */
[----:B------:R-:W-:Y:S01]  /*e630*/  FFMA.FTZ R223, R223, R128, R130 ;  /* 0x00000080dfdf7223 */ /* 0x000fe20000010082 */
[----:B------:R-:W-:Y:S01]  /*e640*/  MOV R7, R176 ;  /* 0x000000b000077202 */ /* 0x000fe20000000f00 */
[----:B------:R-:W4:Y:S01]  /*e650*/  SHFL.DOWN PT, R155, R119, 0x1, 0x1f ;  /* 0x08201f00779b7f89 */ /* 0x000f2200000e0000 */
[----:B------:R-:W-:Y:S01]  /*e660*/  FMUL.FTZ R124, R209, R124 ;  /* 0x0000007cd17c7220 */ /* 0x000fe20000410000 */
[----:B------:R-:W-:Y:S01]  /*e670*/  FMUL.FTZ R208, R208, R127 ;  /* 0x0000007fd0d07220 */ /* 0x000fe20000410000 */
[----:B------:R-:W-:Y:S01]  /*e680*/  FMUL.FTZ R117, R212, R117 ;  /* 0x00000075d4757220 */ /* 0x000fe20000410000 */
[----:B------:R-:W5:Y:S01]  /*e690*/  SHFL.DOWN PT, R160, R176, 0x1, 0x1f ;  /* 0x08201f00b0a07f89 */ /* 0x000f6200000e0000 */
[----:B------:R-:W-:Y:S01]  /*e6a0*/  FFMA.FTZ R120, R151, R120, R124 ;  /* 0x0000007897787223 */ /* 0x000fe2000001007c */
[----:B------:R-:W-:Y:S01]  /*e6b0*/  FFMA.FTZ R126, R237, R126, R208 ;  /* 0x0000007eed7e7223 */ /* 0x000fe200000100d0 */
[----:B------:R-:W-:Y:S01]  /*e6c0*/  FMUL.FTZ R131, R214, R131 ;  /* 0x00000083d6837220 */ /* 0x000fe20000410000 */
[----:B------:R-:W1:Y:S01]  /*e6d0*/  SHFL.DOWN PT, R3, R4, 0x1, 0x1f ;  /* 0x08201f0004037f89 */ /* 0x000e6200000e0000 */
[----:B------:R-:W-:Y:S01]  /*e6e0*/  FFMA.FTZ R95, R95, R202, R120 ;  /* 0x000000ca5f5f7223 */ /* 0x000fe20000010078 */
[----:B------:R-:W-:Y:S01]  /*e6f0*/  FFMA.FTZ R126, R107, R62, R126 ;  /* 0x0000003e6b7e7223 */ /* 0x000fe2000001007e */
[----:B------:R-:W-:Y:S01]  /*e700*/  FFMA.FTZ R12, R12, R115, R117 ;  /* 0x000000730c0c7223 */ /* 0x000fe20000010075 */
[----:B------:R-:W-:Y:S01]  /*e710*/  FFMA.FTZ R131, R232, R135, R131 ;  /* 0x00000087e8837223 */ /* 0x000fe20000010083 */
[----:B------:R-:W-:Y:S01]  /*e720*/  FADD.FTZ R28, R95, R28 ;  /* 0x0000001c5f1c7221 */ /* 0x000fe20000010000 */
[----:B------:R-:W-:Y:S01]  /*e730*/  ISETP.NE.AND P2, PT, R93, RZ, PT ;  /* 0x000000ff5d00720c */ /* 0x000fe20003f45270 */
[----:B------:R-:W-:Y:S01]  /*e740*/  FFMA.FTZ R97, R97, R198, R12 ;  /* 0x000000c661617223 */ /* 0x000fe2000001000c */
[----:B------:R-:W-:Y:S01]  /*e750*/  FFMA.FTZ R100, R100, R11, R131 ;  /* 0x0000000b64647223 */ /* 0x000fe20000010083 */
[----:B------:R-:W-:Y:S01]  /*e760*/  ISETP.NE.AND P3, PT, R94, RZ, PT ;  /* 0x000000ff5e00720c */ /* 0x000fe20003f65270 */
        /* <DEDUP_REMOVED lines=10> */
[----:B-----5:R-:W-:Y:S01]  /*e810*/  @!P1 FADD.FTZ R7, R7, R160 ;  /* 0x000000a007079221 */ /* 0x020fe20000010000 */
[----:B------:R-:W4:Y:S01]  /*e820*/  SHFL.DOWN PT, R119, R6, 0x2, 0x1f ;  /* 0x08401f0006777f89 */ /* 0x000f2200000e0000 */
[----:B------:R-:W-:Y:S01]  /*e830*/  FMUL.FTZ R220, R220, R143 ;  /* 0x0000008fdcdc7220 */ /* 0x000fe20000410000 */
[----:B------:R-:W-:Y:S01]  /*e840*/  FMUL.FTZ R144, R221, R144 ;  /* 0x00000090dd907220 */ /* 0x000fe20000410000 */
[----:B-1----:R-:W-:Y:S01]  /*e850*/  @!P1 FADD.FTZ R4, R3, R4 ;  /* 0x0000000403049221 */ /* 0x002fe20000010000 */
[----:B------:R-:W1:Y:S01]  /*e860*/  SHFL.DOWN PT, R160, R7, 0x2, 0x1f ;  /* 0x08401f0007a07f89 */ /* 0x000e6200000e0000 */
[----:B------:R-:W-:Y:S01]  /*e870*/  ISETP.GT.AND P1, PT, R93, 0x1d, PT ;  /* 0x0000001d5d00780c */ /* 0x000fe20003f24270 */
[----:B------:R-:W-:Y:S01]  /*e880*/  FMUL.FTZ R122, R122, R145 ;  /* 0x000000917a7a7220 */ /* 0x000fe20000410000 */
[----:B------:R-:W-:Y:S01]  /*e890*/  FMUL.FTZ R146, R123, R146 ;  /* 0x000000927b927220 */ /* 0x000fe20000410000 */
        /* <DEDUP_REMOVED lines=16> */
[----:B----4-:R-:W-:Y:S01]  /*e9a0*/  @!P1 FADD.FTZ R6, R6, R119 ;  /* 0x0000007706069221 */ /* 0x010fe20000010000 */
        /* <DEDUP_REMOVED lines=32> */
[----:B----4-:R-:W-:Y:S01]  /*ebb0*/  @!P1 FADD.FTZ R7, R7, R128 ;  /* 0x0000008007079221 */ /* 0x010fe20000010000 */
[----:B------:R-:W1:Y:S01]  /*ebc0*/  SHFL.DOWN PT, R95, R6, 0x8, 0x1f ;  /* 0x09001f00065f7f89 */ /* 0x000e6200000e0000 */
[----:B------:R-:W-:Y:S01]  /*ebd0*/  FADD.FTZ R38, R113, R38 ;  /* 0x0000002671267221 */ /* 0x000fe20000010000 */
[----:B------:R-:W-:Y:S01]  /*ebe0*/  FADD.FTZ R24, R99, R24 ;  /* 0x0000001863187221 */ /* 0x000fe20000010000 */
[----:B-----5:R-:W-:Y:S01]  /*ebf0*/  @!P1 FADD.FTZ R4, R4, R3 ;  /* 0x0000000304049221 */ /* 0x020fe20000010000 */
[----:B------:R-:W4:Y:S01]  /*ec00*/  SHFL.DOWN PT, R62, R7, 0x8, 0x1f ;  /* 0x09001f00073e7f89 */ /* 0x000f2200000e0000 */
        /* <DEDUP_REMOVED lines=22> */
[----:B----4-:R-:W-:-:S02]  /*ed70*/  @!P1 FADD.FTZ R7, R7, R62 ;  /* 0x0000003e07079221 */ /* 0x010fc40000010000 */
[----:B------:R-:W1:Y:S01]  /*ed80*/  SHFL.DOWN PT, R11, R6, 0x10, 0x1f ;  /* 0x0a001f00060b7f89 */ /* 0x000e6200000e0000 */
[----:B-----5:R-:W-:-:S03]  /*ed90*/  @!P1 FADD.FTZ R4, R4, R3 ;  /* 0x0000000304049221 */ /* 0x020fc60000010000 */
[----:B------:R-:W4:Y:S01]  /*eda0*/  SHFL.DOWN PT, R12, R7, 0x10, 0x1f ;  /* 0x0a001f00070c7f89 */ /* 0x000f2200000e0000 */
[----:B------:R-:W-:-:S03]  /*edb0*/  ISETP.GT.AND P1, PT, R93, 0xf, PT ;  /* 0x0000000f5d00780c */ /* 0x000fc60003f24270 */
[----:B------:R-:W5:Y:S10]  /*edc0*/  SHFL.DOWN PT, R3, R4, 0x10, 0x1f ;  /* 0x0a001f0004037f89 */ /* 0x000f7400000e0000 */
[----:B0-----:R-:W-:Y:S01]  /*edd0*/  @!P1 FADD.FTZ R5, R5, R2 ;  /* 0x0000000205059221 */ /* 0x001fe20000010000 */
[----:B-1----:R-:W-:Y:S01]  /*ede0*/  @!P1 FADD.FTZ R6, R6, R11 ;  /* 0x0000000b06069221 */ /* 0x002fe20000010000 */
[----:B----4-:R-:W-:Y:S01]  /*edf0*/  @!P1 FADD.FTZ R7, R7, R12 ;  /* 0x0000000c07079221 */ /* 0x010fe20000010000 */
[----:B-----5:R-:W-:-:S05]  /*ee00*/  @!P1 FADD.FTZ R4, R4, R3 ;  /* 0x0000000304049221 */ /* 0x020fca0000010000 */
[----:B--2---:R0:W-:Y:S01]  /*ee10*/  @!P2 STS.128 [R157+0x3190], R4 ;  /* 0x003190049d00a388 */ /* 0x0041e20000000c00 */
        /* <DEDUP_REMOVED lines=23> */
.L_x_7149:
[----:B------:R-:W-:Y:S05]  /*ef90*/  BSYNC B0 ;  /* 0x0000000000007941 */ /* 0x000fea0003800000 */
.L_x_7148:
[----:B------:R-:W-:Y:S02]  /*efa0*/  UIADD3 UR7, UR7, 0x1, URZ ;  /* 0x0000000107077890 */ /* 0x000fe4000fffe03f */
[----:B------:R-:W-:Y:S02]  /*efb0*/  UIADD3 UR8, UP1, UR8, 0x1, URZ ;  /* 0x0000000108087890 */ /* 0x000fe4000ff3e03f */
[----:B------:R-:W-:Y:S02]  /*efc0*/  UISETP.GE.AND UP0, UPT, UR7, UR52, UPT ;  /* 0x000000340700728c */ /* 0x000fe4000bf06270 */
[----:B------:R-:W-:-:S04]  /*efd0*/  UIADD3.X UR9, URZ, UR9, URZ, UP1, !UPT ;  /* 0x000000093f097290 */ /* 0x000fc80008ffe43f */
[----:B------:R-:W-:-:S13]  /*efe0*/  PLOP3.LUT P1, PT, PT, PT, UP0, 0x80, 0x0 ;  /* 0x000000000000781c */ /* 0x000fda0003f2f008 */
[----:B------:R-:W-:Y:S05]  /*eff0*/  @!P1 BRA `(.L_x_7150) ;  /* 0xffffff6400589947 */ /* 0x000fea000383ffff */
.L_x_7055:
        /* <DEDUP_REMOVED lines=26> */
[----:B01----:R-:W-:Y:S01]  /*f1a0*/  PRMT R0, R43, 0x7632, R0 ;  /* 0x000076322b007816 */ /* 0x003fe20000000000 */
[----:B------:R-:W-:Y:S01]  /*f1b0*/  UIMAD UR18, UR24, UR28, URZ ;  /* 0x0000001c181272a4 */ /* 0x000fe2000f8e023f */
[----:B------:R-:W-:Y:S01]  /*f1c0*/  PRMT R2, R41, 0x7632, R2 ;  /* 0x0000763229027816 */ /* 0x000fe20000000002 */
[----:B------:R-:W-:Y:S01]  /*f1d0*/  ULDC.64 UR26, c[0x0][0x3a8] ;  /* 0x0000ea00001a7ab9 */ /* 0x000fe20000000a00 */
[----:B------:R-:W-:Y:S01]  /*f1e0*/  ISETP.NE.AND P6, PT, R94, RZ, PT ;  /* 0x000000ff5e00720c */ /* 0x000fe20003fc5270 */
        /* <DEDUP_REMOVED lines=9> */
[----:B------:R-:W-:Y:S01]  /*f280*/  F2FP.BF16.F32.PACK_AB R31, R31, R32 ;  /* 0x000000201f1f723e */ /* 0x000fe200000010ff */
[----:B------:R-:W-:Y:S01]  /*f290*/  ULEA UR7, UR8, UR7, 0x18 ;  /* 0x0000000708077291 */ /* 0x000fe2000f8ec03f */
[----:B------:R-:W-:Y:S01]  /*f2a0*/  PRMT R3, R37, 0x7632, R3 ;  /* 0x0000763225037816 */ /* 0x000fe20000000003 */
[----:B------:R0:W-:Y:S01]  /*f2b0*/  STS.U16 [R92+0x2], R46 ;  /* 0x0000022e5c007388 */ /* 0x0001e20000000400 */
[C---:B------:R-:W-:Y:S01]  /*f2c0*/  PRMT R5, R31.reuse, 0x7610, R5 ;  /* 0x000076101f057816 */ /* 0x040fe20000000005 */
[----:B------:R-:W-:Y:S01]  /*f2d0*/  UIMAD.WIDE.U32 UR8, UR11, UR28, URZ ;  /* 0x0000001c0b0872a5 */ /* 0x000fe2000f8e003f */
[----:B------:R-:W-:Y:S01]  /*f2e0*/  PRMT R6, R31, 0x7632, R6 ;  /* 0x000076321f067816 */ /* 0x000fe20000000006 */
[----:B------:R1:W-:Y:S01]  /*f2f0*/  STS.U16 [R92+0x6], R0 ;  /* 0x000006005c007388 */ /* 0x0003e20000000400 */
[----:B------:R-:W-:Y:S01]  /*f300*/  MOV R4, UR44 ;  /* 0x0000002c00047c02 */ /* 0x000fe20008000f00 */
[----:B------:R-:W-:Y:S01]  /*f310*/  UIADD3 UR25, UR9, UR18, URZ ;  /* 0x0000001209197290 */ /* 0x000fe2000fffe03f */
[----:B------:R-:W-:Y:S01]  /*f320*/  BSSY B0, `(.L_x_7151) ;  /* 0x000003b000007945 */ /* 0x000fe20003800000 */
[----:B------:R1:W-:Y:S01]  /*f330*/  STS.U16 [R92+0xa], R2 ;  /* 0x00000a025c007388 */ /* 0x0003e20000000400 */
[----:B0-----:R-:W-:-:S03]  /*f340*/  PRMT R46, R39, 0x7632, R46 ;  /* 0x00007632272e7816 */ /* 0x001fc6000000002e */
[----:B------:R-:W-:Y:S01]  /*f350*/  STS.U16 [R92], R45 ;  /* 0x0000002d5c007388 */ /* 0x000fe20000000400 */
[----:B-1----:R-:W-:-:S03]  /*f360*/  PRMT R0, R35, 0x7632, R0 ;  /* 0x0000763223007816 */ /* 0x002fc60000000000 */
        /* <DEDUP_REMOVED lines=13> */
[----:B------:R-:W-:Y:S01]  /*f440*/  NOP ;  /* 0x0000000000007918 */ /* 0x000fe20000000000 */
[----:B0-----:R-:W-:-:S04]  /*f450*/  SHF.L.U32 R2, R94, 0x4, RZ ;  /* 0x000000045e027819 */ /* 0x001fc800000006ff */
[----:B------:R-:W-:-:S04]  /*f460*/  LOP3.LUT R3, R2, 0xfffffe00, RZ, 0xc0, !PT ;  /* 0xfffffe0002037812 */ /* 0x000fc800078ec0ff */
[----:B------:R-:W-:-:S04]  /*f470*/  LOP3.LUT R89, R3, 0x1f, R94, 0xf8, !PT ;  /* 0x0000001f03597812 */ /* 0x000fc800078ef85e */
[----:B------:R-:W-:Y:S02]  /*f480*/  SHF.R.S32.HI R38, RZ, 0x1f, R89 ;  /* 0x0000001fff267819 */ /* 0x000fe40000011459 */
[----:B------:R-:W-:-:S04]  /*f490*/  IADD3 R2, P1, R89, UR19, RZ ;  /* 0x0000001359027c10 */ /* 0x000fc8000ff3e0ff */
[----:B------:R-:W-:Y:S01]  /*f4a0*/  IADD3.X R3, R38, UR30, RZ, P1, !PT ;  /* 0x0000001e26037c10 */ /* 0x000fe20008ffe4ff */
        /* <DEDUP_REMOVED lines=34> */
.L_x_7152:
[----:B------:R-:W-:Y:S05]  /*f6d0*/  BSYNC B0 ;  /* 0x0000000000007941 */ /* 0x000fea0003800000 */
.L_x_7151:
        /* <DEDUP_REMOVED lines=150> */
[----:B------:R0:W-:Y:S01]  /*10040*/  STS.U16 [R12+0xc], R18 ;  /* 0x00000c120c007388 */ /* 0x0001e20000000400 */
[----:B------:R-:W-:Y:S01]  /*10050*/  F2FP.BF16.F32.PACK_AB R0, R28, R27 ;  /* 0x0000001b1c00723e */ /* 0x000fe200000010ff */
[----:B------:R-:W-:Y:S02]  /*10060*/  FADD.FTZ R27, R26, R27 ;  /* 0x0000001b1a1b7221 */ /* 0x000fe40000010000 */
[----:B------:R-:W-:Y:S02]  /*10070*/  STS.U16 [R13+0xe], R39 ;  /* 0x00000e270d007388 */ /* 0x000fe40000000400 */
[----:B------:R-:W-:Y:S02]  /*10080*/  FADD.FTZ R28, R27, R28 ;  /* 0x0000001c1b1c7221 */ /* 0x000fe40000010000 */
[----:B------:R1:W-:Y:S01]  /*10090*/  STS.U16 [R14+0x10], R5 ;  /* 0x000010050e007388 */ /* 0x0003e20000000400 */
[----:B0-----:R-:W-:Y:S01]  /*100a0*/  PRMT R18, R4, 0x7610, R18 ;  /* 0x0000761004127816 */ /* 0x001fe20000000012 */
[----:B------:R-:W-:-:S02]  /*100b0*/  FADD.FTZ R29, R28, R29 ;  /* 0x0000001d1c1d7221 */ /* 0x000fc40000010000 */
[----:B------:R0:W-:Y:S04]  /*100c0*/  STS.U16 [R31+0x12], R6 ;  /* 0x000012061f007388 */ /* 0x0001e80000000400 */
[----:B------:R-:W-:Y:S01]  /*100d0*/  STS.U16 [R32+0x14], R16 ;  /* 0x0000141020007388 */ /* 0x000fe20000000400 */
[----:B-1----:R-:W-:-:S03]  /*100e0*/  PRMT R5, R0, 0x7632, R5 ;  /* 0x0000763200057816 */ /* 0x002fc60000000005 */
[----:B------:R-:W-:Y:S01]  /*100f0*/  STS.U16 [R33+0x16], R8 ;  /* 0x0000160821007388 */ /* 0x000fe20000000400 */
[----:B0-----:R-:W-:-:S03]  /*10100*/  PRMT R6, R4, 0x7632, R6 ;  /* 0x0000763204067816 */ /* 0x001fc60000000006 */
        /* <DEDUP_REMOVED lines=44> */
.L_x_7154:
[----:B------:R-:W-:Y:S05]  /*103d0*/  BSYNC B0 ;  /* 0x0000000000007941 */ /* 0x000fea0003800000 */
.L_x_7153:
        /* <DEDUP_REMOVED lines=56> */
.L_x_7049:
        /* <DEDUP_REMOVED lines=38> */
.L_x_7157:
[----:B------:R-:W-:Y:S05]  /*109c0*/  BSYNC B0 ;  /* 0x0000000000007941 */ /* 0x000fea0003800000 */
.L_x_7156:
        /* <DEDUP_REMOVED lines=41> */
.L_x_7159:
[----:B------:R-:W2:Y:S02]  /*10c60*/  S2R R11, SR_TID.X ;  /* 0x00000000000b7919 */ /* 0x000ea40000002100 */
.L_x_7160:
[----:B------:R-:W-:Y:S05]  /*10c70*/  BSYNC B0 ;  /* 0x0000000000007941 */ /* 0x000fea0003800000 */
.L_x_7158:
        /* <DEDUP_REMOVED lines=23> */
.L_x_7162:
        /* <DEDUP_REMOVED lines=32> */
.L_x_7161:
[----:B------:R-:W-:Y:S05]  /*10ff0*/  EXIT ;  /* 0x000000000000794d */ /* 0x000fea0003800000 */
.L_x_7059:
[----:B------:R-:W-:Y:S01]  /*11000*/  HFMA2.MMA R69, -RZ, RZ, 0, 5.9604644775390625e-08 ;  /* 0x00000001ff457435 */ /* 0x000fe200000001ff */
[----:B------:R-:W-:Y:S02]  /*11010*/  MOV R230, R227 ;  /* 0x000000e300e67202 */ /* 0x000fe40000000f00 */
[----:B------:R-:W-:Y:S02]  /*11020*/  MOV R68, RZ ;  /* 0x000000ff00447202 */ /* 0x000fe40000000f00 */
[----:B------:R-:W-:-:S07]  /*11030*/  MOV R71, 0xffffffff ;  /* 0xffffffff00477802 */ /* 0x000fce0000000f00 */
[----:B------:R-:W-:Y:S05]  /*11040*/  WARPSYNC.COLLECTIVE R71, `(.L_x_7163) ;  /* 0x0000000047087348 */ /* 0x000fea0003c00000 */
[----:B------:R0:W1:Y:S02]  /*11050*/  SHFL.UP P1, R70, R230, R69, R68 ;  /* 0x04000045e6467389 */ /* 0x0000640000020044 */
[----:B01----:R-:W-:Y:S01]  /*11060*/  ENDCOLLECTIVE ;  /* 0x000000000000791b */ /* 0x003fe20003800000 */
.L_x_7163:
[----:B------:R-:W-:Y:S02]  /*11070*/  MOV R230, R228 ;  /* 0x000000e400e67202 */ /* 0x000fe40000000f00 */
[----:B------:R-:W-:-:S07]  /*11080*/  MOV R229, R70 ;  /* 0x0000004600e57202 */ /* 0x000fce0000000f00 */
[----:B------:R-:W-:Y:S05]  /*11090*/  WARPSYNC.COLLECTIVE R71, `(.L_x_7164) ;  /* 0x0000000047087348 */ /* 0x000fea0003c00000 */
[----:B------:R0:W1:Y:S02]  /*110a0*/  SHFL.UP P1, R70, R230, R69, R68 ;  /* 0x04000045e6467389 */ /* 0x0000640000020044 */
[----:B01----:R-:W-:Y:S01]  /*110b0*/  ENDCOLLECTIVE ;  /* 0x000000000000791b */ /* 0x003fe20003800000 */
.L_x_7164:
[----:B------:R-:W-:Y:S02]  /*110c0*/  MOV R230, R225 ;  /* 0x000000e100e67202 */ /* 0x000fe40000000f00 */
[----:B------:R-:W-:-:S07]  /*110d0*/  MOV R231, R70 ;  /* 0x0000004600e77202 */ /* 0x000fce0000000f00 */
[----:B------:R-:W-:Y:S05]  /*110e0*/  WARPSYNC.COLLECTIVE R71, `(.L_x_7165) ;  /* 0x0000000047087348 */ /* 0x000fea0003c00000 */
[----:B------:R0:W1:Y:S02]  /*110f0*/  SHFL.UP P1, R70, R230, R69, R68 ;  /* 0x04000045e6467389 */ /* 0x0000640000020044 */
[----:B01----:R-:W-:Y:S01]  /*11100*/  ENDCOLLECTIVE ;  /* 0x000000000000791b */ /* 0x003fe20003800000 */
.L_x_7165:
[----:B------:R-:W-:Y:S02]  /*11110*/  MOV R230, R226 ;  /* 0x000000e200e67202 */ /* 0x000fe40000000f00 */
[----:B------:R-:W-:-:S07]  /*11120*/  MOV R232, R70 ;  /* 0x0000004600e87202 */ /* 0x000fce0000000f00 */
[----:B------:R-:W-:Y:S05]  /*11130*/  WARPSYNC.COLLECTIVE R71, `(.L_x_7166) ;  /* 0x0000000047087348 */ /* 0x000fea0003c00000 */
[----:B------:R0:W1:Y:S02]  /*11140*/  SHFL.UP P1, R70, R230, R69, R68 ;  /* 0x04000045e6467389 */ /* 0x0000640000020044 */
[----:B01----:R-:W-:Y:S01]  /*11150*/  ENDCOLLECTIVE ;  /* 0x000000000000791b */ /* 0x003fe20003800000 */
.L_x_7166:
        /* <DEDUP_REMOVED lines=19> */
.L_x_7167:
[----:B------:R-:W-:Y:S02]  /*11290*/  MOV R230, R228 ;  /* 0x000000e400e67202 */ /* 0x000fe40000000f00 */
[----:B------:R-:W-:-:S07]  /*112a0*/  MOV R231, R70 ;  /* 0x0000004600e77202 */ /* 0x000fce0000000f00 */
[----:B------:R-:W-:Y:S05]  /*112b0*/  WARPSYNC.COLLECTIVE R71, `(.L_x_7168) ;  /* 0x0000000047087348 */ /* 0x000fea0003c00000 */
[----:B------:R0:W1:Y:S02]  /*112c0*/  SHFL.UP P1, R70, R230, R69, R68 ;  /* 0x04000045e6467389 */ /* 0x0000640000020044 */
[----:B01----:R-:W-:Y:S01]  /*112d0*/  ENDCOLLECTIVE ;  /* 0x000000000000791b */ /* 0x003fe20003800000 */
.L_x_7168:
[----:B------:R-:W-:Y:S02]  /*112e0*/  MOV R230, R225 ;  /* 0x000000e100e67202 */ /* 0x000fe40000000f00 */
[----:B------:R-:W-:-:S07]  /*112f0*/  MOV R232, R70 ;  /* 0x0000004600e87202 */ /* 0x000fce0000000f00 */
[----:B------:R-:W-:Y:S05]  /*11300*/  WARPSYNC.COLLECTIVE R71, `(.L_x_7169) ;  /* 0x0000000047087348 */ /* 0x000fea0003c00000 */
[----:B------:R0:W1:Y:S02]  /*11310*/  SHFL.UP P1, R70, R230, R69, R68 ;  /* 0x04000045e6467389 */ /* 0x0000640000020044 */
[----:B01----:R-:W-:Y:S01]  /*11320*/  ENDCOLLECTIVE ;  /* 0x000000000000791b */ /* 0x003fe20003800000 */
.L_x_7169:
[----:B------:R-:W-:Y:S02]  /*11330*/  MOV R230, R226 ;  /* 0x000000e200e67202 */ /* 0x000fe40000000f00 */
[----:B------:R-:W-:-:S07]  /*11340*/  MOV R229, R70 ;  /* 0x0000004600e57202 */ /* 0x000fce0000000f00 */
[----:B------:R-:W-:Y:S05]  /*11350*/  WARPSYNC.COLLECTIVE R71, `(.L_x_7170) ;  /* 0x0000000047087348 */ /* 0x000fea0003c00000 */
[----:B------:R0:W1:Y:S02]  /*11360*/  SHFL.UP P1, R70, R230, R69, R68 ;  /* 0x04000045e6467389 */ /* 0x0000640000020044 */
[----:B01----:R-:W-:Y:S01]  /*11370*/  ENDCOLLECTIVE ;  /* 0x000000000000791b */ /* 0x003fe20003800000 */
.L_x_7170:
        /* <DEDUP_REMOVED lines=19> */
.L_x_7171:
[----:B------:R-:W-:Y:S02]  /*114b0*/  MOV R230, R228 ;  /* 0x000000e400e67202 */ /* 0x000fe40000000f00 */
[----:B------:R-:W-:-:S07]  /*114c0*/  MOV R231, R70 ;  /* 0x0000004600e77202 */ /* 0x000fce0000000f00 */
[----:B------:R-:W-:Y:S05]  /*114d0*/  WARPSYNC.COLLECTIVE R71, `(.L_x_7172) ;  /* 0x0000000047087348 */ /* 0x000fea0003c00000 */
[----:B------:R0:W1:Y:S02]  /*114e0*/  SHFL.UP P1, R70, R230, R69, R68 ;  /* 0x04000045e6467389 */ /* 0x0000640000020044 */
[----:B01----:R-:W-:Y:S01]  /*114f0*/  ENDCOLLECTIVE ;  /* 0x000000000000791b */ /* 0x003fe20003800000 */
.L_x_7172:
[----:B------:R-:W-:Y:S02]  /*11500*/  MOV R230, R225 ;  /* 0x000000e100e67202 */ /* 0x000fe40000000f00 */
[----:B------:R-:W-:-:S07]  /*11510*/  MOV R232, R70 ;  /* 0x0000004600e87202 */ /* 0x000fce0000000f00 */
[----:B------:R-:W-:Y:S05]  /*11520*/  WARPSYNC.COLLECTIVE R71, `(.L_x_7173) ;  /* 0x0000000047087348 */ /* 0x000fea0003c00000 */
[----:B------:R0:W1:Y:S02]  /*11530*/  SHFL.UP P1, R70, R230, R69, R68 ;  /* 0x04000045e6467389 */ /* 0x0000640000020044 */
[----:B01----:R-:W-:Y:S01]  /*11540*/  ENDCOLLECTIVE ;  /* 0x000000000000791b */ /* 0x003fe20003800000 */
.L_x_7173:
[----:B------:R-:W-:Y:S02]  /*11550*/  MOV R230, R226 ;  /* 0x000000e200e67202 */ /* 0x000fe40000000f00 */
[----:B------:R-:W-:-:S07]  /*11560*/  MOV R229, R70 ;  /* 0x0000004600e57202 */ /* 0x000fce0000000f00 */
[----:B------:R-:W-:Y:S05]  /*11570*/  WARPSYNC.COLLECTIVE R71, `(.L_x_7174) ;  /* 0x0000000047087348 */ /* 0x000fea0003c00000 */
[----:B------:R0:W1:Y:S02]  /*11580*/  SHFL.UP P1, R70, R230, R69, R68 ;  /* 0x04000045e6467389 */ /* 0x0000640000020044 */
[----:B01----:R-:W-:Y:S01]  /*11590*/  ENDCOLLECTIVE ;  /* 0x000000000000791b */ /* 0x003fe20003800000 */
.L_x_7174:
        /* <DEDUP_REMOVED lines=19> */
.L_x_7175:
[----:B------:R-:W-:Y:S02]  /*116d0*/  MOV R230, R228 ;  /* 0x000000e400e67202 */ /* 0x000fe40000000f00 */
[----:B------:R-:W-:-:S07]  /*116e0*/  MOV R231, R70 ;  /* 0x0000004600e77202 */ /* 0x000fce0000000f00 */
[----:B------:R-:W-:Y:S05]  /*116f0*/  WARPSYNC.COLLECTIVE R71, `(.L_x_7176) ;  /* 0x0000000047087348 */ /* 0x000fea0003c00000 */
[----:B------:R0:W1:Y:S02]  /*11700*/  SHFL.UP P1, R70, R230, R69, R68 ;  /* 0x04000045e6467389 */ /* 0x0000640000020044 */
[----:B01----:R-:W-:Y:S01]  /*11710*/  ENDCOLLECTIVE ;  /* 0x000000000000791b */ /* 0x003fe20003800000 */
.L_x_7176:
[----:B------:R-:W-:Y:S02]  /*11720*/  MOV R230, R225 ;  /* 0x000000e100e67202 */ /* 0x000fe40000000f00 */
[----:B------:R-:W-:-:S07]  /*11730*/  MOV R232, R70 ;  /* 0x0000004600e87202 */ /* 0x000fce0000000f00 */
[----:B------:R-:W-:Y:S05]  /*11740*/  WARPSYNC.COLLECTIVE R71, `(.L_x_7177) ;  /* 0x0000000047087348 */ /* 0x000fea0003c00000 */
[----:B------:R0:W1:Y:S02]  /*11750*/  SHFL.UP P1, R70, R230, R69, R68 ;  /* 0x04000045e6467389 */ /* 0x0000640000020044 */
[----:B01----:R-:W-:Y:S01]  /*11760*/  ENDCOLLECTIVE ;  /* 0x000000000000791b */ /* 0x003fe20003800000 */
.L_x_7177:
[----:B------:R-:W-:Y:S02]  /*11770*/  MOV R230, R226 ;  /* 0x000000e200e67202 */ /* 0x000fe40000000f00 */
[----:B------:R-:W-:-:S07]  /*11780*/  MOV R229, R70 ;  /* 0x0000004600e57202 */ /* 0x000fce0000000f00 */
[----:B------:R-:W-:Y:S05]  /*11790*/  WARPSYNC.COLLECTIVE R71, `(.L_x_7178) ;  /* 0x0000000047087348 */ /* 0x000fea0003c00000 */
[----:B------:R0:W1:Y:S02]  /*117a0*/  SHFL.UP P1, R70, R230, R69, R68 ;  /* 0x04000045e6467389 */ /* 0x0000640000020044 */
[----:B01----:R-:W-:Y:S01]  /*117b0*/  ENDCOLLECTIVE ;  /* 0x000000000000791b */ /* 0x003fe20003800000 */
.L_x_7178:
        /* <DEDUP_REMOVED lines=19> */
.L_x_7179:
[----:B------:R-:W-:Y:S02]  /*118f0*/  MOV R230, R228 ;  /* 0x000000e400e67202 */ /* 0x000fe40000000f00 */
[----:B------:R-:W-:-:S07]  /*11900*/  MOV R229, R70 ;  /* 0x0000004600e57202 */ /* 0x000fce0000000f00 */
[----:B------:R-:W-:Y:S05]  /*11910*/  WARPSYNC.COLLECTIVE R71, `(.L_x_7180) ;  /* 0x0000000047087348 */ /* 0x000fea0003c00000 */
[----:B------:R0:W1:Y:S02]  /*11920*/  SHFL.UP P1, R70, R230, R69, R68 ;  /* 0x04000045e6467389 */ /* 0x0000640000020044 */
[----:B01----:R-:W-:Y:S01]  /*11930*/  ENDCOLLECTIVE ;  /* 0x000000000000791b */ /* 0x003fe20003800000 */
.L_x_7180:
[----:B------:R-:W-:Y:S02]  /*11940*/  MOV R230, R225 ;  /* 0x000000e100e67202 */ /* 0x000fe40000000f00 */
[----:B------:R-:W-:-:S07]  /*11950*/  MOV R231, R70 ;  /* 0x0000004600e77202 */ /* 0x000fce0000000f00 */
[----:B------:R-:W-:Y:S05]  /*11960*/  WARPSYNC.COLLECTIVE R71, `(.L_x_7181) ;  /* 0x0000000047087348 */ /* 0x000fea0003c00000 */
[----:B------:R0:W1:Y:S02]  /*11970*/  SHFL.UP P1, R70, R230, R69, R68 ;  /* 0x04000045e6467389 */ /* 0x0000640000020044 */
[----:B01----:R-:W-:Y:S01]  /*11980*/  ENDCOLLECTIVE ;  /* 0x000000000000791b */ /* 0x003fe20003800000 */
.L_x_7181:
[----:B------:R-:W-:Y:S02]  /*11990*/  MOV R230, R226 ;  /* 0x000000e200e67202 */ /* 0x000fe40000000f00 */
[----:B------:R-:W-:-:S07]  /*119a0*/  MOV R232, R70 ;  /* 0x0000004600e87202 */ /* 0x000fce0000000f00 */
[----:B------:R-:W-:Y:S05]  /*119b0*/  WARPSYNC.COLLECTIVE R71, `(.L_x_7182) ;  /* 0x0000000047087348 */ /* 0x000fea0003c00000 */
[----:B------:R0:W1:Y:S02]  /*119c0*/  SHFL.UP P1, R70, R230, R69, R68 ;  /* 0x04000045e6467389 */ /* 0x0000640000020044 */
[----:B01----:R-:W-:Y:S01]  /*119d0*/  ENDCOLLECTIVE ;  /* 0x000000000000791b */ /* 0x003fe20003800000 */
.L_x_7182:
[----:B------:R-:W-:Y:S01]  /*119e0*/  MOV R69, R70 ;  /* 0x0000004600457202 */ /* 0x000fe20000000f00 */
[----:B------:R-:W-:Y:S06]  /*119f0*/  BRA `(.L_x_7183) ;  /* 0xffffff7400807947 */ /* 0x000fec000383ffff */
.L_x_7060:
        /* <DEDUP_REMOVED lines=8> */
.L_x_7185:
[----:B------:R-:W-:Y:S05]  /*11a80*/  BSYNC B0 ;  /* 0x0000000000007941 */ /* 0x000fea0003800000 */
.L_x_7184:
[----:B------:R-:W-:Y:S05]  /*11a90*/  BRA `(.L_x_7186) ;  /* 0xffffff7400907947 */ /* 0x000fea000383ffff */
.L_x_7061:
        /* <DEDUP_REMOVED lines=8> */
.L_x_7188:
[----:B------:R-:W-:Y:S05]  /*11b20*/  BSYNC B0 ;  /* 0x0000000000007941 */ /* 0x000fea0003800000 */
.L_x_7187:
[----:B------:R-:W-:Y:S05]  /*11b30*/  BRA `(.L_x_7189) ;  /* 0xffffff7400707947 */ /* 0x000fea000383ffff */
.L_x_7062:
        /* <DEDUP_REMOVED lines=8> */
.L_x_7191:
[----:B------:R-:W-:Y:S05]  /*11bc0*/  BSYNC B0 ;  /* 0x0000000000007941 */ /* 0x000fea0003800000 */
.L_x_7190:
[----:B------:R-:W-:Y:S05]  /*11bd0*/  BRA `(.L_x_7192) ;  /* 0xffffff7400507947 */ /* 0x000fea000383ffff */
.L_x_7063:
        /* <DEDUP_REMOVED lines=8> */
.L_x_7194:
[----:B------:R-:W-:Y:S05]  /*11c60*/  BSYNC B0 ;  /* 0x0000000000007941 */ /* 0x000fea0003800000 */
.L_x_7193:
[----:B------:R-:W-:Y:S05]  /*11c70*/  BRA `(.L_x_7195) ;  /* 0xffffff7400307947 */ /* 0x000fea000383ffff */
.L_x_7064:
        /* <DEDUP_REMOVED lines=8> */
.L_x_7197:
[----:B------:R-:W-:Y:S05]  /*11d00*/  BSYNC B0 ;  /* 0x0000000000007941 */ /* 0x000fea0003800000 */
.L_x_7196:
        /* <DEDUP_REMOVED lines=8> */
.L_x_7198:
[----:B------:R-:W-:Y:S02]  /*11d90*/  MOV R230, R225 ;  /* 0x000000e100e67202 */ /* 0x000fe40000000f00 */
[----:B------:R-:W-:-:S07]  /*11da0*/  MOV R229, R70 ;  /* 0x0000004600e57202 */ /* 0x000fce0000000f00 */
[----:B------:R-:W-:Y:S05]  /*11db0*/  WARPSYNC.COLLECTIVE R71, `(.L_x_7199) ;  /* 0x0000000047087348 */ /* 0x000fea0003c00000 */
[----:B------:R0:W1:Y:S02]  /*11dc0*/  SHFL.UP P1, R70, R230, R69, R68 ;  /* 0x04000045e6467389 */ /* 0x0000640000020044 */
[----:B01----:R-:W-:Y:S01]  /*11dd0*/  ENDCOLLECTIVE ;  /* 0x000000000000791b */ /* 0x003fe20003800000 */
.L_x_7199:
[----:B------:R-:W-:Y:S02]  /*11de0*/  MOV R230, R226 ;  /* 0x000000e200e67202 */ /* 0x000fe40000000f00 */
[----:B------:R-:W-:-:S07]  /*11df0*/  MOV R225, R70 ;  /* 0x0000004600e17202 */ /* 0x000fce0000000f00 */
[----:B------:R-:W-:Y:S05]  /*11e00*/  WARPSYNC.COLLECTIVE R71, `(.L_x_7200) ;  /* 0x0000000047087348 */ /* 0x000fea0003c00000 */
[----:B------:R0:W1:Y:S02]  /*11e10*/  SHFL.UP P1, R70, R230, R69, R68 ;  /* 0x04000045e6467389 */ /* 0x0000640000020044 */
[----:B01----:R-:W-:Y:S01]  /*11e20*/  ENDCOLLECTIVE ;  /* 0x000000000000791b */ /* 0x003fe20003800000 */
.L_x_7200:
[----:B------:R-:W-:Y:S01]  /*11e30*/  HFMA2.MMA R69, -RZ, RZ, 0, 0 ;  /* 0x00000000ff457435 */ /* 0x000fe200000001ff */
[----:B------:R-:W-:Y:S02]  /*11e40*/  MOV R68, 0x1f ;  /* 0x0000001f00447802 */ /* 0x000fe40000000f00 */
[----:B------:R-:W-:Y:S02]  /*11e50*/  MOV R226, R70 ;  /* 0x0000004600e27202 */ /* 0x000fe40000000f00 */
[----:B------:R-:W-:-:S07]  /*11e60*/  MOV R70, R60 ;  /* 0x0000003c00467202 */ /* 0x000fce0000000f00 */
[----:B------:R-:W-:Y:S05]  /*11e70*/  WARPSYNC.COLLECTIVE R71, `(.L_x_7201) ;  /* 0x0000000047087348 */ /* 0x000fea0003c00000 */
[----:B------:R0:W1:Y:S02]  /*11e80*/  SHFL.IDX P1, R228, R70, R69, R68 ;  /* 0x0000004546e47389 */ /* 0x0000640000020044 */
[----:B01----:R-:W-:Y:S01]  /*11e90*/  ENDCOLLECTIVE ;  /* 0x000000000000791b */ /* 0x003fe20003800000 */
.L_x_7201:
[----:B------:R-:W-:Y:S02]  /*11ea0*/  MOV R70, R61 ;  /* 0x0000003d00467202 */ /* 0x000fe40000000f00 */
[----:B------:R-:W-:-:S07]  /*11eb0*/  MOV R60, R228 ;  /* 0x000000e4003c7202 */ /* 0x000fce0000000f00 */
[----:B------:R-:W-:Y:S05]  /*11ec0*/  WARPSYNC.COLLECTIVE R71, `(.L_x_7202) ;  /* 0x0000000047087348 */ /* 0x000fea0003c00000 */
[----:B------:R0:W1:Y:S02]  /*11ed0*/  SHFL.IDX P1, R228, R70, R69, R68 ;  /* 0x0000004546e47389 */ /* 0x0000640000020044 */
[----:B01----:R-:W-:Y:S01]  /*11ee0*/  ENDCOLLECTIVE ;  /* 0x000000000000791b */ /* 0x003fe20003800000 */
.L_x_7202:
[----:B------:R-:W-:Y:S02]  /*11ef0*/  MOV R70, R62 ;  /* 0x0000003e00467202 */ /* 0x000fe40000000f00 */
[----:B------:R-:W-:-:S07]  /*11f00*/  MOV R61, R228 ;  /* 0x000000e4003d7202 */ /* 0x000fce0000000f00 */
[----:B------:R-:W-:Y:S05]  /*11f10*/  WARPSYNC.COLLECTIVE R71, `(.L_x_7203) ;  /* 0x0000000047087348 */ /* 0x000fea0003c00000 */
[----:B------:R0:W1:Y:S02]  /*11f20*/  SHFL.IDX P1, R228, R70, R69, R68 ;  /* 0x0000004546e47389 */ /* 0x0000640000020044 */
[----:B01----:R-:W-:Y:S01]  /*11f30*/  ENDCOLLECTIVE ;  /* 0x000000000000791b */ /* 0x003fe20003800000 */
.L_x_7203:
[----:B------:R-:W-:Y:S02]  /*11f40*/  MOV R70, R63 ;  /* 0x0000003f00467202 */ /* 0x000fe40000000f00 */
[----:B------:R-:W-:-:S07]  /*11f50*/  MOV R62, R228 ;  /* 0x000000e4003e7202 */ /* 0x000fce0000000f00 */
[----:B------:R-:W-:Y:S05]  /*11f60*/  WARPSYNC.COLLECTIVE R71, `(.L_x_7204) ;  /* 0x0000000047087348 */ /* 0x000fea0003c00000 */
[----:B------:R0:W1:Y:S02]  /*11f70*/  SHFL.IDX P1, R228, R70, R69, R68 ;  /* 0x0000004546e47389 */ /* 0x0000640000020044 */
[----:B01----:R-:W-:Y:S01]  /*11f80*/  ENDCOLLECTIVE ;  /* 0x000000000000791b */ /* 0x003fe20003800000 */
.L_x_7204:
[----:B------:R-:W-:Y:S01]  /*11f90*/  MOV R63, R228 ;  /* 0x000000e4003f7202 */ /* 0x000fe20000000f00 */
[----:B------:R-:W-:Y:S06]  /*11fa0*/  BRA `(.L_x_7205) ;  /* 0xffffff70008c7947 */ /* 0x000fec000383ffff */
.L_x_7066:
        /* <DEDUP_REMOVED lines=8> */
.L_x_7206:
[----:B------:R-:W-:Y:S02]  /*12030*/  MOV R244, R241 ;  /* 0x000000f100f47202 */ /* 0x000fe40000000f00 */
[----:B------:R-:W-:-:S07]  /*12040*/  MOV R68, R252 ;  /* 0x000000fc00447202 */ /* 0x000fce0000000f00 */
[----:B------:R-:W-:Y:S05]  /*12050*/  WARPSYNC.COLLECTIVE R71, `(.L_x_7207) ;  /* 0x0000000047087348 */ /* 0x000fea0003c00000 */
[----:B------:R0:W1:Y:S02]  /*12060*/  SHFL.DOWN P1, R252, R244, R245, R228 ;  /* 0x080000f5f4fc7389 */ /* 0x00006400000200e4 */
[----:B01----:R-:W-:Y:S01]  /*12070*/  ENDCOLLECTIVE ;  /* 0x000000000000791b */ /* 0x003fe20003800000 */
.L_x_7207:
[----:B------:R-:W-:Y:S02]  /*12080*/  MOV R244, R70 ;  /* 0x0000004600f47202 */ /* 0x000fe40000000f00 */
[----:B------:R-:W-:-:S07]  /*12090*/  MOV R69, R252 ;  /* 0x000000fc00457202 */ /* 0x000fce0000000f00 */
[----:B------:R-:W-:Y:S05]  /*120a0*/  WARPSYNC.COLLECTIVE R71, `(.L_x_7208) ;  /* 0x0000000047087348 */ /* 0x000fea0003c00000 */
[----:B------:R0:W1:Y:S02]  /*120b0*/  SHFL.DOWN P1, R252, R244, R245, R228 ;  /* 0x080000f5f4fc7389 */ /* 0x00006400000200e4 */
[----:B01----:R-:W-:Y:S01]  /*120c0*/  ENDCOLLECTIVE ;  /* 0x000000000000791b */ /* 0x003fe20003800000 */
.L_x_7208:
[----:B------:R-:W-:Y:S02]  /*120d0*/  MOV R244, R243 ;  /* 0x000000f300f47202 */ /* 0x000fe40000000f00 */
[----:B------:R-:W-:-:S07]  /*120e0*/  MOV R246, R252 ;  /* 0x000000fc00f67202 */ /* 0x000fce0000000f00 */
[----:B------:R-:W-:Y:S05]  /*120f0*/  WARPSYNC.COLLECTIVE R71, `(.L_x_7209) ;  /* 0x0000000047087348 */ /* 0x000fea0003c00000 */
[----:B------:R0:W1:Y:S02]  /*12100*/  SHFL.DOWN P1, R252, R244, R245, R228 ;  /* 0x080000f5f4fc7389 */ /* 0x00006400000200e4 */
[----:B01----:R-:W-:Y:S01]  /*12110*/  ENDCOLLECTIVE ;  /* 0x000000000000791b */ /* 0x003fe20003800000 */
.L_x_7209:
[----:B------:R-:W-:Y:S01]  /*12120*/  MOV R71, R252 ;  /* 0x000000fc00477202 */ /* 0x000fe20000000f00 */
[----:B------:R-:W-:Y:S06]  /*12130*/  BRA `(.L_x_7210) ;  /* 0xffffff8000e47947 */ /* 0x000fec000383ffff */
.L_x_7069:
        /* <DEDUP_REMOVED lines=8> */
.L_x_7212:
[----:B------:R-:W-:Y:S05]  /*121c0*/  BSYNC B0 ;  /* 0x0000000000007941 */ /* 0x000fea0003800000 */
.L_x_7211:
        /* <DEDUP_REMOVED lines=8> */
.L_x_7213:
[----:B------:R-:W-:Y:S02]  /*12250*/  MOV R244, R242 ;  /* 0x000000f200f47202 */ /* 0x000fe40000000f00 */
[----:B------:R-:W-:-:S07]  /*12260*/  MOV R69, R252 ;  /* 0x000000fc00457202 */ /* 0x000fce0000000f00 */
[----:B------:R-:W-:Y:S05]  /*12270*/  WARPSYNC.COLLECTIVE R71, `(.L_x_7214) ;  /* 0x0000000047087348 */ /* 0x000fea0003c00000 */
[----:B------:R0:W1:Y:S02]  /*12280*/  SHFL.DOWN P1, R252, R244, R245, R228 ;  /* 0x080000f5f4fc7389 */ /* 0x00006400000200e4 */
[----:B01----:R-:W-:Y:S01]  /*12290*/  ENDCOLLECTIVE ;  /* 0x000000000000791b */ /* 0x003fe20003800000 */
.L_x_7214:
[----:B------:R-:W-:Y:S02]  /*122a0*/  MOV R244, R243 ;  /* 0x000000f300f47202 */ /* 0x000fe40000000f00 */
[----:B------:R-:W-:-:S07]  /*122b0*/  MOV R70, R252 ;  /* 0x000000fc00467202 */ /* 0x000fce0000000f00 */
[----:B------:R-:W-:Y:S05]  /*122c0*/  WARPSYNC.COLLECTIVE R71, `(.L_x_7215) ;  /* 0x0000000047087348 */ /* 0x000fea0003c00000 */
[----:B------:R0:W1:Y:S02]  /*122d0*/  SHFL.DOWN P1, R252, R244, R245, R228 ;  /* 0x080000f5f4fc7389 */ /* 0x00006400000200e4 */
[----:B01----:R-:W-:Y:S01]  /*122e0*/  ENDCOLLECTIVE ;  /* 0x000000000000791b */ /* 0x003fe20003800000 */
.L_x_7215:
[----:B------:R-:W-:Y:S01]  /*122f0*/  MOV R71, R252 ;  /* 0x000000fc00477202 */ /* 0x000fe20000000f00 */
[----:B------:R-:W-:Y:S06]  /*12300*/  BRA `(.L_x_7216) ;  /* 0xffffff8000c47947 */ /* 0x000fec000383ffff */
.L_x_7072:
        /* <DEDUP_REMOVED lines=8> */
.L_x_7218:
[----:B------:R-:W-:Y:S05]  /*12390*/  BSYNC B0 ;  /* 0x0000000000007941 */ /* 0x000fea0003800000 */
.L_x_7217:
        /* <DEDUP_REMOVED lines=8> */
.L_x_7219:
[----:B------:R-:W-:Y:S02]  /*12420*/  MOV R244, R242 ;  /* 0x000000f200f47202 */ /* 0x000fe40000000f00 */
[----:B------:R-:W-:-:S07]  /*12430*/  MOV R69, R252 ;  /* 0x000000fc00457202 */ /* 0x000fce0000000f00 */
[----:B------:R-:W-:Y:S05]  /*12440*/  WARPSYNC.COLLECTIVE R71, `(.L_x_7220) ;  /* 0x0000000047087348 */ /* 0x000fea0003c00000 */
[----:B------:R0:W1:Y:S02]  /*12450*/  SHFL.DOWN P1, R252, R244, R245, R228 ;  /* 0x080000f5f4fc7389 */ /* 0x00006400000200e4 */
[----:B01----:R-:W-:Y:S01]  /*12460*/  ENDCOLLECTIVE ;  /* 0x000000000000791b */ /* 0x003fe20003800000 */
.L_x_7220:
[----:B------:R-:W-:Y:S02]  /*12470*/  MOV R244, R243 ;  /* 0x000000f300f47202 */ /* 0x000fe40000000f00 */
[----:B------:R-:W-:-:S07]  /*12480*/  MOV R70, R252 ;  /* 0x000000fc00467202 */ /* 0x000fce0000000f00 */
[----:B------:R-:W-:Y:S05]  /*12490*/  WARPSYNC.COLLECTIVE R71, `(.L_x_7221) ;  /* 0x0000000047087348 */ /* 0x000fea0003c00000 */
[----:B------:R0:W1:Y:S02]  /*124a0*/  SHFL.DOWN P1, R252, R244, R245, R228 ;  /* 0x080000f5f4fc7389 */ /* 0x00006400000200e4 */
[----:B01----:R-:W-:Y:S01]  /*124b0*/  ENDCOLLECTIVE ;  /* 0x000000000000791b */ /* 0x003fe20003800000 */
.L_x_7221:
[----:B------:R-:W-:Y:S01]  /*124c0*/  MOV R71, R252 ;  /* 0x000000fc00477202 */ /* 0x000fe20000000f00 */
[----:B------:R-:W-:Y:S06]  /*124d0*/  BRA `(.L_x_7222) ;  /* 0xffffff8000a47947 */ /* 0x000fec000383ffff */
.L_x_7075:
        /* <DEDUP_REMOVED lines=8> */
.L_x_7224:
[----:B------:R-:W-:Y:S05]  /*12560*/  BSYNC B0 ;  /* 0x0000000000007941 */ /* 0x000fea0003800000 */
.L_x_7223:
        /* <DEDUP_REMOVED lines=8> */
.L_x_7225:
[----:B------:R-:W-:Y:S02]  /*125f0*/  MOV R244, R242 ;  /* 0x000000f200f47202 */ /* 0x000fe40000000f00 */
[----:B------:R-:W-:-:S07]  /*12600*/  MOV R69, R252 ;  /* 0x000000fc00457202 */ /* 0x000fce0000000f00 */
[----:B------:R-:W-:Y:S05]  /*12610*/  WARPSYNC.COLLECTIVE R71, `(.L_x_7226) ;  /* 0x0000000047087348 */ /* 0x000fea0003c00000 */
[----:B------:R0:W1:Y:S02]  /*12620*/  SHFL.DOWN P1, R252, R244, R245, R228 ;  /* 0x080000f5f4fc7389 */ /* 0x00006400000200e4 */
[----:B01----:R-:W-:Y:S01]  /*12630*/  ENDCOLLECTIVE ;  /* 0x000000000000791b */ /* 0x003fe20003800000 */
.L_x_7226:
[----:B------:R-:W-:Y:S02]  /*12640*/  MOV R244, R243 ;  /* 0x000000f300f47202 */ /* 0x000fe40000000f00 */
[----:B------:R-:W-:-:S07]  /*12650*/  MOV R70, R252 ;  /* 0x000000fc00467202 */ /* 0x000fce0000000f00 */
[----:B------:R-:W-:Y:S05]  /*12660*/  WARPSYNC.COLLECTIVE R71, `(.L_x_7227) ;  /* 0x0000000047087348 */ /* 0x000fea0003c00000 */
[----:B------:R0:W1:Y:S02]  /*12670*/  SHFL.DOWN P1, R252, R244, R245, R228 ;  /* 0x080000f5f4fc7389 */ /* 0x00006400000200e4 */
[----:B01----:R-:W-:Y:S01]  /*12680*/  ENDCOLLECTIVE ;  /* 0x000000000000791b */ /* 0x003fe20003800000 */
.L_x_7227:
[----:B------:R-:W-:Y:S01]  /*12690*/  MOV R71, R252 ;  /* 0x000000fc00477202 */ /* 0x000fe20000000f00 */
[----:B------:R-:W-:Y:S06]  /*126a0*/  BRA `(.L_x_7228) ;  /* 0xffffff8000847947 */ /* 0x000fec000383ffff */
.L_x_7078:
        /* <DEDUP_REMOVED lines=8> */
.L_x_7230:
[----:B------:R-:W-:Y:S05]  /*12730*/  BSYNC B0 ;  /* 0x0000000000007941 */ /* 0x000fea0003800000 */
.L_x_7229:
        /* <DEDUP_REMOVED lines=8> */
.L_x_7231:
[----:B------:R-:W-:Y:S02]  /*127c0*/  MOV R244, R242 ;  /* 0x000000f200f47202 */ /* 0x000fe40000000f00 */
[----:B------:R-:W-:-:S07]  /*127d0*/  MOV R69, R252 ;  /* 0x000000fc00457202 */ /* 0x000fce0000000f00 */
[----:B------:R-:W-:Y:S05]  /*127e0*/  WARPSYNC.COLLECTIVE R71, `(.L_x_7232) ;  /* 0x0000000047087348 */ /* 0x000fea0003c00000 */
[----:B------:R0:W1:Y:S02]  /*127f0*/  SHFL.DOWN P1, R252, R244, R245, R228 ;  /* 0x080000f5f4fc7389 */ /* 0x00006400000200e4 */
[----:B01----:R-:W-:Y:S01]  /*12800*/  ENDCOLLECTIVE ;  /* 0x000000000000791b */ /* 0x003fe20003800000 */
.L_x_7232:
[----:B------:R-:W-:Y:S02]  /*12810*/  MOV R244, R243 ;  /* 0x000000f300f47202 */ /* 0x000fe40000000f00 */
[----:B------:R-:W-:-:S07]  /*12820*/  MOV R70, R252 ;  /* 0x000000fc00467202 */ /* 0x000fce0000000f00 */
[----:B------:R-:W-:Y:S05]  /*12830*/  WARPSYNC.COLLECTIVE R71, `(.L_x_7233) ;  /* 0x0000000047087348 */ /* 0x000fea0003c00000 */
[----:B------:R0:W1:Y:S02]  /*12840*/  SHFL.DOWN P1, R252, R244, R245, R228 ;  /* 0x080000f5f4fc7389 */ /* 0x00006400000200e4 */
[----:B01----:R-:W-:Y:S01]  /*12850*/  ENDCOLLECTIVE ;  /* 0x000000000000791b */ /* 0x003fe20003800000 */
.L_x_7233:
[----:B------:R-:W-:Y:S01]  /*12860*/  MOV R71, R252 ;  /* 0x000000fc00477202 */ /* 0x000fe20000000f00 */
[----:B------:R-:W-:Y:S06]  /*12870*/  BRA `(.L_x_7234) ;  /* 0xffffff8000647947 */ /* 0x000fec000383ffff */
.L_x_7081:
        /* <DEDUP_REMOVED lines=8> */
.L_x_7236:
[----:B------:R-:W-:Y:S05]  /*12900*/  BSYNC B0 ;  /* 0x0000000000007941 */ /* 0x000fea0003800000 */
.L_x_7235:
        /* <DEDUP_REMOVED lines=10> */
.L_x_7237:
[----:B------:R-:W-:Y:S02]  /*129b0*/  MOV R70, R242 ;  /* 0x000000f200467202 */ /* 0x000fe40000000f00 */
[----:B------:R-:W-:-:S07]  /*129c0*/  MOV R247, R228 ;  /* 0x000000e400f77202 */ /* 0x000fce0000000f00 */
[----:B------:R-:W-:Y:S05]  /*129d0*/  WARPSYNC.COLLECTIVE R71, `(.L_x_7238) ;  /* 0x0000000047087348 */ /* 0x000fea0003c00000 */
[----:B------:R0:W1:Y:S02]  /*129e0*/  SHFL.IDX P1, R228, R70, R69, R68 ;  /* 0x0000004546e47389 */ /* 0x0000640000020044 */
[----:B01----:R-:W-:Y:S01]  /*129f0*/  ENDCOLLECTIVE ;  /* 0x000000000000791b */ /* 0x003fe20003800000 */
.L_x_7238:
        /* <DEDUP_REMOVED lines=9> */
.L_x_7239:
[----:B------:R-:W-:Y:S02]  /*12a90*/  MOV R70, R64 ;  /* 0x0000004000467202 */ /* 0x000fe40000000f00 */
[----:B------:R-:W-:Y:S02]  /*12aa0*/  MOV R251, R228 ;  /* 0x000000e400fb7202 */ /* 0x000fe40000000f00 */
[----:B------:R-:W-:-:S07]  /*12ab0*/  MOV R228, 0x1f ;  /* 0x0000001f00e47802 */ /* 0x000fce0000000f00 */
[----:B------:R-:W-:Y:S05]  /*12ac0*/  WARPSYNC.COLLECTIVE R71, `(.L_x_7240) ;  /* 0x0000000047087348 */ /* 0x000fea0003c00000 */
[----:B------:R0:W1:Y:S02]  /*12ad0*/  SHFL.DOWN P1, R252, R244, R245, R228 ;  /* 0x080000f5f4fc7389 */ /* 0x00006400000200e4 */
[----:B01----:R-:W-:Y:S01]  /*12ae0*/  ENDCOLLECTIVE ;  /* 0x000000000000791b */ /* 0x003fe20003800000 */
.L_x_7240:
[----:B------:R-:W-:Y:S02]  /*12af0*/  MOV R244, R241 ;  /* 0x000000f100f47202 */ /* 0x000fe40000000f00 */
[----:B------:R-:W-:-:S07]  /*12b00*/  MOV R240, R252 ;  /* 0x000000fc00f07202 */ /* 0x000fce0000000f00 */
[----:B------:R-:W-:Y:S05]  /*12b10*/  WARPSYNC.COLLECTIVE R71, `(.L_x_7241) ;  /* 0x0000000047087348 */ /* 0x000fea0003c00000 */
[----:B------:R0:W1:Y:S02]  /*12b20*/  SHFL.DOWN P1, R252, R244, R245, R228 ;  /* 0x080000f5f4fc7389 */ /* 0x00006400000200e4 */
[----:B01----:R-:W-:Y:S01]  /*12b30*/  ENDCOLLECTIVE ;  /* 0x000000000000791b */ /* 0x003fe20003800000 */
.L_x_7241:
[----:B------:R-:W-:Y:S02]  /*12b40*/  MOV R244, R242 ;  /* 0x000000f200f47202 */ /* 0x000fe40000000f00 */
[----:B------:R-:W-:-:S07]  /*12b50*/  MOV R241, R252 ;  /* 0x000000fc00f17202 */ /* 0x000fce0000000f00 */
[----:B------:R-:W-:Y:S05]  /*12b60*/  WARPSYNC.COLLECTIVE R71, `(.L_x_7242) ;  /* 0x0000000047087348 */ /* 0x000fea0003c00000 */
[----:B------:R0:W1:Y:S02]  /*12b70*/  SHFL.DOWN P1, R252, R244, R245, R228 ;  /* 0x080000f5f4fc7389 */ /* 0x00006400000200e4 */
[----:B01----:R-:W-:Y:S01]  /*12b80*/  ENDCOLLECTIVE ;  /* 0x000000000000791b */ /* 0x003fe20003800000 */
.L_x_7242:
[----:B------:R-:W-:Y:S02]  /*12b90*/  MOV R244, R243 ;  /* 0x000000f300f47202 */ /* 0x000fe40000000f00 */
[----:B------:R-:W-:-:S07]  /*12ba0*/  MOV R242, R252 ;  /* 0x000000fc00f27202 */ /* 0x000fce0000000f00 */
[----:B------:R-:W-:Y:S05]  /*12bb0*/  WARPSYNC.COLLECTIVE R71, `(.L_x_7243) ;  /* 0x0000000047087348 */ /* 0x000fea0003c00000 */
[----:B------:R0:W1:Y:S02]  /*12bc0*/  SHFL.DOWN P1, R252, R244, R245, R228 ;  /* 0x080000f5f4fc7389 */ /* 0x00006400000200e4 */
[----:B01----:R-:W-:Y:S01]  /*12bd0*/  ENDCOLLECTIVE ;  /* 0x000000000000791b */ /* 0x003fe20003800000 */
.L_x_7243:
[----:B------:R-:W-:Y:S05]  /*12be0*/  WARPSYNC.COLLECTIVE R71, `(.L_x_7244) ;  /* 0x0000000047087348 */ /* 0x000fea0003c00000 */
[----:B------:R0:W1:Y:S02]  /*12bf0*/  SHFL.IDX P1, R228, R70, R69, R68 ;  /* 0x0000004546e47389 */ /* 0x0000640000020044 */
[----:B01----:R-:W-:Y:S01]  /*12c00*/  ENDCOLLECTIVE ;  /* 0x000000000000791b */ /* 0x003fe20003800000 */
.L_x_7244:
[----:B------:R-:W-:Y:S02]  /*12c10*/  MOV R70, R65 ;  /* 0x0000004100467202 */ /* 0x000fe40000000f00 */
[----:B------:R-:W-:Y:S02]  /*12c20*/  MOV R243, R252 ;  /* 0x000000fc00f37202 */ /* 0x000fe40000000f00 */
[----:B------:R-:W-:-:S07]  /*12c30*/  MOV R252, R228 ;  /* 0x000000e400fc7202 */ /* 0x000fce0000000f00 */
[----:B------:R-:W-:Y:S05]  /*12c40*/  WARPSYNC.COLLECTIVE R71, `(.L_x_7245) ;  /* 0x0000000047087348 */ /* 0x000fea0003c00000 */
[----:B------:R0:W1:Y:S02]  /*12c50*/  SHFL.IDX P1, R228, R70, R69, R68 ;  /* 0x0000004546e47389 */ /* 0x0000640000020044 */
[----:B01----:R-:W-:Y:S01]  /*12c60*/  ENDCOLLECTIVE ;  /* 0x000000000000791b */ /* 0x003fe20003800000 */
.L_x_7245:
[----:B------:R-:W-:Y:S01]  /*12c70*/  MOV R70, R66 ;  /* 0x0000004200467202 */ /* 0x000fe20000000f00 */
[-C--:B------:R-:W-:Y:S01]  /*12c80*/  FMUL.FTZ R66, R65, R247.reuse ;  /* 0x000000f741427220 */ /* 0x080fe20000410000 */
[----:B------:R-:W-:Y:S01]  /*12c90*/  FMUL.FTZ R247, R64, R247 ;  /* 0x000000f740f77220 */ /* 0x000fe20000410000 */
[----:B------:R-:W-:-:S07]  /*12ca0*/  MOV R245, R228 ;  /* 0x000000e400f57202 */ /* 0x000fce0000000f00 */
[----:B------:R-:W-:Y:S05]  /*12cb0*/  WARPSYNC.COLLECTIVE R71, `(.L_x_7246) ;  /* 0x0000000047087348 */ /* 0x000fea0003c00000 */
[----:B------:R0:W1:Y:S02]  /*12cc0*/  SHFL.IDX P1, R228, R70, R69, R68 ;  /* 0x0000004546e47389 */ /* 0x0000640000020044 */
[----:B01----:R-:W-:Y:S01]  /*12cd0*/  ENDCOLLECTIVE ;  /* 0x000000000000791b */ /* 0x003fe20003800000 */
.L_x_7246:
[----:B------:R-:W-:Y:S02]  /*12ce0*/  MOV R70, R67 ;  /* 0x0000004300467202 */ /* 0x000fe40000000f00 */
[----:B------:R-:W-:-:S07]  /*12cf0*/  MOV R244, R228 ;  /* 0x000000e400f47202 */ /* 0x000fce0000000f00 */
[----:B------:R-:W-:Y:S05]  /*12d00*/  WARPSYNC.COLLECTIVE R71, `(.L_x_7247) ;  /* 0x0000000047087348 */ /* 0x000fea0003c00000 */
[----:B------:R0:W1:Y:S02]  /*12d10*/  SHFL.IDX P1, R228, R70, R69, R68 ;  /* 0x0000004546e47389 */ /* 0x0000640000020044 */
[----:B01----:R-:W-:Y:S01]  /*12d20*/  ENDCOLLECTIVE ;  /* 0x000000000000791b */ /* 0x003fe20003800000 */
.L_x_7247:
[----:B------:R-:W-:Y:S01]  /*12d30*/  MOV R71, R228 ;  /* 0x000000e400477202 */ /* 0x000fe20000000f00 */
[----:B------:R-:W-:Y:S06]  /*12d40*/  BRA `(.L_x_7248) ;  /* 0xffffff7c00bc7947 */ /* 0x000fec000383ffff */
.L_x_7249:
        /* <DEDUP_REMOVED lines=11> */
.L_x_18937:


//--------------------- .text._Z25selective_scan_bwd_kernelI32Selective_Scan_bwd_kernel_traitsILi64ELi16ELb0ELb0ELb1ELb1ELb0EN3c108BFloat16ENS1_7complexIfEEEEv12SSMParamsBwd --------------------------
	.section	.text._Z25selective_scan_bwd_kernelI32Selective_Scan_bwd_kernel_traitsILi64ELi16ELb0ELb0ELb1ELb1ELb0EN3c108BFloat16ENS1_7complexIfEEEEv12SSMParamsBwd,"ax",@progbits
	.align	128
        .global         _Z25selective_scan_bwd_kernelI32Selective_Scan_bwd_kernel_traitsILi64ELi16ELb0ELb0ELb1ELb1ELb0EN3c108BFloat16ENS1_7complexIfEEEEv12SSMParamsBwd
        .type           _Z25selective_scan_bwd_kernelI32Selective_Scan_bwd_kernel_traitsILi64ELi16ELb0ELb0ELb1ELb1ELb0EN3c108BFloat16ENS1_7complexIfEEEEv12SSMParamsBwd,@function
        .size           _Z25selective_scan_bwd_kernelI32Selective_Scan_bwd_kernel_traitsILi64ELi16ELb0ELb0ELb1ELb1ELb0EN3c108BFloat16ENS1_7complexIfEEEEv12SSMParamsBwd,(.L_x_18938 - _Z25selective_scan_bwd_kernelI32Selective_Scan_bwd_kernel_traitsILi64ELi16ELb0ELb0ELb1ELb1ELb0EN3c108BFloat16ENS1_7complexIfEEEEv12SSMParamsBwd)
        .other          _Z25selective_scan_bwd_kernelI32Selective_Scan_bwd_kernel_traitsILi64ELi16ELb0ELb0ELb1ELb1ELb0EN3c108BFloat16ENS1_7complexIfEEEEv12SSMParamsBwd,@"STO_CUDA_ENTRY STV_DEFAULT"
_Z25selective_scan_bwd_kernelI32Selective_Scan_bwd_kernel_traitsILi64ELi16ELb0ELb0ELb1ELb1ELb0EN3c108BFloat16ENS1_7complexIfEEEEv12SSMParamsBwd:
.text._Z25selective_scan_bwd_kernelI32Selective_Scan_bwd_kernel_traitsILi64ELi16ELb0ELb0ELb1ELb1ELb0EN3c108BFloat16ENS1_7complexIfEEEEv12SSMParamsBwd:
        /* <DEDUP_REMOVED lines=166> */
.L_x_7383:
        /* <DEDUP_REMOVED lines=53> */
[C---:B------:R-:W-:Y:S02]  /*0db0*/  LOP3.LUT R62, R9.reuse, 0x1c0, RZ, 0xfc, !PT ;  /* 0x000001c0093e7812 */ /* 0x040fe400078efcff */
        /* <DEDUP_REMOVED lines=13> */
[----:B------:R-:W-:Y:S02]  /*0e90*/  PRMT R18, RZ, 0x7610, R18 ;  /* 0x00007610ff127816 */ /* 0x000fe40000000012 */
        /* <DEDUP_REMOVED lines=9> */
[C---:B------:R-:W-:Y:S02]  /*0f30*/  LEA.HI.SX32 R23, R21.reuse, R21, 0x1b ;  /* 0x0000001515177211 */ /* 0x040fe400078fdaff */
[C---:B------:R-:W-:Y:S02]  /*0f40*/  IADD3 R22, R21.reuse, 0x20, RZ ;  /* 0x0000002015167810 */ /* 0x040fe40007ffe0ff */
[C---:B------:R-:W-:Y:S02]  /*0f50*/  IADD3 R24, R21.reuse, 0x40, RZ ;  /* 0x0000004015187810 */ /* 0x040fe40007ffe0ff */
[C---:B0-----:R-:W-:Y:S02]  /*0f60*/  IADD3 R2, R21.reuse, 0x60, RZ ;  /* 0x0000006015027810 */ /* 0x041fe40007ffe0ff */
[C---:B------:R-:W-:Y:S02]  /*0f70*/  IADD3 R26, R21.reuse, 0x80, RZ ;  /* 0x00000080151a7810 */ /* 0x040fe40007ffe0ff */
[----:B------:R-:W-:-:S02]  /*0f80*/  IADD3 R28, R21, 0xa0, RZ ;  /* 0x000000a0151c7810 */ /* 0x000fc40007ffe0ff */
[----:B------:R-:W-:Y:S02]  /*0f90*/  LEA R100, R23, R94, 0x1 ;  /* 0x0000005e17647211 */ /* 0x000fe400078e08ff */
[-C--:B------:R-:W-:Y:S02]  /*0fa0*/  LEA.HI.SX32 R3, R22, R21.reuse, 0x1b ;  /* 0x0000001516037211 */ /* 0x080fe400078fdaff */
        /* <DEDUP_REMOVED lines=43> */
[----:B------:R-:W-:Y:S02]  /*1260*/  MOV R2, UR48 ;  /* 0x0000003000027c02 */ /* 0x000fe40008000f00 */
        /* <DEDUP_REMOVED lines=10> */
[----:B------:R-:W-:Y:S01]  /*1310*/  PRMT R0, RZ, 0x7610, R0 ;  /* 0x00007610ff007816 */ /* 0x000fe20000000000 */
        /* <DEDUP_REMOVED lines=64> */
[----:B-----5:R-:W-:Y:S01]  /*1720*/  PRMT R20, RZ, 0x7610, R20 ;  /* 0x00007610ff147816 */ /* 0x020fe20000000014 */
[----:B------:R-:W3:Y:S04]  /*1730*/  @!P3 LDG.E.U16 R21, desc[UR20][R4.64+0x300] ;  /* 0x000300140415b981 */ /* 0x000ee8000c1e1500 */
[----:B------:R-:W4:Y:S04]  /*1740*/  @!P0 LDG.E.U16 R18, desc[UR20][R4.64+0x240] ;  /* 0x0002401404128981 */ /* 0x000f28000c1e1500 */
[----:B------:R-:W5:Y:S04]  /*1750*/  @!P1 LDG.E.U16 R19, desc[UR20][R4.64+0x280] ;  /* 0x0002801404139981 */ /* 0x000f68000c1e1500 */
[----:B------:R-:W3:Y:S04]  /*1760*/  @!P2 LDG.E.U16 R20, desc[UR20][R4.64+0x2c0] ;  /* 0x0002c0140414a981 */ /* 0x000ee8000c1e1500 */
[----:B------:R-:W3:Y:S04]  /*1770*/  @!P4 LDG.E.U16 R22, desc[UR20][R4.64+0x340] ;  /* 0x000340140416c981 */ /* 0x000ee8000c1e1500 */
[----:B------:R-:W3:Y:S04]  /*1780*/  @!P5 LDG.E.U16 R23, desc[UR20][R4.64+0x380] ;  /* 0x000380140417d981 */ /* 0x000ee8000c1e1500 */
[----:B------:R-:W3:Y:S01]  /*1790*/  @!P6 LDG.E.U16 R0, desc[UR20][R4.64+0x3c0] ;  /* 0x0003c0140400e981 */ /* 0x000ee2000c1e1500 */
        /* <DEDUP_REMOVED lines=28> */
[----:B---3--:R0:W-:Y:S04]  /*1960*/  STS.U16 [R81+0x2c0], R20 ;  /* 0x0002c01451007388 */ /* 0x0081e80000000400 */
[----:B------:R1:W-:Y:S04]  /*1970*/  STS.U16 [R80+0x300], R21 ;  /* 0x0003001550007388 */ /* 0x0003e80000000400 */
[----:B------:R2:W-:Y:S04]  /*1980*/  STS.U16 [R79+0x340], R22 ;  /* 0x000340164f007388 */ /* 0x0005e80000000400 */
[----:B------:R3:W-:Y:S04]  /*1990*/  STS.U16 [R78+0x380], R23 ;  /* 0x000380174e007388 */ /* 0x0007e80000000400 */
[----:B------:R-:W-:Y:S01]  /*19a0*/  STS.U16 [R77+0x3c0], R0 ;  /* 0x0003c0004d007388 */ /* 0x000fe20000000400 */
[----:B------:R-:W-:-:S03]  /*19b0*/  NOP ;  /* 0x0000000000007918 */ /* 0x000fc60000000000 */
[----:B------:R-:W4:Y:S04]  /*19c0*/  LDS.U16 R8, [R93] ;  /* 0x000000005d087984 */ /* 0x000f280000000400 */
[----:B------:R-:W5:Y:S04]  /*19d0*/  LDS.U16 R10, [R93+0x2] ;  /* 0x000002005d0a7984 */ /* 0x000f680000000400 */
[----:B------:R-:W5:Y:S04]  /*19e0*/  LDS.U16 R11, [R93+0x4] ;  /* 0x000004005d0b7984 */ /* 0x000f680000000400 */
        /* <DEDUP_REMOVED lines=15> */
[----:B-1----:R-:W-:-:S03]  /*1ae0*/  PRMT R21, RZ, 0x7610, R21 ;  /* 0x00007610ff157816 */ /* 0x002fc60000000015 */
[----:B------:R-:W5:Y:S01]  /*1af0*/  @!P0 LDG.E.U16 R24, desc[UR20][R6.64] ;  /* 0x0000001406188981 */ /* 0x000f62000c1e1500 */
[----:B------:R-:W-:-:S03]  /*1b00*/  ISETP.GE.AND P0, PT, R50, UR54, PT ;  /* 0x0000003632007c0c */ /* 0x000fc6000bf06270 */
[----:B------:R-:W5:Y:S01]  /*1b10*/  @!P1 LDG.E.U16 R9, desc[UR20][R6.64+0x40] ;  /* 0x0000401406099981 */ /* 0x000f62000c1e1500 */
[----:B------:R-:W-:Y:S02]  /*1b20*/  ISETP.GE.AND P1, PT, R51, UR54, PT ;  /* 0x0000003633007c0c */ /* 0x000fe4000bf26270 */
[----:B--2---:R-:W-:Y:S01]  /*1b30*/  PRMT R22, RZ, 0x7610, R22 ;  /* 0x00007610ff167816 */ /* 0x004fe20000000016 */
[----:B------:R-:W2:Y:S01]  /*1b40*/  @!P2 LDG.E.U16 R30, desc[UR20][R6.64+0x2c0] ;  /* 0x0002c014061ea981 */ /* 0x000ea2000c1e1500 */
[----:B---3--:R-:W-:-:S03]  /*1b50*/  PRMT R23, RZ, 0x7610, R23 ;  /* 0x00007610ff177816 */ /* 0x008fc60000000017 */
[----:B------:R-:W3:Y:S04]  /*1b60*/  @!P3 LDG.E.U16 R31, desc[UR20][R6.64+0x300] ;  /* 0x00030014061fb981 */ /* 0x000ee8000c1e1500 */
[----:B------:R-:W2:Y:S01]  /*1b70*/  @!P0 LDG.E.U16 R20, desc[UR20][R6.64+0x80] ;  /* 0x0000801406148981 */ /* 0x000ea2000c1e1500 */
        /* <DEDUP_REMOVED lines=9> */
[----:B------:R-:W3:Y:S06]  /*1c10*/  @!P6 LDG.E.U16 R34, desc[UR20][R6.64+0x3c0] ;  /* 0x0003c0140622e981 */ /* 0x000eec000c1e1500 */
[----:B------:R-:W3:Y:S01]  /*1c20*/  @!P0 LDG.E.U16 R25, desc[UR20][R6.64+0x180] ;  /* 0x0001801406198981 */ /* 0x000ee2000c1e1500 */
[----:B------:R-:W-:-:S03]  /*1c30*/  ISETP.GE.AND P0, PT, R56, UR54, PT ;  /* 0x0000003638007c0c */ /* 0x000fc6000bf06270 */
[----:B------:R-:W3:Y:S01]  /*1c40*/  @!P1 LDG.E.U16 R26, desc[UR20][R6.64+0x1c0] ;  /* 0x0001c014061a9981 */ /* 0x000ee2000c1e1500 */
[----:B------:R-:W-:Y:S02]  /*1c50*/  ISETP.NE.AND P1, PT, R27, RZ, PT ;  /* 0x000000ff1b00720c */ /* 0x000fe40003f25270 */
[----:B------:R-:W-:-:S07]  /*1c60*/  PRMT R27, RZ, 0x7610, R27 ;  /* 0x00007610ff1b7816 */ /* 0x000fce000000001b */
[----:B------:R-:W3:Y:S01]  /*1c70*/  @!P0 LDG.E.U16 R27, desc[UR20][R6.64+0x200] ;  /* 0x00020014061b8981 */ /* 0x000ee2000c1e1500 */
[----:B------:R-:W-:Y:S02]  /*1c80*/  ISETP.NE.AND P0, PT, R28, RZ, PT ;  /* 0x000000ff1c00720c */ /* 0x000fe40003f05270 */
[----:B------:R-:W-:Y:S01]  /*1c90*/  PRMT R28, RZ, 0x7610, R28 ;  /* 0x00007610ff1c7816 */ /* 0x000fe2000000001c */
[----:B------:R-:W3:Y:S10]  /*1ca0*/  @!P1 LDG.E.U16 R29, desc[UR20][R6.64+0x280] ;  /* 0x00028014061d9981 */ /* 0x000ef4000c1e1500 */
[----:B------:R0:W3:Y:S04]  /*1cb0*/  @!P0 LDG.E.U16 R28, desc[UR20][R6.64+0x240] ;  /* 0x00024014061c8981 */ /* 0x0000e8000c1e1500 */
        /* <DEDUP_REMOVED lines=16> */
[----:B------:R1:W-:Y:S01]  /*1dc0*/  STL [R1+0x14], R76 ;  /* 0x0000144c01007387 */ /* 0x0003e20000100800 */
[----:B0-----:R-:W-:-:S03]  /*1dd0*/  SHF.L.U32 R7, R76, 0x10, RZ ;  /* 0x000000104c077819 */ /* 0x001fc600000006ff */
[----:B------:R-:W-:Y:S04]  /*1de0*/  STL [R1+0x10], R75 ;  /* 0x0000104b01007387 */ /* 0x000fe80000100800 */
[----:B------:R-:W-:Y:S04]  /*1df0*/  STL [R1+0xc], R73 ;  /* 0x00000c4901007387 */ /* 0x000fe80000100800 */
[----:B------:R-:W-:Y:S01]  /*1e00*/  STL [R1+0x8], R72 ;  /* 0x0000084801007387 */ /* 0x000fe20000100800 */
[----:B----4-:R-:W-:-:S03]  /*1e10*/  SHF.L.U32 R8, R8, 0x10, RZ ;  /* 0x0000001008087819 */ /* 0x010fc600000006ff */
        /* <DEDUP_REMOVED lines=8> */
[----:B-----5:R-:W-:-:S02]  /*1ea0*/  SHF.L.U32 R10, R10, 0x10, RZ ;  /* 0x000000100a0a7819 */ /* 0x020fc400000006ff */
[----:B------:R-:W-:Y:S02]  /*1eb0*/  SHF.L.U32 R11, R11, 0x10, RZ ;  /* 0x000000100b0b7819 */ /* 0x000fe400000006ff */
[----:B------:R-:W-:Y:S02]  /*1ec0*/  SHF.L.U32 R12, R12, 0x10, RZ ;  /* 0x000000100c0c7819 */ /* 0x000fe400000006ff */
[----:B------:R-:W-:Y:S02]  /*1ed0*/  SHF.L.U32 R13, R13, 0x10, RZ ;  /* 0x000000100d0d7819 */ /* 0x000fe400000006ff */
[----:B------:R-:W-:Y:S02]  /*1ee0*/  SHF.L.U32 R14, R14, 0x10, RZ ;  /* 0x000000100e0e7819 */ /* 0x000fe400000006ff */
[----:B------:R-:W-:Y:S01]  /*1ef0*/  SHF.L.U32 R15, R15, 0x10, RZ ;  /* 0x000000100f0f7819 */ /* 0x000fe200000006ff */
[----:B------:R-:W-:Y:S02]  /*1f00*/  BSSY B0, `(.L_x_7251) ;  /* 0x000006f000007945 */ /* 0x000fe40003800000 */
[----:B-1----:R-:W-:Y:S01]  /*1f10*/  FADD.FTZ R76, R14, UR8 ;  /* 0x000000080e4c7e21 */ /* 0x002fe20008010000 */
[----:B------:R-:W-:Y:S04]  /*1f20*/  STS.U16 [R100], R24 ;  /* 0x0000001864007388 */ /* 0x000fe80000000400 */
[----:B------:R0:W-:Y:S04]  /*1f30*/  STS.U16 [R99+0x40], R9 ;  /* 0x0000400963007388 */ /* 0x0001e80000000400 */
[----:B--2---:R1:W-:Y:S04]  /*1f40*/  STS.U16 [R98+0x80], R20 ;  /* 0x0000801462007388 */ /* 0x0043e80000000400 */
[----:B---3--:R-:W-:Y:S01]  /*1f50*/  STS.U16 [R97+0xc0], R21 ;  /* 0x0000c01561007388 */ /* 0x008fe20000000400 */
        /* <DEDUP_REMOVED lines=23> */
[----:B------:R-:W-:Y:S04]  /*20d0*/  LDS.U16 R73, [R93+0x12] ;  /* 0x000012005d497984 */ /* 0x000fe80000000400 */
[----:B------:R-:W-:Y:S01]  /*20e0*/  LDS.U16 R59, [R93+0x14] ;  /* 0x000014005d3b7984 */ /* 0x000fe20000000400 */
[----:B-1----:R-:W-:-:S03]  /*20f0*/  SHF.L.U32 R21, R6, 0x10, RZ ;  /* 0x0000001006157819 */ /* 0x002fc600000006ff */
[----:B------:R-:W-:Y:S01]  /*2100*/  LDS.U16 R57, [R93+0x16] ;  /* 0x000016005d397984 */ /* 0x000fe20000000400 */
[----:B------:R-:W-:-:S03]  /*2110*/  SHF.L.U32 R6, R75, 0x10, RZ ;  /* 0x000000104b067819 */ /* 0x000fc600000006ff */
[----:B------:R-:W1:Y:S01]  /*2120*/  LDS.U16 R75, [R93+0x10] ;  /* 0x000010005d4b7984 */ /* 0x000e620000000400 */
[----:B--2---:R-:W-:Y:S01]  /*2130*/  SHF.L.U32 R88, R88, 0x10, RZ ;  /* 0x0000001058587819 */ /* 0x004fe200000006ff */
[----:B------:R-:W-:Y:S01]  /*2140*/  FFMA.FTZ R7, R21, R7, R74 ;  /* 0x0000000715077223 */ /* 0x000fe2000001004a */
[----:B---3--:R-:W-:Y:S01]  /*2150*/  SHF.L.U32 R87, R87, 0x10, RZ ;  /* 0x0000001057577819 */ /* 0x008fe200000006ff */
[----:B------:R2:W3:Y:S02]  /*2160*/  LDS.U16 R55, [R93+0x18] ;  /* 0x000018005d377984 */ /* 0x0004e40000000400 */
[----:B------:R-:W-:Y:S02]  /*2170*/  FFMA.FTZ R6, R88, R6, R7 ;  /* 0x0000000658067223 */ /* 0x000fe40000010007 */
[----:B------:R2:W2:Y:S04]  /*2180*/  LDS.U16 R53, [R93+0x1a] ;  /* 0x00001a005d357984 */ /* 0x0004a80000000400 */
[----:B------:R0:W2:Y:S04]  /*2190*/  LDS.U16 R51, [R93+0x1c] ;  /* 0x00001c005d337984 */ /* 0x0000a80000000400 */
[----:B------:R0:W2:Y:S01]  /*21a0*/  LDS.U16 R49, [R93+0x1e] ;  /* 0x00001e005d317984 */ /* 0x0000a20000000400 */
[----:B------:R-:W-:Y:S01]  /*21b0*/  SHF.L.U32 R7, R72, 0x10, RZ ;  /* 0x0000001048077819 */ /* 0x000fe200000006ff */
[----:B------:R-:W-:Y:S01]  /*21c0*/  FFMA.FTZ R9, R87, R9, R6 ;  /* 0x0000000957097223 */ /* 0x000fe20000010006 */
[----:B----4-:R-:W-:-:S02]  /*21d0*/  SHF.L.U32 R86, R86, 0x10, RZ ;  /* 0x0000001056567819 */ /* 0x010fc400000006ff */
[----:B-----5:R-:W-:-:S03]  /*21e0*/  SHF.L.U32 R85, R85, 0x10, RZ ;  /* 0x0000001055557819 */ /* 0x020fc600000006ff */
[----:B------:R-:W-:Y:S01]  /*21f0*/  FFMA.FTZ R6, R86, R7, R9 ;  /* 0x0000000756067223 */ /* 0x000fe20000010009 */
[----:B------:R-:W-:Y:S01]  /*2200*/  SHF.L.U32 R7, R71, 0x10, RZ ;  /* 0x0000001047077819 */ /* 0x000fe200000006ff */
[----:B------:R4:W-:Y:S01]  /*2210*/  STL [R1], R21 ;  /* 0x0000001501007387 */ /* 0x0009e20000100800 */
[----:B------:R-:W-:Y:S01]  /*2220*/  SHF.L.U32 R9, R92, 0x10, RZ ;  /* 0x000000105c097819 */ /* 0x000fe200000006ff */
[----:B------:R-:W-:Y:S01]  /*2230*/  FADD.FTZ R81, R8, UR8 ;  /* 0x0000000808517e21 */ /* 0x000fe20008010000 */
[----:B0-----:R-:W-:Y:S01]  /*2240*/  SHF.L.U32 R84, R84, 0x10, RZ ;  /* 0x0000001054547819 */ /* 0x001fe200000006ff */
[----:B------:R-:W-:Y:S01]  /*2250*/  FFMA.FTZ R7, R85, R7, R6 ;  /* 0x0000000755077223 */ /* 0x000fe20000010006 */
[----:B------:R-:W-:Y:S02]  /*2260*/  SHF.L.U32 R83, R83, 0x10, RZ ;  /* 0x0000001053537819 */ /* 0x000fe400000006ff */
[----:B------:R-:W-:Y:S01]  /*2270*/  FSETP.GTU.FTZ.AND P4, PT, R81, 20, PT ;  /* 0x41a000005100780b */ /* 0x000fe20003f9c000 */
[----:B------:R-:W-:Y:S01]  /*2280*/  FFMA.FTZ R6, R84, R9, R7 ;  /* 0x0000000954067223 */ /* 0x000fe20000010007 */
[----:B------:R-:W-:-:S02]  /*2290*/  SHF.L.U32 R7, R91, 0x10, RZ ;  /* 0x000000105b077819 */ /* 0x000fc400000006ff */
[----:B------:R-:W-:Y:S02]  /*22a0*/  SHF.L.U32 R9, R90, 0x10, RZ ;  /* 0x000000105a097819 */ /* 0x000fe400000006ff */
[----:B------:R-:W-:Y:S01]  /*22b0*/  SHF.L.U32 R82, R82, 0x10, RZ ;  /* 0x0000001052527819 */ /* 0x000fe200000006ff */
[----:B------:R-:W-:Y:S01]  /*22c0*/  FFMA.FTZ R7, R83, R7, R6 ;  /* 0x0000000753077223 */ /* 0x000fe20000010006 */
[----:B------:R-:W-:Y:S01]  /*22d0*/  FADD.FTZ R80, R10, UR8 ;  /* 0x000000080a507e21 */ /* 0x000fe20008010000 */
[----:B------:R-:W-:Y:S01]  /*22e0*/  FADD.FTZ R79, R11, UR8 ;  /* 0x000000080b4f7e21 */ /* 0x000fe20008010000 */
[----:B------:R-:W-:Y:S01]  /*22f0*/  FADD.FTZ R78, R12, UR8 ;  /* 0x000000080c4e7e21 */ /* 0x000fe20008010000 */
[----:B------:R-:W-:Y:S01]  /*2300*/  FFMA.FTZ R6, R82, R9, R7 ;  /* 0x0000000952067223 */ /* 0x000fe20000010007 */
[----:B------:R-:W-:Y:S01]  /*2310*/  SHF.L.U32 R7, R89, 0x10, RZ ;  /* 0x0000001059077819 */ /* 0x000fe200000006ff */
[----:B------:R-:W-:Y:S01]  /*2320*/  FADD.FTZ R77, R13, UR8 ;  /* 0x000000080d4d7e21 */ /* 0x000fe20008010000 */
[----:B-1----:R-:W-:Y:S01]  /*2330*/  SHF.L.U32 R75, R75, 0x10, RZ ;  /* 0x000000104b4b7819 */ /* 0x002fe200000006ff */
[----:B------:R-:W-:Y:S01]  /*2340*/  FADD.FTZ R74, R15, UR8 ;  /* 0x000000080f4a7e21 */ /* 0x000fe20008010000 */
[----:B------:R-:W-:-:S02]  /*2350*/  ISETP.GE.AND P5, PT, R20, 0x1, PT ;  /* 0x000000011400780c */ /* 0x000fc40003fa6270 */
[----:B------:R-:W-:Y:S01]  /*2360*/  FSETP.GTU.FTZ.AND P3, PT, R80, 20, PT ;  /* 0x41a000005000780b */ /* 0x000fe20003f7c000 */
[----:B------:R-:W-:Y:S01]  /*2370*/  FFMA.FTZ R10, R75, R7, R6 ;  /* 0x000000074b0a7223 */ /* 0x000fe20000010006 */
[----:B------:R-:W-:Y:S02]  /*2380*/  FSETP.GTU.FTZ.AND P2, PT, R79, 20, PT ;  /* 0x41a000004f00780b */ /* 0x000fe40003f5c000 */
[----:B------:R-:W-:Y:S02]  /*2390*/  FSETP.GTU.FTZ.AND P1, PT, R78, 20, PT ;  /* 0x41a000004e00780b */ /* 0x000fe40003f3c000 */
[----:B------:R-:W-:Y:S02]  /*23a0*/  FSETP.GTU.FTZ.AND P0, PT, R77, 20, PT ;  /* 0x41a000004d00780b */ /* 0x000fe40003f1c000 */
[----:B------:R-:W-:Y:S02]  /*23b0*/  FSETP.GTU.FTZ.AND P6, PT, R76, 20, PT ;  /* 0x41a000004c00780b */ /* 0x000fe40003fdc000 */
[----:B------:R-:W-:-:S02]  /*23c0*/  SHF.L.U32 R9, R70, 0x10, RZ ;  /* 0x0000001046097819 */ /* 0x000fc400000006ff */
[----:B------:R-:W-:Y:S02]  /*23d0*/  SHF.L.U32 R16, R16, 0x10, RZ ;  /* 0x0000001010107819 */ /* 0x000fe400000006ff */
[----:B------:R-:W-:Y:S01]  /*23e0*/  SHF.L.U32 R73, R73, 0x10, RZ ;  /* 0x0000001049497819 */ /* 0x000fe200000006ff */
[----:B--234-:R-:W-:Y:S06]  /*23f0*/  @P4 BRA `(.L_x_7252) ;  /* 0x00000000007c4947 */ /* 0x01cfec0003800000 */
        /* <DEDUP_REMOVED lines=31> */
.L_x_7252:
[----:B------:R-:W-:Y:S05]  /*25f0*/  BSYNC B0 ;  /* 0x0000000000007941 */ /* 0x000fea0003800000 */
.L_x_7251:
        /* <DEDUP_REMOVED lines=39> */
.L_x_7254:
[----:B------:R-:W-:Y:S05]  /*2870*/  BSYNC B0 ;  /* 0x0000000000007941 */ /* 0x000fea0003800000 */
.L_x_7253:
        /* <DEDUP_REMOVED lines=39> */
.L_x_7256:
[----:B------:R-:W-:Y:S05]  /*2af0*/  BSYNC B0 ;  /* 0x0000000000007941 */ /* 0x000fea0003800000 */
.L_x_7255:
        /* <DEDUP_REMOVED lines=39> */
.L_x_7258:
[----:B------:R-:W-:Y:S05]  /*2d70*/  BSYNC B0 ;  /* 0x0000000000007941 */ /* 0x000fea0003800000 */
.L_x_7257:
        /* <DEDUP_REMOVED lines=39> */
.L_x_7260:
[----:B------:R-:W-:Y:S05]  /*2ff0*/  BSYNC B0 ;  /* 0x0000000000007941 */ /* 0x000fea0003800000 */
.L_x_7259:
        /* <DEDUP_REMOVED lines=39> */
.L_x_7262:
[----:B------:R-:W-:Y:S05]  /*3270*/  BSYNC B0 ;  /* 0x0000000000007941 */ /* 0x000fea0003800000 */
.L_x_7261:
        /* <DEDUP_REMOVED lines=38> */
.L_x_7264:
[----:B------:R-:W-:Y:S05]  /*34e0*/  BSYNC B0 ;  /* 0x0000000000007941 */ /* 0x000fea0003800000 */
.L_x_7263:
        /* <DEDUP_REMOVED lines=40> */
.L_x_7266:
[----:B------:R-:W-:Y:S05]  /*3770*/  BSYNC B0 ;  /* 0x0000000000007941 */ /* 0x000fea0003800000 */
.L_x_7265:
        /* <DEDUP_REMOVED lines=39> */
.L_x_7268:
[----:B------:R-:W-:Y:S05]  /*39f0*/  BSYNC B0 ;  /* 0x0000000000007941 */ /* 0x000fea0003800000 */
.L_x_7267:
        /* <DEDUP_REMOVED lines=38> */
.L_x_7270:
[----:B------:R-:W-:Y:S05]  /*3c60*/  BSYNC B0 ;  /* 0x0000000000007941 */ /* 0x000fea0003800000 */
.L_x_7269:
        /* <DEDUP_REMOVED lines=38> */
.L_x_7272:
[----:B------:R-:W-:Y:S05]  /*3ed0*/  BSYNC B0 ;  /* 0x0000000000007941 */ /* 0x000fea0003800000 */
.L_x_7271:
        /* <DEDUP_REMOVED lines=33> */
.L_x_7274:
[----:B------:R-:W-:Y:S05]  /*40f0*/  BSYNC B0 ;  /* 0x0000000000007941 */ /* 0x000fea0003800000 */
.L_x_7273:
        /* <DEDUP_REMOVED lines=33> */
.L_x_7276:
[----:B------:R-:W-:Y:S05]  /*4310*/  BSYNC B0 ;  /* 0x0000000000007941 */ /* 0x000fea0003800000 */
.L_x_7275:
        /* <DEDUP_REMOVED lines=33> */
.L_x_7278:
[----:B------:R-:W-:Y:S05]  /*4530*/  BSYNC B0 ;  /* 0x0000000000007941 */ /* 0x000fea0003800000 */
.L_x_7277:
        /* <DEDUP_REMOVED lines=33> */
.L_x_7280:
[----:B------:R-:W-:Y:S05]  /*4750*/  BSYNC B0 ;  /* 0x0000000000007941 */ /* 0x000fea0003800000 */
.L_x_7279:
        /* <DEDUP_REMOVED lines=33> */
.L_x_7282:
[----:B------:R-:W-:Y:S05]  /*4970*/  BSYNC B0 ;  /* 0x0000000000007941 */ /* 0x000fea0003800000 */
.L_x_7281:
        /* <DEDUP_REMOVED lines=21> */
[----:B------:R-:W-:Y:S01]  /*4ad0*/  MOV R48, RZ ;  /* 0x000000ff00307202 */ /* 0x000fe20000000f00 */
[----:B------:R-:W-:Y:S01]  /*4ae0*/  USHF.R.S32.HI UR5, URZ, 0x1f, UR53 ;  /* 0x0000001f3f057899 */ /* 0x000fe20008011435 */
[----:B------:R-:W-:Y:S01]  /*4af0*/  SHF.L.U32 R0, R0, 0x5, RZ ;  /* 0x0000000500007819 */ /* 0x000fe200000006ff */
[----:B------:R-:W-:Y:S01]  /*4b00*/  ULDC.64 UR12, c[0x0][0x230] ;  /* 0x00008c00000c7ab9 */ /* 0x000fe20000000a00 */
[----:B------:R-:W-:Y:S01]  /*4b10*/  ULDC.64 UR10, c[0x0][0x248] ;  /* 0x00009200000a7ab9 */ /* 0x000fe20000000a00 */
[----:B------:R-:W-:Y:S01]  /*4b20*/  UIMAD UR4, UR5, UR12, URZ ;  /* 0x0000000c050472a4 */ /* 0x000fe2000f8e023f */
[----:B------:R-:W-:Y:S01]  /*4b30*/  LOP3.LUT R0, R0, 0xffffffe0, R9, 0xe2, !PT ;  /* 0xffffffe000007812 */ /* 0x000fe200078ee209 */
[----:B------:R-:W-:Y:S01]  /*4b40*/  UIMAD.WIDE.U32 UR28, UR53, UR12, URZ ;  /* 0x0000000c351c72a5 */ /* 0x000fe2000f8e003f */
[----:B------:R-:W-:Y:S01]  /*4b50*/  MOV R46, RZ ;  /* 0x000000ff002e7202 */ /* 0x000fe20000000f00 */
[----:B------:R-:W-:Y:S01]  /*4b60*/  UIMAD UR13, UR53, UR13, UR4 ;  /* 0x0000000d350d72a4 */ /* 0x000fe2000f8e0204 */
[----:B------:R-:W-:Y:S01]  /*4b70*/  ISETP.GE.AND P0, PT, R0, UR15, PT ;  /* 0x0000000f00007c0c */ /* 0x000fe2000bf06270 */
[----:B------:R-:W-:Y:S01]  /*4b80*/  UIMAD UR4, UR5, UR10, URZ ;  /* 0x0000000a050472a4 */ /* 0x000fe2000f8e023f */
[----:B------:R-:W-:Y:S01]  /*4b90*/  CS2R R44, SRZ ;  /* 0x00000000002c7805 */ /* 0x000fe2000001ff00 */
[----:B------:R-:W-:Y:S01]  /*4ba0*/  UIMAD.WIDE.U32 UR30, UR53, UR10, URZ ;  /* 0x0000000a351e72a5 */ /* 0x000fe2000f8e003f */
[----:B------:R-:W-:Y:S01]  /*4bb0*/  P2R R0, PR, RZ, 0x1 ;  /* 0x00000001ff007803 */ /* 0x000fe20000000000 */
[----:B------:R-:W-:Y:S01]  /*4bc0*/  UIMAD UR11, UR53, UR11, UR4 ;  /* 0x0000000b350b72a4 */ /* 0x000fe2000f8e0204 */
[----:B------:R-:W-:-:S02]  /*4bd0*/  MOV R43, RZ ;  /* 0x000000ff002b7202 */ /* 0x000fc40000000f00 */
[----:B------:R-:W-:Y:S02]  /*4be0*/  CS2R R40, SRZ ;  /* 0x0000000000287805 */ /* 0x000fe4000001ff00 */
[----:B------:R-:W-:Y:S01]  /*4bf0*/  CS2R R38, SRZ ;  /* 0x0000000000267805 */ /* 0x000fe2000001ff00 */
[----:B------:R1:W-:Y:S01]  /*4c00*/  STL [R1+0x34], R0 ;  /* 0x0000340001007387 */ /* 0x0003e20000100800 */
        /* <DEDUP_REMOVED lines=17> */
[----:B-1----:R-:W-:-:S06]  /*4d20*/  ULDC.64 UR42, c[0x0][0x2d0] ;  /* 0x0000b400002a7ab9 */ /* 0x002fcc0000000a00 */
.L_x_7378:
        /* <DEDUP_REMOVED lines=15> */
[----:B------:R-:W-:Y:S01]  /*4e20*/  ULDC.64 UR44, c[0x0][0x270] ;  /* 0x00009c00002c7ab9 */ /* 0x000fe20000000a00 */
[----:B------:R-:W-:-:S04]  /*4e30*/  LOP3.LUT R247, R96, 0x1f, RZ, 0xc0, !PT ;  /* 0x0000001f60f77812 */ /* 0x000fc800078ec0ff */
        /* <DEDUP_REMOVED lines=30> */
[C---:B------:R-:W-:Y:S02]  /*5020*/  LOP3.LUT R0, R6.reuse, 0x20, RZ, 0xfc, !PT ;  /* 0x0000002006007812 */ /* 0x040fe400078efcff */
[----:B0-----:R-:W-:Y:S01]  /*5030*/  LOP3.LUT R4, R6, 0x60, RZ, 0xfc, !PT ;  /* 0x0000006006047812 */ /* 0x001fe200078efcff */
[----:B------:R-:W-:Y:S01]  /*5040*/  IMAD.WIDE.U32 R8, R9, UR6, R6 ;  /* 0x0000000609087c25 */ /* 0x000fe2000f8e0006 */
[----:B------:R-:W-:Y:S02]  /*5050*/  ISETP.GE.AND P3, PT, R0, UR15, PT ;  /* 0x0000000f00007c0c */ /* 0x000fe4000bf66270 */
[----:B------:R-:W-:Y:S02]  /*5060*/  LOP3.LUT R0, R6, 0x40, RZ, 0xfc, !PT ;  /* 0x0000004006007812 */ /* 0x000fe400078efcff */
[----:B------:R-:W-:-:S02]  /*5070*/  ISETP.GE.AND P1, PT, R4, UR15, PT ;  /* 0x0000000f04007c0c */ /* 0x000fc4000bf26270 */
[----:B------:R-:W-:Y:S02]  /*5080*/  ISETP.GE.AND P2, PT, R0, UR15, PT ;  /* 0x0000000f00007c0c */ /* 0x000fe4000bf46270 */
[----:B------:R-:W-:Y:S02]  /*5090*/  IADD3 R5, R9, UR45, RZ ;  /* 0x0000002d09057c10 */ /* 0x000fe4000fffe0ff */
[----:B------:R-:W-:Y:S02]  /*50a0*/  LEA R4, P4, R8, UR18, 0x1 ;  /* 0x0000001208047c11 */ /* 0x000fe4000f8808ff */
[----:B------:R-:W-:Y:S02]  /*50b0*/  LOP3.LUT R0, R6, 0x80, RZ, 0xfc, !PT ;  /* 0x0000008006007812 */ /* 0x000fe400078efcff */
[----:B------:R-:W-:Y:S02]  /*50c0*/  LEA.HI.X R5, R8, UR17, R5, 0x1, P4 ;  /* 0x0000001108057c11 */ /* 0x000fe4000a0f0c05 */
[----:B------:R-:W-:-:S02]  /*50d0*/  ISETP.GE.AND P0, PT, R0, UR15, PT ;  /* 0x0000000f00007c0c */ /* 0x000fc4000bf06270 */
[C---:B------:R-:W-:Y:S01]  /*50e0*/  LOP3.LUT R0, R6.reuse, 0xe0, RZ, 0xfc, !PT ;  /* 0x000000e006007812 */ /* 0x040fe200078efcff */
[----:B------:R-:W2:Y:S01]  /*50f0*/  @!P3 LDG.E.U16 R106, desc[UR20][R4.64+0x40] ;  /* 0x00004014046ab981 */ /* 0x000ea2000c1e1500 */
[C---:B------:R-:W-:Y:S02]  /*5100*/  LOP3.LUT R9, R6.reuse, 0xc0, RZ, 0xfc, !PT ;  /* 0x000000c006097812 */ /* 0x040fe400078efcff */
[----:B------:R-:W-:Y:S01]  /*5110*/  LOP3.LUT R7, R6, 0xa0, RZ, 0xfc, !PT ;  /* 0x000000a006077812 */ /* 0x000fe200078efcff */
[----:B------:R-:W4:Y:S01]  /*5120*/  @!P1 LDG.E.U16 R105, desc[UR20][R4.64+0xc0] ;  /* 0x0000c01404699981 */ /* 0x000f22000c1e1500 */
[----:B------:R-:W-:Y:S02]  /*5130*/  ISETP.GE.AND P3, PT, R0, UR15, PT ;  /* 0x0000000f00007c0c */ /* 0x000fe4000bf66270 */
[----:B------:R-:W-:Y:S01]  /*5140*/  ISETP.GE.AND P4, PT, R9, UR15, PT ;  /* 0x0000000f09007c0c */ /* 0x000fe2000bf86270 */
[----:B------:R-:W4:Y:S01]  /*5150*/  @!P2 LDG.E.U16 R104, desc[UR20][R4.64+0x80] ;  /* 0x000080140468a981 */ /* 0x000f22000c1e1500 */
[----:B------:R-:W-:-:S02]  /*5160*/  LOP3.LUT R0, R6, 0x120, RZ, 0xfc, !PT ;  /* 0x0000012006007812 */ /* 0x000fc400078efcff */
[----:B------:R-:W-:Y:S01]  /*5170*/  ISETP.GE.AND P5, PT, R7, UR15, PT ;  /* 0x0000000f07007c0c */ /* 0x000fe2000bfa6270 */
[----:B------:R-:W4:Y:S01]  /*5180*/  @!P0 LDG.E.U16 R71, desc[UR20][R4.64+0x100] ;  /* 0x0001001404478981 */ /* 0x000f22000c1e1500 */
[----:B------:R-:W-:Y:S02]  /*5190*/  ISETP.GE.AND P1, PT, R0, UR15, PT ;  /* 0x0000000f00007c0c */ /* 0x000fe4000bf26270 */
[C---:B------:R-:W-:Y:S01]  /*51a0*/  LOP3.LUT R0, R6.reuse, 0x140, RZ, 0xfc, !PT ;  /* 0x0000014006007812 */ /* 0x040fe200078efcff */
[----:B------:R-:W2:Y:S01]  /*51b0*/  @!P6 LDG.E.U16 R107, desc[UR20][R4.64] ;  /* 0x00000014046be981 */ /* 0x000ea2000c1e1500 */
        /* <DEDUP_REMOVED lines=8> */
[----:B------:R-:W4:Y:S01]  /*5240*/  @!P3 LDG.E.U16 R103, desc[UR20][R4.64+0x1c0] ;  /* 0x0001c0140467b981 */ /* 0x000f22000c1e1500 */
[----:B------:R-:W-:Y:S02]  /*5250*/  ISETP.GE.AND P5, PT, R7, UR15, PT ;  /* 0x0000000f07007c0c */ /* 0x000fe4000bfa6270 */
[C---:B------:R-:W-:Y:S01]  /*5260*/  LOP3.LUT R0, R6.reuse, 0x1a0, RZ, 0xfc, !PT ;  /* 0x000001a006007812 */ /* 0x040fe200078efcff */
[----:B------:R-:W4:Y:S01]  /*5270*/  @!P1 LDG.E.U16 R102, desc[UR20][R4.64+0x240] ;  /* 0x0002401404669981 */ /* 0x000f22000c1e1500 */
[----:B------:R-:W-:-:S02]  /*5280*/  LOP3.LUT R7, R6, 0x1c0, RZ, 0xfc, !PT ;  /* 0x000001c006077812 */ /* 0x000fc400078efcff */
[----:B------:R-:W-:Y:S01]  /*5290*/  ISETP.GE.AND P3, PT, R0, UR15, PT ;  /* 0x0000000f00007c0c */ /* 0x000fe2000bf66270 */
        /* <DEDUP_REMOVED lines=10> */
[C---:B------:R-:W-:Y:S02]  /*5340*/  LOP3.LUT R0, R6.reuse, 0x240, RZ, 0xfc, !PT ;  /* 0x0000024006007812 */ /* 0x040fe400078efcff */
[----:B------:R-:W-:Y:S01]  /*5350*/  ISETP.GE.AND P0, PT, R7, UR15, PT ;  /* 0x0000000f07007c0c */ /* 0x000fe2000bf06270 */
[----:B------:R-:W4:Y:S01]  /*5360*/  @!P3 LDG.E.U16 R69, desc[UR20][R4.64+0x340] ;  /* 0x000340140445b981 */ /* 0x000f22000c1e1500 */
[----:B------:R-:W-:Y:S02]  /*5370*/  LOP3.LUT R7, R6, 0x260, RZ, 0xfc, !PT ;  /* 0x0000026006077812 */ /* 0x000fe400078efcff */
[----:B------:R-:W-:Y:S01]  /*5380*/  ISETP.GE.AND P4, PT, R0, UR15, PT ;  /* 0x0000000f00007c0c */ /* 0x000fe2000bf86270 */
[----:B------:R-:W4:Y:S01]  /*5390*/  @!P2 LDG.E.U16 R67, desc[UR20][R4.64+0x380] ;  /* 0x000380140443a981 */ /* 0x000f22000c1e1500 */
[----:B------:R-:W-:-:S02]  /*53a0*/  LOP3.LUT R0, R6, 0x280, RZ, 0xfc, !PT ;  /* 0x0000028006007812 */ /* 0x000fc400078efcff */
[----:B------:R-:W-:Y:S01]  /*53b0*/  ISETP.GE.AND P3, PT, R7, UR15, PT ;  /* 0x0000000f07007c0c */ /* 0x000fe2000bf66270 */
[----:B------:R-:W4:Y:S01]  /*53c0*/  @!P1 LDG.E.U16 R97, desc[UR20][R4.64+0x3c0] ;  /* 0x0003c01404619981 */ /* 0x000f22000c1e1500 */
[----:B------:R-:W-:-:S03]  /*53d0*/  ISETP.GE.AND P2, PT, R0, UR15, PT ;  /* 0x0000000f00007c0c */ /* 0x000fc6000bf46270 */
[----:B------:R-:W4:Y:S04]  /*53e0*/  @!P0 LDG.E.U16 R60, desc[UR20][R4.64+0x400] ;  /* 0x00040014043c8981 */ /* 0x000f28000c1e1500 */
[----:B------:R-:W4:Y:S04]  /*53f0*/  @!P5 LDG.E.U16 R61, desc[UR20][R4.64+0x440] ;  /* 0x00044014043dd981 */ /* 0x000f28000c1e1500 */
[----:B------:R-:W4:Y:S04]  /*5400*/  @!P4 LDG.E.U16 R66, desc[UR20][R4.64+0x480] ;  /* 0x000480140442c981 */ /* 0x000f28000c1e1500 */
[----:B------:R-:W4:Y:S04]  /*5410*/  @!P3 LDG.E.U16 R65, desc[UR20][R4.64+0x4c0] ;  /* 0x0004c0140441b981 */ /* 0x000f28000c1e1500 */
[----:B------:R-:W4:Y:S01]  /*5420*/  @!P2 LDG.E.U16 R64, desc[UR20][R4.64+0x500] ;  /* 0x000500140440a981 */ /* 0x000f22000c1e1500 */
[----:B------:R-:W-:-:S02]  /*5430*/  LOP3.LUT R0, R6, 0x2a0, RZ, 0xfc, !PT ;  /* 0x000002a006007812 */ /* 0x000fc400078efcff */
[----:B------:R-:W-:Y:S02]  /*5440*/  LOP3.LUT R7, R6, 0x2c0, RZ, 0xfc, !PT ;  /* 0x000002c006077812 */ /* 0x000fe400078efcff */
[----:B------:R-:W-:Y:S02]  /*5450*/  ISETP.GE.AND P1, PT, R0, UR15, PT ;  /* 0x0000000f00007c0c */ /* 0x000fe4000bf26270 */
[----:B------:R-:W-:Y:S02]  /*5460*/  LOP3.LUT R0, R6, 0x2e0, RZ, 0xfc, !PT ;  /* 0x000002e006007812 */ /* 0x000fe400078efcff */
[----:B------:R-:W-:Y:S02]  /*5470*/  ISETP.GE.AND P0, PT, R7, UR15, PT ;  /* 0x0000000f07007c0c */ /* 0x000fe4000bf06270 */
[----:B------:R-:W-:Y:S02]  /*5480*/  ISETP.GE.AND P5, PT, R0, UR15, PT ;  /* 0x0000000f00007c0c */ /* 0x000fe4000bfa6270 */
[----:B------:R-:W-:-:S02]  /*5490*/  LOP3.LUT R0, R6, 0x300, RZ, 0xfc, !PT ;  /* 0x0000030006007812 */ /* 0x000fc400078efcff */
[----:B------:R-:W-:Y:S02]  /*54a0*/  LOP3.LUT R7, R6, 0x320, RZ, 0xfc, !PT ;  /* 0x0000032006077812 */ /* 0x000fe400078efcff */
[----:B------:R-:W-:Y:S02]  /*54b0*/  ISETP.GE.AND P4, PT, R0, UR15, PT ;  /* 0x0000000f00007c0c */ /* 0x000fe4000bf86270 */
[----:B------:R-:W-:Y:S02]  /*54c0*/  PRMT R63, RZ, 0x7610, R63 ;  /* 0x00007610ff3f7816 */ /* 0x000fe4000000003f */
[----:B------:R-:W-:Y:S02]  /*54d0*/  ISETP.GE.AND P3, PT, R7, UR15, PT ;  /* 0x0000000f07007c0c */ /* 0x000fe4000bf66270 */
[----:B------:R-:W-:Y:S02]  /*54e0*/  PRMT R62, RZ, 0x7610, R62 ;  /* 0x00007610ff3e7816 */ /* 0x000fe4000000003e */
[----:B------:R-:W-:Y:S01]  /*54f0*/  LOP3.LUT R0, R6, 0x340, RZ, 0xfc, !PT ;  /* 0x0000034006007812 */ /* 0x000fe200078efcff */
[----:B------:R-:W4:Y:S01]  /*5500*/  @!P1 LDG.E.U16 R63, desc[UR20][R4.64+0x540] ;  /* 0x00054014043f9981 */ /* 0x000f22000c1e1500 */
[----:B------:R-:W-:-:S02]  /*5510*/  PRMT R13, RZ, 0x7610, R13 ;  /* 0x00007610ff0d7816 */ /* 0x000fc4000000000d */
[----:B------:R-:W-:Y:S01]  /*5520*/  ISETP.GE.AND P2, PT, R0, UR15, PT ;  /* 0x0000000f00007c0c */ /* 0x000fe2000bf46270 */
[----:B------:R-:W4:Y:S01]  /*5530*/  @!P0 LDG.E.U16 R62, desc[UR20][R4.64+0x580] ;  /* 0x00058014043e8981 */ /* 0x000f22000c1e1500 */
[----:B------:R-:W-:Y:S02]  /*5540*/  LOP3.LUT R0, R6, 0x360, RZ, 0xfc, !PT ;  /* 0x0000036006007812 */ /* 0x000fe400078efcff */
[----:B------:R-:W-:Y:S01]  /*5550*/  PRMT R12, RZ, 0x7610, R12 ;  /* 0x00007610ff0c7816 */ /* 0x000fe2000000000c */
[----:B------:R-:W4:Y:S01]  /*5560*/  @!P5 LDG.E.U16 R13, desc[UR20][R4.64+0x5c0] ;  /* 0x0005c014040dd981 */ /* 0x000f22000c1e1500 */
[----:B------:R-:W-:Y:S02]  /*5570*/  PRMT R9, RZ, 0x7610, R9 ;  /* 0x00007610ff097816 */ /* 0x000fe40000000009 */
[----:B------:R-:W-:Y:S02]  /*5580*/  ISETP.GE.AND P1, PT, R0, UR15, PT ;  /* 0x0000000f00007c0c */ /* 0x000fe4000bf26270 */
[----:B------:R-:W4:Y:S01]  /*5590*/  @!P4 LDG.E.U16 R12, desc[UR20][R4.64+0x600] ;  /* 0x00060014040cc981 */ /* 0x000f22000c1e1500 */
[----:B------:R-:W-:-:S03]  /*55a0*/  LOP3.LUT R0, R6, 0x380, RZ, 0xfc, !PT ;  /* 0x0000038006007812 */ /* 0x000fc600078efcff */
[----:B------:R-:W4:Y:S01]  /*55b0*/  @!P3 LDG.E.U16 R9, desc[UR20][R4.64+0x640] ;  /* 0x000640140409b981 */ /* 0x000f22000c1e1500 */
[----:B------:R-:W-:Y:S02]  /*55c0*/  PRMT R8, RZ, 0x7610, R8 ;  /* 0x00007610ff087816 */ /* 0x000fe40000000008 */
[----:B------:R-:W-:Y:S02]  /*55d0*/  ISETP.GE.AND P0, PT, R0, UR15, PT ;  /* 0x0000000f00007c0c */ /* 0x000fe4000bf06270 */
[----:B------:R-:W-:Y:S02]  /*55e0*/  LOP3.LUT R0, R6, 0x3a0, RZ, 0xfc, !PT ;  /* 0x000003a006007812 */ /* 0x000fe400078efcff */
[----:B------:R-:W4:Y:S01]  /*55f0*/  @!P1 LDG.E.U16 R8, desc[UR20][R4.64+0x6c0] ;  /* 0x0006c01404089981 */ /* 0x000f22000c1e1500 */
[----:B------:R-:W-:Y:S02]  /*5600*/  SHF.L.U32 R11, R96, 0x5, RZ ;  /* 0x00000005600b7819 */ /* 0x000fe400000006ff */
[----:B------:R-:W-:-:S02]  /*5610*/  ISETP.GE.AND P1, PT, R0, UR15, PT ;  /* 0x0000000f00007c0c */ /* 0x000fc4000bf26270 */
[----:B------:R-:W-:Y:S02]  /*5620*/  PRMT R0, RZ, 0x7610, R0 ;  /* 0x00007610ff007816 */ /* 0x000fe40000000000 */
[----:B------:R-:W-:Y:S02]  /*5630*/  LOP3.LUT R11, R11, 0xffffffe0, R247, 0xe2, !PT ;  /* 0xffffffe00b0b7812 */ /* 0x000fe400078ee2f7 */
[----:B------:R-:W-:Y:S02]  /*5640*/  LOP3.LUT R6, R6, 0x3c0, RZ, 0xfc, !PT ;  /* 0x000003c006067812 */ /* 0x000fe400078efcff */
[----:B------:R-:W-:Y:S01]  /*5650*/  PRMT R10, RZ, 0x7610, R10 ;  /* 0x00007610ff0a7816 */ /* 0x000fe2000000000a */
[----:B------:R-:W4:Y:S01]  /*5660*/  @!P0 LDG.E.U16 R0, desc[UR20][R4.64+0x700] ;  /* 0x0007001404008981 */ /* 0x000f22000c1e1500 */
[----:B------:R-:W-:Y:S02]  /*5670*/  LOP3.LUT R11, R11, 0x3e0, RZ, 0xfc, !PT ;  /* 0x000003e00b0b7812 */ /* 0x000fe400078efcff */
[----:B------:R-:W-:-:S02]  /*5680*/  ISETP.GE.AND P0, PT, R6, UR15, PT ;  /* 0x0000000f06007c0c */ /* 0x000fc4000bf06270 */
[----:B------:R-:W4:Y:S01]  /*5690*/  @!P2 LDG.E.U16 R10, desc[UR20][R4.64+0x680] ;  /* 0x00068014040aa981 */ /* 0x000f22000c1e1500 */
[----:B------:R-:W-:Y:S02]  /*56a0*/  ISETP.GE.AND P2, PT, R11, UR15, PT ;  /* 0x0000000f0b007c0c */ /* 0x000fe4000bf46270 */
[----:B---3--:R-:W-:Y:S02]  /*56b0*/  R2UR UR57, R3 ;  /* 0x00000000033972ca */ /* 0x008fe400000e0000 */
[----:B------:R-:W-:Y:S02]  /*56c0*/  PRMT R7, RZ, 0x7610, R7 ;  /* 0x00007610ff077816 */ /* 0x000fe40000000007 */
[----:B------:R-:W-:Y:S02]  /*56d0*/  PRMT R6, RZ, 0x7610, R6 ;  /* 0x00007610ff067816 */ /* 0x000fe40000000006 */
[----:B------:R-:W-:Y:S02]  /*56e0*/  PRMT R11, RZ, 0x7610, R11 ;  /* 0x00007610ff0b7816 */ /* 0x000fe4000000000b */
[----:B------:R-:W3:Y:S04]  /*56f0*/  @!P1 LDG.E.U16 R7, desc[UR20][R4.64+0x740] ;  /* 0x0007401404079981 */ /* 0x000ee8000c1e1500 */
[----:B------:R-:W3:Y:S01]  /*5700*/  @!P0 LDG.E.U16 R6, desc[UR20][R4.64+0x780] ;  /* 0x0007801404068981 */ /* 0x000ee2000c1e1500 */
[----:B------:R-:W-:-:S03]  /*5710*/  FMUL.FTZ R3, R81, UR57 ;  /* 0x0000003951037c20 */ /* 0x000fc60008410000 */
[----:B------:R0:W3:Y:S01]  /*5720*/  @!P2 LDG.E.U16 R11, desc[UR20][R4.64+0x7c0] ;  /* 0x0007c014040ba981 */ /* 0x0000e2000c1e1500 */
[----:B------:R-:W-:Y:S01]  /*5730*/  FMUL.RZ R108, R3, 0.15915493667125701904 ;  /* 0x3e22f983036c7820 */ /* 0x000fe2000040c000 */
[----:B------:R-:W-:-:S03]  /*5740*/  FMUL.FTZ R3, R80, UR57 ;  /* 0x0000003950037c20 */ /* 0x000fc60008410000 */
[----:B------:R-:W-:Y:S01]  /*5750*/  MUFU.SIN R123, R108 ;  /* 0x0000006c007b7308 */ /* 0x000fe20000000400 */
[----:B0-----:R-:W-:-:S07]  /*5760*/  SHF.L.U32 R4, R96, 0x5, RZ ;  /* 0x0000000560047819 */ /* 0x001fce00000006ff */
[----:B------:R0:W-:Y:S01]  /*5770*/  MUFU.COS R122, R108 ;  /* 0x0000006c007a7308 */ /* 0x0001e20000000000 */
[----:B------:R-:W-:Y:S01]  /*5780*/  LOP3.LUT R4, R4, 0xfffffc00, RZ, 0xc0, !PT ;  /* 0xfffffc0004047812 */ /* 0x000fe200078ec0ff */
[----:B------:R-:W-:Y:S01]  /*5790*/  FMUL.RZ R111, R3, 0.15915493667125701904 ;  /* 0x3e22f983036f7820 */ /* 0x000fe2000040c000 */
[----:B0-----:R-:W-:Y:S02]  /*57a0*/  FMUL.FTZ R108, R79, UR57 ;  /* 0x000000394f6c7c20 */ /* 0x001fe40008410000 */
[----:B------:R-:W-:Y:S02]  /*57b0*/  IADD3 R3, R4, R95, RZ ;  /* 0x0000005f04037210 */ /* 0x000fe40007ffe0ff */
[----:B------:R-:W-:Y:S01]  /*57c0*/  FMUL.RZ R113, R108, 0.15915493667125701904 ;  /* 0x3e22f9836c717820 */ /* 0x000fe2000040c000 */
[----:B------:R-:W-:Y:S01]  /*57d0*/  FMUL.FTZ R108, R78, UR57 ;  /* 0x000000394e6c7c20 */ /* 0x000fe20008410000 */
[----:B------:R-:W-:Y:S01]  /*57e0*/  MUFU.SIN R139, R111 ;  /* 0x0000006f008b7308 */ /* 0x000fe20000000400 */
[----:B------:R-:W-:Y:S01]  /*57f0*/  UIADD3 UR44, UR16, -0x1, URZ ;  /* 0xffffffff102c7890 */ /* 0x000fe2000fffe03f */
[----:B------:R-:W-:-:S02]  /*5800*/  LEA.HI.SX32 R5, R3, R3, 0x1b ;  /* 0x0000000303057211 */ /* 0x000fc400078fdaff */
[----:B------:R-:W-:-:S04]  /*5810*/  IADD3 R110, R3, 0x20, RZ ;  /* 0x00000020036e7810 */ /* 0x000fc80007ffe0ff */
[----:B------:R0:W-:Y:S01]  /*5820*/  MUFU.COS R140, R111 ;  /* 0x0000006f008c7308 */ /* 0x0001e20000000000 */
[----:B------:R-:W-:Y:S01]  /*5830*/  ULEA.HI UR45, UR44, UR44, URZ, 0x1 ;  /* 0x0000002c2c2d7291 */ /* 0x000fe2000f8f083f */
[----:B------:R-:W-:Y:S01]  /*5840*/  IADD3 R112, R3, 0x40, RZ ;  /* 0x0000004003707810 */ /* 0x000fe20007ffe0ff */
[----:B0-----:R-:W-:Y:S01]  /*5850*/  FMUL.RZ R111, R108, 0.15915493667125701904 ;  /* 0x3e22f9836c6f7820 */ /* 0x001fe2000040c000 */
[----:B------:R-:W-:-:S04]  /*5860*/  FMUL.FTZ R108, R77, UR57 ;  /* 0x000000394d6c7c20 */ /* 0x000fc80008410000 */
[----:B------:R-:W-:Y:S01]  /*5870*/  FMUL.RZ R125, R108, 0.15915493667125701904 ;  /* 0x3e22f9836c7d7820 */ /* 0x000fe2000040c000 */
[----:B------:R-:W-:Y:S02]  /*5880*/  LEA R108, R5, R94, 0x1 ;  /* 0x0000005e056c7211 */ /* 0x000fe400078e08ff */
[----:B------:R-:W-:Y:S01]  /*5890*/  LEA.HI.SX32 R5, R110, R3, 0x1b ;  /* 0x000000036e057211 */ /* 0x000fe200078fdaff */
[----:B------:R-:W-:Y:S01]  /*58a0*/  FMUL.FTZ R110, R76, UR57 ;  /* 0x000000394c6e7c20 */ /* 0x000fe20008410000 */
[----:B------:R-:W-:Y:S01]  /*58b0*/  ULOP3.LUT UR45, UR45, 0xfffffe, URZ, 0xc0, !UPT ;  /* 0x00fffffe2d2d7892 */ /* 0x000fe2000f8ec03f */
[----:B------:R-:W-:Y:S01]  /*58c0*/  MUFU.SIN R135, R111 ;  /* 0x0000006f00877308 */ /* 0x000fe20000000400 */
[----:B------:R-:W-:Y:S02]  /*58d0*/  IADD3 R114, R3, 0x60, RZ ;  /* 0x0000006003727810 */ /* 0x000fe40007ffe0ff */
[----:B------:R-:W-:-:S05]  /*58e0*/  UIADD3 UR44, UR44, -UR45, URZ ;  /* 0x8000002d2c2c7290 */ /* 0x000fca000fffe03f */
[----:B------:R0:W-:Y:S01]  /*58f0*/  MUFU.COS R136, R111 ;  /* 0x0000006f00887308 */ /* 0x0001e20000000000 */
[----:B------:R-:W-:Y:S01]  /*5900*/  IADD3 R116, R3, 0x80, RZ ;  /* 0x0000008003747810 */ /* 0x000fe20007ffe0ff */
[----:B------:R-:W-:Y:S01]  /*5910*/  ULEA UR44, UR44, UR6, 0x8 ;  /* 0x000000062c2c7291 */ /* 0x000fe2000f8e403f */
[----:B0-----:R-:W-:Y:S01]  /*5920*/  LEA.HI.SX32 R111, R112, R3, 0x1b ;  /* 0x00000003706f7211 */ /* 0x001fe200078fdaff */
[----:B------:R-:W-:Y:S01]  /*5930*/  FMUL.RZ R112, R110, 0.15915493667125701904 ;  /* 0x3e22f9836e707820 */ /* 0x000fe2000040c000 */
[----:B------:R-:W-:-:S03]  /*5940*/  FMUL.FTZ R110, R74, UR57 ;  /* 0x000000394a6e7c20 */ /* 0x000fc60008410000 */
[----:B------:R-:W-:Y:S01]  /*5950*/  MUFU.SIN R137, R113 ;  /* 0x0000007100897308 */ /* 0x000fe20000000400 */
[----:B------:R-:W-:Y:S02]  /*5960*/  LOP3.LUT P0, RZ, R96, 0x1f, RZ, 0xc0, !PT ;  /* 0x0000001f60ff7812 */ /* 0x000fe4000780c0ff */
[----:B------:R-:W-:-:S05]  /*5970*/  MOV R109, UR16 ;  /* 0x00000010006d7c02 */ /* 0x000fca0008000f00 */
[----:B------:R0:W-:Y:S01]  /*5980*/  MUFU.COS R138, R113 ;  /* 0x00000071008a7308 */ /* 0x0001e20000000000 */
[-C--:B------:R-:W-:Y:S02]  /*5990*/  LEA.HI.SX32 R115, R116, R3.reuse, 0x1b ;  /* 0x0000000374737211 */ /* 0x080fe400078fdaff */
[----:B------:R-:W-:Y:S02]  /*59a0*/  ISETP.LT.OR P2, PT, R109, 0x2, P0 ;  /* 0x000000026d00780c */ /* 0x000fe40000741670 */
[----:B0-----:R-:W-:Y:S01]  /*59b0*/  LEA.HI.SX32 R113, R114, R3, 0x1b ;  /* 0x0000000372717211 */ /* 0x001fe200078fdaff */
[----:B------:R-:W-:Y:S01]  /*59c0*/  FMUL.RZ R114, R110, 0.15915493667125701904 ;  /* 0x3e22f9836e727820 */ /* 0x000fe2000040c000 */
[----:B------:R-:W-:Y:S01]  /*59d0*/  FMUL.FTZ R110, R72, UR57 ;  /* 0x00000039486e7c20 */ /* 0x000fe20008410000 */
[C---:B------:R-:W-:Y:S02]  /*59e0*/  IADD3 R118, R3.reuse, 0xa0, RZ ;  /* 0x000000a003767810 */ /* 0x040fe40007ffe0ff */
[----:B------:R-:W-:Y:S01]  /*59f0*/  IADD3 R132, R3, 0x160, RZ ;  /* 0x0000016003847810 */ /* 0x000fe20007ffe0ff */
[----:B------:R-:W-:Y:S01]  /*5a00*/  FMUL.RZ R116, R110, 0.15915493667125701904 ;  /* 0x3e22f9836e747820 */ /* 0x000fe2000040c000 */
[----:B------:R-:W-:-:S02]  /*5a10*/  ISETP.NE.AND P1, PT, R96, RZ, PT ;  /* 0x000000ff6000720c */ /* 0x000fc40003f25270 */
[----:B------:R-:W-:Y:S02]  /*5a20*/  IADD3 R109, R96, 0x200, RZ ;  /* 0x00000200606d7810 */ /* 0x000fe40007ffe0ff */
[C---:B------:R-:W-:Y:S02]  /*5a30*/  IADD3 R120, R3.reuse, 0xc0, RZ ;  /* 0x000000c003787810 */ /* 0x040fe40007ffe0ff */
[C---:B------:R-:W-:Y:S02]  /*5a40*/  IADD3 R130, R3.reuse, 0x140, RZ ;  /* 0x0000014003827810 */ /* 0x040fe40007ffe0ff */
[----:B------:R-:W-:Y:S02]  /*5a50*/  MOV R110, UR44 ;  /* 0x0000002c006e7c02 */ /* 0x000fe40008000f00 */
[C---:B------:R-:W-:Y:S02]  /*5a60*/  IADD3 R124, R3.reuse, 0xe0, RZ ;  /* 0x000000e0037c7810 */ /* 0x040fe40007ffe0ff */
[----:B------:R-:W-:-:S02]  /*5a70*/  IADD3 R126, R3, 0x100, RZ ;  /* 0x00000100037e7810 */ /* 0x000fc40007ffe0ff */
[----:B------:R-:W-:Y:S02]  /*5a80*/  IADD3 R128, R3, 0x120, RZ ;  /* 0x0000012003807810 */ /* 0x000fe40007ffe0ff */
[-C--:B------:R-:W-:Y:S01]  /*5a90*/  LEA R5, R5, R94.reuse, 0x1 ;  /* 0x0000005e05057211 */ /* 0x080fe200078e08ff */
[----:B------:R-:W-:Y:S01]  /*5aa0*/  MUFU.SIN R131, R112 ;  /* 0x0000007000837308 */ /* 0x000fe20000000400 */
[-C--:B------:R-:W-:Y:S01]  /*5ab0*/  LEA.HI.SX32 R117, R118, R3.reuse, 0x1b ;  /* 0x0000000376757211 */ /* 0x080fe200078fdaff */
[----:B------:R-:W-:Y:S01]  /*5ac0*/  ULDC.64 UR44, c[0x0][0x250] ;  /* 0x00009400002c7ab9 */ /* 0x000fe20000000a00 */
[-C--:B------:R-:W-:Y:S02]  /*5ad0*/  LEA.HI.SX32 R119, R120, R3.reuse, 0x1b ;  /* 0x0000000378777211 */ /* 0x080fe400078fdaff */
[----:B------:R-:W-:Y:S02]  /*5ae0*/  LEA.HI.SX32 R147, R132, R3, 0x1b ;  /* 0x0000000384937211 */ /* 0x000fe400078fdaff */
[----:B------:R-:W-:Y:S01]  /*5af0*/  SEL R109, R110, R109, !P1 ;  /* 0x0000006d6e6d7207 */ /* 0x000fe20004800000 */
[----:B------:R0:W-:Y:S01]  /*5b00*/  MUFU.COS R132, R112 ;  /* 0x0000007000847308 */ /* 0x0001e20000000000 */
[----:B------:R-:W-:-:S02]  /*5b10*/  LEA R111, R111, R94, 0x1 ;  /* 0x0000005e6f6f7211 */ /* 0x000fc400078e08ff */
[-C--:B------:R-:W-:Y:S02]  /*5b20*/  LEA.HI.SX32 R121, R124, R3.reuse, 0x1b ;  /* 0x000000037c797211 */ /* 0x080fe400078fdaff */
[-C--:B------:R-:W-:Y:S02]  /*5b30*/  LEA.HI.SX32 R145, R130, R3.reuse, 0x1b ;  /* 0x0000000382917211 */ /* 0x080fe400078fdaff */
[-C--:B------:R-:W-:Y:S01]  /*5b40*/  LEA R110, R113, R94.reuse, 0x1 ;  /* 0x0000005e716e7211 */ /* 0x080fe200078e08ff */
[----:B------:R-:W-:Y:S01]  /*5b50*/  MUFU.SIN R129, R114 ;  /* 0x0000007200817308 */ /* 0x000fe20000000400 */
[----:B------:R-:W-:Y:S02]  /*5b60*/  IADD3 R142, R3, 0x180, RZ ;  /* 0x00000180038e7810 */ /* 0x000fe40007ffe0ff */
[----:B------:R-:W-:Y:S02]  /*5b70*/  LEA.HI.SX32 R141, R126, R3, 0x1b ;  /* 0x000000037e8d7211 */ /* 0x000fe400078fdaff */
[----:B0-----:R-:W-:-:S02]  /*5b80*/  LEA R112, R115, R94, 0x1 ;  /* 0x0000005e73707211 */ /* 0x001fc400078e08ff */
[C---:B------:R-:W-:Y:S01]  /*5b90*/  IADD3 R144, R3.reuse, 0x1a0, RZ ;  /* 0x000001a003907810 */ /* 0x040fe20007ffe0ff */
[----:B------:R0:W-:Y:S01]  /*5ba0*/  MUFU.COS R130, R114 ;  /* 0x0000007200827308 */ /* 0x0001e20000000000 */
[----:B------:R-:W-:Y:S02]  /*5bb0*/  LEA.HI.SX32 R143, R128, R3, 0x1b ;  /* 0x00000003808f7211 */ /* 0x000fe400078fdaff */
[----:B------:R-:W-:Y:S02]  /*5bc0*/  IADD3 R146, R3, 0x1c0, RZ ;  /* 0x000001c003927810 */ /* 0x000fe40007ffe0ff */
[-C--:B------:R-:W-:Y:S02]  /*5bd0*/  LEA R119, R119, R94.reuse, 0x1 ;  /* 0x0000005e77777211 */ /* 0x080fe400078e08ff */
[----:B------:R-:W-:Y:S01]  /*5be0*/  IADD3 R148, R3, 0x1e0, RZ ;  /* 0x000001e003947810 */ /* 0x000fe20007ffe0ff */
[----:B--2---:R1:W-:Y:S01]  /*5bf0*/  STS.U16 [R108], R107 ;  /* 0x0000006b6c007388 */ /* 0x0043e20000000400 */
[----:B0-----:R-:W-:-:S03]  /*5c00*/  LEA R114, R117, R94, 0x1 ;  /* 0x0000005e75727211 */ /* 0x001fc600078e08ff */
[----:B------:R-:W-:Y:S01]  /*5c10*/  STS.U16 [R5+0x40], R106 ;  /* 0x0000406a05007388 */ /* 0x000fe20000000400 */
[----:B------:R-:W-:Y:S02]  /*5c20*/  IADD3 R150, R3, 0x200, RZ ;  /* 0x0000020003967810 */ /* 0x000fe40007ffe0ff */
[----:B------:R-:W-:Y:S01]  /*5c30*/  LEA.HI.SX32 R149, R142, R3, 0x1b ;  /* 0x000000038e957211 */ /* 0x000fe200078fdaff */
[----:B----4-:R0:W-:Y:S01]  /*5c40*/  STS.U16 [R111+0x80], R104 ;  /* 0x000080686f007388 */ /* 0x0101e20000000400 */
[----:B-1----:R-:W-:-:S03]  /*5c50*/  LEA R108, R121, R94, 0x1 ;  /* 0x0000005e796c7211 */ /* 0x002fc600078e08ff */
[----:B------:R-:W-:Y:S01]  /*5c60*/  STS.U16 [R110+0xc0], R105 ;  /* 0x0000c0696e007388 */ /* 0x000fe20000000400 */
[----:B------:R-:W-:Y:S02]  /*5c70*/  IADD3 R152, R3, 0x220, RZ ;  /* 0x0000022003987810 */ /* 0x000fe40007ffe0ff */
[-C--:B------:R-:W-:Y:S01]  /*5c80*/  LEA.HI.SX32 R151, R144, R3.reuse, 0x1b ;  /* 0x0000000390977211 */ /* 0x080fe200078fdaff */
[----:B------:R-:W-:Y:S01]  /*5c90*/  STS.U16 [R112+0x100], R71 ;  /* 0x0001004770007388 */ /* 0x000fe20000000400 */
[-C--:B------:R-:W-:Y:S02]  /*5ca0*/  LEA R143, R143, R94.reuse, 0x1 ;  /* 0x0000005e8f8f7211 */ /* 0x080fe400078e08ff */
[-C--:B0-----:R-:W-:Y:S01]  /*5cb0*/  LEA R104, R141, R94.reuse, 0x1 ;  /* 0x0000005e8d687211 */ /* 0x081fe200078e08ff */
[----:B------:R-:W-:Y:S01]  /*5cc0*/  STS.U16 [R114+0x140], R101 ;  /* 0x0001406572007388 */ /* 0x000fe20000000400 */
[----:B------:R-:W-:Y:S02]  /*5cd0*/  IADD3 R154, R3, 0x240, RZ ;  /* 0x00000240039a7810 */ /* 0x000fe40007ffe0ff */
[----:B------:R-:W-:Y:S01]  /*5ce0*/  LEA.HI.SX32 R153, R146, R3, 0x1b ;  /* 0x0000000392997211 */ /* 0x000fe200078fdaff */
[----:B------:R0:W-:Y:S01]  /*5cf0*/  STS.U16 [R119+0x180], R100 ;  /* 0x0001806477007388 */ /* 0x0001e20000000400 */
[----:B------:R-:W-:-:S02]  /*5d00*/  LEA R145, R145, R94, 0x1 ;  /* 0x0000005e91917211 */ /* 0x000fc400078e08ff */
[----:B------:R-:W-:Y:S01]  /*5d10*/  IADD3 R156, R3, 0x260, RZ ;  /* 0x00000260039c7810 */ /* 0x000fe20007ffe0ff */
[----:B------:R-:W-:Y:S01]  /*5d20*/  STS.U16 [R108+0x1c0], R103 ;  /* 0x0001c0676c007388 */ /* 0x000fe20000000400 */
[-C--:B------:R-:W-:Y:S02]  /*5d30*/  LEA.HI.SX32 R155, R148, R3.reuse, 0x1b ;  /* 0x00000003949b7211 */ /* 0x080fe400078fdaff */
[-C--:B------:R-:W-:Y:S01]  /*5d40*/  LEA R147, R147, R94.reuse, 0x1 ;  /* 0x0000005e93937211 */ /* 0x080fe200078e08ff */
[----:B------:R1:W-:Y:S01]  /*5d50*/  STS.U16 [R104+0x200], R99 ;  /* 0x0002006368007388 */ /* 0x0003e20000000400 */
[----:B------:R-:W-:Y:S02]  /*5d60*/  IADD3 R158, R3, 0x280, RZ ;  /* 0x00000280039e7810 */ /* 0x000fe40007ffe0ff */
[-C--:B------:R-:W-:Y:S02]  /*5d70*/  LEA.HI.SX32 R157, R150, R3.reuse, 0x1b ;  /* 0x00000003969d7211 */ /* 0x080fe400078fdaff */
[----:B------:R-:W-:Y:S01]  /*5d80*/  LEA R149, R149, R94, 0x1 ;  /* 0x0000005e95957211 */ /* 0x000fe200078e08ff */
[----:B------:R-:W-:Y:S01]  /*5d90*/  STS.U16 [R143+0x240], R102 ;  /* 0x000240668f007388 */ /* 0x000fe20000000400 */
[----:B------:R-:W-:-:S02]  /*5da0*/  LEA.HI.SX32 R159, R152, R3, 0x1b ;  /* 0x00000003989f7211 */ /* 0x000fc400078fdaff */
[-C--:B0-----:R-:W-:Y:S01]  /*5db0*/  LEA R100, R151, R94.reuse, 0x1 ;  /* 0x0000005e97647211 */ /* 0x081fe200078e08ff */
[----:B------:R-:W-:Y:S01]  /*5dc0*/  STS.U16 [R145+0x280], R70 ;  /* 0x0002804691007388 */ /* 0x000fe20000000400 */
[-C--:B------:R-:W-:Y:S02]  /*5dd0*/  LEA.HI.SX32 R161, R154, R3.reuse, 0x1b ;  /* 0x000000039aa17211 */ /* 0x080fe400078fdaff */
[-C--:B-1----:R-:W-:Y:S01]  /*5de0*/  LEA R104, R153, R94.reuse, 0x1 ;  /* 0x0000005e99687211 */ /* 0x082fe200078e08ff */
[----:B------:R0:W-:Y:S01]  /*5df0*/  STS.U16 [R147+0x2c0], R68 ;  /* 0x0002c04493007388 */ /* 0x0001e20000000400 */
[-C--:B------:R-:W-:Y:S02]  /*5e00*/  LEA.HI.SX32 R163, R156, R3.reuse, 0x1b ;  /* 0x000000039ca37211 */ /* 0x080fe400078fdaff */
[----:B------:R-:W-:Y:S01]  /*5e10*/  LEA R106, R155, R94, 0x1 ;  /* 0x0000005e9b6a7211 */ /* 0x000fe200078e08ff */
[----:B------:R-:W-:Y:S01]  /*5e20*/  STS.U16 [R149+0x300], R98 ;  /* 0x0003006295007388 */ /* 0x000fe20000000400 */
[----:B------:R-:W-:-:S02]  /*5e30*/  LEA.HI.SX32 R165, R158, R3, 0x1b ;  /* 0x000000039ea57211 */ /* 0x000fc400078fdaff */
[-C--:B------:R-:W-:Y:S01]  /*5e40*/  LEA R157, R157, R94.reuse, 0x1 ;  /* 0x0000005e9d9d7211 */ /* 0x080fe200078e08ff */
[----:B------:R-:W-:Y:S01]  /*5e50*/  STS.U16 [R100+0x340], R69 ;  /* 0x0003404564007388 */ /* 0x000fe20000000400 */
[-C--:B------:R-:W-:Y:S02]  /*5e60*/  LEA R161, R161, R94.reuse, 0x1 ;  /* 0x0000005ea1a17211 */ /* 0x080fe400078e08ff */
[-C--:B0-----:R-:W-:Y:S01]  /*5e70*/  LEA R68, R159, R94.reuse, 0x1 ;  /* 0x0000005e9f447211 */ /* 0x081fe200078e08ff */
[----:B------:R-:W-:Y:S01]  /*5e80*/  STS.U16 [R104+0x380], R67 ;  /* 0x0003804368007388 */ /* 0x000fe20000000400 */
[-C--:B------:R-:W-:Y:S02]  /*5e90*/  LEA R70, R163, R94.reuse, 0x1 ;  /* 0x0000005ea3467211 */ /* 0x080fe400078e08ff */
[----:B------:R-:W-:Y:S01]  /*5ea0*/  LEA R165, R165, R94, 0x1 ;  /* 0x0000005ea5a57211 */ /* 0x000fe200078e08ff */
[----:B------:R-:W-:Y:S04]  /*5eb0*/  STS.U16 [R106+0x3c0], R97 ;  /* 0x0003c0616a007388 */ /* 0x000fe80000000400 */
[----:B------:R-:W-:Y:S04]  /*5ec0*/  STS.U16 [R157+0x400], R60 ;  /* 0x0004003c9d007388 */ /* 0x000fe80000000400 */
[----:B------:R-:W-:Y:S04]  /*5ed0*/  STS.U16 [R68+0x440], R61 ;  /* 0x0004403d44007388 */ /* 0x000fe80000000400 */
[----:B------:R-:W-:Y:S04]  /*5ee0*/  STS.U16 [R161+0x480], R66 ;  /* 0x00048042a1007388 */ /* 0x000fe80000000400 */
[----:B------:R-:W-:Y:S01]  /*5ef0*/  STS.U16 [R70+0x4c0], R65 ;  /* 0x0004c04146007388 */ /* 0x000fe20000000400 */
[----:B------:R-:W-:Y:S01]  /*5f00*/  FMUL.FTZ R5, R56, UR57 ;  /* 0x0000003938057c20 */ /* 0x000fe20008410000 */
[----:B------:R-:W-:-:S02]  /*5f10*/  IADD3 R160, R3, 0x2a0, RZ ;  /* 0x000002a003a07810 */ /* 0x000fc40007ffe0ff */
[C---:B------:R-:W-:Y:S01]  /*5f20*/  IADD3 R162, R3.reuse, 0x2c0, RZ ;  /* 0x000002c003a27810 */ /* 0x040fe20007ffe0ff */
[----:B------:R0:W-:Y:S01]  /*5f30*/  STS.U16 [R165+0x500], R64 ;  /* 0x00050040a5007388 */ /* 0x0001e20000000400 */
[C---:B------:R-:W-:Y:S02]  /*5f40*/  IADD3 R164, R3.reuse, 0x2e0, RZ ;  /* 0x000002e003a47810 */ /* 0x040fe40007ffe0ff */
[----:B------:R-:W-:Y:S02]  /*5f50*/  R2UR UR58, R2 ;  /* 0x00000000023a72ca */ /* 0x000fe400000e0000 */
[C---:B------:R-:W-:Y:S02]  /*5f60*/  IADD3 R166, R3.reuse, 0x300, RZ ;  /* 0x0000030003a67810 */ /* 0x040fe40007ffe0ff */
[C---:B------:R-:W-:Y:S02]  /*5f70*/  IADD3 R168, R3.reuse, 0x320, RZ ;  /* 0x0000032003a87810 */ /* 0x040fe40007ffe0ff */
[----:B------:R-:W-:Y:S01]  /*5f80*/  IADD3 R170, R3, 0x340, RZ ;  /* 0x0000034003aa7810 */ /* 0x000fe20007ffe0ff */
[----:B0-----:R-:W2:Y:S01]  /*5f90*/  LDL R64, [R1+0x4] ;  /* 0x0000040001407983 */ /* 0x001ea20000100800 */
[----:B------:R-:W-:Y:S01]  /*5fa0*/  FMUL.RZ R71, R5, 0.15915493667125701904 ;  /* 0x3e22f98305477820 */ /* 0x000fe2000040c000 */
[----:B------:R-:W-:Y:S01]  /*5fb0*/  FMUL.FTZ R5, R54, UR57 ;  /* 0x0000003936057c20 */ /* 0x000fe20008410000 */
[-C--:B------:R-:W-:Y:S01]  /*5fc0*/  LEA.HI.SX32 R167, R160, R3.reuse, 0x1b ;  /* 0x00000003a0a77211 */ /* 0x080fe200078fdaff */
[----:B------:R-:W-:Y:S01]  /*5fd0*/  UIMAD UR56, UR56, UR44, URZ ;  /* 0x0000002c383872a4 */ /* 0x000fe2000f8e023f */
[-C--:B------:R-:W-:Y:S01]  /*5fe0*/  LEA.HI.SX32 R169, R162, R3.reuse, 0x1b ;  /* 0x00000003a2a97211 */ /* 0x080fe200078fdaff */
[----:B------:R-:W-:Y:S01]  /*5ff0*/  FMUL.RZ R99, R5, 0.15915493667125701904 ;  /* 0x3e22f98305637820 */ /* 0x000fe2000040c000 */
[-C--:B------:R-:W-:Y:S01]  /*6000*/  LEA.HI.SX32 R171, R164, R3.reuse, 0x1b ;  /* 0x00000003a4ab7211 */ /* 0x080fe200078fdaff */
[----:B------:R-:W-:Y:S01]  /*6010*/  FMUL.FTZ R5, R52, UR57 ;  /* 0x0000003934057c20 */ /* 0x000fe20008410000 */
[-C--:B------:R-:W-:Y:S01]  /*6020*/  LEA R98, R167, R94.reuse, 0x1 ;  /* 0x0000005ea7627211 */ /* 0x080fe200078e08ff */
[----:B------:R-:W-:Y:S01]  /*6030*/  UMOV UR54, UR30 ;  /* 0x0000001e00367c82 */ /* 0x000fe20008000000 */
[-C--:B------:R-:W-:Y:S01]  /*6040*/  LEA R169, R169, R94.reuse, 0x1 ;  /* 0x0000005ea9a97211 */ /* 0x080fe200078e08ff */
[----:B------:R-:W-:Y:S01]  /*6050*/  FMUL.RZ R67, R5, 0.15915493667125701904 ;  /* 0x3e22f98305437820 */ /* 0x000fe2000040c000 */
[-C--:B------:R-:W-:Y:S01]  /*6060*/  LEA R100, R171, R94.reuse, 0x1 ;  /* 0x0000005eab647211 */ /* 0x080fe200078e08ff */
[----:B------:R-:W-:Y:S01]  /*6070*/  FMUL.FTZ R5, R50, UR57 ;  /* 0x0000003932057c20 */ /* 0x000fe20008410000 */
[-C--:B------:R-:W-:Y:S01]  /*6080*/  LEA.HI.SX32 R173, R166, R3.reuse, 0x1b ;  /* 0x00000003a6ad7211 */ /* 0x080fe200078fdaff */
[----:B------:R-:W-:Y:S01]  /*6090*/  STS.U16 [R98+0x540], R63 ;  /* 0x0005403f62007388 */ /* 0x000fe20000000400 */
[----:B------:R-:W-:Y:S01]  /*60a0*/  LEA.HI.SX32 R175, R168, R3, 0x1b ;  /* 0x00000003a8af7211 */ /* 0x000fe200078fdaff */
[----:B------:R-:W-:Y:S01]  /*60b0*/  UMOV UR55, UR11 ;  /* 0x0000000b00377c82 */ /* 0x000fe20008000000 */
[-C--:B------:R-:W-:Y:S01]  /*60c0*/  LEA R173, R173, R94.reuse, 0x1 ;  /* 0x0000005eadad7211 */ /* 0x080fe200078e08ff */
[----:B------:R-:W-:Y:S01]  /*60d0*/  STS.U16 [R169+0x580], R62 ;  /* 0x0005803ea9007388 */ /* 0x000fe20000000400 */
[----:B------:R-:W-:Y:S01]  /*60e0*/  LEA R2, R175, R94, 0x1 ;  /* 0x0000005eaf027211 */ /* 0x000fe200078e08ff */
[----:B------:R-:W0:Y:S02]  /*60f0*/  @!P2 LDC R61, c[0x0][0x21c] ;  /* 0x00008700ff3dab82 */ /* 0x000e240000000800 */
[----:B------:R1:W-:Y:S04]  /*6100*/  STS.U16 [R100+0x5c0], R13 ;  /* 0x0005c00d64007388 */ /* 0x0003e80000000400 */
[----:B------:R-:W-:Y:S01]  /*6110*/  STS.U16 [R173+0x600], R12 ;  /* 0x0006000cad007388 */ /* 0x000fe20000000400 */
[----:B------:R-:W-:-:S02]  /*6120*/  IADD3 R172, R3, 0x360, RZ ;  /* 0x0000036003ac7810 */ /* 0x000fc40007ffe0ff */
[----:B------:R-:W-:Y:S01]  /*6130*/  IADD3 R174, R3, 0x380, RZ ;  /* 0x0000038003ae7810 */ /* 0x000fe20007ffe0ff */
[----:B------:R-:W4:Y:S01]  /*6140*/  LDL R65, [R1+0x8] ;  /* 0x0000080001417983 */ /* 0x000f220000100800 */
[----:B-1----:R-:W-:Y:S01]  /*6150*/  FMUL.RZ R13, R5, 0.15915493667125701904 ;  /* 0x3e22f983050d7820 */ /* 0x002fe2000040c000 */
[----:B------:R-:W-:Y:S02]  /*6160*/  MOV R5, UR58 ;  /* 0x0000003a00057c02 */ /* 0x000fe40008000f00 */
[----:B------:R1:W-:Y:S03]  /*6170*/  STS.U16 [R2+0x640], R9 ;  /* 0x0006400902007388 */ /* 0x0003e60000000400 */
[----:B-1----:R-:W-:-:S04]  /*6180*/  FMUL.FTZ R9, R5, 1.4426950216293334961 ;  /* 0x3fb8aa3b05097820 */ /* 0x002fc80000410000 */
[----:B------:R-:W-:Y:S01]  /*6190*/  FMUL.FTZ R5, R9, R81 ;  /* 0x0000005109057220 */ /* 0x000fe20000410000 */
[----:B------:R-:W-:-:S05]  /*61a0*/  LEA.HI.SX32 R177, R170, R3, 0x1b ;  /* 0x00000003aab17211 */ /* 0x000fca00078fdaff */
[----:B------:R-:W1:Y:S01]  /*61b0*/  MUFU.EX2 R5, R5 ;  /* 0x0000000500057308 */ /* 0x000e620000000800 */
[----:B------:R-:W-:Y:S01]  /*61c0*/  LEA.HI.SX32 R179, R172, R3, 0x1b ;  /* 0x00000003acb37211 */ /* 0x000fe200078fdaff */
[----:B------:R-:W-:Y:S02]  /*61d0*/  UIMAD.WIDE.U32 UR54, UR6, UR44, UR54 ;  /* 0x0000002c063672a5 */ /* 0x000fe4000f8e0036 */
[----:B------:R-:W-:Y:S01]  /*61e0*/  UIMAD UR56, UR6, UR45, UR56 ;  /* 0x0000002d063872a4 */ /* 0x000fe2000f8e0238 */
[----:B------:R-:W-:Y:S02]  /*61f0*/  IADD3 R176, R3, 0x3a0, RZ ;  /* 0x000003a003b07810 */ /* 0x000fe40007ffe0ff */
[-C--:B------:R-:W-:Y:S01]  /*6200*/  LEA R177, R177, R94.reuse, 0x1 ;  /* 0x0000005eb1b17211 */ /* 0x080fe200078e08ff */
[----:B------:R-:W-:Y:S01]  /*6210*/  ULDC.64 UR44, c[0x0][0x2d8] ;  /* 0x0000b600002c7ab9 */ /* 0x000fe20000000a00 */
[----:B------:R-:W-:Y:S01]  /*6220*/  IADD3 R178, R3, 0x3c0, RZ ;  /* 0x000003c003b27810 */ /* 0x000fe20007ffe0ff */
[----:B------:R-:W-:Y:S01]  /*6230*/  ULEA UR44, UP0, UR54, UR44, 0x3 ;  /* 0x0000002c362c7291 */ /* 0x000fe2000f80183f */
[----:B------:R-:W-:Y:S01]  /*6240*/  LEA R179, R179, R94, 0x1 ;  /* 0x0000005eb3b37211 */ /* 0x000fe200078e08ff */
[----:B------:R-:W-:Y:S01]  /*6250*/  UIADD3 UR55, UR55, UR56, URZ ;  /* 0x0000003837377290 */ /* 0x000fe2000fffe03f */
[----:B------:R-:W-:-:S02]  /*6260*/  IADD3 R180, R3, 0x3e0, RZ ;  /* 0x000003e003b47810 */ /* 0x000fc40007ffe0ff */
[-C--:B------:R-:W-:Y:S01]  /*6270*/  LEA.HI.SX32 R181, R174, R3.reuse, 0x1b ;  /* 0x00000003aeb57211 */ /* 0x080fe200078fdaff */
[----:B------:R3:W-:Y:S01]  /*6280*/  STS.U16 [R177+0x680], R10 ;  /* 0x0006800ab1007388 */ /* 0x0007e20000000400 */
[-C--:B------:R-:W-:Y:S01]  /*6290*/  LEA.HI.SX32 R183, R176, R3.reuse, 0x1b ;  /* 0x00000003b0b77211 */ /* 0x080fe200078fdaff */
[----:B------:R-:W-:Y:S01]  /*62a0*/  ULEA.HI.X UR45, UR54, UR45, UR55, 0x3, UP0 ;  /* 0x0000002d362d7291 */ /* 0x000fe200080f1c37 */
[-C--:B------:R-:W-:Y:S01]  /*62b0*/  LEA.HI.SX32 R185, R178, R3.reuse, 0x1b ;  /* 0x00000003b2b97211 */ /* 0x080fe200078fdaff */
[----:B------:R0:W-:Y:S01]  /*62c0*/  STS.U16 [R179+0x6c0], R8 ;  /* 0x0006c008b3007388 */ /* 0x0001e20000000400 */
[----:B------:R-:W-:Y:S02]  /*62d0*/  LEA.HI.SX32 R3, R180, R3, 0x1b ;  /* 0x00000003b4037211 */ /* 0x000fe400078fdaff */
[----:B------:R-:W-:Y:S02]  /*62e0*/  LEA R181, R181, R94, 0x1 ;  /* 0x0000005eb5b57211 */ /* 0x000fe400078e08ff */
[----:B------:R-:W-:Y:S01]  /*62f0*/  LEA R4, R95, R4, 0x5 ;  /* 0x000000045f047211 */ /* 0x000fe200078e28ff */
[----:B---3--:R-:W-:Y:S01]  /*6300*/  FMUL.FTZ R10, R47, UR57 ;  /* 0x000000392f0a7c20 */ /* 0x008fe20008410000 */
[----:B------:R-:W-:Y:S01]  /*6310*/  LEA R185, R185, R94, 0x1 ;  /* 0x0000005eb9b97211 */ /* 0x000fe200078e08ff */
[----:B-1----:R-:W-:Y:S01]  /*6320*/  FMUL.FTZ R122, R5, R122 ;  /* 0x0000007a057a7220 */ /* 0x002fe20000410000 */
[-C--:B0-----:R-:W-:Y:S01]  /*6330*/  LEA R8, R183, R94.reuse, 0x1 ;  /* 0x0000005eb7087211 */ /* 0x081fe200078e08ff */
[----:B------:R-:W-:Y:S01]  /*6340*/  FMUL.RZ R12, R10, 0.15915493667125701904 ;  /* 0x3e22f9830a0c7820 */ /* 0x000fe2000040c000 */
[----:B------:R-:W-:Y:S01]  /*6350*/  FMUL.FTZ R123, R5, R123 ;  /* 0x0000007b057b7220 */ /* 0x000fe20000410000 */
[----:B------:R-:W-:Y:S01]  /*6360*/  LEA R10, R3, R94, 0x1 ;  /* 0x0000005e030a7211 */ /* 0x000fe200078e08ff */
[----:B------:R-:W-:Y:S01]  /*6370*/  STS.U16 [R181+0x700], R0 ;  /* 0x00070000b5007388 */ /* 0x000fe20000000400 */
[----:B------:R-:W-:-:S02]  /*6380*/  LEA.HI.SX32 R5, R4, R4, 0x1b ;  /* 0x0000000404057211 */ /* 0x000fc400078fdaff */
[----:B------:R-:W-:Y:S01]  /*6390*/  MOV R2, UR44 ;  /* 0x0000002c00027c02 */ /* 0x000fe20008000f00 */
[----:B------:R-:W-:Y:S01]  /*63a0*/  STS.U16 [R8+0x740], R7 ;  /* 0x0007400708007388 */ /* 0x000fe20000000400 */
[----:B------:R-:W-:-:S03]  /*63b0*/  MOV R3, UR45 ;  /* 0x0000002d00037c02 */ /* 0x000fc60008000f00 */
[----:B------:R0:W-:Y:S01]  /*63c0*/  STS.U16 [R185+0x780], R6 ;  /* 0x00078006b9007388 */ /* 0x0001e20000000400 */
[-C--:B------:R-:W-:Y:S01]  /*63d0*/  LEA R109, R109, R94.reuse, 0x3 ;  /* 0x0000005e6d6d7211 */ /* 0x080fe200078e18ff */
[----:B------:R-:W-:Y:S02]  /*63e0*/  FMUL.FTZ R113, R58, UR57 ;  /* 0x000000393a717c20 */ /* 0x000fe40008410000 */
[----:B------:R1:W-:Y:S04]  /*63f0*/  STS.U16 [R10+0x7c0], R11 ;  /* 0x0007c00b0a007388 */ /* 0x0003e80000000400 */
[----:B------:R-:W3:Y:S01]  /*6400*/  LDG.E.64 R2, desc[UR20][R2.64] ;  /* 0x0000001402027981 */ /* 0x000ee2000c1e1b00 */
[----:B0-----:R-:W-:Y:S01]  /*6410*/  LEA R6, R5, R94, 0x1 ;  /* 0x0000005e05067211 */ /* 0x001fe200078e08ff */
[----:B------:R-:W-:-:S04]  /*6420*/  NOP ;  /* 0x0000000000007918 */ /* 0x000fc80000000000 */
        /* <DEDUP_REMOVED lines=32> */
[----:B------:R-:W-:-:S03]  /*6630*/  FMUL.RZ R113, R113, 0.15915493667125701904 ;  /* 0x3e22f98371717820 */ /* 0x000fc6000040c000 */
[----:B------:R0:W-:Y:S01]  /*6640*/  STS.64 [R109+0x39e0], R122 ;  /* 0x0039e07a6d007388 */ /* 0x0001e20000000a00 */
[----:B------:R-:W-:Y:S01]  /*6650*/  MUFU.SIN R133, R125 ;  /* 0x0000007d00857308 */ /* 0x000fe20000000400 */
[----:B------:R-:W-:-:S07]  /*6660*/  MOV R60, UR16 ;  /* 0x00000010003c7c02 */ /* 0x000fce0008000f00 */
[----:B------:R-:W-:Y:S01]  /*6670*/  MUFU.COS R134, R125 ;  /* 0x0000007d00867308 */ /* 0x000fe20000000000 */
[----:B------:R-:W-:-:S07]  /*6680*/  @!P2 IADD3 R0, R60, -0x2, RZ ;  /* 0xfffffffe3c00a810 */ /* 0x000fce0007ffe0ff */
[----:B------:R-:W-:Y:S01]  /*6690*/  MUFU.SIN R127, R116 ;  /* 0x00000074007f7308 */ /* 0x000fe20000000400 */
[----:B------:R-:W-:-:S07]  /*66a0*/  HFMA2.MMA R60, -RZ, RZ, 1.875, 0 ;  /* 0x3f800000ff3c7435 */ /* 0x000fce00000001ff */
[----:B------:R-:W-:Y:S08]  /*66b0*/  MUFU.COS R128, R116 ;  /* 0x0000007400807308 */ /* 0x000ff00000000000 */
[----:B------:R-:W-:Y:S08]  /*66c0*/  MUFU.SIN R125, R113 ;  /* 0x00000071007d7308 */ /* 0x000ff00000000400 */
[----:B------:R-:W-:Y:S01]  /*66d0*/  MUFU.COS R126, R113 ;  /* 0x00000071007e7308 */ /* 0x000fe20000000000 */
[----:B------:R-:W-:-:S07]  /*66e0*/  @!P2 IMAD R8, R0, R61, UR6 ;  /* 0x000000060008ae24 */ /* 0x000fce000f8e023d */
[----:B------:R-:W-:Y:S08]  /*66f0*/  MUFU.SIN R113, R13 ;  /* 0x0000000d00717308 */ /* 0x000ff00000000400 */
[----:B------:R1:W-:Y:S02]  /*6700*/  MUFU.COS R116, R13 ;  /* 0x0000000d00747308 */ /* 0x0003e40000000000 */
[----:B-1----:R-:W-:Y:S01]  /*6710*/  HFMA2.MMA R13, -RZ, RZ, 0, 9.5367431640625e-07 ;  /* 0x00000010ff0d7435 */ /* 0x002fe200000001ff */
[----:B------:R-:W-:-:S02]  /*6720*/  MOV R61, RZ ;  /* 0x000000ff003d7202 */ /* 0x000fc40000000f00 */
[----:B------:R-:W-:Y:S01]  /*6730*/  CS2R R62, SRZ ;  /* 0x00000000003e7805 */ /* 0x000fe2000001ff00 */
[----:B------:R-:W-:-:S06]  /*6740*/  FMUL.FTZ R7, R9, R80 ;  /* 0x0000005009077220 */ /* 0x000fcc0000410000 */
[----:B------:R-:W-:Y:S01]  /*6750*/  @!P2 IMAD.WIDE R4, R8, R13, UR22 ;  /* 0x000000160804ae25 */ /* 0x000fe2000f8e020d */
[----:B------:R-:W-:Y:S03]  /*6760*/  BAR.SYNC.DEFER_BLOCKING 0x0 ;  /* 0x0000000000007b1d */ /* 0x000fe60000010000 */
[----:B------:R-:W-:-:S03]  /*6770*/  FMUL.FTZ R10, R9, R78 ;  /* 0x0000004e090a7220 */ /* 0x000fc60000410000 */
[----:B------:R-:W1:Y:S01]  /*6780*/  MUFU.EX2 R7, R7 ;  /* 0x0000000700077308 */ /* 0x000e620000000800 */
[C---:B------:R-:W-:Y:S01]  /*6790*/  FMUL.FTZ R11, R9.reuse, R77 ;  /* 0x0000004d090b7220 */ /* 0x040fe20000410000 */
[C---:B------:R-:W-:Y:S01]  /*67a0*/  FMUL.FTZ R8, R9.reuse, R79 ;  /* 0x0000004f09087220 */ /* 0x040fe20000410000 */
[----:B------:R-:W-:-:S05]  /*67b0*/  FMUL.FTZ R13, R9, R72 ;  /* 0x00000048090d7220 */ /* 0x000fca0000410000 */
[----:B------:R-:W-:Y:S01]  /*67c0*/  MUFU.EX2 R10, R10 ;  /* 0x0000000a000a7308 */ /* 0x000fe20000000800 */
[----:B------:R0:W5:Y:S02]  /*67d0*/  @!P2 LDG.E.128 R60, desc[UR20][R4.64] ;  /* 0x00000014043ca981 */ /* 0x000164000c1e1d00 */
[----:B0-----:R-:W-:-:S05]  /*67e0*/  FMUL.FTZ R4, R9, R58 ;  /* 0x0000003a09047220 */ /* 0x001fca0000410000 */
[----:B------:R-:W-:Y:S01]  /*67f0*/  MUFU.SIN R111, R12 ;  /* 0x0000000c006f7308 */ /* 0x000fe20000000400 */
[----:B------:R-:W-:-:S07]  /*6800*/  SHF.L.U32 R105, R186, 0x10, RZ ;  /* 0x00000010ba697819 */ /* 0x000fce00000006ff */
[----:B------:R-:W0:Y:S01]  /*6810*/  MUFU.EX2 R4, R4 ;  /* 0x0000000400047308 */ /* 0x000e220000000800 */
[----:B------:R-:W-:Y:S01]  /*6820*/  FMUL.FTZ R5, R9, R56 ;  /* 0x0000003809057220 */ /* 0x000fe20000410000 */
[----:B-1----:R-:W-:-:S06]  /*6830*/  FMUL.FTZ R139, R7, R139 ;  /* 0x0000008b078b7220 */ /* 0x002fcc0000410000 */
[----:B------:R1:W-:Y:S01]  /*6840*/  MUFU.COS R112, R12 ;  /* 0x0000000c00707308 */ /* 0x0003e20000000000 */
[----:B------:R-:W-:-:S07]  /*6850*/  FMUL.FTZ R221, R105, R81 ;  /* 0x0000005169dd7220 */ /* 0x000fce0000410000 */
[----:B------:R-:W2:Y:S01]  /*6860*/  MUFU.EX2 R11, R11 ;  /* 0x0000000b000b7308 */ /* 0x000ea20000000800 */
[----:B-1----:R-:W-:-:S07]  /*6870*/  FMUL.FTZ R12, R9, R76 ;  /* 0x0000004c090c7220 */ /* 0x002fce0000410000 */
[----:B------:R-:W1:Y:S01]  /*6880*/  MUFU.EX2 R8, R8 ;  /* 0x0000000800087308 */ /* 0x000e620000000800 */
[----:B------:R-:W-:-:S07]  /*6890*/  FMUL.FTZ R140, R7, R140 ;  /* 0x0000008c078c7220 */ /* 0x000fce0000410000 */
[----:B------:R-:W4:Y:S01]  /*68a0*/  MUFU.EX2 R13, R13 ;  /* 0x0000000d000d7308 */ /* 0x000f220000000800 */
[----:B------:R-:W-:Y:S01]  /*68b0*/  SHF.L.U32 R104, R184, 0x10, RZ ;  /* 0x00000010b8687819 */ /* 0x000fe200000006ff */
[C---:B0-----:R-:W-:Y:S01]  /*68c0*/  FMUL.FTZ R126, R4.reuse, R126 ;  /* 0x0000007e047e7220 */ /* 0x041fe20000410000 */
[----:B------:R-:W-:-:S05]  /*68d0*/  FMUL.FTZ R125, R4, R125 ;  /* 0x0000007d047d7220 */ /* 0x000fca0000410000 */
[----:B------:R-:W0:Y:S01]  /*68e0*/  MUFU.EX2 R12, R12 ;  /* 0x0000000c000c7308 */ /* 0x000e220000000800 */
[C---:B------:R-:W-:Y:S01]  /*68f0*/  FMUL.FTZ R136, R10.reuse, R136 ;  /* 0x000000880a887220 */ /* 0x040fe20000410000 */
[----:B------:R-:W-:Y:S01]  /*6900*/  FMUL.FTZ R135, R10, R135 ;  /* 0x000000870a877220 */ /* 0x000fe20000410000 */
[----:B------:R-:W-:-:S05]  /*6910*/  FMUL.FTZ R4, RZ, R139 ;  /* 0x0000008bff047220 */ /* 0x000fca0000410000 */
[----:B------:R1:W-:Y:S01]  /*6920*/  MUFU.EX2 R7, R5 ;  /* 0x0000000500077308 */ /* 0x0003e20000000800 */
[C---:B--2---:R-:W-:Y:S01]  /*6930*/  FMUL.FTZ R134, R11.reuse, R134 ;  /* 0x000000860b867220 */ /* 0x044fe20000410000 */
[----:B------:R-:W-:Y:S01]  /*6940*/  FMUL.FTZ R133, R11, R133 ;  /* 0x000000850b857220 */ /* 0x000fe20000410000 */
[----:B-1----:R-:W-:Y:S01]  /*6950*/  FMUL.FTZ R5, R221, R139 ;  /* 0x0000008bdd057220 */ /* 0x002fe20000410000 */
[----:B------:R-:W-:-:S03]  /*6960*/  FMUL.FTZ R220, R104, R80 ;  /* 0x0000005068dc7220 */ /* 0x000fc60000410000 */
[-C--:B------:R-:W-:Y:S01]  /*6970*/  FFMA.FTZ R10, RZ, R140.reuse, R5 ;  /* 0x0000008cff0a7223 */ /* 0x080fe20000010005 */
[----:B------:R-:W-:Y:S01]  /*6980*/  FFMA.FTZ R5, R221, R140, -R4 ;  /* 0x0000008cdd057223 */ /* 0x000fe20000010804 */
[----:B------:R-:W-:Y:S02]  /*6990*/  FMUL.FTZ R137, R8, R137 ;  /* 0x0000008908897220 */ /* 0x000fe40000410000 */
[----:B------:R-:W-:Y:S01]  /*69a0*/  FADD.FTZ R11, RZ, R10 ;  /* 0x0000000aff0b7221 */ /* 0x000fe20000010000 */
[----:B------:R-:W1:Y:S01]  /*69b0*/  MUFU.SIN R121, R71 ;  /* 0x0000004700797308 */ /* 0x000e620000000400 */
[C---:B----4-:R-:W-:Y:S01]  /*69c0*/  FMUL.FTZ R128, R13.reuse, R128 ;  /* 0x000000800d807220 */ /* 0x050fe20000410000 */
[----:B------:R-:W-:Y:S01]  /*69d0*/  FMUL.FTZ R127, R13, R127 ;  /* 0x0000007f0d7f7220 */ /* 0x000fe20000410000 */
[----:B------:R-:W-:Y:S01]  /*69e0*/  SHF.L.U32 R103, R182, 0x10, RZ ;  /* 0x00000010b6677819 */ /* 0x000fe200000006ff */
[----:B------:R-:W-:Y:S01]  /*69f0*/  FADD.FTZ R10, R220, R5 ;  /* 0x00000005dc0a7221 */ /* 0x000fe20000010000 */
[----:B------:R-:W-:Y:S01]  /*6a00*/  FMUL.FTZ R138, R8, R138 ;  /* 0x0000008a088a7220 */ /* 0x000fe20000410000 */
[----:B------:R-:W-:-:S02]  /*6a10*/  FMUL.FTZ R13, R137, R11 ;  /* 0x0000000b890d7220 */ /* 0x000fc40000410000 */
[----:B------:R-:W2:Y:S01]  /*6a20*/  MUFU.COS R124, R71 ;  /* 0x00000047007c7308 */ /* 0x000ea20000000000 */
[C---:B0-----:R-:W-:Y:S01]  /*6a30*/  FMUL.FTZ R132, R12.reuse, R132 ;  /* 0x000000840c847220 */ /* 0x041fe20000410000 */
[----:B------:R-:W-:Y:S01]  /*6a40*/  FMUL.FTZ R131, R12, R131 ;  /* 0x000000830c837220 */ /* 0x000fe20000410000 */
[-C--:B------:R-:W-:Y:S01]  /*6a50*/  FMUL.FTZ R12, R137, R10.reuse ;  /* 0x0000000a890c7220 */ /* 0x080fe20000410000 */
[----:B------:R-:W-:Y:S01]  /*6a60*/  FFMA.FTZ R10, R138, R10, -R13 ;  /* 0x0000000a8a0a7223 */ /* 0x000fe2000001080d */
[----:B------:R-:W-:Y:S01]  /*6a70*/  FMUL.FTZ R219, R103, R79 ;  /* 0x0000004f67db7220 */ /* 0x000fe20000410000 */
[----:B------:R-:W-:Y:S01]  /*6a80*/  SHF.L.U32 R101, R64, 0x10, RZ ;  /* 0x0000001040657819 */ /* 0x000fe200000006ff */
[----:B------:R-:W-:Y:S01]  /*6a90*/  FFMA.FTZ R12, R138, R11, R12 ;  /* 0x0000000b8a0c7223 */ /* 0x000fe2000001000c */
[----:B------:R-:W4:Y:S01]  /*6aa0*/  LDL R64, [R1+0x30] ;  /* 0x0000300001407983 */ /* 0x000f220000100800 */
[----:B------:R-:W-:Y:S02]  /*6ab0*/  FADD.FTZ R10, R219, R10 ;  /* 0x0000000adb0a7221 */ /* 0x000fe40000010000 */
[----:B------:R-:W-:-:S02]  /*6ac0*/  FADD.FTZ R12, RZ, R12 ;  /* 0x0000000cff0c7221 */ /* 0x000fc40000010000 */
[----:B------:R-:W-:Y:S01]  /*6ad0*/  FMUL.FTZ R11, R135, R10 ;  /* 0x0000000a870b7220 */ /* 0x000fe20000410000 */
[C---:B-1----:R-:W-:Y:S01]  /*6ae0*/  FMUL.FTZ R121, R7.reuse, R121 ;  /* 0x0000007907797220 */ /* 0x042fe20000410000 */
[----:B--2---:R-:W-:Y:S01]  /*6af0*/  FMUL.FTZ R124, R7, R124 ;  /* 0x0000007c077c7220 */ /* 0x004fe20000410000 */
[-C--:B------:R-:W-:Y:S01]  /*6b00*/  FMUL.FTZ R7, R135, R12.reuse ;  /* 0x0000000c87077220 */ /* 0x080fe20000410000 */
[C---:B------:R-:W-:Y:S02]  /*6b10*/  FFMA.FTZ R11, R136.reuse, R12, R11 ;  /* 0x0000000c880b7223 */ /* 0x040fe4000001000b */
[----:B------:R-:W2:Y:S01]  /*6b20*/  LDL R12, [R1+0x2c] ;  /* 0x00002c00010c7983 */ /* 0x000ea20000100800 */
[----:B------:R-:W-:-:S03]  /*6b30*/  FFMA.FTZ R7, R136, R10, -R7 ;  /* 0x0000000a88077223 */ /* 0x000fc60000010807 */
[----:B------:R-:W3:Y:S01]  /*6b40*/  LDL R10, [R1+0x28] ;  /* 0x00002800010a7983 */ /* 0x000ee20000100800 */
[----:B------:R-:W-:-:S06]  /*6b50*/  FMUL.FTZ R6, R9, R74 ;  /* 0x0000004a09067220 */ /* 0x000fcc0000410000 */
[----:B------:R-:W0:Y:S01]  /*6b60*/  MUFU.EX2 R6, R6 ;  /* 0x0000000600067308 */ /* 0x000e220000000800 */
[C---:B------:R-:W-:Y:S01]  /*6b70*/  FMUL.FTZ R4, R9.reuse, R50 ;  /* 0x0000003209047220 */ /* 0x040fe20000410000 */
[----:B------:R-:W-:-:S06]  /*6b80*/  FMUL.FTZ R5, R9, R47 ;  /* 0x0000002f09057220 */ /* 0x000fcc0000410000 */
[----:B------:R-:W-:Y:S01]  /*6b90*/  MUFU.SIN R119, R99 ;  /* 0x0000006300777308 */ /* 0x000fe20000000400 */
[C---:B0-----:R-:W-:Y:S01]  /*6ba0*/  FMUL.FTZ R130, R6.reuse, R130 ;  /* 0x0000008206827220 */ /* 0x041fe20000410000 */
[----:B------:R-:W-:Y:S01]  /*6bb0*/  FMUL.FTZ R129, R6, R129 ;  /* 0x0000008106817220 */ /* 0x000fe20000410000 */
[----:B------:R-:W-:-:S05]  /*6bc0*/  FMUL.FTZ R6, R9, R54 ;  /* 0x0000003609067220 */ /* 0x000fca0000410000 */
[----:B------:R-:W-:Y:S08]  /*6bd0*/  MUFU.COS R120, R99 ;  /* 0x0000006300787308 */ /* 0x000ff00000000000 */
[----:B------:R-:W0:Y:S01]  /*6be0*/  MUFU.EX2 R6, R6 ;  /* 0x0000000600067308 */ /* 0x000e220000000800 */
[----:B------:R-:W-:Y:S01]  /*6bf0*/  FMUL.FTZ R0, R42, UR57 ;  /* 0x000000392a007c20 */ /* 0x000fe20008410000 */
[----:B------:R-:W-:-:S06]  /*6c00*/  SHF.L.U32 R102, R65, 0x10, RZ ;  /* 0x0000001041667819 */ /* 0x000fcc00000006ff */
[----:B------:R-:W1:Y:S01]  /*6c10*/  MUFU.EX2 R4, R4 ;  /* 0x0000000400047308 */ /* 0x000e620000000800 */
[----:B------:R-:W-:-:S07]  /*6c20*/  FMUL.RZ R0, R0, 0.15915493667125701904 ;  /* 0x3e22f98300007820 */ /* 0x000fce000040c000 */
[----:B------:R-:W1:Y:S01]  /*6c30*/  MUFU.EX2 R5, R5 ;  /* 0x0000000500057308 */ /* 0x000e620000000800 */
[C---:B0-----:R-:W-:Y:S01]  /*6c40*/  FMUL.FTZ R120, R6.reuse, R120 ;  /* 0x0000007806787220 */ /* 0x041fe20000410000 */
[----:B------:R-:W-:Y:S01]  /*6c50*/  FMUL.FTZ R119, R6, R119 ;  /* 0x0000007706777220 */ /* 0x000fe20000410000 */
[----:B------:R-:W-:Y:S01]  /*6c60*/  FMUL.FTZ R6, R9, R42 ;  /* 0x0000002a09067220 */ /* 0x000fe20000410000 */
[----:B------:R-:W-:Y:S01]  /*6c70*/  FMUL.FTZ R218, R102, R78 ;  /* 0x0000004e66da7220 */ /* 0x000fe20000410000 */
[----:B------:R-:W-:-:S03]  /*6c80*/  FADD.FTZ R11, RZ, R11 ;  /* 0x0000000bff0b7221 */ /* 0x000fc60000010000 */
[----:B------:R-:W-:Y:S01]  /*6c90*/  MUFU.COS R110, R0 ;  /* 0x00000000006e7308 */ /* 0x000fe20000000000 */
[----:B------:R-:W-:Y:S01]  /*6ca0*/  FADD.FTZ R7, R218, R7 ;  /* 0x00000007da077221 */ /* 0x000fe20000010000 */
[C---:B-1----:R-:W-:Y:S01]  /*6cb0*/  FMUL.FTZ R116, R4.reuse, R116 ;  /* 0x0000007404747220 */ /* 0x042fe20000410000 */
[----:B------:R-:W-:-:S05]  /*6cc0*/  FMUL.FTZ R113, R4, R113 ;  /* 0x0000007104717220 */ /* 0x000fca0000410000 */
[----:B------:R0:W1:Y:S01]  /*6cd0*/  MUFU.EX2 R109, R6 ;  /* 0x00000006006d7308 */ /* 0x0000620000000800 */
[C---:B------:R-:W-:Y:S01]  /*6ce0*/  FMUL.FTZ R112, R5.reuse, R112 ;  /* 0x0000007005707220 */ /* 0x040fe20000410000 */
[----:B------:R-:W-:Y:S01]  /*6cf0*/  FMUL.FTZ R111, R5, R111 ;  /* 0x0000006f056f7220 */ /* 0x000fe20000410000 */
[----:B------:R-:W-:-:S05]  /*6d00*/  FMUL.FTZ R4, R133, R7 ;  /* 0x0000000785047220 */ /* 0x000fca0000410000 */
[----:B------:R-:W1:Y:S01]  /*6d10*/  MUFU.SIN R0, R0 ;  /* 0x0000000000007308 */ /* 0x000e620000000400 */
[----:B------:R-:W-:Y:S01]  /*6d20*/  FMUL.FTZ R13, R133, R11 ;  /* 0x0000000b850d7220 */ /* 0x000fe20000410000 */
[----:B------:R-:W-:Y:S01]  /*6d30*/  FMUL.FTZ R5, R123, R139 ;  /* 0x0000008b7b057220 */ /* 0x000fe20000410000 */
[----:B------:R-:W-:Y:S01]  /*6d40*/  FFMA.FTZ R11, R134, R11, R4 ;  /* 0x0000000b860b7223 */ /* 0x000fe20000010004 */
[----:B------:R-:W-:Y:S01]  /*6d50*/  FMUL.FTZ R4, R122, R139 ;  /* 0x0000008b7a047220 */ /* 0x000fe20000410000 */
[----:B0-----:R-:W-:Y:S01]  /*6d60*/  FFMA.FTZ R6, R134, R7, -R13 ;  /* 0x0000000786067223 */ /* 0x001fe2000001080d */
[-C--:B------:R-:W-:Y:S01]  /*6d70*/  FFMA.FTZ R5, R122, R140.reuse, -R5 ;  /* 0x0000008c7a057223 */ /* 0x080fe20000010805 */
[----:B------:R-:W-:Y:S01]  /*6d80*/  FMUL.FTZ R217, R101, R77 ;  /* 0x0000004d65d97220 */ /* 0x000fe20000410000 */
[----:B------:R-:W-:Y:S02]  /*6d90*/  FFMA.FTZ R4, R123, R140, R4 ;  /* 0x0000008c7b047223 */ /* 0x000fe40000010004 */
[----:B------:R-:W-:Y:S01]  /*6da0*/  FMUL.FTZ R7, R137, R5 ;  /* 0x0000000589077220 */ /* 0x000fe20000410000 */
[----:B------:R-:W-:Y:S01]  /*6db0*/  FADD.FTZ R6, R217, R6 ;  /* 0x00000006d9067221 */ /* 0x000fe20000010000 */
[----:B-1----:R-:W-:Y:S01]  /*6dc0*/  FMUL.FTZ R110, R109, R110 ;  /* 0x0000006e6d6e7220 */ /* 0x002fe20000410000 */
[----:B------:R-:W-:Y:S01]  /*6dd0*/  FMUL.FTZ R8, R9, R52 ;  /* 0x0000003409087220 */ /* 0x000fe20000410000 */
[----:B------:R-:W-:Y:S01]  /*6de0*/  FADD.FTZ R11, RZ, R11 ;  /* 0x0000000bff0b7221 */ /* 0x000fe20000010000 */
[----:B------:R-:W-:Y:S01]  /*6df0*/  FMUL.FTZ R65, R131, R6 ;  /* 0x0000000683417220 */ /* 0x000fe20000410000 */
[----:B------:R-:W-:Y:S01]  /*6e00*/  FMUL.FTZ R109, R109, R0 ;  /* 0x000000006d6d7220 */ /* 0x000fe20000410000 */
[-C--:B------:R-:W-:Y:S01]  /*6e10*/  FFMA.FTZ R0, R138, R4.reuse, R7 ;  /* 0x000000048a007223 */ /* 0x080fe20000010007 */
[----:B------:R-:W-:Y:S01]  /*6e20*/  MUFU.SIN R117, R67 ;  /* 0x0000004300757308 */ /* 0x000fe20000000400 */
[----:B------:R-:W-:Y:S01]  /*6e30*/  FMUL.FTZ R7, R137, R4 ;  /* 0x0000000489077220 */ /* 0x000fe20000410000 */
[-C--:B------:R-:W-:Y:S01]  /*6e40*/  FMUL.FTZ R13, R131, R11.reuse ;  /* 0x0000000b830d7220 */ /* 0x080fe20000410000 */
[----:B------:R-:W-:-:S05]  /*6e50*/  FFMA.FTZ R65, R132, R11, R65 ;  /* 0x0000000b84417223 */ /* 0x000fca0000010041 */
[----:B------:R0:W-:Y:S01]  /*6e60*/  MUFU.COS R118, R67 ;  /* 0x0000004300767308 */ /* 0x0001e20000000000 */
[----:B------:R-:W-:Y:S01]  /*6e70*/  FFMA.FTZ R7, R138, R5, -R7 ;  /* 0x000000058a077223 */ /* 0x000fe20000010807 */
[----:B------:R-:W-:Y:S01]  /*6e80*/  FFMA.FTZ R13, R132, R6, -R13 ;  /* 0x00000006840d7223 */ /* 0x000fe2000001080d */
[----:B------:R-:W-:Y:S01]  /*6e90*/  FMUL.FTZ R5, R135, R0 ;  /* 0x0000000087057220 */ /* 0x000fe20000410000 */
[----:B0-----:R-:W-:-:S04]  /*6ea0*/  SHF.L.U32 R67, R92, 0x10, RZ ;  /* 0x000000105c437819 */ /* 0x001fc800000006ff */
[----:B------:R-:W0:Y:S01]  /*6eb0*/  MUFU.EX2 R8, R8 ;  /* 0x0000000800087308 */ /* 0x000e220000000800 */
[----:B------:R-:W-:Y:S01]  /*6ec0*/  FADD.FTZ R65, RZ, R65 ;  /* 0x00000041ff417221 */ /* 0x000fe20000010000 */
[-C--:B------:R-:W-:Y:S01]  /*6ed0*/  FMUL.FTZ R11, R135, R7.reuse ;  /* 0x00000007870b7220 */ /* 0x080fe20000410000 */
[----:B------:R-:W-:Y:S01]  /*6ee0*/  FMUL.FTZ R216, R67, R76 ;  /* 0x0000004c43d87220 */ /* 0x000fe20000410000 */
[----:B------:R-:W-:Y:S01]  /*6ef0*/  FFMA.FTZ R5, R136, R7, -R5 ;  /* 0x0000000788057223 */ /* 0x000fe20000010805 */
[----:B------:R-:W-:Y:S02]  /*6f00*/  FMUL.FTZ R7, R129, R65 ;  /* 0x0000004181077220 */ /* 0x000fe40000410000 */
[----:B------:R-:W-:Y:S01]  /*6f10*/  FADD.FTZ R13, R216, R13 ;  /* 0x0000000dd80d7221 */ /* 0x000fe20000010000 */
[----:B------:R-:W-:Y:S01]  /*6f20*/  FFMA.FTZ R11, R136, R0, R11 ;  /* 0x00000000880b7223 */ /* 0x000fe2000001000b */
[----:B------:R-:W-:Y:S02]  /*6f30*/  SHF.L.U32 R215, R91, 0x10, RZ ;  /* 0x000000105bd77819 */ /* 0x000fe400000006ff */
[-C--:B------:R-:W-:Y:S01]  /*6f40*/  FMUL.FTZ R6, R129, R13.reuse ;  /* 0x0000000d81067220 */ /* 0x080fe20000410000 */
[C---:B------:R-:W-:Y:S01]  /*6f50*/  FFMA.FTZ R4, R130.reuse, R13, -R7 ;  /* 0x0000000d82047223 */ /* 0x040fe20000010807 */
[----:B------:R-:W-:Y:S01]  /*6f60*/  FMUL.FTZ R7, R133, R11 ;  /* 0x0000000b85077220 */ /* 0x000fe20000410000 */
[----:B------:R-:W-:Y:S01]  /*6f70*/  FMUL.FTZ R215, R215, R74 ;  /* 0x0000004ad7d77220 */ /* 0x000fe20000410000 */
[----:B------:R-:W-:Y:S01]  /*6f80*/  FFMA.FTZ R6, R130, R65, R6 ;  /* 0x0000004182067223 */ /* 0x000fe20000010006 */
[-C--:B------:R-:W-:Y:S01]  /*6f90*/  FMUL.FTZ R0, R133, R5.reuse ;  /* 0x0000000585007220 */ /* 0x080fe20000410000 */
[----:B------:R-:W-:Y:S01]  /*6fa0*/  FFMA.FTZ R7, R134, R5, -R7 ;  /* 0x0000000586077223 */ /* 0x000fe20000010807 */
[C---:B0-----:R-:W-:Y:S01]  /*6fb0*/  FMUL.FTZ R118, R8.reuse, R118 ;  /* 0x0000007608767220 */ /* 0x041fe20000410000 */
[----:B------:R-:W-:Y:S01]  /*6fc0*/  FMUL.FTZ R117, R8, R117 ;  /* 0x0000007508757220 */ /* 0x000fe20000410000 */
[----:B------:R-:W-:Y:S01]  /*6fd0*/  FADD.FTZ R8, RZ, R6 ;  /* 0x00000006ff087221 */ /* 0x000fe20000010000 */
[----:B------:R-:W-:Y:S01]  /*6fe0*/  FADD.FTZ R6, R215, R4 ;  /* 0x00000004d7067221 */ /* 0x000fe20000010000 */
[----:B------:R-:W-:Y:S01]  /*6ff0*/  FFMA.FTZ R0, R134, R11, R0 ;  /* 0x0000000b86007223 */ /* 0x000fe20000010000 */
[-C--:B------:R-:W-:Y:S01]  /*7000*/  FMUL.FTZ R5, R131, R7.reuse ;  /* 0x0000000783057220 */ /* 0x080fe20000410000 */
[----:B------:R-:W-:Y:S01]  /*7010*/  SHF.L.U32 R65, R90, 0x10, RZ ;  /* 0x000000105a417819 */ /* 0x000fe200000006ff */
[C---:B------:R-:W-:Y:S01]  /*7020*/  FMUL.FTZ R13, R127.reuse, R6 ;  /* 0x000000067f0d7220 */ /* 0x040fe20000410000 */
[----:B------:R-:W-:Y:S01]  /*7030*/  FMUL.FTZ R11, R127, R8 ;  /* 0x000000087f0b7220 */ /* 0x000fe20000410000 */
[-C--:B------:R-:W-:Y:S01]  /*7040*/  FFMA.FTZ R4, R132, R0.reuse, R5 ;  /* 0x0000000084047223 */ /* 0x080fe20000010005 */
[----:B------:R-:W-:Y:S01]  /*7050*/  FMUL.FTZ R5, R131, R0 ;  /* 0x0000000083057220 */ /* 0x000fe20000410000 */
[C---:B------:R-:W-:Y:S01]  /*7060*/  FFMA.FTZ R13, R128.reuse, R8, R13 ;  /* 0x00000008800d7223 */ /* 0x040fe2000001000d */
[----:B------:R-:W-:Y:S01]  /*7070*/  FFMA.FTZ R11, R128, R6, -R11 ;  /* 0x00000006800b7223 */ /* 0x000fe2000001080b */
[----:B------:R-:W-:Y:S01]  /*7080*/  FMUL.FTZ R214, R65, R72 ;  /* 0x0000004841d67220 */ /* 0x000fe20000410000 */
        /* <DEDUP_REMOVED lines=8> */
[----:B------:R-:W-:Y:S01]  /*7110*/  FMUL.FTZ R6, R125, R0 ;  /* 0x000000007d067220 */ /* 0x000fe20000410000 */
[----:B------:R-:W-:-:S02]  /*7120*/  FFMA.FTZ R11, R130, R4, R11 ;  /* 0x00000004820b7223 */ /* 0x000fc4000001000b */
[C---:B------:R-:W-:Y:S01]  /*7130*/  FFMA.FTZ R4, R126.reuse, R0, -R5 ;  /* 0x000000007e047223 */ /* 0x040fe20000010805 */
[----:B------:R-:W-:Y:S01]  /*7140*/  FMUL.FTZ R213, R213, R58 ;  /* 0x0000003ad5d57220 */ /* 0x000fe20000410000 */
[----:B------:R-:W-:Y:S01]  /*7150*/  FFMA.FTZ R6, R126, R13, R6 ;  /* 0x0000000d7e067223 */ /* 0x000fe20000010006 */
[----:B------:R-:W-:Y:S02]  /*7160*/  FMUL.FTZ R5, R127, R11 ;  /* 0x0000000b7f057220 */ /* 0x000fe40000410000 */
[----:B------:R-:W-:Y:S01]  /*7170*/  FADD.FTZ R4, R213, R4 ;  /* 0x00000004d5047221 */ /* 0x000fe20000010000 */
[----:B------:R-:W-:Y:S01]  /*7180*/  FADD.FTZ R6, RZ, R6 ;  /* 0x00000006ff067221 */ /* 0x000fe20000010000 */
[-C--:B------:R-:W-:Y:S02]  /*7190*/  FMUL.FTZ R0, R127, R7.reuse ;  /* 0x000000077f007220 */ /* 0x080fe40000410000 */
[C---:B------:R-:W-:Y:S01]  /*71a0*/  FMUL.FTZ R65, R121.reuse, R4 ;  /* 0x0000000479417220 */ /* 0x040fe20000410000 */
[----:B------:R-:W-:Y:S01]  /*71b0*/  FFMA.FTZ R5, R128, R7, -R5 ;  /* 0x0000000780057223 */ /* 0x000fe20000010805 */
[----:B------:R-:W-:-:S02]  /*71c0*/  FMUL.FTZ R7, R121, R6 ;  /* 0x0000000679077220 */ /* 0x000fc40000410000 */
[----:B------:R-:W-:Y:S01]  /*71d0*/  FFMA.FTZ R65, R124, R6, R65 ;  /* 0x000000067c417223 */ /* 0x000fe20000010041 */
[----:B------:R-:W-:Y:S01]  /*71e0*/  FFMA.FTZ R11, R128, R11, R0 ;  /* 0x0000000b800b7223 */ /* 0x000fe20000010000 */
[----:B------:R-:W-:Y:S01]  /*71f0*/  FFMA.FTZ R13, R124, R4, -R7 ;  /* 0x000000047c0d7223 */ /* 0x000fe20000010807 */
[----:B------:R-:W-:Y:S01]  /*7200*/  FMUL.FTZ R7, R125, R5 ;  /* 0x000000057d077220 */ /* 0x000fe20000410000 */
[----:B------:R-:W-:Y:S01]  /*7210*/  FADD.FTZ R65, RZ, R65 ;  /* 0x00000041ff417221 */ /* 0x000fe20000010000 */
[----:B------:R-:W-:Y:S02]  /*7220*/  FMUL.FTZ R0, R37, UR57 ;  /* 0x0000003925007c20 */ /* 0x000fe40008410000 */
[----:B------:R-:W-:Y:S01]  /*7230*/  FFMA.FTZ R7, R126, R11, R7 ;  /* 0x0000000b7e077223 */ /* 0x000fe20000010007 */
[----:B------:R-:W-:Y:S01]  /*7240*/  FMUL.FTZ R67, R119, R65 ;  /* 0x0000004177437220 */ /* 0x000fe20000410000 */
[----:B------:R-:W-:Y:S01]  /*7250*/  FMUL.FTZ R11, R125, R11 ;  /* 0x0000000b7d0b7220 */ /* 0x000fe20000410000 */
[----:B------:R-:W-:Y:S01]  /*7260*/  FMUL.RZ R142, R0, 0.15915493667125701904 ;  /* 0x3e22f983008e7820 */ /* 0x000fe2000040c000 */
[----:B------:R-:W-:-:S02]  /*7270*/  FMUL.FTZ R9, R9, R37 ;  /* 0x0000002509097220 */ /* 0x000fc40000410000 */
[----:B------:R-:W-:Y:S01]  /*7280*/  FFMA.FTZ R11, R126, R5, -R11 ;  /* 0x000000057e0b7223 */ /* 0x000fe2000001080b */
[C---:B------:R-:W-:Y:S01]  /*7290*/  FMUL.FTZ R5, R121.reuse, R7 ;  /* 0x0000000779057220 */ /* 0x040fe20000410000 */
[----:B------:R-:W-:Y:S03]  /*72a0*/  MUFU.COS R0, R142 ;  /* 0x0000008e00007308 */ /* 0x000fe60000000000 */
[-C--:B------:R-:W-:Y:S01]  /*72b0*/  FFMA.FTZ R5, R124, R11.reuse, -R5 ;  /* 0x0000000b7c057223 */ /* 0x080fe20000010805 */
[----:B------:R-:W-:-:S04]  /*72c0*/  FMUL.FTZ R11, R121, R11 ;  /* 0x0000000b790b7220 */ /* 0x000fc80000410000 */
[----:B------:R-:W0:Y:S01]  /*72d0*/  MUFU.EX2 R9, R9 ;  /* 0x0000000900097308 */ /* 0x000e220000000800 */
[----:B------:R-:W-:-:S07]  /*72e0*/  FFMA.FTZ R11, R124, R7, R11 ;  /* 0x000000077c0b7223 */ /* 0x000fce000001000b */
[----:B------:R-:W1:Y:S01]  /*72f0*/  MUFU.SIN R142, R142 ;  /* 0x0000008e008e7308 */ /* 0x000e620000000400 */
[----:B------:R-:W-:-:S04]  /*7300*/  FMUL.FTZ R7, R119, R11 ;  /* 0x0000000b77077220 */ /* 0x000fc80000410000 */
[----:B------:R-:W-:Y:S01]  /*7310*/  FFMA.FTZ R7, R120, R5, -R7 ;  /* 0x0000000578077223 */ /* 0x000fe20000010807 */
[C---:B0-----:R-:W-:Y:S01]  /*7320*/  FMUL.FTZ R141, R9.reuse, R0 ;  /* 0x00000000098d7220 */ /* 0x041fe20000410000 */
[----:B-1----:R-:W-:Y:S01]  /*7330*/  FMUL.FTZ R142, R9, R142 ;  /* 0x0000008e098e7220 */ /* 0x002fe20000410000 */
[----:B----4-:R-:W-:Y:S02]  /*7340*/  SHF.L.U32 R100, R64, 0x10, RZ ;  /* 0x0000001040647819 */ /* 0x010fe400000006ff */
[----:B------:R-:W4:Y:S03]  /*7350*/  LDL R64, [R1+0x24] ;  /* 0x0000240001407983 */ /* 0x000f260000100800 */
[----:B------:R-:W-:-:S04]  /*7360*/  FMUL.FTZ R212, R100, R56 ;  /* 0x0000003864d47220 */ /* 0x000fc80000410000 */
[----:B------:R-:W-:Y:S01]  /*7370*/  FADD.FTZ R13, R212, R13 ;  /* 0x0000000dd40d7221 */ /* 0x000fe20000010000 */
[----:B--2---:R-:W-:Y:S02]  /*7380*/  SHF.L.U32 R99, R12, 0x10, RZ ;  /* 0x000000100c637819 */ /* 0x004fe400000006ff */
[----:B------:R-:W2:Y:S01]  /*7390*/  LDL R12, [R1+0x20] ;  /* 0x00002000010c7983 */ /* 0x000ea20000100800 */
[-C--:B------:R-:W-:Y:S01]  /*73a0*/  FFMA.FTZ R4, R120, R13.reuse, -R67 ;  /* 0x0000000d78047223 */ /* 0x080fe20000010843 */
[----:B------:R-:W-:Y:S01]  /*73b0*/  FMUL.FTZ R13, R119, R13 ;  /* 0x0000000d770d7220 */ /* 0x000fe20000410000 */
[----:B------:R-:W-:-:S03]  /*73c0*/  FMUL.FTZ R211, R99, R54 ;  /* 0x0000003663d37220 */ /* 0x000fc60000410000 */
[----:B------:R-:W-:Y:S01]  /*73d0*/  FFMA.FTZ R13, R120, R65, R13 ;  /* 0x00000041780d7223 */ /* 0x000fe2000001000d */
[----:B---3--:R-:W-:Y:S01]  /*73e0*/  SHF.L.U32 R98, R10, 0x10, RZ ;  /* 0x000000100a627819 */ /* 0x008fe200000006ff */
[----:B------:R-:W-:Y:S01]  /*73f0*/  FADD.FTZ R6, R211, R4 ;  /* 0x00000004d3067221 */ /* 0x000fe20000010000 */
[----:B------:R-:W3:Y:S01]  /*7400*/  LDL R10, [R1+0x1c] ;  /* 0x00001c00010a7983 */ /* 0x000ee20000100800 */
[----:B------:R-:W-:-:S04]  /*7410*/  FADD.FTZ R13, RZ, R13 ;  /* 0x0000000dff0d7221 */ /* 0x000fc80000010000 */
[C---:B------:R-:W-:Y:S01]  /*7420*/  FMUL.FTZ R65, R117.reuse, R13 ;  /* 0x0000000d75417220 */ /* 0x040fe20000410000 */
[----:B------:R-:W-:Y:S01]  /*7430*/  FMUL.FTZ R8, R117, R6 ;  /* 0x0000000675087220 */ /* 0x000fe20000410000 */
[----:B------:R-:W-:Y:S02]  /*7440*/  FMUL.FTZ R210, R98, R52 ;  /* 0x0000003462d27220 */ /* 0x000fe40000410000 */
[C---:B------:R-:W-:Y:S01]  /*7450*/  FFMA.FTZ R65, R118.reuse, R6, -R65 ;  /* 0x0000000676417223 */ /* 0x040fe20000010841 */
[----:B------:R-:W-:Y:S01]  /*7460*/  FMUL.FTZ R4, R119, R5 ;  /* 0x0000000577047220 */ /* 0x000fe20000410000 */
[----:B------:R-:W-:Y:S02]  /*7470*/  FFMA.FTZ R8, R118, R13, R8 ;  /* 0x0000000d76087223 */ /* 0x000fe40000010008 */
[----:B------:R-:W-:Y:S01]  /*7480*/  FADD.FTZ R65, R210, R65 ;  /* 0x00000041d2417221 */ /* 0x000fe20000010000 */
[----:B------:R-:W-:Y:S01]  /*7490*/  FFMA.FTZ R4, R120, R11, R4 ;  /* 0x0000000b78047223 */ /* 0x000fe20000010004 */
[----:B------:R-:W-:Y:S01]  /*74a0*/  FMUL.FTZ R5, R117, R7 ;  /* 0x0000000775057220 */ /* 0x000fe20000410000 */
[----:B------:R-:W-:Y:S01]  /*74b0*/  FADD.FTZ R8, RZ, R8 ;  /* 0x00000008ff087221 */ /* 0x000fe20000010000 */
[----:B------:R-:W-:-:S02]  /*74c0*/  FMUL.FTZ R9, R113, R65 ;  /* 0x0000004171097220 */ /* 0x000fc40000410000 */
[-C--:B------:R-:W-:Y:S01]  /*74d0*/  FFMA.FTZ R0, R118, R4.reuse, R5 ;  /* 0x0000000476007223 */ /* 0x080fe20000010005 */
[----:B------:R-:W-:Y:S01]  /*74e0*/  FMUL.FTZ R5, R117, R4 ;  /* 0x0000000475057220 */ /* 0x000fe20000410000 */
[CC--:B------:R-:W-:Y:S01]  /*74f0*/  FMUL.FTZ R4, R113.reuse, R8.reuse ;  /* 0x0000000871047220 */ /* 0x0c0fe20000410000 */
[----:B------:R-:W-:Y:S02]  /*7500*/  FFMA.FTZ R9, R116, R8, R9 ;  /* 0x0000000874097223 */ /* 0x000fe40000010009 */
[----:B------:R-:W3:Y:S01]  /*7510*/  LDL R8, [R1+0x18] ;  /* 0x0000180001087983 */ /* 0x000ee20000100800 */
[----:B------:R-:W-:Y:S01]  /*7520*/  ISETP.NE.AND P2, PT, R96, 0x3f, PT ;  /* 0x0000003f6000780c */ /* 0x000fe20003f45270 */
[----:B------:R-:W-:Y:S01]  /*7530*/  FFMA.FTZ R5, R118, R7, -R5 ;  /* 0x0000000776057223 */ /* 0x000fe20000010805 */
[----:B------:R-:W-:Y:S01]  /*7540*/  FFMA.FTZ R4, R116, R65, -R4 ;  /* 0x0000004174047223 */ /* 0x000fe20000010804 */
[C---:B------:R-:W-:Y:S01]  /*7550*/  FMUL.FTZ R7, R113.reuse, R0 ;  /* 0x0000000071077220 */ /* 0x040fe20000410000 */
[----:B------:R-:W-:Y:S01]  /*7560*/  FADD.FTZ R6, RZ, R9 ;  /* 0x00000009ff067221 */ /* 0x000fe20000010000 */
[----:B------:R-:W-:-:S02]  /*7570*/  FMUL.FTZ R9, R113, R5 ;  /* 0x0000000571097220 */ /* 0x000fc40000410000 */
[----:B------:R-:W-:Y:S01]  /*7580*/  FFMA.FTZ R7, R116, R5, -R7 ;  /* 0x0000000574077223 */ /* 0x000fe20000010807 */
[----:B------:R-:W-:-:S05]  /*7590*/  FMUL.FTZ R5, R111, R6 ;  /* 0x000000066f057220 */ /* 0x000fca0000410000 */
[----:B------:R-:W-:Y:S01]  /*75a0*/  @P2 LEA R114, R96, R94, 0x3 ;  /* 0x0000005e60722211 */ /* 0x000fe200078e18ff */
[----:B------:R-:W-:-:S05]  /*75b0*/  FFMA.FTZ R9, R116, R0, R9 ;  /* 0x0000000074097223 */ /* 0x000fca0000010009 */
[----:B------:R-:W0:Y:S01]  /*75c0*/  @P2 LDS.64 R114, [R114+0x49e8] ;  /* 0x0049e80072722984 */ /* 0x000e220000000a00 */
[----:B------:R-:W-:Y:S01]  /*75d0*/  FMUL.FTZ R0, R111, R9 ;  /* 0x000000096f007220 */ /* 0x000fe20000410000 */
[----:B------:R-:W-:Y:S02]  /*75e0*/  R2UR UR44, R3 ;  /* 0x00000000032c72ca */ /* 0x000fe400000e0000 */
[----:B------:R-:W-:Y:S01]  /*75f0*/  R2UR UR45, R2 ;  /* 0x00000000022d72ca */ /* 0x000fe200000e0000 */
[----:B------:R-:W-:Y:S01]  /*7600*/  FFMA.FTZ R0, R112, R7, -R0 ;  /* 0x0000000770007223 */ /* 0x000fe20000010800 */
[----:B------:R-:W-:Y:S02]  /*7610*/  SHF.L.U32 R143, R143, 0x10, RZ ;  /* 0x000000108f8f7819 */ /* 0x000fe400000006ff */
[----:B------:R-:W-:Y:S02]  /*7620*/  SHF.L.U32 R144, R144, 0x10, RZ ;  /* 0x0000001090907819 */ /* 0x000fe400000006ff */
[----:B------:R-:W-:-:S02]  /*7630*/  SHF.L.U32 R145, R145, 0x10, RZ ;  /* 0x0000001091917819 */ /* 0x000fc400000006ff */
[----:B------:R-:W-:Y:S02]  /*7640*/  SHF.L.U32 R148, R148, 0x10, RZ ;  /* 0x0000001094947819 */ /* 0x000fe400000006ff */
[----:B------:R-:W-:Y:S01]  /*7650*/  SHF.L.U32 R149, R149, 0x10, RZ ;  /* 0x0000001095957819 */ /* 0x000fe200000006ff */
[----:B------:R-:W-:Y:S01]  /*7660*/  FADD.FTZ R147, R84, R84 ;  /* 0x0000005454937221 */ /* 0x000fe20000010000 */
[----:B------:R-:W-:Y:S01]  /*7670*/  SHF.L.U32 R150, R150, 0x10, RZ ;  /* 0x0000001096967819 */ /* 0x000fe200000006ff */
[----:B------:R-:W-:Y:S01]  /*7680*/  FADD.FTZ R152, R83, R83 ;  /* 0x0000005353987221 */ /* 0x000fe20000010000 */
[----:B------:R-:W-:Y:S01]  /*7690*/  FADD.FTZ R154, R82, R82 ;  /* 0x00000052529a7221 */ /* 0x000fe20000010000 */
[----:B------:R-:W-:Y:S01]  /*76a0*/  BSSY B0, `(.L_x_7284) ;  /* 0x0000045000007945 */ /* 0x000fe20003800000 */
[----:B------:R-:W-:Y:S02]  /*76b0*/  LEA R155, R96, R94, 0x4 ;  /* 0x0000005e609b7211 */ /* 0x000fe400078e20ff */
[----:B----4-:R-:W-:-:S05]  /*76c0*/  SHF.L.U32 R97, R64, 0x10, RZ ;  /* 0x0000001040617819 */ /* 0x010fca00000006ff */
[----:B------:R-:W-:-:S04]  /*76d0*/  FMUL.FTZ R209, R97, R50 ;  /* 0x0000003261d17220 */ /* 0x000fc80000410000 */
[----:B------:R-:W-:Y:S01]  /*76e0*/  FADD.FTZ R4, R209, R4 ;  /* 0x00000004d1047221 */ /* 0x000fe20000010000 */
[----:B--2---:R-:W-:-:S03]  /*76f0*/  SHF.L.U32 R106, R12, 0x10, RZ ;  /* 0x000000100c6a7819 */ /* 0x004fc600000006ff */
[CC--:B------:R-:W-:Y:S01]  /*7700*/  FMUL.FTZ R11, R111.reuse, R4.reuse ;  /* 0x000000046f0b7220 */ /* 0x0c0fe20000410000 */
[----:B------:R-:W-:Y:S01]  /*7710*/  FFMA.FTZ R5, R112, R4, -R5 ;  /* 0x0000000470057223 */ /* 0x000fe20000010805 */
[----:B------:R-:W-:Y:S01]  /*7720*/  FMUL.FTZ R4, R111, R7 ;  /* 0x000000076f047220 */ /* 0x000fe20000410000 */
[----:B------:R-:W-:Y:S01]  /*7730*/  FMUL.FTZ R208, R106, R47 ;  /* 0x0000002f6ad07220 */ /* 0x000fe20000410000 */
[C---:B------:R-:W-:Y:S02]  /*7740*/  FFMA.FTZ R11, R112.reuse, R6, R11 ;  /* 0x00000006700b7223 */ /* 0x040fe4000001000b */
[----:B------:R-:W-:Y:S01]  /*7750*/  FFMA.FTZ R4, R112, R9, R4 ;  /* 0x0000000970047223 */ /* 0x000fe20000010004 */
[----:B------:R-:W-:Y:S01]  /*7760*/  FADD.FTZ R5, R208, R5 ;  /* 0x00000005d0057221 */ /* 0x000fe20000010000 */
[----:B------:R-:W-:Y:S02]  /*7770*/  FADD.FTZ R11, RZ, R11 ;  /* 0x0000000bff0b7221 */ /* 0x000fe40000010000 */
[C---:B------:R-:W-:Y:S01]  /*7780*/  FMUL.FTZ R3, R109.reuse, R4 ;  /* 0x000000046d037220 */ /* 0x040fe20000410000 */
[C---:B------:R-:W-:Y:S01]  /*7790*/  FMUL.FTZ R2, R109.reuse, R5 ;  /* 0x000000056d027220 */ /* 0x040fe20000410000 */
[----:B------:R-:W-:Y:S01]  /*77a0*/  FMUL.FTZ R7, R109, R11 ;  /* 0x0000000b6d077220 */ /* 0x000fe20000410000 */
[----:B---3--:R-:W-:-:S02]  /*77b0*/  SHF.L.U32 R107, R10, 0x10, RZ ;  /* 0x000000100a6b7819 */ /* 0x008fc400000006ff */
[C---:B------:R-:W-:Y:S01]  /*77c0*/  FFMA.FTZ R11, R110.reuse, R11, R2 ;  /* 0x0000000b6e0b7223 */ /* 0x040fe20000010002 */
[CC--:B------:R-:W-:Y:S01]  /*77d0*/  FFMA.FTZ R2, R110.reuse, R0.reuse, -R3 ;  /* 0x000000006e027223 */ /* 0x0c0fe20000010803 */
[----:B------:R-:W-:Y:S01]  /*77e0*/  FMUL.FTZ R3, R109, R0 ;  /* 0x000000006d037220 */ /* 0x000fe20000410000 */
[C---:B------:R-:W-:Y:S01]  /*77f0*/  FFMA.FTZ R6, R110.reuse, R5, -R7 ;  /* 0x000000056e067223 */ /* 0x040fe20000010807 */
[----:B------:R-:W-:Y:S01]  /*7800*/  FMUL.FTZ R223, R107, R42 ;  /* 0x0000002a6bdf7220 */ /* 0x000fe20000410000 */
[----:B------:R-:W-:Y:S01]  /*7810*/  FADD.FTZ R11, RZ, R11 ;  /* 0x0000000bff0b7221 */ /* 0x000fe20000010000 */
[----:B------:R-:W-:Y:S01]  /*7820*/  FFMA.FTZ R4, R110, R4, R3 ;  /* 0x000000046e047223 */ /* 0x000fe20000010003 */
[----:B------:R-:W-:Y:S01]  /*7830*/  FMUL.FTZ R3, R143, UR44 ;  /* 0x0000002c8f037c20 */ /* 0x000fe20008410000 */
[----:B------:R-:W-:Y:S01]  /*7840*/  FADD.FTZ R6, R223, R6 ;  /* 0x00000006df067221 */ /* 0x000fe20000010000 */
[----:B------:R-:W-:Y:S01]  /*7850*/  FMUL.FTZ R0, R142, R11 ;  /* 0x0000000b8e007220 */ /* 0x000fe20000410000 */
[----:B------:R-:W-:Y:S01]  /*7860*/  FMUL.FTZ R5, R143, UR45 ;  /* 0x0000002d8f057c20 */ /* 0x000fe20008410000 */
[C---:B------:R-:W-:Y:S01]  /*7870*/  FFMA.FTZ R146, R144.reuse, UR45, -R3 ;  /* 0x0000002d90927c23 */ /* 0x040fe20008010803 */
[----:B------:R-:W-:Y:S01]  /*7880*/  FMUL.FTZ R3, R145, UR44 ;  /* 0x0000002c91037c20 */ /* 0x000fe20008410000 */
[-C--:B------:R-:W-:Y:S01]  /*7890*/  FFMA.FTZ R13, R141, R6.reuse, -R0 ;  /* 0x000000068d0d7223 */ /* 0x080fe20000010800 */
[----:B------:R-:W-:Y:S01]  /*78a0*/  FFMA.FTZ R0, R144, UR44, R5 ;  /* 0x0000002c90007c23 */ /* 0x000fe20008010005 */
[----:B------:R-:W-:Y:S01]  /*78b0*/  FMUL.FTZ R5, R145, UR45 ;  /* 0x0000002d91057c20 */ /* 0x000fe20008410000 */
[----:B------:R-:W-:Y:S01]  /*78c0*/  FFMA.FTZ R3, R148, UR45, -R3 ;  /* 0x0000002d94037c23 */ /* 0x000fe20008010803 */
[C---:B------:R-:W-:Y:S01]  /*78d0*/  FMUL.FTZ R7, R149.reuse, UR44 ;  /* 0x0000002c95077c20 */ /* 0x040fe20008410000 */
[----:B------:R-:W-:Y:S01]  /*78e0*/  SHF.L.U32 R108, R8, 0x10, RZ ;  /* 0x00000010086c7819 */ /* 0x000fe200000006ff */
[----:B------:R-:W-:Y:S01]  /*78f0*/  FMUL.FTZ R6, R142, R6 ;  /* 0x000000068e067220 */ /* 0x000fe20000410000 */
[----:B------:R-:W-:Y:S01]  /*7900*/  FMUL.FTZ R9, R149, UR45 ;  /* 0x0000002d95097c20 */ /* 0x000fe20008410000 */
[C---:B------:R-:W-:Y:S01]  /*7910*/  FMUL.FTZ R146, R147.reuse, R146 ;  /* 0x0000009293927220 */ /* 0x040fe20000410000 */
[----:B------:R-:W-:Y:S01]  /*7920*/  FMUL.FTZ R147, R147, R0 ;  /* 0x0000000093937220 */ /* 0x000fe20000410000 */
[----:B------:R-:W-:Y:S01]  /*7930*/  FFMA.FTZ R5, R148, UR44, R5 ;  /* 0x0000002c94057c23 */ /* 0x000fe20008010005 */
[----:B------:R-:W-:Y:S01]  /*7940*/  FMUL.FTZ R151, R152, R3 ;  /* 0x0000000398977220 */ /* 0x000fe20000410000 */
[----:B------:R-:W-:Y:S01]  /*7950*/  FFMA.FTZ R7, R150, UR45, -R7 ;  /* 0x0000002d96077c23 */ /* 0x000fe20008010807 */
[----:B------:R-:W-:Y:S01]  /*7960*/  FMUL.FTZ R0, R142, R2 ;  /* 0x000000028e007220 */ /* 0x000fe20000410000 */
[C---:B------:R-:W-:Y:S01]  /*7970*/  FFMA.FTZ R11, R141.reuse, R11, R6 ;  /* 0x0000000b8d0b7223 */ /* 0x040fe20000010006 */
[----:B------:R-:W-:Y:S01]  /*7980*/  FFMA.FTZ R9, R150, UR44, R9 ;  /* 0x0000002c96097c23 */ /* 0x000fe20008010009 */
[-C--:B------:R-:W-:Y:S01]  /*7990*/  FMUL.FTZ R3, R142, R4.reuse ;  /* 0x000000048e037220 */ /* 0x080fe20000410000 */
[----:B------:R-:W-:Y:S01]  /*79a0*/  FMUL.FTZ R222, R108, R37 ;  /* 0x000000256cde7220 */ /* 0x000fe20000410000 */
[----:B------:R-:W-:Y:S01]  /*79b0*/  FMUL.FTZ R152, R152, R5 ;  /* 0x0000000598987220 */ /* 0x000fe20000410000 */
[C---:B------:R-:W-:Y:S01]  /*79c0*/  FMUL.FTZ R153, R154.reuse, R7 ;  /* 0x000000079a997220 */ /* 0x040fe20000410000 */
[C---:B------:R-:W-:Y:S01]  /*79d0*/  FFMA.FTZ R5, R141.reuse, R4, R0 ;  /* 0x000000048d057223 */ /* 0x040fe20000010000 */
[----:B------:R-:W-:Y:S01]  /*79e0*/  FMUL.FTZ R154, R154, R9 ;  /* 0x000000099a9a7220 */ /* 0x000fe20000410000 */
[----:B------:R-:W-:Y:S01]  /*79f0*/  FFMA.FTZ R4, R141, R2, -R3 ;  /* 0x000000028d047223 */ /* 0x000fe20000010803 */
        /* <DEDUP_REMOVED lines=15> */
.L_x_7285:
[----:B------:R-:W-:Y:S05]  /*7af0*/  BSYNC B0 ;  /* 0x0000000000007941 */ /* 0x000fea0003800000 */
.L_x_7284:
[----:B------:R-:W2:Y:S01]  /*7b00*/  LDL R0, [R1] ;  /* 0x0000000001007983 */ /* 0x000ea20000100800 */
[----:B------:R-:W-:Y:S01]  /*7b10*/  SHF.L.U32 R157, R157, 0x10, RZ ;  /* 0x000000109d9d7819 */ /* 0x000fe200000006ff */
[----:B------:R-:W-:Y:S01]  /*7b20*/  FADD.FTZ R2, R88, R88 ;  /* 0x0000005858027221 */ /* 0x000fe20000010000 */
[----:B------:R-:W-:Y:S01]  /*7b30*/  SHF.L.U32 R156, R156, 0x10, RZ ;  /* 0x000000109c9c7819 */ /* 0x000fe200000006ff */
[----:B------:R3:W-:Y:S01]  /*7b40*/  STS.128 [R155+0x31d0], R4 ;  /* 0x0031d0049b007388 */ /* 0x0007e20000000c00 */
        /* <DEDUP_REMOVED lines=15> */
[----:B---3--:R-:W-:Y:S01]  /*7c40*/  FMUL.FTZ R5, R159, UR44 ;  /* 0x0000002c9f057c20 */ /* 0x008fe20008410000 */
[----:B------:R-:W-:Y:S01]  /*7c50*/  SHF.L.U32 R169, R169, 0x10, RZ ;  /* 0x00000010a9a97819 */ /* 0x000fe200000006ff */
[----:B------:R-:W-:Y:S01]  /*7c60*/  FMUL.FTZ R7, R161, UR44 ;  /* 0x0000002ca1077c20 */ /* 0x000fe20008410000 */
[----:B------:R-:W-:Y:S01]  /*7c70*/  SHF.L.U32 R162, R162, 0x10, RZ ;  /* 0x00000010a2a27819 */ /* 0x000fe200000006ff */
[----:B------:R-:W-:Y:S01]  /*7c80*/  FFMA.FTZ R5, R158, UR45, -R5 ;  /* 0x0000002d9e057c23 */ /* 0x000fe20008010805 */
[----:B------:R-:W-:Y:S01]  /*7c90*/  SHF.L.U32 R164, R164, 0x10, RZ ;  /* 0x00000010a4a47819 */ /* 0x000fe200000006ff */
[----:B------:R-:W-:Y:S01]  /*7ca0*/  FFMA.FTZ R4, R160, UR44, R9 ;  /* 0x0000002ca0047c23 */ /* 0x000fe20008010009 */
[----:B------:R-:W-:Y:S01]  /*7cb0*/  FMUL.FTZ R11, R163, UR44 ;  /* 0x0000002ca30b7c20 */ /* 0x000fe20008410000 */
[----:B------:R-:W-:Y:S01]  /*7cc0*/  FMUL.FTZ R71, R165, UR45 ;  /* 0x0000002da5477c20 */ /* 0x000fe20008410000 */
[----:B------:R-:W-:Y:S01]  /*7cd0*/  SHF.L.U32 R168, R168, 0x10, RZ ;  /* 0x00000010a8a87819 */ /* 0x000fe200000006ff */
[----:B------:R-:W-:Y:S01]  /*7ce0*/  FFMA.FTZ R9, R166, UR45, -R187 ;  /* 0x0000002da6097c23 */ /* 0x000fe200080108bb */
[----:B------:R-:W-:Y:S01]  /*7cf0*/  FMUL.FTZ R191, R169, UR44 ;  /* 0x0000002ca9bf7c20 */ /* 0x000fe20008410000 */
[----:B------:R-:W-:Y:S01]  /*7d00*/  FFMA.FTZ R186, R160, UR45, -R7 ;  /* 0x0000002da0ba7c23 */ /* 0x000fe20008010807 */
[----:B------:R-:W-:Y:S01]  /*7d10*/  FMUL.FTZ R184, R2, R5 ;  /* 0x0000000502b87220 */ /* 0x000fe20000410000 */
[----:B------:R-:W-:Y:S01]  /*7d20*/  FFMA.FTZ R7, R162, UR45, -R11 ;  /* 0x0000002da2077c23 */ /* 0x000fe2000801080b */
[----:B------:R-:W-:Y:S01]  /*7d30*/  FFMA.FTZ R6, R164, UR44, R71 ;  /* 0x0000002ca4067c23 */ /* 0x000fe20008010047 */
[----:B------:R-:W-:Y:S01]  /*7d40*/  FADD.FTZ R5, R85, R85 ;  /* 0x0000005555057221 */ /* 0x000fe20000010000 */
[----:B------:R-:W-:Y:S01]  /*7d50*/  SHF.L.U32 R171, R171, 0x10, RZ ;  /* 0x00000010abab7819 */ /* 0x000fe200000006ff */
[----:B------:R-:W-:Y:S01]  /*7d60*/  FMUL.FTZ R195, R169, UR45 ;  /* 0x0000002da9c37c20 */ /* 0x000fe20008410000 */
[----:B------:R-:W-:Y:S01]  /*7d70*/  SHF.L.U32 R173, R173, 0x10, RZ ;  /* 0x00000010adad7819 */ /* 0x000fe200000006ff */
[----:B------:R-:W-:Y:S01]  /*7d80*/  FFMA.FTZ R194, R168, UR45, -R191 ;  /* 0x0000002da8c27c23 */ /* 0x000fe200080108bf */
[----:B------:R-:W-:Y:S01]  /*7d90*/  FMUL.FTZ R191, R5, R6 ;  /* 0x0000000605bf7220 */ /* 0x000fe20000410000 */
        /* <DEDUP_REMOVED lines=8> */
[----:B------:R-:W-:Y:S01]  /*7e20*/  ISETP.GT.U32.AND P2, PT, R96, 0x1f, PT ;  /* 0x0000001f6000780c */ /* 0x000fe20003f44070 */
[----:B------:R-:W-:Y:S01]  /*7e30*/  FMUL.FTZ R199, R171, UR45 ;  /* 0x0000002dabc77c20 */ /* 0x000fe20008410000 */
[----:B------:R-:W-:Y:S01]  /*7e40*/  FMUL.FTZ R192, R6, R9 ;  /* 0x0000000906c07220 */ /* 0x000fe20000410000 */
[----:B------:R-:W-:Y:S01]  /*7e50*/  SHF.L.U32 R174, R174, 0x10, RZ ;  /* 0x00000010aeae7819 */ /* 0x000fe200000006ff */
[----:B------:R-:W-:Y:S01]  /*7e60*/  FMUL.FTZ R13, R165, UR44 ;  /* 0x0000002ca50d7c20 */ /* 0x000fe20008410000 */
[----:B------:R-:W-:Y:S01]  /*7e70*/  SHF.L.U32 R176, R176, 0x10, RZ ;  /* 0x00000010b0b07819 */ /* 0x000fe200000006ff */
[----:B------:R-:W-:Y:S01]  /*7e80*/  FFMA.FTZ R11, R170, UR45, -R197 ;  /* 0x0000002daa0b7c23 */ /* 0x000fe200080108c5 */
[----:B------:R-:W-:Y:S01]  /*7e90*/  FFMA.FTZ R10, R172, UR44, R207 ;  /* 0x0000002cac0a7c23 */ /* 0x000fe200080100cf */
[----:B------:R-:W-:Y:S01]  /*7ea0*/  FADD.FTZ R9, R57, R57 ;  /* 0x0000003939097221 */ /* 0x000fe20000010000 */
[----:B------:R-:W-:Y:S01]  /*7eb0*/  SHF.L.U32 R179, R179, 0x10, RZ ;  /* 0x00000010b3b37819 */ /* 0x000fe200000006ff */
[----:B------:R-:W-:Y:S01]  /*7ec0*/  FMUL.FTZ R225, R175, UR44 ;  /* 0x0000002cafe17c20 */ /* 0x000fe20008410000 */
[----:B------:R-:W-:Y:S01]  /*7ed0*/  SHF.L.U32 R181, R181, 0x10, RZ ;  /* 0x00000010b5b57819 */ /* 0x000fe200000006ff */
[C---:B------:R-:W-:Y:S01]  /*7ee0*/  FMUL.FTZ R69, R177.reuse, UR44 ;  /* 0x0000002cb1457c20 */ /* 0x040fe20008410000 */
[----:B------:R-:W-:Y:S01]  /*7ef0*/  FMUL.FTZ R67, R177, UR45 ;  /* 0x0000002db1437c20 */ /* 0x000fe20008410000 */
[----:B------:R-:W-:Y:S01]  /*7f00*/  FFMA.FTZ R197, R170, UR44, R199 ;  /* 0x0000002caac57c23 */ /* 0x000fe200080100c7 */
[----:B------:R-:W-:Y:S01]  /*7f10*/  FMUL.FTZ R203, R173, UR44 ;  /* 0x0000002cadcb7c20 */ /* 0x000fe20008410000 */
[----:B------:R-:W-:Y:S01]  /*7f20*/  FFMA.FTZ R190, R164, UR45, -R13 ;  /* 0x0000002da4be7c23 */ /* 0x000fe2000801080d */
[----:B------:R-:W-:Y:S01]  /*7f30*/  FMUL.FTZ R199, R9, R10 ;  /* 0x0000000a09c77220 */ /* 0x000fe20000410000 */
[----:B------:R-:W-:Y:S01]  /*7f40*/  SHF.L.U32 R178, R178, 0x10, RZ ;  /* 0x00000010b2b27819 */ /* 0x000fe200000006ff */
[----:B------:R-:W-:Y:S01]  /*7f50*/  FFMA.FTZ R13, R174, UR45, -R225 ;  /* 0x0000002dae0d7c23 */ /* 0x000fe200080108e1 */
[----:B------:R-:W-:Y:S01]  /*7f60*/  SHF.L.U32 R180, R180, 0x10, RZ ;  /* 0x00000010b4b47819 */ /* 0x000fe200000006ff */
[C---:B------:R-:W-:Y:S01]  /*7f70*/  FFMA.FTZ R202, R176.reuse, UR45, -R69 ;  /* 0x0000002db0ca7c23 */ /* 0x040fe20008010845 */
[----:B------:R-:W-:Y:S01]  /*7f80*/  FFMA.FTZ R12, R176, UR44, R67 ;  /* 0x0000002cb00c7c23 */ /* 0x000fe20008010043 */
[----:B------:R-:W-:Y:S01]  /*7f90*/  FADD.FTZ R10, R55, R55 ;  /* 0x00000037370a7221 */ /* 0x000fe20000010000 */
[----:B------:R-:W-:Y:S01]  /*7fa0*/  FMUL.FTZ R189, R163, UR45 ;  /* 0x0000002da3bd7c20 */ /* 0x000fe20008410000 */
[----:B------:R-:W-:Y:S01]  /*7fb0*/  FMUL.FTZ R201, R175, UR45 ;  /* 0x0000002dafc97c20 */ /* 0x000fe20008410000 */
[C---:B------:R-:W-:Y:S01]  /*7fc0*/  FMUL.FTZ R65, R179.reuse, UR44 ;  /* 0x0000002cb3417c20 */ /* 0x040fe20008410000 */
[----:B------:R-:W-:Y:S01]  /*7fd0*/  FMUL.FTZ R205, R179, UR45 ;  /* 0x0000002db3cd7c20 */ /* 0x000fe20008410000 */
[C---:B------:R-:W-:Y:S01]  /*7fe0*/  FMUL.FTZ R67, R181.reuse, UR44 ;  /* 0x0000002cb5437c20 */ /* 0x040fe20008410000 */
[----:B------:R-:W-:Y:S01]  /*7ff0*/  FMUL.FTZ R69, R181, UR45 ;  /* 0x0000002db5457c20 */ /* 0x000fe20008410000 */
[----:B------:R-:W-:Y:S01]  /*8000*/  FFMA.FTZ R198, R172, UR45, -R203 ;  /* 0x0000002dacc67c23 */ /* 0x000fe200080108cb */
[----:B------:R-:W-:Y:S01]  /*8010*/  FMUL.FTZ R200, R10, R13 ;  /* 0x0000000d0ac87220 */ /* 0x000fe20000410000 */
[----:B------:R-:W-:Y:S01]  /*8020*/  FFMA.FTZ R183, R156, UR44, R183 ;  /* 0x0000002c9cb77c23 */ /* 0x000fe200080100b7 */
[----:B------:R-:W-:Y:S01]  /*8030*/  FFMA.FTZ R185, R158, UR44, R185 ;  /* 0x0000002c9eb97c23 */ /* 0x000fe200080100b9 */
[----:B------:R-:W-:Y:S01]  /*8040*/  FFMA.FTZ R189, R162, UR44, R189 ;  /* 0x0000002ca2bd7c23 */ /* 0x000fe200080100bd */
[----:B------:R-:W-:Y:S01]  /*8050*/  FFMA.FTZ R193, R166, UR44, R193 ;  /* 0x0000002ca6c17c23 */ /* 0x000fe200080100c1 */
[----:B------:R-:W-:Y:S01]  /*8060*/  FFMA.FTZ R201, R174, UR44, R201 ;  /* 0x0000002caec97c23 */ /* 0x000fe200080100c9 */
[C---:B------:R-:W-:Y:S01]  /*8070*/  FFMA.FTZ R65, R178.reuse, UR45, -R65 ;  /* 0x0000002db2417c23 */ /* 0x040fe20008010841 */
[----:B------:R-:W-:Y:S01]  /*8080*/  FFMA.FTZ R205, R178, UR44, R205 ;  /* 0x0000002cb2cd7c23 */ /* 0x000fe200080100cd */
[C---:B------:R-:W-:Y:S01]  /*8090*/  FFMA.FTZ R206, R180.reuse, UR45, -R67 ;  /* 0x0000002db4ce7c23 */ /* 0x040fe20008010843 */
[----:B------:R-:W-:Y:S01]  /*80a0*/  FFMA.FTZ R64, R180, UR44, R69 ;  /* 0x0000002cb4407c23 */ /* 0x000fe20008010045 */
[----:B------:R-:W-:Y:S01]  /*80b0*/  FADD.FTZ R13, R49, R49 ;  /* 0x00000031310d7221 */ /* 0x000fe20000010000 */
[----:B------:R-:W-:Y:S01]  /*80c0*/  FMUL.FTZ R185, R2, R185 ;  /* 0x000000b902b97220 */ /* 0x000fe20000410000 */
[----:B------:R-:W-:Y:S01]  /*80d0*/  FMUL.FTZ R190, R5, R190 ;  /* 0x000000be05be7220 */ /* 0x000fe20000410000 */
[----:B------:R-:W-:Y:S01]  /*80e0*/  FMUL.FTZ R193, R6, R193 ;  /* 0x000000c106c17220 */ /* 0x000fe20000410000 */
[----:B------:R-:W-:Y:S01]  /*80f0*/  FMUL.FTZ R198, R9, R198 ;  /* 0x000000c609c67220 */ /* 0x000fe20000410000 */
[----:B------:R-:W-:Y:S01]  /*8100*/  FMUL.FTZ R201, R10, R201 ;  /* 0x000000c90ac97220 */ /* 0x000fe20000410000 */
[C---:B------:R-:W-:Y:S01]  /*8110*/  FMUL.FTZ R206, R13.reuse, R206 ;  /* 0x000000ce0dce7220 */ /* 0x040fe20000410000 */
[----:B------:R-:W-:Y:S01]  /*8120*/  FMUL.FTZ R207, R13, R64 ;  /* 0x000000400dcf7220 */ /* 0x000fe20000410000 */
[----:B------:R-:W-:Y:S01]  /*8130*/  BAR.SYNC.DEFER_BLOCKING 0x0 ;  /* 0x0000000000007b1d */ /* 0x000fe20000010000 */
[----:B--2---:R-:W-:-:S04]  /*8140*/  FADD.FTZ R0, R0, R0 ;  /* 0x0000000000007221 */ /* 0x004fc80000010000 */
[C---:B------:R-:W-:Y:S01]  /*8150*/  FMUL.FTZ R182, R0.reuse, R3 ;  /* 0x0000000300b67220 */ /* 0x040fe20000410000 */
[----:B------:R-:W-:Y:S01]  /*8160*/  FADD.FTZ R3, R87, R87 ;  /* 0x0000005757037221 */ /* 0x000fe20000010000 */
[----:B------:R-:W-:-:S03]  /*8170*/  FMUL.FTZ R183, R0, R183 ;  /* 0x000000b700b77220 */ /* 0x000fc60000410000 */
[C---:B------:R-:W-:Y:S01]  /*8180*/  FMUL.FTZ R187, R3.reuse, R4 ;  /* 0x0000000403bb7220 */ /* 0x040fe20000410000 */
[----:B------:R-:W-:Y:S01]  /*8190*/  FADD.FTZ R4, R86, R86 ;  /* 0x0000005656047221 */ /* 0x000fe20000010000 */
[----:B------:R-:W-:-:S03]  /*81a0*/  FMUL.FTZ R186, R3, R186 ;  /* 0x000000ba03ba7220 */ /* 0x000fc60000410000 */
[C---:B------:R-:W-:Y:S01]  /*81b0*/  FMUL.FTZ R188, R4.reuse, R7 ;  /* 0x0000000704bc7220 */ /* 0x040fe20000410000 */
[----:B------:R-:W-:Y:S01]  /*81c0*/  FADD.FTZ R7, R73, R73 ;  /* 0x0000004949077221 */ /* 0x000fe20000010000 */
[----:B------:R-:W-:-:S03]  /*81d0*/  FMUL.FTZ R189, R4, R189 ;  /* 0x000000bd04bd7220 */ /* 0x000fc60000410000 */
[----:B------:R-:W-:Y:S01]  /*81e0*/  FMUL.FTZ R195, R7, R8 ;  /* 0x0000000807c37220 */ /* 0x000fe20000410000 */
        /* <DEDUP_REMOVED lines=9> */
[----:B------:R-:W-:Y:S01]  /*8280*/  FMUL.FTZ R205, R12, R205 ;  /* 0x000000cd0ccd7220 */ /* 0x000fe20000410000 */
[----:B------:R-:W-:Y:S06]  /*8290*/  @P2 BRA `(.L_x_7286) ;  /* 0x00000008001c2947 */ /* 0x000fec0003800000 */
        /* <DEDUP_REMOVED lines=83> */
.L_x_7411:
        /* <DEDUP_REMOVED lines=14> */
.L_x_7414:
[----:B------:R-:W-:-:S03]  /*88b0*/  UMOV UR54, 0xffffffff ;  /* 0xffffffff00367882 */ /* 0x000fc60000000000 */
[----:B------:R-:W-:Y:S05]  /*88c0*/  BRA.DIV UR54, `(.L_x_7289) ;  /* 0x0000009636c87947 */ /* 0x000fea000b800000 */
.L_x_7417:
[----:B------:R-:W-:-:S03]  /*88d0*/  UMOV UR54, 0xffffffff ;  /* 0xffffffff00367882 */ /* 0x000fc60000000000 */
[----:B------:R-:W-:Y:S05]  /*88e0*/  BRA.DIV UR54, `(.L_x_7290) ;  /* 0x0000009636e87947 */ /* 0x000fea000b800000 */
.L_x_7420:
[----:B------:R-:W-:-:S03]  /*88f0*/  UMOV UR54, 0xffffffff ;  /* 0xffffffff00367882 */ /* 0x000fc60000000000 */
[----:B------:R-:W-:Y:S05]  /*8900*/  BRA.DIV UR54, `(.L_x_7291) ;  /* 0x0000009a36087947 */ /* 0x000fea000b800000 */
.L_x_7423:
        /* <DEDUP_REMOVED lines=10> */
.L_x_7433:
        /* <DEDUP_REMOVED lines=22> */
.L_x_7286:
[----:B------:R-:W-:Y:S05]  /*8b10*/  WARPSYNC.ALL ;  /* 0x0000000000007948 */ /* 0x000fea0003800000 */
[CC--:B-1---5:R-:W-:Y:S01]  /*8b20*/  FMUL.FTZ R60, R142.reuse, -R114.reuse ;  /* 0x800000728e3c7220 */ /* 0x0e2fe20000410000 */
[C---:B------:R-:W-:Y:S01]  /*8b30*/  FMUL.FTZ R61, R142.reuse, R115 ;  /* 0x000000738e3d7220 */ /* 0x040fe20000410000 */
[----:B0-----:R-:W-:Y:S01]  /*8b40*/  FMUL.FTZ R64, R142, R207 ;  /* 0x000000cf8e407220 */ /* 0x001fe20000410000 */
[----:B------:R-:W-:Y:S01]  /*8b50*/  BAR.SYNC.DEFER_BLOCKING 0x0 ;  /* 0x0000000000007b1d */ /* 0x000fe20000010000 */
[C---:B------:R-:W-:Y:S01]  /*8b60*/  FFMA.FTZ R62, R141.reuse, -R115, R60 ;  /* 0x800000738d3e7223 */ /* 0x040fe2000001003c */
[----:B------:R-:W-:-:S03]  /*8b70*/  FFMA.FTZ R61, R141, R114, -R61 ;  /* 0x000000728d3d7223 */ /* 0x000fc6000001083d */
[C---:B------:R-:W-:Y:S01]  /*8b80*/  FMUL.FTZ R63, R109.reuse, -R62 ;  /* 0x8000003e6d3f7220 */ /* 0x040fe20000410000 */
[----:B------:R-:W-:-:S03]  /*8b90*/  FMUL.FTZ R65, R109, -R61 ;  /* 0x8000003d6d417220 */ /* 0x000fc60000410000 */
[C---:B------:R-:W-:Y:S01]  /*8ba0*/  FFMA.FTZ R60, R110.reuse, R61, -R63 ;  /* 0x0000003d6e3c7223 */ /* 0x040fe2000001083f */
[----:B------:R-:W-:Y:S01]  /*8bb0*/  FMUL.FTZ R61, R141, R207 ;  /* 0x000000cf8d3d7220 */ /* 0x000fe20000410000 */
[----:B------:R-:W-:-:S03]  /*8bc0*/  FFMA.FTZ R62, R110, R62, R65 ;  /* 0x0000003e6e3e7223 */ /* 0x000fc60000010041 */
[-C--:B------:R-:W-:Y:S01]  /*8bd0*/  FFMA.FTZ R66, -R142, R206.reuse, -R61 ;  /* 0x000000ce8e427223 */ /* 0x080fe2000001093d */
[----:B------:R-:W-:-:S03]  /*8be0*/  FFMA.FTZ R61, R141, R206, -R64 ;  /* 0x000000ce8d3d7223 */ /* 0x000fc60000010840 */
[----:B------:R-:W-:Y:S01]  /*8bf0*/  FADD.FTZ R63, -R205, R66 ;  /* 0x00000042cd3f7221 */ /* 0x000fe20000010100 */
[----:B------:R-:W-:-:S03]  /*8c00*/  FADD.FTZ R61, R204, R61 ;  /* 0x0000003dcc3d7221 */ /* 0x000fc60000010000 */
[C---:B------:R-:W-:Y:S01]  /*8c10*/  FMUL.FTZ R65, R109.reuse, -R63 ;  /* 0x8000003f6d417220 */ /* 0x040fe20000410000 */
[-C--:B------:R-:W-:Y:S01]  /*8c20*/  FMUL.FTZ R64, R109, -R61.reuse ;  /* 0x8000003d6d407220 */ /* 0x080fe20000410000 */
[----:B------:R-:W0:Y:S02]  /*8c30*/  LDS.64 R68, [R155+0x31d8] ;  /* 0x0031d8009b447984 */ /* 0x000e240000000a00 */
        /* <DEDUP_REMOVED lines=37> */
[C---:B------:R-:W-:Y:S01]  /*8e90*/  FFMA.FTZ R60, R120.reuse, R60, -R63 ;  /* 0x0000003c783c7223 */ /* 0x040fe2000001083f */
[C---:B------:R-:W-:Y:S01]  /*8ea0*/  FMUL.FTZ R63, R119.reuse, -R64 ;  /* 0x80000040773f7220 */ /* 0x040fe20000410000 */
[----:B------:R-:W-:Y:S01]  /*8eb0*/  FMUL.FTZ R65, R119, -R61 ;  /* 0x8000003d77417220 */ /* 0x000fe20000410000 */
[C---:B0-----:R-:W-:Y:S01]  /*8ec0*/  FMUL.FTZ R71, R123.reuse, R69 ;  /* 0x000000457b477220 */ /* 0x041fe20000410000 */
[----:B------:R-:W-:Y:S01]  /*8ed0*/  FMUL.FTZ R224, R123, R68 ;  /* 0x000000447be07220 */ /* 0x000fe20000410000 */
        /* <DEDUP_REMOVED lines=19> */
[----:B------:R-:W-:Y:S01]  /*9010*/  FADD.FTZ R63, -R193, R64 ;  /* 0x00000040c13f7221 */ /* 0x000fe20000010100 */
[C---:B------:R-:W-:Y:S01]  /*9020*/  FFMA.FTZ R62, R126.reuse, R62, R65 ;  /* 0x0000003e7e3e7223 */ /* 0x040fe20000010041 */
[C---:B------:R-:W-:Y:S01]  /*9030*/  FMUL.FTZ R66, R125.reuse, -R61 ;  /* 0x8000003d7d427220 */ /* 0x040fe20000410000 */
[----:B------:R-:W-:Y:S01]  /*9040*/  FADD.FTZ R123, RZ, R123 ;  /* 0x0000007bff7b7221 */ /* 0x000fe20000010000 */
[----:B------:R-:W-:Y:S01]  /*9050*/  FMUL.FTZ R65, R125, -R63 ;  /* 0x8000003f7d417220 */ /* 0x000fe20000410000 */
[C---:B------:R-:W-:Y:S01]  /*9060*/  FMUL.FTZ R69, R139.reuse, R221 ;  /* 0x000000dd8b457220 */ /* 0x040fe20000410000 */
[C---:B------:R-:W-:Y:S01]  /*9070*/  FFMA.FTZ R63, R126.reuse, R63, R66 ;  /* 0x0000003f7e3f7223 */ /* 0x040fe20000010042 */
[----:B------:R-:W-:Y:S01]  /*9080*/  FMUL.FTZ R68, R139, R123 ;  /* 0x0000007b8b447220 */ /* 0x000fe20000410000 */
[----:B------:R-:W-:Y:S01]  /*9090*/  FFMA.FTZ R64, R126, R61, -R65 ;  /* 0x0000003d7e407223 */ /* 0x000fe20000010841 */
[C---:B------:R-:W-:Y:S01]  /*90a0*/  FMUL.FTZ R61, R127.reuse, -R62 ;  /* 0x8000003e7f3d7220 */ /* 0x040fe20000410000 */
[----:B------:R-:W-:Y:S01]  /*90b0*/  FADD.FTZ R63, -R154, R63 ;  /* 0x0000003f9a3f7221 */ /* 0x000fe20000010100 */
[-C--:B------:R-:W-:Y:S01]  /*90c0*/  FMUL.FTZ R65, R127, -R60.reuse ;  /* 0x8000003c7f417220 */ /* 0x080fe20000410000 */
[----:B------:R-:W-:Y:S01]  /*90d0*/  FADD.FTZ R64, R153, R64 ;  /* 0x0000004099407221 */ /* 0x000fe20000010000 */
[C---:B------:R-:W-:Y:S01]  /*90e0*/  FFMA.FTZ R60, R128.reuse, R60, -R61 ;  /* 0x0000003c803c7223 */ /* 0x040fe2000001083d */
[CC--:B------:R-:W-:Y:S01]  /*90f0*/  FMUL.FTZ R61, R127.reuse, -R63.reuse ;  /* 0x8000003f7f3d7220 */ /* 0x0c0fe20000410000 */
[C---:B------:R-:W-:Y:S01]  /*9100*/  FFMA.FTZ R62, R128.reuse, R62, R65 ;  /* 0x0000003e803e7223 */ /* 0x040fe20000010041 */
[----:B------:R-:W-:Y:S01]  /*9110*/  FMUL.FTZ R66, R127, -R64 ;  /* 0x800000407f427220 */ /* 0x000fe20000410000 */
[C---:B------:R-:W-:Y:S01]  /*9120*/  FMUL.FTZ R65, R129.reuse, -R60 ;  /* 0x8000003c81417220 */ /* 0x040fe20000410000 */
[C---:B------:R-:W-:Y:S01]  /*9130*/  FFMA.FTZ R64, R128.reuse, R64, -R61 ;  /* 0x0000004080407223 */ /* 0x040fe2000001083d */
[-C--:B------:R-:W-:Y:S01]  /*9140*/  FMUL.FTZ R61, R129, -R62.reuse ;  /* 0x8000003e813d7220 */ /* 0x080fe20000410000 */
[----:B------:R-:W-:Y:S01]  /*9150*/  FFMA.FTZ R63, R128, R63, R66 ;  /* 0x0000003f803f7223 */ /* 0x000fe20000010042 */
[C---:B------:R-:W-:Y:S01]  /*9160*/  FFMA.FTZ R62, R130.reuse, R62, R65 ;  /* 0x0000003e823e7223 */ /* 0x040fe20000010041 */
[----:B------:R-:W-:Y:S01]  /*9170*/  FADD.FTZ R64, R151, R64 ;  /* 0x0000004097407221 */ /* 0x000fe20000010000 */
[----:B------:R-:W-:Y:S01]  /*9180*/  FFMA.FTZ R60, R130, R60, -R61 ;  /* 0x0000003c823c7223 */ /* 0x000fe2000001083d */
[----:B------:R-:W-:Y:S01]  /*9190*/  FADD.FTZ R63, -R152, R63 ;  /* 0x0000003f983f7221 */ /* 0x000fe20000010100 */
[C---:B------:R-:W-:Y:S01]  /*91a0*/  FFMA.FTZ R122, R140.reuse, R123, R69 ;  /* 0x0000007b8c7a7223 */ /* 0x040fe20000010045 */
[----:B------:R-:W-:Y:S01]  /*91b0*/  FMUL.FTZ R66, R129, -R64 ;  /* 0x8000004081427220 */ /* 0x000fe20000410000 */
[----:B------:R-:W-:Y:S01]  /*91c0*/  FMUL.FTZ R65, R131, -R60 ;  /* 0x8000003c83417220 */ /* 0x000fe20000410000 */
[----:B------:R-:W-:Y:S01]  /*91d0*/  FMUL.FTZ R61, R129, -R63 ;  /* 0x8000003f813d7220 */ /* 0x000fe20000410000 */
[----:B------:R-:W-:Y:S01]  /*91e0*/  FFMA.FTZ R69, R140, R221, -R68 ;  /* 0x000000dd8c457223 */ /* 0x000fe20000010844 */
[----:B------:R-:W-:-:S02]  /*91f0*/  FADD.FTZ R122, RZ, R122 ;  /* 0x0000007aff7a7221 */ /* 0x000fc40000010000 */
[C---:B------:R-:W-:Y:S01]  /*9200*/  FFMA.FTZ R61, R130.reuse, R64, -R61 ;  /* 0x00000040823d7223 */ /* 0x040fe2000001083d */
[----:B------:R-:W-:Y:S01]  /*9210*/  FFMA.FTZ R64, R130, R63, R66 ;  /* 0x0000003f82407223 */ /* 0x000fe20000010042 */
[-C--:B------:R-:W-:Y:S01]  /*9220*/  FMUL.FTZ R63, R131, -R62.reuse ;  /* 0x8000003e833f7220 */ /* 0x080fe20000410000 */
[----:B------:R-:W-:Y:S01]  /*9230*/  FFMA.FTZ R62, R132, R62, R65 ;  /* 0x0000003e843e7223 */ /* 0x000fe20000010041 */
[----:B------:R-:W-:Y:S01]  /*9240*/  FADD.FTZ R61, R146, R61 ;  /* 0x0000003d923d7221 */ /* 0x000fe20000010000 */
[----:B------:R-:W-:Y:S01]  /*9250*/  FADD.FTZ R64, -R147, R64 ;  /* 0x0000004093407221 */ /* 0x000fe20000010100 */
[----:B------:R-:W-:Y:S01]  /*9260*/  FFMA.FTZ R60, R132, R60, -R63 ;  /* 0x0000003c843c7223 */ /* 0x000fe2000001083f */
[----:B------:R-:W-:Y:S01]  /*9270*/  FADD.FTZ R224, R220, R69 ;  /* 0x00000045dce07221 */ /* 0x000fe20000010000 */
        /* <DEDUP_REMOVED lines=34> */
[----:B------:R-:W-:Y:S02]  /*94a0*/  CS2R R66, SRZ ;  /* 0x0000000000427805 */ /* 0x000fe4000001ff00 */
[----:B------:R-:W-:Y:S01]  /*94b0*/  FADD.FTZ R62, R184, R65 ;  /* 0x00000041b83e7221 */ /* 0x000fe20000010000 */
[----:B------:R-:W-:Y:S01]  /*94c0*/  FADD.FTZ R63, -R185, R64 ;  /* 0x00000040b93f7221 */ /* 0x000fe20000010100 */
[----:B------:R-:W-:-:S03]  /*94d0*/  MOV R64, UR16 ;  /* 0x0000001000407c02 */ /* 0x000fc60008000f00 */
[CC--:B------:R-:W-:Y:S01]  /*94e0*/  FMUL.FTZ R65, R139.reuse, -R63.reuse ;  /* 0x8000003f8b417220 */ /* 0x0c0fe20000410000 */
[----:B------:R-:W-:Y:S01]  /*94f0*/  ISETP.GE.OR P0, PT, R64, UR14, P0 ;  /* 0x0000000e40007c0c */ /* 0x000fe20008706670 */
[CC--:B------:R-:W-:Y:S02]  /*9500*/  FMUL.FTZ R64, R139.reuse, -R62.reuse ;  /* 0x8000003e8b407220 */ /* 0x0c0fe40000410000 */
[C---:B------:R-:W-:Y:S01]  /*9510*/  FFMA.FTZ R62, R140.reuse, R62, -R65 ;  /* 0x0000003e8c3e7223 */ /* 0x040fe20000010841 */
[CC--:B------:R-:W-:Y:S01]  /*9520*/  FMUL.FTZ R65, R139.reuse, -R60.reuse ;  /* 0x8000003c8b417220 */ /* 0x0c0fe20000410000 */
[----:B------:R-:W-:Y:S01]  /*9530*/  FFMA.FTZ R63, R140, R63, R64 ;  /* 0x0000003f8c3f7223 */ /* 0x000fe20000010040 */
[-C--:B------:R-:W-:Y:S01]  /*9540*/  FMUL.FTZ R64, R139, -R61.reuse ;  /* 0x8000003d8b407220 */ /* 0x080fe20000410000 */
[----:B------:R-:W-:Y:S01]  /*9550*/  FADD.FTZ R62, R182, R62 ;  /* 0x0000003eb63e7221 */ /* 0x000fe20000010000 */
[C---:B------:R-:W-:Y:S01]  /*9560*/  FFMA.FTZ R61, R140.reuse, R61, R65 ;  /* 0x0000003d8c3d7223 */ /* 0x040fe20000010041 */
[----:B------:R-:W-:Y:S01]  /*9570*/  MOV R65, UR6 ;  /* 0x0000000600417c02 */ /* 0x000fe20008000f00 */
[----:B------:R-:W-:Y:S01]  /*9580*/  FFMA.FTZ R60, R140, R60, -R64 ;  /* 0x0000003c8c3c7223 */ /* 0x000fe20000010840 */
[----:B------:R-:W-:Y:S01]  /*9590*/  MOV R64, 0x3f800000 ;  /* 0x3f80000000407802 */ /* 0x000fe20000000f00 */
[----:B------:R-:W-:Y:S01]  /*95a0*/  FADD.FTZ R63, -R183, R63 ;  /* 0x0000003fb73f7221 */ /* 0x000fe20000010100 */
[----:B------:R-:W-:Y:S01]  /*95b0*/  @!P0 LEA R70, R65, R94, 0x4 ;  /* 0x0000005e41468211 */ /* 0x000fe200078e20ff */
[----:B------:R-:W-:-:S10]  /*95c0*/  HFMA2.MMA R65, -RZ, RZ, 0, 0 ;  /* 0x00000000ff417435 */ /* 0x000fd400000001ff */
[----:B------:R-:W0:Y:S04]  /*95d0*/  @!P0 LDS.128 R64, [R70+0x4be0] ;  /* 0x004be00046408984 */ /* 0x000e280000000c00 */
[----:B------:R1:W-:Y:S02]  /*95e0*/  STS.128 [R155+0x35e0], R60 ;  /* 0x0035e03c9b007388 */ /* 0x0003e40000000c00 */
[----:B-1----:R-:W-:-:S04]  /*95f0*/  FMUL.FTZ R61, R137, R122 ;  /* 0x0000007a893d7220 */ /* 0x002fc80000410000 */
[-C--:B------:R-:W-:Y:S01]  /*9600*/  FFMA.FTZ R60, R138, R224.reuse, -R61 ;  /* 0x000000e08a3c7223 */ /* 0x080fe2000001083d */
[----:B------:R-:W-:-:S03]  /*9610*/  FMUL.FTZ R61, R137, R224 ;  /* 0x000000e0893d7220 */ /* 0x000fc60000410000 */
        /* <DEDUP_REMOVED lines=103> */
.L_x_7438:
        /* <DEDUP_REMOVED lines=13> */
.L_x_7296:
[----:B------:R-:W-:Y:S05]  /*9d60*/  BSYNC B0 ;  /* 0x0000000000007941 */ /* 0x000fea0003800000 */
.L_x_7295:
[----:B------:R-:W-:Y:S01]  /*9d70*/  UMOV UR54, 0xffffffff ;  /* 0xffffffff00367882 */ /* 0x000fe20000000000 */
[----:B------:R-:W-:Y:S02]  /*9d80*/  ISETP.GT.U32.AND P1, PT, R247, 0x1d, PT ;  /* 0x0000001df700780c */ /* 0x000fe40003f24070 */
[----:B------:R-:W-:Y:S11]  /*9d90*/  BRA.DIV UR54, `(.L_x_7297) ;  /* 0x0000008a363c7947 */ /* 0x000ff6000b800000 */
[----:B-1----:R1:W1:Y:S04]  /*9da0*/  SHFL.DOWN PT, R68, R240, 0x2, 0x1f ;  /* 0x08401f00f0447f89 */ /* 0x00226800000e0000 */
[----:B--2---:R2:W1:Y:S04]  /*9db0*/  SHFL.DOWN PT, R69, R241, 0x2, 0x1f ;  /* 0x08401f00f1457f89 */ /* 0x00446800000e0000 */
[----:B0-----:R2:W0:Y:S04]  /*9dc0*/  SHFL.DOWN PT, R70, R242, 0x2, 0x1f ;  /* 0x08401f00f2467f89 */ /* 0x00142800000e0000 */
[----:B----4-:R2:W4:Y:S02]  /*9dd0*/  SHFL.DOWN PT, R71, R243, 0x2, 0x1f ;  /* 0x08401f00f3477f89 */ /* 0x01052400000e0000 */
.L_x_7444:
        /* <DEDUP_REMOVED lines=13> */
.L_x_7299:
[----:B------:R-:W-:Y:S05]  /*9eb0*/  BSYNC B0 ;  /* 0x0000000000007941 */ /* 0x000fea0003800000 */
.L_x_7298:
[----:B------:R-:W-:Y:S01]  /*9ec0*/  UMOV UR54, 0xffffffff ;  /* 0xffffffff00367882 */ /* 0x000fe20000000000 */
[----:B------:R-:W-:Y:S02]  /*9ed0*/  ISETP.GT.U32.AND P1, PT, R247, 0x1b, PT ;  /* 0x0000001bf700780c */ /* 0x000fe40003f24070 */
[----:B------:R-:W-:Y:S11]  /*9ee0*/  BRA.DIV UR54, `(.L_x_7300) ;  /* 0x0000008a365c7947 */ /* 0x000ff6000b800000 */
[----:B-1----:R1:W1:Y:S04]  /*9ef0*/  SHFL.DOWN PT, R68, R240, 0x4, 0x1f ;  /* 0x08801f00f0447f89 */ /* 0x00226800000e0000 */
[----:B------:R1:W1:Y:S04]  /*9f00*/  SHFL.DOWN PT, R69, R241, 0x4, 0x1f ;  /* 0x08801f00f1457f89 */ /* 0x00026800000e0000 */
[----:B0-----:R0:W0:Y:S04]  /*9f10*/  SHFL.DOWN PT, R70, R242, 0x4, 0x1f ;  /* 0x08801f00f2467f89 */ /* 0x00102800000e0000 */
[----:B----4-:R4:W0:Y:S02]  /*9f20*/  SHFL.DOWN PT, R71, R243, 0x4, 0x1f ;  /* 0x08801f00f3477f89 */ /* 0x01082400000e0000 */
.L_x_7450:
        /* <DEDUP_REMOVED lines=13> */
.L_x_7302:
[----:B------:R-:W-:Y:S05]  /*a000*/  BSYNC B0 ;  /* 0x0000000000007941 */ /* 0x000fea0003800000 */
.L_x_7301:
[----:B------:R-:W-:Y:S01]  /*a010*/  UMOV UR54, 0xffffffff ;  /* 0xffffffff00367882 */ /* 0x000fe20000000000 */
[----:B------:R-:W-:Y:S02]  /*a020*/  ISETP.GT.U32.AND P1, PT, R247, 0x17, PT ;  /* 0x00000017f700780c */ /* 0x000fe40003f24070 */
[----:B------:R-:W-:Y:S11]  /*a030*/  BRA.DIV UR54, `(.L_x_7303) ;  /* 0x0000008a367c7947 */ /* 0x000ff6000b800000 */
[----:B-1----:R1:W1:Y:S04]  /*a040*/  SHFL.DOWN PT, R68, R240, 0x8, 0x1f ;  /* 0x09001f00f0447f89 */ /* 0x00226800000e0000 */
[----:B------:R1:W1:Y:S04]  /*a050*/  SHFL.DOWN PT, R69, R241, 0x8, 0x1f ;  /* 0x09001f00f1457f89 */ /* 0x00026800000e0000 */
[----:B0-----:R0:W0:Y:S04]  /*a060*/  SHFL.DOWN PT, R70, R242, 0x8, 0x1f ;  /* 0x09001f00f2467f89 */ /* 0x00102800000e0000 */
[----:B------:R0:W0:Y:S02]  /*a070*/  SHFL.DOWN PT, R71, R243, 0x8, 0x1f ;  /* 0x09001f00f3477f89 */ /* 0x00002400000e0000 */
.L_x_7456:
        /* <DEDUP_REMOVED lines=13> */
.L_x_7305:
[----:B------:R-:W-:Y:S05]  /*a150*/  BSYNC B0 ;  /* 0x0000000000007941 */ /* 0x000fea0003800000 */
.L_x_7304:
[----:B------:R-:W-:Y:S01]  /*a160*/  UMOV UR54, 0xffffffff ;  /* 0xffffffff00367882 */ /* 0x000fe20000000000 */
[----:B------:R-:W-:Y:S02]  /*a170*/  ISETP.GT.U32.AND P1, PT, R247, 0xf, PT ;  /* 0x0000000ff700780c */ /* 0x000fe40003f24070 */
[----:B------:R-:W-:Y:S11]  /*a180*/  BRA.DIV UR54, `(.L_x_7306) ;  /* 0x0000008a369c7947 */ /* 0x000ff6000b800000 */
[----:B-1----:R1:W1:Y:S04]  /*a190*/  SHFL.DOWN PT, R68, R240, 0x10, 0x1f ;  /* 0x0a001f00f0447f89 */ /* 0x00226800000e0000 */
[----:B------:R1:W1:Y:S04]  /*a1a0*/  SHFL.DOWN PT, R69, R241, 0x10, 0x1f ;  /* 0x0a001f00f1457f89 */ /* 0x00026800000e0000 */
[----:B0-----:R0:W0:Y:S04]  /*a1b0*/  SHFL.DOWN PT, R70, R242, 0x10, 0x1f ;  /* 0x0a001f00f2467f89 */ /* 0x00102800000e0000 */
[----:B------:R0:W0:Y:S02]  /*a1c0*/  SHFL.DOWN PT, R71, R243, 0x10, 0x1f ;  /* 0x0a001f00f3477f89 */ /* 0x00002400000e0000 */
.L_x_7462:
        /* <DEDUP_REMOVED lines=13> */
.L_x_7308:
[----:B------:R-:W-:Y:S05]  /*a2a0*/  BSYNC B0 ;  /* 0x0000000000007941 */ /* 0x000fea0003800000 */
.L_x_7307:
        /* <DEDUP_REMOVED lines=21> */
.L_x_7476:
        /* <DEDUP_REMOVED lines=19> */
.L_x_7311:
[----:B------:R-:W-:Y:S05]  /*a530*/  BSYNC B0 ;  /* 0x0000000000007941 */ /* 0x000fea0003800000 */
.L_x_7310:
        /* <DEDUP_REMOVED lines=12> */
.L_x_7293:
[----:B------:R-:W-:Y:S05]  /*a600*/  WARPSYNC.ALL ;  /* 0x0000000000007948 */ /* 0x000fea0003800000 */
[----:B------:R-:W-:Y:S01]  /*a610*/  ISETP.NE.AND P0, PT, R96, RZ, PT ;  /* 0x000000ff6000720c */ /* 0x000fe20003f05270 */
[----:B------:R-:W-:Y:S01]  /*a620*/  FADD.FTZ R239, RZ, R239 ;  /* 0x000000efffef7221 */ /* 0x000fe20000010000 */
[----:B------:R-:W-:Y:S01]  /*a630*/  BAR.SYNC.DEFER_BLOCKING 0x0 ;  /* 0x0000000000007b1d */ /* 0x000fe20000010000 */
[----:B0-----:R-:W-:Y:S01]  /*a640*/  FMUL.FTZ R63, R123, UR44 ;  /* 0x0000002c7b3f7c20 */ /* 0x001fe20008410000 */
[CC--:B------:R-:W-:Y:S01]  /*a650*/  FMUL.FTZ R68, R161.reuse, R220.reuse ;  /* 0x000000dca1447220 */ /* 0x0c0fe20000410000 */
[----:B------:R-:W-:Y:S01]  /*a660*/  FMUL.FTZ R161, R161, R225 ;  /* 0x000000e1a1a17220 */ /* 0x000fe20000410000 */
[----:B------:R-:W-:Y:S01]  /*a670*/  FMUL.FTZ R69, R163, R219 ;  /* 0x000000dba3457220 */ /* 0x000fe20000410000 */
[----:B------:R-:W-:Y:S01]  /*a680*/  FFMA.FTZ R63, R221, UR45, -R63 ;  /* 0x0000002ddd3f7c23 */ /* 0x000fe2000801083f */
[C---:B------:R-:W-:Y:S01]  /*a690*/  FFMA.FTZ R68, R160.reuse, R225, -R68 ;  /* 0x000000e1a0447223 */ /* 0x040fe20000010844 */
[----:B------:R-:W-:Y:S01]  /*a6a0*/  FFMA.FTZ R161, R160, R220, R161 ;  /* 0x000000dca0a17223 */ /* 0x000fe200000100a1 */
[-C--:B------:R-:W-:Y:S01]  /*a6b0*/  FFMA.FTZ R69, R162, R226.reuse, -R69 ;  /* 0x000000e2a2457223 */ /* 0x080fe20000010845 */
[----:B------:R-:W-:Y:S01]  /*a6c0*/  FMUL.FTZ R63, R0, R63 ;  /* 0x0000003f003f7220 */ /* 0x000fe20000410000 */
[----:B------:R-:W-:Y:S01]  /*a6d0*/  FMUL.FTZ R163, R163, R226 ;  /* 0x000000e2a3a37220 */ /* 0x000fe20000410000 */
[CC--:B------:R-:W-:Y:S01]  /*a6e0*/  FMUL.FTZ R70, R165.reuse, R218.reuse ;  /* 0x000000daa5467220 */ /* 0x0c0fe20000410000 */
[----:B------:R-:W-:Y:S01]  /*a6f0*/  FMUL.FTZ R165, R165, R227 ;  /* 0x000000e3a5a57220 */ /* 0x000fe20000410000 */
[C---:B------:R-:W-:Y:S01]  /*a700*/  FMUL.FTZ R71, R143.reuse, R217 ;  /* 0x000000d98f477220 */ /* 0x040fe20000410000 */
[----:B------:R-:W-:Y:S01]  /*a710*/  FFMA.FTZ R163, R162, R219, R163 ;  /* 0x000000dba2a37223 */ /* 0x000fe200000100a3 */
[C---:B------:R-:W-:Y:S01]  /*a720*/  FFMA.FTZ R70, R164.reuse, R227, -R70 ;  /* 0x000000e3a4467223 */ /* 0x040fe20000010846 */
[----:B------:R-:W-:Y:S01]  /*a730*/  FFMA.FTZ R165, R164, R218, R165 ;  /* 0x000000daa4a57223 */ /* 0x000fe200000100a5 */
[CC--:B------:R-:W-:Y:S01]  /*a740*/  FFMA.FTZ R71, R144.reuse, R229.reuse, -R71 ;  /* 0x000000e590477223 */ /* 0x0c0fe20000010847 */
[----:B------:R-:W-:Y:S01]  /*a750*/  FMUL.FTZ R143, R143, R229 ;  /* 0x000000e58f8f7220 */ /* 0x000fe20000410000 */
[C---:B------:R-:W-:Y:S01]  /*a760*/  FMUL.FTZ R160, R181.reuse, R239 ;  /* 0x000000efb5a07220 */ /* 0x040fe20000410000 */
[----:B------:R-:W-:Y:S01]  /*a770*/  FMUL.FTZ R181, R181, R222 ;  /* 0x000000deb5b57220 */ /* 0x000fe20000410000 */
[----:B------:R-:W-:Y:S01]  /*a780*/  ULEA UR54, UR16, 0xfffffc00, 0xa ;  /* 0xfffffc0010367891 */ /* 0x000fe2000f8e503f */
[----:B------:R-:W-:Y:S01]  /*a790*/  FFMA.FTZ R143, R144, R217, R143 ;  /* 0x000000d9908f7223 */ /* 0x000fe2000001008f */
[C---:B------:R-:W-:Y:S01]  /*a7a0*/  FMUL.FTZ R144, R169.reuse, R214 ;  /* 0x000000d6a9907220 */ /* 0x040fe20000410000 */
[----:B------:R0:W1:Y:S01]  /*a7b0*/  LDS.64 R60, [R155+0x35e8] ;  /* 0x0035e8009b3c7984 */ /* 0x0000620000000a00 */
[-C--:B------:R-:W-:Y:S01]  /*a7c0*/  FMUL.FTZ R169, R169, R233.reuse ;  /* 0x000000e9a9a97220 */ /* 0x080fe20000410000 */
[----:B------:R-:W-:Y:S01]  /*a7d0*/  FFMA.FTZ R160, R180, R222, -R160 ;  /* 0x000000deb4a07223 */ /* 0x000fe200000108a0 */
[----:B------:R-:W-:Y:S01]  /*a7e0*/  FFMA.FTZ R144, R168, R233, -R144 ;  /* 0x000000e9a8907223 */ /* 0x000fe20000010890 */
[----:B------:R-:W-:Y:S01]  /*a7f0*/  FFMA.FTZ R181, R180, R239, R181 ;  /* 0x000000efb4b57223 */ /* 0x000fe200000100b5 */
[----:B------:R-:W-:Y:S01]  /*a800*/  FFMA.FTZ R169, R168, R214, R169 ;  /* 0x000000d6a8a97223 */ /* 0x000fe200000100a9 */
[C---:B------:R-:W-:Y:S01]  /*a810*/  FMUL.FTZ R160, R13.reuse, R160 ;  /* 0x000000a00da07220 */ /* 0x040fe20000410000 */
[----:B------:R-:W-:Y:S01]  /*a820*/  UIADD3 UR54, -UR54, UR10, URZ ;  /* 0x0000000a36367290 */ /* 0x000fe2000fffe13f */
[----:B------:R-:W-:Y:S01]  /*a830*/  FMUL.FTZ R181, R13, R181 ;  /* 0x000000b50db57220 */ /* 0x000fe20000410000 */
[CC--:B0-----:R-:W-:Y:S01]  /*a840*/  FMUL.FTZ R155, R175.reuse, R209.reuse ;  /* 0x000000d1af9b7220 */ /* 0x0c1fe20000410000 */
[-C--:B------:R-:W-:Y:S01]  /*a850*/  FMUL.FTZ R175, R175, R236.reuse ;  /* 0x000000ecafaf7220 */ /* 0x080fe20000410000 */
[----:B------:R-:W-:Y:S01]  /*a860*/  USHF.R.S32.HI UR55, URZ, 0x1f, UR52 ;  /* 0x0000001f3f377899 */ /* 0x000fe20008011434 */
[----:B------:R-:W-:Y:S01]  /*a870*/  BSSY B0, `(.L_x_7312) ;  /* 0x00001ee000007945 */ /* 0x000fe20003800000 */
[C---:B------:R-:W-:Y:S01]  /*a880*/  FFMA.FTZ R155, R174.reuse, R236, -R155 ;  /* 0x000000ecae9b7223 */ /* 0x040fe2000001089b */
[----:B------:R-:W-:Y:S01]  /*a890*/  FFMA.FTZ R175, R174, R209, R175 ;  /* 0x000000d1aeaf7223 */ /* 0x000fe200000100af */
[----:B------:R-:W-:Y:S01]  /*a8a0*/  USHF.R.S32.HI UR56, URZ, 0x1f, UR51 ;  /* 0x0000001f3f387899 */ /* 0x000fe20008011433 */
[----:B-1----:R-:W-:-:S04]  /*a8b0*/  FMUL.FTZ R62, R61, -R115 ;  /* 0x800000733d3e7220 */ /* 0x002fc80000410000 */
[CC--:B------:R-:W-:Y:S01]  /*a8c0*/  FFMA.FTZ R62, R60.reuse, R114.reuse, -R62 ;  /* 0x000000723c3e7223 */ /* 0x0c0fe2000001083e */
        /* <DEDUP_REMOVED lines=12> */
[----:B------:R-:W-:Y:S01]  /*a990*/  FFMA.FTZ R114, R148, R230, -R114 ;  /* 0x000000e694727223 */ /* 0x000fe20000010872 */
[----:B------:R-:W-:Y:S01]  /*a9a0*/  FFMA.FTZ R60, R221, UR44, R60 ;  /* 0x0000002cdd3c7c23 */ /* 0x000fe2000801003c */
[C---:B------:R-:W-:Y:S01]  /*a9b0*/  FFMA.FTZ R61, R0.reuse, R61, RZ ;  /* 0x0000003d003d7223 */ /* 0x040fe200000100ff */
[C---:B------:R-:W-:Y:S01]  /*a9c0*/  FFMA.FTZ R156, -R0.reuse, R156, RZ ;  /* 0x0000009c009c7223 */ /* 0x040fe200000101ff */
[----:B------:R-:W-:Y:S01]  /*a9d0*/  FMUL.FTZ R145, R145, R230 ;  /* 0x000000e691917220 */ /* 0x000fe20000410000 */
[----:B------:R-:W-:Y:S01]  /*a9e0*/  FFMA.FTZ R60, -R0, R60, -RZ ;  /* 0x0000003c003c7223 */ /* 0x000fe200000109ff */
[C---:B------:R-:W-:Y:S01]  /*a9f0*/  FMUL.FTZ R0, R159.reuse, R122 ;  /* 0x0000007a9f007220 */ /* 0x040fe20000410000 */
[----:B------:R-:W-:Y:S01]  /*aa00*/  FMUL.FTZ R159, R159, R224 ;  /* 0x000000e09f9f7220 */ /* 0x000fe20000410000 */
[C---:B------:R-:W-:Y:S01]  /*aa10*/  FMUL.FTZ R62, R142.reuse, -R207 ;  /* 0x800000cf8e3e7220 */ /* 0x040fe20000410000 */
[----:B------:R-:W-:Y:S01]  /*aa20*/  FMUL.FTZ R142, R142, -R206 ;  /* 0x800000ce8e8e7220 */ /* 0x000fe20000410000 */
[C---:B------:R-:W-:Y:S01]  /*aa30*/  FFMA.FTZ R0, R158.reuse, R224, -R0 ;  /* 0x000000e09e007223 */ /* 0x040fe20000010800 */
[----:B------:R-:W-:Y:S01]  /*aa40*/  FFMA.FTZ R159, R158, R122, R159 ;  /* 0x0000007a9e9f7223 */ /* 0x000fe2000001009f */
[----:B------:R-:W-:Y:S01]  /*aa50*/  FFMA.FTZ R145, R148, R216, R145 ;  /* 0x000000d894917223 */ /* 0x000fe20000010091 */
[----:B------:R-:W-:Y:S01]  /*aa60*/  FFMA.FTZ R62, R141, R206, -R62 ;  /* 0x000000ce8d3e7223 */ /* 0x000fe2000001083e */
        /* <DEDUP_REMOVED lines=13> */
[C---:B------:R-:W-:Y:S01]  /*ab40*/  FFMA.FTZ R0, R4.reuse, R69, R0 ;  /* 0x0000004504007223 */ /* 0x040fe20000010000 */
[----:B------:R-:W-:Y:S01]  /*ab50*/  FMUL.FTZ R69, R219, UR45 ;  /* 0x0000002ddb457c20 */ /* 0x000fe20008410000 */
[----:B------:R-:W-:Y:S01]  /*ab60*/  FFMA.FTZ R156, -R4, R163, R156 ;  /* 0x000000a3049c7223 */ /* 0x000fe2000001019c */
[----:B------:R-:W-:Y:S01]  /*ab70*/  FFMA.FTZ R2, R225, UR45, -R2 ;  /* 0x0000002de1027c23 */ /* 0x000fe20008010802 */
[----:B------:R-:W-:Y:S01]  /*ab80*/  FFMA.FTZ R70, R5, R70, R0 ;  /* 0x0000004605467223 */ /* 0x000fe20000010000 */
[----:B------:R-:W-:Y:S01]  /*ab90*/  FFMA.FTZ R69, R226, UR44, R69 ;  /* 0x0000002ce2457c23 */ /* 0x000fe20008010045 */
[----:B------:R-:W-:Y:S01]  /*aba0*/  FMUL.FTZ R0, R218, UR45 ;  /* 0x0000002dda007c20 */ /* 0x000fe20008410000 */
[C---:B------:R-:W-:Y:S01]  /*abb0*/  FMUL.FTZ R2, R3.reuse, R2 ;  /* 0x0000000203027220 */ /* 0x040fe20000410000 */
[----:B------:R-:W-:Y:S01]  /*abc0*/  FFMA.FTZ R3, -R3, R68, -RZ ;  /* 0x0000004403037223 */ /* 0x000fe200000109ff */
[----:B------:R-:W-:Y:S01]  /*abd0*/  FMUL.FTZ R68, R219, UR44 ;  /* 0x0000002cdb447c20 */ /* 0x000fe20008410000 */
[----:B------:R-:W-:Y:S01]  /*abe0*/  FFMA.FTZ R0, R227, UR44, R0 ;  /* 0x0000002ce3007c23 */ /* 0x000fe20008010000 */
[----:B------:R-:W-:Y:S01]  /*abf0*/  FFMA.FTZ R165, -R5, R165, R156 ;  /* 0x000000a505a57223 */ /* 0x000fe2000001019c */
[----:B------:R-:W-:Y:S01]  /*ac00*/  FFMA.FTZ R141, R141, R207, R142 ;  /* 0x000000cf8d8d7223 */ /* 0x000fe2000001008e */
[----:B------:R-:W-:Y:S01]  /*ac10*/  FFMA.FTZ R68, R226, UR45, -R68 ;  /* 0x0000002de2447c23 */ /* 0x000fe20008010844 */
[----:B------:R-:W-:Y:S01]  /*ac20*/  FFMA.FTZ R115, R150, R231, -R115 ;  /* 0x000000e796737223 */ /* 0x000fe20000010873 */
[----:B------:R-:W-:Y:S01]  /*ac30*/  FADD.FTZ R62, R204, R62 ;  /* 0x0000003ecc3e7221 */ /* 0x000fe20000010000 */
[----:B------:R-:W-:Y:S01]  /*ac40*/  FADD.FTZ R141, -R205, R141 ;  /* 0x0000008dcd8d7221 */ /* 0x000fe20000010100 */
[C---:B------:R-:W-:Y:S01]  /*ac50*/  FMUL.FTZ R68, R4.reuse, R68 ;  /* 0x0000004404447220 */ /* 0x040fe20000410000 */
[----:B------:R-:W-:Y:S01]  /*ac60*/  FFMA.FTZ R4, -R4, R69, -RZ ;  /* 0x0000004504047223 */ /* 0x000fe200000109ff */
[----:B------:R-:W-:Y:S01]  /*ac70*/  FMUL.FTZ R69, R218, UR44 ;  /* 0x0000002cda457c20 */ /* 0x000fe20008410000 */
[C---:B------:R-:W-:Y:S01]  /*ac80*/  FMUL.FTZ R142, R167.reuse, R213 ;  /* 0x000000d5a78e7220 */ /* 0x040fe20000410000 */
[----:B------:R-:W-:Y:S01]  /*ac90*/  FFMA.FTZ R149, R150, R215, R149 ;  /* 0x000000d796957223 */ /* 0x000fe20000010095 */
[-C--:B------:R-:W-:Y:S01]  /*aca0*/  FMUL.FTZ R167, R167, R232.reuse ;  /* 0x000000e8a7a77220 */ /* 0x080fe20000410000 */
[----:B------:R-:W-:Y:S01]  /*acb0*/  FFMA.FTZ R69, R227, UR45, -R69 ;  /* 0x0000002de3457c23 */ /* 0x000fe20008010845 */
[C---:B------:R-:W-:Y:S01]  /*acc0*/  FFMA.FTZ R142, R166.reuse, R232, -R142 ;  /* 0x000000e8a68e7223 */ /* 0x040fe2000001088e */
[----:B------:R-:W-:Y:S01]  /*acd0*/  FMUL.FTZ R148, R171, R212 ;  /* 0x000000d4ab947220 */ /* 0x000fe20000410000 */
[----:B------:R-:W-:Y:S01]  /*ace0*/  FFMA.FTZ R167, R166, R213, R167 ;  /* 0x000000d5a6a77223 */ /* 0x000fe200000100a7 */
[C---:B------:R-:W-:Y:S01]  /*acf0*/  FMUL.FTZ R69, R5.reuse, R69 ;  /* 0x0000004505457220 */ /* 0x040fe20000410000 */
[----:B------:R-:W-:Y:S01]  /*ad00*/  FFMA.FTZ R5, -R5, R0, -RZ ;  /* 0x0000000005057223 */ /* 0x000fe200000109ff */
[----:B------:R-:W-:Y:S01]  /*ad10*/  FADD.FTZ R0, R84, R84 ;  /* 0x0000005454007221 */ /* 0x000fe20000010000 */
[-C--:B------:R-:W-:Y:S01]  /*ad20*/  FFMA.FTZ R148, R170, R234.reuse, -R148 ;  /* 0x000000eaaa947223 */ /* 0x080fe20000010894 */
[----:B------:R-:W-:Y:S01]  /*ad30*/  FMUL.FTZ R171, R171, R234 ;  /* 0x000000eaabab7220 */ /* 0x000fe20000410000 */
[----:B------:R-:W-:Y:S01]  /*ad40*/  FMUL.FTZ R150, R173, R211 ;  /* 0x000000d3ad967220 */ /* 0x000fe20000410000 */
[C---:B------:R-:W-:Y:S01]  /*ad50*/  FFMA.FTZ R156, R0.reuse, R71, R70 ;  /* 0x00000047009c7223 */ /* 0x040fe20000010046 */
[C---:B------:R-:W-:Y:S01]  /*ad60*/  FMUL.FTZ R70, R217.reuse, UR44 ;  /* 0x0000002cd9467c20 */ /* 0x040fe20008410000 */
[----:B------:R-:W-:Y:S01]  /*ad70*/  FMUL.FTZ R71, R217, UR45 ;  /* 0x0000002dd9477c20 */ /* 0x000fe20008410000 */
[----:B------:R-:W-:Y:S01]  /*ad80*/  FFMA.FTZ R165, -R0, R143, R165 ;  /* 0x0000008f00a57223 */ /* 0x000fe200000101a5 */
[----:B------:R-:W-:Y:S01]  /*ad90*/  FFMA.FTZ R171, R170, R212, R171 ;  /* 0x000000d4aaab7223 */ /* 0x000fe200000100ab */
[C---:B------:R-:W-:Y:S01]  /*ada0*/  FFMA.FTZ R70, R229.reuse, UR45, -R70 ;  /* 0x0000002de5467c23 */ /* 0x040fe20008010846 */
[----:B------:R-:W-:Y:S01]  /*adb0*/  FFMA.FTZ R71, R229, UR44, R71 ;  /* 0x0000002ce5477c23 */ /* 0x000fe20008010047 */
[-C--:B------:R-:W-:Y:S01]  /*adc0*/  FMUL.FTZ R173, R173, R235.reuse ;  /* 0x000000ebadad7220 */ /* 0x080fe20000410000 */
[----:B------:R-:W-:Y:S01]  /*add0*/  FFMA.FTZ R150, R172, R235, -R150 ;  /* 0x000000ebac967223 */ /* 0x000fe20000010896 */
[C---:B------:R-:W-:Y:S01]  /*ade0*/  FMUL.FTZ R70, R0.reuse, R70 ;  /* 0x0000004600467220 */ /* 0x040fe20000410000 */
[----:B------:R-:W-:Y:S01]  /*adf0*/  FFMA.FTZ R0, -R0, R71, -RZ ;  /* 0x0000004700007223 */ /* 0x000fe200000109ff */
[----:B------:R-:W-:Y:S01]  /*ae00*/  FADD.FTZ R71, R83, R83 ;  /* 0x0000005353477221 */ /* 0x000fe20000010000 */
[----:B------:R-:W-:Y:S01]  /*ae10*/  FFMA.FTZ R173, R172, R211, R173 ;  /* 0x000000d3acad7223 */ /* 0x000fe200000100ad */
[C---:B------:R-:W-:Y:S01]  /*ae20*/  FMUL.FTZ R157, R177.reuse, R208 ;  /* 0x000000d0b19d7220 */ /* 0x040fe20000410000 */
[----:B------:R-:W-:Y:S01]  /*ae30*/  FMUL.FTZ R177, R177, R237 ;  /* 0x000000edb1b17220 */ /* 0x000fe20000410000 */
[C---:B------:R-:W-:Y:S01]  /*ae40*/  FFMA.FTZ R143, R71.reuse, R114, R156 ;  /* 0x00000072478f7223 */ /* 0x040fe2000001009c */
[C---:B------:R-:W-:Y:S01]  /*ae50*/  FMUL.FTZ R114, R216.reuse, UR44 ;  /* 0x0000002cd8727c20 */ /* 0x040fe20008410000 */
[----:B------:R-:W-:Y:S01]  /*ae60*/  FMUL.FTZ R156, R216, UR45 ;  /* 0x0000002dd89c7c20 */ /* 0x000fe20008410000 */
[----:B------:R-:W-:Y:S01]  /*ae70*/  FFMA.FTZ R145, -R71, R145, R165 ;  /* 0x0000009147917223 */ /* 0x000fe200000101a5 */
[----:B------:R-:W-:Y:S01]  /*ae80*/  FFMA.FTZ R157, R176, R237, -R157 ;  /* 0x000000edb09d7223 */ /* 0x000fe2000001089d */
[C---:B------:R-:W-:Y:S01]  /*ae90*/  FFMA.FTZ R114, R230.reuse, UR45, -R114 ;  /* 0x0000002de6727c23 */ /* 0x040fe20008010872 */
[----:B------:R-:W-:Y:S01]  /*aea0*/  FFMA.FTZ R156, R230, UR44, R156 ;  /* 0x0000002ce69c7c23 */ /* 0x000fe2000801009c */
[----:B------:R-:W-:Y:S01]  /*aeb0*/  FFMA.FTZ R177, R176, R208, R177 ;  /* 0x000000d0b0b17223 */ /* 0x000fe200000100b1 */
[----:B------:R-:W-:Y:S01]  /*aec0*/  FFMA.FTZ R221, R105, -R81, R221 ;  /* 0x8000005169dd7223 */ /* 0x000fe200000100dd */
[C---:B------:R-:W-:Y:S01]  /*aed0*/  FMUL.FTZ R114, R71.reuse, R114 ;  /* 0x0000007247727220 */ /* 0x040fe20000410000 */
[----:B------:R-:W-:Y:S01]  /*aee0*/  FFMA.FTZ R71, -R71, R156, -RZ ;  /* 0x0000009c47477223 */ /* 0x000fe200000109ff */
[----:B------:R-:W-:Y:S01]  /*aef0*/  FADD.FTZ R156, R82, R82 ;  /* 0x00000052529c7221 */ /* 0x000fe20000010000 */
[----:B------:R-:W-:Y:S01]  /*af00*/  FFMA.FTZ R224, R104, -R80, R224 ;  /* 0x8000005068e07223 */ /* 0x000fe200000100e0 */
[----:B------:R-:W-:Y:S01]  /*af10*/  FFMA.FTZ R225, R103, -R79, R225 ;  /* 0x8000004f67e17223 */ /* 0x000fe200000100e1 */
[----:B------:R-:W-:Y:S01]  /*af20*/  FFMA.FTZ R227, R101, -R77, R227 ;  /* 0x8000004d65e37223 */ /* 0x000fe200000100e3 */
[C---:B------:R-:W-:Y:S01]  /*af30*/  FFMA.FTZ R115, R156.reuse, R115, R143 ;  /* 0x000000739c737223 */ /* 0x040fe2000001008f */
[C---:B------:R-:W-:Y:S01]  /*af40*/  FMUL.FTZ R143, R109.reuse, -R141 ;  /* 0x8000008d6d8f7220 */ /* 0x040fe20000410000 */
[----:B------:R-:W-:Y:S01]  /*af50*/  FMUL.FTZ R109, R109, -R62 ;  /* 0x8000003e6d6d7220 */ /* 0x000fe20000410000 */
[----:B------:R-:W-:Y:S01]  /*af60*/  FFMA.FTZ R145, -R156, R149, R145 ;  /* 0x000000959c917223 */ /* 0x000fe20000010191 */
[----:B------:R-:W-:Y:S01]  /*af70*/  FFMA.FTZ R115, R6, R142, R115 ;  /* 0x0000008e06737223 */ /* 0x000fe20000010073 */
[C---:B------:R-:W-:Y:S01]  /*af80*/  FFMA.FTZ R143, R110.reuse, R62, -R143 ;  /* 0x0000003e6e8f7223 */ /* 0x040fe2000001088f */
[----:B------:R-:W-:Y:S01]  /*af90*/  FFMA.FTZ R110, R110, R141, R109 ;  /* 0x0000008d6e6e7223 */ /* 0x000fe2000001006d */
[----:B------:R-:W-:Y:S01]  /*afa0*/  FFMA.FTZ R145, -R6, R167, R145 ;  /* 0x000000a706917223 */ /* 0x000fe20000010191 */
[----:B------:R-:W-:Y:S01]  /*afb0*/  FFMA.FTZ R115, R7, R144, R115 ;  /* 0x0000009007737223 */ /* 0x000fe20000010073 */
[----:B------:R-:W-:Y:S01]  /*afc0*/  FADD.FTZ R202, R202, R143 ;  /* 0x0000008fcaca7221 */ /* 0x000fe20000010000 */
[----:B------:R-:W-:Y:S01]  /*afd0*/  FADD.FTZ R203, -R203, R110 ;  /* 0x0000006ecbcb7221 */ /* 0x000fe20000010100 */
[----:B------:R-:W-:Y:S01]  /*afe0*/  FMUL.FTZ R144, R214, UR45 ;  /* 0x0000002dd6907c20 */ /* 0x000fe20008410000 */
[----:B------:R-:W-:Y:S01]  /*aff0*/  FFMA.FTZ R148, R8, R148, R115 ;  /* 0x0000009408947223 */ /* 0x000fe20000010073 */
[CC--:B------:R-:W-:Y:S01]  /*b000*/  FMUL.FTZ R142, R111.reuse, -R202.reuse ;  /* 0x800000ca6f8e7220 */ /* 0x0c0fe20000410000 */
[-C--:B------:R-:W-:Y:S01]  /*b010*/  FMUL.FTZ R110, R111, -R203.reuse ;  /* 0x800000cb6f6e7220 */ /* 0x080fe20000410000 */
[----:B------:R-:W-:Y:S01]  /*b020*/  FFMA.FTZ R144, R233, UR44, R144 ;  /* 0x0000002ce9907c23 */ /* 0x000fe20008010090 */
[C---:B------:R-:W-:Y:S01]  /*b030*/  FMUL.FTZ R109, R215.reuse, UR44 ;  /* 0x0000002cd76d7c20 */ /* 0x040fe20008410000 */
        /* <DEDUP_REMOVED lines=9> */
[----:B------:R-:W-:Y:S01]  /*b0d0*/  FFMA.FTZ R112, -R7, R169, R145 ;  /* 0x000000a907707223 */ /* 0x000fe20000010191 */
[C---:B------:R-:W-:Y:S01]  /*b0e0*/  FMUL.FTZ R111, R113.reuse, -R201 ;  /* 0x800000c9716f7220 */ /* 0x040fe20000410000 */
[C---:B------:R-:W-:Y:S01]  /*b0f0*/  FMUL.FTZ R110, R6.reuse, R110 ;  /* 0x0000006e066e7220 */ /* 0x040fe20000410000 */
[----:B------:R-:W-:Y:S01]  /*b100*/  FFMA.FTZ R6, -R6, R142, -RZ ;  /* 0x0000008e06067223 */ /* 0x000fe200000109ff */
[-C--:B------:R-:W-:Y:S01]  /*b110*/  FMUL.FTZ R142, R113, -R200.reuse ;  /* 0x800000c8718e7220 */ /* 0x080fe20000410000 */
[----:B------:R-:W-:Y:S01]  /*b120*/  FFMA.FTZ R113, R116, R200, -R111 ;  /* 0x000000c874717223 */ /* 0x000fe2000001086f */
[----:B------:R-:W-:Y:S01]  /*b130*/  FFMA.FTZ R112, -R8, R171, R112 ;  /* 0x000000ab08707223 */ /* 0x000fe20000010170 */
[----:B------:R-:W-:Y:S01]  /*b140*/  FFMA.FTZ R109, R231, UR45, -R109 ;  /* 0x0000002de76d7c23 */ /* 0x000fe2000801086d */
[----:B------:R-:W-:Y:S01]  /*b150*/  FFMA.FTZ R116, R116, R201, R142 ;  /* 0x000000c974747223 */ /* 0x000fe2000001008e */
[----:B------:R-:W-:Y:S01]  /*b160*/  FADD.FTZ R198, R198, R113 ;  /* 0x00000071c6c67221 */ /* 0x000fe20000010000 */
[----:B------:R-:W-:Y:S01]  /*b170*/  FMUL.FTZ R113, R212, UR44 ;  /* 0x0000002cd4717c20 */ /* 0x000fe20008410000 */
[----:B------:R-:W-:Y:S01]  /*b180*/  FMUL.FTZ R142, R214, UR44 ;  /* 0x0000002cd68e7c20 */ /* 0x000fe20008410000 */
[----:B------:R-:W-:Y:S01]  /*b190*/  FADD.FTZ R199, -R199, R116 ;  /* 0x00000074c7c77221 */ /* 0x000fe20000010100 */
[-C--:B------:R-:W-:Y:S01]  /*b1a0*/  FMUL.FTZ R116, R117, -R198.reuse ;  /* 0x800000c675747220 */ /* 0x080fe20000410000 */
[----:B------:R-:W-:Y:S01]  /*b1b0*/  FFMA.FTZ R113, R234, UR45, -R113 ;  /* 0x0000002dea717c23 */ /* 0x000fe20008010871 */
[----:B------:R-:W-:Y:S01]  /*b1c0*/  FFMA.FTZ R142, R233, UR45, -R142 ;  /* 0x0000002de98e7c23 */ /* 0x000fe2000801088e */
[-C--:B------:R-:W-:Y:S01]  /*b1d0*/  FMUL.FTZ R115, R117, -R199.reuse ;  /* 0x800000c775737220 */ /* 0x080fe20000410000 */
[----:B------:R-:W-:Y:S01]  /*b1e0*/  FMUL.FTZ R117, R212, UR45 ;  /* 0x0000002dd4757c20 */ /* 0x000fe20008410000 */
[----:B------:R-:W-:Y:S01]  /*b1f0*/  FFMA.FTZ R116, R118, R199, R116 ;  /* 0x000000c776747223 */ /* 0x000fe20000010074 */
[----:B------:R-:W-:Y:S01]  /*b200*/  FMUL.FTZ R113, R8, R113 ;  /* 0x0000007108717220 */ /* 0x000fe20000410000 */
[----:B------:R-:W-:Y:S01]  /*b210*/  FFMA.FTZ R115, R118, R198, -R115 ;  /* 0x000000c676737223 */ /* 0x000fe20000010873 */
[----:B------:R-:W-:Y:S01]  /*b220*/  FFMA.FTZ R117, R234, UR44, R117 ;  /* 0x0000002cea757c23 */ /* 0x000fe20008010075 */
[----:B------:R-:W-:Y:S01]  /*b230*/  FADD.FTZ R197, -R197, R116 ;  /* 0x00000074c5c57221 */ /* 0x000fe20000010100 */
[----:B------:R-:W-:Y:S01]  /*b240*/  FMUL.FTZ R111, R7, R142 ;  /* 0x0000008e076f7220 */ /* 0x000fe20000410000 */
[----:B------:R-:W-:Y:S01]  /*b250*/  FADD.FTZ R196, R196, R115 ;  /* 0x00000073c4c47221 */ /* 0x000fe20000010000 */
[----:B------:R-:W-:Y:S01]  /*b260*/  FFMA.FTZ R8, -R8, R117, -RZ ;  /* 0x0000007508087223 */ /* 0x000fe200000109ff */
[C---:B------:R-:W-:Y:S01]  /*b270*/  FMUL.FTZ R115, R239.reuse, UR44 ;  /* 0x0000002cef737c20 */ /* 0x040fe20008410000 */
[----:B------:R-:W-:Y:S01]  /*b280*/  FMUL.FTZ R117, R239, UR45 ;  /* 0x0000002def757c20 */ /* 0x000fe20008410000 */
[----:B------:R-:W-:Y:S01]  /*b290*/  FMUL.FTZ R142, R211, UR45 ;  /* 0x0000002dd38e7c20 */ /* 0x000fe20008410000 */
[----:B------:R-:W-:Y:S01]  /*b2a0*/  FFMA.FTZ R7, -R7, R144, -RZ ;  /* 0x0000009007077223 */ /* 0x000fe200000109ff */
[C---:B------:R-:W-:Y:S01]  /*b2b0*/  FFMA.FTZ R116, R222.reuse, UR45, -R115 ;  /* 0x0000002dde747c23 */ /* 0x040fe20008010873 */
[----:B------:R-:W-:Y:S01]  /*b2c0*/  FFMA.FTZ R118, R222, UR44, R117 ;  /* 0x0000002cde767c23 */ /* 0x000fe20008010075 */
[----:B------:R-:W-:Y:S01]  /*b2d0*/  FFMA.FTZ R142, R235, UR44, R142 ;  /* 0x0000002ceb8e7c23 */ /* 0x000fe2000801008e */
[----:B------:R-:W-:Y:S01]  /*b2e0*/  FMUL.FTZ R109, R156, R109 ;  /* 0x0000006d9c6d7220 */ /* 0x000fe20000410000 */
[C---:B------:R-:W-:Y:S01]  /*b2f0*/  FMUL.FTZ R115, R13.reuse, R116 ;  /* 0x000000740d737220 */ /* 0x040fe20000410000 */
[----:B------:R-:W-:Y:S01]  /*b300*/  FFMA.FTZ R116, -R13, R118, -RZ ;  /* 0x000000760d747223 */ /* 0x000fe200000109ff */
[CC--:B------:R-:W-:Y:S01]  /*b310*/  FMUL.FTZ R13, R119.reuse, -R197.reuse ;  /* 0x800000c5770d7220 */ /* 0x0c0fe20000410000 */
[----:B------:R-:W-:Y:S01]  /*b320*/  FMUL.FTZ R118, R119, -R196 ;  /* 0x800000c477767220 */ /* 0x000fe20000410000 */
[----:B------:R-:W-:Y:S01]  /*b330*/  FFMA.FTZ R119, R9, R150, R148 ;  /* 0x0000009609777223 */ /* 0x000fe20000010094 */
[----:B------:R-:W-:Y:S01]  /*b340*/  FFMA.FTZ R149, R231, UR44, R149 ;  /* 0x0000002ce7957c23 */ /* 0x000fe20008010095 */
[C---:B------:R-:W-:Y:S01]  /*b350*/  FFMA.FTZ R13, R120.reuse, R196, -R13 ;  /* 0x000000c4780d7223 */ /* 0x040fe2000001080d */
[----:B------:R-:W-:Y:S01]  /*b360*/  FFMA.FTZ R118, R120, R197, R118 ;  /* 0x000000c578767223 */ /* 0x000fe20000010076 */
[----:B------:R-:W-:Y:S01]  /*b370*/  FMUL.FTZ R120, R211, UR44 ;  /* 0x0000002cd3787c20 */ /* 0x000fe20008410000 */
[----:B------:R-:W-:Y:S01]  /*b380*/  FMUL.FTZ R158, R179, R210 ;  /* 0x000000d2b39e7220 */ /* 0x000fe20000410000 */
[----:B------:R-:W-:Y:S01]  /*b390*/  FADD.FTZ R13, R194, R13 ;  /* 0x0000000dc20d7221 */ /* 0x000fe20000010000 */
[----:B------:R-:W-:Y:S01]  /*b3a0*/  FADD.FTZ R195, -R195, R118 ;  /* 0x00000076c3c37221 */ /* 0x000fe20000010100 */
[----:B------:R-:W-:Y:S01]  /*b3b0*/  FFMA.FTZ R120, R235, UR45, -R120 ;  /* 0x0000002deb787c23 */ /* 0x000fe20008010878 */
[----:B------:R-:W-:Y:S01]  /*b3c0*/  FFMA.FTZ R118, -R9, R142, -RZ ;  /* 0x0000008e09767223 */ /* 0x000fe200000109ff */
[----:B------:R-:W-:Y:S01]  /*b3d0*/  FFMA.FTZ R142, R10, R155, R119 ;  /* 0x0000009b0a8e7223 */ /* 0x000fe20000010077 */
[----:B------:R-:W-:Y:S01]  /*b3e0*/  FMUL.FTZ R119, R209, UR44 ;  /* 0x0000002cd1777c20 */ /* 0x000fe20008410000 */
[C---:B------:R-:W-:Y:S01]  /*b3f0*/  FMUL.FTZ R117, R9.reuse, R120 ;  /* 0x0000007809757220 */ /* 0x040fe20000410000 */
[----:B------:R-:W-:Y:S01]  /*b400*/  FFMA.FTZ R120, -R9, R173, R112 ;  /* 0x000000ad09787223 */ /* 0x000fe20000010170 */
[C---:B------:R-:W-:Y:S01]  /*b410*/  FMUL.FTZ R9, R121.reuse, -R195 ;  /* 0x800000c379097220 */ /* 0x040fe20000410000 */
[-C--:B------:R-:W-:Y:S01]  /*b420*/  FMUL.FTZ R112, R121, -R13.reuse ;  /* 0x8000000d79707220 */ /* 0x080fe20000410000 */
[----:B------:R-:W-:Y:S01]  /*b430*/  FMUL.FTZ R121, R209, UR45 ;  /* 0x0000002dd1797c20 */ /* 0x000fe20008410000 */
[----:B------:R-:W-:Y:S01]  /*b440*/  FFMA.FTZ R119, R236, UR45, -R119 ;  /* 0x0000002dec777c23 */ /* 0x000fe20008010877 */
[C---:B------:R-:W-:Y:S01]  /*b450*/  FFMA.FTZ R9, R124.reuse, R13, -R9 ;  /* 0x0000000d7c097223 */ /* 0x040fe20000010809 */
[----:B------:R-:W-:Y:S01]  /*b460*/  FFMA.FTZ R112, R124, R195, R112 ;  /* 0x000000c37c707223 */ /* 0x000fe20000010070 */
[----:B------:R-:W-:Y:S01]  /*b470*/  FFMA.FTZ R121, R236, UR44, R121 ;  /* 0x0000002cec797c23 */ /* 0x000fe20008010079 */
[----:B------:R-:W-:Y:S01]  /*b480*/  FMUL.FTZ R119, R10, R119 ;  /* 0x000000770a777220 */ /* 0x000fe20000410000 */
[----:B------:R-:W-:Y:S01]  /*b490*/  FADD.FTZ R9, R192, R9 ;  /* 0x00000009c0097221 */ /* 0x000fe20000010000 */
[----:B------:R-:W-:Y:S01]  /*b4a0*/  FADD.FTZ R193, -R193, R112 ;  /* 0x00000070c1c17221 */ /* 0x000fe20000010100 */
[C---:B------:R-:W-:Y:S01]  /*b4b0*/  FFMA.FTZ R112, -R10.reuse, R121, -RZ ;  /* 0x000000790a707223 */ /* 0x040fe200000109ff */
[----:B------:R-:W-:Y:S01]  /*b4c0*/  FFMA.FTZ R120, -R10, R175, R120 ;  /* 0x000000af0a787223 */ /* 0x000fe20000010178 */
[C---:B------:R-:W-:Y:S01]  /*b4d0*/  FMUL.FTZ R121, R125.reuse, -R9 ;  /* 0x800000097d797220 */ /* 0x040fe20000410000 */
[----:B------:R-:W-:Y:S01]  /*b4e0*/  FMUL.FTZ R10, R125, -R193 ;  /* 0x800000c17d0a7220 */ /* 0x000fe20000410000 */
[----:B------:R-:W-:Y:S01]  /*b4f0*/  FMUL.FTZ R124, R208, UR44 ;  /* 0x0000002cd07c7c20 */ /* 0x000fe20008410000 */
[----:B------:R-:W-:Y:S01]  /*b500*/  FFMA.FTZ R157, R11, R157, R142 ;  /* 0x0000009d0b9d7223 */ /* 0x000fe2000001008e */
[C---:B------:R-:W-:Y:S01]  /*b510*/  FFMA.FTZ R121, R126.reuse, R193, R121 ;  /* 0x000000c17e797223 */ /* 0x040fe20000010079 */
[----:B------:R-:W-:Y:S01]  /*b520*/  FFMA.FTZ R10, R126, R9, -R10 ;  /* 0x000000097e0a7223 */ /* 0x000fe2000001080a */
[----:B------:R-:W-:Y:S01]  /*b530*/  FFMA.FTZ R124, R237, UR45, -R124 ;  /* 0x0000002ded7c7c23 */ /* 0x000fe2000801087c */
[----:B------:R-:W-:Y:S01]  /*b540*/  FMUL.FTZ R142, R208, UR45 ;  /* 0x0000002dd08e7c20 */ /* 0x000fe20008410000 */
[----:B------:R-:W-:Y:S01]  /*b550*/  FADD.FTZ R125, -R154, R121 ;  /* 0x000000799a7d7221 */ /* 0x000fe20000010100 */
[----:B------:R-:W-:Y:S01]  /*b560*/  FADD.FTZ R153, R153, R10 ;  /* 0x0000000a99997221 */ /* 0x000fe20000010000 */
[C---:B------:R-:W-:Y:S01]  /*b570*/  FMUL.FTZ R143, R11.reuse, R124 ;  /* 0x0000007c0b8f7220 */ /* 0x040fe20000410000 */
[----:B------:R-:W-:Y:S01]  /*b580*/  FFMA.FTZ R177, -R11, R177, R120 ;  /* 0x000000b10bb17223 */ /* 0x000fe20000010178 */
[C---:B------:R-:W-:Y:S01]  /*b590*/  FMUL.FTZ R121, R127.reuse, -R125 ;  /* 0x8000007d7f797220 */ /* 0x040fe20000410000 */
[----:B------:R-:W-:Y:S01]  /*b5a0*/  FMUL.FTZ R124, R127, -R153 ;  /* 0x800000997f7c7220 */ /* 0x000fe20000410000 */
[----:B------:R-:W-:Y:S01]  /*b5b0*/  FFMA.FTZ R142, R237, UR44, R142 ;  /* 0x0000002ced8e7c23 */ /* 0x000fe2000801008e */
[----:B------:R-:W-:Y:S01]  /*b5c0*/  FFMA.FTZ R156, -R156, R149, -RZ ;  /* 0x000000959c9c7223 */ /* 0x000fe200000109ff */
[C---:B------:R-:W-:Y:S01]  /*b5d0*/  FFMA.FTZ R10, R128.reuse, R153, -R121 ;  /* 0x00000099800a7223 */ /* 0x040fe20000010879 */
[----:B------:R-:W-:Y:S01]  /*b5e0*/  FFMA.FTZ R127, R128, R125, R124 ;  /* 0x0000007d807f7223 */ /* 0x000fe2000001007c */
[----:B------:R-:W-:Y:S01]  /*b5f0*/  MOV R121, UR6 ;  /* 0x0000000600797c02 */ /* 0x000fe20008000f00 */
[----:B------:R-:W-:Y:S01]  /*b600*/  FFMA.FTZ R145, -R11, R142, -RZ ;  /* 0x0000008e0b917223 */ /* 0x000fe200000109ff */
[----:B------:R-:W-:Y:S01]  /*b610*/  FADD.FTZ R151, R151, R10 ;  /* 0x0000000a97977221 */ /* 0x000fe20000010000 */
[----:B------:R-:W-:Y:S01]  /*b620*/  FADD.FTZ R127, -R152, R127 ;  /* 0x0000007f987f7221 */ /* 0x000fe20000010100 */
[-C--:B------:R-:W-:Y:S01]  /*b630*/  @!P0 LEA R126, R121, R94.reuse, 0x4 ;  /* 0x0000005e797e8211 */ /* 0x080fe200078e20ff */
[----:B------:R-:W-:Y:S01]  /*b640*/  FFMA.FTZ R158, R178, R223, -R158 ;  /* 0x000000dfb29e7223 */ /* 0x000fe2000001089e */
[C---:B------:R-:W-:Y:S01]  /*b650*/  FMUL.FTZ R121, R129.reuse, -R151 ;  /* 0x8000009781797220 */ /* 0x040fe20000410000 */
[-C--:B------:R-:W-:Y:S01]  /*b660*/  FMUL.FTZ R120, R129, -R127.reuse ;  /* 0x8000007f81787220 */ /* 0x080fe20000410000 */
[----:B------:R-:W-:Y:S01]  /*b670*/  SHF.L.U32 R11, R96, 0x5, RZ ;  /* 0x00000005600b7819 */ /* 0x000fe200000006ff */
[----:B------:R0:W-:Y:S01]  /*b680*/  @!P0 STS.128 [R126+0x4be0], R64 ;  /* 0x004be0407e008388 */ /* 0x0001e20000000c00 */
[C---:B------:R-:W-:Y:S01]  /*b690*/  FFMA.FTZ R124, R130.reuse, R127, R121 ;  /* 0x0000007f827c7223 */ /* 0x040fe20000010079 */
[----:B------:R-:W-:Y:S01]  /*b6a0*/  FFMA.FTZ R121, R130, R151, -R120 ;  /* 0x0000009782797223 */ /* 0x000fe20000010878 */
[----:B------:R-:W-:Y:S01]  /*b6b0*/  LEA.HI.SX32 R11, R11, R11, 0x1b ;  /* 0x0000000b0b0b7211 */ /* 0x000fe200078fdaff */
[----:B------:R-:W-:Y:S01]  /*b6c0*/  FMUL.FTZ R130, R196, UR57 ;  /* 0x00000039c4827c20 */ /* 0x000fe20008410000 */
[----:B------:R-:W-:Y:S01]  /*b6d0*/  FADD.FTZ R147, -R147, R124 ;  /* 0x0000007c93937221 */ /* 0x000fe20000010100 */
[----:B------:R-:W-:Y:S01]  /*b6e0*/  FADD.FTZ R121, R146, R121 ;  /* 0x0000007992797221 */ /* 0x000fe20000010000 */
[----:B------:R-:W-:Y:S01]  /*b6f0*/  LEA R10, R11, R94, 0x2 ;  /* 0x0000005e0b0a7211 */ /* 0x000fe200078e10ff */
[----:B------:R-:W-:Y:S01]  /*b700*/  FFMA.FTZ R233, R100, -R56, R233 ;  /* 0x8000003864e97223 */ /* 0x000fe200000100e9 */
[C---:B------:R-:W-:Y:S01]  /*b710*/  FMUL.FTZ R129, R131.reuse, -R147 ;  /* 0x8000009383817220 */ /* 0x040fe20000410000 */
[-C--:B------:R-:W-:Y:S01]  /*b720*/  FMUL.FTZ R120, R131, -R121.reuse ;  /* 0x8000007983787220 */ /* 0x080fe20000410000 */
[----:B------:R-:W-:Y:S01]  /*b730*/  FMUL.FTZ R142, R151, UR57 ;  /* 0x00000039978e7c20 */ /* 0x000fe20008410000 */
[----:B------:R1:W-:Y:S01]  /*b740*/  STS [R10+0x1084], R60 ;  /* 0x0010843c0a007388 */ /* 0x0003e20000000800 */
[C---:B------:R-:W-:Y:S01]  /*b750*/  FFMA.FTZ R129, R132.reuse, R121, -R129 ;  /* 0x0000007984817223 */ /* 0x040fe20000010881 */
[----:B------:R-:W-:Y:S01]  /*b760*/  FFMA.FTZ R120, R132, R147, R120 ;  /* 0x0000009384787223 */ /* 0x000fe20000010078 */
[----:B------:R-:W-:Y:S01]  /*b770*/  FMUL.FTZ R132, R13, UR57 ;  /* 0x000000390d847c20 */ /* 0x000fe20008410000 */
[----:B------:R2:W-:Y:S01]  /*b780*/  STS [R10+0x1088], R61 ;  /* 0x0010883d0a007388 */ /* 0x0005e20000000800 */
[----:B------:R-:W-:Y:S01]  /*b790*/  FADD.FTZ R190, R190, R129 ;  /* 0x00000081bebe7221 */ /* 0x000fe20000010000 */
[----:B0-----:R-:W-:Y:S01]  /*b7a0*/  FFMA.FTZ R67, R102, -R78, R226 ;  /* 0x8000004e66437223 */ /* 0x001fe200000100e2 */
[----:B------:R-:W-:Y:S01]  /*b7b0*/  FFMA.FTZ R11, R12, R158, R157 ;  /* 0x0000009e0c0b7223 */ /* 0x000fe2000001009d */
[----:B------:R0:W-:Y:S01]  /*b7c0*/  STS [R10+0x1090], R2 ;  /* 0x001090020a007388 */ /* 0x0001e20000000800 */
[----:B------:R-:W-:Y:S01]  /*b7d0*/  FMUL.FTZ R144, R127, UR57 ;  /* 0x000000397f907c20 */ /* 0x000fe20008410000 */
[----:B-1----:R-:W-:Y:S01]  /*b7e0*/  FADD.FTZ R60, -R191, R120 ;  /* 0x00000078bf3c7221 */ /* 0x002fe20000010100 */
[----:B------:R-:W-:Y:S01]  /*b7f0*/  FMUL.FTZ R120, R193, R58 ;  /* 0x0000003ac1787220 */ /* 0x000fe20000410000 */
[----:B------:R1:W-:Y:S01]  /*b800*/  STS [R10+0x1094], R3 ;  /* 0x001094030a007388 */ /* 0x0003e20000000800 */
[----:B------:R-:W-:Y:S01]  /*b810*/  FMUL.FTZ R179, R179, R223 ;  /* 0x000000dfb3b37220 */ /* 0x000fe20000410000 */
[C---:B--2---:R-:W-:Y:S01]  /*b820*/  FMUL.FTZ R61, R133.reuse, -R190 ;  /* 0x800000be853d7220 */ /* 0x044fe20000410000 */
[----:B------:R-:W-:Y:S01]  /*b830*/  FMUL.FTZ R133, R133, -R60 ;  /* 0x8000003c85857220 */ /* 0x000fe20000410000 */
[----:B------:R-:W-:Y:S01]  /*b840*/  STS [R10+0x1080], R63 ;  /* 0x0010803f0a007388 */ /* 0x000fe20000000800 */
[----:B------:R-:W-:Y:S01]  /*b850*/  FMUL.FTZ R124, R213, R120 ;  /* 0x00000078d57c7220 */ /* 0x000fe20000410000 */
[C---:B0-----:R-:W-:Y:S01]  /*b860*/  FFMA.FTZ R2, R134.reuse, R60, R61 ;  /* 0x0000003c86027223 */ /* 0x041fe2000001003d */
[----:B------:R-:W-:Y:S01]  /*b870*/  FFMA.FTZ R61, R134, R190, -R133 ;  /* 0x000000be863d7223 */ /* 0x000fe20000010885 */
[----:B------:R-:W-:Y:S01]  /*b880*/  STS [R10+0x10ac], R0 ;  /* 0x0010ac000a007388 */ /* 0x000fe20000000800 */
[----:B------:R-:W-:Y:S01]  /*b890*/  FMUL.FTZ R134, R195, UR57 ;  /* 0x00000039c3867c20 */ /* 0x000fe20008410000 */
[----:B------:R-:W-:Y:S01]  /*b8a0*/  FADD.FTZ R189, -R189, R2 ;  /* 0x00000002bdbd7221 */ /* 0x000fe20000010100 */
[----:B------:R-:W-:Y:S01]  /*b8b0*/  FADD.FTZ R61, R188, R61 ;  /* 0x0000003dbc3d7221 */ /* 0x000fe20000010000 */
[----:B------:R0:W-:Y:S01]  /*b8c0*/  STS [R10+0x109c], R4 ;  /* 0x00109c040a007388 */ /* 0x0001e20000000800 */
[----:B------:R-:W-:Y:S01]  /*b8d0*/  FFMA.FTZ R133, R99, -R54, R234 ;  /* 0x8000003663857223 */ /* 0x000fe200000100ea */
[C---:B-1----:R-:W-:Y:S01]  /*b8e0*/  FMUL.FTZ R3, R135.reuse, -R189 ;  /* 0x800000bd87037220 */ /* 0x042fe20000410000 */
[-C--:B------:R-:W-:Y:S01]  /*b8f0*/  FMUL.FTZ R2, R135, -R61.reuse ;  /* 0x8000003d87027220 */ /* 0x080fe20000410000 */
[----:B------:R1:W-:Y:S01]  /*b900*/  STS [R10+0x10a4], R5 ;  /* 0x0010a4050a007388 */ /* 0x0003e20000000800 */
[----:B------:R-:W-:Y:S01]  /*b910*/  FMUL.FTZ R66, R61, R78 ;  /* 0x0000004e3d427220 */ /* 0x000fe20000410000 */
[C---:B------:R-:W-:Y:S01]  /*b920*/  FFMA.FTZ R3, R136.reuse, R61, -R3 ;  /* 0x0000003d88037223 */ /* 0x040fe20000010803 */
[----:B------:R-:W-:Y:S01]  /*b930*/  FFMA.FTZ R2, R136, R189, R2 ;  /* 0x000000bd88027223 */ /* 0x000fe20000010002 */
[----:B------:R2:W-:Y:S01]  /*b940*/  STS [R10+0x10c4], R6 ;  /* 0x0010c4060a007388 */ /* 0x0005e20000000800 */
[----:B------:R-:W-:Y:S01]  /*b950*/  FFMA.FTZ R135, R195, UR58, -R132 ;  /* 0x0000003ac3877c23 */ /* 0x000fe20008010884 */
[----:B------:R-:W-:Y:S01]  /*b960*/  FADD.FTZ R186, R186, R3 ;  /* 0x00000003baba7221 */ /* 0x000fe20000010000 */
[----:B------:R-:W-:Y:S01]  /*b970*/  FADD.FTZ R2, -R187, R2 ;  /* 0x00000002bb027221 */ /* 0x000fe20000010100 */
[----:B0-----:R-:W-:Y:S01]  /*b980*/  FMUL.FTZ R4, R210, UR44 ;  /* 0x0000002cd2047c20 */ /* 0x001fe20008410000 */
[----:B------:R0:W-:Y:S01]  /*b990*/  STS [R10+0x10cc], R7 ;  /* 0x0010cc070a007388 */ /* 0x0001e20000000800 */
[C---:B------:R-:W-:Y:S01]  /*b9a0*/  FMUL.FTZ R3, R137.reuse, -R186 ;  /* 0x800000ba89037220 */ /* 0x040fe20000410000 */
[-C--:B------:R-:W-:Y:S01]  /*b9b0*/  FMUL.FTZ R137, R137, -R2.reuse ;  /* 0x8000000289897220 */ /* 0x080fe20000410000 */
[----:B-1----:R-:W-:Y:S01]  /*b9c0*/  FFMA.FTZ R5, R223, UR45, -R4 ;  /* 0x0000002ddf057c23 */ /* 0x002fe20008010804 */
[----:B------:R-:W-:Y:S01]  /*b9d0*/  STS [R10+0x10d4], R8 ;  /* 0x0010d4080a007388 */ /* 0x000fe20000000800 */
[C---:B------:R-:W-:Y:S01]  /*b9e0*/  FFMA.FTZ R0, R138.reuse, R2, R3 ;  /* 0x000000028a007223 */ /* 0x040fe20000010003 */
[----:B------:R-:W-:Y:S01]  /*b9f0*/  FFMA.FTZ R63, R138, R186, -R137 ;  /* 0x000000ba8a3f7223 */ /* 0x000fe20000010889 */
[----:B------:R-:W-:Y:S01]  /*ba00*/  FMUL.FTZ R5, R12, R5 ;  /* 0x000000050c057220 */ /* 0x000fe20000410000 */
[----:B------:R-:W-:Y:S01]  /*ba10*/  STS [R10+0x10a0], R69 ;  /* 0x0010a0450a007388 */ /* 0x000fe20000000800 */
[----:B------:R-:W-:Y:S01]  /*ba20*/  FADD.FTZ R185, -R185, R0 ;  /* 0x00000000b9b97221 */ /* 0x000fe20000010100 */
[----:B------:R-:W-:Y:S01]  /*ba30*/  FADD.FTZ R63, R184, R63 ;  /* 0x0000003fb83f7221 */ /* 0x000fe20000010000 */
[----:B------:R-:W-:Y:S01]  /*ba40*/  FMUL.FTZ R137, R13, R56 ;  /* 0x000000380d897220 */ /* 0x000fe20000410000 */
[----:B------:R1:W-:Y:S01]  /*ba50*/  STS [R10+0x10f0], R5 ;  /* 0x0010f0050a007388 */ /* 0x0003e20000000800 */
[C---:B------:R-:W-:Y:S01]  /*ba60*/  FMUL.FTZ R3, R139.reuse, -R185 ;  /* 0x800000b98b037220 */ /* 0x040fe20000410000 */
[-C--:B------:R-:W-:Y:S01]  /*ba70*/  FMUL.FTZ R0, R139, -R63.reuse ;  /* 0x8000003f8b007220 */ /* 0x080fe20000410000 */
[----:B------:R-:W-:Y:S01]  /*ba80*/  FMUL.FTZ R65, R63, R80 ;  /* 0x000000503f417220 */ /* 0x000fe20000410000 */
[----:B------:R4:W-:Y:S01]  /*ba90*/  STS [R10+0x1098], R68 ;  /* 0x001098440a007388 */ /* 0x0009e20000000800 */
[C---:B------:R-:W-:Y:S01]  /*baa0*/  FFMA.FTZ R3, R140.reuse, R63, -R3 ;  /* 0x0000003f8c037223 */ /* 0x040fe20000010803 */
[----:B------:R-:W-:Y:S01]  /*bab0*/  FFMA.FTZ R0, R140, R185, R0 ;  /* 0x000000b98c007223 */ /* 0x000fe20000010000 */
[----:B------:R-:W-:Y:S01]  /*bac0*/  FMUL.FTZ R195, R195, R56 ;  /* 0x00000038c3c37220 */ /* 0x000fe20000410000 */
[----:B------:R5:W-:Y:S01]  /*bad0*/  STS [R10+0x10a8], R70 ;  /* 0x0010a8460a007388 */ /* 0x000be20000000800 */
[----:B------:R-:W-:Y:S01]  /*bae0*/  FADD.FTZ R182, R182, R3 ;  /* 0x00000003b6b67221 */ /* 0x000fe20000010000 */
[----:B------:R-:W-:Y:S01]  /*baf0*/  FADD.FTZ R4, -R183, R0 ;  /* 0x00000000b7047221 */ /* 0x000fe20000010100 */
[----:B------:R-:W-:Y:S01]  /*bb00*/  FMUL.FTZ R0, R210, UR45 ;  /* 0x0000002dd2007c20 */ /* 0x000fe20008410000 */
[----:B------:R-:W-:Y:S01]  /*bb10*/  FMUL.FTZ R3, R185, R80 ;  /* 0x00000050b9037220 */ /* 0x000fe20000410000 */
[----:B------:R3:W-:Y:S01]  /*bb20*/  STS [R10+0x10c0], R110 ;  /* 0x0010c06e0a007388 */ /* 0x0007e20000000800 */
[-C--:B--2---:R-:W-:Y:S01]  /*bb30*/  FMUL.FTZ R6, R4, R81.reuse ;  /* 0x0000005104067220 */ /* 0x084fe20000410000 */
[----:B0-----:R-:W-:Y:S01]  /*bb40*/  FFMA.FTZ R7, R223, UR44, R0 ;  /* 0x0000002cdf077c23 */ /* 0x001fe20008010000 */
[----:B------:R-:W-:Y:S01]  /*bb50*/  FMUL.FTZ R0, R182, R81 ;  /* 0x00000051b6007220 */ /* 0x000fe20000410000 */
[----:B-1----:R-:W-:Y:S01]  /*bb60*/  FMUL.FTZ R5, R122, R3 ;  /* 0x000000037a057220 */ /* 0x002fe20000410000 */
[C---:B------:R-:W-:Y:S01]  /*bb70*/  FMUL.FTZ R8, R123.reuse, R6 ;  /* 0x000000067b087220 */ /* 0x040fe20000410000 */
[----:B------:R-:W-:Y:S01]  /*bb80*/  FFMA.FTZ R69, -R12, R7, -RZ ;  /* 0x000000070c457223 */ /* 0x000fe200000109ff */
[-C--:B------:R-:W-:Y:S01]  /*bb90*/  FMUL.FTZ R7, R122, R65.reuse ;  /* 0x000000417a077220 */ /* 0x080fe20000410000 */
[-C--:B------:R-:W-:Y:S01]  /*bba0*/  FMUL.FTZ R64, R123, R0.reuse ;  /* 0x000000007b407220 */ /* 0x080fe20000410000 */
[C---:B------:R-:W-:Y:S01]  /*bbb0*/  FFMA.FTZ R8, R221.reuse, R0, R8 ;  /* 0x00000000dd087223 */ /* 0x040fe20000010008 */
[C---:B------:R-:W-:Y:S01]  /*bbc0*/  FFMA.FTZ R5, R224.reuse, R65, R5 ;  /* 0x00000041e0057223 */ /* 0x040fe20000010005 */
[----:B------:R-:W-:Y:S01]  /*bbd0*/  FFMA.FTZ R7, R224, R3, -R7 ;  /* 0x00000003e0077223 */ /* 0x000fe20000010807 */
[----:B------:R-:W-:Y:S01]  /*bbe0*/  FFMA.FTZ R64, R221, R6, -R64 ;  /* 0x00000006dd407223 */ /* 0x000fe20000010840 */
[----:B------:R-:W-:Y:S01]  /*bbf0*/  FADD.FTZ R8, RZ, R8 ;  /* 0x00000008ff087221 */ /* 0x000fe20000010000 */
[-C--:B------:R-:W-:Y:S01]  /*bc00*/  FMUL.FTZ R3, R2, R79.reuse ;  /* 0x0000004f02037220 */ /* 0x080fe20000410000 */
[----:B----4-:R-:W-:Y:S01]  /*bc10*/  FMUL.FTZ R68, R186, R79 ;  /* 0x0000004fba447220 */ /* 0x010fe20000410000 */
[----:B-----5:R-:W-:Y:S01]  /*bc20*/  FMUL.FTZ R70, R189, R78 ;  /* 0x0000004ebd467220 */ /* 0x020fe20000410000 */
[----:B------:R-:W-:Y:S01]  /*bc30*/  FADD.FTZ R5, R8, R5 ;  /* 0x0000000508057221 */ /* 0x000fe20000010000 */
[----:B---3--:R-:W-:Y:S01]  /*bc40*/  FMUL.FTZ R110, R219, R66 ;  /* 0x00000042db6e7220 */ /* 0x008fe20000410000 */
[CC--:B------:R-:W-:Y:S01]  /*bc50*/  FMUL.FTZ R6, R220.reuse, R3.reuse ;  /* 0x00000003dc067220 */ /* 0x0c0fe20000410000 */
[----:B------:R-:W-:Y:S01]  /*bc60*/  FMUL.FTZ R8, R220, R68 ;  /* 0x00000044dc087220 */ /* 0x000fe20000410000 */
[----:B------:R-:W-:Y:S01]  /*bc70*/  FADD.FTZ R64, RZ, R64 ;  /* 0x00000040ff407221 */ /* 0x000fe20000010000 */
[----:B------:R-:W-:Y:S01]  /*bc80*/  FFMA.FTZ R110, R67, R70, -R110 ;  /* 0x00000046436e7223 */ /* 0x000fe2000001086e */
[C---:B------:R-:W-:Y:S01]  /*bc90*/  FFMA.FTZ R6, R225.reuse, R68, R6 ;  /* 0x00000044e1067223 */ /* 0x040fe20000010006 */
[----:B------:R-:W-:Y:S01]  /*bca0*/  FFMA.FTZ R8, R225, R3, -R8 ;  /* 0x00000003e1087223 */ /* 0x000fe20000010808 */
[----:B------:R-:W-:Y:S01]  /*bcb0*/  FADD.FTZ R7, R64, R7 ;  /* 0x0000000740077221 */ /* 0x000fe20000010000 */
[----:B------:R-:W-:Y:S01]  /*bcc0*/  FMUL.FTZ R70, R219, R70 ;  /* 0x00000046db467220 */ /* 0x000fe20000410000 */
[----:B------:R-:W-:Y:S01]  /*bcd0*/  FADD.FTZ R5, R5, R6 ;  /* 0x0000000605057221 */ /* 0x000fe20000010000 */
[----:B------:R-:W-:Y:S01]  /*bce0*/  SHF.L.U32 R64, R92, 0x10, RZ ;  /* 0x000000105c407819 */ /* 0x000fe200000006ff */
[----:B------:R-:W-:Y:S01]  /*bcf0*/  FADD.FTZ R7, R7, R8 ;  /* 0x0000000807077221 */ /* 0x000fe20000010000 */
[----:B------:R-:W-:Y:S01]  /*bd00*/  FFMA.FTZ R70, R67, R66, R70 ;  /* 0x0000004243467223 */ /* 0x000fe20000010046 */
[-C--:B------:R-:W-:Y:S01]  /*bd10*/  FMUL.FTZ R8, R190, R77.reuse ;  /* 0x0000004dbe087220 */ /* 0x080fe20000410000 */
[----:B------:R-:W-:Y:S01]  /*bd20*/  FMUL.FTZ R3, R60, R77 ;  /* 0x0000004d3c037220 */ /* 0x000fe20000410000 */
[----:B------:R0:W-:Y:S01]  /*bd30*/  STS [R10+0x10b0], R114 ;  /* 0x0010b0720a007388 */ /* 0x0001e20000000800 */
[----:B------:R-:W-:Y:S01]  /*bd40*/  FADD.FTZ R5, R5, R70 ;  /* 0x0000004605057221 */ /* 0x000fe20000010000 */
[----:B------:R-:W-:Y:S01]  /*bd50*/  FMUL.FTZ R6, R218, R8 ;  /* 0x00000008da067220 */ /* 0x000fe20000410000 */
[-C--:B------:R-:W-:Y:S01]  /*bd60*/  FMUL.FTZ R70, R121, R76.reuse ;  /* 0x0000004c79467220 */ /* 0x080fe20000410000 */
[----:B------:R1:W-:Y:S01]  /*bd70*/  STS [R10+0x10dc], R118 ;  /* 0x0010dc760a007388 */ /* 0x0003e20000000800 */
[-C--:B------:R-:W-:Y:S01]  /*bd80*/  FFMA.FTZ R229, R64, -R76.reuse, R229 ;  /* 0x8000004c40e57223 */ /* 0x080fe200000100e5 */
[----:B------:R-:W-:Y:S01]  /*bd90*/  FADD.FTZ R7, R7, R110 ;  /* 0x0000006e07077221 */ /* 0x000fe20000010000 */
[----:B------:R-:W-:Y:S01]  /*bda0*/  SHF.L.U32 R110, R90, 0x10, RZ ;  /* 0x000000105a6e7819 */ /* 0x000fe200000006ff */
[----:B------:R2:W-:Y:S01]  /*bdb0*/  STS [R10+0x10e4], R112 ;  /* 0x0010e4700a007388 */ /* 0x0005e20000000800 */
[----:B------:R-:W-:Y:S01]  /*bdc0*/  FMUL.FTZ R136, R214, R137 ;  /* 0x00000089d6887220 */ /* 0x000fe20000410000 */
[----:B0-----:R-:W-:Y:S01]  /*bdd0*/  FMUL.FTZ R114, R147, R76 ;  /* 0x0000004c93727220 */ /* 0x001fe20000410000 */
[----:B------:R-:W-:Y:S01]  /*bde0*/  FMUL.FTZ R140, R125, UR57 ;  /* 0x000000397d8c7c20 */ /* 0x000fe20008410000 */
[----:B------:R0:W-:Y:S01]  /*bdf0*/  STS [R10+0x10b4], R71 ;  /* 0x0010b4470a007388 */ /* 0x0001e20000000800 */
[----:B------:R-:W-:Y:S01]  /*be00*/  FFMA.FTZ R157, R233, R195, -R136 ;  /* 0x000000c3e99d7223 */ /* 0x000fe20000010888 */
[----:B-1----:R-:W-:Y:S01]  /*be10*/  FMUL.FTZ R118, R217, R70 ;  /* 0x00000046d9767220 */ /* 0x002fe20000410000 */
[----:B------:R-:W-:Y:S01]  /*be20*/  FMUL.FTZ R136, R153, UR57 ;  /* 0x0000003999887c20 */ /* 0x000fe20008410000 */
[----:B------:R1:W-:Y:S01]  /*be30*/  STS [R10+0x10f4], R69 ;  /* 0x0010f4450a007388 */ /* 0x0003e20000000800 */
[----:B------:R-:W-:Y:S01]  /*be40*/  FFMA.FTZ R139, R127, UR58, -R142 ;  /* 0x0000003a7f8b7c23 */ /* 0x000fe2000801088e */
[-C--:B--2---:R-:W-:Y:S01]  /*be50*/  FFMA.FTZ R112, R227, R3.reuse, -R6 ;  /* 0x00000003e3707223 */ /* 0x084fe20000010806 */
[----:B------:R-:W-:Y:S01]  /*be60*/  FMUL.FTZ R6, R218, R3 ;  /* 0x00000003da067220 */ /* 0x000fe20000410000 */
[-C--:B------:R-:W-:Y:S01]  /*be70*/  FFMA.FTZ R118, R229, R114.reuse, -R118 ;  /* 0x00000072e5767223 */ /* 0x080fe20000010876 */
[----:B------:R-:W-:Y:S01]  /*be80*/  FMUL.FTZ R114, R217, R114 ;  /* 0x00000072d9727220 */ /* 0x000fe20000410000 */
[----:B0-----:R-:W-:Y:S01]  /*be90*/  SHF.L.U32 R71, R91, 0x10, RZ ;  /* 0x000000105b477819 */ /* 0x001fe200000006ff */
[----:B------:R-:W-:Y:S01]  /*bea0*/  FFMA.FTZ R6, R227, R8, R6 ;  /* 0x00000008e3067223 */ /* 0x000fe20000010006 */
[----:B------:R0:W-:Y:S01]  /*beb0*/  STS [R10+0x10b8], R109 ;  /* 0x0010b86d0a007388 */ /* 0x0001e20000000800 */
[----:B------:R-:W-:Y:S01]  /*bec0*/  FFMA.FTZ R114, R229, R70, R114 ;  /* 0x00000046e5727223 */ /* 0x000fe20000010072 */
[-C--:B-1----:R-:W-:Y:S01]  /*bed0*/  FMUL.FTZ R69, R151, R74.reuse ;  /* 0x0000004a97457220 */ /* 0x082fe20000410000 */
[----:B------:R-:W-:Y:S01]  /*bee0*/  FADD.FTZ R5, R5, R6 ;  /* 0x0000000605057221 */ /* 0x000fe20000010000 */
[-C--:B------:R-:W-:Y:S01]  /*bef0*/  FFMA.FTZ R230, R71, -R74.reuse, R230 ;  /* 0x8000004a47e67223 */ /* 0x080fe200000100e6 */
[----:B------:R-:W-:Y:S01]  /*bf00*/  FMUL.FTZ R3, R127, R74 ;  /* 0x0000004a7f037220 */ /* 0x000fe20000410000 */
[----:B------:R-:W-:Y:S01]  /*bf10*/  FADD.FTZ R7, R7, R112 ;  /* 0x0000007007077221 */ /* 0x000fe20000010000 */
[----:B------:R-:W-:Y:S01]  /*bf20*/  FADD.FTZ R5, R5, R114 ;  /* 0x0000007205057221 */ /* 0x000fe20000010000 */
[----:B------:R1:W-:Y:S01]  /*bf30*/  STS [R10+0x10c8], R111 ;  /* 0x0010c86f0a007388 */ /* 0x0003e20000000800 */
[-C--:B------:R-:W-:Y:S01]  /*bf40*/  FFMA.FTZ R112, R110, -R72.reuse, R231 ;  /* 0x800000486e707223 */ /* 0x080fe200000100e7 */
[----:B0-----:R-:W-:Y:S01]  /*bf50*/  FMUL.FTZ R109, R216, R69 ;  /* 0x00000045d86d7220 */ /* 0x001fe20000410000 */
[----:B------:R-:W-:Y:S01]  /*bf60*/  FADD.FTZ R7, R7, R118 ;  /* 0x0000007607077221 */ /* 0x000fe20000010000 */
[----:B------:R-:W-:Y:S01]  /*bf70*/  STS [R10+0x10d0], R113 ;  /* 0x0010d0710a007388 */ /* 0x000fe20000000800 */
[----:B------:R-:W-:Y:S01]  /*bf80*/  FMUL.FTZ R142, R147, UR57 ;  /* 0x00000039938e7c20 */ /* 0x000fe20008410000 */
[-C--:B------:R-:W-:Y:S01]  /*bf90*/  FFMA.FTZ R114, R230, R3.reuse, -R109 ;  /* 0x00000003e6727223 */ /* 0x080fe2000001086d */
[----:B------:R-:W-:Y:S01]  /*bfa0*/  FMUL.FTZ R3, R216, R3 ;  /* 0x00000003d8037220 */ /* 0x000fe20000410000 */
[-C--:B------:R-:W-:Y:S01]  /*bfb0*/  FMUL.FTZ R109, R153, R72.reuse ;  /* 0x00000048996d7220 */ /* 0x080fe20000410000 */
[----:B------:R0:W-:Y:S01]  /*bfc0*/  STS [R10+0x10fc], R116 ;  /* 0x0010fc740a007388 */ /* 0x0001e20000000800 */
[----:B------:R-:W-:Y:S01]  /*bfd0*/  FADD.FTZ R7, R7, R114 ;  /* 0x0000007207077221 */ /* 0x000fe20000010000 */
[----:B------:R-:W-:Y:S01]  /*bfe0*/  FFMA.FTZ R6, R230, R69, R3 ;  /* 0x00000045e6067223 */ /* 0x000fe20000010003 */
[----:B------:R-:W-:Y:S01]  /*bff0*/  FMUL.FTZ R3, R125, R72 ;  /* 0x000000487d037220 */ /* 0x000fe20000410000 */
[----:B-1----:R-:W-:Y:S01]  /*c000*/  FMUL.FTZ R111, R215, R109 ;  /* 0x0000006dd76f7220 */ /* 0x002fe20000410000 */
[----:B------:R-:W-:Y:S01]  /*c010*/  FMUL.FTZ R114, R9, R58 ;  /* 0x0000003a09727220 */ /* 0x000fe20000410000 */
[----:B------:R-:W-:Y:S01]  /*c020*/  FADD.FTZ R5, R5, R6 ;  /* 0x0000000605057221 */ /* 0x000fe20000010000 */
[----:B------:R1:W-:Y:S01]  /*c030*/  STS [R10+0x10f8], R115 ;  /* 0x0010f8730a007388 */ /* 0x0003e20000000800 */
[-C--:B------:R-:W-:Y:S01]  /*c040*/  FFMA.FTZ R118, R112, R3.reuse, -R111 ;  /* 0x0000000370767223 */ /* 0x080fe2000001086f */
[----:B------:R-:W-:Y:S01]  /*c050*/  FMUL.FTZ R3, R215, R3 ;  /* 0x00000003d7037220 */ /* 0x000fe20000410000 */
[----:B------:R-:W-:Y:S01]  /*c060*/  SHF.L.U32 R111, R89, 0x10, RZ ;  /* 0x00000010596f7819 */ /* 0x000fe200000006ff */
[----:B0-----:R-:W-:Y:S01]  /*c070*/  FMUL.FTZ R116, R62, UR57 ;  /* 0x000000393e747c20 */ /* 0x001fe20008410000 */
[----:B------:R-:W-:Y:S01]  /*c080*/  FADD.FTZ R118, R7, R118 ;  /* 0x0000007607767221 */ /* 0x000fe20000010000 */
[----:B------:R-:W-:Y:S01]  /*c090*/  FFMA.FTZ R6, R112, R109, R3 ;  /* 0x0000006d70067223 */ /* 0x000fe20000010003 */
[----:B------:R-:W-:Y:S01]  /*c0a0*/  FMUL.FTZ R3, R213, R114 ;  /* 0x00000072d5037220 */ /* 0x000fe20000410000 */
[----:B------:R-:W-:Y:S01]  /*c0b0*/  FFMA.FTZ R113, R111, -R58, R232 ;  /* 0x8000003a6f717223 */ /* 0x000fe200000100e8 */
[----:B------:R-:W-:Y:S01]  /*c0c0*/  FFMA.FTZ R131, R141, UR58, -R116 ;  /* 0x0000003a8d837c23 */ /* 0x000fe20008010874 */
[----:B------:R-:W-:Y:S01]  /*c0d0*/  FADD.FTZ R5, R5, R6 ;  /* 0x0000000605057221 */ /* 0x000fe20000010000 */
[----:B-1----:R-:W-:Y:S01]  /*c0e0*/  FFMA.FTZ R115, R197, UR58, -R130 ;  /* 0x0000003ac5737c23 */ /* 0x002fe20008010882 */
[C---:B------:R-:W-:Y:S01]  /*c0f0*/  FFMA.FTZ R3, R113.reuse, R120, -R3 ;  /* 0x0000007871037223 */ /* 0x040fe20000010803 */
[----:B------:R-:W-:Y:S01]  /*c100*/  FFMA.FTZ R124, R113, R114, R124 ;  /* 0x00000072717c7223 */ /* 0x000fe2000001007c */
[----:B------:R-:W-:Y:S01]  /*c110*/  STS [R10+0x108c], R159 ;  /* 0x00108c9f0a007388 */ /* 0x000fe20000000800 */
[----:B------:R-:W-:Y:S01]  /*c120*/  FFMA.FTZ R136, R125, UR58, -R136 ;  /* 0x0000003a7d887c23 */ /* 0x000fe20008010888 */
[----:B------:R-:W-:Y:S01]  /*c130*/  FADD.FTZ R154, R118, R3 ;  /* 0x00000003769a7221 */ /* 0x000fe20000010000 */
[----:B------:R-:W-:Y:S01]  /*c140*/  FMUL.FTZ R3, R207, UR57 ;  /* 0x00000039cf037c20 */ /* 0x000fe20008410000 */
[----:B------:R-:W-:Y:S01]  /*c150*/  FADD.FTZ R7, R5, R124 ;  /* 0x0000007c05077221 */ /* 0x000fe20000010000 */
[----:B------:R-:W-:Y:S01]  /*c160*/  MOV R5, UR54 ;  /* 0x0000003600057c02 */ /* 0x000fe20008000f00 */
[----:B------:R-:W-:Y:S01]  /*c170*/  STS [R10+0x10bc], R156 ;  /* 0x0010bc9c0a007388 */ /* 0x000fe20000000800 */
[----:B------:R-:W-:Y:S01]  /*c180*/  FFMA.FTZ R126, R206, UR58, R3 ;  /* 0x0000003ace7e7c23 */ /* 0x000fe20008010003 */
[----:B------:R-:W-:Y:S01]  /*c190*/  FMUL.FTZ R3, R141, UR57 ;  /* 0x000000398d037c20 */ /* 0x000fe20008410000 */
[----:B------:R-:W-:Y:S01]  /*c1a0*/  LEA R6, R5, -R96, 0x1 ;  /* 0x8000006005067211 */ /* 0x000fe200078e08ff */
[----:B------:R-:W-:Y:S01]  /*c1b0*/  STS [R10+0x10d8], R117 ;  /* 0x0010d8750a007388 */ /* 0x000fe20000000800 */
[----:B------:R-:W-:Y:S01]  /*c1c0*/  FFMA.FTZ R125, R153, UR58, R140 ;  /* 0x0000003a997d7c23 */ /* 0x000fe2000801008c */
[----:B------:R-:W-:Y:S01]  /*c1d0*/  FFMA.FTZ R124, R62, UR58, R3 ;  /* 0x0000003a3e7c7c23 */ /* 0x000fe20008010003 */
[----:B------:R-:W-:Y:S01]  /*c1e0*/  FMUL.FTZ R3, R199, UR57 ;  /* 0x00000039c7037c20 */ /* 0x000fe20008410000 */
[----:B------:R-:W-:Y:S01]  /*c1f0*/  STS [R10+0x10e0], R119 ;  /* 0x0010e0770a007388 */ /* 0x000fe20000000800 */
[----:B------:R-:W-:Y:S01]  /*c200*/  ISETP.GE.AND P1, PT, R6, 0x1, PT ;  /* 0x000000010600780c */ /* 0x000fe20003f26270 */
[----:B------:R-:W-:Y:S01]  /*c210*/  FMUL.FTZ R140, R121, UR57 ;  /* 0x00000039798c7c20 */ /* 0x000fe20008410000 */
[----:B------:R-:W-:Y:S01]  /*c220*/  FFMA.FTZ R116, R198, UR58, R3 ;  /* 0x0000003ac6747c23 */ /* 0x000fe20008010003 */
[----:B------:R-:W-:Y:S01]  /*c230*/  FMUL.FTZ R3, R197, UR57 ;  /* 0x00000039c5037c20 */ /* 0x000fe20008410000 */
[----:B------:R0:W-:Y:S01]  /*c240*/  STS [R10+0x10e8], R143 ;  /* 0x0010e88f0a007388 */ /* 0x0001e20000000800 */
[----:B------:R-:W-:Y:S01]  /*c250*/  FMUL.FTZ R146, R63, UR57 ;  /* 0x000000393f927c20 */ /* 0x000fe20008410000 */
[-C--:B------:R-:W-:Y:S01]  /*c260*/  FMUL.FTZ R197, R197, R54.reuse ;  /* 0x00000036c5c57220 */ /* 0x080fe20000410000 */
[----:B------:R-:W-:Y:S01]  /*c270*/  FFMA.FTZ R130, R196, UR58, R3 ;  /* 0x0000003ac4827c23 */ /* 0x000fe20008010003 */
[----:B------:R1:W-:Y:S01]  /*c280*/  STS [R10+0x10ec], R145 ;  /* 0x0010ec910a007388 */ /* 0x0003e20000000800 */
[----:B------:R-:W-:Y:S01]  /*c290*/  FMUL.FTZ R3, R190, UR57 ;  /* 0x00000039be037c20 */ /* 0x000fe20008410000 */
[----:B------:R-:W-:Y:S01]  /*c2a0*/  FFMA.FTZ R140, R147, UR58, -R140 ;  /* 0x0000003a938c7c23 */ /* 0x000fe2000801088c */
[----:B------:R-:W-:Y:S01]  /*c2b0*/  FFMA.FTZ R147, R185, UR58, -R146 ;  /* 0x0000003ab9937c23 */ /* 0x000fe20008010892 */
[----:B------:R-:W-:Y:S01]  /*c2c0*/  FMUL.FTZ R5, R2, UR57 ;  /* 0x0000003902057c20 */ /* 0x000fe20008410000 */
[C---:B------:R-:W-:Y:S01]  /*c2d0*/  FFMA.FTZ R127, R60.reuse, UR58, -R3 ;  /* 0x0000003a3c7f7c23 */ /* 0x040fe20008010803 */
[----:B------:R-:W-:Y:S01]  /*c2e0*/  FMUL.FTZ R3, R60, UR57 ;  /* 0x000000393c037c20 */ /* 0x000fe20008410000 */
[----:B------:R-:W-:Y:S01]  /*c2f0*/  FFMA.FTZ R60, R121, UR58, R142 ;  /* 0x0000003a793c7c23 */ /* 0x000fe2000801008e */
[----:B0-----:R-:W-:Y:S01]  /*c300*/  FFMA.FTZ R143, R151, UR58, R144 ;  /* 0x0000003a978f7c23 */ /* 0x001fe20008010090 */
[----:B------:R-:W-:Y:S01]  /*c310*/  FMUL.FTZ R128, R206, UR57 ;  /* 0x00000039ce807c20 */ /* 0x000fe20008410000 */
[----:B-1----:R-:W-:Y:S01]  /*c320*/  FMUL.FTZ R10, R202, UR57 ;  /* 0x00000039ca0a7c20 */ /* 0x002fe20008410000 */
[----:B------:R-:W-:Y:S01]  /*c330*/  FFMA.FTZ R142, R190, UR58, R3 ;  /* 0x0000003abe8e7c23 */ /* 0x000fe20008010003 */
[----:B------:R-:W-:Y:S01]  /*c340*/  FMUL.FTZ R145, R186, UR57 ;  /* 0x00000039ba917c20 */ /* 0x000fe20008410000 */
[----:B------:R-:W-:Y:S01]  /*c350*/  FMUL.FTZ R3, R182, UR57 ;  /* 0x00000039b6037c20 */ /* 0x000fe20008410000 */
[C---:B------:R-:W-:Y:S01]  /*c360*/  FFMA.FTZ R129, R203.reuse, UR58, -R10 ;  /* 0x0000003acb817c23 */ /* 0x040fe2000801080a */
[----:B------:R-:W-:Y:S01]  /*c370*/  FMUL.FTZ R10, R196, R54 ;  /* 0x00000036c40a7220 */ /* 0x000fe20000410000 */
[----:B------:R-:W-:Y:S01]  /*c380*/  FFMA.FTZ R145, R2, UR58, -R145 ;  /* 0x0000003a02917c23 */ /* 0x000fe20008010891 */
[----:B------:R-:W-:Y:S01]  /*c390*/  FFMA.FTZ R146, R4, UR58, -R3 ;  /* 0x0000003a04927c23 */ /* 0x000fe20008010803 */
[----:B------:R-:W-:Y:S01]  /*c3a0*/  FMUL.FTZ R119, R203, UR57 ;  /* 0x00000039cb777c20 */ /* 0x000fe20008410000 */
[----:B------:R-:W-:Y:S01]  /*c3b0*/  FMUL.FTZ R138, R212, R10 ;  /* 0x0000000ad48a7220 */ /* 0x000fe20000410000 */
[----:B------:R-:W-:Y:S01]  /*c3c0*/  FMUL.FTZ R120, R200, UR57 ;  /* 0x00000039c8787c20 */ /* 0x000fe20008410000 */
[----:B------:R-:W-:Y:S01]  /*c3d0*/  FMUL.FTZ R117, R201, UR57 ;  /* 0x00000039c9757c20 */ /* 0x000fe20008410000 */
[----:B------:R-:W-:Y:S01]  /*c3e0*/  FMUL.FTZ R118, R198, UR57 ;  /* 0x00000039c6767c20 */ /* 0x000fe20008410000 */
[----:B------:R-:W-:Y:S01]  /*c3f0*/  FFMA.FTZ R155, R133, R197, -R138 ;  /* 0x000000c5859b7223 */ /* 0x000fe2000001088a */
[----:B------:R-:W-:Y:S01]  /*c400*/  FMUL.FTZ R132, R9, UR57 ;  /* 0x0000003909847c20 */ /* 0x000fe20008410000 */
[----:B------:R-:W-:Y:S01]  /*c410*/  FMUL.FTZ R156, R214, R195 ;  /* 0x000000c3d69c7220 */ /* 0x000fe20000410000 */
[----:B------:R-:W-:Y:S01]  /*c420*/  FMUL.FTZ R138, R193, UR57 ;  /* 0x00000039c18a7c20 */ /* 0x000fe20008410000 */
[----:B------:R-:W-:Y:S01]  /*c430*/  FMUL.FTZ R144, R61, UR57 ;  /* 0x000000393d907c20 */ /* 0x000fe20008410000 */
[----:B------:R-:W-:Y:S01]  /*c440*/  FMUL.FTZ R152, R189, UR57 ;  /* 0x00000039bd987c20 */ /* 0x000fe20008410000 */
[----:B------:R-:W-:Y:S01]  /*c450*/  FMUL.FTZ R2, R185, UR57 ;  /* 0x00000039b9027c20 */ /* 0x000fe20008410000 */
[----:B------:R-:W-:Y:S01]  /*c460*/  FMUL.FTZ R3, R4, UR57 ;  /* 0x0000003904037c20 */ /* 0x000fe20008410000 */
[----:B------:R-:W-:Y:S01]  /*c470*/  FFMA.FTZ R178, R178, R210, R179 ;  /* 0x000000d2b2b27223 */ /* 0x000fe200000100b3 */
[----:B------:R-:W-:Y:S01]  /*c480*/  FFMA.FTZ R128, R207, UR58, -R128 ;  /* 0x0000003acf807c23 */ /* 0x000fe20008010880 */
[----:B------:R-:W-:Y:S01]  /*c490*/  FFMA.FTZ R119, R202, UR58, R119 ;  /* 0x0000003aca777c23 */ /* 0x000fe20008010077 */
[----:B------:R-:W-:Y:S01]  /*c4a0*/  FFMA.FTZ R120, R201, UR58, -R120 ;  /* 0x0000003ac9787c23 */ /* 0x000fe20008010878 */
[----:B------:R-:W-:Y:S01]  /*c4b0*/  FFMA.FTZ R117, R200, UR58, R117 ;  /* 0x0000003ac8757c23 */ /* 0x000fe20008010075 */
[----:B------:R-:W-:Y:S01]  /*c4c0*/  FFMA.FTZ R118, R199, UR58, -R118 ;  /* 0x0000003ac7767c23 */ /* 0x000fe20008010876 */
[----:B------:R-:W-:Y:S01]  /*c4d0*/  FFMA.FTZ R134, R13, UR58, R134 ;  /* 0x0000003a0d867c23 */ /* 0x000fe20008010086 */
[----:B------:R-:W-:Y:S01]  /*c4e0*/  FFMA.FTZ R132, R193, UR58, -R132 ;  /* 0x0000003ac1847c23 */ /* 0x000fe20008010884 */
[----:B------:R-:W-:Y:S01]  /*c4f0*/  FFMA.FTZ R156, R233, R137, R156 ;  /* 0x00000089e99c7223 */ /* 0x000fe2000001009c */
        /* <DEDUP_REMOVED lines=37> */
.L_x_7313:
[----:B------:R-:W-:Y:S05]  /*c750*/  BSYNC B0 ;  /* 0x0000000000007941 */ /* 0x000fea0003800000 */
.L_x_7312:
[----:B------:R-:W-:Y:S01]  /*c760*/  USHF.R.U32.HI UR44, URZ, 0x1, UR35 ;  /* 0x000000013f2c7899 */ /* 0x000fe20008011623 */
[----:B------:R-:W-:Y:S01]  /*c770*/  FMUL.FTZ R2, R212, R197 ;  /* 0x000000c5d4027220 */ /* 0x000fe20000410000 */
[----:B------:R-:W-:Y:S01]  /*c780*/  USHF.R.U64 UR57, UR34, 0x1, UR35 ;  /* 0x0000000122397899 */ /* 0x000fe20008001223 */
[----:B------:R-:W-:Y:S01]  /*c790*/  FFMA.FTZ R178, -R12, R178, R177 ;  /* 0x000000b20cb27223 */ /* 0x000fe200000101b1 */
[----:B------:R-:W-:Y:S01]  /*c7a0*/  UIMAD UR58, UR44, UR52, URZ ;  /* 0x000000342c3a72a4 */ /* 0x000fe2000f8e023f */
[----:B------:R-:W-:Y:S01]  /*c7b0*/  FADD.FTZ R154, R154, R157 ;  /* 0x0000009d9a9a7221 */ /* 0x000fe20000010000 */
[----:B------:R-:W-:Y:S01]  /*c7c0*/  UIMAD.WIDE.U32 UR44, UR57, UR52, URZ ;  /* 0x00000034392c72a5 */ /* 0x000fe2000f8e003f */
[----:B------:R-:W-:Y:S01]  /*c7d0*/  FMUL.FTZ R12, R198, R52 ;  /* 0x00000034c60c7220 */ /* 0x000fe20000410000 */
[----:B------:R-:W-:Y:S01]  /*c7e0*/  UIMAD UR58, UR55, UR57, UR58 ;  /* 0x00000039373a72a4 */ /* 0x000fe2000f8e023a */
[----:B------:R-:W-:Y:S01]  /*c7f0*/  FFMA.FTZ R2, R133, R10, R2 ;  /* 0x0000000a85027223 */ /* 0x000fe20000010002 */
[----:B------:R-:W-:Y:S01]  /*c800*/  UIMAD UR56, UR56, UR36, URZ ;  /* 0x00000024383872a4 */ /* 0x000fe2000f8e023f */
[----:B------:R-:W-:Y:S01]  /*c810*/  FADD.FTZ R7, R7, R156 ;  /* 0x0000009c07077221 */ /* 0x000fe20000010000 */
[----:B------:R-:W-:Y:S01]  /*c820*/  UIADD3 UR45, UR58, UR45, URZ ;  /* 0x0000002d3a2d7290 */ /* 0x000fe2000fffe03f */
[----:B------:R-:W-:Y:S01]  /*c830*/  FADD.FTZ R155, R154, R155 ;  /* 0x0000009b9a9b7221 */ /* 0x000fe20000010000 */
[----:B------:R-:W-:Y:S01]  /*c840*/  UIMAD UR55, UR51, UR37, UR56 ;  /* 0x00000025333772a4 */ /* 0x000fe2000f8e0238 */
[-C--:B------:R-:W-:Y:S01]  /*c850*/  FFMA.FTZ R235, R98, -R52.reuse, R235 ;  /* 0x8000003462eb7223 */ /* 0x080fe200000100eb */
[----:B------:R-:W-:Y:S01]  /*c860*/  UIMAD.WIDE.U32 UR44, UR51, UR36, UR44 ;  /* 0x00000024332c72a5 */ /* 0x000fe2000f8e002c */
[----:B0-----:R-:W-:Y:S01]  /*c870*/  FMUL.FTZ R4, R199, R52 ;  /* 0x00000034c7047220 */ /* 0x001fe20000410000 */
[----:B------:R-:W-:Y:S01]  /*c880*/  FMUL.FTZ R156, R211, R12 ;  /* 0x0000000cd39c7220 */ /* 0x000fe20000410000 */
[----:B------:R-:W-:Y:S01]  /*c890*/  FMUL.FTZ R154, R200, R50 ;  /* 0x00000032c89a7220 */ /* 0x000fe20000410000 */
[----:B------:R-:W-:Y:S01]  /*c8a0*/  UIADD3 UR55, UR55, UR45, URZ ;  /* 0x0000002d37377290 */ /* 0x000fe2000fffe03f */
[----:B------:R-:W-:Y:S01]  /*c8b0*/  FADD.FTZ R7, R7, R2 ;  /* 0x0000000207077221 */ /* 0x000fe20000010000 */
[----:B------:R-:W-:Y:S01]  /*c8c0*/  ULEA UR56, UP0, UR44, UR38, 0x3 ;  /* 0x000000262c387291 */ /* 0x000fe2000f80183f */
[----:B------:R-:W0:Y:S01]  /*c8d0*/  LDC.64 R2, c[0x0][0x380] ;  /* 0x0000e000ff027b82 */ /* 0x000e220000000a00 */
[----:B------:R-:W-:Y:S01]  /*c8e0*/  UIADD3 UR45, UR7, -UR14, URZ ;  /* 0x8000000e072d7290 */ /* 0x000fe2000fffe03f */
[----:B------:R-:W-:Y:S01]  /*c8f0*/  FFMA.FTZ R158, R235, R4, -R156 ;  /* 0x00000004eb9e7223 */ /* 0x000fe2000001089c */
[-C--:B------:R-:W-:Y:S01]  /*c900*/  FFMA.FTZ R236, R97, -R50.reuse, R236 ;  /* 0x8000003261ec7223 */ /* 0x080fe200000100ec */
[----:B------:R-:W-:Y:S01]  /*c910*/  FMUL.FTZ R201, R201, R50 ;  /* 0x00000032c9c97220 */ /* 0x000fe20000410000 */
[----:B------:R-:W-:Y:S01]  /*c920*/  FMUL.FTZ R5, R209, R154 ;  /* 0x0000009ad1057220 */ /* 0x000fe20000410000 */
[----:B------:R-:W-:Y:S01]  /*c930*/  FMUL.FTZ R156, R211, R4 ;  /* 0x00000004d39c7220 */ /* 0x000fe20000410000 */
[----:B------:R-:W-:Y:S01]  /*c940*/  ULEA.HI.X UR55, UR44, UR39, UR55, 0x3, UP0 ;  /* 0x000000272c377291 */ /* 0x000fe200080f1c37 */
[----:B------:R-:W-:Y:S01]  /*c950*/  LEA R4, P1, R96, UR56, 0x2 ;  /* 0x0000003860047c11 */ /* 0x000fe2000f8210ff */
[----:B------:R-:W-:Y:S01]  /*c960*/  UIMAD UR44, UR45, -0x800, URZ ;  /* 0xfffff8002d2c78a4 */ /* 0x000fe2000f8e023f */
[-C--:B------:R-:W-:Y:S01]  /*c970*/  FFMA.FTZ R157, R236, R201.reuse, -R5 ;  /* 0x000000c9ec9d7223 */ /* 0x080fe20000010805 */
[----:B------:R-:W-:Y:S01]  /*c980*/  FFMA.FTZ R156, R235, R12, R156 ;  /* 0x0000000ceb9c7223 */ /* 0x000fe2000001009c */
[----:B------:R-:W-:Y:S01]  /*c990*/  FMUL.FTZ R201, R209, R201 ;  /* 0x000000c9d1c97220 */ /* 0x000fe20000410000 */
[----:B------:R-:W-:Y:S01]  /*c9a0*/  LEA.HI.X R5, R96, UR55, RZ, 0x2, P1 ;  /* 0x0000003760057c11 */ /* 0x000fe200088f14ff */
[----:B------:R-:W-:Y:S01]  /*c9b0*/  FADD.FTZ R158, R155, R158 ;  /* 0x0000009e9b9e7221 */ /* 0x000fe20000010000 */
[----:B------:R-:W-:Y:S01]  /*c9c0*/  MOV R159, UR44 ;  /* 0x0000002c009f7c02 */ /* 0x000fe20008000f00 */
[----:B------:R-:W-:Y:S01]  /*c9d0*/  FADD.FTZ R7, R7, R156 ;  /* 0x0000009c07077221 */ /* 0x000fe20000010000 */
[----:B------:R-:W-:Y:S01]  /*c9e0*/  FFMA.FTZ R156, R236, R154, R201 ;  /* 0x0000009aec9c7223 */ /* 0x000fe200000100c9 */
[----:B------:R-:W-:Y:S01]  /*c9f0*/  FMUL.FTZ R155, R202, R47 ;  /* 0x0000002fca9b7220 */ /* 0x000fe20000410000 */
[----:B------:R-:W-:Y:S01]  /*ca00*/  FADD.FTZ R157, R158, R157 ;  /* 0x0000009d9e9d7221 */ /* 0x000fe20000010000 */
[----:B------:R-:W-:-:S04]  /*ca10*/  IMAD.WIDE R4, R159, 0x4, R4 ;  /* 0x000000049f047825 */ /* 0x000fc800078e0204 */
[----:B------:R-:W-:Y:S01]  /*ca20*/  FADD.FTZ R7, R7, R156 ;  /* 0x0000009c07077221 */ /* 0x000fe20000010000 */
[-C--:B------:R-:W-:Y:S01]  /*ca30*/  FFMA.FTZ R156, R106, -R47.reuse, R237 ;  /* 0x8000002f6a9c7223 */ /* 0x080fe200000100ed */
[----:B------:R-:W-:Y:S01]  /*ca40*/  FMUL.FTZ R203, R203, R47 ;  /* 0x0000002fcbcb7220 */ /* 0x000fe20000410000 */
[----:B------:R-:W-:Y:S01]  /*ca50*/  FMUL.FTZ R159, R208, R155 ;  /* 0x0000009bd09f7220 */ /* 0x000fe20000410000 */
[-C--:B------:R-:W-:Y:S01]  /*ca60*/  FMUL.FTZ R158, R62, R42.reuse ;  /* 0x0000002a3e9e7220 */ /* 0x080fe20000410000 */
[----:B------:R-:W-:Y:S01]  /*ca70*/  USHF.L.U64.HI UR45, UR5, 0x2, UR4 ;  /* 0x00000002052d7899 */ /* 0x000fe20008010204 */
[-C--:B------:R-:W-:Y:S01]  /*ca80*/  FFMA.FTZ R223, R107, -R42.reuse, R223 ;  /* 0x8000002a6bdf7223 */ /* 0x080fe200000100df */
[----:B------:R-:W-:Y:S01]  /*ca90*/  FMUL.FTZ R161, R141, R42 ;  /* 0x0000002a8da17220 */ /* 0x000fe20000410000 */
[-C--:B------:R-:W-:Y:S01]  /*caa0*/  FFMA.FTZ R162, R156, R203.reuse, -R159 ;  /* 0x000000cb9ca27223 */ /* 0x080fe2000001089f */
[----:B------:R-:W-:Y:S01]  /*cab0*/  FMUL.FTZ R164, R210, R158 ;  /* 0x0000009ed2a47220 */ /* 0x000fe20000410000 */
[----:B------:R-:W-:Y:S01]  /*cac0*/  USHF.L.U32 UR44, UR5, 0x2, URZ ;  /* 0x00000002052c7899 */ /* 0x000fe2000800063f */
[----:B------:R-:W-:Y:S01]  /*cad0*/  FMUL.FTZ R203, R208, R203 ;  /* 0x000000cbd0cb7220 */ /* 0x000fe20000410000 */
[----:B------:R-:W-:Y:S01]  /*cae0*/  FADD.FTZ R157, R157, R162 ;  /* 0x000000a29d9d7221 */ /* 0x000fe20000010000 */
[----:B------:R-:W-:Y:S01]  /*caf0*/  FFMA.FTZ R164, R223, R161, -R164 ;  /* 0x000000a1dfa47223 */ /* 0x000fe200000108a4 */
[----:B0-----:R-:W-:-:S02]  /*cb00*/  IMAD R166, R2, UR45, RZ ;  /* 0x0000002d02a67c24 */ /* 0x001fc4000f8e02ff */
[----:B------:R-:W-:Y:S01]  /*cb10*/  FMUL.FTZ R141, R206, R37 ;  /* 0x00000025ce8d7220 */ /* 0x000fe20000410000 */
[----:B------:R-:W-:-:S04]  /*cb20*/  IMAD.WIDE.U32 R4, R2, UR44, R4 ;  /* 0x0000002c02047c25 */ /* 0x000fc8000f8e0004 */
[----:B------:R-:W-:Y:S01]  /*cb30*/  FFMA.FTZ R162, R156, R155, R203 ;  /* 0x0000009b9ca27223 */ /* 0x000fe200000100cb */
[----:B------:R-:W-:Y:S01]  /*cb40*/  FADD.FTZ R164, R157, R164 ;  /* 0x000000a49da47221 */ /* 0x000fe20000010000 */
[----:B------:R-:W-:Y:S01]  /*cb50*/  FMUL.FTZ R2, R210, R161 ;  /* 0x000000a1d2027220 */ /* 0x000fe20000410000 */
[----:B------:R-:W-:Y:S01]  /*cb60*/  IMAD R159, R3, UR44, R166 ;  /* 0x0000002c039f7c24 */ /* 0x000fe2000f8e02a6 */
[----:B------:R-:W-:Y:S01]  /*cb70*/  IADD3 R157, R96, 0x40, RZ ;  /* 0x00000040609d7810 */ /* 0x000fe20007ffe0ff */
[-C--:B------:R-:W-:Y:S01]  /*cb80*/  FFMA.FTZ R222, R108, -R37.reuse, R222 ;  /* 0x800000256cde7223 */ /* 0x080fe200000100de */
[----:B------:R-:W-:Y:S01]  /*cb90*/  FMUL.FTZ R207, R207, R37 ;  /* 0x00000025cfcf7220 */ /* 0x000fe20000410000 */
[----:B------:R-:W-:Y:S01]  /*cba0*/  FMUL.FTZ R3, R239, R141 ;  /* 0x0000008def037220 */ /* 0x000fe20000410000 */
[----:B------:R-:W-:Y:S01]  /*cbb0*/  FADD.FTZ R7, R7, R162 ;  /* 0x000000a207077221 */ /* 0x000fe20000010000 */
[----:B------:R-:W-:Y:S01]  /*cbc0*/  FFMA.FTZ R2, R223, R158, R2 ;  /* 0x0000009edf027223 */ /* 0x000fe20000010002 */
[----:B------:R-:W-:Y:S01]  /*cbd0*/  LEA.HI.SX32 R157, R157, R96, 0x1b ;  /* 0x000000609d9d7211 */ /* 0x000fe200078fdaff */
[----:B------:R-:W-:Y:S01]  /*cbe0*/  FFMA.FTZ R161, R222, R207, -R3 ;  /* 0x000000cfdea17223 */ /* 0x000fe20000010803 */
[----:B------:R-:W-:Y:S01]  /*cbf0*/  IADD3 R3, R5, R159, RZ ;  /* 0x0000009f05037210 */ /* 0x000fe20007ffe0ff */
[----:B------:R-:W-:Y:S01]  /*cc00*/  FADD.FTZ R5, R7, R2 ;  /* 0x0000000207057221 */ /* 0x000fe20000010000 */
[----:B------:R-:W-:Y:S01]  /*cc10*/  LEA R7, R157, R94, 0x2 ;  /* 0x0000005e9d077211 */ /* 0x000fe200078e10ff */
[----:B------:R-:W-:Y:S01]  /*cc20*/  BSSY B0, `(.L_x_7314) ;  /* 0x000000b000007945 */ /* 0x000fe20003800000 */
[----:B------:R-:W-:Y:S01]  /*cc30*/  ISETP.GE.AND P1, PT, R6, 0x41, PT ;  /* 0x000000410600780c */ /* 0x000fe20003f26270 */
[----:B------:R-:W-:Y:S01]  /*cc40*/  FADD.FTZ R157, R164, R161 ;  /* 0x000000a1a49d7221 */ /* 0x000fe20000010000 */
[----:B------:R-:W-:Y:S01]  /*cc50*/  FADD.FTZ R11, R11, R160 ;  /* 0x000000a00b0b7221 */ /* 0x000fe20000010000 */
[----:B------:R-:W-:Y:S01]  /*cc60*/  FADD.FTZ R178, R178, -R181 ;  /* 0x800000b5b2b27221 */ /* 0x000fe20000010000 */
[----:B------:R-:W0:Y:S01]  /*cc70*/  LDS R7, [R7+0x1180] ;  /* 0x0011800007077984 */ /* 0x000e220000000800 */
[----:B------:R-:W-:-:S02]  /*cc80*/  MOV R2, R4 ;  /* 0x0000000400027202 */ /* 0x000fc40000000f00 */
[C---:B------:R-:W-:Y:S02]  /*cc90*/  IADD3 R159, R96.reuse, 0x80, RZ ;  /* 0x00000080609f7810 */ /* 0x040fe40007ffe0ff */
[----:B------:R-:W-:-:S04]  /*cca0*/  IADD3 R161, R96, 0xc0, RZ ;  /* 0x000000c060a17810 */ /* 0x000fc80007ffe0ff */
[----:B------:R-:W-:Y:S05]  /*ccb0*/  @!P1 BRA `(.L_x_7315) ;  /* 0x0000000000049947 */ /* 0x000fea0003800000 */
[----:B0-----:R1:W-:Y:S02]  /*ccc0*/  REDG.E.ADD.F32.FTZ.RN.STRONG.GPU desc[UR20][R2.64+-0x1f00], R7 ;  /* 0xffe10007020079a6 */ /* 0x0013e4000c10f394 */
.L_x_7315:
[----:B------:R-:W-:Y:S05]  /*ccd0*/  BSYNC B0 ;  /* 0x0000000000007941 */ /* 0x000fea0003800000 */
.L_x_7314:
        /* <DEDUP_REMOVED lines=17> */
.L_x_7317:
[----:B------:R-:W-:Y:S05]  /*cdf0*/  BSYNC B0 ;  /* 0x0000000000007941 */ /* 0x000fea0003800000 */
.L_x_7316:
[----:B01----:R0:W1:Y:S01]  /*ce00*/  LDS R7, [R161+0x1380] ;  /* 0x00138000a1077984 */ /* 0x0030620000000800 */
[----:B------:R-:W-:Y:S01]  /*ce10*/  BSSY B0, `(.L_x_7318) ;  /* 0x0000006000007945 */ /* 0x000fe20003800000 */
[----:B------:R-:W-:Y:S02]  /*ce20*/  IADD3 R159, R96, 0x180, RZ ;  /* 0x00000180609f7810 */ /* 0x000fe40007ffe0ff */
[----:B------:R-:W-:Y:S02]  /*ce30*/  LEA.HI.SX32 R165, R165, R96, 0x1b ;  /* 0x00000060a5a57211 */ /* 0x000fe400078fdaff */
[----:B------:R-:W-:Y:S01]  /*ce40*/  LEA R163, R163, R94, 0x2 ;  /* 0x0000005ea3a37211 */ /* 0x000fe200078e10ff */
[----:B------:R-:W-:Y:S06]  /*ce50*/  @!P1 BRA `(.L_x_7319) ;  /* 0x0000000000049947 */ /* 0x000fec0003800000 */
[----:B-1----:R2:W-:Y:S02]  /*ce60*/  REDG.E.ADD.F32.FTZ.RN.STRONG.GPU desc[UR20][R2.64+-0x1d00], R7 ;  /* 0xffe30007020079a6 */ /* 0x0025e4000c10f394 */
.L_x_7319:
[----:B------:R-:W-:Y:S05]  /*ce70*/  BSYNC B0 ;  /* 0x0000000000007941 */ /* 0x000fea0003800000 */
.L_x_7318:
[----:B-12---:R1:W2:Y:S01]  /*ce80*/  LDS R7, [R163+0x1480] ;  /* 0x00148000a3077984 */ /* 0x0062a20000000800 */
[----:B------:R-:W-:Y:S01]  /*ce90*/  BSSY B0, `(.L_x_7320) ;  /* 0x0000006000007945 */ /* 0x000fe20003800000 */
[----:B0-----:R-:W-:Y:S02]  /*cea0*/  IADD3 R161, R96, 0x1c0, RZ ;  /* 0x000001c060a17810 */ /* 0x001fe40007ffe0ff */
[----:B------:R-:W-:Y:S02]  /*ceb0*/  LEA.HI.SX32 R159, R159, R96, 0x1b ;  /* 0x000000609f9f7211 */ /* 0x000fe400078fdaff */
[----:B------:R-:W-:Y:S01]  /*cec0*/  LEA R165, R165, R94, 0x2 ;  /* 0x0000005ea5a57211 */ /* 0x000fe200078e10ff */
[----:B------:R-:W-:Y:S06]  /*ced0*/  @!P2 BRA `(.L_x_7321) ;  /* 0x000000000004a947 */ /* 0x000fec0003800000 */
[----:B--2---:R0:W-:Y:S02]  /*cee0*/  REDG.E.ADD.F32.FTZ.RN.STRONG.GPU desc[UR20][R2.64+-0x1c00], R7 ;  /* 0xffe40007020079a6 */ /* 0x0041e4000c10f394 */
.L_x_7321:
[----:B------:R-:W-:Y:S05]  /*cef0*/  BSYNC B0 ;  /* 0x0000000000007941 */ /* 0x000fea0003800000 */
.L_x_7320:
[----:B0-2---:R0:W2:Y:S01]  /*cf00*/  LDS R7, [R165+0x1580] ;  /* 0x00158000a5077984 */ /* 0x0050a20000000800 */
[----:B------:R-:W-:Y:S01]  /*cf10*/  BSSY B0, `(.L_x_7322) ;  /* 0x0000005000007945 */ /* 0x000fe20003800000 */
[----:B------:R-:W-:Y:S02]  /*cf20*/  LEA.HI.SX32 R161, R161, R96, 0x1b ;  /* 0x00000060a1a17211 */ /* 0x000fe400078fdaff */
[----:B------:R-:W-:Y:S01]  /*cf30*/  LEA R159, R159, R94, 0x2 ;  /* 0x0000005e9f9f7211 */ /* 0x000fe200078e10ff */
[----:B------:R-:W-:Y:S06]  /*cf40*/  @!P3 BRA `(.L_x_7323) ;  /* 0x000000000004b947 */ /* 0x000fec0003800000 */
[----:B--2---:R3:W-:Y:S02]  /*cf50*/  REDG.E.ADD.F32.FTZ.RN.STRONG.GPU desc[UR20][R2.64+-0x1b00], R7 ;  /* 0xffe50007020079a6 */ /* 0x0047e4000c10f394 */
.L_x_7323:
[----:B------:R-:W-:Y:S05]  /*cf60*/  BSYNC B0 ;  /* 0x0000000000007941 */ /* 0x000fea0003800000 */
.L_x_7322:
[----:B--23--:R2:W3:Y:S01]  /*cf70*/  LDS R7, [R159+0x1680] ;  /* 0x001680009f077984 */ /* 0x00c4e20000000800 */
[----:B------:R-:W-:Y:S01]  /*cf80*/  BSSY B0, `(.L_x_7324) ;  /* 0x0000004000007945 */ /* 0x000fe20003800000 */
[----:B------:R-:W-:-:S03]  /*cf90*/  LEA R161, R161, R94, 0x2 ;  /* 0x0000005ea1a17211 */ /* 0x000fc600078e10ff */
[----:B------:R-:W-:Y:S05]  /*cfa0*/  @!P4 BRA `(.L_x_7325) ;  /* 0x000000000004c947 */ /* 0x000fea0003800000 */
[----:B---3--:R4:W-:Y:S02]  /*cfb0*/  REDG.E.ADD.F32.FTZ.RN.STRONG.GPU desc[UR20][R2.64+-0x1a00], R7 ;  /* 0xffe60007020079a6 */ /* 0x0089e4000c10f394 */
.L_x_7325:
[----:B------:R-:W-:Y:S05]  /*cfc0*/  BSYNC B0 ;  /* 0x0000000000007941 */ /* 0x000fea0003800000 */
.L_x_7324:
[----:B---34-:R3:W4:Y:S01]  /*cfd0*/  LDS R7, [R161+0x1780] ;  /* 0x00178000a1077984 */ /* 0x0187220000000800 */
[----:B------:R-:W-:Y:S01]  /*cfe0*/  BSSY B0, `(.L_x_7326) ;  /* 0x0000005000007945 */ /* 0x000fe20003800000 */
[C---:B-1----:R-:W-:Y:S02]  /*cff0*/  IADD3 R163, R96.reuse, 0x200, RZ ;  /* 0x0000020060a37810 */ /* 0x042fe40007ffe0ff */
[----:B--2---:R-:W-:Y:S01]  /*d000*/  IADD3 R159, R96, 0x240, RZ ;  /* 0x00000240609f7810 */ /* 0x004fe20007ffe0ff */
[----:B------:R-:W-:Y:S06]  /*d010*/  @!P5 BRA `(.L_x_7327) ;  /* 0x000000000004d947 */ /* 0x000fec0003800000 */
[----:B----4-:R1:W-:Y:S02]  /*d020*/  REDG.E.ADD.F32.FTZ.RN.STRONG.GPU desc[UR20][R2.64+-0x1900], R7 ;  /* 0xffe70007020079a6 */ /* 0x0103e4000c10f394 */
.L_x_7327:
[----:B------:R-:W-:Y:S05]  /*d030*/  BSYNC B0 ;  /* 0x0000000000007941 */ /* 0x000fea0003800000 */
.L_x_7326:
[----:B-1--4-:R-:W-:Y:S01]  /*d040*/  LEA.HI.SX32 R7, R163, R96, 0x1b ;  /* 0x00000060a3077211 */ /* 0x012fe200078fdaff */
[----:B------:R-:W-:Y:S01]  /*d050*/  BSSY B0, `(.L_x_7328) ;  /* 0x0000010000007945 */ /* 0x000fe20003800000 */
[----:B------:R-:W-:Y:S02]  /*d060*/  ISETP.GE.AND P6, PT, R6, 0x201, PT ;  /* 0x000002010600780c */ /* 0x000fe40003fc6270 */
[----:B------:R-:W-:Y:S02]  /*d070*/  LEA R7, R7, R94, 0x2 ;  /* 0x0000005e07077211 */ /* 0x000fe400078e10ff */
[C---:B---3--:R-:W-:Y:S02]  /*d080*/  IADD3 R161, R96.reuse, 0x280, RZ ;  /* 0x0000028060a17810 */ /* 0x048fe40007ffe0ff */
[----:B------:R-:W-:Y:S02]  /*d090*/  LEA.HI.SX32 R159, R159, R96, 0x1b ;  /* 0x000000609f9f7211 */ /* 0x000fe400078fdaff */
[----:B------:R-:W1:Y:S01]  /*d0a0*/  LDS R7, [R7+0x1880] ;  /* 0x0018800007077984 */ /* 0x000e620000000800 */
        /* <DEDUP_REMOVED lines=10> */
.L_x_7329:
[----:B------:R-:W-:Y:S05]  /*d150*/  BSYNC B0 ;  /* 0x0000000000007941 */ /* 0x000fea0003800000 */
.L_x_7328:
[----:B-12---:R1:W2:Y:S01]  /*d160*/  LDS R7, [R4+0x1980] ;  /* 0x0019800004077984 */ /* 0x0062a20000000800 */
[----:B------:R-:W-:Y:S01]  /*d170*/  BSSY B0, `(.L_x_7330) ;  /* 0x0000006000007945 */ /* 0x000fe20003800000 */
[----:B------:R-:W-:Y:S02]  /*d180*/  IADD3 R159, R96, 0x300, RZ ;  /* 0x00000300609f7810 */ /* 0x000fe40007ffe0ff */
[----:B------:R-:W-:Y:S02]  /*d190*/  LEA.HI.SX32 R163, R163, R96, 0x1b ;  /* 0x00000060a3a37211 */ /* 0x000fe400078fdaff */
[----:B------:R-:W-:Y:S01]  /*d1a0*/  LEA R160, R161, R94, 0x2 ;  /* 0x0000005ea1a07211 */ /* 0x000fe200078e10ff */
[----:B------:R-:W-:Y:S06]  /*d1b0*/  @!P1 BRA `(.L_x_7331) ;  /* 0x0000000000049947 */ /* 0x000fec0003800000 */
[----:B--2---:R3:W-:Y:S02]  /*d1c0*/  REDG.E.ADD.F32.FTZ.RN.STRONG.GPU desc[UR20][R2.64+-0x1700], R7 ;  /* 0xffe90007020079a6 */ /* 0x0047e4000c10f394 */
.L_x_7331:
[----:B------:R-:W-:Y:S05]  /*d1d0*/  BSYNC B0 ;  /* 0x0000000000007941 */ /* 0x000fea0003800000 */
.L_x_7330:
[----:B--23--:R2:W3:Y:S01]  /*d1e0*/  LDS R7, [R160+0x1a80] ;  /* 0x001a8000a0077984 */ /* 0x00c4e20000000800 */
[----:B------:R-:W-:Y:S01]  /*d1f0*/  BSSY B0, `(.L_x_7332) ;  /* 0x0000006000007945 */ /* 0x000fe20003800000 */
[----:B------:R-:W-:Y:S02]  /*d200*/  IADD3 R161, R96, 0x340, RZ ;  /* 0x0000034060a17810 */ /* 0x000fe40007ffe0ff */
[----:B------:R-:W-:Y:S02]  /*d210*/  LEA.HI.SX32 R159, R159, R96, 0x1b ;  /* 0x000000609f9f7211 */ /* 0x000fe400078fdaff */
[----:B------:R-:W-:Y:S01]  /*d220*/  LEA R163, R163, R94, 0x2 ;  /* 0x0000005ea3a37211 */ /* 0x000fe200078e10ff */
[----:B------:R-:W-:Y:S06]  /*d230*/  @!P2 BRA `(.L_x_7333) ;  /* 0x000000000004a947 */ /* 0x000fec0003800000 */
[----:B---3--:R4:W-:Y:S02]  /*d240*/  REDG.E.ADD.F32.FTZ.RN.STRONG.GPU desc[UR20][R2.64+-0x1600], R7 ;  /* 0xffea0007020079a6 */ /* 0x0089e4000c10f394 */
.L_x_7333:
[----:B------:R-:W-:Y:S05]  /*d250*/  BSYNC B0 ;  /* 0x0000000000007941 */ /* 0x000fea0003800000 */
.L_x_7332:
[----:B---34-:R3:W4:Y:S01]  /*d260*/  LDS R7, [R163+0x1b80] ;  /* 0x001b8000a3077984 */ /* 0x0187220000000800 */
[----:B------:R-:W-:Y:S01]  /*d270*/  BSSY B0, `(.L_x_7334) ;  /* 0x0000005000007945 */ /* 0x000fe20003800000 */
[----:B------:R-:W-:Y:S02]  /*d280*/  LEA.HI.SX32 R161, R161, R96, 0x1b ;  /* 0x00000060a1a17211 */ /* 0x000fe400078fdaff */
[----:B------:R-:W-:Y:S01]  /*d290*/  LEA R159, R159, R94, 0x2 ;  /* 0x0000005e9f9f7211 */ /* 0x000fe200078e10ff */
[----:B------:R-:W-:Y:S06]  /*d2a0*/  @!P3 BRA `(.L_x_7335) ;  /* 0x000000000004b947 */ /* 0x000fec0003800000 */
[----:B----4-:R4:W-:Y:S02]  /*d2b0*/  REDG.E.ADD.F32.FTZ.RN.STRONG.GPU desc[UR20][R2.64+-0x1500], R7 ;  /* 0xffeb0007020079a6 */ /* 0x0109e4000c10f394 */
.L_x_7335:
[----:B------:R-:W-:Y:S05]  /*d2c0*/  BSYNC B0 ;  /* 0x0000000000007941 */ /* 0x000fea0003800000 */
.L_x_7334:
[----:B----4-:R4:W0:Y:S01]  /*d2d0*/  LDS R7, [R159+0x1c80] ;  /* 0x001c80009f077984 */ /* 0x0108220000000800 */
[----:B------:R-:W-:Y:S01]  /*d2e0*/  BSSY B0, `(.L_x_7336) ;  /* 0x0000004000007945 */ /* 0x000fe20003800000 */
[----:B-1----:R-:W-:-:S03]  /*d2f0*/  LEA R4, R161, R94, 0x2 ;  /* 0x0000005ea1047211 */ /* 0x002fc600078e10ff */
[----:B------:R-:W-:Y:S05]  /*d300*/  @!P4 BRA `(.L_x_7337) ;  /* 0x000000000004c947 */ /* 0x000fea0003800000 */
[----:B0-----:R1:W-:Y:S02]  /*d310*/  REDG.E.ADD.F32.FTZ.RN.STRONG.GPU desc[UR20][R2.64+-0x1400], R7 ;  /* 0xffec0007020079a6 */ /* 0x0013e4000c10f394 */
.L_x_7337:
[----:B------:R-:W-:Y:S05]  /*d320*/  BSYNC B0 ;  /* 0x0000000000007941 */ /* 0x000fea0003800000 */
.L_x_7336:
[----:B01----:R0:W1:Y:S01]  /*d330*/  LDS R7, [R4+0x1d80] ;  /* 0x001d800004077984 */ /* 0x0030620000000800 */
[----:B------:R-:W-:Y:S01]  /*d340*/  BSSY B0, `(.L_x_7338) ;  /* 0x0000005000007945 */ /* 0x000fe20003800000 */
[C---:B----4-:R-:W-:Y:S02]  /*d350*/  IADD3 R159, R96.reuse, 0x380, RZ ;  /* 0x00000380609f7810 */ /* 0x050fe40007ffe0ff */
[----:B------:R-:W-:Y:S01]  /*d360*/  IADD3 R161, R96, 0x3c0, RZ ;  /* 0x000003c060a17810 */ /* 0x000fe20007ffe0ff */
[----:B------:R-:W-:Y:S06]  /*d370*/  @!P5 BRA `(.L_x_7339) ;  /* 0x000000000004d947 */ /* 0x000fec0003800000 */
[----:B-1----:R4:W-:Y:S02]  /*d380*/  REDG.E.ADD.F32.FTZ.RN.STRONG.GPU desc[UR20][R2.64+-0x1300], R7 ;  /* 0xffed0007020079a6 */ /* 0x0029e4000c10f394 */
.L_x_7339:
[----:B------:R-:W-:Y:S05]  /*d390*/  BSYNC B0 ;  /* 0x0000000000007941 */ /* 0x000fea0003800000 */
.L_x_7338:
[----:B-1--4-:R-:W-:Y:S01]  /*d3a0*/  IADD3 R7, R96, 0x400, RZ ;  /* 0x0000040060077810 */ /* 0x012fe20007ffe0ff */
[----:B------:R-:W-:Y:S01]  /*d3b0*/  BSSY B0, `(.L_x_7340) ;  /* 0x0000010000007945 */ /* 0x000fe20003800000 */
[-C--:B------:R-:W-:Y:S02]  /*d3c0*/  LEA.HI.SX32 R159, R159, R96.reuse, 0x1b ;  /* 0x000000609f9f7211 */ /* 0x080fe400078fdaff */
[----:B---3--:R-:W-:Y:S02]  /*d3d0*/  LEA.HI.SX32 R163, R7, R96, 0x1b ;  /* 0x0000006007a37211 */ /* 0x008fe400078fdaff */
        /* <DEDUP_REMOVED lines=13> */
.L_x_7341:
[----:B------:R-:W-:Y:S05]  /*d4b0*/  BSYNC B0 ;  /* 0x0000000000007941 */ /* 0x000fea0003800000 */
.L_x_7340:
[----:B-1-3--:R1:W3:Y:S01]  /*d4c0*/  LDS R7, [R161+0x1f80] ;  /* 0x001f8000a1077984 */ /* 0x00a2e20000000800 */
[----:B------:R-:W-:Y:S01]  /*d4d0*/  BSSY B0, `(.L_x_7342) ;  /* 0x0000006000007945 */ /* 0x000fe20003800000 */
[----:B------:R-:W-:Y:S02]  /*d4e0*/  IADD3 R159, R96, 0x480, RZ ;  /* 0x00000480609f7810 */ /* 0x000fe40007ffe0ff */
[----:B------:R-:W-:Y:S02]  /*d4f0*/  LEA.HI.SX32 R165, R165, R96, 0x1b ;  /* 0x00000060a5a57211 */ /* 0x000fe400078fdaff */
[----:B------:R-:W-:Y:S01]  /*d500*/  LEA R163, R163, R94, 0x2 ;  /* 0x0000005ea3a37211 */ /* 0x000fe200078e10ff */
[----:B------:R-:W-:Y:S06]  /*d510*/  @!P1 BRA `(.L_x_7343) ;  /* 0x0000000000049947 */ /* 0x000fec0003800000 */
[----:B---3--:R4:W-:Y:S02]  /*d520*/  REDG.E.ADD.F32.FTZ.RN.STRONG.GPU desc[UR20][R2.64+-0x1100], R7 ;  /* 0xffef0007020079a6 */ /* 0x0089e4000c10f394 */
.L_x_7343:
[----:B------:R-:W-:Y:S05]  /*d530*/  BSYNC B0 ;  /* 0x0000000000007941 */ /* 0x000fea0003800000 */
.L_x_7342:
[----:B---34-:R3:W4:Y:S01]  /*d540*/  LDS R7, [R163+0x2080] ;  /* 0x00208000a3077984 */ /* 0x0187220000000800 */
[----:B------:R-:W-:Y:S01]  /*d550*/  BSSY B0, `(.L_x_7344) ;  /* 0x0000006000007945 */ /* 0x000fe20003800000 */
[----:B-1----:R-:W-:Y:S02]  /*d560*/  IADD3 R161, R96, 0x4c0, RZ ;  /* 0x000004c060a17810 */ /* 0x002fe40007ffe0ff */
[----:B------:R-:W-:Y:S02]  /*d570*/  LEA.HI.SX32 R159, R159, R96, 0x1b ;  /* 0x000000609f9f7211 */ /* 0x000fe400078fdaff */
[----:B------:R-:W-:Y:S01]  /*d580*/  LEA R165, R165, R94, 0x2 ;  /* 0x0000005ea5a57211 */ /* 0x000fe200078e10ff */
[----:B------:R-:W-:Y:S06]  /*d590*/  @!P2 BRA `(.L_x_7345) ;  /* 0x000000000004a947 */ /* 0x000fec0003800000 */
[----:B----4-:R1:W-:Y:S02]  /*d5a0*/  REDG.E.ADD.F32.FTZ.RN.STRONG.GPU desc[UR20][R2.64+-0x1000], R7 ;  /* 0xfff00007020079a6 */ /* 0x0103e4000c10f394 */
.L_x_7345:
[----:B------:R-:W-:Y:S05]  /*d5b0*/  BSYNC B0 ;  /* 0x0000000000007941 */ /* 0x000fea0003800000 */
.L_x_7344:
[----:B-1--4-:R1:W4:Y:S01]  /*d5c0*/  LDS R7, [R165+0x2180] ;  /* 0x00218000a5077984 */ /* 0x0123220000000800 */
[----:B------:R-:W-:Y:S01]  /*d5d0*/  BSSY B0, `(.L_x_7346) ;  /* 0x0000005000007945 */ /* 0x000fe20003800000 */
[----:B------:R-:W-:Y:S02]  /*d5e0*/  LEA.HI.SX32 R161, R161, R96, 0x1b ;  /* 0x00000060a1a17211 */ /* 0x000fe400078fdaff */
[----:B------:R-:W-:Y:S01]  /*d5f0*/  LEA R159, R159, R94, 0x2 ;  /* 0x0000005e9f9f7211 */ /* 0x000fe200078e10ff */
[----:B------:R-:W-:Y:S06]  /*d600*/  @!P3 BRA `(.L_x_7347) ;  /* 0x000000000004b947 */ /* 0x000fec0003800000 */
[----:B----4-:R4:W-:Y:S02]  /*d610*/  REDG.E.ADD.F32.FTZ.RN.STRONG.GPU desc[UR20][R2.64+-0xf00], R7 ;  /* 0xfff10007020079a6 */ /* 0x0109e4000c10f394 */
.L_x_7347:
[----:B------:R-:W-:Y:S05]  /*d620*/  BSYNC B0 ;  /* 0x0000000000007941 */ /* 0x000fea0003800000 */
.L_x_7346:
[----:B----4-:R4:W1:Y:S01]  /*d630*/  LDS R7, [R159+0x2280] ;  /* 0x002280009f077984 */ /* 0x0108620000000800 */
[----:B------:R-:W-:Y:S01]  /*d640*/  BSSY B0, `(.L_x_7348) ;  /* 0x0000004000007945 */ /* 0x000fe20003800000 */
[----:B0-----:R-:W-:-:S03]  /*d650*/  LEA R4, R161, R94, 0x2 ;  /* 0x0000005ea1047211 */ /* 0x001fc600078e10ff */
[----:B------:R-:W-:Y:S05]  /*d660*/  @!P4 BRA `(.L_x_7349) ;  /* 0x000000000004c947 */ /* 0x000fea0003800000 */
[----:B-1----:R0:W-:Y:S02]  /*d670*/  REDG.E.ADD.F32.FTZ.RN.STRONG.GPU desc[UR20][R2.64+-0xe00], R7 ;  /* 0xfff20007020079a6 */ /* 0x0021e4000c10f394 */
.L_x_7349:
[----:B------:R-:W-:Y:S05]  /*d680*/  BSYNC B0 ;  /* 0x0000000000007941 */ /* 0x000fea0003800000 */
.L_x_7348:
[----:B01----:R0:W1:Y:S01]  /*d690*/  LDS R7, [R4+0x2380] ;  /* 0x0023800004077984 */ /* 0x0030620000000800 */
[----:B------:R-:W-:Y:S01]  /*d6a0*/  BSSY B0, `(.L_x_7350) ;  /* 0x0000005000007945 */ /* 0x000fe20003800000 */
[C---:B----4-:R-:W-:Y:S02]  /*d6b0*/  IADD3 R159, R96.reuse, 0x500, RZ ;  /* 0x00000500609f7810 */ /* 0x050fe40007ffe0ff */
[----:B------:R-:W-:Y:S01]  /*d6c0*/  IADD3 R161, R96, 0x540, RZ ;  /* 0x0000054060a17810 */ /* 0x000fe20007ffe0ff */
[----:B------:R-:W-:Y:S06]  /*d6d0*/  @!P5 BRA `(.L_x_7351) ;  /* 0x000000000004d947 */ /* 0x000fec0003800000 */
[----:B-1----:R4:W-:Y:S02]  /*d6e0*/  REDG.E.ADD.F32.FTZ.RN.STRONG.GPU desc[UR20][R2.64+-0xd00], R7 ;  /* 0xfff30007020079a6 */ /* 0x0029e4000c10f394 */
.L_x_7351:
[----:B------:R-:W-:Y:S05]  /*d6f0*/  BSYNC B0 ;  /* 0x0000000000007941 */ /* 0x000fea0003800000 */
.L_x_7350:
        /* <DEDUP_REMOVED lines=17> */
.L_x_7353:
[----:B------:R-:W-:Y:S05]  /*d810*/  BSYNC B0 ;  /* 0x0000000000007941 */ /* 0x000fea0003800000 */
.L_x_7352:
[----:B-1-3--:R1:W3:Y:S01]  /*d820*/  LDS R7, [R161+0x2580] ;  /* 0x00258000a1077984 */ /* 0x00a2e20000000800 */
[----:B------:R-:W-:Y:S01]  /*d830*/  BSSY B0, `(.L_x_7354) ;  /* 0x0000006000007945 */ /* 0x000fe20003800000 */
[----:B------:R-:W-:Y:S02]  /*d840*/  IADD3 R159, R96, 0x600, RZ ;  /* 0x00000600609f7810 */ /* 0x000fe40007ffe0ff */
[----:B------:R-:W-:Y:S02]  /*d850*/  LEA.HI.SX32 R165, R165, R96, 0x1b ;  /* 0x00000060a5a57211 */ /* 0x000fe400078fdaff */
[----:B------:R-:W-:Y:S01]  /*d860*/  LEA R163, R163, R94, 0x2 ;  /* 0x0000005ea3a37211 */ /* 0x000fe200078e10ff */
[----:B------:R-:W-:Y:S06]  /*d870*/  @!P1 BRA `(.L_x_7355) ;  /* 0x0000000000049947 */ /* 0x000fec0003800000 */
[----:B---3--:R4:W-:Y:S02]  /*d880*/  REDG.E.ADD.F32.FTZ.RN.STRONG.GPU desc[UR20][R2.64+-0xb00], R7 ;  /* 0xfff50007020079a6 */ /* 0x0089e4000c10f394 */
.L_x_7355:
[----:B------:R-:W-:Y:S05]  /*d890*/  BSYNC B0 ;  /* 0x0000000000007941 */ /* 0x000fea0003800000 */
.L_x_7354:
[----:B---34-:R3:W4:Y:S01]  /*d8a0*/  LDS R7, [R163+0x2680] ;  /* 0x00268000a3077984 */ /* 0x0187220000000800 */
[----:B------:R-:W-:Y:S01]  /*d8b0*/  BSSY B0, `(.L_x_7356) ;  /* 0x0000006000007945 */ /* 0x000fe20003800000 */
[----:B-1----:R-:W-:Y:S02]  /*d8c0*/  IADD3 R161, R96, 0x640, RZ ;  /* 0x0000064060a17810 */ /* 0x002fe40007ffe0ff */
[----:B------:R-:W-:Y:S02]  /*d8d0*/  LEA.HI.SX32 R159, R159, R96, 0x1b ;  /* 0x000000609f9f7211 */ /* 0x000fe400078fdaff */
[----:B------:R-:W-:Y:S01]  /*d8e0*/  LEA R165, R165, R94, 0x2 ;  /* 0x0000005ea5a57211 */ /* 0x000fe200078e10ff */
[----:B------:R-:W-:Y:S06]  /*d8f0*/  @!P2 BRA `(.L_x_7357) ;  /* 0x000000000004a947 */ /* 0x000fec0003800000 */
[----:B----4-:R1:W-:Y:S02]  /*d900*/  REDG.E.ADD.F32.FTZ.RN.STRONG.GPU desc[UR20][R2.64+-0xa00], R7 ;  /* 0xfff60007020079a6 */ /* 0x0103e4000c10f394 */
.L_x_7357:
[----:B------:R-:W-:Y:S05]  /*d910*/  BSYNC B0 ;  /* 0x0000000000007941 */ /* 0x000fea0003800000 */
.L_x_7356:
[----:B-1--4-:R1:W4:Y:S01]  /*d920*/  LDS R7, [R165+0x2780] ;  /* 0x00278000a5077984 */ /* 0x0123220000000800 */
[----:B------:R-:W-:Y:S01]  /*d930*/  BSSY B0, `(.L_x_7358) ;  /* 0x0000005000007945 */ /* 0x000fe20003800000 */
[----:B------:R-:W-:Y:S02]  /*d940*/  LEA.HI.SX32 R161, R161, R96, 0x1b ;  /* 0x00000060a1a17211 */ /* 0x000fe400078fdaff */
[----:B------:R-:W-:Y:S01]  /*d950*/  LEA R159, R159, R94, 0x2 ;  /* 0x0000005e9f9f7211 */ /* 0x000fe200078e10ff */
[----:B------:R-:W-:Y:S06]  /*d960*/  @!P3 BRA `(.L_x_7359) ;  /* 0x000000000004b947 */ /* 0x000fec0003800000 */
[----:B----4-:R4:W-:Y:S02]  /*d970*/  REDG.E.ADD.F32.FTZ.RN.STRONG.GPU desc[UR20][R2.64+-0x900], R7 ;  /* 0xfff70007020079a6 */ /* 0x0109e4000c10f394 */
.L_x_7359:
[----:B------:R-:W-:Y:S05]  /*d980*/  BSYNC B0 ;  /* 0x0000000000007941 */ /* 0x000fea0003800000 */
.L_x_7358:
[----:B----4-:R4:W1:Y:S01]  /*d990*/  LDS R7, [R159+0x2880] ;  /* 0x002880009f077984 */ /* 0x0108620000000800 */
[----:B------:R-:W-:Y:S01]  /*d9a0*/  BSSY B0, `(.L_x_7360) ;  /* 0x0000004000007945 */ /* 0x000fe20003800000 */
[----:B0-----:R-:W-:-:S03]  /*d9b0*/  LEA R4, R161, R94, 0x2 ;  /* 0x0000005ea1047211 */ /* 0x001fc600078e10ff */
[----:B------:R-:W-:Y:S05]  /*d9c0*/  @!P4 BRA `(.L_x_7361) ;  /* 0x000000000004c947 */ /* 0x000fea0003800000 */
[----:B-1----:R0:W-:Y:S02]  /*d9d0*/  REDG.E.ADD.F32.FTZ.RN.STRONG.GPU desc[UR20][R2.64+-0x800], R7 ;  /* 0xfff80007020079a6 */ /* 0x0021e4000c10f394 */
.L_x_7361:
[----:B------:R-:W-:Y:S05]  /*d9e0*/  BSYNC B0 ;  /* 0x0000000000007941 */ /* 0x000fea0003800000 */
.L_x_7360:
[----:B01----:R0:W1:Y:S01]  /*d9f0*/  LDS R7, [R4+0x2980] ;  /* 0x0029800004077984 */ /* 0x0030620000000800 */
[----:B------:R-:W-:Y:S01]  /*da00*/  BSSY B0, `(.L_x_7362) ;  /* 0x0000005000007945 */ /* 0x000fe20003800000 */
[C---:B----4-:R-:W-:Y:S02]  /*da10*/  IADD3 R159, R96.reuse, 0x680, RZ ;  /* 0x00000680609f7810 */ /* 0x050fe40007ffe0ff */
[----:B------:R-:W-:Y:S01]  /*da20*/  IADD3 R161, R96, 0x6c0, RZ ;  /* 0x000006c060a17810 */ /* 0x000fe20007ffe0ff */
[----:B------:R-:W-:Y:S06]  /*da30*/  @!P5 BRA `(.L_x_7363) ;  /* 0x000000000004d947 */ /* 0x000fec0003800000 */
[----:B-1----:R4:W-:Y:S02]  /*da40*/  REDG.E.ADD.F32.FTZ.RN.STRONG.GPU desc[UR20][R2.64+-0x700], R7 ;  /* 0xfff90007020079a6 */ /* 0x0029e4000c10f394 */
.L_x_7363:
[----:B------:R-:W-:Y:S05]  /*da50*/  BSYNC B0 ;  /* 0x0000000000007941 */ /* 0x000fea0003800000 */
.L_x_7362:
        /* <DEDUP_REMOVED lines=17> */
.L_x_7365:
[----:B------:R-:W-:Y:S05]  /*db70*/  BSYNC B0 ;  /* 0x0000000000007941 */ /* 0x000fea0003800000 */
.L_x_7364:
[----:B-1-3--:R1:W3:Y:S01]  /*db80*/  LDS R7, [R161+0x2b80] ;  /* 0x002b8000a1077984 */ /* 0x00a2e20000000800 */
[----:B------:R-:W-:Y:S01]  /*db90*/  BSSY B0, `(.L_x_7366) ;  /* 0x0000006000007945 */ /* 0x000fe20003800000 */
[----:B------:R-:W-:Y:S02]  /*dba0*/  IADD3 R159, R96, 0x780, RZ ;  /* 0x00000780609f7810 */ /* 0x000fe40007ffe0ff */
[----:B------:R-:W-:Y:S02]  /*dbb0*/  LEA.HI.SX32 R165, R165, R96, 0x1b ;  /* 0x00000060a5a57211 */ /* 0x000fe400078fdaff */
[----:B------:R-:W-:Y:S01]  /*dbc0*/  LEA R163, R163, R94, 0x2 ;  /* 0x0000005ea3a37211 */ /* 0x000fe200078e10ff */
[----:B------:R-:W-:Y:S06]  /*dbd0*/  @!P1 BRA `(.L_x_7367) ;  /* 0x0000000000049947 */ /* 0x000fec0003800000 */
[----:B---3--:R4:W-:Y:S02]  /*dbe0*/  REDG.E.ADD.F32.FTZ.RN.STRONG.GPU desc[UR20][R2.64+-0x500], R7 ;  /* 0xfffb0007020079a6 */ /* 0x0089e4000c10f394 */
.L_x_7367:
[----:B------:R-:W-:Y:S05]  /*dbf0*/  BSYNC B0 ;  /* 0x0000000000007941 */ /* 0x000fea0003800000 */
.L_x_7366:
[----:B---34-:R3:W4:Y:S01]  /*dc00*/  LDS R7, [R163+0x2c80] ;  /* 0x002c8000a3077984 */ /* 0x0187220000000800 */
[----:B------:R-:W-:Y:S01]  /*dc10*/  BSSY B0, `(.L_x_7368) ;  /* 0x0000006000007945 */ /* 0x000fe20003800000 */
[----:B-1----:R-:W-:Y:S02]  /*dc20*/  IADD3 R161, R96, 0x7c0, RZ ;  /* 0x000007c060a17810 */ /* 0x002fe40007ffe0ff */
[----:B------:R-:W-:Y:S02]  /*dc30*/  LEA.HI.SX32 R159, R159, R96, 0x1b ;  /* 0x000000609f9f7211 */ /* 0x000fe400078fdaff */
[----:B------:R-:W-:Y:S01]  /*dc40*/  LEA R165, R165, R94, 0x2 ;  /* 0x0000005ea5a57211 */ /* 0x000fe200078e10ff */
[----:B------:R-:W-:Y:S06]  /*dc50*/  @!P2 BRA `(.L_x_7369) ;  /* 0x000000000004a947 */ /* 0x000fec0003800000 */
[----:B----4-:R1:W-:Y:S02]  /*dc60*/  REDG.E.ADD.F32.FTZ.RN.STRONG.GPU desc[UR20][R2.64+-0x400], R7 ;  /* 0xfffc0007020079a6 */ /* 0x0103e4000c10f394 */
.L_x_7369:
[----:B------:R-:W-:Y:S05]  /*dc70*/  BSYNC B0 ;  /* 0x0000000000007941 */ /* 0x000fea0003800000 */
.L_x_7368:
[----:B-1--4-:R1:W4:Y:S01]  /*dc80*/  LDS R7, [R165+0x2d80] ;  /* 0x002d8000a5077984 */ /* 0x0123220000000800 */
[----:B------:R-:W-:Y:S01]  /*dc90*/  BSSY B0, `(.L_x_7370) ;  /* 0x0000006000007945 */ /* 0x000fe20003800000 */
[----:B------:R-:W-:Y:S01]  /*dca0*/  LEA.HI.SX32 R161, R161, R96, 0x1b ;  /* 0x00000060a1a17211 */ /* 0x000fe200078fdaff */
[----:B------:R-:W-:Y:S01]  /*dcb0*/  FMUL.FTZ R207, R239, R207 ;  /* 0x000000cfefcf7220 */ /* 0x000fe20000410000 */
[----:B------:R-:W-:Y:S01]  /*dcc0*/  LEA R159, R159, R94, 0x2 ;  /* 0x0000005e9f9f7211 */ /* 0x000fe200078e10ff */
[----:B------:R-:W-:Y:S06]  /*dcd0*/  @!P3 BRA `(.L_x_7371) ;  /* 0x000000000004b947 */ /* 0x000fec0003800000 */
[----:B----4-:R4:W-:Y:S02]  /*dce0*/  REDG.E.ADD.F32.FTZ.RN.STRONG.GPU desc[UR20][R2.64+-0x300], R7 ;  /* 0xfffd0007020079a6 */ /* 0x0109e4000c10f394 */
.L_x_7371:
[----:B------:R-:W-:Y:S05]  /*dcf0*/  BSYNC B0 ;  /* 0x0000000000007941 */ /* 0x000fea0003800000 */
.L_x_7370:
[----:B----4-:R4:W1:Y:S01]  /*dd00*/  LDS R7, [R159+0x2e80] ;  /* 0x002e80009f077984 */ /* 0x0108620000000800 */
[----:B------:R-:W-:Y:S01]  /*dd10*/  BSSY B0, `(.L_x_7372) ;  /* 0x0000005000007945 */ /* 0x000fe20003800000 */
[----:B------:R-:W-:Y:S01]  /*dd20*/  LEA R161, R161, R94, 0x2 ;  /* 0x0000005ea1a17211 */ /* 0x000fe200078e10ff */
[----:B0-----:R-:W-:Y:S02]  /*dd30*/  FFMA.FTZ R4, R222, R141, R207 ;  /* 0x0000008dde047223 */ /* 0x001fe400000100cf */
[----:B------:R-:W-:Y:S05]  /*dd40*/  @!P4 BRA `(.L_x_7373) ;  /* 0x000000000004c947 */ /* 0x000fea0003800000 */
[----:B-1----:R0:W-:Y:S02]  /*dd50*/  REDG.E.ADD.F32.FTZ.RN.STRONG.GPU desc[UR20][R2.64+-0x200], R7 ;  /* 0xfffe0007020079a6 */ /* 0x0021e4000c10f394 */
.L_x_7373:
[----:B------:R-:W-:Y:S05]  /*dd60*/  BSYNC B0 ;  /* 0x0000000000007941 */ /* 0x000fea0003800000 */
.L_x_7372:
[----:B------:R-:W-:Y:S01]  /*dd70*/  FADD.FTZ R4, R5, R4 ;  /* 0x0000000405047221 */ /* 0x000fe20000010000 */
[----:B------:R-:W-:Y:S01]  /*dd80*/  BSSY B0, `(.L_x_7374) ;  /* 0x0000004000007945 */ /* 0x000fe20003800000 */
[----:B------:R0:W0:Y:S03]  /*dd90*/  LDS R5, [R161+0x2f80] ;  /* 0x002f8000a1057984 */ /* 0x0000260000000800 */
[----:B------:R-:W-:Y:S05]  /*dda0*/  @!P5 BRA `(.L_x_7375) ;  /* 0x000000000004d947 */ /* 0x000fea0003800000 */
[----:B0-----:R0:W-:Y:S02]  /*ddb0*/  REDG.E.ADD.F32.FTZ.RN.STRONG.GPU desc[UR20][R2.64+-0x100], R5 ;  /* 0xffff0005020079a6 */ /* 0x0011e4000c10f394 */
.L_x_7375:
[----:B------:R-:W-:Y:S05]  /*ddc0*/  BSYNC B0 ;  /* 0x0000000000007941 */ /* 0x000fea0003800000 */
.L_x_7374:
[----:B0-----:R-:W5:Y:S01]  /*ddd0*/  LDL R161, [R1+0x38] ;  /* 0x0000380001a17983 */ /* 0x001f620000100800 */
[----:B------:R-:W-:Y:S01]  /*dde0*/  ISETP.GT.AND P1, PT, R95, 0x1e, PT ;  /* 0x0000001e5f00780c */ /* 0x000fe20003f24270 */
[----:B------:R-:W-:Y:S01]  /*ddf0*/  FMUL.FTZ R239, R239, R128 ;  /* 0x00000080efef7220 */ /* 0x000fe20000410000 */
[----:B------:R-:W-:Y:S01]  /*de00*/  MOV R5, R157 ;  /* 0x0000009d00057202 */ /* 0x000fe20000000f00 */
[----:B------:R-:W0:Y:S01]  /*de10*/  SHFL.DOWN PT, R2, R157, 0x1, 0x1f ;  /* 0x08201f009d027f89 */ /* 0x000e2200000e0000 */
[----:B------:R-:W-:Y:S01]  /*de20*/  MOV R6, R11 ;  /* 0x0000000b00067202 */ /* 0x000fe20000000f00 */
[----:B------:R-:W-:Y:S01]  /*de30*/  FFMA.FTZ R239, R222, R126, R239 ;  /* 0x0000007edeef7223 */ /* 0x000fe200000100ef */
[----:B-1----:R-:W-:Y:S01]  /*de40*/  MOV R7, R178 ;  /* 0x000000b200077202 */ /* 0x002fe20000000f00 */
[----:B----4-:R-:W1:Y:S01]  /*de50*/  SHFL.DOWN PT, R159, R11, 0x1, 0x1f ;  /* 0x08201f000b9f7f89 */ /* 0x010e6200000e0000 */
[----:B------:R-:W-:Y:S01]  /*de60*/  FMUL.FTZ R210, R210, R131 ;  /* 0x00000083d2d27220 */ /* 0x000fe20000410000 */
[----:B------:R-:W-:Y:S01]  /*de70*/  FMUL.FTZ R132, R213, R132 ;  /* 0x00000084d5847220 */ /* 0x000fe20000410000 */
[----:B------:R-:W-:Y:S01]  /*de80*/  FADD.FTZ R19, R10, R19 ;  /* 0x000000130a137221 */ /* 0x000fe20000010000 */
[----:B--2---:R-:W2:Y:S01]  /*de90*/  SHFL.DOWN PT, R160, R178, 0x1, 0x1f ;  /* 0x08201f00b2a07f89 */ /* 0x004ea200000e0000 */
[----:B------:R-:W-:Y:S01]  /*dea0*/  FFMA.FTZ R124, R223, R124, R210 ;  /* 0x0000007cdf7c7223 */ /* 0x000fe200000100d2 */
[----:B------:R-:W-:Y:S01]  /*deb0*/  FFMA.FTZ R132, R113, R138, R132 ;  /* 0x0000008a71847223 */ /* 0x000fe20000010084 */
[----:B------:R-:W-:Y:S01]  /*dec0*/  ISETP.NE.AND P2, PT, R95, RZ, PT ;  /* 0x000000ff5f00720c */ /* 0x000fe20003f45270 */
[----:B------:R-:W4:Y:S01]  /*ded0*/  SHFL.DOWN PT, R3, R4, 0x1, 0x1f ;  /* 0x08201f0004037f89 */ /* 0x000f2200000e0000 */
[----:B------:R-:W-:Y:S01]  /*dee0*/  FFMA.FTZ R107, R107, R62, R124 ;  /* 0x0000003e6b6b7223 */ /* 0x000fe2000001007c */
        /* <DEDUP_REMOVED lines=137> */
.L_x_7377:
[----:B------:R-:W-:Y:S05]  /*e780*/  BSYNC B0 ;  /* 0x0000000000007941 */ /* 0x000fea0003800000 */
.L_x_7376:
[----:B------:R-:W-:Y:S02]  /*e790*/  UIADD3 UR6, UR6, 0x1, URZ ;  /* 0x0000000106067890 */ /* 0x000fe4000fffe03f */
[----:B------:R-:W-:Y:S02]  /*e7a0*/  UIADD3 UR5, UP1, UR5, 0x1, URZ ;  /* 0x0000000105057890 */ /* 0x000fe4000ff3e03f */
[----:B------:R-:W-:Y:S02]  /*e7b0*/  UISETP.GE.AND UP0, UPT, UR6, UR12, UPT ;  /* 0x0000000c0600728c */ /* 0x000fe4000bf06270 */
[----:B------:R-:W-:-:S04]  /*e7c0*/  UIADD3.X UR4, URZ, UR4, URZ, UP1, !UPT ;  /* 0x000000043f047290 */ /* 0x000fc80008ffe43f */
[----:B------:R-:W-:-:S13]  /*e7d0*/  PLOP3.LUT P0, PT, PT, PT, UP0, 0x80, 0x0 ;  /* 0x000000000000781c */ /* 0x000fda0003f0f008 */
[----:B------:R-:W-:Y:S05]  /*e7e0*/  @!P0 BRA `(.L_x_7378) ;  /* 0xffffff6400508947 */ /* 0x000fea000383ffff */
.L_x_7283:
[----:B-1----:R-:W-:Y:S01]  /*e7f0*/  SHF.L.U32 R0, R96, 0x4, RZ ;  /* 0x0000000460007819 */ /* 0x002fe200000006ff */
[----:B------:R-:W-:Y:S03]  /*e800*/  BAR.SYNC.DEFER_BLOCKING 0x0 ;  /* 0x0000000000007b1d */ /* 0x000fe60000010000 */
[----:B------:R-:W-:Y:S02]  /*e810*/  LOP3.LUT R47, R0, 0xfffffe00, RZ, 0xc0, !PT ;  /* 0xfffffe00002f7812 */ /* 0x000fe400078ec0ff */
[----:B------:R-:W-:Y:S02]  /*e820*/  MOV R2, UR48 ;  /* 0x0000003000027c02 */ /* 0x000fe40008000f00 */
[----:B------:R-:W-:Y:S01]  /*e830*/  MOV R3, UR47 ;  /* 0x0000002f00037c02 */ /* 0x000fe20008000f00 */
[----:B------:R-:W2:Y:S01]  /*e840*/  LDL R116, [R1+0x78] ;  /* 0x0000780001747983 */ /* 0x000ea20000100800 */
[----:B------:R-:W-:-:S02]  /*e850*/  LOP3.LUT R47, R47, 0x1f, R96, 0xf8, !PT ;  /* 0x0000001f2f2f7812 */ /* 0x000fc400078ef860 */
[----:B------:R-:W-:Y:S01]  /*e860*/  PRMT R49, RZ, 0x7610, R49 ;  /* 0x00007610ff317816 */ /* 0x000fe20000000031 */
[----:B------:R-:W4:Y:S01]  /*e870*/  LDL R115, [R1+0x74] ;  /* 0x0000740001737983 */ /* 0x000f220000100800 */
[C---:B------:R-:W-:Y:S02]  /*e880*/  LOP3.LUT R42, R47.reuse, 0x20, RZ, 0xfc, !PT ;  /* 0x000000202f2a7812 */ /* 0x040fe400078efcff */
[----:B------:R-:W-:Y:S01]  /*e890*/  PRMT R52, RZ, 0x7610, R52 ;  /* 0x00007610ff347816 */ /* 0x000fe20000000034 */
[----:B------:R-:W5:Y:S01]  /*e8a0*/  LDL R114, [R1+0x70] ;  /* 0x0000700001727983 */ /* 0x000f620000100800 */
[C---:B------:R-:W-:Y:S02]  /*e8b0*/  ISETP.GE.AND P2, PT, R47.reuse, UR54, PT ;  /* 0x000000362f007c0c */ /* 0x040fe4000bf46270 */
[----:B------:R-:W-:Y:S01]  /*e8c0*/  PRMT R53, RZ, 0x7610, R53 ;  /* 0x00007610ff357816 */ /* 0x000fe20000000035 */
[----:B------:R-:W3:Y:S01]  /*e8d0*/  LDL R113, [R1+0x6c] ;  /* 0x00006c0001717983 */ /* 0x000ee20000100800 */
[----:B------:R-:W-:Y:S01]  /*e8e0*/  ISETP.GE.AND P1, PT, R42, UR54, PT ;  /* 0x000000362a007c0c */ /* 0x000fe2000bf26270 */
[C---:B------:R-:W-:Y:S01]  /*e8f0*/  IMAD.WIDE R50, R47.reuse, 0x2, R2 ;  /* 0x000000022f327825 */ /* 0x040fe200078e0202 */
[C---:B------:R-:W-:Y:S01]  /*e900*/  LOP3.LUT R37, R47.reuse, 0x40, RZ, 0xfc, !PT ;  /* 0x000000402f257812 */ /* 0x040fe200078efcff */
[----:B------:R-:W3:Y:S01]  /*e910*/  LDL R112, [R1+0x68] ;  /* 0x0000680001707983 */ /* 0x000ee20000100800 */
[----:B------:R-:W-:-:S02]  /*e920*/  LOP3.LUT R0, R47, 0x60, RZ, 0xfc, !PT ;  /* 0x000000602f007812 */ /* 0x000fc400078efcff */
[----:B------:R-:W-:Y:S01]  /*e930*/  PRMT R54, RZ, 0x7610, R54 ;  /* 0x00007610ff367816 */ /* 0x000fe20000000036 */
[----:B------:R-:W3:Y:S01]  /*e940*/  LDL R111, [R1+0x64] ;  /* 0x00006400016f7983 */ /* 0x000ee20000100800 */
[C---:B------:R-:W-:Y:S02]  /*e950*/  LOP3.LUT R2, R47.reuse, 0x80, RZ, 0xfc, !PT ;  /* 0x000000802f027812 */ /* 0x040fe400078efcff */
[----:B------:R-:W-:Y:S01]  /*e960*/  PRMT R55, RZ, 0x7610, R55 ;  /* 0x00007610ff377816 */ /* 0x000fe20000000037 */
[----:B------:R-:W2:Y:S01]  /*e970*/  @!P2 LDG.E.U16 R49, desc[UR20][R50.64] ;  /* 0x000000143231a981 */ /* 0x000ea2000c1e1500 */
[C---:B------:R-:W-:Y:S02]  /*e980*/  LOP3.LUT R3, R47.reuse, 0xa0, RZ, 0xfc, !PT ;  /* 0x000000a02f037812 */ /* 0x040fe400078efcff */
[----:B------:R-:W-:Y:S01]  /*e990*/  PRMT R56, RZ, 0x7610, R56 ;  /* 0x00007610ff387816 */ /* 0x000fe20000000038 */
[----:B------:R-:W4:Y:S01]  /*e9a0*/  @!P1 LDG.E.U16 R52, desc[UR20][R50.64+0x40] ;  /* 0x0000401432349981 */ /* 0x000f22000c1e1500 */
[----:B0-----:R-:W-:-:S02]  /*e9b0*/  LOP3.LUT R4, R47, 0xc0, RZ, 0xfc, !PT ;  /* 0x000000c02f047812 */ /* 0x001fc400078efcff */
[----:B------:R-:W-:Y:S01]  /*e9c0*/  PRMT R57, RZ, 0x7610, R57 ;  /* 0x00007610ff397816 */ /* 0x000fe20000000039 */
[----:B------:R-:W3:Y:S01]  /*e9d0*/  LDL R110, [R1+0x60] ;  /* 0x00006000016e7983 */ /* 0x000ee20000100800 */
[----:B------:R-:W-:Y:S02]  /*e9e0*/  ISETP.GE.AND P0, PT, R37, UR54, PT ;  /* 0x0000003625007c0c */ /* 0x000fe4000bf06270 */
[----:B------:R-:W-:Y:S01]  /*e9f0*/  PRMT R58, RZ, 0x7610, R58 ;  /* 0x00007610ff3a7816 */ /* 0x000fe2000000003a */
[----:B------:R-:W3:Y:S01]  /*ea00*/  LDL R109, [R1+0x5c] ;  /* 0x00005c00016d7983 */ /* 0x000ee20000100800 */
[----:B------:R-:W-:Y:S02]  /*ea10*/  LOP3.LUT R5, R47, 0xe0, RZ, 0xfc, !PT ;  /* 0x000000e02f057812 */ /* 0x000fe400078efcff */
[----:B------:R-:W-:Y:S01]  /*ea20*/  PRMT R59, RZ, 0x7610, R59 ;  /* 0x00007610ff3b7816 */ /* 0x000fe2000000003b */
[----:B------:R-:W3:Y:S01]  /*ea30*/  LDL R108, [R1+0x58] ;  /* 0x00005800016c7983 */ /* 0x000ee20000100800 */
[----:B------:R-:W-:-:S02]  /*ea40*/  ISETP.GE.AND P4, PT, R0, UR54, PT ;  /* 0x0000003600007c0c */ /* 0x000fc4000bf86270 */
[----:B------:R-:W-:Y:S01]  /*ea50*/  PRMT R60, RZ, 0x7610, R60 ;  /* 0x00007610ff3c7816 */ /* 0x000fe2000000003c */
[----:B------:R-:W3:Y:S01]  /*ea60*/  LDL R107, [R1+0x54] ;  /* 0x00005400016b7983 */ /* 0x000ee20000100800 */
[----:B------:R-:W-:Y:S02]  /*ea70*/  LOP3.LUT R6, R47, 0x100, RZ, 0xfc, !PT ;  /* 0x000001002f067812 */ /* 0x000fe400078efcff */
[----:B------:R-:W-:Y:S01]  /*ea80*/  PRMT R61, RZ, 0x7610, R61 ;  /* 0x00007610ff3d7816 */ /* 0x000fe2000000003d */
[----:B------:R-:W5:Y:S01]  /*ea90*/  @!P0 LDG.E.U16 R53, desc[UR20][R50.64+0x80] ;  /* 0x0000801432358981 */ /* 0x000f62000c1e1500 */
[----:B------:R-:W-:Y:S02]  /*eaa0*/  ISETP.GE.AND P6, PT, R2, UR54, PT ;  /* 0x0000003602007c0c */ /* 0x000fe4000bfc6270 */
[----:B------:R-:W-:Y:S01]  /*eab0*/  PRMT R62, RZ, 0x7610, R62 ;  /* 0x00007610ff3e7816 */ /* 0x000fe2000000003e */
[----:B------:R-:W3:Y:S01]  /*eac0*/  LDL R106, [R1+0x50] ;  /* 0x00005000016a7983 */ /* 0x000ee20000100800 */
[----:B------:R-:W-:-:S02]  /*ead0*/  ISETP.GE.AND P5, PT, R3, UR54, PT ;  /* 0x0000003603007c0c */ /* 0x000fc4000bfa6270 */
[----:B------:R-:W-:Y:S01]  /*eae0*/  PRMT R63, RZ, 0x7610, R63 ;  /* 0x00007610ff3f7816 */ /* 0x000fe2000000003f */
[----:B------:R-:W3:Y:S01]  /*eaf0*/  @!P4 LDG.E.U16 R54, desc[UR20][R50.64+0xc0] ;  /* 0x0000c0143236c981 */ /* 0x000ee2000c1e1500 */
[----:B------:R-:W-:Y:S02]  /*eb00*/  ISETP.GE.AND P3, PT, R4, UR54, PT ;  /* 0x0000003604007c0c */ /* 0x000fe4000bf66270 */
[----:B------:R-:W-:Y:S01]  /*eb10*/  PRMT R64, RZ, 0x7610, R64 ;  /* 0x00007610ff407816 */ /* 0x000fe20000000040 */
[----:B------:R-:W3:Y:S01]  /*eb20*/  LDL R105, [R1+0x4c] ;  /* 0x00004c0001697983 */ /* 0x000ee20000100800 */
[----:B------:R-:W-:Y:S02]  /*eb30*/  ISETP.GE.AND P2, PT, R5, UR54, PT ;  /* 0x0000003605007c0c */ /* 0x000fe4000bf46270 */
[----:B------:R-:W-:Y:S01]  /*eb40*/  PRMT R65, RZ, 0x7610, R65 ;  /* 0x00007610ff417816 */ /* 0x000fe20000000041 */
[----:B------:R-:W3:Y:S01]  /*eb50*/  @!P6 LDG.E.U16 R55, desc[UR20][R50.64+0x100] ;  /* 0x000100143237e981 */ /* 0x000ee2000c1e1500 */
[----:B------:R-:W-:-:S02]  /*eb60*/  ISETP.GE.AND P1, PT, R6, UR54, PT ;  /* 0x0000003606007c0c */ /* 0x000fc4000bf26270 */
[----:B------:R-:W-:Y:S01]  /*eb70*/  PRMT R66, RZ, 0x7610, R66 ;  /* 0x00007610ff427816 */ /* 0x000fe20000000042 */
[----:B------:R-:W3:Y:S01]  /*eb80*/  @!P5 LDG.E.U16 R56, desc[UR20][R50.64+0x140] ;  /* 0x000140143238d981 */ /* 0x000ee2000c1e1500 */
[----:B------:R-:W-:-:S03]  /*eb90*/  LOP3.LUT R7, R47, 0x120, RZ, 0xfc, !PT ;  /* 0x000001202f077812 */ /* 0x000fc600078efcff */
[----:B------:R-:W3:Y:S01]  /*eba0*/  LDL R104, [R1+0x48] ;  /* 0x0000480001687983 */ /* 0x000ee20000100800 */
[----:B------:R-:W-:-:S03]  /*ebb0*/  LOP3.LUT R8, R47, 0x140, RZ, 0xfc, !PT ;  /* 0x000001402f087812 */ /* 0x000fc600078efcff */
[----:B------:R-:W3:Y:S01]  /*ebc0*/  LDL R102, [R1+0x44] ;  /* 0x0000440001667983 */ /* 0x000ee20000100800 */
[----:B------:R-:W-:-:S03]  /*ebd0*/  LOP3.LUT R9, R47, 0x160, RZ, 0xfc, !PT ;  /* 0x000001602f097812 */ /* 0x000fc600078efcff */
[----:B------:R-:W3:Y:S01]  /*ebe0*/  LDL R100, [R1+0x40] ;  /* 0x0000400001647983 */ /* 0x000ee20000100800 */
[----:B------:R-:W-:-:S03]  /*ebf0*/  LOP3.LUT R10, R47, 0x180, RZ, 0xfc, !PT ;  /* 0x000001802f0a7812 */ /* 0x000fc600078efcff */
[----:B------:R-:W3:Y:S01]  /*ec00*/  LDL R98, [R1+0x3c] ;  /* 0x00003c0001627983 */ /* 0x000ee20000100800 */
[----:B------:R-:W-:Y:S02]  /*ec10*/  LOP3.LUT R11, R47, 0x1a0, RZ, 0xfc, !PT ;  /* 0x000001a02f0b7812 */ /* 0x000fe400078efcff */
[----:B------:R-:W-:Y:S01]  /*ec20*/  F2FP.BF16.F32.PACK_AB R29, R28, R29 ;  /* 0x0000001d1c1d723e */ /* 0x000fe200000010ff */
[----:B------:R-:W3:Y:S01]  /*ec30*/  @!P3 LDG.E.U16 R57, desc[UR20][R50.64+0x180] ;  /* 0x000180143239b981 */ /* 0x000ee2000c1e1500 */
[----:B------:R-:W-:Y:S01]  /*ec40*/  ISETP.GE.AND P0, PT, R7, UR54, PT ;  /* 0x0000003607007c0c */ /* 0x000fe2000bf06270 */
[----:B------:R-:W0:Y:S01]  /*ec50*/  S2UR UR5, SR_CgaCtaId ;  /* 0x00000000000579c3 */ /* 0x000e220000008800 */
[C---:B------:R-:W-:Y:S01]  /*ec60*/  LOP3.LUT R12, R47.reuse, 0x1c0, RZ, 0xfc, !PT ;  /* 0x000001c02f0c7812 */ /* 0x040fe200078efcff */
[----:B------:R-:W3:Y:S01]  /*ec70*/  @!P2 LDG.E.U16 R58, desc[UR20][R50.64+0x1c0] ;  /* 0x0001c014323aa981 */ /* 0x000ee2000c1e1500 */
[----:B------:R-:W-:Y:S02]  /*ec80*/  ISETP.GE.AND P4, PT, R8, UR54, PT ;  /* 0x0000003608007c0c */ /* 0x000fe4000bf86270 */
[----:B------:R-:W-:Y:S01]  /*ec90*/  F2FP.BF16.F32.PACK_AB R24, R24, R25 ;  /* 0x000000191818723e */ /* 0x000fe200000010ff */
[----:B------:R-:W3:Y:S01]  /*eca0*/  @!P1 LDG.E.U16 R59, desc[UR20][R50.64+0x200] ;  /* 0x00020014323b9981 */ /* 0x000ee2000c1e1500 */
[----:B------:R-:W-:-:S02]  /*ecb0*/  LOP3.LUT R13, R47, 0x1e0, RZ, 0xfc, !PT ;  /* 0x000001e02f0d7812 */ /* 0x000fc400078efcff */
[----:B------:R-:W-:Y:S02]  /*ecc0*/  F2FP.BF16.F32.PACK_AB R22, R22, R23 ;  /* 0x000000171616723e */ /* 0x000fe400000010ff */
[----:B------:R-:W-:Y:S01]  /*ecd0*/  F2FP.BF16.F32.PACK_AB R20, R20, R21 ;  /* 0x000000151414723e */ /* 0x000fe200000010ff */
[----:B------:R-:W3:Y:S01]  /*ece0*/  @!P0 LDG.E.U16 R60, desc[UR20][R50.64+0x240] ;  /* 0x00024014323c8981 */ /* 0x000ee2000c1e1500 */
[----:B------:R-:W-:Y:S02]  /*ecf0*/  ISETP.GE.AND P6, PT, R9, UR54, PT ;  /* 0x0000003609007c0c */ /* 0x000fe4000bfc6270 */
[----:B------:R-:W-:Y:S01]  /*ed00*/  F2FP.BF16.F32.PACK_AB R18, R18, R19 ;  /* 0x000000131212723e */ /* 0x000fe200000010ff */
[----:B------:R-:W3:Y:S01]  /*ed10*/  @!P4 LDG.E.U16 R61, desc[UR20][R50.64+0x280] ;  /* 0x00028014323dc981 */ /* 0x000ee2000c1e1500 */
[----:B------:R-:W-:Y:S02]  /*ed20*/  ISETP.GE.AND P5, PT, R10, UR54, PT ;  /* 0x000000360a007c0c */ /* 0x000fe4000bfa6270 */
[----:B------:R-:W-:Y:S01]  /*ed30*/  F2FP.BF16.F32.PACK_AB R16, R16, R17 ;  /* 0x000000111010723e */ /* 0x000fe200000010ff */
[----:B------:R-:W-:Y:S01]  /*ed40*/  UMOV UR4, 0x400 ;  /* 0x0000040000047882 */ /* 0x000fe20000000000 */
[----:B------:R-:W-:-:S02]  /*ed50*/  ISETP.GE.AND P3, PT, R11, UR54, PT ;  /* 0x000000360b007c0c */ /* 0x000fc4000bf66270 */
[----:B------:R-:W-:Y:S01]  /*ed60*/  F2FP.BF16.F32.PACK_AB R14, R14, R15 ;  /* 0x0000000f0e0e723e */ /* 0x000fe200000010ff */
[----:B------:R-:W-:Y:S01]  /*ed70*/  ULEA UR6, UR16, 0xfffffc00, 0xa ;  /* 0xfffffc0010067891 */ /* 0x000fe2000f8e503f */
[----:B------:R-:W-:Y:S01]  /*ed80*/  ISETP.GE.AND P2, PT, R12, UR54, PT ;  /* 0x000000360c007c0c */ /* 0x000fe2000bf46270 */
[----:B------:R-:W3:Y:S01]  /*ed90*/  @!P6 LDG.E.U16 R62, desc[UR20][R50.64+0x2c0] ;  /* 0x0002c014323ee981 */ /* 0x000ee2000c1e1500 */
[----:B------:R-:W-:Y:S01]  /*eda0*/  ISETP.GE.AND P1, PT, R13, UR54, PT ;  /* 0x000000360d007c0c */ /* 0x000fe2000bf26270 */
[----:B------:R-:W-:Y:S02]  /*edb0*/  USHF.R.S32.HI UR12, URZ, 0x1f, UR52 ;  /* 0x0000001f3f0c7899 */ /* 0x000fe40008011434 */
[----:B------:R-:W3:Y:S01]  /*edc0*/  @!P5 LDG.E.U16 R63, desc[UR20][R50.64+0x300] ;  /* 0x00030014323fd981 */ /* 0x000ee2000c1e1500 */
[----:B------:R-:W-:Y:S01]  /*edd0*/  ULDC.64 UR30, c[0x0][0x388] ;  /* 0x0000e200001e7ab9 */ /* 0x000fe20000000a00 */
[----:B------:R-:W-:Y:S02]  /*ede0*/  ULDC.64 UR28, c[0x0][0x3a8] ;  /* 0x0000ea00001c7ab9 */ /* 0x000fe40000000a00 */
[----:B------:R-:W3:Y:S04]  /*edf0*/  @!P3 LDG.E.U16 R64, desc[UR20][R50.64+0x340] ;  /* 0x000340143240b981 */ /* 0x000ee8000c1e1500 */
[----:B------:R-:W3:Y:S04]  /*ee00*/  @!P2 LDG.E.U16 R65, desc[UR20][R50.64+0x380] ;  /* 0x000380143241a981 */ /* 0x000ee8000c1e1500 */
[----:B------:R-:W3:Y:S04]  /*ee10*/  @!P1 LDG.E.U16 R66, desc[UR20][R50.64+0x3c0] ;  /* 0x0003c01432429981 */ /* 0x000ee8000c1e1500 */
        /* <DEDUP_REMOVED lines=22> */
[----:B------:R-:W-:Y:S04]  /*ef80*/  LDS.U16 R54, [R93+0x12] ;  /* 0x000012005d367984 */ /* 0x000fe80000000400 */
[----:B------:R-:W-:Y:S01]  /*ef90*/  LDS.U16 R28, [R93+0x14] ;  /* 0x000014005d1c7984 */ /* 0x000fe20000000400 */
[----:B-1----:R-:W-:-:S02]  /*efa0*/  SHF.L.U32 R49, R49, 0x10, RZ ;  /* 0x0000001031317819 */ /* 0x002fc400000006ff */
[----:B--2---:R-:W-:Y:S02]  /*efb0*/  SHF.L.U32 R50, R50, 0x10, RZ ;  /* 0x0000001032327819 */ /* 0x004fe400000006ff */
[----:B---3--:R-:W-:Y:S01]  /*efc0*/  SHF.L.U32 R51, R51, 0x10, RZ ;  /* 0x0000001033337819 */ /* 0x008fe200000006ff */
[----:B------:R-:W-:Y:S02]  /*efd0*/  FADD.FTZ R55, R49, UR8 ;  /* 0x0000000831377e21 */ /* 0x000fe40008010000 */
[----:B------:R-:W-:Y:S01]  /*efe0*/  FADD.FTZ R56, R50, UR8 ;  /* 0x0000000832387e21 */ /* 0x000fe20008010000 */
[----:B------:R-:W1:Y:S01]  /*eff0*/  LDS.U16 R49, [R93+0x8] ;  /* 0x000008005d317984 */ /* 0x000e620000000400 */
[----:B------:R-:W-:Y:S01]  /*f000*/  FADD.FTZ R57, R51, UR8 ;  /* 0x0000000833397e21 */ /* 0x000fe20008010000 */
[----:B------:R-:W-:Y:S02]  /*f010*/  FSETP.GTU.FTZ.AND P1, PT, R55, 20, PT ;  /* 0x41a000003700780b */ /* 0x000fe40003f3c000 */
[----:B------:R-:W2:Y:S01]  /*f020*/  LDS.U16 R51, [R93+0xc] ;  /* 0x00000c005d337984 */ /* 0x000ea20000000400 */
[----:B------:R-:W-:-:S02]  /*f030*/  FSETP.GTU.FTZ.AND P6, PT, R56, 20, PT ;  /* 0x41a000003800780b */ /* 0x000fc40003fdc000 */
[----:B------:R-:W-:Y:S01]  /*f040*/  FSETP.GTU.FTZ.AND P5, PT, R57, 20, PT ;  /* 0x41a000003900780b */ /* 0x000fe20003fbc000 */
[----:B------:R-:W-:Y:S01]  /*f050*/  LDS.U16 R50, [R93+0xa] ;  /* 0x00000a005d327984 */ /* 0x000fe20000000400 */
[----:B----4-:R-:W-:-:S05]  /*f060*/  SHF.L.U32 R52, R52, 0x10, RZ ;  /* 0x0000001034347819 */ /* 0x010fca00000006ff */
[----:B------:R-:W-:Y:S02]  /*f070*/  FADD.FTZ R58, R52, UR8 ;  /* 0x00000008343a7e21 */ /* 0x000fe40008010000 */
[----:B------:R-:W3:Y:S01]  /*f080*/  LDS.U16 R52, [R93+0xe] ;  /* 0x00000e005d347984 */ /* 0x000ee20000000400 */
[----:B------:R-:W-:Y:S01]  /*f090*/  @!P1 FMUL.FTZ R55, R55, -1.4426950216293334961 ;  /* 0xbfb8aa3b37379820 */ /* 0x000fe20000410000 */
[----:B------:R-:W-:Y:S02]  /*f0a0*/  @!P6 FMUL.FTZ R56, R56, -1.4426950216293334961 ;  /* 0xbfb8aa3b3838e820 */ /* 0x000fe40000410000 */
[----:B------:R-:W-:-:S03]  /*f0b0*/  @!P5 FMUL.FTZ R57, R57, -1.4426950216293334961 ;  /* 0xbfb8aa3b3939d820 */ /* 0x000fc60000410000 */
[----:B------:R-:W4:Y:S08]  /*f0c0*/  @!P1 MUFU.EX2 R55, R55 ;  /* 0x0000003700379308 */ /* 0x000f300000000800 */
[----:B------:R-:W5:Y:S08]  /*f0d0*/  @!P6 MUFU.EX2 R56, R56 ;  /* 0x000000380038e308 */ /* 0x000f700000000800 */
[----:B------:R-:W0:Y:S01]  /*f0e0*/  @!P5 MUFU.EX2 R57, R57 ;  /* 0x000000390039d308 */ /* 0x000e220000000800 */
[----:B----4-:R-:W-:Y:S01]  /*f0f0*/  @!P1 FADD.FTZ R55, R55, 1 ;  /* 0x3f80000037379421 */ /* 0x010fe20000010000 */
[----:B-1----:R-:W-:Y:S01]  /*f100*/  SHF.L.U32 R49, R49, 0x10, RZ ;  /* 0x0000001031317819 */ /* 0x002fe200000006ff */
[----:B-----5:R-:W-:-:S05]  /*f110*/  @!P6 FADD.FTZ R56, R56, 1 ;  /* 0x3f8000003838e421 */ /* 0x020fca0000010000 */
[----:B------:R-:W1:Y:S01]  /*f120*/  @!P1 MUFU.RCP R55, R55 ;  /* 0x0000003700379308 */ /* 0x000e620000001000 */
[----:B0-----:R-:W-:-:S07]  /*f130*/  @!P5 FADD.FTZ R57, R57, 1 ;  /* 0x3f8000003939d421 */ /* 0x001fce0000010000 */
[----:B------:R-:W0:Y:S01]  /*f140*/  @!P6 MUFU.RCP R56, R56 ;  /* 0x000000380038e308 */ /* 0x000e220000001000 */
[----:B--2---:R-:W-:Y:S01]  /*f150*/  SHF.L.U32 R51, R51, 0x10, RZ ;  /* 0x0000001033337819 */ /* 0x004fe200000006ff */
[----:B------:R-:W-:-:S06]  /*f160*/  FADD.FTZ R49, R49, UR8 ;  /* 0x0000000831317e21 */ /* 0x000fcc0008010000 */
[----:B------:R-:W2:Y:S01]  /*f170*/  @!P5 MUFU.RCP R57, R57 ;  /* 0x000000390039d308 */ /* 0x000ea20000001000 */
[----:B---3--:R-:W-:Y:S01]  /*f180*/  SHF.L.U32 R52, R52, 0x10, RZ ;  /* 0x0000001034347819 */ /* 0x008fe200000006ff */
[----:B------:R-:W-:Y:S01]  /*f190*/  FADD.FTZ R51, R51, UR8 ;  /* 0x0000000833337e21 */ /* 0x000fe20008010000 */
[----:B------:R-:W-:Y:S02]  /*f1a0*/  SHF.L.U32 R53, R53, 0x10, RZ ;  /* 0x0000001035357819 */ /* 0x000fe400000006ff */
[----:B------:R-:W-:Y:S01]  /*f1b0*/  SHF.L.U32 R54, R54, 0x10, RZ ;  /* 0x0000001036367819 */ /* 0x000fe200000006ff */
[----:B------:R-:W-:Y:S01]  /*f1c0*/  FADD.FTZ R52, R52, UR8 ;  /* 0x0000000834347e21 */ /* 0x000fe20008010000 */
[----:B------:R-:W-:Y:S02]  /*f1d0*/  FSETP.GTU.FTZ.AND P0, PT, R58, 20, PT ;  /* 0x41a000003a00780b */ /* 0x000fe40003f1c000 */
[----:B------:R-:W-:Y:S01]  /*f1e0*/  FSETP.GTU.FTZ.AND P4, PT, R49, 20, PT ;  /* 0x41a000003100780b */ /* 0x000fe20003f9c000 */
[----:B------:R-:W-:Y:S01]  /*f1f0*/  FADD.FTZ R53, R53, UR8 ;  /* 0x0000000835357e21 */ /* 0x000fe20008010000 */
[----:B------:R-:W-:Y:S01]  /*f200*/  SHF.L.U32 R50, R50, 0x10, RZ ;  /* 0x0000001032327819 */ /* 0x000fe200000006ff */
[----:B------:R-:W-:Y:S01]  /*f210*/  FADD.FTZ R54, R54, UR8 ;  /* 0x0000000836367e21 */ /* 0x000fe20008010000 */
[----:B------:R-:W-:Y:S01]  /*f220*/  FSETP.GTU.FTZ.AND P2, PT, R51, 20, PT ;  /* 0x41a000003300780b */ /* 0x000fe20003f5c000 */
[----:B-1----:R-:W-:Y:S01]  /*f230*/  @!P1 FMUL.FTZ R30, R30, R55 ;  /* 0x000000371e1e9220 */ /* 0x002fe20000410000 */
[----:B------:R-:W-:Y:S01]  /*f240*/  FSETP.GTU.FTZ.AND P1, PT, R52, 20, PT ;  /* 0x41a000003400780b */ /* 0x000fe20003f3c000 */
[----:B------:R-:W-:Y:S01]  /*f250*/  FADD.FTZ R50, R50, UR8 ;  /* 0x0000000832327e21 */ /* 0x000fe20008010000 */
[----:B0-----:R-:W-:Y:S01]  /*f260*/  @!P6 FMUL.FTZ R31, R31, R56 ;  /* 0x000000381f1fe220 */ /* 0x001fe20000410000 */
[----:B--2---:R-:W-:Y:S01]  /*f270*/  @!P5 FMUL.FTZ R32, R32, R57 ;  /* 0x000000392020d220 */ /* 0x004fe20000410000 */
[----:B------:R-:W-:-:S02]  /*f280*/  FSETP.GTU.FTZ.AND P6, PT, R53, 20, PT ;  /* 0x41a000003500780b */ /* 0x000fc40003fdc000 */
[----:B------:R-:W-:Y:S02]  /*f290*/  FSETP.GTU.FTZ.AND P5, PT, R54, 20, PT ;  /* 0x41a000003600780b */ /* 0x000fe40003fbc000 */
[----:B------:R-:W-:Y:S01]  /*f2a0*/  FSETP.GTU.FTZ.AND P3, PT, R50, 20, PT ;  /* 0x41a000003200780b */ /* 0x000fe20003f7c000 */
[----:B------:R-:W-:Y:S01]  /*f2b0*/  @!P0 FMUL.FTZ R58, R58, -1.4426950216293334961 ;  /* 0xbfb8aa3b3a3a8820 */ /* 0x000fe20000410000 */
[----:B------:R-:W-:Y:S01]  /*f2c0*/  @!P4 FMUL.FTZ R49, R49, -1.4426950216293334961 ;  /* 0xbfb8aa3b3131c820 */ /* 0x000fe20000410000 */
[----:B------:R-:W-:Y:S02]  /*f2d0*/  @!P2 FMUL.FTZ R51, R51, -1.4426950216293334961 ;  /* 0xbfb8aa3b3333a820 */ /* 0x000fe40000410000 */
[----:B------:R-:W-:Y:S02]  /*f2e0*/  @!P1 FMUL.FTZ R52, R52, -1.4426950216293334961 ;  /* 0xbfb8aa3b34349820 */ /* 0x000fe40000410000 */
[----:B------:R-:W0:Y:S02]  /*f2f0*/  @!P0 MUFU.EX2 R58, R58 ;  /* 0x0000003a003a8308 */ /* 0x000e240000000800 */
[----:B------:R-:W-:-:S02]  /*f300*/  @!P6 FMUL.FTZ R53, R53, -1.4426950216293334961 ;  /* 0xbfb8aa3b3535e820 */ /* 0x000fc40000410000 */
[----:B------:R-:W-:-:S04]  /*f310*/  @!P5 FMUL.FTZ R54, R54, -1.4426950216293334961 ;  /* 0xbfb8aa3b3636d820 */ /* 0x000fc80000410000 */
[----:B------:R-:W1:Y:S01]  /*f320*/  @!P4 MUFU.EX2 R49, R49 ;  /* 0x000000310031c308 */ /* 0x000e620000000800 */
[----:B------:R-:W-:Y:S01]  /*f330*/  @!P3 FMUL.FTZ R50, R50, -1.4426950216293334961 ;  /* 0xbfb8aa3b3232b820 */ /* 0x000fe20000410000 */
[----:B------:R-:W-:-:S06]  /*f340*/  SHF.L.U32 R55, R96, 0x4, RZ ;  /* 0x0000000460377819 */ /* 0x000fcc00000006ff */
[----:B------:R-:W2:Y:S01]  /*f350*/  @!P2 MUFU.EX2 R51, R51 ;  /* 0x000000330033a308 */ /* 0x000ea20000000800 */
[----:B------:R-:W-:-:S07]  /*f360*/  LOP3.LUT R56, R55, 0xfffffe00, RZ, 0xc0, !PT ;  /* 0xfffffe0037387812 */ /* 0x000fce00078ec0ff */
[----:B------:R-:W3:Y:S01]  /*f370*/  @!P1 MUFU.EX2 R52, R52 ;  /* 0x0000003400349308 */ /* 0x000ee20000000800 */
[----:B------:R-:W-:-:S07]  /*f380*/  LEA R79, R95, R56, 0x4 ;  /* 0x000000385f4f7211 */ /* 0x000fce00078e20ff */
[----:B------:R-:W4:Y:S08]  /*f390*/  @!P6 MUFU.EX2 R53, R53 ;  /* 0x000000350035e308 */ /* 0x000f300000000800 */
[----:B------:R-:W5:Y:S01]  /*f3a0*/  @!P5 MUFU.EX2 R54, R54 ;  /* 0x000000360036d308 */ /* 0x000f620000000800 */
[----:B0-----:R-:W-:Y:S01]  /*f3b0*/  @!P0 FADD.FTZ R58, R58, 1 ;  /* 0x3f8000003a3a8421 */ /* 0x001fe20000010000 */
[----:B-1----:R-:W-:-:S06]  /*f3c0*/  @!P4 FADD.FTZ R49, R49, 1 ;  /* 0x3f8000003131c421 */ /* 0x002fcc0000010000 */
[----:B------:R-:W0:Y:S01]  /*f3d0*/  @!P3 MUFU.EX2 R50, R50 ;  /* 0x000000320032b308 */ /* 0x000e220000000800 */
[----:B------:R-:W-:Y:S01]  /*f3e0*/  IADD3 R56, R79, 0x2, RZ ;  /* 0x000000024f387810 */ /* 0x000fe20007ffe0ff */
[----:B--2---:R-:W-:Y:S01]  /*f3f0*/  @!P2 FADD.FTZ R51, R51, 1 ;  /* 0x3f8000003333a421 */ /* 0x004fe20000010000 */
[----:B------:R-:W-:Y:S01]  /*f400*/  IADD3 R76, R79, 0xe, RZ ;  /* 0x0000000e4f4c7810 */ /* 0x000fe20007ffe0ff */
[----:B---3--:R-:W-:Y:S01]  /*f410*/  @!P1 FADD.FTZ R52, R52, 1 ;  /* 0x3f80000034349421 */ /* 0x008fe20000010000 */
[----:B----4-:R-:W-:-:S03]  /*f420*/  @!P6 FADD.FTZ R53, R53, 1 ;  /* 0x3f8000003535e421 */ /* 0x010fc60000010000 */
[----:B------:R1:W-:Y:S01]  /*f430*/  @!P0 MUFU.RCP R80, R58 ;  /* 0x0000003a00508308 */ /* 0x0003e20000001000 */
[----:B-----5:R-:W-:-:S07]  /*f440*/  @!P5 FADD.FTZ R54, R54, 1 ;  /* 0x3f8000003636d421 */ /* 0x020fce0000010000 */
[----:B------:R2:W-:Y:S01]  /*f450*/  @!P4 MUFU.RCP R81, R49 ;  /* 0x000000310051c308 */ /* 0x0005e20000001000 */
[----:B-1----:R-:W-:Y:S01]  /*f460*/  IADD3 R58, R79, 0xb, RZ ;  /* 0x0000000b4f3a7810 */ /* 0x002fe20007ffe0ff */
[----:B0-----:R-:W-:-:S06]  /*f470*/  @!P3 FADD.FTZ R50, R50, 1 ;  /* 0x3f8000003232b421 */ /* 0x001fcc0000010000 */
[----:B------:R0:W-:Y:S01]  /*f480*/  @!P2 MUFU.RCP R83, R51 ;  /* 0x000000330053a308 */ /* 0x0001e20000001000 */
[-C--:B--2---:R-:W-:Y:S02]  /*f490*/  LEA.HI.SX32 R49, R56, R79.reuse, 0x1b ;  /* 0x0000004f38317211 */ /* 0x084fe400078fdaff */
[-C--:B------:R-:W-:Y:S02]  /*f4a0*/  LEA.HI.SX32 R73, R58, R79.reuse, 0x1b ;  /* 0x0000004f3a497211 */ /* 0x080fe400078fdaff */
[-C--:B------:R-:W-:Y:S02]  /*f4b0*/  LEA R56, R49, R94.reuse, 0x1 ;  /* 0x0000005e31387211 */ /* 0x080fe400078e08ff */
[----:B0-----:R-:W-:Y:S01]  /*f4c0*/  LEA.HI.SX32 R51, R76, R79, 0x1b ;  /* 0x0000004f4c337211 */ /* 0x001fe200078fdaff */
[----:B------:R0:W-:Y:S08]  /*f4d0*/  @!P1 MUFU.RCP R85, R52 ;  /* 0x0000003400559308 */ /* 0x0001f00000001000 */
[----:B------:R1:W-:Y:S01]  /*f4e0*/  @!P6 MUFU.RCP R58, R53 ;  /* 0x00000035003ae308 */ /* 0x0003e20000001000 */
[----:B0-----:R-:W-:-:S02]  /*f4f0*/  LEA R52, R51, R94, 0x1 ;  /* 0x0000005e33347211 */ /* 0x001fc400078e08ff */
[----:B------:R-:W-:Y:S02]  /*f500*/  F2FP.BF16.F32.PACK_AB R51, R26, R27 ;  /* 0x0000001b1a33723e */ /* 0x000fe400000010ff */
[----:B------:R-:W0:Y:S03]  /*f510*/  LDS.U16 R27, [R93+0x18] ;  /* 0x000018005d1b7984 */ /* 0x000e260000000400 */
[----:B------:R2:W3:Y:S01]  /*f520*/  @!P5 MUFU.RCP R49, R54 ;  /* 0x000000360031d308 */ /* 0x0004e20000001000 */
[C---:B-1----:R-:W-:Y:S01]  /*f530*/  PRMT R53, R29.reuse, 0x7610, R53 ;  /* 0x000076101d357816 */ /* 0x042fe20000000035 */
[----:B------:R-:W-:Y:S01]  /*f540*/  LDS.U16 R26, [R93+0x16] ;  /* 0x000016005d1a7984 */ /* 0x000fe20000000400 */
[----:B--2---:R-:W-:-:S03]  /*f550*/  PRMT R54, R29, 0x7632, R54 ;  /* 0x000076321d367816 */ /* 0x004fc60000000036 */
[----:B------:R-:W1:Y:S02]  /*f560*/  LDS.U16 R29, [R93+0x1a] ;  /* 0x00001a005d1d7984 */ /* 0x000e640000000400 */
[----:B------:R-:W2:Y:S01]  /*f570*/  @!P3 MUFU.RCP R50, R50 ;  /* 0x000000320032b308 */ /* 0x000ea20000001000 */
[----:B---3--:R-:W-:Y:S02]  /*f580*/  @!P5 FMUL.FTZ R40, R40, R49 ;  /* 0x000000312828d220 */ /* 0x008fe40000410000 */
[----:B------:R-:W3:Y:S01]  /*f590*/  LDS.U16 R49, [R93+0x1c] ;  /* 0x00001c005d317984 */ /* 0x000ee20000000400 */
[----:B--2---:R-:W-:-:S03]  /*f5a0*/  @!P3 FMUL.FTZ R35, R35, R50 ;  /* 0x000000322323b220 */ /* 0x004fc60000410000 */
[----:B------:R-:W2:Y:S01]  /*f5b0*/  LDS.U16 R50, [R93+0x1e] ;  /* 0x00001e005d327984 */ /* 0x000ea20000000400 */
[----:B------:R-:W-:Y:S01]  /*f5c0*/  BAR.SYNC.DEFER_BLOCKING 0x0 ;  /* 0x0000000000007b1d */ /* 0x000fe20000010000 */
[C---:B------:R-:W-:Y:S02]  /*f5d0*/  IADD3 R55, R79.reuse, 0x1, RZ ;  /* 0x000000014f377810 */ /* 0x040fe40007ffe0ff */
[C---:B------:R-:W-:Y:S02]  /*f5e0*/  IADD3 R57, R79.reuse, 0x3, RZ ;  /* 0x000000034f397810 */ /* 0x040fe40007ffe0ff */
[C---:B------:R-:W-:Y:S02]  /*f5f0*/  IADD3 R59, R79.reuse, 0x4, RZ ;  /* 0x000000044f3b7810 */ /* 0x040fe40007ffe0ff */
[----:B------:R-:W-:Y:S02]  /*f600*/  IADD3 R60, R79, 0x5, RZ ;  /* 0x000000054f3c7810 */ /* 0x000fe40007ffe0ff */
[----:B------:R-:W-:-:S02]  /*f610*/  LEA.HI.SX32 R55, R55, R79, 0x1b ;  /* 0x0000004f37377211 */ /* 0x000fc400078fdaff */
[----:B------:R-:W-:Y:S02]  /*f620*/  IADD3 R62, R79, 0x6, RZ ;  /* 0x000000064f3e7810 */ /* 0x000fe40007ffe0ff */
[----:B0-----:R-:W-:Y:S02]  /*f630*/  SHF.L.U32 R27, R27, 0x10, RZ ;  /* 0x000000101b1b7819 */ /* 0x001fe400000006ff */
[----:B------:R-:W-:Y:S02]  /*f640*/  IADD3 R64, R79, 0x7, RZ ;  /* 0x000000074f407810 */ /* 0x000fe40007ffe0ff */
[----:B-1----:R-:W-:Y:S02]  /*f650*/  SHF.L.U32 R29, R29, 0x10, RZ ;  /* 0x000000101d1d7819 */ /* 0x002fe400000006ff */
[----:B------:R-:W-:Y:S02]  /*f660*/  LEA.HI.SX32 R57, R57, R79, 0x1b ;  /* 0x0000004f39397211 */ /* 0x000fe400078fdaff */
[----:B------:R-:W-:-:S02]  /*f670*/  IADD3 R66, R79, 0x8, RZ ;  /* 0x000000084f427810 */ /* 0x000fc40007ffe0ff */
[-C--:B------:R-:W-:Y:S02]  /*f680*/  LEA.HI.SX32 R59, R59, R79.reuse, 0x1b ;  /* 0x0000004f3b3b7211 */ /* 0x080fe400078fdaff */
[----:B------:R-:W-:Y:S02]  /*f690*/  IADD3 R68, R79, 0x9, RZ ;  /* 0x000000094f447810 */ /* 0x000fe40007ffe0ff */
[-C--:B------:R-:W-:Y:S02]  /*f6a0*/  LEA.HI.SX32 R61, R60, R79.reuse, 0x1b ;  /* 0x0000004f3c3d7211 */ /* 0x080fe400078fdaff */
[----:B------:R-:W-:Y:S01]  /*f6b0*/  LEA R55, R55, R94, 0x1 ;  /* 0x0000005e37377211 */ /* 0x000fe200078e08ff */
[----:B------:R-:W-:Y:S01]  /*f6c0*/  FADD.FTZ R27, R27, UR8 ;  /* 0x000000081b1b7e21 */ /* 0x000fe20008010000 */
[----:B------:R-:W-:Y:S01]  /*f6d0*/  IADD3 R70, R79, 0xa, RZ ;  /* 0x0000000a4f467810 */ /* 0x000fe20007ffe0ff */
[----:B------:R-:W-:Y:S01]  /*f6e0*/  FADD.FTZ R29, R29, UR8 ;  /* 0x000000081d1d7e21 */ /* 0x000fe20008010000 */
[----:B------:R-:W-:-:S02]  /*f6f0*/  LEA.HI.SX32 R63, R62, R79, 0x1b ;  /* 0x0000004f3e3f7211 */ /* 0x000fc400078fdaff */
[-C--:B------:R-:W-:Y:S02]  /*f700*/  LEA.HI.SX32 R65, R64, R79.reuse, 0x1b ;  /* 0x0000004f40417211 */ /* 0x080fe400078fdaff */
[-C--:B------:R-:W-:Y:S02]  /*f710*/  LEA R57, R57, R94.reuse, 0x1 ;  /* 0x0000005e39397211 */ /* 0x080fe400078e08ff */
[----:B------:R-:W-:Y:S01]  /*f720*/  PRMT R25, R51, 0x7632, R25 ;  /* 0x0000763233197816 */ /* 0x000fe20000000019 */
[----:B------:R-:W-:Y:S01]  /*f730*/  STS.U16 [R93], R53 ;  /* 0x000000355d007388 */ /* 0x000fe20000000400 */
[----:B------:R-:W-:Y:S02]  /*f740*/  IADD3 R72, R79, 0xc, RZ ;  /* 0x0000000c4f487810 */ /* 0x000fe40007ffe0ff */
[----:B------:R-:W-:Y:S02]  /*f750*/  LEA.HI.SX32 R67, R66, R79, 0x1b ;  /* 0x0000004f42437211 */ /* 0x000fe400078fdaff */
[----:B------:R-:W-:Y:S01]  /*f760*/  LEA R59, R59, R94, 0x1 ;  /* 0x0000005e3b3b7211 */ /* 0x000fe200078e08ff */
[----:B------:R-:W-:Y:S01]  /*f770*/  STS.U16 [R55+0x2], R54 ;  /* 0x0000023637007388 */ /* 0x000fe20000000400 */
[----:B------:R-:W-:-:S02]  /*f780*/  IADD3 R74, R79, 0xd, RZ ;  /* 0x0000000d4f4a7810 */ /* 0x000fc40007ffe0ff */
[----:B------:R-:W-:Y:S02]  /*f790*/  LEA.HI.SX32 R69, R68, R79, 0x1b ;  /* 0x0000004f44457211 */ /* 0x000fe400078fdaff */
[-C--:B------:R-:W-:Y:S02]  /*f7a0*/  LEA R61, R61, R94.reuse, 0x1 ;  /* 0x0000005e3d3d7211 */ /* 0x080fe400078e08ff */
[----:B------:R-:W-:Y:S01]  /*f7b0*/  PRMT R23, R24, 0x7632, R23 ;  /* 0x0000763218177816 */ /* 0x000fe20000000017 */
[----:B------:R-:W-:Y:S01]  /*f7c0*/  @!P2 FMUL.FTZ R36, R36, R83 ;  /* 0x000000532424a220 */ /* 0x000fe20000410000 */
[----:B------:R-:W-:Y:S01]  /*f7d0*/  LEA.HI.SX32 R71, R70, R79, 0x1b ;  /* 0x0000004f46477211 */ /* 0x000fe200078fdaff */
[----:B------:R-:W-:Y:S01]  /*f7e0*/  STS.U16 [R56+0x4], R51 ;  /* 0x0000043338007388 */ /* 0x000fe20000000400 */
[-C--:B------:R-:W-:Y:S02]  /*f7f0*/  LEA R63, R63, R94.reuse, 0x1 ;  /* 0x0000005e3f3f7211 */ /* 0x080fe400078e08ff */
[----:B------:R-:W-:Y:S01]  /*f800*/  IADD3 R78, R79, 0xf, RZ ;  /* 0x0000000f4f4e7810 */ /* 0x000fe20007ffe0ff */
[----:B------:R-:W-:Y:S01]  /*f810*/  STS.U16 [R57+0x6], R25 ;  /* 0x0000061939007388 */ /* 0x000fe20000000400 */
[----:B------:R-:W-:-:S02]  /*f820*/  LEA R65, R65, R94, 0x1 ;  /* 0x0000005e41417211 */ /* 0x000fc400078e08ff */
[----:B------:R-:W-:Y:S01]  /*f830*/  PRMT R21, R22, 0x7632, R21 ;  /* 0x0000763216157816 */ /* 0x000fe20000000015 */
[----:B------:R-:W-:Y:S01]  /*f840*/  @!P6 FMUL.FTZ R39, R39, R58 ;  /* 0x0000003a2727e220 */ /* 0x000fe20000410000 */
[-C--:B------:R-:W-:Y:S01]  /*f850*/  LEA.HI.SX32 R75, R72, R79.reuse, 0x1b ;  /* 0x0000004f484b7211 */ /* 0x080fe200078fdaff */
[----:B------:R-:W-:Y:S01]  /*f860*/  STS.U16 [R59+0x8], R24 ;  /* 0x000008183b007388 */ /* 0x000fe20000000400 */
[----:B------:R-:W-:Y:S02]  /*f870*/  LEA R67, R67, R94, 0x1 ;  /* 0x0000005e43437211 */ /* 0x000fe400078e08ff */
[----:B------:R-:W-:Y:S02]  /*f880*/  FSETP.GTU.FTZ.AND P2, PT, R27, 20, PT ;  /* 0x41a000001b00780b */ /* 0x000fe40003f5c000 */
[----:B------:R-:W-:Y:S01]  /*f890*/  FSETP.GTU.FTZ.AND P3, PT, R29, 20, PT ;  /* 0x41a000001d00780b */ /* 0x000fe20003f7c000 */
[----:B------:R-:W-:Y:S01]  /*f8a0*/  STS.U16 [R61+0xa], R23 ;  /* 0x00000a173d007388 */ /* 0x000fe20000000400 */
[----:B------:R-:W-:-:S02]  /*f8b0*/  LEA.HI.SX32 R77, R74, R79, 0x1b ;  /* 0x0000004f4a4d7211 */ /* 0x000fc400078fdaff */
[-C--:B------:R-:W-:Y:S02]  /*f8c0*/  LEA R69, R69, R94.reuse, 0x1 ;  /* 0x0000005e45457211 */ /* 0x080fe400078e08ff */
[----:B------:R-:W-:Y:S01]  /*f8d0*/  PRMT R19, R20, 0x7632, R19 ;  /* 0x0000763214137816 */ /* 0x000fe20000000013 */
[----:B------:R-:W-:Y:S01]  /*f8e0*/  STS.U16 [R63+0xc], R22 ;  /* 0x00000c163f007388 */ /* 0x000fe20000000400 */
[-C--:B------:R-:W-:Y:S02]  /*f8f0*/  LEA R71, R71, R94.reuse, 0x1 ;  /* 0x0000005e47477211 */ /* 0x080fe400078e08ff */
[----:B------:R-:W-:Y:S01]  /*f900*/  ISETP.NE.AND P6, PT, R96, RZ, PT ;  /* 0x000000ff6000720c */ /* 0x000fe20003fc5270 */
[----:B------:R-:W-:Y:S01]  /*f910*/  STS.U16 [R65+0xe], R21 ;  /* 0x00000e1541007388 */ /* 0x000fe20000000400 */
[----:B------:R-:W-:Y:S02]  /*f920*/  LEA.HI.SX32 R79, R78, R79, 0x1b ;  /* 0x0000004f4e4f7211 */ /* 0x000fe400078fdaff */
[----:B------:R-:W-:-:S02]  /*f930*/  LEA R73, R73, R94, 0x1 ;  /* 0x0000005e49497211 */ /* 0x000fc400078e08ff */
[----:B------:R-:W-:Y:S01]  /*f940*/  PRMT R17, R18, 0x7632, R17 ;  /* 0x0000763212117816 */ /* 0x000fe20000000011 */
[----:B------:R-:W-:Y:S01]  /*f950*/  STS.U16 [R67+0x10], R20 ;  /* 0x0000101443007388 */ /* 0x000fe20000000400 */
[-C--:B------:R-:W-:Y:S01]  /*f960*/  LEA R75, R75, R94.reuse, 0x1 ;  /* 0x0000005e4b4b7211 */ /* 0x080fe200078e08ff */
[----:B------:R-:W-:Y:S01]  /*f970*/  ULEA UR4, UR5, UR4, 0x18 ;  /* 0x0000000405047291 */ /* 0x000fe2000f8ec03f */
[-C--:B------:R-:W-:Y:S01]  /*f980*/  LEA R77, R77, R94.reuse, 0x1 ;  /* 0x0000005e4d4d7211 */ /* 0x080fe200078e08ff */
[----:B------:R0:W-:Y:S01]  /*f990*/  STS.U16 [R69+0x12], R19 ;  /* 0x0000121345007388 */ /* 0x0001e20000000400 */
[----:B------:R-:W-:Y:S02]  /*f9a0*/  PRMT R15, R16, 0x7632, R15 ;  /* 0x00007632100f7816 */ /* 0x000fe4000000000f */
[----:B------:R-:W-:Y:S01]  /*f9b0*/  LEA R79, R79, R94, 0x1 ;  /* 0x0000005e4f4f7211 */ /* 0x000fe200078e08ff */
[----:B------:R1:W-:Y:S01]  /*f9c0*/  STS.U16 [R71+0x14], R18 ;  /* 0x0000141247007388 */ /* 0x0003e20000000400 */
[----:B---3--:R-:W-:-:S03]  /*f9d0*/  SHF.L.U32 R49, R49, 0x10, RZ ;  /* 0x0000001031317819 */ /* 0x008fc600000006ff */
[----:B------:R-:W-:Y:S01]  /*f9e0*/  STS.U16 [R73+0x16], R17 ;  /* 0x0000161149007388 */ /* 0x000fe20000000400 */
[----:B0-----:R-:W-:-:S03]  /*f9f0*/  PRMT R19, R14, 0x7632, R19 ;  /* 0x000076320e137816 */ /* 0x001fc60000000013 */
[----:B------:R-:W-:Y:S01]  /*fa00*/  STS.U16 [R75+0x18], R16 ;  /* 0x000018104b007388 */ /* 0x000fe20000000400 */
[----:B------:R-:W-:-:S03]  /*fa10*/  MOV R58, UR54 ;  /* 0x00000036003a7c02 */ /* 0x000fc60008000f00 */
[----:B------:R-:W-:Y:S01]  /*fa20*/  STS.U16 [R77+0x1a], R15 ;  /* 0x00001a0f4d007388 */ /* 0x000fe20000000400 */
[----:B------:R-:W-:Y:S01]  /*fa30*/  @!P4 FMUL.FTZ R34, R34, R81 ;  /* 0x000000512222c220 */ /* 0x000fe20000410000 */
[----:B------:R-:W-:Y:S02]  /*fa40*/  @!P1 FMUL.FTZ R38, R38, R85 ;  /* 0x0000005526269220 */ /* 0x000fe40000410000 */
[----:B------:R-:W-:Y:S01]  /*fa50*/  STS.U16 [R52+0x1c], R14 ;  /* 0x00001c0e34007388 */ /* 0x000fe20000000400 */
[----:B------:R-:W-:Y:S01]  /*fa60*/  FADD.FTZ R20, R49, UR8 ;  /* 0x0000000831147e21 */ /* 0x000fe20008010000 */
[----:B-1----:R-:W-:Y:S02]  /*fa70*/  @!P2 FMUL.FTZ R18, R27, -1.4426950216293334961 ;  /* 0xbfb8aa3b1b12a820 */ /* 0x002fe40000410000 */
[----:B------:R0:W-:Y:S01]  /*fa80*/  STS.U16 [R79+0x1e], R19 ;  /* 0x00001e134f007388 */ /* 0x0001e20000000400 */
[----:B------:R-:W-:-:S03]  /*fa90*/  NOP ;  /* 0x0000000000007918 */ /* 0x000fc60000000000 */
[----:B------:R-:W-:Y:S01]  /*faa0*/  LDS.U16 R23, [R116] ;  /* 0x0000000074177984 */ /* 0x000fe20000000400 */
[----:B0-----:R-:W-:-:S03]  /*fab0*/  @!P3 FMUL.FTZ R19, R29, -1.4426950216293334961 ;  /* 0xbfb8aa3b1d13b820 */ /* 0x001fc60000410000 */
        /* <DEDUP_REMOVED lines=17> */
[----:B------:R-:W-:Y:S02]  /*fbd0*/  SHF.L.U32 R26, R26, 0x10, RZ ;  /* 0x000000101a1a7819 */ /* 0x000fe400000006ff */
[----:B------:R-:W-:Y:S01]  /*fbe0*/  MOV R94, UR4 ;  /* 0x00000004005e7c02 */ /* 0x000fe20008000f00 */
[----:B------:R-:W-:Y:S01]  /*fbf0*/  BAR.SYNC.DEFER_BLOCKING 0x0 ;  /* 0x0000000000007b1d */ /* 0x000fe20000010000 */
[----:B------:R-:W-:Y:S01]  /*fc00*/  FADD.FTZ R28, R28, UR8 ;  /* 0x000000081c1c7e21 */ /* 0x000fe20008010000 */
[----:B------:R-:W-:Y:S01]  /*fc10*/  FADD.FTZ R26, R26, UR8 ;  /* 0x000000081a1a7e21 */ /* 0x000fe20008010000 */
[----:B------:R-:W-:-:S03]  /*fc20*/  @!P0 FMUL.FTZ R33, R33, R80 ;  /* 0x0000005021218220 */ /* 0x000fc60000410000 */
[----:B------:R-:W-:Y:S02]  /*fc30*/  FSETP.GTU.FTZ.AND P0, PT, R28, 20, PT ;  /* 0x41a000001c00780b */ /* 0x000fe40003f1c000 */
[----:B------:R-:W-:Y:S02]  /*fc40*/  FSETP.GTU.FTZ.AND P1, PT, R26, 20, PT ;  /* 0x41a000001a00780b */ /* 0x000fe40003f3c000 */
[----:B--2---:R-:W-:Y:S01]  /*fc50*/  SHF.L.U32 R50, R50, 0x10, RZ ;  /* 0x0000001032327819 */ /* 0x004fe200000006ff */
[----:B------:R-:W0:Y:S08]  /*fc60*/  LDS R22, [R94+0x840] ;  /* 0x000840005e167984 */ /* 0x000e300000000800 */
[----:B------:R-:W-:-:S02]  /*fc70*/  @!P0 FMUL.FTZ R16, R28, -1.4426950216293334961 ;  /* 0xbfb8aa3b1c108820 */ /* 0x000fc40000410000 */
[----:B------:R-:W-:Y:S01]  /*fc80*/  @!P1 FMUL.FTZ R17, R26, -1.4426950216293334961 ;  /* 0xbfb8aa3b1a119820 */ /* 0x000fe20000410000 */
[----:B------:R-:W-:Y:S01]  /*fc90*/  MOV R15, UR6 ;  /* 0x00000006000f7c02 */ /* 0x000fe20008000f00 */
[----:B------:R-:W-:Y:S01]  /*fca0*/  FADD.FTZ R50, R50, UR8 ;  /* 0x0000000832327e21 */ /* 0x000fe20008010000 */
[----:B------:R-:W-:Y:S02]  /*fcb0*/  SHF.R.S32.HI R54, RZ, 0x1f, R47 ;  /* 0x0000001fff367819 */ /* 0x000fe4000001142f */
[----:B------:R-:W-:Y:S01]  /*fcc0*/  IADD3 R14, P4, R47, UR6, RZ ;  /* 0x000000062f0e7c10 */ /* 0x000fe2000ff9e0ff */
[----:B------:R-:W1:Y:S01]  /*fcd0*/  @!P0 MUFU.EX2 R16, R16 ;  /* 0x0000001000108308 */ /* 0x000e620000000800 */
[----:B------:R-:W-:Y:S02]  /*fce0*/  FSETP.GTU.FTZ.AND P5, PT, R50, 20, PT ;  /* 0x41a000003200780b */ /* 0x000fe40003fbc000 */
        /* <DEDUP_REMOVED lines=11> */
[----:B------:R-:W0:Y:S01]  /*fda0*/  @!P4 MUFU.EX2 R20, R20 ;  /* 0x000000140014c308 */ /* 0x000e220000000800 */
[----:B------:R-:W-:Y:S01]  /*fdb0*/  UIMAD UR10, UR12, UR30, URZ ;  /* 0x0000001e0c0a72a4 */ /* 0x000fe2000f8e023f */
[----:B----4-:R-:W-:-:S06]  /*fdc0*/  @!P3 FADD.FTZ R19, R19, 1 ;  /* 0x3f8000001313b421 */ /* 0x010fcc0000010000 */
[----:B------:R-:W1:Y:S01]  /*fdd0*/  @!P5 MUFU.EX2 R21, R21 ;  /* 0x000000150015d308 */ /* 0x000e620000000800 */
        /* <DEDUP_REMOVED lines=11> */
[----:B-1-34-:R-:W-:Y:S11]  /*fe90*/  @P6 BRA `(.L_x_7380) ;  /* 0x0000000000346947 */ /* 0x01aff60003800000 */
        /* <DEDUP_REMOVED lines=13> */
.L_x_7380:
[----:B------:R-:W-:Y:S05]  /*ff70*/  BSYNC B0 ;  /* 0x0000000000007941 */ /* 0x000fea0003800000 */
.L_x_7379:
[----:B------:R-:W3:Y:S01]  /*ff80*/  LDL.LU R50, [R1+0x7c] ;  /* 0x00007c0001327983 */ /* 0x000ee20000300800 */
[----:B------:R-:W-:Y:S01]  /*ff90*/  UIADD3 UR13, UR7, -UR14, URZ ;  /* 0x8000000e070d7290 */ /* 0x000fe2000fffe03f */
[----:B------:R-:W-:Y:S01]  /*ffa0*/  @!P0 FMUL.FTZ R41, R41, R24 ;  /* 0x0000001829298220 */ /* 0x000fe20000410000 */
[----:B------:R-:W-:Y:S01]  /*ffb0*/  ULDC.64 UR10, c[0x0][0x390] ;  /* 0x0000e400000a7ab9 */ /* 0x000fe20000000a00 */
[----:B------:R-:W-:Y:S01]  /*ffc0*/  UMOV UR5, UR15 ;  /* 0x0000000f00057c82 */ /* 0x000fe20008000000 */
[----:B------:R-:W-:Y:S01]  /*ffd0*/  UIMAD UR14, UR6, UR10, URZ ;  /* 0x0000000a060e72a4 */ /* 0x000fe2000f8e023f */
[----:B0-----:R-:W-:Y:S01]  /*ffe0*/  @!P4 FADD.FTZ R20, R20, 1 ;  /* 0x3f8000001414c421 */ /* 0x001fe20000010000 */
[----:B------:R-:W-:Y:S01]  /*fff0*/  UIMAD UR13, UR13, -0x400, URZ ;  /* 0xfffffc000d0d78a4 */ /* 0x000fe2000f8e023f */
[----:B------:R-:W-:Y:S01]  /*10000*/  @!P5 FADD.FTZ R21, R21, 1 ;  /* 0x3f8000001515d421 */ /* 0x000fe20000010000 */
[----:B------:R-:W-:Y:S01]  /*10010*/  UIMAD.WIDE.U32 UR4, UR53, UR10, UR4 ;  /* 0x0000000a350472a5 */ /* 0x000fe2000f8e0004 */
[----:B-12---:R-:W0:Y:S01]  /*10020*/  @!P4 MUFU.RCP R19, R20 ;  /* 0x000000140013c308 */ /* 0x006e220000001000 */
[----:B------:R-:W-:Y:S01]  /*10030*/  UIMAD UR11, UR53, UR11, UR14 ;  /* 0x0000000b350b72a4 */ /* 0x000fe2000f8e020e */
[----:B------:R-:W-:Y:S01]  /*10040*/  @!P1 FMUL.FTZ R43, R43, R26 ;  /* 0x0000001a2b2b9220 */ /* 0x000fe20000410000 */
[----:B------:R-:W-:Y:S01]  /*10050*/  UIADD3 UR10, UP0, UR13, UR4, URZ ;  /* 0x000000040d0a7290 */ /* 0x000fe2000ff1e03f */
[----:B------:R-:W-:Y:S01]  /*10060*/  @!P2 FMUL.FTZ R44, R44, R103 ;  /* 0x000000672c2ca220 */ /* 0x000fe20000410000 */
[----:B------:R-:W-:Y:S01]  /*10070*/  USHF.R.S32.HI UR14, URZ, 0x1f, UR13 ;  /* 0x0000001f3f0e7899 */ /* 0x000fe2000801140d */
[----:B------:R-:W-:Y:S01]  /*10080*/  ISETP.GE.AND P2, PT, R37, R22, PT ;  /* 0x000000162500720c */ /* 0x000fe20003f46270 */
[----:B------:R-:W-:Y:S01]  /*10090*/  ULDC.64 UR30, c[0x0][0x3e0] ;  /* 0x0000f800001e7ab9 */ /* 0x000fe20000000a00 */
[----:B------:R-:W1:Y:S01]  /*100a0*/  @!P5 MUFU.RCP R21, R21 ;  /* 0x000000150015d308 */ /* 0x000e620000001000 */
[----:B------:R-:W-:Y:S01]  /*100b0*/  UIADD3.X UR4, UR14, UR11, UR5, UP0, !UPT ;  /* 0x0000000b0e047290 */ /* 0x000fe200087fe405 */
[----:B------:R-:W-:Y:S01]  /*100c0*/  LEA R16, P0, R47, UR30, 0x1 ;  /* 0x0000001e2f107c11 */ /* 0x000fe2000f8008ff */
[----:B------:R-:W-:Y:S01]  /*100d0*/  @!P3 FMUL.FTZ R45, R45, R28 ;  /* 0x0000001c2d2db220 */ /* 0x000fe20000410000 */
[----:B------:R-:W-:Y:S01]  /*100e0*/  MOV R18, UR10 ;  /* 0x0000000a00127c02 */ /* 0x000fe20008000f00 */
[----:B------:R-:W-:Y:S01]  /*100f0*/  BSSY B0, `(.L_x_7381) ;  /* 0x0000083000007945 */ /* 0x000fe20003800000 */
[----:B------:R-:W-:-:S02]  /*10100*/  LEA.HI.X R17, R47, UR31, R54, 0x1, P0 ;  /* 0x0000001f2f117c11 */ /* 0x000fc400080f0c36 */
[----:B------:R-:W-:Y:S01]  /*10110*/  LEA R16, P0, R18, R16, 0x1 ;  /* 0x0000001012107211 */ /* 0x000fe200078008ff */
[----:B0-----:R-:W-:Y:S01]  /*10120*/  @!P4 FMUL.FTZ R46, R46, R19 ;  /* 0x000000132e2ec220 */ /* 0x001fe20000410000 */
[----:B------:R-:W-:Y:S01]  /*10130*/  MOV R20, UR4 ;  /* 0x0000000400147c02 */ /* 0x000fe20008000f00 */
[----:B------:R-:W-:Y:S01]  /*10140*/  UIMAD.WIDE.U32 UR4, UR52, UR28, URZ ;  /* 0x0000001c340472a5 */ /* 0x000fe2000f8e003f */
[-C--:B------:R-:W-:Y:S02]  /*10150*/  ISETP.GE.AND P1, PT, R2, R22.reuse, PT ;  /* 0x000000160200720c */ /* 0x080fe40003f26270 */
[----:B------:R-:W-:Y:S01]  /*10160*/  LEA.HI.X R17, R18, R17, R20, 0x1, P0 ;  /* 0x0000001112117211 */ /* 0x000fe200000f0c14 */
[----:B------:R-:W-:Y:S01]  /*10170*/  UIADD3 UR10, UR5, UR12, URZ ;  /* 0x0000000c050a7290 */ /* 0x000fe2000fffe03f */
[-C--:B------:R-:W-:Y:S01]  /*10180*/  ISETP.GE.AND P0, PT, R0, R22.reuse, PT ;  /* 0x000000160000720c */ /* 0x080fe20003f06270 */
[----:B-1----:R-:W-:Y:S01]  /*10190*/  @!P5 FMUL.FTZ R48, R48, R21 ;  /* 0x000000153030d220 */ /* 0x002fe20000410000 */
[-C--:B------:R-:W-:Y:S01]  /*101a0*/  ISETP.GE.AND P5, PT, R4, R22.reuse, PT ;  /* 0x000000160400720c */ /* 0x080fe20003fa6270 */
[----:B------:R-:W-:Y:S01]  /*101b0*/  @!P2 STG.E.U16 desc[UR20][R16.64+-0x780], R27 ;  /* 0xfff8801b1000a986 */ /* 0x000fe2000c101514 */
[----:B------:R-:W-:-:S02]  /*101c0*/  ISETP.GE.AND P2, PT, R3, R22, PT ;  /* 0x000000160300720c */ /* 0x000fc40003f46270 */
        /* <DEDUP_REMOVED lines=29> */
[----:B------:R-:W-:Y:S02]  /*103a0*/  PRMT R24, R17, 0x7610, R24 ;  /* 0x0000761011187816 */ /* 0x000fe40000000018 */
[----:B------:R-:W-:Y:S02]  /*103b0*/  F2FP.BF16.F32.PACK_AB R16, R43, R41 ;  /* 0x000000292b10723e */ /* 0x000fe400000010ff */
[----:B------:R-:W-:-:S02]  /*103c0*/  PRMT R25, R17, 0x7632, R25 ;  /* 0x0000763211197816 */ /* 0x000fc40000000019 */
[----:B------:R-:W-:-:S04]  /*103d0*/  F2FP.BF16.F32.PACK_AB R17, R45, R44 ;  /* 0x0000002c2d11723e */ /* 0x000fc800000010ff */
[C---:B------:R-:W-:Y:S02]  /*103e0*/  PRMT R26, R17.reuse, 0x7610, R26 ;  /* 0x00007610111a7816 */ /* 0x040fe4000000001a */
[----:B------:R-:W-:Y:S02]  /*103f0*/  PRMT R28, R17, 0x7632, R28 ;  /* 0x00007632111c7816 */ /* 0x000fe4000000001c */
[----:B------:R-:W-:Y:S01]  /*10400*/  MOV R17, UR54 ;  /* 0x0000003600117c02 */ /* 0x000fe20008000f00 */
[----:B---3--:R-:W-:Y:S01]  /*10410*/  FADD.FTZ R18, R30, R50 ;  /* 0x000000321e127221 */ /* 0x008fe20000010000 */
        /* <DEDUP_REMOVED lines=8> */
[----:B------:R-:W-:Y:S02]  /*104a0*/  F2FP.BF16.F32.PACK_AB R34, R35, R34 ;  /* 0x000000222322723e */ /* 0x000fe400000010ff */
[----:B------:R-:W-:Y:S01]  /*104b0*/  PRMT R19, R30, 0x7632, R19 ;  /* 0x000076321e137816 */ /* 0x000fe20000000013 */
[----:B------:R-:W-:Y:S01]  /*104c0*/  FADD.FTZ R35, R18, R35 ;  /* 0x0000002312237221 */ /* 0x000fe20000010000 */
[----:B------:R-:W-:-:S03]  /*104d0*/  PRMT R21, R34, 0x7632, R21 ;  /* 0x0000763222157816 */ /* 0x000fc60000000015 */
[----:B------:R-:W-:Y:S01]  /*104e0*/  FADD.FTZ R35, R35, R36 ;  /* 0x0000002423237221 */ /* 0x000fe20000010000 */
[----:B------:R-:W-:Y:S03]  /*104f0*/  STS.U16 [R93], R30 ;  /* 0x0000001e5d007388 */ /* 0x000fe60000000400 */
[----:B------:R-:W-:Y:S01]  /*10500*/  FADD.FTZ R38, R35, R38 ;  /* 0x0000002623267221 */ /* 0x000fe20000010000 */
[----:B------:R0:W-:Y:S03]  /*10510*/  STS.U16 [R55+0x2], R19 ;  /* 0x0000021337007388 */ /* 0x0001e60000000400 */
[----:B------:R-:W-:Y:S01]  /*10520*/  FADD.FTZ R39, R38, R39 ;  /* 0x0000002726277221 */ /* 0x000fe20000010000 */
[----:B------:R-:W-:Y:S03]  /*10530*/  STS.U16 [R56+0x4], R32 ;  /* 0x0000042038007388 */ /* 0x000fe60000000400 */
[----:B------:R-:W-:Y:S01]  /*10540*/  FADD.FTZ R40, R39, R40 ;  /* 0x0000002827287221 */ /* 0x000fe20000010000 */
[----:B------:R1:W-:Y:S01]  /*10550*/  STS.U16 [R57+0x6], R20 ;  /* 0x0000061439007388 */ /* 0x0003e20000000400 */
[----:B0-----:R-:W-:-:S02]  /*10560*/  F2FP.BF16.F32.PACK_AB R19, R48, R46 ;  /* 0x0000002e3013723e */ /* 0x001fc400000010ff */
[----:B------:R-:W-:Y:S01]  /*10570*/  FADD.FTZ R40, R40, R41 ;  /* 0x0000002928287221 */ /* 0x000fe20000010000 */
[----:B------:R-:W-:Y:S03]  /*10580*/  STS.U16 [R59+0x8], R34 ;  /* 0x000008223b007388 */ /* 0x000fe60000000400 */
[----:B------:R-:W-:Y:S01]  /*10590*/  FADD.FTZ R43, R40, R43 ;  /* 0x0000002b282b7221 */ /* 0x000fe20000010000 */
[----:B------:R-:W-:Y:S01]  /*105a0*/  STS.U16 [R61+0xa], R21 ;  /* 0x00000a153d007388 */ /* 0x000fe20000000400 */
[----:B-1----:R-:W-:Y:S02]  /*105b0*/  PRMT R20, R16, 0x7632, R20 ;  /* 0x0000763210147816 */ /* 0x002fe40000000014 */
[----:B------:R-:W-:Y:S01]  /*105c0*/  FADD.FTZ R44, R43, R44 ;  /* 0x0000002c2b2c7221 */ /* 0x000fe20000010000 */
[----:B------:R0:W-:Y:S03]  /*105d0*/  STS.U16 [R63+0xc], R22 ;  /* 0x00000c163f007388 */ /* 0x0001e60000000400 */
[----:B------:R-:W-:Y:S01]  /*105e0*/  FADD.FTZ R45, R44, R45 ;  /* 0x0000002d2c2d7221 */ /* 0x000fe20000010000 */
[----:B------:R-:W-:Y:S03]  /*105f0*/  STS.U16 [R65+0xe], R23 ;  /* 0x00000e1741007388 */ /* 0x000fe60000000400 */
[----:B------:R-:W-:Y:S01]  /*10600*/  FADD.FTZ R45, R45, R46 ;  /* 0x0000002e2d2d7221 */ /* 0x000fe20000010000 */
[----:B------:R1:W-:Y:S01]  /*10610*/  STS.U16 [R67+0x10], R24 ;  /* 0x0000101843007388 */ /* 0x0003e20000000400 */
[----:B0-----:R-:W-:-:S03]  /*10620*/  PRMT R22, R19, 0x7610, R22 ;  /* 0x0000761013167816 */ /* 0x001fc60000000016 */
[----:B------:R-:W-:Y:S04]  /*10630*/  STS.U16 [R69+0x12], R25 ;  /* 0x0000121945007388 */ /* 0x000fe80000000400 */
[----:B------:R0:W-:Y:S01]  /*10640*/  STS.U16 [R71+0x14], R16 ;  /* 0x0000141047007388 */ /* 0x0001e20000000400 */
[----:B-1----:R-:W-:-:S03]  /*10650*/  PRMT R24, R19, 0x7632, R24 ;  /* 0x0000763213187816 */ /* 0x002fc60000000018 */
[----:B------:R-:W-:Y:S04]  /*10660*/  STS.U16 [R73+0x16], R20 ;  /* 0x0000161449007388 */ /* 0x000fe80000000400 */
[----:B------:R-:W-:Y:S01]  /*10670*/  STS.U16 [R75+0x18], R26 ;  /* 0x0000181a4b007388 */ /* 0x000fe20000000400 */
[----:B0-----:R-:W-:-:S03]  /*10680*/  FADD.FTZ R16, R45, R48 ;  /* 0x000000302d107221 */ /* 0x001fc60000010000 */
        /* <DEDUP_REMOVED lines=24> */
[----:B0-----:R-:W-:-:S02]  /*10810*/  ISETP.GE.AND P0, PT, R47, R20, PT ;  /* 0x000000142f00720c */ /* 0x001fc40003f06270 */
[----:B------:R-:W-:-:S04]  /*10820*/  IADD3 R47, P1, R47, -0x3e0, RZ ;  /* 0xfffffc202f2f7810 */ /* 0x000fc80007f3e0ff */
[----:B------:R-:W-:-:S07]  /*10830*/  IADD3.X R54, R54, -0x1, RZ, P1, !PT ;  /* 0xffffffff36367810 */ /* 0x000fce0000ffe4ff */
        /* <DEDUP_REMOVED lines=14> */
.L_x_7382:
[----:B------:R-:W-:Y:S05]  /*10920*/  BSYNC B0 ;  /* 0x0000000000007941 */ /* 0x000fea0003800000 */
.L_x_7381:
        /* <DEDUP_REMOVED lines=56> */
.L_x_7250:
        /* <DEDUP_REMOVED lines=38> */
.L_x_7385:
[----:B------:R-:W-:Y:S05]  /*10f10*/  BSYNC B0 ;  /* 0x0000000000007941 */ /* 0x000fea0003800000 */
.L_x_7384:
        /* <DEDUP_REMOVED lines=41> */
.L_x_7387:
[----:B------:R-:W2:Y:S02]  /*111b0*/  S2R R11, SR_TID.X ;  /* 0x00000000000b7919 */ /* 0x000ea40000002100 */
.L_x_7388:
[----:B------:R-:W-:Y:S05]  /*111c0*/  BSYNC B0 ;  /* 0x0000000000007941 */ /* 0x000fea0003800000 */
.L_x_7386:
        /* <DEDUP_REMOVED lines=23> */
.L_x_7390:
        /* <DEDUP_REMOVED lines=32> */
.L_x_7389:
[----:B------:R-:W-:Y:S05]  /*11540*/  EXIT ;  /* 0x000000000000794d */ /* 0x000fea0003800000 */
.L_x_7287:
[----:B------:R-:W-:Y:S01]  /*11550*/  HFMA2.MMA R69, -RZ, RZ, 0, 5.9604644775390625e-08 ;  /* 0x00000001ff457435 */ /* 0x000fe200000001ff */
[----:B------:R-:W-:Y:S02]  /*11560*/  MOV R230, R227 ;  /* 0x000000e300e67202 */ /* 0x000fe40000000f00 */
[----:B------:R-:W-:Y:S02]  /*11570*/  MOV R68, RZ ;  /* 0x000000ff00447202 */ /* 0x000fe40000000f00 */
[----:B------:R-:W-:-:S07]  /*11580*/  MOV R71, 0xffffffff ;  /* 0xffffffff00477802 */ /* 0x000fce0000000f00 */
[----:B-1---5:R-:W-:Y:S05]  /*11590*/  WARPSYNC.COLLECTIVE R71, `(.L_x_7391) ;  /* 0x0000000047087348 */ /* 0x022fea0003c00000 */
[----:B------:R0:W2:Y:S02]  /*115a0*/  SHFL.UP P3, R70, R230, R69, R68 ;  /* 0x04000045e6467389 */ /* 0x0000a40000060044 */
[----:B012--5:R-:W-:Y:S01]  /*115b0*/  ENDCOLLECTIVE ;  /* 0x000000000000791b */ /* 0x027fe20003800000 */
.L_x_7391:
[----:B------:R-:W-:Y:S02]  /*115c0*/  MOV R230, R228 ;  /* 0x000000e400e67202 */ /* 0x000fe40000000f00 */
[----:B------:R-:W-:-:S07]  /*115d0*/  MOV R229, R70 ;  /* 0x0000004600e57202 */ /* 0x000fce0000000f00 */
[----:B------:R-:W-:Y:S05]  /*115e0*/  WARPSYNC.COLLECTIVE R71, `(.L_x_7392) ;  /* 0x0000000047087348 */ /* 0x000fea0003c00000 */
[----:B------:R0:W1:Y:S02]  /*115f0*/  SHFL.UP P3, R70, R230, R69, R68 ;  /* 0x04000045e6467389 */ /* 0x0000640000060044 */
[----:B01----:R-:W-:Y:S01]  /*11600*/  ENDCOLLECTIVE ;  /* 0x000000000000791b */ /* 0x003fe20003800000 */
.L_x_7392:
[----:B------:R-:W-:Y:S02]  /*11610*/  MOV R230, R225 ;  /* 0x000000e100e67202 */ /* 0x000fe40000000f00 */
[----:B------:R-:W-:-:S07]  /*11620*/  MOV R231, R70 ;  /* 0x0000004600e77202 */ /* 0x000fce0000000f00 */
[----:B------:R-:W-:Y:S05]  /*11630*/  WARPSYNC.COLLECTIVE R71, `(.L_x_7393) ;  /* 0x0000000047087348 */ /* 0x000fea0003c00000 */
[----:B------:R0:W1:Y:S02]  /*11640*/  SHFL.UP P3, R70, R230, R69, R68 ;  /* 0x04000045e6467389 */ /* 0x0000640000060044 */
[----:B01----:R-:W-:Y:S01]  /*11650*/  ENDCOLLECTIVE ;  /* 0x000000000000791b */ /* 0x003fe20003800000 */
.L_x_7393:
[----:B------:R-:W-:Y:S02]  /*11660*/  MOV R230, R226 ;  /* 0x000000e200e67202 */ /* 0x000fe40000000f00 */
[----:B------:R-:W-:-:S07]  /*11670*/  MOV R232, R70 ;  /* 0x0000004600e87202 */ /* 0x000fce0000000f00 */
[----:B------:R-:W-:Y:S05]  /*11680*/  WARPSYNC.COLLECTIVE R71, `(.L_x_7394) ;  /* 0x0000000047087348 */ /* 0x000fea0003c00000 */
[----:B------:R0:W1:Y:S02]  /*11690*/  SHFL.UP P3, R70, R230, R69, R68 ;  /* 0x04000045e6467389 */ /* 0x0000640000060044 */
[----:B01----:R-:W-:Y:S01]  /*116a0*/  ENDCOLLECTIVE ;  /* 0x000000000000791b */ /* 0x003fe20003800000 */
.L_x_7394:
        /* <DEDUP_REMOVED lines=19> */
.L_x_7395:
[----:B------:R-:W-:Y:S02]  /*117e0*/  MOV R230, R228 ;  /* 0x000000e400e67202 */ /* 0x000fe40000000f00 */
[----:B------:R-:W-:-:S07]  /*117f0*/  MOV R231, R70 ;  /* 0x0000004600e77202 */ /* 0x000fce0000000f00 */
[----:B------:R-:W-:Y:S05]  /*11800*/  WARPSYNC.COLLECTIVE R71, `(.L_x_7396) ;  /* 0x0000000047087348 */ /* 0x000fea0003c00000 */
[----:B------:R0:W1:Y:S02]  /*11810*/  SHFL.UP P3, R70, R230, R69, R68 ;  /* 0x04000045e6467389 */ /* 0x0000640000060044 */
[----:B01----:R-:W-:Y:S01]  /*11820*/  ENDCOLLECTIVE ;  /* 0x000000000000791b */ /* 0x003fe20003800000 */
.L_x_7396:
[----:B------:R-:W-:Y:S02]  /*11830*/  MOV R230, R225 ;  /* 0x000000e100e67202 */ /* 0x000fe40000000f00 */
[----:B------:R-:W-:-:S07]  /*11840*/  MOV R232, R70 ;  /* 0x0000004600e87202 */ /* 0x000fce0000000f00 */
[----:B------:R-:W-:Y:S05]  /*11850*/  WARPSYNC.COLLECTIVE R71, `(.L_x_7397) ;  /* 0x0000000047087348 */ /* 0x000fea0003c00000 */
[----:B------:R0:W1:Y:S02]  /*11860*/  SHFL.UP P3, R70, R230, R69, R68 ;  /* 0x04000045e6467389 */ /* 0x0000640000060044 */
[----:B01----:R-:W-:Y:S01]  /*11870*/  ENDCOLLECTIVE ;  /* 0x000000000000791b */ /* 0x003fe20003800000 */
.L_x_7397:
[----:B------:R-:W-:Y:S02]  /*11880*/  MOV R230, R226 ;  /* 0x000000e200e67202 */ /* 0x000fe40000000f00 */
[----:B------:R-:W-:-:S07]  /*11890*/  MOV R229, R70 ;  /* 0x0000004600e57202 */ /* 0x000fce0000000f00 */
[----:B------:R-:W-:Y:S05]  /*118a0*/  WARPSYNC.COLLECTIVE R71, `(.L_x_7398) ;  /* 0x0000000047087348 */ /* 0x000fea0003c00000 */
[----:B------:R0:W1:Y:S02]  /*118b0*/  SHFL.UP P3, R70, R230, R69, R68 ;  /* 0x04000045e6467389 */ /* 0x0000640000060044 */
[----:B01----:R-:W-:Y:S01]  /*118c0*/  ENDCOLLECTIVE ;  /* 0x000000000000791b */ /* 0x003fe20003800000 */
.L_x_7398:
        /* <DEDUP_REMOVED lines=19> */
.L_x_7399:
[----:B------:R-:W-:Y:S02]  /*11a00*/  MOV R230, R228 ;  /* 0x000000e400e67202 */ /* 0x000fe40000000f00 */
[----:B------:R-:W-:-:S07]  /*11a10*/  MOV R231, R70 ;  /* 0x0000004600e77202 */ /* 0x000fce0000000f00 */
[----:B------:R-:W-:Y:S05]  /*11a20*/  WARPSYNC.COLLECTIVE R71, `(.L_x_7400) ;  /* 0x0000000047087348 */ /* 0x000fea0003c00000 */
[----:B------:R0:W1:Y:S02]  /*11a30*/  SHFL.UP P3, R70, R230, R69, R68 ;  /* 0x04000045e6467389 */ /* 0x0000640000060044 */
[----:B01----:R-:W-:Y:S01]  /*11a40*/  ENDCOLLECTIVE ;  /* 0x000000000000791b */ /* 0x003fe20003800000 */
.L_x_7400:
[----:B------:R-:W-:Y:S02]  /*11a50*/  MOV R230, R225 ;  /* 0x000000e100e67202 */ /* 0x000fe40000000f00 */
[----:B------:R-:W-:-:S07]  /*11a60*/  MOV R232, R70 ;  /* 0x0000004600e87202 */ /* 0x000fce0000000f00 */
[----:B------:R-:W-:Y:S05]  /*11a70*/  WARPSYNC.COLLECTIVE R71, `(.L_x_7401) ;  /* 0x0000000047087348 */ /* 0x000fea0003c00000 */
[----:B------:R0:W1:Y:S02]  /*11a80*/  SHFL.UP P3, R70, R230, R69, R68 ;  /* 0x04000045e6467389 */ /* 0x0000640000060044 */
[----:B01----:R-:W-:Y:S01]  /*11a90*/  ENDCOLLECTIVE ;  /* 0x000000000000791b */ /* 0x003fe20003800000 */
.L_x_7401:
[----:B------:R-:W-:Y:S02]  /*11aa0*/  MOV R230, R226 ;  /* 0x000000e200e67202 */ /* 0x000fe40000000f00 */
[----:B------:R-:W-:-:S07]  /*11ab0*/  MOV R229, R70 ;  /* 0x0000004600e57202 */ /* 0x000fce0000000f00 */
[----:B------:R-:W-:Y:S05]  /*11ac0*/  WARPSYNC.COLLECTIVE R71, `(.L_x_7402) ;  /* 0x0000000047087348 */ /* 0x000fea0003c00000 */
[----:B------:R0:W1:Y:S02]  /*11ad0*/  SHFL.UP P3, R70, R230, R69, R68 ;  /* 0x04000045e6467389 */ /* 0x0000640000060044 */
[----:B01----:R-:W-:Y:S01]  /*11ae0*/  ENDCOLLECTIVE ;  /* 0x000000000000791b */ /* 0x003fe20003800000 */
.L_x_7402:
        /* <DEDUP_REMOVED lines=19> */
.L_x_7403:
[----:B------:R-:W-:Y:S02]  /*11c20*/  MOV R230, R228 ;  /* 0x000000e400e67202 */ /* 0x000fe40000000f00 */
[----:B------:R-:W-:-:S07]  /*11c30*/  MOV R231, R70 ;  /* 0x0000004600e77202 */ /* 0x000fce0000000f00 */
[----:B------:R-:W-:Y:S05]  /*11c40*/  WARPSYNC.COLLECTIVE R71, `(.L_x_7404) ;  /* 0x0000000047087348 */ /* 0x000fea0003c00000 */
[----:B------:R0:W1:Y:S02]  /*11c50*/  SHFL.UP P3, R70, R230, R69, R68 ;  /* 0x04000045e6467389 */ /* 0x0000640000060044 */
[----:B01----:R-:W-:Y:S01]  /*11c60*/  ENDCOLLECTIVE ;  /* 0x000000000000791b */ /* 0x003fe20003800000 */
.L_x_7404:
[----:B------:R-:W-:Y:S02]  /*11c70*/  MOV R230, R225 ;  /* 0x000000e100e67202 */ /* 0x000fe40000000f00 */
[----:B------:R-:W-:-:S07]  /*11c80*/  MOV R232, R70 ;  /* 0x0000004600e87202 */ /* 0x000fce0000000f00 */
[----:B------:R-:W-:Y:S05]  /*11c90*/  WARPSYNC.COLLECTIVE R71, `(.L_x_7405) ;  /* 0x0000000047087348 */ /* 0x000fea0003c00000 */
[----:B------:R0:W1:Y:S02]  /*11ca0*/  SHFL.UP P3, R70, R230, R69, R68 ;  /* 0x04000045e6467389 */ /* 0x0000640000060044 */
[----:B01----:R-:W-:Y:S01]  /*11cb0*/  ENDCOLLECTIVE ;  /* 0x000000000000791b */ /* 0x003fe20003800000 */
.L_x_7405:
[----:B------:R-:W-:Y:S02]  /*11cc0*/  MOV R230, R226 ;  /* 0x000000e200e67202 */ /* 0x000fe40000000f00 */
[----:B------:R-:W-:-:S07]  /*11cd0*/  MOV R229, R70 ;  /* 0x0000004600e57202 */ /* 0x000fce0000000f00 */
[----:B------:R-:W-:Y:S05]  /*11ce0*/  WARPSYNC.COLLECTIVE R71, `(.L_x_7406) ;  /* 0x0000000047087348 */ /* 0x000fea0003c00000 */
[----:B------:R0:W1:Y:S02]  /*11cf0*/  SHFL.UP P3, R70, R230, R69, R68 ;  /* 0x04000045e6467389 */ /* 0x0000640000060044 */
[----:B01----:R-:W-:Y:S01]  /*11d00*/  ENDCOLLECTIVE ;  /* 0x000000000000791b */ /* 0x003fe20003800000 */
.L_x_7406:
        /* <DEDUP_REMOVED lines=19> */
.L_x_7407:
[----:B------:R-:W-:Y:S02]  /*11e40*/  MOV R230, R228 ;  /* 0x000000e400e67202 */ /* 0x000fe40000000f00 */
[----:B------:R-:W-:-:S07]  /*11e50*/  MOV R229, R70 ;  /* 0x0000004600e57202 */ /* 0x000fce0000000f00 */
[----:B------:R-:W-:Y:S05]  /*11e60*/  WARPSYNC.COLLECTIVE R71, `(.L_x_7408) ;  /* 0x0000000047087348 */ /* 0x000fea0003c00000 */
[----:B------:R0:W1:Y:S02]  /*11e70*/  SHFL.UP P3, R70, R230, R69, R68 ;  /* 0x04000045e6467389 */ /* 0x0000640000060044 */
[----:B01----:R-:W-:Y:S01]  /*11e80*/  ENDCOLLECTIVE ;  /* 0x000000000000791b */ /* 0x003fe20003800000 */
.L_x_7408:
[----:B------:R-:W-:Y:S02]  /*11e90*/  MOV R230, R225 ;  /* 0x000000e100e67202 */ /* 0x000fe40000000f00 */
[----:B------:R-:W-:-:S07]  /*11ea0*/  MOV R231, R70 ;  /* 0x0000004600e77202 */ /* 0x000fce0000000f00 */
[----:B------:R-:W-:Y:S05]  /*11eb0*/  WARPSYNC.COLLECTIVE R71, `(.L_x_7409) ;  /* 0x0000000047087348 */ /* 0x000fea0003c00000 */
[----:B------:R0:W1:Y:S02]  /*11ec0*/  SHFL.UP P3, R70, R230, R69, R68 ;  /* 0x04000045e6467389 */ /* 0x0000640000060044 */
[----:B01----:R-:W-:Y:S01]  /*11ed0*/  ENDCOLLECTIVE ;  /* 0x000000000000791b */ /* 0x003fe20003800000 */
.L_x_7409:
[----:B------:R-:W-:Y:S02]  /*11ee0*/  MOV R230, R226 ;  /* 0x000000e200e67202 */ /* 0x000fe40000000f00 */
[----:B------:R-:W-:-:S07]  /*11ef0*/  MOV R232, R70 ;  /* 0x0000004600e87202 */ /* 0x000fce0000000f00 */
[----:B------:R-:W-:Y:S05]  /*11f00*/  WARPSYNC.COLLECTIVE R71, `(.L_x_7410) ;  /* 0x0000000047087348 */ /* 0x000fea0003c00000 */
[----:B------:R0:W1:Y:S02]  /*11f10*/  SHFL.UP P3, R70, R230, R69, R68 ;  /* 0x04000045e6467389 */ /* 0x0000640000060044 */
[----:B01----:R-:W-:Y:S01]  /*11f20*/  ENDCOLLECTIVE ;  /* 0x000000000000791b */ /* 0x003fe20003800000 */
.L_x_7410:
[----:B------:R-:W-:Y:S01]  /*11f30*/  MOV R69, R70 ;  /* 0x0000004600457202 */ /* 0x000fe20000000f00 */
[----:B------:R-:W-:Y:S06]  /*11f40*/  BRA `(.L_x_7411) ;  /* 0xffffff6800207947 */ /* 0x000fec000383ffff */
.L_x_7288:
        /* <DEDUP_REMOVED lines=8> */
.L_x_7413:
[----:B------:R-:W-:Y:S05]  /*11fd0*/  BSYNC B0 ;  /* 0x0000000000007941 */ /* 0x000fea0003800000 */
.L_x_7412:
[----:B------:R-:W-:Y:S05]  /*11fe0*/  BRA `(.L_x_7414) ;  /* 0xffffff6800307947 */ /* 0x000fea000383ffff */
.L_x_7289:
        /* <DEDUP_REMOVED lines=8> */
.L_x_7416:
[----:B------:R-:W-:Y:S05]  /*12070*/  BSYNC B0 ;  /* 0x0000000000007941 */ /* 0x000fea0003800000 */
.L_x_7415:
[----:B------:R-:W-:Y:S05]  /*12080*/  BRA `(.L_x_7417) ;  /* 0xffffff6800107947 */ /* 0x000fea000383ffff */
.L_x_7290:
        /* <DEDUP_REMOVED lines=8> */
.L_x_7419:
[----:B------:R-:W-:Y:S05]  /*12110*/  BSYNC B0 ;  /* 0x0000000000007941 */ /* 0x000fea0003800000 */
.L_x_7418:
[----:B------:R-:W-:Y:S05]  /*12120*/  BRA `(.L_x_7420) ;  /* 0xffffff6400f07947 */ /* 0x000fea000383ffff */
.L_x_7291:
        /* <DEDUP_REMOVED lines=8> */
.L_x_7422:
[----:B------:R-:W-:Y:S05]  /*121b0*/  BSYNC B0 ;  /* 0x0000000000007941 */ /* 0x000fea0003800000 */
.L_x_7421:
[----:B------:R-:W-:Y:S05]  /*121c0*/  BRA `(.L_x_7423) ;  /* 0xffffff6400d07947 */ /* 0x000fea000383ffff */
.L_x_7292:
        /* <DEDUP_REMOVED lines=8> */
.L_x_7425:
[----:B------:R-:W-:Y:S05]  /*12250*/  BSYNC B0 ;  /* 0x0000000000007941 */ /* 0x000fea0003800000 */
.L_x_7424:
        /* <DEDUP_REMOVED lines=8> */
.L_x_7426:
[----:B------:R-:W-:Y:S02]  /*122e0*/  MOV R230, R225 ;  /* 0x000000e100e67202 */ /* 0x000fe40000000f00 */
[----:B------:R-:W-:-:S07]  /*122f0*/  MOV R229, R70 ;  /* 0x0000004600e57202 */ /* 0x000fce0000000f00 */
[----:B------:R-:W-:Y:S05]  /*12300*/  WARPSYNC.COLLECTIVE R71, `(.L_x_7427) ;  /* 0x0000000047087348 */ /* 0x000fea0003c00000 */
[----:B------:R0:W1:Y:S02]  /*12310*/  SHFL.UP P3, R70, R230, R69, R68 ;  /* 0x04000045e6467389 */ /* 0x0000640000060044 */
[----:B01----:R-:W-:Y:S01]  /*12320*/  ENDCOLLECTIVE ;  /* 0x000000000000791b */ /* 0x003fe20003800000 */
.L_x_7427:
[----:B------:R-:W-:Y:S02]  /*12330*/  MOV R230, R226 ;  /* 0x000000e200e67202 */ /* 0x000fe40000000f00 */
[----:B------:R-:W-:-:S07]  /*12340*/  MOV R225, R70 ;  /* 0x0000004600e17202 */ /* 0x000fce0000000f00 */
[----:B------:R-:W-:Y:S05]  /*12350*/  WARPSYNC.COLLECTIVE R71, `(.L_x_7428) ;  /* 0x0000000047087348 */ /* 0x000fea0003c00000 */
[----:B------:R0:W1:Y:S02]  /*12360*/  SHFL.UP P3, R70, R230, R69, R68 ;  /* 0x04000045e6467389 */ /* 0x0000640000060044 */
[----:B01----:R-:W-:Y:S01]  /*12370*/  ENDCOLLECTIVE ;  /* 0x000000000000791b */ /* 0x003fe20003800000 */
.L_x_7428:
[----:B------:R-:W-:Y:S01]  /*12380*/  HFMA2.MMA R69, -RZ, RZ, 0, 0 ;  /* 0x00000000ff457435 */ /* 0x000fe200000001ff */
[----:B------:R-:W-:Y:S02]  /*12390*/  MOV R68, 0x1f ;  /* 0x0000001f00447802 */ /* 0x000fe40000000f00 */
[----:B------:R-:W-:Y:S02]  /*123a0*/  MOV R226, R70 ;  /* 0x0000004600e27202 */ /* 0x000fe40000000f00 */
[----:B------:R-:W-:-:S07]  /*123b0*/  MOV R70, R60 ;  /* 0x0000003c00467202 */ /* 0x000fce0000000f00 */
[----:B------:R-:W-:Y:S05]  /*123c0*/  WARPSYNC.COLLECTIVE R71, `(.L_x_7429) ;  /* 0x0000000047087348 */ /* 0x000fea0003c00000 */
[----:B------:R0:W1:Y:S02]  /*123d0*/  SHFL.IDX P3, R228, R70, R69, R68 ;  /* 0x0000004546e47389 */ /* 0x0000640000060044 */
[----:B01----:R-:W-:Y:S01]  /*123e0*/  ENDCOLLECTIVE ;  /* 0x000000000000791b */ /* 0x003fe20003800000 */
.L_x_7429:
[----:B------:R-:W-:Y:S02]  /*123f0*/  MOV R70, R61 ;  /* 0x0000003d00467202 */ /* 0x000fe40000000f00 */
[----:B------:R-:W-:-:S07]  /*12400*/  MOV R60, R228 ;  /* 0x000000e4003c7202 */ /* 0x000fce0000000f00 */
[----:B------:R-:W-:Y:S05]  /*12410*/  WARPSYNC.COLLECTIVE R71, `(.L_x_7430) ;  /* 0x0000000047087348 */ /* 0x000fea0003c00000 */
[----:B------:R0:W1:Y:S02]  /*12420*/  SHFL.IDX P3, R228, R70, R69, R68 ;  /* 0x0000004546e47389 */ /* 0x0000640000060044 */
[----:B01----:R-:W-:Y:S01]  /*12430*/  ENDCOLLECTIVE ;  /* 0x000000000000791b */ /* 0x003fe20003800000 */
.L_x_7430:
[----:B------:R-:W-:Y:S02]  /*12440*/  MOV R70, R62 ;  /* 0x0000003e00467202 */ /* 0x000fe40000000f00 */
[----:B------:R-:W-:-:S07]  /*12450*/  MOV R61, R228 ;  /* 0x000000e4003d7202 */ /* 0x000fce0000000f00 */
[----:B------:R-:W-:Y:S05]  /*12460*/  WARPSYNC.COLLECTIVE R71, `(.L_x_7431) ;  /* 0x0000000047087348 */ /* 0x000fea0003c00000 */
[----:B------:R0:W1:Y:S02]  /*12470*/  SHFL.IDX P3, R228, R70, R69, R68 ;  /* 0x0000004546e47389 */ /* 0x0000640000060044 */
[----:B01----:R-:W-:Y:S01]  /*12480*/  ENDCOLLECTIVE ;  /* 0x000000000000791b */ /* 0x003fe20003800000 */
.L_x_7431:
[----:B------:R-:W-:Y:S02]  /*12490*/  MOV R70, R63 ;  /* 0x0000003f00467202 */ /* 0x000fe40000000f00 */
[----:B------:R-:W-:-:S07]  /*124a0*/  MOV R62, R228 ;  /* 0x000000e4003e7202 */ /* 0x000fce0000000f00 */
[----:B------:R-:W-:Y:S05]  /*124b0*/  WARPSYNC.COLLECTIVE R71, `(.L_x_7432) ;  /* 0x0000000047087348 */ /* 0x000fea0003c00000 */
[----:B------:R0:W1:Y:S02]  /*124c0*/  SHFL.IDX P3, R228, R70, R69, R68 ;  /* 0x0000004546e47389 */ /* 0x0000640000060044 */
[----:B01----:R-:W-:Y:S01]  /*124d0*/  ENDCOLLECTIVE ;  /* 0x000000000000791b */ /* 0x003fe20003800000 */
.L_x_7432:
[----:B------:R-:W-:Y:S01]  /*124e0*/  MOV R63, R228 ;  /* 0x000000e4003f7202 */ /* 0x000fe20000000f00 */
[----:B------:R-:W-:Y:S06]  /*124f0*/  BRA `(.L_x_7433) ;  /* 0xffffff64002c7947 */ /* 0x000fec000383ffff */
.L_x_7294:
        /* <DEDUP_REMOVED lines=8> */
.L_x_7434:
[----:B------:R-:W-:Y:S02]  /*12580*/  MOV R244, R241 ;  /* 0x000000f100f47202 */ /* 0x000fe40000000f00 */
[----:B------:R-:W-:-:S07]  /*12590*/  MOV R68, R252 ;  /* 0x000000fc00447202 */ /* 0x000fce0000000f00 */
[----:B------:R-:W-:Y:S05]  /*125a0*/  WARPSYNC.COLLECTIVE R71, `(.L_x_7435) ;  /* 0x0000000047087348 */ /* 0x000fea0003c00000 */
[----:B------:R0:W1:Y:S02]  /*125b0*/  SHFL.DOWN P0, R252, R244, R245, R228 ;  /* 0x080000f5f4fc7389 */ /* 0x00006400000000e4 */
[----:B01----:R-:W-:Y:S01]  /*125c0*/  ENDCOLLECTIVE ;  /* 0x000000000000791b */ /* 0x003fe20003800000 */
.L_x_7435:
[----:B------:R-:W-:Y:S02]  /*125d0*/  MOV R244, R70 ;  /* 0x0000004600f47202 */ /* 0x000fe40000000f00 */
[----:B------:R-:W-:-:S07]  /*125e0*/  MOV R69, R252 ;  /* 0x000000fc00457202 */ /* 0x000fce0000000f00 */
[----:B------:R-:W-:Y:S05]  /*125f0*/  WARPSYNC.COLLECTIVE R71, `(.L_x_7436) ;  /* 0x0000000047087348 */ /* 0x000fea0003c00000 */
[----:B------:R0:W1:Y:S02]  /*12600*/  SHFL.DOWN P0, R252, R244, R245, R228 ;  /* 0x080000f5f4fc7389 */ /* 0x00006400000000e4 */
[----:B01----:R-:W-:Y:S01]  /*12610*/  ENDCOLLECTIVE ;  /* 0x000000000000791b */ /* 0x003fe20003800000 */
.L_x_7436:
[----:B------:R-:W-:Y:S02]  /*12620*/  MOV R244, R243 ;  /* 0x000000f300f47202 */ /* 0x000fe40000000f00 */
[----:B------:R-:W-:-:S07]  /*12630*/  MOV R246, R252 ;  /* 0x000000fc00f67202 */ /* 0x000fce0000000f00 */
[----:B------:R-:W-:Y:S05]  /*12640*/  WARPSYNC.COLLECTIVE R71, `(.L_x_7437) ;  /* 0x0000000047087348 */ /* 0x000fea0003c00000 */
[----:B------:R0:W1:Y:S02]  /*12650*/  SHFL.DOWN P0, R252, R244, R245, R228 ;  /* 0x080000f5f4fc7389 */ /* 0x00006400000000e4 */
[----:B01----:R-:W-:Y:S01]  /*12660*/  ENDCOLLECTIVE ;  /* 0x000000000000791b */ /* 0x003fe20003800000 */
.L_x_7437:
[----:B------:R-:W-:Y:S01]  /*12670*/  MOV R71, R252 ;  /* 0x000000fc00477202 */ /* 0x000fe20000000f00 */
[----:B------:R-:W-:Y:S06]  /*12680*/  BRA `(.L_x_7438) ;  /* 0xffffff7400807947 */ /* 0x000fec000383ffff */
.L_x_7297:
        /* <DEDUP_REMOVED lines=8> */
.L_x_7440:
[----:B------:R-:W-:Y:S05]  /*12710*/  BSYNC B0 ;  /* 0x0000000000007941 */ /* 0x000fea0003800000 */
.L_x_7439:
        /* <DEDUP_REMOVED lines=8> */
.L_x_7441:
[----:B------:R-:W-:Y:S02]  /*127a0*/  MOV R244, R242 ;  /* 0x000000f200f47202 */ /* 0x000fe40000000f00 */
[----:B------:R-:W-:-:S07]  /*127b0*/  MOV R69, R252 ;  /* 0x000000fc00457202 */ /* 0x000fce0000000f00 */
[----:B------:R-:W-:Y:S05]  /*127c0*/  WARPSYNC.COLLECTIVE R71, `(.L_x_7442) ;  /* 0x0000000047087348 */ /* 0x000fea0003c00000 */
[----:B------:R0:W1:Y:S02]  /*127d0*/  SHFL.DOWN P0, R252, R244, R245, R228 ;  /* 0x080000f5f4fc7389 */ /* 0x00006400000000e4 */
[----:B01----:R-:W-:Y:S01]  /*127e0*/  ENDCOLLECTIVE ;  /* 0x000000000000791b */ /* 0x003fe20003800000 */
.L_x_7442:
[----:B------:R-:W-:Y:S02]  /*127f0*/  MOV R244, R243 ;  /* 0x000000f300f47202 */ /* 0x000fe40000000f00 */
[----:B------:R-:W-:-:S07]  /*12800*/  MOV R70, R252 ;  /* 0x000000fc00467202 */ /* 0x000fce0000000f00 */
[----:B------:R-:W-:Y:S05]  /*12810*/  WARPSYNC.COLLECTIVE R71, `(.L_x_7443) ;  /* 0x0000000047087348 */ /* 0x000fea0003c00000 */
[----:B------:R0:W1:Y:S02]  /*12820*/  SHFL.DOWN P0, R252, R244, R245, R228 ;  /* 0x080000f5f4fc7389 */ /* 0x00006400000000e4 */
[----:B01----:R-:W-:Y:S01]  /*12830*/  ENDCOLLECTIVE ;  /* 0x000000000000791b */ /* 0x003fe20003800000 */
.L_x_7443:
[----:B------:R-:W-:Y:S01]  /*12840*/  MOV R71, R252 ;  /* 0x000000fc00477202 */ /* 0x000fe20000000f00 */
[----:B------:R-:W-:Y:S06]  /*12850*/  BRA `(.L_x_7444) ;  /* 0xffffff7400607947 */ /* 0x000fec000383ffff */
.L_x_7300:
        /* <DEDUP_REMOVED lines=8> */
.L_x_7446:
[----:B------:R-:W-:Y:S05]  /*128e0*/  BSYNC B0 ;  /* 0x0000000000007941 */ /* 0x000fea0003800000 */
.L_x_7445:
        /* <DEDUP_REMOVED lines=8> */
.L_x_7447:
[----:B------:R-:W-:Y:S02]  /*12970*/  MOV R244, R242 ;  /* 0x000000f200f47202 */ /* 0x000fe40000000f00 */
[----:B------:R-:W-:-:S07]  /*12980*/  MOV R69, R252 ;  /* 0x000000fc00457202 */ /* 0x000fce0000000f00 */
[----:B------:R-:W-:Y:S05]  /*12990*/  WARPSYNC.COLLECTIVE R71, `(.L_x_7448) ;  /* 0x0000000047087348 */ /* 0x000fea0003c00000 */
[----:B------:R0:W1:Y:S02]  /*129a0*/  SHFL.DOWN P0, R252, R244, R245, R228 ;  /* 0x080000f5f4fc7389 */ /* 0x00006400000000e4 */
[----:B01----:R-:W-:Y:S01]  /*129b0*/  ENDCOLLECTIVE ;  /* 0x000000000000791b */ /* 0x003fe20003800000 */
.L_x_7448:
[----:B------:R-:W-:Y:S02]  /*129c0*/  MOV R244, R243 ;  /* 0x000000f300f47202 */ /* 0x000fe40000000f00 */
[----:B------:R-:W-:-:S07]  /*129d0*/  MOV R70, R252 ;  /* 0x000000fc00467202 */ /* 0x000fce0000000f00 */
[----:B------:R-:W-:Y:S05]  /*129e0*/  WARPSYNC.COLLECTIVE R71, `(.L_x_7449) ;  /* 0x0000000047087348 */ /* 0x000fea0003c00000 */
[----:B------:R0:W1:Y:S02]  /*129f0*/  SHFL.DOWN P0, R252, R244, R245, R228 ;  /* 0x080000f5f4fc7389 */ /* 0x00006400000000e4 */
[----:B01----:R-:W-:Y:S01]  /*12a00*/  ENDCOLLECTIVE ;  /* 0x000000000000791b */ /* 0x003fe20003800000 */
.L_x_7449:
[----:B------:R-:W-:Y:S01]  /*12a10*/  MOV R71, R252 ;  /* 0x000000fc00477202 */ /* 0x000fe20000000f00 */
[----:B------:R-:W-:Y:S06]  /*12a20*/  BRA `(.L_x_7450) ;  /* 0xffffff7400407947 */ /* 0x000fec000383ffff */
.L_x_7303:
        /* <DEDUP_REMOVED lines=8> */
.L_x_7452:
[----:B------:R-:W-:Y:S05]  /*12ab0*/  BSYNC B0 ;  /* 0x0000000000007941 */ /* 0x000fea0003800000 */
.L_x_7451:
        /* <DEDUP_REMOVED lines=8> */
.L_x_7453:
[----:B------:R-:W-:Y:S02]  /*12b40*/  MOV R244, R242 ;  /* 0x000000f200f47202 */ /* 0x000fe40000000f00 */
[----:B------:R-:W-:-:S07]  /*12b50*/  MOV R69, R252 ;  /* 0x000000fc00457202 */ /* 0x000fce0000000f00 */
[----:B------:R-:W-:Y:S05]  /*12b60*/  WARPSYNC.COLLECTIVE R71, `(.L_x_7454) ;  /* 0x0000000047087348 */ /* 0x000fea0003c00000 */
[----:B------:R0:W1:Y:S02]  /*12b70*/  SHFL.DOWN P0, R252, R244, R245, R228 ;  /* 0x080000f5f4fc7389 */ /* 0x00006400000000e4 */
[----:B01----:R-:W-:Y:S01]  /*12b80*/  ENDCOLLECTIVE ;  /* 0x000000000000791b */ /* 0x003fe20003800000 */
.L_x_7454:
[----:B------:R-:W-:Y:S02]  /*12b90*/  MOV R244, R243 ;  /* 0x000000f300f47202 */ /* 0x000fe40000000f00 */
[----:B------:R-:W-:-:S07]  /*12ba0*/  MOV R70, R252 ;  /* 0x000000fc00467202 */ /* 0x000fce0000000f00 */
[----:B------:R-:W-:Y:S05]  /*12bb0*/  WARPSYNC.COLLECTIVE R71, `(.L_x_7455) ;  /* 0x0000000047087348 */ /* 0x000fea0003c00000 */
[----:B------:R0:W1:Y:S02]  /*12bc0*/  SHFL.DOWN P0, R252, R244, R245, R228 ;  /* 0x080000f5f4fc7389 */ /* 0x00006400000000e4 */
[----:B01----:R-:W-:Y:S01]  /*12bd0*/  ENDCOLLECTIVE ;  /* 0x000000000000791b */ /* 0x003fe20003800000 */
.L_x_7455:
[----:B------:R-:W-:Y:S01]  /*12be0*/  MOV R71, R252 ;  /* 0x000000fc00477202 */ /* 0x000fe20000000f00 */
[----:B------:R-:W-:Y:S06]  /*12bf0*/  BRA `(.L_x_7456) ;  /* 0xffffff7400207947 */ /* 0x000fec000383ffff */
.L_x_7306:
        /* <DEDUP_REMOVED lines=8> */
.L_x_7458:
[----:B------:R-:W-:Y:S05]  /*12c80*/  BSYNC B0 ;  /* 0x0000000000007941 */ /* 0x000fea0003800000 */
.L_x_7457:
        /* <DEDUP_REMOVED lines=8> */
.L_x_7459:
[----:B------:R-:W-:Y:S02]  /*12d10*/  MOV R244, R242 ;  /* 0x000000f200f47202 */ /* 0x000fe40000000f00 */
[----:B------:R-:W-:-:S07]  /*12d20*/  MOV R69, R252 ;  /* 0x000000fc00457202 */ /* 0x000fce0000000f00 */
[----:B------:R-:W-:Y:S05]  /*12d30*/  WARPSYNC.COLLECTIVE R71, `(.L_x_7460) ;  /* 0x0000000047087348 */ /* 0x000fea0003c00000 */
[----:B------:R0:W1:Y:S02]  /*12d40*/  SHFL.DOWN P0, R252, R244, R245, R228 ;  /* 0x080000f5f4fc7389 */ /* 0x00006400000000e4 */
[----:B01----:R-:W-:Y:S01]  /*12d50*/  ENDCOLLECTIVE ;  /* 0x000000000000791b */ /* 0x003fe20003800000 */
.L_x_7460:
[----:B------:R-:W-:Y:S02]  /*12d60*/  MOV R244, R243 ;  /* 0x000000f300f47202 */ /* 0x000fe40000000f00 */
[----:B------:R-:W-:-:S07]  /*12d70*/  MOV R70, R252 ;  /* 0x000000fc00467202 */ /* 0x000fce0000000f00 */
[----:B------:R-:W-:Y:S05]  /*12d80*/  WARPSYNC.COLLECTIVE R71, `(.L_x_7461) ;  /* 0x0000000047087348 */ /* 0x000fea0003c00000 */
[----:B------:R0:W1:Y:S02]  /*12d90*/  SHFL.DOWN P0, R252, R244, R245, R228 ;  /* 0x080000f5f4fc7389 */ /* 0x00006400000000e4 */
[----:B01----:R-:W-:Y:S01]  /*12da0*/  ENDCOLLECTIVE ;  /* 0x000000000000791b */ /* 0x003fe20003800000 */
.L_x_7461:
[----:B------:R-:W-:Y:S01]  /*12db0*/  MOV R71, R252 ;  /* 0x000000fc00477202 */ /* 0x000fe20000000f00 */
[----:B------:R-:W-:Y:S06]  /*12dc0*/  BRA `(.L_x_7462) ;  /* 0xffffff7400007947 */ /* 0x000fec000383ffff */
.L_x_7309:
        /* <DEDUP_REMOVED lines=8> */
.L_x_7464:
[----:B------:R-:W-:Y:S05]  /*12e50*/  BSYNC B0 ;  /* 0x0000000000007941 */ /* 0x000fea0003800000 */
.L_x_7463:
        /* <DEDUP_REMOVED lines=10> */
.L_x_7465:
[----:B------:R-:W-:Y:S02]  /*12f00*/  MOV R70, R242 ;  /* 0x000000f200467202 */ /* 0x000fe40000000f00 */
[----:B------:R-:W-:-:S07]  /*12f10*/  MOV R247, R228 ;  /* 0x000000e400f77202 */ /* 0x000fce0000000f00 */
[----:B------:R-:W-:Y:S05]  /*12f20*/  WARPSYNC.COLLECTIVE R71, `(.L_x_7466) ;  /* 0x0000000047087348 */ /* 0x000fea0003c00000 */
[----:B------:R0:W1:Y:S02]  /*12f30*/  SHFL.IDX P3, R228, R70, R69, R68 ;  /* 0x0000004546e47389 */ /* 0x0000640000060044 */
[----:B01----:R-:W-:Y:S01]  /*12f40*/  ENDCOLLECTIVE ;  /* 0x000000000000791b */ /* 0x003fe20003800000 */
.L_x_7466:
        /* <DEDUP_REMOVED lines=9> */
.L_x_7467:
[----:B------:R-:W-:Y:S02]  /*12fe0*/  MOV R70, R64 ;  /* 0x0000004000467202 */ /* 0x000fe40000000f00 */
[----:B------:R-:W-:Y:S02]  /*12ff0*/  MOV R251, R228 ;  /* 0x000000e400fb7202 */ /* 0x000fe40000000f00 */
[----:B------:R-:W-:-:S07]  /*13000*/  MOV R228, 0x1f ;  /* 0x0000001f00e47802 */ /* 0x000fce0000000f00 */
[----:B------:R-:W-:Y:S05]  /*13010*/  WARPSYNC.COLLECTIVE R71, `(.L_x_7468) ;  /* 0x0000000047087348 */ /* 0x000fea0003c00000 */
[----:B------:R0:W1:Y:S02]  /*13020*/  SHFL.DOWN P0, R252, R244, R245, R228 ;  /* 0x080000f5f4fc7389 */ /* 0x00006400000000e4 */
[----:B01----:R-:W-:Y:S01]  /*13030*/  ENDCOLLECTIVE ;  /* 0x000000000000791b */ /* 0x003fe20003800000 */
.L_x_7468:
[----:B------:R-:W-:Y:S02]  /*13040*/  MOV R244, R241 ;  /* 0x000000f100f47202 */ /* 0x000fe40000000f00 */
[----:B------:R-:W-:-:S07]  /*13050*/  MOV R240, R252 ;  /* 0x000000fc00f07202 */ /* 0x000fce0000000f00 */
[----:B------:R-:W-:Y:S05]  /*13060*/  WARPSYNC.COLLECTIVE R71, `(.L_x_7469) ;  /* 0x0000000047087348 */ /* 0x000fea0003c00000 */
[----:B------:R0:W1:Y:S02]  /*13070*/  SHFL.DOWN P0, R252, R244, R245, R228 ;  /* 0x080000f5f4fc7389 */ /* 0x00006400000000e4 */
[----:B01----:R-:W-:Y:S01]  /*13080*/  ENDCOLLECTIVE ;  /* 0x000000000000791b */ /* 0x003fe20003800000 */
.L_x_7469:
[----:B------:R-:W-:Y:S02]  /*13090*/  MOV R244, R242 ;  /* 0x000000f200f47202 */ /* 0x000fe40000000f00 */
[----:B------:R-:W-:-:S07]  /*130a0*/  MOV R241, R252 ;  /* 0x000000fc00f17202 */ /* 0x000fce0000000f00 */
[----:B------:R-:W-:Y:S05]  /*130b0*/  WARPSYNC.COLLECTIVE R71, `(.L_x_7470) ;  /* 0x0000000047087348 */ /* 0x000fea0003c00000 */
[----:B------:R0:W1:Y:S02]  /*130c0*/  SHFL.DOWN P0, R252, R244, R245, R228 ;  /* 0x080000f5f4fc7389 */ /* 0x00006400000000e4 */
[----:B01----:R-:W-:Y:S01]  /*130d0*/  ENDCOLLECTIVE ;  /* 0x000000000000791b */ /* 0x003fe20003800000 */
.L_x_7470:
[----:B------:R-:W-:Y:S02]  /*130e0*/  MOV R244, R243 ;  /* 0x000000f300f47202 */ /* 0x000fe40000000f00 */
[----:B------:R-:W-:-:S07]  /*130f0*/  MOV R242, R252 ;  /* 0x000000fc00f27202 */ /* 0x000fce0000000f00 */
[----:B------:R-:W-:Y:S05]  /*13100*/  WARPSYNC.COLLECTIVE R71, `(.L_x_7471) ;  /* 0x0000000047087348 */ /* 0x000fea0003c00000 */
[----:B------:R0:W1:Y:S02]  /*13110*/  SHFL.DOWN P0, R252, R244, R245, R228 ;  /* 0x080000f5f4fc7389 */ /* 0x00006400000000e4 */
[----:B01----:R-:W-:Y:S01]  /*13120*/  ENDCOLLECTIVE ;  /* 0x000000000000791b */ /* 0x003fe20003800000 */
.L_x_7471:
[----:B------:R-:W-:Y:S05]  /*13130*/  WARPSYNC.COLLECTIVE R71, `(.L_x_7472) ;  /* 0x0000000047087348 */ /* 0x000fea0003c00000 */
[----:B------:R0:W1:Y:S02]  /*13140*/  SHFL.IDX P3, R228, R70, R69, R68 ;  /* 0x0000004546e47389 */ /* 0x0000640000060044 */
[----:B01----:R-:W-:Y:S01]  /*13150*/  ENDCOLLECTIVE ;  /* 0x000000000000791b */ /* 0x003fe20003800000 */
.L_x_7472:
[----:B------:R-:W-:Y:S02]  /*13160*/  MOV R70, R65 ;  /* 0x0000004100467202 */ /* 0x000fe40000000f00 */
[----:B------:R-:W-:Y:S02]  /*13170*/  MOV R243, R252 ;  /* 0x000000fc00f37202 */ /* 0x000fe40000000f00 */
[----:B------:R-:W-:-:S07]  /*13180*/  MOV R252, R228 ;  /* 0x000000e400fc7202 */ /* 0x000fce0000000f00 */
[----:B------:R-:W-:Y:S05]  /*13190*/  WARPSYNC.COLLECTIVE R71, `(.L_x_7473) ;  /* 0x0000000047087348 */ /* 0x000fea0003c00000 */
[----:B------:R0:W1:Y:S02]  /*131a0*/  SHFL.IDX P3, R228, R70, R69, R68 ;  /* 0x0000004546e47389 */ /* 0x0000640000060044 */
[----:B01----:R-:W-:Y:S01]  /*131b0*/  ENDCOLLECTIVE ;  /* 0x000000000000791b */ /* 0x003fe20003800000 */
.L_x_7473:
[----:B------:R-:W-:Y:S01]  /*131c0*/  MOV R70, R66 ;  /* 0x0000004200467202 */ /* 0x000fe20000000f00 */
[-C--:B------:R-:W-:Y:S01]  /*131d0*/  FMUL.FTZ R66, R65, R247.reuse ;  /* 0x000000f741427220 */ /* 0x080fe20000410000 */
[----:B------:R-:W-:Y:S01]  /*131e0*/  FMUL.FTZ R247, R64, R247 ;  /* 0x000000f740f77220 */ /* 0x000fe20000410000 */
[----:B------:R-:W-:-:S07]  /*131f0*/  MOV R245, R228 ;  /* 0x000000e400f57202 */ /* 0x000fce0000000f00 */
[----:B------:R-:W-:Y:S05]  /*13200*/  WARPSYNC.COLLECTIVE R71, `(.L_x_7474) ;  /* 0x0000000047087348 */ /* 0x000fea0003c00000 */
[----:B------:R0:W1:Y:S02]  /*13210*/  SHFL.IDX P3, R228, R70, R69, R68 ;  /* 0x0000004546e47389 */ /* 0x0000640000060044 */
[----:B01----:R-:W-:Y:S01]  /*13220*/  ENDCOLLECTIVE ;  /* 0x000000000000791b */ /* 0x003fe20003800000 */
.L_x_7474:
[----:B------:R-:W-:Y:S02]  /*13230*/  MOV R70, R67 ;  /* 0x0000004300467202 */ /* 0x000fe40000000f00 */
[----:B------:R-:W-:-:S07]  /*13240*/  MOV R244, R228 ;  /* 0x000000e400f47202 */ /* 0x000fce0000000f00 */
[----:B------:R-:W-:Y:S05]  /*13250*/  WARPSYNC.COLLECTIVE R71, `(.L_x_7475) ;  /* 0x0000000047087348 */ /* 0x000fea0003c00000 */
[----:B------:R0:W1:Y:S02]  /*13260*/  SHFL.IDX P3, R228, R70, R69, R68 ;  /* 0x0000004546e47389 */ /* 0x0000640000060044 */
[----:B01----:R-:W-:Y:S01]  /*13270*/  ENDCOLLECTIVE ;  /* 0x000000000000791b */ /* 0x003fe20003800000 */
.L_x_7475:
[----:B------:R-:W-:Y:S01]  /*13280*/  MOV R71, R228 ;  /* 0x000000e400477202 */ /* 0x000fe20000000f00 */
[----:B------:R-:W-:Y:S06]  /*13290*/  BRA `(.L_x_7476) ;  /* 0xffffff7000587947 */ /* 0x000fec000383ffff */
.L_x_7477:
        /* <DEDUP_REMOVED lines=14> */
.L_x_18938:


//--------------------- .text._Z25selective_scan_bwd_kernelI32Selective_Scan_bwd_kernel_traitsILi64ELi16ELb0ELb0ELb1ELb1ELb1EN3c108BFloat16ENS1_7complexIfEEEEv12SSMParamsBwd --------------------------
	.section	.text._Z25selective_scan_bwd_kernelI32Selective_Scan_bwd_kernel_traitsILi64ELi16ELb0ELb0ELb1ELb1ELb1EN3c108BFloat16ENS1_7complexIfEEEEv12SSMParamsBwd,"ax",@progbits
	.align	128
        .global         _Z25selective_scan_bwd_kernelI32Selective_Scan_bwd_kernel_traitsILi64ELi16ELb0ELb0ELb1ELb1ELb1EN3c108BFloat16ENS1_7complexIfEEEEv12SSMParamsBwd
        .type           _Z25selective_scan_bwd_kernelI32Selective_Scan_bwd_kernel_traitsILi64ELi16ELb0ELb0ELb1ELb1ELb1EN3c108BFloat16ENS1_7complexIfEEEEv12SSMParamsBwd,@function
        .size           _Z25selective_scan_bwd_kernelI32Selective_Scan_bwd_kernel_traitsILi64ELi16ELb0ELb0ELb1ELb1ELb1EN3c108BFloat16ENS1_7complexIfEEEEv12SSMParamsBwd,(.L_x_18939 - _Z25selective_scan_bwd_kernelI32Selective_Scan_bwd_kernel_traitsILi64ELi16ELb0ELb0ELb1ELb1ELb1EN3c108BFloat16ENS1_7complexIfEEEEv12SSMParamsBwd)
        .other          _Z25selective_scan_bwd_kernelI32Selective_Scan_bwd_kernel_traitsILi64ELi16ELb0ELb0ELb1ELb1ELb1EN3c108BFloat16ENS1_7complexIfEEEEv12SSMParamsBwd,@"STO_CUDA_ENTRY STV_DEFAULT"
_Z25selective_scan_bwd_kernelI32Selective_Scan_bwd_kernel_traitsILi64ELi16ELb0ELb0ELb1ELb1ELb1EN3c108BFloat16ENS1_7complexIfEEEEv12SSMParamsBwd:
.text._Z25selective_scan_bwd_kernelI32Selective_Scan_bwd_kernel_traitsILi64ELi16ELb0ELb0ELb1ELb1ELb1EN3c108BFloat16ENS1_7complexIfEEEEv12SSMParamsBwd:
        /* <DEDUP_REMOVED lines=167> */
.L_x_7616:
        /* <DEDUP_REMOVED lines=50> */
[----:B0-----:R-:W-:Y:S02]  /*0d90*/  LOP3.LUT R18, R20, 0x1c0, RZ, 0xfc, !PT ;  /* 0x000001c014127812 */ /* 0x001fe400078efcff */
        /* <DEDUP_REMOVED lines=343> */
.L_x_7480:
[----:B------:R-:W-:Y:S05]  /*2310*/  BSYNC B0 ;  /* 0x0000000000007941 */ /* 0x000fea0003800000 */
.L_x_7479:
        /* <DEDUP_REMOVED lines=36> */
.L_x_7482:
[----:B------:R-:W-:Y:S05]  /*2560*/  BSYNC B0 ;  /* 0x0000000000007941 */ /* 0x000fea0003800000 */
.L_x_7481:
        /* <DEDUP_REMOVED lines=36> */
.L_x_7484:
[----:B------:R-:W-:Y:S05]  /*27b0*/  BSYNC B0 ;  /* 0x0000000000007941 */ /* 0x000fea0003800000 */
.L_x_7483:
        /* <DEDUP_REMOVED lines=36> */
.L_x_7486:
[----:B------:R-:W-:Y:S05]  /*2a00*/  BSYNC B0 ;  /* 0x0000000000007941 */ /* 0x000fea0003800000 */
.L_x_7485:
        /* <DEDUP_REMOVED lines=36> */
.L_x_7488:
[----:B------:R-:W-:Y:S05]  /*2c50*/  BSYNC B0 ;  /* 0x0000000000007941 */ /* 0x000fea0003800000 */
.L_x_7487:
        /* <DEDUP_REMOVED lines=36> */
.L_x_7490:
[----:B------:R-:W-:Y:S05]  /*2ea0*/  BSYNC B0 ;  /* 0x0000000000007941 */ /* 0x000fea0003800000 */
.L_x_7489:
        /* <DEDUP_REMOVED lines=36> */
.L_x_7492:
[----:B------:R-:W-:Y:S05]  /*30f0*/  BSYNC B0 ;  /* 0x0000000000007941 */ /* 0x000fea0003800000 */
.L_x_7491:
        /* <DEDUP_REMOVED lines=36> */
.L_x_7494:
[----:B------:R-:W-:Y:S05]  /*3340*/  BSYNC B0 ;  /* 0x0000000000007941 */ /* 0x000fea0003800000 */
.L_x_7493:
        /* <DEDUP_REMOVED lines=36> */
.L_x_7496:
[----:B------:R-:W-:Y:S05]  /*3590*/  BSYNC B0 ;  /* 0x0000000000007941 */ /* 0x000fea0003800000 */
.L_x_7495:
        /* <DEDUP_REMOVED lines=36> */
.L_x_7498:
[----:B------:R-:W-:Y:S05]  /*37e0*/  BSYNC B0 ;  /* 0x0000000000007941 */ /* 0x000fea0003800000 */
.L_x_7497:
        /* <DEDUP_REMOVED lines=34> */
.L_x_7500:
[----:B------:R-:W-:Y:S05]  /*3a10*/  BSYNC B0 ;  /* 0x0000000000007941 */ /* 0x000fea0003800000 */
.L_x_7499:
        /* <DEDUP_REMOVED lines=33> */
.L_x_7502:
[----:B------:R-:W-:Y:S05]  /*3c30*/  BSYNC B0 ;  /* 0x0000000000007941 */ /* 0x000fea0003800000 */
.L_x_7501:
        /* <DEDUP_REMOVED lines=33> */
.L_x_7504:
[----:B------:R-:W-:Y:S05]  /*3e50*/  BSYNC B0 ;  /* 0x0000000000007941 */ /* 0x000fea0003800000 */
.L_x_7503:
        /* <DEDUP_REMOVED lines=33> */
.L_x_7506:
[----:B------:R-:W-:Y:S05]  /*4070*/  BSYNC B0 ;  /* 0x0000000000007941 */ /* 0x000fea0003800000 */
.L_x_7505:
        /* <DEDUP_REMOVED lines=33> */
.L_x_7508:
[----:B------:R-:W-:Y:S05]  /*4290*/  BSYNC B0 ;  /* 0x0000000000007941 */ /* 0x000fea0003800000 */
.L_x_7507:
        /* <DEDUP_REMOVED lines=33> */
.L_x_7510:
[----:B------:R-:W-:Y:S05]  /*44b0*/  BSYNC B0 ;  /* 0x0000000000007941 */ /* 0x000fea0003800000 */
.L_x_7509:
        /* <DEDUP_REMOVED lines=135> */
[----:B----4-:R-:W-:Y:S01]  /*4d30*/  SHF.L.U32 R58, R58, 0x10, RZ ;  /* 0x000000103a3a7819 */ /* 0x010fe200000006ff */
[----:B------:R-:W0:Y:S01]  /*4d40*/  S2UR UR9, SR_CgaCtaId ;  /* 0x00000000000979c3 */ /* 0x000e220000008800 */
[----:B------:R-:W-:Y:S01]  /*4d50*/  PRMT R31, RZ, 0x7610, R31 ;  /* 0x00007610ff1f7816 */ /* 0x000fe2000000001f */
[----:B------:R-:W3:Y:S01]  /*4d60*/  @!P1 LDG.E.U16 R43, desc[UR20][R32.64+-0x5c0] ;  /* 0xfffa4014202b9981 */ /* 0x000ee2000c1e1500 */
[----:B------:R-:W-:Y:S01]  /*4d70*/  ISETP.GE.AND P1, PT, R14, UR44, PT ;  /* 0x0000002c0e007c0c */ /* 0x000fe2000bf26270 */
[----:B------:R-:W-:Y:S01]  /*4d80*/  UMOV UR8, 0x400 ;  /* 0x0000040000087882 */ /* 0x000fe20000000000 */
[----:B------:R-:W-:Y:S01]  /*4d90*/  ISETP.GE.AND P5, PT, R18, UR44, PT ;  /* 0x0000002c12007c0c */ /* 0x000fe2000bfa6270 */
[----:B------:R-:W-:Y:S01]  /*4da0*/  ULDC.64 UR24, c[0x0][0x398] ;  /* 0x0000e60000187ab9 */ /* 0x000fe20000000a00 */
[----:B------:R-:W-:Y:S01]  /*4db0*/  ISETP.GE.AND P6, PT, R19, UR44, PT ;  /* 0x0000002c13007c0c */ /* 0x000fe2000bfc6270 */
[----:B------:R-:W4:Y:S04]  /*4dc0*/  @!P2 LDG.E.U16 R31, desc[UR20][R32.64+-0x540] ;  /* 0xfffac014201fa981 */ /* 0x000f28000c1e1500 */
[----:B------:R-:W2:Y:S04]  /*4dd0*/  @!P3 LDG.E.U16 R44, desc[UR20][R32.64+-0x500] ;  /* 0xfffb0014202cb981 */ /* 0x000ea8000c1e1500 */
[----:B------:R-:W4:Y:S04]  /*4de0*/  @!P1 LDG.E.U16 R30, desc[UR20][R32.64+-0x580] ;  /* 0xfffa8014201e9981 */ /* 0x000f28000c1e1500 */
[----:B------:R-:W2:Y:S04]  /*4df0*/  @!P5 LDG.E.U16 R46, desc[UR20][R32.64+-0x480] ;  /* 0xfffb8014202ed981 */ /* 0x000ea8000c1e1500 */
[----:B------:R-:W2:Y:S01]  /*4e00*/  @!P6 LDG.E.U16 R50, desc[UR20][R32.64+-0x440] ;  /* 0xfffbc0142032e981 */ /* 0x000ea2000c1e1500 */
[----:B------:R-:W-:-:S02]  /*4e10*/  P2R R60, PR, RZ, 0x2 ;  /* 0x00000002ff3c7803 */ /* 0x000fc40000000000 */
[----:B------:R-:W-:Y:S01]  /*4e20*/  ISETP.GE.AND P1, PT, R22, UR44, PT ;  /* 0x0000002c16007c0c */ /* 0x000fe2000bf26270 */
[----:B-----5:R-:W-:Y:S04]  /*4e30*/  STS.U16 [R162], R24 ;  /* 0x00000018a2007388 */ /* 0x020fe80000000400 */
        /* <DEDUP_REMOVED lines=10> */
[----:B------:R-:W-:Y:S04]  /*4ee0*/  STS.U16 [R151+0x2c0], R31 ;  /* 0x0002c01f97007388 */ /* 0x000fe80000000400 */
[----:B--2---:R-:W-:Y:S04]  /*4ef0*/  STS.U16 [R150+0x300], R44 ;  /* 0x0003002c96007388 */ /* 0x004fe80000000400 */
        /* <DEDUP_REMOVED lines=52> */
[----:B0-----:R-:W-:Y:S02]  /*5240*/  SHF.L.U32 R32, R34, 0x10, RZ ;  /* 0x0000001022207819 */ /* 0x001fe400000006ff */
        /* <DEDUP_REMOVED lines=8> */
[----:B------:R-:W-:Y:S01]  /*52d0*/  FMUL.FTZ R44, R42, -1.4426950216293334961 ;  /* 0xbfb8aa3b2a2c7820 */ /* 0x000fe20000410000 */
[----:B------:R-:W-:-:S02]  /*52e0*/  SHF.L.U32 R36, R39, 0x10, RZ ;  /* 0x0000001027247819 */ /* 0x000fc400000006ff */
[----:B------:R-:W-:Y:S02]  /*52f0*/  SHF.L.U32 R39, R41, 0x10, RZ ;  /* 0x0000001029277819 */ /* 0x000fe400000006ff */
[----:B------:R-:W-:Y:S02]  /*5300*/  SHF.L.U32 R41, R43, 0x10, RZ ;  /* 0x000000102b297819 */ /* 0x000fe400000006ff */
[----:B------:R-:W-:Y:S01]  /*5310*/  SHF.L.U32 R43, R45, 0x10, RZ ;  /* 0x000000102d2b7819 */ /* 0x000fe200000006ff */
[----:B------:R-:W-:Y:S01]  /*5320*/  MUFU.EX2 R106, R44 ;  /* 0x0000002c006a7308 */ /* 0x000fe20000000800 */
[----:B------:R-:W-:-:S03]  /*5330*/  FMUL.FTZ R70, R28, -1.4426950216293334961 ;  /* 0xbfb8aa3b1c467820 */ /* 0x000fc60000410000 */
[----:B------:R-:W-:Y:S01]  /*5340*/  FMUL.FTZ R45, R43, -1.4426950216293334961 ;  /* 0xbfb8aa3b2b2d7820 */ /* 0x000fe20000410000 */
[----:B------:R-:W-:Y:S01]  /*5350*/  FMUL.FTZ R71, R24, -1.4426950216293334961 ;  /* 0xbfb8aa3b18477820 */ /* 0x000fe20000410000 */
[----:B------:R-:W-:Y:S01]  /*5360*/  FMUL.FTZ R72, R26, -1.4426950216293334961 ;  /* 0xbfb8aa3b1a487820 */ /* 0x000fe20000410000 */
[----:B-1----:R-:W-:Y:S01]  /*5370*/  FMUL.FTZ R2, R29, -1.4426950216293334961 ;  /* 0xbfb8aa3b1d027820 */ /* 0x002fe20000410000 */
[----:B------:R-:W-:Y:S01]  /*5380*/  MUFU.EX2 R70, R70 ;  /* 0x0000004600467308 */ /* 0x000fe20000000800 */
[----:B------:R-:W-:-:S07]  /*5390*/  FMUL.FTZ R3, R30, -1.4426950216293334961 ;  /* 0xbfb8aa3b1e037820 */ /* 0x000fce0000410000 */
[----:B------:R-:W-:Y:S08]  /*53a0*/  MUFU.EX2 R109, R45 ;  /* 0x0000002d006d7308 */ /* 0x000ff00000000800 */
[----:B------:R-:W-:Y:S08]  /*53b0*/  MUFU.EX2 R71, R71 ;  /* 0x0000004700477308 */ /* 0x000ff00000000800 */
[----:B------:R-:W-:Y:S08]  /*53c0*/  MUFU.EX2 R72, R72 ;  /* 0x0000004800487308 */ /* 0x000ff00000000800 */
[----:B------:R-:W0:Y:S08]  /*53d0*/  MUFU.EX2 R2, R2 ;  /* 0x0000000200027308 */ /* 0x000e300000000800 */
[----:B------:R-:W-:Y:S01]  /*53e0*/  MUFU.EX2 R3, R3 ;  /* 0x0000000300037308 */ /* 0x000fe20000000800 */
[----:B------:R-:W-:Y:S01]  /*53f0*/  FMUL.FTZ R73, R31, -1.4426950216293334961 ;  /* 0xbfb8aa3b1f497820 */ /* 0x000fe20000410000 */
[----:B------:R-:W-:Y:S01]  /*5400*/  FMUL.FTZ R96, R33, -1.4426950216293334961 ;  /* 0xbfb8aa3b21607820 */ /* 0x000fe20000410000 */
[----:B------:R-:W-:-:S05]  /*5410*/  FMUL.FTZ R95, R32, -1.4426950216293334961 ;  /* 0xbfb8aa3b205f7820 */ /* 0x000fca0000410000 */
[----:B------:R-:W-:Y:S01]  /*5420*/  MUFU.EX2 R73, R73 ;  /* 0x0000004900497308 */ /* 0x000fe20000000800 */
[----:B0-----:R-:W-:-:S07]  /*5430*/  FADD.FTZ R2, R2, 1 ;  /* 0x3f80000002027421 */ /* 0x001fce0000010000 */
[----:B------:R-:W0:Y:S08]  /*5440*/  MUFU.EX2 R96, R96 ;  /* 0x0000006000607308 */ /* 0x000e300000000800 */
[----:B------:R-:W1:Y:S01]  /*5450*/  MUFU.EX2 R95, R95 ;  /* 0x0000005f005f7308 */ /* 0x000e620000000800 */
[----:B------:R-:W-:Y:S01]  /*5460*/  FMUL.FTZ R99, R37, -1.4426950216293334961 ;  /* 0xbfb8aa3b25637820 */ /* 0x000fe20000410000 */
[----:B------:R-:W-:Y:S01]  /*5470*/  FMUL.FTZ R98, R36, -1.4426950216293334961 ;  /* 0xbfb8aa3b24627820 */ /* 0x000fe20000410000 */
[----:B0-----:R-:W-:-:S05]  /*5480*/  FADD.FTZ R96, R96, 1 ;  /* 0x3f80000060607421 */ /* 0x001fca0000010000 */
[----:B------:R-:W-:Y:S01]  /*5490*/  MUFU.EX2 R99, R99 ;  /* 0x0000006300637308 */ /* 0x000fe20000000800 */
[----:B------:R-:W-:-:S07]  /*54a0*/  FMUL.FTZ R97, R34, -1.4426950216293334961 ;  /* 0xbfb8aa3b22617820 */ /* 0x000fce0000410000 */
[----:B------:R-:W-:Y:S01]  /*54b0*/  MUFU.EX2 R98, R98 ;  /* 0x0000006200627308 */ /* 0x000fe20000000800 */
[----:B------:R-:W-:-:S07]  /*54c0*/  FMUL.FTZ R101, R40, -1.4426950216293334961 ;  /* 0xbfb8aa3b28657820 */ /* 0x000fce0000410000 */
[----:B------:R-:W-:Y:S01]  /*54d0*/  MUFU.EX2 R97, R97 ;  /* 0x0000006100617308 */ /* 0x000fe20000000800 */
[----:B------:R-:W-:-:S07]  /*54e0*/  FMUL.FTZ R103, R41, -1.4426950216293334961 ;  /* 0xbfb8aa3b29677820 */ /* 0x000fce0000410000 */
[----:B------:R-:W-:Y:S01]  /*54f0*/  MUFU.EX2 R102, R101 ;  /* 0x0000006500667308 */ /* 0x000fe20000000800 */
[----:B--2---:R-:W-:Y:S04]  /*5500*/  STS.U16 [R162], R51 ;  /* 0x00000033a2007388 */ /* 0x004fe80000000400 */
[----:B------:R-:W-:Y:S04]  /*5510*/  STS.U16 [R161+0x40], R46 ;  /* 0x0000402ea1007388 */ /* 0x000fe80000000400 */
        /* <DEDUP_REMOVED lines=19> */
[----:B------:R-:W5:Y:S01]  /*5650*/  LDS.U16 R61, [R92+0x8] ;  /* 0x000008005c3d7984 */ /* 0x000f620000000400 */
[----:B0-----:R-:W-:Y:S01]  /*5660*/  FADD.FTZ R55, R70, 1 ;  /* 0x3f80000046377421 */ /* 0x001fe20000010000 */
[----:B------:R-:W-:Y:S01]  /*5670*/  FADD.FTZ R51, R71, 1 ;  /* 0x3f80000047337421 */ /* 0x000fe20000010000 */
[----:B------:R-:W-:Y:S01]  /*5680*/  FADD.FTZ R53, R72, 1 ;  /* 0x3f80000048357421 */ /* 0x000fe20000010000 */
[----:B------:R-:W0:Y:S03]  /*5690*/  LDS.U16 R66, [R92+0xc] ;  /* 0x00000c005c427984 */ /* 0x000e260000000400 */
[----:B------:R-:W4:Y:S01]  /*56a0*/  MUFU.RCP R55, R55 ;  /* 0x0000003700377308 */ /* 0x000f220000001000 */
[----:B--2---:R-:W-:Y:S01]  /*56b0*/  FADD.FTZ R57, R3, 1 ;  /* 0x3f80000003397421 */ /* 0x004fe20000010000 */
[----:B------:R-:W-:Y:S06]  /*56c0*/  LDS.U16 R69, [R92+0xe] ;  /* 0x00000e005c457984 */ /* 0x000fec0000000400 */
[----:B------:R2:W-:Y:S01]  /*56d0*/  MUFU.RCP R50, R2 ;  /* 0x0000000200327308 */ /* 0x0005e20000001000 */
[----:B------:R-:W-:Y:S01]  /*56e0*/  FADD.FTZ R52, R73, 1 ;  /* 0x3f80000049347421 */ /* 0x000fe20000010000 */
[----:B-1----:R-:W-:Y:S01]  /*56f0*/  FADD.FTZ R59, R95, 1 ;  /* 0x3f8000005f3b7421 */ /* 0x002fe20000010000 */
[----:B------:R-:W-:Y:S05]  /*5700*/  LDS.U16 R72, [R92+0x12] ;  /* 0x000012005c487984 */ /* 0x000fea0000000400 */
[----:B------:R-:W1:Y:S01]  /*5710*/  MUFU.RCP R51, R51 ;  /* 0x0000003300337308 */ /* 0x000e620000001000 */
[----:B--2---:R-:W2:Y:S01]  /*5720*/  LDS.U16 R2, [R92+0xa] ;  /* 0x00000a005c027984 */ /* 0x004ea20000000400 */
[----:B---3--:R-:W-:-:S06]  /*5730*/  SHF.L.U32 R44, R44, 0x10, RZ ;  /* 0x000000102c2c7819 */ /* 0x008fcc00000006ff */
[----:B------:R-:W3:Y:S01]  /*5740*/  MUFU.RCP R53, R53 ;  /* 0x0000003500357308 */ /* 0x000ee20000001000 */
[----:B------:R-:W-:Y:S01]  /*5750*/  FMUL.FTZ R62, R47, R44 ;  /* 0x0000002c2f3e7220 */ /* 0x000fe20000410000 */
[----:B----4-:R-:W-:-:S06]  /*5760*/  FADD.FTZ R3, -R55, 1 ;  /* 0x3f80000037037421 */ /* 0x010fcc0000010100 */
[----:B------:R-:W4:Y:S01]  /*5770*/  MUFU.RCP R57, R57 ;  /* 0x0000003900397308 */ /* 0x000f220000001000 */
[----:B------:R-:W-:Y:S01]  /*5780*/  SHF.L.U32 R45, R45, 0x10, RZ ;  /* 0x000000102d2d7819 */ /* 0x000fe200000006ff */
[----:B------:R-:W-:Y:S01]  /*5790*/  FMUL.FTZ R62, R55, R62 ;  /* 0x0000003e373e7220 */ /* 0x000fe20000410000 */
[----:B-----5:R-:W-:Y:S01]  /*57a0*/  SHF.L.U32 R46, R46, 0x10, RZ ;  /* 0x000000102e2e7819 */ /* 0x020fe200000006ff */
[----:B------:R-:W-:Y:S01]  /*57b0*/  FFMA.FTZ R3, R28, R3, 1 ;  /* 0x3f8000001c037423 */ /* 0x000fe20000010003 */
[----:B-1----:R-:W-:Y:S01]  /*57c0*/  FADD.FTZ R65, -R51, 1 ;  /* 0x3f80000033417421 */ /* 0x002fe20000010100 */
[----:B------:R-:W-:Y:S02]  /*57d0*/  FMUL.FTZ R68, R48, R45 ;  /* 0x0000002d30447220 */ /* 0x000fe40000410000 */
[----:B------:R-:W-:Y:S01]  /*57e0*/  FMUL.FTZ R70, R49, R46 ;  /* 0x0000002e31467220 */ /* 0x000fe20000410000 */
[----:B---3--:R-:W-:Y:S01]  /*57f0*/  FADD.FTZ R67, -R53, 1 ;  /* 0x3f80000035437421 */ /* 0x008fe20000010100 */
[----:B------:R-:W1:Y:S01]  /*5800*/  MUFU.RCP R52, R52 ;  /* 0x0000003400347308 */ /* 0x000e620000001000 */
[----:B------:R-:W-:Y:S01]  /*5810*/  FMUL.FTZ R108, R62, R3 ;  /* 0x000000033e6c7220 */ /* 0x000fe20000410000 */
[----:B------:R-:W-:Y:S01]  /*5820*/  FFMA.FTZ R65, R24, R65, 1 ;  /* 0x3f80000018417423 */ /* 0x000fe20000010041 */
[----:B------:R-:W-:Y:S01]  /*5830*/  FMUL.FTZ R68, R51, R68 ;  /* 0x0000004433447220 */ /* 0x000fe20000410000 */
[----:B------:R-:W-:Y:S01]  /*5840*/  SHF.L.U32 R60, R60, 0x10, RZ ;  /* 0x000000103c3c7819 */ /* 0x000fe200000006ff */
[----:B------:R-:W-:Y:S01]  /*5850*/  FFMA.FTZ R67, R26, R67, 1 ;  /* 0x3f8000001a437423 */ /* 0x000fe20000010043 */
[----:B------:R-:W-:-:S02]  /*5860*/  FMUL.FTZ R70, R53, R70 ;  /* 0x0000004635467220 */ /* 0x000fc40000410000 */
[----:B------:R-:W3:Y:S01]  /*5870*/  MUFU.RCP R62, R96 ;  /* 0x00000060003e7308 */ /* 0x000ee20000001000 */
[----:B------:R-:W-:Y:S01]  /*5880*/  SHF.L.U32 R61, R61, 0x10, RZ ;  /* 0x000000103d3d7819 */ /* 0x000fe200000006ff */
[----:B----4-:R-:W-:Y:S01]  /*5890*/  FADD.FTZ R3, -R57, 1 ;  /* 0x3f80000039037421 */ /* 0x010fe20000010100 */
[----:B------:R-:W-:Y:S01]  /*58a0*/  FMUL.FTZ R111, R68, R65 ;  /* 0x00000041446f7220 */ /* 0x000fe20000410000 */
[----:B------:R-:W-:Y:S01]  /*58b0*/  FMUL.FTZ R110, R70, R67 ;  /* 0x00000043466e7220 */ /* 0x000fe20000410000 */
[----:B------:R-:W-:Y:S01]  /*58c0*/  FADD.FTZ R68, -R50, 1 ;  /* 0x3f80000032447421 */ /* 0x000fe20000010100 */
[----:B------:R-:W-:Y:S02]  /*58d0*/  FMUL.FTZ R65, R63, R60 ;  /* 0x0000003c3f417220 */ /* 0x000fe40000410000 */
[----:B------:R-:W4:Y:S01]  /*58e0*/  MUFU.RCP R59, R59 ;  /* 0x0000003b003b7308 */ /* 0x000f220000001000 */
[----:B------:R-:W-:Y:S01]  /*58f0*/  FMUL.FTZ R70, R58, R61 ;  /* 0x0000003d3a467220 */ /* 0x000fe20000410000 */
[----:B------:R-:W-:-:S02]  /*5900*/  FFMA.FTZ R67, R30, R3, 1 ;  /* 0x3f8000001e437423 */ /* 0x000fc40000010003 */
[----:B------:R-:W5:Y:S01]  /*5910*/  LDS.U16 R3, [R92+0x10] ;  /* 0x000010005c037984 */ /* 0x000f620000000400 */
[----:B------:R-:W-:Y:S01]  /*5920*/  FFMA.FTZ R68, R29, R68, 1 ;  /* 0x3f8000001d447423 */ /* 0x000fe20000010044 */
[----:B------:R-:W-:Y:S01]  /*5930*/  FMUL.FTZ R65, R50, R65 ;  /* 0x0000004132417220 */ /* 0x000fe20000410000 */
[----:B------:R-:W-:-:S03]  /*5940*/  FMUL.FTZ R70, R57, R70 ;  /* 0x0000004639467220 */ /* 0x000fc60000410000 */
[----:B------:R-:W-:Y:S01]  /*5950*/  FMUL.FTZ R113, R65, R68 ;  /* 0x0000004441717220 */ /* 0x000fe20000410000 */
[----:B------:R-:W-:Y:S01]  /*5960*/  FMUL.FTZ R112, R70, R67 ;  /* 0x0000004346707220 */ /* 0x000fe20000410000 */
[----:B------:R-:W-:Y:S01]  /*5970*/  SHF.L.U32 R65, R64, 0x10, RZ ;  /* 0x0000001040417819 */ /* 0x000fe200000006ff */
[----:B-1----:R-:W-:Y:S01]  /*5980*/  FADD.FTZ R64, -R52, 1 ;  /* 0x3f80000034407421 */ /* 0x002fe20000010100 */
[----:B------:R-:W-:Y:S01]  /*5990*/  SHF.L.U32 R67, R56, 0x10, RZ ;  /* 0x0000001038437819 */ /* 0x000fe200000006ff */
[----:B------:R-:W-:Y:S01]  /*59a0*/  FADD.FTZ R56, R99, 1 ;  /* 0x3f80000063387421 */ /* 0x000fe20000010000 */
[----:B---3--:R-:W-:Y:S01]  /*59b0*/  FADD.FTZ R70, -R62, 1 ;  /* 0x3f8000003e467421 */ /* 0x008fe20000010100 */
[----:B0-----:R-:W-:Y:S01]  /*59c0*/  SHF.L.U32 R66, R66, 0x10, RZ ;  /* 0x0000001042427819 */ /* 0x001fe200000006ff */
[----:B------:R-:W0:Y:S01]  /*59d0*/  LDS.U16 R99, [R92+0x18] ;  /* 0x000018005c637984 */ /* 0x000e220000000400 */
[----:B------:R-:W-:Y:S01]  /*59e0*/  FADD.FTZ R95, R98, 1 ;  /* 0x3f800000625f7421 */ /* 0x000fe20000010000 */
[----:B------:R-:W-:Y:S01]  /*59f0*/  FFMA.FTZ R68, R31, R64, 1 ;  /* 0x3f8000001f447423 */ /* 0x000fe20000010040 */
[----:B------:R-:W-:Y:S01]  /*5a00*/  FFMA.FTZ R98, R33, R70, 1 ;  /* 0x3f80000021627423 */ /* 0x000fe20000010046 */
[----:B--2---:R-:W-:Y:S01]  /*5a10*/  SHF.L.U32 R64, R2, 0x10, RZ ;  /* 0x0000001002407819 */ /* 0x004fe200000006ff */
[----:B----4-:R-:W-:Y:S01]  /*5a20*/  FADD.FTZ R73, -R59, 1 ;  /* 0x3f8000003b497421 */ /* 0x010fe20000010100 */
[----:B------:R-:W1:Y:S01]  /*5a30*/  LDS.U16 R2, [R92+0x14] ;  /* 0x000014005c027984 */ /* 0x000e620000000400 */
[----:B------:R-:W-:Y:S01]  /*5a40*/  FMUL.FTZ R70, R67, R66 ;  /* 0x0000004243467220 */ /* 0x000fe20000410000 */
[----:B------:R2:W3:Y:S01]  /*5a50*/  MUFU.EX2 R104, R103 ;  /* 0x0000006700687308 */ /* 0x0004e20000000800 */
[----:B------:R-:W-:Y:S01]  /*5a60*/  SHF.L.U32 R54, R54, 0x10, RZ ;  /* 0x0000001036367819 */ /* 0x000fe200000006ff */
[----:B------:R-:W-:Y:S01]  /*5a70*/  FFMA.FTZ R101, R32, R73, 1 ;  /* 0x3f80000020657423 */ /* 0x000fe20000010049 */
[----:B------:R-:W-:Y:S01]  /*5a80*/  SHF.L.U32 R69, R69, 0x10, RZ ;  /* 0x0000001045457819 */ /* 0x000fe200000006ff */
[----:B------:R-:W-:Y:S01]  /*5a90*/  FMUL.FTZ R96, R59, R70 ;  /* 0x000000463b607220 */ /* 0x000fe20000410000 */
[----:B------:R-:W-:Y:S01]  /*5aa0*/  FADD.FTZ R71, R97, 1 ;  /* 0x3f80000061477421 */ /* 0x000fe20000010000 */
[----:B------:R-:W4:Y:S02]  /*5ab0*/  LDS.U16 R73, [R92+0x16] ;  /* 0x000016005c497984 */ /* 0x000f240000000400 */
[----:B------:R-:W-:Y:S01]  /*5ac0*/  FMUL.FTZ R114, R96, R101 ;  /* 0x0000006560727220 */ /* 0x000fe20000410000 */
[----:B--2---:R-:W-:Y:S01]  /*5ad0*/  FMUL.FTZ R103, R54, R69 ;  /* 0x0000004536677220 */ /* 0x004fe20000410000 */
[----:B------:R-:W-:Y:S01]  /*5ae0*/  FADD.FTZ R101, R102, 1 ;  /* 0x3f80000066657421 */ /* 0x000fe20000010000 */
[----:B------:R-:W2:Y:S01]  /*5af0*/  MUFU.RCP R95, R95 ;  /* 0x0000005f005f7308 */ /* 0x000ea20000001000 */
[----:B------:R-:W4:Y:S01]  /*5b00*/  LDS.U16 R102, [R92+0x1a] ;  /* 0x00001a005c667984 */ /* 0x000f220000000400 */
[----:B------:R-:W-:Y:S01]  /*5b10*/  FMUL.FTZ R100, R39, -1.4426950216293334961 ;  /* 0xbfb8aa3b27647820 */ /* 0x000fe20000410000 */
[----:B------:R-:W-:Y:S01]  /*5b20*/  FMUL.FTZ R97, R65, R64 ;  /* 0x0000004041617220 */ /* 0x000fe20000410000 */
[----:B------:R-:W-:-:S04]  /*5b30*/  FMUL.FTZ R103, R62, R103 ;  /* 0x000000673e677220 */ /* 0x000fc80000410000 */
[----:B------:R-:W0:Y:S01]  /*5b40*/  MUFU.RCP R71, R71 ;  /* 0x0000004700477308 */ /* 0x000e220000001000 */
[----:B------:R-:W-:Y:S01]  /*5b50*/  FMUL.FTZ R97, R52, R97 ;  /* 0x0000006134617220 */ /* 0x000fe20000410000 */
[----:B------:R-:W-:Y:S01]  /*5b60*/  FMUL.FTZ R117, R103, R98 ;  /* 0x0000006267757220 */ /* 0x000fe20000410000 */
[----:B---3--:R-:W-:Y:S01]  /*5b70*/  FADD.FTZ R107, R104, 1 ;  /* 0x3f800000686b7421 */ /* 0x008fe20000010000 */
[----:B------:R-:W3:Y:S01]  /*5b80*/  LDS.U16 R103, [R92+0x1c] ;  /* 0x00001c005c677984 */ /* 0x000ee20000000400 */
[----:B------:R-:W-:-:S03]  /*5b90*/  FMUL.FTZ R115, R97, R68 ;  /* 0x0000004461737220 */ /* 0x000fc60000410000 */
[----:B------:R-:W1:Y:S01]  /*5ba0*/  MUFU.EX2 R100, R100 ;  /* 0x0000006400647308 */ /* 0x000e620000000800 */
[----:B------:R-:W3:Y:S01]  /*5bb0*/  LDS.U16 R104, [R92+0x1e] ;  /* 0x00001e005c687984 */ /* 0x000ee20000000400 */
[----:B------:R-:W-:Y:S02]  /*5bc0*/  SHF.L.U32 R68, R38, 0x10, RZ ;  /* 0x0000001026447819 */ /* 0x000fe400000006ff */
[----:B------:R-:W-:Y:S02]  /*5bd0*/  SHF.L.U32 R97, R35, 0x10, RZ ;  /* 0x0000001023617819 */ /* 0x000fe400000006ff */
[----:B------:R-:W-:Y:S02]  /*5be0*/  SHF.L.U32 R38, R72, 0x10, RZ ;  /* 0x0000001048267819 */ /* 0x000fe400000006ff */
[----:B------:R-:W4:Y:S01]  /*5bf0*/  MUFU.RCP R101, R101 ;  /* 0x0000006500657308 */ /* 0x000f220000001000 */
[----:B-----5:R-:W-:Y:S01]  /*5c00*/  SHF.L.U32 R35, R3, 0x10, RZ ;  /* 0x0000001003237819 */ /* 0x020fe200000006ff */
[----:B--2---:R-:W-:Y:S01]  /*5c10*/  FADD.FTZ R105, -R95, 1 ;  /* 0x3f8000005f697421 */ /* 0x004fe20000010100 */
[----:B------:R-:W-:Y:S01]  /*5c20*/  FMUL.FTZ R98, R97, R38 ;  /* 0x0000002661627220 */ /* 0x000fe20000410000 */
[----:B0-----:R-:W-:-:S04]  /*5c30*/  FADD.FTZ R3, -R71, 1 ;  /* 0x3f80000047037421 */ /* 0x001fc80000010100 */
[----:B------:R-:W0:Y:S01]  /*5c40*/  MUFU.RCP R56, R56 ;  /* 0x0000003800387308 */ /* 0x000e220000001000 */
[----:B------:R-:W-:Y:S01]  /*5c50*/  FMUL.FTZ R72, R68, R35 ;  /* 0x0000002344487220 */ /* 0x000fe20000410000 */
[----:B------:R-:W-:Y:S01]  /*5c60*/  FFMA.FTZ R105, R36, R105, 1 ;  /* 0x3f80000024697423 */ /* 0x000fe20000010069 */
[----:B------:R-:W-:Y:S01]  /*5c70*/  FMUL.FTZ R98, R95, R98 ;  /* 0x000000625f627220 */ /* 0x000fe20000410000 */
[----:B-1----:R-:W-:Y:S01]  /*5c80*/  FADD.FTZ R100, R100, 1 ;  /* 0x3f80000064647421 */ /* 0x002fe20000010000 */
[----:B------:R-:W-:Y:S01]  /*5c90*/  FFMA.FTZ R96, R34, R3, 1 ;  /* 0x3f80000022607423 */ /* 0x000fe20000010003 */
[----:B------:R-:W-:Y:S01]  /*5ca0*/  FMUL.FTZ R3, R71, R72 ;  /* 0x0000004847037220 */ /* 0x000fe20000410000 */
[----:B------:R-:W-:Y:S01]  /*5cb0*/  FMUL.FTZ R116, R98, R105 ;  /* 0x0000006962747220 */ /* 0x000fe20000410000 */
[----:B------:R-:W-:Y:S02]  /*5cc0*/  SHF.L.U32 R98, R7, 0x10, RZ ;  /* 0x0000001007627819 */ /* 0x000fe400000006ff */
[----:B------:R-:W-:Y:S01]  /*5cd0*/  SHF.L.U32 R99, R99, 0x10, RZ ;  /* 0x0000001063637819 */ /* 0x000fe200000006ff */
[----:B------:R1:W2:Y:S01]  /*5ce0*/  MUFU.RCP R70, R100 ;  /* 0x0000006400467308 */ /* 0x0002a20000001000 */
[----:B------:R-:W-:Y:S01]  /*5cf0*/  FMUL.FTZ R3, R3, R96 ;  /* 0x0000006003037220 */ /* 0x000fe20000410000 */
[----:B------:R-:W-:Y:S01]  /*5d00*/  SHF.L.U32 R96, R27, 0x10, RZ ;  /* 0x000000101b607819 */ /* 0x000fe200000006ff */
[----:B------:R-:W-:-:S05]  /*5d10*/  FADD.FTZ R105, R106, 1 ;  /* 0x3f8000006a697421 */ /* 0x000fca0000010000 */
[----:B------:R4:W5:Y:S01]  /*5d20*/  MUFU.RCP R72, R107 ;  /* 0x0000006b00487308 */ /* 0x0009620000001000 */
[----:B-1----:R-:W-:Y:S02]  /*5d30*/  SHF.L.U32 R100, R25, 0x10, RZ ;  /* 0x0000001019647819 */ /* 0x002fe400000006ff */
[----:B------:R-:W-:Y:S01]  /*5d40*/  SHF.L.U32 R25, R2, 0x10, RZ ;  /* 0x0000001002197819 */ /* 0x000fe200000006ff */
[----:B------:R-:W-:Y:S01]  /*5d50*/  FMUL.FTZ R2, R98, R99 ;  /* 0x0000006362027220 */ /* 0x000fe20000410000 */
[----:B------:R-:W-:Y:S01]  /*5d60*/  FADD.FTZ R119, R109, 1 ;  /* 0x3f8000006d777421 */ /* 0x000fe20000010000 */
[C---:B----4-:R-:W-:Y:S01]  /*5d70*/  FADD.FTZ R107, -R101.reuse, 1 ;  /* 0x3f800000656b7421 */ /* 0x050fe20000010100 */
[----:B0-----:R-:W-:Y:S01]  /*5d80*/  FADD.FTZ R106, -R56, 1 ;  /* 0x3f800000386a7421 */ /* 0x001fe20000010100 */
[----:B------:R-:W-:Y:S01]  /*5d90*/  FMUL.FTZ R7, R96, R25 ;  /* 0x0000001960077220 */ /* 0x000fe20000410000 */
[----:B------:R-:W-:Y:S01]  /*5da0*/  FMUL.FTZ R2, R101, R2 ;  /* 0x0000000265027220 */ /* 0x000fe20000410000 */
[----:B------:R-:W-:Y:S01]  /*5db0*/  FFMA.FTZ R107, R40, R107, 1 ;  /* 0x3f800000286b7423 */ /* 0x000fe2000001006b */
[----:B------:R-:W0:Y:S01]  /*5dc0*/  MUFU.RCP R105, R105 ;  /* 0x0000006900697308 */ /* 0x000e220000001000 */
[----:B------:R-:W-:Y:S01]  /*5dd0*/  FFMA.FTZ R106, R37, R106, 1 ;  /* 0x3f800000256a7423 */ /* 0x000fe2000001006a */
[----:B------:R-:W-:Y:S01]  /*5de0*/  FMUL.FTZ R7, R56, R7 ;  /* 0x0000000738077220 */ /* 0x000fe20000410000 */
[----:B------:R-:W-:Y:S01]  /*5df0*/  FMUL.FTZ R2, R2, R107 ;  /* 0x0000006b02027220 */ /* 0x000fe20000410000 */
[----:B------:R-:W-:-:S04]  /*5e00*/  SHF.L.U32 R27, R73, 0x10, RZ ;  /* 0x00000010491b7819 */ /* 0x000fc800000006ff */
[----:B------:R-:W1:Y:S01]  /*5e10*/  MUFU.RCP R120, R119 ;  /* 0x0000007700787308 */ /* 0x000e620000001000 */
[----:B------:R-:W-:Y:S02]  /*5e20*/  SHF.L.U32 R107, R6, 0x10, RZ ;  /* 0x00000010066b7819 */ /* 0x000fe400000006ff */
[----:B------:R-:W-:Y:S01]  /*5e30*/  SHF.L.U32 R102, R102, 0x10, RZ ;  /* 0x0000001066667819 */ /* 0x000fe200000006ff */
[----:B------:R-:W-:Y:S01]  /*5e40*/  FMUL.FTZ R7, R7, R106 ;  /* 0x0000006a07077220 */ /* 0x000fe20000410000 */
[----:B------:R-:W-:Y:S01]  /*5e50*/  SHF.L.U32 R106, R5, 0x10, RZ ;  /* 0x00000010056a7819 */ /* 0x000fe200000006ff */
[----:B--2---:R-:W-:Y:S01]  /*5e60*/  FADD.FTZ R118, -R70, 1 ;  /* 0x3f80000046767421 */ /* 0x004fe20000010100 */
[----:B------:R-:W-:Y:S01]  /*5e70*/  FMUL.FTZ R73, R100, R27 ;  /* 0x0000001b64497220 */ /* 0x000fe20000410000 */
[----:B-----5:R-:W-:Y:S01]  /*5e80*/  FADD.FTZ R6, -R72, 1 ;  /* 0x3f80000048067421 */ /* 0x020fe20000010100 */
[----:B------:R-:W-:Y:S01]  /*5e90*/  FMUL.FTZ R5, R107, R102 ;  /* 0x000000666b057220 */ /* 0x000fe20000410000 */
[----:B------:R-:W-:Y:S01]  /*5ea0*/  FFMA.FTZ R118, R39, R118, 1 ;  /* 0x3f80000027767423 */ /* 0x000fe20000010076 */
[----:B------:R-:W-:Y:S01]  /*5eb0*/  FMUL.FTZ R73, R70, R73 ;  /* 0x0000004946497220 */ /* 0x000fe20000410000 */
[----:B---3--:R-:W-:Y:S01]  /*5ec0*/  SHF.L.U32 R103, R103, 0x10, RZ ;  /* 0x0000001067677819 */ /* 0x008fe200000006ff */
[----:B------:R-:W-:Y:S01]  /*5ed0*/  FFMA.FTZ R6, R41, R6, 1 ;  /* 0x3f80000029067423 */ /* 0x000fe20000010006 */
[----:B------:R-:W-:Y:S01]  /*5ee0*/  SHF.L.U32 R109, R4, 0x10, RZ ;  /* 0x00000010046d7819 */ /* 0x000fe200000006ff */
[----:B------:R-:W-:Y:S01]  /*5ef0*/  FMUL.FTZ R5, R72, R5 ;  /* 0x0000000548057220 */ /* 0x000fe20000410000 */
[----:B------:R-:W-:Y:S01]  /*5f00*/  SHF.L.U32 R104, R104, 0x10, RZ ;  /* 0x0000001068687819 */ /* 0x000fe200000006ff */
[----:B------:R-:W-:Y:S01]  /*5f10*/  FMUL.FTZ R118, R73, R118 ;  /* 0x0000007649767220 */ /* 0x000fe20000410000 */
[----:B0-----:R-:W-:Y:S01]  /*5f20*/  FADD.FTZ R73, -R105, 1 ;  /* 0x3f80000069497421 */ /* 0x001fe20000010100 */
[----:B------:R-:W-:Y:S01]  /*5f30*/  FMUL.FTZ R5, R5, R6 ;  /* 0x0000000605057220 */ /* 0x000fe20000410000 */
        /* <DEDUP_REMOVED lines=12> */
[----:B------:R-:W-:-:S02]  /*6000*/  PRMT R73, R108, 0x7632, R73 ;  /* 0x000076326c497816 */ /* 0x000fc40000000049 */
[----:B------:R-:W-:Y:S02]  /*6010*/  F2FP.BF16.F32.PACK_AB R112, R115, R112 ;  /* 0x000000707370723e */ /* 0x000fe400000010ff */
[----:B------:R-:W-:Y:S02]  /*6020*/  PRMT R6, R110, 0x7632, R6 ;  /* 0x000076326e067816 */ /* 0x000fe40000000006 */
[----:B------:R-:W-:Y:S02]  /*6030*/  ISETP.NE.AND P6, PT, R94, RZ, PT ;  /* 0x000000ff5e00720c */ /* 0x000fe40003fc5270 */
[----:B------:R-:W-:Y:S02]  /*6040*/  F2FP.BF16.F32.PACK_AB R114, R117, R114 ;  /* 0x000000727572723e */ /* 0x000fe400000010ff */
[----:B------:R-:W-:Y:S02]  /*6050*/  F2FP.BF16.F32.PACK_AB R3, R116, R3 ;  /* 0x000000037403723e */ /* 0x000fe400000010ff */
[----:B------:R-:W-:-:S02]  /*6060*/  F2FP.BF16.F32.PACK_AB R7, R118, R7 ;  /* 0x000000077607723e */ /* 0x000fc400000010ff */
[----:B------:R-:W-:Y:S02]  /*6070*/  F2FP.BF16.F32.PACK_AB R2, R5, R2 ;  /* 0x000000020502723e */ /* 0x000fe400000010ff */
[----:B------:R-:W-:Y:S01]  /*6080*/  F2FP.BF16.F32.PACK_AB R4, R119, R4 ;  /* 0x000000047704723e */ /* 0x000fe200000010ff */
[----:B------:R-:W-:Y:S01]  /*6090*/  ULEA UR8, UR9, UR8, 0x18 ;  /* 0x0000000809087291 */ /* 0x000fe2000f8ec03f */
        /* <DEDUP_REMOVED lines=9> */
[C---:B--2---:R-:W-:Y:S02]  /*6130*/  PRMT R110, R4.reuse, 0x7610, R110 ;  /* 0x00007610046e7816 */ /* 0x044fe4000000006e */
[----:B0-----:R-:W-:Y:S02]  /*6140*/  PRMT R6, R7, 0x7632, R6 ;  /* 0x0000763207067816 */ /* 0x001fe40000000006 */
[----:B-1----:R-:W-:Y:S02]  /*6150*/  PRMT R112, R4, 0x7632, R112 ;  /* 0x0000763204707816 */ /* 0x002fe40000000070 */
[----:B------:R-:W-:Y:S01]  /*6160*/  MOV R4, UR44 ;  /* 0x0000002c00047c02 */ /* 0x000fe20008000f00 */
        /* <DEDUP_REMOVED lines=54> */
.L_x_7512:
[----:B------:R-:W-:Y:S05]  /*64d0*/  BSYNC B0 ;  /* 0x0000000000007941 */ /* 0x000fea0003800000 */
.L_x_7511:
        /* <DEDUP_REMOVED lines=24> */
[----:B------:R0:W-:Y:S01]  /*6660*/  STL [R1+0x8], R111 ;  /* 0x0000086f01007387 */ /* 0x0001e20000100800 */
[----:B------:R-:W-:Y:S01]  /*6670*/  ULDC.64 UR26, c[0x0][0x320] ;  /* 0x0000c800001a7ab9 */ /* 0x000fe20000000a00 */
[----:B------:R-:W-:Y:S01]  /*6680*/  LEA.HI.X R5, R6, R5, R7, 0x1, P1 ;  /* 0x0000000506057211 */ /* 0x000fe200008f0c07 */
[----:B------:R-:W-:Y:S01]  /*6690*/  FMUL.FTZ R30, R30, R57 ;  /* 0x000000391e1e7220 */ /* 0x000fe20000410000 */
[-C--:B------:R-:W-:Y:S01]  /*66a0*/  ISETP.GE.AND P1, PT, R8, R143.reuse, PT ;  /* 0x0000008f0800720c */ /* 0x080fe20003f26270 */
[----:B------:R0:W-:Y:S01]  /*66b0*/  STL [R1+0x4], R110 ;  /* 0x0000046e01007387 */ /* 0x0001e20000100800 */
[----:B------:R-:W-:Y:S01]  /*66c0*/  FMUL.FTZ R33, R33, R62 ;  /* 0x0000003e21217220 */ /* 0x000fe20000410000 */
        /* <DEDUP_REMOVED lines=39> */
[----:B------:R-:W-:Y:S01]  /*6940*/  ISETP.NE.U32.AND P0, PT, RZ, UR26, PT ;  /* 0x0000001aff007c0c */ /* 0x000fe2000bf05070 */
[----:B------:R-:W-:Y:S01]  /*6950*/  FMUL.FTZ R51, R98, R40 ;  /* 0x0000002862337220 */ /* 0x000fe20000410000 */
[----:B------:R-:W-:Y:S01]  /*6960*/  FMUL.FTZ R50, R107, R41 ;  /* 0x000000296b327220 */ /* 0x000fe20000410000 */
[----:B------:R0:W-:Y:S01]  /*6970*/  @!P4 STG.E.U16 desc[UR20][R4.64+-0x500], R135 ;  /* 0xfffb00870400c986 */ /* 0x0001e2000c101514 */
[----:B------:R-:W-:Y:S01]  /*6980*/  ISETP.NE.AND.EX P0, PT, RZ, UR27, PT, P0 ;  /* 0x0000001bff007c0c */ /* 0x000fe2000bf05300 */
[----:B------:R-:W-:Y:S01]  /*6990*/  FMUL.FTZ R49, R106, R42 ;  /* 0x0000002a6a317220 */ /* 0x000fe20000410000 */
[----:B------:R-:W-:Y:S01]  /*69a0*/  FMUL.FTZ R48, R109, R43 ;  /* 0x0000002b6d307220 */ /* 0x000fe20000410000 */
        /* <DEDUP_REMOVED lines=29> */
[----:B------:R-:W-:Y:S01]  /*6b80*/  F2FP.BF16.F32.PACK_AB R30, R31, R30 ;  /* 0x0000001e1f1e723e */ /* 0x000fe200000010ff */
        /* <DEDUP_REMOVED lines=66> */
.L_x_7515:
[----:B------:R-:W-:Y:S05]  /*6fb0*/  BSYNC B0 ;  /* 0x0000000000007941 */ /* 0x000fea0003800000 */
.L_x_7514:
        /* <DEDUP_REMOVED lines=43> */
.L_x_7513:
[----:B-1----:R-:W2:Y:S01]  /*7270*/  LDL.LU R2, [R1+0x8c] ;  /* 0x00008c0001027983 */ /* 0x002ea20000300800 */
[----:B------:R-:W-:Y:S01]  /*7280*/  SHF.L.U32 R0, R146, 0x10, RZ ;  /* 0x0000001092007819 */ /* 0x000fe200000006ff */
[----:B------:R-:W-:Y:S01]  /*7290*/  FMUL.FTZ R47, R111, UR4 ;  /* 0x000000046f2f7c20 */ /* 0x000fe20008410000 */
        /* <DEDUP_REMOVED lines=26> */
[----:B------:R-:W-:Y:S01]  /*7440*/  BAR.SYNC.DEFER_BLOCKING 0x0 ;  /* 0x0000000000007b1d */ /* 0x000fe20000010000 */
[----:B--2---:R-:W-:Y:S01]  /*7450*/  FFMA.FTZ R0, R111, R0, R2 ;  /* 0x000000006f007223 */ /* 0x004fe20000010002 */
[----:B------:R-:W-:-:S03]  /*7460*/  SHF.L.U32 R2, R142, 0x10, RZ ;  /* 0x000000108e027819 */ /* 0x000fc600000006ff */
[----:B------:R-:W-:-:S04]  /*7470*/  FFMA.FTZ R0, R110, R3, R0 ;  /* 0x000000036e007223 */ /* 0x000fc80000010000 */
[----:B------:R-:W-:Y:S01]  /*7480*/  FFMA.FTZ R5, R108, R5, R0 ;  /* 0x000000056c057223 */ /* 0x000fe20000010000 */
[----:B------:R-:W-:-:S03]  /*7490*/  SHF.L.U32 R0, R140, 0x10, RZ ;  /* 0x000000108c007819 */ /* 0x000fc600000006ff */
[----:B------:R-:W-:Y:S02]  /*74a0*/  FFMA.FTZ R2, R72, R2, R5 ;  /* 0x0000000248027223 */ /* 0x000fe40000010005 */
[----:B------:R-:W0:Y:S02]  /*74b0*/  LDC R5, c[0x0][0x21c] ;  /* 0x00008700ff057b82 */ /* 0x000e240000000800 */
        /* <DEDUP_REMOVED lines=12> */
[----:B0-----:R-:W-:-:S03]  /*7580*/  ISETP.GE.AND P0, PT, R5, 0x1, PT ;  /* 0x000000010500780c */ /* 0x001fc60003f06270 */
        /* <DEDUP_REMOVED lines=49> */
.L_x_7611:
[----:B------:R-:W-:Y:S01]  /*78a0*/  USHF.R.S32.HI UR53, URZ, 0x1f, UR7 ;  /* 0x0000001f3f357899 */ /* 0x000fe20008011407 */
[----:B------:R-:W2:Y:S01]  /*78b0*/  LDL R185, [R1+0x40] ;  /* 0x0000400001b97983 */ /* 0x000ea20000100800 */
[----:B------:R-:W-:Y:S02]  /*78c0*/  UMOV UR42, UR24 ;  /* 0x00000018002a7c82 */ /* 0x000fe40008000000 */
[----:B------:R-:W-:Y:S01]  /*78d0*/  UIMAD UR44, UR53, UR36, URZ ;  /* 0x00000024352c72a4 */ /* 0x000fe2000f8e023f */
[----:B---3--:R-:W3:Y:S01]  /*78e0*/  LDL R183, [R1+0x3c] ;  /* 0x00003c0001b77983 */ /* 0x008ee20000100800 */
[----:B------:R-:W-:Y:S02]  /*78f0*/  UMOV UR43, UR19 ;  /* 0x00000013002b7c82 */ /* 0x000fe40008000000 */
[----:B------:R-:W-:Y:S02]  /*7900*/  UIMAD.WIDE.U32 UR42, UR7, UR36, UR42 ;  /* 0x00000024072a72a5 */ /* 0x000fe4000f8e002a */
[----:B------:R-:W-:-:S02]  /*7910*/  UIMAD UR44, UR7, UR37, UR44 ;  /* 0x00000025072c72a4 */ /* 0x000fc4000f8e022c */
[----:B------:R-:W-:Y:S02]  /*7920*/  ULEA UR45, UP0, UR42, UR38, 0x3 ;  /* 0x000000262a2d7291 */ /* 0x000fe4000f80183f */
[----:B------:R-:W-:-:S04]  /*7930*/  UIADD3 UR43, UR43, UR44, URZ ;  /* 0x0000002c2b2b7290 */ /* 0x000fc8000fffe03f */
[----:B------:R-:W-:Y:S01]  /*7940*/  ULEA.HI.X UR42, UR42, UR39, UR43, 0x3, UP0 ;  /* 0x000000272a2a7291 */ /* 0x000fe200080f1c2b */
[----:B------:R-:W-:Y:S02]  /*7950*/  MOV R2, UR45 ;  /* 0x0000002d00027c02 */ /* 0x000fe40008000f00 */
[----:B-1----:R-:W-:-:S03]  /*7960*/  LOP3.LUT R0, R94, 0x7ffffe0, RZ, 0xc0, !PT ;  /* 0x07ffffe05e007812 */ /* 0x002fc600078ec0ff */
[----:B------:R-:W-:Y:S01]  /*7970*/  MOV R3, UR42 ;  /* 0x0000002a00037c02 */ /* 0x000fe20008000f00 */
[----:B------:R-:W-:Y:S01]  /*7980*/  ULDC.64 UR42, c[0x0][0x270] ;  /* 0x00009c00002a7ab9 */ /* 0x000fe20000000a00 */
[----:B------:R-:W-:Y:S02]  /*7990*/  LOP3.LUT R247, R94, 0x1f, RZ, 0xc0, !PT ;  /* 0x0000001f5ef77812 */ /* 0x000fe400078ec0ff */
[----:B------:R-:W-:Y:S02]  /*79a0*/  SHF.L.U32 R0, R0, 0x5, RZ ;  /* 0x0000000500007819 */ /* 0x000fe400000006ff */
[----:B------:R-:W4:Y:S01]  /*79b0*/  LDG.E.64 R2, desc[UR20][R2.64] ;  /* 0x0000001402027981 */ /* 0x000f22000c1e1b00 */
[----:B------:R-:W-:Y:S01]  /*79c0*/  UIMAD UR44, UR53, UR42, URZ ;  /* 0x0000002a352c72a4 */ /* 0x000fe2000f8e023f */
[----:B0-----:R-:W-:Y:S02]  /*79d0*/  LOP3.LUT R6, R0, 0xffffffe0, R247, 0xe2, !PT ;  /* 0xffffffe000067812 */ /* 0x001fe400078ee2f7 */
[----:B------:R-:W-:Y:S01]  /*79e0*/  MOV R9, UR42 ;  /* 0x0000002a00097c02 */ /* 0x000fe20008000f00 */
[----:B------:R-:W-:Y:S01]  /*79f0*/  UIMAD UR43, UR7, UR43, UR44 ;  /* 0x0000002b072b72a4 */ /* 0x000fe2000f8e022c */
        /* <DEDUP_REMOVED lines=9> */
[----:B------:R-:W-:Y:S02]  /*7a90*/  ISETP.GE.AND P2, PT, R0, UR17, PT ;  /* 0x0000001100007c0c */ /* 0x000fe4000bf46270 */
[C---:B------:R-:W-:Y:S02]  /*7aa0*/  LOP3.LUT R9, R6.reuse, 0xa0, RZ, 0xfc, !PT ;  /* 0x000000a006097812 */ /* 0x040fe400078efcff */
[----:B------:R-:W-:Y:S02]  /*7ab0*/  PRMT R103, RZ, 0x7610, R103 ;  /* 0x00007610ff677816 */ /* 0x000fe40000000067 */
[----:B------:R-:W-:Y:S02]  /*7ac0*/  LOP3.LUT R7, R6, 0x80, RZ, 0xfc, !PT ;  /* 0x0000008006077812 */ /* 0x000fe400078efcff */
[----:B------:R-:W-:-:S02]  /*7ad0*/  LEA.HI.X R5, R8, UR15, R5, 0x1, P4 ;  /* 0x0000000f08057c11 */ /* 0x000fc4000a0f0c05 */
[----:B------:R-:W-:Y:S02]  /*7ae0*/  ISETP.GE.AND P4, PT, R9, UR17, PT ;  /* 0x0000001109007c0c */ /* 0x000fe4000bf86270 */
[----:B------:R-:W-:Y:S01]  /*7af0*/  LOP3.LUT R0, R6, 0xc0, RZ, 0xfc, !PT ;  /* 0x000000c006007812 */ /* 0x000fe200078efcff */
[----:B------:R-:W2:Y:S01]  /*7b00*/  @!P5 LDG.E.U16 R103, desc[UR20][R4.64+0x40] ;  /* 0x000040140467d981 */ /* 0x000ea2000c1e1500 */
[----:B------:R-:W-:Y:S02]  /*7b10*/  ISETP.GE.AND P3, PT, R7, UR17, PT ;  /* 0x0000001107007c0c */ /* 0x000fe4000bf66270 */
[----:B------:R-:W-:Y:S02]  /*7b20*/  PRMT R101, RZ, 0x7610, R101 ;  /* 0x00007610ff657816 */ /* 0x000fe40000000065 */
[----:B------:R-:W-:Y:S02]  /*7b30*/  PRMT R102, RZ, 0x7610, R102 ;  /* 0x00007610ff667816 */ /* 0x000fe40000000066 */
[----:B------:R-:W-:-:S02]  /*7b40*/  ISETP.GE.AND P5, PT, R0, UR17, PT ;  /* 0x0000001100007c0c */ /* 0x000fc4000bfa6270 */
[C---:B------:R-:W-:Y:S01]  /*7b50*/  LOP3.LUT R0, R6.reuse, 0x100, RZ, 0xfc, !PT ;  /* 0x0000010006007812 */ /* 0x040fe200078efcff */
[----:B------:R-:W3:Y:S01]  /*7b60*/  @!P2 LDG.E.U16 R101, desc[UR20][R4.64+0xc0] ;  /* 0x0000c0140465a981 */ /* 0x000ee2000c1e1500 */
[----:B------:R-:W-:Y:S02]  /*7b70*/  LOP3.LUT R7, R6, 0xe0, RZ, 0xfc, !PT ;  /* 0x000000e006077812 */ /* 0x000fe400078efcff */
[----:B------:R-:W-:Y:S01]  /*7b80*/  PRMT R14, RZ, 0x7610, R14 ;  /* 0x00007610ff0e7816 */ /* 0x000fe2000000000e */
[----:B------:R-:W3:Y:S01]  /*7b90*/  @!P1 LDG.E.U16 R102, desc[UR20][R4.64+0x80] ;  /* 0x0000801404669981 */ /* 0x000ee2000c1e1500 */
[----:B------:R-:W-:Y:S02]  /*7ba0*/  PRMT R100, RZ, 0x7610, R100 ;  /* 0x00007610ff647816 */ /* 0x000fe40000000064 */
[----:B------:R-:W-:Y:S02]  /*7bb0*/  ISETP.GE.AND P2, PT, R0, UR17, PT ;  /* 0x0000001100007c0c */ /* 0x000fe4000bf46270 */
[----:B------:R-:W-:Y:S01]  /*7bc0*/  LOP3.LUT R0, R6, 0x140, RZ, 0xfc, !PT ;  /* 0x0000014006007812 */ /* 0x000fe200078efcff */
[----:B------:R-:W3:Y:S01]  /*7bd0*/  @!P4 LDG.E.U16 R14, desc[UR20][R4.64+0x140] ;  /* 0x00014014040ec981 */ /* 0x000ee2000c1e1500 */
        /* <DEDUP_REMOVED lines=14> */
[----:B------:R-:W-:Y:S01]  /*7cc0*/  PRMT R61, RZ, 0x7610, R61 ;  /* 0x00007610ff3d7816 */ /* 0x000fe2000000003d */
[----:B------:R-:W3:Y:S01]  /*7cd0*/  @!P1 LDG.E.U16 R68, desc[UR20][R4.64+0x1c0] ;  /* 0x0001c01404449981 */ /* 0x000ee2000c1e1500 */
[----:B------:R-:W-:-:S02]  /*7ce0*/  PRMT R60, RZ, 0x7610, R60 ;  /* 0x00007610ff3c7816 */ /* 0x000fc4000000003c */
[----:B------:R-:W-:Y:S02]  /*7cf0*/  ISETP.GE.AND P2, PT, R0, UR17, PT ;  /* 0x0000001100007c0c */ /* 0x000fe4000bf46270 */
[----:B------:R-:W-:Y:S01]  /*7d00*/  ISETP.GE.AND P1, PT, R7, UR17, PT ;  /* 0x0000001107007c0c */ /* 0x000fe2000bf26270 */
[----:B------:R-:W3:Y:S01]  /*7d10*/  @!P4 LDG.E.U16 R61, desc[UR20][R4.64+0x280] ;  /* 0x00028014043dc981 */ /* 0x000ee2000c1e1500 */
[C---:B------:R-:W-:Y:S02]  /*7d20*/  LOP3.LUT R0, R6.reuse, 0x1e0, RZ, 0xfc, !PT ;  /* 0x000001e006007812 */ /* 0x040fe400078efcff */
[----:B------:R-:W-:Y:S01]  /*7d30*/  LOP3.LUT R7, R6, 0x1c0, RZ, 0xfc, !PT ;  /* 0x000001c006077812 */ /* 0x000fe200078efcff */
[----:B------:R-:W3:Y:S01]  /*7d40*/  @!P3 LDG.E.U16 R60, desc[UR20][R4.64+0x240] ;  /* 0x00024014043cb981 */ /* 0x000ee2000c1e1500 */
[----:B------:R-:W-:Y:S02]  /*7d50*/  PRMT R71, RZ, 0x7610, R71 ;  /* 0x00007610ff477816 */ /* 0x000fe40000000047 */
[----:B------:R-:W-:-:S02]  /*7d60*/  ISETP.GE.AND P4, PT, R0, UR17, PT ;  /* 0x0000001100007c0c */ /* 0x000fc4000bf86270 */
[----:B------:R-:W-:Y:S02]  /*7d70*/  ISETP.GE.AND P3, PT, R7, UR17, PT ;  /* 0x0000001107007c0c */ /* 0x000fe4000bf66270 */
[----:B------:R-:W-:Y:S01]  /*7d80*/  LOP3.LUT R0, R6, 0x200, RZ, 0xfc, !PT ;  /* 0x0000020006007812 */ /* 0x000fe200078efcff */
[----:B------:R-:W3:Y:S01]  /*7d90*/  @!P5 LDG.E.U16 R71, desc[UR20][R4.64+0x2c0] ;  /* 0x0002c0140447d981 */ /* 0x000ee2000c1e1500 */
[----:B------:R-:W-:Y:S02]  /*7da0*/  PRMT R12, RZ, 0x7610, R12 ;  /* 0x00007610ff0c7816 */ /* 0x000fe4000000000c */
[----:B------:R-:W-:Y:S02]  /*7db0*/  ISETP.GE.AND P5, PT, R0, UR17, PT ;  /* 0x0000001100007c0c */ /* 0x000fe4000bfa6270 */
[----:B------:R-:W-:Y:S02]  /*7dc0*/  LOP3.LUT R0, R6, 0x240, RZ, 0xfc, !PT ;  /* 0x0000024006007812 */ /* 0x000fe400078efcff */
[----:B------:R-:W-:Y:S01]  /*7dd0*/  PRMT R11, RZ, 0x7610, R11 ;  /* 0x00007610ff0b7816 */ /* 0x000fe2000000000b */
[----:B------:R-:W3:Y:S01]  /*7de0*/  @!P2 LDG.E.U16 R12, desc[UR20][R4.64+0x340] ;  /* 0x00034014040ca981 */ /* 0x000ee2000c1e1500 */
[----:B------:R-:W-:-:S02]  /*7df0*/  PRMT R64, RZ, 0x7610, R64 ;  /* 0x00007610ff407816 */ /* 0x000fc40000000040 */
[----:B------:R-:W-:Y:S02]  /*7e00*/  LOP3.LUT R7, R6, 0x220, RZ, 0xfc, !PT ;  /* 0x0000022006077812 */ /* 0x000fe400078efcff */
[----:B------:R-:W-:Y:S01]  /*7e10*/  ISETP.GE.AND P2, PT, R0, UR17, PT ;  /* 0x0000001100007c0c */ /* 0x000fe2000bf46270 */
[----:B------:R-:W3:Y:S01]  /*7e20*/  @!P1 LDG.E.U16 R11, desc[UR20][R4.64+0x300] ;  /* 0x00030014040b9981 */ /* 0x000ee2000c1e1500 */
[----:B------:R-:W-:Y:S02]  /*7e30*/  LOP3.LUT R0, R6, 0x260, RZ, 0xfc, !PT ;  /* 0x0000026006007812 */ /* 0x000fe400078efcff */
[----:B------:R-:W-:Y:S01]  /*7e40*/  ISETP.GE.AND P1, PT, R7, UR17, PT ;  /* 0x0000001107007c0c */ /* 0x000fe2000bf26270 */
[----:B------:R-:W3:Y:S01]  /*7e50*/  @!P3 LDG.E.U16 R64, desc[UR20][R4.64+0x380] ;  /* 0x000380140440b981 */ /* 0x000ee2000c1e1500 */
[----:B------:R-:W-:Y:S02]  /*7e60*/  PRMT R63, RZ, 0x7610, R63 ;  /* 0x00007610ff3f7816 */ /* 0x000fe4000000003f */
[----:B------:R-:W-:-:S02]  /*7e70*/  PRMT R7, RZ, 0x7610, R7 ;  /* 0x00007610ff077816 */ /* 0x000fc40000000007 */
[----:B------:R-:W-:Y:S02]  /*7e80*/  ISETP.GE.AND P3, PT, R0, UR17, PT ;  /* 0x0000001100007c0c */ /* 0x000fe4000bf66270 */
[C---:B------:R-:W-:Y:S01]  /*7e90*/  LOP3.LUT R8, R6.reuse, 0x280, RZ, 0xfc, !PT ;  /* 0x0000028006087812 */ /* 0x040fe200078efcff */
[----:B------:R-:W3:Y:S01]  /*7ea0*/  @!P4 LDG.E.U16 R63, desc[UR20][R4.64+0x3c0] ;  /* 0x0003c014043fc981 */ /* 0x000ee2000c1e1500 */
[----:B------:R-:W-:Y:S02]  /*7eb0*/  LOP3.LUT R0, R6, 0x2a0, RZ, 0xfc, !PT ;  /* 0x000002a006007812 */ /* 0x000fe400078efcff */
[----:B------:R-:W-:Y:S01]  /*7ec0*/  PRMT R9, RZ, 0x7610, R9 ;  /* 0x00007610ff097816 */ /* 0x000fe20000000009 */
[----:B------:R-:W3:Y:S01]  /*7ed0*/  @!P5 LDG.E.U16 R7, desc[UR20][R4.64+0x400] ;  /* 0x000400140407d981 */ /* 0x000ee2000c1e1500 */
[----:B------:R-:W-:Y:S02]  /*7ee0*/  ISETP.GE.AND P4, PT, R8, UR17, PT ;  /* 0x0000001108007c0c */ /* 0x000fe4000bf86270 */
[----:B------:R-:W-:-:S02]  /*7ef0*/  PRMT R10, RZ, 0x7610, R10 ;  /* 0x00007610ff0a7816 */ /* 0x000fc4000000000a */
[----:B------:R-:W-:Y:S01]  /*7f00*/  ISETP.GE.AND P5, PT, R0, UR17, PT ;  /* 0x0000001100007c0c */ /* 0x000fe2000bfa6270 */
[----:B------:R-:W3:Y:S01]  /*7f10*/  @!P2 LDG.E.U16 R9, desc[UR20][R4.64+0x480] ;  /* 0x000480140409a981 */ /* 0x000ee2000c1e1500 */
[----:B------:R-:W-:Y:S02]  /*7f20*/  PRMT R8, RZ, 0x7610, R8 ;  /* 0x00007610ff087816 */ /* 0x000fe40000000008 */
[----:B------:R-:W-:Y:S01]  /*7f30*/  PRMT R104, RZ, 0x7610, R104 ;  /* 0x00007610ff687816 */ /* 0x000fe20000000068 */
[----:B------:R-:W3:Y:S01]  /*7f40*/  @!P1 LDG.E.U16 R10, desc[UR20][R4.64+0x440] ;  /* 0x00044014040a9981 */ /* 0x000ee2000c1e1500 */
[C---:B------:R-:W-:Y:S02]  /*7f50*/  LOP3.LUT R13, R6.reuse, 0x2e0, RZ, 0xfc, !PT ;  /* 0x000002e0060d7812 */ /* 0x040fe400078efcff */
[C---:B------:R-:W-:Y:S01]  /*7f60*/  LOP3.LUT R15, R6.reuse, 0x300, RZ, 0xfc, !PT ;  /* 0x00000300060f7812 */ /* 0x040fe200078efcff */
[----:B------:R-:W3:Y:S01]  /*7f70*/  @!P3 LDG.E.U16 R8, desc[UR20][R4.64+0x4c0] ;  /* 0x0004c0140408b981 */ /* 0x000ee2000c1e1500 */
[----:B------:R-:W-:-:S02]  /*7f80*/  LOP3.LUT R0, R6, 0x2c0, RZ, 0xfc, !PT ;  /* 0x000002c006007812 */ /* 0x000fc400078efcff */
[----:B------:R-:W-:Y:S01]  /*7f90*/  ISETP.GE.AND P2, PT, R13, UR17, PT ;  /* 0x000000110d007c0c */ /* 0x000fe2000bf46270 */
[----:B------:R-:W2:Y:S01]  /*7fa0*/  @!P0 LDG.E.U16 R104, desc[UR20][R4.64] ;  /* 0x0000001404688981 */ /* 0x000ea2000c1e1500 */
[----:B------:R-:W-:Y:S02]  /*7fb0*/  PRMT R13, RZ, 0x7610, R13 ;  /* 0x00007610ff0d7816 */ /* 0x000fe4000000000d */
[----:B------:R-:W-:Y:S02]  /*7fc0*/  ISETP.GE.AND P1, PT, R15, UR17, PT ;  /* 0x000000110f007c0c */ /* 0x000fe4000bf26270 */
[----:B------:R-:W-:Y:S02]  /*7fd0*/  ISETP.GE.AND P3, PT, R0, UR17, PT ;  /* 0x0000001100007c0c */ /* 0x000fe4000bf66270 */
[----:B------:R-:W-:Y:S01]  /*7fe0*/  PRMT R15, RZ, 0x7610, R15 ;  /* 0x00007610ff0f7816 */ /* 0x000fe2000000000f */
[----:B------:R-:W3:Y:S01]  /*7ff0*/  @!P4 LDG.E.U16 R13, desc[UR20][R4.64+0x500] ;  /* 0x00050014040dc981 */ /* 0x000ee2000c1e1500 */
[----:B------:R-:W-:-:S02]  /*8000*/  LOP3.LUT R0, R6, 0x320, RZ, 0xfc, !PT ;  /* 0x0000032006007812 */ /* 0x000fc400078efcff */
[----:B------:R-:W-:Y:S02]  /*8010*/  LOP3.LUT R65, R6, 0x340, RZ, 0xfc, !PT ;  /* 0x0000034006417812 */ /* 0x000fe400078efcff */
[----:B------:R-:W-:Y:S01]  /*8020*/  ISETP.GE.AND P4, PT, R0, UR17, PT ;  /* 0x0000001100007c0c */ /* 0x000fe2000bf86270 */
[----:B------:R-:W3:Y:S01]  /*8030*/  @!P5 LDG.E.U16 R15, desc[UR20][R4.64+0x540] ;  /* 0x00054014040fd981 */ /* 0x000ee2000c1e1500 */
[----:B------:R-:W-:Y:S02]  /*8040*/  PRMT R62, RZ, 0x7610, R62 ;  /* 0x00007610ff3e7816 */ /* 0x000fe4000000003e */
[----:B------:R-:W-:Y:S02]  /*8050*/  ISETP.GE.AND P5, PT, R65, UR17, PT ;  /* 0x0000001141007c0c */ /* 0x000fe4000bfa6270 */
[----:B------:R-:W-:Y:S02]  /*8060*/  SHF.L.U32 R96, R94, 0x5, RZ ;  /* 0x000000055e607819 */ /* 0x000fe400000006ff */
[----:B------:R-:W-:Y:S01]  /*8070*/  LOP3.LUT R0, R6, 0x360, RZ, 0xfc, !PT ;  /* 0x0000036006007812 */ /* 0x000fe200078efcff */
[----:B------:R-:W3:Y:S01]  /*8080*/  @!P3 LDG.E.U16 R62, desc[UR20][R4.64+0x580] ;  /* 0x00058014043eb981 */ /* 0x000ee2000c1e1500 */
[----:B------:R-:W-:-:S02]  /*8090*/  PRMT R66, RZ, 0x7610, R66 ;  /* 0x00007610ff427816 */ /* 0x000fc40000000042 */
[----:B------:R-:W-:Y:S02]  /*80a0*/  PRMT R67, RZ, 0x7610, R67 ;  /* 0x00007610ff437816 */ /* 0x000fe40000000043 */
[----:B------:R-:W-:Y:S02]  /*80b0*/  LOP3.LUT R65, R6, 0x380, RZ, 0xfc, !PT ;  /* 0x0000038006417812 */ /* 0x000fe400078efcff */
[----:B------:R-:W-:Y:S01]  /*80c0*/  PRMT R69, RZ, 0x7610, R69 ;  /* 0x00007610ff457816 */ /* 0x000fe20000000045 */
[----:B------:R-:W3:Y:S01]  /*80d0*/  @!P2 LDG.E.U16 R66, desc[UR20][R4.64+0x5c0] ;  /* 0x0005c0140442a981 */ /* 0x000ee2000c1e1500 */
[----:B------:R-:W-:Y:S02]  /*80e0*/  LOP3.LUT R96, R96, 0xffffffe0, R247, 0xe2, !PT ;  /* 0xffffffe060607812 */ /* 0x000fe400078ee2f7 */
[----:B------:R-:W-:Y:S01]  /*80f0*/  ISETP.GE.AND P3, PT, R0, UR17, PT ;  /* 0x0000001100007c0c */ /* 0x000fe2000bf66270 */
[----:B------:R-:W3:Y:S01]  /*8100*/  @!P1 LDG.E.U16 R67, desc[UR20][R4.64+0x600] ;  /* 0x0006001404439981 */ /* 0x000ee2000c1e1500 */
[----:B------:R-:W-:-:S02]  /*8110*/  PRMT R70, RZ, 0x7610, R70 ;  /* 0x00007610ff467816 */ /* 0x000fc40000000046 */
[C---:B------:R-:W-:Y:S01]  /*8120*/  LOP3.LUT R0, R6.reuse, 0x3a0, RZ, 0xfc, !PT ;  /* 0x000003a006007812 */ /* 0x040fe200078efcff */
[----:B------:R-:W3:Y:S01]  /*8130*/  @!P4 LDG.E.U16 R69, desc[UR20][R4.64+0x640] ;  /* 0x000640140445c981 */ /* 0x000ee2000c1e1500 */
[----:B------:R-:W-:Y:S02]  /*8140*/  LOP3.LUT R6, R6, 0x3c0, RZ, 0xfc, !PT ;  /* 0x000003c006067812 */ /* 0x000fe400078efcff */
[----:B------:R-:W-:Y:S01]  /*8150*/  ISETP.GE.AND P2, PT, R65, UR17, PT ;  /* 0x0000001141007c0c */ /* 0x000fe2000bf46270 */
[----:B------:R-:W3:Y:S01]  /*8160*/  @!P5 LDG.E.U16 R70, desc[UR20][R4.64+0x680] ;  /* 0x000680140446d981 */ /* 0x000ee2000c1e1500 */
[----:B------:R-:W-:Y:S02]  /*8170*/  LOP3.LUT R96, R96, 0x3e0, RZ, 0xfc, !PT ;  /* 0x000003e060607812 */ /* 0x000fe400078efcff */
[----:B------:R-:W-:Y:S02]  /*8180*/  ISETP.GE.AND P1, PT, R0, UR17, PT ;  /* 0x0000001100007c0c */ /* 0x000fe4000bf26270 */
[----:B------:R-:W-:-:S02]  /*8190*/  ISETP.GE.AND P4, PT, R6, UR17, PT ;  /* 0x0000001106007c0c */ /* 0x000fc4000bf86270 */
[----:B------:R-:W-:Y:S02]  /*81a0*/  ISETP.GE.AND P5, PT, R96, UR17, PT ;  /* 0x0000001160007c0c */ /* 0x000fe4000bfa6270 */
        /* <DEDUP_REMOVED lines=12> */
[----:B------:R-:W-:-:S04]  /*8270*/  ULOP3.LUT UR43, UR43, 0xfffffe, URZ, 0xc0, !UPT ;  /* 0x00fffffe2b2b7892 */ /* 0x000fc8000f8ec03f */
[----:B------:R-:W-:-:S04]  /*8280*/  UIADD3 UR42, UR42, -UR43, URZ ;  /* 0x8000002b2a2a7290 */ /* 0x000fc8000fffe03f */
[----:B------:R-:W-:Y:S01]  /*8290*/  ULEA UR42, UR42, UR7, 0x8 ;  /* 0x000000072a2a7291 */ /* 0x000fe2000f8e403f */
        /* <DEDUP_REMOVED lines=15> */
[----:B------:R-:W-:-:S05]  /*8390*/  SHF.L.U32 R0, R94, 0x5, RZ ;  /* 0x000000055e007819 */ /* 0x000fca00000006ff */
[----:B------:R-:W-:Y:S01]  /*83a0*/  MUFU.SIN R123, R3 ;  /* 0x00000003007b7308 */ /* 0x000fe20000000400 */
[----:B------:R-:W-:-:S07]  /*83b0*/  LOP3.LUT R0, R0, 0xfffffc00, RZ, 0xc0, !PT ;  /* 0xfffffc0000007812 */ /* 0x000fce00078ec0ff */
[----:B------:R0:W-:Y:S01]  /*83c0*/  MUFU.COS R122, R3 ;  /* 0x00000003007a7308 */ /* 0x0001e20000000000 */
[----:B------:R-:W-:Y:S01]  /*83d0*/  IADD3 R108, R0, R93, RZ ;  /* 0x0000005d006c7210 */ /* 0x000fe20007ffe0ff */
[----:B0-----:R-:W-:-:S04]  /*83e0*/  FMUL.FTZ R3, R83, UR55 ;  /* 0x0000003753037c20 */ /* 0x001fc80008410000 */
[----:B------:R-:W-:Y:S01]  /*83f0*/  FMUL.RZ R110, R3, 0.15915493667125701904 ;  /* 0x3e22f983036e7820 */ /* 0x000fe2000040c000 */
[----:B------:R-:W-:Y:S01]  /*8400*/  IADD3 R3, R108, 0x20, RZ ;  /* 0x000000206c037810 */ /* 0x000fe20007ffe0ff */
[----:B------:R-:W-:Y:S03]  /*8410*/  MUFU.SIN R137, R5 ;  /* 0x0000000500897308 */ /* 0x000fe60000000400 */
[----:B------:R-:W-:Y:S01]  /*8420*/  LEA.HI.SX32 R116, R3, R108, 0x1b ;  /* 0x0000006c03747211 */ /* 0x000fe200078fdaff */
[----:B------:R-:W-:-:S04]  /*8430*/  FMUL.FTZ R3, R79, UR55 ;  /* 0x000000374f037c20 */ /* 0x000fc80008410000 */
[----:B------:R0:W-:Y:S01]  /*8440*/  MUFU.COS R138, R5 ;  /* 0x00000005008a7308 */ /* 0x0001e20000000000 */
[C---:B------:R-:W-:Y:S02]  /*8450*/  IADD3 R107, R108.reuse, 0x80, RZ ;  /* 0x000000806c6b7810 */ /* 0x040fe40007ffe0ff */
[C---:B------:R-:W-:Y:S02]  /*8460*/  IADD3 R121, R108.reuse, 0x160, RZ ;  /* 0x000001606c797810 */ /* 0x040fe40007ffe0ff */
[----:B0-----:R-:W-:-:S04]  /*8470*/  IADD3 R5, R108, 0x40, RZ ;  /* 0x000000406c057810 */ /* 0x001fc80007ffe0ff */
[-C--:B------:R-:W-:Y:S01]  /*8480*/  LEA.HI.SX32 R118, R5, R108.reuse, 0x1b ;  /* 0x0000006c05767211 */ /* 0x080fe200078fdaff */
[----:B------:R-:W-:Y:S01]  /*8490*/  FMUL.RZ R5, R3, 0.15915493667125701904 ;  /* 0x3e22f98303057820 */ /* 0x000fe2000040c000 */
[----:B------:R-:W-:Y:S01]  /*84a0*/  FMUL.FTZ R3, R78, UR55 ;  /* 0x000000374e037c20 */ /* 0x000fe20008410000 */
[-C--:B------:R-:W-:Y:S01]  /*84b0*/  LEA.HI.SX32 R148, R107, R108.reuse, 0x1b ;  /* 0x0000006c6b947211 */ /* 0x080fe200078fdaff */
[----:B------:R-:W-:Y:S01]  /*84c0*/  MUFU.SIN R139, R4 ;  /* 0x00000004008b7308 */ /* 0x000fe20000000400 */
[----:B------:R-:W-:Y:S01]  /*84d0*/  ISETP.NE.AND P2, PT, R94, RZ, PT ;  /* 0x000000ff5e00720c */ /* 0x000fe20003f45270 */
[----:B------:R-:W-:Y:S01]  /*84e0*/  FMUL.RZ R107, R3, 0.15915493667125701904 ;  /* 0x3e22f983036b7820 */ /* 0x000fe2000040c000 */
[-C--:B------:R-:W-:Y:S02]  /*84f0*/  LEA.HI.SX32 R162, R121, R108.reuse, 0x1b ;  /* 0x0000006c79a27211 */ /* 0x080fe400078fdaff */
[----:B------:R-:W-:Y:S02]  /*8500*/  MOV R3, UR42 ;  /* 0x0000002a00037c02 */ /* 0x000fe40008000f00 */
[----:B------:R-:W-:Y:S01]  /*8510*/  R2UR UR56, R2 ;  /* 0x00000000023872ca */ /* 0x000fe200000e0000 */
[----:B------:R0:W-:Y:S01]  /*8520*/  MUFU.COS R140, R4 ;  /* 0x00000004008c7308 */ /* 0x0001e20000000000 */
[C---:B------:R-:W-:Y:S01]  /*8530*/  LEA.HI.SX32 R112, R108.reuse, R108, 0x1b ;  /* 0x0000006c6c707211 */ /* 0x040fe200078fdaff */
[----:B------:R-:W-:Y:S01]  /*8540*/  UIMAD UR53, UR53, UR40, URZ ;  /* 0x00000028353572a4 */ /* 0x000fe2000f8e023f */
[----:B------:R-:W-:Y:S01]  /*8550*/  IADD3 R109, R108, 0xa0, RZ ;  /* 0x000000a06c6d7810 */ /* 0x000fe20007ffe0ff */
[----:B------:R-:W-:-:S04]  /*8560*/  UMOV UR44, UR26 ;  /* 0x0000001a002c7c82 */ /* 0x000fc80008000000 */
[----:B------:R-:W-:Y:S01]  /*8570*/  MUFU.SIN R133, R105 ;  /* 0x0000006900857308 */ /* 0x000fe20000000400 */
[----:B0-----:R-:W-:Y:S01]  /*8580*/  IADD3 R4, R94, 0x200, RZ ;  /* 0x000002005e047810 */ /* 0x001fe20007ffe0ff */
[----:B------:R-:W-:Y:S01]  /*8590*/  UMOV UR45, UR46 ;  /* 0x0000002e002d7c82 */ /* 0x000fe20008000000 */
[----:B------:R-:W-:Y:S01]  /*85a0*/  IADD3 R111, R108, 0xc0, RZ ;  /* 0x000000c06c6f7810 */ /* 0x000fe20007ffe0ff */
[----:B------:R-:W-:-:S04]  /*85b0*/  ULDC.64 UR42, c[0x0][0x2d8] ;  /* 0x0000b600002a7ab9 */ /* 0x000fc80000000a00 */
[----:B------:R0:W-:Y:S01]  /*85c0*/  MUFU.COS R134, R105 ;  /* 0x0000006900867308 */ /* 0x0001e20000000000 */
[C---:B------:R-:W-:Y:S02]  /*85d0*/  IADD3 R119, R108.reuse, 0x140, RZ ;  /* 0x000001406c777810 */ /* 0x040fe40007ffe0ff */
[----:B------:R-:W-:Y:S02]  /*85e0*/  IADD3 R113, R108, 0xe0, RZ ;  /* 0x000000e06c717810 */ /* 0x000fe40007ffe0ff */
[----:B------:R-:W-:-:S03]  /*85f0*/  SEL R4, R3, R4, !P2 ;  /* 0x0000000403047207 */ /* 0x000fc60005000000 */
[----:B------:R-:W-:Y:S01]  /*8600*/  MUFU.SIN R121, R5 ;  /* 0x0000000500797308 */ /* 0x000fe20000000400 */
[C---:B0-----:R-:W-:Y:S02]  /*8610*/  IADD3 R105, R108.reuse, 0x60, RZ ;  /* 0x000000606c697810 */ /* 0x041fe40007ffe0ff */
[----:B------:R-:W-:Y:S02]  /*8620*/  IADD3 R115, R108, 0x100, RZ ;  /* 0x000001006c737810 */ /* 0x000fe40007ffe0ff */
[----:B------:R-:W-:-:S03]  /*8630*/  LEA.HI.SX32 R146, R105, R108, 0x1b ;  /* 0x0000006c69927211 */ /* 0x000fc600078fdaff */
[----:B------:R0:W-:Y:S01]  /*8640*/  MUFU.COS R124, R5 ;  /* 0x00000005007c7308 */ /* 0x0001e20000000000 */
[-C--:B------:R-:W-:Y:S02]  /*8650*/  LEA R3, R112, R73.reuse, 0x1 ;  /* 0x0000004970037211 */ /* 0x080fe400078e08ff */
[----:B------:R-:W-:Y:S02]  /*8660*/  IADD3 R117, R108, 0x120, RZ ;  /* 0x000001206c757810 */ /* 0x000fe40007ffe0ff */
[-C--:B------:R-:W-:Y:S01]  /*8670*/  LEA.HI.SX32 R150, R109, R108.reuse, 0x1b ;  /* 0x0000006c6d967211 */ /* 0x080fe200078fdaff */
[----:B0-----:R-:W-:Y:S01]  /*8680*/  FMUL.FTZ R5, R77, UR55 ;  /* 0x000000374d057c20 */ /* 0x001fe20008410000 */
[-C--:B------:R-:W-:Y:S02]  /*8690*/  LEA R116, R116, R73.reuse, 0x1 ;  /* 0x0000004974747211 */ /* 0x080fe400078e08ff */
[-C--:B------:R-:W-:Y:S01]  /*86a0*/  LEA.HI.SX32 R152, R111, R108.reuse, 0x1b ;  /* 0x0000006c6f987211 */ /* 0x080fe200078fdaff */
[----:B------:R-:W-:Y:S01]  /*86b0*/  FMUL.RZ R112, R5, 0.15915493667125701904 ;  /* 0x3e22f98305707820 */ /* 0x000fe2000040c000 */
[----:B------:R-:W-:Y:S01]  /*86c0*/  LEA R5, R118, R73, 0x1 ;  /* 0x0000004976057211 */ /* 0x000fe200078e08ff */
[----:B------:R-:W-:Y:S01]  /*86d0*/  MUFU.COS R120, R107 ;  /* 0x0000006b00787308 */ /* 0x000fe20000000000 */
[----:B------:R-:W-:-:S02]  /*86e0*/  LEA.HI.SX32 R154, R113, R108, 0x1b ;  /* 0x0000006c719a7211 */ /* 0x000fc400078fdaff */
[-C--:B------:R-:W-:Y:S02]  /*86f0*/  LEA.HI.SX32 R160, R119, R108.reuse, 0x1b ;  /* 0x0000006c77a07211 */ /* 0x080fe400078fdaff */
[-C--:B------:R-:W-:Y:S01]  /*8700*/  LEA R146, R146, R73.reuse, 0x1 ;  /* 0x0000004992927211 */ /* 0x080fe200078e08ff */
[----:B--2---:R0:W-:Y:S01]  /*8710*/  STS.U16 [R3], R104 ;  /* 0x0000006803007388 */ /* 0x0041e20000000400 */
[----:B------:R-:W-:Y:S01]  /*8720*/  IADD3 R143, R108, 0x180, RZ ;  /* 0x000001806c8f7810 */ /* 0x000fe20007ffe0ff */
[----:B------:R1:W-:Y:S01]  /*8730*/  MUFU.SIN R119, R107 ;  /* 0x0000006b00777308 */ /* 0x0003e20000000400 */
[----:B------:R-:W-:Y:S02]  /*8740*/  LEA.HI.SX32 R156, R115, R108, 0x1b ;  /* 0x0000006c739c7211 */ /* 0x000fe400078fdaff */
[----:B------:R-:W-:Y:S01]  /*8750*/  LEA R105, R148, R73, 0x1 ;  /* 0x0000004994697211 */ /* 0x000fe200078e08ff */
[----:B------:R-:W-:Y:S01]  /*8760*/  STS.U16 [R116+0x40], R103 ;  /* 0x0000406774007388 */ /* 0x000fe20000000400 */
[----:B------:R-:W-:-:S02]  /*8770*/  IADD3 R145, R108, 0x1a0, RZ ;  /* 0x000001a06c917810 */ /* 0x000fc40007ffe0ff */
[-C--:B------:R-:W-:Y:S02]  /*8780*/  LEA.HI.SX32 R158, R117, R108.reuse, 0x1b ;  /* 0x0000006c759e7211 */ /* 0x080fe400078fdaff */
[-C--:B-1----:R-:W-:Y:S01]  /*8790*/  LEA R107, R150, R73.reuse, 0x1 ;  /* 0x00000049966b7211 */ /* 0x082fe200078e08ff */
[----:B---3--:R1:W-:Y:S01]  /*87a0*/  STS.U16 [R5+0x80], R102 ;  /* 0x0000806605007388 */ /* 0x0083e20000000400 */
[----:B------:R-:W-:Y:S02]  /*87b0*/  IADD3 R147, R108, 0x1c0, RZ ;  /* 0x000001c06c937810 */ /* 0x000fe40007ffe0ff */
[-C--:B------:R-:W-:Y:S01]  /*87c0*/  LEA R152, R152, R73.reuse, 0x1 ;  /* 0x0000004998987211 */ /* 0x080fe200078e08ff */
[----:B------:R-:W-:Y:S01]  /*87d0*/  STS.U16 [R146+0xc0], R101 ;  /* 0x0000c06592007388 */ /* 0x000fe20000000400 */
[----:B------:R-:W-:Y:S02]  /*87e0*/  IADD3 R149, R108, 0x1e0, RZ ;  /* 0x000001e06c957810 */ /* 0x000fe40007ffe0ff */
[----:B------:R-:W-:Y:S01]  /*87f0*/  LEA R109, R154, R73, 0x1 ;  /* 0x000000499a6d7211 */ /* 0x000fe200078e08ff */
[----:B------:R-:W-:Y:S01]  /*8800*/  MUFU.SIN R135, R106 ;  /* 0x0000006a00877308 */ /* 0x000fe20000000400 */
[----:B------:R-:W-:Y:S01]  /*8810*/  IADD3 R151, R108, 0x200, RZ ;  /* 0x000002006c977810 */ /* 0x000fe20007ffe0ff */
[----:B------:R-:W-:Y:S01]  /*8820*/  STS.U16 [R105+0x100], R100 ;  /* 0x0001006469007388 */ /* 0x000fe20000000400 */
[----:B------:R-:W-:-:S02]  /*8830*/  LEA.HI.SX32 R164, R143, R108, 0x1b ;  /* 0x0000006c8fa47211 */ /* 0x000fc400078fdaff */
[-C--:B------:R-:W-:Y:S01]  /*8840*/  LEA R156, R156, R73.reuse, 0x1 ;  /* 0x000000499c9c7211 */ /* 0x080fe200078e08ff */
[----:B------:R2:W-:Y:S01]  /*8850*/  STS.U16 [R107+0x140], R14 ;  /* 0x0001400e6b007388 */ /* 0x0005e20000000400 */
[----:B------:R-:W-:Y:S01]  /*8860*/  IADD3 R153, R108, 0x220, RZ ;  /* 0x000002206c997810 */ /* 0x000fe20007ffe0ff */
[----:B------:R3:W-:Y:S01]  /*8870*/  MUFU.COS R136, R106 ;  /* 0x0000006a00887308 */ /* 0x0007e20000000000 */
[-C--:B------:R-:W-:Y:S02]  /*8880*/  LEA.HI.SX32 R166, R145, R108.reuse, 0x1b ;  /* 0x0000006c91a67211 */ /* 0x080fe400078fdaff */
[-C--:B0-----:R-:W-:Y:S01]  /*8890*/  LEA R3, R158, R73.reuse, 0x1 ;  /* 0x000000499e037211 */ /* 0x081fe200078e08ff */
[----:B------:R0:W-:Y:S01]  /*88a0*/  STS.U16 [R152+0x180], R95 ;  /* 0x0001805f98007388 */ /* 0x0001e20000000400 */
[-C--:B------:R-:W-:Y:S02]  /*88b0*/  LEA.HI.SX32 R168, R147, R108.reuse, 0x1b ;  /* 0x0000006c93a87211 */ /* 0x080fe400078fdaff */
[----:B------:R-:W-:Y:S01]  /*88c0*/  LEA R160, R160, R73, 0x1 ;  /* 0x00000049a0a07211 */ /* 0x000fe200078e08ff */
[----:B---3--:R-:W-:Y:S01]  /*88d0*/  FMUL.FTZ R106, R82, UR55 ;  /* 0x00000037526a7c20 */ /* 0x008fe20008410000 */
[----:B------:R-:W-:Y:S01]  /*88e0*/  IADD3 R155, R108, 0x240, RZ ;  /* 0x000002406c9b7810 */ /* 0x000fe20007ffe0ff */
[----:B------:R-:W-:Y:S01]  /*88f0*/  STS.U16 [R109+0x1c0], R68 ;  /* 0x0001c0446d007388 */ /* 0x000fe20000000400 */
[----:B------:R-:W-:-:S02]  /*8900*/  LEA.HI.SX32 R170, R149, R108, 0x1b ;  /* 0x0000006c95aa7211 */ /* 0x000fc400078fdaff */
[-C--:B------:R-:W-:Y:S01]  /*8910*/  LEA R162, R162, R73.reuse, 0x1 ;  /* 0x00000049a2a27211 */ /* 0x080fe200078e08ff */
[----:B------:R-:W-:Y:S01]  /*8920*/  STS.U16 [R156+0x200], R99 ;  /* 0x000200639c007388 */ /* 0x000fe20000000400 */
[----:B------:R-:W-:Y:S02]  /*8930*/  IADD3 R157, R108, 0x260, RZ ;  /* 0x000002606c9d7810 */ /* 0x000fe40007ffe0ff */
[-C--:B------:R-:W-:Y:S02]  /*8940*/  LEA.HI.SX32 R172, R151, R108.reuse, 0x1b ;  /* 0x0000006c97ac7211 */ /* 0x080fe400078fdaff */
[----:B------:R-:W-:Y:S01]  /*8950*/  LEA R164, R164, R73, 0x1 ;  /* 0x00000049a4a47211 */ /* 0x000fe200078e08ff */
[----:B------:R-:W-:Y:S01]  /*8960*/  FMUL.RZ R114, R106, 0.15915493667125701904 ;  /* 0x3e22f9836a727820 */ /* 0x000fe2000040c000 */
[----:B------:R-:W-:Y:S01]  /*8970*/  IADD3 R159, R108, 0x280, RZ ;  /* 0x000002806c9f7810 */ /* 0x000fe20007ffe0ff */
[----:B------:R3:W-:Y:S01]  /*8980*/  STS.U16 [R3+0x240], R60 ;  /* 0x0002403c03007388 */ /* 0x0007e20000000400 */
[----:B------:R-:W-:-:S02]  /*8990*/  LEA.HI.SX32 R174, R153, R108, 0x1b ;  /* 0x0000006c99ae7211 */ /* 0x000fc400078fdaff */
[-C--:B-1----:R-:W-:Y:S02]  /*89a0*/  LEA R5, R166, R73.reuse, 0x1 ;  /* 0x00000049a6057211 */ /* 0x082fe400078e08ff */
[----:B--2---:R-:W-:Y:S01]  /*89b0*/  MOV R14, UR56 ;  /* 0x00000038000e7c02 */ /* 0x004fe20008000f00 */
[----:B------:R-:W-:Y:S01]  /*89c0*/  FMUL.FTZ R106, R81, UR55 ;  /* 0x00000037516a7c20 */ /* 0x000fe20008410000 */
[----:B------:R-:W-:Y:S01]  /*89d0*/  IADD3 R161, R108, 0x2a0, RZ ;  /* 0x000002a06ca17810 */ /* 0x000fe20007ffe0ff */
[----:B------:R1:W-:Y:S01]  /*89e0*/  STS.U16 [R160+0x280], R61 ;  /* 0x0002803da0007388 */ /* 0x0003e20000000400 */
[----:B0-----:R-:W-:Y:S02]  /*89f0*/  LEA R95, R168, R73, 0x1 ;  /* 0x00000049a85f7211 */ /* 0x001fe400078e08ff */
[----:B------:R-:W-:Y:S01]  /*8a00*/  IADD3 R163, R108, 0x2c0, RZ ;  /* 0x000002c06ca37810 */ /* 0x000fe20007ffe0ff */
[----:B------:R-:W-:Y:S01]  /*8a10*/  STS.U16 [R162+0x2c0], R71 ;  /* 0x0002c047a2007388 */ /* 0x000fe20000000400 */
[----:B------:R-:W-:-:S02]  /*8a20*/  LEA.HI.SX32 R176, R155, R108, 0x1b ;  /* 0x0000006c9bb07211 */ /* 0x000fc400078fdaff */
[-C--:B------:R-:W-:Y:S01]  /*8a30*/  LEA R170, R170, R73.reuse, 0x1 ;  /* 0x00000049aaaa7211 */ /* 0x080fe200078e08ff */
[----:B------:R-:W-:Y:S01]  /*8a40*/  FMUL.FTZ R2, R75, UR55 ;  /* 0x000000374b027c20 */ /* 0x000fe20008410000 */
[----:B------:R-:W-:Y:S01]  /*8a50*/  IADD3 R165, R108, 0x2e0, RZ ;  /* 0x000002e06ca57810 */ /* 0x000fe20007ffe0ff */
[----:B------:R-:W-:Y:S01]  /*8a60*/  STS.U16 [R164+0x300], R11 ;  /* 0x0003000ba4007388 */ /* 0x000fe20000000400 */
[-C--:B------:R-:W-:Y:S02]  /*8a70*/  LEA.HI.SX32 R178, R157, R108.reuse, 0x1b ;  /* 0x0000006c9db27211 */ /* 0x080fe400078fdaff */
[-C--:B------:R-:W-:Y:S01]  /*8a80*/  LEA R172, R172, R73.reuse, 0x1 ;  /* 0x00000049acac7211 */ /* 0x080fe200078e08ff */
[----:B------:R-:W-:Y:S01]  /*8a90*/  MUFU.SIN R131, R110 ;  /* 0x0000006e00837308 */ /* 0x000fe20000000400 */
[-C--:B------:R-:W-:Y:S01]  /*8aa0*/  LEA.HI.SX32 R180, R159, R108.reuse, 0x1b ;  /* 0x0000006c9fb47211 */ /* 0x080fe200078fdaff */
[----:B------:R-:W-:Y:S01]  /*8ab0*/  STS.U16 [R5+0x340], R12 ;  /* 0x0003400c05007388 */ /* 0x000fe20000000400 */
[----:B---3--:R-:W-:Y:S01]  /*8ac0*/  LEA R3, R174, R73, 0x1 ;  /* 0x00000049ae037211 */ /* 0x008fe200078e08ff */
[----:B------:R-:W-:Y:S01]  /*8ad0*/  FMUL.FTZ R14, R14, 1.4426950216293334961 ;  /* 0x3fb8aa3b0e0e7820 */ /* 0x000fe20000410000 */
[C---:B------:R-:W-:Y:S01]  /*8ae0*/  IADD3 R167, R108.reuse, 0x300, RZ ;  /* 0x000003006ca77810 */ /* 0x040fe20007ffe0ff */
[----:B------:R-:W-:Y:S01]  /*8af0*/  STS.U16 [R95+0x380], R64 ;  /* 0x000380405f007388 */ /* 0x000fe20000000400 */
[-C--:B------:R-:W-:Y:S01]  /*8b00*/  LEA.HI.SX32 R182, R161, R108.reuse, 0x1b ;  /* 0x0000006ca1b67211 */ /* 0x080fe200078fdaff */
[----:B------:R0:W-:Y:S01]  /*8b10*/  MUFU.COS R132, R110 ;  /* 0x0000006e00847308 */ /* 0x0001e20000000000 */
[----:B------:R-:W-:Y:S01]  /*8b20*/  IADD3 R169, R108, 0x320, RZ ;  /* 0x000003206ca97810 */ /* 0x000fe20007ffe0ff */
[----:B------:R-:W-:Y:S01]  /*8b30*/  STS.U16 [R170+0x3c0], R63 ;  /* 0x0003c03faa007388 */ /* 0x000fe20000000400 */
[----:B------:R-:W-:-:S02]  /*8b40*/  LEA.HI.SX32 R184, R163, R108, 0x1b ;  /* 0x0000006ca3b87211 */ /* 0x000fc400078fdaff */
[-C--:B------:R-:W-:Y:S01]  /*8b50*/  LEA R176, R176, R73.reuse, 0x1 ;  /* 0x00000049b0b07211 */ /* 0x080fe200078e08ff */
[----:B------:R-:W-:Y:S01]  /*8b60*/  FMUL.RZ R68, R2, 0.15915493667125701904 ;  /* 0x3e22f98302447820 */ /* 0x000fe2000040c000 */
[----:B------:R-:W-:Y:S01]  /*8b70*/  IADD3 R171, R108, 0x340, RZ ;  /* 0x000003406cab7810 */ /* 0x000fe20007ffe0ff */
[----:B0-----:R-:W-:Y:S01]  /*8b80*/  FMUL.RZ R110, R106, 0.15915493667125701904 ;  /* 0x3e22f9836a6e7820 */ /* 0x001fe2000040c000 */
[----:B------:R-:W-:Y:S01]  /*8b90*/  FMUL.FTZ R106, R80, UR55 ;  /* 0x00000037506a7c20 */ /* 0x000fe20008410000 */
[----:B------:R-:W-:Y:S01]  /*8ba0*/  LEA.HI.SX32 R186, R165, R108, 0x1b ;  /* 0x0000006ca5ba7211 */ /* 0x000fe200078fdaff */
[----:B------:R-:W-:Y:S01]  /*8bb0*/  STS.U16 [R172+0x400], R7 ;  /* 0x00040007ac007388 */ /* 0x000fe20000000400 */
[-C--:B-1----:R-:W-:Y:S01]  /*8bc0*/  LEA R61, R178, R73.reuse, 0x1 ;  /* 0x00000049b23d7211 */ /* 0x082fe200078e08ff */
[----:B------:R-:W-:Y:S01]  /*8bd0*/  FMUL.FTZ R2, R14, R88 ;  /* 0x000000580e027220 */ /* 0x000fe20000410000 */
[----:B------:R-:W-:Y:S01]  /*8be0*/  IADD3 R173, R108, 0x360, RZ ;  /* 0x000003606cad7810 */ /* 0x000fe20007ffe0ff */
[----:B------:R0:W-:Y:S01]  /*8bf0*/  STS.U16 [R3+0x440], R10 ;  /* 0x0004400a03007388 */ /* 0x0001e20000000400 */
[----:B------:R-:W-:-:S02]  /*8c00*/  LEA R180, R180, R73, 0x1 ;  /* 0x00000049b4b47211 */ /* 0x000fc400078e08ff */
[----:B------:R-:W-:Y:S02]  /*8c10*/  IADD3 R175, R108, 0x380, RZ ;  /* 0x000003806caf7810 */ /* 0x000fe40007ffe0ff */
[-C--:B------:R-:W-:Y:S02]  /*8c20*/  LEA.HI.SX32 R188, R167, R108.reuse, 0x1b ;  /* 0x0000006ca7bc7211 */ /* 0x080fe400078fdaff */
[-C--:B------:R-:W-:Y:S01]  /*8c30*/  LEA R182, R182, R73.reuse, 0x1 ;  /* 0x00000049b6b67211 */ /* 0x080fe200078e08ff */
[----:B------:R-:W-:Y:S01]  /*8c40*/  FMUL.RZ R106, R106, 0.15915493667125701904 ;  /* 0x3e22f9836a6a7820 */ /* 0x000fe2000040c000 */
[-C--:B------:R-:W-:Y:S01]  /*8c50*/  LEA.HI.SX32 R190, R169, R108.reuse, 0x1b ;  /* 0x0000006ca9be7211 */ /* 0x080fe200078fdaff */
[----:B------:R1:W-:Y:S01]  /*8c60*/  STS.U16 [R176+0x480], R9 ;  /* 0x00048009b0007388 */ /* 0x0003e20000000400 */
[----:B0-----:R-:W-:Y:S01]  /*8c70*/  LEA R3, R184, R73, 0x1 ;  /* 0x00000049b8037211 */ /* 0x001fe200078e08ff */
[----:B------:R-:W-:Y:S01]  /*8c80*/  MUFU.SIN R129, R114 ;  /* 0x0000007200817308 */ /* 0x000fe20000000400 */
[----:B------:R-:W-:Y:S01]  /*8c90*/  IADD3 R177, R108, 0x3a0, RZ ;  /* 0x000003a06cb17810 */ /* 0x000fe20007ffe0ff */
[----:B------:R-:W-:Y:S01]  /*8ca0*/  STS.U16 [R61+0x4c0], R8 ;  /* 0x0004c0083d007388 */ /* 0x000fe20000000400 */
[----:B------:R-:W-:-:S02]  /*8cb0*/  LEA.HI.SX32 R192, R171, R108, 0x1b ;  /* 0x0000006cabc07211 */ /* 0x000fc400078fdaff */
[----:B------:R-:W-:Y:S01]  /*8cc0*/  LEA R5, R186, R73, 0x1 ;  /* 0x00000049ba057211 */ /* 0x000fe200078e08ff */
[----:B------:R-:W-:Y:S01]  /*8cd0*/  STS.U16 [R180+0x500], R13 ;  /* 0x0005000db4007388 */ /* 0x000fe20000000400 */
[C---:B------:R-:W-:Y:S01]  /*8ce0*/  IADD3 R179, R108.reuse, 0x3c0, RZ ;  /* 0x000003c06cb37810 */ /* 0x040fe20007ffe0ff */
[----:B------:R0:W-:Y:S01]  /*8cf0*/  MUFU.COS R130, R114 ;  /* 0x0000007200827308 */ /* 0x0001e20000000000 */
[-C--:B------:R-:W-:Y:S01]  /*8d00*/  LEA.HI.SX32 R144, R173, R108.reuse, 0x1b ;  /* 0x0000006cad907211 */ /* 0x080fe200078fdaff */
[----:B------:R-:W-:Y:S01]  /*8d10*/  STS.U16 [R182+0x540], R15 ;  /* 0x0005400fb6007388 */ /* 0x000fe20000000400 */
[----:B------:R-:W-:Y:S01]  /*8d20*/  IADD3 R181, R108, 0x3e0, RZ ;  /* 0x000003e06cb57810 */ /* 0x000fe20007ffe0ff */
[----:B-1----:R-:W-:Y:S01]  /*8d30*/  FMUL.FTZ R9, R14, R85 ;  /* 0x000000550e097220 */ /* 0x002fe20000410000 */
[-C--:B------:R-:W-:Y:S01]  /*8d40*/  LEA R188, R188, R73.reuse, 0x1 ;  /* 0x00000049bcbc7211 */ /* 0x080fe200078e08ff */
[----:B------:R-:W-:Y:S01]  /*8d50*/  STS.U16 [R3+0x580], R62 ;  /* 0x0005803e03007388 */ /* 0x000fe20000000400 */
[-C--:B------:R-:W-:Y:S01]  /*8d60*/  LEA R190, R190, R73.reuse, 0x1 ;  /* 0x00000049bebe7211 */ /* 0x080fe200078e08ff */
[----:B------:R-:W1:Y:S01]  /*8d70*/  MUFU.EX2 R11, R2 ;  /* 0x00000002000b7308 */ /* 0x000e620000000800 */
[----:B0-----:R-:W-:Y:S01]  /*8d80*/  LEA.HI.SX32 R114, R175, R108, 0x1b ;  /* 0x0000006caf727211 */ /* 0x001fe200078fdaff */
[----:B------:R0:W-:Y:S01]  /*8d90*/  STS.U16 [R5+0x5c0], R66 ;  /* 0x0005c04205007388 */ /* 0x0001e20000000400 */
[----:B------:R-:W-:-:S02]  /*8da0*/  LEA R7, R192, R73, 0x1 ;  /* 0x00000049c0077211 */ /* 0x000fc400078e08ff */
[----:B------:R-:W-:-:S03]  /*8db0*/  LEA R144, R144, R73, 0x1 ;  /* 0x0000004990907211 */ /* 0x000fc600078e08ff */
[----:B------:R-:W-:Y:S01]  /*8dc0*/  MUFU.SIN R127, R110 ;  /* 0x0000006e007f7308 */ /* 0x000fe20000000400 */
[----:B------:R-:W-:Y:S01]  /*8dd0*/  STS.U16 [R188+0x600], R67 ;  /* 0x00060043bc007388 */ /* 0x000fe20000000400 */
[----:B------:R-:W-:Y:S01]  /*8de0*/  FMUL.FTZ R12, R14, R87 ;  /* 0x000000570e0c7220 */ /* 0x000fe20000410000 */
[----:B0-----:R-:W-:-:S05]  /*8df0*/  LEA R5, R114, R73, 0x1 ;  /* 0x0000004972057211 */ /* 0x001fca00078e08ff */
[----:B------:R0:W-:Y:S01]  /*8e00*/  MUFU.COS R128, R110 ;  /* 0x0000006e00807308 */ /* 0x0001e20000000000 */
[----:B------:R-:W-:Y:S07]  /*8e10*/  STS.U16 [R190+0x640], R69 ;  /* 0x00064045be007388 */ /* 0x000fee0000000400 */
[----:B------:R-:W-:Y:S01]  /*8e20*/  MUFU.SIN R125, R106 ;  /* 0x0000006a007d7308 */ /* 0x000fe20000000400 */
[----:B0-----:R-:W-:Y:S01]  /*8e30*/  LEA.HI.SX32 R110, R177, R108, 0x1b ;  /* 0x0000006cb16e7211 */ /* 0x001fe200078fdaff */
[----:B------:R0:W-:Y:S06]  /*8e40*/  STS.U16 [R7+0x680], R70 ;  /* 0x0006804607007388 */ /* 0x0001ec0000000400 */
[----:B------:R2:W-:Y:S01]  /*8e50*/  MUFU.COS R126, R106 ;  /* 0x0000006a007e7308 */ /* 0x0005e20000000000 */
[----:B------:R-:W-:Y:S01]  /*8e60*/  STS.U16 [R144+0x6c0], R65 ;  /* 0x0006c04190007388 */ /* 0x000fe20000000400 */
[----:B------:R-:W-:Y:S01]  /*8e70*/  FMUL.FTZ R13, R14, R84 ;  /* 0x000000540e0d7220 */ /* 0x000fe20000410000 */
[----:B--2---:R-:W-:-:S05]  /*8e80*/  LEA.HI.SX32 R106, R179, R108, 0x1b ;  /* 0x0000006cb36a7211 */ /* 0x004fca00078fdaff */
[----:B------:R2:W3:Y:S01]  /*8e90*/  MUFU.EX2 R10, R9 ;  /* 0x00000009000a7308 */ /* 0x0004e20000000800 */
[----:B------:R-:W-:Y:S02]  /*8ea0*/  LEA.HI.SX32 R108, R181, R108, 0x1b ;  /* 0x0000006cb56c7211 */ /* 0x000fe400078fdaff */
[-C--:B------:R-:W-:Y:S01]  /*8eb0*/  LEA R106, R106, R73.reuse, 0x1 ;  /* 0x000000496a6a7211 */ /* 0x080fe200078e08ff */
[----:B------:R4:W-:Y:S01]  /*8ec0*/  STS.U16 [R5+0x700], R6 ;  /* 0x0007000605007388 */ /* 0x0009e20000000400 */
[-C--:B0-----:R-:W-:Y:S02]  /*8ed0*/  LEA R7, R108, R73.reuse, 0x1 ;  /* 0x000000496c077211 */ /* 0x081fe400078e08ff */
[----:B--2---:R-:W-:Y:S01]  /*8ee0*/  LEA R9, R110, R73, 0x1 ;  /* 0x000000496e097211 */ /* 0x004fe200078e08ff */
[----:B------:R-:W0:Y:S01]  /*8ef0*/  MUFU.EX2 R12, R12 ;  /* 0x0000000c000c7308 */ /* 0x000e220000000800 */
[----:B----4-:R-:W-:-:S03]  /*8f00*/  FMUL.FTZ R5, R14, R80 ;  /* 0x000000500e057220 */ /* 0x010fc60000410000 */
[----:B------:R-:W-:Y:S04]  /*8f10*/  STS.U16 [R9+0x740], R98 ;  /* 0x0007406209007388 */ /* 0x000fe80000000400 */
[----:B------:R2:W-:Y:S01]  /*8f20*/  STS.U16 [R106+0x780], R97 ;  /* 0x000780616a007388 */ /* 0x0005e20000000400 */
[----:B------:R-:W4:Y:S03]  /*8f30*/  MUFU.EX2 R13, R13 ;  /* 0x0000000d000d7308 */ /* 0x000f260000000800 */
[----:B------:R3:W-:Y:S01]  /*8f40*/  STS.U16 [R7+0x7c0], R96 ;  /* 0x0007c06007007388 */ /* 0x0007e20000000400 */
[----:B-1----:R-:W-:Y:S01]  /*8f50*/  FMUL.FTZ R141, R11, R141 ;  /* 0x0000008d0b8d7220 */ /* 0x002fe20000410000 */
[----:B--2---:R-:W-:-:S03]  /*8f60*/  SHF.L.U32 R106, R185, 0x10, RZ ;  /* 0x00000010b96a7819 */ /* 0x004fc600000006ff */
[----:B---3--:R1:W2:Y:S01]  /*8f70*/  MUFU.EX2 R7, R5 ;  /* 0x0000000500077308 */ /* 0x0082a20000000800 */
[----:B------:R-:W-:Y:S01]  /*8f80*/  FMUL.FTZ R142, R11, R142 ;  /* 0x0000008e0b8e7220 */ /* 0x000fe20000410000 */
[----:B------:R-:W-:Y:S01]  /*8f90*/  SHF.L.U32 R105, R183, 0x10, RZ ;  /* 0x00000010b7697819 */ /* 0x000fe200000006ff */
[----:B------:R-:W-:Y:S01]  /*8fa0*/  FMUL.FTZ R222, R106, R89 ;  /* 0x000000596ade7220 */ /* 0x000fe20000410000 */
[----:B------:R-:W-:Y:S01]  /*8fb0*/  FMUL.FTZ R11, RZ, R141 ;  /* 0x0000008dff0b7220 */ /* 0x000fe20000410000 */
[C---:B------:R-:W-:Y:S01]  /*8fc0*/  FMUL.FTZ R136, R10.reuse, R136 ;  /* 0x000000880a887220 */ /* 0x040fe20000410000 */
[----:B------:R-:W-:Y:S01]  /*8fd0*/  FMUL.FTZ R135, R10, R135 ;  /* 0x000000870a877220 */ /* 0x000fe20000410000 */
[----:B------:R-:W-:Y:S01]  /*8fe0*/  FMUL.FTZ R221, R105, R88 ;  /* 0x0000005869dd7220 */ /* 0x000fe20000410000 */
[C---:B------:R-:W-:Y:S01]  /*8ff0*/  FFMA.FTZ R10, R222.reuse, R142, -R11 ;  /* 0x0000008ede0a7223 */ /* 0x040fe2000001080b */
[----:B-1----:R-:W-:Y:S01]  /*9000*/  FMUL.FTZ R5, R222, R141 ;  /* 0x0000008dde057220 */ /* 0x002fe20000410000 */
[----:B0-----:R-:W-:-:S02]  /*9010*/  FMUL.FTZ R139, R12, R139 ;  /* 0x0000008b0c8b7220 */ /* 0x001fc40000410000 */
[----:B------:R-:W-:Y:S01]  /*9020*/  FADD.FTZ R10, R221, R10 ;  /* 0x0000000add0a7221 */ /* 0x000fe20000010000 */
[----:B------:R-:W-:Y:S01]  /*9030*/  FFMA.FTZ R5, RZ, R142, R5 ;  /* 0x0000008eff057223 */ /* 0x000fe20000010005 */
[----:B------:R-:W-:Y:S01]  /*9040*/  FMUL.FTZ R140, R12, R140 ;  /* 0x0000008c0c8c7220 */ /* 0x000fe20000410000 */
[----:B----4-:R-:W-:Y:S01]  /*9050*/  FMUL.FTZ R134, R13, R134 ;  /* 0x000000860d867220 */ /* 0x010fe20000410000 */
[C---:B--2---:R-:W-:Y:S01]  /*9060*/  FMUL.FTZ R126, R7.reuse, R126 ;  /* 0x0000007e077e7220 */ /* 0x044fe20000410000 */
[----:B------:R-:W-:Y:S01]  /*9070*/  FMUL.FTZ R125, R7, R125 ;  /* 0x0000007d077d7220 */ /* 0x000fe20000410000 */
[----:B------:R-:W-:Y:S01]  /*9080*/  FADD.FTZ R7, RZ, R5 ;  /* 0x00000005ff077221 */ /* 0x000fe20000010000 */
[----:B------:R-:W-:Y:S01]  /*9090*/  FMUL.FTZ R133, R13, R133 ;  /* 0x000000850d857220 */ /* 0x000fe20000410000 */
[C---:B------:R-:W-:Y:S01]  /*90a0*/  FMUL.FTZ R12, R139.reuse, R10 ;  /* 0x0000000a8b0c7220 */ /* 0x040fe20000410000 */
[----:B------:R-:W2:Y:S01]  /*90b0*/  LDL R13, [R1+0x38] ;  /* 0x00003800010d7983 */ /* 0x000ea20000100800 */
[----:B------:R-:W-:-:S02]  /*90c0*/  FMUL.FTZ R11, R139, R7 ;  /* 0x000000078b0b7220 */ /* 0x000fc40000410000 */
[----:B------:R-:W-:Y:S02]  /*90d0*/  FFMA.FTZ R12, R140, R7, R12 ;  /* 0x000000078c0c7223 */ /* 0x000fe4000001000c */
[----:B------:R-:W3:Y:S01]  /*90e0*/  LDL R7, [R1+0x34] ;  /* 0x0000340001077983 */ /* 0x000ee20000100800 */
[----:B------:R-:W-:Y:S01]  /*90f0*/  FMUL.FTZ R6, R14, R89 ;  /* 0x000000590e067220 */ /* 0x000fe20000410000 */
[----:B------:R-:W-:Y:S02]  /*9100*/  UIMAD.WIDE.U32 UR44, UR7, UR40, UR44 ;  /* 0x00000028072c72a5 */ /* 0x000fe4000f8e002c */
[----:B------:R-:W-:-:S03]  /*9110*/  UIMAD UR53, UR7, UR41, UR53 ;  /* 0x00000029073572a4 */ /* 0x000fc6000f8e0235 */
[----:B------:R-:W0:Y:S01]  /*9120*/  MUFU.EX2 R6, R6 ;  /* 0x0000000600067308 */ /* 0x000e220000000800 */
[----:B------:R-:W-:Y:S02]  /*9130*/  ULEA UR42, UP0, UR44, UR42, 0x3 ;  /* 0x0000002a2c2a7291 */ /* 0x000fe4000f80183f */
[----:B------:R-:W-:Y:S01]  /*9140*/  UIADD3 UR45, UR45, UR53, URZ ;  /* 0x000000352d2d7290 */ /* 0x000fe2000fffe03f */
[----:B------:R-:W-:Y:S01]  /*9150*/  FMUL.FTZ R2, R14, R86 ;  /* 0x000000560e027220 */ /* 0x000fe20000410000 */
[----:B------:R-:W-:Y:S02]  /*9160*/  LEA R0, R93, R0, 0x5 ;  /* 0x000000005d007211 */ /* 0x000fe400078e28ff */
[----:B------:R-:W-:Y:S01]  /*9170*/  ULEA.HI.X UR43, UR44, UR43, UR45, 0x3, UP0 ;  /* 0x0000002b2c2b7291 */ /* 0x000fe200080f1c2d */
[----:B------:R1:W4:Y:S01]  /*9180*/  MUFU.EX2 R8, R2 ;  /* 0x0000000200087308 */ /* 0x0003220000000800 */
[----:B------:R-:W-:-:S04]  /*9190*/  LEA.HI.SX32 R0, R0, R0, 0x1b ;  /* 0x0000000000007211 */ /* 0x000fc800078fdaff */
[----:B------:R-:W-:Y:S02]  /*91a0*/  MOV R3, UR43 ;  /* 0x0000002b00037c02 */ /* 0x000fe40008000f00 */
[----:B-1----:R-:W-:Y:S01]  /*91b0*/  MOV R2, UR42 ;  /* 0x0000002a00027c02 */ /* 0x002fe20008000f00 */
[----:B0-----:R-:W-:Y:S01]  /*91c0*/  FMUL.FTZ R122, R6, R122 ;  /* 0x0000007a067a7220 */ /* 0x001fe20000410000 */
[----:B------:R-:W-:Y:S01]  /*91d0*/  LEA R0, R0, R73, 0x1 ;  /* 0x0000004900007211 */ /* 0x000fe200078e08ff */
[----:B------:R-:W-:Y:S01]  /*91e0*/  FMUL.FTZ R123, R6, R123 ;  /* 0x0000007b067b7220 */ /* 0x000fe20000410000 */
[----:B------:R-:W-:Y:S02]  /*91f0*/  LEA R4, R4, R73, 0x3 ;  /* 0x0000004904047211 */ /* 0x000fe400078e18ff */
[----:B------:R-:W5:Y:S01]  /*9200*/  LDG.E.64 R2, desc[UR20][R2.64] ;  /* 0x0000001402027981 */ /* 0x000f62000c1e1b00 */
[----:B------:R-:W-:-:S03]  /*9210*/  NOP ;  /* 0x0000000000007918 */ /* 0x000fc60000000000 */
[----:B------:R0:W1:Y:S04]  /*9220*/  LDS.U16 R148, [R0] ;  /* 0x0000000000947984 */ /* 0x0000680000000400 */
        /* <DEDUP_REMOVED lines=33> */
[----:B------:R-:W-:-:S04]  /*9440*/  FMUL.FTZ R111, R76, UR55 ;  /* 0x000000374c6f7c20 */ /* 0x000fc80008410000 */
[----:B------:R-:W-:-:S08]  /*9450*/  FMUL.RZ R115, R111, 0.15915493667125701904 ;  /* 0x3e22f9836f737820 */ /* 0x000fd0000040c000 */
[----:B------:R-:W-:Y:S01]  /*9460*/  @P1 LEA R114, R94, R73, 0x3 ;  /* 0x000000495e721211 */ /* 0x000fe200078e18ff */
[----:B------:R-:W-:Y:S08]  /*9470*/  MUFU.SIN R113, R115 ;  /* 0x0000007300717308 */ /* 0x000ff00000000400 */
[----:B------:R1:W-:Y:S01]  /*9480*/  MUFU.COS R116, R115 ;  /* 0x0000007300747308 */ /* 0x0003e20000000000 */
[----:B------:R-:W-:Y:S01]  /*9490*/  BAR.SYNC.DEFER_BLOCKING 0x0 ;  /* 0x0000000000007b1d */ /* 0x000fe20000010000 */
[C---:B----4-:R-:W-:Y:S01]  /*94a0*/  FMUL.FTZ R138, R8.reuse, R138 ;  /* 0x0000008a088a7220 */ /* 0x050fe20000410000 */
[----:B------:R-:W-:Y:S01]  /*94b0*/  FMUL.FTZ R137, R8, R137 ;  /* 0x0000008908897220 */ /* 0x000fe20000410000 */
[C---:B------:R-:W-:Y:S01]  /*94c0*/  FMUL.FTZ R15, R14.reuse, R83 ;  /* 0x000000530e0f7220 */ /* 0x040fe20000410000 */
[C---:B------:R-:W-:Y:S01]  /*94d0*/  FMUL.FTZ R60, R14.reuse, R82 ;  /* 0x000000520e3c7220 */ /* 0x040fe20000410000 */
[C---:B------:R-:W-:Y:S01]  /*94e0*/  FMUL.FTZ R61, R14.reuse, R81 ;  /* 0x000000510e3d7220 */ /* 0x040fe20000410000 */
[C---:B------:R-:W-:Y:S01]  /*94f0*/  FMUL.FTZ R8, R14.reuse, R79 ;  /* 0x0000004f0e087220 */ /* 0x040fe20000410000 */
[----:B-1----:R-:W1:Y:S01]  /*9500*/  @P1 LDS.64 R114, [R114+0x49e8] ;  /* 0x0049e80072721984 */ /* 0x002e620000000a00 */
[C---:B------:R-:W-:Y:S01]  /*9510*/  FMUL.FTZ R9, R14.reuse, R78 ;  /* 0x0000004e0e097220 */ /* 0x040fe20000410000 */
[C---:B------:R-:W-:Y:S01]  /*9520*/  FMUL.FTZ R5, R14.reuse, R77 ;  /* 0x0000004d0e057220 */ /* 0x040fe20000410000 */
[----:B------:R-:W-:Y:S01]  /*9530*/  FMUL.FTZ R6, R14, R76 ;  /* 0x0000004c0e067220 */ /* 0x000fe20000410000 */
[----:B------:R-:W4:Y:S08]  /*9540*/  MUFU.EX2 R15, R15 ;  /* 0x0000000f000f7308 */ /* 0x000f300000000800 */
[----:B------:R-:W0:Y:S08]  /*9550*/  MUFU.EX2 R60, R60 ;  /* 0x0000003c003c7308 */ /* 0x000e300000000800 */
[----:B------:R-:W0:Y:S08]  /*9560*/  MUFU.EX2 R61, R61 ;  /* 0x0000003d003d7308 */ /* 0x000e300000000800 */
[----:B------:R-:W1:Y:S08]  /*9570*/  MUFU.EX2 R8, R8 ;  /* 0x0000000800087308 */ /* 0x000e700000000800 */
[----:B------:R0:W0:Y:S08]  /*9580*/  MUFU.SIN R117, R112 ;  /* 0x0000007000757308 */ /* 0x0000300000000400 */
[----:B------:R0:W0:Y:S08]  /*9590*/  MUFU.COS R118, R112 ;  /* 0x0000007000767308 */ /* 0x0000300000000000 */
[----:B------:R0:W0:Y:S08]  /*95a0*/  MUFU.SIN R111, R68 ;  /* 0x00000044006f7308 */ /* 0x0000300000000400 */
[----:B------:R0:W0:Y:S08]  /*95b0*/  MUFU.COS R112, R68 ;  /* 0x0000004400707308 */ /* 0x0000300000000000 */
[----:B------:R-:W0:Y:S08]  /*95c0*/  MUFU.EX2 R9, R9 ;  /* 0x0000000900097308 */ /* 0x000e300000000800 */
[----:B------:R-:W0:Y:S08]  /*95d0*/  MUFU.EX2 R5, R5 ;  /* 0x0000000500057308 */ /* 0x000e300000000800 */
[----:B------:R-:W0:Y:S01]  /*95e0*/  MUFU.EX2 R6, R6 ;  /* 0x0000000600067308 */ /* 0x000e220000000800 */
[----:B--2---:R-:W-:Y:S01]  /*95f0*/  SHF.L.U32 R104, R13, 0x10, RZ ;  /* 0x000000100d687819 */ /* 0x004fe200000006ff */
[----:B------:R-:W-:Y:S01]  /*9600*/  BSSY B0, `(.L_x_7517) ;  /* 0x000001b000007945 */ /* 0x000fe20003800000 */
[----:B---3--:R-:W-:Y:S01]  /*9610*/  SHF.L.U32 R103, R7, 0x10, RZ ;  /* 0x0000001007677819 */ /* 0x008fe200000006ff */
[C---:B----4-:R-:W-:Y:S01]  /*9620*/  FMUL.FTZ R132, R15.reuse, R132 ;  /* 0x000000840f847220 */ /* 0x050fe20000410000 */
[----:B------:R-:W-:Y:S01]  /*9630*/  FMUL.FTZ R131, R15, R131 ;  /* 0x000000830f837220 */ /* 0x000fe20000410000 */
[C---:B0-----:R-:W-:Y:S01]  /*9640*/  FMUL.FTZ R130, R60.reuse, R130 ;  /* 0x000000823c827220 */ /* 0x041fe20000410000 */
[----:B------:R-:W-:Y:S01]  /*9650*/  FMUL.FTZ R129, R60, R129 ;  /* 0x000000813c817220 */ /* 0x000fe20000410000 */
[C---:B------:R-:W-:Y:S01]  /*9660*/  FMUL.FTZ R128, R61.reuse, R128 ;  /* 0x000000803d807220 */ /* 0x040fe20000410000 */
[----:B------:R-:W-:Y:S01]  /*9670*/  FMUL.FTZ R127, R61, R127 ;  /* 0x0000007f3d7f7220 */ /* 0x000fe20000410000 */
[C---:B-1----:R-:W-:Y:S01]  /*9680*/  FMUL.FTZ R124, R8.reuse, R124 ;  /* 0x0000007c087c7220 */ /* 0x042fe20000410000 */
[----:B------:R-:W-:Y:S01]  /*9690*/  FMUL.FTZ R121, R8, R121 ;  /* 0x0000007908797220 */ /* 0x000fe20000410000 */
[----:B------:R-:W-:Y:S01]  /*96a0*/  FFMA.FTZ R11, R140, R10, -R11 ;  /* 0x0000000a8c0b7223 */ /* 0x000fe2000001080b */
[----:B------:R-:W-:Y:S01]  /*96b0*/  FMUL.FTZ R220, R104, R87 ;  /* 0x0000005768dc7220 */ /* 0x000fe20000410000 */
[----:B------:R-:W-:Y:S01]  /*96c0*/  FMUL.FTZ R7, R14, R75 ;  /* 0x0000004b0e077220 */ /* 0x000fe20000410000 */
[----:B------:R-:W-:Y:S01]  /*96d0*/  FADD.FTZ R12, RZ, R12 ;  /* 0x0000000cff0c7221 */ /* 0x000fe20000010000 */
[----:B------:R-:W-:Y:S06]  /*96e0*/  @P1 BRA `(.L_x_7518) ;  /* 0x0000000000301947 */ /* 0x000fec0003800000 */
        /* <DEDUP_REMOVED lines=12> */
.L_x_7518:
[----:B------:R-:W-:Y:S05]  /*97b0*/  BSYNC B0 ;  /* 0x0000000000007941 */ /* 0x000fea0003800000 */
.L_x_7517:
[----:B------:R-:W2:Y:S04]  /*97c0*/  LDL R8, [R1+0x30] ;  /* 0x0000300001087983 */ /* 0x000ea80000100800 */
[----:B------:R-:W3:Y:S01]  /*97d0*/  LDL R10, [R1+0x2c] ;  /* 0x00002c00010a7983 */ /* 0x000ee20000100800 */
[----:B------:R-:W-:Y:S01]  /*97e0*/  UISETP.GE.AND UP0, UPT, UR16, 0x2, UPT ;  /* 0x000000021000788c */ /* 0x000fe2000bf06270 */
[----:B------:R-:W-:Y:S01]  /*97f0*/  FADD.FTZ R11, R220, R11 ;  /* 0x0000000bdc0b7221 */ /* 0x000fe20000010000 */
[----:B------:R-:W-:Y:S01]  /*9800*/  FMUL.FTZ R13, R137, R12 ;  /* 0x0000000c890d7220 */ /* 0x000fe20000410000 */
[----:B------:R-:W-:Y:S01]  /*9810*/  FMUL.FTZ R219, R103, R86 ;  /* 0x0000005667db7220 */ /* 0x000fe20000410000 */
[----:B------:R-:W-:Y:S01]  /*9820*/  FMUL.FTZ R118, R5, R118 ;  /* 0x0000007605767220 */ /* 0x000fe20000410000 */
[-C--:B------:R-:W-:Y:S01]  /*9830*/  FMUL.FTZ R15, R137, R11.reuse ;  /* 0x0000000b890f7220 */ /* 0x080fe20000410000 */
[----:B------:R-:W-:Y:S01]  /*9840*/  PLOP3.LUT P1, PT, PT, PT, UP0, 0x80, 0x0 ;  /* 0x000000000000781c */ /* 0x000fe20003f2f008 */
[C---:B0-----:R-:W-:Y:S01]  /*9850*/  FFMA.FTZ R0, R138.reuse, R11, -R13 ;  /* 0x0000000b8a007223 */ /* 0x041fe2000001080d */
[----:B------:R-:W-:Y:S01]  /*9860*/  FMUL.FTZ R117, R5, R117 ;  /* 0x0000007505757220 */ /* 0x000fe20000410000 */
[----:B------:R-:W-:Y:S01]  /*9870*/  FFMA.FTZ R15, R138, R12, R15 ;  /* 0x0000000c8a0f7223 */ /* 0x000fe2000001000f */
[----:B------:R-:W-:Y:S01]  /*9880*/  ISETP.NE.OR P1, PT, R247, RZ, !P1 ;  /* 0x000000fff700720c */ /* 0x000fe20004f25670 */
[----:B------:R-:W-:Y:S01]  /*9890*/  FADD.FTZ R0, R219, R0 ;  /* 0x00000000db007221 */ /* 0x000fe20000010000 */
[C---:B------:R-:W-:Y:S01]  /*98a0*/  FMUL.FTZ R120, R9.reuse, R120 ;  /* 0x0000007809787220 */ /* 0x040fe20000410000 */
[----:B------:R-:W-:Y:S01]  /*98b0*/  FADD.FTZ R15, RZ, R15 ;  /* 0x0000000fff0f7221 */ /* 0x000fe20000010000 */
[----:B------:R-:W-:Y:S01]  /*98c0*/  FMUL.FTZ R119, R9, R119 ;  /* 0x0000007709777220 */ /* 0x000fe20000410000 */
[C---:B------:R-:W-:Y:S01]  /*98d0*/  FMUL.FTZ R4, R135.reuse, R0 ;  /* 0x0000000087047220 */ /* 0x040fe20000410000 */
[C---:B------:R-:W-:Y:S01]  /*98e0*/  FMUL.FTZ R116, R6.reuse, R116 ;  /* 0x0000007406747220 */ /* 0x040fe20000410000 */
[----:B------:R-:W-:Y:S01]  /*98f0*/  FMUL.FTZ R5, R135, R15 ;  /* 0x0000000f87057220 */ /* 0x000fe20000410000 */
[----:B------:R-:W-:Y:S01]  /*9900*/  FMUL.FTZ R113, R6, R113 ;  /* 0x0000007106717220 */ /* 0x000fe20000410000 */
[----:B------:R-:W-:Y:S01]  /*9910*/  FFMA.FTZ R15, R136, R15, R4 ;  /* 0x0000000f880f7223 */ /* 0x000fe20000010004 */
[-C--:B------:R-:W-:Y:S01]  /*9920*/  FMUL.FTZ R4, R122, R141.reuse ;  /* 0x0000008d7a047220 */ /* 0x080fe20000410000 */
[----:B------:R-:W-:Y:S01]  /*9930*/  FFMA.FTZ R11, R136, R0, -R5 ;  /* 0x00000000880b7223 */ /* 0x000fe20000010805 */
[C---:B------:R-:W-:Y:S01]  /*9940*/  FMUL.FTZ R5, R123.reuse, R141 ;  /* 0x0000008d7b057220 */ /* 0x040fe20000410000 */
[----:B------:R-:W0:Y:S01]  /*9950*/  @!P1 LDC R61, c[0x0][0x21c] ;  /* 0x00008700ff3d9b82 */ /* 0x000e220000000800 */
[-C--:B------:R-:W-:Y:S01]  /*9960*/  FFMA.FTZ R4, R123, R142.reuse, R4 ;  /* 0x0000008e7b047223 */ /* 0x080fe20000010004 */
[----:B------:R-:W-:Y:S01]  /*9970*/  FADD.FTZ R15, RZ, R15 ;  /* 0x0000000fff0f7221 */ /* 0x000fe20000010000 */
[----:B------:R-:W-:Y:S01]  /*9980*/  FFMA.FTZ R5, R122, R142, -R5 ;  /* 0x0000008e7a057223 */ /* 0x000fe20000010805 */
[----:B------:R-:W-:Y:S01]  /*9990*/  FMUL.FTZ R0, R74, UR55 ;  /* 0x000000374a007c20 */ /* 0x000fe20008410000 */
[-C--:B------:R-:W-:Y:S01]  /*99a0*/  FMUL.FTZ R9, R139, R4.reuse ;  /* 0x000000048b097220 */ /* 0x080fe20000410000 */
[----:B------:R-:W-:Y:S01]  /*99b0*/  MOV R6, UR16 ;  /* 0x0000001000067c02 */ /* 0x000fe20008000f00 */
[----:B------:R-:W-:Y:S01]  /*99c0*/  FMUL.FTZ R13, R133, R15 ;  /* 0x0000000f850d7220 */ /* 0x000fe20000410000 */
[----:B------:R-:W-:Y:S01]  /*99d0*/  FMUL.RZ R109, R0, 0.15915493667125701904 ;  /* 0x3e22f983006d7820 */ /* 0x000fe2000040c000 */
[-C--:B------:R-:W-:Y:S01]  /*99e0*/  FFMA.FTZ R9, R140, R5.reuse, -R9 ;  /* 0x000000058c097223 */ /* 0x080fe20000010809 */
[----:B------:R-:W-:Y:S01]  /*99f0*/  FMUL.FTZ R5, R139, R5 ;  /* 0x000000058b057220 */ /* 0x000fe20000410000 */
[----:B------:R-:W-:Y:S01]  /*9a00*/  @!P1 IADD3 R0, R6, -0x2, RZ ;  /* 0xfffffffe06009810 */ /* 0x000fe20007ffe0ff */
[----:B------:R-:W4:Y:S01]  /*9a10*/  LDL R65, [R1+0x28] ;  /* 0x0000280001417983 */ /* 0x000f220000100800 */
[----:B------:R-:W1:Y:S01]  /*9a20*/  MUFU.EX2 R7, R7 ;  /* 0x0000000700077308 */ /* 0x000e620000000800 */
[----:B------:R-:W-:Y:S01]  /*9a30*/  FFMA.FTZ R6, R140, R4, R5 ;  /* 0x000000048c067223 */ /* 0x000fe20000010005 */
[----:B------:R-:W-:Y:S01]  /*9a40*/  FMUL.FTZ R14, R14, R74 ;  /* 0x0000004a0e0e7220 */ /* 0x000fe20000410000 */
[----:B------:R-:W4:Y:S02]  /*9a50*/  LDL R64, [R1+0x24] ;  /* 0x0000240001407983 */ /* 0x000f240000100800 */
[----:B------:R-:W-:-:S02]  /*9a60*/  FMUL.FTZ R5, R137, R6 ;  /* 0x0000000689057220 */ /* 0x000fc40000410000 */
[----:B------:R-:W4:Y:S01]  /*9a70*/  LDL R12, [R1+0x20] ;  /* 0x00002000010c7983 */ /* 0x000f220000100800 */
[----:B------:R-:W-:Y:S01]  /*9a80*/  MUFU.EX2 R14, R14 ;  /* 0x0000000e000e7308 */ /* 0x000fe20000000800 */
[----:B0-----:R-:W-:Y:S01]  /*9a90*/  @!P1 IMAD R0, R0, R61, UR7 ;  /* 0x0000000700009e24 */ /* 0x001fe2000f8e023d */
[----:B------:R-:W-:Y:S01]  /*9aa0*/  HFMA2.MMA R60, -RZ, RZ, 1.875, 0 ;  /* 0x3f800000ff3c7435 */ /* 0x000fe200000001ff */
[----:B------:R-:W-:Y:S02]  /*9ab0*/  SHF.L.U32 R216, R91, 0x10, RZ ;  /* 0x000000105bd87819 */ /* 0x000fe400000006ff */
[----:B------:R-:W-:Y:S02]  /*9ac0*/  CS2R R62, SRZ ;  /* 0x00000000003e7805 */ /* 0x000fe4000001ff00 */
[----:B------:R-:W-:Y:S01]  /*9ad0*/  SHF.L.U32 R215, R90, 0x10, RZ ;  /* 0x000000105ad77819 */ /* 0x000fe200000006ff */
[----:B------:R-:W4:Y:S01]  /*9ae0*/  LDL R68, [R1+0x4] ;  /* 0x0000040001447983 */ /* 0x000f220000100800 */
[C---:B-1----:R-:W-:Y:S01]  /*9af0*/  FMUL.FTZ R112, R7.reuse, R112 ;  /* 0x0000007007707220 */ /* 0x042fe20000410000 */
[----:B------:R-:W-:-:S02]  /*9b00*/  FMUL.FTZ R111, R7, R111 ;  /* 0x0000006f076f7220 */ /* 0x000fc40000410000 */
[----:B------:R-:W0:Y:S01]  /*9b10*/  MUFU.COS R7, R109 ;  /* 0x0000006d00077308 */ /* 0x000e220000000000 */
[----:B-----5:R-:W-:Y:S01]  /*9b20*/  R2UR UR42, R3 ;  /* 0x00000000032a72ca */ /* 0x020fe200000e0000 */
[----:B------:R-:W4:Y:S01]  /*9b30*/  LDL R66, [R1] ;  /* 0x0000000001427983 */ /* 0x000f220000100800 */
[----:B--2---:R-:W-:Y:S02]  /*9b40*/  SHF.L.U32 R102, R8, 0x10, RZ ;  /* 0x0000001008667819 */ /* 0x004fe400000006ff */
[----:B---3--:R-:W-:-:S03]  /*9b50*/  SHF.L.U32 R101, R10, 0x10, RZ ;  /* 0x000000100a657819 */ /* 0x008fc600000006ff */
[----:B------:R-:W-:-:S04]  /*9b60*/  FMUL.FTZ R218, R102, R85 ;  /* 0x0000005566da7220 */ /* 0x000fc80000410000 */
[----:B------:R-:W-:-:S04]  /*9b70*/  FADD.FTZ R11, R218, R11 ;  /* 0x0000000bda0b7221 */ /* 0x000fc80000010000 */
[-C--:B------:R-:W-:Y:S01]  /*9b80*/  FMUL.FTZ R8, R133, R11.reuse ;  /* 0x0000000b85087220 */ /* 0x080fe20000410000 */
[----:B------:R-:W-:-:S03]  /*9b90*/  FFMA.FTZ R4, R134, R11, -R13 ;  /* 0x0000000b86047223 */ /* 0x000fc6000001080d */
[----:B------:R-:W-:Y:S01]  /*9ba0*/  FFMA.FTZ R8, R134, R15, R8 ;  /* 0x0000000f86087223 */ /* 0x000fe20000010008 */
[----:B------:R-:W-:Y:S01]  /*9bb0*/  HFMA2.MMA R15, -RZ, RZ, 0, 9.5367431640625e-07 ;  /* 0x00000010ff0f7435 */ /* 0x000fe200000001ff */
[----:B------:R-:W-:Y:S02]  /*9bc0*/  FMUL.FTZ R217, R101, R84 ;  /* 0x0000005465d97220 */ /* 0x000fe40000410000 */
[----:B------:R-:W-:Y:S02]  /*9bd0*/  FADD.FTZ R11, RZ, R8 ;  /* 0x00000008ff0b7221 */ /* 0x000fe40000010000 */
[----:B------:R-:W-:Y:S02]  /*9be0*/  FADD.FTZ R10, R217, R4 ;  /* 0x00000004d90a7221 */ /* 0x000fe40000010000 */
[----:B------:R-:W-:Y:S01]  /*9bf0*/  FMUL.FTZ R13, R131, R11 ;  /* 0x0000000b830d7220 */ /* 0x000fe20000410000 */
[----:B------:R-:W-:Y:S02]  /*9c00*/  FFMA.FTZ R8, R138, R9, -R5 ;  /* 0x000000098a087223 */ /* 0x000fe40000010805 */
[----:B------:R-:W-:-:S04]  /*9c10*/  @!P1 IMAD.WIDE R4, R0, R15, UR22 ;  /* 0x0000001600049e25 */ /* 0x000fc8000f8e020f */
[-C--:B------:R-:W-:Y:S01]  /*9c20*/  FMUL.FTZ R0, R131, R10.reuse ;  /* 0x0000000a83007220 */ /* 0x080fe20000410000 */
[----:B------:R-:W-:Y:S02]  /*9c30*/  FFMA.FTZ R13, R132, R10, -R13 ;  /* 0x0000000a840d7223 */ /* 0x000fe4000001080d */
[----:B------:R-:W2:Y:S01]  /*9c40*/  LDL R10, [R1+0x1c] ;  /* 0x00001c00010a7983 */ /* 0x000ea20000100800 */
[----:B------:R-:W-:Y:S01]  /*9c50*/  FMUL.FTZ R9, R137, R9 ;  /* 0x0000000989097220 */ /* 0x000fe20000410000 */
[----:B0-----:R-:W-:-:S03]  /*9c60*/  FMUL.FTZ R110, R14, R7 ;  /* 0x000000070e6e7220 */ /* 0x001fc60000410000 */
[----:B------:R-:W-:Y:S01]  /*9c70*/  FFMA.FTZ R9, R138, R6, R9 ;  /* 0x000000068a097223 */ /* 0x000fe20000010009 */
[----:B------:R-:W-:Y:S01]  /*9c80*/  FFMA.FTZ R0, R132, R11, R0 ;  /* 0x0000000b84007223 */ /* 0x000fe20000010000 */
[----:B------:R-:W3:Y:S02]  /*9c90*/  LDL R6, [R1+0x14] ;  /* 0x0000140001067983 */ /* 0x000ee40000100800 */
[C---:B------:R-:W-:Y:S01]  /*9ca0*/  FMUL.FTZ R7, R135.reuse, R9 ;  /* 0x0000000987077220 */ /* 0x040fe20000410000 */
[----:B------:R-:W-:-:S03]  /*9cb0*/  FMUL.FTZ R11, R135, R8 ;  /* 0x00000008870b7220 */ /* 0x000fc60000410000 */
[----:B------:R-:W-:Y:S02]  /*9cc0*/  FFMA.FTZ R7, R136, R8, -R7 ;  /* 0x0000000888077223 */ /* 0x000fe40000010807 */
[----:B------:R-:W3:Y:S01]  /*9cd0*/  LDL R8, [R1+0x18] ;  /* 0x0000180001087983 */ /* 0x000ee20000100800 */
[----:B------:R-:W-:Y:S01]  /*9ce0*/  MOV R61, RZ ;  /* 0x000000ff003d7202 */ /* 0x000fe20000000f00 */
[----:B------:R-:W-:Y:S01]  /*9cf0*/  FMUL.FTZ R216, R216, R83 ;  /* 0x00000053d8d87220 */ /* 0x000fe20000410000 */
[----:B------:R-:W-:-:S03]  /*9d00*/  FADD.FTZ R0, RZ, R0 ;  /* 0x00000000ff007221 */ /* 0x000fc60000010000 */
[----:B------:R-:W-:Y:S01]  /*9d10*/  FADD.FTZ R13, R216, R13 ;  /* 0x0000000dd80d7221 */ /* 0x000fe20000010000 */
[----:B------:R0:W5:Y:S01]  /*9d20*/  @!P1 LDG.E.128 R60, desc[UR20][R4.64] ;  /* 0x00000014043c9981 */ /* 0x000162000c1e1d00 */
[----:B------:R-:W-:Y:S02]  /*9d30*/  FMUL.FTZ R215, R215, R82 ;  /* 0x00000052d7d77220 */ /* 0x000fe40000410000 */
[C---:B------:R-:W-:Y:S01]  /*9d40*/  FMUL.FTZ R15, R129.reuse, R13 ;  /* 0x0000000d810f7220 */ /* 0x040fe20000410000 */
[----:B------:R-:W-:Y:S01]  /*9d50*/  FFMA.FTZ R11, R136, R9, R11 ;  /* 0x00000009880b7223 */ /* 0x000fe2000001000b */
[-C--:B0-----:R-:W-:Y:S02]  /*9d60*/  FMUL.FTZ R4, R129, R0.reuse ;  /* 0x0000000081047220 */ /* 0x081fe40000410000 */
[C---:B------:R-:W-:Y:S02]  /*9d70*/  FFMA.FTZ R15, R130.reuse, R0, R15 ;  /* 0x00000000820f7223 */ /* 0x040fe4000001000f */
[----:B------:R-:W-:Y:S01]  /*9d80*/  FFMA.FTZ R4, R130, R13, -R4 ;  /* 0x0000000d82047223 */ /* 0x000fe20000010804 */
[----:B------:R-:W-:Y:S01]  /*9d90*/  FMUL.FTZ R5, R133, R7 ;  /* 0x0000000785057220 */ /* 0x000fe20000410000 */
[----:B------:R-:W-:-:S02]  /*9da0*/  FADD.FTZ R15, RZ, R15 ;  /* 0x0000000fff0f7221 */ /* 0x000fc40000010000 */
[----:B------:R-:W-:Y:S01]  /*9db0*/  FADD.FTZ R4, R215, R4 ;  /* 0x00000004d7047221 */ /* 0x000fe20000010000 */
[-C--:B------:R-:W-:Y:S01]  /*9dc0*/  FMUL.FTZ R0, R133, R11.reuse ;  /* 0x0000000b85007220 */ /* 0x080fe20000410000 */
[C---:B------:R-:W-:Y:S01]  /*9dd0*/  FFMA.FTZ R5, R134.reuse, R11, R5 ;  /* 0x0000000b86057223 */ /* 0x040fe20000010005 */
[----:B----4-:R-:W-:Y:S01]  /*9de0*/  SHF.L.U32 R100, R65, 0x10, RZ ;  /* 0x0000001041647819 */ /* 0x010fe200000006ff */
[CC--:B------:R-:W-:Y:S01]  /*9df0*/  FMUL.FTZ R11, R127.reuse, R4.reuse ;  /* 0x000000047f0b7220 */ /* 0x0c0fe20000410000 */
[----:B------:R-:W-:Y:S01]  /*9e00*/  FMUL.FTZ R9, R127, R15 ;  /* 0x0000000f7f097220 */ /* 0x000fe20000410000 */
[----:B------:R-:W-:Y:S01]  /*9e10*/  FFMA.FTZ R0, R134, R7, -R0 ;  /* 0x0000000786007223 */ /* 0x000fe20000010800 */
[C---:B------:R-:W-:Y:S01]  /*9e20*/  FMUL.FTZ R7, R131.reuse, R5 ;  /* 0x0000000583077220 */ /* 0x040fe20000410000 */
[C---:B------:R-:W-:Y:S01]  /*9e30*/  FFMA.FTZ R11, R128.reuse, R15, R11 ;  /* 0x0000000f800b7223 */ /* 0x040fe2000001000b */
[----:B------:R-:W-:Y:S01]  /*9e40*/  FFMA.FTZ R9, R128, R4, -R9 ;  /* 0x0000000480097223 */ /* 0x000fe20000010809 */
[----:B------:R-:W-:Y:S01]  /*9e50*/  FMUL.FTZ R214, R100, R81 ;  /* 0x0000005164d67220 */ /* 0x000fe20000410000 */
[-C--:B------:R-:W-:Y:S01]  /*9e60*/  FMUL.FTZ R4, R131, R0.reuse ;  /* 0x0000000083047220 */ /* 0x080fe20000410000 */
[----:B------:R-:W-:Y:S01]  /*9e70*/  FFMA.FTZ R7, R132, R0, -R7 ;  /* 0x0000000084077223 */ /* 0x000fe20000010807 */
[----:B------:R-:W-:Y:S01]  /*9e80*/  FADD.FTZ R11, RZ, R11 ;  /* 0x0000000bff0b7221 */ /* 0x000fe20000010000 */
[----:B------:R-:W-:Y:S01]  /*9e90*/  FADD.FTZ R0, R214, R9 ;  /* 0x00000009d6007221 */ /* 0x000fe20000010000 */
[----:B------:R-:W-:Y:S01]  /*9ea0*/  FFMA.FTZ R4, R132, R5, R4 ;  /* 0x0000000584047223 */ /* 0x000fe20000010004 */
[----:B------:R-:W-:Y:S01]  /*9eb0*/  SHF.L.U32 R99, R64, 0x10, RZ ;  /* 0x0000001040637819 */ /* 0x000fe200000006ff */
[----:B------:R-:W-:Y:S01]  /*9ec0*/  FMUL.FTZ R9, R129, R7 ;  /* 0x0000000781097220 */ /* 0x000fe20000410000 */
[----:B------:R-:W-:Y:S01]  /*9ed0*/  FMUL.FTZ R13, R125, R11 ;  /* 0x0000000b7d0d7220 */ /* 0x000fe20000410000 */
[----:B------:R-:W-:Y:S01]  /*9ee0*/  FMUL.FTZ R5, R129, R4 ;  /* 0x0000000481057220 */ /* 0x000fe20000410000 */
[----:B--2---:R-:W-:-:S02]  /*9ef0*/  SHF.L.U32 R97, R10, 0x10, RZ ;  /* 0x000000100a617819 */ /* 0x004fc400000006ff */
[----:B------:R-:W2:Y:S01]  /*9f00*/  LDL R10, [R1+0x10] ;  /* 0x00001000010a7983 */ /* 0x000ea20000100800 */
[----:B------:R-:W-:Y:S01]  /*9f10*/  FMUL.FTZ R15, R125, R0 ;  /* 0x000000007d0f7220 */ /* 0x000fe20000410000 */
[----:B------:R-:W-:Y:S01]  /*9f20*/  FFMA.FTZ R9, R130, R4, R9 ;  /* 0x0000000482097223 */ /* 0x000fe20000010009 */
[C---:B------:R-:W-:Y:S01]  /*9f30*/  FFMA.FTZ R4, R126.reuse, R0, -R13 ;  /* 0x000000007e047223 */ /* 0x040fe2000001080d */
[----:B------:R-:W-:Y:S01]  /*9f40*/  FMUL.FTZ R213, R99, R80 ;  /* 0x0000005063d57220 */ /* 0x000fe20000410000 */
[----:B------:R-:W-:Y:S01]  /*9f50*/  FFMA.FTZ R15, R126, R11, R15 ;  /* 0x0000000b7e0f7223 */ /* 0x000fe2000001000f */
[----:B------:R-:W-:Y:S02]  /*9f60*/  FFMA.FTZ R5, R130, R7, -R5 ;  /* 0x0000000782057223 */ /* 0x000fe40000010805 */
[----:B------:R-:W-:Y:S01]  /*9f70*/  FADD.FTZ R4, R213, R4 ;  /* 0x00000004d5047221 */ /* 0x000fe20000010000 */
[----:B------:R-:W-:Y:S01]  /*9f80*/  FADD.FTZ R15, RZ, R15 ;  /* 0x0000000fff0f7221 */ /* 0x000fe20000010000 */
[C---:B------:R-:W-:Y:S01]  /*9f90*/  FMUL.FTZ R7, R127.reuse, R9 ;  /* 0x000000097f077220 */ /* 0x040fe20000410000 */
[----:B------:R-:W-:Y:S01]  /*9fa0*/  FMUL.FTZ R0, R127, R5 ;  /* 0x000000057f007220 */ /* 0x000fe20000410000 */
[CC--:B------:R-:W-:Y:S01]  /*9fb0*/  FMUL.FTZ R13, R121.reuse, R4.reuse ;  /* 0x00000004790d7220 */ /* 0x0c0fe20000410000 */
[----:B------:R-:W-:Y:S01]  /*9fc0*/  SHF.L.U32 R98, R12, 0x10, RZ ;  /* 0x000000100c627819 */ /* 0x000fe200000006ff */
[----:B------:R-:W-:Y:S01]  /*9fd0*/  FMUL.FTZ R11, R121, R15 ;  /* 0x0000000f790b7220 */ /* 0x000fe20000410000 */
[----:B------:R-:W-:Y:S01]  /*9fe0*/  FFMA.FTZ R7, R128, R5, -R7 ;  /* 0x0000000580077223 */ /* 0x000fe20000010807 */
[----:B------:R-:W-:Y:S01]  /*9ff0*/  FFMA.FTZ R13, R124, R15, R13 ;  /* 0x0000000f7c0d7223 */ /* 0x000fe2000001000d */
[----:B------:R-:W-:Y:S01]  /*a000*/  FFMA.FTZ R0, R128, R9, R0 ;  /* 0x0000000980007223 */ /* 0x000fe20000010000 */
[----:B------:R-:W-:Y:S01]  /*a010*/  FFMA.FTZ R11, R124, R4, -R11 ;  /* 0x000000047c0b7223 */ /* 0x000fe2000001080b */
[C---:B------:R-:W-:Y:S01]  /*a020*/  FMUL.FTZ R9, R125.reuse, R7 ;  /* 0x000000077d097220 */ /* 0x040fe20000410000 */
[----:B------:R-:W-:Y:S01]  /*a030*/  FMUL.FTZ R212, R98, R79 ;  /* 0x0000004f62d47220 */ /* 0x000fe20000410000 */
[----:B------:R-:W-:Y:S01]  /*a040*/  FADD.FTZ R13, RZ, R13 ;  /* 0x0000000dff0d7221 */ /* 0x000fe20000010000 */
[-C--:B------:R-:W-:Y:S01]  /*a050*/  FMUL.FTZ R5, R125, R0.reuse ;  /* 0x000000007d057220 */ /* 0x080fe20000410000 */
[----:B------:R-:W-:Y:S01]  /*a060*/  FFMA.FTZ R9, R126, R0, R9 ;  /* 0x000000007e097223 */ /* 0x000fe20000010009 */
[----:B------:R-:W-:Y:S01]  /*a070*/  FADD.FTZ R11, R212, R11 ;  /* 0x0000000bd40b7221 */ /* 0x000fe20000010000 */
[----:B------:R-:W-:Y:S01]  /*a080*/  FMUL.FTZ R0, R119, R13 ;  /* 0x0000000d77007220 */ /* 0x000fe20000410000 */
[----:B------:R-:W-:Y:S01]  /*a090*/  FFMA.FTZ R5, R126, R7, -R5 ;  /* 0x000000077e057223 */ /* 0x000fe20000010805 */
[----:B------:R-:W-:Y:S01]  /*a0a0*/  FMUL.FTZ R211, R97, R78 ;  /* 0x0000004e61d37220 */ /* 0x000fe20000410000 */
[-C--:B------:R-:W-:Y:S01]  /*a0b0*/  FMUL.FTZ R15, R119, R11.reuse ;  /* 0x0000000b770f7220 */ /* 0x080fe20000410000 */
[----:B------:R-:W-:Y:S01]  /*a0c0*/  FFMA.FTZ R0, R120, R11, -R0 ;  /* 0x0000000b78007223 */ /* 0x000fe20000010800 */
[----:B------:R-:W-:-:S02]  /*a0d0*/  FMUL.FTZ R7, R121, R5 ;  /* 0x0000000579077220 */ /* 0x000fc40000410000 */
[----:B------:R-:W-:Y:S01]  /*a0e0*/  FFMA.FTZ R15, R120, R13, R15 ;  /* 0x0000000d780f7223 */ /* 0x000fe2000001000f */
[----:B------:R-:W-:Y:S01]  /*a0f0*/  FADD.FTZ R0, R211, R0 ;  /* 0x00000000d3007221 */ /* 0x000fe20000010000 */
[-C--:B------:R-:W-:Y:S01]  /*a100*/  FFMA.FTZ R7, R124, R9.reuse, R7 ;  /* 0x000000097c077223 */ /* 0x080fe20000010007 */
[----:B------:R-:W-:Y:S01]  /*a110*/  FMUL.FTZ R9, R121, R9 ;  /* 0x0000000979097220 */ /* 0x000fe20000410000 */
[----:B------:R-:W-:Y:S01]  /*a120*/  FADD.FTZ R15, RZ, R15 ;  /* 0x0000000fff0f7221 */ /* 0x000fe20000010000 */
[-C--:B------:R-:W-:Y:S01]  /*a130*/  FMUL.FTZ R4, R117, R0.reuse ;  /* 0x0000000075047220 */ /* 0x080fe20000410000 */
[----:B---3--:R-:W-:Y:S01]  /*a140*/  SHF.L.U32 R96, R8, 0x10, RZ ;  /* 0x0000001008607819 */ /* 0x008fe200000006ff */
[----:B------:R-:W-:Y:S01]  /*a150*/  FFMA.FTZ R9, R124, R5, -R9 ;  /* 0x000000057c097223 */ /* 0x000fe20000010809 */
[----:B------:R-:W-:Y:S01]  /*a160*/  FMUL.FTZ R5, R119, R7 ;  /* 0x0000000777057220 */ /* 0x000fe20000410000 */
[-C--:B------:R-:W-:Y:S01]  /*a170*/  FMUL.FTZ R11, R117, R15.reuse ;  /* 0x0000000f750b7220 */ /* 0x080fe20000410000 */
[----:B------:R-:W-:Y:S01]  /*a180*/  FFMA.FTZ R4, R118, R15, R4 ;  /* 0x0000000f76047223 */ /* 0x000fe20000010004 */
[----:B------:R-:W-:Y:S01]  /*a190*/  FMUL.FTZ R210, R96, R77 ;  /* 0x0000004d60d27220 */ /* 0x000fe20000410000 */
[-C--:B------:R-:W-:Y:S01]  /*a1a0*/  FFMA.FTZ R5, R120, R9.reuse, -R5 ;  /* 0x0000000978057223 */ /* 0x080fe20000010805 */
[----:B------:R-:W-:Y:S01]  /*a1b0*/  FFMA.FTZ R11, R118, R0, -R11 ;  /* 0x00000000760b7223 */ /* 0x000fe2000001080b */
[----:B------:R-:W-:Y:S01]  /*a1c0*/  FMUL.FTZ R9, R119, R9 ;  /* 0x0000000977097220 */ /* 0x000fe20000410000 */
[----:B------:R-:W-:Y:S01]  /*a1d0*/  FADD.FTZ R4, RZ, R4 ;  /* 0x00000004ff047221 */ /* 0x000fe20000010000 */
[----:B------:R-:W-:Y:S01]  /*a1e0*/  SHF.L.U32 R95, R6, 0x10, RZ ;  /* 0x00000010065f7819 */ /* 0x000fe200000006ff */
[----:B------:R-:W-:Y:S01]  /*a1f0*/  FADD.FTZ R11, R210, R11 ;  /* 0x0000000bd20b7221 */ /* 0x000fe20000010000 */
[----:B------:R-:W-:Y:S01]  /*a200*/  FFMA.FTZ R9, R120, R7, R9 ;  /* 0x0000000778097223 */ /* 0x000fe20000010009 */
[----:B------:R-:W-:Y:S01]  /*a210*/  FMUL.FTZ R6, R113, R4 ;  /* 0x0000000471067220 */ /* 0x000fe20000410000 */
[----:B------:R-:W-:Y:S01]  /*a220*/  FMUL.FTZ R0, R117, R5 ;  /* 0x0000000575007220 */ /* 0x000fe20000410000 */
[----:B------:R-:W0:Y:S01]  /*a230*/  MUFU.SIN R109, R109 ;  /* 0x0000006d006d7308 */ /* 0x000e220000000400 */
[----:B------:R-:W-:Y:S01]  /*a240*/  FMUL.FTZ R13, R113, R11 ;  /* 0x0000000b710d7220 */ /* 0x000fe20000410000 */
[----:B------:R-:W-:Y:S01]  /*a250*/  FMUL.FTZ R7, R117, R9 ;  /* 0x0000000975077220 */ /* 0x000fe20000410000 */
[----:B------:R-:W-:Y:S01]  /*a260*/  FFMA.FTZ R6, R116, R11, -R6 ;  /* 0x0000000b74067223 */ /* 0x000fe20000010806 */
[----:B------:R-:W-:Y:S01]  /*a270*/  FMUL.FTZ R209, R95, R76 ;  /* 0x0000004c5fd17220 */ /* 0x000fe20000410000 */
[----:B------:R-:W-:Y:S01]  /*a280*/  FFMA.FTZ R0, R118, R9, R0 ;  /* 0x0000000976007223 */ /* 0x000fe20000010000 */
[----:B------:R-:W-:Y:S01]  /*a290*/  FFMA.FTZ R13, R116, R4, R13 ;  /* 0x00000004740d7223 */ /* 0x000fe2000001000d */
[----:B------:R-:W-:Y:S01]  /*a2a0*/  FFMA.FTZ R7, R118, R5, -R7 ;  /* 0x0000000576077223 */ /* 0x000fe20000010807 */
[----:B------:R-:W-:Y:S01]  /*a2b0*/  FADD.FTZ R6, R209, R6 ;  /* 0x00000006d1067221 */ /* 0x000fe20000010000 */
[C---:B------:R-:W-:Y:S01]  /*a2c0*/  FMUL.FTZ R5, R113.reuse, R0 ;  /* 0x0000000071057220 */ /* 0x040fe20000410000 */
[----:B------:R-:W-:Y:S01]  /*a2d0*/  FADD.FTZ R13, RZ, R13 ;  /* 0x0000000dff0d7221 */ /* 0x000fe20000010000 */
[-C--:B------:R-:W-:Y:S01]  /*a2e0*/  FMUL.FTZ R9, R113, R7.reuse ;  /* 0x0000000771097220 */ /* 0x080fe20000410000 */
[C---:B------:R-:W-:Y:S01]  /*a2f0*/  FMUL.FTZ R4, R111.reuse, R6 ;  /* 0x000000066f047220 */ /* 0x040fe20000410000 */
[C---:B------:R-:W-:Y:S01]  /*a300*/  FFMA.FTZ R5, R116.reuse, R7, -R5 ;  /* 0x0000000774057223 */ /* 0x040fe20000010805 */
[CC--:B------:R-:W-:Y:S01]  /*a310*/  FMUL.FTZ R7, R111.reuse, R13.reuse ;  /* 0x0000000d6f077220 */ /* 0x0c0fe20000410000 */
[----:B------:R-:W-:Y:S01]  /*a320*/  FFMA.FTZ R9, R116, R0, R9 ;  /* 0x0000000074097223 */ /* 0x000fe20000010009 */
[----:B------:R-:W-:Y:S01]  /*a330*/  FFMA.FTZ R13, R112, R13, R4 ;  /* 0x0000000d700d7223 */ /* 0x000fe20000010004 */
[----:B0-----:R-:W-:Y:S01]  /*a340*/  FMUL.FTZ R109, R14, R109 ;  /* 0x0000006d0e6d7220 */ /* 0x001fe20000410000 */
[----:B------:R-:W3:Y:S01]  /*a350*/  LDL R8, [R1+0xc] ;  /* 0x00000c0001087983 */ /* 0x000ee20000100800 */
[----:B------:R-:W-:Y:S01]  /*a360*/  FFMA.FTZ R7, R112, R6, -R7 ;  /* 0x0000000670077223 */ /* 0x000fe20000010807 */
[C---:B------:R-:W-:Y:S01]  /*a370*/  FMUL.FTZ R0, R111.reuse, R9 ;  /* 0x000000096f007220 */ /* 0x040fe20000410000 */
[----:B------:R-:W-:Y:S01]  /*a380*/  FADD.FTZ R13, RZ, R13 ;  /* 0x0000000dff0d7221 */ /* 0x000fe20000010000 */
[----:B------:R-:W-:-:S02]  /*a390*/  FMUL.FTZ R4, R111, R5 ;  /* 0x000000056f047220 */ /* 0x000fc40000410000 */
[C---:B------:R-:W-:Y:S01]  /*a3a0*/  FFMA.FTZ R0, R112.reuse, R5, -R0 ;  /* 0x0000000570007223 */ /* 0x040fe20000010800 */
[C---:B------:R-:W-:Y:S01]  /*a3b0*/  FMUL.FTZ R3, R109.reuse, R13 ;  /* 0x0000000d6d037220 */ /* 0x040fe20000410000 */
[----:B------:R-:W-:Y:S02]  /*a3c0*/  FFMA.FTZ R4, R112, R9, R4 ;  /* 0x0000000970047223 */ /* 0x000fe40000010004 */
[----:B------:R-:W-:-:S04]  /*a3d0*/  FMUL.FTZ R5, R109, R0 ;  /* 0x000000006d057220 */ /* 0x000fc80000410000 */
[----:B------:R-:W-:Y:S01]  /*a3e0*/  FFMA.FTZ R5, R110, R4, R5 ;  /* 0x000000046e057223 */ /* 0x000fe20000010005 */
[----:B--2---:R-:W-:-:S05]  /*a3f0*/  SHF.L.U32 R107, R10, 0x10, RZ ;  /* 0x000000100a6b7819 */ /* 0x004fca00000006ff */
[----:B------:R-:W-:-:S04]  /*a400*/  FMUL.FTZ R208, R107, R75 ;  /* 0x0000004b6bd07220 */ /* 0x000fc80000410000 */
[----:B------:R-:W-:-:S04]  /*a410*/  FADD.FTZ R7, R208, R7 ;  /* 0x00000007d0077221 */ /* 0x000fc80000010000 */
[----:B------:R-:W-:Y:S01]  /*a420*/  FFMA.FTZ R6, R110, R7, -R3 ;  /* 0x000000076e067223 */ /* 0x000fe20000010803 */
[----:B------:R-:W-:-:S04]  /*a430*/  FMUL.FTZ R3, R109, R4 ;  /* 0x000000046d037220 */ /* 0x000fc80000410000 */
[----:B------:R-:W-:Y:S02]  /*a440*/  FFMA.FTZ R4, R110, R0, -R3 ;  /* 0x000000006e047223 */ /* 0x000fe40000010803 */
[----:B------:R-:W2:Y:S01]  /*a450*/  LDL R0, [R1+0x8] ;  /* 0x0000080001007983 */ /* 0x000ea20000100800 */
[----:B------:R-:W-:Y:S02]  /*a460*/  R2UR UR43, R2 ;  /* 0x00000000022b72ca */ /* 0x000fe400000e0000 */
[----:B------:R-:W-:Y:S01]  /*a470*/  SHF.L.U32 R143, R143, 0x10, RZ ;  /* 0x000000108f8f7819 */ /* 0x000fe200000006ff */
[----:B------:R-:W-:Y:S01]  /*a480*/  FMUL.FTZ R2, R109, R7 ;  /* 0x000000076d027220 */ /* 0x000fe20000410000 */
[----:B------:R-:W-:-:S03]  /*a490*/  SHF.L.U32 R144, R144, 0x10, RZ ;  /* 0x0000001090907819 */ /* 0x000fc600000006ff */
[----:B------:R-:W-:Y:S01]  /*a4a0*/  FMUL.FTZ R3, R143, UR42 ;  /* 0x0000002a8f037c20 */ /* 0x000fe20008410000 */
[----:B------:R-:W-:Y:S01]  /*a4b0*/  FFMA.FTZ R2, R110, R13, R2 ;  /* 0x0000000d6e027223 */ /* 0x000fe20000010002 */
[----:B------:R-:W-:Y:S01]  /*a4c0*/  FADD.FTZ R146, R57, R57 ;  /* 0x0000003939927221 */ /* 0x000fe20000010000 */
[----:B------:R-:W-:-:S03]  /*a4d0*/  SHF.L.U32 R149, R149, 0x10, RZ ;  /* 0x0000001095957819 */ /* 0x000fc600000006ff */
[----:B------:R-:W-:Y:S01]  /*a4e0*/  FMUL.FTZ R7, R143, UR43 ;  /* 0x0000002b8f077c20 */ /* 0x000fe20008410000 */
[----:B------:R-:W-:Y:S01]  /*a4f0*/  FFMA.FTZ R3, R144, UR43, -R3 ;  /* 0x0000002b90037c23 */ /* 0x000fe20008010803 */
[----:B------:R-:W-:Y:S02]  /*a500*/  LEA R147, R94, R73, 0x4 ;  /* 0x000000495e937211 */ /* 0x000fe400078e20ff */
[----:B------:R-:W-:Y:S01]  /*a510*/  FFMA.FTZ R9, R144, UR42, R7 ;  /* 0x0000002a90097c23 */ /* 0x000fe20008010007 */
[----:B------:R-:W-:Y:S01]  /*a520*/  FADD.FTZ R7, RZ, R2 ;  /* 0x00000002ff077221 */ /* 0x000fe20000010000 */
[----:B------:R-:W-:Y:S01]  /*a530*/  FMUL.FTZ R145, R146, R3 ;  /* 0x0000000392917220 */ /* 0x000fe20000410000 */
[----:B------:R-:W-:Y:S01]  /*a540*/  SHF.L.U32 R148, R148, 0x10, RZ ;  /* 0x0000001094947819 */ /* 0x000fe200000006ff */
[----:B------:R-:W-:Y:S01]  /*a550*/  FMUL.FTZ R3, R149, UR42 ;  /* 0x0000002a95037c20 */ /* 0x000fe20008410000 */
[----:B------:R-:W-:Y:S02]  /*a560*/  SHF.L.U32 R151, R151, 0x10, RZ ;  /* 0x0000001097977819 */ /* 0x000fe400000006ff */
[----:B------:R-:W-:Y:S01]  /*a570*/  SHF.L.U32 R153, R153, 0x10, RZ ;  /* 0x0000001099997819 */ /* 0x000fe200000006ff */
[----:B------:R-:W-:Y:S01]  /*a580*/  FMUL.FTZ R146, R146, R9 ;  /* 0x0000000992927220 */ /* 0x000fe20000410000 */
[----:B------:R-:W-:Y:S01]  /*a590*/  SHF.L.U32 R169, R169, 0x10, RZ ;  /* 0x00000010a9a97819 */ /* 0x000fe200000006ff */
[----:B------:R-:W-:Y:S01]  /*a5a0*/  FFMA.FTZ R3, R148, UR43, -R3 ;  /* 0x0000002b94037c23 */ /* 0x000fe20008010803 */
[----:B------:R-:W-:Y:S01]  /*a5b0*/  SHF.L.U32 R150, R150, 0x10, RZ ;  /* 0x0000001096967819 */ /* 0x000fe200000006ff */
[----:B------:R-:W-:Y:S01]  /*a5c0*/  FMUL.FTZ R9, R153, UR43 ;  /* 0x0000002b99097c20 */ /* 0x000fe20008410000 */
[----:B------:R-:W-:-:S02]  /*a5d0*/  SHF.L.U32 R152, R152, 0x10, RZ ;  /* 0x0000001098987819 */ /* 0x000fc400000006ff */
[----:B------:R-:W-:Y:S02]  /*a5e0*/  SHF.L.U32 R155, R155, 0x10, RZ ;  /* 0x000000109b9b7819 */ /* 0x000fe400000006ff */
[----:B------:R-:W-:Y:S02]  /*a5f0*/  SHF.L.U32 R157, R157, 0x10, RZ ;  /* 0x000000109d9d7819 */ /* 0x000fe400000006ff */
[----:B---3--:R-:W-:-:S05]  /*a600*/  SHF.L.U32 R108, R8, 0x10, RZ ;  /* 0x00000010086c7819 */ /* 0x008fca00000006ff */
[----:B------:R-:W-:-:S04]  /*a610*/  FMUL.FTZ R223, R108, R74 ;  /* 0x0000004a6cdf7220 */ /* 0x000fc80000410000 */
[----:B------:R-:W-:Y:S01]  /*a620*/  FADD.FTZ R6, R223, R6 ;  /* 0x00000006df067221 */ /* 0x000fe20000010000 */
[----:B------:R-:W-:-:S04]  /*a630*/  SHF.L.U32 R168, R168, 0x10, RZ ;  /* 0x00000010a8a87819 */ /* 0x000fc800000006ff */
[----:B------:R0:W-:Y:S01]  /*a640*/  STS.128 [R147+0x31d0], R4 ;  /* 0x0031d00493007388 */ /* 0x0001e20000000c00 */
[----:B------:R-:W-:Y:S01]  /*a650*/  FMUL.FTZ R183, R169, UR43 ;  /* 0x0000002ba9b77c20 */ /* 0x000fe20008410000 */
[----:B------:R-:W-:Y:S01]  /*a660*/  SHF.L.U32 R154, R154, 0x10, RZ ;  /* 0x000000109a9a7819 */ /* 0x000fe200000006ff */
[----:B------:R-:W-:Y:S01]  /*a670*/  FADD.FTZ R2, R68, R68 ;  /* 0x0000004444027221 */ /* 0x000fe20000010000 */
[----:B------:R-:W-:Y:S01]  /*a680*/  SHF.L.U32 R156, R156, 0x10, RZ ;  /* 0x000000109c9c7819 */ /* 0x000fe200000006ff */
[----:B------:R-:W-:Y:S01]  /*a690*/  FMUL.FTZ R11, R155, UR42 ;  /* 0x0000002a9b0b7c20 */ /* 0x000fe20008410000 */
[----:B------:R-:W-:Y:S01]  /*a6a0*/  SHF.L.U32 R159, R159, 0x10, RZ ;  /* 0x000000109f9f7819 */ /* 0x000fe200000006ff */
[----:B------:R-:W-:Y:S01]  /*a6b0*/  FMUL.FTZ R193, R157, UR43 ;  /* 0x0000002b9dc17c20 */ /* 0x000fe20008410000 */
[----:B------:R-:W-:Y:S01]  /*a6c0*/  SHF.L.U32 R161, R161, 0x10, RZ ;  /* 0x00000010a1a17819 */ /* 0x000fe200000006ff */
[----:B------:R-:W-:Y:S01]  /*a6d0*/  FFMA.FTZ R12, R168, UR42, R183 ;  /* 0x0000002aa80c7c23 */ /* 0x000fe200080100b7 */
[----:B0-----:R-:W-:Y:S01]  /*a6e0*/  FMUL.FTZ R5, R151, UR42 ;  /* 0x0000002a97057c20 */ /* 0x001fe20008410000 */
[----:B------:R-:W-:Y:S01]  /*a6f0*/  FMUL.FTZ R7, R153, UR42 ;  /* 0x0000002a99077c20 */ /* 0x000fe20008410000 */
[----:B------:R-:W-:-:S02]  /*a700*/  FFMA.FTZ R4, R152, UR42, R9 ;  /* 0x0000002a98047c23 */ /* 0x000fc40008010009 */
[----:B------:R-:W-:Y:S01]  /*a710*/  FFMA.FTZ R5, R150, UR43, -R5 ;  /* 0x0000002b96057c23 */ /* 0x000fe20008010805 */
[----:B------:R-:W-:Y:S01]  /*a720*/  SHF.L.U32 R165, R165, 0x10, RZ ;  /* 0x00000010a5a57819 */ /* 0x000fe200000006ff */
[----:B------:R-:W-:Y:S01]  /*a730*/  FMUL.FTZ R187, R169, UR42 ;  /* 0x0000002aa9bb7c20 */ /* 0x000fe20008410000 */
[----:B------:R-:W-:Y:S01]  /*a740*/  FFMA.FTZ R182, R152, UR43, -R7 ;  /* 0x0000002b98b67c23 */ /* 0x000fe20008010807 */
[----:B------:R-:W-:Y:S01]  /*a750*/  FMUL.FTZ R180, R2, R5 ;  /* 0x0000000502b47220 */ /* 0x000fe20000410000 */
[----:B------:R-:W-:Y:S01]  /*a760*/  SHF.L.U32 R158, R158, 0x10, RZ ;  /* 0x000000109e9e7819 */ /* 0x000fe200000006ff */
[----:B------:R-:W-:Y:S01]  /*a770*/  FFMA.FTZ R7, R154, UR43, -R11 ;  /* 0x0000002b9a077c23 */ /* 0x000fe2000801080b */
[----:B------:R-:W-:Y:S01]  /*a780*/  SHF.L.U32 R160, R160, 0x10, RZ ;  /* 0x00000010a0a07819 */ /* 0x000fe200000006ff */
[----:B------:R-:W-:Y:S01]  /*a790*/  FFMA.FTZ R6, R156, UR42, R193 ;  /* 0x0000002a9c067c23 */ /* 0x000fe200080100c1 */
[----:B------:R-:W-:Y:S01]  /*a7a0*/  FADD.FTZ R5, R59, R59 ;  /* 0x0000003b3b057221 */ /* 0x000fe20000010000 */
[----:B------:R-:W-:Y:S01]  /*a7b0*/  SHF.L.U32 R163, R163, 0x10, RZ ;  /* 0x00000010a3a37819 */ /* 0x000fe200000006ff */
[----:B------:R-:W-:Y:S01]  /*a7c0*/  FMUL.FTZ R195, R159, UR42 ;  /* 0x0000002a9fc37c20 */ /* 0x000fe20008410000 */
[----:B------:R-:W-:Y:S01]  /*a7d0*/  FMUL.FTZ R207, R161, UR43 ;  /* 0x0000002ba1cf7c20 */ /* 0x000fe20008410000 */
[----:B------:R-:W-:Y:S01]  /*a7e0*/  SHF.L.U32 R164, R164, 0x10, RZ ;  /* 0x00000010a4a47819 */ /* 0x000fe200000006ff */
[----:B------:R-:W-:Y:S01]  /*a7f0*/  FFMA.FTZ R198, R168, UR43, -R187 ;  /* 0x0000002ba8c67c23 */ /* 0x000fe200080108bb */
[----:B------:R-:W-:Y:S01]  /*a800*/  FMUL.FTZ R191, R165, UR43 ;  /* 0x0000002ba5bf7c20 */ /* 0x000fe20008410000 */
[----:B------:R-:W-:Y:S01]  /*a810*/  FMUL.FTZ R187, R5, R6 ;  /* 0x0000000605bb7220 */ /* 0x000fe20000410000 */
[----:B------:R-:W-:Y:S01]  /*a820*/  SHF.L.U32 R162, R162, 0x10, RZ ;  /* 0x00000010a2a27819 */ /* 0x000fe200000006ff */
[----:B------:R-:W-:Y:S01]  /*a830*/  FFMA.FTZ R9, R158, UR43, -R195 ;  /* 0x0000002b9e097c23 */ /* 0x000fe200080108c3 */
[----:B------:R-:W-:Y:S01]  /*a840*/  FFMA.FTZ R8, R160, UR42, R207 ;  /* 0x0000002aa0087c23 */ /* 0x000fe200080100cf */
[----:B------:R-:W-:Y:S01]  /*a850*/  FADD.FTZ R6, R58, R58 ;  /* 0x0000003a3a067221 */ /* 0x000fe20000010000 */
[----:B------:R-:W-:Y:S01]  /*a860*/  SHF.L.U32 R167, R167, 0x10, RZ ;  /* 0x00000010a7a77819 */ /* 0x000fe200000006ff */
[----:B------:R-:W-:Y:S01]  /*a870*/  FMUL.FTZ R225, R163, UR42 ;  /* 0x0000002aa3e17c20 */ /* 0x000fe20008410000 */
[----:B------:R-:W-:Y:S01]  /*a880*/  FFMA.FTZ R10, R164, UR42, R191 ;  /* 0x0000002aa40a7c23 */ /* 0x000fe200080100bf */
[----:B------:R-:W-:Y:S01]  /*a890*/  FMUL.FTZ R188, R6, R9 ;  /* 0x0000000906bc7220 */ /* 0x000fe20000410000 */
[----:B------:R-:W-:Y:S01]  /*a8a0*/  SHF.L.U32 R166, R166, 0x10, RZ ;  /* 0x00000010a6a67819 */ /* 0x000fe200000006ff */
[----:B------:R-:W-:Y:S01]  /*a8b0*/  FFMA.FTZ R11, R162, UR43, -R225 ;  /* 0x0000002ba20b7c23 */ /* 0x000fe200080108e1 */
        /* <DEDUP_REMOVED lines=9> */
[----:B------:R-:W-:Y:S01]  /*a950*/  FFMA.FTZ R13, R166, UR43, -R13 ;  /* 0x0000002ba60d7c23 */ /* 0x000fe2000801080d */
[----:B------:R-:W-:Y:S01]  /*a960*/  SHF.L.U32 R172, R172, 0x10, RZ ;  /* 0x00000010acac7819 */ /* 0x000fe200000006ff */
[----:B------:R-:W-:Y:S01]  /*a970*/  FADD.FTZ R10, R53, R53 ;  /* 0x00000035350a7221 */ /* 0x000fe20000010000 */
[----:B------:R-:W-:Y:S01]  /*a980*/  SHF.L.U32 R175, R175, 0x10, RZ ;  /* 0x00000010afaf7819 */ /* 0x000fe200000006ff */
[----:B------:R-:W-:Y:S01]  /*a990*/  FMUL.FTZ R15, R171, UR42 ;  /* 0x0000002aab0f7c20 */ /* 0x000fe20008410000 */
[----:B------:R-:W-:Y:S01]  /*a9a0*/  SHF.L.U32 R177, R177, 0x10, RZ ;  /* 0x00000010b1b17819 */ /* 0x000fe200000006ff */
[----:B------:R-:W-:Y:S01]  /*a9b0*/  FMUL.FTZ R69, R173, UR43 ;  /* 0x0000002bad457c20 */ /* 0x000fe20008410000 */
[----:B------:R-:W-:Y:S01]  /*a9c0*/  FFMA.FTZ R186, R156, UR43, -R189 ;  /* 0x0000002b9cba7c23 */ /* 0x000fe200080108bd */
[----:B------:R-:W-:Y:S01]  /*a9d0*/  FFMA.FTZ R189, R158, UR42, R199 ;  /* 0x0000002a9ebd7c23 */ /* 0x000fe200080100c7 */
[----:B------:R-:W-:Y:S01]  /*a9e0*/  FMUL.FTZ R203, R161, UR42 ;  /* 0x0000002aa1cb7c20 */ /* 0x000fe20008410000 */
[----:B------:R-:W-:Y:S01]  /*a9f0*/  FMUL.FTZ R196, R10, R13 ;  /* 0x0000000d0ac47220 */ /* 0x000fe20000410000 */
[----:B------:R-:W-:Y:S01]  /*aa00*/  SHF.L.U32 R174, R174, 0x10, RZ ;  /* 0x00000010aeae7819 */ /* 0x000fe200000006ff */
[----:B------:R-:W-:Y:S01]  /*aa10*/  FFMA.FTZ R15, R170, UR43, -R15 ;  /* 0x0000002baa0f7c23 */ /* 0x000fe2000801080f */
[----:B------:R-:W-:Y:S01]  /*aa20*/  SHF.L.U32 R176, R176, 0x10, RZ ;  /* 0x00000010b0b07819 */ /* 0x000fe200000006ff */
[----:B------:R-:W-:Y:S01]  /*aa30*/  FFMA.FTZ R14, R172, UR42, R69 ;  /* 0x0000002aac0e7c23 */ /* 0x000fe20008010045 */
[----:B------:R-:W-:Y:S01]  /*aa40*/  FADD.FTZ R13, R50, R50 ;  /* 0x00000032320d7221 */ /* 0x000fe20000010000 */
        /* <DEDUP_REMOVED lines=18> */
[----:B------:R-:W-:Y:S01]  /*ab70*/  FFMA.FTZ R194, R164, UR43, -R229 ;  /* 0x0000002ba4c27c23 */ /* 0x000fe200080108e5 */
[----:B------:R-:W-:Y:S01]  /*ab80*/  FFMA.FTZ R197, R166, UR42, R197 ;  /* 0x0000002aa6c57c23 */ /* 0x000fe200080100c5 */
[----:B------:R-:W-:Y:S01]  /*ab90*/  FFMA.FTZ R201, R170, UR42, R201 ;  /* 0x0000002aaac97c23 */ /* 0x000fe200080100c9 */
[----:B------:R-:W-:Y:S01]  /*aba0*/  FFMA.FTZ R202, R172, UR43, -R71 ;  /* 0x0000002bacca7c23 */ /* 0x000fe20008010847 */
        /* <DEDUP_REMOVED lines=13> */
[----:B--2---:R-:W-:-:S04]  /*ac80*/  FADD.FTZ R0, R0, R0 ;  /* 0x0000000000007221 */ /* 0x004fc80000010000 */
[----:B------:R-:W-:Y:S01]  /*ac90*/  FMUL.FTZ R178, R0, R3 ;  /* 0x0000000300b27220 */ /* 0x000fe20000410000 */
[----:B------:R-:W-:-:S04]  /*aca0*/  FADD.FTZ R3, R66, R66 ;  /* 0x0000004242037221 */ /* 0x000fc80000010000 */
        /* <DEDUP_REMOVED lines=106> */
.L_x_7644:
        /* <DEDUP_REMOVED lines=14> */
.L_x_7647:
[----:B------:R-:W-:-:S03]  /*b430*/  UMOV UR44, 0xffffffff ;  /* 0xffffffff002c7882 */ /* 0x000fc60000000000 */
[----:B------:R-:W-:Y:S05]  /*b440*/  BRA.DIV UR44, `(.L_x_7522) ;  /* 0x000000962cc47947 */ /* 0x000fea000b800000 */
.L_x_7650:
[----:B------:R-:W-:-:S03]  /*b450*/  UMOV UR44, 0xffffffff ;  /* 0xffffffff002c7882 */ /* 0x000fc60000000000 */
[----:B------:R-:W-:Y:S05]  /*b460*/  BRA.DIV UR44, `(.L_x_7523) ;  /* 0x000000962ce47947 */ /* 0x000fea000b800000 */
.L_x_7653:
[----:B------:R-:W-:-:S03]  /*b470*/  UMOV UR44, 0xffffffff ;  /* 0xffffffff002c7882 */ /* 0x000fc60000000000 */
[----:B------:R-:W-:Y:S05]  /*b480*/  BRA.DIV UR44, `(.L_x_7524) ;  /* 0x0000009a2c047947 */ /* 0x000fea000b800000 */
.L_x_7656:
        /* <DEDUP_REMOVED lines=10> */
.L_x_7666:
        /* <DEDUP_REMOVED lines=22> */
.L_x_7519:
[----:B------:R-:W-:Y:S05]  /*b690*/  WARPSYNC.ALL ;  /* 0x0000000000007948 */ /* 0x000fea0003800000 */
[CC--:B-----5:R-:W-:Y:S01]  /*b6a0*/  FMUL.FTZ R63, R109.reuse, R115.reuse ;  /* 0x000000736d3f7220 */ /* 0x0e0fe20000410000 */
        /* <DEDUP_REMOVED lines=10> */
[C---:B------:R-:W-:Y:S01]  /*b750*/  FFMA.FTZ R61, R112.reuse, R61, R62 ;  /* 0x0000003d703d7223 */ /* 0x040fe2000001003e */
[----:B------:R-:W-:Y:S01]  /*b760*/  FFMA.FTZ R60, R112, R63, -R65 ;  /* 0x0000003f703c7223 */ /* 0x000fe20000010841 */
[CC--:B------:R-:W-:Y:S01]  /*b770*/  FMUL.FTZ R62, R110.reuse, R207.reuse ;  /* 0x000000cf6e3e7220 */ /* 0x0c0fe20000410000 */
[----:B------:R-:W-:Y:S01]  /*b780*/  FMUL.FTZ R65, R109, R207 ;  /* 0x000000cf6d417220 */ /* 0x000fe20000410000 */
[----:B------:R-:W-:Y:S02]  /*b790*/  ISETP.NE.OR P1, PT, R247, RZ, P1 ;  /* 0x000000fff700720c */ /* 0x000fe40000f25670 */
[-C--:B------:R-:W-:Y:S01]  /*b7a0*/  FFMA.FTZ R62, -R109, R206.reuse, -R62 ;  /* 0x000000ce6d3e7223 */ /* 0x080fe2000001093e */
[----:B------:R-:W-:-:S03]  /*b7b0*/  FFMA.FTZ R65, R110, R206, -R65 ;  /* 0x000000ce6e417223 */ /* 0x000fc60000010841 */
[----:B------:R-:W-:Y:S01]  /*b7c0*/  FADD.FTZ R63, -R205, R62 ;  /* 0x0000003ecd3f7221 */ /* 0x000fe20000010100 */
[----:B------:R-:W-:-:S03]  /*b7d0*/  FADD.FTZ R62, R204, R65 ;  /* 0x00000041cc3e7221 */ /* 0x000fc60000010000 */
[C---:B------:R-:W-:Y:S01]  /*b7e0*/  FMUL.FTZ R65, R111.reuse, -R63 ;  /* 0x8000003f6f417220 */ /* 0x040fe20000410000 */
[-C--:B------:R-:W-:Y:S01]  /*b7f0*/  FMUL.FTZ R64, R111, -R62.reuse ;  /* 0x8000003e6f407220 */ /* 0x080fe20000410000 */
[----:B------:R-:W0:Y:S01]  /*b800*/  LDS.64 R68, [R147+0x31d8] ;  /* 0x0031d80093447984 */ /* 0x000e220000000a00 */
[----:B------:R-:W-:Y:S01]  /*b810*/  @!P1 LEA R70, R70, R73, 0x4 ;  /* 0x0000004946469211 */ /* 0x000fe200078e20ff */
        /* <DEDUP_REMOVED lines=144> */
[C---:B------:R-:W-:Y:S01]  /*c120*/  FMUL.FTZ R69, R141.reuse, R222 ;  /* 0x000000de8d457220 */ /* 0x040fe20000410000 */
[----:B------:R-:W-:-:S03]  /*c130*/  FMUL.FTZ R224, R141, R123 ;  /* 0x0000007b8de07220 */ /* 0x000fc60000410000 */
        /* <DEDUP_REMOVED lines=110> */
.L_x_7671:
        /* <DEDUP_REMOVED lines=13> */
.L_x_7529:
[----:B------:R-:W-:Y:S05]  /*c8f0*/  BSYNC B0 ;  /* 0x0000000000007941 */ /* 0x000fea0003800000 */
.L_x_7528:
[----:B------:R-:W-:Y:S01]  /*c900*/  UMOV UR44, 0xffffffff ;  /* 0xffffffff002c7882 */ /* 0x000fe20000000000 */
[----:B------:R-:W-:Y:S02]  /*c910*/  ISETP.GT.U32.AND P2, PT, R247, 0x1d, PT ;  /* 0x0000001df700780c */ /* 0x000fe40003f44070 */
[----:B------:R-:W-:Y:S11]  /*c920*/  BRA.DIV UR44, `(.L_x_7530) ;  /* 0x0000008a2c347947 */ /* 0x000ff6000b800000 */
[----:B-1----:R1:W1:Y:S04]  /*c930*/  SHFL.DOWN PT, R68, R240, 0x2, 0x1f ;  /* 0x08401f00f0447f89 */ /* 0x00226800000e0000 */
[----:B--2---:R2:W1:Y:S04]  /*c940*/  SHFL.DOWN PT, R69, R241, 0x2, 0x1f ;  /* 0x08401f00f1457f89 */ /* 0x00446800000e0000 */
[----:B0-----:R2:W0:Y:S04]  /*c950*/  SHFL.DOWN PT, R70, R242, 0x2, 0x1f ;  /* 0x08401f00f2467f89 */ /* 0x00142800000e0000 */
[----:B----4-:R2:W4:Y:S02]  /*c960*/  SHFL.DOWN PT, R71, R243, 0x2, 0x1f ;  /* 0x08401f00f3477f89 */ /* 0x01052400000e0000 */
.L_x_7677:
        /* <DEDUP_REMOVED lines=13> */
.L_x_7532:
[----:B------:R-:W-:Y:S05]  /*ca40*/  BSYNC B0 ;  /* 0x0000000000007941 */ /* 0x000fea0003800000 */
.L_x_7531:
[----:B------:R-:W-:Y:S01]  /*ca50*/  UMOV UR44, 0xffffffff ;  /* 0xffffffff002c7882 */ /* 0x000fe20000000000 */
[----:B------:R-:W-:Y:S02]  /*ca60*/  ISETP.GT.U32.AND P2, PT, R247, 0x1b, PT ;  /* 0x0000001bf700780c */ /* 0x000fe40003f44070 */
[----:B------:R-:W-:Y:S11]  /*ca70*/  BRA.DIV UR44, `(.L_x_7533) ;  /* 0x0000008a2c547947 */ /* 0x000ff6000b800000 */
[----:B-1----:R1:W1:Y:S04]  /*ca80*/  SHFL.DOWN PT, R68, R240, 0x4, 0x1f ;  /* 0x08801f00f0447f89 */ /* 0x00226800000e0000 */
[----:B------:R1:W1:Y:S04]  /*ca90*/  SHFL.DOWN PT, R69, R241, 0x4, 0x1f ;  /* 0x08801f00f1457f89 */ /* 0x00026800000e0000 */
[----:B0-----:R0:W0:Y:S04]  /*caa0*/  SHFL.DOWN PT, R70, R242, 0x4, 0x1f ;  /* 0x08801f00f2467f89 */ /* 0x00102800000e0000 */
[----:B----4-:R4:W0:Y:S02]  /*cab0*/  SHFL.DOWN PT, R71, R243, 0x4, 0x1f ;  /* 0x08801f00f3477f89 */ /* 0x01082400000e0000 */
.L_x_7683:
        /* <DEDUP_REMOVED lines=13> */
.L_x_7535:
[----:B------:R-:W-:Y:S05]  /*cb90*/  BSYNC B0 ;  /* 0x0000000000007941 */ /* 0x000fea0003800000 */
.L_x_7534:
[----:B------:R-:W-:Y:S01]  /*cba0*/  UMOV UR44, 0xffffffff ;  /* 0xffffffff002c7882 */ /* 0x000fe20000000000 */
[----:B------:R-:W-:Y:S02]  /*cbb0*/  ISETP.GT.U32.AND P2, PT, R247, 0x17, PT ;  /* 0x00000017f700780c */ /* 0x000fe40003f44070 */
[----:B------:R-:W-:Y:S11]  /*cbc0*/  BRA.DIV UR44, `(.L_x_7536) ;  /* 0x0000008a2c747947 */ /* 0x000ff6000b800000 */
[----:B-1----:R1:W1:Y:S04]  /*cbd0*/  SHFL.DOWN PT, R68, R240, 0x8, 0x1f ;  /* 0x09001f00f0447f89 */ /* 0x00226800000e0000 */
[----:B------:R1:W1:Y:S04]  /*cbe0*/  SHFL.DOWN PT, R69, R241, 0x8, 0x1f ;  /* 0x09001f00f1457f89 */ /* 0x00026800000e0000 */
[----:B0-----:R0:W0:Y:S04]  /*cbf0*/  SHFL.DOWN PT, R70, R242, 0x8, 0x1f ;  /* 0x09001f00f2467f89 */ /* 0x00102800000e0000 */
[----:B------:R0:W0:Y:S02]  /*cc00*/  SHFL.DOWN PT, R71, R243, 0x8, 0x1f ;  /* 0x09001f00f3477f89 */ /* 0x00002400000e0000 */
.L_x_7689:
        /* <DEDUP_REMOVED lines=13> */
.L_x_7538:
[----:B------:R-:W-:Y:S05]  /*cce0*/  BSYNC B0 ;  /* 0x0000000000007941 */ /* 0x000fea0003800000 */
.L_x_7537:
[----:B------:R-:W-:Y:S01]  /*ccf0*/  UMOV UR44, 0xffffffff ;  /* 0xffffffff002c7882 */ /* 0x000fe20000000000 */
[----:B------:R-:W-:Y:S02]  /*cd00*/  ISETP.GT.U32.AND P2, PT, R247, 0xf, PT ;  /* 0x0000000ff700780c */ /* 0x000fe40003f44070 */
[----:B------:R-:W-:Y:S11]  /*cd10*/  BRA.DIV UR44, `(.L_x_7539) ;  /* 0x0000008a2c947947 */ /* 0x000ff6000b800000 */
[----:B-1----:R1:W1:Y:S04]  /*cd20*/  SHFL.DOWN PT, R68, R240, 0x10, 0x1f ;  /* 0x0a001f00f0447f89 */ /* 0x00226800000e0000 */
[----:B------:R1:W1:Y:S04]  /*cd30*/  SHFL.DOWN PT, R69, R241, 0x10, 0x1f ;  /* 0x0a001f00f1457f89 */ /* 0x00026800000e0000 */
[----:B0-----:R0:W0:Y:S04]  /*cd40*/  SHFL.DOWN PT, R70, R242, 0x10, 0x1f ;  /* 0x0a001f00f2467f89 */ /* 0x00102800000e0000 */
[----:B------:R0:W0:Y:S02]  /*cd50*/  SHFL.DOWN PT, R71, R243, 0x10, 0x1f ;  /* 0x0a001f00f3477f89 */ /* 0x00002400000e0000 */
.L_x_7695:
        /* <DEDUP_REMOVED lines=13> */
.L_x_7541:
[----:B------:R-:W-:Y:S05]  /*ce30*/  BSYNC B0 ;  /* 0x0000000000007941 */ /* 0x000fea0003800000 */
.L_x_7540:
        /* <DEDUP_REMOVED lines=21> */
.L_x_7709:
        /* <DEDUP_REMOVED lines=19> */
.L_x_7544:
[----:B------:R-:W-:Y:S05]  /*d0c0*/  BSYNC B0 ;  /* 0x0000000000007941 */ /* 0x000fea0003800000 */
.L_x_7543:
        /* <DEDUP_REMOVED lines=12> */
.L_x_7526:
[----:B------:R-:W-:Y:S05]  /*d190*/  WARPSYNC.ALL ;  /* 0x0000000000007948 */ /* 0x000fea0003800000 */
[----:B------:R-:W-:Y:S01]  /*d1a0*/  FADD.FTZ R239, RZ, R239 ;  /* 0x000000efffef7221 */ /* 0x000fe20000010000 */
[----:B------:R-:W-:Y:S01]  /*d1b0*/  BAR.SYNC.DEFER_BLOCKING 0x0 ;  /* 0x0000000000007b1d */ /* 0x000fe20000010000 */
[----:B0-----:R-:W-:Y:S01]  /*d1c0*/  FMUL.FTZ R63, R123, UR42 ;  /* 0x0000002a7b3f7c20 */ /* 0x001fe20008410000 */
[C---:B------:R-:W-:Y:S01]  /*d1d0*/  FMUL.FTZ R68, R153.reuse, R221 ;  /* 0x000000dd99447220 */ /* 0x040fe20000410000 */
[-C--:B------:R-:W-:Y:S01]  /*d1e0*/  FMUL.FTZ R153, R153, R225.reuse ;  /* 0x000000e199997220 */ /* 0x080fe20000410000 */
[----:B------:R-:W-:Y:S01]  /*d1f0*/  FMUL.FTZ R69, R155, R220 ;  /* 0x000000dc9b457220 */ /* 0x000fe20000410000 */
[----:B------:R-:W-:Y:S01]  /*d200*/  FFMA.FTZ R63, R222, UR43, -R63 ;  /* 0x0000002bde3f7c23 */ /* 0x000fe2000801083f */
[C---:B------:R-:W-:Y:S01]  /*d210*/  FFMA.FTZ R68, R152.reuse, R225, -R68 ;  /* 0x000000e198447223 */ /* 0x040fe20000010844 */
[----:B------:R-:W-:Y:S01]  /*d220*/  FFMA.FTZ R153, R152, R221, R153 ;  /* 0x000000dd98997223 */ /* 0x000fe20000010099 */
[-C--:B------:R-:W-:Y:S01]  /*d230*/  FFMA.FTZ R69, R154, R226.reuse, -R69 ;  /* 0x000000e29a457223 */ /* 0x080fe20000010845 */
[----:B------:R-:W-:Y:S01]  /*d240*/  FMUL.FTZ R63, R0, R63 ;  /* 0x0000003f003f7220 */ /* 0x000fe20000410000 */
[----:B------:R-:W-:Y:S01]  /*d250*/  FMUL.FTZ R70, R157, R219 ;  /* 0x000000db9d467220 */ /* 0x000fe20000410000 */
[----:B------:R-:W-:Y:S01]  /*d260*/  FMUL.FTZ R155, R155, R226 ;  /* 0x000000e29b9b7220 */ /* 0x000fe20000410000 */
[-C--:B------:R-:W-:Y:S01]  /*d270*/  FMUL.FTZ R157, R157, R227.reuse ;  /* 0x000000e39d9d7220 */ /* 0x080fe20000410000 */
[C---:B------:R-:W-:Y:S01]  /*d280*/  FMUL.FTZ R71, R159.reuse, R218 ;  /* 0x000000da9f477220 */ /* 0x040fe20000410000 */
[----:B------:R-:W-:Y:S01]  /*d290*/  FFMA.FTZ R70, R156, R227, -R70 ;  /* 0x000000e39c467223 */ /* 0x000fe20000010846 */
[----:B------:R-:W-:Y:S01]  /*d2a0*/  FFMA.FTZ R155, R154, R220, R155 ;  /* 0x000000dc9a9b7223 */ /* 0x000fe2000001009b */
[----:B------:R-:W-:Y:S01]  /*d2b0*/  FFMA.FTZ R157, R156, R219, R157 ;  /* 0x000000db9c9d7223 */ /* 0x000fe2000001009d */
[CC--:B------:R-:W-:Y:S01]  /*d2c0*/  FFMA.FTZ R71, R158.reuse, R229.reuse, -R71 ;  /* 0x000000e59e477223 */ /* 0x0c0fe20000010847 */
[----:B------:R-:W-:Y:S01]  /*d2d0*/  FMUL.FTZ R159, R159, R229 ;  /* 0x000000e59f9f7220 */ /* 0x000fe20000410000 */
[C---:B------:R-:W-:Y:S01]  /*d2e0*/  FMUL.FTZ R156, R177.reuse, R239 ;  /* 0x000000efb19c7220 */ /* 0x040fe20000410000 */
[----:B------:R-:W-:Y:S01]  /*d2f0*/  FMUL.FTZ R177, R177, R223 ;  /* 0x000000dfb1b17220 */ /* 0x000fe20000410000 */
[C---:B------:R-:W-:Y:S01]  /*d300*/  FMUL.FTZ R152, R173.reuse, R209 ;  /* 0x000000d1ad987220 */ /* 0x040fe20000410000 */
[----:B------:R-:W-:Y:S01]  /*d310*/  FFMA.FTZ R159, R158, R218, R159 ;  /* 0x000000da9e9f7223 */ /* 0x000fe2000001009f */
[C---:B------:R-:W-:Y:S01]  /*d320*/  FFMA.FTZ R156, R176.reuse, R223, -R156 ;  /* 0x000000dfb09c7223 */ /* 0x040fe2000001089c */
[----:B------:R0:W1:Y:S01]  /*d330*/  LDS.64 R60, [R147+0x35e8] ;  /* 0x0035e800933c7984 */ /* 0x0000620000000a00 */
[----:B------:R-:W-:Y:S01]  /*d340*/  FFMA.FTZ R177, R176, R239, R177 ;  /* 0x000000efb0b17223 */ /* 0x000fe200000100b1 */
[----:B------:R-:W-:Y:S01]  /*d350*/  FMUL.FTZ R173, R173, R236 ;  /* 0x000000ecadad7220 */ /* 0x000fe20000410000 */
[C---:B------:R-:W-:Y:S01]  /*d360*/  FMUL.FTZ R156, R15.reuse, R156 ;  /* 0x0000009c0f9c7220 */ /* 0x040fe20000410000 */
[----:B------:R-:W-:Y:S01]  /*d370*/  ISETP.NE.AND P1, PT, R94, RZ, PT ;  /* 0x000000ff5e00720c */ /* 0x000fe20003f25270 */
[----:B------:R-:W-:Y:S01]  /*d380*/  FMUL.FTZ R177, R15, R177 ;  /* 0x000000b10fb17220 */ /* 0x000fe20000410000 */
[C---:B------:R-:W-:Y:S01]  /*d390*/  FFMA.FTZ R173, R172.reuse, R209, R173 ;  /* 0x000000d1acad7223 */ /* 0x040fe200000100ad */
[----:B------:R-:W-:Y:S01]  /*d3a0*/  FFMA.FTZ R152, R172, R236, -R152 ;  /* 0x000000ecac987223 */ /* 0x000fe20000010898 */
[CC--:B0-----:R-:W-:Y:S01]  /*d3b0*/  FMUL.FTZ R147, R167.reuse, R213.reuse ;  /* 0x000000d5a7937220 */ /* 0x0c1fe20000410000 */
[----:B------:R-:W-:Y:S01]  /*d3c0*/  FMUL.FTZ R167, R167, R234 ;  /* 0x000000eaa7a77220 */ /* 0x000fe20000410000 */
[C---:B------:R-:W-:Y:S01]  /*d3d0*/  FMUL.FTZ R154, R175.reuse, R208 ;  /* 0x000000d0af9a7220 */ /* 0x040fe20000410000 */
[----:B------:R-:W-:Y:S01]  /*d3e0*/  ULEA UR44, UR16, 0xfffffc00, 0xa ;  /* 0xfffffc00102c7891 */ /* 0x000fe2000f8e503f */
[C---:B------:R-:W-:Y:S01]  /*d3f0*/  FFMA.FTZ R147, R166.reuse, R234, -R147 ;  /* 0x000000eaa6937223 */ /* 0x040fe20000010893 */
[----:B------:R-:W-:Y:S01]  /*d400*/  FFMA.FTZ R167, R166, R213, R167 ;  /* 0x000000d5a6a77223 */ /* 0x000fe200000100a7 */
[CC--:B------:R-:W-:Y:S01]  /*d410*/  FFMA.FTZ R154, R174.reuse, R237.reuse, -R154 ;  /* 0x000000edae9a7223 */ /* 0x0c0fe2000001089a */
[----:B------:R-:W-:Y:S01]  /*d420*/  UIADD3 UR44, -UR44, UR54, URZ ;  /* 0x000000362c2c7290 */ /* 0x000fe2000fffe13f */
[----:B------:R-:W-:Y:S01]  /*d430*/  FMUL.FTZ R175, R175, R237 ;  /* 0x000000edafaf7220 */ /* 0x000fe20000410000 */
[----:B------:R-:W-:Y:S01]  /*d440*/  USHF.R.S32.HI UR53, URZ, 0x1f, UR11 ;  /* 0x0000001f3f357899 */ /* 0x000fe2000801140b */
[----:B------:R-:W-:Y:S01]  /*d450*/  BSSY B0, `(.L_x_7545) ;  /* 0x00001e4000007945 */ /* 0x000fe20003800000 */
[----:B------:R-:W-:Y:S01]  /*d460*/  USHF.R.S32.HI UR45, URZ, 0x1f, UR12 ;  /* 0x0000001f3f2d7899 */ /* 0x000fe2000801140c */
        /* <DEDUP_REMOVED lines=8> */
[CC--:B------:R-:W-:Y:S01]  /*d4f0*/  FMUL.FTZ R61, R149.reuse, R123.reuse ;  /* 0x0000007b953d7220 */ /* 0x0c0fe20000410000 */
[----:B------:R-:W-:Y:S01]  /*d500*/  FMUL.FTZ R149, R149, R222 ;  /* 0x000000de95957220 */ /* 0x000fe20000410000 */
[----:B------:R-:W-:Y:S01]  /*d510*/  FMUL.FTZ R114, R161, R216 ;  /* 0x000000d8a1727220 */ /* 0x000fe20000410000 */
[----:B------:R-:W-:Y:S01]  /*d520*/  FADD.FTZ R207, -R207, R60 ;  /* 0x0000003ccfcf7221 */ /* 0x000fe20000010100 */
[----:B------:R-:W-:Y:S01]  /*d530*/  FMUL.FTZ R60, R123, UR43 ;  /* 0x0000002b7b3c7c20 */ /* 0x000fe20008410000 */
[C---:B------:R-:W-:Y:S01]  /*d540*/  FFMA.FTZ R61, R148.reuse, R222, -R61 ;  /* 0x000000de943d7223 */ /* 0x040fe2000001083d */
[----:B------:R-:W-:Y:S01]  /*d550*/  FFMA.FTZ R148, R148, R123, R149 ;  /* 0x0000007b94947223 */ /* 0x000fe20000010095 */
[C---:B------:R-:W-:Y:S01]  /*d560*/  FMUL.FTZ R62, R109.reuse, -R207 ;  /* 0x800000cf6d3e7220 */ /* 0x040fe20000410000 */
[----:B------:R-:W-:Y:S01]  /*d570*/  FFMA.FTZ R60, R222, UR42, R60 ;  /* 0x0000002ade3c7c23 */ /* 0x000fe2000801003c */
[C---:B------:R-:W-:Y:S01]  /*d580*/  FFMA.FTZ R61, R0.reuse, R61, RZ ;  /* 0x0000003d003d7223 */ /* 0x040fe200000100ff */
[C---:B------:R-:W-:Y:S01]  /*d590*/  FFMA.FTZ R148, -R0.reuse, R148, RZ ;  /* 0x0000009400947223 */ /* 0x040fe200000101ff */
[----:B------:R-:W-:Y:S01]  /*d5a0*/  FMUL.FTZ R109, R109, -R206 ;  /* 0x800000ce6d6d7220 */ /* 0x000fe20000410000 */
[----:B------:R-:W-:Y:S01]  /*d5b0*/  FFMA.FTZ R60, -R0, R60, -RZ ;  /* 0x0000003c003c7223 */ /* 0x000fe200000109ff */
[C---:B------:R-:W-:Y:S01]  /*d5c0*/  FMUL.FTZ R0, R151.reuse, R122 ;  /* 0x0000007a97007220 */ /* 0x040fe20000410000 */
[----:B------:R-:W-:Y:S01]  /*d5d0*/  FMUL.FTZ R151, R151, R224 ;  /* 0x000000e097977220 */ /* 0x000fe20000410000 */
[C---:B------:R-:W-:Y:S01]  /*d5e0*/  FFMA.FTZ R62, R110.reuse, R206, -R62 ;  /* 0x000000ce6e3e7223 */ /* 0x040fe2000001083e */
[----:B------:R-:W-:Y:S01]  /*d5f0*/  FFMA.FTZ R110, R110, R207, R109 ;  /* 0x000000cf6e6e7223 */ /* 0x000fe2000001006d */
[C---:B------:R-:W-:Y:S01]  /*d600*/  FFMA.FTZ R0, R150.reuse, R224, -R0 ;  /* 0x000000e096007223 */ /* 0x040fe20000010800 */
[----:B------:R-:W-:Y:S01]  /*d610*/  FFMA.FTZ R151, R150, R122, R151 ;  /* 0x0000007a96977223 */ /* 0x000fe20000010097 */
[----:B------:R-:W-:Y:S01]  /*d620*/  FMUL.FTZ R109, R143, R217 ;  /* 0x000000d98f6d7220 */ /* 0x000fe20000410000 */
        /* <DEDUP_REMOVED lines=20> */
[----:B------:R-:W-:Y:S01]  /*d770*/  FFMA.FTZ R69, R226, UR42, R69 ;  /* 0x0000002ae2457c23 */ /* 0x000fe20008010045 */
[----:B------:R-:W-:Y:S01]  /*d780*/  FMUL.FTZ R2, R3, R2 ;  /* 0x0000000203027220 */ /* 0x000fe20000410000 */
[----:B------:R-:W-:Y:S01]  /*d790*/  FMUL.FTZ R3, R220, UR42 ;  /* 0x0000002adc037c20 */ /* 0x000fe20008410000 */
[----:B------:R-:W-:Y:S01]  /*d7a0*/  FMUL.FTZ R0, R219, UR42 ;  /* 0x0000002adb007c20 */ /* 0x000fe20008410000 */
[----:B------:R-:W-:Y:S01]  /*d7b0*/  FFMA.FTZ R69, -R4, R69, -RZ ;  /* 0x0000004504457223 */ /* 0x000fe200000109ff */
[----:B------:R-:W-:Y:S01]  /*d7c0*/  FFMA.FTZ R148, -R5, R157, R148 ;  /* 0x0000009d05947223 */ /* 0x000fe20000010194 */
[----:B------:R-:W-:Y:S01]  /*d7d0*/  FFMA.FTZ R3, R226, UR43, -R3 ;  /* 0x0000002be2037c23 */ /* 0x000fe20008010803 */
[----:B------:R-:W-:Y:S01]  /*d7e0*/  FFMA.FTZ R0, R227, UR43, -R0 ;  /* 0x0000002be3007c23 */ /* 0x000fe20008010800 */
[----:B------:R-:W-:Y:S01]  /*d7f0*/  FFMA.FTZ R70, R6, R71, R70 ;  /* 0x0000004706467223 */ /* 0x000fe20000010046 */
[----:B------:R-:W-:Y:S01]  /*d800*/  FMUL.FTZ R71, R218, UR43 ;  /* 0x0000002bda477c20 */ /* 0x000fe20008410000 */
[----:B------:R-:W-:Y:S01]  /*d810*/  FMUL.FTZ R3, R4, R3 ;  /* 0x0000000304037220 */ /* 0x000fe20000410000 */
[----:B------:R-:W-:Y:S01]  /*d820*/  FMUL.FTZ R4, R219, UR43 ;  /* 0x0000002bdb047c20 */ /* 0x000fe20008410000 */
[----:B------:R-:W-:Y:S01]  /*d830*/  FMUL.FTZ R0, R5, R0 ;  /* 0x0000000005007220 */ /* 0x000fe20000410000 */
[----:B------:R-:W-:Y:S01]  /*d840*/  FFMA.FTZ R71, R229, UR42, R71 ;  /* 0x0000002ae5477c23 */ /* 0x000fe20008010047 */
[----:B------:R-:W-:Y:S01]  /*d850*/  FFMA.FTZ R148, -R6, R159, R148 ;  /* 0x0000009f06947223 */ /* 0x000fe20000010194 */
[----:B------:R-:W-:Y:S01]  /*d860*/  FFMA.FTZ R4, R227, UR42, R4 ;  /* 0x0000002ae3047c23 */ /* 0x000fe20008010004 */
[----:B------:R-:W-:Y:S01]  /*d870*/  FFMA.FTZ R109, R144, R230, -R109 ;  /* 0x000000e6906d7223 */ /* 0x000fe2000001086d */
[----:B------:R-:W-:Y:S01]  /*d880*/  FFMA.FTZ R115, R162, R232, -R115 ;  /* 0x000000e8a2737223 */ /* 0x000fe20000010873 */
[----:B------:R-:W-:Y:S01]  /*d890*/  FADD.FTZ R110, -R205, R110 ;  /* 0x0000006ecd6e7221 */ /* 0x000fe20000010100 */
[----:B------:R-:W-:Y:S01]  /*d8a0*/  FFMA.FTZ R5, -R5, R4, -RZ ;  /* 0x0000000405057223 */ /* 0x000fe200000109ff */
[----:B------:R-:W-:Y:S01]  /*d8b0*/  FMUL.FTZ R4, R218, UR42 ;  /* 0x0000002ada047c20 */ /* 0x000fe20008410000 */
[----:B------:R-:W-:Y:S01]  /*d8c0*/  FADD.FTZ R62, R204, R62 ;  /* 0x0000003ecc3e7221 */ /* 0x000fe20000010000 */
[----:B------:R-:W-:Y:S01]  /*d8d0*/  FMUL.FTZ R143, R143, R230 ;  /* 0x000000e68f8f7220 */ /* 0x000fe20000410000 */
[----:B------:R-:W-:Y:S01]  /*d8e0*/  FMUL.FTZ R161, R161, R231 ;  /* 0x000000e7a1a17220 */ /* 0x000fe20000410000 */
[----:B------:R-:W-:Y:S01]  /*d8f0*/  FFMA.FTZ R4, R229, UR43, -R4 ;  /* 0x0000002be5047c23 */ /* 0x000fe20008010804 */
[----:B------:R-:W-:Y:S01]  /*d900*/  FFMA.FTZ R163, R162, R214, R163 ;  /* 0x000000d6a2a37223 */ /* 0x000fe200000100a3 */
[----:B------:R-:W-:Y:S01]  /*d910*/  FFMA.FTZ R143, R144, R217, R143 ;  /* 0x000000d9908f7223 */ /* 0x000fe2000001008f */
[----:B------:R-:W-:Y:S01]  /*d920*/  FFMA.FTZ R161, R160, R216, R161 ;  /* 0x000000d8a0a17223 */ /* 0x000fe200000100a1 */
[C---:B------:R-:W-:Y:S01]  /*d930*/  FMUL.FTZ R4, R6.reuse, R4 ;  /* 0x0000000406047220 */ /* 0x040fe20000410000 */
[----:B------:R-:W-:Y:S01]  /*d940*/  FFMA.FTZ R6, -R6, R71, -RZ ;  /* 0x0000004706067223 */ /* 0x000fe200000109ff */
[----:B------:R-:W-:Y:S01]  /*d950*/  FADD.FTZ R71, R57, R57 ;  /* 0x0000003939477221 */ /* 0x000fe20000010000 */
[C---:B------:R-:W-:Y:S01]  /*d960*/  FMUL.FTZ R144, R165.reuse, R215 ;  /* 0x000000d7a5907220 */ /* 0x040fe20000410000 */
[----:B------:R-:W-:Y:S01]  /*d970*/  FMUL.FTZ R165, R165, R233 ;  /* 0x000000e9a5a57220 */ /* 0x000fe20000410000 */
[----:B------:R-:W-:Y:S01]  /*d980*/  FMUL.FTZ R149, R169, R212 ;  /* 0x000000d4a9957220 */ /* 0x000fe20000410000 */
[C---:B------:R-:W-:Y:S01]  /*d990*/  FFMA.FTZ R109, R71.reuse, R109, R70 ;  /* 0x0000006d476d7223 */ /* 0x040fe20000010046 */
[----:B------:R-:W-:Y:S01]  /*d9a0*/  FFMA.FTZ R143, -R71, R143, R148 ;  /* 0x0000008f478f7223 */ /* 0x000fe20000010194 */
[C---:B------:R-:W-:Y:S01]  /*d9b0*/  FFMA.FTZ R144, R164.reuse, R233, -R144 ;  /* 0x000000e9a4907223 */ /* 0x040fe20000010890 */
[----:B------:R-:W-:Y:S01]  /*d9c0*/  FFMA.FTZ R165, R164, R215, R165 ;  /* 0x000000d7a4a57223 */ /* 0x000fe200000100a5 */
[C---:B------:R-:W-:Y:S01]  /*d9d0*/  FFMA.FTZ R114, R7.reuse, R114, R109 ;  /* 0x0000007207727223 */ /* 0x040fe2000001006d */
[----:B------:R-:W-:Y:S01]  /*d9e0*/  FFMA.FTZ R143, -R7, R161, R143 ;  /* 0x000000a1078f7223 */ /* 0x000fe2000001018f */
[C---:B------:R-:W-:Y:S01]  /*d9f0*/  FMUL.FTZ R70, R217.reuse, UR42 ;  /* 0x0000002ad9467c20 */ /* 0x040fe20008410000 */
[----:B------:R-:W-:Y:S01]  /*da00*/  FMUL.FTZ R148, R217, UR43 ;  /* 0x0000002bd9947c20 */ /* 0x000fe20008410000 */
[C---:B------:R-:W-:Y:S01]  /*da10*/  FFMA.FTZ R114, R8.reuse, R115, R114 ;  /* 0x0000007308727223 */ /* 0x040fe20000010072 */
[C---:B------:R-:W-:Y:S01]  /*da20*/  FMUL.FTZ R115, R111.reuse, -R110 ;  /* 0x8000006e6f737220 */ /* 0x040fe20000410000 */
[----:B------:R-:W-:Y:S01]  /*da30*/  FMUL.FTZ R111, R111, -R62 ;  /* 0x8000003e6f6f7220 */ /* 0x000fe20000410000 */
[----:B------:R-:W-:Y:S01]  /*da40*/  FFMA.FTZ R143, -R8, R163, R143 ;  /* 0x000000a3088f7223 */ /* 0x000fe2000001018f */
[C---:B------:R-:W-:Y:S01]  /*da50*/  FFMA.FTZ R114, R9.reuse, R144, R114 ;  /* 0x0000009009727223 */ /* 0x040fe20000010072 */
[C---:B------:R-:W-:Y:S01]  /*da60*/  FFMA.FTZ R115, R112.reuse, R62, -R115 ;  /* 0x0000003e70737223 */ /* 0x040fe20000010873 */
[----:B------:R-:W-:Y:S01]  /*da70*/  FFMA.FTZ R112, R112, R110, R111 ;  /* 0x0000006e70707223 */ /* 0x000fe2000001006f */
[----:B------:R-:W-:Y:S01]  /*da80*/  FFMA.FTZ R143, -R9, R165, R143 ;  /* 0x000000a5098f7223 */ /* 0x000fe2000001018f */
[----:B------:R-:W-:Y:S01]  /*da90*/  FFMA.FTZ R70, R230, UR43, -R70 ;  /* 0x0000002be6467c23 */ /* 0x000fe20008010846 */
[----:B------:R-:W-:Y:S01]  /*daa0*/  FADD.FTZ R202, R202, R115 ;  /* 0x00000073caca7221 */ /* 0x000fe20000010000 */
[----:B------:R-:W-:Y:S01]  /*dab0*/  FADD.FTZ R203, -R203, R112 ;  /* 0x00000070cbcb7221 */ /* 0x000fe20000010100 */
[----:B------:R-:W-:Y:S01]  /*dac0*/  FFMA.FTZ R148, R230, UR42, R148 ;  /* 0x0000002ae6947c23 */ /* 0x000fe20008010094 */
[----:B------:R-:W-:Y:S01]  /*dad0*/  FFMA.FTZ R149, R168, R211, -R149 ;  /* 0x000000d3a8957223 */ /* 0x000fe20000010895 */
[C---:B------:R-:W-:Y:S01]  /*dae0*/  FMUL.FTZ R115, R113.reuse, -R202 ;  /* 0x800000ca71737220 */ /* 0x040fe20000410000 */
[----:B------:R-:W-:Y:S01]  /*daf0*/  FMUL.FTZ R112, R113, -R203 ;  /* 0x800000cb71707220 */ /* 0x000fe20000410000 */
[C---:B------:R-:W-:Y:S01]  /*db00*/  FMUL.FTZ R70, R71.reuse, R70 ;  /* 0x0000004647467220 */ /* 0x040fe20000410000 */
[----:B------:R-:W-:Y:S01]  /*db10*/  FFMA.FTZ R114, R10, R147, R114 ;  /* 0x000000930a727223 */ /* 0x000fe20000010072 */
        /* <DEDUP_REMOVED lines=9> */
[----:B------:R-:W-:Y:S01]  /*dbb0*/  FMUL.FTZ R116, R117, -R200 ;  /* 0x800000c875747220 */ /* 0x000fe20000410000 */
[----:B------:R-:W-:Y:S01]  /*dbc0*/  FMUL.FTZ R113, R213, UR42 ;  /* 0x0000002ad5717c20 */ /* 0x000fe20008410000 */
[C---:B------:R-:W-:Y:S01]  /*dbd0*/  FMUL.FTZ R112, R9.reuse, R112 ;  /* 0x0000007009707220 */ /* 0x040fe20000410000 */
[----:B------:R-:W-:Y:S01]  /*dbe0*/  FFMA.FTZ R9, -R9, R115, -RZ ;  /* 0x0000007309097223 */ /* 0x000fe200000109ff */
[-C--:B------:R-:W-:Y:S01]  /*dbf0*/  FMUL.FTZ R115, R117, -R201.reuse ;  /* 0x800000c975737220 */ /* 0x080fe20000410000 */
[----:B------:R-:W-:Y:S01]  /*dc00*/  FMUL.FTZ R117, R213, UR43 ;  /* 0x0000002bd5757c20 */ /* 0x000fe20008410000 */
[----:B------:R-:W-:Y:S01]  /*dc10*/  FFMA.FTZ R113, R234, UR43, -R113 ;  /* 0x0000002bea717c23 */ /* 0x000fe20008010871 */
[----:B------:R-:W-:Y:S01]  /*dc20*/  FMUL.FTZ R109, R216, UR42 ;  /* 0x0000002ad86d7c20 */ /* 0x000fe20008410000 */
[C---:B------:R-:W-:Y:S01]  /*dc30*/  FFMA.FTZ R115, R118.reuse, R200, -R115 ;  /* 0x000000c876737223 */ /* 0x040fe20000010873 */
[----:B------:R-:W-:Y:S01]  /*dc40*/  FFMA.FTZ R118, R118, R201, R116 ;  /* 0x000000c976767223 */ /* 0x000fe20000010074 */
[----:B------:R-:W-:Y:S01]  /*dc50*/  FMUL.FTZ R116, R239, UR42 ;  /* 0x0000002aef747c20 */ /* 0x000fe20008410000 */
[----:B------:R-:W-:Y:S01]  /*dc60*/  FFMA.FTZ R117, R234, UR42, R117 ;  /* 0x0000002aea757c23 */ /* 0x000fe20008010075 */
[C---:B------:R-:W-:Y:S01]  /*dc70*/  FFMA.FTZ R143, -R10.reuse, R167, R143 ;  /* 0x000000a70a8f7223 */ /* 0x040fe2000001018f */
[----:B------:R-:W-:Y:S01]  /*dc80*/  FADD.FTZ R199, -R199, R118 ;  /* 0x00000076c7c77221 */ /* 0x000fe20000010100 */
[----:B------:R-:W-:Y:S01]  /*dc90*/  FMUL.FTZ R118, R239, UR43 ;  /* 0x0000002bef767c20 */ /* 0x000fe20008410000 */
[C---:B------:R-:W-:Y:S01]  /*dca0*/  FFMA.FTZ R116, R223.reuse, UR43, -R116 ;  /* 0x0000002bdf747c23 */ /* 0x040fe20008010874 */
[----:B------:R-:W-:Y:S01]  /*dcb0*/  FMUL.FTZ R113, R10, R113 ;  /* 0x000000710a717220 */ /* 0x000fe20000410000 */
[----:B------:R-:W-:Y:S01]  /*dcc0*/  FMUL.FTZ R148, R216, UR43 ;  /* 0x0000002bd8947c20 */ /* 0x000fe20008410000 */
[----:B------:R-:W-:Y:S01]  /*dcd0*/  FFMA.FTZ R118, R223, UR42, R118 ;  /* 0x0000002adf767c23 */ /* 0x000fe20008010076 */
[----:B------:R-:W-:Y:S01]  /*dce0*/  FFMA.FTZ R10, -R10, R117, -RZ ;  /* 0x000000750a0a7223 */ /* 0x000fe200000109ff */
[----:B------:R-:W-:Y:S01]  /*dcf0*/  FADD.FTZ R198, R198, R115 ;  /* 0x00000073c6c67221 */ /* 0x000fe20000010000 */
[----:B------:R-:W-:Y:S01]  /*dd00*/  FMUL.FTZ R117, R119, -R199 ;  /* 0x800000c777757220 */ /* 0x000fe20000410000 */
[----:B------:R-:W-:Y:S01]  /*dd10*/  FMUL.FTZ R115, R15, R116 ;  /* 0x000000740f737220 */ /* 0x000fe20000410000 */
[----:B------:R-:W-:Y:S01]  /*dd20*/  FFMA.FTZ R149, R11, R149, R114 ;  /* 0x000000950b957223 */ /* 0x000fe20000010072 */
[----:B------:R-:W-:Y:S01]  /*dd30*/  FFMA.FTZ R109, R231, UR43, -R109 ;  /* 0x0000002be76d7c23 */ /* 0x000fe2000801086d */
[----:B------:R-:W-:Y:S01]  /*dd40*/  FFMA.FTZ R15, -R15, R118, -RZ ;  /* 0x000000760f0f7223 */ /* 0x000fe200000109ff */
[C---:B------:R-:W-:Y:S01]  /*dd50*/  FMUL.FTZ R114, R212.reuse, UR42 ;  /* 0x0000002ad4727c20 */ /* 0x040fe20008410000 */
[----:B------:R-:W-:Y:S01]  /*dd60*/  FMUL.FTZ R169, R169, R211 ;  /* 0x000000d3a9a97220 */ /* 0x000fe20000410000 */
[----:B------:R-:W-:Y:S01]  /*dd70*/  FFMA.FTZ R148, R231, UR42, R148 ;  /* 0x0000002ae7947c23 */ /* 0x000fe20008010094 */
[-C--:B------:R-:W-:Y:S01]  /*dd80*/  FMUL.FTZ R116, R119, -R198.reuse ;  /* 0x800000c677747220 */ /* 0x080fe20000410000 */
[----:B------:R-:W-:Y:S01]  /*dd90*/  FMUL.FTZ R118, R212, UR43 ;  /* 0x0000002bd4767c20 */ /* 0x000fe20008410000 */
[----:B------:R-:W-:Y:S01]  /*dda0*/  FFMA.FTZ R117, R120, R198, -R117 ;  /* 0x000000c678757223 */ /* 0x000fe20000010875 */
[----:B------:R-:W-:Y:S01]  /*ddb0*/  FMUL.FTZ R109, R7, R109 ;  /* 0x0000006d076d7220 */ /* 0x000fe20000410000 */
[----:B------:R-:W-:Y:S01]  /*ddc0*/  FFMA.FTZ R114, R211, UR43, -R114 ;  /* 0x0000002bd3727c23 */ /* 0x000fe20008010872 */
[----:B------:R-:W-:Y:S01]  /*ddd0*/  FFMA.FTZ R169, R168, R212, R169 ;  /* 0x000000d4a8a97223 */ /* 0x000fe200000100a9 */
[----:B------:R-:W-:Y:S01]  /*dde0*/  FFMA.FTZ R7, -R7, R148, -RZ ;  /* 0x0000009407077223 */ /* 0x000fe200000109ff */
[----:B------:R-:W-:Y:S01]  /*ddf0*/  FMUL.FTZ R111, R214, UR42 ;  /* 0x0000002ad66f7c20 */ /* 0x000fe20008410000 */
[----:B------:R-:W-:Y:S01]  /*de00*/  FFMA.FTZ R116, R120, R199, R116 ;  /* 0x000000c778747223 */ /* 0x000fe20000010074 */
[----:B------:R-:W-:Y:S01]  /*de10*/  FFMA.FTZ R118, R211, UR42, R118 ;  /* 0x0000002ad3767c23 */ /* 0x000fe20008010076 */
[----:B------:R-:W-:Y:S01]  /*de20*/  FMUL.FTZ R148, R214, UR43 ;  /* 0x0000002bd6947c20 */ /* 0x000fe20008410000 */
[----:B------:R-:W-:Y:S01]  /*de30*/  FADD.FTZ R196, R196, R117 ;  /* 0x00000075c4c47221 */ /* 0x000fe20000010000 */
[----:B------:R-:W-:Y:S01]  /*de40*/  FMUL.FTZ R117, R11, R114 ;  /* 0x000000720b757220 */ /* 0x000fe20000410000 */
[C---:B------:R-:W-:Y:S01]  /*de50*/  FFMA.FTZ R111, R232.reuse, UR43, -R111 ;  /* 0x0000002be86f7c23 */ /* 0x040fe2000801086f */
[----:B------:R-:W-:Y:S01]  /*de60*/  FADD.FTZ R116, -R197, R116 ;  /* 0x00000074c5747221 */ /* 0x000fe20000010100 */
[C---:B------:R-:W-:Y:S01]  /*de70*/  FFMA.FTZ R114, -R11.reuse, R118, -RZ ;  /* 0x000000760b727223 */ /* 0x040fe200000109ff */
[----:B------:R-:W-:Y:S01]  /*de80*/  FFMA.FTZ R120, -R11, R169, R143 ;  /* 0x000000a90b787223 */ /* 0x000fe2000001018f */
[----:B------:R-:W-:Y:S01]  /*de90*/  FFMA.FTZ R148, R232, UR42, R148 ;  /* 0x0000002ae8947c23 */ /* 0x000fe20008010094 */
[C---:B------:R-:W-:Y:S01]  /*dea0*/  FMUL.FTZ R11, R121.reuse, -R196 ;  /* 0x800000c4790b7220 */ /* 0x040fe20000410000 */
[C---:B------:R-:W-:Y:S01]  /*deb0*/  FMUL.FTZ R111, R8.reuse, R111 ;  /* 0x0000006f086f7220 */ /* 0x040fe20000410000 */
[----:B------:R-:W-:Y:S01]  /*dec0*/  FMUL.FTZ R121, R121, -R116 ;  /* 0x8000007479797220 */ /* 0x000fe20000410000 */
[----:B------:R-:W-:Y:S01]  /*ded0*/  FFMA.FTZ R8, -R8, R148, -RZ ;  /* 0x0000009408087223 */ /* 0x000fe200000109ff */
[----:B------:R-:W-:Y:S01]  /*dee0*/  FFMA.FTZ R118, R124, R116, R11 ;  /* 0x000000747c767223 */ /* 0x000fe2000001000b */
[C---:B------:R-:W-:Y:S01]  /*def0*/  FMUL.FTZ R150, R171.reuse, R210 ;  /* 0x000000d2ab967220 */ /* 0x040fe20000410000 */
[C---:B------:R-:W-:Y:S01]  /*df00*/  FMUL.FTZ R144, R210.reuse, UR42 ;  /* 0x0000002ad2907c20 */ /* 0x040fe20008410000 */
[----:B------:R-:W-:Y:S01]  /*df10*/  FMUL.FTZ R148, R210, UR43 ;  /* 0x0000002bd2947c20 */ /* 0x000fe20008410000 */
[-C--:B------:R-:W-:Y:S01]  /*df20*/  FMUL.FTZ R171, R171, R235.reuse ;  /* 0x000000ebabab7220 */ /* 0x080fe20000410000 */
[----:B------:R-:W-:Y:S01]  /*df30*/  FFMA.FTZ R121, R124, R196, -R121 ;  /* 0x000000c47c797223 */ /* 0x000fe20000010879 */
[----:B------:R-:W-:Y:S01]  /*df40*/  FADD.FTZ R195, -R195, R118 ;  /* 0x00000076c3c37221 */ /* 0x000fe20000010100 */
[C---:B------:R-:W-:Y:S01]  /*df50*/  FFMA.FTZ R150, R170.reuse, R235, -R150 ;  /* 0x000000ebaa967223 */ /* 0x040fe20000010896 */
[C---:B------:R-:W-:Y:S01]  /*df60*/  FFMA.FTZ R119, R235.reuse, UR43, -R144 ;  /* 0x0000002beb777c23 */ /* 0x040fe20008010890 */
[----:B------:R-:W-:Y:S01]  /*df70*/  FFMA.FTZ R143, R235, UR42, R148 ;  /* 0x0000002aeb8f7c23 */ /* 0x000fe20008010094 */
[----:B------:R-:W-:Y:S01]  /*df80*/  FFMA.FTZ R171, R170, R210, R171 ;  /* 0x000000d2aaab7223 */ /* 0x000fe200000100ab */
[----:B------:R-:W-:Y:S01]  /*df90*/  FADD.FTZ R194, R194, R121 ;  /* 0x00000079c2c27221 */ /* 0x000fe20000010000 */
[C---:B------:R-:W-:Y:S01]  /*dfa0*/  FMUL.FTZ R11, R125.reuse, -R195 ;  /* 0x800000c37d0b7220 */ /* 0x040fe20000410000 */
[C---:B------:R-:W-:Y:S01]  /*dfb0*/  FFMA.FTZ R150, R12.reuse, R150, R149 ;  /* 0x000000960c967223 */ /* 0x040fe20000010095 */
[C---:B------:R-:W-:Y:S01]  /*dfc0*/  FMUL.FTZ R119, R12.reuse, R119 ;  /* 0x000000770c777220 */ /* 0x040fe20000410000 */
[C---:B------:R-:W-:Y:S01]  /*dfd0*/  FFMA.FTZ R118, -R12.reuse, R143, -RZ ;  /* 0x0000008f0c767223 */ /* 0x040fe200000109ff */
[----:B------:R-:W-:Y:S01]  /*dfe0*/  FFMA.FTZ R12, -R12, R171, R120 ;  /* 0x000000ab0c0c7223 */ /* 0x000fe20000010178 */
[-C--:B------:R-:W-:Y:S01]  /*dff0*/  FMUL.FTZ R120, R125, -R194.reuse ;  /* 0x800000c27d787220 */ /* 0x080fe20000410000 */
[C---:B------:R-:W-:Y:S01]  /*e000*/  FFMA.FTZ R11, R126.reuse, R194, -R11 ;  /* 0x000000c27e0b7223 */ /* 0x040fe2000001080b */
[C---:B------:R-:W-:Y:S01]  /*e010*/  FMUL.FTZ R121, R209.reuse, UR42 ;  /* 0x0000002ad1797c20 */ /* 0x040fe20008410000 */
[----:B------:R-:W-:Y:S01]  /*e020*/  FMUL.FTZ R143, R209, UR43 ;  /* 0x0000002bd18f7c20 */ /* 0x000fe20008410000 */
[----:B------:R-:W-:Y:S01]  /*e030*/  FFMA.FTZ R120, R126, R195, R120 ;  /* 0x000000c37e787223 */ /* 0x000fe20000010078 */
[----:B------:R-:W-:Y:S01]  /*e040*/  FADD.FTZ R192, R192, R11 ;  /* 0x0000000bc0c07221 */ /* 0x000fe20000010000 */
[C---:B------:R-:W-:Y:S01]  /*e050*/  FFMA.FTZ R124, R236.reuse, UR43, -R121 ;  /* 0x0000002bec7c7c23 */ /* 0x040fe20008010879 */
[----:B------:R-:W-:Y:S01]  /*e060*/  FFMA.FTZ R144, R236, UR42, R143 ;  /* 0x0000002aec907c23 */ /* 0x000fe2000801008f */
[----:B------:R-:W-:Y:S01]  /*e070*/  FADD.FTZ R120, -R193, R120 ;  /* 0x00000078c1787221 */ /* 0x000fe20000010100 */
[----:B------:R-:W-:Y:S01]  /*e080*/  FMUL.FTZ R11, R127, -R192 ;  /* 0x800000c07f0b7220 */ /* 0x000fe20000410000 */
[C---:B------:R-:W-:Y:S01]  /*e090*/  FMUL.FTZ R121, R13.reuse, R124 ;  /* 0x0000007c0d797220 */ /* 0x040fe20000410000 */
[----:B------:R-:W-:Y:S01]  /*e0a0*/  FFMA.FTZ R173, -R13, R173, R12 ;  /* 0x000000ad0dad7223 */ /* 0x000fe2000001010c */
[-C--:B------:R-:W-:Y:S01]  /*e0b0*/  FMUL.FTZ R127, R127, -R120.reuse ;  /* 0x800000787f7f7220 */ /* 0x080fe20000410000 */
[C---:B------:R-:W-:Y:S01]  /*e0c0*/  FFMA.FTZ R126, R128.reuse, R120, R11 ;  /* 0x00000078807e7223 */ /* 0x040fe2000001000b */
[C---:B------:R-:W-:Y:S01]  /*e0d0*/  FFMA.FTZ R125, R13.reuse, R152, R150 ;  /* 0x000000980d7d7223 */ /* 0x040fe20000010096 */
[----:B------:R-:W-:Y:S01]  /*e0e0*/  FFMA.FTZ R124, -R13, R144, -RZ ;  /* 0x000000900d7c7223 */ /* 0x000fe200000109ff */
[----:B------:R-:W-:Y:S01]  /*e0f0*/  FFMA.FTZ R11, R128, R192, -R127 ;  /* 0x000000c0800b7223 */ /* 0x000fe2000001087f */
[----:B------:R-:W-:Y:S01]  /*e100*/  FADD.FTZ R191, -R191, R126 ;  /* 0x0000007ebfbf7221 */ /* 0x000fe20000010100 */
[----:B------:R-:W-:Y:S01]  /*e110*/  MOV R12, UR7 ;  /* 0x00000007000c7c02 */ /* 0x000fe20008000f00 */
[----:B------:R-:W-:Y:S01]  /*e120*/  FFMA.FTZ R224, R105, -R88, R224 ;  /* 0x8000005869e07223 */ /* 0x000fe200000100e0 */
[----:B------:R-:W-:Y:S01]  /*e130*/  FADD.FTZ R11, R190, R11 ;  /* 0x0000000bbe0b7221 */ /* 0x000fe20000010000 */
[C---:B------:R-:W-:Y:S01]  /*e140*/  FMUL.FTZ R13, R129.reuse, -R191 ;  /* 0x800000bf810d7220 */ /* 0x040fe20000410000 */
[----:B------:R-:W-:Y:S01]  /*e150*/  @!P1 LEA R127, R12, R73, 0x4 ;  /* 0x000000490c7f9211 */ /* 0x000fe200078e20ff */
[----:B------:R-:W-:Y:S01]  /*e160*/  FFMA.FTZ R225, R104, -R87, R225 ;  /* 0x8000005768e17223 */ /* 0x000fe200000100e1 */
[-C--:B------:R-:W-:Y:S01]  /*e170*/  FMUL.FTZ R128, R129, -R11.reuse ;  /* 0x8000000b81807220 */ /* 0x080fe20000410000 */
[----:B------:R-:W-:Y:S01]  /*e180*/  FFMA.FTZ R12, R130, R11, -R13 ;  /* 0x0000000b820c7223 */ /* 0x000fe2000001080d */
[----:B------:R-:W-:Y:S01]  /*e190*/  FFMA.FTZ R13, R14, R154, R125 ;  /* 0x0000009a0e0d7223 */ /* 0x000fe2000001007d */
[----:B------:R-:W-:Y:S01]  /*e1a0*/  SHF.L.U32 R126, R94, 0x5, RZ ;  /* 0x000000055e7e7819 */ /* 0x000fe200000006ff */
[----:B------:R-:W-:Y:S01]  /*e1b0*/  FFMA.FTZ R125, R130, R191, R128 ;  /* 0x000000bf827d7223 */ /* 0x000fe20000010080 */
[----:B------:R-:W-:Y:S01]  /*e1c0*/  FADD.FTZ R12, R145, R12 ;  /* 0x0000000c910c7221 */ /* 0x000fe20000010000 */
[----:B------:R0:W-:Y:S01]  /*e1d0*/  @!P1 STS.128 [R127+0x4be0], R64 ;  /* 0x004be0407f009388 */ /* 0x0001e20000000c00 */
[----:B------:R-:W-:Y:S01]  /*e1e0*/  LEA.HI.SX32 R126, R126, R126, 0x1b ;  /* 0x0000007e7e7e7211 */ /* 0x000fe200078fdaff */
[----:B------:R-:W-:Y:S01]  /*e1f0*/  FADD.FTZ R146, -R146, R125 ;  /* 0x0000007d92927221 */ /* 0x000fe20000010100 */
[----:B------:R-:W-:Y:S01]  /*e200*/  FMUL.FTZ R125, R131, -R12 ;  /* 0x8000000c837d7220 */ /* 0x000fe20000410000 */
[----:B------:R-:W-:Y:S01]  /*e210*/  FFMA.FTZ R226, R103, -R86, R226 ;  /* 0x8000005667e27223 */ /* 0x000fe200000100e2 */
[----:B------:R-:W-:Y:S01]  /*e220*/  LEA R126, R126, R73, 0x2 ;  /* 0x000000497e7e7211 */ /* 0x000fe200078e10ff */
[-C--:B------:R-:W-:Y:S01]  /*e230*/  FMUL.FTZ R131, R131, -R146.reuse ;  /* 0x8000009283837220 */ /* 0x080fe20000410000 */
[----:B------:R-:W-:Y:S01]  /*e240*/  FFMA.FTZ R128, R132, R146, R125 ;  /* 0x0000009284807223 */ /* 0x000fe2000001007d */
[----:B------:R-:W-:Y:S01]  /*e250*/  FFMA.FTZ R227, R102, -R85, R227 ;  /* 0x8000005566e37223 */ /* 0x000fe200000100e3 */
[-C--:B------:R-:W-:Y:S01]  /*e260*/  FFMA.FTZ R125, R98, -R79.reuse, R234 ;  /* 0x8000004f627d7223 */ /* 0x080fe200000100ea */
[----:B------:R-:W-:Y:S01]  /*e270*/  FFMA.FTZ R131, R132, R12, -R131 ;  /* 0x0000000c84837223 */ /* 0x000fe20000010883 */
[----:B------:R-:W-:Y:S01]  /*e280*/  FADD.FTZ R189, -R189, R128 ;  /* 0x00000080bdbd7221 */ /* 0x000fe20000010100 */
[----:B------:R1:W-:Y:S01]  /*e290*/  STS [R126+0x1080], R63 ;  /* 0x0010803f7e007388 */ /* 0x0003e20000000800 */
[----:B------:R-:W-:Y:S01]  /*e2a0*/  FMUL.FTZ R150, R116, R79 ;  /* 0x0000004f74967220 */ /* 0x000fe20000410000 */
[----:B------:R-:W-:Y:S01]  /*e2b0*/  FADD.FTZ R188, R188, R131 ;  /* 0x00000083bcbc7221 */ /* 0x000fe20000010000 */
[-C--:B------:R-:W-:Y:S01]  /*e2c0*/  FMUL.FTZ R128, R194, R80.reuse ;  /* 0x00000050c2807220 */ /* 0x080fe20000410000 */
[----:B------:R2:W-:Y:S01]  /*e2d0*/  STS [R126+0x1084], R60 ;  /* 0x0010843c7e007388 */ /* 0x0005e20000000800 */
[----:B------:R-:W-:Y:S01]  /*e2e0*/  FFMA.FTZ R233, R99, -R80, R233 ;  /* 0x8000005063e97223 */ /* 0x000fe200000100e9 */
[----:B0-----:R-:W-:Y:S01]  /*e2f0*/  FMUL.FTZ R67, R188, R84 ;  /* 0x00000054bc437220 */ /* 0x001fe20000410000 */
[----:B------:R-:W-:Y:S01]  /*e300*/  FMUL.FTZ R152, R215, R128 ;  /* 0x00000080d7987220 */ /* 0x000fe20000410000 */
[----:B------:R0:W-:Y:S01]  /*e310*/  STS [R126+0x1090], R2 ;  /* 0x001090027e007388 */ /* 0x0001e20000000800 */
[----:B------:R-:W-:Y:S01]  /*e320*/  FMUL.FTZ R127, R192, UR55 ;  /* 0x00000037c07f7c20 */ /* 0x000fe20008410000 */
[----:B-1----:R-:W-:-:S02]  /*e330*/  FMUL.FTZ R63, R133, -R189 ;  /* 0x800000bd853f7220 */ /* 0x002fc40000410000 */
[----:B------:R1:W-:Y:S01]  /*e340*/  STS [R126+0x1098], R3 ;  /* 0x001098037e007388 */ /* 0x0003e20000000800 */
[----:B------:R-:W-:Y:S01]  /*e350*/  FFMA.FTZ R127, R120, UR56, -R127 ;  /* 0x00000038787f7c23 */ /* 0x000fe2000801087f */
[-C--:B--2---:R-:W-:Y:S01]  /*e360*/  FMUL.FTZ R60, R133, -R188.reuse ;  /* 0x800000bc853c7220 */ /* 0x084fe20000410000 */
[C---:B------:R-:W-:Y:S01]  /*e370*/  FFMA.FTZ R63, R134.reuse, R188, -R63 ;  /* 0x000000bc863f7223 */ /* 0x040fe2000001083f */
[----:B------:R2:W-:Y:S02]  /*e380*/  STS [R126+0x10a0], R0 ;  /* 0x0010a0007e007388 */ /* 0x0005e40000000800 */
[----:B0-----:R-:W-:Y:S01]  /*e390*/  FFMA.FTZ R2, R134, R189, R60 ;  /* 0x000000bd86027223 */ /* 0x001fe2000001003c */
[----:B------:R-:W-:Y:S01]  /*e3a0*/  FADD.FTZ R186, R186, R63 ;  /* 0x0000003fbaba7221 */ /* 0x000fe20000010000 */
[----:B------:R-:W-:Y:S01]  /*e3b0*/  STS [R126+0x10a8], R4 ;  /* 0x0010a8047e007388 */ /* 0x000fe20000000800 */
[----:B------:R-:W-:Y:S01]  /*e3c0*/  FMUL.FTZ R134, R11, UR55 ;  /* 0x000000370b867c20 */ /* 0x000fe20008410000 */
[----:B------:R-:W-:Y:S01]  /*e3d0*/  FADD.FTZ R2, -R187, R2 ;  /* 0x00000002bb027221 */ /* 0x000fe20000010100 */
[----:B-1----:R-:W-:Y:S01]  /*e3e0*/  FMUL.FTZ R3, R135, -R186 ;  /* 0x800000ba87037220 */ /* 0x002fe20000410000 */
[----:B------:R0:W-:Y:S01]  /*e3f0*/  STS [R126+0x10ac], R6 ;  /* 0x0010ac067e007388 */ /* 0x0001e20000000800 */
[----:B------:R-:W-:Y:S01]  /*e400*/  FFMA.FTZ R129, R191, UR56, -R134 ;  /* 0x00000038bf817c23 */ /* 0x000fe20008010886 */
[-C--:B------:R-:W-:Y:S01]  /*e410*/  FMUL.FTZ R135, R135, -R2.reuse ;  /* 0x8000000287877220 */ /* 0x080fe20000410000 */
[----:B--2---:R-:W-:Y:S01]  /*e420*/  FFMA.FTZ R0, R136, R2, R3 ;  /* 0x0000000288007223 */ /* 0x004fe20000010003 */
[----:B------:R1:W-:Y:S01]  /*e430*/  STS [R126+0x10a4], R5 ;  /* 0x0010a4057e007388 */ /* 0x0003e20000000800 */
[----:B------:R-:W-:Y:S01]  /*e440*/  FMUL.FTZ R66, R2, R85 ;  /* 0x0000005502427220 */ /* 0x000fe20000410000 */
[----:B------:R-:W-:Y:S01]  /*e450*/  FFMA.FTZ R135, R136, R186, -R135 ;  /* 0x000000ba88877223 */ /* 0x000fe20000010887 */
[----:B------:R-:W-:Y:S01]  /*e460*/  FADD.FTZ R185, -R185, R0 ;  /* 0x00000000b9b97221 */ /* 0x000fe20000010100 */
[----:B------:R2:W-:Y:S01]  /*e470*/  STS [R126+0x10c4], R8 ;  /* 0x0010c4087e007388 */ /* 0x0005e20000000800 */
[----:B------:R-:W-:Y:S01]  /*e480*/  FMUL.FTZ R136, R195, R80 ;  /* 0x00000050c3887220 */ /* 0x000fe20000410000 */
[----:B------:R-:W-:Y:S01]  /*e490*/  FADD.FTZ R184, R184, R135 ;  /* 0x00000087b8b87221 */ /* 0x000fe20000010000 */
[CC--:B------:R-:W-:Y:S01]  /*e4a0*/  FMUL.FTZ R3, R137.reuse, -R185.reuse ;  /* 0x800000b989037220 */ /* 0x0c0fe20000410000 */
[----:B0-----:R-:W-:Y:S01]  /*e4b0*/  FMUL.FTZ R6, R208, UR42 ;  /* 0x0000002ad0067c20 */ /* 0x001fe20008410000 */
[----:B------:R0:W-:Y:S01]  /*e4c0*/  STS [R126+0x10bc], R7 ;  /* 0x0010bc077e007388 */ /* 0x0001e20000000800 */
[-C--:B------:R-:W-:Y:S01]  /*e4d0*/  FMUL.FTZ R0, R137, -R184.reuse ;  /* 0x800000b889007220 */ /* 0x080fe20000410000 */
[C---:B------:R-:W-:Y:S01]  /*e4e0*/  FFMA.FTZ R3, R138.reuse, R184, -R3 ;  /* 0x000000b88a037223 */ /* 0x040fe20000010803 */
[----:B-1----:R-:W-:Y:S01]  /*e4f0*/  FFMA.FTZ R5, R237, UR43, -R6 ;  /* 0x0000002bed057c23 */ /* 0x002fe20008010806 */
[----:B------:R1:W-:Y:S01]  /*e500*/  STS [R126+0x1088], R61 ;  /* 0x0010883d7e007388 */ /* 0x0003e20000000800 */
[----:B------:R-:W-:Y:S01]  /*e510*/  FFMA.FTZ R0, R138, R185, R0 ;  /* 0x000000b98a007223 */ /* 0x000fe20000010000 */
[----:B------:R-:W-:Y:S01]  /*e520*/  FADD.FTZ R182, R182, R3 ;  /* 0x00000003b6b67221 */ /* 0x000fe20000010000 */
[----:B--2---:R-:W-:Y:S01]  /*e530*/  FMUL.FTZ R8, R208, UR43 ;  /* 0x0000002bd0087c20 */ /* 0x004fe20008410000 */
[----:B------:R-:W-:Y:S01]  /*e540*/  FMUL.FTZ R5, R14, R5 ;  /* 0x000000050e057220 */ /* 0x000fe20000410000 */
[----:B------:R-:W-:Y:S01]  /*e550*/  FADD.FTZ R4, -R183, R0 ;  /* 0x00000000b7047221 */ /* 0x000fe20000010100 */
[----:B------:R-:W-:Y:S01]  /*e560*/  FMUL.FTZ R3, R139, -R182 ;  /* 0x800000b68b037220 */ /* 0x000fe20000410000 */
[----:B------:R2:W-:Y:S01]  /*e570*/  STS [R126+0x10cc], R9 ;  /* 0x0010cc097e007388 */ /* 0x0005e20000000800 */
[----:B0-----:R-:W-:Y:S01]  /*e580*/  FFMA.FTZ R7, R237, UR42, R8 ;  /* 0x0000002aed077c23 */ /* 0x001fe20008010008 */
[-C--:B------:R-:W-:Y:S01]  /*e590*/  FMUL.FTZ R139, R139, -R4.reuse ;  /* 0x800000048b8b7220 */ /* 0x080fe20000410000 */
[----:B------:R-:W-:Y:S01]  /*e5a0*/  FFMA.FTZ R0, R140, R4, R3 ;  /* 0x000000048c007223 */ /* 0x000fe20000010003 */
[----:B-1----:R-:W-:Y:S01]  /*e5b0*/  FFMA.FTZ R61, R106, -R89, R222 ;  /* 0x800000596a3d7223 */ /* 0x002fe200000100de */
[----:B------:R-:W-:Y:S01]  /*e5c0*/  FFMA.FTZ R63, -R14, R7, -RZ ;  /* 0x000000070e3f7223 */ /* 0x000fe200000109ff */
[----:B------:R-:W-:Y:S01]  /*e5d0*/  FFMA.FTZ R139, R140, R182, -R139 ;  /* 0x000000b68c8b7223 */ /* 0x000fe2000001088b */
[----:B------:R-:W-:Y:S01]  /*e5e0*/  FADD.FTZ R181, -R181, R0 ;  /* 0x00000000b5b57221 */ /* 0x000fe20000010100 */
[----:B------:R0:W-:Y:S01]  /*e5f0*/  STS [R126+0x10f0], R5 ;  /* 0x0010f0057e007388 */ /* 0x0001e20000000800 */
[----:B------:R-:W-:Y:S01]  /*e600*/  FMUL.FTZ R60, R4, R87 ;  /* 0x00000057043c7220 */ /* 0x000fe20000410000 */
[----:B------:R-:W-:Y:S01]  /*e610*/  FADD.FTZ R180, R180, R139 ;  /* 0x0000008bb4b47221 */ /* 0x000fe20000010000 */
[-C--:B------:R-:W-:Y:S01]  /*e620*/  FMUL.FTZ R3, R141, -R181.reuse ;  /* 0x800000b58d037220 */ /* 0x080fe20000410000 */
[----:B------:R1:W-:Y:S01]  /*e630*/  STS [R126+0x10d4], R10 ;  /* 0x0010d40a7e007388 */ /* 0x0003e20000000800 */
[----:B------:R-:W-:Y:S01]  /*e640*/  FMUL.FTZ R64, R221, R60 ;  /* 0x0000003cdd407220 */ /* 0x000fe20000410000 */
[-C--:B------:R-:W-:Y:S01]  /*e650*/  FMUL.FTZ R0, R141, -R180.reuse ;  /* 0x800000b48d007220 */ /* 0x080fe20000410000 */
[----:B------:R-:W-:Y:S01]  /*e660*/  FFMA.FTZ R3, R142, R180, -R3 ;  /* 0x000000b48e037223 */ /* 0x000fe20000010803 */
[-C--:B--2---:R-:W-:Y:S01]  /*e670*/  FMUL.FTZ R9, R180, R88.reuse ;  /* 0x00000058b4097220 */ /* 0x084fe20000410000 */
[----:B------:R2:W-:Y:S01]  /*e680*/  STS [R126+0x10f4], R63 ;  /* 0x0010f43f7e007388 */ /* 0x0005e20000000800 */
[----:B------:R-:W-:Y:S01]  /*e690*/  FFMA.FTZ R0, R142, R181, R0 ;  /* 0x000000b58e007223 */ /* 0x000fe20000010000 */
[----:B------:R-:W-:Y:S01]  /*e6a0*/  FADD.FTZ R178, R178, R3 ;  /* 0x00000003b2b27221 */ /* 0x000fe20000010000 */
[----:B0-----:R-:W-:Y:S01]  /*e6b0*/  FMUL.FTZ R5, R181, R88 ;  /* 0x00000058b5057220 */ /* 0x001fe20000410000 */
[----:B------:R-:W-:Y:S01]  /*e6c0*/  FMUL.FTZ R7, R122, R9 ;  /* 0x000000097a077220 */ /* 0x000fe20000410000 */
[----:B------:R-:W-:Y:S01]  /*e6d0*/  FADD.FTZ R148, -R179, R0 ;  /* 0x00000000b3947221 */ /* 0x000fe20000010100 */
[----:B------:R-:W-:Y:S01]  /*e6e0*/  FMUL.FTZ R0, R178, R89 ;  /* 0x00000059b2007220 */ /* 0x000fe20000410000 */
[----:B------:R0:W-:Y:S01]  /*e6f0*/  STS [R126+0x109c], R69 ;  /* 0x00109c457e007388 */ /* 0x0001e20000000800 */
[----:B-1----:R-:W-:Y:S01]  /*e700*/  FFMA.FTZ R10, R224, R5, -R7 ;  /* 0x00000005e00a7223 */ /* 0x002fe20000010807 */
[----:B------:R-:W-:Y:S01]  /*e710*/  FMUL.FTZ R6, R148, R89 ;  /* 0x0000005994067220 */ /* 0x000fe20000410000 */
[----:B------:R-:W-:Y:S01]  /*e720*/  FMUL.FTZ R8, R123, R0 ;  /* 0x000000007b087220 */ /* 0x000fe20000410000 */
[----:B------:R-:W-:Y:S01]  /*e730*/  FMUL.FTZ R5, R122, R5 ;  /* 0x000000057a057220 */ /* 0x000fe20000410000 */
[----:B--2---:R-:W-:Y:S01]  /*e740*/  FMUL.FTZ R63, R184, R86 ;  /* 0x00000056b83f7220 */ /* 0x004fe20000410000 */
[----:B------:R1:W-:Y:S01]  /*e750*/  STS [R126+0x1094], R68 ;  /* 0x001094447e007388 */ /* 0x0003e20000000800 */
[-C--:B------:R-:W-:Y:S01]  /*e760*/  FFMA.FTZ R3, R61, R6.reuse, -R8 ;  /* 0x000000063d037223 */ /* 0x080fe20000010808 */
[----:B------:R-:W-:Y:S01]  /*e770*/  FMUL.FTZ R6, R123, R6 ;  /* 0x000000067b067220 */ /* 0x000fe20000410000 */
[----:B------:R-:W-:Y:S01]  /*e780*/  FMUL.FTZ R8, R182, R87 ;  /* 0x00000057b6087220 */ /* 0x000fe20000410000 */
[----:B------:R-:W-:Y:S01]  /*e790*/  FFMA.FTZ R5, R224, R9, R5 ;  /* 0x00000009e0057223 */ /* 0x000fe20000010005 */
[----:B------:R-:W-:Y:S01]  /*e7a0*/  FADD.FTZ R3, RZ, R3 ;  /* 0x00000003ff037221 */ /* 0x000fe20000010000 */
[----:B------:R-:W-:Y:S01]  /*e7b0*/  FFMA.FTZ R6, R61, R0, R6 ;  /* 0x000000003d067223 */ /* 0x000fe20000010006 */
[-C--:B------:R-:W-:Y:S01]  /*e7c0*/  FMUL.FTZ R7, R221, R8.reuse ;  /* 0x00000008dd077220 */ /* 0x080fe20000410000 */
[----:B------:R-:W-:Y:S01]  /*e7d0*/  FMUL.FTZ R65, R220, R63 ;  /* 0x0000003fdc417220 */ /* 0x000fe20000410000 */
[C---:B------:R-:W-:Y:S01]  /*e7e0*/  FFMA.FTZ R64, R225.reuse, R8, R64 ;  /* 0x00000008e1407223 */ /* 0x040fe20000010040 */
[----:B------:R-:W-:Y:S01]  /*e7f0*/  FADD.FTZ R6, RZ, R6 ;  /* 0x00000006ff067221 */ /* 0x000fe20000010000 */
[----:B------:R-:W-:Y:S01]  /*e800*/  FFMA.FTZ R60, R225, R60, -R7 ;  /* 0x0000003ce13c7223 */ /* 0x000fe20000010807 */
[----:B------:R-:W-:Y:S01]  /*e810*/  FMUL.FTZ R7, R185, R86 ;  /* 0x00000056b9077220 */ /* 0x000fe20000410000 */
[----:B------:R-:W-:Y:S01]  /*e820*/  FADD.FTZ R3, R3, R10 ;  /* 0x0000000a03037221 */ /* 0x000fe20000010000 */
[----:B------:R-:W-:Y:S01]  /*e830*/  FADD.FTZ R5, R6, R5 ;  /* 0x0000000506057221 */ /* 0x000fe20000010000 */
[----:B0-----:R-:W-:Y:S01]  /*e840*/  FMUL.FTZ R69, R218, R67 ;  /* 0x00000043da457220 */ /* 0x001fe20000410000 */
[-C--:B------:R-:W-:Y:S01]  /*e850*/  FFMA.FTZ R10, R226, R7.reuse, -R65 ;  /* 0x00000007e20a7223 */ /* 0x080fe20000010841 */
[----:B------:R-:W-:Y:S01]  /*e860*/  FMUL.FTZ R7, R220, R7 ;  /* 0x00000007dc077220 */ /* 0x000fe20000410000 */
[----:B------:R-:W-:Y:S01]  /*e870*/  FADD.FTZ R5, R5, R64 ;  /* 0x0000004005057221 */ /* 0x000fe20000010000 */
[----:B------:R-:W-:Y:S01]  /*e880*/  FADD.FTZ R3, R3, R60 ;  /* 0x0000003c03037221 */ /* 0x000fe20000010000 */
[-C--:B------:R-:W-:Y:S01]  /*e890*/  FFMA.FTZ R64, R101, -R84.reuse, R229 ;  /* 0x8000005465407223 */ /* 0x080fe200000100e5 */
[----:B------:R-:W-:Y:S01]  /*e8a0*/  FMUL.FTZ R65, R189, R84 ;  /* 0x00000054bd417220 */ /* 0x000fe20000410000 */
[----:B------:R-:W-:Y:S01]  /*e8b0*/  FMUL.FTZ R60, R186, R85 ;  /* 0x00000055ba3c7220 */ /* 0x000fe20000410000 */
[----:B------:R-:W-:Y:S01]  /*e8c0*/  FFMA.FTZ R6, R226, R63, R7 ;  /* 0x0000003fe2067223 */ /* 0x000fe20000010007 */
[C---:B-1----:R-:W-:Y:S01]  /*e8d0*/  FMUL.FTZ R68, R219.reuse, R66 ;  /* 0x00000042db447220 */ /* 0x042fe20000410000 */
[----:B------:R0:W-:Y:S01]  /*e8e0*/  STS [R126+0x10c8], R112 ;  /* 0x0010c8707e007388 */ /* 0x0001e20000000800 */
[-C--:B------:R-:W-:Y:S01]  /*e8f0*/  FMUL.FTZ R7, R219, R60.reuse ;  /* 0x0000003cdb077220 */ /* 0x080fe20000410000 */
[----:B------:R-:W-:Y:S01]  /*e900*/  FADD.FTZ R5, R5, R6 ;  /* 0x0000000605057221 */ /* 0x000fe20000010000 */
[----:B------:R-:W-:Y:S01]  /*e910*/  FFMA.FTZ R68, R227, R60, R68 ;  /* 0x0000003ce3447223 */ /* 0x000fe20000010044 */
[----:B------:R-:W-:Y:S01]  /*e920*/  FADD.FTZ R3, R3, R10 ;  /* 0x0000000a03037221 */ /* 0x000fe20000010000 */
[----:B------:R-:W-:Y:S01]  /*e930*/  FFMA.FTZ R66, R227, R66, -R7 ;  /* 0x00000042e3427223 */ /* 0x000fe20000010807 */
[----:B------:R1:W-:Y:S01]  /*e940*/  STS [R126+0x10b4], R71 ;  /* 0x0010b4477e007388 */ /* 0x0003e20000000800 */
[----:B------:R-:W-:Y:S01]  /*e950*/  FADD.FTZ R5, R5, R68 ;  /* 0x0000004405057221 */ /* 0x000fe20000010000 */
[----:B------:R-:W-:Y:S01]  /*e960*/  SHF.L.U32 R10, R90, 0x10, RZ ;  /* 0x000000105a0a7819 */ /* 0x000fe200000006ff */
[----:B------:R-:W-:Y:S01]  /*e970*/  FADD.FTZ R3, R3, R66 ;  /* 0x0000004203037221 */ /* 0x000fe20000010000 */
[-C--:B0-----:R-:W-:Y:S01]  /*e980*/  FFMA.FTZ R112, R64, R65.reuse, -R69 ;  /* 0x0000004140707223 */ /* 0x081fe20000010845 */
[----:B------:R-:W-:Y:S01]  /*e990*/  FMUL.FTZ R65, R218, R65 ;  /* 0x00000041da417220 */ /* 0x000fe20000410000 */
[----:B------:R-:W-:Y:S01]  /*e9a0*/  FMUL.FTZ R66, R12, R83 ;  /* 0x000000530c427220 */ /* 0x000fe20000410000 */
[----:B------:R0:W-:Y:S01]  /*e9b0*/  STS [R126+0x10b0], R70 ;  /* 0x0010b0467e007388 */ /* 0x0001e20000000800 */
[----:B------:R-:W-:Y:S01]  /*e9c0*/  FADD.FTZ R3, R3, R112 ;  /* 0x0000007003037221 */ /* 0x000fe20000010000 */
[----:B------:R-:W-:Y:S01]  /*e9d0*/  FFMA.FTZ R6, R64, R67, R65 ;  /* 0x0000004340067223 */ /* 0x000fe20000010041 */
[----:B------:R-:W-:Y:S01]  /*e9e0*/  SHF.L.U32 R65, R91, 0x10, RZ ;  /* 0x000000105b417819 */ /* 0x000fe200000006ff */
[-C--:B-1----:R-:W-:Y:S01]  /*e9f0*/  FMUL.FTZ R71, R11, R82.reuse ;  /* 0x000000520b477220 */ /* 0x082fe20000410000 */
[----:B------:R1:W-:Y:S01]  /*ea00*/  STS [R126+0x10b8], R109 ;  /* 0x0010b86d7e007388 */ /* 0x0003e20000000800 */
[----:B------:R-:W-:Y:S01]  /*ea10*/  FADD.FTZ R5, R5, R6 ;  /* 0x0000000605057221 */ /* 0x000fe20000010000 */
[-C--:B------:R-:W-:Y:S01]  /*ea20*/  FMUL.FTZ R6, R146, R83.reuse ;  /* 0x0000005392067220 */ /* 0x080fe20000410000 */
[----:B------:R-:W-:Y:S01]  /*ea30*/  FFMA.FTZ R69, R65, -R83, R230 ;  /* 0x8000005341457223 */ /* 0x000fe200000100e6 */
[----:B------:R2:W-:Y:S01]  /*ea40*/  STS [R126+0x10c0], R111 ;  /* 0x0010c06f7e007388 */ /* 0x0005e20000000800 */
[----:B0-----:R-:W-:Y:S01]  /*ea50*/  FFMA.FTZ R70, R10, -R82, R231 ;  /* 0x800000520a467223 */ /* 0x001fe200000100e7 */
[C---:B------:R-:W-:Y:S01]  /*ea60*/  FMUL.FTZ R7, R217.reuse, R66 ;  /* 0x00000042d9077220 */ /* 0x040fe20000410000 */
[----:B------:R-:W-:Y:S01]  /*ea70*/  FMUL.FTZ R68, R217, R6 ;  /* 0x00000006d9447220 */ /* 0x000fe20000410000 */
[----:B------:R0:W-:Y:S01]  /*ea80*/  STS [R126+0x10dc], R114 ;  /* 0x0010dc727e007388 */ /* 0x0001e20000000800 */
[C---:B------:R-:W-:Y:S01]  /*ea90*/  FMUL.FTZ R134, R191.reuse, UR55 ;  /* 0x00000037bf867c20 */ /* 0x040fe20008410000 */
[----:B-1----:R-:W-:Y:S01]  /*eaa0*/  FMUL.FTZ R109, R191, R82 ;  /* 0x00000052bf6d7220 */ /* 0x002fe20000410000 */
[C---:B------:R-:W-:Y:S01]  /*eab0*/  FFMA.FTZ R6, R69.reuse, R6, -R7 ;  /* 0x0000000645067223 */ /* 0x040fe20000010807 */
[----:B------:R-:W-:Y:S01]  /*eac0*/  FFMA.FTZ R68, R69, R66, R68 ;  /* 0x0000004245447223 */ /* 0x000fe20000010044 */
[----:B------:R-:W-:Y:S01]  /*ead0*/  FMUL.FTZ R7, R120, R81 ;  /* 0x0000005178077220 */ /* 0x000fe20000410000 */
[----:B--2---:R-:W-:Y:S01]  /*eae0*/  FMUL.FTZ R111, R216, R71 ;  /* 0x00000047d86f7220 */ /* 0x004fe20000410000 */
[----:B------:R-:W-:Y:S01]  /*eaf0*/  FADD.FTZ R3, R3, R6 ;  /* 0x0000000603037221 */ /* 0x000fe20000010000 */
[----:B------:R-:W-:Y:S01]  /*eb00*/  FADD.FTZ R5, R5, R68 ;  /* 0x0000004405057221 */ /* 0x000fe20000010000 */
[----:B------:R-:W-:Y:S01]  /*eb10*/  FMUL.FTZ R68, R192, R81 ;  /* 0x00000051c0447220 */ /* 0x000fe20000410000 */
[-C--:B------:R-:W-:Y:S01]  /*eb20*/  FFMA.FTZ R112, R70, R109.reuse, -R111 ;  /* 0x0000006d46707223 */ /* 0x080fe2000001086f */
[----:B------:R-:W-:Y:S01]  /*eb30*/  FMUL.FTZ R109, R216, R109 ;  /* 0x0000006dd86d7220 */ /* 0x000fe20000410000 */
[----:B0-----:R-:W-:Y:S01]  /*eb40*/  FMUL.FTZ R114, R214, R7 ;  /* 0x00000007d6727220 */ /* 0x001fe20000410000 */
[----:B------:R-:W-:Y:S01]  /*eb50*/  STS [R126+0x10ec], R124 ;  /* 0x0010ec7c7e007388 */ /* 0x000fe20000000800 */
[----:B------:R-:W-:Y:S01]  /*eb60*/  FADD.FTZ R3, R3, R112 ;  /* 0x0000007003037221 */ /* 0x000fe20000010000 */
[----:B------:R-:W-:Y:S01]  /*eb70*/  FFMA.FTZ R6, R70, R71, R109 ;  /* 0x0000004746067223 */ /* 0x000fe2000001006d */
[----:B------:R-:W-:Y:S01]  /*eb80*/  FFMA.FTZ R109, R100, -R81, R232 ;  /* 0x80000051646d7223 */ /* 0x000fe200000100e8 */
[----:B------:R0:W-:Y:S01]  /*eb90*/  STS [R126+0x10f8], R115 ;  /* 0x0010f8737e007388 */ /* 0x0001e20000000800 */
[----:B------:R-:W-:Y:S01]  /*eba0*/  FFMA.FTZ R152, R233, R136, -R152 ;  /* 0x00000088e9987223 */ /* 0x000fe20000010898 */
[----:B------:R-:W-:Y:S01]  /*ebb0*/  FADD.FTZ R5, R5, R6 ;  /* 0x0000000605057221 */ /* 0x000fe20000010000 */
[-C--:B------:R-:W-:Y:S01]  /*ebc0*/  FMUL.FTZ R6, R214, R68.reuse ;  /* 0x00000044d6067220 */ /* 0x080fe20000410000 */
[----:B------:R-:W-:Y:S01]  /*ebd0*/  FFMA.FTZ R114, R109, R68, R114 ;  /* 0x000000446d727223 */ /* 0x000fe20000010072 */
[----:B------:R-:W-:Y:S01]  /*ebe0*/  FMUL.FTZ R154, R215, R136 ;  /* 0x00000088d79a7220 */ /* 0x000fe20000410000 */
[----:B------:R-:W-:Y:S01]  /*ebf0*/  FFMA.FTZ R131, R11, UR56, R134 ;  /* 0x000000380b837c23 */ /* 0x000fe20008010086 */
[----:B------:R-:W-:Y:S01]  /*ec00*/  FFMA.FTZ R6, R109, R7, -R6 ;  /* 0x000000076d067223 */ /* 0x000fe20000010806 */
[----:B------:R-:W-:Y:S01]  /*ec10*/  FADD.FTZ R7, R5, R114 ;  /* 0x0000007205077221 */ /* 0x000fe20000010000 */
[----:B------:R-:W-:Y:S01]  /*ec20*/  FMUL.FTZ R114, R200, UR55 ;  /* 0x00000037c8727c20 */ /* 0x000fe20008410000 */
[----:B------:R-:W-:Y:S01]  /*ec30*/  FMUL.FTZ R136, R188, UR55 ;  /* 0x00000037bc887c20 */ /* 0x000fe20008410000 */
[----:B------:R-:W-:Y:S01]  /*ec40*/  FADD.FTZ R145, R3, R6 ;  /* 0x0000000603917221 */ /* 0x000fe20000010000 */
[----:B------:R-:W-:Y:S01]  /*ec50*/  FMUL.FTZ R3, R207, UR55 ;  /* 0x00000037cf037c20 */ /* 0x000fe20008410000 */
[----:B0-----:R-:W-:Y:S01]  /*ec60*/  FFMA.FTZ R115, R201, UR56, -R114 ;  /* 0x00000038c9737c23 */ /* 0x001fe20008010872 */
[----:B------:R-:W-:Y:S01]  /*ec70*/  FMUL.FTZ R114, R196, R79 ;  /* 0x0000004fc4727220 */ /* 0x000fe20000410000 */
[----:B------:R-:W-:Y:S01]  /*ec80*/  MOV R5, UR44 ;  /* 0x0000002c00057c02 */ /* 0x000fe20008000f00 */
[----:B------:R-:W-:Y:S01]  /*ec90*/  FFMA.FTZ R124, R206, UR56, R3 ;  /* 0x00000038ce7c7c23 */ /* 0x000fe20008010003 */
[----:B------:R-:W-:Y:S01]  /*eca0*/  FMUL.FTZ R3, R116, UR55 ;  /* 0x0000003774037c20 */ /* 0x000fe20008410000 */
[----:B------:R-:W-:Y:S01]  /*ecb0*/  FMUL.FTZ R132, R213, R114 ;  /* 0x00000072d5847220 */ /* 0x000fe20000410000 */
[----:B------:R-:W-:Y:S01]  /*ecc0*/  FFMA.FTZ R133, R189, UR56, -R136 ;  /* 0x00000038bd857c23 */ /* 0x000fe20008010888 */
[----:B------:R-:W-:Y:S01]  /*ecd0*/  LEA R6, R5, -R94, 0x1 ;  /* 0x8000005e05067211 */ /* 0x000fe200078e08ff */
[----:B------:R-:W-:Y:S01]  /*ece0*/  FFMA.FTZ R130, R196, UR56, R3 ;  /* 0x00000038c4827c23 */ /* 0x000fe20008010003 */
[----:B------:R-:W-:Y:S01]  /*ecf0*/  FMUL.FTZ R3, R195, UR55 ;  /* 0x00000037c3037c20 */ /* 0x000fe20008410000 */
[----:B------:R-:W-:Y:S01]  /*ed00*/  FFMA.FTZ R147, R125, R150, -R132 ;  /* 0x000000967d937223 */ /* 0x000fe20000010884 */
[----:B------:R-:W-:Y:S01]  /*ed10*/  FMUL.FTZ R112, R198, UR55 ;  /* 0x00000037c6707c20 */ /* 0x000fe20008410000 */
[----:B------:R-:W-:Y:S01]  /*ed20*/  FMUL.FTZ R5, R196, UR55 ;  /* 0x00000037c4057c20 */ /* 0x000fe20008410000 */
[----:B------:R-:W-:Y:S01]  /*ed30*/  FFMA.FTZ R132, R194, UR56, R3 ;  /* 0x00000038c2847c23 */ /* 0x000fe20008010003 */
[----:B------:R-:W-:Y:S01]  /*ed40*/  FMUL.FTZ R3, R12, UR55 ;  /* 0x000000370c037c20 */ /* 0x000fe20008410000 */
[----:B------:R-:W-:Y:S01]  /*ed50*/  FFMA.FTZ R111, R199, UR56, -R112 ;  /* 0x00000038c76f7c23 */ /* 0x000fe20008010870 */
[----:B------:R-:W-:Y:S01]  /*ed60*/  ISETP.GE.AND P1, PT, R6, 0x1, PT ;  /* 0x000000010600780c */ /* 0x000fe20003f26270 */
[----:B------:R-:W-:Y:S01]  /*ed70*/  FFMA.FTZ R112, R116, UR56, -R5 ;  /* 0x0000003874707c23 */ /* 0x000fe20008010805 */
[----:B------:R-:W-:Y:S01]  /*ed80*/  FFMA.FTZ R134, R146, UR56, -R3 ;  /* 0x0000003892867c23 */ /* 0x000fe20008010803 */
[----:B------:R-:W-:Y:S01]  /*ed90*/  FMUL.FTZ R3, R186, UR55 ;  /* 0x00000037ba037c20 */ /* 0x000fe20008410000 */
[----:B------:R-:W-:Y:S01]  /*eda0*/  FMUL.FTZ R5, R120, UR55 ;  /* 0x0000003778057c20 */ /* 0x000fe20008410000 */
[----:B------:R-:W-:Y:S01]  /*edb0*/  STS [R126+0x108c], R151 ;  /* 0x00108c977e007388 */ /* 0x000fe20000000800 */
[----:B------:R-:W-:Y:S01]  /*edc0*/  FMUL.FTZ R116, R194, UR55 ;  /* 0x00000037c2747c20 */ /* 0x000fe20008410000 */
[C---:B------:R-:W-:Y:S01]  /*edd0*/  FFMA.FTZ R136, R2.reuse, UR56, -R3 ;  /* 0x0000003802887c23 */ /* 0x040fe20008010803 */
[----:B------:R-:W-:Y:S01]  /*ede0*/  FMUL.FTZ R3, R2, UR55 ;  /* 0x0000003702037c20 */ /* 0x000fe20008410000 */
[----:B------:R-:W-:Y:S01]  /*edf0*/  FFMA.FTZ R120, R192, UR56, R5 ;  /* 0x00000038c0787c23 */ /* 0x000fe20008010005 */
[----:B------:R-:W-:Y:S01]  /*ee00*/  FMUL.FTZ R5, R146, UR55 ;  /* 0x0000003792057c20 */ /* 0x000fe20008410000 */
[----:B------:R-:W-:Y:S01]  /*ee10*/  FMUL.FTZ R2, R184, UR55 ;  /* 0x00000037b8027c20 */ /* 0x000fe20008410000 */
[----:B------:R-:W-:Y:S01]  /*ee20*/  FFMA.FTZ R140, R186, UR56, R3 ;  /* 0x00000038ba8c7c23 */ /* 0x000fe20008010003 */
[----:B------:R-:W-:Y:S01]  /*ee30*/  FMUL.FTZ R3, R182, UR55 ;  /* 0x00000037b6037c20 */ /* 0x000fe20008410000 */
[----:B------:R0:W-:Y:S01]  /*ee40*/  STS [R126+0x10d0], R113 ;  /* 0x0010d0717e007388 */ /* 0x0001e20000000800 */
[----:B------:R-:W-:Y:S01]  /*ee50*/  FFMA.FTZ R138, R12, UR56, R5 ;  /* 0x000000380c8a7c23 */ /* 0x000fe20008010005 */
[----:B------:R-:W-:Y:S01]  /*ee60*/  FFMA.FTZ R137, R185, UR56, -R2 ;  /* 0x00000038b9897c23 */ /* 0x000fe20008010802 */
[----:B------:R-:W-:Y:S01]  /*ee70*/  FFMA.FTZ R142, R4, UR56, -R3 ;  /* 0x00000038048e7c23 */ /* 0x000fe20008010803 */
[----:B------:R-:W-:Y:S01]  /*ee80*/  FMUL.FTZ R3, R178, UR55 ;  /* 0x00000037b2037c20 */ /* 0x000fe20008410000 */
[----:B------:R1:W-:Y:S01]  /*ee90*/  STS [R126+0x10d8], R117 ;  /* 0x0010d8757e007388 */ /* 0x0003e20000000800 */
[----:B------:R-:W-:Y:S01]  /*eea0*/  FMUL.FTZ R135, R189, UR55 ;  /* 0x00000037bd877c20 */ /* 0x000fe20008410000 */
[----:B------:R-:W-:Y:S01]  /*eeb0*/  FMUL.FTZ R143, R185, UR55 ;  /* 0x00000037b98f7c20 */ /* 0x000fe20008410000 */
[----:B------:R-:W-:Y:S01]  /*eec0*/  FFMA.FTZ R144, R148, UR56, -R3 ;  /* 0x0000003894907c23 */ /* 0x000fe20008010803 */
[----:B------:R2:W-:Y:S01]  /*eed0*/  STS [R126+0x10e0], R119 ;  /* 0x0010e0777e007388 */ /* 0x0005e20000000800 */
[----:B0-----:R-:W-:Y:S01]  /*eee0*/  FMUL.FTZ R113, R201, UR55 ;  /* 0x00000037c9717c20 */ /* 0x001fe20008410000 */
[----:B------:R-:W-:Y:S01]  /*eef0*/  FMUL.FTZ R2, R180, UR55 ;  /* 0x00000037b4027c20 */ /* 0x000fe20008410000 */
[----:B------:R-:W-:Y:S01]  /*ef00*/  FMUL.FTZ R5, R4, UR55 ;  /* 0x0000003704057c20 */ /* 0x000fe20008410000 */
[----:B------:R0:W-:Y:S01]  /*ef10*/  STS [R126+0x10e4], R118 ;  /* 0x0010e4767e007388 */ /* 0x0001e20000000800 */
[----:B------:R-:W-:Y:S01]  /*ef20*/  FMUL.FTZ R141, R181, UR55 ;  /* 0x00000037b58d7c20 */ /* 0x000fe20008410000 */
[----:B-1----:R-:W-:Y:S01]  /*ef30*/  FMUL.FTZ R117, R203, UR55 ;  /* 0x00000037cb757c20 */ /* 0x002fe20008410000 */
[----:B------:R-:W-:Y:S01]  /*ef40*/  FMUL.FTZ R3, R148, UR55 ;  /* 0x0000003794037c20 */ /* 0x000fe20008410000 */
[----:B------:R1:W-:Y:S01]  /*ef50*/  STS [R126+0x10e8], R121 ;  /* 0x0010e8797e007388 */ /* 0x0003e20000000800 */
[----:B------:R-:W-:Y:S01]  /*ef60*/  FFMA.FTZ R113, R200, UR56, R113 ;  /* 0x00000038c8717c23 */ /* 0x000fe20008010071 */
[----:B--2---:R-:W-:Y:S01]  /*ef70*/  FMUL.FTZ R119, R110, UR55 ;  /* 0x000000376e777c20 */ /* 0x004fe20008410000 */
[C---:B------:R-:W-:Y:S01]  /*ef80*/  FFMA.FTZ R117, R202.reuse, UR56, R117 ;  /* 0x00000038ca757c23 */ /* 0x040fe20008010075 */
[----:B------:R2:W-:Y:S01]  /*ef90*/  STS [R126+0x10fc], R15 ;  /* 0x0010fc0f7e007388 */ /* 0x0005e20000000800 */
[----:B------:R-:W-:Y:S01]  /*efa0*/  FFMA.FTZ R116, R195, UR56, -R116 ;  /* 0x00000038c3747c23 */ /* 0x000fe20008010874 */
[----:B0-----:R-:W-:Y:S01]  /*efb0*/  FMUL.FTZ R118, R202, UR55 ;  /* 0x00000037ca767c20 */ /* 0x001fe20008410000 */
[----:B------:R-:W-:Y:S01]  /*efc0*/  FFMA.FTZ R119, R62, UR56, R119 ;  /* 0x000000383e777c23 */ /* 0x000fe20008010077 */
[----:B------:R-:W-:Y:S01]  /*efd0*/  FFMA.FTZ R154, R233, R128, R154 ;  /* 0x00000080e99a7223 */ /* 0x000fe2000001009a */
[----:B------:R-:W-:Y:S01]  /*efe0*/  FFMA.FTZ R135, R188, UR56, R135 ;  /* 0x00000038bc877c23 */ /* 0x000fe20008010087 */
[----:B-1----:R-:W-:Y:S01]  /*eff0*/  FMUL.FTZ R121, R62, UR55 ;  /* 0x000000373e797c20 */ /* 0x002fe20008410000 */
[----:B------:R-:W-:Y:S01]  /*f000*/  FFMA.FTZ R118, R203, UR56, -R118 ;  /* 0x00000038cb767c23 */ /* 0x000fe20008010876 */
[----:B------:R-:W-:Y:S01]  /*f010*/  FFMA.FTZ R139, R181, UR56, -R2 ;  /* 0x00000038b58b7c23 */ /* 0x000fe20008010802 */
[----:B------:R-:W-:Y:S01]  /*f020*/  FFMA.FTZ R143, R184, UR56, R143 ;  /* 0x00000038b88f7c23 */ /* 0x000fe2000801008f */
[----:B--2---:R-:W-:Y:S01]  /*f030*/  FMUL.FTZ R126, R206, UR55 ;  /* 0x00000037ce7e7c20 */ /* 0x004fe20008410000 */
[----:B------:R-:W-:Y:S01]  /*f040*/  FMUL.FTZ R15, R199, UR55 ;  /* 0x00000037c70f7c20 */ /* 0x000fe20008410000 */
[----:B------:R-:W-:Y:S01]  /*f050*/  FFMA.FTZ R121, R110, UR56, -R121 ;  /* 0x000000386e797c23 */ /* 0x000fe20008010879 */
[----:B------:R-:W-:Y:S01]  /*f060*/  FFMA.FTZ R148, R182, UR56, R5 ;  /* 0x00000038b6947c23 */ /* 0x000fe20008010005 */
[----:B------:R-:W-:Y:S01]  /*f070*/  FFMA.FTZ R126, R207, UR56, -R126 ;  /* 0x00000038cf7e7c23 */ /* 0x000fe2000801087e */
        /* <DEDUP_REMOVED lines=33> */
.L_x_7546:
[----:B------:R-:W-:Y:S05]  /*f290*/  BSYNC B0 ;  /* 0x0000000000007941 */ /* 0x000fea0003800000 */
.L_x_7545:
[----:B------:R-:W-:Y:S01]  /*f2a0*/  USHF.R.U32.HI UR42, URZ, 0x1, UR31 ;  /* 0x000000013f2a7899 */ /* 0x000fe2000801161f */
[----:B------:R-:W-:Y:S01]  /*f2b0*/  FADD.FTZ R152, R145, R152 ;  /* 0x0000009891987221 */ /* 0x000fe20000010000 */
[----:B------:R-:W-:Y:S01]  /*f2c0*/  USHF.R.U64 UR55, UR30, 0x1, UR31 ;  /* 0x000000011e377899 */ /* 0x000fe2000800121f */
[----:B------:R-:W-:Y:S01]  /*f2d0*/  FMUL.FTZ R150, R213, R150 ;  /* 0x00000096d5967220 */ /* 0x000fe20000410000 */
[----:B------:R-:W-:Y:S01]  /*f2e0*/  UIMAD UR56, UR42, UR11, URZ ;  /* 0x0000000b2a3872a4 */ /* 0x000fe2000f8e023f */
[----:B------:R-:W-:Y:S01]  /*f2f0*/  FMUL.FTZ R145, R198, R78 ;  /* 0x0000004ec6917220 */ /* 0x000fe20000410000 */
[----:B------:R-:W-:Y:S01]  /*f300*/  UIMAD.WIDE.U32 UR42, UR55, UR11, URZ ;  /* 0x0000000b372a72a5 */ /* 0x000fe2000f8e003f */
[----:B------:R-:W-:Y:S01]  /*f310*/  FFMA.FTZ R174, -R14, R174, R173 ;  /* 0x000000ae0eae7223 */ /* 0x000fe200000101ad */
[----:B------:R-:W-:Y:S01]  /*f320*/  UIMAD UR56, UR53, UR55, UR56 ;  /* 0x00000037353872a4 */ /* 0x000fe2000f8e0238 */
[----:B------:R-:W1:Y:S01]  /*f330*/  LDC.64 R2, c[0x0][0x380] ;  /* 0x0000e000ff027b82 */ /* 0x000e620000000a00 */
[----:B------:R-:W-:Y:S01]  /*f340*/  UIMAD UR45, UR45, UR32, URZ ;  /* 0x000000202d2d72a4 */ /* 0x000fe2000f8e023f */
[----:B------:R-:W-:Y:S01]  /*f350*/  FADD.FTZ R7, R7, R154 ;  /* 0x0000009a07077221 */ /* 0x000fe20000010000 */
[----:B------:R-:W-:Y:S01]  /*f360*/  UIADD3 UR43, UR56, UR43, URZ ;  /* 0x0000002b382b7290 */ /* 0x000fe2000fffe03f */
[----:B------:R-:W-:Y:S01]  /*f370*/  FFMA.FTZ R150, R125, R114, R150 ;  /* 0x000000727d967223 */ /* 0x000fe20000010096 */
[----:B------:R-:W-:Y:S01]  /*f380*/  UIMAD UR45, UR12, UR33, UR45 ;  /* 0x000000210c2d72a4 */ /* 0x000fe2000f8e022d */
[----:B------:R-:W-:Y:S01]  /*f390*/  FADD.FTZ R152, R152, R147 ;  /* 0x0000009398987221 */ /* 0x000fe20000010000 */
[----:B------:R-:W-:Y:S01]  /*f3a0*/  UIMAD.WIDE.U32 UR42, UR12, UR32, UR42 ;  /* 0x000000200c2a72a5 */ /* 0x000fe2000f8e002a */
[-C--:B------:R-:W-:Y:S01]  /*f3b0*/  FFMA.FTZ R14, R97, -R78.reuse, R211 ;  /* 0x8000004e610e7223 */ /* 0x080fe200000100d3 */
[----:B------:R-:W-:Y:S01]  /*f3c0*/  FMUL.FTZ R199, R199, R78 ;  /* 0x0000004ec7c77220 */ /* 0x000fe20000410000 */
[----:B0-----:R-:W-:Y:S01]  /*f3d0*/  FMUL.FTZ R5, R212, R145 ;  /* 0x00000091d4057220 */ /* 0x001fe20000410000 */
[----:B------:R-:W-:Y:S01]  /*f3e0*/  UIADD3 UR43, UR45, UR43, URZ ;  /* 0x0000002b2d2b7290 */ /* 0x000fe2000fffe03f */
[----:B------:R-:W-:Y:S01]  /*f3f0*/  FMUL.FTZ R147, R200, R77 ;  /* 0x0000004dc8937220 */ /* 0x000fe20000410000 */
[----:B------:R-:W-:Y:S01]  /*f400*/  ULEA UR53, UP0, UR42, UR34, 0x3 ;  /* 0x000000222a357291 */ /* 0x000fe2000f80183f */
[----:B------:R-:W-:Y:S01]  /*f410*/  FADD.FTZ R7, R7, R150 ;  /* 0x0000009607077221 */ /* 0x000fe20000010000 */
[----:B------:R-:W-:Y:S01]  /*f420*/  UIADD3 UR45, UR6, -UR18, URZ ;  /* 0x80000012062d7290 */ /* 0x000fe2000fffe03f */
[----:B------:R-:W-:Y:S01]  /*f430*/  FFMA.FTZ R149, R14, R199, -R5 ;  /* 0x000000c70e957223 */ /* 0x000fe20000010805 */
[----:B------:R-:W-:Y:S01]  /*f440*/  ULEA.HI.X UR43, UR42, UR35, UR43, 0x3, UP0 ;  /* 0x000000232a2b7291 */ /* 0x000fe200080f1c2b */
[-C--:B------:R-:W-:Y:S01]  /*f450*/  FFMA.FTZ R150, R96, -R77.reuse, R235 ;  /* 0x8000004d60967223 */ /* 0x080fe200000100eb */
[----:B------:R-:W-:Y:S01]  /*f460*/  UIMAD UR42, UR45, -0x800, URZ ;  /* 0xfffff8002d2a78a4 */ /* 0x000fe2000f8e023f */
[----:B------:R-:W-:Y:S01]  /*f470*/  LEA R4, P1, R94, UR53, 0x2 ;  /* 0x000000355e047c11 */ /* 0x000fe2000f8210ff */
[----:B------:R-:W-:Y:S01]  /*f480*/  FMUL.FTZ R201, R201, R77 ;  /* 0x0000004dc9c97220 */ /* 0x000fe20000410000 */
[----:B------:R-:W-:Y:S01]  /*f490*/  FMUL.FTZ R151, R210, R147 ;  /* 0x00000093d2977220 */ /* 0x000fe20000410000 */
[----:B------:R-:W-:Y:S01]  /*f4a0*/  FMUL.FTZ R199, R212, R199 ;  /* 0x000000c7d4c77220 */ /* 0x000fe20000410000 */
[----:B------:R-:W-:Y:S01]  /*f4b0*/  LEA.HI.X R5, R94, UR43, RZ, 0x2, P1 ;  /* 0x0000002b5e057c11 */ /* 0x000fe200088f14ff */
[----:B------:R-:W-:Y:S01]  /*f4c0*/  FADD.FTZ R152, R152, R149 ;  /* 0x0000009598987221 */ /* 0x000fe20000010000 */
[----:B------:R-:W-:Y:S01]  /*f4d0*/  MOV R153, UR42 ;  /* 0x0000002a00997c02 */ /* 0x000fe20008000f00 */
[----:B------:R-:W-:Y:S01]  /*f4e0*/  FFMA.FTZ R151, R150, R201, -R151 ;  /* 0x000000c996977223 */ /* 0x000fe20000010897 */
[----:B------:R-:W-:Y:S01]  /*f4f0*/  FMUL.FTZ R149, R202, R76 ;  /* 0x0000004cca957220 */ /* 0x000fe20000410000 */
[----:B------:R-:W-:Y:S01]  /*f500*/  FFMA.FTZ R154, R14, R145, R199 ;  /* 0x000000910e9a7223 */ /* 0x000fe200000100c7 */
[----:B------:R-:W-:Y:S01]  /*f510*/  FMUL.FTZ R201, R210, R201 ;  /* 0x000000c9d2c97220 */ /* 0x000fe20000410000 */
[----:B------:R-:W-:-:S04]  /*f520*/  IMAD.WIDE R4, R153, 0x4, R4 ;  /* 0x0000000499047825 */ /* 0x000fc800078e0204 */
[----:B------:R-:W-:Y:S01]  /*f530*/  FADD.FTZ R153, R152, R151 ;  /* 0x0000009798997221 */ /* 0x000fe20000010000 */
[-C--:B------:R-:W-:Y:S01]  /*f540*/  FFMA.FTZ R236, R95, -R76.reuse, R236 ;  /* 0x8000004c5fec7223 */ /* 0x080fe200000100ec */
[----:B------:R-:W-:Y:S01]  /*f550*/  FMUL.FTZ R203, R203, R76 ;  /* 0x0000004ccbcb7220 */ /* 0x000fe20000410000 */
[----:B------:R-:W-:Y:S01]  /*f560*/  FMUL.FTZ R155, R209, R149 ;  /* 0x00000095d19b7220 */ /* 0x000fe20000410000 */
[-C--:B------:R-:W-:Y:S01]  /*f570*/  FMUL.FTZ R151, R62, R75.reuse ;  /* 0x0000004b3e977220 */ /* 0x080fe20000410000 */
[----:B------:R-:W-:Y:S01]  /*f580*/  FADD.FTZ R7, R7, R154 ;  /* 0x0000009a07077221 */ /* 0x000fe20000010000 */
[----:B------:R-:W-:Y:S01]  /*f590*/  FMUL.FTZ R157, R110, R75 ;  /* 0x0000004b6e9d7220 */ /* 0x000fe20000410000 */
[----:B------:R-:W-:Y:S01]  /*f5a0*/  FFMA.FTZ R154, R150, R147, R201 ;  /* 0x00000093969a7223 */ /* 0x000fe200000100c9 */
[----:B------:R-:W-:Y:S01]  /*f5b0*/  FFMA.FTZ R110, R236, R203, -R155 ;  /* 0x000000cbec6e7223 */ /* 0x000fe2000001089b */
[----:B------:R-:W-:Y:S01]  /*f5c0*/  USHF.L.U64.HI UR43, UR8, 0x2, UR9 ;  /* 0x00000002082b7899 */ /* 0x000fe20008010209 */
[----:B------:R-:W-:Y:S01]  /*f5d0*/  FFMA.FTZ R152, R107, -R75, R237 ;  /* 0x8000004b6b987223 */ /* 0x000fe200000100ed */
[----:B------:R-:W-:Y:S01]  /*f5e0*/  FMUL.FTZ R155, R208, R151 ;  /* 0x00000097d09b7220 */ /* 0x000fe20000410000 */
[----:B------:R-:W-:Y:S01]  /*f5f0*/  FADD.FTZ R7, R7, R154 ;  /* 0x0000009a07077221 */ /* 0x000fe20000010000 */
[----:B------:R-:W-:Y:S01]  /*f600*/  USHF.L.U32 UR42, UR8, 0x2, URZ ;  /* 0x00000002082a7899 */ /* 0x000fe2000800063f */
[----:B------:R-:W-:Y:S01]  /*f610*/  FADD.FTZ R153, R153, R110 ;  /* 0x0000006e99997221 */ /* 0x000fe20000010000 */
[----:B------:R-:W-:Y:S01]  /*f620*/  FFMA.FTZ R154, R152, R157, -R155 ;  /* 0x0000009d989a7223 */ /* 0x000fe2000001089b */
[----:B------:R-:W-:Y:S01]  /*f630*/  FMUL.FTZ R203, R209, R203 ;  /* 0x000000cbd1cb7220 */ /* 0x000fe20000410000 */
[----:B-1----:R-:W-:-:S02]  /*f640*/  IMAD R158, R2, UR43, RZ ;  /* 0x0000002b029e7c24 */ /* 0x002fc4000f8e02ff */
[----:B------:R-:W-:Y:S01]  /*f650*/  FMUL.FTZ R157, R208, R157 ;  /* 0x0000009dd09d7220 */ /* 0x000fe20000410000 */
[----:B------:R-:W-:Y:S01]  /*f660*/  FADD.FTZ R155, R153, R154 ;  /* 0x0000009a999b7221 */ /* 0x000fe20000010000 */
[----:B------:R-:W-:Y:S01]  /*f670*/  FFMA.FTZ R110, R236, R149, R203 ;  /* 0x00000095ec6e7223 */ /* 0x000fe200000100cb */
[----:B------:R-:W-:Y:S01]  /*f680*/  IMAD R153, R3, UR42, R158 ;  /* 0x0000002a03997c24 */ /* 0x000fe2000f8e029e */
[----:B------:R-:W-:Y:S01]  /*f690*/  IADD3 R3, R94, 0x40, RZ ;  /* 0x000000405e037810 */ /* 0x000fe20007ffe0ff */
[----:B------:R-:W-:-:S04]  /*f6a0*/  IMAD.WIDE.U32 R4, R2, UR42, R4 ;  /* 0x0000002a02047c25 */ /* 0x000fc8000f8e0004 */
[----:B------:R-:W-:Y:S01]  /*f6b0*/  FADD.FTZ R7, R7, R110 ;  /* 0x0000006e07077221 */ /* 0x000fe20000010000 */
[----:B------:R-:W-:Y:S01]  /*f6c0*/  FFMA.FTZ R2, R152, R151, R157 ;  /* 0x0000009798027223 */ /* 0x000fe2000001009d */
[----:B------:R-:W-:Y:S01]  /*f6d0*/  LEA.HI.SX32 R158, R3, R94, 0x1b ;  /* 0x0000005e039e7211 */ /* 0x000fe200078fdaff */
[-C--:B------:R-:W-:Y:S01]  /*f6e0*/  FMUL.FTZ R110, R206, R74.reuse ;  /* 0x0000004ace6e7220 */ /* 0x080fe20000410000 */
[----:B------:R-:W-:Y:S01]  /*f6f0*/  IADD3 R3, R5, R153, RZ ;  /* 0x0000009905037210 */ /* 0x000fe20007ffe0ff */
[----:B------:R-:W-:Y:S01]  /*f700*/  FADD.FTZ R5, R7, R2 ;  /* 0x0000000207057221 */ /* 0x000fe20000010000 */
[----:B------:R-:W-:Y:S01]  /*f710*/  LEA R7, R158, R73, 0x2 ;  /* 0x000000499e077211 */ /* 0x000fe200078e10ff */
[----:B------:R-:W-:Y:S01]  /*f720*/  FADD.FTZ R13, R13, R156 ;  /* 0x0000009c0d0d7221 */ /* 0x000fe20000010000 */
[----:B------:R-:W-:Y:S01]  /*f730*/  ISETP.GE.AND P1, PT, R6, 0x41, PT ;  /* 0x000000410600780c */ /* 0x000fe20003f26270 */
[-C--:B------:R-:W-:Y:S01]  /*f740*/  FFMA.FTZ R223, R108, -R74.reuse, R223 ;  /* 0x8000004a6cdf7223 */ /* 0x080fe200000100df */
[----:B------:R-:W-:Y:S01]  /*f750*/  FMUL.FTZ R154, R207, R74 ;  /* 0x0000004acf9a7220 */ /* 0x000fe20000410000 */
[----:B------:R-:W-:Y:S01]  /*f760*/  FMUL.FTZ R156, R239, R110 ;  /* 0x0000006eef9c7220 */ /* 0x000fe20000410000 */
[----:B------:R-:W0:Y:S01]  /*f770*/  LDS R7, [R7+0x1180] ;  /* 0x0011800007077984 */ /* 0x000e220000000800 */
[----:B------:R-:W-:Y:S01]  /*f780*/  BSSY B0, `(.L_x_7547) ;  /* 0x0000009000007945 */ /* 0x000fe20003800000 */
[----:B------:R-:W-:Y:S01]  /*f790*/  FADD.FTZ R174, R174, -R177 ;  /* 0x800000b1aeae7221 */ /* 0x000fe20000010000 */
[----:B------:R-:W-:Y:S01]  /*f7a0*/  FFMA.FTZ R156, R223, R154, -R156 ;  /* 0x0000009adf9c7223 */ /* 0x000fe2000001089c */
[----:B------:R-:W-:-:S02]  /*f7b0*/  MOV R2, R4 ;  /* 0x0000000400027202 */ /* 0x000fc40000000f00 */
[C---:B------:R-:W-:Y:S01]  /*f7c0*/  IADD3 R157, R94.reuse, 0xc0, RZ ;  /* 0x000000c05e9d7810 */ /* 0x040fe20007ffe0ff */
[----:B------:R-:W-:Y:S01]  /*f7d0*/  FADD.FTZ R153, R155, R156 ;  /* 0x0000009c9b997221 */ /* 0x000fe20000010000 */
[----:B------:R-:W-:Y:S01]  /*f7e0*/  IADD3 R155, R94, 0x80, RZ ;  /* 0x000000805e9b7810 */ /* 0x000fe20007ffe0ff */
[----:B------:R-:W-:Y:S06]  /*f7f0*/  @!P1 BRA `(.L_x_7548) ;  /* 0x0000000000049947 */ /* 0x000fec0003800000 */
[----:B0-----:R1:W-:Y:S02]  /*f800*/  REDG.E.ADD.F32.FTZ.RN.STRONG.GPU desc[UR20][R2.64+-0x1f00], R7 ;  /* 0xffe10007020079a6 */ /* 0x0013e4000c10f394 */
.L_x_7548:
[----:B------:R-:W-:Y:S05]  /*f810*/  BSYNC B0 ;  /* 0x0000000000007941 */ /* 0x000fea0003800000 */
.L_x_7547:
        /* <DEDUP_REMOVED lines=17> */
.L_x_7550:
[----:B------:R-:W-:Y:S05]  /*f930*/  BSYNC B0 ;  /* 0x0000000000007941 */ /* 0x000fea0003800000 */
.L_x_7549:
[----:B01----:R0:W1:Y:S01]  /*f940*/  LDS R7, [R156+0x1380] ;  /* 0x001380009c077984 */ /* 0x0030620000000800 */
[----:B------:R-:W-:Y:S01]  /*f950*/  BSSY B0, `(.L_x_7551) ;  /* 0x0000006000007945 */ /* 0x000fe20003800000 */
[----:B------:R-:W-:Y:S02]  /*f960*/  IADD3 R157, R94, 0x180, RZ ;  /* 0x000001805e9d7810 */ /* 0x000fe40007ffe0ff */
[----:B------:R-:W-:Y:S02]  /*f970*/  LEA.HI.SX32 R4, R155, R94, 0x1b ;  /* 0x0000005e9b047211 */ /* 0x000fe400078fdaff */
[----:B------:R-:W-:Y:S01]  /*f980*/  LEA R158, R158, R73, 0x2 ;  /* 0x000000499e9e7211 */ /* 0x000fe200078e10ff */
[----:B------:R-:W-:Y:S06]  /*f990*/  @!P1 BRA `(.L_x_7552) ;  /* 0x0000000000049947 */ /* 0x000fec0003800000 */
[----:B-1----:R2:W-:Y:S02]  /*f9a0*/  REDG.E.ADD.F32.FTZ.RN.STRONG.GPU desc[UR20][R2.64+-0x1d00], R7 ;  /* 0xffe30007020079a6 */ /* 0x0025e4000c10f394 */
.L_x_7552:
[----:B------:R-:W-:Y:S05]  /*f9b0*/  BSYNC B0 ;  /* 0x0000000000007941 */ /* 0x000fea0003800000 */
.L_x_7551:
[----:B-12---:R1:W2:Y:S01]  /*f9c0*/  LDS R7, [R158+0x1480] ;  /* 0x001480009e077984 */ /* 0x0062a20000000800 */
[----:B------:R-:W-:Y:S01]  /*f9d0*/  BSSY B0, `(.L_x_7553) ;  /* 0x0000006000007945 */ /* 0x000fe20003800000 */
[----:B0-----:R-:W-:Y:S02]  /*f9e0*/  LEA.HI.SX32 R156, R157, R94, 0x1b ;  /* 0x0000005e9d9c7211 */ /* 0x001fe400078fdaff */
[----:B------:R-:W-:Y:S02]  /*f9f0*/  IADD3 R155, R94, 0x1c0, RZ ;  /* 0x000001c05e9b7810 */ /* 0x000fe40007ffe0ff */
[----:B------:R-:W-:Y:S01]  /*fa00*/  LEA R157, R4, R73, 0x2 ;  /* 0x00000049049d7211 */ /* 0x000fe200078e10ff */
[----:B------:R-:W-:Y:S06]  /*fa10*/  @!P2 BRA `(.L_x_7554) ;  /* 0x000000000004a947 */ /* 0x000fec0003800000 */
[----:B--2---:R0:W-:Y:S02]  /*fa20*/  REDG.E.ADD.F32.FTZ.RN.STRONG.GPU desc[UR20][R2.64+-0x1c00], R7 ;  /* 0xffe40007020079a6 */ /* 0x0041e4000c10f394 */
.L_x_7554:
[----:B------:R-:W-:Y:S05]  /*fa30*/  BSYNC B0 ;  /* 0x0000000000007941 */ /* 0x000fea0003800000 */
.L_x_7553:
[----:B0-2---:R0:W2:Y:S01]  /*fa40*/  LDS R7, [R157+0x1580] ;  /* 0x001580009d077984 */ /* 0x0050a20000000800 */
[----:B------:R-:W-:Y:S01]  /*fa50*/  BSSY B0, `(.L_x_7555) ;  /* 0x0000005000007945 */ /* 0x000fe20003800000 */
[----:B------:R-:W-:Y:S02]  /*fa60*/  LEA.HI.SX32 R4, R155, R94, 0x1b ;  /* 0x0000005e9b047211 */ /* 0x000fe400078fdaff */
[----:B------:R-:W-:Y:S01]  /*fa70*/  LEA R156, R156, R73, 0x2 ;  /* 0x000000499c9c7211 */ /* 0x000fe200078e10ff */
[----:B------:R-:W-:Y:S06]  /*fa80*/  @!P3 BRA `(.L_x_7556) ;  /* 0x000000000004b947 */ /* 0x000fec0003800000 */
[----:B--2---:R4:W-:Y:S02]  /*fa90*/  REDG.E.ADD.F32.FTZ.RN.STRONG.GPU desc[UR20][R2.64+-0x1b00], R7 ;  /* 0xffe50007020079a6 */ /* 0x0049e4000c10f394 */
.L_x_7556:
[----:B------:R-:W-:Y:S05]  /*faa0*/  BSYNC B0 ;  /* 0x0000000000007941 */ /* 0x000fea0003800000 */
.L_x_7555:
[----:B--2-4-:R2:W4:Y:S01]  /*fab0*/  LDS R7, [R156+0x1680] ;  /* 0x001680009c077984 */ /* 0x0145220000000800 */
[----:B------:R-:W-:Y:S01]  /*fac0*/  BSSY B0, `(.L_x_7557) ;  /* 0x0000004000007945 */ /* 0x000fe20003800000 */
[----:B------:R-:W-:-:S03]  /*fad0*/  LEA R4, R4, R73, 0x2 ;  /* 0x0000004904047211 */ /* 0x000fc600078e10ff */
[----:B------:R-:W-:Y:S05]  /*fae0*/  @!P4 BRA `(.L_x_7558) ;  /* 0x000000000004c947 */ /* 0x000fea0003800000 */
[----:B----4-:R4:W-:Y:S02]  /*faf0*/  REDG.E.ADD.F32.FTZ.RN.STRONG.GPU desc[UR20][R2.64+-0x1a00], R7 ;  /* 0xffe60007020079a6 */ /* 0x0109e4000c10f394 */
.L_x_7558:
[----:B------:R-:W-:Y:S05]  /*fb00*/  BSYNC B0 ;  /* 0x0000000000007941 */ /* 0x000fea0003800000 */
.L_x_7557:
[----:B----4-:R4:W1:Y:S01]  /*fb10*/  LDS R7, [R4+0x1780] ;  /* 0x0017800004077984 */ /* 0x0108620000000800 */
[----:B------:R-:W-:Y:S01]  /*fb20*/  BSSY B0, `(.L_x_7559) ;  /* 0x0000005000007945 */ /* 0x000fe20003800000 */
[C---:B0-----:R-:W-:Y:S02]  /*fb30*/  IADD3 R157, R94.reuse, 0x200, RZ ;  /* 0x000002005e9d7810 */ /* 0x041fe40007ffe0ff */
[----:B------:R-:W-:Y:S01]  /*fb40*/  IADD3 R155, R94, 0x240, RZ ;  /* 0x000002405e9b7810 */ /* 0x000fe20007ffe0ff */
[----:B------:R-:W-:Y:S06]  /*fb50*/  @!P5 BRA `(.L_x_7560) ;  /* 0x000000000004d947 */ /* 0x000fec0003800000 */
[----:B-1----:R0:W-:Y:S02]  /*fb60*/  REDG.E.ADD.F32.FTZ.RN.STRONG.GPU desc[UR20][R2.64+-0x1900], R7 ;  /* 0xffe70007020079a6 */ /* 0x0021e4000c10f394 */
.L_x_7560:
[----:B------:R-:W-:Y:S05]  /*fb70*/  BSYNC B0 ;  /* 0x0000000000007941 */ /* 0x000fea0003800000 */
.L_x_7559:
        /* <DEDUP_REMOVED lines=17> */
.L_x_7562:
[----:B------:R-:W-:Y:S05]  /*fc90*/  BSYNC B0 ;  /* 0x0000000000007941 */ /* 0x000fea0003800000 */
.L_x_7561:
[----:B01----:R0:W1:Y:S01]  /*fca0*/  LDS R7, [R156+0x1980] ;  /* 0x001980009c077984 */ /* 0x0030620000000800 */
[----:B------:R-:W-:Y:S01]  /*fcb0*/  BSSY B0, `(.L_x_7563) ;  /* 0x0000006000007945 */ /* 0x000fe20003800000 */
[----:B------:R-:W-:Y:S02]  /*fcc0*/  IADD3 R157, R94, 0x300, RZ ;  /* 0x000003005e9d7810 */ /* 0x000fe40007ffe0ff */
[----:B------:R-:W-:Y:S02]  /*fcd0*/  LEA.HI.SX32 R4, R155, R94, 0x1b ;  /* 0x0000005e9b047211 */ /* 0x000fe400078fdaff */
[----:B------:R-:W-:Y:S01]  /*fce0*/  LEA R158, R158, R73, 0x2 ;  /* 0x000000499e9e7211 */ /* 0x000fe200078e10ff */
[----:B------:R-:W-:Y:S06]  /*fcf0*/  @!P1 BRA `(.L_x_7564) ;  /* 0x0000000000049947 */ /* 0x000fec0003800000 */
[----:B-1----:R2:W-:Y:S02]  /*fd00*/  REDG.E.ADD.F32.FTZ.RN.STRONG.GPU desc[UR20][R2.64+-0x1700], R7 ;  /* 0xffe90007020079a6 */ /* 0x0025e4000c10f394 */
.L_x_7564:
[----:B------:R-:W-:Y:S05]  /*fd10*/  BSYNC B0 ;  /* 0x0000000000007941 */ /* 0x000fea0003800000 */
.L_x_7563:
[----:B-12---:R1:W2:Y:S01]  /*fd20*/  LDS R7, [R158+0x1a80] ;  /* 0x001a80009e077984 */ /* 0x0062a20000000800 */
[----:B------:R-:W-:Y:S01]  /*fd30*/  BSSY B0, `(.L_x_7565) ;  /* 0x0000006000007945 */ /* 0x000fe20003800000 */
[----:B0-----:R-:W-:Y:S02]  /*fd40*/  LEA.HI.SX32 R156, R157, R94, 0x1b ;  /* 0x0000005e9d9c7211 */ /* 0x001fe400078fdaff */
[----:B------:R-:W-:Y:S02]  /*fd50*/  IADD3 R155, R94, 0x340, RZ ;  /* 0x000003405e9b7810 */ /* 0x000fe40007ffe0ff */
[----:B------:R-:W-:Y:S01]  /*fd60*/  LEA R157, R4, R73, 0x2 ;  /* 0x00000049049d7211 */ /* 0x000fe200078e10ff */
[----:B------:R-:W-:Y:S06]  /*fd70*/  @!P2 BRA `(.L_x_7566) ;  /* 0x000000000004a947 */ /* 0x000fec0003800000 */
[----:B--2---:R0:W-:Y:S02]  /*fd80*/  REDG.E.ADD.F32.FTZ.RN.STRONG.GPU desc[UR20][R2.64+-0x1600], R7 ;  /* 0xffea0007020079a6 */ /* 0x0041e4000c10f394 */
.L_x_7566:
[----:B------:R-:W-:Y:S05]  /*fd90*/  BSYNC B0 ;  /* 0x0000000000007941 */ /* 0x000fea0003800000 */
.L_x_7565:
[----:B0-2---:R0:W2:Y:S01]  /*fda0*/  LDS R7, [R157+0x1b80] ;  /* 0x001b80009d077984 */ /* 0x0050a20000000800 */
[----:B------:R-:W-:Y:S01]  /*fdb0*/  BSSY B0, `(.L_x_7567) ;  /* 0x0000005000007945 */ /* 0x000fe20003800000 */
[----:B------:R-:W-:Y:S02]  /*fdc0*/  LEA.HI.SX32 R4, R155, R94, 0x1b ;  /* 0x0000005e9b047211 */ /* 0x000fe400078fdaff */
[----:B------:R-:W-:Y:S01]  /*fdd0*/  LEA R156, R156, R73, 0x2 ;  /* 0x000000499c9c7211 */ /* 0x000fe200078e10ff */
[----:B------:R-:W-:Y:S06]  /*fde0*/  @!P3 BRA `(.L_x_7568) ;  /* 0x000000000004b947 */ /* 0x000fec0003800000 */
[----:B--2---:R4:W-:Y:S02]  /*fdf0*/  REDG.E.ADD.F32.FTZ.RN.STRONG.GPU desc[UR20][R2.64+-0x1500], R7 ;  /* 0xffeb0007020079a6 */ /* 0x0049e4000c10f394 */
.L_x_7568:
[----:B------:R-:W-:Y:S05]  /*fe00*/  BSYNC B0 ;  /* 0x0000000000007941 */ /* 0x000fea0003800000 */
.L_x_7567:
[----:B--2-4-:R2:W4:Y:S01]  /*fe10*/  LDS R7, [R156+0x1c80] ;  /* 0x001c80009c077984 */ /* 0x0145220000000800 */
[----:B------:R-:W-:Y:S01]  /*fe20*/  BSSY B0, `(.L_x_7569) ;  /* 0x0000004000007945 */ /* 0x000fe20003800000 */
[----:B------:R-:W-:-:S03]  /*fe30*/  LEA R4, R4, R73, 0x2 ;  /* 0x0000004904047211 */ /* 0x000fc600078e10ff */
[----:B------:R-:W-:Y:S05]  /*fe40*/  @!P4 BRA `(.L_x_7570) ;  /* 0x000000000004c947 */ /* 0x000fea0003800000 */
[----:B----4-:R4:W-:Y:S02]  /*fe50*/  REDG.E.ADD.F32.FTZ.RN.STRONG.GPU desc[UR20][R2.64+-0x1400], R7 ;  /* 0xffec0007020079a6 */ /* 0x0109e4000c10f394 */
.L_x_7570:
[----:B------:R-:W-:Y:S05]  /*fe60*/  BSYNC B0 ;  /* 0x0000000000007941 */ /* 0x000fea0003800000 */
.L_x_7569:
[----:B----4-:R4:W1:Y:S01]  /*fe70*/  LDS R7, [R4+0x1d80] ;  /* 0x001d800004077984 */ /* 0x0108620000000800 */
[----:B------:R-:W-:Y:S01]  /*fe80*/  BSSY B0, `(.L_x_7571) ;  /* 0x0000005000007945 */ /* 0x000fe20003800000 */
[C---:B------:R-:W-:Y:S02]  /*fe90*/  IADD3 R155, R94.reuse, 0x380, RZ ;  /* 0x000003805e9b7810 */ /* 0x040fe40007ffe0ff */
[----:B0-----:R-:W-:Y:S01]  /*fea0*/  IADD3 R157, R94, 0x3c0, RZ ;  /* 0x000003c05e9d7810 */ /* 0x001fe20007ffe0ff */
[----:B------:R-:W-:Y:S06]  /*feb0*/  @!P5 BRA `(.L_x_7572) ;  /* 0x000000000004d947 */ /* 0x000fec0003800000 */
[----:B-1----:R0:W-:Y:S02]  /*fec0*/  REDG.E.ADD.F32.FTZ.RN.STRONG.GPU desc[UR20][R2.64+-0x1300], R7 ;  /* 0xffed0007020079a6 */ /* 0x0021e4000c10f394 */
.L_x_7572:
[----:B------:R-:W-:Y:S05]  /*fed0*/  BSYNC B0 ;  /* 0x0000000000007941 */ /* 0x000fea0003800000 */
.L_x_7571:
        /* <DEDUP_REMOVED lines=17> */
.L_x_7574:
[----:B------:R-:W-:Y:S05]  /*fff0*/  BSYNC B0 ;  /* 0x0000000000007941 */ /* 0x000fea0003800000 */
.L_x_7573:
[----:B01----:R0:W1:Y:S01]  /*10000*/  LDS R7, [R156+0x1f80] ;  /* 0x001f80009c077984 */ /* 0x0030620000000800 */
[----:B------:R-:W-:Y:S01]  /*10010*/  BSSY B0, `(.L_x_7575) ;  /* 0x0000006000007945 */ /* 0x000fe20003800000 */
[----:B------:R-:W-:Y:S02]  /*10020*/  IADD3 R157, R94, 0x480, RZ ;  /* 0x000004805e9d7810 */ /* 0x000fe40007ffe0ff */
[----:B------:R-:W-:Y:S02]  /*10030*/  LEA.HI.SX32 R4, R155, R94, 0x1b ;  /* 0x0000005e9b047211 */ /* 0x000fe400078fdaff */
[----:B------:R-:W-:Y:S01]  /*10040*/  LEA R158, R158, R73, 0x2 ;  /* 0x000000499e9e7211 */ /* 0x000fe200078e10ff */
[----:B------:R-:W-:Y:S06]  /*10050*/  @!P1 BRA `(.L_x_7576) ;  /* 0x0000000000049947 */ /* 0x000fec0003800000 */
[----:B-1----:R2:W-:Y:S02]  /*10060*/  REDG.E.ADD.F32.FTZ.RN.STRONG.GPU desc[UR20][R2.64+-0x1100], R7 ;  /* 0xffef0007020079a6 */ /* 0x0025e4000c10f394 */
.L_x_7576:
[----:B------:R-:W-:Y:S05]  /*10070*/  BSYNC B0 ;  /* 0x0000000000007941 */ /* 0x000fea0003800000 */
.L_x_7575:
[----:B-12---:R1:W2:Y:S01]  /*10080*/  LDS R7, [R158+0x2080] ;  /* 0x002080009e077984 */ /* 0x0062a20000000800 */
[----:B------:R-:W-:Y:S01]  /*10090*/  BSSY B0, `(.L_x_7577) ;  /* 0x0000006000007945 */ /* 0x000fe20003800000 */
[----:B0-----:R-:W-:Y:S02]  /*100a0*/  LEA.HI.SX32 R156, R157, R94, 0x1b ;  /* 0x0000005e9d9c7211 */ /* 0x001fe400078fdaff */
[----:B------:R-:W-:Y:S02]  /*100b0*/  IADD3 R155, R94, 0x4c0, RZ ;  /* 0x000004c05e9b7810 */ /* 0x000fe40007ffe0ff */
[----:B------:R-:W-:Y:S01]  /*100c0*/  LEA R157, R4, R73, 0x2 ;  /* 0x00000049049d7211 */ /* 0x000fe200078e10ff */
[----:B------:R-:W-:Y:S06]  /*100d0*/  @!P2 BRA `(.L_x_7578) ;  /* 0x000000000004a947 */ /* 0x000fec0003800000 */
[----:B--2---:R0:W-:Y:S02]  /*100e0*/  REDG.E.ADD.F32.FTZ.RN.STRONG.GPU desc[UR20][R2.64+-0x1000], R7 ;  /* 0xfff00007020079a6 */ /* 0x0041e4000c10f394 */
.L_x_7578:
[----:B------:R-:W-:Y:S05]  /*100f0*/  BSYNC B0 ;  /* 0x0000000000007941 */ /* 0x000fea0003800000 */
.L_x_7577:
[----:B0-2---:R0:W2:Y:S01]  /*10100*/  LDS R7, [R157+0x2180] ;  /* 0x002180009d077984 */ /* 0x0050a20000000800 */
[----:B------:R-:W-:Y:S01]  /*10110*/  BSSY B0, `(.L_x_7579) ;  /* 0x0000005000007945 */ /* 0x000fe20003800000 */
[----:B------:R-:W-:Y:S02]  /*10120*/  LEA.HI.SX32 R4, R155, R94, 0x1b ;  /* 0x0000005e9b047211 */ /* 0x000fe400078fdaff */
[----:B------:R-:W-:Y:S01]  /*10130*/  LEA R156, R156, R73, 0x2 ;  /* 0x000000499c9c7211 */ /* 0x000fe200078e10ff */
[----:B------:R-:W-:Y:S06]  /*10140*/  @!P3 BRA `(.L_x_7580) ;  /* 0x000000000004b947 */ /* 0x000fec0003800000 */
[----:B--2---:R4:W-:Y:S02]  /*10150*/  REDG.E.ADD.F32.FTZ.RN.STRONG.GPU desc[UR20][R2.64+-0xf00], R7 ;  /* 0xfff10007020079a6 */ /* 0x0049e4000c10f394 */
.L_x_7580:
[----:B------:R-:W-:Y:S05]  /*10160*/  BSYNC B0 ;  /* 0x0000000000007941 */ /* 0x000fea0003800000 */
.L_x_7579:
[----:B--2-4-:R2:W4:Y:S01]  /*10170*/  LDS R7, [R156+0x2280] ;  /* 0x002280009c077984 */ /* 0x0145220000000800 */
[----:B------:R-:W-:Y:S01]  /*10180*/  BSSY B0, `(.L_x_7581) ;  /* 0x0000004000007945 */ /* 0x000fe20003800000 */
[----:B------:R-:W-:-:S03]  /*10190*/  LEA R4, R4, R73, 0x2 ;  /* 0x0000004904047211 */ /* 0x000fc600078e10ff */
[----:B------:R-:W-:Y:S05]  /*101a0*/  @!P4 BRA `(.L_x_7582) ;  /* 0x000000000004c947 */ /* 0x000fea0003800000 */
[----:B----4-:R4:W-:Y:S02]  /*101b0*/  REDG.E.ADD.F32.FTZ.RN.STRONG.GPU desc[UR20][R2.64+-0xe00], R7 ;  /* 0xfff20007020079a6 */ /* 0x0109e4000c10f394 */
.L_x_7582:
[----:B------:R-:W-:Y:S05]  /*101c0*/  BSYNC B0 ;  /* 0x0000000000007941 */ /* 0x000fea0003800000 */
.L_x_7581:
[----:B----4-:R4:W1:Y:S01]  /*101d0*/  LDS R7, [R4+0x2380] ;  /* 0x0023800004077984 */ /* 0x0108620000000800 */
[----:B------:R-:W-:Y:S01]  /*101e0*/  BSSY B0, `(.L_x_7583) ;  /* 0x0000005000007945 */ /* 0x000fe20003800000 */
[C---:B------:R-:W-:Y:S02]  /*101f0*/  IADD3 R155, R94.reuse, 0x500, RZ ;  /* 0x000005005e9b7810 */ /* 0x040fe40007ffe0ff */
[----:B0-----:R-:W-:Y:S01]  /*10200*/  IADD3 R157, R94, 0x540, RZ ;  /* 0x000005405e9d7810 */ /* 0x001fe20007ffe0ff */
[----:B------:R-:W-:Y:S06]  /*10210*/  @!P5 BRA `(.L_x_7584) ;  /* 0x000000000004d947 */ /* 0x000fec0003800000 */
[----:B-1----:R0:W-:Y:S02]  /*10220*/  REDG.E.ADD.F32.FTZ.RN.STRONG.GPU desc[UR20][R2.64+-0xd00], R7 ;  /* 0xfff30007020079a6 */ /* 0x0021e4000c10f394 */
.L_x_7584:
[----:B------:R-:W-:Y:S05]  /*10230*/  BSYNC B0 ;  /* 0x0000000000007941 */ /* 0x000fea0003800000 */
.L_x_7583:
        /* <DEDUP_REMOVED lines=17> */
.L_x_7586:
[----:B------:R-:W-:Y:S05]  /*10350*/  BSYNC B0 ;  /* 0x0000000000007941 */ /* 0x000fea0003800000 */
.L_x_7585:
[----:B01----:R0:W1:Y:S01]  /*10360*/  LDS R7, [R156+0x2580] ;  /* 0x002580009c077984 */ /* 0x0030620000000800 */
[----:B------:R-:W-:Y:S01]  /*10370*/  BSSY B0, `(.L_x_7587) ;  /* 0x0000006000007945 */ /* 0x000fe20003800000 */
[----:B------:R-:W-:Y:S02]  /*10380*/  IADD3 R157, R94, 0x600, RZ ;  /* 0x000006005e9d7810 */ /* 0x000fe40007ffe0ff */
[----:B------:R-:W-:Y:S02]  /*10390*/  LEA.HI.SX32 R4, R155, R94, 0x1b ;  /* 0x0000005e9b047211 */ /* 0x000fe400078fdaff */
[----:B------:R-:W-:Y:S01]  /*103a0*/  LEA R158, R158, R73, 0x2 ;  /* 0x000000499e9e7211 */ /* 0x000fe200078e10ff */
[----:B------:R-:W-:Y:S06]  /*103b0*/  @!P1 BRA `(.L_x_7588) ;  /* 0x0000000000049947 */ /* 0x000fec0003800000 */
[----:B-1----:R2:W-:Y:S02]  /*103c0*/  REDG.E.ADD.F32.FTZ.RN.STRONG.GPU desc[UR20][R2.64+-0xb00], R7 ;  /* 0xfff50007020079a6 */ /* 0x0025e4000c10f394 */
.L_x_7588:
[----:B------:R-:W-:Y:S05]  /*103d0*/  BSYNC B0 ;  /* 0x0000000000007941 */ /* 0x000fea0003800000 */
.L_x_7587:
[----:B-12---:R1:W2:Y:S01]  /*103e0*/  LDS R7, [R158+0x2680] ;  /* 0x002680009e077984 */ /* 0x0062a20000000800 */
[----:B------:R-:W-:Y:S01]  /*103f0*/  BSSY B0, `(.L_x_7589) ;  /* 0x0000006000007945 */ /* 0x000fe20003800000 */
[----:B0-----:R-:W-:Y:S02]  /*10400*/  LEA.HI.SX32 R156, R157, R94, 0x1b ;  /* 0x0000005e9d9c7211 */ /* 0x001fe400078fdaff */
[----:B------:R-:W-:Y:S02]  /*10410*/  IADD3 R155, R94, 0x640, RZ ;  /* 0x000006405e9b7810 */ /* 0x000fe40007ffe0ff */
[----:B------:R-:W-:Y:S01]  /*10420*/  LEA R157, R4, R73, 0x2 ;  /* 0x00000049049d7211 */ /* 0x000fe200078e10ff */
[----:B------:R-:W-:Y:S06]  /*10430*/  @!P2 BRA `(.L_x_7590) ;  /* 0x000000000004a947 */ /* 0x000fec0003800000 */
[----:B--2---:R0:W-:Y:S02]  /*10440*/  REDG.E.ADD.F32.FTZ.RN.STRONG.GPU desc[UR20][R2.64+-0xa00], R7 ;  /* 0xfff60007020079a6 */ /* 0x0041e4000c10f394 */
.L_x_7590:
[----:B------:R-:W-:Y:S05]  /*10450*/  BSYNC B0 ;  /* 0x0000000000007941 */ /* 0x000fea0003800000 */
.L_x_7589:
[----:B0-2---:R0:W2:Y:S01]  /*10460*/  LDS R7, [R157+0x2780] ;  /* 0x002780009d077984 */ /* 0x0050a20000000800 */
[----:B------:R-:W-:Y:S01]  /*10470*/  BSSY B0, `(.L_x_7591) ;  /* 0x0000005000007945 */ /* 0x000fe20003800000 */
[----:B------:R-:W-:Y:S02]  /*10480*/  LEA.HI.SX32 R4, R155, R94, 0x1b ;  /* 0x0000005e9b047211 */ /* 0x000fe400078fdaff */
[----:B------:R-:W-:Y:S01]  /*10490*/  LEA R156, R156, R73, 0x2 ;  /* 0x000000499c9c7211 */ /* 0x000fe200078e10ff */
[----:B------:R-:W-:Y:S06]  /*104a0*/  @!P3 BRA `(.L_x_7592) ;  /* 0x000000000004b947 */ /* 0x000fec0003800000 */
[----:B--2---:R4:W-:Y:S02]  /*104b0*/  REDG.E.ADD.F32.FTZ.RN.STRONG.GPU desc[UR20][R2.64+-0x900], R7 ;  /* 0xfff70007020079a6 */ /* 0x0049e4000c10f394 */
.L_x_7592:
[----:B------:R-:W-:Y:S05]  /*104c0*/  BSYNC B0 ;  /* 0x0000000000007941 */ /* 0x000fea0003800000 */
.L_x_7591:
[----:B--2-4-:R2:W4:Y:S01]  /*104d0*/  LDS R7, [R156+0x2880] ;  /* 0x002880009c077984 */ /* 0x0145220000000800 */
[----:B------:R-:W-:Y:S01]  /*104e0*/  BSSY B0, `(.L_x_7593) ;  /* 0x0000004000007945 */ /* 0x000fe20003800000 */
[----:B------:R-:W-:-:S03]  /*104f0*/  LEA R4, R4, R73, 0x2 ;  /* 0x0000004904047211 */ /* 0x000fc600078e10ff */
[----:B------:R-:W-:Y:S05]  /*10500*/  @!P4 BRA `(.L_x_7594) ;  /* 0x000000000004c947 */ /* 0x000fea0003800000 */
[----:B----4-:R4:W-:Y:S02]  /*10510*/  REDG.E.ADD.F32.FTZ.RN.STRONG.GPU desc[UR20][R2.64+-0x800], R7 ;  /* 0xfff80007020079a6 */ /* 0x0109e4000c10f394 */
.L_x_7594:
[----:B------:R-:W-:Y:S05]  /*10520*/  BSYNC B0 ;  /* 0x0000000000007941 */ /* 0x000fea0003800000 */
.L_x_7593:
[----:B----4-:R4:W1:Y:S01]  /*10530*/  LDS R7, [R4+0x2980] ;  /* 0x0029800004077984 */ /* 0x0108620000000800 */
[----:B------:R-:W-:Y:S01]  /*10540*/  BSSY B0, `(.L_x_7595) ;  /* 0x0000005000007945 */ /* 0x000fe20003800000 */
[C---:B------:R-:W-:Y:S02]  /*10550*/  IADD3 R155, R94.reuse, 0x680, RZ ;  /* 0x000006805e9b7810 */ /* 0x040fe40007ffe0ff */
[----:B0-----:R-:W-:Y:S01]  /*10560*/  IADD3 R157, R94, 0x6c0, RZ ;  /* 0x000006c05e9d7810 */ /* 0x001fe20007ffe0ff */
[----:B------:R-:W-:Y:S06]  /*10570*/  @!P5 BRA `(.L_x_7596) ;  /* 0x000000000004d947 */ /* 0x000fec0003800000 */
[----:B-1----:R0:W-:Y:S02]  /*10580*/  REDG.E.ADD.F32.FTZ.RN.STRONG.GPU desc[UR20][R2.64+-0x700], R7 ;  /* 0xfff90007020079a6 */ /* 0x0021e4000c10f394 */
.L_x_7596:
[----:B------:R-:W-:Y:S05]  /*10590*/  BSYNC B0 ;  /* 0x0000000000007941 */ /* 0x000fea0003800000 */
.L_x_7595:
        /* <DEDUP_REMOVED lines=17> */
.L_x_7598:
[----:B------:R-:W-:Y:S05]  /*106b0*/  BSYNC B0 ;  /* 0x0000000000007941 */ /* 0x000fea0003800000 */
.L_x_7597:
[----:B01----:R0:W1:Y:S01]  /*106c0*/  LDS R7, [R156+0x2b80] ;  /* 0x002b80009c077984 */ /* 0x0030620000000800 */
[----:B------:R-:W-:Y:S01]  /*106d0*/  BSSY B0, `(.L_x_7599) ;  /* 0x0000006000007945 */ /* 0x000fe20003800000 */
[----:B------:R-:W-:Y:S02]  /*106e0*/  IADD3 R157, R94, 0x780, RZ ;  /* 0x000007805e9d7810 */ /* 0x000fe40007ffe0ff */
[----:B------:R-:W-:Y:S02]  /*106f0*/  LEA.HI.SX32 R4, R155, R94, 0x1b ;  /* 0x0000005e9b047211 */ /* 0x000fe400078fdaff */
[----:B------:R-:W-:Y:S01]  /*10700*/  LEA R158, R158, R73, 0x2 ;  /* 0x000000499e9e7211 */ /* 0x000fe200078e10ff */
[----:B------:R-:W-:Y:S06]  /*10710*/  @!P1 BRA `(.L_x_7600) ;  /* 0x0000000000049947 */ /* 0x000fec0003800000 */
[----:B-1----:R2:W-:Y:S02]  /*10720*/  REDG.E.ADD.F32.FTZ.RN.STRONG.GPU desc[UR20][R2.64+-0x500], R7 ;  /* 0xfffb0007020079a6 */ /* 0x0025e4000c10f394 */
.L_x_7600:
[----:B------:R-:W-:Y:S05]  /*10730*/  BSYNC B0 ;  /* 0x0000000000007941 */ /* 0x000fea0003800000 */
.L_x_7599:
[----:B-12---:R1:W2:Y:S01]  /*10740*/  LDS R7, [R158+0x2c80] ;  /* 0x002c80009e077984 */ /* 0x0062a20000000800 */
[----:B------:R-:W-:Y:S01]  /*10750*/  BSSY B0, `(.L_x_7601) ;  /* 0x0000006000007945 */ /* 0x000fe20003800000 */
[----:B------:R-:W-:Y:S02]  /*10760*/  IADD3 R155, R94, 0x7c0, RZ ;  /* 0x000007c05e9b7810 */ /* 0x000fe40007ffe0ff */
[----:B------:R-:W-:Y:S02]  /*10770*/  LEA.HI.SX32 R6, R157, R94, 0x1b ;  /* 0x0000005e9d067211 */ /* 0x000fe400078fdaff */
[----:B0-----:R-:W-:Y:S01]  /*10780*/  LEA R156, R4, R73, 0x2 ;  /* 0x00000049049c7211 */ /* 0x001fe200078e10ff */
[----:B------:R-:W-:Y:S06]  /*10790*/  @!P2 BRA `(.L_x_7602) ;  /* 0x000000000004a947 */ /* 0x000fec0003800000 */
[----:B--2---:R0:W-:Y:S02]  /*107a0*/  REDG.E.ADD.F32.FTZ.RN.STRONG.GPU desc[UR20][R2.64+-0x400], R7 ;  /* 0xfffc0007020079a6 */ /* 0x0041e4000c10f394 */
.L_x_7602:
[----:B------:R-:W-:Y:S05]  /*107b0*/  BSYNC B0 ;  /* 0x0000000000007941 */ /* 0x000fea0003800000 */
.L_x_7601:
[----:B0-2---:R0:W2:Y:S01]  /*107c0*/  LDS R7, [R156+0x2d80] ;  /* 0x002d80009c077984 */ /* 0x0050a20000000800 */
[----:B------:R-:W-:Y:S01]  /*107d0*/  BSSY B0, `(.L_x_7603) ;  /* 0x0000006000007945 */ /* 0x000fe20003800000 */
[----:B------:R-:W-:Y:S01]  /*107e0*/  LEA.HI.SX32 R4, R155, R94, 0x1b ;  /* 0x0000005e9b047211 */ /* 0x000fe200078fdaff */
[----:B------:R-:W-:Y:S01]  /*107f0*/  FMUL.FTZ R154, R239, R154 ;  /* 0x0000009aef9a7220 */ /* 0x000fe20000410000 */
[----:B------:R-:W-:Y:S01]  /*10800*/  LEA R6, R6, R73, 0x2 ;  /* 0x0000004906067211 */ /* 0x000fe200078e10ff */
[----:B------:R-:W-:Y:S06]  /*10810*/  @!P3 BRA `(.L_x_7604) ;  /* 0x000000000004b947 */ /* 0x000fec0003800000 */
[----:B--2---:R4:W-:Y:S02]  /*10820*/  REDG.E.ADD.F32.FTZ.RN.STRONG.GPU desc[UR20][R2.64+-0x300], R7 ;  /* 0xfffd0007020079a6 */ /* 0x0049e4000c10f394 */
.L_x_7604:
[----:B------:R-:W-:Y:S05]  /*10830*/  BSYNC B0 ;  /* 0x0000000000007941 */ /* 0x000fea0003800000 */
.L_x_7603:
[----:B--2-4-:R2:W4:Y:S01]  /*10840*/  LDS R7, [R6+0x2e80] ;  /* 0x002e800006077984 */ /* 0x0145220000000800 */
[----:B------:R-:W-:Y:S01]  /*10850*/  BSSY B0, `(.L_x_7605) ;  /* 0x0000005000007945 */ /* 0x000fe20003800000 */
[----:B------:R-:W-:Y:S01]  /*10860*/  LEA R155, R4, R73, 0x2 ;  /* 0x00000049049b7211 */ /* 0x000fe200078e10ff */
[----:B------:R-:W-:Y:S02]  /*10870*/  FFMA.FTZ R154, R223, R110, R154 ;  /* 0x0000006edf9a7223 */ /* 0x000fe4000001009a */
[----:B------:R-:W-:Y:S05]  /*10880*/  @!P4 BRA `(.L_x_7606) ;  /* 0x000000000004c947 */ /* 0x000fea0003800000 */
[----:B----4-:R4:W-:Y:S02]  /*10890*/  REDG.E.ADD.F32.FTZ.RN.STRONG.GPU desc[UR20][R2.64+-0x200], R7 ;  /* 0xfffe0007020079a6 */ /* 0x0109e4000c10f394 */
.L_x_7606:
[----:B------:R-:W-:Y:S05]  /*108a0*/  BSYNC B0 ;  /* 0x0000000000007941 */ /* 0x000fea0003800000 */
.L_x_7605:
[----:B------:R-:W-:Y:S01]  /*108b0*/  FADD.FTZ R4, R5, R154 ;  /* 0x0000009a05047221 */ /* 0x000fe20000010000 */
[----:B------:R-:W-:Y:S01]  /*108c0*/  BSSY B0, `(.L_x_7607) ;  /* 0x0000004000007945 */ /* 0x000fe20003800000 */
[----:B------:R0:W0:Y:S03]  /*108d0*/  LDS R5, [R155+0x2f80] ;  /* 0x002f80009b057984 */ /* 0x0000260000000800 */
[----:B------:R-:W-:Y:S05]  /*108e0*/  @!P5 BRA `(.L_x_7608) ;  /* 0x000000000004d947 */ /* 0x000fea0003800000 */
[----:B0-----:R0:W-:Y:S02]  /*108f0*/  REDG.E.ADD.F32.FTZ.RN.STRONG.GPU desc[UR20][R2.64+-0x100], R5 ;  /* 0xffff0005020079a6 */ /* 0x0011e4000c10f394 */
.L_x_7608:
[----:B------:R-:W-:Y:S05]  /*10900*/  BSYNC B0 ;  /* 0x0000000000007941 */ /* 0x000fea0003800000 */
.L_x_7607:
[----:B0-----:R-:W5:Y:S01]  /*10910*/  LDL R156, [R1+0x44] ;  /* 0x00004400019c7983 */ /* 0x001f620000100800 */
[----:B------:R-:W-:Y:S01]  /*10920*/  ISETP.GT.AND P1, PT, R93, 0x1e, PT ;  /* 0x0000001e5d00780c */ /* 0x000fe20003f24270 */
[----:B------:R-:W-:Y:S01]  /*10930*/  FMUL.FTZ R126, R239, R126 ;  /* 0x0000007eef7e7220 */ /* 0x000fe20000410000 */
[----:B------:R-:W-:Y:S01]  /*10940*/  MOV R5, R153 ;  /* 0x0000009900057202 */ /* 0x000fe20000000f00 */
[----:B----4-:R-:W0:Y:S01]  /*10950*/  SHFL.DOWN PT, R2, R153, 0x1, 0x1f ;  /* 0x08201f0099027f89 */ /* 0x010e2200000e0000 */
[----:B--2---:R-:W-:Y:S01]  /*10960*/  MOV R6, R13 ;  /* 0x0000000d00067202 */ /* 0x004fe20000000f00 */
[----:B------:R-:W-:Y:S01]  /*10970*/  FFMA.FTZ R223, R223, R124, R126 ;  /* 0x0000007cdfdf7223 */ /* 0x000fe2000001007e */
[----:B------:R-:W-:Y:S01]  /*10980*/  MOV R7, R174 ;  /* 0x000000ae00077202 */ /* 0x000fe20000000f00 */
[----:B------:R-:W2:Y:S01]  /*10990*/  SHFL.DOWN PT, R155, R13, 0x1, 0x1f ;  /* 0x08201f000d9b7f89 */ /* 0x000ea200000e0000 */
[----:B------:R-:W-:Y:S01]  /*109a0*/  FMUL.FTZ R121, R208, R121 ;  /* 0x00000079d0797220 */ /* 0x000fe20000410000 */
[----:B------:R-:W-:Y:S01]  /*109b0*/  FMUL.FTZ R111, R212, R111 ;  /* 0x0000006fd46f7220 */ /* 0x000fe20000410000 */
[----:B------:R-:W-:Y:S01]  /*109c0*/  ISETP.NE.AND P2, PT, R93, RZ, PT ;  /* 0x000000ff5d00720c */ /* 0x000fe20003f45270 */
[----:B------:R-:W4:Y:S01]  /*109d0*/  SHFL.DOWN PT, R154, R174, 0x1, 0x1f ;  /* 0x08201f00ae9a7f89 */ /* 0x000f2200000e0000 */
[----:B------:R-:W-:Y:S01]  /*109e0*/  FFMA.FTZ R152, R152, R119, R121 ;  /* 0x0000007798987223 */ /* 0x000fe20000010079 */
[----:B------:R-:W-:Y:S01]  /*109f0*/  FFMA.FTZ R14, R14, R15, R111 ;  /* 0x0000000f0e0e7223 */ /* 0x000fe2000001006f */
[----:B------:R-:W-:Y:S01]  /*10a00*/  ISETP.NE.AND P3, PT, R94, RZ, PT ;  /* 0x000000ff5e00720c */ /* 0x000fe20003f65270 */
[----:B------:R-:W1:Y:S01]  /*10a10*/  SHFL.DOWN PT, R3, R4, 0x1, 0x1f ;  /* 0x08201f0004037f89 */ /* 0x000e6200000e0000 */
[----:B------:R-:W-:Y:S01]  /*10a20*/  FFMA.FTZ R107, R107, R62, R152 ;  /* 0x0000003e6b6b7223 */ /* 0x000fe20000010098 */
[----:B------:R-:W-:Y:S01]  /*10a30*/  FFMA.FTZ R14, R97, R198, R14 ;  /* 0x000000c6610e7223 */ /* 0x000fe2000001000e */
[----:B------:R-:W-:Y:S01]  /*10a40*/  FMUL.FTZ R209, R209, R118 ;  /* 0x00000076d1d17220 */ /* 0x000fe20000410000 */
        /* <DEDUP_REMOVED lines=16> */
[----:B----4-:R-:W-:Y:S01]  /*10b50*/  @!P1 FADD.FTZ R7, R7, R154 ;  /* 0x0000009a07079221 */ /* 0x010fe20000010000 */
[----:B------:R-:W2:Y:S01]  /*10b60*/  SHFL.DOWN PT, R13, R6, 0x2, 0x1f ;  /* 0x08401f00060d7f89 */ /* 0x000ea200000e0000 */
[----:B------:R-:W-:Y:S01]  /*10b70*/  FFMA.FTZ R236, R236, R117, R209 ;  /* 0x00000075ecec7223 */ /* 0x000fe200000100d1 */
[----:B------:R-:W-:Y:S01]  /*10b80*/  FFMA.FTZ R113, R150, R113, R115 ;  /* 0x0000007196717223 */ /* 0x000fe20000010073 */
[----:B-1----:R-:W-:Y:S01]  /*10b90*/  @!P1 FADD.FTZ R4, R3, R4 ;  /* 0x0000000403049221 */ /* 0x002fe20000010000 */
[----:B------:R-:W1:Y:S01]  /*10ba0*/  SHFL.DOWN PT, R154, R7, 0x2, 0x1f ;  /* 0x08401f00079a7f89 */ /* 0x000e6200000e0000 */
        /* <DEDUP_REMOVED lines=114> */
.L_x_7610:
[----:B------:R-:W-:Y:S05]  /*112d0*/  BSYNC B0 ;  /* 0x0000000000007941 */ /* 0x000fea0003800000 */
.L_x_7609:
[----:B------:R-:W-:Y:S02]  /*112e0*/  UIADD3 UR7, UR7, 0x1, URZ ;  /* 0x0000000107077890 */ /* 0x000fe4000fffe03f */
[----:B------:R-:W-:Y:S02]  /*112f0*/  UIADD3 UR8, UP1, UR8, 0x1, URZ ;  /* 0x0000000108087890 */ /* 0x000fe4000ff3e03f */
[----:B------:R-:W-:Y:S02]  /*11300*/  UISETP.GE.AND UP0, UPT, UR7, UR52, UPT ;  /* 0x000000340700728c */ /* 0x000fe4000bf06270 */
[----:B------:R-:W-:-:S04]  /*11310*/  UIADD3.X UR9, URZ, UR9, URZ, UP1, !UPT ;  /* 0x000000093f097290 */ /* 0x000fc80008ffe43f */
[----:B------:R-:W-:-:S13]  /*11320*/  PLOP3.LUT P1, PT, PT, PT, UP0, 0x80, 0x0 ;  /* 0x000000000000781c */ /* 0x000fda0003f2f008 */
[----:B------:R-:W-:Y:S05]  /*11330*/  @!P1 BRA `(.L_x_7611) ;  /* 0xffffff6400589947 */ /* 0x000fea000383ffff */
.L_x_7516:
[----:B01----:R-:W-:Y:S01]  /*11340*/  SHF.L.U32 R0, R94, 0x4, RZ ;  /* 0x000000045e007819 */ /* 0x003fe200000006ff */
[----:B------:R-:W-:Y:S03]  /*11350*/  BAR.SYNC.DEFER_BLOCKING 0x0 ;  /* 0x0000000000007b1d */ /* 0x000fe60000010000 */
[----:B------:R-:W-:Y:S02]  /*11360*/  LOP3.LUT R49, R0, 0xfffffe00, RZ, 0xc0, !PT ;  /* 0xfffffe0000317812 */ /* 0x000fe400078ec0ff */
[----:B------:R-:W-:Y:S02]  /*11370*/  PRMT R52, RZ, 0x7610, R52 ;  /* 0x00007610ff347816 */ /* 0x000fe40000000034 */
[----:B------:R-:W-:Y:S01]  /*11380*/  PRMT R53, RZ, 0x7610, R53 ;  /* 0x00007610ff357816 */ /* 0x000fe20000000035 */
[----:B------:R-:W2:Y:S01]  /*11390*/  LDL R110, [R1+0x84] ;  /* 0x00008400016e7983 */ /* 0x000ea20000100800 */
[----:B------:R-:W-:-:S02]  /*113a0*/  LOP3.LUT R49, R49, 0x1f, R94, 0xf8, !PT ;  /* 0x0000001f31317812 */ /* 0x000fc400078ef85e */
[----:B------:R-:W-:Y:S01]  /*113b0*/  PRMT R54, RZ, 0x7610, R54 ;  /* 0x00007610ff367816 */ /* 0x000fe20000000036 */
[----:B------:R-:W4:Y:S01]  /*113c0*/  LDL R109, [R1+0x80] ;  /* 0x00008000016d7983 */ /* 0x000f220000100800 */
[C---:B------:R-:W-:Y:S02]  /*113d0*/  LOP3.LUT R14, R49.reuse, 0x20, RZ, 0xfc, !PT ;  /* 0x00000020310e7812 */ /* 0x040fe400078efcff */
[----:B------:R-:W-:Y:S01]  /*113e0*/  PRMT R55, RZ, 0x7610, R55 ;  /* 0x00007610ff377816 */ /* 0x000fe20000000037 */
[----:B------:R-:W5:Y:S01]  /*113f0*/  LDL R108, [R1+0x7c] ;  /* 0x00007c00016c7983 */ /* 0x000f620000100800 */
        /* <DEDUP_REMOVED lines=25> */
[----:B------:R-:W-:Y:S01]  /*11590*/  PRMT R64, RZ, 0x7610, R64 ;  /* 0x00007610ff407816 */ /* 0x000fe20000000040 */
[----:B------:R-:W3:Y:S01]  /*115a0*/  LDL R99, [R1+0x58] ;  /* 0x0000580001637983 */ /* 0x000ee20000100800 */
[C---:B------:R-:W-:Y:S02]  /*115b0*/  LEA.HI.X R51, R49.reuse, UR13, R48, 0x1, P0 ;  /* 0x0000000d31337c11 */ /* 0x040fe400080f0c30 */
[----:B------:R-:W-:Y:S01]  /*115c0*/  PRMT R65, RZ, 0x7610, R65 ;  /* 0x00007610ff417816 */ /* 0x000fe20000000041 */
[----:B------:R-:W3:Y:S01]  /*115d0*/  LDL R98, [R1+0x54] ;  /* 0x0000540001627983 */ /* 0x000ee20000100800 */
[----:B------:R-:W-:-:S02]  /*115e0*/  LOP3.LUT R3, R49, 0xa0, RZ, 0xfc, !PT ;  /* 0x000000a031037812 */ /* 0x000fc400078efcff */
[----:B------:R-:W-:Y:S01]  /*115f0*/  PRMT R66, RZ, 0x7610, R66 ;  /* 0x00007610ff427816 */ /* 0x000fe20000000042 */
[----:B------:R-:W2:Y:S01]  /*11600*/  @!P1 LDG.E.U16 R52, desc[UR20][R50.64] ;  /* 0x0000001432349981 */ /* 0x000ea2000c1e1500 */
[C---:B------:R-:W-:Y:S02]  /*11610*/  LOP3.LUT R4, R49.reuse, 0xc0, RZ, 0xfc, !PT ;  /* 0x000000c031047812 */ /* 0x040fe400078efcff */
[----:B------:R-:W-:Y:S01]  /*11620*/  PRMT R67, RZ, 0x7610, R67 ;  /* 0x00007610ff437816 */ /* 0x000fe20000000043 */
[----:B------:R-:W4:Y:S01]  /*11630*/  @!P2 LDG.E.U16 R53, desc[UR20][R50.64+0x40] ;  /* 0x000040143235a981 */ /* 0x000f22000c1e1500 */
[----:B------:R-:W-:-:S03]  /*11640*/  LOP3.LUT R5, R49, 0xe0, RZ, 0xfc, !PT ;  /* 0x000000e031057812 */ /* 0x000fc600078efcff */
[----:B------:R-:W3:Y:S01]  /*11650*/  LDL R97, [R1+0x50] ;  /* 0x0000500001617983 */ /* 0x000ee20000100800 */
[----:B------:R-:W-:-:S03]  /*11660*/  LOP3.LUT R6, R49, 0x100, RZ, 0xfc, !PT ;  /* 0x0000010031067812 */ /* 0x000fc600078efcff */
[----:B------:R-:W3:Y:S01]  /*11670*/  LDL R96, [R1+0x4c] ;  /* 0x00004c0001607983 */ /* 0x000ee20000100800 */
[----:B------:R-:W-:-:S03]  /*11680*/  ISETP.GE.AND P5, PT, R2, UR44, PT ;  /* 0x0000002c02007c0c */ /* 0x000fc6000bfa6270 */
[----:B------:R-:W3:Y:S01]  /*11690*/  LDL R95, [R1+0x48] ;  /* 0x00004800015f7983 */ /* 0x000ee20000100800 */
[----:B------:R-:W-:Y:S02]  /*116a0*/  LOP3.LUT R7, R49, 0x120, RZ, 0xfc, !PT ;  /* 0x0000012031077812 */ /* 0x000fe400078efcff */
[----:B------:R-:W-:Y:S01]  /*116b0*/  F2FP.BF16.F32.PACK_AB R46, R46, R47 ;  /* 0x0000002f2e2e723e */ /* 0x000fe200000010ff */
[----:B------:R-:W5:Y:S01]  /*116c0*/  @!P3 LDG.E.U16 R54, desc[UR20][R50.64+0x80] ;  /* 0x000080143236b981 */ /* 0x000f62000c1e1500 */
[----:B------:R-:W-:Y:S01]  /*116d0*/  ISETP.GE.AND P0, PT, R3, UR44, PT ;  /* 0x0000002c03007c0c */ /* 0x000fe2000bf06270 */
[----:B------:R-:W0:Y:S01]  /*116e0*/  S2UR UR8, SR_CgaCtaId ;  /* 0x00000000000879c3 */ /* 0x000e220000008800 */
[----:B------:R-:W-:Y:S01]  /*116f0*/  ISETP.GE.AND P1, PT, R4, UR44, PT ;  /* 0x0000002c04007c0c */ /* 0x000fe2000bf26270 */
[----:B------:R-:W3:Y:S01]  /*11700*/  @!P4 LDG.E.U16 R55, desc[UR20][R50.64+0xc0] ;  /* 0x0000c0143237c981 */ /* 0x000ee2000c1e1500 */
[----:B------:R-:W-:Y:S02]  /*11710*/  ISETP.GE.AND P2, PT, R5, UR44, PT ;  /* 0x0000002c05007c0c */ /* 0x000fe4000bf46270 */
[----:B------:R-:W-:Y:S01]  /*11720*/  F2FP.BF16.F32.PACK_AB R40, R40, R41 ;  /* 0x000000292828723e */ /* 0x000fe200000010ff */
[----:B------:R-:W3:Y:S01]  /*11730*/  @!P5 LDG.E.U16 R56, desc[UR20][R50.64+0x100] ;  /* 0x000100143238d981 */ /* 0x000ee2000c1e1500 */
[----:B------:R-:W-:-:S02]  /*11740*/  ISETP.GE.AND P3, PT, R6, UR44, PT ;  /* 0x0000002c06007c0c */ /* 0x000fc4000bf66270 */
[----:B------:R-:W-:Y:S02]  /*11750*/  F2FP.BF16.F32.PACK_AB R38, R38, R39 ;  /* 0x000000272626723e */ /* 0x000fe400000010ff */
[----:B------:R-:W-:Y:S01]  /*11760*/  F2FP.BF16.F32.PACK_AB R36, R36, R37 ;  /* 0x000000252424723e */ /* 0x000fe200000010ff */
[----:B------:R-:W3:Y:S01]  /*11770*/  @!P0 LDG.E.U16 R57, desc[UR20][R50.64+0x140] ;  /* 0x0001401432398981 */ /* 0x000ee2000c1e1500 */
[----:B------:R-:W-:Y:S02]  /*11780*/  ISETP.GE.AND P4, PT, R7, UR44, PT ;  /* 0x0000002c07007c0c */ /* 0x000fe4000bf86270 */
[----:B------:R-:W-:Y:S01]  /*11790*/  F2FP.BF16.F32.PACK_AB R34, R34, R35 ;  /* 0x000000232222723e */ /* 0x000fe200000010ff */
[----:B------:R-:W3:Y:S01]  /*117a0*/  @!P1 LDG.E.U16 R58, desc[UR20][R50.64+0x180] ;  /* 0x00018014323a9981 */ /* 0x000ee2000c1e1500 */
[C---:B------:R-:W-:Y:S02]  /*117b0*/  LOP3.LUT R8, R49.reuse, 0x140, RZ, 0xfc, !PT ;  /* 0x0000014031087812 */ /* 0x040fe400078efcff */
[----:B------:R-:W-:Y:S01]  /*117c0*/  F2FP.BF16.F32.PACK_AB R32, R32, R33 ;  /* 0x000000212020723e */ /* 0x000fe200000010ff */
[----:B------:R-:W3:Y:S01]  /*117d0*/  @!P2 LDG.E.U16 R59, desc[UR20][R50.64+0x1c0] ;  /* 0x0001c014323ba981 */ /* 0x000ee2000c1e1500 */
[----:B------:R-:W-:-:S02]  /*117e0*/  LOP3.LUT R9, R49, 0x160, RZ, 0xfc, !PT ;  /* 0x0000016031097812 */ /* 0x000fc400078efcff */
[----:B------:R-:W-:Y:S01]  /*117f0*/  ISETP.NE.AND P6, PT, R94, RZ, PT ;  /* 0x000000ff5e00720c */ /* 0x000fe20003fc5270 */
[----:B------:R-:W3:Y:S01]  /*11800*/  @!P3 LDG.E.U16 R60, desc[UR20][R50.64+0x200] ;  /* 0x00020014323cb981 */ /* 0x000ee2000c1e1500 */
[C---:B------:R-:W-:Y:S01]  /*11810*/  LOP3.LUT R10, R49.reuse, 0x180, RZ, 0xfc, !PT ;  /* 0x00000180310a7812 */ /* 0x040fe200078efcff */
[----:B------:R-:W-:Y:S01]  /*11820*/  UMOV UR7, 0x400 ;  /* 0x0000040000077882 */ /* 0x000fe20000000000 */
[C---:B------:R-:W-:Y:S01]  /*11830*/  LOP3.LUT R11, R49.reuse, 0x1a0, RZ, 0xfc, !PT ;  /* 0x000001a0310b7812 */ /* 0x040fe200078efcff */
[----:B------:R-:W3:Y:S01]  /*11840*/  @!P4 LDG.E.U16 R61, desc[UR20][R50.64+0x240] ;  /* 0x00024014323dc981 */ /* 0x000ee2000c1e1500 */
        /* <DEDUP_REMOVED lines=12> */
[----:B------:R-:W3:Y:S04]  /*11910*/  @!P5 LDG.E.U16 R62, desc[UR20][R50.64+0x280] ;  /* 0x00028014323ed981 */ /* 0x000ee8000c1e1500 */
[----:B------:R-:W3:Y:S04]  /*11920*/  @!P0 LDG.E.U16 R63, desc[UR20][R50.64+0x2c0] ;  /* 0x0002c014323f8981 */ /* 0x000ee8000c1e1500 */
[----:B------:R-:W3:Y:S04]  /*11930*/  @!P1 LDG.E.U16 R64, desc[UR20][R50.64+0x300] ;  /* 0x0003001432409981 */ /* 0x000ee8000c1e1500 */
[----:B------:R-:W3:Y:S04]  /*11940*/  @!P2 LDG.E.U16 R65, desc[UR20][R50.64+0x340] ;  /* 0x000340143241a981 */ /* 0x000ee8000c1e1500 */
[----:B------:R-:W3:Y:S04]  /*11950*/  @!P3 LDG.E.U16 R66, desc[UR20][R50.64+0x380] ;  /* 0x000380143242b981 */ /* 0x000ee8000c1e1500 */
[----:B------:R-:W3:Y:S01]  /*11960*/  @!P4 LDG.E.U16 R67, desc[UR20][R50.64+0x3c0] ;  /* 0x0003c0143243c981 */ /* 0x000ee2000c1e1500 */
[----:B------:R-:W-:-:S03]  /*11970*/  F2FP.BF16.F32.PACK_AB R47, R44, R45 ;  /* 0x0000002d2c2f723e */ /* 0x000fc600000010ff */
        /* <DEDUP_REMOVED lines=18> */
[----:B------:R-:W2:Y:S04]  /*11aa0*/  LDS.U16 R51, [R92+0x2] ;  /* 0x000002005c337984 */ /* 0x000ea80000000400 */
[----:B------:R-:W3:Y:S04]  /*11ab0*/  LDS.U16 R50, [R92] ;  /* 0x000000005c327984 */ /* 0x000ee80000000400 */
[----:B------:R-:W4:Y:S04]  /*11ac0*/  LDS.U16 R53, [R92+0x6] ;  /* 0x000006005c357984 */ /* 0x000f280000000400 */
[----:B------:R-:W-:Y:S04]  /*11ad0*/  LDS.U16 R54, [R92+0x10] ;  /* 0x000010005c367984 */ /* 0x000fe80000000400 */
[----:B------:R-:W-:Y:S04]  /*11ae0*/  LDS.U16 R45, [R92+0x1c] ;  /* 0x00001c005c2d7984 */ /* 0x000fe80000000400 */
[----:B------:R-:W-:Y:S01]  /*11af0*/  LDS.U16 R44, [R92+0x1a] ;  /* 0x00001a005c2c7984 */ /* 0x000fe20000000400 */
[----:B-1----:R-:W-:-:S05]  /*11b00*/  SHF.L.U32 R52, R52, 0x10, RZ ;  /* 0x0000001034347819 */ /* 0x002fca00000006ff */
[----:B------:R-:W-:Y:S01]  /*11b10*/  FADD.FTZ R58, R52, UR5 ;  /* 0x00000005343a7e21 */ /* 0x000fe20008010000 */
[----:B--2---:R-:W-:Y:S01]  /*11b20*/  SHF.L.U32 R51, R51, 0x10, RZ ;  /* 0x0000001033337819 */ /* 0x004fe200000006ff */
[----:B------:R-:W-:Y:S03]  /*11b30*/  LDS.U16 R52, [R92+0xc] ;  /* 0x00000c005c347984 */ /* 0x000fe60000000400 */
[----:B------:R-:W-:Y:S01]  /*11b40*/  FSETP.GTU.FTZ.AND P0, PT, R58, 20, PT ;  /* 0x41a000003a00780b */ /* 0x000fe20003f1c000 */
[----:B------:R-:W-:Y:S02]  /*11b50*/  FADD.FTZ R57, R51, UR5 ;  /* 0x0000000533397e21 */ /* 0x000fe40008010000 */
[----:B------:R-:W1:Y:S01]  /*11b60*/  LDS.U16 R51, [R92+0xa] ;  /* 0x00000a005c337984 */ /* 0x000e620000000400 */
[----:B---3--:R-:W-:Y:S02]  /*11b70*/  SHF.L.U32 R50, R50, 0x10, RZ ;  /* 0x0000001032327819 */ /* 0x008fe400000006ff */
[----:B------:R-:W-:-:S03]  /*11b80*/  FSETP.GTU.FTZ.AND P5, PT, R57, 20, PT ;  /* 0x41a000003900780b */ /* 0x000fc60003fbc000 */
[----:B------:R-:W-:Y:S01]  /*11b90*/  FADD.FTZ R55, R50, UR5 ;  /* 0x0000000532377e21 */ /* 0x000fe20008010000 */
[----:B----4-:R-:W-:Y:S01]  /*11ba0*/  SHF.L.U32 R53, R53, 0x10, RZ ;  /* 0x0000001035357819 */ /* 0x010fe200000006ff */
[----:B------:R-:W2:Y:S02]  /*11bb0*/  LDS.U16 R50, [R92+0x8] ;  /* 0x000008005c327984 */ /* 0x000ea40000000400 */
[----:B------:R-:W-:Y:S01]  /*11bc0*/  @!P0 FMUL.FTZ R58, R58, -1.4426950216293334961 ;  /* 0xbfb8aa3b3a3a8820 */ /* 0x000fe20000410000 */
[----:B------:R-:W-:-:S05]  /*11bd0*/  FSETP.GTU.FTZ.AND P4, PT, R55, 20, PT ;  /* 0x41a000003700780b */ /* 0x000fca0003f9c000 */
[----:B------:R-:W3:Y:S01]  /*11be0*/  @!P0 MUFU.EX2 R58, R58 ;  /* 0x0000003a003a8308 */ /* 0x000ee20000000800 */
[----:B------:R-:W-:Y:S02]  /*11bf0*/  FADD.FTZ R59, R53, UR5 ;  /* 0x00000005353b7e21 */ /* 0x000fe40008010000 */
[----:B------:R-:W4:Y:S01]  /*11c00*/  LDS.U16 R53, [R92+0xe] ;  /* 0x00000e005c357984 */ /* 0x000f220000000400 */
[----:B------:R-:W-:-:S04]  /*11c10*/  @!P5 FMUL.FTZ R57, R57, -1.4426950216293334961 ;  /* 0xbfb8aa3b3939d820 */ /* 0x000fc80000410000 */
[----:B------:R-:W-:Y:S01]  /*11c20*/  @!P4 FMUL.FTZ R55, R55, -1.4426950216293334961 ;  /* 0xbfb8aa3b3737c820 */ /* 0x000fe20000410000 */
[----:B------:R-:W-:Y:S01]  /*11c30*/  FSETP.GTU.FTZ.AND P1, PT, R59, 20, PT ;  /* 0x41a000003b00780b */ /* 0x000fe20003f3c000 */
[----:B------:R-:W-:Y:S01]  /*11c40*/  @!P5 MUFU.EX2 R57, R57 ;  /* 0x000000390039d308 */ /* 0x000fe20000000800 */
[----:B---3--:R-:W-:-:S07]  /*11c50*/  @!P0 FADD.FTZ R58, R58, 1 ;  /* 0x3f8000003a3a8421 */ /* 0x008fce0000010000 */
[----:B------:R3:W5:Y:S08]  /*11c60*/  @!P4 MUFU.EX2 R56, R55 ;  /* 0x000000370038c308 */ /* 0x0007700000000800 */
[----:B------:R-:W0:Y:S01]  /*11c70*/  @!P0 MUFU.RCP R63, R58 ;  /* 0x0000003a003f8308 */ /* 0x000e220000001000 */
[----:B-1----:R-:W-:Y:S01]  /*11c80*/  SHF.L.U32 R51, R51, 0x10, RZ ;  /* 0x0000001033337819 */ /* 0x002fe200000006ff */
[----:B---3--:R-:W1:Y:S01]  /*11c90*/  LDS.U16 R55, [R92+0x12] ;  /* 0x000012005c377984 */ /* 0x008e620000000400 */
[----:B------:R-:W-:Y:S01]  /*11ca0*/  SHF.L.U32 R54, R54, 0x10, RZ ;  /* 0x0000001036367819 */ /* 0x000fe200000006ff */
[----:B------:R-:W-:-:S02]  /*11cb0*/  @!P1 FMUL.FTZ R59, R59, -1.4426950216293334961 ;  /* 0xbfb8aa3b3b3b9820 */ /* 0x000fc40000410000 */
[----:B------:R-:W-:Y:S02]  /*11cc0*/  FADD.FTZ R51, R51, UR5 ;  /* 0x0000000533337e21 */ /* 0x000fe40008010000 */
[----:B------:R-:W-:Y:S01]  /*11cd0*/  FADD.FTZ R54, R54, UR5 ;  /* 0x0000000536367e21 */ /* 0x000fe20008010000 */
[----:B-----5:R-:W-:Y:S01]  /*11ce0*/  @!P4 FADD.FTZ R56, R56, 1 ;  /* 0x3f8000003838c421 */ /* 0x020fe20000010000 */
[----:B------:R-:W-:Y:S01]  /*11cf0*/  @!P5 FADD.FTZ R57, R57, 1 ;  /* 0x3f8000003939d421 */ /* 0x000fe20000010000 */
[----:B------:R-:W-:Y:S01]  /*11d00*/  FSETP.GTU.FTZ.AND P3, PT, R51, 20, PT ;  /* 0x41a000003300780b */ /* 0x000fe20003f7c000 */
[----:B------:R-:W3:Y:S01]  /*11d10*/  @!P1 MUFU.EX2 R59, R59 ;  /* 0x0000003b003b9308 */ /* 0x000ee20000000800 */
[----:B0-----:R-:W-:Y:S01]  /*11d20*/  @!P0 FMUL.FTZ R18, R18, R63 ;  /* 0x0000003f12128220 */ /* 0x001fe20000410000 */
[----:B------:R-:W-:-:S06]  /*11d30*/  FSETP.GTU.FTZ.AND P0, PT, R54, 20, PT ;  /* 0x41a000003600780b */ /* 0x000fcc0003f1c000 */
[----:B------:R-:W0:Y:S01]  /*11d40*/  @!P4 MUFU.RCP R61, R56 ;  /* 0x00000038003dc308 */ /* 0x000e220000001000 */
[----:B--2---:R-:W-:-:S07]  /*11d50*/  SHF.L.U32 R50, R50, 0x10, RZ ;  /* 0x0000001032327819 */ /* 0x004fce00000006ff */
[----:B------:R-:W2:Y:S01]  /*11d60*/  @!P5 MUFU.RCP R60, R57 ;  /* 0x00000039003cd308 */ /* 0x000ea20000001000 */
[----:B------:R-:W-:Y:S01]  /*11d70*/  FADD.FTZ R50, R50, UR5 ;  /* 0x0000000532327e21 */ /* 0x000fe20008010000 */
[----:B------:R-:W-:Y:S01]  /*11d80*/  SHF.L.U32 R52, R52, 0x10, RZ ;  /* 0x0000001034347819 */ /* 0x000fe200000006ff */
[----:B------:R-:W-:Y:S01]  /*11d90*/  @!P3 FMUL.FTZ R51, R51, -1.4426950216293334961 ;  /* 0xbfb8aa3b3333b820 */ /* 0x000fe20000410000 */
[----:B----4-:R-:W-:Y:S01]  /*11da0*/  SHF.L.U32 R53, R53, 0x10, RZ ;  /* 0x0000001035357819 */ /* 0x010fe200000006ff */
[----:B------:R-:W-:Y:S01]  /*11db0*/  @!P0 FMUL.FTZ R54, R54, -1.4426950216293334961 ;  /* 0xbfb8aa3b36368820 */ /* 0x000fe20000410000 */
[----:B------:R-:W-:Y:S01]  /*11dc0*/  FSETP.GTU.FTZ.AND P2, PT, R50, 20, PT ;  /* 0x41a000003200780b */ /* 0x000fe20003f5c000 */
[----:B------:R-:W-:Y:S02]  /*11dd0*/  FADD.FTZ R52, R52, UR5 ;  /* 0x0000000534347e21 */ /* 0x000fe40008010000 */
[----:B------:R-:W-:Y:S01]  /*11de0*/  FADD.FTZ R53, R53, UR5 ;  /* 0x0000000535357e21 */ /* 0x000fe20008010000 */
[----:B------:R-:W4:Y:S01]  /*11df0*/  @!P3 MUFU.EX2 R51, R51 ;  /* 0x000000330033b308 */ /* 0x000f220000000800 */
[----:B---3--:R-:W-:Y:S01]  /*11e00*/  @!P1 FADD.FTZ R59, R59, 1 ;  /* 0x3f8000003b3b9421 */ /* 0x008fe20000010000 */
[----:B0-----:R-:W-:Y:S01]  /*11e10*/  @!P4 FMUL.FTZ R16, R16, R61 ;  /* 0x0000003d1010c220 */ /* 0x001fe20000410000 */
[----:B------:R-:W-:Y:S01]  /*11e20*/  FSETP.GTU.FTZ.AND P4, PT, R52, 20, PT ;  /* 0x41a000003400780b */ /* 0x000fe20003f9c000 */
[----:B--2---:R-:W-:-:S04]  /*11e30*/  @!P5 FMUL.FTZ R17, R17, R60 ;  /* 0x0000003c1111d220 */ /* 0x004fc80000410000 */
[----:B------:R-:W0:Y:S01]  /*11e40*/  @!P0 MUFU.EX2 R54, R54 ;  /* 0x0000003600368308 */ /* 0x000e220000000800 */
[----:B------:R-:W-:Y:S01]  /*11e50*/  FSETP.GTU.FTZ.AND P5, PT, R53, 20, PT ;  /* 0x41a000003500780b */ /* 0x000fe20003fbc000 */
[----:B------:R-:W-:-:S06]  /*11e60*/  @!P2 FMUL.FTZ R50, R50, -1.4426950216293334961 ;  /* 0xbfb8aa3b3232a820 */ /* 0x000fcc0000410000 */
[----:B------:R-:W2:Y:S01]  /*11e70*/  @!P1 MUFU.RCP R56, R59 ;  /* 0x0000003b00389308 */ /* 0x000ea20000001000 */
[----:B------:R-:W-:Y:S01]  /*11e80*/  @!P4 FMUL.FTZ R52, R52, -1.4426950216293334961 ;  /* 0xbfb8aa3b3434c820 */ /* 0x000fe20000410000 */
[----:B-1----:R-:W-:Y:S01]  /*11e90*/  SHF.L.U32 R55, R55, 0x10, RZ ;  /* 0x0000001037377819 */ /* 0x002fe200000006ff */
[----:B----4-:R-:W-:-:S03]  /*11ea0*/  @!P3 FADD.FTZ R51, R51, 1 ;  /* 0x3f8000003333b421 */ /* 0x010fc60000010000 */
[----:B------:R-:W-:Y:S02]  /*11eb0*/  @!P5 FMUL.FTZ R53, R53, -1.4426950216293334961 ;  /* 0xbfb8aa3b3535d820 */ /* 0x000fe40000410000 */
[----:B------:R-:W1:Y:S01]  /*11ec0*/  @!P2 MUFU.EX2 R50, R50 ;  /* 0x000000320032a308 */ /* 0x000e620000000800 */
[----:B0-----:R-:W-:Y:S01]  /*11ed0*/  @!P0 FADD.FTZ R54, R54, 1 ;  /* 0x3f80000036368421 */ /* 0x001fe20000010000 */
[----:B------:R-:W-:-:S06]  /*11ee0*/  FADD.FTZ R55, R55, UR5 ;  /* 0x0000000537377e21 */ /* 0x000fcc0008010000 */
[----:B------:R-:W0:Y:S01]  /*11ef0*/  @!P4 MUFU.EX2 R52, R52 ;  /* 0x000000340034c308 */ /* 0x000e220000000800 */
[----:B--2---:R-:W-:Y:S01]  /*11f00*/  @!P1 FMUL.FTZ R19, R19, R56 ;  /* 0x0000003813139220 */ /* 0x004fe20000410000 */
[----:B------:R-:W-:-:S06]  /*11f10*/  SHF.L.U32 R56, R94, 0x4, RZ ;  /* 0x000000045e387819 */ /* 0x000fcc00000006ff */
[----:B------:R-:W2:Y:S01]  /*11f20*/  @!P5 MUFU.EX2 R53, R53 ;  /* 0x000000350035d308 */ /* 0x000ea20000000800 */
[----:B------:R-:W-:Y:S02]  /*11f30*/  FSETP.GTU.FTZ.AND P1, PT, R55, 20, PT ;  /* 0x41a000003700780b */ /* 0x000fe40003f3c000 */
[----:B------:R-:W-:-:S05]  /*11f40*/  LOP3.LUT R56, R56, 0xfffffe00, RZ, 0xc0, !PT ;  /* 0xfffffe0038387812 */ /* 0x000fca00078ec0ff */
[----:B------:R-:W-:Y:S08]  /*11f50*/  @!P3 MUFU.RCP R84, R51 ;  /* 0x000000330054b308 */ /* 0x000ff00000001000 */
[----:B------:R3:W4:Y:S01]  /*11f60*/  @!P0 MUFU.RCP R51, R54 ;  /* 0x0000003600338308 */ /* 0x0007220000001000 */
[----:B------:R-:W-:Y:S01]  /*11f70*/  LEA R82, R93, R56, 0x4 ;  /* 0x000000385d527211 */ /* 0x000fe200078e20ff */
[----:B-1----:R-:W-:-:S03]  /*11f80*/  @!P2 FADD.FTZ R50, R50, 1 ;  /* 0x3f8000003232a421 */ /* 0x002fc60000010000 */
[----:B------:R-:W-:Y:S01]  /*11f90*/  IADD3 R57, R82, 0x2, RZ ;  /* 0x0000000252397810 */ /* 0x000fe20007ffe0ff */
[----:B0-----:R-:W-:Y:S01]  /*11fa0*/  @!P4 FADD.FTZ R52, R52, 1 ;  /* 0x3f8000003434c421 */ /* 0x001fe20000010000 */
[----:B--2---:R-:W-:Y:S01]  /*11fb0*/  @!P5 FADD.FTZ R53, R53, 1 ;  /* 0x3f8000003535d421 */ /* 0x004fe20000010000 */
[----:B------:R0:W-:Y:S01]  /*11fc0*/  @!P2 MUFU.RCP R83, R50 ;  /* 0x000000320053a308 */ /* 0x0001e20000001000 */
[----:B------:R-:W-:Y:S01]  /*11fd0*/  @!P1 FMUL.FTZ R55, R55, -1.4426950216293334961 ;  /* 0xbfb8aa3b37379820 */ /* 0x000fe20000410000 */
[----:B---3--:R-:W-:Y:S02]  /*11fe0*/  PRMT R54, R46, 0x7632, R54 ;  /* 0x000076322e367816 */ /* 0x008fe40000000036 */
[----:B0-----:R-:W-:Y:S01]  /*11ff0*/  LEA.HI.SX32 R50, R57, R82, 0x1b ;  /* 0x0000005239327211 */ /* 0x001fe200078fdaff */
[----:B----4-:R-:W-:Y:S01]  /*12000*/  @!P0 FMUL.FTZ R24, R24, R51 ;  /* 0x0000003318188220 */ /* 0x010fe20000410000 */
[----:B------:R-:W-:Y:S02]  /*12010*/  F2FP.BF16.F32.PACK_AB R51, R42, R43 ;  /* 0x0000002b2a33723e */ /* 0x000fe400000010ff */
[----:B------:R0:W-:Y:S01]  /*12020*/  @!P4 MUFU.RCP R57, R52 ;  /* 0x000000340039c308 */ /* 0x0001e20000001000 */
[----:B------:R-:W1:Y:S04]  /*12030*/  LDS.U16 R43, [R92+0x18] ;  /* 0x000018005c2b7984 */ /* 0x000e680000000400 */
[----:B------:R-:W2:Y:S03]  /*12040*/  LDS.U16 R42, [R92+0x16] ;  /* 0x000016005c2a7984 */ /* 0x000ea60000000400 */
[----:B------:R3:W-:Y:S01]  /*12050*/  @!P5 MUFU.RCP R86, R53 ;  /* 0x000000350056d308 */ /* 0x0007e20000001000 */
[----:B0-----:R-:W-:-:S02]  /*12060*/  LEA R52, R50, R73, 0x1 ;  /* 0x0000004932347211 */ /* 0x001fc400078e08ff */
[----:B------:R-:W0:Y:S01]  /*12070*/  LDS.U16 R50, [R92+0x14] ;  /* 0x000014005c327984 */ /* 0x000e220000000400 */
[----:B---3--:R-:W-:-:S04]  /*12080*/  PRMT R53, R46, 0x7610, R53 ;  /* 0x000076102e357816 */ /* 0x008fc80000000035 */
[----:B------:R-:W3:Y:S01]  /*12090*/  @!P1 MUFU.EX2 R55, R55 ;  /* 0x0000003700379308 */ /* 0x000ee20000000800 */
[----:B------:R-:W4:Y:S01]  /*120a0*/  LDS.U16 R46, [R92+0x1e] ;  /* 0x00001e005c2e7984 */ /* 0x000f220000000400 */
[----:B------:R-:W-:Y:S01]  /*120b0*/  BAR.SYNC.DEFER_BLOCKING 0x0 ;  /* 0x0000000000007b1d */ /* 0x000fe20000010000 */
[C---:B------:R-:W-:Y:S02]  /*120c0*/  IADD3 R56, R82.reuse, 0x1, RZ ;  /* 0x0000000152387810 */ /* 0x040fe40007ffe0ff */
[C---:B------:R-:W-:Y:S02]  /*120d0*/  IADD3 R58, R82.reuse, 0x3, RZ ;  /* 0x00000003523a7810 */ /* 0x040fe40007ffe0ff */
[C---:B------:R-:W-:Y:S02]  /*120e0*/  IADD3 R59, R82.reuse, 0x4, RZ ;  /* 0x00000004523b7810 */ /* 0x040fe40007ffe0ff */
[----:B------:R-:W-:Y:S02]  /*120f0*/  IADD3 R61, R82, 0x5, RZ ;  /* 0x00000005523d7810 */ /* 0x000fe40007ffe0ff */
[----:B------:R-:W-:-:S02]  /*12100*/  LEA.HI.SX32 R56, R56, R82, 0x1b ;  /* 0x0000005238387211 */ /* 0x000fc400078fdaff */
[C---:B------:R-:W-:Y:S01]  /*12110*/  IADD3 R63, R82.reuse, 0x6, RZ ;  /* 0x00000006523f7810 */ /* 0x040fe20007ffe0ff */
[----:B---3--:R-:W-:Y:S01]  /*12120*/  @!P1 FADD.FTZ R55, R55, 1 ;  /* 0x3f80000037379421 */ /* 0x008fe20000010000 */
[----:B------:R-:W-:Y:S02]  /*12130*/  IADD3 R65, R82, 0x7, RZ ;  /* 0x0000000752417810 */ /* 0x000fe40007ffe0ff */
[-C--:B------:R-:W-:Y:S02]  /*12140*/  LEA.HI.SX32 R58, R58, R82.reuse, 0x1b ;  /* 0x000000523a3a7211 */ /* 0x080fe400078fdaff */
[C---:B------:R-:W-:Y:S02]  /*12150*/  IADD3 R67, R82.reuse, 0x8, RZ ;  /* 0x0000000852437810 */ /* 0x040fe40007ffe0ff */
[----:B------:R-:W-:Y:S01]  /*12160*/  LEA.HI.SX32 R60, R59, R82, 0x1b ;  /* 0x000000523b3c7211 */ /* 0x000fe200078fdaff */
[----:B------:R3:W5:Y:S01]  /*12170*/  @!P1 MUFU.RCP R88, R55 ;  /* 0x0000003700589308 */ /* 0x0007620000001000 */
[----:B------:R-:W-:-:S02]  /*12180*/  IADD3 R69, R82, 0x9, RZ ;  /* 0x0000000952457810 */ /* 0x000fc40007ffe0ff */
[-C--:B------:R-:W-:Y:S02]  /*12190*/  LEA.HI.SX32 R62, R61, R82.reuse, 0x1b ;  /* 0x000000523d3e7211 */ /* 0x080fe400078fdaff */
[----:B------:R-:W-:Y:S02]  /*121a0*/  LEA R56, R56, R73, 0x1 ;  /* 0x0000004938387211 */ /* 0x000fe400078e08ff */
[-C--:B------:R-:W-:Y:S01]  /*121b0*/  LEA.HI.SX32 R64, R63, R82.reuse, 0x1b ;  /* 0x000000523f407211 */ /* 0x080fe200078fdaff */
[----:B------:R-:W-:Y:S01]  /*121c0*/  @!P4 FMUL.FTZ R22, R22, R57 ;  /* 0x000000391616c220 */ /* 0x000fe20000410000 */
[----:B------:R-:W-:Y:S02]  /*121d0*/  IADD3 R71, R82, 0xa, RZ ;  /* 0x0000000a52477810 */ /* 0x000fe40007ffe0ff */
[----:B------:R-:W-:Y:S02]  /*121e0*/  LEA.HI.SX32 R66, R65, R82, 0x1b ;  /* 0x0000005241427211 */ /* 0x000fe400078fdaff */
[----:B------:R-:W-:-:S02]  /*121f0*/  LEA R58, R58, R73, 0x1 ;  /* 0x000000493a3a7211 */ /* 0x000fc400078e08ff */
[----:B---3--:R-:W-:Y:S01]  /*12200*/  PRMT R55, R47, 0x7632, R55 ;  /* 0x000076322f377816 */ /* 0x008fe20000000037 */
[----:B------:R-:W-:Y:S01]  /*12210*/  STS.U16 [R92], R53 ;  /* 0x000000355c007388 */ /* 0x000fe20000000400 */
[----:B------:R-:W-:Y:S02]  /*12220*/  IADD3 R74, R82, 0xb, RZ ;  /* 0x0000000b524a7810 */ /* 0x000fe40007ffe0ff */
[-C--:B------:R-:W-:Y:S02]  /*12230*/  LEA.HI.SX32 R68, R67, R82.reuse, 0x1b ;  /* 0x0000005243447211 */ /* 0x080fe400078fdaff */
[----:B------:R-:W-:Y:S01]  /*12240*/  LEA R60, R60, R73, 0x1 ;  /* 0x000000493c3c7211 */ /* 0x000fe200078e08ff */
[----:B------:R-:W-:Y:S01]  /*12250*/  STS.U16 [R56+0x2], R54 ;  /* 0x0000023638007388 */ /* 0x000fe20000000400 */
[----:B------:R-:W-:Y:S02]  /*12260*/  IADD3 R75, R82, 0xc, RZ ;  /* 0x0000000c524b7810 */ /* 0x000fe40007ffe0ff */
[----:B------:R-:W-:-:S02]  /*12270*/  LEA.HI.SX32 R70, R69, R82, 0x1b ;  /* 0x0000005245467211 */ /* 0x000fc400078fdaff */
[-C--:B------:R-:W-:Y:S02]  /*12280*/  LEA R62, R62, R73.reuse, 0x1 ;  /* 0x000000493e3e7211 */ /* 0x080fe400078e08ff */
[----:B------:R-:W-:Y:S01]  /*12290*/  PRMT R57, R51, 0x7632, R57 ;  /* 0x0000763233397816 */ /* 0x000fe20000000039 */
[----:B------:R-:W-:Y:S01]  /*122a0*/  STS.U16 [R52+0x4], R47 ;  /* 0x0000042f34007388 */ /* 0x000fe20000000400 */
[----:B------:R-:W-:Y:S02]  /*122b0*/  IADD3 R77, R82, 0xd, RZ ;  /* 0x0000000d524d7810 */ /* 0x000fe40007ffe0ff */
        /* <DEDUP_REMOVED lines=8> */
[-C--:B------:R-:W-:Y:S02]  /*12340*/  LEA.HI.SX32 R74, R74, R82.reuse, 0x1b ;  /* 0x000000524a4a7211 */ /* 0x080fe400078fdaff */
[----:B------:R-:W-:Y:S01]  /*12350*/  LEA R68, R68, R73, 0x1 ;  /* 0x0000004944447211 */ /* 0x000fe200078e08ff */
[----:B------:R-:W-:Y:S01]  /*12360*/  STS.U16 [R62+0xa], R57 ;  /* 0x00000a393e007388 */ /* 0x000fe20000000400 */
[----:B------:R-:W-:-:S02]  /*12370*/  LEA.HI.SX32 R76, R75, R82, 0x1b ;  /* 0x000000524b4c7211 */ /* 0x000fc400078fdaff */
[-C--:B------:R-:W-:Y:S02]  /*12380*/  LEA R70, R70, R73.reuse, 0x1 ;  /* 0x0000004946467211 */ /* 0x080fe400078e08ff */
[----:B------:R-:W-:Y:S01]  /*12390*/  PRMT R37, R38, 0x7632, R37 ;  /* 0x0000763226257816 */ /* 0x000fe20000000025 */
[----:B------:R3:W-:Y:S01]  /*123a0*/  STS.U16 [R64+0xc], R40 ;  /* 0x00000c2840007388 */ /* 0x0007e20000000400 */
[-C--:B------:R-:W-:Y:S02]  /*123b0*/  LEA.HI.SX32 R78, R77, R82.reuse, 0x1b ;  /* 0x000000524d4e7211 */ /* 0x080fe400078fdaff */
[-C--:B------:R-:W-:Y:S01]  /*123c0*/  LEA.HI.SX32 R80, R79, R82.reuse, 0x1b ;  /* 0x000000524f507211 */ /* 0x080fe200078fdaff */
[----:B------:R-:W-:Y:S01]  /*123d0*/  STS.U16 [R66+0xe], R39 ;  /* 0x00000e2742007388 */ /* 0x000fe20000000400 */
[-C--:B------:R-:W-:Y:S02]  /*123e0*/  LEA R72, R72, R73.reuse, 0x1 ;  /* 0x0000004948487211 */ /* 0x080fe400078e08ff */
[----:B------:R-:W-:Y:S01]  /*123f0*/  LEA.HI.SX32 R82, R81, R82, 0x1b ;  /* 0x0000005251527211 */ /* 0x000fe200078fdaff */
[----:B------:R-:W-:Y:S01]  /*12400*/  STS.U16 [R68+0x10], R38 ;  /* 0x0000102644007388 */ /* 0x000fe20000000400 */
[----:B------:R-:W-:-:S02]  /*12410*/  LEA R74, R74, R73, 0x1 ;  /* 0x000000494a4a7211 */ /* 0x000fc400078e08ff */
[----:B------:R-:W-:Y:S01]  /*12420*/  PRMT R35, R36, 0x7632, R35 ;  /* 0x0000763224237816 */ /* 0x000fe20000000023 */
[----:B------:R1:W-:Y:S01]  /*12430*/  STS.U16 [R70+0x12], R37 ;  /* 0x0000122546007388 */ /* 0x0003e20000000400 */
[-C--:B------:R-:W-:Y:S01]  /*12440*/  LEA R76, R76, R73.reuse, 0x1 ;  /* 0x000000494c4c7211 */ /* 0x080fe200078e08ff */
[----:B------:R-:W-:Y:S01]  /*12450*/  ULEA UR7, UR8, UR7, 0x18 ;  /* 0x0000000708077291 */ /* 0x000fe2000f8ec03f */
[-C--:B------:R-:W-:Y:S02]  /*12460*/  LEA R78, R78, R73.reuse, 0x1 ;  /* 0x000000494e4e7211 */ /* 0x080fe400078e08ff */
[----:B---3--:R-:W-:Y:S01]  /*12470*/  PRMT R40, R34, 0x7632, R40 ;  /* 0x0000763222287816 */ /* 0x008fe20000000028 */
[----:B------:R3:W-:Y:S01]  /*12480*/  STS.U16 [R72+0x14], R36 ;  /* 0x0000142448007388 */ /* 0x0007e20000000400 */
[-C--:B------:R-:W-:Y:S02]  /*12490*/  LEA R80, R80, R73.reuse, 0x1 ;  /* 0x0000004950507211 */ /* 0x080fe400078e08ff */
[----:B------:R-:W-:-:S02]  /*124a0*/  LEA R82, R82, R73, 0x1 ;  /* 0x0000004952527211 */ /* 0x000fc400078e08ff */
[C---:B-1----:R-:W-:Y:S01]  /*124b0*/  PRMT R37, R32.reuse, 0x7610, R37 ;  /* 0x0000761020257816 */ /* 0x042fe20000000025 */
[----:B------:R1:W-:Y:S01]  /*124c0*/  STS.U16 [R74+0x16], R35 ;  /* 0x000016234a007388 */ /* 0x0003e20000000400 */
[----:B------:R-:W-:Y:S02]  /*124d0*/  PRMT R41, R32, 0x7632, R41 ;  /* 0x0000763220297816 */ /* 0x000fe40000000029 */
[----:B------:R-:W-:Y:S01]  /*124e0*/  SHF.L.U32 R43, R43, 0x10, RZ ;  /* 0x000000102b2b7819 */ /* 0x000fe200000006ff */
[----:B------:R4:W-:Y:S01]  /*124f0*/  STS.U16 [R76+0x18], R34 ;  /* 0x000018224c007388 */ /* 0x0009e20000000400 */
[----:B------:R-:W-:Y:S02]  /*12500*/  SHF.L.U32 R45, R45, 0x10, RZ ;  /* 0x000000102d2d7819 */ /* 0x000fe400000006ff */
[----:B------:R-:W-:Y:S01]  /*12510*/  MOV R39, UR44 ;  /* 0x0000002c00277c02 */ /* 0x000fe20008000f00 */
[----:B------:R-:W-:Y:S01]  /*12520*/  STS.U16 [R78+0x1a], R40 ;  /* 0x00001a284e007388 */ /* 0x000fe20000000400 */
[----:B---3--:R-:W-:Y:S01]  /*12530*/  FADD.FTZ R36, R43, UR5 ;  /* 0x000000052b247e21 */ /* 0x008fe20008010000 */
[----:B------:R-:W-:-:S02]  /*12540*/  FADD.FTZ R38, R45, UR5 ;  /* 0x000000052d267e21 */ /* 0x000fc40008010000 */
[----:B------:R3:W-:Y:S04]  /*12550*/  STS.U16 [R80+0x1c], R37 ;  /* 0x00001c2550007388 */ /* 0x0007e80000000400 */
[----:B------:R-:W-:Y:S01]  /*12560*/  STS.U16 [R82+0x1e], R41 ;  /* 0x00001e2952007388 */ /* 0x000fe20000000400 */
[----:B------:R-:W-:-:S03]  /*12570*/  NOP ;  /* 0x0000000000007918 */ /* 0x000fc60000000000 */
[----:B------:R-:W-:Y:S01]  /*12580*/  LDS.U16 R41, [R110] ;  /* 0x000000006e297984 */ /* 0x000fe20000000400 */
[----:B--2---:R-:W-:-:S03]  /*12590*/  SHF.L.U32 R42, R42, 0x10, RZ ;  /* 0x000000102a2a7819 */ /* 0x004fc600000006ff */
        /* <DEDUP_REMOVED lines=16> */
[----:B------:R-:W-:Y:S01]  /*126a0*/  FADD.FTZ R42, R42, UR5 ;  /* 0x000000052a2a7e21 */ /* 0x000fe20008010000 */
[----:B-----5:R-:W-:-:S04]  /*126b0*/  @!P1 FMUL.FTZ R25, R25, R88 ;  /* 0x0000005819199220 */ /* 0x020fc80000410000 */
[----:B------:R-:W-:Y:S02]  /*126c0*/  FSETP.GTU.FTZ.AND P1, PT, R42, 20, PT ;  /* 0x41a000002a00780b */ /* 0x000fe40003f3c000 */
[----:B0-----:R-:W-:Y:S01]  /*126d0*/  SHF.L.U32 R50, R50, 0x10, RZ ;  /* 0x0000001032327819 */ /* 0x001fe200000006ff */
[----:B------:R-:W-:Y:S01]  /*126e0*/  @!P2 FMUL.FTZ R20, R20, R83 ;  /* 0x000000531414a220 */ /* 0x000fe20000410000 */
[----:B------:R-:W-:-:S03]  /*126f0*/  FSETP.GTU.FTZ.AND P2, PT, R36, 20, PT ;  /* 0x41a000002400780b */ /* 0x000fc60003f5c000 */
[----:B------:R-:W-:-:S06]  /*12700*/  FADD.FTZ R50, R50, UR5 ;  /* 0x0000000532327e21 */ /* 0x000fcc0008010000 */
[----:B-1----:R-:W-:Y:S01]  /*12710*/  @!P1 FMUL.FTZ R35, R42, -1.4426950216293334961 ;  /* 0xbfb8aa3b2a239820 */ /* 0x002fe20000410000 */
[----:B------:R-:W-:Y:S01]  /*12720*/  BAR.SYNC.DEFER_BLOCKING 0x0 ;  /* 0x0000000000007b1d */ /* 0x000fe20000010000 */
[----:B------:R-:W-:Y:S02]  /*12730*/  FSETP.GTU.FTZ.AND P0, PT, R50, 20, PT ;  /* 0x41a000003200780b */ /* 0x000fe40003f1c000 */
[----:B------:R-:W-:Y:S02]  /*12740*/  SHF.L.U32 R44, R44, 0x10, RZ ;  /* 0x000000102c2c7819 */ /* 0x000fe400000006ff */
[----:B----4-:R-:W-:Y:S01]  /*12750*/  SHF.L.U32 R46, R46, 0x10, RZ ;  /* 0x000000102e2e7819 */ /* 0x010fe200000006ff */
[----:B------:R-:W-:Y:S02]  /*12760*/  @!P2 FMUL.FTZ R36, R36, -1.4426950216293334961 ;  /* 0xbfb8aa3b2424a820 */ /* 0x000fe40000410000 */
[----:B------:R-:W-:Y:S01]  /*12770*/  FADD.FTZ R44, R44, UR5 ;  /* 0x000000052c2c7e21 */ /* 0x000fe20008010000 */
[----:B------:R-:W0:Y:S01]  /*12780*/  LDS R42, [UR7+0x840] ;  /* 0x00084007ff2a7984 */ /* 0x000e220008000800 */
[----:B------:R-:W-:Y:S01]  /*12790*/  USHF.R.S32.HI UR17, URZ, 0x1f, UR9 ;  /* 0x0000001f3f117899 */ /* 0x000fe20008011409 */
[----:B------:R-:W-:Y:S01]  /*127a0*/  @!P3 FMUL.FTZ R21, R21, R84 ;  /* 0x000000541515b220 */ /* 0x000fe20000410000 */
[----:B------:R-:W-:-:S02]  /*127b0*/  @!P5 FMUL.FTZ R23, R23, R86 ;  /* 0x000000561717d220 */ /* 0x000fc40000410000 */
[----:B------:R-:W-:Y:S01]  /*127c0*/  @!P0 FMUL.FTZ R33, R50, -1.4426950216293334961 ;  /* 0xbfb8aa3b32218820 */ /* 0x000fe20000410000 */
[----:B------:R-:W-:Y:S01]  /*127d0*/  IADD3 R32, P5, R49, UR9, RZ ;  /* 0x0000000931207c10 */ /* 0x000fe2000ffbe0ff */
[----:B------:R-:W-:Y:S01]  /*127e0*/  FADD.FTZ R46, R46, UR5 ;  /* 0x000000052e2e7e21 */ /* 0x000fe20008010000 */
[----:B------:R-:W-:Y:S01]  /*127f0*/  FSETP.GTU.FTZ.AND P3, PT, R44, 20, PT ;  /* 0x41a000002c00780b */ /* 0x000fe20003f7c000 */
[----:B------:R1:W2:Y:S08]  /*12800*/  @!P0 MUFU.EX2 R34, R33 ;  /* 0x0000002100228308 */ /* 0x0002b00000000800 */
[----:B------:R-:W4:Y:S01]  /*12810*/  @!P1 MUFU.EX2 R35, R35 ;  /* 0x0000002300239308 */ /* 0x000f220000000800 */
[----:B-1----:R-:W-:-:S02]  /*12820*/  IADD3.X R33, R48, UR17, RZ, P5, !PT ;  /* 0x0000001130217c10 */ /* 0x002fc4000affe4ff */
[----:B------:R-:W-:-:S05]  /*12830*/  FSETP.GTU.FTZ.AND P5, PT, R46, 20, PT ;  /* 0x41a000002e00780b */ /* 0x000fca0003fbc000 */
[----:B------:R-:W1:Y:S01]  /*12840*/  @!P2 MUFU.EX2 R36, R36 ;  /* 0x000000240024a308 */ /* 0x000e620000000800 */
[----:B---3--:R-:W-:Y:S01]  /*12850*/  @!P3 FMUL.FTZ R37, R44, -1.4426950216293334961 ;  /* 0xbfb8aa3b2c25b820 */ /* 0x008fe20000410000 */
[----:B------:R-:W-:Y:S01]  /*12860*/  FSETP.GTU.FTZ.AND P4, PT, R38, 20, PT ;  /* 0x41a000002600780b */ /* 0x000fe20003f9c000 */
[----:B--2---:R-:W-:-:S05]  /*12870*/  @!P0 FADD.FTZ R34, R34, 1 ;  /* 0x3f80000022228421 */ /* 0x004fca0000010000 */
[----:B------:R-:W-:Y:S01]  /*12880*/  @!P5 FMUL.FTZ R40, R46, -1.4426950216293334961 ;  /* 0xbfb8aa3b2e28d820 */ /* 0x000fe20000410000 */
[----:B------:R-:W2:Y:S01]  /*12890*/  @!P3 MUFU.EX2 R37, R37 ;  /* 0x000000250025b308 */ /* 0x000ea20000000800 */
[----:B----4-:R-:W-:Y:S01]  /*128a0*/  @!P1 FADD.FTZ R35, R35, 1 ;  /* 0x3f80000023239421 */ /* 0x010fe20000010000 */
[----:B------:R-:W-:Y:S01]  /*128b0*/  UIMAD UR18, UR24, UR28, URZ ;  /* 0x0000001c181272a4 */ /* 0x000fe2000f8e023f */
[----:B0-----:R-:W-:Y:S01]  /*128c0*/  ISETP.GE.AND P6, PT, R49, R42, PT ;  /* 0x0000002a3100720c */ /* 0x001fe20003fc6270 */
[----:B-1----:R-:W-:-:S04]  /*128d0*/  @!P2 FADD.FTZ R36, R36, 1 ;  /* 0x3f8000002424a421 */ /* 0x002fc80000010000 */
[----:B------:R-:W0:Y:S01]  /*128e0*/  @!P5 MUFU.EX2 R40, R40 ;  /* 0x000000280028d308 */ /* 0x000e220000000800 */
[----:B------:R-:W-:Y:S02]  /*128f0*/  UIMAD.WIDE.U32 UR8, UR11, UR28, URZ ;  /* 0x0000001c0b0872a5 */ /* 0x000fe4000f8e003f */
[----:B------:R-:W-:-:S05]  /*12900*/  UIMAD UR24, UR24, UR26, URZ ;  /* 0x0000001a181872a4 */ /* 0x000fca000f8e023f */
[----:B------:R-:W1:Y:S01]  /*12910*/  @!P0 MUFU.RCP R75, R34 ;  /* 0x00000022004b8308 */ /* 0x000e620000001000 */
[----:B------:R-:W-:-:S07]  /*12920*/  UIMAD UR18, UR11, UR29, UR18 ;  /* 0x0000001d0b1272a4 */ /* 0x000fce000f8e0212 */
[----:B------:R-:W3:Y:S01]  /*12930*/  @!P1 MUFU.RCP R44, R35 ;  /* 0x00000023002c9308 */ /* 0x000ee20000001000 */
[----:B------:R-:W-:-:S07]  /*12940*/  @!P4 FMUL.FTZ R38, R38, -1.4426950216293334961 ;  /* 0xbfb8aa3b2626c820 */ /* 0x000fce0000410000 */
[----:B------:R-:W4:Y:S01]  /*12950*/  @!P2 MUFU.RCP R77, R36 ;  /* 0x00000024004da308 */ /* 0x000f220000001000 */
[----:B------:R-:W-:Y:S01]  /*12960*/  USHF.R.S32.HI UR17, URZ, 0x1f, UR10 ;  /* 0x0000001f3f117899 */ /* 0x000fe2000801140a */
[----:B------:R-:W-:Y:S01]  /*12970*/  BSSY B0, `(.L_x_7612) ;  /* 0x0000013000007945 */ /* 0x000fe20003800000 */
[----:B------:R-:W-:Y:S02]  /*12980*/  UIMAD UR24, UR11, UR27, UR24 ;  /* 0x0000001b0b1872a4 */ /* 0x000fe4000f8e0218 */
        /* <DEDUP_REMOVED lines=17> */
.L_x_7613:
[----:B------:R-:W-:Y:S05]  /*12aa0*/  BSYNC B0 ;  /* 0x0000000000007941 */ /* 0x000fea0003800000 */
.L_x_7612:
[----:B-1----:R-:W2:Y:S01]  /*12ab0*/  LDL.LU R41, [R1+0x88] ;  /* 0x0000880001297983 */ /* 0x002ea20000300800 */
        /* <DEDUP_REMOVED lines=21> */
[----:B------:R-:W-:Y:S01]  /*12c10*/  BSSY B0, `(.L_x_7614) ;  /* 0x0000088000007945 */ /* 0x000fe20003800000 */
[----:B------:R-:W-:-:S02]  /*12c20*/  MOV R36, UR19 ;  /* 0x0000001300247c02 */ /* 0x000fc40008000f00 */
[----:B------:R-:W-:Y:S02]  /*12c30*/  LEA.HI.X R35, R49, UR29, R48, 0x1, P0 ;  /* 0x0000001d31237c11 */ /* 0x000fe400080f0c30 */
[----:B------:R-:W-:Y:S01]  /*12c40*/  LEA R34, P0, R36, R34, 0x1 ;  /* 0x0000002224227211 */ /* 0x000fe200078008ff */
[----:B------:R-:W3:Y:S01]  /*12c50*/  @!P5 MUFU.RCP R40, R40 ;  /* 0x000000280028d308 */ /* 0x000ee20000001000 */
[----:B------:R-:W-:Y:S01]  /*12c60*/  MOV R37, UR8 ;  /* 0x0000000800257c02 */ /* 0x000fe20008000f00 */
[----:B0-----:R-:W-:Y:S01]  /*12c70*/  @!P3 FMUL.FTZ R29, R29, R38 ;  /* 0x000000261d1db220 */ /* 0x001fe20000410000 */
[-C--:B------:R-:W-:Y:S01]  /*12c80*/  ISETP.GE.AND P1, PT, R0, R42.reuse, PT ;  /* 0x0000002a0000720c */ /* 0x080fe20003f26270 */
[----:B------:R-:W-:Y:S01]  /*12c90*/  UIMAD.WIDE.U32 UR8, UR11, UR26, URZ ;  /* 0x0000001a0b0872a5 */ /* 0x000fe2000f8e003f */
[----:B------:R-:W-:Y:S02]  /*12ca0*/  LEA.HI.X R35, R36, R35, R37, 0x1, P0 ;  /* 0x0000002324237211 */ /* 0x000fe400000f0c25 */
[-C--:B------:R-:W-:Y:S01]  /*12cb0*/  ISETP.GE.AND P0, PT, R15, R42.reuse, PT ;  /* 0x0000002a0f00720c */ /* 0x080fe20003f06270 */
[----:B-1----:R-:W-:Y:S01]  /*12cc0*/  @!P4 FMUL.FTZ R30, R30, R39 ;  /* 0x000000271e1ec220 */ /* 0x002fe20000410000 */
[-C--:B------:R-:W-:Y:S01]  /*12cd0*/  ISETP.GE.AND P4, PT, R4, R42.reuse, PT ;  /* 0x0000002a0400720c */ /* 0x080fe20003f86270 */
[----:B------:R-:W-:Y:S01]  /*12ce0*/  @!P2 STG.E.U16 desc[UR20][R34.64+-0x7c0], R43 ;  /* 0xfff8402b2200a986 */ /* 0x000fe2000c101514 */
[-C--:B------:R-:W-:Y:S01]  /*12cf0*/  ISETP.GE.AND P2, PT, R2, R42.reuse, PT ;  /* 0x0000002a0200720c */ /* 0x080fe20003f46270 */
[----:B------:R-:W-:Y:S01]  /*12d00*/  UIADD3 UR25, UR9, UR24, URZ ;  /* 0x0000001809197290 */ /* 0x000fe2000fffe03f */
[----:B------:R-:W-:-:S02]  /*12d10*/  ISETP.GE.AND P3, PT, R5, R42, PT ;  /* 0x0000002a0500720c */ /* 0x000fc40003f66270 */
[----:B------:R-:W-:Y:S01]  /*12d20*/  ISETP.NE.AND P6, PT, R94, RZ, PT ;  /* 0x000000ff5e00720c */ /* 0x000fe20003fc5270 */
[----:B------:R-:W-:Y:S01]  /*12d30*/  @!P1 STG.E.U16 desc[UR20][R34.64+-0x740], R47 ;  /* 0xfff8c02f22009986 */ /* 0x000fe2000c101514 */
[----:B---3--:R-:W-:Y:S01]  /*12d40*/  @!P5 FMUL.FTZ R31, R31, R40 ;  /* 0x000000281f1fd220 */ /* 0x008fe20000410000 */
        /* <DEDUP_REMOVED lines=31> */
[----:B0-----:R-:W-:Y:S01]  /*12f40*/  PRMT R35, R18, 0x7610, R35 ;  /* 0x0000761012237816 */ /* 0x001fe20000000023 */
[----:B------:R-:W-:Y:S01]  /*12f50*/  FADD.FTZ R16, R17, R20 ;  /* 0x0000001411107221 */ /* 0x000fe20000010000 */
[----:B------:R-:W-:Y:S01]  /*12f60*/  F2FP.BF16.F32.PACK_AB R20, R21, R20 ;  /* 0x000000141514723e */ /* 0x000fe200000010ff */
[----:B------:R-:W-:Y:S01]  /*12f70*/  STS.U16 [R56+0x2], R19 ;  /* 0x0000021338007388 */ /* 0x000fe20000000400 */
[----:B------:R-:W-:Y:S01]  /*12f80*/  F2FP.BF16.F32.PACK_AB R17, R23, R22 ;  /* 0x000000161711723e */ /* 0x000fe200000010ff */
[----:B------:R-:W-:Y:S01]  /*12f90*/  FADD.FTZ R21, R16, R21 ;  /* 0x0000001510157221 */ /* 0x000fe20000010000 */
[----:B------:R-:W-:Y:S01]  /*12fa0*/  PRMT R36, R18, 0x7632, R36 ;  /* 0x0000763212247816 */ /* 0x000fe20000000024 */
[----:B------:R0:W-:Y:S01]  /*12fb0*/  STS.U16 [R52+0x4], R35 ;  /* 0x0000042334007388 */ /* 0x0001e20000000400 */
[----:B------:R-:W-:Y:S01]  /*12fc0*/  F2FP.BF16.F32.PACK_AB R18, R25, R24 ;  /* 0x000000181912723e */ /* 0x000fe200000010ff */
[----:B------:R-:W-:Y:S01]  /*12fd0*/  FADD.FTZ R22, R21, R22 ;  /* 0x0000001615167221 */ /* 0x000fe20000010000 */
[----:B------:R-:W-:Y:S01]  /*12fe0*/  PRMT R34, R20, 0x7632, R34 ;  /* 0x0000763214227816 */ /* 0x000fe20000000022 */
[----:B------:R2:W-:Y:S01]  /*12ff0*/  STS.U16 [R58+0x6], R36 ;  /* 0x000006243a007388 */ /* 0x0005e20000000400 */
        /* <DEDUP_REMOVED lines=11> */
[----:B------:R-:W-:Y:S01]  /*130b0*/  STS.U16 [R64+0xc], R37 ;  /* 0x00000c2540007388 */ /* 0x000fe20000000400 */
[----:B--2---:R-:W-:Y:S01]  /*130c0*/  PRMT R36, R17, 0x7610, R36 ;  /* 0x0000761011247816 */ /* 0x004fe20000000024 */
[----:B------:R-:W-:Y:S01]  /*130d0*/  FADD.FTZ R26, R25, R26 ;  /* 0x0000001a191a7221 */ /* 0x000fe20000010000 */
[----:B------:R-:W-:Y:S01]  /*130e0*/  F2FP.BF16.F32.PACK_AB R19, R31, R30 ;  /* 0x0000001e1f13723e */ /* 0x000fe200000010ff */
[----:B------:R0:W-:Y:S01]  /*130f0*/  STS.U16 [R66+0xe], R38 ;  /* 0x00000e2642007388 */ /* 0x0001e20000000400 */
[----:B-1----:R-:W-:Y:S01]  /*13100*/  PRMT R20, R17, 0x7632, R20 ;  /* 0x0000763211147816 */ /* 0x002fe20000000014 */
[----:B------:R-:W-:Y:S01]  /*13110*/  FADD.FTZ R27, R26, R27 ;  /* 0x0000001b1a1b7221 */ /* 0x000fe20000010000 */
[----:B---3--:R-:W-:Y:S01]  /*13120*/  PRMT R34, R18, 0x7632, R34 ;  /* 0x0000763212227816 */ /* 0x008fe20000000022 */
[----:B------:R-:W-:Y:S01]  /*13130*/  STS.U16 [R68+0x10], R39 ;  /* 0x0000102744007388 */ /* 0x000fe20000000400 */
[----:B------:R-:W-:Y:S01]  /*13140*/  MOV R17, UR44 ;  /* 0x0000002c00117c02 */ /* 0x000fe20008000f00 */
[----:B------:R-:W-:-:S02]  /*13150*/  FADD.FTZ R28, R27, R28 ;  /* 0x0000001c1b1c7221 */ /* 0x000fc40000010000 */
[----:B------:R-:W-:Y:S01]  /*13160*/  STS.U16 [R70+0x12], R35 ;  /* 0x0000122346007388 */ /* 0x000fe20000000400 */
[----:B0-----:R-:W-:Y:S01]  /*13170*/  PRMT R38, R19, 0x7632, R38 ;  /* 0x0000763213267816 */ /* 0x001fe20000000026 */
[----:B------:R-:W-:Y:S02]  /*13180*/  FADD.FTZ R29, R28, R29 ;  /* 0x0000001d1c1d7221 */ /* 0x000fe40000010000 */
[----:B------:R-:W-:Y:S02]  /*13190*/  STS.U16 [R72+0x14], R36 ;  /* 0x0000142448007388 */ /* 0x000fe40000000400 */
[----:B------:R-:W-:Y:S02]  /*131a0*/  FADD.FTZ R30, R29, R30 ;  /* 0x0000001e1d1e7221 */ /* 0x000fe40000010000 */
[----:B------:R-:W-:Y:S02]  /*131b0*/  STS.U16 [R74+0x16], R20 ;  /* 0x000016144a007388 */ /* 0x000fe40000000400 */
[----:B------:R-:W-:-:S02]  /*131c0*/  FADD.FTZ R16, R30, R31 ;  /* 0x0000001f1e107221 */ /* 0x000fc40000010000 */
        /* <DEDUP_REMOVED lines=44> */
.L_x_7615:
[----:B------:R-:W-:Y:S05]  /*13490*/  BSYNC B0 ;  /* 0x0000000000007941 */ /* 0x000fea0003800000 */
.L_x_7614:
        /* <DEDUP_REMOVED lines=56> */
.L_x_7478:
[----:B------:R-:W-:Y:S02]  /*13820*/  ULDC.64 UR4, c[0x0][0x3d8] ;  /* 0x0000f60000047ab9 */ /* 0x000fe40000000a00 */
[----:B------:R-:W-:-:S04]  /*13830*/  ISETP.NE.U32.AND P0, PT, RZ, UR4, PT ;  /* 0x00000004ff007c0c */ /* 0x000fc8000bf05070 */
[----:B------:R-:W-:-:S13]  /*13840*/  ISETP.NE.AND.EX P0, PT, RZ, UR5, PT, P0 ;  /* 0x00000005ff007c0c */ /* 0x000fda000bf05300 */
[----:B------:R-:W-:Y:S05]  /*13850*/  @!P0 BRA `(.L_x_7617) ;  /* 0x00000000008c8947 */ /* 0x000fea0003800000 */
[----:B------:R-:W2:Y:S01]  /*13860*/  LDL.LU R2, [R1+0x8c] ;  /* 0x00008c0001027983 */ /* 0x000ea20000300800 */
[----:B------:R-:W-:Y:S01]  /*13870*/  BSSY B0, `(.L_x_7617) ;  /* 0x0000021000007945 */ /* 0x000fe20003800000 */
[----:B------:R-:W1:Y:S01]  /*13880*/  S2R R4, SR_LANEID ;  /* 0x0000000000047919 */ /* 0x000e620000000000 */
[----:B------:R-:W3:Y:S01]  /*13890*/  S2R R6, SR_TID.X ;  /* 0x0000000000067919 */ /* 0x000ee20000002100 */
[----:B-1----:R-:W-:-:S13]  /*138a0*/  ISETP.NE.AND P1, PT, R4, RZ, PT ;  /* 0x000000ff0400720c */ /* 0x002fda0003f25270 */
[----:B------:R-:W1:Y:S01]  /*138b0*/  @!P1 S2R R9, SR_CgaCtaId ;  /* 0x0000000000099919 */ /* 0x000e620000008800 */
[----:B---3--:R-:W-:-:S04]  /*138c0*/  @!P1 SHF.R.S32.HI R7, RZ, 0x1f, R6 ;  /* 0x0000001fff079819 */ /* 0x008fc80000011406 */
[----:B------:R-:W-:Y:S01]  /*138d0*/  @!P1 LEA.HI R7, R7, R6, RZ, 0x5 ;  /* 0x0000000607079211 */ /* 0x000fe200078f28ff */
[----:B--2---:R-:W2:Y:S02]  /*138e0*/  SHFL.DOWN P0, R0, R2, 0x1, 0x1f ;  /* 0x08201f0002007f89 */ /* 0x004ea40000000000 */
[----:B--2---:R-:W-:-:S05]  /*138f0*/  @P0 FADD R0, R0, R2 ;  /* 0x0000000200000221 */ /* 0x004fca0000000000 */
[----:B------:R-:W2:Y:S02]  /*13900*/  SHFL.DOWN P0, R3, R0, 0x2, 0x1f ;  /* 0x08401f0000037f89 */ /* 0x000ea40000000000 */
[----:B--2---:R-:W-:Y:S01]  /*13910*/  @P0 FADD R3, R0, R3 ;  /* 0x0000000300030221 */ /* 0x004fe20000000000 */
[----:B------:R-:W-:-:S04]  /*13920*/  @!P1 MOV R0, 0x400 ;  /* 0x0000040000009802 */ /* 0x000fc80000000f00 */
[----:B------:R-:W2:Y:S01]  /*13930*/  SHFL.DOWN P0, R2, R3, 0x4, 0x1f ;  /* 0x08801f0003027f89 */ /* 0x000ea20000000000 */
[----:B-1----:R-:W-:Y:S01]  /*13940*/  @!P1 LEA R0, R9, R0, 0x18 ;  /* 0x0000000009009211 */ /* 0x002fe200078ec0ff */
[----:B--2---:R-:W-:Y:S01]  /*13950*/  @P0 FADD R2, R3, R2 ;  /* 0x0000000203020221 */ /* 0x004fe20000000000 */
        /* <DEDUP_REMOVED lines=10> */
[----:B-1----:R-:W1:Y:S01]  /*13a00*/  @!P0 S2R R3, SR_CgaCtaId ;  /* 0x0000000000038919 */ /* 0x002e620000008800 */
[----:B------:R-:W-:Y:S02]  /*13a10*/  @!P0 MOV R0, 0x400 ;  /* 0x0000040000008802 */ /* 0x000fe40000000f00 */
[----:B------:R-:W-:Y:S02]  /*13a20*/  MOV R2, UR60 ;  /* 0x0000003c00027c02 */ /* 0x000fe40008000f00 */
[----:B-1----:R-:W-:Y:S02]  /*13a30*/  @!P0 LEA R0, R3, R0, 0x18 ;  /* 0x0000000003008211 */ /* 0x002fe400078ec0ff */
[----:B------:R-:W-:-:S03]  /*13a40*/  MOV R3, UR61 ;  /* 0x0000003d00037c02 */ /* 0x000fc60008000f00 */
[----:B------:R-:W1:Y:S02]  /*13a50*/  @!P0 LDS R5, [R0+0x3188] ;  /* 0x0031880000058984 */ /* 0x000e640000000800 */
[----:B-1----:R-:W-:-:S05]  /*13a60*/  @!P0 FADD.FTZ R4, R4, R5 ;  /* 0x0000000504048221 */ /* 0x002fca0000010000 */
[----:B------:R2:W-:Y:S02]  /*13a70*/  REDG.E.ADD.F32.FTZ.RN.STRONG.GPU desc[UR20][R2.64], R4 ;  /* 0x00000004020079a6 */ /* 0x0005e4000c10f394 */
.L_x_7618:
[----:B------:R-:W-:Y:S05]  /*13a80*/  BSYNC B0 ;  /* 0x0000000000007941 */ /* 0x000fea0003800000 */
.L_x_7617:
[----:B------:R-:W-:Y:S01]  /*13a90*/  ULDC.64 UR4, c[0x0][0x3f8] ;  /* 0x0000fe0000047ab9 */ /* 0x000fe20000000a00 */
[----:B------:R-:W-:Y:S01]  /*13aa0*/  BSSY B0, `(.L_x_7619) ;  /* 0x0000029000007945 */ /* 0x000fe20003800000 */
[----:B------:R-:W-:-:S04]  /*13ab0*/  ISETP.NE.U32.AND P0, PT, RZ, UR4, PT ;  /* 0x00000004ff007c0c */ /* 0x000fc8000bf05070 */
[----:B------:R-:W-:-:S13]  /*13ac0*/  ISETP.NE.AND.EX P0, PT, RZ, UR5, PT, P0 ;  /* 0x00000005ff007c0c */ /* 0x000fda000bf05300 */
[----:B------:R-:W-:Y:S05]  /*13ad0*/  @!P0 BRA `(.L_x_7620) ;  /* 0x0000000000908947 */ /* 0x000fea0003800000 */
[----:B--2---:R-:W2:Y:S01]  /*13ae0*/  LDL.LU R2, [R1+0x88] ;  /* 0x0000880001027983 */ /* 0x004ea20000300800 */
[----:B-1----:R-:W1:Y:S01]  /*13af0*/  S2R R4, SR_LANEID ;  /* 0x0000000000047919 */ /* 0x002e620000000000 */
[----:B------:R-:W3:Y:S01]  /*13b00*/  S2R R11, SR_TID.X ;  /* 0x00000000000b7919 */ /* 0x000ee20000002100 */
[----:B------:R-:W-:Y:S01]  /*13b10*/  BAR.SYNC.DEFER_BLOCKING 0x0 ;  /* 0x0000000000007b1d */ /* 0x000fe20000010000 */
[----:B-1----:R-:W-:-:S13]  /*13b20*/  ISETP.NE.AND P1, PT, R4, RZ, PT ;  /* 0x000000ff0400720c */ /* 0x002fda0003f25270 */
[----:B------:R-:W1:Y:S01]  /*13b30*/  @!P1 S2R R7, SR_CgaCtaId ;  /* 0x0000000000079919 */ /* 0x000e620000008800 */
[----:B------:R-:W-:Y:S01]  /*13b40*/  @!P1 MOV R6, 0x400 ;  /* 0x0000040000069802 */ /* 0x000fe20000000f00 */
[----:B--2---:R-:W2:Y:S02]  /*13b50*/  SHFL.DOWN P0, R0, R2, 0x1, 0x1f ;  /* 0x08201f0002007f89 */ /* 0x004ea40000000000 */
[----:B--2---:R-:W-:-:S05]  /*13b60*/  @P0 FADD R0, R0, R2 ;  /* 0x0000000200000221 */ /* 0x004fca0000000000 */
[----:B------:R-:W2:Y:S02]  /*13b70*/  SHFL.DOWN P0, R3, R0, 0x2, 0x1f ;  /* 0x08401f0000037f89 */ /* 0x000ea40000000000 */
[----:B--2---:R-:W-:Y:S01]  /*13b80*/  @P0 FADD R3, R0, R3 ;  /* 0x0000000300030221 */ /* 0x004fe20000000000 */
[----:B---3--:R-:W-:-:S04]  /*13b90*/  @!P1 SHF.R.S32.HI R0, RZ, 0x1f, R11 ;  /* 0x0000001fff009819 */ /* 0x008fc8000001140b */
[----:B------:R-:W2:Y:S01]  /*13ba0*/  SHFL.DOWN P0, R2, R3, 0x4, 0x1f ;  /* 0x08801f0003027f89 */ /* 0x000ea20000000000 */
[----:B------:R-:W-:-:S04]  /*13bb0*/  @!P1 LEA.HI R0, R0, R11, RZ, 0x5 ;  /* 0x0000000b00009211 */ /* 0x000fc800078f28ff */
[----:B------:R-:W-:Y:S01]  /*13bc0*/  @!P1 SHF.R.S32.HI R0, RZ, 0x5, R0 ;  /* 0x00000005ff009819 */ /* 0x000fe20000011400 */
[----:B--2---:R-:W-:Y:S01]  /*13bd0*/  @P0 FADD R2, R3, R2 ;  /* 0x0000000203020221 */ /* 0x004fe20000000000 */
[----:B-1----:R-:W-:-:S04]  /*13be0*/  @!P1 LEA R3, R7, R6, 0x18 ;  /* 0x0000000607039211 */ /* 0x002fc800078ec0ff */
        /* <DEDUP_REMOVED lines=16> */
[----:B------:R2:W-:Y:S01]  /*13cf0*/  REDG.E.ADD.F32.FTZ.RN.STRONG.GPU desc[UR20][R2.64], R4 ;  /* 0x00000004020079a6 */ /* 0x0005e2000c10f394 */
[----:B------:R-:W-:Y:S01]  /*13d00*/  HFMA2.MMA R11, -RZ, RZ, 0, 0 ;  /* 0x00000000ff0b7435 */ /* 0x000fe200000001ff */
[----:B------:R-:W-:Y:S10]  /*13d10*/  BRA `(.L_x_7621) ;  /* 0x0000000000047947 */ /* 0x000ff40003800000 */
.L_x_7620:
[----:B------:R-:W3:Y:S02]  /*13d20*/  S2R R11, SR_TID.X ;  /* 0x00000000000b7919 */ /* 0x000ee40000002100 */
.L_x_7621:
[----:B------:R-:W-:Y:S05]  /*13d30*/  BSYNC B0 ;  /* 0x0000000000007941 */ /* 0x000fea0003800000 */
.L_x_7619:
        /* <DEDUP_REMOVED lines=23> */
.L_x_7623:
[----:B------:R-:W-:Y:S02]  /*13eb0*/  LEA R0, R11, UR8, 0x3 ;  /* 0x000000080b007c11 */ /* 0x000fe4000f8e18ff */
[----:B-123--:R-:W-:Y:S02]  /*13ec0*/  MOV R3, UR5 ;  /* 0x0000000500037c02 */ /* 0x00efe40008000f00 */
        /* <DEDUP_REMOVED lines=30> */
.L_x_7622:
[----:B------:R-:W-:Y:S05]  /*140b0*/  EXIT ;  /* 0x000000000000794d */ /* 0x000fea0003800000 */
.L_x_7520:
[----:B------:R-:W-:Y:S01]  /*140c0*/  HFMA2.MMA R69, -RZ, RZ, 0, 5.9604644775390625e-08 ;  /* 0x00000001ff457435 */ /* 0x000fe200000001ff */
[----:B------:R-:W-:Y:S02]  /*140d0*/  MOV R230, R227 ;  /* 0x000000e300e67202 */ /* 0x000fe40000000f00 */
[----:B------:R-:W-:Y:S02]  /*140e0*/  MOV R68, RZ ;  /* 0x000000ff00447202 */ /* 0x000fe40000000f00 */
[----:B------:R-:W-:-:S07]  /*140f0*/  MOV R71, 0xffffffff ;  /* 0xffffffff00477802 */ /* 0x000fce0000000f00 */
[----:B-----5:R-:W-:Y:S05]  /*14100*/  WARPSYNC.COLLECTIVE R71, `(.L_x_7624) ;  /* 0x0000000047087348 */ /* 0x020fea0003c00000 */
[----:B------:R0:W1:Y:S02]  /*14110*/  SHFL.UP P1, R70, R230, R69, R68 ;  /* 0x04000045e6467389 */ /* 0x0000640000020044 */
[----:B01---5:R-:W-:Y:S01]  /*14120*/  ENDCOLLECTIVE ;  /* 0x000000000000791b */ /* 0x023fe20003800000 */
.L_x_7624:
[----:B------:R-:W-:Y:S02]  /*14130*/  MOV R230, R228 ;  /* 0x000000e400e67202 */ /* 0x000fe40000000f00 */
[----:B------:R-:W-:-:S07]  /*14140*/  MOV R229, R70 ;  /* 0x0000004600e57202 */ /* 0x000fce0000000f00 */
[----:B------:R-:W-:Y:S05]  /*14150*/  WARPSYNC.COLLECTIVE R71, `(.L_x_7625) ;  /* 0x0000000047087348 */ /* 0x000fea0003c00000 */
[----:B------:R0:W1:Y:S02]  /*14160*/  SHFL.UP P1, R70, R230, R69, R68 ;  /* 0x04000045e6467389 */ /* 0x0000640000020044 */
[----:B01----:R-:W-:Y:S01]  /*14170*/  ENDCOLLECTIVE ;  /* 0x000000000000791b */ /* 0x003fe20003800000 */
.L_x_7625:
[----:B------:R-:W-:Y:S02]  /*14180*/  MOV R230, R225 ;  /* 0x000000e100e67202 */ /* 0x000fe40000000f00 */
[----:B------:R-:W-:-:S07]  /*14190*/  MOV R231, R70 ;  /* 0x0000004600e77202 */ /* 0x000fce0000000f00 */
[----:B------:R-:W-:Y:S05]  /*141a0*/  WARPSYNC.COLLECTIVE R71, `(.L_x_7626) ;  /* 0x0000000047087348 */ /* 0x000fea0003c00000 */
[----:B------:R0:W1:Y:S02]  /*141b0*/  SHFL.UP P1, R70, R230, R69, R68 ;  /* 0x04000045e6467389 */ /* 0x0000640000020044 */
[----:B01----:R-:W-:Y:S01]  /*141c0*/  ENDCOLLECTIVE ;  /* 0x000000000000791b */ /* 0x003fe20003800000 */
.L_x_7626:
[----:B------:R-:W-:Y:S02]  /*141d0*/  MOV R230, R226 ;  /* 0x000000e200e67202 */ /* 0x000fe40000000f00 */
[----:B------:R-:W-:-:S07]  /*141e0*/  MOV R232, R70 ;  /* 0x0000004600e87202 */ /* 0x000fce0000000f00 */
[----:B------:R-:W-:Y:S05]  /*141f0*/  WARPSYNC.COLLECTIVE R71, `(.L_x_7627) ;  /* 0x0000000047087348 */ /* 0x000fea0003c00000 */
[----:B------:R0:W1:Y:S02]  /*14200*/  SHFL.UP P1, R70, R230, R69, R68 ;  /* 0x04000045e6467389 */ /* 0x0000640000020044 */
[----:B01----:R-:W-:Y:S01]  /*14210*/  ENDCOLLECTIVE ;  /* 0x000000000000791b */ /* 0x003fe20003800000 */
.L_x_7627:
        /* <DEDUP_REMOVED lines=19> */
.L_x_7628:
[----:B------:R-:W-:Y:S02]  /*14350*/  MOV R230, R228 ;  /* 0x000000e400e67202 */ /* 0x000fe40000000f00 */
[----:B------:R-:W-:-:S07]  /*14360*/  MOV R231, R70 ;  /* 0x0000004600e77202 */ /* 0x000fce0000000f00 */
[----:B------:R-:W-:Y:S05]  /*14370*/  WARPSYNC.COLLECTIVE R71, `(.L_x_7629) ;  /* 0x0000000047087348 */ /* 0x000fea0003c00000 */
[----:B------:R0:W1:Y:S02]  /*14380*/  SHFL.UP P1, R70, R230, R69, R68 ;  /* 0x04000045e6467389 */ /* 0x0000640000020044 */
[----:B01----:R-:W-:Y:S01]  /*14390*/  ENDCOLLECTIVE ;  /* 0x000000000000791b */ /* 0x003fe20003800000 */
.L_x_7629:
[----:B------:R-:W-:Y:S02]  /*143a0*/  MOV R230, R225 ;  /* 0x000000e100e67202 */ /* 0x000fe40000000f00 */
[----:B------:R-:W-:-:S07]  /*143b0*/  MOV R232, R70 ;  /* 0x0000004600e87202 */ /* 0x000fce0000000f00 */
[----:B------:R-:W-:Y:S05]  /*143c0*/  WARPSYNC.COLLECTIVE R71, `(.L_x_7630) ;  /* 0x0000000047087348 */ /* 0x000fea0003c00000 */
[----:B------:R0:W1:Y:S02]  /*143d0*/  SHFL.UP P1, R70, R230, R69, R68 ;  /* 0x04000045e6467389 */ /* 0x0000640000020044 */
[----:B01----:R-:W-:Y:S01]  /*143e0*/  ENDCOLLECTIVE ;  /* 0x000000000000791b */ /* 0x003fe20003800000 */
.L_x_7630:
[----:B------:R-:W-:Y:S02]  /*143f0*/  MOV R230, R226 ;  /* 0x000000e200e67202 */ /* 0x000fe40000000f00 */
[----:B------:R-:W-:-:S07]  /*14400*/  MOV R229, R70 ;  /* 0x0000004600e57202 */ /* 0x000fce0000000f00 */
[----:B------:R-:W-:Y:S05]  /*14410*/  WARPSYNC.COLLECTIVE R71, `(.L_x_7631) ;  /* 0x0000000047087348 */ /* 0x000fea0003c00000 */
[----:B------:R0:W1:Y:S02]  /*14420*/  SHFL.UP P1, R70, R230, R69, R68 ;  /* 0x04000045e6467389 */ /* 0x0000640000020044 */
[----:B01----:R-:W-:Y:S01]  /*14430*/  ENDCOLLECTIVE ;  /* 0x000000000000791b */ /* 0x003fe20003800000 */
.L_x_7631:
        /* <DEDUP_REMOVED lines=19> */
.L_x_7632:
[----:B------:R-:W-:Y:S02]  /*14570*/  MOV R230, R228 ;  /* 0x000000e400e67202 */ /* 0x000fe40000000f00 */
[----:B------:R-:W-:-:S07]  /*14580*/  MOV R231, R70 ;  /* 0x0000004600e77202 */ /* 0x000fce0000000f00 */
[----:B------:R-:W-:Y:S05]  /*14590*/  WARPSYNC.COLLECTIVE R71, `(.L_x_7633) ;  /* 0x0000000047087348 */ /* 0x000fea0003c00000 */
[----:B------:R0:W1:Y:S02]  /*145a0*/  SHFL.UP P1, R70, R230, R69, R68 ;  /* 0x04000045e6467389 */ /* 0x0000640000020044 */
[----:B01----:R-:W-:Y:S01]  /*145b0*/  ENDCOLLECTIVE ;  /* 0x000000000000791b */ /* 0x003fe20003800000 */
.L_x_7633:
[----:B------:R-:W-:Y:S02]  /*145c0*/  MOV R230, R225 ;  /* 0x000000e100e67202 */ /* 0x000fe40000000f00 */
[----:B------:R-:W-:-:S07]  /*145d0*/  MOV R232, R70 ;  /* 0x0000004600e87202 */ /* 0x000fce0000000f00 */
[----:B------:R-:W-:Y:S05]  /*145e0*/  WARPSYNC.COLLECTIVE R71, `(.L_x_7634) ;  /* 0x0000000047087348 */ /* 0x000fea0003c00000 */
[----:B------:R0:W1:Y:S02]  /*145f0*/  SHFL.UP P1, R70, R230, R69, R68 ;  /* 0x04000045e6467389 */ /* 0x0000640000020044 */
[----:B01----:R-:W-:Y:S01]  /*14600*/  ENDCOLLECTIVE ;  /* 0x000000000000791b */ /* 0x003fe20003800000 */
.L_x_7634:
[----:B------:R-:W-:Y:S02]  /*14610*/  MOV R230, R226 ;  /* 0x000000e200e67202 */ /* 0x000fe40000000f00 */
[----:B------:R-:W-:-:S07]  /*14620*/  MOV R229, R70 ;  /* 0x0000004600e57202 */ /* 0x000fce0000000f00 */
[----:B------:R-:W-:Y:S05]  /*14630*/  WARPSYNC.COLLECTIVE R71, `(.L_x_7635) ;  /* 0x0000000047087348 */ /* 0x000fea0003c00000 */
[----:B------:R0:W1:Y:S02]  /*14640*/  SHFL.UP P1, R70, R230, R69, R68 ;  /* 0x04000045e6467389 */ /* 0x0000640000020044 */
[----:B01----:R-:W-:Y:S01]  /*14650*/  ENDCOLLECTIVE ;  /* 0x000000000000791b */ /* 0x003fe20003800000 */
.L_x_7635:
        /* <DEDUP_REMOVED lines=19> */
.L_x_7636:
[----:B------:R-:W-:Y:S02]  /*14790*/  MOV R230, R228 ;  /* 0x000000e400e67202 */ /* 0x000fe40000000f00 */
[----:B------:R-:W-:-:S07]  /*147a0*/  MOV R231, R70 ;  /* 0x0000004600e77202 */ /* 0x000fce0000000f00 */
[----:B------:R-:W-:Y:S05]  /*147b0*/  WARPSYNC.COLLECTIVE R71, `(.L_x_7637) ;  /* 0x0000000047087348 */ /* 0x000fea0003c00000 */
[----:B------:R0:W1:Y:S02]  /*147c0*/  SHFL.UP P1, R70, R230, R69, R68 ;  /* 0x04000045e6467389 */ /* 0x0000640000020044 */
[----:B01----:R-:W-:Y:S01]  /*147d0*/  ENDCOLLECTIVE ;  /* 0x000000000000791b */ /* 0x003fe20003800000 */
.L_x_7637:
[----:B------:R-:W-:Y:S02]  /*147e0*/  MOV R230, R225 ;  /* 0x000000e100e67202 */ /* 0x000fe40000000f00 */
[----:B------:R-:W-:-:S07]  /*147f0*/  MOV R232, R70 ;  /* 0x0000004600e87202 */ /* 0x000fce0000000f00 */
[----:B------:R-:W-:Y:S05]  /*14800*/  WARPSYNC.COLLECTIVE R71, `(.L_x_7638) ;  /* 0x0000000047087348 */ /* 0x000fea0003c00000 */
[----:B------:R0:W1:Y:S02]  /*14810*/  SHFL.UP P1, R70, R230, R69, R68 ;  /* 0x04000045e6467389 */ /* 0x0000640000020044 */
[----:B01----:R-:W-:Y:S01]  /*14820*/  ENDCOLLECTIVE ;  /* 0x000000000000791b */ /* 0x003fe20003800000 */
.L_x_7638:
[----:B------:R-:W-:Y:S02]  /*14830*/  MOV R230, R226 ;  /* 0x000000e200e67202 */ /* 0x000fe40000000f00 */
[----:B------:R-:W-:-:S07]  /*14840*/  MOV R229, R70 ;  /* 0x0000004600e57202 */ /* 0x000fce0000000f00 */
[----:B------:R-:W-:Y:S05]  /*14850*/  WARPSYNC.COLLECTIVE R71, `(.L_x_7639) ;  /* 0x0000000047087348 */ /* 0x000fea0003c00000 */
[----:B------:R0:W1:Y:S02]  /*14860*/  SHFL.UP P1, R70, R230, R69, R68 ;  /* 0x04000045e6467389 */ /* 0x0000640000020044 */
[----:B01----:R-:W-:Y:S01]  /*14870*/  ENDCOLLECTIVE ;  /* 0x000000000000791b */ /* 0x003fe20003800000 */
.L_x_7639:
        /* <DEDUP_REMOVED lines=19> */
.L_x_7640:
[----:B------:R-:W-:Y:S02]  /*149b0*/  MOV R230, R228 ;  /* 0x000000e400e67202 */ /* 0x000fe40000000f00 */
[----:B------:R-:W-:-:S07]  /*149c0*/  MOV R229, R70 ;  /* 0x0000004600e57202 */ /* 0x000fce0000000f00 */
[----:B------:R-:W-:Y:S05]  /*149d0*/  WARPSYNC.COLLECTIVE R71, `(.L_x_7641) ;  /* 0x0000000047087348 */ /* 0x000fea0003c00000 */
[----:B------:R0:W1:Y:S02]  /*149e0*/  SHFL.UP P1, R70, R230, R69, R68 ;  /* 0x04000045e6467389 */ /* 0x0000640000020044 */
[----:B01----:R-:W-:Y:S01]  /*149f0*/  ENDCOLLECTIVE ;  /* 0x000000000000791b */ /* 0x003fe20003800000 */
.L_x_7641:
[----:B------:R-:W-:Y:S02]  /*14a00*/  MOV R230, R225 ;  /* 0x000000e100e67202 */ /* 0x000fe40000000f00 */
[----:B------:R-:W-:-:S07]  /*14a10*/  MOV R231, R70 ;  /* 0x0000004600e77202 */ /* 0x000fce0000000f00 */
[----:B------:R-:W-:Y:S05]  /*14a20*/  WARPSYNC.COLLECTIVE R71, `(.L_x_7642) ;  /* 0x0000000047087348 */ /* 0x000fea0003c00000 */
[----:B------:R0:W1:Y:S02]  /*14a30*/  SHFL.UP P1, R70, R230, R69, R68 ;  /* 0x04000045e6467389 */ /* 0x0000640000020044 */
[----:B01----:R-:W-:Y:S01]  /*14a40*/  ENDCOLLECTIVE ;  /* 0x000000000000791b */ /* 0x003fe20003800000 */
.L_x_7642:
[----:B------:R-:W-:Y:S02]  /*14a50*/  MOV R230, R226 ;  /* 0x000000e200e67202 */ /* 0x000fe40000000f00 */
[----:B------:R-:W-:-:S07]  /*14a60*/  MOV R232, R70 ;  /* 0x0000004600e87202 */ /* 0x000fce0000000f00 */
[----:B------:R-:W-:Y:S05]  /*14a70*/  WARPSYNC.COLLECTIVE R71, `(.L_x_7643) ;  /* 0x0000000047087348 */ /* 0x000fea0003c00000 */
[----:B------:R0:W1:Y:S02]  /*14a80*/  SHFL.UP P1, R70, R230, R69, R68 ;  /* 0x04000045e6467389 */ /* 0x0000640000020044 */
[----:B01----:R-:W-:Y:S01]  /*14a90*/  ENDCOLLECTIVE ;  /* 0x000000000000791b */ /* 0x003fe20003800000 */
.L_x_7643:
[----:B------:R-:W-:Y:S01]  /*14aa0*/  MOV R69, R70 ;  /* 0x0000004600457202 */ /* 0x000fe20000000f00 */
[----:B------:R-:W-:Y:S06]  /*14ab0*/  BRA `(.L_x_7644) ;  /* 0xffffff6800247947 */ /* 0x000fec000383ffff */
.L_x_7521:
        /* <DEDUP_REMOVED lines=8> */
.L_x_7646:
[----:B------:R-:W-:Y:S05]  /*14b40*/  BSYNC B0 ;  /* 0x0000000000007941 */ /* 0x000fea0003800000 */
.L_x_7645:
[----:B------:R-:W-:Y:S05]  /*14b50*/  BRA `(.L_x_7647) ;  /* 0xffffff6800347947 */ /* 0x000fea000383ffff */
.L_x_7522:
        /* <DEDUP_REMOVED lines=8> */
.L_x_7649:
[----:B------:R-:W-:Y:S05]  /*14be0*/  BSYNC B0 ;  /* 0x0000000000007941 */ /* 0x000fea0003800000 */
.L_x_7648:
[----:B------:R-:W-:Y:S05]  /*14bf0*/  BRA `(.L_x_7650) ;  /* 0xffffff6800147947 */ /* 0x000fea000383ffff */
.L_x_7523:
        /* <DEDUP_REMOVED lines=8> */
.L_x_7652:
[----:B------:R-:W-:Y:S05]  /*14c80*/  BSYNC B0 ;  /* 0x0000000000007941 */ /* 0x000fea0003800000 */
.L_x_7651:
[----:B------:R-:W-:Y:S05]  /*14c90*/  BRA `(.L_x_7653) ;  /* 0xffffff6400f47947 */ /* 0x000fea000383ffff */
.L_x_7524:
        /* <DEDUP_REMOVED lines=8> */
.L_x_7655:
[----:B------:R-:W-:Y:S05]  /*14d20*/  BSYNC B0 ;  /* 0x0000000000007941 */ /* 0x000fea0003800000 */
.L_x_7654:
[----:B------:R-:W-:Y:S05]  /*14d30*/  BRA `(.L_x_7656) ;  /* 0xffffff6400d47947 */ /* 0x000fea000383ffff */
.L_x_7525:
        /* <DEDUP_REMOVED lines=8> */
.L_x_7658:
[----:B------:R-:W-:Y:S05]  /*14dc0*/  BSYNC B0 ;  /* 0x0000000000007941 */ /* 0x000fea0003800000 */
.L_x_7657:
        /* <DEDUP_REMOVED lines=8> */
.L_x_7659:
[----:B------:R-:W-:Y:S02]  /*14e50*/  MOV R230, R225 ;  /* 0x000000e100e67202 */ /* 0x000fe40000000f00 */
[----:B------:R-:W-:-:S07]  /*14e60*/  MOV R229, R70 ;  /* 0x0000004600e57202 */ /* 0x000fce0000000f00 */
[----:B------:R-:W-:Y:S05]  /*14e70*/  WARPSYNC.COLLECTIVE R71, `(.L_x_7660) ;  /* 0x0000000047087348 */ /* 0x000fea0003c00000 */
[----:B------:R0:W1:Y:S02]  /*14e80*/  SHFL.UP P1, R70, R230, R69, R68 ;  /* 0x04000045e6467389 */ /* 0x0000640000020044 */
[----:B01----:R-:W-:Y:S01]  /*14e90*/  ENDCOLLECTIVE ;  /* 0x000000000000791b */ /* 0x003fe20003800000 */
.L_x_7660:
[----:B------:R-:W-:Y:S02]  /*14ea0*/  MOV R230, R226 ;  /* 0x000000e200e67202 */ /* 0x000fe40000000f00 */
[----:B------:R-:W-:-:S07]  /*14eb0*/  MOV R225, R70 ;  /* 0x0000004600e17202 */ /* 0x000fce0000000f00 */
[----:B------:R-:W-:Y:S05]  /*14ec0*/  WARPSYNC.COLLECTIVE R71, `(.L_x_7661) ;  /* 0x0000000047087348 */ /* 0x000fea0003c00000 */
[----:B------:R0:W1:Y:S02]  /*14ed0*/  SHFL.UP P1, R70, R230, R69, R68 ;  /* 0x04000045e6467389 */ /* 0x0000640000020044 */
[----:B01----:R-:W-:Y:S01]  /*14ee0*/  ENDCOLLECTIVE ;  /* 0x000000000000791b */ /* 0x003fe20003800000 */
.L_x_7661:
[----:B------:R-:W-:Y:S01]  /*14ef0*/  HFMA2.MMA R69, -RZ, RZ, 0, 0 ;  /* 0x00000000ff457435 */ /* 0x000fe200000001ff */
[----:B------:R-:W-:Y:S02]  /*14f00*/  MOV R68, 0x1f ;  /* 0x0000001f00447802 */ /* 0x000fe40000000f00 */
[----:B------:R-:W-:Y:S02]  /*14f10*/  MOV R226, R70 ;  /* 0x0000004600e27202 */ /* 0x000fe40000000f00 */
[----:B------:R-:W-:-:S07]  /*14f20*/  MOV R70, R60 ;  /* 0x0000003c00467202 */ /* 0x000fce0000000f00 */
[----:B------:R-:W-:Y:S05]  /*14f30*/  WARPSYNC.COLLECTIVE R71, `(.L_x_7662) ;  /* 0x0000000047087348 */ /* 0x000fea0003c00000 */
[----:B------:R0:W1:Y:S02]  /*14f40*/  SHFL.IDX P1, R228, R70, R69, R68 ;  /* 0x0000004546e47389 */ /* 0x0000640000020044 */
[----:B01----:R-:W-:Y:S01]  /*14f50*/  ENDCOLLECTIVE ;  /* 0x000000000000791b */ /* 0x003fe20003800000 */
.L_x_7662:
[----:B------:R-:W-:Y:S02]  /*14f60*/  MOV R70, R61 ;  /* 0x0000003d00467202 */ /* 0x000fe40000000f00 */
[----:B------:R-:W-:-:S07]  /*14f70*/  MOV R60, R228 ;  /* 0x000000e4003c7202 */ /* 0x000fce0000000f00 */
[----:B------:R-:W-:Y:S05]  /*14f80*/  WARPSYNC.COLLECTIVE R71, `(.L_x_7663) ;  /* 0x0000000047087348 */ /* 0x000fea0003c00000 */
[----:B------:R0:W1:Y:S02]  /*14f90*/  SHFL.IDX P1, R228, R70, R69, R68 ;  /* 0x0000004546e47389 */ /* 0x0000640000020044 */
[----:B01----:R-:W-:Y:S01]  /*14fa0*/  ENDCOLLECTIVE ;  /* 0x000000000000791b */ /* 0x003fe20003800000 */
.L_x_7663:
[----:B------:R-:W-:Y:S02]  /*14fb0*/  MOV R70, R62 ;  /* 0x0000003e00467202 */ /* 0x000fe40000000f00 */
[----:B------:R-:W-:-:S07]  /*14fc0*/  MOV R61, R228 ;  /* 0x000000e4003d7202 */ /* 0x000fce0000000f00 */
[----:B------:R-:W-:Y:S05]  /*14fd0*/  WARPSYNC.COLLECTIVE R71, `(.L_x_7664) ;  /* 0x0000000047087348 */ /* 0x000fea0003c00000 */
[----:B------:R0:W1:Y:S02]  /*14fe0*/  SHFL.IDX P1, R228, R70, R69, R68 ;  /* 0x0000004546e47389 */ /* 0x0000640000020044 */
[----:B01----:R-:W-:Y:S01]  /*14ff0*/  ENDCOLLECTIVE ;  /* 0x000000000000791b */ /* 0x003fe20003800000 */
.L_x_7664:
[----:B------:R-:W-:Y:S02]  /*15000*/  MOV R70, R63 ;  /* 0x0000003f00467202 */ /* 0x000fe40000000f00 */
[----:B------:R-:W-:-:S07]  /*15010*/  MOV R62, R228 ;  /* 0x000000e4003e7202 */ /* 0x000fce0000000f00 */
[----:B------:R-:W-:Y:S05]  /*15020*/  WARPSYNC.COLLECTIVE R71, `(.L_x_7665) ;  /* 0x0000000047087348 */ /* 0x000fea0003c00000 */
[----:B------:R0:W1:Y:S02]  /*15030*/  SHFL.IDX P1, R228, R70, R69, R68 ;  /* 0x0000004546e47389 */ /* 0x0000640000020044 */
[----:B01----:R-:W-:Y:S01]  /*15040*/  ENDCOLLECTIVE ;  /* 0x000000000000791b */ /* 0x003fe20003800000 */
.L_x_7665:
[----:B------:R-:W-:Y:S01]  /*15050*/  MOV R63, R228 ;  /* 0x000000e4003f7202 */ /* 0x000fe20000000f00 */
[----:B------:R-:W-:Y:S06]  /*15060*/  BRA `(.L_x_7666) ;  /* 0xffffff6400307947 */ /* 0x000fec000383ffff */
.L_x_7527:
        /* <DEDUP_REMOVED lines=8> */
.L_x_7667:
[----:B------:R-:W-:Y:S02]  /*150f0*/  MOV R244, R241 ;  /* 0x000000f100f47202 */ /* 0x000fe40000000f00 */
[----:B------:R-:W-:-:S07]  /*15100*/  MOV R68, R252 ;  /* 0x000000fc00447202 */ /* 0x000fce0000000f00 */
[----:B------:R-:W-:Y:S05]  /*15110*/  WARPSYNC.COLLECTIVE R71, `(.L_x_7668) ;  /* 0x0000000047087348 */ /* 0x000fea0003c00000 */
[----:B------:R0:W1:Y:S02]  /*15120*/  SHFL.DOWN P1, R252, R244, R245, R228 ;  /* 0x080000f5f4fc7389 */ /* 0x00006400000200e4 */
[----:B01----:R-:W-:Y:S01]  /*15130*/  ENDCOLLECTIVE ;  /* 0x000000000000791b */ /* 0x003fe20003800000 */
.L_x_7668:
[----:B------:R-:W-:Y:S02]  /*15140*/  MOV R244, R70 ;  /* 0x0000004600f47202 */ /* 0x000fe40000000f00 */
[----:B------:R-:W-:-:S07]  /*15150*/  MOV R69, R252 ;  /* 0x000000fc00457202 */ /* 0x000fce0000000f00 */
[----:B------:R-:W-:Y:S05]  /*15160*/  WARPSYNC.COLLECTIVE R71, `(.L_x_7669) ;  /* 0x0000000047087348 */ /* 0x000fea0003c00000 */
[----:B------:R0:W1:Y:S02]  /*15170*/  SHFL.DOWN P1, R252, R244, R245, R228 ;  /* 0x080000f5f4fc7389 */ /* 0x00006400000200e4 */
[----:B01----:R-:W-:Y:S01]  /*15180*/  ENDCOLLECTIVE ;  /* 0x000000000000791b */ /* 0x003fe20003800000 */
.L_x_7669:
[----:B------:R-:W-:Y:S02]  /*15190*/  MOV R244, R243 ;  /* 0x000000f300f47202 */ /* 0x000fe40000000f00 */
[----:B------:R-:W-:-:S07]  /*151a0*/  MOV R246, R252 ;  /* 0x000000fc00f67202 */ /* 0x000fce0000000f00 */
[----:B------:R-:W-:Y:S05]  /*151b0*/  WARPSYNC.COLLECTIVE R71, `(.L_x_7670) ;  /* 0x0000000047087348 */ /* 0x000fea0003c00000 */
[----:B------:R0:W1:Y:S02]  /*151c0*/  SHFL.DOWN P1, R252, R244, R245, R228 ;  /* 0x080000f5f4fc7389 */ /* 0x00006400000200e4 */
[----:B01----:R-:W-:Y:S01]  /*151d0*/  ENDCOLLECTIVE ;  /* 0x000000000000791b */ /* 0x003fe20003800000 */
.L_x_7670:
[----:B------:R-:W-:Y:S01]  /*151e0*/  MOV R71, R252 ;  /* 0x000000fc00477202 */ /* 0x000fe20000000f00 */
[----:B------:R-:W-:Y:S06]  /*151f0*/  BRA `(.L_x_7671) ;  /* 0xffffff7400887947 */ /* 0x000fec000383ffff */
.L_x_7530:
        /* <DEDUP_REMOVED lines=8> */
.L_x_7673:
[----:B------:R-:W-:Y:S05]  /*15280*/  BSYNC B0 ;  /* 0x0000000000007941 */ /* 0x000fea0003800000 */
.L_x_7672:
        /* <DEDUP_REMOVED lines=8> */
.L_x_7674:
[----:B------:R-:W-:Y:S02]  /*15310*/  MOV R244, R242 ;  /* 0x000000f200f47202 */ /* 0x000fe40000000f00 */
[----:B------:R-:W-:-:S07]  /*15320*/  MOV R69, R252 ;  /* 0x000000fc00457202 */ /* 0x000fce0000000f00 */
[----:B------:R-:W-:Y:S05]  /*15330*/  WARPSYNC.COLLECTIVE R71, `(.L_x_7675) ;  /* 0x0000000047087348 */ /* 0x000fea0003c00000 */
[----:B------:R0:W1:Y:S02]  /*15340*/  SHFL.DOWN P1, R252, R244, R245, R228 ;  /* 0x080000f5f4fc7389 */ /* 0x00006400000200e4 */
[----:B01----:R-:W-:Y:S01]  /*15350*/  ENDCOLLECTIVE ;  /* 0x000000000000791b */ /* 0x003fe20003800000 */
.L_x_7675:
[----:B------:R-:W-:Y:S02]  /*15360*/  MOV R244, R243 ;  /* 0x000000f300f47202 */ /* 0x000fe40000000f00 */
[----:B------:R-:W-:-:S07]  /*15370*/  MOV R70, R252 ;  /* 0x000000fc00467202 */ /* 0x000fce0000000f00 */
[----:B------:R-:W-:Y:S05]  /*15380*/  WARPSYNC.COLLECTIVE R71, `(.L_x_7676) ;  /* 0x0000000047087348 */ /* 0x000fea0003c00000 */
[----:B------:R0:W1:Y:S02]  /*15390*/  SHFL.DOWN P1, R252, R244, R245, R228 ;  /* 0x080000f5f4fc7389 */ /* 0x00006400000200e4 */
[----:B01----:R-:W-:Y:S01]  /*153a0*/  ENDCOLLECTIVE ;  /* 0x000000000000791b */ /* 0x003fe20003800000 */
.L_x_7676:
[----:B------:R-:W-:Y:S01]  /*153b0*/  MOV R71, R252 ;  /* 0x000000fc00477202 */ /* 0x000fe20000000f00 */
[----:B------:R-:W-:Y:S06]  /*153c0*/  BRA `(.L_x_7677) ;  /* 0xffffff7400687947 */ /* 0x000fec000383ffff */
.L_x_7533:
        /* <DEDUP_REMOVED lines=8> */
.L_x_7679:
[----:B------:R-:W-:Y:S05]  /*15450*/  BSYNC B0 ;  /* 0x0000000000007941 */ /* 0x000fea0003800000 */
.L_x_7678:
        /* <DEDUP_REMOVED lines=8> */
.L_x_7680:
[----:B------:R-:W-:Y:S02]  /*154e0*/  MOV R244, R242 ;  /* 0x000000f200f47202 */ /* 0x000fe40000000f00 */
[----:B------:R-:W-:-:S07]  /*154f0*/  MOV R69, R252 ;  /* 0x000000fc00457202 */ /* 0x000fce0000000f00 */
[----:B------:R-:W-:Y:S05]  /*15500*/  WARPSYNC.COLLECTIVE R71, `(.L_x_7681) ;  /* 0x0000000047087348 */ /* 0x000fea0003c00000 */
[----:B------:R0:W1:Y:S02]  /*15510*/  SHFL.DOWN P1, R252, R244, R245, R228 ;  /* 0x080000f5f4fc7389 */ /* 0x00006400000200e4 */
[----:B01----:R-:W-:Y:S01]  /*15520*/  ENDCOLLECTIVE ;  /* 0x000000000000791b */ /* 0x003fe20003800000 */
.L_x_7681:
[----:B------:R-:W-:Y:S02]  /*15530*/  MOV R244, R243 ;  /* 0x000000f300f47202 */ /* 0x000fe40000000f00 */
[----:B------:R-:W-:-:S07]  /*15540*/  MOV R70, R252 ;  /* 0x000000fc00467202 */ /* 0x000fce0000000f00 */
[----:B------:R-:W-:Y:S05]  /*15550*/  WARPSYNC.COLLECTIVE R71, `(.L_x_7682) ;  /* 0x0000000047087348 */ /* 0x000fea0003c00000 */
[----:B------:R0:W1:Y:S02]  /*15560*/  SHFL.DOWN P1, R252, R244, R245, R228 ;  /* 0x080000f5f4fc7389 */ /* 0x00006400000200e4 */
[----:B01----:R-:W-:Y:S01]  /*15570*/  ENDCOLLECTIVE ;  /* 0x000000000000791b */ /* 0x003fe20003800000 */
.L_x_7682:
[----:B------:R-:W-:Y:S01]  /*15580*/  MOV R71, R252 ;  /* 0x000000fc00477202 */ /* 0x000fe20000000f00 */
[----:B------:R-:W-:Y:S06]  /*15590*/  BRA `(.L_x_7683) ;  /* 0xffffff7400487947 */ /* 0x000fec000383ffff */
.L_x_7536:
        /* <DEDUP_REMOVED lines=8> */
.L_x_7685:
[----:B------:R-:W-:Y:S05]  /*15620*/  BSYNC B0 ;  /* 0x0000000000007941 */ /* 0x000fea0003800000 */
.L_x_7684:
        /* <DEDUP_REMOVED lines=8> */
.L_x_7686:
[----:B------:R-:W-:Y:S02]  /*156b0*/  MOV R244, R242 ;  /* 0x000000f200f47202 */ /* 0x000fe40000000f00 */
[----:B------:R-:W-:-:S07]  /*156c0*/  MOV R69, R252 ;  /* 0x000000fc00457202 */ /* 0x000fce0000000f00 */
[----:B------:R-:W-:Y:S05]  /*156d0*/  WARPSYNC.COLLECTIVE R71, `(.L_x_7687) ;  /* 0x0000000047087348 */ /* 0x000fea0003c00000 */
[----:B------:R0:W1:Y:S02]  /*156e0*/  SHFL.DOWN P1, R252, R244, R245, R228 ;  /* 0x080000f5f4fc7389 */ /* 0x00006400000200e4 */
[----:B01----:R-:W-:Y:S01]  /*156f0*/  ENDCOLLECTIVE ;  /* 0x000000000000791b */ /* 0x003fe20003800000 */
.L_x_7687:
[----:B------:R-:W-:Y:S02]  /*15700*/  MOV R244, R243 ;  /* 0x000000f300f47202 */ /* 0x000fe40000000f00 */
[----:B------:R-:W-:-:S07]  /*15710*/  MOV R70, R252 ;  /* 0x000000fc00467202 */ /* 0x000fce0000000f00 */
[----:B------:R-:W-:Y:S05]  /*15720*/  WARPSYNC.COLLECTIVE R71, `(.L_x_7688) ;  /* 0x0000000047087348 */ /* 0x000fea0003c00000 */
[----:B------:R0:W1:Y:S02]  /*15730*/  SHFL.DOWN P1, R252, R244, R245, R228 ;  /* 0x080000f5f4fc7389 */ /* 0x00006400000200e4 */
[----:B01----:R-:W-:Y:S01]  /*15740*/  ENDCOLLECTIVE ;  /* 0x000000000000791b */ /* 0x003fe20003800000 */
.L_x_7688:
[----:B------:R-:W-:Y:S01]  /*15750*/  MOV R71, R252 ;  /* 0x000000fc00477202 */ /* 0x000fe20000000f00 */
[----:B------:R-:W-:Y:S06]  /*15760*/  BRA `(.L_x_7689) ;  /* 0xffffff7400287947 */ /* 0x000fec000383ffff */
.L_x_7539:
        /* <DEDUP_REMOVED lines=8> */
.L_x_7691:
[----:B------:R-:W-:Y:S05]  /*157f0*/  BSYNC B0 ;  /* 0x0000000000007941 */ /* 0x000fea0003800000 */
.L_x_7690:
        /* <DEDUP_REMOVED lines=8> */
.L_x_7692:
[----:B------:R-:W-:Y:S02]  /*15880*/  MOV R244, R242 ;  /* 0x000000f200f47202 */ /* 0x000fe40000000f00 */
[----:B------:R-:W-:-:S07]  /*15890*/  MOV R69, R252 ;  /* 0x000000fc00457202 */ /* 0x000fce0000000f00 */
[----:B------:R-:W-:Y:S05]  /*158a0*/  WARPSYNC.COLLECTIVE R71, `(.L_x_7693) ;  /* 0x0000000047087348 */ /* 0x000fea0003c00000 */
[----:B------:R0:W1:Y:S02]  /*158b0*/  SHFL.DOWN P1, R252, R244, R245, R228 ;  /* 0x080000f5f4fc7389 */ /* 0x00006400000200e4 */
[----:B01----:R-:W-:Y:S01]  /*158c0*/  ENDCOLLECTIVE ;  /* 0x000000000000791b */ /* 0x003fe20003800000 */
.L_x_7693:
[----:B------:R-:W-:Y:S02]  /*158d0*/  MOV R244, R243 ;  /* 0x000000f300f47202 */ /* 0x000fe40000000f00 */
[----:B------:R-:W-:-:S07]  /*158e0*/  MOV R70, R252 ;  /* 0x000000fc00467202 */ /* 0x000fce0000000f00 */
[----:B------:R-:W-:Y:S05]  /*158f0*/  WARPSYNC.COLLECTIVE R71, `(.L_x_7694) ;  /* 0x0000000047087348 */ /* 0x000fea0003c00000 */
[----:B------:R0:W1:Y:S02]  /*15900*/  SHFL.DOWN P1, R252, R244, R245, R228 ;  /* 0x080000f5f4fc7389 */ /* 0x00006400000200e4 */
[----:B01----:R-:W-:Y:S01]  /*15910*/  ENDCOLLECTIVE ;  /* 0x000000000000791b */ /* 0x003fe20003800000 */
.L_x_7694:
[----:B------:R-:W-:Y:S01]  /*15920*/  MOV R71, R252 ;  /* 0x000000fc00477202 */ /* 0x000fe20000000f00 */
[----:B------:R-:W-:Y:S06]  /*15930*/  BRA `(.L_x_7695) ;  /* 0xffffff7400087947 */ /* 0x000fec000383ffff */
.L_x_7542:
        /* <DEDUP_REMOVED lines=8> */
.L_x_7697:
[----:B------:R-:W-:Y:S05]  /*159c0*/  BSYNC B0 ;  /* 0x0000000000007941 */ /* 0x000fea0003800000 */
.L_x_7696:
        /* <DEDUP_REMOVED lines=10> */
.L_x_7698:
[----:B------:R-:W-:Y:S02]  /*15a70*/  MOV R70, R242 ;  /* 0x000000f200467202 */ /* 0x000fe40000000f00 */
[----:B------:R-:W-:-:S07]  /*15a80*/  MOV R247, R228 ;  /* 0x000000e400f77202 */ /* 0x000fce0000000f00 */
[----:B------:R-:W-:Y:S05]  /*15a90*/  WARPSYNC.COLLECTIVE R71, `(.L_x_7699) ;  /* 0x0000000047087348 */ /* 0x000fea0003c00000 */
[----:B------:R0:W1:Y:S02]  /*15aa0*/  SHFL.IDX P1, R228, R70, R69, R68 ;  /* 0x0000004546e47389 */ /* 0x0000640000020044 */
[----:B01----:R-:W-:Y:S01]  /*15ab0*/  ENDCOLLECTIVE ;  /* 0x000000000000791b */ /* 0x003fe20003800000 */
.L_x_7699:
        /* <DEDUP_REMOVED lines=9> */
.L_x_7700:
[----:B------:R-:W-:Y:S02]  /*15b50*/  MOV R70, R64 ;  /* 0x0000004000467202 */ /* 0x000fe40000000f00 */
[----:B------:R-:W-:Y:S02]  /*15b60*/  MOV R251, R228 ;  /* 0x000000e400fb7202 */ /* 0x000fe40000000f00 */
[----:B------:R-:W-:-:S07]  /*15b70*/  MOV R228, 0x1f ;  /* 0x0000001f00e47802 */ /* 0x000fce0000000f00 */
[----:B------:R-:W-:Y:S05]  /*15b80*/  WARPSYNC.COLLECTIVE R71, `(.L_x_7701) ;  /* 0x0000000047087348 */ /* 0x000fea0003c00000 */
[----:B------:R0:W1:Y:S02]  /*15b90*/  SHFL.DOWN P1, R252, R244, R245, R228 ;  /* 0x080000f5f4fc7389 */ /* 0x00006400000200e4 */
[----:B01----:R-:W-:Y:S01]  /*15ba0*/  ENDCOLLECTIVE ;  /* 0x000000000000791b */ /* 0x003fe20003800000 */
.L_x_7701:
[----:B------:R-:W-:Y:S02]  /*15bb0*/  MOV R244, R241 ;  /* 0x000000f100f47202 */ /* 0x000fe40000000f00 */
[----:B------:R-:W-:-:S07]  /*15bc0*/  MOV R240, R252 ;  /* 0x000000fc00f07202 */ /* 0x000fce0000000f00 */
[----:B------:R-:W-:Y:S05]  /*15bd0*/  WARPSYNC.COLLECTIVE R71, `(.L_x_7702) ;  /* 0x0000000047087348 */ /* 0x000fea0003c00000 */
[----:B------:R0:W1:Y:S02]  /*15be0*/  SHFL.DOWN P1, R252, R244, R245, R228 ;  /* 0x080000f5f4fc7389 */ /* 0x00006400000200e4 */
[----:B01----:R-:W-:Y:S01]  /*15bf0*/  ENDCOLLECTIVE ;  /* 0x000000000000791b */ /* 0x003fe20003800000 */
.L_x_7702:
[----:B------:R-:W-:Y:S02]  /*15c00*/  MOV R244, R242 ;  /* 0x000000f200f47202 */ /* 0x000fe40000000f00 */
[----:B------:R-:W-:-:S07]  /*15c10*/  MOV R241, R252 ;  /* 0x000000fc00f17202 */ /* 0x000fce0000000f00 */
[----:B------:R-:W-:Y:S05]  /*15c20*/  WARPSYNC.COLLECTIVE R71, `(.L_x_7703) ;  /* 0x0000000047087348 */ /* 0x000fea0003c00000 */
[----:B------:R0:W1:Y:S02]  /*15c30*/  SHFL.DOWN P1, R252, R244, R245, R228 ;  /* 0x080000f5f4fc7389 */ /* 0x00006400000200e4 */
[----:B01----:R-:W-:Y:S01]  /*15c40*/  ENDCOLLECTIVE ;  /* 0x000000000000791b */ /* 0x003fe20003800000 */
.L_x_7703:
[----:B------:R-:W-:Y:S02]  /*15c50*/  MOV R244, R243 ;  /* 0x000000f300f47202 */ /* 0x000fe40000000f00 */
[----:B------:R-:W-:-:S07]  /*15c60*/  MOV R242, R252 ;  /* 0x000000fc00f27202 */ /* 0x000fce0000000f00 */
[----:B------:R-:W-:Y:S05]  /*15c70*/  WARPSYNC.COLLECTIVE R71, `(.L_x_7704) ;  /* 0x0000000047087348 */ /* 0x000fea0003c00000 */
[----:B------:R0:W1:Y:S02]  /*15c80*/  SHFL.DOWN P1, R252, R244, R245, R228 ;  /* 0x080000f5f4fc7389 */ /* 0x00006400000200e4 */
[----:B01----:R-:W-:Y:S01]  /*15c90*/  ENDCOLLECTIVE ;  /* 0x000000000000791b */ /* 0x003fe20003800000 */
.L_x_7704:
[----:B------:R-:W-:Y:S05]  /*15ca0*/  WARPSYNC.COLLECTIVE R71, `(.L_x_7705) ;  /* 0x0000000047087348 */ /* 0x000fea0003c00000 */
[----:B------:R0:W1:Y:S02]  /*15cb0*/  SHFL.IDX P1, R228, R70, R69, R68 ;  /* 0x0000004546e47389 */ /* 0x0000640000020044 */
[----:B01----:R-:W-:Y:S01]  /*15cc0*/  ENDCOLLECTIVE ;  /* 0x000000000000791b */ /* 0x003fe20003800000 */
.L_x_7705:
[----:B------:R-:W-:Y:S02]  /*15cd0*/  MOV R70, R65 ;  /* 0x0000004100467202 */ /* 0x000fe40000000f00 */
[----:B------:R-:W-:Y:S02]  /*15ce0*/  MOV R243, R252 ;  /* 0x000000fc00f37202 */ /* 0x000fe40000000f00 */
[----:B------:R-:W-:-:S07]  /*15cf0*/  MOV R252, R228 ;  /* 0x000000e400fc7202 */ /* 0x000fce0000000f00 */
[----:B------:R-:W-:Y:S05]  /*15d00*/  WARPSYNC.COLLECTIVE R71, `(.L_x_7706) ;  /* 0x0000000047087348 */ /* 0x000fea0003c00000 */
[----:B------:R0:W1:Y:S02]  /*15d10*/  SHFL.IDX P1, R228, R70, R69, R68 ;  /* 0x0000004546e47389 */ /* 0x0000640000020044 */
[----:B01----:R-:W-:Y:S01]  /*15d20*/  ENDCOLLECTIVE ;  /* 0x000000000000791b */ /* 0x003fe20003800000 */
.L_x_7706:
[----:B------:R-:W-:Y:S01]  /*15d30*/  MOV R70, R66 ;  /* 0x0000004200467202 */ /* 0x000fe20000000f00 */
[-C--:B------:R-:W-:Y:S01]  /*15d40*/  FMUL.FTZ R66, R65, R247.reuse ;  /* 0x000000f741427220 */ /* 0x080fe20000410000 */
[----:B------:R-:W-:Y:S01]  /*15d50*/  FMUL.FTZ R247, R64, R247 ;  /* 0x000000f740f77220 */ /* 0x000fe20000410000 */
[----:B------:R-:W-:-:S07]  /*15d60*/  MOV R245, R228 ;  /* 0x000000e400f57202 */ /* 0x000fce0000000f00 */
[----:B------:R-:W-:Y:S05]  /*15d70*/  WARPSYNC.COLLECTIVE R71, `(.L_x_7707) ;  /* 0x0000000047087348 */ /* 0x000fea0003c00000 */
[----:B------:R0:W1:Y:S02]  /*15d80*/  SHFL.IDX P1, R228, R70, R69, R68 ;  /* 0x0000004546e47389 */ /* 0x0000640000020044 */
[----:B01----:R-:W-:Y:S01]  /*15d90*/  ENDCOLLECTIVE ;  /* 0x000000000000791b */ /* 0x003fe20003800000 */
.L_x_7707:
[----:B------:R-:W-:Y:S02]  /*15da0*/  MOV R70, R67 ;  /* 0x0000004300467202 */ /* 0x000fe40000000f00 */
[----:B------:R-:W-:-:S07]  /*15db0*/  MOV R244, R228 ;  /* 0x000000e400f47202 */ /* 0x000fce0000000f00 */
[----:B------:R-:W-:Y:S05]  /*15dc0*/  WARPSYNC.COLLECTIVE R71, `(.L_x_7708) ;  /* 0x0000000047087348 */ /* 0x000fea0003c00000 */
[----:B------:R0:W1:Y:S02]  /*15dd0*/  SHFL.IDX P1, R228, R70, R69, R68 ;  /* 0x0000004546e47389 */ /* 0x0000640000020044 */
[----:B01----:R-:W-:Y:S01]  /*15de0*/  ENDCOLLECTIVE ;  /* 0x000000000000791b */ /* 0x003fe20003800000 */
.L_x_7708:
[----:B------:R-:W-:Y:S01]  /*15df0*/  MOV R71, R228 ;  /* 0x000000e400477202 */ /* 0x000fe20000000f00 */
[----:B------:R-:W-:Y:S06]  /*15e00*/  BRA `(.L_x_7709) ;  /* 0xffffff7000607947 */ /* 0x000fec000383ffff */
.L_x_7710:
        /* <DEDUP_REMOVED lines=15> */
.L_x_18939:


//--------------------- .text._Z25selective_scan_bwd_kernelI32Selective_Scan_bwd_kernel_traitsILi64ELi16ELb0ELb1ELb0ELb0ELb0EN3c108BFloat16ENS1_7complexIfEEEEv12SSMParamsBwd --------------------------
	.section	.text._Z25selective_scan_bwd_kernelI32Selective_Scan_bwd_kernel_traitsILi64ELi16ELb0ELb1ELb0ELb0ELb0EN3c108BFloat16ENS1_7complexIfEEEEv12SSMParamsBwd,"ax",@progbits
	.align	128
        .global         _Z25selective_scan_bwd_kernelI32Selective_Scan_bwd_kernel_traitsILi64ELi16ELb0ELb1ELb0ELb0ELb0EN3c108BFloat16ENS1_7complexIfEEEEv12SSMParamsBwd
        .type           _Z25selective_scan_bwd_kernelI32Selective_Scan_bwd_kernel_traitsILi64ELi16ELb0ELb1ELb0ELb0ELb0EN3c108BFloat16ENS1_7complexIfEEEEv12SSMParamsBwd,@function
        .size           _Z25selective_scan_bwd_kernelI32Selective_Scan_bwd_kernel_traitsILi64ELi16ELb0ELb1ELb0ELb0ELb0EN3c108BFloat16ENS1_7complexIfEEEEv12SSMParamsBwd,(.L_x_18940 - _Z25selective_scan_bwd_kernelI32Selective_Scan_bwd_kernel_traitsILi64ELi16ELb0ELb1ELb0ELb0ELb0EN3c108BFloat16ENS1_7complexIfEEEEv12SSMParamsBwd)
        .other          _Z25selective_scan_bwd_kernelI32Selective_Scan_bwd_kernel_traitsILi64ELi16ELb0ELb1ELb0ELb0ELb0EN3c108BFloat16ENS1_7complexIfEEEEv12SSMParamsBwd,@"STO_CUDA_ENTRY STV_DEFAULT"
_Z25selective_scan_bwd_kernelI32Selective_Scan_bwd_kernel_traitsILi64ELi16ELb0ELb1ELb0ELb0ELb0EN3c108BFloat16ENS1_7complexIfEEEEv12SSMParamsBwd:
.text._Z25selective_scan_bwd_kernelI32Selective_Scan_bwd_kernel_traitsILi64ELi16ELb0ELb1ELb0ELb0ELb0EN3c108BFloat16ENS1_7complexIfEEEEv12SSMParamsBwd:
        /* <DEDUP_REMOVED lines=166> */
.L_x_7812:
        /* <DEDUP_REMOVED lines=248> */
[----:B------:R-:W-:Y:S04]  /*19e0*/  STL [R1], R52 ;  /* 0x0000003401007387 */ /* 0x000fe80000100800 */
        /* <DEDUP_REMOVED lines=62> */
[----:B------:R-:W5:Y:S01]  /*1dd0*/  LDL.LU R34, [R1+0x40] ;  /* 0x0000400001227983 */ /* 0x000f620000300800 */
[----:B------:R-:W-:Y:S01]  /*1de0*/  SHF.L.U32 R36, R86, 0x10, RZ ;  /* 0x0000001056247819 */ /* 0x000fe200000006ff */
[----:B------:R-:W-:Y:S01]  /*1df0*/  HFMA2.MMA R76, -RZ, RZ, 0, 0 ;  /* 0x00000000ff4c7435 */ /* 0x000fe200000001ff */
        /* <DEDUP_REMOVED lines=67> */
[----:B0-----:R-:W-:Y:S01]  /*2230*/  SHF.L.U32 R62, R27, 0x10, RZ ;  /* 0x000000101b3e7819 */ /* 0x001fe200000006ff */
[----:B------:R-:W-:Y:S01]  /*2240*/  FFMA.FTZ R33, R60, R35, R33 ;  /* 0x000000233c217223 */ /* 0x000fe20000010021 */
[----:B------:R-:W-:-:S02]  /*2250*/  SHF.L.U32 R27, R230, 0x10, RZ ;  /* 0x00000010e61b7819 */ /* 0x000fc400000006ff */
[----:B-1----:R-:W-:Y:S01]  /*2260*/  SHF.L.U32 R64, R2, 0x10, RZ ;  /* 0x0000001002407819 */ /* 0x002fe200000006ff */
[----:B------:R-:W-:Y:S01]  /*2270*/  FFMA.FTZ R33, R62, R26, R33 ;  /* 0x0000001a3e217223 */ /* 0x000fe20000010021 */
[----:B------:R-:W-:Y:S02]  /*2280*/  SHF.L.U32 R2, R229, 0x10, RZ ;  /* 0x00000010e5027819 */ /* 0x000fe400000006ff */
[----:B--2---:R-:W-:Y:S01]  /*2290*/  SHF.L.U32 R66, R3, 0x10, RZ ;  /* 0x0000001003427819 */ /* 0x004fe200000006ff */
[----:B------:R-:W-:Y:S01]  /*22a0*/  FFMA.FTZ R27, R64, R27, R33 ;  /* 0x0000001b401b7223 */ /* 0x000fe20000010021 */
[----:B------:R-:W-:Y:S02]  /*22b0*/  SHF.L.U32 R3, R79, 0x10, RZ ;  /* 0x000000104f037819 */ /* 0x000fe400000006ff */
[----:B---3--:R-:W-:Y:S01]  /*22c0*/  SHF.L.U32 R19, R19, 0x10, RZ ;  /* 0x0000001013137819 */ /* 0x008fe200000006ff */
[----:B------:R-:W-:Y:S01]  /*22d0*/  FFMA.FTZ R2, R66, R2, R27 ;  /* 0x0000000242027223 */ /* 0x000fe2000001001b */
[----:B------:R-:W-:-:S02]  /*22e0*/  SHF.L.U32 R26, R78, 0x10, RZ ;  /* 0x000000104e1a7819 */ /* 0x000fc400000006ff */
[----:B----4-:R-:W-:Y:S01]  /*22f0*/  SHF.L.U32 R69, R20, 0x10, RZ ;  /* 0x0000001014457819 */ /* 0x010fe200000006ff */
[----:B------:R-:W-:Y:S01]  /*2300*/  FFMA.FTZ R2, R19, R3, R2 ;  /* 0x0000000313027223 */ /* 0x000fe20000010002 */
[----:B------:R-:W-:Y:S02]  /*2310*/  SHF.L.U32 R3, R77, 0x10, RZ ;  /* 0x000000104d037819 */ /* 0x000fe400000006ff */
[----:B-----5:R-:W-:Y:S01]  /*2320*/  SHF.L.U32 R71, R21, 0x10, RZ ;  /* 0x0000001015477819 */ /* 0x020fe200000006ff */
[----:B------:R-:W-:-:S04]  /*2330*/  FFMA.FTZ R2, R69, R26, R2 ;  /* 0x0000001a45027223 */ /* 0x000fc80000010002 */
[----:B------:R-:W-:-:S05]  /*2340*/  FFMA.FTZ R2, R71, R3, R2 ;  /* 0x0000000347027223 */ /* 0x000fca0000010002 */
[----:B------:R0:W-:Y:S01]  /*2350*/  STL [R1+0x40], R2 ;  /* 0x0000400201007387 */ /* 0x0001e20000100800 */
[----:B------:R-:W-:Y:S02]  /*2360*/  ISETP.GE.AND P0, PT, R34, 0x1, PT ;  /* 0x000000012200780c */ /* 0x000fe40003f06270 */
[----:B------:R-:W-:Y:S02]  /*2370*/  CS2R R58, SRZ ;  /* 0x00000000003a7805 */ /* 0x000fe4000001ff00 */
[----:B------:R-:W-:Y:S02]  /*2380*/  CS2R R56, SRZ ;  /* 0x0000000000387805 */ /* 0x000fe4000001ff00 */
[----:B------:R-:W-:Y:S02]  /*2390*/  CS2R R54, SRZ ;  /* 0x0000000000367805 */ /* 0x000fe4000001ff00 */
        /* <DEDUP_REMOVED lines=61> */
[----:B------:R-:W-:Y:S01]  /*2770*/  P2R R233, PR, RZ, 0x1 ;  /* 0x00000001ffe97803 */ /* 0x000fe20000000000 */
        /* <DEDUP_REMOVED lines=32> */
.L_x_7807:
[----:B------:R-:W-:Y:S01]  /*2980*/  USHF.R.S32.HI UR58, URZ, 0x1f, UR7 ;  /* 0x0000001f3f3a7899 */ /* 0x000fe20008011407 */
[----:B------:R-:W-:Y:S01]  /*2990*/  ISETP.NE.AND P6, PT, R233, RZ, PT ;  /* 0x000000ffe900720c */ /* 0x000fe20003fc5270 */
        /* <DEDUP_REMOVED lines=10> */
[----:B------:R-:W-:-:S04]  /*2a40*/  SHF.L.U32 R62, R92, 0x5, RZ ;  /* 0x000000055c3e7819 */ /* 0x000fc800000006ff */
[----:B--2---:R-:W2:Y:S01]  /*2a50*/  LDG.E.64 R60, desc[UR20][R60.64] ;  /* 0x000000143c3c7981 */ /* 0x004ea2000c1e1b00 */
[----:B------:R-:W-:Y:S01]  /*2a60*/  LOP3.LUT R63, R92, 0x7ffffe0, RZ, 0xc0, !PT ;  /* 0x07ffffe05c3f7812 */ /* 0x000fe200078ec0ff */
[----:B------:R-:W-:Y:S01]  /*2a70*/  UIMAD UR44, UR58, UR42, URZ ;  /* 0x0000002a3a2c72a4 */ /* 0x000fe2000f8e023f */
[--C-:B------:R-:W-:Y:S02]  /*2a80*/  LOP3.LUT R62, R62, 0xffffffe0, R237.reuse, 0xe2, !PT ;  /* 0xffffffe03e3e7812 */ /* 0x100fe400078ee2ed */
[----:B------:R-:W-:Y:S01]  /*2a90*/  SHF.L.U32 R64, R63, 0x5, RZ ;  /* 0x000000053f407819 */ /* 0x000fe200000006ff */
[----:B------:R-:W-:Y:S01]  /*2aa0*/  UIMAD UR44, UR7, UR43, UR44 ;  /* 0x0000002b072c72a4 */ /* 0x000fe2000f8e022c */
[----:B------:R-:W-:Y:S02]  /*2ab0*/  LOP3.LUT R63, R62, 0x3e0, RZ, 0xfc, !PT ;  /* 0x000003e03e3f7812 */ /* 0x000fe400078efcff */
[----:B------:R-:W-:Y:S02]  /*2ac0*/  LOP3.LUT R62, R64, 0xffffffe0, R237, 0xe2, !PT ;  /* 0xffffffe0403e7812 */ /* 0x000fe400078ee2ed */
[----:B------:R-:W-:-:S02]  /*2ad0*/  ISETP.GE.AND P0, PT, R63, UR49, PT ;  /* 0x000000313f007c0c */ /* 0x000fc4000bf06270 */
[--C-:B------:R-:W-:Y:S02]  /*2ae0*/  SHF.R.S32.HI R63, RZ, 0x1f, R62.reuse ;  /* 0x0000001fff3f7819 */ /* 0x100fe4000001143e */
[----:B------:R-:W-:Y:S02]  /*2af0*/  MOV R67, UR42 ;  /* 0x0000002a00437c02 */ /* 0x000fe40008000f00 */
[C---:B------:R-:W-:Y:S02]  /*2b00*/  LOP3.LUT R64, R62.reuse, 0x20, RZ, 0xfc, !PT ;  /* 0x000000203e407812 */ /* 0x040fe400078efcff */
[----:B------:R-:W-:Y:S01]  /*2b10*/  LOP3.LUT R65, R62, 0x40, RZ, 0xfc, !PT ;  /* 0x000000403e417812 */ /* 0x000fe200078efcff */
[----:B------:R-:W-:Y:S01]  /*2b20*/  IMAD.WIDE.U32 R66, R67, UR7, R62 ;  /* 0x0000000743427c25 */ /* 0x000fe2000f8e003e */
[----:B------:R-:W-:Y:S02]  /*2b30*/  ISETP.GE.AND P2, PT, R64, UR49, PT ;  /* 0x0000003140007c0c */ /* 0x000fe4000bf46270 */
[----:B------:R-:W-:-:S02]  /*2b40*/  ISETP.GE.AND P1, PT, R65, UR49, PT ;  /* 0x0000003141007c0c */ /* 0x000fc4000bf26270 */
[----:B------:R-:W-:Y:S02]  /*2b50*/  LOP3.LUT R65, R62, 0x60, RZ, 0xfc, !PT ;  /* 0x000000603e417812 */ /* 0x000fe400078efcff */
[----:B------:R-:W-:Y:S02]  /*2b60*/  IADD3 R63, R67, UR44, RZ ;  /* 0x0000002c433f7c10 */ /* 0x000fe4000fffe0ff */
[----:B------:R-:W-:Y:S02]  /*2b70*/  LEA R64, P3, R66, UR12, 0x1 ;  /* 0x0000000c42407c11 */ /* 0x000fe4000f8608ff */
[----:B------:R-:W-:Y:S02]  /*2b80*/  ISETP.GE.AND P5, PT, R65, UR49, PT ;  /* 0x0000003141007c0c */ /* 0x000fe4000bfa6270 */
[----:B------:R-:W-:Y:S02]  /*2b90*/  LOP3.LUT R68, R62, 0x80, RZ, 0xfc, !PT ;  /* 0x000000803e447812 */ /* 0x000fe400078efcff */
[----:B------:R-:W-:-:S02]  /*2ba0*/  PRMT R115, RZ, 0x7610, R115 ;  /* 0x00007610ff737816 */ /* 0x000fc40000000073 */
[----:B------:R-:W-:Y:S02]  /*2bb0*/  LEA.HI.X R65, R66, UR11, R63, 0x1, P3 ;  /* 0x0000000b42417c11 */ /* 0x000fe400098f0c3f */
[----:B------:R-:W-:Y:S02]  /*2bc0*/  ISETP.GE.AND P4, PT, R68, UR49, PT ;  /* 0x0000003144007c0c */ /* 0x000fe4000bf86270 */
[C---:B------:R-:W-:Y:S01]  /*2bd0*/  LOP3.LUT R63, R62.reuse, 0xc0, RZ, 0xfc, !PT ;  /* 0x000000c03e3f7812 */ /* 0x040fe200078efcff */
[----:B---3--:R-:W3:Y:S01]  /*2be0*/  @!P2 LDG.E.U16 R115, desc[UR20][R64.64+0x40] ;  /* 0x000040144073a981 */ /* 0x008ee2000c1e1500 */
[----:B------:R-:W-:Y:S02]  /*2bf0*/  PRMT R114, RZ, 0x7610, R114 ;  /* 0x00007610ff727816 */ /* 0x000fe40000000072 */
[----:B------:R-:W-:Y:S02]  /*2c00*/  LOP3.LUT R67, R62, 0xa0, RZ, 0xfc, !PT ;  /* 0x000000a03e437812 */ /* 0x000fe400078efcff */
[----:B------:R-:W-:-:S02]  /*2c10*/  PRMT R116, RZ, 0x7610, R116 ;  /* 0x00007610ff747816 */ /* 0x000fc40000000074 */
[----:B------:R-:W-:Y:S01]  /*2c20*/  ISETP.GE.AND P2, PT, R63, UR49, PT ;  /* 0x000000313f007c0c */ /* 0x000fe2000bf46270 */
[----:B------:R-:W4:Y:S01]  /*2c30*/  @!P5 LDG.E.U16 R114, desc[UR20][R64.64+0xc0] ;  /* 0x0000c0144072d981 */ /* 0x000f22000c1e1500 */
[C---:B------:R-:W-:Y:S02]  /*2c40*/  LOP3.LUT R63, R62.reuse, 0x100, RZ, 0xfc, !PT ;  /* 0x000001003e3f7812 */ /* 0x040fe400078efcff */
[----:B------:R-:W-:Y:S01]  /*2c50*/  LOP3.LUT R66, R62, 0xe0, RZ, 0xfc, !PT ;  /* 0x000000e03e427812 */ /* 0x000fe200078efcff */
[----:B------:R-:W4:Y:S01]  /*2c60*/  @!P1 LDG.E.U16 R116, desc[UR20][R64.64+0x80] ;  /* 0x0000801440749981 */ /* 0x000f22000c1e1500 */
[----:B------:R-:W-:Y:S02]  /*2c70*/  ISETP.GE.AND P3, PT, R67, UR49, PT ;  /* 0x0000003143007c0c */ /* 0x000fe4000bf66270 */
[----:B------:R-:W-:Y:S02]  /*2c80*/  PRMT R108, RZ, 0x7610, R108 ;  /* 0x00007610ff6c7816 */ /* 0x000fe4000000006c */
[----:B------:R-:W-:-:S02]  /*2c90*/  ISETP.GE.AND P5, PT, R63, UR49, PT ;  /* 0x000000313f007c0c */ /* 0x000fc4000bfa6270 */
[----:B------:R-:W-:Y:S02]  /*2ca0*/  ISETP.GE.AND P1, PT, R66, UR49, PT ;  /* 0x0000003142007c0c */ /* 0x000fe4000bf26270 */
[C---:B------:R-:W-:Y:S01]  /*2cb0*/  LOP3.LUT R63, R62.reuse, 0x120, RZ, 0xfc, !PT ;  /* 0x000001203e3f7812 */ /* 0x040fe200078efcff */
[----:B------:R-:W4:Y:S01]  /*2cc0*/  @!P4 LDG.E.U16 R108, desc[UR20][R64.64+0x100] ;  /* 0x00010014406cc981 */ /* 0x000f22000c1e1500 */
[----:B------:R-:W-:Y:S02]  /*2cd0*/  PRMT R105, RZ, 0x7610, R105 ;  /* 0x00007610ff697816 */ /* 0x000fe40000000069 */
[----:B------:R-:W-:Y:S02]  /*2ce0*/  PRMT R106, RZ, 0x7610, R106 ;  /* 0x00007610ff6a7816 */ /* 0x000fe4000000006a */
[----:B------:R-:W-:Y:S02]  /*2cf0*/  ISETP.GE.AND P4, PT, R63, UR49, PT ;  /* 0x000000313f007c0c */ /* 0x000fe4000bf86270 */
[C---:B------:R-:W-:Y:S01]  /*2d00*/  LOP3.LUT R63, R62.reuse, 0x160, RZ, 0xfc, !PT ;  /* 0x000001603e3f7812 */ /* 0x040fe200078efcff */
[----:B------:R-:W4:Y:S01]  /*2d10*/  @!P2 LDG.E.U16 R105, desc[UR20][R64.64+0x180] ;  /* 0x000180144069a981 */ /* 0x000f22000c1e1500 */
[----:B------:R-:W-:-:S02]  /*2d20*/  LOP3.LUT R66, R62, 0x140, RZ, 0xfc, !PT ;  /* 0x000001403e427812 */ /* 0x000fc400078efcff */
[----:B------:R-:W-:Y:S01]  /*2d30*/  PRMT R113, RZ, 0x7610, R113 ;  /* 0x00007610ff717816 */ /* 0x000fe20000000071 */
[----:B------:R-:W4:Y:S01]  /*2d40*/  @!P3 LDG.E.U16 R106, desc[UR20][R64.64+0x140] ;  /* 0x00014014406ab981 */ /* 0x000f22000c1e1500 */
[----:B------:R-:W-:Y:S02]  /*2d50*/  ISETP.GE.AND P2, PT, R63, UR49, PT ;  /* 0x000000313f007c0c */ /* 0x000fe4000bf46270 */
[----:B------:R-:W-:Y:S02]  /*2d60*/  LOP3.LUT R63, R62, 0x180, RZ, 0xfc, !PT ;  /* 0x000001803e3f7812 */ /* 0x000fe400078efcff */
[----:B------:R-:W-:Y:S01]  /*2d70*/  ISETP.GE.AND P3, PT, R66, UR49, PT ;  /* 0x0000003142007c0c */ /* 0x000fe2000bf66270 */
[----:B------:R-:W4:Y:S01]  /*2d80*/  @!P1 LDG.E.U16 R113, desc[UR20][R64.64+0x1c0] ;  /* 0x0001c01440719981 */ /* 0x000f22000c1e1500 */
[----:B------:R-:W-:Y:S02]  /*2d90*/  PRMT R104, RZ, 0x7610, R104 ;  /* 0x00007610ff687816 */ /* 0x000fe40000000068 */
[----:B------:R-:W-:-:S02]  /*2da0*/  PRMT R66, RZ, 0x7610, R66 ;  /* 0x00007610ff427816 */ /* 0x000fc40000000042 */
[----:B------:R-:W-:Y:S02]  /*2db0*/  ISETP.GE.AND P1, PT, R63, UR49, PT ;  /* 0x000000313f007c0c */ /* 0x000fe4000bf26270 */
[C---:B------:R-:W-:Y:S01]  /*2dc0*/  LOP3.LUT R63, R62.reuse, 0x1c0, RZ, 0xfc, !PT ;  /* 0x000001c03e3f7812 */ /* 0x040fe200078efcff */
[----:B------:R-:W4:Y:S01]  /*2dd0*/  @!P4 LDG.E.U16 R104, desc[UR20][R64.64+0x240] ;  /* 0x000240144068c981 */ /* 0x000f22000c1e1500 */
[----:B------:R-:W-:Y:S02]  /*2de0*/  LOP3.LUT R67, R62, 0x1a0, RZ, 0xfc, !PT ;  /* 0x000001a03e437812 */ /* 0x000fe400078efcff */
[----:B------:R-:W-:Y:S01]  /*2df0*/  PRMT R97, RZ, 0x7610, R97 ;  /* 0x00007610ff617816 */ /* 0x000fe20000000061 */
[----:B------:R-:W4:Y:S01]  /*2e00*/  @!P5 LDG.E.U16 R66, desc[UR20][R64.64+0x200] ;  /* 0x000200144042d981 */ /* 0x000f22000c1e1500 */
[----:B------:R-:W-:Y:S02]  /*2e10*/  PRMT R103, RZ, 0x7610, R103 ;  /* 0x00007610ff677816 */ /* 0x000fe40000000067 */
[----:B------:R-:W-:-:S02]  /*2e20*/  ISETP.GE.AND P4, PT, R63, UR49, PT ;  /* 0x000000313f007c0c */ /* 0x000fc4000bf86270 */
[----:B------:R-:W-:Y:S01]  /*2e30*/  ISETP.GE.AND P5, PT, R67, UR49, PT ;  /* 0x0000003143007c0c */ /* 0x000fe2000bfa6270 */
[----:B------:R-:W4:Y:S01]  /*2e40*/  @!P2 LDG.E.U16 R97, desc[UR20][R64.64+0x2c0] ;  /* 0x0002c0144061a981 */ /* 0x000f22000c1e1500 */
[C---:B------:R-:W-:Y:S02]  /*2e50*/  LOP3.LUT R63, R62.reuse, 0x200, RZ, 0xfc, !PT ;  /* 0x000002003e3f7812 */ /* 0x040fe400078efcff */
[----:B------:R-:W-:Y:S01]  /*2e60*/  LOP3.LUT R67, R62, 0x1e0, RZ, 0xfc, !PT ;  /* 0x000001e03e437812 */ /* 0x000fe200078efcff */
[----:B------:R-:W4:Y:S01]  /*2e70*/  @!P3 LDG.E.U16 R103, desc[UR20][R64.64+0x280] ;  /* 0x000280144067b981 */ /* 0x000f22000c1e1500 */
[----:B------:R-:W-:Y:S02]  /*2e80*/  PRMT R112, RZ, 0x7610, R112 ;  /* 0x00007610ff707816 */ /* 0x000fe40000000070 */
[----:B------:R-:W-:Y:S02]  /*2e90*/  ISETP.GE.AND P2, PT, R63, UR49, PT ;  /* 0x000000313f007c0c */ /* 0x000fe4000bf46270 */
[----:B------:R-:W-:-:S02]  /*2ea0*/  ISETP.GE.AND P3, PT, R67, UR49, PT ;  /* 0x0000003143007c0c */ /* 0x000fc4000bf66270 */
        /* <DEDUP_REMOVED lines=10> */
[----:B------:R-:W-:Y:S02]  /*2f50*/  PRMT R102, RZ, 0x7610, R102 ;  /* 0x00007610ff667816 */ /* 0x000fe40000000066 */
[----:B------:R-:W-:Y:S02]  /*2f60*/  ISETP.GE.AND P5, PT, R67, UR49, PT ;  /* 0x0000003143007c0c */ /* 0x000fe4000bfa6270 */
[----:B------:R-:W-:Y:S01]  /*2f70*/  ISETP.GE.AND P4, PT, R63, UR49, PT ;  /* 0x000000313f007c0c */ /* 0x000fe2000bf86270 */
[----:B------:R-:W3:Y:S01]  /*2f80*/  @!P6 LDG.E.U16 R117, desc[UR20][R64.64] ;  /* 0x000000144075e981 */ /* 0x000ee2000c1e1500 */
[----:B------:R-:W-:Y:S02]  /*2f90*/  LOP3.LUT R63, R62, 0x280, RZ, 0xfc, !PT ;  /* 0x000002803e3f7812 */ /* 0x000fe400078efcff */
[----:B------:R-:W-:Y:S01]  /*2fa0*/  PRMT R68, RZ, 0x7610, R68 ;  /* 0x00007610ff447816 */ /* 0x000fe20000000044 */
[----:B------:R-:W4:Y:S01]  /*2fb0*/  @!P3 LDG.E.U16 R102, desc[UR20][R64.64+0x3c0] ;  /* 0x0003c0144066b981 */ /* 0x000f22000c1e1500 */
[----:B------:R-:W-:-:S02]  /*2fc0*/  PRMT R67, RZ, 0x7610, R67 ;  /* 0x00007610ff437816 */ /* 0x000fc40000000043 */
[C---:B------:R-:W-:Y:S02]  /*2fd0*/  LOP3.LUT R71, R62.reuse, 0x2a0, RZ, 0xfc, !PT ;  /* 0x000002a03e477812 */ /* 0x040fe400078efcff */
[----:B------:R-:W-:Y:S01]  /*2fe0*/  ISETP.GE.AND P3, PT, R63, UR49, PT ;  /* 0x000000313f007c0c */ /* 0x000fe2000bf66270 */
[----:B------:R-:W4:Y:S01]  /*2ff0*/  @!P2 LDG.E.U16 R68, desc[UR20][R64.64+0x400] ;  /* 0x000400144044a981 */ /* 0x000f22000c1e1500 */
[C---:B------:R-:W-:Y:S02]  /*3000*/  LOP3.LUT R63, R62.reuse, 0x2c0, RZ, 0xfc, !PT ;  /* 0x000002c03e3f7812 */ /* 0x040fe400078efcff */
[----:B------:R-:W-:Y:S01]  /*3010*/  PRMT R96, RZ, 0x7610, R96 ;  /* 0x00007610ff607816 */ /* 0x000fe20000000060 */
[----:B------:R-:W4:Y:S01]  /*3020*/  @!P1 LDG.E.U16 R67, desc[UR20][R64.64+0x440] ;  /* 0x0004401440439981 */ /* 0x000f22000c1e1500 */
[----:B------:R-:W-:Y:S02]  /*3030*/  ISETP.GE.AND P2, PT, R71, UR49, PT ;  /* 0x0000003147007c0c */ /* 0x000fe4000bf46270 */
[----:B------:R-:W-:-:S02]  /*3040*/  LOP3.LUT R71, R62, 0x2e0, RZ, 0xfc, !PT ;  /* 0x000002e03e477812 */ /* 0x000fc400078efcff */
[----:B------:R-:W-:Y:S01]  /*3050*/  ISETP.GE.AND P1, PT, R63, UR49, PT ;  /* 0x000000313f007c0c */ /* 0x000fe2000bf26270 */
[----:B------:R-:W4:Y:S01]  /*3060*/  @!P5 LDG.E.U16 R96, desc[UR20][R64.64+0x480] ;  /* 0x000480144060d981 */ /* 0x000f22000c1e1500 */
[----:B------:R-:W-:Y:S02]  /*3070*/  PRMT R95, RZ, 0x7610, R95 ;  /* 0x00007610ff5f7816 */ /* 0x000fe4000000005f */
[----:B------:R-:W-:Y:S02]  /*3080*/  PRMT R63, RZ, 0x7610, R63 ;  /* 0x00007610ff3f7816 */ /* 0x000fe4000000003f */
[C---:B------:R-:W-:Y:S02]  /*3090*/  LOP3.LUT R93, R62.reuse, 0x300, RZ, 0xfc, !PT ;  /* 0x000003003e5d7812 */ /* 0x040fe400078efcff */
[----:B------:R-:W-:Y:S01]  /*30a0*/  ISETP.GE.AND P5, PT, R71, UR49, PT ;  /* 0x0000003147007c0c */ /* 0x000fe2000bfa6270 */
[----:B------:R-:W4:Y:S01]  /*30b0*/  @!P4 LDG.E.U16 R95, desc[UR20][R64.64+0x4c0] ;  /* 0x0004c014405fc981 */ /* 0x000f22000c1e1500 */
[----:B------:R-:W-:-:S02]  /*30c0*/  LOP3.LUT R71, R62, 0x320, RZ, 0xfc, !PT ;  /* 0x000003203e477812 */ /* 0x000fc400078efcff */
[----:B------:R-:W-:Y:S01]  /*30d0*/  ISETP.GE.AND P4, PT, R93, UR49, PT ;  /* 0x000000315d007c0c */ /* 0x000fe2000bf86270 */
[----:B------:R-:W4:Y:S01]  /*30e0*/  @!P3 LDG.E.U16 R63, desc[UR20][R64.64+0x500] ;  /* 0x00050014403fb981 */ /* 0x000f22000c1e1500 */
[----:B------:R-:W-:Y:S02]  /*30f0*/  ISETP.GE.AND P3, PT, R71, UR49, PT ;  /* 0x0000003147007c0c */ /* 0x000fe4000bf66270 */
[----:B------:R-:W-:Y:S02]  /*3100*/  PRMT R94, RZ, 0x7610, R94 ;  /* 0x00007610ff5e7816 */ /* 0x000fe4000000005e */
[----:B------:R-:W-:Y:S02]  /*3110*/  LOP3.LUT R98, R62, 0x340, RZ, 0xfc, !PT ;  /* 0x000003403e627812 */ /* 0x000fe400078efcff */
[----:B------:R-:W-:Y:S02]  /*3120*/  PRMT R93, RZ, 0x7610, R93 ;  /* 0x00007610ff5d7816 */ /* 0x000fe4000000005d */
[----:B------:R-:W-:Y:S01]  /*3130*/  PRMT R71, RZ, 0x7610, R71 ;  /* 0x00007610ff477816 */ /* 0x000fe20000000047 */
[----:B------:R-:W4:Y:S01]  /*3140*/  @!P2 LDG.E.U16 R94, desc[UR20][R64.64+0x540] ;  /* 0x00054014405ea981 */ /* 0x000f22000c1e1500 */
[----:B------:R-:W-:-:S02]  /*3150*/  PRMT R101, RZ, 0x7610, R101 ;  /* 0x00007610ff657816 */ /* 0x000fc40000000065 */
[----:B------:R-:W-:Y:S01]  /*3160*/  LOP3.LUT R99, R62, 0x360, RZ, 0xfc, !PT ;  /* 0x000003603e637812 */ /* 0x000fe200078efcff */
[----:B------:R-:W4:Y:S01]  /*3170*/  @!P1 LDG.E.U16 R93, desc[UR20][R64.64+0x580] ;  /* 0x00058014405d9981 */ /* 0x000f22000c1e1500 */
[----:B------:R-:W-:Y:S02]  /*3180*/  ISETP.GE.AND P2, PT, R98, UR49, PT ;  /* 0x0000003162007c0c */ /* 0x000fe4000bf46270 */
[----:B------:R-:W-:Y:S01]  /*3190*/  PRMT R100, RZ, 0x7610, R100 ;  /* 0x00007610ff647816 */ /* 0x000fe20000000064 */
[----:B------:R-:W4:Y:S01]  /*31a0*/  @!P5 LDG.E.U16 R71, desc[UR20][R64.64+0x5c0] ;  /* 0x0005c0144047d981 */ /* 0x000f22000c1e1500 */
[C---:B------:R-:W-:Y:S02]  /*31b0*/  LOP3.LUT R98, R62.reuse, 0x380, RZ, 0xfc, !PT ;  /* 0x000003803e627812 */ /* 0x040fe400078efcff */
[C---:B------:R-:W-:Y:S01]  /*31c0*/  LOP3.LUT R107, R62.reuse, 0x3a0, RZ, 0xfc, !PT ;  /* 0x000003a03e6b7812 */ /* 0x040fe200078efcff */
[----:B------:R-:W4:Y:S01]  /*31d0*/  @!P4 LDG.E.U16 R101, desc[UR20][R64.64+0x600] ;  /* 0x000600144065c981 */ /* 0x000f22000c1e1500 */
[----:B------:R-:W-:-:S02]  /*31e0*/  LOP3.LUT R62, R62, 0x3c0, RZ, 0xfc, !PT ;  /* 0x000003c03e3e7812 */ /* 0x000fc400078efcff */
[----:B------:R-:W-:Y:S01]  /*31f0*/  ISETP.GE.AND P1, PT, R99, UR49, PT ;  /* 0x0000003163007c0c */ /* 0x000fe2000bf26270 */
[----:B------:R-:W4:Y:S01]  /*3200*/  @!P3 LDG.E.U16 R100, desc[UR20][R64.64+0x640] ;  /* 0x000640144064b981 */ /* 0x000f22000c1e1500 */
[----:B------:R-:W-:Y:S02]  /*3210*/  ISETP.GE.AND P5, PT, R98, UR49, PT ;  /* 0x0000003162007c0c */ /* 0x000fe4000bfa6270 */
[----:B------:R-:W-:Y:S02]  /*3220*/  ISETP.GE.AND P4, PT, R107, UR49, PT ;  /* 0x000000316b007c0c */ /* 0x000fe4000bf86270 */
[----:B------:R-:W-:Y:S02]  /*3230*/  ISETP.GE.AND P3, PT, R62, UR49, PT ;  /* 0x000000313e007c0c */ /* 0x000fe4000bf66270 */
[----:B------:R-:W-:Y:S02]  /*3240*/  PRMT R99, RZ, 0x7610, R99 ;  /* 0x00007610ff637816 */ /* 0x000fe40000000063 */
[----:B------:R-:W-:-:S02]  /*3250*/  PRMT R98, RZ, 0x7610, R98 ;  /* 0x00007610ff627816 */ /* 0x000fc40000000062 */
[----:B------:R-:W-:Y:S02]  /*3260*/  PRMT R107, RZ, 0x7610, R107 ;  /* 0x00007610ff6b7816 */ /* 0x000fe4000000006b */
[----:B------:R-:W-:Y:S01]  /*3270*/  PRMT R111, RZ, 0x7610, R111 ;  /* 0x00007610ff6f7816 */ /* 0x000fe2000000006f */
[----:B------:R-:W4:Y:S01]  /*3280*/  @!P2 LDG.E.U16 R99, desc[UR20][R64.64+0x680] ;  /* 0x000680144063a981 */ /* 0x000f22000c1e1500 */
[----:B------:R-:W-:Y:S02]  /*3290*/  PRMT R110, RZ, 0x7610, R110 ;  /* 0x00007610ff6e7816 */ /* 0x000fe4000000006e */
[----:B------:R-:W-:Y:S01]  /*32a0*/  PRMT R109, RZ, 0x7610, R109 ;  /* 0x00007610ff6d7816 */ /* 0x000fe2000000006d */
[----:B------:R-:W4:Y:S04]  /*32b0*/  @!P1 LDG.E.U16 R98, desc[UR20][R64.64+0x6c0] ;  /* 0x0006c01440629981 */ /* 0x000f28000c1e1500 */
[----:B------:R-:W4:Y:S04]  /*32c0*/  @!P5 LDG.E.U16 R107, desc[UR20][R64.64+0x700] ;  /* 0x00070014406bd981 */ /* 0x000f28000c1e1500 */
[----:B------:R-:W4:Y:S04]  /*32d0*/  @!P4 LDG.E.U16 R111, desc[UR20][R64.64+0x740] ;  /* 0x00074014406fc981 */ /* 0x000f28000c1e1500 */
[----:B------:R-:W4:Y:S04]  /*32e0*/  @!P3 LDG.E.U16 R110, desc[UR20][R64.64+0x780] ;  /* 0x00078014406eb981 */ /* 0x000f28000c1e1500 */
[----:B------:R0:W4:Y:S01]  /*32f0*/  @!P0 LDG.E.U16 R109, desc[UR20][R64.64+0x7c0] ;  /* 0x0007c014406d8981 */ /* 0x000122000c1e1500 */
[----:B------:R-:W-:Y:S01]  /*3300*/  LOP3.LUT P0, RZ, R92, 0x1f, RZ, 0xc0, !PT ;  /* 0x0000001f5cff7812 */ /* 0x000fe2000780c0ff */
        /* <DEDUP_REMOVED lines=11> */
[----:B------:R-:W-:Y:S01]  /*33c0*/  FMUL.FTZ R61, R14, UR55 ;  /* 0x000000370e3d7c20 */ /* 0x000fe20008410000 */
[----:B------:R-:W-:Y:S03]  /*33d0*/  MUFU.SIN R127, R62 ;  /* 0x0000003e007f7308 */ /* 0x000fe60000000400 */
[----:B------:R-:W-:Y:S01]  /*33e0*/  FMUL.RZ R65, R61, 0.15915493667125701904 ;  /* 0x3e22f9833d417820 */ /* 0x000fe2000040c000 */
[----:B------:R-:W-:-:S04]  /*33f0*/  FMUL.FTZ R61, R13, UR55 ;  /* 0x000000370d3d7c20 */ /* 0x000fc80008410000 */
        /* <DEDUP_REMOVED lines=8> */
[----:B------:R-:W-:Y:S01]  /*3480*/  FMUL.RZ R121, R65, 0.15915493667125701904 ;  /* 0x3e22f98341797820 */ /* 0x000fe2000040c000 */
[----:B------:R-:W-:Y:S01]  /*3490*/  FMUL.FTZ R65, R11, UR55 ;  /* 0x000000370b417c20 */ /* 0x000fe20008410000 */
[----:B------:R-:W-:-:S05]  /*34a0*/  IADD3 R61, R62, R91, RZ ;  /* 0x0000005b3e3d7210 */ /* 0x000fca0007ffe0ff */
[----:B------:R0:W-:Y:S01]  /*34b0*/  MUFU.COS R144, R64 ;  /* 0x0000004000907308 */ /* 0x0001e20000000000 */
[----:B------:R-:W-:Y:S01]  /*34c0*/  FMUL.RZ R125, R65, 0.15915493667125701904 ;  /* 0x3e22f983417d7820 */ /* 0x000fe2000040c000 */
[----:B------:R-:W-:Y:S01]  /*34d0*/  FMUL.FTZ R65, R10, UR55 ;  /* 0x000000370a417c20 */ /* 0x000fe20008410000 */
[----:B0-----:R-:W-:-:S04]  /*34e0*/  MOV R64, UR10 ;  /* 0x0000000a00407c02 */ /* 0x001fc80008000f00 */
[----:B------:R-:W-:Y:S02]  /*34f0*/  ISETP.LT.OR P2, PT, R64, 0x2, P0 ;  /* 0x000000024000780c */ /* 0x000fe40000741670 */
[----:B------:R-:W-:Y:S01]  /*3500*/  IADD3 R64, R61, 0x20, RZ ;  /* 0x000000203d407810 */ /* 0x000fe20007ffe0ff */
[----:B------:R-:W-:Y:S01]  /*3510*/  MUFU.SIN R145, R118 ;  /* 0x0000007600917308 */ /* 0x000fe20000000400 */
[----:B------:R-:W-:Y:S02]  /*3520*/  FMUL.RZ R129, R65, 0.15915493667125701904 ;  /* 0x3e22f98341817820 */ /* 0x000fe4000040c000 */
[----:B------:R-:W-:Y:S01]  /*3530*/  LEA.HI.SX32 R65, R64, R61, 0x1b ;  /* 0x0000003d40417211 */ /* 0x000fe200078fdaff */
[----:B------:R-:W-:-:S04]  /*3540*/  FMUL.FTZ R64, R9, UR55 ;  /* 0x0000003709407c20 */ /* 0x000fc80008410000 */
[----:B------:R0:W-:Y:S01]  /*3550*/  MUFU.COS R146, R118 ;  /* 0x0000007600927308 */ /* 0x0001e20000000000 */
[C---:B------:R-:W-:Y:S02]  /*3560*/  IADD3 R122, R61.reuse, 0x80, RZ ;  /* 0x000000803d7a7810 */ /* 0x040fe40007ffe0ff */
[----:B0-----:R-:W-:-:S05]  /*3570*/  IADD3 R118, R61, 0x40, RZ ;  /* 0x000000403d767810 */ /* 0x001fca0007ffe0ff */
[----:B------:R-:W-:Y:S01]  /*3580*/  MUFU.SIN R139, R119 ;  /* 0x00000077008b7308 */ /* 0x000fe20000000400 */
[C---:B------:R-:W-:Y:S02]  /*3590*/  IADD3 R120, R61.reuse, 0x60, RZ ;  /* 0x000000603d787810 */ /* 0x040fe40007ffe0ff */
[----:B------:R-:W-:-:S05]  /*35a0*/  IADD3 R124, R61, 0xa0, RZ ;  /* 0x000000a03d7c7810 */ /* 0x000fca0007ffe0ff */
[----:B------:R0:W-:Y:S01]  /*35b0*/  MUFU.COS R140, R119 ;  /* 0x00000077008c7308 */ /* 0x0001e20000000000 */
[C---:B------:R-:W-:Y:S02]  /*35c0*/  IADD3 R128, R61.reuse, 0xc0, RZ ;  /* 0x000000c03d807810 */ /* 0x040fe40007ffe0ff */
[C---:B------:R-:W-:Y:S02]  /*35d0*/  IADD3 R130, R61.reuse, 0xe0, RZ ;  /* 0x000000e03d827810 */ /* 0x040fe40007ffe0ff */
[C---:B------:R-:W-:Y:S02]  /*35e0*/  IADD3 R132, R61.reuse, 0x100, RZ ;  /* 0x000001003d847810 */ /* 0x040fe40007ffe0ff */
[----:B0-----:R-:W-:Y:S01]  /*35f0*/  LEA.HI.SX32 R119, R118, R61, 0x1b ;  /* 0x0000003d76777211 */ /* 0x001fe200078fdaff */
[----:B------:R-:W-:Y:S01]  /*3600*/  FMUL.RZ R118, R64, 0.15915493667125701904 ;  /* 0x3e22f98340767820 */ /* 0x000fe2000040c000 */
[----:B------:R-:W-:Y:S01]  /*3610*/  FMUL.FTZ R64, R8, UR55 ;  /* 0x0000003708407c20 */ /* 0x000fe20008410000 */
        /* <DEDUP_REMOVED lines=23> */
[----:B------:R-:W-:Y:S01]  /*3790*/  MUFU.SIN R138, R121 ;  /* 0x00000079008a7308 */ /* 0x000fe20000000400 */
[-C--:B------:R-:W-:Y:S01]  /*37a0*/  LEA.HI.SX32 R123, R122, R61.reuse, 0x1b ;  /* 0x0000003d7a7b7211 */ /* 0x080fe200078fdaff */
[----:B------:R-:W-:Y:S01]  /*37b0*/  FMUL.RZ R122, R64, 0.15915493667125701904 ;  /* 0x3e22f983407a7820 */ /* 0x000fe2000040c000 */
[-C--:B------:R-:W-:Y:S01]  /*37c0*/  LEA.HI.SX32 R147, R124, R61.reuse, 0x1b ;  /* 0x0000003d7c937211 */ /* 0x080fe200078fdaff */
[----:B------:R-:W-:Y:S01]  /*37d0*/  ULEA UR44, UR44, UR7, 0x8 ;  /* 0x000000072c2c7291 */ /* 0x000fe2000f8e403f */
[-C--:B------:R-:W-:Y:S01]  /*37e0*/  LEA.HI.SX32 R149, R128, R61.reuse, 0x1b ;  /* 0x0000003d80957211 */ /* 0x080fe200078fdaff */
[----:B------:R-:W-:Y:S01]  /*37f0*/  FMUL.FTZ R64, R7, UR55 ;  /* 0x0000003707407c20 */ /* 0x000fe20008410000 */
[-C--:B------:R-:W-:Y:S01]  /*3800*/  LEA.HI.SX32 R151, R130, R61.reuse, 0x1b ;  /* 0x0000003d82977211 */ /* 0x080fe200078fdaff */
[----:B------:R0:W-:Y:S01]  /*3810*/  MUFU.COS R137, R121 ;  /* 0x0000007900897308 */ /* 0x0001e20000000000 */
[----:B------:R-:W-:-:S02]  /*3820*/  LEA.HI.SX32 R153, R132, R61, 0x1b ;  /* 0x0000003d84997211 */ /* 0x000fc400078fdaff */
[-C--:B------:R-:W-:Y:S02]  /*3830*/  LEA.HI.SX32 R155, R148, R61.reuse, 0x1b ;  /* 0x0000003d949b7211 */ /* 0x080fe400078fdaff */
[-C--:B------:R-:W-:Y:S02]  /*3840*/  LEA.HI.SX32 R157, R150, R61.reuse, 0x1b ;  /* 0x0000003d969d7211 */ /* 0x080fe400078fdaff */
[-C--:B------:R-:W-:Y:S02]  /*3850*/  LEA.HI.SX32 R159, R152, R61.reuse, 0x1b ;  /* 0x0000003d989f7211 */ /* 0x080fe400078fdaff */
[-C--:B0-----:R-:W-:Y:S02]  /*3860*/  LEA.HI.SX32 R121, R120, R61.reuse, 0x1b ;  /* 0x0000003d78797211 */ /* 0x081fe400078fdaff */
        /* <DEDUP_REMOVED lines=20> */
[----:B------:R-:W-:Y:S01]  /*39b0*/  LEA.HI.SX32 R61, R61, R61, 0x1b ;  /* 0x0000003d3d3d7211 */ /* 0x000fe200078fdaff */
[----:B------:R-:W-:Y:S01]  /*39c0*/  FMUL.RZ R124, R64, 0.15915493667125701904 ;  /* 0x3e22f983407c7820 */ /* 0x000fe2000040c000 */
[C---:B------:R-:W-:Y:S02]  /*39d0*/  ISETP.NE.AND P1, PT, R92.reuse, RZ, PT ;  /* 0x000000ff5c00720c */ /* 0x040fe40003f25270 */
[----:B------:R-:W-:Y:S02]  /*39e0*/  LEA R64, R61, R90, 0x1 ;  /* 0x0000005a3d407211 */ /* 0x000fe400078e08ff */
[----:B------:R-:W-:Y:S02]  /*39f0*/  IADD3 R120, R92, 0x200, RZ ;  /* 0x000002005c787810 */ /* 0x000fe40007ffe0ff */
[----:B------:R-:W-:Y:S02]  /*3a00*/  MOV R61, UR44 ;  /* 0x0000002c003d7c02 */ /* 0x000fe40008000f00 */
[----:B------:R-:W-:Y:S01]  /*3a10*/  R2UR UR54, R60 ;  /* 0x000000003c3672ca */ /* 0x000fe200000e0000 */
[----:B------:R-:W-:Y:S01]  /*3a20*/  MUFU.SIN R131, R118 ;  /* 0x0000007600837308 */ /* 0x000fe20000000400 */
[----:B------:R-:W-:Y:S01]  /*3a30*/  SEL R61, R61, R120, !P1 ;  /* 0x000000783d3d7207 */ /* 0x000fe20004800000 */
[----:B------:R-:W-:Y:S01]  /*3a40*/  FMUL.FTZ R120, R6, UR55 ;  /* 0x0000003706787c20 */ /* 0x000fe20008410000 */
[----:B------:R-:W-:-:S02]  /*3a50*/  LEA R119, R119, R90, 0x1 ;  /* 0x0000005a77777211 */ /* 0x000fc400078e08ff */
[----:B------:R-:W-:-:S03]  /*3a60*/  LEA R121, R121, R90, 0x1 ;  /* 0x0000005a79797211 */ /* 0x000fc600078e08ff */
[----:B------:R0:W-:Y:S01]  /*3a70*/  MUFU.COS R132, R118 ;  /* 0x0000007600847308 */ /* 0x0001e20000000000 */
[----:B---3--:R1:W-:Y:S01]  /*3a80*/  STS.U16 [R64], R117 ;  /* 0x0000007540007388 */ /* 0x0083e20000000400 */
[-C--:B------:R-:W-:Y:S01]  /*3a90*/  LEA R147, R147, R90.reuse, 0x1 ;  /* 0x0000005a93937211 */ /* 0x080fe200078e08ff */
[----:B------:R-:W-:Y:S01]  /*3aa0*/  ULDC.64 UR44, c[0x0][0x268] ;  /* 0x00009a00002c7ab9 */ /* 0x000fe20000000a00 */
[----:B0-----:R-:W-:-:S04]  /*3ab0*/  LEA R118, R65, R90, 0x1 ;  /* 0x0000005a41767211 */ /* 0x001fc800078e08ff */
[----:B------:R-:W-:Y:S01]  /*3ac0*/  MUFU.SIN R133, R129 ;  /* 0x0000008100857308 */ /* 0x000fe20000000400 */
[-C--:B------:R-:W-:Y:S02]  /*3ad0*/  LEA R65, R123, R90.reuse, 0x1 ;  /* 0x0000005a7b417211 */ /* 0x080fe400078e08ff */
[-C--:B-1----:R-:W-:Y:S01]  /*3ae0*/  LEA R64, R151, R90.reuse, 0x1 ;  /* 0x0000005a97407211 */ /* 0x082fe200078e08ff */
[----:B------:R-:W-:Y:S04]  /*3af0*/  STS.U16 [R118+0x40], R115 ;  /* 0x0000407376007388 */ /* 0x000fe80000000400 */
[----:B------:R-:W-:Y:S01]  /*3b00*/  MUFU.COS R134, R129 ;  /* 0x0000008100867308 */ /* 0x000fe20000000000 */
[----:B----4-:R-:W-:Y:S01]  /*3b10*/  STS.U16 [R119+0x80], R116 ;  /* 0x0000807477007388 */ /* 0x010fe20000000400 */
[----:B------:R-:W-:-:S06]  /*3b20*/  LEA R153, R153, R90, 0x1 ;  /* 0x0000005a99997211 */ /* 0x000fcc00078e08ff */
[----:B------:R-:W-:Y:S01]  /*3b30*/  MUFU.SIN R129, R122 ;  /* 0x0000007a00817308 */ /* 0x000fe20000000400 */
[----:B------:R-:W-:Y:S01]  /*3b40*/  STS.U16 [R121+0xc0], R114 ;  /* 0x0000c07279007388 */ /* 0x000fe20000000400 */
[----:B------:R-:W-:-:S06]  /*3b50*/  LEA R155, R155, R90, 0x1 ;  /* 0x0000005a9b9b7211 */ /* 0x000fcc00078e08ff */
[----:B------:R0:W-:Y:S01]  /*3b60*/  MUFU.COS R130, R122 ;  /* 0x0000007a00827308 */ /* 0x0001e20000000000 */
[----:B------:R1:W-:Y:S01]  /*3b70*/  STS.U16 [R65+0x100], R108 ;  /* 0x0001006c41007388 */ /* 0x0003e20000000400 */
[-C--:B------:R-:W-:Y:S01]  /*3b80*/  LEA R60, R157, R90.reuse, 0x1 ;  /* 0x0000005a9d3c7211 */ /* 0x080fe200078e08ff */
[----:B0-----:R-:W-:Y:S01]  /*3b90*/  FMUL.RZ R122, R120, 0.15915493667125701904 ;  /* 0x3e22f983787a7820 */ /* 0x001fe2000040c000 */
[-C--:B------:R-:W-:Y:S01]  /*3ba0*/  LEA R120, R149, R90.reuse, 0x1 ;  /* 0x0000005a95787211 */ /* 0x080fe200078e08ff */
[----:B------:R-:W-:Y:S01]  /*3bb0*/  STS.U16 [R147+0x140], R106 ;  /* 0x0001406a93007388 */ /* 0x000fe20000000400 */
[-C--:B-1----:R-:W-:Y:S02]  /*3bc0*/  LEA R108, R159, R90.reuse, 0x1 ;  /* 0x0000005a9f6c7211 */ /* 0x082fe400078e08ff */
[----:B------:R-:W-:Y:S01]  /*3bd0*/  MOV R65, UR54 ;  /* 0x0000003600417c02 */ /* 0x000fe20008000f00 */
[----:B------:R-:W-:Y:S01]  /*3be0*/  STS.U16 [R120+0x180], R105 ;  /* 0x0001806978007388 */ /* 0x000fe20000000400 */
[----:B------:R-:W-:-:S02]  /*3bf0*/  LEA R161, R161, R90, 0x1 ;  /* 0x0000005aa1a17211 */ /* 0x000fc400078e08ff */
[-C--:B------:R-:W-:Y:S01]  /*3c00*/  LEA R163, R163, R90.reuse, 0x1 ;  /* 0x0000005aa3a37211 */ /* 0x080fe200078e08ff */
[----:B------:R0:W-:Y:S04]  /*3c10*/  STS.U16 [R64+0x1c0], R113 ;  /* 0x0001c07140007388 */ /* 0x0001e80000000400 */
[----:B------:R1:W-:Y:S04]  /*3c20*/  STS.U16 [R153+0x200], R66 ;  /* 0x0002004299007388 */ /* 0x0003e80000000400 */
[----:B------:R-:W-:Y:S01]  /*3c30*/  STS.U16 [R155+0x240], R104 ;  /* 0x000240689b007388 */ /* 0x000fe20000000400 */
[----:B0-----:R-:W-:-:S03]  /*3c40*/  LEA R64, R165, R90, 0x1 ;  /* 0x0000005aa5407211 */ /* 0x001fc600078e08ff */
[----:B------:R0:W-:Y:S01]  /*3c50*/  STS.U16 [R60+0x280], R103 ;  /* 0x000280673c007388 */ /* 0x0001e20000000400 */
[----:B-1----:R-:W-:-:S03]  /*3c60*/  FMUL.FTZ R66, R65, 1.4426950216293334961 ;  /* 0x3fb8aa3b41427820 */ /* 0x002fc60000410000 */
[----:B------:R1:W-:Y:S01]  /*3c70*/  STS.U16 [R108+0x2c0], R97 ;  /* 0x0002c0616c007388 */ /* 0x0003e20000000400 */
[----:B------:R-:W-:-:S03]  /*3c80*/  LEA R167, R167, R90, 0x1 ;  /* 0x0000005aa7a77211 */ /* 0x000fc600078e08ff */
[----:B------:R-:W-:Y:S01]  /*3c90*/  STS.U16 [R161+0x300], R112 ;  /* 0x00030070a1007388 */ /* 0x000fe20000000400 */
[----:B------:R-:W-:-:S03]  /*3ca0*/  LEA R169, R169, R90, 0x1 ;  /* 0x0000005aa9a97211 */ /* 0x000fc600078e08ff */
[----:B------:R-:W-:Y:S01]  /*3cb0*/  STS.U16 [R163+0x340], R70 ;  /* 0x00034046a3007388 */ /* 0x000fe20000000400 */
[----:B0-----:R-:W-:-:S03]  /*3cc0*/  LEA R60, R171, R90, 0x1 ;  /* 0x0000005aab3c7211 */ /* 0x001fc600078e08ff */
[----:B------:R0:W-:Y:S01]  /*3cd0*/  STS.U16 [R64+0x380], R69 ;  /* 0x0003804540007388 */ /* 0x0001e20000000400 */
[----:B------:R-:W-:Y:S01]  /*3ce0*/  LEA R173, R173, R90, 0x1 ;  /* 0x0000005aadad7211 */ /* 0x000fe200078e08ff */
[----:B------:R-:W-:Y:S01]  /*3cf0*/  FMUL.FTZ R65, R17, R66 ;  /* 0x0000004211417220 */ /* 0x000fe20000410000 */
[----:B------:R-:W-:Y:S01]  /*3d00*/  LEA R104, R175, R90, 0x1 ;  /* 0x0000005aaf687211 */ /* 0x000fe200078e08ff */
[-C--:B-1----:R-:W-:Y:S01]  /*3d10*/  FMUL.FTZ R97, R16, R66.reuse ;  /* 0x0000004210617220 */ /* 0x082fe20000410000 */
[----:B------:R-:W-:Y:S01]  /*3d20*/  STS.U16 [R167+0x3c0], R102 ;  /* 0x0003c066a7007388 */ /* 0x000fe20000000400 */
[----:B0-----:R-:W-:Y:S01]  /*3d30*/  FMUL.FTZ R69, R15, R66 ;  /* 0x000000420f457220 */ /* 0x001fe20000410000 */
[-C--:B------:R-:W-:Y:S02]  /*3d40*/  LEA R64, R177, R90.reuse, 0x1 ;  /* 0x0000005ab1407211 */ /* 0x080fe400078e08ff */
[----:B------:R-:W-:Y:S01]  /*3d50*/  STS.U16 [R169+0x400], R68 ;  /* 0x00040044a9007388 */ /* 0x000fe20000000400 */
[----:B------:R-:W-:Y:S03]  /*3d60*/  MUFU.EX2 R65, R65 ;  /* 0x0000004100417308 */ /* 0x000fe60000000800 */
[----:B------:R-:W-:Y:S04]  /*3d70*/  STS.U16 [R60+0x440], R67 ;  /* 0x000440433c007388 */ /* 0x000fe80000000400 */
[----:B------:R-:W-:Y:S01]  /*3d80*/  STS.U16 [R173+0x480], R96 ;  /* 0x00048060ad007388 */ /* 0x000fe20000000400 */
[----:B------:R-:W0:Y:S03]  /*3d90*/  MUFU.EX2 R69, R69 ;  /* 0x0000004500457308 */ /* 0x000e260000000800 */
[----:B------:R-:W-:Y:S04]  /*3da0*/  STS.U16 [R104+0x4c0], R95 ;  /* 0x0004c05f68007388 */ /* 0x000fe80000000400 */
[----:B------:R1:W-:Y:S01]  /*3db0*/  STS.U16 [R64+0x500], R63 ;  /* 0x0005003f40007388 */ /* 0x0003e20000000400 */
[----:B------:R-:W2:Y:S01]  /*3dc0*/  MUFU.EX2 R97, R97 ;  /* 0x0000006100617308 */ /* 0x000ea20000000800 */
[----:B------:R-:W-:-:S02]  /*3dd0*/  LEA R179, R179, R90, 0x1 ;  /* 0x0000005ab3b37211 */ /* 0x000fc400078e08ff */
[----:B------:R-:W-:Y:S01]  /*3de0*/  LEA R70, R181, R90, 0x1 ;  /* 0x0000005ab5467211 */ /* 0x000fe200078e08ff */
[----:B-1----:R-:W-:Y:S01]  /*3df0*/  FMUL.FTZ R63, R13, R66 ;  /* 0x000000420d3f7220 */ /* 0x002fe20000410000 */
[-C--:B------:R-:W-:Y:S02]  /*3e00*/  LEA R102, R183, R90.reuse, 0x1 ;  /* 0x0000005ab7667211 */ /* 0x080fe400078e08ff */
[----:B------:R-:W-:-:S03]  /*3e10*/  LEA R60, R185, R90, 0x1 ;  /* 0x0000005ab93c7211 */ /* 0x000fc600078e08ff */
[----:B------:R-:W1:Y:S01]  /*3e20*/  MUFU.EX2 R63, R63 ;  /* 0x0000003f003f7308 */ /* 0x000e620000000800 */
[-C--:B------:R-:W-:Y:S01]  /*3e30*/  LEA R187, R187, R90.reuse, 0x1 ;  /* 0x0000005abbbb7211 */ /* 0x080fe200078e08ff */
[----:B------:R-:W-:Y:S01]  /*3e40*/  STS.U16 [R179+0x540], R94 ;  /* 0x0005405eb3007388 */ /* 0x000fe20000000400 */
[----:B------:R-:W-:Y:S01]  /*3e50*/  LEA R68, R189, R90, 0x1 ;  /* 0x0000005abd447211 */ /* 0x000fe200078e08ff */
[----:B------:R-:W-:Y:S01]  /*3e60*/  FMUL.FTZ R67, R14, R66 ;  /* 0x000000420e437220 */ /* 0x000fe20000410000 */
[-C--:B------:R-:W-:Y:S01]  /*3e70*/  LEA R191, R191, R90.reuse, 0x1 ;  /* 0x0000005abfbf7211 */ /* 0x080fe200078e08ff */
[----:B------:R3:W-:Y:S01]  /*3e80*/  STS.U16 [R70+0x580], R93 ;  /* 0x0005805d46007388 */ /* 0x0007e20000000400 */
[-C--:B------:R-:W-:Y:S01]  /*3e90*/  LEA R64, R193, R90.reuse, 0x1 ;  /* 0x0000005ac1407211 */ /* 0x080fe200078e08ff */
[----:B------:R-:W-:Y:S02]  /*3ea0*/  UIMAD.WIDE.U32 UR56, UR47, UR44, URZ ;  /* 0x0000002c2f3872a5 */ /* 0x000fe4000f8e003f */
[----:B------:R-:W-:Y:S01]  /*3eb0*/  STS.U16 [R102+0x5c0], R71 ;  /* 0x0005c04766007388 */ /* 0x000fe20000000400 */
[----:B------:R-:W-:Y:S01]  /*3ec0*/  UIMAD UR44, UR48, UR44, URZ ;  /* 0x0000002c302c72a4 */ /* 0x000fe2000f8e023f */
[----:B------:R-:W-:Y:S01]  /*3ed0*/  LEA R197, R197, R90, 0x1 ;  /* 0x0000005ac5c57211 */ /* 0x000fe200078e08ff */
[C---:B0-----:R-:W-:Y:S01]  /*3ee0*/  FMUL.FTZ R144, R69.reuse, R144 ;  /* 0x0000009045907220 */ /* 0x041fe20000410000 */
[----:B------:R0:W-:Y:S01]  /*3ef0*/  STS.U16 [R60+0x600], R101 ;  /* 0x000600653c007388 */ /* 0x0001e20000000400 */
[----:B------:R-:W-:Y:S01]  /*3f00*/  FMUL.FTZ R143, R69, R143 ;  /* 0x0000008f458f7220 */ /* 0x000fe20000410000 */
[----:B---3--:R-:W-:Y:S01]  /*3f10*/  LEA R70, R195, R90, 0x1 ;  /* 0x0000005ac3467211 */ /* 0x008fe200078e08ff */
[----:B------:R-:W3:Y:S01]  /*3f20*/  @!P2 LDC R69, c[0x0][0x21c] ;  /* 0x00008700ff45ab82 */ /* 0x000ee20000000800 */
[----:B------:R-:W-:Y:S01]  /*3f30*/  STS.U16 [R187+0x640], R100 ;  /* 0x00064064bb007388 */ /* 0x000fe20000000400 */
[----:B------:R-:W4:Y:S01]  /*3f40*/  MUFU.EX2 R67, R67 ;  /* 0x0000004300437308 */ /* 0x000f220000000800 */
[----:B--2---:R-:W-:-:S02]  /*3f50*/  FMUL.FTZ R145, R97, R145 ;  /* 0x0000009161917220 */ /* 0x004fc40000410000 */
[----:B------:R-:W-:Y:S01]  /*3f60*/  STS.U16 [R68+0x680], R99 ;  /* 0x0006806344007388 */ /* 0x000fe20000000400 */
[----:B0-----:R-:W-:Y:S01]  /*3f70*/  LEA R60, R199, R90, 0x1 ;  /* 0x0000005ac73c7211 */ /* 0x001fe200078e08ff */
[----:B------:R-:W-:Y:S02]  /*3f80*/  FMUL.FTZ R126, R65, R126 ;  /* 0x0000007e417e7220 */ /* 0x000fe40000410000 */
[----:B------:R-:W-:Y:S01]  /*3f90*/  STS.U16 [R191+0x6c0], R98 ;  /* 0x0006c062bf007388 */ /* 0x000fe20000000400 */
[----:B------:R-:W-:-:S03]  /*3fa0*/  UIMAD UR59, UR47, UR45, UR44 ;  /* 0x0000002d2f3b72a4 */ /* 0x000fc6000f8e022c */
[----:B------:R0:W-:Y:S01]  /*3fb0*/  STS.U16 [R64+0x700], R107 ;  /* 0x0007006b40007388 */ /* 0x0001e20000000400 */
[----:B------:R-:W-:-:S03]  /*3fc0*/  ULDC.64 UR44, c[0x0][0x270] ;  /* 0x00009c00002c7ab9 */ /* 0x000fc60000000a00 */
[----:B------:R-:W-:Y:S01]  /*3fd0*/  STS.U16 [R70+0x740], R111 ;  /* 0x0007406f46007388 */ /* 0x000fe20000000400 */
[----:B------:R-:W-:Y:S01]  /*3fe0*/  FMUL.FTZ R146, R97, R146 ;  /* 0x0000009261927220 */ /* 0x000fe20000410000 */
[----:B------:R-:W-:Y:S02]  /*3ff0*/  FMUL.FTZ R127, R65, R127 ;  /* 0x0000007f417f7220 */ /* 0x000fe40000410000 */
[----:B------:R-:W-:Y:S01]  /*4000*/  STS.U16 [R197+0x780], R110 ;  /* 0x0007806ec5007388 */ /* 0x000fe20000000400 */
[----:B0-----:R-:W-:-:S03]  /*4010*/  FMUL.FTZ R64, R3, UR55 ;  /* 0x0000003703407c20 */ /* 0x001fc60008410000 */
[----:B------:R0:W-:Y:S01]  /*4020*/  STS.U16 [R60+0x7c0], R109 ;  /* 0x0007c06d3c007388 */ /* 0x0001e20000000400 */
[----:B------:R-:W-:Y:S02]  /*4030*/  UIMAD UR58, UR58, UR44, URZ ;  /* 0x0000002c3a3a72a4 */ /* 0x000fe4000f8e023f */
[----:B------:R-:W-:Y:S01]  /*4040*/  UIADD3 UR57, UR57, UR59, URZ ;  /* 0x0000003b39397290 */ /* 0x000fe2000fffe03f */
[C---:B-1----:R-:W-:Y:S01]  /*4050*/  FMUL.FTZ R140, R63.reuse, R140 ;  /* 0x0000008c3f8c7220 */ /* 0x042fe20000410000 */
[----:B------:R-:W-:Y:S01]  /*4060*/  FMUL.FTZ R139, R63, R139 ;  /* 0x0000008b3f8b7220 */ /* 0x000fe20000410000 */
[----:B------:R-:W-:Y:S01]  /*4070*/  FMUL.RZ R68, R64, 0.15915493667125701904 ;  /* 0x3e22f98340447820 */ /* 0x000fe2000040c000 */
[CC--:B0-----:R-:W-:Y:S01]  /*4080*/  FMUL.FTZ R60, R126.reuse, R145.reuse ;  /* 0x000000917e3c7220 */ /* 0x0c1fe20000410000 */
[C---:B------:R-:W-:Y:S01]  /*4090*/  FMUL.FTZ R63, R127.reuse, R145 ;  /* 0x000000917f3f7220 */ /* 0x040fe20000410000 */
[----:B------:R-:W-:Y:S02]  /*40a0*/  UIMAD UR58, UR7, UR45, UR58 ;  /* 0x0000002d073a72a4 */ /* 0x000fe4000f8e023a */
[-C--:B------:R-:W-:Y:S01]  /*40b0*/  FFMA.FTZ R64, R127, R146.reuse, R60 ;  /* 0x000000927f407223 */ /* 0x080fe2000001003c */
[----:B------:R-:W-:Y:S01]  /*40c0*/  UIMAD.WIDE.U32 UR56, UR7, UR44, UR56 ;  /* 0x0000002c073872a5 */ /* 0x000fe2000f8e0038 */
[----:B------:R-:W-:Y:S01]  /*40d0*/  MUFU.SIN R117, R68 ;  /* 0x0000004400757308 */ /* 0x000fe20000000400 */
[----:B------:R-:W-:Y:S01]  /*40e0*/  FFMA.FTZ R63, R126, R146, -R63 ;  /* 0x000000927e3f7223 */ /* 0x000fe2000001083f */
[----:B------:R-:W-:Y:S01]  /*40f0*/  ULDC.64 UR44, c[0x0][0x2e0] ;  /* 0x0000b800002c7ab9 */ /* 0x000fe20000000a00 */
[----:B------:R-:W-:Y:S01]  /*4100*/  FMUL.FTZ R65, R143, R64 ;  /* 0x000000408f417220 */ /* 0x000fe20000410000 */
[----:B------:R-:W-:-:S02]  /*4110*/  UIADD3 UR58, UR57, UR58, URZ ;  /* 0x0000003a393a7290 */ /* 0x000fc4000fffe03f */
[----:B------:R-:W-:Y:S02]  /*4120*/  ULEA UR44, UP0, UR56, UR44, 0x3 ;  /* 0x0000002c382c7291 */ /* 0x000fe4000f80183f */
[----:B------:R0:W-:Y:S01]  /*4130*/  MUFU.COS R118, R68 ;  /* 0x0000004400767308 */ /* 0x0001e20000000000 */
[----:B------:R-:W-:Y:S01]  /*4140*/  LEA R62, R91, R62, 0x5 ;  /* 0x0000003e5b3e7211 */ /* 0x000fe200078e28ff */
[----:B------:R-:W-:Y:S01]  /*4150*/  FFMA.FTZ R110, R144, R63, -R65 ;  /* 0x0000003f906e7223 */ /* 0x000fe20000010841 */
[C---:B----4-:R-:W-:Y:S01]  /*4160*/  FMUL.FTZ R142, R67.reuse, R142 ;  /* 0x0000008e438e7220 */ /* 0x050fe20000410000 */
[----:B------:R-:W-:Y:S01]  /*4170*/  FMUL.FTZ R141, R67, R141 ;  /* 0x0000008d438d7220 */ /* 0x000fe20000410000 */
[----:B------:R-:W-:Y:S01]  /*4180*/  FMUL.FTZ R65, R11, R66 ;  /* 0x000000420b417220 */ /* 0x000fe20000410000 */
[----:B0-----:R-:W-:Y:S01]  /*4190*/  MOV R68, UR10 ;  /* 0x0000000a00447c02 */ /* 0x001fe20008000f00 */
[----:B------:R-:W-:Y:S01]  /*41a0*/  ULEA.HI.X UR45, UR56, UR45, UR58, 0x3, UP0 ;  /* 0x0000002d382d7291 */ /* 0x000fe200080f1c3a */
[----:B------:R-:W-:-:S02]  /*41b0*/  FMUL.FTZ R67, R143, R63 ;  /* 0x0000003f8f437220 */ /* 0x000fc40000410000 */
[----:B------:R-:W-:Y:S02]  /*41c0*/  @!P2 IADD3 R68, R68, -0x2, RZ ;  /* 0xfffffffe4444a810 */ /* 0x000fe40007ffe0ff */
[----:B------:R-:W-:Y:S01]  /*41d0*/  LEA.HI.SX32 R63, R62, R62, 0x1b ;  /* 0x0000003e3e3f7211 */ /* 0x000fe200078fdaff */
[----:B------:R3:W-:Y:S01]  /*41e0*/  MUFU.EX2 R70, R65 ;  /* 0x0000004100467308 */ /* 0x0007e20000000800 */
[----:B------:R-:W-:Y:S01]  /*41f0*/  FFMA.FTZ R111, R144, R64, R67 ;  /* 0x00000040906f7223 */ /* 0x000fe20000010043 */
[-C--:B------:R-:W-:Y:S02]  /*4200*/  LEA R64, R61, R90.reuse, 0x3 ;  /* 0x0000005a3d407211 */ /* 0x080fe400078e18ff */
[----:B------:R-:W-:Y:S01]  /*4210*/  LEA R63, R63, R90, 0x1 ;  /* 0x0000005a3f3f7211 */ /* 0x000fe200078e08ff */
[----:B------:R-:W-:Y:S01]  /*4220*/  FMUL.FTZ R60, R12, R66 ;  /* 0x000000420c3c7220 */ /* 0x000fe20000410000 */
[----:B------:R-:W-:Y:S01]  /*4230*/  NOP ;  /* 0x0000000000007918 */ /* 0x000fe20000000000 */
[----:B---3--:R-:W-:Y:S01]  /*4240*/  @!P2 IMAD R65, R68, R69, UR7 ;  /* 0x000000074441ae24 */ /* 0x008fe2000f8e0245 */
[----:B------:R-:W-:Y:S01]  /*4250*/  MOV R68, UR44 ;  /* 0x0000002c00447c02 */ /* 0x000fe20008000f00 */
[----:B------:R-:W0:Y:S01]  /*4260*/  LDS.U16 R106, [R63] ;  /* 0x000000003f6a7984 */ /* 0x000e220000000400 */
[----:B------:R-:W-:Y:S01]  /*4270*/  MOV R69, UR45 ;  /* 0x0000002d00457c02 */ /* 0x000fe20008000f00 */
[----:B------:R1:W2:Y:S02]  /*4280*/  MUFU.EX2 R67, R60 ;  /* 0x0000003c00437308 */ /* 0x0002a40000000800 */
[----:B------:R-:W3:Y:S04]  /*4290*/  LDS.U16 R105, [R63+0x2] ;  /* 0x000002003f697984 */ /* 0x000ee80000000400 */
[----:B------:R-:W-:Y:S04]  /*42a0*/  LDS.U16 R102, [R63+0x4] ;  /* 0x000004003f667984 */ /* 0x000fe80000000400 */
[----:B------:R-:W4:Y:S04]  /*42b0*/  LDS.U16 R103, [R63+0x6] ;  /* 0x000006003f677984 */ /* 0x000f280000000400 */
[----:B------:R-:W4:Y:S04]  /*42c0*/  LDS.U16 R100, [R63+0x8] ;  /* 0x000008003f647984 */ /* 0x000f280000000400 */
[----:B------:R-:W4:Y:S04]  /*42d0*/  LDS.U16 R99, [R63+0xa] ;  /* 0x00000a003f637984 */ /* 0x000f280000000400 */
        /* <DEDUP_REMOVED lines=18> */
[----:B------:R-:W-:Y:S04]  /*4400*/  LDS.U16 R156, [R63+0x30] ;  /* 0x000030003f9c7984 */ /* 0x000fe80000000400 */
[----:B------:R-:W4:Y:S04]  /*4410*/  LDS.U16 R155, [R63+0x32] ;  /* 0x000032003f9b7984 */ /* 0x000f280000000400 */
[----:B------:R-:W-:Y:S04]  /*4420*/  LDS.U16 R158, [R63+0x34] ;  /* 0x000034003f9e7984 */ /* 0x000fe80000000400 */
[----:B------:R-:W4:Y:S04]  /*4430*/  LDS.U16 R157, [R63+0x36] ;  /* 0x000036003f9d7984 */ /* 0x000f280000000400 */
[----:B------:R-:W4:Y:S04]  /*4440*/  LDS.U16 R160, [R63+0x38] ;  /* 0x000038003fa07984 */ /* 0x000f280000000400 */
[----:B------:R-:W4:Y:S04]  /*4450*/  LDS.U16 R159, [R63+0x3a] ;  /* 0x00003a003f9f7984 */ /* 0x000f280000000400 */
[----:B------:R-:W-:Y:S04]  /*4460*/  LDS.U16 R163, [R63+0x3c] ;  /* 0x00003c003fa37984 */ /* 0x000fe80000000400 */
[----:B------:R0:W4:Y:S04]  /*4470*/  LDS.U16 R164, [R63+0x3e] ;  /* 0x00003e003fa47984 */ /* 0x0001280000000400 */
[----:B------:R3:W-:Y:S04]  /*4480*/  STS.64 [R64+0x39e0], R126 ;  /* 0x0039e07e40007388 */ /* 0x0007e80000000a00 */
[----:B------:R-:W5:Y:S01]  /*4490*/  LDG.E.64 R68, desc[UR20][R68.64] ;  /* 0x0000001444447981 */ /* 0x000f62000c1e1b00 */
[----:B------:R-:W-:Y:S01]  /*44a0*/  FMUL.FTZ R71, R4, UR55 ;  /* 0x0000003704477c20 */ /* 0x000fe20008410000 */
[C---:B------:R-:W-:Y:S01]  /*44b0*/  FMUL.FTZ R115, R141.reuse, R111 ;  /* 0x0000006f8d737220 */ /* 0x040fe20000410000 */
[----:B------:R-:W-:Y:S01]  /*44c0*/  MUFU.SIN R135, R125 ;  /* 0x0000007d00877308 */ /* 0x000fe20000000400 */
[-C--:B------:R-:W-:Y:S01]  /*44d0*/  FMUL.FTZ R161, R141, R110.reuse ;  /* 0x0000006e8da17220 */ /* 0x080fe20000410000 */
[----:B------:R-:W-:Y:S01]  /*44e0*/  FMUL.RZ R71, R71, 0.15915493667125701904 ;  /* 0x3e22f98347477820 */ /* 0x000fe2000040c000 */
[----:B------:R-:W-:Y:S01]  /*44f0*/  FFMA.FTZ R115, R142, R110, -R115 ;  /* 0x0000006e8e737223 */ /* 0x000fe20000010873 */
[-C--:B-1----:R-:W-:Y:S01]  /*4500*/  FMUL.FTZ R60, R10, R66.reuse ;  /* 0x000000420a3c7220 */ /* 0x082fe20000410000 */
[----:B------:R-:W-:Y:S01]  /*4510*/  FMUL.FTZ R101, R9, R66 ;  /* 0x0000004209657220 */ /* 0x000fe20000410000 */
[----:B------:R-:W-:-:S02]  /*4520*/  HFMA2.MMA R112, -RZ, RZ, 0, 9.5367431640625e-07 ;  /* 0x00000010ff707435 */ /* 0x000fc400000001ff */
[----:B------:R-:W1:Y:S01]  /*4530*/  MUFU.COS R136, R125 ;  /* 0x0000007d00887308 */ /* 0x000e620000000000 */
[----:B------:R-:W-:Y:S01]  /*4540*/  FFMA.FTZ R161, R142, R111, R161 ;  /* 0x0000006f8ea17223 */ /* 0x000fe200000100a1 */
[----:B------:R-:W-:Y:S01]  /*4550*/  FMUL.FTZ R111, R139, R115 ;  /* 0x000000738b6f7220 */ /* 0x000fe20000410000 */
[----:B--2---:R-:W-:-:S05]  /*4560*/  FMUL.FTZ R138, R67, R138 ;  /* 0x0000008a438a7220 */ /* 0x004fca0000410000 */
[----:B------:R-:W-:Y:S01]  /*4570*/  MUFU.SIN R119, R71 ;  /* 0x0000004700777308 */ /* 0x000fe20000000400 */
[-C--:B------:R-:W-:Y:S01]  /*4580*/  FFMA.FTZ R111, R140, R161.reuse, R111 ;  /* 0x000000a18c6f7223 */ /* 0x080fe2000001006f */
[----:B------:R-:W-:-:S06]  /*4590*/  FMUL.FTZ R161, R139, R161 ;  /* 0x000000a18ba17220 */ /* 0x000fcc0000410000 */
[----:B------:R-:W-:Y:S01]  /*45a0*/  MUFU.COS R120, R71 ;  /* 0x0000004700787308 */ /* 0x000fe20000000000 */
[----:B------:R-:W-:Y:S02]  /*45b0*/  MOV R61, RZ ;  /* 0x000000ff003d7202 */ /* 0x000fe40000000f00 */
[----:B0-----:R-:W-:-:S05]  /*45c0*/  CS2R R62, SRZ ;  /* 0x00000000003e7805 */ /* 0x001fca000001ff00 */
[----:B------:R0:W2:Y:S01]  /*45d0*/  MUFU.EX2 R71, R60 ;  /* 0x0000003c00477308 */ /* 0x0000a20000000800 */
[----:B---3--:R-:W-:-:S04]  /*45e0*/  @!P2 IMAD.WIDE R64, R65, R112, UR22 ;  /* 0x000000164140ae25 */ /* 0x008fc8000f8e0270 */
[----:B------:R-:W-:-:S03]  /*45f0*/  FMUL.FTZ R137, R67, R137 ;  /* 0x0000008943897220 */ /* 0x000fc60000410000 */
[----:B------:R-:W3:Y:S01]  /*4600*/  MUFU.EX2 R101, R101 ;  /* 0x0000006500657308 */ /* 0x000ee20000000800 */
[----:B0-----:R-:W-:Y:S01]  /*4610*/  HFMA2.MMA R60, -RZ, RZ, 1.875, 0 ;  /* 0x3f800000ff3c7435 */ /* 0x001fe200000001ff */
[----:B------:R-:W-:Y:S01]  /*4620*/  BAR.SYNC.DEFER_BLOCKING 0x0 ;  /* 0x0000000000007b1d */ /* 0x000fe20000010000 */
[----:B------:R-:W-:Y:S01]  /*4630*/  FFMA.FTZ R161, R140, R115, -R161 ;  /* 0x000000738ca17223 */ /* 0x000fe200000108a1 */
[----:B------:R-:W-:Y:S01]  /*4640*/  FMUL.FTZ R112, R138, R111 ;  /* 0x0000006f8a707220 */ /* 0x000fe20000410000 */
[----:B------:R-:W-:Y:S01]  /*4650*/  FMUL.FTZ R114, R5, UR55 ;  /* 0x0000003705727c20 */ /* 0x000fe20008410000 */
[C---:B-1----:R-:W-:Y:S01]  /*4660*/  FMUL.FTZ R136, R70.reuse, R136 ;  /* 0x0000008846887220 */ /* 0x042fe20000410000 */
[----:B------:R-:W-:Y:S01]  /*4670*/  FMUL.FTZ R135, R70, R135 ;  /* 0x0000008746877220 */ /* 0x000fe20000410000 */
[CC--:B------:R-:W-:Y:S01]  /*4680*/  FFMA.FTZ R112, R137.reuse, R161.reuse, -R112 ;  /* 0x000000a189707223 */ /* 0x0c0fe20000010870 */
[----:B------:R-:W-:Y:S01]  /*4690*/  FMUL.FTZ R70, R138, R161 ;  /* 0x000000a18a467220 */ /* 0x000fe20000410000 */
[----:B------:R-:W-:Y:S01]  /*46a0*/  FMUL.RZ R114, R114, 0.15915493667125701904 ;  /* 0x3e22f98372727820 */ /* 0x000fe2000040c000 */
[----:B------:R-:W-:Y:S01]  /*46b0*/  MUFU.SIN R125, R124 ;  /* 0x0000007c007d7308 */ /* 0x000fe20000000400 */
[----:B------:R-:W-:Y:S01]  /*46c0*/  FMUL.FTZ R104, R8, R66 ;  /* 0x0000004208687220 */ /* 0x000fe20000410000 */
[----:B------:R-:W-:Y:S01]  /*46d0*/  FFMA.FTZ R70, R137, R111, R70 ;  /* 0x0000006f89467223 */ /* 0x000fe20000010046 */
[----:B------:R-:W-:Y:S01]  /*46e0*/  FMUL.FTZ R67, R135, R112 ;  /* 0x0000007087437220 */ /* 0x000fe20000410000 */
[C---:B--2---:R-:W-:Y:S01]  /*46f0*/  FMUL.FTZ R134, R71.reuse, R134 ;  /* 0x0000008647867220 */ /* 0x044fe20000410000 */
[----:B------:R-:W-:-:S03]  /*4700*/  FMUL.FTZ R133, R71, R133 ;  /* 0x0000008547857220 */ /* 0x000fc60000410000 */
[----:B------:R-:W-:Y:S01]  /*4710*/  MUFU.COS R128, R124 ;  /* 0x0000007c00807308 */ /* 0x000fe20000000000 */
[----:B------:R0:W5:Y:S07]  /*4720*/  @!P2 LDG.E.128 R60, desc[UR20][R64.64] ;  /* 0x00000014403ca981 */ /* 0x00016e000c1e1d00 */
[----:B------:R-:W-:Y:S01]  /*4730*/  MUFU.SIN R123, R122 ;  /* 0x0000007a007b7308 */ /* 0x000fe20000000400 */
[C---:B---3--:R-:W-:Y:S01]  /*4740*/  FMUL.FTZ R132, R101.reuse, R132 ;  /* 0x0000008465847220 */ /* 0x048fe20000410000 */
[----:B------:R-:W-:Y:S01]  /*4750*/  FMUL.FTZ R131, R101, R131 ;  /* 0x0000008365837220 */ /* 0x000fe20000410000 */
[----:B0-----:R-:W-:-:S05]  /*4760*/  FMUL.FTZ R64, R5, R66 ;  /* 0x0000004205407220 */ /* 0x001fca0000410000 */
[----:B------:R-:W-:Y:S01]  /*4770*/  MUFU.COS R124, R122 ;  /* 0x0000007a007c7308 */ /* 0x000fe20000000000 */
[----:B------:R-:W-:Y:S01]  /*4780*/  FMUL.FTZ R65, R4, R66 ;  /* 0x0000004204417220 */ /* 0x000fe20000410000 */
[-C--:B------:R-:W-:Y:S01]  /*4790*/  FFMA.FTZ R101, R136, R70.reuse, R67 ;  /* 0x0000004688657223 */ /* 0x080fe20000010043 */
[----:B------:R-:W-:Y:S01]  /*47a0*/  FMUL.FTZ R71, R135, R70 ;  /* 0x0000004687477220 */ /* 0x000fe20000410000 */
[----:B------:R-:W-:-:S04]  /*47b0*/  FMUL.FTZ R67, R3, R66 ;  /* 0x0000004203437220 */ /* 0x000fc80000410000 */
[----:B------:R-:W-:Y:S01]  /*47c0*/  MUFU.SIN R121, R114 ;  /* 0x0000007200797308 */ /* 0x000fe20000000400 */
[----:B------:R-:W-:-:S07]  /*47d0*/  FFMA.FTZ R71, R136, R112, -R71 ;  /* 0x0000007088477223 */ /* 0x000fce0000010847 */
[----:B------:R-:W-:Y:S08]  /*47e0*/  MUFU.COS R122, R114 ;  /* 0x00000072007a7308 */ /* 0x000ff00000000000 */
[----:B------:R-:W0:Y:S01]  /*47f0*/  MUFU.EX2 R64, R64 ;  /* 0x0000004000407308 */ /* 0x000e220000000800 */
[C---:B------:R-:W-:Y:S01]  /*4800*/  FMUL.FTZ R111, R133.reuse, R101 ;  /* 0x00000065856f7220 */ /* 0x040fe20000410000 */
[----:B------:R-:W-:-:S06]  /*4810*/  FMUL.FTZ R70, R133, R71 ;  /* 0x0000004785467220 */ /* 0x000fcc0000410000 */
[----:B------:R-:W1:Y:S01]  /*4820*/  MUFU.EX2 R104, R104 ;  /* 0x0000006800687308 */ /* 0x000e620000000800 */
[----:B------:R-:W-:Y:S01]  /*4830*/  FMUL.FTZ R110, R6, R66 ;  /* 0x00000042066e7220 */ /* 0x000fe20000410000 */
[----:B------:R-:W-:-:S06]  /*4840*/  FFMA.FTZ R111, R134, R71, -R111 ;  /* 0x00000047866f7223 */ /* 0x000fcc000001086f */
[----:B------:R-:W2:Y:S01]  /*4850*/  MUFU.EX2 R65, R65 ;  /* 0x0000004100417308 */ /* 0x000ea20000000800 */
[----:B------:R-:W-:-:S07]  /*4860*/  FFMA.FTZ R70, R134, R101, R70 ;  /* 0x0000006586467223 */ /* 0x000fce0000010046 */
[----:B------:R-:W3:Y:S01]  /*4870*/  MUFU.EX2 R67, R67 ;  /* 0x0000004300437308 */ /* 0x000ee20000000800 */
[C---:B------:R-:W-:Y:S01]  /*4880*/  FMUL.FTZ R71, R131.reuse, R111 ;  /* 0x0000006f83477220 */ /* 0x040fe20000410000 */
[C---:B0-----:R-:W-:Y:S01]  /*4890*/  FMUL.FTZ R122, R64.reuse, R122 ;  /* 0x0000007a407a7220 */ /* 0x041fe20000410000 */
[----:B------:R-:W-:Y:S01]  /*48a0*/  FMUL.FTZ R121, R64, R121 ;  /* 0x0000007940797220 */ /* 0x000fe20000410000 */
[----:B------:R-:W-:Y:S01]  /*48b0*/  FMUL.FTZ R64, R131, R70 ;  /* 0x0000004683407220 */ /* 0x000fe20000410000 */
[----:B------:R-:W-:-:S03]  /*48c0*/  SHF.L.U32 R106, R106, 0x10, RZ ;  /* 0x000000106a6a7819 */ /* 0x000fc600000006ff */
[----:B------:R-:W0:Y:S01]  /*48d0*/  MUFU.EX2 R110, R110 ;  /* 0x0000006e006e7308 */ /* 0x000e220000000800 */
[----:B-1----:R-:W-:Y:S01]  /*48e0*/  FMUL.FTZ R129, R104, R129 ;  /* 0x0000008168817220 */ /* 0x002fe20000410000 */
[----:B------:R-:W-:Y:S01]  /*48f0*/  FFMA.FTZ R71, R132, R70, R71 ;  /* 0x0000004684477223 */ /* 0x000fe20000010047 */
[----:B------:R-:W-:Y:S01]  /*4900*/  FMUL.FTZ R130, R104, R130 ;  /* 0x0000008268827220 */ /* 0x000fe20000410000 */
[----:B------:R-:W-:Y:S01]  /*4910*/  FFMA.FTZ R64, R132, R111, -R64 ;  /* 0x0000006f84407223 */ /* 0x000fe20000010840 */
[----:B------:R-:W-:Y:S01]  /*4920*/  SHF.L.U32 R105, R105, 0x10, RZ ;  /* 0x0000001069697819 */ /* 0x000fe200000006ff */
[----:B------:R-:W-:Y:S01]  /*4930*/  FMUL.FTZ R109, R7, R66 ;  /* 0x00000042076d7220 */ /* 0x000fe20000410000 */
[----:B------:R-:W-:Y:S01]  /*4940*/  SHF.L.U32 R104, R232, 0x10, RZ ;  /* 0x00000010e8687819 */ /* 0x000fe200000006ff */
[C---:B--2---:R-:W-:Y:S01]  /*4950*/  FMUL.FTZ R120, R65.reuse, R120 ;  /* 0x0000007841787220 */ /* 0x044fe20000410000 */
[----:B------:R-:W-:Y:S01]  /*4960*/  FMUL.FTZ R119, R65, R119 ;  /* 0x0000007741777220 */ /* 0x000fe20000410000 */
[----:B------:R-:W-:Y:S01]  /*4970*/  FMUL.FTZ R235, R17, R106 ;  /* 0x0000006a11eb7220 */ /* 0x000fe20000410000 */
[----:B------:R-:W-:Y:S01]  /*4980*/  FMUL.FTZ R65, R129, R71 ;  /* 0x0000004781417220 */ /* 0x000fe20000410000 */
[C---:B---3--:R-:W-:Y:S01]  /*4990*/  FMUL.FTZ R118, R67.reuse, R118 ;  /* 0x0000007643767220 */ /* 0x048fe20000410000 */
[----:B------:R-:W-:Y:S01]  /*49a0*/  FMUL.FTZ R117, R67, R117 ;  /* 0x0000007543757220 */ /* 0x000fe20000410000 */
[-C--:B------:R-:W-:Y:S01]  /*49b0*/  FMUL.FTZ R70, R129, R64.reuse ;  /* 0x0000004081467220 */ /* 0x080fe20000410000 */
[----:B----4-:R-:W-:Y:S01]  /*49c0*/  SHF.L.U32 R103, R103, 0x10, RZ ;  /* 0x0000001067677819 */ /* 0x010fe200000006ff */
[----:B------:R-:W-:Y:S01]  /*49d0*/  FMUL.FTZ R67, R17, R105 ;  /* 0x0000006911437220 */ /* 0x000fe20000410000 */
[----:B------:R-:W-:Y:S01]  /*49e0*/  FMUL.FTZ R235, R104, R235 ;  /* 0x000000eb68eb7220 */ /* 0x000fe20000410000 */
[C---:B------:R-:W-:Y:S01]  /*49f0*/  FFMA.FTZ R64, R130.reuse, R64, -R65 ;  /* 0x0000004082407223 */ /* 0x040fe20000010841 */
[----:B------:R-:W1:Y:S01]  /*4a00*/  MUFU.EX2 R109, R109 ;  /* 0x0000006d006d7308 */ /* 0x000e620000000800 */
[----:B------:R-:W-:Y:S01]  /*4a10*/  FFMA.FTZ R65, R130, R71, R70 ;  /* 0x0000004782417223 */ /* 0x000fe20000010046 */
[----:B------:R-:W-:Y:S01]  /*4a20*/  SHF.L.U32 R101, R231, 0x10, RZ ;  /* 0x00000010e7657819 */ /* 0x000fe200000006ff */
[----:B------:R-:W-:Y:S01]  /*4a30*/  FMUL.FTZ R236, R104, R67 ;  /* 0x0000004368ec7220 */ /* 0x000fe20000410000 */
[----:B------:R-:W-:Y:S01]  /*4a40*/  SHF.L.U32 R102, R102, 0x10, RZ ;  /* 0x0000001066667819 */ /* 0x000fe200000006ff */
[----:B------:R-:W-:Y:S01]  /*4a50*/  FMUL.FTZ R70, R16, R103 ;  /* 0x0000006710467220 */ /* 0x000fe20000410000 */
[----:B------:R-:W-:Y:S01]  /*4a60*/  FMUL.FTZ R67, R235, R145 ;  /* 0x00000091eb437220 */ /* 0x000fe20000410000 */
[C---:B0-----:R-:W-:Y:S01]  /*4a70*/  FMUL.FTZ R124, R110.reuse, R124 ;  /* 0x0000007c6e7c7220 */ /* 0x041fe20000410000 */
[----:B------:R-:W-:Y:S01]  /*4a80*/  FMUL.FTZ R123, R110, R123 ;  /* 0x0000007b6e7b7220 */ /* 0x000fe20000410000 */
[C---:B------:R-:W-:Y:S01]  /*4a90*/  FMUL.FTZ R199, R101.reuse, R70 ;  /* 0x0000004665c77220 */ /* 0x040fe20000410000 */
[----:B------:R-:W-:Y:S01]  /*4aa0*/  FMUL.FTZ R200, R16, R102 ;  /* 0x0000006610c87220 */ /* 0x000fe20000410000 */
[C---:B------:R-:W-:Y:S01]  /*4ab0*/  FMUL.FTZ R110, R236.reuse, R145 ;  /* 0x00000091ec6e7220 */ /* 0x040fe20000410000 */
[----:B------:R-:W-:Y:S01]  /*4ac0*/  FFMA.FTZ R70, R236, R146, R67 ;  /* 0x00000092ec467223 */ /* 0x000fe20000010043 */
[----:B------:R-:W-:Y:S01]  /*4ad0*/  SHF.L.U32 R100, R100, 0x10, RZ ;  /* 0x0000001064647819 */ /* 0x000fe200000006ff */
[----:B------:R-:W-:Y:S01]  /*4ae0*/  FMUL.FTZ R200, R101, R200 ;  /* 0x000000c865c87220 */ /* 0x000fe20000410000 */
[----:B------:R-:W-:Y:S01]  /*4af0*/  FFMA.FTZ R67, R235, R146, -R110 ;  /* 0x00000092eb437223 */ /* 0x000fe2000001086e */
[----:B------:R-:W-:Y:S01]  /*4b00*/  FADD.FTZ R70, R199, R70 ;  /* 0x00000046c7467221 */ /* 0x000fe20000010000 */
[----:B------:R-:W-:Y:S01]  /*4b10*/  SHF.L.U32 R99, R99, 0x10, RZ ;  /* 0x0000001063637819 */ /* 0x000fe200000006ff */
[----:B------:R-:W-:Y:S01]  /*4b20*/  FMUL.FTZ R201, R15, R100 ;  /* 0x000000640fc97220 */ /* 0x000fe20000410000 */
[----:B------:R-:W-:Y:S01]  /*4b30*/  SHF.L.U32 R111, R88, 0x10, RZ ;  /* 0x00000010586f7819 */ /* 0x000fe200000006ff */
[----:B------:R-:W-:Y:S01]  /*4b40*/  FADD.FTZ R67, R200, R67 ;  /* 0x00000043c8437221 */ /* 0x000fe20000010000 */
[----:B------:R-:W-:Y:S01]  /*4b50*/  FMUL.FTZ R71, R143, R70 ;  /* 0x000000468f477220 */ /* 0x000fe20000410000 */
[C---:B-1----:R-:W-:Y:S01]  /*4b60*/  FMUL.FTZ R128, R109.reuse, R128 ;  /* 0x000000806d807220 */ /* 0x042fe20000410000 */
[----:B------:R-:W-:Y:S01]  /*4b70*/  FMUL.FTZ R125, R109, R125 ;  /* 0x0000007d6d7d7220 */ /* 0x000fe20000410000 */
[----:B------:R-:W-:Y:S01]  /*4b80*/  FMUL.FTZ R109, R143, R67 ;  /* 0x000000438f6d7220 */ /* 0x000fe20000410000 */
[----:B------:R-:W-:Y:S01]  /*4b90*/  FMUL.FTZ R202, R15, R99 ;  /* 0x000000630fca7220 */ /* 0x000fe20000410000 */
[----:B------:R-:W-:Y:S01]  /*4ba0*/  FFMA.FTZ R110, R144, R67, -R71 ;  /* 0x00000043906e7223 */ /* 0x000fe20000010847 */
[C---:B------:R-:W-:Y:S01]  /*4bb0*/  FMUL.FTZ R201, R111.reuse, R201 ;  /* 0x000000c96fc97220 */ /* 0x040fe20000410000 */
        /* <DEDUP_REMOVED lines=11> */
[----:B------:R-:W-:Y:S01]  /*4c70*/  FFMA.FTZ R70, R142, R109, R71 ;  /* 0x0000006d8e467223 */ /* 0x000fe20000010047 */
[C---:B------:R-:W-:Y:S01]  /*4c80*/  FMUL.FTZ R203, R111.reuse, R203 ;  /* 0x000000cb6fcb7220 */ /* 0x040fe20000410000 */
        /* <DEDUP_REMOVED lines=77> */
[C---:B------:R-:W-:Y:S01]  /*5160*/  FMUL.FTZ R215, R111.reuse, R215 ;  /* 0x000000d76fd77220 */ /* 0x040fe20000410000 */
        /* <DEDUP_REMOVED lines=8> */
[----:B------:R-:W-:Y:S01]  /*51f0*/  FMUL.FTZ R217, R7, R151 ;  /* 0x0000009707d97220 */ /* 0x000fe20000410000 */
[----:B------:R-:W-:-:S02]  /*5200*/  FMUL.FTZ R71, R125, R65 ;  /* 0x000000417d477220 */ /* 0x000fc40000410000 */
[CC--:B------:R-:W-:Y:S01]  /*5210*/  FFMA.FTZ R110, R128.reuse, R67.reuse, -R110 ;  /* 0x00000043806e7223 */ /* 0x0c0fe2000001086e */
[----:B------:R-:W-:Y:S01]  /*5220*/  FMUL.FTZ R67, R125, R67 ;  /* 0x000000437d437220 */ /* 0x000fe20000410000 */
[----:B------:R-:W-:Y:S01]  /*5230*/  FMUL.FTZ R218, R7, R152 ;  /* 0x0000009807da7220 */ /* 0x000fe20000410000 */
[----:B------:R-:W-:Y:S01]  /*5240*/  FMUL.FTZ R217, R109, R217 ;  /* 0x000000d96dd97220 */ /* 0x000fe20000410000 */
[CC--:B------:R-:W-:Y:S01]  /*5250*/  FFMA.FTZ R71, R128.reuse, R64.reuse, -R71 ;  /* 0x0000004080477223 */ /* 0x0c0fe20000010847 */
[----:B------:R-:W-:Y:S01]  /*5260*/  FMUL.FTZ R64, R125, R64 ;  /* 0x000000407d407220 */ /* 0x000fe20000410000 */
[C---:B------:R-:W-:Y:S01]  /*5270*/  FFMA.FTZ R67, R128.reuse, R70, R67 ;  /* 0x0000004680437223 */ /* 0x040fe20000010043 */
[----:B------:R-:W-:Y:S01]  /*5280*/  FMUL.FTZ R218, R109, R218 ;  /* 0x000000da6dda7220 */ /* 0x000fe20000410000 */
[----:B------:R-:W-:Y:S01]  /*5290*/  FADD.FTZ R110, R217, R110 ;  /* 0x0000006ed96e7221 */ /* 0x000fe20000010000 */
[----:B------:R-:W-:Y:S01]  /*52a0*/  SHF.L.U32 R153, R153, 0x10, RZ ;  /* 0x0000001099997819 */ /* 0x000fe200000006ff */
[----:B------:R-:W-:Y:S01]  /*52b0*/  FFMA.FTZ R65, R128, R65, R64 ;  /* 0x0000004180417223 */ /* 0x000fe20000010040 */
[----:B------:R-:W-:Y:S01]  /*52c0*/  FADD.FTZ R67, R218, R67 ;  /* 0x00000043da437221 */ /* 0x000fe20000010000 */
[C---:B------:R-:W-:Y:S01]  /*52d0*/  FMUL.FTZ R111, R123.reuse, R110 ;  /* 0x0000006e7b6f7220 */ /* 0x040fe20000410000 */
[----:B------:R-:W-:Y:S01]  /*52e0*/  SHF.L.U32 R109, R230, 0x10, RZ ;  /* 0x00000010e66d7819 */ /* 0x000fe200000006ff */
[----:B------:R-:W-:Y:S01]  /*52f0*/  FMUL.FTZ R64, R6, R153 ;  /* 0x0000009906407220 */ /* 0x000fe20000410000 */
[----:B------:R-:W-:Y:S01]  /*5300*/  SHF.L.U32 R154, R154, 0x10, RZ ;  /* 0x000000109a9a7819 */ /* 0x000fe200000006ff */
[-C--:B------:R-:W-:Y:S01]  /*5310*/  FFMA.FTZ R112, R124, R67.reuse, R111 ;  /* 0x000000437c707223 */ /* 0x080fe2000001006f */
[----:B------:R-:W-:Y:S01]  /*5320*/  FMUL.FTZ R67, R123, R67 ;  /* 0x000000437b437220 */ /* 0x000fe20000410000 */
[----:B------:R-:W-:-:S02]  /*5330*/  FMUL.FTZ R219, R109, R64 ;  /* 0x000000406ddb7220 */ /* 0x000fc40000410000 */
[----:B------:R-:W-:Y:S01]  /*5340*/  FMUL.FTZ R220, R6, R154 ;  /* 0x0000009a06dc7220 */ /* 0x000fe20000410000 */
[----:B------:R-:W-:Y:S01]  /*5350*/  FFMA.FTZ R67, R124, R110, -R67 ;  /* 0x0000006e7c437223 */ /* 0x000fe20000010843 */
[----:B------:R-:W-:Y:S02]  /*5360*/  FADD.FTZ R112, R219, R112 ;  /* 0x00000070db707221 */ /* 0x000fe40000010000 */
[----:B------:R-:W-:Y:S01]  /*5370*/  FMUL.FTZ R220, R109, R220 ;  /* 0x000000dc6ddc7220 */ /* 0x000fe20000410000 */
[----:B------:R-:W-:Y:S01]  /*5380*/  FMUL.FTZ R70, R123, R65 ;  /* 0x000000417b467220 */ /* 0x000fe20000410000 */
[----:B------:R-:W-:Y:S01]  /*5390*/  FMUL.FTZ R111, R121, R112 ;  /* 0x00000070796f7220 */ /* 0x000fe20000410000 */
[----:B------:R-:W-:Y:S01]  /*53a0*/  SHF.L.U32 R155, R155, 0x10, RZ ;  /* 0x000000109b9b7819 */ /* 0x000fe200000006ff */
[----:B------:R-:W-:Y:S01]  /*53b0*/  FADD.FTZ R67, R220, R67 ;  /* 0x00000043dc437221 */ /* 0x000fe20000010000 */
[-C--:B------:R-:W-:Y:S01]  /*53c0*/  FFMA.FTZ R70, R124, R71.reuse, -R70 ;  /* 0x000000477c467223 */ /* 0x080fe20000010846 */
[----:B------:R-:W-:Y:S01]  /*53d0*/  FMUL.FTZ R71, R123, R71 ;  /* 0x000000477b477220 */ /* 0x000fe20000410000 */
[----:B------:R-:W-:Y:S01]  /*53e0*/  SHF.L.U32 R156, R156, 0x10, RZ ;  /* 0x000000109c9c7819 */ /* 0x000fe200000006ff */
[-C--:B------:R-:W-:Y:S01]  /*53f0*/  FFMA.FTZ R115, R122, R67.reuse, -R111 ;  /* 0x000000437a737223 */ /* 0x080fe2000001086f */
[----:B------:R-:W-:Y:S01]  /*5400*/  SHF.L.U32 R110, R229, 0x10, RZ ;  /* 0x00000010e56e7819 */ /* 0x000fe200000006ff */
[----:B------:R-:W-:Y:S01]  /*5410*/  FMUL.FTZ R67, R121, R67 ;  /* 0x0000004379437220 */ /* 0x000fe20000410000 */
[C---:B------:R-:W-:Y:S01]  /*5420*/  FMUL.FTZ R221, R5.reuse, R155 ;  /* 0x0000009b05dd7220 */ /* 0x040fe20000410000 */
[----:B------:R-:W-:Y:S01]  /*5430*/  FFMA.FTZ R71, R124, R65, R71 ;  /* 0x000000417c477223 */ /* 0x000fe20000010047 */
[----:B------:R-:W-:Y:S01]  /*5440*/  FMUL.FTZ R65, R5, R156 ;  /* 0x0000009c05417220 */ /* 0x000fe20000410000 */
[----:B------:R-:W-:Y:S01]  /*5450*/  FFMA.FTZ R112, R122, R112, R67 ;  /* 0x000000707a707223 */ /* 0x000fe20000010043 */
[----:B------:R-:W-:Y:S01]  /*5460*/  FMUL.FTZ R221, R110, R221 ;  /* 0x000000dd6edd7220 */ /* 0x000fe20000410000 */
[----:B------:R-:W-:Y:S01]  /*5470*/  FMUL.FTZ R64, R2, UR55 ;  /* 0x0000003702407c20 */ /* 0x000fe20008410000 */
[----:B------:R-:W-:-:S02]  /*5480*/  FMUL.FTZ R222, R110, R65 ;  /* 0x000000416ede7220 */ /* 0x000fc40000410000 */
[----:B------:R-:W-:Y:S01]  /*5490*/  FADD.FTZ R112, R221, R112 ;  /* 0x00000070dd707221 */ /* 0x000fe20000010000 */
[----:B------:R-:W-:Y:S01]  /*54a0*/  FMUL.RZ R161, R64, 0.15915493667125701904 ;  /* 0x3e22f98340a17820 */ /* 0x000fe2000040c000 */
[CC--:B------:R-:W-:Y:S01]  /*54b0*/  FMUL.FTZ R111, R121.reuse, R71.reuse ;  /* 0x00000047796f7220 */ /* 0x0c0fe20000410000 */
[----:B------:R-:W-:Y:S01]  /*54c0*/  FMUL.FTZ R64, R121, R70 ;  /* 0x0000004679407220 */ /* 0x000fe20000410000 */
[----:B------:R-:W-:Y:S01]  /*54d0*/  FADD.FTZ R115, R222, R115 ;  /* 0x00000073de737221 */ /* 0x000fe20000010000 */
[----:B------:R-:W-:Y:S01]  /*54e0*/  FMUL.FTZ R65, R119, R112 ;  /* 0x0000007077417220 */ /* 0x000fe20000410000 */
[----:B------:R-:W-:Y:S01]  /*54f0*/  SHF.L.U32 R157, R157, 0x10, RZ ;  /* 0x000000109d9d7819 */ /* 0x000fe200000006ff */
[C---:B------:R-:W-:Y:S01]  /*5500*/  FFMA.FTZ R70, R122.reuse, R70, -R111 ;  /* 0x000000467a467223 */ /* 0x040fe2000001086f */
[----:B------:R-:W-:Y:S01]  /*5510*/  FFMA.FTZ R71, R122, R71, R64 ;  /* 0x000000477a477223 */ /* 0x000fe20000010040 */
[----:B------:R-:W-:Y:S01]  /*5520*/  SHF.L.U32 R158, R158, 0x10, RZ ;  /* 0x000000109e9e7819 */ /* 0x000fe200000006ff */
[-C--:B------:R-:W-:Y:S01]  /*5530*/  FFMA.FTZ R165, R120, R115.reuse, -R65 ;  /* 0x0000007378a57223 */ /* 0x080fe20000010841 */
[----:B------:R-:W-:Y:S01]  /*5540*/  SHF.L.U32 R111, R79, 0x10, RZ ;  /* 0x000000104f6f7819 */ /* 0x000fe200000006ff */
[----:B------:R-:W-:Y:S01]  /*5550*/  FMUL.FTZ R115, R119, R115 ;  /* 0x0000007377737220 */ /* 0x000fe20000410000 */
[----:B------:R-:W-:Y:S01]  /*5560*/  FMUL.FTZ R64, R4, R157 ;  /* 0x0000009d04407220 */ /* 0x000fe20000410000 */
[----:B------:R-:W-:Y:S01]  /*5570*/  FMUL.FTZ R66, R2, R66 ;  /* 0x0000004202427220 */ /* 0x000fe20000410000 */
[----:B------:R-:W-:Y:S01]  /*5580*/  FMUL.FTZ R224, R4, R158 ;  /* 0x0000009e04e07220 */ /* 0x000fe20000410000 */
[C---:B------:R-:W-:Y:S01]  /*5590*/  FFMA.FTZ R112, R120.reuse, R112, R115 ;  /* 0x0000007078707223 */ /* 0x040fe20000010073 */
[----:B------:R-:W-:Y:S01]  /*55a0*/  FMUL.FTZ R223, R111, R64 ;  /* 0x000000406fdf7220 */ /* 0x000fe20000410000 */
[----:B------:R-:W-:Y:S01]  /*55b0*/  FMUL.FTZ R65, R119, R71 ;  /* 0x0000004777417220 */ /* 0x000fe20000410000 */
[----:B------:R-:W-:Y:S01]  /*55c0*/  MUFU.SIN R67, R161 ;  /* 0x000000a100437308 */ /* 0x000fe20000000400 */
[----:B------:R-:W-:Y:S01]  /*55d0*/  FMUL.FTZ R224, R111, R224 ;  /* 0x000000e06fe07220 */ /* 0x000fe20000410000 */
[----:B------:R-:W-:Y:S01]  /*55e0*/  FADD.FTZ R114, R223, R112 ;  /* 0x00000070df727221 */ /* 0x000fe20000010000 */
[-C--:B------:R-:W-:Y:S01]  /*55f0*/  FMUL.FTZ R64, R119, R70.reuse ;  /* 0x0000004677407220 */ /* 0x080fe20000410000 */
[----:B------:R-:W-:-:S04]  /*5600*/  FFMA.FTZ R70, R120, R70, -R65 ;  /* 0x0000004678467223 */ /* 0x000fc80000010841 */
[----:B------:R-:W0:Y:S01]  /*5610*/  MUFU.EX2 R66, R66 ;  /* 0x0000004200427308 */ /* 0x000e220000000800 */
[----:B------:R-:W-:Y:S01]  /*5620*/  FADD.FTZ R165, R224, R165 ;  /* 0x000000a5e0a57221 */ /* 0x000fe20000010000 */
[----:B------:R-:W-:Y:S01]  /*5630*/  FMUL.FTZ R65, R117, R114 ;  /* 0x0000007275417220 */ /* 0x000fe20000410000 */
[----:B------:R-:W-:-:S05]  /*5640*/  SHF.L.U32 R160, R160, 0x10, RZ ;  /* 0x00000010a0a07819 */ /* 0x000fca00000006ff */
[----:B------:R-:W1:Y:S01]  /*5650*/  MUFU.COS R161, R161 ;  /* 0x000000a100a17308 */ /* 0x000e620000000000 */
[----:B------:R-:W-:Y:S01]  /*5660*/  FFMA.FTZ R64, R120, R71, R64 ;  /* 0x0000004778407223 */ /* 0x000fe20000010040 */
[----:B------:R-:W-:Y:S01]  /*5670*/  SHF.L.U32 R159, R159, 0x10, RZ ;  /* 0x000000109f9f7819 */ /* 0x000fe200000006ff */
[-C--:B------:R-:W-:Y:S01]  /*5680*/  FFMA.FTZ R71, R118, R165.reuse, -R65 ;  /* 0x000000a576477223 */ /* 0x080fe20000010841 */
[----:B------:R-:W-:Y:S01]  /*5690*/  SHF.L.U32 R112, R78, 0x10, RZ ;  /* 0x000000104e707819 */ /* 0x000fe200000006ff */
[----:B------:R-:W-:Y:S01]  /*56a0*/  FMUL.FTZ R65, R3, R160 ;  /* 0x000000a003417220 */ /* 0x000fe20000410000 */
[----:B------:R-:W-:Y:S01]  /*56b0*/  FMUL.FTZ R165, R117, R165 ;  /* 0x000000a575a57220 */ /* 0x000fe20000410000 */
[----:B------:R-:W-:Y:S01]  /*56c0*/  FMUL.FTZ R225, R3, R159 ;  /* 0x0000009f03e17220 */ /* 0x000fe20000410000 */
[----:B------:R-:W-:Y:S01]  /*56d0*/  ISETP.NE.AND P3, PT, R92, 0x3f, PT ;  /* 0x0000003f5c00780c */ /* 0x000fe20003f65270 */
[----:B------:R-:W-:Y:S01]  /*56e0*/  FMUL.FTZ R226, R112, R65 ;  /* 0x0000004170e27220 */ /* 0x000fe20000410000 */
[----:B------:R-:W-:Y:S01]  /*56f0*/  FMUL.FTZ R65, R117, R64 ;  /* 0x0000004075417220 */ /* 0x000fe20000410000 */
[----:B------:R-:W-:Y:S01]  /*5700*/  FFMA.FTZ R114, R118, R114, R165 ;  /* 0x0000007276727223 */ /* 0x000fe200000100a5 */
[----:B------:R-:W-:Y:S01]  /*5710*/  FMUL.FTZ R225, R112, R225 ;  /* 0x000000e170e17220 */ /* 0x000fe20000410000 */
[----:B0-----:R-:W-:Y:S01]  /*5720*/  FMUL.FTZ R162, R66, R67 ;  /* 0x0000004342a27220 */ /* 0x001fe20000410000 */
[----:B------:R-:W-:Y:S01]  /*5730*/  FADD.FTZ R71, R226, R71 ;  /* 0x00000047e2477221 */ /* 0x000fe20000010000 */
[----:B------:R-:W-:Y:S01]  /*5740*/  SHF.L.U32 R164, R164, 0x10, RZ ;  /* 0x00000010a4a47819 */ /* 0x000fe200000006ff */
[----:B-1----:R-:W-:Y:S01]  /*5750*/  FMUL.FTZ R161, R66, R161 ;  /* 0x000000a142a17220 */ /* 0x002fe20000410000 */
[-C--:B------:R-:W-:Y:S01]  /*5760*/  FFMA.FTZ R66, R118, R70.reuse, -R65 ;  /* 0x0000004676427223 */ /* 0x080fe20000010841 */
[----:B------:R-:W-:Y:S01]  /*5770*/  FADD.FTZ R114, R225, R114 ;  /* 0x00000072e1727221 */ /* 0x000fe20000010000 */
[----:B------:R-:W-:Y:S01]  /*5780*/  FMUL.FTZ R65, R117, R70 ;  /* 0x0000004675417220 */ /* 0x000fe20000410000 */
[-C--:B------:R-:W-:Y:S01]  /*5790*/  FMUL.FTZ R115, R162, R71.reuse ;  /* 0x00000047a2737220 */ /* 0x080fe20000410000 */
[----:B------:R-:W-:Y:S01]  /*57a0*/  SHF.L.U32 R165, R77, 0x10, RZ ;  /* 0x000000104da57819 */ /* 0x000fe200000006ff */
[----:B------:R-:W-:Y:S01]  /*57b0*/  FMUL.FTZ R228, R2, R164 ;  /* 0x000000a402e47220 */ /* 0x000fe20000410000 */
[----:B------:R-:W-:Y:S01]  /*57c0*/  FMUL.FTZ R70, R162, R114 ;  /* 0x00000072a2467220 */ /* 0x000fe20000410000 */
[----:B------:R-:W-:Y:S01]  /*57d0*/  FFMA.FTZ R67, R118, R64, R65 ;  /* 0x0000004076437223 */ /* 0x000fe20000010041 */
[----:B------:R-:W-:Y:S01]  /*57e0*/  FFMA.FTZ R115, R161, R114, R115 ;  /* 0x00000072a1737223 */ /* 0x000fe20000010073 */
[----:B------:R-:W-:Y:S01]  /*57f0*/  FMUL.FTZ R64, R162, R66 ;  /* 0x00000042a2407220 */ /* 0x000fe20000410000 */
[----:B------:R-:W-:Y:S01]  /*5800*/  @P3 LEA R114, R92, R90, 0x3 ;  /* 0x0000005a5c723211 */ /* 0x000fe200078e18ff */
[----:B------:R-:W-:Y:S01]  /*5810*/  FMUL.FTZ R228, R165, R228 ;  /* 0x000000e4a5e47220 */ /* 0x000fe20000410000 */
[C---:B------:R-:W-:Y:S01]  /*5820*/  FFMA.FTZ R168, R161.reuse, R71, -R70 ;  /* 0x00000047a1a87223 */ /* 0x040fe20000010846 */
[-C--:B------:R-:W-:Y:S01]  /*5830*/  FFMA.FTZ R65, R161, R67.reuse, R64 ;  /* 0x00000043a1417223 */ /* 0x080fe20000010040 */
[----:B------:R-:W-:Y:S01]  /*5840*/  FMUL.FTZ R70, R162, R67 ;  /* 0x00000043a2467220 */ /* 0x000fe20000410000 */
[----:B------:R-:W-:-:S02]  /*5850*/  FADD.FTZ R67, R228, R115 ;  /* 0x00000073e4437221 */ /* 0x000fc40000010000 */
[----:B------:R-:W0:Y:S01]  /*5860*/  @P3 LDS.64 R114, [R114+0x49e8] ;  /* 0x0049e80072723984 */ /* 0x000e220000000a00 */
[----:B------:R-:W-:-:S05]  /*5870*/  SHF.L.U32 R163, R163, 0x10, RZ ;  /* 0x00000010a3a37819 */ /* 0x000fca00000006ff */
[----:B------:R-:W-:Y:S01]  /*5880*/  FMUL.FTZ R64, R2, R163 ;  /* 0x000000a302407220 */ /* 0x000fe20000410000 */
[----:B------:R-:W-:Y:S03]  /*5890*/  BSSY B0, `(.L_x_7713) ;  /* 0x0000013000007945 */ /* 0x000fe60003800000 */
[----:B------:R-:W-:Y:S01]  /*58a0*/  FMUL.FTZ R227, R165, R64 ;  /* 0x00000040a5e37220 */ /* 0x000fe20000410000 */
[----:B------:R-:W-:Y:S01]  /*58b0*/  FFMA.FTZ R64, R161, R66, -R70 ;  /* 0x00000042a1407223 */ /* 0x000fe20000010846 */
[C---:B------:R-:W-:Y:S02]  /*58c0*/  ISETP.GT.U32.AND P2, PT, R92.reuse, 0x1f, PT ;  /* 0x0000001f5c00780c */ /* 0x040fe40003f44070 */
[----:B------:R-:W-:Y:S01]  /*58d0*/  LEA R166, R92, R90, 0x4 ;  /* 0x0000005a5ca67211 */ /* 0x000fe200078e20ff */
[----:B------:R-:W-:Y:S01]  /*58e0*/  FADD.FTZ R66, R227, R168 ;  /* 0x000000a8e3427221 */ /* 0x000fe20000010000 */
[----:B------:R-:W-:Y:S09]  /*58f0*/  @P3 BRA `(.L_x_7714) ;  /* 0x0000000000303947 */ /* 0x000ff20003800000 */
[----:B------:R-:W1:Y:S01]  /*5900*/  LDC R70, c[0x0][0x224] ;  /* 0x00008900ff467b82 */ /* 0x000e620000000800 */
[----:B0-----:R-:W-:Y:S02]  /*5910*/  MOV R114, 0x3f800000 ;  /* 0x3f80000000727802 */ /* 0x001fe40000000f00 */
        /* <DEDUP_REMOVED lines=10> */
.L_x_7714:
[----:B------:R-:W-:Y:S05]  /*59c0*/  BSYNC B0 ;  /* 0x0000000000007941 */ /* 0x000fea0003800000 */
.L_x_7713:
        /* <DEDUP_REMOVED lines=35> */
[----:B------:R-:W-:Y:S01]  /*5c00*/  LEA R240, R92, R90, 0x5 ;  /* 0x0000005a5cf07211 */ /* 0x000fe200078e28ff */
[----:B------:R-:W-:-:S04]  /*5c10*/  UMOV UR44, 0xffffffff ;  /* 0xffffffff002c7882 */ /* 0x000fc80000000000 */
[----:B------:R-:W-:Y:S04]  /*5c20*/  LDS.128 R64, [R240+0x31d0] ;  /* 0x0031d000f0407984 */ /* 0x000fe80000000c00 */
[----:B-1----:R-:W1:Y:S02]  /*5c30*/  LDS.128 R68, [R240+0x31e0] ;  /* 0x0031e000f0447984 */ /* 0x002e640000000c00 */
[-C--:B-1----:R-:W-:Y:S01]  /*5c40*/  FMUL.FTZ R239, R67, R69.reuse ;  /* 0x0000004543ef7220 */ /* 0x082fe20000410000 */
[----:B------:R-:W-:-:S03]  /*5c50*/  FMUL.FTZ R243, R65, R69 ;  /* 0x0000004541f37220 */ /* 0x000fc60000410000 */
[-C--:B------:R-:W-:Y:S01]  /*5c60*/  FFMA.FTZ R239, R66, R68.reuse, -R239 ;  /* 0x0000004442ef7223 */ /* 0x080fe200000108ef */
[----:B------:R-:W-:-:S03]  /*5c70*/  FFMA.FTZ R243, R64, R68, -R243 ;  /* 0x0000004440f37223 */ /* 0x000fc600000108f3 */
[----:B------:R-:W-:Y:S01]  /*5c80*/  FADD.FTZ R241, R70, R239 ;  /* 0x000000ef46f17221 */ /* 0x000fe20000010000 */
[-C--:B------:R-:W-:Y:S01]  /*5c90*/  FMUL.FTZ R70, R66, R69.reuse ;  /* 0x0000004542467220 */ /* 0x080fe20000410000 */
[----:B------:R-:W-:-:S03]  /*5ca0*/  FMUL.FTZ R239, R64, R69 ;  /* 0x0000004540ef7220 */ /* 0x000fc60000410000 */
[-C--:B------:R-:W-:Y:S01]  /*5cb0*/  FFMA.FTZ R70, R67, R68.reuse, R70 ;  /* 0x0000004443467223 */ /* 0x080fe20000010046 */
[----:B------:R-:W-:-:S03]  /*5cc0*/  FFMA.FTZ R239, R65, R68, R239 ;  /* 0x0000004441ef7223 */ /* 0x000fc600000100ef */
[----:B------:R-:W-:Y:S01]  /*5cd0*/  FADD.FTZ R242, R71, R70 ;  /* 0x0000004647f27221 */ /* 0x000fe20000010000 */
[----:B------:R-:W-:Y:S06]  /*5ce0*/  BRA.DIV UR44, `(.L_x_7716) ;  /* 0x000000822c047947 */ /* 0x000fec000b800000 */
[----:B------:R-:W1:Y:S01]  /*5cf0*/  SHFL.UP PT, R247, R241, 0x1, RZ ;  /* 0x04200000f1f77989 */ /* 0x000e6200000e00ff */
[----:B------:R-:W-:-:S03]  /*5d00*/  ISETP.GE.AND P3, PT, R91, 0x1, PT ;  /* 0x000000015b00780c */ /* 0x000fc60003f66270 */
[----:B------:R-:W3:Y:S04]  /*5d10*/  SHFL.UP PT, R69, R242, 0x1, RZ ;  /* 0x04200000f2457989 */ /* 0x000ee800000e00ff */
[----:B------:R-:W4:Y:S04]  /*5d20*/  SHFL.UP PT, R244, R243, 0x1, RZ ;  /* 0x04200000f3f47989 */ /* 0x000f2800000e00ff */
[----:B------:R-:W5:Y:S01]  /*5d30*/  SHFL.UP PT, R245, R239, 0x1, RZ ;  /* 0x04200000eff57989 */ /* 0x000f6200000e00ff */
[C---:B-1----:R-:W-:Y:S01]  /*5d40*/  FMUL.FTZ R70, R239.reuse, R247 ;  /* 0x000000f7ef467220 */ /* 0x042fe20000410000 */
[----:B---3--:R-:W-:-:S03]  /*5d50*/  FMUL.FTZ R68, R239, R69 ;  /* 0x00000045ef447220 */ /* 0x008fc60000410000 */
[C---:B------:R-:W-:Y:S01]  /*5d60*/  FFMA.FTZ R70, R243.reuse, R69, R70 ;  /* 0x00000045f3467223 */ /* 0x040fe20000010046 */
[----:B------:R-:W-:Y:S01]  /*5d70*/  FFMA.FTZ R68, R243, R247, -R68 ;  /* 0x000000f7f3447223 */ /* 0x000fe20000010844 */
[-C--:B----4-:R-:W-:Y:S02]  /*5d80*/  FMUL.FTZ R69, R239, R244.reuse ;  /* 0x000000f4ef457220 */ /* 0x090fe40000410000 */
[----:B------:R-:W-:Y:S01]  /*5d90*/  @P3 FADD.FTZ R242, R242, R70 ;  /* 0x00000046f2f23221 */ /* 0x000fe20000010000 */
[----:B------:R-:W-:Y:S01]  /*5da0*/  @P3 FADD.FTZ R241, R241, R68 ;  /* 0x00000044f1f13221 */ /* 0x000fe20000010000 */
[-C--:B-----5:R-:W-:Y:S01]  /*5db0*/  FFMA.FTZ R69, R243, R245.reuse, R69 ;  /* 0x000000f5f3457223 */ /* 0x0a0fe20000010045 */
[----:B------:R-:W-:Y:S02]  /*5dc0*/  FMUL.FTZ R245, R239, R245 ;  /* 0x000000f5eff57220 */ /* 0x000fe40000410000 */
[----:B------:R-:W1:Y:S02]  /*5dd0*/  SHFL.UP PT, R68, R242, 0x2, RZ ;  /* 0x04400000f2447989 */ /* 0x000e6400000e00ff */
[----:B------:R-:W-:Y:S01]  /*5de0*/  @P3 FFMA.FTZ R243, R243, R244, -R245 ;  /* 0x000000f4f3f33223 */ /* 0x000fe200000108f5 */
[----:B------:R-:W-:Y:S01]  /*5df0*/  FSEL R239, R239, R69, !P3 ;  /* 0x00000045efef7208 */ /* 0x000fe20005800000 */
[----:B------:R-:W3:Y:S01]  /*5e00*/  SHFL.UP PT, R244, R241, 0x2, RZ ;  /* 0x04400000f1f47989 */ /* 0x000ee200000e00ff */
[----:B------:R-:W-:-:S03]  /*5e10*/  ISETP.GE.AND P3, PT, R91, 0x2, PT ;  /* 0x000000025b00780c */ /* 0x000fc60003f66270 */
[----:B------:R-:W4:Y:S04]  /*5e20*/  SHFL.UP PT, R245, R243, 0x2, RZ ;  /* 0x04400000f3f57989 */ /* 0x000f2800000e00ff */
[----:B------:R-:W5:Y:S01]  /*5e30*/  SHFL.UP PT, R247, R239, 0x2, RZ ;  /* 0x04400000eff77989 */ /* 0x000f6200000e00ff */
[----:B-1----:R-:W-:-:S04]  /*5e40*/  FMUL.FTZ R69, R239, R68 ;  /* 0x00000044ef457220 */ /* 0x002fc80000410000 */
[-C--:B---3--:R-:W-:Y:S01]  /*5e50*/  FFMA.FTZ R69, R243, R244.reuse, -R69 ;  /* 0x000000f4f3457223 */ /* 0x088fe20000010845 */
[----:B------:R-:W-:-:S03]  /*5e60*/  FMUL.FTZ R244, R239, R244 ;  /* 0x000000f4eff47220 */ /* 0x000fc60000410000 */
[----:B------:R-:W-:Y:S01]  /*5e70*/  @P3 FADD.FTZ R241, R241, R69 ;  /* 0x00000045f1f13221 */ /* 0x000fe20000010000 */
[----:B------:R-:W-:Y:S01]  /*5e80*/  FFMA.FTZ R68, R243, R68, R244 ;  /* 0x00000044f3447223 */ /* 0x000fe200000100f4 */
[----:B----4-:R-:W-:-:S03]  /*5e90*/  FMUL.FTZ R69, R239, R245 ;  /* 0x000000f5ef457220 */ /* 0x010fc60000410000 */
[----:B------:R-:W-:Y:S01]  /*5ea0*/  @P3 FADD.FTZ R242, R242, R68 ;  /* 0x00000044f2f23221 */ /* 0x000fe20000010000 */
[-C--:B-----5:R-:W-:Y:S01]  /*5eb0*/  FMUL.FTZ R68, R239, R247.reuse ;  /* 0x000000f7ef447220 */ /* 0x0a0fe20000410000 */
[C---:B------:R-:W-:Y:S01]  /*5ec0*/  FFMA.FTZ R247, R243.reuse, R247, R69 ;  /* 0x000000f7f3f77223 */ /* 0x040fe20000010045 */
[----:B------:R-:W-:Y:S02]  /*5ed0*/  SHFL.UP PT, R244, R241, 0x4, RZ ;  /* 0x04800000f1f47989 */ /* 0x000fe400000e00ff */
[----:B------:R-:W-:Y:S02]  /*5ee0*/  @P3 FFMA.FTZ R243, R243, R245, -R68 ;  /* 0x000000f5f3f33223 */ /* 0x000fe40000010844 */
[----:B------:R-:W1:Y:S01]  /*5ef0*/  SHFL.UP PT, R68, R242, 0x4, RZ ;  /* 0x04800000f2447989 */ /* 0x000e6200000e00ff */
[----:B------:R-:W-:Y:S02]  /*5f00*/  FSEL R239, R239, R247, !P3 ;  /* 0x000000f7efef7208 */ /* 0x000fe40005800000 */
[----:B------:R-:W-:Y:S01]  /*5f10*/  ISETP.GE.AND P3, PT, R91, 0x4, PT ;  /* 0x000000045b00780c */ /* 0x000fe20003f66270 */
[----:B------:R-:W3:Y:S04]  /*5f20*/  SHFL.UP PT, R245, R243, 0x4, RZ ;  /* 0x04800000f3f57989 */ /* 0x000ee800000e00ff */
[----:B------:R-:W4:Y:S01]  /*5f30*/  SHFL.UP PT, R247, R239, 0x4, RZ ;  /* 0x04800000eff77989 */ /* 0x000f2200000e00ff */
[----:B-1----:R-:W-:-:S04]  /*5f40*/  FMUL.FTZ R69, R239, R68 ;  /* 0x00000044ef457220 */ /* 0x002fc80000410000 */
[-C--:B------:R-:W-:Y:S01]  /*5f50*/  FFMA.FTZ R69, R243, R244.reuse, -R69 ;  /* 0x000000f4f3457223 */ /* 0x080fe20000010845 */
[----:B------:R-:W-:-:S03]  /*5f60*/  FMUL.FTZ R244, R239, R244 ;  /* 0x000000f4eff47220 */ /* 0x000fc60000410000 */
[----:B------:R-:W-:Y:S01]  /*5f70*/  @P3 FADD.FTZ R241, R241, R69 ;  /* 0x00000045f1f13221 */ /* 0x000fe20000010000 */
[----:B------:R-:W-:Y:S01]  /*5f80*/  FFMA.FTZ R244, R243, R68, R244 ;  /* 0x00000044f3f47223 */ /* 0x000fe200000100f4 */
[C---:B---3--:R-:W-:Y:S01]  /*5f90*/  FMUL.FTZ R69, R239.reuse, R245 ;  /* 0x000000f5ef457220 */ /* 0x048fe20000410000 */
[-C--:B----4-:R-:W-:Y:S02]  /*5fa0*/  FMUL.FTZ R68, R239, R247.reuse ;  /* 0x000000f7ef447220 */ /* 0x090fe40000410000 */
[----:B------:R-:W-:Y:S01]  /*5fb0*/  @P3 FADD.FTZ R242, R242, R244 ;  /* 0x000000f4f2f23221 */ /* 0x000fe20000010000 */
[C---:B------:R-:W-:Y:S01]  /*5fc0*/  FFMA.FTZ R247, R243.reuse, R247, R69 ;  /* 0x000000f7f3f77223 */ /* 0x040fe20000010045 */
[----:B------:R-:W-:Y:S01]  /*5fd0*/  @P3 FFMA.FTZ R243, R243, R245, -R68 ;  /* 0x000000f5f3f33223 */ /* 0x000fe20000010844 */
[----:B------:R-:W-:Y:S03]  /*5fe0*/  SHFL.UP PT, R244, R241, 0x8, RZ ;  /* 0x05000000f1f47989 */ /* 0x000fe600000e00ff */
[----:B------:R-:W-:Y:S01]  /*5ff0*/  FSEL R239, R239, R247, !P3 ;  /* 0x000000f7efef7208 */ /* 0x000fe20005800000 */
[----:B------:R-:W1:Y:S01]  /*6000*/  SHFL.UP PT, R68, R242, 0x8, RZ ;  /* 0x05000000f2447989 */ /* 0x000e6200000e00ff */
[----:B------:R-:W-:-:S03]  /*6010*/  ISETP.GE.AND P3, PT, R91, 0x8, PT ;  /* 0x000000085b00780c */ /* 0x000fc60003f66270 */
[----:B------:R-:W3:Y:S04]  /*6020*/  SHFL.UP PT, R245, R243, 0x8, RZ ;  /* 0x05000000f3f57989 */ /* 0x000ee800000e00ff */
[----:B------:R-:W4:Y:S01]  /*6030*/  SHFL.UP PT, R247, R239, 0x8, RZ ;  /* 0x05000000eff77989 */ /* 0x000f2200000e00ff */
[----:B-1----:R-:W-:-:S04]  /*6040*/  FMUL.FTZ R69, R239, R68 ;  /* 0x00000044ef457220 */ /* 0x002fc80000410000 */
[-C--:B------:R-:W-:Y:S01]  /*6050*/  FFMA.FTZ R69, R243, R244.reuse, -R69 ;  /* 0x000000f4f3457223 */ /* 0x080fe20000010845 */
[----:B------:R-:W-:-:S03]  /*6060*/  FMUL.FTZ R244, R239, R244 ;  /* 0x000000f4eff47220 */ /* 0x000fc60000410000 */
[----:B------:R-:W-:Y:S01]  /*6070*/  @P3 FADD.FTZ R241, R241, R69 ;  /* 0x00000045f1f13221 */ /* 0x000fe20000010000 */
[----:B------:R-:W-:-:S04]  /*6080*/  FFMA.FTZ R68, R243, R68, R244 ;  /* 0x00000044f3447223 */ /* 0x000fc800000100f4 */
[----:B------:R-:W-:Y:S01]  /*6090*/  @P3 FADD.FTZ R242, R242, R68 ;  /* 0x00000044f2f23221 */ /* 0x000fe20000010000 */
[----:B---3--:R-:W-:-:S04]  /*60a0*/  FMUL.FTZ R68, R239, R245 ;  /* 0x000000f5ef447220 */ /* 0x008fc80000410000 */
[-C--:B----4-:R-:W-:Y:S01]  /*60b0*/  FFMA.FTZ R68, R243, R247.reuse, R68 ;  /* 0x000000f7f3447223 */ /* 0x090fe20000010044 */
[----:B------:R-:W-:Y:S01]  /*60c0*/  FMUL.FTZ R247, R239, R247 ;  /* 0x000000f7eff77220 */ /* 0x000fe20000410000 */
[----:B------:R1:W3:Y:S03]  /*60d0*/  SHFL.UP PT, R69, R242, 0x10, RZ ;  /* 0x06000000f2457989 */ /* 0x0002e600000e00ff */
[----:B------:R-:W-:Y:S01]  /*60e0*/  @P3 FFMA.FTZ R243, R243, R245, -R247 ;  /* 0x000000f5f3f33223 */ /* 0x000fe200000108f7 */
[----:B------:R-:W-:Y:S01]  /*60f0*/  FSEL R239, R239, R68, !P3 ;  /* 0x00000044efef7208 */ /* 0x000fe20005800000 */
[----:B------:R1:W4:Y:S04]  /*6100*/  SHFL.UP PT, R247, R241, 0x10, RZ ;  /* 0x06000000f1f77989 */ /* 0x00032800000e00ff */
[----:B------:R1:W0:Y:S04]  /*6110*/  SHFL.UP PT, R244, R243, 0x10, RZ ;  /* 0x06000000f3f47989 */ /* 0x00022800000e00ff */
[----:B------:R1:W0:Y:S02]  /*6120*/  SHFL.UP PT, R245, R239, 0x10, RZ ;  /* 0x06000000eff57989 */ /* 0x00022400000e00ff */
.L_x_7840:
[----:B------:R-:W-:Y:S01]  /*6130*/  ISETP.GE.AND P3, PT, R91, 0x10, PT ;  /* 0x000000105b00780c */ /* 0x000fe20003f66270 */
[C---:B---3--:R-:W-:Y:S01]  /*6140*/  FMUL.FTZ R68, R239.reuse, R69 ;  /* 0x00000045ef447220 */ /* 0x048fe20000410000 */
[----:B0-----:R-:W-:Y:S01]  /*6150*/  FMUL.FTZ R70, R239, R244 ;  /* 0x000000f4ef467220 */ /* 0x001fe20000410000 */
[----:B------:R-:W-:Y:S02]  /*6160*/  UMOV UR44, 0xffffffff ;  /* 0xffffffff002c7882 */ /* 0x000fe40000000000 */
[-C--:B----4-:R-:W-:Y:S01]  /*6170*/  FFMA.FTZ R68, R243, R247.reuse, -R68 ;  /* 0x000000f7f3447223 */ /* 0x090fe20000010844 */
[----:B------:R-:W-:Y:S01]  /*6180*/  FMUL.FTZ R247, R239, R247 ;  /* 0x000000f7eff77220 */ /* 0x000fe20000410000 */
[-C--:B------:R-:W-:Y:S01]  /*6190*/  FFMA.FTZ R70, R243, R245.reuse, R70 ;  /* 0x000000f5f3467223 */ /* 0x080fe20000010046 */
[----:B------:R-:W-:Y:S02]  /*61a0*/  FMUL.FTZ R245, R239, R245 ;  /* 0x000000f5eff57220 */ /* 0x000fe40000410000 */
[----:B------:R-:W-:-:S03]  /*61b0*/  FFMA.FTZ R69, R243, R69, R247 ;  /* 0x00000045f3457223 */ /* 0x000fc600000100f7 */
[----:B-1----:R-:W-:Y:S01]  /*61c0*/  @P3 FFMA.FTZ R243, R243, R244, -R245 ;  /* 0x000000f4f3f33223 */ /* 0x002fe200000108f5 */
[----:B------:R-:W-:Y:S01]  /*61d0*/  @P3 FADD.FTZ R242, R242, R69 ;  /* 0x00000045f2f23221 */ /* 0x000fe20000010000 */
[----:B------:R-:W-:Y:S01]  /*61e0*/  @P3 FADD.FTZ R241, R241, R68 ;  /* 0x00000044f1f13221 */ /* 0x000fe20000010000 */
[----:B------:R-:W-:Y:S01]  /*61f0*/  FSEL R244, R239, R70, !P3 ;  /* 0x00000046eff47208 */ /* 0x000fe20005800000 */
[----:B------:R-:W-:Y:S06]  /*6200*/  BRA.DIV UR44, `(.L_x_7717) ;  /* 0x000000862c3c7947 */ /* 0x000fec000b800000 */
.L_x_7843:
[----:B------:R-:W-:-:S03]  /*6210*/  UMOV UR44, 0xffffffff ;  /* 0xffffffff002c7882 */ /* 0x000fc60000000000 */
[----:B------:R-:W-:Y:S05]  /*6220*/  BRA.DIV UR44, `(.L_x_7718) ;  /* 0x000000862c5c7947 */ /* 0x000fea000b800000 */
.L_x_7846:
[----:B------:R-:W-:-:S03]  /*6230*/  UMOV UR44, 0xffffffff ;  /* 0xffffffff002c7882 */ /* 0x000fc60000000000 */
[----:B------:R-:W-:Y:S05]  /*6240*/  BRA.DIV UR44, `(.L_x_7719) ;  /* 0x000000862c7c7947 */ /* 0x000fea000b800000 */
.L_x_7849:
[----:B------:R-:W-:-:S03]  /*6250*/  UMOV UR44, 0xffffffff ;  /* 0xffffffff002c7882 */ /* 0x000fc60000000000 */
[----:B------:R-:W-:Y:S05]  /*6260*/  BRA.DIV UR44, `(.L_x_7720) ;  /* 0x000000862c9c7947 */ /* 0x000fea000b800000 */
.L_x_7852:
[----:B------:R-:W-:-:S03]  /*6270*/  UMOV UR44, 0xffffffff ;  /* 0xffffffff002c7882 */ /* 0x000fc60000000000 */
[----:B------:R-:W-:Y:S05]  /*6280*/  BRA.DIV UR44, `(.L_x_7721) ;  /* 0x000000862cbc7947 */ /* 0x000fea000b800000 */
[----:B------:R-:W0:Y:S04]  /*6290*/  SHFL.IDX PT, R60, R60, RZ, 0x1f ;  /* 0x00001fff3c3c7589 */ /* 0x000e2800000e0000 */
[----:B------:R-:W1:Y:S04]  /*62a0*/  SHFL.IDX PT, R61, R61, RZ, 0x1f ;  /* 0x00001fff3d3d7589 */ /* 0x000e6800000e0000 */
[----:B------:R-:W3:Y:S04]  /*62b0*/  SHFL.IDX PT, R62, R62, RZ, 0x1f ;  /* 0x00001fff3e3e7589 */ /* 0x000ee800000e0000 */
[----:B------:R-:W4:Y:S04]  /*62c0*/  SHFL.IDX PT, R63, R63, RZ, 0x1f ;  /* 0x00001fff3f3f7589 */ /* 0x000f2800000e0000 */
[----:B------:R-:W0:Y:S04]  /*62d0*/  SHFL.UP PT, R243, R243, 0x1, RZ ;  /* 0x04200000f3f37989 */ /* 0x000e2800000e00ff */
[----:B------:R-:W0:Y:S04]  /*62e0*/  SHFL.UP PT, R244, R244, 0x1, RZ ;  /* 0x04200000f4f47989 */ /* 0x000e2800000e00ff */
[----:B------:R-:W0:Y:S04]  /*62f0*/  SHFL.UP PT, R241, R241, 0x1, RZ ;  /* 0x04200000f1f17989 */ /* 0x000e2800000e00ff */
[----:B-1----:R-:W0:Y:S02]  /*6300*/  SHFL.UP PT, R242, R242, 0x1, RZ ;  /* 0x04200000f2f27989 */ /* 0x002e2400000e00ff */
.L_x_7862:
[C---:B0-----:R-:W-:Y:S01]  /*6310*/  FMUL.FTZ R69, R244.reuse, R61 ;  /* 0x0000003df4457220 */ /* 0x041fe20000410000 */
[----:B------:R-:W-:-:S03]  /*6320*/  FMUL.FTZ R68, R244, R60 ;  /* 0x0000003cf4447220 */ /* 0x000fc60000410000 */
[C---:B------:R-:W-:Y:S01]  /*6330*/  @P1 FFMA.FTZ R60, R243.reuse, R60, -R69 ;  /* 0x0000003cf33c1223 */ /* 0x040fe20000010845 */
        /* <DEDUP_REMOVED lines=19> */
.L_x_7715:
[----:B------:R-:W-:Y:S05]  /*6470*/  WARPSYNC.ALL ;  /* 0x0000000000007948 */ /* 0x000fea0003800000 */
[----:B------:R-:W-:Y:S01]  /*6480*/  BAR.SYNC.DEFER_BLOCKING 0x0 ;  /* 0x0000000000007b1d */ /* 0x000fe20000010000 */
[----:B0-23--:R-:W-:-:S04]  /*6490*/  FMUL.FTZ R67, R162, R115 ;  /* 0x00000073a2437220 */ /* 0x00dfc80000410000 */
[----:B------:R-:W-:-:S04]  /*64a0*/  FFMA.FTZ R67, R161, R114, -R67 ;  /* 0x00000072a1437223 */ /* 0x000fc80000010843 */
[----:B-1----:R-:W-:Y:S01]  /*64b0*/  FMUL.FTZ R71, R117, -R67 ;  /* 0x8000004375477220 */ /* 0x002fe20000410000 */
[----:B------:R-:W0:Y:S02]  /*64c0*/  LDS.64 R60, [R166+0x31d8] ;  /* 0x0031d800a63c7984 */ /* 0x000e240000000a00 */
[C---:B0-----:R-:W-:Y:S01]  /*64d0*/  FMUL.FTZ R63, R127.reuse, R61 ;  /* 0x0000003d7f3f7220 */ /* 0x041fe20000410000 */
[----:B------:R-:W-:-:S03]  /*64e0*/  FMUL.FTZ R62, R127, R60 ;  /* 0x0000003c7f3e7220 */ /* 0x000fc60000410000 */
[C---:B------:R-:W-:Y:S01]  /*64f0*/  FFMA.FTZ R60, R126.reuse, R60, -R63 ;  /* 0x0000003c7e3c7223 */ /* 0x040fe2000001083f */
[-C--:B------:R-:W-:Y:S01]  /*6500*/  FMUL.FTZ R63, R161, R198.reuse ;  /* 0x000000c6a13f7220 */ /* 0x080fe20000410000 */
[----:B------:R-:W-:Y:S01]  /*6510*/  FFMA.FTZ R61, R126, R61, R62 ;  /* 0x0000003d7e3d7223 */ /* 0x000fe2000001003e */
[C---:B------:R-:W-:Y:S01]  /*6520*/  FMUL.FTZ R62, R162.reuse, R198 ;  /* 0x000000c6a23e7220 */ /* 0x040fe20000410000 */
[----:B------:R-:W-:Y:S01]  /*6530*/  FADD.FTZ R235, R235, R60 ;  /* 0x0000003cebeb7221 */ /* 0x000fe20000010000 */
[-C--:B------:R-:W-:Y:S01]  /*6540*/  FFMA.FTZ R64, -R162, R182.reuse, -R63 ;  /* 0x000000b6a2407223 */ /* 0x080fe2000001093f */
[----:B------:R-:W-:Y:S01]  /*6550*/  FADD.FTZ R236, R236, R61 ;  /* 0x0000003decec7221 */ /* 0x000fe20000010000 */
[----:B------:R-:W-:Y:S02]  /*6560*/  FFMA.FTZ R62, R161, R182, -R62 ;  /* 0x000000b6a13e7223 */ /* 0x000fe4000001083e */
[----:B------:R-:W-:Y:S02]  /*6570*/  FADD.FTZ R64, -R197, R64 ;  /* 0x00000040c5407221 */ /* 0x000fe40000010100 */
[----:B------:R-:W-:-:S02]  /*6580*/  FADD.FTZ R62, R181, R62 ;  /* 0x0000003eb53e7221 */ /* 0x000fc40000010000 */
[C---:B------:R-:W-:Y:S02]  /*6590*/  FMUL.FTZ R63, R117.reuse, -R64 ;  /* 0x80000040753f7220 */ /* 0x040fe40000410000 */
[-C--:B------:R-:W-:Y:S02]  /*65a0*/  FMUL.FTZ R65, R117, -R62.reuse ;  /* 0x8000003e75417220 */ /* 0x080fe40000410000 */
[----:B------:R-:W-:Y:S01]  /*65b0*/  FFMA.FTZ R63, R118, R62, -R63 ;  /* 0x0000003e763f7223 */ /* 0x000fe2000001083f */
[----:B------:R-:W-:Y:S01]  /*65c0*/  FMUL.FTZ R62, R162, -R114 ;  /* 0x80000072a23e7220 */ /* 0x000fe20000410000 */
[----:B------:R-:W-:Y:S02]  /*65d0*/  FFMA.FTZ R65, R118, R64, R65 ;  /* 0x0000004076417223 */ /* 0x000fe40000010041 */
[----:B------:R-:W-:Y:S01]  /*65e0*/  FADD.FTZ R63, R180, R63 ;  /* 0x0000003fb43f7221 */ /* 0x000fe20000010000 */
[----:B------:R-:W-:Y:S01]  /*65f0*/  FFMA.FTZ R64, R161, -R115, R62 ;  /* 0x80000073a1407223 */ /* 0x000fe2000001003e */
[----:B------:R-:W-:-:S02]  /*6600*/  FADD.FTZ R65, -R196, R65 ;  /* 0x00000041c4417221 */ /* 0x000fc40000010100 */
[----:B------:R-:W-:Y:S01]  /*6610*/  FMUL.FTZ R68, R119, -R63 ;  /* 0x8000003f77447220 */ /* 0x000fe20000410000 */
[-C--:B------:R-:W-:Y:S01]  /*6620*/  FMUL.FTZ R69, R117, -R64.reuse ;  /* 0x8000004075457220 */ /* 0x080fe20000410000 */
[----:B------:R-:W-:Y:S02]  /*6630*/  FFMA.FTZ R64, R118, R64, R71 ;  /* 0x0000004076407223 */ /* 0x000fe40000010047 */
[----:B------:R-:W-:Y:S01]  /*6640*/  FFMA.FTZ R68, R120, R65, R68 ;  /* 0x0000004178447223 */ /* 0x000fe20000010044 */
[----:B------:R-:W-:Y:S01]  /*6650*/  FFMA.FTZ R62, R118, R67, -R69 ;  /* 0x00000043763e7223 */ /* 0x000fe20000010845 */
[----:B------:R-:W-:Y:S02]  /*6660*/  FMUL.FTZ R67, R119, -R65 ;  /* 0x8000004177437220 */ /* 0x000fe40000410000 */
[----:B------:R-:W-:Y:S01]  /*6670*/  FADD.FTZ R68, -R195, R68 ;  /* 0x00000044c3447221 */ /* 0x000fe20000010100 */
[C---:B------:R-:W-:Y:S01]  /*6680*/  FMUL.FTZ R65, R119.reuse, -R62 ;  /* 0x8000003e77417220 */ /* 0x040fe20000410000 */
[----:B------:R-:W-:Y:S01]  /*6690*/  FFMA.FTZ R66, R120, R63, -R67 ;  /* 0x0000003f78427223 */ /* 0x000fe20000010843 */
[----:B------:R-:W-:-:S02]  /*66a0*/  FMUL.FTZ R63, R119, -R64 ;  /* 0x80000040773f7220 */ /* 0x000fc40000410000 */
[C---:B------:R-:W-:Y:S01]  /*66b0*/  FFMA.FTZ R64, R120.reuse, R64, R65 ;  /* 0x0000004078407223 */ /* 0x040fe20000010041 */
[----:B------:R-:W-:Y:S01]  /*66c0*/  FADD.FTZ R66, R179, R66 ;  /* 0x00000042b3427221 */ /* 0x000fe20000010000 */
[----:B------:R-:W-:Y:S01]  /*66d0*/  FFMA.FTZ R62, R120, R62, -R63 ;  /* 0x0000003e783e7223 */ /* 0x000fe2000001083f */
[C---:B------:R-:W-:Y:S02]  /*66e0*/  FMUL.FTZ R63, R121.reuse, -R68 ;  /* 0x80000044793f7220 */ /* 0x040fe40000410000 */
[C---:B------:R-:W-:Y:S01]  /*66f0*/  FMUL.FTZ R65, R121.reuse, -R66 ;  /* 0x8000004279417220 */ /* 0x040fe20000410000 */
[C---:B------:R-:W-:Y:S01]  /*6700*/  FMUL.FTZ R67, R121.reuse, -R62 ;  /* 0x8000003e79437220 */ /* 0x040fe20000410000 */
[C---:B------:R-:W-:Y:S02]  /*6710*/  FFMA.FTZ R63, R122.reuse, R66, -R63 ;  /* 0x000000427a3f7223 */ /* 0x040fe4000001083f */
[----:B------:R-:W-:Y:S01]  /*6720*/  FFMA.FTZ R69, R122, R68, R65 ;  /* 0x000000447a457223 */ /* 0x000fe20000010041 */
[-C--:B------:R-:W-:Y:S01]  /*6730*/  FMUL.FTZ R65, R121, -R64.reuse ;  /* 0x8000004079417220 */ /* 0x080fe20000410000 */
[----:B------:R-:W-:Y:S01]  /*6740*/  FADD.FTZ R63, R178, R63 ;  /* 0x0000003fb23f7221 */ /* 0x000fe20000010000 */
[----:B------:R-:W-:Y:S01]  /*6750*/  FFMA.FTZ R64, R122, R64, R67 ;  /* 0x000000407a407223 */ /* 0x000fe20000010043 */
[----:B------:R-:W-:Y:S01]  /*6760*/  FADD.FTZ R69, -R194, R69 ;  /* 0x00000045c2457221 */ /* 0x000fe20000010100 */
[----:B------:R-:W-:Y:S01]  /*6770*/  FFMA.FTZ R62, R122, R62, -R65 ;  /* 0x0000003e7a3e7223 */ /* 0x000fe20000010841 */
[----:B------:R-:W-:-:S02]  /*6780*/  FMUL.FTZ R68, R123, -R63 ;  /* 0x8000003f7b447220 */ /* 0x000fc40000410000 */
[CC--:B------:R-:W-:Y:S02]  /*6790*/  FMUL.FTZ R65, R123.reuse, -R69.reuse ;  /* 0x800000457b417220 */ /* 0x0c0fe40000410000 */
[C---:B------:R-:W-:Y:S02]  /*67a0*/  FFMA.FTZ R68, R124.reuse, R69, R68 ;  /* 0x000000457c447223 */ /* 0x040fe40000010044 */
[C---:B------:R-:W-:Y:S01]  /*67b0*/  FFMA.FTZ R66, R124.reuse, R63, -R65 ;  /* 0x0000003f7c427223 */ /* 0x040fe20000010841 */
[----:B------:R-:W-:Y:S01]  /*67c0*/  FMUL.FTZ R63, R123, -R64 ;  /* 0x800000407b3f7220 */ /* 0x000fe20000410000 */
        /* <DEDUP_REMOVED lines=9> */
[----:B------:R-:W-:Y:S01]  /*6860*/  FFMA.FTZ R69, R128, R68, R65 ;  /* 0x0000004480457223 */ /* 0x000fe20000010041 */
[-C--:B------:R-:W-:Y:S01]  /*6870*/  FMUL.FTZ R65, R125, -R64.reuse ;  /* 0x800000407d417220 */ /* 0x080fe20000410000 */
[----:B------:R-:W-:Y:S01]  /*6880*/  FADD.FTZ R63, R176, R63 ;  /* 0x0000003fb03f7221 */ /* 0x000fe20000010000 */
[----:B------:R-:W-:Y:S01]  /*6890*/  FFMA.FTZ R64, R128, R64, R67 ;  /* 0x0000004080407223 */ /* 0x000fe20000010043 */
[----:B------:R-:W-:Y:S01]  /*68a0*/  FADD.FTZ R69, -R192, R69 ;  /* 0x00000045c0457221 */ /* 0x000fe20000010100 */
[----:B------:R-:W-:Y:S01]  /*68b0*/  FFMA.FTZ R62, R128, R62, -R65 ;  /* 0x0000003e803e7223 */ /* 0x000fe20000010841 */
[C---:B------:R-:W-:Y:S02]  /*68c0*/  FMUL.FTZ R68, R129.reuse, -R63 ;  /* 0x8000003f81447220 */ /* 0x040fe40000410000 */
[-C--:B------:R-:W-:Y:S02]  /*68d0*/  FMUL.FTZ R65, R129, -R69.reuse ;  /* 0x8000004581417220 */ /* 0x080fe40000410000 */
[----:B------:R-:W-:-:S02]  /*68e0*/  FFMA.FTZ R68, R130, R69, R68 ;  /* 0x0000004582447223 */ /* 0x000fc40000010044 */
        /* <DEDUP_REMOVED lines=65> */
[C---:B------:R-:W-:Y:S01]  /*6d00*/  FFMA.FTZ R64, R142.reuse, R64, R65 ;  /* 0x000000408e407223 */ /* 0x040fe20000010041 */
[C---:B------:R-:W-:Y:S01]  /*6d10*/  FMUL.FTZ R65, R143.reuse, -R68 ;  /* 0x800000448f417220 */ /* 0x040fe20000410000 */
[----:B------:R-:W-:Y:S01]  /*6d20*/  FFMA.FTZ R62, R142, R62, -R63 ;  /* 0x0000003e8e3e7223 */ /* 0x000fe2000001083f */
[CC--:B------:R-:W-:Y:S02]  /*6d30*/  FMUL.FTZ R63, R143.reuse, -R66.reuse ;  /* 0x800000428f3f7220 */ /* 0x0c0fe40000410000 */
[C---:B------:R-:W-:Y:S01]  /*6d40*/  FFMA.FTZ R65, R144.reuse, R66, -R65 ;  /* 0x0000004290417223 */ /* 0x040fe20000010841 */
[C---:B------:R-:W-:Y:S01]  /*6d50*/  FMUL.FTZ R67, R143.reuse, -R62 ;  /* 0x8000003e8f437220 */ /* 0x040fe20000410000 */
[----:B------:R-:W-:Y:S01]  /*6d60*/  FFMA.FTZ R69, R144, R68, R63 ;  /* 0x0000004490457223 */ /* 0x000fe2000001003f */
[-C--:B------:R-:W-:Y:S01]  /*6d70*/  FMUL.FTZ R63, R143, -R64.reuse ;  /* 0x800000408f3f7220 */ /* 0x080fe20000410000 */
[----:B------:R-:W-:Y:S01]  /*6d80*/  FADD.FTZ R65, R168, R65 ;  /* 0x00000041a8417221 */ /* 0x000fe20000010000 */
[----:B------:R-:W-:Y:S01]  /*6d90*/  FFMA.FTZ R64, R144, R64, R67 ;  /* 0x0000004090407223 */ /* 0x000fe20000010043 */
[----:B------:R-:W-:Y:S01]  /*6da0*/  FADD.FTZ R69, -R184, R69 ;  /* 0x00000045b8457221 */ /* 0x000fe20000010100 */
[----:B------:R-:W-:Y:S01]  /*6db0*/  FFMA.FTZ R63, R144, R62, -R63 ;  /* 0x0000003e903f7223 */ /* 0x000fe2000001083f */
[C---:B------:R-:W-:Y:S01]  /*6dc0*/  FMUL.FTZ R66, R145.reuse, -R65 ;  /* 0x8000004191427220 */ /* 0x040fe20000410000 */
[C---:B------:R-:W-:Y:S01]  /*6dd0*/  FMUL.FTZ R60, R145.reuse, -R64 ;  /* 0x80000040913c7220 */ /* 0x040fe20000410000 */
[C---:B------:R-:W-:Y:S01]  /*6de0*/  FMUL.FTZ R67, R145.reuse, -R69 ;  /* 0x8000004591437220 */ /* 0x040fe20000410000 */
[C---:B------:R-:W-:Y:S01]  /*6df0*/  FMUL.FTZ R61, R145.reuse, -R63 ;  /* 0x8000003f913d7220 */ /* 0x040fe20000410000 */
[C---:B------:R-:W-:Y:S01]  /*6e00*/  FFMA.FTZ R66, R146.reuse, R69, R66 ;  /* 0x0000004592427223 */ /* 0x040fe20000010042 */
[----:B------:R-:W-:Y:S01]  /*6e10*/  FMUL.FTZ R69, R145, R236 ;  /* 0x000000ec91457220 */ /* 0x000fe20000410000 */
[C---:B------:R-:W-:Y:S01]  /*6e20*/  FFMA.FTZ R60, R146.reuse, R63, -R60 ;  /* 0x0000003f923c7223 */ /* 0x040fe2000001083c */
[----:B------:R-:W-:Y:S01]  /*6e30*/  MOV R63, UR10 ;  /* 0x0000000a003f7c02 */ /* 0x000fe20008000f00 */
[C---:B------:R-:W-:Y:S01]  /*6e40*/  FFMA.FTZ R62, R146.reuse, R65, -R67 ;  /* 0x00000041923e7223 */ /* 0x040fe20000010843 */
[CC--:B------:R-:W-:Y:S01]  /*6e50*/  FFMA.FTZ R69, R146.reuse, R235.reuse, -R69 ;  /* 0x000000eb92457223 */ /* 0x0c0fe20000010845 */
[----:B------:R-:W-:Y:S01]  /*6e60*/  HFMA2.MMA R65, -RZ, RZ, 0, 0 ;  /* 0x00000000ff417435 */ /* 0x000fe200000001ff */
[----:B------:R-:W-:Y:S01]  /*6e70*/  ISETP.GE.OR P0, PT, R63, UR50, P0 ;  /* 0x000000323f007c0c */ /* 0x000fe20008706670 */
[----:B------:R-:W-:Y:S01]  /*6e80*/  FFMA.FTZ R61, R146, R64, R61 ;  /* 0x00000040923d7223 */ /* 0x000fe2000001003d */
[----:B------:R-:W-:Y:S01]  /*6e90*/  FADD.FTZ R200, R200, R69 ;  /* 0x00000045c8c87221 */ /* 0x000fe20000010000 */
[----:B------:R-:W-:Y:S01]  /*6ea0*/  FMUL.FTZ R69, R145, R235 ;  /* 0x000000eb91457220 */ /* 0x000fe20000410000 */
[----:B------:R-:W-:Y:S01]  /*6eb0*/  MOV R63, UR7 ;  /* 0x00000007003f7c02 */ /* 0x000fe20008000f00 */
[----:B------:R-:W-:Y:S01]  /*6ec0*/  FADD.FTZ R62, R167, R62 ;  /* 0x0000003ea73e7221 */ /* 0x000fe20000010000 */
[----:B------:R-:W-:Y:S01]  /*6ed0*/  MOV R64, 0x3f800000 ;  /* 0x3f80000000407802 */ /* 0x000fe20000000f00 */
[----:B------:R-:W-:Y:S01]  /*6ee0*/  FFMA.FTZ R68, R146, R236, R69 ;  /* 0x000000ec92447223 */ /* 0x000fe20000010045 */
[----:B------:R-:W-:Y:S01]  /*6ef0*/  FMUL.FTZ R69, R143, R200 ;  /* 0x000000c88f457220 */ /* 0x000fe20000410000 */
[----:B------:R-:W-:Y:S01]  /*6f00*/  LEA R126, R63, R90, 0x4 ;  /* 0x0000005a3f7e7211 */ /* 0x000fe200078e20ff */
[----:B------:R-:W-:Y:S01]  /*6f10*/  FADD.FTZ R63, -R183, R66 ;  /* 0x00000042b73f7221 */ /* 0x000fe20000010100 */
[----:B------:R-:W-:Y:S01]  /*6f20*/  FADD.FTZ R199, R199, R68 ;  /* 0x00000044c7c77221 */ /* 0x000fe20000010000 */
[----:B------:R-:W-:-:S03]  /*6f30*/  CS2R R66, SRZ ;  /* 0x0000000000427805 */ /* 0x000fc6000001ff00 */
[----:B------:R-:W-:-:S03]  /*6f40*/  FFMA.FTZ R69, R144, R199, R69 ;  /* 0x000000c790457223 */ /* 0x000fc60000010045 */
[----:B------:R-:W0:Y:S01]  /*6f50*/  @!P0 LDS.128 R64, [R126+0x4be0] ;  /* 0x004be0007e408984 */ /* 0x000e220000000c00 */
[----:B------:R-:W-:Y:S01]  /*6f60*/  FADD.FTZ R202, R202, R69 ;  /* 0x00000045caca7221 */ /* 0x000fe20000010000 */
[----:B------:R-:W-:Y:S02]  /*6f70*/  FMUL.FTZ R69, R143, R199 ;  /* 0x000000c78f457220 */ /* 0x000fe40000410000 */
[----:B------:R1:W-:Y:S02]  /*6f80*/  STS.128 [R166+0x35e0], R60 ;  /* 0x0035e03ca6007388 */ /* 0x0003e40000000c00 */
[----:B-1----:R-:W-:Y:S01]  /*6f90*/  FFMA.FTZ R60, R144, R200, -R69 ;  /* 0x000000c8903c7223 */ /* 0x002fe20000010845 */
        /* <DEDUP_REMOVED lines=102> */
.L_x_7867:
        /* <DEDUP_REMOVED lines=13> */
.L_x_7725:
[----:B------:R-:W-:Y:S05]  /*76d0*/  BSYNC B0 ;  /* 0x0000000000007941 */ /* 0x000fea0003800000 */
.L_x_7724:
[----:B------:R-:W-:Y:S01]  /*76e0*/  UMOV UR44, 0xffffffff ;  /* 0xffffffff002c7882 */ /* 0x000fe20000000000 */
[----:B------:R-:W-:Y:S02]  /*76f0*/  ISETP.GT.U32.AND P1, PT, R237, 0x1d, PT ;  /* 0x0000001ded00780c */ /* 0x000fe40003f24070 */
[----:B------:R-:W-:Y:S11]  /*7700*/  BRA.DIV UR44, `(.L_x_7726) ;  /* 0x000000762ccc7947 */ /* 0x000ff6000b800000 */
[----:B-1----:R1:W1:Y:S04]  /*7710*/  SHFL.DOWN PT, R68, R240, 0x2, 0x1f ;  /* 0x08401f00f0447f89 */ /* 0x00226800000e0000 */
[----:B--2---:R2:W1:Y:S04]  /*7720*/  SHFL.DOWN PT, R69, R241, 0x2, 0x1f ;  /* 0x08401f00f1457f89 */ /* 0x00446800000e0000 */
[----:B0-----:R2:W0:Y:S04]  /*7730*/  SHFL.DOWN PT, R70, R242, 0x2, 0x1f ;  /* 0x08401f00f2467f89 */ /* 0x00142800000e0000 */
[----:B----4-:R2:W4:Y:S02]  /*7740*/  SHFL.DOWN PT, R71, R243, 0x2, 0x1f ;  /* 0x08401f00f3477f89 */ /* 0x01052400000e0000 */
.L_x_7873:
        /* <DEDUP_REMOVED lines=13> */
.L_x_7728:
[----:B------:R-:W-:Y:S05]  /*7820*/  BSYNC B0 ;  /* 0x0000000000007941 */ /* 0x000fea0003800000 */
.L_x_7727:
[----:B------:R-:W-:Y:S01]  /*7830*/  UMOV UR44, 0xffffffff ;  /* 0xffffffff002c7882 */ /* 0x000fe20000000000 */
[----:B------:R-:W-:Y:S02]  /*7840*/  ISETP.GT.U32.AND P1, PT, R237, 0x1b, PT ;  /* 0x0000001bed00780c */ /* 0x000fe40003f24070 */
[----:B------:R-:W-:Y:S11]  /*7850*/  BRA.DIV UR44, `(.L_x_7729) ;  /* 0x000000762cec7947 */ /* 0x000ff6000b800000 */
[----:B-1----:R1:W1:Y:S04]  /*7860*/  SHFL.DOWN PT, R68, R240, 0x4, 0x1f ;  /* 0x08801f00f0447f89 */ /* 0x00226800000e0000 */
[----:B------:R1:W1:Y:S04]  /*7870*/  SHFL.DOWN PT, R69, R241, 0x4, 0x1f ;  /* 0x08801f00f1457f89 */ /* 0x00026800000e0000 */
[----:B0-----:R0:W0:Y:S04]  /*7880*/  SHFL.DOWN PT, R70, R242, 0x4, 0x1f ;  /* 0x08801f00f2467f89 */ /* 0x00102800000e0000 */
[----:B----4-:R4:W0:Y:S02]  /*7890*/  SHFL.DOWN PT, R71, R243, 0x4, 0x1f ;  /* 0x08801f00f3477f89 */ /* 0x01082400000e0000 */
.L_x_7879:
        /* <DEDUP_REMOVED lines=13> */
.L_x_7731:
[----:B------:R-:W-:Y:S05]  /*7970*/  BSYNC B0 ;  /* 0x0000000000007941 */ /* 0x000fea0003800000 */
.L_x_7730:
[----:B------:R-:W-:Y:S01]  /*7980*/  UMOV UR44, 0xffffffff ;  /* 0xffffffff002c7882 */ /* 0x000fe20000000000 */
[----:B------:R-:W-:Y:S02]  /*7990*/  ISETP.GT.U32.AND P1, PT, R237, 0x17, PT ;  /* 0x00000017ed00780c */ /* 0x000fe40003f24070 */
[----:B------:R-:W-:Y:S11]  /*79a0*/  BRA.DIV UR44, `(.L_x_7732) ;  /* 0x0000007a2c0c7947 */ /* 0x000ff6000b800000 */
[----:B-1----:R1:W1:Y:S04]  /*79b0*/  SHFL.DOWN PT, R68, R240, 0x8, 0x1f ;  /* 0x09001f00f0447f89 */ /* 0x00226800000e0000 */
[----:B------:R1:W1:Y:S04]  /*79c0*/  SHFL.DOWN PT, R69, R241, 0x8, 0x1f ;  /* 0x09001f00f1457f89 */ /* 0x00026800000e0000 */
[----:B0-----:R0:W0:Y:S04]  /*79d0*/  SHFL.DOWN PT, R70, R242, 0x8, 0x1f ;  /* 0x09001f00f2467f89 */ /* 0x00102800000e0000 */
[----:B------:R0:W0:Y:S02]  /*79e0*/  SHFL.DOWN PT, R71, R243, 0x8, 0x1f ;  /* 0x09001f00f3477f89 */ /* 0x00002400000e0000 */
.L_x_7885:
        /* <DEDUP_REMOVED lines=13> */
.L_x_7734:
[----:B------:R-:W-:Y:S05]  /*7ac0*/  BSYNC B0 ;  /* 0x0000000000007941 */ /* 0x000fea0003800000 */
.L_x_7733:
[----:B------:R-:W-:Y:S01]  /*7ad0*/  UMOV UR44, 0xffffffff ;  /* 0xffffffff002c7882 */ /* 0x000fe20000000000 */
[----:B------:R-:W-:Y:S02]  /*7ae0*/  ISETP.GT.U32.AND P1, PT, R237, 0xf, PT ;  /* 0x0000000fed00780c */ /* 0x000fe40003f24070 */
[----:B------:R-:W-:Y:S11]  /*7af0*/  BRA.DIV UR44, `(.L_x_7735) ;  /* 0x0000007a2c2c7947 */ /* 0x000ff6000b800000 */
[----:B-1----:R1:W1:Y:S04]  /*7b00*/  SHFL.DOWN PT, R68, R240, 0x10, 0x1f ;  /* 0x0a001f00f0447f89 */ /* 0x00226800000e0000 */
[----:B------:R1:W1:Y:S04]  /*7b10*/  SHFL.DOWN PT, R69, R241, 0x10, 0x1f ;  /* 0x0a001f00f1457f89 */ /* 0x00026800000e0000 */
[----:B0-----:R0:W0:Y:S04]  /*7b20*/  SHFL.DOWN PT, R70, R242, 0x10, 0x1f ;  /* 0x0a001f00f2467f89 */ /* 0x00102800000e0000 */
[----:B------:R0:W0:Y:S02]  /*7b30*/  SHFL.DOWN PT, R71, R243, 0x10, 0x1f ;  /* 0x0a001f00f3477f89 */ /* 0x00002400000e0000 */
.L_x_7891:
        /* <DEDUP_REMOVED lines=13> */
.L_x_7737:
[----:B------:R-:W-:Y:S05]  /*7c10*/  BSYNC B0 ;  /* 0x0000000000007941 */ /* 0x000fea0003800000 */
.L_x_7736:
        /* <DEDUP_REMOVED lines=21> */
.L_x_7905:
        /* <DEDUP_REMOVED lines=19> */
.L_x_7740:
[----:B------:R-:W-:Y:S05]  /*7ea0*/  BSYNC B0 ;  /* 0x0000000000007941 */ /* 0x000fea0003800000 */
.L_x_7739:
        /* <DEDUP_REMOVED lines=12> */
.L_x_7722:
[----:B------:R-:W-:Y:S05]  /*7f70*/  WARPSYNC.ALL ;  /* 0x0000000000007948 */ /* 0x000fea0003800000 */
[----:B------:R-:W-:Y:S01]  /*7f80*/  ISETP.NE.AND P0, PT, R92, RZ, PT ;  /* 0x000000ff5c00720c */ /* 0x000fe20003f05270 */
[----:B------:R-:W-:Y:S01]  /*7f90*/  BAR.SYNC.DEFER_BLOCKING 0x0 ;  /* 0x0000000000007b1d */ /* 0x000fe20000010000 */
[----:B------:R-:W-:Y:S01]  /*7fa0*/  FMUL.FTZ R68, R16, R101 ;  /* 0x0000006510447220 */ /* 0x000fe20000410000 */
[----:B------:R-:W-:Y:S02]  /*7fb0*/  ULEA UR56, UR10, 0xfffffc00, 0xa ;  /* 0xfffffc000a387891 */ /* 0x000fe4000f8e503f */
[----:B------:R-:W-:-:S02]  /*7fc0*/  USHF.R.S32.HI UR57, URZ, 0x1f, UR19 ;  /* 0x0000001f3f397899 */ /* 0x000fc40008011413 */
[----:B------:R-:W-:Y:S01]  /*7fd0*/  UIADD3 UR56, -UR56, UR52, URZ ;  /* 0x0000003438387290 */ /* 0x000fe2000fffe13f */
[----:B------:R-:W-:Y:S01]  /*7fe0*/  BSSY B0, `(.L_x_7741) ;  /* 0x00001f9000007945 */ /* 0x000fe20003800000 */
[----:B------:R-:W-:Y:S01]  /*7ff0*/  USHF.R.S32.HI UR58, URZ, 0x1f, UR46 ;  /* 0x0000001f3f3a7899 */ /* 0x000fe2000801142e */
[----:B0-----:R0:W1:Y:S04]  /*8000*/  LDS.64 R60, [R166+0x35e8] ;  /* 0x0035e800a63c7984 */ /* 0x0010680000000a00 */
[----:B------:R2:W-:Y:S01]  /*8010*/  @!P0 STS.128 [R126+0x4be0], R64 ;  /* 0x004be0407e008388 */ /* 0x0005e20000000c00 */
[----:B0-----:R-:W-:Y:S02]  /*8020*/  SHF.L.U32 R166, R82, 0x10, RZ ;  /* 0x0000001052a67819 */ /* 0x001fe400000006ff */
[----:B--2---:R-:W-:-:S02]  /*8030*/  SHF.L.U32 R65, R88, 0x10, RZ ;  /* 0x0000001058417819 */ /* 0x004fc400000006ff */
[----:B------:R-:W-:-:S03]  /*8040*/  SHF.L.U32 R126, R83, 0x10, RZ ;  /* 0x00000010537e7819 */ /* 0x000fc600000006ff */
[----:B------:R-:W-:Y:S02]  /*8050*/  FMUL.FTZ R66, R15, R65 ;  /* 0x000000410f427220 */ /* 0x000fe40000410000 */
[----:B------:R-:W-:Y:S01]  /*8060*/  FMUL.FTZ R127, R10, R126 ;  /* 0x0000007e0a7f7220 */ /* 0x000fe20000410000 */
[-C--:B-1----:R-:W-:Y:S01]  /*8070*/  FMUL.FTZ R62, R60, -R115.reuse ;  /* 0x800000733c3e7220 */ /* 0x082fe20000410000 */
[----:B------:R-:W-:-:S03]  /*8080*/  FMUL.FTZ R63, R61, -R115 ;  /* 0x800000733d3f7220 */ /* 0x000fc60000410000 */
[----:B------:R-:W-:Y:S01]  /*8090*/  FFMA.FTZ R61, R61, R114, R62 ;  /* 0x000000723d3d7223 */ /* 0x000fe2000001003e */
[----:B------:R-:W-:Y:S01]  /*80a0*/  FMUL.FTZ R62, R17, R104 ;  /* 0x00000068113e7220 */ /* 0x000fe20000410000 */
[----:B------:R-:W-:Y:S01]  /*80b0*/  FFMA.FTZ R60, R60, R114, -R63 ;  /* 0x000000723c3c7223 */ /* 0x000fe2000001083f */
[----:B------:R-:W-:Y:S01]  /*80c0*/  FFMA.FTZ R63, R0, R235, RZ ;  /* 0x000000eb003f7223 */ /* 0x000fe200000100ff */
[----:B------:R-:W-:Y:S01]  /*80d0*/  SHF.L.U32 R114, R84, 0x10, RZ ;  /* 0x0000001054727819 */ /* 0x000fe200000006ff */
[----:B------:R-:W-:Y:S01]  /*80e0*/  FFMA.FTZ R64, R105, -R62, R236 ;  /* 0x8000003e69407223 */ /* 0x000fe200000100ec */
[----:B------:R-:W-:Y:S01]  /*80f0*/  FFMA.FTZ R236, R0, -R236, RZ ;  /* 0x800000ec00ec7223 */ /* 0x000fe200000100ff */
[----:B------:R-:W-:Y:S01]  /*8100*/  FFMA.FTZ R235, R106, -R62, R235 ;  /* 0x8000003e6aeb7223 */ /* 0x000fe200000100eb */
[----:B------:R-:W-:Y:S01]  /*8110*/  FFMA.FTZ R62, R32, R200, R63 ;  /* 0x000000c8203e7223 */ /* 0x000fe2000001003f */
[-C--:B------:R-:W-:Y:S01]  /*8120*/  FFMA.FTZ R200, R102, -R68.reuse, R200 ;  /* 0x8000004466c87223 */ /* 0x080fe200000100c8 */
[----:B------:R-:W-:Y:S01]  /*8130*/  FFMA.FTZ R63, R32, -R199, R236 ;  /* 0x800000c7203f7223 */ /* 0x000fe200000100ec */
[----:B------:R-:W-:Y:S01]  /*8140*/  FFMA.FTZ R199, R103, -R68, R199 ;  /* 0x8000004467c77223 */ /* 0x000fe200000100c7 */
[C---:B------:R-:W-:Y:S01]  /*8150*/  FFMA.FTZ R67, R31.reuse, R201, R62 ;  /* 0x000000c91f437223 */ /* 0x040fe2000001003e */
[----:B------:R-:W-:Y:S01]  /*8160*/  FFMA.FTZ R201, R100, -R66, R201 ;  /* 0x8000004264c97223 */ /* 0x000fe200000100c9 */
[----:B------:R-:W-:Y:S01]  /*8170*/  FFMA.FTZ R62, R31, -R202, R63 ;  /* 0x800000ca1f3e7223 */ /* 0x000fe2000001003f */
[----:B------:R-:W-:Y:S01]  /*8180*/  FFMA.FTZ R202, R99, -R66, R202 ;  /* 0x8000004263ca7223 */ /* 0x000fe200000100ca */
[----:B------:R-:W-:Y:S01]  /*8190*/  SHF.L.U32 R66, R87, 0x10, RZ ;  /* 0x0000001057427819 */ /* 0x000fe200000006ff */
[----:B------:R-:W-:Y:S01]  /*81a0*/  FFMA.FTZ R70, R30, R204, R67 ;  /* 0x000000cc1e467223 */ /* 0x000fe20000010043 */
[----:B------:R-:W-:Y:S01]  /*81b0*/  SHF.L.U32 R68, R86, 0x10, RZ ;  /* 0x0000001056447819 */ /* 0x000fe200000006ff */
[----:B------:R-:W-:Y:S01]  /*81c0*/  FMUL.FTZ R115, R11, R114 ;  /* 0x000000720b737220 */ /* 0x000fe20000410000 */
[----:B------:R-:W-:Y:S01]  /*81d0*/  FADD.FTZ R60, R182, R60 ;  /* 0x0000003cb63c7221 */ /* 0x000fe20000010000 */
[----:B------:R-:W-:Y:S01]  /*81e0*/  FMUL.FTZ R63, R14, R66 ;  /* 0x000000420e3f7220 */ /* 0x000fe20000410000 */
[----:B------:R-:W-:Y:S01]  /*81f0*/  SHF.L.U32 R182, R81, 0x10, RZ ;  /* 0x0000001051b67819 */ /* 0x000fe200000006ff */
[----:B------:R-:W-:Y:S01]  /*8200*/  FMUL.FTZ R69, R13, R68 ;  /* 0x000000440d457220 */ /* 0x000fe20000410000 */
[----:B------:R-:W-:Y:S01]  /*8210*/  FADD.FTZ R61, -R198, R61 ;  /* 0x0000003dc63d7221 */ /* 0x000fe20000010100 */
[-C--:B------:R-:W-:Y:S01]  /*8220*/  FFMA.FTZ R204, R97, -R63.reuse, R204 ;  /* 0x8000003f61cc7223 */ /* 0x080fe200000100cc */
[----:B------:R-:W-:Y:S01]  /*8230*/  FFMA.FTZ R67, R98, -R63, R203 ;  /* 0x8000003f62437223 */ /* 0x000fe200000100cb */
[----:B------:R-:W-:Y:S01]  /*8240*/  FFMA.FTZ R63, R29, R205, R70 ;  /* 0x000000cd1d3f7223 */ /* 0x000fe20000010046 */
[----:B------:R-:W-:Y:S01]  /*8250*/  SHF.L.U32 R70, R85, 0x10, RZ ;  /* 0x0000001055467819 */ /* 0x000fe200000006ff */
[----:B------:R-:W-:Y:S01]  /*8260*/  FFMA.FTZ R203, R30, -R203, R62 ;  /* 0x800000cb1ecb7223 */ /* 0x000fe2000001003e */
[-C--:B------:R-:W-:Y:S01]  /*8270*/  FFMA.FTZ R205, R96, -R69.reuse, R205 ;  /* 0x8000004560cd7223 */ /* 0x080fe200000100cd */
[----:B------:R-:W-:Y:S01]  /*8280*/  FFMA.FTZ R62, R28, R208, R63 ;  /* 0x000000d01c3e7223 */ /* 0x000fe2000001003f */
[----:B------:R-:W-:Y:S01]  /*8290*/  FFMA.FTZ R69, R95, -R69, R206 ;  /* 0x800000455f457223 */ /* 0x000fe200000100ce */
[----:B------:R-:W-:Y:S01]  /*82a0*/  FMUL.FTZ R71, R12, R70 ;  /* 0x000000460c477220 */ /* 0x000fe20000410000 */
[----:B------:R-:W-:Y:S01]  /*82b0*/  FFMA.FTZ R206, R29, -R206, R203 ;  /* 0x800000ce1dce7223 */ /* 0x000fe200000100cb */
[----:B------:R-:W-:Y:S01]  /*82c0*/  FFMA.FTZ R63, R27, R209, R62 ;  /* 0x000000d11b3f7223 */ /* 0x000fe2000001003e */
[----:B------:R-:W-:Y:S01]  /*82d0*/  FFMA.FTZ R209, R107, -R115, R209 ;  /* 0x800000736bd17223 */ /* 0x000fe200000100d1 */
[-C--:B------:R-:W-:Y:S01]  /*82e0*/  FFMA.FTZ R208, R93, -R71.reuse, R208 ;  /* 0x800000475dd07223 */ /* 0x080fe200000100d0 */
[----:B------:R-:W-:Y:S01]  /*82f0*/  FFMA.FTZ R71, R94, -R71, R207 ;  /* 0x800000475e477223 */ /* 0x000fe200000100cf */
[----:B------:R-:W-:Y:S01]  /*8300*/  FFMA.FTZ R207, R28, -R207, R206 ;  /* 0x800000cf1ccf7223 */ /* 0x000fe200000100ce */
[----:B------:R-:W-:Y:S01]  /*8310*/  FFMA.FTZ R62, R26, R212, R63 ;  /* 0x000000d41a3e7223 */ /* 0x000fe2000001003f */
[----:B------:R-:W-:Y:S01]  /*8320*/  FFMA.FTZ R115, R108, -R115, R210 ;  /* 0x800000736c737223 */ /* 0x000fe200000100d2 */
[----:B------:R-:W-:Y:S01]  /*8330*/  FMUL.FTZ R203, R9, R166 ;  /* 0x000000a609cb7220 */ /* 0x000fe20000410000 */
[----:B------:R-:W-:Y:S01]  /*8340*/  FFMA.FTZ R210, R27, -R210, R207 ;  /* 0x800000d21bd27223 */ /* 0x000fe200000100cf */
[----:B------:R-:W-:Y:S01]  /*8350*/  FFMA.FTZ R212, R113, -R127, R212 ;  /* 0x8000007f71d47223 */ /* 0x000fe200000100d4 */
[----:B------:R-:W-:Y:S01]  /*8360*/  FFMA.FTZ R63, R25, R213, R62 ;  /* 0x000000d5193f7223 */ /* 0x000fe2000001003e */
[----:B------:R-:W-:Y:S01]  /*8370*/  FFMA.FTZ R127, R116, -R127, R211 ;  /* 0x8000007f747f7223 */ /* 0x000fe200000100d3 */
[-C--:B------:R-:W-:Y:S01]  /*8380*/  FFMA.FTZ R213, R147, -R203.reuse, R213 ;  /* 0x800000cb93d57223 */ /* 0x080fe200000100d5 */
[----:B------:R-:W-:Y:S01]  /*8390*/  FFMA.FTZ R62, R148, -R203, R214 ;  /* 0x800000cb943e7223 */ /* 0x000fe200000100d6 */
[----:B------:R-:W-:Y:S01]  /*83a0*/  FFMA.FTZ R211, R26, -R211, R210 ;  /* 0x800000d31ad37223 */ /* 0x000fe200000100d2 */
[----:B------:R-:W-:Y:S01]  /*83b0*/  FMUL.FTZ R203, R8, R182 ;  /* 0x000000b608cb7220 */ /* 0x000fe20000410000 */
[C---:B------:R-:W-:Y:S01]  /*83c0*/  FMUL.FTZ R206, R162.reuse, -R61 ;  /* 0x8000003da2ce7220 */ /* 0x040fe20000410000 */
[----:B------:R-:W-:Y:S01]  /*83d0*/  FMUL.FTZ R162, R162, -R60 ;  /* 0x8000003ca2a27220 */ /* 0x000fe20000410000 */
[----:B------:R-:W-:Y:S01]  /*83e0*/  FFMA.FTZ R198, R24, R216, R63 ;  /* 0x000000d818c67223 */ /* 0x000fe2000001003f */
[----:B------:R-:W-:Y:S01]  /*83f0*/  FFMA.FTZ R214, R25, -R214, R211 ;  /* 0x800000d619d67223 */ /* 0x000fe200000100d3 */
[-C--:B------:R-:W-:Y:S01]  /*8400*/  FFMA.FTZ R216, R150, -R203.reuse, R216 ;  /* 0x800000cb96d87223 */ /* 0x080fe200000100d8 */
[----:B------:R-:W-:Y:S01]  /*8410*/  FFMA.FTZ R63, R149, -R203, R215 ;  /* 0x800000cb953f7223 */ /* 0x000fe200000100d7 */
[C---:B------:R-:W-:Y:S01]  /*8420*/  FFMA.FTZ R203, R161.reuse, R60, -R206 ;  /* 0x0000003ca1cb7223 */ /* 0x040fe200000108ce */
[----:B------:R-:W-:Y:S01]  /*8430*/  FFMA.FTZ R207, R161, R61, R162 ;  /* 0x0000003da1cf7223 */ /* 0x000fe200000100a2 */
[----:B------:R-:W-:Y:S01]  /*8440*/  SHF.L.U32 R161, R80, 0x10, RZ ;  /* 0x0000001050a17819 */ /* 0x000fe200000006ff */
[----:B------:R-:W-:Y:S01]  /*8450*/  FFMA.FTZ R214, R24, -R215, R214 ;  /* 0x800000d718d67223 */ /* 0x000fe200000100d6 */
[----:B------:R-:W-:Y:S01]  /*8460*/  FFMA.FTZ R211, R23, R217, R198 ;  /* 0x000000d917d37223 */ /* 0x000fe200000100c6 */
[----:B------:R-:W-:Y:S01]  /*8470*/  FADD.FTZ R203, R181, R203 ;  /* 0x000000cbb5cb7221 */ /* 0x000fe20000010000 */
[----:B------:R-:W-:Y:S01]  /*8480*/  FMUL.FTZ R181, R2, R165 ;  /* 0x000000a502b57220 */ /* 0x000fe20000410000 */
[----:B------:R-:W-:Y:S01]  /*8490*/  FMUL.FTZ R162, R7, R161 ;  /* 0x000000a107a27220 */ /* 0x000fe20000410000 */
[----:B------:R-:W-:Y:S01]  /*84a0*/  FFMA.FTZ R214, R23, -R218, R214 ;  /* 0x800000da17d67223 */ /* 0x000fe200000100d6 */
[----:B------:R-:W-:Y:S01]  /*84b0*/  FADD.FTZ R207, -R197, R207 ;  /* 0x000000cfc5cf7221 */ /* 0x000fe20000010100 */
[----:B------:R-:W-:Y:S01]  /*84c0*/  FMUL.FTZ R197, R164, R61 ;  /* 0x0000003da4c57220 */ /* 0x000fe20000410000 */
[-C--:B------:R-:W-:Y:S01]  /*84d0*/  FFMA.FTZ R217, R151, -R162.reuse, R217 ;  /* 0x800000a297d97223 */ /* 0x080fe200000100d9 */
[----:B------:R-:W-:Y:S01]  /*84e0*/  FFMA.FTZ R198, R152, -R162, R218 ;  /* 0x800000a298c67223 */ /* 0x000fe200000100da */
[C---:B------:R-:W-:Y:S01]  /*84f0*/  FFMA.FTZ R162, R22.reuse, R220, R211 ;  /* 0x000000dc16a27223 */ /* 0x040fe200000100d3 */
[----:B------:R-:W-:Y:S01]  /*8500*/  FFMA.FTZ R214, R22, -R219, R214 ;  /* 0x800000db16d67223 */ /* 0x000fe200000100d6 */
[-C--:B------:R-:W-:Y:S01]  /*8510*/  FFMA.FTZ R164, R164, -R181.reuse, R228 ;  /* 0x800000b5a4a47223 */ /* 0x080fe200000100e4 */
[----:B------:R-:W-:Y:S01]  /*8520*/  FFMA.FTZ R181, R163, -R181, R227 ;  /* 0x800000b5a3b57223 */ /* 0x000fe200000100e3 */
[C---:B------:R-:W-:Y:S01]  /*8530*/  FFMA.FTZ R211, R21.reuse, R222, R162 ;  /* 0x000000de15d37223 */ /* 0x040fe200000100a2 */
[----:B------:R-:W-:Y:S01]  /*8540*/  FFMA.FTZ R214, R21, -R221, R214 ;  /* 0x800000dd15d67223 */ /* 0x000fe200000100d6 */
[----:B------:R-:W-:Y:S01]  /*8550*/  FMUL.FTZ R215, R4, R111 ;  /* 0x0000006f04d77220 */ /* 0x000fe20000410000 */
[----:B------:R-:W-:Y:S01]  /*8560*/  FFMA.FTZ R163, R163, R60, R197 ;  /* 0x0000003ca3a37223 */ /* 0x000fe200000100c5 */
[C---:B------:R-:W-:Y:S01]  /*8570*/  FFMA.FTZ R162, R20.reuse, R224, R211 ;  /* 0x000000e014a27223 */ /* 0x040fe200000100d3 */
[----:B------:R-:W-:Y:S01]  /*8580*/  FFMA.FTZ R218, R20, -R223, R214 ;  /* 0x800000df14da7223 */ /* 0x000fe200000100d6 */
[----:B------:R-:W-:Y:S01]  /*8590*/  FMUL.FTZ R214, R3, R112 ;  /* 0x0000007003d67220 */ /* 0x000fe20000410000 */
[----:B------:R-:W-:Y:S01]  /*85a0*/  FMUL.FTZ R197, R117, -R207 ;  /* 0x800000cf75c57220 */ /* 0x000fe20000410000 */
[----:B------:R-:W-:Y:S01]  /*85b0*/  FFMA.FTZ R162, R19, R226, R162 ;  /* 0x000000e213a27223 */ /* 0x000fe200000100a2 */
[----:B------:R-:W-:Y:S01]  /*85c0*/  FMUL.FTZ R206, R6, R109 ;  /* 0x0000006d06ce7220 */ /* 0x000fe20000410000 */
[-C--:B------:R-:W-:Y:S01]  /*85d0*/  FFMA.FTZ R226, R160, -R214.reuse, R226 ;  /* 0x800000d6a0e27223 */ /* 0x080fe200000100e2 */
[----:B------:R-:W-:Y:S01]  /*85e0*/  FFMA.FTZ R214, R159, -R214, R225 ;  /* 0x800000d69fd67223 */ /* 0x000fe200000100e1 */
[----:B------:R-:W-:Y:S01]  /*85f0*/  FFMA.FTZ R225, R19, -R225, R218 ;  /* 0x800000e113e17223 */ /* 0x000fe200000100da */
[----:B------:R-:W-:Y:S01]  /*8600*/  FMUL.FTZ R218, R117, -R203 ;  /* 0x800000cb75da7220 */ /* 0x000fe20000410000 */
[-C--:B------:R-:W-:Y:S01]  /*8610*/  FFMA.FTZ R224, R158, -R215.reuse, R224 ;  /* 0x800000d79ee07223 */ /* 0x080fe200000100e0 */
[----:B------:R-:W-:Y:S01]  /*8620*/  FFMA.FTZ R211, R157, -R215, R223 ;  /* 0x800000d79dd37223 */ /* 0x000fe200000100df */
[C---:B------:R-:W-:Y:S01]  /*8630*/  FFMA.FTZ R197, R118.reuse, R203, -R197 ;  /* 0x000000cb76c57223 */ /* 0x040fe200000108c5 */
[----:B------:R-:W-:Y:S01]  /*8640*/  FFMA.FTZ R215, R118, R207, R218 ;  /* 0x000000cf76d77223 */ /* 0x000fe200000100da */
[----:B------:R-:W-:Y:S01]  /*8650*/  FMUL.FTZ R118, R60, UR55 ;  /* 0x000000373c767c20 */ /* 0x000fe20008410000 */
[-C--:B------:R-:W-:Y:S01]  /*8660*/  FFMA.FTZ R220, R154, -R206.reuse, R220 ;  /* 0x800000ce9adc7223 */ /* 0x080fe200000100dc */
[----:B------:R-:W-:Y:S01]  /*8670*/  FFMA.FTZ R206, R153, -R206, R219 ;  /* 0x800000ce99ce7223 */ /* 0x000fe200000100db */
[C---:B------:R-:W-:Y:S01]  /*8680*/  FMUL.FTZ R117, R61.reuse, UR55 ;  /* 0x000000373d757c20 */ /* 0x040fe20008410000 */
[----:B------:R-:W-:Y:S01]  /*8690*/  FFMA.FTZ R219, R61, UR54, -R118 ;  /* 0x000000363ddb7c23 */ /* 0x000fe20008010876 */
[----:B------:R-:W-:Y:S01]  /*86a0*/  FADD.FTZ R197, R180, R197 ;  /* 0x000000c5b4c57221 */ /* 0x000fe20000010000 */
[----:B------:R-:W-:Y:S01]  /*86b0*/  FADD.FTZ R215, -R196, R215 ;  /* 0x000000d7c4d77221 */ /* 0x000fe20000010100 */
[----:B------:R-:W-:Y:S01]  /*86c0*/  FFMA.FTZ R118, R60, UR54, R117 ;  /* 0x000000363c767c23 */ /* 0x000fe20008010075 */
[----:B------:R-:W-:Y:S01]  /*86d0*/  FMUL.FTZ R218, R164, R219 ;  /* 0x000000dba4da7220 */ /* 0x000fe20000410000 */
[----:B------:R-:W-:Y:S01]  /*86e0*/  FMUL.FTZ R60, R2, R60 ;  /* 0x0000003c023c7220 */ /* 0x000fe20000410000 */
[----:B------:R-:W-:Y:S01]  /*86f0*/  SHF.L.U32 R180, R92, 0x5, RZ ;  /* 0x000000055cb47819 */ /* 0x000fe200000006ff */
[----:B------:R-:W-:Y:S01]  /*8700*/  FMUL.FTZ R196, R119, -R197 ;  /* 0x800000c577c47220 */ /* 0x000fe20000410000 */
[----:B------:R-:W-:Y:S01]  /*8710*/  FFMA.FTZ R117, R181, R118, R218 ;  /* 0x00000076b5757223 */ /* 0x000fe200000100da */
[----:B------:R-:W-:Y:S01]  /*8720*/  FMUL.FTZ R218, R2, R61 ;  /* 0x0000003d02da7220 */ /* 0x000fe20000410000 */
[-C--:B------:R-:W-:Y:S01]  /*8730*/  FMUL.FTZ R61, R164, R60.reuse ;  /* 0x0000003ca43d7220 */ /* 0x080fe20000410000 */
[----:B------:R-:W-:Y:S01]  /*8740*/  FFMA.FTZ R196, R120, R215, R196 ;  /* 0x000000d778c47223 */ /* 0x000fe200000100c4 */
[----:B------:R-:W-:Y:S01]  /*8750*/  FMUL.FTZ R236, R165, R60 ;  /* 0x0000003ca5ec7220 */ /* 0x000fe20000410000 */
[----:B------:R-:W-:Y:S01]  /*8760*/  FMUL.FTZ R118, R164, R218 ;  /* 0x000000daa4767220 */ /* 0x000fe20000410000 */
[----:B------:R-:W-:Y:S01]  /*8770*/  FMUL.FTZ R159, R159, R207 ;  /* 0x000000cf9f9f7220 */ /* 0x000fe20000410000 */
[-C--:B------:R-:W-:Y:S01]  /*8780*/  FMUL.FTZ R157, R157, R215.reuse ;  /* 0x000000d79d9d7220 */ /* 0x080fe20000410000 */
[----:B------:R-:W-:Y:S01]  /*8790*/  FMUL.FTZ R210, R5, R110 ;  /* 0x0000006e05d27220 */ /* 0x000fe20000410000 */
[C---:B------:R-:W-:Y:S01]  /*87a0*/  FFMA.FTZ R164, R181.reuse, R60, R118 ;  /* 0x0000003cb5a47223 */ /* 0x040fe20000010076 */
[----:B------:R-:W-:Y:S01]  /*87b0*/  FFMA.FTZ R118, R181, R218, -R61 ;  /* 0x000000dab5767223 */ /* 0x000fe2000001083d */
[----:B------:R-:W-:Y:S01]  /*87c0*/  FMUL.FTZ R61, R119, -R215 ;  /* 0x800000d7773d7220 */ /* 0x000fe20000410000 */
[----:B------:R-:W-:Y:S01]  /*87d0*/  LEA.HI.SX32 R119, R180, R180, 0x1b ;  /* 0x000000b4b4777211 */ /* 0x000fe200078fdaff */
[----:B------:R-:W-:Y:S01]  /*87e0*/  FADD.FTZ R60, -R195, R196 ;  /* 0x000000c4c33c7221 */ /* 0x000fe20000010100 */
[----:B------:R-:W-:Y:S01]  /*87f0*/  FFMA.FTZ R160, R160, R203, R159 ;  /* 0x000000cba0a07223 */ /* 0x000fe2000001009f */
[-C--:B------:R-:W-:Y:S01]  /*8800*/  FFMA.FTZ R180, R120, R197.reuse, -R61 ;  /* 0x000000c578b47223 */ /* 0x080fe2000001083d */
[----:B------:R-:W-:Y:S01]  /*8810*/  LEA R61, R119, R90, 0x2 ;  /* 0x0000005a773d7211 */ /* 0x000fe200078e10ff */
[----:B------:R-:W-:Y:S01]  /*8820*/  FMUL.FTZ R119, R121, -R60 ;  /* 0x8000003c79777220 */ /* 0x000fe20000410000 */
[----:B------:R-:W-:Y:S01]  /*8830*/  FMUL.FTZ R120, R203, UR55 ;  /* 0x00000037cb787c20 */ /* 0x000fe20008410000 */
[----:B------:R-:W-:Y:S01]  /*8840*/  FADD.FTZ R179, R179, R180 ;  /* 0x000000b4b3b37221 */ /* 0x000fe20000010000 */
[----:B------:R-:W-:Y:S01]  /*8850*/  FFMA.FTZ R158, R158, R197, R157 ;  /* 0x000000c59e9e7223 */ /* 0x000fe2000001009d */
[----:B------:R-:W-:Y:S01]  /*8860*/  FFMA.FTZ R222, R156, -R210, R222 ;  /* 0x800000d29cde7223 */ /* 0x000fe200000100de */
[----:B------:R-:W-:Y:S01]  /*8870*/  FFMA.FTZ R195, R207, UR54, -R120 ;  /* 0x00000036cfc37c23 */ /* 0x000fe20008010878 */
[-C--:B------:R-:W-:Y:S01]  /*8880*/  FMUL.FTZ R121, R121, -R179.reuse ;  /* 0x800000b379797220 */ /* 0x080fe20000410000 */
[C---:B------:R-:W-:Y:S01]  /*8890*/  FFMA.FTZ R119, R122.reuse, R179, -R119 ;  /* 0x000000b37a777223 */ /* 0x040fe20000010877 */
[----:B------:R-:W-:Y:S01]  /*88a0*/  FMUL.FTZ R120, R207, UR55 ;  /* 0x00000037cf787c20 */ /* 0x000fe20008410000 */
[----:B------:R-:W-:Y:S01]  /*88b0*/  FMUL.FTZ R207, R3, R207 ;  /* 0x000000cf03cf7220 */ /* 0x000fe20000410000 */
[----:B------:R-:W-:Y:S01]  /*88c0*/  FFMA.FTZ R121, R122, R60, R121 ;  /* 0x0000003c7a797223 */ /* 0x000fe20000010079 */
[----:B------:R-:W-:Y:S01]  /*88d0*/  FADD.FTZ R181, R178, R119 ;  /* 0x00000077b2b57221 */ /* 0x000fe20000010000 */
[----:B------:R-:W-:Y:S01]  /*88e0*/  FFMA.FTZ R119, R203, UR54, R120 ;  /* 0x00000036cb777c23 */ /* 0x000fe20008010078 */
[----:B------:R-:W-:Y:S01]  /*88f0*/  FMUL.FTZ R203, R3, R203 ;  /* 0x000000cb03cb7220 */ /* 0x000fe20000410000 */
[----:B------:R-:W-:Y:S01]  /*8900*/  FADD.FTZ R194, -R194, R121 ;  /* 0x00000079c2c27221 */ /* 0x000fe20000010100 */
[----:B------:R-:W-:Y:S01]  /*8910*/  FMUL.FTZ R121, R123, -R181 ;  /* 0x800000b57b797220 */ /* 0x000fe20000410000 */
[-C--:B------:R-:W-:Y:S01]  /*8920*/  FMUL.FTZ R180, R112, R207.reuse ;  /* 0x000000cf70b47220 */ /* 0x080fe20000410000 */
[----:B------:R-:W-:Y:S01]  /*8930*/  FFMA.FTZ R210, R155, -R210, R221 ;  /* 0x800000d29bd27223 */ /* 0x000fe200000100dd */
[-C--:B------:R-:W-:Y:S01]  /*8940*/  FMUL.FTZ R120, R123, -R194.reuse ;  /* 0x800000c27b787220 */ /* 0x080fe20000410000 */
[----:B------:R-:W-:Y:S01]  /*8950*/  FFMA.FTZ R178, R124, R194, R121 ;  /* 0x000000c27cb27223 */ /* 0x000fe20000010079 */
[----:B------:R-:W-:Y:S01]  /*8960*/  FMUL.FTZ R121, R214, R207 ;  /* 0x000000cfd6797220 */ /* 0x000fe20000410000 */
[----:B------:R-:W-:Y:S01]  /*8970*/  STS [R61+0x10f4], R180 ;  /* 0x0010f4b43d007388 */ /* 0x000fe20000000800 */
[----:B------:R-:W-:Y:S01]  /*8980*/  FFMA.FTZ R122, R124, R181, -R120 ;  /* 0x000000b57c7a7223 */ /* 0x000fe20000010878 */
[----:B------:R-:W-:Y:S01]  /*8990*/  FADD.FTZ R193, -R193, R178 ;  /* 0x000000b2c1c17221 */ /* 0x000fe20000010100 */
[-C--:B------:R-:W-:Y:S01]  /*89a0*/  FFMA.FTZ R120, R226, R203.reuse, R121 ;  /* 0x000000cbe2787223 */ /* 0x080fe20000010079 */
[----:B------:R-:W-:Y:S01]  /*89b0*/  FMUL.FTZ R178, R112, R203 ;  /* 0x000000cb70b27220 */ /* 0x000fe20000410000 */
[----:B------:R-:W-:Y:S01]  /*89c0*/  FADD.FTZ R122, R177, R122 ;  /* 0x0000007ab17a7221 */ /* 0x000fe20000010000 */
[----:B------:R-:W-:Y:S01]  /*89d0*/  FMUL.FTZ R121, R125, -R193 ;  /* 0x800000c17d797220 */ /* 0x000fe20000410000 */
[----:B------:R-:W-:Y:S01]  /*89e0*/  FMUL.FTZ R177, R5, R60 ;  /* 0x0000003c05b17220 */ /* 0x000fe20000410000 */
[----:B------:R-:W-:Y:S01]  /*89f0*/  FMUL.FTZ R153, R153, R194 ;  /* 0x000000c299997220 */ /* 0x000fe20000410000 */
[-C--:B------:R-:W-:Y:S01]  /*8a00*/  FMUL.FTZ R124, R125, -R122.reuse ;  /* 0x8000007a7d7c7220 */ /* 0x080fe20000410000 */
[----:B------:R-:W-:Y:S01]  /*8a10*/  FFMA.FTZ R121, R128, R122, -R121 ;  /* 0x0000007a80797223 */ /* 0x000fe20000010879 */
[----:B------:R0:W-:Y:S01]  /*8a20*/  STS [R61+0x10f0], R178 ;  /* 0x0010f0b23d007388 */ /* 0x0001e20000000800 */
[----:B------:R-:W-:Y:S01]  /*8a30*/  FMUL.FTZ R159, R210, R177 ;  /* 0x000000b1d29f7220 */ /* 0x000fe20000410000 */
[----:B------:R-:W-:Y:S01]  /*8a40*/  FFMA.FTZ R123, R128, R193, R124 ;  /* 0x000000c1807b7223 */ /* 0x000fe2000001007c */
[----:B------:R-:W-:Y:S01]  /*8a50*/  FMUL.FTZ R128, R197, UR55 ;  /* 0x00000037c5807c20 */ /* 0x000fe20008410000 */
[C---:B------:R-:W-:Y:S01]  /*8a60*/  FMUL.FTZ R124, R215.reuse, UR55 ;  /* 0x00000037d77c7c20 */ /* 0x040fe20008410000 */
[----:B------:R-:W-:Y:S01]  /*8a70*/  FADD.FTZ R157, R176, R121 ;  /* 0x00000079b09d7221 */ /* 0x000fe20000010000 */
[----:B------:R-:W-:Y:S01]  /*8a80*/  FADD.FTZ R192, -R192, R123 ;  /* 0x0000007bc0c07221 */ /* 0x000fe20000010100 */
[----:B------:R-:W-:Y:S01]  /*8a90*/  FFMA.FTZ R128, R215, UR54, -R128 ;  /* 0x00000036d7807c23 */ /* 0x000fe20008010880 */
[----:B------:R-:W-:Y:S01]  /*8aa0*/  FFMA.FTZ R121, R197, UR54, R124 ;  /* 0x00000036c5797c23 */ /* 0x000fe2000801007c */
[C---:B------:R-:W-:Y:S01]  /*8ab0*/  FMUL.FTZ R124, R4.reuse, R197 ;  /* 0x000000c5047c7220 */ /* 0x040fe20000410000 */
[----:B0-----:R-:W-:Y:S01]  /*8ac0*/  FMUL.FTZ R178, R4, R215 ;  /* 0x000000d704b27220 */ /* 0x001fe20000410000 */
[----:B------:R-:W-:Y:S01]  /*8ad0*/  FMUL.FTZ R123, R211, R128 ;  /* 0x00000080d37b7220 */ /* 0x000fe20000410000 */
[----:B------:R-:W-:Y:S01]  /*8ae0*/  FFMA.FTZ R154, R154, R181, R153 ;  /* 0x000000b59a9a7223 */ /* 0x000fe20000010099 */
[----:B------:R-:W-:Y:S01]  /*8af0*/  FMUL.FTZ R180, R111, R124 ;  /* 0x0000007c6fb47220 */ /* 0x000fe20000410000 */
[C---:B------:R-:W-:Y:S01]  /*8b00*/  FMUL.FTZ R125, R211.reuse, R178 ;  /* 0x000000b2d37d7220 */ /* 0x040fe20000410000 */
[----:B------:R-:W-:Y:S01]  /*8b10*/  FMUL.FTZ R211, R211, R124 ;  /* 0x0000007cd3d37220 */ /* 0x000fe20000410000 */
[----:B------:R-:W-:Y:S01]  /*8b20*/  FMUL.FTZ R195, R214, R195 ;  /* 0x000000c3d6c37220 */ /* 0x000fe20000410000 */
[----:B------:R-:W-:Y:S01]  /*8b30*/  FMUL.FTZ R218, R165, R218 ;  /* 0x000000daa5da7220 */ /* 0x000fe20000410000 */
[----:B------:R-:W-:Y:S01]  /*8b40*/  FFMA.FTZ R124, R224, R124, R125 ;  /* 0x0000007ce07c7223 */ /* 0x000fe2000001007d */
[C---:B------:R-:W-:Y:S01]  /*8b50*/  FMUL.FTZ R125, R129.reuse, -R192 ;  /* 0x800000c0817d7220 */ /* 0x040fe20000410000 */
[----:B------:R-:W-:Y:S01]  /*8b60*/  FMUL.FTZ R129, R129, -R157 ;  /* 0x8000009d81817220 */ /* 0x000fe20000410000 */
[----:B------:R-:W-:Y:S01]  /*8b70*/  FFMA.FTZ R119, R226, R119, R195 ;  /* 0x00000077e2777223 */ /* 0x000fe200000100c3 */
[----:B------:R-:W-:Y:S01]  /*8b80*/  STS [R61+0x10e8], R180 ;  /* 0x0010e8b43d007388 */ /* 0x000fe20000000800 */
[C---:B------:R-:W-:Y:S01]  /*8b90*/  FFMA.FTZ R128, R130.reuse, R157, -R125 ;  /* 0x0000009d82807223 */ /* 0x040fe2000001087d */
[----:B------:R-:W-:Y:S01]  /*8ba0*/  FMUL.FTZ R125, R155, R60 ;  /* 0x0000003c9b7d7220 */ /* 0x000fe20000410000 */
[----:B------:R-:W-:Y:S01]  /*8bb0*/  FFMA.FTZ R176, R130, R192, R129 ;  /* 0x000000c082b07223 */ /* 0x000fe20000010081 */
[----:B------:R-:W-:Y:S01]  /*8bc0*/  FMUL.FTZ R129, R179, UR55 ;  /* 0x00000037b3817c20 */ /* 0x000fe20008410000 */
[-C--:B------:R-:W-:Y:S01]  /*8bd0*/  FFMA.FTZ R130, R224, R178.reuse, -R211 ;  /* 0x000000b2e0827223 */ /* 0x080fe200000108d3 */
[-C--:B------:R-:W-:Y:S01]  /*8be0*/  FFMA.FTZ R125, R156, R179.reuse, R125 ;  /* 0x000000b39c7d7223 */ /* 0x080fe2000001007d */
[----:B------:R-:W-:Y:S01]  /*8bf0*/  FADD.FTZ R156, R175, R128 ;  /* 0x00000080af9c7221 */ /* 0x000fe20000010000 */
[C---:B------:R-:W-:Y:S01]  /*8c00*/  FMUL.FTZ R128, R60.reuse, UR55 ;  /* 0x000000373c807c20 */ /* 0x040fe20008410000 */
[----:B------:R-:W-:Y:S01]  /*8c10*/  FFMA.FTZ R155, R60, UR54, -R129 ;  /* 0x000000363c9b7c23 */ /* 0x000fe20008010881 */
[----:B------:R-:W-:Y:S01]  /*8c20*/  FADD.FTZ R191, -R191, R176 ;  /* 0x000000b0bfbf7221 */ /* 0x000fe20000010100 */
[----:B------:R-:W-:Y:S01]  /*8c30*/  FMUL.FTZ R178, R111, R178 ;  /* 0x000000b26fb27220 */ /* 0x000fe20000410000 */
[----:B------:R-:W-:Y:S01]  /*8c40*/  FFMA.FTZ R129, R179, UR54, R128 ;  /* 0x00000036b3817c23 */ /* 0x000fe20008010080 */
[----:B------:R-:W-:Y:S01]  /*8c50*/  FMUL.FTZ R179, R5, R179 ;  /* 0x000000b305b37220 */ /* 0x000fe20000410000 */
[CC--:B------:R-:W-:Y:S01]  /*8c60*/  FMUL.FTZ R128, R131.reuse, -R156.reuse ;  /* 0x8000009c83807220 */ /* 0x0c0fe20000410000 */
[----:B------:R-:W-:Y:S01]  /*8c70*/  FMUL.FTZ R148, R148, R191 ;  /* 0x000000bf94947220 */ /* 0x000fe20000410000 */
[----:B------:R0:W-:Y:S01]  /*8c80*/  STS [R61+0x10ec], R178 ;  /* 0x0010ecb23d007388 */ /* 0x0001e20000000800 */
[----:B------:R-:W-:Y:S01]  /*8c90*/  FFMA.FTZ R60, R222, R179, R159 ;  /* 0x000000b3de3c7223 */ /* 0x000fe2000001009f */
[-C--:B------:R-:W-:Y:S01]  /*8ca0*/  FMUL.FTZ R159, R131, -R191.reuse ;  /* 0x800000bf839f7220 */ /* 0x080fe20000410000 */
[----:B------:R-:W-:Y:S01]  /*8cb0*/  FFMA.FTZ R175, R132, R191, R128 ;  /* 0x000000bf84af7223 */ /* 0x000fe20000010080 */
[-C--:B------:R-:W-:Y:S01]  /*8cc0*/  FMUL.FTZ R176, R110, R179.reuse ;  /* 0x000000b36eb07220 */ /* 0x080fe20000410000 */
[----:B------:R-:W-:Y:S01]  /*8cd0*/  FMUL.FTZ R195, R210, R179 ;  /* 0x000000b3d2c37220 */ /* 0x000fe20000410000 */
[----:B------:R-:W-:Y:S01]  /*8ce0*/  FFMA.FTZ R131, R132, R156, -R159 ;  /* 0x0000009c84837223 */ /* 0x000fe2000001089f */
[----:B------:R-:W-:Y:S01]  /*8cf0*/  FADD.FTZ R153, -R190, R175 ;  /* 0x000000afbe997221 */ /* 0x000fe20000010100 */
[----:B------:R-:W-:Y:S01]  /*8d00*/  FMUL.FTZ R175, R181, UR55 ;  /* 0x00000037b5af7c20 */ /* 0x000fe20008410000 */
[----:B------:R1:W-:Y:S01]  /*8d10*/  STS [R61+0x10e0], R176 ;  /* 0x0010e0b03d007388 */ /* 0x0003e20000000800 */
[----:B------:R-:W-:Y:S01]  /*8d20*/  FADD.FTZ R174, R174, R131 ;  /* 0x00000083aeae7221 */ /* 0x000fe20000010000 */
[C---:B------:R-:W-:Y:S01]  /*8d30*/  FMUL.FTZ R131, R133.reuse, -R153 ;  /* 0x8000009985837220 */ /* 0x040fe20000410000 */
[-C--:B0-----:R-:W-:Y:S01]  /*8d40*/  FMUL.FTZ R178, R110, R177.reuse ;  /* 0x000000b16eb27220 */ /* 0x081fe20000410000 */
[----:B------:R-:W-:Y:S01]  /*8d50*/  FFMA.FTZ R159, R222, R177, -R195 ;  /* 0x000000b1de9f7223 */ /* 0x000fe200000108c3 */
[-C--:B------:R-:W-:Y:S01]  /*8d60*/  FMUL.FTZ R132, R133, -R174.reuse ;  /* 0x800000ae85847220 */ /* 0x080fe20000410000 */
[----:B------:R-:W-:Y:S01]  /*8d70*/  FFMA.FTZ R128, R134, R174, -R131 ;  /* 0x000000ae86807223 */ /* 0x000fe20000010883 */
[----:B------:R-:W-:Y:S01]  /*8d80*/  FMUL.FTZ R177, R6, R194 ;  /* 0x000000c206b17220 */ /* 0x000fe20000410000 */
[----:B------:R0:W-:Y:S01]  /*8d90*/  STS [R61+0x10e4], R178 ;  /* 0x0010e4b23d007388 */ /* 0x0001e20000000800 */
[----:B------:R-:W-:Y:S01]  /*8da0*/  FFMA.FTZ R132, R134, R153, R132 ;  /* 0x0000009986847223 */ /* 0x000fe20000010084 */
[C---:B-1----:R-:W-:Y:S01]  /*8db0*/  FMUL.FTZ R176, R194.reuse, UR55 ;  /* 0x00000037c2b07c20 */ /* 0x042fe20008410000 */
[----:B------:R-:W-:Y:S01]  /*8dc0*/  FADD.FTZ R128, R173, R128 ;  /* 0x00000080ad807221 */ /* 0x000fe20000010000 */
[----:B------:R-:W-:Y:S01]  /*8dd0*/  FFMA.FTZ R133, R194, UR54, -R175 ;  /* 0x00000036c2857c23 */ /* 0x000fe200080108af */
[----:B------:R-:W-:Y:S01]  /*8de0*/  FADD.FTZ R189, -R189, R132 ;  /* 0x00000084bdbd7221 */ /* 0x000fe20000010100 */
[----:B------:R-:W-:Y:S01]  /*8df0*/  FFMA.FTZ R131, R181, UR54, R176 ;  /* 0x00000036b5837c23 */ /* 0x000fe200080100b0 */
[----:B------:R-:W-:Y:S01]  /*8e00*/  FMUL.FTZ R181, R6, R181 ;  /* 0x000000b506b57220 */ /* 0x000fe20000410000 */
[CC--:B------:R-:W-:Y:S01]  /*8e10*/  FMUL.FTZ R175, R206.reuse, R177.reuse ;  /* 0x000000b1ceaf7220 */ /* 0x0c0fe20000410000 */
[----:B------:R-:W-:Y:S01]  /*8e20*/  FMUL.FTZ R134, R135, -R128 ;  /* 0x8000008087867220 */ /* 0x000fe20000410000 */
[----:B0-----:R-:W-:Y:S01]  /*8e30*/  FMUL.FTZ R178, R109, R177 ;  /* 0x000000b16db27220 */ /* 0x001fe20000410000 */
[----:B------:R-:W-:Y:S01]  /*8e40*/  FMUL.FTZ R179, R206, R181 ;  /* 0x000000b5ceb37220 */ /* 0x000fe20000410000 */
[----:B------:R-:W-:Y:S01]  /*8e50*/  FMUL.FTZ R132, R152, R193 ;  /* 0x000000c198847220 */ /* 0x000fe20000410000 */
[-C--:B------:R-:W-:Y:S01]  /*8e60*/  FMUL.FTZ R152, R7, R122.reuse ;  /* 0x0000007a07987220 */ /* 0x080fe20000410000 */
[----:B------:R-:W-:Y:S01]  /*8e70*/  FMUL.FTZ R176, R109, R181 ;  /* 0x000000b56db07220 */ /* 0x000fe20000410000 */
[----:B------:R-:W-:Y:S01]  /*8e80*/  FFMA.FTZ R173, R220, R177, -R179 ;  /* 0x000000b1dcad7223 */ /* 0x000fe200000108b3 */
[-C--:B------:R-:W-:Y:S01]  /*8e90*/  FMUL.FTZ R177, R135, -R189.reuse ;  /* 0x800000bd87b17220 */ /* 0x080fe20000410000 */
[----:B------:R-:W-:Y:S01]  /*8ea0*/  FFMA.FTZ R135, R136, R189, R134 ;  /* 0x000000bd88877223 */ /* 0x000fe20000010086 */
[----:B------:R-:W-:Y:S01]  /*8eb0*/  FMUL.FTZ R134, R122, UR55 ;  /* 0x000000377a867c20 */ /* 0x000fe20008410000 */
[----:B------:R-:W-:Y:S01]  /*8ec0*/  FFMA.FTZ R132, R151, R122, R132 ;  /* 0x0000007a97847223 */ /* 0x000fe20000010084 */
[----:B------:R-:W-:Y:S01]  /*8ed0*/  FFMA.FTZ R177, R136, R128, -R177 ;  /* 0x0000008088b17223 */ /* 0x000fe200000108b1 */
[----:B------:R-:W-:Y:S01]  /*8ee0*/  FADD.FTZ R135, -R188, R135 ;  /* 0x00000087bc877221 */ /* 0x000fe20000010100 */
[C---:B------:R-:W-:Y:S01]  /*8ef0*/  FMUL.FTZ R151, R193.reuse, UR55 ;  /* 0x00000037c1977c20 */ /* 0x040fe20008410000 */
[----:B------:R-:W-:Y:S01]  /*8f00*/  FMUL.FTZ R179, R8, R192 ;  /* 0x000000c008b37220 */ /* 0x000fe20000410000 */
[----:B------:R-:W-:Y:S01]  /*8f10*/  FADD.FTZ R172, R172, R177 ;  /* 0x000000b1acac7221 */ /* 0x000fe20000010000 */
[----:B------:R-:W-:Y:S01]  /*8f20*/  FMUL.FTZ R136, R138, -R135 ;  /* 0x800000878a887220 */ /* 0x000fe20000410000 */
[----:B------:R-:W-:Y:S01]  /*8f30*/  FFMA.FTZ R177, R193, UR54, -R134 ;  /* 0x00000036c1b17c23 */ /* 0x000fe20008010886 */
[----:B------:R-:W-:Y:S01]  /*8f40*/  FFMA.FTZ R134, R122, UR54, R151 ;  /* 0x000000367a867c23 */ /* 0x000fe20008010097 */
[-C--:B------:R-:W-:Y:S01]  /*8f50*/  FMUL.FTZ R138, R138, -R172.reuse ;  /* 0x800000ac8a8a7220 */ /* 0x080fe20000410000 */
[----:B------:R-:W-:Y:S01]  /*8f60*/  FFMA.FTZ R136, R137, R172, -R136 ;  /* 0x000000ac89887223 */ /* 0x000fe20000010888 */
[----:B------:R-:W-:Y:S01]  /*8f70*/  FMUL.FTZ R122, R198, R177 ;  /* 0x000000b1c67a7220 */ /* 0x000fe20000410000 */
[----:B------:R-:W-:Y:S01]  /*8f80*/  FMUL.FTZ R177, R149, R192 ;  /* 0x000000c095b17220 */ /* 0x000fe20000410000 */
[----:B------:R-:W-:Y:S01]  /*8f90*/  FFMA.FTZ R138, R137, R135, R138 ;  /* 0x00000087898a7223 */ /* 0x000fe2000001008a */
[----:B------:R-:W-:Y:S01]  /*8fa0*/  FADD.FTZ R171, R171, R136 ;  /* 0x00000088abab7221 */ /* 0x000fe20000010000 */
[----:B------:R-:W-:Y:S01]  /*8fb0*/  FFMA.FTZ R175, R220, R181, R175 ;  /* 0x000000b5dcaf7223 */ /* 0x000fe200000100af */
[----:B------:R-:W-:Y:S01]  /*8fc0*/  FMUL.FTZ R181, R63, R179 ;  /* 0x000000b33fb57220 */ /* 0x000fe20000410000 */
[----:B------:R-:W-:Y:S01]  /*8fd0*/  FADD.FTZ R136, -R187, R138 ;  /* 0x0000008abb887221 */ /* 0x000fe20000010100 */
[CC--:B------:R-:W-:Y:S01]  /*8fe0*/  FMUL.FTZ R149, R139.reuse, -R171.reuse ;  /* 0x800000ab8b957220 */ /* 0x0c0fe20000410000 */
[----:B------:R-:W-:Y:S01]  /*8ff0*/  FMUL.FTZ R138, R192, UR55 ;  /* 0x00000037c08a7c20 */ /* 0x000fe20008410000 */
[----:B------:R0:W-:Y:S01]  /*9000*/  STS [R61+0x10d8], R176 ;  /* 0x0010d8b03d007388 */ /* 0x0001e20000000800 */
[-C--:B------:R-:W-:Y:S01]  /*9010*/  FMUL.FTZ R137, R139, -R136.reuse ;  /* 0x800000888b897220 */ /* 0x080fe20000410000 */
[C---:B------:R-:W-:Y:S01]  /*9020*/  FFMA.FTZ R149, R140.reuse, R136, R149 ;  /* 0x000000888c957223 */ /* 0x040fe20000010095 */
[----:B------:R-:W-:Y:S01]  /*9030*/  FFMA.FTZ R147, R147, R156, R148 ;  /* 0x0000009c93937223 */ /* 0x000fe20000010094 */
[----:B------:R1:W-:Y:S01]  /*9040*/  STS [R61+0x10dc], R178 ;  /* 0x0010dcb23d007388 */ /* 0x0003e20000000800 */
[----:B------:R-:W-:Y:S01]  /*9050*/  FFMA.FTZ R139, R140, R171, -R137 ;  /* 0x000000ab8c8b7223 */ /* 0x000fe20000010889 */
[----:B------:R-:W-:Y:S01]  /*9060*/  FFMA.FTZ R137, R150, R157, R177 ;  /* 0x0000009d96897223 */ /* 0x000fe200000100b1 */
[C---:B------:R-:W-:Y:S01]  /*9070*/  FMUL.FTZ R177, R157.reuse, UR55 ;  /* 0x000000379db17c20 */ /* 0x040fe20008410000 */
[----:B------:R-:W-:Y:S01]  /*9080*/  FMUL.FTZ R116, R116, R153 ;  /* 0x0000009974747220 */ /* 0x000fe20000410000 */
[----:B------:R-:W-:Y:S01]  /*9090*/  FADD.FTZ R170, R170, R139 ;  /* 0x0000008baaaa7221 */ /* 0x000fe20000010000 */
[----:B------:R-:W-:Y:S01]  /*90a0*/  FADD.FTZ R139, -R186, R149 ;  /* 0x00000095ba8b7221 */ /* 0x000fe20000010100 */
[----:B------:R-:W-:Y:S01]  /*90b0*/  FFMA.FTZ R150, R192, UR54, -R177 ;  /* 0x00000036c0967c23 */ /* 0x000fe200080108b1 */
[----:B------:R-:W-:Y:S01]  /*90c0*/  FFMA.FTZ R149, R157, UR54, R138 ;  /* 0x000000369d957c23 */ /* 0x000fe2000801008a */
[CC--:B------:R-:W-:Y:S01]  /*90d0*/  FMUL.FTZ R140, R141.reuse, -R170.reuse ;  /* 0x800000aa8d8c7220 */ /* 0x0c0fe20000410000 */
[----:B------:R-:W-:Y:S01]  /*90e0*/  FMUL.FTZ R177, R141, -R139 ;  /* 0x8000008b8db17220 */ /* 0x000fe20000410000 */
[----:B------:R-:W-:Y:S01]  /*90f0*/  FMUL.FTZ R157, R8, R157 ;  /* 0x0000009d089d7220 */ /* 0x000fe20000410000 */
[----:B0-----:R-:W-:Y:S01]  /*9100*/  FMUL.FTZ R176, R7, R193 ;  /* 0x000000c107b07220 */ /* 0x001fe20000410000 */
[C---:B------:R-:W-:Y:S01]  /*9110*/  FFMA.FTZ R140, R142.reuse, R139, R140 ;  /* 0x0000008b8e8c7223 */ /* 0x040fe2000001008c */
[----:B------:R-:W-:Y:S01]  /*9120*/  FFMA.FTZ R138, R142, R170, -R177 ;  /* 0x000000aa8e8a7223 */ /* 0x000fe200000108b1 */
[CC--:B------:R-:W-:Y:S01]  /*9130*/  FMUL.FTZ R177, R63.reuse, R157.reuse ;  /* 0x0000009d3fb17220 */ /* 0x0c0fe20000410000 */
[----:B------:R-:W-:Y:S01]  /*9140*/  FMUL.FTZ R141, R63, R150 ;  /* 0x000000963f8d7220 */ /* 0x000fe20000410000 */
[C---:B------:R-:W-:Y:S01]  /*9150*/  FFMA.FTZ R63, R216.reuse, R157, R181 ;  /* 0x0000009dd83f7223 */ /* 0x040fe200000100b5 */
[----:B------:R-:W-:Y:S01]  /*9160*/  FADD.FTZ R169, R169, R138 ;  /* 0x0000008aa9a97221 */ /* 0x000fe20000010000 */
[----:B------:R-:W-:Y:S01]  /*9170*/  FADD.FTZ R138, -R185, R140 ;  /* 0x0000008cb98a7221 */ /* 0x000fe20000010100 */
[----:B------:R-:W-:Y:S01]  /*9180*/  FFMA.FTZ R142, R216, R179, -R177 ;  /* 0x000000b3d88e7223 */ /* 0x000fe200000108b1 */
[----:B------:R-:W-:Y:S01]  /*9190*/  FMUL.FTZ R150, R182, R157 ;  /* 0x0000009db6967220 */ /* 0x000fe20000410000 */
[CC--:B------:R-:W-:Y:S01]  /*91a0*/  FMUL.FTZ R177, R143.reuse, -R169.reuse ;  /* 0x800000a98fb17220 */ /* 0x0c0fe20000410000 */
[----:B------:R-:W-:Y:S01]  /*91b0*/  FMUL.FTZ R157, R143, -R138 ;  /* 0x8000008a8f9d7220 */ /* 0x000fe20000410000 */
[C---:B-1----:R-:W-:Y:S01]  /*91c0*/  FMUL.FTZ R178, R198.reuse, R176 ;  /* 0x000000b0c6b27220 */ /* 0x042fe20000410000 */
[----:B------:R-:W-:Y:S01]  /*91d0*/  FMUL.FTZ R198, R198, R152 ;  /* 0x00000098c6c67220 */ /* 0x000fe20000410000 */
[C---:B------:R-:W-:Y:S01]  /*91e0*/  FFMA.FTZ R177, R144.reuse, R138, R177 ;  /* 0x0000008a90b17223 */ /* 0x040fe200000100b1 */
[----:B------:R-:W-:Y:S01]  /*91f0*/  FFMA.FTZ R143, R144, R169, -R157 ;  /* 0x000000a9908f7223 */ /* 0x000fe2000001089d */
[-C--:B------:R-:W-:Y:S01]  /*9200*/  FFMA.FTZ R151, R217, R152.reuse, R178 ;  /* 0x00000098d9977223 */ /* 0x080fe200000100b2 */
[----:B------:R-:W-:Y:S01]  /*9210*/  FMUL.FTZ R178, R161, R152 ;  /* 0x00000098a1b27220 */ /* 0x000fe20000410000 */
[-C--:B------:R-:W-:Y:S01]  /*9220*/  FFMA.FTZ R152, R217, R176.reuse, -R198 ;  /* 0x000000b0d9987223 */ /* 0x080fe200000108c6 */
[----:B------:R-:W-:Y:S01]  /*9230*/  FADD.FTZ R184, -R184, R177 ;  /* 0x000000b1b8b87221 */ /* 0x000fe20000010100 */
[----:B------:R-:W-:Y:S01]  /*9240*/  FMUL.FTZ R176, R161, R176 ;  /* 0x000000b0a1b07220 */ /* 0x000fe20000410000 */
[----:B------:R-:W-:Y:S01]  /*9250*/  FADD.FTZ R143, R168, R143 ;  /* 0x0000008fa88f7221 */ /* 0x000fe20000010000 */
[----:B------:R-:W-:Y:S01]  /*9260*/  FMUL.FTZ R140, R156, UR55 ;  /* 0x000000379c8c7c20 */ /* 0x000fe20008410000 */
[----:B------:R-:W-:Y:S01]  /*9270*/  FMUL.FTZ R157, R145, -R184 ;  /* 0x800000b8919d7220 */ /* 0x000fe20000410000 */
[----:B------:R-:W-:Y:S01]  /*9280*/  FMUL.FTZ R177, R191, UR55 ;  /* 0x00000037bfb17c20 */ /* 0x000fe20008410000 */
[-C--:B------:R-:W-:Y:S01]  /*9290*/  FMUL.FTZ R145, R145, -R143.reuse ;  /* 0x8000008f91917220 */ /* 0x080fe20000410000 */
[----:B------:R0:W-:Y:S01]  /*92a0*/  STS [R61+0x10d4], R176 ;  /* 0x0010d4b03d007388 */ /* 0x0001e20000000800 */
[----:B------:R-:W-:Y:S01]  /*92b0*/  FFMA.FTZ R144, R146, R143, -R157 ;  /* 0x0000008f92907223 */ /* 0x000fe2000001089d */
[----:B------:R-:W-:Y:S01]  /*92c0*/  FFMA.FTZ R148, R156, UR54, R177 ;  /* 0x000000369c947c23 */ /* 0x000fe200080100b1 */
[----:B------:R-:W-:Y:S01]  /*92d0*/  FMUL.FTZ R177, R9, R156 ;  /* 0x0000009c09b17220 */ /* 0x000fe20000410000 */
[----:B------:R1:W-:Y:S01]  /*92e0*/  STS [R61+0x10c8], R150 ;  /* 0x0010c8963d007388 */ /* 0x0003e20000000800 */
[----:B------:R-:W-:Y:S01]  /*92f0*/  FADD.FTZ R167, R167, R144 ;  /* 0x00000090a7a77221 */ /* 0x000fe20000010000 */
[----:B------:R-:W-:Y:S01]  /*9300*/  FMUL.FTZ R144, R16, R184 ;  /* 0x000000b810907220 */ /* 0x000fe20000410000 */
[----:B------:R-:W-:Y:S01]  /*9310*/  FMUL.FTZ R168, R166, R177 ;  /* 0x000000b1a6a87220 */ /* 0x000fe20000410000 */
[----:B------:R-:W-:Y:S01]  /*9320*/  FMUL.FTZ R181, R14, R170 ;  /* 0x000000aa0eb57220 */ /* 0x000fe20000410000 */
[----:B------:R-:W-:Y:S01]  /*9330*/  STS [R61+0x10d0], R178 ;  /* 0x0010d0b23d007388 */ /* 0x000fe20000000800 */
[----:B0-----:R-:W-:Y:S01]  /*9340*/  FMUL.FTZ R176, R182, R179 ;  /* 0x000000b3b6b07220 */ /* 0x001fe20000410000 */
[----:B------:R-:W-:Y:S01]  /*9350*/  FFMA.FTZ R179, R191, UR54, -R140 ;  /* 0x00000036bfb37c23 */ /* 0x000fe2000801088c */
[----:B------:R-:W-:Y:S01]  /*9360*/  FMUL.FTZ R191, R9, R191 ;  /* 0x000000bf09bf7220 */ /* 0x000fe20000410000 */
[----:B------:R-:W-:Y:S01]  /*9370*/  FFMA.FTZ R140, R146, R184, R145 ;  /* 0x000000b8928c7223 */ /* 0x000fe20000010091 */
[C---:B-1----:R-:W-:Y:S01]  /*9380*/  FMUL.FTZ R150, R62.reuse, R177 ;  /* 0x000000b13e967220 */ /* 0x042fe20000410000 */
[C---:B------:R-:W-:Y:S01]  /*9390*/  FMUL.FTZ R179, R62.reuse, R179 ;  /* 0x000000b33eb37220 */ /* 0x040fe20000410000 */
[----:B------:R-:W-:Y:S01]  /*93a0*/  FMUL.FTZ R146, R62, R191 ;  /* 0x000000bf3e927220 */ /* 0x000fe20000410000 */
[----:B------:R-:W-:Y:S01]  /*93b0*/  FADD.FTZ R140, -R183, R140 ;  /* 0x0000008cb78c7221 */ /* 0x000fe20000010100 */
[----:B------:R-:W-:Y:S01]  /*93c0*/  FMUL.FTZ R145, R199, R144 ;  /* 0x00000090c7917220 */ /* 0x000fe20000410000 */
[----:B------:R0:W-:Y:S01]  /*93d0*/  STS [R61+0x10cc], R176 ;  /* 0x0010ccb03d007388 */ /* 0x0001e20000000800 */
[----:B------:R-:W-:Y:S01]  /*93e0*/  FFMA.FTZ R62, R213, R177, R146 ;  /* 0x000000b1d53e7223 */ /* 0x000fe20000010092 */
[C---:B------:R-:W-:Y:S01]  /*93f0*/  FMUL.FTZ R157, R17.reuse, R140 ;  /* 0x0000008c119d7220 */ /* 0x040fe20000410000 */
[----:B------:R-:W-:Y:S01]  /*9400*/  FMUL.FTZ R177, R17, R167 ;  /* 0x000000a711b17220 */ /* 0x000fe20000410000 */
[C---:B------:R-:W-:Y:S01]  /*9410*/  FFMA.FTZ R146, R213.reuse, R191, -R150 ;  /* 0x000000bfd5927223 */ /* 0x040fe20000010896 */
[----:B------:R-:W-:Y:S01]  /*9420*/  FFMA.FTZ R213, R213, R148, R179 ;  /* 0x00000094d5d57223 */ /* 0x000fe200000100b3 */
[----:B------:R-:W-:Y:S01]  /*9430*/  FMUL.FTZ R150, R64, R157 ;  /* 0x0000009d40967220 */ /* 0x000fe20000410000 */
[----:B------:R-:W-:Y:S01]  /*9440*/  FMUL.FTZ R148, R16, R143 ;  /* 0x0000008f10947220 */ /* 0x000fe20000410000 */
[-C--:B------:R-:W-:Y:S01]  /*9450*/  FMUL.FTZ R156, R64, R177.reuse ;  /* 0x000000b1409c7220 */ /* 0x080fe20000410000 */
[----:B------:R1:W-:Y:S01]  /*9460*/  STS [R61+0x10c0], R168 ;  /* 0x0010c0a83d007388 */ /* 0x0003e20000000800 */
[----:B------:R-:W-:Y:S01]  /*9470*/  FFMA.FTZ R150, R235, R177, R150 ;  /* 0x000000b1eb967223 */ /* 0x000fe20000010096 */
[-C--:B------:R-:W-:Y:S01]  /*9480*/  FMUL.FTZ R179, R199, R148.reuse ;  /* 0x00000094c7b37220 */ /* 0x080fe20000410000 */
[----:B------:R-:W-:Y:S01]  /*9490*/  FFMA.FTZ R156, R235, R157, -R156 ;  /* 0x0000009deb9c7223 */ /* 0x000fe2000001089c */
[C---:B0-----:R-:W-:Y:S01]  /*94a0*/  FFMA.FTZ R176, R200.reuse, R148, R145 ;  /* 0x00000094c8b07223 */ /* 0x041fe20000010091 */
[----:B------:R-:W-:Y:S01]  /*94b0*/  FADD.FTZ R145, RZ, R150 ;  /* 0x00000096ff917221 */ /* 0x000fe20000010000 */
[----:B------:R-:W-:Y:S01]  /*94c0*/  FMUL.FTZ R150, R15, R138 ;  /* 0x0000008a0f967220 */ /* 0x000fe20000410000 */
[----:B------:R-:W-:Y:S01]  /*94d0*/  FFMA.FTZ R179, R200, R144, -R179 ;  /* 0x00000090c8b37223 */ /* 0x000fe200000108b3 */
[----:B------:R-:W-:Y:S01]  /*94e0*/  FMUL.FTZ R178, R67, R181 ;  /* 0x000000b543b27220 */ /* 0x000fe20000410000 */
[----:B------:R-:W-:Y:S01]  /*94f0*/  FADD.FTZ R145, R145, R176 ;  /* 0x000000b091917221 */ /* 0x000fe20000010000 */
[----:B-1----:R-:W-:Y:S01]  /*9500*/  FADD.FTZ R168, RZ, R156 ;  /* 0x0000009cffa87221 */ /* 0x002fe20000010000 */
[----:B------:R-:W-:Y:S01]  /*9510*/  FMUL.FTZ R156, R15, R169 ;  /* 0x000000a90f9c7220 */ /* 0x000fe20000410000 */
[----:B------:R-:W-:Y:S01]  /*9520*/  FMUL.FTZ R176, R202, R150 ;  /* 0x00000096cab07220 */ /* 0x000fe20000410000 */
[----:B------:R-:W-:Y:S01]  /*9530*/  FFMA.FTZ R113, R113, R174, R116 ;  /* 0x000000ae71717223 */ /* 0x000fe20000010074 */
[----:B------:R-:W-:Y:S01]  /*9540*/  FADD.FTZ R168, R168, R179 ;  /* 0x000000b3a8a87221 */ /* 0x000fe20000010000 */
[----:B------:R-:W-:Y:S01]  /*9550*/  FMUL.FTZ R179, R14, R139 ;  /* 0x0000008b0eb37220 */ /* 0x000fe20000410000 */
[-C--:B------:R-:W-:Y:S01]  /*9560*/  FMUL.FTZ R183, R202, R156.reuse ;  /* 0x0000009ccab77220 */ /* 0x080fe20000410000 */
[----:B------:R-:W-:Y:S01]  /*9570*/  FFMA.FTZ R176, R201, R156, R176 ;  /* 0x0000009cc9b07223 */ /* 0x000fe200000100b0 */
[----:B------:R-:W-:Y:S01]  /*9580*/  FMUL.FTZ R116, R174, UR55 ;  /* 0x00000037ae747c20 */ /* 0x000fe20008410000 */
[-C--:B------:R-:W-:Y:S01]  /*9590*/  FMUL.FTZ R185, R67, R179.reuse ;  /* 0x000000b343b97220 */ /* 0x080fe20000410000 */
[----:B------:R-:W-:Y:S01]  /*95a0*/  FFMA.FTZ R183, R201, R150, -R183 ;  /* 0x00000096c9b77223 */ /* 0x000fe200000108b7 */
[----:B------:R-:W-:Y:S01]  /*95b0*/  FADD.FTZ R145, R145, R176 ;  /* 0x000000b091917221 */ /* 0x000fe20000010000 */
[C---:B------:R-:W-:Y:S01]  /*95c0*/  FFMA.FTZ R178, R204.reuse, R179, -R178 ;  /* 0x000000b3ccb27223 */ /* 0x040fe200000108b2 */
[----:B------:R-:W-:Y:S01]  /*95d0*/  FFMA.FTZ R176, R204, R181, R185 ;  /* 0x000000b5ccb07223 */ /* 0x000fe200000100b9 */
[----:B------:R-:W-:Y:S01]  /*95e0*/  FADD.FTZ R183, R168, R183 ;  /* 0x000000b7a8b77221 */ /* 0x000fe20000010000 */
[----:B------:R-:W-:Y:S01]  /*95f0*/  FMUL.FTZ R168, R13, R136 ;  /* 0x000000880da87220 */ /* 0x000fe20000410000 */
[C---:B------:R-:W-:Y:S01]  /*9600*/  FMUL.FTZ R185, R12.reuse, R172 ;  /* 0x000000ac0cb97220 */ /* 0x040fe20000410000 */
[----:B------:R-:W-:Y:S01]  /*9610*/  FADD.FTZ R145, R145, R176 ;  /* 0x000000b091917221 */ /* 0x000fe20000010000 */
[----:B------:R-:W-:Y:S01]  /*9620*/  FMUL.FTZ R176, R13, R171 ;  /* 0x000000ab0db07220 */ /* 0x000fe20000410000 */
[----:B------:R-:W-:Y:S01]  /*9630*/  FMUL.FTZ R180, R69, R168 ;  /* 0x000000a845b47220 */ /* 0x000fe20000410000 */
[----:B------:R-:W-:Y:S01]  /*9640*/  FADD.FTZ R178, R183, R178 ;  /* 0x000000b2b7b27221 */ /* 0x000fe20000010000 */
[----:B------:R-:W-:Y:S01]  /*9650*/  FMUL.FTZ R183, R12, R135 ;  /* 0x000000870cb77220 */ /* 0x000fe20000410000 */
[-C--:B------:R-:W-:Y:S01]  /*9660*/  FMUL.FTZ R186, R69, R176.reuse ;  /* 0x000000b045ba7220 */ /* 0x080fe20000410000 */
[----:B------:R-:W-:Y:S01]  /*9670*/  FFMA.FTZ R180, R205, R176, R180 ;  /* 0x000000b0cdb47223 */ /* 0x000fe200000100b4 */
[C---:B------:R-:W-:Y:S01]  /*9680*/  FMUL.FTZ R193, R71.reuse, R185 ;  /* 0x000000b947c17220 */ /* 0x040fe20000410000 */
[----:B------:R-:W-:Y:S01]  /*9690*/  FMUL.FTZ R187, R71, R183 ;  /* 0x000000b747bb7220 */ /* 0x000fe20000410000 */
[----:B------:R-:W-:Y:S01]  /*96a0*/  FFMA.FTZ R116, R153, UR54, -R116 ;  /* 0x0000003699747c23 */ /* 0x000fe20008010874 */
[----:B------:R-:W-:Y:S01]  /*96b0*/  FADD.FTZ R180, R145, R180 ;  /* 0x000000b491b47221 */ /* 0x000fe20000010000 */
[----:B------:R-:W-:Y:S01]  /*96c0*/  FFMA.FTZ R145, R205, R168, -R186 ;  /* 0x000000a8cd917223 */ /* 0x000fe200000108ba */
[C---:B------:R-:W-:Y:S01]  /*96d0*/  FFMA.FTZ R187, R208.reuse, R185, R187 ;  /* 0x000000b9d0bb7223 */ /* 0x040fe200000100bb */
[----:B------:R-:W-:Y:S01]  /*96e0*/  FFMA.FTZ R186, R208, R183, -R193 ;  /* 0x000000b7d0ba7223 */ /* 0x000fe200000108c1 */
[----:B------:R-:W-:Y:S01]  /*96f0*/  FMUL.FTZ R193, R10, R153 ;  /* 0x000000990ac17220 */ /* 0x000fe20000410000 */
[----:B------:R-:W-:Y:S01]  /*9700*/  FADD.FTZ R145, R178, R145 ;  /* 0x00000091b2917221 */ /* 0x000fe20000010000 */
[----:B------:R-:W-:Y:S01]  /*9710*/  FADD.FTZ R187, R180, R187 ;  /* 0x000000bbb4bb7221 */ /* 0x000fe20000010000 */
[C---:B------:R-:W-:Y:S01]  /*9720*/  FMUL.FTZ R180, R11.reuse, R128 ;  /* 0x000000800bb47220 */ /* 0x040fe20000410000 */
[----:B------:R-:W-:Y:S01]  /*9730*/  FMUL.FTZ R178, R11, R189 ;  /* 0x000000bd0bb27220 */ /* 0x000fe20000410000 */
[----:B------:R-:W-:Y:S01]  /*9740*/  FADD.FTZ R186, R145, R186 ;  /* 0x000000ba91ba7221 */ /* 0x000fe20000010000 */
[----:B------:R-:W-:Y:S01]  /*9750*/  FMUL.FTZ R195, R127, R193 ;  /* 0x000000c17fc37220 */ /* 0x000fe20000410000 */
[C---:B------:R-:W-:Y:S01]  /*9760*/  FMUL.FTZ R145, R115.reuse, R180 ;  /* 0x000000b473917220 */ /* 0x040fe20000410000 */
[-C--:B------:R-:W-:Y:S01]  /*9770*/  FMUL.FTZ R188, R115, R178.reuse ;  /* 0x000000b273bc7220 */ /* 0x080fe20000410000 */
[C---:B------:R-:W-:Y:S01]  /*9780*/  FMUL.FTZ R192, R114.reuse, R178 ;  /* 0x000000b272c07220 */ /* 0x040fe20000410000 */
[----:B------:R-:W-:Y:S01]  /*9790*/  FMUL.FTZ R190, R114, R180 ;  /* 0x000000b472be7220 */ /* 0x000fe20000410000 */
[C---:B------:R-:W-:Y:S01]  /*97a0*/  FFMA.FTZ R145, R209.reuse, R178, -R145 ;  /* 0x000000b2d1917223 */ /* 0x040fe20000010891 */
[----:B------:R-:W-:Y:S01]  /*97b0*/  FFMA.FTZ R188, R209, R180, R188 ;  /* 0x000000b4d1bc7223 */ /* 0x000fe200000100bc */
[----:B------:R-:W-:Y:S01]  /*97c0*/  FMUL.FTZ R178, R68, R168 ;  /* 0x000000a844b27220 */ /* 0x000fe20000410000 */
[----:B------:R-:W-:Y:S01]  /*97d0*/  FMUL.FTZ R168, R66, R181 ;  /* 0x000000b542a87220 */ /* 0x000fe20000410000 */
[----:B------:R-:W-:Y:S01]  /*97e0*/  FADD.FTZ R186, R186, R145 ;  /* 0x00000091baba7221 */ /* 0x000fe20000010000 */
[----:B------:R-:W-:Y:S01]  /*97f0*/  FMUL.FTZ R145, R153, UR55 ;  /* 0x0000003799917c20 */ /* 0x000fe20008410000 */
[----:B------:R-:W-:Y:S01]  /*9800*/  FMUL.FTZ R153, R10, R174 ;  /* 0x000000ae0a997220 */ /* 0x000fe20000410000 */
[----:B------:R-:W-:Y:S01]  /*9810*/  FADD.FTZ R187, R187, R188 ;  /* 0x000000bcbbbb7221 */ /* 0x000fe20000010000 */
[----:B------:R-:W-:Y:S01]  /*9820*/  FMUL.FTZ R188, R166, R191 ;  /* 0x000000bfa6bc7220 */ /* 0x000fe20000410000 */
[----:B------:R-:W-:Y:S01]  /*9830*/  FFMA.FTZ R145, R174, UR54, R145 ;  /* 0x00000036ae917c23 */ /* 0x000fe20008010091 */
[----:B------:R-:W-:Y:S01]  /*9840*/  FFMA.FTZ R174, R212, R153, R195 ;  /* 0x00000099d4ae7223 */ /* 0x000fe200000100c3 */
[----:B------:R0:W-:Y:S01]  /*9850*/  STS [R61+0x1098], R168 ;  /* 0x001098a83d007388 */ /* 0x0001e20000000800 */
[----:B------:R-:W-:Y:S01]  /*9860*/  FMUL.FTZ R194, R126, R193 ;  /* 0x000000c17ec27220 */ /* 0x000fe20000410000 */
[----:B------:R-:W-:Y:S01]  /*9870*/  FMUL.FTZ R180, R70, R185 ;  /* 0x000000b946b47220 */ /* 0x000fe20000410000 */
[----:B------:R-:W-:Y:S01]  /*9880*/  FADD.FTZ R191, R187, R174 ;  /* 0x000000aebbbf7221 */ /* 0x000fe20000010000 */
[-C--:B------:R-:W-:Y:S01]  /*9890*/  FMUL.FTZ R187, R127, R153.reuse ;  /* 0x000000997fbb7220 */ /* 0x080fe20000410000 */
[----:B------:R-:W-:Y:S01]  /*98a0*/  FMUL.FTZ R174, R126, R153 ;  /* 0x000000997eae7220 */ /* 0x000fe20000410000 */
[----:B------:R1:W-:Y:S01]  /*98b0*/  STS [R61+0x10c4], R188 ;  /* 0x0010c4bc3d007388 */ /* 0x0003e20000000800 */
[----:B------:R-:W-:Y:S01]  /*98c0*/  FADD.FTZ R62, R191, R62 ;  /* 0x0000003ebf3e7221 */ /* 0x000fe20000010000 */
[----:B------:R-:W-:Y:S01]  /*98d0*/  FFMA.FTZ R187, R212, R193, -R187 ;  /* 0x000000c1d4bb7223 */ /* 0x000fe200000108bb */
[----:B------:R-:W-:Y:S01]  /*98e0*/  FMUL.FTZ R176, R68, R176 ;  /* 0x000000b044b07220 */ /* 0x000fe20000410000 */
[----:B------:R2:W-:Y:S01]  /*98f0*/  STS [R61+0x10b8], R174 ;  /* 0x0010b8ae3d007388 */ /* 0x0005e20000000800 */
[----:B------:R-:W-:Y:S01]  /*9900*/  FADD.FTZ R62, R62, R63 ;  /* 0x0000003f3e3e7221 */ /* 0x000fe20000010000 */
[----:B------:R-:W-:Y:S01]  /*9910*/  FADD.FTZ R187, R186, R187 ;  /* 0x000000bbbabb7221 */ /* 0x000fe20000010000 */
[----:B------:R-:W-:Y:S01]  /*9920*/  MOV R63, UR56 ;  /* 0x00000038003f7c02 */ /* 0x000fe20008000f00 */
[----:B------:R-:W-:Y:S01]  /*9930*/  FMUL.FTZ R156, R65, R156 ;  /* 0x0000009c419c7220 */ /* 0x000fe20000410000 */
[----:B------:R-:W-:Y:S01]  /*9940*/  FADD.FTZ R62, R62, R151 ;  /* 0x000000973e3e7221 */ /* 0x000fe20000010000 */
[----:B------:R-:W-:Y:S01]  /*9950*/  FADD.FTZ R187, R187, R146 ;  /* 0x00000092bbbb7221 */ /* 0x000fe20000010000 */
[----:B0-----:R-:W-:Y:S01]  /*9960*/  LEA R168, R63, -R92, 0x1 ;  /* 0x8000005c3fa87211 */ /* 0x001fe200078e08ff */
[----:B-1----:R-:W-:Y:S01]  /*9970*/  FMUL.FTZ R188, R70, R183 ;  /* 0x000000b746bc7220 */ /* 0x002fe20000410000 */
[----:B------:R-:W-:Y:S01]  /*9980*/  FADD.FTZ R175, R62, R175 ;  /* 0x000000af3eaf7221 */ /* 0x000fe20000010000 */
[----:B------:R-:W-:Y:S01]  /*9990*/  FADD.FTZ R187, R187, R142 ;  /* 0x0000008ebbbb7221 */ /* 0x000fe20000010000 */
[----:B--2---:R-:W-:Y:S01]  /*99a0*/  FMUL.FTZ R174, R66, R179 ;  /* 0x000000b342ae7220 */ /* 0x004fe20000410000 */
[----:B------:R-:W-:Y:S01]  /*99b0*/  FMUL.FTZ R150, R65, R150 ;  /* 0x0000009641967220 */ /* 0x000fe20000410000 */
[----:B------:R-:W-:Y:S01]  /*99c0*/  FMUL.FTZ R148, R101, R148 ;  /* 0x0000009465947220 */ /* 0x000fe20000410000 */
[----:B------:R-:W-:Y:S01]  /*99d0*/  FADD.FTZ R152, R187, R152 ;  /* 0x00000098bb987221 */ /* 0x000fe20000010000 */
[----:B------:R-:W-:Y:S01]  /*99e0*/  FMUL.FTZ R144, R101, R144 ;  /* 0x0000009065907220 */ /* 0x000fe20000410000 */
[C---:B------:R-:W-:Y:S01]  /*99f0*/  FMUL.FTZ R62, R104.reuse, R177 ;  /* 0x000000b1683e7220 */ /* 0x040fe20000410000 */
[----:B------:R-:W-:Y:S01]  /*9a00*/  FMUL.FTZ R142, R104, R157 ;  /* 0x0000009d688e7220 */ /* 0x000fe20000410000 */
[----:B------:R-:W-:Y:S01]  /*9a10*/  FADD.FTZ R152, R152, R173 ;  /* 0x000000ad98987221 */ /* 0x000fe20000010000 */
[----:B------:R-:W-:Y:S01]  /*9a20*/  ISETP.GE.AND P1, PT, R168, 0x1, PT ;  /* 0x00000001a800780c */ /* 0x000fe20003f26270 */
[----:B------:R-:W-:Y:S01]  /*9a30*/  FMUL.FTZ R214, R214, R203 ;  /* 0x000000cbd6d67220 */ /* 0x000fe20000410000 */
[----:B------:R-:W-:Y:S01]  /*9a40*/  STS [R61+0x10f8], R236 ;  /* 0x0010f8ec3d007388 */ /* 0x000fe20000000800 */
[----:B------:R-:W-:Y:S01]  /*9a50*/  FADD.FTZ R159, R152, R159 ;  /* 0x0000009f989f7221 */ /* 0x000fe20000010000 */
[----:B------:R-:W-:Y:S01]  /*9a60*/  FADD.FTZ R175, R175, R60 ;  /* 0x0000003cafaf7221 */ /* 0x000fe20000010000 */
[----:B------:R-:W-:Y:S01]  /*9a70*/  FFMA.FTZ R226, R226, R207, -R214 ;  /* 0x000000cfe2e27223 */ /* 0x000fe200000108d6 */
[----:B------:R-:W-:Y:S01]  /*9a80*/  STS [R61+0x10fc], R218 ;  /* 0x0010fcda3d007388 */ /* 0x000fe20000000800 */
[----:B------:R-:W-:Y:S01]  /*9a90*/  FADD.FTZ R159, R159, R130 ;  /* 0x000000829f9f7221 */ /* 0x000fe20000010000 */
[----:B------:R-:W-:Y:S01]  /*9aa0*/  FADD.FTZ R175, R175, R124 ;  /* 0x0000007cafaf7221 */ /* 0x000fe20000010000 */
[----:B------:R-:W-:Y:S01]  /*9ab0*/  FMUL.FTZ R152, R128, UR55 ;  /* 0x0000003780987c20 */ /* 0x000fe20008410000 */
[----:B------:R-:W-:Y:S01]  /*9ac0*/  STS [R61+0x10bc], R194 ;  /* 0x0010bcc23d007388 */ /* 0x000fe20000000800 */
[----:B------:R-:W-:Y:S01]  /*9ad0*/  FADD.FTZ R177, R159, R226 ;  /* 0x000000e29fb17221 */ /* 0x000fe20000010000 */
        /* <DEDUP_REMOVED lines=11> */
[----:B------:R-:W-:Y:S01]  /*9b90*/  FMUL.FTZ R155, R210, R155 ;  /* 0x0000009bd29b7220 */ /* 0x000fe20000410000 */
[----:B------:R-:W-:Y:S01]  /*9ba0*/  FMUL.FTZ R133, R206, R133 ;  /* 0x00000085ce857220 */ /* 0x000fe20000410000 */
[----:B------:R-:W-:Y:S01]  /*9bb0*/  FFMA.FTZ R152, R189, UR54, -R152 ;  /* 0x00000036bd987c23 */ /* 0x000fe20008010898 */
[----:B------:R-:W-:Y:S01]  /*9bc0*/  STS [R61+0x10ac], R188 ;  /* 0x0010acbc3d007388 */ /* 0x000fe20000000800 */
[----:B------:R-:W-:Y:S01]  /*9bd0*/  FFMA.FTZ R173, R172, UR54, R173 ;  /* 0x00000036acad7c23 */ /* 0x000fe200080100ad */
[----:B------:R-:W-:Y:S01]  /*9be0*/  FFMA.FTZ R146, R139, UR54, -R146 ;  /* 0x000000368b927c23 */ /* 0x000fe20008010892 */
[----:B------:R-:W-:Y:S01]  /*9bf0*/  FFMA.FTZ R159, R170, UR54, R159 ;  /* 0x00000036aa9f7c23 */ /* 0x000fe2000801009f */
[----:B------:R-:W-:Y:S01]  /*9c00*/  STS [R61+0x10a0], R176 ;  /* 0x0010a0b03d007388 */ /* 0x000fe20000000800 */
[----:B------:R-:W-:Y:S01]  /*9c10*/  FFMA.FTZ R157, R138, UR54, -R157 ;  /* 0x000000368a9d7c23 */ /* 0x000fe2000801089d */
[----:B------:R-:W-:Y:S01]  /*9c20*/  FFMA.FTZ R151, R143, UR54, R60 ;  /* 0x000000368f977c23 */ /* 0x000fe2000801003c */
[----:B------:R-:W-:Y:S01]  /*9c30*/  FFMA.FTZ R153, R140, UR54, -R153 ;  /* 0x000000368c997c23 */ /* 0x000fe20008010899 */
[----:B------:R-:W-:Y:S01]  /*9c40*/  STS [R61+0x10a4], R178 ;  /* 0x0010a4b23d007388 */ /* 0x000fe20000000800 */
[----:B------:R-:W-:-:S03]  /*9c50*/  FFMA.FTZ R124, R167, UR54, R124 ;  /* 0x00000036a77c7c23 */ /* 0x000fc6000801007c */
[----:B------:R-:W-:Y:S04]  /*9c60*/  STS [R61+0x109c], R174 ;  /* 0x00109cae3d007388 */ /* 0x000fe80000000800 */
[----:B------:R0:W-:Y:S04]  /*9c70*/  STS [R61+0x1090], R156 ;  /* 0x0010909c3d007388 */ /* 0x0001e80000000800 */
[----:B------:R1:W-:Y:S04]  /*9c80*/  STS [R61+0x1094], R150 ;  /* 0x001094963d007388 */ /* 0x0003e80000000800 */
[----:B------:R-:W-:Y:S01]  /*9c90*/  STS [R61+0x1088], R148 ;  /* 0x001088943d007388 */ /* 0x000fe20000000800 */
[----:B0-----:R-:W-:-:S03]  /*9ca0*/  FFMA.FTZ R156, R128, UR54, R63 ;  /* 0x00000036809c7c23 */ /* 0x001fc6000801003f */
[----:B------:R0:W-:Y:S01]  /*9cb0*/  STS [R61+0x108c], R144 ;  /* 0x00108c903d007388 */ /* 0x0001e20000000800 */
[----:B-1----:R-:W-:-:S03]  /*9cc0*/  FMUL.FTZ R150, R172, UR55 ;  /* 0x00000037ac967c20 */ /* 0x002fc60008410000 */
[----:B------:R-:W-:Y:S01]  /*9cd0*/  STS [R61+0x1080], R62 ;  /* 0x0010803e3d007388 */ /* 0x000fe20000000800 */
[----:B------:R-:W-:-:S03]  /*9ce0*/  FFMA.FTZ R150, R135, UR54, -R150 ;  /* 0x0000003687967c23 */ /* 0x000fc60008010896 */
[----:B------:R1:W-:Y:S01]  /*9cf0*/  STS [R61+0x1084], R142 ;  /* 0x0010848e3d007388 */ /* 0x0003e20000000800 */
[----:B0-----:R-:W-:-:S04]  /*9d00*/  FMUL.FTZ R144, R136, UR55 ;  /* 0x0000003788907c20 */ /* 0x001fc80008410000 */
[C---:B------:R-:W-:Y:S01]  /*9d10*/  FFMA.FTZ R144, R171.reuse, UR54, R144 ;  /* 0x00000036ab907c23 */ /* 0x040fe20008010090 */
[----:B-1----:R-:W-:Y:S01]  /*9d20*/  FMUL.FTZ R61, R171, UR55 ;  /* 0x00000037ab3d7c20 */ /* 0x002fe20008410000 */
[----:B------:R-:W-:-:S03]  /*9d30*/  FMUL.FTZ R142, R138, UR55 ;  /* 0x000000378a8e7c20 */ /* 0x000fc60008410000 */
[----:B------:R-:W-:Y:S01]  /*9d40*/  FFMA.FTZ R148, R136, UR54, -R61 ;  /* 0x0000003688947c23 */ /* 0x000fe2000801083d */
[----:B------:R-:W-:Y:S01]  /*9d50*/  FMUL.FTZ R61, R143, UR55 ;  /* 0x000000378f3d7c20 */ /* 0x000fe20008410000 */
[----:B------:R-:W-:-:S03]  /*9d60*/  FFMA.FTZ R142, R169, UR54, R142 ;  /* 0x00000036a98e7c23 */ /* 0x000fc6000801008e */
        /* <DEDUP_REMOVED lines=32> */
.L_x_7742:
[----:B------:R-:W-:Y:S05]  /*9f70*/  BSYNC B0 ;  /* 0x0000000000007941 */ /* 0x000fea0003800000 */
.L_x_7741:
        /* <DEDUP_REMOVED lines=9> */
[-C--:B------:R-:W-:Y:S01]  /*a010*/  FFMA.FTZ R33, R2, R163.reuse, R33 ;  /* 0x000000a302217223 */ /* 0x080fe20000010021 */
[----:B------:R-:W-:Y:S01]  /*a020*/  UIMAD UR57, UR57, UR34, URZ ;  /* 0x00000022393972a4 */ /* 0x000fe2000f8e023f */
[----:B------:R-:W-:Y:S01]  /*a030*/  FFMA.FTZ R117, R165, R163, R117 ;  /* 0x000000a3a5757223 */ /* 0x000fe20000010075 */
[----:B------:R-:W-:Y:S01]  /*a040*/  UIADD3 UR45, UR55, UR45, URZ ;  /* 0x0000002d372d7290 */ /* 0x000fe2000fffe03f */
[----:B------:R-:W-:Y:S01]  /*a050*/  FADD.FTZ R162, R162, R227 ;  /* 0x000000e3a2a27221 */ /* 0x000fe20000010000 */
[----:B------:R-:W-:Y:S01]  /*a060*/  UIMAD UR54, UR19, UR35, UR57 ;  /* 0x00000023133672a4 */ /* 0x000fe2000f8e0239 */
[----:B------:R-:W-:Y:S01]  /*a070*/  FADD.FTZ R225, R225, -R228 ;  /* 0x800000e4e1e17221 */ /* 0x000fe20000010000 */
[----:B------:R-:W-:Y:S01]  /*a080*/  UIMAD.WIDE.U32 UR44, UR19, UR34, UR44 ;  /* 0x00000022132c72a5 */ /* 0x000fe2000f8e002c */
[----:B------:R-:W-:Y:S01]  /*a090*/  FADD.FTZ R175, R175, R120 ;  /* 0x00000078afaf7221 */ /* 0x000fe20000010000 */
[----:B------:R-:W-:Y:S01]  /*a0a0*/  FADD.FTZ R118, R177, R118 ;  /* 0x00000076b1767221 */ /* 0x000fe20000010000 */
[C---:B------:R-:W-:Y:S01]  /*a0b0*/  IADD3 R163, R92.reuse, 0x80, RZ ;  /* 0x000000805ca37810 */ /* 0x040fe20007ffe0ff */
[----:B------:R-:W-:Y:S01]  /*a0c0*/  UIADD3 UR54, UR54, UR45, URZ ;  /* 0x0000002d36367290 */ /* 0x000fe2000fffe03f */
[----:B------:R-:W-:Y:S01]  /*a0d0*/  IADD3 R165, R92, 0xc0, RZ ;  /* 0x000000c05ca57810 */ /* 0x000fe20007ffe0ff */
[----:B------:R-:W-:-:S02]  /*a0e0*/  ULEA UR55, UP0, UR44, UR36, 0x3 ;  /* 0x000000242c377291 */ /* 0x000fc4000f80183f */
        /* <DEDUP_REMOVED lines=10> */
[----:B------:R-:W-:Y:S01]  /*a190*/  IMAD.WIDE R62, R179, 0x4, R62 ;  /* 0x00000004b33e7825 */ /* 0x000fe200078e023e */
[----:B------:R-:W-:-:S03]  /*a1a0*/  IADD3 R179, R92, 0x40, RZ ;  /* 0x000000405cb37810 */ /* 0x000fc60007ffe0ff */
[----:B------:R-:W-:Y:S01]  /*a1b0*/  IMAD R61, R61, UR44, R174 ;  /* 0x0000002c3d3d7c24 */ /* 0x000fe2000f8e02ae */
[----:B------:R-:W-:Y:S01]  /*a1c0*/  LEA.HI.SX32 R179, R179, R92, 0x1b ;  /* 0x0000005cb3b37211 */ /* 0x000fe200078fdaff */
[----:B------:R-:W-:-:S05]  /*a1d0*/  IMAD.WIDE.U32 R62, R60, UR44, R62 ;  /* 0x0000002c3c3e7c25 */ /* 0x000fca000f8e003e */
[----:B------:R-:W-:Y:S02]  /*a1e0*/  IADD3 R63, R63, R61, RZ ;  /* 0x0000003d3f3f7210 */ /* 0x000fe40007ffe0ff */
[----:B------:R-:W-:-:S06]  /*a1f0*/  LEA R61, R179, R90, 0x2 ;  /* 0x0000005ab33d7211 */ /* 0x000fcc00078e10ff */
[----:B------:R-:W0:Y:S01]  /*a200*/  LDS R61, [R61+0x1180] ;  /* 0x001180003d3d7984 */ /* 0x000e220000000800 */
[----:B------:R-:W-:Y:S05]  /*a210*/  @!P1 BRA `(.L_x_7744) ;  /* 0x0000000000049947 */ /* 0x000fea0003800000 */
[----:B0-----:R1:W-:Y:S02]  /*a220*/  REDG.E.ADD.F32.FTZ.RN.STRONG.GPU desc[UR20][R62.64+-0x1f00], R61 ;  /* 0xffe1003d3e0079a6 */ /* 0x0013e4000c10f394 */
.L_x_7744:
[----:B------:R-:W-:Y:S05]  /*a230*/  BSYNC B0 ;  /* 0x0000000000007941 */ /* 0x000fea0003800000 */
.L_x_7743:
        /* <DEDUP_REMOVED lines=17> */
.L_x_7746:
[----:B------:R-:W-:Y:S05]  /*a350*/  BSYNC B0 ;  /* 0x0000000000007941 */ /* 0x000fea0003800000 */
.L_x_7745:
[----:B01----:R0:W1:Y:S01]  /*a360*/  LDS R61, [R165+0x1380] ;  /* 0x00138000a53d7984 */ /* 0x0030620000000800 */
[----:B------:R-:W-:Y:S01]  /*a370*/  BSSY B0, `(.L_x_7747) ;  /* 0x0000006000007945 */ /* 0x000fe20003800000 */
[----:B------:R-:W-:Y:S02]  /*a380*/  IADD3 R163, R92, 0x180, RZ ;  /* 0x000001805ca37810 */ /* 0x000fe40007ffe0ff */
[----:B------:R-:W-:Y:S02]  /*a390*/  LEA.HI.SX32 R179, R179, R92, 0x1b ;  /* 0x0000005cb3b37211 */ /* 0x000fe400078fdaff */
[----:B------:R-:W-:Y:S01]  /*a3a0*/  LEA R177, R177, R90, 0x2 ;  /* 0x0000005ab1b17211 */ /* 0x000fe200078e10ff */
[----:B------:R-:W-:Y:S06]  /*a3b0*/  @!P1 BRA `(.L_x_7748) ;  /* 0x0000000000049947 */ /* 0x000fec0003800000 */
[----:B-1----:R2:W-:Y:S02]  /*a3c0*/  REDG.E.ADD.F32.FTZ.RN.STRONG.GPU desc[UR20][R62.64+-0x1d00], R61 ;  /* 0xffe3003d3e0079a6 */ /* 0x0025e4000c10f394 */
.L_x_7748:
[----:B------:R-:W-:Y:S05]  /*a3d0*/  BSYNC B0 ;  /* 0x0000000000007941 */ /* 0x000fea0003800000 */
.L_x_7747:
[----:B-12---:R1:W2:Y:S01]  /*a3e0*/  LDS R61, [R177+0x1480] ;  /* 0x00148000b13d7984 */ /* 0x0062a20000000800 */
[----:B------:R-:W-:Y:S01]  /*a3f0*/  BSSY B0, `(.L_x_7749) ;  /* 0x0000006000007945 */ /* 0x000fe20003800000 */
[----:B0-----:R-:W-:Y:S02]  /*a400*/  IADD3 R165, R92, 0x1c0, RZ ;  /* 0x000001c05ca57810 */ /* 0x001fe40007ffe0ff */
[----:B------:R-:W-:Y:S02]  /*a410*/  LEA.HI.SX32 R163, R163, R92, 0x1b ;  /* 0x0000005ca3a37211 */ /* 0x000fe400078fdaff */
[----:B------:R-:W-:Y:S01]  /*a420*/  LEA R179, R179, R90, 0x2 ;  /* 0x0000005ab3b37211 */ /* 0x000fe200078e10ff */
[----:B------:R-:W-:Y:S06]  /*a430*/  @!P2 BRA `(.L_x_7750) ;  /* 0x000000000004a947 */ /* 0x000fec0003800000 */
[----:B--2---:R0:W-:Y:S02]  /*a440*/  REDG.E.ADD.F32.FTZ.RN.STRONG.GPU desc[UR20][R62.64+-0x1c00], R61 ;  /* 0xffe4003d3e0079a6 */ /* 0x0041e4000c10f394 */
.L_x_7750:
[----:B------:R-:W-:Y:S05]  /*a450*/  BSYNC B0 ;  /* 0x0000000000007941 */ /* 0x000fea0003800000 */
.L_x_7749:
[----:B0-2---:R0:W2:Y:S01]  /*a460*/  LDS R61, [R179+0x1580] ;  /* 0x00158000b33d7984 */ /* 0x0050a20000000800 */
[----:B------:R-:W-:Y:S01]  /*a470*/  BSSY B0, `(.L_x_7751) ;  /* 0x0000005000007945 */ /* 0x000fe20003800000 */
[----:B------:R-:W-:Y:S02]  /*a480*/  LEA.HI.SX32 R165, R165, R92, 0x1b ;  /* 0x0000005ca5a57211 */ /* 0x000fe400078fdaff */
[----:B------:R-:W-:Y:S01]  /*a490*/  LEA R163, R163, R90, 0x2 ;  /* 0x0000005aa3a37211 */ /* 0x000fe200078e10ff */
[----:B------:R-:W-:Y:S06]  /*a4a0*/  @!P3 BRA `(.L_x_7752) ;  /* 0x000000000004b947 */ /* 0x000fec0003800000 */
[----:B--2---:R4:W-:Y:S02]  /*a4b0*/  REDG.E.ADD.F32.FTZ.RN.STRONG.GPU desc[UR20][R62.64+-0x1b00], R61 ;  /* 0xffe5003d3e0079a6 */ /* 0x0049e4000c10f394 */
.L_x_7752:
[----:B------:R-:W-:Y:S05]  /*a4c0*/  BSYNC B0 ;  /* 0x0000000000007941 */ /* 0x000fea0003800000 */
.L_x_7751:
[----:B--2-4-:R2:W4:Y:S01]  /*a4d0*/  LDS R61, [R163+0x1680] ;  /* 0x00168000a33d7984 */ /* 0x0145220000000800 */
[----:B------:R-:W-:Y:S01]  /*a4e0*/  BSSY B0, `(.L_x_7753) ;  /* 0x0000004000007945 */ /* 0x000fe20003800000 */
[----:B------:R-:W-:-:S03]  /*a4f0*/  LEA R165, R165, R90, 0x2 ;  /* 0x0000005aa5a57211 */ /* 0x000fc600078e10ff */
[----:B------:R-:W-:Y:S05]  /*a500*/  @!P4 BRA `(.L_x_7754) ;  /* 0x000000000004c947 */ /* 0x000fea0003800000 */
[----:B----4-:R4:W-:Y:S02]  /*a510*/  REDG.E.ADD.F32.FTZ.RN.STRONG.GPU desc[UR20][R62.64+-0x1a00], R61 ;  /* 0xffe6003d3e0079a6 */ /* 0x0109e4000c10f394 */
.L_x_7754:
[----:B------:R-:W-:Y:S05]  /*a520*/  BSYNC B0 ;  /* 0x0000000000007941 */ /* 0x000fea0003800000 */
.L_x_7753:
[----:B----4-:R4:W0:Y:S01]  /*a530*/  LDS R61, [R165+0x1780] ;  /* 0x00178000a53d7984 */ /* 0x0108220000000800 */
[----:B------:R-:W-:Y:S01]  /*a540*/  BSSY B0, `(.L_x_7755) ;  /* 0x0000005000007945 */ /* 0x000fe20003800000 */
[C---:B-1----:R-:W-:Y:S02]  /*a550*/  IADD3 R177, R92.reuse, 0x200, RZ ;  /* 0x000002005cb17810 */ /* 0x042fe40007ffe0ff */
[----:B--2---:R-:W-:Y:S01]  /*a560*/  IADD3 R163, R92, 0x240, RZ ;  /* 0x000002405ca37810 */ /* 0x004fe20007ffe0ff */
[----:B------:R-:W-:Y:S06]  /*a570*/  @!P5 BRA `(.L_x_7756) ;  /* 0x000000000004d947 */ /* 0x000fec0003800000 */
[----:B0-----:R1:W-:Y:S02]  /*a580*/  REDG.E.ADD.F32.FTZ.RN.STRONG.GPU desc[UR20][R62.64+-0x1900], R61 ;  /* 0xffe7003d3e0079a6 */ /* 0x0013e4000c10f394 */
.L_x_7756:
[----:B------:R-:W-:Y:S05]  /*a590*/  BSYNC B0 ;  /* 0x0000000000007941 */ /* 0x000fea0003800000 */
.L_x_7755:
        /* <DEDUP_REMOVED lines=17> */
.L_x_7758:
[----:B------:R-:W-:Y:S05]  /*a6b0*/  BSYNC B0 ;  /* 0x0000000000007941 */ /* 0x000fea0003800000 */
.L_x_7757:
[----:B01----:R0:W1:Y:S01]  /*a6c0*/  LDS R61, [R60+0x1980] ;  /* 0x001980003c3d7984 */ /* 0x0030620000000800 */
[----:B------:R-:W-:Y:S01]  /*a6d0*/  BSSY B0, `(.L_x_7759) ;  /* 0x0000006000007945 */ /* 0x000fe20003800000 */
[----:B------:R-:W-:Y:S02]  /*a6e0*/  IADD3 R163, R92, 0x300, RZ ;  /* 0x000003005ca37810 */ /* 0x000fe40007ffe0ff */
[----:B------:R-:W-:Y:S02]  /*a6f0*/  LEA.HI.SX32 R177, R177, R92, 0x1b ;  /* 0x0000005cb1b17211 */ /* 0x000fe400078fdaff */
[----:B------:R-:W-:Y:S01]  /*a700*/  LEA R120, R165, R90, 0x2 ;  /* 0x0000005aa5787211 */ /* 0x000fe200078e10ff */
[----:B------:R-:W-:Y:S06]  /*a710*/  @!P1 BRA `(.L_x_7760) ;  /* 0x0000000000049947 */ /* 0x000fec0003800000 */
[----:B-1----:R2:W-:Y:S02]  /*a720*/  REDG.E.ADD.F32.FTZ.RN.STRONG.GPU desc[UR20][R62.64+-0x1700], R61 ;  /* 0xffe9003d3e0079a6 */ /* 0x0025e4000c10f394 */
.L_x_7760:
[----:B------:R-:W-:Y:S05]  /*a730*/  BSYNC B0 ;  /* 0x0000000000007941 */ /* 0x000fea0003800000 */
.L_x_7759:
[----:B-12---:R1:W2:Y:S01]  /*a740*/  LDS R61, [R120+0x1a80] ;  /* 0x001a8000783d7984 */ /* 0x0062a20000000800 */
[----:B------:R-:W-:Y:S01]  /*a750*/  BSSY B0, `(.L_x_7761) ;  /* 0x0000006000007945 */ /* 0x000fe20003800000 */
[----:B------:R-:W-:Y:S02]  /*a760*/  IADD3 R165, R92, 0x340, RZ ;  /* 0x000003405ca57810 */ /* 0x000fe40007ffe0ff */
[----:B------:R-:W-:Y:S02]  /*a770*/  LEA.HI.SX32 R163, R163, R92, 0x1b ;  /* 0x0000005ca3a37211 */ /* 0x000fe400078fdaff */
[----:B------:R-:W-:Y:S01]  /*a780*/  LEA R177, R177, R90, 0x2 ;  /* 0x0000005ab1b17211 */ /* 0x000fe200078e10ff */
[----:B------:R-:W-:Y:S06]  /*a790*/  @!P2 BRA `(.L_x_7762) ;  /* 0x000000000004a947 */ /* 0x000fec0003800000 */
[----:B--2---:R4:W-:Y:S02]  /*a7a0*/  REDG.E.ADD.F32.FTZ.RN.STRONG.GPU desc[UR20][R62.64+-0x1600], R61 ;  /* 0xffea003d3e0079a6 */ /* 0x0049e4000c10f394 */
.L_x_7762:
[----:B------:R-:W-:Y:S05]  /*a7b0*/  BSYNC B0 ;  /* 0x0000000000007941 */ /* 0x000fea0003800000 */
.L_x_7761:
[----:B--2-4-:R2:W4:Y:S01]  /*a7c0*/  LDS R61, [R177+0x1b80] ;  /* 0x001b8000b13d7984 */ /* 0x0145220000000800 */
[----:B------:R-:W-:Y:S01]  /*a7d0*/  BSSY B0, `(.L_x_7763) ;  /* 0x0000005000007945 */ /* 0x000fe20003800000 */
[----:B------:R-:W-:Y:S02]  /*a7e0*/  LEA.HI.SX32 R165, R165, R92, 0x1b ;  /* 0x0000005ca5a57211 */ /* 0x000fe400078fdaff */
[----:B------:R-:W-:Y:S01]  /*a7f0*/  LEA R163, R163, R90, 0x2 ;  /* 0x0000005aa3a37211 */ /* 0x000fe200078e10ff */
[----:B------:R-:W-:Y:S06]  /*a800*/  @!P3 BRA `(.L_x_7764) ;  /* 0x000000000004b947 */ /* 0x000fec0003800000 */
[----:B----4-:R4:W-:Y:S02]  /*a810*/  REDG.E.ADD.F32.FTZ.RN.STRONG.GPU desc[UR20][R62.64+-0x1500], R61 ;  /* 0xffeb003d3e0079a6 */ /* 0x0109e4000c10f394 */
.L_x_7764:
[----:B------:R-:W-:Y:S05]  /*a820*/  BSYNC B0 ;  /* 0x0000000000007941 */ /* 0x000fea0003800000 */
.L_x_7763:
[----:B----4-:R4:W1:Y:S01]  /*a830*/  LDS R61, [R163+0x1c80] ;  /* 0x001c8000a33d7984 */ /* 0x0108620000000800 */
[----:B------:R-:W-:Y:S01]  /*a840*/  BSSY B0, `(.L_x_7765) ;  /* 0x0000004000007945 */ /* 0x000fe20003800000 */
[----:B0-----:R-:W-:-:S03]  /*a850*/  LEA R60, R165, R90, 0x2 ;  /* 0x0000005aa53c7211 */ /* 0x001fc600078e10ff */
[----:B------:R-:W-:Y:S05]  /*a860*/  @!P4 BRA `(.L_x_7766) ;  /* 0x000000000004c947 */ /* 0x000fea0003800000 */
[----:B-1----:R0:W-:Y:S02]  /*a870*/  REDG.E.ADD.F32.FTZ.RN.STRONG.GPU desc[UR20][R62.64+-0x1400], R61 ;  /* 0xffec003d3e0079a6 */ /* 0x0021e4000c10f394 */
.L_x_7766:
[----:B------:R-:W-:Y:S05]  /*a880*/  BSYNC B0 ;  /* 0x0000000000007941 */ /* 0x000fea0003800000 */
.L_x_7765:
[----:B01----:R0:W1:Y:S01]  /*a890*/  LDS R61, [R60+0x1d80] ;  /* 0x001d80003c3d7984 */ /* 0x0030620000000800 */
[----:B------:R-:W-:Y:S01]  /*a8a0*/  BSSY B0, `(.L_x_7767) ;  /* 0x0000005000007945 */ /* 0x000fe20003800000 */
[C---:B----4-:R-:W-:Y:S02]  /*a8b0*/  IADD3 R163, R92.reuse, 0x380, RZ ;  /* 0x000003805ca37810 */ /* 0x050fe40007ffe0ff */
[----:B------:R-:W-:Y:S01]  /*a8c0*/  IADD3 R165, R92, 0x3c0, RZ ;  /* 0x000003c05ca57810 */ /* 0x000fe20007ffe0ff */
[----:B------:R-:W-:Y:S06]  /*a8d0*/  @!P5 BRA `(.L_x_7768) ;  /* 0x000000000004d947 */ /* 0x000fec0003800000 */
[----:B-1----:R4:W-:Y:S02]  /*a8e0*/  REDG.E.ADD.F32.FTZ.RN.STRONG.GPU desc[UR20][R62.64+-0x1300], R61 ;  /* 0xffed003d3e0079a6 */ /* 0x0029e4000c10f394 */
.L_x_7768:
[----:B------:R-:W-:Y:S05]  /*a8f0*/  BSYNC B0 ;  /* 0x0000000000007941 */ /* 0x000fea0003800000 */
.L_x_7767:
        /* <DEDUP_REMOVED lines=17> */
.L_x_7770:
[----:B------:R-:W-:Y:S05]  /*aa10*/  BSYNC B0 ;  /* 0x0000000000007941 */ /* 0x000fea0003800000 */
.L_x_7769:
[----:B-12---:R1:W2:Y:S01]  /*aa20*/  LDS R61, [R165+0x1f80] ;  /* 0x001f8000a53d7984 */ /* 0x0062a20000000800 */
[----:B------:R-:W-:Y:S01]  /*aa30*/  BSSY B0, `(.L_x_7771) ;  /* 0x0000006000007945 */ /* 0x000fe20003800000 */
[----:B------:R-:W-:Y:S02]  /*aa40*/  IADD3 R163, R92, 0x480, RZ ;  /* 0x000004805ca37810 */ /* 0x000fe40007ffe0ff */
[----:B------:R-:W-:Y:S02]  /*aa50*/  LEA.HI.SX32 R179, R179, R92, 0x1b ;  /* 0x0000005cb3b37211 */ /* 0x000fe400078fdaff */
[----:B------:R-:W-:Y:S01]  /*aa60*/  LEA R177, R177, R90, 0x2 ;  /* 0x0000005ab1b17211 */ /* 0x000fe200078e10ff */
[----:B------:R-:W-:Y:S06]  /*aa70*/  @!P1 BRA `(.L_x_7772) ;  /* 0x0000000000049947 */ /* 0x000fec0003800000 */
[----:B--2---:R4:W-:Y:S02]  /*aa80*/  REDG.E.ADD.F32.FTZ.RN.STRONG.GPU desc[UR20][R62.64+-0x1100], R61 ;  /* 0xffef003d3e0079a6 */ /* 0x0049e4000c10f394 */
.L_x_7772:
[----:B------:R-:W-:Y:S05]  /*aa90*/  BSYNC B0 ;  /* 0x0000000000007941 */ /* 0x000fea0003800000 */
.L_x_7771:
[----:B--2-4-:R2:W4:Y:S01]  /*aaa0*/  LDS R61, [R177+0x2080] ;  /* 0x00208000b13d7984 */ /* 0x0145220000000800 */
[----:B------:R-:W-:Y:S01]  /*aab0*/  BSSY B0, `(.L_x_7773) ;  /* 0x0000006000007945 */ /* 0x000fe20003800000 */
[----:B-1----:R-:W-:Y:S02]  /*aac0*/  IADD3 R165, R92, 0x4c0, RZ ;  /* 0x000004c05ca57810 */ /* 0x002fe40007ffe0ff */
[----:B------:R-:W-:Y:S02]  /*aad0*/  LEA.HI.SX32 R163, R163, R92, 0x1b ;  /* 0x0000005ca3a37211 */ /* 0x000fe400078fdaff */
[----:B------:R-:W-:Y:S01]  /*aae0*/  LEA R179, R179, R90, 0x2 ;  /* 0x0000005ab3b37211 */ /* 0x000fe200078e10ff */
[----:B------:R-:W-:Y:S06]  /*aaf0*/  @!P2 BRA `(.L_x_7774) ;  /* 0x000000000004a947 */ /* 0x000fec0003800000 */
[----:B----4-:R1:W-:Y:S02]  /*ab00*/  REDG.E.ADD.F32.FTZ.RN.STRONG.GPU desc[UR20][R62.64+-0x1000], R61 ;  /* 0xfff0003d3e0079a6 */ /* 0x0103e4000c10f394 */
.L_x_7774:
[----:B------:R-:W-:Y:S05]  /*ab10*/  BSYNC B0 ;  /* 0x0000000000007941 */ /* 0x000fea0003800000 */
.L_x_7773:
[----:B-1--4-:R1:W4:Y:S01]  /*ab20*/  LDS R61, [R179+0x2180] ;  /* 0x00218000b33d7984 */ /* 0x0123220000000800 */
[----:B------:R-:W-:Y:S01]  /*ab30*/  BSSY B0, `(.L_x_7775) ;  /* 0x0000005000007945 */ /* 0x000fe20003800000 */
[----:B------:R-:W-:Y:S02]  /*ab40*/  LEA.HI.SX32 R165, R165, R92, 0x1b ;  /* 0x0000005ca5a57211 */ /* 0x000fe400078fdaff */
[----:B------:R-:W-:Y:S01]  /*ab50*/  LEA R163, R163, R90, 0x2 ;  /* 0x0000005aa3a37211 */ /* 0x000fe200078e10ff */
[----:B------:R-:W-:Y:S06]  /*ab60*/  @!P3 BRA `(.L_x_7776) ;  /* 0x000000000004b947 */ /* 0x000fec0003800000 */
[----:B----4-:R4:W-:Y:S02]  /*ab70*/  REDG.E.ADD.F32.FTZ.RN.STRONG.GPU desc[UR20][R62.64+-0xf00], R61 ;  /* 0xfff1003d3e0079a6 */ /* 0x0109e4000c10f394 */
.L_x_7776:
[----:B------:R-:W-:Y:S05]  /*ab80*/  BSYNC B0 ;  /* 0x0000000000007941 */ /* 0x000fea0003800000 */
.L_x_7775:
[----:B----4-:R4:W1:Y:S01]  /*ab90*/  LDS R61, [R163+0x2280] ;  /* 0x00228000a33d7984 */ /* 0x0108620000000800 */
[----:B------:R-:W-:Y:S01]  /*aba0*/  BSSY B0, `(.L_x_7777) ;  /* 0x0000004000007945 */ /* 0x000fe20003800000 */
[----:B0-----:R-:W-:-:S03]  /*abb0*/  LEA R60, R165, R90, 0x2 ;  /* 0x0000005aa53c7211 */ /* 0x001fc600078e10ff */
[----:B------:R-:W-:Y:S05]  /*abc0*/  @!P4 BRA `(.L_x_7778) ;  /* 0x000000000004c947 */ /* 0x000fea0003800000 */
[----:B-1----:R0:W-:Y:S02]  /*abd0*/  REDG.E.ADD.F32.FTZ.RN.STRONG.GPU desc[UR20][R62.64+-0xe00], R61 ;  /* 0xfff2003d3e0079a6 */ /* 0x0021e4000c10f394 */
.L_x_7778:
[----:B------:R-:W-:Y:S05]  /*abe0*/  BSYNC B0 ;  /* 0x0000000000007941 */ /* 0x000fea0003800000 */
.L_x_7777:
[----:B01----:R0:W1:Y:S01]  /*abf0*/  LDS R61, [R60+0x2380] ;  /* 0x002380003c3d7984 */ /* 0x0030620000000800 */
[----:B------:R-:W-:Y:S01]  /*ac00*/  BSSY B0, `(.L_x_7779) ;  /* 0x0000005000007945 */ /* 0x000fe20003800000 */
[C---:B----4-:R-:W-:Y:S02]  /*ac10*/  IADD3 R163, R92.reuse, 0x500, RZ ;  /* 0x000005005ca37810 */ /* 0x050fe40007ffe0ff */
[----:B------:R-:W-:Y:S01]  /*ac20*/  IADD3 R165, R92, 0x540, RZ ;  /* 0x000005405ca57810 */ /* 0x000fe20007ffe0ff */
[----:B------:R-:W-:Y:S06]  /*ac30*/  @!P5 BRA `(.L_x_7780) ;  /* 0x000000000004d947 */ /* 0x000fec0003800000 */
[----:B-1----:R4:W-:Y:S02]  /*ac40*/  REDG.E.ADD.F32.FTZ.RN.STRONG.GPU desc[UR20][R62.64+-0xd00], R61 ;  /* 0xfff3003d3e0079a6 */ /* 0x0029e4000c10f394 */
.L_x_7780:
[----:B------:R-:W-:Y:S05]  /*ac50*/  BSYNC B0 ;  /* 0x0000000000007941 */ /* 0x000fea0003800000 */
.L_x_7779:
        /* <DEDUP_REMOVED lines=17> */
.L_x_7782:
[----:B------:R-:W-:Y:S05]  /*ad70*/  BSYNC B0 ;  /* 0x0000000000007941 */ /* 0x000fea0003800000 */
.L_x_7781:
[----:B-12---:R1:W2:Y:S01]  /*ad80*/  LDS R61, [R165+0x2580] ;  /* 0x00258000a53d7984 */ /* 0x0062a20000000800 */
[----:B------:R-:W-:Y:S01]  /*ad90*/  BSSY B0, `(.L_x_7783) ;  /* 0x0000006000007945 */ /* 0x000fe20003800000 */
[----:B------:R-:W-:Y:S02]  /*ada0*/  IADD3 R163, R92, 0x600, RZ ;  /* 0x000006005ca37810 */ /* 0x000fe40007ffe0ff */
[----:B------:R-:W-:Y:S02]  /*adb0*/  LEA.HI.SX32 R179, R179, R92, 0x1b ;  /* 0x0000005cb3b37211 */ /* 0x000fe400078fdaff */
[----:B------:R-:W-:Y:S01]  /*adc0*/  LEA R177, R177, R90, 0x2 ;  /* 0x0000005ab1b17211 */ /* 0x000fe200078e10ff */
[----:B------:R-:W-:Y:S06]  /*add0*/  @!P1 BRA `(.L_x_7784) ;  /* 0x0000000000049947 */ /* 0x000fec0003800000 */
[----:B--2---:R4:W-:Y:S02]  /*ade0*/  REDG.E.ADD.F32.FTZ.RN.STRONG.GPU desc[UR20][R62.64+-0xb00], R61 ;  /* 0xfff5003d3e0079a6 */ /* 0x0049e4000c10f394 */
.L_x_7784:
[----:B------:R-:W-:Y:S05]  /*adf0*/  BSYNC B0 ;  /* 0x0000000000007941 */ /* 0x000fea0003800000 */
.L_x_7783:
[----:B--2-4-:R2:W4:Y:S01]  /*ae00*/  LDS R61, [R177+0x2680] ;  /* 0x00268000b13d7984 */ /* 0x0145220000000800 */
[----:B------:R-:W-:Y:S01]  /*ae10*/  BSSY B0, `(.L_x_7785) ;  /* 0x0000006000007945 */ /* 0x000fe20003800000 */
[----:B-1----:R-:W-:Y:S02]  /*ae20*/  IADD3 R165, R92, 0x640, RZ ;  /* 0x000006405ca57810 */ /* 0x002fe40007ffe0ff */
[----:B------:R-:W-:Y:S02]  /*ae30*/  LEA.HI.SX32 R163, R163, R92, 0x1b ;  /* 0x0000005ca3a37211 */ /* 0x000fe400078fdaff */
[----:B------:R-:W-:Y:S01]  /*ae40*/  LEA R179, R179, R90, 0x2 ;  /* 0x0000005ab3b37211 */ /* 0x000fe200078e10ff */
[----:B------:R-:W-:Y:S06]  /*ae50*/  @!P2 BRA `(.L_x_7786) ;  /* 0x000000000004a947 */ /* 0x000fec0003800000 */
[----:B----4-:R1:W-:Y:S02]  /*ae60*/  REDG.E.ADD.F32.FTZ.RN.STRONG.GPU desc[UR20][R62.64+-0xa00], R61 ;  /* 0xfff6003d3e0079a6 */ /* 0x0103e4000c10f394 */
.L_x_7786:
[----:B------:R-:W-:Y:S05]  /*ae70*/  BSYNC B0 ;  /* 0x0000000000007941 */ /* 0x000fea0003800000 */
.L_x_7785:
[----:B-1--4-:R1:W4:Y:S01]  /*ae80*/  LDS R61, [R179+0x2780] ;  /* 0x00278000b33d7984 */ /* 0x0123220000000800 */
[----:B------:R-:W-:Y:S01]  /*ae90*/  BSSY B0, `(.L_x_7787) ;  /* 0x0000005000007945 */ /* 0x000fe20003800000 */
[----:B------:R-:W-:Y:S02]  /*aea0*/  LEA.HI.SX32 R165, R165, R92, 0x1b ;  /* 0x0000005ca5a57211 */ /* 0x000fe400078fdaff */
[----:B------:R-:W-:Y:S01]  /*aeb0*/  LEA R163, R163, R90, 0x2 ;  /* 0x0000005aa3a37211 */ /* 0x000fe200078e10ff */
[----:B------:R-:W-:Y:S06]  /*aec0*/  @!P3 BRA `(.L_x_7788) ;  /* 0x000000000004b947 */ /* 0x000fec0003800000 */
[----:B----4-:R4:W-:Y:S02]  /*aed0*/  REDG.E.ADD.F32.FTZ.RN.STRONG.GPU desc[UR20][R62.64+-0x900], R61 ;  /* 0xfff7003d3e0079a6 */ /* 0x0109e4000c10f394 */
.L_x_7788:
[----:B------:R-:W-:Y:S05]  /*aee0*/  BSYNC B0 ;  /* 0x0000000000007941 */ /* 0x000fea0003800000 */
.L_x_7787:
[----:B----4-:R4:W1:Y:S01]  /*aef0*/  LDS R61, [R163+0x2880] ;  /* 0x00288000a33d7984 */ /* 0x0108620000000800 */
[----:B------:R-:W-:Y:S01]  /*af00*/  BSSY B0, `(.L_x_7789) ;  /* 0x0000004000007945 */ /* 0x000fe20003800000 */
[----:B0-----:R-:W-:-:S03]  /*af10*/  LEA R60, R165, R90, 0x2 ;  /* 0x0000005aa53c7211 */ /* 0x001fc600078e10ff */
[----:B------:R-:W-:Y:S05]  /*af20*/  @!P4 BRA `(.L_x_7790) ;  /* 0x000000000004c947 */ /* 0x000fea0003800000 */
[----:B-1----:R0:W-:Y:S02]  /*af30*/  REDG.E.ADD.F32.FTZ.RN.STRONG.GPU desc[UR20][R62.64+-0x800], R61 ;  /* 0xfff8003d3e0079a6 */ /* 0x0021e4000c10f394 */
.L_x_7790:
[----:B------:R-:W-:Y:S05]  /*af40*/  BSYNC B0 ;  /* 0x0000000000007941 */ /* 0x000fea0003800000 */
.L_x_7789:
[----:B01----:R0:W1:Y:S01]  /*af50*/  LDS R61, [R60+0x2980] ;  /* 0x002980003c3d7984 */ /* 0x0030620000000800 */
[----:B------:R-:W-:Y:S01]  /*af60*/  BSSY B0, `(.L_x_7791) ;  /* 0x0000005000007945 */ /* 0x000fe20003800000 */
[C---:B----4-:R-:W-:Y:S02]  /*af70*/  IADD3 R163, R92.reuse, 0x680, RZ ;  /* 0x000006805ca37810 */ /* 0x050fe40007ffe0ff */
[----:B------:R-:W-:Y:S01]  /*af80*/  IADD3 R165, R92, 0x6c0, RZ ;  /* 0x000006c05ca57810 */ /* 0x000fe20007ffe0ff */
[----:B------:R-:W-:Y:S06]  /*af90*/  @!P5 BRA `(.L_x_7792) ;  /* 0x000000000004d947 */ /* 0x000fec0003800000 */
[----:B-1----:R4:W-:Y:S02]  /*afa0*/  REDG.E.ADD.F32.FTZ.RN.STRONG.GPU desc[UR20][R62.64+-0x700], R61 ;  /* 0xfff9003d3e0079a6 */ /* 0x0029e4000c10f394 */
.L_x_7792:
[----:B------:R-:W-:Y:S05]  /*afb0*/  BSYNC B0 ;  /* 0x0000000000007941 */ /* 0x000fea0003800000 */
.L_x_7791:
        /* <DEDUP_REMOVED lines=17> */
.L_x_7794:
[----:B------:R-:W-:Y:S05]  /*b0d0*/  BSYNC B0 ;  /* 0x0000000000007941 */ /* 0x000fea0003800000 */
.L_x_7793:
[----:B-12---:R1:W2:Y:S01]  /*b0e0*/  LDS R61, [R165+0x2b80] ;  /* 0x002b8000a53d7984 */ /* 0x0062a20000000800 */
[----:B------:R-:W-:Y:S01]  /*b0f0*/  BSSY B0, `(.L_x_7795) ;  /* 0x0000006000007945 */ /* 0x000fe20003800000 */
[----:B------:R-:W-:Y:S02]  /*b100*/  IADD3 R163, R92, 0x780, RZ ;  /* 0x000007805ca37810 */ /* 0x000fe40007ffe0ff */
[----:B------:R-:W-:Y:S02]  /*b110*/  LEA.HI.SX32 R179, R179, R92, 0x1b ;  /* 0x0000005cb3b37211 */ /* 0x000fe400078fdaff */
[----:B------:R-:W-:Y:S01]  /*b120*/  LEA R177, R177, R90, 0x2 ;  /* 0x0000005ab1b17211 */ /* 0x000fe200078e10ff */
[----:B------:R-:W-:Y:S06]  /*b130*/  @!P1 BRA `(.L_x_7796) ;  /* 0x0000000000049947 */ /* 0x000fec0003800000 */
[----:B--2---:R4:W-:Y:S02]  /*b140*/  REDG.E.ADD.F32.FTZ.RN.STRONG.GPU desc[UR20][R62.64+-0x500], R61 ;  /* 0xfffb003d3e0079a6 */ /* 0x0049e4000c10f394 */
.L_x_7796:
[----:B------:R-:W-:Y:S05]  /*b150*/  BSYNC B0 ;  /* 0x0000000000007941 */ /* 0x000fea0003800000 */
.L_x_7795:
[----:B--2-4-:R2:W4:Y:S01]  /*b160*/  LDS R61, [R177+0x2c80] ;  /* 0x002c8000b13d7984 */ /* 0x0145220000000800 */
[----:B------:R-:W-:Y:S01]  /*b170*/  BSSY B0, `(.L_x_7797) ;  /* 0x0000006000007945 */ /* 0x000fe20003800000 */
[----:B-1----:R-:W-:Y:S02]  /*b180*/  IADD3 R165, R92, 0x7c0, RZ ;  /* 0x000007c05ca57810 */ /* 0x002fe40007ffe0ff */
[----:B------:R-:W-:Y:S02]  /*b190*/  LEA.HI.SX32 R163, R163, R92, 0x1b ;  /* 0x0000005ca3a37211 */ /* 0x000fe400078fdaff */
[----:B------:R-:W-:Y:S01]  /*b1a0*/  LEA R179, R179, R90, 0x2 ;  /* 0x0000005ab3b37211 */ /* 0x000fe200078e10ff */
[----:B------:R-:W-:Y:S06]  /*b1b0*/  @!P2 BRA `(.L_x_7798) ;  /* 0x000000000004a947 */ /* 0x000fec0003800000 */
[----:B----4-:R1:W-:Y:S02]  /*b1c0*/  REDG.E.ADD.F32.FTZ.RN.STRONG.GPU desc[UR20][R62.64+-0x400], R61 ;  /* 0xfffc003d3e0079a6 */ /* 0x0103e4000c10f394 */
.L_x_7798:
[----:B------:R-:W-:Y:S05]  /*b1d0*/  BSYNC B0 ;  /* 0x0000000000007941 */ /* 0x000fea0003800000 */
.L_x_7797:
[----:B-1--4-:R1:W4:Y:S01]  /*b1e0*/  LDS R61, [R179+0x2d80] ;  /* 0x002d8000b33d7984 */ /* 0x0123220000000800 */
[----:B------:R-:W-:Y:S01]  /*b1f0*/  BSSY B0, `(.L_x_7799) ;  /* 0x0000005000007945 */ /* 0x000fe20003800000 */
[----:B------:R-:W-:Y:S02]  /*b200*/  LEA.HI.SX32 R165, R165, R92, 0x1b ;  /* 0x0000005ca5a57211 */ /* 0x000fe400078fdaff */
[----:B------:R-:W-:Y:S01]  /*b210*/  LEA R163, R163, R90, 0x2 ;  /* 0x0000005aa3a37211 */ /* 0x000fe200078e10ff */
[----:B------:R-:W-:Y:S06]  /*b220*/  @!P3 BRA `(.L_x_7800) ;  /* 0x000000000004b947 */ /* 0x000fec0003800000 */
[----:B----4-:R4:W-:Y:S02]  /*b230*/  REDG.E.ADD.F32.FTZ.RN.STRONG.GPU desc[UR20][R62.64+-0x300], R61 ;  /* 0xfffd003d3e0079a6 */ /* 0x0109e4000c10f394 */
.L_x_7800:
[----:B------:R-:W-:Y:S05]  /*b240*/  BSYNC B0 ;  /* 0x0000000000007941 */ /* 0x000fea0003800000 */
.L_x_7799:
[----:B----4-:R4:W0:Y:S01]  /*b250*/  LDS R61, [R163+0x2e80] ;  /* 0x002e8000a33d7984 */ /* 0x0108220000000800 */
[----:B------:R-:W-:Y:S01]  /*b260*/  BSSY B0, `(.L_x_7801) ;  /* 0x0000004000007945 */ /* 0x000fe20003800000 */
[----:B------:R-:W-:-:S03]  /*b270*/  LEA R165, R165, R90, 0x2 ;  /* 0x0000005aa5a57211 */ /* 0x000fc600078e10ff */
[----:B------:R-:W-:Y:S05]  /*b280*/  @!P4 BRA `(.L_x_7802) ;  /* 0x000000000004c947 */ /* 0x000fea0003800000 */
[----:B0-----:R0:W-:Y:S02]  /*b290*/  REDG.E.ADD.F32.FTZ.RN.STRONG.GPU desc[UR20][R62.64+-0x200], R61 ;  /* 0xfffe003d3e0079a6 */ /* 0x0011e4000c10f394 */
.L_x_7802:
[----:B------:R-:W-:Y:S05]  /*b2a0*/  BSYNC B0 ;  /* 0x0000000000007941 */ /* 0x000fea0003800000 */
.L_x_7801:
[----:B0-----:R0:W0:Y:S01]  /*b2b0*/  LDS R61, [R165+0x2f80] ;  /* 0x002f8000a53d7984 */ /* 0x0010220000000800 */
[----:B------:R-:W-:Y:S01]  /*b2c0*/  BSSY B0, `(.L_x_7803) ;  /* 0x0000004000007945 */ /* 0x000fe20003800000 */
[----:B------:R-:W-:-:S03]  /*b2d0*/  FADD.FTZ R60, R175, R164 ;  /* 0x000000a4af3c7221 */ /* 0x000fc60000010000 */
[----:B------:R-:W-:Y:S05]  /*b2e0*/  @!P5 BRA `(.L_x_7804) ;  /* 0x000000000004d947 */ /* 0x000fea0003800000 */
[----:B0-----:R0:W-:Y:S02]  /*b2f0*/  REDG.E.ADD.F32.FTZ.RN.STRONG.GPU desc[UR20][R62.64+-0x100], R61 ;  /* 0xffff003d3e0079a6 */ /* 0x0011e4000c10f394 */
.L_x_7804:
[----:B------:R-:W-:Y:S05]  /*b300*/  BSYNC B0 ;  /* 0x0000000000007941 */ /* 0x000fea0003800000 */
.L_x_7803:
[----:B------:R-:W5:Y:S01]  /*b310*/  SHFL.DOWN PT, R120, R118, 0x1, 0x1f ;  /* 0x08201f0076787f89 */ /* 0x000f6200000e0000 */
        /* <DEDUP_REMOVED lines=10> */
[----:B------:R-:W-:Y:S01]  /*b3c0*/  FFMA.FTZ R111, R111, R158, R224 ;  /* 0x0000009e6f6f7223 */ /* 0x000fe200000100e0 */
[----:B----4-:R-:W4:Y:S01]  /*b3d0*/  SHFL.DOWN PT, R163, R60, 0x1, 0x1f ;  /* 0x08201f003ca37f89 */ /* 0x010f2200000e0000 */
[----:B------:R-:W-:Y:S01]  /*b3e0*/  FFMA.FTZ R110, R110, R125, R129 ;  /* 0x0000007d6e6e7223 */ /* 0x000fe20000010081 */
[----:B------:R-:W-:Y:S01]  /*b3f0*/  FFMA.FTZ R109, R109, R154, R220 ;  /* 0x0000009a6d6d7223 */ /* 0x000fe200000100dc */
[----:B------:R-:W-:Y:S01]  /*b400*/  FADD.FTZ R75, R112, R75 ;  /* 0x0000004b704b7221 */ /* 0x000fe20000010000 */
[----:B------:R-:W-:Y:S01]  /*b410*/  FADD.FTZ R74, R111, R74 ;  /* 0x0000004a6f4a7221 */ /* 0x000fe20000010000 */
[----:B------:R-:W-:Y:S01]  /*b420*/  FADD.FTZ R73, R110, R73 ;  /* 0x000000496e497221 */ /* 0x000fe20000010000 */
[----:B------:R-:W-:Y:S01]  /*b430*/  FADD.FTZ R72, R109, R72 ;  /* 0x000000486d487221 */ /* 0x000fe20000010000 */
[----:B------:R-:W-:Y:S01]  /*b440*/  FMUL.FTZ R108, R108, R189 ;  /* 0x000000bd6c6c7220 */ /* 0x000fe20000410000 */
[----:B------:R-:W-:Y:S01]  /*b450*/  FMUL.FTZ R152, R115, R152 ;  /* 0x0000009873987220 */ /* 0x000fe20000410000 */
[----:B------:R-:W-:Y:S01]  /*b460*/  FMUL.FTZ R94, R94, R135 ;  /* 0x000000875e5e7220 */ /* 0x000fe20000410000 */
[----:B------:R-:W-:Y:S01]  /*b470*/  ISETP.NE.AND P2, PT, R91, RZ, PT ;  /* 0x000000ff5b00720c */ /* 0x000fe20003f45270 */
[----:B------:R-:W-:Y:S01]  /*b480*/  FFMA.FTZ R107, R107, R128, R108 ;  /* 0x000000806b6b7223 */ /* 0x000fe2000001006c */
[----:B-----5:R-:W-:Y:S01]  /*b490*/  @!P1 FADD.FTZ R61, R61, R120 ;  /* 0x000000783d3d9221 */ /* 0x020fe20000010000 */
[----:B------:R-:W-:Y:S01]  /*b4a0*/  FFMA.FTZ R209, R209, R156, R152 ;  /* 0x0000009cd1d17223 */ /* 0x000fe20000010098 */
[----:B------:R-:W-:Y:S01]  /*b4b0*/  FFMA.FTZ R93, R93, R172, R94 ;  /* 0x000000ac5d5d7223 */ /* 0x000fe2000001005e */
[-C--:B------:R-:W-:Y:S01]  /*b4c0*/  FFMA.FTZ R42, R11, R107.reuse, R42 ;  /* 0x0000006b0b2a7223 */ /* 0x080fe2000001002a */
[----:B0-----:R-:W-:Y:S01]  /*b4d0*/  @!P1 FADD.FTZ R62, R62, R165 ;  /* 0x000000a53e3e9221 */ /* 0x001fe20000010000 */
[----:B------:R-:W0:Y:S01]  /*b4e0*/  SHFL.DOWN PT, R118, R61, 0x2, 0x1f ;  /* 0x08401f003d767f89 */ /* 0x000e2200000e0000 */
[----:B------:R-:W-:Y:S01]  /*b4f0*/  FFMA.FTZ R114, R114, R107, R209 ;  /* 0x0000006b72727223 */ /* 0x000fe200000100d1 */
[----:B------:R-:W-:Y:S01]  /*b500*/  FMUL.FTZ R127, R127, R116 ;  /* 0x000000747f7f7220 */ /* 0x000fe20000410000 */
[----:B-1----:R-:W-:Y:S01]  /*b510*/  @!P1 FADD.FTZ R63, R63, R164 ;  /* 0x000000a43f3f9221 */ /* 0x002fe20000010000 */
[----:B------:R-:W1:Y:S01]  /*b520*/  SHFL.DOWN PT, R165, R62, 0x2, 0x1f ;  /* 0x08401f003ea57f89 */ /* 0x000e6200000e0000 */
[----:B------:R-:W-:Y:S01]  /*b530*/  FMUL.FTZ R71, R71, R150 ;  /* 0x0000009647477220 */ /* 0x000fe20000410000 */
[----:B------:R-:W-:Y:S01]  /*b540*/  FMUL.FTZ R95, R95, R136 ;  /* 0x000000885f5f7220 */ /* 0x000fe20000410000 */
[----:B----4-:R-:W-:Y:S01]  /*b550*/  @!P1 FADD.FTZ R60, R163, R60 ;  /* 0x0000003ca33c9221 */ /* 0x010fe20000010000 */
[----:B------:R-:W4:Y:S01]  /*b560*/  SHFL.DOWN PT, R120, R63, 0x2, 0x1f ;  /* 0x08401f003f787f89 */ /* 0x000f2200000e0000 */
[----:B------:R-:W-:Y:S01]  /*b570*/  ISETP.GT.AND P1, PT, R91, 0x1d, PT ;  /* 0x0000001d5b00780c */ /* 0x000fe20003f24270 */
[----:B------:R-:W-:Y:S01]  /*b580*/  FMUL.FTZ R148, R69, R148 ;  /* 0x0000009445947220 */ /* 0x000fe20000410000 */
[----:B------:R-:W-:Y:S01]  /*b590*/  FMUL.FTZ R98, R98, R139 ;  /* 0x0000008b62627220 */ /* 0x000fe20000410000 */
[----:B------:R-:W5:Y:S01]  /*b5a0*/  SHFL.DOWN PT, R163, R60, 0x2, 0x1f ;  /* 0x08401f003ca37f89 */ /* 0x000f6200000e0000 */
        /* <DEDUP_REMOVED lines=41> */
[----:B------:R-:W-:Y:S01]  /*b840*/  BSSY B0, `(.L_x_7805) ;  /* 0x0000048000007945 */ /* 0x000fe20003800000 */
[----:B------:R-:W-:Y:S01]  /*b850*/  FFMA.FTZ R34, R3, R160, R34 ;  /* 0x000000a003227223 */ /* 0x000fe20000010022 */
[----:B------:R-:W-:Y:S01]  /*b860*/  FADD.FTZ R76, R117, R76 ;  /* 0x0000004c754c7221 */ /* 0x000fe20000010000 */
        /* <DEDUP_REMOVED lines=11> */
[----:B------:R-:W-:Y:S01]  /*b920*/  FADD.FTZ R59, R122, R59 ;  /* 0x0000003b7a3b7221 */ /* 0x000fe20000010000 */
[----:B------:R-:W-:Y:S01]  /*b930*/  FFMA.FTZ R39, R8, R137, R39 ;  /* 0x0000008908277223 */ /* 0x000fe20000010027 */
[----:B------:R-:W5:Y:S01]  /*b940*/  SHFL.DOWN PT, R109, R60, 0x8, 0x1f ;  /* 0x09001f003c6d7f89 */ /* 0x000f6200000e0000 */
[----:B------:R-:W-:Y:S01]  /*b950*/  FFMA.FTZ R40, R9, R147, R40 ;  /* 0x0000009309287223 */ /* 0x000fe20000010028 */
[----:B------:R-:W-:Y:S01]  /*b960*/  FADD.FTZ R58, R141, R58 ;  /* 0x0000003a8d3a7221 */ /* 0x000fe20000010000 */
[----:B------:R-:W-:Y:S01]  /*b970*/  FADD.FTZ R57, R166, R57 ;  /* 0x00000039a6397221 */ /* 0x000fe20000010000 */
        /* <DEDUP_REMOVED lines=8> */
[----:B0-----:R-:W-:Y:S01]  /*ba00*/  @!P1 FADD.FTZ R61, R61, R110 ;  /* 0x0000006e3d3d9221 */ /* 0x001fe20000010000 */
[----:B------:R-:W-:Y:S01]  /*ba10*/  FADD.FTZ R52, R67, R52 ;  /* 0x0000003443347221 */ /* 0x000fe20000010000 */
[----:B------:R-:W-:Y:S01]  /*ba20*/  FFMA.FTZ R46, R15, R100, R46 ;  /* 0x000000640f2e7223 */ /* 0x000fe2000001002e */
[----:B------:R-:W-:Y:S01]  /*ba30*/  FFMA.FTZ R47, R16, R102, R47 ;  /* 0x00000066102f7223 */ /* 0x000fe2000001002f */
[----:B-1----:R-:W-:Y:S01]  /*ba40*/  @!P1 FADD.FTZ R62, R62, R111 ;  /* 0x0000006f3e3e9221 */ /* 0x002fe20000010000 */
[----:B------:R-:W0:Y:S01]  /*ba50*/  SHFL.DOWN PT, R94, R61, 0x10, 0x1f ;  /* 0x0a001f003d5e7f89 */ /* 0x000e2200000e0000 */
[----:B------:R-:W-:Y:S01]  /*ba60*/  FADD.FTZ R51, R142, R51 ;  /* 0x000000338e337221 */ /* 0x000fe20000010000 */
[----:B------:R-:W-:Y:S01]  /*ba70*/  FFMA.FTZ R48, R17, R105, R48 ;  /* 0x0000006911307223 */ /* 0x000fe20000010030 */
[----:B----4-:R-:W-:Y:S01]  /*ba80*/  @!P1 FADD.FTZ R63, R63, R112 ;  /* 0x000000703f3f9221 */ /* 0x010fe20000010000 */
[----:B------:R-:W-:Y:S01]  /*ba90*/  FADD.FTZ R50, R101, R50 ;  /* 0x0000003265327221 */ /* 0x000fe20000010000 */
[----:B------:R-:W-:Y:S01]  /*baa0*/  FADD.FTZ R49, R104, R49 ;  /* 0x0000003168317221 */ /* 0x000fe20000010000 */
[----:B-----5:R-:W-:-:S02]  /*bab0*/  @!P1 FADD.FTZ R60, R60, R109 ;  /* 0x0000006d3c3c9221 */ /* 0x020fc40000010000 */
[----:B------:R-:W1:Y:S01]  /*bac0*/  SHFL.DOWN PT, R108, R63, 0x10, 0x1f ;  /* 0x0a001f003f6c7f89 */ /* 0x000e6200000e0000 */
[----:B------:R-:W-:-:S03]  /*bad0*/  ISETP.GT.AND P1, PT, R91, 0xf, PT ;  /* 0x0000000f5b00780c */ /* 0x000fc60003f24270 */
[----:B------:R-:W4:Y:S04]  /*bae0*/  SHFL.DOWN PT, R109, R62, 0x10, 0x1f ;  /* 0x0a001f003e6d7f89 */ /* 0x000f2800000e0000 */
[----:B------:R-:W5:Y:S06]  /*baf0*/  SHFL.DOWN PT, R107, R60, 0x10, 0x1f ;  /* 0x0a001f003c6b7f89 */ /* 0x000f6c00000e0000 */
        /* <DEDUP_REMOVED lines=17> */
[----:B------:R-:W4:Y:S01]  /*bc10*/  @P0 LDS.64 R70, [R93+0x5be0] ;  /* 0x005be0005d460984 */ /* 0x000f220000000a00 */
[----:B0-----:R-:W-:Y:S01]  /*bc20*/  FADD.FTZ R63, R63, R67 ;  /* 0x000000433f3f7221 */ /* 0x001fe20000010000 */
[----:B------:R-:W-:Y:S01]  /*bc30*/  FADD.FTZ R62, R62, R66 ;  /* 0x000000423e3e7221 */ /* 0x000fe20000010000 */
[----:B------:R-:W-:Y:S01]  /*bc40*/  FADD.FTZ R61, R61, R65 ;  /* 0x000000413d3d7221 */ /* 0x000fe20000010000 */
[----:B------:R-:W-:Y:S01]  /*bc50*/  FADD.FTZ R60, R60, R64 ;  /* 0x000000403c3c7221 */ /* 0x000fe20000010000 */
[----:B-1----:R-:W-:Y:S01]  /*bc60*/  @P0 FADD.FTZ R63, R63, R69 ;  /* 0x000000453f3f0221 */ /* 0x002fe20000010000 */
[----:B------:R-:W-:Y:S01]  /*bc70*/  @P0 FADD.FTZ R62, R62, R68 ;  /* 0x000000443e3e0221 */ /* 0x000fe20000010000 */
[----:B----4-:R-:W-:Y:S01]  /*bc80*/  @P0 FADD.FTZ R61, R61, R71 ;  /* 0x000000473d3d0221 */ /* 0x010fe20000010000 */
[----:B------:R-:W-:-:S03]  /*bc90*/  @P0 FADD.FTZ R60, R60, R70 ;  /* 0x000000463c3c0221 */ /* 0x000fc60000010000 */
[----:B------:R1:W-:Y:S04]  /*bca0*/  STS.64 [R93+0x63e0], R62 ;  /* 0x0063e03e5d007388 */ /* 0x0003e80000000a00 */
[----:B------:R1:W-:Y:S02]  /*bcb0*/  STS.64 [R93+0x5be0], R60 ;  /* 0x005be03c5d007388 */ /* 0x0003e40000000a00 */
.L_x_7806:
[----:B------:R-:W-:Y:S05]  /*bcc0*/  BSYNC B0 ;  /* 0x0000000000007941 */ /* 0x000fea0003800000 */
.L_x_7805:
[----:B------:R-:W-:Y:S02]  /*bcd0*/  UIADD3 UR7, UR7, 0x1, URZ ;  /* 0x0000000107077890 */ /* 0x000fe4000fffe03f */
[----:B------:R-:W-:Y:S02]  /*bce0*/  UIADD3 UR8, UP1, UR8, 0x1, URZ ;  /* 0x0000000108087890 */ /* 0x000fe4000ff3e03f */
[----:B------:R-:W-:Y:S02]  /*bcf0*/  UISETP.GE.AND UP0, UPT, UR7, UR51, UPT ;  /* 0x000000330700728c */ /* 0x000fe4000bf06270 */
[----:B------:R-:W-:-:S04]  /*bd00*/  UIADD3.X UR9, URZ, UR9, URZ, UP1, !UPT ;  /* 0x000000093f097290 */ /* 0x000fc80008ffe43f */
[----:B------:R-:W-:-:S13]  /*bd10*/  PLOP3.LUT P0, PT, PT, PT, UP0, 0x80, 0x0 ;  /* 0x000000000000781c */ /* 0x000fda0003f0f008 */
[----:B------:R-:W-:Y:S05]  /*bd20*/  @!P0 BRA `(.L_x_7807) ;  /* 0xffffff6c00148947 */ /* 0x000fea000383ffff */
.L_x_7712:
[----:B------:R-:W4:Y:S04]  /*bd30*/  LDL R106, [R1+0x38] ;  /* 0x00003800016a7983 */ /* 0x000f280000100800 */
[----:B------:R-:W5:Y:S04]  /*bd40*/  LDL R105, [R1+0x34] ;  /* 0x0000340001697983 */ /* 0x000f680000100800 */
[----:B------:R-:W2:Y:S04]  /*bd50*/  LDL R104, [R1+0x30] ;  /* 0x0000300001687983 */ /* 0x000ea80000100800 */
        /* <DEDUP_REMOVED lines=10> */
[----:B01----:R-:W3:Y:S04]  /*be00*/  LDL R62, [R1+0x4] ;  /* 0x00000400013e7983 */ /* 0x003ee80000100800 */
[----:B------:R-:W3:Y:S01]  /*be10*/  LDL R60, [R1] ;  /* 0x00000000013c7983 */ /* 0x000ee20000100800 */
        /* <DEDUP_REMOVED lines=19> */
[----:B------:R-:W-:Y:S01]  /*bf50*/  UIMAD UR30, UR46, UR33, UR30 ;  /* 0x000000212e1e72a4 */ /* 0x000fe2000f8e021e */
[----:B------:R-:W-:Y:S01]  /*bf60*/  F2FP.BF16.F32.PACK_AB R37, R37, R38 ;  /* 0x000000262525723e */ /* 0x000fe200000010ff */
[----:B------:R-:W-:Y:S01]  /*bf70*/  BSSY B0, `(.L_x_7808) ;  /* 0x0000048000007945 */ /* 0x000fe20003800000 */
[----:B------:R-:W-:-:S02]  /*bf80*/  F2FP.BF16.F32.PACK_AB R35, R35, R36 ;  /* 0x000000242323723e */ /* 0x000fc400000010ff */
[----:B------:R-:W-:Y:S01]  /*bf90*/  F2FP.BF16.F32.PACK_AB R33, R33, R34 ;  /* 0x000000222121723e */ /* 0x000fe200000010ff */
[----:B0-----:R-:W-:Y:S01]  /*bfa0*/  ULEA UR7, UR8, UR7, 0x18 ;  /* 0x0000000708077291 */ /* 0x001fe2000f8ec03f */
[----:B------:R-:W-:Y:S01]  /*bfb0*/  PRMT R4, R39, 0x7632, R4 ;  /* 0x0000763227047816 */ /* 0x000fe20000000004 */
[----:B------:R0:W-:Y:S01]  /*bfc0*/  STS.U16 [R89+0x2], R0 ;  /* 0x0000020059007388 */ /* 0x0001e20000000400 */
[----:B------:R-:W-:-:S03]  /*bfd0*/  UIMAD.WIDE.U32 UR8, UR46, UR34, URZ ;  /* 0x000000222e0872a5 */ /* 0x000fc6000f8e003f */
[----:B------:R1:W-:Y:S01]  /*bfe0*/  STS.U16 [R89+0x6], R2 ;  /* 0x0000060259007388 */ /* 0x0003e20000000400 */
[----:B------:R-:W-:Y:S01]  /*bff0*/  MOV R90, UR7 ;  /* 0x00000007005a7c02 */ /* 0x000fe20008000f00 */
[----:B------:R-:W-:Y:S02]  /*c000*/  UIADD3 UR33, UR9, UR28, URZ ;  /* 0x0000001c09217290 */ /* 0x000fe4000fffe03f */
        /* <DEDUP_REMOVED lines=20> */
[----:B------:R-:W-:-:S03]  /*c150*/  NOP ;  /* 0x0000000000007918 */ /* 0x000fc60000000000 */
[----:B------:R-:W-:Y:S01]  /*c160*/  LDS.U16 R39, [R238+0x3c0] ;  /* 0x0003c000ee277984 */ /* 0x000fe20000000400 */
[----:B0-----:R-:W-:-:S04]  /*c170*/  LOP3.LUT R3, R2, 0xfffffe00, RZ, 0xc0, !PT ;  /* 0xfffffe0002037812 */ /* 0x001fc800078ec0ff */
[----:B------:R-:W-:Y:S02]  /*c180*/  LOP3.LUT R101, R3, 0x1f, R92, 0xf8, !PT ;  /* 0x0000001f03657812 */ /* 0x000fe400078ef85c */
[----:B------:R-:W-:Y:S02]  /*c190*/  MOV R3, UR29 ;  /* 0x0000001d00037c02 */ /* 0x000fe40008000f00 */
[----:B------:R-:W-:Y:S02]  /*c1a0*/  SHF.R.S32.HI R34, RZ, 0x1f, R101 ;  /* 0x0000001fff227819 */ /* 0x000fe40000011465 */
[----:B------:R-:W-:-:S04]  /*c1b0*/  IADD3 R2, P2, R101, UR29, RZ ;  /* 0x0000001d65027c10 */ /* 0x000fc8000ff5e0ff */
[----:B------:R-:W-:Y:S01]  /*c1c0*/  LEA.HI.X.SX32 R3, R3, R34, 0x1, P2 ;  /* 0x0000002203037211 */ /* 0x000fe200010f0eff */
[----:B----4-:R-:W-:Y:S04]  /*c1d0*/  LDS.U16 R9, [R106] ;  /* 0x000000006a097984 */ /* 0x010fe80000000400 */
[----:B-----5:R-:W-:Y:S04]  /*c1e0*/  LDS.U16 R11, [R105+0x40] ;  /* 0x00004000690b7984 */ /* 0x020fe80000000400 */
[----:B--2---:R-:W-:Y:S04]  /*c1f0*/  LDS.U16 R13, [R104+0x80] ;  /* 0x00008000680d7984 */ /* 0x004fe80000000400 */
        /* <DEDUP_REMOVED lines=13> */
[----:B------:R-:W-:Y:S01]  /*c2d0*/  USHF.R.S32.HI UR7, URZ, 0x1f, UR47 ;  /* 0x0000001f3f077899 */ /* 0x000fe2000801142f */
[----:B------:R-:W-:Y:S06]  /*c2e0*/  BAR.SYNC.DEFER_BLOCKING 0x0 ;  /* 0x0000000000007b1d */ /* 0x000fec0000010000 */
        /* <DEDUP_REMOVED lines=16> */
.L_x_7809:
[----:B------:R-:W-:Y:S05]  /*c3f0*/  BSYNC B0 ;  /* 0x0000000000007941 */ /* 0x000fea0003800000 */
.L_x_7808:
        /* <DEDUP_REMOVED lines=205> */
.L_x_7811:
[----:B------:R-:W-:Y:S05]  /*d0d0*/  BSYNC B0 ;  /* 0x0000000000007941 */ /* 0x000fea0003800000 */
.L_x_7810:
        /* <DEDUP_REMOVED lines=56> */
.L_x_7711:
        /* <DEDUP_REMOVED lines=38> */
.L_x_7814:
[----:B------:R-:W-:Y:S05]  /*d6c0*/  BSYNC B0 ;  /* 0x0000000000007941 */ /* 0x000fea0003800000 */
.L_x_7813:
        /* <DEDUP_REMOVED lines=41> */
.L_x_7816:
[----:B------:R-:W2:Y:S02]  /*d960*/  S2R R11, SR_TID.X ;  /* 0x00000000000b7919 */ /* 0x000ea40000002100 */
.L_x_7817:
[----:B------:R-:W-:Y:S05]  /*d970*/  BSYNC B0 ;  /* 0x0000000000007941 */ /* 0x000fea0003800000 */
.L_x_7815:
        /* <DEDUP_REMOVED lines=23> */
.L_x_7819:
        /* <DEDUP_REMOVED lines=32> */
.L_x_7818:
[----:B------:R-:W-:Y:S05]  /*dcf0*/  EXIT ;  /* 0x000000000000794d */ /* 0x000fea0003800000 */
.L_x_7716:
[----:B------:R-:W-:Y:S01]  /*dd00*/  HFMA2.MMA R69, -RZ, RZ, 0, 5.9604644775390625e-08 ;  /* 0x00000001ff457435 */ /* 0x000fe200000001ff */
[----:B------:R-:W-:Y:S02]  /*dd10*/  MOV R246, R243 ;  /* 0x000000f300f67202 */ /* 0x000fe40000000f00 */
[----:B------:R-:W-:Y:S02]  /*dd20*/  MOV R68, RZ ;  /* 0x000000ff00447202 */ /* 0x000fe40000000f00 */
[----:B------:R-:W-:-:S07]  /*dd30*/  MOV R71, 0xffffffff ;  /* 0xffffffff00477802 */ /* 0x000fce0000000f00 */
[----:B0-2---:R-:W-:Y:S05]  /*dd40*/  WARPSYNC.COLLECTIVE R71, `(.L_x_7820) ;  /* 0x0000000047087348 */ /* 0x005fea0003c00000 */
[----:B------:R1:W3:Y:S02]  /*dd50*/  SHFL.UP P3, R70, R246, R69, R68 ;  /* 0x04000045f6467389 */ /* 0x0002e40000060044 */
[----:B0123--:R-:W-:Y:S01]  /*dd60*/  ENDCOLLECTIVE ;  /* 0x000000000000791b */ /* 0x00ffe20003800000 */
.L_x_7820:
[----:B------:R-:W-:Y:S02]  /*dd70*/  MOV R246, R239 ;  /* 0x000000ef00f67202 */ /* 0x000fe40000000f00 */
[----:B------:R-:W-:-:S07]  /*dd80*/  MOV R244, R70 ;  /* 0x0000004600f47202 */ /* 0x000fce0000000f00 */
[----:B------:R-:W-:Y:S05]  /*dd90*/  WARPSYNC.COLLECTIVE R71, `(.L_x_7821) ;  /* 0x0000000047087348 */ /* 0x000fea0003c00000 */
[----:B------:R0:W1:Y:S02]  /*dda0*/  SHFL.UP P3, R70, R246, R69, R68 ;  /* 0x04000045f6467389 */ /* 0x0000640000060044 */
[----:B01----:R-:W-:Y:S01]  /*ddb0*/  ENDCOLLECTIVE ;  /* 0x000000000000791b */ /* 0x003fe20003800000 */
.L_x_7821:
[----:B------:R-:W-:Y:S02]  /*ddc0*/  MOV R246, R241 ;  /* 0x000000f100f67202 */ /* 0x000fe40000000f00 */
[----:B------:R-:W-:-:S07]  /*ddd0*/  MOV R245, R70 ;  /* 0x0000004600f57202 */ /* 0x000fce0000000f00 */
[----:B------:R-:W-:Y:S05]  /*dde0*/  WARPSYNC.COLLECTIVE R71, `(.L_x_7822) ;  /* 0x0000000047087348 */ /* 0x000fea0003c00000 */
[----:B------:R0:W1:Y:S02]  /*ddf0*/  SHFL.UP P3, R70, R246, R69, R68 ;  /* 0x04000045f6467389 */ /* 0x0000640000060044 */
[----:B01----:R-:W-:Y:S01]  /*de00*/  ENDCOLLECTIVE ;  /* 0x000000000000791b */ /* 0x003fe20003800000 */
.L_x_7822:
[----:B------:R-:W-:Y:S02]  /*de10*/  MOV R246, R242 ;  /* 0x000000f200f67202 */ /* 0x000fe40000000f00 */
[----:B------:R-:W-:-:S07]  /*de20*/  MOV R247, R70 ;  /* 0x0000004600f77202 */ /* 0x000fce0000000f00 */
[----:B------:R-:W-:Y:S05]  /*de30*/  WARPSYNC.COLLECTIVE R71, `(.L_x_7823) ;  /* 0x0000000047087348 */ /* 0x000fea0003c00000 */
[----:B------:R0:W1:Y:S02]  /*de40*/  SHFL.UP P3, R70, R246, R69, R68 ;  /* 0x04000045f6467389 */ /* 0x0000640000060044 */
[----:B01----:R-:W-:Y:S01]  /*de50*/  ENDCOLLECTIVE ;  /* 0x000000000000791b */ /* 0x003fe20003800000 */
.L_x_7823:
        /* <DEDUP_REMOVED lines=19> */
.L_x_7824:
[----:B------:R-:W-:Y:S02]  /*df90*/  MOV R246, R239 ;  /* 0x000000ef00f67202 */ /* 0x000fe40000000f00 */
[----:B------:R-:W-:-:S07]  /*dfa0*/  MOV R245, R70 ;  /* 0x0000004600f57202 */ /* 0x000fce0000000f00 */
[----:B------:R-:W-:Y:S05]  /*dfb0*/  WARPSYNC.COLLECTIVE R71, `(.L_x_7825) ;  /* 0x0000000047087348 */ /* 0x000fea0003c00000 */
[----:B------:R0:W1:Y:S02]  /*dfc0*/  SHFL.UP P3, R70, R246, R69, R68 ;  /* 0x04000045f6467389 */ /* 0x0000640000060044 */
[----:B01----:R-:W-:Y:S01]  /*dfd0*/  ENDCOLLECTIVE ;  /* 0x000000000000791b */ /* 0x003fe20003800000 */
.L_x_7825:
[----:B------:R-:W-:Y:S02]  /*dfe0*/  MOV R246, R241 ;  /* 0x000000f100f67202 */ /* 0x000fe40000000f00 */
[----:B------:R-:W-:-:S07]  /*dff0*/  MOV R247, R70 ;  /* 0x0000004600f77202 */ /* 0x000fce0000000f00 */
[----:B------:R-:W-:Y:S05]  /*e000*/  WARPSYNC.COLLECTIVE R71, `(.L_x_7826) ;  /* 0x0000000047087348 */ /* 0x000fea0003c00000 */
[----:B------:R0:W1:Y:S02]  /*e010*/  SHFL.UP P3, R70, R246, R69, R68 ;  /* 0x04000045f6467389 */ /* 0x0000640000060044 */
[----:B01----:R-:W-:Y:S01]  /*e020*/  ENDCOLLECTIVE ;  /* 0x000000000000791b */ /* 0x003fe20003800000 */
.L_x_7826:
[----:B------:R-:W-:Y:S02]  /*e030*/  MOV R246, R242 ;  /* 0x000000f200f67202 */ /* 0x000fe40000000f00 */
[----:B------:R-:W-:-:S07]  /*e040*/  MOV R244, R70 ;  /* 0x0000004600f47202 */ /* 0x000fce0000000f00 */
[----:B------:R-:W-:Y:S05]  /*e050*/  WARPSYNC.COLLECTIVE R71, `(.L_x_7827) ;  /* 0x0000000047087348 */ /* 0x000fea0003c00000 */
[----:B------:R0:W1:Y:S02]  /*e060*/  SHFL.UP P3, R70, R246, R69, R68 ;  /* 0x04000045f6467389 */ /* 0x0000640000060044 */
[----:B01----:R-:W-:Y:S01]  /*e070*/  ENDCOLLECTIVE ;  /* 0x000000000000791b */ /* 0x003fe20003800000 */
.L_x_7827:
        /* <DEDUP_REMOVED lines=19> */
.L_x_7828:
[----:B------:R-:W-:Y:S02]  /*e1b0*/  MOV R246, R239 ;  /* 0x000000ef00f67202 */ /* 0x000fe40000000f00 */
[----:B------:R-:W-:-:S07]  /*e1c0*/  MOV R245, R70 ;  /* 0x0000004600f57202 */ /* 0x000fce0000000f00 */
[----:B------:R-:W-:Y:S05]  /*e1d0*/  WARPSYNC.COLLECTIVE R71, `(.L_x_7829) ;  /* 0x0000000047087348 */ /* 0x000fea0003c00000 */
[----:B------:R0:W1:Y:S02]  /*e1e0*/  SHFL.UP P3, R70, R246, R69, R68 ;  /* 0x04000045f6467389 */ /* 0x0000640000060044 */
[----:B01----:R-:W-:Y:S01]  /*e1f0*/  ENDCOLLECTIVE ;  /* 0x000000000000791b */ /* 0x003fe20003800000 */
.L_x_7829:
[----:B------:R-:W-:Y:S02]  /*e200*/  MOV R246, R241 ;  /* 0x000000f100f67202 */ /* 0x000fe40000000f00 */
[----:B------:R-:W-:-:S07]  /*e210*/  MOV R247, R70 ;  /* 0x0000004600f77202 */ /* 0x000fce0000000f00 */
[----:B------:R-:W-:Y:S05]  /*e220*/  WARPSYNC.COLLECTIVE R71, `(.L_x_7830) ;  /* 0x0000000047087348 */ /* 0x000fea0003c00000 */
[----:B------:R0:W1:Y:S02]  /*e230*/  SHFL.UP P3, R70, R246, R69, R68 ;  /* 0x04000045f6467389 */ /* 0x0000640000060044 */
[----:B01----:R-:W-:Y:S01]  /*e240*/  ENDCOLLECTIVE ;  /* 0x000000000000791b */ /* 0x003fe20003800000 */
.L_x_7830:
[----:B------:R-:W-:Y:S02]  /*e250*/  MOV R246, R242 ;  /* 0x000000f200f67202 */ /* 0x000fe40000000f00 */
[----:B------:R-:W-:-:S07]  /*e260*/  MOV R244, R70 ;  /* 0x0000004600f47202 */ /* 0x000fce0000000f00 */
[----:B------:R-:W-:Y:S05]  /*e270*/  WARPSYNC.COLLECTIVE R71, `(.L_x_7831) ;  /* 0x0000000047087348 */ /* 0x000fea0003c00000 */
[----:B------:R0:W1:Y:S02]  /*e280*/  SHFL.UP P3, R70, R246, R69, R68 ;  /* 0x04000045f6467389 */ /* 0x0000640000060044 */
[----:B01----:R-:W-:Y:S01]  /*e290*/  ENDCOLLECTIVE ;  /* 0x000000000000791b */ /* 0x003fe20003800000 */
.L_x_7831:
        /* <DEDUP_REMOVED lines=19> */
.L_x_7832:
[----:B------:R-:W-:Y:S02]  /*e3d0*/  MOV R246, R239 ;  /* 0x000000ef00f67202 */ /* 0x000fe40000000f00 */
[----:B------:R-:W-:-:S07]  /*e3e0*/  MOV R245, R70 ;  /* 0x0000004600f57202 */ /* 0x000fce0000000f00 */
[----:B------:R-:W-:Y:S05]  /*e3f0*/  WARPSYNC.COLLECTIVE R71, `(.L_x_7833) ;  /* 0x0000000047087348 */ /* 0x000fea0003c00000 */
[----:B------:R0:W1:Y:S02]  /*e400*/  SHFL.UP P3, R70, R246, R69, R68 ;  /* 0x04000045f6467389 */ /* 0x0000640000060044 */
[----:B01----:R-:W-:Y:S01]  /*e410*/  ENDCOLLECTIVE ;  /* 0x000000000000791b */ /* 0x003fe20003800000 */
.L_x_7833:
[----:B------:R-:W-:Y:S02]  /*e420*/  MOV R246, R241 ;  /* 0x000000f100f67202 */ /* 0x000fe40000000f00 */
[----:B------:R-:W-:-:S07]  /*e430*/  MOV R247, R70 ;  /* 0x0000004600f77202 */ /* 0x000fce0000000f00 */
[----:B------:R-:W-:Y:S05]  /*e440*/  WARPSYNC.COLLECTIVE R71, `(.L_x_7834) ;  /* 0x0000000047087348 */ /* 0x000fea0003c00000 */
[----:B------:R0:W1:Y:S02]  /*e450*/  SHFL.UP P3, R70, R246, R69, R68 ;  /* 0x04000045f6467389 */ /* 0x0000640000060044 */
[----:B01----:R-:W-:Y:S01]  /*e460*/  ENDCOLLECTIVE ;  /* 0x000000000000791b */ /* 0x003fe20003800000 */
.L_x_7834:
[----:B------:R-:W-:Y:S02]  /*e470*/  MOV R246, R242 ;  /* 0x000000f200f67202 */ /* 0x000fe40000000f00 */
[----:B------:R-:W-:-:S07]  /*e480*/  MOV R244, R70 ;  /* 0x0000004600f47202 */ /* 0x000fce0000000f00 */
[----:B------:R-:W-:Y:S05]  /*e490*/  WARPSYNC.COLLECTIVE R71, `(.L_x_7835) ;  /* 0x0000000047087348 */ /* 0x000fea0003c00000 */
[----:B------:R0:W1:Y:S02]  /*e4a0*/  SHFL.UP P3, R70, R246, R69, R68 ;  /* 0x04000045f6467389 */ /* 0x0000640000060044 */
[----:B01----:R-:W-:Y:S01]  /*e4b0*/  ENDCOLLECTIVE ;  /* 0x000000000000791b */ /* 0x003fe20003800000 */
.L_x_7835:
        /* <DEDUP_REMOVED lines=19> */
.L_x_7836:
[----:B------:R-:W-:Y:S02]  /*e5f0*/  MOV R246, R239 ;  /* 0x000000ef00f67202 */ /* 0x000fe40000000f00 */
[----:B------:R-:W-:-:S07]  /*e600*/  MOV R244, R70 ;  /* 0x0000004600f47202 */ /* 0x000fce0000000f00 */
[----:B------:R-:W-:Y:S05]  /*e610*/  WARPSYNC.COLLECTIVE R71, `(.L_x_7837) ;  /* 0x0000000047087348 */ /* 0x000fea0003c00000 */
[----:B------:R0:W1:Y:S02]  /*e620*/  SHFL.UP P3, R70, R246, R69, R68 ;  /* 0x04000045f6467389 */ /* 0x0000640000060044 */
[----:B01----:R-:W-:Y:S01]  /*e630*/  ENDCOLLECTIVE ;  /* 0x000000000000791b */ /* 0x003fe20003800000 */
.L_x_7837:
[----:B------:R-:W-:Y:S02]  /*e640*/  MOV R246, R241 ;  /* 0x000000f100f67202 */ /* 0x000fe40000000f00 */
[----:B------:R-:W-:-:S07]  /*e650*/  MOV R245, R70 ;  /* 0x0000004600f57202 */ /* 0x000fce0000000f00 */
[----:B------:R-:W-:Y:S05]  /*e660*/  WARPSYNC.COLLECTIVE R71, `(.L_x_7838) ;  /* 0x0000000047087348 */ /* 0x000fea0003c00000 */
[----:B------:R0:W1:Y:S02]  /*e670*/  SHFL.UP P3, R70, R246, R69, R68 ;  /* 0x04000045f6467389 */ /* 0x0000640000060044 */
[----:B01----:R-:W-:Y:S01]  /*e680*/  ENDCOLLECTIVE ;  /* 0x000000000000791b */ /* 0x003fe20003800000 */
.L_x_7838:
[----:B------:R-:W-:Y:S02]  /*e690*/  MOV R246, R242 ;  /* 0x000000f200f67202 */ /* 0x000fe40000000f00 */
[----:B------:R-:W-:-:S07]  /*e6a0*/  MOV R247, R70 ;  /* 0x0000004600f77202 */ /* 0x000fce0000000f00 */
[----:B------:R-:W-:Y:S05]  /*e6b0*/  WARPSYNC.COLLECTIVE R71, `(.L_x_7839) ;  /* 0x0000000047087348 */ /* 0x000fea0003c00000 */
[----:B------:R0:W1:Y:S02]  /*e6c0*/  SHFL.UP P3, R70, R246, R69, R68 ;  /* 0x04000045f6467389 */ /* 0x0000640000060044 */
[----:B01----:R-:W-:Y:S01]  /*e6d0*/  ENDCOLLECTIVE ;  /* 0x000000000000791b */ /* 0x003fe20003800000 */
.L_x_7839:
[----:B------:R-:W-:Y:S01]  /*e6e0*/  MOV R69, R70 ;  /* 0x0000004600457202 */ /* 0x000fe20000000f00 */
[----:B------:R-:W-:Y:S06]  /*e6f0*/  BRA `(.L_x_7840) ;  /* 0xffffff78008c7947 */ /* 0x000fec000383ffff */
.L_x_7717:
[----:B------:R-:W-:Y:S01]  /*e700*/  HFMA2.MMA R69, -RZ, RZ, 0, 1.847743988037109375e-06 ;  /* 0x0000001fff457435 */ /* 0x000fe200000001ff */
[----:B------:R-:W-:Y:S01]  /*e710*/  BSSY B0, `(.L_x_7841) ;  /* 0x0000007000007945 */ /* 0x000fe20003800000 */
[----:B------:R-:W-:Y:S02]  /*e720*/  MOV R70, R243 ;  /* 0x000000f300467202 */ /* 0x000fe40000000f00 */
[----:B------:R-:W-:Y:S02]  /*e730*/  MOV R68, 0x1f ;  /* 0x0000001f00447802 */ /* 0x000fe40000000f00 */
[----:B------:R-:W-:-:S07]  /*e740*/  MOV R71, 0xffffffff ;  /* 0xffffffff00477802 */ /* 0x000fce0000000f00 */
[----:B--2---:R-:W-:Y:S05]  /*e750*/  WARPSYNC.COLLECTIVE R71, `(.L_x_7842) ;  /* 0x0000000047087348 */ /* 0x004fea0003c00000 */
[----:B------:R0:W1:Y:S02]  /*e760*/  SHFL.IDX P3, R239, R70, R69, R68 ;  /* 0x0000004546ef7389 */ /* 0x0000640000060044 */
[----:B012---:R-:W-:Y:S01]  /*e770*/  ENDCOLLECTIVE ;  /* 0x000000000000791b */ /* 0x007fe20003800000 */
.L_x_7842:
[----:B------:R-:W-:Y:S05]  /*e780*/  BSYNC B0 ;  /* 0x0000000000007941 */ /* 0x000fea0003800000 */
.L_x_7841:
[----:B------:R-:W-:Y:S05]  /*e790*/  BRA `(.L_x_7843) ;  /* 0xffffff78009c7947 */ /* 0x000fea000383ffff */
.L_x_7718:
        /* <DEDUP_REMOVED lines=8> */
.L_x_7845:
[----:B------:R-:W-:Y:S05]  /*e820*/  BSYNC B0 ;  /* 0x0000000000007941 */ /* 0x000fea0003800000 */
.L_x_7844:
[----:B------:R-:W-:Y:S05]  /*e830*/  BRA `(.L_x_7846) ;  /* 0xffffff78007c7947 */ /* 0x000fea000383ffff */
.L_x_7719:
        /* <DEDUP_REMOVED lines=8> */
.L_x_7848:
[----:B------:R-:W-:Y:S05]  /*e8c0*/  BSYNC B0 ;  /* 0x0000000000007941 */ /* 0x000fea0003800000 */
.L_x_7847:
[----:B------:R-:W-:Y:S05]  /*e8d0*/  BRA `(.L_x_7849) ;  /* 0xffffff78005c7947 */ /* 0x000fea000383ffff */
.L_x_7720:
        /* <DEDUP_REMOVED lines=8> */
.L_x_7851:
[----:B------:R-:W-:Y:S05]  /*e960*/  BSYNC B0 ;  /* 0x0000000000007941 */ /* 0x000fea0003800000 */
.L_x_7850:
[----:B------:R-:W-:Y:S05]  /*e970*/  BRA `(.L_x_7852) ;  /* 0xffffff78003c7947 */ /* 0x000fea000383ffff */
.L_x_7721:
[----:B------:R-:W-:Y:S01]  /*e980*/  HFMA2.MMA R69, -RZ, RZ, 0, 5.9604644775390625e-08 ;  /* 0x00000001ff457435 */ /* 0x000fe200000001ff */
[----:B------:R-:W-:Y:S01]  /*e990*/  BSSY B0, `(.L_x_7853) ;  /* 0x0000007000007945 */ /* 0x000fe20003800000 */
[----:B------:R-:W-:Y:S02]  /*e9a0*/  MOV R246, R243 ;  /* 0x000000f300f67202 */ /* 0x000fe40000000f00 */
[----:B------:R-:W-:Y:S02]  /*e9b0*/  MOV R68, RZ ;  /* 0x000000ff00447202 */ /* 0x000fe40000000f00 */
[----:B------:R-:W-:-:S07]  /*e9c0*/  MOV R71, 0xffffffff ;  /* 0xffffffff00477802 */ /* 0x000fce0000000f00 */
[----:B--2---:R-:W-:Y:S05]  /*e9d0*/  WARPSYNC.COLLECTIVE R71, `(.L_x_7854) ;  /* 0x0000000047087348 */ /* 0x004fea0003c00000 */
[----:B------:R0:W1:Y:S02]  /*e9e0*/  SHFL.UP P3, R70, R246, R69, R68 ;  /* 0x04000045f6467389 */ /* 0x0000640000060044 */
[----:B012---:R-:W-:Y:S01]  /*e9f0*/  ENDCOLLECTIVE ;  /* 0x000000000000791b */ /* 0x007fe20003800000 */
.L_x_7854:
[----:B------:R-:W-:Y:S05]  /*ea00*/  BSYNC B0 ;  /* 0x0000000000007941 */ /* 0x000fea0003800000 */
.L_x_7853:
        /* <DEDUP_REMOVED lines=8> */
.L_x_7855:
[----:B------:R-:W-:Y:S02]  /*ea90*/  MOV R246, R241 ;  /* 0x000000f100f67202 */ /* 0x000fe40000000f00 */
[----:B------:R-:W-:-:S07]  /*eaa0*/  MOV R244, R70 ;  /* 0x0000004600f47202 */ /* 0x000fce0000000f00 */
[----:B------:R-:W-:Y:S05]  /*eab0*/  WARPSYNC.COLLECTIVE R71, `(.L_x_7856) ;  /* 0x0000000047087348 */ /* 0x000fea0003c00000 */
[----:B------:R0:W1:Y:S02]  /*eac0*/  SHFL.UP P3, R70, R246, R69, R68 ;  /* 0x04000045f6467389 */ /* 0x0000640000060044 */
[----:B01----:R-:W-:Y:S01]  /*ead0*/  ENDCOLLECTIVE ;  /* 0x000000000000791b */ /* 0x003fe20003800000 */
.L_x_7856:
[----:B------:R-:W-:Y:S02]  /*eae0*/  MOV R246, R242 ;  /* 0x000000f200f67202 */ /* 0x000fe40000000f00 */
[----:B------:R-:W-:-:S07]  /*eaf0*/  MOV R241, R70 ;  /* 0x0000004600f17202 */ /* 0x000fce0000000f00 */
[----:B------:R-:W-:Y:S05]  /*eb00*/  WARPSYNC.COLLECTIVE R71, `(.L_x_7857) ;  /* 0x0000000047087348 */ /* 0x000fea0003c00000 */
[----:B------:R0:W1:Y:S02]  /*eb10*/  SHFL.UP P3, R70, R246, R69, R68 ;  /* 0x04000045f6467389 */ /* 0x0000640000060044 */
[----:B01----:R-:W-:Y:S01]  /*eb20*/  ENDCOLLECTIVE ;  /* 0x000000000000791b */ /* 0x003fe20003800000 */
.L_x_7857:
[----:B------:R-:W-:Y:S01]  /*eb30*/  HFMA2.MMA R69, -RZ, RZ, 0, 0 ;  /* 0x00000000ff457435 */ /* 0x000fe200000001ff */
[----:B------:R-:W-:Y:S02]  /*eb40*/  MOV R68, 0x1f ;  /* 0x0000001f00447802 */ /* 0x000fe40000000f00 */
[----:B------:R-:W-:Y:S02]  /*eb50*/  MOV R242, R70 ;  /* 0x0000004600f27202 */ /* 0x000fe40000000f00 */
[----:B------:R-:W-:-:S07]  /*eb60*/  MOV R70, R60 ;  /* 0x0000003c00467202 */ /* 0x000fce0000000f00 */
[----:B------:R-:W-:Y:S05]  /*eb70*/  WARPSYNC.COLLECTIVE R71, `(.L_x_7858) ;  /* 0x0000000047087348 */ /* 0x000fea0003c00000 */
[----:B------:R0:W1:Y:S02]  /*eb80*/  SHFL.IDX P3, R239, R70, R69, R68 ;  /* 0x0000004546ef7389 */ /* 0x0000640000060044 */
[----:B01----:R-:W-:Y:S01]  /*eb90*/  ENDCOLLECTIVE ;  /* 0x000000000000791b */ /* 0x003fe20003800000 */
.L_x_7858:
[----:B------:R-:W-:Y:S02]  /*eba0*/  MOV R70, R61 ;  /* 0x0000003d00467202 */ /* 0x000fe40000000f00 */
[----:B------:R-:W-:-:S07]  /*ebb0*/  MOV R60, R239 ;  /* 0x000000ef003c7202 */ /* 0x000fce0000000f00 */
[----:B------:R-:W-:Y:S05]  /*ebc0*/  WARPSYNC.COLLECTIVE R71, `(.L_x_7859) ;  /* 0x0000000047087348 */ /* 0x000fea0003c00000 */
[----:B------:R0:W1:Y:S02]  /*ebd0*/  SHFL.IDX P3, R239, R70, R69, R68 ;  /* 0x0000004546ef7389 */ /* 0x0000640000060044 */
[----:B01----:R-:W-:Y:S01]  /*ebe0*/  ENDCOLLECTIVE ;  /* 0x000000000000791b */ /* 0x003fe20003800000 */
.L_x_7859:
[----:B------:R-:W-:Y:S02]  /*ebf0*/  MOV R70, R62 ;  /* 0x0000003e00467202 */ /* 0x000fe40000000f00 */
[----:B------:R-:W-:-:S07]  /*ec00*/  MOV R61, R239 ;  /* 0x000000ef003d7202 */ /* 0x000fce0000000f00 */
[----:B------:R-:W-:Y:S05]  /*ec10*/  WARPSYNC.COLLECTIVE R71, `(.L_x_7860) ;  /* 0x0000000047087348 */ /* 0x000fea0003c00000 */
[----:B------:R0:W1:Y:S02]  /*ec20*/  SHFL.IDX P3, R239, R70, R69, R68 ;  /* 0x0000004546ef7389 */ /* 0x0000640000060044 */
[----:B01----:R-:W-:Y:S01]  /*ec30*/  ENDCOLLECTIVE ;  /* 0x000000000000791b */ /* 0x003fe20003800000 */
.L_x_7860:
[----:B------:R-:W-:Y:S02]  /*ec40*/  MOV R70, R63 ;  /* 0x0000003f00467202 */ /* 0x000fe40000000f00 */
[----:B------:R-:W-:-:S07]  /*ec50*/  MOV R62, R239 ;  /* 0x000000ef003e7202 */ /* 0x000fce0000000f00 */
[----:B------:R-:W-:Y:S05]  /*ec60*/  WARPSYNC.COLLECTIVE R71, `(.L_x_7861) ;  /* 0x0000000047087348 */ /* 0x000fea0003c00000 */
[----:B------:R0:W1:Y:S02]  /*ec70*/  SHFL.IDX P3, R239, R70, R69, R68 ;  /* 0x0000004546ef7389 */ /* 0x0000640000060044 */
[----:B01----:R-:W-:Y:S01]  /*ec80*/  ENDCOLLECTIVE ;  /* 0x000000000000791b */ /* 0x003fe20003800000 */
.L_x_7861:
[----:B------:R-:W-:Y:S01]  /*ec90*/  MOV R63, R239 ;  /* 0x000000ef003f7202 */ /* 0x000fe20000000f00 */
[----:B------:R-:W-:Y:S06]  /*eca0*/  BRA `(.L_x_7862) ;  /* 0xffffff7400987947 */ /* 0x000fec000383ffff */
.L_x_7723:
        /* <DEDUP_REMOVED lines=8> */
.L_x_7863:
[----:B------:R-:W-:Y:S02]  /*ed30*/  MOV R244, R241 ;  /* 0x000000f100f47202 */ /* 0x000fe40000000f00 */
[----:B------:R-:W-:-:S07]  /*ed40*/  MOV R68, R239 ;  /* 0x000000ef00447202 */ /* 0x000fce0000000f00 */
[----:B------:R-:W-:Y:S05]  /*ed50*/  WARPSYNC.COLLECTIVE R71, `(.L_x_7864) ;  /* 0x0000000047087348 */ /* 0x000fea0003c00000 */
[----:B------:R0:W1:Y:S02]  /*ed60*/  SHFL.DOWN P0, R239, R244, R245, R252 ;  /* 0x080000f5f4ef7389 */ /* 0x00006400000000fc */
[----:B01----:R-:W-:Y:S01]  /*ed70*/  ENDCOLLECTIVE ;  /* 0x000000000000791b */ /* 0x003fe20003800000 */
.L_x_7864:
[----:B------:R-:W-:Y:S02]  /*ed80*/  MOV R244, R70 ;  /* 0x0000004600f47202 */ /* 0x000fe40000000f00 */
[----:B------:R-:W-:-:S07]  /*ed90*/  MOV R69, R239 ;  /* 0x000000ef00457202 */ /* 0x000fce0000000f00 */
[----:B------:R-:W-:Y:S05]  /*eda0*/  WARPSYNC.COLLECTIVE R71, `(.L_x_7865) ;  /* 0x0000000047087348 */ /* 0x000fea0003c00000 */
[----:B------:R0:W1:Y:S02]  /*edb0*/  SHFL.DOWN P0, R239, R244, R245, R252 ;  /* 0x080000f5f4ef7389 */ /* 0x00006400000000fc */
[----:B01----:R-:W-:Y:S01]  /*edc0*/  ENDCOLLECTIVE ;  /* 0x000000000000791b */ /* 0x003fe20003800000 */
.L_x_7865:
[----:B------:R-:W-:Y:S02]  /*edd0*/  MOV R244, R243 ;  /* 0x000000f300f47202 */ /* 0x000fe40000000f00 */
[----:B------:R-:W-:-:S07]  /*ede0*/  MOV R246, R239 ;  /* 0x000000ef00f67202 */ /* 0x000fce0000000f00 */
[----:B------:R-:W-:Y:S05]  /*edf0*/  WARPSYNC.COLLECTIVE R71, `(.L_x_7866) ;  /* 0x0000000047087348 */ /* 0x000fea0003c00000 */
[----:B------:R0:W1:Y:S02]  /*ee00*/  SHFL.DOWN P0, R239, R244, R245, R252 ;  /* 0x080000f5f4ef7389 */ /* 0x00006400000000fc */
[----:B01----:R-:W-:Y:S01]  /*ee10*/  ENDCOLLECTIVE ;  /* 0x000000000000791b */ /* 0x003fe20003800000 */
.L_x_7866:
[----:B------:R-:W-:Y:S01]  /*ee20*/  MOV R71, R239 ;  /* 0x000000ef00477202 */ /* 0x000fe20000000f00 */
[----:B------:R-:W-:Y:S06]  /*ee30*/  BRA `(.L_x_7867) ;  /* 0xffffff8400f07947 */ /* 0x000fec000383ffff */
.L_x_7726:
        /* <DEDUP_REMOVED lines=8> */
.L_x_7869:
[----:B------:R-:W-:Y:S05]  /*eec0*/  BSYNC B0 ;  /* 0x0000000000007941 */ /* 0x000fea0003800000 */
.L_x_7868:
        /* <DEDUP_REMOVED lines=8> */
.L_x_7870:
[----:B------:R-:W-:Y:S02]  /*ef50*/  MOV R244, R242 ;  /* 0x000000f200f47202 */ /* 0x000fe40000000f00 */
[----:B------:R-:W-:-:S07]  /*ef60*/  MOV R69, R239 ;  /* 0x000000ef00457202 */ /* 0x000fce0000000f00 */
[----:B------:R-:W-:Y:S05]  /*ef70*/  WARPSYNC.COLLECTIVE R71, `(.L_x_7871) ;  /* 0x0000000047087348 */ /* 0x000fea0003c00000 */
[----:B------:R0:W1:Y:S02]  /*ef80*/  SHFL.DOWN P0, R239, R244, R245, R252 ;  /* 0x080000f5f4ef7389 */ /* 0x00006400000000fc */
[----:B01----:R-:W-:Y:S01]  /*ef90*/  ENDCOLLECTIVE ;  /* 0x000000000000791b */ /* 0x003fe20003800000 */
.L_x_7871:
[----:B------:R-:W-:Y:S02]  /*efa0*/  MOV R244, R243 ;  /* 0x000000f300f47202 */ /* 0x000fe40000000f00 */
[----:B------:R-:W-:-:S07]  /*efb0*/  MOV R70, R239 ;  /* 0x000000ef00467202 */ /* 0x000fce0000000f00 */
[----:B------:R-:W-:Y:S05]  /*efc0*/  WARPSYNC.COLLECTIVE R71, `(.L_x_7872) ;  /* 0x0000000047087348 */ /* 0x000fea0003c00000 */
[----:B------:R0:W1:Y:S02]  /*efd0*/  SHFL.DOWN P0, R239, R244, R245, R252 ;  /* 0x080000f5f4ef7389 */ /* 0x00006400000000fc */
[----:B01----:R-:W-:Y:S01]  /*efe0*/  ENDCOLLECTIVE ;  /* 0x000000000000791b */ /* 0x003fe20003800000 */
.L_x_7872:
[----:B------:R-:W-:Y:S01]  /*eff0*/  MOV R71, R239 ;  /* 0x000000ef00477202 */ /* 0x000fe20000000f00 */
[----:B------:R-:W-:Y:S06]  /*f000*/  BRA `(.L_x_7873) ;  /* 0xffffff8400d07947 */ /* 0x000fec000383ffff */
.L_x_7729:
        /* <DEDUP_REMOVED lines=8> */
.L_x_7875:
[----:B------:R-:W-:Y:S05]  /*f090*/  BSYNC B0 ;  /* 0x0000000000007941 */ /* 0x000fea0003800000 */
.L_x_7874:
        /* <DEDUP_REMOVED lines=8> */
.L_x_7876:
[----:B------:R-:W-:Y:S02]  /*f120*/  MOV R244, R242 ;  /* 0x000000f200f47202 */ /* 0x000fe40000000f00 */
[----:B------:R-:W-:-:S07]  /*f130*/  MOV R69, R239 ;  /* 0x000000ef00457202 */ /* 0x000fce0000000f00 */
[----:B------:R-:W-:Y:S05]  /*f140*/  WARPSYNC.COLLECTIVE R71, `(.L_x_7877) ;  /* 0x0000000047087348 */ /* 0x000fea0003c00000 */
[----:B------:R0:W1:Y:S02]  /*f150*/  SHFL.DOWN P0, R239, R244, R245, R252 ;  /* 0x080000f5f4ef7389 */ /* 0x00006400000000fc */
[----:B01----:R-:W-:Y:S01]  /*f160*/  ENDCOLLECTIVE ;  /* 0x000000000000791b */ /* 0x003fe20003800000 */
.L_x_7877:
[----:B------:R-:W-:Y:S02]  /*f170*/  MOV R244, R243 ;  /* 0x000000f300f47202 */ /* 0x000fe40000000f00 */
[----:B------:R-:W-:-:S07]  /*f180*/  MOV R70, R239 ;  /* 0x000000ef00467202 */ /* 0x000fce0000000f00 */
[----:B------:R-:W-:Y:S05]  /*f190*/  WARPSYNC.COLLECTIVE R71, `(.L_x_7878) ;  /* 0x0000000047087348 */ /* 0x000fea0003c00000 */
[----:B------:R0:W1:Y:S02]  /*f1a0*/  SHFL.DOWN P0, R239, R244, R245, R252 ;  /* 0x080000f5f4ef7389 */ /* 0x00006400000000fc */
[----:B01----:R-:W-:Y:S01]  /*f1b0*/  ENDCOLLECTIVE ;  /* 0x000000000000791b */ /* 0x003fe20003800000 */
.L_x_7878:
[----:B------:R-:W-:Y:S01]  /*f1c0*/  MOV R71, R239 ;  /* 0x000000ef00477202 */ /* 0x000fe20000000f00 */
[----:B------:R-:W-:Y:S06]  /*f1d0*/  BRA `(.L_x_7879) ;  /* 0xffffff8400b07947 */ /* 0x000fec000383ffff */
.L_x_7732:
        /* <DEDUP_REMOVED lines=8> */
.L_x_7881:
[----:B------:R-:W-:Y:S05]  /*f260*/  BSYNC B0 ;  /* 0x0000000000007941 */ /* 0x000fea0003800000 */
.L_x_7880:
        /* <DEDUP_REMOVED lines=8> */
.L_x_7882:
[----:B------:R-:W-:Y:S02]  /*f2f0*/  MOV R244, R242 ;  /* 0x000000f200f47202 */ /* 0x000fe40000000f00 */
[----:B------:R-:W-:-:S07]  /*f300*/  MOV R69, R239 ;  /* 0x000000ef00457202 */ /* 0x000fce0000000f00 */
[----:B------:R-:W-:Y:S05]  /*f310*/  WARPSYNC.COLLECTIVE R71, `(.L_x_7883) ;  /* 0x0000000047087348 */ /* 0x000fea0003c00000 */
[----:B------:R0:W1:Y:S02]  /*f320*/  SHFL.DOWN P0, R239, R244, R245, R252 ;  /* 0x080000f5f4ef7389 */ /* 0x00006400000000fc */
[----:B01----:R-:W-:Y:S01]  /*f330*/  ENDCOLLECTIVE ;  /* 0x000000000000791b */ /* 0x003fe20003800000 */
.L_x_7883:
[----:B------:R-:W-:Y:S02]  /*f340*/  MOV R244, R243 ;  /* 0x000000f300f47202 */ /* 0x000fe40000000f00 */
[----:B------:R-:W-:-:S07]  /*f350*/  MOV R70, R239 ;  /* 0x000000ef00467202 */ /* 0x000fce0000000f00 */
[----:B------:R-:W-:Y:S05]  /*f360*/  WARPSYNC.COLLECTIVE R71, `(.L_x_7884) ;  /* 0x0000000047087348 */ /* 0x000fea0003c00000 */
[----:B------:R0:W1:Y:S02]  /*f370*/  SHFL.DOWN P0, R239, R244, R245, R252 ;  /* 0x080000f5f4ef7389 */ /* 0x00006400000000fc */
[----:B01----:R-:W-:Y:S01]  /*f380*/  ENDCOLLECTIVE ;  /* 0x000000000000791b */ /* 0x003fe20003800000 */
.L_x_7884:
[----:B------:R-:W-:Y:S01]  /*f390*/  MOV R71, R239 ;  /* 0x000000ef00477202 */ /* 0x000fe20000000f00 */
[----:B------:R-:W-:Y:S06]  /*f3a0*/  BRA `(.L_x_7885) ;  /* 0xffffff8400907947 */ /* 0x000fec000383ffff */
.L_x_7735:
        /* <DEDUP_REMOVED lines=8> */
.L_x_7887:
[----:B------:R-:W-:Y:S05]  /*f430*/  BSYNC B0 ;  /* 0x0000000000007941 */ /* 0x000fea0003800000 */
.L_x_7886:
        /* <DEDUP_REMOVED lines=8> */
.L_x_7888:
[----:B------:R-:W-:Y:S02]  /*f4c0*/  MOV R244, R242 ;  /* 0x000000f200f47202 */ /* 0x000fe40000000f00 */
[----:B------:R-:W-:-:S07]  /*f4d0*/  MOV R69, R239 ;  /* 0x000000ef00457202 */ /* 0x000fce0000000f00 */
[----:B------:R-:W-:Y:S05]  /*f4e0*/  WARPSYNC.COLLECTIVE R71, `(.L_x_7889) ;  /* 0x0000000047087348 */ /* 0x000fea0003c00000 */
[----:B------:R0:W1:Y:S02]  /*f4f0*/  SHFL.DOWN P0, R239, R244, R245, R252 ;  /* 0x080000f5f4ef7389 */ /* 0x00006400000000fc */
[----:B01----:R-:W-:Y:S01]  /*f500*/  ENDCOLLECTIVE ;  /* 0x000000000000791b */ /* 0x003fe20003800000 */
.L_x_7889:
[----:B------:R-:W-:Y:S02]  /*f510*/  MOV R244, R243 ;  /* 0x000000f300f47202 */ /* 0x000fe40000000f00 */
[----:B------:R-:W-:-:S07]  /*f520*/  MOV R70, R239 ;  /* 0x000000ef00467202 */ /* 0x000fce0000000f00 */
[----:B------:R-:W-:Y:S05]  /*f530*/  WARPSYNC.COLLECTIVE R71, `(.L_x_7890) ;  /* 0x0000000047087348 */ /* 0x000fea0003c00000 */
[----:B------:R0:W1:Y:S02]  /*f540*/  SHFL.DOWN P0, R239, R244, R245, R252 ;  /* 0x080000f5f4ef7389 */ /* 0x00006400000000fc */
[----:B01----:R-:W-:Y:S01]  /*f550*/  ENDCOLLECTIVE ;  /* 0x000000000000791b */ /* 0x003fe20003800000 */
.L_x_7890:
[----:B------:R-:W-:Y:S01]  /*f560*/  MOV R71, R239 ;  /* 0x000000ef00477202 */ /* 0x000fe20000000f00 */
[----:B------:R-:W-:Y:S06]  /*f570*/  BRA `(.L_x_7891) ;  /* 0xffffff8400707947 */ /* 0x000fec000383ffff */
.L_x_7738:
        /* <DEDUP_REMOVED lines=8> */
.L_x_7893:
[----:B------:R-:W-:Y:S05]  /*f600*/  BSYNC B0 ;  /* 0x0000000000007941 */ /* 0x000fea0003800000 */
.L_x_7892:
        /* <DEDUP_REMOVED lines=10> */
.L_x_7894:
[----:B------:R-:W-:Y:S02]  /*f6b0*/  MOV R252, 0x1f ;  /* 0x0000001f00fc7802 */ /* 0x000fe40000000f00 */
[----:B------:R-:W-:Y:S02]  /*f6c0*/  MOV R70, R242 ;  /* 0x000000f200467202 */ /* 0x000fe40000000f00 */
[----:B------:R-:W-:-:S07]  /*f6d0*/  MOV R247, R239 ;  /* 0x000000ef00f77202 */ /* 0x000fce0000000f00 */
[----:B------:R-:W-:Y:S05]  /*f6e0*/  WARPSYNC.COLLECTIVE R71, `(.L_x_7895) ;  /* 0x0000000047087348 */ /* 0x000fea0003c00000 */
[----:B------:R0:W1:Y:S02]  /*f6f0*/  SHFL.IDX P3, R239, R70, R69, R68 ;  /* 0x0000004546ef7389 */ /* 0x0000640000060044 */
[----:B01----:R-:W-:Y:S01]  /*f700*/  ENDCOLLECTIVE ;  /* 0x000000000000791b */ /* 0x003fe20003800000 */
.L_x_7895:
        /* <DEDUP_REMOVED lines=9> */
.L_x_7896:
[----:B------:R-:W-:Y:S02]  /*f7a0*/  MOV R70, R64 ;  /* 0x0000004000467202 */ /* 0x000fe40000000f00 */
[----:B------:R-:W-:-:S07]  /*f7b0*/  MOV R251, R239 ;  /* 0x000000ef00fb7202 */ /* 0x000fce0000000f00 */
[----:B------:R-:W-:Y:S05]  /*f7c0*/  WARPSYNC.COLLECTIVE R71, `(.L_x_7897) ;  /* 0x0000000047087348 */ /* 0x000fea0003c00000 */
[----:B------:R0:W1:Y:S02]  /*f7d0*/  SHFL.DOWN P0, R239, R244, R245, R252 ;  /* 0x080000f5f4ef7389 */ /* 0x00006400000000fc */
[----:B01----:R-:W-:Y:S01]  /*f7e0*/  ENDCOLLECTIVE ;  /* 0x000000000000791b */ /* 0x003fe20003800000 */
.L_x_7897:
[----:B------:R-:W-:Y:S02]  /*f7f0*/  MOV R244, R241 ;  /* 0x000000f100f47202 */ /* 0x000fe40000000f00 */
[----:B------:R-:W-:-:S07]  /*f800*/  MOV R240, R239 ;  /* 0x000000ef00f07202 */ /* 0x000fce0000000f00 */
[----:B------:R-:W-:Y:S05]  /*f810*/  WARPSYNC.COLLECTIVE R71, `(.L_x_7898) ;  /* 0x0000000047087348 */ /* 0x000fea0003c00000 */
[----:B------:R0:W1:Y:S02]  /*f820*/  SHFL.DOWN P0, R239, R244, R245, R252 ;  /* 0x080000f5f4ef7389 */ /* 0x00006400000000fc */
[----:B01----:R-:W-:Y:S01]  /*f830*/  ENDCOLLECTIVE ;  /* 0x000000000000791b */ /* 0x003fe20003800000 */
.L_x_7898:
[----:B------:R-:W-:Y:S02]  /*f840*/  MOV R244, R242 ;  /* 0x000000f200f47202 */ /* 0x000fe40000000f00 */
[----:B------:R-:W-:-:S07]  /*f850*/  MOV R241, R239 ;  /* 0x000000ef00f17202 */ /* 0x000fce0000000f00 */
[----:B------:R-:W-:Y:S05]  /*f860*/  WARPSYNC.COLLECTIVE R71, `(.L_x_7899) ;  /* 0x0000000047087348 */ /* 0x000fea0003c00000 */
[----:B------:R0:W1:Y:S02]  /*f870*/  SHFL.DOWN P0, R239, R244, R245, R252 ;  /* 0x080000f5f4ef7389 */ /* 0x00006400000000fc */
[----:B01----:R-:W-:Y:S01]  /*f880*/  ENDCOLLECTIVE ;  /* 0x000000000000791b */ /* 0x003fe20003800000 */
.L_x_7899:
[----:B------:R-:W-:Y:S02]  /*f890*/  MOV R244, R243 ;  /* 0x000000f300f47202 */ /* 0x000fe40000000f00 */
[----:B------:R-:W-:-:S07]  /*f8a0*/  MOV R242, R239 ;  /* 0x000000ef00f27202 */ /* 0x000fce0000000f00 */
[----:B------:R-:W-:Y:S05]  /*f8b0*/  WARPSYNC.COLLECTIVE R71, `(.L_x_7900) ;  /* 0x0000000047087348 */ /* 0x000fea0003c00000 */
[----:B------:R0:W1:Y:S02]  /*f8c0*/  SHFL.DOWN P0, R239, R244, R245, R252 ;  /* 0x080000f5f4ef7389 */ /* 0x00006400000000fc */
[----:B01----:R-:W-:Y:S01]  /*f8d0*/  ENDCOLLECTIVE ;  /* 0x000000000000791b */ /* 0x003fe20003800000 */
.L_x_7900:
[----:B------:R-:W-:-:S07]  /*f8e0*/  MOV R243, R239 ;  /* 0x000000ef00f37202 */ /* 0x000fce0000000f00 */
[----:B------:R-:W-:Y:S05]  /*f8f0*/  WARPSYNC.COLLECTIVE R71, `(.L_x_7901) ;  /* 0x0000000047087348 */ /* 0x000fea0003c00000 */
[----:B------:R0:W1:Y:S02]  /*f900*/  SHFL.IDX P3, R239, R70, R69, R68 ;  /* 0x0000004546ef7389 */ /* 0x0000640000060044 */
[----:B01----:R-:W-:Y:S01]  /*f910*/  ENDCOLLECTIVE ;  /* 0x000000000000791b */ /* 0x003fe20003800000 */
.L_x_7901:
[----:B------:R-:W-:Y:S02]  /*f920*/  MOV R70, R65 ;  /* 0x0000004100467202 */ /* 0x000fe40000000f00 */
[----:B------:R-:W-:-:S07]  /*f930*/  MOV R252, R239 ;  /* 0x000000ef00fc7202 */ /* 0x000fce0000000f00 */
[----:B------:R-:W-:Y:S05]  /*f940*/  WARPSYNC.COLLECTIVE R71, `(.L_x_7902) ;  /* 0x0000000047087348 */ /* 0x000fea0003c00000 */
[----:B------:R0:W1:Y:S02]  /*f950*/  SHFL.IDX P3, R239, R70, R69, R68 ;  /* 0x0000004546ef7389 */ /* 0x0000640000060044 */
[----:B01----:R-:W-:Y:S01]  /*f960*/  ENDCOLLECTIVE ;  /* 0x000000000000791b */ /* 0x003fe20003800000 */
.L_x_7902:
[----:B------:R-:W-:Y:S01]  /*f970*/  MOV R70, R66 ;  /* 0x0000004200467202 */ /* 0x000fe20000000f00 */
[-C--:B------:R-:W-:Y:S01]  /*f980*/  FMUL.FTZ R66, R65, R247.reuse ;  /* 0x000000f741427220 */ /* 0x080fe20000410000 */
[----:B------:R-:W-:Y:S01]  /*f990*/  FMUL.FTZ R247, R64, R247 ;  /* 0x000000f740f77220 */ /* 0x000fe20000410000 */
[----:B------:R-:W-:-:S07]  /*f9a0*/  MOV R245, R239 ;  /* 0x000000ef00f57202 */ /* 0x000fce0000000f00 */
[----:B------:R-:W-:Y:S05]  /*f9b0*/  WARPSYNC.COLLECTIVE R71, `(.L_x_7903) ;  /* 0x0000000047087348 */ /* 0x000fea0003c00000 */
[----:B------:R0:W1:Y:S02]  /*f9c0*/  SHFL.IDX P3, R239, R70, R69, R68 ;  /* 0x0000004546ef7389 */ /* 0x0000640000060044 */
[----:B01----:R-:W-:Y:S01]  /*f9d0*/  ENDCOLLECTIVE ;  /* 0x000000000000791b */ /* 0x003fe20003800000 */
.L_x_7903:
[----:B------:R-:W-:Y:S02]  /*f9e0*/  MOV R70, R67 ;  /* 0x0000004300467202 */ /* 0x000fe40000000f00 */
[----:B------:R-:W-:-:S07]  /*f9f0*/  MOV R244, R239 ;  /* 0x000000ef00f47202 */ /* 0x000fce0000000f00 */
[----:B------:R-:W-:Y:S05]  /*fa00*/  WARPSYNC.COLLECTIVE R71, `(.L_x_7904) ;  /* 0x0000000047087348 */ /* 0x000fea0003c00000 */
[----:B------:R0:W1:Y:S02]  /*fa10*/  SHFL.IDX P3, R239, R70, R69, R68 ;  /* 0x0000004546ef7389 */ /* 0x0000640000060044 */
[----:B01----:R-:W-:Y:S01]  /*fa20*/  ENDCOLLECTIVE ;  /* 0x000000000000791b */ /* 0x003fe20003800000 */
.L_x_7904:
[----:B------:R-:W-:Y:S01]  /*fa30*/  MOV R71, R239 ;  /* 0x000000ef00477202 */ /* 0x000fe20000000f00 */
[----:B------:R-:W-:Y:S06]  /*fa40*/  BRA `(.L_x_7905) ;  /* 0xffffff8000c87947 */ /* 0x000fec000383ffff */
.L_x_7906:
        /* <DEDUP_REMOVED lines=11> */
.L_x_18940:


//--------------------- .text._Z25selective_scan_bwd_kernelI32Selective_Scan_bwd_kernel_traitsILi64ELi16ELb0ELb1ELb0ELb0ELb1EN3c108BFloat16ENS1_7complexIfEEEEv12SSMParamsBwd --------------------------
	.section	.text._Z25selective_scan_bwd_kernelI32Selective_Scan_bwd_kernel_traitsILi64ELi16ELb0ELb1ELb0ELb0ELb1EN3c108BFloat16ENS1_7complexIfEEEEv12SSMParamsBwd,"ax",@progbits
	.align	128
        .global         _Z25selective_scan_bwd_kernelI32Selective_Scan_bwd_kernel_traitsILi64ELi16ELb0ELb1ELb0ELb0ELb1EN3c108BFloat16ENS1_7complexIfEEEEv12SSMParamsBwd
        .type           _Z25selective_scan_bwd_kernelI32Selective_Scan_bwd_kernel_traitsILi64ELi16ELb0ELb1ELb0ELb0ELb1EN3c108BFloat16ENS1_7complexIfEEEEv12SSMParamsBwd,@function
        .size           _Z25selective_scan_bwd_kernelI32Selective_Scan_bwd_kernel_traitsILi64ELi16ELb0ELb1ELb0ELb0ELb1EN3c108BFloat16ENS1_7complexIfEEEEv12SSMParamsBwd,(.L_x_18941 - _Z25selective_scan_bwd_kernelI32Selective_Scan_bwd_kernel_traitsILi64ELi16ELb0ELb1ELb0ELb0ELb1EN3c108BFloat16ENS1_7complexIfEEEEv12SSMParamsBwd)
        .other          _Z25selective_scan_bwd_kernelI32Selective_Scan_bwd_kernel_traitsILi64ELi16ELb0ELb1ELb0ELb0ELb1EN3c108BFloat16ENS1_7complexIfEEEEv12SSMParamsBwd,@"STO_CUDA_ENTRY STV_DEFAULT"
_Z25selective_scan_bwd_kernelI32Selective_Scan_bwd_kernel_traitsILi64ELi16ELb0ELb1ELb0ELb0ELb1EN3c108BFloat16ENS1_7complexIfEEEEv12SSMParamsBwd:
.text._Z25selective_scan_bwd_kernelI32Selective_Scan_bwd_kernel_traitsILi64ELi16ELb0ELb1ELb0ELb0ELb1EN3c108BFloat16ENS1_7complexIfEEEEv12SSMParamsBwd:
        /* <DEDUP_REMOVED lines=159> */
[----:B-1----:R-:W-:-:S03]  /*09f0*/  ULEA UR7, UR4, UR7, 0x18 ;  /* 0x0000000704077291 */ /* 0x002fc6000f8ec03f */
[----:B------:R-:W-:Y:S01]  /*0a00*/  UMOV UR4, URZ ;  /* 0x0000003f00047c82 */ /* 0x000fe20008000000 */
[----:B0-----:R-:W-:-:S04]  /*0a10*/  SHF.R.S32.HI R0, RZ, 0x1f, R89 ;  /* 0x0000001fff007819 */ /* 0x001fc80000011459 */
[----:B------:R-:W-:-:S04]  /*0a20*/  LEA.HI R0, R0, R89, RZ, 0x5 ;  /* 0x0000005900007211 */ /* 0x000fc800078f28ff */
[----:B------:R-:W-:-:S04]  /*0a30*/  SHF.R.S32.HI R0, RZ, 0x5, R0 ;  /* 0x00000005ff007819 */ /* 0x000fc80000011400 */
[----:B--23--:R-:W-:-:S07]  /*0a40*/  LEA R238, R0, UR7, 0x4 ;  /* 0x0000000700ee7c11 */ /* 0x00cfce000f8e20ff */
.L_x_8013:
[----:B------:R-:W-:Y:S01]  /*0a50*/  ULDC UR39, c[0x0][0x224] ;  /* 0x0000890000277ab9 */ /* 0x000fe20000000800 */
[----:B------:R-:W-:Y:S01]  /*0a60*/  SHF.L.U32 R0, R89, 0x4, RZ ;  /* 0x0000000459007819 */ /* 0x000fe200000006ff */
        /* <DEDUP_REMOVED lines=305> */
[----:B------:R-:W-:Y:S01]  /*1d80*/  USHF.R.S32.HI UR50, URZ, 0x1f, UR49 ;  /* 0x0000001f3f327899 */ /* 0x000fe20008011431 */
[----:B------:R-:W-:Y:S01]  /*1d90*/  @!P0 IMAD.WIDE.U32 R2, R49, UR48, R2 ;  /* 0x0000003031028c25 */ /* 0x000fe2000f8e0002 */
[----:B------:R-:W-:Y:S01]  /*1da0*/  ULDC.64 UR30, c[0x0][0x2b0] ;  /* 0x0000ac00001e7ab9 */ /* 0x000fe20000000a00 */
[----:B------:R-:W-:Y:S01]  /*1db0*/  MOV R5, UR37 ;  /* 0x0000002500057c02 */ /* 0x000fe20008000f00 */
[----:B------:R-:W-:-:S02]  /*1dc0*/  UIMAD UR29, UR7, UR30, URZ ;  /* 0x0000001e071d72a4 */ /* 0x000fc4000f8e023f */
        /* <DEDUP_REMOVED lines=164> */
[----:B------:R-:W5:Y:S04]  /*2810*/  LDS.U16 R49, [R87+0x8] ;  /* 0x0000080057317984 */ /* 0x000f680000000400 */
[----:B------:R-:W5:Y:S04]  /*2820*/  LDS.U16 R50, [R87+0xa] ;  /* 0x00000a0057327984 */ /* 0x000f680000000400 */
[----:B------:R-:W5:Y:S04]  /*2830*/  LDS.U16 R51, [R87+0xc] ;  /* 0x00000c0057337984 */ /* 0x000f680000000400 */
[----:B------:R-:W5:Y:S04]  /*2840*/  LDS.U16 R52, [R87+0xe] ;  /* 0x00000e0057347984 */ /* 0x000f680000000400 */
[----:B------:R-:W-:Y:S04]  /*2850*/  LDS.U16 R53, [R87+0x10] ;  /* 0x0000100057357984 */ /* 0x000fe80000000400 */
[----:B------:R-:W5:Y:S04]  /*2860*/  LDS.U16 R54, [R87+0x12] ;  /* 0x0000120057367984 */ /* 0x000f680000000400 */
[----:B------:R-:W-:Y:S04]  /*2870*/  LDS.U16 R56, [R87+0x14] ;  /* 0x0000140057387984 */ /* 0x000fe80000000400 */
[----:B------:R-:W-:Y:S04]  /*2880*/  LDS.U16 R57, [R87+0x16] ;  /* 0x0000160057397984 */ /* 0x000fe80000000400 */
[----:B------:R-:W-:Y:S04]  /*2890*/  LDS.U16 R59, [R87+0x18] ;  /* 0x00001800573b7984 */ /* 0x000fe80000000400 */
[----:B------:R-:W5:Y:S04]  /*28a0*/  LDS.U16 R63, [R87+0x1a] ;  /* 0x00001a00573f7984 */ /* 0x000f680000000400 */
[----:B------:R-:W5:Y:S04]  /*28b0*/  LDS.U16 R65, [R87+0x1c] ;  /* 0x00001c0057417984 */ /* 0x000f680000000400 */
        /* <DEDUP_REMOVED lines=43> */
[----:B------:R-:W-:Y:S01]  /*2b70*/  SHF.L.U32 R50, R50, 0x10, RZ ;  /* 0x0000001032327819 */ /* 0x000fe200000006ff */
[----:B------:R-:W-:Y:S01]  /*2b80*/  FMUL.FTZ R98, R45, -1.4426950216293334961 ;  /* 0xbfb8aa3b2d627820 */ /* 0x000fe20000410000 */
[----:B------:R-:W-:Y:S01]  /*2b90*/  MUFU.EX2 R97, R97 ;  /* 0x0000006100617308 */ /* 0x000fe20000000800 */
[----:B------:R-:W-:Y:S02]  /*2ba0*/  FMUL.FTZ R3, R49, -1.4426950216293334961 ;  /* 0xbfb8aa3b31037820 */ /* 0x000fe40000410000 */
[----:B------:R-:W-:-:S05]  /*2bb0*/  FMUL.FTZ R99, R50, -1.4426950216293334961 ;  /* 0xbfb8aa3b32637820 */ /* 0x000fca0000410000 */
[----:B------:R-:W0:Y:S01]  /*2bc0*/  MUFU.EX2 R2, R2 ;  /* 0x0000000200027308 */ /* 0x000e220000000800 */
[----:B-1----:R-:W-:Y:S01]  /*2bd0*/  FADD.FTZ R74, R74, 1 ;  /* 0x3f8000004a4a7421 */ /* 0x002fe20000010000 */
[----:B------:R-:W-:-:S06]  /*2be0*/  SHF.L.U32 R51, R51, 0x10, RZ ;  /* 0x0000001033337819 */ /* 0x000fcc00000006ff */
[----:B------:R-:W-:Y:S01]  /*2bf0*/  MUFU.EX2 R98, R98 ;  /* 0x0000006200627308 */ /* 0x000fe20000000800 */
[----:B------:R-:W-:-:S07]  /*2c00*/  FMUL.FTZ R100, R51, -1.4426950216293334961 ;  /* 0xbfb8aa3b33647820 */ /* 0x000fce0000410000 */
[----:B------:R-:W1:Y:S08]  /*2c10*/  MUFU.EX2 R3, R3 ;  /* 0x0000000300037308 */ /* 0x000e700000000800 */
[----:B------:R-:W-:Y:S01]  /*2c20*/  MUFU.EX2 R99, R99 ;  /* 0x0000006300637308 */ /* 0x000fe20000000800 */
[----:B0-----:R-:W-:-:S07]  /*2c30*/  FADD.FTZ R2, R2, 1 ;  /* 0x3f80000002027421 */ /* 0x001fce0000010000 */
[----:B------:R-:W-:Y:S01]  /*2c40*/  MUFU.RCP R74, R74 ;  /* 0x0000004a004a7308 */ /* 0x000fe20000001000 */
[----:B------:R-:W-:Y:S01]  /*2c50*/  SHF.L.U32 R52, R52, 0x10, RZ ;  /* 0x0000001034347819 */ /* 0x000fe200000006ff */
[----:B-1----:R-:W-:Y:S01]  /*2c60*/  FADD.FTZ R3, R3, 1 ;  /* 0x3f80000003037421 */ /* 0x002fe20000010000 */
[----:B------:R-:W-:-:S05]  /*2c70*/  SHF.L.U32 R67, R67, 0x10, RZ ;  /* 0x0000001043437819 */ /* 0x000fca00000006ff */
[----:B------:R-:W-:Y:S01]  /*2c80*/  MUFU.EX2 R100, R100 ;  /* 0x0000006400647308 */ /* 0x000fe20000000800 */
[----:B------:R-:W-:Y:S01]  /*2c90*/  FMUL.FTZ R101, R52, -1.4426950216293334961 ;  /* 0xbfb8aa3b34657820 */ /* 0x000fe20000410000 */
[----:B------:R-:W-:Y:S02]  /*2ca0*/  SHF.L.U32 R71, R71, 0x10, RZ ;  /* 0x0000001047477819 */ /* 0x000fe400000006ff */
[----:B------:R-:W-:-:S04]  /*2cb0*/  SHF.L.U32 R69, R69, 0x10, RZ ;  /* 0x0000001045457819 */ /* 0x000fc800000006ff */
[----:B------:R-:W-:Y:S01]  /*2cc0*/  MUFU.EX2 R101, R101 ;  /* 0x0000006500657308 */ /* 0x000fe20000000800 */
[----:B------:R-:W-:Y:S02]  /*2cd0*/  SHF.L.U32 R54, R54, 0x10, RZ ;  /* 0x0000001036367819 */ /* 0x000fe400000006ff */
[----:B------:R-:W-:Y:S02]  /*2ce0*/  SHF.L.U32 R68, R68, 0x10, RZ ;  /* 0x0000001044447819 */ /* 0x000fe400000006ff */
[----:B------:R-:W-:Y:S01]  /*2cf0*/  SHF.L.U32 R53, R53, 0x10, RZ ;  /* 0x0000001035357819 */ /* 0x000fe200000006ff */
[----:B------:R-:W-:Y:S01]  /*2d00*/  FMUL.FTZ R103, R54, -1.4426950216293334961 ;  /* 0xbfb8aa3b36677820 */ /* 0x000fe20000410000 */
[----:B------:R-:W-:-:S03]  /*2d10*/  SHF.L.U32 R63, R63, 0x10, RZ ;  /* 0x000000103f3f7819 */ /* 0x000fc600000006ff */
[----:B------:R-:W-:Y:S01]  /*2d20*/  FMUL.FTZ R102, R53, -1.4426950216293334961 ;  /* 0xbfb8aa3b35667820 */ /* 0x000fe20000410000 */
[----:B------:R-:W-:Y:S01]  /*2d30*/  SHF.L.U32 R95, R95, 0x10, RZ ;  /* 0x000000105f5f7819 */ /* 0x000fe200000006ff */
[----:B------:R-:W0:Y:S01]  /*2d40*/  MUFU.EX2 R103, R103 ;  /* 0x0000006700677308 */ /* 0x000e220000000800 */
[----:B------:R-:W-:Y:S01]  /*2d50*/  SHF.L.U32 R56, R56, 0x10, RZ ;  /* 0x0000001038387819 */ /* 0x000fe200000006ff */
[----:B------:R-:W-:Y:S01]  /*2d60*/  FMUL.FTZ R108, R63, -1.4426950216293334961 ;  /* 0xbfb8aa3b3f6c7820 */ /* 0x000fe20000410000 */
[----:B------:R-:W-:Y:S02]  /*2d70*/  SHF.L.U32 R65, R65, 0x10, RZ ;  /* 0x0000001041417819 */ /* 0x000fe400000006ff */
[----:B------:R-:W-:-:S03]  /*2d80*/  SHF.L.U32 R57, R57, 0x10, RZ ;  /* 0x0000001039397819 */ /* 0x000fc600000006ff */
[----:B------:R-:W-:Y:S01]  /*2d90*/  MUFU.EX2 R102, R102 ;  /* 0x0000006600667308 */ /* 0x000fe20000000800 */
[----:B------:R-:W-:Y:S01]  /*2da0*/  SHF.L.U32 R59, R59, 0x10, RZ ;  /* 0x000000103b3b7819 */ /* 0x000fe200000006ff */
[----:B------:R-:W-:Y:S01]  /*2db0*/  FMUL.FTZ R104, R56, -1.4426950216293334961 ;  /* 0xbfb8aa3b38687820 */ /* 0x000fe20000410000 */
[----:B------:R-:W-:Y:S01]  /*2dc0*/  FMUL.FTZ R109, R65, -1.4426950216293334961 ;  /* 0xbfb8aa3b416d7820 */ /* 0x000fe20000410000 */
[----:B------:R-:W-:Y:S01]  /*2dd0*/  FMUL.FTZ R105, R57, -1.4426950216293334961 ;  /* 0xbfb8aa3b39697820 */ /* 0x000fe20000410000 */
[----:B------:R-:W-:Y:S01]  /*2de0*/  SHF.L.U32 R66, R66, 0x10, RZ ;  /* 0x0000001042427819 */ /* 0x000fe200000006ff */
[----:B------:R-:W-:Y:S02]  /*2df0*/  FMUL.FTZ R107, R59, -1.4426950216293334961 ;  /* 0xbfb8aa3b3b6b7820 */ /* 0x000fe40000410000 */
[----:B------:R-:W-:Y:S01]  /*2e00*/  MUFU.EX2 R108, R108 ;  /* 0x0000006c006c7308 */ /* 0x000fe20000000800 */
[----:B------:R-:W-:Y:S01]  /*2e10*/  SHF.L.U32 R93, R93, 0x10, RZ ;  /* 0x000000105d5d7819 */ /* 0x000fe200000006ff */
[----:B0-----:R-:W-:-:S06]  /*2e20*/  FADD.FTZ R103, R103, 1 ;  /* 0x3f80000067677421 */ /* 0x001fcc0000010000 */
[----:B------:R-:W-:Y:S08]  /*2e30*/  MUFU.EX2 R104, R104 ;  /* 0x0000006800687308 */ /* 0x000ff00000000800 */
[----:B------:R-:W-:Y:S08]  /*2e40*/  MUFU.EX2 R110, R109 ;  /* 0x0000006d006e7308 */ /* 0x000ff00000000800 */
[----:B------:R0:W-:Y:S01]  /*2e50*/  MUFU.EX2 R106, R105 ;  /* 0x00000069006a7308 */ /* 0x0001e20000000800 */
[----:B--2---:R-:W-:Y:S04]  /*2e60*/  STS.U16 [R155], R40 ;  /* 0x000000289b007388 */ /* 0x004fe80000000400 */
[----:B---3--:R-:W-:Y:S04]  /*2e70*/  STS.U16 [R154+0x40], R60 ;  /* 0x0000403c9a007388 */ /* 0x008fe80000000400 */
        /* <DEDUP_REMOVED lines=13> */
[----:B------:R4:W-:Y:S01]  /*2f50*/  STS.U16 [R128+0x3c0], R96 ;  /* 0x0003c06080007388 */ /* 0x0009e20000000400 */
[----:B------:R-:W-:-:S03]  /*2f60*/  NOP ;  /* 0x0000000000007918 */ /* 0x000fc60000000000 */
[----:B------:R-:W5:Y:S04]  /*2f70*/  LDS.U16 R40, [R87] ;  /* 0x0000000057287984 */ /* 0x000f680000000400 */
[----:B------:R-:W5:Y:S04]  /*2f80*/  LDS.U16 R62, [R87+0x6] ;  /* 0x00000600573e7984 */ /* 0x000f680000000400 */
[----:B------:R-:W5:Y:S04]  /*2f90*/  LDS.U16 R60, [R87+0x2] ;  /* 0x00000200573c7984 */ /* 0x000f680000000400 */
[----:B------:R-:W5:Y:S04]  /*2fa0*/  LDS.U16 R61, [R87+0x4] ;  /* 0x00000400573d7984 */ /* 0x000f680000000400 */
[----:B------:R-:W5:Y:S01]  /*2fb0*/  LDS.U16 R70, [R87+0x8] ;  /* 0x0000080057467984 */ /* 0x000f620000000400 */
[----:B-1----:R-:W-:Y:S01]  /*2fc0*/  FADD.FTZ R72, R97, 1 ;  /* 0x3f80000061487421 */ /* 0x002fe20000010000 */
[----:B--2---:R-:W-:Y:S01]  /*2fd0*/  FADD.FTZ R76, R98, 1 ;  /* 0x3f800000624c7421 */ /* 0x004fe20000010000 */
[----:B------:R1:W2:Y:S01]  /*2fe0*/  MUFU.RCP R73, R2 ;  /* 0x0000000200497308 */ /* 0x0002a20000001000 */
[----:B------:R-:W2:Y:S01]  /*2ff0*/  LDS.U16 R90, [R87+0xa] ;  /* 0x00000a00575a7984 */ /* 0x000ea20000000400 */
[----:B------:R-:W-:-:S06]  /*3000*/  FADD.FTZ R75, R99, 1 ;  /* 0x3f800000634b7421 */ /* 0x000fcc0000010000 */
[----:B---3--:R3:W-:Y:S01]  /*3010*/  MUFU.RCP R94, R3 ;  /* 0x00000003005e7308 */ /* 0x0087e20000001000 */
[----:B----4-:R-:W-:Y:S01]  /*3020*/  FADD.FTZ R96, R100, 1 ;  /* 0x3f80000064607421 */ /* 0x010fe20000010000 */
[----:B------:R-:W4:Y:S01]  /*3030*/  LDS.U16 R91, [R87+0xc] ;  /* 0x00000c00575b7984 */ /* 0x000f220000000400 */
[----:B0-----:R-:W-:-:S03]  /*3040*/  FMUL.FTZ R105, R66, -1.4426950216293334961 ;  /* 0xbfb8aa3b42697820 */ /* 0x001fc60000410000 */
[----:B------:R-:W-:Y:S02]  /*3050*/  LDS.U16 R111, [R87+0x18] ;  /* 0x00001800576f7984 */ /* 0x000fe40000000400 */
[----:B------:R-:W0:Y:S02]  /*3060*/  MUFU.RCP R72, R72 ;  /* 0x0000004800487308 */ /* 0x000e240000001000 */
[----:B------:R-:W-:Y:S01]  /*3070*/  LDS.U16 R113, [R87+0x1a] ;  /* 0x00001a0057717984 */ /* 0x000fe20000000400 */
[----:B-----5:R-:W-:-:S05]  /*3080*/  SHF.L.U32 R40, R40, 0x10, RZ ;  /* 0x0000001028287819 */ /* 0x020fca00000006ff */
[----:B------:R-:W5:Y:S01]  /*3090*/  MUFU.RCP R76, R76 ;  /* 0x0000004c004c7308 */ /* 0x000f620000001000 */
[----:B-1----:R-:W-:Y:S01]  /*30a0*/  FADD.FTZ R2, -R74, 1 ;  /* 0x3f8000004a027421 */ /* 0x002fe20000010100 */
[----:B---3--:R-:W-:Y:S01]  /*30b0*/  FMUL.FTZ R3, R67, R40 ;  /* 0x0000002843037220 */ /* 0x008fe20000410000 */
[----:B------:R-:W-:Y:S02]  /*30c0*/  SHF.L.U32 R62, R62, 0x10, RZ ;  /* 0x000000103e3e7819 */ /* 0x000fe400000006ff */
[----:B------:R-:W-:Y:S01]  /*30d0*/  FFMA.FTZ R2, R47, R2, 1 ;  /* 0x3f8000002f027423 */ /* 0x000fe20000010002 */
[----:B------:R-:W-:Y:S02]  /*30e0*/  FMUL.FTZ R3, R74, R3 ;  /* 0x000000034a037220 */ /* 0x000fe40000410000 */
[----:B------:R-:W1:Y:S01]  /*30f0*/  MUFU.RCP R75, R75 ;  /* 0x0000004b004b7308 */ /* 0x000e620000001000 */
[----:B------:R-:W-:Y:S01]  /*3100*/  SHF.L.U32 R60, R60, 0x10, RZ ;  /* 0x000000103c3c7819 */ /* 0x000fe200000006ff */
[----:B------:R-:W-:Y:S01]  /*3110*/  FMUL.FTZ R5, R3, R2 ;  /* 0x0000000203057220 */ /* 0x000fe20000410000 */
[----:B--2---:R-:W-:Y:S01]  /*3120*/  FADD.FTZ R99, -R73, 1 ;  /* 0x3f80000049637421 */ /* 0x004fe20000010100 */
[----:B0-----:R-:W-:Y:S01]  /*3130*/  FADD.FTZ R2, -R72, 1 ;  /* 0x3f80000048027421 */ /* 0x001fe20000010100 */
[----:B------:R-:W-:Y:S01]  /*3140*/  SHF.L.U32 R61, R61, 0x10, RZ ;  /* 0x000000103d3d7819 */ /* 0x000fe200000006ff */
[----:B------:R-:W-:Y:S01]  /*3150*/  FMUL.FTZ R100, R71, R62 ;  /* 0x0000003e47647220 */ /* 0x000fe20000410000 */
[----:B------:R-:W-:Y:S01]  /*3160*/  FMUL.FTZ R3, R69, R60 ;  /* 0x0000003c45037220 */ /* 0x000fe20000410000 */
[----:B------:R-:W-:Y:S01]  /*3170*/  FFMA.FTZ R99, R48, R99, 1 ;  /* 0x3f80000030637423 */ /* 0x000fe20000010063 */
[----:B------:R-:W-:Y:S01]  /*3180*/  FFMA.FTZ R2, R43, R2, 1 ;  /* 0x3f8000002b027423 */ /* 0x000fe20000010002 */
[----:B------:R-:W-:Y:S01]  /*3190*/  FMUL.FTZ R100, R73, R100 ;  /* 0x0000006449647220 */ /* 0x000fe20000410000 */
[----:B-----5:R-:W-:Y:S01]  /*31a0*/  FADD.FTZ R4, -R76, 1 ;  /* 0x3f8000004c047421 */ /* 0x020fe20000010100 */
[----:B------:R-:W-:Y:S01]  /*31b0*/  FMUL.FTZ R77, R68, R61 ;  /* 0x0000003d444d7220 */ /* 0x000fe20000410000 */
[----:B------:R-:W-:Y:S01]  /*31c0*/  FMUL.FTZ R3, R72, R3 ;  /* 0x0000000348037220 */ /* 0x000fe20000410000 */
[----:B------:R-:W-:Y:S01]  /*31d0*/  FMUL.FTZ R118, R100, R99 ;  /* 0x0000006364767220 */ /* 0x000fe20000410000 */
        /* <DEDUP_REMOVED lines=9> */
[----:B------:R-:W-:Y:S01]  /*3270*/  FADD.FTZ R4, -R94, 1 ;  /* 0x3f8000005e047421 */ /* 0x000fe20000010100 */
[----:B------:R-:W-:Y:S01]  /*3280*/  FFMA.FTZ R101, R50, R3, 1 ;  /* 0x3f80000032657423 */ /* 0x000fe20000010003 */
[----:B------:R-:W2:Y:S01]  /*3290*/  LDS.U16 R100, [R87+0x12] ;  /* 0x0000120057647984 */ /* 0x000ea20000000400 */
[----:B------:R-:W-:Y:S01]  /*32a0*/  FMUL.FTZ R3, R95, R70 ;  /* 0x000000465f037220 */ /* 0x000fe20000410000 */
[----:B------:R-:W-:-:S03]  /*32b0*/  FFMA.FTZ R4, R49, R4, 1 ;  /* 0x3f80000031047423 */ /* 0x000fc60000010004 */
[----:B------:R-:W-:Y:S01]  /*32c0*/  FMUL.FTZ R3, R94, R3 ;  /* 0x000000035e037220 */ /* 0x000fe20000410000 */
[----:B------:R-:W-:-:S03]  /*32d0*/  SHF.L.U32 R90, R90, 0x10, RZ ;  /* 0x000000105a5a7819 */ /* 0x000fc600000006ff */
[----:B------:R-:W-:Y:S02]  /*32e0*/  FMUL.FTZ R119, R3, R4 ;  /* 0x0000000403777220 */ /* 0x000fe40000410000 */
[----:B------:R-:W3:Y:S01]  /*32f0*/  LDS.U16 R4, [R87+0x16] ;  /* 0x0000160057047984 */ /* 0x000ee20000000400 */
[----:B------:R-:W5:Y:S03]  /*3300*/  MUFU.EX2 R107, R107 ;  /* 0x0000006b006b7308 */ /* 0x000f660000000800 */
[----:B------:R-:W3:Y:S01]  /*3310*/  LDS.U16 R3, [R87+0x14] ;  /* 0x0000140057037984 */ /* 0x000ee20000000400 */
[----:B------:R-:W-:Y:S01]  /*3320*/  FADD.FTZ R98, R102, 1 ;  /* 0x3f80000066627421 */ /* 0x000fe20000010000 */
[----:B------:R-:W-:-:S03]  /*3330*/  FMUL.FTZ R102, R93, R90 ;  /* 0x0000005a5d667220 */ /* 0x000fc60000410000 */
[----:B------:R-:W0:Y:S01]  /*3340*/  MUFU.RCP R96, R96 ;  /* 0x0000006000607308 */ /* 0x000e220000001000 */
[----:B------:R-:W-:Y:S01]  /*3350*/  FMUL.FTZ R102, R75, R102 ;  /* 0x000000664b667220 */ /* 0x000fe20000410000 */
[----:B------:R-:W-:-:S06]  /*3360*/  FADD.FTZ R108, R108, 1 ;  /* 0x3f8000006c6c7421 */ /* 0x000fcc0000010000 */
[----:B------:R-:W-:Y:S01]  /*3370*/  MUFU.EX2 R125, R105 ;  /* 0x00000069007d7308 */ /* 0x000fe20000000800 */
[----:B------:R-:W-:-:S07]  /*3380*/  FMUL.FTZ R120, R102, R101 ;  /* 0x0000006566787220 */ /* 0x000fce0000410000 */
[----:B------:R1:W2:Y:S01]  /*3390*/  MUFU.RCP R105, R103 ;  /* 0x0000006700697308 */ /* 0x0002a20000001000 */
[----:B------:R-:W-:Y:S01]  /*33a0*/  FADD.FTZ R104, R104, 1 ;  /* 0x3f80000068687421 */ /* 0x000fe20000010000 */
[----:B------:R-:W-:Y:S01]  /*33b0*/  SHF.L.U32 R92, R92, 0x10, RZ ;  /* 0x000000105c5c7819 */ /* 0x000fe200000006ff */
[----:B------:R-:W-:Y:S01]  /*33c0*/  FADD.FTZ R117, R110, 1 ;  /* 0x3f8000006e757421 */ /* 0x000fe20000010000 */
[----:B----4-:R-:W-:Y:S01]  /*33d0*/  SHF.L.U32 R91, R91, 0x10, RZ ;  /* 0x000000105b5b7819 */ /* 0x010fe200000006ff */
[----:B------:R-:W-:Y:S03]  /*33e0*/  LDS.U16 R110, [R87+0x1e] ;  /* 0x00001e00576e7984 */ /* 0x000fe60000000400 */
[----:B------:R-:W4:Y:S01]  /*33f0*/  MUFU.RCP R98, R98 ;  /* 0x0000006200627308 */ /* 0x000f220000001000 */
[----:B------:R-:W-:Y:S01]  /*3400*/  SHF.L.U32 R102, R58, 0x10, RZ ;  /* 0x000000103a667819 */ /* 0x000fe200000006ff */
[----:B-----5:R-:W-:-:S06]  /*3410*/  FADD.FTZ R107, R107, 1 ;  /* 0x3f8000006b6b7421 */ /* 0x020fcc0000010000 */
[----:B------:R-:W5:Y:S01]  /*3420*/  MUFU.RCP R97, R97 ;  /* 0x0000006100617308 */ /* 0x000f620000001000 */
[----:B-1----:R-:W-:Y:S01]  /*3430*/  FMUL.FTZ R103, R92, R91 ;  /* 0x0000005b5c677220 */ /* 0x002fe20000410000 */
[----:B------:R-:W-:-:S06]  /*3440*/  FADD.FTZ R106, R106, 1 ;  /* 0x3f8000006a6a7421 */ /* 0x000fcc0000010000 */
[----:B------:R1:W-:Y:S01]  /*3450*/  MUFU.RCP R58, R108 ;  /* 0x0000006c003a7308 */ /* 0x0003e20000001000 */
[----:B0-----:R-:W-:Y:S01]  /*3460*/  FMUL.FTZ R103, R96, R103 ;  /* 0x0000006760677220 */ /* 0x001fe20000410000 */
[----:B------:R-:W-:Y:S01]  /*3470*/  SHF.L.U32 R101, R64, 0x10, RZ ;  /* 0x0000001040657819 */ /* 0x000fe200000006ff */
[----:B-1----:R-:W0:Y:S05]  /*3480*/  LDS.U16 R108, [R87+0x1c] ;  /* 0x00001c00576c7984 */ /* 0x002e2a0000000400 */
[----:B------:R1:W-:Y:S01]  /*3490*/  MUFU.RCP R109, R104 ;  /* 0x00000068006d7308 */ /* 0x0003e20000001000 */
[----:B------:R-:W-:Y:S02]  /*34a0*/  SHF.L.U32 R99, R99, 0x10, RZ ;  /* 0x0000001063637819 */ /* 0x000fe400000006ff */
[----:B------:R-:W-:Y:S01]  /*34b0*/  SHF.L.U32 R64, R2, 0x10, RZ ;  /* 0x0000001002407819 */ /* 0x000fe200000006ff */
[----:B-1----:R-:W-:-:S04]  /*34c0*/  FADD.FTZ R104, -R96, 1 ;  /* 0x3f80000060687421 */ /* 0x002fc80000010100 */
[----:B------:R2:W1:Y:S01]  /*34d0*/  MUFU.RCP R112, R107 ;  /* 0x0000006b00707308 */ /* 0x0004620000001000 */
[----:B------:R-:W-:Y:S01]  /*34e0*/  FFMA.FTZ R104, R51, R104, 1 ;  /* 0x3f80000033687423 */ /* 0x000fe20000010068 */
[----:B--2---:R-:W-:-:S06]  /*34f0*/  FADD.FTZ R107, -R105, 1 ;  /* 0x3f800000696b7421 */ /* 0x004fcc0000010100 */
[----:B------:R-:W2:Y:S01]  /*3500*/  MUFU.RCP R106, R106 ;  /* 0x0000006a006a7308 */ /* 0x000ea20000001000 */
[----:B------:R-:W-:Y:S01]  /*3510*/  FMUL.FTZ R121, R103, R104 ;  /* 0x0000006867797220 */ /* 0x000fe20000410000 */
[----:B------:R-:W-:Y:S01]  /*3520*/  SHF.L.U32 R103, R55, 0x10, RZ ;  /* 0x0000001037677819 */ /* 0x000fe200000006ff */
[----:B------:R-:W-:Y:S01]  /*3530*/  FFMA.FTZ R124, R54, R107, 1 ;  /* 0x3f800000367c7423 */ /* 0x000fe2000001006b */
[----:B----4-:R-:W-:Y:S01]  /*3540*/  FADD.FTZ R104, -R98, 1 ;  /* 0x3f80000062687421 */ /* 0x010fe20000010100 */
[----:B------:R-:W-:Y:S01]  /*3550*/  FMUL.FTZ R107, R102, R99 ;  /* 0x00000063666b7220 */ /* 0x000fe20000410000 */
[----:B-----5:R-:W-:Y:S01]  /*3560*/  FADD.FTZ R55, -R97, 1 ;  /* 0x3f80000061377421 */ /* 0x020fe20000010100 */
        /* <DEDUP_REMOVED lines=10> */
[----:B------:R-:W-:Y:S01]  /*3610*/  SHF.L.U32 R111, R111, 0x10, RZ ;  /* 0x000000106f6f7819 */ /* 0x000fe200000006ff */
[----:B------:R-:W-:Y:S01]  /*3620*/  FMUL.FTZ R115, R105, R114 ;  /* 0x0000007269737220 */ /* 0x000fe20000410000 */
[----:B------:R-:W-:Y:S01]  /*3630*/  FADD.FTZ R55, R125, 1 ;  /* 0x3f8000007d377421 */ /* 0x000fe20000010000 */
[----:B------:R-:W-:-:S02]  /*3640*/  SHF.L.U32 R107, R44, 0x10, RZ ;  /* 0x000000102c6b7819 */ /* 0x000fc400000006ff */
[----:B---3--:R-:W-:Y:S02]  /*3650*/  SHF.L.U32 R42, R4, 0x10, RZ ;  /* 0x00000010042a7819 */ /* 0x008fe400000006ff */
[----:B------:R-:W-:Y:S01]  /*3660*/  SHF.L.U32 R44, R41, 0x10, RZ ;  /* 0x00000010292c7819 */ /* 0x000fe200000006ff */
[----:B------:R3:W4:Y:S01]  /*3670*/  MUFU.RCP R114, R117 ;  /* 0x0000007500727308 */ /* 0x0007220000001000 */
[----:B------:R-:W-:Y:S02]  /*3680*/  SHF.L.U32 R46, R46, 0x10, RZ ;  /* 0x000000102e2e7819 */ /* 0x000fe400000006ff */
[----:B------:R-:W-:Y:S01]  /*3690*/  SHF.L.U32 R41, R3, 0x10, RZ ;  /* 0x0000001003297819 */ /* 0x000fe200000006ff */
[----:B------:R-:W-:Y:S01]  /*36a0*/  FMUL.FTZ R123, R115, R124 ;  /* 0x0000007c737b7220 */ /* 0x000fe20000410000 */
[----:B-1----:R-:W-:Y:S01]  /*36b0*/  FADD.FTZ R126, -R112, 1 ;  /* 0x3f800000707e7421 */ /* 0x002fe20000010100 */
[----:B--2---:R-:W-:Y:S01]  /*36c0*/  FADD.FTZ R124, -R106, 1 ;  /* 0x3f8000006a7c7421 */ /* 0x004fe20000010100 */
[----:B------:R-:W-:Y:S01]  /*36d0*/  FMUL.FTZ R3, R107, R42 ;  /* 0x0000002a6b037220 */ /* 0x000fe20000410000 */
[----:B---3--:R-:W-:Y:S01]  /*36e0*/  FMUL.FTZ R117, R104, R111 ;  /* 0x0000006f68757220 */ /* 0x008fe20000410000 */
[----:B------:R-:W1:Y:S01]  /*36f0*/  MUFU.RCP R55, R55 ;  /* 0x0000003700377308 */ /* 0x000e620000001000 */
        /* <DEDUP_REMOVED lines=14> */
[----:B------:R-:W2:Y:S01]  /*37e0*/  S2UR UR9, SR_CgaCtaId ;  /* 0x00000000000979c3 */ /* 0x000ea20000008800 */
[----:B------:R-:W-:Y:S01]  /*37f0*/  SHF.L.U32 R115, R7, 0x10, RZ ;  /* 0x0000001007737819 */ /* 0x000fe200000006ff */
[----:B------:R-:W-:Y:S01]  /*3800*/  FMUL.FTZ R7, R58, R117 ;  /* 0x000000753a077220 */ /* 0x000fe20000410000 */
[----:B------:R-:W-:Y:S01]  /*3810*/  FFMA.FTZ R124, R63, R124, 1 ;  /* 0x3f8000003f7c7423 */ /* 0x000fe2000001007c */
[----:B0-----:R-:W-:-:S02]  /*3820*/  SHF.L.U32 R108, R108, 0x10, RZ ;  /* 0x000000106c6c7819 */ /* 0x001fc400000006ff */
[----:B------:R-:W-:Y:S02]  /*3830*/  SHF.L.U32 R117, R6, 0x10, RZ ;  /* 0x0000001006757819 */ /* 0x000fe400000006ff */
[----:B------:R-:W-:Y:S01]  /*3840*/  SHF.L.U32 R110, R110, 0x10, RZ ;  /* 0x000000106e6e7819 */ /* 0x000fe200000006ff */
[----:B------:R-:W-:Y:S01]  /*3850*/  FMUL.FTZ R7, R7, R124 ;  /* 0x0000007c07077220 */ /* 0x000fe20000410000 */
[C---:B----4-:R-:W-:Y:S01]  /*3860*/  FADD.FTZ R6, -R114.reuse, 1 ;  /* 0x3f80000072067421 */ /* 0x050fe20000010100 */
        /* <DEDUP_REMOVED lines=22> */
[----:B--2---:R-:W-:Y:S01]  /*39d0*/  ULEA UR8, UR9, UR8, 0x18 ;  /* 0x0000000809087291 */ /* 0x004fe2000f8ec03f */
        /* <DEDUP_REMOVED lines=81> */
.L_x_7909:
[----:B------:R-:W-:Y:S05]  /*3ef0*/  BSYNC B0 ;  /* 0x0000000000007941 */ /* 0x000fea0003800000 */
.L_x_7908:
        /* <DEDUP_REMOVED lines=148> */
[----:B------:R-:W-:Y:S01]  /*4840*/  STS.U16 [R87], R40 ;  /* 0x0000002857007388 */ /* 0x000fe20000000400 */
[----:B0-----:R-:W-:Y:S01]  /*4850*/  PRMT R26, R64, 0x7632, R26 ;  /* 0x00007632401a7816 */ /* 0x001fe2000000001a */
[----:B------:R-:W-:Y:S01]  /*4860*/  BSSY B0, `(.L_x_7911) ;  /* 0x0000035000007945 */ /* 0x000fe20003800000 */
[----:B------:R-:W-:Y:S01]  /*4870*/  PRMT R29, R98, 0x7632, R29 ;  /* 0x00007632621d7816 */ /* 0x000fe2000000001d */
[----:B------:R-:W-:Y:S01]  /*4880*/  STS.U16 [R87+0x4], R45 ;  /* 0x0000042d57007388 */ /* 0x000fe20000000400 */
[----:B-1----:R-:W-:-:S02]  /*4890*/  PRMT R25, R41, 0x7632, R25 ;  /* 0x0000763229197816 */ /* 0x002fc40000000019 */
[C---:B--2---:R-:W-:Y:S01]  /*48a0*/  PRMT R28, R24.reuse, 0x7610, R28 ;  /* 0x00007610181c7816 */ /* 0x044fe2000000001c */
[----:B------:R-:W-:Y:S01]  /*48b0*/  STS.U16 [R87+0x6], R27 ;  /* 0x0000061b57007388 */ /* 0x000fe20000000400 */
[----:B------:R-:W-:Y:S02]  /*48c0*/  PRMT R30, R24, 0x7632, R30 ;  /* 0x00007632181e7816 */ /* 0x000fe4000000001e */
[----:B------:R-:W-:Y:S01]  /*48d0*/  PRMT R32, R65, 0x7632, R32 ;  /* 0x0000763241207816 */ /* 0x000fe20000000020 */
        /* <DEDUP_REMOVED lines=45> */
.L_x_7912:
[----:B------:R-:W-:Y:S05]  /*4bb0*/  BSYNC B0 ;  /* 0x0000000000007941 */ /* 0x000fea0003800000 */
.L_x_7911:
        /* <DEDUP_REMOVED lines=43> */
.L_x_7910:
        /* <DEDUP_REMOVED lines=105> */
.L_x_8008:
        /* <DEDUP_REMOVED lines=10> */
[----:B0-2---:R-:W-:-:S05]  /*55a0*/  MOV R60, UR57 ;  /* 0x00000039003c7c02 */ /* 0x005fca0008000f00 */
[----:B------:R-:W-:-:S06]  /*55b0*/  MOV R61, UR46 ;  /* 0x0000002e003d7c02 */ /* 0x000fcc0008000f00 */
[----:B------:R-:W2:Y:S01]  /*55c0*/  LDG.E.64 R60, desc[UR20][R60.64] ;  /* 0x000000143c3c7981 */ /* 0x000ea2000c1e1b00 */
[----:B------:R-:W-:Y:S01]  /*55d0*/  LOP3.LUT R62, R89, 0x7ffffe0, RZ, 0xc0, !PT ;  /* 0x07ffffe0593e7812 */ /* 0x000fe200078ec0ff */
[----:B------:R-:W-:Y:S02]  /*55e0*/  UIMAD UR46, UR58, UR42, URZ ;  /* 0x0000002a3a2e72a4 */ /* 0x000fe4000f8e023f */
[----:B------:R-:W-:Y:S02]  /*55f0*/  MOV R67, UR42 ;  /* 0x0000002a00437c02 */ /* 0x000fe40008000f00 */
[----:B------:R-:W-:Y:S01]  /*5600*/  SHF.L.U32 R62, R62, 0x5, RZ ;  /* 0x000000053e3e7819 */ /* 0x000fe200000006ff */
[----:B------:R-:W-:Y:S01]  /*5610*/  UIMAD UR46, UR7, UR43, UR46 ;  /* 0x0000002b072e72a4 */ /* 0x000fe2000f8e022e */
[----:B------:R-:W-:Y:S02]  /*5620*/  PRMT R112, RZ, 0x7610, R112 ;  /* 0x00007610ff707816 */ /* 0x000fe40000000070 */
[----:B------:R-:W-:-:S02]  /*5630*/  LOP3.LUT R62, R62, 0xffffffe0, R248, 0xe2, !PT ;  /* 0xffffffe03e3e7812 */ /* 0x000fc400078ee2f8 */
[----:B------:R-:W-:Y:S02]  /*5640*/  PRMT R96, RZ, 0x7610, R96 ;  /* 0x00007610ff607816 */ /* 0x000fe40000000060 */
[--C-:B------:R-:W-:Y:S02]  /*5650*/  SHF.R.S32.HI R63, RZ, 0x1f, R62.reuse ;  /* 0x0000001fff3f7819 */ /* 0x100fe4000001143e */
        /* <DEDUP_REMOVED lines=10> */
[----:B------:R-:W-:-:S02]  /*5700*/  LEA.HI.X R65, R66, UR11, R63, 0x1, P3 ;  /* 0x0000000b42417c11 */ /* 0x000fc400098f0c3f */
[----:B------:R-:W-:Y:S02]  /*5710*/  ISETP.GE.AND P2, PT, R68, UR51, PT ;  /* 0x0000003344007c0c */ /* 0x000fe4000bf46270 */
[C---:B------:R-:W-:Y:S01]  /*5720*/  LOP3.LUT R63, R62.reuse, 0xc0, RZ, 0xfc, !PT ;  /* 0x000000c03e3f7812 */ /* 0x040fe200078efcff */
[----:B---3--:R-:W3:Y:S01]  /*5730*/  @!P4 LDG.E.U16 R112, desc[UR20][R64.64+0x40] ;  /* 0x000040144070c981 */ /* 0x008ee2000c1e1500 */
[C---:B------:R-:W-:Y:S02]  /*5740*/  LOP3.LUT R67, R62.reuse, 0xa0, RZ, 0xfc, !PT ;  /* 0x000000a03e437812 */ /* 0x040fe400078efcff */
[----:B------:R-:W-:Y:S01]  /*5750*/  PRMT R111, RZ, 0x7610, R111 ;  /* 0x00007610ff6f7816 */ /* 0x000fe2000000006f */
[----:B------:R-:W4:Y:S01]  /*5760*/  @!P1 LDG.E.U16 R96, desc[UR20][R64.64+0xc0] ;  /* 0x0000c01440609981 */ /* 0x000f22000c1e1500 */
[----:B------:R-:W-:Y:S02]  /*5770*/  ISETP.GE.AND P4, PT, R63, UR51, PT ;  /* 0x000000333f007c0c */ /* 0x000fe4000bf86270 */
[----:B------:R-:W-:-:S02]  /*5780*/  LOP3.LUT R63, R62, 0x100, RZ, 0xfc, !PT ;  /* 0x000001003e3f7812 */ /* 0x000fc400078efcff */
[----:B------:R-:W-:Y:S01]  /*5790*/  ISETP.GE.AND P3, PT, R67, UR51, PT ;  /* 0x0000003343007c0c */ /* 0x000fe2000bf66270 */
[----:B------:R-:W4:Y:S01]  /*57a0*/  @!P5 LDG.E.U16 R111, desc[UR20][R64.64+0x80] ;  /* 0x00008014406fd981 */ /* 0x000f22000c1e1500 */
[----:B------:R-:W-:Y:S02]  /*57b0*/  LOP3.LUT R66, R62, 0xe0, RZ, 0xfc, !PT ;  /* 0x000000e03e427812 */ /* 0x000fe400078efcff */
[----:B------:R-:W-:Y:S02]  /*57c0*/  PRMT R106, RZ, 0x7610, R106 ;  /* 0x00007610ff6a7816 */ /* 0x000fe4000000006a */
[----:B------:R-:W-:Y:S02]  /*57d0*/  ISETP.GE.AND P1, PT, R63, UR51, PT ;  /* 0x000000333f007c0c */ /* 0x000fe4000bf26270 */
[----:B------:R-:W-:Y:S02]  /*57e0*/  ISETP.GE.AND P5, PT, R66, UR51, PT ;  /* 0x0000003342007c0c */ /* 0x000fe4000bfa6270 */
[----:B------:R-:W-:Y:S01]  /*57f0*/  LOP3.LUT R63, R62, 0x120, RZ, 0xfc, !PT ;  /* 0x000001203e3f7812 */ /* 0x000fe200078efcff */
[----:B------:R-:W4:Y:S01]  /*5800*/  @!P2 LDG.E.U16 R106, desc[UR20][R64.64+0x100] ;  /* 0x00010014406aa981 */ /* 0x000f22000c1e1500 */
[----:B------:R-:W-:-:S02]  /*5810*/  PRMT R104, RZ, 0x7610, R104 ;  /* 0x00007610ff687816 */ /* 0x000fc40000000068 */
[----:B------:R-:W-:Y:S02]  /*5820*/  PRMT R105, RZ, 0x7610, R105 ;  /* 0x00007610ff697816 */ /* 0x000fe40000000069 */
[----:B------:R-:W-:Y:S02]  /*5830*/  ISETP.GE.AND P2, PT, R63, UR51, PT ;  /* 0x000000333f007c0c */ /* 0x000fe4000bf46270 */
[C---:B------:R-:W-:Y:S01]  /*5840*/  LOP3.LUT R63, R62.reuse, 0x160, RZ, 0xfc, !PT ;  /* 0x000001603e3f7812 */ /* 0x040fe200078efcff */
[----:B------:R-:W4:Y:S01]  /*5850*/  @!P4 LDG.E.U16 R104, desc[UR20][R64.64+0x180] ;  /* 0x000180144068c981 */ /* 0x000f22000c1e1500 */
[----:B------:R-:W-:Y:S02]  /*5860*/  LOP3.LUT R66, R62, 0x140, RZ, 0xfc, !PT ;  /* 0x000001403e427812 */ /* 0x000fe400078efcff */
[----:B------:R-:W-:Y:S01]  /*5870*/  PRMT R107, RZ, 0x7610, R107 ;  /* 0x00007610ff6b7816 */ /* 0x000fe2000000006b */
[----:B------:R-:W4:Y:S01]  /*5880*/  @!P3 LDG.E.U16 R105, desc[UR20][R64.64+0x140] ;  /* 0x000140144069b981 */ /* 0x000f22000c1e1500 */
        /* <DEDUP_REMOVED lines=15> */
[----:B------:R-:W4:Y:S01]  /*5980*/  @!P3 LDG.E.U16 R99, desc[UR20][R64.64+0x280] ;  /* 0x000280144063b981 */ /* 0x000f22000c1e1500 */
[C---:B------:R-:W-:Y:S02]  /*5990*/  LOP3.LUT R66, R62.reuse, 0x1e0, RZ, 0xfc, !PT ;  /* 0x000001e03e427812 */ /* 0x040fe400078efcff */
[----:B------:R-:W-:Y:S01]  /*59a0*/  LOP3.LUT R63, R62, 0x200, RZ, 0xfc, !PT ;  /* 0x000002003e3f7812 */ /* 0x000fe200078efcff */
[----:B------:R-:W4:Y:S01]  /*59b0*/  @!P4 LDG.E.U16 R103, desc[UR20][R64.64+0x2c0] ;  /* 0x0002c0144067c981 */ /* 0x000f22000c1e1500 */
[----:B------:R-:W-:-:S02]  /*59c0*/  PRMT R69, RZ, 0x7610, R69 ;  /* 0x00007610ff457816 */ /* 0x000fc40000000045 */
[----:B------:R-:W-:Y:S02]  /*59d0*/  ISETP.GE.AND P3, PT, R66, UR51, PT ;  /* 0x0000003342007c0c */ /* 0x000fe4000bf66270 */
[----:B------:R-:W-:Y:S02]  /*59e0*/  ISETP.GE.AND P4, PT, R63, UR51, PT ;  /* 0x000000333f007c0c */ /* 0x000fe4000bf86270 */
[----:B------:R-:W-:Y:S01]  /*59f0*/  LOP3.LUT R66, R62, 0x220, RZ, 0xfc, !PT ;  /* 0x000002203e427812 */ /* 0x000fe200078efcff */
[----:B------:R-:W4:Y:S01]  /*5a00*/  @!P5 LDG.E.U16 R69, desc[UR20][R64.64+0x300] ;  /* 0x000300144045d981 */ /* 0x000f22000c1e1500 */
[----:B------:R-:W-:Y:S02]  /*5a10*/  PRMT R92, RZ, 0x7610, R92 ;  /* 0x00007610ff5c7816 */ /* 0x000fe4000000005c */
[----:B------:R-:W-:Y:S02]  /*5a20*/  PRMT R93, RZ, 0x7610, R93 ;  /* 0x00007610ff5d7816 */ /* 0x000fe4000000005d */
[----:B------:R-:W-:-:S02]  /*5a30*/  ISETP.GE.AND P5, PT, R66, UR51, PT ;  /* 0x0000003342007c0c */ /* 0x000fc4000bfa6270 */
[C---:B------:R-:W-:Y:S01]  /*5a40*/  LOP3.LUT R67, R62.reuse, 0x260, RZ, 0xfc, !PT ;  /* 0x000002603e437812 */ /* 0x040fe200078efcff */
[----:B------:R-:W4:Y:S01]  /*5a50*/  @!P2 LDG.E.U16 R92, desc[UR20][R64.64+0x380] ;  /* 0x00038014405ca981 */ /* 0x000f22000c1e1500 */
[----:B------:R-:W-:Y:S02]  /*5a60*/  PRMT R113, RZ, 0x7610, R113 ;  /* 0x00007610ff717816 */ /* 0x000fe40000000071 */
[----:B------:R-:W-:Y:S01]  /*5a70*/  LOP3.LUT R63, R62, 0x240, RZ, 0xfc, !PT ;  /* 0x000002403e3f7812 */ /* 0x000fe200078efcff */
[----:B------:R-:W4:Y:S01]  /*5a80*/  @!P1 LDG.E.U16 R93, desc[UR20][R64.64+0x340] ;  /* 0x00034014405d9981 */ /* 0x000f22000c1e1500 */
[----:B------:R-:W-:Y:S02]  /*5a90*/  PRMT R90, RZ, 0x7610, R90 ;  /* 0x00007610ff5a7816 */ /* 0x000fe4000000005a */
[----:B------:R-:W-:Y:S01]  /*5aa0*/  PRMT R66, RZ, 0x7610, R66 ;  /* 0x00007610ff427816 */ /* 0x000fe20000000042 */
[----:B------:R-:W3:Y:S01]  /*5ab0*/  @!P0 LDG.E.U16 R113, desc[UR20][R64.64] ;  /* 0x0000001440718981 */ /* 0x000ee2000c1e1500 */
[----:B------:R-:W-:-:S02]  /*5ac0*/  ISETP.GE.AND P2, PT, R67, UR51, PT ;  /* 0x0000003343007c0c */ /* 0x000fc4000bf46270 */
[----:B------:R-:W-:Y:S01]  /*5ad0*/  ISETP.GE.AND P1, PT, R63, UR51, PT ;  /* 0x000000333f007c0c */ /* 0x000fe2000bf26270 */
[----:B------:R-:W4:Y:S01]  /*5ae0*/  @!P4 LDG.E.U16 R90, desc[UR20][R64.64+0x400] ;  /* 0x00040014405ac981 */ /* 0x000f22000c1e1500 */
[C---:B------:R-:W-:Y:S02]  /*5af0*/  LOP3.LUT R67, R62.reuse, 0x2a0, RZ, 0xfc, !PT ;  /* 0x000002a03e437812 */ /* 0x040fe400078efcff */
[C---:B------:R-:W-:Y:S01]  /*5b00*/  LOP3.LUT R63, R62.reuse, 0x280, RZ, 0xfc, !PT ;  /* 0x000002803e3f7812 */ /* 0x040fe200078efcff */
        /* <DEDUP_REMOVED lines=12> */
[----:B------:R-:W-:Y:S02]  /*5bd0*/  ISETP.GE.AND P1, PT, R68, UR51, PT ;  /* 0x0000003344007c0c */ /* 0x000fe4000bf26270 */
[----:B------:R-:W-:Y:S01]  /*5be0*/  PRMT R68, RZ, 0x7610, R68 ;  /* 0x00007610ff447816 */ /* 0x000fe20000000044 */
[----:B------:R-:W4:Y:S01]  /*5bf0*/  @!P2 LDG.E.U16 R67, desc[UR20][R64.64+0x4c0] ;  /* 0x0004c0144043a981 */ /* 0x000f22000c1e1500 */
        /* <DEDUP_REMOVED lines=9> */
[----:B------:R-:W-:Y:S02]  /*5c90*/  LOP3.LUT R97, R62, 0x360, RZ, 0xfc, !PT ;  /* 0x000003603e617812 */ /* 0x000fe400078efcff */
[----:B------:R-:W-:Y:S01]  /*5ca0*/  PRMT R98, RZ, 0x7610, R98 ;  /* 0x00007610ff627816 */ /* 0x000fe20000000062 */
[----:B------:R-:W4:Y:S01]  /*5cb0*/  @!P5 LDG.E.U16 R91, desc[UR20][R64.64+0x580] ;  /* 0x00058014405bd981 */ /* 0x000f22000c1e1500 */
[----:B------:R-:W-:-:S02]  /*5cc0*/  SHF.L.U32 R109, R89, 0x5, RZ ;  /* 0x00000005596d7819 */ /* 0x000fc400000006ff */
[----:B------:R-:W-:Y:S02]  /*5cd0*/  PRMT R95, RZ, 0x7610, R95 ;  /* 0x00007610ff5f7816 */ /* 0x000fe4000000005f */
[C---:B------:R-:W-:Y:S01]  /*5ce0*/  LOP3.LUT R108, R62.reuse, 0x3a0, RZ, 0xfc, !PT ;  /* 0x000003a03e6c7812 */ /* 0x040fe200078efcff */
[----:B------:R-:W4:Y:S01]  /*5cf0*/  @!P2 LDG.E.U16 R98, desc[UR20][R64.64+0x600] ;  /* 0x000600144062a981 */ /* 0x000f22000c1e1500 */
[----:B------:R-:W-:Y:S02]  /*5d00*/  ISETP.GE.AND P5, PT, R97, UR51, PT ;  /* 0x0000003361007c0c */ /* 0x000fe4000bfa6270 */
[----:B------:R-:W-:Y:S01]  /*5d10*/  PRMT R97, RZ, 0x7610, R97 ;  /* 0x00007610ff617816 */ /* 0x000fe20000000061 */
[----:B------:R-:W4:Y:S01]  /*5d20*/  @!P1 LDG.E.U16 R95, desc[UR20][R64.64+0x5c0] ;  /* 0x0005c014405f9981 */ /* 0x000f22000c1e1500 */
[----:B------:R-:W-:Y:S02]  /*5d30*/  LOP3.LUT R109, R109, 0xffffffe0, R248, 0xe2, !PT ;  /* 0xffffffe06d6d7812 */ /* 0x000fe400078ee2f8 */
[----:B------:R-:W-:-:S02]  /*5d40*/  LOP3.LUT R101, R62, 0x380, RZ, 0xfc, !PT ;  /* 0x000003803e657812 */ /* 0x000fc400078efcff */
[----:B------:R-:W-:Y:S01]  /*5d50*/  PRMT R102, RZ, 0x7610, R102 ;  /* 0x00007610ff667816 */ /* 0x000fe20000000066 */
[----:B------:R-:W4:Y:S01]  /*5d60*/  @!P3 LDG.E.U16 R97, desc[UR20][R64.64+0x640] ;  /* 0x000640144061b981 */ /* 0x000f22000c1e1500 */
[----:B------:R-:W-:Y:S02]  /*5d70*/  ISETP.GE.AND P2, PT, R108, UR51, PT ;  /* 0x000000336c007c0c */ /* 0x000fe4000bf46270 */
[----:B------:R-:W-:Y:S02]  /*5d80*/  LOP3.LUT R108, R62, 0x3c0, RZ, 0xfc, !PT ;  /* 0x000003c03e6c7812 */ /* 0x000fe400078efcff */
[----:B------:R-:W-:Y:S01]  /*5d90*/  LOP3.LUT R109, R109, 0x3e0, RZ, 0xfc, !PT ;  /* 0x000003e06d6d7812 */ /* 0x000fe200078efcff */
[----:B------:R-:W4:Y:S01]  /*5da0*/  @!P4 LDG.E.U16 R102, desc[UR20][R64.64+0x680] ;  /* 0x000680144066c981 */ /* 0x000f22000c1e1500 */
[----:B------:R-:W-:Y:S02]  /*5db0*/  ISETP.GE.AND P1, PT, R101, UR51, PT ;  /* 0x0000003365007c0c */ /* 0x000fe4000bf26270 */
[----:B------:R-:W-:-:S02]  /*5dc0*/  ISETP.GE.AND P3, PT, R108, UR51, PT ;  /* 0x000000336c007c0c */ /* 0x000fc4000bf66270 */
[----:B------:R-:W-:Y:S02]  /*5dd0*/  ISETP.GE.AND P4, PT, R109, UR51, PT ;  /* 0x000000336d007c0c */ /* 0x000fe4000bf86270 */
[----:B------:R-:W-:Y:S02]  /*5de0*/  PRMT R101, RZ, 0x7610, R101 ;  /* 0x00007610ff657816 */ /* 0x000fe40000000065 */
[----:B------:R-:W-:Y:S02]  /*5df0*/  PRMT R62, RZ, 0x7610, R62 ;  /* 0x00007610ff3e7816 */ /* 0x000fe4000000003e */
        /* <DEDUP_REMOVED lines=10> */
[----:B------:R-:W-:Y:S01]  /*5ea0*/  ULOP3.LUT UR47, UR47, 0xfffffe, URZ, 0xc0, !UPT ;  /* 0x00fffffe2f2f7892 */ /* 0x000fe2000f8ec03f */
        /* <DEDUP_REMOVED lines=23> */
[----:B------:R-:W-:Y:S01]  /*6020*/  IADD3 R116, R61, R88, RZ ;  /* 0x000000583d747210 */ /* 0x000fe20007ffe0ff */
[----:B0-----:R-:W-:-:S06]  /*6030*/  FMUL.FTZ R114, R56, UR57 ;  /* 0x0000003938727c20 */ /* 0x001fcc0008410000 */
[----:B------:R-:W-:Y:S08]  /*6040*/  MUFU.SIN R143, R65 ;  /* 0x00000041008f7308 */ /* 0x000ff00000000400 */
[----:B------:R0:W-:Y:S08]  /*6050*/  MUFU.COS R144, R65 ;  /* 0x0000004100907308 */ /* 0x0001f00000000000 */
[----:B------:R-:W-:Y:S01]  /*6060*/  MUFU.SIN R137, R118 ;  /* 0x0000007600897308 */ /* 0x000fe20000000400 */
[----:B0-----:R-:W-:-:S07]  /*6070*/  FMUL.FTZ R65, R57, UR57 ;  /* 0x0000003939417c20 */ /* 0x001fce0008410000 */
[----:B------:R0:W-:Y:S01]  /*6080*/  MUFU.COS R138, R118 ;  /* 0x00000076008a7308 */ /* 0x0001e20000000000 */
[----:B------:R-:W-:Y:S01]  /*6090*/  FMUL.RZ R120, R65, 0.15915493667125701904 ;  /* 0x3e22f98341787820 */ /* 0x000fe2000040c000 */
[----:B------:R-:W-:-:S06]  /*60a0*/  IADD3 R65, R116, 0x20, RZ ;  /* 0x0000002074417810 */ /* 0x000fcc0007ffe0ff */
[----:B------:R-:W-:Y:S01]  /*60b0*/  MUFU.SIN R145, R64 ;  /* 0x0000004000917308 */ /* 0x000fe20000000400 */
[----:B0-----:R-:W-:-:S07]  /*60c0*/  FMUL.RZ R118, R114, 0.15915493667125701904 ;  /* 0x3e22f98372767820 */ /* 0x001fce000040c000 */
[----:B------:R0:W-:Y:S01]  /*60d0*/  MUFU.COS R146, R64 ;  /* 0x0000004000927308 */ /* 0x0001e20000000000 */
[----:B------:R-:W-:Y:S01]  /*60e0*/  UIADD3 UR46, UR46, -UR47, URZ ;  /* 0x8000002f2e2e7290 */ /* 0x000fe2000fffe03f */
[----:B0-----:R-:W-:-:S06]  /*60f0*/  LEA.HI.SX32 R64, R116, R116, 0x1b ;  /* 0x0000007474407211 */ /* 0x001fcc00078fdaff */
[----:B------:R-:W-:Y:S01]  /*6100*/  MUFU.SIN R133, R118 ;  /* 0x0000007600857308 */ /* 0x000fe20000000400 */
[----:B------:R-:W-:-:S07]  /*6110*/  ULEA UR46, UR46, UR7, 0x8 ;  /* 0x000000072e2e7291 */ /* 0x000fce000f8e403f */
[----:B------:R0:W-:Y:S02]  /*6120*/  MUFU.COS R134, R118 ;  /* 0x0000007600867308 */ /* 0x0001e40000000000 */
[----:B0-----:R-:W-:Y:S01]  /*6130*/  LEA R118, R64, R77, 0x1 ;  /* 0x0000004d40767211 */ /* 0x001fe200078e08ff */
[----:B------:R-:W-:-:S05]  /*6140*/  FMUL.FTZ R64, R54, UR57 ;  /* 0x0000003936407c20 */ /* 0x000fca0008410000 */
[----:B------:R-:W-:Y:S01]  /*6150*/  MUFU.SIN R135, R120 ;  /* 0x0000007800877308 */ /* 0x000fe20000000400 */
[----:B------:R-:W-:-:S07]  /*6160*/  IADD3 R117, R116, 0x60, RZ ;  /* 0x0000006074757810 */ /* 0x000fce0007ffe0ff */
[----:B------:R0:W-:Y:S01]  /*6170*/  MUFU.COS R136, R120 ;  /* 0x0000007800887308 */ /* 0x0001e20000000000 */
[----:B------:R-:W-:-:S07]  /*6180*/  IADD3 R149, R116, 0x100, RZ ;  /* 0x0000010074957810 */ /* 0x000fce0007ffe0ff */
[----:B------:R-:W-:Y:S01]  /*6190*/  MUFU.SIN R139, R115 ;  /* 0x00000073008b7308 */ /* 0x000fe20000000400 */
[----:B0-----:R-:W-:Y:S01]  /*61a0*/  LEA.HI.SX32 R120, R65, R116, 0x1b ;  /* 0x0000007441787211 */ /* 0x001fe200078fdaff */
[----:B------:R-:W-:Y:S01]  /*61b0*/  FMUL.RZ R65, R64, 0.15915493667125701904 ;  /* 0x3e22f98340417820 */ /* 0x000fe2000040c000 */
[----:B------:R-:W-:-:S05]  /*61c0*/  FMUL.FTZ R64, R53, UR57 ;  /* 0x0000003935407c20 */ /* 0x000fca0008410000 */
[----:B------:R0:W-:Y:S01]  /*61d0*/  MUFU.COS R140, R115 ;  /* 0x00000073008c7308 */ /* 0x0001e20000000000 */
[----:B------:R-:W-:Y:S02]  /*61e0*/  ISETP.NE.AND P2, PT, R89, RZ, PT ;  /* 0x000000ff5900720c */ /* 0x000fe40003f45270 */
[----:B0-----:R-:W-:-:S05]  /*61f0*/  IADD3 R115, R116, 0x40, RZ ;  /* 0x0000004074737810 */ /* 0x001fca0007ffe0ff */
[----:B------:R-:W-:Y:S01]  /*6200*/  MUFU.SIN R129, R65 ;  /* 0x0000004100817308 */ /* 0x000fe20000000400 */
[----:B------:R-:W-:Y:S01]  /*6210*/  LEA.HI.SX32 R122, R115, R116, 0x1b ;  /* 0x00000074737a7211 */ /* 0x000fe200078fdaff */
[----:B------:R-:W-:Y:S01]  /*6220*/  FMUL.RZ R115, R64, 0.15915493667125701904 ;  /* 0x3e22f98340737820 */ /* 0x000fe2000040c000 */
[----:B------:R-:W-:Y:S01]  /*6230*/  FMUL.FTZ R64, R52, UR57 ;  /* 0x0000003934407c20 */ /* 0x000fe20008410000 */
[----:B------:R-:W-:-:S04]  /*6240*/  IADD3 R124, R89, 0x200, RZ ;  /* 0x00000200597c7810 */ /* 0x000fc80007ffe0ff */
[----:B------:R0:W-:Y:S01]  /*6250*/  MUFU.COS R130, R65 ;  /* 0x0000004100827308 */ /* 0x0001e20000000000 */
[C---:B------:R-:W-:Y:S02]  /*6260*/  IADD3 R119, R116.reuse, 0x80, RZ ;  /* 0x0000008074777810 */ /* 0x040fe40007ffe0ff */
[C---:B------:R-:W-:Y:S02]  /*6270*/  IADD3 R125, R116.reuse, 0xe0, RZ ;  /* 0x000000e0747d7810 */ /* 0x040fe40007ffe0ff */
[C---:B------:R-:W-:Y:S02]  /*6280*/  IADD3 R121, R116.reuse, 0xa0, RZ ;  /* 0x000000a074797810 */ /* 0x040fe40007ffe0ff */
[----:B------:R-:W-:Y:S02]  /*6290*/  IADD3 R123, R116, 0xc0, RZ ;  /* 0x000000c0747b7810 */ /* 0x000fe40007ffe0ff */
[----:B0-----:R-:W-:Y:S02]  /*62a0*/  MOV R65, UR46 ;  /* 0x0000002e00417c02 */ /* 0x001fe40008000f00 */
[-C--:B------:R-:W-:Y:S01]  /*62b0*/  LEA.HI.SX32 R152, R117, R116.reuse, 0x1b ;  /* 0x0000007475987211 */ /* 0x080fe200078fdaff */
[----:B------:R-:W-:Y:S01]  /*62c0*/  FMUL.FTZ R117, R51, UR57 ;  /* 0x0000003933757c20 */ /* 0x000fe20008410000 */
[-C--:B------:R-:W-:Y:S01]  /*62d0*/  LEA.HI.SX32 R162, R149, R116.reuse, 0x1b ;  /* 0x0000007495a27211 */ /* 0x080fe200078fdaff */
[----:B------:R-:W-:Y:S01]  /*62e0*/  FMUL.RZ R149, R64, 0.15915493667125701904 ;  /* 0x3e22f98340957820 */ /* 0x000fe2000040c000 */
[----:B------:R-:W-:Y:S01]  /*62f0*/  LEA.HI.SX32 R154, R119, R116, 0x1b ;  /* 0x00000074779a7211 */ /* 0x000fe200078fdaff */
[----:B------:R-:W-:Y:S01]  /*6300*/  MUFU.COS R128, R115 ;  /* 0x0000007300807308 */ /* 0x000fe20000000000 */
[----:B------:R-:W-:-:S02]  /*6310*/  SEL R64, R65, R124, !P2 ;  /* 0x0000007c41407207 */ /* 0x000fc40005000000 */
[----:B------:R-:W-:Y:S02]  /*6320*/  IADD3 R151, R116, 0x120, RZ ;  /* 0x0000012074977810 */ /* 0x000fe40007ffe0ff */
[----:B------:R-:W-:Y:S02]  /*6330*/  R2UR UR56, R60 ;  /* 0x000000003c3872ca */ /* 0x000fe400000e0000 */
[----:B------:R-:W-:Y:S01]  /*6340*/  IADD3 R153, R116, 0x140, RZ ;  /* 0x0000014074997810 */ /* 0x000fe20007ffe0ff */
[----:B---3--:R-:W-:Y:S01]  /*6350*/  STS.U16 [R118], R113 ;  /* 0x0000007176007388 */ /* 0x008fe20000000400 */
[-C--:B------:R-:W-:Y:S01]  /*6360*/  LEA.HI.SX32 R156, R121, R116.reuse, 0x1b ;  /* 0x00000074799c7211 */ /* 0x080fe200078fdaff */
[----:B------:R-:W-:Y:S01]  /*6370*/  ULDC.64 UR46, c[0x0][0x268] ;  /* 0x00009a00002e7ab9 */ /* 0x000fe20000000a00 */
[-C--:B------:R-:W-:Y:S02]  /*6380*/  LEA.HI.SX32 R160, R125, R116.reuse, 0x1b ;  /* 0x000000747da07211 */ /* 0x080fe400078fdaff */
[-C--:B------:R-:W-:Y:S01]  /*6390*/  LEA R65, R120, R77.reuse, 0x1 ;  /* 0x0000004d78417211 */ /* 0x080fe200078e08ff */
[----:B------:R0:W-:Y:S01]  /*63a0*/  MUFU.SIN R125, R115 ;  /* 0x00000073007d7308 */ /* 0x0001e20000000400 */
[----:B-1----:R-:W-:Y:S01]  /*63b0*/  LEA.HI.SX32 R158, R123, R116, 0x1b ;  /* 0x000000747b9e7211 */ /* 0x002fe200078fdaff */
[----:B------:R-:W-:Y:S01]  /*63c0*/  FMUL.RZ R120, R117, 0.15915493667125701904 ;  /* 0x3e22f98375787820 */ /* 0x000fe2000040c000 */
[----:B------:R-:W-:-:S02]  /*63d0*/  LEA R122, R122, R77, 0x1 ;  /* 0x0000004d7a7a7211 */ /* 0x000fc400078e08ff */
[----:B------:R-:W-:Y:S02]  /*63e0*/  IADD3 R155, R116, 0x160, RZ ;  /* 0x00000160749b7810 */ /* 0x000fe40007ffe0ff */
[-C--:B------:R-:W-:Y:S02]  /*63f0*/  LEA R117, R154, R77.reuse, 0x1 ;  /* 0x0000004d9a757211 */ /* 0x080fe400078e08ff */
[-C--:B0-----:R-:W-:Y:S01]  /*6400*/  LEA R115, R152, R77.reuse, 0x1 ;  /* 0x0000004d98737211 */ /* 0x081fe200078e08ff */
[----:B------:R0:W-:Y:S01]  /*6410*/  STS.U16 [R65+0x40], R112 ;  /* 0x0000407041007388 */ /* 0x0001e20000000400 */
[----:B------:R-:W-:Y:S02]  /*6420*/  IADD3 R157, R116, 0x180, RZ ;  /* 0x00000180749d7810 */ /* 0x000fe40007ffe0ff */
[----:B------:R-:W-:Y:S01]  /*6430*/  LEA R156, R156, R77, 0x1 ;  /* 0x0000004d9c9c7211 */ /* 0x000fe200078e08ff */
[----:B----4-:R1:W-:Y:S01]  /*6440*/  STS.U16 [R122+0x80], R111 ;  /* 0x0000806f7a007388 */ /* 0x0103e20000000400 */
[----:B------:R-:W-:-:S02]  /*6450*/  IADD3 R159, R116, 0x1a0, RZ ;  /* 0x000001a0749f7810 */ /* 0x000fc40007ffe0ff */
[-C--:B------:R-:W-:Y:S02]  /*6460*/  LEA.HI.SX32 R164, R151, R116.reuse, 0x1b ;  /* 0x0000007497a47211 */ /* 0x080fe400078fdaff */
[-C--:B------:R-:W-:Y:S01]  /*6470*/  LEA R119, R158, R77.reuse, 0x1 ;  /* 0x0000004d9e777211 */ /* 0x080fe200078e08ff */
[----:B------:R-:W-:Y:S01]  /*6480*/  STS.U16 [R115+0xc0], R96 ;  /* 0x0000c06073007388 */ /* 0x000fe20000000400 */
[-C--:B------:R-:W-:Y:S02]  /*6490*/  LEA.HI.SX32 R166, R153, R116.reuse, 0x1b ;  /* 0x0000007499a67211 */ /* 0x080fe400078fdaff */
[-C--:B------:R-:W-:Y:S01]  /*64a0*/  LEA R160, R160, R77.reuse, 0x1 ;  /* 0x0000004da0a07211 */ /* 0x080fe200078e08ff */
[----:B------:R-:W-:Y:S01]  /*64b0*/  STS.U16 [R117+0x100], R106 ;  /* 0x0001006a75007388 */ /* 0x000fe20000000400 */
[-C--:B------:R-:W-:Y:S02]  /*64c0*/  LEA.HI.SX32 R168, R155, R116.reuse, 0x1b ;  /* 0x000000749ba87211 */ /* 0x080fe400078fdaff */
[-C--:B0-----:R-:W-:Y:S01]  /*64d0*/  LEA R65, R162, R77.reuse, 0x1 ;  /* 0x0000004da2417211 */ /* 0x081fe200078e08ff */
[----:B------:R-:W-:Y:S01]  /*64e0*/  STS.U16 [R156+0x140], R105 ;  /* 0x000140699c007388 */ /* 0x000fe20000000400 */
[-C--:B------:R-:W-:Y:S01]  /*64f0*/  LEA.HI.SX32 R170, R157, R116.reuse, 0x1b ;  /* 0x000000749daa7211 */ /* 0x080fe200078fdaff */
[----:B------:R-:W-:Y:S01]  /*6500*/  FMUL.FTZ R60, R49, UR57 ;  /* 0x00000039313c7c20 */ /* 0x000fe20008410000 */
[----:B------:R-:W-:Y:S01]  /*6510*/  LEA.HI.SX32 R172, R159, R116, 0x1b ;  /* 0x000000749fac7211 */ /* 0x000fe200078fdaff */
[----:B------:R-:W-:Y:S01]  /*6520*/  STS.U16 [R119+0x180], R104 ;  /* 0x0001806877007388 */ /* 0x000fe20000000400 */
[----:B-1----:R-:W-:-:S02]  /*6530*/  LEA R111, R164, R77, 0x1 ;  /* 0x0000004da46f7211 */ /* 0x002fc400078e08ff */
[-C--:B------:R-:W-:Y:S01]  /*6540*/  LEA R166, R166, R77.reuse, 0x1 ;  /* 0x0000004da6a67211 */ /* 0x080fe200078e08ff */
[----:B------:R-:W-:Y:S01]  /*6550*/  STS.U16 [R160+0x1c0], R107 ;  /* 0x0001c06ba0007388 */ /* 0x000fe20000000400 */
[-C--:B------:R-:W-:Y:S02]  /*6560*/  LEA R168, R168, R77.reuse, 0x1 ;  /* 0x0000004da8a87211 */ /* 0x080fe400078e08ff */
[-C--:B------:R-:W-:Y:S01]  /*6570*/  LEA R170, R170, R77.reuse, 0x1 ;  /* 0x0000004daaaa7211 */ /* 0x080fe200078e08ff */
[----:B------:R0:W-:Y:S01]  /*6580*/  STS.U16 [R65+0x200], R94 ;  /* 0x0002005e41007388 */ /* 0x0001e20000000400 */
[----:B------:R-:W-:-:S03]  /*6590*/  LEA R172, R172, R77, 0x1 ;  /* 0x0000004dacac7211 */ /* 0x000fc600078e08ff */
[----:B------:R-:W-:Y:S04]  /*65a0*/  STS.U16 [R111+0x240], R100 ;  /* 0x000240646f007388 */ /* 0x000fe80000000400 */
[----:B------:R-:W-:Y:S01]  /*65b0*/  STS.U16 [R166+0x280], R99 ;  /* 0x00028063a6007388 */ /* 0x000fe20000000400 */
[----:B0-----:R-:W-:Y:S01]  /*65c0*/  FMUL.RZ R94, R60, 0.15915493667125701904 ;  /* 0x3e22f9833c5e7820 */ /* 0x001fe2000040c000 */
[----:B------:R-:W-:Y:S02]  /*65d0*/  MOV R60, UR56 ;  /* 0x00000038003c7c02 */ /* 0x000fe40008000f00 */
[----:B------:R-:W-:Y:S04]  /*65e0*/  STS.U16 [R168+0x2c0], R103 ;  /* 0x0002c067a8007388 */ /* 0x000fe80000000400 */
[----:B------:R-:W-:Y:S01]  /*65f0*/  STS.U16 [R170+0x300], R69 ;  /* 0x00030045aa007388 */ /* 0x000fe20000000400 */
[----:B------:R-:W-:-:S03]  /*6600*/  IADD3 R161, R116, 0x1c0, RZ ;  /* 0x000001c074a17810 */ /* 0x000fc60007ffe0ff */
[----:B------:R0:W-:Y:S01]  /*6610*/  STS.U16 [R172+0x340], R93 ;  /* 0x0003405dac007388 */ /* 0x0001e20000000400 */
[C---:B------:R-:W-:Y:S02]  /*6620*/  IADD3 R163, R116.reuse, 0x1e0, RZ ;  /* 0x000001e074a37810 */ /* 0x040fe40007ffe0ff */
[C---:B------:R-:W-:Y:S01]  /*6630*/  IADD3 R165, R116.reuse, 0x200, RZ ;  /* 0x0000020074a57810 */ /* 0x040fe20007ffe0ff */
[----:B------:R-:W-:Y:S01]  /*6640*/  UIMAD UR59, UR50, UR46, URZ ;  /* 0x0000002e323b72a4 */ /* 0x000fe2000f8e023f */
[----:B------:R-:W-:Y:S01]  /*6650*/  IADD3 R167, R116, 0x220, RZ ;  /* 0x0000022074a77810 */ /* 0x000fe20007ffe0ff */
[----:B0-----:R-:W-:Y:S01]  /*6660*/  FMUL.FTZ R93, R60, 1.4426950216293334961 ;  /* 0x3fb8aa3b3c5d7820 */ /* 0x001fe20000410000 */
[----:B------:R-:W-:-:S03]  /*6670*/  IADD3 R169, R116, 0x240, RZ ;  /* 0x0000024074a97810 */ /* 0x000fc60007ffe0ff */
[----:B------:R-:W-:Y:S01]  /*6680*/  FMUL.FTZ R60, R76, R93 ;  /* 0x0000005d4c3c7220 */ /* 0x000fe20000410000 */
[-C--:B------:R-:W-:Y:S02]  /*6690*/  LEA.HI.SX32 R174, R161, R116.reuse, 0x1b ;  /* 0x00000074a1ae7211 */ /* 0x080fe400078fdaff */
[C---:B------:R-:W-:Y:S02]  /*66a0*/  IADD3 R171, R116.reuse, 0x260, RZ ;  /* 0x0000026074ab7810 */ /* 0x040fe40007ffe0ff */
[-C--:B------:R-:W-:Y:S02]  /*66b0*/  LEA.HI.SX32 R176, R163, R116.reuse, 0x1b ;  /* 0x00000074a3b07211 */ /* 0x080fe400078fdaff */
[C---:B------:R-:W-:Y:S02]  /*66c0*/  IADD3 R173, R116.reuse, 0x280, RZ ;  /* 0x0000028074ad7810 */ /* 0x040fe40007ffe0ff */
[-C--:B------:R-:W-:Y:S01]  /*66d0*/  LEA.HI.SX32 R178, R165, R116.reuse, 0x1b ;  /* 0x00000074a5b27211 */ /* 0x080fe200078fdaff */
[----:B------:R-:W0:Y:S01]  /*66e0*/  MUFU.EX2 R60, R60 ;  /* 0x0000003c003c7308 */ /* 0x000e220000000800 */
[C---:B------:R-:W-:Y:S01]  /*66f0*/  IADD3 R175, R116.reuse, 0x2a0, RZ ;  /* 0x000002a074af7810 */ /* 0x040fe20007ffe0ff */
[----:B------:R-:W-:Y:S01]  /*6700*/  UIMAD.WIDE.U32 UR60, UR49, UR46, URZ ;  /* 0x0000002e313c72a5 */ /* 0x000fe2000f8e003f */
[----:B------:R-:W-:Y:S01]  /*6710*/  LEA.HI.SX32 R180, R167, R116, 0x1b ;  /* 0x00000074a7b47211 */ /* 0x000fe200078fdaff */
[----:B------:R-:W-:Y:S01]  /*6720*/  UIMAD UR59, UR49, UR47, UR59 ;  /* 0x0000002f313b72a4 */ /* 0x000fe2000f8e023b */
[----:B------:R-:W-:-:S02]  /*6730*/  IADD3 R177, R116, 0x2c0, RZ ;  /* 0x000002c074b17810 */ /* 0x000fc40007ffe0ff */
[-C--:B------:R-:W-:Y:S01]  /*6740*/  LEA.HI.SX32 R182, R169, R116.reuse, 0x1b ;  /* 0x00000074a9b67211 */ /* 0x080fe200078fdaff */
[----:B------:R-:W-:Y:S01]  /*6750*/  ULDC.64 UR46, c[0x0][0x270] ;  /* 0x00009c00002e7ab9 */ /* 0x000fe20000000a00 */
[-C--:B------:R-:W-:Y:S02]  /*6760*/  LEA R105, R174, R77.reuse, 0x1 ;  /* 0x0000004dae697211 */ /* 0x080fe400078e08ff */
[----:B------:R-:W-:Y:S02]  /*6770*/  IADD3 R179, R116, 0x2e0, RZ ;  /* 0x000002e074b37810 */ /* 0x000fe40007ffe0ff */
[----:B------:R-:W-:Y:S02]  /*6780*/  LEA.HI.SX32 R184, R171, R116, 0x1b ;  /* 0x00000074abb87211 */ /* 0x000fe400078fdaff */
[----:B------:R-:W-:Y:S02]  /*6790*/  LEA R65, R176, R77, 0x1 ;  /* 0x0000004db0417211 */ /* 0x000fe400078e08ff */
[----:B------:R-:W-:-:S02]  /*67a0*/  IADD3 R181, R116, 0x300, RZ ;  /* 0x0000030074b57810 */ /* 0x000fc40007ffe0ff */
[-C--:B------:R-:W-:Y:S02]  /*67b0*/  LEA.HI.SX32 R186, R173, R116.reuse, 0x1b ;  /* 0x00000074adba7211 */ /* 0x080fe400078fdaff */
[-C--:B------:R-:W-:Y:S01]  /*67c0*/  LEA R99, R178, R77.reuse, 0x1 ;  /* 0x0000004db2637211 */ /* 0x080fe200078e08ff */
[----:B------:R-:W-:Y:S01]  /*67d0*/  UIMAD UR58, UR58, UR46, URZ ;  /* 0x0000002e3a3a72a4 */ /* 0x000fe2000f8e023f */
[----:B------:R-:W-:Y:S01]  /*67e0*/  IADD3 R183, R116, 0x320, RZ ;  /* 0x0000032074b77810 */ /* 0x000fe20007ffe0ff */
[----:B------:R-:W-:Y:S01]  /*67f0*/  UIADD3 UR61, UR61, UR59, URZ ;  /* 0x0000003b3d3d7290 */ /* 0x000fe2000fffe03f */
[----:B------:R-:W-:Y:S02]  /*6800*/  LEA.HI.SX32 R188, R175, R116, 0x1b ;  /* 0x00000074afbc7211 */ /* 0x000fe400078fdaff */
[----:B------:R-:W-:Y:S01]  /*6810*/  LEA R180, R180, R77, 0x1 ;  /* 0x0000004db4b47211 */ /* 0x000fe200078e08ff */
[----:B------:R-:W-:Y:S01]  /*6820*/  STS.U16 [R105+0x380], R92 ;  /* 0x0003805c69007388 */ /* 0x000fe20000000400 */
[----:B------:R-:W-:-:S02]  /*6830*/  IADD3 R185, R116, 0x340, RZ ;  /* 0x0000034074b97810 */ /* 0x000fc40007ffe0ff */
[-C--:B------:R-:W-:Y:S02]  /*6840*/  LEA.HI.SX32 R190, R177, R116.reuse, 0x1b ;  /* 0x00000074b1be7211 */ /* 0x080fe400078fdaff */
[-C--:B------:R-:W-:Y:S01]  /*6850*/  LEA R182, R182, R77.reuse, 0x1 ;  /* 0x0000004db6b67211 */ /* 0x080fe200078e08ff */
[----:B------:R-:W-:Y:S01]  /*6860*/  FMUL.FTZ R114, R55, UR57 ;  /* 0x0000003937727c20 */ /* 0x000fe20008410000 */
[-C--:B------:R-:W-:Y:S01]  /*6870*/  LEA.HI.SX32 R192, R179, R116.reuse, 0x1b ;  /* 0x00000074b3c07211 */ /* 0x080fe200078fdaff */
[----:B------:R1:W-:Y:S01]  /*6880*/  STS.U16 [R65+0x3c0], R66 ;  /* 0x0003c04241007388 */ /* 0x0003e20000000400 */
[-C--:B------:R-:W-:Y:S02]  /*6890*/  LEA R184, R184, R77.reuse, 0x1 ;  /* 0x0000004db8b87211 */ /* 0x080fe400078e08ff */
[-C--:B------:R-:W-:Y:S01]  /*68a0*/  LEA.HI.SX32 R194, R181, R116.reuse, 0x1b ;  /* 0x00000074b5c27211 */ /* 0x080fe200078fdaff */
[----:B------:R-:W-:Y:S01]  /*68b0*/  STS.U16 [R99+0x400], R90 ;  /* 0x0004005a63007388 */ /* 0x000fe20000000400 */
[-C--:B------:R-:W-:Y:S01]  /*68c0*/  LEA R69, R186, R77.reuse, 0x1 ;  /* 0x0000004dba457211 */ /* 0x080fe200078e08ff */
[----:B------:R-:W-:Y:S01]  /*68d0*/  UIMAD UR47, UR7, UR47, UR58 ;  /* 0x0000002f072f72a4 */ /* 0x000fe2000f8e023a */
[-C--:B------:R-:W-:Y:S01]  /*68e0*/  LEA.HI.SX32 R196, R183, R116.reuse, 0x1b ;  /* 0x00000074b7c47211 */ /* 0x080fe200078fdaff */
[----:B------:R-:W-:Y:S01]  /*68f0*/  STS.U16 [R180+0x440], R71 ;  /* 0x00044047b4007388 */ /* 0x000fe20000000400 */
[----:B------:R-:W-:Y:S01]  /*6900*/  LEA R103, R188, R77, 0x1 ;  /* 0x0000004dbc677211 */ /* 0x000fe200078e08ff */
[----:B------:R-:W-:Y:S01]  /*6910*/  UIMAD.WIDE.U32 UR60, UR7, UR46, UR60 ;  /* 0x0000002e073c72a5 */ /* 0x000fe2000f8e003c */
[----:B------:R-:W-:Y:S01]  /*6920*/  IADD3 R187, R116, 0x360, RZ ;  /* 0x0000036074bb7810 */ /* 0x000fe20007ffe0ff */
[----:B------:R2:W-:Y:S01]  /*6930*/  STS.U16 [R182+0x480], R63 ;  /* 0x0004803fb6007388 */ /* 0x0005e20000000400 */
[----:B------:R-:W-:-:S02]  /*6940*/  LEA.HI.SX32 R198, R185, R116, 0x1b ;  /* 0x00000074b9c67211 */ /* 0x000fc400078fdaff */
[-C--:B------:R-:W-:Y:S01]  /*6950*/  LEA R190, R190, R77.reuse, 0x1 ;  /* 0x0000004dbebe7211 */ /* 0x080fe200078e08ff */
[----:B------:R-:W-:Y:S01]  /*6960*/  FMUL.RZ R114, R114, 0.15915493667125701904 ;  /* 0x3e22f98372727820 */ /* 0x000fe2000040c000 */
[----:B------:R-:W-:Y:S01]  /*6970*/  IADD3 R189, R116, 0x380, RZ ;  /* 0x0000038074bd7810 */ /* 0x000fe20007ffe0ff */
[----:B------:R3:W-:Y:S01]  /*6980*/  STS.U16 [R184+0x4c0], R67 ;  /* 0x0004c043b8007388 */ /* 0x0007e20000000400 */
[----:B------:R-:W-:Y:S01]  /*6990*/  LEA R192, R192, R77, 0x1 ;  /* 0x0000004dc0c07211 */ /* 0x000fe200078e08ff */
[----:B-1----:R-:W-:Y:S01]  /*69a0*/  FMUL.FTZ R66, R75, R93 ;  /* 0x0000005d4b427220 */ /* 0x002fe20000410000 */
[----:B------:R-:W-:Y:S01]  /*69b0*/  IADD3 R191, R116, 0x3a0, RZ ;  /* 0x000003a074bf7810 */ /* 0x000fe20007ffe0ff */
[----:B------:R1:W-:Y:S01]  /*69c0*/  STS.U16 [R69+0x500], R68 ;  /* 0x0005004445007388 */ /* 0x0003e20000000400 */
[-C--:B--2---:R-:W-:Y:S01]  /*69d0*/  LEA R63, R194, R77.reuse, 0x1 ;  /* 0x0000004dc23f7211 */ /* 0x084fe200078e08ff */
[----:B------:R-:W-:Y:S01]  /*69e0*/  UIADD3 UR47, UR61, UR47, URZ ;  /* 0x0000002f3d2f7290 */ /* 0x000fe2000fffe03f */
[----:B------:R-:W-:Y:S01]  /*69f0*/  IADD3 R193, R116, 0x3c0, RZ ;  /* 0x000003c074c17810 */ /* 0x000fe20007ffe0ff */
[----:B------:R-:W-:Y:S01]  /*6a00*/  STS.U16 [R103+0x540], R70 ;  /* 0x0005404667007388 */ /* 0x000fe20000000400 */
[----:B------:R-:W-:Y:S01]  /*6a10*/  LEA R196, R196, R77, 0x1 ;  /* 0x0000004dc4c47211 */ /* 0x000fe200078e08ff */
[----:B------:R-:W-:Y:S01]  /*6a20*/  ULEA UR46, UP0, UR60, UR44, 0x3 ;  /* 0x0000002c3c2e7291 */ /* 0x000fe2000f80183f */
[----:B------:R-:W-:Y:S01]  /*6a30*/  IADD3 R195, R116, 0x3e0, RZ ;  /* 0x000003e074c37810 */ /* 0x000fe20007ffe0ff */
[----:B------:R-:W-:Y:S01]  /*6a40*/  STS.U16 [R190+0x580], R91 ;  /* 0x0005805bbe007388 */ /* 0x000fe20000000400 */
[----:B------:R-:W-:-:S02]  /*6a50*/  LEA.HI.SX32 R200, R187, R116, 0x1b ;  /* 0x00000074bbc87211 */ /* 0x000fc400078fdaff */
[----:B------:R-:W-:Y:S01]  /*6a60*/  LEA R65, R198, R77, 0x1 ;  /* 0x0000004dc6417211 */ /* 0x000fe200078e08ff */
[----:B------:R-:W2:Y:S01]  /*6a70*/  MUFU.SIN R131, R114 ;  /* 0x0000007200837308 */ /* 0x000ea20000000400 */
[-C--:B------:R-:W-:Y:S01]  /*6a80*/  LEA.HI.SX32 R202, R189, R116.reuse, 0x1b ;  /* 0x00000074bdca7211 */ /* 0x080fe200078fdaff */
[----:B------:R-:W-:Y:S01]  /*6a90*/  STS.U16 [R192+0x5c0], R95 ;  /* 0x0005c05fc0007388 */ /* 0x000fe20000000400 */
[----:B------:R-:W-:Y:S01]  /*6aa0*/  LEA.HI.SX32 R150, R191, R116, 0x1b ;  /* 0x00000074bf967211 */ /* 0x000fe200078fdaff */
[----:B---3--:R-:W-:Y:S01]  /*6ab0*/  FMUL.FTZ R67, R74, R93 ;  /* 0x0000005d4a437220 */ /* 0x008fe20000410000 */
[----:B------:R-:W-:Y:S01]  /*6ac0*/  LEA R61, R88, R61, 0x5 ;  /* 0x0000003d583d7211 */ /* 0x000fe200078e28ff */
[----:B------:R3:W-:Y:S02]  /*6ad0*/  STS.U16 [R63+0x600], R98 ;  /* 0x000600623f007388 */ /* 0x0007e40000000400 */
[----:B------:R4:W2:Y:S01]  /*6ae0*/  MUFU.COS R132, R114 ;  /* 0x0000007200847308 */ /* 0x0008a20000000000 */
[----:B------:R-:W-:Y:S01]  /*6af0*/  LEA R200, R200, R77, 0x1 ;  /* 0x0000004dc8c87211 */ /* 0x000fe200078e08ff */
[----:B------:R-:W-:Y:S01]  /*6b00*/  STS.U16 [R196+0x640], R97 ;  /* 0x00064061c4007388 */ /* 0x000fe20000000400 */
[----:B------:R-:W-:Y:S01]  /*6b10*/  ULEA.HI.X UR60, UR60, UR45, UR47, 0x3, UP0 ;  /* 0x0000002d3c3c7291 */ /* 0x000fe200080f1c2f */
[----:B-1----:R-:W-:Y:S01]  /*6b20*/  FMUL.FTZ R68, R72, R93 ;  /* 0x0000005d48447220 */ /* 0x002fe20000410000 */
[C---:B0-----:R-:W-:Y:S01]  /*6b30*/  FMUL.FTZ R126, R60.reuse, R126 ;  /* 0x0000007e3c7e7220 */ /* 0x041fe20000410000 */
[----:B------:R0:W-:Y:S02]  /*6b40*/  STS.U16 [R65+0x680], R102 ;  /* 0x0006806641007388 */ /* 0x0001e40000000400 */
[----:B------:R1:W2:Y:S01]  /*6b50*/  MUFU.EX2 R71, R66 ;  /* 0x0000004200477308 */ /* 0x0002a20000000800 */
[-C--:B----4-:R-:W-:Y:S01]  /*6b60*/  LEA.HI.SX32 R114, R193, R116.reuse, 0x1b ;  /* 0x00000074c1727211 */ /* 0x090fe200078fdaff */
[----:B------:R-:W-:Y:S01]  /*6b70*/  FMUL.FTZ R127, R60, R127 ;  /* 0x0000007f3c7f7220 */ /* 0x000fe20000410000 */
[----:B------:R-:W-:-:S02]  /*6b80*/  LEA.HI.SX32 R116, R195, R116, 0x1b ;  /* 0x00000074c3747211 */ /* 0x000fc400078fdaff */
[----:B---3--:R-:W-:Y:S02]  /*6b90*/  LEA R63, R202, R77, 0x1 ;  /* 0x0000004dca3f7211 */ /* 0x008fe400078e08ff */
[----:B------:R-:W-:Y:S01]  /*6ba0*/  LEA.HI.SX32 R60, R61, R61, 0x1b ;  /* 0x0000003d3d3c7211 */ /* 0x000fe200078fdaff */
[----:B-1----:R-:W-:Y:S01]  /*6bb0*/  FMUL.FTZ R66, R73, R93 ;  /* 0x0000005d49427220 */ /* 0x002fe20000410000 */
[-C--:B0-----:R-:W-:Y:S01]  /*6bc0*/  LEA R65, R150, R77.reuse, 0x1 ;  /* 0x0000004d96417211 */ /* 0x081fe200078e08ff */
[----:B------:R0:W1:Y:S01]  /*6bd0*/  MUFU.EX2 R70, R67 ;  /* 0x0000004300467308 */ /* 0x0000620000000800 */
[-C--:B------:R-:W-:Y:S01]  /*6be0*/  LEA R114, R114, R77.reuse, 0x1 ;  /* 0x0000004d72727211 */ /* 0x080fe200078e08ff */
[----:B------:R-:W-:Y:S01]  /*6bf0*/  STS.U16 [R200+0x6c0], R101 ;  /* 0x0006c065c8007388 */ /* 0x000fe20000000400 */
[-C--:B------:R-:W-:Y:S02]  /*6c00*/  LEA R60, R60, R77.reuse, 0x1 ;  /* 0x0000004d3c3c7211 */ /* 0x080fe400078e08ff */
[----:B------:R-:W-:Y:S01]  /*6c10*/  MOV R69, UR60 ;  /* 0x0000003c00457c02 */ /* 0x000fe20008000f00 */
[----:B------:R3:W-:Y:S02]  /*6c20*/  STS.U16 [R63+0x700], R62 ;  /* 0x0007003e3f007388 */ /* 0x0007e40000000400 */
[----:B------:R4:W1:Y:S01]  /*6c30*/  MUFU.EX2 R96, R66 ;  /* 0x0000004200607308 */ /* 0x0008620000000800 */
[-C--:B0-----:R-:W-:Y:S01]  /*6c40*/  LEA R67, R116, R77.reuse, 0x1 ;  /* 0x0000004d74437211 */ /* 0x081fe200078e08ff */
[----:B------:R-:W-:Y:S01]  /*6c50*/  STS.U16 [R65+0x740], R110 ;  /* 0x0007406e41007388 */ /* 0x000fe20000000400 */
[----:B------:R-:W-:-:S05]  /*6c60*/  LEA R64, R64, R77, 0x3 ;  /* 0x0000004d40407211 */ /* 0x000fca00078e18ff */
[----:B------:R0:W1:Y:S01]  /*6c70*/  MUFU.EX2 R99, R68 ;  /* 0x0000004400637308 */ /* 0x0000620000000800 */
[----:B----4-:R-:W-:Y:S01]  /*6c80*/  FMUL.FTZ R66, R59, R93 ;  /* 0x0000005d3b427220 */ /* 0x010fe20000410000 */
[----:B------:R4:W-:Y:S04]  /*6c90*/  STS.U16 [R114+0x780], R109 ;  /* 0x0007806d72007388 */ /* 0x0009e80000000400 */
[----:B------:R1:W-:Y:S01]  /*6ca0*/  STS.U16 [R67+0x7c0], R108 ;  /* 0x0007c06c43007388 */ /* 0x0003e20000000400 */
[----:B------:R-:W-:Y:S01]  /*6cb0*/  NOP ;  /* 0x0000000000007918 */ /* 0x000fe20000000000 */
[----:B0-----:R-:W-:Y:S01]  /*6cc0*/  MOV R68, UR46 ;  /* 0x0000002e00447c02 */ /* 0x001fe20008000f00 */
[----:B------:R-:W0:Y:S01]  /*6cd0*/  MUFU.SIN R123, R149 ;  /* 0x00000095007b7308 */ /* 0x000e220000000400 */
[----:B------:R0:W0:Y:S04]  /*6ce0*/  LDS.U16 R104, [R60] ;  /* 0x000000003c687984 */ /* 0x0000280000000400 */
[----:B------:R0:W0:Y:S03]  /*6cf0*/  LDS.U16 R103, [R60+0x2] ;  /* 0x000002003c677984 */ /* 0x0000260000000400 */
[----:B------:R-:W0:Y:S01]  /*6d00*/  MUFU.COS R124, R149 ;  /* 0x00000095007c7308 */ /* 0x000e220000000000 */
[----:B------:R0:W0:Y:S04]  /*6d10*/  LDS.U16 R100, [R60+0x4] ;  /* 0x000004003c647984 */ /* 0x0000280000000400 */
[----:B------:R0:W0:Y:S03]  /*6d20*/  LDS.U16 R101, [R60+0x6] ;  /* 0x000006003c657984 */ /* 0x0000260000000400 */
[----:B------:R-:W0:Y:S01]  /*6d30*/  MUFU.SIN R117, R94 ;  /* 0x0000005e00757308 */ /* 0x000e220000000400 */
[----:B------:R0:W0:Y:S04]  /*6d40*/  LDS.U16 R98, [R60+0x8] ;  /* 0x000008003c627984 */ /* 0x0000280000000400 */
[----:B------:R0:W0:Y:S03]  /*6d50*/  LDS.U16 R97, [R60+0xa] ;  /* 0x00000a003c617984 */ /* 0x0000260000000400 */
[----:B------:R2:W0:Y:S01]  /*6d60*/  MUFU.COS R118, R94 ;  /* 0x0000005e00767308 */ /* 0x0004220000000000 */
[----:B------:R0:W0:Y:S04]  /*6d70*/  LDS.U16 R95, [R60+0xe] ;  /* 0x00000e003c5f7984 */ /* 0x0000280000000400 */
[----:B------:R0:W0:Y:S03]  /*6d80*/  LDS.U16 R92, [R60+0x12] ;  /* 0x000012003c5c7984 */ /* 0x0000260000000400 */
[----:B---3--:R3:W0:Y:S01]  /*6d90*/  MUFU.EX2 R62, R66 ;  /* 0x00000042003e7308 */ /* 0x0086220000000800 */
[----:B--2---:R2:W0:Y:S04]  /*6da0*/  LDS.U16 R94, [R60+0xc] ;  /* 0x00000c003c5e7984 */ /* 0x0044280000000400 */
[----:B------:R2:W0:Y:S04]  /*6db0*/  LDS.U16 R90, [R60+0x14] ;  /* 0x000014003c5a7984 */ /* 0x0004280000000400 */
[----:B---3--:R2:W3:Y:S04]  /*6dc0*/  LDS.U16 R66, [R60+0x10] ;  /* 0x000010003c427984 */ /* 0x0084e80000000400 */
        /* <DEDUP_REMOVED lines=24> */
[----:B----4-:R-:W-:Y:S01]  /*6f50*/  @P1 LEA R114, R89, R77, 0x3 ;  /* 0x0000004d59721211 */ /* 0x010fe200078e18ff */
[----:B------:R-:W-:Y:S01]  /*6f60*/  BAR.SYNC.DEFER_BLOCKING 0x0 ;  /* 0x0000000000007b1d */ /* 0x000fe20000010000 */
[----:B------:R-:W-:Y:S01]  /*6f70*/  FMUL.FTZ R112, R50, UR57 ;  /* 0x0000003932707c20 */ /* 0x000fe20008410000 */
[-C--:B------:R-:W-:Y:S01]  /*6f80*/  FMUL.FTZ R63, R58, R93.reuse ;  /* 0x0000005d3a3f7220 */ /* 0x080fe20000410000 */
[----:B------:R-:W-:-:S03]  /*6f90*/  FMUL.FTZ R61, R57, R93 ;  /* 0x0000005d393d7220 */ /* 0x000fc60000410000 */
[----:B------:R-:W4:Y:S01]  /*6fa0*/  @P1 LDS.64 R114, [R114+0x49e8] ;  /* 0x0049e80072721984 */ /* 0x000f220000000a00 */
[----:B------:R-:W-:Y:S01]  /*6fb0*/  FMUL.RZ R112, R112, 0.15915493667125701904 ;  /* 0x3e22f98370707820 */ /* 0x000fe2000040c000 */
[----:B------:R2:W0:Y:S08]  /*6fc0*/  MUFU.SIN R121, R120 ;  /* 0x0000007800797308 */ /* 0x0004300000000400 */
[----:B------:R2:W0:Y:S08]  /*6fd0*/  MUFU.COS R122, R120 ;  /* 0x00000078007a7308 */ /* 0x0004300000000000 */
[----:B------:R2:W0:Y:S08]  /*6fe0*/  MUFU.SIN R119, R112 ;  /* 0x0000007000777308 */ /* 0x0004300000000400 */
[----:B------:R2:W0:Y:S08]  /*6ff0*/  MUFU.COS R120, R112 ;  /* 0x0000007000787308 */ /* 0x0004300000000000 */
[----:B------:R-:W0:Y:S08]  /*7000*/  MUFU.EX2 R63, R63 ;  /* 0x0000003f003f7308 */ /* 0x000e300000000800 */
[----:B------:R-:W0:Y:S01]  /*7010*/  MUFU.EX2 R61, R61 ;  /* 0x0000003d003d7308 */ /* 0x000e220000000800 */
[----:B------:R-:W-:Y:S01]  /*7020*/  BSSY B0, `(.L_x_7914) ;  /* 0x000000f000007945 */ /* 0x000fe20003800000 */
[----:B------:R-:W-:-:S03]  /*7030*/  FMUL.FTZ R65, R56, R93 ;  /* 0x0000005d38417220 */ /* 0x000fc60000410000 */
[----:B-1234-:R-:W-:Y:S05]  /*7040*/  @P1 BRA `(.L_x_7915) ;  /* 0x0000000000301947 */ /* 0x01efea0003800000 */
        /* <DEDUP_REMOVED lines=12> */
.L_x_7915:
[----:B------:R-:W-:Y:S05]  /*7110*/  BSYNC B0 ;  /* 0x0000000000007941 */ /* 0x000fea0003800000 */
.L_x_7914:
[----:B------:R-:W-:Y:S01]  /*7120*/  UISETP.GE.AND UP0, UPT, UR10, 0x2, UPT ;  /* 0x000000020a00788c */ /* 0x000fe2000bf06270 */
[----:B------:R-:W3:Y:S01]  /*7130*/  MUFU.EX2 R65, R65 ;  /* 0x0000004100417308 */ /* 0x000ee20000000800 */
[C---:B------:R-:W-:Y:S01]  /*7140*/  FMUL.FTZ R147, R71.reuse, R147 ;  /* 0x0000009347937220 */ /* 0x040fe20000410000 */
[----:B------:R-:W-:Y:S01]  /*7150*/  FMUL.FTZ R148, R71, R148 ;  /* 0x0000009447947220 */ /* 0x000fe20000410000 */
[----:B------:R-:W-:Y:S01]  /*7160*/  FMUL.FTZ R145, R70, R145 ;  /* 0x0000009146917220 */ /* 0x000fe20000410000 */
[----:B01----:R-:W-:Y:S01]  /*7170*/  FMUL.FTZ R60, R55, R93 ;  /* 0x0000005d373c7220 */ /* 0x003fe20000410000 */
[----:B------:R-:W-:Y:S01]  /*7180*/  PLOP3.LUT P1, PT, PT, PT, UP0, 0x80, 0x0 ;  /* 0x000000000000781c */ /* 0x000fe20003f2f008 */
[-C--:B------:R-:W-:Y:S01]  /*7190*/  FMUL.FTZ R71, R127, R147.reuse ;  /* 0x000000937f477220 */ /* 0x080fe20000410000 */
[----:B------:R-:W-:Y:S01]  /*71a0*/  FMUL.FTZ R64, R126, R147 ;  /* 0x000000937e407220 */ /* 0x000fe20000410000 */
[----:B------:R-:W-:Y:S01]  /*71b0*/  FMUL.FTZ R142, R99, R142 ;  /* 0x0000008e638e7220 */ /* 0x000fe20000410000 */
[----:B------:R-:W-:Y:S01]  /*71c0*/  ISETP.NE.OR P1, PT, R248, RZ, !P1 ;  /* 0x000000fff800720c */ /* 0x000fe20004f25670 */
[-C--:B------:R-:W-:Y:S01]  /*71d0*/  FFMA.FTZ R71, R126, R148.reuse, -R71 ;  /* 0x000000947e477223 */ /* 0x080fe20000010847 */
[----:B------:R-:W-:Y:S01]  /*71e0*/  FFMA.FTZ R64, R127, R148, R64 ;  /* 0x000000947f407223 */ /* 0x000fe20000010040 */
[----:B------:R-:W-:Y:S01]  /*71f0*/  FMUL.FTZ R141, R99, R141 ;  /* 0x0000008d638d7220 */ /* 0x000fe20000410000 */
[----:B------:R-:W-:Y:S01]  /*7200*/  FMUL.FTZ R146, R70, R146 ;  /* 0x0000009246927220 */ /* 0x000fe20000410000 */
[C---:B------:R-:W-:Y:S01]  /*7210*/  FMUL.FTZ R136, R61.reuse, R136 ;  /* 0x000000883d887220 */ /* 0x040fe20000410000 */
[----:B------:R-:W-:Y:S01]  /*7220*/  FMUL.FTZ R135, R61, R135 ;  /* 0x000000873d877220 */ /* 0x000fe20000410000 */
[C---:B------:R-:W-:Y:S01]  /*7230*/  FMUL.FTZ R99, R145.reuse, R71 ;  /* 0x0000004791637220 */ /* 0x040fe20000410000 */
[C---:B------:R-:W-:Y:S01]  /*7240*/  FMUL.FTZ R140, R62.reuse, R140 ;  /* 0x0000008c3e8c7220 */ /* 0x040fe20000410000 */
[----:B------:R-:W-:Y:S01]  /*7250*/  FMUL.FTZ R139, R62, R139 ;  /* 0x0000008b3e8b7220 */ /* 0x000fe20000410000 */
[----:B------:R-:W-:Y:S01]  /*7260*/  FMUL.FTZ R61, R145, R64 ;  /* 0x00000040913d7220 */ /* 0x000fe20000410000 */
[----:B------:R-:W-:Y:S01]  /*7270*/  FMUL.FTZ R62, R54, R93 ;  /* 0x0000005d363e7220 */ /* 0x000fe20000410000 */
[C---:B------:R-:W-:Y:S01]  /*7280*/  FMUL.FTZ R138, R63.reuse, R138 ;  /* 0x0000008a3f8a7220 */ /* 0x040fe20000410000 */
[----:B------:R-:W0:Y:S01]  /*7290*/  @!P1 LDC R109, c[0x0][0x21c] ;  /* 0x00008700ff6d9b82 */ /* 0x000e220000000800 */
[----:B------:R-:W-:Y:S01]  /*72a0*/  FMUL.FTZ R137, R63, R137 ;  /* 0x000000893f897220 */ /* 0x000fe20000410000 */
[----:B------:R-:W-:Y:S01]  /*72b0*/  FMUL.FTZ R63, R53, R93 ;  /* 0x0000005d353f7220 */ /* 0x000fe20000410000 */
[----:B------:R-:W-:Y:S01]  /*72c0*/  FMUL.FTZ R143, R96, R143 ;  /* 0x0000008f608f7220 */ /* 0x000fe20000410000 */
[----:B------:R-:W1:Y:S01]  /*72d0*/  MUFU.EX2 R60, R60 ;  /* 0x0000003c003c7308 */ /* 0x000e620000000800 */
[C---:B---3--:R-:W-:Y:S01]  /*72e0*/  FMUL.FTZ R134, R65.reuse, R134 ;  /* 0x0000008641867220 */ /* 0x048fe20000410000 */
[----:B------:R-:W-:Y:S01]  /*72f0*/  FMUL.FTZ R133, R65, R133 ;  /* 0x0000008541857220 */ /* 0x000fe20000410000 */
[C---:B------:R-:W-:Y:S01]  /*7300*/  FFMA.FTZ R99, R146.reuse, R64, R99 ;  /* 0x0000004092637223 */ /* 0x040fe20000010063 */
[----:B------:R-:W-:Y:S01]  /*7310*/  FFMA.FTZ R65, R146, R71, -R61 ;  /* 0x0000004792417223 */ /* 0x000fe2000001083d */
[----:B------:R-:W-:Y:S01]  /*7320*/  FMUL.FTZ R144, R96, R144 ;  /* 0x0000009060907220 */ /* 0x000fe20000410000 */
[----:B------:R-:W-:Y:S01]  /*7330*/  FMUL.FTZ R61, R52, R93 ;  /* 0x0000005d343d7220 */ /* 0x000fe20000410000 */
[----:B------:R-:W-:Y:S01]  /*7340*/  HFMA2.MMA R108, -RZ, RZ, 0, 9.5367431640625e-07 ;  /* 0x00000010ff6c7435 */ /* 0x000fe200000001ff */
[----:B------:R3:W4:Y:S01]  /*7350*/  MUFU.EX2 R67, R62 ;  /* 0x0000003e00437308 */ /* 0x0007220000000800 */
[----:B------:R-:W-:Y:S01]  /*7360*/  FMUL.FTZ R96, R143, R65 ;  /* 0x000000418f607220 */ /* 0x000fe20000410000 */
[----:B------:R-:W-:-:S03]  /*7370*/  FMUL.FTZ R64, R51, R93 ;  /* 0x0000005d33407220 */ /* 0x000fc60000410000 */
[----:B------:R-:W-:-:S03]  /*7380*/  FFMA.FTZ R107, R144, R99, R96 ;  /* 0x00000063906b7223 */ /* 0x000fc60000010060 */
[----:B------:R2:W0:Y:S01]  /*7390*/  MUFU.EX2 R70, R63 ;  /* 0x0000003f00467308 */ /* 0x0004220000000800 */
[----:B---3--:R-:W-:Y:S01]  /*73a0*/  MOV R62, UR10 ;  /* 0x0000000a003e7c02 */ /* 0x008fe20008000f00 */
[C---:B-1----:R-:W-:Y:S01]  /*73b0*/  FMUL.FTZ R132, R60.reuse, R132 ;  /* 0x000000843c847220 */ /* 0x042fe20000410000 */
[----:B------:R-:W-:Y:S01]  /*73c0*/  FMUL.FTZ R131, R60, R131 ;  /* 0x000000833c837220 */ /* 0x000fe20000410000 */
[----:B------:R-:W-:Y:S01]  /*73d0*/  HFMA2.MMA R60, -RZ, RZ, 1.875, 0 ;  /* 0x3f800000ff3c7435 */ /* 0x000fe200000001ff */
[----:B------:R-:W-:-:S03]  /*73e0*/  @!P1 IADD3 R62, R62, -0x2, RZ ;  /* 0xfffffffe3e3e9810 */ /* 0x000fc60007ffe0ff */
[----:B------:R1:W3:Y:S01]  /*73f0*/  MUFU.EX2 R71, R61 ;  /* 0x0000003d00477308 */ /* 0x0002e20000000800 */
[----:B--2---:R-:W-:Y:S01]  /*7400*/  FMUL.FTZ R63, R143, R99 ;  /* 0x000000638f3f7220 */ /* 0x004fe20000410000 */
[----:B------:R-:W-:Y:S01]  /*7410*/  FMUL.FTZ R99, R50, R93 ;  /* 0x0000005d32637220 */ /* 0x000fe20000410000 */
[C---:B----4-:R-:W-:Y:S01]  /*7420*/  FMUL.FTZ R130, R67.reuse, R130 ;  /* 0x0000008243827220 */ /* 0x050fe20000410000 */
[----:B------:R-:W-:Y:S01]  /*7430*/  FMUL.FTZ R129, R67, R129 ;  /* 0x0000008143817220 */ /* 0x000fe20000410000 */
[----:B------:R-:W-:Y:S01]  /*7440*/  FFMA.FTZ R102, R144, R65, -R63 ;  /* 0x0000004190667223 */ /* 0x000fe2000001083f */
[----:B0-----:R-:W-:Y:S02]  /*7450*/  @!P1 IMAD R65, R62, R109, UR7 ;  /* 0x000000073e419e24 */ /* 0x001fe4000f8e026d */
[C---:B------:R-:W-:Y:S01]  /*7460*/  FMUL.FTZ R109, R141.reuse, R107 ;  /* 0x0000006b8d6d7220 */ /* 0x040fe20000410000 */
[----:B------:R0:W-:Y:S01]  /*7470*/  MUFU.EX2 R96, R64 ;  /* 0x0000004000607308 */ /* 0x0001e20000000800 */
[----:B------:R-:W-:Y:S01]  /*7480*/  FMUL.FTZ R111, R141, R102 ;  /* 0x000000668d6f7220 */ /* 0x000fe20000410000 */
[----:B------:R-:W-:Y:S01]  /*7490*/  FMUL.FTZ R128, R70, R128 ;  /* 0x0000008046807220 */ /* 0x000fe20000410000 */
[----:B------:R-:W-:Y:S01]  /*74a0*/  FFMA.FTZ R109, R142, R102, -R109 ;  /* 0x000000668e6d7223 */ /* 0x000fe2000001086d */
[----:B------:R-:W-:Y:S01]  /*74b0*/  FMUL.FTZ R125, R70, R125 ;  /* 0x0000007d467d7220 */ /* 0x000fe20000410000 */
[----:B------:R-:W-:Y:S01]  /*74c0*/  FFMA.FTZ R111, R142, R107, R111 ;  /* 0x0000006b8e6f7223 */ /* 0x000fe2000001006f */
[----:B-1----:R-:W-:Y:S01]  /*74d0*/  MOV R61, RZ ;  /* 0x000000ff003d7202 */ /* 0x002fe20000000f00 */
[C---:B------:R-:W-:Y:S01]  /*74e0*/  FMUL.FTZ R70, R139.reuse, R109 ;  /* 0x0000006d8b467220 */ /* 0x040fe20000410000 */
[----:B------:R-:W-:Y:S01]  /*74f0*/  CS2R R62, SRZ ;  /* 0x00000000003e7805 */ /* 0x000fe2000001ff00 */
[----:B------:R-:W-:Y:S01]  /*7500*/  FMUL.FTZ R67, R139, R111 ;  /* 0x0000006f8b437220 */ /* 0x000fe20000410000 */
[----:B------:R-:W1:Y:S01]  /*7510*/  MUFU.EX2 R99, R99 ;  /* 0x0000006300637308 */ /* 0x000e620000000800 */
[----:B0-----:R-:W-:-:S04]  /*7520*/  @!P1 IMAD.WIDE R64, R65, R108, UR22 ;  /* 0x0000001641409e25 */ /* 0x001fc8000f8e026c */
[C---:B------:R-:W-:Y:S01]  /*7530*/  FFMA.FTZ R70, R140.reuse, R111, R70 ;  /* 0x0000006f8c467223 */ /* 0x040fe20000010046 */
[----:B------:R-:W-:Y:S01]  /*7540*/  FFMA.FTZ R67, R140, R109, -R67 ;  /* 0x0000006d8c437223 */ /* 0x000fe20000010843 */
[C---:B---3--:R-:W-:Y:S01]  /*7550*/  FMUL.FTZ R124, R71.reuse, R124 ;  /* 0x0000007c477c7220 */ /* 0x048fe20000410000 */
[----:B------:R-:W-:Y:S01]  /*7560*/  FMUL.FTZ R123, R71, R123 ;  /* 0x0000007b477b7220 */ /* 0x000fe20000410000 */
[----:B------:R0:W5:Y:S01]  /*7570*/  @!P1 LDG.E.128 R60, desc[UR20][R64.64] ;  /* 0x00000014403c9981 */ /* 0x000162000c1e1d00 */
[----:B------:R-:W-:Y:S01]  /*7580*/  FMUL.FTZ R71, R137, R67 ;  /* 0x0000004389477220 */ /* 0x000fe20000410000 */
[----:B------:R-:W-:Y:S01]  /*7590*/  SHF.L.U32 R104, R104, 0x10, RZ ;  /* 0x0000001068687819 */ /* 0x000fe200000006ff */
[----:B------:R-:W-:Y:S01]  /*75a0*/  FMUL.FTZ R93, R49, R93 ;  /* 0x0000005d315d7220 */ /* 0x000fe20000410000 */
[----:B------:R-:W-:Y:S01]  /*75b0*/  SHF.L.U32 R103, R103, 0x10, RZ ;  /* 0x0000001067677819 */ /* 0x000fe200000006ff */
[-C--:B------:R-:W-:Y:S01]  /*75c0*/  FFMA.FTZ R71, R138, R70.reuse, R71 ;  /* 0x000000468a477223 */ /* 0x080fe20000010047 */
[----:B0-----:R-:W-:Y:S01]  /*75d0*/  FMUL.FTZ R64, R137, R70 ;  /* 0x0000004689407220 */ /* 0x001fe20000410000 */
[----:B------:R-:W-:Y:S01]  /*75e0*/  SHF.L.U32 R102, R237, 0x10, RZ ;  /* 0x00000010ed667819 */ /* 0x000fe200000006ff */
[----:B------:R-:W-:-:S02]  /*75f0*/  FMUL.FTZ R235, R76, R104 ;  /* 0x000000684ceb7220 */ /* 0x000fc40000410000 */
[----:B------:R-:W-:Y:S01]  /*7600*/  FFMA.FTZ R64, R138, R67, -R64 ;  /* 0x000000438a407223 */ /* 0x000fe20000010840 */
[----:B------:R-:W-:Y:S01]  /*7610*/  FMUL.FTZ R65, R135, R71 ;  /* 0x0000004787417220 */ /* 0x000fe20000410000 */
[----:B------:R-:W0:Y:S01]  /*7620*/  MUFU.EX2 R93, R93 ;  /* 0x0000005d005d7308 */ /* 0x000e220000000800 */
[----:B------:R-:W-:Y:S01]  /*7630*/  SHF.L.U32 R101, R101, 0x10, RZ ;  /* 0x0000001065657819 */ /* 0x000fe200000006ff */
[----:B------:R-:W-:Y:S01]  /*7640*/  FMUL.FTZ R70, R135, R64 ;  /* 0x0000004087467220 */ /* 0x000fe20000410000 */
[----:B------:R-:W-:Y:S01]  /*7650*/  FMUL.FTZ R67, R76, R103 ;  /* 0x000000674c437220 */ /* 0x000fe20000410000 */
[----:B------:R-:W-:Y:S01]  /*7660*/  FMUL.FTZ R235, R102, R235 ;  /* 0x000000eb66eb7220 */ /* 0x000fe20000410000 */
[C---:B-1----:R-:W-:Y:S01]  /*7670*/  FMUL.FTZ R120, R99.reuse, R120 ;  /* 0x0000007863787220 */ /* 0x042fe20000410000 */
[----:B------:R-:W-:Y:S01]  /*7680*/  FMUL.FTZ R119, R99, R119 ;  /* 0x0000007763777220 */ /* 0x000fe20000410000 */
[C---:B------:R-:W-:Y:S01]  /*7690*/  FFMA.FTZ R65, R136.reuse, R64, -R65 ;  /* 0x0000004088417223 */ /* 0x040fe20000010841 */
[----:B------:R-:W-:Y:S01]  /*76a0*/  FFMA.FTZ R64, R136, R71, R70 ;  /* 0x0000004788407223 */ /* 0x000fe20000010046 */
[----:B------:R-:W-:Y:S01]  /*76b0*/  SHF.L.U32 R100, R100, 0x10, RZ ;  /* 0x0000001064647819 */ /* 0x000fe200000006ff */
[----:B------:R-:W-:Y:S01]  /*76c0*/  FMUL.FTZ R236, R102, R67 ;  /* 0x0000004366ec7220 */ /* 0x000fe20000410000 */
[----:B------:R-:W-:Y:S01]  /*76d0*/  SHF.L.U32 R99, R234, 0x10, RZ ;  /* 0x00000010ea637819 */ /* 0x000fe200000006ff */
[----:B------:R-:W-:Y:S01]  /*76e0*/  FMUL.FTZ R70, R75, R101 ;  /* 0x000000654b467220 */ /* 0x000fe20000410000 */
[----:B------:R-:W-:Y:S01]  /*76f0*/  FMUL.FTZ R67, R235, R147 ;  /* 0x00000093eb437220 */ /* 0x000fe20000410000 */
[C---:B------:R-:W-:Y:S01]  /*7700*/  FMUL.FTZ R122, R96.reuse, R122 ;  /* 0x0000007a607a7220 */ /* 0x040fe20000410000 */
[----:B------:R-:W-:Y:S01]  /*7710*/  FMUL.FTZ R121, R96, R121 ;  /* 0x0000007960797220 */ /* 0x000fe20000410000 */
[----:B------:R-:W-:Y:S01]  /*7720*/  FMUL.FTZ R200, R75, R100 ;  /* 0x000000644bc87220 */ /* 0x000fe20000410000 */
[C---:B------:R-:W-:Y:S01]  /*7730*/  FMUL.FTZ R96, R236.reuse, R147 ;  /* 0x00000093ec607220 */ /* 0x040fe20000410000 */
[C---:B------:R-:W-:Y:S01]  /*7740*/  FMUL.FTZ R199, R99.reuse, R70 ;  /* 0x0000004663c77220 */ /* 0x040fe20000410000 */
[----:B------:R-:W-:Y:S01]  /*7750*/  FFMA.FTZ R70, R236, R148, R67 ;  /* 0x00000094ec467223 */ /* 0x000fe20000010043 */
[----:B------:R-:W-:Y:S01]  /*7760*/  FMUL.FTZ R200, R99, R200 ;  /* 0x000000c863c87220 */ /* 0x000fe20000410000 */
[----:B------:R-:W-:Y:S01]  /*7770*/  FFMA.FTZ R67, R235, R148, -R96 ;  /* 0x00000094eb437223 */ /* 0x000fe20000010860 */
[----:B------:R-:W-:Y:S01]  /*7780*/  SHF.L.U32 R98, R98, 0x10, RZ ;  /* 0x0000001062627819 */ /* 0x000fe200000006ff */
[----:B------:R-:W-:Y:S01]  /*7790*/  FADD.FTZ R71, R199, R70 ;  /* 0x00000046c7477221 */ /* 0x000fe20000010000 */
[C---:B0-----:R-:W-:Y:S01]  /*77a0*/  FMUL.FTZ R118, R93.reuse, R118 ;  /* 0x000000765d767220 */ /* 0x041fe20000410000 */
[----:B------:R-:W-:Y:S01]  /*77b0*/  FMUL.FTZ R117, R93, R117 ;  /* 0x000000755d757220 */ /* 0x000fe20000410000 */
[----:B------:R-:W-:Y:S01]  /*77c0*/  SHF.L.U32 R97, R97, 0x10, RZ ;  /* 0x0000001061617819 */ /* 0x000fe200000006ff */
[----:B------:R-:W-:Y:S01]  /*77d0*/  FADD.FTZ R70, R200, R67 ;  /* 0x00000043c8467221 */ /* 0x000fe20000010000 */
[----:B------:R-:W-:Y:S01]  /*77e0*/  SHF.L.U32 R96, R233, 0x10, RZ ;  /* 0x00000010e9607819 */ /* 0x000fe200000006ff */
[C---:B------:R-:W-:Y:S01]  /*77f0*/  FMUL.FTZ R93, R145.reuse, R71 ;  /* 0x00000047915d7220 */ /* 0x040fe20000410000 */
[C---:B------:R-:W-:Y:S01]  /*7800*/  FMUL.FTZ R201, R74.reuse, R98 ;  /* 0x000000624ac97220 */ /* 0x040fe20000410000 */
[-C--:B------:R-:W-:Y:S01]  /*7810*/  FMUL.FTZ R108, R145, R70.reuse ;  /* 0x00000046916c7220 */ /* 0x080fe20000410000 */
[----:B------:R-:W-:Y:S01]  /*7820*/  FMUL.FTZ R67, R74, R97 ;  /* 0x000000614a437220 */ /* 0x000fe20000410000 */
[----:B------:R-:W-:Y:S01]  /*7830*/  FFMA.FTZ R70, R146, R70, -R93 ;  /* 0x0000004692467223 */ /* 0x000fe2000001085d */
        /* <DEDUP_REMOVED lines=61> */
[----:B------:R-:W-:-:S03]  /*7c10*/  FMUL.FTZ R211, R57, R116 ;  /* 0x0000007439d37220 */ /* 0x000fc60000410000 */
[-C--:B------:R-:W-:Y:S01]  /*7c20*/  FFMA.FTZ R70, R136, R107.reuse, R67 ;  /* 0x0000006b88467223 */ /* 0x080fe20000010043 */
[----:B------:R-:W-:Y:S01]  /*7c30*/  FMUL.FTZ R107, R135, R107 ;  /* 0x0000006b876b7220 */ /* 0x000fe20000410000 */
[----:B------:R-:W-:Y:S01]  /*7c40*/  FMUL.FTZ R212, R57, R113 ;  /* 0x0000007139d47220 */ /* 0x000fe20000410000 */
[----:B------:R-:W-:Y:S01]  /*7c50*/  FMUL.FTZ R211, R108, R211 ;  /* 0x000000d36cd37220 */ /* 0x000fe20000410000 */
[----:B------:R-:W-:Y:S01]  /*7c60*/  FMUL.FTZ R71, R133, R64 ;  /* 0x0000004085477220 */ /* 0x000fe20000410000 */
[----:B------:R-:W-:Y:S01]  /*7c70*/  SHF.L.U32 R149, R149, 0x10, RZ ;  /* 0x0000001095957819 */ /* 0x000fe200000006ff */
[----:B------:R-:W-:Y:S01]  /*7c80*/  FFMA.FTZ R107, R136, R66, -R107 ;  /* 0x00000042886b7223 */ /* 0x000fe2000001086b */
[----:B------:R-:W-:Y:S01]  /*7c90*/  FMUL.FTZ R212, R108, R212 ;  /* 0x000000d46cd47220 */ /* 0x000fe20000410000 */
[----:B------:R-:W-:Y:S01]  /*7ca0*/  FADD.FTZ R70, R211, R70 ;  /* 0x00000046d3467221 */ /* 0x000fe20000010000 */
[-C--:B------:R-:W-:Y:S01]  /*7cb0*/  FFMA.FTZ R71, R134, R65.reuse, -R71 ;  /* 0x0000004186477223 */ /* 0x080fe20000010847 */
[----:B------:R-:W-:Y:S01]  /*7cc0*/  SHF.L.U32 R150, R150, 0x10, RZ ;  /* 0x0000001096967819 */ /* 0x000fe200000006ff */
[----:B------:R-:W-:Y:S01]  /*7cd0*/  FMUL.FTZ R65, R133, R65 ;  /* 0x0000004185417220 */ /* 0x000fe20000410000 */
[----:B------:R-:W-:Y:S01]  /*7ce0*/  SHF.L.U32 R66, R81, 0x10, RZ ;  /* 0x0000001051427819 */ /* 0x000fe200000006ff */
[----:B------:R-:W-:Y:S01]  /*7cf0*/  FADD.FTZ R107, R212, R107 ;  /* 0x0000006bd46b7221 */ /* 0x000fe20000010000 */
[C---:B------:R-:W-:Y:S01]  /*7d00*/  FMUL.FTZ R67, R133.reuse, R70 ;  /* 0x0000004685437220 */ /* 0x040fe20000410000 */
[----:B------:R-:W-:Y:S01]  /*7d10*/  FMUL.FTZ R213, R56, R149 ;  /* 0x0000009538d57220 */ /* 0x000fe20000410000 */
[----:B------:R-:W-:Y:S01]  /*7d20*/  FFMA.FTZ R65, R134, R64, R65 ;  /* 0x0000004086417223 */ /* 0x000fe20000010041 */
[----:B------:R-:W-:Y:S01]  /*7d30*/  FMUL.FTZ R214, R56, R150 ;  /* 0x0000009638d67220 */ /* 0x000fe20000410000 */
[-C--:B------:R-:W-:Y:S01]  /*7d40*/  FMUL.FTZ R109, R133, R107.reuse ;  /* 0x0000006b856d7220 */ /* 0x080fe20000410000 */
[----:B------:R-:W-:Y:S01]  /*7d50*/  FFMA.FTZ R64, R134, R107, -R67 ;  /* 0x0000006b86407223 */ /* 0x000fe20000010843 */
[C---:B------:R-:W-:Y:S01]  /*7d60*/  FMUL.FTZ R213, R66.reuse, R213 ;  /* 0x000000d542d57220 */ /* 0x040fe20000410000 */
[----:B------:R-:W-:Y:S01]  /*7d70*/  FMUL.FTZ R214, R66, R214 ;  /* 0x000000d642d67220 */ /* 0x000fe20000410000 */
[----:B------:R-:W-:Y:S01]  /*7d80*/  FFMA.FTZ R109, R134, R70, R109 ;  /* 0x00000046866d7223 */ /* 0x000fe2000001006d */
[----:B------:R-:W-:Y:S01]  /*7d90*/  SHF.L.U32 R151, R151, 0x10, RZ ;  /* 0x0000001097977819 */ /* 0x000fe200000006ff */
[----:B------:R-:W-:Y:S01]  /*7da0*/  FADD.FTZ R66, R213, R64 ;  /* 0x00000040d5427221 */ /* 0x000fe20000010000 */
[C---:B------:R-:W-:Y:S01]  /*7db0*/  FMUL.FTZ R67, R131.reuse, R65 ;  /* 0x0000004183437220 */ /* 0x040fe20000410000 */
[----:B------:R-:W-:Y:S01]  /*7dc0*/  SHF.L.U32 R107, R232, 0x10, RZ ;  /* 0x00000010e86b7819 */ /* 0x000fe200000006ff */
[----:B------:R-:W-:Y:S01]  /*7dd0*/  FADD.FTZ R109, R214, R109 ;  /* 0x0000006dd66d7221 */ /* 0x000fe20000010000 */
[----:B------:R-:W-:Y:S01]  /*7de0*/  FMUL.FTZ R111, R131, R66 ;  /* 0x00000042836f7220 */ /* 0x000fe20000410000 */
[----:B------:R-:W-:Y:S01]  /*7df0*/  SHF.L.U32 R152, R152, 0x10, RZ ;  /* 0x0000001098987819 */ /* 0x000fe200000006ff */
[----:B------:R-:W-:Y:S01]  /*7e00*/  FMUL.FTZ R64, R55, R151 ;  /* 0x0000009737407220 */ /* 0x000fe20000410000 */
[CC--:B------:R-:W-:Y:S01]  /*7e10*/  FFMA.FTZ R67, R132.reuse, R71.reuse, -R67 ;  /* 0x0000004784437223 */ /* 0x0c0fe20000010843 */
[C---:B------:R-:W-:Y:S01]  /*7e20*/  FMUL.FTZ R71, R131.reuse, R71 ;  /* 0x0000004783477220 */ /* 0x040fe20000410000 */
[CC--:B------:R-:W-:Y:S01]  /*7e30*/  FFMA.FTZ R70, R132.reuse, R109.reuse, R111 ;  /* 0x0000006d84467223 */ /* 0x0c0fe2000001006f */
[----:B------:R-:W-:Y:S01]  /*7e40*/  FMUL.FTZ R109, R131, R109 ;  /* 0x0000006d836d7220 */ /* 0x000fe20000410000 */
[----:B------:R-:W-:Y:S01]  /*7e50*/  FMUL.FTZ R216, R55, R152 ;  /* 0x0000009837d87220 */ /* 0x000fe20000410000 */
[C---:B------:R-:W-:Y:S01]  /*7e60*/  FMUL.FTZ R215, R107.reuse, R64 ;  /* 0x000000406bd77220 */ /* 0x040fe20000410000 */
[C---:B------:R-:W-:Y:S01]  /*7e70*/  FFMA.FTZ R71, R132.reuse, R65, R71 ;  /* 0x0000004184477223 */ /* 0x040fe20000010047 */
[----:B------:R-:W-:Y:S01]  /*7e80*/  FFMA.FTZ R109, R132, R66, -R109 ;  /* 0x00000042846d7223 */ /* 0x000fe2000001086d */
[----:B------:R-:W-:Y:S01]  /*7e90*/  FMUL.FTZ R216, R107, R216 ;  /* 0x000000d86bd87220 */ /* 0x000fe20000410000 */
[----:B------:R-:W-:Y:S01]  /*7ea0*/  FADD.FTZ R70, R215, R70 ;  /* 0x00000046d7467221 */ /* 0x000fe20000010000 */
[C---:B------:R-:W-:Y:S01]  /*7eb0*/  FMUL.FTZ R65, R129.reuse, R71 ;  /* 0x0000004781417220 */ /* 0x040fe20000410000 */
[----:B------:R-:W-:Y:S01]  /*7ec0*/  SHF.L.U32 R154, R154, 0x10, RZ ;  /* 0x000000109a9a7819 */ /* 0x000fe200000006ff */
[----:B------:R-:W-:Y:S01]  /*7ed0*/  FADD.FTZ R109, R216, R109 ;  /* 0x0000006dd86d7221 */ /* 0x000fe20000010000 */
[----:B------:R-:W-:Y:S01]  /*7ee0*/  FMUL.FTZ R64, R129, R70 ;  /* 0x0000004681407220 */ /* 0x000fe20000410000 */
[----:B------:R-:W-:Y:S01]  /*7ef0*/  SHF.L.U32 R153, R153, 0x10, RZ ;  /* 0x0000001099997819 */ /* 0x000fe200000006ff */
[----:B------:R-:W-:Y:S01]  /*7f00*/  FFMA.FTZ R66, R130, R67, -R65 ;  /* 0x0000004382427223 */ /* 0x000fe20000010841 */
[----:B------:R-:W-:Y:S01]  /*7f10*/  SHF.L.U32 R108, R231, 0x10, RZ ;  /* 0x00000010e76c7819 */ /* 0x000fe200000006ff */
[----:B------:R-:W-:Y:S01]  /*7f20*/  FMUL.FTZ R65, R54, R154 ;  /* 0x0000009a36417220 */ /* 0x000fe20000410000 */
[-C--:B------:R-:W-:Y:S01]  /*7f30*/  FFMA.FTZ R111, R130, R109.reuse, -R64 ;  /* 0x0000006d826f7223 */ /* 0x080fe20000010840 */
[C---:B------:R-:W-:Y:S01]  /*7f40*/  FMUL.FTZ R109, R129.reuse, R109 ;  /* 0x0000006d816d7220 */ /* 0x040fe20000410000 */
[----:B------:R-:W-:Y:S01]  /*7f50*/  FMUL.FTZ R217, R54, R153 ;  /* 0x0000009936d97220 */ /* 0x000fe20000410000 */
[----:B------:R-:W-:Y:S01]  /*7f60*/  FMUL.FTZ R218, R108, R65 ;  /* 0x000000416cda7220 */ /* 0x000fe20000410000 */
[----:B------:R-:W-:Y:S01]  /*7f70*/  FMUL.FTZ R64, R129, R67 ;  /* 0x0000004381407220 */ /* 0x000fe20000410000 */
[----:B------:R-:W-:Y:S01]  /*7f80*/  FFMA.FTZ R70, R130, R70, R109 ;  /* 0x0000004682467223 */ /* 0x000fe2000001006d */
[----:B------:R-:W-:Y:S01]  /*7f90*/  FMUL.FTZ R217, R108, R217 ;  /* 0x000000d96cd97220 */ /* 0x000fe20000410000 */
[----:B------:R-:W-:Y:S01]  /*7fa0*/  SHF.L.U32 R155, R155, 0x10, RZ ;  /* 0x000000109b9b7819 */ /* 0x000fe200000006ff */
[----:B------:R-:W-:Y:S01]  /*7fb0*/  FADD.FTZ R111, R218, R111 ;  /* 0x0000006fda6f7221 */ /* 0x000fe20000010000 */
[----:B------:R-:W-:Y:S01]  /*7fc0*/  SHF.L.U32 R156, R156, 0x10, RZ ;  /* 0x000000109c9c7819 */ /* 0x000fe200000006ff */
[----:B------:R-:W-:Y:S01]  /*7fd0*/  FADD.FTZ R70, R217, R70 ;  /* 0x00000046d9467221 */ /* 0x000fe20000010000 */
[----:B------:R-:W-:Y:S01]  /*7fe0*/  FFMA.FTZ R71, R130, R71, R64 ;  /* 0x0000004782477223 */ /* 0x000fe20000010040 */
[----:B------:R-:W-:Y:S01]  /*7ff0*/  SHF.L.U32 R109, R230, 0x10, RZ ;  /* 0x00000010e66d7819 */ /* 0x000fe200000006ff */
[----:B------:R-:W-:Y:S01]  /*8000*/  FMUL.FTZ R67, R125, R111 ;  /* 0x0000006f7d437220 */ /* 0x000fe20000410000 */
[----:B------:R-:W-:Y:S01]  /*8010*/  FMUL.FTZ R64, R53, R155 ;  /* 0x0000009b35407220 */ /* 0x000fe20000410000 */
[----:B------:R-:W-:Y:S01]  /*8020*/  FMUL.FTZ R65, R125, R70 ;  /* 0x000000467d417220 */ /* 0x000fe20000410000 */
[----:B------:R-:W-:Y:S01]  /*8030*/  FMUL.FTZ R220, R53, R156 ;  /* 0x0000009c35dc7220 */ /* 0x000fe20000410000 */
[C---:B------:R-:W-:Y:S01]  /*8040*/  FFMA.FTZ R70, R128.reuse, R70, R67 ;  /* 0x0000004680467223 */ /* 0x040fe20000010043 */
[C---:B------:R-:W-:Y:S01]  /*8050*/  FMUL.FTZ R219, R109.reuse, R64 ;  /* 0x000000406ddb7220 */ /* 0x040fe20000410000 */
[----:B------:R-:W-:Y:S01]  /*8060*/  FFMA.FTZ R111, R128, R111, -R65 ;  /* 0x0000006f806f7223 */ /* 0x000fe20000010841 */
[----:B------:R-:W-:Y:S01]  /*8070*/  FMUL.FTZ R220, R109, R220 ;  /* 0x000000dc6ddc7220 */ /* 0x000fe20000410000 */
[----:B------:R-:W-:Y:S01]  /*8080*/  FMUL.FTZ R65, R125, R71 ;  /* 0x000000477d417220 */ /* 0x000fe20000410000 */
[----:B------:R-:W-:Y:S01]  /*8090*/  FADD.FTZ R70, R219, R70 ;  /* 0x00000046db467221 */ /* 0x000fe20000010000 */
[-C--:B------:R-:W-:Y:S01]  /*80a0*/  FMUL.FTZ R64, R125, R66.reuse ;  /* 0x000000427d407220 */ /* 0x080fe20000410000 */
[----:B------:R-:W-:Y:S01]  /*80b0*/  SHF.L.U32 R157, R157, 0x10, RZ ;  /* 0x000000109d9d7819 */ /* 0x000fe200000006ff */
[----:B------:R-:W-:Y:S01]  /*80c0*/  FADD.FTZ R111, R220, R111 ;  /* 0x0000006fdc6f7221 */ /* 0x000fe20000010000 */
[----:B------:R-:W-:Y:S01]  /*80d0*/  FFMA.FTZ R66, R128, R66, -R65 ;  /* 0x0000004280427223 */ /* 0x000fe20000010841 */
[C---:B------:R-:W-:Y:S01]  /*80e0*/  FMUL.FTZ R65, R123.reuse, R70 ;  /* 0x000000467b417220 */ /* 0x040fe20000410000 */
[----:B------:R-:W-:Y:S01]  /*80f0*/  SHF.L.U32 R158, R158, 0x10, RZ ;  /* 0x000000109e9e7819 */ /* 0x000fe200000006ff */
[----:B------:R-:W-:Y:S01]  /*8100*/  FMUL.FTZ R67, R123, R111 ;  /* 0x0000006f7b437220 */ /* 0x000fe20000410000 */
[----:B------:R-:W-:Y:S01]  /*8110*/  SHF.L.U32 R110, R229, 0x10, RZ ;  /* 0x00000010e56e7819 */ /* 0x000fe200000006ff */
[----:B------:R-:W-:Y:S01]  /*8120*/  FMUL.FTZ R221, R52, R157 ;  /* 0x0000009d34dd7220 */ /* 0x000fe20000410000 */
[----:B------:R-:W-:Y:S01]  /*8130*/  FFMA.FTZ R111, R124, R111, -R65 ;  /* 0x0000006f7c6f7223 */ /* 0x000fe20000010841 */
[----:B------:R-:W-:Y:S01]  /*8140*/  FMUL.FTZ R65, R52, R158 ;  /* 0x0000009e34417220 */ /* 0x000fe20000410000 */
[----:B------:R-:W-:Y:S01]  /*8150*/  FFMA.FTZ R70, R124, R70, R67 ;  /* 0x000000467c467223 */ /* 0x000fe20000010043 */
[----:B------:R-:W-:Y:S01]  /*8160*/  FMUL.FTZ R221, R110, R221 ;  /* 0x000000dd6edd7220 */ /* 0x000fe20000410000 */
[----:B------:R-:W-:Y:S01]  /*8170*/  FFMA.FTZ R64, R128, R71, R64 ;  /* 0x0000004780407223 */ /* 0x000fe20000010040 */
[----:B------:R-:W-:Y:S01]  /*8180*/  FMUL.FTZ R222, R110, R65 ;  /* 0x000000416ede7220 */ /* 0x000fe20000410000 */
[----:B------:R-:W-:Y:S01]  /*8190*/  FMUL.FTZ R71, R123, R66 ;  /* 0x000000427b477220 */ /* 0x000fe20000410000 */
[----:B------:R-:W-:Y:S01]  /*81a0*/  SHF.L.U32 R159, R159, 0x10, RZ ;  /* 0x000000109f9f7819 */ /* 0x000fe200000006ff */
[----:B------:R-:W-:Y:S01]  /*81b0*/  FADD.FTZ R70, R221, R70 ;  /* 0x00000046dd467221 */ /* 0x000fe20000010000 */
[----:B------:R-:W-:Y:S01]  /*81c0*/  FADD.FTZ R65, R222, R111 ;  /* 0x0000006fde417221 */ /* 0x000fe20000010000 */
[-C--:B------:R-:W-:Y:S01]  /*81d0*/  FMUL.FTZ R67, R123, R64.reuse ;  /* 0x000000407b437220 */ /* 0x080fe20000410000 */
[----:B------:R-:W-:Y:S01]  /*81e0*/  FFMA.FTZ R71, R124, R64, R71 ;  /* 0x000000407c477223 */ /* 0x000fe20000010047 */
[----:B------:R-:W-:Y:S01]  /*81f0*/  SHF.L.U32 R160, R160, 0x10, RZ ;  /* 0x00000010a0a07819 */ /* 0x000fe200000006ff */
[----:B------:R-:W-:Y:S01]  /*8200*/  FMUL.FTZ R165, R121, R70 ;  /* 0x0000004679a57220 */ /* 0x000fe20000410000 */
[----:B------:R-:W-:Y:S01]  /*8210*/  SHF.L.U32 R111, R80, 0x10, RZ ;  /* 0x00000010506f7819 */ /* 0x000fe200000006ff */
[----:B------:R-:W-:Y:S01]  /*8220*/  FMUL.FTZ R64, R51, R159 ;  /* 0x0000009f33407220 */ /* 0x000fe20000410000 */
[----:B------:R-:W-:Y:S01]  /*8230*/  FFMA.FTZ R67, R124, R66, -R67 ;  /* 0x000000427c437223 */ /* 0x000fe20000010843 */
[-C--:B------:R-:W-:Y:S01]  /*8240*/  FMUL.FTZ R167, R121, R65.reuse ;  /* 0x0000004179a77220 */ /* 0x080fe20000410000 */
[C---:B------:R-:W-:Y:S01]  /*8250*/  FFMA.FTZ R66, R122.reuse, R65, -R165 ;  /* 0x000000417a427223 */ /* 0x040fe200000108a5 */
[----:B------:R-:W-:Y:S01]  /*8260*/  FMUL.FTZ R224, R51, R160 ;  /* 0x000000a033e07220 */ /* 0x000fe20000410000 */
[----:B------:R-:W-:Y:S01]  /*8270*/  FMUL.FTZ R223, R111, R64 ;  /* 0x000000406fdf7220 */ /* 0x000fe20000410000 */
[----:B------:R-:W-:Y:S01]  /*8280*/  FMUL.FTZ R65, R121, R71 ;  /* 0x0000004779417220 */ /* 0x000fe20000410000 */
[C---:B------:R-:W-:Y:S01]  /*8290*/  FFMA.FTZ R167, R122.reuse, R70, R167 ;  /* 0x000000467aa77223 */ /* 0x040fe200000100a7 */
[----:B------:R-:W-:Y:S01]  /*82a0*/  FMUL.FTZ R224, R111, R224 ;  /* 0x000000e06fe07220 */ /* 0x000fe20000410000 */
[----:B------:R-:W-:Y:S01]  /*82b0*/  FADD.FTZ R66, R223, R66 ;  /* 0x00000042df427221 */ /* 0x000fe20000010000 */
[-C--:B------:R-:W-:Y:S01]  /*82c0*/  FFMA.FTZ R64, R122, R67.reuse, -R65 ;  /* 0x000000437a407223 */ /* 0x080fe20000010841 */
[----:B------:R-:W-:Y:S01]  /*82d0*/  SHF.L.U32 R161, R161, 0x10, RZ ;  /* 0x00000010a1a17819 */ /* 0x000fe200000006ff */
[----:B------:R-:W-:Y:S01]  /*82e0*/  FADD.FTZ R167, R224, R167 ;  /* 0x000000a7e0a77221 */ /* 0x000fe20000010000 */
[----:B------:R-:W-:Y:S01]  /*82f0*/  FMUL.FTZ R65, R119, R66 ;  /* 0x0000004277417220 */ /* 0x000fe20000410000 */
[----:B------:R-:W-:Y:S01]  /*8300*/  SHF.L.U32 R162, R162, 0x10, RZ ;  /* 0x00000010a2a27819 */ /* 0x000fe200000006ff */
[----:B------:R-:W-:Y:S01]  /*8310*/  FMUL.FTZ R67, R121, R67 ;  /* 0x0000004379437220 */ /* 0x000fe20000410000 */
[----:B------:R-:W-:Y:S01]  /*8320*/  SHF.L.U32 R112, R79, 0x10, RZ ;  /* 0x000000104f707819 */ /* 0x000fe200000006ff */
        /* <DEDUP_REMOVED lines=9> */
[----:B------:R-:W-:-:S02]  /*83c0*/  FMUL.FTZ R65, R119, R67 ;  /* 0x0000004377417220 */ /* 0x000fc40000410000 */
[----:B------:R-:W-:Y:S01]  /*83d0*/  FADD.FTZ R167, R226, R167 ;  /* 0x000000a7e2a77221 */ /* 0x000fe20000010000 */
[-C--:B------:R-:W-:Y:S01]  /*83e0*/  FMUL.FTZ R70, R119, R64.reuse ;  /* 0x0000004077467220 */ /* 0x080fe20000410000 */
[C---:B------:R-:W-:Y:S01]  /*83f0*/  FMUL.FTZ R165, R117.reuse, R71 ;  /* 0x0000004775a57220 */ /* 0x040fe20000410000 */
[----:B------:R-:W-:Y:S01]  /*8400*/  FFMA.FTZ R66, R120, R64, -R65 ;  /* 0x0000004078427223 */ /* 0x000fe20000010841 */
[-C--:B------:R-:W-:Y:S01]  /*8410*/  FMUL.FTZ R64, R117, R167.reuse ;  /* 0x000000a775407220 */ /* 0x080fe20000410000 */
[----:B------:R-:W-:Y:S02]  /*8420*/  SHF.L.U32 R163, R163, 0x10, RZ ;  /* 0x00000010a3a37819 */ /* 0x000fe400000006ff */
[----:B------:R-:W-:Y:S01]  /*8430*/  SHF.L.U32 R164, R164, 0x10, RZ ;  /* 0x00000010a4a47819 */ /* 0x000fe200000006ff */
[----:B------:R-:W-:Y:S01]  /*8440*/  FFMA.FTZ R168, R118, R167, -R165 ;  /* 0x000000a776a87223 */ /* 0x000fe200000108a5 */
[----:B------:R-:W-:Y:S01]  /*8450*/  FFMA.FTZ R70, R120, R67, R70 ;  /* 0x0000004378467223 */ /* 0x000fe20000010046 */
[----:B------:R-:W-:Y:S01]  /*8460*/  FFMA.FTZ R71, R118, R71, R64 ;  /* 0x0000004776477223 */ /* 0x000fe20000010040 */
[----:B------:R-:W-:Y:S01]  /*8470*/  SHF.L.U32 R165, R78, 0x10, RZ ;  /* 0x000000104ea57819 */ /* 0x000fe200000006ff */
[C---:B------:R-:W-:Y:S01]  /*8480*/  FMUL.FTZ R64, R49.reuse, R163 ;  /* 0x000000a331407220 */ /* 0x040fe20000410000 */
[----:B------:R-:W-:Y:S01]  /*8490*/  FMUL.FTZ R228, R49, R164 ;  /* 0x000000a431e47220 */ /* 0x000fe20000410000 */
[----:B------:R-:W-:Y:S01]  /*84a0*/  ISETP.GT.U32.AND P3, PT, R89, 0x1f, PT ;  /* 0x0000001f5900780c */ /* 0x000fe20003f64070 */
[C---:B------:R-:W-:Y:S01]  /*84b0*/  FMUL.FTZ R67, R117.reuse, R70 ;  /* 0x0000004675437220 */ /* 0x040fe20000410000 */
[----:B------:R-:W-:Y:S01]  /*84c0*/  FMUL.FTZ R65, R117, R66 ;  /* 0x0000004275417220 */ /* 0x000fe20000410000 */
[C---:B------:R-:W-:Y:S01]  /*84d0*/  FMUL.FTZ R227, R165.reuse, R64 ;  /* 0x00000040a5e37220 */ /* 0x040fe20000410000 */
[----:B------:R-:W-:Y:S01]  /*84e0*/  FMUL.FTZ R228, R165, R228 ;  /* 0x000000e4a5e47220 */ /* 0x000fe20000410000 */
[C---:B------:R-:W-:Y:S01]  /*84f0*/  FFMA.FTZ R64, R118.reuse, R66, -R67 ;  /* 0x0000004276407223 */ /* 0x040fe20000010843 */
[----:B------:R-:W-:Y:S01]  /*8500*/  FFMA.FTZ R65, R118, R70, R65 ;  /* 0x0000004676417223 */ /* 0x000fe20000010041 */
[----:B------:R-:W-:Y:S01]  /*8510*/  LEA R166, R89, R77, 0x4 ;  /* 0x0000004d59a67211 */ /* 0x000fe200078e20ff */
[----:B------:R-:W-:Y:S01]  /*8520*/  FADD.FTZ R66, R227, R168 ;  /* 0x000000a8e3427221 */ /* 0x000fe20000010000 */
[----:B------:R-:W-:Y:S01]  /*8530*/  FADD.FTZ R67, R228, R71 ;  /* 0x00000047e4437221 */ /* 0x000fe20000010000 */
[----:B-----5:R-:W-:-:S04]  /*8540*/  FMUL.FTZ R167, R0, R68 ;  /* 0x0000004400a77220 */ /* 0x020fc80000410000 */
        /* <DEDUP_REMOVED lines=91> */
[C---:B-1----:R-:W-:Y:S01]  /*8b00*/  FMUL.FTZ R69, R239.reuse, R245 ;  /* 0x000000f5ef457220 */ /* 0x042fe20000410000 */
        /* <DEDUP_REMOVED lines=17> */
[-C--:B--2---:R-:W-:Y:S01]  /*8c20*/  FFMA.FTZ R68, R243, R247.reuse, R68 ;  /* 0x000000f7f3447223 */ /* 0x084fe20000010044 */
[----:B------:R-:W-:Y:S01]  /*8c30*/  FMUL.FTZ R247, R239, R247 ;  /* 0x000000f7eff77220 */ /* 0x000fe20000410000 */
[----:B------:R0:W1:Y:S03]  /*8c40*/  SHFL.UP PT, R69, R242, 0x10, RZ ;  /* 0x06000000f2457989 */ /* 0x00006600000e00ff */
[----:B------:R-:W-:Y:S01]  /*8c50*/  @P1 FFMA.FTZ R243, R243, R245, -R247 ;  /* 0x000000f5f3f31223 */ /* 0x000fe200000108f7 */
[----:B------:R-:W-:Y:S01]  /*8c60*/  FSEL R239, R239, R68, !P1 ;  /* 0x00000044efef7208 */ /* 0x000fe20004800000 */
[----:B------:R0:W2:Y:S04]  /*8c70*/  SHFL.UP PT, R247, R241, 0x10, RZ ;  /* 0x06000000f1f77989 */ /* 0x0000a800000e00ff */
[----:B------:R0:W3:Y:S04]  /*8c80*/  SHFL.UP PT, R244, R243, 0x10, RZ ;  /* 0x06000000f3f47989 */ /* 0x0000e800000e00ff */
[----:B------:R0:W4:Y:S02]  /*8c90*/  SHFL.UP PT, R245, R239, 0x10, RZ ;  /* 0x06000000eff57989 */ /* 0x00012400000e00ff */
.L_x_8041:
        /* <DEDUP_REMOVED lines=14> */
.L_x_8044:
[----:B------:R-:W-:-:S03]  /*8d80*/  UMOV UR46, 0xffffffff ;  /* 0xffffffff002e7882 */ /* 0x000fc60000000000 */
[----:B------:R-:W-:Y:S05]  /*8d90*/  BRA.DIV UR46, `(.L_x_7919) ;  /* 0x000000862e607947 */ /* 0x000fea000b800000 */
.L_x_8047:
[----:B------:R-:W-:-:S03]  /*8da0*/  UMOV UR46, 0xffffffff ;  /* 0xffffffff002e7882 */ /* 0x000fc60000000000 */
[----:B------:R-:W-:Y:S05]  /*8db0*/  BRA.DIV UR46, `(.L_x_7920) ;  /* 0x000000862e807947 */ /* 0x000fea000b800000 */
.L_x_8050:
[----:B------:R-:W-:-:S03]  /*8dc0*/  UMOV UR46, 0xffffffff ;  /* 0xffffffff002e7882 */ /* 0x000fc60000000000 */
[----:B------:R-:W-:Y:S05]  /*8dd0*/  BRA.DIV UR46, `(.L_x_7921) ;  /* 0x000000862ea07947 */ /* 0x000fea000b800000 */
.L_x_8053:
        /* <DEDUP_REMOVED lines=10> */
.L_x_8063:
[C---:B0-----:R-:W-:Y:S01]  /*8e80*/  FMUL.FTZ R69, R244.reuse, R61 ;  /* 0x0000003df4457220 */ /* 0x041fe20000410000 */
[----:B------:R-:W-:-:S03]  /*8e90*/  FMUL.FTZ R68, R244, R60 ;  /* 0x0000003cf4447220 */ /* 0x000fc60000410000 */
[C---:B----4-:R-:W-:Y:S01]  /*8ea0*/  @P2 FFMA.FTZ R60, R243.reuse, R60, -R69 ;  /* 0x0000003cf33c2223 */ /* 0x050fe20000010845 */
        /* <DEDUP_REMOVED lines=19> */
.L_x_7916:
[----:B------:R-:W-:Y:S05]  /*8fe0*/  WARPSYNC.ALL ;  /* 0x0000000000007948 */ /* 0x000fea0003800000 */
[----:B------:R-:W-:Y:S01]  /*8ff0*/  BAR.SYNC.DEFER_BLOCKING 0x0 ;  /* 0x0000000000007b1d */ /* 0x000fe20000010000 */
[----:B0-----:R-:W-:Y:S01]  /*9000*/  FMUL.FTZ R65, R117, -R114 ;  /* 0x8000007275417220 */ /* 0x001fe20000410000 */
[----:B------:R-:W-:-:S03]  /*9010*/  UISETP.GE.AND UP0, UPT, UR10, UR52, UPT ;  /* 0x000000340a00728c */ /* 0x000fc6000bf06270 */
[----:B------:R-:W-:-:S03]  /*9020*/  FFMA.FTZ R65, R118, -R115, R65 ;  /* 0x8000007376417223 */ /* 0x000fc60000010041 */
[----:B------:R-:W-:Y:S01]  /*9030*/  PLOP3.LUT P1, PT, PT, PT, UP0, 0x80, 0x0 ;  /* 0x000000000000781c */ /* 0x000fe20003f2f008 */
[----:B------:R-:W-:-:S03]  /*9040*/  FMUL.FTZ R67, R119, -R65 ;  /* 0x8000004177437220 */ /* 0x000fc60000410000 */
[----:B------:R-:W-:Y:S01]  /*9050*/  ISETP.NE.OR P1, PT, R248, RZ, P1 ;  /* 0x000000fff800720c */ /* 0x000fe20000f25670 */
[----:B------:R-:W0:Y:S02]  /*9060*/  LDS.64 R60, [R166+0x31d8] ;  /* 0x0031d800a63c7984 */ /* 0x000e240000000a00 */
[C---:B0-----:R-:W-:Y:S01]  /*9070*/  FMUL.FTZ R63, R127.reuse, R61 ;  /* 0x0000003d7f3f7220 */ /* 0x041fe20000410000 */
[----:B------:R-:W-:-:S03]  /*9080*/  FMUL.FTZ R62, R127, R60 ;  /* 0x0000003c7f3e7220 */ /* 0x000fc60000410000 */
[C---:B------:R-:W-:Y:S01]  /*9090*/  FFMA.FTZ R64, R126.reuse, R60, -R63 ;  /* 0x0000003c7e407223 */ /* 0x040fe2000001083f */
[----:B------:R-:W-:Y:S01]  /*90a0*/  FMUL.FTZ R63, R117, R115 ;  /* 0x00000073753f7220 */ /* 0x000fe20000410000 */
[----:B------:R-:W-:Y:S01]  /*90b0*/  FFMA.FTZ R61, R126, R61, R62 ;  /* 0x0000003d7e3d7223 */ /* 0x000fe2000001003e */
[----:B------:R-:W-:Y:S01]  /*90c0*/  MOV R126, UR7 ;  /* 0x00000007007e7c02 */ /* 0x000fe20008000f00 */
[----:B------:R-:W-:Y:S01]  /*90d0*/  FADD.FTZ R235, R235, R64 ;  /* 0x00000040ebeb7221 */ /* 0x000fe20000010000 */
[C---:B------:R-:W-:Y:S01]  /*90e0*/  FFMA.FTZ R63, R118.reuse, R114, -R63 ;  /* 0x00000072763f7223 */ /* 0x040fe2000001083f */
[----:B------:R-:W-:Y:S01]  /*90f0*/  FMUL.FTZ R64, R118, R198 ;  /* 0x000000c676407220 */ /* 0x000fe20000410000 */
[----:B------:R-:W-:Y:S01]  /*9100*/  FADD.FTZ R236, R236, R61 ;  /* 0x0000003decec7221 */ /* 0x000fe20000010000 */
[----:B------:R-:W-:Y:S01]  /*9110*/  LEA R126, R126, R77, 0x4 ;  /* 0x0000004d7e7e7211 */ /* 0x000fe200078e20ff */
[-C--:B------:R-:W-:Y:S01]  /*9120*/  FMUL.FTZ R60, R119, -R63.reuse ;  /* 0x8000003f773c7220 */ /* 0x080fe20000410000 */
[C---:B------:R-:W-:Y:S01]  /*9130*/  FFMA.FTZ R67, R120.reuse, R63, -R67 ;  /* 0x0000003f78437223 */ /* 0x040fe20000010843 */
[----:B------:R-:W-:Y:S01]  /*9140*/  FFMA.FTZ R66, -R117, R182, -R64 ;  /* 0x000000b675427223 */ /* 0x000fe20000010940 */
[----:B------:R-:W-:Y:S01]  /*9150*/  FMUL.FTZ R69, R147, R236 ;  /* 0x000000ec93457220 */ /* 0x000fe20000410000 */
[----:B------:R-:W-:Y:S01]  /*9160*/  FFMA.FTZ R60, R120, R65, R60 ;  /* 0x00000041783c7223 */ /* 0x000fe2000001003c */
[----:B------:R-:W-:Y:S01]  /*9170*/  FMUL.FTZ R63, R121, -R67 ;  /* 0x80000043793f7220 */ /* 0x000fe20000410000 */
[----:B------:R-:W-:Y:S01]  /*9180*/  FADD.FTZ R66, -R197, R66 ;  /* 0x00000042c5427221 */ /* 0x000fe20000010100 */
[----:B------:R-:W-:Y:S01]  /*9190*/  FFMA.FTZ R69, R148, R235, -R69 ;  /* 0x000000eb94457223 */ /* 0x000fe20000010845 */
[-C--:B------:R-:W-:Y:S01]  /*91a0*/  FMUL.FTZ R62, R121, -R60.reuse ;  /* 0x8000003c793e7220 */ /* 0x080fe20000410000 */
[----:B------:R-:W-:-:S02]  /*91b0*/  FFMA.FTZ R63, R122, R60, R63 ;  /* 0x0000003c7a3f7223 */ /* 0x000fc4000001003f */
[----:B------:R-:W-:Y:S01]  /*91c0*/  FADD.FTZ R200, R200, R69 ;  /* 0x00000045c8c87221 */ /* 0x000fe20000010000 */
[----:B------:R-:W-:Y:S01]  /*91d0*/  FFMA.FTZ R62, R122, R67, -R62 ;  /* 0x000000437a3e7223 */ /* 0x000fe2000001083e */
[----:B------:R-:W-:Y:S01]  /*91e0*/  FMUL.FTZ R65, R123, -R63 ;  /* 0x8000003f7b417220 */ /* 0x000fe20000410000 */
[----:B------:R-:W-:Y:S02]  /*91f0*/  FMUL.FTZ R69, R147, R235 ;  /* 0x000000eb93457220 */ /* 0x000fe40000410000 */
[-C--:B------:R-:W-:Y:S01]  /*9200*/  FMUL.FTZ R60, R123, -R62.reuse ;  /* 0x8000003e7b3c7220 */ /* 0x080fe20000410000 */
[----:B------:R-:W-:Y:S01]  /*9210*/  FFMA.FTZ R65, R124, R62, -R65 ;  /* 0x0000003e7c417223 */ /* 0x000fe20000010841 */
[----:B------:R-:W-:Y:S02]  /*9220*/  FFMA.FTZ R68, R148, R236, R69 ;  /* 0x000000ec94447223 */ /* 0x000fe40000010045 */
[----:B------:R-:W-:Y:S01]  /*9230*/  FFMA.FTZ R60, R124, R63, R60 ;  /* 0x0000003f7c3c7223 */ /* 0x000fe2000001003c */
[----:B------:R-:W-:Y:S01]  /*9240*/  FMUL.FTZ R63, R125, -R65 ;  /* 0x800000417d3f7220 */ /* 0x000fe20000410000 */
[----:B------:R-:W-:-:S02]  /*9250*/  FADD.FTZ R199, R199, R68 ;  /* 0x00000044c7c77221 */ /* 0x000fc40000010000 */
[-C--:B------:R-:W-:Y:S01]  /*9260*/  FMUL.FTZ R62, R125, -R60.reuse ;  /* 0x8000003c7d3e7220 */ /* 0x080fe20000410000 */
[C---:B------:R-:W-:Y:S01]  /*9270*/  FFMA.FTZ R63, R128.reuse, R60, R63 ;  /* 0x0000003c803f7223 */ /* 0x040fe2000001003f */
[----:B------:R-:W-:Y:S02]  /*9280*/  FMUL.FTZ R69, R145, R199 ;  /* 0x000000c791457220 */ /* 0x000fe40000410000 */
[----:B------:R-:W-:Y:S01]  /*9290*/  FFMA.FTZ R62, R128, R65, -R62 ;  /* 0x00000041803e7223 */ /* 0x000fe2000001083e */
[CC--:B------:R-:W-:Y:S01]  /*92a0*/  FMUL.FTZ R65, R129.reuse, -R63.reuse ;  /* 0x8000003f81417220 */ /* 0x0c0fe20000410000 */
[----:B------:R-:W-:Y:S02]  /*92b0*/  FFMA.FTZ R68, R146, R200, -R69 ;  /* 0x000000c892447223 */ /* 0x000fe40000010845 */
[-C--:B------:R-:W-:Y:S01]  /*92c0*/  FMUL.FTZ R60, R129, -R62.reuse ;  /* 0x8000003e813c7220 */ /* 0x080fe20000410000 */
[C---:B------:R-:W-:Y:S01]  /*92d0*/  FFMA.FTZ R65, R130.reuse, R62, -R65 ;  /* 0x0000003e82417223 */ /* 0x040fe20000010841 */
[----:B------:R-:W-:Y:S01]  /*92e0*/  FADD.FTZ R201, R201, R68 ;  /* 0x00000044c9c97221 */ /* 0x000fe20000010000 */
[----:B------:R-:W-:Y:S01]  /*92f0*/  FMUL.FTZ R68, R145, R200 ;  /* 0x000000c891447220 */ /* 0x000fe20000410000 */
        /* <DEDUP_REMOVED lines=31> */
[C---:B------:R-:W-:Y:S01]  /*94f0*/  FFMA.FTZ R62, R146.reuse, R62, -R63 ;  /* 0x0000003e923e7223 */ /* 0x040fe2000001083f */
[----:B------:R-:W-:Y:S02]  /*9500*/  FMUL.FTZ R63, R117, R198 ;  /* 0x000000c6753f7220 */ /* 0x000fe40000410000 */
[----:B------:R-:W-:Y:S01]  /*9510*/  FFMA.FTZ R60, R146, R60, R65 ;  /* 0x0000003c923c7223 */ /* 0x000fe20000010041 */
[----:B------:R-:W-:Y:S01]  /*9520*/  FMUL.FTZ R61, R147, -R62 ;  /* 0x8000003e933d7220 */ /* 0x000fe20000410000 */
[----:B------:R-:W-:Y:S01]  /*9530*/  FFMA.FTZ R64, R118, R182, -R63 ;  /* 0x000000b676407223 */ /* 0x000fe2000001083f */
[----:B------:R-:W-:Y:S02]  /*9540*/  FMUL.FTZ R63, R119, -R66 ;  /* 0x80000042773f7220 */ /* 0x000fe40000410000 */
[----:B------:R-:W-:Y:S01]  /*9550*/  FFMA.FTZ R61, R148, R60, R61 ;  /* 0x0000003c943d7223 */ /* 0x000fe2000001003d */
[----:B------:R-:W-:-:S04]  /*9560*/  FADD.FTZ R64, R181, R64 ;  /* 0x00000040b5407221 */ /* 0x000fc80000010000 */
        /* <DEDUP_REMOVED lines=78> */
[CC--:B------:R-:W-:Y:S01]  /*9a50*/  FMUL.FTZ R64, R147.reuse, -R65.reuse ;  /* 0x8000004193407220 */ /* 0x0c0fe20000410000 */
[C---:B------:R-:W-:Y:S01]  /*9a60*/  FFMA.FTZ R66, R148.reuse, R65, R66 ;  /* 0x0000004194427223 */ /* 0x040fe20000010042 */
[----:B------:R-:W-:Y:S02]  /*9a70*/  HFMA2.MMA R65, -RZ, RZ, 0, 0 ;  /* 0x00000000ff417435 */ /* 0x000fe400000001ff */
[----:B------:R-:W-:Y:S01]  /*9a80*/  FFMA.FTZ R64, R148, R63, -R64 ;  /* 0x0000003f94407223 */ /* 0x000fe20000010840 */
[----:B------:R-:W-:-:S04]  /*9a90*/  FMUL.FTZ R63, R147, -R60 ;  /* 0x8000003c933f7220 */ /* 0x000fc80000410000 */
[----:B------:R-:W-:Y:S01]  /*9aa0*/  FFMA.FTZ R60, R148, R62, -R63 ;  /* 0x0000003e943c7223 */ /* 0x000fe2000001083f */
[----:B------:R-:W-:Y:S01]  /*9ab0*/  FADD.FTZ R63, -R183, R66 ;  /* 0x00000042b73f7221 */ /* 0x000fe20000010100 */
[----:B------:R-:W-:Y:S01]  /*9ac0*/  FADD.FTZ R62, R167, R64 ;  /* 0x00000040a73e7221 */ /* 0x000fe20000010000 */
[----:B------:R-:W-:Y:S02]  /*9ad0*/  MOV R64, 0x3f800000 ;  /* 0x3f80000000407802 */ /* 0x000fe40000000f00 */
[----:B------:R-:W-:-:S06]  /*9ae0*/  CS2R R66, SRZ ;  /* 0x0000000000427805 */ /* 0x000fcc000001ff00 */
[----:B------:R-:W0:Y:S04]  /*9af0*/  @!P1 LDS.128 R64, [R126+0x4be0] ;  /* 0x004be0007e409984 */ /* 0x000e280000000c00 */
[----:B------:R1:W-:Y:S02]  /*9b00*/  STS.128 [R166+0x35e0], R60 ;  /* 0x0035e03ca6007388 */ /* 0x0003e40000000c00 */
[----:B-1----:R-:W-:-:S04]  /*9b10*/  FFMA.FTZ R61, R146, R199, R68 ;  /* 0x000000c7923d7223 */ /* 0x002fc80000010044 */
        /* <DEDUP_REMOVED lines=102> */
.L_x_8068:
        /* <DEDUP_REMOVED lines=13> */
.L_x_7926:
[----:B------:R-:W-:Y:S05]  /*a250*/  BSYNC B0 ;  /* 0x0000000000007941 */ /* 0x000fea0003800000 */
.L_x_7925:
[----:B------:R-:W-:Y:S01]  /*a260*/  UMOV UR46, 0xffffffff ;  /* 0xffffffff002e7882 */ /* 0x000fe20000000000 */
[----:B------:R-:W-:Y:S02]  /*a270*/  ISETP.GT.U32.AND P2, PT, R248, 0x1d, PT ;  /* 0x0000001df800780c */ /* 0x000fe40003f44070 */
[----:B------:R-:W-:Y:S11]  /*a280*/  BRA.DIV UR46, `(.L_x_7927) ;  /* 0x000000762ecc7947 */ /* 0x000ff6000b800000 */
[----:B-1----:R1:W1:Y:S04]  /*a290*/  SHFL.DOWN PT, R68, R240, 0x2, 0x1f ;  /* 0x08401f00f0447f89 */ /* 0x00226800000e0000 */
[----:B--2---:R2:W1:Y:S04]  /*a2a0*/  SHFL.DOWN PT, R69, R241, 0x2, 0x1f ;  /* 0x08401f00f1457f89 */ /* 0x00446800000e0000 */
[----:B0-----:R2:W0:Y:S04]  /*a2b0*/  SHFL.DOWN PT, R70, R242, 0x2, 0x1f ;  /* 0x08401f00f2467f89 */ /* 0x00142800000e0000 */
[----:B----4-:R2:W4:Y:S02]  /*a2c0*/  SHFL.DOWN PT, R71, R243, 0x2, 0x1f ;  /* 0x08401f00f3477f89 */ /* 0x01052400000e0000 */
.L_x_8074:
        /* <DEDUP_REMOVED lines=13> */
.L_x_7929:
[----:B------:R-:W-:Y:S05]  /*a3a0*/  BSYNC B0 ;  /* 0x0000000000007941 */ /* 0x000fea0003800000 */
.L_x_7928:
[----:B------:R-:W-:Y:S01]  /*a3b0*/  UMOV UR46, 0xffffffff ;  /* 0xffffffff002e7882 */ /* 0x000fe20000000000 */
[----:B------:R-:W-:Y:S02]  /*a3c0*/  ISETP.GT.U32.AND P2, PT, R248, 0x1b, PT ;  /* 0x0000001bf800780c */ /* 0x000fe40003f44070 */
[----:B------:R-:W-:Y:S11]  /*a3d0*/  BRA.DIV UR46, `(.L_x_7930) ;  /* 0x000000762eec7947 */ /* 0x000ff6000b800000 */
[----:B-1----:R1:W1:Y:S04]  /*a3e0*/  SHFL.DOWN PT, R68, R240, 0x4, 0x1f ;  /* 0x08801f00f0447f89 */ /* 0x00226800000e0000 */
[----:B------:R1:W1:Y:S04]  /*a3f0*/  SHFL.DOWN PT, R69, R241, 0x4, 0x1f ;  /* 0x08801f00f1457f89 */ /* 0x00026800000e0000 */
[----:B0-----:R0:W0:Y:S04]  /*a400*/  SHFL.DOWN PT, R70, R242, 0x4, 0x1f ;  /* 0x08801f00f2467f89 */ /* 0x00102800000e0000 */
[----:B----4-:R4:W0:Y:S02]  /*a410*/  SHFL.DOWN PT, R71, R243, 0x4, 0x1f ;  /* 0x08801f00f3477f89 */ /* 0x01082400000e0000 */
.L_x_8080:
        /* <DEDUP_REMOVED lines=13> */
.L_x_7932:
[----:B------:R-:W-:Y:S05]  /*a4f0*/  BSYNC B0 ;  /* 0x0000000000007941 */ /* 0x000fea0003800000 */
.L_x_7931:
[----:B------:R-:W-:Y:S01]  /*a500*/  UMOV UR46, 0xffffffff ;  /* 0xffffffff002e7882 */ /* 0x000fe20000000000 */
[----:B------:R-:W-:Y:S02]  /*a510*/  ISETP.GT.U32.AND P2, PT, R248, 0x17, PT ;  /* 0x00000017f800780c */ /* 0x000fe40003f44070 */
[----:B------:R-:W-:Y:S11]  /*a520*/  BRA.DIV UR46, `(.L_x_7933) ;  /* 0x0000007a2e0c7947 */ /* 0x000ff6000b800000 */
[----:B-1----:R1:W1:Y:S04]  /*a530*/  SHFL.DOWN PT, R68, R240, 0x8, 0x1f ;  /* 0x09001f00f0447f89 */ /* 0x00226800000e0000 */
[----:B------:R1:W1:Y:S04]  /*a540*/  SHFL.DOWN PT, R69, R241, 0x8, 0x1f ;  /* 0x09001f00f1457f89 */ /* 0x00026800000e0000 */
[----:B0-----:R0:W0:Y:S04]  /*a550*/  SHFL.DOWN PT, R70, R242, 0x8, 0x1f ;  /* 0x09001f00f2467f89 */ /* 0x00102800000e0000 */
[----:B------:R0:W0:Y:S02]  /*a560*/  SHFL.DOWN PT, R71, R243, 0x8, 0x1f ;  /* 0x09001f00f3477f89 */ /* 0x00002400000e0000 */
.L_x_8086:
        /* <DEDUP_REMOVED lines=13> */
.L_x_7935:
[----:B------:R-:W-:Y:S05]  /*a640*/  BSYNC B0 ;  /* 0x0000000000007941 */ /* 0x000fea0003800000 */
.L_x_7934:
[----:B------:R-:W-:Y:S01]  /*a650*/  UMOV UR46, 0xffffffff ;  /* 0xffffffff002e7882 */ /* 0x000fe20000000000 */
[----:B------:R-:W-:Y:S02]  /*a660*/  ISETP.GT.U32.AND P2, PT, R248, 0xf, PT ;  /* 0x0000000ff800780c */ /* 0x000fe40003f44070 */
[----:B------:R-:W-:Y:S11]  /*a670*/  BRA.DIV UR46, `(.L_x_7936) ;  /* 0x0000007a2e2c7947 */ /* 0x000ff6000b800000 */
[----:B-1----:R1:W1:Y:S04]  /*a680*/  SHFL.DOWN PT, R68, R240, 0x10, 0x1f ;  /* 0x0a001f00f0447f89 */ /* 0x00226800000e0000 */
[----:B------:R1:W1:Y:S04]  /*a690*/  SHFL.DOWN PT, R69, R241, 0x10, 0x1f ;  /* 0x0a001f00f1457f89 */ /* 0x00026800000e0000 */
[----:B0-----:R0:W0:Y:S04]  /*a6a0*/  SHFL.DOWN PT, R70, R242, 0x10, 0x1f ;  /* 0x0a001f00f2467f89 */ /* 0x00102800000e0000 */
[----:B------:R0:W0:Y:S02]  /*a6b0*/  SHFL.DOWN PT, R71, R243, 0x10, 0x1f ;  /* 0x0a001f00f3477f89 */ /* 0x00002400000e0000 */
.L_x_8092:
        /* <DEDUP_REMOVED lines=13> */
.L_x_7938:
[----:B------:R-:W-:Y:S05]  /*a790*/  BSYNC B0 ;  /* 0x0000000000007941 */ /* 0x000fea0003800000 */
.L_x_7937:
        /* <DEDUP_REMOVED lines=21> */
.L_x_8106:
        /* <DEDUP_REMOVED lines=19> */
.L_x_7941:
[----:B------:R-:W-:Y:S05]  /*aa20*/  BSYNC B0 ;  /* 0x0000000000007941 */ /* 0x000fea0003800000 */
.L_x_7940:
        /* <DEDUP_REMOVED lines=12> */
.L_x_7923:
[----:B------:R-:W-:Y:S05]  /*aaf0*/  WARPSYNC.ALL ;  /* 0x0000000000007948 */ /* 0x000fea0003800000 */
[----:B------:R-:W-:Y:S01]  /*ab00*/  BAR.SYNC.DEFER_BLOCKING 0x0 ;  /* 0x0000000000007b1d */ /* 0x000fe20000010000 */
[----:B------:R-:W-:Y:S01]  /*ab10*/  ISETP.NE.AND P1, PT, R89, RZ, PT ;  /* 0x000000ff5900720c */ /* 0x000fe20003f25270 */
[----:B------:R-:W-:Y:S01]  /*ab20*/  FMUL.FTZ R68, R75, R99 ;  /* 0x000000634b447220 */ /* 0x000fe20000410000 */
[----:B------:R-:W-:Y:S01]  /*ab30*/  SHF.L.U32 R70, R84, 0x10, RZ ;  /* 0x0000001054467819 */ /* 0x000fe200000006ff */
[----:B------:R-:W-:Y:S02]  /*ab40*/  ULEA UR58, UR10, 0xfffffc00, 0xa ;  /* 0xfffffc000a3a7891 */ /* 0x000fe4000f8e503f */
[----:B------:R-:W-:Y:S01]  /*ab50*/  USHF.R.S32.HI UR59, URZ, 0x1f, UR48 ;  /* 0x0000001f3f3b7899 */ /* 0x000fe20008011430 */
[----:B------:R-:W-:Y:S01]  /*ab60*/  BSSY B0, `(.L_x_7942) ;  /* 0x00001f5000007945 */ /* 0x000fe20003800000 */
[----:B------:R-:W-:Y:S01]  /*ab70*/  FMUL.FTZ R71, R59, R70 ;  /* 0x000000463b477220 */ /* 0x000fe20000410000 */
[----:B------:R-:W-:-:S02]  /*ab80*/  UIADD3 UR58, -UR58, UR54, URZ ;  /* 0x000000363a3a7290 */ /* 0x000fc4000fffe13f */
[----:B------:R-:W-:Y:S01]  /*ab90*/  USHF.R.S32.HI UR60, URZ, 0x1f, UR19 ;  /* 0x0000001f3f3c7899 */ /* 0x000fe20008011413 */
[----:B0-----:R-:W0:Y:S04]  /*aba0*/  LDS.64 R60, [R166+0x35e8] ;  /* 0x0035e800a63c7984 */ /* 0x001e280000000a00 */
[----:B------:R1:W-:Y:S02]  /*abb0*/  @!P1 STS.128 [R126+0x4be0], R64 ;  /* 0x004be0407e009388 */ /* 0x0003e40000000c00 */
[----:B-1----:R-:W-:Y:S01]  /*abc0*/  FMUL.FTZ R65, R74, R96 ;  /* 0x000000604a417220 */ /* 0x002fe20000410000 */
[----:B------:R-:W-:Y:S02]  /*abd0*/  SHF.L.U32 R66, R86, 0x10, RZ ;  /* 0x0000001056427819 */ /* 0x000fe400000006ff */
[----:B------:R-:W-:Y:S01]  /*abe0*/  SHF.L.U32 R126, R82, 0x10, RZ ;  /* 0x00000010527e7819 */ /* 0x000fe200000006ff */
[----:B0-----:R-:W-:-:S04]  /*abf0*/  FMUL.FTZ R63, R61, -R115 ;  /* 0x800000733d3f7220 */ /* 0x001fc80000410000 */
[CC--:B------:R-:W-:Y:S01]  /*ac00*/  FFMA.FTZ R62, R60.reuse, R114.reuse, -R63 ;  /* 0x000000723c3e7223 */ /* 0x0c0fe2000001083f */
[----:B------:R-:W-:Y:S01]  /*ac10*/  FMUL.FTZ R60, R60, -R115 ;  /* 0x800000733c3c7220 */ /* 0x000fe20000410000 */
[----:B------:R-:W-:Y:S02]  /*ac20*/  FFMA.FTZ R63, R0, R235, RZ ;  /* 0x000000eb003f7223 */ /* 0x000fe400000100ff */
[----:B------:R-:W-:Y:S01]  /*ac30*/  FADD.FTZ R62, R182, R62 ;  /* 0x0000003eb63e7221 */ /* 0x000fe20000010000 */
[----:B------:R-:W-:Y:S01]  /*ac40*/  FFMA.FTZ R61, R61, R114, R60 ;  /* 0x000000723d3d7223 */ /* 0x000fe2000001003c */
[----:B------:R-:W-:Y:S01]  /*ac50*/  FMUL.FTZ R60, R76, R102 ;  /* 0x000000664c3c7220 */ /* 0x000fe20000410000 */
[----:B------:R-:W-:Y:S01]  /*ac60*/  SHF.L.U32 R114, R83, 0x10, RZ ;  /* 0x0000001053727819 */ /* 0x000fe200000006ff */
[----:B------:R-:W-:Y:S01]  /*ac70*/  FMUL.FTZ R166, R117, -R62 ;  /* 0x8000003e75a67220 */ /* 0x000fe20000410000 */
[----:B------:R-:W-:Y:S01]  /*ac80*/  FADD.FTZ R61, -R198, R61 ;  /* 0x0000003dc63d7221 */ /* 0x000fe20000010100 */
[-C--:B------:R-:W-:Y:S01]  /*ac90*/  FFMA.FTZ R64, R103, -R60.reuse, R236 ;  /* 0x8000003c67407223 */ /* 0x080fe200000100ec */
[----:B------:R-:W-:Y:S01]  /*aca0*/  FFMA.FTZ R235, R104, -R60, R235 ;  /* 0x8000003c68eb7223 */ /* 0x000fe200000100eb */
[----:B------:R-:W-:Y:S01]  /*acb0*/  FFMA.FTZ R236, R0, -R236, RZ ;  /* 0x800000ec00ec7223 */ /* 0x000fe200000100ff */
[----:B------:R-:W-:Y:S01]  /*acc0*/  FFMA.FTZ R60, R16, R200, R63 ;  /* 0x000000c8103c7223 */ /* 0x000fe2000001003f */
[----:B------:R-:W-:Y:S01]  /*acd0*/  FFMA.FTZ R200, R100, -R68, R200 ;  /* 0x8000004464c87223 */ /* 0x000fe200000100c8 */
[----:B------:R-:W-:Y:S01]  /*ace0*/  FMUL.FTZ R115, R58, R114 ;  /* 0x000000723a737220 */ /* 0x000fe20000410000 */
[----:B------:R-:W-:Y:S01]  /*acf0*/  FFMA.FTZ R63, R16, -R199, R236 ;  /* 0x800000c7103f7223 */ /* 0x000fe200000100ec */
[----:B------:R-:W-:Y:S01]  /*ad00*/  FFMA.FTZ R67, R15, R201, R60 ;  /* 0x000000c90f437223 */ /* 0x000fe2000001003c */
[-C--:B------:R-:W-:Y:S01]  /*ad10*/  FFMA.FTZ R201, R98, -R65.reuse, R201 ;  /* 0x8000004162c97223 */ /* 0x080fe200000100c9 */
[----:B------:R-:W-:Y:S01]  /*ad20*/  FFMA.FTZ R65, R97, -R65, R202 ;  /* 0x8000004161417223 */ /* 0x000fe200000100ca */
[----:B------:R-:W-:Y:S01]  /*ad30*/  FFMA.FTZ R202, R15, -R202, R63 ;  /* 0x800000ca0fca7223 */ /* 0x000fe2000001003f */
[----:B------:R-:W-:Y:S01]  /*ad40*/  FMUL.FTZ R63, R73, R66 ;  /* 0x00000042493f7220 */ /* 0x000fe20000410000 */
[----:B------:R-:W-:Y:S01]  /*ad50*/  FFMA.FTZ R60, R14, R204, R67 ;  /* 0x000000cc0e3c7223 */ /* 0x000fe20000010043 */
[----:B------:R-:W-:Y:S01]  /*ad60*/  FFMA.FTZ R199, R101, -R68, R199 ;  /* 0x8000004465c77223 */ /* 0x000fe200000100c7 */
[----:B------:R-:W-:Y:S01]  /*ad70*/  SHF.L.U32 R68, R85, 0x10, RZ ;  /* 0x0000001055447819 */ /* 0x000fe200000006ff */
[-C--:B------:R-:W-:Y:S01]  /*ad80*/  FFMA.FTZ R204, R94, -R63.reuse, R204 ;  /* 0x8000003f5ecc7223 */ /* 0x080fe200000100cc */
[----:B------:R-:W-:Y:S01]  /*ad90*/  FFMA.FTZ R67, R95, -R63, R203 ;  /* 0x8000003f5f437223 */ /* 0x000fe200000100cb */
[----:B------:R-:W-:Y:S01]  /*ada0*/  FFMA.FTZ R63, R13, R205, R60 ;  /* 0x000000cd0d3f7223 */ /* 0x000fe2000001003c */
[----:B------:R-:W-:Y:S01]  /*adb0*/  FFMA.FTZ R203, R14, -R203, R202 ;  /* 0x800000cb0ecb7223 */ /* 0x000fe200000100ca */
[----:B------:R-:W-:Y:S01]  /*adc0*/  FMUL.FTZ R69, R72, R68 ;  /* 0x0000004448457220 */ /* 0x000fe20000410000 */
[----:B------:R-:W-:Y:S01]  /*add0*/  FFMA.FTZ R166, R118, R61, R166 ;  /* 0x0000003d76a67223 */ /* 0x000fe200000100a6 */
[----:B------:R-:W-:Y:S01]  /*ade0*/  FFMA.FTZ R60, R12, R208, R63 ;  /* 0x000000d00c3c7223 */ /* 0x000fe2000001003f */
[----:B------:R-:W-:Y:S01]  /*adf0*/  FMUL.FTZ R63, R57, R126 ;  /* 0x0000007e393f7220 */ /* 0x000fe20000410000 */
[-C--:B------:R-:W-:Y:S01]  /*ae00*/  FFMA.FTZ R205, R93, -R69.reuse, R205 ;  /* 0x800000455dcd7223 */ /* 0x080fe200000100cd */
[----:B------:R-:W-:Y:S01]  /*ae10*/  FFMA.FTZ R69, R92, -R69, R206 ;  /* 0x800000455c457223 */ /* 0x000fe200000100ce */
[----:B------:R-:W-:Y:S01]  /*ae20*/  FFMA.FTZ R60, R11, R209, R60 ;  /* 0x000000d10b3c7223 */ /* 0x000fe2000001003c */
[----:B------:R-:W-:Y:S01]  /*ae30*/  FFMA.FTZ R206, R13, -R206, R203 ;  /* 0x800000ce0dce7223 */ /* 0x000fe200000100cb */
[-C--:B------:R-:W-:Y:S01]  /*ae40*/  FFMA.FTZ R208, R90, -R71.reuse, R208 ;  /* 0x800000475ad07223 */ /* 0x080fe200000100d0 */
[----:B------:R-:W-:Y:S01]  /*ae50*/  FFMA.FTZ R71, R91, -R71, R207 ;  /* 0x800000475b477223 */ /* 0x000fe200000100cf */
[----:B------:R-:W-:Y:S01]  /*ae60*/  FFMA.FTZ R182, R10, R212, R60 ;  /* 0x000000d40ab67223 */ /* 0x000fe2000001003c */
[-C--:B------:R-:W-:Y:S01]  /*ae70*/  FFMA.FTZ R212, R113, -R63.reuse, R212 ;  /* 0x8000003f71d47223 */ /* 0x080fe200000100d4 */
[----:B------:R-:W-:Y:S01]  /*ae80*/  FFMA.FTZ R60, R116, -R63, R211 ;  /* 0x8000003f743c7223 */ /* 0x000fe200000100d3 */
[----:B------:R-:W-:Y:S01]  /*ae90*/  FFMA.FTZ R207, R12, -R207, R206 ;  /* 0x800000cf0ccf7223 */ /* 0x000fe200000100ce */
[----:B------:R-:W-:Y:S01]  /*aea0*/  FMUL.FTZ R63, R117, -R61 ;  /* 0x8000003d753f7220 */ /* 0x000fe20000410000 */
[----:B------:R-:W-:Y:S01]  /*aeb0*/  SHF.L.U32 R117, R81, 0x10, RZ ;  /* 0x0000001051757819 */ /* 0x000fe200000006ff */
[-C--:B------:R-:W-:Y:S01]  /*aec0*/  FFMA.FTZ R209, R105, -R115.reuse, R209 ;  /* 0x8000007369d17223 */ /* 0x080fe200000100d1 */
[----:B------:R-:W-:Y:S01]  /*aed0*/  FFMA.FTZ R115, R106, -R115, R210 ;  /* 0x800000736a737223 */ /* 0x000fe200000100d2 */
[----:B------:R-:W-:Y:S01]  /*aee0*/  FFMA.FTZ R127, R9, R213, R182 ;  /* 0x000000d5097f7223 */ /* 0x000fe200000100b6 */
[----:B------:R-:W-:Y:S01]  /*aef0*/  FFMA.FTZ R210, R11, -R210, R207 ;  /* 0x800000d20bd27223 */ /* 0x000fe200000100cf */
[----:B------:R-:W-:Y:S01]  /*af00*/  FFMA.FTZ R63, R118, R62, -R63 ;  /* 0x0000003e763f7223 */ /* 0x000fe2000001083f */
[----:B------:R-:W-:Y:S01]  /*af10*/  FMUL.FTZ R118, R56, R117 ;  /* 0x0000007538767220 */ /* 0x000fe20000410000 */
[----:B------:R-:W-:Y:S01]  /*af20*/  FFMA.FTZ R198, R8, R216, R127 ;  /* 0x000000d808c67223 */ /* 0x000fe2000001007f */
[----:B------:R-:W-:Y:S01]  /*af30*/  FFMA.FTZ R211, R10, -R211, R210 ;  /* 0x800000d30ad37223 */ /* 0x000fe200000100d2 */
[----:B------:R-:W-:Y:S01]  /*af40*/  FMUL.FTZ R182, R55, R107 ;  /* 0x0000006b37b67220 */ /* 0x000fe20000410000 */
[-C--:B------:R-:W-:Y:S01]  /*af50*/  FFMA.FTZ R213, R149, -R118.reuse, R213 ;  /* 0x8000007695d57223 */ /* 0x080fe200000100d5 */
        /* <DEDUP_REMOVED lines=8> */
[----:B------:R-:W-:Y:S01]  /*afe0*/  FFMA.FTZ R206, R6, R220, R127 ;  /* 0x000000dc06ce7223 */ /* 0x000fe2000001007f */
[----:B------:R-:W-:Y:S01]  /*aff0*/  FFMA.FTZ R182, R151, -R182, R215 ;  /* 0x800000b697b67223 */ /* 0x000fe200000100d7 */
[----:B------:R-:W-:Y:S01]  /*b000*/  FFMA.FTZ R214, R8, -R215, R214 ;  /* 0x800000d708d67223 */ /* 0x000fe200000100d6 */
[-C--:B------:R-:W-:Y:S01]  /*b010*/  FFMA.FTZ R197, R164, -R181.reuse, R228 ;  /* 0x800000b5a4c57223 */ /* 0x080fe200000100e4 */
[----:B------:R-:W-:Y:S01]  /*b020*/  FFMA.FTZ R181, R163, -R181, R227 ;  /* 0x800000b5a3b57223 */ /* 0x000fe200000100e3 */
[----:B------:R-:W-:Y:S01]  /*b030*/  FMUL.FTZ R215, R119, -R166 ;  /* 0x800000a677d77220 */ /* 0x000fe20000410000 */
[----:B------:R-:W-:Y:S01]  /*b040*/  FFMA.FTZ R163, R163, R62, R211 ;  /* 0x0000003ea3a37223 */ /* 0x000fe200000100d3 */
[----:B------:R-:W-:Y:S01]  /*b050*/  FFMA.FTZ R127, R5, R222, R206 ;  /* 0x000000de057f7223 */ /* 0x000fe200000100ce */
[-C--:B------:R-:W-:Y:S01]  /*b060*/  FMUL.FTZ R211, R119, -R63.reuse ;  /* 0x8000003f77d37220 */ /* 0x080fe20000410000 */
[----:B------:R-:W-:Y:S01]  /*b070*/  FFMA.FTZ R215, R120, R63, -R215 ;  /* 0x0000003f78d77223 */ /* 0x000fe200000108d7 */
[----:B------:R-:W-:Y:S01]  /*b080*/  FFMA.FTZ R214, R7, -R217, R214 ;  /* 0x800000d907d67223 */ /* 0x000fe200000100d6 */
[----:B------:R-:W-:Y:S01]  /*b090*/  FFMA.FTZ R210, R4, R223, R127 ;  /* 0x000000df04d27223 */ /* 0x000fe2000001007f */
[----:B------:R-:W-:Y:S01]  /*b0a0*/  FFMA.FTZ R211, R120, R166, R211 ;  /* 0x000000a678d37223 */ /* 0x000fe200000100d3 */
[----:B------:R-:W-:Y:S01]  /*b0b0*/  FMUL.FTZ R120, R62, UR57 ;  /* 0x000000393e787c20 */ /* 0x000fe20008410000 */
[----:B------:R-:W-:Y:S01]  /*b0c0*/  FADD.FTZ R180, R180, R215 ;  /* 0x000000d7b4b47221 */ /* 0x000fe20000010000 */
[----:B------:R-:W-:Y:S01]  /*b0d0*/  FMUL.FTZ R203, R52, R110 ;  /* 0x0000006e34cb7220 */ /* 0x000fe20000410000 */
[----:B------:R-:W-:Y:S01]  /*b0e0*/  FFMA.FTZ R127, R3, R226, R210 ;  /* 0x000000e2037f7223 */ /* 0x000fe200000100d2 */
[----:B------:R-:W-:Y:S01]  /*b0f0*/  FFMA.FTZ R214, R6, -R219, R214 ;  /* 0x800000db06d67223 */ /* 0x000fe200000100d6 */
[C---:B------:R-:W-:Y:S01]  /*b100*/  FFMA.FTZ R164, R61.reuse, UR56, -R120 ;  /* 0x000000383da47c23 */ /* 0x040fe20008010878 */
[----:B------:R-:W-:Y:S01]  /*b110*/  FMUL.FTZ R119, R61, UR57 ;  /* 0x000000393d777c20 */ /* 0x000fe20008410000 */
[----:B------:R-:W-:Y:S01]  /*b120*/  FMUL.FTZ R210, R49, R61 ;  /* 0x0000003d31d27220 */ /* 0x000fe20000410000 */
[----:B------:R-:W-:Y:S01]  /*b130*/  FADD.FTZ R196, -R196, R211 ;  /* 0x000000d3c4c47221 */ /* 0x000fe20000010100 */
[----:B------:R-:W-:Y:S01]  /*b140*/  FMUL.FTZ R61, R121, -R180 ;  /* 0x800000b4793d7220 */ /* 0x000fe20000410000 */
[-C--:B------:R-:W-:Y:S01]  /*b150*/  FFMA.FTZ R222, R158, -R203.reuse, R222 ;  /* 0x800000cb9ede7223 */ /* 0x080fe200000100de */
[----:B------:R-:W-:Y:S01]  /*b160*/  FFMA.FTZ R203, R157, -R203, R221 ;  /* 0x800000cb9dcb7223 */ /* 0x000fe200000100dd */
[----:B------:R-:W-:Y:S01]  /*b170*/  FFMA.FTZ R221, R5, -R221, R214 ;  /* 0x800000dd05dd7223 */ /* 0x000fe200000100d6 */
[-C--:B------:R-:W-:Y:S01]  /*b180*/  FMUL.FTZ R121, R121, -R196.reuse ;  /* 0x800000c479797220 */ /* 0x080fe20000410000 */
[----:B------:R-:W-:Y:S01]  /*b190*/  FFMA.FTZ R214, R122, R196, R61 ;  /* 0x000000c47ad67223 */ /* 0x000fe2000001003d */
[----:B------:R-:W-:Y:S01]  /*b1a0*/  FFMA.FTZ R120, R62, UR56, R119 ;  /* 0x000000383e787c23 */ /* 0x000fe20008010077 */
[----:B------:R-:W-:Y:S01]  /*b1b0*/  FMUL.FTZ R164, R197, R164 ;  /* 0x000000a4c5a47220 */ /* 0x000fe20000410000 */
[----:B------:R-:W-:Y:S01]  /*b1c0*/  FFMA.FTZ R122, R122, R180, -R121 ;  /* 0x000000b47a7a7223 */ /* 0x000fe20000010879 */
[----:B------:R-:W-:Y:S01]  /*b1d0*/  FADD.FTZ R195, -R195, R214 ;  /* 0x000000d6c3c37221 */ /* 0x000fe20000010100 */
[----:B------:R-:W-:Y:S01]  /*b1e0*/  SHF.L.U32 R214, R89, 0x5, RZ ;  /* 0x0000000559d67819 */ /* 0x000fe200000006ff */
[----:B------:R-:W-:Y:S01]  /*b1f0*/  FFMA.FTZ R119, R181, R120, R164 ;  /* 0x00000078b5777223 */ /* 0x000fe200000100a4 */
[----:B------:R-:W-:Y:S01]  /*b200*/  FADD.FTZ R179, R179, R122 ;  /* 0x0000007ab3b37221 */ /* 0x000fe20000010000 */
[----:B------:R-:W-:Y:S01]  /*b210*/  FMUL.FTZ R121, R123, -R195 ;  /* 0x800000c37b797220 */ /* 0x000fe20000410000 */
[----:B------:R-:W-:Y:S01]  /*b220*/  LEA.HI.SX32 R214, R214, R214, 0x1b ;  /* 0x000000d6d6d67211 */ /* 0x000fe200078fdaff */
[----:B------:R-:W-:Y:S01]  /*b230*/  FMUL.FTZ R62, R49, R62 ;  /* 0x0000003e313e7220 */ /* 0x000fe20000410000 */
[C---:B------:R-:W-:Y:S01]  /*b240*/  FMUL.FTZ R120, R197.reuse, R210 ;  /* 0x000000d2c5787220 */ /* 0x040fe20000410000 */
[----:B------:R-:W-:Y:S01]  /*b250*/  FFMA.FTZ R121, R124, R179, -R121 ;  /* 0x000000b37c797223 */ /* 0x000fe20000010879 */
[----:B------:R-:W-:Y:S01]  /*b260*/  LEA R61, R214, R77, 0x2 ;  /* 0x0000004dd63d7211 */ /* 0x000fe200078e10ff */
[-C--:B------:R-:W-:Y:S01]  /*b270*/  FMUL.FTZ R197, R197, R62.reuse ;  /* 0x0000003ec5c57220 */ /* 0x080fe20000410000 */
[-C--:B------:R-:W-:Y:S01]  /*b280*/  FFMA.FTZ R120, R181, R62.reuse, R120 ;  /* 0x0000003eb5787223 */ /* 0x080fe20000010078 */
[----:B------:R-:W-:Y:S01]  /*b290*/  FMUL.FTZ R214, R165, R62 ;  /* 0x0000003ea5d67220 */ /* 0x000fe20000410000 */
[----:B------:R-:W-:Y:S01]  /*b2a0*/  FMUL.FTZ R207, R50, R112 ;  /* 0x0000007032cf7220 */ /* 0x000fe20000410000 */
[----:B------:R-:W-:Y:S01]  /*b2b0*/  FMUL.FTZ R62, R123, -R179 ;  /* 0x800000b37b3e7220 */ /* 0x000fe20000410000 */
[----:B------:R-:W-:Y:S01]  /*b2c0*/  FADD.FTZ R178, R178, R121 ;  /* 0x00000079b2b27221 */ /* 0x000fe20000010000 */
[----:B------:R-:W-:Y:S01]  /*b2d0*/  FMUL.FTZ R121, R63, UR57 ;  /* 0x000000393f797c20 */ /* 0x000fe20008410000 */
[----:B------:R-:W-:Y:S01]  /*b2e0*/  FFMA.FTZ R226, R162, -R207, R226 ;  /* 0x800000cfa2e27223 */ /* 0x000fe200000100e2 */
[----:B------:R-:W-:Y:S01]  /*b2f0*/  FFMA.FTZ R123, R124, R195, R62 ;  /* 0x000000c37c7b7223 */ /* 0x000fe2000001003e */
[C---:B------:R-:W-:Y:S01]  /*b300*/  FFMA.FTZ R207, R161.reuse, -R207, R225 ;  /* 0x800000cfa1cf7223 */ /* 0x040fe200000100e1 */
[C---:B------:R-:W-:Y:S01]  /*b310*/  FFMA.FTZ R122, R166.reuse, UR56, -R121 ;  /* 0x00000038a67a7c23 */ /* 0x040fe20008010879 */
[----:B------:R-:W-:Y:S01]  /*b320*/  FMUL.FTZ R62, R166, UR57 ;  /* 0x00000039a63e7c20 */ /* 0x000fe20008410000 */
[----:B------:R-:W-:Y:S01]  /*b330*/  FADD.FTZ R194, -R194, R123 ;  /* 0x0000007bc2c27221 */ /* 0x000fe20000010100 */
[----:B------:R-:W-:Y:S01]  /*b340*/  FMUL.FTZ R161, R161, R166 ;  /* 0x000000a6a1a17220 */ /* 0x000fe20000410000 */
[----:B------:R-:W-:Y:S01]  /*b350*/  FMUL.FTZ R123, R207, R122 ;  /* 0x0000007acf7b7220 */ /* 0x000fe20000410000 */
[----:B------:R-:W-:Y:S01]  /*b360*/  FFMA.FTZ R121, R63, UR56, R62 ;  /* 0x000000383f797c23 */ /* 0x000fe2000801003e */
[----:B------:R-:W-:Y:S01]  /*b370*/  FMUL.FTZ R206, R51, R111 ;  /* 0x0000006f33ce7220 */ /* 0x000fe20000410000 */
[-C--:B------:R-:W-:Y:S01]  /*b380*/  FFMA.FTZ R162, R162, R63.reuse, R161 ;  /* 0x0000003fa2a27223 */ /* 0x080fe200000100a1 */
[----:B------:R-:W-:Y:S01]  /*b390*/  FMUL.FTZ R63, R50, R63 ;  /* 0x0000003f323f7220 */ /* 0x000fe20000410000 */
[----:B------:R-:W-:Y:S01]  /*b3a0*/  FFMA.FTZ R121, R226, R121, R123 ;  /* 0x00000079e2797223 */ /* 0x000fe2000001007b */
[C---:B------:R-:W-:Y:S01]  /*b3b0*/  FMUL.FTZ R123, R125.reuse, -R194 ;  /* 0x800000c27d7b7220 */ /* 0x040fe20000410000 */
[----:B------:R-:W-:Y:S01]  /*b3c0*/  FMUL.FTZ R125, R125, -R178 ;  /* 0x800000b27d7d7220 */ /* 0x000fe20000410000 */
[-C--:B------:R-:W-:Y:S01]  /*b3d0*/  FMUL.FTZ R124, R207, R63.reuse ;  /* 0x0000003fcf7c7220 */ /* 0x080fe20000410000 */
[----:B------:R-:W-:Y:S01]  /*b3e0*/  FFMA.FTZ R223, R159, -R206, R223 ;  /* 0x800000ce9fdf7223 */ /* 0x000fe200000100df */
[----:B------:R-:W-:Y:S01]  /*b3f0*/  FFMA.FTZ R62, R128, R178, -R123 ;  /* 0x000000b2803e7223 */ /* 0x000fe2000001087b */
[----:B------:R-:W-:Y:S01]  /*b400*/  FMUL.FTZ R123, R50, R166 ;  /* 0x000000a6327b7220 */ /* 0x000fe20000410000 */
[----:B------:R-:W-:Y:S01]  /*b410*/  FFMA.FTZ R128, R128, R194, R125 ;  /* 0x000000c280807223 */ /* 0x000fe2000001007d */
[C---:B------:R-:W-:Y:S01]  /*b420*/  FMUL.FTZ R166, R112.reuse, R63 ;  /* 0x0000003f70a67220 */ /* 0x040fe20000410000 */
[----:B------:R-:W-:Y:S01]  /*b430*/  FADD.FTZ R177, R177, R62 ;  /* 0x0000003eb1b17221 */ /* 0x000fe20000010000 */
[-C--:B------:R-:W-:Y:S01]  /*b440*/  FMUL.FTZ R125, R207, R123.reuse ;  /* 0x0000007bcf7d7220 */ /* 0x080fe20000410000 */
[----:B------:R-:W-:Y:S01]  /*b450*/  FADD.FTZ R193, -R193, R128 ;  /* 0x00000080c1c17221 */ /* 0x000fe20000010100 */
[----:B------:R-:W-:Y:S01]  /*b460*/  FMUL.FTZ R128, R112, R123 ;  /* 0x0000007b70807220 */ /* 0x000fe20000410000 */
[----:B------:R-:W-:Y:S01]  /*b470*/  FFMA.FTZ R206, R160, -R206, R224 ;  /* 0x800000cea0ce7223 */ /* 0x000fe200000100e0 */
[C---:B------:R-:W-:Y:S01]  /*b480*/  FFMA.FTZ R122, R226.reuse, R63, R125 ;  /* 0x0000003fe27a7223 */ /* 0x040fe2000001007d */
[C---:B------:R-:W-:Y:S01]  /*b490*/  FMUL.FTZ R63, R129.reuse, -R177 ;  /* 0x800000b1813f7220 */ /* 0x040fe20000410000 */
[----:B------:R-:W-:Y:S01]  /*b4a0*/  FMUL.FTZ R62, R129, -R193 ;  /* 0x800000c1813e7220 */ /* 0x000fe20000410000 */
[----:B------:R-:W-:Y:S01]  /*b4b0*/  FFMA.FTZ R226, R226, R123, -R124 ;  /* 0x0000007be2e27223 */ /* 0x000fe2000001087c */
[----:B------:R-:W-:Y:S01]  /*b4c0*/  FMUL.FTZ R123, R180, UR57 ;  /* 0x00000039b47b7c20 */ /* 0x000fe20008410000 */
[C---:B------:R-:W-:Y:S01]  /*b4d0*/  FFMA.FTZ R125, R130.reuse, R193, R63 ;  /* 0x000000c1827d7223 */ /* 0x040fe2000001003f */
[----:B------:R-:W-:Y:S01]  /*b4e0*/  FFMA.FTZ R63, R130, R177, -R62 ;  /* 0x000000b1823f7223 */ /* 0x000fe2000001083e */
[----:B------:R0:W-:Y:S01]  /*b4f0*/  STS [R61+0x10f4], R128 ;  /* 0x0010f4803d007388 */ /* 0x0001e20000000800 */
[----:B------:R-:W-:Y:S01]  /*b500*/  FFMA.FTZ R123, R196, UR56, -R123 ;  /* 0x00000038c47b7c23 */ /* 0x000fe2000801087b */
[----:B------:R-:W-:Y:S01]  /*b510*/  FADD.FTZ R192, -R192, R125 ;  /* 0x0000007dc0c07221 */ /* 0x000fe20000010100 */
[----:B------:R-:W-:Y:S01]  /*b520*/  FADD.FTZ R176, R176, R63 ;  /* 0x0000003fb0b07221 */ /* 0x000fe20000010000 */
[----:B------:R-:W-:Y:S01]  /*b530*/  FMUL.FTZ R157, R157, R195 ;  /* 0x000000c39d9d7220 */ /* 0x000fe20000410000 */
[----:B------:R-:W-:Y:S01]  /*b540*/  FMUL.FTZ R130, R206, R123 ;  /* 0x0000007bce827220 */ /* 0x000fe20000410000 */
[C---:B------:R-:W-:Y:S01]  /*b550*/  FMUL.FTZ R63, R131.reuse, -R192 ;  /* 0x800000c0833f7220 */ /* 0x040fe20000410000 */
[----:B------:R-:W-:Y:S01]  /*b560*/  FMUL.FTZ R131, R131, -R176 ;  /* 0x800000b083837220 */ /* 0x000fe20000410000 */
[----:B------:R-:W-:Y:S01]  /*b570*/  FMUL.FTZ R202, R54, R108 ;  /* 0x0000006c36ca7220 */ /* 0x000fe20000410000 */
[----:B------:R-:W-:Y:S01]  /*b580*/  FMUL.FTZ R124, R160, R196 ;  /* 0x000000c4a07c7220 */ /* 0x000fe20000410000 */
[C---:B------:R-:W-:Y:S01]  /*b590*/  FFMA.FTZ R62, R132.reuse, R176, -R63 ;  /* 0x000000b0843e7223 */ /* 0x040fe2000001083f */
[----:B------:R-:W-:Y:S01]  /*b5a0*/  FFMA.FTZ R132, R132, R192, R131 ;  /* 0x000000c084847223 */ /* 0x000fe20000010083 */
[----:B------:R-:W-:Y:S01]  /*b5b0*/  FMUL.FTZ R63, R196, UR57 ;  /* 0x00000039c43f7c20 */ /* 0x000fe20008410000 */
[-C--:B------:R-:W-:Y:S01]  /*b5c0*/  FFMA.FTZ R218, R154, -R202.reuse, R218 ;  /* 0x800000ca9ada7223 */ /* 0x080fe200000100da */
[----:B------:R-:W-:Y:S01]  /*b5d0*/  FADD.FTZ R175, R175, R62 ;  /* 0x0000003eafaf7221 */ /* 0x000fe20000010000 */
[----:B------:R-:W-:Y:S01]  /*b5e0*/  FADD.FTZ R191, -R191, R132 ;  /* 0x00000084bfbf7221 */ /* 0x000fe20000010100 */
[----:B0-----:R-:W-:Y:S01]  /*b5f0*/  FFMA.FTZ R128, R180, UR56, R63 ;  /* 0x00000038b4807c23 */ /* 0x001fe2000801003f */
[----:B------:R-:W-:Y:S01]  /*b600*/  FFMA.FTZ R198, R153, -R202, R217 ;  /* 0x800000ca99c67223 */ /* 0x000fe200000100d9 */
[C---:B------:R-:W-:Y:S01]  /*b610*/  FMUL.FTZ R63, R133.reuse, -R175 ;  /* 0x800000af853f7220 */ /* 0x040fe20000410000 */
[----:B------:R-:W-:Y:S01]  /*b620*/  FMUL.FTZ R132, R133, -R191 ;  /* 0x800000bf85847220 */ /* 0x000fe20000410000 */
[----:B------:R-:W-:Y:S01]  /*b630*/  FMUL.FTZ R202, R53, R109 ;  /* 0x0000006d35ca7220 */ /* 0x000fe20000410000 */
[----:B------:R-:W-:Y:S01]  /*b640*/  FFMA.FTZ R124, R159, R180, R124 ;  /* 0x000000b49f7c7223 */ /* 0x000fe2000001007c */
[C---:B------:R-:W-:Y:S01]  /*b650*/  FFMA.FTZ R63, R134.reuse, R191, R63 ;  /* 0x000000bf863f7223 */ /* 0x040fe2000001003f */
[----:B------:R-:W-:Y:S01]  /*b660*/  FFMA.FTZ R123, R134, R175, -R132 ;  /* 0x000000af867b7223 */ /* 0x000fe20000010884 */
[----:B------:R-:W-:Y:S01]  /*b670*/  FMUL.FTZ R134, R179, UR57 ;  /* 0x00000039b3867c20 */ /* 0x000fe20008410000 */
[-C--:B------:R-:W-:Y:S01]  /*b680*/  FFMA.FTZ R220, R156, -R202.reuse, R220 ;  /* 0x800000ca9cdc7223 */ /* 0x080fe200000100dc */
[----:B------:R-:W-:Y:S01]  /*b690*/  FADD.FTZ R190, -R190, R63 ;  /* 0x0000003fbebe7221 */ /* 0x000fe20000010100 */
[----:B------:R-:W-:Y:S01]  /*b6a0*/  FADD.FTZ R174, R174, R123 ;  /* 0x0000007baeae7221 */ /* 0x000fe20000010000 */
[----:B------:R-:W-:Y:S01]  /*b6b0*/  FFMA.FTZ R134, R195, UR56, -R134 ;  /* 0x00000038c3867c23 */ /* 0x000fe20008010886 */
[----:B------:R-:W-:Y:S01]  /*b6c0*/  FFMA.FTZ R202, R155, -R202, R219 ;  /* 0x800000ca9bca7223 */ /* 0x000fe200000100db */
[C---:B------:R-:W-:Y:S01]  /*b6d0*/  FMUL.FTZ R123, R135.reuse, -R190 ;  /* 0x800000be877b7220 */ /* 0x040fe20000410000 */
[----:B------:R-:W-:Y:S01]  /*b6e0*/  FMUL.FTZ R135, R135, -R174 ;  /* 0x800000ae87877220 */ /* 0x000fe20000410000 */
[----:B------:R-:W-:Y:S01]  /*b6f0*/  FMUL.FTZ R129, R203, R134 ;  /* 0x00000086cb817220 */ /* 0x000fe20000410000 */
[----:B------:R-:W-:Y:S01]  /*b700*/  FMUL.FTZ R155, R155, R194 ;  /* 0x000000c29b9b7220 */ /* 0x000fe20000410000 */
[C---:B------:R-:W-:Y:S01]  /*b710*/  FFMA.FTZ R132, R136.reuse, R174, -R123 ;  /* 0x000000ae88847223 */ /* 0x040fe2000001087b */
[----:B------:R-:W-:Y:S01]  /*b720*/  FFMA.FTZ R136, R136, R190, R135 ;  /* 0x000000be88887223 */ /* 0x000fe20000010087 */
[----:B------:R-:W-:Y:S01]  /*b730*/  FFMA.FTZ R123, R158, R179, R157 ;  /* 0x000000b39e7b7223 */ /* 0x000fe2000001009d */
[----:B------:R-:W-:Y:S01]  /*b740*/  FFMA.FTZ R156, R156, R178, R155 ;  /* 0x000000b29c9c7223 */ /* 0x000fe2000001009b */
[----:B------:R-:W-:Y:S01]  /*b750*/  FADD.FTZ R173, R173, R132 ;  /* 0x00000084adad7221 */ /* 0x000fe20000010000 */
[----:B------:R-:W-:Y:S01]  /*b760*/  FADD.FTZ R189, -R189, R136 ;  /* 0x00000088bdbd7221 */ /* 0x000fe20000010100 */
[----:B------:R-:W-:Y:S01]  /*b770*/  FMUL.FTZ R132, R195, UR57 ;  /* 0x00000039c3847c20 */ /* 0x000fe20008410000 */
[C---:B------:R-:W-:Y:S01]  /*b780*/  FMUL.FTZ R195, R52.reuse, R195 ;  /* 0x000000c334c37220 */ /* 0x040fe20000410000 */
[C---:B------:R-:W-:Y:S01]  /*b790*/  FMUL.FTZ R131, R137.reuse, -R173 ;  /* 0x800000ad89837220 */ /* 0x040fe20000410000 */
[----:B------:R-:W-:Y:S01]  /*b7a0*/  FMUL.FTZ R134, R137, -R189 ;  /* 0x800000bd89867220 */ /* 0x000fe20000410000 */
[----:B------:R-:W-:Y:S01]  /*b7b0*/  FFMA.FTZ R125, R179, UR56, R132 ;  /* 0x00000038b37d7c23 */ /* 0x000fe20008010084 */
[----:B------:R-:W-:Y:S01]  /*b7c0*/  FMUL.FTZ R179, R52, R179 ;  /* 0x000000b334b37220 */ /* 0x000fe20000410000 */
[C---:B------:R-:W-:Y:S01]  /*b7d0*/  FFMA.FTZ R133, R138.reuse, R189, R131 ;  /* 0x000000bd8a857223 */ /* 0x040fe20000010083 */
[----:B------:R-:W-:Y:S01]  /*b7e0*/  FFMA.FTZ R131, R138, R173, -R134 ;  /* 0x000000ad8a837223 */ /* 0x000fe20000010886 */
[-C--:B------:R-:W-:Y:S01]  /*b7f0*/  FMUL.FTZ R135, R203, R195.reuse ;  /* 0x000000c3cb877220 */ /* 0x080fe20000410000 */
[----:B------:R-:W-:Y:S01]  /*b800*/  FMUL.FTZ R138, R110, R195 ;  /* 0x000000c36e8a7220 */ /* 0x000fe20000410000 */
[----:B------:R-:W-:Y:S01]  /*b810*/  FADD.FTZ R188, -R188, R133 ;  /* 0x00000085bcbc7221 */ /* 0x000fe20000010100 */
[----:B------:R-:W-:Y:S01]  /*b820*/  FADD.FTZ R172, R172, R131 ;  /* 0x00000083acac7221 */ /* 0x000fe20000010000 */
[-C--:B------:R-:W-:Y:S01]  /*b830*/  FFMA.FTZ R132, R222, R179.reuse, R135 ;  /* 0x000000b3de847223 */ /* 0x080fe20000010087 */
[----:B------:R-:W-:Y:S01]  /*b840*/  FMUL.FTZ R155, R53, R194 ;  /* 0x000000c2359b7220 */ /* 0x000fe20000410000 */
[C---:B------:R-:W-:Y:S01]  /*b850*/  FMUL.FTZ R131, R139.reuse, -R188 ;  /* 0x800000bc8b837220 */ /* 0x040fe20000410000 */
[-C--:B------:R-:W-:Y:S01]  /*b860*/  FMUL.FTZ R139, R139, -R172.reuse ;  /* 0x800000ac8b8b7220 */ /* 0x080fe20000410000 */
[----:B------:R0:W-:Y:S01]  /*b870*/  STS [R61+0x10e4], R138 ;  /* 0x0010e48a3d007388 */ /* 0x0001e20000000800 */
[----:B------:R-:W-:Y:S01]  /*b880*/  FMUL.FTZ R158, R110, R179 ;  /* 0x000000b36e9e7220 */ /* 0x000fe20000410000 */
[C---:B------:R-:W-:Y:S01]  /*b890*/  FFMA.FTZ R136, R140.reuse, R172, -R131 ;  /* 0x000000ac8c887223 */ /* 0x040fe20000010883 */
[----:B------:R-:W-:Y:S01]  /*b8a0*/  FFMA.FTZ R140, R140, R188, R139 ;  /* 0x000000bc8c8c7223 */ /* 0x000fe2000001008b */
[----:B------:R-:W-:Y:S01]  /*b8b0*/  FMUL.FTZ R139, R53, R178 ;  /* 0x000000b2358b7220 */ /* 0x000fe20000410000 */
[C---:B------:R-:W-:Y:S01]  /*b8c0*/  FMUL.FTZ R157, R202.reuse, R155 ;  /* 0x0000009bca9d7220 */ /* 0x040fe20000410000 */
[----:B------:R-:W-:Y:S01]  /*b8d0*/  FADD.FTZ R171, R171, R136 ;  /* 0x00000088abab7221 */ /* 0x000fe20000010000 */
[----:B------:R-:W-:Y:S01]  /*b8e0*/  FADD.FTZ R187, -R187, R140 ;  /* 0x0000008cbbbb7221 */ /* 0x000fe20000010100 */
[----:B------:R1:W-:Y:S01]  /*b8f0*/  STS [R61+0x10e0], R158 ;  /* 0x0010e09e3d007388 */ /* 0x0003e20000000800 */
[----:B------:R-:W-:Y:S01]  /*b900*/  FMUL.FTZ R196, R51, R196 ;  /* 0x000000c433c47220 */ /* 0x000fe20000410000 */
[C---:B------:R-:W-:Y:S01]  /*b910*/  FMUL.FTZ R135, R141.reuse, -R171 ;  /* 0x800000ab8d877220 */ /* 0x040fe20000410000 */
[----:B0-----:R-:W-:Y:S01]  /*b920*/  FMUL.FTZ R138, R141, -R187 ;  /* 0x800000bb8d8a7220 */ /* 0x001fe20000410000 */
[-C--:B------:R-:W-:Y:S01]  /*b930*/  FMUL.FTZ R159, R202, R139.reuse ;  /* 0x0000008bca9f7220 */ /* 0x080fe20000410000 */
[----:B------:R-:W-:Y:S01]  /*b940*/  FFMA.FTZ R136, R220, R139, R157 ;  /* 0x0000008bdc887223 */ /* 0x000fe2000001009d */
[C---:B------:R-:W-:Y:S01]  /*b950*/  FFMA.FTZ R137, R142.reuse, R187, R135 ;  /* 0x000000bb8e897223 */ /* 0x040fe20000010087 */
[----:B------:R-:W-:Y:S01]  /*b960*/  FFMA.FTZ R135, R142, R171, -R138 ;  /* 0x000000ab8e877223 */ /* 0x000fe2000001088a */
[----:B------:R-:W-:Y:S01]  /*b970*/  FMUL.FTZ R142, R177, UR57 ;  /* 0x00000039b18e7c20 */ /* 0x000fe20008410000 */
[----:B------:R-:W-:Y:S01]  /*b980*/  FMUL.FTZ R153, R153, R193 ;  /* 0x000000c199997220 */ /* 0x000fe20000410000 */
[----:B------:R-:W-:Y:S01]  /*b990*/  FADD.FTZ R186, -R186, R137 ;  /* 0x00000089baba7221 */ /* 0x000fe20000010100 */
[----:B------:R-:W-:Y:S01]  /*b9a0*/  FADD.FTZ R170, R170, R135 ;  /* 0x00000087aaaa7221 */ /* 0x000fe20000010000 */
[----:B-1----:R-:W-:Y:S01]  /*b9b0*/  FMUL.FTZ R158, R109, R139 ;  /* 0x0000008b6d9e7220 */ /* 0x002fe20000410000 */
[----:B------:R-:W-:Y:S01]  /*b9c0*/  FFMA.FTZ R139, R193, UR56, -R142 ;  /* 0x00000038c18b7c23 */ /* 0x000fe2000801088e */
[C---:B------:R-:W-:Y:S01]  /*b9d0*/  FMUL.FTZ R135, R143.reuse, -R186 ;  /* 0x800000ba8f877220 */ /* 0x040fe20000410000 */
[----:B------:R-:W-:Y:S01]  /*b9e0*/  FMUL.FTZ R143, R143, -R170 ;  /* 0x800000aa8f8f7220 */ /* 0x000fe20000410000 */
[----:B------:R-:W-:Y:S01]  /*b9f0*/  FMUL.FTZ R62, R51, R180 ;  /* 0x000000b4333e7220 */ /* 0x000fe20000410000 */
[----:B------:R-:W-:Y:S01]  /*ba00*/  FMUL.FTZ R160, R206, R196 ;  /* 0x000000c4cea07220 */ /* 0x000fe20000410000 */
[C---:B------:R-:W-:Y:S01]  /*ba10*/  FFMA.FTZ R140, R144.reuse, R170, -R135 ;  /* 0x000000aa908c7223 */ /* 0x040fe20000010887 */
[----:B------:R-:W-:Y:S01]  /*ba20*/  FFMA.FTZ R144, R144, R186, R143 ;  /* 0x000000ba90907223 */ /* 0x000fe2000001008f */
[----:B------:R-:W-:Y:S01]  /*ba30*/  FFMA.FTZ R135, R154, R177, R153 ;  /* 0x000000b19a877223 */ /* 0x000fe20000010099 */
[----:B------:R0:W-:Y:S01]  /*ba40*/  STS [R61+0x10f0], R166 ;  /* 0x0010f0a63d007388 */ /* 0x0001e20000000800 */
[----:B------:R-:W-:Y:S01]  /*ba50*/  FADD.FTZ R169, R169, R140 ;  /* 0x0000008ca9a97221 */ /* 0x000fe20000010000 */
[----:B------:R-:W-:Y:S01]  /*ba60*/  FMUL.FTZ R140, R193, UR57 ;  /* 0x00000039c18c7c20 */ /* 0x000fe20008410000 */
[----:B------:R-:W-:Y:S01]  /*ba70*/  FADD.FTZ R185, -R185, R144 ;  /* 0x00000090b9b97221 */ /* 0x000fe20000010100 */
[C---:B------:R-:W-:Y:S01]  /*ba80*/  FMUL.FTZ R193, R54.reuse, R193 ;  /* 0x000000c136c17220 */ /* 0x040fe20000410000 */
[----:B------:R-:W-:Y:S01]  /*ba90*/  FMUL.FTZ R141, R145, -R169 ;  /* 0x800000a9918d7220 */ /* 0x000fe20000410000 */
[----:B------:R-:W-:Y:S01]  /*baa0*/  FFMA.FTZ R137, R177, UR56, R140 ;  /* 0x00000038b1897c23 */ /* 0x000fe2000801008c */
[----:B------:R-:W-:Y:S01]  /*bab0*/  FMUL.FTZ R140, R145, -R185 ;  /* 0x800000b9918c7220 */ /* 0x000fe20000410000 */
[----:B------:R-:W-:Y:S01]  /*bac0*/  FMUL.FTZ R177, R54, R177 ;  /* 0x000000b136b17220 */ /* 0x000fe20000410000 */
[C---:B------:R-:W-:Y:S01]  /*bad0*/  FFMA.FTZ R143, R146.reuse, R185, R141 ;  /* 0x000000b9928f7223 */ /* 0x040fe2000001008d */
[-C--:B0-----:R-:W-:Y:S01]  /*bae0*/  FMUL.FTZ R166, R111, R62.reuse ;  /* 0x0000003e6fa67220 */ /* 0x081fe20000410000 */
[----:B------:R-:W-:Y:S01]  /*baf0*/  FFMA.FTZ R141, R146, R169, -R140 ;  /* 0x000000a9928d7223 */ /* 0x000fe2000001088c */
[----:B------:R-:W-:Y:S01]  /*bb00*/  FMUL.FTZ R146, R108, R193 ;  /* 0x000000c16c927220 */ /* 0x000fe20000410000 */
[----:B------:R-:W-:Y:S01]  /*bb10*/  FADD.FTZ R184, -R184, R143 ;  /* 0x0000008fb8b87221 */ /* 0x000fe20000010100 */
[-C--:B------:R-:W-:Y:S01]  /*bb20*/  FMUL.FTZ R206, R206, R62.reuse ;  /* 0x0000003ecece7220 */ /* 0x080fe20000410000 */
[----:B------:R-:W-:Y:S01]  /*bb30*/  FADD.FTZ R168, R168, R141 ;  /* 0x0000008da8a87221 */ /* 0x000fe20000010000 */
[----:B------:R-:W-:Y:S01]  /*bb40*/  FFMA.FTZ R62, R223, R62, R160 ;  /* 0x0000003edf3e7223 */ /* 0x000fe200000100a0 */
[C---:B------:R-:W-:Y:S01]  /*bb50*/  FMUL.FTZ R141, R147.reuse, -R184 ;  /* 0x800000b8938d7220 */ /* 0x040fe20000410000 */
[-C--:B------:R-:W-:Y:S01]  /*bb60*/  FFMA.FTZ R138, R220, R155.reuse, -R159 ;  /* 0x0000009bdc8a7223 */ /* 0x080fe2000001089f */
[-C--:B------:R-:W-:Y:S01]  /*bb70*/  FMUL.FTZ R147, R147, -R168.reuse ;  /* 0x800000a893937220 */ /* 0x080fe20000410000 */
[----:B------:R-:W-:Y:S01]  /*bb80*/  FMUL.FTZ R160, R109, R155 ;  /* 0x0000009b6da07220 */ /* 0x000fe20000410000 */
[----:B------:R-:W-:Y:S01]  /*bb90*/  FFMA.FTZ R140, R148, R168, -R141 ;  /* 0x000000a8948c7223 */ /* 0x000fe2000001088d */
[----:B------:R-:W-:Y:S01]  /*bba0*/  FMUL.FTZ R155, R198, R177 ;  /* 0x000000b1c69b7220 */ /* 0x000fe20000410000 */
[----:B------:R-:W-:Y:S01]  /*bbb0*/  FFMA.FTZ R148, R148, R184, R147 ;  /* 0x000000b894947223 */ /* 0x000fe20000010093 */
[-C--:B------:R-:W-:Y:S01]  /*bbc0*/  FMUL.FTZ R151, R151, R192.reuse ;  /* 0x000000c097977220 */ /* 0x080fe20000410000 */
[----:B------:R-:W-:Y:S01]  /*bbd0*/  FADD.FTZ R167, R167, R140 ;  /* 0x0000008ca7a77221 */ /* 0x000fe20000010000 */
[----:B------:R-:W-:Y:S01]  /*bbe0*/  FMUL.FTZ R153, R198, R193 ;  /* 0x000000c1c6997220 */ /* 0x000fe20000410000 */
[----:B------:R-:W-:Y:S01]  /*bbf0*/  FADD.FTZ R183, -R183, R148 ;  /* 0x00000094b7b77221 */ /* 0x000fe20000010100 */
[----:B------:R0:W-:Y:S01]  /*bc00*/  STS [R61+0x10d4], R146 ;  /* 0x0010d4923d007388 */ /* 0x0001e20000000800 */
[C---:B------:R-:W-:Y:S01]  /*bc10*/  FMUL.FTZ R157, R55.reuse, R192 ;  /* 0x000000c0379d7220 */ /* 0x040fe20000410000 */
[C---:B------:R-:W-:Y:S01]  /*bc20*/  FMUL.FTZ R147, R76.reuse, R167 ;  /* 0x000000a74c937220 */ /* 0x040fe20000410000 */
[----:B------:R-:W-:Y:S01]  /*bc30*/  FMUL.FTZ R145, R76, R183 ;  /* 0x000000b74c917220 */ /* 0x000fe20000410000 */
[----:B------:R-:W-:Y:S01]  /*bc40*/  FFMA.FTZ R144, R218, R193, -R155 ;  /* 0x000000c1da907223 */ /* 0x000fe2000001089b */
[-C--:B------:R-:W-:Y:S01]  /*bc50*/  FFMA.FTZ R152, R152, R176.reuse, R151 ;  /* 0x000000b098987223 */ /* 0x080fe20000010097 */
[----:B------:R-:W-:Y:S01]  /*bc60*/  FFMA.FTZ R142, R218, R177, R153 ;  /* 0x000000b1da8e7223 */ /* 0x000fe20000010099 */
[----:B------:R-:W-:Y:S01]  /*bc70*/  FMUL.FTZ R140, R64, R145 ;  /* 0x00000091408c7220 */ /* 0x000fe20000410000 */
[----:B------:R-:W-:Y:S01]  /*bc80*/  FMUL.FTZ R155, R55, R176 ;  /* 0x000000b0379b7220 */ /* 0x000fe20000410000 */
[----:B------:R-:W-:Y:S01]  /*bc90*/  FMUL.FTZ R151, R182, R157 ;  /* 0x0000009db6977220 */ /* 0x000fe20000410000 */
[C---:B0-----:R-:W-:Y:S01]  /*bca0*/  FMUL.FTZ R146, R75.reuse, R184 ;  /* 0x000000b84b927220 */ /* 0x041fe20000410000 */
[----:B------:R-:W-:Y:S01]  /*bcb0*/  FMUL.FTZ R148, R75, R168 ;  /* 0x000000a84b947220 */ /* 0x000fe20000410000 */
[----:B------:R-:W-:Y:S01]  /*bcc0*/  FFMA.FTZ R140, R235, R147, R140 ;  /* 0x00000093eb8c7223 */ /* 0x000fe2000001008c */
[----:B------:R0:W-:Y:S01]  /*bcd0*/  STS [R61+0x10e8], R166 ;  /* 0x0010e8a63d007388 */ /* 0x0001e20000000800 */
[----:B------:R-:W-:Y:S01]  /*bce0*/  FMUL.FTZ R153, R199, R146 ;  /* 0x00000092c7997220 */ /* 0x000fe20000410000 */
[----:B------:R-:W-:Y:S01]  /*bcf0*/  FMUL.FTZ R141, R192, UR57 ;  /* 0x00000039c08d7c20 */ /* 0x000fe20008410000 */
[-C--:B------:R-:W-:Y:S01]  /*bd00*/  FMUL.FTZ R159, R182, R155.reuse ;  /* 0x0000009bb69f7220 */ /* 0x080fe20000410000 */
[----:B------:R-:W-:Y:S01]  /*bd10*/  FFMA.FTZ R151, R216, R155, R151 ;  /* 0x0000009bd8977223 */ /* 0x000fe20000010097 */
[----:B------:R-:W-:Y:S01]  /*bd20*/  FADD.FTZ R140, RZ, R140 ;  /* 0x0000008cff8c7221 */ /* 0x000fe20000010000 */
[C---:B------:R-:W-:Y:S01]  /*bd30*/  FMUL.FTZ R143, R176.reuse, UR57 ;  /* 0x00000039b08f7c20 */ /* 0x040fe20008410000 */
[----:B------:R-:W-:Y:S01]  /*bd40*/  FFMA.FTZ R141, R176, UR56, R141 ;  /* 0x00000038b08d7c23 */ /* 0x000fe2000801008d */
[C---:B------:R-:W-:Y:S01]  /*bd50*/  FMUL.FTZ R176, R107.reuse, R157 ;  /* 0x0000009d6bb07220 */ /* 0x040fe20000410000 */
[----:B------:R1:W-:Y:S01]  /*bd60*/  STS [R61+0x10dc], R160 ;  /* 0x0010dca03d007388 */ /* 0x0003e20000000800 */
[----:B0-----:R-:W-:Y:S01]  /*bd70*/  FMUL.FTZ R166, R107, R155 ;  /* 0x0000009b6ba67220 */ /* 0x001fe20000410000 */
[-C--:B------:R-:W-:Y:S01]  /*bd80*/  FFMA.FTZ R155, R200, R148.reuse, R153 ;  /* 0x00000094c89b7223 */ /* 0x080fe20000010099 */
[----:B------:R-:W-:Y:S01]  /*bd90*/  FFMA.FTZ R153, R216, R157, -R159 ;  /* 0x0000009dd8997223 */ /* 0x000fe2000001089f */
[----:B------:R-:W-:Y:S01]  /*bda0*/  FMUL.FTZ R154, R108, R177 ;  /* 0x000000b16c9a7220 */ /* 0x000fe20000410000 */
[----:B------:R0:W-:Y:S01]  /*bdb0*/  STS [R61+0x10d8], R158 ;  /* 0x0010d89e3d007388 */ /* 0x0001e20000000800 */
[----:B------:R-:W-:Y:S01]  /*bdc0*/  FADD.FTZ R157, R140, R155 ;  /* 0x0000009b8c9d7221 */ /* 0x000fe20000010000 */
[----:B------:R-:W-:Y:S01]  /*bdd0*/  FMUL.FTZ R140, R64, R147 ;  /* 0x00000093408c7220 */ /* 0x000fe20000410000 */
[----:B------:R-:W-:Y:S01]  /*bde0*/  FMUL.FTZ R155, R199, R148 ;  /* 0x00000094c79b7220 */ /* 0x000fe20000410000 */
[----:B------:R2:W-:Y:S01]  /*bdf0*/  STS [R61+0x10d0], R154 ;  /* 0x0010d09a3d007388 */ /* 0x0005e20000000800 */
[----:B-1----:R-:W-:Y:S01]  /*be00*/  FMUL.FTZ R160, R150, R191 ;  /* 0x000000bf96a07220 */ /* 0x002fe20000410000 */
[----:B------:R-:W-:Y:S01]  /*be10*/  FMUL.FTZ R150, R74, R185 ;  /* 0x000000b94a967220 */ /* 0x000fe20000410000 */
[----:B------:R-:W-:Y:S01]  /*be20*/  FFMA.FTZ R140, R235, R145, -R140 ;  /* 0x00000091eb8c7223 */ /* 0x000fe2000001088c */
[----:B------:R-:W-:Y:S01]  /*be30*/  FFMA.FTZ R155, R200, R146, -R155 ;  /* 0x00000092c89b7223 */ /* 0x000fe2000001089b */
[----:B------:R1:W-:Y:S01]  /*be40*/  STS [R61+0x10c8], R166 ;  /* 0x0010c8a63d007388 */ /* 0x0003e20000000800 */
[----:B0-----:R-:W-:Y:S01]  /*be50*/  FMUL.FTZ R158, R65, R150 ;  /* 0x00000096419e7220 */ /* 0x001fe20000410000 */
[----:B------:R-:W-:Y:S01]  /*be60*/  FADD.FTZ R140, RZ, R140 ;  /* 0x0000008cff8c7221 */ /* 0x000fe20000010000 */
[----:B------:R-:W-:Y:S01]  /*be70*/  FMUL.FTZ R116, R116, R190 ;  /* 0x000000be74747220 */ /* 0x000fe20000410000 */
[----:B------:R-:W-:Y:S01]  /*be80*/  FMUL.FTZ R131, R194, UR57 ;  /* 0x00000039c2837c20 */ /* 0x000fe20008410000 */
[----:B--2---:R-:W-:Y:S01]  /*be90*/  FMUL.FTZ R154, R74, R169 ;  /* 0x000000a94a9a7220 */ /* 0x004fe20000410000 */
[----:B------:R-:W-:Y:S01]  /*bea0*/  FADD.FTZ R140, R140, R155 ;  /* 0x0000009b8c8c7221 */ /* 0x000fe20000010000 */
[----:B------:R-:W-:Y:S01]  /*beb0*/  FMUL.FTZ R155, R73, R186 ;  /* 0x000000ba499b7220 */ /* 0x000fe20000410000 */
[----:B------:R0:W-:Y:S01]  /*bec0*/  STS [R61+0x10cc], R176 ;  /* 0x0010ccb03d007388 */ /* 0x0001e20000000800 */
[-C--:B------:R-:W-:Y:S01]  /*bed0*/  FFMA.FTZ R158, R201, R154.reuse, R158 ;  /* 0x0000009ac99e7223 */ /* 0x080fe2000001009e */
[----:B-1----:R-:W-:Y:S01]  /*bee0*/  FMUL.FTZ R166, R65, R154 ;  /* 0x0000009a41a67220 */ /* 0x002fe20000410000 */
[----:B------:R-:W-:Y:S01]  /*bef0*/  FMUL.FTZ R161, R67, R155 ;  /* 0x0000009b43a17220 */ /* 0x000fe20000410000 */
[----:B------:R-:W-:Y:S01]  /*bf00*/  FFMA.FTZ R116, R113, R174, R116 ;  /* 0x000000ae71747223 */ /* 0x000fe20000010074 */
[----:B------:R-:W-:Y:S01]  /*bf10*/  FADD.FTZ R159, R157, R158 ;  /* 0x0000009e9d9f7221 */ /* 0x000fe20000010000 */
[----:B------:R-:W-:Y:S01]  /*bf20*/  FMUL.FTZ R157, R73, R170 ;  /* 0x000000aa499d7220 */ /* 0x000fe20000410000 */
[----:B------:R-:W-:Y:S01]  /*bf30*/  FMUL.FTZ R158, R72, R187 ;  /* 0x000000bb489e7220 */ /* 0x000fe20000410000 */
[C---:B------:R-:W-:Y:S01]  /*bf40*/  FMUL.FTZ R133, R178.reuse, UR57 ;  /* 0x00000039b2857c20 */ /* 0x040fe20008410000 */
[----:B------:R-:W-:Y:S01]  /*bf50*/  FFMA.FTZ R131, R178, UR56, R131 ;  /* 0x00000038b2837c23 */ /* 0x000fe20008010083 */
[----:B------:R-:W-:Y:S01]  /*bf60*/  FFMA.FTZ R149, R149, R175, R160 ;  /* 0x000000af95957223 */ /* 0x000fe200000100a0 */
[----:B------:R-:W-:Y:S01]  /*bf70*/  FFMA.FTZ R113, R201, R150, -R166 ;  /* 0x00000096c9717223 */ /* 0x000fe200000108a6 */
[----:B0-----:R-:W-:Y:S01]  /*bf80*/  FMUL.FTZ R176, R67, R157 ;  /* 0x0000009d43b07220 */ /* 0x001fe20000410000 */
[----:B------:R-:W-:Y:S01]  /*bf90*/  FMUL.FTZ R160, R72, R171 ;  /* 0x000000ab48a07220 */ /* 0x000fe20000410000 */
[----:B------:R-:W-:Y:S01]  /*bfa0*/  FFMA.FTZ R166, R204, R157, R161 ;  /* 0x0000009dcca67223 */ /* 0x000fe200000100a1 */
[----:B------:R-:W-:Y:S01]  /*bfb0*/  FMUL.FTZ R178, R69, R158 ;  /* 0x0000009e45b27220 */ /* 0x000fe20000410000 */
[----:B------:R-:W-:Y:S01]  /*bfc0*/  FADD.FTZ R113, R140, R113 ;  /* 0x000000718c717221 */ /* 0x000fe20000010000 */
[----:B------:R-:W-:Y:S01]  /*bfd0*/  FFMA.FTZ R176, R204, R155, -R176 ;  /* 0x0000009bccb07223 */ /* 0x000fe200000108b0 */
[----:B------:R-:W-:Y:S01]  /*bfe0*/  FADD.FTZ R159, R159, R166 ;  /* 0x000000a69f9f7221 */ /* 0x000fe20000010000 */
[----:B------:R-:W-:Y:S01]  /*bff0*/  FFMA.FTZ R178, R205, R160, R178 ;  /* 0x000000a0cdb27223 */ /* 0x000fe200000100b2 */
[----:B------:R-:W-:Y:S01]  /*c000*/  FMUL.FTZ R161, R174, UR57 ;  /* 0x00000039aea17c20 */ /* 0x000fe20008410000 */
[----:B------:R-:W-:Y:S01]  /*c010*/  FADD.FTZ R176, R113, R176 ;  /* 0x000000b071b07221 */ /* 0x000fe20000010000 */
[C---:B------:R-:W-:Y:S01]  /*c020*/  FMUL.FTZ R113, R190.reuse, UR57 ;  /* 0x00000039be717c20 */ /* 0x040fe20008410000 */
[----:B------:R-:W-:Y:S01]  /*c030*/  FADD.FTZ R178, R159, R178 ;  /* 0x000000b29fb27221 */ /* 0x000fe20000010000 */
[----:B------:R-:W-:Y:S01]  /*c040*/  FMUL.FTZ R159, R59, R188 ;  /* 0x000000bc3b9f7220 */ /* 0x000fe20000410000 */
[----:B------:R-:W-:Y:S01]  /*c050*/  FFMA.FTZ R164, R181, R210, -R197 ;  /* 0x000000d2b5a47223 */ /* 0x000fe200000108c5 */
[----:B------:R-:W-:Y:S01]  /*c060*/  FFMA.FTZ R177, R190, UR56, -R161 ;  /* 0x00000038beb17c23 */ /* 0x000fe200080108a1 */
[----:B------:R-:W-:Y:S01]  /*c070*/  FFMA.FTZ R181, R174, UR56, R113 ;  /* 0x00000038aeb57c23 */ /* 0x000fe20008010071 */
[----:B------:R-:W-:Y:S01]  /*c080*/  FMUL.FTZ R161, R59, R172 ;  /* 0x000000ac3ba17220 */ /* 0x000fe20000410000 */
[----:B------:R-:W-:Y:S01]  /*c090*/  FMUL.FTZ R113, R71, R159 ;  /* 0x0000009f47717220 */ /* 0x000fe20000410000 */
[----:B------:R-:W-:Y:S01]  /*c0a0*/  FMUL.FTZ R203, R203, R179 ;  /* 0x000000b3cbcb7220 */ /* 0x000fe20000410000 */
[----:B------:R-:W-:Y:S01]  /*c0b0*/  FMUL.FTZ R140, R69, R160 ;  /* 0x000000a0458c7220 */ /* 0x000fe20000410000 */
[----:B------:R-:W-:Y:S01]  /*c0c0*/  FMUL.FTZ R193, R60, R177 ;  /* 0x000000b13cc17220 */ /* 0x000fe20000410000 */
[----:B------:R-:W-:Y:S01]  /*c0d0*/  FFMA.FTZ R179, R208, R161, R113 ;  /* 0x000000a1d0b37223 */ /* 0x000fe20000010071 */
[----:B------:R-:W-:Y:S01]  /*c0e0*/  FMUL.FTZ R166, R58, R189 ;  /* 0x000000bd3aa67220 */ /* 0x000fe20000410000 */
[----:B------:R-:W-:Y:S01]  /*c0f0*/  FFMA.FTZ R177, R205, R158, -R140 ;  /* 0x0000009ecdb17223 */ /* 0x000fe2000001088c */
[----:B------:R-:W-:Y:S01]  /*c100*/  FFMA.FTZ R113, R212, R181, R193 ;  /* 0x000000b5d4717223 */ /* 0x000fe200000100c1 */
[----:B------:R-:W-:Y:S01]  /*c110*/  FADD.FTZ R178, R178, R179 ;  /* 0x000000b3b2b27221 */ /* 0x000fe20000010000 */
[----:B------:R-:W-:Y:S01]  /*c120*/  FMUL.FTZ R179, R71, R161 ;  /* 0x000000a147b37220 */ /* 0x000fe20000410000 */
[----:B------:R-:W-:Y:S01]  /*c130*/  FADD.FTZ R177, R176, R177 ;  /* 0x000000b1b0b17221 */ /* 0x000fe20000010000 */
[----:B------:R-:W-:Y:S01]  /*c140*/  FMUL.FTZ R176, R58, R173 ;  /* 0x000000ad3ab07220 */ /* 0x000fe20000410000 */
[----:B------:R-:W-:Y:S01]  /*c150*/  FMUL.FTZ R180, R115, R166 ;  /* 0x000000a673b47220 */ /* 0x000fe20000410000 */
[----:B------:R-:W-:Y:S01]  /*c160*/  FFMA.FTZ R140, R208, R159, -R179 ;  /* 0x0000009fd08c7223 */ /* 0x000fe200000108b3 */
[----:B------:R-:W-:Y:S01]  /*c170*/  FMUL.FTZ R181, R57, R174 ;  /* 0x000000ae39b57220 */ /* 0x000fe20000410000 */
[-C--:B------:R-:W-:Y:S01]  /*c180*/  FMUL.FTZ R174, R115, R176.reuse ;  /* 0x000000b073ae7220 */ /* 0x080fe20000410000 */
[----:B------:R-:W-:Y:S01]  /*c190*/  FFMA.FTZ R179, R209, R176, R180 ;  /* 0x000000b0d1b37223 */ /* 0x000fe200000100b4 */
[----:B------:R-:W-:Y:S01]  /*c1a0*/  FADD.FTZ R140, R177, R140 ;  /* 0x0000008cb18c7221 */ /* 0x000fe20000010000 */
[----:B------:R-:W-:Y:S01]  /*c1b0*/  FMUL.FTZ R177, R57, R190 ;  /* 0x000000be39b17220 */ /* 0x000fe20000410000 */
[----:B------:R-:W-:Y:S01]  /*c1c0*/  FFMA.FTZ R133, R194, UR56, -R133 ;  /* 0x00000038c2857c23 */ /* 0x000fe20008010885 */
[----:B------:R-:W-:Y:S01]  /*c1d0*/  FADD.FTZ R178, R178, R179 ;  /* 0x000000b3b2b27221 */ /* 0x000fe20000010000 */
[----:B------:R-:W-:Y:S01]  /*c1e0*/  FFMA.FTZ R179, R209, R166, -R174 ;  /* 0x000000a6d1b37223 */ /* 0x000fe200000108ae */
[C---:B------:R-:W-:Y:S01]  /*c1f0*/  FMUL.FTZ R193, R60.reuse, R177 ;  /* 0x000000b13cc17220 */ /* 0x040fe20000410000 */
[-C--:B------:R-:W-:Y:S01]  /*c200*/  FMUL.FTZ R60, R60, R181.reuse ;  /* 0x000000b53c3c7220 */ /* 0x080fe20000410000 */
[----:B------:R-:W-:Y:S01]  /*c210*/  FMUL.FTZ R174, R175, UR57 ;  /* 0x00000039afae7c20 */ /* 0x000fe20008410000 */
[----:B------:R-:W-:Y:S01]  /*c220*/  FADD.FTZ R179, R140, R179 ;  /* 0x000000b38cb37221 */ /* 0x000fe20000010000 */
[C---:B------:R-:W-:Y:S01]  /*c230*/  FFMA.FTZ R193, R212.reuse, R181, R193 ;  /* 0x000000b5d4c17223 */ /* 0x040fe200000100c1 */
[----:B------:R-:W-:Y:S01]  /*c240*/  FFMA.FTZ R212, R212, R177, -R60 ;  /* 0x000000b1d4d47223 */ /* 0x000fe2000001083c */
[C---:B------:R-:W-:Y:S01]  /*c250*/  FMUL.FTZ R140, R191.reuse, UR57 ;  /* 0x00000039bf8c7c20 */ /* 0x040fe20008410000 */
[----:B------:R-:W-:Y:S01]  /*c260*/  FFMA.FTZ R143, R192, UR56, -R143 ;  /* 0x00000038c08f7c23 */ /* 0x000fe2000801088f */
[----:B------:R-:W-:Y:S01]  /*c270*/  FADD.FTZ R60, R178, R193 ;  /* 0x000000c1b23c7221 */ /* 0x000fe20000010000 */
[C---:B------:R-:W-:Y:S01]  /*c280*/  FMUL.FTZ R178, R56.reuse, R191 ;  /* 0x000000bf38b27220 */ /* 0x040fe20000410000 */
[----:B------:R-:W-:Y:S01]  /*c290*/  FFMA.FTZ R191, R191, UR56, -R174 ;  /* 0x00000038bfbf7c23 */ /* 0x000fe200080108ae */
[----:B------:R-:W-:Y:S01]  /*c2a0*/  FMUL.FTZ R174, R56, R175 ;  /* 0x000000af38ae7220 */ /* 0x000fe20000410000 */
[----:B------:R-:W-:Y:S01]  /*c2b0*/  FFMA.FTZ R140, R175, UR56, R140 ;  /* 0x00000038af8c7c23 */ /* 0x000fe2000801008c */
[C---:B------:R-:W-:Y:S01]  /*c2c0*/  FMUL.FTZ R180, R118.reuse, R178 ;  /* 0x000000b276b47220 */ /* 0x040fe20000410000 */
[----:B------:R-:W-:Y:S01]  /*c2d0*/  FADD.FTZ R179, R179, R212 ;  /* 0x000000d4b3b37221 */ /* 0x000fe20000010000 */
[----:B------:R-:W-:Y:S01]  /*c2e0*/  FMUL.FTZ R194, R117, R174 ;  /* 0x000000ae75c27220 */ /* 0x000fe20000410000 */
[----:B------:R-:W-:Y:S01]  /*c2f0*/  FFMA.FTZ R63, R223, R196, -R206 ;  /* 0x000000c4df3f7223 */ /* 0x000fe200000108ce */
[-C--:B------:R-:W-:Y:S01]  /*c300*/  FFMA.FTZ R175, R213, R174.reuse, R180 ;  /* 0x000000aed5af7223 */ /* 0x080fe200000100b4 */
[----:B------:R-:W-:Y:S01]  /*c310*/  FMUL.FTZ R174, R118, R174 ;  /* 0x000000ae76ae7220 */ /* 0x000fe20000410000 */
[----:B------:R-:W-:Y:S01]  /*c320*/  FMUL.FTZ R196, R111, R196 ;  /* 0x000000c46fc47220 */ /* 0x000fe20000410000 */
[----:B------:R-:W-:Y:S01]  /*c330*/  FFMA.FTZ R134, R222, R195, -R203 ;  /* 0x000000c3de867223 */ /* 0x000fe200000108cb */
[----:B------:R-:W-:Y:S01]  /*c340*/  FADD.FTZ R60, R60, R175 ;  /* 0x000000af3c3c7221 */ /* 0x000fe20000010000 */
[----:B------:R-:W-:Y:S01]  /*c350*/  FFMA.FTZ R192, R213, R178, -R174 ;  /* 0x000000b2d5c07223 */ /* 0x000fe200000108ae */
[----:B------:R-:W-:Y:S01]  /*c360*/  FMUL.FTZ R174, R126, R181 ;  /* 0x000000b57eae7220 */ /* 0x000fe20000410000 */
[----:B------:R-:W-:Y:S01]  /*c370*/  FMUL.FTZ R143, R182, R143 ;  /* 0x0000008fb68f7220 */ /* 0x000fe20000410000 */
[----:B------:R-:W-:Y:S01]  /*c380*/  FADD.FTZ R151, R60, R151 ;  /* 0x000000973c977221 */ /* 0x000fe20000010000 */
[----:B------:R-:W-:Y:S01]  /*c390*/  FADD.FTZ R192, R179, R192 ;  /* 0x000000c0b3c07221 */ /* 0x000fe20000010000 */
[----:B------:R0:W-:Y:S01]  /*c3a0*/  STS [R61+0x10ec], R196 ;  /* 0x0010ecc43d007388 */ /* 0x0001e20000000800 */
[----:B------:R-:W-:Y:S01]  /*c3b0*/  FMUL.FTZ R182, R114, R166 ;  /* 0x000000a672b67220 */ /* 0x000fe20000410000 */
[----:B------:R-:W-:Y:S01]  /*c3c0*/  FADD.FTZ R151, R151, R142 ;  /* 0x0000008e97977221 */ /* 0x000fe20000010000 */
[----:B------:R-:W-:Y:S01]  /*c3d0*/  FADD.FTZ R153, R192, R153 ;  /* 0x00000099c0997221 */ /* 0x000fe20000010000 */
[----:B------:R1:W-:Y:S01]  /*c3e0*/  STS [R61+0x10b8], R174 ;  /* 0x0010b8ae3d007388 */ /* 0x0003e20000000800 */
[----:B------:R-:W-:Y:S01]  /*c3f0*/  FMUL.FTZ R180, R114, R176 ;  /* 0x000000b072b47220 */ /* 0x000fe20000410000 */
[----:B------:R-:W-:Y:S01]  /*c400*/  FADD.FTZ R151, R151, R136 ;  /* 0x0000008897977221 */ /* 0x000fe20000010000 */
[----:B------:R-:W-:Y:S01]  /*c410*/  FADD.FTZ R153, R153, R144 ;  /* 0x0000009099997221 */ /* 0x000fe20000010000 */
[C---:B------:R-:W-:Y:S01]  /*c420*/  FMUL.FTZ R166, R68.reuse, R160 ;  /* 0x000000a044a67220 */ /* 0x040fe20000410000 */
[----:B------:R-:W-:Y:S01]  /*c430*/  FMUL.FTZ R210, R165, R210 ;  /* 0x000000d2a5d27220 */ /* 0x000fe20000410000 */
[----:B------:R-:W-:Y:S01]  /*c440*/  FADD.FTZ R151, R151, R132 ;  /* 0x0000008497977221 */ /* 0x000fe20000010000 */
[----:B------:R-:W-:Y:S01]  /*c450*/  FADD.FTZ R153, R153, R138 ;  /* 0x0000008a99997221 */ /* 0x000fe20000010000 */
[----:B------:R-:W-:Y:S01]  /*c460*/  MOV R132, UR58 ;  /* 0x0000003a00847c02 */ /* 0x000fe20008000f00 */
[----:B0-----:R-:W-:Y:S01]  /*c470*/  FMUL.FTZ R196, R117, R178 ;  /* 0x000000b275c47220 */ /* 0x001fe20000410000 */
[----:B-1----:R-:W-:Y:S01]  /*c480*/  FMUL.FTZ R174, R68, R158 ;  /* 0x0000009e44ae7220 */ /* 0x002fe20000410000 */
[----:B------:R-:W-:Y:S01]  /*c490*/  FADD.FTZ R136, R153, R134 ;  /* 0x0000008699887221 */ /* 0x000fe20000010000 */
        /* <DEDUP_REMOVED lines=11> */
[----:B------:R-:W-:Y:S01]  /*c550*/  LEA R155, R132, -R89, 0x1 ;  /* 0x80000059849b7211 */ /* 0x000fe200078e08ff */
[----:B------:R-:W-:Y:S01]  /*c560*/  STS [R61+0x10f8], R214 ;  /* 0x0010f8d63d007388 */ /* 0x000fe20000000800 */
[----:B------:R-:W-:Y:S01]  /*c570*/  FADD.FTZ R63, R136, R63 ;  /* 0x0000003f883f7221 */ /* 0x000fe20000010000 */
[----:B------:R-:W-:Y:S01]  /*c580*/  FADD.FTZ R157, R151, R62 ;  /* 0x0000003e979d7221 */ /* 0x000fe20000010000 */
[----:B------:R-:W-:Y:S01]  /*c590*/  ISETP.GE.AND P1, PT, R155, 0x1, PT ;  /* 0x000000019b00780c */ /* 0x000fe20003f26270 */
        /* <DEDUP_REMOVED lines=14> */
[----:B------:R-:W-:Y:S01]  /*c680*/  FMUL.FTZ R133, R202, R133 ;  /* 0x00000085ca857220 */ /* 0x000fe20000410000 */
[----:B------:R-:W-:Y:S01]  /*c690*/  FMUL.FTZ R139, R198, R139 ;  /* 0x0000008bc68b7220 */ /* 0x000fe20000410000 */
[----:B------:R-:W-:Y:S01]  /*c6a0*/  STS [R61+0x10b0], R180 ;  /* 0x0010b0b43d007388 */ /* 0x000fe20000000800 */
[----:B------:R-:W-:Y:S01]  /*c6b0*/  FADD.FTZ R159, R63, R226 ;  /* 0x000000e23f9f7221 */ /* 0x000fe20000010000 */
[----:B------:R-:W-:Y:S01]  /*c6c0*/  FFMA.FTZ R153, R172, UR56, R153 ;  /* 0x00000038ac997c23 */ /* 0x000fe20008010099 */
[----:B------:R-:W-:Y:S01]  /*c6d0*/  FFMA.FTZ R144, R187, UR56, -R144 ;  /* 0x00000038bb907c23 */ /* 0x000fe20008010890 */
[----:B------:R-:W-:Y:S01]  /*c6e0*/  STS [R61+0x10b4], R182 ;  /* 0x0010b4b63d007388 */ /* 0x000fe20000000800 */
[----:B------:R-:W-:Y:S01]  /*c6f0*/  FFMA.FTZ R142, R171, UR56, R142 ;  /* 0x00000038ab8e7c23 */ /* 0x000fe2000801008e */
[----:B------:R-:W-:Y:S01]  /*c700*/  FFMA.FTZ R151, R170, UR56, R151 ;  /* 0x00000038aa977c23 */ /* 0x000fe20008010097 */
[----:B------:R-:W-:Y:S01]  /*c710*/  FFMA.FTZ R138, R185, UR56, -R138 ;  /* 0x00000038b98a7c23 */ /* 0x000fe2000801088a */
[----:B------:R-:W-:Y:S01]  /*c720*/  STS [R61+0x10a8], R176 ;  /* 0x0010a8b03d007388 */ /* 0x000fe20000000800 */
[----:B------:R-:W-:Y:S01]  /*c730*/  FFMA.FTZ R136, R169, UR56, R136 ;  /* 0x00000038a9887c23 */ /* 0x000fe20008010088 */
[----:B------:R-:W-:Y:S01]  /*c740*/  FFMA.FTZ R145, R168, UR56, R145 ;  /* 0x00000038a8917c23 */ /* 0x000fe20008010091 */
[----:B------:R-:W-:Y:S01]  /*c750*/  FFMA.FTZ R132, R167, UR56, R132 ;  /* 0x00000038a7847c23 */ /* 0x000fe20008010084 */
[----:B------:R-:W-:Y:S04]  /*c760*/  STS [R61+0x10ac], R178 ;  /* 0x0010acb23d007388 */ /* 0x000fe80000000800 */
[----:B------:R-:W-:Y:S04]  /*c770*/  STS [R61+0x10a0], R166 ;  /* 0x0010a0a63d007388 */ /* 0x000fe80000000800 */
[----:B------:R-:W-:Y:S04]  /*c780*/  STS [R61+0x10a4], R174 ;  /* 0x0010a4ae3d007388 */ /* 0x000fe80000000800 */
[----:B------:R-:W-:Y:S04]  /*c790*/  STS [R61+0x1098], R158 ;  /* 0x0010989e3d007388 */ /* 0x000fe80000000800 */
[----:B------:R-:W-:Y:S04]  /*c7a0*/  STS [R61+0x109c], R160 ;  /* 0x00109ca03d007388 */ /* 0x000fe80000000800 */
[----:B------:R0:W-:Y:S04]  /*c7b0*/  STS [R61+0x1090], R154 ;  /* 0x0010909a3d007388 */ /* 0x0001e80000000800 */
[----:B------:R1:W-:Y:S04]  /*c7c0*/  STS [R61+0x1094], R150 ;  /* 0x001094963d007388 */ /* 0x0003e80000000800 */
[----:B------:R-:W-:Y:S01]  /*c7d0*/  STS [R61+0x1088], R148 ;  /* 0x001088943d007388 */ /* 0x000fe20000000800 */
[----:B0-----:R-:W-:-:S03]  /*c7e0*/  FMUL.FTZ R154, R173, UR57 ;  /* 0x00000039ad9a7c20 */ /* 0x001fc60008410000 */
[----:B------:R-:W-:Y:S01]  /*c7f0*/  STS [R61+0x108c], R146 ;  /* 0x00108c923d007388 */ /* 0x000fe20000000800 */
[C---:B-1----:R-:W-:Y:S01]  /*c800*/  FMUL.FTZ R150, R189.reuse, UR57 ;  /* 0x00000039bd967c20 */ /* 0x042fe20008410000 */
[----:B------:R-:W-:Y:S02]  /*c810*/  FFMA.FTZ R154, R189, UR56, -R154 ;  /* 0x00000038bd9a7c23 */ /* 0x000fe4000801089a */
[----:B------:R0:W-:Y:S01]  /*c820*/  STS [R61+0x1080], R60 ;  /* 0x0010803c3d007388 */ /* 0x0001e20000000800 */
[----:B------:R-:W-:-:S03]  /*c830*/  FFMA.FTZ R150, R173, UR56, R150 ;  /* 0x00000038ad967c23 */ /* 0x000fc60008010096 */
[----:B------:R1:W-:Y:S01]  /*c840*/  STS [R61+0x1084], R134 ;  /* 0x001084863d007388 */ /* 0x0003e20000000800 */
[----:B0-----:R-:W-:Y:S01]  /*c850*/  FMUL.FTZ R60, R167, UR57 ;  /* 0x00000039a73c7c20 */ /* 0x001fe20008410000 */
[----:B-1----:R-:W-:-:S03]  /*c860*/  FMUL.FTZ R61, R172, UR57 ;  /* 0x00000039ac3d7c20 */ /* 0x002fc60008410000 */
[----:B------:R-:W-:Y:S01]  /*c870*/  FFMA.FTZ R147, R183, UR56, -R60 ;  /* 0x00000038b7937c23 */ /* 0x000fe2000801083c */
[----:B------:R-:W-:Y:S01]  /*c880*/  FFMA.FTZ R148, R188, UR56, -R61 ;  /* 0x00000038bc947c23 */ /* 0x000fe2000801083d */
[----:B------:R-:W-:-:S04]  /*c890*/  FMUL.FTZ R61, R170, UR57 ;  /* 0x00000039aa3d7c20 */ /* 0x000fc80008410000 */
[----:B------:R-:W-:Y:S01]  /*c8a0*/  FFMA.FTZ R146, R186, UR56, -R61 ;  /* 0x00000038ba927c23 */ /* 0x000fe2000801083d */
[----:B------:R-:W-:-:S04]  /*c8b0*/  FMUL.FTZ R61, R168, UR57 ;  /* 0x00000039a83d7c20 */ /* 0x000fc80008410000 */
        /* <DEDUP_REMOVED lines=31> */
.L_x_7943:
[----:B------:R-:W-:Y:S05]  /*cab0*/  BSYNC B0 ;  /* 0x0000000000007941 */ /* 0x000fea0003800000 */
.L_x_7942:
[----:B------:R-:W-:Y:S01]  /*cac0*/  USHF.R.U32.HI UR46, URZ, 0x1, UR33 ;  /* 0x000000013f2e7899 */ /* 0x000fe20008011621 */
[----:B------:R-:W1:Y:S01]  /*cad0*/  LDC.64 R60, c[0x0][0x360] ;  /* 0x0000d800ff3c7b82 */ /* 0x000e620000000a00 */
[----:B------:R-:W-:Y:S01]  /*cae0*/  USHF.R.U64 UR56, UR32, 0x1, UR33 ;  /* 0x0000000120387899 */ /* 0x000fe20008001221 */
[C---:B------:R-:W-:Y:S01]  /*caf0*/  FMUL.FTZ R158, R2.reuse, R227 ;  /* 0x000000e3029e7220 */ /* 0x040fe20000410000 */
[----:B------:R-:W-:Y:S01]  /*cb00*/  UIMAD UR57, UR46, UR48, URZ ;  /* 0x000000302e3972a4 */ /* 0x000fe2000f8e023f */
[----:B------:R-:W-:Y:S01]  /*cb10*/  FMUL.FTZ R228, R2, R228 ;  /* 0x000000e402e47220 */ /* 0x000fe20000410000 */
[----:B------:R-:W-:Y:S01]  /*cb20*/  UIMAD.WIDE.U32 UR46, UR56, UR48, URZ ;  /* 0x00000030382e72a5 */ /* 0x000fe2000f8e003f */
[----:B------:R-:W-:Y:S01]  /*cb30*/  FADD.FTZ R127, R127, R158 ;  /* 0x0000009e7f7f7221 */ /* 0x000fe20000010000 */
[----:B------:R-:W-:Y:S01]  /*cb40*/  UIMAD UR57, UR59, UR56, UR57 ;  /* 0x000000383b3972a4 */ /* 0x000fe2000f8e0239 */
[----:B------:R-:W-:Y:S01]  /*cb50*/  IADD3 R158, R89, 0x40, RZ ;  /* 0x00000040599e7810 */ /* 0x000fe20007ffe0ff */
[----:B------:R-:W-:Y:S01]  /*cb60*/  UIMAD UR60, UR60, UR34, URZ ;  /* 0x000000223c3c72a4 */ /* 0x000fe2000f8e023f */
[----:B------:R-:W-:Y:S01]  /*cb70*/  BSSY B0, `(.L_x_7944) ;  /* 0x0000020000007945 */ /* 0x000fe20003800000 */
[----:B------:R-:W-:Y:S01]  /*cb80*/  UIADD3 UR47, UR57, UR47, URZ ;  /* 0x0000002f392f7290 */ /* 0x000fe2000fffe03f */
[----:B------:R-:W-:Y:S01]  /*cb90*/  LEA.HI.SX32 R158, R158, R89, 0x1b ;  /* 0x000000599e9e7211 */ /* 0x000fe200078fdaff */
[----:B------:R-:W-:Y:S01]  /*cba0*/  UIMAD UR60, UR19, UR35, UR60 ;  /* 0x00000023133c72a4 */ /* 0x000fe2000f8e023c */
[----:B------:R-:W-:Y:S01]  /*cbb0*/  FADD.FTZ R157, R157, R122 ;  /* 0x0000007a9d9d7221 */ /* 0x000fe20000010000 */
[----:B------:R-:W-:Y:S01]  /*cbc0*/  UIMAD.WIDE.U32 UR46, UR19, UR34, UR46 ;  /* 0x00000022132e72a5 */ /* 0x000fe2000f8e002e */
[----:B------:R-:W-:Y:S01]  /*cbd0*/  FADD.FTZ R225, R225, -R228 ;  /* 0x800000e4e1e17221 */ /* 0x000fe20000010000 */
[----:B------:R-:W-:Y:S01]  /*cbe0*/  UIADD3 UR56, UR4, -UR52, URZ ;  /* 0x8000003404387290 */ /* 0x000fe2000fffe03f */
[-C--:B------:R-:W-:Y:S01]  /*cbf0*/  FFMA.FTZ R33, R49, R163.reuse, R33 ;  /* 0x000000a331217223 */ /* 0x080fe20000010021 */
[----:B------:R-:W-:Y:S01]  /*cc00*/  UIADD3 UR47, UR60, UR47, URZ ;  /* 0x0000002f3c2f7290 */ /* 0x000fe2000fffe03f */
[----:B------:R-:W-:Y:S01]  /*cc10*/  FFMA.FTZ R119, R165, R163, R119 ;  /* 0x000000a3a5777223 */ /* 0x000fe20000010077 */
[----:B------:R-:W-:Y:S01]  /*cc20*/  ULEA UR57, UP0, UR46, UR36, 0x3 ;  /* 0x000000242e397291 */ /* 0x000fe2000f80183f */
[----:B------:R-:W-:Y:S01]  /*cc30*/  FADD.FTZ R159, R159, R164 ;  /* 0x000000a49f9f7221 */ /* 0x000fe20000010000 */
[----:B------:R-:W-:-:S02]  /*cc40*/  IADD3 R122, R89, 0xc0, RZ ;  /* 0x000000c0597a7810 */ /* 0x000fc40007ffe0ff */
        /* <DEDUP_REMOVED lines=10> */
[----:B------:R-:W-:Y:S02]  /*ccf0*/  IMAD R61, R61, UR46, R160 ;  /* 0x0000002e3d3d7c24 */ /* 0x000fe4000f8e02a0 */
[----:B------:R-:W-:Y:S01]  /*cd00*/  IMAD.WIDE.U32 R62, R60, UR46, R62 ;  /* 0x0000002e3c3e7c25 */ /* 0x000fe2000f8e003e */
[----:B------:R-:W-:-:S04]  /*cd10*/  IADD3 R60, R89, 0x80, RZ ;  /* 0x00000080593c7810 */ /* 0x000fc80007ffe0ff */
[----:B------:R-:W-:Y:S02]  /*cd20*/  IADD3 R63, R63, R61, RZ ;  /* 0x0000003d3f3f7210 */ /* 0x000fe40007ffe0ff */
[----:B------:R-:W-:-:S06]  /*cd30*/  LEA R61, R158, R77, 0x2 ;  /* 0x0000004d9e3d7211 */ /* 0x000fcc00078e10ff */
[----:B------:R-:W0:Y:S01]  /*cd40*/  LDS R61, [R61+0x1180] ;  /* 0x001180003d3d7984 */ /* 0x000e220000000800 */
[----:B------:R-:W-:Y:S05]  /*cd50*/  @!P1 BRA `(.L_x_7945) ;  /* 0x0000000000049947 */ /* 0x000fea0003800000 */
[----:B0-----:R1:W-:Y:S02]  /*cd60*/  REDG.E.ADD.F32.FTZ.RN.STRONG.GPU desc[UR20][R62.64+-0x1f00], R61 ;  /* 0xffe1003d3e0079a6 */ /* 0x0013e4000c10f394 */
.L_x_7945:
[----:B------:R-:W-:Y:S05]  /*cd70*/  BSYNC B0 ;  /* 0x0000000000007941 */ /* 0x000fea0003800000 */
.L_x_7944:
        /* <DEDUP_REMOVED lines=17> */
.L_x_7947:
[----:B------:R-:W-:Y:S05]  /*ce90*/  BSYNC B0 ;  /* 0x0000000000007941 */ /* 0x000fea0003800000 */
.L_x_7946:
[----:B-12---:R1:W2:Y:S01]  /*cea0*/  LDS R61, [R122+0x1380] ;  /* 0x001380007a3d7984 */ /* 0x0062a20000000800 */
[----:B------:R-:W-:Y:S01]  /*ceb0*/  BSSY B0, `(.L_x_7948) ;  /* 0x0000006000007945 */ /* 0x000fe20003800000 */
[----:B0-----:R-:W-:Y:S02]  /*cec0*/  IADD3 R60, R89, 0x180, RZ ;  /* 0x00000180593c7810 */ /* 0x001fe40007ffe0ff */
[----:B------:R-:W-:Y:S02]  /*ced0*/  LEA.HI.SX32 R160, R160, R89, 0x1b ;  /* 0x00000059a0a07211 */ /* 0x000fe400078fdaff */
[----:B------:R-:W-:Y:S01]  /*cee0*/  LEA R158, R158, R77, 0x2 ;  /* 0x0000004d9e9e7211 */ /* 0x000fe200078e10ff */
[----:B------:R-:W-:Y:S06]  /*cef0*/  @!P1 BRA `(.L_x_7949) ;  /* 0x0000000000049947 */ /* 0x000fec0003800000 */
[----:B--2---:R0:W-:Y:S02]  /*cf00*/  REDG.E.ADD.F32.FTZ.RN.STRONG.GPU desc[UR20][R62.64+-0x1d00], R61 ;  /* 0xffe3003d3e0079a6 */ /* 0x0041e4000c10f394 */
.L_x_7949:
[----:B------:R-:W-:Y:S05]  /*cf10*/  BSYNC B0 ;  /* 0x0000000000007941 */ /* 0x000fea0003800000 */
.L_x_7948:
[----:B0-2---:R0:W2:Y:S01]  /*cf20*/  LDS R61, [R158+0x1480] ;  /* 0x001480009e3d7984 */ /* 0x0050a20000000800 */
[----:B------:R-:W-:Y:S01]  /*cf30*/  BSSY B0, `(.L_x_7950) ;  /* 0x0000006000007945 */ /* 0x000fe20003800000 */
[----:B-1----:R-:W-:Y:S02]  /*cf40*/  IADD3 R122, R89, 0x1c0, RZ ;  /* 0x000001c0597a7810 */ /* 0x002fe40007ffe0ff */
[----:B------:R-:W-:Y:S02]  /*cf50*/  LEA.HI.SX32 R60, R60, R89, 0x1b ;  /* 0x000000593c3c7211 */ /* 0x000fe400078fdaff */
[----:B------:R-:W-:Y:S01]  /*cf60*/  LEA R160, R160, R77, 0x2 ;  /* 0x0000004da0a07211 */ /* 0x000fe200078e10ff */
[----:B------:R-:W-:Y:S06]  /*cf70*/  @!P2 BRA `(.L_x_7951) ;  /* 0x000000000004a947 */ /* 0x000fec0003800000 */
[----:B--2---:R1:W-:Y:S02]  /*cf80*/  REDG.E.ADD.F32.FTZ.RN.STRONG.GPU desc[UR20][R62.64+-0x1c00], R61 ;  /* 0xffe4003d3e0079a6 */ /* 0x0043e4000c10f394 */
.L_x_7951:
[----:B------:R-:W-:Y:S05]  /*cf90*/  BSYNC B0 ;  /* 0x0000000000007941 */ /* 0x000fea0003800000 */
.L_x_7950:
[----:B-12---:R1:W2:Y:S01]  /*cfa0*/  LDS R61, [R160+0x1580] ;  /* 0x00158000a03d7984 */ /* 0x0062a20000000800 */
[----:B------:R-:W-:Y:S01]  /*cfb0*/  BSSY B0, `(.L_x_7952) ;  /* 0x0000005000007945 */ /* 0x000fe20003800000 */
[----:B------:R-:W-:Y:S02]  /*cfc0*/  LEA.HI.SX32 R122, R122, R89, 0x1b ;  /* 0x000000597a7a7211 */ /* 0x000fe400078fdaff */
[----:B------:R-:W-:Y:S01]  /*cfd0*/  LEA R60, R60, R77, 0x2 ;  /* 0x0000004d3c3c7211 */ /* 0x000fe200078e10ff */
[----:B------:R-:W-:Y:S06]  /*cfe0*/  @!P3 BRA `(.L_x_7953) ;  /* 0x000000000004b947 */ /* 0x000fec0003800000 */
[----:B--2---:R4:W-:Y:S02]  /*cff0*/  REDG.E.ADD.F32.FTZ.RN.STRONG.GPU desc[UR20][R62.64+-0x1b00], R61 ;  /* 0xffe5003d3e0079a6 */ /* 0x0049e4000c10f394 */
.L_x_7953:
[----:B------:R-:W-:Y:S05]  /*d000*/  BSYNC B0 ;  /* 0x0000000000007941 */ /* 0x000fea0003800000 */
.L_x_7952:
[----:B--2-4-:R2:W4:Y:S01]  /*d010*/  LDS R61, [R60+0x1680] ;  /* 0x001680003c3d7984 */ /* 0x0145220000000800 */
[----:B------:R-:W-:Y:S01]  /*d020*/  BSSY B0, `(.L_x_7954) ;  /* 0x0000004000007945 */ /* 0x000fe20003800000 */
[----:B0-----:R-:W-:-:S03]  /*d030*/  LEA R158, R122, R77, 0x2 ;  /* 0x0000004d7a9e7211 */ /* 0x001fc600078e10ff */
[----:B------:R-:W-:Y:S05]  /*d040*/  @!P4 BRA `(.L_x_7955) ;  /* 0x000000000004c947 */ /* 0x000fea0003800000 */
[----:B----4-:R0:W-:Y:S02]  /*d050*/  REDG.E.ADD.F32.FTZ.RN.STRONG.GPU desc[UR20][R62.64+-0x1a00], R61 ;  /* 0xffe6003d3e0079a6 */ /* 0x0101e4000c10f394 */
.L_x_7955:
[----:B------:R-:W-:Y:S05]  /*d060*/  BSYNC B0 ;  /* 0x0000000000007941 */ /* 0x000fea0003800000 */
.L_x_7954:
[----:B0---4-:R0:W4:Y:S01]  /*d070*/  LDS R61, [R158+0x1780] ;  /* 0x001780009e3d7984 */ /* 0x0111220000000800 */
[----:B------:R-:W-:Y:S01]  /*d080*/  BSSY B0, `(.L_x_7956) ;  /* 0x0000005000007945 */ /* 0x000fe20003800000 */
[C---:B--2---:R-:W-:Y:S02]  /*d090*/  IADD3 R60, R89.reuse, 0x200, RZ ;  /* 0x00000200593c7810 */ /* 0x044fe40007ffe0ff */
[----:B------:R-:W-:Y:S01]  /*d0a0*/  IADD3 R122, R89, 0x240, RZ ;  /* 0x00000240597a7810 */ /* 0x000fe20007ffe0ff */
[----:B------:R-:W-:Y:S06]  /*d0b0*/  @!P5 BRA `(.L_x_7957) ;  /* 0x000000000004d947 */ /* 0x000fec0003800000 */
[----:B----4-:R2:W-:Y:S02]  /*d0c0*/  REDG.E.ADD.F32.FTZ.RN.STRONG.GPU desc[UR20][R62.64+-0x1900], R61 ;  /* 0xffe7003d3e0079a6 */ /* 0x0105e4000c10f394 */
.L_x_7957:
[----:B------:R-:W-:Y:S05]  /*d0d0*/  BSYNC B0 ;  /* 0x0000000000007941 */ /* 0x000fea0003800000 */
.L_x_7956:
[----:B------:R-:W-:Y:S01]  /*d0e0*/  LEA.HI.SX32 R60, R60, R89, 0x1b ;  /* 0x000000593c3c7211 */ /* 0x000fe200078fdaff */
[----:B------:R-:W-:Y:S01]  /*d0f0*/  BSSY B0, `(.L_x_7958) ;  /* 0x0000010000007945 */ /* 0x000fe20003800000 */
[----:B------:R-:W-:Y:S02]  /*d100*/  ISETP.GE.AND P6, PT, R155, 0x201, PT ;  /* 0x000002019b00780c */ /* 0x000fe40003fc6270 */
[----:B------:R-:W-:Y:S02]  /*d110*/  LEA R60, R60, R77, 0x2 ;  /* 0x0000004d3c3c7211 */ /* 0x000fe400078e10ff */
[C---:B0-----:R-:W-:Y:S02]  /*d120*/  IADD3 R158, R89.reuse, 0x280, RZ ;  /* 0x00000280599e7810 */ /* 0x041fe40007ffe0ff */
[----:B------:R-:W-:Y:S01]  /*d130*/  LEA.HI.SX32 R122, R122, R89, 0x1b ;  /* 0x000000597a7a7211 */ /* 0x000fe200078fdaff */
[----:B--2-4-:R0:W2:Y:S01]  /*d140*/  LDS R61, [R60+0x1880] ;  /* 0x001880003c3d7984 */ /* 0x0140a20000000800 */
        /* <DEDUP_REMOVED lines=10> */
.L_x_7959:
[----:B------:R-:W-:Y:S05]  /*d1f0*/  BSYNC B0 ;  /* 0x0000000000007941 */ /* 0x000fea0003800000 */
.L_x_7958:
[----:B0-2---:R0:W1:Y:S01]  /*d200*/  LDS R61, [R122+0x1980] ;  /* 0x001980007a3d7984 */ /* 0x0050620000000800 */
[----:B------:R-:W-:Y:S01]  /*d210*/  BSSY B0, `(.L_x_7960) ;  /* 0x0000006000007945 */ /* 0x000fe20003800000 */
[----:B------:R-:W-:Y:S02]  /*d220*/  IADD3 R60, R89, 0x300, RZ ;  /* 0x00000300593c7810 */ /* 0x000fe40007ffe0ff */
[----:B------:R-:W-:Y:S02]  /*d230*/  LEA.HI.SX32 R160, R160, R89, 0x1b ;  /* 0x00000059a0a07211 */ /* 0x000fe400078fdaff */
[----:B------:R-:W-:Y:S01]  /*d240*/  LEA R158, R158, R77, 0x2 ;  /* 0x0000004d9e9e7211 */ /* 0x000fe200078e10ff */
[----:B------:R-:W-:Y:S06]  /*d250*/  @!P1 BRA `(.L_x_7961) ;  /* 0x0000000000049947 */ /* 0x000fec0003800000 */
[----:B-1----:R2:W-:Y:S02]  /*d260*/  REDG.E.ADD.F32.FTZ.RN.STRONG.GPU desc[UR20][R62.64+-0x1700], R61 ;  /* 0xffe9003d3e0079a6 */ /* 0x0025e4000c10f394 */
.L_x_7961:
[----:B------:R-:W-:Y:S05]  /*d270*/  BSYNC B0 ;  /* 0x0000000000007941 */ /* 0x000fea0003800000 */
.L_x_7960:
[----:B-12---:R1:W2:Y:S01]  /*d280*/  LDS R61, [R158+0x1a80] ;  /* 0x001a80009e3d7984 */ /* 0x0062a20000000800 */
[----:B------:R-:W-:Y:S01]  /*d290*/  BSSY B0, `(.L_x_7962) ;  /* 0x0000006000007945 */ /* 0x000fe20003800000 */
[----:B0-----:R-:W-:Y:S02]  /*d2a0*/  IADD3 R122, R89, 0x340, RZ ;  /* 0x00000340597a7810 */ /* 0x001fe40007ffe0ff */
[----:B------:R-:W-:Y:S02]  /*d2b0*/  LEA.HI.SX32 R60, R60, R89, 0x1b ;  /* 0x000000593c3c7211 */ /* 0x000fe400078fdaff */
[----:B------:R-:W-:Y:S01]  /*d2c0*/  LEA R160, R160, R77, 0x2 ;  /* 0x0000004da0a07211 */ /* 0x000fe200078e10ff */
[----:B------:R-:W-:Y:S06]  /*d2d0*/  @!P2 BRA `(.L_x_7963) ;  /* 0x000000000004a947 */ /* 0x000fec0003800000 */
[----:B--2---:R0:W-:Y:S02]  /*d2e0*/  REDG.E.ADD.F32.FTZ.RN.STRONG.GPU desc[UR20][R62.64+-0x1600], R61 ;  /* 0xffea003d3e0079a6 */ /* 0x0041e4000c10f394 */
.L_x_7963:
[----:B------:R-:W-:Y:S05]  /*d2f0*/  BSYNC B0 ;  /* 0x0000000000007941 */ /* 0x000fea0003800000 */
.L_x_7962:
[----:B0-2---:R0:W2:Y:S01]  /*d300*/  LDS R61, [R160+0x1b80] ;  /* 0x001b8000a03d7984 */ /* 0x0050a20000000800 */
[----:B------:R-:W-:Y:S01]  /*d310*/  BSSY B0, `(.L_x_7964) ;  /* 0x0000005000007945 */ /* 0x000fe20003800000 */
[----:B------:R-:W-:Y:S02]  /*d320*/  LEA.HI.SX32 R122, R122, R89, 0x1b ;  /* 0x000000597a7a7211 */ /* 0x000fe400078fdaff */
[----:B------:R-:W-:Y:S01]  /*d330*/  LEA R60, R60, R77, 0x2 ;  /* 0x0000004d3c3c7211 */ /* 0x000fe200078e10ff */
[----:B------:R-:W-:Y:S06]  /*d340*/  @!P3 BRA `(.L_x_7965) ;  /* 0x000000000004b947 */ /* 0x000fec0003800000 */
[----:B--2---:R4:W-:Y:S02]  /*d350*/  REDG.E.ADD.F32.FTZ.RN.STRONG.GPU desc[UR20][R62.64+-0x1500], R61 ;  /* 0xffeb003d3e0079a6 */ /* 0x0049e4000c10f394 */
.L_x_7965:
[----:B------:R-:W-:Y:S05]  /*d360*/  BSYNC B0 ;  /* 0x0000000000007941 */ /* 0x000fea0003800000 */
.L_x_7964:
[----:B--2-4-:R2:W4:Y:S01]  /*d370*/  LDS R61, [R60+0x1c80] ;  /* 0x001c80003c3d7984 */ /* 0x0145220000000800 */
[----:B------:R-:W-:Y:S01]  /*d380*/  BSSY B0, `(.L_x_7966) ;  /* 0x0000004000007945 */ /* 0x000fe20003800000 */
[----:B-1----:R-:W-:-:S03]  /*d390*/  LEA R158, R122, R77, 0x2 ;  /* 0x0000004d7a9e7211 */ /* 0x002fc600078e10ff */
[----:B------:R-:W-:Y:S05]  /*d3a0*/  @!P4 BRA `(.L_x_7967) ;  /* 0x000000000004c947 */ /* 0x000fea0003800000 */
[----:B----4-:R1:W-:Y:S02]  /*d3b0*/  REDG.E.ADD.F32.FTZ.RN.STRONG.GPU desc[UR20][R62.64+-0x1400], R61 ;  /* 0xffec003d3e0079a6 */ /* 0x0103e4000c10f394 */
.L_x_7967:
[----:B------:R-:W-:Y:S05]  /*d3c0*/  BSYNC B0 ;  /* 0x0000000000007941 */ /* 0x000fea0003800000 */
.L_x_7966:
[----:B-1--4-:R1:W4:Y:S01]  /*d3d0*/  LDS R61, [R158+0x1d80] ;  /* 0x001d80009e3d7984 */ /* 0x0123220000000800 */
[----:B------:R-:W-:Y:S01]  /*d3e0*/  BSSY B0, `(.L_x_7968) ;  /* 0x0000005000007945 */ /* 0x000fe20003800000 */
[C---:B--2---:R-:W-:Y:S02]  /*d3f0*/  IADD3 R60, R89.reuse, 0x380, RZ ;  /* 0x00000380593c7810 */ /* 0x044fe40007ffe0ff */
[----:B------:R-:W-:Y:S01]  /*d400*/  IADD3 R122, R89, 0x3c0, RZ ;  /* 0x000003c0597a7810 */ /* 0x000fe20007ffe0ff */
[----:B------:R-:W-:Y:S06]  /*d410*/  @!P5 BRA `(.L_x_7969) ;  /* 0x000000000004d947 */ /* 0x000fec0003800000 */
[----:B----4-:R2:W-:Y:S02]  /*d420*/  REDG.E.ADD.F32.FTZ.RN.STRONG.GPU desc[UR20][R62.64+-0x1300], R61 ;  /* 0xffed003d3e0079a6 */ /* 0x0105e4000c10f394 */
.L_x_7969:
[----:B------:R-:W-:Y:S05]  /*d430*/  BSYNC B0 ;  /* 0x0000000000007941 */ /* 0x000fea0003800000 */
.L_x_7968:
[----:B------:R-:W-:Y:S01]  /*d440*/  LEA.HI.SX32 R60, R60, R89, 0x1b ;  /* 0x000000593c3c7211 */ /* 0x000fe200078fdaff */
[----:B------:R-:W-:Y:S01]  /*d450*/  BSSY B0, `(.L_x_7970) ;  /* 0x0000010000007945 */ /* 0x000fe20003800000 */
[----:B------:R-:W-:Y:S02]  /*d460*/  ISETP.GE.AND P6, PT, R155, 0x381, PT ;  /* 0x000003819b00780c */ /* 0x000fe40003fc6270 */
[----:B------:R-:W-:Y:S02]  /*d470*/  LEA R60, R60, R77, 0x2 ;  /* 0x0000004d3c3c7211 */ /* 0x000fe400078e10ff */
[C---:B-1----:R-:W-:Y:S02]  /*d480*/  IADD3 R158, R89.reuse, 0x400, RZ ;  /* 0x00000400599e7810 */ /* 0x042fe40007ffe0ff */
[----:B------:R-:W-:Y:S01]  /*d490*/  LEA.HI.SX32 R122, R122, R89, 0x1b ;  /* 0x000000597a7a7211 */ /* 0x000fe200078fdaff */
[----:B--2-4-:R1:W2:Y:S01]  /*d4a0*/  LDS R61, [R60+0x1e80] ;  /* 0x001e80003c3d7984 */ /* 0x0142a20000000800 */
        /* <DEDUP_REMOVED lines=10> */
.L_x_7971:
[----:B------:R-:W-:Y:S05]  /*d550*/  BSYNC B0 ;  /* 0x0000000000007941 */ /* 0x000fea0003800000 */
.L_x_7970:
[----:B0-2---:R0:W1:Y:S01]  /*d560*/  LDS R61, [R122+0x1f80] ;  /* 0x001f80007a3d7984 */ /* 0x0050620000000800 */
[----:B------:R-:W-:Y:S01]  /*d570*/  BSSY B0, `(.L_x_7972) ;  /* 0x0000006000007945 */ /* 0x000fe20003800000 */
[----:B------:R-:W-:Y:S02]  /*d580*/  IADD3 R60, R89, 0x480, RZ ;  /* 0x00000480593c7810 */ /* 0x000fe40007ffe0ff */
[----:B------:R-:W-:Y:S02]  /*d590*/  LEA.HI.SX32 R160, R160, R89, 0x1b ;  /* 0x00000059a0a07211 */ /* 0x000fe400078fdaff */
[----:B------:R-:W-:Y:S01]  /*d5a0*/  LEA R158, R158, R77, 0x2 ;  /* 0x0000004d9e9e7211 */ /* 0x000fe200078e10ff */
[----:B------:R-:W-:Y:S06]  /*d5b0*/  @!P1 BRA `(.L_x_7973) ;  /* 0x0000000000049947 */ /* 0x000fec0003800000 */
[----:B-1----:R2:W-:Y:S02]  /*d5c0*/  REDG.E.ADD.F32.FTZ.RN.STRONG.GPU desc[UR20][R62.64+-0x1100], R61 ;  /* 0xffef003d3e0079a6 */ /* 0x0025e4000c10f394 */
.L_x_7973:
[----:B------:R-:W-:Y:S05]  /*d5d0*/  BSYNC B0 ;  /* 0x0000000000007941 */ /* 0x000fea0003800000 */
.L_x_7972:
[----:B-12---:R1:W2:Y:S01]  /*d5e0*/  LDS R61, [R158+0x2080] ;  /* 0x002080009e3d7984 */ /* 0x0062a20000000800 */
[----:B------:R-:W-:Y:S01]  /*d5f0*/  BSSY B0, `(.L_x_7974) ;  /* 0x0000006000007945 */ /* 0x000fe20003800000 */
[----:B0-----:R-:W-:Y:S02]  /*d600*/  IADD3 R122, R89, 0x4c0, RZ ;  /* 0x000004c0597a7810 */ /* 0x001fe40007ffe0ff */
[----:B------:R-:W-:Y:S02]  /*d610*/  LEA.HI.SX32 R60, R60, R89, 0x1b ;  /* 0x000000593c3c7211 */ /* 0x000fe400078fdaff */
[----:B------:R-:W-:Y:S01]  /*d620*/  LEA R160, R160, R77, 0x2 ;  /* 0x0000004da0a07211 */ /* 0x000fe200078e10ff */
[----:B------:R-:W-:Y:S06]  /*d630*/  @!P2 BRA `(.L_x_7975) ;  /* 0x000000000004a947 */ /* 0x000fec0003800000 */
[----:B--2---:R0:W-:Y:S02]  /*d640*/  REDG.E.ADD.F32.FTZ.RN.STRONG.GPU desc[UR20][R62.64+-0x1000], R61 ;  /* 0xfff0003d3e0079a6 */ /* 0x0041e4000c10f394 */
.L_x_7975:
[----:B------:R-:W-:Y:S05]  /*d650*/  BSYNC B0 ;  /* 0x0000000000007941 */ /* 0x000fea0003800000 */
.L_x_7974:
[----:B0-2---:R0:W2:Y:S01]  /*d660*/  LDS R61, [R160+0x2180] ;  /* 0x00218000a03d7984 */ /* 0x0050a20000000800 */
[----:B------:R-:W-:Y:S01]  /*d670*/  BSSY B0, `(.L_x_7976) ;  /* 0x0000005000007945 */ /* 0x000fe20003800000 */
[----:B------:R-:W-:Y:S02]  /*d680*/  LEA.HI.SX32 R122, R122, R89, 0x1b ;  /* 0x000000597a7a7211 */ /* 0x000fe400078fdaff */
[----:B------:R-:W-:Y:S01]  /*d690*/  LEA R60, R60, R77, 0x2 ;  /* 0x0000004d3c3c7211 */ /* 0x000fe200078e10ff */
[----:B------:R-:W-:Y:S06]  /*d6a0*/  @!P3 BRA `(.L_x_7977) ;  /* 0x000000000004b947 */ /* 0x000fec0003800000 */
[----:B--2---:R4:W-:Y:S02]  /*d6b0*/  REDG.E.ADD.F32.FTZ.RN.STRONG.GPU desc[UR20][R62.64+-0xf00], R61 ;  /* 0xfff1003d3e0079a6 */ /* 0x0049e4000c10f394 */
.L_x_7977:
[----:B------:R-:W-:Y:S05]  /*d6c0*/  BSYNC B0 ;  /* 0x0000000000007941 */ /* 0x000fea0003800000 */
.L_x_7976:
[----:B--2-4-:R2:W4:Y:S01]  /*d6d0*/  LDS R61, [R60+0x2280] ;  /* 0x002280003c3d7984 */ /* 0x0145220000000800 */
[----:B------:R-:W-:Y:S01]  /*d6e0*/  BSSY B0, `(.L_x_7978) ;  /* 0x0000004000007945 */ /* 0x000fe20003800000 */
[----:B-1----:R-:W-:-:S03]  /*d6f0*/  LEA R158, R122, R77, 0x2 ;  /* 0x0000004d7a9e7211 */ /* 0x002fc600078e10ff */
[----:B------:R-:W-:Y:S05]  /*d700*/  @!P4 BRA `(.L_x_7979) ;  /* 0x000000000004c947 */ /* 0x000fea0003800000 */
[----:B----4-:R1:W-:Y:S02]  /*d710*/  REDG.E.ADD.F32.FTZ.RN.STRONG.GPU desc[UR20][R62.64+-0xe00], R61 ;  /* 0xfff2003d3e0079a6 */ /* 0x0103e4000c10f394 */
.L_x_7979:
[----:B------:R-:W-:Y:S05]  /*d720*/  BSYNC B0 ;  /* 0x0000000000007941 */ /* 0x000fea0003800000 */
.L_x_7978:
[----:B-1--4-:R1:W4:Y:S01]  /*d730*/  LDS R61, [R158+0x2380] ;  /* 0x002380009e3d7984 */ /* 0x0123220000000800 */
[----:B------:R-:W-:Y:S01]  /*d740*/  BSSY B0, `(.L_x_7980) ;  /* 0x0000005000007945 */ /* 0x000fe20003800000 */
[C---:B--2---:R-:W-:Y:S02]  /*d750*/  IADD3 R60, R89.reuse, 0x500, RZ ;  /* 0x00000500593c7810 */ /* 0x044fe40007ffe0ff */
[----:B------:R-:W-:Y:S01]  /*d760*/  IADD3 R122, R89, 0x540, RZ ;  /* 0x00000540597a7810 */ /* 0x000fe20007ffe0ff */
[----:B------:R-:W-:Y:S06]  /*d770*/  @!P5 BRA `(.L_x_7981) ;  /* 0x000000000004d947 */ /* 0x000fec0003800000 */
[----:B----4-:R2:W-:Y:S02]  /*d780*/  REDG.E.ADD.F32.FTZ.RN.STRONG.GPU desc[UR20][R62.64+-0xd00], R61 ;  /* 0xfff3003d3e0079a6 */ /* 0x0105e4000c10f394 */
.L_x_7981:
[----:B------:R-:W-:Y:S05]  /*d790*/  BSYNC B0 ;  /* 0x0000000000007941 */ /* 0x000fea0003800000 */
.L_x_7980:
        /* <DEDUP_REMOVED lines=17> */
.L_x_7983:
[----:B------:R-:W-:Y:S05]  /*d8b0*/  BSYNC B0 ;  /* 0x0000000000007941 */ /* 0x000fea0003800000 */
.L_x_7982:
[----:B0-2---:R0:W1:Y:S01]  /*d8c0*/  LDS R61, [R122+0x2580] ;  /* 0x002580007a3d7984 */ /* 0x0050620000000800 */
[----:B------:R-:W-:Y:S01]  /*d8d0*/  BSSY B0, `(.L_x_7984) ;  /* 0x0000006000007945 */ /* 0x000fe20003800000 */
[----:B------:R-:W-:Y:S02]  /*d8e0*/  IADD3 R60, R89, 0x600, RZ ;  /* 0x00000600593c7810 */ /* 0x000fe40007ffe0ff */
[----:B------:R-:W-:Y:S02]  /*d8f0*/  LEA.HI.SX32 R160, R160, R89, 0x1b ;  /* 0x00000059a0a07211 */ /* 0x000fe400078fdaff */
[----:B------:R-:W-:Y:S01]  /*d900*/  LEA R158, R158, R77, 0x2 ;  /* 0x0000004d9e9e7211 */ /* 0x000fe200078e10ff */
[----:B------:R-:W-:Y:S06]  /*d910*/  @!P1 BRA `(.L_x_7985) ;  /* 0x0000000000049947 */ /* 0x000fec0003800000 */
[----:B-1----:R2:W-:Y:S02]  /*d920*/  REDG.E.ADD.F32.FTZ.RN.STRONG.GPU desc[UR20][R62.64+-0xb00], R61 ;  /* 0xfff5003d3e0079a6 */ /* 0x0025e4000c10f394 */
.L_x_7985:
[----:B------:R-:W-:Y:S05]  /*d930*/  BSYNC B0 ;  /* 0x0000000000007941 */ /* 0x000fea0003800000 */
.L_x_7984:
[----:B-12---:R1:W2:Y:S01]  /*d940*/  LDS R61, [R158+0x2680] ;  /* 0x002680009e3d7984 */ /* 0x0062a20000000800 */
[----:B------:R-:W-:Y:S01]  /*d950*/  BSSY B0, `(.L_x_7986) ;  /* 0x0000006000007945 */ /* 0x000fe20003800000 */
[----:B0-----:R-:W-:Y:S02]  /*d960*/  IADD3 R122, R89, 0x640, RZ ;  /* 0x00000640597a7810 */ /* 0x001fe40007ffe0ff */
[----:B------:R-:W-:Y:S02]  /*d970*/  LEA.HI.SX32 R60, R60, R89, 0x1b ;  /* 0x000000593c3c7211 */ /* 0x000fe400078fdaff */
[----:B------:R-:W-:Y:S01]  /*d980*/  LEA R160, R160, R77, 0x2 ;  /* 0x0000004da0a07211 */ /* 0x000fe200078e10ff */
[----:B------:R-:W-:Y:S06]  /*d990*/  @!P2 BRA `(.L_x_7987) ;  /* 0x000000000004a947 */ /* 0x000fec0003800000 */
[----:B--2---:R0:W-:Y:S02]  /*d9a0*/  REDG.E.ADD.F32.FTZ.RN.STRONG.GPU desc[UR20][R62.64+-0xa00], R61 ;  /* 0xfff6003d3e0079a6 */ /* 0x0041e4000c10f394 */
.L_x_7987:
[----:B------:R-:W-:Y:S05]  /*d9b0*/  BSYNC B0 ;  /* 0x0000000000007941 */ /* 0x000fea0003800000 */
.L_x_7986:
[----:B0-2---:R0:W2:Y:S01]  /*d9c0*/  LDS R61, [R160+0x2780] ;  /* 0x00278000a03d7984 */ /* 0x0050a20000000800 */
[----:B------:R-:W-:Y:S01]  /*d9d0*/  BSSY B0, `(.L_x_7988) ;  /* 0x0000005000007945 */ /* 0x000fe20003800000 */
[----:B------:R-:W-:Y:S02]  /*d9e0*/  LEA.HI.SX32 R122, R122, R89, 0x1b ;  /* 0x000000597a7a7211 */ /* 0x000fe400078fdaff */
[----:B------:R-:W-:Y:S01]  /*d9f0*/  LEA R60, R60, R77, 0x2 ;  /* 0x0000004d3c3c7211 */ /* 0x000fe200078e10ff */
[----:B------:R-:W-:Y:S06]  /*da00*/  @!P3 BRA `(.L_x_7989) ;  /* 0x000000000004b947 */ /* 0x000fec0003800000 */
[----:B--2---:R4:W-:Y:S02]  /*da10*/  REDG.E.ADD.F32.FTZ.RN.STRONG.GPU desc[UR20][R62.64+-0x900], R61 ;  /* 0xfff7003d3e0079a6 */ /* 0x0049e4000c10f394 */
.L_x_7989:
[----:B------:R-:W-:Y:S05]  /*da20*/  BSYNC B0 ;  /* 0x0000000000007941 */ /* 0x000fea0003800000 */
.L_x_7988:
[----:B--2-4-:R2:W4:Y:S01]  /*da30*/  LDS R61, [R60+0x2880] ;  /* 0x002880003c3d7984 */ /* 0x0145220000000800 */
[----:B------:R-:W-:Y:S01]  /*da40*/  BSSY B0, `(.L_x_7990) ;  /* 0x0000004000007945 */ /* 0x000fe20003800000 */
[----:B-1----:R-:W-:-:S03]  /*da50*/  LEA R158, R122, R77, 0x2 ;  /* 0x0000004d7a9e7211 */ /* 0x002fc600078e10ff */
[----:B------:R-:W-:Y:S05]  /*da60*/  @!P4 BRA `(.L_x_7991) ;  /* 0x000000000004c947 */ /* 0x000fea0003800000 */
[----:B----4-:R1:W-:Y:S02]  /*da70*/  REDG.E.ADD.F32.FTZ.RN.STRONG.GPU desc[UR20][R62.64+-0x800], R61 ;  /* 0xfff8003d3e0079a6 */ /* 0x0103e4000c10f394 */
.L_x_7991:
[----:B------:R-:W-:Y:S05]  /*da80*/  BSYNC B0 ;  /* 0x0000000000007941 */ /* 0x000fea0003800000 */
.L_x_7990:
[----:B-1--4-:R1:W4:Y:S01]  /*da90*/  LDS R61, [R158+0x2980] ;  /* 0x002980009e3d7984 */ /* 0x0123220000000800 */
[----:B------:R-:W-:Y:S01]  /*daa0*/  BSSY B0, `(.L_x_7992) ;  /* 0x0000005000007945 */ /* 0x000fe20003800000 */
[C---:B--2---:R-:W-:Y:S02]  /*dab0*/  IADD3 R60, R89.reuse, 0x680, RZ ;  /* 0x00000680593c7810 */ /* 0x044fe40007ffe0ff */
[----:B------:R-:W-:Y:S01]  /*dac0*/  IADD3 R122, R89, 0x6c0, RZ ;  /* 0x000006c0597a7810 */ /* 0x000fe20007ffe0ff */
[----:B------:R-:W-:Y:S06]  /*dad0*/  @!P5 BRA `(.L_x_7993) ;  /* 0x000000000004d947 */ /* 0x000fec0003800000 */
[----:B----4-:R2:W-:Y:S02]  /*dae0*/  REDG.E.ADD.F32.FTZ.RN.STRONG.GPU desc[UR20][R62.64+-0x700], R61 ;  /* 0xfff9003d3e0079a6 */ /* 0x0105e4000c10f394 */
.L_x_7993:
[----:B------:R-:W-:Y:S05]  /*daf0*/  BSYNC B0 ;  /* 0x0000000000007941 */ /* 0x000fea0003800000 */
.L_x_7992:
        /* <DEDUP_REMOVED lines=17> */
.L_x_7995:
[----:B------:R-:W-:Y:S05]  /*dc10*/  BSYNC B0 ;  /* 0x0000000000007941 */ /* 0x000fea0003800000 */
.L_x_7994:
[----:B0-2---:R0:W1:Y:S01]  /*dc20*/  LDS R61, [R122+0x2b80] ;  /* 0x002b80007a3d7984 */ /* 0x0050620000000800 */
[----:B------:R-:W-:Y:S01]  /*dc30*/  BSSY B0, `(.L_x_7996) ;  /* 0x0000006000007945 */ /* 0x000fe20003800000 */
[----:B------:R-:W-:Y:S02]  /*dc40*/  IADD3 R60, R89, 0x780, RZ ;  /* 0x00000780593c7810 */ /* 0x000fe40007ffe0ff */
[----:B------:R-:W-:Y:S02]  /*dc50*/  LEA.HI.SX32 R160, R160, R89, 0x1b ;  /* 0x00000059a0a07211 */ /* 0x000fe400078fdaff */
[----:B------:R-:W-:Y:S01]  /*dc60*/  LEA R158, R158, R77, 0x2 ;  /* 0x0000004d9e9e7211 */ /* 0x000fe200078e10ff */
[----:B------:R-:W-:Y:S06]  /*dc70*/  @!P1 BRA `(.L_x_7997) ;  /* 0x0000000000049947 */ /* 0x000fec0003800000 */
[----:B-1----:R2:W-:Y:S02]  /*dc80*/  REDG.E.ADD.F32.FTZ.RN.STRONG.GPU desc[UR20][R62.64+-0x500], R61 ;  /* 0xfffb003d3e0079a6 */ /* 0x0025e4000c10f394 */
.L_x_7997:
[----:B------:R-:W-:Y:S05]  /*dc90*/  BSYNC B0 ;  /* 0x0000000000007941 */ /* 0x000fea0003800000 */
.L_x_7996:
[----:B-12---:R1:W2:Y:S01]  /*dca0*/  LDS R61, [R158+0x2c80] ;  /* 0x002c80009e3d7984 */ /* 0x0062a20000000800 */
[----:B------:R-:W-:Y:S01]  /*dcb0*/  BSSY B0, `(.L_x_7998) ;  /* 0x0000006000007945 */ /* 0x000fe20003800000 */
[----:B0-----:R-:W-:Y:S02]  /*dcc0*/  IADD3 R122, R89, 0x7c0, RZ ;  /* 0x000007c0597a7810 */ /* 0x001fe40007ffe0ff */
[----:B------:R-:W-:Y:S02]  /*dcd0*/  LEA.HI.SX32 R60, R60, R89, 0x1b ;  /* 0x000000593c3c7211 */ /* 0x000fe400078fdaff */
[----:B------:R-:W-:Y:S01]  /*dce0*/  LEA R160, R160, R77, 0x2 ;  /* 0x0000004da0a07211 */ /* 0x000fe200078e10ff */
[----:B------:R-:W-:Y:S06]  /*dcf0*/  @!P2 BRA `(.L_x_7999) ;  /* 0x000000000004a947 */ /* 0x000fec0003800000 */
[----:B--2---:R0:W-:Y:S02]  /*dd00*/  REDG.E.ADD.F32.FTZ.RN.STRONG.GPU desc[UR20][R62.64+-0x400], R61 ;  /* 0xfffc003d3e0079a6 */ /* 0x0041e4000c10f394 */
.L_x_7999:
[----:B------:R-:W-:Y:S05]  /*dd10*/  BSYNC B0 ;  /* 0x0000000000007941 */ /* 0x000fea0003800000 */
.L_x_7998:
[----:B0-2---:R0:W2:Y:S01]  /*dd20*/  LDS R61, [R160+0x2d80] ;  /* 0x002d8000a03d7984 */ /* 0x0050a20000000800 */
[----:B------:R-:W-:Y:S01]  /*dd30*/  BSSY B0, `(.L_x_8000) ;  /* 0x0000005000007945 */ /* 0x000fe20003800000 */
[----:B------:R-:W-:Y:S02]  /*dd40*/  LEA.HI.SX32 R122, R122, R89, 0x1b ;  /* 0x000000597a7a7211 */ /* 0x000fe400078fdaff */
[----:B------:R-:W-:Y:S01]  /*dd50*/  LEA R60, R60, R77, 0x2 ;  /* 0x0000004d3c3c7211 */ /* 0x000fe200078e10ff */
[----:B------:R-:W-:Y:S06]  /*dd60*/  @!P3 BRA `(.L_x_8001) ;  /* 0x000000000004b947 */ /* 0x000fec0003800000 */
[----:B--2---:R4:W-:Y:S02]  /*dd70*/  REDG.E.ADD.F32.FTZ.RN.STRONG.GPU desc[UR20][R62.64+-0x300], R61 ;  /* 0xfffd003d3e0079a6 */ /* 0x0049e4000c10f394 */
.L_x_8001:
[----:B------:R-:W-:Y:S05]  /*dd80*/  BSYNC B0 ;  /* 0x0000000000007941 */ /* 0x000fea0003800000 */
.L_x_8000:
[----:B--2-4-:R2:W4:Y:S01]  /*dd90*/  LDS R61, [R60+0x2e80] ;  /* 0x002e80003c3d7984 */ /* 0x0145220000000800 */
[----:B------:R-:W-:Y:S01]  /*dda0*/  BSSY B0, `(.L_x_8002) ;  /* 0x0000004000007945 */ /* 0x000fe20003800000 */
[----:B------:R-:W-:-:S03]  /*ddb0*/  LEA R122, R122, R77, 0x2 ;  /* 0x0000004d7a7a7211 */ /* 0x000fc600078e10ff */
[----:B------:R-:W-:Y:S05]  /*ddc0*/  @!P4 BRA `(.L_x_8003) ;  /* 0x000000000004c947 */ /* 0x000fea0003800000 */
[----:B----4-:R4:W-:Y:S02]  /*ddd0*/  REDG.E.ADD.F32.FTZ.RN.STRONG.GPU desc[UR20][R62.64+-0x200], R61 ;  /* 0xfffe003d3e0079a6 */ /* 0x0109e4000c10f394 */
.L_x_8003:
[----:B------:R-:W-:Y:S05]  /*dde0*/  BSYNC B0 ;  /* 0x0000000000007941 */ /* 0x000fea0003800000 */
.L_x_8002:
[----:B----4-:R4:W0:Y:S01]  /*ddf0*/  LDS R61, [R122+0x2f80] ;  /* 0x002f80007a3d7984 */ /* 0x0108220000000800 */
[----:B------:R-:W-:Y:S01]  /*de00*/  BSSY B0, `(.L_x_8004) ;  /* 0x0000004000007945 */ /* 0x000fe20003800000 */
[----:B--2---:R-:W-:-:S03]  /*de10*/  FADD.FTZ R60, R157, R120 ;  /* 0x000000789d3c7221 */ /* 0x004fc60000010000 */
[----:B------:R-:W-:Y:S05]  /*de20*/  @!P5 BRA `(.L_x_8005) ;  /* 0x000000000004d947 */ /* 0x000fea0003800000 */
[----:B0-----:R2:W-:Y:S02]  /*de30*/  REDG.E.ADD.F32.FTZ.RN.STRONG.GPU desc[UR20][R62.64+-0x100], R61 ;  /* 0xffff003d3e0079a6 */ /* 0x0015e4000c10f394 */
.L_x_8005:
[----:B------:R-:W-:Y:S05]  /*de40*/  BSYNC B0 ;  /* 0x0000000000007941 */ /* 0x000fea0003800000 */
.L_x_8004:
[----:B------:R-:W5:Y:S01]  /*de50*/  SHFL.DOWN PT, R120, R159, 0x1, 0x1f ;  /* 0x08201f009f787f89 */ /* 0x000f6200000e0000 */
[----:B------:R-:W-:Y:S01]  /*de60*/  ISETP.GT.AND P1, PT, R88, 0x1e, PT ;  /* 0x0000001e5800780c */ /* 0x000fe20003f24270 */
[----:B------:R-:W-:Y:S01]  /*de70*/  FFMA.FTZ R112, R112, R162, R121 ;  /* 0x000000a270707223 */ /* 0x000fe20000010079 */
[----:B0-2---:R-:W-:Y:S01]  /*de80*/  MOV R61, R159 ;  /* 0x0000009f003d7202 */ /* 0x005fe20000000f00 */
[----:B------:R-:W0:Y:S01]  /*de90*/  SHFL.DOWN PT, R157, R127, 0x1, 0x1f ;  /* 0x08201f007f9d7f89 */ /* 0x000e2200000e0000 */
[----:B------:R-:W-:Y:S01]  /*dea0*/  MOV R62, R127 ;  /* 0x0000007f003e7202 */ /* 0x000fe20000000f00 */
[----:B------:R-:W-:Y:S01]  /*deb0*/  FFMA.FTZ R128, R223, R128, R130 ;  /* 0x00000080df807223 */ /* 0x000fe20000010082 */
[----:B------:R-:W-:Y:S01]  /*dec0*/  MOV R63, R225 ;  /* 0x000000e1003f7202 */ /* 0x000fe20000000f00 */
[----:B----4-:R-:W2:Y:S01]  /*ded0*/  SHFL.DOWN PT, R122, R225, 0x1, 0x1f ;  /* 0x08201f00e17a7f89 */ /* 0x010ea200000e0000 */
[----:B------:R-:W-:Y:S01]  /*dee0*/  FFMA.FTZ R125, R222, R125, R129 ;  /* 0x0000007dde7d7223 */ /* 0x000fe20000010081 */
[----:B------:R-:W-:Y:S01]  /*def0*/  FFMA.FTZ R220, R220, R131, R133 ;  /* 0x00000083dcdc7223 */ /* 0x000fe20000010085 */
[----:B------:R-:W-:Y:S01]  /*df00*/  FFMA.FTZ R111, R111, R124, R128 ;  /* 0x0000007c6f6f7223 */ /* 0x000fe20000010080 */
[----:B------:R-:W4:Y:S01]  /*df10*/  SHFL.DOWN PT, R155, R60, 0x1, 0x1f ;  /* 0x08201f003c9b7f89 */ /* 0x000f2200000e0000 */
[----:B------:R-:W-:Y:S01]  /*df20*/  FFMA.FTZ R110, R110, R123, R125 ;  /* 0x0000007b6e6e7223 */ /* 0x000fe2000001007d */
[----:B------:R-:W-:Y:S01]  /*df30*/  FFMA.FTZ R109, R109, R156, R220 ;  /* 0x0000009c6d6d7223 */ /* 0x000fe200000100dc */
[----:B------:R-:W-:Y:S01]  /*df40*/  FADD.FTZ R31, R112, R31 ;  /* 0x0000001f701f7221 */ /* 0x000fe20000010000 */
[----:B------:R-:W-:Y:S01]  /*df50*/  FADD.FTZ R30, R111, R30 ;  /* 0x0000001e6f1e7221 */ /* 0x000fe20000010000 */
[----:B------:R-:W-:Y:S01]  /*df60*/  FADD.FTZ R29, R110, R29 ;  /* 0x0000001d6e1d7221 */ /* 0x000fe20000010000 */
[----:B------:R-:W-:Y:S01]  /*df70*/  FADD.FTZ R28, R109, R28 ;  /* 0x0000001c6d1c7221 */ /* 0x000fe20000010000 */
[----:B------:R-:W-:Y:S01]  /*df80*/  FFMA.FTZ R137, R218, R137, R139 ;  /* 0x00000089da897223 */ /* 0x000fe2000001008b */
[----:B------:R-:W-:Y:S01]  /*df90*/  FMUL.FTZ R106, R106, R189 ;  /* 0x000000bd6a6a7220 */ /* 0x000fe20000410000 */
[----:B------:R-:W-:Y:S01]  /*dfa0*/  FMUL.FTZ R154, R115, R154 ;  /* 0x0000009a739a7220 */ /* 0x000fe20000410000 */
[----:B------:R-:W-:Y:S01]  /*dfb0*/  FMUL.FTZ R91, R91, R188 ;  /* 0x000000bc5b5b7220 */ /* 0x000fe20000410000 */
[----:B------:R-:W-:Y:S01]  /*dfc0*/  FFMA.FTZ R108, R108, R135, R137 ;  /* 0x000000876c6c7223 */ /* 0x000fe20000010089 */
[----:B-----5:R-:W-:Y:S01]  /*dfd0*/  @!P1 FADD.FTZ R61, R61, R120 ;  /* 0x000000783d3d9221 */ /* 0x020fe20000010000 */
[----:B------:R-:W-:Y:S01]  /*dfe0*/  FFMA.FTZ R105, R105, R173, R106 ;  /* 0x000000ad69697223 */ /* 0x000fe2000001006a */
[----:B------:R-:W-:Y:S01]  /*dff0*/  FFMA.FTZ R209, R209, R150, R154 ;  /* 0x00000096d1d17223 */ /* 0x000fe2000001009a */
[----:B------:R-:W-:Y:S01]  /*e000*/  FADD.FTZ R27, R108, R27 ;  /* 0x0000001b6c1b7221 */ /* 0x000fe20000010000 */
[----:B0-----:R-:W-:Y:S01]  /*e010*/  @!P1 FADD.FTZ R62, R62, R157 ;  /* 0x0000009d3e3e9221 */ /* 0x001fe20000010000 */
[----:B------:R-:W0:Y:S01]  /*e020*/  SHFL.DOWN PT, R120, R61, 0x2, 0x1f ;  /* 0x08401f003d787f89 */ /* 0x000e2200000e0000 */
[----:B------:R-:W-:Y:S01]  /*e030*/  FFMA.FTZ R90, R90, R172, R91 ;  /* 0x000000ac5a5a7223 */ /* 0x000fe2000001005b */
[-C--:B------:R-:W-:Y:S01]  /*e040*/  FFMA.FTZ R42, R58, R105.reuse, R42 ;  /* 0x000000693a2a7223 */ /* 0x080fe2000001002a */
[----:B--2---:R-:W-:Y:S01]  /*e050*/  @!P1 FADD.FTZ R63, R63, R122 ;  /* 0x0000007a3f3f9221 */ /* 0x004fe20000010000 */
[----:B------:R-:W-:Y:S01]  /*e060*/  FFMA.FTZ R114, R114, R105, R209 ;  /* 0x0000006972727223 */ /* 0x000fe200000100d1 */
[----:B------:R-:W-:Y:S01]  /*e070*/  ISETP.NE.AND P2, PT, R88, RZ, PT ;  /* 0x000000ff5800720c */ /* 0x000fe20003f45270 */
[----:B------:R-:W-:Y:S01]  /*e080*/  FMUL.FTZ R118, R118, R191 ;  /* 0x000000bf76767220 */ /* 0x000fe20000410000 */
[----:B----4-:R-:W-:Y:S01]  /*e090*/  @!P1 FADD.FTZ R60, R155, R60 ;  /* 0x0000003c9b3c9221 */ /* 0x010fe20000010000 */
[----:B------:R-:W2:Y:S01]  /*e0a0*/  SHFL.DOWN PT, R122, R63, 0x2, 0x1f ;  /* 0x08401f003f7a7f89 */ /* 0x000ea200000e0000 */
[----:B------:R-:W-:Y:S01]  /*e0b0*/  ISETP.GT.AND P1, PT, R88, 0x1d, PT ;  /* 0x0000001d5800780c */ /* 0x000fe20003f24270 */
[----:B------:R-:W-:Y:S01]  /*e0c0*/  FMUL.FTZ R71, R71, R148 ;  /* 0x0000009447477220 */ /* 0x000fe20000410000 */
[----:B------:R-:W-:Y:S01]  /*e0d0*/  ISETP.NE.AND P3, PT, R89, RZ, PT ;  /* 0x000000ff5900720c */ /* 0x000fe20003f65270 */
[----:B------:R-:W4:Y:S01]  /*e0e0*/  SHFL.DOWN PT, R155, R62, 0x2, 0x1f ;  /* 0x08401f003e9b7f89 */ /* 0x000f2200000e0000 */
[----:B------:R-:W-:Y:S01]  /*e0f0*/  FMUL.FTZ R92, R92, R187 ;  /* 0x000000bb5c5c7220 */ /* 0x000fe20000410000 */
        /* <DEDUP_REMOVED lines=18> */
[----:B--2---:R-:W-:Y:S01]  /*e220*/  @!P1 FADD.FTZ R63, R63, R122 ;  /* 0x0000007a3f3f9221 */ /* 0x004fe20000010000 */
[----:B------:R-:W-:Y:S01]  /*e230*/  FFMA.FTZ R67, R204, R151, R67 ;  /* 0x00000097cc437223 */ /* 0x000fe20000010043 */
[----:B------:R-:W-:Y:S01]  /*e240*/  FFMA.FTZ R97, R98, R169, R97 ;  /* 0x000000a962617223 */ /* 0x000fe20000010061 */
[----:B------:R-:W-:Y:S01]  /*e250*/  FFMA.FTZ R201, R201, R136, R138 ;  /* 0x00000088c9c97223 */ /* 0x000fe2000001008a */
[----:B----4-:R-:W-:Y:S01]  /*e260*/  @!P1 FADD.FTZ R62, R62, R155 ;  /* 0x0000009b3e3e9221 */ /* 0x010fe20000010000 */
[----:B------:R-:W2:Y:S01]  /*e270*/  SHFL.DOWN PT, R122, R63, 0x4, 0x1f ;  /* 0x08801f003f7a7f89 */ /* 0x000ea200000e0000 */
[----:B------:R-:W-:Y:S01]  /*e280*/  FFMA.FTZ R100, R100, R168, R101 ;  /* 0x000000a864647223 */ /* 0x000fe20000010065 */
[----:B------:R-:W-:Y:S01]  /*e290*/  FFMA.FTZ R200, R200, R145, R199 ;  /* 0x00000091c8c87223 */ /* 0x000fe200000100c7 */
[----:B-----5:R-:W-:Y:S01]  /*e2a0*/  @!P1 FADD.FTZ R60, R60, R127 ;  /* 0x0000007f3c3c9221 */ /* 0x020fe20000010000 */
[----:B------:R-:W-:Y:S01]  /*e2b0*/  ISETP.GT.AND P1, PT, R88, 0x1b, PT ;  /* 0x0000001b5800780c */ /* 0x000fe20003f24270 */
[----:B------:R-:W4:Y:S01]  /*e2c0*/  SHFL.DOWN PT, R127, R62, 0x4, 0x1f ;  /* 0x08801f003e7f7f89 */ /* 0x000f2200000e0000 */
[----:B------:R-:W-:Y:S01]  /*e2d0*/  FFMA.FTZ R103, R104, R167, R103 ;  /* 0x000000a768677223 */ /* 0x000fe20000010067 */
        /* <DEDUP_REMOVED lines=12> */
[----:B------:R-:W-:Y:S01]  /*e3a0*/  BSSY B0, `(.L_x_8006) ;  /* 0x0000047000007945 */ /* 0x000fe20003800000 */
[----:B------:R-:W-:Y:S01]  /*e3b0*/  FFMA.FTZ R34, R50, R162, R34 ;  /* 0x000000a232227223 */ /* 0x000fe20000010022 */
[----:B------:R-:W-:Y:S01]  /*e3c0*/  FADD.FTZ R32, R119, R32 ;  /* 0x0000002077207221 */ /* 0x000fe20000010000 */
[----:B------:R-:W0:Y:S01]  /*e3d0*/  SHFL.DOWN PT, R110, R61, 0x8, 0x1f ;  /* 0x09001f003d6e7f89 */ /* 0x000e2200000e0000 */
[----:B------:R-:W-:Y:S01]  /*e3e0*/  FFMA.FTZ R35, R51, R124, R35 ;  /* 0x0000007c33237223 */ /* 0x000fe20000010023 */
[----:B--2---:R-:W-:Y:S01]  /*e3f0*/  @!P1 FADD.FTZ R63, R63, R122 ;  /* 0x0000007a3f3f9221 */ /* 0x004fe20000010000 */
[----:B------:R-:W-:Y:S01]  /*e400*/  FFMA.FTZ R36, R52, R123, R36 ;  /* 0x0000007b34247223 */ /* 0x000fe20000010024 */
[----:B------:R-:W-:Y:S01]  /*e410*/  FFMA.FTZ R37, R53, R156, R37 ;  /* 0x0000009c35257223 */ /* 0x000fe20000010025 */
[----:B------:R-:W-:Y:S01]  /*e420*/  FFMA.FTZ R38, R54, R135, R38 ;  /* 0x0000008736267223 */ /* 0x000fe20000010026 */
[----:B------:R-:W-:Y:S01]  /*e430*/  FFMA.FTZ R39, R55, R152, R39 ;  /* 0x0000009837277223 */ /* 0x000fe20000010027 */
[----:B----4-:R-:W-:Y:S01]  /*e440*/  @!P1 FADD.FTZ R62, R62, R127 ;  /* 0x0000007f3e3e9221 */ /* 0x010fe20000010000 */
[----:B------:R-:W2:Y:S01]  /*e450*/  SHFL.DOWN PT, R112, R63, 0x8, 0x1f ;  /* 0x09001f003f707f89 */ /* 0x000ea200000e0000 */
[----:B------:R-:W-:Y:S01]  /*e460*/  FFMA.FTZ R40, R56, R149, R40 ;  /* 0x0000009538287223 */ /* 0x000fe20000010028 */
[----:B------:R-:W-:Y:S01]  /*e470*/  FADD.FTZ R26, R107, R26 ;  /* 0x0000001a6b1a7221 */ /* 0x000fe20000010000 */
[----:B-----5:R-:W-:Y:S01]  /*e480*/  @!P1 FADD.FTZ R60, R60, R121 ;  /* 0x000000793c3c9221 */ /* 0x020fe20000010000 */
[----:B------:R-:W4:Y:S01]  /*e490*/  SHFL.DOWN PT, R111, R62, 0x8, 0x1f ;  /* 0x09001f003e6f7f89 */ /* 0x000f2200000e0000 */
[----:B------:R-:W-:Y:S01]  /*e4a0*/  ISETP.GT.AND P1, PT, R88, 0x17, PT ;  /* 0x000000175800780c */ /* 0x000fe20003f24270 */
[----:B------:R-:W-:Y:S01]  /*e4b0*/  FADD.FTZ R25, R118, R25 ;  /* 0x0000001976197221 */ /* 0x000fe20000010000 */
[----:B------:R-:W-:Y:S01]  /*e4c0*/  FFMA.FTZ R41, R57, R116, R41 ;  /* 0x0000007439297223 */ /* 0x000fe20000010029 */
[----:B------:R-:W5:Y:S01]  /*e4d0*/  SHFL.DOWN PT, R109, R60, 0x8, 0x1f ;  /* 0x09001f003c6d7f89 */ /* 0x000f6200000e0000 */
        /* <DEDUP_REMOVED lines=13> */
[----:B------:R-:W-:Y:S01]  /*e5b0*/  FADD.FTZ R18, R99, R18 ;  /* 0x0000001263127221 */ /* 0x000fe20000010000 */
[----:B------:R-:W0:Y:S01]  /*e5c0*/  SHFL.DOWN PT, R106, R61, 0x10, 0x1f ;  /* 0x0a001f003d6a7f89 */ /* 0x000e2200000e0000 */
[----:B--2---:R-:W-:Y:S01]  /*e5d0*/  @!P1 FADD.FTZ R63, R63, R112 ;  /* 0x000000703f3f9221 */ /* 0x004fe20000010000 */
[----:B------:R-:W-:Y:S01]  /*e5e0*/  FADD.FTZ R17, R102, R17 ;  /* 0x0000001166117221 */ /* 0x000fe20000010000 */
[----:B----4-:R-:W-:-:S03]  /*e5f0*/  @!P1 FADD.FTZ R62, R62, R111 ;  /* 0x0000006f3e3e9221 */ /* 0x010fc60000010000 */
[----:B------:R-:W2:Y:S01]  /*e600*/  SHFL.DOWN PT, R108, R63, 0x10, 0x1f ;  /* 0x0a001f003f6c7f89 */ /* 0x000ea200000e0000 */
[----:B-----5:R-:W-:-:S03]  /*e610*/  @!P1 FADD.FTZ R60, R60, R109 ;  /* 0x0000006d3c3c9221 */ /* 0x020fc60000010000 */
[----:B------:R-:W4:Y:S01]  /*e620*/  SHFL.DOWN PT, R105, R62, 0x10, 0x1f ;  /* 0x0a001f003e697f89 */ /* 0x000f2200000e0000 */
[----:B------:R-:W-:-:S03]  /*e630*/  ISETP.GT.AND P1, PT, R88, 0xf, PT ;  /* 0x0000000f5800780c */ /* 0x000fc60003f24270 */
[----:B------:R-:W5:Y:S10]  /*e640*/  SHFL.DOWN PT, R91, R60, 0x10, 0x1f ;  /* 0x0a001f003c5b7f89 */ /* 0x000f7400000e0000 */
[----:B0-----:R-:W-:Y:S01]  /*e650*/  @!P1 FADD.FTZ R61, R61, R106 ;  /* 0x0000006a3d3d9221 */ /* 0x001fe20000010000 */
[----:B--2---:R-:W-:Y:S01]  /*e660*/  @!P1 FADD.FTZ R63, R63, R108 ;  /* 0x0000006c3f3f9221 */ /* 0x004fe20000010000 */
[----:B----4-:R-:W-:Y:S01]  /*e670*/  @!P1 FADD.FTZ R62, R62, R105 ;  /* 0x000000693e3e9221 */ /* 0x010fe20000010000 */
[----:B-----5:R-:W-:-:S05]  /*e680*/  @!P1 FADD.FTZ R60, R60, R91 ;  /* 0x0000005b3c3c9221 */ /* 0x020fca0000010000 */
[----:B------:R0:W-:Y:S01]  /*e690*/  @!P2 STS.128 [R238+0x3190], R60 ;  /* 0x0031903cee00a388 */ /* 0x0001e20000000c00 */
[----:B------:R-:W-:Y:S06]  /*e6a0*/  BAR.SYNC.DEFER_BLOCKING 0x0 ;  /* 0x0000000000007b1d */ /* 0x000fec0000010000 */
[----:B------:R-:W-:Y:S05]  /*e6b0*/  @P3 BRA `(.L_x_8007) ;  /* 0x0000000000543947 */ /* 0x000fea0003800000 */
[----:B------:R-:W2:Y:S01]  /*e6c0*/  S2UR UR47, SR_CgaCtaId ;  /* 0x00000000002f79c3 */ /* 0x000ea20000008800 */
[----:B------:R-:W-:Y:S01]  /*e6d0*/  UISETP.NE.AND UP0, UPT, UR10, UR52, UPT ;  /* 0x000000340a00728c */ /* 0x000fe2000bf05270 */
[----:B------:R-:W-:Y:S01]  /*e6e0*/  MOV R90, UR7 ;  /* 0x00000007005a7c02 */ /* 0x000fe20008000f00 */
[----:B------:R-:W-:-:S04]  /*e6f0*/  UMOV UR46, 0x400 ;  /* 0x00000400002e7882 */ /* 0x000fc80000000000 */
[----:B------:R-:W-:Y:S01]  /*e700*/  PLOP3.LUT P1, PT, PT, PT, UP0, 0x80, 0x0 ;  /* 0x000000000000781c */ /* 0x000fe20003f2f008 */
[----:B--2---:R-:W-:-:S06]  /*e710*/  ULEA UR46, UR47, UR46, 0x18 ;  /* 0x0000002e2f2e7291 */ /* 0x004fcc000f8ec03f */
[----:B------:R-:W-:-:S04]  /*e720*/  MOV R77, UR46 ;  /* 0x0000002e004d7c02 */ /* 0x000fc80008000f00 */
[----:B------:R-:W-:Y:S01]  /*e730*/  LEA R90, R90, R77, 0x3 ;  /* 0x0000004d5a5a7211 */ /* 0x000fe200078e18ff */
[----:B------:R-:W0:Y:S04]  /*e740*/  LDS.128 R64, [R77+0x31a0] ;  /* 0x0031a0004d407984 */ /* 0x000e280000000c00 */
[----:B------:R-:W2:Y:S04]  /*e750*/  @P1 LDS.64 R68, [R90+0x63e0] ;  /* 0x0063e0005a441984 */ /* 0x000ea80000000a00 */
[----:B------:R-:W4:Y:S01]  /*e760*/  @P1 LDS.64 R70, [R90+0x5be0] ;  /* 0x005be0005a461984 */ /* 0x000f220000000a00 */
[----:B0-----:R-:W-:Y:S01]  /*e770*/  FADD.FTZ R63, R63, R67 ;  /* 0x000000433f3f7221 */ /* 0x001fe20000010000 */
[----:B------:R-:W-:Y:S01]  /*e780*/  FADD.FTZ R62, R62, R66 ;  /* 0x000000423e3e7221 */ /* 0x000fe20000010000 */
[----:B------:R-:W-:Y:S01]  /*e790*/  FADD.FTZ R61, R61, R65 ;  /* 0x000000413d3d7221 */ /* 0x000fe20000010000 */
[----:B------:R-:W-:Y:S01]  /*e7a0*/  FADD.FTZ R60, R60, R64 ;  /* 0x000000403c3c7221 */ /* 0x000fe20000010000 */
[----:B--2---:R-:W-:Y:S01]  /*e7b0*/  @P1 FADD.FTZ R63, R63, R69 ;  /* 0x000000453f3f1221 */ /* 0x004fe20000010000 */
[----:B------:R-:W-:Y:S01]  /*e7c0*/  @P1 FADD.FTZ R62, R62, R68 ;  /* 0x000000443e3e1221 */ /* 0x000fe20000010000 */
[----:B----4-:R-:W-:Y:S01]  /*e7d0*/  @P1 FADD.FTZ R61, R61, R71 ;  /* 0x000000473d3d1221 */ /* 0x010fe20000010000 */
[----:B------:R-:W-:-:S03]  /*e7e0*/  @P1 FADD.FTZ R60, R60, R70 ;  /* 0x000000463c3c1221 */ /* 0x000fc60000010000 */
[----:B------:R2:W-:Y:S04]  /*e7f0*/  STS.64 [R90+0x63e0], R62 ;  /* 0x0063e03e5a007388 */ /* 0x0005e80000000a00 */
[----:B------:R2:W-:Y:S02]  /*e800*/  STS.64 [R90+0x5be0], R60 ;  /* 0x005be03c5a007388 */ /* 0x0005e40000000a00 */
.L_x_8007:
[----:B------:R-:W-:Y:S05]  /*e810*/  BSYNC B0 ;  /* 0x0000000000007941 */ /* 0x000fea0003800000 */
.L_x_8006:
[----:B------:R-:W-:Y:S02]  /*e820*/  UIADD3 UR7, UR7, 0x1, URZ ;  /* 0x0000000107077890 */ /* 0x000fe4000fffe03f */
[----:B------:R-:W-:Y:S02]  /*e830*/  UIADD3 UR8, UP1, UR8, 0x1, URZ ;  /* 0x0000000108087890 */ /* 0x000fe4000ff3e03f */
[----:B------:R-:W-:Y:S02]  /*e840*/  UISETP.GE.AND UP0, UPT, UR7, UR53, UPT ;  /* 0x000000350700728c */ /* 0x000fe4000bf06270 */
[----:B------:R-:W-:-:S04]  /*e850*/  UIADD3.X UR9, URZ, UR9, URZ, UP1, !UPT ;  /* 0x000000093f097290 */ /* 0x000fc80008ffe43f */
[----:B------:R-:W-:-:S13]  /*e860*/  PLOP3.LUT P1, PT, PT, PT, UP0, 0x80, 0x0 ;  /* 0x000000000000781c */ /* 0x000fda0003f2f008 */
[----:B------:R-:W-:Y:S05]  /*e870*/  @!P1 BRA `(.L_x_8008) ;  /* 0xffffff6c00209947 */ /* 0x000fea000383ffff */
.L_x_7913:
        /* <DEDUP_REMOVED lines=9> */
[----:B--2---:R-:W2:Y:S04]  /*e910*/  LDL R90, [R1+0x18] ;  /* 0x00001800015a7983 */ /* 0x004ea80000100800 */
[----:B------:R-:W2:Y:S04]  /*e920*/  LDL R70, [R1+0x14] ;  /* 0x0000140001467983 */ /* 0x000ea80000100800 */
[----:B------:R-:W2:Y:S04]  /*e930*/  LDL R68, [R1+0x10] ;  /* 0x0000100001447983 */ /* 0x000ea80000100800 */
[----:B------:R-:W2:Y:S04]  /*e940*/  LDL R66, [R1+0xc] ;  /* 0x00000c0001427983 */ /* 0x000ea80000100800 */
[----:B------:R-:W2:Y:S04]  /*e950*/  LDL R64, [R1+0x8] ;  /* 0x0000080001407983 */ /* 0x000ea80000100800 */
[----:B0-----:R-:W2:Y:S04]  /*e960*/  LDL R62, [R1+0x4] ;  /* 0x00000400013e7983 */ /* 0x001ea80000100800 */
[----:B------:R-:W2:Y:S01]  /*e970*/  LDL R60, [R1] ;  /* 0x00000000013c7983 */ /* 0x000ea20000100800 */
        /* <DEDUP_REMOVED lines=58> */
[----:B----4-:R-:W-:Y:S04]  /*ed20*/  LDS.U16 R9, [R101] ;  /* 0x0000000065097984 */ /* 0x010fe80000000400 */
        /* <DEDUP_REMOVED lines=8> */
[----:B--2---:R-:W-:Y:S04]  /*edb0*/  LDS.U16 R43, [R90+0x240] ;  /* 0x000240005a2b7984 */ /* 0x004fe80000000400 */
        /* <DEDUP_REMOVED lines=25> */
.L_x_8010:
[----:B------:R-:W-:Y:S05]  /*ef50*/  BSYNC B0 ;  /* 0x0000000000007941 */ /* 0x000fea0003800000 */
.L_x_8009:
        /* <DEDUP_REMOVED lines=207> */
.L_x_8012:
[----:B------:R-:W-:Y:S05]  /*fc50*/  BSYNC B0 ;  /* 0x0000000000007941 */ /* 0x000fea0003800000 */
.L_x_8011:
        /* <DEDUP_REMOVED lines=56> */
.L_x_7907:
        /* <DEDUP_REMOVED lines=38> */
.L_x_8015:
[----:B------:R-:W-:Y:S05]  /*10240*/  BSYNC B0 ;  /* 0x0000000000007941 */ /* 0x000fea0003800000 */
.L_x_8014:
        /* <DEDUP_REMOVED lines=41> */
.L_x_8017:
[----:B------:R-:W2:Y:S02]  /*104e0*/  S2R R11, SR_TID.X ;  /* 0x00000000000b7919 */ /* 0x000ea40000002100 */
.L_x_8018:
[----:B------:R-:W-:Y:S05]  /*104f0*/  BSYNC B0 ;  /* 0x0000000000007941 */ /* 0x000fea0003800000 */
.L_x_8016:
        /* <DEDUP_REMOVED lines=23> */
.L_x_8020:
        /* <DEDUP_REMOVED lines=32> */
.L_x_8019:
[----:B------:R-:W-:Y:S05]  /*10870*/  EXIT ;  /* 0x000000000000794d */ /* 0x000fea0003800000 */
.L_x_7917:
[----:B------:R-:W-:Y:S01]  /*10880*/  HFMA2.MMA R69, -RZ, RZ, 0, 5.9604644775390625e-08 ;  /* 0x00000001ff457435 */ /* 0x000fe200000001ff */
[----:B------:R-:W-:Y:S02]  /*10890*/  MOV R246, R243 ;  /* 0x000000f300f67202 */ /* 0x000fe40000000f00 */
[----:B------:R-:W-:Y:S02]  /*108a0*/  MOV R68, RZ ;  /* 0x000000ff00447202 */ /* 0x000fe40000000f00 */
[----:B------:R-:W-:-:S07]  /*108b0*/  MOV R71, 0xffffffff ;  /* 0xffffffff00477802 */ /* 0x000fce0000000f00 */
[----:B------:R-:W-:Y:S05]  /*108c0*/  WARPSYNC.COLLECTIVE R71, `(.L_x_8021) ;  /* 0x0000000047087348 */ /* 0x000fea0003c00000 */
[----:B------:R0:W1:Y:S02]  /*108d0*/  SHFL.UP P1, R70, R246, R69, R68 ;  /* 0x04000045f6467389 */ /* 0x0000640000020044 */
[----:B01----:R-:W-:Y:S01]  /*108e0*/  ENDCOLLECTIVE ;  /* 0x000000000000791b */ /* 0x003fe20003800000 */
.L_x_8021:
[----:B------:R-:W-:Y:S02]  /*108f0*/  MOV R246, R239 ;  /* 0x000000ef00f67202 */ /* 0x000fe40000000f00 */
[----:B------:R-:W-:-:S07]  /*10900*/  MOV R244, R70 ;  /* 0x0000004600f47202 */ /* 0x000fce0000000f00 */
[----:B------:R-:W-:Y:S05]  /*10910*/  WARPSYNC.COLLECTIVE R71, `(.L_x_8022) ;  /* 0x0000000047087348 */ /* 0x000fea0003c00000 */
[----:B------:R0:W1:Y:S02]  /*10920*/  SHFL.UP P1, R70, R246, R69, R68 ;  /* 0x04000045f6467389 */ /* 0x0000640000020044 */
[----:B01----:R-:W-:Y:S01]  /*10930*/  ENDCOLLECTIVE ;  /* 0x000000000000791b */ /* 0x003fe20003800000 */
.L_x_8022:
[----:B------:R-:W-:Y:S02]  /*10940*/  MOV R246, R241 ;  /* 0x000000f100f67202 */ /* 0x000fe40000000f00 */
[----:B------:R-:W-:-:S07]  /*10950*/  MOV R245, R70 ;  /* 0x0000004600f57202 */ /* 0x000fce0000000f00 */
[----:B------:R-:W-:Y:S05]  /*10960*/  WARPSYNC.COLLECTIVE R71, `(.L_x_8023) ;  /* 0x0000000047087348 */ /* 0x000fea0003c00000 */
[----:B------:R0:W1:Y:S02]  /*10970*/  SHFL.UP P1, R70, R246, R69, R68 ;  /* 0x04000045f6467389 */ /* 0x0000640000020044 */
[----:B01----:R-:W-:Y:S01]  /*10980*/  ENDCOLLECTIVE ;  /* 0x000000000000791b */ /* 0x003fe20003800000 */
.L_x_8023:
[----:B------:R-:W-:Y:S02]  /*10990*/  MOV R246, R242 ;  /* 0x000000f200f67202 */ /* 0x000fe40000000f00 */
[----:B------:R-:W-:-:S07]  /*109a0*/  MOV R247, R70 ;  /* 0x0000004600f77202 */ /* 0x000fce0000000f00 */
[----:B------:R-:W-:Y:S05]  /*109b0*/  WARPSYNC.COLLECTIVE R71, `(.L_x_8024) ;  /* 0x0000000047087348 */ /* 0x000fea0003c00000 */
[----:B------:R0:W1:Y:S02]  /*109c0*/  SHFL.UP P1, R70, R246, R69, R68 ;  /* 0x04000045f6467389 */ /* 0x0000640000020044 */
[----:B01----:R-:W-:Y:S01]  /*109d0*/  ENDCOLLECTIVE ;  /* 0x000000000000791b */ /* 0x003fe20003800000 */
.L_x_8024:
        /* <DEDUP_REMOVED lines=19> */
.L_x_8025:
[----:B------:R-:W-:Y:S02]  /*10b10*/  MOV R246, R239 ;  /* 0x000000ef00f67202 */ /* 0x000fe40000000f00 */
[----:B------:R-:W-:-:S07]  /*10b20*/  MOV R245, R70 ;  /* 0x0000004600f57202 */ /* 0x000fce0000000f00 */
[----:B------:R-:W-:Y:S05]  /*10b30*/  WARPSYNC.COLLECTIVE R71, `(.L_x_8026) ;  /* 0x0000000047087348 */ /* 0x000fea0003c00000 */
[----:B------:R0:W1:Y:S02]  /*10b40*/  SHFL.UP P1, R70, R246, R69, R68 ;  /* 0x04000045f6467389 */ /* 0x0000640000020044 */
[----:B01----:R-:W-:Y:S01]  /*10b50*/  ENDCOLLECTIVE ;  /* 0x000000000000791b */ /* 0x003fe20003800000 */
.L_x_8026:
[----:B------:R-:W-:Y:S02]  /*10b60*/  MOV R246, R241 ;  /* 0x000000f100f67202 */ /* 0x000fe40000000f00 */
[----:B------:R-:W-:-:S07]  /*10b70*/  MOV R247, R70 ;  /* 0x0000004600f77202 */ /* 0x000fce0000000f00 */
[----:B------:R-:W-:Y:S05]  /*10b80*/  WARPSYNC.COLLECTIVE R71, `(.L_x_8027) ;  /* 0x0000000047087348 */ /* 0x000fea0003c00000 */
[----:B------:R0:W1:Y:S02]  /*10b90*/  SHFL.UP P1, R70, R246, R69, R68 ;  /* 0x04000045f6467389 */ /* 0x0000640000020044 */
[----:B01----:R-:W-:Y:S01]  /*10ba0*/  ENDCOLLECTIVE ;  /* 0x000000000000791b */ /* 0x003fe20003800000 */
.L_x_8027:
[----:B------:R-:W-:Y:S02]  /*10bb0*/  MOV R246, R242 ;  /* 0x000000f200f67202 */ /* 0x000fe40000000f00 */
[----:B------:R-:W-:-:S07]  /*10bc0*/  MOV R244, R70 ;  /* 0x0000004600f47202 */ /* 0x000fce0000000f00 */
[----:B------:R-:W-:Y:S05]  /*10bd0*/  WARPSYNC.COLLECTIVE R71, `(.L_x_8028) ;  /* 0x0000000047087348 */ /* 0x000fea0003c00000 */
[----:B------:R0:W1:Y:S02]  /*10be0*/  SHFL.UP P1, R70, R246, R69, R68 ;  /* 0x04000045f6467389 */ /* 0x0000640000020044 */
[----:B01----:R-:W-:Y:S01]  /*10bf0*/  ENDCOLLECTIVE ;  /* 0x000000000000791b */ /* 0x003fe20003800000 */
.L_x_8028:
        /* <DEDUP_REMOVED lines=19> */
.L_x_8029:
[----:B------:R-:W-:Y:S02]  /*10d30*/  MOV R246, R239 ;  /* 0x000000ef00f67202 */ /* 0x000fe40000000f00 */
[----:B------:R-:W-:-:S07]  /*10d40*/  MOV R245, R70 ;  /* 0x0000004600f57202 */ /* 0x000fce0000000f00 */
[----:B------:R-:W-:Y:S05]  /*10d50*/  WARPSYNC.COLLECTIVE R71, `(.L_x_8030) ;  /* 0x0000000047087348 */ /* 0x000fea0003c00000 */
[----:B------:R0:W1:Y:S02]  /*10d60*/  SHFL.UP P1, R70, R246, R69, R68 ;  /* 0x04000045f6467389 */ /* 0x0000640000020044 */
[----:B01----:R-:W-:Y:S01]  /*10d70*/  ENDCOLLECTIVE ;  /* 0x000000000000791b */ /* 0x003fe20003800000 */
.L_x_8030:
[----:B------:R-:W-:Y:S02]  /*10d80*/  MOV R246, R241 ;  /* 0x000000f100f67202 */ /* 0x000fe40000000f00 */
[----:B------:R-:W-:-:S07]  /*10d90*/  MOV R247, R70 ;  /* 0x0000004600f77202 */ /* 0x000fce0000000f00 */
[----:B------:R-:W-:Y:S05]  /*10da0*/  WARPSYNC.COLLECTIVE R71, `(.L_x_8031) ;  /* 0x0000000047087348 */ /* 0x000fea0003c00000 */
[----:B------:R0:W1:Y:S02]  /*10db0*/  SHFL.UP P1, R70, R246, R69, R68 ;  /* 0x04000045f6467389 */ /* 0x0000640000020044 */
[----:B01----:R-:W-:Y:S01]  /*10dc0*/  ENDCOLLECTIVE ;  /* 0x000000000000791b */ /* 0x003fe20003800000 */
.L_x_8031:
[----:B------:R-:W-:Y:S02]  /*10dd0*/  MOV R246, R242 ;  /* 0x000000f200f67202 */ /* 0x000fe40000000f00 */
[----:B------:R-:W-:-:S07]  /*10de0*/  MOV R244, R70 ;  /* 0x0000004600f47202 */ /* 0x000fce0000000f00 */
[----:B------:R-:W-:Y:S05]  /*10df0*/  WARPSYNC.COLLECTIVE R71, `(.L_x_8032) ;  /* 0x0000000047087348 */ /* 0x000fea0003c00000 */
[----:B------:R0:W1:Y:S02]  /*10e00*/  SHFL.UP P1, R70, R246, R69, R68 ;  /* 0x04000045f6467389 */ /* 0x0000640000020044 */
[----:B01----:R-:W-:Y:S01]  /*10e10*/  ENDCOLLECTIVE ;  /* 0x000000000000791b */ /* 0x003fe20003800000 */
.L_x_8032:
        /* <DEDUP_REMOVED lines=19> */
.L_x_8033:
[----:B------:R-:W-:Y:S02]  /*10f50*/  MOV R246, R239 ;  /* 0x000000ef00f67202 */ /* 0x000fe40000000f00 */
[----:B------:R-:W-:-:S07]  /*10f60*/  MOV R245, R70 ;  /* 0x0000004600f57202 */ /* 0x000fce0000000f00 */
[----:B------:R-:W-:Y:S05]  /*10f70*/  WARPSYNC.COLLECTIVE R71, `(.L_x_8034) ;  /* 0x0000000047087348 */ /* 0x000fea0003c00000 */
[----:B------:R0:W1:Y:S02]  /*10f80*/  SHFL.UP P1, R70, R246, R69, R68 ;  /* 0x04000045f6467389 */ /* 0x0000640000020044 */
[----:B01----:R-:W-:Y:S01]  /*10f90*/  ENDCOLLECTIVE ;  /* 0x000000000000791b */ /* 0x003fe20003800000 */
.L_x_8034:
[----:B------:R-:W-:Y:S02]  /*10fa0*/  MOV R246, R241 ;  /* 0x000000f100f67202 */ /* 0x000fe40000000f00 */
[----:B------:R-:W-:-:S07]  /*10fb0*/  MOV R247, R70 ;  /* 0x0000004600f77202 */ /* 0x000fce0000000f00 */
[----:B------:R-:W-:Y:S05]  /*10fc0*/  WARPSYNC.COLLECTIVE R71, `(.L_x_8035) ;  /* 0x0000000047087348 */ /* 0x000fea0003c00000 */
[----:B------:R0:W1:Y:S02]  /*10fd0*/  SHFL.UP P1, R70, R246, R69, R68 ;  /* 0x04000045f6467389 */ /* 0x0000640000020044 */
[----:B01----:R-:W-:Y:S01]  /*10fe0*/  ENDCOLLECTIVE ;  /* 0x000000000000791b */ /* 0x003fe20003800000 */
.L_x_8035:
[----:B------:R-:W-:Y:S02]  /*10ff0*/  MOV R246, R242 ;  /* 0x000000f200f67202 */ /* 0x000fe40000000f00 */
[----:B------:R-:W-:-:S07]  /*11000*/  MOV R244, R70 ;  /* 0x0000004600f47202 */ /* 0x000fce0000000f00 */
[----:B------:R-:W-:Y:S05]  /*11010*/  WARPSYNC.COLLECTIVE R71, `(.L_x_8036) ;  /* 0x0000000047087348 */ /* 0x000fea0003c00000 */
[----:B------:R0:W1:Y:S02]  /*11020*/  SHFL.UP P1, R70, R246, R69, R68 ;  /* 0x04000045f6467389 */ /* 0x0000640000020044 */
[----:B01----:R-:W-:Y:S01]  /*11030*/  ENDCOLLECTIVE ;  /* 0x000000000000791b */ /* 0x003fe20003800000 */
.L_x_8036:
        /* <DEDUP_REMOVED lines=19> */
.L_x_8037:
[----:B------:R-:W-:Y:S02]  /*11170*/  MOV R246, R239 ;  /* 0x000000ef00f67202 */ /* 0x000fe40000000f00 */
[----:B------:R-:W-:-:S07]  /*11180*/  MOV R244, R70 ;  /* 0x0000004600f47202 */ /* 0x000fce0000000f00 */
[----:B------:R-:W-:Y:S05]  /*11190*/  WARPSYNC.COLLECTIVE R71, `(.L_x_8038) ;  /* 0x0000000047087348 */ /* 0x000fea0003c00000 */
[----:B------:R0:W1:Y:S02]  /*111a0*/  SHFL.UP P1, R70, R246, R69, R68 ;  /* 0x04000045f6467389 */ /* 0x0000640000020044 */
[----:B01----:R-:W-:Y:S01]  /*111b0*/  ENDCOLLECTIVE ;  /* 0x000000000000791b */ /* 0x003fe20003800000 */
.L_x_8038:
[----:B------:R-:W-:Y:S02]  /*111c0*/  MOV R246, R241 ;  /* 0x000000f100f67202 */ /* 0x000fe40000000f00 */
[----:B------:R-:W-:-:S07]  /*111d0*/  MOV R245, R70 ;  /* 0x0000004600f57202 */ /* 0x000fce0000000f00 */
[----:B------:R-:W-:Y:S05]  /*111e0*/  WARPSYNC.COLLECTIVE R71, `(.L_x_8039) ;  /* 0x0000000047087348 */ /* 0x000fea0003c00000 */
[----:B------:R0:W1:Y:S02]  /*111f0*/  SHFL.UP P1, R70, R246, R69, R68 ;  /* 0x04000045f6467389 */ /* 0x0000640000020044 */
[----:B01----:R-:W-:Y:S01]  /*11200*/  ENDCOLLECTIVE ;  /* 0x000000000000791b */ /* 0x003fe20003800000 */
.L_x_8039:
[----:B------:R-:W-:Y:S02]  /*11210*/  MOV R246, R242 ;  /* 0x000000f200f67202 */ /* 0x000fe40000000f00 */
[----:B------:R-:W-:-:S07]  /*11220*/  MOV R247, R70 ;  /* 0x0000004600f77202 */ /* 0x000fce0000000f00 */
[----:B------:R-:W-:Y:S05]  /*11230*/  WARPSYNC.COLLECTIVE R71, `(.L_x_8040) ;  /* 0x0000000047087348 */ /* 0x000fea0003c00000 */
[----:B------:R0:W1:Y:S02]  /*11240*/  SHFL.UP P1, R70, R246, R69, R68 ;  /* 0x04000045f6467389 */ /* 0x0000640000020044 */
[----:B01----:R-:W-:Y:S01]  /*11250*/  ENDCOLLECTIVE ;  /* 0x000000000000791b */ /* 0x003fe20003800000 */
.L_x_8040:
[----:B------:R-:W-:Y:S01]  /*11260*/  MOV R69, R70 ;  /* 0x0000004600457202 */ /* 0x000fe20000000f00 */
[----:B------:R-:W-:Y:S06]  /*11270*/  BRA `(.L_x_8041) ;  /* 0xffffff7800887947 */ /* 0x000fec000383ffff */
.L_x_7918:
        /* <DEDUP_REMOVED lines=8> */
.L_x_8043:
[----:B------:R-:W-:Y:S05]  /*11300*/  BSYNC B0 ;  /* 0x0000000000007941 */ /* 0x000fea0003800000 */
.L_x_8042:
[----:B------:R-:W-:Y:S05]  /*11310*/  BRA `(.L_x_8044) ;  /* 0xffffff7800987947 */ /* 0x000fea000383ffff */
.L_x_7919:
        /* <DEDUP_REMOVED lines=8> */
.L_x_8046:
[----:B------:R-:W-:Y:S05]  /*113a0*/  BSYNC B0 ;  /* 0x0000000000007941 */ /* 0x000fea0003800000 */
.L_x_8045:
[----:B------:R-:W-:Y:S05]  /*113b0*/  BRA `(.L_x_8047) ;  /* 0xffffff7800787947 */ /* 0x000fea000383ffff */
.L_x_7920:
        /* <DEDUP_REMOVED lines=8> */
.L_x_8049:
[----:B------:R-:W-:Y:S05]  /*11440*/  BSYNC B0 ;  /* 0x0000000000007941 */ /* 0x000fea0003800000 */
.L_x_8048:
[----:B------:R-:W-:Y:S05]  /*11450*/  BRA `(.L_x_8050) ;  /* 0xffffff7800587947 */ /* 0x000fea000383ffff */
.L_x_7921:
        /* <DEDUP_REMOVED lines=8> */
.L_x_8052:
[----:B------:R-:W-:Y:S05]  /*114e0*/  BSYNC B0 ;  /* 0x0000000000007941 */ /* 0x000fea0003800000 */
.L_x_8051:
[----:B------:R-:W-:Y:S05]  /*114f0*/  BRA `(.L_x_8053) ;  /* 0xffffff7800387947 */ /* 0x000fea000383ffff */
.L_x_7922:
        /* <DEDUP_REMOVED lines=8> */
.L_x_8055:
[----:B------:R-:W-:Y:S05]  /*11580*/  BSYNC B0 ;  /* 0x0000000000007941 */ /* 0x000fea0003800000 */
.L_x_8054:
        /* <DEDUP_REMOVED lines=8> */
.L_x_8056:
[----:B------:R-:W-:Y:S02]  /*11610*/  MOV R246, R241 ;  /* 0x000000f100f67202 */ /* 0x000fe40000000f00 */
[----:B------:R-:W-:-:S07]  /*11620*/  MOV R244, R70 ;  /* 0x0000004600f47202 */ /* 0x000fce0000000f00 */
[----:B------:R-:W-:Y:S05]  /*11630*/  WARPSYNC.COLLECTIVE R71, `(.L_x_8057) ;  /* 0x0000000047087348 */ /* 0x000fea0003c00000 */
[----:B------:R0:W1:Y:S02]  /*11640*/  SHFL.UP P1, R70, R246, R69, R68 ;  /* 0x04000045f6467389 */ /* 0x0000640000020044 */
[----:B01----:R-:W-:Y:S01]  /*11650*/  ENDCOLLECTIVE ;  /* 0x000000000000791b */ /* 0x003fe20003800000 */
.L_x_8057:
[----:B------:R-:W-:Y:S02]  /*11660*/  MOV R246, R242 ;  /* 0x000000f200f67202 */ /* 0x000fe40000000f00 */
[----:B------:R-:W-:-:S07]  /*11670*/  MOV R241, R70 ;  /* 0x0000004600f17202 */ /* 0x000fce0000000f00 */
[----:B------:R-:W-:Y:S05]  /*11680*/  WARPSYNC.COLLECTIVE R71, `(.L_x_8058) ;  /* 0x0000000047087348 */ /* 0x000fea0003c00000 */
[----:B------:R0:W1:Y:S02]  /*11690*/  SHFL.UP P1, R70, R246, R69, R68 ;  /* 0x04000045f6467389 */ /* 0x0000640000020044 */
[----:B01----:R-:W-:Y:S01]  /*116a0*/  ENDCOLLECTIVE ;  /* 0x000000000000791b */ /* 0x003fe20003800000 */
.L_x_8058:
[----:B------:R-:W-:Y:S01]  /*116b0*/  HFMA2.MMA R69, -RZ, RZ, 0, 0 ;  /* 0x00000000ff457435 */ /* 0x000fe200000001ff */
[----:B------:R-:W-:Y:S02]  /*116c0*/  MOV R68, 0x1f ;  /* 0x0000001f00447802 */ /* 0x000fe40000000f00 */
[----:B------:R-:W-:Y:S02]  /*116d0*/  MOV R242, R70 ;  /* 0x0000004600f27202 */ /* 0x000fe40000000f00 */
[----:B------:R-:W-:-:S07]  /*116e0*/  MOV R70, R60 ;  /* 0x0000003c00467202 */ /* 0x000fce0000000f00 */
[----:B------:R-:W-:Y:S05]  /*116f0*/  WARPSYNC.COLLECTIVE R71, `(.L_x_8059) ;  /* 0x0000000047087348 */ /* 0x000fea0003c00000 */
[----:B------:R0:W1:Y:S02]  /*11700*/  SHFL.IDX P1, R239, R70, R69, R68 ;  /* 0x0000004546ef7389 */ /* 0x0000640000020044 */
[----:B01----:R-:W-:Y:S01]  /*11710*/  ENDCOLLECTIVE ;  /* 0x000000000000791b */ /* 0x003fe20003800000 */
.L_x_8059:
[----:B------:R-:W-:Y:S02]  /*11720*/  MOV R70, R61 ;  /* 0x0000003d00467202 */ /* 0x000fe40000000f00 */
[----:B------:R-:W-:-:S07]  /*11730*/  MOV R60, R239 ;  /* 0x000000ef003c7202 */ /* 0x000fce0000000f00 */
[----:B------:R-:W-:Y:S05]  /*11740*/  WARPSYNC.COLLECTIVE R71, `(.L_x_8060) ;  /* 0x0000000047087348 */ /* 0x000fea0003c00000 */
[----:B------:R0:W1:Y:S02]  /*11750*/  SHFL.IDX P1, R239, R70, R69, R68 ;  /* 0x0000004546ef7389 */ /* 0x0000640000020044 */
[----:B01----:R-:W-:Y:S01]  /*11760*/  ENDCOLLECTIVE ;  /* 0x000000000000791b */ /* 0x003fe20003800000 */
.L_x_8060:
[----:B------:R-:W-:Y:S02]  /*11770*/  MOV R70, R62 ;  /* 0x0000003e00467202 */ /* 0x000fe40000000f00 */
[----:B------:R-:W-:-:S07]  /*11780*/  MOV R61, R239 ;  /* 0x000000ef003d7202 */ /* 0x000fce0000000f00 */
[----:B------:R-:W-:Y:S05]  /*11790*/  WARPSYNC.COLLECTIVE R71, `(.L_x_8061) ;  /* 0x0000000047087348 */ /* 0x000fea0003c00000 */
[----:B------:R0:W1:Y:S02]  /*117a0*/  SHFL.IDX P1, R239, R70, R69, R68 ;  /* 0x0000004546ef7389 */ /* 0x0000640000020044 */
[----:B01----:R-:W-:Y:S01]  /*117b0*/  ENDCOLLECTIVE ;  /* 0x000000000000791b */ /* 0x003fe20003800000 */
.L_x_8061:
[----:B------:R-:W-:Y:S02]  /*117c0*/  MOV R70, R63 ;  /* 0x0000003f00467202 */ /* 0x000fe40000000f00 */
[----:B------:R-:W-:-:S07]  /*117d0*/  MOV R62, R239 ;  /* 0x000000ef003e7202 */ /* 0x000fce0000000f00 */
[----:B------:R-:W-:Y:S05]  /*117e0*/  WARPSYNC.COLLECTIVE R71, `(.L_x_8062) ;  /* 0x0000000047087348 */ /* 0x000fea0003c00000 */
[----:B------:R0:W1:Y:S02]  /*117f0*/  SHFL.IDX P1, R239, R70, R69, R68 ;  /* 0x0000004546ef7389 */ /* 0x0000640000020044 */
[----:B01----:R-:W-:Y:S01]  /*11800*/  ENDCOLLECTIVE ;  /* 0x000000000000791b */ /* 0x003fe20003800000 */
.L_x_8062:
[----:B------:R-:W-:Y:S01]  /*11810*/  MOV R63, R239 ;  /* 0x000000ef003f7202 */ /* 0x000fe20000000f00 */
[----:B------:R-:W-:Y:S06]  /*11820*/  BRA `(.L_x_8063) ;  /* 0xffffff7400947947 */ /* 0x000fec000383ffff */
.L_x_7924:
        /* <DEDUP_REMOVED lines=8> */
.L_x_8064:
[----:B------:R-:W-:Y:S02]  /*118b0*/  MOV R244, R241 ;  /* 0x000000f100f47202 */ /* 0x000fe40000000f00 */
[----:B------:R-:W-:-:S07]  /*118c0*/  MOV R68, R239 ;  /* 0x000000ef00447202 */ /* 0x000fce0000000f00 */
[----:B------:R-:W-:Y:S05]  /*118d0*/  WARPSYNC.COLLECTIVE R71, `(.L_x_8065) ;  /* 0x0000000047087348 */ /* 0x000fea0003c00000 */
[----:B------:R0:W1:Y:S02]  /*118e0*/  SHFL.DOWN P1, R239, R244, R245, R252 ;  /* 0x080000f5f4ef7389 */ /* 0x00006400000200fc */
[----:B01----:R-:W-:Y:S01]  /*118f0*/  ENDCOLLECTIVE ;  /* 0x000000000000791b */ /* 0x003fe20003800000 */
.L_x_8065:
[----:B------:R-:W-:Y:S02]  /*11900*/  MOV R244, R70 ;  /* 0x0000004600f47202 */ /* 0x000fe40000000f00 */
[----:B------:R-:W-:-:S07]  /*11910*/  MOV R69, R239 ;  /* 0x000000ef00457202 */ /* 0x000fce0000000f00 */
[----:B------:R-:W-:Y:S05]  /*11920*/  WARPSYNC.COLLECTIVE R71, `(.L_x_8066) ;  /* 0x0000000047087348 */ /* 0x000fea0003c00000 */
[----:B------:R0:W1:Y:S02]  /*11930*/  SHFL.DOWN P1, R239, R244, R245, R252 ;  /* 0x080000f5f4ef7389 */ /* 0x00006400000200fc */
[----:B01----:R-:W-:Y:S01]  /*11940*/  ENDCOLLECTIVE ;  /* 0x000000000000791b */ /* 0x003fe20003800000 */
.L_x_8066:
[----:B------:R-:W-:Y:S02]  /*11950*/  MOV R244, R243 ;  /* 0x000000f300f47202 */ /* 0x000fe40000000f00 */
[----:B------:R-:W-:-:S07]  /*11960*/  MOV R246, R239 ;  /* 0x000000ef00f67202 */ /* 0x000fce0000000f00 */
[----:B------:R-:W-:Y:S05]  /*11970*/  WARPSYNC.COLLECTIVE R71, `(.L_x_8067) ;  /* 0x0000000047087348 */ /* 0x000fea0003c00000 */
[----:B------:R0:W1:Y:S02]  /*11980*/  SHFL.DOWN P1, R239, R244, R245, R252 ;  /* 0x080000f5f4ef7389 */ /* 0x00006400000200fc */
[----:B01----:R-:W-:Y:S01]  /*11990*/  ENDCOLLECTIVE ;  /* 0x000000000000791b */ /* 0x003fe20003800000 */
.L_x_8067:
[----:B------:R-:W-:Y:S01]  /*119a0*/  MOV R71, R239 ;  /* 0x000000ef00477202 */ /* 0x000fe20000000f00 */
[----:B------:R-:W-:Y:S06]  /*119b0*/  BRA `(.L_x_8068) ;  /* 0xffffff8400f07947 */ /* 0x000fec000383ffff */
.L_x_7927:
        /* <DEDUP_REMOVED lines=8> */
.L_x_8070:
[----:B------:R-:W-:Y:S05]  /*11a40*/  BSYNC B0 ;  /* 0x0000000000007941 */ /* 0x000fea0003800000 */
.L_x_8069:
        /* <DEDUP_REMOVED lines=8> */
.L_x_8071:
[----:B------:R-:W-:Y:S02]  /*11ad0*/  MOV R244, R242 ;  /* 0x000000f200f47202 */ /* 0x000fe40000000f00 */
[----:B------:R-:W-:-:S07]  /*11ae0*/  MOV R69, R239 ;  /* 0x000000ef00457202 */ /* 0x000fce0000000f00 */
[----:B------:R-:W-:Y:S05]  /*11af0*/  WARPSYNC.COLLECTIVE R71, `(.L_x_8072) ;  /* 0x0000000047087348 */ /* 0x000fea0003c00000 */
[----:B------:R0:W1:Y:S02]  /*11b00*/  SHFL.DOWN P1, R239, R244, R245, R252 ;  /* 0x080000f5f4ef7389 */ /* 0x00006400000200fc */
[----:B01----:R-:W-:Y:S01]  /*11b10*/  ENDCOLLECTIVE ;  /* 0x000000000000791b */ /* 0x003fe20003800000 */
.L_x_8072:
[----:B------:R-:W-:Y:S02]  /*11b20*/  MOV R244, R243 ;  /* 0x000000f300f47202 */ /* 0x000fe40000000f00 */
[----:B------:R-:W-:-:S07]  /*11b30*/  MOV R70, R239 ;  /* 0x000000ef00467202 */ /* 0x000fce0000000f00 */
[----:B------:R-:W-:Y:S05]  /*11b40*/  WARPSYNC.COLLECTIVE R71, `(.L_x_8073) ;  /* 0x0000000047087348 */ /* 0x000fea0003c00000 */
[----:B------:R0:W1:Y:S02]  /*11b50*/  SHFL.DOWN P1, R239, R244, R245, R252 ;  /* 0x080000f5f4ef7389 */ /* 0x00006400000200fc */
[----:B01----:R-:W-:Y:S01]  /*11b60*/  ENDCOLLECTIVE ;  /* 0x000000000000791b */ /* 0x003fe20003800000 */
.L_x_8073:
[----:B------:R-:W-:Y:S01]  /*11b70*/  MOV R71, R239 ;  /* 0x000000ef00477202 */ /* 0x000fe20000000f00 */
[----:B------:R-:W-:Y:S06]  /*11b80*/  BRA `(.L_x_8074) ;  /* 0xffffff8400d07947 */ /* 0x000fec000383ffff */
.L_x_7930:
        /* <DEDUP_REMOVED lines=8> */
.L_x_8076:
[----:B------:R-:W-:Y:S05]  /*11c10*/  BSYNC B0 ;  /* 0x0000000000007941 */ /* 0x000fea0003800000 */
.L_x_8075:
        /* <DEDUP_REMOVED lines=8> */
.L_x_8077:
[----:B------:R-:W-:Y:S02]  /*11ca0*/  MOV R244, R242 ;  /* 0x000000f200f47202 */ /* 0x000fe40000000f00 */
[----:B------:R-:W-:-:S07]  /*11cb0*/  MOV R69, R239 ;  /* 0x000000ef00457202 */ /* 0x000fce0000000f00 */
[----:B------:R-:W-:Y:S05]  /*11cc0*/  WARPSYNC.COLLECTIVE R71, `(.L_x_8078) ;  /* 0x0000000047087348 */ /* 0x000fea0003c00000 */
[----:B------:R0:W1:Y:S02]  /*11cd0*/  SHFL.DOWN P1, R239, R244, R245, R252 ;  /* 0x080000f5f4ef7389 */ /* 0x00006400000200fc */
[----:B01----:R-:W-:Y:S01]  /*11ce0*/  ENDCOLLECTIVE ;  /* 0x000000000000791b */ /* 0x003fe20003800000 */
.L_x_8078:
[----:B------:R-:W-:Y:S02]  /*11cf0*/  MOV R244, R243 ;  /* 0x000000f300f47202 */ /* 0x000fe40000000f00 */
[----:B------:R-:W-:-:S07]  /*11d00*/  MOV R70, R239 ;  /* 0x000000ef00467202 */ /* 0x000fce0000000f00 */
[----:B------:R-:W-:Y:S05]  /*11d10*/  WARPSYNC.COLLECTIVE R71, `(.L_x_8079) ;  /* 0x0000000047087348 */ /* 0x000fea0003c00000 */
[----:B------:R0:W1:Y:S02]  /*11d20*/  SHFL.DOWN P1, R239, R244, R245, R252 ;  /* 0x080000f5f4ef7389 */ /* 0x00006400000200fc */
[----:B01----:R-:W-:Y:S01]  /*11d30*/  ENDCOLLECTIVE ;  /* 0x000000000000791b */ /* 0x003fe20003800000 */
.L_x_8079:
[----:B------:R-:W-:Y:S01]  /*11d40*/  MOV R71, R239 ;  /* 0x000000ef00477202 */ /* 0x000fe20000000f00 */
[----:B------:R-:W-:Y:S06]  /*11d50*/  BRA `(.L_x_8080) ;  /* 0xffffff8400b07947 */ /* 0x000fec000383ffff */
.L_x_7933:
        /* <DEDUP_REMOVED lines=8> */
.L_x_8082:
[----:B------:R-:W-:Y:S05]  /*11de0*/  BSYNC B0 ;  /* 0x0000000000007941 */ /* 0x000fea0003800000 */
.L_x_8081:
        /* <DEDUP_REMOVED lines=8> */
.L_x_8083:
[----:B------:R-:W-:Y:S02]  /*11e70*/  MOV R244, R242 ;  /* 0x000000f200f47202 */ /* 0x000fe40000000f00 */
[----:B------:R-:W-:-:S07]  /*11e80*/  MOV R69, R239 ;  /* 0x000000ef00457202 */ /* 0x000fce0000000f00 */
[----:B------:R-:W-:Y:S05]  /*11e90*/  WARPSYNC.COLLECTIVE R71, `(.L_x_8084) ;  /* 0x0000000047087348 */ /* 0x000fea0003c00000 */
[----:B------:R0:W1:Y:S02]  /*11ea0*/  SHFL.DOWN P1, R239, R244, R245, R252 ;  /* 0x080000f5f4ef7389 */ /* 0x00006400000200fc */
[----:B01----:R-:W-:Y:S01]  /*11eb0*/  ENDCOLLECTIVE ;  /* 0x000000000000791b */ /* 0x003fe20003800000 */
.L_x_8084:
[----:B------:R-:W-:Y:S02]  /*11ec0*/  MOV R244, R243 ;  /* 0x000000f300f47202 */ /* 0x000fe40000000f00 */
[----:B------:R-:W-:-:S07]  /*11ed0*/  MOV R70, R239 ;  /* 0x000000ef00467202 */ /* 0x000fce0000000f00 */
[----:B------:R-:W-:Y:S05]  /*11ee0*/  WARPSYNC.COLLECTIVE R71, `(.L_x_8085) ;  /* 0x0000000047087348 */ /* 0x000fea0003c00000 */
[----:B------:R0:W1:Y:S02]  /*11ef0*/  SHFL.DOWN P1, R239, R244, R245, R252 ;  /* 0x080000f5f4ef7389 */ /* 0x00006400000200fc */
[----:B01----:R-:W-:Y:S01]  /*11f00*/  ENDCOLLECTIVE ;  /* 0x000000000000791b */ /* 0x003fe20003800000 */
.L_x_8085:
[----:B------:R-:W-:Y:S01]  /*11f10*/  MOV R71, R239 ;  /* 0x000000ef00477202 */ /* 0x000fe20000000f00 */
[----:B------:R-:W-:Y:S06]  /*11f20*/  BRA `(.L_x_8086) ;  /* 0xffffff8400907947 */ /* 0x000fec000383ffff */
.L_x_7936:
        /* <DEDUP_REMOVED lines=8> */
.L_x_8088:
[----:B------:R-:W-:Y:S05]  /*11fb0*/  BSYNC B0 ;  /* 0x0000000000007941 */ /* 0x000fea0003800000 */
.L_x_8087:
        /* <DEDUP_REMOVED lines=8> */
.L_x_8089:
[----:B------:R-:W-:Y:S02]  /*12040*/  MOV R244, R242 ;  /* 0x000000f200f47202 */ /* 0x000fe40000000f00 */
[----:B------:R-:W-:-:S07]  /*12050*/  MOV R69, R239 ;  /* 0x000000ef00457202 */ /* 0x000fce0000000f00 */
[----:B------:R-:W-:Y:S05]  /*12060*/  WARPSYNC.COLLECTIVE R71, `(.L_x_8090) ;  /* 0x0000000047087348 */ /* 0x000fea0003c00000 */
[----:B------:R0:W1:Y:S02]  /*12070*/  SHFL.DOWN P1, R239, R244, R245, R252 ;  /* 0x080000f5f4ef7389 */ /* 0x00006400000200fc */
[----:B01----:R-:W-:Y:S01]  /*12080*/  ENDCOLLECTIVE ;  /* 0x000000000000791b */ /* 0x003fe20003800000 */
.L_x_8090:
[----:B------:R-:W-:Y:S02]  /*12090*/  MOV R244, R243 ;  /* 0x000000f300f47202 */ /* 0x000fe40000000f00 */
[----:B------:R-:W-:-:S07]  /*120a0*/  MOV R70, R239 ;  /* 0x000000ef00467202 */ /* 0x000fce0000000f00 */
[----:B------:R-:W-:Y:S05]  /*120b0*/  WARPSYNC.COLLECTIVE R71, `(.L_x_8091) ;  /* 0x0000000047087348 */ /* 0x000fea0003c00000 */
[----:B------:R0:W1:Y:S02]  /*120c0*/  SHFL.DOWN P1, R239, R244, R245, R252 ;  /* 0x080000f5f4ef7389 */ /* 0x00006400000200fc */
[----:B01----:R-:W-:Y:S01]  /*120d0*/  ENDCOLLECTIVE ;  /* 0x000000000000791b */ /* 0x003fe20003800000 */
.L_x_8091:
[----:B------:R-:W-:Y:S01]  /*120e0*/  MOV R71, R239 ;  /* 0x000000ef00477202 */ /* 0x000fe20000000f00 */
[----:B------:R-:W-:Y:S06]  /*120f0*/  BRA `(.L_x_8092) ;  /* 0xffffff8400707947 */ /* 0x000fec000383ffff */
.L_x_7939:
        /* <DEDUP_REMOVED lines=8> */
.L_x_8094:
[----:B------:R-:W-:Y:S05]  /*12180*/  BSYNC B0 ;  /* 0x0000000000007941 */ /* 0x000fea0003800000 */
.L_x_8093:
        /* <DEDUP_REMOVED lines=10> */
.L_x_8095:
[----:B------:R-:W-:Y:S02]  /*12230*/  MOV R252, 0x1f ;  /* 0x0000001f00fc7802 */ /* 0x000fe40000000f00 */
[----:B------:R-:W-:Y:S02]  /*12240*/  MOV R70, R242 ;  /* 0x000000f200467202 */ /* 0x000fe40000000f00 */
[----:B------:R-:W-:-:S07]  /*12250*/  MOV R247, R239 ;  /* 0x000000ef00f77202 */ /* 0x000fce0000000f00 */
[----:B------:R-:W-:Y:S05]  /*12260*/  WARPSYNC.COLLECTIVE R71, `(.L_x_8096) ;  /* 0x0000000047087348 */ /* 0x000fea0003c00000 */
[----:B------:R0:W1:Y:S02]  /*12270*/  SHFL.IDX P1, R239, R70, R69, R68 ;  /* 0x0000004546ef7389 */ /* 0x0000640000020044 */
[----:B01----:R-:W-:Y:S01]  /*12280*/  ENDCOLLECTIVE ;  /* 0x000000000000791b */ /* 0x003fe20003800000 */
.L_x_8096:
        /* <DEDUP_REMOVED lines=9> */
.L_x_8097:
[----:B------:R-:W-:Y:S02]  /*12320*/  MOV R70, R64 ;  /* 0x0000004000467202 */ /* 0x000fe40000000f00 */
[----:B------:R-:W-:-:S07]  /*12330*/  MOV R251, R239 ;  /* 0x000000ef00fb7202 */ /* 0x000fce0000000f00 */
[----:B------:R-:W-:Y:S05]  /*12340*/  WARPSYNC.COLLECTIVE R71, `(.L_x_8098) ;  /* 0x0000000047087348 */ /* 0x000fea0003c00000 */
[----:B------:R0:W1:Y:S02]  /*12350*/  SHFL.DOWN P1, R239, R244, R245, R252 ;  /* 0x080000f5f4ef7389 */ /* 0x00006400000200fc */
[----:B01----:R-:W-:Y:S01]  /*12360*/  ENDCOLLECTIVE ;  /* 0x000000000000791b */ /* 0x003fe20003800000 */
.L_x_8098:
[----:B------:R-:W-:Y:S02]  /*12370*/  MOV R244, R241 ;  /* 0x000000f100f47202 */ /* 0x000fe40000000f00 */
[----:B------:R-:W-:-:S07]  /*12380*/  MOV R240, R239 ;  /* 0x000000ef00f07202 */ /* 0x000fce0000000f00 */
[----:B------:R-:W-:Y:S05]  /*12390*/  WARPSYNC.COLLECTIVE R71, `(.L_x_8099) ;  /* 0x0000000047087348 */ /* 0x000fea0003c00000 */
[----:B------:R0:W1:Y:S02]  /*123a0*/  SHFL.DOWN P1, R239, R244, R245, R252 ;  /* 0x080000f5f4ef7389 */ /* 0x00006400000200fc */
[----:B01----:R-:W-:Y:S01]  /*123b0*/  ENDCOLLECTIVE ;  /* 0x000000000000791b */ /* 0x003fe20003800000 */
.L_x_8099:
[----:B------:R-:W-:Y:S02]  /*123c0*/  MOV R244, R242 ;  /* 0x000000f200f47202 */ /* 0x000fe40000000f00 */
[----:B------:R-:W-:-:S07]  /*123d0*/  MOV R241, R239 ;  /* 0x000000ef00f17202 */ /* 0x000fce0000000f00 */
[----:B------:R-:W-:Y:S05]  /*123e0*/  WARPSYNC.COLLECTIVE R71, `(.L_x_8100) ;  /* 0x0000000047087348 */ /* 0x000fea0003c00000 */
[----:B------:R0:W1:Y:S02]  /*123f0*/  SHFL.DOWN P1, R239, R244, R245, R252 ;  /* 0x080000f5f4ef7389 */ /* 0x00006400000200fc */
[----:B01----:R-:W-:Y:S01]  /*12400*/  ENDCOLLECTIVE ;  /* 0x000000000000791b */ /* 0x003fe20003800000 */
.L_x_8100:
[----:B------:R-:W-:Y:S02]  /*12410*/  MOV R244, R243 ;  /* 0x000000f300f47202 */ /* 0x000fe40000000f00 */
[----:B------:R-:W-:-:S07]  /*12420*/  MOV R242, R239 ;  /* 0x000000ef00f27202 */ /* 0x000fce0000000f00 */
[----:B------:R-:W-:Y:S05]  /*12430*/  WARPSYNC.COLLECTIVE R71, `(.L_x_8101) ;  /* 0x0000000047087348 */ /* 0x000fea0003c00000 */
[----:B------:R0:W1:Y:S02]  /*12440*/  SHFL.DOWN P1, R239, R244, R245, R252 ;  /* 0x080000f5f4ef7389 */ /* 0x00006400000200fc */
[----:B01----:R-:W-:Y:S01]  /*12450*/  ENDCOLLECTIVE ;  /* 0x000000000000791b */ /* 0x003fe20003800000 */
.L_x_8101:
[----:B------:R-:W-:-:S07]  /*12460*/  MOV R243, R239 ;  /* 0x000000ef00f37202 */ /* 0x000fce0000000f00 */
[----:B------:R-:W-:Y:S05]  /*12470*/  WARPSYNC.COLLECTIVE R71, `(.L_x_8102) ;  /* 0x0000000047087348 */ /* 0x000fea0003c00000 */
[----:B------:R0:W1:Y:S02]  /*12480*/  SHFL.IDX P1, R239, R70, R69, R68 ;  /* 0x0000004546ef7389 */ /* 0x0000640000020044 */
[----:B01----:R-:W-:Y:S01]  /*12490*/  ENDCOLLECTIVE ;  /* 0x000000000000791b */ /* 0x003fe20003800000 */
.L_x_8102:
[----:B------:R-:W-:Y:S02]  /*124a0*/  MOV R70, R65 ;  /* 0x0000004100467202 */ /* 0x000fe40000000f00 */
[----:B------:R-:W-:-:S07]  /*124b0*/  MOV R252, R239 ;  /* 0x000000ef00fc7202 */ /* 0x000fce0000000f00 */
[----:B------:R-:W-:Y:S05]  /*124c0*/  WARPSYNC.COLLECTIVE R71, `(.L_x_8103) ;  /* 0x0000000047087348 */ /* 0x000fea0003c00000 */
[----:B------:R0:W1:Y:S02]  /*124d0*/  SHFL.IDX P1, R239, R70, R69, R68 ;  /* 0x0000004546ef7389 */ /* 0x0000640000020044 */
[----:B01----:R-:W-:Y:S01]  /*124e0*/  ENDCOLLECTIVE ;  /* 0x000000000000791b */ /* 0x003fe20003800000 */
.L_x_8103:
[----:B------:R-:W-:Y:S01]  /*124f0*/  MOV R70, R66 ;  /* 0x0000004200467202 */ /* 0x000fe20000000f00 */
[-C--:B------:R-:W-:Y:S01]  /*12500*/  FMUL.FTZ R66, R65, R247.reuse ;  /* 0x000000f741427220 */ /* 0x080fe20000410000 */
[----:B------:R-:W-:Y:S01]  /*12510*/  FMUL.FTZ R247, R64, R247 ;  /* 0x000000f740f77220 */ /* 0x000fe20000410000 */
[----:B------:R-:W-:-:S07]  /*12520*/  MOV R245, R239 ;  /* 0x000000ef00f57202 */ /* 0x000fce0000000f00 */
[----:B------:R-:W-:Y:S05]  /*12530*/  WARPSYNC.COLLECTIVE R71, `(.L_x_8104) ;  /* 0x0000000047087348 */ /* 0x000fea0003c00000 */
[----:B------:R0:W1:Y:S02]  /*12540*/  SHFL.IDX P1, R239, R70, R69, R68 ;  /* 0x0000004546ef7389 */ /* 0x0000640000020044 */
[----:B01----:R-:W-:Y:S01]  /*12550*/  ENDCOLLECTIVE ;  /* 0x000000000000791b */ /* 0x003fe20003800000 */
.L_x_8104:
[----:B------:R-:W-:Y:S02]  /*12560*/  MOV R70, R67 ;  /* 0x0000004300467202 */ /* 0x000fe40000000f00 */
[----:B------:R-:W-:-:S07]  /*12570*/  MOV R244, R239 ;  /* 0x000000ef00f47202 */ /* 0x000fce0000000f00 */
[----:B------:R-:W-:Y:S05]  /*12580*/  WARPSYNC.COLLECTIVE R71, `(.L_x_8105) ;  /* 0x0000000047087348 */ /* 0x000fea0003c00000 */
[----:B------:R0:W1:Y:S02]  /*12590*/  SHFL.IDX P1, R239, R70, R69, R68 ;  /* 0x0000004546ef7389 */ /* 0x0000640000020044 */
[----:B01----:R-:W-:Y:S01]  /*125a0*/  ENDCOLLECTIVE ;  /* 0x000000000000791b */ /* 0x003fe20003800000 */
.L_x_8105:
[----:B------:R-:W-:Y:S01]  /*125b0*/  MOV R71, R239 ;  /* 0x000000ef00477202 */ /* 0x000fe20000000f00 */
[----:B------:R-:W-:Y:S06]  /*125c0*/  BRA `(.L_x_8106) ;  /* 0xffffff8000c87947 */ /* 0x000fec000383ffff */
.L_x_8107:
        /* <DEDUP_REMOVED lines=11> */
.L_x_18941:


//--------------------- .text._Z25selective_scan_bwd_kernelI32Selective_Scan_bwd_kernel_traitsILi64ELi16ELb0ELb1ELb0ELb1ELb0EN3c108BFloat16ENS1_7complexIfEEEEv12SSMParamsBwd --------------------------
	.section	.text._Z25selective_scan_bwd_kernelI32Selective_Scan_bwd_kernel_traitsILi64ELi16ELb0ELb1ELb0ELb1ELb0EN3c108BFloat16ENS1_7complexIfEEEEv12SSMParamsBwd,"ax",@progbits
	.align	128
        .global         _Z25selective_scan_bwd_kernelI32Selective_Scan_bwd_kernel_traitsILi64ELi16ELb0ELb1ELb0ELb1ELb0EN3c108BFloat16ENS1_7complexIfEEEEv12SSMParamsBwd
        .type           _Z25selective_scan_bwd_kernelI32Selective_Scan_bwd_kernel_traitsILi64ELi16ELb0ELb1ELb0ELb1ELb0EN3c108BFloat16ENS1_7complexIfEEEEv12SSMParamsBwd,@function
        .size           _Z25selective_scan_bwd_kernelI32Selective_Scan_bwd_kernel_traitsILi64ELi16ELb0ELb1ELb0ELb1ELb0EN3c108BFloat16ENS1_7complexIfEEEEv12SSMParamsBwd,(.L_x_18942 - _Z25selective_scan_bwd_kernelI32Selective_Scan_bwd_kernel_traitsILi64ELi16ELb0ELb1ELb0ELb1ELb0EN3c108BFloat16ENS1_7complexIfEEEEv12SSMParamsBwd)
        .other          _Z25selective_scan_bwd_kernelI32Selective_Scan_bwd_kernel_traitsILi64ELi16ELb0ELb1ELb0ELb1ELb0EN3c108BFloat16ENS1_7complexIfEEEEv12SSMParamsBwd,@"STO_CUDA_ENTRY STV_DEFAULT"
_Z25selective_scan_bwd_kernelI32Selective_Scan_bwd_kernel_traitsILi64ELi16ELb0ELb1ELb0ELb1ELb0EN3c108BFloat16ENS1_7complexIfEEEEv12SSMParamsBwd:
.text._Z25selective_scan_bwd_kernelI32Selective_Scan_bwd_kernel_traitsILi64ELi16ELb0ELb1ELb0ELb1ELb0EN3c108BFloat16ENS1_7complexIfEEEEv12SSMParamsBwd:
        /* <DEDUP_REMOVED lines=166> */
.L_x_8241:
[----:B------:R-:W-:Y:S01]  /*0a60*/  ULDC UR50, c[0x0][0x224] ;  /* 0x0000890000327ab9 */ /* 0x000fe20000000800 */
[----:B------:R-:W-:Y:S01]  /*0a70*/  SHF.L.U32 R0, R91, 0x4, RZ ;  /* 0x000000045b007819 */ /* 0x000fe200000006ff */
        /* <DEDUP_REMOVED lines=203> */
[----:B------:R-:W3:Y:S04]  /*1730*/  @!P0 LDG.E.U16 R17, desc[UR20][R4.64+0x240] ;  /* 0x0002401404118981 */ /* 0x000ee8000c1e1500 */
[----:B------:R-:W4:Y:S04]  /*1740*/  @!P1 LDG.E.U16 R18, desc[UR20][R4.64+0x280] ;  /* 0x0002801404129981 */ /* 0x000f28000c1e1500 */
        /* <DEDUP_REMOVED lines=17> */
[----:B--2---:R0:W-:Y:S04]  /*1860*/  STS.U16 [R70], R0 ;  /* 0x0000000046007388 */ /* 0x0041e80000000400 */
        /* <DEDUP_REMOVED lines=8> */
[----:B---3--:R-:W-:Y:S04]  /*18f0*/  STS.U16 [R61+0x240], R17 ;  /* 0x000240113d007388 */ /* 0x008fe80000000400 */
[----:B----4-:R-:W-:Y:S04]  /*1900*/  STS.U16 [R60+0x280], R18 ;  /* 0x000280123c007388 */ /* 0x010fe80000000400 */
[----:B-----5:R-:W-:Y:S04]  /*1910*/  STS.U16 [R59+0x2c0], R19 ;  /* 0x0002c0133b007388 */ /* 0x020fe80000000400 */
        /* <DEDUP_REMOVED lines=31> */
[----:B------:R-:W-:Y:S01]  /*1b10*/  PRMT R14, RZ, 0x7610, R14 ;  /* 0x00007610ff0e7816 */ /* 0x000fe2000000000e */
[----:B------:R-:W2:Y:S04]  /*1b20*/  @!P3 LDG.E.U16 R31, desc[UR20][R6.64+0x300] ;  /* 0x00030014061fb981 */ /* 0x000ea8000c1e1500 */
[----:B------:R-:W2:Y:S01]  /*1b30*/  @!P0 LDG.E.U16 R10, desc[UR20][R6.64+0x80] ;  /* 0x00008014060a8981 */ /* 0x000ea2000c1e1500 */
[----:B------:R-:W-:-:S03]  /*1b40*/  ISETP.GE.AND P0, PT, R37, UR56, PT ;  /* 0x0000003825007c0c */ /* 0x000fc6000bf06270 */
[----:B------:R-:W2:Y:S01]  /*1b50*/  @!P1 LDG.E.U16 R11, desc[UR20][R6.64+0xc0] ;  /* 0x0000c014060b9981 */ /* 0x000ea2000c1e1500 */
[----:B------:R-:W-:Y:S02]  /*1b60*/  ISETP.GE.AND P1, PT, R39, UR56, PT ;  /* 0x0000003827007c0c */ /* 0x000fe4000bf26270 */
[----:B------:R-:W-:Y:S01]  /*1b70*/  PRMT R13, RZ, 0x7610, R13 ;  /* 0x00007610ff0d7816 */ /* 0x000fe2000000000d */
[----:B------:R-:W2:Y:S01]  /*1b80*/  @!P4 LDG.E.U16 R32, desc[UR20][R6.64+0x340] ;  /* 0x000340140620c981 */ /* 0x000ea2000c1e1500 */
[----:B------:R-:W-:Y:S02]  /*1b90*/  PRMT R16, RZ, 0x7610, R16 ;  /* 0x00007610ff107816 */ /* 0x000fe40000000010 */
[----:B------:R-:W-:Y:S01]  /*1ba0*/  PRMT R15, RZ, 0x7610, R15 ;  /* 0x00007610ff0f7816 */ /* 0x000fe2000000000f */
[----:B------:R-:W2:Y:S04]  /*1bb0*/  @!P6 LDG.E.U16 R34, desc[UR20][R6.64+0x3c0] ;  /* 0x0003c0140622e981 */ /* 0x000ea8000c1e1500 */
[----:B------:R-:W2:Y:S01]  /*1bc0*/  @!P0 LDG.E.U16 R12, desc[UR20][R6.64+0x100] ;  /* 0x00010014060c8981 */ /* 0x000ea2000c1e1500 */
[----:B------:R-:W-:-:S03]  /*1bd0*/  ISETP.GE.AND P0, PT, R41, UR56, PT ;  /* 0x0000003829007c0c */ /* 0x000fc6000bf06270 */
[----:B------:R-:W2:Y:S01]  /*1be0*/  @!P1 LDG.E.U16 R13, desc[UR20][R6.64+0x140] ;  /* 0x00014014060d9981 */ /* 0x000ea2000c1e1500 */
[----:B------:R-:W-:-:S09]  /*1bf0*/  ISETP.GE.AND P1, PT, R43, UR56, PT ;  /* 0x000000382b007c0c */ /* 0x000fd2000bf26270 */
[----:B------:R-:W2:Y:S01]  /*1c00*/  @!P0 LDG.E.U16 R14, desc[UR20][R6.64+0x180] ;  /* 0x00018014060e8981 */ /* 0x000ea2000c1e1500 */
[----:B------:R-:W-:-:S03]  /*1c10*/  ISETP.GE.AND P0, PT, R45, UR56, PT ;  /* 0x000000382d007c0c */ /* 0x000fc6000bf06270 */
[----:B------:R-:W2:Y:S01]  /*1c20*/  @!P1 LDG.E.U16 R15, desc[UR20][R6.64+0x1c0] ;  /* 0x0001c014060f9981 */ /* 0x000ea2000c1e1500 */
[----:B------:R-:W-:-:S09]  /*1c30*/  ISETP.NE.AND P1, PT, R28, RZ, PT ;  /* 0x000000ff1c00720c */ /* 0x000fd20003f25270 */
[----:B------:R-:W2:Y:S01]  /*1c40*/  @!P0 LDG.E.U16 R16, desc[UR20][R6.64+0x200] ;  /* 0x0002001406108981 */ /* 0x000ea2000c1e1500 */
[----:B------:R-:W-:Y:S02]  /*1c50*/  ISETP.NE.AND P0, PT, R29, RZ, PT ;  /* 0x000000ff1d00720c */ /* 0x000fe40003f05270 */
[----:B------:R-:W-:Y:S02]  /*1c60*/  PRMT R28, RZ, 0x7610, R28 ;  /* 0x00007610ff1c7816 */ /* 0x000fe4000000001c */
[----:B------:R-:W-:Y:S02]  /*1c70*/  PRMT R29, RZ, 0x7610, R29 ;  /* 0x00007610ff1d7816 */ /* 0x000fe4000000001d */
[----:B------:R-:W-:-:S04]  /*1c80*/  PRMT R33, RZ, 0x7610, R33 ;  /* 0x00007610ff217816 */ /* 0x000fc80000000021 */
[----:B------:R-:W2:Y:S04]  /*1c90*/  @!P1 LDG.E.U16 R29, desc[UR20][R6.64+0x280] ;  /* 0x00028014061d9981 */ /* 0x000ea8000c1e1500 */
[----:B------:R-:W2:Y:S04]  /*1ca0*/  @!P0 LDG.E.U16 R28, desc[UR20][R6.64+0x240] ;  /* 0x00024014061c8981 */ /* 0x000ea8000c1e1500 */
[----:B------:R0:W2:Y:S02]  /*1cb0*/  @!P5 LDG.E.U16 R33, desc[UR20][R6.64+0x380] ;  /* 0x000380140621d981 */ /* 0x0000a4000c1e1500 */
        /* <DEDUP_REMOVED lines=12> */
[----:B---3--:R-:W-:-:S03]  /*1d80*/  SHF.L.U32 R5, R5, 0x10, RZ ;  /* 0x0000001005057819 */ /* 0x008fc600000006ff */
[----:B------:R-:W-:Y:S04]  /*1d90*/  STL [R1+0x10], R59 ;  /* 0x0000103b01007387 */ /* 0x000fe80000100800 */
[----:B------:R-:W-:Y:S01]  /*1da0*/  STL [R1+0xc], R58 ;  /* 0x00000c3a01007387 */ /* 0x000fe20000100800 */
[----:B------:R-:W-:-:S03]  /*1db0*/  FADD.FTZ R76, R5, UR5 ;  /* 0x00000005054c7e21 */ /* 0x000fc60008010000 */
[----:B------:R-:W-:Y:S04]  /*1dc0*/  STL [R1+0x8], R57 ;  /* 0x0000083901007387 */ /* 0x000fe80000100800 */
[----:B------:R-:W-:Y:S04]  /*1dd0*/  STL [R1+0x4], R56 ;  /* 0x0000043801007387 */ /* 0x000fe80000100800 */
[----:B------:R-:W-:Y:S01]  /*1de0*/  STL [R1], R55 ;  /* 0x0000003701007387 */ /* 0x000fe20000100800 */
[----:B------:R-:W-:Y:S02]  /*1df0*/  FSETP.GTU.FTZ.AND P4, PT, R76, 20, PT ;  /* 0x41a000004c00780b */ /* 0x000fe40003f9c000 */
[----:B----4-:R-:W-:-:S02]  /*1e00*/  SHF.L.U32 R8, R8, 0x10, RZ ;  /* 0x0000001008087819 */ /* 0x010fc400000006ff */
[----:B-----5:R-:W-:Y:S02]  /*1e10*/  SHF.L.U32 R24, R24, 0x10, RZ ;  /* 0x0000001018187819 */ /* 0x020fe400000006ff */
        /* <DEDUP_REMOVED lines=8> */
[----:B------:R-:W-:Y:S01]  /*1ea0*/  BSSY B0, `(.L_x_8109) ;  /* 0x0000068000007945 */ /* 0x000fe20003800000 */
[----:B------:R-:W-:-:S02]  /*1eb0*/  FSETP.GTU.FTZ.AND P3, PT, R75, 20, PT ;  /* 0x41a000004b00780b */ /* 0x000fc40003f7c000 */
[----:B------:R-:W-:Y:S02]  /*1ec0*/  FSETP.GTU.FTZ.AND P2, PT, R74, 20, PT ;  /* 0x41a000004a00780b */ /* 0x000fe40003f5c000 */
[----:B------:R-:W-:Y:S02]  /*1ed0*/  FSETP.GTU.FTZ.AND P1, PT, R73, 20, PT ;  /* 0x41a000004900780b */ /* 0x000fe40003f3c000 */
[----:B------:R-:W-:Y:S02]  /*1ee0*/  FSETP.GTU.FTZ.AND P0, PT, R72, 20, PT ;  /* 0x41a000004800780b */ /* 0x000fe40003f1c000 */
[----:B------:R-:W-:Y:S01]  /*1ef0*/  SHF.L.U32 R22, R22, 0x10, RZ ;  /* 0x0000001016167819 */ /* 0x000fe200000006ff */
[----:B------:R-:W-:Y:S04]  /*1f00*/  STS.U16 [R70], R0 ;  /* 0x0000000046007388 */ /* 0x000fe80000000400 */
[----:B------:R0:W-:Y:S04]  /*1f10*/  STS.U16 [R69+0x40], R9 ;  /* 0x0000400945007388 */ /* 0x0001e80000000400 */
        /* <DEDUP_REMOVED lines=37> */
[----:B------:R-:W-:Y:S01]  /*2170*/  FFMA.FTZ R7, R15, R28, R6 ;  /* 0x0000001c0f077223 */ /* 0x000fe20000010006 */
[----:B-----5:R-:W-:-:S03]  /*2180*/  SHF.L.U32 R13, R13, 0x10, RZ ;  /* 0x000000100d0d7819 */ /* 0x020fc600000006ff */
[----:B------:R-:W-:Y:S01]  /*2190*/  FFMA.FTZ R6, R14, R9, R7 ;  /* 0x000000090e067223 */ /* 0x000fe20000010007 */
[----:B------:R-:W-:Y:S01]  /*21a0*/  SHF.L.U32 R7, R83, 0x10, RZ ;  /* 0x0000001053077819 */ /* 0x000fe200000006ff */
[----:B------:R-:W1:Y:S01]  /*21b0*/  LDS.U16 R9, [R88+0x10] ;  /* 0x0000100058097984 */ /* 0x000e620000000400 */
[----:B------:R-:W-:Y:S02]  /*21c0*/  SHF.L.U32 R28, R82, 0x10, RZ ;  /* 0x00000010521c7819 */ /* 0x000fe400000006ff */
[----:B0-----:R-:W-:Y:S01]  /*21d0*/  SHF.L.U32 R12, R12, 0x10, RZ ;  /* 0x000000100c0c7819 */ /* 0x001fe200000006ff */
[----:B------:R-:W-:Y:S02]  /*21e0*/  FFMA.FTZ R7, R13, R7, R6 ;  /* 0x000000070d077223 */ /* 0x000fe40000010006 */
[----:B------:R-:W0:Y:S02]  /*21f0*/  LDS.U16 R6, [R88+0x12] ;  /* 0x0000120058067984 */ /* 0x000e240000000400 */
[----:B------:R-:W-:-:S02]  /*2200*/  FFMA.FTZ R30, R12, R28, R7 ;  /* 0x0000001c0c1e7223 */ /* 0x000fc40000010007 */
[----:B------:R2:W3:Y:S04]  /*2210*/  LDS.U16 R7, [R88+0x14] ;  /* 0x0000140058077984 */ /* 0x0004e80000000400 */
[----:B------:R2:W4:Y:S01]  /*2220*/  LDS.U16 R28, [R88+0x16] ;  /* 0x00001600581c7984 */ /* 0x0005220000000400 */
[----:B------:R-:W-:Y:S02]  /*2230*/  SHF.L.U32 R31, R81, 0x10, RZ ;  /* 0x00000010511f7819 */ /* 0x000fe400000006ff */
[----:B------:R-:W-:Y:S02]  /*2240*/  SHF.L.U32 R11, R11, 0x10, RZ ;  /* 0x000000100b0b7819 */ /* 0x000fe400000006ff */
[----:B------:R-:W-:Y:S02]  /*2250*/  SHF.L.U32 R32, R80, 0x10, RZ ;  /* 0x0000001050207819 */ /* 0x000fe400000006ff */
[----:B------:R-:W-:Y:S01]  /*2260*/  SHF.L.U32 R10, R10, 0x10, RZ ;  /* 0x000000100a0a7819 */ /* 0x000fe200000006ff */
[----:B------:R-:W-:Y:S01]  /*2270*/  FFMA.FTZ R31, R11, R31, R30 ;  /* 0x0000001f0b1f7223 */ /* 0x000fe2000001001e */
[----:B------:R-:W-:Y:S01]  /*2280*/  SHF.L.U32 R30, R79, 0x10, RZ ;  /* 0x000000104f1e7819 */ /* 0x000fe200000006ff */
[----:B------:R-:W-:-:S02]  /*2290*/  FADD.FTZ R59, R20, UR5 ;  /* 0x00000005143b7e21 */ /* 0x000fc40008010000 */
[----:B------:R-:W-:Y:S01]  /*22a0*/  FFMA.FTZ R32, R10, R32, R31 ;  /* 0x000000200a207223 */ /* 0x000fe2000001001f */
[----:B------:R-:W-:Y:S01]  /*22b0*/  ISETP.GE.AND P5, PT, R33, 0x1, PT ;  /* 0x000000012100780c */ /* 0x000fe20003fa6270 */
[----:B------:R-:W-:Y:S01]  /*22c0*/  FADD.FTZ R58, R21, UR5 ;  /* 0x00000005153a7e21 */ /* 0x000fe20008010000 */
[----:B------:R-:W-:Y:S02]  /*22d0*/  FSETP.GTU.FTZ.AND P6, PT, R59, 20, PT ;  /* 0x41a000003b00780b */ /* 0x000fe40003fdc000 */
[----:B------:R-:W-:Y:S02]  /*22e0*/  SHF.L.U32 R20, R78, 0x10, RZ ;  /* 0x000000104e147819 */ /* 0x000fe400000006ff */
[----:B-1----:R-:W-:-:S05]  /*22f0*/  SHF.L.U32 R9, R9, 0x10, RZ ;  /* 0x0000001009097819 */ /* 0x002fca00000006ff */
        /* <DEDUP_REMOVED lines=34> */
.L_x_8110:
[----:B------:R-:W-:Y:S05]  /*2520*/  BSYNC B0 ;  /* 0x0000000000007941 */ /* 0x000fea0003800000 */
.L_x_8109:
        /* <DEDUP_REMOVED lines=39> */
.L_x_8112:
[----:B------:R-:W-:Y:S05]  /*27a0*/  BSYNC B0 ;  /* 0x0000000000007941 */ /* 0x000fea0003800000 */
.L_x_8111:
[----:B------:R-:W-:Y:S01]  /*27b0*/  BSSY B0, `(.L_x_8113) ;  /* 0x0000027000007945 */ /* 0x000fe20003800000 */
[----:B------:R-:W-:Y:S01]  /*27c0*/  FSETP.GTU.FTZ.AND P3, PT, R57, 20, PT ;  /* 0x41a000003900780b */ /* 0x000fe20003f7c000 */
[----:B------:R-:W-:Y:S01]  /*27d0*/  FFMA.FTZ R21, R7, R21, R20 ;  /* 0x0000001507157223 */ /* 0x000fe20000010014 */
[----:B------:R-:W-:Y:S01]  /*27e0*/  SHF.L.U32 R22, R232, 0x10, RZ ;  /* 0x00000010e8167819 */ /* 0x000fe200000006ff */
[----:B------:R-:W-:Y:S01]  /*27f0*/  FADD.FTZ R56, R26, UR5 ;  /* 0x000000051a387e21 */ /* 0x000fe20008010000 */
        /* <DEDUP_REMOVED lines=34> */
.L_x_8114:
[----:B------:R-:W-:Y:S05]  /*2a20*/  BSYNC B0 ;  /* 0x0000000000007941 */ /* 0x000fea0003800000 */
.L_x_8113:
        /* <DEDUP_REMOVED lines=39> */
.L_x_8116:
[----:B------:R-:W-:Y:S05]  /*2ca0*/  BSYNC B0 ;  /* 0x0000000000007941 */ /* 0x000fea0003800000 */
.L_x_8115:
        /* <DEDUP_REMOVED lines=39> */
.L_x_8118:
[----:B------:R-:W-:Y:S05]  /*2f20*/  BSYNC B0 ;  /* 0x0000000000007941 */ /* 0x000fea0003800000 */
.L_x_8117:
        /* <DEDUP_REMOVED lines=39> */
.L_x_8120:
[----:B------:R-:W-:Y:S05]  /*31a0*/  BSYNC B0 ;  /* 0x0000000000007941 */ /* 0x000fea0003800000 */
.L_x_8119:
        /* <DEDUP_REMOVED lines=38> */
.L_x_8122:
[----:B------:R-:W-:Y:S05]  /*3410*/  BSYNC B0 ;  /* 0x0000000000007941 */ /* 0x000fea0003800000 */
.L_x_8121:
        /* <DEDUP_REMOVED lines=40> */
.L_x_8124:
[----:B------:R-:W-:Y:S05]  /*36a0*/  BSYNC B0 ;  /* 0x0000000000007941 */ /* 0x000fea0003800000 */
.L_x_8123:
        /* <DEDUP_REMOVED lines=38> */
.L_x_8126:
[----:B------:R-:W-:Y:S05]  /*3910*/  BSYNC B0 ;  /* 0x0000000000007941 */ /* 0x000fea0003800000 */
.L_x_8125:
        /* <DEDUP_REMOVED lines=39> */
.L_x_8128:
[----:B------:R-:W-:Y:S05]  /*3b90*/  BSYNC B0 ;  /* 0x0000000000007941 */ /* 0x000fea0003800000 */
.L_x_8127:
        /* <DEDUP_REMOVED lines=37> */
.L_x_8130:
[----:B------:R-:W-:Y:S05]  /*3df0*/  BSYNC B0 ;  /* 0x0000000000007941 */ /* 0x000fea0003800000 */
.L_x_8129:
        /* <DEDUP_REMOVED lines=33> */
.L_x_8132:
[----:B------:R-:W-:Y:S05]  /*4010*/  BSYNC B0 ;  /* 0x0000000000007941 */ /* 0x000fea0003800000 */
.L_x_8131:
        /* <DEDUP_REMOVED lines=33> */
.L_x_8134:
[----:B------:R-:W-:Y:S05]  /*4230*/  BSYNC B0 ;  /* 0x0000000000007941 */ /* 0x000fea0003800000 */
.L_x_8133:
        /* <DEDUP_REMOVED lines=33> */
.L_x_8136:
[----:B------:R-:W-:Y:S05]  /*4450*/  BSYNC B0 ;  /* 0x0000000000007941 */ /* 0x000fea0003800000 */
.L_x_8135:
        /* <DEDUP_REMOVED lines=33> */
.L_x_8138:
[----:B------:R-:W-:Y:S05]  /*4670*/  BSYNC B0 ;  /* 0x0000000000007941 */ /* 0x000fea0003800000 */
.L_x_8137:
        /* <DEDUP_REMOVED lines=33> */
.L_x_8140:
[----:B------:R-:W-:Y:S05]  /*4890*/  BSYNC B0 ;  /* 0x0000000000007941 */ /* 0x000fea0003800000 */
.L_x_8139:
        /* <DEDUP_REMOVED lines=70> */
.L_x_8236:
        /* <DEDUP_REMOVED lines=10> */
[----:B0-2---:R-:W-:Y:S02]  /*4da0*/  MOV R60, UR55 ;  /* 0x00000037003c7c02 */ /* 0x005fe40008000f00 */
[----:B------:R-:W-:-:S03]  /*4db0*/  SHF.L.U32 R65, R91, 0x5, RZ ;  /* 0x000000055b417819 */ /* 0x000fc600000006ff */
[----:B------:R-:W-:Y:S02]  /*4dc0*/  MOV R61, UR44 ;  /* 0x0000002c003d7c02 */ /* 0x000fe40008000f00 */
[----:B------:R-:W-:Y:S02]  /*4dd0*/  LOP3.LUT R63, R91, 0x7ffffe0, RZ, 0xc0, !PT ;  /* 0x07ffffe05b3f7812 */ /* 0x000fe400078ec0ff */
[--C-:B------:R-:W-:Y:S02]  /*4de0*/  LOP3.LUT R62, R65, 0xffffffe0, R238.reuse, 0xe2, !PT ;  /* 0xffffffe0413e7812 */ /* 0x100fe400078ee2ee */
[----:B------:R-:W2:Y:S01]  /*4df0*/  LDG.E.64 R60, desc[UR20][R60.64] ;  /* 0x000000143c3c7981 */ /* 0x000ea2000c1e1b00 */
[----:B------:R-:W-:Y:S01]  /*4e00*/  SHF.L.U32 R65, R63, 0x5, RZ ;  /* 0x000000053f417819 */ /* 0x000fe200000006ff */
[----:B------:R-:W-:Y:S01]  /*4e10*/  UIMAD UR44, UR58, UR42, URZ ;  /* 0x0000002a3a2c72a4 */ /* 0x000fe2000f8e023f */
[----:B------:R-:W-:Y:S02]  /*4e20*/  LOP3.LUT R63, R62, 0x3e0, RZ, 0xfc, !PT ;  /* 0x000003e03e3f7812 */ /* 0x000fe400078efcff */
[----:B------:R-:W-:Y:S01]  /*4e30*/  LOP3.LUT R62, R65, 0xffffffe0, R238, 0xe2, !PT ;  /* 0xffffffe0413e7812 */ /* 0x000fe200078ee2ee */
[----:B------:R-:W-:Y:S01]  /*4e40*/  UIMAD UR44, UR7, UR43, UR44 ;  /* 0x0000002b072c72a4 */ /* 0x000fe2000f8e022c */
        /* <DEDUP_REMOVED lines=66> */
[----:B------:R-:W-:Y:S02]  /*5270*/  PRMT R69, RZ, 0x7610, R69 ;  /* 0x00007610ff457816 */ /* 0x000fe40000000045 */
[----:B------:R-:W-:Y:S01]  /*5280*/  LOP3.LUT R66, R62, 0x240, RZ, 0xfc, !PT ;  /* 0x000002403e427812 */ /* 0x000fe200078efcff */
[----:B------:R-:W4:Y:S01]  /*5290*/  @!P5 LDG.E.U16 R70, desc[UR20][R64.64+0x340] ;  /* 0x000340144046d981 */ /* 0x000f22000c1e1500 */
[----:B------:R-:W-:-:S02]  /*52a0*/  ISETP.GE.AND P1, PT, R63, UR49, PT ;  /* 0x000000313f007c0c */ /* 0x000fc4000bf26270 */
[----:B------:R-:W-:Y:S01]  /*52b0*/  LOP3.LUT R63, R62, 0x260, RZ, 0xfc, !PT ;  /* 0x000002603e3f7812 */ /* 0x000fe200078efcff */
[----:B------:R-:W3:Y:S01]  /*52c0*/  @!P6 LDG.E.U16 R115, desc[UR20][R64.64] ;  /* 0x000000144073e981 */ /* 0x000ee2000c1e1500 */
[----:B------:R-:W-:Y:S02]  /*52d0*/  PRMT R101, RZ, 0x7610, R101 ;  /* 0x00007610ff657816 */ /* 0x000fe40000000065 */
[----:B------:R-:W-:Y:S01]  /*52e0*/  ISETP.GE.AND P5, PT, R66, UR49, PT ;  /* 0x0000003142007c0c */ /* 0x000fe2000bfa6270 */
[----:B------:R-:W4:Y:S01]  /*52f0*/  @!P4 LDG.E.U16 R69, desc[UR20][R64.64+0x380] ;  /* 0x000380144045c981 */ /* 0x000f22000c1e1500 */
[----:B------:R-:W-:Y:S02]  /*5300*/  ISETP.GE.AND P4, PT, R63, UR49, PT ;  /* 0x000000313f007c0c */ /* 0x000fe4000bf86270 */
[----:B------:R-:W-:Y:S01]  /*5310*/  PRMT R68, RZ, 0x7610, R68 ;  /* 0x00007610ff447816 */ /* 0x000fe20000000044 */
[----:B------:R-:W4:Y:S01]  /*5320*/  @!P3 LDG.E.U16 R101, desc[UR20][R64.64+0x3c0] ;  /* 0x0003c0144065b981 */ /* 0x000f22000c1e1500 */
[----:B------:R-:W-:-:S02]  /*5330*/  LOP3.LUT R63, R62, 0x280, RZ, 0xfc, !PT ;  /* 0x000002803e3f7812 */ /* 0x000fc400078efcff */
[----:B------:R-:W-:Y:S02]  /*5340*/  PRMT R66, RZ, 0x7610, R66 ;  /* 0x00007610ff427816 */ /* 0x000fe40000000042 */
[C---:B------:R-:W-:Y:S01]  /*5350*/  LOP3.LUT R71, R62.reuse, 0x2a0, RZ, 0xfc, !PT ;  /* 0x000002a03e477812 */ /* 0x040fe200078efcff */
[----:B------:R-:W4:Y:S01]  /*5360*/  @!P2 LDG.E.U16 R68, desc[UR20][R64.64+0x400] ;  /* 0x000400144044a981 */ /* 0x000f22000c1e1500 */
[----:B------:R-:W-:Y:S02]  /*5370*/  ISETP.GE.AND P3, PT, R63, UR49, PT ;  /* 0x000000313f007c0c */ /* 0x000fe4000bf66270 */
[----:B------:R-:W-:Y:S01]  /*5380*/  PRMT R95, RZ, 0x7610, R95 ;  /* 0x00007610ff5f7816 */ /* 0x000fe2000000005f */
[----:B------:R-:W4:Y:S01]  /*5390*/  @!P1 LDG.E.U16 R66, desc[UR20][R64.64+0x440] ;  /* 0x0004401440429981 */ /* 0x000f22000c1e1500 */
[----:B------:R-:W-:Y:S02]  /*53a0*/  LOP3.LUT R63, R62, 0x2c0, RZ, 0xfc, !PT ;  /* 0x000002c03e3f7812 */ /* 0x000fe400078efcff */
[----:B------:R-:W-:-:S02]  /*53b0*/  ISETP.GE.AND P2, PT, R71, UR49, PT ;  /* 0x0000003147007c0c */ /* 0x000fc4000bf46270 */
[C---:B------:R-:W-:Y:S01]  /*53c0*/  LOP3.LUT R71, R62.reuse, 0x2e0, RZ, 0xfc, !PT ;  /* 0x000002e03e477812 */ /* 0x040fe200078efcff */
[----:B------:R-:W4:Y:S01]  /*53d0*/  @!P5 LDG.E.U16 R95, desc[UR20][R64.64+0x480] ;  /* 0x00048014405fd981 */ /* 0x000f22000c1e1500 */
[----:B------:R-:W-:Y:S02]  /*53e0*/  ISETP.GE.AND P1, PT, R63, UR49, PT ;  /* 0x000000313f007c0c */ /* 0x000fe4000bf26270 */
        /* <DEDUP_REMOVED lines=14> */
[C---:B------:R-:W-:Y:S02]  /*54d0*/  LOP3.LUT R98, R62.reuse, 0x360, RZ, 0xfc, !PT ;  /* 0x000003603e627812 */ /* 0x040fe400078efcff */
        /* <DEDUP_REMOVED lines=17> */
[----:B------:R-:W-:-:S03]  /*55f0*/  PRMT R62, RZ, 0x7610, R62 ;  /* 0x00007610ff3e7816 */ /* 0x000fc6000000003e */
[----:B------:R-:W4:Y:S01]  /*5600*/  @!P1 LDG.E.U16 R97, desc[UR20][R64.64+0x6c0] ;  /* 0x0006c01440619981 */ /* 0x000f22000c1e1500 */
[----:B------:R-:W-:-:S03]  /*5610*/  PRMT R109, RZ, 0x7610, R109 ;  /* 0x00007610ff6d7816 */ /* 0x000fc6000000006d */
[----:B------:R-:W4:Y:S01]  /*5620*/  @!P5 LDG.E.U16 R62, desc[UR20][R64.64+0x700] ;  /* 0x00070014403ed981 */ /* 0x000f22000c1e1500 */
[----:B------:R-:W-:-:S03]  /*5630*/  PRMT R108, RZ, 0x7610, R108 ;  /* 0x00007610ff6c7816 */ /* 0x000fc6000000006c */
[----:B------:R-:W4:Y:S04]  /*5640*/  @!P4 LDG.E.U16 R109, desc[UR20][R64.64+0x740] ;  /* 0x00074014406dc981 */ /* 0x000f28000c1e1500 */
[----:B------:R-:W4:Y:S01]  /*5650*/  @!P3 LDG.E.U16 R108, desc[UR20][R64.64+0x780] ;  /* 0x00078014406cb981 */ /* 0x000f22000c1e1500 */
[----:B------:R-:W-:-:S06]  /*5660*/  PRMT R107, RZ, 0x7610, R107 ;  /* 0x00007610ff6b7816 */ /* 0x000fcc000000006b */
[----:B------:R0:W4:Y:S01]  /*5670*/  @!P0 LDG.E.U16 R107, desc[UR20][R64.64+0x7c0] ;  /* 0x0007c014406b8981 */ /* 0x000122000c1e1500 */
[----:B------:R-:W-:Y:S01]  /*5680*/  UIADD3 UR44, UR10, -0x1, URZ ;  /* 0xffffffff0a2c7890 */ /* 0x000fe2000fffe03f */
[----:B------:R-:W-:-:S03]  /*5690*/  LOP3.LUT P0, RZ, R91, 0x1f, RZ, 0xc0, !PT ;  /* 0x0000001f5bff7812 */ /* 0x000fc6000780c0ff */
[----:B------:R-:W-:-:S04]  /*56a0*/  ULEA.HI UR45, UR44, UR44, URZ, 0x1 ;  /* 0x0000002c2c2d7291 */ /* 0x000fc8000f8f083f */
[----:B------:R-:W-:-:S04]  /*56b0*/  ULOP3.LUT UR45, UR45, 0xfffffe, URZ, 0xc0, !UPT ;  /* 0x00fffffe2d2d7892 */ /* 0x000fc8000f8ec03f */
[----:B------:R-:W-:-:S04]  /*56c0*/  UIADD3 UR44, UR44, -UR45, URZ ;  /* 0x8000002d2c2c7290 */ /* 0x000fc8000fffe03f */
[----:B------:R-:W-:Y:S01]  /*56d0*/  ULEA UR44, UR44, UR7, 0x8 ;  /* 0x000000072c2c7291 */ /* 0x000fe2000f8e403f */
[----:B------:R-:W-:Y:S02]  /*56e0*/  ISETP.NE.AND P1, PT, R91, RZ, PT ;  /* 0x000000ff5b00720c */ /* 0x000fe40003f25270 */
        /* <DEDUP_REMOVED lines=9> */
[----:B------:R-:W-:Y:S01]  /*5780*/  SHF.L.U32 R61, R91, 0x5, RZ ;  /* 0x000000055b3d7819 */ /* 0x000fe200000006ff */
[----:B------:R-:W-:Y:S01]  /*5790*/  FMUL.FTZ R64, R72, UR55 ;  /* 0x0000003748407c20 */ /* 0x000fe20008410000 */
[----:B------:R-:W-:Y:S02]  /*57a0*/  MUFU.SIN R127, R116 ;  /* 0x00000074007f7308 */ /* 0x000fe40000000400 */
[----:B------:R-:W-:Y:S01]  /*57b0*/  LOP3.LUT R61, R61, 0xfffffc00, RZ, 0xc0, !PT ;  /* 0xfffffc003d3d7812 */ /* 0x000fe200078ec0ff */
[----:B------:R-:W-:-:S03]  /*57c0*/  FMUL.RZ R120, R64, 0.15915493667125701904 ;  /* 0x3e22f98340787820 */ /* 0x000fc6000040c000 */
[----:B------:R-:W-:Y:S02]  /*57d0*/  IADD3 R64, R61, R90, RZ ;  /* 0x0000005a3d407210 */ /* 0x000fe40007ffe0ff */
[----:B------:R0:W-:Y:S08]  /*57e0*/  MUFU.COS R126, R116 ;  /* 0x00000074007e7308 */ /* 0x0001f00000000000 */
[----:B------:R-:W-:Y:S01]  /*57f0*/  MUFU.SIN R143, R65 ;  /* 0x00000041008f7308 */ /* 0x000fe20000000400 */
[----:B0-----:R-:W-:-:S07]  /*5800*/  FMUL.FTZ R116, R59, UR55 ;  /* 0x000000373b747c20 */ /* 0x001fce0008410000 */
[----:B------:R0:W-:Y:S02]  /*5810*/  MUFU.COS R144, R65 ;  /* 0x0000004100907308 */ /* 0x0001e40000000000 */
[----:B0-----:R-:W-:-:S06]  /*5820*/  MOV R65, UR10 ;  /* 0x0000000a00417c02 */ /* 0x001fcc0008000f00 */
[----:B------:R-:W-:Y:S01]  /*5830*/  MUFU.SIN R141, R118 ;  /* 0x00000076008d7308 */ /* 0x000fe20000000400 */
[----:B------:R-:W-:Y:S02]  /*5840*/  ISETP.LT.OR P2, PT, R65, 0x2, P0 ;  /* 0x000000024100780c */ /* 0x000fe40000741670 */
[----:B------:R-:W-:-:S05]  /*5850*/  IADD3 R65, R64, 0x20, RZ ;  /* 0x0000002040417810 */ /* 0x000fca0007ffe0ff */
[----:B------:R0:W-:Y:S01]  /*5860*/  MUFU.COS R142, R118 ;  /* 0x00000076008e7308 */ /* 0x0001e20000000000 */
[----:B------:R-:W-:Y:S01]  /*5870*/  IADD3 R119, R64, 0x60, RZ ;  /* 0x0000006040777810 */ /* 0x000fe20007ffe0ff */
[----:B0-----:R-:W-:Y:S01]  /*5880*/  FMUL.RZ R118, R116, 0.15915493667125701904 ;  /* 0x3e22f98374767820 */ /* 0x001fe2000040c000 */
[----:B------:R-:W-:-:S05]  /*5890*/  FMUL.FTZ R116, R58, UR55 ;  /* 0x000000373a747c20 */ /* 0x000fca0008410000 */
[----:B------:R-:W-:Y:S01]  /*58a0*/  MUFU.SIN R145, R117 ;  /* 0x0000007500917308 */ /* 0x000fe20000000400 */
[----:B------:R-:W-:Y:S01]  /*58b0*/  IADD3 R121, R64, 0x80, RZ ;  /* 0x0000008040797810 */ /* 0x000fe20007ffe0ff */
[----:B------:R-:W-:Y:S01]  /*58c0*/  FMUL.RZ R128, R116, 0.15915493667125701904 ;  /* 0x3e22f98374807820 */ /* 0x000fe2000040c000 */
[----:B------:R-:W-:Y:S01]  /*58d0*/  IADD3 R123, R64, 0xa0, RZ ;  /* 0x000000a0407b7810 */ /* 0x000fe20007ffe0ff */
[----:B------:R-:W-:-:S04]  /*58e0*/  FMUL.FTZ R116, R57, UR55 ;  /* 0x0000003739747c20 */ /* 0x000fc80008410000 */
[----:B------:R0:W-:Y:S01]  /*58f0*/  MUFU.COS R146, R117 ;  /* 0x0000007500927308 */ /* 0x0001e20000000000 */
[C---:B------:R-:W-:Y:S02]  /*5900*/  IADD3 R125, R64.reuse, 0xc0, RZ ;  /* 0x000000c0407d7810 */ /* 0x040fe40007ffe0ff */
[C---:B------:R-:W-:Y:S02]  /*5910*/  IADD3 R129, R64.reuse, 0xe0, RZ ;  /* 0x000000e040817810 */ /* 0x040fe40007ffe0ff */
[----:B------:R-:W-:-:S03]  /*5920*/  IADD3 R131, R64, 0x100, RZ ;  /* 0x0000010040837810 */ /* 0x000fc60007ffe0ff */
[----:B------:R-:W-:Y:S01]  /*5930*/  MUFU.SIN R138, R118 ;  /* 0x00000076008a7308 */ /* 0x000fe20000000400 */
[C---:B0-----:R-:W-:Y:S02]  /*5940*/  IADD3 R117, R64.reuse, 0x40, RZ ;  /* 0x0000004040757810 */ /* 0x041fe40007ffe0ff */
[C---:B------:R-:W-:Y:S02]  /*5950*/  IADD3 R147, R64.reuse, 0x120, RZ ;  /* 0x0000012040937810 */ /* 0x040fe40007ffe0ff */
[----:B------:R-:W-:-:S03]  /*5960*/  IADD3 R149, R64, 0x140, RZ ;  /* 0x0000014040957810 */ /* 0x000fc60007ffe0ff */
[----:B------:R0:W-:Y:S01]  /*5970*/  MUFU.COS R137, R118 ;  /* 0x0000007600897308 */ /* 0x0001e20000000000 */
[C---:B------:R-:W-:Y:S02]  /*5980*/  IADD3 R151, R64.reuse, 0x160, RZ ;  /* 0x0000016040977810 */ /* 0x040fe40007ffe0ff */
[C---:B------:R-:W-:Y:S02]  /*5990*/  IADD3 R153, R64.reuse, 0x180, RZ ;  /* 0x0000018040997810 */ /* 0x040fe40007ffe0ff */
[C---:B------:R-:W-:Y:S02]  /*59a0*/  IADD3 R155, R64.reuse, 0x1a0, RZ ;  /* 0x000001a0409b7810 */ /* 0x040fe40007ffe0ff */
[----:B------:R-:W-:Y:S02]  /*59b0*/  IADD3 R157, R64, 0x1c0, RZ ;  /* 0x000001c0409d7810 */ /* 0x000fe40007ffe0ff */
[----:B0-----:R-:W-:Y:S01]  /*59c0*/  LEA.HI.SX32 R118, R65, R64, 0x1b ;  /* 0x0000004041767211 */ /* 0x001fe200078fdaff */
[----:B------:R-:W-:Y:S01]  /*59d0*/  FMUL.FTZ R65, R56, UR55 ;  /* 0x0000003738417c20 */ /* 0x000fe20008410000 */
[C---:B------:R-:W-:Y:S01]  /*59e0*/  IADD3 R159, R64.reuse, 0x1e0, RZ ;  /* 0x000001e0409f7810 */ /* 0x040fe20007ffe0ff */
[----:B------:R-:W-:Y:S01]  /*59f0*/  MUFU.SIN R139, R120 ;  /* 0x00000078008b7308 */ /* 0x000fe20000000400 */
[----:B------:R-:W-:-:S02]  /*5a00*/  IADD3 R161, R64, 0x200, RZ ;  /* 0x0000020040a17810 */ /* 0x000fc40007ffe0ff */
[C---:B------:R-:W-:Y:S02]  /*5a10*/  IADD3 R163, R64.reuse, 0x220, RZ ;  /* 0x0000022040a37810 */ /* 0x040fe40007ffe0ff */
[C---:B------:R-:W-:Y:S02]  /*5a20*/  IADD3 R165, R64.reuse, 0x240, RZ ;  /* 0x0000024040a57810 */ /* 0x040fe40007ffe0ff */
[C---:B------:R-:W-:Y:S01]  /*5a30*/  IADD3 R167, R64.reuse, 0x260, RZ ;  /* 0x0000026040a77810 */ /* 0x040fe20007ffe0ff */
[----:B------:R0:W-:Y:S01]  /*5a40*/  MUFU.COS R140, R120 ;  /* 0x00000078008c7308 */ /* 0x0001e20000000000 */
        /* <DEDUP_REMOVED lines=12> */
[-C--:B0-----:R-:W-:Y:S01]  /*5b10*/  LEA.HI.SX32 R120, R117, R64.reuse, 0x1b ;  /* 0x0000004075787211 */ /* 0x081fe200078fdaff */
[----:B------:R-:W-:Y:S01]  /*5b20*/  FMUL.RZ R117, R65, 0.15915493667125701904 ;  /* 0x3e22f98341757820 */ /* 0x000fe2000040c000 */
[----:B------:R-:W-:Y:S01]  /*5b30*/  FMUL.RZ R116, R116, 0.15915493667125701904 ;  /* 0x3e22f98374747820 */ /* 0x000fe2000040c000 */
[-C--:B------:R-:W-:Y:S01]  /*5b40*/  LEA.HI.SX32 R122, R119, R64.reuse, 0x1b ;  /* 0x00000040777a7211 */ /* 0x080fe200078fdaff */
[----:B------:R-:W-:Y:S01]  /*5b50*/  FMUL.FTZ R65, R55, UR55 ;  /* 0x0000003737417c20 */ /* 0x000fe20008410000 */
[----:B------:R-:W-:-:S02]  /*5b60*/  LEA.HI.SX32 R124, R121, R64, 0x1b ;  /* 0x00000040797c7211 */ /* 0x000fc400078fdaff */
[-C--:B------:R-:W-:Y:S02]  /*5b70*/  LEA.HI.SX32 R148, R123, R64.reuse, 0x1b ;  /* 0x000000407b947211 */ /* 0x080fe400078fdaff */
[-C--:B------:R-:W-:Y:S02]  /*5b80*/  LEA.HI.SX32 R150, R125, R64.reuse, 0x1b ;  /* 0x000000407d967211 */ /* 0x080fe400078fdaff */
[-C--:B------:R-:W-:Y:S02]  /*5b90*/  LEA.HI.SX32 R152, R129, R64.reuse, 0x1b ;  /* 0x0000004081987211 */ /* 0x080fe400078fdaff */
[-C--:B------:R-:W-:Y:S02]  /*5ba0*/  LEA.HI.SX32 R154, R131, R64.reuse, 0x1b ;  /* 0x00000040839a7211 */ /* 0x080fe400078fdaff */
[-C--:B-1----:R-:W-:Y:S02]  /*5bb0*/  LEA.HI.SX32 R156, R147, R64.reuse, 0x1b ;  /* 0x00000040939c7211 */ /* 0x082fe400078fdaff */
        /* <DEDUP_REMOVED lines=23> */
[----:B------:R-:W-:Y:S01]  /*5d30*/  MUFU.SIN R133, R116 ;  /* 0x0000007400857308 */ /* 0x000fe20000000400 */
[----:B------:R-:W-:Y:S01]  /*5d40*/  FMUL.RZ R119, R65, 0.15915493667125701904 ;  /* 0x3e22f98341777820 */ /* 0x000fe2000040c000 */
[----:B------:R-:W-:Y:S01]  /*5d50*/  FMUL.FTZ R65, R54, UR55 ;  /* 0x0000003736417c20 */ /* 0x000fe20008410000 */
[----:B------:R-:W-:-:S05]  /*5d60*/  R2UR UR54, R60 ;  /* 0x000000003c3672ca */ /* 0x000fca00000e0000 */
[----:B------:R0:W-:Y:S01]  /*5d70*/  MUFU.COS R134, R116 ;  /* 0x0000007400867308 */ /* 0x0001e20000000000 */
[----:B------:R-:W-:Y:S01]  /*5d80*/  FMUL.RZ R147, R65, 0.15915493667125701904 ;  /* 0x3e22f98341937820 */ /* 0x000fe2000040c000 */
[----:B------:R-:W-:-:S06]  /*5d90*/  LEA R118, R118, R89, 0x1 ;  /* 0x0000005976767211 */ /* 0x000fcc00078e08ff */
[----:B------:R-:W-:Y:S01]  /*5da0*/  MUFU.SIN R131, R117 ;  /* 0x0000007500837308 */ /* 0x000fe20000000400 */
[----:B0-----:R-:W-:Y:S02]  /*5db0*/  LEA R116, R64, R89, 0x1 ;  /* 0x0000005940747211 */ /* 0x001fe400078e08ff */
[----:B------:R-:W-:-:S05]  /*5dc0*/  MOV R64, UR44 ;  /* 0x0000002c00407c02 */ /* 0x000fca0008000f00 */
[----:B------:R0:W-:Y:S01]  /*5dd0*/  MUFU.COS R132, R117 ;  /* 0x0000007500847308 */ /* 0x0001e20000000000 */
[-C--:B------:R-:W-:Y:S01]  /*5de0*/  LEA R65, R120, R89.reuse, 0x1 ;  /* 0x0000005978417211 */ /* 0x080fe200078e08ff */
[----:B---3--:R-:W-:Y:S01]  /*5df0*/  STS.U16 [R116], R115 ;  /* 0x0000007374007388 */ /* 0x008fe20000000400 */
[-C--:B------:R-:W-:Y:S01]  /*5e00*/  LEA R148, R148, R89.reuse, 0x1 ;  /* 0x0000005994947211 */ /* 0x080fe200078e08ff */
[----:B------:R-:W-:Y:S01]  /*5e10*/  FMUL.FTZ R60, R52, UR55 ;  /* 0x00000037343c7c20 */ /* 0x000fe20008410000 */
[----:B------:R-:W-:Y:S01]  /*5e20*/  LEA R121, R150, R89, 0x1 ;  /* 0x0000005996797211 */ /* 0x000fe200078e08ff */
[----:B------:R-:W-:Y:S01]  /*5e30*/  ULDC.64 UR44, c[0x0][0x268] ;  /* 0x00009a00002c7ab9 */ /* 0x000fe20000000a00 */
[----:B0-----:R-:W-:Y:S01]  /*5e40*/  IADD3 R117, R91, 0x200, RZ ;  /* 0x000002005b757810 */ /* 0x001fe20007ffe0ff */
[----:B------:R-:W-:Y:S03]  /*5e50*/  MUFU.SIN R129, R119 ;  /* 0x0000007700817308 */ /* 0x000fe60000000400 */
[----:B------:R-:W-:-:S02]  /*5e60*/  SEL R64, R64, R117, !P1 ;  /* 0x0000007540407207 */ /* 0x000fc40004800000 */
[----:B------:R-:W-:-:S03]  /*5e70*/  LEA R117, R122, R89, 0x1 ;  /* 0x000000597a757211 */ /* 0x000fc600078e08ff */
[----:B------:R0:W-:Y:S01]  /*5e80*/  MUFU.COS R130, R119 ;  /* 0x0000007700827308 */ /* 0x0001e20000000000 */
[----:B------:R-:W-:Y:S01]  /*5e90*/  STS.U16 [R118+0x40], R113 ;  /* 0x0000407176007388 */ /* 0x000fe20000000400 */
[----:B------:R-:W-:-:S03]  /*5ea0*/  LEA R152, R152, R89, 0x1 ;  /* 0x0000005998987211 */ /* 0x000fc600078e08ff */
[----:B----4-:R1:W-:Y:S01]  /*5eb0*/  STS.U16 [R65+0x80], R114 ;  /* 0x0000807241007388 */ /* 0x0103e20000000400 */
[----:B0-----:R-:W-:-:S03]  /*5ec0*/  LEA R119, R124, R89, 0x1 ;  /* 0x000000597c777211 */ /* 0x001fc600078e08ff */
[----:B------:R-:W-:Y:S01]  /*5ed0*/  STS.U16 [R117+0xc0], R112 ;  /* 0x0000c07075007388 */ /* 0x000fe20000000400 */
[-C--:B------:R-:W-:Y:S02]  /*5ee0*/  LEA R154, R154, R89.reuse, 0x1 ;  /* 0x000000599a9a7211 */ /* 0x080fe400078e08ff */
[-C--:B------:R-:W-:Y:S01]  /*5ef0*/  LEA R156, R156, R89.reuse, 0x1 ;  /* 0x000000599c9c7211 */ /* 0x080fe200078e08ff */
[----:B------:R0:W-:Y:S01]  /*5f00*/  STS.U16 [R119+0x100], R106 ;  /* 0x0001006a77007388 */ /* 0x0001e20000000400 */
[-C--:B-1----:R-:W-:Y:S02]  /*5f10*/  LEA R65, R158, R89.reuse, 0x1 ;  /* 0x000000599e417211 */ /* 0x082fe400078e08ff */
[----:B------:R-:W-:Y:S01]  /*5f20*/  LEA R113, R160, R89, 0x1 ;  /* 0x00000059a0717211 */ /* 0x000fe200078e08ff */
[----:B------:R1:W-:Y:S04]  /*5f30*/  STS.U16 [R148+0x140], R105 ;  /* 0x0001406994007388 */ /* 0x0003e80000000400 */
[----:B------:R-:W-:Y:S01]  /*5f40*/  STS.U16 [R121+0x180], R104 ;  /* 0x0001806879007388 */ /* 0x000fe20000000400 */
[----:B0-----:R-:W-:Y:S01]  /*5f50*/  FMUL.RZ R106, R60, 0.15915493667125701904 ;  /* 0x3e22f9833c6a7820 */ /* 0x001fe2000040c000 */
[----:B------:R-:W-:-:S02]  /*5f60*/  MOV R60, UR54 ;  /* 0x00000036003c7c02 */ /* 0x000fc40008000f00 */
[----:B------:R0:W-:Y:S01]  /*5f70*/  STS.U16 [R152+0x1c0], R111 ;  /* 0x0001c06f98007388 */ /* 0x0001e20000000400 */
[----:B-1----:R-:W-:-:S03]  /*5f80*/  LEA R105, R162, R89, 0x1 ;  /* 0x00000059a2697211 */ /* 0x002fc600078e08ff */
[----:B------:R1:W-:Y:S04]  /*5f90*/  STS.U16 [R154+0x200], R67 ;  /* 0x000200439a007388 */ /* 0x0003e80000000400 */
[----:B------:R-:W-:Y:S01]  /*5fa0*/  STS.U16 [R156+0x240], R103 ;  /* 0x000240679c007388 */ /* 0x000fe20000000400 */
[----:B0-----:R-:W-:-:S03]  /*5fb0*/  LEA R111, R164, R89, 0x1 ;  /* 0x00000059a46f7211 */ /* 0x001fc600078e08ff */
[----:B------:R-:W-:Y:S01]  /*5fc0*/  STS.U16 [R65+0x280], R102 ;  /* 0x0002806641007388 */ /* 0x000fe20000000400 */
[----:B-1----:R-:W-:-:S03]  /*5fd0*/  FMUL.FTZ R67, R60, 1.4426950216293334961 ;  /* 0x3fb8aa3b3c437820 */ /* 0x002fc60000410000 */
[----:B------:R-:W-:Y:S01]  /*5fe0*/  STS.U16 [R113+0x2c0], R96 ;  /* 0x0002c06071007388 */ /* 0x000fe20000000400 */
[----:B------:R-:W-:-:S03]  /*5ff0*/  FMUL.FTZ R60, R67, R76 ;  /* 0x0000004c433c7220 */ /* 0x000fc60000410000 */
[----:B------:R-:W-:Y:S04]  /*6000*/  STS.U16 [R105+0x300], R110 ;  /* 0x0003006e69007388 */ /* 0x000fe80000000400 */
[----:B------:R0:W-:Y:S01]  /*6010*/  STS.U16 [R111+0x340], R70 ;  /* 0x000340466f007388 */ /* 0x0001e20000000400 */
[----:B------:R-:W-:Y:S01]  /*6020*/  MUFU.EX2 R60, R60 ;  /* 0x0000003c003c7308 */ /* 0x000fe20000000800 */
[----:B------:R-:W-:Y:S01]  /*6030*/  LEA R166, R166, R89, 0x1 ;  /* 0x00000059a6a67211 */ /* 0x000fe200078e08ff */
[C---:B0-----:R-:W-:Y:S01]  /*6040*/  FMUL.FTZ R70, R67.reuse, R75 ;  /* 0x0000004b43467220 */ /* 0x041fe20000410000 */
[-C--:B------:R-:W-:Y:S01]  /*6050*/  LEA R168, R168, R89.reuse, 0x1 ;  /* 0x00000059a8a87211 */ /* 0x080fe200078e08ff */
[----:B------:R-:W-:Y:S01]  /*6060*/  FMUL.FTZ R96, R67, R74 ;  /* 0x0000004a43607220 */ /* 0x000fe20000410000 */
[----:B------:R-:W-:-:S03]  /*6070*/  LEA R65, R170, R89, 0x1 ;  /* 0x00000059aa417211 */ /* 0x000fc600078e08ff */
[----:B------:R-:W0:Y:S01]  /*6080*/  MUFU.EX2 R70, R70 ;  /* 0x0000004600467308 */ /* 0x000e220000000800 */
[-C--:B------:R-:W-:Y:S01]  /*6090*/  LEA R103, R172, R89.reuse, 0x1 ;  /* 0x00000059ac677211 */ /* 0x080fe200078e08ff */
[----:B------:R1:W-:Y:S01]  /*60a0*/  STS.U16 [R166+0x380], R69 ;  /* 0x00038045a6007388 */ /* 0x0003e20000000400 */
[-C--:B------:R-:W-:Y:S02]  /*60b0*/  LEA R174, R174, R89.reuse, 0x1 ;  /* 0x00000059aeae7211 */ /* 0x080fe400078e08ff */
[-C--:B------:R-:W-:Y:S01]  /*60c0*/  LEA R105, R176, R89.reuse, 0x1 ;  /* 0x00000059b0697211 */ /* 0x080fe200078e08ff */
[----:B------:R-:W-:Y:S01]  /*60d0*/  STS.U16 [R168+0x3c0], R101 ;  /* 0x0003c065a8007388 */ /* 0x000fe20000000400 */
[-C--:B------:R-:W-:Y:S01]  /*60e0*/  LEA R178, R178, R89.reuse, 0x1 ;  /* 0x00000059b2b27211 */ /* 0x080fe200078e08ff */
[----:B------:R-:W2:Y:S01]  /*60f0*/  MUFU.EX2 R96, R96 ;  /* 0x0000006000607308 */ /* 0x000ea20000000800 */
[-C--:B------:R-:W-:Y:S01]  /*6100*/  LEA R180, R180, R89.reuse, 0x1 ;  /* 0x00000059b4b47211 */ /* 0x080fe200078e08ff */
[----:B------:R3:W-:Y:S01]  /*6110*/  STS.U16 [R65+0x400], R68 ;  /* 0x0004004441007388 */ /* 0x0007e20000000400 */
[----:B------:R-:W-:-:S02]  /*6120*/  LEA R184, R184, R89, 0x1 ;  /* 0x00000059b8b87211 */ /* 0x000fc400078e08ff */
[-C--:B-1----:R-:W-:Y:S01]  /*6130*/  LEA R69, R182, R89.reuse, 0x1 ;  /* 0x00000059b6457211 */ /* 0x082fe200078e08ff */
[----:B------:R-:W-:Y:S01]  /*6140*/  STS.U16 [R103+0x440], R66 ;  /* 0x0004404267007388 */ /* 0x000fe20000000400 */
[----:B------:R-:W-:-:S03]  /*6150*/  LEA R188, R188, R89, 0x1 ;  /* 0x00000059bcbc7211 */ /* 0x000fc600078e08ff */
[----:B------:R1:W-:Y:S01]  /*6160*/  STS.U16 [R174+0x480], R95 ;  /* 0x0004805fae007388 */ /* 0x0003e20000000400 */
[----:B---3--:R-:W-:-:S03]  /*6170*/  LEA R65, R186, R89, 0x1 ;  /* 0x00000059ba417211 */ /* 0x008fc600078e08ff */
[----:B------:R-:W-:Y:S01]  /*6180*/  STS.U16 [R105+0x4c0], R94 ;  /* 0x0004c05e69007388 */ /* 0x000fe20000000400 */
[----:B------:R-:W-:-:S03]  /*6190*/  LEA R192, R192, R89, 0x1 ;  /* 0x00000059c0c07211 */ /* 0x000fc600078e08ff */
[----:B------:R3:W-:Y:S01]  /*61a0*/  STS.U16 [R178+0x500], R63 ;  /* 0x0005003fb2007388 */ /* 0x0007e20000000400 */
[----:B-1----:R-:W-:-:S03]  /*61b0*/  LEA R95, R190, R89, 0x1 ;  /* 0x00000059be5f7211 */ /* 0x002fc600078e08ff */
[----:B------:R-:W-:Y:S01]  /*61c0*/  STS.U16 [R180+0x540], R93 ;  /* 0x0005405db4007388 */ /* 0x000fe20000000400 */
[----:B0-----:R-:W-:-:S03]  /*61d0*/  FMUL.FTZ R145, R70, R145 ;  /* 0x0000009146917220 */ /* 0x001fc60000410000 */
[----:B------:R0:W-:Y:S01]  /*61e0*/  STS.U16 [R69+0x580], R92 ;  /* 0x0005805c45007388 */ /* 0x0001e20000000400 */
[----:B---3--:R-:W-:-:S03]  /*61f0*/  LEA R63, R194, R89, 0x1 ;  /* 0x00000059c23f7211 */ /* 0x008fc600078e08ff */
[----:B------:R-:W-:Y:S01]  /*6200*/  STS.U16 [R184+0x5c0], R71 ;  /* 0x0005c047b8007388 */ /* 0x000fe20000000400 */
[----:B------:R-:W-:-:S03]  /*6210*/  FMUL.FTZ R127, R60, R127 ;  /* 0x0000007f3c7f7220 */ /* 0x000fc60000410000 */
[----:B------:R-:W-:Y:S04]  /*6220*/  STS.U16 [R65+0x600], R100 ;  /* 0x0006006441007388 */ /* 0x000fe80000000400 */
[----:B------:R-:W-:Y:S01]  /*6230*/  STS.U16 [R188+0x640], R99 ;  /* 0x00064063bc007388 */ /* 0x000fe20000000400 */
[----:B------:R-:W-:-:S03]  /*6240*/  FMUL.FTZ R68, R67, R72 ;  /* 0x0000004843447220 */ /* 0x000fc60000410000 */
[----:B------:R-:W-:Y:S01]  /*6250*/  STS.U16 [R95+0x680], R98 ;  /* 0x000680625f007388 */ /* 0x000fe20000000400 */
[----:B------:R-:W-:Y:S01]  /*6260*/  FMUL.FTZ R146, R70, R146 ;  /* 0x0000009246927220 */ /* 0x000fe20000410000 */
[----:B------:R-:W-:Y:S02]  /*6270*/  FMUL.FTZ R126, R60, R126 ;  /* 0x0000007e3c7e7220 */ /* 0x000fe40000410000 */
[----:B------:R-:W-:Y:S01]  /*6280*/  STS.U16 [R192+0x6c0], R97 ;  /* 0x0006c061c0007388 */ /* 0x000fe20000000400 */
[----:B------:R-:W-:-:S03]  /*6290*/  LEA R196, R196, R89, 0x1 ;  /* 0x00000059c4c47211 */ /* 0x000fc600078e08ff */
[----:B------:R1:W-:Y:S01]  /*62a0*/  STS.U16 [R63+0x700], R62 ;  /* 0x0007003e3f007388 */ /* 0x0003e20000000400 */
[----:B0-----:R-:W-:Y:S01]  /*62b0*/  LEA R69, R198, R89, 0x1 ;  /* 0x00000059c6457211 */ /* 0x001fe200078e08ff */
[----:B--2---:R-:W-:Y:S01]  /*62c0*/  FMUL.FTZ R143, R96, R143 ;  /* 0x0000008f608f7220 */ /* 0x004fe20000410000 */
[CC--:B------:R-:W-:Y:S01]  /*62d0*/  FMUL.FTZ R60, R126.reuse, R145.reuse ;  /* 0x000000917e3c7220 */ /* 0x0c0fe20000410000 */
[----:B------:R-:W0:Y:S01]  /*62e0*/  MUFU.EX2 R68, R68 ;  /* 0x0000004400447308 */ /* 0x000e220000000800 */
[C---:B-1----:R-:W-:Y:S01]  /*62f0*/  FMUL.FTZ R63, R127.reuse, R145 ;  /* 0x000000917f3f7220 */ /* 0x042fe20000410000 */
[----:B------:R-:W-:Y:S03]  /*6300*/  STS.U16 [R196+0x740], R109 ;  /* 0x0007406dc4007388 */ /* 0x000fe60000000400 */
[----:B------:R-:W-:Y:S01]  /*6310*/  FFMA.FTZ R63, R126, R146, -R63 ;  /* 0x000000927e3f7223 */ /* 0x000fe2000001083f */
[----:B------:R1:W-:Y:S01]  /*6320*/  STS.U16 [R69+0x780], R108 ;  /* 0x0007806c45007388 */ /* 0x0003e20000000400 */
[----:B------:R-:W-:Y:S01]  /*6330*/  FMUL.FTZ R144, R96, R144 ;  /* 0x0000009060907220 */ /* 0x000fe20000410000 */
[----:B------:R-:W-:Y:S01]  /*6340*/  FFMA.FTZ R60, R127, R146, R60 ;  /* 0x000000927f3c7223 */ /* 0x000fe2000001003c */
[----:B------:R-:W-:-:S02]  /*6350*/  UIMAD.WIDE.U32 UR56, UR47, UR44, URZ ;  /* 0x0000002c2f3872a5 */ /* 0x000fc4000f8e003f */
[----:B------:R-:W-:Y:S01]  /*6360*/  UIMAD UR44, UR48, UR44, URZ ;  /* 0x0000002c302c72a4 */ /* 0x000fe2000f8e023f */
[----:B-1----:R-:W-:-:S04]  /*6370*/  FMUL.FTZ R69, R143, R63 ;  /* 0x0000003f8f457220 */ /* 0x002fc80000410000 */
[----:B------:R-:W-:Y:S02]  /*6380*/  FFMA.FTZ R110, R144, R60, R69 ;  /* 0x0000003c906e7223 */ /* 0x000fe40000010045 */
[----:B------:R-:W1:Y:S01]  /*6390*/  @!P2 LDC R69, c[0x0][0x21c] ;  /* 0x00008700ff45ab82 */ /* 0x000e620000000800 */
[----:B------:R-:W-:Y:S01]  /*63a0*/  UIMAD UR59, UR47, UR45, UR44 ;  /* 0x0000002d2f3b72a4 */ /* 0x000fe2000f8e022c */
[----:B------:R-:W-:Y:S01]  /*63b0*/  FMUL.FTZ R66, R67, R73 ;  /* 0x0000004943427220 */ /* 0x000fe20000410000 */
[----:B------:R-:W-:Y:S01]  /*63c0*/  FMUL.FTZ R62, R45, UR55 ;  /* 0x000000372d3e7c20 */ /* 0x000fe20008410000 */
[----:B------:R-:W-:Y:S01]  /*63d0*/  ULDC.64 UR44, c[0x0][0x270] ;  /* 0x00009c00002c7ab9 */ /* 0x000fe20000000a00 */
[----:B------:R-:W-:Y:S02]  /*63e0*/  UIADD3 UR57, UR57, UR59, URZ ;  /* 0x0000003b39397290 */ /* 0x000fe4000fffe03f */
[----:B------:R-:W-:Y:S01]  /*63f0*/  UIMAD UR58, UR58, UR44, URZ ;  /* 0x0000002c3a3a72a4 */ /* 0x000fe2000f8e023f */
[C---:B0-----:R-:W-:Y:S01]  /*6400*/  FMUL.FTZ R140, R68.reuse, R140 ;  /* 0x0000008c448c7220 */ /* 0x041fe20000410000 */
[----:B------:R-:W-:Y:S01]  /*6410*/  FMUL.FTZ R139, R68, R139 ;  /* 0x0000008b448b7220 */ /* 0x000fe20000410000 */
[----:B------:R-:W-:Y:S01]  /*6420*/  FMUL.RZ R68, R62, 0.15915493667125701904 ;  /* 0x3e22f9833e447820 */ /* 0x000fe2000040c000 */
[----:B------:R-:W0:Y:S01]  /*6430*/  MUFU.EX2 R66, R66 ;  /* 0x0000004200427308 */ /* 0x000e220000000800 */
[----:B------:R-:W-:-:S02]  /*6440*/  UIMAD UR58, UR7, UR45, UR58 ;  /* 0x0000002d073a72a4 */ /* 0x000fc4000f8e023a */
[----:B------:R-:W-:Y:S01]  /*6450*/  UIMAD.WIDE.U32 UR56, UR7, UR44, UR56 ;  /* 0x0000002c073872a5 */ /* 0x000fe2000f8e0038 */
[----:B------:R-:W-:Y:S02]  /*6460*/  FMUL.FTZ R65, R143, R60 ;  /* 0x0000003c8f417220 */ /* 0x000fe40000410000 */
[----:B------:R-:W-:Y:S01]  /*6470*/  ULDC.64 UR44, c[0x0][0x2e0] ;  /* 0x0000b800002c7ab9 */ /* 0x000fe20000000a00 */
[----:B------:R-:W-:Y:S01]  /*6480*/  UIADD3 UR58, UR57, UR58, URZ ;  /* 0x0000003a393a7290 */ /* 0x000fe2000fffe03f */
[----:B------:R-:W-:Y:S01]  /*6490*/  MUFU.SIN R117, R68 ;  /* 0x0000004400757308 */ /* 0x000fe20000000400 */
[----:B------:R-:W-:Y:S01]  /*64a0*/  ULEA UR44, UP0, UR56, UR44, 0x3 ;  /* 0x0000002c382c7291 */ /* 0x000fe2000f80183f */
[----:B------:R-:W-:Y:S01]  /*64b0*/  LEA R61, R90, R61, 0x5 ;  /* 0x0000003d5a3d7211 */ /* 0x000fe200078e28ff */
[----:B------:R-:W-:-:S05]  /*64c0*/  FFMA.FTZ R109, R144, R63, -R65 ;  /* 0x0000003f906d7223 */ /* 0x000fca0000010841 */
[----:B------:R2:W-:Y:S01]  /*64d0*/  MUFU.COS R118, R68 ;  /* 0x0000004400767308 */ /* 0x0005e20000000000 */
[----:B------:R-:W-:Y:S01]  /*64e0*/  FMUL.FTZ R65, R67, R58 ;  /* 0x0000003a43417220 */ /* 0x000fe20000410000 */
[----:B------:R-:W-:Y:S01]  /*64f0*/  ULEA.HI.X UR45, UR56, UR45, UR58, 0x3, UP0 ;  /* 0x0000002d382d7291 */ /* 0x000fe200080f1c3a */
[----:B------:R-:W-:Y:S02]  /*6500*/  LEA.HI.SX32 R60, R61, R61, 0x1b ;  /* 0x0000003d3d3c7211 */ /* 0x000fe400078fdaff */
[----:B--2---:R-:W-:-:S04]  /*6510*/  MOV R68, UR10 ;  /* 0x0000000a00447c02 */ /* 0x004fc80008000f00 */
[----:B------:R-:W-:Y:S01]  /*6520*/  @!P2 IADD3 R68, R68, -0x2, RZ ;  /* 0xfffffffe4444a810 */ /* 0x000fe20007ffe0ff */
[----:B------:R1:W-:Y:S01]  /*6530*/  MUFU.EX2 R70, R65 ;  /* 0x0000004100467308 */ /* 0x0003e20000000800 */
[----:B------:R-:W-:Y:S01]  /*6540*/  LEA R200, R200, R89, 0x1 ;  /* 0x00000059c8c87211 */ /* 0x000fe200078e08ff */
[----:B------:R-:W-:Y:S01]  /*6550*/  FMUL.FTZ R62, R67, R59 ;  /* 0x0000003b433e7220 */ /* 0x000fe20000410000 */
[-C--:B------:R-:W-:Y:S02]  /*6560*/  LEA R63, R60, R89.reuse, 0x1 ;  /* 0x000000593c3f7211 */ /* 0x080fe400078e08ff */
[----:B------:R-:W-:Y:S01]  /*6570*/  LEA R64, R64, R89, 0x3 ;  /* 0x0000005940407211 */ /* 0x000fe200078e18ff */
[----:B-1----:R-:W-:Y:S01]  /*6580*/  @!P2 IMAD R65, R68, R69, UR7 ;  /* 0x000000074441ae24 */ /* 0x002fe2000f8e0245 */
[----:B------:R-:W-:Y:S02]  /*6590*/  MOV R68, UR44 ;  /* 0x0000002c00447c02 */ /* 0x000fe40008000f00 */
[----:B------:R-:W-:Y:S01]  /*65a0*/  MOV R69, UR45 ;  /* 0x0000002d00457c02 */ /* 0x000fe20008000f00 */
[----:B------:R-:W-:Y:S01]  /*65b0*/  MUFU.SIN R135, R128 ;  /* 0x0000008000877308 */ /* 0x000fe20000000400 */
[----:B------:R-:W-:Y:S01]  /*65c0*/  STS.U16 [R200+0x7c0], R107 ;  /* 0x0007c06bc8007388 */ /* 0x000fe20000000400 */
[C---:B0-----:R-:W-:Y:S01]  /*65d0*/  FMUL.FTZ R142, R66.reuse, R142 ;  /* 0x0000008e428e7220 */ /* 0x041fe20000410000 */
[----:B------:R-:W-:Y:S01]  /*65e0*/  FMUL.FTZ R141, R66, R141 ;  /* 0x0000008d428d7220 */ /* 0x000fe20000410000 */
[----:B------:R-:W-:-:S04]  /*65f0*/  NOP ;  /* 0x0000000000007918 */ /* 0x000fc80000000000 */
[----:B------:R-:W-:Y:S01]  /*6600*/  MUFU.COS R136, R128 ;  /* 0x0000008000887308 */ /* 0x000fe20000000000 */
[----:B------:R-:W-:Y:S01]  /*6610*/  FMUL.FTZ R120, R53, UR55 ;  /* 0x0000003735787c20 */ /* 0x000fe20008410000 */
[----:B------:R-:W0:Y:S01]  /*6620*/  LDS.U16 R105, [R63] ;  /* 0x000000003f697984 */ /* 0x000e220000000400 */
[----:B------:R-:W-:Y:S01]  /*6630*/  FMUL.FTZ R71, R50, UR55 ;  /* 0x0000003732477c20 */ /* 0x000fe20008410000 */
[----:B------:R-:W-:Y:S02]  /*6640*/  FMUL.FTZ R111, R141, R110 ;  /* 0x0000006e8d6f7220 */ /* 0x000fe40000410000 */
[----:B------:R-:W1:Y:S02]  /*6650*/  LDS.U16 R104, [R63+0x2] ;  /* 0x000002003f687984 */ /* 0x000e640000000400 */
[----:B------:R-:W-:Y:S02]  /*6660*/  MUFU.SIN R125, R147 ;  /* 0x00000093007d7308 */ /* 0x000fe40000000400 */
[----:B------:R-:W-:Y:S04]  /*6670*/  LDS.U16 R101, [R63+0x4] ;  /* 0x000004003f657984 */ /* 0x000fe80000000400 */
[----:B------:R-:W2:Y:S02]  /*6680*/  LDS.U16 R102, [R63+0x6] ;  /* 0x000006003f667984 */ /* 0x000ea40000000400 */
[----:B------:R-:W-:Y:S02]  /*6690*/  MUFU.COS R128, R147 ;  /* 0x0000009300807308 */ /* 0x000fe40000000000 */
[----:B------:R-:W3:Y:S04]  /*66a0*/  LDS.U16 R99, [R63+0x8] ;  /* 0x000008003f637984 */ /* 0x000ee80000000400 */
[----:B------:R-:W4:Y:S02]  /*66b0*/  LDS.U16 R98, [R63+0xa] ;  /* 0x00000a003f627984 */ /* 0x000f240000000400 */
[----:B------:R-:W-:Y:S02]  /*66c0*/  MUFU.SIN R121, R106 ;  /* 0x0000006a00797308 */ /* 0x000fe40000000400 */
[----:B------:R-:W-:Y:S04]  /*66d0*/  LDS.U16 R96, [R63+0xc] ;  /* 0x00000c003f607984 */ /* 0x000fe80000000400 */
[----:B------:R-:W4:Y:S02]  /*66e0*/  LDS.U16 R97, [R63+0xe] ;  /* 0x00000e003f617984 */ /* 0x000f240000000400 */
[----:B------:R0:W-:Y:S02]  /*66f0*/  MUFU.COS R122, R106 ;  /* 0x0000006a007a7308 */ /* 0x0001e40000000000 */
[----:B------:R-:W4:Y:S04]  /*6700*/  LDS.U16 R95, [R63+0x10] ;  /* 0x000010003f5f7984 */ /* 0x000f280000000400 */
[----:B------:R-:W4:Y:S02]  /*6710*/  LDS.U16 R94, [R63+0x12] ;  /* 0x000012003f5e7984 */ /* 0x000f240000000400 */
[----:B------:R-:W1:Y:S02]  /*6720*/  MUFU.EX2 R66, R62 ;  /* 0x0000003e00427308 */ /* 0x000e640000000800 */
[----:B------:R-:W-:Y:S04]  /*6730*/  LDS.U16 R92, [R63+0x14] ;  /* 0x000014003f5c7984 */ /* 0x000fe80000000400 */
[----:B------:R-:W4:Y:S04]  /*6740*/  LDS.U16 R93, [R63+0x16] ;  /* 0x000016003f5d7984 */ /* 0x000f280000000400 */
[----:B0-----:R-:W0:Y:S04]  /*6750*/  LDS.U16 R106, [R63+0x18] ;  /* 0x000018003f6a7984 */ /* 0x001e280000000400 */
[----:B------:R-:W0:Y:S04]  /*6760*/  LDS.U16 R107, [R63+0x1a] ;  /* 0x00001a003f6b7984 */ /* 0x000e280000000400 */
[----:B------:R-:W-:Y:S04]  /*6770*/  LDS.U16 R113, [R63+0x1c] ;  /* 0x00001c003f717984 */ /* 0x000fe80000000400 */
[----:B------:R-:W0:Y:S04]  /*6780*/  LDS.U16 R116, [R63+0x1e] ;  /* 0x00001e003f747984 */ /* 0x000e280000000400 */
[----:B------:R-:W0:Y:S04]  /*6790*/  LDS.U16 R147, [R63+0x20] ;  /* 0x000020003f937984 */ /* 0x000e280000000400 */
[----:B------:R-:W0:Y:S04]  /*67a0*/  LDS.U16 R148, [R63+0x22] ;  /* 0x000022003f947984 */ /* 0x000e280000000400 */
[----:B------:R-:W-:Y:S04]  /*67b0*/  LDS.U16 R150, [R63+0x24] ;  /* 0x000024003f967984 */ /* 0x000fe80000000400 */
[----:B------:R-:W0:Y:S04]  /*67c0*/  LDS.U16 R149, [R63+0x26] ;  /* 0x000026003f957984 */ /* 0x000e280000000400 */
[----:B------:R-:W0:Y:S04]  /*67d0*/  LDS.U16 R151, [R63+0x28] ;  /* 0x000028003f977984 */ /* 0x000e280000000400 */
        /* <DEDUP_REMOVED lines=9> */
[----:B------:R-:W0:Y:S04]  /*6870*/  LDS.U16 R163, [R63+0x3c] ;  /* 0x00003c003fa37984 */ /* 0x000e280000000400 */
[----:B------:R2:W0:Y:S01]  /*6880*/  LDS.U16 R164, [R63+0x3e] ;  /* 0x00003e003fa47984 */ /* 0x0004220000000400 */
[----:B------:R-:W-:-:S03]  /*6890*/  FMUL.RZ R120, R120, 0.15915493667125701904 ;  /* 0x3e22f98378787820 */ /* 0x000fc6000040c000 */
[----:B------:R3:W-:Y:S04]  /*68a0*/  STS.64 [R64+0x39e0], R126 ;  /* 0x0039e07e40007388 */ /* 0x0007e80000000a00 */
[----:B------:R-:W5:Y:S01]  /*68b0*/  LDG.E.64 R68, desc[UR20][R68.64] ;  /* 0x0000001444447981 */ /* 0x000f62000c1e1b00 */
[----:B------:R-:W-:Y:S01]  /*68c0*/  FMUL.RZ R71, R71, 0.15915493667125701904 ;  /* 0x3e22f98347477820 */ /* 0x000fe2000040c000 */
[C---:B------:R-:W-:Y:S01]  /*68d0*/  FFMA.FTZ R111, R142.reuse, R109, -R111 ;  /* 0x0000006d8e6f7223 */ /* 0x040fe2000001086f */
[----:B------:R-:W-:Y:S01]  /*68e0*/  FMUL.FTZ R61, R67, R57 ;  /* 0x00000039433d7220 */ /* 0x000fe20000410000 */
[----:B------:R-:W-:Y:S01]  /*68f0*/  FMUL.FTZ R109, R141, R109 ;  /* 0x0000006d8d6d7220 */ /* 0x000fe20000410000 */
[----:B------:R-:W-:Y:S01]  /*6900*/  MUFU.SIN R123, R120 ;  /* 0x00000078007b7308 */ /* 0x000fe20000000400 */
[----:B------:R-:W-:Y:S01]  /*6910*/  FMUL.FTZ R100, R67, R56 ;  /* 0x0000003843647220 */ /* 0x000fe20000410000 */
[----:B------:R-:W-:Y:S01]  /*6920*/  HFMA2.MMA R108, -RZ, RZ, 0, 9.5367431640625e-07 ;  /* 0x00000010ff6c7435 */ /* 0x000fe200000001ff */
[----:B------:R-:W-:Y:S01]  /*6930*/  FFMA.FTZ R110, R142, R110, R109 ;  /* 0x0000006e8e6e7223 */ /* 0x000fe2000001006d */
[----:B------:R-:W-:-:S04]  /*6940*/  FMUL.FTZ R115, R139, R111 ;  /* 0x0000006f8b737220 */ /* 0x000fc80000410000 */
[----:B------:R-:W-:Y:S01]  /*6950*/  MUFU.COS R124, R120 ;  /* 0x00000078007c7308 */ /* 0x000fe20000000000 */
[----:B------:R-:W-:Y:S01]  /*6960*/  FFMA.FTZ R112, R140, R110, R115 ;  /* 0x0000006e8c707223 */ /* 0x000fe20000010073 */
[----:B------:R-:W-:-:S06]  /*6970*/  HFMA2.MMA R60, -RZ, RZ, 1.875, 0 ;  /* 0x3f800000ff3c7435 */ /* 0x000fcc00000001ff */
[----:B------:R-:W-:Y:S01]  /*6980*/  MUFU.SIN R119, R71 ;  /* 0x0000004700777308 */ /* 0x000fe20000000400 */
[----:B------:R-:W-:Y:S01]  /*6990*/  FMUL.FTZ R115, R139, R110 ;  /* 0x0000006e8b737220 */ /* 0x000fe20000410000 */
[----:B-1----:R-:W-:-:S06]  /*69a0*/  FMUL.FTZ R138, R66, R138 ;  /* 0x0000008a428a7220 */ /* 0x002fcc0000410000 */
[----:B------:R-:W-:Y:S01]  /*69b0*/  MUFU.COS R120, R71 ;  /* 0x0000004700787308 */ /* 0x000fe20000000000 */
[----:B------:R-:W-:-:S07]  /*69c0*/  FMUL.FTZ R103, R67, R55 ;  /* 0x0000003743677220 */ /* 0x000fce0000410000 */
[----:B------:R1:W4:Y:S01]  /*69d0*/  MUFU.EX2 R71, R61 ;  /* 0x0000003d00477308 */ /* 0x0003220000000800 */
[----:B------:R-:W-:Y:S01]  /*69e0*/  FMUL.FTZ R137, R66, R137 ;  /* 0x0000008942897220 */ /* 0x000fe20000410000 */
[----:B--2---:R-:W-:Y:S01]  /*69f0*/  CS2R R62, SRZ ;  /* 0x00000000003e7805 */ /* 0x004fe2000001ff00 */
[----:B------:R-:W-:-:S05]  /*6a00*/  FFMA.FTZ R115, R140, R111, -R115 ;  /* 0x0000006f8c737223 */ /* 0x000fca0000010873 */
[----:B------:R-:W2:Y:S01]  /*6a10*/  MUFU.EX2 R100, R100 ;  /* 0x0000006400647308 */ /* 0x000ea20000000800 */
[----:B-1----:R-:W-:Y:S01]  /*6a20*/  MOV R61, RZ ;  /* 0x000000ff003d7202 */ /* 0x002fe20000000f00 */
[----:B------:R-:W-:Y:S01]  /*6a30*/  FMUL.FTZ R66, R138, R112 ;  /* 0x000000708a427220 */ /* 0x000fe20000410000 */
[----:B---3--:R-:W-:Y:S01]  /*6a40*/  @!P2 IMAD.WIDE R64, R65, R108, UR22 ;  /* 0x000000164140ae25 */ /* 0x008fe2000f8e026c */
[----:B------:R-:W-:Y:S03]  /*6a50*/  BAR.SYNC.DEFER_BLOCKING 0x0 ;  /* 0x0000000000007b1d */ /* 0x000fe60000010000 */
[C---:B------:R-:W-:Y:S01]  /*6a60*/  FMUL.FTZ R136, R70.reuse, R136 ;  /* 0x0000008846887220 */ /* 0x040fe20000410000 */
[----:B------:R-:W-:Y:S01]  /*6a70*/  FMUL.FTZ R135, R70, R135 ;  /* 0x0000008746877220 */ /* 0x000fe20000410000 */
[-C--:B------:R-:W-:Y:S01]  /*6a80*/  FFMA.FTZ R70, R137, R115.reuse, -R66 ;  /* 0x0000007389467223 */ /* 0x080fe20000010842 */
[----:B------:R-:W-:Y:S01]  /*6a90*/  FMUL.FTZ R66, R138, R115 ;  /* 0x000000738a427220 */ /* 0x000fe20000410000 */
[----:B------:R-:W1:Y:S01]  /*6aa0*/  MUFU.EX2 R103, R103 ;  /* 0x0000006700677308 */ /* 0x000e620000000800 */
[C---:B----4-:R-:W-:Y:S01]  /*6ab0*/  FMUL.FTZ R134, R71.reuse, R134 ;  /* 0x0000008647867220 */ /* 0x050fe20000410000 */
[----:B------:R-:W-:Y:S01]  /*6ac0*/  FMUL.FTZ R133, R71, R133 ;  /* 0x0000008547857220 */ /* 0x000fe20000410000 */
[----:B------:R-:W-:Y:S01]  /*6ad0*/  FFMA.FTZ R66, R137, R112, R66 ;  /* 0x0000007089427223 */ /* 0x000fe20000010042 */
[----:B------:R-:W-:Y:S01]  /*6ae0*/  FMUL.FTZ R71, R135, R70 ;  /* 0x0000004687477220 */ /* 0x000fe20000410000 */
[C---:B--2---:R-:W-:Y:S01]  /*6af0*/  FMUL.FTZ R132, R100.reuse, R132 ;  /* 0x0000008464847220 */ /* 0x044fe20000410000 */
[----:B------:R-:W-:-:S02]  /*6b00*/  FMUL.FTZ R131, R100, R131 ;  /* 0x0000008364837220 */ /* 0x000fc40000410000 */
[-C--:B------:R-:W-:Y:S01]  /*6b10*/  FFMA.FTZ R100, R136, R66.reuse, R71 ;  /* 0x0000004288647223 */ /* 0x080fe20000010047 */
[----:B------:R-:W-:Y:S01]  /*6b20*/  FMUL.FTZ R71, R135, R66 ;  /* 0x0000004287477220 */ /* 0x000fe20000410000 */
[----:B------:R2:W5:Y:S01]  /*6b30*/  @!P2 LDG.E.128 R60, desc[UR20][R64.64] ;  /* 0x00000014403ca981 */ /* 0x000562000c1e1d00 */
[C---:B------:R-:W-:Y:S01]  /*6b40*/  FMUL.FTZ R66, R67.reuse, R45 ;  /* 0x0000002d43427220 */ /* 0x040fe20000410000 */
[C---:B--2---:R-:W-:Y:S01]  /*6b50*/  FMUL.FTZ R64, R67.reuse, R52 ;  /* 0x0000003443407220 */ /* 0x044fe20000410000 */
[----:B------:R-:W-:-:S05]  /*6b60*/  FMUL.FTZ R65, R67, R50 ;  /* 0x0000003243417220 */ /* 0x000fca0000410000 */
[----:B------:R-:W2:Y:S01]  /*6b70*/  MUFU.EX2 R64, R64 ;  /* 0x0000004000407308 */ /* 0x000ea20000000800 */
[----:B------:R-:W-:Y:S01]  /*6b80*/  FFMA.FTZ R71, R136, R70, -R71 ;  /* 0x0000004688477223 */ /* 0x000fe20000010847 */
[C---:B-1----:R-:W-:Y:S01]  /*6b90*/  FMUL.FTZ R130, R103.reuse, R130 ;  /* 0x0000008267827220 */ /* 0x042fe20000410000 */
[----:B------:R-:W-:Y:S01]  /*6ba0*/  FMUL.FTZ R129, R103, R129 ;  /* 0x0000008167817220 */ /* 0x000fe20000410000 */
[C---:B------:R-:W-:Y:S01]  /*6bb0*/  FMUL.FTZ R103, R133.reuse, R100 ;  /* 0x0000006485677220 */ /* 0x040fe20000410000 */
[----:B------:R-:W-:-:S03]  /*6bc0*/  FMUL.FTZ R111, R133, R71 ;  /* 0x00000047856f7220 */ /* 0x000fc60000410000 */
[----:B------:R-:W1:Y:S01]  /*6bd0*/  MUFU.EX2 R65, R65 ;  /* 0x0000004100417308 */ /* 0x000e620000000800 */
[C---:B------:R-:W-:Y:S01]  /*6be0*/  FFMA.FTZ R103, R134.reuse, R71, -R103 ;  /* 0x0000004786677223 */ /* 0x040fe20000010867 */
[----:B------:R-:W-:-:S06]  /*6bf0*/  FFMA.FTZ R111, R134, R100, R111 ;  /* 0x00000064866f7223 */ /* 0x000fcc000001006f */
[----:B------:R-:W3:Y:S01]  /*6c00*/  MUFU.EX2 R66, R66 ;  /* 0x0000004200427308 */ /* 0x000ee20000000800 */
[----:B------:R-:W-:Y:S01]  /*6c10*/  FMUL.FTZ R109, R67, R53 ;  /* 0x00000035436d7220 */ /* 0x000fe20000410000 */
[C---:B------:R-:W-:Y:S01]  /*6c20*/  FMUL.FTZ R71, R131.reuse, R103 ;  /* 0x0000006783477220 */ /* 0x040fe20000410000 */
[C---:B--2---:R-:W-:Y:S01]  /*6c30*/  FMUL.FTZ R122, R64.reuse, R122 ;  /* 0x0000007a407a7220 */ /* 0x044fe20000410000 */
[----:B------:R-:W-:Y:S01]  /*6c40*/  FMUL.FTZ R121, R64, R121 ;  /* 0x0000007940797220 */ /* 0x000fe20000410000 */
[-C--:B------:R-:W-:Y:S01]  /*6c50*/  FMUL.FTZ R64, R131, R111.reuse ;  /* 0x0000006f83407220 */ /* 0x080fe20000410000 */
[C---:B------:R-:W-:Y:S02]  /*6c60*/  FFMA.FTZ R71, R132.reuse, R111, R71 ;  /* 0x0000006f84477223 */ /* 0x040fe40000010047 */
[----:B------:R-:W2:Y:S01]  /*6c70*/  MUFU.EX2 R109, R109 ;  /* 0x0000006d006d7308 */ /* 0x000ea20000000800 */
[----:B------:R-:W-:Y:S01]  /*6c80*/  FFMA.FTZ R64, R132, R103, -R64 ;  /* 0x0000006784407223 */ /* 0x000fe20000010840 */
[C---:B-1----:R-:W-:Y:S01]  /*6c90*/  FMUL.FTZ R120, R65.reuse, R120 ;  /* 0x0000007841787220 */ /* 0x042fe20000410000 */
[----:B------:R-:W-:Y:S01]  /*6ca0*/  FMUL.FTZ R119, R65, R119 ;  /* 0x0000007741777220 */ /* 0x000fe20000410000 */
[----:B------:R-:W-:Y:S01]  /*6cb0*/  FMUL.FTZ R65, R129, R71 ;  /* 0x0000004781417220 */ /* 0x000fe20000410000 */
[----:B------:R-:W-:Y:S01]  /*6cc0*/  FMUL.FTZ R108, R67, R54 ;  /* 0x00000036436c7220 */ /* 0x000fe20000410000 */
[----:B------:R-:W-:Y:S01]  /*6cd0*/  SHF.L.U32 R105, R105, 0x10, RZ ;  /* 0x0000001069697819 */ /* 0x000fe200000006ff */
[C---:B---3--:R-:W-:Y:S01]  /*6ce0*/  FMUL.FTZ R118, R66.reuse, R118 ;  /* 0x0000007642767220 */ /* 0x048fe20000410000 */
[----:B------:R-:W-:Y:S01]  /*6cf0*/  FMUL.FTZ R117, R66, R117 ;  /* 0x0000007542757220 */ /* 0x000fe20000410000 */
[-C--:B------:R-:W-:Y:S01]  /*6d00*/  FMUL.FTZ R66, R129, R64.reuse ;  /* 0x0000004081427220 */ /* 0x080fe20000410000 */
[----:B------:R-:W-:Y:S01]  /*6d10*/  FFMA.FTZ R64, R130, R64, -R65 ;  /* 0x0000004082407223 */ /* 0x000fe20000010841 */
[----:B------:R-:W-:-:S02]  /*6d20*/  SHF.L.U32 R104, R104, 0x10, RZ ;  /* 0x0000001068687819 */ /* 0x000fc400000006ff */
[----:B------:R-:W-:Y:S01]  /*6d30*/  FFMA.FTZ R65, R130, R71, R66 ;  /* 0x0000004782417223 */ /* 0x000fe20000010042 */
[----:B------:R-:W-:Y:S01]  /*6d40*/  SHF.L.U32 R103, R87, 0x10, RZ ;  /* 0x0000001057677819 */ /* 0x000fe200000006ff */
[-C--:B------:R-:W-:Y:S01]  /*6d50*/  FMUL.FTZ R66, R105, R76.reuse ;  /* 0x0000004c69427220 */ /* 0x080fe20000410000 */
[----:B------:R-:W1:Y:S01]  /*6d60*/  MUFU.EX2 R108, R108 ;  /* 0x0000006c006c7308 */ /* 0x000e620000000800 */
[----:B------:R-:W-:Y:S01]  /*6d70*/  SHF.L.U32 R102, R102, 0x10, RZ ;  /* 0x0000001066667819 */ /* 0x000fe200000006ff */
[----:B------:R-:W-:Y:S01]  /*6d80*/  FMUL.FTZ R236, R104, R76 ;  /* 0x0000004c68ec7220 */ /* 0x000fe20000410000 */
[----:B------:R-:W-:Y:S01]  /*6d90*/  FMUL.FTZ R235, R103, R66 ;  /* 0x0000004267eb7220 */ /* 0x000fe20000410000 */
[----:B------:R-:W-:Y:S01]  /*6da0*/  SHF.L.U32 R101, R101, 0x10, RZ ;  /* 0x0000001065657819 */ /* 0x000fe200000006ff */
[C---:B--2---:R-:W-:Y:S01]  /*6db0*/  FMUL.FTZ R124, R109.reuse, R124 ;  /* 0x0000007c6d7c7220 */ /* 0x044fe20000410000 */
        /* <DEDUP_REMOVED lines=8> */
[-C--:B------:R-:W-:Y:S01]  /*6e40*/  FFMA.FTZ R70, R236, R146.reuse, R109 ;  /* 0x00000092ec467223 */ /* 0x080fe2000001006d */
[----:B------:R-:W-:Y:S01]  /*6e50*/  FMUL.FTZ R200, R100, R71 ;  /* 0x0000004764c87220 */ /* 0x000fe20000410000 */
[----:B------:R-:W-:Y:S01]  /*6e60*/  SHF.L.U32 R99, R99, 0x10, RZ ;  /* 0x0000001063637819 */ /* 0x000fe200000006ff */
[----:B------:R-:W-:Y:S01]  /*6e70*/  FFMA.FTZ R71, R235, R146, -R66 ;  /* 0x00000092eb477223 */ /* 0x000fe20000010842 */
[----:B------:R-:W-:Y:S01]  /*6e80*/  FADD.FTZ R70, R199, R70 ;  /* 0x00000046c7467221 */ /* 0x000fe20000010000 */
[C---:B-1----:R-:W-:Y:S01]  /*6e90*/  FMUL.FTZ R128, R108.reuse, R128 ;  /* 0x000000806c807220 */ /* 0x042fe20000410000 */
[----:B------:R-:W-:Y:S01]  /*6ea0*/  FMUL.FTZ R125, R108, R125 ;  /* 0x0000007d6c7d7220 */ /* 0x000fe20000410000 */
[----:B------:R-:W-:Y:S01]  /*6eb0*/  SHF.L.U32 R98, R98, 0x10, RZ ;  /* 0x0000001062627819 */ /* 0x000fe200000006ff */
[----:B------:R-:W-:Y:S01]  /*6ec0*/  FADD.FTZ R71, R200, R71 ;  /* 0x00000047c8477221 */ /* 0x000fe20000010000 */
[----:B------:R-:W-:Y:S01]  /*6ed0*/  SHF.L.U32 R108, R85, 0x10, RZ ;  /* 0x00000010556c7819 */ /* 0x000fe200000006ff */
[----:B------:R-:W-:Y:S01]  /*6ee0*/  FMUL.FTZ R109, R143, R70 ;  /* 0x000000468f6d7220 */ /* 0x000fe20000410000 */
[-C--:B------:R-:W-:Y:S01]  /*6ef0*/  FMUL.FTZ R201, R99, R74.reuse ;  /* 0x0000004a63c97220 */ /* 0x080fe20000410000 */
        /* <DEDUP_REMOVED lines=9> */
[-C--:B------:R-:W-:Y:S01]  /*6f90*/  FMUL.FTZ R203, R97, R73.reuse ;  /* 0x0000004961cb7220 */ /* 0x080fe20000410000 */
        /* <DEDUP_REMOVED lines=31> */
[C---:B------:R-:W-:Y:S01]  /*7190*/  FFMA.FTZ R70, R137.reuse, R111, R70 ;  /* 0x0000006f89467223 */ /* 0x040fe20000010046 */
[----:B------:R-:W-:Y:S01]  /*71a0*/  FMUL.FTZ R207, R108, R207 ;  /* 0x000000cf6ccf7220 */ /* 0x000fe20000410000 */
[----:B0-----:R-:W-:Y:S01]  /*71b0*/  SHF.L.U32 R106, R106, 0x10, RZ ;  /* 0x000000106a6a7819 */ /* 0x001fe200000006ff */
        /* <DEDUP_REMOVED lines=50> */
[C---:B------:R-:W-:Y:S01]  /*74e0*/  FMUL.FTZ R215, R108.reuse, R215 ;  /* 0x000000d76cd77220 */ /* 0x040fe20000410000 */
[----:B------:R-:W-:Y:S01]  /*74f0*/  FMUL.FTZ R216, R108, R216 ;  /* 0x000000d86cd87220 */ /* 0x000fe20000410000 */
[----:B------:R-:W-:Y:S02]  /*7500*/  FFMA.FTZ R71, R130, R66, -R71 ;  /* 0x0000004282477223 */ /* 0x000fe40000010847 */
[----:B------:R-:W-:Y:S01]  /*7510*/  FADD.FTZ R70, R215, R70 ;  /* 0x00000046d7467221 */ /* 0x000fe20000010000 */
[----:B------:R-:W-:Y:S01]  /*7520*/  SHF.L.U32 R151, R151, 0x10, RZ ;  /* 0x0000001097977819 */ /* 0x000fe200000006ff */
[C---:B------:R-:W-:Y:S01]  /*7530*/  FMUL.FTZ R109, R125.reuse, R65 ;  /* 0x000000417d6d7220 */ /* 0x040fe20000410000 */
[----:B------:R-:W-:Y:S01]  /*7540*/  FADD.FTZ R71, R216, R71 ;  /* 0x00000047d8477221 */ /* 0x000fe20000010000 */
[----:B------:R-:W-:Y:S01]  /*7550*/  FMUL.FTZ R110, R125, R70 ;  /* 0x000000467d6e7220 */ /* 0x000fe20000410000 */
[----:B------:R-:W-:Y:S01]  /*7560*/  SHF.L.U32 R152, R152, 0x10, RZ ;  /* 0x0000001098987819 */ /* 0x000fe200000006ff */
[C---:B------:R-:W-:Y:S01]  /*7570*/  FFMA.FTZ R66, R128.reuse, R64, -R109 ;  /* 0x0000004080427223 */ /* 0x040fe2000001086d */
[----:B------:R-:W-:Y:S01]  /*7580*/  SHF.L.U32 R108, R233, 0x10, RZ ;  /* 0x00000010e96c7819 */ /* 0x000fe200000006ff */
[-C--:B------:R-:W-:Y:S01]  /*7590*/  FMUL.FTZ R217, R151, R54.reuse ;  /* 0x0000003697d97220 */ /* 0x080fe20000410000 */
        /* <DEDUP_REMOVED lines=9> */
[----:B------:R-:W-:Y:S01]  /*7630*/  FFMA.FTZ R65, R128, R65, R64 ;  /* 0x0000004180417223 */ /* 0x000fe20000010040 */
[----:B------:R-:W-:Y:S01]  /*7640*/  FADD.FTZ R70, R218, R109 ;  /* 0x0000006dda467221 */ /* 0x000fe20000010000 */
[----:B------:R-:W-:Y:S01]  /*7650*/  SHF.L.U32 R109, R232, 0x10, RZ ;  /* 0x00000010e86d7819 */ /* 0x000fe200000006ff */
[----:B------:R-:W-:Y:S01]  /*7660*/  FMUL.FTZ R71, R123, R110 ;  /* 0x0000006e7b477220 */ /* 0x000fe20000410000 */
[----:B------:R-:W-:Y:S01]  /*7670*/  SHF.L.U32 R154, R154, 0x10, RZ ;  /* 0x000000109a9a7819 */ /* 0x000fe200000006ff */
[----:B------:R-:W-:Y:S01]  /*7680*/  FMUL.FTZ R64, R153, R53 ;  /* 0x0000003599407220 */ /* 0x000fe20000410000 */
[-C--:B------:R-:W-:Y:S01]  /*7690*/  FMUL.FTZ R111, R123, R70.reuse ;  /* 0x000000467b6f7220 */ /* 0x080fe20000410000 */
[----:B------:R-:W-:-:S02]  /*76a0*/  FFMA.FTZ R112, R124, R70, R71 ;  /* 0x000000467c707223 */ /* 0x000fc40000010047 */
[----:B------:R-:W-:Y:S01]  /*76b0*/  FMUL.FTZ R220, R154, R53 ;  /* 0x000000359adc7220 */ /* 0x000fe20000410000 */
[C---:B------:R-:W-:Y:S01]  /*76c0*/  FMUL.FTZ R219, R109.reuse, R64 ;  /* 0x000000406ddb7220 */ /* 0x040fe20000410000 */
[----:B------:R-:W-:Y:S02]  /*76d0*/  FFMA.FTZ R115, R124, R110, -R111 ;  /* 0x0000006e7c737223 */ /* 0x000fe4000001086f */
[----:B------:R-:W-:Y:S01]  /*76e0*/  FMUL.FTZ R220, R109, R220 ;  /* 0x000000dc6ddc7220 */ /* 0x000fe20000410000 */
[----:B------:R-:W-:Y:S01]  /*76f0*/  FADD.FTZ R112, R219, R112 ;  /* 0x00000070db707221 */ /* 0x000fe20000010000 */
[----:B------:R-:W-:Y:S02]  /*7700*/  SHF.L.U32 R155, R155, 0x10, RZ ;  /* 0x000000109b9b7819 */ /* 0x000fe400000006ff */
[----:B------:R-:W-:Y:S01]  /*7710*/  FADD.FTZ R115, R220, R115 ;  /* 0x00000073dc737221 */ /* 0x000fe20000010000 */
[----:B------:R-:W-:Y:S01]  /*7720*/  FMUL.FTZ R161, R121, R112 ;  /* 0x0000007079a17220 */ /* 0x000fe20000410000 */
[----:B------:R-:W-:Y:S01]  /*7730*/  FMUL.FTZ R111, R123, R66 ;  /* 0x000000427b6f7220 */ /* 0x000fe20000410000 */
[----:B------:R-:W-:Y:S01]  /*7740*/  SHF.L.U32 R156, R156, 0x10, RZ ;  /* 0x000000109c9c7819 */ /* 0x000fe200000006ff */
[-C--:B------:R-:W-:Y:S01]  /*7750*/  FMUL.FTZ R221, R155, R52.reuse ;  /* 0x000000349bdd7220 */ /* 0x080fe20000410000 */
[-C--:B------:R-:W-:Y:S01]  /*7760*/  FFMA.FTZ R161, R122, R115.reuse, -R161 ;  /* 0x000000737aa17223 */ /* 0x080fe200000108a1 */
[----:B------:R-:W-:Y:S01]  /*7770*/  SHF.L.U32 R110, R231, 0x10, RZ ;  /* 0x00000010e76e7819 */ /* 0x000fe200000006ff */
[----:B------:R-:W-:Y:S01]  /*7780*/  FMUL.FTZ R115, R121, R115 ;  /* 0x0000007379737220 */ /* 0x000fe20000410000 */
[-C--:B------:R-:W-:Y:S01]  /*7790*/  FMUL.FTZ R71, R123, R65.reuse ;  /* 0x000000417b477220 */ /* 0x080fe20000410000 */
[----:B------:R-:W-:Y:S01]  /*77a0*/  FFMA.FTZ R111, R124, R65, R111 ;  /* 0x000000417c6f7223 */ /* 0x000fe2000001006f */
[----:B------:R-:W-:Y:S01]  /*77b0*/  FMUL.FTZ R65, R156, R52 ;  /* 0x000000349c417220 */ /* 0x000fe20000410000 */
[----:B------:R-:W-:Y:S01]  /*77c0*/  FFMA.FTZ R112, R122, R112, R115 ;  /* 0x000000707a707223 */ /* 0x000fe20000010073 */
[----:B------:R-:W-:Y:S01]  /*77d0*/  FMUL.FTZ R221, R110, R221 ;  /* 0x000000dd6edd7220 */ /* 0x000fe20000410000 */
[----:B------:R-:W-:Y:S01]  /*77e0*/  FMUL.FTZ R64, R40, UR55 ;  /* 0x0000003728407c20 */ /* 0x000fe20008410000 */
[----:B------:R-:W-:Y:S01]  /*77f0*/  FFMA.FTZ R71, R124, R66, -R71 ;  /* 0x000000427c477223 */ /* 0x000fe20000010847 */
[----:B------:R-:W-:Y:S01]  /*7800*/  FMUL.FTZ R115, R121, R111 ;  /* 0x0000006f79737220 */ /* 0x000fe20000410000 */
[----:B------:R-:W-:Y:S01]  /*7810*/  FMUL.FTZ R222, R110, R65 ;  /* 0x000000416ede7220 */ /* 0x000fe20000410000 */
[----:B------:R-:W-:Y:S01]  /*7820*/  FADD.FTZ R112, R221, R112 ;  /* 0x00000070dd707221 */ /* 0x000fe20000010000 */
[----:B------:R-:W-:Y:S01]  /*7830*/  FMUL.RZ R66, R64, 0.15915493667125701904 ;  /* 0x3e22f98340427820 */ /* 0x000fe2000040c000 */
[-C--:B------:R-:W-:Y:S01]  /*7840*/  FMUL.FTZ R64, R121, R71.reuse ;  /* 0x0000004779407220 */ /* 0x080fe20000410000 */
[----:B------:R-:W-:Y:S01]  /*7850*/  FFMA.FTZ R115, R122, R71, -R115 ;  /* 0x000000477a737223 */ /* 0x000fe20000010873 */
        /* <DEDUP_REMOVED lines=24> */
[----:B------:R-:W-:Y:S01]  /*79e0*/  SHF.L.U32 R160, R160, 0x10, RZ ;  /* 0x00000010a0a07819 */ /* 0x000fe200000006ff */
[-C--:B------:R-:W-:Y:S01]  /*79f0*/  FFMA.FTZ R115, R118, R165.reuse, -R115 ;  /* 0x000000a576737223 */ /* 0x080fe20000010873 */
[----:B------:R-:W-:Y:S01]  /*7a00*/  SHF.L.U32 R112, R229, 0x10, RZ ;  /* 0x00000010e5707819 */ /* 0x000fe200000006ff */
[----:B------:R-:W-:Y:S01]  /*7a10*/  FMUL.FTZ R165, R117, R165 ;  /* 0x000000a575a57220 */ /* 0x000fe20000410000 */
[----:B------:R-:W-:Y:S01]  /*7a20*/  FMUL.FTZ R225, R159, R45 ;  /* 0x0000002d9fe17220 */ /* 0x000fe20000410000 */
[----:B------:R-:W-:Y:S01]  /*7a30*/  FFMA.FTZ R64, R120, R65, R64 ;  /* 0x0000004178407223 */ /* 0x000fe20000010040 */
[----:B------:R-:W-:Y:S01]  /*7a40*/  FMUL.FTZ R65, R160, R45 ;  /* 0x0000002da0417220 */ /* 0x000fe20000410000 */
[----:B------:R-:W-:Y:S01]  /*7a50*/  FFMA.FTZ R70, R118, R70, R165 ;  /* 0x0000004676467223 */ /* 0x000fe200000100a5 */
[C---:B------:R-:W-:Y:S01]  /*7a60*/  FMUL.FTZ R225, R112.reuse, R225 ;  /* 0x000000e170e17220 */ /* 0x040fe20000410000 */
[----:B------:R-:W-:Y:S01]  /*7a70*/  ISETP.NE.AND P3, PT, R91, 0x3f, PT ;  /* 0x0000003f5b00780c */ /* 0x000fe20003f65270 */
[----:B------:R-:W-:Y:S01]  /*7a80*/  FMUL.FTZ R226, R112, R65 ;  /* 0x0000004170e27220 */ /* 0x000fe20000410000 */
[----:B0-----:R-:W-:Y:S01]  /*7a90*/  FMUL.FTZ R162, R67, R162 ;  /* 0x000000a243a27220 */ /* 0x001fe20000410000 */
[----:B------:R-:W-:-:S02]  /*7aa0*/  FADD.FTZ R70, R225, R70 ;  /* 0x00000046e1467221 */ /* 0x000fc40000010000 */
[----:B------:R-:W-:Y:S01]  /*7ab0*/  FADD.FTZ R115, R226, R115 ;  /* 0x00000073e2737221 */ /* 0x000fe20000010000 */
[----:B-1----:R-:W-:Y:S01]  /*7ac0*/  FMUL.FTZ R161, R67, R66 ;  /* 0x0000004243a17220 */ /* 0x002fe20000410000 */
[----:B------:R-:W-:Y:S01]  /*7ad0*/  FMUL.FTZ R114, R162, R70 ;  /* 0x00000046a2727220 */ /* 0x000fe20000410000 */
[----:B------:R-:W-:-:S03]  /*7ae0*/  FMUL.FTZ R65, R117, R64 ;  /* 0x0000004075417220 */ /* 0x000fc60000410000 */
[----:B------:R-:W-:Y:S02]  /*7af0*/  FFMA.FTZ R168, R161, R115, -R114 ;  /* 0x00000073a1a87223 */ /* 0x000fe40000010872 */
[----:B------:R-:W-:Y:S01]  /*7b00*/  @P3 LEA R114, R91, R89, 0x3 ;  /* 0x000000595b723211 */ /* 0x000fe200078e18ff */
[----:B------:R-:W-:Y:S01]  /*7b10*/  FFMA.FTZ R66, R118, R71, -R65 ;  /* 0x0000004776427223 */ /* 0x000fe20000010841 */
[----:B------:R-:W-:-:S04]  /*7b20*/  FMUL.FTZ R65, R162, R115 ;  /* 0x00000073a2417220 */ /* 0x000fc80000410000 */
[----:B------:R-:W0:Y:S01]  /*7b30*/  @P3 LDS.64 R114, [R114+0x49e8] ;  /* 0x0049e80072723984 */ /* 0x000e220000000a00 */
[----:B------:R-:W-:Y:S01]  /*7b40*/  FMUL.FTZ R71, R117, R71 ;  /* 0x0000004775477220 */ /* 0x000fe20000410000 */
[----:B------:R-:W-:Y:S02]  /*7b50*/  SHF.L.U32 R163, R163, 0x10, RZ ;  /* 0x00000010a3a37819 */ /* 0x000fe400000006ff */
[----:B------:R-:W-:Y:S01]  /*7b60*/  SHF.L.U32 R164, R164, 0x10, RZ ;  /* 0x00000010a4a47819 */ /* 0x000fe200000006ff */
[----:B------:R-:W-:Y:S01]  /*7b70*/  FFMA.FTZ R71, R118, R64, R71 ;  /* 0x0000004076477223 */ /* 0x000fe20000010047 */
[----:B------:R-:W-:Y:S01]  /*7b80*/  FMUL.FTZ R64, R162, R66 ;  /* 0x00000042a2407220 */ /* 0x000fe20000410000 */
[----:B------:R-:W-:Y:S01]  /*7b90*/  FFMA.FTZ R67, R161, R70, R65 ;  /* 0x00000046a1437223 */ /* 0x000fe20000010041 */
[----:B------:R-:W-:Y:S01]  /*7ba0*/  SHF.L.U32 R165, R77, 0x10, RZ ;  /* 0x000000104da57819 */ /* 0x000fe200000006ff */
[-C--:B------:R-:W-:Y:S01]  /*7bb0*/  FMUL.FTZ R228, R164, R40.reuse ;  /* 0x00000028a4e47220 */ /* 0x080fe20000410000 */
[-C--:B------:R-:W-:Y:S01]  /*7bc0*/  FFMA.FTZ R65, R161, R71.reuse, R64 ;  /* 0x00000047a1417223 */ /* 0x080fe20000010040 */
[----:B------:R-:W-:Y:S01]  /*7bd0*/  FMUL.FTZ R64, R163, R40 ;  /* 0x00000028a3407220 */ /* 0x000fe20000410000 */
[----:B------:R-:W-:Y:S01]  /*7be0*/  FMUL.FTZ R70, R162, R71 ;  /* 0x00000047a2467220 */ /* 0x000fe20000410000 */
[C---:B------:R-:W-:Y:S01]  /*7bf0*/  FMUL.FTZ R228, R165.reuse, R228 ;  /* 0x000000e4a5e47220 */ /* 0x040fe20000410000 */
[----:B------:R-:W-:Y:S01]  /*7c00*/  BSSY B0, `(.L_x_8142) ;  /* 0x0000014000007945 */ /* 0x000fe20003800000 */
[----:B------:R-:W-:Y:S01]  /*7c10*/  FMUL.FTZ R227, R165, R64 ;  /* 0x00000040a5e37220 */ /* 0x000fe20000410000 */
[----:B------:R-:W-:Y:S01]  /*7c20*/  FFMA.FTZ R64, R161, R66, -R70 ;  /* 0x00000042a1407223 */ /* 0x000fe20000010846 */
[C---:B------:R-:W-:Y:S01]  /*7c30*/  ISETP.GT.U32.AND P2, PT, R91.reuse, 0x1f, PT ;  /* 0x0000001f5b00780c */ /* 0x040fe20003f44070 */
[----:B------:R-:W-:Y:S01]  /*7c40*/  FADD.FTZ R67, R228, R67 ;  /* 0x00000043e4437221 */ /* 0x000fe20000010000 */
        /* <DEDUP_REMOVED lines=15> */
.L_x_8143:
[----:B------:R-:W-:Y:S05]  /*7d40*/  BSYNC B0 ;  /* 0x0000000000007941 */ /* 0x000fea0003800000 */
.L_x_8142:
        /* <DEDUP_REMOVED lines=118> */
.L_x_8269:
        /* <DEDUP_REMOVED lines=14> */
.L_x_8272:
[----:B------:R-:W-:-:S03]  /*8590*/  UMOV UR44, 0xffffffff ;  /* 0xffffffff002c7882 */ /* 0x000fc60000000000 */
[----:B------:R-:W-:Y:S05]  /*85a0*/  BRA.DIV UR44, `(.L_x_8147) ;  /* 0x000000922cc47947 */ /* 0x000fea000b800000 */
.L_x_8275:
[----:B------:R-:W-:-:S03]  /*85b0*/  UMOV UR44, 0xffffffff ;  /* 0xffffffff002c7882 */ /* 0x000fc60000000000 */
[----:B------:R-:W-:Y:S05]  /*85c0*/  BRA.DIV UR44, `(.L_x_8148) ;  /* 0x000000922ce47947 */ /* 0x000fea000b800000 */
.L_x_8278:
[----:B------:R-:W-:-:S03]  /*85d0*/  UMOV UR44, 0xffffffff ;  /* 0xffffffff002c7882 */ /* 0x000fc60000000000 */
[----:B------:R-:W-:Y:S05]  /*85e0*/  BRA.DIV UR44, `(.L_x_8149) ;  /* 0x000000962c047947 */ /* 0x000fea000b800000 */
.L_x_8281:
        /* <DEDUP_REMOVED lines=10> */
.L_x_8291:
        /* <DEDUP_REMOVED lines=22> */
.L_x_8144:
[----:B------:R-:W-:Y:S05]  /*87f0*/  WARPSYNC.ALL ;  /* 0x0000000000007948 */ /* 0x000fea0003800000 */
[----:B------:R-:W-:Y:S01]  /*8800*/  BAR.SYNC.DEFER_BLOCKING 0x0 ;  /* 0x0000000000007b1d */ /* 0x000fe20000010000 */
[----:B0-23--:R-:W-:-:S04]  /*8810*/  FMUL.FTZ R67, R162, R115 ;  /* 0x00000073a2437220 */ /* 0x00dfc80000410000 */
[----:B------:R-:W-:Y:S01]  /*8820*/  FFMA.FTZ R67, R161, R114, -R67 ;  /* 0x00000072a1437223 */ /* 0x000fe20000010843 */
        /* <DEDUP_REMOVED lines=10> */
[----:B------:R-:W-:Y:S01]  /*88d0*/  FFMA.FTZ R62, R161, R182, -R62 ;  /* 0x000000b6a13e7223 */ /* 0x000fe2000001083e */
[----:B------:R-:W-:Y:S01]  /*88e0*/  MOV R126, UR7 ;  /* 0x00000007007e7c02 */ /* 0x000fe20008000f00 */
[----:B------:R-:W-:Y:S02]  /*88f0*/  FADD.FTZ R64, -R197, R64 ;  /* 0x00000040c5407221 */ /* 0x000fe40000010100 */
[----:B------:R-:W-:Y:S01]  /*8900*/  FADD.FTZ R62, R181, R62 ;  /* 0x0000003eb53e7221 */ /* 0x000fe20000010000 */
[----:B------:R-:W-:Y:S01]  /*8910*/  LEA R126, R126, R89, 0x4 ;  /* 0x000000597e7e7211 */ /* 0x000fe200078e20ff */
[----:B------:R-:W-:-:S02]  /*8920*/  FMUL.FTZ R63, R117, -R64 ;  /* 0x80000040753f7220 */ /* 0x000fc40000410000 */
[-C--:B------:R-:W-:Y:S02]  /*8930*/  FMUL.FTZ R65, R117, -R62.reuse ;  /* 0x8000003e75417220 */ /* 0x080fe40000410000 */
[----:B------:R-:W-:Y:S01]  /*8940*/  FFMA.FTZ R63, R118, R62, -R63 ;  /* 0x0000003e763f7223 */ /* 0x000fe2000001083f */
[----:B------:R-:W-:Y:S01]  /*8950*/  FMUL.FTZ R62, R162, -R114 ;  /* 0x80000072a23e7220 */ /* 0x000fe20000410000 */
[----:B------:R-:W-:Y:S02]  /*8960*/  FFMA.FTZ R65, R118, R64, R65 ;  /* 0x0000004076417223 */ /* 0x000fe40000010041 */
[----:B------:R-:W-:Y:S01]  /*8970*/  FADD.FTZ R63, R180, R63 ;  /* 0x0000003fb43f7221 */ /* 0x000fe20000010000 */
[----:B------:R-:W-:Y:S01]  /*8980*/  FFMA.FTZ R64, R161, -R115, R62 ;  /* 0x80000073a1407223 */ /* 0x000fe2000001003e */
[----:B------:R-:W-:Y:S02]  /*8990*/  FADD.FTZ R65, -R196, R65 ;  /* 0x00000041c4417221 */ /* 0x000fe40000010100 */
[----:B------:R-:W-:Y:S01]  /*89a0*/  FMUL.FTZ R68, R119, -R63 ;  /* 0x8000003f77447220 */ /* 0x000fe20000410000 */
[----:B------:R-:W-:-:S03]  /*89b0*/  FMUL.FTZ R69, R117, -R64 ;  /* 0x8000004075457220 */ /* 0x000fc60000410000 */
[----:B------:R-:W-:Y:S01]  /*89c0*/  FFMA.FTZ R68, R120, R65, R68 ;  /* 0x0000004178447223 */ /* 0x000fe20000010044 */
[CC--:B------:R-:W-:Y:S01]  /*89d0*/  FFMA.FTZ R62, R118.reuse, R67.reuse, -R69 ;  /* 0x00000043763e7223 */ /* 0x0c0fe20000010845 */
[----:B------:R-:W-:Y:S02]  /*89e0*/  FMUL.FTZ R67, R117, -R67 ;  /* 0x8000004375437220 */ /* 0x000fe40000410000 */
[----:B------:R-:W-:Y:S02]  /*89f0*/  FADD.FTZ R68, -R195, R68 ;  /* 0x00000044c3447221 */ /* 0x000fe40000010100 */
[----:B------:R-:W-:Y:S01]  /*8a00*/  FFMA.FTZ R64, R118, R64, R67 ;  /* 0x0000004076407223 */ /* 0x000fe20000010043 */
[C---:B------:R-:W-:Y:S01]  /*8a10*/  FMUL.FTZ R67, R119.reuse, -R65 ;  /* 0x8000004177437220 */ /* 0x040fe20000410000 */
[----:B------:R-:W-:-:S03]  /*8a20*/  FMUL.FTZ R65, R119, -R62 ;  /* 0x8000003e77417220 */ /* 0x000fc60000410000 */
[C---:B------:R-:W-:Y:S01]  /*8a30*/  FFMA.FTZ R66, R120.reuse, R63, -R67 ;  /* 0x0000003f78427223 */ /* 0x040fe20000010843 */
[-C--:B------:R-:W-:Y:S01]  /*8a40*/  FMUL.FTZ R63, R119, -R64.reuse ;  /* 0x80000040773f7220 */ /* 0x080fe20000410000 */
[C---:B------:R-:W-:Y:S01]  /*8a50*/  FFMA.FTZ R64, R120.reuse, R64, R65 ;  /* 0x0000004078407223 */ /* 0x040fe20000010041 */
[----:B------:R-:W-:Y:S01]  /*8a60*/  FMUL.FTZ R65, R121, -R68 ;  /* 0x8000004479417220 */ /* 0x000fe20000410000 */
[----:B------:R-:W-:Y:S01]  /*8a70*/  FADD.FTZ R66, R179, R66 ;  /* 0x00000042b3427221 */ /* 0x000fe20000010000 */
[----:B------:R-:W-:Y:S01]  /*8a80*/  FFMA.FTZ R63, R120, R62, -R63 ;  /* 0x0000003e783f7223 */ /* 0x000fe2000001083f */
[C---:B------:R-:W-:Y:S02]  /*8a90*/  FMUL.FTZ R62, R121.reuse, -R64 ;  /* 0x80000040793e7220 */ /* 0x040fe40000410000 */
[CC--:B------:R-:W-:Y:S01]  /*8aa0*/  FMUL.FTZ R67, R121.reuse, -R66.reuse ;  /* 0x8000004279437220 */ /* 0x0c0fe20000410000 */
[C---:B------:R-:W-:Y:S01]  /*8ab0*/  FFMA.FTZ R65, R122.reuse, R66, -R65 ;  /* 0x000000427a417223 */ /* 0x040fe20000010841 */
[CC--:B------:R-:W-:Y:S01]  /*8ac0*/  FFMA.FTZ R62, R122.reuse, R63.reuse, -R62 ;  /* 0x0000003f7a3e7223 */ /* 0x0c0fe2000001083e */
[----:B------:R-:W-:Y:S01]  /*8ad0*/  FMUL.FTZ R63, R121, -R63 ;  /* 0x8000003f793f7220 */ /* 0x000fe20000410000 */
[----:B------:R-:W-:Y:S01]  /*8ae0*/  FFMA.FTZ R67, R122, R68, R67 ;  /* 0x000000447a437223 */ /* 0x000fe20000010043 */
[----:B------:R-:W-:-:S02]  /*8af0*/  FADD.FTZ R65, R178, R65 ;  /* 0x00000041b2417221 */ /* 0x000fc40000010000 */
[----:B------:R-:W-:Y:S01]  /*8b00*/  FFMA.FTZ R64, R122, R64, R63 ;  /* 0x000000407a407223 */ /* 0x000fe2000001003f */
[----:B------:R-:W-:Y:S01]  /*8b10*/  FADD.FTZ R67, -R194, R67 ;  /* 0x00000043c2437221 */ /* 0x000fe20000010100 */
[----:B------:R-:W-:-:S03]  /*8b20*/  FMUL.FTZ R68, R123, -R65 ;  /* 0x800000417b447220 */ /* 0x000fc60000410000 */
[-C--:B------:R-:W-:Y:S01]  /*8b30*/  FMUL.FTZ R63, R123, -R67.reuse ;  /* 0x800000437b3f7220 */ /* 0x080fe20000410000 */
[----:B------:R-:W-:-:S03]  /*8b40*/  FFMA.FTZ R68, R124, R67, R68 ;  /* 0x000000437c447223 */ /* 0x000fc60000010044 */
        /* <DEDUP_REMOVED lines=8> */
[C---:B------:R-:W-:Y:S01]  /*8bd0*/  FMUL.FTZ R67, R125.reuse, -R66 ;  /* 0x800000427d437220 */ /* 0x040fe20000410000 */
[----:B------:R-:W-:Y:S01]  /*8be0*/  FMUL.FTZ R62, R125, -R64 ;  /* 0x800000407d3e7220 */ /* 0x000fe20000410000 */
[----:B------:R-:W-:-:S02]  /*8bf0*/  FFMA.FTZ R65, R128, R66, -R65 ;  /* 0x0000004280417223 */ /* 0x000fc40000010841 */
[C---:B------:R-:W-:Y:S01]  /*8c00*/  FFMA.FTZ R67, R128.reuse, R68, R67 ;  /* 0x0000004480437223 */ /* 0x040fe20000010043 */
[-C--:B------:R-:W-:Y:S01]  /*8c10*/  FFMA.FTZ R62, R128, R63.reuse, -R62 ;  /* 0x0000003f803e7223 */ /* 0x080fe2000001083e */
[----:B------:R-:W-:Y:S01]  /*8c20*/  FMUL.FTZ R63, R125, -R63 ;  /* 0x8000003f7d3f7220 */ /* 0x000fe20000410000 */
[----:B------:R-:W-:Y:S01]  /*8c30*/  FADD.FTZ R65, R176, R65 ;  /* 0x00000041b0417221 */ /* 0x000fe20000010000 */
[----:B------:R-:W-:Y:S02]  /*8c40*/  FADD.FTZ R67, -R192, R67 ;  /* 0x00000043c0437221 */ /* 0x000fe40000010100 */
[----:B------:R-:W-:Y:S01]  /*8c50*/  FFMA.FTZ R64, R128, R64, R63 ;  /* 0x0000004080407223 */ /* 0x000fe2000001003f */
[C---:B------:R-:W-:Y:S01]  /*8c60*/  FMUL.FTZ R68, R129.reuse, -R65 ;  /* 0x8000004181447220 */ /* 0x040fe20000410000 */
[----:B------:R-:W-:-:S03]  /*8c70*/  FMUL.FTZ R63, R129, -R67 ;  /* 0x80000043813f7220 */ /* 0x000fc60000410000 */
[C---:B------:R-:W-:Y:S01]  /*8c80*/  FFMA.FTZ R68, R130.reuse, R67, R68 ;  /* 0x0000004382447223 */ /* 0x040fe20000010044 */
[C---:B------:R-:W-:Y:S01]  /*8c90*/  FFMA.FTZ R66, R130.reuse, R65, -R63 ;  /* 0x0000004182427223 */ /* 0x040fe2000001083f */
[C---:B------:R-:W-:Y:S01]  /*8ca0*/  FMUL.FTZ R65, R129.reuse, -R62 ;  /* 0x8000003e81417220 */ /* 0x040fe20000410000 */
[-C--:B------:R-:W-:Y:S01]  /*8cb0*/  FMUL.FTZ R63, R129, -R64.reuse ;  /* 0x80000040813f7220 */ /* 0x080fe20000410000 */
[----:B------:R-:W-:Y:S01]  /*8cc0*/  FADD.FTZ R68, -R191, R68 ;  /* 0x00000044bf447221 */ /* 0x000fe20000010100 */
[----:B------:R-:W-:Y:S01]  /*8cd0*/  FADD.FTZ R66, R175, R66 ;  /* 0x00000042af427221 */ /* 0x000fe20000010000 */
[C---:B------:R-:W-:Y:S01]  /*8ce0*/  FFMA.FTZ R64, R130.reuse, R64, R65 ;  /* 0x0000004082407223 */ /* 0x040fe20000010041 */
[----:B------:R-:W-:Y:S01]  /*8cf0*/  FFMA.FTZ R63, R130, R62, -R63 ;  /* 0x0000003e823f7223 */ /* 0x000fe2000001083f */
[C---:B------:R-:W-:Y:S01]  /*8d00*/  FMUL.FTZ R65, R131.reuse, -R68 ;  /* 0x8000004483417220 */ /* 0x040fe20000410000 */
[C---:B------:R-:W-:Y:S01]  /*8d10*/  FMUL.FTZ R67, R131.reuse, -R66 ;  /* 0x8000004283437220 */ /* 0x040fe20000410000 */
[----:B------:R-:W-:-:S02]  /*8d20*/  FMUL.FTZ R62, R131, -R64 ;  /* 0x80000040833e7220 */ /* 0x000fc40000410000 */
[C---:B------:R-:W-:Y:S01]  /*8d30*/  FFMA.FTZ R65, R132.reuse, R66, -R65 ;  /* 0x0000004284417223 */ /* 0x040fe20000010841 */
        /* <DEDUP_REMOVED lines=27> */
[CC--:B------:R-:W-:Y:S02]  /*8ef0*/  FMUL.FTZ R66, R138.reuse, -R67.reuse ;  /* 0x800000438a427220 */ /* 0x0c0fe40000410000 */
[C---:B------:R-:W-:Y:S01]  /*8f00*/  FMUL.FTZ R63, R138.reuse, -R64 ;  /* 0x800000408a3f7220 */ /* 0x040fe20000410000 */
[C---:B------:R-:W-:Y:S01]  /*8f10*/  FFMA.FTZ R68, R137.reuse, R67, R68 ;  /* 0x0000004389447223 */ /* 0x040fe20000010044 */
[C---:B------:R-:W-:Y:S01]  /*8f20*/  FFMA.FTZ R66, R137.reuse, R65, -R66 ;  /* 0x0000004189427223 */ /* 0x040fe20000010842 */
[-C--:B------:R-:W-:Y:S01]  /*8f30*/  FMUL.FTZ R65, R138, -R62.reuse ;  /* 0x8000003e8a417220 */ /* 0x080fe20000410000 */
[----:B------:R-:W-:Y:S01]  /*8f40*/  FFMA.FTZ R63, R137, R62, -R63 ;  /* 0x0000003e893f7223 */ /* 0x000fe2000001083f */
[----:B------:R-:W-:Y:S01]  /*8f50*/  FADD.FTZ R68, -R187, R68 ;  /* 0x00000044bb447221 */ /* 0x000fe20000010100 */
[----:B------:R-:W-:Y:S01]  /*8f60*/  FADD.FTZ R66, R171, R66 ;  /* 0x00000042ab427221 */ /* 0x000fe20000010000 */
[----:B------:R-:W-:-:S02]  /*8f70*/  FFMA.FTZ R64, R137, R64, R65 ;  /* 0x0000004089407223 */ /* 0x000fc40000010041 */
[C---:B------:R-:W-:Y:S01]  /*8f80*/  FMUL.FTZ R65, R139.reuse, -R68 ;  /* 0x800000448b417220 */ /* 0x040fe20000410000 */
[C---:B------:R-:W-:Y:S01]  /*8f90*/  FMUL.FTZ R67, R139.reuse, -R66 ;  /* 0x800000428b437220 */ /* 0x040fe20000410000 */
[C---:B------:R-:W-:Y:S02]  /*8fa0*/  FMUL.FTZ R62, R139.reuse, -R64 ;  /* 0x800000408b3e7220 */ /* 0x040fe40000410000 */
        /* <DEDUP_REMOVED lines=25> */
[----:B------:R-:W-:Y:S01]  /*9140*/  FADD.FTZ R69, -R184, R69 ;  /* 0x00000045b8457221 */ /* 0x000fe20000010100 */
[C---:B------:R-:W-:Y:S01]  /*9150*/  FMUL.FTZ R61, R145.reuse, -R63 ;  /* 0x8000003f913d7220 */ /* 0x040fe20000410000 */
[----:B------:R-:W-:Y:S01]  /*9160*/  FFMA.FTZ R65, R144, R64, R65 ;  /* 0x0000004090417223 */ /* 0x000fe20000010041 */
[C---:B------:R-:W-:Y:S01]  /*9170*/  FMUL.FTZ R64, R145.reuse, -R67 ;  /* 0x8000004391407220 */ /* 0x040fe20000410000 */
[C---:B------:R-:W-:Y:S02]  /*9180*/  FMUL.FTZ R71, R145.reuse, -R69 ;  /* 0x8000004591477220 */ /* 0x040fe40000410000 */
[C---:B------:R-:W-:Y:S01]  /*9190*/  FMUL.FTZ R60, R145.reuse, -R65 ;  /* 0x80000041913c7220 */ /* 0x040fe20000410000 */
[C---:B------:R-:W-:Y:S01]  /*91a0*/  FFMA.FTZ R64, R146.reuse, R69, R64 ;  /* 0x0000004592407223 */ /* 0x040fe20000010040 */
[----:B------:R-:W-:Y:S01]  /*91b0*/  FMUL.FTZ R69, R145, R236 ;  /* 0x000000ec91457220 */ /* 0x000fe20000410000 */
[C---:B------:R-:W-:Y:S01]  /*91c0*/  FFMA.FTZ R61, R146.reuse, R65, R61 ;  /* 0x00000041923d7223 */ /* 0x040fe2000001003d */
[C---:B------:R-:W-:Y:S01]  /*91d0*/  FFMA.FTZ R60, R146.reuse, R63, -R60 ;  /* 0x0000003f923c7223 */ /* 0x040fe2000001083c */
[----:B------:R-:W-:Y:S01]  /*91e0*/  MOV R63, UR10 ;  /* 0x0000000a003f7c02 */ /* 0x000fe20008000f00 */
[C---:B------:R-:W-:Y:S01]  /*91f0*/  FFMA.FTZ R69, R146.reuse, R235, -R69 ;  /* 0x000000eb92457223 */ /* 0x040fe20000010845 */
[----:B------:R-:W-:Y:S01]  /*9200*/  HFMA2.MMA R65, -RZ, RZ, 0, 0 ;  /* 0x00000000ff417435 */ /* 0x000fe200000001ff */
[----:B------:R-:W-:Y:S01]  /*9210*/  FFMA.FTZ R62, R146, R67, -R71 ;  /* 0x00000043923e7223 */ /* 0x000fe20000010847 */
[----:B------:R-:W-:Y:S01]  /*9220*/  ISETP.GE.OR P0, PT, R63, UR50, P0 ;  /* 0x000000323f007c0c */ /* 0x000fe20008706670 */
[----:B------:R-:W-:Y:S01]  /*9230*/  FADD.FTZ R200, R200, R69 ;  /* 0x00000045c8c87221 */ /* 0x000fe20000010000 */
[----:B------:R-:W-:Y:S01]  /*9240*/  FMUL.FTZ R69, R145, R235 ;  /* 0x000000eb91457220 */ /* 0x000fe20000410000 */
[----:B------:R-:W-:Y:S01]  /*9250*/  FADD.FTZ R63, -R183, R64 ;  /* 0x00000040b73f7221 */ /* 0x000fe20000010100 */
[----:B------:R-:W-:-:S02]  /*9260*/  MOV R64, 0x3f800000 ;  /* 0x3f80000000407802 */ /* 0x000fc40000000f00 */
[----:B------:R-:W-:Y:S01]  /*9270*/  CS2R R66, SRZ ;  /* 0x0000000000427805 */ /* 0x000fe2000001ff00 */
[----:B------:R-:W-:Y:S01]  /*9280*/  FFMA.FTZ R68, R146, R236, R69 ;  /* 0x000000ec92447223 */ /* 0x000fe20000010045 */
[----:B------:R-:W-:Y:S01]  /*9290*/  FMUL.FTZ R69, R143, R200 ;  /* 0x000000c88f457220 */ /* 0x000fe20000410000 */
[----:B------:R-:W-:Y:S02]  /*92a0*/  FADD.FTZ R62, R167, R62 ;  /* 0x0000003ea73e7221 */ /* 0x000fe40000010000 */
[----:B------:R-:W-:Y:S02]  /*92b0*/  FADD.FTZ R199, R199, R68 ;  /* 0x00000044c7c77221 */ /* 0x000fe40000010000 */
[----:B------:R-:W0:Y:S02]  /*92c0*/  @!P0 LDS.128 R64, [R126+0x4be0] ;  /* 0x004be0007e408984 */ /* 0x000e240000000c00 */
[-C--:B------:R-:W-:Y:S02]  /*92d0*/  FFMA.FTZ R69, R144, R199.reuse, R69 ;  /* 0x000000c790457223 */ /* 0x080fe40000010045 */
[----:B------:R2:W-:Y:S02]  /*92e0*/  STS.128 [R166+0x35e0], R60 ;  /* 0x0035e03ca6007388 */ /* 0x0005e40000000c00 */
[----:B------:R-:W-:Y:S01]  /*92f0*/  FADD.FTZ R202, R202, R69 ;  /* 0x00000045caca7221 */ /* 0x000fe20000010000 */
[----:B------:R-:W-:-:S04]  /*9300*/  FMUL.FTZ R69, R143, R199 ;  /* 0x000000c78f457220 */ /* 0x000fc80000410000 */
[----:B--2---:R-:W-:Y:S01]  /*9310*/  FFMA.FTZ R60, R144, R200, -R69 ;  /* 0x000000c8903c7223 */ /* 0x004fe20000010845 */
        /* <DEDUP_REMOVED lines=84> */
[----:B-1----:R-:W-:Y:S04]  /*9860*/  LDS.128 R68, [R127+0x35e0] ;  /* 0x0035e0007f447984 */ /* 0x002fe80000000c00 */
        /* <DEDUP_REMOVED lines=17> */
.L_x_8296:
        /* <DEDUP_REMOVED lines=13> */
.L_x_8154:
[----:B------:R-:W-:Y:S05]  /*9a50*/  BSYNC B0 ;  /* 0x0000000000007941 */ /* 0x000fea0003800000 */
.L_x_8153:
[----:B------:R-:W-:Y:S01]  /*9a60*/  UMOV UR44, 0xffffffff ;  /* 0xffffffff002c7882 */ /* 0x000fe20000000000 */
[----:B------:R-:W-:Y:S02]  /*9a70*/  ISETP.GT.U32.AND P1, PT, R238, 0x1d, PT ;  /* 0x0000001dee00780c */ /* 0x000fe40003f24070 */
[----:B------:R-:W-:Y:S11]  /*9a80*/  BRA.DIV UR44, `(.L_x_8155) ;  /* 0x000000862c347947 */ /* 0x000ff6000b800000 */
[----:B-1----:R1:W1:Y:S04]  /*9a90*/  SHFL.DOWN PT, R68, R240, 0x2, 0x1f ;  /* 0x08401f00f0447f89 */ /* 0x00226800000e0000 */
[----:B--2---:R2:W1:Y:S04]  /*9aa0*/  SHFL.DOWN PT, R69, R241, 0x2, 0x1f ;  /* 0x08401f00f1457f89 */ /* 0x00446800000e0000 */
[----:B0-----:R2:W0:Y:S04]  /*9ab0*/  SHFL.DOWN PT, R70, R242, 0x2, 0x1f ;  /* 0x08401f00f2467f89 */ /* 0x00142800000e0000 */
[----:B----4-:R2:W4:Y:S02]  /*9ac0*/  SHFL.DOWN PT, R71, R243, 0x2, 0x1f ;  /* 0x08401f00f3477f89 */ /* 0x01052400000e0000 */
.L_x_8302:
        /* <DEDUP_REMOVED lines=13> */
.L_x_8157:
[----:B------:R-:W-:Y:S05]  /*9ba0*/  BSYNC B0 ;  /* 0x0000000000007941 */ /* 0x000fea0003800000 */
.L_x_8156:
[----:B------:R-:W-:Y:S01]  /*9bb0*/  UMOV UR44, 0xffffffff ;  /* 0xffffffff002c7882 */ /* 0x000fe20000000000 */
[----:B------:R-:W-:Y:S02]  /*9bc0*/  ISETP.GT.U32.AND P1, PT, R238, 0x1b, PT ;  /* 0x0000001bee00780c */ /* 0x000fe40003f24070 */
[----:B------:R-:W-:Y:S11]  /*9bd0*/  BRA.DIV UR44, `(.L_x_8158) ;  /* 0x000000862c547947 */ /* 0x000ff6000b800000 */
[----:B-1----:R1:W1:Y:S04]  /*9be0*/  SHFL.DOWN PT, R68, R240, 0x4, 0x1f ;  /* 0x08801f00f0447f89 */ /* 0x00226800000e0000 */
[----:B------:R1:W1:Y:S04]  /*9bf0*/  SHFL.DOWN PT, R69, R241, 0x4, 0x1f ;  /* 0x08801f00f1457f89 */ /* 0x00026800000e0000 */
[----:B0-----:R0:W0:Y:S04]  /*9c00*/  SHFL.DOWN PT, R70, R242, 0x4, 0x1f ;  /* 0x08801f00f2467f89 */ /* 0x00102800000e0000 */
[----:B----4-:R4:W0:Y:S02]  /*9c10*/  SHFL.DOWN PT, R71, R243, 0x4, 0x1f ;  /* 0x08801f00f3477f89 */ /* 0x01082400000e0000 */
.L_x_8308:
        /* <DEDUP_REMOVED lines=13> */
.L_x_8160:
[----:B------:R-:W-:Y:S05]  /*9cf0*/  BSYNC B0 ;  /* 0x0000000000007941 */ /* 0x000fea0003800000 */
.L_x_8159:
[----:B------:R-:W-:Y:S01]  /*9d00*/  UMOV UR44, 0xffffffff ;  /* 0xffffffff002c7882 */ /* 0x000fe20000000000 */
[----:B------:R-:W-:Y:S02]  /*9d10*/  ISETP.GT.U32.AND P1, PT, R238, 0x17, PT ;  /* 0x00000017ee00780c */ /* 0x000fe40003f24070 */
[----:B------:R-:W-:Y:S11]  /*9d20*/  BRA.DIV UR44, `(.L_x_8161) ;  /* 0x000000862c747947 */ /* 0x000ff6000b800000 */
[----:B-1----:R1:W1:Y:S04]  /*9d30*/  SHFL.DOWN PT, R68, R240, 0x8, 0x1f ;  /* 0x09001f00f0447f89 */ /* 0x00226800000e0000 */
[----:B------:R1:W1:Y:S04]  /*9d40*/  SHFL.DOWN PT, R69, R241, 0x8, 0x1f ;  /* 0x09001f00f1457f89 */ /* 0x00026800000e0000 */
[----:B0-----:R0:W0:Y:S04]  /*9d50*/  SHFL.DOWN PT, R70, R242, 0x8, 0x1f ;  /* 0x09001f00f2467f89 */ /* 0x00102800000e0000 */
[----:B------:R0:W0:Y:S02]  /*9d60*/  SHFL.DOWN PT, R71, R243, 0x8, 0x1f ;  /* 0x09001f00f3477f89 */ /* 0x00002400000e0000 */
.L_x_8314:
        /* <DEDUP_REMOVED lines=13> */
.L_x_8163:
[----:B------:R-:W-:Y:S05]  /*9e40*/  BSYNC B0 ;  /* 0x0000000000007941 */ /* 0x000fea0003800000 */
.L_x_8162:
[----:B------:R-:W-:Y:S01]  /*9e50*/  UMOV UR44, 0xffffffff ;  /* 0xffffffff002c7882 */ /* 0x000fe20000000000 */
[----:B------:R-:W-:Y:S02]  /*9e60*/  ISETP.GT.U32.AND P1, PT, R238, 0xf, PT ;  /* 0x0000000fee00780c */ /* 0x000fe40003f24070 */
[----:B------:R-:W-:Y:S11]  /*9e70*/  BRA.DIV UR44, `(.L_x_8164) ;  /* 0x000000862c947947 */ /* 0x000ff6000b800000 */
[----:B-1----:R1:W1:Y:S04]  /*9e80*/  SHFL.DOWN PT, R68, R240, 0x10, 0x1f ;  /* 0x0a001f00f0447f89 */ /* 0x00226800000e0000 */
[----:B------:R1:W1:Y:S04]  /*9e90*/  SHFL.DOWN PT, R69, R241, 0x10, 0x1f ;  /* 0x0a001f00f1457f89 */ /* 0x00026800000e0000 */
[----:B0-----:R0:W0:Y:S04]  /*9ea0*/  SHFL.DOWN PT, R70, R242, 0x10, 0x1f ;  /* 0x0a001f00f2467f89 */ /* 0x00102800000e0000 */
[----:B------:R0:W0:Y:S02]  /*9eb0*/  SHFL.DOWN PT, R71, R243, 0x10, 0x1f ;  /* 0x0a001f00f3477f89 */ /* 0x00002400000e0000 */
.L_x_8320:
        /* <DEDUP_REMOVED lines=13> */
.L_x_8166:
[----:B------:R-:W-:Y:S05]  /*9f90*/  BSYNC B0 ;  /* 0x0000000000007941 */ /* 0x000fea0003800000 */
.L_x_8165:
        /* <DEDUP_REMOVED lines=21> */
.L_x_8334:
        /* <DEDUP_REMOVED lines=19> */
.L_x_8169:
[----:B------:R-:W-:Y:S05]  /*a220*/  BSYNC B0 ;  /* 0x0000000000007941 */ /* 0x000fea0003800000 */
.L_x_8168:
        /* <DEDUP_REMOVED lines=12> */
.L_x_8151:
[----:B------:R-:W-:Y:S05]  /*a2f0*/  WARPSYNC.ALL ;  /* 0x0000000000007948 */ /* 0x000fea0003800000 */
[----:B------:R-:W-:Y:S01]  /*a300*/  ISETP.NE.AND P0, PT, R91, RZ, PT ;  /* 0x000000ff5b00720c */ /* 0x000fe20003f05270 */
[----:B------:R-:W-:Y:S01]  /*a310*/  BAR.SYNC.DEFER_BLOCKING 0x0 ;  /* 0x0000000000007b1d */ /* 0x000fe20000010000 */
[----:B------:R-:W-:Y:S01]  /*a320*/  FMUL.FTZ R68, R100, R75 ;  /* 0x0000004b64447220 */ /* 0x000fe20000410000 */
[----:B0-----:R-:W-:Y:S01]  /*a330*/  SHF.L.U32 R127, R79, 0x10, RZ ;  /* 0x000000104f7f7819 */ /* 0x001fe200000006ff */
[----:B------:R-:W-:Y:S02]  /*a340*/  ULEA UR56, UR10, 0xfffffc00, 0xa ;  /* 0xfffffc000a387891 */ /* 0x000fe4000f8e503f */
[----:B------:R-:W-:Y:S01]  /*a350*/  USHF.R.S32.HI UR57, URZ, 0x1f, UR46 ;  /* 0x0000001f3f397899 */ /* 0x000fe2000801142e */
[----:B------:R-:W-:Y:S01]  /*a360*/  BSSY B0, `(.L_x_8170) ;  /* 0x00001f8000007945 */ /* 0x000fe20003800000 */
[----:B------:R-:W-:-:S02]  /*a370*/  UIADD3 UR56, -UR56, UR52, URZ ;  /* 0x0000003438387290 */ /* 0x000fc4000fffe13f */
[----:B------:R-:W-:Y:S01]  /*a380*/  USHF.R.S32.HI UR58, URZ, 0x1f, UR19 ;  /* 0x0000001f3f3a7899 */ /* 0x000fe20008011413 */
[----:B------:R0:W2:Y:S04]  /*a390*/  LDS.64 R60, [R166+0x35e8] ;  /* 0x0035e800a63c7984 */ /* 0x0000a80000000a00 */
[----:B------:R4:W-:Y:S01]  /*a3a0*/  @!P0 STS.128 [R126+0x4be0], R64 ;  /* 0x004be0407e008388 */ /* 0x0009e20000000c00 */
[----:B0-----:R-:W-:Y:S01]  /*a3b0*/  FMUL.FTZ R166, R127, R56 ;  /* 0x000000387fa67220 */ /* 0x001fe20000410000 */
[----:B----4-:R-:W-:Y:S02]  /*a3c0*/  SHF.L.U32 R65, R85, 0x10, RZ ;  /* 0x0000001055417819 */ /* 0x010fe400000006ff */
[----:B------:R-:W-:-:S03]  /*a3d0*/  SHF.L.U32 R126, R80, 0x10, RZ ;  /* 0x00000010507e7819 */ /* 0x000fc600000006ff */
[----:B------:R-:W-:Y:S01]  /*a3e0*/  FMUL.FTZ R66, R65, R74 ;  /* 0x0000004a41427220 */ /* 0x000fe20000410000 */
[-C--:B--2---:R-:W-:Y:S01]  /*a3f0*/  FMUL.FTZ R62, R60, -R115.reuse ;  /* 0x800000733c3e7220 */ /* 0x084fe20000410000 */
[----:B------:R-:W-:-:S03]  /*a400*/  FMUL.FTZ R63, R61, -R115 ;  /* 0x800000733d3f7220 */ /* 0x000fc60000410000 */
[----:B------:R-:W-:Y:S01]  /*a410*/  FFMA.FTZ R61, R61, R114, R62 ;  /* 0x000000723d3d7223 */ /* 0x000fe2000001003e */
[----:B------:R-:W-:Y:S01]  /*a420*/  FMUL.FTZ R62, R103, R76 ;  /* 0x0000004c673e7220 */ /* 0x000fe20000410000 */
[----:B------:R-:W-:Y:S01]  /*a430*/  FFMA.FTZ R60, R60, R114, -R63 ;  /* 0x000000723c3c7223 */ /* 0x000fe2000001083f */
[----:B------:R-:W-:Y:S01]  /*a440*/  FFMA.FTZ R63, R0, R235, RZ ;  /* 0x000000eb003f7223 */ /* 0x000fe200000100ff */
[----:B------:R-:W-:Y:S01]  /*a450*/  FADD.FTZ R61, -R198, R61 ;  /* 0x0000003dc63d7221 */ /* 0x000fe20000010100 */
[----:B------:R-:W-:Y:S01]  /*a460*/  FFMA.FTZ R64, R104, -R62, R236 ;  /* 0x8000003e68407223 */ /* 0x000fe200000100ec */
[----:B------:R-:W-:Y:S01]  /*a470*/  FFMA.FTZ R236, R0, -R236, RZ ;  /* 0x800000ec00ec7223 */ /* 0x000fe200000100ff */
[----:B------:R-:W-:Y:S01]  /*a480*/  FFMA.FTZ R235, R105, -R62, R235 ;  /* 0x8000003e69eb7223 */ /* 0x000fe200000100eb */
[C---:B------:R-:W-:Y:S01]  /*a490*/  FFMA.FTZ R62, R16.reuse, R200, R63 ;  /* 0x000000c8103e7223 */ /* 0x040fe2000001003f */
[-C--:B------:R-:W-:Y:S01]  /*a4a0*/  FFMA.FTZ R200, R101, -R68.reuse, R200 ;  /* 0x8000004465c87223 */ /* 0x080fe200000100c8 */
[----:B------:R-:W-:Y:S01]  /*a4b0*/  FFMA.FTZ R63, R16, -R199, R236 ;  /* 0x800000c7103f7223 */ /* 0x000fe200000100ec */
[----:B------:R-:W-:Y:S01]  /*a4c0*/  FFMA.FTZ R199, R102, -R68, R199 ;  /* 0x8000004466c77223 */ /* 0x000fe200000100c7 */
[----:B------:R-:W-:Y:S01]  /*a4d0*/  FFMA.FTZ R67, R15, R201, R62 ;  /* 0x000000c90f437223 */ /* 0x000fe2000001003e */
[----:B------:R-:W-:Y:S01]  /*a4e0*/  FFMA.FTZ R201, R99, -R66, R201 ;  /* 0x8000004263c97223 */ /* 0x000fe200000100c9 */
[----:B------:R-:W-:Y:S01]  /*a4f0*/  FFMA.FTZ R62, R15, -R202, R63 ;  /* 0x800000ca0f3e7223 */ /* 0x000fe2000001003f */
[----:B------:R-:W-:Y:S01]  /*a500*/  FFMA.FTZ R202, R98, -R66, R202 ;  /* 0x8000004262ca7223 */ /* 0x000fe200000100ca */
[----:B------:R-:W-:Y:S01]  /*a510*/  SHF.L.U32 R66, R84, 0x10, RZ ;  /* 0x0000001054427819 */ /* 0x000fe200000006ff */
[----:B-1----:R-:W-:Y:S01]  /*a520*/  FFMA.FTZ R70, R14, R204, R67 ;  /* 0x000000cc0e467223 */ /* 0x002fe20000010043 */
[----:B------:R-:W-:Y:S01]  /*a530*/  SHF.L.U32 R68, R83, 0x10, RZ ;  /* 0x0000001053447819 */ /* 0x000fe200000006ff */
[----:B------:R-:W-:Y:S01]  /*a540*/  FADD.FTZ R60, R182, R60 ;  /* 0x0000003cb63c7221 */ /* 0x000fe20000010000 */
[----:B------:R-:W-:Y:S01]  /*a550*/  SHF.L.U32 R114, R81, 0x10, RZ ;  /* 0x0000001051727819 */ /* 0x000fe200000006ff */
[----:B------:R-:W-:-:S02]  /*a560*/  FMUL.FTZ R63, R66, R73 ;  /* 0x00000049423f7220 */ /* 0x000fc40000410000 */
[----:B------:R-:W-:Y:S01]  /*a570*/  FMUL.FTZ R69, R68, R72 ;  /* 0x0000004844457220 */ /* 0x000fe20000410000 */
[----:B------:R-:W-:Y:S01]  /*a580*/  FMUL.FTZ R182, R162, -R60 ;  /* 0x8000003ca2b67220 */ /* 0x000fe20000410000 */
[-C--:B------:R-:W-:Y:S01]  /*a590*/  FFMA.FTZ R204, R96, -R63.reuse, R204 ;  /* 0x8000003f60cc7223 */ /* 0x080fe200000100cc */
[----:B------:R-:W-:Y:S01]  /*a5a0*/  FFMA.FTZ R67, R97, -R63, R203 ;  /* 0x8000003f61437223 */ /* 0x000fe200000100cb */
[----:B------:R-:W-:Y:S01]  /*a5b0*/  FFMA.FTZ R63, R13, R205, R70 ;  /* 0x000000cd0d3f7223 */ /* 0x000fe20000010046 */
[----:B------:R-:W-:Y:S01]  /*a5c0*/  FFMA.FTZ R203, R14, -R203, R62 ;  /* 0x800000cb0ecb7223 */ /* 0x000fe2000001003e */
[-C--:B------:R-:W-:Y:S01]  /*a5d0*/  FFMA.FTZ R205, R95, -R69.reuse, R205 ;  /* 0x800000455fcd7223 */ /* 0x080fe200000100cd */
[----:B------:R-:W-:Y:S01]  /*a5e0*/  FFMA.FTZ R69, R94, -R69, R206 ;  /* 0x800000455e457223 */ /* 0x000fe200000100ce */
[----:B------:R-:W-:Y:S01]  /*a5f0*/  FFMA.FTZ R62, R12, R208, R63 ;  /* 0x000000d00c3e7223 */ /* 0x000fe2000001003f */
[----:B------:R-:W-:Y:S01]  /*a600*/  SHF.L.U32 R70, R82, 0x10, RZ ;  /* 0x0000001052467819 */ /* 0x000fe200000006ff */
[----:B------:R-:W-:Y:S01]  /*a610*/  FFMA.FTZ R206, R13, -R206, R203 ;  /* 0x800000ce0dce7223 */ /* 0x000fe200000100cb */
[----:B------:R-:W-:Y:S01]  /*a620*/  FFMA.FTZ R182, R161, R61, R182 ;  /* 0x0000003da1b67223 */ /* 0x000fe200000100b6 */
[----:B------:R-:W-:Y:S01]  /*a630*/  FFMA.FTZ R63, R11, R209, R62 ;  /* 0x000000d10b3f7223 */ /* 0x000fe2000001003e */
[----:B------:R-:W-:Y:S01]  /*a640*/  FMUL.FTZ R115, R114, R58 ;  /* 0x0000003a72737220 */ /* 0x000fe20000410000 */
[----:B------:R-:W-:Y:S01]  /*a650*/  FMUL.FTZ R71, R70, R59 ;  /* 0x0000003b46477220 */ /* 0x000fe20000410000 */
[----:B------:R-:W-:Y:S01]  /*a660*/  FADD.FTZ R182, -R197, R182 ;  /* 0x000000b6c5b67221 */ /* 0x000fe20000010100 */
[----:B------:R-:W-:Y:S01]  /*a670*/  FFMA.FTZ R63, R10, R212, R63 ;  /* 0x000000d40a3f7223 */ /* 0x000fe2000001003f */
[----:B------:R-:W-:Y:S01]  /*a680*/  FFMA.FTZ R209, R106, -R115, R209 ;  /* 0x800000736ad17223 */ /* 0x000fe200000100d1 */
[-C--:B------:R-:W-:Y:S01]  /*a690*/  FFMA.FTZ R208, R92, -R71.reuse, R208 ;  /* 0x800000475cd07223 */ /* 0x080fe200000100d0 */
[----:B------:R-:W-:Y:S01]  /*a6a0*/  FFMA.FTZ R71, R93, -R71, R207 ;  /* 0x800000475d477223 */ /* 0x000fe200000100cf */
[----:B------:R-:W-:Y:S01]  /*a6b0*/  FFMA.FTZ R203, R9, R213, R63 ;  /* 0x000000d509cb7223 */ /* 0x000fe2000001003f */
[-C--:B------:R-:W-:Y:S01]  /*a6c0*/  FFMA.FTZ R213, R147, -R166.reuse, R213 ;  /* 0x800000a693d57223 */ /* 0x080fe200000100d5 */
[----:B------:R-:W-:Y:S01]  /*a6d0*/  FFMA.FTZ R63, R148, -R166, R214 ;  /* 0x800000a6943f7223 */ /* 0x000fe200000100d6 */
[----:B------:R-:W-:Y:S01]  /*a6e0*/  FMUL.FTZ R166, R162, -R61 ;  /* 0x8000003da2a67220 */ /* 0x000fe20000410000 */
[----:B------:R-:W-:Y:S01]  /*a6f0*/  FFMA.FTZ R207, R12, -R207, R206 ;  /* 0x800000cf0ccf7223 */ /* 0x000fe200000100ce */
[----:B------:R-:W-:Y:S01]  /*a700*/  FFMA.FTZ R115, R107, -R115, R210 ;  /* 0x800000736b737223 */ /* 0x000fe200000100d2 */
[----:B------:R-:W-:Y:S01]  /*a710*/  FFMA.FTZ R198, R8, R216, R203 ;  /* 0x000000d808c67223 */ /* 0x000fe200000100cb */
[----:B------:R-:W-:Y:S01]  /*a720*/  FFMA.FTZ R166, R161, R60, -R166 ;  /* 0x0000003ca1a67223 */ /* 0x000fe200000108a6 */
[----:B------:R-:W-:Y:S01]  /*a730*/  FFMA.FTZ R210, R11, -R210, R207 ;  /* 0x800000d20bd27223 */ /* 0x000fe200000100cf */
[----:B------:R-:W-:Y:S01]  /*a740*/  FMUL.FTZ R203, R117, -R182 ;  /* 0x800000b675cb7220 */ /* 0x000fe20000410000 */
[----:B------:R-:W-:Y:S01]  /*a750*/  FFMA.FTZ R197, R7, R217, R198 ;  /* 0x000000d907c57223 */ /* 0x000fe200000100c6 */
[----:B------:R-:W-:Y:S01]  /*a760*/  FADD.FTZ R166, R181, R166 ;  /* 0x000000a6b5a67221 */ /* 0x000fe20000010000 */
[----:B------:R-:W-:Y:S01]  /*a770*/  FMUL.FTZ R62, R126, R57 ;  /* 0x000000397e3e7220 */ /* 0x000fe20000410000 */
[----:B------:R-:W-:Y:S01]  /*a780*/  SHF.L.U32 R161, R78, 0x10, RZ ;  /* 0x000000104ea17819 */ /* 0x000fe200000006ff */
[----:B------:R-:W-:Y:S01]  /*a790*/  FFMA.FTZ R198, R6, R220, R197 ;  /* 0x000000dc06c67223 */ /* 0x000fe200000100c5 */
[-C--:B------:R-:W-:Y:S01]  /*a7a0*/  FMUL.FTZ R207, R117, -R166.reuse ;  /* 0x800000a675cf7220 */ /* 0x080fe20000410000 */
[----:B------:R-:W-:Y:S01]  /*a7b0*/  FFMA.FTZ R117, R118, R166, -R203 ;  /* 0x000000a676757223 */ /* 0x000fe200000108cb */
        /* <DEDUP_REMOVED lines=9> */
[----:B------:R-:W-:Y:S01]  /*a850*/  FFMA.FTZ R216, R150, -R162, R216 ;  /* 0x800000a296d87223 */ /* 0x000fe200000100d8 */
[C---:B------:R-:W-:Y:S01]  /*a860*/  FMUL.FTZ R203, R119.reuse, -R196 ;  /* 0x800000c477cb7220 */ /* 0x040fe20000410000 */
[----:B------:R-:W-:Y:S01]  /*a870*/  FMUL.FTZ R119, R119, -R197 ;  /* 0x800000c577777220 */ /* 0x000fe20000410000 */
[----:B------:R-:W-:Y:S01]  /*a880*/  FFMA.FTZ R162, R149, -R162, R215 ;  /* 0x800000a295a27223 */ /* 0x000fe200000100d7 */
[----:B------:R-:W-:Y:S01]  /*a890*/  FFMA.FTZ R215, R8, -R215, R214 ;  /* 0x800000d708d77223 */ /* 0x000fe200000100d6 */
[C---:B------:R-:W-:Y:S01]  /*a8a0*/  FFMA.FTZ R206, R120.reuse, R197, -R203 ;  /* 0x000000c578ce7223 */ /* 0x040fe200000108cb */
[----:B------:R-:W-:Y:S01]  /*a8b0*/  FFMA.FTZ R120, R120, R196, R119 ;  /* 0x000000c478787223 */ /* 0x000fe20000010077 */
[----:B------:R-:W-:Y:S01]  /*a8c0*/  FMUL.FTZ R119, R165, R40 ;  /* 0x00000028a5777220 */ /* 0x000fe20000410000 */
[-C--:B------:R-:W-:Y:S01]  /*a8d0*/  FFMA.FTZ R217, R151, -R181.reuse, R217 ;  /* 0x800000b597d97223 */ /* 0x080fe200000100d9 */
[----:B------:R-:W-:Y:S01]  /*a8e0*/  FADD.FTZ R179, R179, R206 ;  /* 0x000000ceb3b37221 */ /* 0x000fe20000010000 */
[----:B------:R-:W-:Y:S01]  /*a8f0*/  FADD.FTZ R195, -R195, R120 ;  /* 0x00000078c3c37221 */ /* 0x000fe20000010100 */
[----:B------:R-:W-:Y:S01]  /*a900*/  FFMA.FTZ R181, R152, -R181, R218 ;  /* 0x800000b598b57223 */ /* 0x000fe200000100da */
[----:B------:R-:W-:Y:S01]  /*a910*/  FFMA.FTZ R218, R7, -R218, R215 ;  /* 0x800000da07da7223 */ /* 0x000fe200000100d7 */
[C---:B------:R-:W-:Y:S01]  /*a920*/  FMUL.FTZ R120, R121.reuse, -R179 ;  /* 0x800000b379787220 */ /* 0x040fe20000410000 */
[----:B------:R-:W-:Y:S01]  /*a930*/  FMUL.FTZ R207, R121, -R195 ;  /* 0x800000c379cf7220 */ /* 0x000fe20000410000 */
[----:B------:R-:W-:Y:S01]  /*a940*/  FMUL.FTZ R215, R61, UR55 ;  /* 0x000000373dd77c20 */ /* 0x000fe20008410000 */
[----:B------:R-:W-:Y:S01]  /*a950*/  FFMA.FTZ R121, R164, -R119, R228 ;  /* 0x80000077a4797223 */ /* 0x000fe200000100e4 */
[----:B------:R-:W-:Y:S01]  /*a960*/  FFMA.FTZ R211, R122, R195, R120 ;  /* 0x000000c37ad37223 */ /* 0x000fe20000010078 */
[----:B------:R-:W-:Y:S01]  /*a970*/  FMUL.FTZ R120, R60, UR55 ;  /* 0x000000373c787c20 */ /* 0x000fe20008410000 */
[----:B------:R-:W-:Y:S01]  /*a980*/  FFMA.FTZ R119, R163, -R119, R227 ;  /* 0x80000077a3777223 */ /* 0x000fe200000100e3 */
[----:B------:R-:W-:Y:S01]  /*a990*/  FFMA.FTZ R207, R122, R179, -R207 ;  /* 0x000000b37acf7223 */ /* 0x000fe200000108cf */
[----:B------:R-:W-:Y:S01]  /*a9a0*/  FMUL.FTZ R122, R164, R61 ;  /* 0x0000003da47a7220 */ /* 0x000fe20000410000 */
[C---:B------:R-:W-:Y:S01]  /*a9b0*/  FFMA.FTZ R206, R61.reuse, UR54, -R120 ;  /* 0x000000363dce7c23 */ /* 0x040fe20008010878 */
[----:B------:R-:W-:Y:S01]  /*a9c0*/  FFMA.FTZ R120, R60, UR54, R215 ;  /* 0x000000363c787c23 */ /* 0x000fe200080100d7 */
[----:B------:R-:W-:Y:S01]  /*a9d0*/  FMUL.FTZ R164, R61, R40 ;  /* 0x000000283da47220 */ /* 0x000fe20000410000 */
[----:B------:R-:W-:Y:S01]  /*a9e0*/  FFMA.FTZ R122, R163, R60, R122 ;  /* 0x0000003ca37a7223 */ /* 0x000fe2000001007a */
[----:B------:R-:W-:Y:S01]  /*a9f0*/  FMUL.FTZ R206, R121, R206 ;  /* 0x000000ce79ce7220 */ /* 0x000fe20000410000 */
[----:B------:R-:W-:Y:S01]  /*aa00*/  FFMA.FTZ R117, R5, R222, R198 ;  /* 0x000000de05757223 */ /* 0x000fe200000100c6 */
[----:B------:R-:W-:Y:S01]  /*aa10*/  FADD.FTZ R194, -R194, R211 ;  /* 0x000000d3c2c27221 */ /* 0x000fe20000010100 */
[----:B------:R-:W-:Y:S01]  /*aa20*/  FADD.FTZ R178, R178, R207 ;  /* 0x000000cfb2b27221 */ /* 0x000fe20000010000 */
[----:B------:R-:W-:Y:S01]  /*aa30*/  FFMA.FTZ R120, R119, R120, R206 ;  /* 0x0000007877787223 */ /* 0x000fe200000100ce */
[----:B------:R-:W-:Y:S01]  /*aa40*/  FMUL.FTZ R206, R60, R40 ;  /* 0x000000283cce7220 */ /* 0x000fe20000410000 */
[C---:B------:R-:W-:Y:S01]  /*aa50*/  FMUL.FTZ R60, R121.reuse, R164 ;  /* 0x000000a4793c7220 */ /* 0x040fe20000410000 */
[----:B------:R-:W-:Y:S01]  /*aa60*/  FFMA.FTZ R210, R4, R224, R117 ;  /* 0x000000e004d27223 */ /* 0x000fe20000010075 */
[----:B------:R-:W-:Y:S01]  /*aa70*/  FMUL.FTZ R203, R112, R45 ;  /* 0x0000002d70cb7220 */ /* 0x000fe20000410000 */
[-C--:B------:R-:W-:Y:S01]  /*aa80*/  FMUL.FTZ R61, R121, R206.reuse ;  /* 0x000000ce793d7220 */ /* 0x080fe20000410000 */
[----:B------:R-:W-:Y:S01]  /*aa90*/  FFMA.FTZ R121, R119, R206, R60 ;  /* 0x000000ce77797223 */ /* 0x000fe2000001003c */
[----:B------:R-:W-:Y:S01]  /*aaa0*/  FFMA.FTZ R117, R3, R226, R210 ;  /* 0x000000e203757223 */ /* 0x000fe200000100d2 */
[-C--:B------:R-:W-:Y:S01]  /*aab0*/  FFMA.FTZ R226, R160, -R203.reuse, R226 ;  /* 0x800000cba0e27223 */ /* 0x080fe200000100e2 */
[----:B------:R-:W-:Y:S01]  /*aac0*/  FFMA.FTZ R119, R119, R164, -R61 ;  /* 0x000000a477777223 */ /* 0x000fe2000001083d */
        /* <DEDUP_REMOVED lines=10> */
[C---:B------:R-:W-:Y:S01]  /*ab70*/  FFMA.FTZ R198, R157.reuse, -R198, R223 ;  /* 0x800000c69dc67223 */ /* 0x040fe200000100df */
[----:B------:R-:W-:Y:S01]  /*ab80*/  FMUL.FTZ R157, R157, R196 ;  /* 0x000000c49d9d7220 */ /* 0x000fe20000410000 */
[C---:B------:R-:W-:Y:S01]  /*ab90*/  FMUL.FTZ R124, R125.reuse, -R177 ;  /* 0x800000b17d7c7220 */ /* 0x040fe20000410000 */
[-C--:B------:R-:W-:Y:S01]  /*aba0*/  FMUL.FTZ R61, R125, -R193.reuse ;  /* 0x800000c17d3d7220 */ /* 0x080fe20000410000 */
[----:B------:R-:W-:Y:S01]  /*abb0*/  FMUL.FTZ R125, R159, R182 ;  /* 0x000000b69f7d7220 */ /* 0x000fe20000410000 */
[----:B------:R-:W-:Y:S01]  /*abc0*/  SHF.L.U32 R60, R91, 0x5, RZ ;  /* 0x000000055b3c7819 */ /* 0x000fe200000006ff */
[----:B------:R-:W-:Y:S01]  /*abd0*/  FFMA.FTZ R163, R128, R193, R124 ;  /* 0x000000c180a37223 */ /* 0x000fe2000001007c */
[C---:B------:R-:W-:Y:S01]  /*abe0*/  FFMA.FTZ R124, R182.reuse, UR54, -R123 ;  /* 0x00000036b67c7c23 */ /* 0x040fe2000801087b */
[----:B------:R-:W-:Y:S01]  /*abf0*/  FMUL.FTZ R123, R182, UR55 ;  /* 0x00000037b67b7c20 */ /* 0x000fe20008410000 */
[----:B------:R-:W-:Y:S01]  /*ac00*/  FFMA.FTZ R61, R128, R177, -R61 ;  /* 0x000000b1803d7223 */ /* 0x000fe2000001083d */
[----:B------:R-:W-:Y:S01]  /*ac10*/  FADD.FTZ R192, -R192, R163 ;  /* 0x000000a3c0c07221 */ /* 0x000fe20000010100 */
[C---:B------:R-:W-:Y:S01]  /*ac20*/  FMUL.FTZ R159, R203.reuse, R124 ;  /* 0x0000007ccb9f7220 */ /* 0x040fe20000410000 */
[----:B------:R-:W-:Y:S01]  /*ac30*/  FFMA.FTZ R123, R166, UR54, R123 ;  /* 0x00000036a67b7c23 */ /* 0x000fe2000801007b */
[----:B------:R-:W-:Y:S01]  /*ac40*/  FMUL.FTZ R163, R182, R45 ;  /* 0x0000002db6a37220 */ /* 0x000fe20000410000 */
[----:B------:R-:W-:Y:S01]  /*ac50*/  FADD.FTZ R176, R176, R61 ;  /* 0x0000003db0b07221 */ /* 0x000fe20000010000 */
[----:B------:R-:W-:Y:S01]  /*ac60*/  FFMA.FTZ R158, R158, R197, R157 ;  /* 0x000000c59e9e7223 */ /* 0x000fe2000001009d */
[----:B------:R-:W-:Y:S01]  /*ac70*/  FFMA.FTZ R123, R226, R123, R159 ;  /* 0x0000007be27b7223 */ /* 0x000fe2000001009f */
[----:B------:R-:W-:Y:S01]  /*ac80*/  FMUL.FTZ R159, R166, R45 ;  /* 0x0000002da69f7220 */ /* 0x000fe20000410000 */
[C---:B------:R-:W-:Y:S01]  /*ac90*/  FMUL.FTZ R61, R203.reuse, R163 ;  /* 0x000000a3cb3d7220 */ /* 0x040fe20000410000 */
[----:B------:R-:W-:Y:S01]  /*aca0*/  LEA.HI.SX32 R60, R60, R60, 0x1b ;  /* 0x0000003c3c3c7211 */ /* 0x000fe200078fdaff */
[----:B------:R-:W-:Y:S01]  /*acb0*/  FMUL.FTZ R180, R110, R52 ;  /* 0x000000346eb47220 */ /* 0x000fe20000410000 */
[-C--:B------:R-:W-:Y:S01]  /*acc0*/  FMUL.FTZ R128, R203, R159.reuse ;  /* 0x0000009fcb807220 */ /* 0x080fe20000410000 */
[C---:B------:R-:W-:Y:S01]  /*acd0*/  FFMA.FTZ R124, R226.reuse, R159, R61 ;  /* 0x0000009fe27c7223 */ /* 0x040fe2000001003d */
[C---:B------:R-:W-:Y:S01]  /*ace0*/  FMUL.FTZ R61, R129.reuse, -R192 ;  /* 0x800000c0813d7220 */ /* 0x040fe20000410000 */
[-C--:B------:R-:W-:Y:S01]  /*acf0*/  FMUL.FTZ R129, R129, -R176.reuse ;  /* 0x800000b081817220 */ /* 0x080fe20000410000 */
[----:B------:R-:W-:Y:S01]  /*ad00*/  FFMA.FTZ R226, R226, R163, -R128 ;  /* 0x000000a3e2e27223 */ /* 0x000fe20000010880 */
[----:B------:R-:W-:Y:S01]  /*ad10*/  LEA R60, R60, R89, 0x2 ;  /* 0x000000593c3c7211 */ /* 0x000fe200078e10ff */
[C---:B------:R-:W-:Y:S01]  /*ad20*/  FFMA.FTZ R128, R130.reuse, R176, -R61 ;  /* 0x000000b082807223 */ /* 0x040fe2000001083d */
[----:B------:R-:W-:Y:S01]  /*ad30*/  FFMA.FTZ R130, R130, R192, R129 ;  /* 0x000000c082827223 */ /* 0x000fe20000010081 */
[C---:B------:R-:W-:Y:S01]  /*ad40*/  FMUL.FTZ R159, R112.reuse, R159 ;  /* 0x0000009f709f7220 */ /* 0x040fe20000410000 */
[----:B------:R-:W-:Y:S01]  /*ad50*/  FMUL.FTZ R163, R112, R163 ;  /* 0x000000a370a37220 */ /* 0x000fe20000410000 */
[----:B------:R-:W-:Y:S01]  /*ad60*/  FADD.FTZ R175, R175, R128 ;  /* 0x00000080afaf7221 */ /* 0x000fe20000010000 */
[----:B------:R-:W-:Y:S01]  /*ad70*/  FADD.FTZ R191, -R191, R130 ;  /* 0x00000082bfbf7221 */ /* 0x000fe20000010100 */
[-C--:B------:R-:W-:Y:S01]  /*ad80*/  FFMA.FTZ R222, R156, -R180.reuse, R222 ;  /* 0x800000b49cde7223 */ /* 0x080fe200000100de */
[----:B------:R0:W-:Y:S01]  /*ad90*/  STS [R60+0x10f0], R159 ;  /* 0x0010f09f3c007388 */ /* 0x0001e20000000800 */
[C---:B------:R-:W-:Y:S01]  /*ada0*/  FMUL.FTZ R128, R131.reuse, -R175 ;  /* 0x800000af83807220 */ /* 0x040fe20000410000 */
[-C--:B------:R-:W-:Y:S01]  /*adb0*/  FMUL.FTZ R61, R131, -R191.reuse ;  /* 0x800000bf833d7220 */ /* 0x080fe20000410000 */
[----:B------:R-:W-:Y:S01]  /*adc0*/  FFMA.FTZ R180, R155, -R180, R221 ;  /* 0x800000b49bb47223 */ /* 0x000fe200000100dd */
[----:B------:R1:W-:Y:S01]  /*add0*/  STS [R60+0x10f4], R163 ;  /* 0x0010f4a33c007388 */ /* 0x0003e20000000800 */
[C---:B------:R-:W-:Y:S01]  /*ade0*/  FFMA.FTZ R157, R132.reuse, R191, R128 ;  /* 0x000000bf849d7223 */ /* 0x040fe20000010080 */
[----:B------:R-:W-:Y:S01]  /*adf0*/  FFMA.FTZ R61, R132, R175, -R61 ;  /* 0x000000af843d7223 */ /* 0x000fe2000001083d */
[----:B------:R-:W-:Y:S01]  /*ae00*/  FMUL.FTZ R128, R196, UR55 ;  /* 0x00000037c4807c20 */ /* 0x000fe20008410000 */
[----:B------:R-:W-:Y:S01]  /*ae10*/  FMUL.FTZ R118, R109, R53 ;  /* 0x000000356d767220 */ /* 0x000fe20000410000 */
[----:B------:R-:W-:Y:S01]  /*ae20*/  FADD.FTZ R190, -R190, R157 ;  /* 0x0000009dbebe7221 */ /* 0x000fe20000010100 */
[----:B------:R-:W-:Y:S01]  /*ae30*/  FADD.FTZ R174, R174, R61 ;  /* 0x0000003daeae7221 */ /* 0x000fe20000010000 */
[C---:B------:R-:W-:Y:S01]  /*ae40*/  FMUL.FTZ R61, R197.reuse, UR55 ;  /* 0x00000037c53d7c20 */ /* 0x040fe20008410000 */
[C---:B------:R-:W-:Y:S01]  /*ae50*/  FFMA.FTZ R129, R197.reuse, UR54, R128 ;  /* 0x00000036c5817c23 */ /* 0x040fe20008010080 */
[-C--:B------:R-:W-:Y:S01]  /*ae60*/  FMUL.FTZ R197, R197, R50.reuse ;  /* 0x00000032c5c57220 */ /* 0x080fe20000410000 */
[----:B0-----:R-:W-:Y:S01]  /*ae70*/  FMUL.FTZ R159, R196, R50 ;  /* 0x00000032c49f7220 */ /* 0x001fe20000410000 */
[----:B------:R-:W-:Y:S01]  /*ae80*/  FMUL.FTZ R157, R133, -R190 ;  /* 0x800000be859d7220 */ /* 0x000fe20000410000 */
[----:B------:R-:W-:Y:S01]  /*ae90*/  FFMA.FTZ R220, R154, -R118, R220 ;  /* 0x800000769adc7223 */ /* 0x000fe200000100dc */
[C---:B------:R-:W-:Y:S01]  /*aea0*/  FMUL.FTZ R128, R198.reuse, R197 ;  /* 0x000000c5c6807220 */ /* 0x040fe20000410000 */
[-C--:B-1----:R-:W-:Y:S01]  /*aeb0*/  FMUL.FTZ R163, R198, R159.reuse ;  /* 0x0000009fc6a37220 */ /* 0x082fe20000410000 */
[-C--:B------:R-:W-:Y:S01]  /*aec0*/  FMUL.FTZ R203, R111, R159.reuse ;  /* 0x0000009f6fcb7220 */ /* 0x080fe20000410000 */
[-C--:B------:R-:W-:Y:S01]  /*aed0*/  FFMA.FTZ R130, R134, R174.reuse, -R157 ;  /* 0x000000ae86827223 */ /* 0x080fe2000001089d */
[----:B------:R-:W-:Y:S01]  /*aee0*/  FFMA.FTZ R128, R224, R159, -R128 ;  /* 0x0000009fe0807223 */ /* 0x000fe20000010880 */
[----:B------:R-:W-:Y:S01]  /*aef0*/  FMUL.FTZ R159, R155, R195 ;  /* 0x000000c39b9f7220 */ /* 0x000fe20000410000 */
[----:B------:R-:W-:Y:S01]  /*af00*/  FMUL.FTZ R155, R133, -R174 ;  /* 0x800000ae859b7220 */ /* 0x000fe20000410000 */
[----:B------:R-:W-:Y:S01]  /*af10*/  FADD.FTZ R173, R173, R130 ;  /* 0x00000082adad7221 */ /* 0x000fe20000010000 */
[----:B------:R-:W-:Y:S01]  /*af20*/  FMUL.FTZ R130, R195, UR55 ;  /* 0x00000037c3827c20 */ /* 0x000fe20008410000 */
[----:B------:R-:W-:Y:S01]  /*af30*/  FFMA.FTZ R133, R156, R179, R159 ;  /* 0x000000b39c857223 */ /* 0x000fe2000001009f */
[----:B------:R-:W-:Y:S01]  /*af40*/  FFMA.FTZ R134, R134, R190, R155 ;  /* 0x000000be86867223 */ /* 0x000fe2000001009b */
[----:B------:R-:W-:Y:S01]  /*af50*/  FFMA.FTZ R118, R153, -R118, R219 ;  /* 0x8000007699767223 */ /* 0x000fe200000100db */
[----:B------:R-:W-:Y:S01]  /*af60*/  FFMA.FTZ R155, R179, UR54, R130 ;  /* 0x00000036b39b7c23 */ /* 0x000fe20008010082 */
[----:B------:R-:W-:Y:S01]  /*af70*/  FMUL.FTZ R130, R135, -R173 ;  /* 0x800000ad87827220 */ /* 0x000fe20000410000 */
[----:B------:R-:W-:Y:S01]  /*af80*/  FADD.FTZ R189, -R189, R134 ;  /* 0x00000086bdbd7221 */ /* 0x000fe20000010100 */
[----:B------:R-:W-:Y:S01]  /*af90*/  FFMA.FTZ R61, R196, UR54, -R61 ;  /* 0x00000036c43d7c23 */ /* 0x000fe2000801083d */
[C---:B------:R-:W-:Y:S01]  /*afa0*/  FMUL.FTZ R132, R179.reuse, UR55 ;  /* 0x00000037b3847c20 */ /* 0x040fe20008410000 */
[----:B------:R-:W-:Y:S01]  /*afb0*/  FMUL.FTZ R179, R179, R52 ;  /* 0x00000034b3b37220 */ /* 0x000fe20000410000 */
[-C--:B------:R-:W-:Y:S01]  /*afc0*/  FMUL.FTZ R157, R135, -R189.reuse ;  /* 0x800000bd879d7220 */ /* 0x080fe20000410000 */
[----:B------:R-:W-:Y:S01]  /*afd0*/  FFMA.FTZ R159, R136, R189, R130 ;  /* 0x000000bd889f7223 */ /* 0x000fe20000010082 */
[----:B------:R-:W-:Y:S01]  /*afe0*/  FMUL.FTZ R131, R198, R61 ;  /* 0x0000003dc6837220 */ /* 0x000fe20000410000 */
[----:B------:R-:W-:Y:S01]  /*aff0*/  FFMA.FTZ R61, R224, R197, R163 ;  /* 0x000000c5e03d7223 */ /* 0x000fe200000100a3 */
[----:B------:R-:W-:Y:S01]  /*b000*/  FFMA.FTZ R157, R136, R173, -R157 ;  /* 0x000000ad889d7223 */ /* 0x000fe2000001089d */
[----:B------:R-:W-:Y:S01]  /*b010*/  FADD.FTZ R188, -R188, R159 ;  /* 0x0000009fbcbc7221 */ /* 0x000fe20000010100 */
[----:B------:R-:W-:Y:S01]  /*b020*/  FMUL.FTZ R197, R111, R197 ;  /* 0x000000c56fc57220 */ /* 0x000fe20000410000 */
[----:B------:R-:W-:Y:S01]  /*b030*/  FFMA.FTZ R163, R195, UR54, -R132 ;  /* 0x00000036c3a37c23 */ /* 0x000fe20008010884 */
[----:B------:R-:W-:Y:S01]  /*b040*/  FADD.FTZ R172, R172, R157 ;  /* 0x0000009dacac7221 */ /* 0x000fe20000010000 */
[C---:B------:R-:W-:Y:S01]  /*b050*/  FMUL.FTZ R134, R138.reuse, -R188 ;  /* 0x800000bc8a867220 */ /* 0x040fe20000410000 */
[----:B------:R-:W-:Y:S01]  /*b060*/  FMUL.FTZ R157, R153, R194 ;  /* 0x000000c2999d7220 */ /* 0x000fe20000410000 */
[----:B------:R-:W-:Y:S01]  /*b070*/  FMUL.FTZ R195, R195, R52 ;  /* 0x00000034c3c37220 */ /* 0x000fe20000410000 */
[-C--:B------:R-:W-:Y:S01]  /*b080*/  FMUL.FTZ R153, R138, -R172.reuse ;  /* 0x800000ac8a997220 */ /* 0x080fe20000410000 */
[C---:B------:R-:W-:Y:S01]  /*b090*/  FFMA.FTZ R134, R137.reuse, R172, -R134 ;  /* 0x000000ac89867223 */ /* 0x040fe20000010886 */
[----:B------:R0:W-:Y:S01]  /*b0a0*/  STS [R60+0x10e8], R197 ;  /* 0x0010e8c53c007388 */ /* 0x0001e20000000800 */
[----:B------:R-:W-:Y:S01]  /*b0b0*/  FMUL.FTZ R135, R180, R163 ;  /* 0x000000a3b4877220 */ /* 0x000fe20000410000 */
[----:B------:R-:W-:Y:S01]  /*b0c0*/  FFMA.FTZ R136, R137, R188, R153 ;  /* 0x000000bc89887223 */ /* 0x000fe20000010099 */
[----:B------:R-:W-:Y:S01]  /*b0d0*/  FMUL.FTZ R153, R178, UR55 ;  /* 0x00000037b2997c20 */ /* 0x000fe20008410000 */
[----:B------:R-:W-:Y:S01]  /*b0e0*/  FADD.FTZ R171, R171, R134 ;  /* 0x00000086abab7221 */ /* 0x000fe20000010000 */
[----:B------:R-:W-:Y:S01]  /*b0f0*/  FFMA.FTZ R154, R154, R178, R157 ;  /* 0x000000b29a9a7223 */ /* 0x000fe2000001009d */
[----:B------:R-:W-:Y:S01]  /*b100*/  FADD.FTZ R187, -R187, R136 ;  /* 0x00000088bbbb7221 */ /* 0x000fe20000010100 */
[----:B------:R-:W-:Y:S01]  /*b110*/  FFMA.FTZ R159, R194, UR54, -R153 ;  /* 0x00000036c29f7c23 */ /* 0x000fe20008010899 */
[C---:B------:R-:W-:Y:S01]  /*b120*/  FMUL.FTZ R134, R139.reuse, -R171 ;  /* 0x800000ab8b867220 */ /* 0x040fe20000410000 */
[C---:B------:R-:W-:Y:S01]  /*b130*/  FMUL.FTZ R163, R180.reuse, R179 ;  /* 0x000000b3b4a37220 */ /* 0x040fe20000410000 */
[----:B0-----:R-:W-:Y:S01]  /*b140*/  FMUL.FTZ R197, R180, R195 ;  /* 0x000000c3b4c57220 */ /* 0x001fe20000410000 */
[-C--:B------:R-:W-:Y:S01]  /*b150*/  FMUL.FTZ R153, R139, -R187.reuse ;  /* 0x800000bb8b997220 */ /* 0x080fe20000410000 */
[----:B------:R-:W-:Y:S01]  /*b160*/  FFMA.FTZ R157, R140, R187, R134 ;  /* 0x000000bb8c9d7223 */ /* 0x000fe20000010086 */
[C---:B------:R-:W-:Y:S01]  /*b170*/  FFMA.FTZ R132, R222.reuse, R195, -R163 ;  /* 0x000000c3de847223 */ /* 0x040fe200000108a3 */
[-C--:B------:R-:W-:Y:S01]  /*b180*/  FFMA.FTZ R130, R222, R179.reuse, R197 ;  /* 0x000000b3de827223 */ /* 0x080fe200000100c5 */
[----:B------:R-:W-:Y:S01]  /*b190*/  FMUL.FTZ R179, R110, R179 ;  /* 0x000000b36eb37220 */ /* 0x000fe20000410000 */
[----:B------:R-:W-:Y:S01]  /*b1a0*/  FFMA.FTZ R153, R140, R171, -R153 ;  /* 0x000000ab8c997223 */ /* 0x000fe20000010899 */
[----:B------:R-:W-:Y:S01]  /*b1b0*/  FADD.FTZ R186, -R186, R157 ;  /* 0x0000009dbaba7221 */ /* 0x000fe20000010100 */
[----:B------:R-:W-:Y:S01]  /*b1c0*/  FMUL.FTZ R195, R110, R195 ;  /* 0x000000c36ec37220 */ /* 0x000fe20000410000 */
[----:B------:R-:W-:Y:S01]  /*b1d0*/  FMUL.FTZ R163, R178, R53 ;  /* 0x00000035b2a37220 */ /* 0x000fe20000410000 */
[----:B------:R-:W-:Y:S01]  /*b1e0*/  FADD.FTZ R170, R170, R153 ;  /* 0x00000099aaaa7221 */ /* 0x000fe20000010000 */
[----:B------:R0:W-:Y:S01]  /*b1f0*/  STS [R60+0x10e0], R179 ;  /* 0x0010e0b33c007388 */ /* 0x0001e20000000800 */
[C---:B------:R-:W-:Y:S01]  /*b200*/  FMUL.FTZ R153, R141.reuse, -R186 ;  /* 0x800000ba8d997220 */ /* 0x040fe20000410000 */
[C---:B------:R-:W-:Y:S01]  /*b210*/  FMUL.FTZ R139, R118.reuse, R159 ;  /* 0x0000009f768b7220 */ /* 0x040fe20000410000 */
[----:B------:R-:W-:Y:S01]  /*b220*/  FMUL.FTZ R141, R141, -R170 ;  /* 0x800000aa8d8d7220 */ /* 0x000fe20000410000 */
[----:B------:R1:W-:Y:S01]  /*b230*/  STS [R60+0x10e4], R195 ;  /* 0x0010e4c33c007388 */ /* 0x0003e20000000800 */
[----:B------:R-:W-:Y:S01]  /*b240*/  FMUL.FTZ R159, R118, R163 ;  /* 0x000000a3769f7220 */ /* 0x000fe20000410000 */
[----:B------:R-:W-:Y:S01]  /*b250*/  FMUL.FTZ R134, R177, UR55 ;  /* 0x00000037b1867c20 */ /* 0x000fe20008410000 */
[----:B------:R-:W-:Y:S01]  /*b260*/  FMUL.FTZ R152, R152, R193 ;  /* 0x000000c198987220 */ /* 0x000fe20000410000 */
[----:B------:R-:W-:Y:S01]  /*b270*/  FMUL.FTZ R148, R148, R191 ;  /* 0x000000bf94947220 */ /* 0x000fe20000410000 */
[----:B------:R-:W-:Y:S01]  /*b280*/  FMUL.FTZ R149, R149, R192 ;  /* 0x000000c095957220 */ /* 0x000fe20000410000 */
[----:B0-----:R-:W-:Y:S01]  /*b290*/  FMUL.FTZ R179, R194, R53 ;  /* 0x00000035c2b37220 */ /* 0x001fe20000410000 */
[----:B------:R-:W-:Y:S01]  /*b2a0*/  FFMA.FTZ R138, R193, UR54, -R134 ;  /* 0x00000036c18a7c23 */ /* 0x000fe20008010886 */
[----:B------:R-:W-:Y:S01]  /*b2b0*/  FFMA.FTZ R151, R151, R177, R152 ;  /* 0x000000b197977223 */ /* 0x000fe20000010098 */
[----:B------:R-:W-:Y:S01]  /*b2c0*/  FMUL.FTZ R152, R177, R54 ;  /* 0x00000036b1987220 */ /* 0x000fe20000410000 */
[----:B-1----:R-:W-:Y:S01]  /*b2d0*/  FMUL.FTZ R195, R118, R179 ;  /* 0x000000b376c37220 */ /* 0x002fe20000410000 */
[C---:B------:R-:W-:Y:S01]  /*b2e0*/  FFMA.FTZ R118, R142.reuse, R170, -R153 ;  /* 0x000000aa8e767223 */ /* 0x040fe20000010899 */
[----:B------:R-:W-:Y:S01]  /*b2f0*/  FFMA.FTZ R142, R142, R186, R141 ;  /* 0x000000ba8e8e7223 */ /* 0x000fe2000001008d */
[----:B------:R-:W-:Y:S01]  /*b300*/  FMUL.FTZ R153, R108, R152 ;  /* 0x000000986c997220 */ /* 0x000fe20000410000 */
[----:B------:R-:W-:Y:S01]  /*b310*/  FFMA.FTZ R147, R147, R175, R148 ;  /* 0x000000af93937223 */ /* 0x000fe20000010094 */
[----:B------:R-:W-:Y:S01]  /*b320*/  FADD.FTZ R169, R169, R118 ;  /* 0x00000076a9a97221 */ /* 0x000fe20000010000 */
[----:B------:R-:W-:Y:S01]  /*b330*/  FADD.FTZ R185, -R185, R142 ;  /* 0x0000008eb9b97221 */ /* 0x000fe20000010100 */
[----:B------:R-:W-:Y:S01]  /*b340*/  FMUL.FTZ R156, R193, R54 ;  /* 0x00000036c19c7220 */ /* 0x000fe20000410000 */
[----:B------:R-:W-:Y:S01]  /*b350*/  FFMA.FTZ R150, R150, R176, R149 ;  /* 0x000000b096967223 */ /* 0x000fe20000010095 */
[C---:B------:R-:W-:Y:S01]  /*b360*/  FMUL.FTZ R134, R143.reuse, -R169 ;  /* 0x800000a98f867220 */ /* 0x040fe20000410000 */
[-C--:B------:R-:W-:Y:S01]  /*b370*/  FMUL.FTZ R141, R143, -R185.reuse ;  /* 0x800000b98f8d7220 */ /* 0x080fe20000410000 */
[C---:B------:R-:W-:Y:S01]  /*b380*/  FMUL.FTZ R142, R181.reuse, R156 ;  /* 0x0000009cb58e7220 */ /* 0x040fe20000410000 */
[----:B------:R0:W-:Y:S01]  /*b390*/  STS [R60+0x10d0], R153 ;  /* 0x0010d0993c007388 */ /* 0x0001e20000000800 */
[C---:B------:R-:W-:Y:S01]  /*b3a0*/  FFMA.FTZ R143, R144.reuse, R185, R134 ;  /* 0x000000b9908f7223 */ /* 0x040fe20000010086 */
[----:B------:R-:W-:Y:S01]  /*b3b0*/  FFMA.FTZ R141, R144, R169, -R141 ;  /* 0x000000a9908d7223 */ /* 0x000fe2000001088d */
[C---:B------:R-:W-:Y:S01]  /*b3c0*/  FMUL.FTZ R134, R181.reuse, R138 ;  /* 0x0000008ab5867220 */ /* 0x040fe20000410000 */
[-C--:B------:R-:W-:Y:S01]  /*b3d0*/  FMUL.FTZ R144, R181, R152.reuse ;  /* 0x00000098b5907220 */ /* 0x080fe20000410000 */
[----:B------:R-:W-:Y:S01]  /*b3e0*/  FADD.FTZ R184, -R184, R143 ;  /* 0x0000008fb8b87221 */ /* 0x000fe20000010100 */
[----:B------:R-:W-:Y:S01]  /*b3f0*/  FADD.FTZ R168, R168, R141 ;  /* 0x0000008da8a87221 */ /* 0x000fe20000010000 */
[----:B------:R-:W-:Y:S01]  /*b400*/  FFMA.FTZ R142, R217, R152, R142 ;  /* 0x00000098d98e7223 */ /* 0x000fe2000001008e */
[----:B------:R-:W-:Y:S01]  /*b410*/  FMUL.FTZ R152, R185, R74 ;  /* 0x0000004ab9987220 */ /* 0x000fe20000410000 */
[-C--:B------:R-:W-:Y:S01]  /*b420*/  FMUL.FTZ R149, R184, R75.reuse ;  /* 0x0000004bb8957220 */ /* 0x080fe20000410000 */
[C---:B------:R-:W-:Y:S01]  /*b430*/  FMUL.FTZ R141, R145.reuse, -R168 ;  /* 0x800000a8918d7220 */ /* 0x040fe20000410000 */
[-C--:B------:R-:W-:Y:S01]  /*b440*/  FMUL.FTZ R145, R145, -R184.reuse ;  /* 0x800000b891917220 */ /* 0x080fe20000410000 */
[----:B0-----:R-:W-:Y:S01]  /*b450*/  FMUL.FTZ R153, R168, R75 ;  /* 0x0000004ba8997220 */ /* 0x001fe20000410000 */
[C---:B------:R-:W-:Y:S01]  /*b460*/  FMUL.FTZ R143, R199.reuse, R149 ;  /* 0x00000095c78f7220 */ /* 0x040fe20000410000 */
[C---:B------:R-:W-:Y:S01]  /*b470*/  FFMA.FTZ R138, R146.reuse, R184, R141 ;  /* 0x000000b8928a7223 */ /* 0x040fe2000001008d */
[----:B------:R-:W-:Y:S01]  /*b480*/  FFMA.FTZ R146, R146, R168, -R145 ;  /* 0x000000a892927223 */ /* 0x000fe20000010891 */
[-C--:B------:R-:W-:Y:S01]  /*b490*/  FMUL.FTZ R145, R199, R153.reuse ;  /* 0x00000099c7917220 */ /* 0x080fe20000410000 */
[----:B------:R-:W-:Y:S01]  /*b4a0*/  FMUL.FTZ R211, R165, R164 ;  /* 0x000000a4a5d37220 */ /* 0x000fe20000410000 */
[----:B------:R-:W-:Y:S01]  /*b4b0*/  FADD.FTZ R183, -R183, R138 ;  /* 0x0000008ab7b77221 */ /* 0x000fe20000010100 */
[----:B------:R-:W-:Y:S01]  /*b4c0*/  FADD.FTZ R167, R167, R146 ;  /* 0x00000092a7a77221 */ /* 0x000fe20000010000 */
[----:B------:R-:W-:Y:S01]  /*b4d0*/  FFMA.FTZ R125, R160, R166, R125 ;  /* 0x000000a6a07d7223 */ /* 0x000fe2000001007d */
[----:B------:R-:W-:Y:S01]  /*b4e0*/  FMUL.FTZ R157, R108, R156 ;  /* 0x0000009c6c9d7220 */ /* 0x000fe20000410000 */
[-C--:B------:R-:W-:Y:S01]  /*b4f0*/  FMUL.FTZ R148, R183, R76.reuse ;  /* 0x0000004cb7947220 */ /* 0x080fe20000410000 */
[----:B------:R-:W-:Y:S01]  /*b500*/  FMUL.FTZ R146, R167, R76 ;  /* 0x0000004ca7927220 */ /* 0x000fe20000410000 */
[----:B------:R-:W-:Y:S01]  /*b510*/  FFMA.FTZ R144, R217, R156, -R144 ;  /* 0x0000009cd9907223 */ /* 0x000fe20000010890 */
[----:B------:R-:W-:Y:S01]  /*b520*/  FFMA.FTZ R143, R200, R153, R143 ;  /* 0x00000099c88f7223 */ /* 0x000fe2000001008f */
[C---:B------:R-:W-:Y:S01]  /*b530*/  FMUL.FTZ R138, R64.reuse, R148 ;  /* 0x00000094408a7220 */ /* 0x040fe20000410000 */
[----:B------:R-:W-:Y:S01]  /*b540*/  FMUL.FTZ R141, R64, R146 ;  /* 0x00000092408d7220 */ /* 0x000fe20000410000 */
[----:B------:R-:W-:Y:S01]  /*b550*/  FMUL.FTZ R156, R169, R74 ;  /* 0x0000004aa99c7220 */ /* 0x000fe20000410000 */
[----:B------:R-:W-:Y:S01]  /*b560*/  FMUL.FTZ R164, R202, R152 ;  /* 0x00000098caa47220 */ /* 0x000fe20000410000 */
[C---:B------:R-:W-:Y:S01]  /*b570*/  FFMA.FTZ R138, R235.reuse, R146, R138 ;  /* 0x00000092eb8a7223 */ /* 0x040fe2000001008a */
[----:B------:R-:W-:Y:S01]  /*b580*/  FFMA.FTZ R141, R235, R148, -R141 ;  /* 0x00000094eb8d7223 */ /* 0x000fe2000001088d */
[----:B------:R-:W-:Y:S01]  /*b590*/  FFMA.FTZ R160, R200, R149, -R145 ;  /* 0x00000095c8a07223 */ /* 0x000fe20000010891 */
[----:B------:R-:W-:Y:S01]  /*b5a0*/  FMUL.FTZ R137, R194, UR55 ;  /* 0x00000037c2897c20 */ /* 0x000fe20008410000 */
[----:B------:R-:W-:Y:S01]  /*b5b0*/  FADD.FTZ R138, RZ, R138 ;  /* 0x0000008aff8a7221 */ /* 0x000fe20000010000 */
[----:B------:R-:W-:Y:S01]  /*b5c0*/  FADD.FTZ R141, RZ, R141 ;  /* 0x0000008dff8d7221 */ /* 0x000fe20000010000 */
[----:B------:R0:W-:Y:S01]  /*b5d0*/  STS [R60+0x10d4], R157 ;  /* 0x0010d49d3c007388 */ /* 0x0001e20000000800 */
[----:B------:R-:W-:Y:S01]  /*b5e0*/  FFMA.FTZ R137, R178, UR54, R137 ;  /* 0x00000036b2897c23 */ /* 0x000fe20008010089 */
[----:B------:R-:W-:Y:S01]  /*b5f0*/  FADD.FTZ R138, R138, R143 ;  /* 0x0000008f8a8a7221 */ /* 0x000fe20000010000 */
[-C--:B------:R-:W-:Y:S01]  /*b600*/  FFMA.FTZ R143, R201, R156.reuse, R164 ;  /* 0x0000009cc98f7223 */ /* 0x080fe200000100a4 */
[----:B------:R-:W-:Y:S01]  /*b610*/  FADD.FTZ R141, R141, R160 ;  /* 0x000000a08d8d7221 */ /* 0x000fe20000010000 */
[----:B------:R-:W-:Y:S01]  /*b620*/  FMUL.FTZ R164, R202, R156 ;  /* 0x0000009ccaa47220 */ /* 0x000fe20000410000 */
[----:B------:R-:W-:Y:S01]  /*b630*/  FMUL.FTZ R160, R175, UR55 ;  /* 0x00000037afa07c20 */ /* 0x000fe20008410000 */
[----:B------:R-:W-:Y:S01]  /*b640*/  FADD.FTZ R143, R138, R143 ;  /* 0x0000008f8a8f7221 */ /* 0x000fe20000010000 */
[----:B------:R-:W-:Y:S01]  /*b650*/  FMUL.FTZ R138, R191, UR55 ;  /* 0x00000037bf8a7c20 */ /* 0x000fe20008410000 */
[----:B------:R-:W-:Y:S01]  /*b660*/  FFMA.FTZ R164, R201, R152, -R164 ;  /* 0x00000098c9a47223 */ /* 0x000fe200000108a4 */
[C---:B------:R-:W-:Y:S01]  /*b670*/  FFMA.FTZ R178, R191.reuse, UR54, -R160 ;  /* 0x00000036bfb27c23 */ /* 0x040fe200080108a0 */
[-C--:B------:R-:W-:Y:S01]  /*b680*/  FMUL.FTZ R160, R191, R56.reuse ;  /* 0x00000038bfa07220 */ /* 0x080fe20000410000 */
[C---:B------:R-:W-:Y:S01]  /*b690*/  FFMA.FTZ R136, R220.reuse, R163, R195 ;  /* 0x000000a3dc887223 */ /* 0x040fe200000100c3 */
[----:B------:R-:W-:Y:S01]  /*b6a0*/  FFMA.FTZ R140, R220, R179, -R159 ;  /* 0x000000b3dc8c7223 */ /* 0x000fe2000001089f */
[----:B0-----:R-:W-:Y:S01]  /*b6b0*/  FMUL.FTZ R157, R170, R73 ;  /* 0x00000049aa9d7220 */ /* 0x001fe20000410000 */
[----:B------:R-:W-:Y:S01]  /*b6c0*/  FMUL.FTZ R163, R109, R163 ;  /* 0x000000a36da37220 */ /* 0x000fe20000410000 */
[----:B------:R-:W-:Y:S01]  /*b6d0*/  FMUL.FTZ R159, R186, R73 ;  /* 0x00000049ba9f7220 */ /* 0x000fe20000410000 */
[----:B------:R-:W-:Y:S01]  /*b6e0*/  FADD.FTZ R141, R141, R164 ;  /* 0x000000a48d8d7221 */ /* 0x000fe20000010000 */
[C---:B------:R-:W-:Y:S01]  /*b6f0*/  FFMA.FTZ R166, R175.reuse, UR54, R138 ;  /* 0x00000036afa67c23 */ /* 0x040fe2000801008a */
[----:B------:R-:W-:Y:S01]  /*b700*/  FMUL.FTZ R164, R175, R56 ;  /* 0x00000038afa47220 */ /* 0x000fe20000410000 */
[----:B------:R-:W-:Y:S01]  /*b710*/  FMUL.FTZ R180, R63, R160 ;  /* 0x000000a03fb47220 */ /* 0x000fe20000410000 */
[----:B------:R-:W-:Y:S01]  /*b720*/  FMUL.FTZ R138, R67, R157 ;  /* 0x0000009d438a7220 */ /* 0x000fe20000410000 */
[----:B------:R-:W-:Y:S01]  /*b730*/  FMUL.FTZ R175, R63, R178 ;  /* 0x000000b23faf7220 */ /* 0x000fe20000410000 */
[----:B------:R-:W-:Y:S01]  /*b740*/  FMUL.FTZ R145, R67, R159 ;  /* 0x0000009f43917220 */ /* 0x000fe20000410000 */
[----:B------:R0:W-:Y:S01]  /*b750*/  STS [R60+0x10d8], R163 ;  /* 0x0010d8a33c007388 */ /* 0x0001e20000000800 */
[----:B------:R-:W-:Y:S01]  /*b760*/  FMUL.FTZ R179, R109, R179 ;  /* 0x000000b36db37220 */ /* 0x000fe20000410000 */
[----:B------:R-:W-:Y:S01]  /*b770*/  FMUL.FTZ R118, R193, UR55 ;  /* 0x00000037c1767c20 */ /* 0x000fe20008410000 */
[----:B------:R-:W-:Y:S01]  /*b780*/  FFMA.FTZ R178, R204, R157, R145 ;  /* 0x0000009dccb27223 */ /* 0x000fe20000010091 */
[----:B------:R-:W-:Y:S01]  /*b790*/  FMUL.FTZ R116, R116, R190 ;  /* 0x000000be74747220 */ /* 0x000fe20000410000 */
[----:B------:R-:W-:Y:S01]  /*b7a0*/  FMUL.FTZ R181, R190, R57 ;  /* 0x00000039beb57220 */ /* 0x000fe20000410000 */
[----:B------:R1:W-:Y:S01]  /*b7b0*/  STS [R60+0x10dc], R179 ;  /* 0x0010dcb33c007388 */ /* 0x0003e20000000800 */
[----:B------:R-:W-:Y:S01]  /*b7c0*/  FADD.FTZ R143, R143, R178 ;  /* 0x000000b28f8f7221 */ /* 0x000fe20000010000 */
[----:B------:R-:W-:Y:S01]  /*b7d0*/  FMUL.FTZ R178, R171, R72 ;  /* 0x00000048abb27220 */ /* 0x000fe20000410000 */
[----:B------:R-:W-:Y:S01]  /*b7e0*/  FFMA.FTZ R118, R177, UR54, R118 ;  /* 0x00000036b1767c23 */ /* 0x000fe20008010076 */
[C---:B0-----:R-:W-:Y:S01]  /*b7f0*/  FFMA.FTZ R163, R213.reuse, R164, R180 ;  /* 0x000000a4d5a37223 */ /* 0x041fe200000100b4 */
[----:B------:R-:W-:Y:S01]  /*b800*/  FFMA.FTZ R180, R204, R159, -R138 ;  /* 0x0000009fccb47223 */ /* 0x000fe2000001088a */
[----:B------:R-:W-:Y:S01]  /*b810*/  FFMA.FTZ R138, R213, R166, R175 ;  /* 0x000000a6d58a7223 */ /* 0x000fe200000100af */
[----:B------:R-:W-:Y:S01]  /*b820*/  FMUL.FTZ R166, R187, R72 ;  /* 0x00000048bba67220 */ /* 0x000fe20000410000 */
[-C--:B------:R-:W-:Y:S01]  /*b830*/  FMUL.FTZ R175, R188, R59.reuse ;  /* 0x0000003bbcaf7220 */ /* 0x080fe20000410000 */
[----:B------:R-:W-:Y:S01]  /*b840*/  FADD.FTZ R141, R141, R180 ;  /* 0x000000b48d8d7221 */ /* 0x000fe20000010000 */
[----:B------:R-:W-:Y:S01]  /*b850*/  FMUL.FTZ R177, R172, R59 ;  /* 0x0000003bacb17220 */ /* 0x000fe20000410000 */
[----:B------:R-:W-:Y:S01]  /*b860*/  FMUL.FTZ R180, R69, R166 ;  /* 0x000000a645b47220 */ /* 0x000fe20000410000 */
[----:B-1----:R-:W-:Y:S01]  /*b870*/  FMUL.FTZ R179, R71, R175 ;  /* 0x000000af47b37220 */ /* 0x002fe20000410000 */
[----:B------:R-:W-:Y:S01]  /*b880*/  FMUL.FTZ R145, R69, R178 ;  /* 0x000000b245917220 */ /* 0x000fe20000410000 */
[----:B------:R-:W-:Y:S01]  /*b890*/  FFMA.FTZ R116, R113, R174, R116 ;  /* 0x000000ae71747223 */ /* 0x000fe20000010074 */
[----:B------:R-:W-:Y:S01]  /*b8a0*/  FFMA.FTZ R180, R205, R178, R180 ;  /* 0x000000b2cdb47223 */ /* 0x000fe200000100b4 */
[-C--:B------:R-:W-:Y:S01]  /*b8b0*/  FFMA.FTZ R194, R208, R177.reuse, R179 ;  /* 0x000000b1d0c27223 */ /* 0x080fe200000100b3 */
[----:B------:R-:W-:Y:S01]  /*b8c0*/  FMUL.FTZ R113, R71, R177 ;  /* 0x000000b147717220 */ /* 0x000fe20000410000 */
[----:B------:R-:W-:Y:S01]  /*b8d0*/  FFMA.FTZ R182, R205, R166, -R145 ;  /* 0x000000a6cdb67223 */ /* 0x000fe20000010891 */
[----:B------:R-:W-:Y:S01]  /*b8e0*/  FADD.FTZ R143, R143, R180 ;  /* 0x000000b48f8f7221 */ /* 0x000fe20000010000 */
[-C--:B------:R-:W-:Y:S01]  /*b8f0*/  FMUL.FTZ R180, R189, R58.reuse ;  /* 0x0000003abdb47220 */ /* 0x080fe20000410000 */
[----:B------:R-:W-:Y:S01]  /*b900*/  FMUL.FTZ R145, R174, UR55 ;  /* 0x00000037ae917c20 */ /* 0x000fe20008410000 */
[----:B------:R-:W-:Y:S01]  /*b910*/  FADD.FTZ R141, R141, R182 ;  /* 0x000000b68d8d7221 */ /* 0x000fe20000010000 */
[----:B------:R-:W-:Y:S01]  /*b920*/  FADD.FTZ R143, R143, R194 ;  /* 0x000000c28f8f7221 */ /* 0x000fe20000010000 */
[----:B------:R-:W-:Y:S01]  /*b930*/  FFMA.FTZ R194, R208, R175, -R113 ;  /* 0x000000afd0c27223 */ /* 0x000fe20000010871 */
[----:B------:R-:W-:Y:S01]  /*b940*/  FMUL.FTZ R113, R190, UR55 ;  /* 0x00000037be717c20 */ /* 0x000fe20008410000 */
[----:B------:R-:W-:Y:S01]  /*b950*/  FMUL.FTZ R182, R173, R58 ;  /* 0x0000003aadb67220 */ /* 0x000fe20000410000 */
[C---:B------:R-:W-:Y:S01]  /*b960*/  FMUL.FTZ R196, R115.reuse, R180 ;  /* 0x000000b473c47220 */ /* 0x040fe20000410000 */
[C---:B------:R-:W-:Y:S01]  /*b970*/  FMUL.FTZ R191, R174.reuse, R57 ;  /* 0x00000039aebf7220 */ /* 0x040fe20000410000 */
[----:B------:R-:W-:Y:S01]  /*b980*/  FFMA.FTZ R113, R174, UR54, R113 ;  /* 0x00000036ae717c23 */ /* 0x000fe20008010071 */
[-C--:B------:R-:W-:Y:S01]  /*b990*/  FMUL.FTZ R174, R115, R182.reuse ;  /* 0x000000b673ae7220 */ /* 0x080fe20000410000 */
[----:B------:R-:W-:Y:S01]  /*b9a0*/  FFMA.FTZ R196, R209, R182, R196 ;  /* 0x000000b6d1c47223 */ /* 0x000fe200000100c4 */
[----:B------:R-:W-:Y:S01]  /*b9b0*/  FMUL.FTZ R179, R62, R181 ;  /* 0x000000b53eb37220 */ /* 0x000fe20000410000 */
[----:B------:R-:W-:Y:S01]  /*b9c0*/  FMUL.FTZ R195, R192, R55 ;  /* 0x00000037c0c37220 */ /* 0x000fe20000410000 */
[----:B------:R-:W-:Y:S01]  /*b9d0*/  FADD.FTZ R141, R141, R194 ;  /* 0x000000c28d8d7221 */ /* 0x000fe20000010000 */
[----:B------:R-:W-:Y:S01]  /*b9e0*/  FFMA.FTZ R145, R190, UR54, -R145 ;  /* 0x00000036be917c23 */ /* 0x000fe20008010891 */
[----:B------:R-:W-:Y:S01]  /*b9f0*/  FFMA.FTZ R174, R209, R180, -R174 ;  /* 0x000000b4d1ae7223 */ /* 0x000fe200000108ae */
[----:B------:R-:W-:Y:S01]  /*ba00*/  FADD.FTZ R143, R143, R196 ;  /* 0x000000c48f8f7221 */ /* 0x000fe20000010000 */
[----:B------:R-:W-:Y:S01]  /*ba10*/  FFMA.FTZ R190, R212, R191, R179 ;  /* 0x000000bfd4be7223 */ /* 0x000fe200000100b3 */
[----:B------:R-:W-:Y:S01]  /*ba20*/  FMUL.FTZ R193, R176, R55 ;  /* 0x00000037b0c17220 */ /* 0x000fe20000410000 */
[----:B------:R-:W-:Y:S01]  /*ba30*/  FMUL.FTZ R197, R162, R195 ;  /* 0x000000c3a2c57220 */ /* 0x000fe20000410000 */
[----:B------:R-:W-:Y:S01]  /*ba40*/  FADD.FTZ R179, R141, R174 ;  /* 0x000000ae8db37221 */ /* 0x000fe20000010000 */
[----:B------:R-:W-:Y:S01]  /*ba50*/  FADD.FTZ R190, R143, R190 ;  /* 0x000000be8fbe7221 */ /* 0x000fe20000010000 */
[----:B------:R-:W-:Y:S01]  /*ba60*/  FMUL.FTZ R143, R192, UR55 ;  /* 0x00000037c08f7c20 */ /* 0x000fe20008410000 */
[-C--:B------:R-:W-:Y:S01]  /*ba70*/  FFMA.FTZ R174, R216, R193.reuse, R197 ;  /* 0x000000c1d8ae7223 */ /* 0x080fe200000100c5 */
[-C--:B------:R-:W-:Y:S01]  /*ba80*/  FMUL.FTZ R197, R161, R193.reuse ;  /* 0x000000c1a1c57220 */ /* 0x080fe20000410000 */
[----:B------:R-:W-:Y:S01]  /*ba90*/  FMUL.FTZ R193, R162, R193 ;  /* 0x000000c1a2c17220 */ /* 0x000fe20000410000 */
[C---:B------:R-:W-:Y:S01]  /*baa0*/  FMUL.FTZ R141, R176.reuse, UR55 ;  /* 0x00000037b08d7c20 */ /* 0x040fe20008410000 */
[----:B------:R-:W-:Y:S01]  /*bab0*/  FFMA.FTZ R143, R176, UR54, R143 ;  /* 0x00000036b08f7c23 */ /* 0x000fe2000801008f */
[----:B------:R-:W-:Y:S01]  /*bac0*/  FMUL.FTZ R145, R62, R145 ;  /* 0x000000913e917220 */ /* 0x000fe20000410000 */
[----:B------:R-:W-:Y:S01]  /*bad0*/  FFMA.FTZ R176, R216, R195, -R193 ;  /* 0x000000c3d8b07223 */ /* 0x000fe200000108c1 */
[----:B------:R-:W-:Y:S01]  /*bae0*/  FMUL.FTZ R193, R62, R191 ;  /* 0x000000bf3ec17220 */ /* 0x000fe20000410000 */
[----:B------:R-:W-:Y:S01]  /*baf0*/  FMUL.FTZ R63, R63, R164 ;  /* 0x000000a43f3f7220 */ /* 0x000fe20000410000 */
[----:B------:R-:W-:Y:S01]  /*bb00*/  FADD.FTZ R163, R190, R163 ;  /* 0x000000a3bea37221 */ /* 0x000fe20000010000 */
[----:B------:R-:W-:Y:S01]  /*bb10*/  FMUL.FTZ R207, R165, R206 ;  /* 0x000000cea5cf7220 */ /* 0x000fe20000410000 */
[----:B------:R-:W-:Y:S01]  /*bb20*/  FFMA.FTZ R62, R212, R181, -R193 ;  /* 0x000000b5d43e7223 */ /* 0x000fe200000108c1 */
[----:B------:R-:W-:Y:S01]  /*bb30*/  FFMA.FTZ R63, R213, R160, -R63 ;  /* 0x000000a0d53f7223 */ /* 0x000fe2000001083f */
[----:B------:R-:W-:Y:S01]  /*bb40*/  FMUL.FTZ R193, R70, R175 ;  /* 0x000000af46c17220 */ /* 0x000fe20000410000 */
[----:B------:R-:W-:Y:S01]  /*bb50*/  FMUL.FTZ R175, R66, R159 ;  /* 0x0000009f42af7220 */ /* 0x000fe20000410000 */
[----:B------:R-:W-:Y:S01]  /*bb60*/  FADD.FTZ R62, R179, R62 ;  /* 0x0000003eb33e7221 */ /* 0x000fe20000010000 */
[----:B------:R-:W-:Y:S01]  /*bb70*/  FADD.FTZ R179, R163, R174 ;  /* 0x000000aea3b37221 */ /* 0x000fe20000010000 */
[----:B------:R-:W-:Y:S01]  /*bb80*/  FMUL.FTZ R163, R65, R152 ;  /* 0x0000009841a37220 */ /* 0x000fe20000410000 */
[----:B------:R-:W-:Y:S01]  /*bb90*/  MOV R152, UR56 ;  /* 0x0000003800987c02 */ /* 0x000fe20008000f00 */
[----:B------:R-:W-:Y:S01]  /*bba0*/  FADD.FTZ R63, R62, R63 ;  /* 0x0000003f3e3f7221 */ /* 0x000fe20000010000 */
[----:B------:R-:W-:Y:S01]  /*bbb0*/  FADD.FTZ R179, R179, R142 ;  /* 0x0000008eb3b37221 */ /* 0x000fe20000010000 */
[----:B------:R0:W-:Y:S01]  /*bbc0*/  STS [R60+0x109c], R175 ;  /* 0x00109caf3c007388 */ /* 0x0001e20000000800 */
[----:B------:R-:W-:Y:S01]  /*bbd0*/  FMUL.FTZ R157, R66, R157 ;  /* 0x0000009d429d7220 */ /* 0x000fe20000410000 */
[----:B------:R-:W-:Y:S01]  /*bbe0*/  FADD.FTZ R63, R63, R176 ;  /* 0x000000b03f3f7221 */ /* 0x000fe20000010000 */
[----:B------:R-:W-:Y:S01]  /*bbf0*/  FADD.FTZ R179, R179, R136 ;  /* 0x00000088b3b37221 */ /* 0x000fe20000010000 */
[----:B------:R-:W-:Y:S01]  /*bc00*/  FMUL.FTZ R153, R100, R153 ;  /* 0x0000009964997220 */ /* 0x000fe20000410000 */
[----:B------:R-:W-:Y:S01]  /*bc10*/  LEA R152, R152, -R91, 0x1 ;  /* 0x8000005b98987211 */ /* 0x000fe200078e08ff */
[----:B------:R-:W-:Y:S01]  /*bc20*/  FADD.FTZ R63, R63, R144 ;  /* 0x000000903f3f7221 */ /* 0x000fe20000010000 */
[----:B------:R-:W-:Y:S01]  /*bc30*/  FADD.FTZ R130, R179, R130 ;  /* 0x00000082b3827221 */ /* 0x000fe20000010000 */
[----:B------:R1:W-:Y:S01]  /*bc40*/  STS [R60+0x10ec], R203 ;  /* 0x0010eccb3c007388 */ /* 0x0003e20000000800 */
[----:B------:R-:W-:Y:S01]  /*bc50*/  FMUL.FTZ R215, R161, R195 ;  /* 0x000000c3a1d77220 */ /* 0x000fe20000410000 */
[----:B0-----:R-:W-:Y:S01]  /*bc60*/  FADD.FTZ R175, R63, R140 ;  /* 0x0000008c3faf7221 */ /* 0x001fe20000010000 */
[----:B------:R-:W-:Y:S01]  /*bc70*/  FMUL.FTZ R213, R127, R160 ;  /* 0x000000a07fd57220 */ /* 0x000fe20000410000 */
[----:B------:R0:W-:Y:S01]  /*bc80*/  STS [R60+0x10f8], R207 ;  /* 0x0010f8cf3c007388 */ /* 0x0001e20000000800 */
[----:B------:R-:W-:Y:S01]  /*bc90*/  FMUL.FTZ R195, R114, R182 ;  /* 0x000000b672c37220 */ /* 0x000fe20000410000 */
[----:B------:R-:W-:Y:S01]  /*bca0*/  FADD.FTZ R175, R175, R132 ;  /* 0x00000084afaf7221 */ /* 0x000fe20000010000 */
[----:B------:R-:W-:Y:S01]  /*bcb0*/  FMUL.FTZ R159, R65, R156 ;  /* 0x0000009c419f7220 */ /* 0x000fe20000410000 */
[----:B------:R2:W-:Y:S01]  /*bcc0*/  STS [R60+0x1098], R157 ;  /* 0x0010989d3c007388 */ /* 0x0005e20000000800 */
[C---:B------:R-:W-:Y:S01]  /*bcd0*/  FMUL.FTZ R63, R103.reuse, R146 ;  /* 0x00000092673f7220 */ /* 0x040fe20000410000 */
[----:B-1----:R-:W-:Y:S01]  /*bce0*/  FMUL.FTZ R203, R126, R191 ;  /* 0x000000bf7ecb7220 */ /* 0x002fe20000410000 */
[----:B------:R-:W-:Y:S01]  /*bcf0*/  FMUL.FTZ R191, R70, R177 ;  /* 0x000000b146bf7220 */ /* 0x000fe20000410000 */
[----:B------:R1:W-:Y:S01]  /*bd00*/  STS [R60+0x1088], R153 ;  /* 0x001088993c007388 */ /* 0x0003e20000000800 */
[----:B------:R-:W-:Y:S01]  /*bd10*/  FMUL.FTZ R177, R68, R178 ;  /* 0x000000b244b17220 */ /* 0x000fe20000410000 */
[----:B0-----:R-:W-:Y:S01]  /*bd20*/  FMUL.FTZ R207, R126, R181 ;  /* 0x000000b57ecf7220 */ /* 0x001fe20000410000 */
[----:B------:R-:W-:Y:S01]  /*bd30*/  FMUL.FTZ R181, R68, R166 ;  /* 0x000000a644b57220 */ /* 0x000fe20000410000 */
[----:B------:R0:W-:Y:S01]  /*bd40*/  STS [R60+0x10fc], R211 ;  /* 0x0010fcd33c007388 */ /* 0x0001e20000000800 */
[----:B------:R-:W-:Y:S01]  /*bd50*/  ISETP.GE.AND P1, PT, R152, 0x1, PT ;  /* 0x000000019800780c */ /* 0x000fe20003f26270 */
[----:B--2---:R-:W-:Y:S01]  /*bd60*/  FMUL.FTZ R157, R100, R149 ;  /* 0x00000095649d7220 */ /* 0x004fe20000410000 */
[----:B------:R-:W-:Y:S01]  /*bd70*/  FMUL.FTZ R149, R103, R148 ;  /* 0x0000009467957220 */ /* 0x000fe20000410000 */
[----:B------:R2:W-:Y:S01]  /*bd80*/  STS [R60+0x10c8], R197 ;  /* 0x0010c8c53c007388 */ /* 0x0005e20000000800 */
[----:B------:R-:W-:Y:S01]  /*bd90*/  FFMA.FTZ R218, R6, -R219, R218 ;  /* 0x800000db06da7223 */ /* 0x000fe200000100da */
[----:B-1----:R-:W-:Y:S01]  /*bda0*/  FADD.FTZ R153, R175, R128 ;  /* 0x00000080af997221 */ /* 0x002fe20000010000 */
[----:B------:R-:W-:Y:S01]  /*bdb0*/  FADD.FTZ R175, R130, R61 ;  /* 0x0000003d82af7221 */ /* 0x000fe20000010000 */
[----:B------:R-:W-:Y:S01]  /*bdc0*/  FMUL.FTZ R61, R172, UR55 ;  /* 0x00000037ac3d7c20 */ /* 0x000fe20008410000 */
[----:B------:R-:W-:Y:S01]  /*bdd0*/  STS [R60+0x10cc], R215 ;  /* 0x0010ccd73c007388 */ /* 0x000fe20000000800 */
[----:B0-----:R-:W-:Y:S01]  /*bde0*/  FMUL.FTZ R211, R127, R164 ;  /* 0x000000a47fd37220 */ /* 0x001fe20000410000 */
[----:B------:R-:W-:Y:S01]  /*bdf0*/  FFMA.FTZ R218, R5, -R221, R218 ;  /* 0x800000dd05da7223 */ /* 0x000fe200000100da */
[----:B------:R-:W-:Y:S01]  /*be00*/  FFMA.FTZ R144, R188, UR54, -R61 ;  /* 0x00000036bc907c23 */ /* 0x000fe2000801083d */
[----:B------:R-:W-:Y:S01]  /*be10*/  STS [R60+0x10c4], R213 ;  /* 0x0010c4d53c007388 */ /* 0x000fe20000000800 */
[----:B--2---:R-:W-:Y:S01]  /*be20*/  FMUL.FTZ R197, R114, R180 ;  /* 0x000000b472c57220 */ /* 0x004fe20000410000 */
[----:B------:R-:W-:Y:S01]  /*be30*/  FMUL.FTZ R61, R170, UR55 ;  /* 0x00000037aa3d7c20 */ /* 0x000fe20008410000 */
[----:B------:R-:W-:Y:S01]  /*be40*/  FFMA.FTZ R218, R4, -R223, R218 ;  /* 0x800000df04da7223 */ /* 0x000fe200000100da */
[----:B------:R-:W-:Y:S01]  /*be50*/  STS [R60+0x10c0], R211 ;  /* 0x0010c0d33c007388 */ /* 0x000fe20000000800 */
[----:B------:R-:W-:Y:S01]  /*be60*/  FMUL.FTZ R146, R173, UR55 ;  /* 0x00000037ad927c20 */ /* 0x000fe20008410000 */
[----:B------:R-:W-:Y:S01]  /*be70*/  FFMA.FTZ R140, R186, UR54, -R61 ;  /* 0x00000036ba8c7c23 */ /* 0x000fe2000801083d */
        /* <DEDUP_REMOVED lines=8> */
[----:B------:R-:W-:Y:S01]  /*bf00*/  FADD.FTZ R226, R153, R226 ;  /* 0x000000e299e27221 */ /* 0x000fe20000010000 */
[----:B------:R-:W-:Y:S01]  /*bf10*/  STS [R60+0x10b0], R195 ;  /* 0x0010b0c33c007388 */ /* 0x000fe20000000800 */
[----:B------:R-:W-:Y:S01]  /*bf20*/  FFMA.FTZ R225, R3, -R225, R218 ;  /* 0x800000e103e17223 */ /* 0x000fe200000100da */
[----:B------:R-:W-:Y:S01]  /*bf30*/  FFMA.FTZ R141, R192, UR54, -R141 ;  /* 0x00000036c08d7c23 */ /* 0x000fe2000801088d */
[----:B------:R-:W-:Y:S01]  /*bf40*/  FFMA.FTZ R146, R189, UR54, -R146 ;  /* 0x00000036bd927c23 */ /* 0x000fe20008010892 */
[----:B------:R-:W-:Y:S01]  /*bf50*/  STS [R60+0x10b4], R197 ;  /* 0x0010b4c53c007388 */ /* 0x000fe20000000800 */
[----:B------:R-:W-:Y:S01]  /*bf60*/  FFMA.FTZ R148, R173, UR54, R148 ;  /* 0x00000036ad947c23 */ /* 0x000fe20008010094 */
[----:B------:R-:W-:Y:S01]  /*bf70*/  FFMA.FTZ R142, R187, UR54, -R142 ;  /* 0x00000036bb8e7c23 */ /* 0x000fe2000801088e */
[----:B------:R-:W-:Y:S01]  /*bf80*/  FFMA.FTZ R136, R171, UR54, R136 ;  /* 0x00000036ab887c23 */ /* 0x000fe20008010088 */
[----:B------:R-:W-:Y:S01]  /*bf90*/  STS [R60+0x10a8], R191 ;  /* 0x0010a8bf3c007388 */ /* 0x000fe20000000800 */
[----:B------:R-:W-:Y:S01]  /*bfa0*/  FFMA.FTZ R132, R169, UR54, R132 ;  /* 0x00000036a9847c23 */ /* 0x000fe20008010084 */
[----:B------:R-:W-:Y:S01]  /*bfb0*/  FFMA.FTZ R130, R184, UR54, -R61 ;  /* 0x00000036b8827c23 */ /* 0x000fe2000801083d */
[----:B------:R-:W-:Y:S01]  /*bfc0*/  FFMA.FTZ R128, R167, UR54, R128 ;  /* 0x00000036a7807c23 */ /* 0x000fe20008010080 */
        /* <DEDUP_REMOVED lines=49> */
.L_x_8171:
[----:B------:R-:W-:Y:S05]  /*c2e0*/  BSYNC B0 ;  /* 0x0000000000007941 */ /* 0x000fea0003800000 */
.L_x_8170:
        /* <DEDUP_REMOVED lines=15> */
[----:B------:R-:W-:Y:S01]  /*c3e0*/  FFMA.FTZ R17, R122, R40, R17 ;  /* 0x000000287a117223 */ /* 0x000fe20000010011 */
[----:B------:R-:W-:Y:S01]  /*c3f0*/  UIMAD.WIDE.U32 UR44, UR19, UR34, UR44 ;  /* 0x00000022132c72a5 */ /* 0x000fe2000f8e002c */
[----:B------:R-:W-:Y:S01]  /*c400*/  FFMA.FTZ R120, R165, R122, R120 ;  /* 0x0000007aa5787223 */ /* 0x000fe20000010078 */
[----:B------:R-:W-:Y:S01]  /*c410*/  FADD.FTZ R225, R225, -R228 ;  /* 0x800000e4e1e17221 */ /* 0x000fe20000010000 */
[----:B------:R-:W-:Y:S01]  /*c420*/  FADD.FTZ R124, R175, R124 ;  /* 0x0000007caf7c7221 */ /* 0x000fe20000010000 */
[----:B------:R-:W-:Y:S01]  /*c430*/  UIADD3 UR54, UR54, UR45, URZ ;  /* 0x0000002d36367290 */ /* 0x000fe2000fffe03f */
[----:B------:R-:W-:Y:S01]  /*c440*/  FADD.FTZ R119, R226, R119 ;  /* 0x00000077e2777221 */ /* 0x000fe20000010000 */
[----:B------:R-:W-:Y:S01]  /*c450*/  ULEA UR55, UP0, UR44, UR36, 0x3 ;  /* 0x000000242c377291 */ /* 0x000fe2000f80183f */
[----:B------:R-:W-:Y:S01]  /*c460*/  IADD3 R122, R91, 0xc0, RZ ;  /* 0x000000c05b7a7810 */ /* 0x000fe20007ffe0ff */
[----:B------:R-:W-:-:S02]  /*c470*/  UIADD3 UR45, UR4, -UR50, URZ ;  /* 0x80000032042d7290 */ /* 0x000fc4000fffe03f */
        /* <DEDUP_REMOVED lines=18> */
.L_x_8173:
[----:B------:R-:W-:Y:S05]  /*c5a0*/  BSYNC B0 ;  /* 0x0000000000007941 */ /* 0x000fea0003800000 */
.L_x_8172:
        /* <DEDUP_REMOVED lines=17> */
.L_x_8175:
[----:B------:R-:W-:Y:S05]  /*c6c0*/  BSYNC B0 ;  /* 0x0000000000007941 */ /* 0x000fea0003800000 */
.L_x_8174:
[----:B-12---:R1:W2:Y:S01]  /*c6d0*/  LDS R61, [R122+0x1380] ;  /* 0x001380007a3d7984 */ /* 0x0062a20000000800 */
[----:B------:R-:W-:Y:S01]  /*c6e0*/  BSSY B0, `(.L_x_8176) ;  /* 0x0000006000007945 */ /* 0x000fe20003800000 */
[----:B0-----:R-:W-:Y:S02]  /*c6f0*/  IADD3 R60, R91, 0x180, RZ ;  /* 0x000001805b3c7810 */ /* 0x001fe40007ffe0ff */
[----:B------:R-:W-:Y:S02]  /*c700*/  LEA.HI.SX32 R160, R160, R91, 0x1b ;  /* 0x0000005ba0a07211 */ /* 0x000fe400078fdaff */
[----:B------:R-:W-:Y:S01]  /*c710*/  LEA R156, R156, R89, 0x2 ;  /* 0x000000599c9c7211 */ /* 0x000fe200078e10ff */
[----:B------:R-:W-:Y:S06]  /*c720*/  @!P1 BRA `(.L_x_8177) ;  /* 0x0000000000049947 */ /* 0x000fec0003800000 */
[----:B--2---:R0:W-:Y:S02]  /*c730*/  REDG.E.ADD.F32.FTZ.RN.STRONG.GPU desc[UR20][R62.64+-0x1d00], R61 ;  /* 0xffe3003d3e0079a6 */ /* 0x0041e4000c10f394 */
.L_x_8177:
[----:B------:R-:W-:Y:S05]  /*c740*/  BSYNC B0 ;  /* 0x0000000000007941 */ /* 0x000fea0003800000 */
.L_x_8176:
[----:B0-2---:R0:W2:Y:S01]  /*c750*/  LDS R61, [R156+0x1480] ;  /* 0x001480009c3d7984 */ /* 0x0050a20000000800 */
[----:B------:R-:W-:Y:S01]  /*c760*/  BSSY B0, `(.L_x_8178) ;  /* 0x0000006000007945 */ /* 0x000fe20003800000 */
[----:B-1----:R-:W-:Y:S02]  /*c770*/  IADD3 R122, R91, 0x1c0, RZ ;  /* 0x000001c05b7a7810 */ /* 0x002fe40007ffe0ff */
[----:B------:R-:W-:Y:S02]  /*c780*/  LEA.HI.SX32 R60, R60, R91, 0x1b ;  /* 0x0000005b3c3c7211 */ /* 0x000fe400078fdaff */
[----:B------:R-:W-:Y:S01]  /*c790*/  LEA R160, R160, R89, 0x2 ;  /* 0x00000059a0a07211 */ /* 0x000fe200078e10ff */
[----:B------:R-:W-:Y:S06]  /*c7a0*/  @!P2 BRA `(.L_x_8179) ;  /* 0x000000000004a947 */ /* 0x000fec0003800000 */
[----:B--2---:R1:W-:Y:S02]  /*c7b0*/  REDG.E.ADD.F32.FTZ.RN.STRONG.GPU desc[UR20][R62.64+-0x1c00], R61 ;  /* 0xffe4003d3e0079a6 */ /* 0x0043e4000c10f394 */
.L_x_8179:
[----:B------:R-:W-:Y:S05]  /*c7c0*/  BSYNC B0 ;  /* 0x0000000000007941 */ /* 0x000fea0003800000 */
.L_x_8178:
[----:B-12---:R1:W2:Y:S01]  /*c7d0*/  LDS R61, [R160+0x1580] ;  /* 0x00158000a03d7984 */ /* 0x0062a20000000800 */
[----:B------:R-:W-:Y:S01]  /*c7e0*/  BSSY B0, `(.L_x_8180) ;  /* 0x0000005000007945 */ /* 0x000fe20003800000 */
[----:B------:R-:W-:Y:S02]  /*c7f0*/  LEA.HI.SX32 R122, R122, R91, 0x1b ;  /* 0x0000005b7a7a7211 */ /* 0x000fe400078fdaff */
[----:B------:R-:W-:Y:S01]  /*c800*/  LEA R60, R60, R89, 0x2 ;  /* 0x000000593c3c7211 */ /* 0x000fe200078e10ff */
[----:B------:R-:W-:Y:S06]  /*c810*/  @!P3 BRA `(.L_x_8181) ;  /* 0x000000000004b947 */ /* 0x000fec0003800000 */
[----:B--2---:R4:W-:Y:S02]  /*c820*/  REDG.E.ADD.F32.FTZ.RN.STRONG.GPU desc[UR20][R62.64+-0x1b00], R61 ;  /* 0xffe5003d3e0079a6 */ /* 0x0049e4000c10f394 */
.L_x_8181:
[----:B------:R-:W-:Y:S05]  /*c830*/  BSYNC B0 ;  /* 0x0000000000007941 */ /* 0x000fea0003800000 */
.L_x_8180:
[----:B--2-4-:R2:W4:Y:S01]  /*c840*/  LDS R61, [R60+0x1680] ;  /* 0x001680003c3d7984 */ /* 0x0145220000000800 */
[----:B------:R-:W-:Y:S01]  /*c850*/  BSSY B0, `(.L_x_8182) ;  /* 0x0000004000007945 */ /* 0x000fe20003800000 */
[----:B0-----:R-:W-:-:S03]  /*c860*/  LEA R156, R122, R89, 0x2 ;  /* 0x000000597a9c7211 */ /* 0x001fc600078e10ff */
[----:B------:R-:W-:Y:S05]  /*c870*/  @!P4 BRA `(.L_x_8183) ;  /* 0x000000000004c947 */ /* 0x000fea0003800000 */
[----:B----4-:R0:W-:Y:S02]  /*c880*/  REDG.E.ADD.F32.FTZ.RN.STRONG.GPU desc[UR20][R62.64+-0x1a00], R61 ;  /* 0xffe6003d3e0079a6 */ /* 0x0101e4000c10f394 */
.L_x_8183:
[----:B------:R-:W-:Y:S05]  /*c890*/  BSYNC B0 ;  /* 0x0000000000007941 */ /* 0x000fea0003800000 */
.L_x_8182:
[----:B0---4-:R0:W4:Y:S01]  /*c8a0*/  LDS R61, [R156+0x1780] ;  /* 0x001780009c3d7984 */ /* 0x0111220000000800 */
[----:B------:R-:W-:Y:S01]  /*c8b0*/  BSSY B0, `(.L_x_8184) ;  /* 0x0000005000007945 */ /* 0x000fe20003800000 */
[C---:B--2---:R-:W-:Y:S02]  /*c8c0*/  IADD3 R60, R91.reuse, 0x200, RZ ;  /* 0x000002005b3c7810 */ /* 0x044fe40007ffe0ff */
[----:B------:R-:W-:Y:S01]  /*c8d0*/  IADD3 R122, R91, 0x240, RZ ;  /* 0x000002405b7a7810 */ /* 0x000fe20007ffe0ff */
[----:B------:R-:W-:Y:S06]  /*c8e0*/  @!P5 BRA `(.L_x_8185) ;  /* 0x000000000004d947 */ /* 0x000fec0003800000 */
[----:B----4-:R2:W-:Y:S02]  /*c8f0*/  REDG.E.ADD.F32.FTZ.RN.STRONG.GPU desc[UR20][R62.64+-0x1900], R61 ;  /* 0xffe7003d3e0079a6 */ /* 0x0105e4000c10f394 */
.L_x_8185:
[----:B------:R-:W-:Y:S05]  /*c900*/  BSYNC B0 ;  /* 0x0000000000007941 */ /* 0x000fea0003800000 */
.L_x_8184:
        /* <DEDUP_REMOVED lines=17> */
.L_x_8187:
[----:B------:R-:W-:Y:S05]  /*ca20*/  BSYNC B0 ;  /* 0x0000000000007941 */ /* 0x000fea0003800000 */
.L_x_8186:
[----:B0-2---:R0:W1:Y:S01]  /*ca30*/  LDS R61, [R122+0x1980] ;  /* 0x001980007a3d7984 */ /* 0x0050620000000800 */
[----:B------:R-:W-:Y:S01]  /*ca40*/  BSSY B0, `(.L_x_8188) ;  /* 0x0000006000007945 */ /* 0x000fe20003800000 */
[----:B------:R-:W-:Y:S02]  /*ca50*/  IADD3 R60, R91, 0x300, RZ ;  /* 0x000003005b3c7810 */ /* 0x000fe40007ffe0ff */
[----:B------:R-:W-:Y:S02]  /*ca60*/  LEA.HI.SX32 R160, R160, R91, 0x1b ;  /* 0x0000005ba0a07211 */ /* 0x000fe400078fdaff */
[----:B------:R-:W-:Y:S01]  /*ca70*/  LEA R156, R156, R89, 0x2 ;  /* 0x000000599c9c7211 */ /* 0x000fe200078e10ff */
[----:B------:R-:W-:Y:S06]  /*ca80*/  @!P1 BRA `(.L_x_8189) ;  /* 0x0000000000049947 */ /* 0x000fec0003800000 */
[----:B-1----:R2:W-:Y:S02]  /*ca90*/  REDG.E.ADD.F32.FTZ.RN.STRONG.GPU desc[UR20][R62.64+-0x1700], R61 ;  /* 0xffe9003d3e0079a6 */ /* 0x0025e4000c10f394 */
.L_x_8189:
[----:B------:R-:W-:Y:S05]  /*caa0*/  BSYNC B0 ;  /* 0x0000000000007941 */ /* 0x000fea0003800000 */
.L_x_8188:
[----:B-12---:R1:W2:Y:S01]  /*cab0*/  LDS R61, [R156+0x1a80] ;  /* 0x001a80009c3d7984 */ /* 0x0062a20000000800 */
[----:B------:R-:W-:Y:S01]  /*cac0*/  BSSY B0, `(.L_x_8190) ;  /* 0x0000006000007945 */ /* 0x000fe20003800000 */
[----:B0-----:R-:W-:Y:S02]  /*cad0*/  IADD3 R122, R91, 0x340, RZ ;  /* 0x000003405b7a7810 */ /* 0x001fe40007ffe0ff */
[----:B------:R-:W-:Y:S02]  /*cae0*/  LEA.HI.SX32 R60, R60, R91, 0x1b ;  /* 0x0000005b3c3c7211 */ /* 0x000fe400078fdaff */
[----:B------:R-:W-:Y:S01]  /*caf0*/  LEA R160, R160, R89, 0x2 ;  /* 0x00000059a0a07211 */ /* 0x000fe200078e10ff */
[----:B------:R-:W-:Y:S06]  /*cb00*/  @!P2 BRA `(.L_x_8191) ;  /* 0x000000000004a947 */ /* 0x000fec0003800000 */
[----:B--2---:R0:W-:Y:S02]  /*cb10*/  REDG.E.ADD.F32.FTZ.RN.STRONG.GPU desc[UR20][R62.64+-0x1600], R61 ;  /* 0xffea003d3e0079a6 */ /* 0x0041e4000c10f394 */
.L_x_8191:
[----:B------:R-:W-:Y:S05]  /*cb20*/  BSYNC B0 ;  /* 0x0000000000007941 */ /* 0x000fea0003800000 */
.L_x_8190:
[----:B0-2---:R0:W2:Y:S01]  /*cb30*/  LDS R61, [R160+0x1b80] ;  /* 0x001b8000a03d7984 */ /* 0x0050a20000000800 */
[----:B------:R-:W-:Y:S01]  /*cb40*/  BSSY B0, `(.L_x_8192) ;  /* 0x0000005000007945 */ /* 0x000fe20003800000 */
[----:B------:R-:W-:Y:S02]  /*cb50*/  LEA.HI.SX32 R122, R122, R91, 0x1b ;  /* 0x0000005b7a7a7211 */ /* 0x000fe400078fdaff */
[----:B------:R-:W-:Y:S01]  /*cb60*/  LEA R60, R60, R89, 0x2 ;  /* 0x000000593c3c7211 */ /* 0x000fe200078e10ff */
[----:B------:R-:W-:Y:S06]  /*cb70*/  @!P3 BRA `(.L_x_8193) ;  /* 0x000000000004b947 */ /* 0x000fec0003800000 */
[----:B--2---:R4:W-:Y:S02]  /*cb80*/  REDG.E.ADD.F32.FTZ.RN.STRONG.GPU desc[UR20][R62.64+-0x1500], R61 ;  /* 0xffeb003d3e0079a6 */ /* 0x0049e4000c10f394 */
.L_x_8193:
[----:B------:R-:W-:Y:S05]  /*cb90*/  BSYNC B0 ;  /* 0x0000000000007941 */ /* 0x000fea0003800000 */
.L_x_8192:
[----:B--2-4-:R2:W4:Y:S01]  /*cba0*/  LDS R61, [R60+0x1c80] ;  /* 0x001c80003c3d7984 */ /* 0x0145220000000800 */
[----:B------:R-:W-:Y:S01]  /*cbb0*/  BSSY B0, `(.L_x_8194) ;  /* 0x0000004000007945 */ /* 0x000fe20003800000 */
[----:B-1----:R-:W-:-:S03]  /*cbc0*/  LEA R156, R122, R89, 0x2 ;  /* 0x000000597a9c7211 */ /* 0x002fc600078e10ff */
[----:B------:R-:W-:Y:S05]  /*cbd0*/  @!P4 BRA `(.L_x_8195) ;  /* 0x000000000004c947 */ /* 0x000fea0003800000 */
[----:B----4-:R1:W-:Y:S02]  /*cbe0*/  REDG.E.ADD.F32.FTZ.RN.STRONG.GPU desc[UR20][R62.64+-0x1400], R61 ;  /* 0xffec003d3e0079a6 */ /* 0x0103e4000c10f394 */
.L_x_8195:
[----:B------:R-:W-:Y:S05]  /*cbf0*/  BSYNC B0 ;  /* 0x0000000000007941 */ /* 0x000fea0003800000 */
.L_x_8194:
[----:B-1--4-:R1:W4:Y:S01]  /*cc00*/  LDS R61, [R156+0x1d80] ;  /* 0x001d80009c3d7984 */ /* 0x0123220000000800 */
[----:B------:R-:W-:Y:S01]  /*cc10*/  BSSY B0, `(.L_x_8196) ;  /* 0x0000005000007945 */ /* 0x000fe20003800000 */
[C---:B--2---:R-:W-:Y:S02]  /*cc20*/  IADD3 R60, R91.reuse, 0x380, RZ ;  /* 0x000003805b3c7810 */ /* 0x044fe40007ffe0ff */
[----:B------:R-:W-:Y:S01]  /*cc30*/  IADD3 R122, R91, 0x3c0, RZ ;  /* 0x000003c05b7a7810 */ /* 0x000fe20007ffe0ff */
[----:B------:R-:W-:Y:S06]  /*cc40*/  @!P5 BRA `(.L_x_8197) ;  /* 0x000000000004d947 */ /* 0x000fec0003800000 */
[----:B----4-:R2:W-:Y:S02]  /*cc50*/  REDG.E.ADD.F32.FTZ.RN.STRONG.GPU desc[UR20][R62.64+-0x1300], R61 ;  /* 0xffed003d3e0079a6 */ /* 0x0105e4000c10f394 */
.L_x_8197:
[----:B------:R-:W-:Y:S05]  /*cc60*/  BSYNC B0 ;  /* 0x0000000000007941 */ /* 0x000fea0003800000 */
.L_x_8196:
        /* <DEDUP_REMOVED lines=17> */
.L_x_8199:
[----:B------:R-:W-:Y:S05]  /*cd80*/  BSYNC B0 ;  /* 0x0000000000007941 */ /* 0x000fea0003800000 */
.L_x_8198:
[----:B0-2---:R0:W1:Y:S01]  /*cd90*/  LDS R61, [R122+0x1f80] ;  /* 0x001f80007a3d7984 */ /* 0x0050620000000800 */
[----:B------:R-:W-:Y:S01]  /*cda0*/  BSSY B0, `(.L_x_8200) ;  /* 0x0000006000007945 */ /* 0x000fe20003800000 */
[----:B------:R-:W-:Y:S02]  /*cdb0*/  IADD3 R60, R91, 0x480, RZ ;  /* 0x000004805b3c7810 */ /* 0x000fe40007ffe0ff */
[----:B------:R-:W-:Y:S02]  /*cdc0*/  LEA.HI.SX32 R160, R160, R91, 0x1b ;  /* 0x0000005ba0a07211 */ /* 0x000fe400078fdaff */
[----:B------:R-:W-:Y:S01]  /*cdd0*/  LEA R156, R156, R89, 0x2 ;  /* 0x000000599c9c7211 */ /* 0x000fe200078e10ff */
[----:B------:R-:W-:Y:S06]  /*cde0*/  @!P1 BRA `(.L_x_8201) ;  /* 0x0000000000049947 */ /* 0x000fec0003800000 */
[----:B-1----:R2:W-:Y:S02]  /*cdf0*/  REDG.E.ADD.F32.FTZ.RN.STRONG.GPU desc[UR20][R62.64+-0x1100], R61 ;  /* 0xffef003d3e0079a6 */ /* 0x0025e4000c10f394 */
.L_x_8201:
[----:B------:R-:W-:Y:S05]  /*ce00*/  BSYNC B0 ;  /* 0x0000000000007941 */ /* 0x000fea0003800000 */
.L_x_8200:
[----:B-12---:R1:W2:Y:S01]  /*ce10*/  LDS R61, [R156+0x2080] ;  /* 0x002080009c3d7984 */ /* 0x0062a20000000800 */
[----:B------:R-:W-:Y:S01]  /*ce20*/  BSSY B0, `(.L_x_8202) ;  /* 0x0000006000007945 */ /* 0x000fe20003800000 */
[----:B0-----:R-:W-:Y:S02]  /*ce30*/  IADD3 R122, R91, 0x4c0, RZ ;  /* 0x000004c05b7a7810 */ /* 0x001fe40007ffe0ff */
[----:B------:R-:W-:Y:S02]  /*ce40*/  LEA.HI.SX32 R60, R60, R91, 0x1b ;  /* 0x0000005b3c3c7211 */ /* 0x000fe400078fdaff */
[----:B------:R-:W-:Y:S01]  /*ce50*/  LEA R160, R160, R89, 0x2 ;  /* 0x00000059a0a07211 */ /* 0x000fe200078e10ff */
[----:B------:R-:W-:Y:S06]  /*ce60*/  @!P2 BRA `(.L_x_8203) ;  /* 0x000000000004a947 */ /* 0x000fec0003800000 */
[----:B--2---:R0:W-:Y:S02]  /*ce70*/  REDG.E.ADD.F32.FTZ.RN.STRONG.GPU desc[UR20][R62.64+-0x1000], R61 ;  /* 0xfff0003d3e0079a6 */ /* 0x0041e4000c10f394 */
.L_x_8203:
[----:B------:R-:W-:Y:S05]  /*ce80*/  BSYNC B0 ;  /* 0x0000000000007941 */ /* 0x000fea0003800000 */
.L_x_8202:
[----:B0-2---:R0:W2:Y:S01]  /*ce90*/  LDS R61, [R160+0x2180] ;  /* 0x00218000a03d7984 */ /* 0x0050a20000000800 */
[----:B------:R-:W-:Y:S01]  /*cea0*/  BSSY B0, `(.L_x_8204) ;  /* 0x0000005000007945 */ /* 0x000fe20003800000 */
[----:B------:R-:W-:Y:S02]  /*ceb0*/  LEA.HI.SX32 R122, R122, R91, 0x1b ;  /* 0x0000005b7a7a7211 */ /* 0x000fe400078fdaff */
[----:B------:R-:W-:Y:S01]  /*cec0*/  LEA R60, R60, R89, 0x2 ;  /* 0x000000593c3c7211 */ /* 0x000fe200078e10ff */
[----:B------:R-:W-:Y:S06]  /*ced0*/  @!P3 BRA `(.L_x_8205) ;  /* 0x000000000004b947 */ /* 0x000fec0003800000 */
[----:B--2---:R4:W-:Y:S02]  /*cee0*/  REDG.E.ADD.F32.FTZ.RN.STRONG.GPU desc[UR20][R62.64+-0xf00], R61 ;  /* 0xfff1003d3e0079a6 */ /* 0x0049e4000c10f394 */
.L_x_8205:
[----:B------:R-:W-:Y:S05]  /*cef0*/  BSYNC B0 ;  /* 0x0000000000007941 */ /* 0x000fea0003800000 */
.L_x_8204:
[----:B--2-4-:R2:W4:Y:S01]  /*cf00*/  LDS R61, [R60+0x2280] ;  /* 0x002280003c3d7984 */ /* 0x0145220000000800 */
[----:B------:R-:W-:Y:S01]  /*cf10*/  BSSY B0, `(.L_x_8206) ;  /* 0x0000004000007945 */ /* 0x000fe20003800000 */
[----:B-1----:R-:W-:-:S03]  /*cf20*/  LEA R156, R122, R89, 0x2 ;  /* 0x000000597a9c7211 */ /* 0x002fc600078e10ff */
[----:B------:R-:W-:Y:S05]  /*cf30*/  @!P4 BRA `(.L_x_8207) ;  /* 0x000000000004c947 */ /* 0x000fea0003800000 */
[----:B----4-:R1:W-:Y:S02]  /*cf40*/  REDG.E.ADD.F32.FTZ.RN.STRONG.GPU desc[UR20][R62.64+-0xe00], R61 ;  /* 0xfff2003d3e0079a6 */ /* 0x0103e4000c10f394 */
.L_x_8207:
[----:B------:R-:W-:Y:S05]  /*cf50*/  BSYNC B0 ;  /* 0x0000000000007941 */ /* 0x000fea0003800000 */
.L_x_8206:
[----:B-1--4-:R1:W4:Y:S01]  /*cf60*/  LDS R61, [R156+0x2380] ;  /* 0x002380009c3d7984 */ /* 0x0123220000000800 */
[----:B------:R-:W-:Y:S01]  /*cf70*/  BSSY B0, `(.L_x_8208) ;  /* 0x0000005000007945 */ /* 0x000fe20003800000 */
[C---:B--2---:R-:W-:Y:S02]  /*cf80*/  IADD3 R60, R91.reuse, 0x500, RZ ;  /* 0x000005005b3c7810 */ /* 0x044fe40007ffe0ff */
[----:B------:R-:W-:Y:S01]  /*cf90*/  IADD3 R122, R91, 0x540, RZ ;  /* 0x000005405b7a7810 */ /* 0x000fe20007ffe0ff */
[----:B------:R-:W-:Y:S06]  /*cfa0*/  @!P5 BRA `(.L_x_8209) ;  /* 0x000000000004d947 */ /* 0x000fec0003800000 */
[----:B----4-:R2:W-:Y:S02]  /*cfb0*/  REDG.E.ADD.F32.FTZ.RN.STRONG.GPU desc[UR20][R62.64+-0xd00], R61 ;  /* 0xfff3003d3e0079a6 */ /* 0x0105e4000c10f394 */
.L_x_8209:
[----:B------:R-:W-:Y:S05]  /*cfc0*/  BSYNC B0 ;  /* 0x0000000000007941 */ /* 0x000fea0003800000 */
.L_x_8208:
        /* <DEDUP_REMOVED lines=17> */
.L_x_8211:
[----:B------:R-:W-:Y:S05]  /*d0e0*/  BSYNC B0 ;  /* 0x0000000000007941 */ /* 0x000fea0003800000 */
.L_x_8210:
[----:B0-2---:R0:W1:Y:S01]  /*d0f0*/  LDS R61, [R122+0x2580] ;  /* 0x002580007a3d7984 */ /* 0x0050620000000800 */
[----:B------:R-:W-:Y:S01]  /*d100*/  BSSY B0, `(.L_x_8212) ;  /* 0x0000006000007945 */ /* 0x000fe20003800000 */
[----:B------:R-:W-:Y:S02]  /*d110*/  IADD3 R60, R91, 0x600, RZ ;  /* 0x000006005b3c7810 */ /* 0x000fe40007ffe0ff */
[----:B------:R-:W-:Y:S02]  /*d120*/  LEA.HI.SX32 R160, R160, R91, 0x1b ;  /* 0x0000005ba0a07211 */ /* 0x000fe400078fdaff */
[----:B------:R-:W-:Y:S01]  /*d130*/  LEA R156, R156, R89, 0x2 ;  /* 0x000000599c9c7211 */ /* 0x000fe200078e10ff */
[----:B------:R-:W-:Y:S06]  /*d140*/  @!P1 BRA `(.L_x_8213) ;  /* 0x0000000000049947 */ /* 0x000fec0003800000 */
[----:B-1----:R2:W-:Y:S02]  /*d150*/  REDG.E.ADD.F32.FTZ.RN.STRONG.GPU desc[UR20][R62.64+-0xb00], R61 ;  /* 0xfff5003d3e0079a6 */ /* 0x0025e4000c10f394 */
.L_x_8213:
[----:B------:R-:W-:Y:S05]  /*d160*/  BSYNC B0 ;  /* 0x0000000000007941 */ /* 0x000fea0003800000 */
.L_x_8212:
[----:B-12---:R1:W2:Y:S01]  /*d170*/  LDS R61, [R156+0x2680] ;  /* 0x002680009c3d7984 */ /* 0x0062a20000000800 */
[----:B------:R-:W-:Y:S01]  /*d180*/  BSSY B0, `(.L_x_8214) ;  /* 0x0000006000007945 */ /* 0x000fe20003800000 */
[----:B0-----:R-:W-:Y:S02]  /*d190*/  IADD3 R122, R91, 0x640, RZ ;  /* 0x000006405b7a7810 */ /* 0x001fe40007ffe0ff */
[----:B------:R-:W-:Y:S02]  /*d1a0*/  LEA.HI.SX32 R60, R60, R91, 0x1b ;  /* 0x0000005b3c3c7211 */ /* 0x000fe400078fdaff */
[----:B------:R-:W-:Y:S01]  /*d1b0*/  LEA R160, R160, R89, 0x2 ;  /* 0x00000059a0a07211 */ /* 0x000fe200078e10ff */
[----:B------:R-:W-:Y:S06]  /*d1c0*/  @!P2 BRA `(.L_x_8215) ;  /* 0x000000000004a947 */ /* 0x000fec0003800000 */
[----:B--2---:R0:W-:Y:S02]  /*d1d0*/  REDG.E.ADD.F32.FTZ.RN.STRONG.GPU desc[UR20][R62.64+-0xa00], R61 ;  /* 0xfff6003d3e0079a6 */ /* 0x0041e4000c10f394 */
.L_x_8215:
[----:B------:R-:W-:Y:S05]  /*d1e0*/  BSYNC B0 ;  /* 0x0000000000007941 */ /* 0x000fea0003800000 */
.L_x_8214:
[----:B0-2---:R0:W2:Y:S01]  /*d1f0*/  LDS R61, [R160+0x2780] ;  /* 0x00278000a03d7984 */ /* 0x0050a20000000800 */
[----:B------:R-:W-:Y:S01]  /*d200*/  BSSY B0, `(.L_x_8216) ;  /* 0x0000005000007945 */ /* 0x000fe20003800000 */
[----:B------:R-:W-:Y:S02]  /*d210*/  LEA.HI.SX32 R122, R122, R91, 0x1b ;  /* 0x0000005b7a7a7211 */ /* 0x000fe400078fdaff */
[----:B------:R-:W-:Y:S01]  /*d220*/  LEA R60, R60, R89, 0x2 ;  /* 0x000000593c3c7211 */ /* 0x000fe200078e10ff */
[----:B------:R-:W-:Y:S06]  /*d230*/  @!P3 BRA `(.L_x_8217) ;  /* 0x000000000004b947 */ /* 0x000fec0003800000 */
[----:B--2---:R4:W-:Y:S02]  /*d240*/  REDG.E.ADD.F32.FTZ.RN.STRONG.GPU desc[UR20][R62.64+-0x900], R61 ;  /* 0xfff7003d3e0079a6 */ /* 0x0049e4000c10f394 */
.L_x_8217:
[----:B------:R-:W-:Y:S05]  /*d250*/  BSYNC B0 ;  /* 0x0000000000007941 */ /* 0x000fea0003800000 */
.L_x_8216:
[----:B--2-4-:R2:W4:Y:S01]  /*d260*/  LDS R61, [R60+0x2880] ;  /* 0x002880003c3d7984 */ /* 0x0145220000000800 */
[----:B------:R-:W-:Y:S01]  /*d270*/  BSSY B0, `(.L_x_8218) ;  /* 0x0000004000007945 */ /* 0x000fe20003800000 */
[----:B-1----:R-:W-:-:S03]  /*d280*/  LEA R156, R122, R89, 0x2 ;  /* 0x000000597a9c7211 */ /* 0x002fc600078e10ff */
[----:B------:R-:W-:Y:S05]  /*d290*/  @!P4 BRA `(.L_x_8219) ;  /* 0x000000000004c947 */ /* 0x000fea0003800000 */
[----:B----4-:R1:W-:Y:S02]  /*d2a0*/  REDG.E.ADD.F32.FTZ.RN.STRONG.GPU desc[UR20][R62.64+-0x800], R61 ;  /* 0xfff8003d3e0079a6 */ /* 0x0103e4000c10f394 */
.L_x_8219:
[----:B------:R-:W-:Y:S05]  /*d2b0*/  BSYNC B0 ;  /* 0x0000000000007941 */ /* 0x000fea0003800000 */
.L_x_8218:
[----:B-1--4-:R1:W4:Y:S01]  /*d2c0*/  LDS R61, [R156+0x2980] ;  /* 0x002980009c3d7984 */ /* 0x0123220000000800 */
[----:B------:R-:W-:Y:S01]  /*d2d0*/  BSSY B0, `(.L_x_8220) ;  /* 0x0000005000007945 */ /* 0x000fe20003800000 */
[C---:B--2---:R-:W-:Y:S02]  /*d2e0*/  IADD3 R60, R91.reuse, 0x680, RZ ;  /* 0x000006805b3c7810 */ /* 0x044fe40007ffe0ff */
[----:B------:R-:W-:Y:S01]  /*d2f0*/  IADD3 R122, R91, 0x6c0, RZ ;  /* 0x000006c05b7a7810 */ /* 0x000fe20007ffe0ff */
[----:B------:R-:W-:Y:S06]  /*d300*/  @!P5 BRA `(.L_x_8221) ;  /* 0x000000000004d947 */ /* 0x000fec0003800000 */
[----:B----4-:R2:W-:Y:S02]  /*d310*/  REDG.E.ADD.F32.FTZ.RN.STRONG.GPU desc[UR20][R62.64+-0x700], R61 ;  /* 0xfff9003d3e0079a6 */ /* 0x0105e4000c10f394 */
.L_x_8221:
[----:B------:R-:W-:Y:S05]  /*d320*/  BSYNC B0 ;  /* 0x0000000000007941 */ /* 0x000fea0003800000 */
.L_x_8220:
        /* <DEDUP_REMOVED lines=17> */
.L_x_8223:
[----:B------:R-:W-:Y:S05]  /*d440*/  BSYNC B0 ;  /* 0x0000000000007941 */ /* 0x000fea0003800000 */
.L_x_8222:
[----:B0-2---:R0:W1:Y:S01]  /*d450*/  LDS R61, [R122+0x2b80] ;  /* 0x002b80007a3d7984 */ /* 0x0050620000000800 */
[----:B------:R-:W-:Y:S01]  /*d460*/  BSSY B0, `(.L_x_8224) ;  /* 0x0000006000007945 */ /* 0x000fe20003800000 */
[----:B------:R-:W-:Y:S02]  /*d470*/  IADD3 R60, R91, 0x780, RZ ;  /* 0x000007805b3c7810 */ /* 0x000fe40007ffe0ff */
[----:B------:R-:W-:Y:S02]  /*d480*/  LEA.HI.SX32 R160, R160, R91, 0x1b ;  /* 0x0000005ba0a07211 */ /* 0x000fe400078fdaff */
[----:B------:R-:W-:Y:S01]  /*d490*/  LEA R156, R156, R89, 0x2 ;  /* 0x000000599c9c7211 */ /* 0x000fe200078e10ff */
[----:B------:R-:W-:Y:S06]  /*d4a0*/  @!P1 BRA `(.L_x_8225) ;  /* 0x0000000000049947 */ /* 0x000fec0003800000 */
[----:B-1----:R2:W-:Y:S02]  /*d4b0*/  REDG.E.ADD.F32.FTZ.RN.STRONG.GPU desc[UR20][R62.64+-0x500], R61 ;  /* 0xfffb003d3e0079a6 */ /* 0x0025e4000c10f394 */
.L_x_8225:
[----:B------:R-:W-:Y:S05]  /*d4c0*/  BSYNC B0 ;  /* 0x0000000000007941 */ /* 0x000fea0003800000 */
.L_x_8224:
[----:B-12---:R1:W2:Y:S01]  /*d4d0*/  LDS R61, [R156+0x2c80] ;  /* 0x002c80009c3d7984 */ /* 0x0062a20000000800 */
[----:B------:R-:W-:Y:S01]  /*d4e0*/  BSSY B0, `(.L_x_8226) ;  /* 0x0000006000007945 */ /* 0x000fe20003800000 */
[----:B0-----:R-:W-:Y:S02]  /*d4f0*/  IADD3 R122, R91, 0x7c0, RZ ;  /* 0x000007c05b7a7810 */ /* 0x001fe40007ffe0ff */
[----:B------:R-:W-:Y:S02]  /*d500*/  LEA.HI.SX32 R60, R60, R91, 0x1b ;  /* 0x0000005b3c3c7211 */ /* 0x000fe400078fdaff */
[----:B------:R-:W-:Y:S01]  /*d510*/  LEA R160, R160, R89, 0x2 ;  /* 0x00000059a0a07211 */ /* 0x000fe200078e10ff */
[----:B------:R-:W-:Y:S06]  /*d520*/  @!P2 BRA `(.L_x_8227) ;  /* 0x000000000004a947 */ /* 0x000fec0003800000 */
[----:B--2---:R0:W-:Y:S02]  /*d530*/  REDG.E.ADD.F32.FTZ.RN.STRONG.GPU desc[UR20][R62.64+-0x400], R61 ;  /* 0xfffc003d3e0079a6 */ /* 0x0041e4000c10f394 */
.L_x_8227:
[----:B------:R-:W-:Y:S05]  /*d540*/  BSYNC B0 ;  /* 0x0000000000007941 */ /* 0x000fea0003800000 */
.L_x_8226:
[----:B0-2---:R0:W2:Y:S01]  /*d550*/  LDS R61, [R160+0x2d80] ;  /* 0x002d8000a03d7984 */ /* 0x0050a20000000800 */
[----:B------:R-:W-:Y:S01]  /*d560*/  BSSY B0, `(.L_x_8228) ;  /* 0x0000005000007945 */ /* 0x000fe20003800000 */
[----:B------:R-:W-:Y:S02]  /*d570*/  LEA.HI.SX32 R122, R122, R91, 0x1b ;  /* 0x0000005b7a7a7211 */ /* 0x000fe400078fdaff */
[----:B------:R-:W-:Y:S01]  /*d580*/  LEA R60, R60, R89, 0x2 ;  /* 0x000000593c3c7211 */ /* 0x000fe200078e10ff */
[----:B------:R-:W-:Y:S06]  /*d590*/  @!P3 BRA `(.L_x_8229) ;  /* 0x000000000004b947 */ /* 0x000fec0003800000 */
[----:B--2---:R4:W-:Y:S02]  /*d5a0*/  REDG.E.ADD.F32.FTZ.RN.STRONG.GPU desc[UR20][R62.64+-0x300], R61 ;  /* 0xfffd003d3e0079a6 */ /* 0x0049e4000c10f394 */
.L_x_8229:
[----:B------:R-:W-:Y:S05]  /*d5b0*/  BSYNC B0 ;  /* 0x0000000000007941 */ /* 0x000fea0003800000 */
.L_x_8228:
[----:B--2-4-:R2:W4:Y:S01]  /*d5c0*/  LDS R61, [R60+0x2e80] ;  /* 0x002e80003c3d7984 */ /* 0x0145220000000800 */
[----:B------:R-:W-:Y:S01]  /*d5d0*/  BSSY B0, `(.L_x_8230) ;  /* 0x0000004000007945 */ /* 0x000fe20003800000 */
[----:B------:R-:W-:-:S03]  /*d5e0*/  LEA R122, R122, R89, 0x2 ;  /* 0x000000597a7a7211 */ /* 0x000fc600078e10ff */
[----:B------:R-:W-:Y:S05]  /*d5f0*/  @!P4 BRA `(.L_x_8231) ;  /* 0x000000000004c947 */ /* 0x000fea0003800000 */
[----:B----4-:R4:W-:Y:S02]  /*d600*/  REDG.E.ADD.F32.FTZ.RN.STRONG.GPU desc[UR20][R62.64+-0x200], R61 ;  /* 0xfffe003d3e0079a6 */ /* 0x0109e4000c10f394 */
.L_x_8231:
[----:B------:R-:W-:Y:S05]  /*d610*/  BSYNC B0 ;  /* 0x0000000000007941 */ /* 0x000fea0003800000 */
.L_x_8230:
[----:B----4-:R4:W0:Y:S01]  /*d620*/  LDS R61, [R122+0x2f80] ;  /* 0x002f80007a3d7984 */ /* 0x0108220000000800 */
[----:B------:R-:W-:Y:S01]  /*d630*/  BSSY B0, `(.L_x_8232) ;  /* 0x0000004000007945 */ /* 0x000fe20003800000 */
[----:B--2---:R-:W-:-:S03]  /*d640*/  FADD.FTZ R60, R124, R121 ;  /* 0x000000797c3c7221 */ /* 0x004fc60000010000 */
[----:B------:R-:W-:Y:S05]  /*d650*/  @!P5 BRA `(.L_x_8233) ;  /* 0x000000000004d947 */ /* 0x000fea0003800000 */
[----:B0-----:R2:W-:Y:S02]  /*d660*/  REDG.E.ADD.F32.FTZ.RN.STRONG.GPU desc[UR20][R62.64+-0x100], R61 ;  /* 0xffff003d3e0079a6 */ /* 0x0015e4000c10f394 */
.L_x_8233:
[----:B------:R-:W-:Y:S05]  /*d670*/  BSYNC B0 ;  /* 0x0000000000007941 */ /* 0x000fea0003800000 */
.L_x_8232:
[----:B----4-:R-:W4:Y:S01]  /*d680*/  SHFL.DOWN PT, R122, R119, 0x1, 0x1f ;  /* 0x08201f00777a7f89 */ /* 0x010f2200000e0000 */
[----:B------:R-:W-:Y:S01]  /*d690*/  ISETP.GT.AND P1, PT, R90, 0x1e, PT ;  /* 0x0000001e5a00780c */ /* 0x000fe20003f24270 */
[----:B------:R-:W-:Y:S01]  /*d6a0*/  FFMA.FTZ R224, R224, R129, R131 ;  /* 0x00000081e0e07223 */ /* 0x000fe20000010083 */
[----:B0-2---:R-:W-:Y:S01]  /*d6b0*/  MOV R61, R119 ;  /* 0x00000077003d7202 */ /* 0x005fe20000000f00 */
[----:B------:R-:W0:Y:S01]  /*d6c0*/  SHFL.DOWN PT, R165, R117, 0x1, 0x1f ;  /* 0x08201f0075a57f89 */ /* 0x000e2200000e0000 */
[----:B------:R-:W-:Y:S01]  /*d6d0*/  MOV R62, R117 ;  /* 0x00000075003e7202 */ /* 0x000fe20000000f00 */
[----:B------:R-:W-:Y:S01]  /*d6e0*/  FFMA.FTZ R135, R222, R155, R135 ;  /* 0x0000009bde877223 */ /* 0x000fe20000010087 */
[----:B------:R-:W-:Y:S01]  /*d6f0*/  MOV R63, R225 ;  /* 0x000000e1003f7202 */ /* 0x000fe20000000f00 */
[----:B------:R-:W2:Y:S01]  /*d700*/  SHFL.DOWN PT, R124, R225, 0x1, 0x1f ;  /* 0x08201f00e17c7f89 */ /* 0x000ea200000e0000 */
[----:B------:R-:W-:Y:S01]  /*d710*/  FFMA.FTZ R220, R220, R137, R139 ;  /* 0x00000089dcdc7223 */ /* 0x000fe2000001008b */
[----:B------:R-:W-:Y:S01]  /*d720*/  FFMA.FTZ R111, R111, R158, R224 ;  /* 0x0000009e6f6f7223 */ /* 0x000fe200000100e0 */
[----:B------:R-:W-:Y:S01]  /*d730*/  FFMA.FTZ R110, R110, R133, R135 ;  /* 0x000000856e6e7223 */ /* 0x000fe20000010087 */
[----:B------:R-:W5:Y:S01]  /*d740*/  SHFL.DOWN PT, R121, R60, 0x1, 0x1f ;  /* 0x08201f003c797f89 */ /* 0x000f6200000e0000 */
[----:B------:R-:W-:Y:S01]  /*d750*/  FFMA.FTZ R109, R109, R154, R220 ;  /* 0x0000009a6d6d7223 */ /* 0x000fe200000100dc */
[----:B------:R-:W-:Y:S01]  /*d760*/  FFMA.FTZ R217, R217, R118, R134 ;  /* 0x00000076d9d97223 */ /* 0x000fe20000010086 */
[----:B------:R-:W-:Y:S01]  /*d770*/  FADD.FTZ R48, R111, R48 ;  /* 0x000000306f307221 */ /* 0x000fe20000010000 */
[----:B------:R-:W-:Y:S01]  /*d780*/  FADD.FTZ R47, R110, R47 ;  /* 0x0000002f6e2f7221 */ /* 0x000fe20000010000 */
[----:B------:R-:W-:Y:S01]  /*d790*/  FADD.FTZ R46, R109, R46 ;  /* 0x0000002e6d2e7221 */ /* 0x000fe20000010000 */
[----:B------:R-:W-:Y:S01]  /*d7a0*/  FFMA.FTZ R217, R108, R151, R217 ;  /* 0x000000976cd97223 */ /* 0x000fe200000100d9 */
[----:B------:R-:W-:Y:S01]  /*d7b0*/  FMUL.FTZ R107, R107, R189 ;  /* 0x000000bd6b6b7220 */ /* 0x000fe20000410000 */
[----:B------:R-:W-:Y:S01]  /*d7c0*/  FMUL.FTZ R146, R115, R146 ;  /* 0x0000009273927220 */ /* 0x000fe20000410000 */
[----:B------:R-:W-:Y:S01]  /*d7d0*/  FMUL.FTZ R93, R93, R188 ;  /* 0x000000bc5d5d7220 */ /* 0x000fe20000410000 */
[----:B------:R-:W-:Y:S01]  /*d7e0*/  ISETP.NE.AND P2, PT, R90, RZ, PT ;  /* 0x000000ff5a00720c */ /* 0x000fe20003f45270 */
[----:B------:R-:W-:Y:S01]  /*d7f0*/  FFMA.FTZ R107, R106, R173, R107 ;  /* 0x000000ad6a6b7223 */ /* 0x000fe2000001006b */
[----:B----4-:R-:W-:Y:S01]  /*d800*/  @!P1 FADD.FTZ R61, R61, R122 ;  /* 0x0000007a3d3d9221 */ /* 0x010fe20000010000 */
[----:B------:R-:W-:Y:S01]  /*d810*/  FFMA.FTZ R209, R209, R148, R146 ;  /* 0x00000094d1d17223 */ /* 0x000fe20000010092 */
[----:B------:R-:W-:Y:S01]  /*d820*/  FFMA.FTZ R92, R92, R172, R93 ;  /* 0x000000ac5c5c7223 */ /* 0x000fe2000001005d */
[----:B------:R-:W-:Y:S01]  /*d830*/  FFMA.FTZ R26, R107, R58, R26 ;  /* 0x0000003a6b1a7223 */ /* 0x000fe2000001001a */
[----:B0-----:R-:W-:Y:S01]  /*d840*/  @!P1 FADD.FTZ R62, R62, R165 ;  /* 0x000000a53e3e9221 */ /* 0x001fe20000010000 */
[----:B------:R-:W0:Y:S01]  /*d850*/  SHFL.DOWN PT, R122, R61, 0x2, 0x1f ;  /* 0x08401f003d7a7f89 */ /* 0x000e2200000e0000 */
[----:B------:R-:W-:Y:S01]  /*d860*/  FFMA.FTZ R114, R114, R107, R209 ;  /* 0x0000006b72727223 */ /* 0x000fe200000100d1 */
[----:B------:R-:W-:Y:S01]  /*d870*/  FMUL.FTZ R141, R162, R141 ;  /* 0x0000008da28d7220 */ /* 0x000fe20000410000 */
[----:B--2---:R-:W-:Y:S01]  /*d880*/  @!P1 FADD.FTZ R63, R63, R124 ;  /* 0x0000007c3f3f9221 */ /* 0x004fe20000010000 */
[----:B------:R-:W2:Y:S01]  /*d890*/  SHFL.DOWN PT, R119, R62, 0x2, 0x1f ;  /* 0x08401f003e777f89 */ /* 0x000ea200000e0000 */
[----:B------:R-:W-:Y:S01]  /*d8a0*/  FMUL.FTZ R71, R71, R144 ;  /* 0x0000009047477220 */ /* 0x000fe20000410000 */
[----:B------:R-:W-:Y:S01]  /*d8b0*/  FMUL.FTZ R94, R94, R187 ;  /* 0x000000bb5e5e7220 */ /* 0x000fe20000410000 */
[----:B-----5:R-:W-:Y:S01]  /*d8c0*/  @!P1 FADD.FTZ R60, R121, R60 ;  /* 0x0000003c793c9221 */ /* 0x020fe20000010000 */
        /* <DEDUP_REMOVED lines=24> */
[----:B----4-:R-:W-:Y:S01]  /*da50*/  @!P1 FADD.FTZ R63, R63, R124 ;  /* 0x0000007c3f3f9221 */ /* 0x010fe20000010000 */
[----:B------:R-:W2:Y:S01]  /*da60*/  SHFL.DOWN PT, R119, R62, 0x4, 0x1f ;  /* 0x08801f003e777f89 */ /* 0x000ea200000e0000 */
        /* <DEDUP_REMOVED lines=23> */
[----:B--2---:R-:W-:Y:S01]  /*dbe0*/  @!P1 FADD.FTZ R62, R62, R119 ;  /* 0x000000773e3e9221 */ /* 0x004fe20000010000 */
[----:B------:R-:W0:Y:S01]  /*dbf0*/  SHFL.DOWN PT, R108, R61, 0x8, 0x1f ;  /* 0x09001f003d6c7f89 */ /* 0x000e2200000e0000 */
[----:B------:R-:W-:Y:S01]  /*dc00*/  FADD.FTZ R49, R112, R49 ;  /* 0x0000003170317221 */ /* 0x000fe20000010000 */
        /* <DEDUP_REMOVED lines=11> */
[----:B------:R-:W-:Y:S01]  /*dcc0*/  FADD.FTZ R44, R217, R44 ;  /* 0x0000002cd92c7221 */ /* 0x000fe20000010000 */
[----:B------:R-:W-:Y:S01]  /*dcd0*/  FFMA.FTZ R24, R147, R56, R24 ;  /* 0x0000003893187223 */ /* 0x000fe20000010018 */
[----:B------:R-:W-:Y:S01]  /*dce0*/  FADD.FTZ R43, R216, R43 ;  /* 0x0000002bd82b7221 */ /* 0x000fe20000010000 */
[----:B------:R-:W-:Y:S01]  /*dcf0*/  FADD.FTZ R42, R127, R42 ;  /* 0x0000002a7f2a7221 */ /* 0x000fe20000010000 */
        /* <DEDUP_REMOVED lines=11> */
[----:B--2---:R-:W-:Y:S01]  /*ddb0*/  @!P1 FADD.FTZ R62, R62, R111 ;  /* 0x0000006f3e3e9221 */ /* 0x004fe20000010000 */
[----:B------:R-:W0:Y:S01]  /*ddc0*/  SHFL.DOWN PT, R106, R61, 0x10, 0x1f ;  /* 0x0a001f003d6a7f89 */ /* 0x000e2200000e0000 */
[----:B------:R-:W-:Y:S01]  /*ddd0*/  FADD.FTZ R35, R132, R35 ;  /* 0x0000002384237221 */ /* 0x000fe20000010000 */
[----:B------:R-:W-:Y:S01]  /*dde0*/  FFMA.FTZ R32, R105, R76, R32 ;  /* 0x0000004c69207223 */ /* 0x000fe20000010020 */
[----:B----4-:R-:W-:Y:S01]  /*ddf0*/  @!P1 FADD.FTZ R63, R63, R110 ;  /* 0x0000006e3f3f9221 */ /* 0x010fe20000010000 */
[----:B------:R-:W2:Y:S01]  /*de00*/  SHFL.DOWN PT, R107, R62, 0x10, 0x1f ;  /* 0x0a001f003e6b7f89 */ /* 0x000ea200000e0000 */
[----:B------:R-:W-:Y:S01]  /*de10*/  FADD.FTZ R34, R149, R34 ;  /* 0x0000002295227221 */ /* 0x000fe20000010000 */
[----:B------:R-:W-:Y:S01]  /*de20*/  FADD.FTZ R33, R64, R33 ;  /* 0x0000002140217221 */ /* 0x000fe20000010000 */
[----:B-----5:R-:W-:Y:S01]  /*de30*/  @!P1 FADD.FTZ R60, R60, R109 ;  /* 0x0000006d3c3c9221 */ /* 0x020fe20000010000 */
        /* <DEDUP_REMOVED lines=31> */
.L_x_8235:
[----:B------:R-:W-:Y:S05]  /*e030*/  BSYNC B0 ;  /* 0x0000000000007941 */ /* 0x000fea0003800000 */
.L_x_8234:
[----:B------:R-:W-:Y:S02]  /*e040*/  UIADD3 UR7, UR7, 0x1, URZ ;  /* 0x0000000107077890 */ /* 0x000fe4000fffe03f */
[----:B------:R-:W-:Y:S02]  /*e050*/  UIADD3 UR8, UP1, UR8, 0x1, URZ ;  /* 0x0000000108087890 */ /* 0x000fe4000ff3e03f */
[----:B------:R-:W-:Y:S02]  /*e060*/  UISETP.GE.AND UP0, UPT, UR7, UR51, UPT ;  /* 0x000000330700728c */ /* 0x000fe4000bf06270 */
[----:B------:R-:W-:-:S04]  /*e070*/  UIADD3.X UR9, URZ, UR9, URZ, UP1, !UPT ;  /* 0x000000093f097290 */ /* 0x000fc80008ffe43f */
[----:B------:R-:W-:-:S13]  /*e080*/  PLOP3.LUT P0, PT, PT, PT, UP0, 0x80, 0x0 ;  /* 0x000000000000781c */ /* 0x000fda0003f0f008 */
[----:B------:R-:W-:Y:S05]  /*e090*/  @!P0 BRA `(.L_x_8236) ;  /* 0xffffff6c00188947 */ /* 0x000fea000383ffff */
.L_x_8141:
[----:B------:R-:W-:Y:S01]  /*e0a0*/  SHF.L.U32 R0, R91, 0x4, RZ ;  /* 0x000000045b007819 */ /* 0x000fe200000006ff */
[----:B------:R-:W-:Y:S03]  /*e0b0*/  BAR.SYNC.DEFER_BLOCKING 0x0 ;  /* 0x0000000000007b1d */ /* 0x000fe60000010000 */
[----:B------:R-:W-:Y:S02]  /*e0c0*/  LOP3.LUT R0, R0, 0xfffffe00, RZ, 0xc0, !PT ;  /* 0xfffffe0000007812 */ /* 0x000fe400078ec0ff */
[----:B------:R-:W-:Y:S02]  /*e0d0*/  MOV R2, UR16 ;  /* 0x0000001000027c02 */ /* 0x000fe40008000f00 */
[----:B------:R-:W-:Y:S01]  /*e0e0*/  MOV R3, UR15 ;  /* 0x0000000f00037c02 */ /* 0x000fe20008000f00 */
[----:B------:R-:W4:Y:S01]  /*e0f0*/  LDL R108, [R1+0x3c] ;  /* 0x00003c00016c7983 */ /* 0x000f220000100800 */
[----:B------:R-:W-:-:S02]  /*e100*/  LOP3.LUT R16, R0, 0x1f, R91, 0xf8, !PT ;  /* 0x0000001f00107812 */ /* 0x000fc400078ef85b */
[----:B------:R-:W-:Y:S01]  /*e110*/  PRMT R40, RZ, 0x7610, R40 ;  /* 0x00007610ff287816 */ /* 0x000fe20000000028 */
[----:B------:R-:W5:Y:S01]  /*e120*/  LDL R107, [R1+0x38] ;  /* 0x00003800016b7983 */ /* 0x000f620000100800 */
[C---:B------:R-:W-:Y:S02]  /*e130*/  LOP3.LUT R15, R16.reuse, 0x20, RZ, 0xfc, !PT ;  /* 0x00000020100f7812 */ /* 0x040fe400078efcff */
[----:B------:R-:W-:Y:S01]  /*e140*/  PRMT R45, RZ, 0x7610, R45 ;  /* 0x00007610ff2d7816 */ /* 0x000fe2000000002d */
[----:B------:R-:W3:Y:S01]  /*e150*/  LDL R106, [R1+0x34] ;  /* 0x00003400016a7983 */ /* 0x000ee20000100800 */
        /* <DEDUP_REMOVED lines=12> */
[----:B------:R-:W4:Y:S01]  /*e220*/  @!P2 LDG.E.U16 R40, desc[UR20][R52.64] ;  /* 0x000000143428a981 */ /* 0x000f22000c1e1500 */
[C---:B------:R-:W-:Y:S02]  /*e230*/  LOP3.LUT R3, R16.reuse, 0xa0, RZ, 0xfc, !PT ;  /* 0x000000a010037812 */ /* 0x040fe400078efcff */
[----:B------:R-:W-:Y:S01]  /*e240*/  PRMT R56, RZ, 0x7610, R56 ;  /* 0x00007610ff387816 */ /* 0x000fe20000000038 */
[----:B------:R-:W5:Y:S01]  /*e250*/  @!P1 LDG.E.U16 R45, desc[UR20][R52.64+0x40] ;  /* 0x00004014342d9981 */ /* 0x000f62000c1e1500 */
[----:B------:R-:W-:-:S02]  /*e260*/  LOP3.LUT R4, R16, 0xc0, RZ, 0xfc, !PT ;  /* 0x000000c010047812 */ /* 0x000fc400078efcff */
        /* <DEDUP_REMOVED lines=9> */
[----:B0-2---:R-:W-:Y:S01]  /*e300*/  PRMT R60, RZ, 0x7610, R60 ;  /* 0x00007610ff3c7816 */ /* 0x005fe2000000003c */
[----:B------:R-:W2:Y:S01]  /*e310*/  LDL R99, [R1+0x18] ;  /* 0x0000180001637983 */ /* 0x000ea20000100800 */
[----:B------:R-:W-:Y:S02]  /*e320*/  LOP3.LUT R6, R16, 0x100, RZ, 0xfc, !PT ;  /* 0x0000010010067812 */ /* 0x000fe400078efcff */
[----:B------:R-:W-:Y:S01]  /*e330*/  PRMT R61, RZ, 0x7610, R61 ;  /* 0x00007610ff3d7816 */ /* 0x000fe2000000003d */
[----:B------:R-:W3:Y:S01]  /*e340*/  @!P0 LDG.E.U16 R50, desc[UR20][R52.64+0x80] ;  /* 0x0000801434328981 */ /* 0x000ee2000c1e1500 */
        /* <DEDUP_REMOVED lines=22> */
[----:B------:R-:W2:Y:S01]  /*e4b0*/  LDL R93, [R1] ;  /* 0x00000000015d7983 */ /* 0x000ea20000100800 */
[C---:B------:R-:W-:Y:S02]  /*e4c0*/  LOP3.LUT R11, R16.reuse, 0x1a0, RZ, 0xfc, !PT ;  /* 0x000001a0100b7812 */ /* 0x040fe400078efcff */
[----:B------:R-:W-:Y:S01]  /*e4d0*/  F2FP.BF16.F32.PACK_AB R32, R31, R32 ;  /* 0x000000201f20723e */ /* 0x000fe200000010ff */
[----:B------:R-:W2:Y:S01]  /*e4e0*/  @!P3 LDG.E.U16 R57, desc[UR20][R52.64+0x180] ;  /* 0x000180143439b981 */ /* 0x000ea2000c1e1500 */
[----:B------:R-:W-:Y:S01]  /*e4f0*/  ISETP.GE.AND P0, PT, R7, UR56, PT ;  /* 0x0000003807007c0c */ /* 0x000fe2000bf06270 */
[----:B------:R-:W0:Y:S01]  /*e500*/  S2UR UR8, SR_CgaCtaId ;  /* 0x00000000000879c3 */ /* 0x000e220000008800 */
[----:B------:R-:W-:Y:S01]  /*e510*/  LOP3.LUT R12, R16, 0x1c0, RZ, 0xfc, !PT ;  /* 0x000001c0100c7812 */ /* 0x000fe200078efcff */
[----:B------:R-:W2:Y:S01]  /*e520*/  @!P2 LDG.E.U16 R58, desc[UR20][R52.64+0x1c0] ;  /* 0x0001c014343aa981 */ /* 0x000ea2000c1e1500 */
[----:B------:R-:W-:Y:S02]  /*e530*/  ISETP.GE.AND P4, PT, R8, UR56, PT ;  /* 0x0000003808007c0c */ /* 0x000fe4000bf86270 */
[----:B------:R-:W-:Y:S01]  /*e540*/  F2FP.BF16.F32.PACK_AB R27, R27, R28 ;  /* 0x0000001c1b1b723e */ /* 0x000fe200000010ff */
[----:B------:R-:W2:Y:S01]  /*e550*/  @!P1 LDG.E.U16 R59, desc[UR20][R52.64+0x200] ;  /* 0x00020014343b9981 */ /* 0x000ea2000c1e1500 */
[----:B------:R-:W-:-:S02]  /*e560*/  LOP3.LUT R13, R16, 0x1e0, RZ, 0xfc, !PT ;  /* 0x000001e0100d7812 */ /* 0x000fc400078efcff */
[----:B------:R-:W-:Y:S02]  /*e570*/  F2FP.BF16.F32.PACK_AB R25, R25, R26 ;  /* 0x0000001a1919723e */ /* 0x000fe400000010ff */
[----:B------:R-:W-:Y:S01]  /*e580*/  F2FP.BF16.F32.PACK_AB R23, R23, R24 ;  /* 0x000000181717723e */ /* 0x000fe200000010ff */
[----:B------:R-:W2:Y:S01]  /*e590*/  @!P0 LDG.E.U16 R60, desc[UR20][R52.64+0x240] ;  /* 0x00024014343c8981 */ /* 0x000ea2000c1e1500 */
[----:B------:R-:W-:Y:S02]  /*e5a0*/  ISETP.GE.AND P6, PT, R9, UR56, PT ;  /* 0x0000003809007c0c */ /* 0x000fe4000bfc6270 */
[----:B------:R-:W-:Y:S01]  /*e5b0*/  F2FP.BF16.F32.PACK_AB R21, R21, R22 ;  /* 0x000000161515723e */ /* 0x000fe200000010ff */
[----:B------:R-:W2:Y:S01]  /*e5c0*/  @!P4 LDG.E.U16 R61, desc[UR20][R52.64+0x280] ;  /* 0x00028014343dc981 */ /* 0x000ea2000c1e1500 */
[----:B------:R-:W-:Y:S02]  /*e5d0*/  ISETP.GE.AND P5, PT, R10, UR56, PT ;  /* 0x000000380a007c0c */ /* 0x000fe4000bfa6270 */
[----:B------:R-:W-:Y:S01]  /*e5e0*/  F2FP.BF16.F32.PACK_AB R19, R19, R20 ;  /* 0x000000141313723e */ /* 0x000fe200000010ff */
[----:B------:R-:W-:Y:S01]  /*e5f0*/  UMOV UR7, 0x400 ;  /* 0x0000040000077882 */ /* 0x000fe20000000000 */
[----:B------:R-:W-:-:S02]  /*e600*/  ISETP.GE.AND P3, PT, R11, UR56, PT ;  /* 0x000000380b007c0c */ /* 0x000fc4000bf66270 */
[----:B------:R-:W-:Y:S01]  /*e610*/  F2FP.BF16.F32.PACK_AB R17, R17, R18 ;  /* 0x000000121111723e */ /* 0x000fe200000010ff */
[----:B------:R-:W-:Y:S01]  /*e620*/  ULEA UR9, UR10, 0xfffffc00, 0xa ;  /* 0xfffffc000a097891 */ /* 0x000fe2000f8e503f */
[----:B------:R-:W-:Y:S01]  /*e630*/  ISETP.GE.AND P2, PT, R12, UR56, PT ;  /* 0x000000380c007c0c */ /* 0x000fe2000bf46270 */
[----:B------:R-:W2:Y:S01]  /*e640*/  @!P6 LDG.E.U16 R62, desc[UR20][R52.64+0x2c0] ;  /* 0x0002c014343ee981 */ /* 0x000ea2000c1e1500 */
[----:B------:R-:W-:Y:S01]  /*e650*/  ISETP.GE.AND P1, PT, R13, UR56, PT ;  /* 0x000000380d007c0c */ /* 0x000fe2000bf26270 */
[----:B------:R-:W-:Y:S02]  /*e660*/  USHF.R.S32.HI UR30, URZ, 0x1f, UR46 ;  /* 0x0000001f3f1e7899 */ /* 0x000fe4000801142e */
[----:B------:R-:W2:Y:S01]  /*e670*/  @!P5 LDG.E.U16 R63, desc[UR20][R52.64+0x300] ;  /* 0x00030014343fd981 */ /* 0x000ea2000c1e1500 */
[----:B------:R-:W-:Y:S01]  /*e680*/  ULDC.64 UR34, c[0x0][0x388] ;  /* 0x0000e20000227ab9 */ /* 0x000fe20000000a00 */
[----:B------:R-:W-:Y:S02]  /*e690*/  ULDC.64 UR32, c[0x0][0x3a8] ;  /* 0x0000ea0000207ab9 */ /* 0x000fe40000000a00 */
[----:B------:R-:W2:Y:S04]  /*e6a0*/  @!P3 LDG.E.U16 R64, desc[UR20][R52.64+0x340] ;  /* 0x000340143440b981 */ /* 0x000ea8000c1e1500 */
[----:B------:R-:W2:Y:S04]  /*e6b0*/  @!P2 LDG.E.U16 R65, desc[UR20][R52.64+0x380] ;  /* 0x000380143441a981 */ /* 0x000ea8000c1e1500 */
[----:B------:R-:W2:Y:S04]  /*e6c0*/  @!P1 LDG.E.U16 R66, desc[UR20][R52.64+0x3c0] ;  /* 0x0003c01434429981 */ /* 0x000ea8000c1e1500 */
[----:B----4-:R-:W-:Y:S04]  /*e6d0*/  STS.U16 [R108], R40 ;  /* 0x000000286c007388 */ /* 0x010fe80000000400 */
[----:B-----5:R-:W-:Y:S04]  /*e6e0*/  STS.U16 [R107+0x40], R45 ;  /* 0x0000402d6b007388 */ /* 0x020fe80000000400 */
[----:B---3--:R-:W-:Y:S04]  /*e6f0*/  STS.U16 [R106+0x80], R50 ;  /* 0x000080326a007388 */ /* 0x008fe80000000400 */
        /* <DEDUP_REMOVED lines=28> */
[----:B------:R-:W-:Y:S02]  /*e8c0*/  LDS.U16 R45, [R88+0xa] ;  /* 0x00000a00582d7984 */ /* 0x000fe40000000400 */
[----:B------:R-:W-:Y:S01]  /*e8d0*/  FADD.FTZ R57, R50, UR5 ;  /* 0x0000000532397e21 */ /* 0x000fe20008010000 */
[----:B-----5:R-:W-:Y:S01]  /*e8e0*/  SHF.L.U32 R52, R52, 0x10, RZ ;  /* 0x0000001034347819 */ /* 0x020fe200000006ff */
[----:B------:R-:W2:Y:S01]  /*e8f0*/  LDS.U16 R50, [R88+0xc] ;  /* 0x00000c0058327984 */ /* 0x000ea20000000400 */
[----:B------:R-:W-:-:S02]  /*e900*/  FSETP.GTU.FTZ.AND P6, PT, R56, 20, PT ;  /* 0x41a000003800780b */ /* 0x000fc40003fdc000 */
[----:B------:R-:W-:Y:S01]  /*e910*/  FSETP.GTU.FTZ.AND P5, PT, R57, 20, PT ;  /* 0x41a000003900780b */ /* 0x000fe20003fbc000 */
[----:B------:R-:W-:Y:S02]  /*e920*/  FADD.FTZ R58, R52, UR5 ;  /* 0x00000005343a7e21 */ /* 0x000fe40008010000 */
[----:B------:R-:W3:Y:S02]  /*e930*/  LDS.U16 R52, [R88+0xe] ;  /* 0x00000e0058347984 */ /* 0x000ee40000000400 */
[----:B------:R-:W-:-:S06]  /*e940*/  @!P1 FMUL.FTZ R55, R55, -1.4426950216293334961 ;  /* 0xbfb8aa3b37379820 */ /* 0x000fcc0000410000 */
[----:B------:R-:W-:Y:S02]  /*e950*/  @!P6 FMUL.FTZ R56, R56, -1.4426950216293334961 ;  /* 0xbfb8aa3b3838e820 */ /* 0x000fe40000410000 */
[----:B------:R-:W-:Y:S01]  /*e960*/  @!P5 FMUL.FTZ R57, R57, -1.4426950216293334961 ;  /* 0xbfb8aa3b3939d820 */ /* 0x000fe20000410000 */
[----:B------:R-:W4:Y:S08]  /*e970*/  @!P1 MUFU.EX2 R55, R55 ;  /* 0x0000003700379308 */ /* 0x000f300000000800 */
[----:B------:R-:W5:Y:S08]  /*e980*/  @!P6 MUFU.EX2 R56, R56 ;  /* 0x000000380038e308 */ /* 0x000f700000000800 */
[----:B------:R-:W1:Y:S01]  /*e990*/  @!P5 MUFU.EX2 R57, R57 ;  /* 0x000000390039d308 */ /* 0x000e620000000800 */
[----:B----4-:R-:W-:-:S07]  /*e9a0*/  @!P1 FADD.FTZ R55, R55, 1 ;  /* 0x3f80000037379421 */ /* 0x010fce0000010000 */
[----:B------:R-:W4:Y:S01]  /*e9b0*/  @!P1 MUFU.RCP R60, R55 ;  /* 0x00000037003c9308 */ /* 0x000f220000001000 */
[----:B-----5:R-:W-:Y:S01]  /*e9c0*/  @!P6 FADD.FTZ R56, R56, 1 ;  /* 0x3f8000003838e421 */ /* 0x020fe20000010000 */
[----:B--2---:R-:W-:Y:S01]  /*e9d0*/  SHF.L.U32 R50, R50, 0x10, RZ ;  /* 0x0000001032327819 */ /* 0x004fe200000006ff */
[----:B-1----:R-:W-:-:S05]  /*e9e0*/  @!P5 FADD.FTZ R57, R57, 1 ;  /* 0x3f8000003939d421 */ /* 0x002fca0000010000 */
[----:B------:R-:W1:Y:S01]  /*e9f0*/  @!P6 MUFU.RCP R59, R56 ;  /* 0x00000038003be308 */ /* 0x000e620000001000 */
[----:B---3--:R-:W-:Y:S01]  /*ea00*/  SHF.L.U32 R52, R52, 0x10, RZ ;  /* 0x0000001034347819 */ /* 0x008fe200000006ff */
[----:B------:R-:W-:Y:S01]  /*ea10*/  FADD.FTZ R50, R50, UR5 ;  /* 0x0000000532327e21 */ /* 0x000fe20008010000 */
[----:B------:R-:W-:-:S05]  /*ea20*/  SHF.L.U32 R45, R45, 0x10, RZ ;  /* 0x000000102d2d7819 */ /* 0x000fca00000006ff */
[----:B------:R-:W2:Y:S01]  /*ea30*/  @!P5 MUFU.RCP R62, R57 ;  /* 0x00000039003ed308 */ /* 0x000ea20000001000 */
[----:B------:R-:W-:Y:S01]  /*ea40*/  SHF.L.U32 R53, R53, 0x10, RZ ;  /* 0x0000001035357819 */ /* 0x000fe200000006ff */
[----:B------:R-:W-:Y:S01]  /*ea50*/  FADD.FTZ R52, R52, UR5 ;  /* 0x0000000534347e21 */ /* 0x000fe20008010000 */
[----:B------:R-:W-:Y:S01]  /*ea60*/  SHF.L.U32 R54, R54, 0x10, RZ ;  /* 0x0000001036367819 */ /* 0x000fe200000006ff */
[----:B------:R-:W-:Y:S01]  /*ea70*/  FADD.FTZ R45, R45, UR5 ;  /* 0x000000052d2d7e21 */ /* 0x000fe20008010000 */
[----:B------:R-:W-:Y:S01]  /*ea80*/  FSETP.GTU.FTZ.AND P2, PT, R50, 20, PT ;  /* 0x41a000003200780b */ /* 0x000fe20003f5c000 */
[----:B----4-:R-:W-:Y:S01]  /*ea90*/  @!P1 FMUL.FTZ R33, R33, R60 ;  /* 0x0000003c21219220 */ /* 0x010fe20000410000 */
[----:B------:R-:W-:Y:S01]  /*eaa0*/  FADD.FTZ R53, R53, UR5 ;  /* 0x0000000535357e21 */ /* 0x000fe20008010000 */
[----:B------:R-:W-:Y:S01]  /*eab0*/  FADD.FTZ R54, R54, UR5 ;  /* 0x0000000536367e21 */ /* 0x000fe20008010000 */
[----:B------:R-:W-:Y:S02]  /*eac0*/  FSETP.GTU.FTZ.AND P1, PT, R52, 20, PT ;  /* 0x41a000003400780b */ /* 0x000fe40003f3c000 */
[----:B------:R-:W-:Y:S01]  /*ead0*/  FSETP.GTU.FTZ.AND P3, PT, R45, 20, PT ;  /* 0x41a000002d00780b */ /* 0x000fe20003f7c000 */
[----:B-1----:R-:W-:Y:S01]  /*eae0*/  @!P6 FMUL.FTZ R34, R34, R59 ;  /* 0x0000003b2222e220 */ /* 0x002fe20000410000 */
[----:B------:R-:W-:Y:S01]  /*eaf0*/  FSETP.GTU.FTZ.AND P6, PT, R53, 20, PT ;  /* 0x41a000003500780b */ /* 0x000fe20003fdc000 */
[----:B--2---:R-:W-:Y:S01]  /*eb00*/  @!P5 FMUL.FTZ R35, R35, R62 ;  /* 0x0000003e2323d220 */ /* 0x004fe20000410000 */
[----:B------:R-:W-:-:S03]  /*eb10*/  FSETP.GTU.FTZ.AND P5, PT, R54, 20, PT ;  /* 0x41a000003600780b */ /* 0x000fc60003fbc000 */
[----:B------:R-:W-:Y:S01]  /*eb20*/  @!P2 FMUL.FTZ R50, R50, -1.4426950216293334961 ;  /* 0xbfb8aa3b3232a820 */ /* 0x000fe20000410000 */
[----:B------:R-:W-:-:S03]  /*eb30*/  SHF.L.U32 R40, R40, 0x10, RZ ;  /* 0x0000001028287819 */ /* 0x000fc600000006ff */
[----:B------:R-:W-:Y:S02]  /*eb40*/  @!P1 FMUL.FTZ R52, R52, -1.4426950216293334961 ;  /* 0xbfb8aa3b34349820 */ /* 0x000fe40000410000 */
[----:B------:R-:W-:Y:S01]  /*eb50*/  @!P3 FMUL.FTZ R45, R45, -1.4426950216293334961 ;  /* 0xbfb8aa3b2d2db820 */ /* 0x000fe20000410000 */
[----:B------:R-:W-:Y:S01]  /*eb60*/  FADD.FTZ R40, R40, UR5 ;  /* 0x0000000528287e21 */ /* 0x000fe20008010000 */
[----:B------:R-:W1:Y:S01]  /*eb70*/  @!P2 MUFU.EX2 R50, R50 ;  /* 0x000000320032a308 */ /* 0x000e620000000800 */
[----:B------:R-:W-:-:S03]  /*eb80*/  @!P6 FMUL.FTZ R53, R53, -1.4426950216293334961 ;  /* 0xbfb8aa3b3535e820 */ /* 0x000fc60000410000 */
[----:B------:R-:W-:Y:S01]  /*eb90*/  FSETP.GTU.FTZ.AND P4, PT, R40, 20, PT ;  /* 0x41a000002800780b */ /* 0x000fe20003f9c000 */
[----:B------:R-:W-:Y:S01]  /*eba0*/  @!P5 FMUL.FTZ R54, R54, -1.4426950216293334961 ;  /* 0xbfb8aa3b3636d820 */ /* 0x000fe20000410000 */
[----:B------:R-:W-:Y:S02]  /*ebb0*/  SHF.L.U32 R55, R91, 0x4, RZ ;  /* 0x000000045b377819 */ /* 0x000fe400000006ff */
[----:B------:R-:W2:Y:S02]  /*ebc0*/  @!P1 MUFU.EX2 R52, R52 ;  /* 0x0000003400349308 */ /* 0x000ea40000000800 */
[----:B------:R-:W-:-:S06]  /*ebd0*/  LOP3.LUT R55, R55, 0xfffffe00, RZ, 0xc0, !PT ;  /* 0xfffffe0037377812 */ /* 0x000fcc00078ec0ff */
[----:B------:R-:W3:Y:S01]  /*ebe0*/  @!P3 MUFU.EX2 R45, R45 ;  /* 0x0000002d002db308 */ /* 0x000ee20000000800 */
[----:B------:R-:W-:-:S07]  /*ebf0*/  LEA R92, R90, R55, 0x4 ;  /* 0x000000375a5c7211 */ /* 0x000fce00078e20ff */
[----:B------:R-:W4:Y:S08]  /*ec00*/  @!P6 MUFU.EX2 R53, R53 ;  /* 0x000000350035e308 */ /* 0x000f300000000800 */
[----:B------:R-:W5:Y:S01]  /*ec10*/  @!P5 MUFU.EX2 R54, R54 ;  /* 0x000000360036d308 */ /* 0x000f620000000800 */
[----:B------:R-:W-:Y:S01]  /*ec20*/  @!P4 FMUL.FTZ R40, R40, -1.4426950216293334961 ;  /* 0xbfb8aa3b2828c820 */ /* 0x000fe20000410000 */
[----:B-1----:R-:W-:Y:S01]  /*ec30*/  @!P2 FADD.FTZ R50, R50, 1 ;  /* 0x3f8000003232a421 */ /* 0x002fe20000010000 */
[----:B------:R-:W-:Y:S01]  /*ec40*/  IADD3 R79, R92, 0xe, RZ ;  /* 0x0000000e5c4f7810 */ /* 0x000fe20007ffe0ff */
[----:B--2---:R-:W-:Y:S01]  /*ec50*/  @!P1 FADD.FTZ R52, R52, 1 ;  /* 0x3f80000034349421 */ /* 0x004fe20000010000 */
[----:B------:R-:W-:Y:S01]  /*ec60*/  FSETP.GTU.FTZ.AND P0, PT, R58, 20, PT ;  /* 0x41a000003a00780b */ /* 0x000fe20003f1c000 */
[----:B---3--:R-:W-:-:S02]  /*ec70*/  @!P3 FADD.FTZ R45, R45, 1 ;  /* 0x3f8000002d2db421 */ /* 0x008fc40000010000 */
[----:B------:R1:W-:Y:S01]  /*ec80*/  @!P2 MUFU.RCP R84, R50 ;  /* 0x000000320054a308 */ /* 0x0003e20000001000 */
[----:B----4-:R-:W-:-:S07]  /*ec90*/  @!P6 FADD.FTZ R53, R53, 1 ;  /* 0x3f8000003535e421 */ /* 0x010fce0000010000 */
[----:B------:R-:W2:Y:S01]  /*eca0*/  @!P4 MUFU.EX2 R40, R40 ;  /* 0x000000280028c308 */ /* 0x000ea20000000800 */
[----:B-1----:R-:W-:Y:S01]  /*ecb0*/  LEA.HI.SX32 R50, R79, R92, 0x1b ;  /* 0x0000005c4f327211 */ /* 0x002fe200078fdaff */
[----:B-----5:R-:W-:-:S06]  /*ecc0*/  @!P5 FADD.FTZ R54, R54, 1 ;  /* 0x3f8000003636d421 */ /* 0x020fcc0000010000 */
[----:B------:R1:W-:Y:S01]  /*ecd0*/  @!P1 MUFU.RCP R86, R52 ;  /* 0x0000003400569308 */ /* 0x0003e20000001000 */
[----:B------:R-:W-:Y:S01]  /*ece0*/  @!P0 FMUL.FTZ R58, R58, -1.4426950216293334961 ;  /* 0xbfb8aa3b3a3a8820 */ /* 0x000fe20000410000 */
[----:B-1----:R-:W-:-:S06]  /*ecf0*/  LEA R52, R50, R89, 0x1 ;  /* 0x0000005932347211 */ /* 0x002fcc00078e08ff */
[----:B------:R-:W1:Y:S01]  /*ed00*/  @!P3 MUFU.RCP R45, R45 ;  /* 0x0000002d002db308 */ /* 0x000e620000001000 */
[----:B------:R-:W-:Y:S02]  /*ed10*/  F2FP.BF16.F32.PACK_AB R50, R29, R30 ;  /* 0x0000001e1d32723e */ /* 0x000fe400000010ff */
[----:B------:R-:W3:Y:S05]  /*ed20*/  LDS.U16 R29, [R88+0x16] ;  /* 0x00001600581d7984 */ /* 0x000eea0000000400 */
[----:B------:R-:W4:Y:S01]  /*ed30*/  @!P6 MUFU.RCP R53, R53 ;  /* 0x000000350035e308 */ /* 0x000f220000001000 */
[----:B--2---:R-:W-:Y:S01]  /*ed40*/  @!P4 FADD.FTZ R40, R40, 1 ;  /* 0x3f8000002828c421 */ /* 0x004fe20000010000 */
[C---:B------:R-:W-:Y:S01]  /*ed50*/  IADD3 R57, R92.reuse, 0x2, RZ ;  /* 0x000000025c397810 */ /* 0x040fe20007ffe0ff */
[----:B------:R-:W-:Y:S05]  /*ed60*/  LDS.U16 R30, [R88+0x18] ;  /* 0x00001800581e7984 */ /* 0x000fea0000000400 */
[----:B------:R-:W2:Y:S01]  /*ed70*/  @!P5 MUFU.RCP R54, R54 ;  /* 0x000000360036d308 */ /* 0x000ea20000001000 */
[----:B------:R-:W-:Y:S01]  /*ed80*/  IADD3 R55, R92, 0x1, RZ ;  /* 0x000000015c377810 */ /* 0x000fe20007ffe0ff */
[----:B-1----:R-:W-:-:S02]  /*ed90*/  @!P3 FMUL.FTZ R38, R38, R45 ;  /* 0x0000002d2626b220 */ /* 0x002fc40000410000 */
[----:B------:R-:W1:Y:S04]  /*eda0*/  LDS.U16 R45, [R88+0x1e] ;  /* 0x00001e00582d7984 */ /* 0x000e680000000400 */
[----:B------:R-:W5:Y:S01]  /*edb0*/  @!P0 MUFU.EX2 R58, R58 ;  /* 0x0000003a003a8308 */ /* 0x000f620000000800 */
[----:B------:R-:W-:Y:S01]  /*edc0*/  LEA.HI.SX32 R56, R55, R92, 0x1b ;  /* 0x0000005c37387211 */ /* 0x000fe200078fdaff */
[----:B----4-:R-:W-:-:S06]  /*edd0*/  @!P6 FMUL.FTZ R42, R42, R53 ;  /* 0x000000352a2ae220 */ /* 0x010fcc0000410000 */
[----:B------:R4:W-:Y:S01]  /*ede0*/  @!P4 MUFU.RCP R82, R40 ;  /* 0x000000280052c308 */ /* 0x0009e20000001000 */
[----:B--2---:R-:W-:Y:S01]  /*edf0*/  @!P5 FMUL.FTZ R43, R43, R54 ;  /* 0x000000362b2bd220 */ /* 0x004fe20000410000 */
[C---:B------:R-:W-:Y:S02]  /*ee00*/  PRMT R53, R32.reuse, 0x7610, R53 ;  /* 0x0000761020357816 */ /* 0x040fe40000000035 */
[----:B------:R-:W-:Y:S02]  /*ee10*/  PRMT R54, R32, 0x7632, R54 ;  /* 0x0000763220367816 */ /* 0x000fe40000000036 */
[----:B------:R-:W2:Y:S01]  /*ee20*/  LDS.U16 R32, [R88+0x1a] ;  /* 0x00001a0058207984 */ /* 0x000ea20000000400 */
[----:B----4-:R-:W-:-:S04]  /*ee30*/  LEA.HI.SX32 R40, R57, R92, 0x1b ;  /* 0x0000005c39287211 */ /* 0x010fc800078fdaff */
[----:B------:R-:W-:Y:S02]  /*ee40*/  LEA R55, R40, R89, 0x1 ;  /* 0x0000005928377211 */ /* 0x000fe400078e08ff */
[----:B------:R-:W4:Y:S01]  /*ee50*/  LDS.U16 R40, [R88+0x1c] ;  /* 0x00001c0058287984 */ /* 0x000f220000000400 */
[----:B------:R-:W-:Y:S01]  /*ee60*/  BAR.SYNC.DEFER_BLOCKING 0x0 ;  /* 0x0000000000007b1d */ /* 0x000fe20000010000 */
[----:B-----5:R-:W-:-:S05]  /*ee70*/  @!P0 FADD.FTZ R58, R58, 1 ;  /* 0x3f8000003a3a8421 */ /* 0x020fca0000010000 */
[----:B------:R5:W0:Y:S01]  /*ee80*/  @!P0 MUFU.RCP R81, R58 ;  /* 0x0000003a00518308 */ /* 0x000a220000001000 */
[C---:B------:R-:W-:Y:S02]  /*ee90*/  IADD3 R59, R92.reuse, 0x3, RZ ;  /* 0x000000035c3b7810 */ /* 0x040fe40007ffe0ff */
[C---:B------:R-:W-:Y:S02]  /*eea0*/  IADD3 R60, R92.reuse, 0x4, RZ ;  /* 0x000000045c3c7810 */ /* 0x040fe40007ffe0ff */
[C---:B------:R-:W-:Y:S02]  /*eeb0*/  IADD3 R61, R92.reuse, 0x5, RZ ;  /* 0x000000055c3d7810 */ /* 0x040fe40007ffe0ff */
[----:B------:R-:W-:Y:S02]  /*eec0*/  IADD3 R63, R92, 0x6, RZ ;  /* 0x000000065c3f7810 */ /* 0x000fe40007ffe0ff */
[----:B------:R-:W-:Y:S02]  /*eed0*/  SHF.L.U32 R31, R31, 0x10, RZ ;  /* 0x000000101f1f7819 */ /* 0x000fe400000006ff */
[----:B---3--:R-:W-:-:S02]  /*eee0*/  SHF.L.U32 R29, R29, 0x10, RZ ;  /* 0x000000101d1d7819 */ /* 0x008fc400000006ff */
[C---:B------:R-:W-:Y:S02]  /*eef0*/  IADD3 R65, R92.reuse, 0x7, RZ ;  /* 0x000000075c417810 */ /* 0x040fe40007ffe0ff */
[-C--:B-----5:R-:W-:Y:S02]  /*ef00*/  LEA.HI.SX32 R58, R59, R92.reuse, 0x1b ;  /* 0x0000005c3b3a7211 */ /* 0x0a0fe400078fdaff */
[----:B------:R-:W-:Y:S02]  /*ef10*/  IADD3 R67, R92, 0x8, RZ ;  /* 0x000000085c437810 */ /* 0x000fe40007ffe0ff */
[-C--:B------:R-:W-:Y:S02]  /*ef20*/  LEA.HI.SX32 R60, R60, R92.reuse, 0x1b ;  /* 0x0000005c3c3c7211 */ /* 0x080fe400078fdaff */
[----:B------:R-:W-:Y:S02]  /*ef30*/  IADD3 R69, R92, 0x9, RZ ;  /* 0x000000095c457810 */ /* 0x000fe40007ffe0ff */
[----:B------:R-:W-:-:S02]  /*ef40*/  LEA.HI.SX32 R62, R61, R92, 0x1b ;  /* 0x0000005c3d3e7211 */ /* 0x000fc400078fdaff */
[-C--:B------:R-:W-:Y:S01]  /*ef50*/  LEA R56, R56, R89.reuse, 0x1 ;  /* 0x0000005938387211 */ /* 0x080fe200078e08ff */
[----:B------:R-:W-:Y:S01]  /*ef60*/  FADD.FTZ R31, R31, UR5 ;  /* 0x000000051f1f7e21 */ /* 0x000fe20008010000 */
[C---:B------:R-:W-:Y:S01]  /*ef70*/  IADD3 R71, R92.reuse, 0xa, RZ ;  /* 0x0000000a5c477810 */ /* 0x040fe20007ffe0ff */
[----:B------:R-:W-:Y:S01]  /*ef80*/  FADD.FTZ R29, R29, UR5 ;  /* 0x000000051d1d7e21 */ /* 0x000fe20008010000 */
[-C--:B------:R-:W-:Y:S02]  /*ef90*/  LEA.HI.SX32 R64, R63, R92.reuse, 0x1b ;  /* 0x0000005c3f407211 */ /* 0x080fe400078fdaff */
[----:B------:R-:W-:Y:S02]  /*efa0*/  IADD3 R73, R92, 0xb, RZ ;  /* 0x0000000b5c497810 */ /* 0x000fe40007ffe0ff */
[----:B------:R-:W-:Y:S02]  /*efb0*/  LEA.HI.SX32 R66, R65, R92, 0x1b ;  /* 0x0000005c41427211 */ /* 0x000fe400078fdaff */
[----:B------:R-:W-:-:S02]  /*efc0*/  LEA R58, R58, R89, 0x1 ;  /* 0x000000593a3a7211 */ /* 0x000fc400078e08ff */
[----:B------:R-:W-:Y:S01]  /*efd0*/  PRMT R28, R50, 0x7632, R28 ;  /* 0x00007632321c7816 */ /* 0x000fe2000000001c */
[----:B------:R-:W-:Y:S01]  /*efe0*/  STS.U16 [R88], R53 ;  /* 0x0000003558007388 */ /* 0x000fe20000000400 */
[----:B------:R-:W-:Y:S02]  /*eff0*/  IADD3 R75, R92, 0xc, RZ ;  /* 0x0000000c5c4b7810 */ /* 0x000fe40007ffe0ff */
[-C--:B------:R-:W-:Y:S02]  /*f000*/  LEA.HI.SX32 R68, R67, R92.reuse, 0x1b ;  /* 0x0000005c43447211 */ /* 0x080fe400078fdaff */
[----:B------:R-:W-:Y:S01]  /*f010*/  LEA R60, R60, R89, 0x1 ;  /* 0x000000593c3c7211 */ /* 0x000fe200078e08ff */
[----:B------:R-:W-:Y:S01]  /*f020*/  STS.U16 [R56+0x2], R54 ;  /* 0x0000023638007388 */ /* 0x000fe20000000400 */
[----:B------:R-:W-:Y:S02]  /*f030*/  IADD3 R77, R92, 0xd, RZ ;  /* 0x0000000d5c4d7810 */ /* 0x000fe40007ffe0ff */
[----:B------:R-:W-:-:S02]  /*f040*/  LEA.HI.SX32 R70, R69, R92, 0x1b ;  /* 0x0000005c45467211 */ /* 0x000fc400078fdaff */
[----:B------:R-:W-:Y:S02]  /*f050*/  LEA R62, R62, R89, 0x1 ;  /* 0x000000593e3e7211 */ /* 0x000fe400078e08ff */
[----:B------:R-:W-:Y:S01]  /*f060*/  PRMT R26, R27, 0x7632, R26 ;  /* 0x000076321b1a7816 */ /* 0x000fe2000000001a */
[----:B0-----:R-:W-:Y:S01]  /*f070*/  @!P0 FMUL.FTZ R36, R36, R81 ;  /* 0x0000005124248220 */ /* 0x001fe20000410000 */
[----:B------:R-:W-:Y:S01]  /*f080*/  LEA.HI.SX32 R72, R71, R92, 0x1b ;  /* 0x0000005c47487211 */ /* 0x000fe200078fdaff */
[----:B------:R-:W-:Y:S01]  /*f090*/  @!P1 FMUL.FTZ R41, R41, R86 ;  /* 0x0000005629299220 */ /* 0x000fe20000410000 */
[-C--:B------:R-:W-:Y:S01]  /*f0a0*/  LEA R64, R64, R89.reuse, 0x1 ;  /* 0x0000005940407211 */ /* 0x080fe200078e08ff */
[----:B------:R-:W-:Y:S01]  /*f0b0*/  STS.U16 [R55+0x4], R50 ;  /* 0x0000043237007388 */ /* 0x000fe20000000400 */
[----:B------:R-:W-:Y:S02]  /*f0c0*/  IADD3 R80, R92, 0xf, RZ ;  /* 0x0000000f5c507810 */ /* 0x000fe40007ffe0ff */
[----:B------:R-:W-:Y:S01]  /*f0d0*/  LEA.HI.SX32 R74, R73, R92, 0x1b ;  /* 0x0000005c494a7211 */ /* 0x000fe200078fdaff */
[----:B------:R-:W-:Y:S01]  /*f0e0*/  STS.U16 [R58+0x6], R28 ;  /* 0x0000061c3a007388 */ /* 0x000fe20000000400 */
[----:B------:R-:W-:-:S02]  /*f0f0*/  LEA R66, R66, R89, 0x1 ;  /* 0x0000005942427211 */ /* 0x000fc400078e08ff */
[----:B------:R-:W-:Y:S01]  /*f100*/  PRMT R24, R25, 0x7632, R24 ;  /* 0x0000763219187816 */ /* 0x000fe20000000018 */
[----:B------:R-:W-:Y:S01]  /*f110*/  STS.U16 [R60+0x8], R27 ;  /* 0x0000081b3c007388 */ /* 0x000fe20000000400 */
[-C--:B------:R-:W-:Y:S02]  /*f120*/  LEA.HI.SX32 R76, R75, R92.reuse, 0x1b ;  /* 0x0000005c4b4c7211 */ /* 0x080fe400078fdaff */
        /* <DEDUP_REMOVED lines=21> */
[----:B------:R-:W-:Y:S01]  /*f280*/  STS.U16 [R72+0x14], R21 ;  /* 0x0000141548007388 */ /* 0x000fe20000000400 */
[----:B-1----:R-:W-:-:S03]  /*f290*/  SHF.L.U32 R45, R45, 0x10, RZ ;  /* 0x000000102d2d7819 */ /* 0x002fc600000006ff */
[----:B------:R1:W-:Y:S01]  /*f2a0*/  STS.U16 [R74+0x16], R20 ;  /* 0x000016144a007388 */ /* 0x0003e20000000400 */
[----:B0-----:R-:W-:-:S03]  /*f2b0*/  PRMT R22, R17, 0x7632, R22 ;  /* 0x0000763211167816 */ /* 0x001fc60000000016 */
[----:B------:R-:W-:Y:S01]  /*f2c0*/  STS.U16 [R76+0x18], R19 ;  /* 0x000018134c007388 */ /* 0x000fe20000000400 */
[----:B------:R-:W-:-:S03]  /*f2d0*/  MOV R26, UR56 ;  /* 0x00000038001a7c02 */ /* 0x000fc60008000f00 */
[----:B------:R-:W-:Y:S01]  /*f2e0*/  STS.U16 [R78+0x1a], R18 ;  /* 0x00001a124e007388 */ /* 0x000fe20000000400 */
[----:B------:R-:W-:Y:S01]  /*f2f0*/  FADD.FTZ R25, R45, UR5 ;  /* 0x000000052d197e21 */ /* 0x000fe20008010000 */
[----:B-1----:R-:W-:Y:S02]  /*f300*/  @!P1 FMUL.FTZ R20, R29, -1.4426950216293334961 ;  /* 0xbfb8aa3b1d149820 */ /* 0x002fe40000410000 */
[----:B------:R0:W-:Y:S04]  /*f310*/  STS.U16 [R52+0x1c], R17 ;  /* 0x00001c1134007388 */ /* 0x0001e80000000400 */
[----:B------:R1:W-:Y:S01]  /*f320*/  STS.U16 [R80+0x1e], R22 ;  /* 0x00001e1650007388 */ /* 0x0003e20000000400 */
[----:B------:R-:W-:Y:S01]  /*f330*/  NOP ;  /* 0x0000000000007918 */ /* 0x000fe20000000000 */
[----:B0-----:R-:W-:-:S02]  /*f340*/  @!P0 FMUL.FTZ R17, R31, -1.4426950216293334961 ;  /* 0xbfb8aa3b1f118820 */ /* 0x001fc40000410000 */
        /* <DEDUP_REMOVED lines=18> */
[----:B--2---:R-:W-:Y:S02]  /*f470*/  SHF.L.U32 R32, R32, 0x10, RZ ;  /* 0x0000001020207819 */ /* 0x004fe400000006ff */
[----:B------:R-:W-:Y:S01]  /*f480*/  MOV R89, UR7 ;  /* 0x0000000700597c02 */ /* 0x000fe20008000f00 */
[----:B------:R-:W-:Y:S01]  /*f490*/  BAR.SYNC.DEFER_BLOCKING 0x0 ;  /* 0x0000000000007b1d */ /* 0x000fe20000010000 */
[----:B------:R-:W-:Y:S01]  /*f4a0*/  FADD.FTZ R30, R30, UR5 ;  /* 0x000000051e1e7e21 */ /* 0x000fe20008010000 */
[----:B------:R-:W-:Y:S01]  /*f4b0*/  FADD.FTZ R32, R32, UR5 ;  /* 0x0000000520207e21 */ /* 0x000fe20008010000 */
[----:B------:R-:W-:-:S03]  /*f4c0*/  @!P2 FMUL.FTZ R39, R39, R84 ;  /* 0x000000542727a220 */ /* 0x000fc60000410000 */
[----:B------:R-:W-:Y:S02]  /*f4d0*/  FSETP.GTU.FTZ.AND P2, PT, R30, 20, PT ;  /* 0x41a000001e00780b */ /* 0x000fe40003f5c000 */
[----:B------:R-:W-:Y:S01]  /*f4e0*/  FSETP.GTU.FTZ.AND P3, PT, R32, 20, PT ;  /* 0x41a000002000780b */ /* 0x000fe20003f7c000 */
[----:B------:R-:W-:Y:S01]  /*f4f0*/  @!P4 FMUL.FTZ R37, R37, R82 ;  /* 0x000000522525c220 */ /* 0x000fe20000410000 */
[----:B-1----:R-:W-:Y:S02]  /*f500*/  MOV R22, UR9 ;  /* 0x0000000900167c02 */ /* 0x002fe40008000f00 */
[----:B------:R-:W-:Y:S01]  /*f510*/  SHF.R.S32.HI R85, RZ, 0x1f, R16 ;  /* 0x0000001fff557819 */ /* 0x000fe20000011410 */
[----:B------:R-:W0:Y:S01]  /*f520*/  LDS R79, [R89+0x840] ;  /* 0x00084000594f7984 */ /* 0x000e220000000800 */
[----:B------:R-:W-:-:S05]  /*f530*/  IADD3 R18, P4, R16, UR9, RZ ;  /* 0x0000000910127c10 */ /* 0x000fca000ff9e0ff */
[----:B------:R-:W-:Y:S01]  /*f540*/  @!P2 FMUL.FTZ R21, R30, -1.4426950216293334961 ;  /* 0xbfb8aa3b1e15a820 */ /* 0x000fe20000410000 */
[----:B----4-:R-:W-:Y:S02]  /*f550*/  SHF.L.U32 R40, R40, 0x10, RZ ;  /* 0x0000001028287819 */ /* 0x010fe400000006ff */
[----:B------:R-:W-:Y:S01]  /*f560*/  LEA.HI.X.SX32 R19, R22, R85, 0x1, P4 ;  /* 0x0000005516137211 */ /* 0x000fe200020f0eff */
[----:B------:R-:W-:Y:S01]  /*f570*/  @!P3 FMUL.FTZ R22, R32, -1.4426950216293334961 ;  /* 0xbfb8aa3b2016b820 */ /* 0x000fe20000410000 */
[----:B------:R-:W1:Y:S01]  /*f580*/  @!P0 MUFU.EX2 R17, R17 ;  /* 0x0000001100118308 */ /* 0x000e620000000800 */
[----:B------:R-:W-:Y:S01]  /*f590*/  FADD.FTZ R40, R40, UR5 ;  /* 0x0000000528287e21 */ /* 0x000fe20008010000 */
[----:B------:R-:W-:-:S06]  /*f5a0*/  FSETP.GTU.FTZ.AND P5, PT, R25, 20, PT ;  /* 0x41a000001900780b */ /* 0x000fcc0003fbc000 */
[----:B------:R-:W2:Y:S01]  /*f5b0*/  @!P1 MUFU.EX2 R20, R20 ;  /* 0x0000001400149308 */ /* 0x000ea20000000800 */
[----:B------:R-:W-:-:S07]  /*f5c0*/  FSETP.GTU.FTZ.AND P4, PT, R40, 20, PT ;  /* 0x41a000002800780b */ /* 0x000fce0003f9c000 */
[----:B------:R-:W3:Y:S08]  /*f5d0*/  @!P2 MUFU.EX2 R21, R21 ;  /* 0x000000150015a308 */ /* 0x000ef00000000800 */
[----:B------:R-:W4:Y:S01]  /*f5e0*/  @!P3 MUFU.EX2 R22, R22 ;  /* 0x000000160016b308 */ /* 0x000f220000000800 */
[----:B------:R-:W-:Y:S01]  /*f5f0*/  @!P5 FMUL.FTZ R25, R25, -1.4426950216293334961 ;  /* 0xbfb8aa3b1919d820 */ /* 0x000fe20000410000 */
[----:B-1----:R-:W-:Y:S01]  /*f600*/  @!P0 FADD.FTZ R17, R17, 1 ;  /* 0x3f80000011118421 */ /* 0x002fe20000010000 */
[----:B------:R-:W-:Y:S01]  /*f610*/  @!P4 FMUL.FTZ R23, R40, -1.4426950216293334961 ;  /* 0xbfb8aa3b2817c820 */ /* 0x000fe20000410000 */
[----:B--2---:R-:W-:Y:S01]  /*f620*/  @!P1 FADD.FTZ R20, R20, 1 ;  /* 0x3f80000014149421 */ /* 0x004fe20000010000 */
[----:B---3--:R-:W-:Y:S01]  /*f630*/  @!P2 FADD.FTZ R21, R21, 1 ;  /* 0x3f8000001515a421 */ /* 0x008fe20000010000 */
[----:B0-----:R-:W-:-:S02]  /*f640*/  ISETP.GE.AND P6, PT, R16, R79, PT ;  /* 0x0000004f1000720c */ /* 0x001fc40003fc6270 */
[----:B------:R0:W1:Y:S01]  /*f650*/  @!P4 MUFU.EX2 R24, R23 ;  /* 0x000000170018c308 */ /* 0x0000620000000800 */
[----:B------:R-:W-:Y:S01]  /*f660*/  UIMAD UR28, UR30, UR34, URZ ;  /* 0x000000221e1c72a4 */ /* 0x000fe2000f8e023f */
[----:B----4-:R-:W-:-:S06]  /*f670*/  @!P3 FADD.FTZ R22, R22, 1 ;  /* 0x3f8000001616b421 */ /* 0x010fcc0000010000 */
[----:B------:R-:W2:Y:S01]  /*f680*/  @!P5 MUFU.EX2 R25, R25 ;  /* 0x000000190019d308 */ /* 0x000ea20000000800 */
[----:B------:R-:W-:Y:S02]  /*f690*/  UIMAD UR30, UR30, UR32, URZ ;  /* 0x000000201e1e72a4 */ /* 0x000fe4000f8e023f */
[----:B------:R-:W-:-:S05]  /*f6a0*/  UIMAD.WIDE.U32 UR8, UR46, UR34, URZ ;  /* 0x000000222e0872a5 */ /* 0x000fca000f8e003f */
[----:B------:R-:W3:Y:S01]  /*f6b0*/  @!P0 MUFU.RCP R17, R17 ;  /* 0x0000001100118308 */ /* 0x000ee20000001000 */
        /* <DEDUP_REMOVED lines=22> */
.L_x_8238:
[----:B------:R-:W-:Y:S05]  /*f820*/  BSYNC B0 ;  /* 0x0000000000007941 */ /* 0x000fea0003800000 */
.L_x_8237:
[----:B01----:R-:W2:Y:S01]  /*f830*/  LDL.LU R23, [R1+0x40] ;  /* 0x0000400001177983 */ /* 0x003ea20000300800 */
        /* <DEDUP_REMOVED lines=63> */
[----:B------:R-:W-:Y:S01]  /*fc30*/  PRMT R32, R20, 0x7610, R32 ;  /* 0x0000761014207816 */ /* 0x000fe20000000020 */
[----:B--2---:R-:W-:Y:S01]  /*fc40*/  FADD.FTZ R17, R33, R23 ;  /* 0x0000001721117221 */ /* 0x004fe20000010000 */
[----:B------:R-:W-:Y:S01]  /*fc50*/  BAR.SYNC.DEFER_BLOCKING 0x0 ;  /* 0x0000000000007b1d */ /* 0x000fe20000010000 */
[----:B------:R-:W-:Y:S02]  /*fc60*/  F2FP.BF16.F32.PACK_AB R33, R34, R33 ;  /* 0x000000212221723e */ /* 0x000fe400000010ff */
[--C-:B------:R-:W-:Y:S01]  /*fc70*/  FADD.FTZ R22, R17, R34.reuse ;  /* 0x0000002211167221 */ /* 0x100fe20000010000 */
[----:B------:R-:W-:Y:S02]  /*fc80*/  PRMT R34, R21, 0x7610, R34 ;  /* 0x0000761015227816 */ /* 0x000fe40000000022 */
[----:B------:R-:W-:Y:S01]  /*fc90*/  PRMT R28, R33, 0x7632, R28 ;  /* 0x00007632211c7816 */ /* 0x000fe2000000001c */
        /* <DEDUP_REMOVED lines=11> */
[----:B------:R0:W-:Y:S03]  /*fd50*/  STS.U16 [R88], R33 ;  /* 0x0000002158007388 */ /* 0x0001e60000000400 */
[----:B------:R-:W-:Y:S01]  /*fd60*/  FADD.FTZ R41, R38, R41 ;  /* 0x0000002926297221 */ /* 0x000fe20000010000 */
[----:B------:R-:W-:Y:S03]  /*fd70*/  STS.U16 [R56+0x2], R28 ;  /* 0x0000021c38007388 */ /* 0x000fe60000000400 */
[----:B------:R-:W-:Y:S01]  /*fd80*/  FADD.FTZ R42, R41, R42 ;  /* 0x0000002a292a7221 */ /* 0x000fe20000010000 */
[----:B------:R1:W-:Y:S01]  /*fd90*/  STS.U16 [R55+0x4], R35 ;  /* 0x0000042337007388 */ /* 0x0003e20000000400 */
[----:B0-----:R-:W-:-:S02]  /*fda0*/  PRMT R33, R20, 0x7632, R33 ;  /* 0x0000763214217816 */ /* 0x001fc40000000021 */
[----:B------:R-:W-:Y:S01]  /*fdb0*/  FADD.FTZ R43, R42, R43 ;  /* 0x0000002b2a2b7221 */ /* 0x000fe20000010000 */
[----:B------:R-:W-:Y:S01]  /*fdc0*/  F2FP.BF16.F32.PACK_AB R20, R46, R44 ;  /* 0x0000002c2e14723e */ /* 0x000fe200000010ff */
[----:B------:R-:W-:Y:S02]  /*fdd0*/  STS.U16 [R58+0x6], R29 ;  /* 0x0000061d3a007388 */ /* 0x000fe40000000400 */
[----:B------:R-:W-:Y:S01]  /*fde0*/  FADD.FTZ R43, R43, R44 ;  /* 0x0000002c2b2b7221 */ /* 0x000fe20000010000 */
[----:B------:R-:W-:Y:S01]  /*fdf0*/  PRMT R36, R20, 0x7610, R36 ;  /* 0x0000761014247816 */ /* 0x000fe20000000024 */
[----:B------:R0:W-:Y:S01]  /*fe00*/  STS.U16 [R60+0x8], R37 ;  /* 0x000008253c007388 */ /* 0x0001e20000000400 */
[----:B-1----:R-:W-:Y:S01]  /*fe10*/  PRMT R35, R21, 0x7632, R35 ;  /* 0x0000763215237816 */ /* 0x002fe20000000023 */
[----:B------:R-:W-:Y:S01]  /*fe20*/  FADD.FTZ R46, R43, R46 ;  /* 0x0000002e2b2e7221 */ /* 0x000fe20000010000 */
[----:B------:R-:W-:Y:S01]  /*fe30*/  F2FP.BF16.F32.PACK_AB R21, R48, R47 ;  /* 0x0000002f3015723e */ /* 0x000fe200000010ff */
[----:B------:R-:W-:Y:S02]  /*fe40*/  STS.U16 [R62+0xa], R31 ;  /* 0x00000a1f3e007388 */ /* 0x000fe40000000400 */
[----:B------:R-:W-:Y:S01]  /*fe50*/  FADD.FTZ R47, R46, R47 ;  /* 0x0000002f2e2f7221 */ /* 0x000fe20000010000 */
[C---:B------:R-:W-:Y:S01]  /*fe60*/  PRMT R24, R21.reuse, 0x7610, R24 ;  /* 0x0000761015187816 */ /* 0x040fe20000000018 */
[----:B------:R-:W-:Y:S01]  /*fe70*/  STS.U16 [R64+0xc], R32 ;  /* 0x00000c2040007388 */ /* 0x000fe20000000400 */
[----:B------:R-:W-:Y:S01]  /*fe80*/  PRMT R26, R21, 0x7632, R26 ;  /* 0x00007632151a7816 */ /* 0x000fe2000000001a */
[----:B------:R-:W-:Y:S01]  /*fe90*/  FADD.FTZ R48, R47, R48 ;  /* 0x000000302f307221 */ /* 0x000fe20000010000 */
[----:B0-----:R-:W-:Y:S01]  /*fea0*/  PRMT R37, R20, 0x7632, R37 ;  /* 0x0000763214257816 */ /* 0x001fe20000000025 */
[----:B------:R-:W-:Y:S01]  /*feb0*/  STS.U16 [R66+0xe], R33 ;  /* 0x00000e2142007388 */ /* 0x000fe20000000400 */
[----:B------:R-:W-:Y:S01]  /*fec0*/  MOV R20, UR56 ;  /* 0x0000003800147c02 */ /* 0x000fe20008000f00 */
[----:B------:R-:W-:-:S02]  /*fed0*/  FADD.FTZ R48, R48, R49 ;  /* 0x0000003130307221 */ /* 0x000fc40000010000 */
        /* <DEDUP_REMOVED lines=49> */
.L_x_8240:
[----:B------:R-:W-:Y:S05]  /*101f0*/  BSYNC B0 ;  /* 0x0000000000007941 */ /* 0x000fea0003800000 */
.L_x_8239:
        /* <DEDUP_REMOVED lines=56> */
.L_x_8108:
[----:B------:R-:W-:Y:S02]  /*10580*/  ULDC.64 UR4, c[0x0][0x3d8] ;  /* 0x0000f60000047ab9 */ /* 0x000fe40000000a00 */
[----:B------:R-:W-:-:S04]  /*10590*/  ISETP.NE.U32.AND P0, PT, RZ, UR4, PT ;  /* 0x00000004ff007c0c */ /* 0x000fc8000bf05070 */
[----:B------:R-:W-:-:S13]  /*105a0*/  ISETP.NE.AND.EX P0, PT, RZ, UR5, PT, P0 ;  /* 0x00000005ff007c0c */ /* 0x000fda000bf05300 */
[----:B------:R-:W-:Y:S05]  /*105b0*/  @!P0 BRA `(.L_x_8242) ;  /* 0x00000000008c8947 */ /* 0x000fea0003800000 */
[----:B------:R-:W2:Y:S01]  /*105c0*/  LDL.LU R2, [R1+0x44] ;  /* 0x0000440001027983 */ /* 0x000ea20000300800 */
[----:B------:R-:W-:Y:S01]  /*105d0*/  BSSY B0, `(.L_x_8242) ;  /* 0x0000021000007945 */ /* 0x000fe20003800000 */
[----:B------:R-:W0:Y:S01]  /*105e0*/  S2R R4, SR_LANEID ;  /* 0x0000000000047919 */ /* 0x000e220000000000 */
[----:B------:R-:W3:Y:S01]  /*105f0*/  S2R R6, SR_TID.X ;  /* 0x0000000000067919 */ /* 0x000ee20000002100 */
[----:B0-----:R-:W-:-:S13]  /*10600*/  ISETP.NE.AND P1, PT, R4, RZ, PT ;  /* 0x000000ff0400720c */ /* 0x001fda0003f25270 */
[----:B------:R-:W0:Y:S01]  /*10610*/  @!P1 S2R R9, SR_CgaCtaId ;  /* 0x0000000000099919 */ /* 0x000e220000008800 */
        /* <DEDUP_REMOVED lines=8> */
[----:B0-----:R-:W-:Y:S01]  /*106a0*/  @!P1 LEA R0, R9, R0, 0x18 ;  /* 0x0000000009009211 */ /* 0x001fe200078ec0ff */
[----:B--2---:R-:W-:Y:S01]  /*106b0*/  @P0 FADD R2, R3, R2 ;  /* 0x0000000203020221 */ /* 0x004fe20000000000 */
        /* <DEDUP_REMOVED lines=18> */
.L_x_8243:
[----:B------:R-:W-:Y:S05]  /*107e0*/  BSYNC B0 ;  /* 0x0000000000007941 */ /* 0x000fea0003800000 */
.L_x_8242:
[----:B------:R-:W-:Y:S01]  /*107f0*/  ULDC.64 UR4, c[0x0][0x3f8] ;  /* 0x0000fe0000047ab9 */ /* 0x000fe20000000a00 */
[----:B------:R-:W-:Y:S01]  /*10800*/  BSSY B0, `(.L_x_8244) ;  /* 0x0000029000007945 */ /* 0x000fe20003800000 */
[----:B------:R-:W-:-:S04]  /*10810*/  ISETP.NE.U32.AND P0, PT, RZ, UR4, PT ;  /* 0x00000004ff007c0c */ /* 0x000fc8000bf05070 */
[----:B------:R-:W-:-:S13]  /*10820*/  ISETP.NE.AND.EX P0, PT, RZ, UR5, PT, P0 ;  /* 0x00000005ff007c0c */ /* 0x000fda000bf05300 */
[----:B------:R-:W-:Y:S05]  /*10830*/  @!P0 BRA `(.L_x_8245) ;  /* 0x0000000000908947 */ /* 0x000fea0003800000 */
[----:B--2---:R-:W2:Y:S01]  /*10840*/  LDL.LU R2, [R1+0x40] ;  /* 0x0000400001027983 */ /* 0x004ea20000300800 */
[----:B0-----:R-:W0:Y:S01]  /*10850*/  S2R R4, SR_LANEID ;  /* 0x0000000000047919 */ /* 0x001e220000000000 */
[----:B------:R-:W3:Y:S01]  /*10860*/  S2R R11, SR_TID.X ;  /* 0x00000000000b7919 */ /* 0x000ee20000002100 */
        /* <DEDUP_REMOVED lines=33> */
.L_x_8245:
[----:B------:R-:W3:Y:S02]  /*10a80*/  S2R R11, SR_TID.X ;  /* 0x00000000000b7919 */ /* 0x000ee40000002100 */
.L_x_8246:
[----:B------:R-:W-:Y:S05]  /*10a90*/  BSYNC B0 ;  /* 0x0000000000007941 */ /* 0x000fea0003800000 */
.L_x_8244:
        /* <DEDUP_REMOVED lines=23> */
.L_x_8248:
[----:B------:R-:W-:Y:S02]  /*10c10*/  LEA R0, R11, UR8, 0x3 ;  /* 0x000000080b007c11 */ /* 0x000fe4000f8e18ff */
[----:B0-23--:R-:W-:Y:S02]  /*10c20*/  MOV R3, UR5 ;  /* 0x0000000500037c02 */ /* 0x00dfe40008000f00 */
        /* <DEDUP_REMOVED lines=30> */
.L_x_8247:
[----:B------:R-:W-:Y:S05]  /*10e10*/  EXIT ;  /* 0x000000000000794d */ /* 0x000fea0003800000 */
.L_x_8145:
[----:B------:R-:W-:Y:S01]  /*10e20*/  HFMA2.MMA R69, -RZ, RZ, 0, 5.9604644775390625e-08 ;  /* 0x00000001ff457435 */ /* 0x000fe200000001ff */
[----:B------:R-:W-:Y:S02]  /*10e30*/  MOV R246, R243 ;  /* 0x000000f300f67202 */ /* 0x000fe40000000f00 */
[----:B------:R-:W-:Y:S02]  /*10e40*/  MOV R68, RZ ;  /* 0x000000ff00447202 */ /* 0x000fe40000000f00 */
[----:B------:R-:W-:-:S07]  /*10e50*/  MOV R71, 0xffffffff ;  /* 0xffffffff00477802 */ /* 0x000fce0000000f00 */
[----:B0-2---:R-:W-:Y:S05]  /*10e60*/  WARPSYNC.COLLECTIVE R71, `(.L_x_8249) ;  /* 0x0000000047087348 */ /* 0x005fea0003c00000 */
[----:B------:R1:W3:Y:S02]  /*10e70*/  SHFL.UP P3, R70, R246, R69, R68 ;  /* 0x04000045f6467389 */ /* 0x0002e40000060044 */
[----:B0123--:R-:W-:Y:S01]  /*10e80*/  ENDCOLLECTIVE ;  /* 0x000000000000791b */ /* 0x00ffe20003800000 */
.L_x_8249:
[----:B------:R-:W-:Y:S02]  /*10e90*/  MOV R246, R239 ;  /* 0x000000ef00f67202 */ /* 0x000fe40000000f00 */
[----:B------:R-:W-:-:S07]  /*10ea0*/  MOV R244, R70 ;  /* 0x0000004600f47202 */ /* 0x000fce0000000f00 */
[----:B------:R-:W-:Y:S05]  /*10eb0*/  WARPSYNC.COLLECTIVE R71, `(.L_x_8250) ;  /* 0x0000000047087348 */ /* 0x000fea0003c00000 */
[----:B------:R0:W1:Y:S02]  /*10ec0*/  SHFL.UP P3, R70, R246, R69, R68 ;  /* 0x04000045f6467389 */ /* 0x0000640000060044 */
[----:B01----:R-:W-:Y:S01]  /*10ed0*/  ENDCOLLECTIVE ;  /* 0x000000000000791b */ /* 0x003fe20003800000 */
.L_x_8250:
[----:B------:R-:W-:Y:S02]  /*10ee0*/  MOV R246, R241 ;  /* 0x000000f100f67202 */ /* 0x000fe40000000f00 */
[----:B------:R-:W-:-:S07]  /*10ef0*/  MOV R245, R70 ;  /* 0x0000004600f57202 */ /* 0x000fce0000000f00 */
[----:B------:R-:W-:Y:S05]  /*10f00*/  WARPSYNC.COLLECTIVE R71, `(.L_x_8251) ;  /* 0x0000000047087348 */ /* 0x000fea0003c00000 */
[----:B------:R0:W1:Y:S02]  /*10f10*/  SHFL.UP P3, R70, R246, R69, R68 ;  /* 0x04000045f6467389 */ /* 0x0000640000060044 */
[----:B01----:R-:W-:Y:S01]  /*10f20*/  ENDCOLLECTIVE ;  /* 0x000000000000791b */ /* 0x003fe20003800000 */
.L_x_8251:
[----:B------:R-:W-:Y:S02]  /*10f30*/  MOV R246, R242 ;  /* 0x000000f200f67202 */ /* 0x000fe40000000f00 */
[----:B------:R-:W-:-:S07]  /*10f40*/  MOV R247, R70 ;  /* 0x0000004600f77202 */ /* 0x000fce0000000f00 */
[----:B------:R-:W-:Y:S05]  /*10f50*/  WARPSYNC.COLLECTIVE R71, `(.L_x_8252) ;  /* 0x0000000047087348 */ /* 0x000fea0003c00000 */
[----:B------:R0:W1:Y:S02]  /*10f60*/  SHFL.UP P3, R70, R246, R69, R68 ;  /* 0x04000045f6467389 */ /* 0x0000640000060044 */
[----:B01----:R-:W-:Y:S01]  /*10f70*/  ENDCOLLECTIVE ;  /* 0x000000000000791b */ /* 0x003fe20003800000 */
.L_x_8252:
        /* <DEDUP_REMOVED lines=19> */
.L_x_8253:
[----:B------:R-:W-:Y:S02]  /*110b0*/  MOV R246, R239 ;  /* 0x000000ef00f67202 */ /* 0x000fe40000000f00 */
[----:B------:R-:W-:-:S07]  /*110c0*/  MOV R245, R70 ;  /* 0x0000004600f57202 */ /* 0x000fce0000000f00 */
[----:B------:R-:W-:Y:S05]  /*110d0*/  WARPSYNC.COLLECTIVE R71, `(.L_x_8254) ;  /* 0x0000000047087348 */ /* 0x000fea0003c00000 */
[----:B------:R0:W1:Y:S02]  /*110e0*/  SHFL.UP P3, R70, R246, R69, R68 ;  /* 0x04000045f6467389 */ /* 0x0000640000060044 */
[----:B01----:R-:W-:Y:S01]  /*110f0*/  ENDCOLLECTIVE ;  /* 0x000000000000791b */ /* 0x003fe20003800000 */
.L_x_8254:
[----:B------:R-:W-:Y:S02]  /*11100*/  MOV R246, R241 ;  /* 0x000000f100f67202 */ /* 0x000fe40000000f00 */
[----:B------:R-:W-:-:S07]  /*11110*/  MOV R247, R70 ;  /* 0x0000004600f77202 */ /* 0x000fce0000000f00 */
[----:B------:R-:W-:Y:S05]  /*11120*/  WARPSYNC.COLLECTIVE R71, `(.L_x_8255) ;  /* 0x0000000047087348 */ /* 0x000fea0003c00000 */
[----:B------:R0:W1:Y:S02]  /*11130*/  SHFL.UP P3, R70, R246, R69, R68 ;  /* 0x04000045f6467389 */ /* 0x0000640000060044 */
[----:B01----:R-:W-:Y:S01]  /*11140*/  ENDCOLLECTIVE ;  /* 0x000000000000791b */ /* 0x003fe20003800000 */
.L_x_8255:
[----:B------:R-:W-:Y:S02]  /*11150*/  MOV R246, R242 ;  /* 0x000000f200f67202 */ /* 0x000fe40000000f00 */
[----:B------:R-:W-:-:S07]  /*11160*/  MOV R244, R70 ;  /* 0x0000004600f47202 */ /* 0x000fce0000000f00 */
[----:B------:R-:W-:Y:S05]  /*11170*/  WARPSYNC.COLLECTIVE R71, `(.L_x_8256) ;  /* 0x0000000047087348 */ /* 0x000fea0003c00000 */
[----:B------:R0:W1:Y:S02]  /*11180*/  SHFL.UP P3, R70, R246, R69, R68 ;  /* 0x04000045f6467389 */ /* 0x0000640000060044 */
[----:B01----:R-:W-:Y:S01]  /*11190*/  ENDCOLLECTIVE ;  /* 0x000000000000791b */ /* 0x003fe20003800000 */
.L_x_8256:
        /* <DEDUP_REMOVED lines=19> */
.L_x_8257:
[----:B------:R-:W-:Y:S02]  /*112d0*/  MOV R246, R239 ;  /* 0x000000ef00f67202 */ /* 0x000fe40000000f00 */
[----:B------:R-:W-:-:S07]  /*112e0*/  MOV R245, R70 ;  /* 0x0000004600f57202 */ /* 0x000fce0000000f00 */
[----:B------:R-:W-:Y:S05]  /*112f0*/  WARPSYNC.COLLECTIVE R71, `(.L_x_8258) ;  /* 0x0000000047087348 */ /* 0x000fea0003c00000 */
[----:B------:R0:W1:Y:S02]  /*11300*/  SHFL.UP P3, R70, R246, R69, R68 ;  /* 0x04000045f6467389 */ /* 0x0000640000060044 */
[----:B01----:R-:W-:Y:S01]  /*11310*/  ENDCOLLECTIVE ;  /* 0x000000000000791b */ /* 0x003fe20003800000 */
.L_x_8258:
[----:B------:R-:W-:Y:S02]  /*11320*/  MOV R246, R241 ;  /* 0x000000f100f67202 */ /* 0x000fe40000000f00 */
[----:B------:R-:W-:-:S07]  /*11330*/  MOV R247, R70 ;  /* 0x0000004600f77202 */ /* 0x000fce0000000f00 */
[----:B------:R-:W-:Y:S05]  /*11340*/  WARPSYNC.COLLECTIVE R71, `(.L_x_8259) ;  /* 0x0000000047087348 */ /* 0x000fea0003c00000 */
[----:B------:R0:W1:Y:S02]  /*11350*/  SHFL.UP P3, R70, R246, R69, R68 ;  /* 0x04000045f6467389 */ /* 0x0000640000060044 */
[----:B01----:R-:W-:Y:S01]  /*11360*/  ENDCOLLECTIVE ;  /* 0x000000000000791b */ /* 0x003fe20003800000 */
.L_x_8259:
[----:B------:R-:W-:Y:S02]  /*11370*/  MOV R246, R242 ;  /* 0x000000f200f67202 */ /* 0x000fe40000000f00 */
[----:B------:R-:W-:-:S07]  /*11380*/  MOV R244, R70 ;  /* 0x0000004600f47202 */ /* 0x000fce0000000f00 */
[----:B------:R-:W-:Y:S05]  /*11390*/  WARPSYNC.COLLECTIVE R71, `(.L_x_8260) ;  /* 0x0000000047087348 */ /* 0x000fea0003c00000 */
[----:B------:R0:W1:Y:S02]  /*113a0*/  SHFL.UP P3, R70, R246, R69, R68 ;  /* 0x04000045f6467389 */ /* 0x0000640000060044 */
[----:B01----:R-:W-:Y:S01]  /*113b0*/  ENDCOLLECTIVE ;  /* 0x000000000000791b */ /* 0x003fe20003800000 */
.L_x_8260:
        /* <DEDUP_REMOVED lines=19> */
.L_x_8261:
[----:B------:R-:W-:Y:S02]  /*114f0*/  MOV R246, R239 ;  /* 0x000000ef00f67202 */ /* 0x000fe40000000f00 */
[----:B------:R-:W-:-:S07]  /*11500*/  MOV R245, R70 ;  /* 0x0000004600f57202 */ /* 0x000fce0000000f00 */
[----:B------:R-:W-:Y:S05]  /*11510*/  WARPSYNC.COLLECTIVE R71, `(.L_x_8262) ;  /* 0x0000000047087348 */ /* 0x000fea0003c00000 */
[----:B------:R0:W1:Y:S02]  /*11520*/  SHFL.UP P3, R70, R246, R69, R68 ;  /* 0x04000045f6467389 */ /* 0x0000640000060044 */
[----:B01----:R-:W-:Y:S01]  /*11530*/  ENDCOLLECTIVE ;  /* 0x000000000000791b */ /* 0x003fe20003800000 */
.L_x_8262:
[----:B------:R-:W-:Y:S02]  /*11540*/  MOV R246, R241 ;  /* 0x000000f100f67202 */ /* 0x000fe40000000f00 */
[----:B------:R-:W-:-:S07]  /*11550*/  MOV R247, R70 ;  /* 0x0000004600f77202 */ /* 0x000fce0000000f00 */
[----:B------:R-:W-:Y:S05]  /*11560*/  WARPSYNC.COLLECTIVE R71, `(.L_x_8263) ;  /* 0x0000000047087348 */ /* 0x000fea0003c00000 */
[----:B------:R0:W1:Y:S02]  /*11570*/  SHFL.UP P3, R70, R246, R69, R68 ;  /* 0x04000045f6467389 */ /* 0x0000640000060044 */
[----:B01----:R-:W-:Y:S01]  /*11580*/  ENDCOLLECTIVE ;  /* 0x000000000000791b */ /* 0x003fe20003800000 */
.L_x_8263:
[----:B------:R-:W-:Y:S02]  /*11590*/  MOV R246, R242 ;  /* 0x000000f200f67202 */ /* 0x000fe40000000f00 */
[----:B------:R-:W-:-:S07]  /*115a0*/  MOV R244, R70 ;  /* 0x0000004600f47202 */ /* 0x000fce0000000f00 */
[----:B------:R-:W-:Y:S05]  /*115b0*/  WARPSYNC.COLLECTIVE R71, `(.L_x_8264) ;  /* 0x0000000047087348 */ /* 0x000fea0003c00000 */
[----:B------:R0:W1:Y:S02]  /*115c0*/  SHFL.UP P3, R70, R246, R69, R68 ;  /* 0x04000045f6467389 */ /* 0x0000640000060044 */
[----:B01----:R-:W-:Y:S01]  /*115d0*/  ENDCOLLECTIVE ;  /* 0x000000000000791b */ /* 0x003fe20003800000 */
.L_x_8264:
        /* <DEDUP_REMOVED lines=19> */
.L_x_8265:
[----:B------:R-:W-:Y:S02]  /*11710*/  MOV R246, R239 ;  /* 0x000000ef00f67202 */ /* 0x000fe40000000f00 */
[----:B------:R-:W-:-:S07]  /*11720*/  MOV R244, R70 ;  /* 0x0000004600f47202 */ /* 0x000fce0000000f00 */
[----:B------:R-:W-:Y:S05]  /*11730*/  WARPSYNC.COLLECTIVE R71, `(.L_x_8266) ;  /* 0x0000000047087348 */ /* 0x000fea0003c00000 */
[----:B------:R0:W1:Y:S02]  /*11740*/  SHFL.UP P3, R70, R246, R69, R68 ;  /* 0x04000045f6467389 */ /* 0x0000640000060044 */
[----:B01----:R-:W-:Y:S01]  /*11750*/  ENDCOLLECTIVE ;  /* 0x000000000000791b */ /* 0x003fe20003800000 */
.L_x_8266:
[----:B------:R-:W-:Y:S02]  /*11760*/  MOV R246, R241 ;  /* 0x000000f100f67202 */ /* 0x000fe40000000f00 */
[----:B------:R-:W-:-:S07]  /*11770*/  MOV R245, R70 ;  /* 0x0000004600f57202 */ /* 0x000fce0000000f00 */
[----:B------:R-:W-:Y:S05]  /*11780*/  WARPSYNC.COLLECTIVE R71, `(.L_x_8267) ;  /* 0x0000000047087348 */ /* 0x000fea0003c00000 */
[----:B------:R0:W1:Y:S02]  /*11790*/  SHFL.UP P3, R70, R246, R69, R68 ;  /* 0x04000045f6467389 */ /* 0x0000640000060044 */
[----:B01----:R-:W-:Y:S01]  /*117a0*/  ENDCOLLECTIVE ;  /* 0x000000000000791b */ /* 0x003fe20003800000 */
.L_x_8267:
[----:B------:R-:W-:Y:S02]  /*117b0*/  MOV R246, R242 ;  /* 0x000000f200f67202 */ /* 0x000fe40000000f00 */
[----:B------:R-:W-:-:S07]  /*117c0*/  MOV R247, R70 ;  /* 0x0000004600f77202 */ /* 0x000fce0000000f00 */
[----:B------:R-:W-:Y:S05]  /*117d0*/  WARPSYNC.COLLECTIVE R71, `(.L_x_8268) ;  /* 0x0000000047087348 */ /* 0x000fea0003c00000 */
[----:B------:R0:W1:Y:S02]  /*117e0*/  SHFL.UP P3, R70, R246, R69, R68 ;  /* 0x04000045f6467389 */ /* 0x0000640000060044 */
[----:B01----:R-:W-:Y:S01]  /*117f0*/  ENDCOLLECTIVE ;  /* 0x000000000000791b */ /* 0x003fe20003800000 */
.L_x_8268:
[----:B------:R-:W-:Y:S01]  /*11800*/  MOV R69, R70 ;  /* 0x0000004600457202 */ /* 0x000fe20000000f00 */
[----:B------:R-:W-:Y:S06]  /*11810*/  BRA `(.L_x_8269) ;  /* 0xffffff6c00247947 */ /* 0x000fec000383ffff */
.L_x_8146:
        /* <DEDUP_REMOVED lines=8> */
.L_x_8271:
[----:B------:R-:W-:Y:S05]  /*118a0*/  BSYNC B0 ;  /* 0x0000000000007941 */ /* 0x000fea0003800000 */
.L_x_8270:
[----:B------:R-:W-:Y:S05]  /*118b0*/  BRA `(.L_x_8272) ;  /* 0xffffff6c00347947 */ /* 0x000fea000383ffff */
.L_x_8147:
        /* <DEDUP_REMOVED lines=8> */
.L_x_8274:
[----:B------:R-:W-:Y:S05]  /*11940*/  BSYNC B0 ;  /* 0x0000000000007941 */ /* 0x000fea0003800000 */
.L_x_8273:
[----:B------:R-:W-:Y:S05]  /*11950*/  BRA `(.L_x_8275) ;  /* 0xffffff6c00147947 */ /* 0x000fea000383ffff */
.L_x_8148:
        /* <DEDUP_REMOVED lines=8> */
.L_x_8277:
[----:B------:R-:W-:Y:S05]  /*119e0*/  BSYNC B0 ;  /* 0x0000000000007941 */ /* 0x000fea0003800000 */
.L_x_8276:
[----:B------:R-:W-:Y:S05]  /*119f0*/  BRA `(.L_x_8278) ;  /* 0xffffff6800f47947 */ /* 0x000fea000383ffff */
.L_x_8149:
        /* <DEDUP_REMOVED lines=8> */
.L_x_8280:
[----:B------:R-:W-:Y:S05]  /*11a80*/  BSYNC B0 ;  /* 0x0000000000007941 */ /* 0x000fea0003800000 */
.L_x_8279:
[----:B------:R-:W-:Y:S05]  /*11a90*/  BRA `(.L_x_8281) ;  /* 0xffffff6800d47947 */ /* 0x000fea000383ffff */
.L_x_8150:
        /* <DEDUP_REMOVED lines=8> */
.L_x_8283:
[----:B------:R-:W-:Y:S05]  /*11b20*/  BSYNC B0 ;  /* 0x0000000000007941 */ /* 0x000fea0003800000 */
.L_x_8282:
        /* <DEDUP_REMOVED lines=8> */
.L_x_8284:
[----:B------:R-:W-:Y:S02]  /*11bb0*/  MOV R246, R241 ;  /* 0x000000f100f67202 */ /* 0x000fe40000000f00 */
[----:B------:R-:W-:-:S07]  /*11bc0*/  MOV R244, R70 ;  /* 0x0000004600f47202 */ /* 0x000fce0000000f00 */
[----:B------:R-:W-:Y:S05]  /*11bd0*/  WARPSYNC.COLLECTIVE R71, `(.L_x_8285) ;  /* 0x0000000047087348 */ /* 0x000fea0003c00000 */
[----:B------:R0:W1:Y:S02]  /*11be0*/  SHFL.UP P3, R70, R246, R69, R68 ;  /* 0x04000045f6467389 */ /* 0x0000640000060044 */
[----:B01----:R-:W-:Y:S01]  /*11bf0*/  ENDCOLLECTIVE ;  /* 0x000000000000791b */ /* 0x003fe20003800000 */
.L_x_8285:
[----:B------:R-:W-:Y:S02]  /*11c00*/  MOV R246, R242 ;  /* 0x000000f200f67202 */ /* 0x000fe40000000f00 */
[----:B------:R-:W-:-:S07]  /*11c10*/  MOV R241, R70 ;  /* 0x0000004600f17202 */ /* 0x000fce0000000f00 */
[----:B------:R-:W-:Y:S05]  /*11c20*/  WARPSYNC.COLLECTIVE R71, `(.L_x_8286) ;  /* 0x0000000047087348 */ /* 0x000fea0003c00000 */
[----:B------:R0:W1:Y:S02]  /*11c30*/  SHFL.UP P3, R70, R246, R69, R68 ;  /* 0x04000045f6467389 */ /* 0x0000640000060044 */
[----:B01----:R-:W-:Y:S01]  /*11c40*/  ENDCOLLECTIVE ;  /* 0x000000000000791b */ /* 0x003fe20003800000 */
.L_x_8286:
[----:B------:R-:W-:Y:S01]  /*11c50*/  HFMA2.MMA R69, -RZ, RZ, 0, 0 ;  /* 0x00000000ff457435 */ /* 0x000fe200000001ff */
[----:B------:R-:W-:Y:S02]  /*11c60*/  MOV R68, 0x1f ;  /* 0x0000001f00447802 */ /* 0x000fe40000000f00 */
[----:B------:R-:W-:Y:S02]  /*11c70*/  MOV R242, R70 ;  /* 0x0000004600f27202 */ /* 0x000fe40000000f00 */
[----:B------:R-:W-:-:S07]  /*11c80*/  MOV R70, R60 ;  /* 0x0000003c00467202 */ /* 0x000fce0000000f00 */
[----:B------:R-:W-:Y:S05]  /*11c90*/  WARPSYNC.COLLECTIVE R71, `(.L_x_8287) ;  /* 0x0000000047087348 */ /* 0x000fea0003c00000 */
[----:B------:R0:W1:Y:S02]  /*11ca0*/  SHFL.IDX P3, R239, R70, R69, R68 ;  /* 0x0000004546ef7389 */ /* 0x0000640000060044 */
[----:B01----:R-:W-:Y:S01]  /*11cb0*/  ENDCOLLECTIVE ;  /* 0x000000000000791b */ /* 0x003fe20003800000 */
.L_x_8287:
[----:B------:R-:W-:Y:S02]  /*11cc0*/  MOV R70, R61 ;  /* 0x0000003d00467202 */ /* 0x000fe40000000f00 */
[----:B------:R-:W-:-:S07]  /*11cd0*/  MOV R60, R239 ;  /* 0x000000ef003c7202 */ /* 0x000fce0000000f00 */
[----:B------:R-:W-:Y:S05]  /*11ce0*/  WARPSYNC.COLLECTIVE R71, `(.L_x_8288) ;  /* 0x0000000047087348 */ /* 0x000fea0003c00000 */
[----:B------:R0:W1:Y:S02]  /*11cf0*/  SHFL.IDX P3, R239, R70, R69, R68 ;  /* 0x0000004546ef7389 */ /* 0x0000640000060044 */
[----:B01----:R-:W-:Y:S01]  /*11d00*/  ENDCOLLECTIVE ;  /* 0x000000000000791b */ /* 0x003fe20003800000 */
.L_x_8288:
[----:B------:R-:W-:Y:S02]  /*11d10*/  MOV R70, R62 ;  /* 0x0000003e00467202 */ /* 0x000fe40000000f00 */
[----:B------:R-:W-:-:S07]  /*11d20*/  MOV R61, R239 ;  /* 0x000000ef003d7202 */ /* 0x000fce0000000f00 */
[----:B------:R-:W-:Y:S05]  /*11d30*/  WARPSYNC.COLLECTIVE R71, `(.L_x_8289) ;  /* 0x0000000047087348 */ /* 0x000fea0003c00000 */
[----:B------:R0:W1:Y:S02]  /*11d40*/  SHFL.IDX P3, R239, R70, R69, R68 ;  /* 0x0000004546ef7389 */ /* 0x0000640000060044 */
[----:B01----:R-:W-:Y:S01]  /*11d50*/  ENDCOLLECTIVE ;  /* 0x000000000000791b */ /* 0x003fe20003800000 */
.L_x_8289:
[----:B------:R-:W-:Y:S02]  /*11d60*/  MOV R70, R63 ;  /* 0x0000003f00467202 */ /* 0x000fe40000000f00 */
[----:B------:R-:W-:-:S07]  /*11d70*/  MOV R62, R239 ;  /* 0x000000ef003e7202 */ /* 0x000fce0000000f00 */
[----:B------:R-:W-:Y:S05]  /*11d80*/  WARPSYNC.COLLECTIVE R71, `(.L_x_8290) ;  /* 0x0000000047087348 */ /* 0x000fea0003c00000 */
[----:B------:R0:W1:Y:S02]  /*11d90*/  SHFL.IDX P3, R239, R70, R69, R68 ;  /* 0x0000004546ef7389 */ /* 0x0000640000060044 */
[----:B01----:R-:W-:Y:S01]  /*11da0*/  ENDCOLLECTIVE ;  /* 0x000000000000791b */ /* 0x003fe20003800000 */
.L_x_8290:
[----:B------:R-:W-:Y:S01]  /*11db0*/  MOV R63, R239 ;  /* 0x000000ef003f7202 */ /* 0x000fe20000000f00 */
[----:B------:R-:W-:Y:S06]  /*11dc0*/  BRA `(.L_x_8291) ;  /* 0xffffff6800307947 */ /* 0x000fec000383ffff */
.L_x_8152:
        /* <DEDUP_REMOVED lines=8> */
.L_x_8292:
[----:B------:R-:W-:Y:S02]  /*11e50*/  MOV R244, R241 ;  /* 0x000000f100f47202 */ /* 0x000fe40000000f00 */
[----:B------:R-:W-:-:S07]  /*11e60*/  MOV R68, R239 ;  /* 0x000000ef00447202 */ /* 0x000fce0000000f00 */
[----:B------:R-:W-:Y:S05]  /*11e70*/  WARPSYNC.COLLECTIVE R71, `(.L_x_8293) ;  /* 0x0000000047087348 */ /* 0x000fea0003c00000 */
[----:B------:R0:W1:Y:S02]  /*11e80*/  SHFL.DOWN P0, R239, R244, R245, R252 ;  /* 0x080000f5f4ef7389 */ /* 0x00006400000000fc */
[----:B01----:R-:W-:Y:S01]  /*11e90*/  ENDCOLLECTIVE ;  /* 0x000000000000791b */ /* 0x003fe20003800000 */
.L_x_8293:
[----:B------:R-:W-:Y:S02]  /*11ea0*/  MOV R244, R70 ;  /* 0x0000004600f47202 */ /* 0x000fe40000000f00 */
[----:B------:R-:W-:-:S07]  /*11eb0*/  MOV R69, R239 ;  /* 0x000000ef00457202 */ /* 0x000fce0000000f00 */
[----:B------:R-:W-:Y:S05]  /*11ec0*/  WARPSYNC.COLLECTIVE R71, `(.L_x_8294) ;  /* 0x0000000047087348 */ /* 0x000fea0003c00000 */
[----:B------:R0:W1:Y:S02]  /*11ed0*/  SHFL.DOWN P0, R239, R244, R245, R252 ;  /* 0x080000f5f4ef7389 */ /* 0x00006400000000fc */
[----:B01----:R-:W-:Y:S01]  /*11ee0*/  ENDCOLLECTIVE ;  /* 0x000000000000791b */ /* 0x003fe20003800000 */
.L_x_8294:
[----:B------:R-:W-:Y:S02]  /*11ef0*/  MOV R244, R243 ;  /* 0x000000f300f47202 */ /* 0x000fe40000000f00 */
[----:B------:R-:W-:-:S07]  /*11f00*/  MOV R246, R239 ;  /* 0x000000ef00f67202 */ /* 0x000fce0000000f00 */
[----:B------:R-:W-:Y:S05]  /*11f10*/  WARPSYNC.COLLECTIVE R71, `(.L_x_8295) ;  /* 0x0000000047087348 */ /* 0x000fea0003c00000 */
[----:B------:R0:W1:Y:S02]  /*11f20*/  SHFL.DOWN P0, R239, R244, R245, R252 ;  /* 0x080000f5f4ef7389 */ /* 0x00006400000000fc */
[----:B01----:R-:W-:Y:S01]  /*11f30*/  ENDCOLLECTIVE ;  /* 0x000000000000791b */ /* 0x003fe20003800000 */
.L_x_8295:
[----:B------:R-:W-:Y:S01]  /*11f40*/  MOV R71, R239 ;  /* 0x000000ef00477202 */ /* 0x000fe20000000f00 */
[----:B------:R-:W-:Y:S06]  /*11f50*/  BRA `(.L_x_8296) ;  /* 0xffffff7800887947 */ /* 0x000fec000383ffff */
.L_x_8155:
        /* <DEDUP_REMOVED lines=8> */
.L_x_8298:
[----:B------:R-:W-:Y:S05]  /*11fe0*/  BSYNC B0 ;  /* 0x0000000000007941 */ /* 0x000fea0003800000 */
.L_x_8297:
        /* <DEDUP_REMOVED lines=8> */
.L_x_8299:
[----:B------:R-:W-:Y:S02]  /*12070*/  MOV R244, R242 ;  /* 0x000000f200f47202 */ /* 0x000fe40000000f00 */
[----:B------:R-:W-:-:S07]  /*12080*/  MOV R69, R239 ;  /* 0x000000ef00457202 */ /* 0x000fce0000000f00 */
[----:B------:R-:W-:Y:S05]  /*12090*/  WARPSYNC.COLLECTIVE R71, `(.L_x_8300) ;  /* 0x0000000047087348 */ /* 0x000fea0003c00000 */
[----:B------:R0:W1:Y:S02]  /*120a0*/  SHFL.DOWN P0, R239, R244, R245, R252 ;  /* 0x080000f5f4ef7389 */ /* 0x00006400000000fc */
[----:B01----:R-:W-:Y:S01]  /*120b0*/  ENDCOLLECTIVE ;  /* 0x000000000000791b */ /* 0x003fe20003800000 */
.L_x_8300:
[----:B------:R-:W-:Y:S02]  /*120c0*/  MOV R244, R243 ;  /* 0x000000f300f47202 */ /* 0x000fe40000000f00 */
[----:B------:R-:W-:-:S07]  /*120d0*/  MOV R70, R239 ;  /* 0x000000ef00467202 */ /* 0x000fce0000000f00 */
[----:B------:R-:W-:Y:S05]  /*120e0*/  WARPSYNC.COLLECTIVE R71, `(.L_x_8301) ;  /* 0x0000000047087348 */ /* 0x000fea0003c00000 */
[----:B------:R0:W1:Y:S02]  /*120f0*/  SHFL.DOWN P0, R239, R244, R245, R252 ;  /* 0x080000f5f4ef7389 */ /* 0x00006400000000fc */
[----:B01----:R-:W-:Y:S01]  /*12100*/  ENDCOLLECTIVE ;  /* 0x000000000000791b */ /* 0x003fe20003800000 */
.L_x_8301:
[----:B------:R-:W-:Y:S01]  /*12110*/  MOV R71, R239 ;  /* 0x000000ef00477202 */ /* 0x000fe20000000f00 */
[----:B------:R-:W-:Y:S06]  /*12120*/  BRA `(.L_x_8302) ;  /* 0xffffff7800687947 */ /* 0x000fec000383ffff */
.L_x_8158:
        /* <DEDUP_REMOVED lines=8> */
.L_x_8304:
[----:B------:R-:W-:Y:S05]  /*121b0*/  BSYNC B0 ;  /* 0x0000000000007941 */ /* 0x000fea0003800000 */
.L_x_8303:
        /* <DEDUP_REMOVED lines=8> */
.L_x_8305:
[----:B------:R-:W-:Y:S02]  /*12240*/  MOV R244, R242 ;  /* 0x000000f200f47202 */ /* 0x000fe40000000f00 */
[----:B------:R-:W-:-:S07]  /*12250*/  MOV R69, R239 ;  /* 0x000000ef00457202 */ /* 0x000fce0000000f00 */
[----:B------:R-:W-:Y:S05]  /*12260*/  WARPSYNC.COLLECTIVE R71, `(.L_x_8306) ;  /* 0x0000000047087348 */ /* 0x000fea0003c00000 */
[----:B------:R0:W1:Y:S02]  /*12270*/  SHFL.DOWN P0, R239, R244, R245, R252 ;  /* 0x080000f5f4ef7389 */ /* 0x00006400000000fc */
[----:B01----:R-:W-:Y:S01]  /*12280*/  ENDCOLLECTIVE ;  /* 0x000000000000791b */ /* 0x003fe20003800000 */
.L_x_8306:
[----:B------:R-:W-:Y:S02]  /*12290*/  MOV R244, R243 ;  /* 0x000000f300f47202 */ /* 0x000fe40000000f00 */
[----:B------:R-:W-:-:S07]  /*122a0*/  MOV R70, R239 ;  /* 0x000000ef00467202 */ /* 0x000fce0000000f00 */
[----:B------:R-:W-:Y:S05]  /*122b0*/  WARPSYNC.COLLECTIVE R71, `(.L_x_8307) ;  /* 0x0000000047087348 */ /* 0x000fea0003c00000 */
[----:B------:R0:W1:Y:S02]  /*122c0*/  SHFL.DOWN P0, R239, R244, R245, R252 ;  /* 0x080000f5f4ef7389 */ /* 0x00006400000000fc */
[----:B01----:R-:W-:Y:S01]  /*122d0*/  ENDCOLLECTIVE ;  /* 0x000000000000791b */ /* 0x003fe20003800000 */
.L_x_8307:
[----:B------:R-:W-:Y:S01]  /*122e0*/  MOV R71, R239 ;  /* 0x000000ef00477202 */ /* 0x000fe20000000f00 */
[----:B------:R-:W-:Y:S06]  /*122f0*/  BRA `(.L_x_8308) ;  /* 0xffffff7800487947 */ /* 0x000fec000383ffff */
.L_x_8161:
        /* <DEDUP_REMOVED lines=8> */
.L_x_8310:
[----:B------:R-:W-:Y:S05]  /*12380*/  BSYNC B0 ;  /* 0x0000000000007941 */ /* 0x000fea0003800000 */
.L_x_8309:
        /* <DEDUP_REMOVED lines=8> */
.L_x_8311:
[----:B------:R-:W-:Y:S02]  /*12410*/  MOV R244, R242 ;  /* 0x000000f200f47202 */ /* 0x000fe40000000f00 */
[----:B------:R-:W-:-:S07]  /*12420*/  MOV R69, R239 ;  /* 0x000000ef00457202 */ /* 0x000fce0000000f00 */
[----:B------:R-:W-:Y:S05]  /*12430*/  WARPSYNC.COLLECTIVE R71, `(.L_x_8312) ;  /* 0x0000000047087348 */ /* 0x000fea0003c00000 */
[----:B------:R0:W1:Y:S02]  /*12440*/  SHFL.DOWN P0, R239, R244, R245, R252 ;  /* 0x080000f5f4ef7389 */ /* 0x00006400000000fc */
[----:B01----:R-:W-:Y:S01]  /*12450*/  ENDCOLLECTIVE ;  /* 0x000000000000791b */ /* 0x003fe20003800000 */
.L_x_8312:
[----:B------:R-:W-:Y:S02]  /*12460*/  MOV R244, R243 ;  /* 0x000000f300f47202 */ /* 0x000fe40000000f00 */
[----:B------:R-:W-:-:S07]  /*12470*/  MOV R70, R239 ;  /* 0x000000ef00467202 */ /* 0x000fce0000000f00 */
[----:B------:R-:W-:Y:S05]  /*12480*/  WARPSYNC.COLLECTIVE R71, `(.L_x_8313) ;  /* 0x0000000047087348 */ /* 0x000fea0003c00000 */
[----:B------:R0:W1:Y:S02]  /*12490*/  SHFL.DOWN P0, R239, R244, R245, R252 ;  /* 0x080000f5f4ef7389 */ /* 0x00006400000000fc */
[----:B01----:R-:W-:Y:S01]  /*124a0*/  ENDCOLLECTIVE ;  /* 0x000000000000791b */ /* 0x003fe20003800000 */
.L_x_8313:
[----:B------:R-:W-:Y:S01]  /*124b0*/  MOV R71, R239 ;  /* 0x000000ef00477202 */ /* 0x000fe20000000f00 */
[----:B------:R-:W-:Y:S06]  /*124c0*/  BRA `(.L_x_8314) ;  /* 0xffffff7800287947 */ /* 0x000fec000383ffff */
.L_x_8164:
        /* <DEDUP_REMOVED lines=8> */
.L_x_8316:
[----:B------:R-:W-:Y:S05]  /*12550*/  BSYNC B0 ;  /* 0x0000000000007941 */ /* 0x000fea0003800000 */
.L_x_8315:
        /* <DEDUP_REMOVED lines=8> */
.L_x_8317:
[----:B------:R-:W-:Y:S02]  /*125e0*/  MOV R244, R242 ;  /* 0x000000f200f47202 */ /* 0x000fe40000000f00 */
[----:B------:R-:W-:-:S07]  /*125f0*/  MOV R69, R239 ;  /* 0x000000ef00457202 */ /* 0x000fce0000000f00 */
[----:B------:R-:W-:Y:S05]  /*12600*/  WARPSYNC.COLLECTIVE R71, `(.L_x_8318) ;  /* 0x0000000047087348 */ /* 0x000fea0003c00000 */
[----:B------:R0:W1:Y:S02]  /*12610*/  SHFL.DOWN P0, R239, R244, R245, R252 ;  /* 0x080000f5f4ef7389 */ /* 0x00006400000000fc */
[----:B01----:R-:W-:Y:S01]  /*12620*/  ENDCOLLECTIVE ;  /* 0x000000000000791b */ /* 0x003fe20003800000 */
.L_x_8318:
[----:B------:R-:W-:Y:S02]  /*12630*/  MOV R244, R243 ;  /* 0x000000f300f47202 */ /* 0x000fe40000000f00 */
[----:B------:R-:W-:-:S07]  /*12640*/  MOV R70, R239 ;  /* 0x000000ef00467202 */ /* 0x000fce0000000f00 */
[----:B------:R-:W-:Y:S05]  /*12650*/  WARPSYNC.COLLECTIVE R71, `(.L_x_8319) ;  /* 0x0000000047087348 */ /* 0x000fea0003c00000 */
[----:B------:R0:W1:Y:S02]  /*12660*/  SHFL.DOWN P0, R239, R244, R245, R252 ;  /* 0x080000f5f4ef7389 */ /* 0x00006400000000fc */
[----:B01----:R-:W-:Y:S01]  /*12670*/  ENDCOLLECTIVE ;  /* 0x000000000000791b */ /* 0x003fe20003800000 */
.L_x_8319:
[----:B------:R-:W-:Y:S01]  /*12680*/  MOV R71, R239 ;  /* 0x000000ef00477202 */ /* 0x000fe20000000f00 */
[----:B------:R-:W-:Y:S06]  /*12690*/  BRA `(.L_x_8320) ;  /* 0xffffff7800087947 */ /* 0x000fec000383ffff */
.L_x_8167:
        /* <DEDUP_REMOVED lines=8> */
.L_x_8322:
[----:B------:R-:W-:Y:S05]  /*12720*/  BSYNC B0 ;  /* 0x0000000000007941 */ /* 0x000fea0003800000 */
.L_x_8321:
        /* <DEDUP_REMOVED lines=10> */
.L_x_8323:
[----:B------:R-:W-:Y:S02]  /*127d0*/  MOV R252, 0x1f ;  /* 0x0000001f00fc7802 */ /* 0x000fe40000000f00 */
[----:B------:R-:W-:Y:S02]  /*127e0*/  MOV R70, R242 ;  /* 0x000000f200467202 */ /* 0x000fe40000000f00 */
[----:B------:R-:W-:-:S07]  /*127f0*/  MOV R247, R239 ;  /* 0x000000ef00f77202 */ /* 0x000fce0000000f00 */
[----:B------:R-:W-:Y:S05]  /*12800*/  WARPSYNC.COLLECTIVE R71, `(.L_x_8324) ;  /* 0x0000000047087348 */ /* 0x000fea0003c00000 */
[----:B------:R0:W1:Y:S02]  /*12810*/  SHFL.IDX P3, R239, R70, R69, R68 ;  /* 0x0000004546ef7389 */ /* 0x0000640000060044 */
[----:B01----:R-:W-:Y:S01]  /*12820*/  ENDCOLLECTIVE ;  /* 0x000000000000791b */ /* 0x003fe20003800000 */
.L_x_8324:
        /* <DEDUP_REMOVED lines=9> */
.L_x_8325:
[----:B------:R-:W-:Y:S02]  /*128c0*/  MOV R70, R64 ;  /* 0x0000004000467202 */ /* 0x000fe40000000f00 */
[----:B------:R-:W-:-:S07]  /*128d0*/  MOV R251, R239 ;  /* 0x000000ef00fb7202 */ /* 0x000fce0000000f00 */
[----:B------:R-:W-:Y:S05]  /*128e0*/  WARPSYNC.COLLECTIVE R71, `(.L_x_8326) ;  /* 0x0000000047087348 */ /* 0x000fea0003c00000 */
[----:B------:R0:W1:Y:S02]  /*128f0*/  SHFL.DOWN P0, R239, R244, R245, R252 ;  /* 0x080000f5f4ef7389 */ /* 0x00006400000000fc */
[----:B01----:R-:W-:Y:S01]  /*12900*/  ENDCOLLECTIVE ;  /* 0x000000000000791b */ /* 0x003fe20003800000 */
.L_x_8326:
[----:B------:R-:W-:Y:S02]  /*12910*/  MOV R244, R241 ;  /* 0x000000f100f47202 */ /* 0x000fe40000000f00 */
[----:B------:R-:W-:-:S07]  /*12920*/  MOV R240, R239 ;  /* 0x000000ef00f07202 */ /* 0x000fce0000000f00 */
[----:B------:R-:W-:Y:S05]  /*12930*/  WARPSYNC.COLLECTIVE R71, `(.L_x_8327) ;  /* 0x0000000047087348 */ /* 0x000fea0003c00000 */
[----:B------:R0:W1:Y:S02]  /*12940*/  SHFL.DOWN P0, R239, R244, R245, R252 ;  /* 0x080000f5f4ef7389 */ /* 0x00006400000000fc */
[----:B01----:R-:W-:Y:S01]  /*12950*/  ENDCOLLECTIVE ;  /* 0x000000000000791b */ /* 0x003fe20003800000 */
.L_x_8327:
[----:B------:R-:W-:Y:S02]  /*12960*/  MOV R244, R242 ;  /* 0x000000f200f47202 */ /* 0x000fe40000000f00 */
[----:B------:R-:W-:-:S07]  /*12970*/  MOV R241, R239 ;  /* 0x000000ef00f17202 */ /* 0x000fce0000000f00 */
[----:B------:R-:W-:Y:S05]  /*12980*/  WARPSYNC.COLLECTIVE R71, `(.L_x_8328) ;  /* 0x0000000047087348 */ /* 0x000fea0003c00000 */
[----:B------:R0:W1:Y:S02]  /*12990*/  SHFL.DOWN P0, R239, R244, R245, R252 ;  /* 0x080000f5f4ef7389 */ /* 0x00006400000000fc */
[----:B01----:R-:W-:Y:S01]  /*129a0*/  ENDCOLLECTIVE ;  /* 0x000000000000791b */ /* 0x003fe20003800000 */
.L_x_8328:
[----:B------:R-:W-:Y:S02]  /*129b0*/  MOV R244, R243 ;  /* 0x000000f300f47202 */ /* 0x000fe40000000f00 */
[----:B------:R-:W-:-:S07]  /*129c0*/  MOV R242, R239 ;  /* 0x000000ef00f27202 */ /* 0x000fce0000000f00 */
[----:B------:R-:W-:Y:S05]  /*129d0*/  WARPSYNC.COLLECTIVE R71, `(.L_x_8329) ;  /* 0x0000000047087348 */ /* 0x000fea0003c00000 */
[----:B------:R0:W1:Y:S02]  /*129e0*/  SHFL.DOWN P0, R239, R244, R245, R252 ;  /* 0x080000f5f4ef7389 */ /* 0x00006400000000fc */
[----:B01----:R-:W-:Y:S01]  /*129f0*/  ENDCOLLECTIVE ;  /* 0x000000000000791b */ /* 0x003fe20003800000 */
.L_x_8329:
[----:B------:R-:W-:-:S07]  /*12a00*/  MOV R243, R239 ;  /* 0x000000ef00f37202 */ /* 0x000fce0000000f00 */
[----:B------:R-:W-:Y:S05]  /*12a10*/  WARPSYNC.COLLECTIVE R71, `(.L_x_8330) ;  /* 0x0000000047087348 */ /* 0x000fea0003c00000 */
[----:B------:R0:W1:Y:S02]  /*12a20*/  SHFL.IDX P3, R239, R70, R69, R68 ;  /* 0x0000004546ef7389 */ /* 0x0000640000060044 */
[----:B01----:R-:W-:Y:S01]  /*12a30*/  ENDCOLLECTIVE ;  /* 0x000000000000791b */ /* 0x003fe20003800000 */
.L_x_8330:
[----:B------:R-:W-:Y:S02]  /*12a40*/  MOV R70, R65 ;  /* 0x0000004100467202 */ /* 0x000fe40000000f00 */
[----:B------:R-:W-:-:S07]  /*12a50*/  MOV R252, R239 ;  /* 0x000000ef00fc7202 */ /* 0x000fce0000000f00 */
[----:B------:R-:W-:Y:S05]  /*12a60*/  WARPSYNC.COLLECTIVE R71, `(.L_x_8331) ;  /* 0x0000000047087348 */ /* 0x000fea0003c00000 */
[----:B------:R0:W1:Y:S02]  /*12a70*/  SHFL.IDX P3, R239, R70, R69, R68 ;  /* 0x0000004546ef7389 */ /* 0x0000640000060044 */
[----:B01----:R-:W-:Y:S01]  /*12a80*/  ENDCOLLECTIVE ;  /* 0x000000000000791b */ /* 0x003fe20003800000 */
.L_x_8331:
[----:B------:R-:W-:Y:S01]  /*12a90*/  MOV R70, R66 ;  /* 0x0000004200467202 */ /* 0x000fe20000000f00 */
[-C--:B------:R-:W-:Y:S01]  /*12aa0*/  FMUL.FTZ R66, R65, R247.reuse ;  /* 0x000000f741427220 */ /* 0x080fe20000410000 */
[----:B------:R-:W-:Y:S01]  /*12ab0*/  FMUL.FTZ R247, R64, R247 ;  /* 0x000000f740f77220 */ /* 0x000fe20000410000 */
[----:B------:R-:W-:-:S07]  /*12ac0*/  MOV R245, R239 ;  /* 0x000000ef00f57202 */ /* 0x000fce0000000f00 */
[----:B------:R-:W-:Y:S05]  /*12ad0*/  WARPSYNC.COLLECTIVE R71, `(.L_x_8332) ;  /* 0x0000000047087348 */ /* 0x000fea0003c00000 */
[----:B------:R0:W1:Y:S02]  /*12ae0*/  SHFL.IDX P3, R239, R70, R69, R68 ;  /* 0x0000004546ef7389 */ /* 0x0000640000060044 */
[----:B01----:R-:W-:Y:S01]  /*12af0*/  ENDCOLLECTIVE ;  /* 0x000000000000791b */ /* 0x003fe20003800000 */
.L_x_8332:
[----:B------:R-:W-:Y:S02]  /*12b00*/  MOV R70, R67 ;  /* 0x0000004300467202 */ /* 0x000fe40000000f00 */
[----:B------:R-:W-:-:S07]  /*12b10*/  MOV R244, R239 ;  /* 0x000000ef00f47202 */ /* 0x000fce0000000f00 */
[----:B------:R-:W-:Y:S05]  /*12b20*/  WARPSYNC.COLLECTIVE R71, `(.L_x_8333) ;  /* 0x0000000047087348 */ /* 0x000fea0003c00000 */
[----:B------:R0:W1:Y:S02]  /*12b30*/  SHFL.IDX P3, R239, R70, R69, R68 ;  /* 0x0000004546ef7389 */ /* 0x0000640000060044 */
[----:B01----:R-:W-:Y:S01]  /*12b40*/  ENDCOLLECTIVE ;  /* 0x000000000000791b */ /* 0x003fe20003800000 */
.L_x_8333:
[----:B------:R-:W-:Y:S01]  /*12b50*/  MOV R71, R239 ;  /* 0x000000ef00477202 */ /* 0x000fe20000000f00 */
[----:B------:R-:W-:Y:S06]  /*12b60*/  BRA `(.L_x_8334) ;  /* 0xffffff7400607947 */ /* 0x000fec000383ffff */
.L_x_8335:
        /* <DEDUP_REMOVED lines=9> */
.L_x_18942:


//--------------------- .text._Z25selective_scan_bwd_kernelI32Selective_Scan_bwd_kernel_traitsILi64ELi16ELb0ELb1ELb0ELb1ELb1EN3c108BFloat16ENS1_7complexIfEEEEv12SSMParamsBwd --------------------------
	.section	.text._Z25selective_scan_bwd_kernelI32Selective_Scan_bwd_kernel_traitsILi64ELi16ELb0ELb1ELb0ELb1ELb1EN3c108BFloat16ENS1_7complexIfEEEEv12SSMParamsBwd,"ax",@progbits
	.align	128
        .global         _Z25selective_scan_bwd_kernelI32Selective_Scan_bwd_kernel_traitsILi64ELi16ELb0ELb1ELb0ELb1ELb1EN3c108BFloat16ENS1_7complexIfEEEEv12SSMParamsBwd
        .type           _Z25selective_scan_bwd_kernelI32Selective_Scan_bwd_kernel_traitsILi64ELi16ELb0ELb1ELb0ELb1ELb1EN3c108BFloat16ENS1_7complexIfEEEEv12SSMParamsBwd,@function
        .size           _Z25selective_scan_bwd_kernelI32Selective_Scan_bwd_kernel_traitsILi64ELi16ELb0ELb1ELb0ELb1ELb1EN3c108BFloat16ENS1_7complexIfEEEEv12SSMParamsBwd,(.L_x_18943 - _Z25selective_scan_bwd_kernelI32Selective_Scan_bwd_kernel_traitsILi64ELi16ELb0ELb1ELb0ELb1ELb1EN3c108BFloat16ENS1_7complexIfEEEEv12SSMParamsBwd)
        .other          _Z25selective_scan_bwd_kernelI32Selective_Scan_bwd_kernel_traitsILi64ELi16ELb0ELb1ELb0ELb1ELb1EN3c108BFloat16ENS1_7complexIfEEEEv12SSMParamsBwd,@"STO_CUDA_ENTRY STV_DEFAULT"
_Z25selective_scan_bwd_kernelI32Selective_Scan_bwd_kernel_traitsILi64ELi16ELb0ELb1ELb0ELb1ELb1EN3c108BFloat16ENS1_7complexIfEEEEv12SSMParamsBwd:
.text._Z25selective_scan_bwd_kernelI32Selective_Scan_bwd_kernel_traitsILi64ELi16ELb0ELb1ELb0ELb1ELb1EN3c108BFloat16ENS1_7complexIfEEEEv12SSMParamsBwd:
        /* <DEDUP_REMOVED lines=161> */
[----:B0-----:R-:W-:Y:S02]  /*0a10*/  SHF.R.S32.HI R3, RZ, 0x1f, R90 ;  /* 0x0000001fff037819 */ /* 0x001fe4000001145a */
[----:B------:R-:W-:Y:S02]  /*0a20*/  LOP3.LUT R238, R90, 0x1f, RZ, 0xc0, !PT ;  /* 0x0000001f5aee7812 */ /* 0x000fe400078ec0ff */
[----:B------:R-:W-:-:S04]  /*0a30*/  LEA.HI R3, R3, R90, RZ, 0x5 ;  /* 0x0000005a03037211 */ /* 0x000fc800078f28ff */
[----:B------:R-:W-:-:S04]  /*0a40*/  SHF.R.S32.HI R3, RZ, 0x5, R3 ;  /* 0x00000005ff037819 */ /* 0x000fc80000011403 */
[----:B--23--:R-:W-:-:S07]  /*0a50*/  LEA R237, R3, UR7, 0x4 ;  /* 0x0000000703ed7c11 */ /* 0x00cfce000f8e20ff */
.L_x_8474:
[----:B------:R-:W-:Y:S01]  /*0a60*/  ULDC UR39, c[0x0][0x224] ;  /* 0x0000890000277ab9 */ /* 0x000fe20000000800 */
[----:B------:R-:W-:Y:S01]  /*0a70*/  SHF.L.U32 R0, R90, 0x4, RZ ;  /* 0x000000045a007819 */ /* 0x000fe200000006ff */
        /* <DEDUP_REMOVED lines=378> */
.L_x_8338:
[----:B------:R-:W-:Y:S05]  /*2220*/  BSYNC B0 ;  /* 0x0000000000007941 */ /* 0x000fea0003800000 */
.L_x_8337:
        /* <DEDUP_REMOVED lines=36> */
.L_x_8340:
[----:B------:R-:W-:Y:S05]  /*2470*/  BSYNC B0 ;  /* 0x0000000000007941 */ /* 0x000fea0003800000 */
.L_x_8339:
        /* <DEDUP_REMOVED lines=36> */
.L_x_8342:
[----:B------:R-:W-:Y:S05]  /*26c0*/  BSYNC B0 ;  /* 0x0000000000007941 */ /* 0x000fea0003800000 */
.L_x_8341:
        /* <DEDUP_REMOVED lines=36> */
.L_x_8344:
[----:B------:R-:W-:Y:S05]  /*2910*/  BSYNC B0 ;  /* 0x0000000000007941 */ /* 0x000fea0003800000 */
.L_x_8343:
        /* <DEDUP_REMOVED lines=36> */
.L_x_8346:
[----:B------:R-:W-:Y:S05]  /*2b60*/  BSYNC B0 ;  /* 0x0000000000007941 */ /* 0x000fea0003800000 */
.L_x_8345:
        /* <DEDUP_REMOVED lines=36> */
.L_x_8348:
[----:B------:R-:W-:Y:S05]  /*2db0*/  BSYNC B0 ;  /* 0x0000000000007941 */ /* 0x000fea0003800000 */
.L_x_8347:
        /* <DEDUP_REMOVED lines=36> */
.L_x_8350:
[----:B------:R-:W-:Y:S05]  /*3000*/  BSYNC B0 ;  /* 0x0000000000007941 */ /* 0x000fea0003800000 */
.L_x_8349:
        /* <DEDUP_REMOVED lines=36> */
.L_x_8352:
[----:B------:R-:W-:Y:S05]  /*3250*/  BSYNC B0 ;  /* 0x0000000000007941 */ /* 0x000fea0003800000 */
.L_x_8351:
[----:B------:R-:W-:Y:S01]  /*3260*/  SHF.L.U32 R3, R3, 0x10, RZ ;  /* 0x0000001003037819 */ /* 0x000fe200000006ff */
[----:B------:R-:W-:Y:S01]  /*3270*/  BSSY B0, `(.L_x_8353) ;  /* 0x0000023000007945 */ /* 0x000fe20003800000 */
[----:B------:R-:W-:-:S03]  /*3280*/  FSETP.GTU.FTZ.AND P4, PT, R52, 20, PT ;  /* 0x41a000003400780b */ /* 0x000fc60003f9c000 */
[----:B0-----:R-:W-:Y:S01]  /*3290*/  FADD.FTZ R51, R3, UR5 ;  /* 0x0000000503337e21 */ /* 0x001fe20008010000 */
        /* <DEDUP_REMOVED lines=32> */
.L_x_8354:
[----:B------:R-:W-:Y:S05]  /*34a0*/  BSYNC B0 ;  /* 0x0000000000007941 */ /* 0x000fea0003800000 */
.L_x_8353:
        /* <DEDUP_REMOVED lines=36> */
.L_x_8356:
[----:B------:R-:W-:Y:S05]  /*36f0*/  BSYNC B0 ;  /* 0x0000000000007941 */ /* 0x000fea0003800000 */
.L_x_8355:
        /* <DEDUP_REMOVED lines=34> */
.L_x_8358:
[----:B------:R-:W-:Y:S05]  /*3920*/  BSYNC B0 ;  /* 0x0000000000007941 */ /* 0x000fea0003800000 */
.L_x_8357:
        /* <DEDUP_REMOVED lines=33> */
.L_x_8360:
[----:B------:R-:W-:Y:S05]  /*3b40*/  BSYNC B0 ;  /* 0x0000000000007941 */ /* 0x000fea0003800000 */
.L_x_8359:
        /* <DEDUP_REMOVED lines=33> */
.L_x_8362:
[----:B------:R-:W-:Y:S05]  /*3d60*/  BSYNC B0 ;  /* 0x0000000000007941 */ /* 0x000fea0003800000 */
.L_x_8361:
        /* <DEDUP_REMOVED lines=33> */
.L_x_8364:
[----:B------:R-:W-:Y:S05]  /*3f80*/  BSYNC B0 ;  /* 0x0000000000007941 */ /* 0x000fea0003800000 */
.L_x_8363:
        /* <DEDUP_REMOVED lines=33> */
.L_x_8366:
[----:B------:R-:W-:Y:S05]  /*41a0*/  BSYNC B0 ;  /* 0x0000000000007941 */ /* 0x000fea0003800000 */
.L_x_8365:
        /* <DEDUP_REMOVED lines=33> */
.L_x_8368:
[----:B------:R-:W-:Y:S05]  /*43c0*/  BSYNC B0 ;  /* 0x0000000000007941 */ /* 0x000fea0003800000 */
.L_x_8367:
        /* <DEDUP_REMOVED lines=34> */
[----:B------:R-:W-:Y:S01]  /*45f0*/  LDS.U16 R93, [R88+0x6] ;  /* 0x00000600585d7984 */ /* 0x000fe20000000400 */
        /* <DEDUP_REMOVED lines=22> */
[----:B------:R-:W-:Y:S01]  /*4760*/  LDS.U16 R92, [R88+0xa] ;  /* 0x00000a00585c7984 */ /* 0x000fe20000000400 */
        /* <DEDUP_REMOVED lines=45> */
[----:B------:R-:W4:Y:S01]  /*4a40*/  @!P1 LDG.E.U16 R34, desc[UR20][R32.64+-0x780] ;  /* 0xfff8801420229981 */ /* 0x000f22000c1e1500 */
        /* <DEDUP_REMOVED lines=8> */
[----:B------:R0:W4:Y:S01]  /*4ad0*/  @!P0 LDG.E.U16 R24, desc[UR20][R30.64] ;  /* 0x000000141e188981 */ /* 0x000122000c1e1500 */
        /* <DEDUP_REMOVED lines=22> */
[----:B------:R-:W-:Y:S01]  /*4c40*/  SHF.L.U32 R93, R93, 0x10, RZ ;  /* 0x000000105d5d7819 */ /* 0x000fe200000006ff */
[----:B------:R-:W2:Y:S01]  /*4c50*/  @!P1 LDG.E.U16 R43, desc[UR20][R32.64+-0x5c0] ;  /* 0xfffa4014202b9981 */ /* 0x000ea2000c1e1500 */
[----:B------:R-:W-:Y:S01]  /*4c60*/  ISETP.GE.AND P1, PT, R14, UR58, PT ;  /* 0x0000003a0e007c0c */ /* 0x000fe2000bf26270 */
[----:B------:R-:W0:Y:S01]  /*4c70*/  S2UR UR9, SR_CgaCtaId ;  /* 0x00000000000979c3 */ /* 0x000e220000008800 */
[----:B------:R-:W-:Y:S01]  /*4c80*/  ISETP.GE.AND P5, PT, R18, UR58, PT ;  /* 0x0000003a12007c0c */ /* 0x000fe2000bfa6270 */
[----:B------:R-:W-:Y:S01]  /*4c90*/  UMOV UR8, 0x400 ;  /* 0x0000040000087882 */ /* 0x000fe20000000000 */
[----:B------:R-:W-:Y:S01]  /*4ca0*/  ISETP.GE.AND P6, PT, R19, UR58, PT ;  /* 0x0000003a13007c0c */ /* 0x000fe2000bfc6270 */
[----:B------:R-:W3:Y:S01]  /*4cb0*/  @!P3 LDG.E.U16 R44, desc[UR20][R32.64+-0x500] ;  /* 0xfffb0014202cb981 */ /* 0x000ee2000c1e1500 */
[----:B------:R-:W-:Y:S01]  /*4cc0*/  PRMT R31, RZ, 0x7610, R31 ;  /* 0x00007610ff1f7816 */ /* 0x000fe2000000001f */
[----:B------:R-:W-:-:S05]  /*4cd0*/  ULDC.64 UR30, c[0x0][0x398] ;  /* 0x0000e600001e7ab9 */ /* 0x000fca0000000a00 */
[----:B------:R-:W3:Y:S04]  /*4ce0*/  @!P2 LDG.E.U16 R31, desc[UR20][R32.64+-0x540] ;  /* 0xfffac014201fa981 */ /* 0x000ee8000c1e1500 */
[----:B------:R-:W3:Y:S04]  /*4cf0*/  @!P1 LDG.E.U16 R30, desc[UR20][R32.64+-0x580] ;  /* 0xfffa8014201e9981 */ /* 0x000ee8000c1e1500 */
[----:B------:R-:W3:Y:S04]  /*4d00*/  @!P5 LDG.E.U16 R46, desc[UR20][R32.64+-0x480] ;  /* 0xfffb8014202ed981 */ /* 0x000ee8000c1e1500 */
[----:B------:R-:W3:Y:S01]  /*4d10*/  @!P6 LDG.E.U16 R60, desc[UR20][R32.64+-0x440] ;  /* 0xfffbc014203ce981 */ /* 0x000ee2000c1e1500 */
[----:B------:R-:W-:-:S02]  /*4d20*/  P2R R69, PR, RZ, 0x2 ;  /* 0x00000002ff457803 */ /* 0x000fc40000000000 */
[----:B------:R-:W-:Y:S01]  /*4d30*/  ISETP.GE.AND P1, PT, R22, UR58, PT ;  /* 0x0000003a16007c0c */ /* 0x000fe2000bf26270 */
        /* <DEDUP_REMOVED lines=11> */
[----:B------:R-:W-:Y:S04]  /*4df0*/  STS.U16 [R138+0x2c0], R31 ;  /* 0x0002c01f8a007388 */ /* 0x000fe80000000400 */
[----:B------:R-:W-:Y:S04]  /*4e00*/  STS.U16 [R136+0x300], R44 ;  /* 0x0003002c88007388 */ /* 0x000fe80000000400 */
        /* <DEDUP_REMOVED lines=51> */
[----:B-----5:R-:W-:-:S05]  /*5140*/  SHF.L.U32 R26, R32, 0x10, RZ ;  /* 0x00000010201a7819 */ /* 0x020fca00000006ff */
[----:B------:R-:W-:Y:S01]  /*5150*/  FMUL.FTZ R101, R26, -1.4426950216293334961 ;  /* 0xbfb8aa3b1a657820 */ /* 0x000fe20000410000 */
[----:B0-----:R-:W-:Y:S01]  /*5160*/  SHF.L.U32 R32, R34, 0x10, RZ ;  /* 0x0000001022207819 */ /* 0x001fe200000006ff */
[----:B------:R-:W-:Y:S01]  /*5170*/  FMUL.FTZ R99, R28, -1.4426950216293334961 ;  /* 0xbfb8aa3b1c637820 */ /* 0x000fe20000410000 */
[----:B------:R-:W-:-:S03]  /*5180*/  SHF.L.U32 R29, R30, 0x10, RZ ;  /* 0x000000101e1d7819 */ /* 0x000fc600000006ff */
[----:B------:R-:W-:Y:S01]  /*5190*/  MUFU.EX2 R101, R101 ;  /* 0x0000006500657308 */ /* 0x000fe20000000800 */
        /* <DEDUP_REMOVED lines=9> */
[----:B------:R-:W0:Y:S01]  /*5230*/  MUFU.EX2 R99, R99 ;  /* 0x0000006300637308 */ /* 0x000e220000000800 */
[----:B------:R-:W-:Y:S01]  /*5240*/  SHF.L.U32 R41, R43, 0x10, RZ ;  /* 0x000000102b297819 */ /* 0x000fe200000006ff */
[----:B------:R-:W-:Y:S01]  /*5250*/  FMUL.FTZ R44, R42, -1.4426950216293334961 ;  /* 0xbfb8aa3b2a2c7820 */ /* 0x000fe20000410000 */
[----:B------:R-:W-:-:S05]  /*5260*/  SHF.L.U32 R43, R45, 0x10, RZ ;  /* 0x000000102d2b7819 */ /* 0x000fca00000006ff */
[----:B------:R-:W-:Y:S01]  /*5270*/  FMUL.FTZ R45, R43, -1.4426950216293334961 ;  /* 0xbfb8aa3b2b2d7820 */ /* 0x000fe20000410000 */
[----:B------:R-:W-:Y:S01]  /*5280*/  MUFU.EX2 R114, R44 ;  /* 0x0000002c00727308 */ /* 0x000fe20000000800 */
[----:B------:R-:W-:Y:S01]  /*5290*/  FMUL.FTZ R100, R24, -1.4426950216293334961 ;  /* 0xbfb8aa3b18647820 */ /* 0x000fe20000410000 */
[----:B-1----:R-:W-:Y:S01]  /*52a0*/  FMUL.FTZ R2, R29, -1.4426950216293334961 ;  /* 0xbfb8aa3b1d027820 */ /* 0x002fe20000410000 */
[----:B------:R-:W-:-:S05]  /*52b0*/  FMUL.FTZ R3, R30, -1.4426950216293334961 ;  /* 0xbfb8aa3b1e037820 */ /* 0x000fca0000410000 */
[----:B------:R-:W-:Y:S01]  /*52c0*/  MUFU.EX2 R117, R45 ;  /* 0x0000002d00757308 */ /* 0x000fe20000000800 */
[----:B0-----:R-:W-:-:S07]  /*52d0*/  FADD.FTZ R99, R99, 1 ;  /* 0x3f80000063637421 */ /* 0x001fce0000010000 */
[----:B------:R-:W-:Y:S08]  /*52e0*/  MUFU.EX2 R100, R100 ;  /* 0x0000006400647308 */ /* 0x000ff00000000800 */
[----:B------:R-:W0:Y:S08]  /*52f0*/  MUFU.EX2 R2, R2 ;  /* 0x0000000200027308 */ /* 0x000e300000000800 */
[----:B------:R-:W-:Y:S01]  /*5300*/  MUFU.EX2 R3, R3 ;  /* 0x0000000300037308 */ /* 0x000fe20000000800 */
[----:B------:R-:W-:Y:S01]  /*5310*/  FMUL.FTZ R102, R31, -1.4426950216293334961 ;  /* 0xbfb8aa3b1f667820 */ /* 0x000fe20000410000 */
[----:B------:R-:W-:-:S06]  /*5320*/  FMUL.FTZ R104, R33, -1.4426950216293334961 ;  /* 0xbfb8aa3b21687820 */ /* 0x000fcc0000410000 */
[----:B------:R-:W-:Y:S01]  /*5330*/  MUFU.EX2 R102, R102 ;  /* 0x0000006600667308 */ /* 0x000fe20000000800 */
[----:B0-----:R-:W-:Y:S01]  /*5340*/  FADD.FTZ R2, R2, 1 ;  /* 0x3f80000002027421 */ /* 0x001fe20000010000 */
[----:B------:R-:W-:-:S06]  /*5350*/  FMUL.FTZ R103, R32, -1.4426950216293334961 ;  /* 0xbfb8aa3b20677820 */ /* 0x000fcc0000410000 */
[----:B------:R-:W0:Y:S01]  /*5360*/  MUFU.EX2 R104, R104 ;  /* 0x0000006800687308 */ /* 0x000e220000000800 */
[----:B------:R-:W-:Y:S01]  /*5370*/  FMUL.FTZ R105, R34, -1.4426950216293334961 ;  /* 0xbfb8aa3b22697820 */ /* 0x000fe20000410000 */
[----:B------:R-:W-:-:S06]  /*5380*/  FMUL.FTZ R107, R37, -1.4426950216293334961 ;  /* 0xbfb8aa3b256b7820 */ /* 0x000fcc0000410000 */
[----:B------:R-:W-:Y:S01]  /*5390*/  MUFU.EX2 R103, R103 ;  /* 0x0000006700677308 */ /* 0x000fe20000000800 */
[----:B------:R-:W-:-:S07]  /*53a0*/  FMUL.FTZ R108, R39, -1.4426950216293334961 ;  /* 0xbfb8aa3b276c7820 */ /* 0x000fce0000410000 */
[----:B------:R-:W-:Y:S01]  /*53b0*/  MUFU.EX2 R105, R105 ;  /* 0x0000006900697308 */ /* 0x000fe20000000800 */
[----:B0-----:R-:W-:Y:S01]  /*53c0*/  FADD.FTZ R104, R104, 1 ;  /* 0x3f80000068687421 */ /* 0x001fe20000010000 */
[----:B------:R-:W-:-:S06]  /*53d0*/  FMUL.FTZ R106, R36, -1.4426950216293334961 ;  /* 0xbfb8aa3b246a7820 */ /* 0x000fcc0000410000 */
[----:B------:R-:W-:Y:S01]  /*53e0*/  MUFU.EX2 R107, R107 ;  /* 0x0000006b006b7308 */ /* 0x000fe20000000800 */
[----:B------:R-:W-:-:S07]  /*53f0*/  FMUL.FTZ R109, R40, -1.4426950216293334961 ;  /* 0xbfb8aa3b286d7820 */ /* 0x000fce0000410000 */
[----:B------:R-:W-:Y:S08]  /*5400*/  MUFU.EX2 R108, R108 ;  /* 0x0000006c006c7308 */ /* 0x000ff00000000800 */
        /* <DEDUP_REMOVED lines=11> */
[----:B------:R2:W-:Y:S01]  /*54c0*/  STS.U16 [R144+0x200], R69 ;  /* 0x0002004590007388 */ /* 0x0005e20000000400 */
[----:B0-----:R-:W-:-:S03]  /*54d0*/  FADD.FTZ R65, R101, 1 ;  /* 0x3f80000065417421 */ /* 0x001fc60000010000 */
        /* <DEDUP_REMOVED lines=8> */
[----:B------:R-:W3:Y:S01]  /*5560*/  LDS.U16 R44, [R88] ;  /* 0x00000000582c7984 */ /* 0x000ee20000000400 */
[----:B------:R-:W4:Y:S03]  /*5570*/  MUFU.RCP R65, R65 ;  /* 0x0000004100417308 */ /* 0x000f260000001000 */
[----:B------:R-:W5:Y:S04]  /*5580*/  LDS.U16 R45, [R88+0x2] ;  /* 0x00000200582d7984 */ /* 0x000f680000000400 */
[----:B------:R-:W5:Y:S01]  /*5590*/  LDS.U16 R46, [R88+0x4] ;  /* 0x00000400582e7984 */ /* 0x000f620000000400 */
[----:B-1----:R4:W1:Y:S03]  /*55a0*/  MUFU.RCP R67, R99 ;  /* 0x0000006300437308 */ /* 0x0028660000001000 */
[----:B------:R-:W5:Y:S04]  /*55b0*/  LDS.U16 R66, [R88+0x8] ;  /* 0x0000080058427984 */ /* 0x000f680000000400 */
[----:B------:R-:W5:Y:S01]  /*55c0*/  LDS.U16 R64, [R88+0x6] ;  /* 0x0000060058407984 */ /* 0x000f620000000400 */
[----:B----4-:R-:W-:Y:S01]  /*55d0*/  FADD.FTZ R99, -R65, 1 ;  /* 0x3f80000041637421 */ /* 0x010fe20000010100 */
[----:B------:R-:W-:Y:S01]  /*55e0*/  FADD.FTZ R63, R100, 1 ;  /* 0x3f800000643f7421 */ /* 0x000fe20000010000 */
[----:B--2---:R-:W-:-:S02]  /*55f0*/  FADD.FTZ R69, R3, 1 ;  /* 0x3f80000003457421 */ /* 0x004fc40000010000 */
[----:B------:R-:W-:Y:S02]  /*5600*/  FFMA.FTZ R101, R26, R99, 1 ;  /* 0x3f8000001a657423 */ /* 0x000fe40000010063 */
[----:B------:R-:W2:Y:S01]  /*5610*/  LDS.U16 R99, [R88+0xe] ;  /* 0x00000e0058637984 */ /* 0x000ea20000000400 */
[----:B------:R-:W4:Y:S01]  /*5620*/  MUFU.RCP R63, R63 ;  /* 0x0000003f003f7308 */ /* 0x000f220000001000 */
[----:B-1----:R-:W-:-:S07]  /*5630*/  FADD.FTZ R3, -R67, 1 ;  /* 0x3f80000043037421 */ /* 0x002fce0000010100 */
[----:B------:R1:W-:Y:S01]  /*5640*/  MUFU.RCP R60, R2 ;  /* 0x00000002003c7308 */ /* 0x0003e20000001000 */
[----:B0-----:R-:W-:Y:S02]  /*5650*/  FFMA.FTZ R95, R28, R3, 1 ;  /* 0x3f8000001c5f7423 */ /* 0x001fe40000010003 */
[----:B------:R-:W-:Y:S04]  /*5660*/  LDS.U16 R3, [R88+0xc] ;  /* 0x00000c0058037984 */ /* 0x000fe80000000400 */
[----:B-1----:R-:W0:Y:S01]  /*5670*/  LDS.U16 R2, [R88+0xa] ;  /* 0x00000a0058027984 */ /* 0x002e220000000400 */
[----:B---3--:R-:W-:Y:S01]  /*5680*/  SHF.L.U32 R44, R44, 0x10, RZ ;  /* 0x000000102c2c7819 */ /* 0x008fe200000006ff */
[----:B------:R-:W1:Y:S01]  /*5690*/  MUFU.RCP R69, R69 ;  /* 0x0000004500457308 */ /* 0x000e620000001000 */
[----:B-----5:R-:W-:Y:S01]  /*56a0*/  SHF.L.U32 R45, R45, 0x10, RZ ;  /* 0x000000102d2d7819 */ /* 0x020fe200000006ff */
[----:B------:R-:W-:Y:S01]  /*56b0*/  FADD.FTZ R62, R102, 1 ;  /* 0x3f800000663e7421 */ /* 0x000fe20000010000 */
[----:B------:R-:W-:Y:S01]  /*56c0*/  SHF.L.U32 R46, R46, 0x10, RZ ;  /* 0x000000102e2e7819 */ /* 0x000fe200000006ff */
[----:B------:R-:W-:Y:S01]  /*56d0*/  FMUL.FTZ R70, R47, R44 ;  /* 0x0000002c2f467220 */ /* 0x000fe20000410000 */
[----:B----4-:R-:W-:Y:S01]  /*56e0*/  FADD.FTZ R97, -R63, 1 ;  /* 0x3f8000003f617421 */ /* 0x010fe20000010100 */
[----:B------:R-:W-:Y:S01]  /*56f0*/  FMUL.FTZ R94, R48, R45 ;  /* 0x0000002d305e7220 */ /* 0x000fe20000410000 */
[----:B------:R-:W-:Y:S01]  /*5700*/  SHF.L.U32 R66, R66, 0x10, RZ ;  /* 0x0000001042427819 */ /* 0x000fe200000006ff */
[----:B------:R-:W-:Y:S01]  /*5710*/  FMUL.FTZ R96, R61, R46 ;  /* 0x0000002e3d607220 */ /* 0x000fe20000410000 */
[----:B------:R-:W-:Y:S01]  /*5720*/  FMUL.FTZ R70, R67, R70 ;  /* 0x0000004643467220 */ /* 0x000fe20000410000 */
[----:B------:R-:W3:Y:S01]  /*5730*/  MUFU.RCP R62, R62 ;  /* 0x0000003e003e7308 */ /* 0x000ee20000001000 */
[----:B------:R-:W-:Y:S01]  /*5740*/  FFMA.FTZ R97, R24, R97, 1 ;  /* 0x3f80000018617423 */ /* 0x000fe20000010061 */
[----:B------:R-:W-:Y:S01]  /*5750*/  FMUL.FTZ R94, R63, R94 ;  /* 0x0000005e3f5e7220 */ /* 0x000fe20000410000 */
[----:B------:R-:W-:Y:S01]  /*5760*/  FMUL.FTZ R96, R65, R96 ;  /* 0x0000006041607220 */ /* 0x000fe20000410000 */
[----:B------:R-:W-:Y:S01]  /*5770*/  FMUL.FTZ R116, R70, R95 ;  /* 0x0000005f46747220 */ /* 0x000fe20000410000 */
[----:B------:R-:W-:Y:S01]  /*5780*/  SHF.L.U32 R64, R64, 0x10, RZ ;  /* 0x0000001040407819 */ /* 0x000fe200000006ff */
[----:B------:R-:W-:Y:S01]  /*5790*/  FMUL.FTZ R119, R94, R97 ;  /* 0x000000615e777220 */ /* 0x000fe20000410000 */
[----:B------:R-:W-:Y:S01]  /*57a0*/  LDS.U16 R102, [R88+0x10] ;  /* 0x0000100058667984 */ /* 0x000fe20000000400 */
[----:B------:R4:W5:Y:S01]  /*57b0*/  MUFU.RCP R70, R104 ;  /* 0x0000006800467308 */ /* 0x0009620000001000 */
[----:B------:R-:W-:Y:S01]  /*57c0*/  FMUL.FTZ R118, R96, R101 ;  /* 0x0000006560767220 */ /* 0x000fe20000410000 */
[----:B------:R-:W-:Y:S01]  /*57d0*/  FADD.FTZ R71, R103, 1 ;  /* 0x3f80000067477421 */ /* 0x000fe20000010000 */
[----:B-1----:R-:W-:Y:S01]  /*57e0*/  FADD.FTZ R97, -R69, 1 ;  /* 0x3f80000045617421 */ /* 0x002fe20000010100 */
[----:B------:R-:W-:Y:S01]  /*57f0*/  FMUL.FTZ R96, R91, R66 ;  /* 0x000000425b607220 */ /* 0x000fe20000410000 */
[----:B----4-:R-:W1:Y:S01]  /*5800*/  LDS.U16 R104, [R88+0x12] ;  /* 0x0000120058687984 */ /* 0x010e620000000400 */
[----:B------:R-:W-:Y:S01]  /*5810*/  FADD.FTZ R94, -R60, 1 ;  /* 0x3f8000003c5e7421 */ /* 0x000fe20000010100 */
[----:B------:R-:W-:Y:S01]  /*5820*/  FMUL.FTZ R95, R93, R64 ;  /* 0x000000405d5f7220 */ /* 0x000fe20000410000 */
[----:B------:R-:W-:Y:S01]  /*5830*/  FFMA.FTZ R97, R30, R97, 1 ;  /* 0x3f8000001e617423 */ /* 0x000fe20000010061 */
[----:B------:R-:W-:Y:S01]  /*5840*/  FMUL.FTZ R96, R69, R96 ;  /* 0x0000006045607220 */ /* 0x000fe20000410000 */
[----:B------:R-:W4:Y:S01]  /*5850*/  MUFU.RCP R71, R71 ;  /* 0x0000004700477308 */ /* 0x000f220000001000 */
[----:B------:R-:W-:Y:S01]  /*5860*/  FADD.FTZ R101, R105, 1 ;  /* 0x3f80000069657421 */ /* 0x000fe20000010000 */
[----:B------:R-:W-:Y:S01]  /*5870*/  FFMA.FTZ R94, R29, R94, 1 ;  /* 0x3f8000001d5e7423 */ /* 0x000fe2000001005e */
[----:B------:R-:W-:Y:S01]  /*5880*/  FMUL.FTZ R95, R60, R95 ;  /* 0x0000005f3c5f7220 */ /* 0x000fe20000410000 */
[----:B------:R-:W-:Y:S01]  /*5890*/  FMUL.FTZ R120, R96, R97 ;  /* 0x0000006160787220 */ /* 0x000fe20000410000 */
[----:B------:R-:W-:Y:S01]  /*58a0*/  SHF.L.U32 R97, R68, 0x10, RZ ;  /* 0x0000001044617819 */ /* 0x000fe200000006ff */
[----:B---3--:R-:W-:Y:S01]  /*58b0*/  FADD.FTZ R68, -R62, 1 ;  /* 0x3f8000003e447421 */ /* 0x008fe20000010100 */
[----:B------:R-:W-:Y:S01]  /*58c0*/  FMUL.FTZ R121, R95, R94 ;  /* 0x0000005e5f797220 */ /* 0x000fe20000410000 */
[----:B------:R-:W-:Y:S01]  /*58d0*/  FADD.FTZ R96, R107, 1 ;  /* 0x3f8000006b607421 */ /* 0x000fe20000010000 */
[----:B------:R-:W3:Y:S01]  /*58e0*/  MUFU.RCP R101, R101 ;  /* 0x0000006500657308 */ /* 0x000ee20000001000 */
[----:B------:R-:W-:Y:S01]  /*58f0*/  SHF.L.U32 R94, R49, 0x10, RZ ;  /* 0x00000010315e7819 */ /* 0x000fe200000006ff */
[----:B------:R-:W1:Y:S01]  /*5900*/  LDS.U16 R107, [R88+0x18] ;  /* 0x00001800586b7984 */ /* 0x000e620000000400 */
[----:B--2---:R-:W-:Y:S01]  /*5910*/  SHF.L.U32 R99, R99, 0x10, RZ ;  /* 0x0000001063637819 */ /* 0x004fe200000006ff */
[----:B------:R-:W-:Y:S01]  /*5920*/  FFMA.FTZ R98, R31, R68, 1 ;  /* 0x3f8000001f627423 */ /* 0x000fe20000010044 */
[----:B------:R-:W-:Y:S01]  /*5930*/  SHF.L.U32 R95, R92, 0x10, RZ ;  /* 0x000000105c5f7819 */ /* 0x000fe200000006ff */
[----:B-----5:R-:W-:Y:S01]  /*5940*/  FADD.FTZ R92, -R70, 1 ;  /* 0x3f800000465c7421 */ /* 0x020fe20000010100 */
[----:B0-----:R-:W-:Y:S01]  /*5950*/  SHF.L.U32 R68, R2, 0x10, RZ ;  /* 0x0000001002447819 */ /* 0x001fe200000006ff */
[----:B------:R0:W-:Y:S01]  /*5960*/  MUFU.EX2 R112, R110 ;  /* 0x0000006e00707308 */ /* 0x0001e20000000800 */
[----:B------:R-:W2:Y:S01]  /*5970*/  LDS.U16 R2, [R88+0x14] ;  /* 0x0000140058027984 */ /* 0x000ea20000000400 */
[----:B------:R-:W-:Y:S01]  /*5980*/  FMUL.FTZ R109, R94, R99 ;  /* 0x000000635e6d7220 */ /* 0x000fe20000410000 */
[----:B------:R-:W-:Y:S01]  /*5990*/  FADD.FTZ R103, R106, 1 ;  /* 0x3f8000006a677421 */ /* 0x000fe20000010000 */
[----:B0-----:R-:W-:Y:S01]  /*59a0*/  FADD.FTZ R110, R108, 1 ;  /* 0x3f8000006c6e7421 */ /* 0x001fe20000010000 */
[----:B------:R-:W-:Y:S01]  /*59b0*/  FFMA.FTZ R108, R33, R92, 1 ;  /* 0x3f800000216c7423 */ /* 0x000fe2000001005c */
[----:B------:R-:W-:Y:S01]  /*59c0*/  SHF.L.U32 R92, R3, 0x10, RZ ;  /* 0x00000010035c7819 */ /* 0x000fe200000006ff */
[----:B------:R-:W-:Y:S01]  /*59d0*/  FMUL.FTZ R109, R70, R109 ;  /* 0x0000006d466d7220 */ /* 0x000fe20000410000 */
[----:B------:R-:W0:Y:S01]  /*59e0*/  LDS.U16 R3, [R88+0x16] ;  /* 0x0000160058037984 */ /* 0x000e220000000400 */
[----:B----4-:R-:W-:-:S02]  /*59f0*/  FADD.FTZ R49, -R71, 1 ;  /* 0x3f80000047317421 */ /* 0x010fc40000010100 */
[----:B------:R-:W-:Y:S01]  /*5a00*/  FMUL.FTZ R100, R97, R92 ;  /* 0x0000005c61647220 */ /* 0x000fe20000410000 */
[----:B------:R-:W-:Y:S01]  /*5a10*/  FMUL.FTZ R123, R109, R108 ;  /* 0x0000006c6d7b7220 */ /* 0x000fe20000410000 */
[----:B------:R-:W4:Y:S01]  /*5a20*/  MUFU.RCP R103, R103 ;  /* 0x0000006700677308 */ /* 0x000f220000001000 */
[----:B------:R-:W5:Y:S01]  /*5a30*/  LDS.U16 R108, [R88+0x1a] ;  /* 0x00001a00586c7984 */ /* 0x000f620000000400 */
[----:B------:R-:W-:Y:S01]  /*5a40*/  FFMA.FTZ R106, R32, R49, 1 ;  /* 0x3f800000206a7423 */ /* 0x000fe20000010031 */
[----:B------:R-:W-:Y:S01]  /*5a50*/  FMUL.FTZ R49, R95, R68 ;  /* 0x000000445f317220 */ /* 0x000fe20000410000 */
[----:B------:R-:W-:Y:S01]  /*5a60*/  FADD.FTZ R109, R111, 1 ;  /* 0x3f8000006f6d7421 */ /* 0x000fe20000010000 */
[----:B------:R-:W-:Y:S01]  /*5a70*/  FMUL.FTZ R105, R71, R100 ;  /* 0x0000006447697220 */ /* 0x000fe20000410000 */
[----:B---3--:R-:W-:Y:S02]  /*5a80*/  FADD.FTZ R111, -R101, 1 ;  /* 0x3f800000656f7421 */ /* 0x008fe40000010100 */
[----:B------:R3:W-:Y:S01]  /*5a90*/  MUFU.RCP R100, R110 ;  /* 0x0000006e00647308 */ /* 0x0007e20000001000 */
[----:B------:R-:W-:Y:S01]  /*5aa0*/  FMUL.FTZ R49, R62, R49 ;  /* 0x000000313e317220 */ /* 0x000fe20000410000 */
[----:B------:R-:W-:-:S02]  /*5ab0*/  FFMA.FTZ R113, R34, R111, 1 ;  /* 0x3f80000022717423 */ /* 0x000fc4000001006f */
[----:B------:R-:W-:Y:S04]  /*5ac0*/  LDS.U16 R111, [R88+0x1e] ;  /* 0x00001e00586f7984 */ /* 0x000fe80000000400 */
[----:B---3--:R-:W3:Y:S01]  /*5ad0*/  LDS.U16 R110, [R88+0x1c] ;  /* 0x00001c00586e7984 */ /* 0x008ee20000000400 */
[----:B------:R-:W-:Y:S01]  /*5ae0*/  FMUL.FTZ R49, R49, R98 ;  /* 0x0000006231317220 */ /* 0x000fe20000410000 */
[----:B------:R-:W-:Y:S01]  /*5af0*/  FMUL.FTZ R122, R105, R106 ;  /* 0x0000006a697a7220 */ /* 0x000fe20000410000 */
[----:B------:R-:W-:Y:S02]  /*5b00*/  SHF.L.U32 R98, R38, 0x10, RZ ;  /* 0x0000001026627819 */ /* 0x000fe400000006ff */
[----:B------:R-:W-:Y:S02]  /*5b10*/  SHF.L.U32 R105, R35, 0x10, RZ ;  /* 0x0000001023697819 */ /* 0x000fe400000006ff */
[----:B-1----:R-:W-:Y:S01]  /*5b20*/  SHF.L.U32 R38, R104, 0x10, RZ ;  /* 0x0000001068267819 */ /* 0x002fe200000006ff */
[----:B------:R-:W1:Y:S01]  /*5b30*/  MUFU.RCP R109, R109 ;  /* 0x0000006d006d7308 */ /* 0x000e620000001000 */
[----:B------:R-:W-:Y:S01]  /*5b40*/  SHF.L.U32 R35, R102, 0x10, RZ ;  /* 0x0000001066237819 */ /* 0x000fe200000006ff */
[----:B----4-:R-:W-:-:S02]  /*5b50*/  FADD.FTZ R115, -R103, 1 ;  /* 0x3f80000067737421 */ /* 0x010fc40000010100 */
[----:B------:R-:W-:Y:S02]  /*5b60*/  FMUL.FTZ R104, R105, R38 ;  /* 0x0000002669687220 */ /* 0x000fe40000410000 */
[----:B------:R-:W-:Y:S01]  /*5b70*/  FMUL.FTZ R102, R98, R35 ;  /* 0x0000002362667220 */ /* 0x000fe20000410000 */
[----:B------:R-:W-:Y:S01]  /*5b80*/  FFMA.FTZ R115, R36, R115, 1 ;  /* 0x3f80000024737423 */ /* 0x000fe20000010073 */
[----:B------:R-:W-:Y:S01]  /*5b90*/  FMUL.FTZ R104, R103, R104 ;  /* 0x0000006867687220 */ /* 0x000fe20000410000 */
[----:B------:R-:W-:Y:S01]  /*5ba0*/  FADD.FTZ R112, R112, 1 ;  /* 0x3f80000070707421 */ /* 0x000fe20000010000 */
[----:B------:R-:W-:Y:S01]  /*5bb0*/  FMUL.FTZ R102, R101, R102 ;  /* 0x0000006665667220 */ /* 0x000fe20000410000 */
[----:B------:R-:W4:Y:S01]  /*5bc0*/  MUFU.RCP R96, R96 ;  /* 0x0000006000607308 */ /* 0x000f220000001000 */
[----:B------:R-:W-:Y:S01]  /*5bd0*/  FMUL.FTZ R125, R104, R115 ;  /* 0x00000073687d7220 */ /* 0x000fe20000410000 */
[----:B------:R-:W-:Y:S01]  /*5be0*/  SHF.L.U32 R104, R7, 0x10, RZ ;  /* 0x0000001007687819 */ /* 0x000fe200000006ff */
[----:B------:R-:W-:Y:S01]  /*5bf0*/  FMUL.FTZ R124, R102, R113 ;  /* 0x00000071667c7220 */ /* 0x000fe20000410000 */
[----:B------:R-:W-:Y:S01]  /*5c00*/  SHF.L.U32 R107, R107, 0x10, RZ ;  /* 0x000000106b6b7819 */ /* 0x000fe200000006ff */
[----:B------:R-:W-:Y:S01]  /*5c10*/  FADD.FTZ R113, R114, 1 ;  /* 0x3f80000072717421 */ /* 0x000fe20000010000 */
[----:B------:R-:W-:-:S02]  /*5c20*/  SHF.L.U32 R106, R25, 0x10, RZ ;  /* 0x00000010196a7819 */ /* 0x000fc400000006ff */
[----:B------:R-:W3:Y:S01]  /*5c30*/  MUFU.RCP R112, R112 ;  /* 0x0000007000707308 */ /* 0x000ee20000001000 */
[----:B--2---:R-:W-:Y:S01]  /*5c40*/  SHF.L.U32 R25, R2, 0x10, RZ ;  /* 0x0000001002197819 */ /* 0x004fe200000006ff */
[----:B-1----:R-:W-:Y:S01]  /*5c50*/  FADD.FTZ R115, -R109, 1 ;  /* 0x3f8000006d737421 */ /* 0x002fe20000010100 */
[----:B------:R-:W-:Y:S01]  /*5c60*/  FMUL.FTZ R2, R104, R107 ;  /* 0x0000006b68027220 */ /* 0x000fe20000410000 */
[----:B------:R-:W-:Y:S01]  /*5c70*/  FADD.FTZ R127, R117, 1 ;  /* 0x3f800000757f7421 */ /* 0x000fe20000010000 */
[----:B------:R-:W-:Y:S01]  /*5c80*/  SHF.L.U32 R102, R27, 0x10, RZ ;  /* 0x000000101b667819 */ /* 0x000fe200000006ff */
[----:B------:R-:W-:Y:S02]  /*5c90*/  FFMA.FTZ R115, R40, R115, 1 ;  /* 0x3f80000028737423 */ /* 0x000fe40000010073 */
[----:B------:R-:W1:Y:S01]  /*5ca0*/  MUFU.RCP R113, R113 ;  /* 0x0000007100717308 */ /* 0x000e620000001000 */
[----:B------:R-:W-:Y:S01]  /*5cb0*/  FMUL.FTZ R2, R109, R2 ;  /* 0x000000026d027220 */ /* 0x000fe20000410000 */
[----:B0-----:R-:W-:Y:S01]  /*5cc0*/  SHF.L.U32 R27, R3, 0x10, RZ ;  /* 0x00000010031b7819 */ /* 0x001fe200000006ff */
[----:B----4-:R-:W-:Y:S01]  /*5cd0*/  FADD.FTZ R114, -R96, 1 ;  /* 0x3f80000060727421 */ /* 0x010fe20000010100 */
[----:B------:R-:W-:Y:S01]  /*5ce0*/  FMUL.FTZ R3, R102, R25 ;  /* 0x0000001966037220 */ /* 0x000fe20000410000 */
[----:B------:R-:W-:-:S03]  /*5cf0*/  FMUL.FTZ R2, R2, R115 ;  /* 0x0000007302027220 */ /* 0x000fc60000410000 */
[----:B------:R-:W0:Y:S01]  /*5d00*/  MUFU.RCP R128, R127 ;  /* 0x0000007f00807308 */ /* 0x000e220000001000 */
[----:B------:R-:W-:Y:S01]  /*5d10*/  SHF.L.U32 R115, R6, 0x10, RZ ;  /* 0x0000001006737819 */ /* 0x000fe200000006ff */
[----:B------:R-:W-:Y:S01]  /*5d20*/  FADD.FTZ R126, -R100, 1 ;  /* 0x3f800000647e7421 */ /* 0x000fe20000010100 */
[----:B-----5:R-:W-:Y:S01]  /*5d30*/  SHF.L.U32 R108, R108, 0x10, RZ ;  /* 0x000000106c6c7819 */ /* 0x020fe200000006ff */
[----:B------:R-:W-:Y:S01]  /*5d40*/  FMUL.FTZ R7, R106, R27 ;  /* 0x0000001b6a077220 */ /* 0x000fe20000410000 */
[----:B------:R-:W-:Y:S01]  /*5d50*/  FFMA.FTZ R114, R37, R114, 1 ;  /* 0x3f80000025727423 */ /* 0x000fe20000010072 */
[----:B------:R-:W-:Y:S01]  /*5d60*/  FMUL.FTZ R3, R96, R3 ;  /* 0x0000000360037220 */ /* 0x000fe20000410000 */
[----:B------:R-:W-:Y:S01]  /*5d70*/  SHF.L.U32 R117, R5, 0x10, RZ ;  /* 0x0000001005757819 */ /* 0x000fe200000006ff */
[----:B------:R-:W-:Y:S01]  /*5d80*/  FFMA.FTZ R126, R39, R126, 1 ;  /* 0x3f800000277e7423 */ /* 0x000fe2000001007e */
[----:B------:R-:W-:Y:S01]  /*5d90*/  FMUL.FTZ R7, R100, R7 ;  /* 0x0000000764077220 */ /* 0x000fe20000410000 */
[----:B---3--:R-:W-:Y:S01]  /*5da0*/  FADD.FTZ R6, -R112, 1 ;  /* 0x3f80000070067421 */ /* 0x008fe20000010100 */
[----:B------:R-:W-:Y:S01]  /*5db0*/  SHF.L.U32 R110, R110, 0x10, RZ ;  /* 0x000000106e6e7819 */ /* 0x000fe200000006ff */
[----:B------:R-:W-:Y:S01]  /*5dc0*/  FMUL.FTZ R5, R115, R108 ;  /* 0x0000006c73057220 */ /* 0x000fe20000410000 */
[----:B------:R-:W-:Y:S01]  /*5dd0*/  FMUL.FTZ R3, R3, R114 ;  /* 0x0000007203037220 */ /* 0x000fe20000410000 */
[----:B------:R-:W-:Y:S01]  /*5de0*/  FMUL.FTZ R126, R7, R126 ;  /* 0x0000007e077e7220 */ /* 0x000fe20000410000 */
[----:B------:R-:W-:Y:S01]  /*5df0*/  SHF.L.U32 R114, R4, 0x10, RZ ;  /* 0x0000001004727819 */ /* 0x000fe200000006ff */
[----:B------:R-:W-:Y:S01]  /*5e00*/  FFMA.FTZ R6, R41, R6, 1 ;  /* 0x3f80000029067423 */ /* 0x000fe20000010006 */
[----:B------:R-:W-:Y:S01]  /*5e10*/  FMUL.FTZ R5, R112, R5 ;  /* 0x0000000570057220 */ /* 0x000fe20000410000 */
[----:B------:R-:W-:Y:S01]  /*5e20*/  SHF.L.U32 R111, R111, 0x10, RZ ;  /* 0x000000106f6f7819 */ /* 0x000fe200000006ff */
[----:B-1----:R-:W-:Y:S01]  /*5e30*/  FADD.FTZ R7, -R113, 1 ;  /* 0x3f80000071077421 */ /* 0x002fe20000010100 */
[----:B------:R-:W-:Y:S01]  /*5e40*/  FMUL.FTZ R4, R117, R110 ;  /* 0x0000006e75047220 */ /* 0x000fe20000410000 */
[----:B------:R-:W-:Y:S01]  /*5e50*/  FMUL.FTZ R5, R5, R6 ;  /* 0x0000000605057220 */ /* 0x000fe20000410000 */
[----:B0-----:R-:W-:Y:S01]  /*5e60*/  FADD.FTZ R6, -R128, 1 ;  /* 0x3f80000080067421 */ /* 0x001fe20000010100 */
        /* <DEDUP_REMOVED lines=13> */
[----:B------:R-:W-:Y:S02]  /*5f40*/  ISETP.NE.AND P6, PT, R90, RZ, PT ;  /* 0x000000ff5a00720c */ /* 0x000fe40003fc5270 */
[----:B------:R-:W-:Y:S02]  /*5f50*/  F2FP.BF16.F32.PACK_AB R49, R49, R120 ;  /* 0x000000783131723e */ /* 0x000fe400000010ff */
[----:B------:R-:W-:-:S02]  /*5f60*/  F2FP.BF16.F32.PACK_AB R124, R125, R124 ;  /* 0x0000007c7d7c723e */ /* 0x000fc400000010ff */
[----:B------:R-:W-:Y:S02]  /*5f70*/  F2FP.BF16.F32.PACK_AB R3, R126, R3 ;  /* 0x000000037e03723e */ /* 0x000fe400000010ff */
[----:B------:R-:W-:Y:S01]  /*5f80*/  F2FP.BF16.F32.PACK_AB R2, R5, R2 ;  /* 0x000000020502723e */ /* 0x000fe200000010ff */
[----:B------:R0:W-:Y:S01]  /*5f90*/  STS.U16 [R88+0x2], R7 ;  /* 0x0000020758007388 */ /* 0x0001e20000000400 */
[----:B------:R-:W-:Y:S01]  /*5fa0*/  F2FP.BF16.F32.PACK_AB R4, R127, R4 ;  /* 0x000000047f04723e */ /* 0x000fe200000010ff */
[----:B------:R-:W-:Y:S01]  /*5fb0*/  ULEA UR8, UR9, UR8, 0x18 ;  /* 0x0000000809087291 */ /* 0x000fe2000f8ec03f */
[----:B------:R-:W-:Y:S01]  /*5fc0*/  PRMT R119, R49, 0x7632, R119 ;  /* 0x0000763231777816 */ /* 0x000fe20000000077 */
[----:B------:R1:W-:Y:S01]  /*5fd0*/  STS.U16 [R88], R116 ;  /* 0x0000007458007388 */ /* 0x0003e20000000400 */
[----:B0-----:R-:W-:-:S03]  /*5fe0*/  PRMT R7, R122, 0x7632, R7 ;  /* 0x000076327a077816 */ /* 0x001fc60000000007 */
[----:B------:R0:W-:Y:S01]  /*5ff0*/  STS.U16 [R88+0x4], R118 ;  /* 0x0000047658007388 */ /* 0x0001e20000000400 */
[----:B------:R-:W-:Y:S02]  /*6000*/  PRMT R5, R2, 0x7632, R5 ;  /* 0x0000763202057816 */ /* 0x000fe40000000005 */
[----:B-1----:R-:W-:Y:S01]  /*6010*/  PRMT R116, R124, 0x7632, R116 ;  /* 0x000076327c747816 */ /* 0x002fe20000000074 */
[----:B------:R1:W-:Y:S04]  /*6020*/  STS.U16 [R88+0x6], R6 ;  /* 0x0000060658007388 */ /* 0x0003e80000000400 */
[----:B------:R2:W-:Y:S01]  /*6030*/  STS.U16 [R88+0xe], R7 ;  /* 0x00000e0758007388 */ /* 0x0005e20000000400 */
[----:B0-----:R-:W-:Y:S02]  /*6040*/  PRMT R118, R4, 0x7632, R118 ;  /* 0x0000763204767816 */ /* 0x001fe40000000076 */
[----:B-1----:R-:W-:-:S02]  /*6050*/  PRMT R6, R3, 0x7632, R6 ;  /* 0x0000763203067816 */ /* 0x002fc40000000006 */
[----:B--2---:R-:W-:Y:S02]  /*6060*/  PRMT R7, R4, 0x7610, R7 ;  /* 0x0000761004077816 */ /* 0x004fe40000000007 */
[----:B------:R-:W-:Y:S01]  /*6070*/  MOV R4, UR58 ;  /* 0x0000003a00047c02 */ /* 0x000fe20008000f00 */
        /* <DEDUP_REMOVED lines=54> */
.L_x_8370:
[----:B------:R-:W-:Y:S05]  /*63e0*/  BSYNC B0 ;  /* 0x0000000000007941 */ /* 0x000fea0003800000 */
.L_x_8369:
        /* <DEDUP_REMOVED lines=102> */
[----:B------:R-:W-:Y:S01]  /*6a50*/  F2FP.BF16.F32.PACK_AB R30, R31, R30 ;  /* 0x0000001e1f1e723e */ /* 0x000fe200000010ff */
[----:B------:R-:W-:Y:S01]  /*6a60*/  UIMAD.WIDE.U32 UR30, UR48, UR8, URZ ;  /* 0x00000008301e72a5 */ /* 0x000fe2000f8e003f */
[----:B------:R-:W-:Y:S01]  /*6a70*/  F2FP.BF16.F32.PACK_AB R32, R33, R32 ;  /* 0x000000202120723e */ /* 0x000fe200000010ff */
[----:B------:R-:W-:Y:S01]  /*6a80*/  STS.U16 [R88], R28 ;  /* 0x0000001c58007388 */ /* 0x000fe20000000400 */
[----:B------:R-:W-:Y:S01]  /*6a90*/  F2FP.BF16.F32.PACK_AB R34, R35, R34 ;  /* 0x000000222322723e */ /* 0x000fe200000010ff */
[----:B------:R-:W-:Y:S01]  /*6aa0*/  UIMAD UR9, UR48, UR9, UR7 ;  /* 0x00000009300972a4 */ /* 0x000fe2000f8e0207 */
[----:B------:R-:W-:Y:S01]  /*6ab0*/  F2FP.BF16.F32.PACK_AB R24, R24, R25 ;  /* 0x000000191818723e */ /* 0x000fe200000010ff */
[----:B------:R0:W-:Y:S01]  /*6ac0*/  STS.U16 [R88+0x2], R44 ;  /* 0x0000022c58007388 */ /* 0x0001e20000000400 */
        /* <DEDUP_REMOVED lines=8> */
[----:B------:R-:W-:-:S02]  /*6b50*/  PRMT R25, R34, 0x7632, R25 ;  /* 0x0000763222197816 */ /* 0x000fc40000000019 */
[----:B0-----:R-:W-:Y:S01]  /*6b60*/  PRMT R44, R32, 0x7632, R44 ;  /* 0x00007632202c7816 */ /* 0x001fe2000000002c */
[----:B------:R0:W-:Y:S01]  /*6b70*/  STS.U16 [R88+0x14], R24 ;  /* 0x0000141858007388 */ /* 0x0001e20000000400 */
[----:B------:R-:W-:Y:S02]  /*6b80*/  PRMT R28, R40, 0x7632, R28 ;  /* 0x00007632281c7816 */ /* 0x000fe4000000001c */
        /* <DEDUP_REMOVED lines=48> */
.L_x_8373:
[----:B------:R-:W-:Y:S05]  /*6e90*/  BSYNC B0 ;  /* 0x0000000000007941 */ /* 0x000fea0003800000 */
.L_x_8372:
        /* <DEDUP_REMOVED lines=43> */
.L_x_8371:
        /* <DEDUP_REMOVED lines=63> */
[----:B0-----:R-:W-:Y:S01]  /*7540*/  LOP3.LUT R0, R90, 0x7ffffe0, RZ, 0xc0, !PT ;  /* 0x07ffffe05a007812 */ /* 0x001fe200078ec0ff */
[----:B------:R-:W-:Y:S01]  /*7550*/  USHF.L.U32 UR51, UR58, 0x1, URZ ;  /* 0x000000013a337899 */ /* 0x000fe2000800063f */
[----:B------:R-:W-:Y:S01]  /*7560*/  FADD.FTZ R16, R7, R7 ;  /* 0x0000000707107221 */ /* 0x000fe20000010000 */
        /* <DEDUP_REMOVED lines=46> */
.L_x_8469:
[----:B------:R-:W-:Y:S01]  /*7850*/  USHF.R.S32.HI UR58, URZ, 0x1f, UR7 ;  /* 0x0000001f3f3a7899 */ /* 0x000fe20008011407 */
[----:B------:R-:W-:Y:S01]  /*7860*/  UMOV UR46, UR28 ;  /* 0x0000001c002e7c82 */ /* 0x000fe20008000000 */
[----:B------:R-:W-:Y:S02]  /*7870*/  UMOV UR47, UR55 ;  /* 0x00000037002f7c82 */ /* 0x000fe40008000000 */
[----:B------:R-:W-:Y:S02]  /*7880*/  UIMAD UR56, UR58, UR38, URZ ;  /* 0x000000263a3872a4 */ /* 0x000fe4000f8e023f */
[----:B------:R-:W-:Y:S02]  /*7890*/  UIMAD.WIDE.U32 UR46, UR7, UR38, UR46 ;  /* 0x00000026072e72a5 */ /* 0x000fe4000f8e002e */
[----:B------:R-:W-:Y:S02]  /*78a0*/  UIMAD UR56, UR7, UR39, UR56 ;  /* 0x00000027073872a4 */ /* 0x000fe4000f8e0238 */
[----:B------:R-:W-:-:S02]  /*78b0*/  ULEA UR57, UP0, UR46, UR40, 0x3 ;  /* 0x000000282e397291 */ /* 0x000fc4000f80183f */
[----:B------:R-:W-:-:S04]  /*78c0*/  UIADD3 UR47, UR47, UR56, URZ ;  /* 0x000000382f2f7290 */ /* 0x000fc8000fffe03f */
[----:B------:R-:W-:Y:S01]  /*78d0*/  ULEA.HI.X UR46, UR46, UR41, UR47, 0x3, UP0 ;  /* 0x000000292e2e7291 */ /* 0x000fe200080f1c2f */
[----:B-12---:R-:W-:-:S05]  /*78e0*/  MOV R60, UR57 ;  /* 0x00000039003c7c02 */ /* 0x006fca0008000f00 */
        /* <DEDUP_REMOVED lines=79> */
[----:B------:R-:W-:Y:S02]  /*7de0*/  PRMT R66, RZ, 0x7610, R66 ;  /* 0x00007610ff427816 */ /* 0x000fe40000000042 */
[----:B------:R-:W-:Y:S01]  /*7df0*/  ISETP.GE.AND P2, PT, R67, UR51, PT ;  /* 0x0000003343007c0c */ /* 0x000fe2000bf46270 */
[----:B------:R-:W4:Y:S01]  /*7e00*/  @!P4 LDG.E.U16 R91, desc[UR20][R64.64+0x400] ;  /* 0x00040014405bc981 */ /* 0x000f22000c1e1500 */
[----:B------:R-:W-:-:S02]  /*7e10*/  ISETP.GE.AND P1, PT, R63, UR51, PT ;  /* 0x000000333f007c0c */ /* 0x000fc4000bf26270 */
[C---:B------:R-:W-:Y:S01]  /*7e20*/  LOP3.LUT R67, R62.reuse, 0x2a0, RZ, 0xfc, !PT ;  /* 0x000002a03e437812 */ /* 0x040fe200078efcff */
[----:B------:R-:W3:Y:S01]  /*7e30*/  @!P0 LDG.E.U16 R114, desc[UR20][R64.64] ;  /* 0x0000001440728981 */ /* 0x000ee2000c1e1500 */
[C---:B------:R-:W-:Y:S02]  /*7e40*/  LOP3.LUT R63, R62.reuse, 0x280, RZ, 0xfc, !PT ;  /* 0x000002803e3f7812 */ /* 0x040fe400078efcff */
[----:B------:R-:W-:Y:S01]  /*7e50*/  PRMT R71, RZ, 0x7610, R71 ;  /* 0x00007610ff477816 */ /* 0x000fe20000000047 */
[----:B------:R-:W4:Y:S01]  /*7e60*/  @!P3 LDG.E.U16 R66, desc[UR20][R64.64+0x3c0] ;  /* 0x0003c0144042b981 */ /* 0x000f22000c1e1500 */
[----:B------:R-:W-:Y:S02]  /*7e70*/  ISETP.GE.AND P4, PT, R67, UR51, PT ;  /* 0x0000003343007c0c */ /* 0x000fe4000bf86270 */
[----:B------:R-:W-:Y:S02]  /*7e80*/  LOP3.LUT R67, R62, 0x2c0, RZ, 0xfc, !PT ;  /* 0x000002c03e437812 */ /* 0x000fe400078efcff */
[----:B------:R-:W-:Y:S01]  /*7e90*/  ISETP.GE.AND P3, PT, R63, UR51, PT ;  /* 0x000000333f007c0c */ /* 0x000fe2000bf66270 */
[----:B------:R-:W4:Y:S01]  /*7ea0*/  @!P5 LDG.E.U16 R71, desc[UR20][R64.64+0x440] ;  /* 0x000440144047d981 */ /* 0x000f22000c1e1500 */
[----:B------:R-:W-:-:S02]  /*7eb0*/  PRMT R63, RZ, 0x7610, R63 ;  /* 0x00007610ff3f7816 */ /* 0x000fc4000000003f */
[----:B------:R-:W-:Y:S02]  /*7ec0*/  ISETP.GE.AND P5, PT, R67, UR51, PT ;  /* 0x0000003343007c0c */ /* 0x000fe4000bfa6270 */
        /* <DEDUP_REMOVED lines=19> */
[----:B------:R-:W-:Y:S02]  /*8000*/  SHF.L.U32 R111, R90, 0x5, RZ ;  /* 0x000000055a6f7819 */ /* 0x000fe400000006ff */
[----:B------:R-:W-:Y:S02]  /*8010*/  PRMT R96, RZ, 0x7610, R96 ;  /* 0x00007610ff607816 */ /* 0x000fe40000000060 */
[----:B------:R-:W-:Y:S01]  /*8020*/  LOP3.LUT R109, R62, 0x3a0, RZ, 0xfc, !PT ;  /* 0x000003a03e6d7812 */ /* 0x000fe200078efcff */
[----:B------:R-:W4:Y:S01]  /*8030*/  @!P2 LDG.E.U16 R99, desc[UR20][R64.64+0x600] ;  /* 0x000600144063a981 */ /* 0x000f22000c1e1500 */
[----:B------:R-:W-:-:S02]  /*8040*/  ISETP.GE.AND P5, PT, R98, UR51, PT ;  /* 0x0000003362007c0c */ /* 0x000fc4000bfa6270 */
[----:B------:R-:W-:Y:S01]  /*8050*/  PRMT R98, RZ, 0x7610, R98 ;  /* 0x00007610ff627816 */ /* 0x000fe20000000062 */
[----:B------:R-:W4:Y:S01]  /*8060*/  @!P1 LDG.E.U16 R96, desc[UR20][R64.64+0x5c0] ;  /* 0x0005c01440609981 */ /* 0x000f22000c1e1500 */
[----:B------:R-:W-:Y:S02]  /*8070*/  LOP3.LUT R110, R111, 0xffffffe0, R238, 0xe2, !PT ;  /* 0xffffffe06f6e7812 */ /* 0x000fe400078ee2ee */
[C---:B------:R-:W-:Y:S02]  /*8080*/  LOP3.LUT R102, R62.reuse, 0x380, RZ, 0xfc, !PT ;  /* 0x000003803e667812 */ /* 0x040fe400078efcff */
[----:B------:R-:W-:Y:S01]  /*8090*/  PRMT R103, RZ, 0x7610, R103 ;  /* 0x00007610ff677816 */ /* 0x000fe20000000067 */
[----:B------:R-:W4:Y:S01]  /*80a0*/  @!P3 LDG.E.U16 R98, desc[UR20][R64.64+0x640] ;  /* 0x000640144062b981 */ /* 0x000f22000c1e1500 */
[----:B------:R-:W-:Y:S02]  /*80b0*/  ISETP.GE.AND P2, PT, R109, UR51, PT ;  /* 0x000000336d007c0c */ /* 0x000fe4000bf46270 */
[----:B------:R-:W-:-:S02]  /*80c0*/  LOP3.LUT R109, R62, 0x3c0, RZ, 0xfc, !PT ;  /* 0x000003c03e6d7812 */ /* 0x000fc400078efcff */
[----:B------:R-:W-:Y:S01]  /*80d0*/  LOP3.LUT R110, R110, 0x3e0, RZ, 0xfc, !PT ;  /* 0x000003e06e6e7812 */ /* 0x000fe200078efcff */
[----:B------:R-:W4:Y:S01]  /*80e0*/  @!P4 LDG.E.U16 R103, desc[UR20][R64.64+0x680] ;  /* 0x000680144067c981 */ /* 0x000f22000c1e1500 */
[----:B------:R-:W-:Y:S02]  /*80f0*/  ISETP.GE.AND P1, PT, R102, UR51, PT ;  /* 0x0000003366007c0c */ /* 0x000fe4000bf26270 */
[----:B------:R-:W-:Y:S02]  /*8100*/  ISETP.GE.AND P3, PT, R109, UR51, PT ;  /* 0x000000336d007c0c */ /* 0x000fe4000bf66270 */
[----:B------:R-:W-:Y:S02]  /*8110*/  PRMT R102, RZ, 0x7610, R102 ;  /* 0x00007610ff667816 */ /* 0x000fe40000000066 */
[----:B------:R-:W-:Y:S02]  /*8120*/  ISETP.GE.AND P4, PT, R110, UR51, PT ;  /* 0x000000336e007c0c */ /* 0x000fe4000bf86270 */
[----:B------:R-:W-:-:S02]  /*8130*/  PRMT R62, RZ, 0x7610, R62 ;  /* 0x00007610ff3e7816 */ /* 0x000fc4000000003e */
[----:B------:R-:W-:Y:S01]  /*8140*/  PRMT R111, RZ, 0x7610, R111 ;  /* 0x00007610ff6f7816 */ /* 0x000fe2000000006f */
[----:B------:R-:W4:Y:S01]  /*8150*/  @!P5 LDG.E.U16 R102, desc[UR20][R64.64+0x6c0] ;  /* 0x0006c0144066d981 */ /* 0x000f22000c1e1500 */
[----:B------:R-:W-:Y:S02]  /*8160*/  PRMT R110, RZ, 0x7610, R110 ;  /* 0x00007610ff6e7816 */ /* 0x000fe4000000006e */
[----:B------:R-:W-:Y:S01]  /*8170*/  PRMT R109, RZ, 0x7610, R109 ;  /* 0x00007610ff6d7816 */ /* 0x000fe2000000006d */
[----:B------:R-:W4:Y:S04]  /*8180*/  @!P1 LDG.E.U16 R62, desc[UR20][R64.64+0x700] ;  /* 0x00070014403e9981 */ /* 0x000f28000c1e1500 */
[----:B------:R-:W4:Y:S04]  /*8190*/  @!P2 LDG.E.U16 R111, desc[UR20][R64.64+0x740] ;  /* 0x00074014406fa981 */ /* 0x000f28000c1e1500 */
[----:B------:R-:W4:Y:S04]  /*81a0*/  @!P3 LDG.E.U16 R110, desc[UR20][R64.64+0x780] ;  /* 0x00078014406eb981 */ /* 0x000f28000c1e1500 */
[----:B0-----:R0:W4:Y:S01]  /*81b0*/  @!P4 LDG.E.U16 R109, desc[UR20][R64.64+0x7c0] ;  /* 0x0007c014406dc981 */ /* 0x001122000c1e1500 */
        /* <DEDUP_REMOVED lines=26> */
[----:B------:R-:W-:Y:S01]  /*8360*/  FMUL.FTZ R61, R57, UR57 ;  /* 0x00000039393d7c20 */ /* 0x000fe20008410000 */
[----:B0-----:R-:W-:-:S04]  /*8370*/  SHF.L.U32 R64, R90, 0x5, RZ ;  /* 0x000000055a407819 */ /* 0x001fc800000006ff */
[----:B------:R-:W-:Y:S01]  /*8380*/  LOP3.LUT R64, R64, 0xfffffc00, RZ, 0xc0, !PT ;  /* 0xfffffc0040407812 */ /* 0x000fe200078ec0ff */
[----:B------:R-:W-:Y:S03]  /*8390*/  MUFU.SIN R137, R118 ;  /* 0x0000007600897308 */ /* 0x000fe60000000400 */
[----:B------:R-:W-:-:S05]  /*83a0*/  IADD3 R152, R64, R89, RZ ;  /* 0x0000005940987210 */ /* 0x000fca0007ffe0ff */
[----:B------:R0:W-:Y:S08]  /*83b0*/  MUFU.COS R138, R118 ;  /* 0x00000076008a7308 */ /* 0x0001f00000000000 */
[----:B------:R-:W-:Y:S01]  /*83c0*/  MUFU.SIN R143, R65 ;  /* 0x00000041008f7308 */ /* 0x000fe20000000400 */
[----:B0-----:R-:W-:-:S07]  /*83d0*/  FMUL.RZ R118, R61, 0.15915493667125701904 ;  /* 0x3e22f9833d767820 */ /* 0x001fce000040c000 */
[----:B------:R0:W-:Y:S01]  /*83e0*/  MUFU.COS R144, R65 ;  /* 0x0000004100907308 */ /* 0x0001e20000000000 */
[----:B------:R-:W-:Y:S01]  /*83f0*/  FMUL.FTZ R61, R56, UR57 ;  /* 0x00000039383d7c20 */ /* 0x000fe20008410000 */
[----:B0-----:R-:W-:-:S06]  /*8400*/  IADD3 R65, R152, 0x20, RZ ;  /* 0x0000002098417810 */ /* 0x001fcc0007ffe0ff */
[----:B------:R-:W-:Y:S01]  /*8410*/  MUFU.SIN R141, R115 ;  /* 0x00000073008d7308 */ /* 0x000fe20000000400 */
[----:B------:R-:W-:-:S07]  /*8420*/  UIADD3 UR46, UR46, -UR47, URZ ;  /* 0x8000002f2e2e7290 */ /* 0x000fce000fffe03f */
[----:B------:R0:W-:Y:S08]  /*8430*/  MUFU.COS R142, R115 ;  /* 0x00000073008e7308 */ /* 0x0001f00000000000 */
[----:B------:R-:W-:Y:S01]  /*8440*/  MUFU.SIN R133, R118 ;  /* 0x0000007600857308 */ /* 0x000fe20000000400 */
[----:B0-----:R-:W-:-:S07]  /*8450*/  IADD3 R115, R152, 0x40, RZ ;  /* 0x0000004098737810 */ /* 0x001fce0007ffe0ff */
[----:B------:R0:W-:Y:S01]  /*8460*/  MUFU.COS R134, R118 ;  /* 0x0000007600867308 */ /* 0x0001e20000000000 */
[----:B------:R-:W-:Y:S01]  /*8470*/  FMUL.RZ R128, R61, 0.15915493667125701904 ;  /* 0x3e22f9833d807820 */ /* 0x000fe2000040c000 */
[----:B0-----:R-:W-:Y:S01]  /*8480*/  LEA.HI.SX32 R118, R65, R152, 0x1b ;  /* 0x0000009841767211 */ /* 0x001fe200078fdaff */
[----:B------:R-:W-:-:S05]  /*8490*/  FMUL.FTZ R65, R55, UR57 ;  /* 0x0000003937417c20 */ /* 0x000fca0008410000 */
[----:B------:R-:W-:Y:S01]  /*84a0*/  MUFU.SIN R135, R120 ;  /* 0x0000007800877308 */ /* 0x000fe20000000400 */
[----:B------:R-:W-:-:S07]  /*84b0*/  IADD3 R117, R152, 0x60, RZ ;  /* 0x0000006098757810 */ /* 0x000fce0007ffe0ff */
[----:B------:R0:W-:Y:S01]  /*84c0*/  MUFU.COS R136, R120 ;  /* 0x0000007800887308 */ /* 0x0001e20000000000 */
[----:B------:R-:W-:-:S07]  /*84d0*/  ULEA UR46, UR46, UR7, 0x8 ;  /* 0x000000072e2e7291 */ /* 0x000fce000f8e403f */
[----:B------:R-:W-:Y:S01]  /*84e0*/  MUFU.SIN R139, R116 ;  /* 0x00000074008b7308 */ /* 0x000fe20000000400 */
[----:B0-----:R-:W-:Y:S01]  /*84f0*/  LEA.HI.SX32 R120, R115, R152, 0x1b ;  /* 0x0000009873787211 */ /* 0x001fe200078fdaff */
[----:B------:R-:W-:Y:S01]  /*8500*/  FMUL.RZ R115, R65, 0.15915493667125701904 ;  /* 0x3e22f98341737820 */ /* 0x000fe2000040c000 */
[----:B------:R-:W-:-:S05]  /*8510*/  FMUL.FTZ R65, R54, UR57 ;  /* 0x0000003936417c20 */ /* 0x000fca0008410000 */
[----:B------:R0:W-:Y:S01]  /*8520*/  MUFU.COS R140, R116 ;  /* 0x00000074008c7308 */ /* 0x0001e20000000000 */
[C---:B------:R-:W-:Y:S02]  /*8530*/  IADD3 R125, R152.reuse, 0xe0, RZ ;  /* 0x000000e0987d7810 */ /* 0x040fe40007ffe0ff */
[----:B0-----:R-:W-:-:S04]  /*8540*/  LEA.HI.SX32 R116, R152, R152, 0x1b ;  /* 0x0000009898747211 */ /* 0x001fc800078fdaff */
[----:B------:R-:W-:Y:S01]  /*8550*/  LEA R61, R116, R49, 0x1 ;  /* 0x00000031743d7211 */ /* 0x000fe200078e08ff */
[----:B------:R-:W-:Y:S01]  /*8560*/  FMUL.RZ R116, R65, 0.15915493667125701904 ;  /* 0x3e22f98341747820 */ /* 0x000fe2000040c000 */
[----:B------:R-:W-:Y:S01]  /*8570*/  FMUL.FTZ R65, R53, UR57 ;  /* 0x0000003935417c20 */ /* 0x000fe20008410000 */
[----:B------:R-:W-:Y:S02]  /*8580*/  LEA.HI.SX32 R122, R117, R152, 0x1b ;  /* 0x00000098757a7211 */ /* 0x000fe400078fdaff */
[----:B------:R-:W-:Y:S01]  /*8590*/  IADD3 R119, R152, 0x80, RZ ;  /* 0x0000008098777810 */ /* 0x000fe20007ffe0ff */
[----:B------:R-:W-:Y:S01]  /*85a0*/  FMUL.RZ R117, R65, 0.15915493667125701904 ;  /* 0x3e22f98341757820 */ /* 0x000fe2000040c000 */
[C---:B------:R-:W-:Y:S02]  /*85b0*/  ISETP.NE.AND P2, PT, R90.reuse, RZ, PT ;  /* 0x000000ff5a00720c */ /* 0x040fe40003f45270 */
[----:B------:R-:W-:Y:S02]  /*85c0*/  IADD3 R124, R90, 0x200, RZ ;  /* 0x000002005a7c7810 */ /* 0x000fe40007ffe0ff */
[----:B------:R-:W-:-:S02]  /*85d0*/  IADD3 R121, R152, 0xa0, RZ ;  /* 0x000000a098797810 */ /* 0x000fc40007ffe0ff */
[----:B------:R-:W-:Y:S01]  /*85e0*/  MOV R65, UR46 ;  /* 0x0000002e00417c02 */ /* 0x000fe20008000f00 */
[----:B------:R-:W-:Y:S01]  /*85f0*/  MUFU.SIN R131, R128 ;  /* 0x0000008000837308 */ /* 0x000fe20000000400 */
[C---:B------:R-:W-:Y:S02]  /*8600*/  IADD3 R123, R152.reuse, 0xc0, RZ ;  /* 0x000000c0987b7810 */ /* 0x040fe40007ffe0ff */
[----:B------:R-:W-:Y:S02]  /*8610*/  IADD3 R149, R152, 0x100, RZ ;  /* 0x0000010098957810 */ /* 0x000fe40007ffe0ff */
[----:B------:R-:W-:-:S03]  /*8620*/  LEA.HI.SX32 R162, R125, R152, 0x1b ;  /* 0x000000987da27211 */ /* 0x000fc600078fdaff */
[----:B------:R-:W-:Y:S01]  /*8630*/  MUFU.COS R132, R128 ;  /* 0x0000008000847308 */ /* 0x000fe20000000000 */
[----:B------:R-:W-:Y:S02]  /*8640*/  LEA.HI.SX32 R156, R119, R152, 0x1b ;  /* 0x00000098779c7211 */ /* 0x000fe400078fdaff */
[----:B------:R-:W-:Y:S02]  /*8650*/  IADD3 R151, R152, 0x120, RZ ;  /* 0x0000012098977810 */ /* 0x000fe40007ffe0ff */
[----:B------:R-:W-:-:S03]  /*8660*/  LEA R118, R118, R49, 0x1 ;  /* 0x0000003176767211 */ /* 0x000fc600078e08ff */
[----:B------:R-:W-:Y:S01]  /*8670*/  MUFU.SIN R129, R115 ;  /* 0x0000007300817308 */ /* 0x000fe20000000400 */
[----:B------:R-:W-:Y:S02]  /*8680*/  LEA.HI.SX32 R158, R121, R152, 0x1b ;  /* 0x00000098799e7211 */ /* 0x000fe400078fdaff */
[----:B------:R-:W-:-:S05]  /*8690*/  IADD3 R153, R152, 0x140, RZ ;  /* 0x0000014098997810 */ /* 0x000fca0007ffe0ff */
[----:B------:R0:W-:Y:S01]  /*86a0*/  MUFU.COS R130, R115 ;  /* 0x0000007300827308 */ /* 0x0001e20000000000 */
[-C--:B------:R-:W-:Y:S01]  /*86b0*/  LEA.HI.SX32 R160, R123, R152.reuse, 0x1b ;  /* 0x000000987ba07211 */ /* 0x080fe200078fdaff */
[----:B---3--:R1:W-:Y:S01]  /*86c0*/  STS.U16 [R61], R114 ;  /* 0x000000723d007388 */ /* 0x0083e20000000400 */
[----:B------:R-:W-:Y:S01]  /*86d0*/  LEA.HI.SX32 R164, R149, R152, 0x1b ;  /* 0x0000009895a47211 */ /* 0x000fe200078fdaff */
[----:B------:R-:W-:-:S04]  /*86e0*/  ULDC.64 UR46, c[0x0][0x268] ;  /* 0x00009a00002e7ab9 */ /* 0x000fc80000000a00 */
[----:B------:R-:W-:Y:S01]  /*86f0*/  MUFU.SIN R125, R116 ;  /* 0x00000074007d7308 */ /* 0x000fe20000000400 */
[----:B0-----:R-:W-:Y:S01]  /*8700*/  FMUL.FTZ R115, R52, UR57 ;  /* 0x0000003934737c20 */ /* 0x001fe20008410000 */
[----:B------:R-:W-:Y:S02]  /*8710*/  LEA R156, R156, R49, 0x1 ;  /* 0x000000319c9c7211 */ /* 0x000fe400078e08ff */
[----:B------:R-:W-:-:S04]  /*8720*/  R2UR UR56, R60 ;  /* 0x000000003c3872ca */ /* 0x000fc800000e0000 */
[----:B------:R0:W-:Y:S01]  /*8730*/  MUFU.COS R128, R116 ;  /* 0x0000007400807308 */ /* 0x0001e20000000000 */
[----:B------:R-:W-:Y:S01]  /*8740*/  FMUL.RZ R149, R115, 0.15915493667125701904 ;  /* 0x3e22f98373957820 */ /* 0x000fe2000040c000 */
[----:B------:R-:W-:Y:S01]  /*8750*/  LEA.HI.SX32 R166, R151, R152, 0x1b ;  /* 0x0000009897a67211 */ /* 0x000fe200078fdaff */
[----:B------:R-:W-:Y:S01]  /*8760*/  STS.U16 [R118+0x40], R113 ;  /* 0x0000407176007388 */ /* 0x000fe20000000400 */
[-C--:B------:R-:W-:Y:S02]  /*8770*/  LEA R115, R158, R49.reuse, 0x1 ;  /* 0x000000319e737211 */ /* 0x080fe400078e08ff */
[----:B0-----:R-:W-:Y:S02]  /*8780*/  SEL R116, R65, R124, !P2 ;  /* 0x0000007c41747207 */ /* 0x001fe40005000000 */
[-C--:B------:R-:W-:Y:S02]  /*8790*/  LEA R65, R120, R49.reuse, 0x1 ;  /* 0x0000003178417211 */ /* 0x080fe400078e08ff */
[----:B------:R-:W-:-:S02]  /*87a0*/  LEA R120, R122, R49, 0x1 ;  /* 0x000000317a787211 */ /* 0x000fc400078e08ff */
[----:B------:R-:W-:Y:S01]  /*87b0*/  IADD3 R155, R152, 0x160, RZ ;  /* 0x00000160989b7810 */ /* 0x000fe20007ffe0ff */
[----:B----4-:R0:W-:Y:S01]  /*87c0*/  STS.U16 [R65+0x80], R112 ;  /* 0x0000807041007388 */ /* 0x0101e20000000400 */
[----:B------:R-:W-:Y:S02]  /*87d0*/  LEA.HI.SX32 R168, R153, R152, 0x1b ;  /* 0x0000009899a87211 */ /* 0x000fe400078fdaff */
[-C--:B------:R-:W-:Y:S01]  /*87e0*/  LEA R160, R160, R49.reuse, 0x1 ;  /* 0x00000031a0a07211 */ /* 0x080fe200078e08ff */
[----:B------:R2:W-:Y:S01]  /*87f0*/  STS.U16 [R120+0xc0], R97 ;  /* 0x0000c06178007388 */ /* 0x0005e20000000400 */
[----:B------:R-:W-:Y:S02]  /*8800*/  IADD3 R157, R152, 0x180, RZ ;  /* 0x00000180989d7810 */ /* 0x000fe40007ffe0ff */
[----:B-1----:R-:W-:Y:S01]  /*8810*/  LEA R61, R162, R49, 0x1 ;  /* 0x00000031a23d7211 */ /* 0x002fe200078e08ff */
[----:B------:R-:W-:Y:S01]  /*8820*/  STS.U16 [R156+0x100], R107 ;  /* 0x0001006b9c007388 */ /* 0x000fe20000000400 */
[----:B------:R-:W-:-:S02]  /*8830*/  IADD3 R159, R152, 0x1a0, RZ ;  /* 0x000001a0989f7810 */ /* 0x000fc40007ffe0ff */
[-C--:B------:R-:W-:Y:S01]  /*8840*/  LEA R164, R164, R49.reuse, 0x1 ;  /* 0x00000031a4a47211 */ /* 0x080fe200078e08ff */
[----:B------:R-:W-:Y:S01]  /*8850*/  STS.U16 [R115+0x140], R106 ;  /* 0x0001406a73007388 */ /* 0x000fe20000000400 */
[-C--:B------:R-:W-:Y:S02]  /*8860*/  LEA R166, R166, R49.reuse, 0x1 ;  /* 0x00000031a6a67211 */ /* 0x080fe400078e08ff */
[-C--:B------:R-:W-:Y:S01]  /*8870*/  LEA.HI.SX32 R170, R155, R152.reuse, 0x1b ;  /* 0x000000989baa7211 */ /* 0x080fe200078fdaff */
[----:B------:R-:W-:Y:S01]  /*8880*/  STS.U16 [R160+0x180], R105 ;  /* 0x00018069a0007388 */ /* 0x000fe20000000400 */
[----:B0-----:R-:W-:Y:S01]  /*8890*/  LEA R65, R168, R49, 0x1 ;  /* 0x00000031a8417211 */ /* 0x001fe200078e08ff */
[----:B------:R-:W-:Y:S01]  /*88a0*/  FMUL.FTZ R60, R50, UR57 ;  /* 0x00000039323c7c20 */ /* 0x000fe20008410000 */
[-C--:B------:R-:W-:Y:S01]  /*88b0*/  LEA.HI.SX32 R172, R157, R152.reuse, 0x1b ;  /* 0x000000989dac7211 */ /* 0x080fe200078fdaff */
[----:B------:R0:W-:Y:S01]  /*88c0*/  STS.U16 [R61+0x1c0], R108 ;  /* 0x0001c06c3d007388 */ /* 0x0001e20000000400 */
[----:B------:R-:W-:-:S02]  /*88d0*/  LEA.HI.SX32 R174, R159, R152, 0x1b ;  /* 0x000000989fae7211 */ /* 0x000fc400078fdaff */
[-C--:B--2---:R-:W-:Y:S01]  /*88e0*/  LEA R97, R170, R49.reuse, 0x1 ;  /* 0x00000031aa617211 */ /* 0x084fe200078e08ff */
[----:B------:R-:W-:Y:S01]  /*88f0*/  STS.U16 [R164+0x200], R95 ;  /* 0x0002005fa4007388 */ /* 0x000fe20000000400 */
[----:B------:R-:W-:-:S03]  /*8900*/  LEA R172, R172, R49, 0x1 ;  /* 0x00000031acac7211 */ /* 0x000fc600078e08ff */
[----:B------:R-:W-:Y:S01]  /*8910*/  STS.U16 [R166+0x240], R101 ;  /* 0x00024065a6007388 */ /* 0x000fe20000000400 */
[----:B0-----:R-:W-:-:S03]  /*8920*/  LEA R61, R174, R49, 0x1 ;  /* 0x00000031ae3d7211 */ /* 0x001fc600078e08ff */
[----:B------:R0:W-:Y:S01]  /*8930*/  STS.U16 [R65+0x280], R100 ;  /* 0x0002806441007388 */ /* 0x0001e20000000400 */
[C---:B------:R-:W-:Y:S02]  /*8940*/  IADD3 R161, R152.reuse, 0x1c0, RZ ;  /* 0x000001c098a17810 */ /* 0x040fe40007ffe0ff */
[C---:B------:R-:W-:Y:S01]  /*8950*/  IADD3 R163, R152.reuse, 0x1e0, RZ ;  /* 0x000001e098a37810 */ /* 0x040fe20007ffe0ff */
[----:B------:R-:W-:Y:S01]  /*8960*/  STS.U16 [R97+0x2c0], R104 ;  /* 0x0002c06861007388 */ /* 0x000fe20000000400 */
[----:B------:R-:W-:Y:S01]  /*8970*/  IADD3 R165, R152, 0x200, RZ ;  /* 0x0000020098a57810 */ /* 0x000fe20007ffe0ff */
[----:B0-----:R-:W-:Y:S01]  /*8980*/  FMUL.RZ R100, R60, 0.15915493667125701904 ;  /* 0x3e22f9833c647820 */ /* 0x001fe2000040c000 */
[----:B------:R-:W-:Y:S01]  /*8990*/  MOV R60, UR56 ;  /* 0x00000038003c7c02 */ /* 0x000fe20008000f00 */
[----:B------:R-:W-:Y:S01]  /*89a0*/  STS.U16 [R172+0x300], R69 ;  /* 0x00030045ac007388 */ /* 0x000fe20000000400 */
[----:B------:R-:W-:Y:S01]  /*89b0*/  IADD3 R167, R152, 0x220, RZ ;  /* 0x0000022098a77810 */ /* 0x000fe20007ffe0ff */
[----:B------:R-:W-:-:S02]  /*89c0*/  UIMAD UR59, UR50, UR46, URZ ;  /* 0x0000002e323b72a4 */ /* 0x000fc4000f8e023f */
[----:B------:R0:W-:Y:S01]  /*89d0*/  STS.U16 [R61+0x340], R94 ;  /* 0x0003405e3d007388 */ /* 0x0001e20000000400 */
[C---:B------:R-:W-:Y:S02]  /*89e0*/  IADD3 R169, R152.reuse, 0x240, RZ ;  /* 0x0000024098a97810 */ /* 0x040fe40007ffe0ff */
[-C--:B------:R-:W-:Y:S02]  /*89f0*/  LEA.HI.SX32 R176, R161, R152.reuse, 0x1b ;  /* 0x00000098a1b07211 */ /* 0x080fe400078fdaff */
[----:B------:R-:W-:Y:S02]  /*8a00*/  IADD3 R171, R152, 0x260, RZ ;  /* 0x0000026098ab7810 */ /* 0x000fe40007ffe0ff */
[-C--:B------:R-:W-:Y:S01]  /*8a10*/  LEA.HI.SX32 R178, R163, R152.reuse, 0x1b ;  /* 0x00000098a3b27211 */ /* 0x080fe200078fdaff */
[----:B0-----:R-:W-:Y:S01]  /*8a20*/  FMUL.FTZ R94, R60, 1.4426950216293334961 ;  /* 0x3fb8aa3b3c5e7820 */ /* 0x001fe20000410000 */
[----:B------:R-:W-:Y:S02]  /*8a30*/  IADD3 R173, R152, 0x280, RZ ;  /* 0x0000028098ad7810 */ /* 0x000fe40007ffe0ff */
[-C--:B------:R-:W-:Y:S01]  /*8a40*/  LEA.HI.SX32 R180, R165, R152.reuse, 0x1b ;  /* 0x00000098a5b47211 */ /* 0x080fe200078fdaff */
[----:B------:R-:W-:Y:S01]  /*8a50*/  FMUL.FTZ R60, R94, R77 ;  /* 0x0000004d5e3c7220 */ /* 0x000fe20000410000 */
        /* <DEDUP_REMOVED lines=17> */
[-C--:B------:R-:W-:Y:S02]  /*8b70*/  LEA.HI.SX32 R190, R175, R152.reuse, 0x1b ;  /* 0x00000098afbe7211 */ /* 0x080fe400078fdaff */
[----:B------:R-:W-:Y:S01]  /*8b80*/  LEA R182, R182, R49, 0x1 ;  /* 0x00000031b6b67211 */ /* 0x000fe200078e08ff */
[----:B------:R-:W-:Y:S01]  /*8b90*/  STS.U16 [R176+0x380], R93 ;  /* 0x0003805db0007388 */ /* 0x000fe20000000400 */
[----:B------:R-:W-:Y:S01]  /*8ba0*/  IADD3 R185, R152, 0x340, RZ ;  /* 0x0000034098b97810 */ /* 0x000fe20007ffe0ff */
[----:B------:R-:W0:Y:S01]  /*8bb0*/  MUFU.EX2 R60, R60 ;  /* 0x0000003c003c7308 */ /* 0x000e220000000800 */
[----:B------:R-:W-:-:S02]  /*8bc0*/  LEA.HI.SX32 R192, R177, R152, 0x1b ;  /* 0x00000098b1c07211 */ /* 0x000fc400078fdaff */
[-C--:B------:R-:W-:Y:S01]  /*8bd0*/  LEA R184, R184, R49.reuse, 0x1 ;  /* 0x00000031b8b87211 */ /* 0x080fe200078e08ff */
[----:B------:R-:W-:Y:S01]  /*8be0*/  STS.U16 [R95+0x3c0], R66 ;  /* 0x0003c0425f007388 */ /* 0x000fe20000000400 */
[----:B------:R-:W-:Y:S02]  /*8bf0*/  IADD3 R187, R152, 0x360, RZ ;  /* 0x0000036098bb7810 */ /* 0x000fe40007ffe0ff */
[-C--:B------:R-:W-:Y:S02]  /*8c00*/  LEA.HI.SX32 R194, R179, R152.reuse, 0x1b ;  /* 0x00000098b3c27211 */ /* 0x080fe400078fdaff */
[-C--:B------:R-:W-:Y:S01]  /*8c10*/  LEA R186, R186, R49.reuse, 0x1 ;  /* 0x00000031baba7211 */ /* 0x080fe200078e08ff */
[----:B------:R-:W-:Y:S01]  /*8c20*/  STS.U16 [R180+0x400], R91 ;  /* 0x0004005bb4007388 */ /* 0x000fe20000000400 */
[-C--:B------:R-:W-:Y:S02]  /*8c30*/  LEA.HI.SX32 R196, R181, R152.reuse, 0x1b ;  /* 0x00000098b5c47211 */ /* 0x080fe400078fdaff */
[-C--:B------:R-:W-:Y:S01]  /*8c40*/  LEA R61, R188, R49.reuse, 0x1 ;  /* 0x00000031bc3d7211 */ /* 0x080fe200078e08ff */
[----:B------:R1:W-:Y:S01]  /*8c50*/  STS.U16 [R182+0x440], R71 ;  /* 0x00044047b6007388 */ /* 0x0003e20000000400 */
[-C--:B------:R-:W-:Y:S01]  /*8c60*/  LEA.HI.SX32 R198, R183, R152.reuse, 0x1b ;  /* 0x00000098b7c67211 */ /* 0x080fe200078fdaff */
[----:B------:R-:W-:Y:S01]  /*8c70*/  UIMAD UR47, UR7, UR47, UR58 ;  /* 0x0000002f072f72a4 */ /* 0x000fe2000f8e023a */
[-C--:B------:R-:W-:Y:S01]  /*8c80*/  LEA R65, R190, R49.reuse, 0x1 ;  /* 0x00000031be417211 */ /* 0x080fe200078e08ff */
[----:B------:R-:W-:Y:S01]  /*8c90*/  UIMAD.WIDE.U32 UR60, UR7, UR46, UR60 ;  /* 0x0000002e073c72a5 */ /* 0x000fe2000f8e003c */
[----:B------:R-:W-:Y:S01]  /*8ca0*/  LEA.HI.SX32 R200, R185, R152, 0x1b ;  /* 0x00000098b9c87211 */ /* 0x000fe200078fdaff */
[----:B------:R2:W-:Y:S01]  /*8cb0*/  STS.U16 [R184+0x480], R63 ;  /* 0x0004803fb8007388 */ /* 0x0005e20000000400 */
[----:B------:R-:W-:-:S02]  /*8cc0*/  LEA R69, R192, R49, 0x1 ;  /* 0x00000031c0457211 */ /* 0x000fc400078e08ff */
[----:B------:R-:W-:Y:S01]  /*8cd0*/  IADD3 R189, R152, 0x380, RZ ;  /* 0x0000038098bd7810 */ /* 0x000fe20007ffe0ff */
[----:B------:R-:W-:Y:S01]  /*8ce0*/  STS.U16 [R186+0x4c0], R67 ;  /* 0x0004c043ba007388 */ /* 0x000fe20000000400 */
[----:B------:R-:W-:Y:S02]  /*8cf0*/  LEA.HI.SX32 R202, R187, R152, 0x1b ;  /* 0x00000098bbca7211 */ /* 0x000fe400078fdaff */
[-C--:B-1----:R-:W-:Y:S01]  /*8d00*/  LEA R71, R194, R49.reuse, 0x1 ;  /* 0x00000031c2477211 */ /* 0x082fe200078e08ff */
[----:B------:R1:W-:Y:S01]  /*8d10*/  STS.U16 [R61+0x500], R68 ;  /* 0x000500443d007388 */ /* 0x0003e20000000400 */
[----:B------:R-:W-:Y:S01]  /*8d20*/  IADD3 R191, R152, 0x3a0, RZ ;  /* 0x000003a098bf7810 */ /* 0x000fe20007ffe0ff */
[----:B------:R-:W-:Y:S01]  /*8d30*/  FMUL.FTZ R66, R94, R76 ;  /* 0x0000004c5e427220 */ /* 0x000fe20000410000 */
[-C--:B------:R-:W-:Y:S01]  /*8d40*/  LEA R196, R196, R49.reuse, 0x1 ;  /* 0x00000031c4c47211 */ /* 0x080fe200078e08ff */
[----:B------:R3:W-:Y:S01]  /*8d50*/  STS.U16 [R65+0x540], R70 ;  /* 0x0005404641007388 */ /* 0x0007e20000000400 */
[----:B------:R-:W-:Y:S01]  /*8d60*/  IADD3 R193, R152, 0x3c0, RZ ;  /* 0x000003c098c17810 */ /* 0x000fe20007ffe0ff */
[----:B------:R-:W-:Y:S01]  /*8d70*/  UIADD3 UR47, UR61, UR47, URZ ;  /* 0x0000002f3d2f7290 */ /* 0x000fe2000fffe03f */
[----:B--2---:R-:W-:Y:S01]  /*8d80*/  LEA R63, R198, R49, 0x1 ;  /* 0x00000031c63f7211 */ /* 0x004fe200078e08ff */
[----:B------:R-:W-:Y:S01]  /*8d90*/  ULEA UR46, UP0, UR60, UR44, 0x3 ;  /* 0x0000002c3c2e7291 */ /* 0x000fe2000f80183f */
[----:B------:R-:W-:Y:S01]  /*8da0*/  IADD3 R195, R152, 0x3e0, RZ ;  /* 0x000003e098c37810 */ /* 0x000fe20007ffe0ff */
[----:B-1----:R-:W-:Y:S01]  /*8db0*/  FMUL.FTZ R68, R94, R75 ;  /* 0x0000004b5e447220 */ /* 0x002fe20000410000 */
[----:B------:R-:W-:Y:S01]  /*8dc0*/  LEA R200, R200, R49, 0x1 ;  /* 0x00000031c8c87211 */ /* 0x000fe200078e08ff */
[----:B------:R-:W-:Y:S01]  /*8dd0*/  STS.U16 [R69+0x580], R92 ;  /* 0x0005805c45007388 */ /* 0x000fe20000000400 */
[----:B------:R-:W-:-:S02]  /*8de0*/  LEA.HI.SX32 R204, R189, R152, 0x1b ;  /* 0x00000098bdcc7211 */ /* 0x000fc400078fdaff */
[-C--:B------:R-:W-:Y:S01]  /*8df0*/  LEA R61, R202, R49.reuse, 0x1 ;  /* 0x00000031ca3d7211 */ /* 0x080fe200078e08ff */
[----:B------:R-:W-:Y:S01]  /*8e00*/  STS.U16 [R71+0x5c0], R96 ;  /* 0x0005c06047007388 */ /* 0x000fe20000000400 */
[----:B------:R-:W-:Y:S01]  /*8e10*/  LEA.HI.SX32 R154, R191, R152, 0x1b ;  /* 0x00000098bf9a7211 */ /* 0x000fe200078fdaff */
[----:B------:R1:W2:Y:S01]  /*8e20*/  MUFU.EX2 R67, R66 ;  /* 0x0000004200437308 */ /* 0x0002a20000000800 */
[----:B------:R-:W-:Y:S01]  /*8e30*/  LEA R64, R89, R64, 0x5 ;  /* 0x0000004059407211 */ /* 0x000fe200078e28ff */
[----:B------:R-:W-:Y:S01]  /*8e40*/  STS.U16 [R196+0x600], R99 ;  /* 0x00060063c4007388 */ /* 0x000fe20000000400 */
[-C--:B------:R-:W-:Y:S01]  /*8e50*/  LEA.HI.SX32 R150, R193, R152.reuse, 0x1b ;  /* 0x00000098c1967211 */ /* 0x080fe200078fdaff */
[----:B------:R-:W-:Y:S01]  /*8e60*/  ULEA.HI.X UR60, UR60, UR45, UR47, 0x3, UP0 ;  /* 0x0000002d3c3c7291 */ /* 0x000fe200080f1c2f */
[----:B------:R-:W-:Y:S01]  /*8e70*/  LEA.HI.SX32 R152, R195, R152, 0x1b ;  /* 0x00000098c3987211 */ /* 0x000fe200078fdaff */
[----:B------:R4:W-:Y:S01]  /*8e80*/  STS.U16 [R63+0x640], R98 ;  /* 0x000640623f007388 */ /* 0x0009e20000000400 */
[-C--:B---3--:R-:W-:Y:S01]  /*8e90*/  LEA R65, R204, R49.reuse, 0x1 ;  /* 0x00000031cc417211 */ /* 0x088fe200078e08ff */
[----:B------:R3:W2:Y:S01]  /*8ea0*/  MUFU.EX2 R70, R68 ;  /* 0x0000004400467308 */ /* 0x0006a20000000800 */
[----:B-1----:R-:W-:Y:S01]  /*8eb0*/  FMUL.FTZ R66, R94, R74 ;  /* 0x0000004a5e427220 */ /* 0x002fe20000410000 */
[----:B------:R-:W-:Y:S01]  /*8ec0*/  STS.U16 [R200+0x680], R103 ;  /* 0x00068067c8007388 */ /* 0x000fe20000000400 */
[----:B------:R-:W-:-:S02]  /*8ed0*/  LEA R154, R154, R49, 0x1 ;  /* 0x000000319a9a7211 */ /* 0x000fc400078e08ff */
[----:B------:R-:W-:Y:S01]  /*8ee0*/  LEA.HI.SX32 R64, R64, R64, 0x1b ;  /* 0x0000004040407211 */ /* 0x000fe200078fdaff */
[----:B------:R1:W-:Y:S01]  /*8ef0*/  STS.U16 [R61+0x6c0], R102 ;  /* 0x0006c0663d007388 */ /* 0x0003e20000000400 */
[----:B---3--:R-:W-:Y:S01]  /*8f00*/  FMUL.FTZ R68, R94, R73 ;  /* 0x000000495e447220 */ /* 0x008fe20000410000 */
[----:B----4-:R3:W4:Y:S01]  /*8f10*/  MUFU.EX2 R63, R66 ;  /* 0x00000042003f7308 */ /* 0x0107220000000800 */
[-C--:B------:R-:W-:Y:S01]  /*8f20*/  LEA R152, R152, R49.reuse, 0x1 ;  /* 0x0000003198987211 */ /* 0x080fe200078e08ff */
[----:B------:R2:W-:Y:S01]  /*8f30*/  STS.U16 [R65+0x700], R62 ;  /* 0x0007003e41007388 */ /* 0x0005e20000000400 */
[----:B0-----:R-:W-:Y:S01]  /*8f40*/  FMUL.FTZ R126, R60, R126 ;  /* 0x0000007e3c7e7220 */ /* 0x001fe20000410000 */
[----:B-1----:R-:W-:Y:S01]  /*8f50*/  LEA R61, R150, R49, 0x1 ;  /* 0x00000031963d7211 */ /* 0x002fe200078e08ff */
[----:B------:R-:W-:-:S03]  /*8f60*/  FMUL.FTZ R127, R60, R127 ;  /* 0x0000007f3c7f7220 */ /* 0x000fc60000410000 */
[----:B------:R0:W1:Y:S01]  /*8f70*/  MUFU.EX2 R71, R68 ;  /* 0x0000004400477308 */ /* 0x0000620000000800 */
[----:B---3--:R-:W-:Y:S01]  /*8f80*/  FMUL.FTZ R66, R94, R72 ;  /* 0x000000485e427220 */ /* 0x008fe20000410000 */
[-C--:B------:R-:W-:Y:S01]  /*8f90*/  LEA R64, R64, R49.reuse, 0x1 ;  /* 0x0000003140407211 */ /* 0x080fe200078e08ff */
[----:B------:R-:W-:Y:S01]  /*8fa0*/  STS.U16 [R154+0x740], R111 ;  /* 0x0007406f9a007388 */ /* 0x000fe20000000400 */
[----:B------:R-:W-:Y:S02]  /*8fb0*/  MOV R69, UR60 ;  /* 0x0000003c00457c02 */ /* 0x000fe40008000f00 */
[----:B------:R-:W-:Y:S01]  /*8fc0*/  LEA R60, R116, R49, 0x3 ;  /* 0x00000031743c7211 */ /* 0x000fe200078e18ff */
[----:B------:R3:W-:Y:S01]  /*8fd0*/  STS.U16 [R61+0x780], R110 ;  /* 0x0007806e3d007388 */ /* 0x0007e20000000400 */
[----:B0-----:R-:W-:Y:S01]  /*8fe0*/  MOV R68, UR46 ;  /* 0x0000002e00447c02 */ /* 0x001fe20008000f00 */
[----:B------:R-:W0:Y:S02]  /*8ff0*/  MUFU.SIN R121, R149 ;  /* 0x0000009500797308 */ /* 0x000e240000000400 */
[----:B------:R0:W-:Y:S01]  /*9000*/  STS.U16 [R152+0x7c0], R109 ;  /* 0x0007c06d98007388 */ /* 0x0001e20000000400 */
[----:B------:R-:W-:-:S05]  /*9010*/  NOP ;  /* 0x0000000000007918 */ /* 0x000fca0000000000 */
[----:B------:R-:W0:Y:S01]  /*9020*/  MUFU.COS R122, R149 ;  /* 0x00000095007a7308 */ /* 0x000e220000000000 */
[----:B------:R0:W0:Y:S04]  /*9030*/  LDS.U16 R105, [R64] ;  /* 0x0000000040697984 */ /* 0x0000280000000400 */
[----:B------:R0:W0:Y:S03]  /*9040*/  LDS.U16 R104, [R64+0x2] ;  /* 0x0000020040687984 */ /* 0x0000260000000400 */
[----:B--2---:R2:W0:Y:S01]  /*9050*/  MUFU.EX2 R62, R66 ;  /* 0x00000042003e7308 */ /* 0x0044220000000800 */
[----:B------:R0:W0:Y:S04]  /*9060*/  LDS.U16 R101, [R64+0x4] ;  /* 0x0000040040657984 */ /* 0x0000280000000400 */
[----:B------:R0:W0:Y:S04]  /*9070*/  LDS.U16 R102, [R64+0x6] ;  /* 0x0000060040667984 */ /* 0x0000280000000400 */
[----:B------:R0:W0:Y:S04]  /*9080*/  LDS.U16 R99, [R64+0x8] ;  /* 0x0000080040637984 */ /* 0x0000280000000400 */
        /* <DEDUP_REMOVED lines=32> */
[----:B------:R-:W-:Y:S01]  /*9290*/  FMUL.FTZ R112, R51, UR57 ;  /* 0x0000003933707c20 */ /* 0x000fe20008410000 */
[C---:B------:R-:W-:Y:S01]  /*92a0*/  FMUL.FTZ R65, R94.reuse, R59 ;  /* 0x0000003b5e417220 */ /* 0x040fe20000410000 */
[----:B---3--:R-:W-:-:S03]  /*92b0*/  FMUL.FTZ R61, R94, R58 ;  /* 0x0000003a5e3d7220 */ /* 0x008fc60000410000 */
[----:B------:R-:W3:Y:S01]  /*92c0*/  @P1 LDS.64 R114, [R114+0x49e8] ;  /* 0x0049e80072721984 */ /* 0x000ee20000000a00 */
[----:B------:R-:W-:Y:S01]  /*92d0*/  FMUL.RZ R112, R112, 0.15915493667125701904 ;  /* 0x3e22f98370707820 */ /* 0x000fe2000040c000 */
[----:B------:R2:W0:Y:S08]  /*92e0*/  MUFU.SIN R123, R117 ;  /* 0x00000075007b7308 */ /* 0x0004300000000400 */
[----:B------:R2:W0:Y:S08]  /*92f0*/  MUFU.COS R124, R117 ;  /* 0x00000075007c7308 */ /* 0x0004300000000000 */
        /* <DEDUP_REMOVED lines=21> */
.L_x_8376:
[----:B------:R-:W-:Y:S05]  /*9450*/  BSYNC B0 ;  /* 0x0000000000007941 */ /* 0x000fea0003800000 */
.L_x_8375:
[----:B------:R-:W-:Y:S01]  /*9460*/  UISETP.GE.AND UP0, UPT, UR10, 0x2, UPT ;  /* 0x000000020a00788c */ /* 0x000fe2000bf06270 */
[----:B------:R-:W3:Y:S01]  /*9470*/  MUFU.EX2 R97, R97 ;  /* 0x0000006100617308 */ /* 0x000ee20000000800 */
[----:B------:R-:W-:Y:S01]  /*9480*/  FMUL.FTZ R147, R67, R147 ;  /* 0x0000009343937220 */ /* 0x000fe20000410000 */
[C---:B0-----:R-:W-:Y:S01]  /*9490*/  FMUL.FTZ R138, R65.reuse, R138 ;  /* 0x0000008a418a7220 */ /* 0x041fe20000410000 */
[----:B------:R-:W-:Y:S01]  /*94a0*/  FMUL.FTZ R137, R65, R137 ;  /* 0x0000008941897220 */ /* 0x000fe20000410000 */
[----:B------:R-:W-:Y:S01]  /*94b0*/  FMUL.FTZ R148, R67, R148 ;  /* 0x0000009443947220 */ /* 0x000fe20000410000 */
[----:B------:R-:W-:Y:S01]  /*94c0*/  PLOP3.LUT P1, PT, PT, PT, UP0, 0x80, 0x0 ;  /* 0x000000000000781c */ /* 0x000fe20003f2f008 */
[CC--:B------:R-:W-:Y:S01]  /*94d0*/  FMUL.FTZ R65, R127.reuse, R147.reuse ;  /* 0x000000937f417220 */ /* 0x0c0fe20000410000 */
[----:B------:R-:W-:Y:S01]  /*94e0*/  FMUL.FTZ R64, R126, R147 ;  /* 0x000000937e407220 */ /* 0x000fe20000410000 */
[----:B------:R-:W-:Y:S01]  /*94f0*/  FMUL.FTZ R145, R70, R145 ;  /* 0x0000009146917220 */ /* 0x000fe20000410000 */
[----:B------:R-:W-:Y:S01]  /*9500*/  ISETP.NE.OR P1, PT, R238, RZ, !P1 ;  /* 0x000000ffee00720c */ /* 0x000fe20004f25670 */
[-C--:B------:R-:W-:Y:S01]  /*9510*/  FFMA.FTZ R65, R126, R148.reuse, -R65 ;  /* 0x000000947e417223 */ /* 0x080fe20000010841 */
[----:B------:R-:W-:Y:S01]  /*9520*/  FFMA.FTZ R64, R127, R148, R64 ;  /* 0x000000947f407223 */ /* 0x000fe20000010040 */
[----:B-1----:R-:W-:Y:S01]  /*9530*/  FMUL.FTZ R60, R94, R56 ;  /* 0x000000385e3c7220 */ /* 0x002fe20000410000 */
[C---:B------:R-:W-:Y:S01]  /*9540*/  FMUL.FTZ R142, R71.reuse, R142 ;  /* 0x0000008e478e7220 */ /* 0x040fe20000410000 */
[----:B------:R-:W-:Y:S01]  /*9550*/  FMUL.FTZ R141, R71, R141 ;  /* 0x0000008d478d7220 */ /* 0x000fe20000410000 */
[----:B------:R-:W-:Y:S01]  /*9560*/  FMUL.FTZ R146, R70, R146 ;  /* 0x0000009246927220 */ /* 0x000fe20000410000 */
[C---:B------:R-:W-:Y:S01]  /*9570*/  FMUL.FTZ R140, R62.reuse, R140 ;  /* 0x0000008c3e8c7220 */ /* 0x040fe20000410000 */
[----:B------:R-:W-:Y:S01]  /*9580*/  FMUL.FTZ R139, R62, R139 ;  /* 0x0000008b3e8b7220 */ /* 0x000fe20000410000 */
[C---:B------:R-:W-:Y:S01]  /*9590*/  FMUL.FTZ R136, R61.reuse, R136 ;  /* 0x000000883d887220 */ /* 0x040fe20000410000 */
[----:B------:R-:W-:Y:S01]  /*95a0*/  FMUL.FTZ R135, R61, R135 ;  /* 0x000000873d877220 */ /* 0x000fe20000410000 */
[C---:B------:R-:W-:Y:S01]  /*95b0*/  FMUL.FTZ R71, R145.reuse, R65 ;  /* 0x0000004191477220 */ /* 0x040fe20000410000 */
[C---:B------:R-:W-:Y:S01]  /*95c0*/  FMUL.FTZ R62, R94.reuse, R55 ;  /* 0x000000375e3e7220 */ /* 0x040fe20000410000 */
[----:B------:R-:W0:Y:S01]  /*95d0*/  @!P1 LDC R109, c[0x0][0x21c] ;  /* 0x00008700ff6d9b82 */ /* 0x000e220000000800 */
[----:B------:R-:W-:Y:S01]  /*95e0*/  FMUL.FTZ R61, R145, R64 ;  /* 0x00000040913d7220 */ /* 0x000fe20000410000 */
[C---:B------:R-:W-:Y:S01]  /*95f0*/  FMUL.FTZ R144, R63.reuse, R144 ;  /* 0x000000903f907220 */ /* 0x040fe20000410000 */
[----:B------:R-:W-:Y:S01]  /*9600*/  FMUL.FTZ R143, R63, R143 ;  /* 0x0000008f3f8f7220 */ /* 0x000fe20000410000 */
[----:B------:R-:W-:Y:S01]  /*9610*/  FMUL.FTZ R63, R94, R54 ;  /* 0x000000365e3f7220 */ /* 0x000fe20000410000 */
[C---:B---3--:R-:W-:Y:S01]  /*9620*/  FMUL.FTZ R134, R97.reuse, R134 ;  /* 0x0000008661867220 */ /* 0x048fe20000410000 */
[----:B------:R-:W-:Y:S01]  /*9630*/  FMUL.FTZ R133, R97, R133 ;  /* 0x0000008561857220 */ /* 0x000fe20000410000 */
[----:B------:R-:W1:Y:S01]  /*9640*/  MUFU.EX2 R60, R60 ;  /* 0x0000003c003c7308 */ /* 0x000e620000000800 */
[C---:B------:R-:W-:Y:S01]  /*9650*/  FFMA.FTZ R97, R146.reuse, R64, R71 ;  /* 0x0000004092617223 */ /* 0x040fe20000010047 */
[----:B------:R-:W-:Y:S01]  /*9660*/  FFMA.FTZ R65, R146, R65, -R61 ;  /* 0x0000004192417223 */ /* 0x000fe2000001083d */
[C---:B------:R-:W-:Y:S01]  /*9670*/  FMUL.FTZ R61, R94.reuse, R53 ;  /* 0x000000355e3d7220 */ /* 0x040fe20000410000 */
[----:B------:R-:W-:Y:S01]  /*9680*/  HFMA2.MMA R112, -RZ, RZ, 0, 9.5367431640625e-07 ;  /* 0x00000010ff707435 */ /* 0x000fe200000001ff */
[----:B------:R-:W-:Y:S01]  /*9690*/  FMUL.FTZ R64, R94, R52 ;  /* 0x000000345e407220 */ /* 0x000fe20000410000 */
[----:B------:R-:W-:-:S02]  /*96a0*/  FMUL.FTZ R100, R143, R65 ;  /* 0x000000418f647220 */ /* 0x000fc40000410000 */
[----:B------:R3:W4:Y:S02]  /*96b0*/  MUFU.EX2 R67, R62 ;  /* 0x0000003e00437308 */ /* 0x0007240000000800 */
[----:B------:R-:W-:Y:S01]  /*96c0*/  FFMA.FTZ R108, R144, R97, R100 ;  /* 0x00000061906c7223 */ /* 0x000fe20000010064 */
[C---:B------:R-:W-:Y:S01]  /*96d0*/  FMUL.FTZ R100, R94.reuse, R51 ;  /* 0x000000335e647220 */ /* 0x040fe20000410000 */
[----:B------:R-:W-:Y:S02]  /*96e0*/  FMUL.FTZ R94, R94, R50 ;  /* 0x000000325e5e7220 */ /* 0x000fe40000410000 */
[----:B------:R-:W-:Y:S02]  /*96f0*/  FMUL.FTZ R110, R141, R108 ;  /* 0x0000006c8d6e7220 */ /* 0x000fe40000410000 */
        /* <DEDUP_REMOVED lines=8> */
[C---:B----4-:R-:W-:Y:S01]  /*9780*/  FMUL.FTZ R130, R67.reuse, R130 ;  /* 0x0000008243827220 */ /* 0x050fe20000410000 */
[----:B------:R-:W-:Y:S02]  /*9790*/  FMUL.FTZ R129, R67, R129 ;  /* 0x0000008143817220 */ /* 0x000fe40000410000 */
[----:B------:R-:W-:Y:S01]  /*97a0*/  FFMA.FTZ R103, R144, R65, -R63 ;  /* 0x0000004190677223 */ /* 0x000fe2000001083f */
[----:B0-----:R-:W-:Y:S01]  /*97b0*/  @!P1 IMAD R65, R62, R109, UR7 ;  /* 0x000000073e419e24 */ /* 0x001fe2000f8e026d */
[----:B------:R-:W-:Y:S01]  /*97c0*/  CS2R R62, SRZ ;  /* 0x00000000003e7805 */ /* 0x000fe2000001ff00 */
[----:B------:R0:W2:Y:S01]  /*97d0*/  MUFU.EX2 R97, R64 ;  /* 0x0000004000617308 */ /* 0x0000a20000000800 */
[-C--:B------:R-:W-:Y:S01]  /*97e0*/  FMUL.FTZ R109, R141, R103.reuse ;  /* 0x000000678d6d7220 */ /* 0x080fe20000410000 */
[----:B------:R-:W-:Y:S01]  /*97f0*/  FFMA.FTZ R110, R142, R103, -R110 ;  /* 0x000000678e6e7223 */ /* 0x000fe2000001086e */
[C---:B------:R-:W-:Y:S01]  /*9800*/  FMUL.FTZ R128, R70.reuse, R128 ;  /* 0x0000008046807220 */ /* 0x040fe20000410000 */
[----:B------:R-:W-:Y:S01]  /*9810*/  FMUL.FTZ R125, R70, R125 ;  /* 0x0000007d467d7220 */ /* 0x000fe20000410000 */
[----:B------:R-:W-:Y:S01]  /*9820*/  FFMA.FTZ R109, R142, R108, R109 ;  /* 0x0000006c8e6d7223 */ /* 0x000fe2000001006d */
[C---:B------:R-:W-:Y:S01]  /*9830*/  FMUL.FTZ R70, R139.reuse, R110 ;  /* 0x0000006e8b467220 */ /* 0x040fe20000410000 */
[----:B-1----:R-:W-:Y:S01]  /*9840*/  MOV R61, RZ ;  /* 0x000000ff003d7202 */ /* 0x002fe20000000f00 */
[----:B------:R-:W1:Y:S01]  /*9850*/  MUFU.EX2 R100, R100 ;  /* 0x0000006400647308 */ /* 0x000e620000000800 */
[----:B------:R-:W-:Y:S01]  /*9860*/  FMUL.FTZ R67, R139, R109 ;  /* 0x0000006d8b437220 */ /* 0x000fe20000410000 */
[----:B0-----:R-:W-:-:S04]  /*9870*/  @!P1 IMAD.WIDE R64, R65, R112, UR22 ;  /* 0x0000001641409e25 */ /* 0x001fc8000f8e0270 */
[C---:B------:R-:W-:Y:S01]  /*9880*/  FFMA.FTZ R70, R140.reuse, R109, R70 ;  /* 0x0000006d8c467223 */ /* 0x040fe20000010046 */
[----:B------:R-:W-:Y:S01]  /*9890*/  FFMA.FTZ R67, R140, R110, -R67 ;  /* 0x0000006e8c437223 */ /* 0x000fe20000010843 */
[C---:B---3--:R-:W-:Y:S01]  /*98a0*/  FMUL.FTZ R124, R71.reuse, R124 ;  /* 0x0000007c477c7220 */ /* 0x048fe20000410000 */
[----:B------:R-:W-:Y:S01]  /*98b0*/  FMUL.FTZ R123, R71, R123 ;  /* 0x0000007b477b7220 */ /* 0x000fe20000410000 */
[----:B------:R0:W5:Y:S01]  /*98c0*/  @!P1 LDG.E.128 R60, desc[UR20][R64.64] ;  /* 0x00000014403c9981 */ /* 0x000162000c1e1d00 */
[----:B------:R-:W-:Y:S01]  /*98d0*/  FMUL.FTZ R71, R137, R67 ;  /* 0x0000004389477220 */ /* 0x000fe20000410000 */
[----:B------:R-:W3:Y:S01]  /*98e0*/  MUFU.EX2 R94, R94 ;  /* 0x0000005e005e7308 */ /* 0x000ee20000000800 */
[----:B------:R-:W-:Y:S01]  /*98f0*/  SHF.L.U32 R105, R105, 0x10, RZ ;  /* 0x0000001069697819 */ /* 0x000fe200000006ff */
[C---:B--2---:R-:W-:Y:S01]  /*9900*/  FMUL.FTZ R122, R97.reuse, R122 ;  /* 0x0000007a617a7220 */ /* 0x044fe20000410000 */
[----:B------:R-:W-:Y:S01]  /*9910*/  FFMA.FTZ R71, R138, R70, R71 ;  /* 0x000000468a477223 */ /* 0x000fe20000010047 */
[----:B------:R-:W-:Y:S01]  /*9920*/  SHF.L.U32 R104, R104, 0x10, RZ ;  /* 0x0000001068687819 */ /* 0x000fe200000006ff */
[----:B------:R-:W-:Y:S01]  /*9930*/  FMUL.FTZ R121, R97, R121 ;  /* 0x0000007961797220 */ /* 0x000fe20000410000 */
[----:B------:R-:W-:Y:S01]  /*9940*/  SHF.L.U32 R103, R234, 0x10, RZ ;  /* 0x00000010ea677819 */ /* 0x000fe200000006ff */
[----:B-1----:R-:W-:Y:S01]  /*9950*/  FMUL.FTZ R120, R100, R120 ;  /* 0x0000007864787220 */ /* 0x002fe20000410000 */
[----:B0-----:R-:W-:Y:S01]  /*9960*/  FMUL.FTZ R64, R137, R70 ;  /* 0x0000004689407220 */ /* 0x001fe20000410000 */
[----:B------:R-:W-:Y:S01]  /*9970*/  FMUL.FTZ R65, R135, R71 ;  /* 0x0000004787417220 */ /* 0x000fe20000410000 */
[----:B------:R-:W-:Y:S01]  /*9980*/  SHF.L.U32 R102, R102, 0x10, RZ ;  /* 0x0000001066667819 */ /* 0x000fe200000006ff */
[----:B------:R-:W-:Y:S01]  /*9990*/  FMUL.FTZ R236, R104, R77 ;  /* 0x0000004d68ec7220 */ /* 0x000fe20000410000 */
[----:B------:R-:W-:Y:S01]  /*99a0*/  FFMA.FTZ R64, R138, R67, -R64 ;  /* 0x000000438a407223 */ /* 0x000fe20000010840 */
[----:B------:R-:W-:Y:S01]  /*99b0*/  FMUL.FTZ R119, R100, R119 ;  /* 0x0000007764777220 */ /* 0x000fe20000410000 */
[----:B------:R-:W-:Y:S01]  /*99c0*/  SHF.L.U32 R101, R101, 0x10, RZ ;  /* 0x0000001065657819 */ /* 0x000fe200000006ff */
[----:B------:R-:W-:Y:S01]  /*99d0*/  FMUL.FTZ R236, R103, R236 ;  /* 0x000000ec67ec7220 */ /* 0x000fe20000410000 */
[-C--:B------:R-:W-:Y:S01]  /*99e0*/  FMUL.FTZ R70, R135, R64.reuse ;  /* 0x0000004087467220 */ /* 0x080fe20000410000 */
[----:B------:R-:W-:Y:S01]  /*99f0*/  FFMA.FTZ R65, R136, R64, -R65 ;  /* 0x0000004088417223 */ /* 0x000fe20000010841 */
[----:B------:R-:W-:Y:S01]  /*9a00*/  SHF.L.U32 R100, R233, 0x10, RZ ;  /* 0x00000010e9647819 */ /* 0x000fe200000006ff */
[----:B------:R-:W-:Y:S01]  /*9a10*/  FMUL.FTZ R199, R102, R76 ;  /* 0x0000004c66c77220 */ /* 0x000fe20000410000 */
[----:B------:R-:W-:Y:S01]  /*9a20*/  FFMA.FTZ R64, R136, R71, R70 ;  /* 0x0000004788407223 */ /* 0x000fe20000010046 */
[----:B------:R-:W-:Y:S01]  /*9a30*/  FMUL.FTZ R70, R105, R77 ;  /* 0x0000004d69467220 */ /* 0x000fe20000410000 */
[C---:B---3--:R-:W-:Y:S01]  /*9a40*/  FMUL.FTZ R118, R94.reuse, R118 ;  /* 0x000000765e767220 */ /* 0x048fe20000410000 */
[----:B------:R-:W-:Y:S01]  /*9a50*/  FMUL.FTZ R117, R94, R117 ;  /* 0x000000755e757220 */ /* 0x000fe20000410000 */
[----:B------:R-:W-:Y:S01]  /*9a60*/  FMUL.FTZ R67, R101, R76 ;  /* 0x0000004c65437220 */ /* 0x000fe20000410000 */
[----:B------:R-:W-:Y:S01]  /*9a70*/  FMUL.FTZ R235, R103, R70 ;  /* 0x0000004667eb7220 */ /* 0x000fe20000410000 */
[----:B------:R-:W-:Y:S01]  /*9a80*/  FMUL.FTZ R70, R236, R147 ;  /* 0x00000093ec467220 */ /* 0x000fe20000410000 */
[C---:B------:R-:W-:Y:S01]  /*9a90*/  FMUL.FTZ R199, R100.reuse, R199 ;  /* 0x000000c764c77220 */ /* 0x040fe20000410000 */
[----:B------:R-:W-:Y:S01]  /*9aa0*/  FMUL.FTZ R200, R100, R67 ;  /* 0x0000004364c87220 */ /* 0x000fe20000410000 */
[----:B------:R-:W-:Y:S01]  /*9ab0*/  FMUL.FTZ R71, R235, R147 ;  /* 0x00000093eb477220 */ /* 0x000fe20000410000 */
[----:B------:R-:W-:Y:S01]  /*9ac0*/  SHF.L.U32 R99, R99, 0x10, RZ ;  /* 0x0000001063637819 */ /* 0x000fe200000006ff */
[-C--:B------:R-:W-:Y:S01]  /*9ad0*/  FFMA.FTZ R67, R235, R148.reuse, -R70 ;  /* 0x00000094eb437223 */ /* 0x080fe20000010846 */
[----:B------:R-:W-:Y:S01]  /*9ae0*/  SHF.L.U32 R98, R98, 0x10, RZ ;  /* 0x0000001062627819 */ /* 0x000fe200000006ff */
[----:B------:R-:W-:Y:S01]  /*9af0*/  FFMA.FTZ R94, R236, R148, R71 ;  /* 0x00000094ec5e7223 */ /* 0x000fe20000010047 */
[----:B------:R-:W-:Y:S01]  /*9b00*/  SHF.L.U32 R97, R232, 0x10, RZ ;  /* 0x00000010e8617819 */ /* 0x000fe200000006ff */
[----:B------:R-:W-:Y:S01]  /*9b10*/  FADD.FTZ R67, R200, R67 ;  /* 0x00000043c8437221 */ /* 0x000fe20000010000 */
[-C--:B------:R-:W-:Y:S01]  /*9b20*/  FMUL.FTZ R70, R99, R75.reuse ;  /* 0x0000004b63467220 */ /* 0x080fe20000410000 */
[----:B------:R-:W-:Y:S01]  /*9b30*/  FADD.FTZ R94, R199, R94 ;  /* 0x0000005ec75e7221 */ /* 0x000fe20000010000 */
[----:B------:R-:W-:Y:S01]  /*9b40*/  FMUL.FTZ R202, R98, R75 ;  /* 0x0000004b62ca7220 */ /* 0x000fe20000410000 */
[-C--:B------:R-:W-:Y:S01]  /*9b50*/  FMUL.FTZ R109, R145, R67.reuse ;  /* 0x00000043916d7220 */ /* 0x080fe20000410000 */
[----:B------:R-:W-:Y:S01]  /*9b60*/  FMUL.FTZ R201, R97, R70 ;  /* 0x0000004661c97220 */ /* 0x000fe20000410000 */
[-C--:B------:R-:W-:Y:S01]  /*9b70*/  FMUL.FTZ R71, R145, R94.reuse ;  /* 0x0000005e91477220 */ /* 0x080fe20000410000 */
[----:B------:R-:W-:Y:S01]  /*9b80*/  SHF.L.U32 R96, R96, 0x10, RZ ;  /* 0x0000001060607819 */ /* 0x000fe200000006ff */
[C---:B------:R-:W-:Y:S01]  /*9b90*/  FFMA.FTZ R109, R146.reuse, R94, R109 ;  /* 0x0000005e926d7223 */ /* 0x040fe2000001006d */
[----:B------:R-:W-:Y:S01]  /*9ba0*/  FMUL.FTZ R202, R97, R202 ;  /* 0x000000ca61ca7220 */ /* 0x000fe20000410000 */
[----:B------:R-:W-:Y:S01]  /*9bb0*/  FFMA.FTZ R108, R146, R67, -R71 ;  /* 0x00000043926c7223 */ /* 0x000fe20000010847 */
[----:B------:R-:W-:Y:S01]  /*9bc0*/  SHF.L.U32 R95, R95, 0x10, RZ ;  /* 0x000000105f5f7819 */ /* 0x000fe200000006ff */
[-C--:B------:R-:W-:Y:S01]  /*9bd0*/  FMUL.FTZ R203, R96, R74.reuse ;  /* 0x0000004a60cb7220 */ /* 0x080fe20000410000 */
[----:B------:R-:W-:Y:S01]  /*9be0*/  SHF.L.U32 R94, R87, 0x10, RZ ;  /* 0x00000010575e7819 */ /* 0x000fe200000006ff */
[----:B------:R-:W-:Y:S01]  /*9bf0*/  FADD.FTZ R108, R201, R108 ;  /* 0x0000006cc96c7221 */ /* 0x000fe20000010000 */
[----:B------:R-:W-:Y:S01]  /*9c00*/  FADD.FTZ R109, R202, R109 ;  /* 0x0000006dca6d7221 */ /* 0x000fe20000010000 */
[----:B------:R-:W-:Y:S01]  /*9c10*/  FMUL.FTZ R204, R95, R74 ;  /* 0x0000004a5fcc7220 */ /* 0x000fe20000410000 */
[----:B------:R-:W-:Y:S01]  /*9c20*/  SHF.L.U32 R93, R93, 0x10, RZ ;  /* 0x000000105d5d7819 */ /* 0x000fe200000006ff */
[C---:B------:R-:W-:Y:S01]  /*9c30*/  FMUL.FTZ R71, R143.reuse, R108 ;  /* 0x0000006c8f477220 */ /* 0x040fe20000410000 */
[----:B------:R-:W-:Y:S01]  /*9c40*/  FMUL.FTZ R67, R143, R109 ;  /* 0x0000006d8f437220 */ /* 0x000fe20000410000 */
[C---:B------:R-:W-:Y:S01]  /*9c50*/  FMUL.FTZ R203, R94.reuse, R203 ;  /* 0x000000cb5ecb7220 */ /* 0x040fe20000410000 */
[----:B------:R-:W-:Y:S01]  /*9c60*/  FMUL.FTZ R204, R94, R204 ;  /* 0x000000cc5ecc7220 */ /* 0x000fe20000410000 */
[----:B------:R-:W-:Y:S01]  /*9c70*/  FFMA.FTZ R70, R144, R109, R71 ;  /* 0x0000006d90467223 */ /* 0x000fe20000010047 */
[----:B------:R-:W-:Y:S01]  /*9c80*/  SHF.L.U32 R94, R66, 0x10, RZ ;  /* 0x00000010425e7819 */ /* 0x000fe200000006ff */
[----:B------:R-:W-:Y:S01]  /*9c90*/  FFMA.FTZ R67, R144, R108, -R67 ;  /* 0x0000006c90437223 */ /* 0x000fe20000010843 */
[----:B------:R-:W-:Y:S01]  /*9ca0*/  SHF.L.U32 R108, R86, 0x10, RZ ;  /* 0x00000010566c7819 */ /* 0x000fe200000006ff */
[----:B------:R-:W-:Y:S01]  /*9cb0*/  FADD.FTZ R70, R203, R70 ;  /* 0x00000046cb467221 */ /* 0x000fe20000010000 */
[-C--:B------:R-:W-:Y:S01]  /*9cc0*/  FMUL.FTZ R206, R93, R73.reuse ;  /* 0x000000495dce7220 */ /* 0x080fe20000410000 */
[----:B------:R-:W-:Y:S01]  /*9cd0*/  FADD.FTZ R67, R204, R67 ;  /* 0x00000043cc437221 */ /* 0x000fe20000010000 */
[----:B------:R-:W-:Y:S01]  /*9ce0*/  FMUL.FTZ R205, R94, R73 ;  /* 0x000000495ecd7220 */ /* 0x000fe20000410000 */
[C---:B------:R-:W-:Y:S01]  /*9cf0*/  FMUL.FTZ R71, R141.reuse, R70 ;  /* 0x000000468d477220 */ /* 0x040fe20000410000 */
[----:B------:R-:W-:Y:S01]  /*9d00*/  SHF.L.U32 R92, R92, 0x10, RZ ;  /* 0x000000105c5c7819 */ /* 0x000fe200000006ff */
[----:B------:R-:W-:Y:S01]  /*9d10*/  FMUL.FTZ R109, R141, R67 ;  /* 0x000000438d6d7220 */ /* 0x000fe20000410000 */
        /* <DEDUP_REMOVED lines=8> */
[----:B------:R-:W-:Y:S01]  /*9da0*/  FMUL.FTZ R207, R92, R72 ;  /* 0x000000485ccf7220 */ /* 0x000fe20000410000 */
[----:B------:R-:W-:Y:S01]  /*9db0*/  FMUL.FTZ R71, R139, R66 ;  /* 0x000000428b477220 */ /* 0x000fe20000410000 */
[----:B------:R-:W-:Y:S01]  /*9dc0*/  FMUL.FTZ R208, R91, R72 ;  /* 0x000000485bd07220 */ /* 0x000fe20000410000 */
[----:B------:R-:W-:Y:S01]  /*9dd0*/  FMUL.FTZ R67, R139, R109 ;  /* 0x0000006d8b437220 */ /* 0x000fe20000410000 */
[----:B------:R-:W-:Y:S01]  /*9de0*/  FMUL.FTZ R207, R108, R207 ;  /* 0x000000cf6ccf7220 */ /* 0x000fe20000410000 */
[----:B------:R-:W-:Y:S01]  /*9df0*/  FFMA.FTZ R70, R140, R109, R71 ;  /* 0x0000006d8c467223 */ /* 0x000fe20000010047 */
[----:B------:R-:W-:Y:S01]  /*9e00*/  SHF.L.U32 R106, R106, 0x10, RZ ;  /* 0x000000106a6a7819 */ /* 0x000fe200000006ff */
[----:B------:R-:W-:Y:S01]  /*9e10*/  FFMA.FTZ R67, R140, R66, -R67 ;  /* 0x000000428c437223 */ /* 0x000fe20000010843 */
[----:B------:R-:W-:Y:S01]  /*9e20*/  FMUL.FTZ R208, R108, R208 ;  /* 0x000000d06cd07220 */ /* 0x000fe20000410000 */
[----:B------:R-:W-:Y:S01]  /*9e30*/  FADD.FTZ R70, R207, R70 ;  /* 0x00000046cf467221 */ /* 0x000fe20000010000 */
[----:B------:R-:W-:Y:S01]  /*9e40*/  SHF.L.U32 R107, R107, 0x10, RZ ;  /* 0x000000106b6b7819 */ /* 0x000fe200000006ff */
[-C--:B------:R-:W-:Y:S01]  /*9e50*/  FMUL.FTZ R209, R106, R59.reuse ;  /* 0x0000003b6ad17220 */ /* 0x080fe20000410000 */
[----:B------:R-:W-:Y:S01]  /*9e60*/  SHF.L.U32 R108, R84, 0x10, RZ ;  /* 0x00000010546c7819 */ /* 0x000fe200000006ff */
[----:B------:R-:W-:Y:S01]  /*9e70*/  FADD.FTZ R67, R208, R67 ;  /* 0x00000043d0437221 */ /* 0x000fe20000010000 */
[----:B------:R-:W-:Y:S01]  /*9e80*/  FMUL.FTZ R71, R137, R70 ;  /* 0x0000004689477220 */ /* 0x000fe20000410000 */
[----:B------:R-:W-:Y:S01]  /*9e90*/  FMUL.FTZ R210, R107, R59 ;  /* 0x0000003b6bd27220 */ /* 0x000fe20000410000 */
[----:B------:R-:W-:Y:S01]  /*9ea0*/  SHF.L.U32 R116, R116, 0x10, RZ ;  /* 0x0000001074747819 */ /* 0x000fe200000006ff */
        /* <DEDUP_REMOVED lines=17> */
[----:B------:R-:W-:Y:S01]  /*9fc0*/  FMUL.FTZ R212, R108, R212 ;  /* 0x000000d46cd47220 */ /* 0x000fe20000410000 */
[----:B------:R-:W-:Y:S01]  /*9fd0*/  FADD.FTZ R70, R211, R70 ;  /* 0x00000046d3467221 */ /* 0x000fe20000010000 */
[----:B------:R-:W-:Y:S01]  /*9fe0*/  FFMA.FTZ R109, R136, R66, -R109 ;  /* 0x00000042886d7223 */ /* 0x000fe2000001086d */
[-C--:B------:R-:W-:Y:S01]  /*9ff0*/  FFMA.FTZ R71, R134, R65.reuse, -R71 ;  /* 0x0000004186477223 */ /* 0x080fe20000010847 */
[C---:B------:R-:W-:Y:S01]  /*a000*/  FMUL.FTZ R65, R133.reuse, R65 ;  /* 0x0000004185417220 */ /* 0x040fe20000410000 */
[----:B------:R-:W-:Y:S01]  /*a010*/  SHF.L.U32 R150, R150, 0x10, RZ ;  /* 0x0000001096967819 */ /* 0x000fe200000006ff */
[----:B------:R-:W-:Y:S01]  /*a020*/  FADD.FTZ R109, R212, R109 ;  /* 0x0000006dd46d7221 */ /* 0x000fe20000010000 */
[----:B------:R-:W-:Y:S01]  /*a030*/  SHF.L.U32 R66, R82, 0x10, RZ ;  /* 0x0000001052427819 */ /* 0x000fe200000006ff */
[----:B------:R-:W-:Y:S01]  /*a040*/  FMUL.FTZ R67, R133, R70 ;  /* 0x0000004685437220 */ /* 0x000fe20000410000 */
[----:B------:R-:W-:Y:S01]  /*a050*/  FMUL.FTZ R213, R149, R57 ;  /* 0x0000003995d57220 */ /* 0x000fe20000410000 */
[C---:B------:R-:W-:Y:S01]  /*a060*/  FFMA.FTZ R65, R134.reuse, R64, R65 ;  /* 0x0000004086417223 */ /* 0x040fe20000010041 */
        /* <DEDUP_REMOVED lines=8> */
[----:B------:R-:W-:Y:S01]  /*a0f0*/  FMUL.FTZ R67, R131, R65 ;  /* 0x0000004183437220 */ /* 0x000fe20000410000 */
[----:B------:R-:W-:Y:S01]  /*a100*/  SHF.L.U32 R70, R81, 0x10, RZ ;  /* 0x0000001051467819 */ /* 0x000fe200000006ff */
[----:B------:R-:W-:Y:S01]  /*a110*/  FADD.FTZ R111, R214, R111 ;  /* 0x0000006fd66f7221 */ /* 0x000fe20000010000 */
[----:B------:R-:W-:Y:S01]  /*a120*/  FMUL.FTZ R109, R131, R64 ;  /* 0x00000040836d7220 */ /* 0x000fe20000410000 */
[----:B------:R-:W-:Y:S01]  /*a130*/  SHF.L.U32 R152, R152, 0x10, RZ ;  /* 0x0000001098987819 */ /* 0x000fe200000006ff */
[-C--:B------:R-:W-:Y:S01]  /*a140*/  FMUL.FTZ R215, R151, R56.reuse ;  /* 0x0000003897d77220 */ /* 0x080fe20000410000 */
[CC--:B------:R-:W-:Y:S01]  /*a150*/  FFMA.FTZ R67, R132.reuse, R71.reuse, -R67 ;  /* 0x0000004784437223 */ /* 0x0c0fe20000010843 */
[C---:B------:R-:W-:Y:S01]  /*a160*/  FMUL.FTZ R71, R131.reuse, R71 ;  /* 0x0000004783477220 */ /* 0x040fe20000410000 */
[-C--:B------:R-:W-:Y:S01]  /*a170*/  FFMA.FTZ R66, R132, R111.reuse, R109 ;  /* 0x0000006f84427223 */ /* 0x080fe2000001006d */
[----:B------:R-:W-:Y:S01]  /*a180*/  FMUL.FTZ R111, R131, R111 ;  /* 0x0000006f836f7220 */ /* 0x000fe20000410000 */
[----:B------:R-:W-:Y:S01]  /*a190*/  FMUL.FTZ R216, R152, R56 ;  /* 0x0000003898d87220 */ /* 0x000fe20000410000 */
[----:B------:R-:W-:Y:S01]  /*a1a0*/  FMUL.FTZ R215, R70, R215 ;  /* 0x000000d746d77220 */ /* 0x000fe20000410000 */
[C---:B------:R-:W-:Y:S01]  /*a1b0*/  FFMA.FTZ R71, R132.reuse, R65, R71 ;  /* 0x0000004184477223 */ /* 0x040fe20000010047 */
[----:B------:R-:W-:Y:S01]  /*a1c0*/  FFMA.FTZ R111, R132, R64, -R111 ;  /* 0x00000040846f7223 */ /* 0x000fe2000001086f */
[----:B------:R-:W-:Y:S01]  /*a1d0*/  FMUL.FTZ R216, R70, R216 ;  /* 0x000000d846d87220 */ /* 0x000fe20000410000 */
[----:B------:R-:W-:Y:S01]  /*a1e0*/  FADD.FTZ R66, R215, R66 ;  /* 0x00000042d7427221 */ /* 0x000fe20000010000 */
[C---:B------:R-:W-:Y:S01]  /*a1f0*/  FMUL.FTZ R65, R129.reuse, R71 ;  /* 0x0000004781417220 */ /* 0x040fe20000410000 */
[----:B------:R-:W-:Y:S01]  /*a200*/  SHF.L.U32 R154, R154, 0x10, RZ ;  /* 0x000000109a9a7819 */ /* 0x000fe200000006ff */
[----:B------:R-:W-:Y:S01]  /*a210*/  FADD.FTZ R111, R216, R111 ;  /* 0x0000006fd86f7221 */ /* 0x000fe20000010000 */
[-C--:B------:R-:W-:Y:S01]  /*a220*/  FMUL.FTZ R64, R129, R66.reuse ;  /* 0x0000004281407220 */ /* 0x080fe20000410000 */
[----:B------:R-:W-:Y:S01]  /*a230*/  SHF.L.U32 R153, R153, 0x10, RZ ;  /* 0x0000001099997819 */ /* 0x000fe200000006ff */
[----:B------:R-:W-:Y:S01]  /*a240*/  FFMA.FTZ R70, R130, R67, -R65 ;  /* 0x0000004382467223 */ /* 0x000fe20000010841 */
[----:B------:R-:W-:Y:S01]  /*a250*/  SHF.L.U32 R108, R231, 0x10, RZ ;  /* 0x00000010e76c7819 */ /* 0x000fe200000006ff */
[----:B------:R-:W-:Y:S01]  /*a260*/  FMUL.FTZ R65, R154, R55 ;  /* 0x000000379a417220 */ /* 0x000fe20000410000 */
[-C--:B------:R-:W-:Y:S01]  /*a270*/  FFMA.FTZ R109, R130, R111.reuse, -R64 ;  /* 0x0000006f826d7223 */ /* 0x080fe20000010840 */
[----:B------:R-:W-:Y:S01]  /*a280*/  FMUL.FTZ R111, R129, R111 ;  /* 0x0000006f816f7220 */ /* 0x000fe20000410000 */
        /* <DEDUP_REMOVED lines=11> */
[-C--:B------:R-:W-:Y:S01]  /*a340*/  FMUL.FTZ R111, R125, R65.reuse ;  /* 0x000000417d6f7220 */ /* 0x080fe20000410000 */
[----:B------:R-:W-:Y:S01]  /*a350*/  FMUL.FTZ R64, R155, R54 ;  /* 0x000000369b407220 */ /* 0x000fe20000410000 */
[----:B------:R-:W-:Y:S01]  /*a360*/  FMUL.FTZ R67, R125, R66 ;  /* 0x000000427d437220 */ /* 0x000fe20000410000 */
[----:B------:R-:W-:Y:S01]  /*a370*/  FMUL.FTZ R220, R156, R54 ;  /* 0x000000369cdc7220 */ /* 0x000fe20000410000 */
[C---:B------:R-:W-:Y:S01]  /*a380*/  FFMA.FTZ R66, R128.reuse, R66, R111 ;  /* 0x0000004280427223 */ /* 0x040fe2000001006f */
[C---:B------:R-:W-:Y:S01]  /*a390*/  FMUL.FTZ R219, R109.reuse, R64 ;  /* 0x000000406ddb7220 */ /* 0x040fe20000410000 */
[----:B------:R-:W-:Y:S01]  /*a3a0*/  FFMA.FTZ R67, R128, R65, -R67 ;  /* 0x0000004180437223 */ /* 0x000fe20000010843 */
[----:B------:R-:W-:Y:S01]  /*a3b0*/  FMUL.FTZ R220, R109, R220 ;  /* 0x000000dc6ddc7220 */ /* 0x000fe20000410000 */
[-C--:B------:R-:W-:Y:S01]  /*a3c0*/  FMUL.FTZ R65, R125, R71.reuse ;  /* 0x000000477d417220 */ /* 0x080fe20000410000 */
[----:B------:R-:W-:Y:S01]  /*a3d0*/  FADD.FTZ R66, R219, R66 ;  /* 0x00000042db427221 */ /* 0x000fe20000010000 */
[-C--:B------:R-:W-:Y:S01]  /*a3e0*/  FMUL.FTZ R64, R125, R70.reuse ;  /* 0x000000467d407220 */ /* 0x080fe20000410000 */
[----:B------:R-:W-:Y:S01]  /*a3f0*/  SHF.L.U32 R157, R157, 0x10, RZ ;  /* 0x000000109d9d7819 */ /* 0x000fe200000006ff */
[----:B------:R-:W-:Y:S01]  /*a400*/  FADD.FTZ R67, R220, R67 ;  /* 0x00000043dc437221 */ /* 0x000fe20000010000 */
[----:B------:R-:W-:Y:S01]  /*a410*/  FFMA.FTZ R70, R128, R70, -R65 ;  /* 0x0000004680467223 */ /* 0x000fe20000010841 */
[-C--:B------:R-:W-:Y:S01]  /*a420*/  FMUL.FTZ R65, R123, R66.reuse ;  /* 0x000000427b417220 */ /* 0x080fe20000410000 */
[----:B------:R-:W-:Y:S01]  /*a430*/  SHF.L.U32 R158, R158, 0x10, RZ ;  /* 0x000000109e9e7819 */ /* 0x000fe200000006ff */
[----:B------:R-:W-:Y:S01]  /*a440*/  FFMA.FTZ R64, R128, R71, R64 ;  /* 0x0000004780407223 */ /* 0x000fe20000010040 */
[----:B------:R-:W-:Y:S01]  /*a450*/  SHF.L.U32 R110, R229, 0x10, RZ ;  /* 0x00000010e56e7819 */ /* 0x000fe200000006ff */
[----:B------:R-:W-:Y:S01]  /*a460*/  FMUL.FTZ R71, R123, R67 ;  /* 0x000000437b477220 */ /* 0x000fe20000410000 */
[----:B------:R-:W-:Y:S01]  /*a470*/  FMUL.FTZ R221, R157, R53 ;  /* 0x000000359ddd7220 */ /* 0x000fe20000410000 */
[----:B------:R-:W-:Y:S01]  /*a480*/  FFMA.FTZ R111, R124, R67, -R65 ;  /* 0x000000437c6f7223 */ /* 0x000fe20000010841 */
[----:B------:R-:W-:Y:S01]  /*a490*/  FMUL.FTZ R65, R158, R53 ;  /* 0x000000359e417220 */ /* 0x000fe20000410000 */
[----:B------:R-:W-:Y:S01]  /*a4a0*/  FFMA.FTZ R66, R124, R66, R71 ;  /* 0x000000427c427223 */ /* 0x000fe20000010047 */
[C---:B------:R-:W-:Y:S01]  /*a4b0*/  FMUL.FTZ R221, R110.reuse, R221 ;  /* 0x000000dd6edd7220 */ /* 0x040fe20000410000 */
[----:B------:R-:W-:Y:S01]  /*a4c0*/  FMUL.FTZ R71, R123, R70 ;  /* 0x000000467b477220 */ /* 0x000fe20000410000 */
[----:B------:R-:W-:Y:S01]  /*a4d0*/  FMUL.FTZ R222, R110, R65 ;  /* 0x000000416ede7220 */ /* 0x000fe20000410000 */
[----:B------:R-:W-:Y:S01]  /*a4e0*/  SHF.L.U32 R159, R159, 0x10, RZ ;  /* 0x000000109f9f7819 */ /* 0x000fe200000006ff */
        /* <DEDUP_REMOVED lines=8> */
[----:B------:R-:W-:Y:S01]  /*a570*/  FFMA.FTZ R67, R124, R70, -R67 ;  /* 0x000000467c437223 */ /* 0x000fe20000010843 */
[-C--:B------:R-:W-:Y:S01]  /*a580*/  FMUL.FTZ R167, R121, R65.reuse ;  /* 0x0000004179a77220 */ /* 0x080fe20000410000 */
[----:B------:R-:W-:Y:S01]  /*a590*/  FFMA.FTZ R70, R122, R65, -R165 ;  /* 0x000000417a467223 */ /* 0x000fe200000108a5 */
        /* <DEDUP_REMOVED lines=9> */
[-C--:B------:R-:W-:Y:S01]  /*a630*/  FMUL.FTZ R65, R119, R70.reuse ;  /* 0x0000004677417220 */ /* 0x080fe20000410000 */
        /* <DEDUP_REMOVED lines=13> */
[-C--:B------:R-:W-:Y:S01]  /*a710*/  FMUL.FTZ R70, R119, R64.reuse ;  /* 0x0000004077467220 */ /* 0x080fe20000410000 */
[----:B------:R-:W-:Y:S01]  /*a720*/  FADD.FTZ R167, R226, R167 ;  /* 0x000000a7e2a77221 */ /* 0x000fe20000010000 */
[----:B------:R-:W-:Y:S01]  /*a730*/  FMUL.FTZ R165, R117, R71 ;  /* 0x0000004775a57220 */ /* 0x000fe20000410000 */
[----:B------:R-:W-:Y:S01]  /*a740*/  FFMA.FTZ R66, R120, R64, -R65 ;  /* 0x0000004078427223 */ /* 0x000fe20000010841 */
[----:B------:R-:W-:Y:S01]  /*a750*/  SHF.L.U32 R163, R163, 0x10, RZ ;  /* 0x00000010a3a37819 */ /* 0x000fe200000006ff */
[-C--:B------:R-:W-:Y:S01]  /*a760*/  FMUL.FTZ R64, R117, R167.reuse ;  /* 0x000000a775407220 */ /* 0x080fe20000410000 */
[----:B------:R-:W-:Y:S01]  /*a770*/  SHF.L.U32 R164, R164, 0x10, RZ ;  /* 0x00000010a4a47819 */ /* 0x000fe200000006ff */
[----:B------:R-:W-:Y:S01]  /*a780*/  FFMA.FTZ R168, R118, R167, -R165 ;  /* 0x000000a776a87223 */ /* 0x000fe200000108a5 */
[----:B------:R-:W-:Y:S01]  /*a790*/  FFMA.FTZ R70, R120, R67, R70 ;  /* 0x0000004378467223 */ /* 0x000fe20000010046 */
[----:B------:R-:W-:Y:S01]  /*a7a0*/  FFMA.FTZ R71, R118, R71, R64 ;  /* 0x0000004776477223 */ /* 0x000fe20000010040 */
[----:B------:R-:W-:Y:S01]  /*a7b0*/  SHF.L.U32 R165, R78, 0x10, RZ ;  /* 0x000000104ea57819 */ /* 0x000fe200000006ff */
[-C--:B------:R-:W-:Y:S01]  /*a7c0*/  FMUL.FTZ R64, R163, R50.reuse ;  /* 0x00000032a3407220 */ /* 0x080fe20000410000 */
        /* <DEDUP_REMOVED lines=11> */
[-C--:B-----5:R-:W-:Y:S01]  /*a880*/  FMUL.FTZ R167, R0, R68.reuse ;  /* 0x0000004400a77220 */ /* 0x0a0fe20000410000 */
[-C--:B------:R-:W-:Y:S01]  /*a890*/  FMUL.FTZ R168, R16, R68.reuse ;  /* 0x0000004410a87220 */ /* 0x080fe20000410000 */
[-C--:B------:R-:W-:Y:S01]  /*a8a0*/  FMUL.FTZ R169, R15, R68.reuse ;  /* 0x000000440fa97220 */ /* 0x080fe20000410000 */
[-C--:B------:R-:W-:Y:S01]  /*a8b0*/  FMUL.FTZ R170, R14, R68.reuse ;  /* 0x000000440eaa7220 */ /* 0x080fe20000410000 */
        /* <DEDUP_REMOVED lines=114> */
.L_x_8502:
        /* <DEDUP_REMOVED lines=14> */
.L_x_8505:
[----:B------:R-:W-:-:S03]  /*b0c0*/  UMOV UR46, 0xffffffff ;  /* 0xffffffff002e7882 */ /* 0x000fc60000000000 */
[----:B------:R-:W-:Y:S05]  /*b0d0*/  BRA.DIV UR46, `(.L_x_8380) ;  /* 0x000000922ec47947 */ /* 0x000fea000b800000 */
.L_x_8508:
[----:B------:R-:W-:-:S03]  /*b0e0*/  UMOV UR46, 0xffffffff ;  /* 0xffffffff002e7882 */ /* 0x000fc60000000000 */
[----:B------:R-:W-:Y:S05]  /*b0f0*/  BRA.DIV UR46, `(.L_x_8381) ;  /* 0x000000922ee47947 */ /* 0x000fea000b800000 */
.L_x_8511:
[----:B------:R-:W-:-:S03]  /*b100*/  UMOV UR46, 0xffffffff ;  /* 0xffffffff002e7882 */ /* 0x000fc60000000000 */
[----:B------:R-:W-:Y:S05]  /*b110*/  BRA.DIV UR46, `(.L_x_8382) ;  /* 0x000000962e047947 */ /* 0x000fea000b800000 */
.L_x_8514:
        /* <DEDUP_REMOVED lines=10> */
.L_x_8524:
        /* <DEDUP_REMOVED lines=22> */
.L_x_8377:
[----:B------:R-:W-:Y:S05]  /*b320*/  WARPSYNC.ALL ;  /* 0x0000000000007948 */ /* 0x000fea0003800000 */
[----:B------:R-:W-:Y:S01]  /*b330*/  BAR.SYNC.DEFER_BLOCKING 0x0 ;  /* 0x0000000000007b1d */ /* 0x000fe20000010000 */
[----:B------:R-:W-:-:S06]  /*b340*/  UISETP.GE.AND UP0, UPT, UR10, UR52, UPT ;  /* 0x000000340a00728c */ /* 0x000fcc000bf06270 */
[----:B------:R-:W-:-:S04]  /*b350*/  PLOP3.LUT P1, PT, PT, PT, UP0, 0x80, 0x0 ;  /* 0x000000000000781c */ /* 0x000fc80003f2f008 */
[----:B------:R-:W-:Y:S01]  /*b360*/  ISETP.NE.OR P1, PT, R238, RZ, P1 ;  /* 0x000000ffee00720c */ /* 0x000fe20000f25670 */
[----:B------:R-:W1:Y:S02]  /*b370*/  LDS.64 R60, [R166+0x31d8] ;  /* 0x0031d800a63c7984 */ /* 0x000e640000000a00 */
[C---:B-1----:R-:W-:Y:S01]  /*b380*/  FMUL.FTZ R63, R127.reuse, R61 ;  /* 0x0000003d7f3f7220 */ /* 0x042fe20000410000 */
[----:B------:R-:W-:-:S03]  /*b390*/  FMUL.FTZ R127, R127, R60 ;  /* 0x0000003c7f7f7220 */ /* 0x000fc60000410000 */
[C---:B------:R-:W-:Y:S01]  /*b3a0*/  FFMA.FTZ R60, R126.reuse, R60, -R63 ;  /* 0x0000003c7e3c7223 */ /* 0x040fe2000001083f */
[----:B------:R-:W-:Y:S01]  /*b3b0*/  FMUL.FTZ R63, R117, -R114 ;  /* 0x80000072753f7220 */ /* 0x000fe20000410000 */
[----:B------:R-:W-:Y:S01]  /*b3c0*/  FFMA.FTZ R127, R126, R61, R127 ;  /* 0x0000003d7e7f7223 */ /* 0x000fe2000001007f */
[----:B------:R-:W-:Y:S01]  /*b3d0*/  MOV R126, UR7 ;  /* 0x00000007007e7c02 */ /* 0x000fe20008000f00 */
[----:B------:R-:W-:Y:S01]  /*b3e0*/  FADD.FTZ R235, R235, R60 ;  /* 0x0000003cebeb7221 */ /* 0x000fe20000010000 */
[-C--:B0-----:R-:W-:Y:S01]  /*b3f0*/  FFMA.FTZ R64, R118, -R115.reuse, R63 ;  /* 0x8000007376407223 */ /* 0x081fe2000001003f */
[----:B------:R-:W-:Y:S01]  /*b400*/  FMUL.FTZ R63, R117, R115 ;  /* 0x00000073753f7220 */ /* 0x000fe20000410000 */
[----:B------:R-:W-:Y:S01]  /*b410*/  FADD.FTZ R236, R236, R127 ;  /* 0x0000007fecec7221 */ /* 0x000fe20000010000 */
[----:B------:R-:W-:Y:S01]  /*b420*/  LEA R126, R126, R49, 0x4 ;  /* 0x000000317e7e7211 */ /* 0x000fe200078e20ff */
[----:B------:R-:W-:Y:S01]  /*b430*/  FMUL.FTZ R65, R119, -R64 ;  /* 0x8000004077417220 */ /* 0x000fe20000410000 */
[----:B------:R-:W-:-:S04]  /*b440*/  FFMA.FTZ R63, R118, R114, -R63 ;  /* 0x00000072763f7223 */ /* 0x000fc8000001083f */
        /* <DEDUP_REMOVED lines=51> */
[CC--:B------:R-:W-:Y:S01]  /*b780*/  FMUL.FTZ R62, R118.reuse, R198.reuse ;  /* 0x000000c6763e7220 */ /* 0x0c0fe20000410000 */
[----:B------:R-:W-:Y:S02]  /*b790*/  FMUL.FTZ R65, R117, R198 ;  /* 0x000000c675417220 */ /* 0x000fe40000410000 */
[----:B------:R-:W-:Y:S01]  /*b7a0*/  FMUL.FTZ R60, R147, -R61 ;  /* 0x8000003d933c7220 */ /* 0x000fe20000410000 */
[-C--:B------:R-:W-:Y:S01]  /*b7b0*/  FFMA.FTZ R64, -R117, R182.reuse, -R62 ;  /* 0x000000b675407223 */ /* 0x080fe2000001093e */
[----:B------:R-:W-:Y:S02]  /*b7c0*/  FFMA.FTZ R62, R118, R182, -R65 ;  /* 0x000000b6763e7223 */ /* 0x000fe40000010841 */
[----:B------:R-:W-:Y:S01]  /*b7d0*/  FFMA.FTZ R60, R148, R63, -R60 ;  /* 0x0000003f943c7223 */ /* 0x000fe2000001083c */
        /* <DEDUP_REMOVED lines=83> */
[C---:B------:R-:W-:Y:S01]  /*bd10*/  FFMA.FTZ R62, R148.reuse, R65, -R69 ;  /* 0x00000041943e7223 */ /* 0x040fe20000010845 */
[C---:B------:R-:W-:Y:S01]  /*bd20*/  FMUL.FTZ R69, R147.reuse, R236 ;  /* 0x000000ec93457220 */ /* 0x040fe20000410000 */
[----:B------:R-:W-:Y:S01]  /*bd30*/  FMUL.FTZ R65, R147, -R63 ;  /* 0x8000003f93417220 */ /* 0x000fe20000410000 */
[----:B------:R-:W-:Y:S01]  /*bd40*/  FADD.FTZ R63, -R183, R64 ;  /* 0x00000040b73f7221 */ /* 0x000fe20000010100 */
[----:B------:R-:W-:Y:S01]  /*bd50*/  MOV R64, 0x3f800000 ;  /* 0x3f80000000407802 */ /* 0x000fe20000000f00 */
[C---:B------:R-:W-:Y:S01]  /*bd60*/  FFMA.FTZ R69, R148.reuse, R235, -R69 ;  /* 0x000000eb94457223 */ /* 0x040fe20000010845 */
[----:B------:R-:W-:Y:S01]  /*bd70*/  FFMA.FTZ R61, R148, R61, R65 ;  /* 0x0000003d943d7223 */ /* 0x000fe20000010041 */
[----:B------:R-:W-:Y:S01]  /*bd80*/  HFMA2.MMA R65, -RZ, RZ, 0, 0 ;  /* 0x00000000ff417435 */ /* 0x000fe200000001ff */
[----:B------:R-:W-:Y:S01]  /*bd90*/  CS2R R66, SRZ ;  /* 0x0000000000427805 */ /* 0x000fe2000001ff00 */
[----:B------:R-:W-:Y:S01]  /*bda0*/  FADD.FTZ R200, R200, R69 ;  /* 0x00000045c8c87221 */ /* 0x000fe20000010000 */
[----:B------:R-:W-:Y:S01]  /*bdb0*/  FMUL.FTZ R69, R147, R235 ;  /* 0x000000eb93457220 */ /* 0x000fe20000410000 */
[----:B------:R-:W-:-:S03]  /*bdc0*/  FADD.FTZ R62, R167, R62 ;  /* 0x0000003ea73e7221 */ /* 0x000fc60000010000 */
[----:B------:R-:W-:Y:S01]  /*bdd0*/  FFMA.FTZ R68, R148, R236, R69 ;  /* 0x000000ec94447223 */ /* 0x000fe20000010045 */
[----:B------:R-:W-:Y:S02]  /*bde0*/  FMUL.FTZ R69, R145, R200 ;  /* 0x000000c891457220 */ /* 0x000fe40000410000 */
[----:B------:R-:W0:Y:S01]  /*bdf0*/  @!P1 LDS.128 R64, [R126+0x4be0] ;  /* 0x004be0007e409984 */ /* 0x000e220000000c00 */
[----:B------:R-:W-:-:S03]  /*be00*/  FADD.FTZ R199, R199, R68 ;  /* 0x00000044c7c77221 */ /* 0x000fc60000010000 */
[----:B------:R1:W-:Y:S01]  /*be10*/  STS.128 [R166+0x35e0], R60 ;  /* 0x0035e03ca6007388 */ /* 0x0003e20000000c00 */
[----:B------:R-:W-:-:S04]  /*be20*/  FFMA.FTZ R69, R146, R199, R69 ;  /* 0x000000c792457223 */ /* 0x000fc80000010045 */
[----:B------:R-:W-:Y:S01]  /*be30*/  FADD.FTZ R202, R202, R69 ;  /* 0x00000045caca7221 */ /* 0x000fe20000010000 */
[----:B------:R-:W-:-:S04]  /*be40*/  FMUL.FTZ R69, R145, R199 ;  /* 0x000000c791457220 */ /* 0x000fc80000410000 */
        /* <DEDUP_REMOVED lines=103> */
.L_x_8529:
        /* <DEDUP_REMOVED lines=13> */
.L_x_8387:
[----:B------:R-:W-:Y:S05]  /*c590*/  BSYNC B0 ;  /* 0x0000000000007941 */ /* 0x000fea0003800000 */
.L_x_8386:
[----:B------:R-:W-:Y:S01]  /*c5a0*/  UMOV UR46, 0xffffffff ;  /* 0xffffffff002e7882 */ /* 0x000fe20000000000 */
[----:B------:R-:W-:Y:S02]  /*c5b0*/  ISETP.GT.U32.AND P2, PT, R238, 0x1d, PT ;  /* 0x0000001dee00780c */ /* 0x000fe40003f44070 */
[----:B------:R-:W-:Y:S11]  /*c5c0*/  BRA.DIV UR46, `(.L_x_8388) ;  /* 0x000000862e307947 */ /* 0x000ff6000b800000 */
[----:B-1----:R1:W1:Y:S04]  /*c5d0*/  SHFL.DOWN PT, R68, R240, 0x2, 0x1f ;  /* 0x08401f00f0447f89 */ /* 0x00226800000e0000 */
[----:B--2---:R2:W1:Y:S04]  /*c5e0*/  SHFL.DOWN PT, R69, R241, 0x2, 0x1f ;  /* 0x08401f00f1457f89 */ /* 0x00446800000e0000 */
[----:B0-----:R2:W0:Y:S04]  /*c5f0*/  SHFL.DOWN PT, R70, R242, 0x2, 0x1f ;  /* 0x08401f00f2467f89 */ /* 0x00142800000e0000 */
[----:B----4-:R2:W4:Y:S02]  /*c600*/  SHFL.DOWN PT, R71, R243, 0x2, 0x1f ;  /* 0x08401f00f3477f89 */ /* 0x01052400000e0000 */
.L_x_8535:
        /* <DEDUP_REMOVED lines=13> */
.L_x_8390:
[----:B------:R-:W-:Y:S05]  /*c6e0*/  BSYNC B0 ;  /* 0x0000000000007941 */ /* 0x000fea0003800000 */
.L_x_8389:
[----:B------:R-:W-:Y:S01]  /*c6f0*/  UMOV UR46, 0xffffffff ;  /* 0xffffffff002e7882 */ /* 0x000fe20000000000 */
[----:B------:R-:W-:Y:S02]  /*c700*/  ISETP.GT.U32.AND P2, PT, R238, 0x1b, PT ;  /* 0x0000001bee00780c */ /* 0x000fe40003f44070 */
[----:B------:R-:W-:Y:S11]  /*c710*/  BRA.DIV UR46, `(.L_x_8391) ;  /* 0x000000862e507947 */ /* 0x000ff6000b800000 */
[----:B-1----:R1:W1:Y:S04]  /*c720*/  SHFL.DOWN PT, R68, R240, 0x4, 0x1f ;  /* 0x08801f00f0447f89 */ /* 0x00226800000e0000 */
[----:B------:R1:W1:Y:S04]  /*c730*/  SHFL.DOWN PT, R69, R241, 0x4, 0x1f ;  /* 0x08801f00f1457f89 */ /* 0x00026800000e0000 */
[----:B0-----:R0:W0:Y:S04]  /*c740*/  SHFL.DOWN PT, R70, R242, 0x4, 0x1f ;  /* 0x08801f00f2467f89 */ /* 0x00102800000e0000 */
[----:B----4-:R4:W0:Y:S02]  /*c750*/  SHFL.DOWN PT, R71, R243, 0x4, 0x1f ;  /* 0x08801f00f3477f89 */ /* 0x01082400000e0000 */
.L_x_8541:
        /* <DEDUP_REMOVED lines=13> */
.L_x_8393:
[----:B------:R-:W-:Y:S05]  /*c830*/  BSYNC B0 ;  /* 0x0000000000007941 */ /* 0x000fea0003800000 */
.L_x_8392:
[----:B------:R-:W-:Y:S01]  /*c840*/  UMOV UR46, 0xffffffff ;  /* 0xffffffff002e7882 */ /* 0x000fe20000000000 */
[----:B------:R-:W-:Y:S02]  /*c850*/  ISETP.GT.U32.AND P2, PT, R238, 0x17, PT ;  /* 0x00000017ee00780c */ /* 0x000fe40003f44070 */
[----:B------:R-:W-:Y:S11]  /*c860*/  BRA.DIV UR46, `(.L_x_8394) ;  /* 0x000000862e707947 */ /* 0x000ff6000b800000 */
[----:B-1----:R1:W1:Y:S04]  /*c870*/  SHFL.DOWN PT, R68, R240, 0x8, 0x1f ;  /* 0x09001f00f0447f89 */ /* 0x00226800000e0000 */
[----:B------:R1:W1:Y:S04]  /*c880*/  SHFL.DOWN PT, R69, R241, 0x8, 0x1f ;  /* 0x09001f00f1457f89 */ /* 0x00026800000e0000 */
[----:B0-----:R0:W0:Y:S04]  /*c890*/  SHFL.DOWN PT, R70, R242, 0x8, 0x1f ;  /* 0x09001f00f2467f89 */ /* 0x00102800000e0000 */
[----:B------:R0:W0:Y:S02]  /*c8a0*/  SHFL.DOWN PT, R71, R243, 0x8, 0x1f ;  /* 0x09001f00f3477f89 */ /* 0x00002400000e0000 */
.L_x_8547:
        /* <DEDUP_REMOVED lines=13> */
.L_x_8396:
[----:B------:R-:W-:Y:S05]  /*c980*/  BSYNC B0 ;  /* 0x0000000000007941 */ /* 0x000fea0003800000 */
.L_x_8395:
[----:B------:R-:W-:Y:S01]  /*c990*/  UMOV UR46, 0xffffffff ;  /* 0xffffffff002e7882 */ /* 0x000fe20000000000 */
[----:B------:R-:W-:Y:S02]  /*c9a0*/  ISETP.GT.U32.AND P2, PT, R238, 0xf, PT ;  /* 0x0000000fee00780c */ /* 0x000fe40003f44070 */
[----:B------:R-:W-:Y:S11]  /*c9b0*/  BRA.DIV UR46, `(.L_x_8397) ;  /* 0x000000862e907947 */ /* 0x000ff6000b800000 */
[----:B-1----:R1:W1:Y:S04]  /*c9c0*/  SHFL.DOWN PT, R68, R240, 0x10, 0x1f ;  /* 0x0a001f00f0447f89 */ /* 0x00226800000e0000 */
[----:B------:R1:W1:Y:S04]  /*c9d0*/  SHFL.DOWN PT, R69, R241, 0x10, 0x1f ;  /* 0x0a001f00f1457f89 */ /* 0x00026800000e0000 */
[----:B0-----:R0:W0:Y:S04]  /*c9e0*/  SHFL.DOWN PT, R70, R242, 0x10, 0x1f ;  /* 0x0a001f00f2467f89 */ /* 0x00102800000e0000 */
[----:B------:R0:W0:Y:S02]  /*c9f0*/  SHFL.DOWN PT, R71, R243, 0x10, 0x1f ;  /* 0x0a001f00f3477f89 */ /* 0x00002400000e0000 */
.L_x_8553:
        /* <DEDUP_REMOVED lines=13> */
.L_x_8399:
[----:B------:R-:W-:Y:S05]  /*cad0*/  BSYNC B0 ;  /* 0x0000000000007941 */ /* 0x000fea0003800000 */
.L_x_8398:
        /* <DEDUP_REMOVED lines=21> */
.L_x_8567:
        /* <DEDUP_REMOVED lines=19> */
.L_x_8402:
[----:B------:R-:W-:Y:S05]  /*cd60*/  BSYNC B0 ;  /* 0x0000000000007941 */ /* 0x000fea0003800000 */
.L_x_8401:
        /* <DEDUP_REMOVED lines=12> */
.L_x_8384:
[----:B------:R-:W-:Y:S05]  /*ce30*/  WARPSYNC.ALL ;  /* 0x0000000000007948 */ /* 0x000fea0003800000 */
[----:B------:R-:W-:Y:S01]  /*ce40*/  BAR.SYNC.DEFER_BLOCKING 0x0 ;  /* 0x0000000000007b1d */ /* 0x000fe20000010000 */
[----:B------:R-:W-:Y:S01]  /*ce50*/  ISETP.NE.AND P1, PT, R90, RZ, PT ;  /* 0x000000ff5a00720c */ /* 0x000fe20003f25270 */
[----:B------:R-:W-:Y:S01]  /*ce60*/  FMUL.FTZ R68, R100, R76 ;  /* 0x0000004c64447220 */ /* 0x000fe20000410000 */
[----:B------:R-:W-:Y:S01]  /*ce70*/  SHF.L.U32 R70, R85, 0x10, RZ ;  /* 0x0000001055467819 */ /* 0x000fe200000006ff */
[----:B------:R-:W-:Y:S01]  /*ce80*/  ULEA UR58, UR10, 0xfffffc00, 0xa ;  /* 0xfffffc000a3a7891 */ /* 0x000fe2000f8e503f */
[----:B0-----:R-:W-:Y:S01]  /*ce90*/  SHF.L.U32 R127, R82, 0x10, RZ ;  /* 0x00000010527f7819 */ /* 0x001fe200000006ff */
[----:B------:R-:W-:Y:S01]  /*cea0*/  USHF.R.S32.HI UR59, URZ, 0x1f, UR48 ;  /* 0x0000001f3f3b7899 */ /* 0x000fe20008011430 */
[----:B------:R-:W-:Y:S01]  /*ceb0*/  BSSY B0, `(.L_x_8403) ;  /* 0x00001f5000007945 */ /* 0x000fe20003800000 */
[----:B------:R-:W-:Y:S01]  /*cec0*/  FMUL.FTZ R71, R70, R72 ;  /* 0x0000004846477220 */ /* 0x000fe20000410000 */
[----:B------:R-:W-:-:S02]  /*ced0*/  UIADD3 UR58, -UR58, UR54, URZ ;  /* 0x000000363a3a7290 */ /* 0x000fc4000fffe13f */
[----:B------:R-:W-:Y:S01]  /*cee0*/  USHF.R.S32.HI UR60, URZ, 0x1f, UR19 ;  /* 0x0000001f3f3c7899 */ /* 0x000fe20008011413 */
[----:B------:R0:W1:Y:S04]  /*cef0*/  LDS.64 R60, [R166+0x35e8] ;  /* 0x0035e800a63c7984 */ /* 0x0000680000000a00 */
[----:B------:R2:W-:Y:S01]  /*cf00*/  @!P1 STS.128 [R126+0x4be0], R64 ;  /* 0x004be0407e009388 */ /* 0x0005e20000000c00 */
[----:B0-----:R-:W-:Y:S01]  /*cf10*/  FMUL.FTZ R166, R127, R57 ;  /* 0x000000397fa67220 */ /* 0x001fe20000410000 */
[----:B--2---:R-:W-:Y:S01]  /*cf20*/  FMUL.FTZ R65, R97, R75 ;  /* 0x0000004b61417220 */ /* 0x004fe20000410000 */
[----:B------:R-:W-:Y:S02]  /*cf30*/  SHF.L.U32 R66, R87, 0x10, RZ ;  /* 0x0000001057427819 */ /* 0x000fe400000006ff */
[----:B------:R-:W-:Y:S01]  /*cf40*/  SHF.L.U32 R126, R83, 0x10, RZ ;  /* 0x00000010537e7819 */ /* 0x000fe200000006ff */
[-C--:B-1----:R-:W-:Y:S01]  /*cf50*/  FMUL.FTZ R62, R60, -R115.reuse ;  /* 0x800000733c3e7220 */ /* 0x082fe20000410000 */
[----:B------:R-:W-:-:S03]  /*cf60*/  FMUL.FTZ R63, R61, -R115 ;  /* 0x800000733d3f7220 */ /* 0x000fc60000410000 */
[-C--:B------:R-:W-:Y:S01]  /*cf70*/  FFMA.FTZ R61, R61, R114.reuse, R62 ;  /* 0x000000723d3d7223 */ /* 0x080fe2000001003e */
[----:B------:R-:W-:Y:S01]  /*cf80*/  FMUL.FTZ R62, R103, R77 ;  /* 0x0000004d673e7220 */ /* 0x000fe20000410000 */
[----:B------:R-:W-:Y:S01]  /*cf90*/  FFMA.FTZ R60, R60, R114, -R63 ;  /* 0x000000723c3c7223 */ /* 0x000fe2000001083f */
[----:B------:R-:W-:Y:S01]  /*cfa0*/  FFMA.FTZ R63, R0, R235, RZ ;  /* 0x000000eb003f7223 */ /* 0x000fe200000100ff */
[----:B------:R-:W-:Y:S01]  /*cfb0*/  SHF.L.U32 R114, R84, 0x10, RZ ;  /* 0x0000001054727819 */ /* 0x000fe200000006ff */
        /* <DEDUP_REMOVED lines=12> */
[----:B------:R-:W-:Y:S01]  /*d080*/  FFMA.FTZ R199, R102, -R68, R199 ;  /* 0x8000004466c77223 */ /* 0x000fe200000100c7 */
[----:B------:R-:W-:Y:S01]  /*d090*/  FFMA.FTZ R62, R14, R204, R67 ;  /* 0x000000cc0e3e7223 */ /* 0x000fe20000010043 */
[----:B------:R-:W-:Y:S01]  /*d0a0*/  SHF.L.U32 R68, R86, 0x10, RZ ;  /* 0x0000001056447819 */ /* 0x000fe200000006ff */
[-C--:B------:R-:W-:Y:S01]  /*d0b0*/  FFMA.FTZ R204, R95, -R63.reuse, R204 ;  /* 0x8000003f5fcc7223 */ /* 0x080fe200000100cc */
[----:B------:R-:W-:Y:S01]  /*d0c0*/  FFMA.FTZ R67, R96, -R63, R203 ;  /* 0x8000003f60437223 */ /* 0x000fe200000100cb */
[----:B------:R-:W-:Y:S01]  /*d0d0*/  FFMA.FTZ R63, R13, R205, R62 ;  /* 0x000000cd0d3f7223 */ /* 0x000fe2000001003e */
[----:B------:R-:W-:Y:S01]  /*d0e0*/  FFMA.FTZ R203, R14, -R203, R202 ;  /* 0x800000cb0ecb7223 */ /* 0x000fe200000100ca */
[----:B------:R-:W-:Y:S01]  /*d0f0*/  FMUL.FTZ R69, R68, R73 ;  /* 0x0000004944457220 */ /* 0x000fe20000410000 */
[----:B------:R-:W-:Y:S01]  /*d100*/  FADD.FTZ R61, -R198, R61 ;  /* 0x0000003dc63d7221 */ /* 0x000fe20000010100 */
[----:B------:R-:W-:Y:S01]  /*d110*/  FFMA.FTZ R62, R12, R208, R63 ;  /* 0x000000d00c3e7223 */ /* 0x000fe2000001003f */
[----:B------:R-:W-:Y:S01]  /*d120*/  FFMA.FTZ R208, R91, -R71, R208 ;  /* 0x800000475bd07223 */ /* 0x000fe200000100d0 */
[-C--:B------:R-:W-:Y:S01]  /*d130*/  FFMA.FTZ R205, R94, -R69.reuse, R205 ;  /* 0x800000455ecd7223 */ /* 0x080fe200000100cd */
[----:B------:R-:W-:Y:S01]  /*d140*/  FFMA.FTZ R69, R93, -R69, R206 ;  /* 0x800000455d457223 */ /* 0x000fe200000100ce */
[----:B------:R-:W-:Y:S01]  /*d150*/  FFMA.FTZ R206, R13, -R206, R203 ;  /* 0x800000ce0dce7223 */ /* 0x000fe200000100cb */
[----:B------:R-:W-:Y:S01]  /*d160*/  FFMA.FTZ R63, R11, R209, R62 ;  /* 0x000000d10b3f7223 */ /* 0x000fe2000001003e */
[----:B------:R-:W-:Y:S01]  /*d170*/  FFMA.FTZ R71, R92, -R71, R207 ;  /* 0x800000475c477223 */ /* 0x000fe200000100cf */
[----:B------:R-:W-:Y:S01]  /*d180*/  FFMA.FTZ R209, R106, -R115, R209 ;  /* 0x800000736ad17223 */ /* 0x000fe200000100d1 */
[----:B------:R-:W-:Y:S01]  /*d190*/  FFMA.FTZ R207, R12, -R207, R206 ;  /* 0x800000cf0ccf7223 */ /* 0x000fe200000100ce */
[----:B------:R-:W-:Y:S01]  /*d1a0*/  FFMA.FTZ R63, R10, R212, R63 ;  /* 0x000000d40a3f7223 */ /* 0x000fe2000001003f */
[----:B------:R-:W-:Y:S01]  /*d1b0*/  FADD.FTZ R60, R182, R60 ;  /* 0x0000003cb63c7221 */ /* 0x000fe20000010000 */
[----:B------:R-:W-:Y:S01]  /*d1c0*/  FFMA.FTZ R115, R107, -R115, R210 ;  /* 0x800000736b737223 */ /* 0x000fe200000100d2 */
[----:B------:R-:W-:Y:S01]  /*d1d0*/  FFMA.FTZ R210, R11, -R210, R207 ;  /* 0x800000d20bd27223 */ /* 0x000fe200000100cf */
[----:B------:R-:W-:Y:S01]  /*d1e0*/  FFMA.FTZ R203, R9, R213, R63 ;  /* 0x000000d509cb7223 */ /* 0x000fe2000001003f */
[-C--:B------:R-:W-:Y:S01]  /*d1f0*/  FFMA.FTZ R213, R149, -R166.reuse, R213 ;  /* 0x800000a695d57223 */ /* 0x080fe200000100d5 */
[----:B------:R-:W-:Y:S01]  /*d200*/  FFMA.FTZ R63, R150, -R166, R214 ;  /* 0x800000a6963f7223 */ /* 0x000fe200000100d6 */
[CC--:B------:R-:W-:Y:S01]  /*d210*/  FMUL.FTZ R207, R117.reuse, -R61.reuse ;  /* 0x8000003d75cf7220 */ /* 0x0c0fe20000410000 */
[----:B------:R-:W-:Y:S01]  /*d220*/  FMUL.FTZ R166, R117, -R60 ;  /* 0x8000003c75a67220 */ /* 0x000fe20000410000 */
[----:B------:R-:W-:Y:S01]  /*d230*/  FFMA.FTZ R182, R8, R216, R203 ;  /* 0x000000d808b67223 */ /* 0x000fe200000100cb */
[----:B------:R-:W-:Y:S01]  /*d240*/  FMUL.FTZ R62, R126, R58 ;  /* 0x0000003a7e3e7220 */ /* 0x000fe20000410000 */
[C---:B------:R-:W-:Y:S01]  /*d250*/  FFMA.FTZ R198, R118.reuse, R60, -R207 ;  /* 0x0000003c76c67223 */ /* 0x040fe200000108cf */
[----:B------:R-:W-:Y:S01]  /*d260*/  FFMA.FTZ R166, R118, R61, R166 ;  /* 0x0000003d76a67223 */ /* 0x000fe200000100a6 */
[----:B------:R-:W-:Y:S01]  /*d270*/  SHF.L.U32 R117, R81, 0x10, RZ ;  /* 0x0000001051757819 */ /* 0x000fe200000006ff */
[----:B------:R-:W-:Y:S01]  /*d280*/  FFMA.FTZ R212, R113, -R62, R212 ;  /* 0x8000003e71d47223 */ /* 0x000fe200000100d4 */
[----:B------:R-:W-:Y:S01]  /*d290*/  FADD.FTZ R181, R181, R198 ;  /* 0x000000c6b5b57221 */ /* 0x000fe20000010000 */
[----:B------:R-:W-:Y:S01]  /*d2a0*/  FADD.FTZ R166, -R197, R166 ;  /* 0x000000a6c5a67221 */ /* 0x000fe20000010100 */
[----:B------:R-:W-:Y:S01]  /*d2b0*/  FMUL.FTZ R198, R108, R55 ;  /* 0x000000376cc67220 */ /* 0x000fe20000410000 */
[----:B------:R-:W-:Y:S01]  /*d2c0*/  FFMA.FTZ R197, R7, R218, R182 ;  /* 0x000000da07c57223 */ /* 0x000fe200000100b6 */
[CC--:B------:R-:W-:Y:S01]  /*d2d0*/  FMUL.FTZ R207, R119.reuse, -R181.reuse ;  /* 0x800000b577cf7220 */ /* 0x0c0fe20000410000 */
[----:B------:R-:W-:Y:S01]  /*d2e0*/  FMUL.FTZ R203, R119, -R166 ;  /* 0x800000a677cb7220 */ /* 0x000fe20000410000 */
[-C--:B------:R-:W-:Y:S01]  /*d2f0*/  FFMA.FTZ R218, R154, -R198.reuse, R218 ;  /* 0x800000c69ada7223 */ /* 0x080fe200000100da */
        /* <DEDUP_REMOVED lines=8> */
[----:B------:R-:W-:Y:S01]  /*d380*/  FFMA.FTZ R211, R10, -R211, R210 ;  /* 0x800000d30ad37223 */ /* 0x000fe200000100d2 */
[C---:B------:R-:W-:Y:S01]  /*d390*/  FMUL.FTZ R203, R121.reuse, -R197 ;  /* 0x800000c579cb7220 */ /* 0x040fe20000410000 */
[----:B------:R-:W-:Y:S01]  /*d3a0*/  FMUL.FTZ R198, R121, -R180 ;  /* 0x800000b479c67220 */ /* 0x000fe20000410000 */
[----:B------:R-:W-:Y:S01]  /*d3b0*/  FFMA.FTZ R206, R4, R223, R119 ;  /* 0x000000df04ce7223 */ /* 0x000fe20000010077 */
[----:B------:R-:W-:Y:S01]  /*d3c0*/  FFMA.FTZ R214, R9, -R214, R211 ;  /* 0x800000d609d67223 */ /* 0x000fe200000100d3 */
[C---:B------:R-:W-:Y:S01]  /*d3d0*/  FFMA.FTZ R202, R122.reuse, R180, -R203 ;  /* 0x000000b47aca7223 */ /* 0x040fe200000108cb */
[----:B------:R-:W-:Y:S01]  /*d3e0*/  FFMA.FTZ R122, R122, R197, R198 ;  /* 0x000000c57a7a7223 */ /* 0x000fe200000100c6 */
[----:B------:R-:W-:Y:S01]  /*d3f0*/  FMUL.FTZ R203, R165, R50 ;  /* 0x00000032a5cb7220 */ /* 0x000fe20000410000 */
[----:B------:R-:W-:Y:S01]  /*d400*/  FFMA.FTZ R119, R3, R226, R206 ;  /* 0x000000e203777223 */ /* 0x000fe200000100ce */
[----:B------:R-:W-:Y:S01]  /*d410*/  FADD.FTZ R179, R179, R202 ;  /* 0x000000cab3b37221 */ /* 0x000fe20000010000 */
[----:B------:R-:W-:Y:S01]  /*d420*/  FADD.FTZ R202, -R195, R122 ;  /* 0x0000007ac3ca7221 */ /* 0x000fe20000010100 */
[----:B------:R-:W-:Y:S01]  /*d430*/  FMUL.FTZ R122, R60, UR57 ;  /* 0x000000393c7a7c20 */ /* 0x000fe20008410000 */
[----:B------:R-:W-:Y:S01]  /*d440*/  FMUL.FTZ R211, R61, UR57 ;  /* 0x000000393dd37c20 */ /* 0x000fe20008410000 */
[C---:B------:R-:W-:Y:S01]  /*d450*/  FMUL.FTZ R207, R123.reuse, -R179 ;  /* 0x800000b37bcf7220 */ /* 0x040fe20000410000 */
[-C--:B------:R-:W-:Y:S01]  /*d460*/  FMUL.FTZ R121, R123, -R202.reuse ;  /* 0x800000ca7b797220 */ /* 0x080fe20000410000 */
[----:B------:R-:W-:Y:S01]  /*d470*/  FFMA.FTZ R206, R61, UR56, -R122 ;  /* 0x000000383dce7c23 */ /* 0x000fe2000801087a */
[----:B------:R-:W-:Y:S01]  /*d480*/  FMUL.FTZ R195, R112, R51 ;  /* 0x0000003370c37220 */ /* 0x000fe20000410000 */
[C---:B------:R-:W-:Y:S01]  /*d490*/  FFMA.FTZ R207, R124.reuse, R202, R207 ;  /* 0x000000ca7ccf7223 */ /* 0x040fe200000100cf */
[----:B------:R-:W-:Y:S01]  /*d4a0*/  FFMA.FTZ R123, R124, R179, -R121 ;  /* 0x000000b37c7b7223 */ /* 0x000fe20000010879 */
[C---:B------:R-:W-:Y:S01]  /*d4b0*/  FMUL.FTZ R124, R164.reuse, R61 ;  /* 0x0000003da47c7220 */ /* 0x040fe20000410000 */
[-C--:B------:R-:W-:Y:S01]  /*d4c0*/  FFMA.FTZ R121, R164, -R203.reuse, R228 ;  /* 0x800000cba4797223 */ /* 0x080fe200000100e4 */
[C---:B------:R-:W-:Y:S01]  /*d4d0*/  FFMA.FTZ R203, R163.reuse, -R203, R227 ;  /* 0x800000cba3cb7223 */ /* 0x040fe200000100e3 */
[----:B------:R-:W-:Y:S01]  /*d4e0*/  FADD.FTZ R194, -R194, R207 ;  /* 0x000000cfc2c27221 */ /* 0x000fe20000010100 */
[----:B------:R-:W-:Y:S01]  /*d4f0*/  FFMA.FTZ R124, R163, R60, R124 ;  /* 0x0000003ca37c7223 */ /* 0x000fe2000001007c */
[----:B------:R-:W-:Y:S01]  /*d500*/  FADD.FTZ R163, R178, R123 ;  /* 0x0000007bb2a37221 */ /* 0x000fe20000010000 */
[----:B------:R-:W-:Y:S01]  /*d510*/  FMUL.FTZ R178, R61, R50 ;  /* 0x000000323db27220 */ /* 0x000fe20000410000 */
[CC--:B------:R-:W-:Y:S01]  /*d520*/  FMUL.FTZ R61, R125.reuse, -R194.reuse ;  /* 0x800000c27d3d7220 */ /* 0x0c0fe20000410000 */
[----:B------:R-:W-:Y:S01]  /*d530*/  FFMA.FTZ R226, R162, -R195, R226 ;  /* 0x800000c3a2e27223 */ /* 0x000fe200000100e2 */
[----:B------:R-:W-:Y:S01]  /*d540*/  FMUL.FTZ R125, R125, -R163 ;  /* 0x800000a37d7d7220 */ /* 0x000fe20000410000 */
[----:B------:R-:W-:Y:S01]  /*d550*/  FFMA.FTZ R195, R161, -R195, R225 ;  /* 0x800000c3a1c37223 */ /* 0x000fe200000100e1 */
[----:B------:R-:W-:Y:S01]  /*d560*/  FFMA.FTZ R210, R128, R163, -R61 ;  /* 0x000000a380d27223 */ /* 0x000fe2000001083d */
[----:B------:R-:W-:Y:S01]  /*d570*/  FFMA.FTZ R122, R60, UR56, R211 ;  /* 0x000000383c7a7c23 */ /* 0x000fe200080100d3 */
[----:B------:R-:W-:Y:S01]  /*d580*/  FFMA.FTZ R164, R128, R194, R125 ;  /* 0x000000c280a47223 */ /* 0x000fe2000001007d */
[----:B------:R-:W-:Y:S01]  /*d590*/  FMUL.FTZ R125, R181, UR57 ;  /* 0x00000039b57d7c20 */ /* 0x000fe20008410000 */
[----:B------:R-:W-:Y:S01]  /*d5a0*/  FADD.FTZ R177, R177, R210 ;  /* 0x000000d2b1b17221 */ /* 0x000fe20000010000 */
[----:B------:R-:W-:Y:S01]  /*d5b0*/  FMUL.FTZ R128, R166, UR57 ;  /* 0x00000039a6807c20 */ /* 0x000fe20008410000 */
[----:B------:R-:W-:Y:S01]  /*d5c0*/  FADD.FTZ R164, -R193, R164 ;  /* 0x000000a4c1a47221 */ /* 0x000fe20000010100 */
[----:B------:R-:W-:Y:S01]  /*d5d0*/  FMUL.FTZ R206, R121, R206 ;  /* 0x000000ce79ce7220 */ /* 0x000fe20000410000 */
[----:B------:R-:W-:Y:S01]  /*d5e0*/  FMUL.FTZ R198, R111, R52 ;  /* 0x000000346fc67220 */ /* 0x000fe20000410000 */
[----:B------:R-:W-:Y:S01]  /*d5f0*/  FMUL.FTZ R196, R110, R53 ;  /* 0x000000356ec47220 */ /* 0x000fe20000410000 */
[C---:B------:R-:W-:Y:S01]  /*d600*/  FMUL.FTZ R61, R129.reuse, -R164 ;  /* 0x800000a4813d7220 */ /* 0x040fe20000410000 */
[-C--:B------:R-:W-:Y:S01]  /*d610*/  FMUL.FTZ R129, R129, -R177.reuse ;  /* 0x800000b181817220 */ /* 0x080fe20000410000 */
[----:B------:R-:W-:Y:S01]  /*d620*/  FFMA.FTZ R122, R203, R122, R206 ;  /* 0x0000007acb7a7223 */ /* 0x000fe200000100ce */
[----:B------:R-:W-:Y:S01]  /*d630*/  FMUL.FTZ R206, R60, R50 ;  /* 0x000000323cce7220 */ /* 0x000fe20000410000 */
[C---:B------:R-:W-:Y:S01]  /*d640*/  FFMA.FTZ R61, R130.reuse, R177, -R61 ;  /* 0x000000b1823d7223 */ /* 0x040fe2000001083d */
[----:B------:R-:W-:Y:S01]  /*d650*/  FFMA.FTZ R193, R130, R164, R129 ;  /* 0x000000a482c17223 */ /* 0x000fe20000010081 */
[----:B------:R-:W-:Y:S01]  /*d660*/  FFMA.FTZ R130, R166, UR56, -R125 ;  /* 0x00000038a6827c23 */ /* 0x000fe2000801087d */
[----:B------:R-:W-:Y:S01]  /*d670*/  FMUL.FTZ R129, R161, R166 ;  /* 0x000000a6a1817220 */ /* 0x000fe20000410000 */
[----:B------:R-:W-:Y:S01]  /*d680*/  FFMA.FTZ R125, R181, UR56, R128 ;  /* 0x00000038b57d7c23 */ /* 0x000fe20008010080 */
[----:B------:R-:W-:Y:S01]  /*d690*/  FADD.FTZ R192, -R192, R193 ;  /* 0x000000c1c0c07221 */ /* 0x000fe20000010100 */
[----:B------:R-:W-:Y:S01]  /*d6a0*/  FMUL.FTZ R161, R195, R130 ;  /* 0x00000082c3a17220 */ /* 0x000fe20000410000 */
[----:B------:R-:W-:Y:S01]  /*d6b0*/  FMUL.FTZ R193, R166, R51 ;  /* 0x00000033a6c17220 */ /* 0x000fe20000410000 */
[----:B------:R-:W-:Y:S01]  /*d6c0*/  FFMA.FTZ R129, R162, R181, R129 ;  /* 0x000000b5a2817223 */ /* 0x000fe20000010081 */
[----:B------:R-:W-:Y:S01]  /*d6d0*/  FMUL.FTZ R181, R181, R51 ;  /* 0x00000033b5b57220 */ /* 0x000fe20000410000 */
[----:B------:R-:W-:Y:S01]  /*d6e0*/  FFMA.FTZ R125, R226, R125, R161 ;  /* 0x0000007de27d7223 */ /* 0x000fe200000100a1 */
[C---:B------:R-:W-:Y:S01]  /*d6f0*/  FMUL.FTZ R161, R195.reuse, R193 ;  /* 0x000000c1c3a17220 */ /* 0x040fe20000410000 */
[----:B------:R-:W-:Y:S01]  /*d700*/  FADD.FTZ R61, R176, R61 ;  /* 0x0000003db03d7221 */ /* 0x000fe20000010000 */
[-C--:B------:R-:W-:Y:S01]  /*d710*/  FMUL.FTZ R130, R195, R181.reuse ;  /* 0x000000b5c3827220 */ /* 0x080fe20000410000 */
[----:B------:R-:W-:Y:S01]  /*d720*/  FMUL.FTZ R60, R121, R178 ;  /* 0x000000b2793c7220 */ /* 0x000fe20000410000 */
[C---:B------:R-:W-:Y:S01]  /*d730*/  FFMA.FTZ R128, R226.reuse, R181, R161 ;  /* 0x000000b5e2807223 */ /* 0x040fe200000100a1 */
[CC--:B------:R-:W-:Y:S01]  /*d740*/  FMUL.FTZ R161, R131.reuse, -R192.reuse ;  /* 0x800000c083a17220 */ /* 0x0c0fe20000410000 */
[----:B------:R-:W-:Y:S01]  /*d750*/  FMUL.FTZ R131, R131, -R61 ;  /* 0x8000003d83837220 */ /* 0x000fe20000410000 */
[----:B------:R-:W-:Y:S01]  /*d760*/  FFMA.FTZ R226, R226, R193, -R130 ;  /* 0x000000c1e2e27223 */ /* 0x000fe20000010882 */
[----:B------:R-:W-:Y:S01]  /*d770*/  FMUL.FTZ R130, R160, R197 ;  /* 0x000000c5a0827220 */ /* 0x000fe20000410000 */
[C---:B------:R-:W-:Y:S01]  /*d780*/  FFMA.FTZ R162, R132.reuse, R61, -R161 ;  /* 0x0000003d84a27223 */ /* 0x040fe200000108a1 */
[----:B------:R-:W-:Y:S01]  /*d790*/  FFMA.FTZ R132, R132, R192, R131 ;  /* 0x000000c084847223 */ /* 0x000fe20000010083 */
[----:B------:R-:W-:Y:S01]  /*d7a0*/  FFMA.FTZ R123, R203, R206, R60 ;  /* 0x000000cecb7b7223 */ /* 0x000fe2000001003c */
[----:B------:R-:W-:Y:S01]  /*d7b0*/  FMUL.FTZ R166, R197, R52 ;  /* 0x00000034c5a67220 */ /* 0x000fe20000410000 */
[----:B------:R-:W-:Y:S01]  /*d7c0*/  FADD.FTZ R162, R175, R162 ;  /* 0x000000a2afa27221 */ /* 0x000fe20000010000 */
[----:B------:R-:W-:Y:S01]  /*d7d0*/  FADD.FTZ R191, -R191, R132 ;  /* 0x00000084bfbf7221 */ /* 0x000fe20000010100 */
[----:B------:R-:W-:Y:S01]  /*d7e0*/  FFMA.FTZ R223, R159, -R198, R223 ;  /* 0x800000c69fdf7223 */ /* 0x000fe200000100df */
[----:B------:R-:W-:Y:S01]  /*d7f0*/  SHF.L.U32 R60, R90, 0x5, RZ ;  /* 0x000000055a3c7819 */ /* 0x000fe200000006ff */
[C---:B------:R-:W-:Y:S01]  /*d800*/  FMUL.FTZ R132, R133.reuse, -R162 ;  /* 0x800000a285847220 */ /* 0x040fe20000410000 */
[-C--:B------:R-:W-:Y:S01]  /*d810*/  FMUL.FTZ R131, R133, -R191.reuse ;  /* 0x800000bf85837220 */ /* 0x080fe20000410000 */
[----:B------:R-:W-:Y:S01]  /*d820*/  FFMA.FTZ R198, R160, -R198, R224 ;  /* 0x800000c6a0c67223 */ /* 0x000fe200000100e0 */
[----:B------:R-:W-:Y:S01]  /*d830*/  FFMA.FTZ R130, R159, R180, R130 ;  /* 0x000000b49f827223 */ /* 0x000fe20000010082 */
[C---:B------:R-:W-:Y:S01]  /*d840*/  FFMA.FTZ R161, R134.reuse, R191, R132 ;  /* 0x000000bf86a17223 */ /* 0x040fe20000010084 */
[----:B------:R-:W-:Y:S01]  /*d850*/  FFMA.FTZ R131, R134, R162, -R131 ;  /* 0x000000a286837223 */ /* 0x000fe20000010883 */
[----:B------:R-:W-:Y:S01]  /*d860*/  FMUL.FTZ R132, R180, UR57 ;  /* 0x00000039b4847c20 */ /* 0x000fe20008410000 */
[----:B------:R-:W-:Y:S01]  /*d870*/  LEA.HI.SX32 R60, R60, R60, 0x1b ;  /* 0x0000003c3c3c7211 */ /* 0x000fe200078fdaff */
[----:B------:R-:W-:Y:S01]  /*d880*/  FMUL.FTZ R160, R198, R166 ;  /* 0x000000a6c6a07220 */ /* 0x000fe20000410000 */
[----:B------:R-:W-:Y:S01]  /*d890*/  FADD.FTZ R174, R174, R131 ;  /* 0x00000083aeae7221 */ /* 0x000fe20000010000 */
[C---:B------:R-:W-:Y:S01]  /*d8a0*/  FMUL.FTZ R131, R197.reuse, UR57 ;  /* 0x00000039c5837c20 */ /* 0x040fe20008410000 */
[----:B------:R-:W-:Y:S01]  /*d8b0*/  FFMA.FTZ R197, R197, UR56, -R132 ;  /* 0x00000038c5c57c23 */ /* 0x000fe20008010884 */
[----:B------:R-:W-:Y:S01]  /*d8c0*/  FADD.FTZ R161, -R190, R161 ;  /* 0x000000a1bea17221 */ /* 0x000fe20000010100 */
[----:B------:R-:W-:Y:S01]  /*d8d0*/  LEA R60, R60, R49, 0x2 ;  /* 0x000000313c3c7211 */ /* 0x000fe200078e10ff */
[C---:B------:R-:W-:Y:S01]  /*d8e0*/  FFMA.FTZ R132, R180.reuse, UR56, R131 ;  /* 0x00000038b4847c23 */ /* 0x040fe20008010083 */
[----:B------:R-:W-:Y:S01]  /*d8f0*/  FMUL.FTZ R180, R180, R52 ;  /* 0x00000034b4b47220 */ /* 0x000fe20000410000 */
[----:B------:R-:W-:Y:S01]  /*d900*/  FMUL.FTZ R193, R112, R193 ;  /* 0x000000c170c17220 */ /* 0x000fe20000410000 */
[----:B------:R-:W-:Y:S01]  /*d910*/  FMUL.FTZ R176, R135, -R174 ;  /* 0x800000ae87b07220 */ /* 0x000fe20000410000 */
[----:B------:R-:W-:Y:S01]  /*d920*/  FFMA.FTZ R222, R158, -R196, R222 ;  /* 0x800000c49ede7223 */ /* 0x000fe200000100de */
[-C--:B------:R-:W-:Y:S01]  /*d930*/  FMUL.FTZ R131, R198, R180.reuse ;  /* 0x000000b4c6837220 */ /* 0x080fe20000410000 */
[----:B------:R-:W-:Y:S01]  /*d940*/  FFMA.FTZ R159, R223, R180, R160 ;  /* 0x000000b4df9f7223 */ /* 0x000fe200000100a0 */
[----:B------:R0:W-:Y:S01]  /*d950*/  STS [R60+0x10f4], R193 ;  /* 0x0010f4c13c007388 */ /* 0x0001e20000000800 */
[----:B------:R-:W-:Y:S01]  /*d960*/  FFMA.FTZ R196, R157, -R196, R221 ;  /* 0x800000c49dc47223 */ /* 0x000fe200000100dd */
[----:B------:R-:W-:Y:S01]  /*d970*/  FFMA.FTZ R160, R223, R166, -R131 ;  /* 0x000000a6dfa07223 */ /* 0x000fe20000010883 */
[----:B------:R-:W-:Y:S01]  /*d980*/  FMUL.FTZ R131, R135, -R161 ;  /* 0x800000a187837220 */ /* 0x000fe20000410000 */
[----:B------:R-:W-:Y:S01]  /*d990*/  FMUL.FTZ R157, R157, R202 ;  /* 0x000000ca9d9d7220 */ /* 0x000fe20000410000 */
[----:B------:R-:W-:Y:S01]  /*d9a0*/  FMUL.FTZ R175, R111, R180 ;  /* 0x000000b46faf7220 */ /* 0x000fe20000410000 */
[----:B------:R-:W-:Y:S01]  /*d9b0*/  FMUL.FTZ R181, R112, R181 ;  /* 0x000000b570b57220 */ /* 0x000fe20000410000 */
[----:B------:R-:W-:Y:S01]  /*d9c0*/  FMUL.FTZ R133, R179, UR57 ;  /* 0x00000039b3857c20 */ /* 0x000fe20008410000 */
[----:B------:R-:W-:Y:S01]  /*d9d0*/  FMUL.FTZ R120, R109, R54 ;  /* 0x000000366d787220 */ /* 0x000fe20000410000 */
[----:B------:R-:W-:Y:S01]  /*d9e0*/  FMUL.FTZ R153, R153, R164 ;  /* 0x000000a499997220 */ /* 0x000fe20000410000 */
[----:B0-----:R-:W-:Y:S01]  /*d9f0*/  FMUL.FTZ R193, R111, R166 ;  /* 0x000000a66fc17220 */ /* 0x001fe20000410000 */
[C---:B------:R-:W-:Y:S01]  /*da00*/  FFMA.FTZ R166, R136.reuse, R174, -R131 ;  /* 0x000000ae88a67223 */ /* 0x040fe20000010883 */
[----:B------:R-:W-:Y:S01]  /*da10*/  FFMA.FTZ R136, R136, R161, R176 ;  /* 0x000000a188887223 */ /* 0x000fe200000100b0 */
[----:B------:R-:W-:Y:S01]  /*da20*/  FFMA.FTZ R131, R158, R179, R157 ;  /* 0x000000b39e837223 */ /* 0x000fe2000001009d */
[----:B------:R0:W-:Y:S01]  /*da30*/  STS [R60+0x10e8], R175 ;  /* 0x0010e8af3c007388 */ /* 0x0001e20000000800 */
[----:B------:R-:W-:Y:S01]  /*da40*/  FADD.FTZ R173, R173, R166 ;  /* 0x000000a6adad7221 */ /* 0x000fe20000010000 */
[----:B------:R-:W-:Y:S01]  /*da50*/  FADD.FTZ R136, -R189, R136 ;  /* 0x00000088bd887221 */ /* 0x000fe20000010100 */
[C---:B------:R-:W-:Y:S01]  /*da60*/  FMUL.FTZ R158, R202.reuse, UR57 ;  /* 0x00000039ca9e7c20 */ /* 0x040fe20008410000 */
[----:B------:R-:W-:Y:S01]  /*da70*/  FMUL.FTZ R189, R202, R53 ;  /* 0x00000035cabd7220 */ /* 0x000fe20000410000 */
[CC--:B------:R-:W-:Y:S01]  /*da80*/  FMUL.FTZ R157, R137.reuse, -R173.reuse ;  /* 0x800000ad899d7220 */ /* 0x0c0fe20000410000 */
[----:B------:R-:W-:Y:S01]  /*da90*/  FMUL.FTZ R135, R137, -R136 ;  /* 0x8000008889877220 */ /* 0x000fe20000410000 */
[----:B------:R1:W-:Y:S01]  /*daa0*/  STS [R60+0x10f0], R181 ;  /* 0x0010f0b53c007388 */ /* 0x0003e20000000800 */
[-C--:B------:R-:W-:Y:S01]  /*dab0*/  FFMA.FTZ R220, R156, -R120.reuse, R220 ;  /* 0x800000789cdc7223 */ /* 0x080fe200000100dc */
[C---:B------:R-:W-:Y:S01]  /*dac0*/  FFMA.FTZ R120, R155.reuse, -R120, R219 ;  /* 0x800000789b787223 */ /* 0x040fe200000100db */
[C---:B------:R-:W-:Y:S01]  /*dad0*/  FFMA.FTZ R137, R138.reuse, R173, -R135 ;  /* 0x000000ad8a897223 */ /* 0x040fe20000010887 */
[----:B0-----:R-:W-:Y:S01]  /*dae0*/  FFMA.FTZ R175, R138, R136, R157 ;  /* 0x000000888aaf7223 */ /* 0x001fe2000001009d */
[----:B------:R0:W-:Y:S01]  /*daf0*/  STS [R60+0x10ec], R193 ;  /* 0x0010ecc13c007388 */ /* 0x0001e20000000800 */
[----:B------:R-:W-:Y:S01]  /*db00*/  FMUL.FTZ R155, R155, R194 ;  /* 0x000000c29b9b7220 */ /* 0x000fe20000410000 */
[----:B------:R-:W-:Y:S01]  /*db10*/  FADD.FTZ R172, R172, R137 ;  /* 0x00000089acac7221 */ /* 0x000fe20000010000 */
[----:B------:R-:W-:Y:S01]  /*db20*/  FADD.FTZ R137, -R188, R175 ;  /* 0x000000afbc897221 */ /* 0x000fe20000010100 */
[----:B------:R-:W-:Y:S01]  /*db30*/  FMUL.FTZ R150, R150, R191 ;  /* 0x000000bf96967220 */ /* 0x000fe20000410000 */
[----:B-1----:R-:W-:Y:S01]  /*db40*/  FFMA.FTZ R181, R202, UR56, -R133 ;  /* 0x00000038cab57c23 */ /* 0x002fe20008010885 */
[CC--:B------:R-:W-:Y:S01]  /*db50*/  FMUL.FTZ R166, R139.reuse, -R172.reuse ;  /* 0x800000ac8ba67220 */ /* 0x0c0fe20000410000 */
[----:B------:R-:W-:Y:S01]  /*db60*/  FMUL.FTZ R175, R139, -R137 ;  /* 0x800000898baf7220 */ /* 0x000fe20000410000 */
[C---:B------:R-:W-:Y:S01]  /*db70*/  FFMA.FTZ R133, R179.reuse, UR56, R158 ;  /* 0x00000038b3857c23 */ /* 0x040fe2000801009e */
[----:B------:R-:W-:Y:S01]  /*db80*/  FMUL.FTZ R179, R179, R53 ;  /* 0x00000035b3b37220 */ /* 0x000fe20000410000 */
[C---:B------:R-:W-:Y:S01]  /*db90*/  FFMA.FTZ R166, R140.reuse, R137, R166 ;  /* 0x000000898ca67223 */ /* 0x040fe200000100a6 */
[----:B------:R-:W-:Y:S01]  /*dba0*/  FFMA.FTZ R138, R140, R172, -R175 ;  /* 0x000000ac8c8a7223 */ /* 0x000fe200000108af */
[C---:B0-----:R-:W-:Y:S01]  /*dbb0*/  FMUL.FTZ R193, R196.reuse, R189 ;  /* 0x000000bdc4c17220 */ /* 0x041fe20000410000 */
[C---:B------:R-:W-:Y:S01]  /*dbc0*/  FMUL.FTZ R135, R196.reuse, R181 ;  /* 0x000000b5c4877220 */ /* 0x040fe20000410000 */
[-C--:B------:R-:W-:Y:S01]  /*dbd0*/  FMUL.FTZ R181, R196, R179.reuse ;  /* 0x000000b3c4b57220 */ /* 0x080fe20000410000 */
[----:B------:R-:W-:Y:S01]  /*dbe0*/  FADD.FTZ R171, R171, R138 ;  /* 0x0000008aabab7221 */ /* 0x000fe20000010000 */
[----:B------:R-:W-:Y:S01]  /*dbf0*/  FADD.FTZ R138, -R187, R166 ;  /* 0x000000a6bb8a7221 */ /* 0x000fe20000010100 */
[-C--:B------:R-:W-:Y:S01]  /*dc00*/  FFMA.FTZ R157, R222, R179.reuse, R193 ;  /* 0x000000b3de9d7223 */ /* 0x080fe200000100c1 */
[----:B------:R-:W-:Y:S01]  /*dc10*/  FMUL.FTZ R179, R110, R179 ;  /* 0x000000b36eb37220 */ /* 0x000fe20000410000 */
[----:B------:R-:W-:Y:S01]  /*dc20*/  FFMA.FTZ R156, R156, R163, R155 ;  /* 0x000000a39c9c7223 */ /* 0x000fe2000001009b */
[----:B------:R-:W-:Y:S01]  /*dc30*/  FMUL.FTZ R139, R163, UR57 ;  /* 0x00000039a38b7c20 */ /* 0x000fe20008410000 */
[C---:B------:R-:W-:Y:S01]  /*dc40*/  FMUL.FTZ R140, R194.reuse, UR57 ;  /* 0x00000039c28c7c20 */ /* 0x040fe20008410000 */
[C---:B------:R-:W-:Y:S01]  /*dc50*/  FMUL.FTZ R155, R141.reuse, -R138 ;  /* 0x8000008a8d9b7220 */ /* 0x040fe20000410000 */
[-C--:B------:R-:W-:Y:S01]  /*dc60*/  FMUL.FTZ R141, R141, -R171.reuse ;  /* 0x800000ab8d8d7220 */ /* 0x080fe20000410000 */
[----:B------:R0:W-:Y:S01]  /*dc70*/  STS [R60+0x10e0], R179 ;  /* 0x0010e0b33c007388 */ /* 0x0001e20000000800 */
[----:B------:R-:W-:Y:S01]  /*dc80*/  FFMA.FTZ R175, R194, UR56, -R139 ;  /* 0x00000038c2af7c23 */ /* 0x000fe2000801088b */
[----:B------:R-:W-:Y:S01]  /*dc90*/  FFMA.FTZ R139, R163, UR56, R140 ;  /* 0x00000038a38b7c23 */ /* 0x000fe2000801008c */
[----:B------:R-:W-:Y:S01]  /*dca0*/  FFMA.FTZ R155, R142, R171, -R155 ;  /* 0x000000ab8e9b7223 */ /* 0x000fe2000001089b */
[----:B------:R-:W-:Y:S01]  /*dcb0*/  FFMA.FTZ R158, R222, R189, -R181 ;  /* 0x000000bdde9e7223 */ /* 0x000fe200000108b5 */
[----:B------:R-:W-:Y:S01]  /*dcc0*/  FMUL.FTZ R181, R194, R54 ;  /* 0x00000036c2b57220 */ /* 0x000fe20000410000 */
[----:B------:R-:W-:Y:S01]  /*dcd0*/  FMUL.FTZ R118, R117, R56 ;  /* 0x0000003875767220 */ /* 0x000fe20000410000 */
[----:B------:R-:W-:Y:S01]  /*dce0*/  FADD.FTZ R170, R170, R155 ;  /* 0x0000009baaaa7221 */ /* 0x000fe20000010000 */
[----:B------:R-:W-:Y:S01]  /*dcf0*/  FFMA.FTZ R149, R149, R162, R150 ;  /* 0x000000a295957223 */ /* 0x000fe20000010096 */
[----:B------:R-:W-:Y:S01]  /*dd00*/  FMUL.FTZ R187, R120, R181 ;  /* 0x000000b578bb7220 */ /* 0x000fe20000410000 */
[----:B0-----:R-:W-:Y:S01]  /*dd10*/  FMUL.FTZ R179, R163, R54 ;  /* 0x00000036a3b37220 */ /* 0x001fe20000410000 */
[----:B------:R-:W-:Y:S01]  /*dd20*/  FFMA.FTZ R163, R142, R138, R141 ;  /* 0x0000008a8ea37223 */ /* 0x000fe2000001008d */
[-C--:B------:R-:W-:Y:S01]  /*dd30*/  FMUL.FTZ R140, R143, -R170.reuse ;  /* 0x800000aa8f8c7220 */ /* 0x080fe20000410000 */
[C---:B------:R-:W-:Y:S01]  /*dd40*/  FMUL.FTZ R141, R120.reuse, R175 ;  /* 0x000000af788d7220 */ /* 0x040fe20000410000 */
[-C--:B------:R-:W-:Y:S01]  /*dd50*/  FMUL.FTZ R175, R120, R179.reuse ;  /* 0x000000b378af7220 */ /* 0x080fe20000410000 */
[----:B------:R-:W-:Y:S01]  /*dd60*/  FADD.FTZ R155, -R186, R163 ;  /* 0x000000a3ba9b7221 */ /* 0x000fe20000010100 */
[CC--:B------:R-:W-:Y:S01]  /*dd70*/  FFMA.FTZ R142, R220.reuse, R179.reuse, R187 ;  /* 0x000000b3dc8e7223 */ /* 0x0c0fe200000100bb */
[----:B------:R-:W-:Y:S01]  /*dd80*/  FMUL.FTZ R179, R109, R179 ;  /* 0x000000b36db37220 */ /* 0x000fe20000410000 */
[----:B------:R-:W-:Y:S01]  /*dd90*/  FFMA.FTZ R166, R220, R181, -R175 ;  /* 0x000000b5dca67223 */ /* 0x000fe200000108af */
[-C--:B------:R-:W-:Y:S01]  /*dda0*/  FMUL.FTZ R163, R143, -R155.reuse ;  /* 0x8000009b8fa37220 */ /* 0x080fe20000410000 */
[----:B------:R-:W-:Y:S01]  /*ddb0*/  FFMA.FTZ R140, R144, R155, R140 ;  /* 0x0000009b908c7223 */ /* 0x000fe2000001008c */
[----:B------:R-:W-:Y:S01]  /*ddc0*/  FFMA.FTZ R143, R154, R177, R153 ;  /* 0x000000b19a8f7223 */ /* 0x000fe20000010099 */
[----:B------:R-:W-:Y:S01]  /*ddd0*/  FMUL.FTZ R153, R177, UR57 ;  /* 0x00000039b1997c20 */ /* 0x000fe20008410000 */
[----:B------:R-:W-:Y:S01]  /*dde0*/  FFMA.FTZ R120, R144, R170, -R163 ;  /* 0x000000aa90787223 */ /* 0x000fe200000108a3 */
[----:B------:R-:W-:Y:S01]  /*ddf0*/  FADD.FTZ R185, -R185, R140 ;  /* 0x0000008cb9b97221 */ /* 0x000fe20000010100 */
[C---:B------:R-:W-:Y:S01]  /*de00*/  FMUL.FTZ R144, R164.reuse, UR57 ;  /* 0x00000039a4907c20 */ /* 0x040fe20008410000 */
[----:B------:R-:W-:Y:S01]  /*de10*/  FFMA.FTZ R175, R164, UR56, -R153 ;  /* 0x00000038a4af7c23 */ /* 0x000fe20008010899 */
[----:B------:R-:W-:Y:S01]  /*de20*/  FADD.FTZ R120, R169, R120 ;  /* 0x00000078a9787221 */ /* 0x000fe20000010000 */
[----:B------:R-:W-:Y:S01]  /*de30*/  FMUL.FTZ R163, R145, -R185 ;  /* 0x800000b991a37220 */ /* 0x000fe20000410000 */
[C---:B------:R-:W-:Y:S01]  /*de40*/  FFMA.FTZ R153, R177.reuse, UR56, R144 ;  /* 0x00000038b1997c23 */ /* 0x040fe20008010090 */
[----:B------:R-:W-:Y:S01]  /*de50*/  FMUL.FTZ R177, R177, R55 ;  /* 0x00000037b1b17220 */ /* 0x000fe20000410000 */
[-C--:B------:R-:W-:Y:S01]  /*de60*/  FMUL.FTZ R140, R145, -R120.reuse ;  /* 0x80000078918c7220 */ /* 0x080fe20000410000 */
[----:B------:R-:W-:Y:S01]  /*de70*/  FFMA.FTZ R163, R146, R120, -R163 ;  /* 0x0000007892a37223 */ /* 0x000fe200000108a3 */
[-C--:B------:R-:W-:Y:S01]  /*de80*/  FFMA.FTZ R216, R152, -R118.reuse, R216 ;  /* 0x8000007698d87223 */ /* 0x080fe200000100d8 */
[----:B------:R-:W-:Y:S01]  /*de90*/  FFMA.FTZ R118, R151, -R118, R215 ;  /* 0x8000007697767223 */ /* 0x000fe200000100d7 */
[----:B------:R-:W-:Y:S01]  /*dea0*/  FFMA.FTZ R169, R146, R185, R140 ;  /* 0x000000b992a97223 */ /* 0x000fe2000001008c */
[----:B------:R-:W-:Y:S01]  /*deb0*/  FADD.FTZ R168, R168, R163 ;  /* 0x000000a3a8a87221 */ /* 0x000fe20000010000 */
[----:B------:R0:W-:Y:S01]  /*dec0*/  STS [R60+0x10d8], R179 ;  /* 0x0010d8b33c007388 */ /* 0x0001e20000000800 */
[----:B------:R-:W-:Y:S01]  /*ded0*/  FMUL.FTZ R145, R182, R175 ;  /* 0x000000afb6917220 */ /* 0x000fe20000410000 */
[----:B------:R-:W-:Y:S01]  /*dee0*/  FADD.FTZ R163, -R184, R169 ;  /* 0x000000a9b8a37221 */ /* 0x000fe20000010100 */
[----:B------:R-:W-:Y:S01]  /*def0*/  FMUL.FTZ R169, R147, -R168 ;  /* 0x800000a893a97220 */ /* 0x000fe20000410000 */
[----:B------:R-:W-:Y:S01]  /*df00*/  FMUL.FTZ R151, R151, R192 ;  /* 0x000000c097977220 */ /* 0x000fe20000410000 */
[----:B------:R-:W-:Y:S01]  /*df10*/  FMUL.FTZ R175, R182, R177 ;  /* 0x000000b1b6af7220 */ /* 0x000fe20000410000 */
[-C--:B------:R-:W-:Y:S01]  /*df20*/  FMUL.FTZ R147, R147, -R163.reuse ;  /* 0x800000a393937220 */ /* 0x080fe20000410000 */
[----:B------:R-:W-:Y:S01]  /*df30*/  FFMA.FTZ R144, R148, R163, R169 ;  /* 0x000000a394907223 */ /* 0x000fe200000100a9 */
[----:B------:R-:W-:Y:S01]  /*df40*/  FMUL.FTZ R169, R168, R76 ;  /* 0x0000004ca8a97220 */ /* 0x000fe20000410000 */
[----:B------:R-:W-:Y:S01]  /*df50*/  FMUL.FTZ R181, R109, R181 ;  /* 0x000000b56db57220 */ /* 0x000fe20000410000 */
[----:B------:R-:W-:Y:S01]  /*df60*/  FFMA.FTZ R140, R148, R168, -R147 ;  /* 0x000000a8948c7223 */ /* 0x000fe20000010893 */
[----:B------:R-:W-:Y:S01]  /*df70*/  FADD.FTZ R183, -R183, R144 ;  /* 0x00000090b7b77221 */ /* 0x000fe20000010100 */
[----:B0-----:R-:W-:Y:S01]  /*df80*/  FMUL.FTZ R179, R164, R55 ;  /* 0x00000037a4b37220 */ /* 0x001fe20000410000 */
[----:B------:R-:W-:Y:S01]  /*df90*/  FFMA.FTZ R152, R152, R61, R151 ;  /* 0x0000003d98987223 */ /* 0x000fe20000010097 */
[----:B------:R-:W-:Y:S01]  /*dfa0*/  FADD.FTZ R140, R167, R140 ;  /* 0x0000008ca78c7221 */ /* 0x000fe20000010000 */
[-C--:B------:R-:W-:Y:S01]  /*dfb0*/  FMUL.FTZ R148, R183, R77.reuse ;  /* 0x0000004db7947220 */ /* 0x080fe20000410000 */
[----:B------:R-:W-:Y:S01]  /*dfc0*/  FMUL.FTZ R167, R163, R76 ;  /* 0x0000004ca3a77220 */ /* 0x000fe20000410000 */
[----:B------:R-:W-:Y:S01]  /*dfd0*/  FMUL.FTZ R121, R121, R206 ;  /* 0x000000ce79797220 */ /* 0x000fe20000410000 */
[----:B------:R-:W-:Y:S01]  /*dfe0*/  FMUL.FTZ R150, R140, R77 ;  /* 0x0000004d8c967220 */ /* 0x000fe20000410000 */
[----:B------:R-:W-:Y:S01]  /*dff0*/  FMUL.FTZ R144, R64, R148 ;  /* 0x0000009440907220 */ /* 0x000fe20000410000 */
[----:B------:R-:W-:Y:S01]  /*e000*/  FFMA.FTZ R154, R218, R179, -R175 ;  /* 0x000000b3da9a7223 */ /* 0x000fe200000108af */
[----:B------:R-:W-:Y:S01]  /*e010*/  FMUL.FTZ R151, R199, R167 ;  /* 0x000000a7c7977220 */ /* 0x000fe20000410000 */
[-C--:B------:R-:W-:Y:S01]  /*e020*/  FMUL.FTZ R147, R64, R150.reuse ;  /* 0x0000009640937220 */ /* 0x080fe20000410000 */
[----:B------:R-:W-:Y:S01]  /*e030*/  FFMA.FTZ R144, R235, R150, R144 ;  /* 0x00000096eb907223 */ /* 0x000fe20000010090 */
[----:B------:R-:W-:Y:S01]  /*e040*/  FMUL.FTZ R164, R185, R75 ;  /* 0x0000004bb9a47220 */ /* 0x000fe20000410000 */
[-C--:B------:R-:W-:Y:S01]  /*e050*/  FMUL.FTZ R175, R199, R169.reuse ;  /* 0x000000a9c7af7220 */ /* 0x080fe20000410000 */
[----:B------:R-:W-:Y:S01]  /*e060*/  FFMA.FTZ R147, R235, R148, -R147 ;  /* 0x00000094eb937223 */ /* 0x000fe20000010893 */
[----:B------:R0:W-:Y:S01]  /*e070*/  STS [R60+0x10dc], R181 ;  /* 0x0010dcb53c007388 */ /* 0x0001e20000000800 */
[-C--:B------:R-:W-:Y:S01]  /*e080*/  FFMA.FTZ R121, R203, R178.reuse, -R121 ;  /* 0x000000b2cb797223 */ /* 0x080fe20000010879 */
[----:B------:R-:W-:Y:S01]  /*e090*/  FMUL.FTZ R207, R165, R178 ;  /* 0x000000b2a5cf7220 */ /* 0x000fe20000410000 */
[----:B------:R-:W-:Y:S01]  /*e0a0*/  FFMA.FTZ R151, R200, R169, R151 ;  /* 0x000000a9c8977223 */ /* 0x000fe20000010097 */
[----:B------:R-:W-:Y:S01]  /*e0b0*/  FADD.FTZ R144, RZ, R144 ;  /* 0x00000090ff907221 */ /* 0x000fe20000010000 */
[----:B------:R-:W-:Y:S01]  /*e0c0*/  FMUL.FTZ R176, R120, R75 ;  /* 0x0000004b78b07220 */ /* 0x000fe20000410000 */
[----:B------:R-:W-:Y:S01]  /*e0d0*/  FMUL.FTZ R180, R65, R164 ;  /* 0x000000a441b47220 */ /* 0x000fe20000410000 */
[----:B------:R-:W-:Y:S01]  /*e0e0*/  FFMA.FTZ R178, R200, R167, -R175 ;  /* 0x000000a7c8b27223 */ /* 0x000fe200000108af */
[----:B------:R-:W-:Y:S01]  /*e0f0*/  FADD.FTZ R147, RZ, R147 ;  /* 0x00000093ff937221 */ /* 0x000fe20000010000 */
[----:B------:R-:W-:Y:S01]  /*e100*/  FADD.FTZ R144, R144, R151 ;  /* 0x0000009790907221 */ /* 0x000fe20000010000 */
[----:B0-----:R-:W-:Y:S01]  /*e110*/  FMUL.FTZ R181, R182, R179 ;  /* 0x000000b3b6b57220 */ /* 0x001fe20000410000 */
[-C--:B------:R-:W-:Y:S01]  /*e120*/  FFMA.FTZ R151, R201, R176.reuse, R180 ;  /* 0x000000b0c9977223 */ /* 0x080fe200000100b4 */
[----:B------:R-:W-:Y:S01]  /*e130*/  FADD.FTZ R147, R147, R178 ;  /* 0x000000b293937221 */ /* 0x000fe20000010000 */
[----:B------:R-:W-:Y:S01]  /*e140*/  FMUL.FTZ R178, R162, UR57 ;  /* 0x00000039a2b27c20 */ /* 0x000fe20008410000 */
[-C--:B------:R-:W-:Y:S01]  /*e150*/  FFMA.FTZ R146, R218, R177.reuse, R181 ;  /* 0x000000b1da927223 */ /* 0x080fe200000100b5 */
[C---:B------:R-:W-:Y:S01]  /*e160*/  FMUL.FTZ R177, R108.reuse, R177 ;  /* 0x000000b16cb17220 */ /* 0x040fe20000410000 */
[C---:B------:R-:W-:Y:S01]  /*e170*/  FMUL.FTZ R175, R191.reuse, UR57 ;  /* 0x00000039bfaf7c20 */ /* 0x040fe20008410000 */
[----:B------:R-:W-:Y:S01]  /*e180*/  FMUL.FTZ R181, R108, R179 ;  /* 0x000000b36cb57220 */ /* 0x000fe20000410000 */
[----:B------:R-:W-:Y:S01]  /*e190*/  FADD.FTZ R151, R144, R151 ;  /* 0x0000009790977221 */ /* 0x000fe20000010000 */
[----:B------:R-:W-:Y:S01]  /*e1a0*/  FFMA.FTZ R144, R191, UR56, -R178 ;  /* 0x00000038bf907c23 */ /* 0x000fe200080108b2 */
[----:B------:R0:W-:Y:S01]  /*e1b0*/  STS [R60+0x10d0], R177 ;  /* 0x0010d0b13c007388 */ /* 0x0001e20000000800 */
[----:B------:R-:W-:Y:S01]  /*e1c0*/  FFMA.FTZ R182, R162, UR56, R175 ;  /* 0x00000038a2b67c23 */ /* 0x000fe200080100af */
[----:B------:R-:W-:Y:S01]  /*e1d0*/  FMUL.FTZ R180, R65, R176 ;  /* 0x000000b041b47220 */ /* 0x000fe20000410000 */
[----:B------:R-:W-:Y:S01]  /*e1e0*/  FMUL.FTZ R175, R155, R74 ;  /* 0x0000004a9baf7220 */ /* 0x000fe20000410000 */
[----:B------:R1:W-:Y:S01]  /*e1f0*/  STS [R60+0x10d4], R181 ;  /* 0x0010d4b53c007388 */ /* 0x0003e20000000800 */
[----:B------:R-:W-:Y:S01]  /*e200*/  FMUL.FTZ R189, R110, R189 ;  /* 0x000000bd6ebd7220 */ /* 0x000fe20000410000 */
[----:B------:R-:W-:Y:S01]  /*e210*/  FFMA.FTZ R180, R201, R164, -R180 ;  /* 0x000000a4c9b47223 */ /* 0x000fe200000108b4 */
[----:B------:R-:W-:Y:S01]  /*e220*/  FMUL.FTZ R179, R67, R175 ;  /* 0x000000af43b37220 */ /* 0x000fe20000410000 */
[----:B------:R-:W-:Y:S01]  /*e230*/  FMUL.FTZ R116, R116, R161 ;  /* 0x000000a174747220 */ /* 0x000fe20000410000 */
[----:B------:R-:W-:Y:S01]  /*e240*/  FMUL.FTZ R178, R191, R57 ;  /* 0x00000039bfb27220 */ /* 0x000fe20000410000 */
[----:B0-----:R-:W-:Y:S01]  /*e250*/  FMUL.FTZ R177, R170, R74 ;  /* 0x0000004aaab17220 */ /* 0x001fe20000410000 */
[----:B------:R-:W-:Y:S01]  /*e260*/  FADD.FTZ R147, R147, R180 ;  /* 0x000000b493937221 */ /* 0x000fe20000010000 */
[----:B------:R0:W-:Y:S01]  /*e270*/  STS [R60+0x10e4], R189 ;  /* 0x0010e4bd3c007388 */ /* 0x0001e20000000800 */
[----:B------:R-:W-:Y:S01]  /*e280*/  FFMA.FTZ R116, R113, R174, R116 ;  /* 0x000000ae71747223 */ /* 0x000fe20000010074 */
[----:B-1----:R-:W-:Y:S01]  /*e290*/  FMUL.FTZ R181, R63, R144 ;  /* 0x000000903fb57220 */ /* 0x002fe20000410000 */
[-C--:B------:R-:W-:Y:S01]  /*e2a0*/  FMUL.FTZ R144, R67, R177.reuse ;  /* 0x000000b143907220 */ /* 0x080fe20000410000 */
[----:B------:R-:W-:Y:S01]  /*e2b0*/  FFMA.FTZ R184, R204, R177, R179 ;  /* 0x000000b1ccb87223 */ /* 0x000fe200000100b3 */
[----:B------:R-:W-:Y:S01]  /*e2c0*/  FMUL.FTZ R179, R137, R72 ;  /* 0x0000004889b37220 */ /* 0x000fe20000410000 */
[----:B------:R-:W-:Y:S01]  /*e2d0*/  FMUL.FTZ R195, R174, R58 ;  /* 0x0000003aaec37220 */ /* 0x000fe20000410000 */
[----:B------:R-:W-:Y:S01]  /*e2e0*/  FFMA.FTZ R186, R204, R175, -R144 ;  /* 0x000000afccba7223 */ /* 0x000fe20000010890 */
[----:B------:R-:W-:Y:S01]  /*e2f0*/  FFMA.FTZ R144, R213, R182, R181 ;  /* 0x000000b6d5907223 */ /* 0x000fe200000100b5 */
[-C--:B------:R-:W-:Y:S01]  /*e300*/  FMUL.FTZ R182, R138, R73.reuse ;  /* 0x000000498ab67220 */ /* 0x080fe20000410000 */
[----:B------:R-:W-:Y:S01]  /*e310*/  FADD.FTZ R151, R151, R184 ;  /* 0x000000b897977221 */ /* 0x000fe20000010000 */
[----:B------:R-:W-:Y:S01]  /*e320*/  FADD.FTZ R147, R147, R186 ;  /* 0x000000ba93937221 */ /* 0x000fe20000010000 */
[----:B------:R-:W-:Y:S01]  /*e330*/  FMUL.FTZ R184, R171, R73 ;  /* 0x00000049abb87220 */ /* 0x000fe20000410000 */
[----:B------:R-:W-:Y:S01]  /*e340*/  FMUL.FTZ R186, R69, R182 ;  /* 0x000000b645ba7220 */ /* 0x000fe20000410000 */
[----:B------:R-:W-:Y:S01]  /*e350*/  FMUL.FTZ R181, R172, R72 ;  /* 0x00000048acb57220 */ /* 0x000fe20000410000 */
[----:B0-----:R-:W-:Y:S01]  /*e360*/  FMUL.FTZ R189, R71, R179 ;  /* 0x000000b347bd7220 */ /* 0x001fe20000410000 */
[-C--:B------:R-:W-:Y:S01]  /*e370*/  FMUL.FTZ R187, R69, R184.reuse ;  /* 0x000000b845bb7220 */ /* 0x080fe20000410000 */
[----:B------:R-:W-:Y:S01]  /*e380*/  FFMA.FTZ R186, R205, R184, R186 ;  /* 0x000000b8cdba7223 */ /* 0x000fe200000100ba */
[-C--:B------:R-:W-:Y:S01]  /*e390*/  FMUL.FTZ R113, R71, R181.reuse ;  /* 0x000000b547717220 */ /* 0x080fe20000410000 */
[----:B------:R-:W-:Y:S01]  /*e3a0*/  FFMA.FTZ R190, R208, R181, R189 ;  /* 0x000000b5d0be7223 */ /* 0x000fe200000100bd */
[----:B------:R-:W-:Y:S01]  /*e3b0*/  FFMA.FTZ R188, R205, R182, -R187 ;  /* 0x000000b6cdbc7223 */ /* 0x000fe200000108bb */
[----:B------:R-:W-:Y:S01]  /*e3c0*/  FADD.FTZ R151, R151, R186 ;  /* 0x000000ba97977221 */ /* 0x000fe20000010000 */
[----:B------:R-:W-:Y:S01]  /*e3d0*/  FMUL.FTZ R186, R136, R59 ;  /* 0x0000003b88ba7220 */ /* 0x000fe20000410000 */
[----:B------:R-:W-:Y:S01]  /*e3e0*/  FMUL.FTZ R191, R161, R58 ;  /* 0x0000003aa1bf7220 */ /* 0x000fe20000410000 */
[----:B------:R-:W-:Y:S01]  /*e3f0*/  FADD.FTZ R147, R147, R188 ;  /* 0x000000bc93937221 */ /* 0x000fe20000010000 */
[----:B------:R-:W-:Y:S01]  /*e400*/  FADD.FTZ R151, R151, R190 ;  /* 0x000000be97977221 */ /* 0x000fe20000010000 */
[----:B------:R-:W-:Y:S01]  /*e410*/  FFMA.FTZ R190, R208, R179, -R113 ;  /* 0x000000b3d0be7223 */ /* 0x000fe20000010871 */
[----:B------:R-:W-:Y:S01]  /*e420*/  FMUL.FTZ R113, R161, UR57 ;  /* 0x00000039a1717c20 */ /* 0x000fe20008410000 */
[----:B------:R-:W-:Y:S01]  /*e430*/  FMUL.FTZ R188, R173, R59 ;  /* 0x0000003badbc7220 */ /* 0x000fe20000410000 */
[----:B------:R-:W-:Y:S01]  /*e440*/  FMUL.FTZ R194, R115, R186 ;  /* 0x000000ba73c27220 */ /* 0x000fe20000410000 */
[----:B------:R-:W-:Y:S01]  /*e450*/  FADD.FTZ R147, R147, R190 ;  /* 0x000000be93937221 */ /* 0x000fe20000010000 */
[C---:B------:R-:W-:Y:S01]  /*e460*/  FMUL.FTZ R190, R174.reuse, UR57 ;  /* 0x00000039aebe7c20 */ /* 0x040fe20008410000 */
[----:B------:R-:W-:Y:S01]  /*e470*/  FFMA.FTZ R113, R174, UR56, R113 ;  /* 0x00000038ae717c23 */ /* 0x000fe20008010071 */
[-C--:B------:R-:W-:Y:S01]  /*e480*/  FMUL.FTZ R174, R115, R188.reuse ;  /* 0x000000bc73ae7220 */ /* 0x080fe20000410000 */
[----:B------:R-:W-:Y:S01]  /*e490*/  FFMA.FTZ R194, R209, R188, R194 ;  /* 0x000000bcd1c27223 */ /* 0x000fe200000100c2 */
[----:B------:R-:W-:Y:S01]  /*e4a0*/  FFMA.FTZ R193, R161, UR56, -R190 ;  /* 0x00000038a1c17c23 */ /* 0x000fe200080108be */
[----:B------:R-:W-:Y:S01]  /*e4b0*/  FMUL.FTZ R161, R62, R191 ;  /* 0x000000bf3ea17220 */ /* 0x000fe20000410000 */
[----:B------:R-:W-:Y:S01]  /*e4c0*/  FFMA.FTZ R174, R209, R186, -R174 ;  /* 0x000000bad1ae7223 */ /* 0x000fe200000108ae */
[----:B------:R-:W-:Y:S01]  /*e4d0*/  FADD.FTZ R151, R151, R194 ;  /* 0x000000c297977221 */ /* 0x000fe20000010000 */
[----:B------:R-:W-:Y:S01]  /*e4e0*/  FMUL.FTZ R134, R198, R197 ;  /* 0x000000c5c6867220 */ /* 0x000fe20000410000 */
[----:B------:R-:W-:Y:S01]  /*e4f0*/  FFMA.FTZ R190, R212, R195, R161 ;  /* 0x000000c3d4be7223 */ /* 0x000fe200000100a1 */
[----:B------:R-:W-:Y:S01]  /*e500*/  FADD.FTZ R189, R147, R174 ;  /* 0x000000ae93bd7221 */ /* 0x000fe20000010000 */
[C---:B------:R-:W-:Y:S01]  /*e510*/  FMUL.FTZ R174, R192.reuse, UR57 ;  /* 0x00000039c0ae7c20 */ /* 0x040fe20008410000 */
[----:B------:R-:W-:Y:S01]  /*e520*/  FMUL.FTZ R197, R192, R56 ;  /* 0x00000038c0c57220 */ /* 0x000fe20000410000 */
[----:B------:R-:W-:Y:S01]  /*e530*/  FMUL.FTZ R203, R165, R206 ;  /* 0x000000cea5cb7220 */ /* 0x000fe20000410000 */
[----:B------:R-:W-:Y:S01]  /*e540*/  FADD.FTZ R187, R151, R190 ;  /* 0x000000be97bb7221 */ /* 0x000fe20000010000 */
[C---:B------:R-:W-:Y:S01]  /*e550*/  FMUL.FTZ R147, R61.reuse, UR57 ;  /* 0x000000393d937c20 */ /* 0x040fe20008410000 */
[C---:B------:R-:W-:Y:S01]  /*e560*/  FFMA.FTZ R151, R61.reuse, UR56, R174 ;  /* 0x000000383d977c23 */ /* 0x040fe200080100ae */
[----:B------:R-:W-:Y:S01]  /*e570*/  FMUL.FTZ R161, R61, R56 ;  /* 0x000000383da17220 */ /* 0x000fe20000410000 */
[----:B------:R-:W-:Y:S01]  /*e580*/  FMUL.FTZ R61, R118, R197 ;  /* 0x000000c5763d7220 */ /* 0x000fe20000410000 */
[----:B------:R-:W-:Y:S01]  /*e590*/  FMUL.FTZ R180, R162, R57 ;  /* 0x00000039a2b47220 */ /* 0x000fe20000410000 */
[C---:B------:R-:W-:Y:S01]  /*e5a0*/  FMUL.FTZ R162, R63.reuse, R178 ;  /* 0x000000b23fa27220 */ /* 0x040fe20000410000 */
[----:B------:R0:W-:Y:S01]  /*e5b0*/  STS [R60+0x10f8], R203 ;  /* 0x0010f8cb3c007388 */ /* 0x0001e20000000800 */
[----:B------:R-:W-:Y:S01]  /*e5c0*/  FFMA.FTZ R61, R216, R161, R61 ;  /* 0x000000a1d83d7223 */ /* 0x000fe2000001003d */
[-C--:B------:R-:W-:Y:S01]  /*e5d0*/  FMUL.FTZ R63, R63, R180.reuse ;  /* 0x000000b43f3f7220 */ /* 0x080fe20000410000 */
[C---:B------:R-:W-:Y:S01]  /*e5e0*/  FFMA.FTZ R162, R213.reuse, R180, R162 ;  /* 0x000000b4d5a27223 */ /* 0x040fe200000100a2 */
[----:B------:R1:W-:Y:S01]  /*e5f0*/  STS [R60+0x10fc], R207 ;  /* 0x0010fccf3c007388 */ /* 0x0003e20000000800 */
[----:B------:R-:W-:Y:S01]  /*e600*/  FFMA.FTZ R214, R8, -R215, R214 ;  /* 0x800000d708d67223 */ /* 0x000fe200000100d6 */
[----:B------:R-:W-:Y:S01]  /*e610*/  FFMA.FTZ R63, R213, R178, -R63 ;  /* 0x000000b2d53f7223 */ /* 0x000fe2000001083f */
[----:B------:R-:W-:Y:S01]  /*e620*/  FADD.FTZ R162, R187, R162 ;  /* 0x000000a2bba27221 */ /* 0x000fe20000010000 */
[----:B------:R-:W-:Y:S01]  /*e630*/  FMUL.FTZ R211, R126, R191 ;  /* 0x000000bf7ed37220 */ /* 0x000fe20000410000 */
[----:B------:R-:W-:Y:S01]  /*e640*/  FFMA.FTZ R214, R7, -R217, R214 ;  /* 0x800000d907d67223 */ /* 0x000fe200000100d6 */
[-C--:B0-----:R-:W-:Y:S01]  /*e650*/  FMUL.FTZ R203, R117, R161.reuse ;  /* 0x000000a175cb7220 */ /* 0x081fe20000410000 */
[----:B------:R-:W-:Y:S01]  /*e660*/  FMUL.FTZ R161, R118, R161 ;  /* 0x000000a176a17220 */ /* 0x000fe20000410000 */
[----:B------:R-:W-:Y:S01]  /*e670*/  FADD.FTZ R61, R162, R61 ;  /* 0x0000003da23d7221 */ /* 0x000fe20000010000 */
[----:B------:R-:W-:Y:S01]  /*e680*/  FFMA.FTZ R214, R6, -R219, R214 ;  /* 0x800000db06d67223 */ /* 0x000fe200000100d6 */
[----:B-1----:R-:W-:Y:S01]  /*e690*/  FMUL.FTZ R207, R126, R195 ;  /* 0x000000c37ecf7220 */ /* 0x002fe20000410000 */
[----:B------:R-:W-:Y:S01]  /*e6a0*/  FFMA.FTZ R174, R216, R197, -R161 ;  /* 0x000000c5d8ae7223 */ /* 0x000fe200000108a1 */
[C---:B------:R-:W-:Y:S01]  /*e6b0*/  FMUL.FTZ R161, R62.reuse, R193 ;  /* 0x000000c13ea17220 */ /* 0x040fe20000410000 */
[----:B------:R-:W-:Y:S01]  /*e6c0*/  FMUL.FTZ R193, R62, R195 ;  /* 0x000000c33ec17220 */ /* 0x000fe20000410000 */
[----:B------:R-:W-:Y:S01]  /*e6d0*/  FADD.FTZ R61, R61, R146 ;  /* 0x000000923d3d7221 */ /* 0x000fe20000010000 */
[----:B------:R-:W-:Y:S01]  /*e6e0*/  FMUL.FTZ R195, R70, R179 ;  /* 0x000000b346c37220 */ /* 0x000fe20000410000 */
[----:B------:R-:W-:Y:S01]  /*e6f0*/  FMUL.FTZ R179, R66, R175 ;  /* 0x000000af42b37220 */ /* 0x000fe20000410000 */
[----:B------:R-:W-:Y:S01]  /*e700*/  FFMA.FTZ R62, R212, R191, -R193 ;  /* 0x000000bfd43e7223 */ /* 0x000fe200000108c1 */
[----:B------:R-:W-:Y:S01]  /*e710*/  FADD.FTZ R142, R61, R142 ;  /* 0x0000008e3d8e7221 */ /* 0x000fe20000010000 */
[----:B------:R-:W-:Y:S01]  /*e720*/  FMUL.FTZ R61, R103, R150 ;  /* 0x00000096673d7220 */ /* 0x000fe20000410000 */
[----:B------:R-:W-:Y:S01]  /*e730*/  STS [R60+0x10c8], R203 ;  /* 0x0010c8cb3c007388 */ /* 0x000fe20000000800 */
[----:B------:R-:W-:Y:S01]  /*e740*/  FADD.FTZ R62, R189, R62 ;  /* 0x0000003ebd3e7221 */ /* 0x000fe20000010000 */
[----:B------:R-:W-:Y:S01]  /*e750*/  FADD.FTZ R142, R142, R157 ;  /* 0x0000009d8e8e7221 */ /* 0x000fe20000010000 */
[----:B------:R-:W-:Y:S01]  /*e760*/  MOV R157, UR58 ;  /* 0x0000003a009d7c02 */ /* 0x000fe20008000f00 */
[----:B------:R0:W-:Y:S01]  /*e770*/  STS [R60+0x1080], R61 ;  /* 0x0010803d3c007388 */ /* 0x0001e20000000800 */
[----:B------:R-:W-:Y:S01]  /*e780*/  FADD.FTZ R175, R62, R63 ;  /* 0x0000003f3eaf7221 */ /* 0x000fe20000010000 */
[----:B------:R-:W-:Y:S01]  /*e790*/  FMUL.FTZ R63, R97, R176 ;  /* 0x000000b0613f7220 */ /* 0x000fe20000410000 */
[----:B------:R-:W-:Y:S01]  /*e7a0*/  FMUL.FTZ R217, R117, R197 ;  /* 0x000000c575d97220 */ /* 0x000fe20000410000 */
[----:B------:R-:W-:Y:S01]  /*e7b0*/  FMUL.FTZ R193, R70, R181 ;  /* 0x000000b546c17220 */ /* 0x000fe20000410000 */
[----:B------:R-:W-:Y:S01]  /*e7c0*/  FADD.FTZ R187, R175, R174 ;  /* 0x000000aeafbb7221 */ /* 0x000fe20000010000 */
[----:B------:R-:W-:Y:S01]  /*e7d0*/  LEA R174, R157, -R90, 0x1 ;  /* 0x8000005a9dae7211 */ /* 0x000fe200078e08ff */
[----:B------:R1:W-:Y:S01]  /*e7e0*/  STS [R60+0x1090], R63 ;  /* 0x0010903f3c007388 */ /* 0x0003e20000000800 */
[----:B------:R-:W-:Y:S01]  /*e7f0*/  FMUL.FTZ R213, R127, R180 ;  /* 0x000000b47fd57220 */ /* 0x000fe20000410000 */
[----:B------:R-:W-:Y:S01]  /*e800*/  FADD.FTZ R187, R187, R154 ;  /* 0x0000009abbbb7221 */ /* 0x000fe20000010000 */
[----:B------:R-:W-:Y:S01]  /*e810*/  ISETP.GE.AND P1, PT, R174, 0x1, PT ;  /* 0x00000001ae00780c */ /* 0x000fe20003f26270 */
[----:B0-----:R-:W-:Y:S01]  /*e820*/  FMUL.FTZ R61, R171, UR57 ;  /* 0x00000039ab3d7c20 */ /* 0x001fe20008410000 */
[----:B------:R-:W-:Y:S01]  /*e830*/  FMUL.FTZ R215, R127, R178 ;  /* 0x000000b27fd77220 */ /* 0x000fe20000410000 */
[----:B------:R-:W-:Y:S01]  /*e840*/  FADD.FTZ R187, R187, R166 ;  /* 0x000000a6bbbb7221 */ /* 0x000fe20000010000 */
[C---:B------:R-:W-:Y:S01]  /*e850*/  FMUL.FTZ R197, R114.reuse, R188 ;  /* 0x000000bc72c57220 */ /* 0x040fe20000410000 */
[----:B------:R-:W-:Y:S01]  /*e860*/  FMUL.FTZ R203, R114, R186 ;  /* 0x000000ba72cb7220 */ /* 0x000fe20000410000 */
[C---:B------:R-:W-:Y:S01]  /*e870*/  FMUL.FTZ R181, R68.reuse, R184 ;  /* 0x000000b844b57220 */ /* 0x040fe20000410000 */
[----:B------:R-:W-:Y:S01]  /*e880*/  FADD.FTZ R187, R187, R158 ;  /* 0x0000009ebbbb7221 */ /* 0x000fe20000010000 */
[----:B------:R-:W-:Y:S01]  /*e890*/  FMUL.FTZ R191, R68, R182 ;  /* 0x000000b644bf7220 */ /* 0x000fe20000410000 */
[----:B------:R-:W-:Y:S01]  /*e8a0*/  FMUL.FTZ R177, R66, R177 ;  /* 0x000000b142b17220 */ /* 0x000fe20000410000 */
[----:B------:R-:W-:Y:S01]  /*e8b0*/  FMUL.FTZ R175, R97, R164 ;  /* 0x000000a461af7220 */ /* 0x000fe20000410000 */
[C---:B------:R-:W-:Y:S01]  /*e8c0*/  FMUL.FTZ R169, R100.reuse, R169 ;  /* 0x000000a964a97220 */ /* 0x040fe20000410000 */
[----:B------:R-:W-:Y:S01]  /*e8d0*/  FMUL.FTZ R167, R100, R167 ;  /* 0x000000a764a77220 */ /* 0x000fe20000410000 */
[----:B-1----:R-:W-:Y:S01]  /*e8e0*/  FMUL.FTZ R63, R103, R148 ;  /* 0x00000094673f7220 */ /* 0x002fe20000410000 */
[----:B------:R-:W-:Y:S01]  /*e8f0*/  FFMA.FTZ R158, R138, UR56, -R61 ;  /* 0x000000388a9e7c23 */ /* 0x000fe2000801083d */
[----:B------:R-:W-:Y:S01]  /*e900*/  FMUL.FTZ R157, R173, UR57 ;  /* 0x00000039ad9d7c20 */ /* 0x000fe20008410000 */
[----:B------:R-:W-:Y:S01]  /*e910*/  FMUL.FTZ R61, R185, UR57 ;  /* 0x00000039b93d7c20 */ /* 0x000fe20008410000 */
[----:B------:R-:W-:Y:S01]  /*e920*/  FFMA.FTZ R221, R5, -R221, R214 ;  /* 0x800000dd05dd7223 */ /* 0x000fe200000100d6 */
[----:B------:R-:W-:Y:S01]  /*e930*/  STS [R60+0x10cc], R217 ;  /* 0x0010ccd93c007388 */ /* 0x000fe20000000800 */
[----:B------:R-:W-:Y:S01]  /*e940*/  FADD.FTZ R187, R187, R160 ;  /* 0x000000a0bbbb7221 */ /* 0x000fe20000010000 */
[----:B------:R-:W-:Y:S01]  /*e950*/  FFMA.FTZ R166, R136, UR56, -R157 ;  /* 0x0000003888a67c23 */ /* 0x000fe2000801089d */
[----:B------:R-:W-:Y:S01]  /*e960*/  FFMA.FTZ R148, R120, UR56, R61 ;  /* 0x0000003878947c23 */ /* 0x000fe2000801003d */
        /* <DEDUP_REMOVED lines=15> */
[----:B------:R-:W-:Y:S01]  /*ea60*/  FADD.FTZ R226, R187, R226 ;  /* 0x000000e2bbe27221 */ /* 0x000fe20000010000 */
[----:B------:R-:W-:Y:S01]  /*ea70*/  STS [R60+0x10b0], R197 ;  /* 0x0010b0c53c007388 */ /* 0x000fe20000000800 */
[----:B------:R-:W-:Y:S01]  /*ea80*/  FFMA.FTZ R164, R173, UR56, R164 ;  /* 0x00000038ada47c23 */ /* 0x000fe200080100a4 */
[----:B------:R-:W-:Y:S01]  /*ea90*/  FFMA.FTZ R162, R137, UR56, -R162 ;  /* 0x0000003889a27c23 */ /* 0x000fe200080108a2 */
[----:B------:R-:W-:Y:S01]  /*eaa0*/  FFMA.FTZ R154, R171, UR56, R154 ;  /* 0x00000038ab9a7c23 */ /* 0x000fe2000801009a */
[----:B------:R-:W-:Y:S01]  /*eab0*/  STS [R60+0x10b4], R203 ;  /* 0x0010b4cb3c007388 */ /* 0x000fe20000000800 */
[----:B------:R-:W-:Y:S01]  /*eac0*/  FFMA.FTZ R160, R155, UR56, -R160 ;  /* 0x000000389ba07c23 */ /* 0x000fe200080108a0 */
[----:B------:R-:W-:Y:S01]  /*ead0*/  FFMA.FTZ R150, R185, UR56, -R150 ;  /* 0x00000038b9967c23 */ /* 0x000fe20008010896 */
[----:B------:R-:W-:Y:S01]  /*eae0*/  FFMA.FTZ R146, R163, UR56, -R146 ;  /* 0x00000038a3927c23 */ /* 0x000fe20008010892 */
[----:B------:R-:W-:Y:S01]  /*eaf0*/  STS [R60+0x10a8], R193 ;  /* 0x0010a8c13c007388 */ /* 0x000fe20000000800 */
[----:B------:R-:W-:-:S03]  /*eb00*/  FFMA.FTZ R157, R168, UR56, R157 ;  /* 0x00000038a89d7c23 */ /* 0x000fc6000801009d */
        /* <DEDUP_REMOVED lines=8> */
[----:B0-----:R-:W-:Y:S01]  /*eb90*/  FADD.FTZ R175, R142, R159 ;  /* 0x0000009f8eaf7221 */ /* 0x001fe20000010000 */
[----:B------:R-:W-:-:S02]  /*eba0*/  FFMA.FTZ R142, R140, UR56, R61 ;  /* 0x000000388c8e7c23 */ /* 0x000fc4000801003d */
[----:B------:R0:W-:Y:S01]  /*ebb0*/  STS [R60+0x1084], R63 ;  /* 0x0010843f3c007388 */ /* 0x0001e20000000800 */
[----:B-1----:R-:W-:Y:S01]  /*ebc0*/  FMUL.FTZ R169, R137, UR57 ;  /* 0x0000003989a97c20 */ /* 0x002fe20008410000 */
[----:B--2---:R-:W-:-:S03]  /*ebd0*/  FMUL.FTZ R167, R155, UR57 ;  /* 0x000000399ba77c20 */ /* 0x004fc60008410000 */
[----:B------:R-:W-:Y:S01]  /*ebe0*/  FFMA.FTZ R169, R172, UR56, R169 ;  /* 0x00000038aca97c23 */ /* 0x000fe200080100a9 */
[----:B0-----:R-:W-:Y:S01]  /*ebf0*/  FMUL.FTZ R60, R140, UR57 ;  /* 0x000000398c3c7c20 */ /* 0x001fe20008410000 */
[----:B------:R-:W-:-:S03]  /*ec00*/  FFMA.FTZ R167, R170, UR56, R167 ;  /* 0x00000038aaa77c23 */ /* 0x000fc600080100a7 */
        /* <DEDUP_REMOVED lines=31> */
.L_x_8404:
[----:B------:R-:W-:Y:S05]  /*ee00*/  BSYNC B0 ;  /* 0x0000000000007941 */ /* 0x000fea0003800000 */
.L_x_8403:
        /* <DEDUP_REMOVED lines=9> */
[----:B------:R-:W-:Y:S01]  /*eea0*/  FADD.FTZ R128, R175, R128 ;  /* 0x00000080af807221 */ /* 0x000fe20000010000 */
[----:B------:R-:W-:Y:S01]  /*eeb0*/  UIMAD UR60, UR60, UR34, URZ ;  /* 0x000000223c3c72a4 */ /* 0x000fe2000f8e023f */
[----:B------:R-:W-:Y:S01]  /*eec0*/  FADD.FTZ R119, R119, R178 ;  /* 0x000000b277777221 */ /* 0x000fe20000010000 */
[----:B------:R-:W-:Y:S01]  /*eed0*/  UIADD3 UR47, UR57, UR47, URZ ;  /* 0x0000002f392f7290 */ /* 0x000fe2000fffe03f */
[----:B------:R-:W-:Y:S01]  /*eee0*/  FADD.FTZ R225, R225, -R228 ;  /* 0x800000e4e1e17221 */ /* 0x000fe20000010000 */
[----:B------:R-:W-:Y:S01]  /*eef0*/  UIMAD UR60, UR19, UR35, UR60 ;  /* 0x00000023133c72a4 */ /* 0x000fe2000f8e023c */
[----:B------:R-:W-:Y:S01]  /*ef00*/  FFMA.FTZ R33, R124, R50, R33 ;  /* 0x000000327c217223 */ /* 0x000fe20000010021 */
[----:B------:R-:W-:Y:S01]  /*ef10*/  UIMAD.WIDE.U32 UR46, UR19, UR34, UR46 ;  /* 0x00000022132e72a5 */ /* 0x000fe2000f8e002e */
[----:B------:R-:W-:Y:S01]  /*ef20*/  FFMA.FTZ R165, R165, R124, R122 ;  /* 0x0000007ca5a57223 */ /* 0x000fe2000001007a */
[----:B------:R-:W-:Y:S01]  /*ef30*/  UIADD3 UR56, UR4, -UR52, URZ ;  /* 0x8000003404387290 */ /* 0x000fe2000fffe03f */
[----:B------:R-:W-:Y:S01]  /*ef40*/  FADD.FTZ R121, R226, R121 ;  /* 0x00000079e2797221 */ /* 0x000fe20000010000 */
[----:B------:R-:W-:Y:S01]  /*ef50*/  UIADD3 UR47, UR60, UR47, URZ ;  /* 0x0000002f3c2f7290 */ /* 0x000fe2000fffe03f */
[----:B------:R-:W-:Y:S01]  /*ef60*/  IADD3 R175, R90, 0x80, RZ ;  /* 0x000000805aaf7810 */ /* 0x000fe20007ffe0ff */
        /* <DEDUP_REMOVED lines=12> */
[----:B------:R-:W-:Y:S02]  /*f030*/  IMAD R61, R61, UR46, R176 ;  /* 0x0000002e3d3d7c24 */ /* 0x000fe4000f8e02b0 */
[----:B------:R-:W-:Y:S01]  /*f040*/  IMAD.WIDE.U32 R62, R60, UR46, R62 ;  /* 0x0000002e3c3e7c25 */ /* 0x000fe2000f8e003e */
[----:B------:R-:W-:Y:S02]  /*f050*/  LEA.HI.SX32 R60, R177, R90, 0x1b ;  /* 0x0000005ab13c7211 */ /* 0x000fe400078fdaff */
[----:B------:R-:W-:Y:S02]  /*f060*/  IADD3 R177, R90, 0xc0, RZ ;  /* 0x000000c05ab17810 */ /* 0x000fe40007ffe0ff */
[----:B------:R-:W-:Y:S02]  /*f070*/  LEA R60, R60, R49, 0x2 ;  /* 0x000000313c3c7211 */ /* 0x000fe400078e10ff */
[----:B------:R-:W-:-:S03]  /*f080*/  IADD3 R63, R63, R61, RZ ;  /* 0x0000003d3f3f7210 */ /* 0x000fc60007ffe0ff */
[----:B------:R0:W1:Y:S01]  /*f090*/  LDS R61, [R60+0x1180] ;  /* 0x001180003c3d7984 */ /* 0x0000620000000800 */
[----:B------:R-:W-:Y:S05]  /*f0a0*/  @!P1 BRA `(.L_x_8406) ;  /* 0x0000000000049947 */ /* 0x000fea0003800000 */
[----:B-1----:R2:W-:Y:S02]  /*f0b0*/  REDG.E.ADD.F32.FTZ.RN.STRONG.GPU desc[UR20][R62.64+-0x1f00], R61 ;  /* 0xffe1003d3e0079a6 */ /* 0x0025e4000c10f394 */
.L_x_8406:
[----:B------:R-:W-:Y:S05]  /*f0c0*/  BSYNC B0 ;  /* 0x0000000000007941 */ /* 0x000fea0003800000 */
.L_x_8405:
[-C--:B0-----:R-:W-:Y:S01]  /*f0d0*/  LEA.HI.SX32 R60, R175, R90.reuse, 0x1b ;  /* 0x0000005aaf3c7211 */ /* 0x081fe200078fdaff */
[----:B------:R-:W-:Y:S01]  /*f0e0*/  BSSY B0, `(.L_x_8407) ;  /* 0x0000010000007945 */ /* 0x000fe20003800000 */
[----:B-12---:R-:W-:Y:S02]  /*f0f0*/  IADD3 R61, R90, 0x100, RZ ;  /* 0x000001005a3d7810 */ /* 0x006fe40007ffe0ff */
        /* <DEDUP_REMOVED lines=14> */
.L_x_8408:
[----:B------:R-:W-:Y:S05]  /*f1e0*/  BSYNC B0 ;  /* 0x0000000000007941 */ /* 0x000fea0003800000 */
.L_x_8407:
[----:B01----:R0:W1:Y:S01]  /*f1f0*/  LDS R61, [R122+0x1380] ;  /* 0x001380007a3d7984 */ /* 0x0030620000000800 */
[----:B------:R-:W-:Y:S01]  /*f200*/  BSSY B0, `(.L_x_8409) ;  /* 0x0000006000007945 */ /* 0x000fe20003800000 */
[----:B------:R-:W-:Y:S02]  /*f210*/  IADD3 R177, R90, 0x180, RZ ;  /* 0x000001805ab17810 */ /* 0x000fe40007ffe0ff */
[----:B------:R-:W-:Y:S02]  /*f220*/  LEA.HI.SX32 R60, R175, R90, 0x1b ;  /* 0x0000005aaf3c7211 */ /* 0x000fe400078fdaff */
[----:B------:R-:W-:Y:S01]  /*f230*/  LEA R124, R124, R49, 0x2 ;  /* 0x000000317c7c7211 */ /* 0x000fe200078e10ff */
[----:B------:R-:W-:Y:S06]  /*f240*/  @!P1 BRA `(.L_x_8410) ;  /* 0x0000000000049947 */ /* 0x000fec0003800000 */
[----:B-1----:R2:W-:Y:S02]  /*f250*/  REDG.E.ADD.F32.FTZ.RN.STRONG.GPU desc[UR20][R62.64+-0x1d00], R61 ;  /* 0xffe3003d3e0079a6 */ /* 0x0025e4000c10f394 */
.L_x_8410:
[----:B------:R-:W-:Y:S05]  /*f260*/  BSYNC B0 ;  /* 0x0000000000007941 */ /* 0x000fea0003800000 */
.L_x_8409:
[----:B-12---:R1:W2:Y:S01]  /*f270*/  LDS R61, [R124+0x1480] ;  /* 0x001480007c3d7984 */ /* 0x0062a20000000800 */
[----:B------:R-:W-:Y:S01]  /*f280*/  BSSY B0, `(.L_x_8411) ;  /* 0x0000006000007945 */ /* 0x000fe20003800000 */
[----:B------:R-:W-:Y:S02]  /*f290*/  IADD3 R175, R90, 0x1c0, RZ ;  /* 0x000001c05aaf7810 */ /* 0x000fe40007ffe0ff */
[----:B0-----:R-:W-:Y:S02]  /*f2a0*/  LEA.HI.SX32 R122, R177, R90, 0x1b ;  /* 0x0000005ab17a7211 */ /* 0x001fe400078fdaff */
[----:B------:R-:W-:Y:S01]  /*f2b0*/  LEA R176, R60, R49, 0x2 ;  /* 0x000000313cb07211 */ /* 0x000fe200078e10ff */
[----:B------:R-:W-:Y:S06]  /*f2c0*/  @!P2 BRA `(.L_x_8412) ;  /* 0x000000000004a947 */ /* 0x000fec0003800000 */
[----:B--2---:R0:W-:Y:S02]  /*f2d0*/  REDG.E.ADD.F32.FTZ.RN.STRONG.GPU desc[UR20][R62.64+-0x1c00], R61 ;  /* 0xffe4003d3e0079a6 */ /* 0x0041e4000c10f394 */
.L_x_8412:
[----:B------:R-:W-:Y:S05]  /*f2e0*/  BSYNC B0 ;  /* 0x0000000000007941 */ /* 0x000fea0003800000 */
.L_x_8411:
[----:B0-2---:R0:W2:Y:S01]  /*f2f0*/  LDS R61, [R176+0x1580] ;  /* 0x00158000b03d7984 */ /* 0x0050a20000000800 */
[----:B------:R-:W-:Y:S01]  /*f300*/  BSSY B0, `(.L_x_8413) ;  /* 0x0000005000007945 */ /* 0x000fe20003800000 */
[----:B------:R-:W-:Y:S02]  /*f310*/  LEA.HI.SX32 R60, R175, R90, 0x1b ;  /* 0x0000005aaf3c7211 */ /* 0x000fe400078fdaff */
[----:B------:R-:W-:Y:S01]  /*f320*/  LEA R122, R122, R49, 0x2 ;  /* 0x000000317a7a7211 */ /* 0x000fe200078e10ff */
[----:B------:R-:W-:Y:S06]  /*f330*/  @!P3 BRA `(.L_x_8414) ;  /* 0x000000000004b947 */ /* 0x000fec0003800000 */
[----:B--2---:R4:W-:Y:S02]  /*f340*/  REDG.E.ADD.F32.FTZ.RN.STRONG.GPU desc[UR20][R62.64+-0x1b00], R61 ;  /* 0xffe5003d3e0079a6 */ /* 0x0049e4000c10f394 */
.L_x_8414:
[----:B------:R-:W-:Y:S05]  /*f350*/  BSYNC B0 ;  /* 0x0000000000007941 */ /* 0x000fea0003800000 */
.L_x_8413:
[----:B--2-4-:R2:W4:Y:S01]  /*f360*/  LDS R61, [R122+0x1680] ;  /* 0x001680007a3d7984 */ /* 0x0145220000000800 */
[----:B------:R-:W-:Y:S01]  /*f370*/  BSSY B0, `(.L_x_8415) ;  /* 0x0000004000007945 */ /* 0x000fe20003800000 */
[----:B------:R-:W-:-:S03]  /*f380*/  LEA R60, R60, R49, 0x2 ;  /* 0x000000313c3c7211 */ /* 0x000fc600078e10ff */
[----:B------:R-:W-:Y:S05]  /*f390*/  @!P4 BRA `(.L_x_8416) ;  /* 0x000000000004c947 */ /* 0x000fea0003800000 */
[----:B----4-:R4:W-:Y:S02]  /*f3a0*/  REDG.E.ADD.F32.FTZ.RN.STRONG.GPU desc[UR20][R62.64+-0x1a00], R61 ;  /* 0xffe6003d3e0079a6 */ /* 0x0109e4000c10f394 */
.L_x_8416:
[----:B------:R-:W-:Y:S05]  /*f3b0*/  BSYNC B0 ;  /* 0x0000000000007941 */ /* 0x000fea0003800000 */
.L_x_8415:
[----:B----4-:R4:W0:Y:S01]  /*f3c0*/  LDS R61, [R60+0x1780] ;  /* 0x001780003c3d7984 */ /* 0x0108220000000800 */
[----:B------:R-:W-:Y:S01]  /*f3d0*/  BSSY B0, `(.L_x_8417) ;  /* 0x0000005000007945 */ /* 0x000fe20003800000 */
[C---:B------:R-:W-:Y:S02]  /*f3e0*/  IADD3 R177, R90.reuse, 0x200, RZ ;  /* 0x000002005ab17810 */ /* 0x040fe40007ffe0ff */
[----:B------:R-:W-:Y:S01]  /*f3f0*/  IADD3 R175, R90, 0x240, RZ ;  /* 0x000002405aaf7810 */ /* 0x000fe20007ffe0ff */
[----:B------:R-:W-:Y:S06]  /*f400*/  @!P5 BRA `(.L_x_8418) ;  /* 0x000000000004d947 */ /* 0x000fec0003800000 */
[----:B0-----:R0:W-:Y:S02]  /*f410*/  REDG.E.ADD.F32.FTZ.RN.STRONG.GPU desc[UR20][R62.64+-0x1900], R61 ;  /* 0xffe7003d3e0079a6 */ /* 0x0011e4000c10f394 */
.L_x_8418:
[----:B------:R-:W-:Y:S05]  /*f420*/  BSYNC B0 ;  /* 0x0000000000007941 */ /* 0x000fea0003800000 */
.L_x_8417:
[-C--:B----4-:R-:W-:Y:S01]  /*f430*/  LEA.HI.SX32 R60, R177, R90.reuse, 0x1b ;  /* 0x0000005ab13c7211 */ /* 0x090fe200078fdaff */
[----:B------:R-:W-:Y:S01]  /*f440*/  BSSY B0, `(.L_x_8419) ;  /* 0x0000010000007945 */ /* 0x000fe20003800000 */
[----:B0-----:R-:W-:Y:S02]  /*f450*/  IADD3 R61, R90, 0x280, RZ ;  /* 0x000002805a3d7810 */ /* 0x001fe40007ffe0ff */
[----:B------:R-:W-:Y:S02]  /*f460*/  LEA R60, R60, R49, 0x2 ;  /* 0x000000313c3c7211 */ /* 0x000fe400078e10ff */
[-C--:B-1----:R-:W-:Y:S02]  /*f470*/  LEA.HI.SX32 R124, R61, R90.reuse, 0x1b ;  /* 0x0000005a3d7c7211 */ /* 0x082fe400078fdaff */
        /* <DEDUP_REMOVED lines=12> */
.L_x_8420:
[----:B------:R-:W-:Y:S05]  /*f540*/  BSYNC B0 ;  /* 0x0000000000007941 */ /* 0x000fea0003800000 */
.L_x_8419:
[----:B01----:R0:W1:Y:S01]  /*f550*/  LDS R61, [R122+0x1980] ;  /* 0x001980007a3d7984 */ /* 0x0030620000000800 */
[----:B------:R-:W-:Y:S01]  /*f560*/  BSSY B0, `(.L_x_8421) ;  /* 0x0000006000007945 */ /* 0x000fe20003800000 */
[----:B------:R-:W-:Y:S02]  /*f570*/  IADD3 R177, R90, 0x300, RZ ;  /* 0x000003005ab17810 */ /* 0x000fe40007ffe0ff */
[----:B------:R-:W-:Y:S02]  /*f580*/  LEA.HI.SX32 R60, R175, R90, 0x1b ;  /* 0x0000005aaf3c7211 */ /* 0x000fe400078fdaff */
[----:B------:R-:W-:Y:S01]  /*f590*/  LEA R124, R124, R49, 0x2 ;  /* 0x000000317c7c7211 */ /* 0x000fe200078e10ff */
[----:B------:R-:W-:Y:S06]  /*f5a0*/  @!P1 BRA `(.L_x_8422) ;  /* 0x0000000000049947 */ /* 0x000fec0003800000 */
[----:B-1----:R2:W-:Y:S02]  /*f5b0*/  REDG.E.ADD.F32.FTZ.RN.STRONG.GPU desc[UR20][R62.64+-0x1700], R61 ;  /* 0xffe9003d3e0079a6 */ /* 0x0025e4000c10f394 */
.L_x_8422:
[----:B------:R-:W-:Y:S05]  /*f5c0*/  BSYNC B0 ;  /* 0x0000000000007941 */ /* 0x000fea0003800000 */
.L_x_8421:
[----:B-12---:R1:W2:Y:S01]  /*f5d0*/  LDS R61, [R124+0x1a80] ;  /* 0x001a80007c3d7984 */ /* 0x0062a20000000800 */
[----:B------:R-:W-:Y:S01]  /*f5e0*/  BSSY B0, `(.L_x_8423) ;  /* 0x0000006000007945 */ /* 0x000fe20003800000 */
[----:B------:R-:W-:Y:S02]  /*f5f0*/  IADD3 R175, R90, 0x340, RZ ;  /* 0x000003405aaf7810 */ /* 0x000fe40007ffe0ff */
[----:B0-----:R-:W-:Y:S02]  /*f600*/  LEA.HI.SX32 R122, R177, R90, 0x1b ;  /* 0x0000005ab17a7211 */ /* 0x001fe400078fdaff */
[----:B------:R-:W-:Y:S01]  /*f610*/  LEA R176, R60, R49, 0x2 ;  /* 0x000000313cb07211 */ /* 0x000fe200078e10ff */
[----:B------:R-:W-:Y:S06]  /*f620*/  @!P2 BRA `(.L_x_8424) ;  /* 0x000000000004a947 */ /* 0x000fec0003800000 */
[----:B--2---:R0:W-:Y:S02]  /*f630*/  REDG.E.ADD.F32.FTZ.RN.STRONG.GPU desc[UR20][R62.64+-0x1600], R61 ;  /* 0xffea003d3e0079a6 */ /* 0x0041e4000c10f394 */
.L_x_8424:
[----:B------:R-:W-:Y:S05]  /*f640*/  BSYNC B0 ;  /* 0x0000000000007941 */ /* 0x000fea0003800000 */
.L_x_8423:
[----:B0-2---:R0:W2:Y:S01]  /*f650*/  LDS R61, [R176+0x1b80] ;  /* 0x001b8000b03d7984 */ /* 0x0050a20000000800 */
[----:B------:R-:W-:Y:S01]  /*f660*/  BSSY B0, `(.L_x_8425) ;  /* 0x0000005000007945 */ /* 0x000fe20003800000 */
[----:B------:R-:W-:Y:S02]  /*f670*/  LEA.HI.SX32 R60, R175, R90, 0x1b ;  /* 0x0000005aaf3c7211 */ /* 0x000fe400078fdaff */
[----:B------:R-:W-:Y:S01]  /*f680*/  LEA R122, R122, R49, 0x2 ;  /* 0x000000317a7a7211 */ /* 0x000fe200078e10ff */
[----:B------:R-:W-:Y:S06]  /*f690*/  @!P3 BRA `(.L_x_8426) ;  /* 0x000000000004b947 */ /* 0x000fec0003800000 */
[----:B--2---:R4:W-:Y:S02]  /*f6a0*/  REDG.E.ADD.F32.FTZ.RN.STRONG.GPU desc[UR20][R62.64+-0x1500], R61 ;  /* 0xffeb003d3e0079a6 */ /* 0x0049e4000c10f394 */
.L_x_8426:
[----:B------:R-:W-:Y:S05]  /*f6b0*/  BSYNC B0 ;  /* 0x0000000000007941 */ /* 0x000fea0003800000 */
.L_x_8425:
[----:B--2-4-:R2:W4:Y:S01]  /*f6c0*/  LDS R61, [R122+0x1c80] ;  /* 0x001c80007a3d7984 */ /* 0x0145220000000800 */
[----:B------:R-:W-:Y:S01]  /*f6d0*/  BSSY B0, `(.L_x_8427) ;  /* 0x0000004000007945 */ /* 0x000fe20003800000 */
[----:B------:R-:W-:-:S03]  /*f6e0*/  LEA R60, R60, R49, 0x2 ;  /* 0x000000313c3c7211 */ /* 0x000fc600078e10ff */
[----:B------:R-:W-:Y:S05]  /*f6f0*/  @!P4 BRA `(.L_x_8428) ;  /* 0x000000000004c947 */ /* 0x000fea0003800000 */
[----:B----4-:R4:W-:Y:S02]  /*f700*/  REDG.E.ADD.F32.FTZ.RN.STRONG.GPU desc[UR20][R62.64+-0x1400], R61 ;  /* 0xffec003d3e0079a6 */ /* 0x0109e4000c10f394 */
.L_x_8428:
[----:B------:R-:W-:Y:S05]  /*f710*/  BSYNC B0 ;  /* 0x0000000000007941 */ /* 0x000fea0003800000 */
.L_x_8427:
[----:B----4-:R4:W0:Y:S01]  /*f720*/  LDS R61, [R60+0x1d80] ;  /* 0x001d80003c3d7984 */ /* 0x0108220000000800 */
[----:B------:R-:W-:Y:S01]  /*f730*/  BSSY B0, `(.L_x_8429) ;  /* 0x0000005000007945 */ /* 0x000fe20003800000 */
[C---:B------:R-:W-:Y:S02]  /*f740*/  IADD3 R175, R90.reuse, 0x380, RZ ;  /* 0x000003805aaf7810 */ /* 0x040fe40007ffe0ff */
[----:B------:R-:W-:Y:S01]  /*f750*/  IADD3 R177, R90, 0x3c0, RZ ;  /* 0x000003c05ab17810 */ /* 0x000fe20007ffe0ff */
[----:B------:R-:W-:Y:S06]  /*f760*/  @!P5 BRA `(.L_x_8430) ;  /* 0x000000000004d947 */ /* 0x000fec0003800000 */
[----:B0-----:R0:W-:Y:S02]  /*f770*/  REDG.E.ADD.F32.FTZ.RN.STRONG.GPU desc[UR20][R62.64+-0x1300], R61 ;  /* 0xffed003d3e0079a6 */ /* 0x0011e4000c10f394 */
.L_x_8430:
[----:B------:R-:W-:Y:S05]  /*f780*/  BSYNC B0 ;  /* 0x0000000000007941 */ /* 0x000fea0003800000 */
.L_x_8429:
        /* <DEDUP_REMOVED lines=17> */
.L_x_8432:
[----:B------:R-:W-:Y:S05]  /*f8a0*/  BSYNC B0 ;  /* 0x0000000000007941 */ /* 0x000fea0003800000 */
.L_x_8431:
[----:B01----:R0:W1:Y:S01]  /*f8b0*/  LDS R61, [R122+0x1f80] ;  /* 0x001f80007a3d7984 */ /* 0x0030620000000800 */
[----:B------:R-:W-:Y:S01]  /*f8c0*/  BSSY B0, `(.L_x_8433) ;  /* 0x0000006000007945 */ /* 0x000fe20003800000 */
[----:B------:R-:W-:Y:S02]  /*f8d0*/  IADD3 R177, R90, 0x480, RZ ;  /* 0x000004805ab17810 */ /* 0x000fe40007ffe0ff */
[----:B------:R-:W-:Y:S02]  /*f8e0*/  LEA.HI.SX32 R60, R175, R90, 0x1b ;  /* 0x0000005aaf3c7211 */ /* 0x000fe400078fdaff */
[----:B------:R-:W-:Y:S01]  /*f8f0*/  LEA R124, R124, R49, 0x2 ;  /* 0x000000317c7c7211 */ /* 0x000fe200078e10ff */
[----:B------:R-:W-:Y:S06]  /*f900*/  @!P1 BRA `(.L_x_8434) ;  /* 0x0000000000049947 */ /* 0x000fec0003800000 */
[----:B-1----:R2:W-:Y:S02]  /*f910*/  REDG.E.ADD.F32.FTZ.RN.STRONG.GPU desc[UR20][R62.64+-0x1100], R61 ;  /* 0xffef003d3e0079a6 */ /* 0x0025e4000c10f394 */
.L_x_8434:
[----:B------:R-:W-:Y:S05]  /*f920*/  BSYNC B0 ;  /* 0x0000000000007941 */ /* 0x000fea0003800000 */
.L_x_8433:
[----:B-12---:R1:W2:Y:S01]  /*f930*/  LDS R61, [R124+0x2080] ;  /* 0x002080007c3d7984 */ /* 0x0062a20000000800 */
[----:B------:R-:W-:Y:S01]  /*f940*/  BSSY B0, `(.L_x_8435) ;  /* 0x0000006000007945 */ /* 0x000fe20003800000 */
[----:B------:R-:W-:Y:S02]  /*f950*/  IADD3 R175, R90, 0x4c0, RZ ;  /* 0x000004c05aaf7810 */ /* 0x000fe40007ffe0ff */
[----:B0-----:R-:W-:Y:S02]  /*f960*/  LEA.HI.SX32 R122, R177, R90, 0x1b ;  /* 0x0000005ab17a7211 */ /* 0x001fe400078fdaff */
[----:B------:R-:W-:Y:S01]  /*f970*/  LEA R176, R60, R49, 0x2 ;  /* 0x000000313cb07211 */ /* 0x000fe200078e10ff */
[----:B------:R-:W-:Y:S06]  /*f980*/  @!P2 BRA `(.L_x_8436) ;  /* 0x000000000004a947 */ /* 0x000fec0003800000 */
[----:B--2---:R0:W-:Y:S02]  /*f990*/  REDG.E.ADD.F32.FTZ.RN.STRONG.GPU desc[UR20][R62.64+-0x1000], R61 ;  /* 0xfff0003d3e0079a6 */ /* 0x0041e4000c10f394 */
.L_x_8436:
[----:B------:R-:W-:Y:S05]  /*f9a0*/  BSYNC B0 ;  /* 0x0000000000007941 */ /* 0x000fea0003800000 */
.L_x_8435:
[----:B0-2---:R0:W2:Y:S01]  /*f9b0*/  LDS R61, [R176+0x2180] ;  /* 0x00218000b03d7984 */ /* 0x0050a20000000800 */
[----:B------:R-:W-:Y:S01]  /*f9c0*/  BSSY B0, `(.L_x_8437) ;  /* 0x0000005000007945 */ /* 0x000fe20003800000 */
[----:B------:R-:W-:Y:S02]  /*f9d0*/  LEA.HI.SX32 R60, R175, R90, 0x1b ;  /* 0x0000005aaf3c7211 */ /* 0x000fe400078fdaff */
[----:B------:R-:W-:Y:S01]  /*f9e0*/  LEA R122, R122, R49, 0x2 ;  /* 0x000000317a7a7211 */ /* 0x000fe200078e10ff */
[----:B------:R-:W-:Y:S06]  /*f9f0*/  @!P3 BRA `(.L_x_8438) ;  /* 0x000000000004b947 */ /* 0x000fec0003800000 */
[----:B--2---:R4:W-:Y:S02]  /*fa00*/  REDG.E.ADD.F32.FTZ.RN.STRONG.GPU desc[UR20][R62.64+-0xf00], R61 ;  /* 0xfff1003d3e0079a6 */ /* 0x0049e4000c10f394 */
.L_x_8438:
[----:B------:R-:W-:Y:S05]  /*fa10*/  BSYNC B0 ;  /* 0x0000000000007941 */ /* 0x000fea0003800000 */
.L_x_8437:
[----:B--2-4-:R2:W4:Y:S01]  /*fa20*/  LDS R61, [R122+0x2280] ;  /* 0x002280007a3d7984 */ /* 0x0145220000000800 */
[----:B------:R-:W-:Y:S01]  /*fa30*/  BSSY B0, `(.L_x_8439) ;  /* 0x0000004000007945 */ /* 0x000fe20003800000 */
[----:B------:R-:W-:-:S03]  /*fa40*/  LEA R60, R60, R49, 0x2 ;  /* 0x000000313c3c7211 */ /* 0x000fc600078e10ff */
[----:B------:R-:W-:Y:S05]  /*fa50*/  @!P4 BRA `(.L_x_8440) ;  /* 0x000000000004c947 */ /* 0x000fea0003800000 */
[----:B----4-:R4:W-:Y:S02]  /*fa60*/  REDG.E.ADD.F32.FTZ.RN.STRONG.GPU desc[UR20][R62.64+-0xe00], R61 ;  /* 0xfff2003d3e0079a6 */ /* 0x0109e4000c10f394 */
.L_x_8440:
[----:B------:R-:W-:Y:S05]  /*fa70*/  BSYNC B0 ;  /* 0x0000000000007941 */ /* 0x000fea0003800000 */
.L_x_8439:
[----:B----4-:R4:W0:Y:S01]  /*fa80*/  LDS R61, [R60+0x2380] ;  /* 0x002380003c3d7984 */ /* 0x0108220000000800 */
[----:B------:R-:W-:Y:S01]  /*fa90*/  BSSY B0, `(.L_x_8441) ;  /* 0x0000005000007945 */ /* 0x000fe20003800000 */
[C---:B------:R-:W-:Y:S02]  /*faa0*/  IADD3 R175, R90.reuse, 0x500, RZ ;  /* 0x000005005aaf7810 */ /* 0x040fe40007ffe0ff */
[----:B------:R-:W-:Y:S01]  /*fab0*/  IADD3 R177, R90, 0x540, RZ ;  /* 0x000005405ab17810 */ /* 0x000fe20007ffe0ff */
[----:B------:R-:W-:Y:S06]  /*fac0*/  @!P5 BRA `(.L_x_8442) ;  /* 0x000000000004d947 */ /* 0x000fec0003800000 */
[----:B0-----:R0:W-:Y:S02]  /*fad0*/  REDG.E.ADD.F32.FTZ.RN.STRONG.GPU desc[UR20][R62.64+-0xd00], R61 ;  /* 0xfff3003d3e0079a6 */ /* 0x0011e4000c10f394 */
.L_x_8442:
[----:B------:R-:W-:Y:S05]  /*fae0*/  BSYNC B0 ;  /* 0x0000000000007941 */ /* 0x000fea0003800000 */
.L_x_8441:
        /* <DEDUP_REMOVED lines=17> */
.L_x_8444:
[----:B------:R-:W-:Y:S05]  /*fc00*/  BSYNC B0 ;  /* 0x0000000000007941 */ /* 0x000fea0003800000 */
.L_x_8443:
[----:B01----:R0:W1:Y:S01]  /*fc10*/  LDS R61, [R122+0x2580] ;  /* 0x002580007a3d7984 */ /* 0x0030620000000800 */
[----:B------:R-:W-:Y:S01]  /*fc20*/  BSSY B0, `(.L_x_8445) ;  /* 0x0000006000007945 */ /* 0x000fe20003800000 */
[----:B------:R-:W-:Y:S02]  /*fc30*/  IADD3 R177, R90, 0x600, RZ ;  /* 0x000006005ab17810 */ /* 0x000fe40007ffe0ff */
[----:B------:R-:W-:Y:S02]  /*fc40*/  LEA.HI.SX32 R60, R175, R90, 0x1b ;  /* 0x0000005aaf3c7211 */ /* 0x000fe400078fdaff */
[----:B------:R-:W-:Y:S01]  /*fc50*/  LEA R124, R124, R49, 0x2 ;  /* 0x000000317c7c7211 */ /* 0x000fe200078e10ff */
[----:B------:R-:W-:Y:S06]  /*fc60*/  @!P1 BRA `(.L_x_8446) ;  /* 0x0000000000049947 */ /* 0x000fec0003800000 */
[----:B-1----:R2:W-:Y:S02]  /*fc70*/  REDG.E.ADD.F32.FTZ.RN.STRONG.GPU desc[UR20][R62.64+-0xb00], R61 ;  /* 0xfff5003d3e0079a6 */ /* 0x0025e4000c10f394 */
.L_x_8446:
[----:B------:R-:W-:Y:S05]  /*fc80*/  BSYNC B0 ;  /* 0x0000000000007941 */ /* 0x000fea0003800000 */
.L_x_8445:
[----:B-12---:R1:W2:Y:S01]  /*fc90*/  LDS R61, [R124+0x2680] ;  /* 0x002680007c3d7984 */ /* 0x0062a20000000800 */
[----:B------:R-:W-:Y:S01]  /*fca0*/  BSSY B0, `(.L_x_8447) ;  /* 0x0000006000007945 */ /* 0x000fe20003800000 */
[----:B------:R-:W-:Y:S02]  /*fcb0*/  IADD3 R175, R90, 0x640, RZ ;  /* 0x000006405aaf7810 */ /* 0x000fe40007ffe0ff */
[----:B0-----:R-:W-:Y:S02]  /*fcc0*/  LEA.HI.SX32 R122, R177, R90, 0x1b ;  /* 0x0000005ab17a7211 */ /* 0x001fe400078fdaff */
[----:B------:R-:W-:Y:S01]  /*fcd0*/  LEA R176, R60, R49, 0x2 ;  /* 0x000000313cb07211 */ /* 0x000fe200078e10ff */
[----:B------:R-:W-:Y:S06]  /*fce0*/  @!P2 BRA `(.L_x_8448) ;  /* 0x000000000004a947 */ /* 0x000fec0003800000 */
[----:B--2---:R0:W-:Y:S02]  /*fcf0*/  REDG.E.ADD.F32.FTZ.RN.STRONG.GPU desc[UR20][R62.64+-0xa00], R61 ;  /* 0xfff6003d3e0079a6 */ /* 0x0041e4000c10f394 */
.L_x_8448:
[----:B------:R-:W-:Y:S05]  /*fd00*/  BSYNC B0 ;  /* 0x0000000000007941 */ /* 0x000fea0003800000 */
.L_x_8447:
[----:B0-2---:R0:W2:Y:S01]  /*fd10*/  LDS R61, [R176+0x2780] ;  /* 0x00278000b03d7984 */ /* 0x0050a20000000800 */
[----:B------:R-:W-:Y:S01]  /*fd20*/  BSSY B0, `(.L_x_8449) ;  /* 0x0000005000007945 */ /* 0x000fe20003800000 */
[----:B------:R-:W-:Y:S02]  /*fd30*/  LEA.HI.SX32 R60, R175, R90, 0x1b ;  /* 0x0000005aaf3c7211 */ /* 0x000fe400078fdaff */
[----:B------:R-:W-:Y:S01]  /*fd40*/  LEA R122, R122, R49, 0x2 ;  /* 0x000000317a7a7211 */ /* 0x000fe200078e10ff */
[----:B------:R-:W-:Y:S06]  /*fd50*/  @!P3 BRA `(.L_x_8450) ;  /* 0x000000000004b947 */ /* 0x000fec0003800000 */
[----:B--2---:R4:W-:Y:S02]  /*fd60*/  REDG.E.ADD.F32.FTZ.RN.STRONG.GPU desc[UR20][R62.64+-0x900], R61 ;  /* 0xfff7003d3e0079a6 */ /* 0x0049e4000c10f394 */
.L_x_8450:
[----:B------:R-:W-:Y:S05]  /*fd70*/  BSYNC B0 ;  /* 0x0000000000007941 */ /* 0x000fea0003800000 */
.L_x_8449:
[----:B--2-4-:R2:W4:Y:S01]  /*fd80*/  LDS R61, [R122+0x2880] ;  /* 0x002880007a3d7984 */ /* 0x0145220000000800 */
[----:B------:R-:W-:Y:S01]  /*fd90*/  BSSY B0, `(.L_x_8451) ;  /* 0x0000004000007945 */ /* 0x000fe20003800000 */
[----:B------:R-:W-:-:S03]  /*fda0*/  LEA R60, R60, R49, 0x2 ;  /* 0x000000313c3c7211 */ /* 0x000fc600078e10ff */
[----:B------:R-:W-:Y:S05]  /*fdb0*/  @!P4 BRA `(.L_x_8452) ;  /* 0x000000000004c947 */ /* 0x000fea0003800000 */
[----:B----4-:R4:W-:Y:S02]  /*fdc0*/  REDG.E.ADD.F32.FTZ.RN.STRONG.GPU desc[UR20][R62.64+-0x800], R61 ;  /* 0xfff8003d3e0079a6 */ /* 0x0109e4000c10f394 */
.L_x_8452:
[----:B------:R-:W-:Y:S05]  /*fdd0*/  BSYNC B0 ;  /* 0x0000000000007941 */ /* 0x000fea0003800000 */
.L_x_8451:
[----:B----4-:R4:W0:Y:S01]  /*fde0*/  LDS R61, [R60+0x2980] ;  /* 0x002980003c3d7984 */ /* 0x0108220000000800 */
[----:B------:R-:W-:Y:S01]  /*fdf0*/  BSSY B0, `(.L_x_8453) ;  /* 0x0000005000007945 */ /* 0x000fe20003800000 */
[C---:B------:R-:W-:Y:S02]  /*fe00*/  IADD3 R175, R90.reuse, 0x680, RZ ;  /* 0x000006805aaf7810 */ /* 0x040fe40007ffe0ff */
[----:B------:R-:W-:Y:S01]  /*fe10*/  IADD3 R177, R90, 0x6c0, RZ ;  /* 0x000006c05ab17810 */ /* 0x000fe20007ffe0ff */
[----:B------:R-:W-:Y:S06]  /*fe20*/  @!P5 BRA `(.L_x_8454) ;  /* 0x000000000004d947 */ /* 0x000fec0003800000 */
[----:B0-----:R0:W-:Y:S02]  /*fe30*/  REDG.E.ADD.F32.FTZ.RN.STRONG.GPU desc[UR20][R62.64+-0x700], R61 ;  /* 0xfff9003d3e0079a6 */ /* 0x0011e4000c10f394 */
.L_x_8454:
[----:B------:R-:W-:Y:S05]  /*fe40*/  BSYNC B0 ;  /* 0x0000000000007941 */ /* 0x000fea0003800000 */
.L_x_8453:
        /* <DEDUP_REMOVED lines=17> */
.L_x_8456:
[----:B------:R-:W-:Y:S05]  /*ff60*/  BSYNC B0 ;  /* 0x0000000000007941 */ /* 0x000fea0003800000 */
.L_x_8455:
[----:B01----:R0:W1:Y:S01]  /*ff70*/  LDS R61, [R122+0x2b80] ;  /* 0x002b80007a3d7984 */ /* 0x0030620000000800 */
[----:B------:R-:W-:Y:S01]  /*ff80*/  BSSY B0, `(.L_x_8457) ;  /* 0x0000006000007945 */ /* 0x000fe20003800000 */
[----:B------:R-:W-:Y:S02]  /*ff90*/  IADD3 R177, R90, 0x780, RZ ;  /* 0x000007805ab17810 */ /* 0x000fe40007ffe0ff */
[----:B------:R-:W-:Y:S02]  /*ffa0*/  LEA.HI.SX32 R60, R175, R90, 0x1b ;  /* 0x0000005aaf3c7211 */ /* 0x000fe400078fdaff */
[----:B------:R-:W-:Y:S01]  /*ffb0*/  LEA R124, R124, R49, 0x2 ;  /* 0x000000317c7c7211 */ /* 0x000fe200078e10ff */
[----:B------:R-:W-:Y:S06]  /*ffc0*/  @!P1 BRA `(.L_x_8458) ;  /* 0x0000000000049947 */ /* 0x000fec0003800000 */
[----:B-1----:R2:W-:Y:S02]  /*ffd0*/  REDG.E.ADD.F32.FTZ.RN.STRONG.GPU desc[UR20][R62.64+-0x500], R61 ;  /* 0xfffb003d3e0079a6 */ /* 0x0025e4000c10f394 */
.L_x_8458:
[----:B------:R-:W-:Y:S05]  /*ffe0*/  BSYNC B0 ;  /* 0x0000000000007941 */ /* 0x000fea0003800000 */
.L_x_8457:
[----:B-12---:R1:W2:Y:S01]  /*fff0*/  LDS R61, [R124+0x2c80] ;  /* 0x002c80007c3d7984 */ /* 0x0062a20000000800 */
[----:B------:R-:W-:Y:S01]  /*10000*/  BSSY B0, `(.L_x_8459) ;  /* 0x0000006000007945 */ /* 0x000fe20003800000 */
[----:B------:R-:W-:Y:S02]  /*10010*/  IADD3 R175, R90, 0x7c0, RZ ;  /* 0x000007c05aaf7810 */ /* 0x000fe40007ffe0ff */
[----:B0-----:R-:W-:Y:S02]  /*10020*/  LEA.HI.SX32 R122, R177, R90, 0x1b ;  /* 0x0000005ab17a7211 */ /* 0x001fe400078fdaff */
[----:B------:R-:W-:Y:S01]  /*10030*/  LEA R174, R60, R49, 0x2 ;  /* 0x000000313cae7211 */ /* 0x000fe200078e10ff */
[----:B------:R-:W-:Y:S06]  /*10040*/  @!P2 BRA `(.L_x_8460) ;  /* 0x000000000004a947 */ /* 0x000fec0003800000 */
[----:B--2---:R0:W-:Y:S02]  /*10050*/  REDG.E.ADD.F32.FTZ.RN.STRONG.GPU desc[UR20][R62.64+-0x400], R61 ;  /* 0xfffc003d3e0079a6 */ /* 0x0041e4000c10f394 */
.L_x_8460:
[----:B------:R-:W-:Y:S05]  /*10060*/  BSYNC B0 ;  /* 0x0000000000007941 */ /* 0x000fea0003800000 */
.L_x_8459:
[----:B0-2---:R0:W2:Y:S01]  /*10070*/  LDS R61, [R174+0x2d80] ;  /* 0x002d8000ae3d7984 */ /* 0x0050a20000000800 */
[----:B------:R-:W-:Y:S01]  /*10080*/  BSSY B0, `(.L_x_8461) ;  /* 0x0000005000007945 */ /* 0x000fe20003800000 */
[----:B------:R-:W-:Y:S02]  /*10090*/  LEA.HI.SX32 R60, R175, R90, 0x1b ;  /* 0x0000005aaf3c7211 */ /* 0x000fe400078fdaff */
[----:B------:R-:W-:Y:S01]  /*100a0*/  LEA R122, R122, R49, 0x2 ;  /* 0x000000317a7a7211 */ /* 0x000fe200078e10ff */
[----:B------:R-:W-:Y:S06]  /*100b0*/  @!P3 BRA `(.L_x_8462) ;  /* 0x000000000004b947 */ /* 0x000fec0003800000 */
[----:B--2---:R4:W-:Y:S02]  /*100c0*/  REDG.E.ADD.F32.FTZ.RN.STRONG.GPU desc[UR20][R62.64+-0x300], R61 ;  /* 0xfffd003d3e0079a6 */ /* 0x0049e4000c10f394 */
.L_x_8462:
[----:B------:R-:W-:Y:S05]  /*100d0*/  BSYNC B0 ;  /* 0x0000000000007941 */ /* 0x000fea0003800000 */
.L_x_8461:
[----:B--2-4-:R2:W4:Y:S01]  /*100e0*/  LDS R61, [R122+0x2e80] ;  /* 0x002e80007a3d7984 */ /* 0x0145220000000800 */
[----:B------:R-:W-:Y:S01]  /*100f0*/  BSSY B0, `(.L_x_8463) ;  /* 0x0000004000007945 */ /* 0x000fe20003800000 */
[----:B-1----:R-:W-:-:S03]  /*10100*/  LEA R124, R60, R49, 0x2 ;  /* 0x000000313c7c7211 */ /* 0x002fc600078e10ff */
[----:B------:R-:W-:Y:S05]  /*10110*/  @!P4 BRA `(.L_x_8464) ;  /* 0x000000000004c947 */ /* 0x000fea0003800000 */
[----:B----4-:R1:W-:Y:S02]  /*10120*/  REDG.E.ADD.F32.FTZ.RN.STRONG.GPU desc[UR20][R62.64+-0x200], R61 ;  /* 0xfffe003d3e0079a6 */ /* 0x0103e4000c10f394 */
.L_x_8464:
[----:B------:R-:W-:Y:S05]  /*10130*/  BSYNC B0 ;  /* 0x0000000000007941 */ /* 0x000fea0003800000 */
.L_x_8463:
[----:B-1--4-:R1:W4:Y:S01]  /*10140*/  LDS R61, [R124+0x2f80] ;  /* 0x002f80007c3d7984 */ /* 0x0123220000000800 */
[----:B------:R-:W-:Y:S01]  /*10150*/  BSSY B0, `(.L_x_8465) ;  /* 0x0000004000007945 */ /* 0x000fe20003800000 */
[----:B------:R-:W-:-:S03]  /*10160*/  FADD.FTZ R60, R128, R123 ;  /* 0x0000007b803c7221 */ /* 0x000fc60000010000 */
[----:B------:R-:W-:Y:S05]  /*10170*/  @!P5 BRA `(.L_x_8466) ;  /* 0x000000000004d947 */ /* 0x000fea0003800000 */
[----:B----4-:R4:W-:Y:S02]  /*10180*/  REDG.E.ADD.F32.FTZ.RN.STRONG.GPU desc[UR20][R62.64+-0x100], R61 ;  /* 0xffff003d3e0079a6 */ /* 0x0109e4000c10f394 */
.L_x_8466:
[----:B------:R-:W-:Y:S05]  /*10190*/  BSYNC B0 ;  /* 0x0000000000007941 */ /* 0x000fea0003800000 */
.L_x_8465:
[----:B--2---:R-:W2:Y:S01]  /*101a0*/  SHFL.DOWN PT, R122, R121, 0x1, 0x1f ;  /* 0x08201f00797a7f89 */ /* 0x004ea200000e0000 */
[----:B------:R-:W-:Y:S01]  /*101b0*/  ISETP.GT.AND P1, PT, R89, 0x1e, PT ;  /* 0x0000001e5900780c */ /* 0x000fe20003f24270 */
[----:B------:R-:W-:Y:S01]  /*101c0*/  FFMA.FTZ R132, R223, R132, R134 ;  /* 0x00000084df847223 */ /* 0x000fe20000010086 */
[----:B----4-:R-:W-:Y:S01]  /*101d0*/  MOV R61, R121 ;  /* 0x00000079003d7202 */ /* 0x010fe20000000f00 */
[----:B------:R-:W4:Y:S01]  /*101e0*/  SHFL.DOWN PT, R175, R119, 0x1, 0x1f ;  /* 0x08201f0077af7f89 */ /* 0x000f2200000e0000 */
[----:B------:R-:W-:Y:S01]  /*101f0*/  MOV R62, R119 ;  /* 0x00000077003e7202 */ /* 0x000fe20000000f00 */
[----:B------:R-:W-:Y:S01]  /*10200*/  FFMA.FTZ R133, R222, R133, R135 ;  /* 0x00000085de857223 */ /* 0x000fe20000010087 */
[----:B------:R-:W-:Y:S01]  /*10210*/  MOV R63, R225 ;  /* 0x000000e1003f7202 */ /* 0x000fe20000000f00 */
[----:B-1----:R-:W1:Y:S01]  /*10220*/  SHFL.DOWN PT, R124, R225, 0x1, 0x1f ;  /* 0x08201f00e17c7f89 */ /* 0x002e6200000e0000 */
        /* <DEDUP_REMOVED lines=15> */
[----:B--2---:R-:W-:Y:S01]  /*10320*/  @!P1 FADD.FTZ R61, R61, R122 ;  /* 0x0000007a3d3d9221 */ /* 0x004fe20000010000 */
[----:B------:R-:W-:Y:S01]  /*10330*/  FFMA.FTZ R107, R106, R173, R107 ;  /* 0x000000ad6a6b7223 */ /* 0x000fe2000001006b */
[----:B------:R-:W-:Y:S01]  /*10340*/  FFMA.FTZ R209, R209, R164, R166 ;  /* 0x000000a4d1d17223 */ /* 0x000fe200000100a6 */
[----:B------:R-:W-:Y:S01]  /*10350*/  FADD.FTZ R27, R108, R27 ;  /* 0x0000001b6c1b7221 */ /* 0x000fe20000010000 */
[----:B----4-:R-:W-:Y:S01]  /*10360*/  @!P1 FADD.FTZ R62, R62, R175 ;  /* 0x000000af3e3e9221 */ /* 0x010fe20000010000 */
[----:B------:R-:W2:Y:S01]  /*10370*/  SHFL.DOWN PT, R122, R61, 0x2, 0x1f ;  /* 0x08401f003d7a7f89 */ /* 0x000ea200000e0000 */
[----:B------:R-:W-:Y:S01]  /*10380*/  FFMA.FTZ R92, R91, R172, R92 ;  /* 0x000000ac5b5c7223 */ /* 0x000fe2000001005c */
[----:B------:R-:W-:Y:S01]  /*10390*/  FFMA.FTZ R42, R107, R59, R42 ;  /* 0x0000003b6b2a7223 */ /* 0x000fe2000001002a */
[----:B-1----:R-:W-:Y:S01]  /*103a0*/  @!P1 FADD.FTZ R63, R63, R124 ;  /* 0x0000007c3f3f9221 */ /* 0x002fe20000010000 */
[----:B------:R-:W1:Y:S01]  /*103b0*/  SHFL.DOWN PT, R121, R62, 0x2, 0x1f ;  /* 0x08401f003e797f89 */ /* 0x000e6200000e0000 */
[----:B------:R-:W-:Y:S01]  /*103c0*/  FFMA.FTZ R114, R114, R107, R209 ;  /* 0x0000006b72727223 */ /* 0x000fe200000100d1 */
[----:B------:R-:W-:Y:S01]  /*103d0*/  ISETP.NE.AND P2, PT, R89, RZ, PT ;  /* 0x000000ff5900720c */ /* 0x000fe20003f45270 */
[----:B-----5:R-:W-:Y:S01]  /*103e0*/  @!P1 FADD.FTZ R60, R123, R60 ;  /* 0x0000003c7b3c9221 */ /* 0x020fe20000010000 */
[----:B------:R-:W4:Y:S01]  /*103f0*/  SHFL.DOWN PT, R124, R63, 0x2, 0x1f ;  /* 0x08401f003f7c7f89 */ /* 0x000f2200000e0000 */
[----:B------:R-:W-:Y:S01]  /*10400*/  ISETP.GT.AND P1, PT, R89, 0x1d, PT ;  /* 0x0000001d5900780c */ /* 0x000fe20003f24270 */
[----:B------:R-:W-:Y:S01]  /*10410*/  FMUL.FTZ R147, R118, R147 ;  /* 0x0000009376937220 */ /* 0x000fe20000410000 */
[----:B------:R-:W-:Y:S01]  /*10420*/  ISETP.NE.AND P3, PT, R90, RZ, PT ;  /* 0x000000ff5a00720c */ /* 0x000fe20003f65270 */
        /* <DEDUP_REMOVED lines=12> */
[----:B--2---:R-:W-:Y:S01]  /*104f0*/  @!P1 FADD.FTZ R61, R61, R122 ;  /* 0x0000007a3d3d9221 */ /* 0x004fe20000010000 */
[----:B------:R-:W-:Y:S01]  /*10500*/  FFMA.FTZ R216, R216, R151, R147 ;  /* 0x00000097d8d87223 */ /* 0x000fe20000010093 */
        /* <DEDUP_REMOVED lines=29> */
[----:B------:R-:W-:Y:S01]  /*106e0*/  FFMA.FTZ R64, R103, R105, R64 ;  /* 0x0000006967407223 */ /* 0x000fe20000010040 */
[----:B------:R-:W-:Y:S01]  /*106f0*/  BSSY B0, `(.L_x_8467) ;  /* 0x0000047000007945 */ /* 0x000fe20003800000 */
[----:B--2---:R-:W-:Y:S01]  /*10700*/  @!P1 FADD.FTZ R62, R62, R121 ;  /* 0x000000793e3e9221 */ /* 0x004fe20000010000 */
[----:B------:R-:W1:Y:S01]  /*10710*/  SHFL.DOWN PT, R110, R61, 0x8, 0x1f ;  /* 0x09001f003d6e7f89 */ /* 0x000e6200000e0000 */
[----:B------:R-:W-:Y:S01]  /*10720*/  FFMA.FTZ R34, R129, R51, R34 ;  /* 0x0000003381227223 */ /* 0x000fe20000010022 */
[----:B------:R-:W-:Y:S01]  /*10730*/  FADD.FTZ R32, R165, R32 ;  /* 0x00000020a5207221 */ /* 0x000fe20000010000 */
        /* <DEDUP_REMOVED lines=21> */
[----:B-1----:R-:W-:Y:S01]  /*10890*/  @!P1 FADD.FTZ R61, R61, R110 ;  /* 0x0000006e3d3d9221 */ /* 0x002fe20000010000 */
[----:B------:R-:W-:Y:S01]  /*108a0*/  FADD.FTZ R21, R68, R21 ;  /* 0x0000001544157221 */ /* 0x000fe20000010000 */
[----:B------:R-:W-:Y:S01]  /*108b0*/  FADD.FTZ R20, R67, R20 ;  /* 0x0000001443147221 */ /* 0x000fe20000010000 */
[----:B------:R-:W-:Y:S01]  /*108c0*/  FFMA.FTZ R46, R99, R75, R46 ;  /* 0x0000004b632e7223 */ /* 0x000fe2000001002e */
[----:B--2---:R-:W-:Y:S01]  /*108d0*/  @!P1 FADD.FTZ R62, R62, R111 ;  /* 0x0000006f3e3e9221 */ /* 0x004fe20000010000 */
[----:B------:R-:W1:Y:S01]  /*108e0*/  SHFL.DOWN PT, R106, R61, 0x10, 0x1f ;  /* 0x0a001f003d6a7f89 */ /* 0x000e6200000e0000 */
[----:B------:R-:W-:Y:S01]  /*108f0*/  FFMA.FTZ R47, R102, R76, R47 ;  /* 0x0000004c662f7223 */ /* 0x000fe2000001002f */
[----:B------:R-:W-:Y:S01]  /*10900*/  FADD.FTZ R19, R148, R19 ;  /* 0x0000001394137221 */ /* 0x000fe20000010000 */
[----:B----4-:R-:W-:Y:S01]  /*10910*/  @!P1 FADD.FTZ R63, R63, R112 ;  /* 0x000000703f3f9221 */ /* 0x010fe20000010000 */
[----:B------:R-:W2:Y:S01]  /*10920*/  SHFL.DOWN PT, R107, R62, 0x10, 0x1f ;  /* 0x0a001f003e6b7f89 */ /* 0x000ea200000e0000 */
[----:B------:R-:W-:Y:S01]  /*10930*/  FFMA.FTZ R48, R105, R77, R48 ;  /* 0x0000004d69307223 */ /* 0x000fe20000010030 */
[----:B------:R-:W-:Y:S01]  /*10940*/  FADD.FTZ R18, R157, R18 ;  /* 0x000000129d127221 */ /* 0x000fe20000010000 */
[----:B-----5:R-:W-:Y:S01]  /*10950*/  @!P1 FADD.FTZ R60, R60, R109 ;  /* 0x0000006d3c3c9221 */ /* 0x020fe20000010000 */
[----:B------:R-:W4:Y:S01]  /*10960*/  SHFL.DOWN PT, R108, R63, 0x10, 0x1f ;  /* 0x0a001f003f6c7f89 */ /* 0x000f2200000e0000 */
[----:B------:R-:W-:Y:S01]  /*10970*/  ISETP.GT.AND P1, PT, R89, 0xf, PT ;  /* 0x0000000f5900780c */ /* 0x000fe20003f24270 */
[----:B------:R-:W-:-:S02]  /*10980*/  FADD.FTZ R17, R64, R17 ;  /* 0x0000001140117221 */ /* 0x000fc40000010000 */
[----:B------:R-:W5:Y:S10]  /*10990*/  SHFL.DOWN PT, R91, R60, 0x10, 0x1f ;  /* 0x0a001f003c5b7f89 */ /* 0x000f7400000e0000 */
[----:B-1----:R-:W-:Y:S01]  /*109a0*/  @!P1 FADD.FTZ R61, R61, R106 ;  /* 0x0000006a3d3d9221 */ /* 0x002fe20000010000 */
        /* <DEDUP_REMOVED lines=13> */
[----:B------:R-:W-:Y:S02]  /*10a80*/  LEA R91, R64, R49, 0x3 ;  /* 0x00000031405b7211 */ /* 0x000fe400078e18ff */
[----:B------:R-:W1:Y:S04]  /*10a90*/  LDS.128 R64, [R49+0x31a0] ;  /* 0x0031a00031407984 */ /* 0x000e680000000c00 */
[----:B------:R-:W2:Y:S04]  /*10aa0*/  @P1 LDS.64 R68, [R91+0x63e0] ;  /* 0x0063e0005b441984 */ /* 0x000ea80000000a00 */
[----:B------:R-:W4:Y:S01]  /*10ab0*/  @P1 LDS.64 R70, [R91+0x5be0] ;  /* 0x005be0005b461984 */ /* 0x000f220000000a00 */
[----:B-1----:R-:W-:Y:S01]  /*10ac0*/  FADD.FTZ R63, R63, R67 ;  /* 0x000000433f3f7221 */ /* 0x002fe20000010000 */
        /* <DEDUP_REMOVED lines=9> */
.L_x_8468:
[----:B------:R-:W-:Y:S05]  /*10b60*/  BSYNC B0 ;  /* 0x0000000000007941 */ /* 0x000fea0003800000 */
.L_x_8467:
[----:B------:R-:W-:Y:S02]  /*10b70*/  UIADD3 UR7, UR7, 0x1, URZ ;  /* 0x0000000107077890 */ /* 0x000fe4000fffe03f */
[----:B------:R-:W-:Y:S02]  /*10b80*/  UIADD3 UR8, UP1, UR8, 0x1, URZ ;  /* 0x0000000108087890 */ /* 0x000fe4000ff3e03f */
[----:B------:R-:W-:Y:S02]  /*10b90*/  UISETP.GE.AND UP0, UPT, UR7, UR53, UPT ;  /* 0x000000350700728c */ /* 0x000fe4000bf06270 */
[----:B------:R-:W-:-:S04]  /*10ba0*/  UIADD3.X UR9, URZ, UR9, URZ, UP1, !UPT ;  /* 0x000000093f097290 */ /* 0x000fc80008ffe43f */
[----:B------:R-:W-:-:S13]  /*10bb0*/  PLOP3.LUT P1, PT, PT, PT, UP0, 0x80, 0x0 ;  /* 0x000000000000781c */ /* 0x000fda0003f2f008 */
[----:B------:R-:W-:Y:S05]  /*10bc0*/  @!P1 BRA `(.L_x_8469) ;  /* 0xffffff6c00209947 */ /* 0x000fea000383ffff */
.L_x_8374:
[----:B0-----:R-:W-:Y:S01]  /*10bd0*/  SHF.L.U32 R0, R90, 0x4, RZ ;  /* 0x000000045a007819 */ /* 0x001fe200000006ff */
[----:B------:R-:W-:Y:S03]  /*10be0*/  BAR.SYNC.DEFER_BLOCKING 0x0 ;  /* 0x0000000000007b1d */ /* 0x000fe60000010000 */
[----:B------:R-:W-:Y:S02]  /*10bf0*/  LOP3.LUT R51, R0, 0xfffffe00, RZ, 0xc0, !PT ;  /* 0xfffffe0000337812 */ /* 0x000fe400078ec0ff */
[----:B------:R-:W-:Y:S02]  /*10c00*/  PRMT R50, RZ, 0x7610, R50 ;  /* 0x00007610ff327816 */ /* 0x000fe40000000032 */
[----:B------:R-:W-:Y:S01]  /*10c10*/  PRMT R54, RZ, 0x7610, R54 ;  /* 0x00007610ff367816 */ /* 0x000fe20000000036 */
[----:B------:R-:W4:Y:S01]  /*10c20*/  LDL R108, [R1+0x3c] ;  /* 0x00003c00016c7983 */ /* 0x000f220000100800 */
        /* <DEDUP_REMOVED lines=16> */
[----:B-12---:R-:W-:Y:S01]  /*10d30*/  PRMT R60, RZ, 0x7610, R60 ;  /* 0x00007610ff3c7816 */ /* 0x006fe2000000003c */
[----:B------:R-:W2:Y:S01]  /*10d40*/  LDL R102, [R1+0x24] ;  /* 0x0000240001667983 */ /* 0x000ea20000100800 */
[----:B------:R-:W-:-:S02]  /*10d50*/  ISETP.GE.AND P3, PT, R15, UR58, PT ;  /* 0x0000003a0f007c0c */ /* 0x000fc4000bf66270 */
[----:B------:R-:W-:Y:S01]  /*10d60*/  PRMT R61, RZ, 0x7610, R61 ;  /* 0x00007610ff3d7816 */ /* 0x000fe2000000003d */
[----:B------:R-:W2:Y:S01]  /*10d70*/  LDL R101, [R1+0x20] ;  /* 0x0000200001657983 */ /* 0x000ea20000100800 */
[----:B------:R-:W-:Y:S02]  /*10d80*/  ISETP.GE.AND P4, PT, R0, UR58, PT ;  /* 0x0000003a00007c0c */ /* 0x000fe4000bf86270 */
[----:B------:R-:W-:Y:S01]  /*10d90*/  PRMT R62, RZ, 0x7610, R62 ;  /* 0x00007610ff3e7816 */ /* 0x000fe2000000003e */
[----:B------:R-:W2:Y:S01]  /*10da0*/  LDL R100, [R1+0x1c] ;  /* 0x00001c0001647983 */ /* 0x000ea20000100800 */
[----:B------:R-:W-:Y:S02]  /*10db0*/  SHF.R.S32.HI R16, RZ, 0x1f, R51 ;  /* 0x0000001fff107819 */ /* 0x000fe40000011433 */
[----:B------:R-:W-:Y:S01]  /*10dc0*/  PRMT R63, RZ, 0x7610, R63 ;  /* 0x00007610ff3f7816 */ /* 0x000fe2000000003f */
[----:B------:R-:W2:Y:S01]  /*10dd0*/  LDL R99, [R1+0x18] ;  /* 0x0000180001637983 */ /* 0x000ea20000100800 */
[----:B------:R-:W-:-:S02]  /*10de0*/  LEA R52, P0, R51, UR16, 0x1 ;  /* 0x0000001033347c11 */ /* 0x000fc4000f8008ff */
[----:B------:R-:W-:Y:S01]  /*10df0*/  PRMT R64, RZ, 0x7610, R64 ;  /* 0x00007610ff407816 */ /* 0x000fe20000000040 */
[----:B------:R-:W2:Y:S01]  /*10e00*/  LDL R98, [R1+0x14] ;  /* 0x0000140001627983 */ /* 0x000ea20000100800 */
[C---:B------:R-:W-:Y:S02]  /*10e10*/  LOP3.LUT R2, R51.reuse, 0x80, RZ, 0xfc, !PT ;  /* 0x0000008033027812 */ /* 0x040fe400078efcff */
[----:B------:R-:W-:Y:S01]  /*10e20*/  PRMT R65, RZ, 0x7610, R65 ;  /* 0x00007610ff417816 */ /* 0x000fe20000000041 */
[----:B------:R-:W2:Y:S01]  /*10e30*/  LDL R97, [R1+0x10] ;  /* 0x0000100001617983 */ /* 0x000ea20000100800 */
[C---:B------:R-:W-:Y:S02]  /*10e40*/  LEA.HI.X R53, R51.reuse, UR15, R16, 0x1, P0 ;  /* 0x0000000f33357c11 */ /* 0x040fe400080f0c10 */
[----:B------:R-:W-:Y:S01]  /*10e50*/  PRMT R66, RZ, 0x7610, R66 ;  /* 0x00007610ff427816 */ /* 0x000fe20000000042 */
[----:B------:R-:W2:Y:S01]  /*10e60*/  LDL R96, [R1+0xc] ;  /* 0x00000c0001607983 */ /* 0x000ea20000100800 */
[----:B------:R-:W-:-:S02]  /*10e70*/  LOP3.LUT R3, R51, 0xa0, RZ, 0xfc, !PT ;  /* 0x000000a033037812 */ /* 0x000fc400078efcff */
[----:B------:R-:W-:Y:S01]  /*10e80*/  PRMT R67, RZ, 0x7610, R67 ;  /* 0x00007610ff437816 */ /* 0x000fe20000000043 */
[----:B------:R-:W4:Y:S01]  /*10e90*/  @!P1 LDG.E.U16 R50, desc[UR20][R52.64] ;  /* 0x0000001434329981 */ /* 0x000f22000c1e1500 */
[C---:B------:R-:W-:Y:S02]  /*10ea0*/  LOP3.LUT R4, R51.reuse, 0xc0, RZ, 0xfc, !PT ;  /* 0x000000c033047812 */ /* 0x040fe400078efcff */
[----:B------:R-:W-:Y:S01]  /*10eb0*/  PRMT R68, RZ, 0x7610, R68 ;  /* 0x00007610ff447816 */ /* 0x000fe20000000044 */
[----:B------:R-:W5:Y:S01]  /*10ec0*/  @!P2 LDG.E.U16 R54, desc[UR20][R52.64+0x40] ;  /* 0x000040143436a981 */ /* 0x000f62000c1e1500 */
[----:B------:R-:W-:-:S03]  /*10ed0*/  LOP3.LUT R5, R51, 0xe0, RZ, 0xfc, !PT ;  /* 0x000000e033057812 */ /* 0x000fc600078efcff */
[----:B------:R-:W2:Y:S01]  /*10ee0*/  LDL R95, [R1+0x8] ;  /* 0x00000800015f7983 */ /* 0x000ea20000100800 */
[----:B------:R-:W-:-:S03]  /*10ef0*/  LOP3.LUT R6, R51, 0x100, RZ, 0xfc, !PT ;  /* 0x0000010033067812 */ /* 0x000fc600078efcff */
[----:B------:R-:W2:Y:S01]  /*10f00*/  LDL R93, [R1+0x4] ;  /* 0x00000400015d7983 */ /* 0x000ea20000100800 */
[----:B------:R-:W-:-:S03]  /*10f10*/  ISETP.GE.AND P5, PT, R2, UR58, PT ;  /* 0x0000003a02007c0c */ /* 0x000fc6000bfa6270 */
[----:B------:R-:W2:Y:S01]  /*10f20*/  LDL R91, [R1] ;  /* 0x00000000015b7983 */ /* 0x000ea20000100800 */
[----:B------:R-:W-:Y:S02]  /*10f30*/  LOP3.LUT R7, R51, 0x120, RZ, 0xfc, !PT ;  /* 0x0000012033077812 */ /* 0x000fe400078efcff */
[----:B------:R-:W-:Y:S01]  /*10f40*/  F2FP.BF16.F32.PACK_AB R47, R47, R48 ;  /* 0x000000302f2f723e */ /* 0x000fe200000010ff */
[----:B------:R-:W3:Y:S01]  /*10f50*/  @!P3 LDG.E.U16 R55, desc[UR20][R52.64+0x80] ;  /* 0x000080143437b981 */ /* 0x000ee2000c1e1500 */
[----:B------:R-:W-:Y:S01]  /*10f60*/  ISETP.GE.AND P0, PT, R3, UR58, PT ;  /* 0x0000003a03007c0c */ /* 0x000fe2000bf06270 */
[----:B------:R-:W0:Y:S01]  /*10f70*/  S2UR UR8, SR_CgaCtaId ;  /* 0x00000000000879c3 */ /* 0x000e220000008800 */
[----:B------:R-:W-:Y:S01]  /*10f80*/  ISETP.GE.AND P1, PT, R4, UR58, PT ;  /* 0x0000003a04007c0c */ /* 0x000fe2000bf26270 */
[----:B------:R-:W2:Y:S01]  /*10f90*/  @!P4 LDG.E.U16 R56, desc[UR20][R52.64+0xc0] ;  /* 0x0000c0143438c981 */ /* 0x000ea2000c1e1500 */
[----:B------:R-:W-:Y:S02]  /*10fa0*/  ISETP.GE.AND P2, PT, R5, UR58, PT ;  /* 0x0000003a05007c0c */ /* 0x000fe4000bf46270 */
[----:B------:R-:W-:Y:S01]  /*10fb0*/  F2FP.BF16.F32.PACK_AB R41, R41, R42 ;  /* 0x0000002a2929723e */ /* 0x000fe200000010ff */
[----:B------:R-:W2:Y:S01]  /*10fc0*/  @!P5 LDG.E.U16 R57, desc[UR20][R52.64+0x100] ;  /* 0x000100143439d981 */ /* 0x000ea2000c1e1500 */
[----:B------:R-:W-:-:S02]  /*10fd0*/  ISETP.GE.AND P3, PT, R6, UR58, PT ;  /* 0x0000003a06007c0c */ /* 0x000fc4000bf66270 */
[----:B------:R-:W-:Y:S02]  /*10fe0*/  F2FP.BF16.F32.PACK_AB R39, R39, R40 ;  /* 0x000000282727723e */ /* 0x000fe400000010ff */
[----:B------:R-:W-:Y:S01]  /*10ff0*/  F2FP.BF16.F32.PACK_AB R37, R37, R38 ;  /* 0x000000262525723e */ /* 0x000fe200000010ff */
[----:B------:R-:W2:Y:S01]  /*11000*/  @!P0 LDG.E.U16 R58, desc[UR20][R52.64+0x140] ;  /* 0x00014014343a8981 */ /* 0x000ea2000c1e1500 */
[----:B------:R-:W-:Y:S02]  /*11010*/  ISETP.GE.AND P4, PT, R7, UR58, PT ;  /* 0x0000003a07007c0c */ /* 0x000fe4000bf86270 */
[----:B------:R-:W-:Y:S01]  /*11020*/  F2FP.BF16.F32.PACK_AB R35, R35, R36 ;  /* 0x000000242323723e */ /* 0x000fe200000010ff */
[----:B------:R-:W2:Y:S01]  /*11030*/  @!P1 LDG.E.U16 R59, desc[UR20][R52.64+0x180] ;  /* 0x00018014343b9981 */ /* 0x000ea2000c1e1500 */
[----:B------:R-:W-:Y:S02]  /*11040*/  LOP3.LUT R8, R51, 0x140, RZ, 0xfc, !PT ;  /* 0x0000014033087812 */ /* 0x000fe400078efcff */
[----:B------:R-:W-:Y:S01]  /*11050*/  F2FP.BF16.F32.PACK_AB R33, R33, R34 ;  /* 0x000000222121723e */ /* 0x000fe200000010ff */
[----:B------:R-:W2:Y:S01]  /*11060*/  @!P2 LDG.E.U16 R60, desc[UR20][R52.64+0x1c0] ;  /* 0x0001c014343ca981 */ /* 0x000ea2000c1e1500 */
[----:B------:R-:W-:-:S02]  /*11070*/  LOP3.LUT R9, R51, 0x160, RZ, 0xfc, !PT ;  /* 0x0000016033097812 */ /* 0x000fc400078efcff */
[----:B------:R-:W-:Y:S01]  /*11080*/  ISETP.NE.AND P6, PT, R90, RZ, PT ;  /* 0x000000ff5a00720c */ /* 0x000fe20003fc5270 */
[----:B------:R-:W2:Y:S01]  /*11090*/  @!P3 LDG.E.U16 R61, desc[UR20][R52.64+0x200] ;  /* 0x00020014343db981 */ /* 0x000ea2000c1e1500 */
[C---:B------:R-:W-:Y:S01]  /*110a0*/  LOP3.LUT R10, R51.reuse, 0x180, RZ, 0xfc, !PT ;  /* 0x00000180330a7812 */ /* 0x040fe200078efcff */
[----:B------:R-:W-:Y:S01]  /*110b0*/  UMOV UR7, 0x400 ;  /* 0x0000040000077882 */ /* 0x000fe20000000000 */
[C---:B------:R-:W-:Y:S01]  /*110c0*/  LOP3.LUT R11, R51.reuse, 0x1a0, RZ, 0xfc, !PT ;  /* 0x000001a0330b7812 */ /* 0x040fe200078efcff */
[----:B------:R-:W2:Y:S01]  /*110d0*/  @!P4 LDG.E.U16 R62, desc[UR20][R52.64+0x240] ;  /* 0x00024014343ec981 */ /* 0x000ea2000c1e1500 */
        /* <DEDUP_REMOVED lines=18> */
[----:B------:R-:W-:-:S03]  /*11200*/  F2FP.BF16.F32.PACK_AB R48, R45, R46 ;  /* 0x0000002e2d30723e */ /* 0x000fc600000010ff */
        /* <DEDUP_REMOVED lines=24> */
[----:B-1----:R-:W-:-:S05]  /*11390*/  SHF.L.U32 R50, R50, 0x10, RZ ;  /* 0x0000001032327819 */ /* 0x002fca00000006ff */
[----:B------:R-:W-:Y:S01]  /*113a0*/  FADD.FTZ R56, R50, UR5 ;  /* 0x0000000532387e21 */ /* 0x000fe20008010000 */
[----:B--2---:R-:W-:Y:S01]  /*113b0*/  SHF.L.U32 R54, R54, 0x10, RZ ;  /* 0x0000001036367819 */ /* 0x004fe200000006ff */
[----:B------:R-:W1:Y:S03]  /*113c0*/  LDS.U16 R50, [R88+0x8] ;  /* 0x0000080058327984 */ /* 0x000e660000000400 */
[----:B------:R-:W-:Y:S01]  /*113d0*/  FSETP.GTU.FTZ.AND P4, PT, R56, 20, PT ;  /* 0x41a000003800780b */ /* 0x000fe20003f9c000 */
[----:B------:R-:W-:Y:S01]  /*113e0*/  FADD.FTZ R60, R54, UR5 ;  /* 0x00000005363c7e21 */ /* 0x000fe20008010000 */
[----:B---3--:R-:W-:Y:S01]  /*113f0*/  SHF.L.U32 R52, R52, 0x10, RZ ;  /* 0x0000001034347819 */ /* 0x008fe200000006ff */
[----:B------:R-:W-:Y:S01]  /*11400*/  LDS.U16 R54, [R88+0xe] ;  /* 0x00000e0058367984 */ /* 0x000fe20000000400 */
[----:B----4-:R-:W-:Y:S02]  /*11410*/  SHF.L.U32 R53, R53, 0x10, RZ ;  /* 0x0000001035357819 */ /* 0x010fe400000006ff */
[----:B------:R-:W-:Y:S01]  /*11420*/  FSETP.GTU.FTZ.AND P1, PT, R60, 20, PT ;  /* 0x41a000003c00780b */ /* 0x000fe20003f3c000 */
[----:B------:R-:W-:-:S02]  /*11430*/  FADD.FTZ R58, R52, UR5 ;  /* 0x00000005343a7e21 */ /* 0x000fc40008010000 */
[----:B------:R-:W-:Y:S01]  /*11440*/  FADD.FTZ R59, R53, UR5 ;  /* 0x00000005353b7e21 */ /* 0x000fe20008010000 */
[----:B------:R-:W2:Y:S03]  /*11450*/  LDS.U16 R52, [R88+0xa] ;  /* 0x00000a0058347984 */ /* 0x000ea60000000400 */
[----:B------:R-:W-:Y:S01]  /*11460*/  @!P4 FMUL.FTZ R56, R56, -1.4426950216293334961 ;  /* 0xbfb8aa3b3838c820 */ /* 0x000fe20000410000 */
[----:B------:R-:W3:Y:S03]  /*11470*/  LDS.U16 R53, [R88+0xc] ;  /* 0x00000c0058357984 */ /* 0x000ee60000000400 */
[----:B------:R4:W5:Y:S02]  /*11480*/  @!P4 MUFU.EX2 R57, R56 ;  /* 0x000000380039c308 */ /* 0x0009640000000800 */
[----:B------:R-:W-:Y:S01]  /*11490*/  @!P1 FMUL.FTZ R60, R60, -1.4426950216293334961 ;  /* 0xbfb8aa3b3c3c9820 */ /* 0x000fe20000410000 */
[----:B----4-:R-:W4:Y:S01]  /*114a0*/  LDS.U16 R56, [R88+0x12] ;  /* 0x0000120058387984 */ /* 0x010f220000000400 */
[----:B------:R-:W-:-:S04]  /*114b0*/  FSETP.GTU.FTZ.AND P5, PT, R58, 20, PT ;  /* 0x41a000003a00780b */ /* 0x000fc80003fbc000 */
[----:B------:R-:W0:Y:S01]  /*114c0*/  @!P1 MUFU.EX2 R60, R60 ;  /* 0x0000003c003c9308 */ /* 0x000e220000000800 */
[----:B------:R-:W-:Y:S01]  /*114d0*/  FSETP.GTU.FTZ.AND P0, PT, R59, 20, PT ;  /* 0x41a000003b00780b */ /* 0x000fe20003f1c000 */
[----:B-----5:R-:W-:-:S07]  /*114e0*/  @!P4 FADD.FTZ R57, R57, 1 ;  /* 0x3f8000003939c421 */ /* 0x020fce0000010000 */
[----:B------:R-:W-:Y:S01]  /*114f0*/  @!P5 FMUL.FTZ R58, R58, -1.4426950216293334961 ;  /* 0xbfb8aa3b3a3ad820 */ /* 0x000fe20000410000 */
[----:B------:R-:W-:Y:S01]  /*11500*/  @!P4 MUFU.RCP R62, R57 ;  /* 0x00000039003ec308 */ /* 0x000fe20000001000 */
[----:B0-----:R-:W-:-:S07]  /*11510*/  @!P1 FADD.FTZ R60, R60, 1 ;  /* 0x3f8000003c3c9421 */ /* 0x001fce0000010000 */
[----:B------:R-:W0:Y:S01]  /*11520*/  @!P5 MUFU.EX2 R58, R58 ;  /* 0x0000003a003ad308 */ /* 0x000e220000000800 */
[----:B-1----:R-:W-:Y:S01]  /*11530*/  SHF.L.U32 R50, R50, 0x10, RZ ;  /* 0x0000001032327819 */ /* 0x002fe200000006ff */
[----:B------:R-:W-:-:S06]  /*11540*/  @!P0 FMUL.FTZ R59, R59, -1.4426950216293334961 ;  /* 0xbfb8aa3b3b3b8820 */ /* 0x000fcc0000410000 */
[----:B------:R-:W1:Y:S01]  /*11550*/  @!P1 MUFU.RCP R57, R60 ;  /* 0x0000003c00399308 */ /* 0x000e620000001000 */
[----:B--2---:R-:W-:Y:S01]  /*11560*/  SHF.L.U32 R52, R52, 0x10, RZ ;  /* 0x0000001034347819 */ /* 0x004fe200000006ff */
[----:B------:R-:W-:Y:S01]  /*11570*/  FADD.FTZ R50, R50, UR5 ;  /* 0x0000000532327e21 */ /* 0x000fe20008010000 */
[----:B---3--:R-:W-:-:S03]  /*11580*/  SHF.L.U32 R53, R53, 0x10, RZ ;  /* 0x0000001035357819 */ /* 0x008fc600000006ff */
[----:B------:R-:W-:Y:S01]  /*11590*/  FADD.FTZ R52, R52, UR5 ;  /* 0x0000000534347e21 */ /* 0x000fe20008010000 */
[----:B----4-:R-:W-:Y:S01]  /*115a0*/  SHF.L.U32 R56, R56, 0x10, RZ ;  /* 0x0000001038387819 */ /* 0x010fe200000006ff */
[----:B------:R-:W-:Y:S01]  /*115b0*/  FADD.FTZ R53, R53, UR5 ;  /* 0x0000000535357e21 */ /* 0x000fe20008010000 */
[----:B------:R-:W2:Y:S01]  /*115c0*/  @!P0 MUFU.EX2 R59, R59 ;  /* 0x0000003b003b8308 */ /* 0x000ea20000000800 */
[----:B------:R-:W-:Y:S01]  /*115d0*/  FSETP.GTU.FTZ.AND P2, PT, R50, 20, PT ;  /* 0x41a000003200780b */ /* 0x000fe20003f5c000 */
[----:B0-----:R-:W-:Y:S01]  /*115e0*/  @!P5 FADD.FTZ R58, R58, 1 ;  /* 0x3f8000003a3ad421 */ /* 0x001fe20000010000 */
[----:B------:R-:W-:Y:S01]  /*115f0*/  FADD.FTZ R56, R56, UR5 ;  /* 0x0000000538387e21 */ /* 0x000fe20008010000 */
[----:B------:R-:W-:Y:S01]  /*11600*/  @!P4 FMUL.FTZ R17, R17, R62 ;  /* 0x0000003e1111c220 */ /* 0x000fe20000410000 */
[----:B------:R-:W-:Y:S01]  /*11610*/  FSETP.GTU.FTZ.AND P3, PT, R52, 20, PT ;  /* 0x41a000003400780b */ /* 0x000fe20003f7c000 */
[----:B-1----:R-:W-:Y:S01]  /*11620*/  @!P1 FMUL.FTZ R20, R20, R57 ;  /* 0x0000003914149220 */ /* 0x002fe20000410000 */
[----:B------:R-:W-:Y:S01]  /*11630*/  FSETP.GTU.FTZ.AND P4, PT, R53, 20, PT ;  /* 0x41a000003500780b */ /* 0x000fe20003f9c000 */
[----:B------:R-:W0:Y:S01]  /*11640*/  @!P5 MUFU.RCP R61, R58 ;  /* 0x0000003a003dd308 */ /* 0x000e220000001000 */
[----:B------:R-:W-:-:S02]  /*11650*/  FSETP.GTU.FTZ.AND P1, PT, R56, 20, PT ;  /* 0x41a000003800780b */ /* 0x000fc40003f3c000 */
[----:B------:R-:W-:-:S03]  /*11660*/  SHF.L.U32 R54, R54, 0x10, RZ ;  /* 0x0000001036367819 */ /* 0x000fc600000006ff */
[----:B------:R-:W-:Y:S02]  /*11670*/  @!P2 FMUL.FTZ R50, R50, -1.4426950216293334961 ;  /* 0xbfb8aa3b3232a820 */ /* 0x000fe40000410000 */
[----:B------:R-:W-:Y:S01]  /*11680*/  FADD.FTZ R54, R54, UR5 ;  /* 0x0000000536367e21 */ /* 0x000fe20008010000 */
[----:B--2---:R-:W-:Y:S01]  /*11690*/  @!P0 FADD.FTZ R59, R59, 1 ;  /* 0x3f8000003b3b8421 */ /* 0x004fe20000010000 */
[----:B------:R-:W-:Y:S02]  /*116a0*/  @!P3 FMUL.FTZ R52, R52, -1.4426950216293334961 ;  /* 0xbfb8aa3b3434b820 */ /* 0x000fe40000410000 */
[----:B------:R-:W-:Y:S01]  /*116b0*/  @!P4 FMUL.FTZ R53, R53, -1.4426950216293334961 ;  /* 0xbfb8aa3b3535c820 */ /* 0x000fe20000410000 */
[----:B------:R-:W1:Y:S01]  /*116c0*/  @!P2 MUFU.EX2 R50, R50 ;  /* 0x000000320032a308 */ /* 0x000e620000000800 */
[----:B------:R-:W-:Y:S01]  /*116d0*/  @!P1 FMUL.FTZ R56, R56, -1.4426950216293334961 ;  /* 0xbfb8aa3b38389820 */ /* 0x000fe20000410000 */
[----:B0-----:R-:W-:Y:S01]  /*116e0*/  @!P5 FMUL.FTZ R18, R18, R61 ;  /* 0x0000003d1212d220 */ /* 0x001fe20000410000 */
[----:B------:R-:W-:-:S05]  /*116f0*/  FSETP.GTU.FTZ.AND P5, PT, R54, 20, PT ;  /* 0x41a000003600780b */ /* 0x000fca0003fbc000 */
[----:B------:R-:W0:Y:S01]  /*11700*/  @!P0 MUFU.RCP R64, R59 ;  /* 0x0000003b00408308 */ /* 0x000e220000001000 */
[----:B------:R-:W-:-:S07]  /*11710*/  SHF.L.U32 R57, R90, 0x4, RZ ;  /* 0x000000045a397819 */ /* 0x000fce00000006ff */
[----:B------:R-:W2:Y:S01]  /*11720*/  @!P3 MUFU.EX2 R52, R52 ;  /* 0x000000340034b308 */ /* 0x000ea20000000800 */
[----:B------:R-:W-:-:S07]  /*11730*/  SHF.L.U32 R55, R55, 0x10, RZ ;  /* 0x0000001037377819 */ /* 0x000fce00000006ff */
[----:B------:R-:W3:Y:S01]  /*11740*/  @!P4 MUFU.EX2 R53, R53 ;  /* 0x000000350035c308 */ /* 0x000ee20000000800 */
[----:B------:R-:W-:-:S07]  /*11750*/  LOP3.LUT R58, R57, 0xfffffe00, RZ, 0xc0, !PT ;  /* 0xfffffe00393a7812 */ /* 0x000fce00078ec0ff */
[----:B------:R-:W4:Y:S01]  /*11760*/  @!P1 MUFU.EX2 R56, R56 ;  /* 0x0000003800389308 */ /* 0x000f220000000800 */
[----:B------:R-:W-:Y:S01]  /*11770*/  LEA R84, R89, R58, 0x4 ;  /* 0x0000003a59547211 */ /* 0x000fe200078e20ff */
[----:B------:R-:W-:Y:S01]  /*11780*/  FADD.FTZ R55, R55, UR5 ;  /* 0x0000000537377e21 */ /* 0x000fe20008010000 */
[----:B------:R-:W-:Y:S01]  /*11790*/  @!P5 FMUL.FTZ R54, R54, -1.4426950216293334961 ;  /* 0xbfb8aa3b3636d820 */ /* 0x000fe20000410000 */
[----:B-1----:R-:W-:Y:S01]  /*117a0*/  @!P2 FADD.FTZ R50, R50, 1 ;  /* 0x3f8000003232a421 */ /* 0x002fe20000010000 */
[C---:B------:R-:W-:Y:S01]  /*117b0*/  IADD3 R57, R84.reuse, 0x1, RZ ;  /* 0x0000000154397810 */ /* 0x040fe20007ffe0ff */
[----:B0-----:R-:W-:Y:S01]  /*117c0*/  @!P0 FMUL.FTZ R19, R19, R64 ;  /* 0x0000004013138220 */ /* 0x001fe20000410000 */
        /* <DEDUP_REMOVED lines=13> */
[----:B------:R-:W-:Y:S01]  /*118a0*/  IADD3 R83, R84, 0xf, RZ ;  /* 0x0000000f54537810 */ /* 0x000fe20007ffe0ff */
[----:B------:R0:W-:Y:S01]  /*118b0*/  @!P2 MUFU.RCP R86, R50 ;  /* 0x000000320056a308 */ /* 0x0001e20000001000 */
[----:B------:R-:W-:Y:S01]  /*118c0*/  FSETP.GTU.FTZ.AND P0, PT, R55, 20, PT ;  /* 0x41a000003700780b */ /* 0x000fe20003f1c000 */
[----:B--2---:R-:W-:Y:S01]  /*118d0*/  @!P3 FADD.FTZ R52, R52, 1 ;  /* 0x3f8000003434b421 */ /* 0x004fe20000010000 */
[----:B---3--:R-:W-:Y:S01]  /*118e0*/  @!P4 FADD.FTZ R53, R53, 1 ;  /* 0x3f8000003535c421 */ /* 0x008fe20000010000 */
[-C--:B------:R-:W-:Y:S01]  /*118f0*/  LEA.HI.SX32 R58, R58, R84.reuse, 0x1b ;  /* 0x000000543a3a7211 */ /* 0x080fe200078fdaff */
[----:B----4-:R-:W-:Y:S01]  /*11900*/  @!P1 FADD.FTZ R56, R56, 1 ;  /* 0x3f80000038389421 */ /* 0x010fe20000010000 */
[----:B------:R-:W-:-:S02]  /*11910*/  LEA.HI.SX32 R60, R59, R84, 0x1b ;  /* 0x000000543b3c7211 */ /* 0x000fc400078fdaff */
[-C--:B------:R-:W-:Y:S01]  /*11920*/  LEA.HI.SX32 R62, R61, R84.reuse, 0x1b ;  /* 0x000000543d3e7211 */ /* 0x080fe200078fdaff */
[----:B------:R-:W1:Y:S01]  /*11930*/  @!P5 MUFU.EX2 R54, R54 ;  /* 0x000000360036d308 */ /* 0x000e620000000800 */
[-C--:B0-----:R-:W-:Y:S02]  /*11940*/  LEA.HI.SX32 R50, R57, R84.reuse, 0x1b ;  /* 0x0000005439327211 */ /* 0x081fe400078fdaff */
        /* <DEDUP_REMOVED lines=11> */
[----:B------:R0:W-:Y:S01]  /*11a00*/  @!P3 MUFU.RCP R85, R52 ;  /* 0x000000340055b308 */ /* 0x0001e20000001000 */
[-C--:B------:R-:W-:Y:S02]  /*11a10*/  LEA R58, R58, R49.reuse, 0x1 ;  /* 0x000000313a3a7211 */ /* 0x080fe400078e08ff */
[-C--:B------:R-:W-:Y:S02]  /*11a20*/  LEA R60, R60, R49.reuse, 0x1 ;  /* 0x000000313c3c7211 */ /* 0x080fe400078e08ff */
[-C--:B------:R-:W-:Y:S02]  /*11a30*/  LEA R62, R62, R49.reuse, 0x1 ;  /* 0x000000313e3e7211 */ /* 0x080fe400078e08ff */
[-C--:B------:R-:W-:Y:S01]  /*11a40*/  LEA R64, R64, R49.reuse, 0x1 ;  /* 0x0000003140407211 */ /* 0x080fe200078e08ff */
[----:B------:R-:W-:Y:S01]  /*11a50*/  @!P4 MUFU.RCP R92, R53 ;  /* 0x00000035005cc308 */ /* 0x000fe20000001000 */
[----:B0-----:R-:W-:-:S02]  /*11a60*/  LEA R52, R50, R49, 0x1 ;  /* 0x0000003132347211 */ /* 0x001fc400078e08ff */
[-C--:B------:R-:W-:Y:S02]  /*11a70*/  LEA R66, R66, R49.reuse, 0x1 ;  /* 0x0000003142427211 */ /* 0x080fe400078e08ff */
[-C--:B------:R-:W-:Y:S02]  /*11a80*/  LEA R68, R68, R49.reuse, 0x1 ;  /* 0x0000003144447211 */ /* 0x080fe400078e08ff */
[-C--:B------:R-:W-:Y:S01]  /*11a90*/  LEA R70, R70, R49.reuse, 0x1 ;  /* 0x0000003146467211 */ /* 0x080fe200078e08ff */
[----:B------:R-:W0:Y:S01]  /*11aa0*/  @!P1 MUFU.RCP R53, R56 ;  /* 0x0000003800359308 */ /* 0x000e220000001000 */
[-C--:B------:R-:W-:Y:S02]  /*11ab0*/  LEA R72, R72, R49.reuse, 0x1 ;  /* 0x0000003148487211 */ /* 0x080fe400078e08ff */
[-C--:B------:R-:W-:Y:S02]  /*11ac0*/  LEA R74, R74, R49.reuse, 0x1 ;  /* 0x000000314a4a7211 */ /* 0x080fe400078e08ff */
[----:B------:R-:W-:-:S02]  /*11ad0*/  LEA R76, R76, R49, 0x1 ;  /* 0x000000314c4c7211 */ /* 0x000fc400078e08ff */
[-C--:B------:R-:W-:Y:S02]  /*11ae0*/  LEA R78, R78, R49.reuse, 0x1 ;  /* 0x000000314e4e7211 */ /* 0x080fe400078e08ff */
[-C--:B------:R-:W-:Y:S02]  /*11af0*/  LEA R80, R80, R49.reuse, 0x1 ;  /* 0x0000003150507211 */ /* 0x080fe400078e08ff */
[-C--:B------:R-:W-:Y:S02]  /*11b00*/  LEA R82, R82, R49.reuse, 0x1 ;  /* 0x0000003152527211 */ /* 0x080fe400078e08ff */
[----:B------:R-:W-:Y:S02]  /*11b10*/  LEA R84, R84, R49, 0x1 ;  /* 0x0000003154547211 */ /* 0x000fe400078e08ff */
[----:B------:R-:W-:Y:S01]  /*11b20*/  F2FP.BF16.F32.PACK_AB R50, R43, R44 ;  /* 0x0000002c2b32723e */ /* 0x000fe200000010ff */
[----:B------:R-:W2:Y:S04]  /*11b30*/  LDS.U16 R49, [R88+0x14] ;  /* 0x0000140058317984 */ /* 0x000ea80000000400 */
[----:B------:R-:W3:Y:S01]  /*11b40*/  LDS.U16 R43, [R88+0x16] ;  /* 0x00001600582b7984 */ /* 0x000ee20000000400 */
[----:B------:R-:W-:Y:S01]  /*11b50*/  @!P0 FMUL.FTZ R55, R55, -1.4426950216293334961 ;  /* 0xbfb8aa3b37378820 */ /* 0x000fe20000410000 */
[----:B-1----:R-:W-:Y:S01]  /*11b60*/  @!P5 FADD.FTZ R54, R54, 1 ;  /* 0x3f8000003636d421 */ /* 0x002fe20000010000 */
[----:B0-----:R-:W-:Y:S01]  /*11b70*/  @!P1 FMUL.FTZ R26, R26, R53 ;  /* 0x000000351a1a9220 */ /* 0x001fe20000410000 */
[----:B------:R-:W-:Y:S03]  /*11b80*/  LDS.U16 R44, [R88+0x18] ;  /* 0x00001800582c7984 */ /* 0x000fe60000000400 */
[----:B------:R-:W0:Y:S01]  /*11b90*/  @!P0 MUFU.EX2 R55, R55 ;  /* 0x0000003700378308 */ /* 0x000e220000000800 */
[----:B------:R-:W-:-:S07]  /*11ba0*/  PRMT R53, R47, 0x7610, R53 ;  /* 0x000076102f357816 */ /* 0x000fce0000000035 */
[----:B------:R1:W-:Y:S02]  /*11bb0*/  @!P5 MUFU.RCP R57, R54 ;  /* 0x000000360039d308 */ /* 0x0003e40000001000 */
[----:B-1----:R-:W-:Y:S02]  /*11bc0*/  PRMT R54, R47, 0x7632, R54 ;  /* 0x000076322f367816 */ /* 0x002fe40000000036 */
[----:B------:R-:W1:Y:S01]  /*11bd0*/  LDS.U16 R47, [R88+0x1e] ;  /* 0x00001e00582f7984 */ /* 0x000e620000000400 */
[----:B------:R-:W-:Y:S01]  /*11be0*/  BAR.SYNC.DEFER_BLOCKING 0x0 ;  /* 0x0000000000007b1d */ /* 0x000fe20000010000 */
[----:B0-----:R-:W-:-:S05]  /*11bf0*/  @!P0 FADD.FTZ R55, R55, 1 ;  /* 0x3f80000037378421 */ /* 0x001fca0000010000 */
[----:B------:R0:W4:Y:S01]  /*11c00*/  @!P0 MUFU.RCP R94, R55 ;  /* 0x00000037005e8308 */ /* 0x0001220000001000 */
[----:B--2---:R-:W-:Y:S02]  /*11c10*/  SHF.L.U32 R49, R49, 0x10, RZ ;  /* 0x0000001031317819 */ /* 0x004fe400000006ff */
[----:B---3--:R-:W-:-:S03]  /*11c20*/  SHF.L.U32 R43, R43, 0x10, RZ ;  /* 0x000000102b2b7819 */ /* 0x008fc600000006ff */
[----:B------:R-:W-:Y:S01]  /*11c30*/  FADD.FTZ R49, R49, UR5 ;  /* 0x0000000531317e21 */ /* 0x000fe20008010000 */
[----:B------:R-:W-:Y:S02]  /*11c40*/  PRMT R56, R50, 0x7632, R56 ;  /* 0x0000763232387816 */ /* 0x000fe40000000038 */
[----:B0-----:R-:W-:Y:S01]  /*11c50*/  PRMT R55, R48, 0x7632, R55 ;  /* 0x0000763230377816 */ /* 0x001fe20000000037 */
[----:B------:R-:W-:Y:S01]  /*11c60*/  FADD.FTZ R43, R43, UR5 ;  /* 0x000000052b2b7e21 */ /* 0x000fe20008010000 */
[----:B------:R-:W-:Y:S02]  /*11c70*/  PRMT R40, R41, 0x7632, R40 ;  /* 0x0000763229287816 */ /* 0x000fe40000000028 */
[----:B------:R-:W-:Y:S01]  /*11c80*/  PRMT R38, R39, 0x7632, R38 ;  /* 0x0000763227267816 */ /* 0x000fe20000000026 */
[----:B------:R-:W-:Y:S01]  /*11c90*/  STS.U16 [R88], R53 ;  /* 0x0000003558007388 */ /* 0x000fe20000000400 */
[----:B----4-:R-:W-:-:S03]  /*11ca0*/  @!P0 FMUL.FTZ R25, R25, R94 ;  /* 0x0000005e19198220 */ /* 0x010fc60000410000 */
[----:B------:R-:W-:Y:S01]  /*11cb0*/  STS.U16 [R52+0x2], R54 ;  /* 0x0000023634007388 */ /* 0x000fe20000000400 */
[----:B------:R-:W-:-:S03]  /*11cc0*/  FSETP.GTU.FTZ.AND P0, PT, R49, 20, PT ;  /* 0x41a000003100780b */ /* 0x000fc60003f1c000 */
[----:B------:R-:W-:Y:S01]  /*11cd0*/  STS.U16 [R58+0x4], R48 ;  /* 0x000004303a007388 */ /* 0x000fe20000000400 */
[----:B------:R-:W-:-:S03]  /*11ce0*/  FSETP.GTU.FTZ.AND P1, PT, R43, 20, PT ;  /* 0x41a000002b00780b */ /* 0x000fc60003f3c000 */
[----:B------:R-:W-:Y:S01]  /*11cf0*/  STS.U16 [R60+0x6], R55 ;  /* 0x000006373c007388 */ /* 0x000fe20000000400 */
[----:B------:R-:W-:-:S03]  /*11d00*/  PRMT R36, R37, 0x7632, R36 ;  /* 0x0000763225247816 */ /* 0x000fc60000000024 */
[----:B------:R-:W-:Y:S04]  /*11d10*/  STS.U16 [R62+0x8], R50 ;  /* 0x000008323e007388 */ /* 0x000fe80000000400 */
[----:B------:R-:W-:Y:S04]  /*11d20*/  STS.U16 [R64+0xa], R56 ;  /* 0x00000a3840007388 */ /* 0x000fe80000000400 */
[----:B------:R0:W-:Y:S01]  /*11d30*/  STS.U16 [R66+0xc], R41 ;  /* 0x00000c2942007388 */ /* 0x0001e20000000400 */
[----:B------:R-:W-:-:S03]  /*11d40*/  ULEA UR7, UR8, UR7, 0x18 ;  /* 0x0000000708077291 */ /* 0x000fc6000f8ec03f */
[----:B------:R2:W-:Y:S01]  /*11d50*/  STS.U16 [R68+0xe], R40 ;  /* 0x00000e2844007388 */ /* 0x0005e20000000400 */
[----:B------:R-:W-:-:S03]  /*11d60*/  PRMT R42, R33, 0x7632, R42 ;  /* 0x00007632212a7816 */ /* 0x000fc6000000002a */
[----:B------:R-:W-:Y:S01]  /*11d70*/  STS.U16 [R70+0x10], R39 ;  /* 0x0000102746007388 */ /* 0x000fe20000000400 */
[----:B0-----:R-:W-:-:S03]  /*11d80*/  PRMT R41, R35, 0x7632, R41 ;  /* 0x0000763223297816 */ /* 0x001fc60000000029 */
[----:B------:R0:W-:Y:S01]  /*11d90*/  STS.U16 [R72+0x12], R38 ;  /* 0x0000122648007388 */ /* 0x0001e20000000400 */
[----:B------:R-:W-:Y:S02]  /*11da0*/  SHF.L.U32 R45, R45, 0x10, RZ ;  /* 0x000000102d2d7819 */ /* 0x000fe400000006ff */
[----:B-1----:R-:W-:Y:S01]  /*11db0*/  SHF.L.U32 R47, R47, 0x10, RZ ;  /* 0x000000102f2f7819 */ /* 0x002fe200000006ff */
[----:B------:R-:W-:Y:S01]  /*11dc0*/  STS.U16 [R74+0x14], R37 ;  /* 0x000014254a007388 */ /* 0x000fe20000000400 */
[----:B--2---:R-:W-:-:S03]  /*11dd0*/  MOV R40, UR58 ;  /* 0x0000003a00287c02 */ /* 0x004fc60008000f00 */
[----:B------:R-:W-:Y:S01]  /*11de0*/  STS.U16 [R76+0x16], R36 ;  /* 0x000016244c007388 */ /* 0x000fe20000000400 */
[----:B0-----:R-:W-:-:S03]  /*11df0*/  PRMT R38, R33, 0x7610, R38 ;  /* 0x0000761021267816 */ /* 0x001fc60000000026 */
[----:B------:R0:W-:Y:S01]  /*11e00*/  STS.U16 [R78+0x18], R35 ;  /* 0x000018234e007388 */ /* 0x0001e20000000400 */
[----:B------:R-:W-:-:S03]  /*11e10*/  @!P5 FMUL.FTZ R24, R24, R57 ;  /* 0x000000391818d220 */ /* 0x000fc60000410000 */
[----:B------:R-:W-:Y:S01]  /*11e20*/  STS.U16 [R80+0x1a], R41 ;  /* 0x00001a2950007388 */ /* 0x000fe20000000400 */
[----:B------:R-:W-:-:S03]  /*11e30*/  @!P0 FMUL.FTZ R33, R49, -1.4426950216293334961 ;  /* 0xbfb8aa3b31218820 */ /* 0x000fc60000410000 */
[----:B------:R1:W-:Y:S01]  /*11e40*/  STS.U16 [R82+0x1c], R38 ;  /* 0x00001c2652007388 */ /* 0x0003e20000000400 */
[----:B0-----:R-:W-:-:S03]  /*11e50*/  @!P1 FMUL.FTZ R35, R43, -1.4426950216293334961 ;  /* 0xbfb8aa3b2b239820 */ /* 0x001fc60000410000 */
[----:B------:R-:W-:Y:S01]  /*11e60*/  STS.U16 [R84+0x1e], R42 ;  /* 0x00001e2a54007388 */ /* 0x000fe20000000400 */
[----:B------:R-:W-:Y:S01]  /*11e70*/  NOP ;  /* 0x0000000000007918 */ /* 0x000fe20000000000 */
[----:B-1----:R-:W-:Y:S01]  /*11e80*/  FADD.FTZ R38, R45, UR5 ;  /* 0x000000052d267e21 */ /* 0x002fe20008010000 */
[----:B------:R-:W-:Y:S01]  /*11e90*/  FADD.FTZ R41, R47, UR5 ;  /* 0x000000052f297e21 */ /* 0x000fe20008010000 */
        /* <DEDUP_REMOVED lines=18> */
[----:B------:R-:W-:Y:S01]  /*11fc0*/  SHF.L.U32 R44, R44, 0x10, RZ ;  /* 0x000000102c2c7819 */ /* 0x000fe200000006ff */
[----:B------:R-:W-:-:S04]  /*11fd0*/  @!P2 FMUL.FTZ R21, R21, R86 ;  /* 0x000000561515a220 */ /* 0x000fc80000410000 */
[----:B------:R-:W-:-:S05]  /*11fe0*/  FADD.FTZ R44, R44, UR5 ;  /* 0x000000052c2c7e21 */ /* 0x000fca0008010000 */
[----:B------:R-:W-:Y:S01]  /*11ff0*/  FSETP.GTU.FTZ.AND P2, PT, R44, 20, PT ;  /* 0x41a000002c00780b */ /* 0x000fe20003f5c000 */
[----:B------:R-:W0:Y:S01]  /*12000*/  LDS R42, [UR7+0x840] ;  /* 0x00084007ff2a7984 */ /* 0x000e220008000800 */
[----:B------:R-:W-:-:S11]  /*12010*/  SHF.L.U32 R46, R46, 0x10, RZ ;  /* 0x000000102e2e7819 */ /* 0x000fd600000006ff */
[----:B------:R-:W-:Y:S01]  /*12020*/  @!P2 FMUL.FTZ R37, R44, -1.4426950216293334961 ;  /* 0xbfb8aa3b2c25a820 */ /* 0x000fe20000410000 */
[----:B------:R-:W-:Y:S01]  /*12030*/  USHF.R.S32.HI UR28, URZ, 0x1f, UR9 ;  /* 0x0000001f3f1c7899 */ /* 0x000fe20008011409 */
[----:B------:R-:W-:Y:S01]  /*12040*/  @!P3 FMUL.FTZ R22, R22, R85 ;  /* 0x000000551616b220 */ /* 0x000fe20000410000 */
[----:B------:R-:W-:Y:S02]  /*12050*/  IADD3 R34, P5, R51, UR9, RZ ;  /* 0x0000000933227c10 */ /* 0x000fe4000ffbe0ff */
[----:B------:R-:W-:Y:S01]  /*12060*/  FSETP.GTU.FTZ.AND P3, PT, R38, 20, PT ;  /* 0x41a000002600780b */ /* 0x000fe20003f7c000 */
[----:B------:R-:W-:Y:S01]  /*12070*/  FADD.FTZ R46, R46, UR5 ;  /* 0x000000052e2e7e21 */ /* 0x000fe20008010000 */
[----:B------:R1:W2:Y:S01]  /*12080*/  @!P1 MUFU.EX2 R36, R35 ;  /* 0x0000002300249308 */ /* 0x0002a20000000800 */
[----:B------:R-:W-:-:S03]  /*12090*/  @!P4 FMUL.FTZ R23, R23, R92 ;  /* 0x0000005c1717c220 */ /* 0x000fc60000410000 */
[----:B------:R-:W-:-:S04]  /*120a0*/  FSETP.GTU.FTZ.AND P4, PT, R46, 20, PT ;  /* 0x41a000002e00780b */ /* 0x000fc80003f9c000 */
[----:B------:R-:W3:Y:S01]  /*120b0*/  @!P2 MUFU.EX2 R37, R37 ;  /* 0x000000250025a308 */ /* 0x000ee20000000800 */
[----:B-1----:R-:W-:Y:S02]  /*120c0*/  IADD3.X R35, R16, UR28, RZ, P5, !PT ;  /* 0x0000001c10237c10 */ /* 0x002fe4000affe4ff */
[----:B------:R-:W-:Y:S01]  /*120d0*/  FSETP.GTU.FTZ.AND P5, PT, R41, 20, PT ;  /* 0x41a000002900780b */ /* 0x000fe20003fbc000 */
[----:B------:R-:W-:-:S04]  /*120e0*/  @!P3 FMUL.FTZ R38, R38, -1.4426950216293334961 ;  /* 0xbfb8aa3b2626b820 */ /* 0x000fc80000410000 */
[----:B------:R-:W1:Y:S01]  /*120f0*/  @!P0 MUFU.EX2 R33, R33 ;  /* 0x0000002100218308 */ /* 0x000e620000000800 */
[----:B------:R-:W-:Y:S01]  /*12100*/  @!P4 FMUL.FTZ R39, R46, -1.4426950216293334961 ;  /* 0xbfb8aa3b2e27c820 */ /* 0x000fe20000410000 */
[----:B--2---:R-:W-:-:S06]  /*12110*/  @!P1 FADD.FTZ R36, R36, 1 ;  /* 0x3f80000024249421 */ /* 0x004fcc0000010000 */
[----:B------:R-:W-:Y:S01]  /*12120*/  @!P5 FMUL.FTZ R41, R41, -1.4426950216293334961 ;  /* 0xbfb8aa3b2929d820 */ /* 0x000fe20000410000 */
[----:B------:R-:W2:Y:S01]  /*12130*/  @!P3 MUFU.EX2 R38, R38 ;  /* 0x000000260026b308 */ /* 0x000ea20000000800 */
[----:B---3--:R-:W-:Y:S01]  /*12140*/  @!P2 FADD.FTZ R37, R37, 1 ;  /* 0x3f8000002525a421 */ /* 0x008fe20000010000 */
[----:B------:R-:W-:Y:S01]  /*12150*/  UIMAD UR29, UR31, UR34, URZ ;  /* 0x000000221f1d72a4 */ /* 0x000fe2000f8e023f */
[----:B0-----:R-:W-:-:S05]  /*12160*/  ISETP.GE.AND P6, PT, R51, R42, PT ;  /* 0x0000002a3300720c */ /* 0x001fca0003fc6270 */
        /* <DEDUP_REMOVED lines=28> */
.L_x_8471:
[----:B------:R-:W-:Y:S05]  /*12330*/  BSYNC B0 ;  /* 0x0000000000007941 */ /* 0x000fea0003800000 */
.L_x_8470:
[----:B-1----:R-:W2:Y:S01]  /*12340*/  LDL.LU R43, [R1+0x40] ;  /* 0x00004000012b7983 */ /* 0x002ea20000300800 */
        /* <DEDUP_REMOVED lines=31> */
[----:B------:R-:W-:Y:S01]  /*12540*/  ISETP.GE.AND P0, PT, R15, R42, PT ;  /* 0x0000002a0f00720c */ /* 0x000fe20003f06270 */
        /* <DEDUP_REMOVED lines=55> */
[----:B------:R-:W-:Y:S01]  /*128c0*/  STS.U16 [R62+0x8], R21 ;  /* 0x000008153e007388 */ /* 0x000fe20000000400 */
        /* <DEDUP_REMOVED lines=8> */
[----:B--2---:R-:W-:Y:S01]  /*12950*/  PRMT R37, R18, 0x7610, R37 ;  /* 0x0000761012257816 */ /* 0x004fe20000000025 */
[----:B------:R-:W-:Y:S01]  /*12960*/  FADD.FTZ R27, R26, R27 ;  /* 0x0000001b1a1b7221 */ /* 0x000fe20000010000 */
[----:B------:R-:W-:Y:S01]  /*12970*/  F2FP.BF16.F32.PACK_AB R20, R32, R31 ;  /* 0x0000001f2014723e */ /* 0x000fe200000010ff */
[----:B------:R-:W-:Y:S01]  /*12980*/  STS.U16 [R68+0xe], R39 ;  /* 0x00000e2744007388 */ /* 0x000fe20000000400 */
[----:B------:R-:W-:Y:S01]  /*12990*/  PRMT R42, R19, 0x7632, R42 ;  /* 0x00007632132a7816 */ /* 0x000fe2000000002a */
[----:B------:R-:W-:Y:S01]  /*129a0*/  FADD.FTZ R28, R27, R28 ;  /* 0x0000001c1b1c7221 */ /* 0x000fe20000010000 */
[----:B-1----:R-:W-:Y:S01]  /*129b0*/  PRMT R36, R18, 0x7632, R36 ;  /* 0x0000763212247816 */ /* 0x002fe20000000024 */
        /* <DEDUP_REMOVED lines=54> */
.L_x_8473:
[----:B------:R-:W-:Y:S05]  /*12d20*/  BSYNC B0 ;  /* 0x0000000000007941 */ /* 0x000fea0003800000 */
.L_x_8472:
        /* <DEDUP_REMOVED lines=56> */
.L_x_8336:
        /* <DEDUP_REMOVED lines=38> */
.L_x_8476:
[----:B------:R-:W-:Y:S05]  /*13310*/  BSYNC B0 ;  /* 0x0000000000007941 */ /* 0x000fea0003800000 */
.L_x_8475:
        /* <DEDUP_REMOVED lines=41> */
.L_x_8478:
[----:B------:R-:W3:Y:S02]  /*135b0*/  S2R R11, SR_TID.X ;  /* 0x00000000000b7919 */ /* 0x000ee40000002100 */
.L_x_8479:
[----:B------:R-:W-:Y:S05]  /*135c0*/  BSYNC B0 ;  /* 0x0000000000007941 */ /* 0x000fea0003800000 */
.L_x_8477:
        /* <DEDUP_REMOVED lines=23> */
.L_x_8481:
        /* <DEDUP_REMOVED lines=32> */
.L_x_8480:
[----:B------:R-:W-:Y:S05]  /*13940*/  EXIT ;  /* 0x000000000000794d */ /* 0x000fea0003800000 */
.L_x_8378:
[----:B------:R-:W-:Y:S01]  /*13950*/  HFMA2.MMA R69, -RZ, RZ, 0, 5.9604644775390625e-08 ;  /* 0x00000001ff457435 */ /* 0x000fe200000001ff */
[----:B------:R-:W-:Y:S02]  /*13960*/  MOV R246, R243 ;  /* 0x000000f300f67202 */ /* 0x000fe40000000f00 */
[----:B------:R-:W-:Y:S02]  /*13970*/  MOV R68, RZ ;  /* 0x000000ff00447202 */ /* 0x000fe40000000f00 */
[----:B------:R-:W-:-:S07]  /*13980*/  MOV R71, 0xffffffff ;  /* 0xffffffff00477802 */ /* 0x000fce0000000f00 */
[----:B------:R-:W-:Y:S05]  /*13990*/  WARPSYNC.COLLECTIVE R71, `(.L_x_8482) ;  /* 0x0000000047087348 */ /* 0x000fea0003c00000 */
[----:B------:R0:W1:Y:S02]  /*139a0*/  SHFL.UP P1, R70, R246, R69, R68 ;  /* 0x04000045f6467389 */ /* 0x0000640000020044 */
[----:B01----:R-:W-:Y:S01]  /*139b0*/  ENDCOLLECTIVE ;  /* 0x000000000000791b */ /* 0x003fe20003800000 */
.L_x_8482:
[----:B------:R-:W-:Y:S02]  /*139c0*/  MOV R246, R239 ;  /* 0x000000ef00f67202 */ /* 0x000fe40000000f00 */
[----:B------:R-:W-:-:S07]  /*139d0*/  MOV R244, R70 ;  /* 0x0000004600f47202 */ /* 0x000fce0000000f00 */
[----:B------:R-:W-:Y:S05]  /*139e0*/  WARPSYNC.COLLECTIVE R71, `(.L_x_8483) ;  /* 0x0000000047087348 */ /* 0x000fea0003c00000 */
[----:B------:R0:W1:Y:S02]  /*139f0*/  SHFL.UP P1, R70, R246, R69, R68 ;  /* 0x04000045f6467389 */ /* 0x0000640000020044 */
[----:B01----:R-:W-:Y:S01]  /*13a00*/  ENDCOLLECTIVE ;  /* 0x000000000000791b */ /* 0x003fe20003800000 */
.L_x_8483:
[----:B------:R-:W-:Y:S02]  /*13a10*/  MOV R246, R241 ;  /* 0x000000f100f67202 */ /* 0x000fe40000000f00 */
[----:B------:R-:W-:-:S07]  /*13a20*/  MOV R245, R70 ;  /* 0x0000004600f57202 */ /* 0x000fce0000000f00 */
[----:B------:R-:W-:Y:S05]  /*13a30*/  WARPSYNC.COLLECTIVE R71, `(.L_x_8484) ;  /* 0x0000000047087348 */ /* 0x000fea0003c00000 */
[----:B------:R0:W1:Y:S02]  /*13a40*/  SHFL.UP P1, R70, R246, R69, R68 ;  /* 0x04000045f6467389 */ /* 0x0000640000020044 */
[----:B01----:R-:W-:Y:S01]  /*13a50*/  ENDCOLLECTIVE ;  /* 0x000000000000791b */ /* 0x003fe20003800000 */
.L_x_8484:
[----:B------:R-:W-:Y:S02]  /*13a60*/  MOV R246, R242 ;  /* 0x000000f200f67202 */ /* 0x000fe40000000f00 */
[----:B------:R-:W-:-:S07]  /*13a70*/  MOV R247, R70 ;  /* 0x0000004600f77202 */ /* 0x000fce0000000f00 */
[----:B------:R-:W-:Y:S05]  /*13a80*/  WARPSYNC.COLLECTIVE R71, `(.L_x_8485) ;  /* 0x0000000047087348 */ /* 0x000fea0003c00000 */
[----:B------:R0:W1:Y:S02]  /*13a90*/  SHFL.UP P1, R70, R246, R69, R68 ;  /* 0x04000045f6467389 */ /* 0x0000640000020044 */
[----:B01----:R-:W-:Y:S01]  /*13aa0*/  ENDCOLLECTIVE ;  /* 0x000000000000791b */ /* 0x003fe20003800000 */
.L_x_8485:
        /* <DEDUP_REMOVED lines=19> */
.L_x_8486:
[----:B------:R-:W-:Y:S02]  /*13be0*/  MOV R246, R239 ;  /* 0x000000ef00f67202 */ /* 0x000fe40000000f00 */
[----:B------:R-:W-:-:S07]  /*13bf0*/  MOV R245, R70 ;  /* 0x0000004600f57202 */ /* 0x000fce0000000f00 */
[----:B------:R-:W-:Y:S05]  /*13c00*/  WARPSYNC.COLLECTIVE R71, `(.L_x_8487) ;  /* 0x0000000047087348 */ /* 0x000fea0003c00000 */
[----:B------:R0:W1:Y:S02]  /*13c10*/  SHFL.UP P1, R70, R246, R69, R68 ;  /* 0x04000045f6467389 */ /* 0x0000640000020044 */
[----:B01----:R-:W-:Y:S01]  /*13c20*/  ENDCOLLECTIVE ;  /* 0x000000000000791b */ /* 0x003fe20003800000 */
.L_x_8487:
[----:B------:R-:W-:Y:S02]  /*13c30*/  MOV R246, R241 ;  /* 0x000000f100f67202 */ /* 0x000fe40000000f00 */
[----:B------:R-:W-:-:S07]  /*13c40*/  MOV R247, R70 ;  /* 0x0000004600f77202 */ /* 0x000fce0000000f00 */
[----:B------:R-:W-:Y:S05]  /*13c50*/  WARPSYNC.COLLECTIVE R71, `(.L_x_8488) ;  /* 0x0000000047087348 */ /* 0x000fea0003c00000 */
[----:B------:R0:W1:Y:S02]  /*13c60*/  SHFL.UP P1, R70, R246, R69, R68 ;  /* 0x04000045f6467389 */ /* 0x0000640000020044 */
[----:B01----:R-:W-:Y:S01]  /*13c70*/  ENDCOLLECTIVE ;  /* 0x000000000000791b */ /* 0x003fe20003800000 */
.L_x_8488:
[----:B------:R-:W-:Y:S02]  /*13c80*/  MOV R246, R242 ;  /* 0x000000f200f67202 */ /* 0x000fe40000000f00 */
[----:B------:R-:W-:-:S07]  /*13c90*/  MOV R244, R70 ;  /* 0x0000004600f47202 */ /* 0x000fce0000000f00 */
[----:B------:R-:W-:Y:S05]  /*13ca0*/  WARPSYNC.COLLECTIVE R71, `(.L_x_8489) ;  /* 0x0000000047087348 */ /* 0x000fea0003c00000 */
[----:B------:R0:W1:Y:S02]  /*13cb0*/  SHFL.UP P1, R70, R246, R69, R68 ;  /* 0x04000045f6467389 */ /* 0x0000640000020044 */
[----:B01----:R-:W-:Y:S01]  /*13cc0*/  ENDCOLLECTIVE ;  /* 0x000000000000791b */ /* 0x003fe20003800000 */
.L_x_8489:
        /* <DEDUP_REMOVED lines=19> */
.L_x_8490:
[----:B------:R-:W-:Y:S02]  /*13e00*/  MOV R246, R239 ;  /* 0x000000ef00f67202 */ /* 0x000fe40000000f00 */
[----:B------:R-:W-:-:S07]  /*13e10*/  MOV R245, R70 ;  /* 0x0000004600f57202 */ /* 0x000fce0000000f00 */
[----:B------:R-:W-:Y:S05]  /*13e20*/  WARPSYNC.COLLECTIVE R71, `(.L_x_8491) ;  /* 0x0000000047087348 */ /* 0x000fea0003c00000 */
[----:B------:R0:W1:Y:S02]  /*13e30*/  SHFL.UP P1, R70, R246, R69, R68 ;  /* 0x04000045f6467389 */ /* 0x0000640000020044 */
[----:B01----:R-:W-:Y:S01]  /*13e40*/  ENDCOLLECTIVE ;  /* 0x000000000000791b */ /* 0x003fe20003800000 */
.L_x_8491:
[----:B------:R-:W-:Y:S02]  /*13e50*/  MOV R246, R241 ;  /* 0x000000f100f67202 */ /* 0x000fe40000000f00 */
[----:B------:R-:W-:-:S07]  /*13e60*/  MOV R247, R70 ;  /* 0x0000004600f77202 */ /* 0x000fce0000000f00 */
[----:B------:R-:W-:Y:S05]  /*13e70*/  WARPSYNC.COLLECTIVE R71, `(.L_x_8492) ;  /* 0x0000000047087348 */ /* 0x000fea0003c00000 */
[----:B------:R0:W1:Y:S02]  /*13e80*/  SHFL.UP P1, R70, R246, R69, R68 ;  /* 0x04000045f6467389 */ /* 0x0000640000020044 */
[----:B01----:R-:W-:Y:S01]  /*13e90*/  ENDCOLLECTIVE ;  /* 0x000000000000791b */ /* 0x003fe20003800000 */
.L_x_8492:
[----:B------:R-:W-:Y:S02]  /*13ea0*/  MOV R246, R242 ;  /* 0x000000f200f67202 */ /* 0x000fe40000000f00 */
[----:B------:R-:W-:-:S07]  /*13eb0*/  MOV R244, R70 ;  /* 0x0000004600f47202 */ /* 0x000fce0000000f00 */
[----:B------:R-:W-:Y:S05]  /*13ec0*/  WARPSYNC.COLLECTIVE R71, `(.L_x_8493) ;  /* 0x0000000047087348 */ /* 0x000fea0003c00000 */
[----:B------:R0:W1:Y:S02]  /*13ed0*/  SHFL.UP P1, R70, R246, R69, R68 ;  /* 0x04000045f6467389 */ /* 0x0000640000020044 */
[----:B01----:R-:W-:Y:S01]  /*13ee0*/  ENDCOLLECTIVE ;  /* 0x000000000000791b */ /* 0x003fe20003800000 */
.L_x_8493:
        /* <DEDUP_REMOVED lines=19> */
.L_x_8494:
[----:B------:R-:W-:Y:S02]  /*14020*/  MOV R246, R239 ;  /* 0x000000ef00f67202 */ /* 0x000fe40000000f00 */
[----:B------:R-:W-:-:S07]  /*14030*/  MOV R245, R70 ;  /* 0x0000004600f57202 */ /* 0x000fce0000000f00 */
[----:B------:R-:W-:Y:S05]  /*14040*/  WARPSYNC.COLLECTIVE R71, `(.L_x_8495) ;  /* 0x0000000047087348 */ /* 0x000fea0003c00000 */
[----:B------:R0:W1:Y:S02]  /*14050*/  SHFL.UP P1, R70, R246, R69, R68 ;  /* 0x04000045f6467389 */ /* 0x0000640000020044 */
[----:B01----:R-:W-:Y:S01]  /*14060*/  ENDCOLLECTIVE ;  /* 0x000000000000791b */ /* 0x003fe20003800000 */
.L_x_8495:
[----:B------:R-:W-:Y:S02]  /*14070*/  MOV R246, R241 ;  /* 0x000000f100f67202 */ /* 0x000fe40000000f00 */
[----:B------:R-:W-:-:S07]  /*14080*/  MOV R247, R70 ;  /* 0x0000004600f77202 */ /* 0x000fce0000000f00 */
[----:B------:R-:W-:Y:S05]  /*14090*/  WARPSYNC.COLLECTIVE R71, `(.L_x_8496) ;  /* 0x0000000047087348 */ /* 0x000fea0003c00000 */
[----:B------:R0:W1:Y:S02]  /*140a0*/  SHFL.UP P1, R70, R246, R69, R68 ;  /* 0x04000045f6467389 */ /* 0x0000640000020044 */
[----:B01----:R-:W-:Y:S01]  /*140b0*/  ENDCOLLECTIVE ;  /* 0x000000000000791b */ /* 0x003fe20003800000 */
.L_x_8496:
[----:B------:R-:W-:Y:S02]  /*140c0*/  MOV R246, R242 ;  /* 0x000000f200f67202 */ /* 0x000fe40000000f00 */
[----:B------:R-:W-:-:S07]  /*140d0*/  MOV R244, R70 ;  /* 0x0000004600f47202 */ /* 0x000fce0000000f00 */
[----:B------:R-:W-:Y:S05]  /*140e0*/  WARPSYNC.COLLECTIVE R71, `(.L_x_8497) ;  /* 0x0000000047087348 */ /* 0x000fea0003c00000 */
[----:B------:R0:W1:Y:S02]  /*140f0*/  SHFL.UP P1, R70, R246, R69, R68 ;  /* 0x04000045f6467389 */ /* 0x0000640000020044 */
[----:B01----:R-:W-:Y:S01]  /*14100*/  ENDCOLLECTIVE ;  /* 0x000000000000791b */ /* 0x003fe20003800000 */
.L_x_8497:
        /* <DEDUP_REMOVED lines=19> */
.L_x_8498:
[----:B------:R-:W-:Y:S02]  /*14240*/  MOV R246, R239 ;  /* 0x000000ef00f67202 */ /* 0x000fe40000000f00 */
[----:B------:R-:W-:-:S07]  /*14250*/  MOV R244, R70 ;  /* 0x0000004600f47202 */ /* 0x000fce0000000f00 */
[----:B------:R-:W-:Y:S05]  /*14260*/  WARPSYNC.COLLECTIVE R71, `(.L_x_8499) ;  /* 0x0000000047087348 */ /* 0x000fea0003c00000 */
[----:B------:R0:W1:Y:S02]  /*14270*/  SHFL.UP P1, R70, R246, R69, R68 ;  /* 0x04000045f6467389 */ /* 0x0000640000020044 */
[----:B01----:R-:W-:Y:S01]  /*14280*/  ENDCOLLECTIVE ;  /* 0x000000000000791b */ /* 0x003fe20003800000 */
.L_x_8499:
[----:B------:R-:W-:Y:S02]  /*14290*/  MOV R246, R241 ;  /* 0x000000f100f67202 */ /* 0x000fe40000000f00 */
[----:B------:R-:W-:-:S07]  /*142a0*/  MOV R245, R70 ;  /* 0x0000004600f57202 */ /* 0x000fce0000000f00 */
[----:B------:R-:W-:Y:S05]  /*142b0*/  WARPSYNC.COLLECTIVE R71, `(.L_x_8500) ;  /* 0x0000000047087348 */ /* 0x000fea0003c00000 */
[----:B------:R0:W1:Y:S02]  /*142c0*/  SHFL.UP P1, R70, R246, R69, R68 ;  /* 0x04000045f6467389 */ /* 0x0000640000020044 */
[----:B01----:R-:W-:Y:S01]  /*142d0*/  ENDCOLLECTIVE ;  /* 0x000000000000791b */ /* 0x003fe20003800000 */
.L_x_8500:
[----:B------:R-:W-:Y:S02]  /*142e0*/  MOV R246, R242 ;  /* 0x000000f200f67202 */ /* 0x000fe40000000f00 */
[----:B------:R-:W-:-:S07]  /*142f0*/  MOV R247, R70 ;  /* 0x0000004600f77202 */ /* 0x000fce0000000f00 */
[----:B------:R-:W-:Y:S05]  /*14300*/  WARPSYNC.COLLECTIVE R71, `(.L_x_8501) ;  /* 0x0000000047087348 */ /* 0x000fea0003c00000 */
[----:B------:R0:W1:Y:S02]  /*14310*/  SHFL.UP P1, R70, R246, R69, R68 ;  /* 0x04000045f6467389 */ /* 0x0000640000020044 */
[----:B01----:R-:W-:Y:S01]  /*14320*/  ENDCOLLECTIVE ;  /* 0x000000000000791b */ /* 0x003fe20003800000 */
.L_x_8501:
[----:B------:R-:W-:Y:S01]  /*14330*/  MOV R69, R70 ;  /* 0x0000004600457202 */ /* 0x000fe20000000f00 */
[----:B------:R-:W-:Y:S06]  /*14340*/  BRA `(.L_x_8502) ;  /* 0xffffff6c00247947 */ /* 0x000fec000383ffff */
.L_x_8379:
        /* <DEDUP_REMOVED lines=8> */
.L_x_8504:
[----:B------:R-:W-:Y:S05]  /*143d0*/  BSYNC B0 ;  /* 0x0000000000007941 */ /* 0x000fea0003800000 */
.L_x_8503:
[----:B------:R-:W-:Y:S05]  /*143e0*/  BRA `(.L_x_8505) ;  /* 0xffffff6c00347947 */ /* 0x000fea000383ffff */
.L_x_8380:
        /* <DEDUP_REMOVED lines=8> */
.L_x_8507:
[----:B------:R-:W-:Y:S05]  /*14470*/  BSYNC B0 ;  /* 0x0000000000007941 */ /* 0x000fea0003800000 */
.L_x_8506:
[----:B------:R-:W-:Y:S05]  /*14480*/  BRA `(.L_x_8508) ;  /* 0xffffff6c00147947 */ /* 0x000fea000383ffff */
.L_x_8381:
        /* <DEDUP_REMOVED lines=8> */
.L_x_8510:
[----:B------:R-:W-:Y:S05]  /*14510*/  BSYNC B0 ;  /* 0x0000000000007941 */ /* 0x000fea0003800000 */
.L_x_8509:
[----:B------:R-:W-:Y:S05]  /*14520*/  BRA `(.L_x_8511) ;  /* 0xffffff6800f47947 */ /* 0x000fea000383ffff */
.L_x_8382:
        /* <DEDUP_REMOVED lines=8> */
.L_x_8513:
[----:B------:R-:W-:Y:S05]  /*145b0*/  BSYNC B0 ;  /* 0x0000000000007941 */ /* 0x000fea0003800000 */
.L_x_8512:
[----:B------:R-:W-:Y:S05]  /*145c0*/  BRA `(.L_x_8514) ;  /* 0xffffff6800d47947 */ /* 0x000fea000383ffff */
.L_x_8383:
        /* <DEDUP_REMOVED lines=8> */
.L_x_8516:
[----:B------:R-:W-:Y:S05]  /*14650*/  BSYNC B0 ;  /* 0x0000000000007941 */ /* 0x000fea0003800000 */
.L_x_8515:
        /* <DEDUP_REMOVED lines=8> */
.L_x_8517:
[----:B------:R-:W-:Y:S02]  /*146e0*/  MOV R246, R241 ;  /* 0x000000f100f67202 */ /* 0x000fe40000000f00 */
[----:B------:R-:W-:-:S07]  /*146f0*/  MOV R244, R70 ;  /* 0x0000004600f47202 */ /* 0x000fce0000000f00 */
[----:B------:R-:W-:Y:S05]  /*14700*/  WARPSYNC.COLLECTIVE R71, `(.L_x_8518) ;  /* 0x0000000047087348 */ /* 0x000fea0003c00000 */
[----:B------:R0:W1:Y:S02]  /*14710*/  SHFL.UP P1, R70, R246, R69, R68 ;  /* 0x04000045f6467389 */ /* 0x0000640000020044 */
[----:B01----:R-:W-:Y:S01]  /*14720*/  ENDCOLLECTIVE ;  /* 0x000000000000791b */ /* 0x003fe20003800000 */
.L_x_8518:
[----:B------:R-:W-:Y:S02]  /*14730*/  MOV R246, R242 ;  /* 0x000000f200f67202 */ /* 0x000fe40000000f00 */
[----:B------:R-:W-:-:S07]  /*14740*/  MOV R241, R70 ;  /* 0x0000004600f17202 */ /* 0x000fce0000000f00 */
[----:B------:R-:W-:Y:S05]  /*14750*/  WARPSYNC.COLLECTIVE R71, `(.L_x_8519) ;  /* 0x0000000047087348 */ /* 0x000fea0003c00000 */
[----:B------:R0:W1:Y:S02]  /*14760*/  SHFL.UP P1, R70, R246, R69, R68 ;  /* 0x04000045f6467389 */ /* 0x0000640000020044 */
[----:B01----:R-:W-:Y:S01]  /*14770*/  ENDCOLLECTIVE ;  /* 0x000000000000791b */ /* 0x003fe20003800000 */
.L_x_8519:
[----:B------:R-:W-:Y:S01]  /*14780*/  HFMA2.MMA R69, -RZ, RZ, 0, 0 ;  /* 0x00000000ff457435 */ /* 0x000fe200000001ff */
[----:B------:R-:W-:Y:S02]  /*14790*/  MOV R68, 0x1f ;  /* 0x0000001f00447802 */ /* 0x000fe40000000f00 */
[----:B------:R-:W-:Y:S02]  /*147a0*/  MOV R242, R70 ;  /* 0x0000004600f27202 */ /* 0x000fe40000000f00 */
[----:B------:R-:W-:-:S07]  /*147b0*/  MOV R70, R60 ;  /* 0x0000003c00467202 */ /* 0x000fce0000000f00 */
[----:B------:R-:W-:Y:S05]  /*147c0*/  WARPSYNC.COLLECTIVE R71, `(.L_x_8520) ;  /* 0x0000000047087348 */ /* 0x000fea0003c00000 */
[----:B------:R0:W1:Y:S02]  /*147d0*/  SHFL.IDX P1, R239, R70, R69, R68 ;  /* 0x0000004546ef7389 */ /* 0x0000640000020044 */
[----:B01----:R-:W-:Y:S01]  /*147e0*/  ENDCOLLECTIVE ;  /* 0x000000000000791b */ /* 0x003fe20003800000 */
.L_x_8520:
[----:B------:R-:W-:Y:S02]  /*147f0*/  MOV R70, R61 ;  /* 0x0000003d00467202 */ /* 0x000fe40000000f00 */
[----:B------:R-:W-:-:S07]  /*14800*/  MOV R60, R239 ;  /* 0x000000ef003c7202 */ /* 0x000fce0000000f00 */
[----:B------:R-:W-:Y:S05]  /*14810*/  WARPSYNC.COLLECTIVE R71, `(.L_x_8521) ;  /* 0x0000000047087348 */ /* 0x000fea0003c00000 */
[----:B------:R0:W1:Y:S02]  /*14820*/  SHFL.IDX P1, R239, R70, R69, R68 ;  /* 0x0000004546ef7389 */ /* 0x0000640000020044 */
[----:B01----:R-:W-:Y:S01]  /*14830*/  ENDCOLLECTIVE ;  /* 0x000000000000791b */ /* 0x003fe20003800000 */
.L_x_8521:
[----:B------:R-:W-:Y:S02]  /*14840*/  MOV R70, R62 ;  /* 0x0000003e00467202 */ /* 0x000fe40000000f00 */
[----:B------:R-:W-:-:S07]  /*14850*/  MOV R61, R239 ;  /* 0x000000ef003d7202 */ /* 0x000fce0000000f00 */
[----:B------:R-:W-:Y:S05]  /*14860*/  WARPSYNC.COLLECTIVE R71, `(.L_x_8522) ;  /* 0x0000000047087348 */ /* 0x000fea0003c00000 */
[----:B------:R0:W1:Y:S02]  /*14870*/  SHFL.IDX P1, R239, R70, R69, R68 ;  /* 0x0000004546ef7389 */ /* 0x0000640000020044 */
[----:B01----:R-:W-:Y:S01]  /*14880*/  ENDCOLLECTIVE ;  /* 0x000000000000791b */ /* 0x003fe20003800000 */
.L_x_8522:
[----:B------:R-:W-:Y:S02]  /*14890*/  MOV R70, R63 ;  /* 0x0000003f00467202 */ /* 0x000fe40000000f00 */
[----:B------:R-:W-:-:S07]  /*148a0*/  MOV R62, R239 ;  /* 0x000000ef003e7202 */ /* 0x000fce0000000f00 */
[----:B------:R-:W-:Y:S05]  /*148b0*/  WARPSYNC.COLLECTIVE R71, `(.L_x_8523) ;  /* 0x0000000047087348 */ /* 0x000fea0003c00000 */
[----:B------:R0:W1:Y:S02]  /*148c0*/  SHFL.IDX P1, R239, R70, R69, R68 ;  /* 0x0000004546ef7389 */ /* 0x0000640000020044 */
[----:B01----:R-:W-:Y:S01]  /*148d0*/  ENDCOLLECTIVE ;  /* 0x000000000000791b */ /* 0x003fe20003800000 */
.L_x_8523:
[----:B------:R-:W-:Y:S01]  /*148e0*/  MOV R63, R239 ;  /* 0x000000ef003f7202 */ /* 0x000fe20000000f00 */
[----:B------:R-:W-:Y:S06]  /*148f0*/  BRA `(.L_x_8524) ;  /* 0xffffff6800307947 */ /* 0x000fec000383ffff */
.L_x_8385:
        /* <DEDUP_REMOVED lines=8> */
.L_x_8525:
[----:B------:R-:W-:Y:S02]  /*14980*/  MOV R244, R241 ;  /* 0x000000f100f47202 */ /* 0x000fe40000000f00 */
[----:B------:R-:W-:-:S07]  /*14990*/  MOV R68, R239 ;  /* 0x000000ef00447202 */ /* 0x000fce0000000f00 */
[----:B------:R-:W-:Y:S05]  /*149a0*/  WARPSYNC.COLLECTIVE R71, `(.L_x_8526) ;  /* 0x0000000047087348 */ /* 0x000fea0003c00000 */
[----:B------:R0:W1:Y:S02]  /*149b0*/  SHFL.DOWN P1, R239, R244, R245, R252 ;  /* 0x080000f5f4ef7389 */ /* 0x00006400000200fc */
[----:B01----:R-:W-:Y:S01]  /*149c0*/  ENDCOLLECTIVE ;  /* 0x000000000000791b */ /* 0x003fe20003800000 */
.L_x_8526:
[----:B------:R-:W-:Y:S02]  /*149d0*/  MOV R244, R70 ;  /* 0x0000004600f47202 */ /* 0x000fe40000000f00 */
[----:B------:R-:W-:-:S07]  /*149e0*/  MOV R69, R239 ;  /* 0x000000ef00457202 */ /* 0x000fce0000000f00 */
[----:B------:R-:W-:Y:S05]  /*149f0*/  WARPSYNC.COLLECTIVE R71, `(.L_x_8527) ;  /* 0x0000000047087348 */ /* 0x000fea0003c00000 */
[----:B------:R0:W1:Y:S02]  /*14a00*/  SHFL.DOWN P1, R239, R244, R245, R252 ;  /* 0x080000f5f4ef7389 */ /* 0x00006400000200fc */
[----:B01----:R-:W-:Y:S01]  /*14a10*/  ENDCOLLECTIVE ;  /* 0x000000000000791b */ /* 0x003fe20003800000 */
.L_x_8527:
[----:B------:R-:W-:Y:S02]  /*14a20*/  MOV R244, R243 ;  /* 0x000000f300f47202 */ /* 0x000fe40000000f00 */
[----:B------:R-:W-:-:S07]  /*14a30*/  MOV R246, R239 ;  /* 0x000000ef00f67202 */ /* 0x000fce0000000f00 */
[----:B------:R-:W-:Y:S05]  /*14a40*/  WARPSYNC.COLLECTIVE R71, `(.L_x_8528) ;  /* 0x0000000047087348 */ /* 0x000fea0003c00000 */
[----:B------:R0:W1:Y:S02]  /*14a50*/  SHFL.DOWN P1, R239, R244, R245, R252 ;  /* 0x080000f5f4ef7389 */ /* 0x00006400000200fc */
[----:B01----:R-:W-:Y:S01]  /*14a60*/  ENDCOLLECTIVE ;  /* 0x000000000000791b */ /* 0x003fe20003800000 */
.L_x_8528:
[----:B------:R-:W-:Y:S01]  /*14a70*/  MOV R71, R239 ;  /* 0x000000ef00477202 */ /* 0x000fe20000000f00 */
[----:B------:R-:W-:Y:S06]  /*14a80*/  BRA `(.L_x_8529) ;  /* 0xffffff78008c7947 */ /* 0x000fec000383ffff */
.L_x_8388:
        /* <DEDUP_REMOVED lines=8> */
.L_x_8531:
[----:B------:R-:W-:Y:S05]  /*14b10*/  BSYNC B0 ;  /* 0x0000000000007941 */ /* 0x000fea0003800000 */
.L_x_8530:
        /* <DEDUP_REMOVED lines=8> */
.L_x_8532:
[----:B------:R-:W-:Y:S02]  /*14ba0*/  MOV R244, R242 ;  /* 0x000000f200f47202 */ /* 0x000fe40000000f00 */
[----:B------:R-:W-:-:S07]  /*14bb0*/  MOV R69, R239 ;  /* 0x000000ef00457202 */ /* 0x000fce0000000f00 */
[----:B------:R-:W-:Y:S05]  /*14bc0*/  WARPSYNC.COLLECTIVE R71, `(.L_x_8533) ;  /* 0x0000000047087348 */ /* 0x000fea0003c00000 */
[----:B------:R0:W1:Y:S02]  /*14bd0*/  SHFL.DOWN P1, R239, R244, R245, R252 ;  /* 0x080000f5f4ef7389 */ /* 0x00006400000200fc */
[----:B01----:R-:W-:Y:S01]  /*14be0*/  ENDCOLLECTIVE ;  /* 0x000000000000791b */ /* 0x003fe20003800000 */
.L_x_8533:
[----:B------:R-:W-:Y:S02]  /*14bf0*/  MOV R244, R243 ;  /* 0x000000f300f47202 */ /* 0x000fe40000000f00 */
[----:B------:R-:W-:-:S07]  /*14c00*/  MOV R70, R239 ;  /* 0x000000ef00467202 */ /* 0x000fce0000000f00 */
[----:B------:R-:W-:Y:S05]  /*14c10*/  WARPSYNC.COLLECTIVE R71, `(.L_x_8534) ;  /* 0x0000000047087348 */ /* 0x000fea0003c00000 */
[----:B------:R0:W1:Y:S02]  /*14c20*/  SHFL.DOWN P1, R239, R244, R245, R252 ;  /* 0x080000f5f4ef7389 */ /* 0x00006400000200fc */
[----:B01----:R-:W-:Y:S01]  /*14c30*/  ENDCOLLECTIVE ;  /* 0x000000000000791b */ /* 0x003fe20003800000 */
.L_x_8534:
[----:B------:R-:W-:Y:S01]  /*14c40*/  MOV R71, R239 ;  /* 0x000000ef00477202 */ /* 0x000fe20000000f00 */
[----:B------:R-:W-:Y:S06]  /*14c50*/  BRA `(.L_x_8535) ;  /* 0xffffff78006c7947 */ /* 0x000fec000383ffff */
.L_x_8391:
        /* <DEDUP_REMOVED lines=8> */
.L_x_8537:
[----:B------:R-:W-:Y:S05]  /*14ce0*/  BSYNC B0 ;  /* 0x0000000000007941 */ /* 0x000fea0003800000 */
.L_x_8536:
        /* <DEDUP_REMOVED lines=8> */
.L_x_8538:
[----:B------:R-:W-:Y:S02]  /*14d70*/  MOV R244, R242 ;  /* 0x000000f200f47202 */ /* 0x000fe40000000f00 */
[----:B------:R-:W-:-:S07]  /*14d80*/  MOV R69, R239 ;  /* 0x000000ef00457202 */ /* 0x000fce0000000f00 */
[----:B------:R-:W-:Y:S05]  /*14d90*/  WARPSYNC.COLLECTIVE R71, `(.L_x_8539) ;  /* 0x0000000047087348 */ /* 0x000fea0003c00000 */
[----:B------:R0:W1:Y:S02]  /*14da0*/  SHFL.DOWN P1, R239, R244, R245, R252 ;  /* 0x080000f5f4ef7389 */ /* 0x00006400000200fc */
[----:B01----:R-:W-:Y:S01]  /*14db0*/  ENDCOLLECTIVE ;  /* 0x000000000000791b */ /* 0x003fe20003800000 */
.L_x_8539:
[----:B------:R-:W-:Y:S02]  /*14dc0*/  MOV R244, R243 ;  /* 0x000000f300f47202 */ /* 0x000fe40000000f00 */
[----:B------:R-:W-:-:S07]  /*14dd0*/  MOV R70, R239 ;  /* 0x000000ef00467202 */ /* 0x000fce0000000f00 */
[----:B------:R-:W-:Y:S05]  /*14de0*/  WARPSYNC.COLLECTIVE R71, `(.L_x_8540) ;  /* 0x0000000047087348 */ /* 0x000fea0003c00000 */
[----:B------:R0:W1:Y:S02]  /*14df0*/  SHFL.DOWN P1, R239, R244, R245, R252 ;  /* 0x080000f5f4ef7389 */ /* 0x00006400000200fc */
[----:B01----:R-:W-:Y:S01]  /*14e00*/  ENDCOLLECTIVE ;  /* 0x000000000000791b */ /* 0x003fe20003800000 */
.L_x_8540:
[----:B------:R-:W-:Y:S01]  /*14e10*/  MOV R71, R239 ;  /* 0x000000ef00477202 */ /* 0x000fe20000000f00 */
[----:B------:R-:W-:Y:S06]  /*14e20*/  BRA `(.L_x_8541) ;  /* 0xffffff78004c7947 */ /* 0x000fec000383ffff */
.L_x_8394:
        /* <DEDUP_REMOVED lines=8> */
.L_x_8543:
[----:B------:R-:W-:Y:S05]  /*14eb0*/  BSYNC B0 ;  /* 0x0000000000007941 */ /* 0x000fea0003800000 */
.L_x_8542:
        /* <DEDUP_REMOVED lines=8> */
.L_x_8544:
[----:B------:R-:W-:Y:S02]  /*14f40*/  MOV R244, R242 ;  /* 0x000000f200f47202 */ /* 0x000fe40000000f00 */
[----:B------:R-:W-:-:S07]  /*14f50*/  MOV R69, R239 ;  /* 0x000000ef00457202 */ /* 0x000fce0000000f00 */
[----:B------:R-:W-:Y:S05]  /*14f60*/  WARPSYNC.COLLECTIVE R71, `(.L_x_8545) ;  /* 0x0000000047087348 */ /* 0x000fea0003c00000 */
[----:B------:R0:W1:Y:S02]  /*14f70*/  SHFL.DOWN P1, R239, R244, R245, R252 ;  /* 0x080000f5f4ef7389 */ /* 0x00006400000200fc */
[----:B01----:R-:W-:Y:S01]  /*14f80*/  ENDCOLLECTIVE ;  /* 0x000000000000791b */ /* 0x003fe20003800000 */
.L_x_8545:
[----:B------:R-:W-:Y:S02]  /*14f90*/  MOV R244, R243 ;  /* 0x000000f300f47202 */ /* 0x000fe40000000f00 */
[----:B------:R-:W-:-:S07]  /*14fa0*/  MOV R70, R239 ;  /* 0x000000ef00467202 */ /* 0x000fce0000000f00 */
[----:B------:R-:W-:Y:S05]  /*14fb0*/  WARPSYNC.COLLECTIVE R71, `(.L_x_8546) ;  /* 0x0000000047087348 */ /* 0x000fea0003c00000 */
[----:B------:R0:W1:Y:S02]  /*14fc0*/  SHFL.DOWN P1, R239, R244, R245, R252 ;  /* 0x080000f5f4ef7389 */ /* 0x00006400000200fc */
[----:B01----:R-:W-:Y:S01]  /*14fd0*/  ENDCOLLECTIVE ;  /* 0x000000000000791b */ /* 0x003fe20003800000 */
.L_x_8546:
[----:B------:R-:W-:Y:S01]  /*14fe0*/  MOV R71, R239 ;  /* 0x000000ef00477202 */ /* 0x000fe20000000f00 */
[----:B------:R-:W-:Y:S06]  /*14ff0*/  BRA `(.L_x_8547) ;  /* 0xffffff78002c7947 */ /* 0x000fec000383ffff */
.L_x_8397:
        /* <DEDUP_REMOVED lines=8> */
.L_x_8549:
[----:B------:R-:W-:Y:S05]  /*15080*/  BSYNC B0 ;  /* 0x0000000000007941 */ /* 0x000fea0003800000 */
.L_x_8548:
        /* <DEDUP_REMOVED lines=8> */
.L_x_8550:
[----:B------:R-:W-:Y:S02]  /*15110*/  MOV R244, R242 ;  /* 0x000000f200f47202 */ /* 0x000fe40000000f00 */
[----:B------:R-:W-:-:S07]  /*15120*/  MOV R69, R239 ;  /* 0x000000ef00457202 */ /* 0x000fce0000000f00 */
[----:B------:R-:W-:Y:S05]  /*15130*/  WARPSYNC.COLLECTIVE R71, `(.L_x_8551) ;  /* 0x0000000047087348 */ /* 0x000fea0003c00000 */
[----:B------:R0:W1:Y:S02]  /*15140*/  SHFL.DOWN P1, R239, R244, R245, R252 ;  /* 0x080000f5f4ef7389 */ /* 0x00006400000200fc */
[----:B01----:R-:W-:Y:S01]  /*15150*/  ENDCOLLECTIVE ;  /* 0x000000000000791b */ /* 0x003fe20003800000 */
.L_x_8551:
[----:B------:R-:W-:Y:S02]  /*15160*/  MOV R244, R243 ;  /* 0x000000f300f47202 */ /* 0x000fe40000000f00 */
[----:B------:R-:W-:-:S07]  /*15170*/  MOV R70, R239 ;  /* 0x000000ef00467202 */ /* 0x000fce0000000f00 */
[----:B------:R-:W-:Y:S05]  /*15180*/  WARPSYNC.COLLECTIVE R71, `(.L_x_8552) ;  /* 0x0000000047087348 */ /* 0x000fea0003c00000 */
[----:B------:R0:W1:Y:S02]  /*15190*/  SHFL.DOWN P1, R239, R244, R245, R252 ;  /* 0x080000f5f4ef7389 */ /* 0x00006400000200fc */
[----:B01----:R-:W-:Y:S01]  /*151a0*/  ENDCOLLECTIVE ;  /* 0x000000000000791b */ /* 0x003fe20003800000 */
.L_x_8552:
[----:B------:R-:W-:Y:S01]  /*151b0*/  MOV R71, R239 ;  /* 0x000000ef00477202 */ /* 0x000fe20000000f00 */
[----:B------:R-:W-:Y:S06]  /*151c0*/  BRA `(.L_x_8553) ;  /* 0xffffff78000c7947 */ /* 0x000fec000383ffff */
.L_x_8400:
        /* <DEDUP_REMOVED lines=8> */
.L_x_8555:
[----:B------:R-:W-:Y:S05]  /*15250*/  BSYNC B0 ;  /* 0x0000000000007941 */ /* 0x000fea0003800000 */
.L_x_8554:
        /* <DEDUP_REMOVED lines=10> */
.L_x_8556:
[----:B------:R-:W-:Y:S02]  /*15300*/  MOV R252, 0x1f ;  /* 0x0000001f00fc7802 */ /* 0x000fe40000000f00 */
[----:B------:R-:W-:Y:S02]  /*15310*/  MOV R70, R242 ;  /* 0x000000f200467202 */ /* 0x000fe40000000f00 */
[----:B------:R-:W-:-:S07]  /*15320*/  MOV R247, R239 ;  /* 0x000000ef00f77202 */ /* 0x000fce0000000f00 */
[----:B------:R-:W-:Y:S05]  /*15330*/  WARPSYNC.COLLECTIVE R71, `(.L_x_8557) ;  /* 0x0000000047087348 */ /* 0x000fea0003c00000 */
[----:B------:R0:W1:Y:S02]  /*15340*/  SHFL.IDX P1, R239, R70, R69, R68 ;  /* 0x0000004546ef7389 */ /* 0x0000640000020044 */
[----:B01----:R-:W-:Y:S01]  /*15350*/  ENDCOLLECTIVE ;  /* 0x000000000000791b */ /* 0x003fe20003800000 */
.L_x_8557:
        /* <DEDUP_REMOVED lines=9> */
.L_x_8558:
[----:B------:R-:W-:Y:S02]  /*153f0*/  MOV R70, R64 ;  /* 0x0000004000467202 */ /* 0x000fe40000000f00 */
[----:B------:R-:W-:-:S07]  /*15400*/  MOV R251, R239 ;  /* 0x000000ef00fb7202 */ /* 0x000fce0000000f00 */
[----:B------:R-:W-:Y:S05]  /*15410*/  WARPSYNC.COLLECTIVE R71, `(.L_x_8559) ;  /* 0x0000000047087348 */ /* 0x000fea0003c00000 */
[----:B------:R0:W1:Y:S02]  /*15420*/  SHFL.DOWN P1, R239, R244, R245, R252 ;  /* 0x080000f5f4ef7389 */ /* 0x00006400000200fc */
[----:B01----:R-:W-:Y:S01]  /*15430*/  ENDCOLLECTIVE ;  /* 0x000000000000791b */ /* 0x003fe20003800000 */
.L_x_8559:
[----:B------:R-:W-:Y:S02]  /*15440*/  MOV R244, R241 ;  /* 0x000000f100f47202 */ /* 0x000fe40000000f00 */
[----:B------:R-:W-:-:S07]  /*15450*/  MOV R240, R239 ;  /* 0x000000ef00f07202 */ /* 0x000fce0000000f00 */
[----:B------:R-:W-:Y:S05]  /*15460*/  WARPSYNC.COLLECTIVE R71, `(.L_x_8560) ;  /* 0x0000000047087348 */ /* 0x000fea0003c00000 */
[----:B------:R0:W1:Y:S02]  /*15470*/  SHFL.DOWN P1, R239, R244, R245, R252 ;  /* 0x080000f5f4ef7389 */ /* 0x00006400000200fc */
[----:B01----:R-:W-:Y:S01]  /*15480*/  ENDCOLLECTIVE ;  /* 0x000000000000791b */ /* 0x003fe20003800000 */
.L_x_8560:
[----:B------:R-:W-:Y:S02]  /*15490*/  MOV R244, R242 ;  /* 0x000000f200f47202 */ /* 0x000fe40000000f00 */
[----:B------:R-:W-:-:S07]  /*154a0*/  MOV R241, R239 ;  /* 0x000000ef00f17202 */ /* 0x000fce0000000f00 */
[----:B------:R-:W-:Y:S05]  /*154b0*/  WARPSYNC.COLLECTIVE R71, `(.L_x_8561) ;  /* 0x0000000047087348 */ /* 0x000fea0003c00000 */
[----:B------:R0:W1:Y:S02]  /*154c0*/  SHFL.DOWN P1, R239, R244, R245, R252 ;  /* 0x080000f5f4ef7389 */ /* 0x00006400000200fc */
[----:B01----:R-:W-:Y:S01]  /*154d0*/  ENDCOLLECTIVE ;  /* 0x000000000000791b */ /* 0x003fe20003800000 */
.L_x_8561:
[----:B------:R-:W-:Y:S02]  /*154e0*/  MOV R244, R243 ;  /* 0x000000f300f47202 */ /* 0x000fe40000000f00 */
[----:B------:R-:W-:-:S07]  /*154f0*/  MOV R242, R239 ;  /* 0x000000ef00f27202 */ /* 0x000fce0000000f00 */
[----:B------:R-:W-:Y:S05]  /*15500*/  WARPSYNC.COLLECTIVE R71, `(.L_x_8562) ;  /* 0x0000000047087348 */ /* 0x000fea0003c00000 */
[----:B------:R0:W1:Y:S02]  /*15510*/  SHFL.DOWN P1, R239, R244, R245, R252 ;  /* 0x080000f5f4ef7389 */ /* 0x00006400000200fc */
[----:B01----:R-:W-:Y:S01]  /*15520*/  ENDCOLLECTIVE ;  /* 0x000000000000791b */ /* 0x003fe20003800000 */
.L_x_8562:
[----:B------:R-:W-:-:S07]  /*15530*/  MOV R243, R239 ;  /* 0x000000ef00f37202 */ /* 0x000fce0000000f00 */
[----:B------:R-:W-:Y:S05]  /*15540*/  WARPSYNC.COLLECTIVE R71, `(.L_x_8563) ;  /* 0x0000000047087348 */ /* 0x000fea0003c00000 */
[----:B------:R0:W1:Y:S02]  /*15550*/  SHFL.IDX P1, R239, R70, R69, R68 ;  /* 0x0000004546ef7389 */ /* 0x0000640000020044 */
[----:B01----:R-:W-:Y:S01]  /*15560*/  ENDCOLLECTIVE ;  /* 0x000000000000791b */ /* 0x003fe20003800000 */
.L_x_8563:
[----:B------:R-:W-:Y:S02]  /*15570*/  MOV R70, R65 ;  /* 0x0000004100467202 */ /* 0x000fe40000000f00 */
[----:B------:R-:W-:-:S07]  /*15580*/  MOV R252, R239 ;  /* 0x000000ef00fc7202 */ /* 0x000fce0000000f00 */
[----:B------:R-:W-:Y:S05]  /*15590*/  WARPSYNC.COLLECTIVE R71, `(.L_x_8564) ;  /* 0x0000000047087348 */ /* 0x000fea0003c00000 */
[----:B------:R0:W1:Y:S02]  /*155a0*/  SHFL.IDX P1, R239, R70, R69, R68 ;  /* 0x0000004546ef7389 */ /* 0x0000640000020044 */
[----:B01----:R-:W-:Y:S01]  /*155b0*/  ENDCOLLECTIVE ;  /* 0x000000000000791b */ /* 0x003fe20003800000 */
.L_x_8564:
[----:B------:R-:W-:Y:S01]  /*155c0*/  MOV R70, R66 ;  /* 0x0000004200467202 */ /* 0x000fe20000000f00 */
[-C--:B------:R-:W-:Y:S01]  /*155d0*/  FMUL.FTZ R66, R65, R247.reuse ;  /* 0x000000f741427220 */ /* 0x080fe20000410000 */
[----:B------:R-:W-:Y:S01]  /*155e0*/  FMUL.FTZ R247, R64, R247 ;  /* 0x000000f740f77220 */ /* 0x000fe20000410000 */
[----:B------:R-:W-:-:S07]  /*155f0*/  MOV R245, R239 ;  /* 0x000000ef00f57202 */ /* 0x000fce0000000f00 */
[----:B------:R-:W-:Y:S05]  /*15600*/  WARPSYNC.COLLECTIVE R71, `(.L_x_8565) ;  /* 0x0000000047087348 */ /* 0x000fea0003c00000 */
[----:B------:R0:W1:Y:S02]  /*15610*/  SHFL.IDX P1, R239, R70, R69, R68 ;  /* 0x0000004546ef7389 */ /* 0x0000640000020044 */
[----:B01----:R-:W-:Y:S01]  /*15620*/  ENDCOLLECTIVE ;  /* 0x000000000000791b */ /* 0x003fe20003800000 */
.L_x_8565:
[----:B------:R-:W-:Y:S02]  /*15630*/  MOV R70, R67 ;  /* 0x0000004300467202 */ /* 0x000fe40000000f00 */
[----:B------:R-:W-:-:S07]  /*15640*/  MOV R244, R239 ;  /* 0x000000ef00f47202 */ /* 0x000fce0000000f00 */
[----:B------:R-:W-:Y:S05]  /*15650*/  WARPSYNC.COLLECTIVE R71, `(.L_x_8566) ;  /* 0x0000000047087348 */ /* 0x000fea0003c00000 */
[----:B------:R0:W1:Y:S02]  /*15660*/  SHFL.IDX P1, R239, R70, R69, R68 ;  /* 0x0000004546ef7389 */ /* 0x0000640000020044 */
[----:B01----:R-:W-:Y:S01]  /*15670*/  ENDCOLLECTIVE ;  /* 0x000000000000791b */ /* 0x003fe20003800000 */
.L_x_8566:
[----:B------:R-:W-:Y:S01]  /*15680*/  MOV R71, R239 ;  /* 0x000000ef00477202 */ /* 0x000fe20000000f00 */
[----:B------:R-:W-:Y:S06]  /*15690*/  BRA `(.L_x_8567) ;  /* 0xffffff7400647947 */ /* 0x000fec000383ffff */
.L_x_8568:
        /* <DEDUP_REMOVED lines=14> */
.L_x_18943:


//--------------------- .text._Z25selective_scan_bwd_kernelI32Selective_Scan_bwd_kernel_traitsILi64ELi16ELb0ELb1ELb1ELb0ELb0EN3c108BFloat16ENS1_7complexIfEEEEv12SSMParamsBwd --------------------------
	.section	.text._Z25selective_scan_bwd_kernelI32Selective_Scan_bwd_kernel_traitsILi64ELi16ELb0ELb1ELb1ELb0ELb0EN3c108BFloat16ENS1_7complexIfEEEEv12SSMParamsBwd,"ax",@progbits
	.align	128
        .global         _Z25selective_scan_bwd_kernelI32Selective_Scan_bwd_kernel_traitsILi64ELi16ELb0ELb1ELb1ELb0ELb0EN3c108BFloat16ENS1_7complexIfEEEEv12SSMParamsBwd
        .type           _Z25selective_scan_bwd_kernelI32Selective_Scan_bwd_kernel_traitsILi64ELi16ELb0ELb1ELb1ELb0ELb0EN3c108BFloat16ENS1_7complexIfEEEEv12SSMParamsBwd,@function
        .size           _Z25selective_scan_bwd_kernelI32Selective_Scan_bwd_kernel_traitsILi64ELi16ELb0ELb1ELb1ELb0ELb0EN3c108BFloat16ENS1_7complexIfEEEEv12SSMParamsBwd,(.L_x_18944 - _Z25selective_scan_bwd_kernelI32Selective_Scan_bwd_kernel_traitsILi64ELi16ELb0ELb1ELb1ELb0ELb0EN3c108BFloat16ENS1_7complexIfEEEEv12SSMParamsBwd)
        .other          _Z25selective_scan_bwd_kernelI32Selective_Scan_bwd_kernel_traitsILi64ELi16ELb0ELb1ELb1ELb0ELb0EN3c108BFloat16ENS1_7complexIfEEEEv12SSMParamsBwd,@"STO_CUDA_ENTRY STV_DEFAULT"
_Z25selective_scan_bwd_kernelI32Selective_Scan_bwd_kernel_traitsILi64ELi16ELb0ELb1ELb1ELb0ELb0EN3c108BFloat16ENS1_7complexIfEEEEv12SSMParamsBwd:
.text._Z25selective_scan_bwd_kernelI32Selective_Scan_bwd_kernel_traitsILi64ELi16ELb0ELb1ELb1ELb0ELb0EN3c108BFloat16ENS1_7complexIfEEEEv12SSMParamsBwd:
        /* <DEDUP_REMOVED lines=185> */
.L_x_8670:
        /* <DEDUP_REMOVED lines=315> */
[----:B0-----:R-:W-:-:S02]  /*1f40*/  ISETP.GE.AND P0, PT, R37, 0x1, PT ;  /* 0x000000012500780c */ /* 0x001fc40003f06270 */
[----:B------:R-:W-:Y:S02]  /*1f50*/  CS2R R128, SRZ ;  /* 0x0000000000807805 */ /* 0x000fe4000001ff00 */
[----:B------:R-:W-:Y:S02]  /*1f60*/  CS2R R124, SRZ ;  /* 0x00000000007c7805 */ /* 0x000fe4000001ff00 */
[----:B------:R-:W-:Y:S02]  /*1f70*/  CS2R R122, SRZ ;  /* 0x00000000007a7805 */ /* 0x000fe4000001ff00 */
[----:B------:R-:W-:Y:S02]  /*1f80*/  CS2R R120, SRZ ;  /* 0x0000000000787805 */ /* 0x000fe4000001ff00 */
[----:B------:R-:W-:Y:S02]  /*1f90*/  CS2R R118, SRZ ;  /* 0x0000000000767805 */ /* 0x000fe4000001ff00 */
[----:B------:R-:W-:-:S02]  /*1fa0*/  CS2R R116, SRZ ;  /* 0x0000000000747805 */ /* 0x000fc4000001ff00 */
[----:B------:R-:W-:Y:S02]  /*1fb0*/  CS2R R112, SRZ ;  /* 0x0000000000707805 */ /* 0x000fe4000001ff00 */
[----:B------:R-:W-:Y:S01]  /*1fc0*/  CS2R R110, SRZ ;  /* 0x00000000006e7805 */ /* 0x000fe2000001ff00 */
        /* <DEDUP_REMOVED lines=108> */
[----:B------:R-:W-:Y:S01]  /*2690*/  HFMA2.MMA R129, -RZ, RZ, 0, 0 ;  /* 0x00000000ff817435 */ /* 0x000fe200000001ff */
[----:B------:R-:W-:Y:S01]  /*26a0*/  SHF.L.U32 R92, R4, 0x10, RZ ;  /* 0x00000010045c7819 */ /* 0x000fe200000006ff */
[----:B------:R-:W-:Y:S01]  /*26b0*/  UIMAD.WIDE.U32 UR26, UR47, UR20, URZ ;  /* 0x000000142f1a72a5 */ /* 0x000fe2000f8e003f */
[----:B------:R-:W-:Y:S01]  /*26c0*/  ISETP.GE.AND P0, PT, R33, UR18, PT ;  /* 0x0000001221007c0c */ /* 0x000fe2000bf06270 */
[----:B------:R-:W-:Y:S01]  /*26d0*/  UIMAD UR19, UR47, UR21, UR6 ;  /* 0x000000152f1372a4 */ /* 0x000fe2000f8e0206 */
[----:B------:R-:W-:Y:S01]  /*26e0*/  SHF.L.U32 R91, R5, 0x10, RZ ;  /* 0x00000010055b7819 */ /* 0x000fe200000006ff */
[----:B------:R-:W-:Y:S01]  /*26f0*/  FADD.FTZ R5, R2, R2 ;  /* 0x0000000202057221 */ /* 0x000fe20000010000 */
[----:B------:R-:W-:Y:S01]  /*2700*/  P2R R0, PR, RZ, 0x1 ;  /* 0x00000001ff007803 */ /* 0x000fe20000000000 */
[----:B------:R-:W-:Y:S01]  /*2710*/  FADD.FTZ R4, R3, R3 ;  /* 0x0000000303047221 */ /* 0x000fe20000010000 */
[----:B------:R-:W-:Y:S01]  /*2720*/  SHF.L.U32 R90, R6, 0x10, RZ ;  /* 0x00000010065a7819 */ /* 0x000fe200000006ff */
[----:B------:R-:W-:Y:S01]  /*2730*/  FADD.FTZ R6, R27, R27 ;  /* 0x0000001b1b067221 */ /* 0x000fe20000010000 */
[----:B------:R-:W-:Y:S01]  /*2740*/  SHF.L.U32 R89, R7, 0x10, RZ ;  /* 0x0000001007597819 */ /* 0x000fe200000006ff */
[----:B------:R0:W-:Y:S01]  /*2750*/  STL [R1], R0 ;  /* 0x0000000001007387 */ /* 0x0001e20000100800 */
        /* <DEDUP_REMOVED lines=23> */
[----:B0-----:R-:W-:Y:S01]  /*28d0*/  FADD.FTZ R0, R21, R21 ;  /* 0x0000001515007221 */ /* 0x001fe20000010000 */
        /* <DEDUP_REMOVED lines=30> */
.L_x_8665:
[----:B-1----:R-:W2:Y:S01]  /*2ac0*/  LDL R17, [R1] ;  /* 0x0000000001117983 */ /* 0x002ea20000100800 */
[----:B------:R-:W-:Y:S01]  /*2ad0*/  LOP3.LUT R248, R141, 0x1f, RZ, 0xc0, !PT ;  /* 0x0000001f8df87812 */ /* 0x000fe200078ec0ff */
[----:B------:R-:W-:Y:S01]  /*2ae0*/  USHF.R.S32.HI UR55, URZ, 0x1f, UR6 ;  /* 0x0000001f3f377899 */ /* 0x000fe20008011406 */
[----:B------:R-:W-:Y:S01]  /*2af0*/  PRMT R72, RZ, 0x7610, R72 ;  /* 0x00007610ff487816 */ /* 0x000fe20000000048 */
[----:B------:R-:W-:Y:S01]  /*2b00*/  ULDC.64 UR20, c[0x0][0x250] ;  /* 0x0000940000147ab9 */ /* 0x000fe20000000a00 */
[----:B------:R-:W-:Y:S01]  /*2b10*/  PRMT R63, RZ, 0x7610, R63 ;  /* 0x00007610ff3f7816 */ /* 0x000fe2000000003f */
[----:B------:R-:W-:Y:S02]  /*2b20*/  UIMAD UR17, UR55, UR20, URZ ;  /* 0x00000014371172a4 */ /* 0x000fe4000f8e023f */
[----:B------:R-:W-:Y:S01]  /*2b30*/  MOV R21, UR20 ;  /* 0x0000001400157c02 */ /* 0x000fe20008000f00 */
[----:B------:R-:W-:Y:S01]  /*2b40*/  ULDC.64 UR42, c[0x0][0x238] ;  /* 0x00008e00002a7ab9 */ /* 0x000fe20000000a00 */
[----:B------:R-:W-:Y:S01]  /*2b50*/  PRMT R65, RZ, 0x7610, R65 ;  /* 0x00007610ff417816 */ /* 0x000fe20000000041 */
[----:B------:R-:W-:Y:S01]  /*2b60*/  UIMAD UR17, UR6, UR21, UR17 ;  /* 0x00000015061172a4 */ /* 0x000fe2000f8e0211 */
[----:B------:R-:W-:Y:S01]  /*2b70*/  PRMT R61, RZ, 0x7610, R61 ;  /* 0x00007610ff3d7816 */ /* 0x000fe2000000003d */
[----:B------:R-:W-:Y:S01]  /*2b80*/  UMOV UR44, UR26 ;  /* 0x0000001a002c7c82 */ /* 0x000fe20008000000 */
[----:B------:R-:W-:Y:S01]  /*2b90*/  PRMT R70, RZ, 0x7610, R70 ;  /* 0x00007610ff467816 */ /* 0x000fe20000000046 */
[----:B------:R-:W-:Y:S01]  /*2ba0*/  UMOV UR45, UR19 ;  /* 0x00000013002d7c82 */ /* 0x000fe20008000000 */
[----:B------:R-:W-:Y:S01]  /*2bb0*/  PRMT R66, RZ, 0x7610, R66 ;  /* 0x00007610ff427816 */ /* 0x000fe20000000042 */
[----:B------:R-:W-:Y:S01]  /*2bc0*/  UIMAD.WIDE.U32 UR44, UR6, UR42, UR44 ;  /* 0x0000002a062c72a5 */ /* 0x000fe2000f8e002c */
[----:B------:R-:W-:Y:S01]  /*2bd0*/  PRMT R68, RZ, 0x7610, R68 ;  /* 0x00007610ff447816 */ /* 0x000fe20000000044 */
[----:B------:R-:W-:Y:S01]  /*2be0*/  UIMAD UR42, UR55, UR42, URZ ;  /* 0x0000002a372a72a4 */ /* 0x000fe2000f8e023f */
[----:B------:R-:W-:Y:S01]  /*2bf0*/  PRMT R59, RZ, 0x7610, R59 ;  /* 0x00007610ff3b7816 */ /* 0x000fe2000000003b */
[----:B------:R-:W-:Y:S01]  /*2c00*/  ULDC.64 UR20, c[0x0][0x2d0] ;  /* 0x0000b40000147ab9 */ /* 0x000fe20000000a00 */
[----:B------:R-:W-:Y:S01]  /*2c10*/  PRMT R64, RZ, 0x7610, R64 ;  /* 0x00007610ff407816 */ /* 0x000fe20000000040 */
[----:B------:R-:W-:Y:S01]  /*2c20*/  UIMAD UR43, UR6, UR43, UR42 ;  /* 0x0000002b062b72a4 */ /* 0x000fe2000f8e022a */
[----:B------:R-:W-:Y:S01]  /*2c30*/  PRMT R62, RZ, 0x7610, R62 ;  /* 0x00007610ff3e7816 */ /* 0x000fe2000000003e */
[----:B------:R-:W-:Y:S01]  /*2c40*/  ULEA UR20, UP0, UR44, UR20, 0x3 ;  /* 0x000000142c147291 */ /* 0x000fe2000f80183f */
[----:B---34-:R-:W-:Y:S01]  /*2c50*/  PRMT R57, RZ, 0x7610, R57 ;  /* 0x00007610ff397816 */ /* 0x018fe20000000039 */
[----:B------:R-:W-:Y:S01]  /*2c60*/  UIADD3 UR43, UR45, UR43, URZ ;  /* 0x0000002b2d2b7290 */ /* 0x000fe2000fffe03f */
[----:B------:R-:W-:-:S02]  /*2c70*/  PRMT R60, RZ, 0x7610, R60 ;  /* 0x00007610ff3c7816 */ /* 0x000fc4000000003c */
[----:B------:R-:W-:Y:S01]  /*2c80*/  PRMT R58, RZ, 0x7610, R58 ;  /* 0x00007610ff3a7816 */ /* 0x000fe2000000003a */
[----:B------:R-:W-:Y:S01]  /*2c90*/  ULEA.HI.X UR21, UR44, UR21, UR43, 0x3, UP0 ;  /* 0x000000152c157291 */ /* 0x000fe200080f1c2b */
        /* <DEDUP_REMOVED lines=21> */
[----:B0-----:R-:W-:Y:S02]  /*2df0*/  PRMT R42, RZ, 0x7610, R42 ;  /* 0x00007610ff2a7816 */ /* 0x001fe4000000002a */
[----:B--2---:R-:W-:-:S02]  /*2e00*/  ISETP.NE.AND P6, PT, R17, RZ, PT ;  /* 0x000000ff1100720c */ /* 0x004fc40003fc5270 */
[----:B------:R-:W-:-:S04]  /*2e10*/  LOP3.LUT R17, R141, 0x7ffffe0, RZ, 0xc0, !PT ;  /* 0x07ffffe08d117812 */ /* 0x000fc800078ec0ff */
[----:B------:R-:W-:-:S04]  /*2e20*/  SHF.L.U32 R17, R17, 0x5, RZ ;  /* 0x0000000511117819 */ /* 0x000fc800000006ff */
[----:B------:R-:W-:-:S04]  /*2e30*/  LOP3.LUT R18, R17, 0xffffffe0, R248, 0xe2, !PT ;  /* 0xffffffe011127812 */ /* 0x000fc800078ee2f8 */
[--C-:B------:R-:W-:Y:S02]  /*2e40*/  SHF.R.S32.HI R19, RZ, 0x1f, R18.reuse ;  /* 0x0000001fff137819 */ /* 0x100fe40000011412 */
[C---:B------:R-:W-:Y:S02]  /*2e50*/  LOP3.LUT R26, R18.reuse, 0x40, RZ, 0xfc, !PT ;  /* 0x00000040121a7812 */ /* 0x040fe400078efcff */
[----:B------:R-:W-:Y:S01]  /*2e60*/  LOP3.LUT R27, R18, 0x60, RZ, 0xfc, !PT ;  /* 0x00000060121b7812 */ /* 0x000fe200078efcff */
[----:B------:R-:W-:Y:S01]  /*2e70*/  IMAD.WIDE.U32 R20, R21, UR6, R18 ;  /* 0x0000000615147c25 */ /* 0x000fe2000f8e0012 */
[----:B------:R-:W-:Y:S02]  /*2e80*/  ISETP.GE.AND P2, PT, R26, UR18, PT ;  /* 0x000000121a007c0c */ /* 0x000fe4000bf46270 */
[----:B------:R-:W-:Y:S02]  /*2e90*/  LOP3.LUT R173, R18, 0xa0, RZ, 0xfc, !PT ;  /* 0x000000a012ad7812 */ /* 0x000fe400078efcff */
[----:B------:R-:W-:-:S02]  /*2ea0*/  IADD3 R17, R21, UR17, RZ ;  /* 0x0000001115117c10 */ /* 0x000fc4000fffe0ff */
[----:B------:R-:W-:Y:S02]  /*2eb0*/  LEA R22, P0, R20, UR11, 0x1 ;  /* 0x0000000b14167c11 */ /* 0x000fe4000f8008ff */
[----:B------:R-:W-:Y:S02]  /*2ec0*/  LOP3.LUT R171, R18, 0x80, RZ, 0xfc, !PT ;  /* 0x0000008012ab7812 */ /* 0x000fe400078efcff */
[----:B------:R-:W-:Y:S02]  /*2ed0*/  LEA.HI.X R23, R20, UR12, R17, 0x1, P0 ;  /* 0x0000000c14177c11 */ /* 0x000fe400080f0c11 */
[C---:B------:R-:W-:Y:S02]  /*2ee0*/  LOP3.LUT R17, R18.reuse, 0x20, RZ, 0xfc, !PT ;  /* 0x0000002012117812 */ /* 0x040fe400078efcff */
[----:B------:R-:W-:Y:S01]  /*2ef0*/  LOP3.LUT R169, R18, 0xc0, RZ, 0xfc, !PT ;  /* 0x000000c012a97812 */ /* 0x000fe200078efcff */
[----:B------:R-:W2:Y:S01]  /*2f00*/  @!P2 LDG.E.U16 R72, desc[UR22][R22.64+0x80] ;  /* 0x000080161648a981 */ /* 0x000ea2000c1e1500 */
[----:B------:R-:W-:-:S02]  /*2f10*/  ISETP.GE.AND P1, PT, R17, UR18, PT ;  /* 0x0000001211007c0c */ /* 0x000fc4000bf26270 */
[C---:B------:R-:W-:Y:S01]  /*2f20*/  LOP3.LUT R143, R18.reuse, 0x100, RZ, 0xfc, !PT ;  /* 0x00000100128f7812 */ /* 0x040fe200078efcff */
[----:B------:R-:W3:Y:S01]  /*2f30*/  @!P6 LDG.E.U16 R74, desc[UR22][R22.64] ;  /* 0x00000016164ae981 */ /* 0x000ee2000c1e1500 */
[----:B------:R-:W-:Y:S02]  /*2f40*/  ISETP.GE.AND P3, PT, R27, UR18, PT ;  /* 0x000000121b007c0c */ /* 0x000fe4000bf66270 */
[----:B------:R-:W-:Y:S02]  /*2f50*/  ISETP.GE.AND P5, PT, R173, UR18, PT ;  /* 0x00000012ad007c0c */ /* 0x000fe4000bfa6270 */
[----:B------:R-:W-:Y:S02]  /*2f60*/  ISETP.GE.AND P4, PT, R171, UR18, PT ;  /* 0x00000012ab007c0c */ /* 0x000fe4000bf86270 */
[----:B------:R-:W-:Y:S02]  /*2f70*/  ISETP.GE.AND P0, PT, R169, UR18, PT ;  /* 0x00000012a9007c0c */ /* 0x000fe4000bf06270 */
[----:B------:R-:W-:Y:S01]  /*2f80*/  ISETP.GE.AND P2, PT, R143, UR18, PT ;  /* 0x000000128f007c0c */ /* 0x000fe2000bf46270 */
[----:B------:R-:W4:Y:S01]  /*2f90*/  @!P1 LDG.E.U16 R63, desc[UR22][R22.64+0x40] ;  /* 0x00004016163f9981 */ /* 0x000f22000c1e1500 */
[----:B------:R-:W-:-:S02]  /*2fa0*/  LOP3.LUT R146, R18, 0xe0, RZ, 0xfc, !PT ;  /* 0x000000e012927812 */ /* 0x000fc400078efcff */
[C---:B------:R-:W-:Y:S01]  /*2fb0*/  LOP3.LUT R168, R18.reuse, 0x120, RZ, 0xfc, !PT ;  /* 0x0000012012a87812 */ /* 0x040fe200078efcff */
[----:B------:R-:W5:Y:S01]  /*2fc0*/  @!P3 LDG.E.U16 R65, desc[UR22][R22.64+0xc0] ;  /* 0x0000c0161641b981 */ /* 0x000f62000c1e1500 */
[C---:B------:R-:W-:Y:S02]  /*2fd0*/  LOP3.LUT R166, R18.reuse, 0x160, RZ, 0xfc, !PT ;  /* 0x0000016012a67812 */ /* 0x040fe400078efcff */
[C---:B------:R-:W-:Y:S01]  /*2fe0*/  LOP3.LUT R164, R18.reuse, 0x140, RZ, 0xfc, !PT ;  /* 0x0000014012a47812 */ /* 0x040fe200078efcff */
[----:B------:R-:W5:Y:S01]  /*2ff0*/  @!P5 LDG.E.U16 R61, desc[UR22][R22.64+0x140] ;  /* 0x00014016163dd981 */ /* 0x000f62000c1e1500 */
[----:B------:R-:W-:Y:S02]  /*3000*/  LOP3.LUT R167, R18, 0x180, RZ, 0xfc, !PT ;  /* 0x0000018012a77812 */ /* 0x000fe400078efcff */
[----:B------:R-:W-:Y:S01]  /*3010*/  ISETP.GE.AND P1, PT, R146, UR18, PT ;  /* 0x0000001292007c0c */ /* 0x000fe2000bf26270 */
[----:B------:R-:W5:Y:S01]  /*3020*/  @!P4 LDG.E.U16 R70, desc[UR22][R22.64+0x100] ;  /* 0x000100161646c981 */ /* 0x000f62000c1e1500 */
[----:B------:R-:W-:-:S02]  /*3030*/  LOP3.LUT R163, R18, 0x1c0, RZ, 0xfc, !PT ;  /* 0x000001c012a37812 */ /* 0x000fc400078efcff */
[----:B------:R-:W-:Y:S01]  /*3040*/  ISETP.GE.AND P3, PT, R168, UR18, PT ;  /* 0x00000012a8007c0c */ /* 0x000fe2000bf66270 */
[----:B------:R-:W5:Y:S01]  /*3050*/  @!P0 LDG.E.U16 R66, desc[UR22][R22.64+0x180] ;  /* 0x0001801616428981 */ /* 0x000f62000c1e1500 */
[----:B------:R-:W-:Y:S02]  /*3060*/  ISETP.GE.AND P5, PT, R166, UR18, PT ;  /* 0x00000012a6007c0c */ /* 0x000fe4000bfa6270 */
[----:B------:R-:W-:Y:S01]  /*3070*/  ISETP.GE.AND P4, PT, R164, UR18, PT ;  /* 0x00000012a4007c0c */ /* 0x000fe2000bf86270 */
[----:B------:R-:W5:Y:S01]  /*3080*/  @!P2 LDG.E.U16 R68, desc[UR22][R22.64+0x200] ;  /* 0x000200161644a981 */ /* 0x000f62000c1e1500 */
[----:B------:R-:W-:Y:S02]  /*3090*/  ISETP.GE.AND P0, PT, R167, UR18, PT ;  /* 0x00000012a7007c0c */ /* 0x000fe4000bf06270 */
[----:B------:R-:W-:Y:S01]  /*30a0*/  ISETP.GE.AND P2, PT, R163, UR18, PT ;  /* 0x00000012a3007c0c */ /* 0x000fe2000bf46270 */
        /* <DEDUP_REMOVED lines=25> */
[C---:B------:R-:W-:Y:S02]  /*3240*/  LOP3.LUT R40, R18.reuse, 0x300, RZ, 0xfc, !PT ;  /* 0x0000030012287812 */ /* 0x040fe400078efcff */
        /* <DEDUP_REMOVED lines=15> */
[----:B------:R-:W-:Y:S01]  /*3340*/  LOP3.LUT R35, R18, 0x3a0, RZ, 0xfc, !PT ;  /* 0x000003a012237812 */ /* 0x000fe200078efcff */
[----:B------:R-:W5:Y:S01]  /*3350*/  @!P5 LDG.E.U16 R48, desc[UR22][R22.64+0x580] ;  /* 0x000580161630d981 */ /* 0x000f62000c1e1500 */
[----:B------:R-:W-:Y:S02]  /*3360*/  ISETP.GE.AND P1, PT, R38, UR18, PT ;  /* 0x0000001226007c0c */ /* 0x000fe4000bf26270 */
[----:B------:R-:W-:Y:S01]  /*3370*/  LOP3.LUT R36, R18, 0x3c0, RZ, 0xfc, !PT ;  /* 0x000003c012247812 */ /* 0x000fe200078efcff */
[----:B------:R-:W5:Y:S01]  /*3380*/  @!P4 LDG.E.U16 R47, desc[UR22][R22.64+0x5c0] ;  /* 0x0005c016162fc981 */ /* 0x000f62000c1e1500 */
[----:B------:R-:W-:-:S02]  /*3390*/  ISETP.GE.AND P3, PT, R37, UR18, PT ;  /* 0x0000001225007c0c */ /* 0x000fc4000bf66270 */
[----:B------:R-:W-:Y:S01]  /*33a0*/  ISETP.GE.AND P5, PT, R34, UR18, PT ;  /* 0x0000001222007c0c */ /* 0x000fe2000bfa6270 */
[----:B------:R-:W5:Y:S01]  /*33b0*/  @!P0 LDG.E.U16 R32, desc[UR22][R22.64+0x600] ;  /* 0x0006001616208981 */ /* 0x000f62000c1e1500 */
[----:B------:R-:W-:Y:S02]  /*33c0*/  ISETP.GE.AND P4, PT, R35, UR18, PT ;  /* 0x0000001223007c0c */ /* 0x000fe4000bf86270 */
[----:B------:R-:W-:Y:S01]  /*33d0*/  ISETP.GE.AND P0, PT, R36, UR18, PT ;  /* 0x0000001224007c0c */ /* 0x000fe2000bf06270 */
        /* <DEDUP_REMOVED lines=8> */
[----:B------:R-:W-:-:S02]  /*3460*/  MOV R20, UR20 ;  /* 0x0000001400147c02 */ /* 0x000fc40008000f00 */
[----:B------:R-:W-:Y:S01]  /*3470*/  MOV R21, UR21 ;  /* 0x0000001500157c02 */ /* 0x000fe20008000f00 */
[----:B------:R-:W-:Y:S01]  /*3480*/  ULEA UR17, UR16, 0xfffffc00, 0xa ;  /* 0xfffffc0010117891 */ /* 0x000fe2000f8e503f */
[----:B------:R-:W-:Y:S01]  /*3490*/  SHF.L.U32 R33, R141, 0x5, RZ ;  /* 0x000000058d217819 */ /* 0x000fe200000006ff */
[----:B------:R-:W-:-:S03]  /*34a0*/  ULDC.64 UR20, c[0x0][0x270] ;  /* 0x00009c0000147ab9 */ /* 0x000fc60000000a00 */
[----:B------:R-:W5:Y:S01]  /*34b0*/  LDG.E.64 R20, desc[UR22][R20.64] ;  /* 0x0000001614147981 */ /* 0x000f62000c1e1b00 */
[----:B------:R-:W-:Y:S01]  /*34c0*/  UIADD3 UR17, -UR17, UR56, URZ ;  /* 0x0000003811117290 */ /* 0x000fe2000fffe13f */
[----:B------:R-:W-:-:S03]  /*34d0*/  LOP3.LUT R33, R33, 0xfffffc00, RZ, 0xc0, !PT ;  /* 0xfffffc0021217812 */ /* 0x000fc600078ec0ff */
[----:B------:R-:W-:Y:S01]  /*34e0*/  USHF.L.U32 UR44, UR17, 0x1, URZ ;  /* 0x00000001112c7899 */ /* 0x000fe2000800063f */
[----:B------:R-:W-:Y:S01]  /*34f0*/  MOV R25, UR20 ;  /* 0x0000001400197c02 */ /* 0x000fe20008000f00 */
[----:B------:R-:W-:-:S04]  /*3500*/  UIMAD UR20, UR55, UR20, URZ ;  /* 0x00000014371472a4 */ /* 0x000fc8000f8e023f */
[----:B------:R-:W-:Y:S02]  /*3510*/  ISETP.GE.AND P1, PT, R17, UR44, PT ;  /* 0x0000002c11007c0c */ /* 0x000fe4000bf26270 */
[----:B------:R-:W-:Y:S01]  /*3520*/  IADD3 R17, R33, R140, RZ ;  /* 0x0000008c21117210 */ /* 0x000fe20007ffe0ff */
[----:B0-----:R-:W-:Y:S01]  /*3530*/  IMAD.WIDE.U32 R22, R25, UR6, R18 ;  /* 0x0000000619167c25 */ /* 0x001fe2000f8e0012 */
[----:B------:R-:W-:Y:S02]  /*3540*/  ISETP.GE.AND P0, PT, R18, UR44, PT ;  /* 0x0000002c12007c0c */ /* 0x000fe4000bf06270 */
[C---:B------:R-:W-:Y:S02]  /*3550*/  IADD3 R18, R17.reuse, 0x20, RZ ;  /* 0x0000002011127810 */ /* 0x040fe40007ffe0ff */
[----:B------:R-:W-:Y:S01]  /*3560*/  IADD3 R30, R17, 0x40, RZ ;  /* 0x00000040111e7810 */ /* 0x000fe20007ffe0ff */
[----:B------:R-:W-:Y:S01]  /*3570*/  UIMAD UR20, UR6, UR21, UR20 ;  /* 0x00000015061472a4 */ /* 0x000fe2000f8e0214 */
[----:B------:R-:W-:-:S02]  /*3580*/  ISETP.GE.AND P2, PT, R26, UR44, PT ;  /* 0x0000002c1a007c0c */ /* 0x000fc4000bf46270 */
[C---:B------:R-:W-:Y:S02]  /*3590*/  IADD3 R76, R17.reuse, 0x60, RZ ;  /* 0x00000060114c7810 */ /* 0x040fe40007ffe0ff */
[CC--:B------:R-:W-:Y:S02]  /*35a0*/  LEA.HI.SX32 R26, R17.reuse, R17.reuse, 0x1b ;  /* 0x00000011111a7211 */ /* 0x0c0fe400078fdaff */
[C---:B------:R-:W-:Y:S02]  /*35b0*/  IADD3 R114, R17.reuse, 0x80, RZ ;  /* 0x0000008011727810 */ /* 0x040fe40007ffe0ff */
[C---:B------:R-:W-:Y:S02]  /*35c0*/  IADD3 R126, R17.reuse, 0xa0, RZ ;  /* 0x000000a0117e7810 */ /* 0x040fe40007ffe0ff */
[----:B------:R-:W-:Y:S02]  /*35d0*/  LEA.HI.SX32 R28, R18, R17, 0x1b ;  /* 0x00000011121c7211 */ /* 0x000fe400078fdaff */
[----:B------:R-:W-:-:S02]  /*35e0*/  IADD3 R142, R17, 0xc0, RZ ;  /* 0x000000c0118e7810 */ /* 0x000fc40007ffe0ff */
[-C--:B------:R-:W-:Y:S02]  /*35f0*/  LEA.HI.SX32 R30, R30, R17.reuse, 0x1b ;  /* 0x000000111e1e7211 */ /* 0x080fe400078fdaff */
[----:B------:R-:W-:Y:S02]  /*3600*/  ISETP.GE.AND P3, PT, R27, UR44, PT ;  /* 0x0000002c1b007c0c */ /* 0x000fe4000bf66270 */
[C---:B------:R-:W-:Y:S02]  /*3610*/  IADD3 R144, R17.reuse, 0xe0, RZ ;  /* 0x000000e011907810 */ /* 0x040fe40007ffe0ff */
[-C--:B------:R-:W-:Y:S02]  /*3620*/  LEA.HI.SX32 R76, R76, R17.reuse, 0x1b ;  /* 0x000000114c4c7211 */ /* 0x080fe400078fdaff */
[----:B------:R-:W-:Y:S02]  /*3630*/  IADD3 R148, R17, 0x100, RZ ;  /* 0x0000010011947810 */ /* 0x000fe40007ffe0ff */
[----:B------:R-:W-:-:S02]  /*3640*/  LEA.HI.SX32 R114, R114, R17, 0x1b ;  /* 0x0000001172727211 */ /* 0x000fc400078fdaff */
[----:B------:R-:W-:Y:S02]  /*3650*/  LEA R27, R26, R139, 0x1 ;  /* 0x0000008b1a1b7211 */ /* 0x000fe400078e08ff */
[C---:B------:R-:W-:Y:S02]  /*3660*/  IADD3 R154, R17.reuse, 0x120, RZ ;  /* 0x00000120119a7810 */ /* 0x040fe40007ffe0ff */
[----:B------:R-:W-:Y:S02]  /*3670*/  LEA.HI.SX32 R126, R126, R17, 0x1b ;  /* 0x000000117e7e7211 */ /* 0x000fe400078fdaff */
[----:B------:R-:W-:Y:S02]  /*3680*/  LEA R28, R28, R139, 0x1 ;  /* 0x0000008b1c1c7211 */ /* 0x000fe400078e08ff */
[----:B------:R-:W-:Y:S02]  /*3690*/  IADD3 R160, R17, 0x140, RZ ;  /* 0x0000014011a07810 */ /* 0x000fe40007ffe0ff */
[----:B------:R-:W-:-:S02]  /*36a0*/  LEA.HI.SX32 R142, R142, R17, 0x1b ;  /* 0x000000118e8e7211 */ /* 0x000fc400078fdaff */
[----:B------:R-:W-:Y:S02]  /*36b0*/  IADD3 R19, R23, UR20, RZ ;  /* 0x0000001417137c10 */ /* 0x000fe4000fffe0ff */
[----:B------:R-:W-:Y:S02]  /*36c0*/  LEA R18, P4, R22, UR13, 0x1 ;  /* 0x0000000d16127c11 */ /* 0x000fe4000f8808ff */
[----:B------:R-:W-:Y:S02]  /*36d0*/  LEA R29, R30, R139, 0x1 ;  /* 0x0000008b1e1d7211 */ /* 0x000fe400078e08ff */
[----:B------:R-:W-:Y:S02]  /*36e0*/  IADD3 R170, R17, 0x160, RZ ;  /* 0x0000016011aa7810 */ /* 0x000fe40007ffe0ff */
[----:B------:R-:W-:Y:S02]  /*36f0*/  LEA.HI.SX32 R144, R144, R17, 0x1b ;  /* 0x0000001190907211 */ /* 0x000fe400078fdaff */
[----:B------:R-:W-:-:S02]  /*3700*/  LEA R30, R76, R139, 0x1 ;  /* 0x0000008b4c1e7211 */ /* 0x000fc400078e08ff */
        /* <DEDUP_REMOVED lines=19> */
[----:B------:R-:W-:Y:S02]  /*3840*/  IADD3 R210, R17, 0x3e0, RZ ;  /* 0x000003e011d27810 */ /* 0x000fe40007ffe0ff */
[----:B------:R-:W-:Y:S02]  /*3850*/  LEA.HI.SX32 R148, R148, R17, 0x1b ;  /* 0x0000001194947211 */ /* 0x000fe400078fdaff */
[----:B------:R-:W-:Y:S02]  /*3860*/  LEA R25, R114, R139, 0x1 ;  /* 0x0000008b72197211 */ /* 0x000fe400078e08ff */
[----:B------:R-:W-:Y:S02]  /*3870*/  LEA.HI.SX32 R154, R154, R17, 0x1b ;  /* 0x000000119a9a7211 */ /* 0x000fe400078fdaff */
[----:B------:R-:W-:-:S02]  /*3880*/  LEA R26, R126, R139, 0x1 ;  /* 0x0000008b7e1a7211 */ /* 0x000fc400078e08ff */
[----:B------:R-:W-:Y:S02]  /*3890*/  LEA.HI.SX32 R160, R160, R17, 0x1b ;  /* 0x00000011a0a07211 */ /* 0x000fe400078fdaff */
[----:B------:R-:W-:Y:S02]  /*38a0*/  LEA.HI.X R19, R22, UR14, R19, 0x1, P4 ;  /* 0x0000000e16137c11 */ /* 0x000fe4000a0f0c13 */
[----:B------:R-:W-:Y:S02]  /*38b0*/  LEA R23, R142, R139, 0x1 ;  /* 0x0000008b8e177211 */ /* 0x000fe400078e08ff */
[----:B------:R-:W-:Y:S02]  /*38c0*/  LEA.HI.SX32 R170, R170, R17, 0x1b ;  /* 0x00000011aaaa7211 */ /* 0x000fe400078fdaff */
[----:B------:R-:W-:Y:S02]  /*38d0*/  LEA R22, R144, R139, 0x1 ;  /* 0x0000008b90167211 */ /* 0x000fe400078e08ff */
        /* <DEDUP_REMOVED lines=16> */
[-C--:B------:R-:W-:Y:S01]  /*39e0*/  LEA.HI.SX32 R204, R204, R17.reuse, 0x1b ;  /* 0x00000011cccc7211 */ /* 0x080fe200078fdaff */
[----:B---3--:R-:W-:Y:S01]  /*39f0*/  STS.U16 [R27], R74 ;  /* 0x0000004a1b007388 */ /* 0x008fe20000000400 */
[-C--:B------:R-:W-:Y:S02]  /*3a00*/  LEA.HI.SX32 R206, R206, R17.reuse, 0x1b ;  /* 0x00000011cece7211 */ /* 0x080fe400078fdaff */
[----:B------:R-:W-:-:S02]  /*3a10*/  LEA.HI.SX32 R208, R208, R17, 0x1b ;  /* 0x00000011d0d07211 */ /* 0x000fc400078fdaff */
[----:B------:R-:W-:Y:S02]  /*3a20*/  LEA.HI.SX32 R210, R210, R17, 0x1b ;  /* 0x00000011d2d27211 */ /* 0x000fe400078fdaff */
[-C--:B------:R-:W-:Y:S01]  /*3a30*/  LEA R191, R148, R139.reuse, 0x1 ;  /* 0x0000008b94bf7211 */ /* 0x080fe200078e08ff */
[----:B----4-:R-:W-:Y:S01]  /*3a40*/  STS.U16 [R28+0x40], R63 ;  /* 0x0000403f1c007388 */ /* 0x010fe20000000400 */
[----:B------:R-:W-:-:S03]  /*3a50*/  LEA R17, R154, R139, 0x1 ;  /* 0x0000008b9a117211 */ /* 0x000fc600078e08ff */
[----:B--2---:R-:W-:Y:S01]  /*3a60*/  STS.U16 [R29+0x80], R72 ;  /* 0x000080481d007388 */ /* 0x004fe20000000400 */
[----:B------:R-:W-:-:S03]  /*3a70*/  LEA R142, R160, R139, 0x1 ;  /* 0x0000008ba08e7211 */ /* 0x000fc600078e08ff */
[----:B-----5:R-:W-:Y:S01]  /*3a80*/  STS.U16 [R30+0xc0], R65 ;  /* 0x0000c0411e007388 */ /* 0x020fe20000000400 */
[----:B------:R-:W-:-:S03]  /*3a90*/  LEA R147, R170, R139, 0x1 ;  /* 0x0000008baa937211 */ /* 0x000fc600078e08ff */
[----:B------:R-:W-:Y:S01]  /*3aa0*/  STS.U16 [R25+0x100], R70 ;  /* 0x0001004619007388 */ /* 0x000fe20000000400 */
[----:B------:R-:W-:-:S03]  /*3ab0*/  LEA R145, R172, R139, 0x1 ;  /* 0x0000008bac917211 */ /* 0x000fc600078e08ff */
[----:B------:R0:W-:Y:S01]  /*3ac0*/  STS.U16 [R26+0x140], R61 ;  /* 0x0001403d1a007388 */ /* 0x0001e20000000400 */
[----:B------:R-:W-:-:S03]  /*3ad0*/  LEA R148, R174, R139, 0x1 ;  /* 0x0000008bae947211 */ /* 0x000fc600078e08ff */
[----:B------:R-:W-:Y:S01]  /*3ae0*/  STS.U16 [R23+0x180], R66 ;  /* 0x0001804217007388 */ /* 0x000fe20000000400 */
        /* <DEDUP_REMOVED lines=11> */
[----:B------:R1:W-:Y:S01]  /*3ba0*/  STS.U16 [R145+0x300], R60 ;  /* 0x0003003c91007388 */ /* 0x0003e20000000400 */
[----:B0-----:R-:W-:-:S03]  /*3bb0*/  LEA R61, R190, R139, 0x1 ;  /* 0x0000008bbe3d7211 */ /* 0x001fc600078e08ff */
[----:B------:R-:W-:Y:S01]  /*3bc0*/  STS.U16 [R148+0x340], R55 ;  /* 0x0003403794007388 */ /* 0x000fe20000000400 */
[----:B------:R-:W-:-:S03]  /*3bd0*/  LEA R65, R192, R139, 0x1 ;  /* 0x0000008bc0417211 */ /* 0x000fc600078e08ff */
[----:B------:R-:W-:Y:S01]  /*3be0*/  STS.U16 [R181+0x380], R58 ;  /* 0x0003803ab5007388 */ /* 0x000fe20000000400 */
[----:B-1----:R-:W-:-:S03]  /*3bf0*/  LEA R60, R188, R139, 0x1 ;  /* 0x0000008bbc3c7211 */ /* 0x002fc600078e08ff */
        /* <DEDUP_REMOVED lines=19> */
[----:B------:R-:W-:-:S03]  /*3d30*/  PRMT R126, RZ, 0x7610, R126 ;  /* 0x00007610ff7e7816 */ /* 0x000fc6000000007e */
[----:B------:R-:W-:Y:S01]  /*3d40*/  STS.U16 [R68+0x640], R43 ;  /* 0x0006402b44007388 */ /* 0x000fe20000000400 */
[----:B------:R-:W-:-:S03]  /*3d50*/  PRMT R127, RZ, 0x7610, R127 ;  /* 0x00007610ff7f7816 */ /* 0x000fc6000000007f */
[----:B------:R-:W-:Y:S04]  /*3d60*/  STS.U16 [R69+0x680], R46 ;  /* 0x0006802e45007388 */ /* 0x000fe80000000400 */
[----:B------:R-:W-:Y:S01]  /*3d70*/  STS.U16 [R70+0x6c0], R45 ;  /* 0x0006c02d46007388 */ /* 0x000fe20000000400 */
[----:B0-----:R-:W-:-:S03]  /*3d80*/  PRMT R32, RZ, 0x7610, R32 ;  /* 0x00007610ff207816 */ /* 0x001fc60000000020 */
[----:B------:R0:W-:Y:S04]  /*3d90*/  STS.U16 [R71+0x700], R24 ;  /* 0x0007001847007388 */ /* 0x0001e80000000400 */
[----:B------:R1:W-:Y:S04]  /*3da0*/  STS.U16 [R114+0x740], R31 ;  /* 0x0007401f72007388 */ /* 0x0003e80000000400 */
[----:B------:R-:W-:Y:S04]  /*3db0*/  STS.U16 [R115+0x780], R44 ;  /* 0x0007802c73007388 */ /* 0x000fe80000000400 */
[----:B------:R2:W-:Y:S01]  /*3dc0*/  STS.U16 [R165+0x7c0], R42 ;  /* 0x0007c02aa5007388 */ /* 0x0005e20000000400 */
[----:B------:R-:W-:-:S03]  /*3dd0*/  NOP ;  /* 0x0000000000007918 */ /* 0x000fc60000000000 */
[----:B------:R-:W3:Y:S01]  /*3de0*/  @!P0 LDG.E.U16 R126, desc[UR22][R18.64] ;  /* 0x00000016127e8981 */ /* 0x000ee2000c1e1500 */
[----:B------:R-:W-:-:S03]  /*3df0*/  PRMT R199, RZ, 0x7610, R199 ;  /* 0x00007610ffc77816 */ /* 0x000fc600000000c7 */
[----:B------:R-:W4:Y:S04]  /*3e00*/  @!P1 LDG.E.U16 R127, desc[UR22][R18.64+0x40] ;  /* 0x00004016127f9981 */ /* 0x000f28000c1e1500 */
[----:B------:R-:W5:Y:S04]  /*3e10*/  @!P2 LDG.E.U16 R32, desc[UR22][R18.64+0x80] ;  /* 0x000080161220a981 */ /* 0x000f68000c1e1500 */
[----:B------:R-:W5:Y:S01]  /*3e20*/  @!P3 LDG.E.U16 R199, desc[UR22][R18.64+0xc0] ;  /* 0x0000c01612c7b981 */ /* 0x000f62000c1e1500 */
[----:B------:R-:W-:Y:S02]  /*3e30*/  R2UR UR42, R21 ;  /* 0x00000000152a72ca */ /* 0x000fe400000e0000 */
[----:B------:R-:W-:-:S02]  /*3e40*/  ISETP.GE.AND P0, PT, R171, UR44, PT ;  /* 0x0000002cab007c0c */ /* 0x000fc4000bf06270 */
[----:B------:R-:W-:Y:S02]  /*3e50*/  ISETP.GE.AND P1, PT, R173, UR44, PT ;  /* 0x0000002cad007c0c */ /* 0x000fe4000bf26270 */
[----:B------:R-:W-:-:S07]  /*3e60*/  PRMT R196, RZ, 0x7610, R196 ;  /* 0x00007610ffc47816 */ /* 0x000fce00000000c4 */
[----:B------:R-:W-:Y:S01]  /*3e70*/  FMUL.FTZ R21, R92, UR42 ;  /* 0x0000002a5c157c20 */ /* 0x000fe20008410000 */
[----:B------:R-:W-:Y:S01]  /*3e80*/  PRMT R195, RZ, 0x7610, R195 ;  /* 0x00007610ffc37816 */ /* 0x000fe200000000c3 */
[----:B------:R-:W5:Y:S02]  /*3e90*/  @!P0 LDG.E.U16 R196, desc[UR22][R18.64+0x100] ;  /* 0x0001001612c48981 */ /* 0x000f64000c1e1500 */
[----:B------:R-:W-:Y:S01]  /*3ea0*/  FMUL.RZ R57, R21, 0.15915493667125701904 ;  /* 0x3e22f98315397820 */ /* 0x000fe2000040c000 */
[----:B------:R-:W-:Y:S02]  /*3eb0*/  FMUL.FTZ R21, R91, UR42 ;  /* 0x0000002a5b157c20 */ /* 0x000fe40008410000 */
[----:B------:R-:W5:Y:S02]  /*3ec0*/  @!P1 LDG.E.U16 R195, desc[UR22][R18.64+0x140] ;  /* 0x0001401612c39981 */ /* 0x000f64000c1e1500 */
[----:B------:R-:W-:Y:S01]  /*3ed0*/  FMUL.RZ R52, R21, 0.15915493667125701904 ;  /* 0x3e22f98315347820 */ /* 0x000fe2000040c000 */
[----:B------:R-:W-:-:S04]  /*3ee0*/  FMUL.FTZ R21, R90, UR42 ;  /* 0x0000002a5a157c20 */ /* 0x000fc80008410000 */
[----:B------:R-:W-:Y:S01]  /*3ef0*/  FMUL.RZ R47, R21, 0.15915493667125701904 ;  /* 0x3e22f983152f7820 */ /* 0x000fe2000040c000 */
[----:B------:R-:W-:-:S04]  /*3f00*/  FMUL.FTZ R21, R89, UR42 ;  /* 0x0000002a59157c20 */ /* 0x000fc80008410000 */
[----:B0-----:R-:W-:Y:S01]  /*3f10*/  FMUL.RZ R24, R21, 0.15915493667125701904 ;  /* 0x3e22f98315187820 */ /* 0x001fe2000040c000 */
[----:B------:R-:W-:Y:S01]  /*3f20*/  FMUL.FTZ R21, R88, UR42 ;  /* 0x0000002a58157c20 */ /* 0x000fe20008410000 */
[----:B------:R-:W-:-:S03]  /*3f30*/  ISETP.GE.AND P0, PT, R169, UR44, PT ;  /* 0x0000002ca9007c0c */ /* 0x000fc6000bf06270 */
[----:B-1----:R-:W-:Y:S01]  /*3f40*/  FMUL.RZ R31, R21, 0.15915493667125701904 ;  /* 0x3e22f983151f7820 */ /* 0x002fe2000040c000 */
[----:B------:R-:W-:Y:S01]  /*3f50*/  FMUL.FTZ R21, R87, UR42 ;  /* 0x0000002a57157c20 */ /* 0x000fe20008410000 */
[----:B------:R-:W-:Y:S03]  /*3f60*/  MUFU.SIN R58, R24 ;  /* 0x00000018003a7308 */ /* 0x000fe60000000400 */
[----:B--2---:R-:W-:Y:S01]  /*3f70*/  FMUL.RZ R42, R21, 0.15915493667125701904 ;  /* 0x3e22f983152a7820 */ /* 0x004fe2000040c000 */
[----:B------:R-:W-:-:S04]  /*3f80*/  FMUL.FTZ R21, R86, UR42 ;  /* 0x0000002a56157c20 */ /* 0x000fc80008410000 */
[----:B------:R0:W-:Y:S01]  /*3f90*/  MUFU.COS R59, R24 ;  /* 0x00000018003b7308 */ /* 0x0001e20000000000 */
[----:B------:R-:W-:Y:S01]  /*3fa0*/  FMUL.RZ R43, R21, 0.15915493667125701904 ;  /* 0x3e22f983152b7820 */ /* 0x000fe2000040c000 */
[----:B------:R-:W-:Y:S01]  /*3fb0*/  FMUL.FTZ R21, R85, UR42 ;  /* 0x0000002a55157c20 */ /* 0x000fe20008410000 */
[----:B0-----:R-:W-:-:S05]  /*3fc0*/  PRMT R24, RZ, 0x7610, R24 ;  /* 0x00007610ff187816 */ /* 0x001fca0000000018 */
[----:B------:R-:W-:Y:S01]  /*3fd0*/  MUFU.SIN R76, R57 ;  /* 0x00000039004c7308 */ /* 0x000fe20000000400 */
[----:B------:R-:W2:Y:S07]  /*3fe0*/  @!P0 LDG.E.U16 R24, desc[UR22][R18.64+0x180] ;  /* 0x0001801612188981 */ /* 0x000eae000c1e1500 */
[----:B------:R-:W-:Y:S08]  /*3ff0*/  MUFU.COS R77, R57 ;  /* 0x00000039004d7308 */ /* 0x000ff00000000000 */
[----:B------:R-:W-:Y:S08]  /*4000*/  MUFU.SIN R56, R31 ;  /* 0x0000001f00387308 */ /* 0x000ff00000000400 */
[----:B------:R0:W-:Y:S02]  /*4010*/  MUFU.COS R57, R31 ;  /* 0x0000001f00397308 */ /* 0x0001e40000000000 */
[----:B0-----:R-:W-:Y:S01]  /*4020*/  FMUL.RZ R31, R21, 0.15915493667125701904 ;  /* 0x3e22f983151f7820 */ /* 0x001fe2000040c000 */
[----:B------:R-:W-:-:S05]  /*4030*/  FMUL.FTZ R21, R84, UR42 ;  /* 0x0000002a54157c20 */ /* 0x000fca0008410000 */
[----:B------:R-:W-:Y:S01]  /*4040*/  MUFU.SIN R54, R42 ;  /* 0x0000002a00367308 */ /* 0x000fe20000000400 */
[----:B------:R-:W-:-:S07]  /*4050*/  ISETP.GE.AND P0, PT, R146, UR44, PT ;  /* 0x0000002c92007c0c */ /* 0x000fce000bf06270 */
        /* <DEDUP_REMOVED lines=8> */
[----:B------:R-:W-:-:S04]  /*40e0*/  FMUL.FTZ R21, R82, UR42 ;  /* 0x0000002a52157c20 */ /* 0x000fc80008410000 */
[----:B------:R-:W-:Y:S01]  /*40f0*/  FMUL.RZ R62, R21, 0.15915493667125701904 ;  /* 0x3e22f983153e7820 */ /* 0x000fe2000040c000 */
[----:B------:R-:W-:-:S06]  /*4100*/  PRMT R21, RZ, 0x7610, R21 ;  /* 0x00007610ff157816 */ /* 0x000fcc0000000015 */
[----:B------:R-:W2:Y:S01]  /*4110*/  @!P0 LDG.E.U16 R21, desc[UR22][R18.64+0x1c0] ;  /* 0x0001c01612158981 */ /* 0x000ea2000c1e1500 */
[----:B------:R-:W-:Y:S02]  /*4120*/  ISETP.GE.AND P0, PT, R143, UR44, PT ;  /* 0x0000002c8f007c0c */ /* 0x000fe4000bf06270 */
[----:B------:R-:W-:Y:S01]  /*4130*/  R2UR UR43, R20 ;  /* 0x00000000142b72ca */ /* 0x000fe200000e0000 */
[----:B------:R-:W-:-:S04]  /*4140*/  FMUL.FTZ R20, R80, UR42 ;  /* 0x0000002a50147c20 */ /* 0x000fc80008410000 */
[----:B------:R-:W-:Y:S01]  /*4150*/  FMUL.RZ R169, R20, 0.15915493667125701904 ;  /* 0x3e22f98314a97820 */ /* 0x000fe2000040c000 */
[----:B------:R-:W-:-:S06]  /*4160*/  PRMT R20, RZ, 0x7610, R20 ;  /* 0x00007610ff147816 */ /* 0x000fcc0000000014 */
[----:B------:R-:W2:Y:S01]  /*4170*/  @!P0 LDG.E.U16 R20, desc[UR22][R18.64+0x200] ;  /* 0x0002001612148981 */ /* 0x000ea2000c1e1500 */
[----:B------:R-:W-:Y:S02]  /*4180*/  ISETP.GE.AND P0, PT, R168, UR44, PT ;  /* 0x0000002ca8007c0c */ /* 0x000fe4000bf06270 */
[----:B------:R-:W-:Y:S02]  /*4190*/  PRMT R190, RZ, 0x7610, R190 ;  /* 0x00007610ffbe7816 */ /* 0x000fe400000000be */
[----:B------:R-:W-:-:S09]  /*41a0*/  ISETP.GE.AND P3, PT, R164, UR44, PT ;  /* 0x0000002ca4007c0c */ /* 0x000fd2000bf66270 */
[----:B------:R-:W2:Y:S01]  /*41b0*/  @!P0 LDG.E.U16 R190, desc[UR22][R18.64+0x240] ;  /* 0x0002401612be8981 */ /* 0x000ea2000c1e1500 */
[----:B------:R-:W-:-:S06]  /*41c0*/  PRMT R187, RZ, 0x7610, R187 ;  /* 0x00007610ffbb7816 */ /* 0x000fcc00000000bb */
[----:B------:R-:W2:Y:S01]  /*41d0*/  @!P3 LDG.E.U16 R187, desc[UR22][R18.64+0x280] ;  /* 0x0002801612bbb981 */ /* 0x000ea2000c1e1500 */
[----:B------:R-:W-:Y:S02]  /*41e0*/  ISETP.GE.AND P4, PT, R166, UR44, PT ;  /* 0x0000002ca6007c0c */ /* 0x000fe4000bf86270 */
[----:B------:R-:W-:Y:S02]  /*41f0*/  ISETP.GE.AND P5, PT, R167, UR44, PT ;  /* 0x0000002ca7007c0c */ /* 0x000fe4000bfa6270 */
[----:B------:R-:W-:Y:S02]  /*4200*/  PRMT R188, RZ, 0x7610, R188 ;  /* 0x00007610ffbc7816 */ /* 0x000fe400000000bc */
[----:B------:R-:W-:Y:S02]  /*4210*/  PRMT R186, RZ, 0x7610, R186 ;  /* 0x00007610ffba7816 */ /* 0x000fe400000000ba */
[----:B------:R-:W-:-:S05]  /*4220*/  ISETP.GE.AND P1, PT, R162, UR44, PT ;  /* 0x0000002ca2007c0c */ /* 0x000fca000bf26270 */
[----:B------:R-:W2:Y:S04]  /*4230*/  @!P4 LDG.E.U16 R188, desc[UR22][R18.64+0x2c0] ;  /* 0x0002c01612bcc981 */ /* 0x000ea8000c1e1500 */
[----:B------:R-:W2:Y:S01]  /*4240*/  @!P5 LDG.E.U16 R186, desc[UR22][R18.64+0x300] ;  /* 0x0003001612bad981 */ /* 0x000ea2000c1e1500 */
[----:B------:R-:W-:Y:S01]  /*4250*/  MUFU.SIN R50, R31 ;  /* 0x0000001f00327308 */ /* 0x000fe20000000400 */
[----:B------:R-:W-:-:S07]  /*4260*/  PRMT R183, RZ, 0x7610, R183 ;  /* 0x00007610ffb77816 */ /* 0x000fce00000000b7 */
[----:B------:R0:W-:Y:S01]  /*4270*/  MUFU.COS R51, R31 ;  /* 0x0000001f00337308 */ /* 0x0001e20000000000 */
[----:B------:R-:W-:Y:S01]  /*4280*/  ISETP.GE.AND P3, PT, R161, UR44, PT ;  /* 0x0000002ca1007c0c */ /* 0x000fe2000bf66270 */
[----:B------:R-:W2:Y:S01]  /*4290*/  @!P1 LDG.E.U16 R183, desc[UR22][R18.64+0x340] ;  /* 0x0003401612b79981 */ /* 0x000ea2000c1e1500 */
[----:B0-----:R-:W-:-:S04]  /*42a0*/  FMUL.FTZ R31, R81, UR42 ;  /* 0x0000002a511f7c20 */ /* 0x001fc80008410000 */
[----:B------:R-:W-:Y:S01]  /*42b0*/  FMUL.RZ R63, R31, 0.15915493667125701904 ;  /* 0x3e22f9831f3f7820 */ /* 0x000fe2000040c000 */
[----:B------:R-:W-:Y:S01]  /*42c0*/  MOV R31, UR43 ;  /* 0x0000002b001f7c02 */ /* 0x000fe20008000f00 */
[----:B------:R-:W-:Y:S01]  /*42d0*/  MUFU.SIN R72, R47 ;  /* 0x0000002f00487308 */ /* 0x000fe20000000400 */
[----:B------:R-:W-:-:S03]  /*42e0*/  ISETP.GE.AND P2, PT, R163, UR44, PT ;  /* 0x0000002ca3007c0c */ /* 0x000fc6000bf46270 */
[----:B------:R-:W-:-:S04]  /*42f0*/  FMUL.FTZ R31, R31, 1.4426950216293334961 ;  /* 0x3fb8aa3b1f1f7820 */ /* 0x000fc80000410000 */
[----:B------:R-:W-:Y:S01]  /*4300*/  MUFU.COS R73, R47 ;  /* 0x0000002f00497308 */ /* 0x000fe20000000000 */
[----:B------:R-:W-:Y:S02]  /*4310*/  PRMT R182, RZ, 0x7610, R182 ;  /* 0x00007610ffb67816 */ /* 0x000fe400000000b6 */
[----:B------:R-:W-:-:S04]  /*4320*/  PRMT R184, RZ, 0x7610, R184 ;  /* 0x00007610ffb87816 */ /* 0x000fc800000000b8 */
[----:B------:R-:W2:Y:S01]  /*4330*/  @!P3 LDG.E.U16 R182, desc[UR22][R18.64+0x3c0] ;  /* 0x0003c01612b6b981 */ /* 0x000ea2000c1e1500 */
[----:B------:R-:W-:Y:S08]  /*4340*/  MUFU.SIN R48, R42 ;  /* 0x0000002a00307308 */ /* 0x000ff00000000400 */
[----:B------:R-:W-:Y:S01]  /*4350*/  MUFU.COS R49, R42 ;  /* 0x0000002a00317308 */ /* 0x000fe20000000000 */
[----:B------:R-:W2:Y:S07]  /*4360*/  @!P2 LDG.E.U16 R184, desc[UR22][R18.64+0x380] ;  /* 0x0003801612b8a981 */ /* 0x000eae000c1e1500 */
[----:B------:R-:W-:Y:S08]  /*4370*/  MUFU.SIN R46, R43 ;  /* 0x0000002b002e7308 */ /* 0x000ff00000000400 */
[----:B------:R-:W-:Y:S08]  /*4380*/  MUFU.COS R47, R43 ;  /* 0x0000002b002f7308 */ /* 0x000ff00000000000 */
[----:B------:R-:W-:Y:S08]  /*4390*/  MUFU.SIN R42, R63 ;  /* 0x0000003f002a7308 */ /* 0x000ff00000000400 */
[----:B------:R0:W-:Y:S01]  /*43a0*/  MUFU.COS R43, R63 ;  /* 0x0000003f002b7308 */ /* 0x0001e20000000000 */
[----:B------:R-:W-:Y:S01]  /*43b0*/  ISETP.GE.AND P3, PT, R153, UR44, PT ;  /* 0x0000002c99007c0c */ /* 0x000fe2000bf66270 */
[----:B0-----:R-:W-:-:S06]  /*43c0*/  FMUL.FTZ R63, R91, R31 ;  /* 0x0000001f5b3f7220 */ /* 0x001fcc0000410000 */
[----:B------:R0:W-:Y:S01]  /*43d0*/  MUFU.EX2 R171, R63 ;  /* 0x0000003f00ab7308 */ /* 0x0001e20000000800 */
[----:B------:R-:W-:Y:S01]  /*43e0*/  ISETP.GE.AND P5, PT, R158, UR44, PT ;  /* 0x0000002c9e007c0c */ /* 0x000fe2000bfa6270 */
[----:B0-----:R-:W-:-:S06]  /*43f0*/  FMUL.FTZ R63, R87, R31 ;  /* 0x0000001f573f7220 */ /* 0x001fcc0000410000 */
[----:B------:R0:W-:Y:S01]  /*4400*/  MUFU.EX2 R161, R63 ;  /* 0x0000003f00a17308 */ /* 0x0001e20000000800 */
[----:B------:R-:W-:Y:S02]  /*4410*/  ISETP.GE.AND P2, PT, R155, UR44, PT ;  /* 0x0000002c9b007c0c */ /* 0x000fe4000bf46270 */
[----:B------:R-:W-:Y:S01]  /*4420*/  ISETP.GE.AND P4, PT, R159, UR44, PT ;  /* 0x0000002c9f007c0c */ /* 0x000fe2000bf86270 */
[----:B0-----:R-:W-:Y:S01]  /*4430*/  FMUL.FTZ R63, R85, R31 ;  /* 0x0000001f553f7220 */ /* 0x001fe20000410000 */
[----:B------:R-:W-:-:S03]  /*4440*/  ISETP.GE.AND P1, PT, R156, UR44, PT ;  /* 0x0000002c9c007c0c */ /* 0x000fc6000bf26270 */
[----:B------:R0:W-:Y:S01]  /*4450*/  MUFU.EX2 R155, R63 ;  /* 0x0000003f009b7308 */ /* 0x0001e20000000800 */
[----:B------:R-:W-:Y:S02]  /*4460*/  PRMT R180, RZ, 0x7610, R180 ;  /* 0x00007610ffb47816 */ /* 0x000fe400000000b4 */
[----:B------:R-:W-:Y:S02]  /*4470*/  PRMT R179, RZ, 0x7610, R179 ;  /* 0x00007610ffb37816 */ /* 0x000fe400000000b3 */
[----:B------:R-:W-:Y:S02]  /*4480*/  PRMT R178, RZ, 0x7610, R178 ;  /* 0x00007610ffb27816 */ /* 0x000fe400000000b2 */
[----:B------:R-:W2:Y:S01]  /*4490*/  @!P5 LDG.E.U16 R180, desc[UR22][R18.64+0x440] ;  /* 0x0004401612b4d981 */ /* 0x000ea2000c1e1500 */
[----:B0-----:R-:W-:Y:S01]  /*44a0*/  PRMT R63, RZ, 0x7610, R63 ;  /* 0x00007610ff3f7816 */ /* 0x001fe2000000003f */
[----:B------:R-:W-:Y:S02]  /*44b0*/  MUFU.SIN R143, R169 ;  /* 0x000000a9008f7308 */ /* 0x000fe40000000400 */
[----:B------:R-:W2:Y:S04]  /*44c0*/  @!P4 LDG.E.U16 R179, desc[UR22][R18.64+0x400] ;  /* 0x0004001612b3c981 */ /* 0x000ea8000c1e1500 */
[----:B------:R-:W2:Y:S01]  /*44d0*/  @!P3 LDG.E.U16 R63, desc[UR22][R18.64+0x500] ;  /* 0x00050016123fb981 */ /* 0x000ea2000c1e1500 */
[----:B------:R-:W-:Y:S01]  /*44e0*/  ISETP.GE.AND P3, PT, R39, UR44, PT ;  /* 0x0000002c27007c0c */ /* 0x000fe2000bf66270 */
[----:B------:R0:W-:Y:S01]  /*44f0*/  MUFU.COS R144, R169 ;  /* 0x000000a900907308 */ /* 0x0001e20000000000 */
[----:B------:R-:W-:Y:S01]  /*4500*/  ISETP.GE.AND P5, PT, R150, UR44, PT ;  /* 0x0000002c96007c0c */ /* 0x000fe2000bfa6270 */
[-C--:B------:R-:W-:Y:S01]  /*4510*/  FMUL.FTZ R168, R90, R31.reuse ;  /* 0x0000001f5aa87220 */ /* 0x080fe20000410000 */
[----:B------:R-:W-:Y:S01]  /*4520*/  PRMT R175, RZ, 0x7610, R175 ;  /* 0x00007610ffaf7816 */ /* 0x000fe200000000af */
[----:B------:R-:W2:Y:S01]  /*4530*/  @!P1 LDG.E.U16 R178, desc[UR22][R18.64+0x480] ;  /* 0x0004801612b29981 */ /* 0x000ea2000c1e1500 */
[----:B0-----:R-:W-:Y:S01]  /*4540*/  FMUL.FTZ R169, R89, R31 ;  /* 0x0000001f59a97220 */ /* 0x001fe20000410000 */
[----:B------:R-:W-:-:S02]  /*4550*/  ISETP.GE.AND P1, PT, R149, UR44, PT ;  /* 0x0000002c95007c0c */ /* 0x000fc4000bf26270 */
[----:B------:R0:W-:Y:S01]  /*4560*/  MUFU.EX2 R172, R168 ;  /* 0x000000a800ac7308 */ /* 0x0001e20000000800 */
[----:B------:R-:W-:Y:S01]  /*4570*/  FMUL.FTZ R146, R79, UR42 ;  /* 0x0000002a4f927c20 */ /* 0x000fe20008410000 */
[----:B------:R-:W2:Y:S06]  /*4580*/  @!P2 LDG.E.U16 R175, desc[UR22][R18.64+0x4c0] ;  /* 0x0004c01612afa981 */ /* 0x000eac000c1e1500 */
[----:B------:R1:W-:Y:S01]  /*4590*/  MUFU.EX2 R164, R169 ;  /* 0x000000a900a47308 */ /* 0x0003e20000000800 */
[----:B0-----:R-:W-:Y:S02]  /*45a0*/  PRMT R168, RZ, 0x7610, R168 ;  /* 0x00007610ffa87816 */ /* 0x001fe400000000a8 */
[----:B------:R-:W-:Y:S01]  /*45b0*/  ISETP.GE.AND P2, PT, R40, UR44, PT ;  /* 0x0000002c28007c0c */ /* 0x000fe2000bf46270 */
[----:B------:R-:W-:Y:S01]  /*45c0*/  FMUL.RZ R146, R146, 0.15915493667125701904 ;  /* 0x3e22f98392927820 */ /* 0x000fe2000040c000 */
[----:B------:R-:W-:-:S02]  /*45d0*/  PRMT R167, RZ, 0x7610, R167 ;  /* 0x00007610ffa77816 */ /* 0x000fc400000000a7 */
[----:B------:R-:W2:Y:S01]  /*45e0*/  @!P5 LDG.E.U16 R168, desc[UR22][R18.64+0x580] ;  /* 0x0005801612a8d981 */ /* 0x000ea2000c1e1500 */
[----:B-1----:R-:W-:Y:S01]  /*45f0*/  PRMT R169, RZ, 0x7610, R169 ;  /* 0x00007610ffa97816 */ /* 0x002fe200000000a9 */
[----:B------:R-:W-:Y:S01]  /*4600*/  MUFU.SIN R44, R62 ;  /* 0x0000003e002c7308 */ /* 0x000fe20000000400 */
[----:B------:R-:W-:Y:S01]  /*4610*/  PRMT R166, RZ, 0x7610, R166 ;  /* 0x00007610ffa67816 */ /* 0x000fe200000000a6 */
[-C--:B------:R-:W-:Y:S01]  /*4620*/  FMUL.FTZ R40, R82, R31.reuse ;  /* 0x0000001f52287220 */ /* 0x080fe20000410000 */
[----:B------:R-:W2:Y:S04]  /*4630*/  @!P1 LDG.E.U16 R167, desc[UR22][R18.64+0x5c0] ;  /* 0x0005c01612a79981 */ /* 0x000ea8000c1e1500 */
[----:B------:R-:W2:Y:S01]  /*4640*/  @!P3 LDG.E.U16 R169, desc[UR22][R18.64+0x640] ;  /* 0x0006401612a9b981 */ /* 0x000ea2000c1e1500 */
[----:B------:R-:W-:Y:S01]  /*4650*/  ISETP.GE.AND P3, PT, R36, UR44, PT ;  /* 0x0000002c24007c0c */ /* 0x000fe2000bf66270 */
[----:B------:R-:W-:Y:S01]  /*4660*/  FMUL.FTZ R36, R79, R31 ;  /* 0x0000001f4f247220 */ /* 0x000fe20000410000 */
[----:B------:R0:W-:Y:S01]  /*4670*/  MUFU.COS R45, R62 ;  /* 0x0000003e002d7308 */ /* 0x0001e20000000000 */
[----:B------:R-:W-:Y:S01]  /*4680*/  ISETP.GE.AND P5, PT, R37, UR44, PT ;  /* 0x0000002c25007c0c */ /* 0x000fe2000bfa6270 */
[----:B------:R-:W2:Y:S01]  /*4690*/  @!P2 LDG.E.U16 R166, desc[UR22][R18.64+0x600] ;  /* 0x0006001612a6a981 */ /* 0x000ea2000c1e1500 */
[----:B------:R-:W-:-:S05]  /*46a0*/  ISETP.GE.AND P1, PT, R34, UR44, PT ;  /* 0x0000002c22007c0c */ /* 0x000fca000bf26270 */
[----:B------:R-:W-:Y:S01]  /*46b0*/  MUFU.COS R64, R146 ;  /* 0x0000009200407308 */ /* 0x000fe20000000000 */
[-C--:B0-----:R-:W-:Y:S01]  /*46c0*/  FMUL.FTZ R62, R92, R31.reuse ;  /* 0x0000001f5c3e7220 */ /* 0x081fe20000410000 */
[----:B------:R-:W-:-:S06]  /*46d0*/  FMUL.FTZ R34, R80, R31 ;  /* 0x0000001f50227220 */ /* 0x000fcc0000410000 */
[----:B------:R-:W0:Y:S01]  /*46e0*/  MUFU.EX2 R37, R36 ;  /* 0x0000002400257308 */ /* 0x000e220000000800 */
[----:B------:R-:W-:Y:S02]  /*46f0*/  ISETP.GE.AND P0, PT, R41, UR44, PT ;  /* 0x0000002c29007c0c */ /* 0x000fe4000bf06270 */
[----:B------:R-:W-:-:S05]  /*4700*/  ISETP.GE.AND P2, PT, R35, UR44, PT ;  /* 0x0000002c23007c0c */ /* 0x000fca000bf46270 */
[----:B------:R1:W-:Y:S02]  /*4710*/  MUFU.EX2 R170, R62 ;  /* 0x0000003e00aa7308 */ /* 0x0003e40000000800 */
[----:B-1----:R-:W-:-:S06]  /*4720*/  FMUL.FTZ R62, R88, R31 ;  /* 0x0000001f583e7220 */ /* 0x002fcc0000410000 */
[----:B------:R-:W-:Y:S01]  /*4730*/  MUFU.EX2 R40, R40 ;  /* 0x0000002800287308 */ /* 0x000fe20000000800 */
[----:B------:R-:W-:-:S07]  /*4740*/  LEA R33, R140, R33, 0x5 ;  /* 0x000000218c217211 */ /* 0x000fce00078e28ff */
[----:B------:R1:W3:Y:S01]  /*4750*/  MUFU.EX2 R41, R62 ;  /* 0x0000003e00297308 */ /* 0x0002e20000000800 */
[----:B------:R-:W-:-:S07]  /*4760*/  ISETP.GE.AND P4, PT, R152, UR44, PT ;  /* 0x0000002c98007c0c */ /* 0x000fce000bf86270 */
[----:B------:R4:W5:Y:S01]  /*4770*/  MUFU.EX2 R35, R34 ;  /* 0x0000002200237308 */ /* 0x0009620000000800 */
[----:B-1----:R-:W-:Y:S01]  /*4780*/  FMUL.FTZ R62, R86, R31 ;  /* 0x0000001f563e7220 */ /* 0x002fe20000410000 */
[----:B0-----:R-:W-:Y:S01]  /*4790*/  FMUL.FTZ R39, R37, R64 ;  /* 0x0000004025277220 */ /* 0x001fe20000410000 */
[----:B------:R-:W-:-:S05]  /*47a0*/  LEA.HI.SX32 R64, R33, R33, 0x1b ;  /* 0x0000002121407211 */ /* 0x000fca00078fdaff */
[----:B------:R0:W-:Y:S01]  /*47b0*/  MUFU.EX2 R158, R62 ;  /* 0x0000003e009e7308 */ /* 0x0001e20000000800 */
[----:B----4-:R-:W-:Y:S01]  /*47c0*/  FMUL.FTZ R34, R93, UR42 ;  /* 0x0000002a5d227c20 */ /* 0x010fe20008410000 */
[----:B------:R-:W-:Y:S01]  /*47d0*/  LEA R64, R64, R139, 0x1 ;  /* 0x0000008b40407211 */ /* 0x000fe200078e08ff */
[----:B0-----:R-:W-:Y:S02]  /*47e0*/  FMUL.FTZ R62, R84, R31 ;  /* 0x0000001f543e7220 */ /* 0x001fe40000410000 */
[----:B------:R-:W-:Y:S01]  /*47f0*/  FMUL.RZ R36, R34, 0.15915493667125701904 ;  /* 0x3e22f98322247820 */ /* 0x000fe2000040c000 */
[C---:B---3--:R-:W-:Y:S01]  /*4800*/  FMUL.FTZ R57, R41.reuse, R57 ;  /* 0x0000003929397220 */ /* 0x048fe20000410000 */
[----:B------:R-:W-:Y:S01]  /*4810*/  FMUL.FTZ R56, R41, R56 ;  /* 0x0000003829387220 */ /* 0x000fe20000410000 */
[----:B------:R0:W-:Y:S01]  /*4820*/  MUFU.EX2 R152, R62 ;  /* 0x0000003e00987308 */ /* 0x0001e20000000800 */
[C---:B------:R-:W-:Y:S01]  /*4830*/  FMUL.FTZ R45, R40.reuse, R45 ;  /* 0x0000002d282d7220 */ /* 0x040fe20000410000 */
[----:B------:R-:W-:Y:S01]  /*4840*/  FMUL.FTZ R44, R40, R44 ;  /* 0x0000002c282c7220 */ /* 0x000fe20000410000 */
[C---:B-----5:R-:W-:Y:S01]  /*4850*/  FMUL.FTZ R41, R35.reuse, R144 ;  /* 0x0000009023297220 */ /* 0x060fe20000410000 */
[----:B------:R-:W-:Y:S01]  /*4860*/  FMUL.FTZ R40, R35, R143 ;  /* 0x0000008f23287220 */ /* 0x000fe20000410000 */
[C---:B------:R-:W-:Y:S01]  /*4870*/  FMUL.FTZ R77, R170.reuse, R77 ;  /* 0x0000004daa4d7220 */ /* 0x040fe20000410000 */
[----:B------:R-:W1:Y:S01]  /*4880*/  LDS.U16 R35, [R64+0x2] ;  /* 0x0000020040237984 */ /* 0x000e620000000400 */
[----:B0-----:R-:W-:Y:S01]  /*4890*/  PRMT R62, RZ, 0x7610, R62 ;  /* 0x00007610ff3e7816 */ /* 0x001fe2000000003e */
[----:B------:R-:W-:Y:S01]  /*48a0*/  MUFU.SIN R201, R36 ;  /* 0x0000002400c97308 */ /* 0x000fe20000000400 */
[----:B------:R-:W-:Y:S01]  /*48b0*/  FMUL.FTZ R76, R170, R76 ;  /* 0x0000004caa4c7220 */ /* 0x000fe20000410000 */
[----:B------:R-:W-:Y:S04]  /*48c0*/  LDS.U16 R33, [R64+0x4] ;  /* 0x0000040040217984 */ /* 0x000fe80000000400 */
[----:B------:R-:W3:Y:S02]  /*48d0*/  @!P4 LDG.E.U16 R62, desc[UR22][R18.64+0x540] ;  /* 0x00054016123ec981 */ /* 0x000ee4000c1e1500 */
[----:B------:R0:W-:Y:S01]  /*48e0*/  MUFU.COS R202, R36 ;  /* 0x0000002400ca7308 */ /* 0x0001e20000000000 */
[----:B------:R-:W-:Y:S01]  /*48f0*/  ISETP.GE.AND P4, PT, R38, UR44, PT ;  /* 0x0000002c26007c0c */ /* 0x000fe2000bf86270 */
[C---:B------:R-:W-:Y:S01]  /*4900*/  FMUL.FTZ R75, R171.reuse, R75 ;  /* 0x0000004bab4b7220 */ /* 0x040fe20000410000 */
[----:B------:R-:W-:Y:S01]  /*4910*/  FMUL.FTZ R74, R171, R74 ;  /* 0x0000004aab4a7220 */ /* 0x000fe20000410000 */
[----:B------:R-:W-:Y:S01]  /*4920*/  LDS.U16 R200, [R64+0x6] ;  /* 0x0000060040c87984 */ /* 0x000fe20000000400 */
[C---:B------:R-:W-:Y:S01]  /*4930*/  FMUL.FTZ R73, R172.reuse, R73 ;  /* 0x00000049ac497220 */ /* 0x040fe20000410000 */
[----:B------:R-:W-:Y:S01]  /*4940*/  FMUL.FTZ R72, R172, R72 ;  /* 0x00000048ac487220 */ /* 0x000fe20000410000 */
[----:B------:R-:W-:-:S02]  /*4950*/  PRMT R173, RZ, 0x7610, R173 ;  /* 0x00007610ffad7816 */ /* 0x000fc400000000ad */
[----:B------:R-:W-:Y:S01]  /*4960*/  PRMT R176, RZ, 0x7610, R176 ;  /* 0x00007610ffb07816 */ /* 0x000fe200000000b0 */
[----:B0-----:R-:W0:Y:S01]  /*4970*/  LDS.U16 R36, [R64] ;  /* 0x0000000040247984 */ /* 0x001e220000000400 */
[----:B------:R-:W-:Y:S02]  /*4980*/  PRMT R170, RZ, 0x7610, R170 ;  /* 0x00007610ffaa7816 */ /* 0x000fe400000000aa */
[----:B------:R-:W-:Y:S02]  /*4990*/  PRMT R171, RZ, 0x7610, R171 ;  /* 0x00007610ffab7816 */ /* 0x000fe400000000ab */
[----:B------:R-:W-:Y:S01]  /*49a0*/  PRMT R174, RZ, 0x7610, R174 ;  /* 0x00007610ffae7816 */ /* 0x000fe200000000ae */
[-C--:B------:R-:W-:Y:S01]  /*49b0*/  FMUL.FTZ R38, R81, R31.reuse ;  /* 0x0000001f51267220 */ /* 0x080fe20000410000 */
[----:B------:R-:W-:Y:S01]  /*49c0*/  PRMT R172, RZ, 0x7610, R172 ;  /* 0x00007610ffac7816 */ /* 0x000fe200000000ac */
[----:B------:R-:W4:Y:S01]  /*49d0*/  @!P4 LDG.E.U16 R170, desc[UR22][R18.64+0x680] ;  /* 0x0006801612aac981 */ /* 0x000f22000c1e1500 */
[----:B------:R-:W-:-:S03]  /*49e0*/  FMUL.FTZ R150, R83, R31 ;  /* 0x0000001f53967220 */ /* 0x000fc60000410000 */
[----:B------:R-:W5:Y:S04]  /*49f0*/  @!P5 LDG.E.U16 R171, desc[UR22][R18.64+0x6c0] ;  /* 0x0006c01612abd981 */ /* 0x000f68000c1e1500 */
[----:B------:R-:W5:Y:S04]  /*4a00*/  @!P1 LDG.E.U16 R172, desc[UR22][R18.64+0x700] ;  /* 0x0007001612ac9981 */ /* 0x000f68000c1e1500 */
[----:B------:R-:W5:Y:S04]  /*4a10*/  @!P2 LDG.E.U16 R173, desc[UR22][R18.64+0x740] ;  /* 0x0007401612ada981 */ /* 0x000f68000c1e1500 */
[----:B------:R-:W5:Y:S04]  /*4a20*/  @!P3 LDG.E.U16 R176, desc[UR22][R18.64+0x780] ;  /* 0x0007801612b0b981 */ /* 0x000f68000c1e1500 */
[----:B------:R0:W5:Y:S01]  /*4a30*/  @!P0 LDG.E.U16 R174, desc[UR22][R18.64+0x7c0] ;  /* 0x0007c01612ae8981 */ /* 0x000162000c1e1500 */
[----:B------:R-:W0:Y:S03]  /*4a40*/  MUFU.EX2 R38, R38 ;  /* 0x0000002600267308 */ /* 0x000e260000000800 */
[----:B------:R-:W2:Y:S04]  /*4a50*/  LDS.U16 R206, [R64+0xa] ;  /* 0x00000a0040ce7984 */ /* 0x000ea80000000400 */
[----:B------:R-:W2:Y:S01]  /*4a60*/  LDS.U16 R205, [R64+0x8] ;  /* 0x0000080040cd7984 */ /* 0x000ea20000000400 */
[----:B------:R-:W0:Y:S08]  /*4a70*/  MUFU.EX2 R150, R150 ;  /* 0x0000009600967308 */ /* 0x000e300000000800 */
[----:B------:R-:W0:Y:S01]  /*4a80*/  MUFU.SIN R146, R146 ;  /* 0x0000009200927308 */ /* 0x000e220000000400 */
[----:B------:R-:W-:Y:S01]  /*4a90*/  FMUL.FTZ R34, R78, UR42 ;  /* 0x0000002a4e227c20 */ /* 0x000fe20008410000 */
[----:B-1----:R-:W-:Y:S01]  /*4aa0*/  SHF.L.U32 R35, R35, 0x10, RZ ;  /* 0x0000001023237819 */ /* 0x002fe200000006ff */
[C---:B0-----:R-:W-:Y:S01]  /*4ab0*/  FMUL.FTZ R43, R38.reuse, R43 ;  /* 0x0000002b262b7220 */ /* 0x041fe20000410000 */
        /* <DEDUP_REMOVED lines=14> */
[----:B------:R-:W-:Y:S01]  /*4ba0*/  FMUL.FTZ R38, R37, R146 ;  /* 0x0000009225267220 */ /* 0x000fe20000410000 */
[----:B------:R-:W-:Y:S01]  /*4bb0*/  FMUL.FTZ R209, R78, R31 ;  /* 0x0000001f4ed17220 */ /* 0x000fe20000410000 */
[----:B------:R-:W0:Y:S01]  /*4bc0*/  LDS.U16 R203, [R64+0xc] ;  /* 0x00000c0040cb7984 */ /* 0x000e220000000400 */
[----:B------:R-:W-:Y:S01]  /*4bd0*/  FMUL.RZ R34, R34, 0.15915493667125701904 ;  /* 0x3e22f98322227820 */ /* 0x000fe2000040c000 */
[----:B------:R-:W-:-:S02]  /*4be0*/  SHF.L.U32 R37, R238, 0x10, RZ ;  /* 0x00000010ee257819 */ /* 0x000fc400000006ff */
[----:B------:R-:W1:Y:S01]  /*4bf0*/  LDS.U16 R204, [R64+0xe] ;  /* 0x00000e0040cc7984 */ /* 0x000e620000000400 */
[C---:B------:R-:W-:Y:S01]  /*4c00*/  FMUL.FTZ R31, R93.reuse, R31 ;  /* 0x0000001f5d1f7220 */ /* 0x040fe20000410000 */
[----:B------:R-:W-:Y:S02]  /*4c10*/  FMUL.FTZ R236, R93, R35 ;  /* 0x000000235dec7220 */ /* 0x000fe40000410000 */
[----:B------:R-:W-:Y:S04]  /*4c20*/  LDS.U16 R197, [R64+0x10] ;  /* 0x0000100040c57984 */ /* 0x000fe80000000400 */
[----:B------:R-:W1:Y:S04]  /*4c30*/  LDS.U16 R198, [R64+0x12] ;  /* 0x0000120040c67984 */ /* 0x000e680000000400 */
[----:B------:R-:W-:Y:S04]  /*4c40*/  LDS.U16 R193, [R64+0x14] ;  /* 0x0000140040c17984 */ /* 0x000fe80000000400 */
[----:B------:R-:W1:Y:S04]  /*4c50*/  LDS.U16 R194, [R64+0x16] ;  /* 0x0000160040c27984 */ /* 0x000e680000000400 */
[----:B------:R-:W1:Y:S04]  /*4c60*/  LDS.U16 R19, [R64+0x18] ;  /* 0x0000180040137984 */ /* 0x000e680000000400 */
[----:B------:R-:W1:Y:S04]  /*4c70*/  LDS.U16 R192, [R64+0x1a] ;  /* 0x00001a0040c07984 */ /* 0x000e680000000400 */
[----:B------:R-:W-:Y:S04]  /*4c80*/  LDS.U16 R189, [R64+0x1c] ;  /* 0x00001c0040bd7984 */ /* 0x000fe80000000400 */
[----:B------:R-:W1:Y:S04]  /*4c90*/  LDS.U16 R18, [R64+0x1e] ;  /* 0x00001e0040127984 */ /* 0x000e680000000400 */
[----:B------:R-:W1:Y:S04]  /*4ca0*/  LDS.U16 R143, [R64+0x20] ;  /* 0x00002000408f7984 */ /* 0x000e680000000400 */
[----:B------:R-:W3:Y:S04]  /*4cb0*/  LDS.U16 R144, [R64+0x22] ;  /* 0x0000220040907984 */ /* 0x000ee80000000400 */
        /* <DEDUP_REMOVED lines=8> */
[----:B------:R-:W4:Y:S04]  /*4d40*/  LDS.U16 R158, [R64+0x34] ;  /* 0x00003400409e7984 */ /* 0x000f280000000400 */
[----:B------:R-:W4:Y:S04]  /*4d50*/  LDS.U16 R159, [R64+0x36] ;  /* 0x00003600409f7984 */ /* 0x000f280000000400 */
[----:B------:R-:W4:Y:S04]  /*4d60*/  LDS.U16 R161, [R64+0x38] ;  /* 0x0000380040a17984 */ /* 0x000f280000000400 */
[----:B------:R-:W4:Y:S04]  /*4d70*/  LDS.U16 R162, [R64+0x3a] ;  /* 0x00003a0040a27984 */ /* 0x000f280000000400 */
[----:B------:R-:W5:Y:S04]  /*4d80*/  LDS.U16 R163, [R64+0x3c] ;  /* 0x00003c0040a37984 */ /* 0x000f680000000400 */
[----:B------:R-:W5:Y:S04]  /*4d90*/  LDS.U16 R164, [R64+0x3e] ;  /* 0x00003e0040a47984 */ /* 0x000f680000000400 */
[----:B------:R-:W-:Y:S01]  /*4da0*/  STS.U16 [R27+0x1080], R126 ;  /* 0x0010807e1b007388 */ /* 0x000fe20000000400 */
[----:B------:R-:W-:Y:S03]  /*4db0*/  MUFU.COS R208, R34 ;  /* 0x0000002200d07308 */ /* 0x000fe60000000000 */
[----:B------:R0:W-:Y:S01]  /*4dc0*/  STS.U16 [R28+0x10c0], R127 ;  /* 0x0010c07f1c007388 */ /* 0x0001e20000000400 */
[----:B------:R-:W-:Y:S01]  /*4dd0*/  SHF.L.U32 R33, R33, 0x10, RZ ;  /* 0x0000001021217819 */ /* 0x000fe200000006ff */
[----:B------:R-:W-:-:S02]  /*4de0*/  FMUL.FTZ R236, R37, R236 ;  /* 0x000000ec25ec7220 */ /* 0x000fc40000410000 */
[----:B------:R1:W-:Y:S01]  /*4df0*/  STS.U16 [R29+0x1100], R32 ;  /* 0x001100201d007388 */ /* 0x0003e20000000400 */
[----:B------:R-:W2:Y:S01]  /*4e00*/  MUFU.EX2 R209, R209 ;  /* 0x000000d100d17308 */ /* 0x000ea20000000800 */
[----:B0-----:R-:W-:-:S07]  /*4e10*/  FMUL.FTZ R28, R93, R36 ;  /* 0x000000245d1c7220 */ /* 0x001fce0000410000 */
[----:B------:R-:W0:Y:S01]  /*4e20*/  MUFU.EX2 R126, R31 ;  /* 0x0000001f007e7308 */ /* 0x000e220000000800 */
[----:B-1----:R-:W-:Y:S01]  /*4e30*/  SHF.L.U32 R32, R200, 0x10, RZ ;  /* 0x00000010c8207819 */ /* 0x002fe200000006ff */
[----:B------:R-:W-:Y:S01]  /*4e40*/  FMUL.FTZ R235, R37, R28 ;  /* 0x0000001c25eb7220 */ /* 0x000fe20000410000 */
[----:B------:R1:W-:Y:S01]  /*4e50*/  STS.U16 [R30+0x1140], R199 ;  /* 0x001140c71e007388 */ /* 0x0003e20000000400 */
[----:B------:R-:W-:-:S04]  /*4e60*/  FMUL.FTZ R28, R236, R76 ;  /* 0x0000004cec1c7220 */ /* 0x000fc80000410000 */
[----:B------:R2:W0:Y:S01]  /*4e70*/  MUFU.SIN R207, R34 ;  /* 0x0000002200cf7308 */ /* 0x0004220000000400 */
[C---:B------:R-:W-:Y:S01]  /*4e80*/  FMUL.FTZ R27, R92.reuse, R32 ;  /* 0x000000205c1b7220 */ /* 0x040fe20000410000 */
[----:B------:R-:W-:Y:S01]  /*4e90*/  FMUL.FTZ R29, R235, R76 ;  /* 0x0000004ceb1d7220 */ /* 0x000fe20000410000 */
[----:B-1----:R-:W-:Y:S01]  /*4ea0*/  FMUL.FTZ R199, R92, R33 ;  /* 0x000000215cc77220 */ /* 0x002fe20000410000 */
[----:B--2---:R-:W-:Y:S01]  /*4eb0*/  SHF.L.U32 R34, R237, 0x10, RZ ;  /* 0x00000010ed227819 */ /* 0x004fe200000006ff */
[-C--:B------:R-:W-:Y:S01]  /*4ec0*/  FFMA.FTZ R28, R235, R77.reuse, -R28 ;  /* 0x0000004deb1c7223 */ /* 0x080fe2000001081c */
[----:B------:R-:W-:-:S03]  /*4ed0*/  FFMA.FTZ R29, R236, R77, R29 ;  /* 0x0000004dec1d7223 */ /* 0x000fc6000001001d */
[C---:B------:R-:W-:Y:S01]  /*4ee0*/  FMUL.FTZ R199, R34.reuse, R199 ;  /* 0x000000c722c77220 */ /* 0x040fe20000410000 */
[----:B------:R-:W-:-:S03]  /*4ef0*/  FMUL.FTZ R200, R34, R27 ;  /* 0x0000001b22c87220 */ /* 0x000fc60000410000 */
[----:B------:R-:W-:Y:S01]  /*4f00*/  FADD.FTZ R28, R199, R28 ;  /* 0x0000001cc71c7221 */ /* 0x000fe20000010000 */
[----:B------:R-:W-:Y:S01]  /*4f10*/  FADD.FTZ R29, R200, R29 ;  /* 0x0000001dc81d7221 */ /* 0x000fe20000010000 */
[C---:B------:R-:W-:Y:S01]  /*4f20*/  FMUL.FTZ R31, R209.reuse, R208 ;  /* 0x000000d0d11f7220 */ /* 0x040fe20000410000 */
[----:B0-----:R-:W-:Y:S01]  /*4f30*/  FMUL.FTZ R127, R126, R201 ;  /* 0x000000c97e7f7220 */ /* 0x001fe20000410000 */
[C---:B------:R-:W-:Y:S01]  /*4f40*/  FMUL.FTZ R210, R74.reuse, R28 ;  /* 0x0000001c4ad27220 */ /* 0x040fe20000410000 */
[----:B------:R-:W-:Y:S01]  /*4f50*/  FMUL.FTZ R208, R74, R29 ;  /* 0x0000001d4ad07220 */ /* 0x000fe20000410000 */
[----:B------:R-:W-:Y:S01]  /*4f60*/  FMUL.FTZ R126, R126, R202 ;  /* 0x000000ca7e7e7220 */ /* 0x000fe20000410000 */
[----:B------:R-:W-:Y:S01]  /*4f70*/  FMUL.FTZ R30, R209, R207 ;  /* 0x000000cfd11e7220 */ /* 0x000fe20000410000 */
[C---:B------:R-:W-:Y:S01]  /*4f80*/  FFMA.FTZ R210, R75.reuse, R29, R210 ;  /* 0x0000001d4bd27223 */ /* 0x040fe200000100d2 */
[----:B------:R-:W-:Y:S01]  /*4f90*/  FFMA.FTZ R207, R75, R28, -R208 ;  /* 0x0000001c4bcf7223 */ /* 0x000fe200000108d0 */
[----:B------:R-:W-:Y:S01]  /*4fa0*/  SHF.L.U32 R29, R206, 0x10, RZ ;  /* 0x00000010ce1d7819 */ /* 0x000fe200000006ff */
[-C--:B------:R-:W-:Y:S01]  /*4fb0*/  FMUL.FTZ R202, R126, R76.reuse ;  /* 0x0000004c7eca7220 */ /* 0x080fe20000410000 */
[----:B------:R-:W-:Y:S01]  /*4fc0*/  SHF.L.U32 R28, R205, 0x10, RZ ;  /* 0x00000010cd1c7819 */ /* 0x000fe200000006ff */
[C---:B------:R-:W-:Y:S01]  /*4fd0*/  FMUL.FTZ R201, R127.reuse, R76 ;  /* 0x0000004c7fc97220 */ /* 0x040fe20000410000 */
[----:B------:R-:W-:Y:S01]  /*4fe0*/  SHF.L.U32 R27, R234, 0x10, RZ ;  /* 0x00000010ea1b7819 */ /* 0x000fe200000006ff */
[----:B------:R-:W-:Y:S01]  /*4ff0*/  FFMA.FTZ R208, R127, R77, R202 ;  /* 0x0000004d7fd07223 */ /* 0x000fe200000100ca */
[C---:B------:R-:W-:Y:S01]  /*5000*/  FMUL.FTZ R206, R91.reuse, R29 ;  /* 0x0000001d5bce7220 */ /* 0x040fe20000410000 */
[----:B------:R-:W-:Y:S01]  /*5010*/  FMUL.FTZ R202, R91, R28 ;  /* 0x0000001c5bca7220 */ /* 0x000fe20000410000 */
[----:B------:R-:W-:Y:S01]  /*5020*/  FFMA.FTZ R205, R126, R77, -R201 ;  /* 0x0000004d7ecd7223 */ /* 0x000fe200000108c9 */
[----:B------:R0:W-:Y:S01]  /*5030*/  STS.U16 [R25+0x1180], R196 ;  /* 0x001180c419007388 */ /* 0x0001e20000000400 */
[C---:B------:R-:W-:Y:S01]  /*5040*/  FMUL.FTZ R201, R27.reuse, R206 ;  /* 0x000000ce1bc97220 */ /* 0x040fe20000410000 */
[----:B------:R-:W-:-:S02]  /*5050*/  FMUL.FTZ R202, R27, R202 ;  /* 0x000000ca1bca7220 */ /* 0x000fc40000410000 */
[----:B------:R1:W-:Y:S01]  /*5060*/  STS.U16 [R26+0x11c0], R195 ;  /* 0x0011c0c31a007388 */ /* 0x0003e20000000400 */
[----:B------:R-:W-:Y:S01]  /*5070*/  FADD.FTZ R210, R201, R210 ;  /* 0x000000d2c9d27221 */ /* 0x000fe20000010000 */
[----:B------:R-:W-:Y:S01]  /*5080*/  FADD.FTZ R207, R202, R207 ;  /* 0x000000cfcacf7221 */ /* 0x000fe20000010000 */
[CC--:B0-----:R-:W-:Y:S01]  /*5090*/  FMUL.FTZ R196, R74.reuse, R208.reuse ;  /* 0x000000d04ac47220 */ /* 0x0c1fe20000410000 */
[----:B-1----:R-:W-:Y:S02]  /*50a0*/  FMUL.FTZ R26, R74, R205 ;  /* 0x000000cd4a1a7220 */ /* 0x002fe40000410000 */
[C---:B------:R-:W-:Y:S02]  /*50b0*/  FMUL.FTZ R25, R72.reuse, R207 ;  /* 0x000000cf48197220 */ /* 0x040fe40000410000 */
[----:B------:R-:W-:Y:S01]  /*50c0*/  FFMA.FTZ R208, R75, R208, R26 ;  /* 0x000000d04bd07223 */ /* 0x000fe2000001001a */
[-C--:B------:R-:W-:Y:S01]  /*50d0*/  FMUL.FTZ R26, R72, R210.reuse ;  /* 0x000000d2481a7220 */ /* 0x080fe20000410000 */
[----:B------:R-:W-:Y:S01]  /*50e0*/  FFMA.FTZ R210, R73, R210, R25 ;  /* 0x000000d249d27223 */ /* 0x000fe20000010019 */
[----:B------:R-:W-:-:S02]  /*50f0*/  SHF.L.U32 R25, R203, 0x10, RZ ;  /* 0x00000010cb197819 */ /* 0x000fc400000006ff */
[----:B------:R-:W-:Y:S01]  /*5100*/  FFMA.FTZ R207, R73, R207, -R26 ;  /* 0x000000cf49cf7223 */ /* 0x000fe2000001081a */
[----:B------:R-:W-:Y:S01]  /*5110*/  SHF.L.U32 R26, R204, 0x10, RZ ;  /* 0x00000010cc1a7819 */ /* 0x000fe200000006ff */
[----:B------:R-:W-:Y:S01]  /*5120*/  FFMA.FTZ R195, R75, R205, -R196 ;  /* 0x000000cd4bc37223 */ /* 0x000fe200000108c4 */
[----:B------:R-:W-:Y:S01]  /*5130*/  SHF.L.U32 R205, R137, 0x10, RZ ;  /* 0x0000001089cd7819 */ /* 0x000fe200000006ff */
[C---:B------:R-:W-:Y:S02]  /*5140*/  FMUL.FTZ R204, R90.reuse, R25 ;  /* 0x000000195acc7220 */ /* 0x040fe40000410000 */
[----:B------:R-:W-:Y:S02]  /*5150*/  FMUL.FTZ R203, R90, R26 ;  /* 0x0000001a5acb7220 */ /* 0x000fe40000410000 */
[C---:B------:R-:W-:Y:S02]  /*5160*/  FMUL.FTZ R204, R205.reuse, R204 ;  /* 0x000000cccdcc7220 */ /* 0x040fe40000410000 */
[----:B------:R-:W-:-:S02]  /*5170*/  FMUL.FTZ R203, R205, R203 ;  /* 0x000000cbcdcb7220 */ /* 0x000fc40000410000 */
[----:B------:R-:W-:Y:S02]  /*5180*/  FADD.FTZ R207, R204, R207 ;  /* 0x000000cfcccf7221 */ /* 0x000fe40000010000 */
[----:B------:R-:W-:Y:S01]  /*5190*/  FADD.FTZ R210, R203, R210 ;  /* 0x000000d2cbd27221 */ /* 0x000fe20000010000 */
[----:B------:R0:W-:Y:S01]  /*51a0*/  STS.U16 [R23+0x1200], R24 ;  /* 0x0012001817007388 */ /* 0x0001e20000000400 */
[C---:B------:R-:W-:Y:S01]  /*51b0*/  FMUL.FTZ R196, R72.reuse, R208 ;  /* 0x000000d048c47220 */ /* 0x040fe20000410000 */
[----:B------:R-:W-:Y:S01]  /*51c0*/  FMUL.FTZ R206, R72, R195 ;  /* 0x000000c348ce7220 */ /* 0x000fe20000410000 */
[C---:B0-----:R-:W-:Y:S01]  /*51d0*/  FMUL.FTZ R24, R58.reuse, R210 ;  /* 0x000000d23a187220 */ /* 0x041fe20000410000 */
[----:B------:R-:W-:-:S03]  /*51e0*/  FMUL.FTZ R23, R58, R207 ;  /* 0x000000cf3a177220 */ /* 0x000fc60000410000 */
[C---:B------:R-:W-:Y:S01]  /*51f0*/  FFMA.FTZ R207, R59.reuse, R207, -R24 ;  /* 0x000000cf3bcf7223 */ /* 0x040fe20000010818 */
[----:B------:R-:W-:Y:S01]  /*5200*/  FFMA.FTZ R210, R59, R210, R23 ;  /* 0x000000d23bd27223 */ /* 0x000fe20000010017 */
[----:B------:R-:W-:Y:S02]  /*5210*/  SHF.L.U32 R24, R198, 0x10, RZ ;  /* 0x00000010c6187819 */ /* 0x000fe400000006ff */
[----:B------:R-:W-:Y:S01]  /*5220*/  SHF.L.U32 R23, R197, 0x10, RZ ;  /* 0x00000010c5177819 */ /* 0x000fe200000006ff */
[C---:B------:R-:W-:Y:S01]  /*5230*/  FFMA.FTZ R196, R73.reuse, R195, -R196 ;  /* 0x000000c349c47223 */ /* 0x040fe200000108c4 */
[----:B------:R-:W-:Y:S01]  /*5240*/  SHF.L.U32 R195, R136, 0x10, RZ ;  /* 0x0000001088c37819 */ /* 0x000fe200000006ff */
[----:B------:R-:W-:Y:S01]  /*5250*/  FFMA.FTZ R208, R73, R208, R206 ;  /* 0x000000d049d07223 */ /* 0x000fe200000100ce */
[C---:B------:R-:W-:Y:S01]  /*5260*/  FMUL.FTZ R205, R89.reuse, R24 ;  /* 0x0000001859cd7220 */ /* 0x040fe20000410000 */
[----:B------:R-:W-:-:S03]  /*5270*/  FMUL.FTZ R206, R89, R23 ;  /* 0x0000001759ce7220 */ /* 0x000fc60000410000 */
[C---:B------:R-:W-:Y:S01]  /*5280*/  FMUL.FTZ R205, R195.reuse, R205 ;  /* 0x000000cdc3cd7220 */ /* 0x040fe20000410000 */
[----:B------:R-:W-:-:S03]  /*5290*/  FMUL.FTZ R206, R195, R206 ;  /* 0x000000cec3ce7220 */ /* 0x000fc60000410000 */
[----:B------:R-:W-:Y:S01]  /*52a0*/  FADD.FTZ R210, R205, R210 ;  /* 0x000000d2cdd27221 */ /* 0x000fe20000010000 */
[----:B------:R-:W-:Y:S01]  /*52b0*/  FADD.FTZ R207, R206, R207 ;  /* 0x000000cfcecf7221 */ /* 0x000fe20000010000 */
[----:B------:R0:W-:Y:S01]  /*52c0*/  STS.U16 [R22+0x1240], R21 ;  /* 0x0012401516007388 */ /* 0x0001e20000000400 */
[----:B------:R-:W-:-:S04]  /*52d0*/  FMUL.FTZ R198, R58, R208 ;  /* 0x000000d03ac67220 */ /* 0x000fc80000410000 */
[----:B------:R-:W-:Y:S01]  /*52e0*/  FFMA.FTZ R195, R59, R196, -R198 ;  /* 0x000000c43bc37223 */ /* 0x000fe200000108c6 */
[C---:B0-----:R-:W-:Y:S01]  /*52f0*/  FMUL.FTZ R22, R56.reuse, R210 ;  /* 0x000000d238167220 */ /* 0x041fe20000410000 */
[-C--:B------:R-:W-:Y:S01]  /*5300*/  FMUL.FTZ R21, R56, R207.reuse ;  /* 0x000000cf38157220 */ /* 0x080fe20000410000 */
[----:B------:R-:W-:Y:S02]  /*5310*/  FMUL.FTZ R196, R58, R196 ;  /* 0x000000c43ac47220 */ /* 0x000fe40000410000 */
[C---:B------:R-:W-:Y:S01]  /*5320*/  FFMA.FTZ R197, R57.reuse, R207, -R22 ;  /* 0x000000cf39c57223 */ /* 0x040fe20000010816 */
[----:B------:R-:W-:Y:S01]  /*5330*/  FFMA.FTZ R210, R57, R210, R21 ;  /* 0x000000d239d27223 */ /* 0x000fe20000010015 */
[----:B------:R-:W-:Y:S02]  /*5340*/  SHF.L.U32 R22, R194, 0x10, RZ ;  /* 0x00000010c2167819 */ /* 0x000fe400000006ff */
[----:B------:R-:W-:Y:S01]  /*5350*/  SHF.L.U32 R21, R193, 0x10, RZ ;  /* 0x00000010c1157819 */ /* 0x000fe200000006ff */
[----:B------:R-:W-:Y:S01]  /*5360*/  FFMA.FTZ R196, R59, R208, R196 ;  /* 0x000000d03bc47223 */ /* 0x000fe200000100c4 */
[----:B------:R-:W-:Y:S01]  /*5370*/  SHF.L.U32 R193, R135, 0x10, RZ ;  /* 0x0000001087c17819 */ /* 0x000fe200000006ff */
[----:B------:R-:W-:-:S02]  /*5380*/  FMUL.FTZ R207, R88, R22 ;  /* 0x0000001658cf7220 */ /* 0x000fc40000410000 */
[----:B------:R-:W-:Y:S02]  /*5390*/  FMUL.FTZ R208, R88, R21 ;  /* 0x0000001558d07220 */ /* 0x000fe40000410000 */
[C---:B------:R-:W-:Y:S02]  /*53a0*/  FMUL.FTZ R207, R193.reuse, R207 ;  /* 0x000000cfc1cf7220 */ /* 0x040fe40000410000 */
[----:B------:R-:W-:Y:S01]  /*53b0*/  FMUL.FTZ R208, R193, R208 ;  /* 0x000000d0c1d07220 */ /* 0x000fe20000410000 */
[----:B------:R-:W-:Y:S01]  /*53c0*/  FMUL.FTZ R194, R56, R196 ;  /* 0x000000c438c27220 */ /* 0x000fe20000410000 */
[----:B------:R-:W-:Y:S02]  /*53d0*/  FADD.FTZ R210, R207, R210 ;  /* 0x000000d2cfd27221 */ /* 0x000fe40000010000 */
[----:B------:R-:W-:Y:S01]  /*53e0*/  FADD.FTZ R197, R208, R197 ;  /* 0x000000c5d0c57221 */ /* 0x000fe20000010000 */
[----:B------:R0:W-:Y:S01]  /*53f0*/  STS.U16 [R191+0x1280], R20 ;  /* 0x00128014bf007388 */ /* 0x0001e20000000400 */
[-C--:B------:R-:W-:Y:S01]  /*5400*/  FFMA.FTZ R193, R57, R195.reuse, -R194 ;  /* 0x000000c339c17223 */ /* 0x080fe200000108c2 */
[----:B------:R-:W-:Y:S01]  /*5410*/  FMUL.FTZ R194, R56, R195 ;  /* 0x000000c338c27220 */ /* 0x000fe20000410000 */
[----:B------:R-:W-:-:S03]  /*5420*/  SHF.L.U32 R19, R19, 0x10, RZ ;  /* 0x0000001013137819 */ /* 0x000fc600000006ff */
[----:B------:R-:W-:Y:S01]  /*5430*/  FFMA.FTZ R194, R57, R196, R194 ;  /* 0x000000c439c27223 */ /* 0x000fe200000100c2 */
[C---:B0-----:R-:W-:Y:S01]  /*5440*/  FMUL.FTZ R20, R54.reuse, R210 ;  /* 0x000000d236147220 */ /* 0x041fe20000410000 */
[----:B------:R-:W-:-:S03]  /*5450*/  FMUL.FTZ R191, R54, R197 ;  /* 0x000000c536bf7220 */ /* 0x000fc60000410000 */
[C---:B------:R-:W-:Y:S01]  /*5460*/  FFMA.FTZ R197, R55.reuse, R197, -R20 ;  /* 0x000000c537c57223 */ /* 0x040fe20000010814 */
[----:B------:R-:W-:Y:S01]  /*5470*/  FFMA.FTZ R196, R55, R210, R191 ;  /* 0x000000d237c47223 */ /* 0x000fe200000100bf */
[----:B------:R-:W-:Y:S01]  /*5480*/  SHF.L.U32 R20, R192, 0x10, RZ ;  /* 0x00000010c0147819 */ /* 0x000fe200000006ff */
[----:B------:R-:W-:Y:S01]  /*5490*/  FMUL.FTZ R210, R87, R19 ;  /* 0x0000001357d27220 */ /* 0x000fe20000410000 */
[----:B------:R-:W-:-:S03]  /*54a0*/  SHF.L.U32 R191, R134, 0x10, RZ ;  /* 0x0000001086bf7819 */ /* 0x000fc600000006ff */
[----:B------:R-:W-:Y:S02]  /*54b0*/  FMUL.FTZ R209, R87, R20 ;  /* 0x0000001457d17220 */ /* 0x000fe40000410000 */
[C---:B------:R-:W-:Y:S02]  /*54c0*/  FMUL.FTZ R210, R191.reuse, R210 ;  /* 0x000000d2bfd27220 */ /* 0x040fe40000410000 */
[----:B------:R-:W-:Y:S02]  /*54d0*/  FMUL.FTZ R209, R191, R209 ;  /* 0x000000d1bfd17220 */ /* 0x000fe40000410000 */
[----:B------:R-:W-:Y:S01]  /*54e0*/  FADD.FTZ R197, R210, R197 ;  /* 0x000000c5d2c57221 */ /* 0x000fe20000010000 */
[----:B------:R0:W-:Y:S01]  /*54f0*/  STS.U16 [R17+0x12c0], R190 ;  /* 0x0012c0be11007388 */ /* 0x0001e20000000400 */
[----:B------:R-:W-:Y:S01]  /*5500*/  FADD.FTZ R196, R209, R196 ;  /* 0x000000c4d1c47221 */ /* 0x000fe20000010000 */
[----:B------:R-:W-:Y:S01]  /*5510*/  SHF.L.U32 R18, R18, 0x10, RZ ;  /* 0x0000001012127819 */ /* 0x000fe200000006ff */
[----:B0-----:R-:W-:-:S02]  /*5520*/  FMUL.FTZ R17, R52, R197 ;  /* 0x000000c534117220 */ /* 0x001fc40000410000 */
[-C--:B------:R-:W-:Y:S02]  /*5530*/  FMUL.FTZ R190, R52, R196.reuse ;  /* 0x000000c434be7220 */ /* 0x080fe40000410000 */
[----:B------:R-:W-:Y:S01]  /*5540*/  FFMA.FTZ R196, R53, R196, R17 ;  /* 0x000000c435c47223 */ /* 0x000fe20000010011 */
[----:B------:R-:W-:Y:S01]  /*5550*/  SHF.L.U32 R17, R189, 0x10, RZ ;  /* 0x00000010bd117819 */ /* 0x000fe200000006ff */
[----:B------:R-:W-:Y:S01]  /*5560*/  FMUL.FTZ R211, R86, R18 ;  /* 0x0000001256d37220 */ /* 0x000fe20000410000 */
[----:B------:R-:W-:-:S03]  /*5570*/  SHF.L.U32 R189, R133, 0x10, RZ ;  /* 0x0000001085bd7819 */ /* 0x000fc600000006ff */
[----:B------:R-:W-:Y:S02]  /*5580*/  FMUL.FTZ R212, R86, R17 ;  /* 0x0000001156d47220 */ /* 0x000fe40000410000 */
[----:B------:R-:W-:Y:S01]  /*5590*/  FMUL.FTZ R211, R189, R211 ;  /* 0x000000d3bdd37220 */ /* 0x000fe20000410000 */
[----:B------:R-:W-:Y:S01]  /*55a0*/  FFMA.FTZ R197, R53, R197, -R190 ;  /* 0x000000c535c57223 */ /* 0x000fe200000108be */
[----:B------:R-:W-:Y:S02]  /*55b0*/  FMUL.FTZ R212, R189, R212 ;  /* 0x000000d4bdd47220 */ /* 0x000fe40000410000 */
[----:B------:R-:W-:Y:S01]  /*55c0*/  FADD.FTZ R196, R211, R196 ;  /* 0x000000c4d3c47221 */ /* 0x000fe20000010000 */
[----:B------:R0:W-:Y:S01]  /*55d0*/  STS.U16 [R142+0x1300], R187 ;  /* 0x001300bb8e007388 */ /* 0x0001e20000000400 */
[----:B------:R-:W-:Y:S01]  /*55e0*/  FADD.FTZ R197, R212, R197 ;  /* 0x000000c5d4c57221 */ /* 0x000fe20000010000 */
[----:B------:R-:W-:Y:S01]  /*55f0*/  SHF.L.U32 R143, R143, 0x10, RZ ;  /* 0x000000108f8f7819 */ /* 0x000fe200000006ff */
[----:B0-----:R-:W-:-:S02]  /*5600*/  FMUL.FTZ R142, R50, R196 ;  /* 0x000000c4328e7220 */ /* 0x001fc40000410000 */
[-C--:B------:R-:W-:Y:S02]  /*5610*/  FMUL.FTZ R187, R50, R197.reuse ;  /* 0x000000c532bb7220 */ /* 0x080fe40000410000 */
[C---:B------:R-:W-:Y:S01]  /*5620*/  FFMA.FTZ R197, R51.reuse, R197, -R142 ;  /* 0x000000c533c57223 */ /* 0x040fe2000001088e */
[----:B---3--:R-:W-:Y:S01]  /*5630*/  SHF.L.U32 R142, R144, 0x10, RZ ;  /* 0x00000010908e7819 */ /* 0x008fe200000006ff */
        /* <DEDUP_REMOVED lines=8> */
[----:B------:R-:W-:Y:S01]  /*56c0*/  FADD.FTZ R197, R214, R197 ;  /* 0x000000c5d6c57221 */ /* 0x000fe20000010000 */
[----:B------:R-:W-:Y:S01]  /*56d0*/  FMUL.FTZ R192, R54, R193 ;  /* 0x000000c136c07220 */ /* 0x000fe20000410000 */
[----:B------:R0:W-:Y:S01]  /*56e0*/  STS.U16 [R147+0x1340], R188 ;  /* 0x001340bc93007388 */ /* 0x0001e20000000400 */
[----:B------:R-:W-:-:S03]  /*56f0*/  FADD.FTZ R196, R213, R196 ;  /* 0x000000c4d5c47221 */ /* 0x000fc60000010000 */
[----:B------:R1:W-:Y:S01]  /*5700*/  STS.U16 [R145+0x1380], R186 ;  /* 0x001380ba91007388 */ /* 0x0003e20000000400 */
[----:B------:R-:W-:Y:S01]  /*5710*/  FFMA.FTZ R192, R55, R194, R192 ;  /* 0x000000c237c07223 */ /* 0x000fe200000100c0 */
[----:B------:R-:W-:Y:S01]  /*5720*/  FMUL.FTZ R194, R48, R196 ;  /* 0x000000c430c27220 */ /* 0x000fe20000410000 */
[----:B------:R-:W-:Y:S01]  /*5730*/  SHF.L.U32 R146, R146, 0x10, RZ ;  /* 0x0000001092927819 */ /* 0x000fe200000006ff */
[----:B0-----:R-:W-:Y:S01]  /*5740*/  FMUL.FTZ R147, R48, R197 ;  /* 0x000000c530937220 */ /* 0x001fe20000410000 */
[----:B-1----:R-:W-:-:S03]  /*5750*/  SHF.L.U32 R145, R185, 0x10, RZ ;  /* 0x00000010b9917819 */ /* 0x002fc600000006ff */
[C---:B------:R-:W-:Y:S01]  /*5760*/  FFMA.FTZ R196, R49.reuse, R196, R147 ;  /* 0x000000c431c47223 */ /* 0x040fe20000010093 */
[----:B------:R-:W-:Y:S01]  /*5770*/  SHF.L.U32 R147, R232, 0x10, RZ ;  /* 0x00000010e8937819 */ /* 0x000fe200000006ff */
[C---:B------:R-:W-:Y:S01]  /*5780*/  FMUL.FTZ R216, R84.reuse, R146 ;  /* 0x0000009254d87220 */ /* 0x040fe20000410000 */
[----:B------:R-:W-:Y:S01]  /*5790*/  FMUL.FTZ R186, R84, R145 ;  /* 0x0000009154ba7220 */ /* 0x000fe20000410000 */
[----:B------:R-:W-:Y:S02]  /*57a0*/  FFMA.FTZ R197, R49, R197, -R194 ;  /* 0x000000c531c57223 */ /* 0x000fe400000108c2 */
[C---:B------:R-:W-:Y:S01]  /*57b0*/  FMUL.FTZ R216, R147.reuse, R216 ;  /* 0x000000d893d87220 */ /* 0x040fe20000410000 */
[----:B------:R-:W-:Y:S01]  /*57c0*/  FMUL.FTZ R215, R147, R186 ;  /* 0x000000ba93d77220 */ /* 0x000fe20000410000 */
[----:B------:R-:W-:Y:S02]  /*57d0*/  FMUL.FTZ R190, R52, R192 ;  /* 0x000000c034be7220 */ /* 0x000fe40000410000 */
[----:B------:R-:W-:Y:S01]  /*57e0*/  FADD.FTZ R197, R216, R197 ;  /* 0x000000c5d8c57221 */ /* 0x000fe20000010000 */
[----:B------:R-:W-:Y:S01]  /*57f0*/  FADD.FTZ R196, R215, R196 ;  /* 0x000000c4d7c47221 */ /* 0x000fe20000010000 */
[-C--:B------:R-:W-:Y:S01]  /*5800*/  FFMA.FTZ R189, R53, R191.reuse, -R190 ;  /* 0x000000bf35bd7223 */ /* 0x080fe200000108be */
[----:B------:R0:W-:Y:S01]  /*5810*/  STS.U16 [R148+0x13c0], R183 ;  /* 0x0013c0b794007388 */ /* 0x0001e20000000400 */
[----:B------:R-:W-:Y:S01]  /*5820*/  FMUL.FTZ R190, R52, R191 ;  /* 0x000000bf34be7220 */ /* 0x000fe20000410000 */
[----:B------:R-:W-:Y:S01]  /*5830*/  SHF.L.U32 R149, R149, 0x10, RZ ;  /* 0x0000001095957819 */ /* 0x000fe200000006ff */
[----:B------:R-:W-:-:S02]  /*5840*/  FMUL.FTZ R188, R50, R189 ;  /* 0x000000bd32bc7220 */ /* 0x000fc40000410000 */
[----:B------:R-:W-:Y:S01]  /*5850*/  FFMA.FTZ R190, R53, R192, R190 ;  /* 0x000000c035be7223 */ /* 0x000fe200000100be */
[C---:B0-----:R-:W-:Y:S01]  /*5860*/  FMUL.FTZ R148, R46.reuse, R196 ;  /* 0x000000c42e947220 */ /* 0x041fe20000410000 */
[----:B------:R-:W-:-:S03]  /*5870*/  FMUL.FTZ R183, R46, R197 ;  /* 0x000000c52eb77220 */ /* 0x000fc60000410000 */
[C---:B------:R-:W-:Y:S01]  /*5880*/  FFMA.FTZ R197, R47.reuse, R197, -R148 ;  /* 0x000000c52fc57223 */ /* 0x040fe20000010894 */
[----:B------:R-:W-:Y:S01]  /*5890*/  SHF.L.U32 R148, R150, 0x10, RZ ;  /* 0x0000001096947819 */ /* 0x000fe200000006ff */
[----:B------:R-:W-:Y:S01]  /*58a0*/  FFMA.FTZ R196, R47, R196, R183 ;  /* 0x000000c42fc47223 */ /* 0x000fe200000100b7 */
[----:B------:R-:W-:Y:S01]  /*58b0*/  SHF.L.U32 R150, R231, 0x10, RZ ;  /* 0x00000010e7967819 */ /* 0x000fe200000006ff */
[----:B------:R-:W-:Y:S01]  /*58c0*/  FMUL.FTZ R183, R83, R149 ;  /* 0x0000009553b77220 */ /* 0x000fe20000410000 */
[-C--:B------:R-:W-:Y:S01]  /*58d0*/  FMUL.FTZ R192, R50, R190.reuse ;  /* 0x000000be32c07220 */ /* 0x080fe20000410000 */
[----:B------:R-:W-:Y:S01]  /*58e0*/  FFMA.FTZ R188, R51, R190, R188 ;  /* 0x000000be33bc7223 */ /* 0x000fe200000100bc */
[----:B------:R-:W-:Y:S01]  /*58f0*/  FMUL.FTZ R217, R83, R148 ;  /* 0x0000009453d97220 */ /* 0x000fe20000410000 */
[----:B------:R-:W-:Y:S01]  /*5900*/  FMUL.FTZ R218, R150, R183 ;  /* 0x000000b796da7220 */ /* 0x000fe20000410000 */
[----:B------:R-:W-:Y:S01]  /*5910*/  FFMA.FTZ R192, R51, R189, -R192 ;  /* 0x000000bd33c07223 */ /* 0x000fe200000108c0 */
[----:B------:R-:W-:Y:S01]  /*5920*/  FMUL.FTZ R190, R48, R188 ;  /* 0x000000bc30be7220 */ /* 0x000fe20000410000 */
[----:B------:R-:W-:Y:S01]  /*5930*/  STS.U16 [R181+0x1400], R184 ;  /* 0x001400b8b5007388 */ /* 0x000fe20000000400 */
[----:B------:R-:W-:Y:S01]  /*5940*/  FMUL.FTZ R217, R150, R217 ;  /* 0x000000d996d97220 */ /* 0x000fe20000410000 */
[----:B------:R-:W-:-:S02]  /*5950*/  FADD.FTZ R197, R218, R197 ;  /* 0x000000c5dac57221 */ /* 0x000fc40000010000 */
[----:B------:R0:W-:Y:S01]  /*5960*/  STS.U16 [R151+0x1440], R182 ;  /* 0x001440b697007388 */ /* 0x0001e20000000400 */
[-C--:B------:R-:W-:Y:S01]  /*5970*/  FFMA.FTZ R185, R49, R192.reuse, -R190 ;  /* 0x000000c031b97223 */ /* 0x080fe200000108be */
[----:B------:R-:W-:Y:S01]  /*5980*/  FMUL.FTZ R192, R48, R192 ;  /* 0x000000c030c07220 */ /* 0x000fe20000410000 */
[----:B------:R-:W-:Y:S01]  /*5990*/  SHF.L.U32 R152, R152, 0x10, RZ ;  /* 0x0000001098987819 */ /* 0x000fe200000006ff */
[----:B------:R-:W-:Y:S01]  /*59a0*/  FADD.FTZ R196, R217, R196 ;  /* 0x000000c4d9c47221 */ /* 0x000fe20000010000 */
[----:B0-----:R-:W-:Y:S01]  /*59b0*/  SHF.L.U32 R151, R153, 0x10, RZ ;  /* 0x0000001099977819 */ /* 0x001fe200000006ff */
[----:B------:R-:W-:Y:S01]  /*59c0*/  FMUL.FTZ R181, R44, R197 ;  /* 0x000000c52cb57220 */ /* 0x000fe20000410000 */
[----:B------:R-:W-:Y:S01]  /*59d0*/  SHF.L.U32 R153, R230, 0x10, RZ ;  /* 0x00000010e6997819 */ /* 0x000fe200000006ff */
[----:B------:R-:W-:Y:S02]  /*59e0*/  FFMA.FTZ R192, R49, R188, R192 ;  /* 0x000000bc31c07223 */ /* 0x000fe400000100c0 */
[----:B------:R-:W-:Y:S01]  /*59f0*/  FMUL.FTZ R182, R82, R151 ;  /* 0x0000009752b67220 */ /* 0x000fe20000410000 */
[----:B------:R-:W-:Y:S01]  /*5a00*/  FMUL.FTZ R188, R44, R196 ;  /* 0x000000c42cbc7220 */ /* 0x000fe20000410000 */
[----:B------:R-:W-:Y:S01]  /*5a10*/  FMUL.FTZ R220, R82, R152 ;  /* 0x0000009852dc7220 */ /* 0x000fe20000410000 */
[----:B------:R-:W-:Y:S01]  /*5a20*/  FFMA.FTZ R196, R45, R196, R181 ;  /* 0x000000c42dc47223 */ /* 0x000fe200000100b5 */
[----:B------:R-:W-:Y:S01]  /*5a30*/  FMUL.FTZ R219, R153, R182 ;  /* 0x000000b699db7220 */ /* 0x000fe20000410000 */
[----:B------:R-:W-:Y:S01]  /*5a40*/  FFMA.FTZ R197, R45, R197, -R188 ;  /* 0x000000c52dc57223 */ /* 0x000fe200000108bc */
[----:B------:R-:W-:-:S02]  /*5a50*/  FMUL.FTZ R220, R153, R220 ;  /* 0x000000dc99dc7220 */ /* 0x000fc40000410000 */
[----:B------:R-:W-:Y:S01]  /*5a60*/  FADD.FTZ R196, R219, R196 ;  /* 0x000000c4dbc47221 */ /* 0x000fe20000010000 */
[----:B------:R0:W-:Y:S01]  /*5a70*/  STS.U16 [R154+0x1480], R179 ;  /* 0x001480b39a007388 */ /* 0x0001e20000000400 */
[----:B------:R-:W-:Y:S01]  /*5a80*/  FADD.FTZ R197, R220, R197 ;  /* 0x000000c5dcc57221 */ /* 0x000fe20000010000 */
[C---:B------:R-:W-:Y:S01]  /*5a90*/  FMUL.FTZ R184, R46.reuse, R185 ;  /* 0x000000b92eb87220 */ /* 0x040fe20000410000 */
[----:B------:R-:W-:Y:S01]  /*5aa0*/  FMUL.FTZ R186, R46, R192 ;  /* 0x000000c02eba7220 */ /* 0x000fe20000410000 */
[----:B------:R-:W-:Y:S01]  /*5ab0*/  SHF.L.U32 R155, R155, 0x10, RZ ;  /* 0x000000109b9b7819 */ /* 0x000fe200000006ff */
[C---:B0-----:R-:W-:Y:S01]  /*5ac0*/  FMUL.FTZ R154, R42.reuse, R196 ;  /* 0x000000c42a9a7220 */ /* 0x041fe20000410000 */
[-C--:B------:R-:W-:Y:S01]  /*5ad0*/  FMUL.FTZ R179, R42, R197.reuse ;  /* 0x000000c52ab37220 */ /* 0x080fe20000410000 */
[----:B------:R-:W-:Y:S02]  /*5ae0*/  FFMA.FTZ R184, R47, R192, R184 ;  /* 0x000000c02fb87223 */ /* 0x000fe400000100b8 */
[----:B------:R-:W-:Y:S01]  /*5af0*/  FFMA.FTZ R197, R43, R197, -R154 ;  /* 0x000000c52bc57223 */ /* 0x000fe2000001089a */
[----:B------:R-:W-:Y:S01]  /*5b00*/  SHF.L.U32 R154, R156, 0x10, RZ ;  /* 0x000000109c9a7819 */ /* 0x000fe200000006ff */
[----:B------:R-:W-:Y:S01]  /*5b10*/  FFMA.FTZ R186, R47, R185, -R186 ;  /* 0x000000b92fba7223 */ /* 0x000fe200000108ba */
[----:B------:R-:W-:Y:S01]  /*5b20*/  SHF.L.U32 R156, R229, 0x10, RZ ;  /* 0x00000010e59c7819 */ /* 0x000fe200000006ff */
[C---:B------:R-:W-:Y:S01]  /*5b30*/  FMUL.FTZ R188, R44.reuse, R184 ;  /* 0x000000b82cbc7220 */ /* 0x040fe20000410000 */
[----:B------:R-:W-:Y:S01]  /*5b40*/  FFMA.FTZ R196, R43, R196, R179 ;  /* 0x000000c42bc47223 */ /* 0x000fe200000100b3 */
[C---:B------:R-:W-:Y:S01]  /*5b50*/  FMUL.FTZ R221, R81.reuse, R154 ;  /* 0x0000009a51dd7220 */ /* 0x040fe20000410000 */
[----:B------:R-:W-:Y:S01]  /*5b60*/  FMUL.FTZ R179, R81, R155 ;  /* 0x0000009b51b37220 */ /* 0x000fe20000410000 */
[CC--:B------:R-:W-:Y:S01]  /*5b70*/  FFMA.FTZ R181, R45.reuse, R186.reuse, -R188 ;  /* 0x000000ba2db57223 */ /* 0x0c0fe200000108bc */
[----:B------:R-:W-:Y:S01]  /*5b80*/  FMUL.FTZ R186, R44, R186 ;  /* 0x000000ba2cba7220 */ /* 0x000fe20000410000 */
[C---:B------:R-:W-:Y:S01]  /*5b90*/  FMUL.FTZ R221, R156.reuse, R221 ;  /* 0x000000dd9cdd7220 */ /* 0x040fe20000410000 */
[----:B------:R-:W-:Y:S01]  /*5ba0*/  FMUL.FTZ R222, R156, R179 ;  /* 0x000000b39cde7220 */ /* 0x000fe20000410000 */
[----:B------:R0:W-:Y:S01]  /*5bb0*/  STS.U16 [R177+0x14c0], R180 ;  /* 0x0014c0b4b1007388 */ /* 0x0001e20000000400 */
[----:B------:R-:W-:Y:S01]  /*5bc0*/  FFMA.FTZ R186, R45, R184, R186 ;  /* 0x000000b82dba7223 */ /* 0x000fe200000100ba */
[----:B------:R-:W-:-:S02]  /*5bd0*/  FADD.FTZ R196, R221, R196 ;  /* 0x000000c4ddc47221 */ /* 0x000fc40000010000 */
[----:B------:R1:W-:Y:S01]  /*5be0*/  STS.U16 [R157+0x1500], R178 ;  /* 0x001500b29d007388 */ /* 0x0003e20000000400 */
[----:B------:R-:W-:Y:S01]  /*5bf0*/  FADD.FTZ R197, R222, R197 ;  /* 0x000000c5dec57221 */ /* 0x000fe20000010000 */
[----:B----4-:R-:W-:Y:S01]  /*5c00*/  SHF.L.U32 R158, R158, 0x10, RZ ;  /* 0x000000109e9e7819 */ /* 0x010fe200000006ff */
[----:B------:R-:W-:Y:S01]  /*5c10*/  FMUL.FTZ R184, R40, R196 ;  /* 0x000000c428b87220 */ /* 0x000fe20000410000 */
[C---:B0-----:R-:W-:Y:S01]  /*5c20*/  FMUL.FTZ R180, R42.reuse, R181 ;  /* 0x000000b52ab47220 */ /* 0x041fe20000410000 */
[----:B-1----:R-:W-:Y:S01]  /*5c30*/  SHF.L.U32 R157, R159, 0x10, RZ ;  /* 0x000000109f9d7819 */ /* 0x002fe200000006ff */
[-C--:B------:R-:W-:Y:S01]  /*5c40*/  FMUL.FTZ R182, R42, R186.reuse ;  /* 0x000000ba2ab67220 */ /* 0x080fe20000410000 */
[----:B------:R-:W-:Y:S01]  /*5c50*/  SHF.L.U32 R159, R132, 0x10, RZ ;  /* 0x00000010849f7819 */ /* 0x000fe200000006ff */
[----:B------:R-:W-:Y:S01]  /*5c60*/  FFMA.FTZ R180, R43, R186, R180 ;  /* 0x000000ba2bb47223 */ /* 0x000fe200000100b4 */
[----:B------:R-:W-:Y:S01]  /*5c70*/  FMUL.FTZ R177, R40, R197 ;  /* 0x000000c528b17220 */ /* 0x000fe20000410000 */
[C---:B------:R-:W-:Y:S01]  /*5c80*/  FMUL.FTZ R178, R80.reuse, R157 ;  /* 0x0000009d50b27220 */ /* 0x040fe20000410000 */
[----:B------:R-:W-:Y:S01]  /*5c90*/  FFMA.FTZ R197, R41, R197, -R184 ;  /* 0x000000c529c57223 */ /* 0x000fe200000108b8 */
[----:B------:R-:W-:Y:S01]  /*5ca0*/  FMUL.FTZ R224, R80, R158 ;  /* 0x0000009e50e07220 */ /* 0x000fe20000410000 */
[----:B------:R-:W-:Y:S01]  /*5cb0*/  FFMA.FTZ R182, R43, R181, -R182 ;  /* 0x000000b52bb67223 */ /* 0x000fe200000108b6 */
[----:B------:R-:W-:Y:S01]  /*5cc0*/  FFMA.FTZ R196, R41, R196, R177 ;  /* 0x000000c429c47223 */ /* 0x000fe200000100b1 */
[C---:B------:R-:W-:Y:S01]  /*5cd0*/  FMUL.FTZ R184, R40.reuse, R180 ;  /* 0x000000b428b87220 */ /* 0x040fe20000410000 */
[C---:B------:R-:W-:Y:S01]  /*5ce0*/  FMUL.FTZ R223, R159.reuse, R178 ;  /* 0x000000b29fdf7220 */ /* 0x040fe20000410000 */
[----:B------:R-:W-:Y:S01]  /*5cf0*/  UIADD3 UR20, UR16, -0x1, URZ ;  /* 0xffffffff10147890 */ /* 0x000fe2000fffe03f */
[----:B------:R-:W-:Y:S01]  /*5d00*/  FMUL.FTZ R224, R159, R224 ;  /* 0x000000e09fe07220 */ /* 0x000fe20000410000 */
[-C--:B------:R-:W-:Y:S01]  /*5d10*/  FFMA.FTZ R177, R41, R182.reuse, -R184 ;  /* 0x000000b629b17223 */ /* 0x080fe200000108b8 */
[----:B------:R-:W-:Y:S01]  /*5d20*/  FADD.FTZ R196, R223, R196 ;  /* 0x000000c4dfc47221 */ /* 0x000fe20000010000 */
[----:B------:R-:W-:Y:S01]  /*5d30*/  FMUL.FTZ R182, R40, R182 ;  /* 0x000000b628b67220 */ /* 0x000fe20000410000 */
[----:B------:R-:W-:Y:S01]  /*5d40*/  ULEA.HI UR21, UR20, UR20, URZ, 0x1 ;  /* 0x0000001414157291 */ /* 0x000fe2000f8f083f */
[----:B------:R0:W-:Y:S01]  /*5d50*/  STS.U16 [R160+0x1540], R175 ;  /* 0x001540afa0007388 */ /* 0x0001e20000000400 */
[----:B------:R-:W-:Y:S01]  /*5d60*/  FADD.FTZ R197, R224, R197 ;  /* 0x000000c5e0c57221 */ /* 0x000fe20000010000 */
[----:B------:R-:W-:Y:S01]  /*5d70*/  FFMA.FTZ R182, R41, R180, R182 ;  /* 0x000000b429b67223 */ /* 0x000fe200000100b6 */
[----:B------:R-:W-:Y:S01]  /*5d80*/  ULOP3.LUT UR21, UR21, 0xfffffe, URZ, 0xc0, !UPT ;  /* 0x00fffffe15157892 */ /* 0x000fe2000f8ec03f */
[----:B------:R-:W-:Y:S01]  /*5d90*/  SHF.L.U32 R161, R161, 0x10, RZ ;  /* 0x00000010a1a17819 */ /* 0x000fe200000006ff */
[C---:B0-----:R-:W-:Y:S01]  /*5da0*/  FMUL.FTZ R160, R38.reuse, R196 ;  /* 0x000000c426a07220 */ /* 0x041fe20000410000 */
[CC--:B------:R-:W-:Y:S01]  /*5db0*/  FMUL.FTZ R175, R38.reuse, R197.reuse ;  /* 0x000000c526af7220 */ /* 0x0c0fe20000410000 */
[----:B------:R-:W-:Y:S01]  /*5dc0*/  FMUL.FTZ R178, R38, R182 ;  /* 0x000000b626b27220 */ /* 0x000fe20000410000 */
[----:B------:R-:W-:Y:S01]  /*5dd0*/  UIADD3 UR20, UR20, -UR21, URZ ;  /* 0x8000001514147290 */ /* 0x000fe2000fffe03f */
[C---:B------:R-:W-:Y:S01]  /*5de0*/  FFMA.FTZ R197, R39.reuse, R197, -R160 ;  /* 0x000000c527c57223 */ /* 0x040fe200000108a0 */
[----:B------:R-:W-:Y:S01]  /*5df0*/  SHF.L.U32 R160, R162, 0x10, RZ ;  /* 0x00000010a2a07819 */ /* 0x000fe200000006ff */
[----:B------:R0:W-:Y:S01]  /*5e00*/  STS.U16 [R60+0x1580], R63 ;  /* 0x0015803f3c007388 */ /* 0x0001e20000000400 */
[----:B------:R-:W-:Y:S01]  /*5e10*/  FFMA.FTZ R196, R39, R196, R175 ;  /* 0x000000c427c47223 */ /* 0x000fe200000100af */
[----:B------:R-:W-:Y:S01]  /*5e20*/  SHF.L.U32 R162, R131, 0x10, RZ ;  /* 0x0000001083a27819 */ /* 0x000fe200000006ff */
[----:B------:R-:W-:Y:S01]  /*5e30*/  ULEA UR20, UR20, UR6, 0x8 ;  /* 0x0000000614147291 */ /* 0x000fe2000f8e403f */
[C---:B------:R-:W-:Y:S01]  /*5e40*/  FMUL.FTZ R225, R79.reuse, R160 ;  /* 0x000000a04fe17220 */ /* 0x040fe20000410000 */
[----:B------:R-:W-:Y:S01]  /*5e50*/  FMUL.FTZ R175, R79, R161 ;  /* 0x000000a14faf7220 */ /* 0x000fe20000410000 */
[----:B------:R1:W-:Y:S01]  /*5e60*/  STS.U16 [R61+0x15c0], R62 ;  /* 0x0015c03e3d007388 */ /* 0x0003e20000000400 */
[-C--:B0-----:R-:W-:Y:S01]  /*5e70*/  FFMA.FTZ R60, R39, R177.reuse, -R178 ;  /* 0x000000b1273c7223 */ /* 0x081fe200000108b2 */
[----:B------:R-:W-:Y:S01]  /*5e80*/  FMUL.FTZ R178, R38, R177 ;  /* 0x000000b126b27220 */ /* 0x000fe20000410000 */
[C---:B------:R-:W-:Y:S01]  /*5e90*/  FMUL.FTZ R225, R162.reuse, R225 ;  /* 0x000000e1a2e17220 */ /* 0x040fe20000410000 */
[----:B------:R-:W-:Y:S01]  /*5ea0*/  FMUL.FTZ R226, R162, R175 ;  /* 0x000000afa2e27220 */ /* 0x000fe20000410000 */
[----:B------:R-:W-:Y:S01]  /*5eb0*/  ISETP.NE.AND P1, PT, R141, RZ, PT ;  /* 0x000000ff8d00720c */ /* 0x000fe20003f25270 */
[----:B-1----:R-:W-:Y:S01]  /*5ec0*/  FFMA.FTZ R61, R39, R182, R178 ;  /* 0x000000b6273d7223 */ /* 0x002fe200000100b2 */
[----:B------:R-:W-:Y:S01]  /*5ed0*/  IADD3 R175, R141, 0x200, RZ ;  /* 0x000002008daf7810 */ /* 0x000fe20007ffe0ff */
[----:B------:R0:W-:Y:S01]  /*5ee0*/  STS.U16 [R65+0x1600], R168 ;  /* 0x001600a841007388 */ /* 0x0001e20000000400 */
[----:B------:R-:W-:Y:S01]  /*5ef0*/  MOV R178, UR20 ;  /* 0x0000001400b27c02 */ /* 0x000fe20008000f00 */
[----:B------:R-:W-:Y:S01]  /*5f00*/  FADD.FTZ R196, R225, R196 ;  /* 0x000000c4e1c47221 */ /* 0x000fe20000010000 */
[----:B------:R-:W-:Y:S01]  /*5f10*/  FADD.FTZ R197, R226, R197 ;  /* 0x000000c5e2c57221 */ /* 0x000fe20000010000 */
[----:B------:R-:W-:Y:S01]  /*5f20*/  STS.U16 [R66+0x1640], R167 ;  /* 0x001640a742007388 */ /* 0x000fe20000000400 */
[----:B------:R-:W-:-:S03]  /*5f30*/  SEL R178, R178, R175, !P1 ;  /* 0x000000afb2b27207 */ /* 0x000fc60004800000 */
[----:B------:R-:W-:Y:S01]  /*5f40*/  STS.U16 [R67+0x1680], R166 ;  /* 0x001680a643007388 */ /* 0x000fe20000000400 */
[----:B------:R-:W-:-:S03]  /*5f50*/  FMUL.FTZ R62, R30, R196 ;  /* 0x000000c41e3e7220 */ /* 0x000fc60000410000 */
[----:B------:R-:W-:Y:S01]  /*5f60*/  STS.U16 [R68+0x16c0], R169 ;  /* 0x0016c0a944007388 */ /* 0x000fe20000000400 */
[----:B------:R-:W-:-:S03]  /*5f70*/  FMUL.FTZ R63, R30, R197 ;  /* 0x000000c51e3f7220 */ /* 0x000fc60000410000 */
[----:B------:R-:W-:Y:S01]  /*5f80*/  STS.U16 [R69+0x1700], R170 ;  /* 0x001700aa45007388 */ /* 0x000fe20000000400 */
[----:B0-----:R-:W-:-:S03]  /*5f90*/  LEA R65, R178, R139, 0x3 ;  /* 0x0000008bb2417211 */ /* 0x001fc600078e18ff */
[----:B-----5:R-:W-:Y:S04]  /*5fa0*/  STS.U16 [R70+0x1740], R171 ;  /* 0x001740ab46007388 */ /* 0x020fe80000000400 */
[----:B------:R-:W-:Y:S01]  /*5fb0*/  STS.U16 [R71+0x1780], R172 ;  /* 0x001780ac47007388 */ /* 0x000fe20000000400 */
[----:B------:R-:W-:-:S03]  /*5fc0*/  FFMA.FTZ R62, R31, R197, -R62 ;  /* 0x000000c51f3e7223 */ /* 0x000fc6000001083e */
[----:B------:R0:W-:Y:S01]  /*5fd0*/  STS.U16 [R114+0x17c0], R173 ;  /* 0x0017c0ad72007388 */ /* 0x0001e20000000400 */
[----:B------:R-:W-:-:S03]  /*5fe0*/  FFMA.FTZ R63, R31, R196, R63 ;  /* 0x000000c41f3f7223 */ /* 0x000fc6000001003f */
[----:B------:R1:W-:Y:S04]  /*5ff0*/  STS.U16 [R115+0x1800], R176 ;  /* 0x001800b073007388 */ /* 0x0003e80000000400 */
[----:B------:R1:W-:Y:S01]  /*6000*/  STS.U16 [R165+0x1840], R174 ;  /* 0x001840aea5007388 */ /* 0x0003e20000000400 */
[----:B------:R-:W-:-:S03]  /*6010*/  NOP ;  /* 0x0000000000007918 */ /* 0x000fc60000000000 */
        /* <DEDUP_REMOVED lines=29> */
[----:B------:R0:W1:Y:S04]  /*61f0*/  LDS.U16 R196, [R64+0x10ba] ;  /* 0x0010ba0040c47984 */ /* 0x0000680000000400 */
[----:B------:R0:W1:Y:S04]  /*6200*/  LDS.U16 R197, [R64+0x10bc] ;  /* 0x0010bc0040c57984 */ /* 0x0000680000000400 */
[----:B------:R0:W1:Y:S04]  /*6210*/  LDS.U16 R198, [R64+0x10be] ;  /* 0x0010be0040c67984 */ /* 0x0000680000000400 */
[----:B------:R0:W-:Y:S01]  /*6220*/  STS.64 [R65+0x6b60], R126 ;  /* 0x006b607e41007388 */ /* 0x0001e20000000a00 */
[----:B------:R-:W-:Y:S01]  /*6230*/  BAR.SYNC.DEFER_BLOCKING 0x0 ;  /* 0x0000000000007b1d */ /* 0x000fe20000010000 */
[----:B------:R-:W-:-:S13]  /*6240*/  ISETP.NE.AND P0, PT, R141, 0x3f, PT ;  /* 0x0000003f8d00780c */ /* 0x000fda0003f05270 */
[----:B0-----:R-:W-:-:S06]  /*6250*/  @P0 LEA R114, R141, R139, 0x3 ;  /* 0x0000008b8d720211 */ /* 0x001fcc00078e18ff */
        /* <DEDUP_REMOVED lines=8> */
[----:B--234-:R-:W-:Y:S06]  /*62e0*/  @P0 BRA `(.L_x_8572) ;  /* 0x0000000000300947 */ /* 0x01cfec0003800000 */
[----:B-1----:R-:W1:Y:S01]  /*62f0*/  LDC R64, c[0x0][0x224] ;  /* 0x00008900ff407b82 */ /* 0x002e620000000800 */
        /* <DEDUP_REMOVED lines=11> */
.L_x_8572:
[----:B------:R-:W-:Y:S05]  /*63b0*/  BSYNC B0 ;  /* 0x0000000000007941 */ /* 0x000fea0003800000 */
.L_x_8571:
[----:B-1----:R-:W-:Y:S01]  /*63c0*/  SHF.L.U32 R165, R130, 0x10, RZ ;  /* 0x0000001082a57819 */ /* 0x002fe200000006ff */
[C---:B--2---:R-:W-:Y:S01]  /*63d0*/  FMUL.FTZ R64, R78.reuse, R163 ;  /* 0x000000a34e407220 */ /* 0x044fe20000410000 */
[C---:B------:R-:W-:Y:S01]  /*63e0*/  LOP3.LUT P0, RZ, R141.reuse, 0x1f, RZ, 0xc0, !PT ;  /* 0x0000001f8dff7812 */ /* 0x040fe2000780c0ff */
[----:B------:R-:W-:Y:S01]  /*63f0*/  FMUL.FTZ R228, R78, R164 ;  /* 0x000000a44ee47220 */ /* 0x000fe20000410000 */
[----:B------:R-:W-:Y:S01]  /*6400*/  LEA R166, R141, R139, 0x4 ;  /* 0x0000008b8da67211 */ /* 0x000fe200078e20ff */
[C---:B------:R-:W-:Y:S01]  /*6410*/  FMUL.FTZ R227, R165.reuse, R64 ;  /* 0x00000040a5e37220 */ /* 0x040fe20000410000 */
[----:B------:R-:W-:Y:S01]  /*6420*/  MOV R64, UR16 ;  /* 0x0000001000407c02 */ /* 0x000fe20008000f00 */
[----:B------:R-:W-:Y:S02]  /*6430*/  FMUL.FTZ R228, R165, R228 ;  /* 0x000000e4a5e47220 */ /* 0x000fe40000410000 */
[----:B------:R-:W-:Y:S01]  /*6440*/  FADD.FTZ R62, R227, R62 ;  /* 0x0000003ee33e7221 */ /* 0x000fe20000010000 */
[----:B------:R-:W-:Y:S01]  /*6450*/  ISETP.LT.OR P2, PT, R64, 0x2, P0 ;  /* 0x000000024000780c */ /* 0x000fe20000741670 */
[----:B------:R-:W-:-:S05]  /*6460*/  FADD.FTZ R63, R228, R63 ;  /* 0x0000003fe43f7221 */ /* 0x000fca0000010000 */
[----:B------:R1:W-:Y:S07]  /*6470*/  STS.128 [R166+0x6350], R60 ;  /* 0x0063503ca6007388 */ /* 0x0003ee0000000c00 */
[----:B------:R-:W2:Y:S01]  /*6480*/  @!P2 LDC R65, c[0x0][0x21c] ;  /* 0x00008700ff41ab82 */ /* 0x000ea20000000800 */
[----:B------:R-:W-:Y:S01]  /*6490*/  @!P2 IADD3 R64, R64, -0x2, RZ ;  /* 0xfffffffe4040a810 */ /* 0x000fe20007ffe0ff */
[----:B-1----:R-:W-:Y:S01]  /*64a0*/  HFMA2.MMA R61, -RZ, RZ, 0, 0 ;  /* 0x00000000ff3d7435 */ /* 0x002fe200000001ff */
[----:B------:R-:W-:-:S02]  /*64b0*/  MOV R60, 0x3f800000 ;  /* 0x3f800000003c7802 */ /* 0x000fc40000000f00 */
[----:B------:R-:W-:Y:S01]  /*64c0*/  CS2R R62, SRZ ;  /* 0x00000000003e7805 */ /* 0x000fe2000001ff00 */
[----:B--2---:R-:W-:Y:S01]  /*64d0*/  @!P2 IMAD R64, R64, R65, UR6 ;  /* 0x000000064040ae24 */ /* 0x004fe2000f8e0241 */
[----:B------:R-:W-:-:S05]  /*64e0*/  MOV R65, 0x10 ;  /* 0x0000001000417802 */ /* 0x000fca0000000f00 */
        /* <DEDUP_REMOVED lines=68> */
[----:B-1----:R-:W-:Y:S05]  /*6930*/  @P2 BRA `(.L_x_8573) ;  /* 0x00000008001c2947 */ /* 0x002fea0003800000 */
[----:B------:R-:W-:Y:S01]  /*6940*/  LEA R240, R141, R139, 0x5 ;  /* 0x0000008b8df07211 */ /* 0x000fe200078e28ff */
[----:B------:R-:W-:-:S04]  /*6950*/  UMOV UR20, 0xffffffff ;  /* 0xffffffff00147882 */ /* 0x000fc80000000000 */
[----:B------:R-:W-:Y:S04]  /*6960*/  LDS.128 R64, [R240+0x6350] ;  /* 0x00635000f0407984 */ /* 0x000fe80000000c00 */
[----:B------:R-:W1:Y:S02]  /*6970*/  LDS.128 R68, [R240+0x6360] ;  /* 0x00636000f0447984 */ /* 0x000e640000000c00 */
        /* <DEDUP_REMOVED lines=13> */
[----:B------:R-:W2:Y:S04]  /*6a50*/  SHFL.UP PT, R69, R242, 0x1, RZ ;  /* 0x04200000f2457989 */ /* 0x000ea800000e00ff */
[----:B------:R-:W4:Y:S04]  /*6a60*/  SHFL.UP PT, R244, R243, 0x1, RZ ;  /* 0x04200000f3f47989 */ /* 0x000f2800000e00ff */
[----:B------:R-:W0:Y:S01]  /*6a70*/  SHFL.UP PT, R245, R239, 0x1, RZ ;  /* 0x04200000eff57989 */ /* 0x000e2200000e00ff */
[C---:B-1----:R-:W-:Y:S01]  /*6a80*/  FMUL.FTZ R70, R239.reuse, R247 ;  /* 0x000000f7ef467220 */ /* 0x042fe20000410000 */
[----:B--2---:R-:W-:-:S03]  /*6a90*/  FMUL.FTZ R68, R239, R69 ;  /* 0x00000045ef447220 */ /* 0x004fc60000410000 */
[C---:B------:R-:W-:Y:S01]  /*6aa0*/  FFMA.FTZ R70, R243.reuse, R69, R70 ;  /* 0x00000045f3467223 */ /* 0x040fe20000010046 */
[----:B------:R-:W-:Y:S01]  /*6ab0*/  FFMA.FTZ R68, R243, R247, -R68 ;  /* 0x000000f7f3447223 */ /* 0x000fe20000010844 */
[-C--:B----4-:R-:W-:Y:S02]  /*6ac0*/  FMUL.FTZ R69, R239, R244.reuse ;  /* 0x000000f4ef457220 */ /* 0x090fe40000410000 */
[----:B------:R-:W-:Y:S01]  /*6ad0*/  @P3 FADD.FTZ R242, R242, R70 ;  /* 0x00000046f2f23221 */ /* 0x000fe20000010000 */
[----:B------:R-:W-:Y:S01]  /*6ae0*/  @P3 FADD.FTZ R241, R241, R68 ;  /* 0x00000044f1f13221 */ /* 0x000fe20000010000 */
[-C--:B0-----:R-:W-:Y:S01]  /*6af0*/  FFMA.FTZ R69, R243, R245.reuse, R69 ;  /* 0x000000f5f3457223 */ /* 0x081fe20000010045 */
        /* <DEDUP_REMOVED lines=13> */
[----:B--2---:R-:W-:-:S03]  /*6bd0*/  FMUL.FTZ R69, R239, R245 ;  /* 0x000000f5ef457220 */ /* 0x004fc60000410000 */
[----:B------:R-:W-:Y:S01]  /*6be0*/  @P3 FADD.FTZ R242, R242, R68 ;  /* 0x00000044f2f23221 */ /* 0x000fe20000010000 */
[-C--:B----4-:R-:W-:Y:S01]  /*6bf0*/  FMUL.FTZ R68, R239, R247.reuse ;  /* 0x000000f7ef447220 */ /* 0x090fe20000410000 */
        /* <DEDUP_REMOVED lines=37> */
[----:B------:R0:W4:Y:S04]  /*6e50*/  SHFL.UP PT, R244, R243, 0x10, RZ ;  /* 0x06000000f3f47989 */ /* 0x00012800000e00ff */
[----:B------:R0:W0:Y:S02]  /*6e60*/  SHFL.UP PT, R245, R239, 0x10, RZ ;  /* 0x06000000eff57989 */ /* 0x00002400000e00ff */
.L_x_8697:
        /* <DEDUP_REMOVED lines=14> */
.L_x_8700:
[----:B------:R-:W-:-:S03]  /*6f50*/  UMOV UR20, 0xffffffff ;  /* 0xffffffff00147882 */ /* 0x000fc60000000000 */
[----:B------:R-:W-:Y:S05]  /*6f60*/  BRA.DIV UR20, `(.L_x_8576) ;  /* 0x0000008a14b47947 */ /* 0x000fea000b800000 */
.L_x_8703:
[----:B------:R-:W-:-:S03]  /*6f70*/  UMOV UR20, 0xffffffff ;  /* 0xffffffff00147882 */ /* 0x000fc60000000000 */
[----:B------:R-:W-:Y:S05]  /*6f80*/  BRA.DIV UR20, `(.L_x_8577) ;  /* 0x0000008a14d47947 */ /* 0x000fea000b800000 */
.L_x_8706:
[----:B------:R-:W-:-:S03]  /*6f90*/  UMOV UR20, 0xffffffff ;  /* 0xffffffff00147882 */ /* 0x000fc60000000000 */
[----:B------:R-:W-:Y:S05]  /*6fa0*/  BRA.DIV UR20, `(.L_x_8578) ;  /* 0x0000008a14f47947 */ /* 0x000fea000b800000 */
.L_x_8709:
        /* <DEDUP_REMOVED lines=10> */
.L_x_8719:
[C---:B0-----:R-:W-:Y:S01]  /*7050*/  FMUL.FTZ R69, R244.reuse, R61 ;  /* 0x0000003df4457220 */ /* 0x041fe20000410000 */
[----:B------:R-:W-:-:S03]  /*7060*/  FMUL.FTZ R68, R244, R60 ;  /* 0x0000003cf4447220 */ /* 0x000fc60000410000 */
[C---:B------:R-:W-:Y:S01]  /*7070*/  @P1 FFMA.FTZ R60, R243.reuse, R60, -R69 ;  /* 0x0000003cf33c1223 */ /* 0x040fe20000010845 */
        /* <DEDUP_REMOVED lines=19> */
.L_x_8573:
[----:B------:R-:W-:Y:S05]  /*71b0*/  WARPSYNC.ALL ;  /* 0x0000000000007948 */ /* 0x000fea0003800000 */
[----:B------:R-:W-:Y:S06]  /*71c0*/  BAR.SYNC.DEFER_BLOCKING 0x0 ;  /* 0x0000000000007b1d */ /* 0x000fec0000010000 */
[----:B-----5:R-:W2:Y:S02]  /*71d0*/  LDS.64 R60, [R166+0x6358] ;  /* 0x00635800a63c7984 */ /* 0x020ea40000000a00 */
[C---:B--2---:R-:W-:Y:S01]  /*71e0*/  FMUL.FTZ R63, R127.reuse, R61 ;  /* 0x0000003d7f3f7220 */ /* 0x044fe20000410000 */
[----:B------:R-:W-:-:S03]  /*71f0*/  FMUL.FTZ R62, R127, R60 ;  /* 0x0000003c7f3e7220 */ /* 0x000fc60000410000 */
[----:B-1----:R-:W-:Y:S01]  /*7200*/  FFMA.FTZ R64, R126, R60, -R63 ;  /* 0x0000003c7e407223 */ /* 0x002fe2000001083f */
[C---:B0--3--:R-:W-:Y:S01]  /*7210*/  FMUL.FTZ R63, R30.reuse, R115 ;  /* 0x000000731e3f7220 */ /* 0x049fe20000410000 */
[-C--:B------:R-:W-:Y:S01]  /*7220*/  FMUL.FTZ R60, R30, -R114.reuse ;  /* 0x800000721e3c7220 */ /* 0x080fe20000410000 */
[----:B------:R-:W-:Y:S01]  /*7230*/  FFMA.FTZ R61, R126, R61, R62 ;  /* 0x0000003d7e3d7223 */ /* 0x000fe2000001003e */
[----:B------:R-:W-:Y:S01]  /*7240*/  FADD.FTZ R235, R235, R64 ;  /* 0x00000040ebeb7221 */ /* 0x000fe20000010000 */
[C---:B------:R-:W-:Y:S01]  /*7250*/  FFMA.FTZ R63, R31.reuse, R114, -R63 ;  /* 0x000000721f3f7223 */ /* 0x040fe2000001083f */
[C---:B------:R-:W-:Y:S01]  /*7260*/  FFMA.FTZ R60, R31.reuse, -R115, R60 ;  /* 0x800000731f3c7223 */ /* 0x040fe2000001003c */
[----:B------:R-:W-:Y:S01]  /*7270*/  FMUL.FTZ R64, R30, R198 ;  /* 0x000000c61e407220 */ /* 0x000fe20000410000 */
[----:B------:R-:W-:Y:S01]  /*7280*/  FADD.FTZ R236, R236, R61 ;  /* 0x0000003decec7221 */ /* 0x000fe20000010000 */
[C---:B------:R-:W-:Y:S01]  /*7290*/  FMUL.FTZ R65, R38.reuse, -R63 ;  /* 0x8000003f26417220 */ /* 0x040fe20000410000 */
[-C--:B------:R-:W-:Y:S01]  /*72a0*/  FMUL.FTZ R62, R38, -R60.reuse ;  /* 0x8000003c263e7220 */ /* 0x080fe20000410000 */
[----:B------:R-:W-:Y:S01]  /*72b0*/  FFMA.FTZ R64, R31, R197, -R64 ;  /* 0x000000c51f407223 */ /* 0x000fe20000010840 */
[C---:B------:R-:W-:Y:S01]  /*72c0*/  FMUL.FTZ R69, R76.reuse, R235 ;  /* 0x000000eb4c457220 */ /* 0x040fe20000410000 */
[C---:B------:R-:W-:Y:S01]  /*72d0*/  FFMA.FTZ R60, R39.reuse, R60, R65 ;  /* 0x0000003c273c7223 */ /* 0x040fe20000010041 */
[----:B------:R-:W-:Y:S01]  /*72e0*/  FFMA.FTZ R62, R39, R63, -R62 ;  /* 0x0000003f273e7223 */ /* 0x000fe2000001083e */
[----:B------:R-:W-:Y:S01]  /*72f0*/  FADD.FTZ R65, R195, R64 ;  /* 0x00000040c3417221 */ /* 0x000fe20000010000 */
[----:B------:R-:W-:Y:S01]  /*7300*/  FMUL.FTZ R68, R76, R236 ;  /* 0x000000ec4c447220 */ /* 0x000fe20000410000 */
[C---:B------:R-:W-:Y:S01]  /*7310*/  FMUL.FTZ R63, R40.reuse, -R60 ;  /* 0x8000003c283f7220 */ /* 0x040fe20000410000 */
[----:B------:R-:W-:Y:S01]  /*7320*/  FMUL.FTZ R66, R40, -R62 ;  /* 0x8000003e28427220 */ /* 0x000fe20000410000 */
[C---:B------:R-:W-:Y:S01]  /*7330*/  FFMA.FTZ R69, R77.reuse, R236, R69 ;  /* 0x000000ec4d457223 */ /* 0x040fe20000010045 */
[----:B------:R-:W-:Y:S01]  /*7340*/  FFMA.FTZ R68, R77, R235, -R68 ;  /* 0x000000eb4d447223 */ /* 0x000fe20000010844 */
[C---:B------:R-:W-:Y:S01]  /*7350*/  FFMA.FTZ R62, R41.reuse, R62, -R63 ;  /* 0x0000003e293e7223 */ /* 0x040fe2000001083f */
[----:B------:R-:W-:Y:S01]  /*7360*/  FFMA.FTZ R60, R41, R60, R66 ;  /* 0x0000003c293c7223 */ /* 0x000fe20000010042 */
[----:B------:R-:W-:Y:S01]  /*7370*/  FADD.FTZ R200, R200, R69 ;  /* 0x00000045c8c87221 */ /* 0x000fe20000010000 */
[----:B------:R-:W-:Y:S01]  /*7380*/  FADD.FTZ R199, R199, R68 ;  /* 0x00000044c7c77221 */ /* 0x000fe20000010000 */
[C---:B------:R-:W-:Y:S01]  /*7390*/  FMUL.FTZ R63, R42.reuse, -R62 ;  /* 0x8000003e2a3f7220 */ /* 0x040fe20000410000 */
[----:B------:R-:W-:Y:S01]  /*73a0*/  FMUL.FTZ R66, R42, -R60 ;  /* 0x8000003c2a427220 */ /* 0x000fe20000410000 */
[----:B------:R-:W-:Y:S01]  /*73b0*/  FMUL.FTZ R68, R74, R200 ;  /* 0x000000c84a447220 */ /* 0x000fe20000410000 */
[----:B------:R-:W-:Y:S01]  /*73c0*/  MOV R126, UR6 ;  /* 0x00000006007e7c02 */ /* 0x000fe20008000f00 */
[C---:B------:R-:W-:Y:S01]  /*73d0*/  FFMA.FTZ R60, R43.reuse, R60, R63 ;  /* 0x0000003c2b3c7223 */ /* 0x040fe2000001003f */
[----:B------:R-:W-:Y:S01]  /*73e0*/  FFMA.FTZ R62, R43, R62, -R66 ;  /* 0x0000003e2b3e7223 */ /* 0x000fe20000010842 */
[----:B------:R-:W-:Y:S01]  /*73f0*/  FFMA.FTZ R69, R75, R199, -R68 ;  /* 0x000000c74b457223 */ /* 0x000fe20000010844 */
[----:B------:R-:W-:Y:S01]  /*7400*/  LEA R126, R126, R139, 0x4 ;  /* 0x0000008b7e7e7211 */ /* 0x000fe200078e20ff */
[C---:B------:R-:W-:Y:S01]  /*7410*/  FMUL.FTZ R63, R44.reuse, -R60 ;  /* 0x8000003c2c3f7220 */ /* 0x040fe20000410000 */
[-C--:B------:R-:W-:Y:S01]  /*7420*/  FMUL.FTZ R66, R44, -R62.reuse ;  /* 0x8000003e2c427220 */ /* 0x080fe20000410000 */
[----:B------:R-:W-:Y:S01]  /*7430*/  FADD.FTZ R202, R202, R69 ;  /* 0x00000045caca7221 */ /* 0x000fe20000010000 */
[----:B------:R-:W-:Y:S01]  /*7440*/  FMUL.FTZ R69, R74, R199 ;  /* 0x000000c74a457220 */ /* 0x000fe20000410000 */
        /* <DEDUP_REMOVED lines=119> */
[C---:B------:R-:W-:Y:S01]  /*7bc0*/  FMUL.FTZ R64, R76.reuse, -R62 ;  /* 0x8000003e4c407220 */ /* 0x040fe20000410000 */
[----:B------:R-:W-:-:S03]  /*7bd0*/  FMUL.FTZ R66, R76, -R63 ;  /* 0x8000003f4c427220 */ /* 0x000fc60000410000 */
[CC--:B------:R-:W-:Y:S01]  /*7be0*/  FFMA.FTZ R61, R77.reuse, R60.reuse, R64 ;  /* 0x0000003c4d3d7223 */ /* 0x0c0fe20000010040 */
[-C--:B------:R-:W-:Y:S01]  /*7bf0*/  FFMA.FTZ R64, R77, R65.reuse, -R66 ;  /* 0x000000414d407223 */ /* 0x080fe20000010842 */
[C---:B------:R-:W-:Y:S01]  /*7c00*/  FMUL.FTZ R66, R76.reuse, -R65 ;  /* 0x800000414c427220 */ /* 0x040fe20000410000 */
[----:B------:R-:W-:-:S03]  /*7c10*/  FMUL.FTZ R65, R76, -R60 ;  /* 0x8000003c4c417220 */ /* 0x000fc60000410000 */
[C---:B------:R-:W-:Y:S01]  /*7c20*/  FFMA.FTZ R63, R77.reuse, R63, R66 ;  /* 0x0000003f4d3f7223 */ /* 0x040fe20000010042 */
[----:B------:R-:W-:Y:S01]  /*7c30*/  FFMA.FTZ R60, R77, R62, -R65 ;  /* 0x0000003e4d3c7223 */ /* 0x000fe20000010841 */
[----:B------:R-:W-:Y:S01]  /*7c40*/  MOV R62, UR16 ;  /* 0x00000010003e7c02 */ /* 0x000fe20008000f00 */
[----:B------:R-:W-:Y:S01]  /*7c50*/  HFMA2.MMA R65, -RZ, RZ, 0, 0 ;  /* 0x00000000ff417435 */ /* 0x000fe200000001ff */
[----:B------:R-:W-:Y:S01]  /*7c60*/  CS2R R66, SRZ ;  /* 0x0000000000427805 */ /* 0x000fe2000001ff00 */
[----:B------:R-:W-:Y:S01]  /*7c70*/  FADD.FTZ R63, -R168, R63 ;  /* 0x0000003fa83f7221 */ /* 0x000fe20000010100 */
[----:B------:R-:W-:Y:S01]  /*7c80*/  ISETP.GE.OR P0, PT, R62, UR15, P0 ;  /* 0x0000000f3e007c0c */ /* 0x000fe20008706670 */
[----:B------:R-:W-:Y:S01]  /*7c90*/  FADD.FTZ R62, R167, R64 ;  /* 0x00000040a73e7221 */ /* 0x000fe20000010000 */
[----:B------:R-:W-:-:S11]  /*7ca0*/  MOV R64, 0x3f800000 ;  /* 0x3f80000000407802 */ /* 0x000fd60000000f00 */
[----:B------:R-:W0:Y:S04]  /*7cb0*/  @!P0 LDS.128 R64, [R126+0x7d60] ;  /* 0x007d60007e408984 */ /* 0x000e280000000c00 */
[----:B------:R1:W-:Y:S02]  /*7cc0*/  STS.128 [R166+0x6760], R60 ;  /* 0x0067603ca6007388 */ /* 0x0003e40000000c00 */
[----:B-1----:R-:W-:-:S04]  /*7cd0*/  FFMA.FTZ R60, R75, R200, R69 ;  /* 0x000000c84b3c7223 */ /* 0x002fc80000010045 */
        /* <DEDUP_REMOVED lines=102> */
.L_x_8724:
        /* <DEDUP_REMOVED lines=13> */
.L_x_8583:
[----:B------:R-:W-:Y:S05]  /*8410*/  BSYNC B0 ;  /* 0x0000000000007941 */ /* 0x000fea0003800000 */
.L_x_8582:
[----:B------:R-:W-:Y:S01]  /*8420*/  UMOV UR20, 0xffffffff ;  /* 0xffffffff00147882 */ /* 0x000fe20000000000 */
[----:B------:R-:W-:Y:S02]  /*8430*/  ISETP.GT.U32.AND P1, PT, R248, 0x1d, PT ;  /* 0x0000001df800780c */ /* 0x000fe40003f24070 */
[----:B------:R-:W-:Y:S11]  /*8440*/  BRA.DIV UR20, `(.L_x_8584) ;  /* 0x0000007e14247947 */ /* 0x000ff6000b800000 */
[----:B-1----:R1:W1:Y:S04]  /*8450*/  SHFL.DOWN PT, R68, R240, 0x2, 0x1f ;  /* 0x08401f00f0447f89 */ /* 0x00226800000e0000 */
[----:B--2---:R2:W1:Y:S04]  /*8460*/  SHFL.DOWN PT, R69, R241, 0x2, 0x1f ;  /* 0x08401f00f1457f89 */ /* 0x00446800000e0000 */
[----:B0-----:R2:W0:Y:S04]  /*8470*/  SHFL.DOWN PT, R70, R242, 0x2, 0x1f ;  /* 0x08401f00f2467f89 */ /* 0x00142800000e0000 */
[----:B----4-:R2:W4:Y:S02]  /*8480*/  SHFL.DOWN PT, R71, R243, 0x2, 0x1f ;  /* 0x08401f00f3477f89 */ /* 0x01052400000e0000 */
.L_x_8730:
        /* <DEDUP_REMOVED lines=13> */
.L_x_8586:
[----:B------:R-:W-:Y:S05]  /*8560*/  BSYNC B0 ;  /* 0x0000000000007941 */ /* 0x000fea0003800000 */
.L_x_8585:
[----:B------:R-:W-:Y:S01]  /*8570*/  UMOV UR20, 0xffffffff ;  /* 0xffffffff00147882 */ /* 0x000fe20000000000 */
[----:B------:R-:W-:Y:S02]  /*8580*/  ISETP.GT.U32.AND P1, PT, R248, 0x1b, PT ;  /* 0x0000001bf800780c */ /* 0x000fe40003f24070 */
[----:B------:R-:W-:Y:S11]  /*8590*/  BRA.DIV UR20, `(.L_x_8587) ;  /* 0x0000007e14447947 */ /* 0x000ff6000b800000 */
[----:B-1----:R1:W1:Y:S04]  /*85a0*/  SHFL.DOWN PT, R68, R240, 0x4, 0x1f ;  /* 0x08801f00f0447f89 */ /* 0x00226800000e0000 */
[----:B------:R1:W1:Y:S04]  /*85b0*/  SHFL.DOWN PT, R69, R241, 0x4, 0x1f ;  /* 0x08801f00f1457f89 */ /* 0x00026800000e0000 */
[----:B0-----:R0:W0:Y:S04]  /*85c0*/  SHFL.DOWN PT, R70, R242, 0x4, 0x1f ;  /* 0x08801f00f2467f89 */ /* 0x00102800000e0000 */
[----:B----4-:R4:W0:Y:S02]  /*85d0*/  SHFL.DOWN PT, R71, R243, 0x4, 0x1f ;  /* 0x08801f00f3477f89 */ /* 0x01082400000e0000 */
.L_x_8736:
        /* <DEDUP_REMOVED lines=13> */
.L_x_8589:
[----:B------:R-:W-:Y:S05]  /*86b0*/  BSYNC B0 ;  /* 0x0000000000007941 */ /* 0x000fea0003800000 */
.L_x_8588:
[----:B------:R-:W-:Y:S01]  /*86c0*/  UMOV UR20, 0xffffffff ;  /* 0xffffffff00147882 */ /* 0x000fe20000000000 */
[----:B------:R-:W-:Y:S02]  /*86d0*/  ISETP.GT.U32.AND P1, PT, R248, 0x17, PT ;  /* 0x00000017f800780c */ /* 0x000fe40003f24070 */
[----:B------:R-:W-:Y:S11]  /*86e0*/  BRA.DIV UR20, `(.L_x_8590) ;  /* 0x0000007e14647947 */ /* 0x000ff6000b800000 */
[----:B-1----:R1:W1:Y:S04]  /*86f0*/  SHFL.DOWN PT, R68, R240, 0x8, 0x1f ;  /* 0x09001f00f0447f89 */ /* 0x00226800000e0000 */
[----:B------:R1:W1:Y:S04]  /*8700*/  SHFL.DOWN PT, R69, R241, 0x8, 0x1f ;  /* 0x09001f00f1457f89 */ /* 0x00026800000e0000 */
[----:B0-----:R0:W0:Y:S04]  /*8710*/  SHFL.DOWN PT, R70, R242, 0x8, 0x1f ;  /* 0x09001f00f2467f89 */ /* 0x00102800000e0000 */
[----:B------:R0:W0:Y:S02]  /*8720*/  SHFL.DOWN PT, R71, R243, 0x8, 0x1f ;  /* 0x09001f00f3477f89 */ /* 0x00002400000e0000 */
.L_x_8742:
        /* <DEDUP_REMOVED lines=13> */
.L_x_8592:
[----:B------:R-:W-:Y:S05]  /*8800*/  BSYNC B0 ;  /* 0x0000000000007941 */ /* 0x000fea0003800000 */
.L_x_8591:
[----:B------:R-:W-:Y:S01]  /*8810*/  UMOV UR20, 0xffffffff ;  /* 0xffffffff00147882 */ /* 0x000fe20000000000 */
[----:B------:R-:W-:Y:S02]  /*8820*/  ISETP.GT.U32.AND P1, PT, R248, 0xf, PT ;  /* 0x0000000ff800780c */ /* 0x000fe40003f24070 */
[----:B------:R-:W-:Y:S11]  /*8830*/  BRA.DIV UR20, `(.L_x_8593) ;  /* 0x0000007e14847947 */ /* 0x000ff6000b800000 */
[----:B-1----:R1:W1:Y:S04]  /*8840*/  SHFL.DOWN PT, R68, R240, 0x10, 0x1f ;  /* 0x0a001f00f0447f89 */ /* 0x00226800000e0000 */
[----:B------:R1:W1:Y:S04]  /*8850*/  SHFL.DOWN PT, R69, R241, 0x10, 0x1f ;  /* 0x0a001f00f1457f89 */ /* 0x00026800000e0000 */
[----:B0-----:R0:W0:Y:S04]  /*8860*/  SHFL.DOWN PT, R70, R242, 0x10, 0x1f ;  /* 0x0a001f00f2467f89 */ /* 0x00102800000e0000 */
[----:B------:R0:W0:Y:S02]  /*8870*/  SHFL.DOWN PT, R71, R243, 0x10, 0x1f ;  /* 0x0a001f00f3477f89 */ /* 0x00002400000e0000 */
.L_x_8748:
        /* <DEDUP_REMOVED lines=13> */
.L_x_8595:
[----:B------:R-:W-:Y:S05]  /*8950*/  BSYNC B0 ;  /* 0x0000000000007941 */ /* 0x000fea0003800000 */
.L_x_8594:
        /* <DEDUP_REMOVED lines=21> */
.L_x_8762:
        /* <DEDUP_REMOVED lines=19> */
.L_x_8598:
[----:B------:R-:W-:Y:S05]  /*8be0*/  BSYNC B0 ;  /* 0x0000000000007941 */ /* 0x000fea0003800000 */
.L_x_8597:
        /* <DEDUP_REMOVED lines=12> */
.L_x_8580:
[----:B------:R-:W-:Y:S05]  /*8cb0*/  WARPSYNC.ALL ;  /* 0x0000000000007948 */ /* 0x000fea0003800000 */
[----:B------:R-:W-:Y:S01]  /*8cc0*/  ISETP.NE.AND P0, PT, R141, RZ, PT ;  /* 0x000000ff8d00720c */ /* 0x000fe20003f05270 */
[----:B------:R-:W-:Y:S01]  /*8cd0*/  BAR.SYNC.DEFER_BLOCKING 0x0 ;  /* 0x0000000000007b1d */ /* 0x000fe20000010000 */
[----:B------:R-:W-:Y:S02]  /*8ce0*/  USHF.R.S32.HI UR20, URZ, 0x1f, UR9 ;  /* 0x0000001f3f147899 */ /* 0x000fe40008011409 */
[----:B------:R-:W-:-:S03]  /*8cf0*/  USHF.R.S32.HI UR21, URZ, 0x1f, UR10 ;  /* 0x0000001f3f157899 */ /* 0x000fc6000801140a */
[----:B------:R-:W-:Y:S01]  /*8d00*/  BSSY B0, `(.L_x_8599) ;  /* 0x00002db000007945 */ /* 0x000fe20003800000 */
[----:B0-----:R0:W1:Y:S05]  /*8d10*/  LDS.64 R60, [R166+0x6768] ;  /* 0x00676800a63c7984 */ /* 0x00106a0000000a00 */
[----:B------:R2:W-:Y:S01]  /*8d20*/  @!P0 STS.128 [R126+0x7d60], R64 ;  /* 0x007d60407e008388 */ /* 0x0005e20000000c00 */
[----:B0-----:R-:W-:-:S04]  /*8d30*/  IADD3 R166, R141, 0x6c0, RZ ;  /* 0x000006c08da67810 */ /* 0x001fc80007ffe0ff */
[----:B------:R-:W-:Y:S01]  /*8d40*/  LEA.HI.SX32 R166, R166, R141, 0x1b ;  /* 0x0000008da6a67211 */ /* 0x000fe200078fdaff */
[----:B-1----:R-:W-:-:S04]  /*8d50*/  FMUL.FTZ R63, R61, -R115 ;  /* 0x800000733d3f7220 */ /* 0x002fc80000410000 */
[C---:B------:R-:W-:Y:S01]  /*8d60*/  FFMA.FTZ R62, R60.reuse, R114, -R63 ;  /* 0x000000723c3e7223 */ /* 0x040fe2000001083f */
[----:B------:R-:W-:-:S03]  /*8d70*/  FMUL.FTZ R60, R60, -R115 ;  /* 0x800000733c3c7220 */ /* 0x000fc60000410000 */
[----:B------:R-:W-:Y:S01]  /*8d80*/  FADD.FTZ R197, R197, R62 ;  /* 0x0000003ec5c57221 */ /* 0x000fe20000010000 */
[----:B------:R-:W-:-:S03]  /*8d90*/  FFMA.FTZ R61, R61, R114, R60 ;  /* 0x000000723d3d7223 */ /* 0x000fc6000001003c */
[----:B--2---:R-:W-:Y:S01]  /*8da0*/  FMUL.FTZ R66, R78, R197 ;  /* 0x000000c54e427220 */ /* 0x004fe20000410000 */
[----:B------:R-:W-:-:S04]  /*8db0*/  FADD.FTZ R61, -R198, R61 ;  /* 0x0000003dc63d7221 */ /* 0x000fc80000010100 */
[C---:B------:R-:W-:Y:S01]  /*8dc0*/  FMUL.FTZ R60, R30.reuse, -R61 ;  /* 0x8000003d1e3c7220 */ /* 0x040fe20000410000 */
[----:B------:R-:W-:Y:S01]  /*8dd0*/  FMUL.FTZ R30, R30, -R197 ;  /* 0x800000c51e1e7220 */ /* 0x000fe20000410000 */
[C---:B------:R-:W-:Y:S02]  /*8de0*/  FMUL.FTZ R68, R78.reuse, R61 ;  /* 0x0000003d4e447220 */ /* 0x040fe40000410000 */
[C---:B------:R-:W-:Y:S01]  /*8df0*/  FFMA.FTZ R60, R31.reuse, R197, -R60 ;  /* 0x000000c51f3c7223 */ /* 0x040fe2000001083c */
[----:B------:R-:W-:Y:S01]  /*8e00*/  FFMA.FTZ R63, R31, R61, R30 ;  /* 0x0000003d1f3f7223 */ /* 0x000fe2000001001e */
[----:B------:R-:W-:Y:S01]  /*8e10*/  FMUL.FTZ R31, R78, R165 ;  /* 0x000000a54e1f7220 */ /* 0x000fe20000410000 */
[----:B------:R-:W-:Y:S01]  /*8e20*/  FMUL.FTZ R30, R164, R61 ;  /* 0x0000003da41e7220 */ /* 0x000fe20000410000 */
[----:B------:R-:W-:Y:S01]  /*8e30*/  FADD.FTZ R62, R195, R60 ;  /* 0x0000003cc33e7221 */ /* 0x000fe20000010000 */
[----:B------:R-:W-:Y:S01]  /*8e40*/  FADD.FTZ R196, -R196, R63 ;  /* 0x0000003fc4c47221 */ /* 0x000fe20000010100 */
[-C--:B------:R-:W-:Y:S01]  /*8e50*/  FFMA.FTZ R164, R164, -R31.reuse, R228 ;  /* 0x8000001fa4a47223 */ /* 0x080fe200000100e4 */
[C---:B------:R-:W-:Y:S01]  /*8e60*/  FFMA.FTZ R31, R163.reuse, -R31, R227 ;  /* 0x8000001fa31f7223 */ /* 0x040fe200000100e3 */
[----:B------:R-:W-:Y:S01]  /*8e70*/  FFMA.FTZ R163, R163, R197, R30 ;  /* 0x000000c5a3a37223 */ /* 0x000fe2000001001e */
[----:B------:R-:W-:Y:S01]  /*8e80*/  FMUL.FTZ R30, R197, UR42 ;  /* 0x0000002ac51e7c20 */ /* 0x000fe20008410000 */
[----:B------:R-:W-:Y:S01]  /*8e90*/  SHF.L.U32 R60, R141, 0x5, RZ ;  /* 0x000000058d3c7819 */ /* 0x000fe200000006ff */
[----:B------:R-:W-:Y:S01]  /*8ea0*/  FMUL.FTZ R63, R160, R196 ;  /* 0x000000c4a03f7220 */ /* 0x000fe20000410000 */
[----:B------:R-:W-:Y:S01]  /*8eb0*/  FMUL.FTZ R67, R165, R68 ;  /* 0x00000044a5437220 */ /* 0x000fe20000410000 */
[C---:B------:R-:W-:Y:S01]  /*8ec0*/  FFMA.FTZ R65, R61.reuse, UR43, -R30 ;  /* 0x0000002b3d417c23 */ /* 0x040fe2000801081e */
[----:B------:R-:W-:Y:S01]  /*8ed0*/  FMUL.FTZ R30, R61, UR42 ;  /* 0x0000002a3d1e7c20 */ /* 0x000fe20008410000 */
[----:B------:R-:W-:Y:S01]  /*8ee0*/  FMUL.FTZ R61, R164, R66 ;  /* 0x00000042a43d7220 */ /* 0x000fe20000410000 */
[----:B------:R-:W-:Y:S01]  /*8ef0*/  LEA.HI.SX32 R60, R60, R60, 0x1b ;  /* 0x0000003c3c3c7211 */ /* 0x000fe200078fdaff */
[----:B------:R-:W-:Y:S01]  /*8f00*/  FMUL.FTZ R64, R164, R65 ;  /* 0x00000041a4407220 */ /* 0x000fe20000410000 */
[----:B------:R-:W-:Y:S01]  /*8f10*/  FFMA.FTZ R30, R197, UR43, R30 ;  /* 0x0000002bc51e7c23 */ /* 0x000fe2000801001e */
[----:B------:R-:W-:Y:S01]  /*8f20*/  FMUL.FTZ R65, R165, R66 ;  /* 0x00000042a5417220 */ /* 0x000fe20000410000 */
[----:B------:R-:W-:Y:S01]  /*8f30*/  LEA R60, R60, R139, 0x2 ;  /* 0x0000008b3c3c7211 */ /* 0x000fe200078e10ff */
[-C--:B------:R-:W-:Y:S01]  /*8f40*/  FFMA.FTZ R94, R78, R163.reuse, R94 ;  /* 0x000000a34e5e7223 */ /* 0x080fe2000001005e */
[----:B------:R-:W-:Y:S01]  /*8f50*/  FFMA.FTZ R64, R31, R30, R64 ;  /* 0x0000001e1f407223 */ /* 0x000fe20000010040 */
[----:B------:R-:W-:Y:S01]  /*8f60*/  FMUL.FTZ R30, R164, R68 ;  /* 0x00000044a41e7220 */ /* 0x000fe20000410000 */
[----:B------:R-:W-:Y:S01]  /*8f70*/  IADD3 R164, R141, 0x680, RZ ;  /* 0x000006808da47810 */ /* 0x000fe20007ffe0ff */
[----:B------:R0:W-:Y:S01]  /*8f80*/  STS [R60+0x2178], R65 ;  /* 0x002178413c007388 */ /* 0x0001e20000000800 */
[----:B------:R-:W-:Y:S01]  /*8f90*/  FFMA.FTZ R64, R165, R163, R64 ;  /* 0x000000a3a5407223 */ /* 0x000fe20000010040 */
[C---:B------:R-:W-:Y:S01]  /*8fa0*/  FFMA.FTZ R30, R31.reuse, R66, R30 ;  /* 0x000000421f1e7223 */ /* 0x040fe2000001001e */
[----:B------:R-:W-:Y:S01]  /*8fb0*/  FFMA.FTZ R31, R31, R68, -R61 ;  /* 0x000000441f1f7223 */ /* 0x000fe2000001083d */
[C---:B------:R-:W-:Y:S01]  /*8fc0*/  FMUL.FTZ R66, R38.reuse, -R196 ;  /* 0x800000c426427220 */ /* 0x040fe20000410000 */
[-C--:B------:R-:W-:Y:S01]  /*8fd0*/  FMUL.FTZ R61, R38, -R62.reuse ;  /* 0x8000003e263d7220 */ /* 0x080fe20000410000 */
[-C--:B------:R-:W-:Y:S01]  /*8fe0*/  FFMA.FTZ R38, R161, R62.reuse, R63 ;  /* 0x0000003ea1267223 */ /* 0x080fe2000001003f */
[----:B------:R-:W-:Y:S01]  /*8ff0*/  FMUL.FTZ R63, R62, UR42 ;  /* 0x0000002a3e3f7c20 */ /* 0x000fe20008410000 */
[C---:B------:R-:W-:Y:S01]  /*9000*/  FFMA.FTZ R66, R39.reuse, R62, -R66 ;  /* 0x0000003e27427223 */ /* 0x040fe20000010842 */
[----:B------:R-:W-:Y:S01]  /*9010*/  FFMA.FTZ R39, R39, R196, R61 ;  /* 0x000000c427277223 */ /* 0x000fe2000001003d */
[----:B------:R-:W-:Y:S01]  /*9020*/  FMUL.FTZ R61, R79, R162 ;  /* 0x000000a24f3d7220 */ /* 0x000fe20000410000 */
[C---:B0-----:R-:W-:Y:S01]  /*9030*/  FFMA.FTZ R65, R196.reuse, UR43, -R63 ;  /* 0x0000002bc4417c23 */ /* 0x041fe2000801083f */
[----:B------:R-:W-:Y:S01]  /*9040*/  FMUL.FTZ R63, R196, UR42 ;  /* 0x0000002ac43f7c20 */ /* 0x000fe20008410000 */
[----:B------:R-:W-:Y:S01]  /*9050*/  FADD.FTZ R193, R193, R66 ;  /* 0x00000042c1c17221 */ /* 0x000fe20000010000 */
[-C--:B------:R-:W-:Y:S01]  /*9060*/  FFMA.FTZ R160, R160, -R61.reuse, R225 ;  /* 0x8000003da0a07223 */ /* 0x080fe200000100e1 */
[----:B------:R-:W-:Y:S01]  /*9070*/  FFMA.FTZ R61, R161, -R61, R226 ;  /* 0x8000003da13d7223 */ /* 0x000fe200000100e2 */
[----:B------:R-:W-:Y:S01]  /*9080*/  FFMA.FTZ R66, R62, UR43, R63 ;  /* 0x0000002b3e427c23 */ /* 0x000fe2000801003f */
[C---:B------:R-:W-:Y:S01]  /*9090*/  FMUL.FTZ R63, R79.reuse, R62 ;  /* 0x0000003e4f3f7220 */ /* 0x040fe20000410000 */
[----:B------:R-:W-:Y:S01]  /*90a0*/  FMUL.FTZ R68, R160, R65 ;  /* 0x00000041a0447220 */ /* 0x000fe20000410000 */
[----:B------:R-:W-:Y:S01]  /*90b0*/  FMUL.FTZ R65, R79, R196 ;  /* 0x000000c44f417220 */ /* 0x000fe20000410000 */
[----:B------:R-:W-:Y:S01]  /*90c0*/  FADD.FTZ R194, -R194, R39 ;  /* 0x00000027c2c27221 */ /* 0x000fe20000010100 */
[----:B------:R0:W-:Y:S01]  /*90d0*/  STS [R60+0x217c], R67 ;  /* 0x00217c433c007388 */ /* 0x0001e20000000800 */
[----:B------:R-:W-:Y:S01]  /*90e0*/  FFMA.FTZ R39, R61, R66, R68 ;  /* 0x000000423d277223 */ /* 0x000fe20000010044 */
[C---:B------:R-:W-:Y:S01]  /*90f0*/  FMUL.FTZ R62, R160.reuse, R65 ;  /* 0x00000041a03e7220 */ /* 0x040fe20000410000 */
[-C--:B------:R-:W-:Y:S01]  /*9100*/  FMUL.FTZ R160, R160, R63.reuse ;  /* 0x0000003fa0a07220 */ /* 0x080fe20000410000 */
[-C--:B------:R-:W-:Y:S01]  /*9110*/  FFMA.FTZ R95, R79, R38.reuse, R95 ;  /* 0x000000264f5f7223 */ /* 0x080fe2000001005f */
[----:B------:R-:W-:Y:S01]  /*9120*/  FFMA.FTZ R39, R162, R38, R39 ;  /* 0x00000026a2277223 */ /* 0x000fe20000010027 */
[C---:B------:R-:W-:Y:S01]  /*9130*/  FFMA.FTZ R62, R61.reuse, R63, R62 ;  /* 0x0000003f3d3e7223 */ /* 0x040fe2000001003e */
[-C--:B------:R-:W-:Y:S01]  /*9140*/  FMUL.FTZ R38, R40, -R194.reuse ;  /* 0x800000c228267220 */ /* 0x080fe20000410000 */
[-C--:B------:R-:W-:Y:S01]  /*9150*/  FFMA.FTZ R61, R61, R65.reuse, -R160 ;  /* 0x000000413d3d7223 */ /* 0x080fe200000108a0 */
[C---:B------:R-:W-:Y:S01]  /*9160*/  FMUL.FTZ R69, R162.reuse, R65 ;  /* 0x00000041a2457220 */ /* 0x040fe20000410000 */
[----:B0-----:R-:W-:Y:S01]  /*9170*/  FMUL.FTZ R67, R162, R63 ;  /* 0x0000003fa2437220 */ /* 0x001fe20000410000 */
[-C--:B------:R-:W-:Y:S01]  /*9180*/  FMUL.FTZ R63, R40, -R193.reuse ;  /* 0x800000c1283f7220 */ /* 0x080fe20000410000 */
[----:B------:R-:W-:Y:S01]  /*9190*/  FFMA.FTZ R38, R41, R193, -R38 ;  /* 0x000000c129267223 */ /* 0x000fe20000010826 */
[-C--:B------:R-:W-:Y:S01]  /*91a0*/  FMUL.FTZ R40, R157, R194.reuse ;  /* 0x000000c29d287220 */ /* 0x080fe20000410000 */
[----:B------:R-:W-:Y:S01]  /*91b0*/  FADD.FTZ R129, R64, R129 ;  /* 0x0000008140817221 */ /* 0x000fe20000010000 */
[-C--:B------:R-:W-:Y:S01]  /*91c0*/  FFMA.FTZ R63, R41, R194.reuse, R63 ;  /* 0x000000c2293f7223 */ /* 0x080fe2000001003f */
[C---:B------:R-:W-:Y:S01]  /*91d0*/  FMUL.FTZ R41, R80.reuse, R159 ;  /* 0x0000009f50297220 */ /* 0x040fe20000410000 */
[----:B------:R-:W-:Y:S01]  /*91e0*/  FADD.FTZ R38, R191, R38 ;  /* 0x00000026bf267221 */ /* 0x000fe20000010000 */
[----:B------:R-:W-:Y:S01]  /*91f0*/  FMUL.FTZ R68, R80, R193 ;  /* 0x000000c150447220 */ /* 0x000fe20000410000 */
[----:B------:R-:W-:Y:S01]  /*9200*/  FADD.FTZ R192, -R192, R63 ;  /* 0x0000003fc0c07221 */ /* 0x000fe20000010100 */
[----:B------:R-:W-:Y:S01]  /*9210*/  FMUL.FTZ R63, R193, UR42 ;  /* 0x0000002ac13f7c20 */ /* 0x000fe20008410000 */
[-C--:B------:R-:W-:Y:S01]  /*9220*/  FFMA.FTZ R157, R157, -R41.reuse, R223 ;  /* 0x800000299d9d7223 */ /* 0x080fe200000100df */
[C---:B------:R-:W-:Y:S01]  /*9230*/  FFMA.FTZ R65, R158.reuse, -R41, R224 ;  /* 0x800000299e417223 */ /* 0x040fe200000100e0 */
[----:B------:R-:W-:Y:S01]  /*9240*/  FFMA.FTZ R41, R158, R193, R40 ;  /* 0x000000c19e297223 */ /* 0x000fe20000010028 */
[C---:B------:R-:W-:Y:S01]  /*9250*/  FMUL.FTZ R40, R194.reuse, UR42 ;  /* 0x0000002ac2287c20 */ /* 0x040fe20008410000 */
[----:B------:R-:W-:Y:S01]  /*9260*/  FFMA.FTZ R64, R194, UR43, -R63 ;  /* 0x0000002bc2407c23 */ /* 0x000fe2000801083f */
[----:B------:R-:W-:Y:S01]  /*9270*/  FMUL.FTZ R194, R80, R194 ;  /* 0x000000c250c27220 */ /* 0x000fe20000410000 */
[----:B------:R-:W-:Y:S01]  /*9280*/  FADD.FTZ R128, R39, R128 ;  /* 0x0000008027807221 */ /* 0x000fe20000010000 */
[----:B------:R-:W-:Y:S01]  /*9290*/  FFMA.FTZ R40, R193, UR43, R40 ;  /* 0x0000002bc1287c23 */ /* 0x000fe20008010028 */
[C---:B------:R-:W-:Y:S01]  /*92a0*/  FMUL.FTZ R66, R157.reuse, R64 ;  /* 0x000000409d427220 */ /* 0x040fe20000410000 */
[----:B------:R-:W-:Y:S01]  /*92b0*/  FMUL.FTZ R64, R157, R194 ;  /* 0x000000c29d407220 */ /* 0x000fe20000410000 */
[C---:B------:R-:W-:Y:S01]  /*92c0*/  FMUL.FTZ R39, R42.reuse, -R38 ;  /* 0x800000262a277220 */ /* 0x040fe20000410000 */
[----:B------:R0:W-:Y:S01]  /*92d0*/  STS [R60+0x2170], R67 ;  /* 0x002170433c007388 */ /* 0x0001e20000000800 */
[----:B------:R-:W-:Y:S01]  /*92e0*/  FFMA.FTZ R66, R65, R40, R66 ;  /* 0x0000002841427223 */ /* 0x000fe20000010042 */
[----:B------:R-:W-:Y:S01]  /*92f0*/  FMUL.FTZ R40, R42, -R192 ;  /* 0x800000c02a287220 */ /* 0x000fe20000410000 */
[-C--:B------:R-:W-:Y:S01]  /*9300*/  FMUL.FTZ R63, R157, R68.reuse ;  /* 0x000000449d3f7220 */ /* 0x080fe20000410000 */
[----:B------:R-:W-:Y:S01]  /*9310*/  FFMA.FTZ R64, R65, R68, R64 ;  /* 0x0000004441407223 */ /* 0x000fe20000010040 */
[-C--:B------:R-:W-:Y:S01]  /*9320*/  FFMA.FTZ R96, R80, R41.reuse, R96 ;  /* 0x0000002950607223 */ /* 0x080fe20000010060 */
[----:B------:R-:W-:Y:S01]  /*9330*/  FMUL.FTZ R42, R81, R156 ;  /* 0x0000009c512a7220 */ /* 0x000fe20000410000 */
[C---:B------:R-:W-:Y:S01]  /*9340*/  FFMA.FTZ R40, R43.reuse, R38, -R40 ;  /* 0x000000262b287223 */ /* 0x040fe20000010828 */
[----:B------:R-:W-:Y:S01]  /*9350*/  FFMA.FTZ R39, R43, R192, R39 ;  /* 0x000000c02b277223 */ /* 0x000fe20000010027 */
[----:B------:R-:W-:Y:S01]  /*9360*/  FMUL.FTZ R43, R38, UR42 ;  /* 0x0000002a262b7c20 */ /* 0x000fe20008410000 */
[C---:B0-----:R-:W-:Y:S01]  /*9370*/  FMUL.FTZ R67, R159.reuse, R68 ;  /* 0x000000449f437220 */ /* 0x041fe20000410000 */
[----:B------:R-:W-:Y:S01]  /*9380*/  FFMA.FTZ R68, R159, R41, R66 ;  /* 0x000000299f447223 */ /* 0x000fe20000010042 */
[C---:B------:R-:W-:Y:S01]  /*9390*/  FMUL.FTZ R41, R154.reuse, R192 ;  /* 0x000000c09a297220 */ /* 0x040fe20000410000 */
[-C--:B------:R-:W-:Y:S01]  /*93a0*/  FFMA.FTZ R154, R154, -R42.reuse, R221 ;  /* 0x8000002a9a9a7223 */ /* 0x080fe200000100dd */
[C---:B------:R-:W-:Y:S01]  /*93b0*/  FFMA.FTZ R66, R155.reuse, -R42, R222 ;  /* 0x8000002a9b427223 */ /* 0x040fe200000100de */
[C---:B------:R-:W-:Y:S01]  /*93c0*/  FFMA.FTZ R43, R192.reuse, UR43, -R43 ;  /* 0x0000002bc02b7c23 */ /* 0x040fe2000801082b */
[----:B------:R-:W-:Y:S01]  /*93d0*/  FFMA.FTZ R42, R155, R38, R41 ;  /* 0x000000269b2a7223 */ /* 0x000fe20000010029 */
[----:B------:R-:W-:Y:S01]  /*93e0*/  FMUL.FTZ R41, R192, UR42 ;  /* 0x0000002ac0297c20 */ /* 0x000fe20008410000 */
[----:B------:R-:W-:Y:S01]  /*93f0*/  FADD.FTZ R155, -R190, R39 ;  /* 0x00000027be9b7221 */ /* 0x000fe20000010100 */
[----:B------:R-:W-:Y:S01]  /*9400*/  FMUL.FTZ R39, R154, R43 ;  /* 0x0000002b9a277220 */ /* 0x000fe20000410000 */
[----:B------:R-:W-:Y:S01]  /*9410*/  FADD.FTZ R189, R189, R40 ;  /* 0x00000028bdbd7221 */ /* 0x000fe20000010000 */
[----:B------:R-:W-:Y:S01]  /*9420*/  FFMA.FTZ R41, R38, UR43, R41 ;  /* 0x0000002b26297c23 */ /* 0x000fe20008010029 */
[----:B------:R0:W-:Y:S01]  /*9430*/  STS [R60+0x2174], R69 ;  /* 0x002174453c007388 */ /* 0x0001e20000000800 */
[----:B------:R-:W-:Y:S01]  /*9440*/  FFMA.FTZ R63, R65, R194, -R63 ;  /* 0x000000c2413f7223 */ /* 0x000fe2000001083f */
[----:B------:R-:W-:Y:S01]  /*9450*/  FFMA.FTZ R97, R81, R42, R97 ;  /* 0x0000002a51617223 */ /* 0x000fe20000010061 */
[----:B------:R-:W-:Y:S01]  /*9460*/  FFMA.FTZ R39, R66, R41, R39 ;  /* 0x0000002942277223 */ /* 0x000fe20000010027 */
[----:B------:R-:W-:Y:S01]  /*9470*/  FMUL.FTZ R40, R151, R155 ;  /* 0x0000009b97287220 */ /* 0x000fe20000410000 */
[----:B------:R1:W-:Y:S01]  /*9480*/  STS [R60+0x2168], R67 ;  /* 0x002168433c007388 */ /* 0x0003e20000000800 */
[----:B------:R-:W-:Y:S01]  /*9490*/  FMUL.FTZ R65, R81, R38 ;  /* 0x0000002651417220 */ /* 0x000fe20000410000 */
[----:B------:R-:W-:Y:S01]  /*94a0*/  FFMA.FTZ R71, R156, R42, R39 ;  /* 0x0000002a9c477223 */ /* 0x000fe20000010027 */
[----:B------:R-:W-:Y:S01]  /*94b0*/  FMUL.FTZ R39, R82, R153 ;  /* 0x0000009952277220 */ /* 0x000fe20000410000 */
[----:B------:R-:W-:Y:S01]  /*94c0*/  FMUL.FTZ R42, R189, UR42 ;  /* 0x0000002abd2a7c20 */ /* 0x000fe20008410000 */
[----:B0-----:R-:W-:Y:S01]  /*94d0*/  FMUL.FTZ R69, R159, R194 ;  /* 0x000000c29f457220 */ /* 0x001fe20000410000 */
[C---:B------:R-:W-:Y:S01]  /*94e0*/  FMUL.FTZ R38, R44.reuse, -R155 ;  /* 0x8000009b2c267220 */ /* 0x040fe20000410000 */
[----:B------:R-:W-:Y:S01]  /*94f0*/  FMUL.FTZ R44, R44, -R189 ;  /* 0x800000bd2c2c7220 */ /* 0x000fe20000410000 */
[-C--:B------:R-:W-:Y:S01]  /*9500*/  FFMA.FTZ R151, R151, -R39.reuse, R219 ;  /* 0x8000002797977223 */ /* 0x080fe200000100db */
[C---:B------:R-:W-:Y:S01]  /*9510*/  FFMA.FTZ R41, R152.reuse, -R39, R220 ;  /* 0x8000002798297223 */ /* 0x040fe200000100dc */
[----:B-1----:R-:W-:Y:S01]  /*9520*/  FMUL.FTZ R67, R81, R192 ;  /* 0x000000c051437220 */ /* 0x002fe20000410000 */
[----:B------:R-:W-:Y:S01]  /*9530*/  FFMA.FTZ R39, R152, R189, R40 ;  /* 0x000000bd98277223 */ /* 0x000fe20000010028 */
[----:B------:R0:W-:Y:S01]  /*9540*/  STS [R60+0x216c], R69 ;  /* 0x00216c453c007388 */ /* 0x0001e20000000800 */
[----:B------:R-:W-:Y:S01]  /*9550*/  FMUL.FTZ R115, R156, R65 ;  /* 0x000000419c737220 */ /* 0x000fe20000410000 */
[C---:B------:R-:W-:Y:S01]  /*9560*/  FMUL.FTZ R40, R155.reuse, UR42 ;  /* 0x0000002a9b287c20 */ /* 0x040fe20008410000 */
[----:B------:R-:W-:Y:S01]  /*9570*/  FFMA.FTZ R42, R155, UR43, -R42 ;  /* 0x0000002b9b2a7c23 */ /* 0x000fe2000801082a */
[C---:B------:R-:W-:Y:S01]  /*9580*/  FFMA.FTZ R38, R45.reuse, R189, -R38 ;  /* 0x000000bd2d267223 */ /* 0x040fe20000010826 */
[----:B------:R-:W-:Y:S01]  /*9590*/  FFMA.FTZ R45, R45, R155, R44 ;  /* 0x0000009b2d2d7223 */ /* 0x000fe2000001002c */
[----:B------:R-:W-:Y:S01]  /*95a0*/  FMUL.FTZ R44, R82, R189 ;  /* 0x000000bd522c7220 */ /* 0x000fe20000410000 */
[----:B------:R-:W-:Y:S01]  /*95b0*/  FFMA.FTZ R40, R189, UR43, R40 ;  /* 0x0000002bbd287c23 */ /* 0x000fe20008010028 */
[----:B------:R-:W-:Y:S01]  /*95c0*/  FMUL.FTZ R42, R151, R42 ;  /* 0x0000002a972a7220 */ /* 0x000fe20000410000 */
[----:B------:R1:W-:Y:S01]  /*95d0*/  STS [R60+0x2160], R115 ;  /* 0x002160733c007388 */ /* 0x0003e20000000800 */
[C---:B0-----:R-:W-:Y:S01]  /*95e0*/  FMUL.FTZ R69, R154.reuse, R67 ;  /* 0x000000439a457220 */ /* 0x041fe20000410000 */
[-C--:B------:R-:W-:Y:S01]  /*95f0*/  FMUL.FTZ R154, R154, R65.reuse ;  /* 0x000000419a9a7220 */ /* 0x080fe20000410000 */
[----:B------:R-:W-:Y:S01]  /*9600*/  FFMA.FTZ R42, R41, R40, R42 ;  /* 0x00000028292a7223 */ /* 0x000fe2000001002a */
[----:B------:R-:W-:Y:S01]  /*9610*/  FADD.FTZ R38, R187, R38 ;  /* 0x00000026bb267221 */ /* 0x000fe20000010000 */
[C---:B------:R-:W-:Y:S01]  /*9620*/  FFMA.FTZ R43, R66.reuse, R65, R69 ;  /* 0x00000041422b7223 */ /* 0x040fe20000010045 */
[----:B------:R-:W-:Y:S01]  /*9630*/  FFMA.FTZ R65, R66, R67, -R154 ;  /* 0x0000004342417223 */ /* 0x000fe2000001089a */
[----:B------:R-:W-:Y:S01]  /*9640*/  FMUL.FTZ R66, R82, R155 ;  /* 0x0000009b52427220 */ /* 0x000fe20000410000 */
[----:B------:R-:W-:Y:S01]  /*9650*/  FADD.FTZ R125, R68, R125 ;  /* 0x0000007d447d7221 */ /* 0x000fe20000010000 */
[----:B------:R-:W-:Y:S01]  /*9660*/  FFMA.FTZ R98, R82, R39, R98 ;  /* 0x0000002752627223 */ /* 0x000fe20000010062 */
[----:B-1----:R-:W-:Y:S01]  /*9670*/  FADD.FTZ R115, -R188, R45 ;  /* 0x0000002dbc737221 */ /* 0x002fe20000010100 */
[C---:B------:R-:W-:Y:S01]  /*9680*/  FMUL.FTZ R45, R151.reuse, R44 ;  /* 0x0000002c972d7220 */ /* 0x040fe20000410000 */
[-C--:B------:R-:W-:Y:S01]  /*9690*/  FMUL.FTZ R68, R151, R66.reuse ;  /* 0x0000004297447220 */ /* 0x080fe20000410000 */
[-C--:B------:R-:W-:Y:S01]  /*96a0*/  FMUL.FTZ R69, R153, R66.reuse ;  /* 0x0000004299457220 */ /* 0x080fe20000410000 */
[C---:B------:R-:W-:Y:S01]  /*96b0*/  FMUL.FTZ R40, R46.reuse, -R115 ;  /* 0x800000732e287220 */ /* 0x040fe20000410000 */
[----:B------:R-:W-:Y:S01]  /*96c0*/  FFMA.FTZ R45, R41, R66, -R45 ;  /* 0x00000042292d7223 */ /* 0x000fe2000001082d */
[C---:B------:R-:W-:Y:S01]  /*96d0*/  FFMA.FTZ R66, R153.reuse, R39, R42 ;  /* 0x0000002799427223 */ /* 0x040fe2000001002a */
[----:B------:R-:W-:Y:S01]  /*96e0*/  FMUL.FTZ R46, R46, -R38 ;  /* 0x800000262e2e7220 */ /* 0x000fe20000410000 */
[----:B------:R-:W-:Y:S01]  /*96f0*/  FMUL.FTZ R39, R148, R115 ;  /* 0x0000007394277220 */ /* 0x000fe20000410000 */
[----:B------:R-:W-:Y:S01]  /*9700*/  FMUL.FTZ R127, R156, R67 ;  /* 0x000000439c7f7220 */ /* 0x000fe20000410000 */
[----:B------:R-:W-:Y:S01]  /*9710*/  FMUL.FTZ R67, R153, R44 ;  /* 0x0000002c99437220 */ /* 0x000fe20000410000 */
[----:B------:R-:W-:Y:S01]  /*9720*/  FFMA.FTZ R40, R47, R38, -R40 ;  /* 0x000000262f287223 */ /* 0x000fe20000010828 */
[----:B------:R-:W-:Y:S01]  /*9730*/  FFMA.FTZ R44, R41, R44, R68 ;  /* 0x0000002c292c7223 */ /* 0x000fe20000010044 */
[----:B------:R-:W-:Y:S01]  /*9740*/  FFMA.FTZ R47, R47, R115, R46 ;  /* 0x000000732f2f7223 */ /* 0x000fe2000001002e */
[----:B------:R-:W-:Y:S01]  /*9750*/  FFMA.FTZ R42, R149, R38, R39 ;  /* 0x00000026952a7223 */ /* 0x000fe20000010027 */
[----:B------:R-:W-:Y:S01]  /*9760*/  FMUL.FTZ R41, R83, R150 ;  /* 0x0000009653297220 */ /* 0x000fe20000410000 */
[----:B------:R-:W-:Y:S01]  /*9770*/  FMUL.FTZ R46, R38, UR42 ;  /* 0x0000002a262e7c20 */ /* 0x000fe20008410000 */
[----:B------:R-:W-:Y:S01]  /*9780*/  FMUL.FTZ R39, R115, UR42 ;  /* 0x0000002a73277c20 */ /* 0x000fe20008410000 */
[----:B------:R0:W-:Y:S01]  /*9790*/  STS [R60+0x2158], R67 ;  /* 0x002158433c007388 */ /* 0x0001e20000000800 */
[----:B------:R-:W-:Y:S01]  /*97a0*/  FADD.FTZ R68, R185, R40 ;  /* 0x00000028b9447221 */ /* 0x000fe20000010000 */
[-C--:B------:R-:W-:Y:S01]  /*97b0*/  FFMA.FTZ R148, R148, -R41.reuse, R217 ;  /* 0x8000002994947223 */ /* 0x080fe200000100d9 */
[----:B------:R-:W-:Y:S01]  /*97c0*/  FFMA.FTZ R40, R38, UR43, R39 ;  /* 0x0000002b26287c23 */ /* 0x000fe20008010027 */
[----:B------:R1:W-:Y:S01]  /*97d0*/  STS [R60+0x215c], R69 ;  /* 0x00215c453c007388 */ /* 0x0003e20000000800 */
[----:B------:R-:W-:Y:S01]  /*97e0*/  FMUL.FTZ R39, R83, R38 ;  /* 0x0000002653277220 */ /* 0x000fe20000410000 */
[----:B------:R-:W-:Y:S01]  /*97f0*/  FFMA.FTZ R41, R149, -R41, R218 ;  /* 0x8000002995297223 */ /* 0x000fe200000100da */
[----:B------:R-:W-:Y:S01]  /*9800*/  FFMA.FTZ R99, R83, R42, R99 ;  /* 0x0000002a53637223 */ /* 0x000fe20000010063 */
[----:B------:R2:W-:Y:S01]  /*9810*/  STS [R60+0x2164], R127 ;  /* 0x0021647f3c007388 */ /* 0x0005e20000000800 */
[----:B------:R-:W-:Y:S01]  /*9820*/  FADD.FTZ R123, R66, R123 ;  /* 0x0000007b427b7221 */ /* 0x000fe20000010000 */
[----:B0-----:R-:W-:Y:S01]  /*9830*/  FFMA.FTZ R67, R115, UR43, -R46 ;  /* 0x0000002b73437c23 */ /* 0x001fe2000801082e */
[----:B------:R-:W-:Y:S01]  /*9840*/  FADD.FTZ R124, R71, R124 ;  /* 0x0000007c477c7221 */ /* 0x000fe20000010000 */
[----:B------:R-:W-:Y:S01]  /*9850*/  IADD3 R152, R141, 0x500, RZ ;  /* 0x000005008d987810 */ /* 0x000fe20007ffe0ff */
[----:B------:R-:W-:Y:S01]  /*9860*/  FMUL.FTZ R189, R11, R208 ;  /* 0x000000d00bbd7220 */ /* 0x000fe20000410000 */
[----:B-1----:R-:W-:Y:S01]  /*9870*/  FMUL.FTZ R69, R83, R115 ;  /* 0x0000007353457220 */ /* 0x002fe20000410000 */
[----:B------:R-:W-:Y:S01]  /*9880*/  FMUL.FTZ R38, R148, R67 ;  /* 0x0000004394267220 */ /* 0x000fe20000410000 */
[----:B------:R-:W-:Y:S01]  /*9890*/  FMUL.FTZ R67, R150, R39 ;  /* 0x0000002796437220 */ /* 0x000fe20000410000 */
[----:B------:R-:W-:Y:S01]  /*98a0*/  IADD3 R154, R141, 0x540, RZ ;  /* 0x000005408d9a7810 */ /* 0x000fe20007ffe0ff */
[C---:B------:R-:W-:Y:S01]  /*98b0*/  FMUL.FTZ R46, R148.reuse, R69 ;  /* 0x00000045942e7220 */ /* 0x040fe20000410000 */
[----:B------:R-:W-:Y:S01]  /*98c0*/  FMUL.FTZ R148, R148, R39 ;  /* 0x0000002794947220 */ /* 0x000fe20000410000 */
[----:B--2---:R-:W-:Y:S01]  /*98d0*/  FADD.FTZ R127, -R186, R47 ;  /* 0x0000002fba7f7221 */ /* 0x004fe20000010100 */
[----:B------:R-:W-:Y:S01]  /*98e0*/  FMUL.FTZ R71, R150, R69 ;  /* 0x0000004596477220 */ /* 0x000fe20000410000 */
[C---:B------:R-:W-:Y:S01]  /*98f0*/  FFMA.FTZ R46, R41.reuse, R39, R46 ;  /* 0x00000027292e7223 */ /* 0x040fe2000001002e */
[C---:B------:R-:W-:Y:S01]  /*9900*/  FFMA.FTZ R47, R41.reuse, R69, -R148 ;  /* 0x00000045292f7223 */ /* 0x040fe20000010894 */
[----:B------:R-:W-:Y:S01]  /*9910*/  FFMA.FTZ R41, R41, R40, R38 ;  /* 0x0000002829297223 */ /* 0x000fe20000010026 */
[C---:B------:R-:W-:Y:S01]  /*9920*/  FMUL.FTZ R38, R48.reuse, -R127 ;  /* 0x8000007f30267220 */ /* 0x040fe20000410000 */
[----:B------:R-:W-:Y:S01]  /*9930*/  FMUL.FTZ R48, R48, -R68 ;  /* 0x8000004430307220 */ /* 0x000fe20000410000 */
[----:B------:R-:W-:Y:S01]  /*9940*/  FMUL.FTZ R40, R84, R147 ;  /* 0x0000009354287220 */ /* 0x000fe20000410000 */
[----:B------:R-:W-:Y:S01]  /*9950*/  FFMA.FTZ R115, R150, R42, R41 ;  /* 0x0000002a96737223 */ /* 0x000fe20000010029 */
[C---:B------:R-:W-:Y:S01]  /*9960*/  FFMA.FTZ R38, R49.reuse, R68, -R38 ;  /* 0x0000004431267223 */ /* 0x040fe20000010826 */
[----:B------:R-:W-:Y:S01]  /*9970*/  FMUL.FTZ R42, R68, UR42 ;  /* 0x0000002a442a7c20 */ /* 0x000fe20008410000 */
[-C--:B------:R-:W-:Y:S01]  /*9980*/  FFMA.FTZ R49, R49, R127.reuse, R48 ;  /* 0x0000007f31317223 */ /* 0x080fe20000010030 */
[CC--:B------:R-:W-:Y:S01]  /*9990*/  FMUL.FTZ R39, R145.reuse, R127.reuse ;  /* 0x0000007f91277220 */ /* 0x0c0fe20000410000 */
[----:B------:R-:W-:Y:S01]  /*99a0*/  FFMA.FTZ R145, R145, -R40, R215 ;  /* 0x8000002891917223 */ /* 0x000fe200000100d7 */
[----:B------:R-:W-:Y:S01]  /*99b0*/  FADD.FTZ R66, R183, R38 ;  /* 0x00000026b7427221 */ /* 0x000fe20000010000 */
[C---:B------:R-:W-:Y:S01]  /*99c0*/  FFMA.FTZ R42, R127.reuse, UR43, -R42 ;  /* 0x0000002b7f2a7c23 */ /* 0x040fe2000801082a */
[C---:B------:R-:W-:Y:S01]  /*99d0*/  FMUL.FTZ R48, R84.reuse, R127 ;  /* 0x0000007f54307220 */ /* 0x040fe20000410000 */
[----:B------:R-:W-:Y:S01]  /*99e0*/  FMUL.FTZ R38, R84, R68 ;  /* 0x0000004454267220 */ /* 0x000fe20000410000 */
[----:B------:R-:W-:Y:S01]  /*99f0*/  FMUL.FTZ R41, R127, UR42 ;  /* 0x0000002a7f297c20 */ /* 0x000fe20008410000 */
[----:B------:R0:W-:Y:S01]  /*9a00*/  STS [R60+0x2150], R67 ;  /* 0x002150433c007388 */ /* 0x0001e20000000800 */
[----:B------:R-:W-:Y:S01]  /*9a10*/  FADD.FTZ R127, -R184, R49 ;  /* 0x00000031b87f7221 */ /* 0x000fe20000010100 */
[----:B------:R-:W-:Y:S01]  /*9a20*/  FMUL.FTZ R49, R145, R48 ;  /* 0x0000003091317220 */ /* 0x000fe20000410000 */
[----:B------:R-:W-:Y:S01]  /*9a30*/  FFMA.FTZ R40, R146, -R40, R216 ;  /* 0x8000002892287223 */ /* 0x000fe200000100d8 */
[----:B------:R-:W-:Y:S01]  /*9a40*/  FFMA.FTZ R41, R68, UR43, R41 ;  /* 0x0000002b44297c23 */ /* 0x000fe20008010029 */
[----:B------:R1:W-:Y:S01]  /*9a50*/  STS [R60+0x2154], R71 ;  /* 0x002154473c007388 */ /* 0x0003e20000000800 */
[-C--:B------:R-:W-:Y:S01]  /*9a60*/  FMUL.FTZ R69, R147, R38.reuse ;  /* 0x0000002693457220 */ /* 0x080fe20000410000 */
[----:B------:R-:W-:Y:S01]  /*9a70*/  FFMA.FTZ R49, R40, R38, R49 ;  /* 0x0000002628317223 */ /* 0x000fe20000010031 */
[----:B------:R-:W-:Y:S01]  /*9a80*/  FFMA.FTZ R39, R146, R68, R39 ;  /* 0x0000004492277223 */ /* 0x000fe20000010027 */
[----:B------:R-:W-:Y:S01]  /*9a90*/  FADD.FTZ R122, R115, R122 ;  /* 0x0000007a737a7221 */ /* 0x000fe20000010000 */
[C---:B0-----:R-:W-:Y:S01]  /*9aa0*/  FMUL.FTZ R67, R145.reuse, R42 ;  /* 0x0000002a91437220 */ /* 0x041fe20000410000 */
[----:B------:R-:W-:Y:S01]  /*9ab0*/  FMUL.FTZ R145, R145, R38 ;  /* 0x0000002691917220 */ /* 0x000fe20000410000 */
[----:B------:R-:W-:Y:S01]  /*9ac0*/  FMUL.FTZ R38, R50, -R127 ;  /* 0x8000007f32267220 */ /* 0x000fe20000410000 */
[----:B------:R-:W-:Y:S01]  /*9ad0*/  FFMA.FTZ R100, R84, R39, R100 ;  /* 0x0000002754647223 */ /* 0x000fe20000010064 */
[----:B------:R-:W-:Y:S01]  /*9ae0*/  FMUL.FTZ R42, R66, UR42 ;  /* 0x0000002a422a7c20 */ /* 0x000fe20008410000 */
[-C--:B-1----:R-:W-:Y:S01]  /*9af0*/  FMUL.FTZ R71, R147, R48.reuse ;  /* 0x0000003093477220 */ /* 0x082fe20000410000 */
[C---:B------:R-:W-:Y:S01]  /*9b00*/  FFMA.FTZ R48, R40.reuse, R48, -R145 ;  /* 0x0000003028307223 */ /* 0x040fe20000010891 */
[----:B------:R-:W-:Y:S01]  /*9b10*/  FFMA.FTZ R40, R40, R41, R67 ;  /* 0x0000002928287223 */ /* 0x000fe20000010043 */
[----:B------:R-:W-:Y:S01]  /*9b20*/  FFMA.FTZ R38, R51, R66, -R38 ;  /* 0x0000004233267223 */ /* 0x000fe20000010826 */
[----:B------:R-:W-:Y:S01]  /*9b30*/  FMUL.FTZ R41, R127, UR42 ;  /* 0x0000002a7f297c20 */ /* 0x000fe20008410000 */
[----:B------:R0:W-:Y:S01]  /*9b40*/  STS [R60+0x2148], R69 ;  /* 0x002148453c007388 */ /* 0x0001e20000000800 */
[----:B------:R-:W-:Y:S01]  /*9b50*/  FFMA.FTZ R68, R147, R39, R40 ;  /* 0x0000002793447223 */ /* 0x000fe20000010028 */
[----:B------:R-:W-:Y:S01]  /*9b60*/  FMUL.FTZ R39, R85, R144 ;  /* 0x0000009055277220 */ /* 0x000fe20000410000 */
[-C--:B------:R-:W-:Y:S01]  /*9b70*/  FMUL.FTZ R50, R50, -R66.reuse ;  /* 0x8000004232327220 */ /* 0x080fe20000410000 */
[C---:B------:R-:W-:Y:S01]  /*9b80*/  FMUL.FTZ R40, R142.reuse, R127 ;  /* 0x0000007f8e287220 */ /* 0x040fe20000410000 */
[----:B------:R-:W-:Y:S01]  /*9b90*/  FADD.FTZ R181, R181, R38 ;  /* 0x00000026b5b57221 */ /* 0x000fe20000010000 */
[----:B------:R-:W-:Y:S01]  /*9ba0*/  FFMA.FTZ R142, R142, -R39, R213 ;  /* 0x800000278e8e7223 */ /* 0x000fe200000100d5 */
[----:B------:R-:W-:Y:S01]  /*9bb0*/  FFMA.FTZ R67, R127, UR43, -R42 ;  /* 0x0000002b7f437c23 */ /* 0x000fe2000801082a */
[----:B------:R-:W-:Y:S01]  /*9bc0*/  FFMA.FTZ R38, R66, UR43, R41 ;  /* 0x0000002b42267c23 */ /* 0x000fe20008010029 */
[CC--:B------:R-:W-:Y:S01]  /*9bd0*/  FMUL.FTZ R41, R85.reuse, R66.reuse ;  /* 0x0000004255297220 */ /* 0x0c0fe20000410000 */
[-C--:B0-----:R-:W-:Y:S01]  /*9be0*/  FMUL.FTZ R69, R85, R127.reuse ;  /* 0x0000007f55457220 */ /* 0x081fe20000410000 */
[----:B------:R-:W-:Y:S01]  /*9bf0*/  FFMA.FTZ R51, R51, R127, R50 ;  /* 0x0000007f33337223 */ /* 0x000fe20000010032 */
[C---:B------:R-:W-:Y:S01]  /*9c00*/  FFMA.FTZ R40, R143.reuse, R66, R40 ;  /* 0x000000428f287223 */ /* 0x040fe20000010028 */
[C---:B------:R-:W-:Y:S01]  /*9c10*/  FMUL.FTZ R42, R142.reuse, R67 ;  /* 0x000000438e2a7220 */ /* 0x040fe20000410000 */
[C---:B------:R-:W-:Y:S01]  /*9c20*/  FMUL.FTZ R66, R142.reuse, R69 ;  /* 0x000000458e427220 */ /* 0x040fe20000410000 */
[----:B------:R-:W-:Y:S01]  /*9c30*/  FFMA.FTZ R39, R143, -R39, R214 ;  /* 0x800000278f277223 */ /* 0x000fe200000100d6 */
[-C--:B------:R-:W-:Y:S01]  /*9c40*/  FMUL.FTZ R142, R142, R41.reuse ;  /* 0x000000298e8e7220 */ /* 0x080fe20000410000 */
[----:B------:R-:W-:Y:S01]  /*9c50*/  FADD.FTZ R115, -R182, R51 ;  /* 0x00000033b6737221 */ /* 0x000fe20000010100 */
[----:B------:R0:W-:Y:S01]  /*9c60*/  STS [R60+0x214c], R71 ;  /* 0x00214c473c007388 */ /* 0x0001e20000000800 */
[C---:B------:R-:W-:Y:S01]  /*9c70*/  FFMA.FTZ R66, R39.reuse, R41, R66 ;  /* 0x0000002927427223 */ /* 0x040fe20000010042 */
[C---:B------:R-:W-:Y:S01]  /*9c80*/  FFMA.FTZ R67, R39.reuse, R69, -R142 ;  /* 0x0000004527437223 */ /* 0x040fe2000001088e */
[----:B------:R-:W-:Y:S01]  /*9c90*/  FFMA.FTZ R39, R39, R38, R42 ;  /* 0x0000002627277223 */ /* 0x000fe2000001002a */
[C---:B------:R-:W-:Y:S01]  /*9ca0*/  FMUL.FTZ R38, R52.reuse, -R115 ;  /* 0x8000007334267220 */ /* 0x040fe20000410000 */
[-C--:B------:R-:W-:Y:S01]  /*9cb0*/  FMUL.FTZ R52, R52, -R181.reuse ;  /* 0x800000b534347220 */ /* 0x080fe20000410000 */
[----:B------:R-:W-:Y:S01]  /*9cc0*/  SHF.L.U32 R127, R133, 0x10, RZ ;  /* 0x00000010857f7819 */ /* 0x000fe200000006ff */
[-C--:B------:R-:W-:Y:S01]  /*9cd0*/  FFMA.FTZ R101, R85, R40.reuse, R101 ;  /* 0x0000002855657223 */ /* 0x080fe20000010065 */
[C---:B------:R-:W-:Y:S01]  /*9ce0*/  FFMA.FTZ R38, R53.reuse, R181, -R38 ;  /* 0x000000b535267223 */ /* 0x040fe20000010826 */
[----:B------:R-:W-:Y:S01]  /*9cf0*/  FFMA.FTZ R53, R53, R115, R52 ;  /* 0x0000007335357223 */ /* 0x000fe20000010034 */
[C---:B0-----:R-:W-:Y:S01]  /*9d00*/  FMUL.FTZ R71, R144.reuse, R69 ;  /* 0x0000004590477220 */ /* 0x041fe20000410000 */
[----:B------:R-:W-:Y:S01]  /*9d10*/  FFMA.FTZ R69, R144, R40, R39 ;  /* 0x0000002890457223 */ /* 0x000fe20000010027 */
[----:B------:R-:W-:Y:S01]  /*9d20*/  FMUL.FTZ R39, R86, R127 ;  /* 0x0000007f56277220 */ /* 0x000fe20000410000 */
[----:B------:R-:W-:Y:S01]  /*9d30*/  FADD.FTZ R38, R179, R38 ;  /* 0x00000026b3267221 */ /* 0x000fe20000010000 */
[C---:B------:R-:W-:Y:S01]  /*9d40*/  FMUL.FTZ R40, R18.reuse, R115 ;  /* 0x0000007312287220 */ /* 0x040fe20000410000 */
[----:B------:R0:W-:Y:S01]  /*9d50*/  STS [R60+0x2144], R71 ;  /* 0x002144473c007388 */ /* 0x0001e20000000800 */
[----:B------:R-:W-:Y:S01]  /*9d60*/  FFMA.FTZ R42, R18, -R39, R211 ;  /* 0x80000027122a7223 */ /* 0x000fe200000100d3 */
[----:B------:R-:W-:Y:S01]  /*9d70*/  FMUL.FTZ R51, R144, R41 ;  /* 0x0000002990337220 */ /* 0x000fe20000410000 */
[C---:B------:R-:W-:Y:S01]  /*9d80*/  FFMA.FTZ R41, R17.reuse, -R39, R212 ;  /* 0x8000002711297223 */ /* 0x040fe200000100d4 */
[----:B------:R-:W-:Y:S01]  /*9d90*/  FFMA.FTZ R39, R17, R181, R40 ;  /* 0x000000b511277223 */ /* 0x000fe20000010028 */
[----:B------:R-:W-:Y:S01]  /*9da0*/  FMUL.FTZ R40, R181, UR42 ;  /* 0x0000002ab5287c20 */ /* 0x000fe20008410000 */
[----:B------:R-:W-:Y:S01]  /*9db0*/  FMUL.FTZ R17, R115, UR42 ;  /* 0x0000002a73117c20 */ /* 0x000fe20008410000 */
[----:B------:R1:W-:Y:S01]  /*9dc0*/  STS [R60+0x2140], R51 ;  /* 0x002140333c007388 */ /* 0x0003e20000000800 */
[----:B------:R-:W-:Y:S01]  /*9dd0*/  FFMA.FTZ R102, R86, R39, R102 ;  /* 0x0000002756667223 */ /* 0x000fe20000010066 */
[----:B------:R-:W-:Y:S01]  /*9de0*/  FADD.FTZ R121, R68, R121 ;  /* 0x0000007944797221 */ /* 0x000fe20000010000 */
[----:B0-----:R-:W-:Y:S01]  /*9df0*/  FADD.FTZ R71, -R180, R53 ;  /* 0x00000035b4477221 */ /* 0x001fe20000010100 */
[----:B------:R-:W-:Y:S01]  /*9e00*/  FMUL.FTZ R53, R86, R115 ;  /* 0x0000007356357220 */ /* 0x000fe20000410000 */
[----:B------:R-:W-:Y:S01]  /*9e10*/  FFMA.FTZ R50, R181, UR43, R17 ;  /* 0x0000002bb5327c23 */ /* 0x000fe20008010011 */
[----:B------:R-:W-:Y:S01]  /*9e20*/  SHF.L.U32 R68, R134, 0x10, RZ ;  /* 0x0000001086447819 */ /* 0x000fe200000006ff */
[CC--:B------:R-:W-:Y:S01]  /*9e30*/  FMUL.FTZ R18, R54.reuse, -R71.reuse ;  /* 0x8000004736127220 */ /* 0x0c0fe20000410000 */
[-C--:B------:R-:W-:Y:S01]  /*9e40*/  FMUL.FTZ R54, R54, -R38.reuse ;  /* 0x8000002636367220 */ /* 0x080fe20000410000 */
[----:B------:R-:W-:Y:S01]  /*9e50*/  FADD.FTZ R120, R69, R120 ;  /* 0x0000007845787221 */ /* 0x000fe20000010000 */
[----:B-1----:R-:W-:Y:S01]  /*9e60*/  FFMA.FTZ R51, R115, UR43, -R40 ;  /* 0x0000002b73337c23 */ /* 0x002fe20008010828 */
[C---:B------:R-:W-:Y:S01]  /*9e70*/  FFMA.FTZ R18, R55.reuse, R38, -R18 ;  /* 0x0000002637127223 */ /* 0x040fe20000010812 */
[----:B------:R-:W-:Y:S01]  /*9e80*/  FFMA.FTZ R55, R55, R71, R54 ;  /* 0x0000004737377223 */ /* 0x000fe20000010036 */
[----:B------:R-:W-:Y:S01]  /*9e90*/  FMUL.FTZ R40, R86, R181 ;  /* 0x000000b556287220 */ /* 0x000fe20000410000 */
[C---:B------:R-:W-:Y:S01]  /*9ea0*/  FMUL.FTZ R52, R42.reuse, R51 ;  /* 0x000000332a347220 */ /* 0x040fe20000410000 */
[----:B------:R-:W-:Y:S01]  /*9eb0*/  FADD.FTZ R177, R177, R18 ;  /* 0x00000012b1b17221 */ /* 0x000fe20000010000 */
[----:B------:R-:W-:Y:S01]  /*9ec0*/  FMUL.FTZ R18, R42, R53 ;  /* 0x000000352a127220 */ /* 0x000fe20000410000 */
[----:B------:R-:W-:Y:S01]  /*9ed0*/  FADD.FTZ R55, -R178, R55 ;  /* 0x00000037b2377221 */ /* 0x000fe20000010100 */
[-C--:B------:R-:W-:Y:S01]  /*9ee0*/  FMUL.FTZ R42, R42, R40.reuse ;  /* 0x000000282a2a7220 */ /* 0x080fe20000410000 */
[-C--:B------:R-:W-:Y:S01]  /*9ef0*/  FMUL.FTZ R51, R127, R40.reuse ;  /* 0x000000287f337220 */ /* 0x080fe20000410000 */
[C---:B------:R-:W-:Y:S01]  /*9f00*/  FFMA.FTZ R17, R41.reuse, R40, R18 ;  /* 0x0000002829117223 */ /* 0x040fe20000010012 */
[C---:B------:R-:W-:Y:S01]  /*9f10*/  FMUL.FTZ R40, R56.reuse, -R55 ;  /* 0x8000003738287220 */ /* 0x040fe20000410000 */
[----:B------:R-:W-:Y:S01]  /*9f20*/  FMUL.FTZ R56, R56, -R177 ;  /* 0x800000b138387220 */ /* 0x000fe20000410000 */
[C---:B------:R-:W-:Y:S01]  /*9f30*/  FFMA.FTZ R50, R41.reuse, R50, R52 ;  /* 0x0000003229327223 */ /* 0x040fe20000010034 */
[----:B------:R-:W-:Y:S01]  /*9f40*/  FFMA.FTZ R18, R41, R53, -R42 ;  /* 0x0000003529127223 */ /* 0x000fe2000001082a */
[C---:B------:R-:W-:Y:S01]  /*9f50*/  FFMA.FTZ R40, R57.reuse, R177, -R40 ;  /* 0x000000b139287223 */ /* 0x040fe20000010828 */
[----:B------:R-:W-:Y:S01]  /*9f60*/  FFMA.FTZ R57, R57, R55, R56 ;  /* 0x0000003739397223 */ /* 0x000fe20000010038 */
[----:B------:R-:W-:Y:S01]  /*9f70*/  FFMA.FTZ R54, R127, R39, R50 ;  /* 0x000000277f367223 */ /* 0x000fe20000010032 */
[----:B------:R-:W-:Y:S01]  /*9f80*/  FMUL.FTZ R50, R87, R68 ;  /* 0x0000004457327220 */ /* 0x000fe20000410000 */
[----:B------:R-:W-:Y:S01]  /*9f90*/  FADD.FTZ R175, R175, R40 ;  /* 0x00000028afaf7221 */ /* 0x000fe20000010000 */
[----:B------:R-:W-:Y:S01]  /*9fa0*/  FADD.FTZ R42, -R176, R57 ;  /* 0x00000039b02a7221 */ /* 0x000fe20000010100 */
[C---:B------:R-:W-:Y:S01]  /*9fb0*/  FMUL.FTZ R41, R20.reuse, R71 ;  /* 0x0000004714297220 */ /* 0x040fe20000410000 */
[----:B------:R-:W-:Y:S01]  /*9fc0*/  FFMA.FTZ R52, R20, -R50, R209 ;  /* 0x8000003214347223 */ /* 0x000fe200000100d1 */
[C---:B------:R-:W-:Y:S01]  /*9fd0*/  FMUL.FTZ R39, R58.reuse, -R175 ;  /* 0x800000af3a277220 */ /* 0x040fe20000410000 */
[-C--:B------:R-:W-:Y:S01]  /*9fe0*/  FMUL.FTZ R40, R58, -R42.reuse ;  /* 0x8000002a3a287220 */ /* 0x080fe20000410000 */
[----:B------:R-:W-:Y:S01]  /*9ff0*/  FMUL.FTZ R53, R127, R53 ;  /* 0x000000357f357220 */ /* 0x000fe20000410000 */
[----:B------:R0:W-:Y:S01]  /*a000*/  STS [R60+0x2138], R51 ;  /* 0x002138333c007388 */ /* 0x0001e20000000800 */
[C---:B------:R-:W-:Y:S01]  /*a010*/  FFMA.FTZ R39, R59.reuse, R42, R39 ;  /* 0x0000002a3b277223 */ /* 0x040fe20000010027 */
[----:B------:R-:W-:Y:S01]  /*a020*/  FFMA.FTZ R40, R59, R175, -R40 ;  /* 0x000000af3b287223 */ /* 0x000fe20000010828 */
[----:B------:R-:W-:Y:S01]  /*a030*/  FADD.FTZ R119, R54, R119 ;  /* 0x0000007736777221 */ /* 0x000fe20000010000 */
[----:B------:R1:W-:Y:S01]  /*a040*/  STS [R60+0x213c], R53 ;  /* 0x00213c353c007388 */ /* 0x0003e20000000800 */
[----:B------:R-:W-:Y:S01]  /*a050*/  FADD.FTZ R174, -R174, R39 ;  /* 0x00000027aeae7221 */ /* 0x000fe20000010100 */
[----:B------:R-:W-:Y:S01]  /*a060*/  FADD.FTZ R173, R173, R40 ;  /* 0x00000028adad7221 */ /* 0x000fe20000010000 */
[----:B------:R-:W-:Y:S01]  /*a070*/  FMUL.FTZ R40, R38, UR42 ;  /* 0x0000002a26287c20 */ /* 0x000fe20008410000 */
[----:B------:R-:W-:Y:S01]  /*a080*/  FMUL.FTZ R39, R71, UR42 ;  /* 0x0000002a47277c20 */ /* 0x000fe20008410000 */
[C---:B------:R-:W-:Y:S01]  /*a090*/  FMUL.FTZ R20, R72.reuse, -R174 ;  /* 0x800000ae48147220 */ /* 0x040fe20000410000 */
[C---:B0-----:R-:W-:Y:S01]  /*a0a0*/  FFMA.FTZ R51, R19.reuse, -R50, R210 ;  /* 0x8000003213337223 */ /* 0x041fe200000100d2 */
[----:B------:R-:W-:Y:S01]  /*a0b0*/  FFMA.FTZ R50, R19, R38, R41 ;  /* 0x0000002613327223 */ /* 0x000fe20000010029 */
[-C--:B------:R-:W-:Y:S01]  /*a0c0*/  FMUL.FTZ R19, R72, -R173.reuse ;  /* 0x800000ad48137220 */ /* 0x080fe20000410000 */
[----:B------:R-:W-:Y:S01]  /*a0d0*/  FFMA.FTZ R20, R73, R173, -R20 ;  /* 0x000000ad49147223 */ /* 0x000fe20000010814 */
[----:B-1----:R-:W-:Y:S01]  /*a0e0*/  FMUL.FTZ R53, R87, R71 ;  /* 0x0000004757357220 */ /* 0x002fe20000410000 */
[----:B------:R-:W-:Y:S01]  /*a0f0*/  FFMA.FTZ R41, R71, UR43, -R40 ;  /* 0x0000002b47297c23 */ /* 0x000fe20008010828 */
[----:B------:R-:W-:Y:S01]  /*a100*/  FFMA.FTZ R19, R73, R174, R19 ;  /* 0x000000ae49137223 */ /* 0x000fe20000010013 */
[----:B------:R-:W-:Y:S01]  /*a110*/  FADD.FTZ R171, R171, R20 ;  /* 0x00000014abab7221 */ /* 0x000fe20000010000 */
[----:B------:R-:W-:Y:S01]  /*a120*/  FFMA.FTZ R40, R38, UR43, R39 ;  /* 0x0000002b26287c23 */ /* 0x000fe20008010027 */
[----:B------:R-:W-:Y:S01]  /*a130*/  FMUL.FTZ R39, R87, R38 ;  /* 0x0000002657277220 */ /* 0x000fe20000410000 */
[----:B------:R-:W-:Y:S01]  /*a140*/  FMUL.FTZ R56, R52, R53 ;  /* 0x0000003534387220 */ /* 0x000fe20000410000 */
[----:B------:R-:W-:Y:S01]  /*a150*/  FADD.FTZ R172, -R172, R19 ;  /* 0x00000013acac7221 */ /* 0x000fe20000010100 */
[----:B------:R-:W-:Y:S01]  /*a160*/  FMUL.FTZ R20, R74, -R171 ;  /* 0x800000ab4a147220 */ /* 0x000fe20000410000 */
[C---:B------:R-:W-:Y:S01]  /*a170*/  FMUL.FTZ R38, R52.reuse, R41 ;  /* 0x0000002934267220 */ /* 0x040fe20000410000 */
[-C--:B------:R-:W-:Y:S01]  /*a180*/  FMUL.FTZ R52, R52, R39.reuse ;  /* 0x0000002734347220 */ /* 0x080fe20000410000 */
[-C--:B------:R-:W-:Y:S01]  /*a190*/  FFMA.FTZ R56, R51, R39.reuse, R56 ;  /* 0x0000002733387223 */ /* 0x080fe20000010038 */
[----:B------:R-:W-:Y:S01]  /*a1a0*/  FMUL.FTZ R41, R68, R39 ;  /* 0x0000002744297220 */ /* 0x000fe20000410000 */
[-C--:B------:R-:W-:Y:S01]  /*a1b0*/  FMUL.FTZ R74, R74, -R172.reuse ;  /* 0x800000ac4a4a7220 */ /* 0x080fe20000410000 */
[----:B------:R-:W-:Y:S01]  /*a1c0*/  FFMA.FTZ R39, R75, R172, R20 ;  /* 0x000000ac4b277223 */ /* 0x000fe20000010014 */
[C---:B------:R-:W-:Y:S01]  /*a1d0*/  FFMA.FTZ R57, R51.reuse, R53, -R52 ;  /* 0x0000003533397223 */ /* 0x040fe20000010834 */
[----:B------:R-:W-:Y:S01]  /*a1e0*/  FFMA.FTZ R51, R51, R40, R38 ;  /* 0x0000002833337223 */ /* 0x000fe20000010026 */
[----:B------:R-:W-:Y:S01]  /*a1f0*/  FFMA.FTZ R74, R75, R171, -R74 ;  /* 0x000000ab4b4a7223 */ /* 0x000fe2000001084a */
[----:B------:R-:W-:Y:S01]  /*a200*/  FADD.FTZ R170, -R170, R39 ;  /* 0x00000027aaaa7221 */ /* 0x000fe20000010100 */
[----:B------:R-:W-:Y:S01]  /*a210*/  FMUL.FTZ R53, R68, R53 ;  /* 0x0000003544357220 */ /* 0x000fe20000410000 */
[----:B------:R-:W-:Y:S01]  /*a220*/  SHF.L.U32 R19, R135, 0x10, RZ ;  /* 0x0000001087137819 */ /* 0x000fe200000006ff */
[----:B------:R-:W-:Y:S01]  /*a230*/  FADD.FTZ R169, R169, R74 ;  /* 0x0000004aa9a97221 */ /* 0x000fe20000010000 */
[----:B------:R-:W-:Y:S01]  /*a240*/  FMUL.FTZ R38, R76, -R170 ;  /* 0x800000aa4c267220 */ /* 0x000fe20000410000 */
[----:B------:R-:W-:Y:S01]  /*a250*/  FFMA.FTZ R115, R68, R50, R51 ;  /* 0x0000003244737223 */ /* 0x000fe20000010033 */
[----:B------:R0:W-:Y:S01]  /*a260*/  STS [R60+0x2134], R53 ;  /* 0x002134353c007388 */ /* 0x0001e20000000800 */
[-C--:B------:R-:W-:Y:S01]  /*a270*/  FMUL.FTZ R39, R76, -R169.reuse ;  /* 0x800000a94c277220 */ /* 0x080fe20000410000 */
[C---:B------:R-:W-:Y:S01]  /*a280*/  FFMA.FTZ R38, R77.reuse, R169, -R38 ;  /* 0x000000a94d267223 */ /* 0x040fe20000010826 */
[----:B------:R-:W-:Y:S01]  /*a290*/  FMUL.FTZ R20, R88, R19 ;  /* 0x0000001358147220 */ /* 0x000fe20000410000 */
[----:B------:R-:W-:Y:S01]  /*a2a0*/  FMUL.FTZ R51, R92, R34 ;  /* 0x000000225c337220 */ /* 0x000fe20000410000 */
[----:B------:R-:W-:Y:S01]  /*a2b0*/  FFMA.FTZ R39, R77, R170, R39 ;  /* 0x000000aa4d277223 */ /* 0x000fe20000010027 */
[----:B------:R-:W-:Y:S01]  /*a2c0*/  FADD.FTZ R167, R167, R38 ;  /* 0x00000026a7a77221 */ /* 0x000fe20000010000 */
[C---:B------:R-:W-:Y:S01]  /*a2d0*/  FFMA.FTZ R70, R22.reuse, -R20, R207 ;  /* 0x8000001416467223 */ /* 0x040fe200000100cf */
[----:B------:R-:W-:Y:S01]  /*a2e0*/  FMUL.FTZ R22, R22, R55 ;  /* 0x0000003716167220 */ /* 0x000fe20000410000 */
[----:B------:R-:W-:Y:S01]  /*a2f0*/  FADD.FTZ R168, -R168, R39 ;  /* 0x00000027a8a87221 */ /* 0x000fe20000010100 */
[C---:B0-----:R-:W-:Y:S01]  /*a300*/  FMUL.FTZ R53, R93.reuse, R37 ;  /* 0x000000255d357220 */ /* 0x041fe20000410000 */
[----:B------:R-:W-:Y:S01]  /*a310*/  FMUL.FTZ R68, R93, R167 ;  /* 0x000000a75d447220 */ /* 0x000fe20000410000 */
[-C--:B------:R-:W-:Y:S01]  /*a320*/  FFMA.FTZ R52, R33, -R51.reuse, R199 ;  /* 0x8000003321347223 */ /* 0x080fe200000100c7 */
[----:B------:R-:W-:Y:S01]  /*a330*/  FFMA.FTZ R51, R32, -R51, R200 ;  /* 0x8000003320337223 */ /* 0x000fe200000100c8 */
[-C--:B------:R-:W-:Y:S01]  /*a340*/  FFMA.FTZ R54, R36, -R53.reuse, R235 ;  /* 0x8000003524367223 */ /* 0x080fe200000100eb */
[----:B------:R-:W-:Y:S01]  /*a350*/  FFMA.FTZ R53, R35, -R53, R236 ;  /* 0x8000003523357223 */ /* 0x000fe200000100ec */
[----:B------:R-:W-:Y:S01]  /*a360*/  FMUL.FTZ R58, R93, R168 ;  /* 0x000000a85d3a7220 */ /* 0x000fe20000410000 */
[C---:B------:R-:W-:Y:S01]  /*a370*/  FMUL.FTZ R69, R92.reuse, R170 ;  /* 0x000000aa5c457220 */ /* 0x040fe20000410000 */
[----:B------:R-:W-:Y:S01]  /*a380*/  FMUL.FTZ R71, R92, R169 ;  /* 0x000000a95c477220 */ /* 0x000fe20000410000 */
[----:B------:R-:W-:Y:S01]  /*a390*/  FMUL.FTZ R39, R53, R68 ;  /* 0x0000004435277220 */ /* 0x000fe20000410000 */
[----:B------:R0:W-:Y:S01]  /*a3a0*/  STS [R60+0x2130], R41 ;  /* 0x002130293c007388 */ /* 0x0001e20000000800 */
[C---:B------:R-:W-:Y:S01]  /*a3b0*/  FFMA.FTZ R20, R21.reuse, -R20, R208 ;  /* 0x8000001415147223 */ /* 0x040fe200000100d0 */
[----:B------:R-:W-:Y:S01]  /*a3c0*/  FFMA.FTZ R59, R21, R177, R22 ;  /* 0x000000b1153b7223 */ /* 0x000fe20000010016 */
[-C--:B------:R-:W-:Y:S01]  /*a3d0*/  FMUL.FTZ R21, R53, R58.reuse ;  /* 0x0000003a35157220 */ /* 0x080fe20000410000 */
[----:B------:R-:W-:Y:S01]  /*a3e0*/  FMUL.FTZ R38, R51, R71 ;  /* 0x0000004733267220 */ /* 0x000fe20000410000 */
[C---:B------:R-:W-:Y:S01]  /*a3f0*/  FFMA.FTZ R39, R54.reuse, R58, -R39 ;  /* 0x0000003a36277223 */ /* 0x040fe20000010827 */
[----:B------:R-:W-:Y:S01]  /*a400*/  FMUL.FTZ R40, R91, R27 ;  /* 0x0000001b5b287220 */ /* 0x000fe20000410000 */
[----:B------:R-:W-:Y:S01]  /*a410*/  FFMA.FTZ R103, R87, R50, R103 ;  /* 0x0000003257677223 */ /* 0x000fe20000010067 */
[----:B------:R-:W-:Y:S01]  /*a420*/  FFMA.FTZ R21, R54, R68, R21 ;  /* 0x0000004436157223 */ /* 0x000fe20000010015 */
[CC--:B------:R-:W-:Y:S01]  /*a430*/  FFMA.FTZ R38, R52.reuse, R69.reuse, -R38 ;  /* 0x0000004534267223 */ /* 0x0c0fe20000010826 */
[----:B0-----:R-:W-:Y:S01]  /*a440*/  FMUL.FTZ R41, R51, R69 ;  /* 0x0000004533297220 */ /* 0x001fe20000410000 */
[----:B------:R-:W-:Y:S01]  /*a450*/  FADD.FTZ R39, RZ, R39 ;  /* 0x00000027ff277221 */ /* 0x000fe20000010000 */
[----:B------:R-:W-:Y:S01]  /*a460*/  SHF.L.U32 R50, R137, 0x10, RZ ;  /* 0x0000001089327819 */ /* 0x000fe200000006ff */
[----:B------:R-:W-:Y:S01]  /*a470*/  FMUL.FTZ R72, R91, R172 ;  /* 0x000000ac5b487220 */ /* 0x000fe20000410000 */
[----:B------:R-:W-:Y:S01]  /*a480*/  FFMA.FTZ R22, R52, R71, R41 ;  /* 0x0000004734167223 */ /* 0x000fe20000010029 */
[----:B------:R-:W-:Y:S01]  /*a490*/  FFMA.FTZ R41, R29, -R40, R201 ;  /* 0x800000281d297223 */ /* 0x000fe200000100c9 */
[----:B------:R-:W-:Y:S01]  /*a4a0*/  FADD.FTZ R21, RZ, R21 ;  /* 0x00000015ff157221 */ /* 0x000fe20000010000 */
[----:B------:R-:W-:Y:S01]  /*a4b0*/  FADD.FTZ R76, R39, R38 ;  /* 0x00000026274c7221 */ /* 0x000fe20000010000 */
[----:B------:R-:W-:Y:S01]  /*a4c0*/  FMUL.FTZ R38, R90, R50 ;  /* 0x000000325a267220 */ /* 0x000fe20000410000 */
[----:B------:R-:W-:Y:S01]  /*a4d0*/  FFMA.FTZ R40, R28, -R40, R202 ;  /* 0x800000281c287223 */ /* 0x000fe200000100ca */
[----:B------:R-:W-:Y:S01]  /*a4e0*/  FMUL.FTZ R74, R91, R171 ;  /* 0x000000ab5b4a7220 */ /* 0x000fe20000410000 */
[----:B------:R-:W-:Y:S01]  /*a4f0*/  FMUL.FTZ R75, R41, R72 ;  /* 0x00000048294b7220 */ /* 0x000fe20000410000 */
[----:B------:R-:W-:Y:S01]  /*a500*/  FADD.FTZ R21, R21, R22 ;  /* 0x0000001615157221 */ /* 0x000fe20000010000 */
[-C--:B------:R-:W-:Y:S01]  /*a510*/  FFMA.FTZ R39, R25, -R38.reuse, R204 ;  /* 0x8000002619277223 */ /* 0x080fe200000100cc */
[----:B------:R-:W-:Y:S01]  /*a520*/  FFMA.FTZ R38, R26, -R38, R203 ;  /* 0x800000261a267223 */ /* 0x000fe200000100cb */
[----:B------:R-:W-:Y:S01]  /*a530*/  FFMA.FTZ R22, R40, R74, R75 ;  /* 0x0000004a28167223 */ /* 0x000fe2000001004b */
[C---:B------:R-:W-:Y:S01]  /*a540*/  FMUL.FTZ R73, R90.reuse, R174 ;  /* 0x000000ae5a497220 */ /* 0x040fe20000410000 */
[----:B------:R-:W-:Y:S01]  /*a550*/  FMUL.FTZ R77, R41, R74 ;  /* 0x0000004a294d7220 */ /* 0x000fe20000410000 */
[----:B------:R-:W-:Y:S01]  /*a560*/  FMUL.FTZ R142, R177, UR42 ;  /* 0x0000002ab18e7c20 */ /* 0x000fe20008410000 */
[----:B------:R-:W-:Y:S01]  /*a570*/  FADD.FTZ R21, R21, R22 ;  /* 0x0000001615157221 */ /* 0x000fe20000010000 */
[----:B------:R-:W-:Y:S01]  /*a580*/  FMUL.FTZ R126, R55, UR42 ;  /* 0x0000002a377e7c20 */ /* 0x000fe20008410000 */
[----:B------:R-:W-:Y:S01]  /*a590*/  FMUL.FTZ R75, R90, R173 ;  /* 0x000000ad5a4b7220 */ /* 0x000fe20000410000 */
[----:B------:R-:W-:Y:S01]  /*a5a0*/  FMUL.FTZ R114, R38, R73 ;  /* 0x0000004926727220 */ /* 0x000fe20000410000 */
[----:B------:R-:W-:Y:S01]  /*a5b0*/  FFMA.FTZ R77, R40, R72, -R77 ;  /* 0x00000048284d7223 */ /* 0x000fe2000001084d */
[----:B------:R-:W-:Y:S01]  /*a5c0*/  SHF.L.U32 R22, R136, 0x10, RZ ;  /* 0x0000001088167819 */ /* 0x000fe200000006ff */
[----:B------:R-:W-:Y:S01]  /*a5d0*/  FADD.FTZ R118, R115, R118 ;  /* 0x0000007673767221 */ /* 0x000fe20000010000 */
[----:B------:R-:W-:Y:S01]  /*a5e0*/  FFMA.FTZ R115, R55, UR43, -R142 ;  /* 0x0000002b37737c23 */ /* 0x000fe2000801088e */
[----:B------:R-:W-:Y:S01]  /*a5f0*/  FFMA.FTZ R143, R177, UR43, R126 ;  /* 0x0000002bb18f7c23 */ /* 0x000fe2000801007e */
[----:B------:R-:W-:Y:S01]  /*a600*/  FFMA.FTZ R114, R39, R75, R114 ;  /* 0x0000004b27727223 */ /* 0x000fe20000010072 */
[----:B------:R-:W-:Y:S01]  /*a610*/  FADD.FTZ R76, R76, R77 ;  /* 0x0000004d4c4c7221 */ /* 0x000fe20000010000 */
[C---:B------:R-:W-:Y:S01]  /*a620*/  FMUL.FTZ R147, R88.reuse, R55 ;  /* 0x0000003758937220 */ /* 0x040fe20000410000 */
[----:B------:R-:W-:Y:S01]  /*a630*/  FMUL.FTZ R177, R88, R177 ;  /* 0x000000b158b17220 */ /* 0x000fe20000410000 */
[----:B------:R-:W-:Y:S01]  /*a640*/  FMUL.FTZ R77, R89, R22 ;  /* 0x00000016594d7220 */ /* 0x000fe20000410000 */
[C---:B------:R-:W-:Y:S01]  /*a650*/  FMUL.FTZ R145, R70.reuse, R115 ;  /* 0x0000007346917220 */ /* 0x040fe20000410000 */
[----:B------:R-:W-:Y:S01]  /*a660*/  FADD.FTZ R114, R21, R114 ;  /* 0x0000007215727221 */ /* 0x000fe20000010000 */
[C---:B------:R-:W-:Y:S01]  /*a670*/  FMUL.FTZ R55, R70.reuse, R147 ;  /* 0x0000009346377220 */ /* 0x040fe20000410000 */
[----:B------:R-:W-:Y:S01]  /*a680*/  FMUL.FTZ R115, R70, R177 ;  /* 0x000000b146737220 */ /* 0x000fe20000410000 */
[----:B------:R-:W-:Y:S01]  /*a690*/  FFMA.FTZ R21, R23, -R77, R206 ;  /* 0x8000004d17157223 */ /* 0x000fe200000100ce */
[----:B------:R-:W-:Y:S01]  /*a6a0*/  FMUL.FTZ R70, R38, R75 ;  /* 0x0000004b26467220 */ /* 0x000fe20000410000 */
[----:B------:R-:W-:Y:S01]  /*a6b0*/  FFMA.FTZ R77, R24, -R77, R205 ;  /* 0x8000004d184d7223 */ /* 0x000fe200000100cd */
[C---:B------:R-:W-:Y:S01]  /*a6c0*/  FMUL.FTZ R142, R89.reuse, R42 ;  /* 0x0000002a598e7220 */ /* 0x040fe20000410000 */
[----:B------:R-:W-:Y:S01]  /*a6d0*/  FMUL.FTZ R126, R89, R175 ;  /* 0x000000af597e7220 */ /* 0x000fe20000410000 */
[C---:B------:R-:W-:Y:S01]  /*a6e0*/  FFMA.FTZ R149, R20.reuse, R177, R55 ;  /* 0x000000b114957223 */ /* 0x040fe20000010037 */
[----:B------:R-:W-:Y:S01]  /*a6f0*/  FFMA.FTZ R55, R39, R73, -R70 ;  /* 0x0000004927377223 */ /* 0x000fe20000010846 */
[C---:B------:R-:W-:Y:S01]  /*a700*/  FMUL.FTZ R70, R77.reuse, R142 ;  /* 0x0000008e4d467220 */ /* 0x040fe20000410000 */
[-C--:B------:R-:W-:Y:S01]  /*a710*/  FMUL.FTZ R127, R77, R126.reuse ;  /* 0x0000007e4d7f7220 */ /* 0x080fe20000410000 */
[----:B------:R-:W-:Y:S01]  /*a720*/  FFMA.FTZ R151, R20, R147, -R115 ;  /* 0x0000009314977223 */ /* 0x000fe20000010873 */
[----:B------:R-:W-:Y:S01]  /*a730*/  FADD.FTZ R55, R76, R55 ;  /* 0x000000374c377221 */ /* 0x000fe20000010000 */
[C---:B------:R-:W-:Y:S01]  /*a740*/  FFMA.FTZ R115, R21.reuse, R126, R70 ;  /* 0x0000007e15737223 */ /* 0x040fe20000010046 */
[----:B------:R-:W-:Y:S01]  /*a750*/  FFMA.FTZ R70, R21, R142, -R127 ;  /* 0x0000008e15467223 */ /* 0x000fe2000001087f */
[----:B------:R-:W-:Y:S01]  /*a760*/  FFMA.FTZ R20, R20, R143, R145 ;  /* 0x0000008f14147223 */ /* 0x000fe20000010091 */
[-C--:B------:R-:W-:Y:S01]  /*a770*/  FFMA.FTZ R104, R88, R59.reuse, R104 ;  /* 0x0000003b58687223 */ /* 0x080fe20000010068 */
[----:B------:R-:W-:Y:S01]  /*a780*/  FADD.FTZ R114, R114, R115 ;  /* 0x0000007372727221 */ /* 0x000fe20000010000 */
[----:B------:R-:W-:Y:S01]  /*a790*/  FADD.FTZ R70, R55, R70 ;  /* 0x0000004637467221 */ /* 0x000fe20000010000 */
[----:B------:R-:W-:Y:S01]  /*a7a0*/  FFMA.FTZ R20, R19, R59, R20 ;  /* 0x0000003b13147223 */ /* 0x000fe20000010014 */
[----:B------:R-:W-:Y:S01]  /*a7b0*/  FMUL.FTZ R55, R175, UR42 ;  /* 0x0000002aaf377c20 */ /* 0x000fe20008410000 */
[----:B------:R-:W-:Y:S01]  /*a7c0*/  FADD.FTZ R149, R114, R149 ;  /* 0x0000009572957221 */ /* 0x000fe20000010000 */
[----:B------:R-:W-:Y:S01]  /*a7d0*/  FADD.FTZ R76, R70, R151 ;  /* 0x00000097464c7221 */ /* 0x000fe20000010000 */
[----:B------:R-:W-:Y:S01]  /*a7e0*/  FMUL.FTZ R177, R19, R177 ;  /* 0x000000b113b17220 */ /* 0x000fe20000410000 */
[----:B------:R-:W-:Y:S01]  /*a7f0*/  FFMA.FTZ R70, R42, UR43, -R55 ;  /* 0x0000002b2a467c23 */ /* 0x000fe20008010837 */
[----:B------:R-:W-:Y:S01]  /*a800*/  FADD.FTZ R56, R149, R56 ;  /* 0x0000003895387221 */ /* 0x000fe20000010000 */
[----:B------:R-:W-:Y:S01]  /*a810*/  FADD.FTZ R59, R76, R57 ;  /* 0x000000394c3b7221 */ /* 0x000fe20000010000 */
[----:B------:R-:W-:Y:S01]  /*a820*/  FMUL.FTZ R55, R22, R126 ;  /* 0x0000007e16377220 */ /* 0x000fe20000410000 */
[----:B------:R-:W-:Y:S01]  /*a830*/  FMUL.FTZ R147, R19, R147 ;  /* 0x0000009313937220 */ /* 0x000fe20000410000 */
[----:B------:R-:W-:Y:S01]  /*a840*/  FADD.FTZ R17, R56, R17 ;  /* 0x0000001138117221 */ /* 0x000fe20000010000 */
[----:B------:R-:W-:Y:S01]  /*a850*/  FADD.FTZ R18, R59, R18 ;  /* 0x000000123b127221 */ /* 0x000fe20000010000 */
[----:B------:R-:W-:Y:S01]  /*a860*/  FMUL.FTZ R57, R22, R142 ;  /* 0x0000008e16397220 */ /* 0x000fe20000410000 */
[----:B------:R0:W-:Y:S01]  /*a870*/  STS [R60+0x2120], R55 ;  /* 0x002120373c007388 */ /* 0x0001e20000000800 */
[----:B------:R-:W-:Y:S01]  /*a880*/  FADD.FTZ R66, R17, R66 ;  /* 0x0000004211427221 */ /* 0x000fe20000010000 */
[----:B------:R-:W-:Y:S01]  /*a890*/  FADD.FTZ R67, R18, R67 ;  /* 0x0000004312437221 */ /* 0x000fe20000010000 */
[C---:B------:R-:W-:Y:S01]  /*a8a0*/  FMUL.FTZ R75, R50.reuse, R75 ;  /* 0x0000004b324b7220 */ /* 0x040fe20000410000 */
[----:B------:R-:W-:Y:S01]  /*a8b0*/  FMUL.FTZ R73, R50, R73 ;  /* 0x0000004932497220 */ /* 0x000fe20000410000 */
[----:B------:R-:W-:Y:S01]  /*a8c0*/  FMUL.FTZ R17, R27, R74 ;  /* 0x0000004a1b117220 */ /* 0x000fe20000410000 */
[----:B------:R-:W-:Y:S01]  /*a8d0*/  FADD.FTZ R48, R67, R48 ;  /* 0x0000003043307221 */ /* 0x000fe20000010000 */
[C---:B------:R-:W-:Y:S01]  /*a8e0*/  FMUL.FTZ R71, R34.reuse, R71 ;  /* 0x0000004722477220 */ /* 0x040fe20000410000 */
[----:B------:R-:W-:Y:S01]  /*a8f0*/  FMUL.FTZ R69, R34, R69 ;  /* 0x0000004522457220 */ /* 0x000fe20000410000 */
[----:B------:R-:W-:Y:S01]  /*a900*/  STS [R60+0x2128], R177 ;  /* 0x002128b13c007388 */ /* 0x000fe20000000800 */
[----:B0-----:R-:W-:Y:S01]  /*a910*/  FADD.FTZ R55, R66, R49 ;  /* 0x0000003142377221 */ /* 0x001fe20000010000 */
[----:B------:R-:W-:Y:S01]  /*a920*/  FADD.FTZ R48, R48, R47 ;  /* 0x0000002f30307221 */ /* 0x000fe20000010000 */
[----:B------:R-:W-:Y:S01]  /*a930*/  FMUL.FTZ R49, R27, R72 ;  /* 0x000000481b317220 */ /* 0x000fe20000410000 */
[----:B------:R-:W-:Y:S01]  /*a940*/  FMUL.FTZ R47, R37, R58 ;  /* 0x0000003a252f7220 */ /* 0x000fe20000410000 */
[----:B------:R-:W-:Y:S01]  /*a950*/  FADD.FTZ R55, R55, R46 ;  /* 0x0000002e37377221 */ /* 0x000fe20000010000 */
[----:B------:R-:W-:Y:S01]  /*a960*/  FADD.FTZ R48, R48, R45 ;  /* 0x0000002d30307221 */ /* 0x000fe20000010000 */
[----:B------:R-:W-:Y:S01]  /*a970*/  FMUL.FTZ R45, R37, R68 ;  /* 0x00000044252d7220 */ /* 0x000fe20000410000 */
[----:B------:R-:W-:Y:S01]  /*a980*/  STS [R60+0x212c], R147 ;  /* 0x00212c933c007388 */ /* 0x000fe20000000800 */
[----:B------:R-:W-:Y:S01]  /*a990*/  FADD.FTZ R44, R55, R44 ;  /* 0x0000002c372c7221 */ /* 0x000fe20000010000 */
[----:B------:R-:W-:Y:S01]  /*a9a0*/  FADD.FTZ R48, R48, R65 ;  /* 0x0000004130307221 */ /* 0x000fe20000010000 */
[----:B------:R-:W-:Y:S01]  /*a9b0*/  FMUL.FTZ R19, R77, R70 ;  /* 0x000000464d137220 */ /* 0x000fe20000410000 */
[----:B------:R-:W-:Y:S01]  /*a9c0*/  STS [R60+0x2124], R57 ;  /* 0x002124393c007388 */ /* 0x000fe20000000800 */
[----:B------:R-:W-:Y:S01]  /*a9d0*/  FADD.FTZ R43, R44, R43 ;  /* 0x0000002b2c2b7221 */ /* 0x000fe20000010000 */
[----:B------:R-:W-:Y:S01]  /*a9e0*/  FADD.FTZ R48, R48, R63 ;  /* 0x0000003f30307221 */ /* 0x000fe20000010000 */
[----:B------:R-:W-:Y:S01]  /*a9f0*/  IADD3 R66, R141, 0x1c0, RZ ;  /* 0x000001c08d427810 */ /* 0x000fe20007ffe0ff */
[----:B------:R-:W-:Y:S01]  /*aa00*/  STS [R60+0x2118], R75 ;  /* 0x0021184b3c007388 */ /* 0x000fe20000000800 */
[----:B------:R-:W-:Y:S01]  /*aa10*/  FADD.FTZ R43, R43, R64 ;  /* 0x000000402b2b7221 */ /* 0x000fe20000010000 */
[----:B------:R-:W-:Y:S01]  /*aa20*/  IADD3 R64, R141, 0x180, RZ ;  /* 0x000001808d407810 */ /* 0x000fe20007ffe0ff */
[----:B------:R-:W-:Y:S01]  /*aa30*/  FMUL.FTZ R190, R24, R42 ;  /* 0x0000002a18be7220 */ /* 0x000fe20000410000 */
[----:B------:R-:W-:Y:S01]  /*aa40*/  STS [R60+0x211c], R73 ;  /* 0x00211c493c007388 */ /* 0x000fe20000000800 */
[----:B------:R-:W-:Y:S01]  /*aa50*/  FADD.FTZ R18, R43, R62 ;  /* 0x0000003e2b127221 */ /* 0x000fe20000010000 */
[C---:B------:R-:W-:Y:S01]  /*aa60*/  IADD3 R62, R141.reuse, 0x140, RZ ;  /* 0x000001408d3e7810 */ /* 0x040fe20007ffe0ff */
[----:B------:R-:W-:Y:S01]  /*aa70*/  FFMA.FTZ R43, -R16, R236, -RZ ;  /* 0x000000ec102b7223 */ /* 0x000fe200000109ff */
[----:B------:R0:W-:Y:S01]  /*aa80*/  STS [R60+0x2110], R17 ;  /* 0x002110113c007388 */ /* 0x0001e20000000800 */
[C---:B------:R-:W-:Y:S01]  /*aa90*/  IADD3 R68, R141.reuse, 0x200, RZ ;  /* 0x000002008d447810 */ /* 0x040fe20007ffe0ff */
[----:B------:R-:W-:Y:S01]  /*aaa0*/  FMUL.FTZ R24, R172, UR42 ;  /* 0x0000002aac187c20 */ /* 0x000fe20008410000 */
[C---:B------:R-:W-:Y:S01]  /*aab0*/  IADD3 R70, R141.reuse, 0x240, RZ ;  /* 0x000002408d467810 */ /* 0x040fe20007ffe0ff */
[----:B------:R1:W-:Y:S01]  /*aac0*/  STS [R60+0x2114], R49 ;  /* 0x002114313c007388 */ /* 0x0003e20000000800 */
[C---:B------:R-:W-:Y:S01]  /*aad0*/  IADD3 R72, R141.reuse, 0x280, RZ ;  /* 0x000002808d487810 */ /* 0x040fe20007ffe0ff */
[----:B------:R-:W-:Y:S01]  /*aae0*/  FMUL.FTZ R235, R16, R235 ;  /* 0x000000eb10eb7220 */ /* 0x000fe20000410000 */
[C---:B------:R-:W-:Y:S01]  /*aaf0*/  IADD3 R74, R141.reuse, 0x2c0, RZ ;  /* 0x000002c08d4a7810 */ /* 0x040fe20007ffe0ff */
[----:B------:R-:W-:Y:S01]  /*ab00*/  STS [R60+0x2108], R71 ;  /* 0x002108473c007388 */ /* 0x000fe20000000800 */
[C---:B------:R-:W-:Y:S01]  /*ab10*/  IADD3 R76, R141.reuse, 0x300, RZ ;  /* 0x000003008d4c7810 */ /* 0x040fe20007ffe0ff */
[----:B0-----:R-:W-:Y:S01]  /*ab20*/  FADD.FTZ R17, R48, R61 ;  /* 0x0000003d30117221 */ /* 0x001fe20000010000 */
[C---:B------:R-:W-:Y:S01]  /*ab30*/  IADD3 R114, R141.reuse, 0x340, RZ ;  /* 0x000003408d727810 */ /* 0x040fe20007ffe0ff */
[----:B------:R-:W-:Y:S01]  /*ab40*/  STS [R60+0x210c], R69 ;  /* 0x00210c453c007388 */ /* 0x000fe20000000800 */
[----:B------:R-:W-:Y:S01]  /*ab50*/  IADD3 R126, R141, 0x380, RZ ;  /* 0x000003808d7e7810 */ /* 0x000fe20007ffe0ff */
[----:B-1----:R-:W-:Y:S01]  /*ab60*/  FMUL.FTZ R49, R13, R204 ;  /* 0x000000cc0d317220 */ /* 0x002fe20000410000 */
[C---:B------:R-:W-:Y:S01]  /*ab70*/  IADD3 R142, R141.reuse, 0x3c0, RZ ;  /* 0x000003c08d8e7810 */ /* 0x040fe20007ffe0ff */
[----:B------:R0:W-:Y:S01]  /*ab80*/  STS [R60+0x2100], R45 ;  /* 0x0021002d3c007388 */ /* 0x0001e20000000800 */
[----:B------:R-:W-:Y:S01]  /*ab90*/  IADD3 R144, R141, 0x400, RZ ;  /* 0x000004008d907810 */ /* 0x000fe20007ffe0ff */
[----:B------:R-:W-:Y:S01]  /*aba0*/  FMUL.FTZ R199, R15, R199 ;  /* 0x000000c70fc77220 */ /* 0x000fe20000410000 */
[C---:B------:R-:W-:Y:S01]  /*abb0*/  IADD3 R146, R141.reuse, 0x440, RZ ;  /* 0x000004408d927810 */ /* 0x040fe20007ffe0ff */
[----:B------:R1:W-:Y:S01]  /*abc0*/  STS [R60+0x2104], R47 ;  /* 0x0021042f3c007388 */ /* 0x0003e20000000800 */
[C---:B------:R-:W-:Y:S01]  /*abd0*/  IADD3 R44, R141.reuse, 0x40, RZ ;  /* 0x000000408d2c7810 */ /* 0x040fe20007ffe0ff */
[----:B------:R-:W-:Y:S01]  /*abe0*/  FFMA.FTZ R201, -R14, R201, -RZ ;  /* 0x000000c90ec97223 */ /* 0x000fe200000109ff */
[----:B------:R-:W-:Y:S01]  /*abf0*/  IADD3 R46, R141, 0x80, RZ ;  /* 0x000000808d2e7810 */ /* 0x000fe20007ffe0ff */
[----:B------:R-:W-:Y:S01]  /*ac00*/  FFMA.FTZ R203, -R13, R203, -RZ ;  /* 0x000000cb0dcb7223 */ /* 0x000fe200000109ff */
[----:B------:R-:W-:Y:S01]  /*ac10*/  IADD3 R48, R141, 0xc0, RZ ;  /* 0x000000c08d307810 */ /* 0x000fe20007ffe0ff */
[----:B0-----:R-:W-:Y:S01]  /*ac20*/  FFMA.FTZ R45, -R15, R200, -RZ ;  /* 0x000000c80f2d7223 */ /* 0x001fe200000109ff */
[C---:B------:R-:W-:Y:S01]  /*ac30*/  IADD3 R56, R141.reuse, 0x100, RZ ;  /* 0x000001008d387810 */ /* 0x040fe20007ffe0ff */
[----:B------:R-:W-:Y:S01]  /*ac40*/  FFMA.FTZ R205, -R12, R205, -RZ ;  /* 0x000000cd0ccd7223 */ /* 0x000fe200000109ff */
[C---:B------:R-:W-:Y:S01]  /*ac50*/  IADD3 R148, R141.reuse, 0x480, RZ ;  /* 0x000004808d947810 */ /* 0x040fe20007ffe0ff */
[----:B-1----:R-:W-:Y:S01]  /*ac60*/  FMUL.FTZ R47, R14, R202 ;  /* 0x000000ca0e2f7220 */ /* 0x002fe20000410000 */
[----:B------:R-:W-:Y:S01]  /*ac70*/  IADD3 R150, R141, 0x4c0, RZ ;  /* 0x000004c08d967810 */ /* 0x000fe20007ffe0ff */
[----:B------:R-:W-:Y:S01]  /*ac80*/  FFMA.FTZ R207, -R11, R207, -RZ ;  /* 0x000000cf0bcf7223 */ /* 0x000fe200000109ff */
[C---:B------:R-:W-:Y:S01]  /*ac90*/  IADD3 R156, R141.reuse, 0x580, RZ ;  /* 0x000005808d9c7810 */ /* 0x040fe20007ffe0ff */
[----:B------:R-:W-:Y:S01]  /*aca0*/  FFMA.FTZ R209, -R10, R209, -RZ ;  /* 0x000000d10ad17223 */ /* 0x000fe200000109ff */
        /* <DEDUP_REMOVED lines=14> */
[----:B------:R-:W-:Y:S01]  /*ad90*/  LEA.HI.SX32 R62, R62, R141, 0x1b ;  /* 0x0000008d3e3e7211 */ /* 0x000fe200078fdaff */
[----:B------:R-:W-:Y:S01]  /*ada0*/  FFMA.FTZ R225, -R2, R225, -RZ ;  /* 0x000000e102e17223 */ /* 0x000fe200000109ff */
[----:B------:R-:W-:Y:S01]  /*adb0*/  LEA.HI.SX32 R64, R64, R141, 0x1b ;  /* 0x0000008d40407211 */ /* 0x000fe200078fdaff */
[----:B------:R-:W-:Y:S01]  /*adc0*/  FMUL.FTZ R227, R0, R227 ;  /* 0x000000e300e37220 */ /* 0x000fe20000410000 */
[-C--:B------:R-:W-:Y:S01]  /*add0*/  LEA.HI.SX32 R66, R66, R141.reuse, 0x1b ;  /* 0x0000008d42427211 */ /* 0x080fe200078fdaff */
[----:B------:R-:W-:Y:S01]  /*ade0*/  FFMA.FTZ R195, R171, UR43, R24 ;  /* 0x0000002babc37c23 */ /* 0x000fe20008010018 */
[-C--:B------:R-:W-:Y:S01]  /*adf0*/  LEA.HI.SX32 R68, R68, R141.reuse, 0x1b ;  /* 0x0000008d44447211 */ /* 0x080fe200078fdaff */
[----:B------:R-:W-:Y:S01]  /*ae00*/  FMUL.FTZ R192, R42, UR42 ;  /* 0x0000002a2ac07c20 */ /* 0x000fe20008410000 */
        /* <DEDUP_REMOVED lines=9> */
[----:B------:R-:W-:Y:S01]  /*aea0*/  FFMA.FTZ R193, R169, UR43, R24 ;  /* 0x0000002ba9c17c23 */ /* 0x000fe20008010018 */
[-C--:B------:R-:W-:Y:S01]  /*aeb0*/  LEA.HI.SX32 R126, R126, R141.reuse, 0x1b ;  /* 0x0000008d7e7e7211 */ /* 0x080fe200078fdaff */
[----:B------:R-:W-:Y:S01]  /*aec0*/  FFMA.FTZ R192, R175, UR43, R192 ;  /* 0x0000002bafc07c23 */ /* 0x000fe200080100c0 */
[-C--:B------:R-:W-:Y:S01]  /*aed0*/  LEA.HI.SX32 R142, R142, R141.reuse, 0x1b ;  /* 0x0000008d8e8e7211 */ /* 0x080fe200078fdaff */
[----:B------:R-:W-:Y:S01]  /*aee0*/  FFMA.FTZ R197, R174, UR43, -R197 ;  /* 0x0000002baec57c23 */ /* 0x000fe200080108c5 */
[-C--:B------:R-:W-:Y:S01]  /*aef0*/  LEA.HI.SX32 R144, R144, R141.reuse, 0x1b ;  /* 0x0000008d90907211 */ /* 0x080fe200078fdaff */
[----:B------:R-:W-:Y:S01]  /*af00*/  FFMA.FTZ R194, R173, UR43, R194 ;  /* 0x0000002badc27c23 */ /* 0x000fe200080100c2 */
[-C--:B------:R-:W-:Y:S01]  /*af10*/  LEA.HI.SX32 R146, R146, R141.reuse, 0x1b ;  /* 0x0000008d92927211 */ /* 0x080fe200078fdaff */
[----:B------:R-:W-:Y:S01]  /*af20*/  FFMA.FTZ R191, R167, UR43, R42 ;  /* 0x0000002ba7bf7c23 */ /* 0x000fe2000801002a */
        /* <DEDUP_REMOVED lines=61> */
[----:B------:R-:W-:Y:S01]  /*b300*/  MOV R44, UR17 ;  /* 0x00000011002c7c02 */ /* 0x000fe20008000f00 */
        /* <DEDUP_REMOVED lines=25> */
[----:B-----5:R-:W-:-:S03]  /*b4a0*/  FMUL.FTZ R43, R12, R206 ;  /* 0x000000ce0c2b7220 */ /* 0x020fc60000410000 */
[----:B------:R5:W-:Y:S01]  /*b4b0*/  STS [R60+0x4210], R47 ;  /* 0x0042102f3c007388 */ /* 0x000be20000000800 */
[----:B---3--:R-:W-:-:S03]  /*b4c0*/  FMUL.FTZ R189, R6, R218 ;  /* 0x000000da06bd7220 */ /* 0x008fc60000410000 */
[----:B------:R3:W-:Y:S01]  /*b4d0*/  STS [R60+0x4220], R43 ;  /* 0x0042202b3c007388 */ /* 0x0007e20000000800 */
[----:B-1----:R-:W-:-:S03]  /*b4e0*/  FMUL.FTZ R45, R10, R210 ;  /* 0x000000d20a2d7220 */ /* 0x002fc60000410000 */
[----:B------:R1:W-:Y:S01]  /*b4f0*/  STS [R60+0x4250], R189 ;  /* 0x004250bd3c007388 */ /* 0x0003e20000000800 */
[----:B-----5:R-:W-:-:S03]  /*b500*/  FMUL.FTZ R47, R9, R212 ;  /* 0x000000d4092f7220 */ /* 0x020fc60000410000 */
[----:B------:R5:W-:Y:S01]  /*b510*/  STS [R60+0x4230], R45 ;  /* 0x0042302d3c007388 */ /* 0x000be20000000800 */
[----:B---3--:R-:W-:-:S03]  /*b520*/  FMUL.FTZ R43, R8, R214 ;  /* 0x000000d6082b7220 */ /* 0x008fc60000410000 */
[----:B------:R3:W-:Y:S01]  /*b530*/  STS [R60+0x4218], R49 ;  /* 0x004218313c007388 */ /* 0x0007e20000000800 */
[----:B-1----:R-:W-:-:S03]  /*b540*/  LEA R189, R44, -R141, 0x1 ;  /* 0x8000008d2cbd7211 */ /* 0x002fc600078e08ff */
[----:B------:R1:W-:Y:S01]  /*b550*/  STS [R60+0x4240], R43 ;  /* 0x0042402b3c007388 */ /* 0x0003e20000000800 */
[----:B-----5:R-:W-:Y:S01]  /*b560*/  FMUL.FTZ R45, R5, R220 ;  /* 0x000000dc052d7220 */ /* 0x020fe20000410000 */
[----:B------:R-:W-:Y:S02]  /*b570*/  ISETP.GE.AND P1, PT, R189, 0x1, PT ;  /* 0x00000001bd00780c */ /* 0x000fe40003f26270 */
[----:B------:R5:W-:Y:S01]  /*b580*/  STS [R60+0x4238], R47 ;  /* 0x0042382f3c007388 */ /* 0x000be20000000800 */
[----:B---3--:R-:W-:-:S03]  /*b590*/  FMUL.FTZ R49, R7, R216 ;  /* 0x000000d807317220 */ /* 0x008fc60000410000 */
[----:B------:R3:W-:Y:S01]  /*b5a0*/  STS [R60+0x4258], R45 ;  /* 0x0042582d3c007388 */ /* 0x0007e20000000800 */
[----:B-1----:R-:W-:-:S03]  /*b5b0*/  FMUL.FTZ R43, R3, R224 ;  /* 0x000000e0032b7220 */ /* 0x002fc60000410000 */
[----:B------:R1:W-:Y:S01]  /*b5c0*/  STS [R60+0x4248], R49 ;  /* 0x004248313c007388 */ /* 0x0003e20000000800 */
[----:B-----5:R-:W-:-:S03]  /*b5d0*/  FMUL.FTZ R47, R4, R222 ;  /* 0x000000de042f7220 */ /* 0x020fc60000410000 */
[----:B------:R5:W-:Y:S01]  /*b5e0*/  STS [R60+0x4268], R43 ;  /* 0x0042682b3c007388 */ /* 0x000be20000000800 */
[----:B---3--:R-:W-:-:S03]  /*b5f0*/  FFMA.FTZ R45, -R0, R228, -RZ ;  /* 0x000000e4002d7223 */ /* 0x008fc600000109ff */
[----:B------:R-:W-:Y:S01]  /*b600*/  STS [R60+0x4200], R235 ;  /* 0x004200eb3c007388 */ /* 0x000fe20000000800 */
[----:B-1----:R-:W-:-:S03]  /*b610*/  FMUL.FTZ R49, R2, R226 ;  /* 0x000000e202317220 */ /* 0x002fc60000410000 */
[----:B------:R1:W-:Y:S01]  /*b620*/  STS [R60+0x427c], R45 ;  /* 0x00427c2d3c007388 */ /* 0x0003e20000000800 */
[----:B-----5:R-:W-:-:S03]  /*b630*/  FMUL.FTZ R43, R171, UR42 ;  /* 0x0000002aab2b7c20 */ /* 0x020fc60008410000 */
[----:B------:R-:W-:Y:S01]  /*b640*/  STS [R60+0x4208], R199 ;  /* 0x004208c73c007388 */ /* 0x000fe20000000800 */
[----:B------:R-:W-:Y:S01]  /*b650*/  FFMA.FTZ R196, R172, UR43, -R43 ;  /* 0x0000002bacc47c23 */ /* 0x000fe2000801082b */
[----:B------:R-:W-:Y:S02]  /*b660*/  FMUL.FTZ R43, R167, UR42 ;  /* 0x0000002aa72b7c20 */ /* 0x000fe40008410000 */
[----:B------:R-:W-:Y:S01]  /*b670*/  STS [R60+0x4214], R201 ;  /* 0x004214c93c007388 */ /* 0x000fe20000000800 */
[----:B-1----:R-:W-:Y:S01]  /*b680*/  FMUL.FTZ R45, R169, UR42 ;  /* 0x0000002aa92d7c20 */ /* 0x002fe20008410000 */
[----:B------:R-:W-:Y:S02]  /*b690*/  FFMA.FTZ R24, R168, UR43, -R43 ;  /* 0x0000002ba8187c23 */ /* 0x000fe4000801082b */
        /* <DEDUP_REMOVED lines=14> */
[----:B------:R1:W-:Y:S02]  /*b780*/  STS [R60+0x4278], R227 ;  /* 0x004278e33c007388 */ /* 0x0003e40000000800 */
[----:B-1----:R-:W-:Y:S01]  /*b790*/  FFMA.FTZ R60, R170, UR43, -R45 ;  /* 0x0000002baa3c7c23 */ /* 0x002fe2000801082d */
[----:B------:R-:W-:Y:S06]  /*b7a0*/  BAR.SYNC.DEFER_BLOCKING 0x0 ;  /* 0x0000000000007b1d */ /* 0x000fec0000010000 */
[----:B0-2-4-:R-:W-:Y:S05]  /*b7b0*/  @!P1 BRA `(.L_x_8600) ;  /* 0x0000000000bc9947 */ /* 0x015fea0003800000 */
        /* <DEDUP_REMOVED lines=47> */
.L_x_8600:
[----:B------:R-:W-:Y:S05]  /*bab0*/  BSYNC B0 ;  /* 0x0000000000007941 */ /* 0x000fea0003800000 */
.L_x_8599:
[----:B------:R-:W-:Y:S01]  /*bac0*/  USHF.R.U32.HI UR42, URZ, 0x1, UR39 ;  /* 0x000000013f2a7899 */ /* 0x000fe20008011627 */
[----:B------:R-:W0:Y:S01]  /*bad0*/  LDS R55, [R55+0x4300] ;  /* 0x0043000037377984 */ /* 0x000e220000000800 */
[----:B------:R-:W-:Y:S01]  /*bae0*/  USHF.R.U64 UR44, UR38, 0x1, UR39 ;  /* 0x00000001262c7899 */ /* 0x000fe20008001227 */
[----:B------:R-:W2:Y:S01]  /*baf0*/  LDC.64 R44, c[0x0][0x360] ;  /* 0x0000d800ff2c7b82 */ /* 0x000ea20000000a00 */
[----:B------:R-:W-:Y:S01]  /*bb00*/  UIMAD UR45, UR42, UR9, URZ ;  /* 0x000000092a2d72a4 */ /* 0x000fe2000f8e023f */
[----:B-1----:R-:W-:Y:S01]  /*bb10*/  SHF.L.U32 R46, R141, 0x2, RZ ;  /* 0x000000028d2e7819 */ /* 0x002fe200000006ff */
[----:B------:R-:W-:Y:S01]  /*bb20*/  UIMAD.WIDE.U32 UR42, UR44, UR9, URZ ;  /* 0x000000092c2a72a5 */ /* 0x000fe2000f8e003f */
[----:B------:R-:W-:Y:S01]  /*bb30*/  SHF.R.U32.HI R47, RZ, 0x1e, R141 ;  /* 0x0000001eff2f7819 */ /* 0x000fe2000001168d */
[----:B------:R-:W-:Y:S01]  /*bb40*/  UIMAD UR45, UR20, UR44, UR45 ;  /* 0x0000002c142d72a4 */ /* 0x000fe2000f8e022d */
[----:B------:R-:W-:Y:S01]  /*bb50*/  BSSY B0, `(.L_x_8601) ;  /* 0x000002f000007945 */ /* 0x000fe20003800000 */
[----:B------:R-:W-:Y:S01]  /*bb60*/  UIMAD UR55, UR21, UR40, URZ ;  /* 0x00000028153772a4 */ /* 0x000fe2000f8e023f */
[----:B------:R-:W1:Y:S01]  /*bb70*/  LDC.64 R42, c[0x0][0x380] ;  /* 0x0000e000ff2a7b82 */ /* 0x000e620000000a00 */
[----:B------:R-:W-:Y:S01]  /*bb80*/  UIADD3 UR43, UR45, UR43, URZ ;  /* 0x0000002b2d2b7290 */ /* 0x000fe2000fffe03f */
[----:B------:R-:W-:Y:S01]  /*bb90*/  FADD.FTZ R17, R17, R31 ;  /* 0x0000001f11117221 */ /* 0x000fe20000010000 */
[----:B------:R-:W-:Y:S01]  /*bba0*/  UIMAD UR55, UR10, UR41, UR55 ;  /* 0x000000290a3772a4 */ /* 0x000fe2000f8e0237 */
[----:B------:R-:W-:Y:S01]  /*bbb0*/  FADD.FTZ R18, R18, R30 ;  /* 0x0000001e12127221 */ /* 0x000fe20000010000 */
        /* <DEDUP_REMOVED lines=26> */
[----:B--2---:R-:W-:Y:S01]  /*bd60*/  IMAD R188, R44, UR21, RZ ;  /* 0x000000152cbc7c24 */ /* 0x004fe2000f8e02ff */
        /* <DEDUP_REMOVED lines=13> */
.L_x_8602:
[----:B------:R-:W-:Y:S05]  /*be40*/  BSYNC B0 ;  /* 0x0000000000007941 */ /* 0x000fea0003800000 */
.L_x_8601:
        /* <DEDUP_REMOVED lines=11> */
.L_x_8604:
[----:B------:R-:W-:Y:S05]  /*bf00*/  BSYNC B0 ;  /* 0x0000000000007941 */ /* 0x000fea0003800000 */
.L_x_8603:
[----:B------:R-:W3:Y:S01]  /*bf10*/  LDS R57, [R57+0x4500] ;  /* 0x0045000039397984 */ /* 0x000ee20000000800 */
[----:B------:R-:W-:Y:S04]  /*bf20*/  BSSY B0, `(.L_x_8605) ;  /* 0x0000004000007945 */ /* 0x000fe80003800000 */
[----:B------:R-:W-:Y:S05]  /*bf30*/  @!P1 BRA `(.L_x_8606) ;  /* 0x0000000000089947 */ /* 0x000fea0003800000 */
[----:B------:R4:W-:Y:S04]  /*bf40*/  REDG.E.ADD.F32.FTZ.RN.STRONG.GPU desc[UR22][R48.64+-0x1d00], R149 ;  /* 0xffe30095300079a6 */ /* 0x0009e8000c10f396 */
[----:B---3--:R4:W-:Y:S02]  /*bf50*/  REDG.E.ADD.F32.FTZ.RN.STRONG.GPU desc[UR22][R46.64+-0x1d00], R57 ;  /* 0xffe300392e0079a6 */ /* 0x0089e4000c10f396 */
.L_x_8606:
[----:B------:R-:W-:Y:S05]  /*bf60*/  BSYNC B0 ;  /* 0x0000000000007941 */ /* 0x000fea0003800000 */
.L_x_8605:
[----:B-12---:R1:W2:Y:S01]  /*bf70*/  LDS R31, [R58+0x4600] ;  /* 0x004600003a1f7984 */ /* 0x0062a20000000800 */
[----:B------:R-:W-:Y:S04]  /*bf80*/  BSSY B0, `(.L_x_8607) ;  /* 0x0000004000007945 */ /* 0x000fe80003800000 */
[----:B------:R-:W-:Y:S05]  /*bf90*/  @!P2 BRA `(.L_x_8608) ;  /* 0x000000000008a947 */ /* 0x000fea0003800000 */
[----:B------:R0:W-:Y:S04]  /*bfa0*/  REDG.E.ADD.F32.FTZ.RN.STRONG.GPU desc[UR22][R48.64+-0x1c00], R150 ;  /* 0xffe40096300079a6 */ /* 0x0001e8000c10f396 */
[----:B--2---:R0:W-:Y:S02]  /*bfb0*/  REDG.E.ADD.F32.FTZ.RN.STRONG.GPU desc[UR22][R46.64+-0x1c00], R31 ;  /* 0xffe4001f2e0079a6 */ /* 0x0041e4000c10f396 */
.L_x_8608:
[----:B------:R-:W-:Y:S05]  /*bfc0*/  BSYNC B0 ;  /* 0x0000000000007941 */ /* 0x000fea0003800000 */
.L_x_8607:
[----:B------:R-:W0:Y:S01]  /*bfd0*/  LDS R59, [R59+0x4700] ;  /* 0x004700003b3b7984 */ /* 0x000e220000000800 */
[----:B------:R-:W-:Y:S04]  /*bfe0*/  BSSY B0, `(.L_x_8609) ;  /* 0x0000004000007945 */ /* 0x000fe80003800000 */
[----:B------:R-:W-:Y:S05]  /*bff0*/  @!P3 BRA `(.L_x_8610) ;  /* 0x000000000008b947 */ /* 0x000fea0003800000 */
[----:B------:R1:W-:Y:S04]  /*c000*/  REDG.E.ADD.F32.FTZ.RN.STRONG.GPU desc[UR22][R48.64+-0x1b00], R151 ;  /* 0xffe50097300079a6 */ /* 0x0003e8000c10f396 */
[----:B0-----:R1:W-:Y:S02]  /*c010*/  REDG.E.ADD.F32.FTZ.RN.STRONG.GPU desc[UR22][R46.64+-0x1b00], R59 ;  /* 0xffe5003b2e0079a6 */ /* 0x0013e4000c10f396 */
.L_x_8610:
[----:B------:R-:W-:Y:S05]  /*c020*/  BSYNC B0 ;  /* 0x0000000000007941 */ /* 0x000fea0003800000 */
.L_x_8609:
[----:B------:R-:W0:Y:S01]  /*c030*/  LDS R61, [R61+0x4800] ;  /* 0x004800003d3d7984 */ /* 0x000e220000000800 */
[----:B------:R-:W-:Y:S04]  /*c040*/  BSSY B0, `(.L_x_8611) ;  /* 0x0000004000007945 */ /* 0x000fe80003800000 */
[----:B------:R-:W-:Y:S05]  /*c050*/  @!P4 BRA `(.L_x_8612) ;  /* 0x000000000008c947 */ /* 0x000fea0003800000 */
[----:B------:R1:W-:Y:S04]  /*c060*/  REDG.E.ADD.F32.FTZ.RN.STRONG.GPU desc[UR22][R48.64+-0x1a00], R152 ;  /* 0xffe60098300079a6 */ /* 0x0003e8000c10f396 */
[----:B0-----:R1:W-:Y:S02]  /*c070*/  REDG.E.ADD.F32.FTZ.RN.STRONG.GPU desc[UR22][R46.64+-0x1a00], R61 ;  /* 0xffe6003d2e0079a6 */ /* 0x0013e4000c10f396 */
.L_x_8612:
[----:B------:R-:W-:Y:S05]  /*c080*/  BSYNC B0 ;  /* 0x0000000000007941 */ /* 0x000fea0003800000 */
.L_x_8611:
[----:B0-2---:R0:W2:Y:S01]  /*c090*/  LDS R31, [R62+0x4900] ;  /* 0x004900003e1f7984 */ /* 0x0050a20000000800 */
[----:B------:R-:W-:Y:S04]  /*c0a0*/  BSSY B0, `(.L_x_8613) ;  /* 0x0000004000007945 */ /* 0x000fe80003800000 */
[----:B------:R-:W-:Y:S05]  /*c0b0*/  @!P5 BRA `(.L_x_8614) ;  /* 0x000000000008d947 */ /* 0x000fea0003800000 */
[----:B------:R0:W-:Y:S04]  /*c0c0*/  REDG.E.ADD.F32.FTZ.RN.STRONG.GPU desc[UR22][R48.64+-0x1900], R153 ;  /* 0xffe70099300079a6 */ /* 0x0001e8000c10f396 */
[----:B--2---:R0:W-:Y:S02]  /*c0d0*/  REDG.E.ADD.F32.FTZ.RN.STRONG.GPU desc[UR22][R46.64+-0x1900], R31 ;  /* 0xffe7001f2e0079a6 */ /* 0x0041e4000c10f396 */
.L_x_8614:
[----:B------:R-:W-:Y:S05]  /*c0e0*/  BSYNC B0 ;  /* 0x0000000000007941 */ /* 0x000fea0003800000 */
.L_x_8613:
        /* <DEDUP_REMOVED lines=11> */
.L_x_8616:
[----:B------:R-:W-:Y:S05]  /*c1a0*/  BSYNC B0 ;  /* 0x0000000000007941 */ /* 0x000fea0003800000 */
.L_x_8615:
[----:B0-2---:R0:W2:Y:S01]  /*c1b0*/  LDS R31, [R64+0x4b00] ;  /* 0x004b0000401f7984 */ /* 0x0050a20000000800 */
[----:B------:R-:W-:Y:S04]  /*c1c0*/  BSSY B0, `(.L_x_8617) ;  /* 0x0000004000007945 */ /* 0x000fe80003800000 */
[----:B------:R-:W-:Y:S05]  /*c1d0*/  @!P1 BRA `(.L_x_8618) ;  /* 0x0000000000089947 */ /* 0x000fea0003800000 */
[----:B------:R0:W-:Y:S04]  /*c1e0*/  REDG.E.ADD.F32.FTZ.RN.STRONG.GPU desc[UR22][R48.64+-0x1700], R155 ;  /* 0xffe9009b300079a6 */ /* 0x0001e8000c10f396 */
[----:B--2---:R0:W-:Y:S02]  /*c1f0*/  REDG.E.ADD.F32.FTZ.RN.STRONG.GPU desc[UR22][R46.64+-0x1700], R31 ;  /* 0xffe9001f2e0079a6 */ /* 0x0041e4000c10f396 */
.L_x_8618:
[----:B------:R-:W-:Y:S05]  /*c200*/  BSYNC B0 ;  /* 0x0000000000007941 */ /* 0x000fea0003800000 */
.L_x_8617:
[----:B------:R-:W0:Y:S01]  /*c210*/  LDS R65, [R65+0x4c00] ;  /* 0x004c000041417984 */ /* 0x000e220000000800 */
[----:B------:R-:W-:Y:S04]  /*c220*/  BSSY B0, `(.L_x_8619) ;  /* 0x0000004000007945 */ /* 0x000fe80003800000 */
[----:B------:R-:W-:Y:S05]  /*c230*/  @!P2 BRA `(.L_x_8620) ;  /* 0x000000000008a947 */ /* 0x000fea0003800000 */
[----:B------:R1:W-:Y:S04]  /*c240*/  REDG.E.ADD.F32.FTZ.RN.STRONG.GPU desc[UR22][R48.64+-0x1600], R156 ;  /* 0xffea009c300079a6 */ /* 0x0003e8000c10f396 */
[----:B0-----:R1:W-:Y:S02]  /*c250*/  REDG.E.ADD.F32.FTZ.RN.STRONG.GPU desc[UR22][R46.64+-0x1600], R65 ;  /* 0xffea00412e0079a6 */ /* 0x0013e4000c10f396 */
.L_x_8620:
[----:B------:R-:W-:Y:S05]  /*c260*/  BSYNC B0 ;  /* 0x0000000000007941 */ /* 0x000fea0003800000 */
.L_x_8619:
[----:B0-2---:R0:W2:Y:S01]  /*c270*/  LDS R31, [R66+0x4d00] ;  /* 0x004d0000421f7984 */ /* 0x0050a20000000800 */
[----:B------:R-:W-:Y:S04]  /*c280*/  BSSY B0, `(.L_x_8621) ;  /* 0x0000004000007945 */ /* 0x000fe80003800000 */
[----:B------:R-:W-:Y:S05]  /*c290*/  @!P3 BRA `(.L_x_8622) ;  /* 0x000000000008b947 */ /* 0x000fea0003800000 */
[----:B------:R0:W-:Y:S04]  /*c2a0*/  REDG.E.ADD.F32.FTZ.RN.STRONG.GPU desc[UR22][R48.64+-0x1500], R157 ;  /* 0xffeb009d300079a6 */ /* 0x0001e8000c10f396 */
[----:B--2---:R0:W-:Y:S02]  /*c2b0*/  REDG.E.ADD.F32.FTZ.RN.STRONG.GPU desc[UR22][R46.64+-0x1500], R31 ;  /* 0xffeb001f2e0079a6 */ /* 0x0041e4000c10f396 */
.L_x_8622:
[----:B------:R-:W-:Y:S05]  /*c2c0*/  BSYNC B0 ;  /* 0x0000000000007941 */ /* 0x000fea0003800000 */
.L_x_8621:
[----:B------:R-:W0:Y:S01]  /*c2d0*/  LDS R67, [R67+0x4e00] ;  /* 0x004e000043437984 */ /* 0x000e220000000800 */
[----:B------:R-:W-:Y:S04]  /*c2e0*/  BSSY B0, `(.L_x_8623) ;  /* 0x0000004000007945 */ /* 0x000fe80003800000 */
[----:B------:R-:W-:Y:S05]  /*c2f0*/  @!P4 BRA `(.L_x_8624) ;  /* 0x000000000008c947 */ /* 0x000fea0003800000 */
[----:B------:R1:W-:Y:S04]  /*c300*/  REDG.E.ADD.F32.FTZ.RN.STRONG.GPU desc[UR22][R48.64+-0x1400], R158 ;  /* 0xffec009e300079a6 */ /* 0x0003e8000c10f396 */
[----:B0-----:R1:W-:Y:S02]  /*c310*/  REDG.E.ADD.F32.FTZ.RN.STRONG.GPU desc[UR22][R46.64+-0x1400], R67 ;  /* 0xffec00432e0079a6 */ /* 0x0013e4000c10f396 */
.L_x_8624:
[----:B------:R-:W-:Y:S05]  /*c320*/  BSYNC B0 ;  /* 0x0000000000007941 */ /* 0x000fea0003800000 */
.L_x_8623:
[----:B0-2---:R0:W2:Y:S01]  /*c330*/  LDS R31, [R68+0x4f00] ;  /* 0x004f0000441f7984 */ /* 0x0050a20000000800 */
[----:B------:R-:W-:Y:S04]  /*c340*/  BSSY B0, `(.L_x_8625) ;  /* 0x0000004000007945 */ /* 0x000fe80003800000 */
[----:B------:R-:W-:Y:S05]  /*c350*/  @!P5 BRA `(.L_x_8626) ;  /* 0x000000000008d947 */ /* 0x000fea0003800000 */
[----:B------:R0:W-:Y:S04]  /*c360*/  REDG.E.ADD.F32.FTZ.RN.STRONG.GPU desc[UR22][R48.64+-0x1300], R159 ;  /* 0xffed009f300079a6 */ /* 0x0001e8000c10f396 */
[----:B--2---:R0:W-:Y:S02]  /*c370*/  REDG.E.ADD.F32.FTZ.RN.STRONG.GPU desc[UR22][R46.64+-0x1300], R31 ;  /* 0xffed001f2e0079a6 */ /* 0x0041e4000c10f396 */
.L_x_8626:
[----:B------:R-:W-:Y:S05]  /*c380*/  BSYNC B0 ;  /* 0x0000000000007941 */ /* 0x000fea0003800000 */
.L_x_8625:
        /* <DEDUP_REMOVED lines=11> */
.L_x_8628:
[----:B------:R-:W-:Y:S05]  /*c440*/  BSYNC B0 ;  /* 0x0000000000007941 */ /* 0x000fea0003800000 */
.L_x_8627:
[----:B0-2---:R0:W2:Y:S01]  /*c450*/  LDS R31, [R70+0x5100] ;  /* 0x00510000461f7984 */ /* 0x0050a20000000800 */
[----:B------:R-:W-:Y:S04]  /*c460*/  BSSY B0, `(.L_x_8629) ;  /* 0x0000004000007945 */ /* 0x000fe80003800000 */
[----:B------:R-:W-:Y:S05]  /*c470*/  @!P1 BRA `(.L_x_8630) ;  /* 0x0000000000089947 */ /* 0x000fea0003800000 */
[----:B------:R0:W-:Y:S04]  /*c480*/  REDG.E.ADD.F32.FTZ.RN.STRONG.GPU desc[UR22][R48.64+-0x1100], R161 ;  /* 0xffef00a1300079a6 */ /* 0x0001e8000c10f396 */
[----:B--2---:R0:W-:Y:S02]  /*c490*/  REDG.E.ADD.F32.FTZ.RN.STRONG.GPU desc[UR22][R46.64+-0x1100], R31 ;  /* 0xffef001f2e0079a6 */ /* 0x0041e4000c10f396 */
.L_x_8630:
[----:B------:R-:W-:Y:S05]  /*c4a0*/  BSYNC B0 ;  /* 0x0000000000007941 */ /* 0x000fea0003800000 */
.L_x_8629:
[----:B------:R-:W0:Y:S01]  /*c4b0*/  LDS R71, [R71+0x5200] ;  /* 0x0052000047477984 */ /* 0x000e220000000800 */
[----:B------:R-:W-:Y:S04]  /*c4c0*/  BSSY B0, `(.L_x_8631) ;  /* 0x0000004000007945 */ /* 0x000fe80003800000 */
[----:B------:R-:W-:Y:S05]  /*c4d0*/  @!P2 BRA `(.L_x_8632) ;  /* 0x000000000008a947 */ /* 0x000fea0003800000 */
[----:B------:R1:W-:Y:S04]  /*c4e0*/  REDG.E.ADD.F32.FTZ.RN.STRONG.GPU desc[UR22][R48.64+-0x1000], R162 ;  /* 0xfff000a2300079a6 */ /* 0x0003e8000c10f396 */
[----:B0-----:R1:W-:Y:S02]  /*c4f0*/  REDG.E.ADD.F32.FTZ.RN.STRONG.GPU desc[UR22][R46.64+-0x1000], R71 ;  /* 0xfff000472e0079a6 */ /* 0x0013e4000c10f396 */
.L_x_8632:
[----:B------:R-:W-:Y:S05]  /*c500*/  BSYNC B0 ;  /* 0x0000000000007941 */ /* 0x000fea0003800000 */
.L_x_8631:
[----:B0-2---:R0:W2:Y:S01]  /*c510*/  LDS R31, [R72+0x5300] ;  /* 0x00530000481f7984 */ /* 0x0050a20000000800 */
[----:B------:R-:W-:Y:S04]  /*c520*/  BSSY B0, `(.L_x_8633) ;  /* 0x0000004000007945 */ /* 0x000fe80003800000 */
[----:B------:R-:W-:Y:S05]  /*c530*/  @!P3 BRA `(.L_x_8634) ;  /* 0x000000000008b947 */ /* 0x000fea0003800000 */
[----:B------:R0:W-:Y:S04]  /*c540*/  REDG.E.ADD.F32.FTZ.RN.STRONG.GPU desc[UR22][R48.64+-0xf00], R163 ;  /* 0xfff100a3300079a6 */ /* 0x0001e8000c10f396 */
[----:B--2---:R0:W-:Y:S02]  /*c550*/  REDG.E.ADD.F32.FTZ.RN.STRONG.GPU desc[UR22][R46.64+-0xf00], R31 ;  /* 0xfff1001f2e0079a6 */ /* 0x0041e4000c10f396 */
.L_x_8634:
[----:B------:R-:W-:Y:S05]  /*c560*/  BSYNC B0 ;  /* 0x0000000000007941 */ /* 0x000fea0003800000 */
.L_x_8633:
[----:B------:R-:W0:Y:S01]  /*c570*/  LDS R73, [R73+0x5400] ;  /* 0x0054000049497984 */ /* 0x000e220000000800 */
[----:B------:R-:W-:Y:S04]  /*c580*/  BSSY B0, `(.L_x_8635) ;  /* 0x0000004000007945 */ /* 0x000fe80003800000 */
[----:B------:R-:W-:Y:S05]  /*c590*/  @!P4 BRA `(.L_x_8636) ;  /* 0x000000000008c947 */ /* 0x000fea0003800000 */
[----:B------:R1:W-:Y:S04]  /*c5a0*/  REDG.E.ADD.F32.FTZ.RN.STRONG.GPU desc[UR22][R48.64+-0xe00], R164 ;  /* 0xfff200a4300079a6 */ /* 0x0003e8000c10f396 */
[----:B0-----:R1:W-:Y:S02]  /*c5b0*/  REDG.E.ADD.F32.FTZ.RN.STRONG.GPU desc[UR22][R46.64+-0xe00], R73 ;  /* 0xfff200492e0079a6 */ /* 0x0013e4000c10f396 */
.L_x_8636:
[----:B------:R-:W-:Y:S05]  /*c5c0*/  BSYNC B0 ;  /* 0x0000000000007941 */ /* 0x000fea0003800000 */
.L_x_8635:
[----:B0-2---:R0:W2:Y:S01]  /*c5d0*/  LDS R31, [R74+0x5500] ;  /* 0x005500004a1f7984 */ /* 0x0050a20000000800 */
[----:B------:R-:W-:Y:S04]  /*c5e0*/  BSSY B0, `(.L_x_8637) ;  /* 0x0000004000007945 */ /* 0x000fe80003800000 */
[----:B------:R-:W-:Y:S05]  /*c5f0*/  @!P5 BRA `(.L_x_8638) ;  /* 0x000000000008d947 */ /* 0x000fea0003800000 */
[----:B------:R0:W-:Y:S04]  /*c600*/  REDG.E.ADD.F32.FTZ.RN.STRONG.GPU desc[UR22][R48.64+-0xd00], R165 ;  /* 0xfff300a5300079a6 */ /* 0x0001e8000c10f396 */
[----:B--2---:R0:W-:Y:S02]  /*c610*/  REDG.E.ADD.F32.FTZ.RN.STRONG.GPU desc[UR22][R46.64+-0xd00], R31 ;  /* 0xfff3001f2e0079a6 */ /* 0x0041e4000c10f396 */
.L_x_8638:
[----:B------:R-:W-:Y:S05]  /*c620*/  BSYNC B0 ;  /* 0x0000000000007941 */ /* 0x000fea0003800000 */
.L_x_8637:
        /* <DEDUP_REMOVED lines=11> */
.L_x_8640:
[----:B------:R-:W-:Y:S05]  /*c6e0*/  BSYNC B0 ;  /* 0x0000000000007941 */ /* 0x000fea0003800000 */
.L_x_8639:
[----:B0-2---:R0:W2:Y:S01]  /*c6f0*/  LDS R31, [R76+0x5700] ;  /* 0x005700004c1f7984 */ /* 0x0050a20000000800 */
[----:B------:R-:W-:Y:S04]  /*c700*/  BSSY B0, `(.L_x_8641) ;  /* 0x0000004000007945 */ /* 0x000fe80003800000 */
[----:B------:R-:W-:Y:S05]  /*c710*/  @!P1 BRA `(.L_x_8642) ;  /* 0x0000000000089947 */ /* 0x000fea0003800000 */
[----:B------:R0:W-:Y:S04]  /*c720*/  REDG.E.ADD.F32.FTZ.RN.STRONG.GPU desc[UR22][R48.64+-0xb00], R176 ;  /* 0xfff500b0300079a6 */ /* 0x0001e8000c10f396 */
[----:B--2---:R0:W-:Y:S02]  /*c730*/  REDG.E.ADD.F32.FTZ.RN.STRONG.GPU desc[UR22][R46.64+-0xb00], R31 ;  /* 0xfff5001f2e0079a6 */ /* 0x0041e4000c10f396 */
.L_x_8642:
[----:B------:R-:W-:Y:S05]  /*c740*/  BSYNC B0 ;  /* 0x0000000000007941 */ /* 0x000fea0003800000 */
.L_x_8641:
[----:B------:R-:W0:Y:S01]  /*c750*/  LDS R77, [R77+0x5800] ;  /* 0x005800004d4d7984 */ /* 0x000e220000000800 */
[----:B------:R-:W-:Y:S04]  /*c760*/  BSSY B0, `(.L_x_8643) ;  /* 0x0000004000007945 */ /* 0x000fe80003800000 */
[----:B------:R-:W-:Y:S05]  /*c770*/  @!P2 BRA `(.L_x_8644) ;  /* 0x000000000008a947 */ /* 0x000fea0003800000 */
[----:B------:R1:W-:Y:S04]  /*c780*/  REDG.E.ADD.F32.FTZ.RN.STRONG.GPU desc[UR22][R48.64+-0xa00], R177 ;  /* 0xfff600b1300079a6 */ /* 0x0003e8000c10f396 */
[----:B0-----:R1:W-:Y:S02]  /*c790*/  REDG.E.ADD.F32.FTZ.RN.STRONG.GPU desc[UR22][R46.64+-0xa00], R77 ;  /* 0xfff6004d2e0079a6 */ /* 0x0013e4000c10f396 */
.L_x_8644:
[----:B------:R-:W-:Y:S05]  /*c7a0*/  BSYNC B0 ;  /* 0x0000000000007941 */ /* 0x000fea0003800000 */
.L_x_8643:
[----:B0-2---:R0:W2:Y:S01]  /*c7b0*/  LDS R31, [R114+0x5900] ;  /* 0x00590000721f7984 */ /* 0x0050a20000000800 */
[----:B------:R-:W-:Y:S04]  /*c7c0*/  BSSY B0, `(.L_x_8645) ;  /* 0x0000004000007945 */ /* 0x000fe80003800000 */
[----:B------:R-:W-:Y:S05]  /*c7d0*/  @!P3 BRA `(.L_x_8646) ;  /* 0x000000000008b947 */ /* 0x000fea0003800000 */
[----:B------:R0:W-:Y:S04]  /*c7e0*/  REDG.E.ADD.F32.FTZ.RN.STRONG.GPU desc[UR22][R48.64+-0x900], R178 ;  /* 0xfff700b2300079a6 */ /* 0x0001e8000c10f396 */
[----:B--2---:R0:W-:Y:S02]  /*c7f0*/  REDG.E.ADD.F32.FTZ.RN.STRONG.GPU desc[UR22][R46.64+-0x900], R31 ;  /* 0xfff7001f2e0079a6 */ /* 0x0041e4000c10f396 */
.L_x_8646:
[----:B------:R-:W-:Y:S05]  /*c800*/  BSYNC B0 ;  /* 0x0000000000007941 */ /* 0x000fea0003800000 */
.L_x_8645:
[----:B------:R-:W0:Y:S01]  /*c810*/  LDS R115, [R115+0x5a00] ;  /* 0x005a000073737984 */ /* 0x000e220000000800 */
[----:B------:R-:W-:Y:S04]  /*c820*/  BSSY B0, `(.L_x_8647) ;  /* 0x0000004000007945 */ /* 0x000fe80003800000 */
[----:B------:R-:W-:Y:S05]  /*c830*/  @!P4 BRA `(.L_x_8648) ;  /* 0x000000000008c947 */ /* 0x000fea0003800000 */
[----:B------:R1:W-:Y:S04]  /*c840*/  REDG.E.ADD.F32.FTZ.RN.STRONG.GPU desc[UR22][R48.64+-0x800], R179 ;  /* 0xfff800b3300079a6 */ /* 0x0003e8000c10f396 */
[----:B0-----:R1:W-:Y:S02]  /*c850*/  REDG.E.ADD.F32.FTZ.RN.STRONG.GPU desc[UR22][R46.64+-0x800], R115 ;  /* 0xfff800732e0079a6 */ /* 0x0013e4000c10f396 */
.L_x_8648:
[----:B------:R-:W-:Y:S05]  /*c860*/  BSYNC B0 ;  /* 0x0000000000007941 */ /* 0x000fea0003800000 */
.L_x_8647:
[----:B0-2---:R0:W2:Y:S01]  /*c870*/  LDS R31, [R126+0x5b00] ;  /* 0x005b00007e1f7984 */ /* 0x0050a20000000800 */
[----:B------:R-:W-:Y:S04]  /*c880*/  BSSY B0, `(.L_x_8649) ;  /* 0x0000004000007945 */ /* 0x000fe80003800000 */
[----:B------:R-:W-:Y:S05]  /*c890*/  @!P5 BRA `(.L_x_8650) ;  /* 0x000000000008d947 */ /* 0x000fea0003800000 */
[----:B------:R0:W-:Y:S04]  /*c8a0*/  REDG.E.ADD.F32.FTZ.RN.STRONG.GPU desc[UR22][R48.64+-0x700], R180 ;  /* 0xfff900b4300079a6 */ /* 0x0001e8000c10f396 */
[----:B--2---:R0:W-:Y:S02]  /*c8b0*/  REDG.E.ADD.F32.FTZ.RN.STRONG.GPU desc[UR22][R46.64+-0x700], R31 ;  /* 0xfff9001f2e0079a6 */ /* 0x0041e4000c10f396 */
.L_x_8650:
[----:B------:R-:W-:Y:S05]  /*c8c0*/  BSYNC B0 ;  /* 0x0000000000007941 */ /* 0x000fea0003800000 */
.L_x_8649:
        /* <DEDUP_REMOVED lines=11> */
.L_x_8652:
[----:B------:R-:W-:Y:S05]  /*c980*/  BSYNC B0 ;  /* 0x0000000000007941 */ /* 0x000fea0003800000 */
.L_x_8651:
[----:B0-2---:R0:W2:Y:S01]  /*c990*/  LDS R31, [R142+0x5d00] ;  /* 0x005d00008e1f7984 */ /* 0x0050a20000000800 */
[----:B------:R-:W-:Y:S04]  /*c9a0*/  BSSY B0, `(.L_x_8653) ;  /* 0x0000004000007945 */ /* 0x000fe80003800000 */
[----:B------:R-:W-:Y:S05]  /*c9b0*/  @!P1 BRA `(.L_x_8654) ;  /* 0x0000000000089947 */ /* 0x000fea0003800000 */
[----:B------:R0:W-:Y:S04]  /*c9c0*/  REDG.E.ADD.F32.FTZ.RN.STRONG.GPU desc[UR22][R48.64+-0x500], R182 ;  /* 0xfffb00b6300079a6 */ /* 0x0001e8000c10f396 */
[----:B--2---:R0:W-:Y:S02]  /*c9d0*/  REDG.E.ADD.F32.FTZ.RN.STRONG.GPU desc[UR22][R46.64+-0x500], R31 ;  /* 0xfffb001f2e0079a6 */ /* 0x0041e4000c10f396 */
.L_x_8654:
[----:B------:R-:W-:Y:S05]  /*c9e0*/  BSYNC B0 ;  /* 0x0000000000007941 */ /* 0x000fea0003800000 */
.L_x_8653:
[----:B------:R-:W0:Y:S01]  /*c9f0*/  LDS R143, [R143+0x5e00] ;  /* 0x005e00008f8f7984 */ /* 0x000e220000000800 */
[----:B------:R-:W-:Y:S04]  /*ca00*/  BSSY B0, `(.L_x_8655) ;  /* 0x0000004000007945 */ /* 0x000fe80003800000 */
[----:B------:R-:W-:Y:S05]  /*ca10*/  @!P2 BRA `(.L_x_8656) ;  /* 0x000000000008a947 */ /* 0x000fea0003800000 */
[----:B------:R1:W-:Y:S04]  /*ca20*/  REDG.E.ADD.F32.FTZ.RN.STRONG.GPU desc[UR22][R48.64+-0x400], R183 ;  /* 0xfffc00b7300079a6 */ /* 0x0003e8000c10f396 */
[----:B0-----:R1:W-:Y:S02]  /*ca30*/  REDG.E.ADD.F32.FTZ.RN.STRONG.GPU desc[UR22][R46.64+-0x400], R143 ;  /* 0xfffc008f2e0079a6 */ /* 0x0013e4000c10f396 */
.L_x_8656:
[----:B------:R-:W-:Y:S05]  /*ca40*/  BSYNC B0 ;  /* 0x0000000000007941 */ /* 0x000fea0003800000 */
.L_x_8655:
[----:B0-2---:R0:W2:Y:S01]  /*ca50*/  LDS R31, [R144+0x5f00] ;  /* 0x005f0000901f7984 */ /* 0x0050a20000000800 */
[----:B------:R-:W-:Y:S04]  /*ca60*/  BSSY B0, `(.L_x_8657) ;  /* 0x0000004000007945 */ /* 0x000fe80003800000 */
[----:B------:R-:W-:Y:S05]  /*ca70*/  @!P3 BRA `(.L_x_8658) ;  /* 0x000000000008b947 */ /* 0x000fea0003800000 */
[----:B------:R0:W-:Y:S04]  /*ca80*/  REDG.E.ADD.F32.FTZ.RN.STRONG.GPU desc[UR22][R48.64+-0x300], R184 ;  /* 0xfffd00b8300079a6 */ /* 0x0001e8000c10f396 */
[----:B--2---:R0:W-:Y:S02]  /*ca90*/  REDG.E.ADD.F32.FTZ.RN.STRONG.GPU desc[UR22][R46.64+-0x300], R31 ;  /* 0xfffd001f2e0079a6 */ /* 0x0041e4000c10f396 */
.L_x_8658:
[----:B------:R-:W-:Y:S05]  /*caa0*/  BSYNC B0 ;  /* 0x0000000000007941 */ /* 0x000fea0003800000 */
.L_x_8657:
[----:B------:R-:W0:Y:S01]  /*cab0*/  LDS R145, [R145+0x6000] ;  /* 0x0060000091917984 */ /* 0x000e220000000800 */
[----:B------:R-:W-:Y:S04]  /*cac0*/  BSSY B0, `(.L_x_8659) ;  /* 0x0000004000007945 */ /* 0x000fe80003800000 */
[----:B------:R-:W-:Y:S05]  /*cad0*/  @!P4 BRA `(.L_x_8660) ;  /* 0x000000000008c947 */ /* 0x000fea0003800000 */
[----:B------:R1:W-:Y:S04]  /*cae0*/  REDG.E.ADD.F32.FTZ.RN.STRONG.GPU desc[UR22][R48.64+-0x200], R185 ;  /* 0xfffe00b9300079a6 */ /* 0x0003e8000c10f396 */
[----:B0-----:R1:W-:Y:S02]  /*caf0*/  REDG.E.ADD.F32.FTZ.RN.STRONG.GPU desc[UR22][R46.64+-0x200], R145 ;  /* 0xfffe00912e0079a6 */ /* 0x0013e4000c10f396 */
.L_x_8660:
[----:B------:R-:W-:Y:S05]  /*cb00*/  BSYNC B0 ;  /* 0x0000000000007941 */ /* 0x000fea0003800000 */
.L_x_8659:
[----:B0-2---:R0:W2:Y:S01]  /*cb10*/  LDS R31, [R146+0x6100] ;  /* 0x00610000921f7984 */ /* 0x0050a20000000800 */
[----:B------:R-:W-:Y:S04]  /*cb20*/  BSSY B0, `(.L_x_8661) ;  /* 0x0000004000007945 */ /* 0x000fe80003800000 */
[----:B------:R-:W-:Y:S05]  /*cb30*/  @!P5 BRA `(.L_x_8662) ;  /* 0x000000000008d947 */ /* 0x000fea0003800000 */
[----:B------:R0:W-:Y:S04]  /*cb40*/  REDG.E.ADD.F32.FTZ.RN.STRONG.GPU desc[UR22][R48.64+-0x100], R186 ;  /* 0xffff00ba300079a6 */ /* 0x0001e8000c10f396 */
[----:B--2---:R0:W-:Y:S02]  /*cb50*/  REDG.E.ADD.F32.FTZ.RN.STRONG.GPU desc[UR22][R46.64+-0x100], R31 ;  /* 0xffff001f2e0079a6 */ /* 0x0041e4000c10f396 */
.L_x_8662:
[----:B------:R-:W-:Y:S05]  /*cb60*/  BSYNC B0 ;  /* 0x0000000000007941 */ /* 0x000fea0003800000 */
.L_x_8661:
[----:B------:R-:W5:Y:S01]  /*cb70*/  LDL R42, [R1+0x4] ;  /* 0x00000400012a7983 */ /* 0x000f620000100800 */
[C---:B------:R-:W-:Y:S01]  /*cb80*/  ISETP.GT.AND P1, PT, R140.reuse, 0x1e, PT ;  /* 0x0000001e8c00780c */ /* 0x040fe20003f24270 */
[----:B------:R-:W-:Y:S01]  /*cb90*/  FFMA.FTZ R190, R23, R175, R190 ;  /* 0x000000af17be7223 */ /* 0x000fe200000100be */
[----:B------:R-:W-:Y:S01]  /*cba0*/  ISETP.NE.AND P2, PT, R140, RZ, PT ;  /* 0x000000ff8c00720c */ /* 0x000fe20003f45270 */
[----:B------:R-:W1:Y:S01]  /*cbb0*/  SHFL.DOWN PT, R30, R17, 0x1, 0x1f ;  /* 0x08201f00111e7f89 */ /* 0x000e6200000e0000 */
[----:B------:R-:W-:Y:S01]  /*cbc0*/  FFMA.FTZ R19, R21, R192, R19 ;  /* 0x000000c015137223 */ /* 0x000fe20000010013 */
        /* <DEDUP_REMOVED lines=23> */
[----:B------:R-:W-:Y:S01]  /*cd40*/  BSSY B0, `(.L_x_8663) ;  /* 0x0000034000007945 */ /* 0x000fe20003800000 */
[----:B------:R-:W-:Y:S01]  /*cd50*/  FADD.FTZ R117, R20, R117 ;  /* 0x0000007514757221 */ /* 0x000fe20000010000 */
[----:B------:R-:W-:Y:S01]  /*cd60*/  FFMA.FTZ R105, R89, R190, R105 ;  /* 0x000000be59697223 */ /* 0x000fe20000010069 */
[----:B0-----:R-:W-:Y:S01]  /*cd70*/  @!P1 FADD.FTZ R18, R18, R31 ;  /* 0x0000001f12129221 */ /* 0x001fe20000010000 */
[----:B------:R-:W0:Y:S01]  /*cd80*/  SHFL.DOWN PT, R30, R17, 0x2, 0x1f ;  /* 0x08401f00111e7f89 */ /* 0x000e2200000e0000 */
[----:B------:R-:W-:Y:S01]  /*cd90*/  ISETP.GT.AND P1, PT, R140, 0x1d, PT ;  /* 0x0000001d8c00780c */ /* 0x000fe20003f24270 */
[----:B------:R-:W-:Y:S01]  /*cda0*/  FFMA.FTZ R106, R90, R25, R106 ;  /* 0x000000195a6a7223 */ /* 0x000fe2000001006a */
[----:B------:R-:W-:Y:S01]  /*cdb0*/  FADD.FTZ R116, R21, R116 ;  /* 0x0000007415747221 */ /* 0x000fe20000010000 */
[----:B------:R-:W1:Y:S01]  /*cdc0*/  SHFL.DOWN PT, R31, R18, 0x2, 0x1f ;  /* 0x08401f00121f7f89 */ /* 0x000e6200000e0000 */
[----:B------:R-:W-:Y:S01]  /*cdd0*/  FADD.FTZ R113, R50, R113 ;  /* 0x0000007132717221 */ /* 0x000fe20000010000 */
[----:B------:R-:W-:Y:S01]  /*cde0*/  FFMA.FTZ R107, R91, R28, R107 ;  /* 0x0000001c5b6b7223 */ /* 0x000fe2000001006b */
[----:B------:R-:W-:Y:S01]  /*cdf0*/  FFMA.FTZ R108, R92, R33, R108 ;  /* 0x000000215c6c7223 */ /* 0x000fe2000001006c */
[----:B------:R-:W-:Y:S01]  /*ce00*/  FADD.FTZ R112, R27, R112 ;  /* 0x000000701b707221 */ /* 0x000fe20000010000 */
[----:B------:R-:W-:Y:S01]  /*ce10*/  FFMA.FTZ R109, R93, R36, R109 ;  /* 0x000000245d6d7223 */ /* 0x000fe2000001006d */
[----:B------:R-:W-:Y:S01]  /*ce20*/  FADD.FTZ R111, R34, R111 ;  /* 0x0000006f226f7221 */ /* 0x000fe20000010000 */
        /* <DEDUP_REMOVED lines=29> */
[----:B------:R-:W-:Y:S02]  /*d000*/  LEA R17, R20, R139, 0x3 ;  /* 0x0000008b14117211 */ /* 0x000fe400078e18ff */
[----:B------:R-:W0:Y:S04]  /*d010*/  LDS.64 R20, [R139+0x6310] ;  /* 0x006310008b147984 */ /* 0x000e280000000a00 */
[----:B------:R-:W1:Y:S01]  /*d020*/  @P0 LDS.64 R22, [R17+0x8d60] ;  /* 0x008d600011160984 */ /* 0x000e620000000a00 */
[----:B0-----:R-:W-:Y:S01]  /*d030*/  FADD.FTZ R19, R19, R21 ;  /* 0x0000001513137221 */ /* 0x001fe20000010000 */
[----:B------:R-:W-:-:S03]  /*d040*/  FADD.FTZ R18, R18, R20 ;  /* 0x0000001412127221 */ /* 0x000fc60000010000 */
[----:B-1----:R-:W-:Y:S01]  /*d050*/  @P0 FADD.FTZ R19, R19, R23 ;  /* 0x0000001713130221 */ /* 0x002fe20000010000 */
[----:B------:R-:W-:-:S05]  /*d060*/  @P0 FADD.FTZ R18, R18, R22 ;  /* 0x0000001612120221 */ /* 0x000fca0000010000 */
[----:B------:R1:W-:Y:S02]  /*d070*/  STS.64 [R17+0x8d60], R18 ;  /* 0x008d601211007388 */ /* 0x0003e40000000a00 */
.L_x_8664:
[----:B------:R-:W-:Y:S05]  /*d080*/  BSYNC B0 ;  /* 0x0000000000007941 */ /* 0x000fea0003800000 */
.L_x_8663:
[----:B------:R-:W-:Y:S02]  /*d090*/  UIADD3 UR6, UR6, 0x1, URZ ;  /* 0x0000000106067890 */ /* 0x000fe4000fffe03f */
[----:B------:R-:W-:Y:S02]  /*d0a0*/  UIADD3 UR7, UP1, UR7, 0x1, URZ ;  /* 0x0000000107077890 */ /* 0x000fe4000ff3e03f */
[----:B------:R-:W-:Y:S02]  /*d0b0*/  UISETP.GE.AND UP0, UPT, UR6, UR54, UPT ;  /* 0x000000360600728c */ /* 0x000fe4000bf06270 */
[----:B------:R-:W-:-:S04]  /*d0c0*/  UIADD3.X UR8, URZ, UR8, URZ, UP1, !UPT ;  /* 0x000000083f087290 */ /* 0x000fc80008ffe43f */
[----:B------:R-:W-:-:S13]  /*d0d0*/  PLOP3.LUT P0, PT, PT, PT, UP0, 0x80, 0x0 ;  /* 0x000000000000781c */ /* 0x000fda0003f0f008 */
[----:B------:R-:W-:Y:S05]  /*d0e0*/  @!P0 BRA `(.L_x_8665) ;  /* 0xffffff5800748947 */ /* 0x000fea000383ffff */
.L_x_8570:
[----:B------:R-:W2:Y:S04]  /*d0f0*/  LDL R70, [R1+0x44] ;  /* 0x0000440001467983 */ /* 0x000ea80000100800 */
[----:B------:R-:W5:Y:S04]  /*d100*/  LDL R68, [R1+0x40] ;  /* 0x0000400001447983 */ /* 0x000f680000100800 */
[----:B------:R-:W3:Y:S04]  /*d110*/  LDL R66, [R1+0x3c] ;  /* 0x00003c0001427983 */ /* 0x000ee80000100800 */
[----:B------:R-:W3:Y:S04]  /*d120*/  LDL R64, [R1+0x38] ;  /* 0x0000380001407983 */ /* 0x000ee80000100800 */
[----:B------:R-:W1:Y:S04]  /*d130*/  LDL R62, [R1+0x34] ;  /* 0x00003400013e7983 */ /* 0x000e680000100800 */
        /* <DEDUP_REMOVED lines=9> */
[----:B0-----:R-:W4:Y:S04]  /*d1d0*/  LDL R42, [R1+0xc] ;  /* 0x00000c00012a7983 */ /* 0x001f280000100800 */
        /* <DEDUP_REMOVED lines=21> */
[----:B0-----:R-:W-:Y:S01]  /*d330*/  ULEA UR6, UR7, UR6, 0x18 ;  /* 0x0000000607067291 */ /* 0x001fe2000f8ec03f */
[----:B------:R-:W-:Y:S01]  /*d340*/  PRMT R3, R100, 0x7632, R3 ;  /* 0x0000763264037816 */ /* 0x000fe20000000003 */
[----:B------:R0:W-:Y:S04]  /*d350*/  STS.U16 [R138+0x2], R69 ;  /* 0x000002458a007388 */ /* 0x0001e80000000400 */
[----:B------:R0:W-:Y:S01]  /*d360*/  STS.U16 [R138+0x6], R0 ;  /* 0x000006008a007388 */ /* 0x0001e20000000400 */
[----:B------:R-:W-:-:S03]  /*d370*/  MOV R139, UR6 ;  /* 0x00000006008b7c02 */ /* 0x000fc60008000f00 */
[----:B------:R0:W-:Y:S02]  /*d380*/  STS.U16 [R138+0xa], R2 ;  /* 0x00000a028a007388 */ /* 0x0001e40000000400 */
[----:B0-----:R-:W-:Y:S02]  /*d390*/  PRMT R69, R102, 0x7632, R69 ;  /* 0x0000763266457816 */ /* 0x001fe40000000045 */
[----:B------:R0:W-:Y:S01]  /*d3a0*/  STS.U16 [R138+0x12], R3 ;  /* 0x000012038a007388 */ /* 0x0001e20000000400 */
[----:B------:R-:W-:-:S03]  /*d3b0*/  PRMT R0, R98, 0x7632, R0 ;  /* 0x0000763262007816 */ /* 0x000fc60000000000 */
[----:B------:R0:W-:Y:S01]  /*d3c0*/  STS.U16 [R138+0xe], R69 ;  /* 0x00000e458a007388 */ /* 0x0001e20000000400 */
[----:B------:R-:W-:-:S03]  /*d3d0*/  PRMT R2, R94, 0x7632, R2 ;  /* 0x000076325e027816 */ /* 0x000fc60000000002 */
[----:B------:R-:W-:Y:S01]  /*d3e0*/  STS.U16 [R138], R108 ;  /* 0x0000006c8a007388 */ /* 0x000fe20000000400 */
[----:B0-----:R-:W-:-:S03]  /*d3f0*/  MOV R3, UR17 ;  /* 0x0000001100037c02 */ /* 0x001fc60008000f00 */
        /* <DEDUP_REMOVED lines=18> */
[----:B-----5:R-:W-:Y:S04]  /*d520*/  LDS.U16 R11, [R68+0x40] ;  /* 0x00004000440b7984 */ /* 0x020fe80000000400 */
[----:B---3--:R-:W-:Y:S04]  /*d530*/  LDS.U16 R13, [R66+0x80] ;  /* 0x00008000420d7984 */ /* 0x008fe80000000400 */
[----:B------:R-:W-:Y:S04]  /*d540*/  LDS.U16 R15, [R64+0xc0] ;  /* 0x0000c000400f7984 */ /* 0x000fe80000000400 */
[----:B-1----:R-:W-:Y:S04]  /*d550*/  LDS.U16 R17, [R62+0x100] ;  /* 0x000100003e117984 */ /* 0x002fe80000000400 */
        /* <DEDUP_REMOVED lines=10> */
[----:B------:R-:W-:Y:S04]  /*d600*/  LDS.U16 R39, [R40+0x3c0] ;  /* 0x0003c00028277984 */ /* 0x000fe80000000400 */
        /* <DEDUP_REMOVED lines=27> */
.L_x_8667:
[----:B------:R-:W-:Y:S05]  /*d7c0*/  BSYNC B0 ;  /* 0x0000000000007941 */ /* 0x000fea0003800000 */
.L_x_8666:
        /* <DEDUP_REMOVED lines=45> */
[----:B------:R-:W-:Y:S01]  /*daa0*/  @!P2 STG.E.U16 desc[UR22][R4.64+-0x6c0], R19 ;  /* 0xfff940130400a986 */ /* 0x000fe2000c101516 */
[C---:B------:R-:W-:Y:S02]  /*dab0*/  LOP3.LUT R65, R71.reuse, 0x1a0, RZ, 0xfc, !PT ;  /* 0x000001a047417812 */ /* 0x040fe400078efcff */
[C---:B------:R-:W-:Y:S01]  /*dac0*/  LOP3.LUT R67, R71.reuse, 0x1c0, RZ, 0xfc, !PT ;  /* 0x000001c047437812 */ /* 0x040fe200078efcff */
[----:B------:R-:W-:Y:S01]  /*dad0*/  @!P1 STG.E.U16 desc[UR22][R4.64+-0x680], R21 ;  /* 0xfff9801504009986 */ /* 0x000fe2000c101516 */
[----:B------:R-:W-:-:S02]  /*dae0*/  LOP3.LUT R69, R71, 0x1e0, RZ, 0xfc, !PT ;  /* 0x000001e047457812 */ /* 0x000fc400078efcff */
[-C--:B------:R-:W-:Y:S01]  /*daf0*/  ISETP.GE.AND P1, PT, R59, R0.reuse, PT ;  /* 0x000000003b00720c */ /* 0x080fe20003f26270 */
[----:B------:R-:W-:Y:S01]  /*db00*/  @!P4 STG.E.U16 desc[UR22][R4.64+-0x640], R23 ;  /* 0xfff9c0170400c986 */ /* 0x000fe2000c101516 */
[-C--:B------:R-:W-:Y:S02]  /*db10*/  ISETP.GE.AND P2, PT, R61, R0.reuse, PT ;  /* 0x000000003d00720c */ /* 0x080fe40003f46270 */
        /* <DEDUP_REMOVED lines=110> */
[----:B------:R-:W-:Y:S01]  /*e200*/  MOV R4, UR17 ;  /* 0x0000001100047c02 */ /* 0x000fe20008000f00 */
[----:B------:R-:W-:-:S02]  /*e210*/  UIADD3 UR17, UR7, UR20, URZ ;  /* 0x0000001407117290 */ /* 0x000fc4000fffe03f */
        /* <DEDUP_REMOVED lines=41> */
.L_x_8669:
[----:B------:R-:W-:Y:S05]  /*e4b0*/  BSYNC B0 ;  /* 0x0000000000007941 */ /* 0x000fea0003800000 */
.L_x_8668:
        /* <DEDUP_REMOVED lines=58> */
.L_x_8569:
        /* <DEDUP_REMOVED lines=38> */
.L_x_8672:
[----:B------:R-:W-:Y:S05]  /*eac0*/  BSYNC B0 ;  /* 0x0000000000007941 */ /* 0x000fea0003800000 */
.L_x_8671:
        /* <DEDUP_REMOVED lines=41> */
.L_x_8674:
[----:B------:R-:W2:Y:S02]  /*ed60*/  S2R R7, SR_TID.X ;  /* 0x0000000000077919 */ /* 0x000ea40000002100 */
.L_x_8675:
[----:B------:R-:W-:Y:S05]  /*ed70*/  BSYNC B0 ;  /* 0x0000000000007941 */ /* 0x000fea0003800000 */
.L_x_8673:
        /* <DEDUP_REMOVED lines=15> */
.L_x_8676:
[C---:B------:R-:W-:Y:S02]  /*ee70*/  LEA R0, R7.reuse, UR7, 0x3 ;  /* 0x0000000707007c11 */ /* 0x040fe4000f8e18ff */
[----:B01----:R-:W-:Y:S02]  /*ee80*/  SHF.R.S32.HI R4, RZ, 0x1f, R7 ;  /* 0x0000001fff047819 */ /* 0x003fe40000011407 */
[----:B--2---:R-:W-:Y:S01]  /*ee90*/  MOV R2, UR4 ;  /* 0x0000000400027c02 */ /* 0x004fe20008000f00 */
        /* <DEDUP_REMOVED lines=16> */
.L_x_8574:
[----:B------:R-:W-:Y:S01]  /*efa0*/  HFMA2.MMA R69, -RZ, RZ, 0, 5.9604644775390625e-08 ;  /* 0x00000001ff457435 */ /* 0x000fe200000001ff */
[----:B------:R-:W-:Y:S02]  /*efb0*/  MOV R246, R243 ;  /* 0x000000f300f67202 */ /* 0x000fe40000000f00 */
[----:B------:R-:W-:Y:S02]  /*efc0*/  MOV R68, RZ ;  /* 0x000000ff00447202 */ /* 0x000fe40000000f00 */
[----:B------:R-:W-:-:S07]  /*efd0*/  MOV R71, 0xffffffff ;  /* 0xffffffff00477802 */ /* 0x000fce0000000f00 */
[----:B0--3-5:R-:W-:Y:S05]  /*efe0*/  WARPSYNC.COLLECTIVE R71, `(.L_x_8677) ;  /* 0x0000000047087348 */ /* 0x029fea0003c00000 */
[----:B------:R1:W2:Y:S02]  /*eff0*/  SHFL.UP P3, R70, R246, R69, R68 ;  /* 0x04000045f6467389 */ /* 0x0002a40000060044 */
[----:B0123-5:R-:W-:Y:S01]  /*f000*/  ENDCOLLECTIVE ;  /* 0x000000000000791b */ /* 0x02ffe20003800000 */
.L_x_8677:
[----:B------:R-:W-:Y:S02]  /*f010*/  MOV R246, R239 ;  /* 0x000000ef00f67202 */ /* 0x000fe40000000f00 */
[----:B------:R-:W-:-:S07]  /*f020*/  MOV R244, R70 ;  /* 0x0000004600f47202 */ /* 0x000fce0000000f00 */
[----:B------:R-:W-:Y:S05]  /*f030*/  WARPSYNC.COLLECTIVE R71, `(.L_x_8678) ;  /* 0x0000000047087348 */ /* 0x000fea0003c00000 */
[----:B------:R0:W1:Y:S02]  /*f040*/  SHFL.UP P3, R70, R246, R69, R68 ;  /* 0x04000045f6467389 */ /* 0x0000640000060044 */
[----:B01----:R-:W-:Y:S01]  /*f050*/  ENDCOLLECTIVE ;  /* 0x000000000000791b */ /* 0x003fe20003800000 */
.L_x_8678:
[----:B------:R-:W-:Y:S02]  /*f060*/  MOV R246, R241 ;  /* 0x000000f100f67202 */ /* 0x000fe40000000f00 */
[----:B------:R-:W-:-:S07]  /*f070*/  MOV R245, R70 ;  /* 0x0000004600f57202 */ /* 0x000fce0000000f00 */
[----:B------:R-:W-:Y:S05]  /*f080*/  WARPSYNC.COLLECTIVE R71, `(.L_x_8679) ;  /* 0x0000000047087348 */ /* 0x000fea0003c00000 */
[----:B------:R0:W1:Y:S02]  /*f090*/  SHFL.UP P3, R70, R246, R69, R68 ;  /* 0x04000045f6467389 */ /* 0x0000640000060044 */
[----:B01----:R-:W-:Y:S01]  /*f0a0*/  ENDCOLLECTIVE ;  /* 0x000000000000791b */ /* 0x003fe20003800000 */
.L_x_8679:
[----:B------:R-:W-:Y:S02]  /*f0b0*/  MOV R246, R242 ;  /* 0x000000f200f67202 */ /* 0x000fe40000000f00 */
[----:B------:R-:W-:-:S07]  /*f0c0*/  MOV R247, R70 ;  /* 0x0000004600f77202 */ /* 0x000fce0000000f00 */
[----:B------:R-:W-:Y:S05]  /*f0d0*/  WARPSYNC.COLLECTIVE R71, `(.L_x_8680) ;  /* 0x0000000047087348 */ /* 0x000fea0003c00000 */
[----:B------:R0:W1:Y:S02]  /*f0e0*/  SHFL.UP P3, R70, R246, R69, R68 ;  /* 0x04000045f6467389 */ /* 0x0000640000060044 */
[----:B01----:R-:W-:Y:S01]  /*f0f0*/  ENDCOLLECTIVE ;  /* 0x000000000000791b */ /* 0x003fe20003800000 */
.L_x_8680:
        /* <DEDUP_REMOVED lines=19> */
.L_x_8681:
[----:B------:R-:W-:Y:S02]  /*f230*/  MOV R246, R239 ;  /* 0x000000ef00f67202 */ /* 0x000fe40000000f00 */
[----:B------:R-:W-:-:S07]  /*f240*/  MOV R245, R70 ;  /* 0x0000004600f57202 */ /* 0x000fce0000000f00 */
[----:B------:R-:W-:Y:S05]  /*f250*/  WARPSYNC.COLLECTIVE R71, `(.L_x_8682) ;  /* 0x0000000047087348 */ /* 0x000fea0003c00000 */
[----:B------:R0:W1:Y:S02]  /*f260*/  SHFL.UP P3, R70, R246, R69, R68 ;  /* 0x04000045f6467389 */ /* 0x0000640000060044 */
[----:B01----:R-:W-:Y:S01]  /*f270*/  ENDCOLLECTIVE ;  /* 0x000000000000791b */ /* 0x003fe20003800000 */
.L_x_8682:
[----:B------:R-:W-:Y:S02]  /*f280*/  MOV R246, R241 ;  /* 0x000000f100f67202 */ /* 0x000fe40000000f00 */
[----:B------:R-:W-:-:S07]  /*f290*/  MOV R247, R70 ;  /* 0x0000004600f77202 */ /* 0x000fce0000000f00 */
[----:B------:R-:W-:Y:S05]  /*f2a0*/  WARPSYNC.COLLECTIVE R71, `(.L_x_8683) ;  /* 0x0000000047087348 */ /* 0x000fea0003c00000 */
[----:B------:R0:W1:Y:S02]  /*f2b0*/  SHFL.UP P3, R70, R246, R69, R68 ;  /* 0x04000045f6467389 */ /* 0x0000640000060044 */
[----:B01----:R-:W-:Y:S01]  /*f2c0*/  ENDCOLLECTIVE ;  /* 0x000000000000791b */ /* 0x003fe20003800000 */
.L_x_8683:
[----:B------:R-:W-:Y:S02]  /*f2d0*/  MOV R246, R242 ;  /* 0x000000f200f67202 */ /* 0x000fe40000000f00 */
[----:B------:R-:W-:-:S07]  /*f2e0*/  MOV R244, R70 ;  /* 0x0000004600f47202 */ /* 0x000fce0000000f00 */
[----:B------:R-:W-:Y:S05]  /*f2f0*/  WARPSYNC.COLLECTIVE R71, `(.L_x_8684) ;  /* 0x0000000047087348 */ /* 0x000fea0003c00000 */
[----:B------:R0:W1:Y:S02]  /*f300*/  SHFL.UP P3, R70, R246, R69, R68 ;  /* 0x04000045f6467389 */ /* 0x0000640000060044 */
[----:B01----:R-:W-:Y:S01]  /*f310*/  ENDCOLLECTIVE ;  /* 0x000000000000791b */ /* 0x003fe20003800000 */
.L_x_8684:
        /* <DEDUP_REMOVED lines=19> */
.L_x_8685:
[----:B------:R-:W-:Y:S02]  /*f450*/  MOV R246, R239 ;  /* 0x000000ef00f67202 */ /* 0x000fe40000000f00 */
[----:B------:R-:W-:-:S07]  /*f460*/  MOV R245, R70 ;  /* 0x0000004600f57202 */ /* 0x000fce0000000f00 */
[----:B------:R-:W-:Y:S05]  /*f470*/  WARPSYNC.COLLECTIVE R71, `(.L_x_8686) ;  /* 0x0000000047087348 */ /* 0x000fea0003c00000 */
[----:B------:R0:W1:Y:S02]  /*f480*/  SHFL.UP P3, R70, R246, R69, R68 ;  /* 0x04000045f6467389 */ /* 0x0000640000060044 */
[----:B01----:R-:W-:Y:S01]  /*f490*/  ENDCOLLECTIVE ;  /* 0x000000000000791b */ /* 0x003fe20003800000 */
.L_x_8686:
[----:B------:R-:W-:Y:S02]  /*f4a0*/  MOV R246, R241 ;  /* 0x000000f100f67202 */ /* 0x000fe40000000f00 */
[----:B------:R-:W-:-:S07]  /*f4b0*/  MOV R247, R70 ;  /* 0x0000004600f77202 */ /* 0x000fce0000000f00 */
[----:B------:R-:W-:Y:S05]  /*f4c0*/  WARPSYNC.COLLECTIVE R71, `(.L_x_8687) ;  /* 0x0000000047087348 */ /* 0x000fea0003c00000 */
[----:B------:R0:W1:Y:S02]  /*f4d0*/  SHFL.UP P3, R70, R246, R69, R68 ;  /* 0x04000045f6467389 */ /* 0x0000640000060044 */
[----:B01----:R-:W-:Y:S01]  /*f4e0*/  ENDCOLLECTIVE ;  /* 0x000000000000791b */ /* 0x003fe20003800000 */
.L_x_8687:
[----:B------:R-:W-:Y:S02]  /*f4f0*/  MOV R246, R242 ;  /* 0x000000f200f67202 */ /* 0x000fe40000000f00 */
[----:B------:R-:W-:-:S07]  /*f500*/  MOV R244, R70 ;  /* 0x0000004600f47202 */ /* 0x000fce0000000f00 */
[----:B------:R-:W-:Y:S05]  /*f510*/  WARPSYNC.COLLECTIVE R71, `(.L_x_8688) ;  /* 0x0000000047087348 */ /* 0x000fea0003c00000 */
[----:B------:R0:W1:Y:S02]  /*f520*/  SHFL.UP P3, R70, R246, R69, R68 ;  /* 0x04000045f6467389 */ /* 0x0000640000060044 */
[----:B01----:R-:W-:Y:S01]  /*f530*/  ENDCOLLECTIVE ;  /* 0x000000000000791b */ /* 0x003fe20003800000 */
.L_x_8688:
        /* <DEDUP_REMOVED lines=19> */
.L_x_8689:
[----:B------:R-:W-:Y:S02]  /*f670*/  MOV R246, R239 ;  /* 0x000000ef00f67202 */ /* 0x000fe40000000f00 */
[----:B------:R-:W-:-:S07]  /*f680*/  MOV R245, R70 ;  /* 0x0000004600f57202 */ /* 0x000fce0000000f00 */
[----:B------:R-:W-:Y:S05]  /*f690*/  WARPSYNC.COLLECTIVE R71, `(.L_x_8690) ;  /* 0x0000000047087348 */ /* 0x000fea0003c00000 */
[----:B------:R0:W1:Y:S02]  /*f6a0*/  SHFL.UP P3, R70, R246, R69, R68 ;  /* 0x04000045f6467389 */ /* 0x0000640000060044 */
[----:B01----:R-:W-:Y:S01]  /*f6b0*/  ENDCOLLECTIVE ;  /* 0x000000000000791b */ /* 0x003fe20003800000 */
.L_x_8690:
[----:B------:R-:W-:Y:S02]  /*f6c0*/  MOV R246, R241 ;  /* 0x000000f100f67202 */ /* 0x000fe40000000f00 */
[----:B------:R-:W-:-:S07]  /*f6d0*/  MOV R247, R70 ;  /* 0x0000004600f77202 */ /* 0x000fce0000000f00 */
[----:B------:R-:W-:Y:S05]  /*f6e0*/  WARPSYNC.COLLECTIVE R71, `(.L_x_8691) ;  /* 0x0000000047087348 */ /* 0x000fea0003c00000 */
[----:B------:R0:W1:Y:S02]  /*f6f0*/  SHFL.UP P3, R70, R246, R69, R68 ;  /* 0x04000045f6467389 */ /* 0x0000640000060044 */
[----:B01----:R-:W-:Y:S01]  /*f700*/  ENDCOLLECTIVE ;  /* 0x000000000000791b */ /* 0x003fe20003800000 */
.L_x_8691:
[----:B------:R-:W-:Y:S02]  /*f710*/  MOV R246, R242 ;  /* 0x000000f200f67202 */ /* 0x000fe40000000f00 */
[----:B------:R-:W-:-:S07]  /*f720*/  MOV R244, R70 ;  /* 0x0000004600f47202 */ /* 0x000fce0000000f00 */
[----:B------:R-:W-:Y:S05]  /*f730*/  WARPSYNC.COLLECTIVE R71, `(.L_x_8692) ;  /* 0x0000000047087348 */ /* 0x000fea0003c00000 */
[----:B------:R0:W1:Y:S02]  /*f740*/  SHFL.UP P3, R70, R246, R69, R68 ;  /* 0x04000045f6467389 */ /* 0x0000640000060044 */
[----:B01----:R-:W-:Y:S01]  /*f750*/  ENDCOLLECTIVE ;  /* 0x000000000000791b */ /* 0x003fe20003800000 */
.L_x_8692:
        /* <DEDUP_REMOVED lines=19> */
.L_x_8693:
[----:B------:R-:W-:Y:S02]  /*f890*/  MOV R246, R239 ;  /* 0x000000ef00f67202 */ /* 0x000fe40000000f00 */
[----:B------:R-:W-:-:S07]  /*f8a0*/  MOV R244, R70 ;  /* 0x0000004600f47202 */ /* 0x000fce0000000f00 */
[----:B------:R-:W-:Y:S05]  /*f8b0*/  WARPSYNC.COLLECTIVE R71, `(.L_x_8694) ;  /* 0x0000000047087348 */ /* 0x000fea0003c00000 */
[----:B------:R0:W1:Y:S02]  /*f8c0*/  SHFL.UP P3, R70, R246, R69, R68 ;  /* 0x04000045f6467389 */ /* 0x0000640000060044 */
[----:B01----:R-:W-:Y:S01]  /*f8d0*/  ENDCOLLECTIVE ;  /* 0x000000000000791b */ /* 0x003fe20003800000 */
.L_x_8694:
[----:B------:R-:W-:Y:S02]  /*f8e0*/  MOV R246, R241 ;  /* 0x000000f100f67202 */ /* 0x000fe40000000f00 */
[----:B------:R-:W-:-:S07]  /*f8f0*/  MOV R245, R70 ;  /* 0x0000004600f57202 */ /* 0x000fce0000000f00 */
[----:B------:R-:W-:Y:S05]  /*f900*/  WARPSYNC.COLLECTIVE R71, `(.L_x_8695) ;  /* 0x0000000047087348 */ /* 0x000fea0003c00000 */
[----:B------:R0:W1:Y:S02]  /*f910*/  SHFL.UP P3, R70, R246, R69, R68 ;  /* 0x04000045f6467389 */ /* 0x0000640000060044 */
[----:B01----:R-:W-:Y:S01]  /*f920*/  ENDCOLLECTIVE ;  /* 0x000000000000791b */ /* 0x003fe20003800000 */
.L_x_8695:
[----:B------:R-:W-:Y:S02]  /*f930*/  MOV R246, R242 ;  /* 0x000000f200f67202 */ /* 0x000fe40000000f00 */
[----:B------:R-:W-:-:S07]  /*f940*/  MOV R247, R70 ;  /* 0x0000004600f77202 */ /* 0x000fce0000000f00 */
[----:B------:R-:W-:Y:S05]  /*f950*/  WARPSYNC.COLLECTIVE R71, `(.L_x_8696) ;  /* 0x0000000047087348 */ /* 0x000fea0003c00000 */
[----:B------:R0:W1:Y:S02]  /*f960*/  SHFL.UP P3, R70, R246, R69, R68 ;  /* 0x04000045f6467389 */ /* 0x0000640000060044 */
[----:B01----:R-:W-:Y:S01]  /*f970*/  ENDCOLLECTIVE ;  /* 0x000000000000791b */ /* 0x003fe20003800000 */
.L_x_8696:
[----:B------:R-:W-:Y:S01]  /*f980*/  MOV R69, R70 ;  /* 0x0000004600457202 */ /* 0x000fe20000000f00 */
[----:B------:R-:W-:Y:S06]  /*f990*/  BRA `(.L_x_8697) ;  /* 0xffffff7400347947 */ /* 0x000fec000383ffff */
.L_x_8575:
        /* <DEDUP_REMOVED lines=8> */
.L_x_8699:
[----:B------:R-:W-:Y:S05]  /*fa20*/  BSYNC B0 ;  /* 0x0000000000007941 */ /* 0x000fea0003800000 */
.L_x_8698:
[----:B------:R-:W-:Y:S05]  /*fa30*/  BRA `(.L_x_8700) ;  /* 0xffffff7400447947 */ /* 0x000fea000383ffff */
.L_x_8576:
        /* <DEDUP_REMOVED lines=8> */
.L_x_8702:
[----:B------:R-:W-:Y:S05]  /*fac0*/  BSYNC B0 ;  /* 0x0000000000007941 */ /* 0x000fea0003800000 */
.L_x_8701:
[----:B------:R-:W-:Y:S05]  /*fad0*/  BRA `(.L_x_8703) ;  /* 0xffffff7400247947 */ /* 0x000fea000383ffff */
.L_x_8577:
        /* <DEDUP_REMOVED lines=8> */
.L_x_8705:
[----:B------:R-:W-:Y:S05]  /*fb60*/  BSYNC B0 ;  /* 0x0000000000007941 */ /* 0x000fea0003800000 */
.L_x_8704:
[----:B------:R-:W-:Y:S05]  /*fb70*/  BRA `(.L_x_8706) ;  /* 0xffffff7400047947 */ /* 0x000fea000383ffff */
.L_x_8578:
        /* <DEDUP_REMOVED lines=8> */
.L_x_8708:
[----:B------:R-:W-:Y:S05]  /*fc00*/  BSYNC B0 ;  /* 0x0000000000007941 */ /* 0x000fea0003800000 */
.L_x_8707:
[----:B------:R-:W-:Y:S05]  /*fc10*/  BRA `(.L_x_8709) ;  /* 0xffffff7000e47947 */ /* 0x000fea000383ffff */
.L_x_8579:
        /* <DEDUP_REMOVED lines=8> */
.L_x_8711:
[----:B------:R-:W-:Y:S05]  /*fca0*/  BSYNC B0 ;  /* 0x0000000000007941 */ /* 0x000fea0003800000 */
.L_x_8710:
        /* <DEDUP_REMOVED lines=8> */
.L_x_8712:
[----:B------:R-:W-:Y:S02]  /*fd30*/  MOV R246, R241 ;  /* 0x000000f100f67202 */ /* 0x000fe40000000f00 */
[----:B------:R-:W-:-:S07]  /*fd40*/  MOV R244, R70 ;  /* 0x0000004600f47202 */ /* 0x000fce0000000f00 */
[----:B------:R-:W-:Y:S05]  /*fd50*/  WARPSYNC.COLLECTIVE R71, `(.L_x_8713) ;  /* 0x0000000047087348 */ /* 0x000fea0003c00000 */
[----:B------:R0:W1:Y:S02]  /*fd60*/  SHFL.UP P3, R70, R246, R69, R68 ;  /* 0x04000045f6467389 */ /* 0x0000640000060044 */
[----:B01----:R-:W-:Y:S01]  /*fd70*/  ENDCOLLECTIVE ;  /* 0x000000000000791b */ /* 0x003fe20003800000 */
.L_x_8713:
[----:B------:R-:W-:Y:S02]  /*fd80*/  MOV R246, R242 ;  /* 0x000000f200f67202 */ /* 0x000fe40000000f00 */
[----:B------:R-:W-:-:S07]  /*fd90*/  MOV R241, R70 ;  /* 0x0000004600f17202 */ /* 0x000fce0000000f00 */
[----:B------:R-:W-:Y:S05]  /*fda0*/  WARPSYNC.COLLECTIVE R71, `(.L_x_8714) ;  /* 0x0000000047087348 */ /* 0x000fea0003c00000 */
[----:B------:R0:W1:Y:S02]  /*fdb0*/  SHFL.UP P3, R70, R246, R69, R68 ;  /* 0x04000045f6467389 */ /* 0x0000640000060044 */
[----:B01----:R-:W-:Y:S01]  /*fdc0*/  ENDCOLLECTIVE ;  /* 0x000000000000791b */ /* 0x003fe20003800000 */
.L_x_8714:
[----:B------:R-:W-:Y:S01]  /*fdd0*/  HFMA2.MMA R69, -RZ, RZ, 0, 0 ;  /* 0x00000000ff457435 */ /* 0x000fe200000001ff */
[----:B------:R-:W-:Y:S02]  /*fde0*/  MOV R68, 0x1f ;  /* 0x0000001f00447802 */ /* 0x000fe40000000f00 */
[----:B------:R-:W-:Y:S02]  /*fdf0*/  MOV R242, R70 ;  /* 0x0000004600f27202 */ /* 0x000fe40000000f00 */
[----:B------:R-:W-:-:S07]  /*fe00*/  MOV R70, R60 ;  /* 0x0000003c00467202 */ /* 0x000fce0000000f00 */
[----:B------:R-:W-:Y:S05]  /*fe10*/  WARPSYNC.COLLECTIVE R71, `(.L_x_8715) ;  /* 0x0000000047087348 */ /* 0x000fea0003c00000 */
[----:B------:R0:W1:Y:S02]  /*fe20*/  SHFL.IDX P3, R239, R70, R69, R68 ;  /* 0x0000004546ef7389 */ /* 0x0000640000060044 */
[----:B01----:R-:W-:Y:S01]  /*fe30*/  ENDCOLLECTIVE ;  /* 0x000000000000791b */ /* 0x003fe20003800000 */
.L_x_8715:
[----:B------:R-:W-:Y:S02]  /*fe40*/  MOV R70, R61 ;  /* 0x0000003d00467202 */ /* 0x000fe40000000f00 */
[----:B------:R-:W-:-:S07]  /*fe50*/  MOV R60, R239 ;  /* 0x000000ef003c7202 */ /* 0x000fce0000000f00 */
[----:B------:R-:W-:Y:S05]  /*fe60*/  WARPSYNC.COLLECTIVE R71, `(.L_x_8716) ;  /* 0x0000000047087348 */ /* 0x000fea0003c00000 */
[----:B------:R0:W1:Y:S02]  /*fe70*/  SHFL.IDX P3, R239, R70, R69, R68 ;  /* 0x0000004546ef7389 */ /* 0x0000640000060044 */
[----:B01----:R-:W-:Y:S01]  /*fe80*/  ENDCOLLECTIVE ;  /* 0x000000000000791b */ /* 0x003fe20003800000 */
.L_x_8716:
[----:B------:R-:W-:Y:S02]  /*fe90*/  MOV R70, R62 ;  /* 0x0000003e00467202 */ /* 0x000fe40000000f00 */
[----:B------:R-:W-:-:S07]  /*fea0*/  MOV R61, R239 ;  /* 0x000000ef003d7202 */ /* 0x000fce0000000f00 */
[----:B------:R-:W-:Y:S05]  /*feb0*/  WARPSYNC.COLLECTIVE R71, `(.L_x_8717) ;  /* 0x0000000047087348 */ /* 0x000fea0003c00000 */
[----:B------:R0:W1:Y:S02]  /*fec0*/  SHFL.IDX P3, R239, R70, R69, R68 ;  /* 0x0000004546ef7389 */ /* 0x0000640000060044 */
[----:B01----:R-:W-:Y:S01]  /*fed0*/  ENDCOLLECTIVE ;  /* 0x000000000000791b */ /* 0x003fe20003800000 */
.L_x_8717:
[----:B------:R-:W-:Y:S02]  /*fee0*/  MOV R70, R63 ;  /* 0x0000003f00467202 */ /* 0x000fe40000000f00 */
[----:B------:R-:W-:-:S07]  /*fef0*/  MOV R62, R239 ;  /* 0x000000ef003e7202 */ /* 0x000fce0000000f00 */
[----:B------:R-:W-:Y:S05]  /*ff00*/  WARPSYNC.COLLECTIVE R71, `(.L_x_8718) ;  /* 0x0000000047087348 */ /* 0x000fea0003c00000 */
[----:B------:R0:W1:Y:S02]  /*ff10*/  SHFL.IDX P3, R239, R70, R69, R68 ;  /* 0x0000004546ef7389 */ /* 0x0000640000060044 */
[----:B01----:R-:W-:Y:S01]  /*ff20*/  ENDCOLLECTIVE ;  /* 0x000000000000791b */ /* 0x003fe20003800000 */
.L_x_8718:
[----:B------:R-:W-:Y:S01]  /*ff30*/  MOV R63, R239 ;  /* 0x000000ef003f7202 */ /* 0x000fe20000000f00 */
[----:B------:R-:W-:Y:S06]  /*ff40*/  BRA `(.L_x_8719) ;  /* 0xffffff7000407947 */ /* 0x000fec000383ffff */
.L_x_8581:
        /* <DEDUP_REMOVED lines=8> */
.L_x_8720:
[----:B------:R-:W-:Y:S02]  /*ffd0*/  MOV R244, R241 ;  /* 0x000000f100f47202 */ /* 0x000fe40000000f00 */
[----:B------:R-:W-:-:S07]  /*ffe0*/  MOV R68, R239 ;  /* 0x000000ef00447202 */ /* 0x000fce0000000f00 */
[----:B------:R-:W-:Y:S05]  /*fff0*/  WARPSYNC.COLLECTIVE R71, `(.L_x_8721) ;  /* 0x0000000047087348 */ /* 0x000fea0003c00000 */
[----:B------:R0:W1:Y:S02]  /*10000*/  SHFL.DOWN P0, R239, R244, R245, R252 ;  /* 0x080000f5f4ef7389 */ /* 0x00006400000000fc */
[----:B01----:R-:W-:Y:S01]  /*10010*/  ENDCOLLECTIVE ;  /* 0x000000000000791b */ /* 0x003fe20003800000 */
.L_x_8721:
[----:B------:R-:W-:Y:S02]  /*10020*/  MOV R244, R70 ;  /* 0x0000004600f47202 */ /* 0x000fe40000000f00 */
[----:B------:R-:W-:-:S07]  /*10030*/  MOV R69, R239 ;  /* 0x000000ef00457202 */ /* 0x000fce0000000f00 */
[----:B------:R-:W-:Y:S05]  /*10040*/  WARPSYNC.COLLECTIVE R71, `(.L_x_8722) ;  /* 0x0000000047087348 */ /* 0x000fea0003c00000 */
[----:B------:R0:W1:Y:S02]  /*10050*/  SHFL.DOWN P0, R239, R244, R245, R252 ;  /* 0x080000f5f4ef7389 */ /* 0x00006400000000fc */
[----:B01----:R-:W-:Y:S01]  /*10060*/  ENDCOLLECTIVE ;  /* 0x000000000000791b */ /* 0x003fe20003800000 */
.L_x_8722:
[----:B------:R-:W-:Y:S02]  /*10070*/  MOV R244, R243 ;  /* 0x000000f300f47202 */ /* 0x000fe40000000f00 */
[----:B------:R-:W-:-:S07]  /*10080*/  MOV R246, R239 ;  /* 0x000000ef00f67202 */ /* 0x000fce0000000f00 */
[----:B------:R-:W-:Y:S05]  /*10090*/  WARPSYNC.COLLECTIVE R71, `(.L_x_8723) ;  /* 0x0000000047087348 */ /* 0x000fea0003c00000 */
[----:B------:R0:W1:Y:S02]  /*100a0*/  SHFL.DOWN P0, R239, R244, R245, R252 ;  /* 0x080000f5f4ef7389 */ /* 0x00006400000000fc */
[----:B01----:R-:W-:Y:S01]  /*100b0*/  ENDCOLLECTIVE ;  /* 0x000000000000791b */ /* 0x003fe20003800000 */
.L_x_8723:
[----:B------:R-:W-:Y:S01]  /*100c0*/  MOV R71, R239 ;  /* 0x000000ef00477202 */ /* 0x000fe20000000f00 */
[----:B------:R-:W-:Y:S06]  /*100d0*/  BRA `(.L_x_8724) ;  /* 0xffffff8000987947 */ /* 0x000fec000383ffff */
.L_x_8584:
        /* <DEDUP_REMOVED lines=8> */
.L_x_8726:
[----:B------:R-:W-:Y:S05]  /*10160*/  BSYNC B0 ;  /* 0x0000000000007941 */ /* 0x000fea0003800000 */
.L_x_8725:
        /* <DEDUP_REMOVED lines=8> */
.L_x_8727:
[----:B------:R-:W-:Y:S02]  /*101f0*/  MOV R244, R242 ;  /* 0x000000f200f47202 */ /* 0x000fe40000000f00 */
[----:B------:R-:W-:-:S07]  /*10200*/  MOV R69, R239 ;  /* 0x000000ef00457202 */ /* 0x000fce0000000f00 */
[----:B------:R-:W-:Y:S05]  /*10210*/  WARPSYNC.COLLECTIVE R71, `(.L_x_8728) ;  /* 0x0000000047087348 */ /* 0x000fea0003c00000 */
[----:B------:R0:W1:Y:S02]  /*10220*/  SHFL.DOWN P0, R239, R244, R245, R252 ;  /* 0x080000f5f4ef7389 */ /* 0x00006400000000fc */
[----:B01----:R-:W-:Y:S01]  /*10230*/  ENDCOLLECTIVE ;  /* 0x000000000000791b */ /* 0x003fe20003800000 */
.L_x_8728:
[----:B------:R-:W-:Y:S02]  /*10240*/  MOV R244, R243 ;  /* 0x000000f300f47202 */ /* 0x000fe40000000f00 */
[----:B------:R-:W-:-:S07]  /*10250*/  MOV R70, R239 ;  /* 0x000000ef00467202 */ /* 0x000fce0000000f00 */
[----:B------:R-:W-:Y:S05]  /*10260*/  WARPSYNC.COLLECTIVE R71, `(.L_x_8729) ;  /* 0x0000000047087348 */ /* 0x000fea0003c00000 */
[----:B------:R0:W1:Y:S02]  /*10270*/  SHFL.DOWN P0, R239, R244, R245, R252 ;  /* 0x080000f5f4ef7389 */ /* 0x00006400000000fc */
[----:B01----:R-:W-:Y:S01]  /*10280*/  ENDCOLLECTIVE ;  /* 0x000000000000791b */ /* 0x003fe20003800000 */
.L_x_8729:
[----:B------:R-:W-:Y:S01]  /*10290*/  MOV R71, R239 ;  /* 0x000000ef00477202 */ /* 0x000fe20000000f00 */
[----:B------:R-:W-:Y:S06]  /*102a0*/  BRA `(.L_x_8730) ;  /* 0xffffff8000787947 */ /* 0x000fec000383ffff */
.L_x_8587:
        /* <DEDUP_REMOVED lines=8> */
.L_x_8732:
[----:B------:R-:W-:Y:S05]  /*10330*/  BSYNC B0 ;  /* 0x0000000000007941 */ /* 0x000fea0003800000 */
.L_x_8731:
        /* <DEDUP_REMOVED lines=8> */
.L_x_8733:
[----:B------:R-:W-:Y:S02]  /*103c0*/  MOV R244, R242 ;  /* 0x000000f200f47202 */ /* 0x000fe40000000f00 */
[----:B------:R-:W-:-:S07]  /*103d0*/  MOV R69, R239 ;  /* 0x000000ef00457202 */ /* 0x000fce0000000f00 */
[----:B------:R-:W-:Y:S05]  /*103e0*/  WARPSYNC.COLLECTIVE R71, `(.L_x_8734) ;  /* 0x0000000047087348 */ /* 0x000fea0003c00000 */
[----:B------:R0:W1:Y:S02]  /*103f0*/  SHFL.DOWN P0, R239, R244, R245, R252 ;  /* 0x080000f5f4ef7389 */ /* 0x00006400000000fc */
[----:B01----:R-:W-:Y:S01]  /*10400*/  ENDCOLLECTIVE ;  /* 0x000000000000791b */ /* 0x003fe20003800000 */
.L_x_8734:
[----:B------:R-:W-:Y:S02]  /*10410*/  MOV R244, R243 ;  /* 0x000000f300f47202 */ /* 0x000fe40000000f00 */
[----:B------:R-:W-:-:S07]  /*10420*/  MOV R70, R239 ;  /* 0x000000ef00467202 */ /* 0x000fce0000000f00 */
[----:B------:R-:W-:Y:S05]  /*10430*/  WARPSYNC.COLLECTIVE R71, `(.L_x_8735) ;  /* 0x0000000047087348 */ /* 0x000fea0003c00000 */
[----:B------:R0:W1:Y:S02]  /*10440*/  SHFL.DOWN P0, R239, R244, R245, R252 ;  /* 0x080000f5f4ef7389 */ /* 0x00006400000000fc */
[----:B01----:R-:W-:Y:S01]  /*10450*/  ENDCOLLECTIVE ;  /* 0x000000000000791b */ /* 0x003fe20003800000 */
.L_x_8735:
[----:B------:R-:W-:Y:S01]  /*10460*/  MOV R71, R239 ;  /* 0x000000ef00477202 */ /* 0x000fe20000000f00 */
[----:B------:R-:W-:Y:S06]  /*10470*/  BRA `(.L_x_8736) ;  /* 0xffffff8000587947 */ /* 0x000fec000383ffff */
.L_x_8590:
        /* <DEDUP_REMOVED lines=8> */
.L_x_8738:
[----:B------:R-:W-:Y:S05]  /*10500*/  BSYNC B0 ;  /* 0x0000000000007941 */ /* 0x000fea0003800000 */
.L_x_8737:
        /* <DEDUP_REMOVED lines=8> */
.L_x_8739:
[----:B------:R-:W-:Y:S02]  /*10590*/  MOV R244, R242 ;  /* 0x000000f200f47202 */ /* 0x000fe40000000f00 */
[----:B------:R-:W-:-:S07]  /*105a0*/  MOV R69, R239 ;  /* 0x000000ef00457202 */ /* 0x000fce0000000f00 */
[----:B------:R-:W-:Y:S05]  /*105b0*/  WARPSYNC.COLLECTIVE R71, `(.L_x_8740) ;  /* 0x0000000047087348 */ /* 0x000fea0003c00000 */
[----:B------:R0:W1:Y:S02]  /*105c0*/  SHFL.DOWN P0, R239, R244, R245, R252 ;  /* 0x080000f5f4ef7389 */ /* 0x00006400000000fc */
[----:B01----:R-:W-:Y:S01]  /*105d0*/  ENDCOLLECTIVE ;  /* 0x000000000000791b */ /* 0x003fe20003800000 */
.L_x_8740:
[----:B------:R-:W-:Y:S02]  /*105e0*/  MOV R244, R243 ;  /* 0x000000f300f47202 */ /* 0x000fe40000000f00 */
[----:B------:R-:W-:-:S07]  /*105f0*/  MOV R70, R239 ;  /* 0x000000ef00467202 */ /* 0x000fce0000000f00 */
[----:B------:R-:W-:Y:S05]  /*10600*/  WARPSYNC.COLLECTIVE R71, `(.L_x_8741) ;  /* 0x0000000047087348 */ /* 0x000fea0003c00000 */
[----:B------:R0:W1:Y:S02]  /*10610*/  SHFL.DOWN P0, R239, R244, R245, R252 ;  /* 0x080000f5f4ef7389 */ /* 0x00006400000000fc */
[----:B01----:R-:W-:Y:S01]  /*10620*/  ENDCOLLECTIVE ;  /* 0x000000000000791b */ /* 0x003fe20003800000 */
.L_x_8741:
[----:B------:R-:W-:Y:S01]  /*10630*/  MOV R71, R239 ;  /* 0x000000ef00477202 */ /* 0x000fe20000000f00 */
[----:B------:R-:W-:Y:S06]  /*10640*/  BRA `(.L_x_8742) ;  /* 0xffffff8000387947 */ /* 0x000fec000383ffff */
.L_x_8593:
        /* <DEDUP_REMOVED lines=8> */
.L_x_8744:
[----:B------:R-:W-:Y:S05]  /*106d0*/  BSYNC B0 ;  /* 0x0000000000007941 */ /* 0x000fea0003800000 */
.L_x_8743:
        /* <DEDUP_REMOVED lines=8> */
.L_x_8745:
[----:B------:R-:W-:Y:S02]  /*10760*/  MOV R244, R242 ;  /* 0x000000f200f47202 */ /* 0x000fe40000000f00 */
[----:B------:R-:W-:-:S07]  /*10770*/  MOV R69, R239 ;  /* 0x000000ef00457202 */ /* 0x000fce0000000f00 */
[----:B------:R-:W-:Y:S05]  /*10780*/  WARPSYNC.COLLECTIVE R71, `(.L_x_8746) ;  /* 0x0000000047087348 */ /* 0x000fea0003c00000 */
[----:B------:R0:W1:Y:S02]  /*10790*/  SHFL.DOWN P0, R239, R244, R245, R252 ;  /* 0x080000f5f4ef7389 */ /* 0x00006400000000fc */
[----:B01----:R-:W-:Y:S01]  /*107a0*/  ENDCOLLECTIVE ;  /* 0x000000000000791b */ /* 0x003fe20003800000 */
.L_x_8746:
[----:B------:R-:W-:Y:S02]  /*107b0*/  MOV R244, R243 ;  /* 0x000000f300f47202 */ /* 0x000fe40000000f00 */
[----:B------:R-:W-:-:S07]  /*107c0*/  MOV R70, R239 ;  /* 0x000000ef00467202 */ /* 0x000fce0000000f00 */
[----:B------:R-:W-:Y:S05]  /*107d0*/  WARPSYNC.COLLECTIVE R71, `(.L_x_8747) ;  /* 0x0000000047087348 */ /* 0x000fea0003c00000 */
[----:B------:R0:W1:Y:S02]  /*107e0*/  SHFL.DOWN P0, R239, R244, R245, R252 ;  /* 0x080000f5f4ef7389 */ /* 0x00006400000000fc */
[----:B01----:R-:W-:Y:S01]  /*107f0*/  ENDCOLLECTIVE ;  /* 0x000000000000791b */ /* 0x003fe20003800000 */
.L_x_8747:
[----:B------:R-:W-:Y:S01]  /*10800*/  MOV R71, R239 ;  /* 0x000000ef00477202 */ /* 0x000fe20000000f00 */
[----:B------:R-:W-:Y:S06]  /*10810*/  BRA `(.L_x_8748) ;  /* 0xffffff8000187947 */ /* 0x000fec000383ffff */
.L_x_8596:
        /* <DEDUP_REMOVED lines=8> */
.L_x_8750:
[----:B------:R-:W-:Y:S05]  /*108a0*/  BSYNC B0 ;  /* 0x0000000000007941 */ /* 0x000fea0003800000 */
.L_x_8749:
        /* <DEDUP_REMOVED lines=10> */
.L_x_8751:
[----:B------:R-:W-:Y:S02]  /*10950*/  MOV R252, 0x1f ;  /* 0x0000001f00fc7802 */ /* 0x000fe40000000f00 */
[----:B------:R-:W-:Y:S02]  /*10960*/  MOV R70, R242 ;  /* 0x000000f200467202 */ /* 0x000fe40000000f00 */
[----:B------:R-:W-:-:S07]  /*10970*/  MOV R247, R239 ;  /* 0x000000ef00f77202 */ /* 0x000fce0000000f00 */
[----:B------:R-:W-:Y:S05]  /*10980*/  WARPSYNC.COLLECTIVE R71, `(.L_x_8752) ;  /* 0x0000000047087348 */ /* 0x000fea0003c00000 */
[----:B------:R0:W1:Y:S02]  /*10990*/  SHFL.IDX P3, R239, R70, R69, R68 ;  /* 0x0000004546ef7389 */ /* 0x0000640000060044 */
[----:B01----:R-:W-:Y:S01]  /*109a0*/  ENDCOLLECTIVE ;  /* 0x000000000000791b */ /* 0x003fe20003800000 */
.L_x_8752:
        /* <DEDUP_REMOVED lines=9> */
.L_x_8753:
[----:B------:R-:W-:Y:S02]  /*10a40*/  MOV R70, R64 ;  /* 0x0000004000467202 */ /* 0x000fe40000000f00 */
[----:B------:R-:W-:-:S07]  /*10a50*/  MOV R251, R239 ;  /* 0x000000ef00fb7202 */ /* 0x000fce0000000f00 */
[----:B------:R-:W-:Y:S05]  /*10a60*/  WARPSYNC.COLLECTIVE R71, `(.L_x_8754) ;  /* 0x0000000047087348 */ /* 0x000fea0003c00000 */
[----:B------:R0:W1:Y:S02]  /*10a70*/  SHFL.DOWN P0, R239, R244, R245, R252 ;  /* 0x080000f5f4ef7389 */ /* 0x00006400000000fc */
[----:B01----:R-:W-:Y:S01]  /*10a80*/  ENDCOLLECTIVE ;  /* 0x000000000000791b */ /* 0x003fe20003800000 */
.L_x_8754:
[----:B------:R-:W-:Y:S02]  /*10a90*/  MOV R244, R241 ;  /* 0x000000f100f47202 */ /* 0x000fe40000000f00 */
[----:B------:R-:W-:-:S07]  /*10aa0*/  MOV R240, R239 ;  /* 0x000000ef00f07202 */ /* 0x000fce0000000f00 */
[----:B------:R-:W-:Y:S05]  /*10ab0*/  WARPSYNC.COLLECTIVE R71, `(.L_x_8755) ;  /* 0x0000000047087348 */ /* 0x000fea0003c00000 */
[----:B------:R0:W1:Y:S02]  /*10ac0*/  SHFL.DOWN P0, R239, R244, R245, R252 ;  /* 0x080000f5f4ef7389 */ /* 0x00006400000000fc */
[----:B01----:R-:W-:Y:S01]  /*10ad0*/  ENDCOLLECTIVE ;  /* 0x000000000000791b */ /* 0x003fe20003800000 */
.L_x_8755:
[----:B------:R-:W-:Y:S02]  /*10ae0*/  MOV R244, R242 ;  /* 0x000000f200f47202 */ /* 0x000fe40000000f00 */
[----:B------:R-:W-:-:S07]  /*10af0*/  MOV R241, R239 ;  /* 0x000000ef00f17202 */ /* 0x000fce0000000f00 */
[----:B------:R-:W-:Y:S05]  /*10b00*/  WARPSYNC.COLLECTIVE R71, `(.L_x_8756) ;  /* 0x0000000047087348 */ /* 0x000fea0003c00000 */
[----:B------:R0:W1:Y:S02]  /*10b10*/  SHFL.DOWN P0, R239, R244, R245, R252 ;  /* 0x080000f5f4ef7389 */ /* 0x00006400000000fc */
[----:B01----:R-:W-:Y:S01]  /*10b20*/  ENDCOLLECTIVE ;  /* 0x000000000000791b */ /* 0x003fe20003800000 */
.L_x_8756:
[----:B------:R-:W-:Y:S02]  /*10b30*/  MOV R244, R243 ;  /* 0x000000f300f47202 */ /* 0x000fe40000000f00 */
[----:B------:R-:W-:-:S07]  /*10b40*/  MOV R242, R239 ;  /* 0x000000ef00f27202 */ /* 0x000fce0000000f00 */
[----:B------:R-:W-:Y:S05]  /*10b50*/  WARPSYNC.COLLECTIVE R71, `(.L_x_8757) ;  /* 0x0000000047087348 */ /* 0x000fea0003c00000 */
[----:B------:R0:W1:Y:S02]  /*10b60*/  SHFL.DOWN P0, R239, R244, R245, R252 ;  /* 0x080000f5f4ef7389 */ /* 0x00006400000000fc */
[----:B01----:R-:W-:Y:S01]  /*10b70*/  ENDCOLLECTIVE ;  /* 0x000000000000791b */ /* 0x003fe20003800000 */
.L_x_8757:
[----:B------:R-:W-:-:S07]  /*10b80*/  MOV R243, R239 ;  /* 0x000000ef00f37202 */ /* 0x000fce0000000f00 */
[----:B------:R-:W-:Y:S05]  /*10b90*/  WARPSYNC.COLLECTIVE R71, `(.L_x_8758) ;  /* 0x0000000047087348 */ /* 0x000fea0003c00000 */
[----:B------:R0:W1:Y:S02]  /*10ba0*/  SHFL.IDX P3, R239, R70, R69, R68 ;  /* 0x0000004546ef7389 */ /* 0x0000640000060044 */
[----:B01----:R-:W-:Y:S01]  /*10bb0*/  ENDCOLLECTIVE ;  /* 0x000000000000791b */ /* 0x003fe20003800000 */
.L_x_8758:
[----:B------:R-:W-:Y:S02]  /*10bc0*/  MOV R70, R65 ;  /* 0x0000004100467202 */ /* 0x000fe40000000f00 */
[----:B------:R-:W-:-:S07]  /*10bd0*/  MOV R252, R239 ;  /* 0x000000ef00fc7202 */ /* 0x000fce0000000f00 */
[----:B------:R-:W-:Y:S05]  /*10be0*/  WARPSYNC.COLLECTIVE R71, `(.L_x_8759) ;  /* 0x0000000047087348 */ /* 0x000fea0003c00000 */
[----:B------:R0:W1:Y:S02]  /*10bf0*/  SHFL.IDX P3, R239, R70, R69, R68 ;  /* 0x0000004546ef7389 */ /* 0x0000640000060044 */
[----:B01----:R-:W-:Y:S01]  /*10c00*/  ENDCOLLECTIVE ;  /* 0x000000000000791b */ /* 0x003fe20003800000 */
.L_x_8759:
[----:B------:R-:W-:Y:S01]  /*10c10*/  MOV R70, R66 ;  /* 0x0000004200467202 */ /* 0x000fe20000000f00 */
[-C--:B------:R-:W-:Y:S01]  /*10c20*/  FMUL.FTZ R66, R65, R247.reuse ;  /* 0x000000f741427220 */ /* 0x080fe20000410000 */
[----:B------:R-:W-:Y:S01]  /*10c30*/  FMUL.FTZ R247, R64, R247 ;  /* 0x000000f740f77220 */ /* 0x000fe20000410000 */
[----:B------:R-:W-:-:S07]  /*10c40*/  MOV R245, R239 ;  /* 0x000000ef00f57202 */ /* 0x000fce0000000f00 */
[----:B------:R-:W-:Y:S05]  /*10c50*/  WARPSYNC.COLLECTIVE R71, `(.L_x_8760) ;  /* 0x0000000047087348 */ /* 0x000fea0003c00000 */
[----:B------:R0:W1:Y:S02]  /*10c60*/  SHFL.IDX P3, R239, R70, R69, R68 ;  /* 0x0000004546ef7389 */ /* 0x0000640000060044 */
[----:B01----:R-:W-:Y:S01]  /*10c70*/  ENDCOLLECTIVE ;  /* 0x000000000000791b */ /* 0x003fe20003800000 */
.L_x_8760:
[----:B------:R-:W-:Y:S02]  /*10c80*/  MOV R70, R67 ;  /* 0x0000004300467202 */ /* 0x000fe40000000f00 */
[----:B------:R-:W-:-:S07]  /*10c90*/  MOV R244, R239 ;  /* 0x000000ef00f47202 */ /* 0x000fce0000000f00 */
[----:B------:R-:W-:Y:S05]  /*10ca0*/  WARPSYNC.COLLECTIVE R71, `(.L_x_8761) ;  /* 0x0000000047087348 */ /* 0x000fea0003c00000 */
[----:B------:R0:W1:Y:S02]  /*10cb0*/  SHFL.IDX P3, R239, R70, R69, R68 ;  /* 0x0000004546ef7389 */ /* 0x0000640000060044 */
[----:B01----:R-:W-:Y:S01]  /*10cc0*/  ENDCOLLECTIVE ;  /* 0x000000000000791b */ /* 0x003fe20003800000 */
.L_x_8761:
[----:B------:R-:W-:Y:S01]  /*10cd0*/  MOV R71, R239 ;  /* 0x000000ef00477202 */ /* 0x000fe20000000f00 */
[----:B------:R-:W-:Y:S06]  /*10ce0*/  BRA `(.L_x_8762) ;  /* 0xffffff7c00707947 */ /* 0x000fec000383ffff */
.L_x_8763:
        /* <DEDUP_REMOVED lines=9> */
.L_x_18944:


//--------------------- .text._Z25selective_scan_bwd_kernelI32Selective_Scan_bwd_kernel_traitsILi64ELi16ELb0ELb1ELb1ELb0ELb1EN3c108BFloat16ENS1_7complexIfEEEEv12SSMParamsBwd --------------------------
	.section	.text._Z25selective_scan_bwd_kernelI32Selective_Scan_bwd_kernel_traitsILi64ELi16ELb0ELb1ELb1ELb0ELb1EN3c108BFloat16ENS1_7complexIfEEEEv12SSMParamsBwd,"ax",@progbits
	.align	128
        .global         _Z25selective_scan_bwd_kernelI32Selective_Scan_bwd_kernel_traitsILi64ELi16ELb0ELb1ELb1ELb0ELb1EN3c108BFloat16ENS1_7complexIfEEEEv12SSMParamsBwd
        .type           _Z25selective_scan_bwd_kernelI32Selective_Scan_bwd_kernel_traitsILi64ELi16ELb0ELb1ELb1ELb0ELb1EN3c108BFloat16ENS1_7complexIfEEEEv12SSMParamsBwd,@function
        .size           _Z25selective_scan_bwd_kernelI32Selective_Scan_bwd_kernel_traitsILi64ELi16ELb0ELb1ELb1ELb0ELb1EN3c108BFloat16ENS1_7complexIfEEEEv12SSMParamsBwd,(.L_x_18945 - _Z25selective_scan_bwd_kernelI32Selective_Scan_bwd_kernel_traitsILi64ELi16ELb0ELb1ELb1ELb0ELb1EN3c108BFloat16ENS1_7complexIfEEEEv12SSMParamsBwd)
        .other          _Z25selective_scan_bwd_kernelI32Selective_Scan_bwd_kernel_traitsILi64ELi16ELb0ELb1ELb1ELb0ELb1EN3c108BFloat16ENS1_7complexIfEEEEv12SSMParamsBwd,@"STO_CUDA_ENTRY STV_DEFAULT"
_Z25selective_scan_bwd_kernelI32Selective_Scan_bwd_kernel_traitsILi64ELi16ELb0ELb1ELb1ELb0ELb1EN3c108BFloat16ENS1_7complexIfEEEEv12SSMParamsBwd:
.text._Z25selective_scan_bwd_kernelI32Selective_Scan_bwd_kernel_traitsILi64ELi16ELb0ELb1ELb1ELb0ELb1EN3c108BFloat16ENS1_7complexIfEEEEv12SSMParamsBwd:
        /* <DEDUP_REMOVED lines=189> */
.L_x_8870:
        /* <DEDUP_REMOVED lines=846> */
.L_x_8766:
[----:B------:R-:W-:Y:S05]  /*40b0*/  BSYNC B0 ;  /* 0x0000000000007941 */ /* 0x000fea0003800000 */
.L_x_8765:
        /* <DEDUP_REMOVED lines=65> */
[----:B0-----:R-:W-:Y:S01]  /*44d0*/  FADD.FTZ R119, R27, UR5 ;  /* 0x000000051b777e21 */ /* 0x001fe20008010000 */
[----:B------:R-:W-:Y:S01]  /*44e0*/  SHF.L.U32 R33, R33, 0x10, RZ ;  /* 0x0000001021217819 */ /* 0x000fe200000006ff */
[----:B------:R-:W-:Y:S01]  /*44f0*/  @!P1 STG.E.U16 desc[UR52][R4.64+-0x580], R125 ;  /* 0xfffa807d04009986 */ /* 0x000fe2000c101534 */
[----:B------:R-:W-:Y:S01]  /*4500*/  ISETP.NE.AND.EX P0, PT, RZ, UR29, PT, P0 ;  /* 0x0000001dff007c0c */ /* 0x000fe2000bf05300 */
[----:B------:R-:W-:Y:S01]  /*4510*/  FADD.FTZ R118, R26, UR5 ;  /* 0x000000051a767e21 */ /* 0x000fe20008010000 */
[----:B------:R-:W-:Y:S01]  /*4520*/  ISETP.GE.AND P1, PT, R18, R145, PT ;  /* 0x000000911200720c */ /* 0x000fe20003f26270 */
[----:B------:R0:W-:Y:S01]  /*4530*/  @!P4 STG.E.U16 desc[UR52][R4.64+-0x500], R129 ;  /* 0xfffb00810400c986 */ /* 0x0001e2000c101534 */
        /* <DEDUP_REMOVED lines=12> */
[----:B0-----:R-:W-:Y:S01]  /*4600*/  FADD.FTZ R129, R35, UR5 ;  /* 0x0000000523817e21 */ /* 0x001fe20008010000 */
[----:B------:R-:W-:Y:S01]  /*4610*/  FADD.FTZ R128, R34, UR5 ;  /* 0x0000000522807e21 */ /* 0x000fe20008010000 */
[----:B------:R-:W-:Y:S01]  /*4620*/  FADD.FTZ R125, R33, UR5 ;  /* 0x00000005217d7e21 */ /* 0x000fe20008010000 */
[----:B------:R0:W-:Y:S01]  /*4630*/  @!P3 STG.E.U16 desc[UR52][R4.64+-0x440], R143 ;  /* 0xfffbc08f0400b986 */ /* 0x0001e2000c101534 */
[----:B-1----:R-:W-:Y:S01]  /*4640*/  FADD.FTZ R131, R37, UR5 ;  /* 0x0000000525837e21 */ /* 0x002fe20008010000 */
[----:B------:R-:W-:Y:S01]  /*4650*/  FADD.FTZ R124, R32, UR5 ;  /* 0x00000005207c7e21 */ /* 0x000fe20008010000 */
[----:B------:R-:W-:Y:S01]  /*4660*/  FADD.FTZ R123, R31, UR5 ;  /* 0x000000051f7b7e21 */ /* 0x000fe20008010000 */
[----:B------:R-:W-:Y:S01]  /*4670*/  FADD.FTZ R122, R30, UR5 ;  /* 0x000000051e7a7e21 */ /* 0x000fe20008010000 */
[----:B------:R-:W-:Y:S01]  /*4680*/  FADD.FTZ R121, R29, UR5 ;  /* 0x000000051d797e21 */ /* 0x000fe20008010000 */
[----:B------:R-:W-:Y:S01]  /*4690*/  FADD.FTZ R120, R28, UR5 ;  /* 0x000000051c787e21 */ /* 0x000fe20008010000 */
[----:B------:R-:W-:Y:S01]  /*46a0*/  FMUL.FTZ R67, R67, R47 ;  /* 0x0000002f43437220 */ /* 0x000fe20000410000 */
[----:B--2---:R-:W-:Y:S01]  /*46b0*/  FADD.FTZ R133, R39, UR5 ;  /* 0x0000000527857e21 */ /* 0x004fe20008010000 */
        /* <DEDUP_REMOVED lines=106> */
.L_x_8769:
[----:B------:R-:W-:Y:S05]  /*4d60*/  BSYNC B0 ;  /* 0x0000000000007941 */ /* 0x000fea0003800000 */
.L_x_8768:
        /* <DEDUP_REMOVED lines=43> */
.L_x_8767:
        /* <DEDUP_REMOVED lines=28> */
[----:B------:R-:W-:-:S02]  /*51e0*/  CS2R R86, SRZ ;  /* 0x0000000000567805 */ /* 0x000fc4000001ff00 */
[----:B------:R-:W-:Y:S02]  /*51f0*/  CS2R R84, SRZ ;  /* 0x0000000000547805 */ /* 0x000fe4000001ff00 */
[----:B------:R-:W-:Y:S01]  /*5200*/  CS2R R82, SRZ ;  /* 0x0000000000527805 */ /* 0x000fe2000001ff00 */
        /* <DEDUP_REMOVED lines=72> */
.L_x_8865:
        /* <DEDUP_REMOVED lines=8> */
[C---:B-1----:R-:W-:Y:S01]  /*5710*/  LOP3.LUT R17, R141.reuse, 0x7ffffe0, RZ, 0xc0, !PT ;  /* 0x07ffffe08d117812 */ /* 0x042fe200078ec0ff */
[----:B------:R-:W-:Y:S01]  /*5720*/  UIMAD.WIDE.U32 UR56, UR7, UR42, UR56 ;  /* 0x0000002a073872a5 */ /* 0x000fe2000f8e0038 */
[----:B------:R-:W-:Y:S01]  /*5730*/  LOP3.LUT R248, R141, 0x1f, RZ, 0xc0, !PT ;  /* 0x0000001f8df87812 */ /* 0x000fe200078ec0ff */
[----:B----4-:R-:W4:Y:S01]  /*5740*/  LDL R211, [R1+0x4] ;  /* 0x0000040001d37983 */ /* 0x010f220000100800 */
[----:B------:R-:W-:Y:S01]  /*5750*/  ULDC.64 UR42, c[0x0][0x2d0] ;  /* 0x0000b400002a7ab9 */ /* 0x000fe20000000a00 */
[----:B------:R-:W-:-:S02]  /*5760*/  UIADD3 UR57, UR57, UR58, URZ ;  /* 0x0000003a39397290 */ /* 0x000fc4000fffe03f */
[----:B------:R-:W-:Y:S01]  /*5770*/  ULEA UR42, UP0, UR56, UR42, 0x3 ;  /* 0x0000002a382a7291 */ /* 0x000fe2000f80183f */
[----:B------:R-:W-:Y:S01]  /*5780*/  SHF.L.U32 R17, R17, 0x5, RZ ;  /* 0x0000000511117819 */ /* 0x000fe200000006ff */
[----:B------:R-:W5:Y:S02]  /*5790*/  LDL R210, [R1] ;  /* 0x0000000001d27983 */ /* 0x000f640000100800 */
[----:B------:R-:W-:Y:S01]  /*57a0*/  ULEA.HI.X UR43, UR56, UR43, UR57, 0x3, UP0 ;  /* 0x0000002b382b7291 */ /* 0x000fe200080f1c39 */
[----:B0-----:R-:W-:Y:S02]  /*57b0*/  LOP3.LUT R22, R17, 0xffffffe0, R248, 0xe2, !PT ;  /* 0xffffffe011167812 */ /* 0x001fe400078ee2f8 */
[----:B------:R-:W-:-:S03]  /*57c0*/  MOV R20, UR42 ;  /* 0x0000002a00147c02 */ /* 0x000fc60008000f00 */
[----:B------:R-:W-:Y:S01]  /*57d0*/  MOV R21, UR43 ;  /* 0x0000002b00157c02 */ /* 0x000fe20008000f00 */
[----:B------:R-:W-:Y:S01]  /*57e0*/  ULDC.64 UR42, c[0x0][0x250] ;  /* 0x00009400002a7ab9 */ /* 0x000fe20000000a00 */
[--C-:B------:R-:W-:Y:S01]  /*57f0*/  SHF.R.S32.HI R23, RZ, 0x1f, R22.reuse ;  /* 0x0000001fff177819 */ /* 0x100fe20000011416 */
[----:B------:R-:W-:Y:S02]  /*5800*/  UIMAD UR56, UR50, UR42, URZ ;  /* 0x0000002a323872a4 */ /* 0x000fe4000f8e023f */
[----:B------:R-:W-:Y:S02]  /*5810*/  MOV R25, UR42 ;  /* 0x0000002a00197c02 */ /* 0x000fe40008000f00 */
[C---:B------:R-:W-:Y:S01]  /*5820*/  LOP3.LUT R27, R22.reuse, 0x20, RZ, 0xfc, !PT ;  /* 0x00000020161b7812 */ /* 0x040fe200078efcff */
[----:B------:R-:W-:Y:S01]  /*5830*/  UIMAD UR43, UR7, UR43, UR56 ;  /* 0x0000002b072b72a4 */ /* 0x000fe2000f8e0238 */
[----:B------:R-:W-:Y:S01]  /*5840*/  LOP3.LUT R32, R22, 0x40, RZ, 0xfc, !PT ;  /* 0x0000004016207812 */ /* 0x000fe200078efcff */
[----:B------:R-:W-:Y:S01]  /*5850*/  IMAD.WIDE.U32 R24, R25, UR7, R22 ;  /* 0x0000000719187c25 */ /* 0x000fe2000f8e0016 */
[----:B------:R-:W-:Y:S01]  /*5860*/  ISETP.GE.AND P3, PT, R27, UR46, PT ;  /* 0x0000002e1b007c0c */ /* 0x000fe2000bf66270 */
[----:B------:R-:W2:Y:S01]  /*5870*/  LDG.E.64 R20, desc[UR52][R20.64] ;  /* 0x0000003414147981 */ /* 0x000ea2000c1e1b00 */
        /* <DEDUP_REMOVED lines=9> */
[C---:B------:R-:W-:Y:S02]  /*5910*/  LOP3.LUT R146, R22.reuse, 0xe0, RZ, 0xfc, !PT ;  /* 0x000000e016927812 */ /* 0x040fe400078efcff */
[----:B------:R-:W-:Y:S02]  /*5920*/  PRMT R75, RZ, 0x7610, R75 ;  /* 0x00007610ff4b7816 */ /* 0x000fe4000000004b */
[C---:B------:R-:W-:Y:S02]  /*5930*/  LOP3.LUT R144, R22.reuse, 0x100, RZ, 0xfc, !PT ;  /* 0x0000010016907812 */ /* 0x040fe400078efcff */
[----:B------:R-:W-:-:S02]  /*5940*/  LOP3.LUT R158, R22, 0x120, RZ, 0xfc, !PT ;  /* 0x00000120169e7812 */ /* 0x000fc400078efcff */
[C---:B------:R-:W-:Y:S02]  /*5950*/  LOP3.LUT R166, R22.reuse, 0x140, RZ, 0xfc, !PT ;  /* 0x0000014016a67812 */ /* 0x040fe400078efcff */
[----:B------:R-:W-:Y:S02]  /*5960*/  LOP3.LUT R165, R22, 0x160, RZ, 0xfc, !PT ;  /* 0x0000016016a57812 */ /* 0x000fe400078efcff */
[----:B------:R-:W-:Y:S02]  /*5970*/  PRMT R73, RZ, 0x7610, R73 ;  /* 0x00007610ff497816 */ /* 0x000fe40000000049 */
[----:B------:R-:W-:Y:S02]  /*5980*/  PRMT R114, RZ, 0x7610, R114 ;  /* 0x00007610ff727816 */ /* 0x000fe40000000072 */
[----:B------:R-:W-:Y:S02]  /*5990*/  PRMT R72, RZ, 0x7610, R72 ;  /* 0x00007610ff487816 */ /* 0x000fe40000000048 */
[----:B------:R-:W-:-:S02]  /*59a0*/  PRMT R74, RZ, 0x7610, R74 ;  /* 0x00007610ff4a7816 */ /* 0x000fc4000000004a */
[C---:B------:R-:W-:Y:S02]  /*59b0*/  LOP3.LUT R164, R22.reuse, 0x180, RZ, 0xfc, !PT ;  /* 0x0000018016a47812 */ /* 0x040fe400078efcff */
[----:B------:R-:W-:Y:S02]  /*59c0*/  PRMT R71, RZ, 0x7610, R71 ;  /* 0x00007610ff477816 */ /* 0x000fe40000000047 */
[C---:B------:R-:W-:Y:S02]  /*59d0*/  LOP3.LUT R52, R22.reuse, 0x1a0, RZ, 0xfc, !PT ;  /* 0x000001a016347812 */ /* 0x040fe400078efcff */
[C---:B------:R-:W-:Y:S02]  /*59e0*/  LOP3.LUT R53, R22.reuse, 0x1c0, RZ, 0xfc, !PT ;  /* 0x000001c016357812 */ /* 0x040fe400078efcff */
[C---:B------:R-:W-:Y:S02]  /*59f0*/  LOP3.LUT R50, R22.reuse, 0x1e0, RZ, 0xfc, !PT ;  /* 0x000001e016327812 */ /* 0x040fe400078efcff */
[----:B------:R-:W-:-:S02]  /*5a00*/  LOP3.LUT R49, R22, 0x200, RZ, 0xfc, !PT ;  /* 0x0000020016317812 */ /* 0x000fc400078efcff */
        /* <DEDUP_REMOVED lines=10> */
[----:B------:R-:W-:Y:S02]  /*5ab0*/  PRMT R67, RZ, 0x7610, R67 ;  /* 0x00007610ff437816 */ /* 0x000fe40000000043 */
        /* <DEDUP_REMOVED lines=9> */
[----:B------:R-:W-:Y:S02]  /*5b50*/  SHF.L.U32 R51, R141, 0x5, RZ ;  /* 0x000000058d337819 */ /* 0x000fe400000006ff */
        /* <DEDUP_REMOVED lines=9> */
[----:B------:R-:W-:Y:S02]  /*5bf0*/  PRMT R56, RZ, 0x7610, R56 ;  /* 0x00007610ff387816 */ /* 0x000fe40000000038 */
[----:B------:R-:W-:Y:S02]  /*5c00*/  PRMT R55, RZ, 0x7610, R55 ;  /* 0x00007610ff377816 */ /* 0x000fe40000000037 */
[----:B0-----:R-:W-:Y:S02]  /*5c10*/  PRMT R28, RZ, 0x7610, R28 ;  /* 0x00007610ff1c7816 */ /* 0x001fe4000000001c */
[----:B------:R-:W-:Y:S02]  /*5c20*/  PRMT R29, RZ, 0x7610, R29 ;  /* 0x00007610ff1d7816 */ /* 0x000fe4000000001d */
[----:B------:R-:W-:Y:S01]  /*5c30*/  PRMT R26, RZ, 0x7610, R26 ;  /* 0x00007610ff1a7816 */ /* 0x000fe2000000001a */
[----:B------:R-:W-:Y:S01]  /*5c40*/  ULEA UR56, UR45, 0xfffffc00, 0xa ;  /* 0xfffffc002d387891 */ /* 0x000fe2000f8e503f */
[----:B------:R-:W-:Y:S01]  /*5c50*/  LEA R18, P1, R24, UR19, 0x1 ;  /* 0x0000001318127c11 */ /* 0x000fe2000f8208ff */
[----:B------:R-:W-:Y:S01]  /*5c60*/  ULDC.64 UR42, c[0x0][0x270] ;  /* 0x00009c00002a7ab9 */ /* 0x000fe20000000a00 */
[----:B------:R-:W-:-:S02]  /*5c70*/  ISETP.GE.AND P4, PT, R32, UR46, PT ;  /* 0x0000002e20007c0c */ /* 0x000fc4000bf86270 */
[--C-:B------:R-:W-:Y:S02]  /*5c80*/  LEA.HI.X R19, R24, UR20, R17.reuse, 0x1, P1 ;  /* 0x0000001418137c11 */ /* 0x100fe400088f0c11 */
[----:B------:R-:W-:Y:S02]  /*5c90*/  ISETP.GE.AND P5, PT, R156, UR46, PT ;  /* 0x0000002e9c007c0c */ /* 0x000fe4000bfa6270 */
[----:B------:R-:W-:Y:S01]  /*5ca0*/  ISETP.GE.AND P1, PT, R160, UR46, PT ;  /* 0x0000002ea0007c0c */ /* 0x000fe2000bf26270 */
[----:B------:R-:W3:Y:S01]  /*5cb0*/  @!P3 LDG.E.U16 R78, desc[UR52][R18.64+0x40] ;  /* 0x00004034124eb981 */ /* 0x000ee2000c1e1500 */
[----:B------:R-:W-:Y:S02]  /*5cc0*/  ISETP.GE.AND P2, PT, R150, UR46, PT ;  /* 0x0000002e96007c0c */ /* 0x000fe4000bf46270 */
[----:B------:R-:W-:Y:S02]  /*5cd0*/  ISETP.GE.AND P3, PT, R152, UR46, PT ;  /* 0x0000002e98007c0c */ /* 0x000fe4000bf66270 */
[----:B------:R-:W-:Y:S01]  /*5ce0*/  PRMT R17, RZ, 0x7610, R17 ;  /* 0x00007610ff117816 */ /* 0x000fe20000000011 */
[----:B------:R-:W4:Y:S01]  /*5cf0*/  @!P4 LDG.E.U16 R77, desc[UR52][R18.64+0x80] ;  /* 0x00008034124dc981 */ /* 0x000f22000c1e1500 */
[----:B------:R-:W-:-:S02]  /*5d00*/  ISETP.GE.AND P4, PT, R146, UR46, PT ;  /* 0x0000002e92007c0c */ /* 0x000fc4000bf86270 */
[----:B------:R-:W-:Y:S02]  /*5d10*/  PRMT R24, RZ, 0x7610, R24 ;  /* 0x00007610ff187816 */ /* 0x000fe40000000018 */
[----:B------:R-:W5:Y:S01]  /*5d20*/  @!P5 LDG.E.U16 R17, desc[UR52][R18.64+0xc0] ;  /* 0x0000c0341211d981 */ /* 0x000f62000c1e1500 */
[----:B------:R-:W-:Y:S02]  /*5d30*/  ISETP.GE.AND P5, PT, R144, UR46, PT ;  /* 0x0000002e90007c0c */ /* 0x000fe4000bfa6270 */
[----:B------:R-:W-:Y:S01]  /*5d40*/  LOP3.LUT R51, R51, 0xffffffe0, R248, 0xe2, !PT ;  /* 0xffffffe033337812 */ /* 0x000fe200078ee2f8 */
        /* <DEDUP_REMOVED lines=28> */
[----:B------:R-:W3:Y:S04]  /*5f10*/  @!P0 LDG.E.U16 R24, desc[UR52][R18.64] ;  /* 0x0000003412188981 */ /* 0x000ee8000c1e1500 */
        /* <DEDUP_REMOVED lines=8> */
[----:B------:R-:W-:Y:S01]  /*5fa0*/  LOP3.LUT R51, R51, 0x3e0, RZ, 0xfc, !PT ;  /* 0x000003e033337812 */ /* 0x000fe200078efcff */
        /* <DEDUP_REMOVED lines=14> */
[----:B------:R0:W5:Y:S01]  /*6090*/  @!P3 LDG.E.U16 R26, desc[UR52][R18.64+0x7c0] ;  /* 0x0007c034121ab981 */ /* 0x000162000c1e1500 */
[----:B------:R-:W-:Y:S01]  /*60a0*/  SHF.L.U32 R35, R141, 0x5, RZ ;  /* 0x000000058d237819 */ /* 0x000fe200000006ff */
[----:B------:R-:W-:-:S03]  /*60b0*/  UIADD3 UR56, -UR56, UR49, URZ ;  /* 0x0000003138387290 */ /* 0x000fc6000fffe13f */
[----:B------:R-:W-:Y:S01]  /*60c0*/  LOP3.LUT R35, R35, 0xfffffc00, RZ, 0xc0, !PT ;  /* 0xfffffc0023237812 */ /* 0x000fe200078ec0ff */
[----:B------:R-:W-:Y:S01]  /*60d0*/  USHF.L.U32 UR58, UR56, 0x1, URZ ;  /* 0x00000001383a7899 */ /* 0x000fe2000800063f */
[----:B------:R-:W-:Y:S02]  /*60e0*/  MOV R25, UR42 ;  /* 0x0000002a00197c02 */ /* 0x000fe40008000f00 */
[----:B0-----:R-:W-:Y:S01]  /*60f0*/  IADD3 R18, R35, R140, RZ ;  /* 0x0000008c23127210 */ /* 0x001fe20007ffe0ff */
[----:B------:R-:W-:Y:S02]  /*6100*/  UIMAD UR42, UR50, UR42, URZ ;  /* 0x0000002a322a72a4 */ /* 0x000fe4000f8e023f */
[----:B------:R-:W-:Y:S01]  /*6110*/  ISETP.GE.AND P1, PT, R22, UR58, PT ;  /* 0x0000003a16007c0c */ /* 0x000fe2000bf26270 */
[----:B------:R-:W-:Y:S01]  /*6120*/  IMAD.WIDE.U32 R22, R25, UR7, R22 ;  /* 0x0000000719167c25 */ /* 0x000fe2000f8e0016 */
[C---:B------:R-:W-:Y:S02]  /*6130*/  IADD3 R155, R18.reuse, 0x1c0, RZ ;  /* 0x000001c0129b7810 */ /* 0x040fe40007ffe0ff */
[----:B------:R-:W-:-:S02]  /*6140*/  IADD3 R159, R18, 0x200, RZ ;  /* 0x00000200129f7810 */ /* 0x000fc40007ffe0ff */
[----:B------:R-:W-:Y:S02]  /*6150*/  ISETP.GE.AND P2, PT, R27, UR58, PT ;  /* 0x0000003a1b007c0c */ /* 0x000fe4000bf46270 */
[C---:B------:R-:W-:Y:S02]  /*6160*/  IADD3 R31, R18.reuse, 0xa0, RZ ;  /* 0x000000a0121f7810 */ /* 0x040fe40007ffe0ff */
[C---:B------:R-:W-:Y:S02]  /*6170*/  IADD3 R115, R18.reuse, 0x100, RZ ;  /* 0x0000010012737810 */ /* 0x040fe40007ffe0ff */
[C---:B------:R-:W-:Y:S02]  /*6180*/  IADD3 R143, R18.reuse, 0x140, RZ ;  /* 0x00000140128f7810 */ /* 0x040fe40007ffe0ff */
[C---:B------:R-:W-:Y:S02]  /*6190*/  IADD3 R147, R18.reuse, 0x160, RZ ;  /* 0x0000016012937810 */ /* 0x040fe40007ffe0ff */
[----:B------:R-:W-:-:S02]  /*61a0*/  IADD3 R149, R18, 0x180, RZ ;  /* 0x0000018012957810 */ /* 0x000fc40007ffe0ff */
[C---:B------:R-:W-:Y:S02]  /*61b0*/  IADD3 R153, R18.reuse, 0x1a0, RZ ;  /* 0x000001a012997810 */ /* 0x040fe40007ffe0ff */
[C---:B------:R-:W-:Y:S02]  /*61c0*/  IADD3 R157, R18.reuse, 0x1e0, RZ ;  /* 0x000001e0129d7810 */ /* 0x040fe40007ffe0ff */
[----:B--2---:R-:W-:Y:S02]  /*61d0*/  R2UR UR57, R21 ;  /* 0x00000000153972ca */ /* 0x004fe400000e0000 */
        /* <DEDUP_REMOVED lines=21> */
[----:B------:R-:W-:Y:S01]  /*6330*/  IADD3 R209, R18, 0x3e0, RZ ;  /* 0x000003e012d17810 */ /* 0x000fe20007ffe0ff */
[----:B------:R-:W-:Y:S01]  /*6340*/  UIMAD UR42, UR7, UR43, UR42 ;  /* 0x0000002b072a72a4 */ /* 0x000fe2000f8e022a */
[-C--:B------:R-:W-:Y:S01]  /*6350*/  LEA.HI.SX32 R189, R155, R18.reuse, 0x1b ;  /* 0x000000129bbd7211 */ /* 0x080fe200078fdaff */
[----:B------:R-:W-:Y:S01]  /*6360*/  FMUL.FTZ R30, R133, UR57 ;  /* 0x00000039851e7c20 */ /* 0x000fe20008410000 */
        /* <DEDUP_REMOVED lines=30> */
[----:B------:R-:W-:Y:S01]  /*6550*/  LEA.HI.SX32 R31, R18, R18, 0x1b ;  /* 0x00000012121f7211 */ /* 0x000fe200078fdaff */
[----:B------:R-:W-:Y:S01]  /*6560*/  FMUL.FTZ R18, R132, UR57 ;  /* 0x0000003984127c20 */ /* 0x000fe20008410000 */
[----:B------:R-:W-:Y:S01]  /*6570*/  FMUL.RZ R30, R30, 0.15915493667125701904 ;  /* 0x3e22f9831e1e7820 */ /* 0x000fe2000040c000 */
[----:B------:R-:W-:Y:S02]  /*6580*/  IADD3 R81, R23, UR42, RZ ;  /* 0x0000002a17517c10 */ /* 0x000fe4000fffe0ff */
[-C--:B------:R-:W-:Y:S01]  /*6590*/  LEA R31, R31, R134.reuse, 0x1 ;  /* 0x000000861f1f7211 */ /* 0x080fe200078e08ff */
[----:B------:R-:W-:Y:S01]  /*65a0*/  FMUL.RZ R23, R18, 0.15915493667125701904 ;  /* 0x3e22f98312177820 */ /* 0x000fe2000040c000 */
[----:B------:R-:W-:Y:S01]  /*65b0*/  ISETP.GE.AND P3, PT, R32, UR58, PT ;  /* 0x0000003a20007c0c */ /* 0x000fe2000bf66270 */
[----:B------:R-:W-:Y:S01]  /*65c0*/  MUFU.SIN R127, R30 ;  /* 0x0000001e007f7308 */ /* 0x000fe20000000400 */
[----:B------:R-:W-:-:S02]  /*65d0*/  LEA R33, R19, R134, 0x1 ;  /* 0x0000008613217211 */ /* 0x000fc400078e08ff */
[C---:B------:R-:W-:Y:S02]  /*65e0*/  LEA R18, P4, R22.reuse, UR21, 0x1 ;  /* 0x0000001516127c11 */ /* 0x040fe4000f8808ff */
[-C--:B------:R-:W-:Y:S01]  /*65f0*/  LEA R32, R21, R134.reuse, 0x1 ;  /* 0x0000008615207211 */ /* 0x080fe200078e08ff */
[----:B------:R-:W-:Y:S02]  /*6600*/  FMUL.FTZ R21, R131, UR57 ;  /* 0x0000003983157c20 */ /* 0x000fe40008410000 */
[----:B------:R0:W-:Y:S01]  /*6610*/  MUFU.COS R126, R30 ;  /* 0x0000001e007e7308 */ /* 0x0001e20000000000 */
[-C--:B------:R-:W-:Y:S01]  /*6620*/  LEA R27, R27, R134.reuse, 0x1 ;  /* 0x000000861b1b7211 */ /* 0x080fe200078e08ff */
[----:B------:R-:W-:Y:S01]  /*6630*/  FMUL.RZ R154, R21, 0.15915493667125701904 ;  /* 0x3e22f983159a7820 */ /* 0x000fe2000040c000 */
[----:B------:R-:W-:Y:S02]  /*6640*/  LEA.HI.X R19, R22, UR44, R81, 0x1, P4 ;  /* 0x0000002c16137c11 */ /* 0x000fe4000a0f0c51 */
[----:B------:R-:W-:-:S02]  /*6650*/  LEA R22, R151, R134, 0x1 ;  /* 0x0000008697167211 */ /* 0x000fc400078e08ff */
[-C--:B0-----:R-:W-:Y:S02]  /*6660*/  LEA R30, R25, R134.reuse, 0x1 ;  /* 0x00000086191e7211 */ /* 0x081fe400078e08ff */
[-C--:B------:R-:W-:Y:S02]  /*6670*/  LEA R25, R79, R134.reuse, 0x1 ;  /* 0x000000864f197211 */ /* 0x080fe400078e08ff */
[-C--:B------:R-:W-:Y:S02]  /*6680*/  LEA R21, R177, R134.reuse, 0x1 ;  /* 0x00000086b1157211 */ /* 0x080fe400078e08ff */
[-C--:B------:R-:W-:Y:S01]  /*6690*/  LEA R187, R187, R134.reuse, 0x1 ;  /* 0x00000086bbbb7211 */ /* 0x080fe200078e08ff */
[----:B------:R-:W-:Y:S01]  /*66a0*/  MUFU.SIN R80, R23 ;  /* 0x0000001700507308 */ /* 0x000fe20000000400 */
[-C--:B------:R-:W-:Y:S02]  /*66b0*/  LEA R148, R189, R134.reuse, 0x1 ;  /* 0x00000086bd947211 */ /* 0x080fe400078e08ff */
[----:B------:R-:W-:-:S05]  /*66c0*/  LEA R151, R191, R134, 0x1 ;  /* 0x00000086bf977211 */ /* 0x000fca00078e08ff */
[----:B------:R0:W-:Y:S01]  /*66d0*/  MUFU.COS R81, R23 ;  /* 0x0000001700517308 */ /* 0x0001e20000000000 */
[-C--:B------:R-:W-:Y:S02]  /*66e0*/  LEA R159, R159, R134.reuse, 0x1 ;  /* 0x000000869f9f7211 */ /* 0x080fe400078e08ff */
[----:B------:R-:W-:-:S05]  /*66f0*/  LEA R162, R173, R134, 0x1 ;  /* 0x00000086ada27211 */ /* 0x000fca00078e08ff */
[----:B------:R-:W-:Y:S01]  /*6700*/  MUFU.COS R79, R154 ;  /* 0x0000009a004f7308 */ /* 0x000fe20000000000 */
[----:B0-----:R-:W-:Y:S01]  /*6710*/  FMUL.FTZ R23, R130, UR57 ;  /* 0x0000003982177c20 */ /* 0x001fe20008410000 */
[----:B------:R-:W-:-:S03]  /*6720*/  LEA R167, R167, R134, 0x1 ;  /* 0x00000086a7a77211 */ /* 0x000fc600078e08ff */
[----:B------:R-:W-:Y:S01]  /*6730*/  FMUL.RZ R168, R23, 0.15915493667125701904 ;  /* 0x3e22f98317a87820 */ /* 0x000fe2000040c000 */
[----:B------:R-:W-:Y:S01]  /*6740*/  FMUL.FTZ R23, R129, UR57 ;  /* 0x0000003981177c20 */ /* 0x000fe20008410000 */
[-C--:B------:R-:W-:Y:S02]  /*6750*/  LEA R115, R115, R134.reuse, 0x1 ;  /* 0x0000008673737211 */ /* 0x080fe400078e08ff */
[----:B------:R-:W-:Y:S02]  /*6760*/  PRMT R194, RZ, 0x7610, R194 ;  /* 0x00007610ffc27816 */ /* 0x000fe400000000c2 */
[----:B------:R-:W-:Y:S01]  /*6770*/  PRMT R196, RZ, 0x7610, R196 ;  /* 0x00007610ffc47816 */ /* 0x000fe200000000c4 */
[----:B---3--:R0:W-:Y:S04]  /*6780*/  STS.U16 [R31], R24 ;  /* 0x000000181f007388 */ /* 0x0081e80000000400 */
[----:B------:R-:W-:Y:S04]  /*6790*/  STS.U16 [R33+0x40], R78 ;  /* 0x0000404e21007388 */ /* 0x000fe80000000400 */
[----:B----4-:R-:W-:Y:S01]  /*67a0*/  STS.U16 [R32+0x80], R77 ;  /* 0x0000804d20007388 */ /* 0x010fe20000000400 */
[----:B0-----:R-:W-:-:S03]  /*67b0*/  LEA R24, R145, R134, 0x1 ;  /* 0x0000008691187211 */ /* 0x001fc600078e08ff */
[----:B-----5:R0:W-:Y:S01]  /*67c0*/  STS.U16 [R30+0xc0], R17 ;  /* 0x0000c0111e007388 */ /* 0x0201e20000000400 */
[----:B------:R-:W-:-:S03]  /*67d0*/  LEA R145, R183, R134, 0x1 ;  /* 0x00000086b7917211 */ /* 0x000fc600078e08ff */
[----:B------:R1:W-:Y:S01]  /*67e0*/  STS.U16 [R27+0x100], R142 ;  /* 0x0001008e1b007388 */ /* 0x0003e20000000400 */
[----:B------:R-:W-:-:S03]  /*67f0*/  LEA R183, R185, R134, 0x1 ;  /* 0x00000086b9b77211 */ /* 0x000fc600078e08ff */
[----:B------:R-:W-:Y:S01]  /*6800*/  STS.U16 [R25+0x140], R76 ;  /* 0x0001404c19007388 */ /* 0x000fe20000000400 */
[----:B0-----:R-:W-:-:S03]  /*6810*/  LEA R17, R179, R134, 0x1 ;  /* 0x00000086b3117211 */ /* 0x001fc600078e08ff */
[----:B------:R-:W-:Y:S01]  /*6820*/  STS.U16 [R24+0x180], R75 ;  /* 0x0001804b18007388 */ /* 0x000fe20000000400 */
[----:B-1----:R-:W-:-:S03]  /*6830*/  LEA R142, R181, R134, 0x1 ;  /* 0x00000086b58e7211 */ /* 0x002fc600078e08ff */
[----:B------:R-:W-:Y:S01]  /*6840*/  STS.U16 [R22+0x1c0], R73 ;  /* 0x0001c04916007388 */ /* 0x000fe20000000400 */
[----:B------:R0:W-:Y:S03]  /*6850*/  MUFU.SIN R78, R154 ;  /* 0x0000009a004e7308 */ /* 0x0001e60000000400 */
[----:B------:R-:W-:Y:S01]  /*6860*/  STS.U16 [R21+0x200], R114 ;  /* 0x0002007215007388 */ /* 0x000fe20000000400 */
[----:B------:R-:W-:-:S03]  /*6870*/  LEA R179, R193, R134, 0x1 ;  /* 0x00000086c1b37211 */ /* 0x000fc600078e08ff */
[----:B------:R-:W-:Y:S01]  /*6880*/  STS.U16 [R17+0x240], R72 ;  /* 0x0002404811007388 */ /* 0x000fe20000000400 */
[----:B0-----:R-:W-:-:S03]  /*6890*/  LEA R154, R175, R134, 0x1 ;  /* 0x00000086af9a7211 */ /* 0x001fc600078e08ff */
[----:B------:R-:W-:Y:S04]  /*68a0*/  STS.U16 [R187+0x280], R74 ;  /* 0x0002804abb007388 */ /* 0x000fe80000000400 */
[----:B------:R-:W-:Y:S04]  /*68b0*/  STS.U16 [R142+0x2c0], R71 ;  /* 0x0002c0478e007388 */ /* 0x000fe80000000400 */
[----:B------:R0:W-:Y:S04]  /*68c0*/  STS.U16 [R145+0x300], R62 ;  /* 0x0003003e91007388 */ /* 0x0001e80000000400 */
[----:B------:R-:W-:Y:S04]  /*68d0*/  STS.U16 [R183+0x340], R70 ;  /* 0x00034046b7007388 */ /* 0x000fe80000000400 */
[----:B------:R-:W-:Y:S01]  /*68e0*/  STS.U16 [R148+0x380], R69 ;  /* 0x0003804594007388 */ /* 0x000fe20000000400 */
[----:B0-----:R-:W-:-:S03]  /*68f0*/  LEA R62, R171, R134, 0x1 ;  /* 0x00000086ab3e7211 */ /* 0x001fc600078e08ff */
[----:B------:R0:W-:Y:S01]  /*6900*/  STS.U16 [R151+0x3c0], R60 ;  /* 0x0003c03c97007388 */ /* 0x0001e20000000400 */
[----:B------:R-:W-:-:S03]  /*6910*/  FMUL.RZ R71, R23, 0.15915493667125701904 ;  /* 0x3e22f98317477820 */ /* 0x000fc6000040c000 */
[----:B------:R1:W-:Y:S04]  /*6920*/  STS.U16 [R179+0x400], R68 ;  /* 0x00040044b3007388 */ /* 0x0003e80000000400 */
[----:B------:R2:W-:Y:S01]  /*6930*/  STS.U16 [R154+0x440], R67 ;  /* 0x000440439a007388 */ /* 0x0005e20000000400 */
[----:B0-----:R-:W-:-:S03]  /*6940*/  LEA R60, R169, R134, 0x1 ;  /* 0x00000086a93c7211 */ /* 0x001fc600078e08ff */
[----:B------:R0:W-:Y:S01]  /*6950*/  STS.U16 [R159+0x480], R66 ;  /* 0x000480429f007388 */ /* 0x0001e20000000400 */
[----:B-1----:R-:W-:-:S03]  /*6960*/  LEA R68, R155, R134, 0x1 ;  /* 0x000000869b447211 */ /* 0x002fc600078e08ff */
[----:B------:R1:W-:Y:S01]  /*6970*/  STS.U16 [R162+0x4c0], R65 ;  /* 0x0004c041a2007388 */ /* 0x0003e20000000400 */
[----:B--2---:R-:W-:-:S03]  /*6980*/  LEA R67, R163, R134, 0x1 ;  /* 0x00000086a3437211 */ /* 0x004fc600078e08ff */
[----:B------:R-:W-:Y:S01]  /*6990*/  STS.U16 [R167+0x500], R64 ;  /* 0x00050040a7007388 */ /* 0x000fe20000000400 */
[----:B0-----:R-:W-:-:S03]  /*69a0*/  LEA R66, R161, R134, 0x1 ;  /* 0x00000086a1427211 */ /* 0x001fc600078e08ff */
[----:B------:R0:W-:Y:S01]  /*69b0*/  STS.U16 [R62+0x540], R61 ;  /* 0x0005403d3e007388 */ /* 0x0001e20000000400 */
[-C--:B-1----:R-:W-:Y:S01]  /*69c0*/  LEA R65, R157, R134.reuse, 0x1 ;  /* 0x000000869d417211 */ /* 0x082fe200078e08ff */
[----:B------:R-:W-:Y:S02]  /*69d0*/  MUFU.SIN R74, R71 ;  /* 0x00000047004a7308 */ /* 0x000fe40000000400 */
[----:B------:R-:W-:Y:S01]  /*69e0*/  STS.U16 [R60+0x580], R63 ;  /* 0x0005803f3c007388 */ /* 0x000fe20000000400 */
[----:B------:R-:W-:-:S03]  /*69f0*/  LEA R114, R153, R134, 0x1 ;  /* 0x0000008699727211 */ /* 0x000fc600078e08ff */
[----:B------:R-:W-:Y:S01]  /*6a00*/  STS.U16 [R68+0x5c0], R57 ;  /* 0x0005c03944007388 */ /* 0x000fe20000000400 */
[-C--:B------:R-:W-:Y:S01]  /*6a10*/  LEA R70, R147, R134.reuse, 0x1 ;  /* 0x0000008693467211 */ /* 0x080fe200078e08ff */
[----:B------:R1:W-:Y:S02]  /*6a20*/  MUFU.COS R75, R71 ;  /* 0x00000047004b7308 */ /* 0x0003e40000000000 */
[----:B------:R-:W-:Y:S01]  /*6a30*/  STS.U16 [R67+0x600], R58 ;  /* 0x0006003a43007388 */ /* 0x000fe20000000400 */
[----:B------:R-:W-:-:S03]  /*6a40*/  LEA R69, R143, R134, 0x1 ;  /* 0x000000868f457211 */ /* 0x000fc600078e08ff */
[----:B------:R-:W-:Y:S01]  /*6a50*/  STS.U16 [R66+0x640], R59 ;  /* 0x0006403b42007388 */ /* 0x000fe20000000400 */
[----:B-1----:R-:W-:-:S03]  /*6a60*/  LEA R71, R149, R134, 0x1 ;  /* 0x0000008695477211 */ /* 0x002fc600078e08ff */
[----:B------:R-:W-:Y:S01]  /*6a70*/  STS.U16 [R65+0x680], R54 ;  /* 0x0006803641007388 */ /* 0x000fe20000000400 */
[----:B------:R-:W-:-:S03]  /*6a80*/  PRMT R193, RZ, 0x7610, R193 ;  /* 0x00007610ffc17816 */ /* 0x000fc600000000c1 */
[----:B------:R-:W-:Y:S04]  /*6a90*/  STS.U16 [R115+0x6c0], R56 ;  /* 0x0006c03873007388 */ /* 0x000fe80000000400 */
[----:B------:R-:W-:Y:S04]  /*6aa0*/  STS.U16 [R114+0x700], R55 ;  /* 0x0007003772007388 */ /* 0x000fe80000000400 */
[----:B------:R1:W-:Y:S04]  /*6ab0*/  STS.U16 [R71+0x740], R28 ;  /* 0x0007401c47007388 */ /* 0x0003e80000000400 */
[----:B------:R2:W-:Y:S04]  /*6ac0*/  STS.U16 [R70+0x780], R29 ;  /* 0x0007801d46007388 */ /* 0x0005e80000000400 */
[----:B------:R3:W-:Y:S01]  /*6ad0*/  STS.U16 [R69+0x7c0], R26 ;  /* 0x0007c01a45007388 */ /* 0x0007e20000000400 */
[----:B------:R-:W-:-:S03]  /*6ae0*/  NOP ;  /* 0x0000000000007918 */ /* 0x000fc60000000000 */
[----:B------:R-:W4:Y:S04]  /*6af0*/  @!P1 LDG.E.U16 R194, desc[UR52][R18.64] ;  /* 0x0000003412c29981 */ /* 0x000f28000c1e1500 */
[----:B------:R-:W5:Y:S04]  /*6b00*/  @!P2 LDG.E.U16 R196, desc[UR52][R18.64+0x40] ;  /* 0x0000403412c4a981 */ /* 0x000f68000c1e1500 */
[----:B------:R-:W5:Y:S01]  /*6b10*/  @!P3 LDG.E.U16 R193, desc[UR52][R18.64+0x80] ;  /* 0x0000803412c1b981 */ /* 0x000f62000c1e1500 */
[----:B------:R-:W-:-:S04]  /*6b20*/  FMUL.FTZ R23, R128, UR57 ;  /* 0x0000003980177c20 */ /* 0x000fc80008410000 */
[----:B------:R-:W-:Y:S01]  /*6b30*/  FMUL.RZ R155, R23, 0.15915493667125701904 ;  /* 0x3e22f983179b7820 */ /* 0x000fe2000040c000 */
[----:B------:R-:W-:Y:S01]  /*6b40*/  FMUL.FTZ R23, R125, UR57 ;  /* 0x000000397d177c20 */ /* 0x000fe20008410000 */
[----:B------:R-:W-:-:S03]  /*6b50*/  ISETP.GE.AND P1, PT, R156, UR58, PT ;  /* 0x0000003a9c007c0c */ /* 0x000fc6000bf26270 */
[----:B0-----:R-:W-:Y:S01]  /*6b60*/  FMUL.RZ R61, R23, 0.15915493667125701904 ;  /* 0x3e22f983173d7820 */ /* 0x001fe2000040c000 */
[----:B------:R-:W-:Y:S01]  /*6b70*/  FMUL.FTZ R23, R124, UR57 ;  /* 0x000000397c177c20 */ /* 0x000fe20008410000 */
[----:B------:R-:W-:-:S03]  /*6b80*/  ISETP.GE.AND P2, PT, R160, UR58, PT ;  /* 0x0000003aa0007c0c */ /* 0x000fc6000bf46270 */
[----:B-1----:R-:W-:Y:S01]  /*6b90*/  FMUL.RZ R28, R23, 0.15915493667125701904 ;  /* 0x3e22f983171c7820 */ /* 0x002fe2000040c000 */
[----:B--2---:R-:W-:-:S03]  /*6ba0*/  PRMT R29, RZ, 0x7610, R29 ;  /* 0x00007610ff1d7816 */ /* 0x004fc6000000001d */
[----:B------:R-:W-:Y:S03]  /*6bb0*/  MUFU.SIN R56, R28 ;  /* 0x0000001c00387308 */ /* 0x000fe60000000400 */
[----:B------:R-:W2:Y:S05]  /*6bc0*/  @!P1 LDG.E.U16 R29, desc[UR52][R18.64+0xc0] ;  /* 0x0000c034121d9981 */ /* 0x000eaa000c1e1500 */
[----:B------:R0:W-:Y:S02]  /*6bd0*/  MUFU.COS R57, R28 ;  /* 0x0000001c00397308 */ /* 0x0001e40000000000 */
[----:B0-----:R-:W-:Y:S01]  /*6be0*/  PRMT R28, RZ, 0x7610, R28 ;  /* 0x00007610ff1c7816 */ /* 0x001fe2000000001c */
[----:B------:R-:W-:-:S05]  /*6bf0*/  FMUL.FTZ R23, R123, UR57 ;  /* 0x000000397b177c20 */ /* 0x000fca0008410000 */
[----:B------:R-:W2:Y:S01]  /*6c00*/  @!P2 LDG.E.U16 R28, desc[UR52][R18.64+0x100] ;  /* 0x00010034121ca981 */ /* 0x000ea2000c1e1500 */
[----:B------:R-:W-:Y:S01]  /*6c10*/  ISETP.GE.AND P1, PT, R150, UR58, PT ;  /* 0x0000003a96007c0c */ /* 0x000fe2000bf26270 */
[----:B---3--:R-:W-:Y:S01]  /*6c20*/  FMUL.RZ R26, R23, 0.15915493667125701904 ;  /* 0x3e22f983171a7820 */ /* 0x008fe2000040c000 */
[----:B------:R-:W-:Y:S01]  /*6c30*/  FMUL.FTZ R23, R122, UR57 ;  /* 0x000000397a177c20 */ /* 0x000fe20008410000 */
[----:B------:R-:W-:Y:S08]  /*6c40*/  MUFU.SIN R58, R61 ;  /* 0x0000003d003a7308 */ /* 0x000ff00000000400 */
[----:B------:R0:W-:Y:S08]  /*6c50*/  MUFU.COS R59, R61 ;  /* 0x0000003d003b7308 */ /* 0x0001f00000000000 */
[----:B------:R-:W-:Y:S01]  /*6c60*/  MUFU.SIN R54, R26 ;  /* 0x0000001a00367308 */ /* 0x000fe20000000400 */
[----:B0-----:R-:W-:Y:S01]  /*6c70*/  FMUL.RZ R61, R23, 0.15915493667125701904 ;  /* 0x3e22f983173d7820 */ /* 0x001fe2000040c000 */
[----:B------:R-:W-:-:S06]  /*6c80*/  FMUL.FTZ R23, R121, UR57 ;  /* 0x0000003979177c20 */ /* 0x000fcc0008410000 */
[----:B------:R0:W-:Y:S01]  /*6c90*/  MUFU.COS R55, R26 ;  /* 0x0000001a00377308 */ /* 0x0001e20000000000 */
[----:B------:R-:W-:Y:S01]  /*6ca0*/  FMUL.RZ R63, R23, 0.15915493667125701904 ;  /* 0x3e22f983173f7820 */ /* 0x000fe2000040c000 */
[----:B------:R-:W-:Y:S01]  /*6cb0*/  FMUL.FTZ R23, R120, UR57 ;  /* 0x0000003978177c20 */ /* 0x000fe20008410000 */
[----:B0-----:R-:W-:-:S03]  /*6cc0*/  PRMT R26, RZ, 0x7610, R26 ;  /* 0x00007610ff1a7816 */ /* 0x001fc6000000001a */
[----:B------:R-:W-:-:S03]  /*6cd0*/  FMUL.RZ R64, R23, 0.15915493667125701904 ;  /* 0x3e22f98317407820 */ /* 0x000fc6000040c000 */
[----:B------:R-:W3:Y:S01]  /*6ce0*/  @!P1 LDG.E.U16 R26, desc[UR52][R18.64+0x140] ;  /* 0x00014034121a9981 */ /* 0x000ee2000c1e1500 */
[----:B------:R-:W-:Y:S01]  /*6cf0*/  FMUL.FTZ R23, R119, UR57 ;  /* 0x0000003977177c20 */ /* 0x000fe20008410000 */
[----:B------:R-:W-:Y:S02]  /*6d00*/  ISETP.GE.AND P1, PT, R152, UR58, PT ;  /* 0x0000003a98007c0c */ /* 0x000fe4000bf26270 */
[----:B------:R-:W-:Y:S01]  /*6d10*/  ISETP.GE.AND P2, PT, R146, UR58, PT ;  /* 0x0000003a92007c0c */ /* 0x000fe2000bf46270 */
[----:B------:R-:W-:Y:S01]  /*6d20*/  FMUL.RZ R160, R23, 0.15915493667125701904 ;  /* 0x3e22f98317a07820 */ /* 0x000fe2000040c000 */
[----:B------:R-:W-:Y:S01]  /*6d30*/  FMUL.FTZ R23, R118, UR57 ;  /* 0x0000003976177c20 */ /* 0x000fe20008410000 */
[----:B------:R-:W-:Y:S01]  /*6d40*/  PRMT R191, RZ, 0x7610, R191 ;  /* 0x00007610ffbf7816 */ /* 0x000fe200000000bf */
[----:B------:R-:W-:Y:S01]  /*6d50*/  MUFU.SIN R153, R63 ;  /* 0x0000003f00997308 */ /* 0x000fe20000000400 */
[----:B------:R-:W-:-:S06]  /*6d60*/  ISETP.GE.AND P3, PT, R144, UR58, PT ;  /* 0x0000003a90007c0c */ /* 0x000fcc000bf66270 */
[----:B------:R-:W3:Y:S01]  /*6d70*/  @!P1 LDG.E.U16 R191, desc[UR52][R18.64+0x180] ;  /* 0x0001803412bf9981 */ /* 0x000ee2000c1e1500 */
[----:B------:R0:W-:Y:S02]  /*6d80*/  MUFU.COS R157, R63 ;  /* 0x0000003f009d7308 */ /* 0x0001e40000000000 */
[----:B0-----:R-:W-:Y:S01]  /*6d90*/  FMUL.RZ R63, R23, 0.15915493667125701904 ;  /* 0x3e22f983173f7820 */ /* 0x001fe2000040c000 */
[----:B------:R-:W-:Y:S02]  /*6da0*/  PRMT R23, RZ, 0x7610, R23 ;  /* 0x00007610ff177816 */ /* 0x000fe40000000017 */
[----:B------:R-:W-:-:S04]  /*6db0*/  R2UR UR59, R20 ;  /* 0x00000000143b72ca */ /* 0x000fc800000e0000 */
[----:B------:R-:W3:Y:S01]  /*6dc0*/  @!P2 LDG.E.U16 R23, desc[UR52][R18.64+0x1c0] ;  /* 0x0001c0341217a981 */ /* 0x000ee2000c1e1500 */
[----:B------:R-:W-:-:S06]  /*6dd0*/  PRMT R20, RZ, 0x7610, R20 ;  /* 0x00007610ff147816 */ /* 0x000fcc0000000014 */
[----:B------:R-:W3:Y:S01]  /*6de0*/  @!P3 LDG.E.U16 R20, desc[UR52][R18.64+0x200] ;  /* 0x000200341214b981 */ /* 0x000ee2000c1e1500 */
[----:B------:R-:W-:Y:S02]  /*6df0*/  ISETP.GE.AND P1, PT, R158, UR58, PT ;  /* 0x0000003a9e007c0c */ /* 0x000fe4000bf26270 */
[----:B------:R-:W-:Y:S02]  /*6e00*/  PRMT R190, RZ, 0x7610, R190 ;  /* 0x00007610ffbe7816 */ /* 0x000fe400000000be */
[----:B------:R-:W-:-:S09]  /*6e10*/  ISETP.GE.AND P2, PT, R165, UR58, PT ;  /* 0x0000003aa5007c0c */ /* 0x000fd2000bf46270 */
[----:B------:R-:W3:Y:S01]  /*6e20*/  @!P1 LDG.E.U16 R190, desc[UR52][R18.64+0x240] ;  /* 0x0002403412be9981 */ /* 0x000ee2000c1e1500 */
[----:B------:R-:W-:Y:S02]  /*6e30*/  ISETP.GE.AND P1, PT, R166, UR58, PT ;  /* 0x0000003aa6007c0c */ /* 0x000fe4000bf26270 */
[----:B------:R-:W-:Y:S02]  /*6e40*/  PRMT R188, RZ, 0x7610, R188 ;  /* 0x00007610ffbc7816 */ /* 0x000fe400000000bc */
[----:B------:R-:W-:Y:S02]  /*6e50*/  PRMT R185, RZ, 0x7610, R185 ;  /* 0x00007610ffb97816 */ /* 0x000fe400000000b9 */
[----:B------:R-:W-:-:S04]  /*6e60*/  ISETP.GE.AND P3, PT, R164, UR58, PT ;  /* 0x0000003aa4007c0c */ /* 0x000fc8000bf66270 */
[----:B------:R-:W3:Y:S04]  /*6e70*/  @!P2 LDG.E.U16 R185, desc[UR52][R18.64+0x2c0] ;  /* 0x0002c03412b9a981 */ /* 0x000ee8000c1e1500 */
[----:B------:R-:W3:Y:S01]  /*6e80*/  @!P1 LDG.E.U16 R188, desc[UR52][R18.64+0x280] ;  /* 0x0002803412bc9981 */ /* 0x000ee2000c1e1500 */
[----:B------:R-:W-:-:S06]  /*6e90*/  PRMT R186, RZ, 0x7610, R186 ;  /* 0x00007610ffba7816 */ /* 0x000fcc00000000ba */
[----:B------:R-:W3:Y:S01]  /*6ea0*/  @!P3 LDG.E.U16 R186, desc[UR52][R18.64+0x300] ;  /* 0x0003003412bab981 */ /* 0x000ee2000c1e1500 */
[----:B------:R-:W-:Y:S02]  /*6eb0*/  ISETP.GE.AND P4, PT, R52, UR58, PT ;  /* 0x0000003a34007c0c */ /* 0x000fe4000bf86270 */
[----:B------:R-:W-:Y:S02]  /*6ec0*/  ISETP.GE.AND P5, PT, R53, UR58, PT ;  /* 0x0000003a35007c0c */ /* 0x000fe4000bfa6270 */
[----:B------:R-:W-:Y:S02]  /*6ed0*/  PRMT R184, RZ, 0x7610, R184 ;  /* 0x00007610ffb87816 */ /* 0x000fe400000000b8 */
[----:B------:R-:W-:Y:S02]  /*6ee0*/  PRMT R181, RZ, 0x7610, R181 ;  /* 0x00007610ffb57816 */ /* 0x000fe400000000b5 */
[----:B------:R-:W-:-:S05]  /*6ef0*/  ISETP.GE.AND P2, PT, R50, UR58, PT ;  /* 0x0000003a32007c0c */ /* 0x000fca000bf46270 */
[----:B------:R-:W3:Y:S04]  /*6f00*/  @!P4 LDG.E.U16 R184, desc[UR52][R18.64+0x340] ;  /* 0x0003403412b8c981 */ /* 0x000ee8000c1e1500 */
[----:B------:R-:W3:Y:S01]  /*6f10*/  @!P5 LDG.E.U16 R181, desc[UR52][R18.64+0x380] ;  /* 0x0003803412b5d981 */ /* 0x000ee2000c1e1500 */
[----:B------:R-:W-:Y:S02]  /*6f20*/  ISETP.GE.AND P4, PT, R48, UR58, PT ;  /* 0x0000003a30007c0c */ /* 0x000fe4000bf86270 */
[----:B------:R-:W-:Y:S02]  /*6f30*/  ISETP.GE.AND P5, PT, R47, UR58, PT ;  /* 0x0000003a2f007c0c */ /* 0x000fe4000bfa6270 */
[----:B------:R-:W-:Y:S01]  /*6f40*/  MOV R163, UR59 ;  /* 0x0000003b00a37c02 */ /* 0x000fe20008000f00 */
[----:B------:R-:W-:Y:S01]  /*6f50*/  MUFU.SIN R156, R61 ;  /* 0x0000003d009c7308 */ /* 0x000fe20000000400 */
[----:B------:R-:W-:-:S02]  /*6f60*/  PRMT R182, RZ, 0x7610, R182 ;  /* 0x00007610ffb67816 */ /* 0x000fc400000000b6 */
[----:B------:R-:W-:Y:S01]  /*6f70*/  PRMT R177, RZ, 0x7610, R177 ;  /* 0x00007610ffb17816 */ /* 0x000fe200000000b1 */
[----:B------:R-:W-:Y:S01]  /*6f80*/  FMUL.FTZ R163, R163, 1.4426950216293334961 ;  /* 0x3fb8aa3ba3a37820 */ /* 0x000fe20000410000 */
[----:B------:R-:W-:-:S03]  /*6f90*/  PRMT R178, RZ, 0x7610, R178 ;  /* 0x00007610ffb27816 */ /* 0x000fc600000000b2 */
[----:B------:R0:W-:Y:S01]  /*6fa0*/  MUFU.COS R161, R61 ;  /* 0x0000003d00a17308 */ /* 0x0001e20000000000 */
[----:B------:R-:W-:Y:S01]  /*6fb0*/  ISETP.GE.AND P3, PT, R49, UR58, PT ;  /* 0x0000003a31007c0c */ /* 0x000fe2000bf66270 */
[----:B------:R-:W3:Y:S04]  /*6fc0*/  @!P2 LDG.E.U16 R182, desc[UR52][R18.64+0x3c0] ;  /* 0x0003c03412b6a981 */ /* 0x000ee8000c1e1500 */
[----:B------:R-:W3:Y:S01]  /*6fd0*/  @!P4 LDG.E.U16 R177, desc[UR52][R18.64+0x440] ;  /* 0x0004403412b1c981 */ /* 0x000ee2000c1e1500 */
[----:B0-----:R-:W-:Y:S01]  /*6fe0*/  FMUL.FTZ R61, R117, UR57 ;  /* 0x00000039753d7c20 */ /* 0x001fe20008410000 */
[----:B------:R-:W-:Y:S02]  /*6ff0*/  MUFU.SIN R76, R168 ;  /* 0x000000a8004c7308 */ /* 0x000fe40000000400 */
[----:B------:R-:W3:Y:S01]  /*7000*/  @!P5 LDG.E.U16 R178, desc[UR52][R18.64+0x480] ;  /* 0x0004803412b2d981 */ /* 0x000ee2000c1e1500 */
[----:B------:R-:W-:-:S05]  /*7010*/  ISETP.GE.AND P2, PT, R46, UR58, PT ;  /* 0x0000003a2e007c0c */ /* 0x000fca000bf46270 */
[----:B------:R0:W-:Y:S01]  /*7020*/  MUFU.COS R77, R168 ;  /* 0x000000a8004d7308 */ /* 0x0001e20000000000 */
[----:B------:R-:W-:Y:S02]  /*7030*/  ISETP.GE.AND P4, PT, R44, UR58, PT ;  /* 0x0000003a2c007c0c */ /* 0x000fe4000bf86270 */
[----:B------:R-:W-:Y:S01]  /*7040*/  ISETP.GE.AND P5, PT, R43, UR58, PT ;  /* 0x0000003a2b007c0c */ /* 0x000fe2000bfa6270 */
[----:B0-----:R-:W-:Y:S01]  /*7050*/  FMUL.RZ R168, R61, 0.15915493667125701904 ;  /* 0x3e22f9833da87820 */ /* 0x001fe2000040c000 */
[----:B------:R-:W-:-:S03]  /*7060*/  FMUL.FTZ R61, R132, R163 ;  /* 0x000000a3843d7220 */ /* 0x000fc60000410000 */
[----:B------:R-:W-:Y:S01]  /*7070*/  MUFU.SIN R143, R63 ;  /* 0x0000003f008f7308 */ /* 0x000fe20000000400 */
[----:B------:R-:W-:Y:S02]  /*7080*/  PRMT R180, RZ, 0x7610, R180 ;  /* 0x00007610ffb47816 */ /* 0x000fe400000000b4 */
[----:B------:R-:W-:-:S04]  /*7090*/  PRMT R175, RZ, 0x7610, R175 ;  /* 0x00007610ffaf7816 */ /* 0x000fc800000000af */
[----:B------:R-:W3:Y:S01]  /*70a0*/  @!P3 LDG.E.U16 R180, desc[UR52][R18.64+0x400] ;  /* 0x0004003412b4b981 */ /* 0x000ee2000c1e1500 */
[----:B------:R0:W-:Y:S03]  /*70b0*/  MUFU.COS R149, R63 ;  /* 0x0000003f00957308 */ /* 0x0001e60000000000 */
[----:B------:R-:W3:Y:S05]  /*70c0*/  @!P2 LDG.E.U16 R175, desc[UR52][R18.64+0x4c0] ;  /* 0x0004c03412afa981 */ /* 0x000eea000c1e1500 */
[----:B------:R1:W4:Y:S01]  /*70d0*/  MUFU.EX2 R171, R61 ;  /* 0x0000003d00ab7308 */ /* 0x0003220000000800 */
[-C--:B0-----:R-:W-:Y:S01]  /*70e0*/  FMUL.FTZ R63, R131, R163.reuse ;  /* 0x000000a3833f7220 */ /* 0x081fe20000410000 */
[----:B-1----:R-:W-:-:S06]  /*70f0*/  FMUL.FTZ R61, R128, R163 ;  /* 0x000000a3803d7220 */ /* 0x002fcc0000410000 */
[----:B------:R0:W-:Y:S08]  /*7100*/  MUFU.EX2 R172, R63 ;  /* 0x0000003f00ac7308 */ /* 0x0001f00000000800 */
[----:B------:R1:W-:Y:S01]  /*7110*/  MUFU.EX2 R52, R61 ;  /* 0x0000003d00347308 */ /* 0x0003e20000000800 */
[----:B0-----:R-:W-:Y:S02]  /*7120*/  PRMT R63, RZ, 0x7610, R63 ;  /* 0x00007610ff3f7816 */ /* 0x001fe4000000003f */
[----:B------:R-:W-:Y:S01]  /*7130*/  ISETP.GE.AND P2, PT, R42, UR58, PT ;  /* 0x0000003a2a007c0c */ /* 0x000fe2000bf46270 */
[----:B------:R-:W-:-:S03]  /*7140*/  FMUL.FTZ R165, R129, R163 ;  /* 0x000000a381a57220 */ /* 0x000fc60000410000 */
[----:B------:R-:W3:Y:S01]  /*7150*/  @!P4 LDG.E.U16 R63, desc[UR52][R18.64+0x540] ;  /* 0x00054034123fc981 */ /* 0x000ee2000c1e1500 */
[----:B-1----:R-:W-:Y:S02]  /*7160*/  PRMT R61, RZ, 0x7610, R61 ;  /* 0x00007610ff3d7816 */ /* 0x002fe4000000003d */
[----:B------:R-:W-:-:S04]  /*7170*/  ISETP.GE.AND P4, PT, R40, UR58, PT ;  /* 0x0000003a28007c0c */ /* 0x000fc8000bf86270 */
[----:B------:R-:W3:Y:S01]  /*7180*/  @!P5 LDG.E.U16 R61, desc[UR52][R18.64+0x580] ;  /* 0x00058034123dd981 */ /* 0x000ee2000c1e1500 */
[----:B------:R-:W-:Y:S01]  /*7190*/  ISETP.GE.AND P5, PT, R39, UR58, PT ;  /* 0x0000003a27007c0c */ /* 0x000fe2000bfa6270 */
[----:B------:R-:W-:Y:S01]  /*71a0*/  MUFU.SIN R144, R168 ;  /* 0x000000a800907308 */ /* 0x000fe20000000400 */
[----:B------:R-:W-:Y:S01]  /*71b0*/  ISETP.GE.AND P3, PT, R45, UR58, PT ;  /* 0x0000003a2d007c0c */ /* 0x000fe2000bf66270 */
[----:B------:R-:W-:Y:S01]  /*71c0*/  FMUL.FTZ R158, R133, R163 ;  /* 0x000000a3859e7220 */ /* 0x000fe20000410000 */
[----:B------:R-:W-:-:S05]  /*71d0*/  PRMT R169, RZ, 0x7610, R169 ;  /* 0x00007610ffa97816 */ /* 0x000fca00000000a9 */
[----:B------:R0:W-:Y:S01]  /*71e0*/  MUFU.COS R146, R168 ;  /* 0x000000a800927308 */ /* 0x0001e20000000000 */
[----:B------:R-:W-:Y:S01]  /*71f0*/  PRMT R170, RZ, 0x7610, R170 ;  /* 0x00007610ffaa7816 */ /* 0x000fe200000000aa */
[----:B------:R-:W3:Y:S01]  /*7200*/  @!P4 LDG.E.U16 R169, desc[UR52][R18.64+0x640] ;  /* 0x0006403412a9c981 */ /* 0x000ee2000c1e1500 */
[----:B0-----:R-:W-:-:S05]  /*7210*/  FMUL.FTZ R168, R130, R163 ;  /* 0x000000a382a87220 */ /* 0x001fca0000410000 */
[----:B------:R0:W-:Y:S01]  /*7220*/  MUFU.EX2 R174, R165 ;  /* 0x000000a500ae7308 */ /* 0x0001e20000000800 */
[----:B------:R-:W3:Y:S01]  /*7230*/  @!P5 LDG.E.U16 R170, desc[UR52][R18.64+0x680] ;  /* 0x0006803412aad981 */ /* 0x000ee2000c1e1500 */
[----:B------:R-:W-:-:S06]  /*7240*/  ISETP.GE.AND P4, PT, R36, UR58, PT ;  /* 0x0000003a24007c0c */ /* 0x000fcc000bf86270 */
[----:B------:R1:W-:Y:S01]  /*7250*/  MUFU.EX2 R173, R168 ;  /* 0x000000a800ad7308 */ /* 0x0003e20000000800 */
[----:B0-----:R-:W-:Y:S01]  /*7260*/  PRMT R165, RZ, 0x7610, R165 ;  /* 0x00007610ffa57816 */ /* 0x001fe200000000a5 */
[----:B------:R-:W-:Y:S01]  /*7270*/  FMUL.FTZ R50, R125, R163 ;  /* 0x000000a37d327220 */ /* 0x000fe20000410000 */
[----:B------:R-:W-:Y:S02]  /*7280*/  ISETP.GE.AND P5, PT, R34, UR58, PT ;  /* 0x0000003a22007c0c */ /* 0x000fe4000bfa6270 */
[----:B-1----:R-:W-:-:S03]  /*7290*/  PRMT R168, RZ, 0x7610, R168 ;  /* 0x00007610ffa87816 */ /* 0x002fc600000000a8 */
[----:B------:R-:W-:Y:S01]  /*72a0*/  MUFU.SIN R147, R160 ;  /* 0x000000a000937308 */ /* 0x000fe20000000400 */
[----:B------:R-:W3:Y:S01]  /*72b0*/  @!P2 LDG.E.U16 R165, desc[UR52][R18.64+0x5c0] ;  /* 0x0005c03412a5a981 */ /* 0x000ee2000c1e1500 */
[----:B------:R-:W-:Y:S01]  /*72c0*/  ISETP.GE.AND P2, PT, R38, UR58, PT ;  /* 0x0000003a26007c0c */ /* 0x000fe2000bf46270 */
[-C--:B------:R-:W-:Y:S01]  /*72d0*/  FMUL.FTZ R48, R124, R163.reuse ;  /* 0x000000a37c307220 */ /* 0x080fe20000410000 */
[-C--:B------:R-:W-:Y:S01]  /*72e0*/  FMUL.FTZ R46, R123, R163.reuse ;  /* 0x000000a37b2e7220 */ /* 0x080fe20000410000 */
[-C--:B------:R-:W-:Y:S01]  /*72f0*/  FMUL.FTZ R44, R122, R163.reuse ;  /* 0x000000a37a2c7220 */ /* 0x080fe20000410000 */
[-C--:B------:R-:W-:Y:S01]  /*7300*/  FMUL.FTZ R42, R121, R163.reuse ;  /* 0x000000a3792a7220 */ /* 0x080fe20000410000 */
[----:B------:R-:W3:Y:S01]  /*7310*/  @!P3 LDG.E.U16 R168, desc[UR52][R18.64+0x500] ;  /* 0x0005003412a8b981 */ /* 0x000ee2000c1e1500 */
[----:B------:R0:W-:Y:S01]  /*7320*/  MUFU.COS R152, R160 ;  /* 0x000000a000987308 */ /* 0x0001e20000000000 */
[-C--:B------:R-:W-:Y:S01]  /*7330*/  FMUL.FTZ R40, R120, R163.reuse ;  /* 0x000000a378287220 */ /* 0x080fe20000410000 */
[-C--:B------:R-:W-:Y:S01]  /*7340*/  FMUL.FTZ R38, R119, R163.reuse ;  /* 0x000000a377267220 */ /* 0x080fe20000410000 */
[-C--:B------:R-:W-:Y:S01]  /*7350*/  FMUL.FTZ R36, R118, R163.reuse ;  /* 0x000000a376247220 */ /* 0x080fe20000410000 */
[-C--:B------:R-:W-:Y:S01]  /*7360*/  FMUL.FTZ R34, R117, R163.reuse ;  /* 0x000000a375227220 */ /* 0x080fe20000410000 */
[----:B------:R-:W-:Y:S01]  /*7370*/  ISETP.GE.AND P3, PT, R41, UR58, PT ;  /* 0x0000003a29007c0c */ /* 0x000fe2000bf66270 */
[----:B------:R-:W-:-:S02]  /*7380*/  FMUL.FTZ R163, R116, R163 ;  /* 0x000000a374a37220 */ /* 0x000fc40000410000 */
[----:B------:R-:W1:Y:S01]  /*7390*/  MUFU.EX2 R158, R158 ;  /* 0x0000009e009e7308 */ /* 0x000e620000000800 */
[----:B0-----:R-:W-:-:S04]  /*73a0*/  FMUL.FTZ R160, R116, UR57 ;  /* 0x0000003974a07c20 */ /* 0x001fc80008410000 */
[----:B------:R-:W-:-:S03]  /*73b0*/  FMUL.RZ R160, R160, 0.15915493667125701904 ;  /* 0x3e22f983a0a07820 */ /* 0x000fc6000040c000 */
[----:B------:R-:W-:Y:S01]  /*73c0*/  MUFU.SIN R72, R155 ;  /* 0x0000009b00487308 */ /* 0x000fe20000000400 */
[----:B------:R-:W-:-:S07]  /*73d0*/  PRMT R166, RZ, 0x7610, R166 ;  /* 0x00007610ffa67816 */ /* 0x000fce00000000a6 */
[----:B------:R-:W-:Y:S01]  /*73e0*/  MUFU.COS R73, R155 ;  /* 0x0000009b00497308 */ /* 0x000fe20000000000 */
[----:B------:R-:W3:Y:S07]  /*73f0*/  @!P3 LDG.E.U16 R166, desc[UR52][R18.64+0x600] ;  /* 0x0006003412a6b981 */ /* 0x000eee000c1e1500 */
[----:B------:R-:W-:Y:S08]  /*7400*/  MUFU.SIN R150, R64 ;  /* 0x0000004000967308 */ /* 0x000ff00000000400 */
[----:B------:R-:W-:Y:S08]  /*7410*/  MUFU.COS R155, R64 ;  /* 0x00000040009b7308 */ /* 0x000ff00000000000 */
[----:B------:R-:W-:Y:S08]  /*7420*/  MUFU.COS R64, R160 ;  /* 0x000000a000407308 */ /* 0x000ff00000000000 */
[----:B------:R-:W0:Y:S01]  /*7430*/  MUFU.EX2 R163, R163 ;  /* 0x000000a300a37308 */ /* 0x000e220000000800 */
[----:B------:R-:W-:Y:S01]  /*7440*/  ISETP.GE.AND P3, PT, R37, UR58, PT ;  /* 0x0000003a25007c0c */ /* 0x000fe2000bf66270 */
[----:B----4-:R-:W-:Y:S01]  /*7450*/  FMUL.FTZ R80, R171, R80 ;  /* 0x00000050ab507220 */ /* 0x010fe20000410000 */
[----:B-1----:R-:W-:-:S05]  /*7460*/  FMUL.FTZ R126, R158, R126 ;  /* 0x0000007e9e7e7220 */ /* 0x002fca0000410000 */
[----:B------:R-:W1:Y:S01]  /*7470*/  MUFU.EX2 R46, R46 ;  /* 0x0000002e002e7308 */ /* 0x000e620000000800 */
[----:B------:R-:W-:-:S07]  /*7480*/  LEA R35, R140, R35, 0x5 ;  /* 0x000000238c237211 */ /* 0x000fce00078e28ff */
[----:B------:R-:W4:Y:S01]  /*7490*/  MUFU.EX2 R38, R38 ;  /* 0x0000002600267308 */ /* 0x000f220000000800 */
[----:B------:R-:W-:Y:S01]  /*74a0*/  ISETP.GE.AND P1, PT, R51, UR58, PT ;  /* 0x0000003a33007c0c */ /* 0x000fe2000bf26270 */
[----:B------:R-:W-:Y:S01]  /*74b0*/  FMUL.FTZ R127, R158, R127 ;  /* 0x0000007f9e7f7220 */ /* 0x000fe20000410000 */
[----:B------:R-:W-:Y:S01]  /*74c0*/  FMUL.FTZ R81, R171, R81 ;  /* 0x00000051ab517220 */ /* 0x000fe20000410000 */
[C---:B------:R-:W-:Y:S01]  /*74d0*/  FMUL.FTZ R79, R172.reuse, R79 ;  /* 0x0000004fac4f7220 */ /* 0x040fe20000410000 */
[----:B------:R-:W-:Y:S01]  /*74e0*/  FMUL.FTZ R78, R172, R78 ;  /* 0x0000004eac4e7220 */ /* 0x000fe20000410000 */
[----:B------:R-:W-:Y:S02]  /*74f0*/  LEA.HI.SX32 R35, R35, R35, 0x1b ;  /* 0x0000002323237211 */ /* 0x000fe400078fdaff */
[----:B------:R-:W5:Y:S01]  /*7500*/  MUFU.EX2 R44, R44 ;  /* 0x0000002c002c7308 */ /* 0x000f620000000800 */
[----:B------:R-:W-:Y:S01]  /*7510*/  PRMT R172, RZ, 0x7610, R172 ;  /* 0x00007610ffac7816 */ /* 0x000fe200000000ac */
[C---:B------:R-:W-:Y:S01]  /*7520*/  FMUL.FTZ R75, R174.reuse, R75 ;  /* 0x0000004bae4b7220 */ /* 0x040fe20000410000 */
[----:B------:R-:W-:Y:S01]  /*7530*/  FMUL.FTZ R74, R174, R74 ;  /* 0x0000004aae4a7220 */ /* 0x000fe20000410000 */
[----:B------:R-:W-:-:S04]  /*7540*/  PRMT R171, RZ, 0x7610, R171 ;  /* 0x00007610ffab7816 */ /* 0x000fc800000000ab */
[----:B------:R2:W-:Y:S01]  /*7550*/  MUFU.EX2 R37, R34 ;  /* 0x0000002200257308 */ /* 0x0005e20000000800 */
[C---:B------:R-:W-:Y:S01]  /*7560*/  FMUL.FTZ R77, R173.reuse, R77 ;  /* 0x0000004dad4d7220 */ /* 0x040fe20000410000 */
[----:B------:R-:W-:Y:S01]  /*7570*/  FMUL.FTZ R76, R173, R76 ;  /* 0x0000004cad4c7220 */ /* 0x000fe20000410000 */
[----:B------:R-:W-:Y:S01]  /*7580*/  FMUL.FTZ R39, R127, R80 ;  /* 0x000000507f277220 */ /* 0x000fe20000410000 */
[----:B------:R-:W-:-:S04]  /*7590*/  PRMT R174, RZ, 0x7610, R174 ;  /* 0x00007610ffae7816 */ /* 0x000fc800000000ae */
[----:B------:R-:W5:Y:S01]  /*75a0*/  MUFU.EX2 R36, R36 ;  /* 0x0000002400247308 */ /* 0x000f620000000800 */
[C---:B--2---:R-:W-:Y:S01]  /*75b0*/  FMUL.FTZ R34, R126.reuse, R80 ;  /* 0x000000507e227220 */ /* 0x044fe20000410000 */
[----:B0-----:R-:W-:Y:S01]  /*75c0*/  FMUL.FTZ R41, R163, R64 ;  /* 0x00000040a3297220 */ /* 0x001fe20000410000 */
[----:B------:R-:W-:Y:S02]  /*75d0*/  PRMT R173, RZ, 0x7610, R173 ;  /* 0x00007610ffad7816 */ /* 0x000fe400000000ad */
[----:B------:R-:W-:Y:S01]  /*75e0*/  PRMT R176, RZ, 0x7610, R176 ;  /* 0x00007610ffb07816 */ /* 0x000fe200000000b0 */
[-C--:B------:R-:W-:Y:S01]  /*75f0*/  FFMA.FTZ R34, R127, R81.reuse, R34 ;  /* 0x000000517f227223 */ /* 0x080fe20000010022 */
[----:B------:R-:W-:Y:S01]  /*7600*/  LEA R64, R35, R134, 0x1 ;  /* 0x0000008623407211 */ /* 0x000fe200078e08ff */
[----:B------:R-:W-:Y:S01]  /*7610*/  FFMA.FTZ R39, R126, R81, -R39 ;  /* 0x000000517e277223 */ /* 0x000fe20000010827 */
[----:B------:R-:W2:Y:S01]  /*7620*/  @!P2 LDG.E.U16 R172, desc[UR52][R18.64+0x6c0] ;  /* 0x0006c03412aca981 */ /* 0x000ea2000c1e1500 */
[C---:B-1----:R-:W-:Y:S01]  /*7630*/  FMUL.FTZ R55, R46.reuse, R55 ;  /* 0x000000372e377220 */ /* 0x042fe20000410000 */
[----:B------:R-:W-:Y:S01]  /*7640*/  FMUL.FTZ R54, R46, R54 ;  /* 0x000000362e367220 */ /* 0x000fe20000410000 */
[----:B------:R-:W-:Y:S01]  /*7650*/  FMUL.FTZ R202, R78, R34 ;  /* 0x000000224eca7220 */ /* 0x000fe20000410000 */
[----:B------:R-:W2:Y:S01]  /*7660*/  @!P3 LDG.E.U16 R171, desc[UR52][R18.64+0x700] ;  /* 0x0007003412abb981 */ /* 0x000ea2000c1e1500 */
[C---:B----4-:R-:W-:Y:S01]  /*7670*/  FMUL.FTZ R47, R38.reuse, R152 ;  /* 0x00000098262f7220 */ /* 0x050fe20000410000 */
[----:B------:R-:W-:-:S02]  /*7680*/  FMUL.FTZ R46, R38, R147 ;  /* 0x00000093262e7220 */ /* 0x000fc40000410000 */
[----:B------:R-:W4:Y:S01]  /*7690*/  @!P4 LDG.E.U16 R174, desc[UR52][R18.64+0x740] ;  /* 0x0007403412aec981 */ /* 0x000f22000c1e1500 */
[-C--:B------:R-:W-:Y:S01]  /*76a0*/  FMUL.FTZ R201, R78, R39.reuse ;  /* 0x000000274ec97220 */ /* 0x080fe20000410000 */
[----:B------:R-:W-:Y:S02]  /*76b0*/  FFMA.FTZ R202, R79, R39, -R202 ;  /* 0x000000274fca7223 */ /* 0x000fe400000108ca */
[----:B------:R-:W0:Y:S04]  /*76c0*/  LDS.U16 R38, [R64+0x2] ;  /* 0x0000020040267984 */ /* 0x000e280000000400 */
[----:B------:R-:W4:Y:S04]  /*76d0*/  @!P5 LDG.E.U16 R173, desc[UR52][R18.64+0x780] ;  /* 0x0007803412add981 */ /* 0x000f28000c1e1500 */
[----:B------:R1:W4:Y:S01]  /*76e0*/  @!P1 LDG.E.U16 R176, desc[UR52][R18.64+0x7c0] ;  /* 0x0007c03412b09981 */ /* 0x000322000c1e1500 */
[C---:B------:R-:W-:Y:S01]  /*76f0*/  FMUL.FTZ R73, R52.reuse, R73 ;  /* 0x0000004934497220 */ /* 0x040fe20000410000 */
[----:B------:R-:W-:-:S02]  /*7700*/  FMUL.FTZ R72, R52, R72 ;  /* 0x0000004834487220 */ /* 0x000fc40000410000 */
[----:B------:R-:W1:Y:S01]  /*7710*/  LDS.U16 R39, [R64] ;  /* 0x0000000040277984 */ /* 0x000e620000000400 */
[C---:B-----5:R-:W-:Y:S01]  /*7720*/  FMUL.FTZ R53, R44.reuse, R161 ;  /* 0x000000a12c357220 */ /* 0x060fe20000410000 */
[----:B------:R-:W-:Y:S01]  /*7730*/  FMUL.FTZ R52, R44, R156 ;  /* 0x0000009c2c347220 */ /* 0x000fe20000410000 */
[C---:B------:R-:W-:Y:S01]  /*7740*/  FMUL.FTZ R45, R36.reuse, R149 ;  /* 0x00000095242d7220 */ /* 0x040fe20000410000 */
[----:B------:R-:W-:Y:S01]  /*7750*/  FMUL.FTZ R44, R36, R143 ;  /* 0x0000008f242c7220 */ /* 0x000fe20000410000 */
[----:B------:R-:W-:Y:S04]  /*7760*/  LDS.U16 R35, [R64+0x6] ;  /* 0x0000060040237984 */ /* 0x000fe80000000400 */
[----:B------:R-:W5:Y:S01]  /*7770*/  LDS.U16 R36, [R64+0x4] ;  /* 0x0000040040247984 */ /* 0x000f620000000400 */
[----:B------:R-:W0:Y:S03]  /*7780*/  MUFU.EX2 R48, R48 ;  /* 0x0000003000307308 */ /* 0x000e260000000800 */
[----:B------:R-:W5:Y:S04]  /*7790*/  LDS.U16 R207, [R64+0xa] ;  /* 0x00000a0040cf7984 */ /* 0x000f680000000400 */
[----:B------:R-:W5:Y:S01]  /*77a0*/  LDS.U16 R206, [R64+0x8] ;  /* 0x0000080040ce7984 */ /* 0x000f620000000400 */
[----:B------:R-:W1:Y:S08]  /*77b0*/  MUFU.EX2 R40, R40 ;  /* 0x0000002800287308 */ /* 0x000e700000000800 */
[----:B------:R-:W1:Y:S01]  /*77c0*/  MUFU.EX2 R50, R50 ;  /* 0x0000003200327308 */ /* 0x000e620000000800 */
[C---:B0-----:R-:W-:Y:S01]  /*77d0*/  FMUL.FTZ R57, R48.reuse, R57 ;  /* 0x0000003930397220 */ /* 0x041fe20000410000 */
[----:B------:R-:W-:-:S06]  /*77e0*/  FMUL.FTZ R56, R48, R56 ;  /* 0x0000003830387220 */ /* 0x000fcc0000410000 */
[----:B------:R-:W0:Y:S01]  /*77f0*/  MUFU.EX2 R42, R42 ;  /* 0x0000002a002a7308 */ /* 0x000e220000000800 */
[C---:B-1----:R-:W-:Y:S01]  /*7800*/  FMUL.FTZ R49, R40.reuse, R155 ;  /* 0x0000009b28317220 */ /* 0x042fe20000410000 */
[----:B------:R-:W-:Y:S01]  /*7810*/  FMUL.FTZ R48, R40, R150 ;  /* 0x0000009628307220 */ /* 0x000fe20000410000 */
[----:B------:R-:W-:Y:S01]  /*7820*/  SHF.L.U32 R38, R38, 0x10, RZ ;  /* 0x0000001026267819 */ /* 0x000fe200000006ff */
[----:B------:R-:W-:Y:S01]  /*7830*/  FMUL.FTZ R43, R37, R146 ;  /* 0x00000092252b7220 */ /* 0x000fe20000410000 */
[----:B------:R-:W-:Y:S03]  /*7840*/  LDS.U16 R203, [R64+0xc] ;  /* 0x00000c0040cb7984 */ /* 0x000fe60000000400 */
[----:B------:R-:W1:Y:S01]  /*7850*/  MUFU.SIN R40, R160 ;  /* 0x000000a000287308 */ /* 0x000e620000000400 */
[C---:B------:R-:W-:Y:S01]  /*7860*/  FMUL.FTZ R59, R50.reuse, R59 ;  /* 0x0000003b323b7220 */ /* 0x040fe20000410000 */
[----:B------:R-:W-:Y:S01]  /*7870*/  FMUL.FTZ R58, R50, R58 ;  /* 0x0000003a323a7220 */ /* 0x000fe20000410000 */
[----:B------:R-:W-:Y:S01]  /*7880*/  SHF.L.U32 R39, R39, 0x10, RZ ;  /* 0x0000001027277819 */ /* 0x000fe200000006ff */
[----:B------:R-:W-:Y:S01]  /*7890*/  FMUL.FTZ R236, R133, R38 ;  /* 0x0000002685ec7220 */ /* 0x000fe20000410000 */
[----:B------:R-:W3:Y:S01]  /*78a0*/  LDS.U16 R204, [R64+0xe] ;  /* 0x00000e0040cc7984 */ /* 0x000ee20000000400 */
[C---:B0-----:R-:W-:Y:S01]  /*78b0*/  FMUL.FTZ R51, R42.reuse, R157 ;  /* 0x0000009d2a337220 */ /* 0x041fe20000410000 */
[----:B------:R-:W-:Y:S01]  /*78c0*/  FMUL.FTZ R50, R42, R153 ;  /* 0x000000992a327220 */ /* 0x000fe20000410000 */
[----:B------:R-:W-:Y:S01]  /*78d0*/  FMUL.FTZ R42, R37, R144 ;  /* 0x00000090252a7220 */ /* 0x000fe20000410000 */
[----:B------:R-:W-:Y:S01]  /*78e0*/  SHF.L.U32 R37, R200, 0x10, RZ ;  /* 0x00000010c8257819 */ /* 0x000fe200000006ff */
[----:B------:R-:W-:Y:S01]  /*78f0*/  FMUL.FTZ R200, R133, R39 ;  /* 0x0000002785c87220 */ /* 0x000fe20000410000 */
[----:B-----5:R-:W-:Y:S01]  /*7900*/  SHF.L.U32 R36, R36, 0x10, RZ ;  /* 0x0000001024247819 */ /* 0x020fe200000006ff */
[----:B------:R-:W-:Y:S01]  /*7910*/  LDS.U16 R198, [R64+0x10] ;  /* 0x0000100040c67984 */ /* 0x000fe20000000400 */
[----:B-1----:R-:W-:Y:S01]  /*7920*/  FMUL.FTZ R40, R163, R40 ;  /* 0x00000028a3287220 */ /* 0x002fe20000410000 */
[----:B------:R-:W-:-:S02]  /*7930*/  FMUL.FTZ R236, R37, R236 ;  /* 0x000000ec25ec7220 */ /* 0x000fc40000410000 */
[----:B------:R-:W0:Y:S01]  /*7940*/  LDS.U16 R205, [R64+0x12] ;  /* 0x0000120040cd7984 */ /* 0x000e220000000400 */
[----:B------:R-:W-:Y:S01]  /*7950*/  FFMA.FTZ R201, R79, R34, R201 ;  /* 0x000000224fc97223 */ /* 0x000fe200000100c9 */
[----:B------:R-:W-:Y:S02]  /*7960*/  SHF.L.U32 R35, R35, 0x10, RZ ;  /* 0x0000001023237819 */ /* 0x000fe400000006ff */
[----:B------:R-:W-:Y:S01]  /*7970*/  LDS.U16 R195, [R64+0x14] ;  /* 0x0000140040c37984 */ /* 0x000fe20000000400 */
[----:B------:R-:W-:-:S03]  /*7980*/  SHF.L.U32 R34, R208, 0x10, RZ ;  /* 0x00000010d0227819 */ /* 0x000fc600000006ff */
[----:B------:R-:W1:Y:S01]  /*7990*/  LDS.U16 R197, [R64+0x16] ;  /* 0x0000160040c57984 */ /* 0x000e620000000400 */
[----:B------:R-:W-:-:S03]  /*79a0*/  FMUL.FTZ R235, R37, R200 ;  /* 0x000000c825eb7220 */ /* 0x000fc60000410000 */
[----:B------:R-:W-:Y:S04]  /*79b0*/  LDS.U16 R189, [R64+0x18] ;  /* 0x0000180040bd7984 */ /* 0x000fe80000000400 */
[----:B------:R-:W5:Y:S04]  /*79c0*/  LDS.U16 R192, [R64+0x1a] ;  /* 0x00001a0040c07984 */ /* 0x000f680000000400 */
        /* <DEDUP_REMOVED lines=12> */
[----:B------:R-:W-:Y:S04]  /*7a90*/  LDS.U16 R158, [R64+0x34] ;  /* 0x00003400409e7984 */ /* 0x000fe80000000400 */
[----:B------:R-:W2:Y:S04]  /*7aa0*/  LDS.U16 R157, [R64+0x36] ;  /* 0x00003600409d7984 */ /* 0x000ea80000000400 */
[----:B------:R-:W-:Y:S04]  /*7ab0*/  LDS.U16 R161, [R64+0x38] ;  /* 0x0000380040a17984 */ /* 0x000fe80000000400 */
[----:B------:R-:W2:Y:S04]  /*7ac0*/  LDS.U16 R160, [R64+0x3a] ;  /* 0x00003a0040a07984 */ /* 0x000ea80000000400 */
[----:B------:R-:W0:Y:S04]  /*7ad0*/  LDS.U16 R163, [R64+0x3c] ;  /* 0x00003c0040a37984 */ /* 0x000e280000000400 */
[----:B------:R-:W0:Y:S01]  /*7ae0*/  LDS.U16 R164, [R64+0x3e] ;  /* 0x00003e0040a47984 */ /* 0x000e220000000400 */
[----:B------:R-:W-:-:S03]  /*7af0*/  FMUL.FTZ R199, R132, R36 ;  /* 0x0000002484c77220 */ /* 0x000fc60000410000 */
[----:B------:R1:W-:Y:S04]  /*7b00*/  STS.U16 [R31+0x1080], R194 ;  /* 0x001080c21f007388 */ /* 0x0003e80000000400 */
[----:B------:R5:W-:Y:S04]  /*7b10*/  STS.U16 [R33+0x10c0], R196 ;  /* 0x0010c0c421007388 */ /* 0x000be80000000400 */
[----:B------:R5:W-:Y:S01]  /*7b20*/  STS.U16 [R32+0x1100], R193 ;  /* 0x001100c120007388 */ /* 0x000be20000000400 */
[----:B------:R-:W-:Y:S01]  /*7b30*/  FMUL.FTZ R199, R34, R199 ;  /* 0x000000c722c77220 */ /* 0x000fe20000410000 */
[----:B-1----:R-:W-:Y:S01]  /*7b40*/  FMUL.FTZ R31, R132, R35 ;  /* 0x00000023841f7220 */ /* 0x002fe20000410000 */
[----:B------:R-:W-:Y:S01]  /*7b50*/  FMUL.FTZ R194, R76, R201 ;  /* 0x000000c94cc27220 */ /* 0x000fe20000410000 */
[-C--:B-----5:R-:W-:Y:S01]  /*7b60*/  FMUL.FTZ R33, R235, R80.reuse ;  /* 0x00000050eb217220 */ /* 0x0a0fe20000410000 */
[----:B------:R-:W-:Y:S01]  /*7b70*/  FMUL.FTZ R32, R236, R80 ;  /* 0x00000050ec207220 */ /* 0x000fe20000410000 */
[----:B------:R-:W-:-:S03]  /*7b80*/  FMUL.FTZ R200, R34, R31 ;  /* 0x0000001f22c87220 */ /* 0x000fc60000410000 */
[-C--:B------:R-:W-:Y:S01]  /*7b90*/  FFMA.FTZ R32, R235, R81.reuse, -R32 ;  /* 0x00000051eb207223 */ /* 0x080fe20000010820 */
[----:B------:R-:W-:Y:S01]  /*7ba0*/  FFMA.FTZ R33, R236, R81, R33 ;  /* 0x00000051ec217223 */ /* 0x000fe20000010021 */
[-C--:B------:R-:W-:Y:S02]  /*7bb0*/  FFMA.FTZ R193, R77, R202.reuse, -R194 ;  /* 0x000000ca4dc17223 */ /* 0x080fe400000108c2 */
[----:B------:R-:W-:Y:S01]  /*7bc0*/  FADD.FTZ R32, R199, R32 ;  /* 0x00000020c7207221 */ /* 0x000fe20000010000 */
[----:B------:R-:W-:Y:S01]  /*7bd0*/  FMUL.FTZ R194, R76, R202 ;  /* 0x000000ca4cc27220 */ /* 0x000fe20000410000 */
[----:B------:R-:W-:Y:S02]  /*7be0*/  FADD.FTZ R33, R200, R33 ;  /* 0x00000021c8217221 */ /* 0x000fe40000010000 */
[C---:B------:R-:W-:Y:S02]  /*7bf0*/  FMUL.FTZ R202, R78.reuse, R32 ;  /* 0x000000204eca7220 */ /* 0x040fe40000410000 */
[----:B------:R-:W-:-:S02]  /*7c00*/  FMUL.FTZ R196, R78, R33 ;  /* 0x000000214ec47220 */ /* 0x000fc40000410000 */
[----:B------:R-:W-:Y:S01]  /*7c10*/  FFMA.FTZ R208, R79, R33, R202 ;  /* 0x000000214fd07223 */ /* 0x000fe200000100ca */
[----:B------:R-:W-:Y:S01]  /*7c20*/  SHF.L.U32 R33, R207, 0x10, RZ ;  /* 0x00000010cf217819 */ /* 0x000fe200000006ff */
[----:B------:R-:W-:Y:S01]  /*7c30*/  FFMA.FTZ R209, R79, R32, -R196 ;  /* 0x000000204fd17223 */ /* 0x000fe200000108c4 */
        /* <DEDUP_REMOVED lines=9> */
[----:B------:R-:W-:-:S03]  /*7cd0*/  FADD.FTZ R209, R202, R209 ;  /* 0x000000d1cad17221 */ /* 0x000fc60000010000 */
[----:B------:R5:W-:Y:S01]  /*7ce0*/  STS.U16 [R27+0x1180], R28 ;  /* 0x0011801c1b007388 */ /* 0x000be20000000400 */
[C---:B-1----:R-:W-:Y:S01]  /*7cf0*/  FMUL.FTZ R30, R76.reuse, R208 ;  /* 0x000000d04c1e7220 */ /* 0x042fe20000410000 */
[----:B-----5:R-:W-:-:S03]  /*7d00*/  FMUL.FTZ R27, R76, R209 ;  /* 0x000000d14c1b7220 */ /* 0x020fc60000410000 */
[----:B------:R-:W-:Y:S01]  /*7d10*/  FFMA.FTZ R209, R77, R209, -R30 ;  /* 0x000000d14dd17223 */ /* 0x000fe2000001081e */
[----:B---3--:R-:W-:Y:S02]  /*7d20*/  SHF.L.U32 R30, R204, 0x10, RZ ;  /* 0x00000010cc1e7819 */ /* 0x008fe400000006ff */
[----:B------:R-:W-:Y:S02]  /*7d30*/  SHF.L.U32 R29, R203, 0x10, RZ ;  /* 0x00000010cb1d7819 */ /* 0x000fe400000006ff */
[----:B------:R-:W-:Y:S01]  /*7d40*/  SHF.L.U32 R28, R210, 0x10, RZ ;  /* 0x00000010d21c7819 */ /* 0x000fe200000006ff */
[C---:B------:R-:W-:Y:S01]  /*7d50*/  FMUL.FTZ R203, R130.reuse, R30 ;  /* 0x0000001e82cb7220 */ /* 0x040fe20000410000 */
[----:B------:R-:W-:Y:S01]  /*7d60*/  FFMA.FTZ R208, R77, R208, R27 ;  /* 0x000000d04dd07223 */ /* 0x000fe2000001001b */
[----:B------:R-:W-:Y:S01]  /*7d70*/  FMUL.FTZ R27, R130, R29 ;  /* 0x0000001d821b7220 */ /* 0x000fe20000410000 */
[----:B------:R-:W-:Y:S01]  /*7d80*/  FMUL.FTZ R206, R74, R193 ;  /* 0x000000c14ace7220 */ /* 0x000fe20000410000 */
[----:B------:R-:W-:Y:S01]  /*7d90*/  FMUL.FTZ R203, R28, R203 ;  /* 0x000000cb1ccb7220 */ /* 0x000fe20000410000 */
[-C--:B------:R-:W-:Y:S01]  /*7da0*/  FMUL.FTZ R196, R74, R194.reuse ;  /* 0x000000c24ac47220 */ /* 0x080fe20000410000 */
[----:B------:R-:W-:Y:S01]  /*7db0*/  FMUL.FTZ R204, R28, R27 ;  /* 0x0000001b1ccc7220 */ /* 0x000fe20000410000 */
[----:B------:R-:W-:Y:S01]  /*7dc0*/  FFMA.FTZ R206, R75, R194, R206 ;  /* 0x000000c24bce7223 */ /* 0x000fe200000100ce */
[----:B------:R-:W-:Y:S01]  /*7dd0*/  FADD.FTZ R208, R203, R208 ;  /* 0x000000d0cbd07221 */ /* 0x000fe20000010000 */
[----:B------:R1:W-:Y:S01]  /*7de0*/  STS.U16 [R25+0x11c0], R26 ;  /* 0x0011c01a19007388 */ /* 0x0003e20000000400 */
[----:B------:R-:W-:Y:S01]  /*7df0*/  FADD.FTZ R209, R204, R209 ;  /* 0x000000d1ccd17221 */ /* 0x000fe20000010000 */
[----:B------:R-:W-:Y:S01]  /*7e00*/  FFMA.FTZ R196, R75, R193, -R196 ;  /* 0x000000c14bc47223 */ /* 0x000fe200000108c4 */
[----:B------:R-:W-:Y:S01]  /*7e10*/  FMUL.FTZ R194, R72, R206 ;  /* 0x000000ce48c27220 */ /* 0x000fe20000410000 */
[----:B0-----:R-:W-:Y:S01]  /*7e20*/  SHF.L.U32 R27, R205, 0x10, RZ ;  /* 0x00000010cd1b7819 */ /* 0x001fe200000006ff */
[C---:B-1----:R-:W-:Y:S01]  /*7e30*/  FMUL.FTZ R26, R74.reuse, R208 ;  /* 0x000000d04a1a7220 */ /* 0x042fe20000410000 */
[-C--:B------:R-:W-:Y:S01]  /*7e40*/  FMUL.FTZ R25, R74, R209.reuse ;  /* 0x000000d14a197220 */ /* 0x080fe20000410000 */
[-C--:B------:R-:W-:Y:S01]  /*7e50*/  FFMA.FTZ R193, R73, R196.reuse, -R194 ;  /* 0x000000c449c17223 */ /* 0x080fe200000108c2 */
[----:B------:R-:W-:Y:S01]  /*7e60*/  FMUL.FTZ R196, R72, R196 ;  /* 0x000000c448c47220 */ /* 0x000fe20000410000 */
[C---:B------:R-:W-:Y:S01]  /*7e70*/  FFMA.FTZ R209, R75.reuse, R209, -R26 ;  /* 0x000000d14bd17223 */ /* 0x040fe2000001081a */
[----:B------:R-:W-:Y:S01]  /*7e80*/  SHF.L.U32 R26, R198, 0x10, RZ ;  /* 0x00000010c61a7819 */ /* 0x000fe200000006ff */
[----:B------:R-:W-:Y:S01]  /*7e90*/  FFMA.FTZ R208, R75, R208, R25 ;  /* 0x000000d04bd07223 */ /* 0x000fe20000010019 */
[----:B------:R-:W-:Y:S01]  /*7ea0*/  SHF.L.U32 R25, R238, 0x10, RZ ;  /* 0x00000010ee197819 */ /* 0x000fe200000006ff */
[----:B------:R-:W-:Y:S01]  /*7eb0*/  FFMA.FTZ R196, R73, R206, R196 ;  /* 0x000000ce49c47223 */ /* 0x000fe200000100c4 */
[C---:B------:R-:W-:Y:S01]  /*7ec0*/  FMUL.FTZ R194, R129.reuse, R27 ;  /* 0x0000001b81c27220 */ /* 0x040fe20000410000 */
[----:B------:R-:W-:-:S03]  /*7ed0*/  FMUL.FTZ R206, R129, R26 ;  /* 0x0000001a81ce7220 */ /* 0x000fc60000410000 */
[C---:B------:R-:W-:Y:S01]  /*7ee0*/  FMUL.FTZ R205, R25.reuse, R194 ;  /* 0x000000c219cd7220 */ /* 0x040fe20000410000 */
[----:B------:R-:W-:Y:S01]  /*7ef0*/  FMUL.FTZ R206, R25, R206 ;  /* 0x000000ce19ce7220 */ /* 0x000fe20000410000 */
[----:B------:R0:W-:Y:S01]  /*7f00*/  STS.U16 [R24+0x1200], R191 ;  /* 0x001200bf18007388 */ /* 0x0001e20000000400 */
[----:B------:R-:W-:Y:S01]  /*7f10*/  FMUL.FTZ R207, R58, R193 ;  /* 0x000000c13acf7220 */ /* 0x000fe20000410000 */
[----:B------:R-:W-:Y:S01]  /*7f20*/  FADD.FTZ R208, R205, R208 ;  /* 0x000000d0cdd07221 */ /* 0x000fe20000010000 */
[----:B------:R-:W-:Y:S01]  /*7f30*/  FADD.FTZ R209, R206, R209 ;  /* 0x000000d1ced17221 */ /* 0x000fe20000010000 */
[----:B------:R1:W-:Y:S01]  /*7f40*/  STS.U16 [R22+0x1240], R23 ;  /* 0x0012401716007388 */ /* 0x0003e20000000400 */
[-C--:B------:R-:W-:Y:S01]  /*7f50*/  FMUL.FTZ R198, R58, R196.reuse ;  /* 0x000000c43ac67220 */ /* 0x080fe20000410000 */
[----:B0-----:R-:W-:Y:S01]  /*7f60*/  SHF.L.U32 R24, R197, 0x10, RZ ;  /* 0x00000010c5187819 */ /* 0x001fe200000006ff */
[----:B------:R-:W-:Y:S01]  /*7f70*/  FFMA.FTZ R191, R59, R196, R207 ;  /* 0x000000c43bbf7223 */ /* 0x000fe200000100cf */
[----:B------:R-:W-:-:S02]  /*7f80*/  SHF.L.U32 R196, R138, 0x10, RZ ;  /* 0x000000108ac47819 */ /* 0x000fc400000006ff */
[----:B-1----:R-:W-:Y:S01]  /*7f90*/  SHF.L.U32 R23, R195, 0x10, RZ ;  /* 0x00000010c3177819 */ /* 0x002fe200000006ff */
[C---:B------:R-:W-:Y:S01]  /*7fa0*/  FMUL.FTZ R22, R72.reuse, R208 ;  /* 0x000000d048167220 */ /* 0x040fe20000410000 */
[-C--:B------:R-:W-:Y:S01]  /*7fb0*/  FMUL.FTZ R195, R72, R209.reuse ;  /* 0x000000d148c37220 */ /* 0x080fe20000410000 */
[C---:B------:R-:W-:Y:S02]  /*7fc0*/  FMUL.FTZ R207, R128.reuse, R24 ;  /* 0x0000001880cf7220 */ /* 0x040fe40000410000 */
[C---:B------:R-:W-:Y:S01]  /*7fd0*/  FFMA.FTZ R209, R73.reuse, R209, -R22 ;  /* 0x000000d149d17223 */ /* 0x040fe20000010816 */
[----:B------:R-:W-:Y:S01]  /*7fe0*/  FFMA.FTZ R22, R73, R208, R195 ;  /* 0x000000d049167223 */ /* 0x000fe200000100c3 */
[----:B------:R-:W-:Y:S01]  /*7ff0*/  FMUL.FTZ R208, R128, R23 ;  /* 0x0000001780d07220 */ /* 0x000fe20000410000 */
[C---:B------:R-:W-:Y:S01]  /*8000*/  FMUL.FTZ R207, R196.reuse, R207 ;  /* 0x000000cfc4cf7220 */ /* 0x040fe20000410000 */
[----:B------:R-:W-:Y:S01]  /*8010*/  FFMA.FTZ R193, R59, R193, -R198 ;  /* 0x000000c13bc17223 */ /* 0x000fe200000108c6 */
[----:B------:R0:W-:Y:S01]  /*8020*/  STS.U16 [R21+0x1280], R20 ;  /* 0x0012801415007388 */ /* 0x0001e20000000400 */
[----:B------:R-:W-:Y:S01]  /*8030*/  FMUL.FTZ R208, R196, R208 ;  /* 0x000000d0c4d07220 */ /* 0x000fe20000410000 */
[C---:B------:R-:W-:Y:S01]  /*8040*/  FMUL.FTZ R194, R56.reuse, R191 ;  /* 0x000000bf38c27220 */ /* 0x040fe20000410000 */
[----:B------:R-:W-:-:S02]  /*8050*/  FMUL.FTZ R196, R56, R193 ;  /* 0x000000c138c47220 */ /* 0x000fc40000410000 */
[----:B------:R-:W-:Y:S01]  /*8060*/  FADD.FTZ R209, R208, R209 ;  /* 0x000000d1d0d17221 */ /* 0x000fe20000010000 */
[----:B0-----:R-:W-:Y:S01]  /*8070*/  FADD.FTZ R20, R207, R22 ;  /* 0x00000016cf147221 */ /* 0x001fe20000010000 */
[----:B------:R-:W-:-:S03]  /*8080*/  FFMA.FTZ R194, R57, R193, -R194 ;  /* 0x000000c139c27223 */ /* 0x000fc600000108c2 */
[CC--:B------:R-:W-:Y:S01]  /*8090*/  FMUL.FTZ R22, R58.reuse, R20.reuse ;  /* 0x000000143a167220 */ /* 0x0c0fe20000410000 */
[----:B------:R-:W-:Y:S01]  /*80a0*/  FFMA.FTZ R196, R57, R191, R196 ;  /* 0x000000bf39c47223 */ /* 0x000fe200000100c4 */
[-C--:B------:R-:W-:Y:S02]  /*80b0*/  FMUL.FTZ R193, R58, R209.reuse ;  /* 0x000000d13ac17220 */ /* 0x080fe40000410000 */
[----:B------:R-:W-:Y:S01]  /*80c0*/  FFMA.FTZ R191, R59, R209, -R22 ;  /* 0x000000d13bbf7223 */ /* 0x000fe20000010816 */
[----:B------:R-:W-:Y:S02]  /*80d0*/  SHF.L.U32 R22, R192, 0x10, RZ ;  /* 0x00000010c0167819 */ /* 0x000fe400000006ff */
[----:B------:R-:W-:Y:S01]  /*80e0*/  SHF.L.U32 R21, R189, 0x10, RZ ;  /* 0x00000010bd157819 */ /* 0x000fe200000006ff */
[----:B------:R-:W-:Y:S01]  /*80f0*/  FFMA.FTZ R192, R59, R20, R193 ;  /* 0x000000143bc07223 */ /* 0x000fe200000100c1 */
[----:B------:R-:W-:Y:S01]  /*8100*/  SHF.L.U32 R20, R237, 0x10, RZ ;  /* 0x00000010ed147819 */ /* 0x000fe200000006ff */
[C---:B------:R-:W-:Y:S01]  /*8110*/  FMUL.FTZ R209, R125.reuse, R22 ;  /* 0x000000167dd17220 */ /* 0x040fe20000410000 */
[----:B------:R-:W-:Y:S01]  /*8120*/  FMUL.FTZ R198, R54, R196 ;  /* 0x000000c436c67220 */ /* 0x000fe20000410000 */
[----:B------:R-:W-:-:S02]  /*8130*/  FMUL.FTZ R189, R125, R21 ;  /* 0x000000157dbd7220 */ /* 0x000fc40000410000 */
[C---:B------:R-:W-:Y:S02]  /*8140*/  FMUL.FTZ R209, R20.reuse, R209 ;  /* 0x000000d114d17220 */ /* 0x040fe40000410000 */
[----:B------:R-:W-:Y:S01]  /*8150*/  FMUL.FTZ R210, R20, R189 ;  /* 0x000000bd14d27220 */ /* 0x000fe20000410000 */
[-C--:B------:R-:W-:Y:S01]  /*8160*/  FFMA.FTZ R189, R55, R194.reuse, -R198 ;  /* 0x000000c237bd7223 */ /* 0x080fe200000108c6 */
[----:B------:R-:W-:Y:S01]  /*8170*/  FMUL.FTZ R194, R54, R194 ;  /* 0x000000c236c27220 */ /* 0x000fe20000410000 */
[----:B------:R-:W-:Y:S01]  /*8180*/  FADD.FTZ R192, R209, R192 ;  /* 0x000000c0d1c07221 */ /* 0x000fe20000010000 */
[----:B------:R-:W-:Y:S01]  /*8190*/  FADD.FTZ R191, R210, R191 ;  /* 0x000000bfd2bf7221 */ /* 0x000fe20000010000 */
[----:B------:R0:W-:Y:S01]  /*81a0*/  STS.U16 [R17+0x12c0], R190 ;  /* 0x0012c0be11007388 */ /* 0x0001e20000000400 */
[----:B------:R-:W-:Y:S02]  /*81b0*/  SHF.L.U32 R18, R18, 0x10, RZ ;  /* 0x0000001012127819 */ /* 0x000fe400000006ff */
[----:B------:R-:W-:Y:S01]  /*81c0*/  SHF.L.U32 R19, R19, 0x10, RZ ;  /* 0x0000001013137819 */ /* 0x000fe200000006ff */
[----:B0-----:R-:W-:Y:S01]  /*81d0*/  FFMA.FTZ R190, R55, R196, R194 ;  /* 0x000000c437be7223 */ /* 0x001fe200000100c2 */
[C---:B------:R-:W-:Y:S01]  /*81e0*/  FMUL.FTZ R194, R56.reuse, R192 ;  /* 0x000000c038c27220 */ /* 0x040fe20000410000 */
[----:B------:R-:W-:-:S03]  /*81f0*/  FMUL.FTZ R17, R56, R191 ;  /* 0x000000bf38117220 */ /* 0x000fc60000410000 */
[C---:B------:R-:W-:Y:S01]  /*8200*/  FFMA.FTZ R193, R57.reuse, R191, -R194 ;  /* 0x000000bf39c17223 */ /* 0x040fe200000108c2 */
[----:B------:R-:W-:Y:S01]  /*8210*/  FFMA.FTZ R194, R57, R192, R17 ;  /* 0x000000c039c27223 */ /* 0x000fe20000010011 */
[----:B------:R-:W-:Y:S01]  /*8220*/  SHF.L.U32 R17, R234, 0x10, RZ ;  /* 0x00000010ea117819 */ /* 0x000fe200000006ff */
[C---:B------:R-:W-:Y:S01]  /*8230*/  FMUL.FTZ R212, R124.reuse, R18 ;  /* 0x000000127cd47220 */ /* 0x040fe20000410000 */
[----:B------:R-:W-:-:S03]  /*8240*/  FMUL.FTZ R192, R124, R19 ;  /* 0x000000137cc07220 */ /* 0x000fc60000410000 */
[C---:B------:R-:W-:Y:S01]  /*8250*/  FMUL.FTZ R212, R17.reuse, R212 ;  /* 0x000000d411d47220 */ /* 0x040fe20000410000 */
[----:B------:R-:W-:Y:S01]  /*8260*/  FMUL.FTZ R211, R17, R192 ;  /* 0x000000c011d37220 */ /* 0x000fe20000410000 */
[----:B------:R-:W-:Y:S02]  /*8270*/  FMUL.FTZ R192, R52, R190 ;  /* 0x000000be34c07220 */ /* 0x000fe40000410000 */
[----:B------:R-:W-:Y:S01]  /*8280*/  FADD.FTZ R193, R212, R193 ;  /* 0x000000c1d4c17221 */ /* 0x000fe20000010000 */
[----:B------:R0:W-:Y:S01]  /*8290*/  STS.U16 [R187+0x1300], R188 ;  /* 0x001300bcbb007388 */ /* 0x0001e20000000400 */
[----:B------:R-:W-:Y:S01]  /*82a0*/  FADD.FTZ R194, R211, R194 ;  /* 0x000000c2d3c27221 */ /* 0x000fe20000010000 */
[----:B------:R-:W-:Y:S02]  /*82b0*/  SHF.L.U32 R143, R143, 0x10, RZ ;  /* 0x000000108f8f7819 */ /* 0x000fe400000006ff */
[----:B------:R1:W-:Y:S01]  /*82c0*/  STS.U16 [R142+0x1340], R185 ;  /* 0x001340b98e007388 */ /* 0x0003e20000000400 */
[-C--:B------:R-:W-:Y:S01]  /*82d0*/  FFMA.FTZ R191, R53, R189.reuse, -R192 ;  /* 0x000000bd35bf7223 */ /* 0x080fe200000108c0 */
[----:B------:R-:W-:Y:S01]  /*82e0*/  FMUL.FTZ R192, R52, R189 ;  /* 0x000000bd34c07220 */ /* 0x000fe20000410000 */
[C---:B0-----:R-:W-:Y:S01]  /*82f0*/  FMUL.FTZ R188, R54.reuse, R194 ;  /* 0x000000c236bc7220 */ /* 0x041fe20000410000 */
[----:B-1----:R-:W-:Y:S01]  /*8300*/  FMUL.FTZ R185, R54, R193 ;  /* 0x000000c136b97220 */ /* 0x002fe20000410000 */
[----:B------:R-:W-:-:S02]  /*8310*/  SHF.L.U32 R142, R144, 0x10, RZ ;  /* 0x00000010908e7819 */ /* 0x000fc400000006ff */
[----:B------:R-:W-:Y:S01]  /*8320*/  SHF.L.U32 R144, R233, 0x10, RZ ;  /* 0x00000010e9907819 */ /* 0x000fe200000006ff */
[----:B------:R-:W-:Y:S01]  /*8330*/  FFMA.FTZ R194, R55, R194, R185 ;  /* 0x000000c237c27223 */ /* 0x000fe200000100b9 */
[----:B------:R-:W-:Y:S01]  /*8340*/  FMUL.FTZ R185, R123, R143 ;  /* 0x0000008f7bb97220 */ /* 0x000fe20000410000 */
[----:B------:R-:W-:Y:S01]  /*8350*/  FFMA.FTZ R192, R53, R190, R192 ;  /* 0x000000be35c07223 */ /* 0x000fe200000100c0 */
[----:B------:R-:W-:Y:S01]  /*8360*/  FMUL.FTZ R213, R123, R142 ;  /* 0x0000008e7bd57220 */ /* 0x000fe20000410000 */
[----:B------:R-:W-:Y:S01]  /*8370*/  FFMA.FTZ R193, R55, R193, -R188 ;  /* 0x000000c137c17223 */ /* 0x000fe200000108bc */
[----:B------:R-:W-:Y:S01]  /*8380*/  FMUL.FTZ R214, R144, R185 ;  /* 0x000000b990d67220 */ /* 0x000fe20000410000 */
[-C--:B------:R-:W-:Y:S01]  /*8390*/  FMUL.FTZ R188, R50, R192.reuse ;  /* 0x000000c032bc7220 */ /* 0x080fe20000410000 */
[----:B------:R-:W-:Y:S02]  /*83a0*/  FMUL.FTZ R213, R144, R213 ;  /* 0x000000d590d57220 */ /* 0x000fe40000410000 */
[----:B------:R-:W-:Y:S01]  /*83b0*/  FADD.FTZ R193, R214, R193 ;  /* 0x000000c1d6c17221 */ /* 0x000fe20000010000 */
[-C--:B------:R-:W-:Y:S01]  /*83c0*/  FFMA.FTZ R185, R51, R191.reuse, -R188 ;  /* 0x000000bf33b97223 */ /* 0x080fe200000108bc */
[----:B------:R-:W-:Y:S01]  /*83d0*/  FMUL.FTZ R188, R50, R191 ;  /* 0x000000bf32bc7220 */ /* 0x000fe20000410000 */
[----:B------:R0:W-:Y:S01]  /*83e0*/  STS.U16 [R145+0x1380], R186 ;  /* 0x001380ba91007388 */ /* 0x0001e20000000400 */
[----:B------:R-:W-:Y:S01]  /*83f0*/  FADD.FTZ R194, R213, R194 ;  /* 0x000000c2d5c27221 */ /* 0x000fe20000010000 */
[----:B------:R-:W-:Y:S01]  /*8400*/  SHF.L.U32 R146, R146, 0x10, RZ ;  /* 0x0000001092927819 */ /* 0x000fe200000006ff */
[C---:B0-----:R-:W-:Y:S01]  /*8410*/  FMUL.FTZ R145, R52.reuse, R193 ;  /* 0x000000c134917220 */ /* 0x041fe20000410000 */
[----:B------:R-:W-:Y:S01]  /*8420*/  FFMA.FTZ R186, R51, R192, R188 ;  /* 0x000000c033ba7223 */ /* 0x000fe200000100bc */
[----:B------:R-:W-:-:S02]  /*8430*/  FMUL.FTZ R188, R52, R194 ;  /* 0x000000c234bc7220 */ /* 0x000fc40000410000 */
[----:B------:R-:W-:Y:S01]  /*8440*/  FFMA.FTZ R194, R53, R194, R145 ;  /* 0x000000c235c27223 */ /* 0x000fe20000010091 */
[----:B------:R-:W-:Y:S01]  /*8450*/  SHF.L.U32 R145, R147, 0x10, RZ ;  /* 0x0000001093917819 */ /* 0x000fe200000006ff */
[----:B------:R-:W-:Y:S01]  /*8460*/  FMUL.FTZ R216, R122, R146 ;  /* 0x000000927ad87220 */ /* 0x000fe20000410000 */
[----:B------:R-:W-:Y:S01]  /*8470*/  SHF.L.U32 R147, R232, 0x10, RZ ;  /* 0x00000010e8937819 */ /* 0x000fe200000006ff */
[----:B------:R-:W-:Y:S02]  /*8480*/  FFMA.FTZ R193, R53, R193, -R188 ;  /* 0x000000c135c17223 */ /* 0x000fe400000108bc */
[----:B------:R-:W-:Y:S02]  /*8490*/  FMUL.FTZ R188, R122, R145 ;  /* 0x000000917abc7220 */ /* 0x000fe40000410000 */
[C---:B------:R-:W-:Y:S02]  /*84a0*/  FMUL.FTZ R216, R147.reuse, R216 ;  /* 0x000000d893d87220 */ /* 0x040fe40000410000 */
[----:B------:R-:W-:-:S02]  /*84b0*/  FMUL.FTZ R215, R147, R188 ;  /* 0x000000bc93d77220 */ /* 0x000fc40000410000 */
[----:B------:R-:W-:Y:S01]  /*84c0*/  FADD.FTZ R193, R216, R193 ;  /* 0x000000c1d8c17221 */ /* 0x000fe20000010000 */
[----:B------:R0:W-:Y:S01]  /*84d0*/  STS.U16 [R183+0x13c0], R184 ;  /* 0x0013c0b8b7007388 */ /* 0x0001e20000000400 */
[----:B------:R-:W-:Y:S01]  /*84e0*/  FADD.FTZ R194, R215, R194 ;  /* 0x000000c2d7c27221 */ /* 0x000fe20000010000 */
[----:B------:R-:W-:Y:S02]  /*84f0*/  SHF.L.U32 R149, R149, 0x10, RZ ;  /* 0x0000001095957819 */ /* 0x000fe400000006ff */
[----:B------:R1:W-:Y:S01]  /*8500*/  STS.U16 [R148+0x1400], R181 ;  /* 0x001400b594007388 */ /* 0x0003e20000000400 */
[CC--:B0-----:R-:W-:Y:S01]  /*8510*/  FMUL.FTZ R184, R50.reuse, R194.reuse ;  /* 0x000000c232b87220 */ /* 0x0c1fe20000410000 */
[----:B-1----:R-:W-:Y:S01]  /*8520*/  FMUL.FTZ R181, R50, R193 ;  /* 0x000000c132b57220 */ /* 0x002fe20000410000 */
[----:B------:R-:W-:Y:S02]  /*8530*/  SHF.L.U32 R148, R150, 0x10, RZ ;  /* 0x0000001096947819 */ /* 0x000fe400000006ff */
[----:B------:R-:W-:Y:S01]  /*8540*/  SHF.L.U32 R150, R231, 0x10, RZ ;  /* 0x00000010e7967819 */ /* 0x000fe200000006ff */
[----:B------:R-:W-:Y:S01]  /*8550*/  FFMA.FTZ R194, R51, R194, R181 ;  /* 0x000000c233c27223 */ /* 0x000fe200000100b5 */
[C---:B------:R-:W-:Y:S01]  /*8560*/  FMUL.FTZ R181, R121.reuse, R149 ;  /* 0x0000009579b57220 */ /* 0x040fe20000410000 */
[----:B------:R-:W-:Y:S01]  /*8570*/  FMUL.FTZ R217, R121, R148 ;  /* 0x0000009479d97220 */ /* 0x000fe20000410000 */
[----:B------:R-:W-:-:S02]  /*8580*/  FFMA.FTZ R193, R51, R193, -R184 ;  /* 0x000000c133c17223 */ /* 0x000fc400000108b8 */
[C---:B------:R-:W-:Y:S01]  /*8590*/  FMUL.FTZ R218, R150.reuse, R181 ;  /* 0x000000b596da7220 */ /* 0x040fe20000410000 */
[----:B------:R-:W-:-:S03]  /*85a0*/  FMUL.FTZ R217, R150, R217 ;  /* 0x000000d996d97220 */ /* 0x000fc60000410000 */
[----:B------:R-:W-:Y:S01]  /*85b0*/  FADD.FTZ R193, R218, R193 ;  /* 0x000000c1dac17221 */ /* 0x000fe20000010000 */
[----:B------:R0:W-:Y:S01]  /*85c0*/  STS.U16 [R151+0x1440], R182 ;  /* 0x001440b697007388 */ /* 0x0001e20000000400 */
[----:B------:R-:W-:Y:S01]  /*85d0*/  FADD.FTZ R194, R217, R194 ;  /* 0x000000c2d9c27221 */ /* 0x000fe20000010000 */
[----:B--2---:R-:W-:Y:S01]  /*85e0*/  SHF.L.U32 R152, R152, 0x10, RZ ;  /* 0x0000001098987819 */ /* 0x004fe200000006ff */
[CC--:B0-----:R-:W-:Y:S02]  /*85f0*/  FMUL.FTZ R151, R48.reuse, R193.reuse ;  /* 0x000000c130977220 */ /* 0x0c1fe40000410000 */
[-C--:B------:R-:W-:Y:S02]  /*8600*/  FMUL.FTZ R182, R48, R194.reuse ;  /* 0x000000c230b67220 */ /* 0x080fe40000410000 */
[----:B------:R-:W-:Y:S01]  /*8610*/  FFMA.FTZ R194, R49, R194, R151 ;  /* 0x000000c231c27223 */ /* 0x000fe20000010097 */
[----:B------:R-:W-:Y:S01]  /*8620*/  SHF.L.U32 R151, R153, 0x10, RZ ;  /* 0x0000001099977819 */ /* 0x000fe200000006ff */
[----:B------:R-:W-:Y:S01]  /*8630*/  FMUL.FTZ R220, R120, R152 ;  /* 0x0000009878dc7220 */ /* 0x000fe20000410000 */
[----:B------:R-:W-:Y:S01]  /*8640*/  SHF.L.U32 R153, R230, 0x10, RZ ;  /* 0x00000010e6997819 */ /* 0x000fe200000006ff */
[----:B------:R-:W-:Y:S01]  /*8650*/  FMUL.FTZ R188, R48, R186 ;  /* 0x000000ba30bc7220 */ /* 0x000fe20000410000 */
[----:B------:R-:W-:Y:S01]  /*8660*/  FFMA.FTZ R193, R49, R193, -R182 ;  /* 0x000000c131c17223 */ /* 0x000fe200000108b6 */
[----:B------:R-:W-:Y:S01]  /*8670*/  FMUL.FTZ R182, R120, R151 ;  /* 0x0000009778b67220 */ /* 0x000fe20000410000 */
[----:B------:R-:W-:Y:S01]  /*8680*/  STS.U16 [R179+0x1480], R180 ;  /* 0x001480b4b3007388 */ /* 0x000fe20000000400 */
[----:B------:R-:W-:Y:S01]  /*8690*/  FMUL.FTZ R220, R153, R220 ;  /* 0x000000dc99dc7220 */ /* 0x000fe20000410000 */
[-C--:B------:R-:W-:Y:S01]  /*86a0*/  FFMA.FTZ R187, R49, R185.reuse, -R188 ;  /* 0x000000b931bb7223 */ /* 0x080fe200000108bc */
[----:B------:R-:W-:Y:S01]  /*86b0*/  FMUL.FTZ R188, R48, R185 ;  /* 0x000000b930bc7220 */ /* 0x000fe20000410000 */
[----:B------:R0:W-:Y:S01]  /*86c0*/  STS.U16 [R154+0x14c0], R177 ;  /* 0x0014c0b19a007388 */ /* 0x0001e20000000400 */
[----:B------:R-:W-:Y:S01]  /*86d0*/  FMUL.FTZ R219, R153, R182 ;  /* 0x000000b699db7220 */ /* 0x000fe20000410000 */
[----:B------:R-:W-:Y:S01]  /*86e0*/  FADD.FTZ R193, R220, R193 ;  /* 0x000000c1dcc17221 */ /* 0x000fe20000010000 */
[----:B------:R-:W-:Y:S01]  /*86f0*/  FFMA.FTZ R188, R49, R186, R188 ;  /* 0x000000ba31bc7223 */ /* 0x000fe200000100bc */
[----:B------:R-:W-:Y:S01]  /*8700*/  SHF.L.U32 R155, R155, 0x10, RZ ;  /* 0x000000109b9b7819 */ /* 0x000fe200000006ff */
[----:B------:R-:W-:Y:S01]  /*8710*/  FADD.FTZ R194, R219, R194 ;  /* 0x000000c2dbc27221 */ /* 0x000fe20000010000 */
[----:B0-----:R-:W-:Y:S01]  /*8720*/  SHF.L.U32 R154, R156, 0x10, RZ ;  /* 0x000000109c9a7819 */ /* 0x001fe200000006ff */
[C---:B------:R-:W-:Y:S01]  /*8730*/  FMUL.FTZ R177, R46.reuse, R193 ;  /* 0x000000c12eb17220 */ /* 0x040fe20000410000 */
[----:B------:R-:W-:Y:S01]  /*8740*/  SHF.L.U32 R156, R229, 0x10, RZ ;  /* 0x00000010e59c7819 */ /* 0x000fe200000006ff */
[----:B------:R-:W-:-:S02]  /*8750*/  FMUL.FTZ R184, R46, R188 ;  /* 0x000000bc2eb87220 */ /* 0x000fc40000410000 */
[----:B------:R-:W-:Y:S01]  /*8760*/  FMUL.FTZ R221, R119, R154 ;  /* 0x0000009a77dd7220 */ /* 0x000fe20000410000 */
[----:B------:R0:W-:Y:S01]  /*8770*/  STS.U16 [R159+0x1500], R178 ;  /* 0x001500b29f007388 */ /* 0x0001e20000000400 */
[-C--:B------:R-:W-:Y:S01]  /*8780*/  FMUL.FTZ R180, R46, R194.reuse ;  /* 0x000000c22eb47220 */ /* 0x080fe20000410000 */
[C---:B------:R-:W-:Y:S01]  /*8790*/  FFMA.FTZ R194, R47.reuse, R194, R177 ;  /* 0x000000c22fc27223 */ /* 0x040fe200000100b1 */
[----:B------:R-:W-:Y:S01]  /*87a0*/  FMUL.FTZ R221, R156, R221 ;  /* 0x000000dd9cdd7220 */ /* 0x000fe20000410000 */
[CC--:B------:R-:W-:Y:S01]  /*87b0*/  FFMA.FTZ R181, R47.reuse, R187.reuse, -R184 ;  /* 0x000000bb2fb57223 */ /* 0x0c0fe200000108b8 */
[----:B------:R-:W-:Y:S01]  /*87c0*/  FMUL.FTZ R184, R46, R187 ;  /* 0x000000bb2eb87220 */ /* 0x000fe20000410000 */
[----:B------:R-:W-:Y:S01]  /*87d0*/  FFMA.FTZ R193, R47, R193, -R180 ;  /* 0x000000c12fc17223 */ /* 0x000fe200000108b4 */
[----:B0-----:R-:W-:Y:S01]  /*87e0*/  FMUL.FTZ R159, R119, R155 ;  /* 0x0000009b779f7220 */ /* 0x001fe20000410000 */
[----:B------:R-:W-:-:S03]  /*87f0*/  FADD.FTZ R194, R221, R194 ;  /* 0x000000c2ddc27221 */ /* 0x000fc60000010000 */
[----:B------:R-:W-:Y:S01]  /*8800*/  FMUL.FTZ R222, R156, R159 ;  /* 0x0000009f9cde7220 */ /* 0x000fe20000410000 */
[----:B------:R-:W-:Y:S01]  /*8810*/  FFMA.FTZ R184, R47, R188, R184 ;  /* 0x000000bc2fb87223 */ /* 0x000fe200000100b8 */
[----:B------:R-:W-:Y:S01]  /*8820*/  FMUL.FTZ R183, R44, R181 ;  /* 0x000000b52cb77220 */ /* 0x000fe20000410000 */
[----:B------:R-:W-:Y:S01]  /*8830*/  UIADD3 UR42, UR45, -0x1, URZ ;  /* 0xffffffff2d2a7890 */ /* 0x000fe2000fffe03f */
[----:B------:R-:W-:Y:S01]  /*8840*/  FADD.FTZ R193, R222, R193 ;  /* 0x000000c1dec17221 */ /* 0x000fe20000010000 */
[----:B------:R-:W-:Y:S01]  /*8850*/  FMUL.FTZ R178, R44, R194 ;  /* 0x000000c22cb27220 */ /* 0x000fe20000410000 */
[----:B------:R-:W-:Y:S02]  /*8860*/  SHF.L.U32 R157, R157, 0x10, RZ ;  /* 0x000000109d9d7819 */ /* 0x000fe400000006ff */
[----:B------:R-:W-:Y:S01]  /*8870*/  SHF.L.U32 R158, R158, 0x10, RZ ;  /* 0x000000109e9e7819 */ /* 0x000fe200000006ff */
[C---:B------:R-:W-:Y:S01]  /*8880*/  FFMA.FTZ R179, R45.reuse, R184, R183 ;  /* 0x000000b82db37223 */ /* 0x040fe200000100b7 */
[----:B------:R-:W-:Y:S01]  /*8890*/  ULEA.HI UR43, UR42, UR42, URZ, 0x1 ;  /* 0x0000002a2a2b7291 */ /* 0x000fe2000f8f083f */
[-C--:B------:R-:W-:Y:S01]  /*88a0*/  FFMA.FTZ R183, R45, R193.reuse, -R178 ;  /* 0x000000c12db77223 */ /* 0x080fe200000108b2 */
[----:B------:R-:W-:Y:S01]  /*88b0*/  SHF.L.U32 R159, R137, 0x10, RZ ;  /* 0x00000010899f7819 */ /* 0x000fe200000006ff */
[----:B------:R-:W-:Y:S01]  /*88c0*/  FMUL.FTZ R193, R44, R193 ;  /* 0x000000c12cc17220 */ /* 0x000fe20000410000 */
[C---:B------:R-:W-:Y:S01]  /*88d0*/  FMUL.FTZ R178, R118.reuse, R157 ;  /* 0x0000009d76b27220 */ /* 0x040fe20000410000 */
[----:B------:R-:W-:Y:S01]  /*88e0*/  FMUL.FTZ R224, R118, R158 ;  /* 0x0000009e76e07220 */ /* 0x000fe20000410000 */
[----:B------:R-:W-:Y:S01]  /*88f0*/  ULOP3.LUT UR43, UR43, 0xfffffe, URZ, 0xc0, !UPT ;  /* 0x00fffffe2b2b7892 */ /* 0x000fe2000f8ec03f */
[----:B------:R-:W-:Y:S01]  /*8900*/  FFMA.FTZ R194, R45, R194, R193 ;  /* 0x000000c22dc27223 */ /* 0x000fe200000100c1 */
[C---:B------:R-:W-:Y:S01]  /*8910*/  FMUL.FTZ R223, R159.reuse, R178 ;  /* 0x000000b29fdf7220 */ /* 0x040fe20000410000 */
[----:B------:R-:W-:Y:S01]  /*8920*/  FMUL.FTZ R224, R159, R224 ;  /* 0x000000e09fe07220 */ /* 0x000fe20000410000 */
[----:B------:R-:W-:Y:S01]  /*8930*/  UIADD3 UR42, UR42, -UR43, URZ ;  /* 0x8000002b2a2a7290 */ /* 0x000fe2000fffe03f */
[----:B------:R-:W-:Y:S01]  /*8940*/  SHF.L.U32 R160, R160, 0x10, RZ ;  /* 0x00000010a0a07819 */ /* 0x000fe200000006ff */
[----:B------:R-:W-:Y:S01]  /*8950*/  FADD.FTZ R194, R223, R194 ;  /* 0x000000c2dfc27221 */ /* 0x000fe20000010000 */
[----:B------:R-:W-:Y:S01]  /*8960*/  SHF.L.U32 R161, R161, 0x10, RZ ;  /* 0x00000010a1a17819 */ /* 0x000fe200000006ff */
[----:B------:R-:W-:Y:S01]  /*8970*/  FADD.FTZ R183, R224, R183 ;  /* 0x000000b7e0b77221 */ /* 0x000fe20000010000 */
[----:B------:R0:W-:Y:S01]  /*8980*/  STS.U16 [R162+0x1540], R175 ;  /* 0x001540afa2007388 */ /* 0x0001e20000000400 */
[----:B------:R-:W-:Y:S01]  /*8990*/  FMUL.FTZ R186, R44, R184 ;  /* 0x000000b82cba7220 */ /* 0x000fe20000410000 */
[----:B------:R-:W-:-:S02]  /*89a0*/  ULEA UR42, UR42, UR7, 0x8 ;  /* 0x000000072a2a7291 */ /* 0x000fc4000f8e403f */
[----:B------:R1:W-:Y:S01]  /*89b0*/  STS.U16 [R167+0x1580], R168 ;  /* 0x001580a8a7007388 */ /* 0x0003e20000000400 */
[----:B------:R-:W-:-:S03]  /*89c0*/  FMUL.FTZ R225, R117, R160 ;  /* 0x000000a075e17220 */ /* 0x000fc60000410000 */
[----:B------:R2:W-:Y:S01]  /*89d0*/  STS.U16 [R62+0x15c0], R63 ;  /* 0x0015c03f3e007388 */ /* 0x0005e20000000400 */
[----:B0-----:R-:W-:Y:S01]  /*89e0*/  SHF.L.U32 R162, R136, 0x10, RZ ;  /* 0x0000001088a27819 */ /* 0x001fe200000006ff */
[----:B------:R-:W-:Y:S01]  /*89f0*/  FFMA.FTZ R181, R45, R181, -R186 ;  /* 0x000000b52db57223 */ /* 0x000fe200000108ba */
[CC--:B-1----:R-:W-:Y:S01]  /*8a00*/  FMUL.FTZ R168, R42.reuse, R194.reuse ;  /* 0x000000c22aa87220 */ /* 0x0c2fe20000410000 */
[----:B------:R-:W-:Y:S01]  /*8a10*/  FMUL.FTZ R167, R42, R183 ;  /* 0x000000b72aa77220 */ /* 0x000fe20000410000 */
[----:B--2---:R-:W-:Y:S02]  /*8a20*/  FMUL.FTZ R63, R117, R161 ;  /* 0x000000a1753f7220 */ /* 0x004fe40000410000 */
[C---:B------:R-:W-:Y:S01]  /*8a30*/  FFMA.FTZ R183, R43.reuse, R183, -R168 ;  /* 0x000000b72bb77223 */ /* 0x040fe200000108a8 */
[----:B------:R-:W-:Y:S01]  /*8a40*/  FFMA.FTZ R194, R43, R194, R167 ;  /* 0x000000c22bc27223 */ /* 0x000fe200000100a7 */
[C---:B------:R-:W-:Y:S01]  /*8a50*/  FMUL.FTZ R225, R162.reuse, R225 ;  /* 0x000000e1a2e17220 */ /* 0x040fe20000410000 */
[----:B------:R-:W-:Y:S01]  /*8a60*/  FMUL.FTZ R226, R162, R63 ;  /* 0x0000003fa2e27220 */ /* 0x000fe20000410000 */
[C---:B------:R-:W-:Y:S01]  /*8a70*/  ISETP.NE.AND P2, PT, R141.reuse, RZ, PT ;  /* 0x000000ff8d00720c */ /* 0x040fe20003f45270 */
[----:B------:R0:W-:Y:S01]  /*8a80*/  STS.U16 [R60+0x1600], R61 ;  /* 0x0016003d3c007388 */ /* 0x0001e20000000400 */
[----:B------:R-:W-:-:S02]  /*8a90*/  IADD3 R177, R141, 0x200, RZ ;  /* 0x000002008db17810 */ /* 0x000fc40007ffe0ff */
[----:B------:R-:W-:Y:S01]  /*8aa0*/  MOV R180, UR42 ;  /* 0x0000002a00b47c02 */ /* 0x000fe20008000f00 */
[----:B------:R-:W-:Y:S01]  /*8ab0*/  FMUL.FTZ R62, R42, R181 ;  /* 0x000000b52a3e7220 */ /* 0x000fe20000410000 */
[----:B------:R-:W-:Y:S01]  /*8ac0*/  STS.U16 [R68+0x1640], R165 ;  /* 0x001640a544007388 */ /* 0x000fe20000000400 */
[----:B------:R-:W-:Y:S01]  /*8ad0*/  FADD.FTZ R194, R225, R194 ;  /* 0x000000c2e1c27221 */ /* 0x000fe20000010000 */
[----:B------:R-:W-:Y:S01]  /*8ae0*/  FADD.FTZ R183, R226, R183 ;  /* 0x000000b7e2b77221 */ /* 0x000fe20000010000 */
[----:B------:R-:W-:Y:S01]  /*8af0*/  SEL R175, R180, R177, !P2 ;  /* 0x000000b1b4af7207 */ /* 0x000fe20005000000 */
[----:B------:R-:W-:Y:S01]  /*8b00*/  STS.U16 [R67+0x1680], R166 ;  /* 0x001680a643007388 */ /* 0x000fe20000000400 */
[----:B0-----:R-:W-:-:S03]  /*8b10*/  FFMA.FTZ R61, R43, R179, R62 ;  /* 0x000000b32b3d7223 */ /* 0x001fc6000001003e */
[----:B------:R-:W-:Y:S01]  /*8b20*/  STS.U16 [R66+0x16c0], R169 ;  /* 0x0016c0a942007388 */ /* 0x000fe20000000400 */
[----:B------:R-:W-:Y:S01]  /*8b30*/  FMUL.FTZ R60, R42, R179 ;  /* 0x000000b32a3c7220 */ /* 0x000fe20000410000 */
[C---:B------:R-:W-:Y:S02]  /*8b40*/  FMUL.FTZ R62, R40.reuse, R194 ;  /* 0x000000c2283e7220 */ /* 0x040fe40000410000 */
[----:B------:R-:W-:Y:S01]  /*8b50*/  STS.U16 [R65+0x1700], R170 ;  /* 0x001700aa41007388 */ /* 0x000fe20000000400 */
[----:B------:R-:W-:Y:S01]  /*8b60*/  FMUL.FTZ R63, R40, R183 ;  /* 0x000000b7283f7220 */ /* 0x000fe20000410000 */
[----:B------:R-:W-:Y:S02]  /*8b70*/  LEA R227, R175, R134, 0x3 ;  /* 0x00000086afe37211 */ /* 0x000fe400078e18ff */
[----:B------:R-:W-:Y:S04]  /*8b80*/  STS.U16 [R115+0x1740], R172 ;  /* 0x001740ac73007388 */ /* 0x000fe80000000400 */
[----:B------:R0:W-:Y:S01]  /*8b90*/  STS.U16 [R114+0x1780], R171 ;  /* 0x001780ab72007388 */ /* 0x0001e20000000400 */
[----:B------:R-:W-:-:S03]  /*8ba0*/  FFMA.FTZ R60, R43, R181, -R60 ;  /* 0x000000b52b3c7223 */ /* 0x000fc6000001083c */
[----:B----4-:R1:W-:Y:S01]  /*8bb0*/  STS.U16 [R71+0x17c0], R174 ;  /* 0x0017c0ae47007388 */ /* 0x0103e20000000400 */
[C---:B------:R-:W-:Y:S01]  /*8bc0*/  FFMA.FTZ R62, R41.reuse, R183, -R62 ;  /* 0x000000b7293e7223 */ /* 0x040fe2000001083e */
[----:B------:R-:W-:Y:S02]  /*8bd0*/  FFMA.FTZ R63, R41, R194, R63 ;  /* 0x000000c2293f7223 */ /* 0x000fe4000001003f */
        /* <DEDUP_REMOVED lines=42> */
[----:B------:R-:W-:Y:S02]  /*8e80*/  BSSY B0, `(.L_x_8771) ;  /* 0x0000010000007945 */ /* 0x000fe40003800000 */
[C---:B------:R-:W-:Y:S01]  /*8e90*/  FFMA.FTZ R61, R41.reuse, R61, R66 ;  /* 0x0000003d293d7223 */ /* 0x040fe20000010042 */
[----:B------:R-:W-:Y:S01]  /*8ea0*/  FFMA.FTZ R60, R41, R60, -R65 ;  /* 0x0000003c293c7223 */ /* 0x000fe20000010841 */
        /* <DEDUP_REMOVED lines=13> */
.L_x_8772:
[----:B------:R-:W-:Y:S05]  /*8f80*/  BSYNC B0 ;  /* 0x0000000000007941 */ /* 0x000fea0003800000 */
.L_x_8771:
[----:B------:R-:W-:Y:S01]  /*8f90*/  UISETP.GE.AND UP0, UPT, UR45, 0x2, UPT ;  /* 0x000000022d00788c */ /* 0x000fe2000bf06270 */
[----:B------:R-:W-:Y:S02]  /*8fa0*/  SHF.L.U32 R163, R163, 0x10, RZ ;  /* 0x00000010a3a37819 */ /* 0x000fe400000006ff */
[----:B------:R-:W-:Y:S02]  /*8fb0*/  SHF.L.U32 R164, R164, 0x10, RZ ;  /* 0x00000010a4a47819 */ /* 0x000fe400000006ff */
[----:B------:R-:W-:Y:S01]  /*8fc0*/  SHF.L.U32 R165, R135, 0x10, RZ ;  /* 0x0000001087a57819 */ /* 0x000fe200000006ff */
[C---:B------:R-:W-:Y:S01]  /*8fd0*/  FMUL.FTZ R227, R116.reuse, R163 ;  /* 0x000000a374e37220 */ /* 0x040fe20000410000 */
[----:B------:R-:W-:Y:S01]  /*8fe0*/  PLOP3.LUT P1, PT, PT, PT, UP0, 0x80, 0x0 ;  /* 0x000000000000781c */ /* 0x000fe20003f2f008 */
[----:B------:R-:W-:Y:S01]  /*8ff0*/  FMUL.FTZ R228, R116, R164 ;  /* 0x000000a474e47220 */ /* 0x000fe20000410000 */
[----:B--2---:R-:W-:Y:S01]  /*9000*/  MOV R65, UR45 ;  /* 0x0000002d00417c02 */ /* 0x004fe20008000f00 */
[C---:B------:R-:W-:Y:S01]  /*9010*/  FMUL.FTZ R227, R165.reuse, R227 ;  /* 0x000000e3a5e37220 */ /* 0x040fe20000410000 */
[----:B------:R-:W-:Y:S01]  /*9020*/  ISETP.NE.OR P1, PT, R248, RZ, !P1 ;  /* 0x000000fff800720c */ /* 0x000fe20004f25670 */
[----:B------:R-:W-:Y:S01]  /*9030*/  FMUL.FTZ R228, R165, R228 ;  /* 0x000000e4a5e47220 */ /* 0x000fe20000410000 */
[----:B------:R-:W-:Y:S01]  /*9040*/  LEA R166, R141, R134, 0x4 ;  /* 0x000000868da67211 */ /* 0x000fe200078e20ff */
[----:B------:R-:W-:-:S02]  /*9050*/  FADD.FTZ R62, R227, R62 ;  /* 0x0000003ee33e7221 */ /* 0x000fc40000010000 */
[----:B------:R-:W-:Y:S01]  /*9060*/  FADD.FTZ R63, R228, R63 ;  /* 0x0000003fe43f7221 */ /* 0x000fe20000010000 */
[----:B------:R-:W-:-:S04]  /*9070*/  ISETP.GT.U32.AND P3, PT, R141, 0x1f, PT ;  /* 0x0000001f8d00780c */ /* 0x000fc80003f64070 */
[----:B------:R2:W-:Y:S03]  /*9080*/  STS.128 [R166+0x6350], R60 ;  /* 0x0063503ca6007388 */ /* 0x0005e60000000c00 */
[----:B-1----:R-:W1:Y:S01]  /*9090*/  @!P1 LDC R64, c[0x0][0x21c] ;  /* 0x00008700ff409b82 */ /* 0x002e620000000800 */
[----:B------:R-:W-:Y:S02]  /*90a0*/  @!P1 IADD3 R65, R65, -0x2, RZ ;  /* 0xfffffffe41419810 */ /* 0x000fe40007ffe0ff */
[----:B------:R-:W-:Y:S01]  /*90b0*/  SHF.L.U32 R167, R167, 0x10, RZ ;  /* 0x00000010a7a77819 */ /* 0x000fe200000006ff */
[----:B--2---:R-:W-:Y:S01]  /*90c0*/  HFMA2.MMA R61, -RZ, RZ, 0, 0 ;  /* 0x00000000ff3d7435 */ /* 0x004fe200000001ff */
[----:B------:R-:W-:Y:S02]  /*90d0*/  MOV R60, 0x3f800000 ;  /* 0x3f800000003c7802 */ /* 0x000fe40000000f00 */
[----:B------:R-:W-:Y:S01]  /*90e0*/  CS2R R62, SRZ ;  /* 0x00000000003e7805 */ /* 0x000fe2000001ff00 */
[----:B-1----:R-:W-:Y:S01]  /*90f0*/  @!P1 IMAD R64, R65, R64, UR7 ;  /* 0x0000000741409e24 */ /* 0x002fe2000f8e0240 */
        /* <DEDUP_REMOVED lines=62> */
[C---:B------:R-:W-:Y:S01]  /*94e0*/  FMUL.FTZ R195, R2.reuse, R195 ;  /* 0x000000c302c37220 */ /* 0x040fe20000410000 */
[----:B------:R-:W-:Y:S01]  /*94f0*/  FMUL.FTZ R196, R2, R196 ;  /* 0x000000c402c47220 */ /* 0x000fe20000410000 */
[C---:B------:R-:W-:Y:S01]  /*9500*/  FMUL.FTZ R197, R0.reuse, R197 ;  /* 0x000000c500c57220 */ /* 0x040fe20000410000 */
        /* <DEDUP_REMOVED lines=86> */
.L_x_8897:
        /* <DEDUP_REMOVED lines=14> */
.L_x_8900:
[----:B------:R-:W-:-:S03]  /*9b50*/  UMOV UR42, 0xffffffff ;  /* 0xffffffff002a7882 */ /* 0x000fc60000000000 */
[----:B------:R-:W-:Y:S05]  /*9b60*/  BRA.DIV UR42, `(.L_x_8776) ;  /* 0x0000008a2ab47947 */ /* 0x000fea000b800000 */
.L_x_8903:
[----:B------:R-:W-:-:S03]  /*9b70*/  UMOV UR42, 0xffffffff ;  /* 0xffffffff002a7882 */ /* 0x000fc60000000000 */
[----:B------:R-:W-:Y:S05]  /*9b80*/  BRA.DIV UR42, `(.L_x_8777) ;  /* 0x0000008a2ad47947 */ /* 0x000fea000b800000 */
.L_x_8906:
[----:B------:R-:W-:-:S03]  /*9b90*/  UMOV UR42, 0xffffffff ;  /* 0xffffffff002a7882 */ /* 0x000fc60000000000 */
[----:B------:R-:W-:Y:S05]  /*9ba0*/  BRA.DIV UR42, `(.L_x_8778) ;  /* 0x0000008a2af47947 */ /* 0x000fea000b800000 */
.L_x_8909:
        /* <DEDUP_REMOVED lines=10> */
.L_x_8919:
        /* <DEDUP_REMOVED lines=22> */
.L_x_8773:
[----:B------:R-:W-:Y:S05]  /*9db0*/  WARPSYNC.ALL ;  /* 0x0000000000007948 */ /* 0x000fea0003800000 */
[----:B------:R-:W-:Y:S01]  /*9dc0*/  BAR.SYNC.DEFER_BLOCKING 0x0 ;  /* 0x0000000000007b1d */ /* 0x000fe20000010000 */
[----:B0--3-5:R-:W-:Y:S01]  /*9dd0*/  FMUL.FTZ R63, R40, R115 ;  /* 0x00000073283f7220 */ /* 0x029fe20000410000 */
[----:B------:R-:W-:Y:S01]  /*9de0*/  UISETP.GE.AND UP0, UPT, UR45, UR47, UPT ;  /* 0x0000002f2d00728c */ /* 0x000fe2000bf06270 */
[----:B-1----:R-:W-:Y:S02]  /*9df0*/  CS2R R66, SRZ ;  /* 0x0000000000427805 */ /* 0x002fe4000001ff00 */
[----:B------:R-:W-:-:S03]  /*9e00*/  FFMA.FTZ R64, R41, R114, -R63 ;  /* 0x0000007229407223 */ /* 0x000fc6000001083f */
[----:B------:R-:W-:Y:S01]  /*9e10*/  PLOP3.LUT P1, PT, PT, PT, UP0, 0x80, 0x0 ;  /* 0x000000000000781c */ /* 0x000fe20003f2f008 */
[----:B------:R-:W-:-:S03]  /*9e20*/  FMUL.FTZ R63, R42, -R64 ;  /* 0x800000402a3f7220 */ /* 0x000fc60000410000 */
[----:B------:R-:W-:Y:S01]  /*9e30*/  ISETP.NE.OR P1, PT, R248, RZ, P1 ;  /* 0x000000fff800720c */ /* 0x000fe20000f25670 */
[----:B------:R-:W0:Y:S02]  /*9e40*/  LDS.64 R60, [R166+0x6358] ;  /* 0x00635800a63c7984 */ /* 0x000e240000000a00 */
[C---:B0-----:R-:W-:Y:S01]  /*9e50*/  FMUL.FTZ R62, R127.reuse, R61 ;  /* 0x0000003d7f3e7220 */ /* 0x041fe20000410000 */
[----:B------:R-:W-:-:S03]  /*9e60*/  FMUL.FTZ R127, R127, R60 ;  /* 0x0000003c7f7f7220 */ /* 0x000fc60000410000 */
[----:B------:R-:W-:Y:S01]  /*9e70*/  FFMA.FTZ R62, R126, R60, -R62 ;  /* 0x0000003c7e3e7223 */ /* 0x000fe2000001083e */
[----:B------:R-:W-:Y:S01]  /*9e80*/  FMUL.FTZ R60, R40, -R114 ;  /* 0x80000072283c7220 */ /* 0x000fe20000410000 */
[----:B------:R-:W-:Y:S01]  /*9e90*/  FFMA.FTZ R61, R126, R61, R127 ;  /* 0x0000003d7e3d7223 */ /* 0x000fe2000001007f */
[----:B------:R-:W-:Y:S01]  /*9ea0*/  MOV R126, UR7 ;  /* 0x00000007007e7c02 */ /* 0x000fe20008000f00 */
[----:B------:R-:W-:Y:S01]  /*9eb0*/  FADD.FTZ R235, R235, R62 ;  /* 0x0000003eebeb7221 */ /* 0x000fe20000010000 */
[----:B------:R-:W-:Y:S01]  /*9ec0*/  FFMA.FTZ R60, R41, -R115, R60 ;  /* 0x80000073293c7223 */ /* 0x000fe2000001003c */
[----:B------:R-:W-:Y:S01]  /*9ed0*/  FMUL.FTZ R62, R40, R198 ;  /* 0x000000c6283e7220 */ /* 0x000fe20000410000 */
[----:B------:R-:W-:Y:S01]  /*9ee0*/  FADD.FTZ R236, R236, R61 ;  /* 0x0000003decec7221 */ /* 0x000fe20000010000 */
[----:B------:R-:W-:Y:S01]  /*9ef0*/  LEA R126, R126, R134, 0x4 ;  /* 0x000000867e7e7211 */ /* 0x000fe200078e20ff */
[-C--:B------:R-:W-:Y:S01]  /*9f00*/  FMUL.FTZ R65, R42, -R60.reuse ;  /* 0x8000003c2a417220 */ /* 0x080fe20000410000 */
[----:B------:R-:W-:Y:S01]  /*9f10*/  FFMA.FTZ R63, R43, R60, R63 ;  /* 0x0000003c2b3f7223 */ /* 0x000fe2000001003f */
[----:B------:R-:W-:-:S02]  /*9f20*/  FFMA.FTZ R62, R41, R197, -R62 ;  /* 0x000000c5293e7223 */ /* 0x000fc4000001083e */
[----:B------:R-:W-:Y:S01]  /*9f30*/  FFMA.FTZ R65, R43, R64, -R65 ;  /* 0x000000402b417223 */ /* 0x000fe20000010841 */
[C---:B------:R-:W-:Y:S01]  /*9f40*/  FMUL.FTZ R60, R44.reuse, -R63 ;  /* 0x8000003f2c3c7220 */ /* 0x040fe20000410000 */
[----:B------:R-:W-:Y:S02]  /*9f50*/  FADD.FTZ R62, R195, R62 ;  /* 0x0000003ec33e7221 */ /* 0x000fe40000010000 */
        /* <DEDUP_REMOVED lines=36> */
[----:B------:R-:W-:-:S04]  /*a1a0*/  FMUL.FTZ R64, R74, -R65 ;  /* 0x800000414a407220 */ /* 0x000fc80000410000 */
        /* <DEDUP_REMOVED lines=10> */
[----:B------:R-:W-:Y:S02]  /*a250*/  FFMA.FTZ R63, R79, R63, R64 ;  /* 0x0000003f4f3f7223 */ /* 0x000fe40000010040 */
[----:B------:R-:W-:Y:S01]  /*a260*/  FMUL.FTZ R61, R80, -R60 ;  /* 0x8000003c503d7220 */ /* 0x000fe20000410000 */
[----:B------:R-:W-:-:S03]  /*a270*/  FFMA.FTZ R65, -R40, R197, -R65 ;  /* 0x000000c528417223 */ /* 0x000fc60000010941 */
[-C--:B------:R-:W-:Y:S01]  /*a280*/  FFMA.FTZ R61, R81, R63.reuse, R61 ;  /* 0x0000003f513d7223 */ /* 0x080fe2000001003d */
[----:B------:R-:W-:Y:S01]  /*a290*/  FADD.FTZ R65, -R196, R65 ;  /* 0x00000041c4417221 */ /* 0x000fe20000010100 */
[----:B------:R-:W-:-:S03]  /*a2a0*/  FMUL.FTZ R63, R80, -R63 ;  /* 0x8000003f503f7220 */ /* 0x000fc60000410000 */
[----:B------:R-:W-:Y:S01]  /*a2b0*/  FMUL.FTZ R64, R42, -R65 ;  /* 0x800000412a407220 */ /* 0x000fe20000410000 */
[----:B------:R-:W-:-:S03]  /*a2c0*/  FFMA.FTZ R60, R81, R60, -R63 ;  /* 0x0000003c513c7223 */ /* 0x000fc6000001083f */
        /* <DEDUP_REMOVED lines=82> */
[----:B------:R-:W-:-:S03]  /*a7f0*/  MOV R64, 0x3f800000 ;  /* 0x3f80000000407802 */ /* 0x000fc60000000f00 */
[----:B------:R-:W-:Y:S01]  /*a800*/  FADD.FTZ R63, -R168, R65 ;  /* 0x00000041a83f7221 */ /* 0x000fe20000010100 */
        /* <DEDUP_REMOVED lines=116> */
.L_x_8924:
        /* <DEDUP_REMOVED lines=13> */
.L_x_8783:
[----:B------:R-:W-:Y:S05]  /*b020*/  BSYNC B0 ;  /* 0x0000000000007941 */ /* 0x000fea0003800000 */
.L_x_8782:
[----:B------:R-:W-:Y:S01]  /*b030*/  UMOV UR42, 0xffffffff ;  /* 0xffffffff002a7882 */ /* 0x000fe20000000000 */
[----:B------:R-:W-:Y:S02]  /*b040*/  ISETP.GT.U32.AND P2, PT, R248, 0x1d, PT ;  /* 0x0000001df800780c */ /* 0x000fe40003f44070 */
[----:B------:R-:W-:Y:S11]  /*b050*/  BRA.DIV UR42, `(.L_x_8784) ;  /* 0x0000007e2a207947 */ /* 0x000ff6000b800000 */
[----:B-1----:R1:W1:Y:S04]  /*b060*/  SHFL.DOWN PT, R68, R240, 0x2, 0x1f ;  /* 0x08401f00f0447f89 */ /* 0x00226800000e0000 */
[----:B--2---:R2:W1:Y:S04]  /*b070*/  SHFL.DOWN PT, R69, R241, 0x2, 0x1f ;  /* 0x08401f00f1457f89 */ /* 0x00446800000e0000 */
[----:B0-----:R2:W0:Y:S04]  /*b080*/  SHFL.DOWN PT, R70, R242, 0x2, 0x1f ;  /* 0x08401f00f2467f89 */ /* 0x00142800000e0000 */
[----:B----4-:R2:W4:Y:S02]  /*b090*/  SHFL.DOWN PT, R71, R243, 0x2, 0x1f ;  /* 0x08401f00f3477f89 */ /* 0x01052400000e0000 */
.L_x_8930:
        /* <DEDUP_REMOVED lines=13> */
.L_x_8786:
[----:B------:R-:W-:Y:S05]  /*b170*/  BSYNC B0 ;  /* 0x0000000000007941 */ /* 0x000fea0003800000 */
.L_x_8785:
[----:B------:R-:W-:Y:S01]  /*b180*/  UMOV UR42, 0xffffffff ;  /* 0xffffffff002a7882 */ /* 0x000fe20000000000 */
[----:B------:R-:W-:Y:S02]  /*b190*/  ISETP.GT.U32.AND P2, PT, R248, 0x1b, PT ;  /* 0x0000001bf800780c */ /* 0x000fe40003f44070 */
[----:B------:R-:W-:Y:S11]  /*b1a0*/  BRA.DIV UR42, `(.L_x_8787) ;  /* 0x0000007e2a407947 */ /* 0x000ff6000b800000 */
[----:B-1----:R1:W1:Y:S04]  /*b1b0*/  SHFL.DOWN PT, R68, R240, 0x4, 0x1f ;  /* 0x08801f00f0447f89 */ /* 0x00226800000e0000 */
[----:B------:R1:W1:Y:S04]  /*b1c0*/  SHFL.DOWN PT, R69, R241, 0x4, 0x1f ;  /* 0x08801f00f1457f89 */ /* 0x00026800000e0000 */
[----:B0-----:R0:W0:Y:S04]  /*b1d0*/  SHFL.DOWN PT, R70, R242, 0x4, 0x1f ;  /* 0x08801f00f2467f89 */ /* 0x00102800000e0000 */
[----:B----4-:R4:W0:Y:S02]  /*b1e0*/  SHFL.DOWN PT, R71, R243, 0x4, 0x1f ;  /* 0x08801f00f3477f89 */ /* 0x01082400000e0000 */
.L_x_8936:
        /* <DEDUP_REMOVED lines=13> */
.L_x_8789:
[----:B------:R-:W-:Y:S05]  /*b2c0*/  BSYNC B0 ;  /* 0x0000000000007941 */ /* 0x000fea0003800000 */
.L_x_8788:
[----:B------:R-:W-:Y:S01]  /*b2d0*/  UMOV UR42, 0xffffffff ;  /* 0xffffffff002a7882 */ /* 0x000fe20000000000 */
[----:B------:R-:W-:Y:S02]  /*b2e0*/  ISETP.GT.U32.AND P2, PT, R248, 0x17, PT ;  /* 0x00000017f800780c */ /* 0x000fe40003f44070 */
[----:B------:R-:W-:Y:S11]  /*b2f0*/  BRA.DIV UR42, `(.L_x_8790) ;  /* 0x0000007e2a607947 */ /* 0x000ff6000b800000 */
[----:B-1----:R1:W1:Y:S04]  /*b300*/  SHFL.DOWN PT, R68, R240, 0x8, 0x1f ;  /* 0x09001f00f0447f89 */ /* 0x00226800000e0000 */
[----:B------:R1:W1:Y:S04]  /*b310*/  SHFL.DOWN PT, R69, R241, 0x8, 0x1f ;  /* 0x09001f00f1457f89 */ /* 0x00026800000e0000 */
[----:B0-----:R0:W0:Y:S04]  /*b320*/  SHFL.DOWN PT, R70, R242, 0x8, 0x1f ;  /* 0x09001f00f2467f89 */ /* 0x00102800000e0000 */
[----:B------:R0:W0:Y:S02]  /*b330*/  SHFL.DOWN PT, R71, R243, 0x8, 0x1f ;  /* 0x09001f00f3477f89 */ /* 0x00002400000e0000 */
.L_x_8942:
        /* <DEDUP_REMOVED lines=13> */
.L_x_8792:
[----:B------:R-:W-:Y:S05]  /*b410*/  BSYNC B0 ;  /* 0x0000000000007941 */ /* 0x000fea0003800000 */
.L_x_8791:
[----:B------:R-:W-:Y:S01]  /*b420*/  UMOV UR42, 0xffffffff ;  /* 0xffffffff002a7882 */ /* 0x000fe20000000000 */
[----:B------:R-:W-:Y:S02]  /*b430*/  ISETP.GT.U32.AND P2, PT, R248, 0xf, PT ;  /* 0x0000000ff800780c */ /* 0x000fe40003f44070 */
[----:B------:R-:W-:Y:S11]  /*b440*/  BRA.DIV UR42, `(.L_x_8793) ;  /* 0x0000007e2a807947 */ /* 0x000ff6000b800000 */
[----:B-1----:R1:W1:Y:S04]  /*b450*/  SHFL.DOWN PT, R68, R240, 0x10, 0x1f ;  /* 0x0a001f00f0447f89 */ /* 0x00226800000e0000 */
[----:B------:R1:W1:Y:S04]  /*b460*/  SHFL.DOWN PT, R69, R241, 0x10, 0x1f ;  /* 0x0a001f00f1457f89 */ /* 0x00026800000e0000 */
[----:B0-----:R0:W0:Y:S04]  /*b470*/  SHFL.DOWN PT, R70, R242, 0x10, 0x1f ;  /* 0x0a001f00f2467f89 */ /* 0x00102800000e0000 */
[----:B------:R0:W0:Y:S02]  /*b480*/  SHFL.DOWN PT, R71, R243, 0x10, 0x1f ;  /* 0x0a001f00f3477f89 */ /* 0x00002400000e0000 */
.L_x_8948:
        /* <DEDUP_REMOVED lines=13> */
.L_x_8795:
[----:B------:R-:W-:Y:S05]  /*b560*/  BSYNC B0 ;  /* 0x0000000000007941 */ /* 0x000fea0003800000 */
.L_x_8794:
        /* <DEDUP_REMOVED lines=21> */
.L_x_8962:
        /* <DEDUP_REMOVED lines=19> */
.L_x_8798:
[----:B------:R-:W-:Y:S05]  /*b7f0*/  BSYNC B0 ;  /* 0x0000000000007941 */ /* 0x000fea0003800000 */
.L_x_8797:
        /* <DEDUP_REMOVED lines=12> */
.L_x_8780:
[----:B------:R-:W-:Y:S05]  /*b8c0*/  WARPSYNC.ALL ;  /* 0x0000000000007948 */ /* 0x000fea0003800000 */
[----:B------:R-:W-:Y:S01]  /*b8d0*/  BAR.SYNC.DEFER_BLOCKING 0x0 ;  /* 0x0000000000007b1d */ /* 0x000fe20000010000 */
[C---:B------:R-:W-:Y:S01]  /*b8e0*/  ISETP.NE.AND P1, PT, R141.reuse, RZ, PT ;  /* 0x000000ff8d00720c */ /* 0x040fe20003f25270 */
[----:B------:R-:W-:Y:S02]  /*b8f0*/  USHF.R.S32.HI UR50, URZ, 0x1f, UR12 ;  /* 0x0000001f3f327899 */ /* 0x000fe4000801140c */
[----:B------:R-:W-:Y:S02]  /*b900*/  USHF.R.S32.HI UR58, URZ, 0x1f, UR11 ;  /* 0x0000001f3f3a7899 */ /* 0x000fe4000801140b */
[----:B------:R-:W-:Y:S01]  /*b910*/  BSSY B0, `(.L_x_8799) ;  /* 0x00002d5000007945 */ /* 0x000fe20003800000 */
[----:B0-----:R0:W1:Y:S07]  /*b920*/  LDS.64 R60, [R166+0x6768] ;  /* 0x00676800a63c7984 */ /* 0x00106e0000000a00 */
[----:B------:R2:W-:Y:S01]  /*b930*/  @!P1 STS.128 [R126+0x7d60], R64 ;  /* 0x007d60407e009388 */ /* 0x0005e20000000c00 */
[----:B0-----:R-:W-:Y:S01]  /*b940*/  IADD3 R166, R141, 0x780, RZ ;  /* 0x000007808da67810 */ /* 0x001fe20007ffe0ff */
[----:B-1----:R-:W-:-:S04]  /*b950*/  FMUL.FTZ R63, R61, -R115 ;  /* 0x800000733d3f7220 */ /* 0x002fc80000410000 */
[C---:B------:R-:W-:Y:S01]  /*b960*/  FFMA.FTZ R62, R60.reuse, R114, -R63 ;  /* 0x000000723c3e7223 */ /* 0x040fe2000001083f */
[----:B------:R-:W-:-:S03]  /*b970*/  FMUL.FTZ R60, R60, -R115 ;  /* 0x800000733c3c7220 */ /* 0x000fc60000410000 */
[----:B------:R-:W-:Y:S01]  /*b980*/  FADD.FTZ R197, R197, R62 ;  /* 0x0000003ec5c57221 */ /* 0x000fe20000010000 */
[----:B------:R-:W-:-:S03]  /*b990*/  FFMA.FTZ R61, R61, R114, R60 ;  /* 0x000000723d3d7223 */ /* 0x000fc6000001003c */
[----:B------:R-:W-:Y:S01]  /*b9a0*/  FMUL.FTZ R68, R116, R197 ;  /* 0x000000c574447220 */ /* 0x000fe20000410000 */
[----:B------:R-:W-:-:S04]  /*b9b0*/  FADD.FTZ R61, -R198, R61 ;  /* 0x0000003dc63d7221 */ /* 0x000fc80000010100 */
[C---:B------:R-:W-:Y:S01]  /*b9c0*/  FMUL.FTZ R60, R40.reuse, -R61 ;  /* 0x8000003d283c7220 */ /* 0x040fe20000410000 */
[----:B------:R-:W-:Y:S01]  /*b9d0*/  FMUL.FTZ R40, R40, -R197 ;  /* 0x800000c528287220 */ /* 0x000fe20000410000 */
[C---:B--2---:R-:W-:Y:S02]  /*b9e0*/  FMUL.FTZ R66, R116.reuse, R61 ;  /* 0x0000003d74427220 */ /* 0x044fe40000410000 */
        /* <DEDUP_REMOVED lines=12> */
[----:B------:R-:W-:Y:S01]  /*bab0*/  FFMA.FTZ R98, R116, R163, R98 ;  /* 0x000000a374627223 */ /* 0x000fe20000010062 */
[C---:B------:R-:W-:Y:S01]  /*bac0*/  FFMA.FTZ R65, R61.reuse, UR59, -R40 ;  /* 0x0000003b3d417c23 */ /* 0x040fe20008010828 */
[----:B------:R-:W-:Y:S01]  /*bad0*/  FMUL.FTZ R40, R61, UR57 ;  /* 0x000000393d287c20 */ /* 0x000fe20008410000 */
[CC--:B------:R-:W-:Y:S01]  /*bae0*/  FMUL.FTZ R61, R164.reuse, R68.reuse ;  /* 0x00000044a43d7220 */ /* 0x0c0fe20000410000 */
[----:B------:R-:W-:Y:S01]  /*baf0*/  LEA.HI.SX32 R63, R63, R63, 0x1b ;  /* 0x0000003f3f3f7211 */ /* 0x000fe200078fdaff */
[----:B------:R-:W-:Y:S01]  /*bb00*/  FMUL.FTZ R64, R164, R65 ;  /* 0x00000041a4407220 */ /* 0x000fe20000410000 */
[----:B------:R-:W-:Y:S01]  /*bb10*/  FFMA.FTZ R40, R197, UR59, R40 ;  /* 0x0000003bc5287c23 */ /* 0x000fe20008010028 */
[----:B------:R-:W-:Y:S01]  /*bb20*/  FMUL.FTZ R65, R165, R68 ;  /* 0x00000044a5417220 */ /* 0x000fe20000410000 */
[----:B------:R-:W-:Y:S01]  /*bb30*/  LEA R60, R63, R134, 0x2 ;  /* 0x000000863f3c7211 */ /* 0x000fe200078e10ff */
[----:B------:R-:W-:Y:S01]  /*bb40*/  FMUL.FTZ R63, R160, R196 ;  /* 0x000000c4a03f7220 */ /* 0x000fe20000410000 */
        /* <DEDUP_REMOVED lines=20> */
[----:B------:R-:W-:Y:S01]  /*bc90*/  FADD.FTZ R194, -R194, R43 ;  /* 0x0000002bc2c27221 */ /* 0x000fe20000010100 */
[C---:B------:R-:W-:Y:S01]  /*bca0*/  FMUL.FTZ R68, R160.reuse, R65 ;  /* 0x00000041a0447220 */ /* 0x040fe20000410000 */
[C---:B------:R-:W-:Y:S01]  /*bcb0*/  FMUL.FTZ R65, R117.reuse, R196 ;  /* 0x000000c475417220 */ /* 0x040fe20000410000 */
[----:B------:R-:W-:Y:S01]  /*bcc0*/  FMUL.FTZ R63, R117, R62 ;  /* 0x0000003e753f7220 */ /* 0x000fe20000410000 */
[----:B------:R0:W-:Y:S01]  /*bcd0*/  STS [R60+0x217c], R67 ;  /* 0x00217c433c007388 */ /* 0x0001e20000000800 */
[----:B------:R-:W-:Y:S01]  /*bce0*/  FFMA.FTZ R43, R61, R66, R68 ;  /* 0x000000423d2b7223 */ /* 0x000fe20000010044 */
[C---:B------:R-:W-:Y:S01]  /*bcf0*/  FMUL.FTZ R62, R160.reuse, R65 ;  /* 0x00000041a03e7220 */ /* 0x040fe20000410000 */
[-C--:B------:R-:W-:Y:S01]  /*bd00*/  FMUL.FTZ R160, R160, R63.reuse ;  /* 0x0000003fa0a07220 */ /* 0x080fe20000410000 */
[-C--:B------:R-:W-:Y:S01]  /*bd10*/  FFMA.FTZ R99, R117, R42.reuse, R99 ;  /* 0x0000002a75637223 */ /* 0x080fe20000010063 */
[----:B------:R-:W-:Y:S01]  /*bd20*/  FFMA.FTZ R43, R162, R42, R43 ;  /* 0x0000002aa22b7223 */ /* 0x000fe2000001002b */
[-C--:B------:R-:W-:Y:S01]  /*bd30*/  FFMA.FTZ R62, R61, R63.reuse, R62 ;  /* 0x0000003f3d3e7223 */ /* 0x080fe2000001003e */
[-C--:B------:R-:W-:Y:S01]  /*bd40*/  FMUL.FTZ R42, R44, -R194.reuse ;  /* 0x800000c22c2a7220 */ /* 0x080fe20000410000 */
[----:B------:R-:W-:Y:S01]  /*bd50*/  FADD.FTZ R97, R64, R97 ;  /* 0x0000006140617221 */ /* 0x000fe20000010000 */
[-C--:B------:R-:W-:Y:S01]  /*bd60*/  FMUL.FTZ R64, R157, R194.reuse ;  /* 0x000000c29d407220 */ /* 0x080fe20000410000 */
[----:B0-----:R-:W-:Y:S01]  /*bd70*/  FMUL.FTZ R67, R162, R63 ;  /* 0x0000003fa2437220 */ /* 0x001fe20000410000 */
[-C--:B------:R-:W-:Y:S01]  /*bd80*/  FMUL.FTZ R63, R44, -R193.reuse ;  /* 0x800000c12c3f7220 */ /* 0x080fe20000410000 */
[----:B------:R-:W-:Y:S01]  /*bd90*/  FFMA.FTZ R42, R45, R193, -R42 ;  /* 0x000000c12d2a7223 */ /* 0x000fe2000001082a */
[----:B------:R-:W-:Y:S01]  /*bda0*/  FMUL.FTZ R44, R118, R159 ;  /* 0x0000009f762c7220 */ /* 0x000fe20000410000 */
[-C--:B------:R-:W-:Y:S01]  /*bdb0*/  FFMA.FTZ R61, R61, R65.reuse, -R160 ;  /* 0x000000413d3d7223 */ /* 0x080fe200000108a0 */
[----:B------:R-:W-:Y:S01]  /*bdc0*/  FFMA.FTZ R63, R45, R194, R63 ;  /* 0x000000c22d3f7223 */ /* 0x000fe2000001003f */
[----:B------:R-:W-:Y:S01]  /*bdd0*/  FMUL.FTZ R45, R193, UR57 ;  /* 0x00000039c12d7c20 */ /* 0x000fe20008410000 */
[----:B------:R-:W-:Y:S01]  /*bde0*/  FMUL.FTZ R69, R162, R65 ;  /* 0x00000041a2457220 */ /* 0x000fe20000410000 */
[----:B------:R-:W-:Y:S01]  /*bdf0*/  FFMA.FTZ R65, R158, R193, R64 ;  /* 0x000000c19e417223 */ /* 0x000fe20000010040 */
[C---:B------:R-:W-:Y:S01]  /*be00*/  FMUL.FTZ R64, R194.reuse, UR57 ;  /* 0x00000039c2407c20 */ /* 0x040fe20008410000 */
[----:B------:R-:W-:Y:S01]  /*be10*/  FFMA.FTZ R66, R194, UR59, -R45 ;  /* 0x0000003bc2427c23 */ /* 0x000fe2000801082d */
[----:B------:R-:W-:Y:S01]  /*be20*/  FFMA.FTZ R157, R157, -R44, R223 ;  /* 0x8000002c9d9d7223 */ /* 0x000fe200000100df */
[----:B------:R-:W-:Y:S01]  /*be30*/  FMUL.FTZ R194, R118, R194 ;  /* 0x000000c276c27220 */ /* 0x000fe20000410000 */
[----:B------:R0:W-:Y:S01]  /*be40*/  STS [R60+0x2170], R67 ;  /* 0x002170433c007388 */ /* 0x0001e20000000800 */
[----:B------:R-:W-:Y:S01]  /*be50*/  FFMA.FTZ R44, R158, -R44, R224 ;  /* 0x8000002c9e2c7223 */ /* 0x000fe200000100e0 */
[----:B------:R-:W-:Y:S01]  /*be60*/  FADD.FTZ R42, R191, R42 ;  /* 0x0000002abf2a7221 */ /* 0x000fe20000010000 */
[----:B------:R-:W-:Y:S01]  /*be70*/  FMUL.FTZ R45, R157, R194 ;  /* 0x000000c29d2d7220 */ /* 0x000fe20000410000 */
[----:B------:R-:W-:Y:S01]  /*be80*/  FADD.FTZ R192, -R192, R63 ;  /* 0x0000003fc0c07221 */ /* 0x000fe20000010100 */
[----:B------:R-:W-:Y:S01]  /*be90*/  FADD.FTZ R96, R43, R96 ;  /* 0x000000602b607221 */ /* 0x000fe20000010000 */
[----:B------:R-:W-:Y:S01]  /*bea0*/  FMUL.FTZ R43, R46, -R42 ;  /* 0x8000002a2e2b7220 */ /* 0x000fe20000410000 */
[----:B------:R1:W-:Y:S01]  /*beb0*/  STS [R60+0x2174], R69 ;  /* 0x002174453c007388 */ /* 0x0003e20000000800 */
[C---:B------:R-:W-:Y:S01]  /*bec0*/  FFMA.FTZ R100, R118.reuse, R65, R100 ;  /* 0x0000004176647223 */ /* 0x040fe20000010064 */
[----:B------:R-:W-:Y:S01]  /*bed0*/  FMUL.FTZ R115, R159, R194 ;  /* 0x000000c29f737220 */ /* 0x000fe20000410000 */
[----:B0-----:R-:W-:Y:S01]  /*bee0*/  FFMA.FTZ R67, R193, UR59, R64 ;  /* 0x0000003bc1437c23 */ /* 0x001fe20008010040 */
[----:B------:R-:W-:Y:S01]  /*bef0*/  FMUL.FTZ R64, R118, R193 ;  /* 0x000000c176407220 */ /* 0x000fe20000410000 */
[----:B------:R-:W-:Y:S01]  /*bf00*/  FFMA.FTZ R43, R47, R192, R43 ;  /* 0x000000c02f2b7223 */ /* 0x000fe2000001002b */
[----:B------:R-:W-:Y:S01]  /*bf10*/  IADD3 R158, R141, 0x680, RZ ;  /* 0x000006808d9e7810 */ /* 0x000fe20007ffe0ff */
[----:B------:R0:W-:Y:S01]  /*bf20*/  STS [R60+0x216c], R115 ;  /* 0x00216c733c007388 */ /* 0x0001e20000000800 */
[-C--:B------:R-:W-:Y:S01]  /*bf30*/  FMUL.FTZ R63, R157, R64.reuse ;  /* 0x000000409d3f7220 */ /* 0x080fe20000410000 */
[-C--:B------:R-:W-:Y:S01]  /*bf40*/  FFMA.FTZ R45, R44, R64.reuse, R45 ;  /* 0x000000402c2d7223 */ /* 0x080fe2000001002d */
[----:B------:R-:W-:Y:S01]  /*bf50*/  FMUL.FTZ R71, R159, R64 ;  /* 0x000000409f477220 */ /* 0x000fe20000410000 */
[----:B------:R-:W-:Y:S01]  /*bf60*/  FMUL.FTZ R64, R46, -R192 ;  /* 0x800000c02e407220 */ /* 0x000fe20000410000 */
[----:B-1----:R-:W-:Y:S01]  /*bf70*/  FMUL.FTZ R69, R157, R66 ;  /* 0x000000429d457220 */ /* 0x002fe20000410000 */
[----:B------:R-:W-:Y:S01]  /*bf80*/  FFMA.FTZ R63, R44, R194, -R63 ;  /* 0x000000c22c3f7223 */ /* 0x000fe2000001083f */
[----:B------:R-:W-:Y:S01]  /*bf90*/  FMUL.FTZ R46, R119, R156 ;  /* 0x0000009c772e7220 */ /* 0x000fe20000410000 */
[----:B------:R-:W-:Y:S01]  /*bfa0*/  FFMA.FTZ R64, R47, R42, -R64 ;  /* 0x0000002a2f407223 */ /* 0x000fe20000010840 */
[----:B------:R-:W-:Y:S01]  /*bfb0*/  FMUL.FTZ R47, R154, R192 ;  /* 0x000000c09a2f7220 */ /* 0x000fe20000410000 */
[----:B------:R-:W-:Y:S01]  /*bfc0*/  FFMA.FTZ R44, R44, R67, R69 ;  /* 0x000000432c2c7223 */ /* 0x000fe20000010045 */
[----:B------:R-:W-:Y:S01]  /*bfd0*/  FMUL.FTZ R67, R42, UR57 ;  /* 0x000000392a437c20 */ /* 0x000fe20008410000 */
[----:B------:R-:W-:Y:S01]  /*bfe0*/  FADD.FTZ R189, R189, R64 ;  /* 0x00000040bdbd7221 */ /* 0x000fe20000010000 */
[----:B------:R-:W-:Y:S01]  /*bff0*/  FFMA.FTZ R66, R155, R42, R47 ;  /* 0x0000002a9b427223 */ /* 0x000fe2000001002f */
[----:B------:R-:W-:Y:S01]  /*c000*/  FMUL.FTZ R47, R192, UR57 ;  /* 0x00000039c02f7c20 */ /* 0x000fe20008410000 */
[----:B------:R-:W-:Y:S01]  /*c010*/  FFMA.FTZ R154, R154, -R46, R221 ;  /* 0x8000002e9a9a7223 */ /* 0x000fe200000100dd */
[----:B------:R-:W-:Y:S01]  /*c020*/  FFMA.FTZ R67, R192, UR59, -R67 ;  /* 0x0000003bc0437c23 */ /* 0x000fe20008010843 */
[C---:B------:R-:W-:Y:S01]  /*c030*/  FMUL.FTZ R69, R119.reuse, R192 ;  /* 0x000000c077457220 */ /* 0x040fe20000410000 */
[----:B------:R-:W-:Y:S01]  /*c040*/  FFMA.FTZ R64, R42, UR59, R47 ;  /* 0x0000003b2a407c23 */ /* 0x000fe2000801002f */
[----:B------:R-:W-:Y:S01]  /*c050*/  FMUL.FTZ R47, R119, R42 ;  /* 0x0000002a772f7220 */ /* 0x000fe20000410000 */
[----:B------:R-:W-:Y:S01]  /*c060*/  FFMA.FTZ R44, R159, R65, R44 ;  /* 0x000000419f2c7223 */ /* 0x000fe2000001002c */
[----:B------:R-:W-:Y:S01]  /*c070*/  FFMA.FTZ R65, R155, -R46, R222 ;  /* 0x8000002e9b417223 */ /* 0x000fe200000100de */
[C---:B------:R-:W-:Y:S01]  /*c080*/  FMUL.FTZ R46, R154.reuse, R69 ;  /* 0x000000459a2e7220 */ /* 0x040fe20000410000 */
[C---:B------:R-:W-:Y:S01]  /*c090*/  FMUL.FTZ R42, R154.reuse, R67 ;  /* 0x000000439a2a7220 */ /* 0x040fe20000410000 */
[-C--:B------:R-:W-:Y:S01]  /*c0a0*/  FMUL.FTZ R154, R154, R47.reuse ;  /* 0x0000002f9a9a7220 */ /* 0x080fe20000410000 */
[----:B------:R-:W-:Y:S01]  /*c0b0*/  FADD.FTZ R190, -R190, R43 ;  /* 0x0000002bbebe7221 */ /* 0x000fe20000010100 */
[-C--:B------:R-:W-:Y:S01]  /*c0c0*/  FMUL.FTZ R67, R156, R47.reuse ;  /* 0x0000002f9c437220 */ /* 0x080fe20000410000 */
[C---:B------:R-:W-:Y:S01]  /*c0d0*/  FFMA.FTZ R46, R65.reuse, R47, R46 ;  /* 0x0000002f412e7223 */ /* 0x040fe2000001002e */
[C---:B------:R-:W-:Y:S01]  /*c0e0*/  FFMA.FTZ R47, R65.reuse, R69, -R154 ;  /* 0x00000045412f7223 */ /* 0x040fe2000001089a */
[----:B------:R-:W-:Y:S01]  /*c0f0*/  FFMA.FTZ R65, R65, R64, R42 ;  /* 0x0000004041417223 */ /* 0x000fe2000001002a */
[----:B------:R-:W-:Y:S01]  /*c100*/  FADD.FTZ R95, R44, R95 ;  /* 0x0000005f2c5f7221 */ /* 0x000fe20000010000 */
[CC--:B------:R-:W-:Y:S01]  /*c110*/  FMUL.FTZ R42, R48.reuse, -R190.reuse ;  /* 0x800000be302a7220 */ /* 0x0c0fe20000410000 */
[----:B------:R-:W-:Y:S01]  /*c120*/  FMUL.FTZ R43, R48, -R189 ;  /* 0x800000bd302b7220 */ /* 0x000fe20000410000 */
[----:B------:R-:W-:Y:S01]  /*c130*/  FMUL.FTZ R44, R151, R190 ;  /* 0x000000be972c7220 */ /* 0x000fe20000410000 */
[----:B0-----:R-:W-:Y:S01]  /*c140*/  FFMA.FTZ R115, R156, R66, R65 ;  /* 0x000000429c737223 */ /* 0x001fe20000010041 */
[----:B------:R-:W-:Y:S01]  /*c150*/  FMUL.FTZ R48, R120, R153 ;  /* 0x0000009978307220 */ /* 0x000fe20000410000 */
[CC--:B------:R-:W-:Y:S01]  /*c160*/  FFMA.FTZ R42, R49.reuse, R189.reuse, -R42 ;  /* 0x000000bd312a7223 */ /* 0x0c0fe2000001082a */
[----:B------:R-:W-:Y:S01]  /*c170*/  FFMA.FTZ R43, R49, R190, R43 ;  /* 0x000000be312b7223 */ /* 0x000fe2000001002b */
[----:B------:R-:W-:Y:S01]  /*c180*/  FMUL.FTZ R49, R189, UR57 ;  /* 0x00000039bd317c20 */ /* 0x000fe20008410000 */
[----:B------:R-:W-:Y:S01]  /*c190*/  FFMA.FTZ R65, R152, R189, R44 ;  /* 0x000000bd98417223 */ /* 0x000fe2000001002c */
[----:B------:R-:W-:Y:S01]  /*c1a0*/  FMUL.FTZ R44, R190, UR57 ;  /* 0x00000039be2c7c20 */ /* 0x000fe20008410000 */
[-C--:B------:R-:W-:Y:S01]  /*c1b0*/  FFMA.FTZ R151, R151, -R48.reuse, R219 ;  /* 0x8000003097977223 */ /* 0x080fe200000100db */
[----:B------:R-:W-:Y:S01]  /*c1c0*/  FFMA.FTZ R64, R152, -R48, R220 ;  /* 0x8000003098407223 */ /* 0x000fe200000100dc */
[----:B------:R0:W-:Y:S01]  /*c1d0*/  STS [R60+0x2160], R67 ;  /* 0x002160433c007388 */ /* 0x0001e20000000800 */
[----:B------:R-:W-:Y:S01]  /*c1e0*/  FFMA.FTZ R48, R190, UR59, -R49 ;  /* 0x0000003bbe307c23 */ /* 0x000fe20008010831 */
[----:B------:R-:W-:Y:S01]  /*c1f0*/  FMUL.FTZ R190, R120, R190 ;  /* 0x000000be78be7220 */ /* 0x000fe20000410000 */
[----:B------:R-:W-:Y:S01]  /*c200*/  FADD.FTZ R127, -R188, R43 ;  /* 0x0000002bbc7f7221 */ /* 0x000fe20000010100 */
[----:B------:R1:W-:Y:S01]  /*c210*/  STS [R60+0x2168], R71 ;  /* 0x002168473c007388 */ /* 0x0003e20000000800 */
[C---:B------:R-:W-:Y:S01]  /*c220*/  FMUL.FTZ R43, R151.reuse, R48 ;  /* 0x00000030972b7220 */ /* 0x040fe20000410000 */
[----:B------:R-:W-:Y:S01]  /*c230*/  FMUL.FTZ R49, R151, R190 ;  /* 0x000000be97317220 */ /* 0x000fe20000410000 */
[----:B------:R-:W-:Y:S01]  /*c240*/  FADD.FTZ R42, R187, R42 ;  /* 0x0000002abb2a7221 */ /* 0x000fe20000010000 */
[----:B------:R-:W-:Y:S01]  /*c250*/  FFMA.FTZ R101, R119, R66, R101 ;  /* 0x0000004277657223 */ /* 0x000fe20000010065 */
[C---:B------:R-:W-:Y:S01]  /*c260*/  FFMA.FTZ R102, R120.reuse, R65, R102 ;  /* 0x0000004178667223 */ /* 0x040fe20000010066 */
[----:B0-----:R-:W-:Y:S01]  /*c270*/  FFMA.FTZ R67, R189, UR59, R44 ;  /* 0x0000003bbd437c23 */ /* 0x001fe2000801002c */
[----:B------:R-:W-:Y:S01]  /*c280*/  FMUL.FTZ R44, R120, R189 ;  /* 0x000000bd782c7220 */ /* 0x000fe20000410000 */
[----:B------:R-:W-:Y:S01]  /*c290*/  FADD.FTZ R94, R115, R94 ;  /* 0x0000005e735e7221 */ /* 0x000fe20000010000 */
[----:B------:R-:W-:Y:S01]  /*c2a0*/  IADD3 R152, R141, 0x5c0, RZ ;  /* 0x000005c08d987810 */ /* 0x000fe20007ffe0ff */
[----:B-1----:R-:W-:Y:S01]  /*c2b0*/  FMUL.FTZ R71, R156, R69 ;  /* 0x000000459c477220 */ /* 0x002fe20000410000 */
[-C--:B------:R-:W-:Y:S01]  /*c2c0*/  FMUL.FTZ R151, R151, R44.reuse ;  /* 0x0000002c97977220 */ /* 0x080fe20000410000 */
[-C--:B------:R-:W-:Y:S01]  /*c2d0*/  FFMA.FTZ R48, R64, R44.reuse, R49 ;  /* 0x0000002c40307223 */ /* 0x080fe20000010031 */
[----:B------:R-:W-:Y:S01]  /*c2e0*/  FMUL.FTZ R69, R153, R44 ;  /* 0x0000002c99457220 */ /* 0x000fe20000410000 */
[----:B------:R-:W-:Y:S01]  /*c2f0*/  FMUL.FTZ R44, R50, -R127 ;  /* 0x8000007f322c7220 */ /* 0x000fe20000410000 */
[C---:B------:R-:W-:Y:S01]  /*c300*/  FFMA.FTZ R49, R64.reuse, R190, -R151 ;  /* 0x000000be40317223 */ /* 0x040fe20000010897 */
[----:B------:R-:W-:Y:S01]  /*c310*/  FFMA.FTZ R64, R64, R67, R43 ;  /* 0x0000004340407223 */ /* 0x000fe2000001002b */
[-C--:B------:R-:W-:Y:S01]  /*c320*/  FMUL.FTZ R50, R50, -R42.reuse ;  /* 0x8000002a32327220 */ /* 0x080fe20000410000 */
[----:B------:R-:W-:Y:S01]  /*c330*/  FMUL.FTZ R43, R148, R127 ;  /* 0x0000007f942b7220 */ /* 0x000fe20000410000 */
[----:B------:R-:W-:Y:S01]  /*c340*/  FFMA.FTZ R44, R51, R42, -R44 ;  /* 0x0000002a332c7223 */ /* 0x000fe2000001082c */
[----:B------:R-:W-:Y:S01]  /*c350*/  FFMA.FTZ R66, R153, R65, R64 ;  /* 0x0000004199427223 */ /* 0x000fe20000010040 */
[----:B------:R-:W-:Y:S01]  /*c360*/  FMUL.FTZ R64, R121, R150 ;  /* 0x0000009679407220 */ /* 0x000fe20000410000 */
[-C--:B------:R-:W-:Y:S01]  /*c370*/  FFMA.FTZ R51, R51, R127.reuse, R50 ;  /* 0x0000007f33337223 */ /* 0x080fe20000010032 */
[----:B------:R-:W-:Y:S01]  /*c380*/  FMUL.FTZ R50, R42, UR57 ;  /* 0x000000392a327c20 */ /* 0x000fe20008410000 */
[----:B------:R0:W-:Y:S01]  /*c390*/  STS [R60+0x2158], R69 ;  /* 0x002158453c007388 */ /* 0x0001e20000000800 */
[-C--:B------:R-:W-:Y:S01]  /*c3a0*/  FFMA.FTZ R148, R148, -R64.reuse, R217 ;  /* 0x8000004094947223 */ /* 0x080fe200000100d9 */
[C---:B------:R-:W-:Y:S01]  /*c3b0*/  FFMA.FTZ R65, R149.reuse, -R64, R218 ;  /* 0x8000004095417223 */ /* 0x040fe200000100da */
[-C--:B------:R-:W-:Y:S01]  /*c3c0*/  FFMA.FTZ R64, R149, R42.reuse, R43 ;  /* 0x0000002a95407223 */ /* 0x080fe2000001002b */
[----:B------:R-:W-:Y:S01]  /*c3d0*/  FMUL.FTZ R43, R127, UR57 ;  /* 0x000000397f2b7c20 */ /* 0x000fe20008410000 */
[----:B------:R-:W-:Y:S01]  /*c3e0*/  FADD.FTZ R185, R185, R44 ;  /* 0x0000002cb9b97221 */ /* 0x000fe20000010000 */
[----:B------:R-:W-:Y:S01]  /*c3f0*/  FFMA.FTZ R67, R127, UR59, -R50 ;  /* 0x0000003b7f437c23 */ /* 0x000fe20008010832 */
[----:B------:R1:W-:Y:S01]  /*c400*/  STS [R60+0x2164], R71 ;  /* 0x002164473c007388 */ /* 0x0003e20000000800 */
[----:B------:R-:W-:Y:S01]  /*c410*/  FFMA.FTZ R44, R42, UR59, R43 ;  /* 0x0000003b2a2c7c23 */ /* 0x000fe2000801002b */
[C---:B------:R-:W-:Y:S01]  /*c420*/  FMUL.FTZ R43, R121.reuse, R42 ;  /* 0x0000002a792b7220 */ /* 0x040fe20000410000 */
[C---:B0-----:R-:W-:Y:S01]  /*c430*/  FMUL.FTZ R69, R121.reuse, R127 ;  /* 0x0000007f79457220 */ /* 0x041fe20000410000 */
[----:B------:R-:W-:Y:S01]  /*c440*/  FMUL.FTZ R42, R148, R67 ;  /* 0x00000043942a7220 */ /* 0x000fe20000410000 */
[----:B------:R-:W-:Y:S01]  /*c450*/  FADD.FTZ R127, -R186, R51 ;  /* 0x00000033ba7f7221 */ /* 0x000fe20000010100 */
[----:B------:R-:W-:Y:S01]  /*c460*/  FMUL.FTZ R67, R150, R43 ;  /* 0x0000002b96437220 */ /* 0x000fe20000410000 */
[C---:B------:R-:W-:Y:S01]  /*c470*/  FMUL.FTZ R50, R148.reuse, R69 ;  /* 0x0000004594327220 */ /* 0x040fe20000410000 */
[-C--:B------:R-:W-:Y:S01]  /*c480*/  FMUL.FTZ R148, R148, R43.reuse ;  /* 0x0000002b94947220 */ /* 0x080fe20000410000 */
[----:B------:R-:W-:Y:S01]  /*c490*/  FFMA.FTZ R103, R121, R64, R103 ;  /* 0x0000004079677223 */ /* 0x000fe20000010067 */
[----:B-1----:R-:W-:Y:S01]  /*c4a0*/  FMUL.FTZ R71, R153, R190 ;  /* 0x000000be99477220 */ /* 0x002fe20000410000 */
[C---:B------:R-:W-:Y:S01]  /*c4b0*/  FFMA.FTZ R51, R65.reuse, R43, R50 ;  /* 0x0000002b41337223 */ /* 0x040fe20000010032 */
[C---:B------:R-:W-:Y:S01]  /*c4c0*/  FFMA.FTZ R50, R65.reuse, R69, -R148 ;  /* 0x0000004541327223 */ /* 0x040fe20000010894 */
[----:B------:R-:W-:Y:S01]  /*c4d0*/  FFMA.FTZ R65, R65, R44, R42 ;  /* 0x0000002c41417223 */ /* 0x000fe2000001002a */
[C---:B------:R-:W-:Y:S01]  /*c4e0*/  FMUL.FTZ R42, R52.reuse, -R127 ;  /* 0x8000007f342a7220 */ /* 0x040fe20000410000 */
[----:B------:R-:W-:Y:S01]  /*c4f0*/  FMUL.FTZ R52, R52, -R185 ;  /* 0x800000b934347220 */ /* 0x000fe20000410000 */
[C---:B------:R-:W-:Y:S01]  /*c500*/  FMUL.FTZ R43, R122.reuse, R147 ;  /* 0x000000937a2b7220 */ /* 0x040fe20000410000 */
[----:B------:R-:W-:Y:S01]  /*c510*/  FMUL.FTZ R44, R145, R127 ;  /* 0x0000007f912c7220 */ /* 0x000fe20000410000 */
[C---:B------:R-:W-:Y:S01]  /*c520*/  FFMA.FTZ R42, R53.reuse, R185, -R42 ;  /* 0x000000b9352a7223 */ /* 0x040fe2000001082a */
[----:B------:R-:W-:Y:S01]  /*c530*/  FFMA.FTZ R53, R53, R127, R52 ;  /* 0x0000007f35357223 */ /* 0x000fe20000010034 */
[----:B------:R-:W-:Y:S01]  /*c540*/  FMUL.FTZ R52, R185, UR57 ;  /* 0x00000039b9347c20 */ /* 0x000fe20008410000 */
[----:B------:R0:W-:Y:S01]  /*c550*/  STS [R60+0x215c], R71 ;  /* 0x00215c473c007388 */ /* 0x0001e20000000800 */
[----:B------:R-:W-:Y:S01]  /*c560*/  FFMA.FTZ R145, R145, -R43, R215 ;  /* 0x8000002b91917223 */ /* 0x000fe200000100d7 */
[----:B------:R-:W-:Y:S01]  /*c570*/  FADD.FTZ R70, R183, R42 ;  /* 0x0000002ab7467221 */ /* 0x000fe20000010000 */
[----:B------:R-:W-:Y:S01]  /*c580*/  FFMA.FTZ R52, R127, UR59, -R52 ;  /* 0x0000003b7f347c23 */ /* 0x000fe20008010834 */
[----:B------:R1:W-:Y:S01]  /*c590*/  STS [R60+0x2150], R67 ;  /* 0x002150433c007388 */ /* 0x0003e20000000800 */
[----:B------:R-:W-:Y:S01]  /*c5a0*/  FMUL.FTZ R42, R122, R185 ;  /* 0x000000b97a2a7220 */ /* 0x000fe20000410000 */
[----:B------:R-:W-:Y:S01]  /*c5b0*/  FADD.FTZ R93, R66, R93 ;  /* 0x0000005d425d7221 */ /* 0x000fe20000010000 */
[----:B------:R-:W-:Y:S01]  /*c5c0*/  FMUL.FTZ R52, R145, R52 ;  /* 0x0000003491347220 */ /* 0x000fe20000410000 */
[----:B------:R-:W-:Y:S01]  /*c5d0*/  FFMA.FTZ R43, R146, -R43, R216 ;  /* 0x8000002b922b7223 */ /* 0x000fe200000100d8 */
[C---:B------:R-:W-:Y:S01]  /*c5e0*/  FMUL.FTZ R115, R150.reuse, R69 ;  /* 0x0000004596737220 */ /* 0x040fe20000410000 */
[----:B0-----:R-:W-:Y:S01]  /*c5f0*/  FFMA.FTZ R71, R150, R64, R65 ;  /* 0x0000004096477223 */ /* 0x001fe20000010041 */
[----:B------:R-:W-:Y:S01]  /*c600*/  FMUL.FTZ R64, R122, R127 ;  /* 0x0000007f7a407220 */ /* 0x000fe20000410000 */
[----:B------:R-:W-:Y:S01]  /*c610*/  FADD.FTZ R184, -R184, R53 ;  /* 0x00000035b8b87221 */ /* 0x000fe20000010100 */
[----:B------:R-:W-:Y:S01]  /*c620*/  FMUL.FTZ R53, R147, R42 ;  /* 0x0000002a93357220 */ /* 0x000fe20000410000 */
[----:B-1----:R-:W-:Y:S01]  /*c630*/  FFMA.FTZ R67, R146, R185, R44 ;  /* 0x000000b992437223 */ /* 0x002fe2000001002c */
[----:B------:R-:W-:Y:S01]  /*c640*/  FMUL.FTZ R44, R127, UR57 ;  /* 0x000000397f2c7c20 */ /* 0x000fe20008410000 */
[C---:B------:R-:W-:Y:S01]  /*c650*/  FMUL.FTZ R66, R145.reuse, R64 ;  /* 0x0000004091427220 */ /* 0x040fe20000410000 */
[----:B------:R-:W-:Y:S01]  /*c660*/  FMUL.FTZ R145, R145, R42 ;  /* 0x0000002a91917220 */ /* 0x000fe20000410000 */
[----:B------:R-:W-:Y:S01]  /*c670*/  FMUL.FTZ R69, R147, R64 ;  /* 0x0000004093457220 */ /* 0x000fe20000410000 */
[----:B------:R-:W-:Y:S01]  /*c680*/  FFMA.FTZ R44, R185, UR59, R44 ;  /* 0x0000003bb92c7c23 */ /* 0x000fe2000801002c */
[C---:B------:R-:W-:Y:S01]  /*c690*/  FFMA.FTZ R65, R43.reuse, R42, R66 ;  /* 0x0000002a2b417223 */ /* 0x040fe20000010042 */
[C---:B------:R-:W-:Y:S01]  /*c6a0*/  FFMA.FTZ R64, R43.reuse, R64, -R145 ;  /* 0x000000402b407223 */ /* 0x040fe20000010891 */
[----:B------:R0:W-:Y:S01]  /*c6b0*/  STS [R60+0x2148], R53 ;  /* 0x002148353c007388 */ /* 0x0001e20000000800 */
[----:B------:R-:W-:Y:S01]  /*c6c0*/  FFMA.FTZ R44, R43, R44, R52 ;  /* 0x0000002c2b2c7223 */ /* 0x000fe20000010034 */
[----:B------:R-:W-:Y:S01]  /*c6d0*/  FMUL.FTZ R43, R123, R144 ;  /* 0x000000907b2b7220 */ /* 0x000fe20000410000 */
[----:B------:R-:W-:Y:S01]  /*c6e0*/  FMUL.FTZ R42, R54, -R184 ;  /* 0x800000b8362a7220 */ /* 0x000fe20000410000 */
[-C--:B------:R-:W-:Y:S01]  /*c6f0*/  FFMA.FTZ R104, R122, R67.reuse, R104 ;  /* 0x000000437a687223 */ /* 0x080fe20000010068 */
[----:B------:R-:W-:Y:S01]  /*c700*/  FFMA.FTZ R68, R147, R67, R44 ;  /* 0x0000004393447223 */ /* 0x000fe2000001002c */
[-C--:B------:R-:W-:Y:S01]  /*c710*/  FFMA.FTZ R52, R142, -R43.reuse, R213 ;  /* 0x8000002b8e347223 */ /* 0x080fe200000100d5 */
[----:B------:R-:W-:Y:S01]  /*c720*/  FFMA.FTZ R44, R143, -R43, R214 ;  /* 0x8000002b8f2c7223 */ /* 0x000fe200000100d6 */
[----:B------:R-:W-:Y:S01]  /*c730*/  FMUL.FTZ R43, R184, UR57 ;  /* 0x00000039b82b7c20 */ /* 0x000fe20008410000 */
[-C--:B------:R-:W-:Y:S01]  /*c740*/  FMUL.FTZ R54, R54, -R70.reuse ;  /* 0x8000004636367220 */ /* 0x080fe20000410000 */
[----:B0-----:R-:W-:Y:S01]  /*c750*/  FMUL.FTZ R53, R70, UR57 ;  /* 0x0000003946357c20 */ /* 0x001fe20008410000 */
[C---:B------:R-:W-:Y:S01]  /*c760*/  FFMA.FTZ R42, R55.reuse, R70, -R42 ;  /* 0x00000046372a7223 */ /* 0x040fe2000001082a */
[----:B------:R0:W-:Y:S01]  /*c770*/  STS [R60+0x214c], R69 ;  /* 0x00214c453c007388 */ /* 0x0001e20000000800 */
[----:B------:R-:W-:Y:S01]  /*c780*/  FFMA.FTZ R55, R55, R184, R54 ;  /* 0x000000b837377223 */ /* 0x000fe20000010036 */
[----:B------:R-:W-:Y:S01]  /*c790*/  FFMA.FTZ R67, R184, UR59, -R53 ;  /* 0x0000003bb8437c23 */ /* 0x000fe20008010835 */
[----:B------:R-:W-:Y:S01]  /*c7a0*/  FFMA.FTZ R53, R70, UR59, R43 ;  /* 0x0000003b46357c23 */ /* 0x000fe2000801002b */
[----:B------:R-:W-:Y:S01]  /*c7b0*/  FMUL.FTZ R43, R123, R70 ;  /* 0x000000467b2b7220 */ /* 0x000fe20000410000 */
[----:B------:R-:W-:Y:S01]  /*c7c0*/  FADD.FTZ R54, R181, R42 ;  /* 0x0000002ab5367221 */ /* 0x000fe20000010000 */
[----:B------:R-:W-:Y:S01]  /*c7d0*/  FADD.FTZ R92, R71, R92 ;  /* 0x0000005c475c7221 */ /* 0x000fe20000010000 */
[----:B------:R-:W-:Y:S01]  /*c7e0*/  FADD.FTZ R127, -R182, R55 ;  /* 0x00000037b67f7221 */ /* 0x000fe20000010100 */
[C---:B------:R-:W-:Y:S01]  /*c7f0*/  FMUL.FTZ R42, R52.reuse, R43 ;  /* 0x0000002b342a7220 */ /* 0x040fe20000410000 */
[----:B------:R-:W-:Y:S01]  /*c800*/  FMUL.FTZ R55, R52, R67 ;  /* 0x0000004334377220 */ /* 0x000fe20000410000 */
[-C--:B0-----:R-:W-:Y:S01]  /*c810*/  FMUL.FTZ R69, R123, R184.reuse ;  /* 0x000000b87b457220 */ /* 0x081fe20000410000 */
[----:B------:R-:W-:Y:S01]  /*c820*/  FMUL.FTZ R142, R142, R184 ;  /* 0x000000b88e8e7220 */ /* 0x000fe20000410000 */
[----:B------:R0:W-:Y:S01]  /*c830*/  STS [R60+0x2154], R115 ;  /* 0x002154733c007388 */ /* 0x0001e20000000800 */
[----:B------:R-:W-:Y:S01]  /*c840*/  FFMA.FTZ R53, R44, R53, R55 ;  /* 0x000000352c357223 */ /* 0x000fe20000010037 */
[-C--:B------:R-:W-:Y:S01]  /*c850*/  FMUL.FTZ R71, R52, R69.reuse ;  /* 0x0000004534477220 */ /* 0x080fe20000410000 */
[----:B------:R-:W-:Y:S01]  /*c860*/  FFMA.FTZ R67, R44, R69, -R42 ;  /* 0x000000452c437223 */ /* 0x000fe2000001082a */
[CC--:B------:R-:W-:Y:S01]  /*c870*/  FMUL.FTZ R42, R56.reuse, -R54.reuse ;  /* 0x80000036382a7220 */ /* 0x0c0fe20000410000 */
[----:B------:R-:W-:Y:S01]  /*c880*/  FMUL.FTZ R56, R56, -R127 ;  /* 0x8000007f38387220 */ /* 0x000fe20000410000 */
[-C--:B------:R-:W-:Y:S01]  /*c890*/  FFMA.FTZ R66, R44, R43.reuse, R71 ;  /* 0x0000002b2c427223 */ /* 0x080fe20000010047 */
[----:B------:R-:W-:Y:S01]  /*c8a0*/  FMUL.FTZ R71, R144, R43 ;  /* 0x0000002b90477220 */ /* 0x000fe20000410000 */
[C---:B------:R-:W-:Y:S01]  /*c8b0*/  FFMA.FTZ R43, R57.reuse, R127, R42 ;  /* 0x0000007f392b7223 */ /* 0x040fe2000001002a */
[----:B------:R-:W-:Y:S01]  /*c8c0*/  FFMA.FTZ R42, R57, R54, -R56 ;  /* 0x00000036392a7223 */ /* 0x000fe20000010838 */
[----:B------:R-:W-:Y:S01]  /*c8d0*/  FFMA.FTZ R142, R143, R70, R142 ;  /* 0x000000468f8e7223 */ /* 0x000fe2000001008e */
[----:B------:R-:W-:Y:S01]  /*c8e0*/  FMUL.FTZ R52, R124, R17 ;  /* 0x000000117c347220 */ /* 0x000fe20000410000 */
[----:B------:R-:W-:Y:S01]  /*c8f0*/  FADD.FTZ R180, -R180, R43 ;  /* 0x0000002bb4b47221 */ /* 0x000fe20000010100 */
[----:B------:R-:W-:Y:S01]  /*c900*/  FADD.FTZ R42, R179, R42 ;  /* 0x0000002ab32a7221 */ /* 0x000fe20000010000 */
[----:B0-----:R-:W-:Y:S01]  /*c910*/  FFMA.FTZ R115, R144, R142, R53 ;  /* 0x0000008e90737223 */ /* 0x001fe20000010035 */
[CC--:B------:R-:W-:Y:S01]  /*c920*/  FMUL.FTZ R53, R19.reuse, R127.reuse ;  /* 0x0000007f13357220 */ /* 0x0c0fe20000410000 */
[C---:B------:R-:W-:Y:S01]  /*c930*/  FMUL.FTZ R44, R58.reuse, -R180 ;  /* 0x800000b43a2c7220 */ /* 0x040fe20000410000 */
[----:B------:R-:W-:Y:S01]  /*c940*/  FMUL.FTZ R43, R58, -R42 ;  /* 0x8000002a3a2b7220 */ /* 0x000fe20000410000 */
[-C--:B------:R-:W-:Y:S01]  /*c950*/  FFMA.FTZ R19, R19, -R52.reuse, R211 ;  /* 0x8000003413137223 */ /* 0x080fe200000100d3 */
[C---:B------:R-:W-:Y:S01]  /*c960*/  FFMA.FTZ R52, R18.reuse, -R52, R212 ;  /* 0x8000003412347223 */ /* 0x040fe200000100d4 */
[C---:B------:R-:W-:Y:S01]  /*c970*/  FFMA.FTZ R44, R59.reuse, R42, -R44 ;  /* 0x0000002a3b2c7223 */ /* 0x040fe2000001082c */
[----:B------:R-:W-:Y:S01]  /*c980*/  FFMA.FTZ R43, R59, R180, R43 ;  /* 0x000000b43b2b7223 */ /* 0x000fe2000001002b */
[----:B------:R-:W-:Y:S01]  /*c990*/  FFMA.FTZ R53, R18, R54, R53 ;  /* 0x0000003612357223 */ /* 0x000fe20000010035 */
[----:B------:R-:W-:Y:S01]  /*c9a0*/  FMUL.FTZ R56, R124, R127 ;  /* 0x0000007f7c387220 */ /* 0x000fe20000410000 */
[----:B------:R-:W-:Y:S01]  /*c9b0*/  FADD.FTZ R177, R177, R44 ;  /* 0x0000002cb1b17221 */ /* 0x000fe20000010000 */
[----:B------:R-:W-:Y:S01]  /*c9c0*/  FADD.FTZ R57, -R178, R43 ;  /* 0x0000002bb2397221 */ /* 0x000fe20000010100 */
[----:B------:R-:W-:Y:S01]  /*c9d0*/  FMUL.FTZ R44, R54, UR57 ;  /* 0x00000039362c7c20 */ /* 0x000fe20008410000 */
[----:B------:R-:W-:Y:S01]  /*c9e0*/  FMUL.FTZ R43, R127, UR57 ;  /* 0x000000397f2b7c20 */ /* 0x000fe20008410000 */
[----:B------:R-:W-:Y:S01]  /*c9f0*/  FMUL.FTZ R59, R19, R56 ;  /* 0x00000038133b7220 */ /* 0x000fe20000410000 */
[----:B------:R-:W-:Y:S01]  /*ca00*/  FMUL.FTZ R18, R72, -R57 ;  /* 0x8000003948127220 */ /* 0x000fe20000410000 */
[----:B------:R-:W-:Y:S01]  /*ca10*/  FFMA.FTZ R44, R127, UR59, -R44 ;  /* 0x0000003b7f2c7c23 */ /* 0x000fe2000801082c */
[----:B------:R-:W-:Y:S01]  /*ca20*/  FFMA.FTZ R43, R54, UR59, R43 ;  /* 0x0000003b362b7c23 */ /* 0x000fe2000801002b */
[-C--:B------:R-:W-:Y:S01]  /*ca30*/  FMUL.FTZ R72, R72, -R177.reuse ;  /* 0x800000b148487220 */ /* 0x080fe20000410000 */
[----:B------:R-:W-:Y:S01]  /*ca40*/  FMUL.FTZ R54, R124, R54 ;  /* 0x000000367c367220 */ /* 0x000fe20000410000 */
[----:B------:R-:W-:Y:S01]  /*ca50*/  FFMA.FTZ R18, R73, R177, -R18 ;  /* 0x000000b149127223 */ /* 0x000fe20000010812 */
[----:B------:R-:W-:Y:S01]  /*ca60*/  FMUL.FTZ R55, R19, R44 ;  /* 0x0000002c13377220 */ /* 0x000fe20000410000 */
[----:B------:R-:W-:Y:S01]  /*ca70*/  FFMA.FTZ R73, R73, R57, R72 ;  /* 0x0000003949497223 */ /* 0x000fe20000010048 */
[-C--:B------:R-:W-:Y:S01]  /*ca80*/  FMUL.FTZ R19, R19, R54.reuse ;  /* 0x0000003613137220 */ /* 0x080fe20000410000 */
[----:B------:R-:W-:Y:S01]  /*ca90*/  FADD.FTZ R175, R175, R18 ;  /* 0x00000012afaf7221 */ /* 0x000fe20000010000 */
[----:B------:R-:W-:Y:S01]  /*caa0*/  FFMA.FTZ R58, R52, R54, R59 ;  /* 0x00000036343a7223 */ /* 0x000fe2000001003b */
[----:B------:R-:W-:Y:S01]  /*cab0*/  FADD.FTZ R44, -R176, R73 ;  /* 0x00000049b02c7221 */ /* 0x000fe20000010100 */
[----:B------:R-:W-:Y:S01]  /*cac0*/  FFMA.FTZ R59, R52, R56, -R19 ;  /* 0x00000038343b7223 */ /* 0x000fe20000010813 */
[----:B------:R-:W-:Y:S01]  /*cad0*/  FMUL.FTZ R19, R74, -R175 ;  /* 0x800000af4a137220 */ /* 0x000fe20000410000 */
[----:B------:R-:W-:Y:S01]  /*cae0*/  FMUL.FTZ R69, R144, R69 ;  /* 0x0000004590457220 */ /* 0x000fe20000410000 */
[-C--:B------:R-:W-:Y:S01]  /*caf0*/  FMUL.FTZ R18, R74, -R44.reuse ;  /* 0x8000002c4a127220 */ /* 0x080fe20000410000 */
[----:B------:R-:W-:Y:S01]  /*cb00*/  FFMA.FTZ R52, R52, R43, R55 ;  /* 0x0000002b34347223 */ /* 0x000fe20000010037 */
[----:B------:R-:W-:Y:S01]  /*cb10*/  FFMA.FTZ R19, R75, R44, R19 ;  /* 0x0000002c4b137223 */ /* 0x000fe20000010013 */
[----:B------:R-:W-:Y:S01]  /*cb20*/  FMUL.FTZ R43, R125, R20 ;  /* 0x000000147d2b7220 */ /* 0x000fe20000410000 */
[----:B------:R-:W-:Y:S01]  /*cb30*/  FFMA.FTZ R18, R75, R175, -R18 ;  /* 0x000000af4b127223 */ /* 0x000fe20000010812 */
[----:B------:R0:W-:Y:S01]  /*cb40*/  STS [R60+0x2140], R71 ;  /* 0x002140473c007388 */ /* 0x0001e20000000800 */
[----:B------:R-:W-:Y:S01]  /*cb50*/  FADD.FTZ R174, -R174, R19 ;  /* 0x00000013aeae7221 */ /* 0x000fe20000010100 */
[----:B------:R-:W-:Y:S01]  /*cb60*/  FMUL.FTZ R19, R22, R180 ;  /* 0x000000b416137220 */ /* 0x000fe20000410000 */
[----:B------:R-:W-:Y:S01]  /*cb70*/  FADD.FTZ R173, R173, R18 ;  /* 0x00000012adad7221 */ /* 0x000fe20000010000 */
[----:B------:R1:W-:Y:S01]  /*cb80*/  STS [R60+0x2144], R69 ;  /* 0x002144453c007388 */ /* 0x0003e20000000800 */
[----:B------:R-:W-:Y:S01]  /*cb90*/  FMUL.FTZ R18, R76, -R174 ;  /* 0x800000ae4c127220 */ /* 0x000fe20000410000 */
[-C--:B------:R-:W-:Y:S01]  /*cba0*/  FFMA.FTZ R70, R17, R53.reuse, R52 ;  /* 0x0000003511467223 */ /* 0x080fe20000010034 */
[----:B------:R-:W-:Y:S01]  /*cbb0*/  FFMA.FTZ R106, R124, R53, R106 ;  /* 0x000000357c6a7223 */ /* 0x000fe2000001006a */
[----:B------:R-:W-:Y:S01]  /*cbc0*/  FFMA.FTZ R53, R22, -R43, R209 ;  /* 0x8000002b16357223 */ /* 0x000fe200000100d1 */
[----:B------:R-:W-:Y:S01]  /*cbd0*/  FFMA.FTZ R18, R77, R173, -R18 ;  /* 0x000000ad4d127223 */ /* 0x000fe20000010812 */
[----:B0-----:R-:W-:Y:S01]  /*cbe0*/  FMUL.FTZ R71, R17, R56 ;  /* 0x0000003811477220 */ /* 0x001fe20000410000 */
[C---:B------:R-:W-:Y:S01]  /*cbf0*/  FFMA.FTZ R43, R21.reuse, -R43, R210 ;  /* 0x8000002b152b7223 */ /* 0x040fe200000100d2 */
[----:B------:R-:W-:Y:S01]  /*cc00*/  FFMA.FTZ R52, R21, R42, R19 ;  /* 0x0000002a15347223 */ /* 0x000fe20000010013 */
[----:B------:R-:W-:Y:S01]  /*cc10*/  FMUL.FTZ R21, R42, UR57 ;  /* 0x000000392a157c20 */ /* 0x000fe20008410000 */
[----:B-1----:R-:W-:Y:S01]  /*cc20*/  FMUL.FTZ R69, R17, R54 ;  /* 0x0000003611457220 */ /* 0x002fe20000410000 */
[----:B------:R-:W-:Y:S01]  /*cc30*/  FMUL.FTZ R17, R76, -R173 ;  /* 0x800000ad4c117220 */ /* 0x000fe20000410000 */
[----:B------:R-:W-:Y:S01]  /*cc40*/  FADD.FTZ R171, R171, R18 ;  /* 0x00000012abab7221 */ /* 0x000fe20000010000 */
[C---:B------:R-:W-:Y:S01]  /*cc50*/  FMUL.FTZ R19, R180.reuse, UR57 ;  /* 0x00000039b4137c20 */ /* 0x040fe20008410000 */
[----:B------:R-:W-:Y:S01]  /*cc60*/  FFMA.FTZ R18, R180, UR59, -R21 ;  /* 0x0000003bb4127c23 */ /* 0x000fe20008010815 */
[----:B------:R-:W-:Y:S01]  /*cc70*/  FFMA.FTZ R17, R77, R174, R17 ;  /* 0x000000ae4d117223 */ /* 0x000fe20000010011 */
[----:B------:R-:W-:Y:S01]  /*cc80*/  FMUL.FTZ R56, R125, R42 ;  /* 0x0000002a7d387220 */ /* 0x000fe20000410000 */
[----:B------:R-:W-:Y:S01]  /*cc90*/  FFMA.FTZ R54, R42, UR59, R19 ;  /* 0x0000003b2a367c23 */ /* 0x000fe20008010013 */
[----:B------:R-:W-:Y:S01]  /*cca0*/  FMUL.FTZ R42, R53, R18 ;  /* 0x00000012352a7220 */ /* 0x000fe20000410000 */
[----:B------:R-:W-:Y:S01]  /*ccb0*/  FADD.FTZ R172, -R172, R17 ;  /* 0x00000011acac7221 */ /* 0x000fe20000010100 */
[-C--:B------:R-:W-:Y:S01]  /*ccc0*/  FMUL.FTZ R17, R78, -R171.reuse ;  /* 0x800000ab4e117220 */ /* 0x080fe20000410000 */
[----:B------:R-:W-:Y:S01]  /*ccd0*/  FMUL.FTZ R180, R125, R180 ;  /* 0x000000b47db47220 */ /* 0x000fe20000410000 */
[----:B------:R-:W-:Y:S01]  /*cce0*/  FADD.FTZ R91, R68, R91 ;  /* 0x0000005b445b7221 */ /* 0x000fe20000010000 */
[-C--:B------:R-:W-:Y:S01]  /*ccf0*/  FMUL.FTZ R18, R78, -R172.reuse ;  /* 0x800000ac4e127220 */ /* 0x080fe20000410000 */
[----:B------:R-:W-:Y:S01]  /*cd00*/  FFMA.FTZ R17, R79, R172, R17 ;  /* 0x000000ac4f117223 */ /* 0x000fe20000010011 */
[C---:B------:R-:W-:Y:S01]  /*cd10*/  FMUL.FTZ R22, R53.reuse, R180 ;  /* 0x000000b435167220 */ /* 0x040fe20000410000 */
[-C--:B------:R-:W-:Y:S01]  /*cd20*/  FMUL.FTZ R68, R53, R56.reuse ;  /* 0x0000003835447220 */ /* 0x080fe20000410000 */
[----:B------:R-:W-:Y:S01]  /*cd30*/  FFMA.FTZ R18, R79, R171, -R18 ;  /* 0x000000ab4f127223 */ /* 0x000fe20000010812 */
[----:B------:R-:W-:Y:S01]  /*cd40*/  FADD.FTZ R170, -R170, R17 ;  /* 0x00000011aaaa7221 */ /* 0x000fe20000010100 */
[C---:B------:R-:W-:Y:S01]  /*cd50*/  FFMA.FTZ R22, R43.reuse, R56, R22 ;  /* 0x000000382b167223 */ /* 0x040fe20000010016 */
[----:B------:R-:W-:Y:S01]  /*cd60*/  FFMA.FTZ R68, R43, R180, -R68 ;  /* 0x000000b42b447223 */ /* 0x000fe20000010844 */
[----:B------:R-:W-:Y:S01]  /*cd70*/  FADD.FTZ R169, R169, R18 ;  /* 0x00000012a9a97221 */ /* 0x000fe20000010000 */
[C---:B------:R-:W-:Y:S01]  /*cd80*/  FMUL.FTZ R18, R80.reuse, -R170 ;  /* 0x800000aa50127220 */ /* 0x040fe20000410000 */
[----:B------:R-:W-:Y:S01]  /*cd90*/  FFMA.FTZ R43, R43, R54, R42 ;  /* 0x000000362b2b7223 */ /* 0x000fe2000001002a */
[----:B------:R-:W-:Y:S01]  /*cda0*/  FADD.FTZ R90, R115, R90 ;  /* 0x0000005a735a7221 */ /* 0x000fe20000010000 */
[-C--:B------:R-:W-:Y:S01]  /*cdb0*/  FMUL.FTZ R17, R80, -R169.reuse ;  /* 0x800000a950117220 */ /* 0x080fe20000410000 */
[----:B------:R-:W-:Y:S01]  /*cdc0*/  FFMA.FTZ R18, R81, R169, -R18 ;  /* 0x000000a951127223 */ /* 0x000fe20000010812 */
[C---:B------:R-:W-:Y:S01]  /*cdd0*/  FMUL.FTZ R21, R20.reuse, R180 ;  /* 0x000000b414157220 */ /* 0x040fe20000410000 */
[C---:B------:R-:W-:Y:S01]  /*cde0*/  FMUL.FTZ R19, R20.reuse, R56 ;  /* 0x0000003814137220 */ /* 0x040fe20000410000 */
[----:B------:R-:W-:Y:S01]  /*cdf0*/  FFMA.FTZ R115, R20, R52, R43 ;  /* 0x0000003414737223 */ /* 0x000fe2000001002b */
[----:B------:R-:W-:Y:S01]  /*ce00*/  FMUL.FTZ R20, R133, R37 ;  /* 0x0000002585147220 */ /* 0x000fe20000410000 */
[----:B------:R-:W-:Y:S01]  /*ce10*/  FFMA.FTZ R81, R81, R170, R17 ;  /* 0x000000aa51517223 */ /* 0x000fe20000010011 */
[----:B------:R-:W-:Y:S01]  /*ce20*/  FADD.FTZ R167, R167, R18 ;  /* 0x00000012a7a77221 */ /* 0x000fe20000010000 */
[----:B------:R0:W-:Y:S01]  /*ce30*/  STS [R60+0x2134], R21 ;  /* 0x002134153c007388 */ /* 0x0001e20000000800 */
[----:B------:R-:W-:Y:S01]  /*ce40*/  SHF.L.U32 R17, R138, 0x10, RZ ;  /* 0x000000108a117819 */ /* 0x000fe200000006ff */
[----:B------:R-:W-:Y:S01]  /*ce50*/  FMUL.FTZ R18, R132, R34 ;  /* 0x0000002284127220 */ /* 0x000fe20000410000 */
[----:B------:R-:W-:Y:S01]  /*ce60*/  FADD.FTZ R168, -R168, R81 ;  /* 0x00000051a8a87221 */ /* 0x000fe20000010100 */
[C---:B------:R-:W-:Y:S01]  /*ce70*/  FMUL.FTZ R72, R133.reuse, R167 ;  /* 0x000000a785487220 */ /* 0x040fe20000410000 */
[----:B------:R1:W-:Y:S01]  /*ce80*/  STS [R60+0x2130], R19 ;  /* 0x002130133c007388 */ /* 0x0003e20000000800 */
[----:B------:R-:W-:Y:S01]  /*ce90*/  FADD.FTZ R89, R70, R89 ;  /* 0x0000005946597221 */ /* 0x000fe20000010000 */
[----:B------:R-:W-:Y:S01]  /*cea0*/  FMUL.FTZ R42, R128, R17 ;  /* 0x00000011802a7220 */ /* 0x000fe20000410000 */
[----:B------:R-:W-:Y:S01]  /*ceb0*/  FMUL.FTZ R70, R133, R168 ;  /* 0x000000a885467220 */ /* 0x000fe20000410000 */
[----:B------:R2:W-:Y:S01]  /*cec0*/  STS [R60+0x213c], R71 ;  /* 0x00213c473c007388 */ /* 0x0005e20000000800 */
[-C--:B0-----:R-:W-:Y:S01]  /*ced0*/  FFMA.FTZ R21, R39, -R20.reuse, R235 ;  /* 0x8000001427157223 */ /* 0x081fe200000100eb */
[----:B------:R-:W-:Y:S01]  /*cee0*/  FFMA.FTZ R20, R38, -R20, R236 ;  /* 0x8000001426147223 */ /* 0x000fe200000100ec */
[----:B------:R-:W-:Y:S01]  /*cef0*/  FFMA.FTZ R107, R125, R52, R107 ;  /* 0x000000347d6b7223 */ /* 0x000fe2000001006b */
[----:B------:R0:W-:Y:S01]  /*cf00*/  STS [R60+0x2138], R69 ;  /* 0x002138453c007388 */ /* 0x0001e20000000800 */
[----:B------:R-:W-:Y:S01]  /*cf10*/  FFMA.FTZ R81, R24, -R42, R207 ;  /* 0x8000002a18517223 */ /* 0x000fe200000100cf */
[-C--:B-1----:R-:W-:Y:S01]  /*cf20*/  FFMA.FTZ R19, R36, -R18.reuse, R199 ;  /* 0x8000001224137223 */ /* 0x082fe200000100c7 */
[----:B------:R-:W-:Y:S01]  /*cf30*/  FFMA.FTZ R18, R35, -R18, R200 ;  /* 0x8000001223127223 */ /* 0x000fe200000100c8 */
[----:B------:R-:W-:Y:S01]  /*cf40*/  FMUL.FTZ R43, R20, R72 ;  /* 0x00000048142b7220 */ /* 0x000fe20000410000 */
[----:B------:R-:W-:Y:S01]  /*cf50*/  FMUL.FTZ R56, R24, R57 ;  /* 0x0000003918387220 */ /* 0x000fe20000410000 */
[----:B--2---:R-:W-:Y:S01]  /*cf60*/  FMUL.FTZ R71, R132, R169 ;  /* 0x000000a984477220 */ /* 0x004fe20000410000 */
[-C--:B------:R-:W-:Y:S01]  /*cf70*/  FMUL.FTZ R24, R20, R70.reuse ;  /* 0x0000004614187220 */ /* 0x080fe20000410000 */
[----:B------:R-:W-:Y:S01]  /*cf80*/  FFMA.FTZ R43, R21, R70, -R43 ;  /* 0x00000046152b7223 */ /* 0x000fe2000001082b */
[----:B------:R-:W-:Y:S01]  /*cf90*/  FFMA.FTZ R73, R23, -R42, R208 ;  /* 0x8000002a17497223 */ /* 0x000fe200000100d0 */
[----:B0-----:R-:W-:Y:S01]  /*cfa0*/  FMUL.FTZ R69, R132, R170 ;  /* 0x000000aa84457220 */ /* 0x001fe20000410000 */
[C---:B------:R-:W-:Y:S01]  /*cfb0*/  FMUL.FTZ R52, R18.reuse, R71 ;  /* 0x0000004712347220 */ /* 0x040fe20000410000 */
[----:B------:R-:W-:Y:S01]  /*cfc0*/  FFMA.FTZ R24, R21, R72, R24 ;  /* 0x0000004815187223 */ /* 0x000fe20000010018 */
[----:B------:R-:W-:Y:S01]  /*cfd0*/  FADD.FTZ R43, RZ, R43 ;  /* 0x0000002bff2b7221 */ /* 0x000fe20000010000 */
[-C--:B------:R-:W-:Y:S01]  /*cfe0*/  FMUL.FTZ R42, R18, R69.reuse ;  /* 0x00000045122a7220 */ /* 0x080fe20000410000 */
[----:B------:R-:W-:Y:S01]  /*cff0*/  FFMA.FTZ R52, R19, R69, -R52 ;  /* 0x0000004513347223 */ /* 0x000fe20000010834 */
[----:B------:R-:W-:Y:S01]  /*d000*/  FMUL.FTZ R54, R131, R31 ;  /* 0x0000001f83367220 */ /* 0x000fe20000410000 */
[----:B------:R-:W-:Y:S01]  /*d010*/  FADD.FTZ R24, RZ, R24 ;  /* 0x00000018ff187221 */ /* 0x000fe20000010000 */
[----:B------:R-:W-:Y:S01]  /*d020*/  FFMA.FTZ R53, R19, R71, R42 ;  /* 0x0000004713357223 */ /* 0x000fe2000001002a */
[----:B------:R-:W-:Y:S01]  /*d030*/  FADD.FTZ R43, R43, R52 ;  /* 0x000000342b2b7221 */ /* 0x000fe20000010000 */
[----:B------:R-:W-:Y:S01]  /*d040*/  FFMA.FTZ R55, R32, -R54, R202 ;  /* 0x8000003620377223 */ /* 0x000fe200000100ca */
[----:B------:R-:W-:Y:S01]  /*d050*/  FMUL.FTZ R52, R130, R28 ;  /* 0x0000001c82347220 */ /* 0x000fe20000410000 */
[----:B------:R-:W-:Y:S01]  /*d060*/  FFMA.FTZ R54, R33, -R54, R201 ;  /* 0x8000003621367223 */ /* 0x000fe200000100c9 */
[C---:B------:R-:W-:Y:S01]  /*d070*/  FMUL.FTZ R74, R131.reuse, R172 ;  /* 0x000000ac834a7220 */ /* 0x040fe20000410000 */
[----:B------:R-:W-:Y:S01]  /*d080*/  FMUL.FTZ R76, R131, R171 ;  /* 0x000000ab834c7220 */ /* 0x000fe20000410000 */
[----:B------:R-:W-:Y:S01]  /*d090*/  FADD.FTZ R24, R24, R53 ;  /* 0x0000003518187221 */ /* 0x000fe20000010000 */
[----:B------:R-:W-:Y:S01]  /*d0a0*/  FFMA.FTZ R53, R29, -R52, R204 ;  /* 0x800000341d357223 */ /* 0x000fe200000100cc */
[----:B------:R-:W-:Y:S01]  /*d0b0*/  FMUL.FTZ R42, R54, R74 ;  /* 0x0000004a362a7220 */ /* 0x000fe20000410000 */
[----:B------:R-:W-:Y:S01]  /*d0c0*/  FFMA.FTZ R56, R23, R177, R56 ;  /* 0x000000b117387223 */ /* 0x000fe20000010038 */
[----:B------:R-:W-:Y:S01]  /*d0d0*/  FFMA.FTZ R52, R30, -R52, R203 ;  /* 0x800000341e347223 */ /* 0x000fe200000100cb */
[----:B------:R-:W-:Y:S01]  /*d0e0*/  FMUL.FTZ R77, R54, R76 ;  /* 0x0000004c364d7220 */ /* 0x000fe20000410000 */
[C---:B------:R-:W-:Y:S01]  /*d0f0*/  FMUL.FTZ R79, R130.reuse, R173 ;  /* 0x000000ad824f7220 */ /* 0x040fe20000410000 */
[----:B------:R-:W-:Y:S01]  /*d100*/  FMUL.FTZ R23, R130, R174 ;  /* 0x000000ae82177220 */ /* 0x000fe20000410000 */
[C---:B------:R-:W-:Y:S01]  /*d110*/  FFMA.FTZ R75, R55.reuse, R76, R42 ;  /* 0x0000004c374b7223 */ /* 0x040fe2000001002a */
[----:B------:R-:W-:Y:S01]  /*d120*/  FFMA.FTZ R42, R55, R74, -R77 ;  /* 0x0000004a372a7223 */ /* 0x000fe2000001084d */
[C---:B------:R-:W-:Y:S01]  /*d130*/  FMUL.FTZ R80, R52.reuse, R79 ;  /* 0x0000004f34507220 */ /* 0x040fe20000410000 */
[-C--:B------:R-:W-:Y:S01]  /*d140*/  FMUL.FTZ R78, R52, R23.reuse ;  /* 0x00000017344e7220 */ /* 0x080fe20000410000 */
[----:B------:R-:W-:Y:S01]  /*d150*/  FADD.FTZ R24, R24, R75 ;  /* 0x0000004b18187221 */ /* 0x000fe20000010000 */
[----:B------:R-:W-:Y:S01]  /*d160*/  FADD.FTZ R42, R43, R42 ;  /* 0x0000002a2b2a7221 */ /* 0x000fe20000010000 */
[C---:B------:R-:W-:Y:S01]  /*d170*/  FFMA.FTZ R75, R53.reuse, R23, -R80 ;  /* 0x00000017354b7223 */ /* 0x040fe20000010850 */
[----:B------:R-:W-:Y:S01]  /*d180*/  FFMA.FTZ R43, R53, R79, R78 ;  /* 0x0000004f352b7223 */ /* 0x000fe2000001004e */
[----:B------:R-:W-:Y:S01]  /*d190*/  FMUL.FTZ R80, R177, UR57 ;  /* 0x00000039b1507c20 */ /* 0x000fe20008410000 */
[----:B------:R-:W-:Y:S01]  /*d1a0*/  FMUL.FTZ R77, R129, R25 ;  /* 0x00000019814d7220 */ /* 0x000fe20000410000 */
[----:B------:R-:W-:Y:S01]  /*d1b0*/  FMUL.FTZ R78, R57, UR57 ;  /* 0x00000039394e7c20 */ /* 0x000fe20008410000 */
[----:B------:R-:W-:Y:S01]  /*d1c0*/  FFMA.FTZ R105, R123, R142, R105 ;  /* 0x0000008e7b697223 */ /* 0x000fe20000010069 */
[----:B------:R-:W-:Y:S01]  /*d1d0*/  FADD.FTZ R75, R42, R75 ;  /* 0x0000004b2a4b7221 */ /* 0x000fe20000010000 */
[----:B------:R-:W-:Y:S01]  /*d1e0*/  FFMA.FTZ R142, R57, UR59, -R80 ;  /* 0x0000003b398e7c23 */ /* 0x000fe20008010850 */
[----:B------:R-:W-:Y:S01]  /*d1f0*/  FFMA.FTZ R42, R27, -R77, R205 ;  /* 0x8000004d1b2a7223 */ /* 0x000fe200000100cd */
[----:B------:R-:W-:Y:S01]  /*d200*/  FFMA.FTZ R126, R177, UR59, R78 ;  /* 0x0000003bb17e7c23 */ /* 0x000fe2000801004e */
[C---:B------:R-:W-:Y:S01]  /*d210*/  FMUL.FTZ R80, R129.reuse, R44 ;  /* 0x0000002c81507220 */ /* 0x040fe20000410000 */
[----:B------:R-:W-:Y:S01]  /*d220*/  FMUL.FTZ R78, R129, R175 ;  /* 0x000000af814e7220 */ /* 0x000fe20000410000 */
[----:B------:R-:W-:Y:S01]  /*d230*/  FADD.FTZ R24, R24, R43 ;  /* 0x0000002b18187221 */ /* 0x000fe20000010000 */
[----:B------:R-:W-:Y:S01]  /*d240*/  FFMA.FTZ R43, R26, -R77, R206 ;  /* 0x8000004d1a2b7223 */ /* 0x000fe200000100ce */
[----:B------:R-:W-:Y:S01]  /*d250*/  FMUL.FTZ R114, R42, R80 ;  /* 0x000000502a727220 */ /* 0x000fe20000410000 */
[----:B------:R-:W-:Y:S01]  /*d260*/  FMUL.FTZ R144, R128, R177 ;  /* 0x000000b180907220 */ /* 0x000fe20000410000 */
[-C--:B------:R-:W-:Y:S01]  /*d270*/  FMUL.FTZ R77, R42, R78.reuse ;  /* 0x0000004e2a4d7220 */ /* 0x080fe20000410000 */
[----:B------:R-:W-:Y:S01]  /*d280*/  FMUL.FTZ R146, R128, R57 ;  /* 0x0000003980927220 */ /* 0x000fe20000410000 */
[----:B------:R-:W-:Y:S01]  /*d290*/  FFMA.FTZ R57, R43, R78, R114 ;  /* 0x0000004e2b397223 */ /* 0x000fe20000010072 */
[----:B------:R-:W-:Y:S01]  /*d2a0*/  FMUL.FTZ R150, R81, R144 ;  /* 0x0000009051967220 */ /* 0x000fe20000410000 */
[----:B------:R-:W-:Y:S01]  /*d2b0*/  FFMA.FTZ R114, R43, R80, -R77 ;  /* 0x000000502b727223 */ /* 0x000fe2000001084d */
[-C--:B------:R-:W-:Y:S01]  /*d2c0*/  FMUL.FTZ R148, R81, R146.reuse ;  /* 0x0000009251947220 */ /* 0x080fe20000410000 */
[----:B------:R-:W-:Y:S01]  /*d2d0*/  FADD.FTZ R24, R24, R57 ;  /* 0x0000003918187221 */ /* 0x000fe20000010000 */
[----:B------:R-:W-:Y:S01]  /*d2e0*/  FFMA.FTZ R150, R73, R146, -R150 ;  /* 0x0000009249967223 */ /* 0x000fe20000010896 */
[----:B------:R-:W-:Y:S01]  /*d2f0*/  FADD.FTZ R75, R75, R114 ;  /* 0x000000724b4b7221 */ /* 0x000fe20000010000 */
[----:B------:R-:W-:Y:S01]  /*d300*/  FFMA.FTZ R77, R73, R144, R148 ;  /* 0x00000090494d7223 */ /* 0x000fe20000010094 */
[----:B------:R-:W-:Y:S01]  /*d310*/  FMUL.FTZ R57, R25, R78 ;  /* 0x0000004e19397220 */ /* 0x000fe20000410000 */
[----:B------:R-:W-:Y:S01]  /*d320*/  FMUL.FTZ R142, R81, R142 ;  /* 0x0000008e518e7220 */ /* 0x000fe20000410000 */
[----:B------:R-:W-:Y:S01]  /*d330*/  FADD.FTZ R75, R75, R150 ;  /* 0x000000964b4b7221 */ /* 0x000fe20000010000 */
[----:B------:R-:W-:Y:S01]  /*d340*/  FADD.FTZ R77, R24, R77 ;  /* 0x0000004d184d7221 */ /* 0x000fe20000010000 */
[----:B------:R-:W-:Y:S01]  /*d350*/  FADD.FTZ R88, R115, R88 ;  /* 0x0000005873587221 */ /* 0x000fe20000010000 */
[----:B------:R-:W-:Y:S01]  /*d360*/  FFMA.FTZ R24, R73, R126, R142 ;  /* 0x0000007e49187223 */ /* 0x000fe2000001008e */
[----:B------:R-:W-:Y:S01]  /*d370*/  FADD.FTZ R68, R75, R68 ;  /* 0x000000444b447221 */ /* 0x000fe20000010000 */
[----:B------:R-:W-:Y:S01]  /*d380*/  FADD.FTZ R77, R77, R22 ;  /* 0x000000164d4d7221 */ /* 0x000fe20000010000 */
[----:B------:R0:W-:Y:S01]  /*d390*/  STS [R60+0x2120], R57 ;  /* 0x002120393c007388 */ /* 0x0001e20000000800 */
        /* <DEDUP_REMOVED lines=9> */
[----:B------:R-:W-:Y:S01]  /*d430*/  FADD.FTZ R67, R67, R64 ;  /* 0x0000004043437221 */ /* 0x000fe20000010000 */
[----:B------:R-:W-:Y:S01]  /*d440*/  FADD.FTZ R66, R66, R65 ;  /* 0x0000004142427221 */ /* 0x000fe20000010000 */
[C---:B------:R-:W-:Y:S01]  /*d450*/  FMUL.FTZ R23, R31.reuse, R76 ;  /* 0x0000004c1f177220 */ /* 0x040fe20000410000 */
[----:B0-----:R-:W-:Y:S01]  /*d460*/  FMUL.FTZ R57, R31, R74 ;  /* 0x0000004a1f397220 */ /* 0x001fe20000410000 */
[----:B------:R-:W-:Y:S01]  /*d470*/  FADD.FTZ R50, R67, R50 ;  /* 0x0000003243327221 */ /* 0x000fe20000010000 */
[----:B------:R-:W-:Y:S01]  /*d480*/  FADD.FTZ R51, R66, R51 ;  /* 0x0000003342337221 */ /* 0x000fe20000010000 */
[C---:B------:R-:W-:Y:S01]  /*d490*/  FMUL.FTZ R71, R34.reuse, R71 ;  /* 0x0000004722477220 */ /* 0x040fe20000410000 */
[----:B------:R-:W-:Y:S01]  /*d4a0*/  FMUL.FTZ R69, R34, R69 ;  /* 0x0000004522457220 */ /* 0x000fe20000410000 */
[----:B------:R-:W-:Y:S01]  /*d4b0*/  FADD.FTZ R50, R50, R49 ;  /* 0x0000003132327221 */ /* 0x000fe20000010000 */
[----:B------:R-:W-:Y:S01]  /*d4c0*/  FMUL.FTZ R49, R37, R70 ;  /* 0x0000004625317220 */ /* 0x000fe20000410000 */
[----:B------:R-:W-:Y:S01]  /*d4d0*/  FADD.FTZ R51, R51, R48 ;  /* 0x0000003033337221 */ /* 0x000fe20000010000 */
[----:B------:R-:W-:Y:S01]  /*d4e0*/  STS [R60+0x2128], R81 ;  /* 0x002128513c007388 */ /* 0x000fe20000000800 */
[----:B------:R-:W-:Y:S01]  /*d4f0*/  FADD.FTZ R50, R50, R47 ;  /* 0x0000002f32327221 */ /* 0x000fe20000010000 */
[----:B------:R-:W-:Y:S01]  /*d500*/  FMUL.FTZ R47, R37, R72 ;  /* 0x00000048252f7220 */ /* 0x000fe20000410000 */
[----:B------:R-:W-:Y:S01]  /*d510*/  FADD.FTZ R46, R51, R46 ;  /* 0x0000002e332e7221 */ /* 0x000fe20000010000 */
        /* <DEDUP_REMOVED lines=14> */
[----:B------:R-:W-:Y:S01]  /*d600*/  FMUL.FTZ R189, R12, R206 ;  /* 0x000000ce0cbd7220 */ /* 0x000fe20000410000 */
[C---:B------:R-:W-:Y:S01]  /*d610*/  IADD3 R80, R141.reuse, 0x3c0, RZ ;  /* 0x000003c08d507810 */ /* 0x040fe20007ffe0ff */
[----:B------:R0:W-:Y:S01]  /*d620*/  STS [R60+0x2110], R23 ;  /* 0x002110173c007388 */ /* 0x0001e20000000800 */
[C---:B------:R-:W-:Y:S01]  /*d630*/  IADD3 R114, R141.reuse, 0x400, RZ ;  /* 0x000004008d727810 */ /* 0x040fe20007ffe0ff */
[----:B------:R-:W-:Y:S01]  /*d640*/  FMUL.FTZ R235, R16, R235 ;  /* 0x000000eb10eb7220 */ /* 0x000fe20000410000 */
[C---:B------:R-:W-:Y:S01]  /*d650*/  IADD3 R126, R141.reuse, 0x440, RZ ;  /* 0x000004408d7e7810 */ /* 0x040fe20007ffe0ff */
[----:B------:R-:W-:Y:S01]  /*d660*/  STS [R60+0x2114], R57 ;  /* 0x002114393c007388 */ /* 0x000fe20000000800 */
[----:B------:R-:W-:Y:S01]  /*d670*/  IADD3 R142, R141, 0x480, RZ ;  /* 0x000004808d8e7810 */ /* 0x000fe20007ffe0ff */
[----:B------:R-:W-:Y:S01]  /*d680*/  FMUL.FTZ R199, R15, R199 ;  /* 0x000000c70fc77220 */ /* 0x000fe20000410000 */
[C---:B------:R-:W-:Y:S01]  /*d690*/  IADD3 R144, R141.reuse, 0x4c0, RZ ;  /* 0x000004c08d907810 */ /* 0x040fe20007ffe0ff */
[----:B------:R-:W-:Y:S01]  /*d6a0*/  STS [R60+0x2108], R71 ;  /* 0x002108473c007388 */ /* 0x000fe20000000800 */
[C---:B------:R-:W-:Y:S01]  /*d6b0*/  IADD3 R48, R141.reuse, 0x80, RZ ;  /* 0x000000808d307810 */ /* 0x040fe20007ffe0ff */
[----:B0-----:R-:W-:Y:S01]  /*d6c0*/  FADD.FTZ R23, R46, R45 ;  /* 0x0000002d2e177221 */ /* 0x001fe20000010000 */
[C---:B------:R-:W-:Y:S01]  /*d6d0*/  IADD3 R46, R141.reuse, 0x40, RZ ;  /* 0x000000408d2e7810 */ /* 0x040fe20007ffe0ff */
[----:B------:R0:W-:Y:S01]  /*d6e0*/  STS [R60+0x210c], R69 ;  /* 0x00210c453c007388 */ /* 0x0001e20000000800 */
[----:B------:R-:W-:Y:S01]  /*d6f0*/  IADD3 R50, R141, 0xc0, RZ ;  /* 0x000000c08d327810 */ /* 0x000fe20007ffe0ff */
[----:B------:R-:W-:Y:S01]  /*d700*/  FADD.FTZ R23, R23, R62 ;  /* 0x0000003e17177221 */ /* 0x000fe20000010000 */
[C---:B------:R-:W-:Y:S01]  /*d710*/  IADD3 R58, R141.reuse, 0x100, RZ ;  /* 0x000001008d3a7810 */ /* 0x040fe20007ffe0ff */
[----:B------:R1:W-:Y:S01]  /*d720*/  STS [R60+0x2100], R47 ;  /* 0x0021002f3c007388 */ /* 0x0003e20000000800 */
[C---:B------:R-:W-:Y:S01]  /*d730*/  IADD3 R62, R141.reuse, 0x140, RZ ;  /* 0x000001408d3e7810 */ /* 0x040fe20007ffe0ff */
[----:B------:R-:W-:Y:S01]  /*d740*/  FFMA.FTZ R201, -R14, R201, -RZ ;  /* 0x000000c90ec97223 */ /* 0x000fe200000109ff */
[C---:B------:R-:W-:Y:S01]  /*d750*/  IADD3 R64, R141.reuse, 0x180, RZ ;  /* 0x000001808d407810 */ /* 0x040fe20007ffe0ff */
[----:B------:R2:W-:Y:S01]  /*d760*/  STS [R60+0x2104], R49 ;  /* 0x002104313c007388 */ /* 0x0005e20000000800 */
        /* <DEDUP_REMOVED lines=20> */
[----:B0-----:R-:W-:Y:S01]  /*d8b0*/  LEA.HI.SX32 R69, R70, R141, 0x1b ;  /* 0x0000008d46457211 */ /* 0x001fe200078fdaff */
[----:B------:R-:W-:Y:S01]  /*d8c0*/  FFMA.FTZ R223, -R3, R223, -RZ ;  /* 0x000000df03df7223 */ /* 0x000fe200000109ff */
[-C--:B------:R-:W-:Y:S01]  /*d8d0*/  LEA.HI.SX32 R71, R72, R141.reuse, 0x1b ;  /* 0x0000008d48477211 */ /* 0x080fe200078fdaff */
[----:B------:R-:W-:Y:S01]  /*d8e0*/  FMUL.FTZ R193, R2, R226 ;  /* 0x000000e202c17220 */ /* 0x000fe20000410000 */
[----:B------:R-:W-:Y:S01]  /*d8f0*/  LEA.HI.SX32 R73, R74, R141, 0x1b ;  /* 0x0000008d4a497211 */ /* 0x000fe200078fdaff */
[----:B------:R-:W-:Y:S01]  /*d900*/  FFMA.FTZ R225, -R2, R225, -RZ ;  /* 0x000000e102e17223 */ /* 0x000fe200000109ff */
[----:B------:R-:W-:Y:S01]  /*d910*/  LEA.HI.SX32 R75, R76, R141, 0x1b ;  /* 0x0000008d4c4b7211 */ /* 0x000fe200078fdaff */
        /* <DEDUP_REMOVED lines=19> */
[-C--:B-1----:R-:W-:Y:S01]  /*da50*/  LEA.HI.SX32 R47, R48, R141.reuse, 0x1b ;  /* 0x0000008d302f7211 */ /* 0x082fe200078fdaff */
[----:B------:R-:W-:Y:S01]  /*da60*/  FFMA.FTZ R195, R172, UR59, -R195 ;  /* 0x0000003bacc37c23 */ /* 0x000fe200080108c3 */
[-C--:B------:R-:W-:Y:S01]  /*da70*/  LEA.HI.SX32 R59, R50, R141.reuse, 0x1b ;  /* 0x0000008d323b7211 */ /* 0x080fe200078fdaff */
[----:B------:R-:W-:Y:S01]  /*da80*/  FFMA.FTZ R190, R171, UR59, R190 ;  /* 0x0000003babbe7c23 */ /* 0x000fe200080100be */
[-C--:B------:R-:W-:Y:S01]  /*da90*/  LEA.HI.SX32 R61, R58, R141.reuse, 0x1b ;  /* 0x0000008d3a3d7211 */ /* 0x080fe200078fdaff */
[----:B------:R-:W-:Y:S01]  /*daa0*/  FFMA.FTZ R188, R169, UR59, R188 ;  /* 0x0000003ba9bc7c23 */ /* 0x000fe200080100bc */
[-C--:B--2---:R-:W-:Y:S01]  /*dab0*/  LEA.HI.SX32 R49, R62, R141.reuse, 0x1b ;  /* 0x0000008d3e317211 */ /* 0x084fe200078fdaff */
[----:B------:R-:W-:Y:S01]  /*dac0*/  FFMA.FTZ R27, R168, UR59, -R27 ;  /* 0x0000003ba81b7c23 */ /* 0x000fe2000801081b */
        /* <DEDUP_REMOVED lines=13> */
[----:B------:R-:W-:Y:S02]  /*dba0*/  LEA.HI.SX32 R177, R176, R141, 0x1b ;  /* 0x0000008db0b17211 */ /* 0x000fe400078fdaff */
[-C--:B------:R-:W-:Y:S02]  /*dbb0*/  LEA R66, R67, R134.reuse, 0x2 ;  /* 0x0000008643427211 */ /* 0x080fe400078e10ff */
[-C--:B------:R-:W-:Y:S01]  /*dbc0*/  LEA R67, R69, R134.reuse, 0x2 ;  /* 0x0000008645437211 */ /* 0x080fe200078e10ff */
[----:B------:R-:W-:Y:S01]  /*dbd0*/  BAR.SYNC.DEFER_BLOCKING 0x0 ;  /* 0x0000000000007b1d */ /* 0x000fe20000010000 */
[-C--:B------:R-:W-:Y:S02]  /*dbe0*/  LEA R68, R71, R134.reuse, 0x2 ;  /* 0x0000008647447211 */ /* 0x080fe400078e10ff */
[-C--:B------:R-:W-:Y:S02]  /*dbf0*/  LEA R69, R73, R134.reuse, 0x2 ;  /* 0x0000008649457211 */ /* 0x080fe400078e10ff */
        /* <DEDUP_REMOVED lines=9> */
[----:B------:R-:W-:Y:S01]  /*dc90*/  LEA R58, R47, R134, 0x2 ;  /* 0x000000862f3a7211 */ /* 0x000fe200078e10ff */
[----:B------:R-:W-:Y:S01]  /*dca0*/  FFMA.FTZ R47, -R16, R236, -RZ ;  /* 0x000000ec102f7223 */ /* 0x000fe200000109ff */
[-C--:B------:R-:W-:Y:S01]  /*dcb0*/  LEA R59, R59, R134.reuse, 0x2 ;  /* 0x000000863b3b7211 */ /* 0x080fe200078e10ff */
[----:B------:R-:W0:Y:S01]  /*dcc0*/  LDS R185, [R45+0x2100] ;  /* 0x002100002db97984 */ /* 0x000e220000000800 */
[-C--:B------:R-:W-:Y:S02]  /*dcd0*/  LEA R61, R61, R134.reuse, 0x2 ;  /* 0x000000863d3d7211 */ /* 0x080fe400078e10ff */
[-C--:B------:R-:W-:Y:S01]  /*dce0*/  LEA R62, R49, R134.reuse, 0x2 ;  /* 0x00000086313e7211 */ /* 0x080fe200078e10ff */
[----:B------:R-:W1:Y:S01]  /*dcf0*/  LDS R146, [R58+0x2300] ;  /* 0x002300003a927984 */ /* 0x000e620000000800 */
[----:B------:R-:W-:Y:S01]  /*dd00*/  LEA R63, R63, R134, 0x2 ;  /* 0x000000863f3f7211 */ /* 0x000fe200078e10ff */
[----:B------:R-:W-:Y:S01]  /*dd10*/  FFMA.FTZ R49, -R15, R200, -RZ ;  /* 0x000000c80f317223 */ /* 0x000fe200000109ff */
[-C--:B------:R-:W-:Y:S01]  /*dd20*/  LEA R64, R51, R134.reuse, 0x2 ;  /* 0x0000008633407211 */ /* 0x080fe200078e10ff */
[----:B------:R-:W2:Y:S01]  /*dd30*/  LDS R148, [R61+0x2500] ;  /* 0x002500003d947984 */ /* 0x000ea20000000800 */
[----:B------:R-:W-:Y:S01]  /*dd40*/  LEA R65, R65, R134, 0x2 ;  /* 0x0000008641417211 */ /* 0x000fe200078e10ff */
[----:B------:R-:W-:Y:S01]  /*dd50*/  FMUL.FTZ R51, R14, R202 ;  /* 0x000000ca0e337220 */ /* 0x000fe20000410000 */
        /* <DEDUP_REMOVED lines=62> */
[----:B------:R-:W-:Y:S01]  /*e140*/  STS [R60+0x4200], R235 ;  /* 0x004200eb3c007388 */ /* 0x000fe20000000800 */
[----:B-1----:R-:W-:-:S03]  /*e150*/  FFMA.FTZ R47, -R0, R228, -RZ ;  /* 0x000000e4002f7223 */ /* 0x002fc600000109ff */
[----:B------:R-:W-:Y:S01]  /*e160*/  STS [R60+0x4208], R199 ;  /* 0x004208c73c007388 */ /* 0x000fe20000000800 */
[----:B-----5:R-:W-:-:S03]  /*e170*/  FMUL.FTZ R187, R3, R224 ;  /* 0x000000e003bb7220 */ /* 0x020fc60000410000 */
        /* <DEDUP_REMOVED lines=10> */
[----:B------:R-:W-:Y:S01]  /*e220*/  STS [R60+0x4258], R49 ;  /* 0x004258313c007388 */ /* 0x000fe20000000800 */
[----:B-1----:R-:W-:-:S03]  /*e230*/  FMUL.FTZ R189, R175, UR57 ;  /* 0x00000039afbd7c20 */ /* 0x002fc60008410000 */
[----:B------:R-:W-:Y:S01]  /*e240*/  STS [R60+0x425c], R219 ;  /* 0x00425cdb3c007388 */ /* 0x000fe20000000800 */
[----:B------:R-:W-:-:S03]  /*e250*/  FFMA.FTZ R189, R44, UR59, -R189 ;  /* 0x0000003b2cbd7c23 */ /* 0x000fc600080108bd */
[----:B------:R-:W-:Y:S04]  /*e260*/  STS [R60+0x4260], R51 ;  /* 0x004260333c007388 */ /* 0x000fe80000000800 */
[----:B------:R-:W-:Y:S04]  /*e270*/  STS [R60+0x4264], R221 ;  /* 0x004264dd3c007388 */ /* 0x000fe80000000800 */
[----:B------:R1:W-:Y:S04]  /*e280*/  STS [R60+0x4268], R187 ;  /* 0x004268bb3c007388 */ /* 0x0003e80000000800 */
[----:B------:R-:W-:Y:S04]  /*e290*/  STS [R60+0x426c], R223 ;  /* 0x00426cdf3c007388 */ /* 0x000fe80000000800 */
[----:B------:R3:W-:Y:S01]  /*e2a0*/  STS [R60+0x4270], R193 ;  /* 0x004270c13c007388 */ /* 0x0007e20000000800 */
[----:B-1----:R-:W-:-:S03]  /*e2b0*/  FMUL.FTZ R187, R169, UR57 ;  /* 0x00000039a9bb7c20 */ /* 0x002fc60008410000 */
[----:B------:R-:W-:Y:S01]  /*e2c0*/  STS [R60+0x4274], R225 ;  /* 0x004274e13c007388 */ /* 0x000fe20000000800 */
[----:B------:R-:W-:-:S03]  /*e2d0*/  FFMA.FTZ R187, R170, UR59, -R187 ;  /* 0x0000003baabb7c23 */ /* 0x000fc600080108bb */
[----:B------:R-:W-:Y:S01]  /*e2e0*/  STS [R60+0x4278], R227 ;  /* 0x004278e33c007388 */ /* 0x000fe20000000800 */
[----:B---3--:R-:W-:-:S03]  /*e2f0*/  FMUL.FTZ R193, R173, UR57 ;  /* 0x00000039adc17c20 */ /* 0x008fc60008410000 */
[----:B------:R1:W-:Y:S01]  /*e300*/  STS [R60+0x427c], R47 ;  /* 0x00427c2f3c007388 */ /* 0x0003e20000000800 */
[----:B------:R-:W-:Y:S01]  /*e310*/  FFMA.FTZ R193, R174, UR59, -R193 ;  /* 0x0000003baec17c23 */ /* 0x000fe200080108c1 */
[----:B-1----:R-:W-:-:S04]  /*e320*/  FMUL.FTZ R60, R168, UR57 ;  /* 0x00000039a83c7c20 */ /* 0x002fc80008410000 */
[----:B------:R-:W-:Y:S01]  /*e330*/  FFMA.FTZ R60, R167, UR59, R60 ;  /* 0x0000003ba73c7c23 */ /* 0x000fe2000801003c */
[----:B------:R-:W-:Y:S06]  /*e340*/  BAR.SYNC.DEFER_BLOCKING 0x0 ;  /* 0x0000000000007b1d */ /* 0x000fec0000010000 */
[----:B0-2-4-:R-:W-:Y:S05]  /*e350*/  @!P1 BRA `(.L_x_8800) ;  /* 0x0000000000c09947 */ /* 0x015fea0003800000 */
[----:B------:R-:W-:Y:S01]  /*e360*/  UIMAD UR42, UR50, UR40, URZ ;  /* 0x00000028322a72a4 */ /* 0x000fe2000f8e023f */
[----:B------:R0:W1:Y:S01]  /*e370*/  LDS R197, [R45+0x4200] ;  /* 0x004200002dc57984 */ /* 0x0000620000000800 */
        /* <DEDUP_REMOVED lines=35> */
[----:B0-----:R-:W-:Y:S01]  /*e5b0*/  IMAD.WIDE.U32 R44, R49, UR7, R46 ;  /* 0x00000007312c7c25 */ /* 0x001fe2000f8e002e */
[----:B------:R-:W-:-:S03]  /*e5c0*/  UIMAD UR60, UR7, UR37, UR60 ;  /* 0x00000025073c72a4 */ /* 0x000fc6000f8e023c */
[----:B------:R-:W-:Y:S01]  /*e5d0*/  IMAD.WIDE.U32 R46, R51, UR7, R46 ;  /* 0x00000007332e7c25 */ /* 0x000fe2000f8e002e */
[----:B------:R-:W-:Y:S02]  /*e5e0*/  IADD3 R49, R45, UR61, RZ ;  /* 0x0000003d2d317c10 */ /* 0x000fe4000fffe0ff */
[----:B------:R-:W-:Y:S02]  /*e5f0*/  LEA R48, P1, R44, UR43, 0x2 ;  /* 0x0000002b2c307c11 */ /* 0x000fe4000f8210ff */
[----:B------:R-:W-:Y:S02]  /*e600*/  IADD3 R45, R47, UR60, RZ ;  /* 0x0000003c2f2d7c10 */ /* 0x000fe4000fffe0ff */
[----:B------:R-:W-:Y:S02]  /*e610*/  LEA R50, P2, R46, UR57, 0x2 ;  /* 0x000000392e327c11 */ /* 0x000fe4000f8410ff */
[----:B------:R-:W-:Y:S02]  /*e620*/  LEA.HI.X R49, R44, UR42, R49, 0x2, P1 ;  /* 0x0000002a2c317c11 */ /* 0x000fe400088f1431 */
[----:B------:R-:W-:-:S03]  /*e630*/  LEA.HI.X R51, R46, UR59, R45, 0x2, P2 ;  /* 0x0000003b2e337c11 */ /* 0x000fc600090f142d */
[----:B------:R0:W-:Y:S04]  /*e640*/  REDG.E.ADD.F32.FTZ.RN.STRONG.GPU desc[UR52][R48.64], R185 ;  /* 0x000000b9300079a6 */ /* 0x0001e8000c10f3b4 */
[----:B-1----:R0:W-:Y:S02]  /*e650*/  REDG.E.ADD.F32.FTZ.RN.STRONG.GPU desc[UR52][R50.64], R197 ;  /* 0x000000c5320079a6 */ /* 0x0021e4000c10f3b4 */
.L_x_8800:
[----:B------:R-:W-:Y:S05]  /*e660*/  BSYNC B0 ;  /* 0x0000000000007941 */ /* 0x000fea0003800000 */
.L_x_8799:
[----:B------:R-:W-:Y:S01]  /*e670*/  USHF.R.U32.HI UR57, URZ, 0x1, UR31 ;  /* 0x000000013f397899 */ /* 0x000fe2000801161f */
[----:B------:R-:W1:Y:S01]  /*e680*/  LDS R57, [R57+0x4300] ;  /* 0x0043000039397984 */ /* 0x000e620000000800 */
[----:B------:R-:W-:Y:S01]  /*e690*/  USHF.R.U32.HI UR43, URZ, 0x1, UR39 ;  /* 0x000000013f2b7899 */ /* 0x000fe20008011627 */
[----:B------:R-:W2:Y:S01]  /*e6a0*/  LDC.64 R46, c[0x0][0x360] ;  /* 0x0000d800ff2e7b82 */ /* 0x000ea20000000a00 */
[----:B------:R-:W-:Y:S01]  /*e6b0*/  USHF.R.U64 UR59, UR30, 0x1, UR31 ;  /* 0x000000011e3b7899 */ /* 0x000fe2000800121f */
[----:B0-----:R-:W-:Y:S01]  /*e6c0*/  SHF.L.U32 R48, R141, 0x2, RZ ;  /* 0x000000028d307819 */ /* 0x001fe200000006ff */
[----:B------:R-:W-:Y:S01]  /*e6d0*/  UIMAD UR57, UR57, UR11, URZ ;  /* 0x0000000b393972a4 */ /* 0x000fe2000f8e023f */
[----:B------:R-:W-:Y:S01]  /*e6e0*/  SHF.R.U32.HI R49, RZ, 0x1e, R141 ;  /* 0x0000001eff317819 */ /* 0x000fe2000001168d */
[----:B------:R-:W-:Y:S01]  /*e6f0*/  USHF.R.U64 UR42, UR38, 0x1, UR39 ;  /* 0x00000001262a7899 */ /* 0x000fe20008001227 */
[----:B------:R-:W-:Y:S01]  /*e700*/  BSSY B0, `(.L_x_8801) ;  /* 0x0000030000007945 */ /* 0x000fe20003800000 */
[----:B------:R-:W-:Y:S01]  /*e710*/  UIMAD UR43, UR43, UR11, URZ ;  /* 0x0000000b2b2b72a4 */ /* 0x000fe2000f8e023f */
[----:B------:R-:W0:Y:S01]  /*e720*/  LDC.64 R44, c[0x0][0x380] ;  /* 0x0000e000ff2c7b82 */ /* 0x000e220000000a00 */
        /* <DEDUP_REMOVED lines=32> */
[----:B0-----:R-:W-:Y:S01]  /*e930*/  IMAD R198, R44, UR57, RZ ;  /* 0x000000392cc67c24 */ /* 0x001fe2000f8e02ff */
        /* <DEDUP_REMOVED lines=9> */
[----:B-1----:R-:W-:Y:S06]  /*e9d0*/  @!P1 BRA `(.L_x_8802) ;  /* 0x0000000000089947 */ /* 0x002fec0003800000 */
[----:B------:R0:W-:Y:S04]  /*e9e0*/  REDG.E.ADD.F32.FTZ.RN.STRONG.GPU desc[UR52][R50.64+-0x1f00], R145 ;  /* 0xffe10091320079a6 */ /* 0x0001e8000c10f3b4 */
[----:B------:R0:W-:Y:S02]  /*e9f0*/  REDG.E.ADD.F32.FTZ.RN.STRONG.GPU desc[UR52][R48.64+-0x1f00], R57 ;  /* 0xffe10039300079a6 */ /* 0x0001e4000c10f3b4 */
.L_x_8802:
[----:B------:R-:W-:Y:S05]  /*ea00*/  BSYNC B0 ;  /* 0x0000000000007941 */ /* 0x000fea0003800000 */
.L_x_8801:
        /* <DEDUP_REMOVED lines=11> */
.L_x_8804:
[----:B------:R-:W-:Y:S05]  /*eac0*/  BSYNC B0 ;  /* 0x0000000000007941 */ /* 0x000fea0003800000 */
.L_x_8803:
[----:B------:R-:W3:Y:S01]  /*ead0*/  LDS R59, [R59+0x4500] ;  /* 0x004500003b3b7984 */ /* 0x000ee20000000800 */
[----:B------:R-:W-:Y:S04]  /*eae0*/  BSSY B0, `(.L_x_8805) ;  /* 0x0000004000007945 */ /* 0x000fe80003800000 */
[----:B------:R-:W-:Y:S05]  /*eaf0*/  @!P1 BRA `(.L_x_8806) ;  /* 0x0000000000089947 */ /* 0x000fea0003800000 */
[----:B------:R4:W-:Y:S04]  /*eb00*/  REDG.E.ADD.F32.FTZ.RN.STRONG.GPU desc[UR52][R50.64+-0x1d00], R147 ;  /* 0xffe30093320079a6 */ /* 0x0009e8000c10f3b4 */
[----:B---3--:R4:W-:Y:S02]  /*eb10*/  REDG.E.ADD.F32.FTZ.RN.STRONG.GPU desc[UR52][R48.64+-0x1d00], R59 ;  /* 0xffe3003b300079a6 */ /* 0x0089e4000c10f3b4 */
.L_x_8806:
[----:B------:R-:W-:Y:S05]  /*eb20*/  BSYNC B0 ;  /* 0x0000000000007941 */ /* 0x000fea0003800000 */
.L_x_8805:
[----:B------:R-:W0:Y:S01]  /*eb30*/  LDS R61, [R61+0x4600] ;  /* 0x004600003d3d7984 */ /* 0x000e220000000800 */
[----:B------:R-:W-:Y:S04]  /*eb40*/  BSSY B0, `(.L_x_8807) ;  /* 0x0000004000007945 */ /* 0x000fe80003800000 */
[----:B------:R-:W-:Y:S05]  /*eb50*/  @!P2 BRA `(.L_x_8808) ;  /* 0x000000000008a947 */ /* 0x000fea0003800000 */
[----:B------:R1:W-:Y:S04]  /*eb60*/  REDG.E.ADD.F32.FTZ.RN.STRONG.GPU desc[UR52][R50.64+-0x1c00], R148 ;  /* 0xffe40094320079a6 */ /* 0x0003e8000c10f3b4 */
[----:B0-----:R1:W-:Y:S02]  /*eb70*/  REDG.E.ADD.F32.FTZ.RN.STRONG.GPU desc[UR52][R48.64+-0x1c00], R61 ;  /* 0xffe4003d300079a6 */ /* 0x0013e4000c10f3b4 */
.L_x_8808:
[----:B------:R-:W-:Y:S05]  /*eb80*/  BSYNC B0 ;  /* 0x0000000000007941 */ /* 0x000fea0003800000 */
.L_x_8807:
[----:B-12---:R1:W2:Y:S01]  /*eb90*/  LDS R23, [R62+0x4700] ;  /* 0x004700003e177984 */ /* 0x0062a20000000800 */
[----:B------:R-:W-:Y:S04]  /*eba0*/  BSSY B0, `(.L_x_8809) ;  /* 0x0000004000007945 */ /* 0x000fe80003800000 */
[----:B------:R-:W-:Y:S05]  /*ebb0*/  @!P3 BRA `(.L_x_8810) ;  /* 0x000000000008b947 */ /* 0x000fea0003800000 */
[----:B------:R0:W-:Y:S04]  /*ebc0*/  REDG.E.ADD.F32.FTZ.RN.STRONG.GPU desc[UR52][R50.64+-0x1b00], R149 ;  /* 0xffe50095320079a6 */ /* 0x0001e8000c10f3b4 */
[----:B--2---:R2:W-:Y:S02]  /*ebd0*/  REDG.E.ADD.F32.FTZ.RN.STRONG.GPU desc[UR52][R48.64+-0x1b00], R23 ;  /* 0xffe50017300079a6 */ /* 0x0045e4000c10f3b4 */
.L_x_8810:
[----:B------:R-:W-:Y:S05]  /*ebe0*/  BSYNC B0 ;  /* 0x0000000000007941 */ /* 0x000fea0003800000 */
.L_x_8809:
[----:B------:R-:W0:Y:S01]  /*ebf0*/  LDS R63, [R63+0x4800] ;  /* 0x004800003f3f7984 */ /* 0x000e220000000800 */
[----:B------:R-:W-:Y:S04]  /*ec00*/  BSSY B0, `(.L_x_8811) ;  /* 0x0000004000007945 */ /* 0x000fe80003800000 */
[----:B------:R-:W-:Y:S05]  /*ec10*/  @!P4 BRA `(.L_x_8812) ;  /* 0x000000000008c947 */ /* 0x000fea0003800000 */
[----:B------:R1:W-:Y:S04]  /*ec20*/  REDG.E.ADD.F32.FTZ.RN.STRONG.GPU desc[UR52][R50.64+-0x1a00], R150 ;  /* 0xffe60096320079a6 */ /* 0x0003e8000c10f3b4 */
[----:B0-----:R1:W-:Y:S02]  /*ec30*/  REDG.E.ADD.F32.FTZ.RN.STRONG.GPU desc[UR52][R48.64+-0x1a00], R63 ;  /* 0xffe6003f300079a6 */ /* 0x0013e4000c10f3b4 */
.L_x_8812:
[----:B------:R-:W-:Y:S05]  /*ec40*/  BSYNC B0 ;  /* 0x0000000000007941 */ /* 0x000fea0003800000 */
.L_x_8811:
[----:B--2---:R2:W0:Y:S01]  /*ec50*/  LDS R23, [R64+0x4900] ;  /* 0x0049000040177984 */ /* 0x0044220000000800 */
[----:B------:R-:W-:Y:S04]  /*ec60*/  BSSY B0, `(.L_x_8813) ;  /* 0x0000004000007945 */ /* 0x000fe80003800000 */
[----:B------:R-:W-:Y:S05]  /*ec70*/  @!P5 BRA `(.L_x_8814) ;  /* 0x000000000008d947 */ /* 0x000fea0003800000 */
[----:B------:R1:W-:Y:S04]  /*ec80*/  REDG.E.ADD.F32.FTZ.RN.STRONG.GPU desc[UR52][R50.64+-0x1900], R151 ;  /* 0xffe70097320079a6 */ /* 0x0003e8000c10f3b4 */
[----:B0-----:R1:W-:Y:S02]  /*ec90*/  REDG.E.ADD.F32.FTZ.RN.STRONG.GPU desc[UR52][R48.64+-0x1900], R23 ;  /* 0xffe70017300079a6 */ /* 0x0013e4000c10f3b4 */
.L_x_8814:
[----:B------:R-:W-:Y:S05]  /*eca0*/  BSYNC B0 ;  /* 0x0000000000007941 */ /* 0x000fea0003800000 */
.L_x_8813:
        /* <DEDUP_REMOVED lines=11> */
.L_x_8816:
[----:B------:R-:W-:Y:S05]  /*ed60*/  BSYNC B0 ;  /* 0x0000000000007941 */ /* 0x000fea0003800000 */
.L_x_8815:
[----:B01----:R0:W1:Y:S01]  /*ed70*/  LDS R23, [R66+0x4b00] ;  /* 0x004b000042177984 */ /* 0x0030620000000800 */
[----:B------:R-:W-:Y:S04]  /*ed80*/  BSSY B0, `(.L_x_8817) ;  /* 0x0000004000007945 */ /* 0x000fe80003800000 */
[----:B------:R-:W-:Y:S05]  /*ed90*/  @!P1 BRA `(.L_x_8818) ;  /* 0x0000000000089947 */ /* 0x000fea0003800000 */
[----:B------:R0:W-:Y:S04]  /*eda0*/  REDG.E.ADD.F32.FTZ.RN.STRONG.GPU desc[UR52][R50.64+-0x1700], R153 ;  /* 0xffe90099320079a6 */ /* 0x0001e8000c10f3b4 */
[----:B-1----:R0:W-:Y:S02]  /*edb0*/  REDG.E.ADD.F32.FTZ.RN.STRONG.GPU desc[UR52][R48.64+-0x1700], R23 ;  /* 0xffe90017300079a6 */ /* 0x0021e4000c10f3b4 */
.L_x_8818:
[----:B------:R-:W-:Y:S05]  /*edc0*/  BSYNC B0 ;  /* 0x0000000000007941 */ /* 0x000fea0003800000 */
.L_x_8817:
[----:B------:R-:W0:Y:S01]  /*edd0*/  LDS R67, [R67+0x4c00] ;  /* 0x004c000043437984 */ /* 0x000e220000000800 */
[----:B------:R-:W-:Y:S04]  /*ede0*/  BSSY B0, `(.L_x_8819) ;  /* 0x0000004000007945 */ /* 0x000fe80003800000 */
[----:B------:R-:W-:Y:S05]  /*edf0*/  @!P2 BRA `(.L_x_8820) ;  /* 0x000000000008a947 */ /* 0x000fea0003800000 */
[----:B------:R1:W-:Y:S04]  /*ee00*/  REDG.E.ADD.F32.FTZ.RN.STRONG.GPU desc[UR52][R50.64+-0x1600], R154 ;  /* 0xffea009a320079a6 */ /* 0x0003e8000c10f3b4 */
[----:B0-----:R0:W-:Y:S02]  /*ee10*/  REDG.E.ADD.F32.FTZ.RN.STRONG.GPU desc[UR52][R48.64+-0x1600], R67 ;  /* 0xffea0043300079a6 */ /* 0x0011e4000c10f3b4 */
.L_x_8820:
[----:B------:R-:W-:Y:S05]  /*ee20*/  BSYNC B0 ;  /* 0x0000000000007941 */ /* 0x000fea0003800000 */
.L_x_8819:
[----:B01----:R0:W1:Y:S01]  /*ee30*/  LDS R23, [R68+0x4d00] ;  /* 0x004d000044177984 */ /* 0x0030620000000800 */
[----:B------:R-:W-:Y:S04]  /*ee40*/  BSSY B0, `(.L_x_8821) ;  /* 0x0000004000007945 */ /* 0x000fe80003800000 */
[----:B------:R-:W-:Y:S05]  /*ee50*/  @!P3 BRA `(.L_x_8822) ;  /* 0x000000000008b947 */ /* 0x000fea0003800000 */
[----:B------:R0:W-:Y:S04]  /*ee60*/  REDG.E.ADD.F32.FTZ.RN.STRONG.GPU desc[UR52][R50.64+-0x1500], R155 ;  /* 0xffeb009b320079a6 */ /* 0x0001e8000c10f3b4 */
[----:B-1----:R0:W-:Y:S02]  /*ee70*/  REDG.E.ADD.F32.FTZ.RN.STRONG.GPU desc[UR52][R48.64+-0x1500], R23 ;  /* 0xffeb0017300079a6 */ /* 0x0021e4000c10f3b4 */
.L_x_8822:
[----:B------:R-:W-:Y:S05]  /*ee80*/  BSYNC B0 ;  /* 0x0000000000007941 */ /* 0x000fea0003800000 */
.L_x_8821:
[----:B------:R-:W0:Y:S01]  /*ee90*/  LDS R69, [R69+0x4e00] ;  /* 0x004e000045457984 */ /* 0x000e220000000800 */
[----:B------:R-:W-:Y:S04]  /*eea0*/  BSSY B0, `(.L_x_8823) ;  /* 0x0000004000007945 */ /* 0x000fe80003800000 */
[----:B------:R-:W-:Y:S05]  /*eeb0*/  @!P4 BRA `(.L_x_8824) ;  /* 0x000000000008c947 */ /* 0x000fea0003800000 */
[----:B------:R1:W-:Y:S04]  /*eec0*/  REDG.E.ADD.F32.FTZ.RN.STRONG.GPU desc[UR52][R50.64+-0x1400], R156 ;  /* 0xffec009c320079a6 */ /* 0x0003e8000c10f3b4 */
[----:B0-----:R0:W-:Y:S02]  /*eed0*/  REDG.E.ADD.F32.FTZ.RN.STRONG.GPU desc[UR52][R48.64+-0x1400], R69 ;  /* 0xffec0045300079a6 */ /* 0x0011e4000c10f3b4 */
.L_x_8824:
[----:B------:R-:W-:Y:S05]  /*eee0*/  BSYNC B0 ;  /* 0x0000000000007941 */ /* 0x000fea0003800000 */
.L_x_8823:
[----:B01----:R0:W1:Y:S01]  /*eef0*/  LDS R23, [R70+0x4f00] ;  /* 0x004f000046177984 */ /* 0x0030620000000800 */
[----:B------:R-:W-:Y:S04]  /*ef00*/  BSSY B0, `(.L_x_8825) ;  /* 0x0000004000007945 */ /* 0x000fe80003800000 */
[----:B------:R-:W-:Y:S05]  /*ef10*/  @!P5 BRA `(.L_x_8826) ;  /* 0x000000000008d947 */ /* 0x000fea0003800000 */
[----:B------:R0:W-:Y:S04]  /*ef20*/  REDG.E.ADD.F32.FTZ.RN.STRONG.GPU desc[UR52][R50.64+-0x1300], R157 ;  /* 0xffed009d320079a6 */ /* 0x0001e8000c10f3b4 */
[----:B-1----:R0:W-:Y:S02]  /*ef30*/  REDG.E.ADD.F32.FTZ.RN.STRONG.GPU desc[UR52][R48.64+-0x1300], R23 ;  /* 0xffed0017300079a6 */ /* 0x0021e4000c10f3b4 */
.L_x_8826:
[----:B------:R-:W-:Y:S05]  /*ef40*/  BSYNC B0 ;  /* 0x0000000000007941 */ /* 0x000fea0003800000 */
.L_x_8825:
        /* <DEDUP_REMOVED lines=11> */
.L_x_8828:
[----:B------:R-:W-:Y:S05]  /*f000*/  BSYNC B0 ;  /* 0x0000000000007941 */ /* 0x000fea0003800000 */
.L_x_8827:
[----:B01----:R0:W1:Y:S01]  /*f010*/  LDS R23, [R72+0x5100] ;  /* 0x0051000048177984 */ /* 0x0030620000000800 */
[----:B------:R-:W-:Y:S04]  /*f020*/  BSSY B0, `(.L_x_8829) ;  /* 0x0000004000007945 */ /* 0x000fe80003800000 */
[----:B------:R-:W-:Y:S05]  /*f030*/  @!P1 BRA `(.L_x_8830) ;  /* 0x0000000000089947 */ /* 0x000fea0003800000 */
[----:B------:R0:W-:Y:S04]  /*f040*/  REDG.E.ADD.F32.FTZ.RN.STRONG.GPU desc[UR52][R50.64+-0x1100], R159 ;  /* 0xffef009f320079a6 */ /* 0x0001e8000c10f3b4 */
[----:B-1----:R0:W-:Y:S02]  /*f050*/  REDG.E.ADD.F32.FTZ.RN.STRONG.GPU desc[UR52][R48.64+-0x1100], R23 ;  /* 0xffef0017300079a6 */ /* 0x0021e4000c10f3b4 */
.L_x_8830:
[----:B------:R-:W-:Y:S05]  /*f060*/  BSYNC B0 ;  /* 0x0000000000007941 */ /* 0x000fea0003800000 */
.L_x_8829:
[----:B------:R-:W0:Y:S01]  /*f070*/  LDS R73, [R73+0x5200] ;  /* 0x0052000049497984 */ /* 0x000e220000000800 */
[----:B------:R-:W-:Y:S04]  /*f080*/  BSSY B0, `(.L_x_8831) ;  /* 0x0000004000007945 */ /* 0x000fe80003800000 */
[----:B------:R-:W-:Y:S05]  /*f090*/  @!P2 BRA `(.L_x_8832) ;  /* 0x000000000008a947 */ /* 0x000fea0003800000 */
[----:B------:R1:W-:Y:S04]  /*f0a0*/  REDG.E.ADD.F32.FTZ.RN.STRONG.GPU desc[UR52][R50.64+-0x1000], R160 ;  /* 0xfff000a0320079a6 */ /* 0x0003e8000c10f3b4 */
[----:B0-----:R0:W-:Y:S02]  /*f0b0*/  REDG.E.ADD.F32.FTZ.RN.STRONG.GPU desc[UR52][R48.64+-0x1000], R73 ;  /* 0xfff00049300079a6 */ /* 0x0011e4000c10f3b4 */
.L_x_8832:
[----:B------:R-:W-:Y:S05]  /*f0c0*/  BSYNC B0 ;  /* 0x0000000000007941 */ /* 0x000fea0003800000 */
.L_x_8831:
[----:B01----:R0:W1:Y:S01]  /*f0d0*/  LDS R23, [R74+0x5300] ;  /* 0x005300004a177984 */ /* 0x0030620000000800 */
[----:B------:R-:W-:Y:S04]  /*f0e0*/  BSSY B0, `(.L_x_8833) ;  /* 0x0000004000007945 */ /* 0x000fe80003800000 */
[----:B------:R-:W-:Y:S05]  /*f0f0*/  @!P3 BRA `(.L_x_8834) ;  /* 0x000000000008b947 */ /* 0x000fea0003800000 */
[----:B------:R0:W-:Y:S04]  /*f100*/  REDG.E.ADD.F32.FTZ.RN.STRONG.GPU desc[UR52][R50.64+-0xf00], R161 ;  /* 0xfff100a1320079a6 */ /* 0x0001e8000c10f3b4 */
[----:B-1----:R0:W-:Y:S02]  /*f110*/  REDG.E.ADD.F32.FTZ.RN.STRONG.GPU desc[UR52][R48.64+-0xf00], R23 ;  /* 0xfff10017300079a6 */ /* 0x0021e4000c10f3b4 */
.L_x_8834:
[----:B------:R-:W-:Y:S05]  /*f120*/  BSYNC B0 ;  /* 0x0000000000007941 */ /* 0x000fea0003800000 */
.L_x_8833:
[----:B------:R-:W0:Y:S01]  /*f130*/  LDS R75, [R75+0x5400] ;  /* 0x005400004b4b7984 */ /* 0x000e220000000800 */
[----:B------:R-:W-:Y:S04]  /*f140*/  BSSY B0, `(.L_x_8835) ;  /* 0x0000004000007945 */ /* 0x000fe80003800000 */
[----:B------:R-:W-:Y:S05]  /*f150*/  @!P4 BRA `(.L_x_8836) ;  /* 0x000000000008c947 */ /* 0x000fea0003800000 */
[----:B------:R1:W-:Y:S04]  /*f160*/  REDG.E.ADD.F32.FTZ.RN.STRONG.GPU desc[UR52][R50.64+-0xe00], R162 ;  /* 0xfff200a2320079a6 */ /* 0x0003e8000c10f3b4 */
[----:B0-----:R0:W-:Y:S02]  /*f170*/  REDG.E.ADD.F32.FTZ.RN.STRONG.GPU desc[UR52][R48.64+-0xe00], R75 ;  /* 0xfff2004b300079a6 */ /* 0x0011e4000c10f3b4 */
.L_x_8836:
[----:B------:R-:W-:Y:S05]  /*f180*/  BSYNC B0 ;  /* 0x0000000000007941 */ /* 0x000fea0003800000 */
.L_x_8835:
[----:B01----:R0:W1:Y:S01]  /*f190*/  LDS R23, [R76+0x5500] ;  /* 0x005500004c177984 */ /* 0x0030620000000800 */
[----:B------:R-:W-:Y:S04]  /*f1a0*/  BSSY B0, `(.L_x_8837) ;  /* 0x0000004000007945 */ /* 0x000fe80003800000 */
[----:B------:R-:W-:Y:S05]  /*f1b0*/  @!P5 BRA `(.L_x_8838) ;  /* 0x000000000008d947 */ /* 0x000fea0003800000 */
[----:B------:R0:W-:Y:S04]  /*f1c0*/  REDG.E.ADD.F32.FTZ.RN.STRONG.GPU desc[UR52][R50.64+-0xd00], R163 ;  /* 0xfff300a3320079a6 */ /* 0x0001e8000c10f3b4 */
[----:B-1----:R0:W-:Y:S02]  /*f1d0*/  REDG.E.ADD.F32.FTZ.RN.STRONG.GPU desc[UR52][R48.64+-0xd00], R23 ;  /* 0xfff30017300079a6 */ /* 0x0021e4000c10f3b4 */
.L_x_8838:
[----:B------:R-:W-:Y:S05]  /*f1e0*/  BSYNC B0 ;  /* 0x0000000000007941 */ /* 0x000fea0003800000 */
.L_x_8837:
        /* <DEDUP_REMOVED lines=11> */
.L_x_8840:
[----:B------:R-:W-:Y:S05]  /*f2a0*/  BSYNC B0 ;  /* 0x0000000000007941 */ /* 0x000fea0003800000 */
.L_x_8839:
[----:B01----:R0:W1:Y:S01]  /*f2b0*/  LDS R23, [R78+0x5700] ;  /* 0x005700004e177984 */ /* 0x0030620000000800 */
[----:B------:R-:W-:Y:S04]  /*f2c0*/  BSSY B0, `(.L_x_8841) ;  /* 0x0000004000007945 */ /* 0x000fe80003800000 */
[----:B------:R-:W-:Y:S05]  /*f2d0*/  @!P1 BRA `(.L_x_8842) ;  /* 0x0000000000089947 */ /* 0x000fea0003800000 */
[----:B------:R0:W-:Y:S04]  /*f2e0*/  REDG.E.ADD.F32.FTZ.RN.STRONG.GPU desc[UR52][R50.64+-0xb00], R165 ;  /* 0xfff500a5320079a6 */ /* 0x0001e8000c10f3b4 */
[----:B-1----:R0:W-:Y:S02]  /*f2f0*/  REDG.E.ADD.F32.FTZ.RN.STRONG.GPU desc[UR52][R48.64+-0xb00], R23 ;  /* 0xfff50017300079a6 */ /* 0x0021e4000c10f3b4 */
.L_x_8842:
[----:B------:R-:W-:Y:S05]  /*f300*/  BSYNC B0 ;  /* 0x0000000000007941 */ /* 0x000fea0003800000 */
.L_x_8841:
[----:B------:R-:W0:Y:S01]  /*f310*/  LDS R79, [R79+0x5800] ;  /* 0x005800004f4f7984 */ /* 0x000e220000000800 */
[----:B------:R-:W-:Y:S04]  /*f320*/  BSSY B0, `(.L_x_8843) ;  /* 0x0000004000007945 */ /* 0x000fe80003800000 */
[----:B------:R-:W-:Y:S05]  /*f330*/  @!P2 BRA `(.L_x_8844) ;  /* 0x000000000008a947 */ /* 0x000fea0003800000 */
[----:B------:R1:W-:Y:S04]  /*f340*/  REDG.E.ADD.F32.FTZ.RN.STRONG.GPU desc[UR52][R50.64+-0xa00], R166 ;  /* 0xfff600a6320079a6 */ /* 0x0003e8000c10f3b4 */
[----:B0-----:R0:W-:Y:S02]  /*f350*/  REDG.E.ADD.F32.FTZ.RN.STRONG.GPU desc[UR52][R48.64+-0xa00], R79 ;  /* 0xfff6004f300079a6 */ /* 0x0011e4000c10f3b4 */
.L_x_8844:
[----:B------:R-:W-:Y:S05]  /*f360*/  BSYNC B0 ;  /* 0x0000000000007941 */ /* 0x000fea0003800000 */
.L_x_8843:
[----:B01----:R0:W1:Y:S01]  /*f370*/  LDS R23, [R80+0x5900] ;  /* 0x0059000050177984 */ /* 0x0030620000000800 */
[----:B------:R-:W-:Y:S04]  /*f380*/  BSSY B0, `(.L_x_8845) ;  /* 0x0000004000007945 */ /* 0x000fe80003800000 */
[----:B------:R-:W-:Y:S05]  /*f390*/  @!P3 BRA `(.L_x_8846) ;  /* 0x000000000008b947 */ /* 0x000fea0003800000 */
[----:B------:R0:W-:Y:S04]  /*f3a0*/  REDG.E.ADD.F32.FTZ.RN.STRONG.GPU desc[UR52][R50.64+-0x900], R176 ;  /* 0xfff700b0320079a6 */ /* 0x0001e8000c10f3b4 */
[----:B-1----:R0:W-:Y:S02]  /*f3b0*/  REDG.E.ADD.F32.FTZ.RN.STRONG.GPU desc[UR52][R48.64+-0x900], R23 ;  /* 0xfff70017300079a6 */ /* 0x0021e4000c10f3b4 */
.L_x_8846:
[----:B------:R-:W-:Y:S05]  /*f3c0*/  BSYNC B0 ;  /* 0x0000000000007941 */ /* 0x000fea0003800000 */
.L_x_8845:
[----:B------:R-:W0:Y:S01]  /*f3d0*/  LDS R81, [R81+0x5a00] ;  /* 0x005a000051517984 */ /* 0x000e220000000800 */
[----:B------:R-:W-:Y:S04]  /*f3e0*/  BSSY B0, `(.L_x_8847) ;  /* 0x0000004000007945 */ /* 0x000fe80003800000 */
[----:B------:R-:W-:Y:S05]  /*f3f0*/  @!P4 BRA `(.L_x_8848) ;  /* 0x000000000008c947 */ /* 0x000fea0003800000 */
[----:B------:R1:W-:Y:S04]  /*f400*/  REDG.E.ADD.F32.FTZ.RN.STRONG.GPU desc[UR52][R50.64+-0x800], R177 ;  /* 0xfff800b1320079a6 */ /* 0x0003e8000c10f3b4 */
[----:B0-----:R0:W-:Y:S02]  /*f410*/  REDG.E.ADD.F32.FTZ.RN.STRONG.GPU desc[UR52][R48.64+-0x800], R81 ;  /* 0xfff80051300079a6 */ /* 0x0011e4000c10f3b4 */
.L_x_8848:
[----:B------:R-:W-:Y:S05]  /*f420*/  BSYNC B0 ;  /* 0x0000000000007941 */ /* 0x000fea0003800000 */
.L_x_8847:
[----:B01----:R0:W1:Y:S01]  /*f430*/  LDS R23, [R114+0x5b00] ;  /* 0x005b000072177984 */ /* 0x0030620000000800 */
[----:B------:R-:W-:Y:S04]  /*f440*/  BSSY B0, `(.L_x_8849) ;  /* 0x0000004000007945 */ /* 0x000fe80003800000 */
[----:B------:R-:W-:Y:S05]  /*f450*/  @!P5 BRA `(.L_x_8850) ;  /* 0x000000000008d947 */ /* 0x000fea0003800000 */
[----:B------:R0:W-:Y:S04]  /*f460*/  REDG.E.ADD.F32.FTZ.RN.STRONG.GPU desc[UR52][R50.64+-0x700], R178 ;  /* 0xfff900b2320079a6 */ /* 0x0001e8000c10f3b4 */
[----:B-1----:R0:W-:Y:S02]  /*f470*/  REDG.E.ADD.F32.FTZ.RN.STRONG.GPU desc[UR52][R48.64+-0x700], R23 ;  /* 0xfff90017300079a6 */ /* 0x0021e4000c10f3b4 */
.L_x_8850:
[----:B------:R-:W-:Y:S05]  /*f480*/  BSYNC B0 ;  /* 0x0000000000007941 */ /* 0x000fea0003800000 */
.L_x_8849:
        /* <DEDUP_REMOVED lines=11> */
.L_x_8852:
[----:B------:R-:W-:Y:S05]  /*f540*/  BSYNC B0 ;  /* 0x0000000000007941 */ /* 0x000fea0003800000 */
.L_x_8851:
[----:B01----:R0:W1:Y:S01]  /*f550*/  LDS R23, [R126+0x5d00] ;  /* 0x005d00007e177984 */ /* 0x0030620000000800 */
[----:B------:R-:W-:Y:S04]  /*f560*/  BSSY B0, `(.L_x_8853) ;  /* 0x0000004000007945 */ /* 0x000fe80003800000 */
[----:B------:R-:W-:Y:S05]  /*f570*/  @!P1 BRA `(.L_x_8854) ;  /* 0x0000000000089947 */ /* 0x000fea0003800000 */
[----:B------:R0:W-:Y:S04]  /*f580*/  REDG.E.ADD.F32.FTZ.RN.STRONG.GPU desc[UR52][R50.64+-0x500], R180 ;  /* 0xfffb00b4320079a6 */ /* 0x0001e8000c10f3b4 */
[----:B-1----:R0:W-:Y:S02]  /*f590*/  REDG.E.ADD.F32.FTZ.RN.STRONG.GPU desc[UR52][R48.64+-0x500], R23 ;  /* 0xfffb0017300079a6 */ /* 0x0021e4000c10f3b4 */
.L_x_8854:
[----:B------:R-:W-:Y:S05]  /*f5a0*/  BSYNC B0 ;  /* 0x0000000000007941 */ /* 0x000fea0003800000 */
.L_x_8853:
[----:B------:R-:W0:Y:S01]  /*f5b0*/  LDS R127, [R127+0x5e00] ;  /* 0x005e00007f7f7984 */ /* 0x000e220000000800 */
[----:B------:R-:W-:Y:S04]  /*f5c0*/  BSSY B0, `(.L_x_8855) ;  /* 0x0000004000007945 */ /* 0x000fe80003800000 */
[----:B------:R-:W-:Y:S05]  /*f5d0*/  @!P2 BRA `(.L_x_8856) ;  /* 0x000000000008a947 */ /* 0x000fea0003800000 */
[----:B------:R1:W-:Y:S04]  /*f5e0*/  REDG.E.ADD.F32.FTZ.RN.STRONG.GPU desc[UR52][R50.64+-0x400], R181 ;  /* 0xfffc00b5320079a6 */ /* 0x0003e8000c10f3b4 */
[----:B0-----:R0:W-:Y:S02]  /*f5f0*/  REDG.E.ADD.F32.FTZ.RN.STRONG.GPU desc[UR52][R48.64+-0x400], R127 ;  /* 0xfffc007f300079a6 */ /* 0x0011e4000c10f3b4 */
.L_x_8856:
[----:B------:R-:W-:Y:S05]  /*f600*/  BSYNC B0 ;  /* 0x0000000000007941 */ /* 0x000fea0003800000 */
.L_x_8855:
[----:B01----:R0:W1:Y:S01]  /*f610*/  LDS R23, [R142+0x5f00] ;  /* 0x005f00008e177984 */ /* 0x0030620000000800 */
[----:B------:R-:W-:Y:S04]  /*f620*/  BSSY B0, `(.L_x_8857) ;  /* 0x0000004000007945 */ /* 0x000fe80003800000 */
[----:B------:R-:W-:Y:S05]  /*f630*/  @!P3 BRA `(.L_x_8858) ;  /* 0x000000000008b947 */ /* 0x000fea0003800000 */
[----:B------:R0:W-:Y:S04]  /*f640*/  REDG.E.ADD.F32.FTZ.RN.STRONG.GPU desc[UR52][R50.64+-0x300], R182 ;  /* 0xfffd00b6320079a6 */ /* 0x0001e8000c10f3b4 */
[----:B-1----:R0:W-:Y:S02]  /*f650*/  REDG.E.ADD.F32.FTZ.RN.STRONG.GPU desc[UR52][R48.64+-0x300], R23 ;  /* 0xfffd0017300079a6 */ /* 0x0021e4000c10f3b4 */
.L_x_8858:
[----:B------:R-:W-:Y:S05]  /*f660*/  BSYNC B0 ;  /* 0x0000000000007941 */ /* 0x000fea0003800000 */
.L_x_8857:
[----:B------:R-:W0:Y:S01]  /*f670*/  LDS R143, [R143+0x6000] ;  /* 0x006000008f8f7984 */ /* 0x000e220000000800 */
[----:B------:R-:W-:Y:S04]  /*f680*/  BSSY B0, `(.L_x_8859) ;  /* 0x0000004000007945 */ /* 0x000fe80003800000 */
[----:B------:R-:W-:Y:S05]  /*f690*/  @!P4 BRA `(.L_x_8860) ;  /* 0x000000000008c947 */ /* 0x000fea0003800000 */
[----:B------:R1:W-:Y:S04]  /*f6a0*/  REDG.E.ADD.F32.FTZ.RN.STRONG.GPU desc[UR52][R50.64+-0x200], R183 ;  /* 0xfffe00b7320079a6 */ /* 0x0003e8000c10f3b4 */
[----:B0-----:R0:W-:Y:S02]  /*f6b0*/  REDG.E.ADD.F32.FTZ.RN.STRONG.GPU desc[UR52][R48.64+-0x200], R143 ;  /* 0xfffe008f300079a6 */ /* 0x0011e4000c10f3b4 */
.L_x_8860:
[----:B------:R-:W-:Y:S05]  /*f6c0*/  BSYNC B0 ;  /* 0x0000000000007941 */ /* 0x000fea0003800000 */
.L_x_8859:
[----:B01----:R0:W1:Y:S01]  /*f6d0*/  LDS R23, [R144+0x6100] ;  /* 0x0061000090177984 */ /* 0x0030620000000800 */
[----:B------:R-:W-:Y:S04]  /*f6e0*/  BSSY B0, `(.L_x_8861) ;  /* 0x0000004000007945 */ /* 0x000fe80003800000 */
[----:B------:R-:W-:Y:S05]  /*f6f0*/  @!P5 BRA `(.L_x_8862) ;  /* 0x000000000008d947 */ /* 0x000fea0003800000 */
[----:B------:R0:W-:Y:S04]  /*f700*/  REDG.E.ADD.F32.FTZ.RN.STRONG.GPU desc[UR52][R50.64+-0x100], R184 ;  /* 0xffff00b8320079a6 */ /* 0x0001e8000c10f3b4 */
[----:B-1----:R0:W-:Y:S02]  /*f710*/  REDG.E.ADD.F32.FTZ.RN.STRONG.GPU desc[UR52][R48.64+-0x100], R23 ;  /* 0xffff0017300079a6 */ /* 0x0021e4000c10f3b4 */
.L_x_8862:
[----:B------:R-:W-:Y:S05]  /*f720*/  BSYNC B0 ;  /* 0x0000000000007941 */ /* 0x000fea0003800000 */
.L_x_8861:
[----:B------:R-:W5:Y:S01]  /*f730*/  LDL R44, [R1+0x10] ;  /* 0x00001000012c7983 */ /* 0x000f620000100800 */
[----:B------:R-:W-:Y:S01]  /*f740*/  ISETP.GT.AND P1, PT, R140, 0x1e, PT ;  /* 0x0000001e8c00780c */ /* 0x000fe20003f24270 */
[----:B------:R-:W-:Y:S01]  /*f750*/  FMUL.FTZ R42, R42, R189 ;  /* 0x000000bd2a2a7220 */ /* 0x000fe20000410000 */
[----:B------:R-:W-:Y:S01]  /*f760*/  ISETP.NE.AND P2, PT, R140, RZ, PT ;  /* 0x000000ff8c00720c */ /* 0x000fe20003f45270 */
[----:B------:R-:W2:Y:S01]  /*f770*/  SHFL.DOWN PT, R40, R41, 0x1, 0x1f ;  /* 0x08201f0029287f89 */ /* 0x000ea200000e0000 */
[----:B------:R-:W-:Y:S01]  /*f780*/  ISETP.NE.AND P3, PT, R141, RZ, PT ;  /* 0x000000ff8d00720c */ /* 0x000fe20003f65270 */
[----:B------:R-:W-:Y:S01]  /*f790*/  FMUL.FTZ R30, R30, R174 ;  /* 0x000000ae1e1e7220 */ /* 0x000fe20000410000 */
[----:B------:R-:W-:Y:S01]  /*f7a0*/  FMUL.FTZ R52, R52, R193 ;  /* 0x000000c134347220 */ /* 0x000fe20000410000 */
[----:B01----:R-:W0:Y:S01]  /*f7b0*/  SHFL.DOWN PT, R23, R22, 0x1, 0x1f ;  /* 0x08201f0016177f89 */ /* 0x003e2200000e0000 */
        /* <DEDUP_REMOVED lines=19> */
[----:B--2---:R-:W-:Y:S01]  /*f8f0*/  @!P1 FADD.FTZ R41, R41, R40 ;  /* 0x0000002829299221 */ /* 0x004fe20000010000 */
        /* <DEDUP_REMOVED lines=49> */
[----:B------:R-:W0:Y:S04]  /*fc10*/  LDS.64 R18, [R134+0x6310] ;  /* 0x0063100086127984 */ /* 0x000e280000000a00 */
[----:B------:R-:W1:Y:S01]  /*fc20*/  @P1 LDS.64 R20, [R17+0x8d60] ;  /* 0x008d600011141984 */ /* 0x000e620000000a00 */
[----:B0-----:R-:W-:Y:S01]  /*fc30*/  FADD.FTZ R23, R23, R19 ;  /* 0x0000001317177221 */ /* 0x001fe20000010000 */
[----:B------:R-:W-:-:S03]  /*fc40*/  FADD.FTZ R22, R22, R18 ;  /* 0x0000001216167221 */ /* 0x000fc60000010000 */
[----:B-1----:R-:W-:Y:S01]  /*fc50*/  @P1 FADD.FTZ R23, R23, R21 ;  /* 0x0000001517171221 */ /* 0x002fe20000010000 */
[----:B------:R-:W-:-:S05]  /*fc60*/  @P1 FADD.FTZ R22, R22, R20 ;  /* 0x0000001416161221 */ /* 0x000fca0000010000 */
[----:B------:R1:W-:Y:S02]  /*fc70*/  STS.64 [R17+0x8d60], R22 ;  /* 0x008d601611007388 */ /* 0x0003e40000000a00 */
.L_x_8864:
[----:B------:R-:W-:Y:S05]  /*fc80*/  BSYNC B0 ;  /* 0x0000000000007941 */ /* 0x000fea0003800000 */
.L_x_8863:
[----:B------:R-:W-:Y:S02]  /*fc90*/  UIADD3 UR7, UR7, 0x1, URZ ;  /* 0x0000000107077890 */ /* 0x000fe4000fffe03f */
[----:B------:R-:W-:Y:S02]  /*fca0*/  UIADD3 UR8, UP1, UR8, 0x1, URZ ;  /* 0x0000000108087890 */ /* 0x000fe4000ff3e03f */
[----:B------:R-:W-:Y:S02]  /*fcb0*/  UISETP.GE.AND UP0, UPT, UR7, UR48, UPT ;  /* 0x000000300700728c */ /* 0x000fe4000bf06270 */
[----:B------:R-:W-:-:S04]  /*fcc0*/  UIADD3.X UR9, URZ, UR9, URZ, UP1, !UPT ;  /* 0x000000093f097290 */ /* 0x000fc80008ffe43f */
[----:B------:R-:W-:-:S13]  /*fcd0*/  PLOP3.LUT P1, PT, PT, PT, UP0, 0x80, 0x0 ;  /* 0x000000000000781c */ /* 0x000fda0003f2f008 */
[----:B------:R-:W-:Y:S05]  /*fce0*/  @!P1 BRA `(.L_x_8865) ;  /* 0xffffff5800689947 */ /* 0x000fea000383ffff */
.L_x_8770:
[----:B------:R-:W2:Y:S04]  /*fcf0*/  LDL R58, [R1+0x50] ;  /* 0x00005000013a7983 */ /* 0x000ea80000100800 */
[----:B------:R-:W5:Y:S04]  /*fd00*/  LDL R56, [R1+0x4c] ;  /* 0x00004c0001387983 */ /* 0x000f680000100800 */
[----:B------:R-:W3:Y:S04]  /*fd10*/  LDL R54, [R1+0x48] ;  /* 0x0000480001367983 */ /* 0x000ee80000100800 */
[----:B------:R-:W3:Y:S04]  /*fd20*/  LDL R52, [R1+0x44] ;  /* 0x0000440001347983 */ /* 0x000ee80000100800 */
[----:B----4-:R-:W4:Y:S04]  /*fd30*/  LDL R50, [R1+0x40] ;  /* 0x0000400001327983 */ /* 0x010f280000100800 */
[----:B------:R-:W4:Y:S04]  /*fd40*/  LDL R48, [R1+0x3c] ;  /* 0x00003c0001307983 */ /* 0x000f280000100800 */
[----:B------:R-:W4:Y:S04]  /*fd50*/  LDL R46, [R1+0x38] ;  /* 0x00003800012e7983 */ /* 0x000f280000100800 */
[----:B0-----:R-:W4:Y:S04]  /*fd60*/  LDL R44, [R1+0x34] ;  /* 0x00003400012c7983 */ /* 0x001f280000100800 */
        /* <DEDUP_REMOVED lines=100> */
.L_x_8867:
[----:B------:R-:W-:Y:S05]  /*103b0*/  BSYNC B0 ;  /* 0x0000000000007941 */ /* 0x000fea0003800000 */
.L_x_8866:
        /* <DEDUP_REMOVED lines=207> */
.L_x_8869:
[----:B------:R-:W-:Y:S05]  /*110b0*/  BSYNC B0 ;  /* 0x0000000000007941 */ /* 0x000fea0003800000 */
.L_x_8868:
        /* <DEDUP_REMOVED lines=58> */
.L_x_8764:
        /* <DEDUP_REMOVED lines=38> */
.L_x_8872:
[----:B------:R-:W-:Y:S05]  /*116c0*/  BSYNC B0 ;  /* 0x0000000000007941 */ /* 0x000fea0003800000 */
.L_x_8871:
        /* <DEDUP_REMOVED lines=41> */
.L_x_8874:
[----:B------:R-:W2:Y:S02]  /*11960*/  S2R R7, SR_TID.X ;  /* 0x0000000000077919 */ /* 0x000ea40000002100 */
.L_x_8875:
[----:B------:R-:W-:Y:S05]  /*11970*/  BSYNC B0 ;  /* 0x0000000000007941 */ /* 0x000fea0003800000 */
.L_x_8873:
        /* <DEDUP_REMOVED lines=15> */
.L_x_8876:
        /* <DEDUP_REMOVED lines=19> */
.L_x_8774:
[----:B------:R-:W-:Y:S01]  /*11ba0*/  HFMA2.MMA R69, -RZ, RZ, 0, 5.9604644775390625e-08 ;  /* 0x00000001ff457435 */ /* 0x000fe200000001ff */
[----:B------:R-:W-:Y:S02]  /*11bb0*/  MOV R246, R243 ;  /* 0x000000f300f67202 */ /* 0x000fe40000000f00 */
[----:B------:R-:W-:Y:S02]  /*11bc0*/  MOV R68, RZ ;  /* 0x000000ff00447202 */ /* 0x000fe40000000f00 */
[----:B------:R-:W-:-:S07]  /*11bd0*/  MOV R71, 0xffffffff ;  /* 0xffffffff00477802 */ /* 0x000fce0000000f00 */
[----:B0--3-5:R-:W-:Y:S05]  /*11be0*/  WARPSYNC.COLLECTIVE R71, `(.L_x_8877) ;  /* 0x0000000047087348 */ /* 0x029fea0003c00000 */
[----:B------:R1:W2:Y:S02]  /*11bf0*/  SHFL.UP P1, R70, R246, R69, R68 ;  /* 0x04000045f6467389 */ /* 0x0002a40000020044 */
[----:B0123-5:R-:W-:Y:S01]  /*11c00*/  ENDCOLLECTIVE ;  /* 0x000000000000791b */ /* 0x02ffe20003800000 */
.L_x_8877:
[----:B------:R-:W-:Y:S02]  /*11c10*/  MOV R246, R239 ;  /* 0x000000ef00f67202 */ /* 0x000fe40000000f00 */
[----:B------:R-:W-:-:S07]  /*11c20*/  MOV R244, R70 ;  /* 0x0000004600f47202 */ /* 0x000fce0000000f00 */
[----:B------:R-:W-:Y:S05]  /*11c30*/  WARPSYNC.COLLECTIVE R71, `(.L_x_8878) ;  /* 0x0000000047087348 */ /* 0x000fea0003c00000 */
[----:B------:R0:W1:Y:S02]  /*11c40*/  SHFL.UP P1, R70, R246, R69, R68 ;  /* 0x04000045f6467389 */ /* 0x0000640000020044 */
[----:B01----:R-:W-:Y:S01]  /*11c50*/  ENDCOLLECTIVE ;  /* 0x000000000000791b */ /* 0x003fe20003800000 */
.L_x_8878:
[----:B------:R-:W-:Y:S02]  /*11c60*/  MOV R246, R241 ;  /* 0x000000f100f67202 */ /* 0x000fe40000000f00 */
[----:B------:R-:W-:-:S07]  /*11c70*/  MOV R245, R70 ;  /* 0x0000004600f57202 */ /* 0x000fce0000000f00 */
[----:B------:R-:W-:Y:S05]  /*11c80*/  WARPSYNC.COLLECTIVE R71, `(.L_x_8879) ;  /* 0x0000000047087348 */ /* 0x000fea0003c00000 */
[----:B------:R0:W1:Y:S02]  /*11c90*/  SHFL.UP P1, R70, R246, R69, R68 ;  /* 0x04000045f6467389 */ /* 0x0000640000020044 */
[----:B01----:R-:W-:Y:S01]  /*11ca0*/  ENDCOLLECTIVE ;  /* 0x000000000000791b */ /* 0x003fe20003800000 */
.L_x_8879:
[----:B------:R-:W-:Y:S02]  /*11cb0*/  MOV R246, R242 ;  /* 0x000000f200f67202 */ /* 0x000fe40000000f00 */
[----:B------:R-:W-:-:S07]  /*11cc0*/  MOV R247, R70 ;  /* 0x0000004600f77202 */ /* 0x000fce0000000f00 */
[----:B------:R-:W-:Y:S05]  /*11cd0*/  WARPSYNC.COLLECTIVE R71, `(.L_x_8880) ;  /* 0x0000000047087348 */ /* 0x000fea0003c00000 */
[----:B------:R0:W1:Y:S02]  /*11ce0*/  SHFL.UP P1, R70, R246, R69, R68 ;  /* 0x04000045f6467389 */ /* 0x0000640000020044 */
[----:B01----:R-:W-:Y:S01]  /*11cf0*/  ENDCOLLECTIVE ;  /* 0x000000000000791b */ /* 0x003fe20003800000 */
.L_x_8880:
        /* <DEDUP_REMOVED lines=19> */
.L_x_8881:
[----:B------:R-:W-:Y:S02]  /*11e30*/  MOV R246, R239 ;  /* 0x000000ef00f67202 */ /* 0x000fe40000000f00 */
[----:B------:R-:W-:-:S07]  /*11e40*/  MOV R245, R70 ;  /* 0x0000004600f57202 */ /* 0x000fce0000000f00 */
[----:B------:R-:W-:Y:S05]  /*11e50*/  WARPSYNC.COLLECTIVE R71, `(.L_x_8882) ;  /* 0x0000000047087348 */ /* 0x000fea0003c00000 */
[----:B------:R0:W1:Y:S02]  /*11e60*/  SHFL.UP P1, R70, R246, R69, R68 ;  /* 0x04000045f6467389 */ /* 0x0000640000020044 */
[----:B01----:R-:W-:Y:S01]  /*11e70*/  ENDCOLLECTIVE ;  /* 0x000000000000791b */ /* 0x003fe20003800000 */
.L_x_8882:
[----:B------:R-:W-:Y:S02]  /*11e80*/  MOV R246, R241 ;  /* 0x000000f100f67202 */ /* 0x000fe40000000f00 */
[----:B------:R-:W-:-:S07]  /*11e90*/  MOV R247, R70 ;  /* 0x0000004600f77202 */ /* 0x000fce0000000f00 */
[----:B------:R-:W-:Y:S05]  /*11ea0*/  WARPSYNC.COLLECTIVE R71, `(.L_x_8883) ;  /* 0x0000000047087348 */ /* 0x000fea0003c00000 */
[----:B------:R0:W1:Y:S02]  /*11eb0*/  SHFL.UP P1, R70, R246, R69, R68 ;  /* 0x04000045f6467389 */ /* 0x0000640000020044 */
[----:B01----:R-:W-:Y:S01]  /*11ec0*/  ENDCOLLECTIVE ;  /* 0x000000000000791b */ /* 0x003fe20003800000 */
.L_x_8883:
[----:B------:R-:W-:Y:S02]  /*11ed0*/  MOV R246, R242 ;  /* 0x000000f200f67202 */ /* 0x000fe40000000f00 */
[----:B------:R-:W-:-:S07]  /*11ee0*/  MOV R244, R70 ;  /* 0x0000004600f47202 */ /* 0x000fce0000000f00 */
[----:B------:R-:W-:Y:S05]  /*11ef0*/  WARPSYNC.COLLECTIVE R71, `(.L_x_8884) ;  /* 0x0000000047087348 */ /* 0x000fea0003c00000 */
[----:B------:R0:W1:Y:S02]  /*11f00*/  SHFL.UP P1, R70, R246, R69, R68 ;  /* 0x04000045f6467389 */ /* 0x0000640000020044 */
[----:B01----:R-:W-:Y:S01]  /*11f10*/  ENDCOLLECTIVE ;  /* 0x000000000000791b */ /* 0x003fe20003800000 */
.L_x_8884:
        /* <DEDUP_REMOVED lines=19> */
.L_x_8885:
[----:B------:R-:W-:Y:S02]  /*12050*/  MOV R246, R239 ;  /* 0x000000ef00f67202 */ /* 0x000fe40000000f00 */
[----:B------:R-:W-:-:S07]  /*12060*/  MOV R245, R70 ;  /* 0x0000004600f57202 */ /* 0x000fce0000000f00 */
[----:B------:R-:W-:Y:S05]  /*12070*/  WARPSYNC.COLLECTIVE R71, `(.L_x_8886) ;  /* 0x0000000047087348 */ /* 0x000fea0003c00000 */
[----:B------:R0:W1:Y:S02]  /*12080*/  SHFL.UP P1, R70, R246, R69, R68 ;  /* 0x04000045f6467389 */ /* 0x0000640000020044 */
[----:B01----:R-:W-:Y:S01]  /*12090*/  ENDCOLLECTIVE ;  /* 0x000000000000791b */ /* 0x003fe20003800000 */
.L_x_8886:
[----:B------:R-:W-:Y:S02]  /*120a0*/  MOV R246, R241 ;  /* 0x000000f100f67202 */ /* 0x000fe40000000f00 */
[----:B------:R-:W-:-:S07]  /*120b0*/  MOV R247, R70 ;  /* 0x0000004600f77202 */ /* 0x000fce0000000f00 */
[----:B------:R-:W-:Y:S05]  /*120c0*/  WARPSYNC.COLLECTIVE R71, `(.L_x_8887) ;  /* 0x0000000047087348 */ /* 0x000fea0003c00000 */
[----:B------:R0:W1:Y:S02]  /*120d0*/  SHFL.UP P1, R70, R246, R69, R68 ;  /* 0x04000045f6467389 */ /* 0x0000640000020044 */
[----:B01----:R-:W-:Y:S01]  /*120e0*/  ENDCOLLECTIVE ;  /* 0x000000000000791b */ /* 0x003fe20003800000 */
.L_x_8887:
[----:B------:R-:W-:Y:S02]  /*120f0*/  MOV R246, R242 ;  /* 0x000000f200f67202 */ /* 0x000fe40000000f00 */
[----:B------:R-:W-:-:S07]  /*12100*/  MOV R244, R70 ;  /* 0x0000004600f47202 */ /* 0x000fce0000000f00 */
[----:B------:R-:W-:Y:S05]  /*12110*/  WARPSYNC.COLLECTIVE R71, `(.L_x_8888) ;  /* 0x0000000047087348 */ /* 0x000fea0003c00000 */
[----:B------:R0:W1:Y:S02]  /*12120*/  SHFL.UP P1, R70, R246, R69, R68 ;  /* 0x04000045f6467389 */ /* 0x0000640000020044 */
[----:B01----:R-:W-:Y:S01]  /*12130*/  ENDCOLLECTIVE ;  /* 0x000000000000791b */ /* 0x003fe20003800000 */
.L_x_8888:
        /* <DEDUP_REMOVED lines=19> */
.L_x_8889:
[----:B------:R-:W-:Y:S02]  /*12270*/  MOV R246, R239 ;  /* 0x000000ef00f67202 */ /* 0x000fe40000000f00 */
[----:B------:R-:W-:-:S07]  /*12280*/  MOV R245, R70 ;  /* 0x0000004600f57202 */ /* 0x000fce0000000f00 */
[----:B------:R-:W-:Y:S05]  /*12290*/  WARPSYNC.COLLECTIVE R71, `(.L_x_8890) ;  /* 0x0000000047087348 */ /* 0x000fea0003c00000 */
[----:B------:R0:W1:Y:S02]  /*122a0*/  SHFL.UP P1, R70, R246, R69, R68 ;  /* 0x04000045f6467389 */ /* 0x0000640000020044 */
[----:B01----:R-:W-:Y:S01]  /*122b0*/  ENDCOLLECTIVE ;  /* 0x000000000000791b */ /* 0x003fe20003800000 */
.L_x_8890:
[----:B------:R-:W-:Y:S02]  /*122c0*/  MOV R246, R241 ;  /* 0x000000f100f67202 */ /* 0x000fe40000000f00 */
[----:B------:R-:W-:-:S07]  /*122d0*/  MOV R247, R70 ;  /* 0x0000004600f77202 */ /* 0x000fce0000000f00 */
[----:B------:R-:W-:Y:S05]  /*122e0*/  WARPSYNC.COLLECTIVE R71, `(.L_x_8891) ;  /* 0x0000000047087348 */ /* 0x000fea0003c00000 */
[----:B------:R0:W1:Y:S02]  /*122f0*/  SHFL.UP P1, R70, R246, R69, R68 ;  /* 0x04000045f6467389 */ /* 0x0000640000020044 */
[----:B01----:R-:W-:Y:S01]  /*12300*/  ENDCOLLECTIVE ;  /* 0x000000000000791b */ /* 0x003fe20003800000 */
.L_x_8891:
[----:B------:R-:W-:Y:S02]  /*12310*/  MOV R246, R242 ;  /* 0x000000f200f67202 */ /* 0x000fe40000000f00 */
[----:B------:R-:W-:-:S07]  /*12320*/  MOV R244, R70 ;  /* 0x0000004600f47202 */ /* 0x000fce0000000f00 */
[----:B------:R-:W-:Y:S05]  /*12330*/  WARPSYNC.COLLECTIVE R71, `(.L_x_8892) ;  /* 0x0000000047087348 */ /* 0x000fea0003c00000 */
[----:B------:R0:W1:Y:S02]  /*12340*/  SHFL.UP P1, R70, R246, R69, R68 ;  /* 0x04000045f6467389 */ /* 0x0000640000020044 */
[----:B01----:R-:W-:Y:S01]  /*12350*/  ENDCOLLECTIVE ;  /* 0x000000000000791b */ /* 0x003fe20003800000 */
.L_x_8892:
        /* <DEDUP_REMOVED lines=19> */
.L_x_8893:
[----:B------:R-:W-:Y:S02]  /*12490*/  MOV R246, R239 ;  /* 0x000000ef00f67202 */ /* 0x000fe40000000f00 */
[----:B------:R-:W-:-:S07]  /*124a0*/  MOV R244, R70 ;  /* 0x0000004600f47202 */ /* 0x000fce0000000f00 */
[----:B------:R-:W-:Y:S05]  /*124b0*/  WARPSYNC.COLLECTIVE R71, `(.L_x_8894) ;  /* 0x0000000047087348 */ /* 0x000fea0003c00000 */
[----:B------:R0:W1:Y:S02]  /*124c0*/  SHFL.UP P1, R70, R246, R69, R68 ;  /* 0x04000045f6467389 */ /* 0x0000640000020044 */
[----:B01----:R-:W-:Y:S01]  /*124d0*/  ENDCOLLECTIVE ;  /* 0x000000000000791b */ /* 0x003fe20003800000 */
.L_x_8894:
[----:B------:R-:W-:Y:S02]  /*124e0*/  MOV R246, R241 ;  /* 0x000000f100f67202 */ /* 0x000fe40000000f00 */
[----:B------:R-:W-:-:S07]  /*124f0*/  MOV R245, R70 ;  /* 0x0000004600f57202 */ /* 0x000fce0000000f00 */
[----:B------:R-:W-:Y:S05]  /*12500*/  WARPSYNC.COLLECTIVE R71, `(.L_x_8895) ;  /* 0x0000000047087348 */ /* 0x000fea0003c00000 */
[----:B------:R0:W1:Y:S02]  /*12510*/  SHFL.UP P1, R70, R246, R69, R68 ;  /* 0x04000045f6467389 */ /* 0x0000640000020044 */
[----:B01----:R-:W-:Y:S01]  /*12520*/  ENDCOLLECTIVE ;  /* 0x000000000000791b */ /* 0x003fe20003800000 */
.L_x_8895:
[----:B------:R-:W-:Y:S02]  /*12530*/  MOV R246, R242 ;  /* 0x000000f200f67202 */ /* 0x000fe40000000f00 */
[----:B------:R-:W-:-:S07]  /*12540*/  MOV R247, R70 ;  /* 0x0000004600f77202 */ /* 0x000fce0000000f00 */
[----:B------:R-:W-:Y:S05]  /*12550*/  WARPSYNC.COLLECTIVE R71, `(.L_x_8896) ;  /* 0x0000000047087348 */ /* 0x000fea0003c00000 */
[----:B------:R0:W1:Y:S02]  /*12560*/  SHFL.UP P1, R70, R246, R69, R68 ;  /* 0x04000045f6467389 */ /* 0x0000640000020044 */
[----:B01----:R-:W-:Y:S01]  /*12570*/  ENDCOLLECTIVE ;  /* 0x000000000000791b */ /* 0x003fe20003800000 */
.L_x_8896:
[----:B------:R-:W-:Y:S01]  /*12580*/  MOV R69, R70 ;  /* 0x0000004600457202 */ /* 0x000fe20000000f00 */
[----:B------:R-:W-:Y:S06]  /*12590*/  BRA `(.L_x_8897) ;  /* 0xffffff7400347947 */ /* 0x000fec000383ffff */
.L_x_8775:
        /* <DEDUP_REMOVED lines=8> */
.L_x_8899:
[----:B------:R-:W-:Y:S05]  /*12620*/  BSYNC B0 ;  /* 0x0000000000007941 */ /* 0x000fea0003800000 */
.L_x_8898:
[----:B------:R-:W-:Y:S05]  /*12630*/  BRA `(.L_x_8900) ;  /* 0xffffff7400447947 */ /* 0x000fea000383ffff */
.L_x_8776:
        /* <DEDUP_REMOVED lines=8> */
.L_x_8902:
[----:B------:R-:W-:Y:S05]  /*126c0*/  BSYNC B0 ;  /* 0x0000000000007941 */ /* 0x000fea0003800000 */
.L_x_8901:
[----:B------:R-:W-:Y:S05]  /*126d0*/  BRA `(.L_x_8903) ;  /* 0xffffff7400247947 */ /* 0x000fea000383ffff */
.L_x_8777:
        /* <DEDUP_REMOVED lines=8> */
.L_x_8905:
[----:B------:R-:W-:Y:S05]  /*12760*/  BSYNC B0 ;  /* 0x0000000000007941 */ /* 0x000fea0003800000 */
.L_x_8904:
[----:B------:R-:W-:Y:S05]  /*12770*/  BRA `(.L_x_8906) ;  /* 0xffffff7400047947 */ /* 0x000fea000383ffff */
.L_x_8778:
        /* <DEDUP_REMOVED lines=8> */
.L_x_8908:
[----:B------:R-:W-:Y:S05]  /*12800*/  BSYNC B0 ;  /* 0x0000000000007941 */ /* 0x000fea0003800000 */
.L_x_8907:
[----:B------:R-:W-:Y:S05]  /*12810*/  BRA `(.L_x_8909) ;  /* 0xffffff7000e47947 */ /* 0x000fea000383ffff */
.L_x_8779:
        /* <DEDUP_REMOVED lines=8> */
.L_x_8911:
[----:B------:R-:W-:Y:S05]  /*128a0*/  BSYNC B0 ;  /* 0x0000000000007941 */ /* 0x000fea0003800000 */
.L_x_8910:
        /* <DEDUP_REMOVED lines=8> */
.L_x_8912:
[----:B------:R-:W-:Y:S02]  /*12930*/  MOV R246, R241 ;  /* 0x000000f100f67202 */ /* 0x000fe40000000f00 */
[----:B------:R-:W-:-:S07]  /*12940*/  MOV R244, R70 ;  /* 0x0000004600f47202 */ /* 0x000fce0000000f00 */
[----:B------:R-:W-:Y:S05]  /*12950*/  WARPSYNC.COLLECTIVE R71, `(.L_x_8913) ;  /* 0x0000000047087348 */ /* 0x000fea0003c00000 */
[----:B------:R0:W1:Y:S02]  /*12960*/  SHFL.UP P1, R70, R246, R69, R68 ;  /* 0x04000045f6467389 */ /* 0x0000640000020044 */
[----:B01----:R-:W-:Y:S01]  /*12970*/  ENDCOLLECTIVE ;  /* 0x000000000000791b */ /* 0x003fe20003800000 */
.L_x_8913:
[----:B------:R-:W-:Y:S02]  /*12980*/  MOV R246, R242 ;  /* 0x000000f200f67202 */ /* 0x000fe40000000f00 */
[----:B------:R-:W-:-:S07]  /*12990*/  MOV R241, R70 ;  /* 0x0000004600f17202 */ /* 0x000fce0000000f00 */
[----:B------:R-:W-:Y:S05]  /*129a0*/  WARPSYNC.COLLECTIVE R71, `(.L_x_8914) ;  /* 0x0000000047087348 */ /* 0x000fea0003c00000 */
[----:B------:R0:W1:Y:S02]  /*129b0*/  SHFL.UP P1, R70, R246, R69, R68 ;  /* 0x04000045f6467389 */ /* 0x0000640000020044 */
[----:B01----:R-:W-:Y:S01]  /*129c0*/  ENDCOLLECTIVE ;  /* 0x000000000000791b */ /* 0x003fe20003800000 */
.L_x_8914:
[----:B------:R-:W-:Y:S01]  /*129d0*/  HFMA2.MMA R69, -RZ, RZ, 0, 0 ;  /* 0x00000000ff457435 */ /* 0x000fe200000001ff */
[----:B------:R-:W-:Y:S02]  /*129e0*/  MOV R68, 0x1f ;  /* 0x0000001f00447802 */ /* 0x000fe40000000f00 */
[----:B------:R-:W-:Y:S02]  /*129f0*/  MOV R242, R70 ;  /* 0x0000004600f27202 */ /* 0x000fe40000000f00 */
[----:B------:R-:W-:-:S07]  /*12a00*/  MOV R70, R60 ;  /* 0x0000003c00467202 */ /* 0x000fce0000000f00 */
[----:B------:R-:W-:Y:S05]  /*12a10*/  WARPSYNC.COLLECTIVE R71, `(.L_x_8915) ;  /* 0x0000000047087348 */ /* 0x000fea0003c00000 */
[----:B------:R0:W1:Y:S02]  /*12a20*/  SHFL.IDX P1, R239, R70, R69, R68 ;  /* 0x0000004546ef7389 */ /* 0x0000640000020044 */
[----:B01----:R-:W-:Y:S01]  /*12a30*/  ENDCOLLECTIVE ;  /* 0x000000000000791b */ /* 0x003fe20003800000 */
.L_x_8915:
[----:B------:R-:W-:Y:S02]  /*12a40*/  MOV R70, R61 ;  /* 0x0000003d00467202 */ /* 0x000fe40000000f00 */
[----:B------:R-:W-:-:S07]  /*12a50*/  MOV R60, R239 ;  /* 0x000000ef003c7202 */ /* 0x000fce0000000f00 */
[----:B------:R-:W-:Y:S05]  /*12a60*/  WARPSYNC.COLLECTIVE R71, `(.L_x_8916) ;  /* 0x0000000047087348 */ /* 0x000fea0003c00000 */
[----:B------:R0:W1:Y:S02]  /*12a70*/  SHFL.IDX P1, R239, R70, R69, R68 ;  /* 0x0000004546ef7389 */ /* 0x0000640000020044 */
[----:B01----:R-:W-:Y:S01]  /*12a80*/  ENDCOLLECTIVE ;  /* 0x000000000000791b */ /* 0x003fe20003800000 */
.L_x_8916:
[----:B------:R-:W-:Y:S02]  /*12a90*/  MOV R70, R62 ;  /* 0x0000003e00467202 */ /* 0x000fe40000000f00 */
[----:B------:R-:W-:-:S07]  /*12aa0*/  MOV R61, R239 ;  /* 0x000000ef003d7202 */ /* 0x000fce0000000f00 */
[----:B------:R-:W-:Y:S05]  /*12ab0*/  WARPSYNC.COLLECTIVE R71, `(.L_x_8917) ;  /* 0x0000000047087348 */ /* 0x000fea0003c00000 */
[----:B------:R0:W1:Y:S02]  /*12ac0*/  SHFL.IDX P1, R239, R70, R69, R68 ;  /* 0x0000004546ef7389 */ /* 0x0000640000020044 */
[----:B01----:R-:W-:Y:S01]  /*12ad0*/  ENDCOLLECTIVE ;  /* 0x000000000000791b */ /* 0x003fe20003800000 */
.L_x_8917:
[----:B------:R-:W-:Y:S02]  /*12ae0*/  MOV R70, R63 ;  /* 0x0000003f00467202 */ /* 0x000fe40000000f00 */
[----:B------:R-:W-:-:S07]  /*12af0*/  MOV R62, R239 ;  /* 0x000000ef003e7202 */ /* 0x000fce0000000f00 */
[----:B------:R-:W-:Y:S05]  /*12b00*/  WARPSYNC.COLLECTIVE R71, `(.L_x_8918) ;  /* 0x0000000047087348 */ /* 0x000fea0003c00000 */
[----:B------:R0:W1:Y:S02]  /*12b10*/  SHFL.IDX P1, R239, R70, R69, R68 ;  /* 0x0000004546ef7389 */ /* 0x0000640000020044 */
[----:B01----:R-:W-:Y:S01]  /*12b20*/  ENDCOLLECTIVE ;  /* 0x000000000000791b */ /* 0x003fe20003800000 */
.L_x_8918:
[----:B------:R-:W-:Y:S01]  /*12b30*/  MOV R63, R239 ;  /* 0x000000ef003f7202 */ /* 0x000fe20000000f00 */
[----:B------:R-:W-:Y:S06]  /*12b40*/  BRA `(.L_x_8919) ;  /* 0xffffff7000407947 */ /* 0x000fec000383ffff */
.L_x_8781:
        /* <DEDUP_REMOVED lines=8> */
.L_x_8920:
[----:B------:R-:W-:Y:S02]  /*12bd0*/  MOV R244, R241 ;  /* 0x000000f100f47202 */ /* 0x000fe40000000f00 */
[----:B------:R-:W-:-:S07]  /*12be0*/  MOV R68, R239 ;  /* 0x000000ef00447202 */ /* 0x000fce0000000f00 */
[----:B------:R-:W-:Y:S05]  /*12bf0*/  WARPSYNC.COLLECTIVE R71, `(.L_x_8921) ;  /* 0x0000000047087348 */ /* 0x000fea0003c00000 */
[----:B------:R0:W1:Y:S02]  /*12c00*/  SHFL.DOWN P1, R239, R244, R245, R252 ;  /* 0x080000f5f4ef7389 */ /* 0x00006400000200fc */
[----:B01----:R-:W-:Y:S01]  /*12c10*/  ENDCOLLECTIVE ;  /* 0x000000000000791b */ /* 0x003fe20003800000 */
.L_x_8921:
[----:B------:R-:W-:Y:S02]  /*12c20*/  MOV R244, R70 ;  /* 0x0000004600f47202 */ /* 0x000fe40000000f00 */
[----:B------:R-:W-:-:S07]  /*12c30*/  MOV R69, R239 ;  /* 0x000000ef00457202 */ /* 0x000fce0000000f00 */
[----:B------:R-:W-:Y:S05]  /*12c40*/  WARPSYNC.COLLECTIVE R71, `(.L_x_8922) ;  /* 0x0000000047087348 */ /* 0x000fea0003c00000 */
[----:B------:R0:W1:Y:S02]  /*12c50*/  SHFL.DOWN P1, R239, R244, R245, R252 ;  /* 0x080000f5f4ef7389 */ /* 0x00006400000200fc */
[----:B01----:R-:W-:Y:S01]  /*12c60*/  ENDCOLLECTIVE ;  /* 0x000000000000791b */ /* 0x003fe20003800000 */
.L_x_8922:
[----:B------:R-:W-:Y:S02]  /*12c70*/  MOV R244, R243 ;  /* 0x000000f300f47202 */ /* 0x000fe40000000f00 */
[----:B------:R-:W-:-:S07]  /*12c80*/  MOV R246, R239 ;  /* 0x000000ef00f67202 */ /* 0x000fce0000000f00 */
[----:B------:R-:W-:Y:S05]  /*12c90*/  WARPSYNC.COLLECTIVE R71, `(.L_x_8923) ;  /* 0x0000000047087348 */ /* 0x000fea0003c00000 */
[----:B------:R0:W1:Y:S02]  /*12ca0*/  SHFL.DOWN P1, R239, R244, R245, R252 ;  /* 0x080000f5f4ef7389 */ /* 0x00006400000200fc */
[----:B01----:R-:W-:Y:S01]  /*12cb0*/  ENDCOLLECTIVE ;  /* 0x000000000000791b */ /* 0x003fe20003800000 */
.L_x_8923:
[----:B------:R-:W-:Y:S01]  /*12cc0*/  MOV R71, R239 ;  /* 0x000000ef00477202 */ /* 0x000fe20000000f00 */
[----:B------:R-:W-:Y:S06]  /*12cd0*/  BRA `(.L_x_8924) ;  /* 0xffffff80009c7947 */ /* 0x000fec000383ffff */
.L_x_8784:
        /* <DEDUP_REMOVED lines=8> */
.L_x_8926:
[----:B------:R-:W-:Y:S05]  /*12d60*/  BSYNC B0 ;  /* 0x0000000000007941 */ /* 0x000fea0003800000 */
.L_x_8925:
        /* <DEDUP_REMOVED lines=8> */
.L_x_8927:
[----:B------:R-:W-:Y:S02]  /*12df0*/  MOV R244, R242 ;  /* 0x000000f200f47202 */ /* 0x000fe40000000f00 */
[----:B------:R-:W-:-:S07]  /*12e00*/  MOV R69, R239 ;  /* 0x000000ef00457202 */ /* 0x000fce0000000f00 */
[----:B------:R-:W-:Y:S05]  /*12e10*/  WARPSYNC.COLLECTIVE R71, `(.L_x_8928) ;  /* 0x0000000047087348 */ /* 0x000fea0003c00000 */
[----:B------:R0:W1:Y:S02]  /*12e20*/  SHFL.DOWN P1, R239, R244, R245, R252 ;  /* 0x080000f5f4ef7389 */ /* 0x00006400000200fc */
[----:B01----:R-:W-:Y:S01]  /*12e30*/  ENDCOLLECTIVE ;  /* 0x000000000000791b */ /* 0x003fe20003800000 */
.L_x_8928:
[----:B------:R-:W-:Y:S02]  /*12e40*/  MOV R244, R243 ;  /* 0x000000f300f47202 */ /* 0x000fe40000000f00 */
[----:B------:R-:W-:-:S07]  /*12e50*/  MOV R70, R239 ;  /* 0x000000ef00467202 */ /* 0x000fce0000000f00 */
[----:B------:R-:W-:Y:S05]  /*12e60*/  WARPSYNC.COLLECTIVE R71, `(.L_x_8929) ;  /* 0x0000000047087348 */ /* 0x000fea0003c00000 */
[----:B------:R0:W1:Y:S02]  /*12e70*/  SHFL.DOWN P1, R239, R244, R245, R252 ;  /* 0x080000f5f4ef7389 */ /* 0x00006400000200fc */
[----:B01----:R-:W-:Y:S01]  /*12e80*/  ENDCOLLECTIVE ;  /* 0x000000000000791b */ /* 0x003fe20003800000 */
.L_x_8929:
[----:B------:R-:W-:Y:S01]  /*12e90*/  MOV R71, R239 ;  /* 0x000000ef00477202 */ /* 0x000fe20000000f00 */
[----:B------:R-:W-:Y:S06]  /*12ea0*/  BRA `(.L_x_8930) ;  /* 0xffffff80007c7947 */ /* 0x000fec000383ffff */
.L_x_8787:
        /* <DEDUP_REMOVED lines=8> */
.L_x_8932:
[----:B------:R-:W-:Y:S05]  /*12f30*/  BSYNC B0 ;  /* 0x0000000000007941 */ /* 0x000fea0003800000 */
.L_x_8931:
        /* <DEDUP_REMOVED lines=8> */
.L_x_8933:
[----:B------:R-:W-:Y:S02]  /*12fc0*/  MOV R244, R242 ;  /* 0x000000f200f47202 */ /* 0x000fe40000000f00 */
[----:B------:R-:W-:-:S07]  /*12fd0*/  MOV R69, R239 ;  /* 0x000000ef00457202 */ /* 0x000fce0000000f00 */
[----:B------:R-:W-:Y:S05]  /*12fe0*/  WARPSYNC.COLLECTIVE R71, `(.L_x_8934) ;  /* 0x0000000047087348 */ /* 0x000fea0003c00000 */
[----:B------:R0:W1:Y:S02]  /*12ff0*/  SHFL.DOWN P1, R239, R244, R245, R252 ;  /* 0x080000f5f4ef7389 */ /* 0x00006400000200fc */
[----:B01----:R-:W-:Y:S01]  /*13000*/  ENDCOLLECTIVE ;  /* 0x000000000000791b */ /* 0x003fe20003800000 */
.L_x_8934:
[----:B------:R-:W-:Y:S02]  /*13010*/  MOV R244, R243 ;  /* 0x000000f300f47202 */ /* 0x000fe40000000f00 */
[----:B------:R-:W-:-:S07]  /*13020*/  MOV R70, R239 ;  /* 0x000000ef00467202 */ /* 0x000fce0000000f00 */
[----:B------:R-:W-:Y:S05]  /*13030*/  WARPSYNC.COLLECTIVE R71, `(.L_x_8935) ;  /* 0x0000000047087348 */ /* 0x000fea0003c00000 */
[----:B------:R0:W1:Y:S02]  /*13040*/  SHFL.DOWN P1, R239, R244, R245, R252 ;  /* 0x080000f5f4ef7389 */ /* 0x00006400000200fc */
[----:B01----:R-:W-:Y:S01]  /*13050*/  ENDCOLLECTIVE ;  /* 0x000000000000791b */ /* 0x003fe20003800000 */
.L_x_8935:
[----:B------:R-:W-:Y:S01]  /*13060*/  MOV R71, R239 ;  /* 0x000000ef00477202 */ /* 0x000fe20000000f00 */
[----:B------:R-:W-:Y:S06]  /*13070*/  BRA `(.L_x_8936) ;  /* 0xffffff80005c7947 */ /* 0x000fec000383ffff */
.L_x_8790:
        /* <DEDUP_REMOVED lines=8> */
.L_x_8938:
[----:B------:R-:W-:Y:S05]  /*13100*/  BSYNC B0 ;  /* 0x0000000000007941 */ /* 0x000fea0003800000 */
.L_x_8937:
        /* <DEDUP_REMOVED lines=8> */
.L_x_8939:
[----:B------:R-:W-:Y:S02]  /*13190*/  MOV R244, R242 ;  /* 0x000000f200f47202 */ /* 0x000fe40000000f00 */
[----:B------:R-:W-:-:S07]  /*131a0*/  MOV R69, R239 ;  /* 0x000000ef00457202 */ /* 0x000fce0000000f00 */
[----:B------:R-:W-:Y:S05]  /*131b0*/  WARPSYNC.COLLECTIVE R71, `(.L_x_8940) ;  /* 0x0000000047087348 */ /* 0x000fea0003c00000 */
[----:B------:R0:W1:Y:S02]  /*131c0*/  SHFL.DOWN P1, R239, R244, R245, R252 ;  /* 0x080000f5f4ef7389 */ /* 0x00006400000200fc */
[----:B01----:R-:W-:Y:S01]  /*131d0*/  ENDCOLLECTIVE ;  /* 0x000000000000791b */ /* 0x003fe20003800000 */
.L_x_8940:
[----:B------:R-:W-:Y:S02]  /*131e0*/  MOV R244, R243 ;  /* 0x000000f300f47202 */ /* 0x000fe40000000f00 */
[----:B------:R-:W-:-:S07]  /*131f0*/  MOV R70, R239 ;  /* 0x000000ef00467202 */ /* 0x000fce0000000f00 */
[----:B------:R-:W-:Y:S05]  /*13200*/  WARPSYNC.COLLECTIVE R71, `(.L_x_8941) ;  /* 0x0000000047087348 */ /* 0x000fea0003c00000 */
[----:B------:R0:W1:Y:S02]  /*13210*/  SHFL.DOWN P1, R239, R244, R245, R252 ;  /* 0x080000f5f4ef7389 */ /* 0x00006400000200fc */
[----:B01----:R-:W-:Y:S01]  /*13220*/  ENDCOLLECTIVE ;  /* 0x000000000000791b */ /* 0x003fe20003800000 */
.L_x_8941:
[----:B------:R-:W-:Y:S01]  /*13230*/  MOV R71, R239 ;  /* 0x000000ef00477202 */ /* 0x000fe20000000f00 */
[----:B------:R-:W-:Y:S06]  /*13240*/  BRA `(.L_x_8942) ;  /* 0xffffff80003c7947 */ /* 0x000fec000383ffff */
.L_x_8793:
        /* <DEDUP_REMOVED lines=8> */
.L_x_8944:
[----:B------:R-:W-:Y:S05]  /*132d0*/  BSYNC B0 ;  /* 0x0000000000007941 */ /* 0x000fea0003800000 */
.L_x_8943:
        /* <DEDUP_REMOVED lines=8> */
.L_x_8945:
[----:B------:R-:W-:Y:S02]  /*13360*/  MOV R244, R242 ;  /* 0x000000f200f47202 */ /* 0x000fe40000000f00 */
[----:B------:R-:W-:-:S07]  /*13370*/  MOV R69, R239 ;  /* 0x000000ef00457202 */ /* 0x000fce0000000f00 */
[----:B------:R-:W-:Y:S05]  /*13380*/  WARPSYNC.COLLECTIVE R71, `(.L_x_8946) ;  /* 0x0000000047087348 */ /* 0x000fea0003c00000 */
[----:B------:R0:W1:Y:S02]  /*13390*/  SHFL.DOWN P1, R239, R244, R245, R252 ;  /* 0x080000f5f4ef7389 */ /* 0x00006400000200fc */
[----:B01----:R-:W-:Y:S01]  /*133a0*/  ENDCOLLECTIVE ;  /* 0x000000000000791b */ /* 0x003fe20003800000 */
.L_x_8946:
[----:B------:R-:W-:Y:S02]  /*133b0*/  MOV R244, R243 ;  /* 0x000000f300f47202 */ /* 0x000fe40000000f00 */
[----:B------:R-:W-:-:S07]  /*133c0*/  MOV R70, R239 ;  /* 0x000000ef00467202 */ /* 0x000fce0000000f00 */
[----:B------:R-:W-:Y:S05]  /*133d0*/  WARPSYNC.COLLECTIVE R71, `(.L_x_8947) ;  /* 0x0000000047087348 */ /* 0x000fea0003c00000 */
[----:B------:R0:W1:Y:S02]  /*133e0*/  SHFL.DOWN P1, R239, R244, R245, R252 ;  /* 0x080000f5f4ef7389 */ /* 0x00006400000200fc */
[----:B01----:R-:W-:Y:S01]  /*133f0*/  ENDCOLLECTIVE ;  /* 0x000000000000791b */ /* 0x003fe20003800000 */
.L_x_8947:
[----:B------:R-:W-:Y:S01]  /*13400*/  MOV R71, R239 ;  /* 0x000000ef00477202 */ /* 0x000fe20000000f00 */
[----:B------:R-:W-:Y:S06]  /*13410*/  BRA `(.L_x_8948) ;  /* 0xffffff80001c7947 */ /* 0x000fec000383ffff */
.L_x_8796:
        /* <DEDUP_REMOVED lines=8> */
.L_x_8950:
[----:B------:R-:W-:Y:S05]  /*134a0*/  BSYNC B0 ;  /* 0x0000000000007941 */ /* 0x000fea0003800000 */
.L_x_8949:
        /* <DEDUP_REMOVED lines=10> */
.L_x_8951:
[----:B------:R-:W-:Y:S02]  /*13550*/  MOV R252, 0x1f ;  /* 0x0000001f00fc7802 */ /* 0x000fe40000000f00 */
[----:B------:R-:W-:Y:S02]  /*13560*/  MOV R70, R242 ;  /* 0x000000f200467202 */ /* 0x000fe40000000f00 */
[----:B------:R-:W-:-:S07]  /*13570*/  MOV R247, R239 ;  /* 0x000000ef00f77202 */ /* 0x000fce0000000f00 */
[----:B------:R-:W-:Y:S05]  /*13580*/  WARPSYNC.COLLECTIVE R71, `(.L_x_8952) ;  /* 0x0000000047087348 */ /* 0x000fea0003c00000 */
[----:B------:R0:W1:Y:S02]  /*13590*/  SHFL.IDX P1, R239, R70, R69, R68 ;  /* 0x0000004546ef7389 */ /* 0x0000640000020044 */
[----:B01----:R-:W-:Y:S01]  /*135a0*/  ENDCOLLECTIVE ;  /* 0x000000000000791b */ /* 0x003fe20003800000 */
.L_x_8952:
        /* <DEDUP_REMOVED lines=9> */
.L_x_8953:
[----:B------:R-:W-:Y:S02]  /*13640*/  MOV R70, R64 ;  /* 0x0000004000467202 */ /* 0x000fe40000000f00 */
[----:B------:R-:W-:-:S07]  /*13650*/  MOV R251, R239 ;  /* 0x000000ef00fb7202 */ /* 0x000fce0000000f00 */
[----:B------:R-:W-:Y:S05]  /*13660*/  WARPSYNC.COLLECTIVE R71, `(.L_x_8954) ;  /* 0x0000000047087348 */ /* 0x000fea0003c00000 */
[----:B------:R0:W1:Y:S02]  /*13670*/  SHFL.DOWN P1, R239, R244, R245, R252 ;  /* 0x080000f5f4ef7389 */ /* 0x00006400000200fc */
[----:B01----:R-:W-:Y:S01]  /*13680*/  ENDCOLLECTIVE ;  /* 0x000000000000791b */ /* 0x003fe20003800000 */
.L_x_8954:
[----:B------:R-:W-:Y:S02]  /*13690*/  MOV R244, R241 ;  /* 0x000000f100f47202 */ /* 0x000fe40000000f00 */
[----:B------:R-:W-:-:S07]  /*136a0*/  MOV R240, R239 ;  /* 0x000000ef00f07202 */ /* 0x000fce0000000f00 */
[----:B------:R-:W-:Y:S05]  /*136b0*/  WARPSYNC.COLLECTIVE R71, `(.L_x_8955) ;  /* 0x0000000047087348 */ /* 0x000fea0003c00000 */
[----:B------:R0:W1:Y:S02]  /*136c0*/  SHFL.DOWN P1, R239, R244, R245, R252 ;  /* 0x080000f5f4ef7389 */ /* 0x00006400000200fc */
[----:B01----:R-:W-:Y:S01]  /*136d0*/  ENDCOLLECTIVE ;  /* 0x000000000000791b */ /* 0x003fe20003800000 */
.L_x_8955:
[----:B------:R-:W-:Y:S02]  /*136e0*/  MOV R244, R242 ;  /* 0x000000f200f47202 */ /* 0x000fe40000000f00 */
[----:B------:R-:W-:-:S07]  /*136f0*/  MOV R241, R239 ;  /* 0x000000ef00f17202 */ /* 0x000fce0000000f00 */
[----:B------:R-:W-:Y:S05]  /*13700*/  WARPSYNC.COLLECTIVE R71, `(.L_x_8956) ;  /* 0x0000000047087348 */ /* 0x000fea0003c00000 */
[----:B------:R0:W1:Y:S02]  /*13710*/  SHFL.DOWN P1, R239, R244, R245, R252 ;  /* 0x080000f5f4ef7389 */ /* 0x00006400000200fc */
[----:B01----:R-:W-:Y:S01]  /*13720*/  ENDCOLLECTIVE ;  /* 0x000000000000791b */ /* 0x003fe20003800000 */
.L_x_8956:
[----:B------:R-:W-:Y:S02]  /*13730*/  MOV R244, R243 ;  /* 0x000000f300f47202 */ /* 0x000fe40000000f00 */
[----:B------:R-:W-:-:S07]  /*13740*/  MOV R242, R239 ;  /* 0x000000ef00f27202 */ /* 0x000fce0000000f00 */
[----:B------:R-:W-:Y:S05]  /*13750*/  WARPSYNC.COLLECTIVE R71, `(.L_x_8957) ;  /* 0x0000000047087348 */ /* 0x000fea0003c00000 */
[----:B------:R0:W1:Y:S02]  /*13760*/  SHFL.DOWN P1, R239, R244, R245, R252 ;  /* 0x080000f5f4ef7389 */ /* 0x00006400000200fc */
[----:B01----:R-:W-:Y:S01]  /*13770*/  ENDCOLLECTIVE ;  /* 0x000000000000791b */ /* 0x003fe20003800000 */
.L_x_8957:
[----:B------:R-:W-:-:S07]  /*13780*/  MOV R243, R239 ;  /* 0x000000ef00f37202 */ /* 0x000fce0000000f00 */
[----:B------:R-:W-:Y:S05]  /*13790*/  WARPSYNC.COLLECTIVE R71, `(.L_x_8958) ;  /* 0x0000000047087348 */ /* 0x000fea0003c00000 */
[----:B------:R0:W1:Y:S02]  /*137a0*/  SHFL.IDX P1, R239, R70, R69, R68 ;  /* 0x0000004546ef7389 */ /* 0x0000640000020044 */
[----:B01----:R-:W-:Y:S01]  /*137b0*/  ENDCOLLECTIVE ;  /* 0x000000000000791b */ /* 0x003fe20003800000 */
.L_x_8958:
[----:B------:R-:W-:Y:S02]  /*137c0*/  MOV R70, R65 ;  /* 0x0000004100467202 */ /* 0x000fe40000000f00 */
[----:B------:R-:W-:-:S07]  /*137d0*/  MOV R252, R239 ;  /* 0x000000ef00fc7202 */ /* 0x000fce0000000f00 */
[----:B------:R-:W-:Y:S05]  /*137e0*/  WARPSYNC.COLLECTIVE R71, `(.L_x_8959) ;  /* 0x0000000047087348 */ /* 0x000fea0003c00000 */
[----:B------:R0:W1:Y:S02]  /*137f0*/  SHFL.IDX P1, R239, R70, R69, R68 ;  /* 0x0000004546ef7389 */ /* 0x0000640000020044 */
[----:B01----:R-:W-:Y:S01]  /*13800*/  ENDCOLLECTIVE ;  /* 0x000000000000791b */ /* 0x003fe20003800000 */
.L_x_8959:
[----:B------:R-:W-:Y:S01]  /*13810*/  MOV R70, R66 ;  /* 0x0000004200467202 */ /* 0x000fe20000000f00 */
[-C--:B------:R-:W-:Y:S01]  /*13820*/  FMUL.FTZ R66, R65, R247.reuse ;  /* 0x000000f741427220 */ /* 0x080fe20000410000 */
[----:B------:R-:W-:Y:S01]  /*13830*/  FMUL.FTZ R247, R64, R247 ;  /* 0x000000f740f77220 */ /* 0x000fe20000410000 */
[----:B------:R-:W-:-:S07]  /*13840*/  MOV R245, R239 ;  /* 0x000000ef00f57202 */ /* 0x000fce0000000f00 */
[----:B------:R-:W-:Y:S05]  /*13850*/  WARPSYNC.COLLECTIVE R71, `(.L_x_8960) ;  /* 0x0000000047087348 */ /* 0x000fea0003c00000 */
[----:B------:R0:W1:Y:S02]  /*13860*/  SHFL.IDX P1, R239, R70, R69, R68 ;  /* 0x0000004546ef7389 */ /* 0x0000640000020044 */
[----:B01----:R-:W-:Y:S01]  /*13870*/  ENDCOLLECTIVE ;  /* 0x000000000000791b */ /* 0x003fe20003800000 */
.L_x_8960:
[----:B------:R-:W-:Y:S02]  /*13880*/  MOV R70, R67 ;  /* 0x0000004300467202 */ /* 0x000fe40000000f00 */
[----:B------:R-:W-:-:S07]  /*13890*/  MOV R244, R239 ;  /* 0x000000ef00f47202 */ /* 0x000fce0000000f00 */
[----:B------:R-:W-:Y:S05]  /*138a0*/  WARPSYNC.COLLECTIVE R71, `(.L_x_8961) ;  /* 0x0000000047087348 */ /* 0x000fea0003c00000 */
[----:B------:R0:W1:Y:S02]  /*138b0*/  SHFL.IDX P1, R239, R70, R69, R68 ;  /* 0x0000004546ef7389 */ /* 0x0000640000020044 */
[----:B01----:R-:W-:Y:S01]  /*138c0*/  ENDCOLLECTIVE ;  /* 0x000000000000791b */ /* 0x003fe20003800000 */
.L_x_8961:
[----:B------:R-:W-:Y:S01]  /*138d0*/  MOV R71, R239 ;  /* 0x000000ef00477202 */ /* 0x000fe20000000f00 */
[----:B------:R-:W-:Y:S06]  /*138e0*/  BRA `(.L_x_8962) ;  /* 0xffffff7c00747947 */ /* 0x000fec000383ffff */
.L_x_8963:
        /* <DEDUP_REMOVED lines=9> */
.L_x_18945:


//--------------------- .text._Z25selective_scan_bwd_kernelI32Selective_Scan_bwd_kernel_traitsILi64ELi16ELb0ELb1ELb1ELb1ELb0EN3c108BFloat16ENS1_7complexIfEEEEv12SSMParamsBwd --------------------------
	.section	.text._Z25selective_scan_bwd_kernelI32Selective_Scan_bwd_kernel_traitsILi64ELi16ELb0ELb1ELb1ELb1ELb0EN3c108BFloat16ENS1_7complexIfEEEEv12SSMParamsBwd,"ax",@progbits
	.align	128
        .global         _Z25selective_scan_bwd_kernelI32Selective_Scan_bwd_kernel_traitsILi64ELi16ELb0ELb1ELb1ELb1ELb0EN3c108BFloat16ENS1_7complexIfEEEEv12SSMParamsBwd
        .type           _Z25selective_scan_bwd_kernelI32Selective_Scan_bwd_kernel_traitsILi64ELi16ELb0ELb1ELb1ELb1ELb0EN3c108BFloat16ENS1_7complexIfEEEEv12SSMParamsBwd,@function
        .size           _Z25selective_scan_bwd_kernelI32Selective_Scan_bwd_kernel_traitsILi64ELi16ELb0ELb1ELb1ELb1ELb0EN3c108BFloat16ENS1_7complexIfEEEEv12SSMParamsBwd,(.L_x_18946 - _Z25selective_scan_bwd_kernelI32Selective_Scan_bwd_kernel_traitsILi64ELi16ELb0ELb1ELb1ELb1ELb0EN3c108BFloat16ENS1_7complexIfEEEEv12SSMParamsBwd)
        .other          _Z25selective_scan_bwd_kernelI32Selective_Scan_bwd_kernel_traitsILi64ELi16ELb0ELb1ELb1ELb1ELb0EN3c108BFloat16ENS1_7complexIfEEEEv12SSMParamsBwd,@"STO_CUDA_ENTRY STV_DEFAULT"
_Z25selective_scan_bwd_kernelI32Selective_Scan_bwd_kernel_traitsILi64ELi16ELb0ELb1ELb1ELb1ELb0EN3c108BFloat16ENS1_7complexIfEEEEv12SSMParamsBwd:
.text._Z25selective_scan_bwd_kernelI32Selective_Scan_bwd_kernel_traitsILi64ELi16ELb0ELb1ELb1ELb1ELb0EN3c108BFloat16ENS1_7complexIfEEEEv12SSMParamsBwd:
        /* <DEDUP_REMOVED lines=185> */
.L_x_9097:
        /* <DEDUP_REMOVED lines=316> */
[----:B------:R-:W-:Y:S02]  /*1f50*/  SHF.L.U32 R8, R8, 0x10, RZ ;  /* 0x0000001008087819 */ /* 0x000fe400000006ff */
        /* <DEDUP_REMOVED lines=15> */
[----:B------:R-:W-:Y:S01]  /*2050*/  FSETP.GTU.FTZ.AND P2, PT, R128, 20, PT ;  /* 0x41a000008000780b */ /* 0x000fe20003f5c000 */
        /* <DEDUP_REMOVED lines=47> */
[----:B------:R4:W4:Y:S04]  /*2350*/  LDS.U16 R28, [R138+0x14] ;  /* 0x000014008a1c7984 */ /* 0x0009280000000400 */
[----:B------:R1:W4:Y:S04]  /*2360*/  LDS.U16 R29, [R138+0x16] ;  /* 0x000016008a1d7984 */ /* 0x0003280000000400 */
[----:B------:R2:W4:Y:S01]  /*2370*/  LDS.U16 R19, [R138+0x1e] ;  /* 0x00001e008a137984 */ /* 0x0005220000000400 */
[----:B------:R-:W-:Y:S02]  /*2380*/  SHF.L.U32 R34, R133, 0x10, RZ ;  /* 0x0000001085227819 */ /* 0x000fe400000006ff */
[----:B0-----:R-:W-:-:S02]  /*2390*/  SHF.L.U32 R10, R10, 0x10, RZ ;  /* 0x000000100a0a7819 */ /* 0x001fc400000006ff */
[----:B-1----:R-:W-:-:S03]  /*23a0*/  SHF.L.U32 R9, R9, 0x10, RZ ;  /* 0x0000001009097819 */ /* 0x002fc600000006ff */
[----:B------:R-:W-:Y:S01]  /*23b0*/  FFMA.FTZ R34, R10, R34, R33 ;  /* 0x000000220a227223 */ /* 0x000fe20000010021 */
[----:B------:R-:W-:-:S03]  /*23c0*/  SHF.L.U32 R33, R131, 0x10, RZ ;  /* 0x0000001083217819 */ /* 0x000fc600000006ff */
[----:B------:R-:W-:Y:S01]  /*23d0*/  FFMA.FTZ R35, R9, R35, R34 ;  /* 0x0000002309237223 */ /* 0x000fe20000010022 */
[----:B------:R-:W-:Y:S02]  /*23e0*/  FSETP.GTU.FTZ.AND P1, PT, R125, 20, PT ;  /* 0x41a000007d00780b */ /* 0x000fe40003f3c000 */
[----:B------:R-:W-:Y:S02]  /*23f0*/  FSETP.GTU.FTZ.AND P0, PT, R124, 20, PT ;  /* 0x41a000007c00780b */ /* 0x000fe40003f1c000 */
[----:B------:R-:W-:Y:S02]  /*2400*/  FSETP.GTU.FTZ.AND P6, PT, R123, 20, PT ;  /* 0x41a000007b00780b */ /* 0x000fe40003fdc000 */
[----:B------:R-:W-:Y:S02]  /*2410*/  SHF.L.U32 R24, R54, 0x10, RZ ;  /* 0x0000001036187819 */ /* 0x000fe400000006ff */
[----:B--2---:R-:W-:Y:S02]  /*2420*/  SHF.L.U32 R8, R6, 0x10, RZ ;  /* 0x0000001006087819 */ /* 0x004fe400000006ff */
[----:B------:R-:W-:-:S02]  /*2430*/  SHF.L.U32 R22, R22, 0x10, RZ ;  /* 0x0000001016167819 */ /* 0x000fc400000006ff */
[----:B---3--:R-:W-:Y:S01]  /*2440*/  SHF.L.U32 R7, R7, 0x10, RZ ;  /* 0x0000001007077819 */ /* 0x008fe200000006ff */
[----:B------:R-:W-:Y:S01]  /*2450*/  FFMA.FTZ R20, R8, R33, R35 ;  /* 0x0000002108147223 */ /* 0x000fe20000010023 */
        /* <DEDUP_REMOVED lines=32> */
.L_x_8966:
[----:B------:R-:W-:Y:S05]  /*2660*/  BSYNC B0 ;  /* 0x0000000000007941 */ /* 0x000fea0003800000 */
.L_x_8965:
        /* <DEDUP_REMOVED lines=39> */
.L_x_8968:
[----:B------:R-:W-:Y:S05]  /*28e0*/  BSYNC B0 ;  /* 0x0000000000007941 */ /* 0x000fea0003800000 */
.L_x_8967:
        /* <DEDUP_REMOVED lines=39> */
.L_x_8970:
[----:B------:R-:W-:Y:S05]  /*2b60*/  BSYNC B0 ;  /* 0x0000000000007941 */ /* 0x000fea0003800000 */
.L_x_8969:
        /* <DEDUP_REMOVED lines=39> */
.L_x_8972:
[----:B------:R-:W-:Y:S05]  /*2de0*/  BSYNC B0 ;  /* 0x0000000000007941 */ /* 0x000fea0003800000 */
.L_x_8971:
        /* <DEDUP_REMOVED lines=39> */
.L_x_8974:
[----:B------:R-:W-:Y:S05]  /*3060*/  BSYNC B0 ;  /* 0x0000000000007941 */ /* 0x000fea0003800000 */
.L_x_8973:
        /* <DEDUP_REMOVED lines=39> */
.L_x_8976:
[----:B------:R-:W-:Y:S05]  /*32e0*/  BSYNC B0 ;  /* 0x0000000000007941 */ /* 0x000fea0003800000 */
.L_x_8975:
        /* <DEDUP_REMOVED lines=38> */
.L_x_8978:
[----:B------:R-:W-:Y:S05]  /*3550*/  BSYNC B0 ;  /* 0x0000000000007941 */ /* 0x000fea0003800000 */
.L_x_8977:
        /* <DEDUP_REMOVED lines=40> */
.L_x_8980:
[----:B------:R-:W-:Y:S05]  /*37e0*/  BSYNC B0 ;  /* 0x0000000000007941 */ /* 0x000fea0003800000 */
.L_x_8979:
        /* <DEDUP_REMOVED lines=38> */
.L_x_8982:
[----:B------:R-:W-:Y:S05]  /*3a50*/  BSYNC B0 ;  /* 0x0000000000007941 */ /* 0x000fea0003800000 */
.L_x_8981:
        /* <DEDUP_REMOVED lines=39> */
.L_x_8984:
[----:B------:R-:W-:Y:S05]  /*3cd0*/  BSYNC B0 ;  /* 0x0000000000007941 */ /* 0x000fea0003800000 */
.L_x_8983:
[----:B------:R-:W-:Y:S01]  /*3ce0*/  BSSY B0, `(.L_x_8985) ;  /* 0x0000025000007945 */ /* 0x000fe20003800000 */
[----:B------:R-:W-:Y:S02]  /*3cf0*/  FSETP.GTU.FTZ.AND P1, PT, R102, 20, PT ;  /* 0x41a000006600780b */ /* 0x000fe40003f3c000 */
[----:B------:R-:W-:Y:S02]  /*3d00*/  CS2R R100, SRZ ;  /* 0x0000000000647805 */ /* 0x000fe4000001ff00 */
[----:B------:R-:W-:Y:S02]  /*3d10*/  CS2R R98, SRZ ;  /* 0x0000000000627805 */ /* 0x000fe4000001ff00 */
[----:B------:R-:W-:Y:S01]  /*3d20*/  CS2R R96, SRZ ;  /* 0x0000000000607805 */ /* 0x000fe2000001ff00 */
[----:B------:R-:W-:Y:S06]  /*3d30*/  @P0 BRA `(.L_x_8986) ;  /* 0x00000000007c0947 */ /* 0x000fec0003800000 */
        /* <DEDUP_REMOVED lines=31> */
.L_x_8986:
[----:B------:R-:W-:Y:S05]  /*3f30*/  BSYNC B0 ;  /* 0x0000000000007941 */ /* 0x000fea0003800000 */
.L_x_8985:
        /* <DEDUP_REMOVED lines=33> */
.L_x_8988:
[----:B------:R-:W-:Y:S05]  /*4150*/  BSYNC B0 ;  /* 0x0000000000007941 */ /* 0x000fea0003800000 */
.L_x_8987:
        /* <DEDUP_REMOVED lines=33> */
.L_x_8990:
[----:B------:R-:W-:Y:S05]  /*4370*/  BSYNC B0 ;  /* 0x0000000000007941 */ /* 0x000fea0003800000 */
.L_x_8989:
        /* <DEDUP_REMOVED lines=33> */
.L_x_8992:
[----:B------:R-:W-:Y:S05]  /*4590*/  BSYNC B0 ;  /* 0x0000000000007941 */ /* 0x000fea0003800000 */
.L_x_8991:
        /* <DEDUP_REMOVED lines=33> */
.L_x_8994:
[----:B------:R-:W-:Y:S05]  /*47b0*/  BSYNC B0 ;  /* 0x0000000000007941 */ /* 0x000fea0003800000 */
.L_x_8993:
        /* <DEDUP_REMOVED lines=33> */
.L_x_8996:
[----:B------:R-:W-:Y:S05]  /*49d0*/  BSYNC B0 ;  /* 0x0000000000007941 */ /* 0x000fea0003800000 */
.L_x_8995:
        /* <DEDUP_REMOVED lines=49> */
[----:B------:R-:W-:Y:S01]  /*4cf0*/  MOV R106, RZ ;  /* 0x000000ff006a7202 */ /* 0x000fe20000000f00 */
[----:B-1----:R-:W-:Y:S01]  /*4d00*/  FADD.FTZ R0, R19, R19 ;  /* 0x0000001313007221 */ /* 0x002fe20000010000 */
        /* <DEDUP_REMOVED lines=20> */
.L_x_9092:
[----:B--2---:R-:W2:Y:S01]  /*4e50*/  LDL R17, [R1+0x4] ;  /* 0x0000040001117983 */ /* 0x004ea20000100800 */
[----:B------:R-:W-:Y:S01]  /*4e60*/  LOP3.LUT R248, R141, 0x1f, RZ, 0xc0, !PT ;  /* 0x0000001f8df87812 */ /* 0x000fe200078ec0ff */
[----:B------:R-:W-:Y:S01]  /*4e70*/  USHF.R.S32.HI UR55, URZ, 0x1f, UR6 ;  /* 0x0000001f3f377899 */ /* 0x000fe20008011406 */
[----:B------:R-:W-:Y:S01]  /*4e80*/  ULDC.64 UR20, c[0x0][0x250] ;  /* 0x0000940000147ab9 */ /* 0x000fe20000000a00 */
[----:B------:R-:W-:Y:S02]  /*4e90*/  ULDC.64 UR42, c[0x0][0x238] ;  /* 0x00008e00002a7ab9 */ /* 0x000fe40000000a00 */
[----:B------:R-:W-:Y:S02]  /*4ea0*/  UIMAD UR17, UR55, UR20, URZ ;  /* 0x00000014371172a4 */ /* 0x000fe4000f8e023f */
[----:B------:R-:W-:Y:S01]  /*4eb0*/  MOV R21, UR20 ;  /* 0x0000001400157c02 */ /* 0x000fe20008000f00 */
[----:B------:R-:W3:Y:S01]  /*4ec0*/  LDL R215, [R1] ;  /* 0x0000000001d77983 */ /* 0x000ee20000100800 */
[----:B------:R-:W-:Y:S01]  /*4ed0*/  UIMAD UR17, UR6, UR21, UR17 ;  /* 0x00000015061172a4 */ /* 0x000fe2000f8e0211 */
[----:B-1----:R-:W-:-:S02]  /*4ee0*/  PRMT R61, RZ, 0x7610, R61 ;  /* 0x00007610ff3d7816 */ /* 0x002fc4000000003d */
[----:B------:R-:W-:Y:S01]  /*4ef0*/  PRMT R76, RZ, 0x7610, R76 ;  /* 0x00007610ff4c7816 */ /* 0x000fe2000000004c */
[----:B------:R-:W-:Y:S01]  /*4f00*/  UMOV UR44, UR26 ;  /* 0x0000001a002c7c82 */ /* 0x000fe20008000000 */
[----:B------:R-:W-:Y:S01]  /*4f10*/  PRMT R78, RZ, 0x7610, R78 ;  /* 0x00007610ff4e7816 */ /* 0x000fe2000000004e */
[----:B------:R-:W-:Y:S01]  /*4f20*/  UMOV UR45, UR19 ;  /* 0x00000013002d7c82 */ /* 0x000fe20008000000 */
[----:B------:R-:W-:Y:S02]  /*4f30*/  PRMT R74, RZ, 0x7610, R74 ;  /* 0x00007610ff4a7816 */ /* 0x000fe4000000004a */
[----:B------:R-:W-:Y:S02]  /*4f40*/  PRMT R59, RZ, 0x7610, R59 ;  /* 0x00007610ff3b7816 */ /* 0x000fe4000000003b */
[----:B----4-:R-:W-:Y:S02]  /*4f50*/  PRMT R57, RZ, 0x7610, R57 ;  /* 0x00007610ff397816 */ /* 0x010fe40000000039 */
        /* <DEDUP_REMOVED lines=14> */
[----:B------:R-:W-:Y:S01]  /*5040*/  SHF.L.U32 R43, R141, 0x5, RZ ;  /* 0x000000058d2b7819 */ /* 0x000fe200000006ff */
[----:B------:R-:W-:Y:S01]  /*5050*/  ULDC.64 UR20, c[0x0][0x2d0] ;  /* 0x0000b40000147ab9 */ /* 0x000fe20000000a00 */
[----:B------:R-:W-:Y:S02]  /*5060*/  PRMT R54, RZ, 0x7610, R54 ;  /* 0x00007610ff367816 */ /* 0x000fe40000000036 */
[----:B------:R-:W-:Y:S02]  /*5070*/  PRMT R45, RZ, 0x7610, R45 ;  /* 0x00007610ff2d7816 */ /* 0x000fe4000000002d */
[----:B------:R-:W-:Y:S02]  /*5080*/  PRMT R52, RZ, 0x7610, R52 ;  /* 0x00007610ff347816 */ /* 0x000fe40000000034 */
[----:B------:R-:W-:-:S02]  /*5090*/  PRMT R35, RZ, 0x7610, R35 ;  /* 0x00007610ff237816 */ /* 0x000fc40000000023 */
[----:B------:R-:W-:Y:S02]  /*50a0*/  LOP3.LUT R43, R43, 0xffffffe0, R248, 0xe2, !PT ;  /* 0xffffffe02b2b7812 */ /* 0x000fe400078ee2f8 */
[----:B------:R-:W-:Y:S02]  /*50b0*/  PRMT R34, RZ, 0x7610, R34 ;  /* 0x00007610ff227816 */ /* 0x000fe40000000022 */
[----:B------:R-:W-:Y:S02]  /*50c0*/  LOP3.LUT R43, R43, 0x3e0, RZ, 0xfc, !PT ;  /* 0x000003e02b2b7812 */ /* 0x000fe400078efcff */
[----:B------:R-:W-:Y:S02]  /*50d0*/  PRMT R50, RZ, 0x7610, R50 ;  /* 0x00007610ff327816 */ /* 0x000fe40000000032 */
[----:B------:R-:W-:Y:S02]  /*50e0*/  PRMT R48, RZ, 0x7610, R48 ;  /* 0x00007610ff307816 */ /* 0x000fe40000000030 */
[----:B------:R-:W-:-:S02]  /*50f0*/  PRMT R25, RZ, 0x7610, R25 ;  /* 0x00007610ff197816 */ /* 0x000fc40000000019 */
[----:B------:R-:W-:Y:S02]  /*5100*/  PRMT R44, RZ, 0x7610, R44 ;  /* 0x00007610ff2c7816 */ /* 0x000fe4000000002c */
[----:B------:R-:W-:Y:S01]  /*5110*/  PRMT R33, RZ, 0x7610, R33 ;  /* 0x00007610ff217816 */ /* 0x000fe20000000021 */
[----:B------:R-:W-:Y:S01]  /*5120*/  UIMAD.WIDE.U32 UR44, UR6, UR42, UR44 ;  /* 0x0000002a062c72a5 */ /* 0x000fe2000f8e002c */
[----:B------:R-:W-:Y:S01]  /*5130*/  PRMT R46, RZ, 0x7610, R46 ;  /* 0x00007610ff2e7816 */ /* 0x000fe2000000002e */
[----:B------:R-:W-:-:S04]  /*5140*/  UIMAD UR42, UR55, UR42, URZ ;  /* 0x0000002a372a72a4 */ /* 0x000fc8000f8e023f */
[----:B------:R-:W-:Y:S02]  /*5150*/  UIMAD UR43, UR6, UR43, UR42 ;  /* 0x0000002b062b72a4 */ /* 0x000fe4000f8e022a */
[----:B------:R-:W-:Y:S02]  /*5160*/  ULEA UR20, UP0, UR44, UR20, 0x3 ;  /* 0x000000142c147291 */ /* 0x000fe4000f80183f */
[----:B------:R-:W-:-:S04]  /*5170*/  UIADD3 UR43, UR45, UR43, URZ ;  /* 0x0000002b2d2b7290 */ /* 0x000fc8000fffe03f */
[----:B------:R-:W-:Y:S01]  /*5180*/  ULEA.HI.X UR21, UR44, UR21, UR43, 0x3, UP0 ;  /* 0x000000152c157291 */ /* 0x000fe200080f1c2b */
        /* <DEDUP_REMOVED lines=18> */
[----:B------:R-:W-:Y:S02]  /*52b0*/  LOP3.LUT R164, R18, 0x100, RZ, 0xfc, !PT ;  /* 0x0000010012a47812 */ /* 0x000fe400078efcff */
        /* <DEDUP_REMOVED lines=11> */
[----:B------:R-:W3:Y:S01]  /*5370*/  @!P5 LDG.E.U16 R74, desc[UR22][R22.64+0x140] ;  /* 0x00014016164ad981 */ /* 0x000ee2000c1e1500 */
[----:B------:R-:W-:Y:S02]  /*5380*/  LOP3.LUT R159, R18, 0x180, RZ, 0xfc, !PT ;  /* 0x00000180129f7812 */ /* 0x000fe400078efcff */
[----:B------:R-:W-:Y:S01]  /*5390*/  ISETP.GE.AND P1, PT, R166, UR18, PT ;  /* 0x00000012a6007c0c */ /* 0x000fe2000bf26270 */
[----:B------:R-:W3:Y:S01]  /*53a0*/  @!P4 LDG.E.U16 R59, desc[UR22][R22.64+0x100] ;  /* 0x00010016163bc981 */ /* 0x000ee2000c1e1500 */
[----:B------:R-:W-:Y:S02]  /*53b0*/  LOP3.LUT R155, R18, 0x1c0, RZ, 0xfc, !PT ;  /* 0x000001c0129b7812 */ /* 0x000fe400078efcff */
[----:B------:R-:W-:Y:S01]  /*53c0*/  ISETP.GE.AND P3, PT, R163, UR18, PT ;  /* 0x00000012a3007c0c */ /* 0x000fe2000bf66270 */
[----:B------:R-:W3:Y:S01]  /*53d0*/  @!P0 LDG.E.U16 R57, desc[UR22][R22.64+0x180] ;  /* 0x0001801616398981 */ /* 0x000ee2000c1e1500 */
[----:B------:R-:W-:-:S02]  /*53e0*/  ISETP.GE.AND P5, PT, R158, UR18, PT ;  /* 0x000000129e007c0c */ /* 0x000fc4000bfa6270 */
[----:B------:R-:W-:Y:S01]  /*53f0*/  ISETP.GE.AND P4, PT, R162, UR18, PT ;  /* 0x00000012a2007c0c */ /* 0x000fe2000bf86270 */
[----:B------:R-:W3:Y:S01]  /*5400*/  @!P2 LDG.E.U16 R70, desc[UR22][R22.64+0x200] ;  /* 0x000200161646a981 */ /* 0x000ee2000c1e1500 */
[----:B------:R-:W-:Y:S02]  /*5410*/  ISETP.GE.AND P0, PT, R159, UR18, PT ;  /* 0x000000129f007c0c */ /* 0x000fe4000bf06270 */
[----:B------:R-:W-:Y:S01]  /*5420*/  ISETP.GE.AND P2, PT, R155, UR18, PT ;  /* 0x000000129b007c0c */ /* 0x000fe2000bf46270 */
[----:B------:R-:W3:Y:S01]  /*5430*/  @!P1 LDG.E.U16 R72, desc[UR22][R22.64+0x1c0] ;  /* 0x0001c01616489981 */ /* 0x000ee2000c1e1500 */
[C---:B------:R-:W-:Y:S02]  /*5440*/  LOP3.LUT R161, R18.reuse, 0x1a0, RZ, 0xfc, !PT ;  /* 0x000001a012a17812 */ /* 0x040fe400078efcff */
[C---:B------:R-:W-:Y:S01]  /*5450*/  LOP3.LUT R156, R18.reuse, 0x1e0, RZ, 0xfc, !PT ;  /* 0x000001e0129c7812 */ /* 0x040fe200078efcff */
[----:B------:R-:W3:Y:S01]  /*5460*/  @!P3 LDG.E.U16 R68, desc[UR22][R22.64+0x240] ;  /* 0x000240161644b981 */ /* 0x000ee2000c1e1500 */
[----:B------:R-:W-:-:S02]  /*5470*/  LOP3.LUT R152, R18, 0x220, RZ, 0xfc, !PT ;  /* 0x0000022012987812 */ /* 0x000fc400078efcff */
[C---:B------:R-:W-:Y:S01]  /*5480*/  LOP3.LUT R153, R18.reuse, 0x200, RZ, 0xfc, !PT ;  /* 0x0000020012997812 */ /* 0x040fe200078efcff */
[----:B------:R-:W3:Y:S01]  /*5490*/  @!P5 LDG.E.U16 R66, desc[UR22][R22.64+0x2c0] ;  /* 0x0002c0161642d981 */ /* 0x000ee2000c1e1500 */
[C---:B------:R-:W-:Y:S02]  /*54a0*/  LOP3.LUT R150, R18.reuse, 0x240, RZ, 0xfc, !PT ;  /* 0x0000024012967812 */ /* 0x040fe400078efcff */
        /* <DEDUP_REMOVED lines=11> */
[----:B------:R-:W-:Y:S02]  /*5560*/  PRMT R17, RZ, 0x7610, R17 ;  /* 0x00007610ff117816 */ /* 0x000fe40000000011 */
[C---:B------:R-:W-:Y:S01]  /*5570*/  LOP3.LUT R149, R18.reuse, 0x260, RZ, 0xfc, !PT ;  /* 0x0000026012957812 */ /* 0x040fe200078efcff */
[----:B------:R-:W3:Y:S01]  /*5580*/  @!P3 LDG.E.U16 R62, desc[UR22][R22.64+0x3c0] ;  /* 0x0003c016163eb981 */ /* 0x000ee2000c1e1500 */
[----:B------:R-:W-:-:S02]  /*5590*/  LOP3.LUT R144, R18, 0x2a0, RZ, 0xfc, !PT ;  /* 0x000002a012907812 */ /* 0x000fc400078efcff */
[C---:B------:R-:W-:Y:S01]  /*55a0*/  LOP3.LUT R143, R18.reuse, 0x2c0, RZ, 0xfc, !PT ;  /* 0x000002c0128f7812 */ /* 0x040fe200078efcff */
[----:B------:R-:W2:Y:S01]  /*55b0*/  @!P6 LDG.E.U16 R17, desc[UR22][R22.64] ;  /* 0x000000161611e981 */ /* 0x000ea2000c1e1500 */
[C---:B------:R-:W-:Y:S02]  /*55c0*/  LOP3.LUT R63, R18.reuse, 0x2e0, RZ, 0xfc, !PT ;  /* 0x000002e0123f7812 */ /* 0x040fe400078efcff */
[C---:B------:R-:W-:Y:S01]  /*55d0*/  LOP3.LUT R42, R18.reuse, 0x300, RZ, 0xfc, !PT ;  /* 0x00000300122a7812 */ /* 0x040fe200078efcff */
[----:B------:R-:W3:Y:S01]  /*55e0*/  @!P5 LDG.E.U16 R58, desc[UR22][R22.64+0x440] ;  /* 0x00044016163ad981 */ /* 0x000ee2000c1e1500 */
[----:B------:R-:W-:Y:S02]  /*55f0*/  ISETP.GE.AND P1, PT, R149, UR18, PT ;  /* 0x0000001295007c0c */ /* 0x000fe4000bf26270 */
[----:B------:R-:W-:Y:S01]  /*5600*/  LOP3.LUT R39, R18, 0x320, RZ, 0xfc, !PT ;  /* 0x0000032012277812 */ /* 0x000fe200078efcff */
[----:B------:R-:W3:Y:S01]  /*5610*/  @!P4 LDG.E.U16 R51, desc[UR22][R22.64+0x400] ;  /* 0x000400161633c981 */ /* 0x000ee2000c1e1500 */
[----:B------:R-:W-:-:S02]  /*5620*/  ISETP.GE.AND P3, PT, R144, UR18, PT ;  /* 0x0000001290007c0c */ /* 0x000fc4000bf66270 */
[----:B------:R-:W-:Y:S01]  /*5630*/  ISETP.GE.AND P5, PT, R143, UR18, PT ;  /* 0x000000128f007c0c */ /* 0x000fe2000bfa6270 */
[----:B------:R-:W3:Y:S01]  /*5640*/  @!P0 LDG.E.U16 R56, desc[UR22][R22.64+0x480] ;  /* 0x0004801616388981 */ /* 0x000ee2000c1e1500 */
[----:B------:R-:W-:Y:S02]  /*5650*/  ISETP.GE.AND P4, PT, R63, UR18, PT ;  /* 0x000000123f007c0c */ /* 0x000fe4000bf86270 */
[----:B------:R-:W-:Y:S01]  /*5660*/  ISETP.GE.AND P0, PT, R42, UR18, PT ;  /* 0x000000122a007c0c */ /* 0x000fe2000bf06270 */
[----:B------:R-:W3:Y:S01]  /*5670*/  @!P2 LDG.E.U16 R49, desc[UR22][R22.64+0x500] ;  /* 0x000500161631a981 */ /* 0x000ee2000c1e1500 */
[----:B------:R-:W-:Y:S02]  /*5680*/  ISETP.GE.AND P2, PT, R39, UR18, PT ;  /* 0x0000001227007c0c */ /* 0x000fe4000bf46270 */
[C---:B------:R-:W-:Y:S01]  /*5690*/  LOP3.LUT R40, R18.reuse, 0x340, RZ, 0xfc, !PT ;  /* 0x0000034012287812 */ /* 0x040fe200078efcff */
[----:B------:R-:W3:Y:S01]  /*56a0*/  @!P1 LDG.E.U16 R47, desc[UR22][R22.64+0x4c0] ;  /* 0x0004c016162f9981 */ /* 0x000ee2000c1e1500 */
        /* <DEDUP_REMOVED lines=12> */
[----:B------:R-:W-:-:S03]  /*5770*/  ISETP.GE.AND P0, PT, R38, UR18, PT ;  /* 0x0000001226007c0c */ /* 0x000fc6000bf06270 */
[----:B------:R-:W3:Y:S01]  /*5780*/  @!P2 LDG.E.U16 R34, desc[UR22][R22.64+0x640] ;  /* 0x000640161622a981 */ /* 0x000ee2000c1e1500 */
[----:B------:R-:W-:-:S03]  /*5790*/  ISETP.GE.AND P2, PT, R43, UR18, PT ;  /* 0x000000122b007c0c */ /* 0x000fc6000bf46270 */
[----:B------:R-:W3:Y:S04]  /*57a0*/  @!P1 LDG.E.U16 R50, desc[UR22][R22.64+0x680] ;  /* 0x0006801616329981 */ /* 0x000ee8000c1e1500 */
[----:B------:R-:W3:Y:S04]  /*57b0*/  @!P3 LDG.E.U16 R48, desc[UR22][R22.64+0x6c0] ;  /* 0x0006c0161630b981 */ /* 0x000ee8000c1e1500 */
[----:B------:R-:W3:Y:S04]  /*57c0*/  @!P5 LDG.E.U16 R25, desc[UR22][R22.64+0x700] ;  /* 0x000700161619d981 */ /* 0x000ee8000c1e1500 */
[----:B------:R-:W3:Y:S04]  /*57d0*/  @!P4 LDG.E.U16 R44, desc[UR22][R22.64+0x740] ;  /* 0x00074016162cc981 */ /* 0x000ee8000c1e1500 */
[----:B------:R-:W3:Y:S04]  /*57e0*/  @!P0 LDG.E.U16 R33, desc[UR22][R22.64+0x780] ;  /* 0x0007801616218981 */ /* 0x000ee8000c1e1500 */
[----:B------:R0:W3:Y:S01]  /*57f0*/  @!P2 LDG.E.U16 R46, desc[UR22][R22.64+0x7c0] ;  /* 0x0007c016162ea981 */ /* 0x0000e2000c1e1500 */
[----:B------:R-:W-:-:S02]  /*5800*/  MOV R20, UR20 ;  /* 0x0000001400147c02 */ /* 0x000fc40008000f00 */
[----:B------:R-:W-:Y:S01]  /*5810*/  MOV R21, UR21 ;  /* 0x0000001500157c02 */ /* 0x000fe20008000f00 */
[----:B------:R-:W-:Y:S01]  /*5820*/  ULEA UR17, UR16, 0xfffffc00, 0xa ;  /* 0xfffffc0010117891 */ /* 0x000fe2000f8e503f */
[----:B------:R-:W-:Y:S01]  /*5830*/  SHF.L.U32 R37, R141, 0x5, RZ ;  /* 0x000000058d257819 */ /* 0x000fe200000006ff */
[----:B------:R-:W-:-:S03]  /*5840*/  ULDC.64 UR20, c[0x0][0x270] ;  /* 0x00009c0000147ab9 */ /* 0x000fc60000000a00 */
[----:B------:R-:W3:Y:S01]  /*5850*/  LDG.E.64 R20, desc[UR22][R20.64] ;  /* 0x0000001614147981 */ /* 0x000ee2000c1e1b00 */
[----:B------:R-:W-:Y:S01]  /*5860*/  UIADD3 UR17, -UR17, UR56, URZ ;  /* 0x0000003811117290 */ /* 0x000fe2000fffe13f */
[----:B------:R-:W-:-:S03]  /*5870*/  LOP3.LUT R37, R37, 0xfffffc00, RZ, 0xc0, !PT ;  /* 0xfffffc0025257812 */ /* 0x000fc600078ec0ff */
[----:B------:R-:W-:Y:S01]  /*5880*/  USHF.L.U32 UR44, UR17, 0x1, URZ ;  /* 0x00000001112c7899 */ /* 0x000fe2000800063f */
[----:B------:R-:W-:-:S05]  /*5890*/  MOV R27, UR20 ;  /* 0x00000014001b7c02 */ /* 0x000fca0008000f00 */
[----:B------:R-:W-:Y:S02]  /*58a0*/  ISETP.GE.AND P1, PT, R24, UR44, PT ;  /* 0x0000002c18007c0c */ /* 0x000fe4000bf26270 */
[----:B------:R-:W-:Y:S01]  /*58b0*/  IADD3 R24, R37, R140, RZ ;  /* 0x0000008c25187210 */ /* 0x000fe20007ffe0ff */
[----:B0-----:R-:W-:Y:S01]  /*58c0*/  IMAD.WIDE.U32 R22, R27, UR6, R18 ;  /* 0x000000061b167c25 */ /* 0x001fe2000f8e0012 */
[----:B------:R-:W-:Y:S02]  /*58d0*/  ISETP.GE.AND P3, PT, R28, UR44, PT ;  /* 0x0000002c1c007c0c */ /* 0x000fe4000bf66270 */
[C---:B------:R-:W-:Y:S02]  /*58e0*/  IADD3 R19, R24.reuse, 0x20, RZ ;  /* 0x0000002018137810 */ /* 0x040fe40007ffe0ff */
[C---:B------:R-:W-:Y:S01]  /*58f0*/  IADD3 R27, R24.reuse, 0x40, RZ ;  /* 0x00000040181b7810 */ /* 0x040fe20007ffe0ff */
[----:B------:R-:W-:Y:S01]  /*5900*/  UIMAD UR20, UR55, UR20, URZ ;  /* 0x00000014371472a4 */ /* 0x000fe2000f8e023f */
[----:B------:R-:W-:-:S02]  /*5910*/  IADD3 R29, R24, 0x60, RZ ;  /* 0x00000060181d7810 */ /* 0x000fc40007ffe0ff */
[----:B------:R-:W-:Y:S02]  /*5920*/  ISETP.GE.AND P2, PT, R26, UR44, PT ;  /* 0x0000002c1a007c0c */ /* 0x000fe4000bf46270 */
[CC--:B------:R-:W-:Y:S02]  /*5930*/  LEA.HI.SX32 R28, R24.reuse, R24.reuse, 0x1b ;  /* 0x00000018181c7211 */ /* 0x0c0fe400078fdaff */
[C---:B------:R-:W-:Y:S02]  /*5940*/  IADD3 R31, R24.reuse, 0x80, RZ ;  /* 0x00000080181f7810 */ /* 0x040fe40007ffe0ff */
[C---:B------:R-:W-:Y:S02]  /*5950*/  IADD3 R65, R24.reuse, 0xa0, RZ ;  /* 0x000000a018417810 */ /* 0x040fe40007ffe0ff */
[----:B------:R-:W-:Y:S02]  /*5960*/  LEA.HI.SX32 R26, R19, R24, 0x1b ;  /* 0x00000018131a7211 */ /* 0x000fe400078fdaff */
[----:B------:R-:W-:-:S02]  /*5970*/  IADD3 R67, R24, 0xc0, RZ ;  /* 0x000000c018437810 */ /* 0x000fc40007ffe0ff */
[-C--:B------:R-:W-:Y:S01]  /*5980*/  LEA.HI.SX32 R30, R27, R24.reuse, 0x1b ;  /* 0x000000181b1e7211 */ /* 0x080fe200078fdaff */
[----:B------:R-:W-:Y:S01]  /*5990*/  UIMAD UR20, UR6, UR21, UR20 ;  /* 0x00000015061472a4 */ /* 0x000fe2000f8e0214 */
[C---:B------:R-:W-:Y:S02]  /*59a0*/  IADD3 R69, R24.reuse, 0xe0, RZ ;  /* 0x000000e018457810 */ /* 0x040fe40007ffe0ff */
[-C--:B------:R-:W-:Y:S02]  /*59b0*/  LEA.HI.SX32 R114, R29, R24.reuse, 0x1b ;  /* 0x000000181d727211 */ /* 0x080fe400078fdaff */
        /* <DEDUP_REMOVED lines=25> */
[----:B------:R-:W-:Y:S02]  /*5b50*/  IADD3 R197, R24, 0x3e0, RZ ;  /* 0x000003e018c57810 */ /* 0x000fe40007ffe0ff */
[----:B------:R-:W-:-:S02]  /*5b60*/  LEA.HI.SX32 R142, R65, R24, 0x1b ;  /* 0x00000018418e7211 */ /* 0x000fc400078fdaff */
[-C--:B------:R-:W-:Y:S02]  /*5b70*/  LEA R29, R26, R139.reuse, 0x1 ;  /* 0x0000008b1a1d7211 */ /* 0x080fe400078e08ff */
[-C--:B------:R-:W-:Y:S02]  /*5b80*/  LEA.HI.SX32 R148, R67, R24.reuse, 0x1b ;  /* 0x0000001843947211 */ /* 0x080fe400078fdaff */
[-C--:B------:R-:W-:Y:S02]  /*5b90*/  LEA R30, R30, R139.reuse, 0x1 ;  /* 0x0000008b1e1e7211 */ /* 0x080fe400078e08ff */
[-C--:B------:R-:W-:Y:S02]  /*5ba0*/  LEA.HI.SX32 R154, R69, R24.reuse, 0x1b ;  /* 0x00000018459a7211 */ /* 0x080fe400078fdaff */
[----:B------:R-:W-:Y:S02]  /*5bb0*/  LEA R31, R114, R139, 0x1 ;  /* 0x0000008b721f7211 */ /* 0x000fe400078e08ff */
        /* <DEDUP_REMOVED lines=26> */
[----:B------:R-:W-:Y:S02]  /*5d60*/  IADD3 R19, R23, UR20, RZ ;  /* 0x0000001417137c10 */ /* 0x000fe4000fffe0ff */
        /* <DEDUP_REMOVED lines=14> */
[----:B------:R-:W-:Y:S02]  /*5e50*/  ISETP.GE.AND P0, PT, R18, UR44, PT ;  /* 0x0000002c12007c0c */ /* 0x000fe4000bf06270 */
[----:B------:R-:W-:-:S02]  /*5e60*/  LEA R65, R200, R139, 0x1 ;  /* 0x0000008bc8417211 */ /* 0x000fc400078e08ff */
[-C--:B------:R-:W-:Y:S02]  /*5e70*/  LEA R165, R202, R139.reuse, 0x1 ;  /* 0x0000008bcaa57211 */ /* 0x080fe400078e08ff */
[-C--:B------:R-:W-:Y:S02]  /*5e80*/  LEA R115, R204, R139.reuse, 0x1 ;  /* 0x0000008bcc737211 */ /* 0x080fe400078e08ff */
[-C--:B------:R-:W-:Y:S02]  /*5e90*/  LEA R114, R206, R139.reuse, 0x1 ;  /* 0x0000008bce727211 */ /* 0x080fe400078e08ff */
[----:B------:R-:W-:Y:S02]  /*5ea0*/  LEA R18, P4, R22, UR13, 0x1 ;  /* 0x0000000d16127c11 */ /* 0x000fe4000f8808ff */
[-C--:B------:R-:W-:Y:S02]  /*5eb0*/  LEA R71, R208, R139.reuse, 0x1 ;  /* 0x0000008bd0477211 */ /* 0x080fe400078e08ff */
[-C--:B------:R-:W-:Y:S01]  /*5ec0*/  LEA R69, R212, R139.reuse, 0x1 ;  /* 0x0000008bd4457211 */ /* 0x080fe200078e08ff */
[----:B--2---:R0:W-:Y:S04]  /*5ed0*/  STS.U16 [R28], R17 ;  /* 0x000000111c007388 */ /* 0x0041e80000000400 */
[----:B----4-:R-:W-:Y:S04]  /*5ee0*/  STS.U16 [R29+0x40], R76 ;  /* 0x0000404c1d007388 */ /* 0x010fe80000000400 */
[----:B------:R1:W-:Y:S01]  /*5ef0*/  STS.U16 [R30+0x80], R61 ;  /* 0x0000803d1e007388 */ /* 0x0003e20000000400 */
[----:B0-----:R-:W-:-:S03]  /*5f00*/  LEA R17, R168, R139, 0x1 ;  /* 0x0000008ba8117211 */ /* 0x001fc600078e08ff */
[----:B-----5:R-:W-:Y:S04]  /*5f10*/  STS.U16 [R31+0xc0], R78 ;  /* 0x0000c04e1f007388 */ /* 0x020fe80000000400 */
[----:B---3--:R-:W-:Y:S04]  /*5f20*/  STS.U16 [R26+0x100], R59 ;  /* 0x0001003b1a007388 */ /* 0x008fe80000000400 */
[----:B------:R-:W-:Y:S04]  /*5f30*/  STS.U16 [R27+0x140], R74 ;  /* 0x0001404a1b007388 */ /* 0x000fe80000000400 */
[----:B------:R-:W-:Y:S04]  /*5f40*/  STS.U16 [R24+0x180], R57 ;  /* 0x0001803918007388 */ /* 0x000fe80000000400 */
[----:B------:R-:W-:Y:S04]  /*5f50*/  STS.U16 [R23+0x1c0], R72 ;  /* 0x0001c04817007388 */ /* 0x000fe80000000400 */
[----:B------:R-:W-:Y:S04]  /*5f60*/  STS.U16 [R189+0x200], R70 ;  /* 0x00020046bd007388 */ /* 0x000fe80000000400 */
[----:B------:R0:W-:Y:S04]  /*5f70*/  STS.U16 [R17+0x240], R68 ;  /* 0x0002404411007388 */ /* 0x0001e80000000400 */
[----:B------:R-:W-:Y:S04]  /*5f80*/  STS.U16 [R142+0x280], R55 ;  /* 0x000280378e007388 */ /* 0x000fe80000000400 */
[----:B------:R-:W-:Y:S04]  /*5f90*/  STS.U16 [R147+0x2c0], R66 ;  /* 0x0002c04293007388 */ /* 0x000fe80000000400 */
[----:B------:R2:W-:Y:S01]  /*5fa0*/  STS.U16 [R145+0x300], R60 ;  /* 0x0003003c91007388 */ /* 0x0005e20000000400 */
[----:B-1----:R-:W-:-:S03]  /*5fb0*/  LEA R61, R192, R139, 0x1 ;  /* 0x0000008bc03d7211 */ /* 0x002fc600078e08ff */
[----:B------:R-:W-:Y:S01]  /*5fc0*/  STS.U16 [R148+0x340], R53 ;  /* 0x0003403594007388 */ /* 0x000fe20000000400 */
[----:B0-----:R-:W-:-:S03]  /*5fd0*/  LEA R68, R194, R139, 0x1 ;  /* 0x0000008bc2447211 */ /* 0x001fc600078e08ff */
[----:B------:R-:W-:Y:S01]  /*5fe0*/  STS.U16 [R181+0x380], R64 ;  /* 0x00038040b5007388 */ /* 0x000fe20000000400 */
[----:B--2---:R-:W-:-:S03]  /*5ff0*/  LEA R60, R190, R139, 0x1 ;  /* 0x0000008bbe3c7211 */ /* 0x004fc600078e08ff */
[----:B------:R-:W-:Y:S01]  /*6000*/  STS.U16 [R151+0x3c0], R62 ;  /* 0x0003c03e97007388 */ /* 0x000fe20000000400 */
[----:B------:R-:W-:-:S03]  /*6010*/  LEA R66, R198, R139, 0x1 ;  /* 0x0000008bc6427211 */ /* 0x000fc600078e08ff */
[----:B------:R-:W-:Y:S04]  /*6020*/  STS.U16 [R154+0x400], R51 ;  /* 0x000400339a007388 */ /* 0x000fe80000000400 */
[----:B------:R-:W-:Y:S04]  /*6030*/  STS.U16 [R177+0x440], R58 ;  /* 0x0004403ab1007388 */ /* 0x000fe80000000400 */
[----:B------:R-:W-:Y:S04]  /*6040*/  STS.U16 [R157+0x480], R56 ;  /* 0x000480389d007388 */ /* 0x000fe80000000400 */
[----:B------:R-:W-:Y:S04]  /*6050*/  STS.U16 [R160+0x4c0], R47 ;  /* 0x0004c02fa0007388 */ /* 0x000fe80000000400 */
[----:B------:R-:W-:Y:S04]  /*6060*/  STS.U16 [R60+0x500], R49 ;  /* 0x000500313c007388 */ /* 0x000fe80000000400 */
[----:B------:R-:W-:Y:S01]  /*6070*/  STS.U16 [R61+0x540], R54 ;  /* 0x000540363d007388 */ /* 0x000fe20000000400 */
[----:B------:R-:W-:-:S03]  /*6080*/  LEA R70, R210, R139, 0x1 ;  /* 0x0000008bd2467211 */ /* 0x000fc600078e08ff */
[----:B------:R-:W-:Y:S04]  /*6090*/  STS.U16 [R68+0x580], R45 ;  /* 0x0005802d44007388 */ /* 0x000fe80000000400 */
[----:B------:R-:W-:Y:S01]  /*60a0*/  STS.U16 [R67+0x5c0], R52 ;  /* 0x0005c03443007388 */ /* 0x000fe20000000400 */
[----:B------:R-:W-:-:S03]  /*60b0*/  PRMT R199, RZ, 0x7610, R199 ;  /* 0x00007610ffc77816 */ /* 0x000fc600000000c7 */
[----:B------:R0:W-:Y:S01]  /*60c0*/  STS.U16 [R66+0x600], R35 ;  /* 0x0006002342007388 */ /* 0x0001e20000000400 */
[----:B------:R-:W-:-:S03]  /*60d0*/  LEA.HI.X R19, R22, UR14, R19, 0x1, P4 ;  /* 0x0000000e16137c11 */ /* 0x000fc6000a0f0c13 */
[----:B------:R1:W-:Y:S04]  /*60e0*/  STS.U16 [R65+0x640], R34 ;  /* 0x0006402241007388 */ /* 0x0003e80000000400 */
[----:B------:R-:W-:Y:S01]  /*60f0*/  STS.U16 [R165+0x680], R50 ;  /* 0x00068032a5007388 */ /* 0x000fe20000000400 */
[----:B0-----:R-:W-:-:S03]  /*6100*/  PRMT R35, RZ, 0x7610, R35 ;  /* 0x00007610ff237816 */ /* 0x001fc60000000023 */
[----:B------:R-:W-:Y:S01]  /*6110*/  STS.U16 [R115+0x6c0], R48 ;  /* 0x0006c03073007388 */ /* 0x000fe20000000400 */
[----:B-1----:R-:W-:-:S03]  /*6120*/  PRMT R34, RZ, 0x7610, R34 ;  /* 0x00007610ff227816 */ /* 0x002fc60000000022 */
[----:B------:R0:W-:Y:S04]  /*6130*/  STS.U16 [R114+0x700], R25 ;  /* 0x0007001972007388 */ /* 0x0001e80000000400 */
[----:B------:R-:W-:Y:S04]  /*6140*/  STS.U16 [R71+0x740], R44 ;  /* 0x0007402c47007388 */ /* 0x000fe80000000400 */
[----:B------:R1:W-:Y:S01]  /*6150*/  STS.U16 [R70+0x780], R33 ;  /* 0x0007802146007388 */ /* 0x0003e20000000400 */
[----:B------:R-:W-:-:S03]  /*6160*/  PRMT R200, RZ, 0x7610, R200 ;  /* 0x00007610ffc87816 */ /* 0x000fc600000000c8 */
[----:B------:R2:W-:Y:S01]  /*6170*/  STS.U16 [R69+0x7c0], R46 ;  /* 0x0007c02e45007388 */ /* 0x0005e20000000400 */
[----:B------:R-:W-:-:S03]  /*6180*/  NOP ;  /* 0x0000000000007918 */ /* 0x000fc60000000000 */
[----:B------:R-:W3:Y:S04]  /*6190*/  @!P0 LDG.E.U16 R199, desc[UR22][R18.64] ;  /* 0x0000001612c78981 */ /* 0x000ee8000c1e1500 */
[----:B------:R-:W4:Y:S04]  /*61a0*/  @!P1 LDG.E.U16 R34, desc[UR22][R18.64+0x40] ;  /* 0x0000401612229981 */ /* 0x000f28000c1e1500 */
[----:B------:R-:W5:Y:S04]  /*61b0*/  @!P2 LDG.E.U16 R35, desc[UR22][R18.64+0x80] ;  /* 0x000080161223a981 */ /* 0x000f68000c1e1500 */
[----:B------:R-:W5:Y:S01]  /*61c0*/  @!P3 LDG.E.U16 R200, desc[UR22][R18.64+0xc0] ;  /* 0x0000c01612c8b981 */ /* 0x000f62000c1e1500 */
[----:B------:R-:W-:-:S02]  /*61d0*/  R2UR UR42, R21 ;  /* 0x00000000152a72ca */ /* 0x000fc400000e0000 */
[----:B------:R-:W-:Y:S02]  /*61e0*/  ISETP.GE.AND P0, PT, R169, UR44, PT ;  /* 0x0000002ca9007c0c */ /* 0x000fe4000bf06270 */
[----:B------:R-:W-:Y:S02]  /*61f0*/  ISETP.GE.AND P1, PT, R171, UR44, PT ;  /* 0x0000002cab007c0c */ /* 0x000fe4000bf26270 */
[----:B------:R-:W-:Y:S02]  /*6200*/  PRMT R193, RZ, 0x7610, R193 ;  /* 0x00007610ffc17816 */ /* 0x000fe400000000c1 */
[----:B------:R-:W-:-:S05]  /*6210*/  PRMT R196, RZ, 0x7610, R196 ;  /* 0x00007610ffc47816 */ /* 0x000fca00000000c4 */
[----:B------:R-:W-:Y:S02]  /*6220*/  FMUL.FTZ R21, R130, UR42 ;  /* 0x0000002a82157c20 */ /* 0x000fe40008410000 */
[----:B------:R-:W5:Y:S02]  /*6230*/  @!P0 LDG.E.U16 R193, desc[UR22][R18.64+0x100] ;  /* 0x0001001612c18981 */ /* 0x000f64000c1e1500 */
[----:B------:R-:W-:Y:S01]  /*6240*/  FMUL.RZ R22, R21, 0.15915493667125701904 ;  /* 0x3e22f98315167820 */ /* 0x000fe2000040c000 */
[----:B------:R-:W-:Y:S01]  /*6250*/  FMUL.FTZ R21, R129, UR42 ;  /* 0x0000002a81157c20 */ /* 0x000fe20008410000 */
[----:B------:R-:W5:Y:S03]  /*6260*/  @!P1 LDG.E.U16 R196, desc[UR22][R18.64+0x140] ;  /* 0x0001401612c49981 */ /* 0x000f66000c1e1500 */
[----:B------:R-:W-:Y:S01]  /*6270*/  FMUL.RZ R51, R21, 0.15915493667125701904 ;  /* 0x3e22f98315337820 */ /* 0x000fe2000040c000 */
[----:B------:R-:W-:Y:S01]  /*6280*/  FMUL.FTZ R21, R128, UR42 ;  /* 0x0000002a80157c20 */ /* 0x000fe20008410000 */
[----:B------:R-:W-:Y:S01]  /*6290*/  MUFU.SIN R127, R22 ;  /* 0x00000016007f7308 */ /* 0x000fe20000000400 */
[----:B------:R-:W-:-:S07]  /*62a0*/  ISETP.GE.AND P0, PT, R167, UR44, PT ;  /* 0x0000002ca7007c0c */ /* 0x000fce000bf06270 */
[----:B------:R0:W-:Y:S02]  /*62b0*/  MUFU.COS R126, R22 ;  /* 0x00000016007e7308 */ /* 0x0001e40000000000 */
[----:B0-----:R-:W-:Y:S01]  /*62c0*/  FMUL.RZ R22, R21, 0.15915493667125701904 ;  /* 0x3e22f98315167820 */ /* 0x001fe2000040c000 */
[----:B------:R-:W-:-:S04]  /*62d0*/  FMUL.FTZ R21, R125, UR42 ;  /* 0x0000002a7d157c20 */ /* 0x000fc80008410000 */
[----:B------:R-:W-:-:S04]  /*62e0*/  FMUL.RZ R25, R21, 0.15915493667125701904 ;  /* 0x3e22f98315197820 */ /* 0x000fc8000040c000 */
[----:B------:R-:W-:Y:S08]  /*62f0*/  MUFU.SIN R73, R25 ;  /* 0x0000001900497308 */ /* 0x000ff00000000400 */
[----:B------:R0:W-:Y:S02]  /*6300*/  MUFU.COS R74, R25 ;  /* 0x00000019004a7308 */ /* 0x0001e40000000000 */
[----:B0-----:R-:W-:-:S06]  /*6310*/  PRMT R25, RZ, 0x7610, R25 ;  /* 0x00007610ff197816 */ /* 0x001fcc0000000019 */
[----:B------:R-:W5:Y:S01]  /*6320*/  @!P0 LDG.E.U16 R25, desc[UR22][R18.64+0x180] ;  /* 0x0001801612198981 */ /* 0x000f62000c1e1500 */
[----:B------:R-:W-:Y:S02]  /*6330*/  ISETP.GE.AND P0, PT, R166, UR44, PT ;  /* 0x0000002ca6007c0c */ /* 0x000fe4000bf06270 */
[----:B------:R-:W-:-:S11]  /*6340*/  PRMT R194, RZ, 0x7610, R194 ;  /* 0x00007610ffc27816 */ /* 0x000fd600000000c2 */
        /* <DEDUP_REMOVED lines=8> */
[----:B------:R-:W-:Y:S02]  /*63d0*/  PRMT R187, RZ, 0x7610, R187 ;  /* 0x00007610ffbb7816 */ /* 0x000fe400000000bb */
[----:B------:R-:W-:Y:S02]  /*63e0*/  ISETP.GE.AND P4, PT, R158, UR44, PT ;  /* 0x0000002c9e007c0c */ /* 0x000fe4000bf86270 */
[----:B------:R-:W-:-:S07]  /*63f0*/  ISETP.GE.AND P5, PT, R159, UR44, PT ;  /* 0x0000002c9f007c0c */ /* 0x000fce000bfa6270 */
[----:B------:R-:W5:Y:S01]  /*6400*/  @!P0 LDG.E.U16 R187, desc[UR22][R18.64+0x280] ;  /* 0x0002801612bb8981 */ /* 0x000f62000c1e1500 */
[----:B------:R-:W-:Y:S02]  /*6410*/  PRMT R188, RZ, 0x7610, R188 ;  /* 0x00007610ffbc7816 */ /* 0x000fe400000000bc */
[----:B------:R-:W-:-:S04]  /*6420*/  PRMT R186, RZ, 0x7610, R186 ;  /* 0x00007610ffba7816 */ /* 0x000fc800000000ba */
[----:B------:R-:W5:Y:S01]  /*6430*/  @!P4 LDG.E.U16 R188, desc[UR22][R18.64+0x2c0] ;  /* 0x0002c01612bcc981 */ /* 0x000f62000c1e1500 */
[----:B------:R-:W-:-:S03]  /*6440*/  ISETP.GE.AND P1, PT, R161, UR44, PT ;  /* 0x0000002ca1007c0c */ /* 0x000fc6000bf26270 */
[----:B------:R-:W5:Y:S01]  /*6450*/  @!P5 LDG.E.U16 R186, desc[UR22][R18.64+0x300] ;  /* 0x0003001612bad981 */ /* 0x000f62000c1e1500 */
[----:B------:R-:W-:Y:S02]  /*6460*/  PRMT R183, RZ, 0x7610, R183 ;  /* 0x00007610ffb77816 */ /* 0x000fe400000000b7 */
[----:B------:R-:W-:Y:S02]  /*6470*/  ISETP.GE.AND P2, PT, R155, UR44, PT ;  /* 0x0000002c9b007c0c */ /* 0x000fe4000bf46270 */
[----:B------:R-:W-:-:S05]  /*6480*/  ISETP.GE.AND P3, PT, R156, UR44, PT ;  /* 0x0000002c9c007c0c */ /* 0x000fca000bf66270 */
[----:B------:R-:W5:Y:S01]  /*6490*/  @!P1 LDG.E.U16 R183, desc[UR22][R18.64+0x340] ;  /* 0x0003401612b79981 */ /* 0x000f62000c1e1500 */
[----:B------:R-:W-:Y:S02]  /*64a0*/  PRMT R184, RZ, 0x7610, R184 ;  /* 0x00007610ffb87816 */ /* 0x000fe400000000b8 */
[----:B------:R-:W-:Y:S01]  /*64b0*/  PRMT R182, RZ, 0x7610, R182 ;  /* 0x00007610ffb67816 */ /* 0x000fe200000000b6 */
[----:B------:R-:W-:-:S03]  /*64c0*/  FMUL.FTZ R21, R124, UR42 ;  /* 0x0000002a7c157c20 */ /* 0x000fc60008410000 */
[----:B------:R-:W5:Y:S01]  /*64d0*/  @!P2 LDG.E.U16 R184, desc[UR22][R18.64+0x380] ;  /* 0x0003801612b8a981 */ /* 0x000f62000c1e1500 */
[----:B-1----:R-:W-:Y:S01]  /*64e0*/  FMUL.RZ R33, R21, 0.15915493667125701904 ;  /* 0x3e22f98315217820 */ /* 0x002fe2000040c000 */
[----:B------:R-:W-:Y:S02]  /*64f0*/  FMUL.FTZ R21, R123, UR42 ;  /* 0x0000002a7b157c20 */ /* 0x000fe40008410000 */
[----:B------:R-:W5:Y:S01]  /*6500*/  @!P3 LDG.E.U16 R182, desc[UR22][R18.64+0x3c0] ;  /* 0x0003c01612b6b981 */ /* 0x000f62000c1e1500 */
[----:B------:R-:W-:Y:S01]  /*6510*/  MUFU.SIN R75, R22 ;  /* 0x00000016004b7308 */ /* 0x000fe20000000400 */
[----:B------:R-:W-:-:S07]  /*6520*/  ISETP.GE.AND P4, PT, R153, UR44, PT ;  /* 0x0000002c99007c0c */ /* 0x000fce000bf86270 */
[----:B------:R0:W-:Y:S01]  /*6530*/  MUFU.COS R76, R22 ;  /* 0x00000016004c7308 */ /* 0x0001e20000000000 */
[----:B------:R-:W-:Y:S02]  /*6540*/  PRMT R179, RZ, 0x7610, R179 ;  /* 0x00007610ffb37816 */ /* 0x000fe400000000b3 */
[----:B------:R-:W-:Y:S02]  /*6550*/  ISETP.GE.AND P5, PT, R152, UR44, PT ;  /* 0x0000002c98007c0c */ /* 0x000fe4000bfa6270 */
[----:B------:R-:W-:Y:S02]  /*6560*/  ISETP.GE.AND P1, PT, R150, UR44, PT ;  /* 0x0000002c96007c0c */ /* 0x000fe4000bf26270 */
[----:B------:R-:W5:Y:S01]  /*6570*/  @!P4 LDG.E.U16 R179, desc[UR22][R18.64+0x400] ;  /* 0x0004001612b3c981 */ /* 0x000f62000c1e1500 */
[----:B0-----:R-:W-:Y:S01]  /*6580*/  FMUL.RZ R22, R21, 0.15915493667125701904 ;  /* 0x3e22f98315167820 */ /* 0x001fe2000040c000 */
[----:B------:R-:W-:-:S04]  /*6590*/  FMUL.FTZ R21, R122, UR42 ;  /* 0x0000002a7a157c20 */ /* 0x000fc80008410000 */
[----:B------:R-:W-:Y:S01]  /*65a0*/  FMUL.RZ R44, R21, 0.15915493667125701904 ;  /* 0x3e22f983152c7820 */ /* 0x000fe2000040c000 */
[----:B------:R-:W-:Y:S01]  /*65b0*/  FMUL.FTZ R21, R121, UR42 ;  /* 0x0000002a79157c20 */ /* 0x000fe20008410000 */
[----:B------:R-:W-:Y:S08]  /*65c0*/  MUFU.SIN R59, R33 ;  /* 0x00000021003b7308 */ /* 0x000ff00000000400 */
[----:B------:R0:W-:Y:S01]  /*65d0*/  MUFU.COS R72, R33 ;  /* 0x0000002100487308 */ /* 0x0001e20000000000 */
[----:B------:R-:W-:Y:S01]  /*65e0*/  R2UR UR43, R20 ;  /* 0x00000000142b72ca */ /* 0x000fe200000e0000 */
[----:B0-----:R-:W-:Y:S01]  /*65f0*/  FMUL.RZ R33, R21, 0.15915493667125701904 ;  /* 0x3e22f98315217820 */ /* 0x001fe2000040c000 */
[----:B------:R-:W-:-:S05]  /*6600*/  FMUL.FTZ R21, R120, UR42 ;  /* 0x0000002a78157c20 */ /* 0x000fca0008410000 */
[----:B------:R-:W-:Y:S01]  /*6610*/  MUFU.SIN R57, R22 ;  /* 0x0000001600397308 */ /* 0x000fe20000000400 */
[----:B------:R-:W-:Y:S02]  /*6620*/  PRMT R180, RZ, 0x7610, R180 ;  /* 0x00007610ffb47816 */ /* 0x000fe400000000b4 */
[----:B------:R-:W-:-:S04]  /*6630*/  PRMT R178, RZ, 0x7610, R178 ;  /* 0x00007610ffb27816 */ /* 0x000fc800000000b2 */
[----:B------:R-:W5:Y:S01]  /*6640*/  @!P5 LDG.E.U16 R180, desc[UR22][R18.64+0x440] ;  /* 0x0004401612b4d981 */ /* 0x000f62000c1e1500 */
[----:B------:R0:W-:Y:S03]  /*6650*/  MUFU.COS R58, R22 ;  /* 0x00000016003a7308 */ /* 0x0001e60000000000 */
[----:B------:R-:W5:Y:S01]  /*6660*/  @!P1 LDG.E.U16 R178, desc[UR22][R18.64+0x480] ;  /* 0x0004801612b29981 */ /* 0x000f62000c1e1500 */
[----:B0-----:R-:W-:Y:S01]  /*6670*/  FMUL.RZ R22, R21, 0.15915493667125701904 ;  /* 0x3e22f98315167820 */ /* 0x001fe2000040c000 */
[----:B------:R-:W-:-:S03]  /*6680*/  FMUL.FTZ R21, R119, UR42 ;  /* 0x0000002a77157c20 */ /* 0x000fc60008410000 */
[----:B------:R-:W-:Y:S08]  /*6690*/  MUFU.SIN R55, R44 ;  /* 0x0000002c00377308 */ /* 0x000ff00000000400 */
[----:B------:R0:W-:Y:S01]  /*66a0*/  MUFU.COS R56, R44 ;  /* 0x0000002c00387308 */ /* 0x0001e20000000000 */
[----:B------:R-:W-:Y:S01]  /*66b0*/  ISETP.GE.AND P2, PT, R149, UR44, PT ;  /* 0x0000002c95007c0c */ /* 0x000fe2000bf46270 */
[----:B0-----:R-:W-:Y:S01]  /*66c0*/  FMUL.RZ R44, R21, 0.15915493667125701904 ;  /* 0x3e22f983152c7820 */ /* 0x001fe2000040c000 */
[----:B------:R-:W-:-:S05]  /*66d0*/  FMUL.FTZ R21, R118, UR42 ;  /* 0x0000002a76157c20 */ /* 0x000fca0008410000 */
[----:B------:R-:W-:Y:S01]  /*66e0*/  MUFU.SIN R53, R33 ;  /* 0x0000002100357308 */ /* 0x000fe20000000400 */
[----:B------:R-:W-:-:S07]  /*66f0*/  ISETP.GE.AND P3, PT, R146, UR44, PT ;  /* 0x0000002c92007c0c */ /* 0x000fce000bf66270 */
[----:B------:R0:W-:Y:S02]  /*6700*/  MUFU.COS R54, R33 ;  /* 0x0000002100367308 */ /* 0x0001e40000000000 */
[----:B0-----:R-:W-:Y:S01]  /*6710*/  FMUL.RZ R33, R21, 0.15915493667125701904 ;  /* 0x3e22f98315217820 */ /* 0x001fe2000040c000 */
[----:B------:R-:W-:-:S05]  /*6720*/  FMUL.FTZ R21, R117, UR42 ;  /* 0x0000002a75157c20 */ /* 0x000fca0008410000 */
[----:B------:R-:W-:Y:S01]  /*6730*/  MUFU.SIN R47, R33 ;  /* 0x00000021002f7308 */ /* 0x000fe20000000400 */
[----:B------:R-:W-:Y:S01]  /*6740*/  FMUL.RZ R62, R21, 0.15915493667125701904 ;  /* 0x3e22f983153e7820 */ /* 0x000fe2000040c000 */
[----:B------:R-:W-:-:S06]  /*6750*/  PRMT R175, RZ, 0x7610, R175 ;  /* 0x00007610ffaf7816 */ /* 0x000fcc00000000af */
[----:B------:R0:W-:Y:S01]  /*6760*/  MUFU.COS R48, R33 ;  /* 0x0000002100307308 */ /* 0x0001e20000000000 */
[----:B------:R-:W-:Y:S01]  /*6770*/  ISETP.GE.AND P1, PT, R63, UR44, PT ;  /* 0x0000002c3f007c0c */ /* 0x000fe2000bf26270 */
[----:B------:R-:W-:Y:S01]  /*6780*/  FMUL.FTZ R20, R112, UR42 ;  /* 0x0000002a70147c20 */ /* 0x000fe20008410000 */
[----:B------:R-:W5:Y:S01]  /*6790*/  @!P2 LDG.E.U16 R175, desc[UR22][R18.64+0x4c0] ;  /* 0x0004c01612afa981 */ /* 0x000f62000c1e1500 */
[----:B0-----:R-:W-:-:S04]  /*67a0*/  MOV R33, UR43 ;  /* 0x0000002b00217c02 */ /* 0x001fc80008000f00 */
[----:B------:R-:W-:Y:S01]  /*67b0*/  MUFU.SIN R45, R62 ;  /* 0x0000003e002d7308 */ /* 0x000fe20000000400 */
[----:B------:R-:W-:Y:S01]  /*67c0*/  PRMT R63, RZ, 0x7610, R63 ;  /* 0x00007610ff3f7816 */ /* 0x000fe2000000003f */
[----:B------:R-:W-:-:S06]  /*67d0*/  FMUL.FTZ R33, R33, 1.4426950216293334961 ;  /* 0x3fb8aa3b21217820 */ /* 0x000fcc0000410000 */
[----:B--2---:R0:W-:Y:S01]  /*67e0*/  MUFU.COS R46, R62 ;  /* 0x0000003e002e7308 */ /* 0x0041e20000000000 */
[----:B------:R-:W-:Y:S01]  /*67f0*/  FMUL.FTZ R21, R116, UR42 ;  /* 0x0000002a74157c20 */ /* 0x000fe20008410000 */
[----:B------:R-:W-:Y:S01]  /*6800*/  ISETP.GE.AND P4, PT, R144, UR44, PT ;  /* 0x0000002c90007c0c */ /* 0x000fe2000bf86270 */
[----:B------:R-:W2:Y:S01]  /*6810*/  @!P3 LDG.E.U16 R63, desc[UR22][R18.64+0x500] ;  /* 0x00050016123fb981 */ /* 0x000ea2000c1e1500 */
[----:B------:R-:W-:Y:S01]  /*6820*/  ISETP.GE.AND P5, PT, R143, UR44, PT ;  /* 0x0000002c8f007c0c */ /* 0x000fe2000bfa6270 */
[----:B0-----:R-:W-:Y:S01]  /*6830*/  FMUL.FTZ R62, R33, R129 ;  /* 0x00000081213e7220 */ /* 0x001fe20000410000 */
[----:B------:R-:W-:Y:S01]  /*6840*/  FMUL.RZ R166, R20, 0.15915493667125701904 ;  /* 0x3e22f98314a67820 */ /* 0x000fe2000040c000 */
[----:B------:R-:W-:Y:S02]  /*6850*/  ISETP.GE.AND P3, PT, R39, UR44, PT ;  /* 0x0000002c27007c0c */ /* 0x000fe4000bf66270 */
[----:B------:R0:W-:Y:S01]  /*6860*/  MUFU.EX2 R64, R62 ;  /* 0x0000003e00407308 */ /* 0x0001e20000000800 */
[----:B------:R-:W-:Y:S01]  /*6870*/  ISETP.GE.AND P2, PT, R42, UR44, PT ;  /* 0x0000002c2a007c0c */ /* 0x000fe2000bf46270 */
[----:B------:R-:W-:Y:S01]  /*6880*/  FMUL.RZ R164, R21, 0.15915493667125701904 ;  /* 0x3e22f98315a47820 */ /* 0x000fe2000040c000 */
[----:B------:R-:W-:-:S05]  /*6890*/  PRMT R167, RZ, 0x7610, R167 ;  /* 0x00007610ffa77816 */ /* 0x000fca00000000a7 */
[----:B------:R-:W-:Y:S01]  /*68a0*/  MUFU.SIN R77, R51 ;  /* 0x00000033004d7308 */ /* 0x000fe20000000400 */
[----:B0-----:R-:W-:Y:S01]  /*68b0*/  FMUL.FTZ R62, R33, R122 ;  /* 0x0000007a213e7220 */ /* 0x001fe20000410000 */
[----:B------:R-:W-:-:S06]  /*68c0*/  PRMT R168, RZ, 0x7610, R168 ;  /* 0x00007610ffa87816 */ /* 0x000fcc00000000a8 */
[----:B------:R-:W0:Y:S01]  /*68d0*/  MUFU.COS R78, R51 ;  /* 0x00000033004e7308 */ /* 0x000e220000000000 */
[----:B------:R-:W-:Y:S01]  /*68e0*/  PRMT R169, RZ, 0x7610, R169 ;  /* 0x00007610ffa97816 */ /* 0x000fe200000000a9 */
[----:B------:R-:W-:Y:S01]  /*68f0*/  FMUL.FTZ R39, R33, R118 ;  /* 0x0000007621277220 */ /* 0x000fe20000410000 */
[----:B------:R-:W-:Y:S01]  /*6900*/  ISETP.GE.AND P0, PT, R43, UR44, PT ;  /* 0x0000002c2b007c0c */ /* 0x000fe2000bf06270 */
[----:B------:R-:W2:Y:S04]  /*6910*/  @!P5 LDG.E.U16 R167, desc[UR22][R18.64+0x580] ;  /* 0x0005801612a7d981 */ /* 0x000ea8000c1e1500 */
[----:B------:R-:W-:Y:S01]  /*6920*/  MUFU.SIN R20, R166 ;  /* 0x000000a600147308 */ /* 0x000fe20000000400 */
[----:B------:R-:W-:-:S07]  /*6930*/  FMUL.FTZ R43, R33, R123 ;  /* 0x0000007b212b7220 */ /* 0x000fce0000410000 */
[----:B------:R1:W-:Y:S08]  /*6940*/  MUFU.COS R21, R166 ;  /* 0x000000a600157308 */ /* 0x0003f00000000000 */
[----:B------:R3:W-:Y:S01]  /*6950*/  MUFU.EX2 R150, R62 ;  /* 0x0000003e00967308 */ /* 0x0007e20000000800 */
[----:B-1----:R-:W-:Y:S01]  /*6960*/  PRMT R166, RZ, 0x7610, R166 ;  /* 0x00007610ffa67816 */ /* 0x002fe200000000a6 */
[----:B------:R-:W2:Y:S04]  /*6970*/  @!P3 LDG.E.U16 R168, desc[UR22][R18.64+0x640] ;  /* 0x0006401612a8b981 */ /* 0x000ea8000c1e1500 */
[----:B------:R-:W2:Y:S01]  /*6980*/  @!P2 LDG.E.U16 R169, desc[UR22][R18.64+0x600] ;  /* 0x0006001612a9a981 */ /* 0x000ea2000c1e1500 */
[----:B---3--:R-:W-:-:S03]  /*6990*/  PRMT R62, RZ, 0x7610, R62 ;  /* 0x00007610ff3e7816 */ /* 0x008fc6000000003e */
[----:B------:R-:W3:Y:S01]  /*69a0*/  @!P1 LDG.E.U16 R166, desc[UR22][R18.64+0x5c0] ;  /* 0x0005c01612a69981 */ /* 0x000ee2000c1e1500 */
[----:B------:R-:W-:Y:S01]  /*69b0*/  ISETP.GE.AND P1, PT, R32, UR44, PT ;  /* 0x0000002c20007c0c */ /* 0x000fe2000bf26270 */
[----:B------:R-:W-:Y:S01]  /*69c0*/  FMUL.FTZ R32, R33, R116 ;  /* 0x0000007421207220 */ /* 0x000fe20000410000 */
[----:B------:R-:W-:Y:S01]  /*69d0*/  ISETP.GE.AND P5, PT, R41, UR44, PT ;  /* 0x0000002c29007c0c */ /* 0x000fe2000bfa6270 */
[----:B------:R-:W3:Y:S01]  /*69e0*/  @!P4 LDG.E.U16 R62, desc[UR22][R18.64+0x540] ;  /* 0x00054016123ec981 */ /* 0x000ee2000c1e1500 */
[----:B------:R-:W-:Y:S01]  /*69f0*/  ISETP.GE.AND P4, PT, R40, UR44, PT ;  /* 0x0000002c28007c0c */ /* 0x000fe2000bf86270 */
[----:B------:R-:W1:Y:S01]  /*6a00*/  MUFU.EX2 R39, R39 ;  /* 0x0000002700277308 */ /* 0x000e620000000800 */
[----:B------:R-:W-:Y:S01]  /*6a10*/  ISETP.GE.AND P3, PT, R38, UR44, PT ;  /* 0x0000002c26007c0c */ /* 0x000fe2000bf66270 */
[----:B------:R-:W-:Y:S01]  /*6a20*/  FMUL.FTZ R38, R107, UR42 ;  /* 0x0000002a6b267c20 */ /* 0x000fe20008410000 */
[----:B------:R-:W-:Y:S01]  /*6a30*/  ISETP.GE.AND P2, PT, R36, UR44, PT ;  /* 0x0000002c24007c0c */ /* 0x000fe2000bf46270 */
[C---:B0-----:R-:W-:Y:S01]  /*6a40*/  FMUL.FTZ R78, R64.reuse, R78 ;  /* 0x0000004e404e7220 */ /* 0x041fe20000410000 */
[----:B------:R-:W-:-:S03]  /*6a50*/  FMUL.FTZ R77, R64, R77 ;  /* 0x0000004d404d7220 */ /* 0x000fc60000410000 */
[----:B------:R-:W-:Y:S01]  /*6a60*/  MUFU.SIN R51, R22 ;  /* 0x0000001600337308 */ /* 0x000fe20000000400 */
[----:B------:R-:W-:Y:S01]  /*6a70*/  FMUL.FTZ R36, R33, R112 ;  /* 0x0000007021247220 */ /* 0x000fe20000410000 */
[----:B------:R-:W-:Y:S01]  /*6a80*/  FMUL.RZ R64, R38, 0.15915493667125701904 ;  /* 0x3e22f98326407820 */ /* 0x000fe2000040c000 */
[----:B------:R-:W-:-:S05]  /*6a90*/  PRMT R170, RZ, 0x7610, R170 ;  /* 0x00007610ffaa7816 */ /* 0x000fca00000000aa */
[----:B------:R-:W-:Y:S01]  /*6aa0*/  MUFU.COS R52, R22 ;  /* 0x0000001600347308 */ /* 0x000fe20000000000 */
[----:B------:R-:W-:Y:S01]  /*6ab0*/  LEA R37, R140, R37, 0x5 ;  /* 0x000000258c257211 */ /* 0x000fe200078e28ff */
[----:B------:R-:W3:Y:S01]  /*6ac0*/  @!P4 LDG.E.U16 R170, desc[UR22][R18.64+0x680] ;  /* 0x0006801612aac981 */ /* 0x000ee2000c1e1500 */
[----:B------:R-:W-:-:S05]  /*6ad0*/  PRMT R172, RZ, 0x7610, R172 ;  /* 0x00007610ffac7816 */ /* 0x000fca00000000ac */
[----:B------:R-:W0:Y:S01]  /*6ae0*/  MUFU.EX2 R43, R43 ;  /* 0x0000002b002b7308 */ /* 0x000e220000000800 */
[----:B------:R-:W-:Y:S01]  /*6af0*/  PRMT R171, RZ, 0x7610, R171 ;  /* 0x00007610ffab7816 */ /* 0x000fe200000000ab */
[----:B------:R-:W3:Y:S01]  /*6b00*/  @!P5 LDG.E.U16 R172, desc[UR22][R18.64+0x6c0] ;  /* 0x0006c01612acd981 */ /* 0x000ee2000c1e1500 */
[----:B------:R-:W-:-:S05]  /*6b10*/  PRMT R174, RZ, 0x7610, R174 ;  /* 0x00007610ffae7816 */ /* 0x000fca00000000ae */
[----:B------:R-:W-:Y:S01]  /*6b20*/  MUFU.EX2 R41, R32 ;  /* 0x0000002000297308 */ /* 0x000fe20000000800 */
[----:B------:R-:W-:Y:S01]  /*6b30*/  PRMT R173, RZ, 0x7610, R173 ;  /* 0x00007610ffad7816 */ /* 0x000fe200000000ad */
[----:B------:R-:W3:Y:S01]  /*6b40*/  @!P1 LDG.E.U16 R171, desc[UR22][R18.64+0x700] ;  /* 0x0007001612ab9981 */ /* 0x000ee2000c1e1500 */
[----:B------:R-:W-:-:S05]  /*6b50*/  PRMT R176, RZ, 0x7610, R176 ;  /* 0x00007610ffb07816 */ /* 0x000fca00000000b0 */
[----:B------:R-:W-:Y:S01]  /*6b60*/  MUFU.SIN R49, R44 ;  /* 0x0000002c00317308 */ /* 0x000fe20000000400 */
[----:B------:R-:W3:Y:S07]  /*6b70*/  @!P2 LDG.E.U16 R174, desc[UR22][R18.64+0x740] ;  /* 0x0007401612aea981 */ /* 0x000eee000c1e1500 */
[----:B------:R-:W-:Y:S01]  /*6b80*/  MUFU.COS R50, R44 ;  /* 0x0000002c00327308 */ /* 0x000fe20000000000 */
[----:B------:R-:W3:Y:S07]  /*6b90*/  @!P3 LDG.E.U16 R173, desc[UR22][R18.64+0x780] ;  /* 0x0007801612adb981 */ /* 0x000eee000c1e1500 */
[----:B------:R-:W4:Y:S01]  /*6ba0*/  MUFU.SIN R22, R164 ;  /* 0x000000a400167308 */ /* 0x000f220000000400 */
[----:B------:R-:W-:Y:S01]  /*6bb0*/  FMUL.FTZ R38, R102, UR42 ;  /* 0x0000002a66267c20 */ /* 0x000fe20008410000 */
[----:B------:R4:W3:Y:S06]  /*6bc0*/  @!P0 LDG.E.U16 R176, desc[UR22][R18.64+0x7c0] ;  /* 0x0007c01612b08981 */ /* 0x0008ec000c1e1500 */
[----:B------:R-:W-:Y:S08]  /*6bd0*/  MUFU.SIN R32, R64 ;  /* 0x0000004000207308 */ /* 0x000ff00000000400 */
[----:B------:R1:W-:Y:S08]  /*6be0*/  MUFU.COS R201, R64 ;  /* 0x0000004000c97308 */ /* 0x0003f00000000000 */
[----:B------:R-:W4:Y:S01]  /*6bf0*/  MUFU.COS R44, R164 ;  /* 0x000000a4002c7308 */ /* 0x000f220000000000 */
[----:B-1----:R-:W-:-:S04]  /*6c00*/  LEA.HI.SX32 R64, R37, R37, 0x1b ;  /* 0x0000002525407211 */ /* 0x002fc800078fdaff */
[----:B------:R-:W-:-:S03]  /*6c10*/  LEA R64, R64, R139, 0x1 ;  /* 0x0000008b40407211 */ /* 0x000fc600078e08ff */
[----:B------:R-:W1:Y:S01]  /*6c20*/  MUFU.EX2 R36, R36 ;  /* 0x0000002400247308 */ /* 0x000e620000000800 */
[C---:B------:R-:W-:Y:S01]  /*6c30*/  FMUL.FTZ R48, R39.reuse, R48 ;  /* 0x0000003027307220 */ /* 0x040fe20000410000 */
[----:B------:R-:W-:Y:S01]  /*6c40*/  FMUL.FTZ R47, R39, R47 ;  /* 0x0000002f272f7220 */ /* 0x000fe20000410000 */
[C---:B0-----:R-:W-:Y:S01]  /*6c50*/  FMUL.FTZ R58, R43.reuse, R58 ;  /* 0x0000003a2b3a7220 */ /* 0x041fe20000410000 */
[----:B------:R-:W-:Y:S01]  /*6c60*/  FMUL.FTZ R57, R43, R57 ;  /* 0x000000392b397220 */ /* 0x000fe20000410000 */
[----:B------:R-:W0:Y:S01]  /*6c70*/  LDS.U16 R39, [R64] ;  /* 0x0000000040277984 */ /* 0x000e220000000400 */
[C---:B----4-:R-:W-:Y:S01]  /*6c80*/  FMUL.FTZ R43, R41.reuse, R22 ;  /* 0x00000016292b7220 */ /* 0x050fe20000410000 */
[----:B------:R-:W-:Y:S02]  /*6c90*/  FMUL.RZ R22, R38, 0.15915493667125701904 ;  /* 0x3e22f98326167820 */ /* 0x000fe4000040c000 */
[----:B------:R-:W4:Y:S01]  /*6ca0*/  LDS.U16 R38, [R64+0x2] ;  /* 0x0000020040267984 */ /* 0x000f220000000400 */
[----:B------:R-:W-:-:S03]  /*6cb0*/  FMUL.FTZ R44, R41, R44 ;  /* 0x0000002c292c7220 */ /* 0x000fc60000410000 */
[----:B------:R-:W-:Y:S01]  /*6cc0*/  LDS.U16 R208, [R64+0x6] ;  /* 0x0000060040d07984 */ /* 0x000fe20000000400 */
[C---:B-1----:R-:W-:Y:S01]  /*6cd0*/  FMUL.FTZ R42, R36.reuse, R21 ;  /* 0x00000015242a7220 */ /* 0x042fe20000410000 */
[----:B------:R-:W-:Y:S01]  /*6ce0*/  FMUL.FTZ R41, R36, R20 ;  /* 0x0000001424297220 */ /* 0x000fe20000410000 */
[C---:B------:R-:W-:Y:S01]  /*6cf0*/  FMUL.FTZ R162, R33.reuse, R128 ;  /* 0x0000008021a27220 */ /* 0x040fe20000410000 */
[----:B------:R-:W1:Y:S01]  /*6d00*/  LDS.U16 R36, [R64+0x4] ;  /* 0x0000040040247984 */ /* 0x000e620000000400 */
[C---:B------:R-:W-:Y:S01]  /*6d10*/  FMUL.FTZ R163, R33.reuse, R125 ;  /* 0x0000007d21a37220 */ /* 0x040fe20000410000 */
[C---:B------:R-:W-:Y:S01]  /*6d20*/  FMUL.FTZ R158, R33.reuse, R124 ;  /* 0x0000007c219e7220 */ /* 0x040fe20000410000 */
[C---:B------:R-:W-:Y:S01]  /*6d30*/  FMUL.FTZ R149, R33.reuse, R121 ;  /* 0x0000007921957220 */ /* 0x040fe20000410000 */
[C---:B------:R-:W-:Y:S01]  /*6d40*/  FMUL.FTZ R144, R33.reuse, R120 ;  /* 0x0000007821907220 */ /* 0x040fe20000410000 */
[C---:B------:R-:W-:Y:S01]  /*6d50*/  FMUL.FTZ R143, R33.reuse, R119 ;  /* 0x00000077218f7220 */ /* 0x040fe20000410000 */
[C---:B------:R-:W-:Y:S01]  /*6d60*/  FMUL.FTZ R40, R33.reuse, R117 ;  /* 0x0000007521287220 */ /* 0x040fe20000410000 */
[----:B------:R-:W1:Y:S01]  /*6d70*/  MUFU.EX2 R162, R162 ;  /* 0x000000a200a27308 */ /* 0x000e620000000800 */
[----:B------:R-:W5:Y:S04]  /*6d80*/  LDS.U16 R205, [R64+0xa] ;  /* 0x00000a0040cd7984 */ /* 0x000f680000000400 */
[----:B------:R-:W5:Y:S03]  /*6d90*/  LDS.U16 R202, [R64+0x8] ;  /* 0x0000080040ca7984 */ /* 0x000f660000000400 */
[----:B------:R-:W1:Y:S01]  /*6da0*/  MUFU.EX2 R163, R163 ;  /* 0x000000a300a37308 */ /* 0x000e620000000800 */
[----:B------:R-:W-:Y:S01]  /*6db0*/  FMUL.FTZ R207, R33, R107 ;  /* 0x0000006b21cf7220 */ /* 0x000fe20000410000 */
[C---:B------:R-:W-:Y:S01]  /*6dc0*/  FMUL.FTZ R56, R150.reuse, R56 ;  /* 0x0000003896387220 */ /* 0x040fe20000410000 */
[----:B------:R-:W-:Y:S01]  /*6dd0*/  FMUL.FTZ R55, R150, R55 ;  /* 0x0000003796377220 */ /* 0x000fe20000410000 */
[----:B------:R-:W-:Y:S04]  /*6de0*/  LDS.U16 R198, [R64+0xc] ;  /* 0x00000c0040c67984 */ /* 0x000fe80000000400 */
[----:B------:R-:W1:Y:S01]  /*6df0*/  MUFU.EX2 R158, R158 ;  /* 0x0000009e009e7308 */ /* 0x000e620000000800 */
[----:B------:R-:W5:Y:S01]  /*6e00*/  LDS.U16 R203, [R64+0xe] ;  /* 0x00000e0040cb7984 */ /* 0x000f620000000400 */
[----:B0-----:R-:W-:Y:S01]  /*6e10*/  SHF.L.U32 R39, R39, 0x10, RZ ;  /* 0x0000001027277819 */ /* 0x001fe200000006ff */
[----:B------:R-:W-:-:S02]  /*6e20*/  FMUL.FTZ R209, R33, R102 ;  /* 0x0000006621d17220 */ /* 0x000fc40000410000 */
[----:B------:R-:W-:Y:S03]  /*6e30*/  LDS.U16 R195, [R64+0x10] ;  /* 0x0000100040c37984 */ /* 0x000fe60000000400 */
[----:B------:R-:W0:Y:S01]  /*6e40*/  MUFU.EX2 R149, R149 ;  /* 0x0000009500957308 */ /* 0x000e220000000800 */
[----:B----4-:R-:W-:Y:S01]  /*6e50*/  SHF.L.U32 R38, R38, 0x10, RZ ;  /* 0x0000001026267819 */ /* 0x010fe200000006ff */
[----:B------:R-:W4:Y:S04]  /*6e60*/  LDS.U16 R197, [R64+0x12] ;  /* 0x0000120040c57984 */ /* 0x000f280000000400 */
[----:B------:R-:W-:Y:S02]  /*6e70*/  LDS.U16 R191, [R64+0x16] ;  /* 0x0000160040bf7984 */ /* 0x000fe40000000400 */
[----:B------:R-:W0:Y:S02]  /*6e80*/  MUFU.EX2 R144, R144 ;  /* 0x0000009000907308 */ /* 0x000e240000000800 */
[----:B------:R-:W-:Y:S04]  /*6e90*/  LDS.U16 R20, [R64+0x18] ;  /* 0x0000180040147984 */ /* 0x000fe80000000400 */
[----:B------:R-:W-:Y:S02]  /*6ea0*/  LDS.U16 R21, [R64+0x1a] ;  /* 0x00001a0040157984 */ /* 0x000fe40000000400 */
[----:B------:R-:W0:Y:S02]  /*6eb0*/  MUFU.EX2 R143, R143 ;  /* 0x0000008f008f7308 */ /* 0x000e240000000800 */
[----:B------:R-:W-:Y:S04]  /*6ec0*/  LDS.U16 R18, [R64+0x1c] ;  /* 0x00001c0040127984 */ /* 0x000fe80000000400 */
[----:B------:R-:W-:Y:S02]  /*6ed0*/  LDS.U16 R19, [R64+0x1e] ;  /* 0x00001e0040137984 */ /* 0x000fe40000000400 */
[----:B------:R-:W4:Y:S01]  /*6ee0*/  MUFU.EX2 R40, R40 ;  /* 0x0000002800287308 */ /* 0x000f220000000800 */
[C---:B-1----:R-:W-:Y:S01]  /*6ef0*/  FMUL.FTZ R76, R162.reuse, R76 ;  /* 0x0000004ca24c7220 */ /* 0x042fe20000410000 */
        /* <DEDUP_REMOVED lines=9> */
[C---:B------:R-:W-:Y:S01]  /*6f90*/  FMUL.FTZ R50, R143.reuse, R50 ;  /* 0x000000328f327220 */ /* 0x040fe20000410000 */
[----:B------:R-:W-:Y:S01]  /*6fa0*/  FMUL.FTZ R49, R143, R49 ;  /* 0x000000318f317220 */ /* 0x000fe20000410000 */
[----:B------:R-:W-:Y:S01]  /*6fb0*/  MUFU.SIN R204, R22 ;  /* 0x0000001600cc7308 */ /* 0x000fe20000000400 */
[----:B------:R-:W-:Y:S01]  /*6fc0*/  LDS.U16 R143, [R64+0x20] ;  /* 0x00002000408f7984 */ /* 0x000fe20000000400 */
[----:B------:R-:W-:Y:S01]  /*6fd0*/  FMUL.FTZ R235, R39, R130 ;  /* 0x0000008227eb7220 */ /* 0x000fe20000410000 */
[C---:B----4-:R-:W-:Y:S01]  /*6fe0*/  FMUL.FTZ R46, R40.reuse, R46 ;  /* 0x0000002e282e7220 */ /* 0x050fe20000410000 */
[----:B------:R-:W-:Y:S01]  /*6ff0*/  FMUL.FTZ R45, R40, R45 ;  /* 0x0000002d282d7220 */ /* 0x000fe20000410000 */
[----:B------:R-:W-:Y:S01]  /*7000*/  LDS.U16 R144, [R64+0x22] ;  /* 0x0000220040907984 */ /* 0x000fe20000000400 */
[----:B------:R-:W-:-:S02]  /*7010*/  SHF.L.U32 R40, R230, 0x10, RZ ;  /* 0x00000010e6287819 */ /* 0x000fc400000006ff */
[----:B------:R0:W-:Y:S01]  /*7020*/  MUFU.COS R206, R22 ;  /* 0x0000001600ce7308 */ /* 0x0001e20000000000 */
[----:B------:R-:W-:Y:S04]  /*7030*/  LDS.U16 R146, [R64+0x24] ;  /* 0x0000240040927984 */ /* 0x000fe80000000400 */
[----:B------:R-:W-:Y:S04]  /*7040*/  LDS.U16 R185, [R64+0x26] ;  /* 0x0000260040b97984 */ /* 0x000fe80000000400 */
[----:B0-----:R-:W0:Y:S01]  /*7050*/  LDS.U16 R22, [R64+0x14] ;  /* 0x0000140040167984 */ /* 0x001e220000000400 */
[----:B------:R-:W1:Y:S03]  /*7060*/  MUFU.EX2 R207, R207 ;  /* 0x000000cf00cf7308 */ /* 0x000e660000000800 */
[----:B------:R-:W4:Y:S04]  /*7070*/  LDS.U16 R149, [R64+0x28] ;  /* 0x0000280040957984 */ /* 0x000f280000000400 */
[----:B------:R-:W4:Y:S04]  /*7080*/  LDS.U16 R150, [R64+0x2a] ;  /* 0x00002a0040967984 */ /* 0x000f280000000400 */
[----:B------:R-:W4:Y:S04]  /*7090*/  LDS.U16 R152, [R64+0x2c] ;  /* 0x00002c0040987984 */ /* 0x000f280000000400 */
[----:B------:R-:W4:Y:S04]  /*70a0*/  LDS.U16 R153, [R64+0x2e] ;  /* 0x00002e0040997984 */ /* 0x000f280000000400 */
[----:B------:R-:W2:Y:S04]  /*70b0*/  LDS.U16 R155, [R64+0x30] ;  /* 0x00003000409b7984 */ /* 0x000ea80000000400 */
[----:B------:R-:W2:Y:S04]  /*70c0*/  LDS.U16 R156, [R64+0x32] ;  /* 0x00003200409c7984 */ /* 0x000ea80000000400 */
[----:B------:R-:W2:Y:S04]  /*70d0*/  LDS.U16 R158, [R64+0x34] ;  /* 0x00003400409e7984 */ /* 0x000ea80000000400 */
[----:B------:R-:W2:Y:S04]  /*70e0*/  LDS.U16 R159, [R64+0x36] ;  /* 0x00003600409f7984 */ /* 0x000ea80000000400 */
[----:B------:R-:W2:Y:S04]  /*70f0*/  LDS.U16 R161, [R64+0x38] ;  /* 0x0000380040a17984 */ /* 0x000ea80000000400 */
[----:B------:R-:W2:Y:S04]  /*7100*/  LDS.U16 R162, [R64+0x3a] ;  /* 0x00003a0040a27984 */ /* 0x000ea80000000400 */
[----:B------:R-:W3:Y:S04]  /*7110*/  LDS.U16 R163, [R64+0x3c] ;  /* 0x00003c0040a37984 */ /* 0x000ee80000000400 */
[----:B------:R-:W3:Y:S04]  /*7120*/  LDS.U16 R164, [R64+0x3e] ;  /* 0x00003e0040a47984 */ /* 0x000ee80000000400 */
[----:B------:R-:W-:Y:S01]  /*7130*/  STS.U16 [R28+0x1080], R199 ;  /* 0x001080c71c007388 */ /* 0x000fe20000000400 */
[----:B------:R-:W-:-:S03]  /*7140*/  FMUL.FTZ R33, R33, R130 ;  /* 0x0000008221217220 */ /* 0x000fc60000410000 */
[----:B------:R1:W-:Y:S01]  /*7150*/  STS.U16 [R29+0x10c0], R34 ;  /* 0x0010c0221d007388 */ /* 0x0003e20000000400 */
[----:B------:R-:W-:-:S03]  /*7160*/  FMUL.FTZ R235, R40, R235 ;  /* 0x000000eb28eb7220 */ /* 0x000fc60000410000 */
[----:B-----5:R5:W-:Y:S01]  /*7170*/  STS.U16 [R30+0x1100], R35 ;  /* 0x001100231e007388 */ /* 0x020be20000000400 */
[----:B------:R-:W0:Y:S01]  /*7180*/  MUFU.EX2 R209, R209 ;  /* 0x000000d100d17308 */ /* 0x000e220000000800 */
[----:B------:R-:W-:Y:S01]  /*7190*/  SHF.L.U32 R36, R36, 0x10, RZ ;  /* 0x0000001024247819 */ /* 0x000fe200000006ff */
[----:B-1----:R-:W-:Y:S01]  /*71a0*/  FMUL.FTZ R29, R38, R130 ;  /* 0x00000082261d7220 */ /* 0x002fe20000410000 */
[----:B-----5:R-:W-:Y:S01]  /*71b0*/  SHF.L.U32 R35, R208, 0x10, RZ ;  /* 0x00000010d0237819 */ /* 0x020fe200000006ff */
[----:B------:R1:W-:Y:S01]  /*71c0*/  STS.U16 [R31+0x1140], R200 ;  /* 0x001140c81f007388 */ /* 0x0003e20000000400 */
[----:B------:R-:W-:Y:S01]  /*71d0*/  SHF.L.U32 R37, R229, 0x10, RZ ;  /* 0x00000010e5257819 */ /* 0x000fe200000006ff */
[----:B------:R-:W-:Y:S02]  /*71e0*/  FMUL.FTZ R236, R40, R29 ;  /* 0x0000001d28ec7220 */ /* 0x000fe40000410000 */
[----:B------:R5:W4:Y:S01]  /*71f0*/  MUFU.EX2 R28, R33 ;  /* 0x00000021001c7308 */ /* 0x000b220000000800 */
[----:B------:R-:W-:Y:S01]  /*7200*/  FMUL.FTZ R29, R235, R77 ;  /* 0x0000004deb1d7220 */ /* 0x000fe20000410000 */
[----:B------:R-:W-:Y:S01]  /*7210*/  FMUL.FTZ R30, R36, R129 ;  /* 0x00000081241e7220 */ /* 0x000fe20000410000 */
[C---:B------:R-:W-:Y:S01]  /*7220*/  FMUL.FTZ R34, R236.reuse, R77 ;  /* 0x0000004dec227220 */ /* 0x040fe20000410000 */
[----:B-1----:R-:W-:Y:S01]  /*7230*/  FMUL.FTZ R200, R35, R129 ;  /* 0x0000008123c87220 */ /* 0x002fe20000410000 */
[----:B------:R-:W-:Y:S01]  /*7240*/  FFMA.FTZ R29, R236, R78, R29 ;  /* 0x0000004eec1d7223 */ /* 0x000fe2000001001d */
[----:B------:R-:W-:-:S02]  /*7250*/  FMUL.FTZ R199, R37, R30 ;  /* 0x0000001e25c77220 */ /* 0x000fc40000410000 */
[----:B------:R-:W-:Y:S01]  /*7260*/  FMUL.FTZ R200, R37, R200 ;  /* 0x000000c825c87220 */ /* 0x000fe20000410000 */
[----:B------:R-:W-:-:S03]  /*7270*/  FFMA.FTZ R30, R235, R78, -R34 ;  /* 0x0000004eeb1e7223 */ /* 0x000fc60000010822 */
[----:B------:R-:W-:Y:S01]  /*7280*/  FADD.FTZ R29, R200, R29 ;  /* 0x0000001dc81d7221 */ /* 0x000fe20000010000 */
[C---:B------:R-:W-:Y:S01]  /*7290*/  FMUL.FTZ R34, R207.reuse, R201 ;  /* 0x000000c9cf227220 */ /* 0x040fe20000410000 */
[----:B-----5:R-:W-:Y:S01]  /*72a0*/  FMUL.FTZ R33, R207, R32 ;  /* 0x00000020cf217220 */ /* 0x020fe20000410000 */
[----:B------:R-:W-:Y:S01]  /*72b0*/  FADD.FTZ R30, R199, R30 ;  /* 0x0000001ec71e7221 */ /* 0x000fe20000010000 */
[-C--:B------:R-:W-:Y:S01]  /*72c0*/  FMUL.FTZ R207, R75, R29.reuse ;  /* 0x0000001d4bcf7220 */ /* 0x080fe20000410000 */
[----:B0-----:R-:W-:Y:S02]  /*72d0*/  FMUL.FTZ R31, R209, R204 ;  /* 0x000000ccd11f7220 */ /* 0x001fe40000410000 */
[-C--:B------:R-:W-:Y:S01]  /*72e0*/  FMUL.FTZ R204, R75, R30.reuse ;  /* 0x0000001e4bcc7220 */ /* 0x080fe20000410000 */
[----:B------:R-:W-:Y:S01]  /*72f0*/  FFMA.FTZ R207, R76, R30, -R207 ;  /* 0x0000001e4ccf7223 */ /* 0x000fe200000108cf */
[----:B----4-:R-:W-:Y:S01]  /*7300*/  FMUL.FTZ R126, R28, R126 ;  /* 0x0000007e1c7e7220 */ /* 0x010fe20000410000 */
[----:B------:R-:W-:Y:S01]  /*7310*/  SHF.L.U32 R30, R205, 0x10, RZ ;  /* 0x00000010cd1e7819 */ /* 0x000fe200000006ff */
[----:B------:R-:W-:Y:S01]  /*7320*/  FFMA.FTZ R204, R76, R29, R204 ;  /* 0x0000001d4ccc7223 */ /* 0x000fe200000100cc */
[----:B------:R-:W-:Y:S01]  /*7330*/  FMUL.FTZ R127, R28, R127 ;  /* 0x0000007f1c7f7220 */ /* 0x000fe20000410000 */
[----:B------:R-:W-:Y:S01]  /*7340*/  SHF.L.U32 R29, R202, 0x10, RZ ;  /* 0x00000010ca1d7819 */ /* 0x000fe200000006ff */
[-C--:B------:R-:W-:Y:S01]  /*7350*/  FMUL.FTZ R202, R126, R77.reuse ;  /* 0x0000004d7eca7220 */ /* 0x080fe20000410000 */
[----:B------:R-:W-:Y:S01]  /*7360*/  SHF.L.U32 R28, R137, 0x10, RZ ;  /* 0x00000010891c7819 */ /* 0x000fe200000006ff */
[----:B------:R-:W-:Y:S01]  /*7370*/  FMUL.FTZ R201, R30, R128 ;  /* 0x000000801ec97220 */ /* 0x000fe20000410000 */
[----:B------:R-:W-:Y:S01]  /*7380*/  FMUL.FTZ R32, R209, R206 ;  /* 0x000000ced1207220 */ /* 0x000fe20000410000 */
[----:B------:R0:W-:Y:S01]  /*7390*/  STS.U16 [R26+0x1180], R193 ;  /* 0x001180c11a007388 */ /* 0x0001e20000000400 */
[----:B------:R-:W-:Y:S01]  /*73a0*/  FMUL.FTZ R209, R127, R77 ;  /* 0x0000004d7fd17220 */ /* 0x000fe20000410000 */
[----:B------:R-:W-:Y:S01]  /*73b0*/  FMUL.FTZ R205, R29, R128 ;  /* 0x000000801dcd7220 */ /* 0x000fe20000410000 */
[----:B------:R-:W-:Y:S01]  /*73c0*/  FMUL.FTZ R201, R28, R201 ;  /* 0x000000c91cc97220 */ /* 0x000fe20000410000 */
[----:B------:R1:W-:Y:S01]  /*73d0*/  STS.U16 [R27+0x11c0], R196 ;  /* 0x0011c0c41b007388 */ /* 0x0003e20000000400 */
[-C--:B------:R-:W-:Y:S01]  /*73e0*/  FFMA.FTZ R209, R126, R78.reuse, -R209 ;  /* 0x0000004e7ed17223 */ /* 0x080fe200000108d1 */
[----:B0-----:R-:W-:Y:S01]  /*73f0*/  FFMA.FTZ R26, R127, R78, R202 ;  /* 0x0000004e7f1a7223 */ /* 0x001fe200000100ca */
[----:B------:R-:W-:Y:S01]  /*7400*/  FMUL.FTZ R202, R28, R205 ;  /* 0x000000cd1cca7220 */ /* 0x000fe20000410000 */
[----:B------:R-:W-:-:S02]  /*7410*/  FADD.FTZ R204, R201, R204 ;  /* 0x000000ccc9cc7221 */ /* 0x000fc40000010000 */
[C---:B-1----:R-:W-:Y:S01]  /*7420*/  FMUL.FTZ R27, R75.reuse, R26 ;  /* 0x0000001a4b1b7220 */ /* 0x042fe20000410000 */
[-C--:B------:R-:W-:Y:S01]  /*7430*/  FMUL.FTZ R193, R75, R209.reuse ;  /* 0x000000d14bc17220 */ /* 0x080fe20000410000 */
[----:B------:R-:W-:Y:S02]  /*7440*/  FADD.FTZ R207, R202, R207 ;  /* 0x000000cfcacf7221 */ /* 0x000fe40000010000 */
[C---:B------:R-:W-:Y:S01]  /*7450*/  FFMA.FTZ R209, R76.reuse, R209, -R27 ;  /* 0x000000d14cd17223 */ /* 0x040fe2000001081b */
[C---:B------:R-:W-:Y:S01]  /*7460*/  FMUL.FTZ R27, R73.reuse, R204 ;  /* 0x000000cc491b7220 */ /* 0x040fe20000410000 */
[----:B------:R-:W-:Y:S01]  /*7470*/  FFMA.FTZ R196, R76, R26, R193 ;  /* 0x0000001a4cc47223 */ /* 0x000fe200000100c1 */
[-C--:B------:R-:W-:Y:S02]  /*7480*/  FMUL.FTZ R193, R73, R207.reuse ;  /* 0x000000cf49c17220 */ /* 0x080fe40000410000 */
[----:B------:R-:W-:Y:S01]  /*7490*/  FFMA.FTZ R207, R74, R207, -R27 ;  /* 0x000000cf4acf7223 */ /* 0x000fe2000001081b */
[----:B------:R-:W-:-:S02]  /*74a0*/  SHF.L.U32 R27, R203, 0x10, RZ ;  /* 0x00000010cb1b7819 */ /* 0x000fc400000006ff */
[----:B------:R-:W-:Y:S02]  /*74b0*/  SHF.L.U32 R26, R198, 0x10, RZ ;  /* 0x00000010c61a7819 */ /* 0x000fe400000006ff */
[----:B------:R-:W-:Y:S01]  /*74c0*/  SHF.L.U32 R198, R136, 0x10, RZ ;  /* 0x0000001088c67819 */ /* 0x000fe200000006ff */
[-C--:B------:R-:W-:Y:S01]  /*74d0*/  FMUL.FTZ R203, R27, R125.reuse ;  /* 0x0000007d1bcb7220 */ /* 0x080fe20000410000 */
[----:B------:R-:W-:Y:S01]  /*74e0*/  FFMA.FTZ R206, R74, R204, R193 ;  /* 0x000000cc4ace7223 */ /* 0x000fe200000100c1 */
[----:B------:R-:W-:Y:S02]  /*74f0*/  FMUL.FTZ R204, R26, R125 ;  /* 0x0000007d1acc7220 */ /* 0x000fe40000410000 */
[C---:B------:R-:W-:Y:S01]  /*7500*/  FMUL.FTZ R203, R198.reuse, R203 ;  /* 0x000000cbc6cb7220 */ /* 0x040fe20000410000 */
[----:B------:R-:W-:Y:S01]  /*7510*/  FMUL.FTZ R193, R73, R196 ;  /* 0x000000c449c17220 */ /* 0x000fe20000410000 */
[----:B------:R-:W-:Y:S02]  /*7520*/  FMUL.FTZ R204, R198, R204 ;  /* 0x000000ccc6cc7220 */ /* 0x000fe40000410000 */
[----:B------:R-:W-:Y:S01]  /*7530*/  FADD.FTZ R198, R203, R206 ;  /* 0x000000cecbc67221 */ /* 0x000fe20000010000 */
[-C--:B------:R-:W-:Y:S01]  /*7540*/  FFMA.FTZ R193, R74, R209.reuse, -R193 ;  /* 0x000000d14ac17223 */ /* 0x080fe200000108c1 */
[----:B------:R0:W-:Y:S01]  /*7550*/  STS.U16 [R24+0x1200], R25 ;  /* 0x0012001918007388 */ /* 0x0001e20000000400 */
[----:B------:R-:W-:Y:S01]  /*7560*/  FMUL.FTZ R209, R73, R209 ;  /* 0x000000d149d17220 */ /* 0x000fe20000410000 */
[----:B------:R-:W-:Y:S01]  /*7570*/  FADD.FTZ R207, R204, R207 ;  /* 0x000000cfcccf7221 */ /* 0x000fe20000010000 */
[----:B------:R-:W-:-:S02]  /*7580*/  FMUL.FTZ R205, R59, R198 ;  /* 0x000000c63bcd7220 */ /* 0x000fc40000410000 */
[----:B------:R-:W-:Y:S01]  /*7590*/  FFMA.FTZ R209, R74, R196, R209 ;  /* 0x000000c44ad17223 */ /* 0x000fe200000100d1 */
[----:B------:R-:W-:Y:S02]  /*75a0*/  SHF.L.U32 R196, R135, 0x10, RZ ;  /* 0x0000001087c47819 */ /* 0x000fe400000006ff */
[----:B0-----:R-:W-:Y:S02]  /*75b0*/  SHF.L.U32 R25, R197, 0x10, RZ ;  /* 0x00000010c5197819 */ /* 0x001fe400000006ff */
[----:B------:R-:W-:Y:S01]  /*75c0*/  SHF.L.U32 R24, R195, 0x10, RZ ;  /* 0x00000010c3187819 */ /* 0x000fe200000006ff */
[-C--:B------:R-:W-:Y:S01]  /*75d0*/  FFMA.FTZ R195, R72, R207.reuse, -R205 ;  /* 0x000000cf48c37223 */ /* 0x080fe200000108cd */
[----:B------:R-:W-:Y:S01]  /*75e0*/  FMUL.FTZ R207, R59, R207 ;  /* 0x000000cf3bcf7220 */ /* 0x000fe20000410000 */
[-C--:B------:R-:W-:Y:S02]  /*75f0*/  FMUL.FTZ R205, R25, R124.reuse ;  /* 0x0000007c19cd7220 */ /* 0x080fe40000410000 */
        /* <DEDUP_REMOVED lines=11> */
[----:B------:R-:W-:Y:S01]  /*76b0*/  SHF.L.U32 R22, R22, 0x10, RZ ;  /* 0x0000001016167819 */ /* 0x000fe200000006ff */
[-C--:B------:R-:W-:Y:S02]  /*76c0*/  FMUL.FTZ R207, R57, R195.reuse ;  /* 0x000000c339cf7220 */ /* 0x080fe40000410000 */
[----:B------:R-:W-:Y:S01]  /*76d0*/  FFMA.FTZ R197, R58, R195, -R23 ;  /* 0x000000c33ac57223 */ /* 0x000fe20000010817 */
[----:B------:R-:W-:Y:S01]  /*76e0*/  SHF.L.U32 R23, R191, 0x10, RZ ;  /* 0x00000010bf177819 */ /* 0x000fe200000006ff */
[----:B------:R-:W-:Y:S01]  /*76f0*/  FMUL.FTZ R208, R22, R123 ;  /* 0x0000007b16d07220 */ /* 0x000fe20000410000 */
[----:B------:R-:W-:Y:S01]  /*7700*/  SHF.L.U32 R196, R134, 0x10, RZ ;  /* 0x0000001086c47819 */ /* 0x000fe200000006ff */
[----:B------:R-:W-:Y:S01]  /*7710*/  FFMA.FTZ R194, R72, R209, R194 ;  /* 0x000000d148c27223 */ /* 0x000fe200000100c2 */
[----:B------:R-:W-:Y:S01]  /*7720*/  FFMA.FTZ R198, R58, R198, R207 ;  /* 0x000000c63ac67223 */ /* 0x000fe200000100cf */
[----:B------:R-:W-:-:S02]  /*7730*/  FMUL.FTZ R207, R23, R123 ;  /* 0x0000007b17cf7220 */ /* 0x000fc40000410000 */
[C---:B------:R-:W-:Y:S01]  /*7740*/  FMUL.FTZ R208, R196.reuse, R208 ;  /* 0x000000d0c4d07220 */ /* 0x040fe20000410000 */
[----:B------:R-:W-:Y:S01]  /*7750*/  FMUL.FTZ R195, R57, R194 ;  /* 0x000000c239c37220 */ /* 0x000fe20000410000 */
[----:B------:R-:W-:Y:S01]  /*7760*/  FMUL.FTZ R207, R196, R207 ;  /* 0x000000cfc4cf7220 */ /* 0x000fe20000410000 */
[----:B------:R-:W-:Y:S01]  /*7770*/  SHF.L.U32 R21, R21, 0x10, RZ ;  /* 0x0000001015157819 */ /* 0x000fe200000006ff */
[----:B------:R-:W-:Y:S01]  /*7780*/  FADD.FTZ R197, R208, R197 ;  /* 0x000000c5d0c57221 */ /* 0x000fe20000010000 */
[----:B------:R0:W-:Y:S01]  /*7790*/  STS.U16 [R189+0x1280], R192 ;  /* 0x001280c0bd007388 */ /* 0x0001e20000000400 */
[-C--:B------:R-:W-:Y:S01]  /*77a0*/  FFMA.FTZ R191, R58, R193.reuse, -R195 ;  /* 0x000000c13abf7223 */ /* 0x080fe200000108c3 */
[----:B------:R-:W-:Y:S01]  /*77b0*/  FMUL.FTZ R193, R57, R193 ;  /* 0x000000c139c17220 */ /* 0x000fe20000410000 */
[----:B------:R-:W-:Y:S01]  /*77c0*/  FADD.FTZ R198, R207, R198 ;  /* 0x000000c6cfc67221 */ /* 0x000fe20000010000 */
[----:B------:R-:W-:Y:S01]  /*77d0*/  SHF.L.U32 R20, R20, 0x10, RZ ;  /* 0x0000001014147819 */ /* 0x000fe200000006ff */
[----:B------:R-:W-:Y:S01]  /*77e0*/  FMUL.FTZ R195, R55, R197 ;  /* 0x000000c537c37220 */ /* 0x000fe20000410000 */
[----:B------:R-:W-:Y:S01]  /*77f0*/  FMUL.FTZ R209, R21, R122 ;  /* 0x0000007a15d17220 */ /* 0x000fe20000410000 */
[----:B0-----:R-:W-:Y:S01]  /*7800*/  SHF.L.U32 R192, R133, 0x10, RZ ;  /* 0x0000001085c07819 */ /* 0x001fe200000006ff */
[----:B------:R-:W-:Y:S01]  /*7810*/  FFMA.FTZ R193, R58, R194, R193 ;  /* 0x000000c23ac17223 */ /* 0x000fe200000100c1 */
[-C--:B------:R-:W-:Y:S01]  /*7820*/  FMUL.FTZ R189, R55, R198.reuse ;  /* 0x000000c637bd7220 */ /* 0x080fe20000410000 */
[----:B------:R-:W-:Y:S01]  /*7830*/  FFMA.FTZ R198, R56, R198, R195 ;  /* 0x000000c638c67223 */ /* 0x000fe200000100c3 */
[----:B------:R-:W-:Y:S01]  /*7840*/  FMUL.FTZ R210, R20, R122 ;  /* 0x0000007a14d27220 */ /* 0x000fe20000410000 */
[----:B------:R-:W-:Y:S01]  /*7850*/  FMUL.FTZ R209, R192, R209 ;  /* 0x000000d1c0d17220 */ /* 0x000fe20000410000 */
[----:B------:R0:W-:Y:S01]  /*7860*/  STS.U16 [R17+0x12c0], R190 ;  /* 0x0012c0be11007388 */ /* 0x0001e20000000400 */
[----:B------:R-:W-:Y:S01]  /*7870*/  FFMA.FTZ R189, R56, R197, -R189 ;  /* 0x000000c538bd7223 */ /* 0x000fe200000108bd */
[----:B------:R-:W-:Y:S01]  /*7880*/  FMUL.FTZ R210, R192, R210 ;  /* 0x000000d2c0d27220 */ /* 0x000fe20000410000 */
[----:B------:R-:W-:Y:S01]  /*7890*/  FADD.FTZ R198, R209, R198 ;  /* 0x000000c6d1c67221 */ /* 0x000fe20000010000 */
[----:B------:R-:W-:Y:S01]  /*78a0*/  SHF.L.U32 R19, R19, 0x10, RZ ;  /* 0x0000001013137819 */ /* 0x000fe200000006ff */
[----:B0-----:R-:W-:Y:S01]  /*78b0*/  FMUL.FTZ R17, R55, R193 ;  /* 0x000000c137117220 */ /* 0x001fe20000410000 */
[----:B------:R-:W-:-:S03]  /*78c0*/  FADD.FTZ R189, R210, R189 ;  /* 0x000000bdd2bd7221 */ /* 0x000fc60000010000 */
[-C--:B------:R-:W-:Y:S01]  /*78d0*/  FFMA.FTZ R192, R56, R191.reuse, -R17 ;  /* 0x000000bf38c07223 */ /* 0x080fe20000010811 */
[----:B------:R-:W-:Y:S01]  /*78e0*/  FMUL.FTZ R17, R53, R198 ;  /* 0x000000c635117220 */ /* 0x000fe20000410000 */
[----:B------:R-:W-:Y:S01]  /*78f0*/  FMUL.FTZ R191, R55, R191 ;  /* 0x000000bf37bf7220 */ /* 0x000fe20000410000 */
[----:B------:R-:W-:Y:S02]  /*7900*/  SHF.L.U32 R18, R18, 0x10, RZ ;  /* 0x0000001012127819 */ /* 0x000fe400000006ff */
[----:B------:R-:W-:Y:S01]  /*7910*/  FFMA.FTZ R195, R54, R189, -R17 ;  /* 0x000000bd36c37223 */ /* 0x000fe20000010811 */
[----:B------:R-:W-:Y:S01]  /*7920*/  FFMA.FTZ R191, R56, R193, R191 ;  /* 0x000000c138bf7223 */ /* 0x000fe200000100bf */
[----:B------:R-:W-:Y:S01]  /*7930*/  SHF.L.U32 R17, R132, 0x10, RZ ;  /* 0x0000001084117819 */ /* 0x000fe200000006ff */
[----:B------:R-:W-:Y:S01]  /*7940*/  FMUL.FTZ R193, R53, R189 ;  /* 0x000000bd35c17220 */ /* 0x000fe20000410000 */
[-C--:B------:R-:W-:Y:S01]  /*7950*/  FMUL.FTZ R190, R19, R121.reuse ;  /* 0x0000007913be7220 */ /* 0x080fe20000410000 */
[----:B------:R-:W-:-:S02]  /*7960*/  FMUL.FTZ R212, R18, R121 ;  /* 0x0000007912d47220 */ /* 0x000fc40000410000 */
[----:B------:R-:W-:Y:S01]  /*7970*/  FFMA.FTZ R198, R54, R198, R193 ;  /* 0x000000c636c67223 */ /* 0x000fe200000100c1 */
[C---:B------:R-:W-:Y:S01]  /*7980*/  FMUL.FTZ R211, R17.reuse, R190 ;  /* 0x000000be11d37220 */ /* 0x040fe20000410000 */
[----:B------:R-:W-:Y:S01]  /*7990*/  FMUL.FTZ R212, R17, R212 ;  /* 0x000000d411d47220 */ /* 0x000fe20000410000 */
[----:B------:R-:W-:Y:S01]  /*79a0*/  FMUL.FTZ R193, R53, R192 ;  /* 0x000000c035c17220 */ /* 0x000fe20000410000 */
[----:B------:R0:W-:Y:S01]  /*79b0*/  STS.U16 [R142+0x1300], R187 ;  /* 0x001300bb8e007388 */ /* 0x0001e20000000400 */
[----:B------:R-:W-:Y:S01]  /*79c0*/  FADD.FTZ R198, R211, R198 ;  /* 0x000000c6d3c67221 */ /* 0x000fe20000010000 */
[----:B------:R-:W-:Y:S01]  /*79d0*/  FADD.FTZ R195, R212, R195 ;  /* 0x000000c3d4c37221 */ /* 0x000fe20000010000 */
[-C--:B------:R-:W-:Y:S01]  /*79e0*/  FMUL.FTZ R189, R53, R191.reuse ;  /* 0x000000bf35bd7220 */ /* 0x080fe20000410000 */
[----:B------:R-:W-:Y:S02]  /*79f0*/  SHF.L.U32 R143, R143, 0x10, RZ ;  /* 0x000000108f8f7819 */ /* 0x000fe400000006ff */
[----:B0-----:R-:W-:Y:S01]  /*7a00*/  SHF.L.U32 R142, R144, 0x10, RZ ;  /* 0x00000010908e7819 */ /* 0x001fe200000006ff */
[----:B------:R-:W-:Y:S01]  /*7a10*/  FFMA.FTZ R187, R54, R191, R193 ;  /* 0x000000bf36bb7223 */ /* 0x000fe200000100c1 */
[----:B------:R-:W-:Y:S01]  /*7a20*/  FMUL.FTZ R191, R51, R198 ;  /* 0x000000c633bf7220 */ /* 0x000fe20000410000 */
[----:B------:R-:W-:Y:S01]  /*7a30*/  SHF.L.U32 R144, R131, 0x10, RZ ;  /* 0x0000001083907819 */ /* 0x000fe200000006ff */
[-C--:B------:R-:W-:Y:S01]  /*7a40*/  FMUL.FTZ R193, R51, R195.reuse ;  /* 0x000000c333c17220 */ /* 0x080fe20000410000 */
[-C--:B------:R-:W-:Y:S01]  /*7a50*/  FMUL.FTZ R213, R142, R120.reuse ;  /* 0x000000788ed57220 */ /* 0x080fe20000410000 */
[C---:B------:R-:W-:Y:S01]  /*7a60*/  FFMA.FTZ R195, R52.reuse, R195, -R191 ;  /* 0x000000c334c37223 */ /* 0x040fe200000108bf */
[----:B------:R-:W-:Y:S01]  /*7a70*/  FMUL.FTZ R191, R143, R120 ;  /* 0x000000788fbf7220 */ /* 0x000fe20000410000 */
[----:B------:R-:W-:Y:S01]  /*7a80*/  FFMA.FTZ R198, R52, R198, R193 ;  /* 0x000000c634c67223 */ /* 0x000fe200000100c1 */
[----:B------:R-:W-:Y:S01]  /*7a90*/  FMUL.FTZ R213, R144, R213 ;  /* 0x000000d590d57220 */ /* 0x000fe20000410000 */
[----:B------:R-:W-:Y:S01]  /*7aa0*/  FFMA.FTZ R189, R54, R192, -R189 ;  /* 0x000000c036bd7223 */ /* 0x000fe200000108bd */
[----:B------:R-:W-:Y:S01]  /*7ab0*/  FMUL.FTZ R193, R51, R187 ;  /* 0x000000bb33c17220 */ /* 0x000fe20000410000 */
[----:B------:R-:W-:Y:S01]  /*7ac0*/  FMUL.FTZ R214, R144, R191 ;  /* 0x000000bf90d67220 */ /* 0x000fe20000410000 */
[----:B------:R-:W-:-:S02]  /*7ad0*/  FADD.FTZ R198, R213, R198 ;  /* 0x000000c6d5c67221 */ /* 0x000fc40000010000 */
[-C--:B------:R-:W-:Y:S01]  /*7ae0*/  FFMA.FTZ R193, R52, R189.reuse, -R193 ;  /* 0x000000bd34c17223 */ /* 0x080fe200000108c1 */
[----:B------:R-:W-:Y:S01]  /*7af0*/  FMUL.FTZ R189, R51, R189 ;  /* 0x000000bd33bd7220 */ /* 0x000fe20000410000 */
[----:B------:R0:W-:Y:S01]  /*7b00*/  STS.U16 [R147+0x1340], R188 ;  /* 0x001340bc93007388 */ /* 0x0001e20000000400 */
[----:B------:R-:W-:-:S03]  /*7b10*/  FADD.FTZ R195, R214, R195 ;  /* 0x000000c3d6c37221 */ /* 0x000fc60000010000 */
[----:B------:R1:W-:Y:S01]  /*7b20*/  STS.U16 [R145+0x1380], R186 ;  /* 0x001380ba91007388 */ /* 0x0003e20000000400 */
[----:B------:R-:W-:Y:S01]  /*7b30*/  FFMA.FTZ R189, R52, R187, R189 ;  /* 0x000000bb34bd7223 */ /* 0x000fe200000100bd */
[C---:B------:R-:W-:Y:S01]  /*7b40*/  FMUL.FTZ R187, R49.reuse, R195 ;  /* 0x000000c331bb7220 */ /* 0x040fe20000410000 */
[----:B------:R-:W-:Y:S01]  /*7b50*/  SHF.L.U32 R146, R146, 0x10, RZ ;  /* 0x0000001092927819 */ /* 0x000fe200000006ff */
[----:B0-----:R-:W-:Y:S01]  /*7b60*/  FMUL.FTZ R147, R49, R198 ;  /* 0x000000c631937220 */ /* 0x001fe20000410000 */
[----:B-1----:R-:W-:-:S03]  /*7b70*/  SHF.L.U32 R145, R185, 0x10, RZ ;  /* 0x00000010b9917819 */ /* 0x002fc600000006ff */
[----:B------:R-:W-:Y:S01]  /*7b80*/  FFMA.FTZ R195, R50, R195, -R147 ;  /* 0x000000c332c37223 */ /* 0x000fe20000010893 */
[----:B------:R-:W-:Y:S01]  /*7b90*/  SHF.L.U32 R147, R215, 0x10, RZ ;  /* 0x00000010d7937819 */ /* 0x000fe200000006ff */
[-C--:B------:R-:W-:Y:S01]  /*7ba0*/  FMUL.FTZ R216, R146, R119.reuse ;  /* 0x0000007792d87220 */ /* 0x080fe20000410000 */
[----:B------:R-:W-:Y:S01]  /*7bb0*/  FMUL.FTZ R186, R145, R119 ;  /* 0x0000007791ba7220 */ /* 0x000fe20000410000 */
[C---:B------:R-:W-:Y:S01]  /*7bc0*/  FFMA.FTZ R198, R50.reuse, R198, R187 ;  /* 0x000000c632c67223 */ /* 0x040fe200000100bb */
[----:B------:R-:W-:Y:S02]  /*7bd0*/  FMUL.FTZ R185, R49, R189 ;  /* 0x000000bd31b97220 */ /* 0x000fe40000410000 */
[C---:B------:R-:W-:Y:S01]  /*7be0*/  FMUL.FTZ R215, R147.reuse, R186 ;  /* 0x000000ba93d77220 */ /* 0x040fe20000410000 */
[----:B------:R-:W-:Y:S01]  /*7bf0*/  FMUL.FTZ R216, R147, R216 ;  /* 0x000000d893d87220 */ /* 0x000fe20000410000 */
[-C--:B------:R-:W-:Y:S01]  /*7c00*/  FFMA.FTZ R185, R50, R193.reuse, -R185 ;  /* 0x000000c132b97223 */ /* 0x080fe200000108b9 */
[----:B------:R-:W-:Y:S01]  /*7c10*/  FMUL.FTZ R193, R49, R193 ;  /* 0x000000c131c17220 */ /* 0x000fe20000410000 */
[----:B------:R-:W-:Y:S01]  /*7c20*/  FADD.FTZ R198, R215, R198 ;  /* 0x000000c6d7c67221 */ /* 0x000fe20000010000 */
[----:B------:R0:W-:Y:S01]  /*7c30*/  STS.U16 [R148+0x13c0], R183 ;  /* 0x0013c0b794007388 */ /* 0x0001e20000000400 */
[----:B------:R-:W-:Y:S01]  /*7c40*/  FADD.FTZ R195, R216, R195 ;  /* 0x000000c3d8c37221 */ /* 0x000fe20000010000 */
[----:B------:R-:W-:Y:S01]  /*7c50*/  SHF.L.U32 R149, R149, 0x10, RZ ;  /* 0x0000001095957819 */ /* 0x000fe200000006ff */
[C---:B------:R-:W-:Y:S01]  /*7c60*/  FMUL.FTZ R187, R47.reuse, R198 ;  /* 0x000000c62fbb7220 */ /* 0x040fe20000410000 */
[----:B0-----:R-:W-:Y:S01]  /*7c70*/  SHF.L.U32 R148, R150, 0x10, RZ ;  /* 0x0000001096947819 */ /* 0x001fe200000006ff */
[----:B------:R-:W-:Y:S01]  /*7c80*/  FFMA.FTZ R183, R50, R189, R193 ;  /* 0x000000bd32b77223 */ /* 0x000fe200000100c1 */
[-C--:B------:R-:W-:Y:S01]  /*7c90*/  FMUL.FTZ R189, R47, R195.reuse ;  /* 0x000000c32fbd7220 */ /* 0x080fe20000410000 */
[----:B------:R-:W-:Y:S01]  /*7ca0*/  SHF.L.U32 R150, R238, 0x10, RZ ;  /* 0x00000010ee967819 */ /* 0x000fe200000006ff */
[----:B------:R-:W-:Y:S01]  /*7cb0*/  FFMA.FTZ R195, R48, R195, -R187 ;  /* 0x000000c330c37223 */ /* 0x000fe200000108bb */
[-C--:B------:R-:W-:Y:S01]  /*7cc0*/  FMUL.FTZ R217, R148, R118.reuse ;  /* 0x0000007694d97220 */ /* 0x080fe20000410000 */
[----:B------:R-:W-:Y:S01]  /*7cd0*/  FMUL.FTZ R187, R149, R118 ;  /* 0x0000007695bb7220 */ /* 0x000fe20000410000 */
[----:B------:R-:W-:Y:S01]  /*7ce0*/  FFMA.FTZ R198, R48, R198, R189 ;  /* 0x000000c630c67223 */ /* 0x000fe200000100bd */
[----:B------:R-:W-:Y:S01]  /*7cf0*/  FMUL.FTZ R189, R47, R183 ;  /* 0x000000b72fbd7220 */ /* 0x000fe20000410000 */
[C---:B------:R-:W-:Y:S01]  /*7d00*/  FMUL.FTZ R217, R150.reuse, R217 ;  /* 0x000000d996d97220 */ /* 0x040fe20000410000 */
[----:B------:R-:W-:Y:S01]  /*7d10*/  FMUL.FTZ R218, R150, R187 ;  /* 0x000000bb96da7220 */ /* 0x000fe20000410000 */
[----:B------:R0:W-:Y:S01]  /*7d20*/  STS.U16 [R181+0x1400], R184 ;  /* 0x001400b8b5007388 */ /* 0x0001e20000000400 */
[-C--:B------:R-:W-:Y:S01]  /*7d30*/  FFMA.FTZ R189, R48, R185.reuse, -R189 ;  /* 0x000000b930bd7223 */ /* 0x080fe200000108bd */
[----:B------:R-:W-:Y:S01]  /*7d40*/  FADD.FTZ R198, R217, R198 ;  /* 0x000000c6d9c67221 */ /* 0x000fe20000010000 */
[----:B------:R-:W-:Y:S01]  /*7d50*/  FMUL.FTZ R185, R47, R185 ;  /* 0x000000b92fb97220 */ /* 0x000fe20000410000 */
[----:B------:R1:W-:Y:S01]  /*7d60*/  STS.U16 [R151+0x1440], R182 ;  /* 0x001440b697007388 */ /* 0x0003e20000000400 */
[----:B------:R-:W-:Y:S01]  /*7d70*/  FADD.FTZ R195, R218, R195 ;  /* 0x000000c3dac37221 */ /* 0x000fe20000010000 */
[----:B------:R-:W-:Y:S01]  /*7d80*/  SHF.L.U32 R152, R152, 0x10, RZ ;  /* 0x0000001098987819 */ /* 0x000fe200000006ff */
[----:B------:R-:W-:-:S02]  /*7d90*/  FFMA.FTZ R185, R48, R183, R185 ;  /* 0x000000b730b97223 */ /* 0x000fc400000100b9 */
[C---:B------:R-:W-:Y:S01]  /*7da0*/  FMUL.FTZ R183, R45.reuse, R195 ;  /* 0x000000c32db77220 */ /* 0x040fe20000410000 */
[-C--:B0-----:R-:W-:Y:S01]  /*7db0*/  FMUL.FTZ R181, R45, R198.reuse ;  /* 0x000000c62db57220 */ /* 0x081fe20000410000 */
[----:B-1----:R-:W-:Y:S02]  /*7dc0*/  SHF.L.U32 R151, R153, 0x10, RZ ;  /* 0x0000001099977819 */ /* 0x002fe400000006ff */
[----:B------:R-:W-:Y:S01]  /*7dd0*/  SHF.L.U32 R153, R237, 0x10, RZ ;  /* 0x00000010ed997819 */ /* 0x000fe200000006ff */
[-C--:B------:R-:W-:Y:S02]  /*7de0*/  FMUL.FTZ R220, R152, R117.reuse ;  /* 0x0000007598dc7220 */ /* 0x080fe40000410000 */
[----:B------:R-:W-:Y:S01]  /*7df0*/  FMUL.FTZ R182, R151, R117 ;  /* 0x0000007597b67220 */ /* 0x000fe20000410000 */
[C---:B------:R-:W-:Y:S01]  /*7e00*/  FFMA.FTZ R195, R46.reuse, R195, -R181 ;  /* 0x000000c32ec37223 */ /* 0x040fe200000108b5 */
[----:B------:R-:W-:Y:S01]  /*7e10*/  FFMA.FTZ R198, R46, R198, R183 ;  /* 0x000000c62ec67223 */ /* 0x000fe200000100b7 */
[----:B------:R-:W-:Y:S01]  /*7e20*/  FMUL.FTZ R181, R45, R185 ;  /* 0x000000b92db57220 */ /* 0x000fe20000410000 */
[C---:B------:R-:W-:Y:S01]  /*7e30*/  FMUL.FTZ R219, R153.reuse, R182 ;  /* 0x000000b699db7220 */ /* 0x040fe20000410000 */
[----:B------:R-:W-:-:S02]  /*7e40*/  FMUL.FTZ R220, R153, R220 ;  /* 0x000000dc99dc7220 */ /* 0x000fc40000410000 */
[-C--:B------:R-:W-:Y:S01]  /*7e50*/  FFMA.FTZ R181, R46, R189.reuse, -R181 ;  /* 0x000000bd2eb57223 */ /* 0x080fe200000108b5 */
[----:B------:R-:W-:Y:S01]  /*7e60*/  FADD.FTZ R198, R219, R198 ;  /* 0x000000c6dbc67221 */ /* 0x000fe20000010000 */
[----:B------:R-:W-:Y:S01]  /*7e70*/  FMUL.FTZ R189, R45, R189 ;  /* 0x000000bd2dbd7220 */ /* 0x000fe20000410000 */
[----:B------:R-:W-:Y:S01]  /*7e80*/  FADD.FTZ R195, R220, R195 ;  /* 0x000000c3dcc37221 */ /* 0x000fe20000010000 */
[----:B------:R0:W-:Y:S01]  /*7e90*/  STS.U16 [R154+0x1480], R179 ;  /* 0x001480b39a007388 */ /* 0x0001e20000000400 */
[----:B------:R-:W-:Y:S01]  /*7ea0*/  FMUL.FTZ R183, R43, R198 ;  /* 0x000000c62bb77220 */ /* 0x000fe20000410000 */
[----:B--2---:R-:W-:Y:S01]  /*7eb0*/  SHF.L.U32 R155, R155, 0x10, RZ ;  /* 0x000000109b9b7819 */ /* 0x004fe200000006ff */
[----:B0-----:R-:W-:Y:S01]  /*7ec0*/  FFMA.FTZ R179, R46, R185, R189 ;  /* 0x000000b92eb37223 */ /* 0x001fe200000100bd */
[-C--:B------:R-:W-:Y:S01]  /*7ed0*/  FMUL.FTZ R185, R43, R195.reuse ;  /* 0x000000c32bb97220 */ /* 0x080fe20000410000 */
[----:B------:R-:W-:Y:S01]  /*7ee0*/  SHF.L.U32 R154, R156, 0x10, RZ ;  /* 0x000000109c9a7819 */ /* 0x000fe200000006ff */
[----:B------:R-:W-:Y:S01]  /*7ef0*/  FFMA.FTZ R195, R44, R195, -R183 ;  /* 0x000000c32cc37223 */ /* 0x000fe200000108b7 */
[----:B------:R-:W-:Y:S01]  /*7f00*/  SHF.L.U32 R156, R234, 0x10, RZ ;  /* 0x00000010ea9c7819 */ /* 0x000fe200000006ff */
[----:B------:R-:W-:Y:S01]  /*7f10*/  FMUL.FTZ R183, R155, R116 ;  /* 0x000000749bb77220 */ /* 0x000fe20000410000 */
[----:B------:R-:W-:Y:S01]  /*7f20*/  FFMA.FTZ R198, R44, R198, R185 ;  /* 0x000000c62cc67223 */ /* 0x000fe200000100b9 */
[C---:B------:R-:W-:Y:S01]  /*7f30*/  FMUL.FTZ R185, R43.reuse, R179 ;  /* 0x000000b32bb97220 */ /* 0x040fe20000410000 */
[----:B------:R-:W-:Y:S01]  /*7f40*/  FMUL.FTZ R221, R154, R116 ;  /* 0x000000749add7220 */ /* 0x000fe20000410000 */
[----:B------:R-:W-:Y:S01]  /*7f50*/  FMUL.FTZ R222, R156, R183 ;  /* 0x000000b79cde7220 */ /* 0x000fe20000410000 */
[----:B------:R-:W-:Y:S01]  /*7f60*/  STS.U16 [R177+0x14c0], R180 ;  /* 0x0014c0b4b1007388 */ /* 0x000fe20000000400 */
[----:B------:R-:W-:Y:S01]  /*7f70*/  FFMA.FTZ R185, R44, R181, -R185 ;  /* 0x000000b52cb97223 */ /* 0x000fe200000108b9 */
[----:B------:R-:W-:Y:S01]  /*7f80*/  FMUL.FTZ R221, R156, R221 ;  /* 0x000000dd9cdd7220 */ /* 0x000fe20000410000 */
[----:B------:R-:W-:Y:S01]  /*7f90*/  FMUL.FTZ R181, R43, R181 ;  /* 0x000000b52bb57220 */ /* 0x000fe20000410000 */
[----:B------:R0:W-:Y:S01]  /*7fa0*/  STS.U16 [R157+0x1500], R178 ;  /* 0x001500b29d007388 */ /* 0x0001e20000000400 */
[----:B------:R-:W-:Y:S01]  /*7fb0*/  FADD.FTZ R195, R222, R195 ;  /* 0x000000c3dec37221 */ /* 0x000fe20000010000 */
[----:B------:R-:W-:Y:S01]  /*7fc0*/  SHF.L.U32 R158, R158, 0x10, RZ ;  /* 0x000000109e9e7819 */ /* 0x000fe200000006ff */
[----:B------:R-:W-:Y:S01]  /*7fd0*/  FADD.FTZ R198, R221, R198 ;  /* 0x000000c6ddc67221 */ /* 0x000fe20000010000 */
[----:B------:R-:W-:Y:S01]  /*7fe0*/  FFMA.FTZ R181, R44, R179, R181 ;  /* 0x000000b32cb57223 */ /* 0x000fe200000100b5 */
[----:B------:R-:W-:Y:S01]  /*7ff0*/  FMUL.FTZ R179, R41, R195 ;  /* 0x000000c329b37220 */ /* 0x000fe20000410000 */
[----:B0-----:R-:W-:-:S02]  /*8000*/  SHF.L.U32 R157, R159, 0x10, RZ ;  /* 0x000000109f9d7819 */ /* 0x001fc400000006ff */
[----:B------:R-:W-:-:S03]  /*8010*/  SHF.L.U32 R159, R233, 0x10, RZ ;  /* 0x00000010e99f7819 */ /* 0x000fc600000006ff */
[----:B------:R-:W-:Y:S01]  /*8020*/  FMUL.FTZ R178, R157, R112 ;  /* 0x000000709db27220 */ /* 0x000fe20000410000 */
[----:B------:R-:W-:Y:S01]  /*8030*/  FMUL.FTZ R177, R41, R198 ;  /* 0x000000c629b17220 */ /* 0x000fe20000410000 */
[----:B------:R-:W-:Y:S01]  /*8040*/  FMUL.FTZ R224, R158, R112 ;  /* 0x000000709ee07220 */ /* 0x000fe20000410000 */
[C---:B------:R-:W-:Y:S01]  /*8050*/  FFMA.FTZ R198, R42.reuse, R198, R179 ;  /* 0x000000c62ac67223 */ /* 0x040fe200000100b3 */
[C---:B------:R-:W-:Y:S01]  /*8060*/  FMUL.FTZ R223, R159.reuse, R178 ;  /* 0x000000b29fdf7220 */ /* 0x040fe20000410000 */
[----:B------:R-:W-:Y:S01]  /*8070*/  FFMA.FTZ R195, R42, R195, -R177 ;  /* 0x000000c32ac37223 */ /* 0x000fe200000108b1 */
[----:B------:R-:W-:Y:S02]  /*8080*/  FMUL.FTZ R224, R159, R224 ;  /* 0x000000e09fe07220 */ /* 0x000fe40000410000 */
[----:B------:R-:W-:Y:S01]  /*8090*/  FADD.FTZ R198, R223, R198 ;  /* 0x000000c6dfc67221 */ /* 0x000fe20000010000 */
[----:B------:R0:W-:Y:S01]  /*80a0*/  STS.U16 [R160+0x1540], R175 ;  /* 0x001540afa0007388 */ /* 0x0001e20000000400 */
[----:B------:R-:W-:Y:S01]  /*80b0*/  FADD.FTZ R195, R224, R195 ;  /* 0x000000c3e0c37221 */ /* 0x000fe20000010000 */
[----:B------:R-:W-:Y:S01]  /*80c0*/  UIADD3 UR20, UR16, -0x1, URZ ;  /* 0xffffffff10147890 */ /* 0x000fe2000fffe03f */
[----:B------:R-:W-:-:S02]  /*80d0*/  SHF.L.U32 R161, R161, 0x10, RZ ;  /* 0x00000010a1a17819 */ /* 0x000fc400000006ff */
[CC--:B------:R-:W-:Y:S01]  /*80e0*/  FMUL.FTZ R179, R33.reuse, R195.reuse ;  /* 0x000000c321b37220 */ /* 0x0c0fe20000410000 */
[----:B0-----:R-:W-:Y:S01]  /*80f0*/  SHF.L.U32 R160, R162, 0x10, RZ ;  /* 0x00000010a2a07819 */ /* 0x001fe200000006ff */
[-C--:B------:R-:W-:Y:S01]  /*8100*/  FMUL.FTZ R175, R33, R198.reuse ;  /* 0x000000c621af7220 */ /* 0x080fe20000410000 */
[----:B------:R-:W-:Y:S01]  /*8110*/  SHF.L.U32 R162, R232, 0x10, RZ ;  /* 0x00000010e8a27819 */ /* 0x000fe200000006ff */
[----:B------:R-:W-:Y:S02]  /*8120*/  ULEA.HI UR21, UR20, UR20, URZ, 0x1 ;  /* 0x0000001414157291 */ /* 0x000fe4000f8f083f */
[----:B------:R-:W-:Y:S01]  /*8130*/  FFMA.FTZ R195, R34, R195, -R175 ;  /* 0x000000c322c37223 */ /* 0x000fe200000108af */
[-C--:B------:R-:W-:Y:S01]  /*8140*/  FMUL.FTZ R225, R160, R107.reuse ;  /* 0x0000006ba0e17220 */ /* 0x080fe20000410000 */
[----:B------:R-:W-:Y:S01]  /*8150*/  FMUL.FTZ R175, R161, R107 ;  /* 0x0000006ba1af7220 */ /* 0x000fe20000410000 */
[----:B------:R-:W-:Y:S01]  /*8160*/  FFMA.FTZ R198, R34, R198, R179 ;  /* 0x000000c622c67223 */ /* 0x000fe200000100b3 */
[----:B------:R-:W-:Y:S01]  /*8170*/  ULOP3.LUT UR21, UR21, 0xfffffe, URZ, 0xc0, !UPT ;  /* 0x00fffffe15157892 */ /* 0x000fe2000f8ec03f */
[C---:B------:R-:W-:Y:S01]  /*8180*/  FMUL.FTZ R225, R162.reuse, R225 ;  /* 0x000000e1a2e17220 */ /* 0x040fe20000410000 */
[----:B------:R-:W-:Y:S01]  /*8190*/  FMUL.FTZ R226, R162, R175 ;  /* 0x000000afa2e27220 */ /* 0x000fe20000410000 */
[----:B------:R-:W-:Y:S01]  /*81a0*/  FMUL.FTZ R177, R41, R181 ;  /* 0x000000b529b17220 */ /* 0x000fe20000410000 */
[----:B------:R-:W-:Y:S01]  /*81b0*/  UIADD3 UR20, UR20, -UR21, URZ ;  /* 0x8000001514147290 */ /* 0x000fe2000fffe03f */
[----:B------:R-:W-:Y:S01]  /*81c0*/  FADD.FTZ R198, R225, R198 ;  /* 0x000000c6e1c67221 */ /* 0x000fe20000010000 */
[----:B------:R-:W-:Y:S01]  /*81d0*/  FADD.FTZ R195, R226, R195 ;  /* 0x000000c3e2c37221 */ /* 0x000fe20000010000 */
[CC--:B------:R-:W-:Y:S01]  /*81e0*/  FFMA.FTZ R177, R42.reuse, R185.reuse, -R177 ;  /* 0x000000b92ab17223 */ /* 0x0c0fe200000108b1 */
[----:B------:R-:W-:Y:S01]  /*81f0*/  FMUL.FTZ R185, R41, R185 ;  /* 0x000000b929b97220 */ /* 0x000fe20000410000 */
[----:B------:R0:W-:Y:S01]  /*8200*/  STS.U16 [R60+0x1580], R63 ;  /* 0x0015803f3c007388 */ /* 0x0001e20000000400 */
[----:B------:R-:W-:Y:S01]  /*8210*/  ULEA UR20, UR20, UR6, 0x8 ;  /* 0x0000000614147291 */ /* 0x000fe2000f8e403f */
[C---:B------:R-:W-:Y:S01]  /*8220*/  FMUL.FTZ R175, R31.reuse, R195 ;  /* 0x000000c31faf7220 */ /* 0x040fe20000410000 */
[----:B------:R-:W-:Y:S01]  /*8230*/  FFMA.FTZ R185, R42, R181, R185 ;  /* 0x000000b52ab97223 */ /* 0x000fe200000100b9 */
[----:B---3--:R1:W-:Y:S01]  /*8240*/  STS.U16 [R61+0x15c0], R62 ;  /* 0x0015c03e3d007388 */ /* 0x0083e20000000400 */
[----:B0-----:R-:W-:Y:S01]  /*8250*/  FMUL.FTZ R63, R31, R198 ;  /* 0x000000c61f3f7220 */ /* 0x001fe20000410000 */
[----:B------:R-:W-:-:S03]  /*8260*/  ISETP.NE.AND P1, PT, R141, RZ, PT ;  /* 0x000000ff8d00720c */ /* 0x000fc60003f25270 */
[C---:B-1----:R-:W-:Y:S01]  /*8270*/  FFMA.FTZ R62, R32.reuse, R195, -R63 ;  /* 0x000000c3203e7223 */ /* 0x042fe2000001083f */
[----:B------:R-:W-:Y:S01]  /*8280*/  FFMA.FTZ R63, R32, R198, R175 ;  /* 0x000000c6203f7223 */ /* 0x000fe200000100af */
[----:B------:R-:W-:Y:S01]  /*8290*/  IADD3 R175, R141, 0x200, RZ ;  /* 0x000002008daf7810 */ /* 0x000fe20007ffe0ff */
[----:B------:R-:W-:Y:S01]  /*82a0*/  FMUL.FTZ R179, R33, R185 ;  /* 0x000000b921b37220 */ /* 0x000fe20000410000 */
[----:B------:R-:W-:Y:S01]  /*82b0*/  MOV R178, UR20 ;  /* 0x0000001400b27c02 */ /* 0x000fe20008000f00 */
[----:B------:R0:W-:Y:S04]  /*82c0*/  STS.U16 [R68+0x1600], R167 ;  /* 0x001600a744007388 */ /* 0x0001e80000000400 */
[----:B------:R-:W-:Y:S01]  /*82d0*/  STS.U16 [R67+0x1640], R166 ;  /* 0x001640a643007388 */ /* 0x000fe20000000400 */
[----:B------:R-:W-:Y:S01]  /*82e0*/  SEL R178, R178, R175, !P1 ;  /* 0x000000afb2b27207 */ /* 0x000fe20004800000 */
[----:B------:R-:W-:-:S02]  /*82f0*/  FFMA.FTZ R60, R34, R177, -R179 ;  /* 0x000000b1223c7223 */ /* 0x000fc400000108b3 */
[----:B------:R-:W-:Y:S01]  /*8300*/  STS.U16 [R66+0x1680], R169 ;  /* 0x001680a942007388 */ /* 0x000fe20000000400 */
[----:B------:R-:W-:-:S03]  /*8310*/  FMUL.FTZ R177, R33, R177 ;  /* 0x000000b121b17220 */ /* 0x000fc60000410000 */
[----:B------:R-:W-:Y:S01]  /*8320*/  STS.U16 [R65+0x16c0], R168 ;  /* 0x0016c0a841007388 */ /* 0x000fe20000000400 */
[----:B0-----:R-:W-:-:S03]  /*8330*/  LEA R68, R178, R139, 0x3 ;  /* 0x0000008bb2447211 */ /* 0x001fc600078e18ff */
[----:B------:R-:W-:Y:S04]  /*8340*/  STS.U16 [R165+0x1700], R170 ;  /* 0x001700aaa5007388 */ /* 0x000fe80000000400 */
[----:B------:R-:W-:Y:S04]  /*8350*/  STS.U16 [R115+0x1740], R172 ;  /* 0x001740ac73007388 */ /* 0x000fe80000000400 */
[----:B------:R0:W-:Y:S01]  /*8360*/  STS.U16 [R114+0x1780], R171 ;  /* 0x001780ab72007388 */ /* 0x0001e20000000400 */
[----:B------:R-:W-:-:S03]  /*8370*/  FFMA.FTZ R61, R34, R185, R177 ;  /* 0x000000b9223d7223 */ /* 0x000fc600000100b1 */
[----:B------:R1:W-:Y:S04]  /*8380*/  STS.U16 [R71+0x17c0], R174 ;  /* 0x0017c0ae47007388 */ /* 0x0003e80000000400 */
        /* <DEDUP_REMOVED lines=49> */
[----:B0-----:R-:W-:Y:S01]  /*86a0*/  HFMA2.MMA R115, -RZ, RZ, 0, 0 ;  /* 0x00000000ff737435 */ /* 0x001fe200000001ff */
        /* <DEDUP_REMOVED lines=10> */
.L_x_8999:
[----:B------:R-:W-:Y:S05]  /*8750*/  BSYNC B0 ;  /* 0x0000000000007941 */ /* 0x000fea0003800000 */
.L_x_8998:
[----:B------:R-:W-:Y:S01]  /*8760*/  SHF.L.U32 R165, R231, 0x10, RZ ;  /* 0x00000010e7a57819 */ /* 0x000fe200000006ff */
[-C--:B-12---:R-:W-:Y:S01]  /*8770*/  FMUL.FTZ R64, R163, R102.reuse ;  /* 0x00000066a3407220 */ /* 0x086fe20000410000 */
        /* <DEDUP_REMOVED lines=12> */
[----:B-1----:R-:W-:Y:S01]  /*8840*/  HFMA2.MMA R60, -RZ, RZ, 1.875, 0 ;  /* 0x3f800000ff3c7435 */ /* 0x002fe200000001ff */
[----:B------:R-:W-:-:S02]  /*8850*/  MOV R61, RZ ;  /* 0x000000ff003d7202 */ /* 0x000fc40000000f00 */
[----:B------:R-:W-:Y:S01]  /*8860*/  CS2R R62, SRZ ;  /* 0x00000000003e7805 */ /* 0x000fe2000001ff00 */
[----:B--2---:R-:W-:Y:S01]  /*8870*/  @!P2 IMAD R64, R64, R65, UR6 ;  /* 0x000000064040ae24 */ /* 0x004fe2000f8e0241 */
        /* <DEDUP_REMOVED lines=153> */
.L_x_9124:
        /* <DEDUP_REMOVED lines=14> */
.L_x_9127:
[----:B------:R-:W-:-:S03]  /*92f0*/  UMOV UR20, 0xffffffff ;  /* 0xffffffff00147882 */ /* 0x000fc60000000000 */
[----:B------:R-:W-:Y:S05]  /*9300*/  BRA.DIV UR20, `(.L_x_9003) ;  /* 0x0000009a14107947 */ /* 0x000fea000b800000 */
.L_x_9130:
[----:B------:R-:W-:-:S03]  /*9310*/  UMOV UR20, 0xffffffff ;  /* 0xffffffff00147882 */ /* 0x000fc60000000000 */
[----:B------:R-:W-:Y:S05]  /*9320*/  BRA.DIV UR20, `(.L_x_9004) ;  /* 0x0000009a14307947 */ /* 0x000fea000b800000 */
.L_x_9133:
[----:B------:R-:W-:-:S03]  /*9330*/  UMOV UR20, 0xffffffff ;  /* 0xffffffff00147882 */ /* 0x000fc60000000000 */
[----:B------:R-:W-:Y:S05]  /*9340*/  BRA.DIV UR20, `(.L_x_9005) ;  /* 0x0000009a14507947 */ /* 0x000fea000b800000 */
.L_x_9136:
        /* <DEDUP_REMOVED lines=10> */
.L_x_9146:
        /* <DEDUP_REMOVED lines=22> */
.L_x_9000:
[----:B------:R-:W-:Y:S05]  /*9550*/  WARPSYNC.ALL ;  /* 0x0000000000007948 */ /* 0x000fea0003800000 */
[----:B------:R-:W-:Y:S01]  /*9560*/  BAR.SYNC.DEFER_BLOCKING 0x0 ;  /* 0x0000000000007b1d */ /* 0x000fe20000010000 */
[----:B01-3--:R-:W-:-:S04]  /*9570*/  FMUL.FTZ R65, R31, R115 ;  /* 0x000000731f417220 */ /* 0x00bfc80000410000 */
[----:B------:R-:W-:Y:S01]  /*9580*/  FFMA.FTZ R65, R32, R114, -R65 ;  /* 0x0000007220417223 */ /* 0x000fe20000010841 */
[----:B-----5:R-:W0:Y:S02]  /*9590*/  LDS.64 R60, [R166+0x6358] ;  /* 0x00635800a63c7984 */ /* 0x020e240000000a00 */
[C---:B0-----:R-:W-:Y:S01]  /*95a0*/  FMUL.FTZ R63, R127.reuse, R61 ;  /* 0x0000003d7f3f7220 */ /* 0x041fe20000410000 */
        /* <DEDUP_REMOVED lines=68> */
[-C--:B------:R-:W-:Y:S01]  /*99f0*/  FMUL.FTZ R64, R75, -R60.reuse ;  /* 0x8000003c4b407220 */ /* 0x080fe20000410000 */
[----:B------:R-:W-:Y:S02]  /*9a00*/  FFMA.FTZ R67, -R31, R197, -R62 ;  /* 0x000000c51f437223 */ /* 0x000fe4000001093e */
[-C--:B------:R-:W-:Y:S01]  /*9a10*/  FMUL.FTZ R65, R75, -R63.reuse ;  /* 0x8000003f4b417220 */ /* 0x080fe20000410000 */
[----:B------:R-:W-:Y:S01]  /*9a20*/  FFMA.FTZ R63, R76, R63, R64 ;  /* 0x0000003f4c3f7223 */ /* 0x000fe20000010040 */
[----:B------:R-:W-:Y:S02]  /*9a30*/  FADD.FTZ R64, -R196, R67 ;  /* 0x00000043c4407221 */ /* 0x000fe40000010100 */
[----:B------:R-:W-:Y:S01]  /*9a40*/  FFMA.FTZ R60, R76, R60, -R65 ;  /* 0x0000003c4c3c7223 */ /* 0x000fe20000010841 */
[----:B------:R-:W-:Y:S01]  /*9a50*/  FMUL.FTZ R65, R31, R198 ;  /* 0x000000c61f417220 */ /* 0x000fe20000410000 */
[----:B------:R-:W-:-:S02]  /*9a60*/  FMUL.FTZ R67, R33, -R64 ;  /* 0x8000004021437220 */ /* 0x000fc40000410000 */
[----:B------:R-:W-:Y:S01]  /*9a70*/  FMUL.FTZ R61, R77, -R60 ;  /* 0x8000003c4d3d7220 */ /* 0x000fe20000410000 */
[----:B------:R-:W-:-:S03]  /*9a80*/  FFMA.FTZ R62, R32, R197, -R65 ;  /* 0x000000c5203e7223 */ /* 0x000fc60000010841 */
[-C--:B------:R-:W-:Y:S01]  /*9a90*/  FFMA.FTZ R61, R78, R63.reuse, R61 ;  /* 0x0000003f4e3d7223 */ /* 0x080fe2000001003d */
[----:B------:R-:W-:Y:S01]  /*9aa0*/  FADD.FTZ R65, R195, R62 ;  /* 0x0000003ec3417221 */ /* 0x000fe20000010000 */
[----:B------:R-:W-:-:S03]  /*9ab0*/  FMUL.FTZ R63, R77, -R63 ;  /* 0x8000003f4d3f7220 */ /* 0x000fc60000410000 */
[-C--:B------:R-:W-:Y:S01]  /*9ac0*/  FFMA.FTZ R62, R34, R65.reuse, -R67 ;  /* 0x00000041223e7223 */ /* 0x080fe20000010843 */
[----:B------:R-:W-:Y:S01]  /*9ad0*/  FMUL.FTZ R65, R33, -R65 ;  /* 0x8000004121417220 */ /* 0x000fe20000410000 */
[----:B------:R-:W-:Y:S01]  /*9ae0*/  FFMA.FTZ R60, R78, R60, -R63 ;  /* 0x0000003c4e3c7223 */ /* 0x000fe2000001083f */
[----:B------:R-:W-:Y:S02]  /*9af0*/  MOV R63, UR16 ;  /* 0x00000010003f7c02 */ /* 0x000fe40008000f00 */
[----:B------:R-:W-:Y:S02]  /*9b00*/  FFMA.FTZ R65, R34, R64, R65 ;  /* 0x0000004022417223 */ /* 0x000fe40000010041 */
[----:B------:R-:W-:Y:S02]  /*9b10*/  ISETP.GE.OR P0, PT, R63, UR15, P0 ;  /* 0x0000000f3f007c0c */ /* 0x000fe40008706670 */
        /* <DEDUP_REMOVED lines=70> */
[----:B------:R-:W-:Y:S01]  /*9f80*/  FMUL.FTZ R65, R75, -R65 ;  /* 0x800000414b417220 */ /* 0x000fe20000410000 */
[----:B------:R-:W-:-:S03]  /*9f90*/  CS2R R66, SRZ ;  /* 0x0000000000427805 */ /* 0x000fc6000001ff00 */
[----:B------:R-:W-:-:S04]  /*9fa0*/  FFMA.FTZ R65, R76, R64, R65 ;  /* 0x000000404c417223 */ /* 0x000fc80000010041 */
[----:B------:R-:W-:Y:S01]  /*9fb0*/  FADD.FTZ R64, -R170, R65 ;  /* 0x00000041aa407221 */ /* 0x000fe20000010100 */
[----:B------:R-:W-:-:S03]  /*9fc0*/  FADD.FTZ R65, R169, R62 ;  /* 0x0000003ea9417221 */ /* 0x000fc60000010000 */
        /* <DEDUP_REMOVED lines=10> */
[----:B-1----:R-:W-:-:S04]  /*a070*/  FFMA.FTZ R60, R76, R200, R69 ;  /* 0x000000c84c3c7223 */ /* 0x002fc80000010045 */
        /* <DEDUP_REMOVED lines=102> */
.L_x_9151:
        /* <DEDUP_REMOVED lines=13> */
.L_x_9010:
[----:B------:R-:W-:Y:S05]  /*a7b0*/  BSYNC B0 ;  /* 0x0000000000007941 */ /* 0x000fea0003800000 */
.L_x_9009:
[----:B------:R-:W-:Y:S01]  /*a7c0*/  UMOV UR20, 0xffffffff ;  /* 0xffffffff00147882 */ /* 0x000fe20000000000 */
[----:B------:R-:W-:Y:S02]  /*a7d0*/  ISETP.GT.U32.AND P1, PT, R248, 0x1d, PT ;  /* 0x0000001df800780c */ /* 0x000fe40003f24070 */
[----:B------:R-:W-:Y:S11]  /*a7e0*/  BRA.DIV UR20, `(.L_x_9011) ;  /* 0x0000008a14807947 */ /* 0x000ff6000b800000 */
[----:B-1----:R1:W1:Y:S04]  /*a7f0*/  SHFL.DOWN PT, R68, R240, 0x2, 0x1f ;  /* 0x08401f00f0447f89 */ /* 0x00226800000e0000 */
[----:B--2---:R2:W1:Y:S04]  /*a800*/  SHFL.DOWN PT, R69, R241, 0x2, 0x1f ;  /* 0x08401f00f1457f89 */ /* 0x00446800000e0000 */
[----:B0-----:R2:W0:Y:S04]  /*a810*/  SHFL.DOWN PT, R70, R242, 0x2, 0x1f ;  /* 0x08401f00f2467f89 */ /* 0x00142800000e0000 */
[----:B----4-:R2:W4:Y:S02]  /*a820*/  SHFL.DOWN PT, R71, R243, 0x2, 0x1f ;  /* 0x08401f00f3477f89 */ /* 0x01052400000e0000 */
.L_x_9157:
        /* <DEDUP_REMOVED lines=13> */
.L_x_9013:
[----:B------:R-:W-:Y:S05]  /*a900*/  BSYNC B0 ;  /* 0x0000000000007941 */ /* 0x000fea0003800000 */
.L_x_9012:
[----:B------:R-:W-:Y:S01]  /*a910*/  UMOV UR20, 0xffffffff ;  /* 0xffffffff00147882 */ /* 0x000fe20000000000 */
[----:B------:R-:W-:Y:S02]  /*a920*/  ISETP.GT.U32.AND P1, PT, R248, 0x1b, PT ;  /* 0x0000001bf800780c */ /* 0x000fe40003f24070 */
[----:B------:R-:W-:Y:S11]  /*a930*/  BRA.DIV UR20, `(.L_x_9014) ;  /* 0x0000008a14a07947 */ /* 0x000ff6000b800000 */
[----:B-1----:R1:W1:Y:S04]  /*a940*/  SHFL.DOWN PT, R68, R240, 0x4, 0x1f ;  /* 0x08801f00f0447f89 */ /* 0x00226800000e0000 */
[----:B------:R1:W1:Y:S04]  /*a950*/  SHFL.DOWN PT, R69, R241, 0x4, 0x1f ;  /* 0x08801f00f1457f89 */ /* 0x00026800000e0000 */
[----:B0-----:R0:W0:Y:S04]  /*a960*/  SHFL.DOWN PT, R70, R242, 0x4, 0x1f ;  /* 0x08801f00f2467f89 */ /* 0x00102800000e0000 */
[----:B----4-:R4:W0:Y:S02]  /*a970*/  SHFL.DOWN PT, R71, R243, 0x4, 0x1f ;  /* 0x08801f00f3477f89 */ /* 0x01082400000e0000 */
.L_x_9163:
        /* <DEDUP_REMOVED lines=13> */
.L_x_9016:
[----:B------:R-:W-:Y:S05]  /*aa50*/  BSYNC B0 ;  /* 0x0000000000007941 */ /* 0x000fea0003800000 */
.L_x_9015:
[----:B------:R-:W-:Y:S01]  /*aa60*/  UMOV UR20, 0xffffffff ;  /* 0xffffffff00147882 */ /* 0x000fe20000000000 */
[----:B------:R-:W-:Y:S02]  /*aa70*/  ISETP.GT.U32.AND P1, PT, R248, 0x17, PT ;  /* 0x00000017f800780c */ /* 0x000fe40003f24070 */
[----:B------:R-:W-:Y:S11]  /*aa80*/  BRA.DIV UR20, `(.L_x_9017) ;  /* 0x0000008a14c07947 */ /* 0x000ff6000b800000 */
[----:B-1----:R1:W1:Y:S04]  /*aa90*/  SHFL.DOWN PT, R68, R240, 0x8, 0x1f ;  /* 0x09001f00f0447f89 */ /* 0x00226800000e0000 */
[----:B------:R1:W1:Y:S04]  /*aaa0*/  SHFL.DOWN PT, R69, R241, 0x8, 0x1f ;  /* 0x09001f00f1457f89 */ /* 0x00026800000e0000 */
[----:B0-----:R0:W0:Y:S04]  /*aab0*/  SHFL.DOWN PT, R70, R242, 0x8, 0x1f ;  /* 0x09001f00f2467f89 */ /* 0x00102800000e0000 */
[----:B------:R0:W0:Y:S02]  /*aac0*/  SHFL.DOWN PT, R71, R243, 0x8, 0x1f ;  /* 0x09001f00f3477f89 */ /* 0x00002400000e0000 */
.L_x_9169:
        /* <DEDUP_REMOVED lines=13> */
.L_x_9019:
[----:B------:R-:W-:Y:S05]  /*aba0*/  BSYNC B0 ;  /* 0x0000000000007941 */ /* 0x000fea0003800000 */
.L_x_9018:
[----:B------:R-:W-:Y:S01]  /*abb0*/  UMOV UR20, 0xffffffff ;  /* 0xffffffff00147882 */ /* 0x000fe20000000000 */
[----:B------:R-:W-:Y:S02]  /*abc0*/  ISETP.GT.U32.AND P1, PT, R248, 0xf, PT ;  /* 0x0000000ff800780c */ /* 0x000fe40003f24070 */
[----:B------:R-:W-:Y:S11]  /*abd0*/  BRA.DIV UR20, `(.L_x_9020) ;  /* 0x0000008a14e07947 */ /* 0x000ff6000b800000 */
[----:B-1----:R1:W1:Y:S04]  /*abe0*/  SHFL.DOWN PT, R68, R240, 0x10, 0x1f ;  /* 0x0a001f00f0447f89 */ /* 0x00226800000e0000 */
[----:B------:R1:W1:Y:S04]  /*abf0*/  SHFL.DOWN PT, R69, R241, 0x10, 0x1f ;  /* 0x0a001f00f1457f89 */ /* 0x00026800000e0000 */
[----:B0-----:R0:W0:Y:S04]  /*ac00*/  SHFL.DOWN PT, R70, R242, 0x10, 0x1f ;  /* 0x0a001f00f2467f89 */ /* 0x00102800000e0000 */
[----:B------:R0:W0:Y:S02]  /*ac10*/  SHFL.DOWN PT, R71, R243, 0x10, 0x1f ;  /* 0x0a001f00f3477f89 */ /* 0x00002400000e0000 */
.L_x_9175:
        /* <DEDUP_REMOVED lines=13> */
.L_x_9022:
[----:B------:R-:W-:Y:S05]  /*acf0*/  BSYNC B0 ;  /* 0x0000000000007941 */ /* 0x000fea0003800000 */
.L_x_9021:
        /* <DEDUP_REMOVED lines=21> */
.L_x_9189:
        /* <DEDUP_REMOVED lines=19> */
.L_x_9025:
[----:B------:R-:W-:Y:S05]  /*af80*/  BSYNC B0 ;  /* 0x0000000000007941 */ /* 0x000fea0003800000 */
.L_x_9024:
        /* <DEDUP_REMOVED lines=12> */
.L_x_9007:
        /* <DEDUP_REMOVED lines=15> */
[----:B------:R-:W-:Y:S01]  /*b140*/  FMUL.FTZ R60, R31, -R197 ;  /* 0x800000c51f3c7220 */ /* 0x000fe20000410000 */
[----:B------:R-:W-:-:S04]  /*b150*/  FADD.FTZ R61, -R198, R61 ;  /* 0x0000003dc63d7221 */ /* 0x000fc80000010100 */
[-C--:B------:R-:W-:Y:S01]  /*b160*/  FMUL.FTZ R63, R31, -R61.reuse ;  /* 0x8000003d1f3f7220 */ /* 0x080fe20000410000 */
[-C--:B------:R-:W-:Y:S01]  /*b170*/  FFMA.FTZ R31, R32, R61.reuse, R60 ;  /* 0x0000003d201f7223 */ /* 0x080fe2000001003c */
[----:B------:R-:W-:Y:S01]  /*b180*/  FMUL.FTZ R60, R197, UR42 ;  /* 0x0000002ac53c7c20 */ /* 0x000fe20008410000 */
[----:B--2---:R-:W-:Y:S01]  /*b190*/  FMUL.FTZ R66, R164, R61 ;  /* 0x0000003da4427220 */ /* 0x004fe20000410000 */
[-C--:B------:R-:W-:Y:S01]  /*b1a0*/  FFMA.FTZ R62, R32, R197.reuse, -R63 ;  /* 0x000000c5203e7223 */ /* 0x080fe2000001083f */
[----:B------:R-:W-:Y:S01]  /*b1b0*/  FMUL.FTZ R32, R165, R102 ;  /* 0x00000066a5207220 */ /* 0x000fe20000410000 */
[C---:B------:R-:W-:Y:S01]  /*b1c0*/  FFMA.FTZ R65, R61.reuse, UR43, -R60 ;  /* 0x0000002b3d417c23 */ /* 0x040fe2000801083c */
[----:B------:R-:W-:Y:S01]  /*b1d0*/  FMUL.FTZ R60, R61, UR42 ;  /* 0x0000002a3d3c7c20 */ /* 0x000fe20008410000 */
[----:B------:R-:W-:Y:S01]  /*b1e0*/  FFMA.FTZ R66, R163, R197, R66 ;  /* 0x000000c5a3427223 */ /* 0x000fe20000010042 */
[----:B------:R-:W-:Y:S01]  /*b1f0*/  FFMA.FTZ R164, R164, -R32, R228 ;  /* 0x80000020a4a47223 */ /* 0x000fe200000100e4 */
[-C--:B------:R-:W-:Y:S01]  /*b200*/  FMUL.FTZ R61, R61, R102.reuse ;  /* 0x000000663d3d7220 */ /* 0x080fe20000410000 */
[C---:B------:R-:W-:Y:S01]  /*b210*/  FFMA.FTZ R63, R197.reuse, UR43, R60 ;  /* 0x0000002bc53f7c23 */ /* 0x040fe2000801003c */
[----:B------:R-:W-:Y:S01]  /*b220*/  FMUL.FTZ R197, R197, R102 ;  /* 0x00000066c5c57220 */ /* 0x000fe20000410000 */
[----:B------:R-:W-:Y:S01]  /*b230*/  FADD.FTZ R196, -R196, R31 ;  /* 0x0000001fc4c47221 */ /* 0x000fe20000010100 */
[----:B------:R-:W-:Y:S01]  /*b240*/  FFMA.FTZ R32, R163, -R32, R227 ;  /* 0x80000020a3207223 */ /* 0x000fe200000100e3 */
[C---:B------:R-:W-:Y:S01]  /*b250*/  FMUL.FTZ R65, R164.reuse, R65 ;  /* 0x00000041a4417220 */ /* 0x040fe20000410000 */
[C---:B------:R-:W-:Y:S01]  /*b260*/  FMUL.FTZ R31, R164.reuse, R61 ;  /* 0x0000003da41f7220 */ /* 0x040fe20000410000 */
[----:B------:R-:W-:Y:S01]  /*b270*/  FMUL.FTZ R164, R164, R197 ;  /* 0x000000c5a4a47220 */ /* 0x000fe20000410000 */
[----:B------:R-:W-:Y:S01]  /*b280*/  FADD.FTZ R62, R195, R62 ;  /* 0x0000003ec33e7221 */ /* 0x000fe20000010000 */
[C---:B------:R-:W-:Y:S01]  /*b290*/  FFMA.FTZ R64, R32.reuse, R63, R65 ;  /* 0x0000003f20407223 */ /* 0x040fe20000010041 */
[C---:B------:R-:W-:Y:S01]  /*b2a0*/  FFMA.FTZ R31, R32.reuse, R197, R31 ;  /* 0x000000c5201f7223 */ /* 0x040fe2000001001f */
[-C--:B------:R-:W-:Y:S01]  /*b2b0*/  FFMA.FTZ R32, R32, R61.reuse, -R164 ;  /* 0x0000003d20207223 */ /* 0x080fe200000108a4 */
[----:B------:R-:W-:Y:S01]  /*b2c0*/  FMUL.FTZ R65, R165, R61 ;  /* 0x0000003da5417220 */ /* 0x000fe20000410000 */
[----:B------:R-:W-:Y:S01]  /*b2d0*/  FMUL.FTZ R61, R33, -R196 ;  /* 0x800000c4213d7220 */ /* 0x000fe20000410000 */
[----:B------:R-:W-:Y:S01]  /*b2e0*/  SHF.L.U32 R60, R141, 0x5, RZ ;  /* 0x000000058d3c7819 */ /* 0x000fe200000006ff */
[----:B------:R-:W-:Y:S01]  /*b2f0*/  FFMA.FTZ R64, R165, R66, R64 ;  /* 0x00000042a5407223 */ /* 0x000fe20000010040 */
[----:B------:R-:W-:Y:S01]  /*b300*/  FFMA.FTZ R79, R66, R102, R79 ;  /* 0x00000066424f7223 */ /* 0x000fe2000001004f */
[----:B------:R-:W-:Y:S01]  /*b310*/  FFMA.FTZ R66, R34, R62, -R61 ;  /* 0x0000003e22427223 */ /* 0x000fe2000001083d */
[----:B------:R-:W-:Y:S01]  /*b320*/  FMUL.FTZ R61, R162, R107 ;  /* 0x0000006ba23d7220 */ /* 0x000fe20000410000 */
[----:B------:R-:W-:Y:S01]  /*b330*/  LEA.HI.SX32 R60, R60, R60, 0x1b ;  /* 0x0000003c3c3c7211 */ /* 0x000fe200078fdaff */
[C---:B------:R-:W-:Y:S01]  /*b340*/  FMUL.FTZ R63, R160.reuse, R196 ;  /* 0x000000c4a03f7220 */ /* 0x040fe20000410000 */
[-C--:B------:R-:W-:Y:S01]  /*b350*/  FMUL.FTZ R33, R33, -R62.reuse ;  /* 0x8000003e21217220 */ /* 0x080fe20000410000 */
[----:B------:R-:W-:Y:S01]  /*b360*/  FFMA.FTZ R160, R160, -R61, R225 ;  /* 0x8000003da0a07223 */ /* 0x000fe200000100e1 */
[----:B------:R-:W-:Y:S01]  /*b370*/  LEA R60, R60, R139, 0x2 ;  /* 0x0000008b3c3c7211 */ /* 0x000fe200078e10ff */
[C---:B------:R-:W-:Y:S01]  /*b380*/  FFMA.FTZ R61, R161.reuse, -R61, R226 ;  /* 0x8000003da13d7223 */ /* 0x040fe200000100e2 */
[----:B------:R-:W-:Y:S01]  /*b390*/  FFMA.FTZ R161, R161, R62, R63 ;  /* 0x0000003ea1a17223 */ /* 0x000fe2000001003f */
[----:B------:R-:W-:Y:S01]  /*b3a0*/  FMUL.FTZ R63, R62, UR42 ;  /* 0x0000002a3e3f7c20 */ /* 0x000fe20008410000 */
[----:B------:R-:W-:Y:S01]  /*b3b0*/  FADD.FTZ R193, R193, R66 ;  /* 0x00000042c1c17221 */ /* 0x000fe20000010000 */
[----:B------:R0:W-:Y:S01]  /*b3c0*/  STS [R60+0x217c], R65 ;  /* 0x00217c413c007388 */ /* 0x0001e20000000800 */
[----:B------:R-:W-:Y:S01]  /*b3d0*/  FFMA.FTZ R33, R34, R196, R33 ;  /* 0x000000c422217223 */ /* 0x000fe20000010021 */
[----:B------:R-:W-:Y:S01]  /*b3e0*/  FADD.FTZ R113, R64, R113 ;  /* 0x0000007140717221 */ /* 0x000fe20000010000 */
[----:B------:R-:W-:Y:S01]  /*b3f0*/  FMUL.FTZ R197, R165, R197 ;  /* 0x000000c5a5c57220 */ /* 0x000fe20000410000 */
[----:B------:R-:W-:Y:S01]  /*b400*/  IADD3 R164, R141, 0x6c0, RZ ;  /* 0x000006c08da47810 */ /* 0x000fe20007ffe0ff */
[----:B------:R-:W-:Y:S01]  /*b410*/  FADD.FTZ R194, -R194, R33 ;  /* 0x00000021c2c27221 */ /* 0x000fe20000010100 */
[----:B------:R-:W-:Y:S01]  /*b420*/  FFMA.FTZ R80, R161, R107, R80 ;  /* 0x0000006ba1507223 */ /* 0x000fe20000010050 */
[----:B------:R-:W-:Y:S01]  /*b430*/  FFMA.FTZ R225, -R2, R225, -RZ ;  /* 0x000000e102e17223 */ /* 0x000fe200000109ff */
[----:B------:R-:W-:Y:S01]  /*b440*/  STS [R60+0x2178], R197 ;  /* 0x002178c53c007388 */ /* 0x000fe20000000800 */
[----:B------:R-:W-:Y:S01]  /*b450*/  LEA.HI.SX32 R164, R164, R141, 0x1b ;  /* 0x0000008da4a47211 */ /* 0x000fe200078fdaff */
[C---:B0-----:R-:W-:Y:S01]  /*b460*/  FFMA.FTZ R65, R196.reuse, UR43, -R63 ;  /* 0x0000002bc4417c23 */ /* 0x041fe2000801083f */
[----:B------:R-:W-:Y:S01]  /*b470*/  FMUL.FTZ R63, R196, UR42 ;  /* 0x0000002ac43f7c20 */ /* 0x000fe20008410000 */
[----:B------:R-:W-:-:S02]  /*b480*/  FMUL.FTZ R227, R0, R227 ;  /* 0x000000e300e37220 */ /* 0x000fc40000410000 */
[----:B------:R-:W-:Y:S01]  /*b490*/  FMUL.FTZ R66, R160, R65 ;  /* 0x00000041a0427220 */ /* 0x000fe20000410000 */
[----:B------:R-:W-:Y:S01]  /*b4a0*/  FFMA.FTZ R34, R62, UR43, R63 ;  /* 0x0000002b3e227c23 */ /* 0x000fe2000801003f */
[-C--:B------:R-:W-:Y:S01]  /*b4b0*/  FMUL.FTZ R65, R196, R107.reuse ;  /* 0x0000006bc4417220 */ /* 0x080fe20000410000 */
[----:B------:R-:W-:Y:S02]  /*b4c0*/  FMUL.FTZ R63, R62, R107 ;  /* 0x0000006b3e3f7220 */ /* 0x000fe40000410000 */
[----:B------:R-:W-:Y:S01]  /*b4d0*/  FFMA.FTZ R33, R61, R34, R66 ;  /* 0x000000223d217223 */ /* 0x000fe20000010042 */
[C---:B------:R-:W-:Y:S01]  /*b4e0*/  FMUL.FTZ R62, R160.reuse, R65 ;  /* 0x00000041a03e7220 */ /* 0x040fe20000410000 */
[-C--:B------:R-:W-:Y:S01]  /*b4f0*/  FMUL.FTZ R160, R160, R63.reuse ;  /* 0x0000003fa0a07220 */ /* 0x080fe20000410000 */
[----:B------:R-:W-:Y:S02]  /*b500*/  FMUL.FTZ R34, R159, R112 ;  /* 0x000000709f227220 */ /* 0x000fe40000410000 */
[C---:B------:R-:W-:Y:S01]  /*b510*/  FFMA.FTZ R62, R61.reuse, R63, R62 ;  /* 0x0000003f3d3e7223 */ /* 0x040fe2000001003e */
[----:B------:R-:W-:Y:S01]  /*b520*/  FFMA.FTZ R61, R61, R65, -R160 ;  /* 0x000000413d3d7223 */ /* 0x000fe200000108a0 */
[C---:B------:R-:W-:Y:S01]  /*b530*/  FMUL.FTZ R63, R162.reuse, R63 ;  /* 0x0000003fa23f7220 */ /* 0x040fe20000410000 */
[C---:B------:R-:W-:Y:S01]  /*b540*/  FMUL.FTZ R65, R162.reuse, R65 ;  /* 0x00000041a2417220 */ /* 0x040fe20000410000 */
[----:B------:R-:W-:Y:S01]  /*b550*/  FFMA.FTZ R162, R162, R161, R33 ;  /* 0x000000a1a2a27223 */ /* 0x000fe20000010021 */
[CC--:B------:R-:W-:Y:S01]  /*b560*/  FMUL.FTZ R33, R41.reuse, -R194.reuse ;  /* 0x800000c229217220 */ /* 0x0c0fe20000410000 */
[-C--:B------:R-:W-:Y:S01]  /*b570*/  FMUL.FTZ R41, R41, -R193.reuse ;  /* 0x800000c129297220 */ /* 0x080fe20000410000 */
[----:B------:R0:W-:Y:S01]  /*b580*/  STS [R60+0x2170], R63 ;  /* 0x0021703f3c007388 */ /* 0x0001e20000000800 */
[----:B------:R-:W-:Y:S01]  /*b590*/  FADD.FTZ R111, R162, R111 ;  /* 0x0000006fa26f7221 */ /* 0x000fe20000010000 */
[CC--:B------:R-:W-:Y:S01]  /*b5a0*/  FFMA.FTZ R64, R42.reuse, R193.reuse, -R33 ;  /* 0x000000c12a407223 */ /* 0x0c0fe20000010821 */
[-C--:B------:R-:W-:Y:S01]  /*b5b0*/  FFMA.FTZ R33, R42, R194.reuse, R41 ;  /* 0x000000c22a217223 */ /* 0x080fe20000010029 */
[C---:B------:R-:W-:Y:S01]  /*b5c0*/  FMUL.FTZ R42, R157.reuse, R194 ;  /* 0x000000c29d2a7220 */ /* 0x040fe20000410000 */
[-C--:B------:R-:W-:Y:S01]  /*b5d0*/  FFMA.FTZ R157, R157, -R34.reuse, R223 ;  /* 0x800000229d9d7223 */ /* 0x080fe200000100df */
[C---:B------:R-:W-:Y:S01]  /*b5e0*/  FFMA.FTZ R34, R158.reuse, -R34, R224 ;  /* 0x800000229e227223 */ /* 0x040fe200000100e0 */
[----:B------:R-:W-:Y:S01]  /*b5f0*/  FMUL.FTZ R41, R193, UR42 ;  /* 0x0000002ac1297c20 */ /* 0x000fe20008410000 */
[----:B------:R-:W-:Y:S01]  /*b600*/  FFMA.FTZ R158, R158, R193, R42 ;  /* 0x000000c19e9e7223 */ /* 0x000fe2000001002a */
[C---:B------:R-:W-:Y:S01]  /*b610*/  FMUL.FTZ R42, R194.reuse, UR42 ;  /* 0x0000002ac22a7c20 */ /* 0x040fe20008410000 */
[----:B------:R-:W-:Y:S01]  /*b620*/  FADD.FTZ R191, R191, R64 ;  /* 0x00000040bfbf7221 */ /* 0x000fe20000010000 */
[C---:B------:R-:W-:Y:S01]  /*b630*/  FFMA.FTZ R64, R194.reuse, UR43, -R41 ;  /* 0x0000002bc2407c23 */ /* 0x040fe20008010829 */
[-C--:B------:R-:W-:Y:S01]  /*b640*/  FMUL.FTZ R194, R194, R112.reuse ;  /* 0x00000070c2c27220 */ /* 0x080fe20000410000 */
[C---:B------:R-:W-:Y:S01]  /*b650*/  FFMA.FTZ R41, R193.reuse, UR43, R42 ;  /* 0x0000002bc1297c23 */ /* 0x040fe2000801002a */
[----:B------:R-:W-:Y:S01]  /*b660*/  FMUL.FTZ R42, R193, R112 ;  /* 0x00000070c12a7220 */ /* 0x000fe20000410000 */
[----:B------:R1:W-:Y:S01]  /*b670*/  STS [R60+0x2174], R65 ;  /* 0x002174413c007388 */ /* 0x0003e20000000800 */
[----:B0-----:R-:W-:Y:S01]  /*b680*/  FMUL.FTZ R63, R157, R194 ;  /* 0x000000c29d3f7220 */ /* 0x001fe20000410000 */
[----:B------:R-:W-:Y:S01]  /*b690*/  FADD.FTZ R33, -R192, R33 ;  /* 0x00000021c0217221 */ /* 0x000fe20000010100 */
[C---:B------:R-:W-:Y:S01]  /*b6a0*/  FMUL.FTZ R67, R159.reuse, R42 ;  /* 0x0000002a9f437220 */ /* 0x040fe20000410000 */
[----:B------:R-:W-:Y:S01]  /*b6b0*/  FMUL.FTZ R69, R159, R194 ;  /* 0x000000c29f457220 */ /* 0x000fe20000410000 */
[----:B------:R-:W-:Y:S01]  /*b6c0*/  FFMA.FTZ R81, R158, R112, R81 ;  /* 0x000000709e517223 */ /* 0x000fe20000010051 */
[----:B------:R-:W-:Y:S01]  /*b6d0*/  IADD3 R160, R141, 0x640, RZ ;  /* 0x000006408da07810 */ /* 0x000fe20007ffe0ff */
[----:B------:R-:W-:Y:S01]  /*b6e0*/  FFMA.FTZ R223, -R3, R223, -RZ ;  /* 0x000000df03df7223 */ /* 0x000fe200000109ff */
[----:B------:R-:W-:Y:S01]  /*b6f0*/  STS [R60+0x2168], R67 ;  /* 0x002168433c007388 */ /* 0x000fe20000000800 */
[----:B------:R-:W-:Y:S01]  /*b700*/  IADD3 R162, R141, 0x680, RZ ;  /* 0x000006808da27810 */ /* 0x000fe20007ffe0ff */
[C---:B-1----:R-:W-:Y:S01]  /*b710*/  FMUL.FTZ R65, R157.reuse, R64 ;  /* 0x000000409d417220 */ /* 0x042fe20000410000 */
[-C--:B------:R-:W-:Y:S01]  /*b720*/  FMUL.FTZ R157, R157, R42.reuse ;  /* 0x0000002a9d9d7220 */ /* 0x080fe20000410000 */
[C---:B------:R-:W-:Y:S01]  /*b730*/  FFMA.FTZ R64, R34.reuse, R42, R63 ;  /* 0x0000002a22407223 */ /* 0x040fe2000001003f */
[C---:B------:R-:W-:Y:S01]  /*b740*/  FMUL.FTZ R42, R43.reuse, -R191 ;  /* 0x800000bf2b2a7220 */ /* 0x040fe20000410000 */
[----:B------:R0:W-:Y:S01]  /*b750*/  STS [R60+0x216c], R69 ;  /* 0x00216c453c007388 */ /* 0x0001e20000000800 */
[C---:B------:R-:W-:Y:S01]  /*b760*/  FFMA.FTZ R63, R34.reuse, R194, -R157 ;  /* 0x000000c2223f7223 */ /* 0x040fe2000001089d */
[----:B------:R-:W-:Y:S01]  /*b770*/  FFMA.FTZ R34, R34, R41, R65 ;  /* 0x0000002922227223 */ /* 0x000fe20000010041 */
[----:B------:R-:W-:Y:S01]  /*b780*/  FMUL.FTZ R41, R43, -R33 ;  /* 0x800000212b297220 */ /* 0x000fe20000410000 */
[----:B------:R-:W-:Y:S01]  /*b790*/  FMUL.FTZ R43, R156, R116 ;  /* 0x000000749c2b7220 */ /* 0x000fe20000410000 */
[----:B------:R-:W-:Y:S01]  /*b7a0*/  LEA.HI.SX32 R160, R160, R141, 0x1b ;  /* 0x0000008da0a07211 */ /* 0x000fe200078fdaff */
[----:B------:R-:W-:Y:S01]  /*b7b0*/  FFMA.FTZ R159, R159, R158, R34 ;  /* 0x0000009e9f9f7223 */ /* 0x000fe20000010022 */
[C---:B------:R-:W-:Y:S01]  /*b7c0*/  FFMA.FTZ R34, R44.reuse, R191, -R41 ;  /* 0x000000bf2c227223 */ /* 0x040fe20000010829 */
[-C--:B------:R-:W-:Y:S01]  /*b7d0*/  FFMA.FTZ R41, R44, R33.reuse, R42 ;  /* 0x000000212c297223 */ /* 0x080fe2000001002a */
[C---:B------:R-:W-:Y:S01]  /*b7e0*/  FMUL.FTZ R42, R154.reuse, R33 ;  /* 0x000000219a2a7220 */ /* 0x040fe20000410000 */
[-C--:B------:R-:W-:Y:S01]  /*b7f0*/  FFMA.FTZ R65, R155, -R43.reuse, R222 ;  /* 0x8000002b9b417223 */ /* 0x080fe200000100de */
[----:B------:R-:W-:Y:S01]  /*b800*/  FMUL.FTZ R44, R191, UR42 ;  /* 0x0000002abf2c7c20 */ /* 0x000fe20008410000 */
[----:B------:R-:W-:Y:S01]  /*b810*/  FFMA.FTZ R154, R154, -R43, R221 ;  /* 0x8000002b9a9a7223 */ /* 0x000fe200000100dd */
[----:B------:R-:W-:Y:S01]  /*b820*/  FFMA.FTZ R155, R155, R191, R42 ;  /* 0x000000bf9b9b7223 */ /* 0x000fe2000001002a */
[C---:B------:R-:W-:Y:S01]  /*b830*/  FMUL.FTZ R42, R33.reuse, UR42 ;  /* 0x0000002a212a7c20 */ /* 0x040fe20008410000 */
[C---:B------:R-:W-:Y:S01]  /*b840*/  FFMA.FTZ R43, R33.reuse, UR43, -R44 ;  /* 0x0000002b212b7c23 */ /* 0x040fe2000801082c */
[-C--:B------:R-:W-:Y:S01]  /*b850*/  FMUL.FTZ R33, R33, R116.reuse ;  /* 0x0000007421217220 */ /* 0x080fe20000410000 */
[----:B------:R-:W-:Y:S01]  /*b860*/  FADD.FTZ R189, R189, R34 ;  /* 0x00000022bdbd7221 */ /* 0x000fe20000010000 */
[C---:B------:R-:W-:Y:S01]  /*b870*/  FFMA.FTZ R42, R191.reuse, UR43, R42 ;  /* 0x0000002bbf2a7c23 */ /* 0x040fe2000801002a */
[----:B------:R-:W-:Y:S01]  /*b880*/  FMUL.FTZ R191, R191, R116 ;  /* 0x00000074bfbf7220 */ /* 0x000fe20000410000 */
[C---:B------:R-:W-:Y:S01]  /*b890*/  FMUL.FTZ R44, R154.reuse, R33 ;  /* 0x000000219a2c7220 */ /* 0x040fe20000410000 */
[----:B------:R-:W-:Y:S01]  /*b8a0*/  FMUL.FTZ R34, R154, R43 ;  /* 0x0000002b9a227220 */ /* 0x000fe20000410000 */
[----:B------:R-:W-:Y:S01]  /*b8b0*/  FADD.FTZ R190, -R190, R41 ;  /* 0x00000029bebe7221 */ /* 0x000fe20000010100 */
[-C--:B------:R-:W-:Y:S01]  /*b8c0*/  FMUL.FTZ R154, R154, R191.reuse ;  /* 0x000000bf9a9a7220 */ /* 0x080fe20000410000 */
[----:B------:R-:W-:Y:S01]  /*b8d0*/  FFMA.FTZ R43, R65, R191, R44 ;  /* 0x000000bf412b7223 */ /* 0x000fe2000001002c */
[----:B0-----:R-:W-:Y:S01]  /*b8e0*/  FMUL.FTZ R69, R156, R33 ;  /* 0x000000219c457220 */ /* 0x001fe20000410000 */
[----:B------:R-:W-:Y:S01]  /*b8f0*/  FMUL.FTZ R41, R153, R117 ;  /* 0x0000007599297220 */ /* 0x000fe20000410000 */
[----:B------:R-:W-:Y:S01]  /*b900*/  FFMA.FTZ R44, R65, R33, -R154 ;  /* 0x00000021412c7223 */ /* 0x000fe2000001089a */
[C---:B------:R-:W-:Y:S01]  /*b910*/  FMUL.FTZ R33, R45.reuse, -R190 ;  /* 0x800000be2d217220 */ /* 0x040fe20000410000 */
[-C--:B------:R-:W-:Y:S01]  /*b920*/  FMUL.FTZ R45, R45, -R189.reuse ;  /* 0x800000bd2d2d7220 */ /* 0x080fe20000410000 */
[----:B------:R-:W-:Y:S01]  /*b930*/  FFMA.FTZ R65, R65, R42, R34 ;  /* 0x0000002a41417223 */ /* 0x000fe20000010022 */
[-C--:B------:R-:W-:Y:S01]  /*b940*/  FMUL.FTZ R42, R151, R190.reuse ;  /* 0x000000be972a7220 */ /* 0x080fe20000410000 */
[C---:B------:R-:W-:Y:S01]  /*b950*/  FFMA.FTZ R34, R46.reuse, R189, -R33 ;  /* 0x000000bd2e227223 */ /* 0x040fe20000010821 */
[----:B------:R-:W-:Y:S01]  /*b960*/  FFMA.FTZ R45, R46, R190, R45 ;  /* 0x000000be2e2d7223 */ /* 0x000fe2000001002d */
[----:B------:R-:W-:Y:S01]  /*b970*/  FMUL.FTZ R33, R189, UR42 ;  /* 0x0000002abd217c20 */ /* 0x000fe20008410000 */
[C---:B------:R-:W-:Y:S01]  /*b980*/  FMUL.FTZ R46, R190.reuse, UR42 ;  /* 0x0000002abe2e7c20 */ /* 0x040fe20008410000 */
[----:B------:R-:W-:Y:S01]  /*b990*/  FFMA.FTZ R151, R151, -R41, R219 ;  /* 0x8000002997977223 */ /* 0x000fe200000100db */
[----:B------:R-:W-:Y:S01]  /*b9a0*/  FADD.FTZ R187, R187, R34 ;  /* 0x00000022bbbb7221 */ /* 0x000fe20000010000 */
[C---:B------:R-:W-:Y:S01]  /*b9b0*/  FFMA.FTZ R66, R190.reuse, UR43, -R33 ;  /* 0x0000002bbe427c23 */ /* 0x040fe20008010821 */
[-C--:B------:R-:W-:Y:S01]  /*b9c0*/  FMUL.FTZ R190, R190, R117.reuse ;  /* 0x00000075bebe7220 */ /* 0x080fe20000410000 */
[C---:B------:R-:W-:Y:S01]  /*b9d0*/  FFMA.FTZ R34, R189.reuse, UR43, R46 ;  /* 0x0000002bbd227c23 */ /* 0x040fe2000801002e */
[----:B------:R-:W-:Y:S01]  /*b9e0*/  FMUL.FTZ R46, R189, R117 ;  /* 0x00000075bd2e7220 */ /* 0x000fe20000410000 */
[----:B------:R-:W-:Y:S01]  /*b9f0*/  FFMA.FTZ R41, R152, -R41, R220 ;  /* 0x8000002998297223 */ /* 0x000fe200000100dc */
[C---:B------:R-:W-:Y:S01]  /*ba00*/  FMUL.FTZ R66, R151.reuse, R66 ;  /* 0x0000004297427220 */ /* 0x040fe20000410000 */
[C---:B------:R-:W-:Y:S01]  /*ba10*/  FMUL.FTZ R67, R156.reuse, R191 ;  /* 0x000000bf9c437220 */ /* 0x040fe20000410000 */
[C---:B------:R-:W-:Y:S01]  /*ba20*/  FMUL.FTZ R68, R151.reuse, R190 ;  /* 0x000000be97447220 */ /* 0x040fe20000410000 */
[----:B------:R-:W-:Y:S01]  /*ba30*/  FMUL.FTZ R151, R151, R46 ;  /* 0x0000002e97977220 */ /* 0x000fe20000410000 */
[----:B------:R-:W-:Y:S01]  /*ba40*/  FFMA.FTZ R156, R156, R155, R65 ;  /* 0x0000009b9c9c7223 */ /* 0x000fe20000010041 */
[----:B------:R-:W-:Y:S01]  /*ba50*/  FFMA.FTZ R42, R152, R189, R42 ;  /* 0x000000bd982a7223 */ /* 0x000fe2000001002a */
[----:B------:R-:W-:Y:S01]  /*ba60*/  FADD.FTZ R188, -R188, R45 ;  /* 0x0000002dbcbc7221 */ /* 0x000fe20000010100 */
[----:B------:R-:W-:Y:S01]  /*ba70*/  FFMA.FTZ R34, R41, R34, R66 ;  /* 0x0000002229227223 */ /* 0x000fe20000010042 */
[-C--:B------:R-:W-:Y:S01]  /*ba80*/  FMUL.FTZ R65, R153, R46.reuse ;  /* 0x0000002e99417220 */ /* 0x080fe20000410000 */
[C---:B------:R-:W-:Y:S01]  /*ba90*/  FFMA.FTZ R45, R41.reuse, R46, R68 ;  /* 0x0000002e292d7223 */ /* 0x040fe20000010044 */
[----:B------:R0:W-:Y:S01]  /*baa0*/  STS [R60+0x2160], R67 ;  /* 0x002160433c007388 */ /* 0x0001e20000000800 */
[----:B------:R-:W-:Y:S01]  /*bab0*/  FFMA.FTZ R46, R41, R190, -R151 ;  /* 0x000000be292e7223 */ /* 0x000fe20000010897 */
[----:B------:R-:W-:Y:S01]  /*bac0*/  FMUL.FTZ R41, R150, R118 ;  /* 0x0000007696297220 */ /* 0x000fe20000410000 */
[----:B------:R-:W-:Y:S01]  /*bad0*/  FFMA.FTZ R83, R42, R117, R83 ;  /* 0x000000752a537223 */ /* 0x000fe20000010053 */
[C---:B------:R-:W-:Y:S01]  /*bae0*/  FMUL.FTZ R33, R47.reuse, -R188 ;  /* 0x800000bc2f217220 */ /* 0x040fe20000410000 */
[----:B------:R1:W-:Y:S01]  /*baf0*/  STS [R60+0x2158], R65 ;  /* 0x002158413c007388 */ /* 0x0003e20000000800 */
[----:B------:R-:W-:Y:S01]  /*bb00*/  FMUL.FTZ R47, R47, -R187 ;  /* 0x800000bb2f2f7220 */ /* 0x000fe20000410000 */
[----:B------:R-:W-:Y:S01]  /*bb10*/  FADD.FTZ R109, R156, R109 ;  /* 0x0000006d9c6d7221 */ /* 0x000fe20000010000 */
[----:B------:R-:W-:Y:S01]  /*bb20*/  IADD3 R152, R141, 0x540, RZ ;  /* 0x000005408d987810 */ /* 0x000fe20007ffe0ff */
[----:B------:R2:W-:Y:S01]  /*bb30*/  STS [R60+0x2164], R69 ;  /* 0x002164453c007388 */ /* 0x0005e20000000800 */
[C---:B0-----:R-:W-:Y:S01]  /*bb40*/  FMUL.FTZ R67, R153.reuse, R190 ;  /* 0x000000be99437220 */ /* 0x041fe20000410000 */
[----:B------:R-:W-:Y:S01]  /*bb50*/  FFMA.FTZ R153, R153, R42, R34 ;  /* 0x0000002a99997223 */ /* 0x000fe20000010022 */
[C---:B------:R-:W-:Y:S01]  /*bb60*/  FMUL.FTZ R42, R148.reuse, R188 ;  /* 0x000000bc942a7220 */ /* 0x040fe20000410000 */
[-C--:B------:R-:W-:Y:S01]  /*bb70*/  FFMA.FTZ R148, R148, -R41.reuse, R217 ;  /* 0x8000002994947223 */ /* 0x080fe200000100d9 */
[C---:B------:R-:W-:Y:S01]  /*bb80*/  FFMA.FTZ R41, R149.reuse, -R41, R218 ;  /* 0x8000002995297223 */ /* 0x040fe200000100da */
[-C--:B------:R-:W-:Y:S01]  /*bb90*/  FFMA.FTZ R34, R48, R187.reuse, -R33 ;  /* 0x000000bb30227223 */ /* 0x080fe20000010821 */
[----:B------:R-:W-:Y:S01]  /*bba0*/  FFMA.FTZ R149, R149, R187, R42 ;  /* 0x000000bb95957223 */ /* 0x000fe2000001002a */
[C---:B------:R-:W-:Y:S01]  /*bbb0*/  FMUL.FTZ R33, R187.reuse, UR42 ;  /* 0x0000002abb217c20 */ /* 0x040fe20008410000 */
[C---:B------:R-:W-:Y:S01]  /*bbc0*/  FMUL.FTZ R42, R188.reuse, UR42 ;  /* 0x0000002abc2a7c20 */ /* 0x040fe20008410000 */
[----:B-1----:R-:W-:Y:S01]  /*bbd0*/  FMUL.FTZ R65, R188, R118 ;  /* 0x00000076bc417220 */ /* 0x002fe20000410000 */
[----:B------:R-:W-:Y:S01]  /*bbe0*/  FFMA.FTZ R47, R48, R188, R47 ;  /* 0x000000bc302f7223 */ /* 0x000fe2000001002f */
[----:B------:R-:W-:Y:S01]  /*bbf0*/  FFMA.FTZ R33, R188, UR43, -R33 ;  /* 0x0000002bbc217c23 */ /* 0x000fe20008010821 */
[C---:B------:R-:W-:Y:S01]  /*bc00*/  FFMA.FTZ R42, R187.reuse, UR43, R42 ;  /* 0x0000002bbb2a7c23 */ /* 0x040fe2000801002a */
[-C--:B------:R-:W-:Y:S01]  /*bc10*/  FMUL.FTZ R187, R187, R118.reuse ;  /* 0x00000076bbbb7220 */ /* 0x080fe20000410000 */
[----:B------:R-:W-:Y:S01]  /*bc20*/  FADD.FTZ R68, R185, R34 ;  /* 0x00000022b9447221 */ /* 0x000fe20000010000 */
[C---:B------:R-:W-:Y:S01]  /*bc30*/  FMUL.FTZ R48, R148.reuse, R65 ;  /* 0x0000004194307220 */ /* 0x040fe20000410000 */
[C---:B------:R-:W-:Y:S01]  /*bc40*/  FMUL.FTZ R34, R148.reuse, R33 ;  /* 0x0000002194227220 */ /* 0x040fe20000410000 */
[-C--:B------:R-:W-:Y:S01]  /*bc50*/  FMUL.FTZ R148, R148, R187.reuse ;  /* 0x000000bb94947220 */ /* 0x080fe20000410000 */
[----:B------:R-:W-:Y:S01]  /*bc60*/  FADD.FTZ R66, -R186, R47 ;  /* 0x0000002fba427221 */ /* 0x000fe20000010100 */
[----:B------:R-:W-:Y:S01]  /*bc70*/  FFMA.FTZ R48, R41, R187, R48 ;  /* 0x000000bb29307223 */ /* 0x000fe20000010030 */
[----:B------:R-:W-:Y:S01]  /*bc80*/  FFMA.FTZ R84, R149, R118, R84 ;  /* 0x0000007695547223 */ /* 0x000fe20000010054 */
[C---:B------:R-:W-:Y:S01]  /*bc90*/  FFMA.FTZ R47, R41.reuse, R65, -R148 ;  /* 0x00000041292f7223 */ /* 0x040fe20000010894 */
[----:B------:R-:W-:Y:S01]  /*bca0*/  FFMA.FTZ R41, R41, R42, R34 ;  /* 0x0000002a29297223 */ /* 0x000fe20000010022 */
[C---:B------:R-:W-:Y:S01]  /*bcb0*/  FMUL.FTZ R33, R49.reuse, -R66 ;  /* 0x8000004231217220 */ /* 0x040fe20000410000 */
[----:B------:R-:W-:Y:S01]  /*bcc0*/  FMUL.FTZ R42, R68, UR42 ;  /* 0x0000002a442a7c20 */ /* 0x000fe20008410000 */
[-C--:B------:R-:W-:Y:S01]  /*bcd0*/  FMUL.FTZ R49, R49, -R68.reuse ;  /* 0x8000004431317220 */ /* 0x080fe20000410000 */
[----:B------:R-:W-:Y:S01]  /*bce0*/  FFMA.FTZ R149, R150, R149, R41 ;  /* 0x0000009596957223 */ /* 0x000fe20000010029 */
[----:B------:R-:W-:Y:S01]  /*bcf0*/  FMUL.FTZ R41, R147, R119 ;  /* 0x0000007793297220 */ /* 0x000fe20000410000 */
[----:B------:R-:W-:Y:S01]  /*bd00*/  FFMA.FTZ R34, R50, R68, -R33 ;  /* 0x0000004432227223 */ /* 0x000fe20000010821 */
[C---:B------:R-:W-:Y:S01]  /*bd10*/  FMUL.FTZ R33, R145.reuse, R66 ;  /* 0x0000004291217220 */ /* 0x040fe20000410000 */
[----:B------:R-:W-:Y:S01]  /*bd20*/  FFMA.FTZ R42, R66, UR43, -R42 ;  /* 0x0000002b422a7c23 */ /* 0x000fe2000801082a */
[-C--:B------:R-:W-:Y:S01]  /*bd30*/  FFMA.FTZ R145, R145, -R41.reuse, R215 ;  /* 0x8000002991917223 */ /* 0x080fe200000100d7 */
[C---:B------:R-:W-:Y:S01]  /*bd40*/  FFMA.FTZ R41, R146.reuse, -R41, R216 ;  /* 0x8000002992297223 */ /* 0x040fe200000100d8 */
[----:B------:R-:W-:Y:S01]  /*bd50*/  FFMA.FTZ R146, R146, R68, R33 ;  /* 0x0000004492927223 */ /* 0x000fe20000010021 */
[----:B------:R-:W-:Y:S01]  /*bd60*/  FMUL.FTZ R33, R66, UR42 ;  /* 0x0000002a42217c20 */ /* 0x000fe20008410000 */
[----:B------:R-:W-:Y:S01]  /*bd70*/  FFMA.FTZ R49, R50, R66, R49 ;  /* 0x0000004232317223 */ /* 0x000fe20000010031 */
[----:B------:R-:W-:Y:S01]  /*bd80*/  FADD.FTZ R70, R183, R34 ;  /* 0x00000022b7467221 */ /* 0x000fe20000010000 */
[-C--:B------:R-:W-:Y:S01]  /*bd90*/  FMUL.FTZ R66, R66, R119.reuse ;  /* 0x0000007742427220 */ /* 0x080fe20000410000 */
[----:B------:R-:W-:Y:S01]  /*bda0*/  FMUL.FTZ R50, R68, R119 ;  /* 0x0000007744327220 */ /* 0x000fe20000410000 */
[----:B--2---:R-:W-:Y:S01]  /*bdb0*/  FMUL.FTZ R69, R150, R65 ;  /* 0x0000004196457220 */ /* 0x004fe20000410000 */
[----:B------:R-:W-:Y:S01]  /*bdc0*/  FFMA.FTZ R34, R68, UR43, R33 ;  /* 0x0000002b44227c23 */ /* 0x000fe20008010021 */
[C---:B------:R-:W-:Y:S01]  /*bdd0*/  FMUL.FTZ R42, R145.reuse, R42 ;  /* 0x0000002a912a7220 */ /* 0x040fe20000410000 */
[----:B------:R0:W-:Y:S01]  /*bde0*/  STS [R60+0x215c], R67 ;  /* 0x00215c433c007388 */ /* 0x0001e20000000800 */
[----:B------:R-:W-:Y:S01]  /*bdf0*/  FADD.FTZ R71, -R184, R49 ;  /* 0x00000031b8477221 */ /* 0x000fe20000010100 */
[C---:B------:R-:W-:Y:S01]  /*be00*/  FMUL.FTZ R68, R145.reuse, R66 ;  /* 0x0000004291447220 */ /* 0x040fe20000410000 */
[----:B------:R-:W-:Y:S01]  /*be10*/  FMUL.FTZ R49, R145, R50 ;  /* 0x0000003291317220 */ /* 0x000fe20000410000 */
[----:B------:R-:W-:Y:S01]  /*be20*/  FFMA.FTZ R34, R41, R34, R42 ;  /* 0x0000002229227223 */ /* 0x000fe2000001002a */
[----:B------:R1:W-:Y:S01]  /*be30*/  STS [R60+0x2154], R69 ;  /* 0x002154453c007388 */ /* 0x0003e20000000800 */
[----:B------:R-:W-:Y:S01]  /*be40*/  FMUL.FTZ R33, R51, -R71 ;  /* 0x8000004733217220 */ /* 0x000fe20000410000 */
[C---:B------:R-:W-:Y:S01]  /*be50*/  FFMA.FTZ R65, R41.reuse, R50, R68 ;  /* 0x0000003229417223 */ /* 0x040fe20000010044 */
[----:B------:R-:W-:Y:S01]  /*be60*/  FFMA.FTZ R49, R41, R66, -R49 ;  /* 0x0000004229317223 */ /* 0x000fe20000010831 */
[----:B------:R-:W-:Y:S01]  /*be70*/  FFMA.FTZ R85, R146, R119, R85 ;  /* 0x0000007792557223 */ /* 0x000fe20000010055 */
[----:B0-----:R-:W-:Y:S01]  /*be80*/  FMUL.FTZ R67, R150, R187 ;  /* 0x000000bb96437220 */ /* 0x001fe20000410000 */
[----:B------:R-:W-:Y:S01]  /*be90*/  FMUL.FTZ R51, R51, -R70 ;  /* 0x8000004633337220 */ /* 0x000fe20000410000 */
[C---:B------:R-:W-:Y:S01]  /*bea0*/  FFMA.FTZ R146, R147.reuse, R146, R34 ;  /* 0x0000009293927223 */ /* 0x040fe20000010022 */
[----:B------:R-:W-:Y:S01]  /*beb0*/  FMUL.FTZ R41, R144, R120 ;  /* 0x0000007890297220 */ /* 0x000fe20000410000 */
[----:B------:R-:W-:Y:S01]  /*bec0*/  FFMA.FTZ R34, R52, R70, -R33 ;  /* 0x0000004634227223 */ /* 0x000fe20000010821 */
[----:B-1----:R-:W-:Y:S01]  /*bed0*/  FMUL.FTZ R69, R147, R66 ;  /* 0x0000004293457220 */ /* 0x002fe20000410000 */
[----:B------:R0:W-:Y:S01]  /*bee0*/  STS [R60+0x2150], R67 ;  /* 0x002150433c007388 */ /* 0x0001e20000000800 */
[----:B------:R-:W-:Y:S01]  /*bef0*/  FMUL.FTZ R33, R71, UR42 ;  /* 0x0000002a47217c20 */ /* 0x000fe20008410000 */
[-C--:B------:R-:W-:Y:S01]  /*bf00*/  FMUL.FTZ R42, R142, R71.reuse ;  /* 0x000000478e2a7220 */ /* 0x080fe20000410000 */
[----:B------:R-:W-:Y:S01]  /*bf10*/  FFMA.FTZ R51, R52, R71, R51 ;  /* 0x0000004734337223 */ /* 0x000fe20000010033 */
[----:B------:R1:W-:Y:S01]  /*bf20*/  STS [R60+0x214c], R69 ;  /* 0x00214c453c007388 */ /* 0x0003e20000000800 */
[-C--:B------:R-:W-:Y:S01]  /*bf30*/  FFMA.FTZ R142, R142, -R41.reuse, R213 ;  /* 0x800000298e8e7223 */ /* 0x080fe200000100d5 */
[----:B------:R-:W-:Y:S01]  /*bf40*/  FADD.FTZ R52, R181, R34 ;  /* 0x00000022b5347221 */ /* 0x000fe20000010000 */
[C---:B------:R-:W-:Y:S01]  /*bf50*/  FFMA.FTZ R34, R70.reuse, UR43, R33 ;  /* 0x0000002b46227c23 */ /* 0x040fe20008010021 */
[C---:B------:R-:W-:Y:S01]  /*bf60*/  FMUL.FTZ R33, R70.reuse, R120 ;  /* 0x0000007846217220 */ /* 0x040fe20000410000 */
[----:B------:R-:W-:Y:S01]  /*bf70*/  FFMA.FTZ R41, R143, -R41, R214 ;  /* 0x800000298f297223 */ /* 0x000fe200000100d6 */
[----:B0-----:R-:W-:Y:S01]  /*bf80*/  FMUL.FTZ R67, R147, R50 ;  /* 0x0000003293437220 */ /* 0x001fe20000410000 */
[----:B------:R-:W-:Y:S01]  /*bf90*/  FMUL.FTZ R50, R70, UR42 ;  /* 0x0000002a46327c20 */ /* 0x000fe20008410000 */
[----:B------:R-:W-:Y:S01]  /*bfa0*/  FFMA.FTZ R143, R143, R70, R42 ;  /* 0x000000468f8f7223 */ /* 0x000fe2000001002a */
[----:B------:R-:W-:Y:S01]  /*bfb0*/  FADD.FTZ R182, -R182, R51 ;  /* 0x00000033b6b67221 */ /* 0x000fe20000010100 */
[-C--:B-1----:R-:W-:Y:S01]  /*bfc0*/  FMUL.FTZ R69, R71, R120.reuse ;  /* 0x0000007847457220 */ /* 0x082fe20000410000 */
[----:B------:R0:W-:Y:S01]  /*bfd0*/  STS [R60+0x2148], R67 ;  /* 0x002148433c007388 */ /* 0x0001e20000000800 */
[----:B------:R-:W-:Y:S01]  /*bfe0*/  FMUL.FTZ R51, R144, R33 ;  /* 0x0000002190337220 */ /* 0x000fe20000410000 */
[----:B------:R-:W-:Y:S01]  /*bff0*/  FFMA.FTZ R86, R143, R120, R86 ;  /* 0x000000788f567223 */ /* 0x000fe20000010056 */
[----:B------:R-:W-:Y:S01]  /*c000*/  FMUL.FTZ R66, R142, R69 ;  /* 0x000000458e427220 */ /* 0x000fe20000410000 */
[----:B------:R-:W-:Y:S01]  /*c010*/  FADD.FTZ R105, R146, R105 ;  /* 0x0000006992697221 */ /* 0x000fe20000010000 */
[----:B------:R-:W-:Y:S01]  /*c020*/  IADD3 R150, R141, 0x500, RZ ;  /* 0x000005008d967810 */ /* 0x000fe20007ffe0ff */
[----:B------:R1:W-:Y:S01]  /*c030*/  STS [R60+0x2140], R51 ;  /* 0x002140333c007388 */ /* 0x0003e20000000800 */
[----:B------:R-:W-:Y:S01]  /*c040*/  FFMA.FTZ R66, R41, R33, R66 ;  /* 0x0000002129427223 */ /* 0x000fe20000010042 */
[----:B------:R-:W-:Y:S01]  /*c050*/  IADD3 R154, R141, 0x580, RZ ;  /* 0x000005808d9a7810 */ /* 0x000fe20007ffe0ff */
[----:B------:R-:W-:Y:S01]  /*c060*/  FADD.FTZ R110, R159, R110 ;  /* 0x0000006e9f6e7221 */ /* 0x000fe20000010000 */
[----:B0-----:R-:W-:Y:S01]  /*c070*/  FFMA.FTZ R67, R71, UR43, -R50 ;  /* 0x0000002b47437c23 */ /* 0x001fe20008010832 */
[----:B------:R-:W-:Y:S01]  /*c080*/  FMUL.FTZ R71, R144, R69 ;  /* 0x0000004590477220 */ /* 0x000fe20000410000 */
[----:B------:R-:W-:Y:S01]  /*c090*/  IADD3 R156, R141, 0x5c0, RZ ;  /* 0x000005c08d9c7810 */ /* 0x000fe20007ffe0ff */
[----:B------:R-:W-:Y:S01]  /*c0a0*/  FFMA.FTZ R82, R155, R116, R82 ;  /* 0x000000749b527223 */ /* 0x000fe20000010052 */
[C---:B------:R-:W-:Y:S01]  /*c0b0*/  FMUL.FTZ R42, R142.reuse, R67 ;  /* 0x000000438e2a7220 */ /* 0x040fe20000410000 */
[----:B------:R-:W-:Y:S01]  /*c0c0*/  FMUL.FTZ R142, R142, R33 ;  /* 0x000000218e8e7220 */ /* 0x000fe20000410000 */
[C---:B------:R-:W-:Y:S01]  /*c0d0*/  FMUL.FTZ R33, R53.reuse, -R182 ;  /* 0x800000b635217220 */ /* 0x040fe20000410000 */
[----:B------:R-:W-:Y:S01]  /*c0e0*/  FMUL.FTZ R53, R53, -R52 ;  /* 0x8000003435357220 */ /* 0x000fe20000410000 */
[----:B------:R-:W-:Y:S01]  /*c0f0*/  STS [R60+0x2144], R71 ;  /* 0x002144473c007388 */ /* 0x000fe20000000800 */
[C---:B------:R-:W-:Y:S01]  /*c100*/  FFMA.FTZ R67, R41.reuse, R69, -R142 ;  /* 0x0000004529437223 */ /* 0x040fe2000001088e */
[----:B------:R-:W-:Y:S01]  /*c110*/  FFMA.FTZ R41, R41, R34, R42 ;  /* 0x0000002229297223 */ /* 0x000fe2000001002a */
[C---:B------:R-:W-:Y:S01]  /*c120*/  FFMA.FTZ R53, R54.reuse, R182, R53 ;  /* 0x000000b636357223 */ /* 0x040fe20000010035 */
[----:B------:R-:W-:Y:S01]  /*c130*/  FFMA.FTZ R34, R54, R52, -R33 ;  /* 0x0000003436227223 */ /* 0x000fe20000010821 */
[----:B------:R-:W-:Y:S01]  /*c140*/  FMUL.FTZ R33, R19, R182 ;  /* 0x000000b613217220 */ /* 0x000fe20000410000 */
[----:B------:R-:W-:Y:S01]  /*c150*/  FFMA.FTZ R143, R144, R143, R41 ;  /* 0x0000008f908f7223 */ /* 0x000fe20000010029 */
[----:B------:R-:W-:Y:S01]  /*c160*/  FMUL.FTZ R41, R17, R121 ;  /* 0x0000007911297220 */ /* 0x000fe20000410000 */
[----:B------:R-:W-:Y:S01]  /*c170*/  FADD.FTZ R180, -R180, R53 ;  /* 0x00000035b4b47221 */ /* 0x000fe20000010100 */
[----:B------:R-:W-:Y:S01]  /*c180*/  FADD.FTZ R179, R179, R34 ;  /* 0x00000022b3b37221 */ /* 0x000fe20000010000 */
[----:B------:R-:W-:Y:S01]  /*c190*/  FMUL.FTZ R42, R52, UR42 ;  /* 0x0000002a342a7c20 */ /* 0x000fe20008410000 */
[-C--:B------:R-:W-:Y:S01]  /*c1a0*/  FFMA.FTZ R34, R19, -R41.reuse, R211 ;  /* 0x8000002913227223 */ /* 0x080fe200000100d3 */
[C---:B------:R-:W-:Y:S01]  /*c1b0*/  FMUL.FTZ R19, R55.reuse, -R180 ;  /* 0x800000b437137220 */ /* 0x040fe20000410000 */
[C---:B------:R-:W-:Y:S01]  /*c1c0*/  FFMA.FTZ R41, R18.reuse, -R41, R212 ;  /* 0x8000002912297223 */ /* 0x040fe200000100d4 */
[----:B------:R-:W-:Y:S01]  /*c1d0*/  FFMA.FTZ R50, R18, R52, R33 ;  /* 0x0000003412327223 */ /* 0x000fe20000010021 */
[-C--:B------:R-:W-:Y:S01]  /*c1e0*/  FMUL.FTZ R55, R55, -R179.reuse ;  /* 0x800000b337377220 */ /* 0x080fe20000410000 */
[----:B------:R-:W-:Y:S01]  /*c1f0*/  FMUL.FTZ R33, R182, UR42 ;  /* 0x0000002ab6217c20 */ /* 0x000fe20008410000 */
[----:B------:R-:W-:Y:S01]  /*c200*/  FFMA.FTZ R18, R56, R179, -R19 ;  /* 0x000000b338127223 */ /* 0x000fe20000010813 */
[----:B------:R-:W-:Y:S01]  /*c210*/  FFMA.FTZ R19, R182, UR43, -R42 ;  /* 0x0000002bb6137c23 */ /* 0x000fe2000801082a */
[----:B------:R-:W-:Y:S01]  /*c220*/  FMUL.FTZ R54, R52, R121 ;  /* 0x0000007934367220 */ /* 0x000fe20000410000 */
[----:B------:R-:W-:Y:S01]  /*c230*/  FFMA.FTZ R55, R56, R180, R55 ;  /* 0x000000b438377223 */ /* 0x000fe20000010037 */
[----:B------:R-:W-:Y:S01]  /*c240*/  FFMA.FTZ R42, R52, UR43, R33 ;  /* 0x0000002b342a7c23 */ /* 0x000fe20008010021 */
[----:B------:R-:W-:Y:S01]  /*c250*/  FMUL.FTZ R52, R34, R19 ;  /* 0x0000001322347220 */ /* 0x000fe20000410000 */
[----:B------:R-:W-:Y:S01]  /*c260*/  FMUL.FTZ R56, R182, R121 ;  /* 0x00000079b6387220 */ /* 0x000fe20000410000 */
[----:B------:R-:W-:Y:S01]  /*c270*/  FMUL.FTZ R19, R34, R54 ;  /* 0x0000003622137220 */ /* 0x000fe20000410000 */
[----:B------:R-:W-:Y:S01]  /*c280*/  FADD.FTZ R178, -R178, R55 ;  /* 0x00000037b2b27221 */ /* 0x000fe20000010100 */
[----:B------:R-:W-:Y:S01]  /*c290*/  FADD.FTZ R177, R177, R18 ;  /* 0x00000012b1b17221 */ /* 0x000fe20000010000 */
[-C--:B------:R-:W-:Y:S01]  /*c2a0*/  FMUL.FTZ R18, R34, R56.reuse ;  /* 0x0000003822127220 */ /* 0x080fe20000410000 */
[----:B------:R-:W-:Y:S01]  /*c2b0*/  FFMA.FTZ R55, R41, R56, -R19 ;  /* 0x0000003829377223 */ /* 0x000fe20000010813 */
[C---:B------:R-:W-:Y:S01]  /*c2c0*/  FMUL.FTZ R19, R57.reuse, -R178 ;  /* 0x800000b239137220 */ /* 0x040fe20000410000 */
[-C--:B------:R-:W-:Y:S01]  /*c2d0*/  FMUL.FTZ R57, R57, -R177.reuse ;  /* 0x800000b139397220 */ /* 0x080fe20000410000 */
[----:B------:R-:W-:Y:S01]  /*c2e0*/  FFMA.FTZ R52, R41, R42, R52 ;  /* 0x0000002a29347223 */ /* 0x000fe20000010034 */
[C---:B------:R-:W-:Y:S01]  /*c2f0*/  FMUL.FTZ R33, R17.reuse, R54 ;  /* 0x0000003611217220 */ /* 0x040fe20000410000 */
[C---:B------:R-:W-:Y:S01]  /*c300*/  FFMA.FTZ R34, R58.reuse, R177, -R19 ;  /* 0x000000b13a227223 */ /* 0x040fe20000010813 */
[----:B------:R-:W-:Y:S01]  /*c310*/  FFMA.FTZ R57, R58, R178, R57 ;  /* 0x000000b23a397223 */ /* 0x000fe20000010039 */
[C---:B-1----:R-:W-:Y:S01]  /*c320*/  FMUL.FTZ R51, R17.reuse, R56 ;  /* 0x0000003811337220 */ /* 0x042fe20000410000 */
[----:B------:R-:W-:Y:S01]  /*c330*/  FFMA.FTZ R52, R17, R50, R52 ;  /* 0x0000003211347223 */ /* 0x000fe20000010034 */
[----:B------:R-:W-:Y:S01]  /*c340*/  FADD.FTZ R175, R175, R34 ;  /* 0x00000022afaf7221 */ /* 0x000fe20000010000 */
[----:B------:R-:W-:Y:S01]  /*c350*/  FADD.FTZ R42, -R176, R57 ;  /* 0x00000039b02a7221 */ /* 0x000fe20000010100 */
[----:B------:R-:W-:Y:S01]  /*c360*/  SHF.L.U32 R53, R133, 0x10, RZ ;  /* 0x0000001085357819 */ /* 0x000fe200000006ff */
[----:B------:R-:W-:Y:S01]  /*c370*/  FFMA.FTZ R87, R50, R121, R87 ;  /* 0x0000007932577223 */ /* 0x000fe20000010057 */
[----:B------:R-:W-:Y:S01]  /*c380*/  FMUL.FTZ R50, R21, R180 ;  /* 0x000000b415327220 */ /* 0x000fe20000410000 */
[C---:B------:R-:W-:Y:S01]  /*c390*/  FMUL.FTZ R17, R59.reuse, -R42 ;  /* 0x8000002a3b117220 */ /* 0x040fe20000410000 */
[-C--:B------:R-:W-:Y:S01]  /*c3a0*/  FMUL.FTZ R59, R59, -R175.reuse ;  /* 0x800000af3b3b7220 */ /* 0x080fe20000410000 */
[----:B------:R-:W-:Y:S01]  /*c3b0*/  FMUL.FTZ R19, R53, R122 ;  /* 0x0000007a35137220 */ /* 0x000fe20000410000 */
[----:B------:R-:W-:Y:S01]  /*c3c0*/  FFMA.FTZ R18, R41, R54, R18 ;  /* 0x0000003629127223 */ /* 0x000fe20000010012 */
[C---:B------:R-:W-:Y:S01]  /*c3d0*/  FFMA.FTZ R34, R72.reuse, R175, -R17 ;  /* 0x000000af48227223 */ /* 0x040fe20000010811 */
[----:B------:R-:W-:Y:S01]  /*c3e0*/  FFMA.FTZ R59, R72, R42, R59 ;  /* 0x0000002a483b7223 */ /* 0x000fe2000001003b */
[----:B------:R0:W-:Y:S01]  /*c3f0*/  STS [R60+0x2138], R33 ;  /* 0x002138213c007388 */ /* 0x0001e20000000800 */
[----:B------:R-:W-:Y:S01]  /*c400*/  FFMA.FTZ R41, R21, -R19, R209 ;  /* 0x8000001315297223 */ /* 0x000fe200000100d1 */
[----:B------:R-:W-:Y:S01]  /*c410*/  FADD.FTZ R173, R173, R34 ;  /* 0x00000022adad7221 */ /* 0x000fe20000010000 */
[----:B------:R-:W-:Y:S01]  /*c420*/  FADD.FTZ R174, -R174, R59 ;  /* 0x0000003baeae7221 */ /* 0x000fe20000010100 */
[----:B------:R-:W-:Y:S01]  /*c430*/  FFMA.FTZ R21, R20, R179, R50 ;  /* 0x000000b314157223 */ /* 0x000fe20000010032 */
[C---:B------:R-:W-:Y:S01]  /*c440*/  FMUL.FTZ R34, R180.reuse, UR42 ;  /* 0x0000002ab4227c20 */ /* 0x040fe20008410000 */
[----:B------:R-:W-:Y:S01]  /*c450*/  FMUL.FTZ R54, R180, R122 ;  /* 0x0000007ab4367220 */ /* 0x000fe20000410000 */
[CC--:B------:R-:W-:Y:S01]  /*c460*/  FMUL.FTZ R17, R73.reuse, -R174.reuse ;  /* 0x800000ae49117220 */ /* 0x0c0fe20000410000 */
[----:B------:R-:W-:Y:S01]  /*c470*/  FMUL.FTZ R73, R73, -R173 ;  /* 0x800000ad49497220 */ /* 0x000fe20000410000 */
[----:B------:R-:W-:Y:S01]  /*c480*/  FADD.FTZ R103, R52, R103 ;  /* 0x0000006734677221 */ /* 0x000fe20000010000 */
[----:B0-----:R-:W-:Y:S01]  /*c490*/  FFMA.FTZ R33, R20, -R19, R210 ;  /* 0x8000001314217223 */ /* 0x001fe200000100d2 */
[C---:B------:R-:W-:Y:S01]  /*c4a0*/  FMUL.FTZ R19, R179.reuse, UR42 ;  /* 0x0000002ab3137c20 */ /* 0x040fe20008410000 */
[C---:B------:R-:W-:Y:S01]  /*c4b0*/  FFMA.FTZ R20, R74.reuse, R173, -R17 ;  /* 0x000000ad4a147223 */ /* 0x040fe20000010811 */
[----:B------:R-:W-:Y:S01]  /*c4c0*/  FFMA.FTZ R73, R74, R174, R73 ;  /* 0x000000ae4a497223 */ /* 0x000fe20000010049 */
[C---:B------:R-:W-:Y:S01]  /*c4d0*/  FFMA.FTZ R50, R179.reuse, UR43, R34 ;  /* 0x0000002bb3327c23 */ /* 0x040fe20008010022 */
[----:B------:R-:W-:Y:S01]  /*c4e0*/  FFMA.FTZ R52, R180, UR43, -R19 ;  /* 0x0000002bb4347c23 */ /* 0x000fe20008010813 */
[----:B------:R-:W-:Y:S01]  /*c4f0*/  FMUL.FTZ R34, R179, R122 ;  /* 0x0000007ab3227220 */ /* 0x000fe20000410000 */
[----:B------:R-:W-:Y:S01]  /*c500*/  FMUL.FTZ R56, R41, R54 ;  /* 0x0000003629387220 */ /* 0x000fe20000410000 */
[----:B------:R-:W-:Y:S01]  /*c510*/  FADD.FTZ R171, R171, R20 ;  /* 0x00000014abab7221 */ /* 0x000fe20000010000 */
[----:B------:R-:W-:Y:S01]  /*c520*/  FADD.FTZ R172, -R172, R73 ;  /* 0x00000049acac7221 */ /* 0x000fe20000010100 */
[----:B------:R0:W-:Y:S01]  /*c530*/  STS [R60+0x213c], R51 ;  /* 0x00213c333c007388 */ /* 0x0001e20000000800 */
[C---:B------:R-:W-:Y:S01]  /*c540*/  FMUL.FTZ R52, R41.reuse, R52 ;  /* 0x0000003429347220 */ /* 0x040fe20000410000 */
[-C--:B------:R-:W-:Y:S01]  /*c550*/  FMUL.FTZ R41, R41, R34.reuse ;  /* 0x0000002229297220 */ /* 0x080fe20000410000 */
[----:B------:R-:W-:Y:S01]  /*c560*/  FFMA.FTZ R17, R33, R34, R56 ;  /* 0x0000002221117223 */ /* 0x000fe20000010038 */
[----:B------:R-:W-:Y:S01]  /*c570*/  FMUL.FTZ R19, R75, -R171 ;  /* 0x800000ab4b137220 */ /* 0x000fe20000410000 */
[----:B------:R-:W-:Y:S01]  /*c580*/  FFMA.FTZ R50, R33, R50, R52 ;  /* 0x0000003221327223 */ /* 0x000fe20000010034 */
[----:B------:R-:W-:Y:S01]  /*c590*/  FFMA.FTZ R88, R21, R122, R88 ;  /* 0x0000007a15587223 */ /* 0x000fe20000010058 */
[----:B------:R-:W-:Y:S01]  /*c5a0*/  FFMA.FTZ R56, R33, R54, -R41 ;  /* 0x0000003621387223 */ /* 0x000fe20000010829 */
[----:B------:R-:W-:Y:S01]  /*c5b0*/  FFMA.FTZ R19, R76, R172, R19 ;  /* 0x000000ac4c137223 */ /* 0x000fe20000010013 */
[C---:B------:R-:W-:Y:S01]  /*c5c0*/  FFMA.FTZ R114, R53.reuse, R21, R50 ;  /* 0x0000001535727223 */ /* 0x040fe20000010032 */
[----:B0-----:R-:W-:Y:S01]  /*c5d0*/  FMUL.FTZ R51, R53, R34 ;  /* 0x0000002235337220 */ /* 0x001fe20000410000 */
[----:B------:R-:W-:Y:S01]  /*c5e0*/  FMUL.FTZ R34, R75, -R172 ;  /* 0x800000ac4b227220 */ /* 0x000fe20000410000 */
[----:B------:R-:W-:Y:S01]  /*c5f0*/  FADD.FTZ R170, -R170, R19 ;  /* 0x00000013aaaa7221 */ /* 0x000fe20000010100 */
[----:B------:R-:W-:Y:S01]  /*c600*/  SHF.L.U32 R20, R134, 0x10, RZ ;  /* 0x0000001086147819 */ /* 0x000fe200000006ff */
[----:B------:R-:W-:Y:S01]  /*c610*/  FMUL.FTZ R41, R53, R54 ;  /* 0x0000003635297220 */ /* 0x000fe20000410000 */
[----:B------:R-:W-:Y:S01]  /*c620*/  FFMA.FTZ R34, R76, R171, -R34 ;  /* 0x000000ab4c227223 */ /* 0x000fe20000010822 */
[----:B------:R-:W-:Y:S01]  /*c630*/  FMUL.FTZ R21, R77, -R170 ;  /* 0x800000aa4d157220 */ /* 0x000fe20000410000 */
[----:B------:R0:W-:Y:S01]  /*c640*/  STS [R60+0x2130], R51 ;  /* 0x002130333c007388 */ /* 0x0001e20000000800 */
[----:B------:R-:W-:Y:S01]  /*c650*/  FMUL.FTZ R53, R40, R130 ;  /* 0x0000008228357220 */ /* 0x000fe20000410000 */
[----:B------:R-:W-:Y:S01]  /*c660*/  FADD.FTZ R169, R169, R34 ;  /* 0x00000022a9a97221 */ /* 0x000fe20000010000 */
[----:B------:R-:W-:Y:S01]  /*c670*/  FMUL.FTZ R19, R20, R123 ;  /* 0x0000007b14137220 */ /* 0x000fe20000410000 */
[----:B------:R-:W-:Y:S01]  /*c680*/  FMUL.FTZ R58, R23, R178 ;  /* 0x000000b2173a7220 */ /* 0x000fe20000410000 */
[----:B------:R-:W-:Y:S01]  /*c690*/  FFMA.FTZ R54, R39, -R53, R235 ;  /* 0x8000003527367223 */ /* 0x000fe200000100eb */
[-C--:B------:R-:W-:Y:S01]  /*c6a0*/  FMUL.FTZ R77, R77, -R169.reuse ;  /* 0x800000a94d4d7220 */ /* 0x080fe20000410000 */
[----:B------:R-:W-:Y:S01]  /*c6b0*/  FFMA.FTZ R34, R78, R169, -R21 ;  /* 0x000000a94e227223 */ /* 0x000fe20000010815 */
[----:B------:R-:W-:Y:S01]  /*c6c0*/  FFMA.FTZ R53, R38, -R53, R236 ;  /* 0x8000003526357223 */ /* 0x000fe200000100ec */
[-C--:B------:R-:W-:Y:S01]  /*c6d0*/  FMUL.FTZ R68, R170, R129.reuse ;  /* 0x00000081aa447220 */ /* 0x080fe20000410000 */
[----:B------:R-:W-:Y:S01]  /*c6e0*/  FFMA.FTZ R77, R78, R170, R77 ;  /* 0x000000aa4e4d7223 */ /* 0x000fe2000001004d */
[----:B------:R-:W-:Y:S01]  /*c6f0*/  FADD.FTZ R167, R167, R34 ;  /* 0x00000022a7a77221 */ /* 0x000fe20000010000 */
[----:B0-----:R-:W-:Y:S01]  /*c700*/  FMUL.FTZ R51, R37, R129 ;  /* 0x0000008125337220 */ /* 0x001fe20000410000 */
[----:B------:R-:W-:Y:S01]  /*c710*/  FFMA.FTZ R69, R23, -R19, R207 ;  /* 0x8000001317457223 */ /* 0x000fe200000100cf */
[----:B------:R-:W-:Y:S01]  /*c720*/  FADD.FTZ R168, -R168, R77 ;  /* 0x0000004da8a87221 */ /* 0x000fe20000010100 */
[-C--:B------:R-:W-:Y:S01]  /*c730*/  FMUL.FTZ R59, R167, R130.reuse ;  /* 0x00000082a73b7220 */ /* 0x080fe20000410000 */
[-C--:B------:R-:W-:Y:S01]  /*c740*/  FFMA.FTZ R52, R36, -R51.reuse, R199 ;  /* 0x8000003324347223 */ /* 0x080fe200000100c7 */
[----:B------:R-:W-:Y:S01]  /*c750*/  FFMA.FTZ R51, R35, -R51, R200 ;  /* 0x8000003323337223 */ /* 0x000fe200000100c8 */
[----:B------:R-:W-:Y:S01]  /*c760*/  FMUL.FTZ R57, R168, R130 ;  /* 0x00000082a8397220 */ /* 0x000fe20000410000 */
[C---:B------:R-:W-:Y:S01]  /*c770*/  FFMA.FTZ R19, R22.reuse, -R19, R208 ;  /* 0x8000001316137223 */ /* 0x040fe200000100d0 */
[----:B------:R-:W-:Y:S01]  /*c780*/  FFMA.FTZ R58, R22, R177, R58 ;  /* 0x000000b1163a7223 */ /* 0x000fe2000001003a */
[----:B------:R-:W-:Y:S01]  /*c790*/  FMUL.FTZ R70, R169, R129 ;  /* 0x00000081a9467220 */ /* 0x000fe20000410000 */
[C---:B------:R-:W-:Y:S01]  /*c7a0*/  FMUL.FTZ R22, R53.reuse, R59 ;  /* 0x0000003b35167220 */ /* 0x040fe20000410000 */
[-C--:B------:R-:W-:Y:S01]  /*c7b0*/  FMUL.FTZ R21, R53, R57.reuse ;  /* 0x0000003935157220 */ /* 0x080fe20000410000 */
[C---:B------:R-:W-:Y:S01]  /*c7c0*/  FMUL.FTZ R23, R51.reuse, R68 ;  /* 0x0000004433177220 */ /* 0x040fe20000410000 */
[-C--:B------:R-:W-:Y:S01]  /*c7d0*/  FMUL.FTZ R33, R51, R70.reuse ;  /* 0x0000004633217220 */ /* 0x080fe20000410000 */
[C---:B------:R-:W-:Y:S01]  /*c7e0*/  FFMA.FTZ R22, R54.reuse, R57, -R22 ;  /* 0x0000003936167223 */ /* 0x040fe20000010816 */
[----:B------:R-:W-:Y:S01]  /*c7f0*/  FFMA.FTZ R21, R54, R59, R21 ;  /* 0x0000003b36157223 */ /* 0x000fe20000010015 */
[----:B------:R-:W-:Y:S01]  /*c800*/  FFMA.FTZ R34, R52, R70, R23 ;  /* 0x0000004634227223 */ /* 0x000fe20000010017 */
[----:B------:R-:W-:Y:S01]  /*c810*/  FMUL.FTZ R23, R28, R128 ;  /* 0x000000801c177220 */ /* 0x000fe20000410000 */
[----:B------:R-:W-:Y:S01]  /*c820*/  FFMA.FTZ R33, R52, R68, -R33 ;  /* 0x0000004434217223 */ /* 0x000fe20000010821 */
[----:B------:R-:W-:Y:S01]  /*c830*/  FADD.FTZ R22, RZ, R22 ;  /* 0x00000016ff167221 */ /* 0x000fe20000010000 */
[----:B------:R-:W-:Y:S01]  /*c840*/  SHF.L.U32 R50, R136, 0x10, RZ ;  /* 0x0000001088327819 */ /* 0x000fe200000006ff */
[----:B------:R0:W-:Y:S01]  /*c850*/  STS [R60+0x2134], R41 ;  /* 0x002134293c007388 */ /* 0x0001e20000000800 */
[----:B------:R-:W-:Y:S01]  /*c860*/  FADD.FTZ R21, RZ, R21 ;  /* 0x00000015ff157221 */ /* 0x000fe20000010000 */
[-C--:B------:R-:W-:Y:S01]  /*c870*/  FMUL.FTZ R71, R172, R128.reuse ;  /* 0x00000080ac477220 */ /* 0x080fe20000410000 */
[----:B------:R-:W-:Y:S01]  /*c880*/  FADD.FTZ R75, R22, R33 ;  /* 0x00000021164b7221 */ /* 0x000fe20000010000 */
[----:B------:R-:W-:Y:S01]  /*c890*/  FMUL.FTZ R22, R50, R125 ;  /* 0x0000007d32167220 */ /* 0x000fe20000410000 */
[----:B------:R-:W-:Y:S01]  /*c8a0*/  FADD.FTZ R21, R21, R34 ;  /* 0x0000002215157221 */ /* 0x000fe20000010000 */
[----:B------:R-:W-:Y:S01]  /*c8b0*/  FFMA.FTZ R34, R29, -R23, R202 ;  /* 0x800000171d227223 */ /* 0x000fe200000100ca */
[----:B------:R-:W-:Y:S01]  /*c8c0*/  FMUL.FTZ R73, R171, R128 ;  /* 0x00000080ab497220 */ /* 0x000fe20000410000 */
[-C--:B------:R-:W-:Y:S01]  /*c8d0*/  FFMA.FTZ R33, R26, -R22.reuse, R204 ;  /* 0x800000161a217223 */ /* 0x080fe200000100cc */
[----:B------:R-:W-:Y:S01]  /*c8e0*/  FMUL.FTZ R72, R174, R125 ;  /* 0x0000007dae487220 */ /* 0x000fe20000410000 */
[----:B0-----:R-:W-:Y:S01]  /*c8f0*/  FFMA.FTZ R41, R30, -R23, R201 ;  /* 0x800000171e297223 */ /* 0x001fe200000100c9 */
[----:B------:R-:W-:Y:S01]  /*c900*/  FFMA.FTZ R23, R27, -R22, R203 ;  /* 0x800000161b177223 */ /* 0x000fe200000100cb */
[----:B------:R-:W-:Y:S01]  /*c910*/  FADD.FTZ R101, R114, R101 ;  /* 0x0000006572657221 */ /* 0x000fe20000010000 */
[----:B------:R-:W-:Y:S01]  /*c920*/  FMUL.FTZ R74, R173, R125 ;  /* 0x0000007dad4a7220 */ /* 0x000fe20000410000 */
[----:B------:R-:W-:Y:S01]  /*c930*/  FMUL.FTZ R77, R41, R71 ;  /* 0x00000047294d7220 */ /* 0x000fe20000410000 */
[----:B------:R-:W-:Y:S01]  /*c940*/  FMUL.FTZ R78, R23, R72 ;  /* 0x00000048174e7220 */ /* 0x000fe20000410000 */
[----:B------:R-:W-:Y:S01]  /*c950*/  FMUL.FTZ R114, R178, UR42 ;  /* 0x0000002ab2727c20 */ /* 0x000fe20008410000 */
[----:B------:R-:W-:Y:S01]  /*c960*/  FADD.FTZ R104, R143, R104 ;  /* 0x000000688f687221 */ /* 0x000fe20000010000 */
[CC--:B------:R-:W-:Y:S01]  /*c970*/  FFMA.FTZ R22, R34.reuse, R73.reuse, R77 ;  /* 0x0000004922167223 */ /* 0x0c0fe2000001004d */
[----:B------:R-:W-:Y:S01]  /*c980*/  FMUL.FTZ R77, R41, R73 ;  /* 0x00000049294d7220 */ /* 0x000fe20000410000 */
[----:B------:R-:W-:Y:S01]  /*c990*/  FFMA.FTZ R78, R33, R74, R78 ;  /* 0x0000004a214e7223 */ /* 0x000fe2000001004e */
[----:B------:R-:W-:Y:S01]  /*c9a0*/  FFMA.FTZ R144, R177, UR43, R114 ;  /* 0x0000002bb1907c23 */ /* 0x000fe20008010072 */
[----:B------:R-:W-:Y:S01]  /*c9b0*/  FADD.FTZ R21, R21, R22 ;  /* 0x0000001615157221 */ /* 0x000fe20000010000 */
[----:B------:R-:W-:Y:S01]  /*c9c0*/  FFMA.FTZ R76, R34, R71, -R77 ;  /* 0x00000047224c7223 */ /* 0x000fe2000001084d */
[----:B------:R-:W-:Y:S01]  /*c9d0*/  FMUL.FTZ R77, R177, UR42 ;  /* 0x0000002ab14d7c20 */ /* 0x000fe20008410000 */
[----:B------:R-:W-:Y:S01]  /*c9e0*/  SHF.L.U32 R22, R135, 0x10, RZ ;  /* 0x0000001087167819 */ /* 0x000fe200000006ff */
[-C--:B------:R-:W-:Y:S01]  /*c9f0*/  FMUL.FTZ R114, R177, R123.reuse ;  /* 0x0000007bb1727220 */ /* 0x080fe20000410000 */
[----:B------:R-:W-:Y:S01]  /*ca00*/  FADD.FTZ R75, R75, R76 ;  /* 0x0000004c4b4b7221 */ /* 0x000fe20000010000 */
[C---:B------:R-:W-:Y:S01]  /*ca10*/  FFMA.FTZ R126, R178.reuse, UR43, -R77 ;  /* 0x0000002bb27e7c23 */ /* 0x040fe2000801084d */
[----:B------:R-:W-:Y:S01]  /*ca20*/  FMUL.FTZ R178, R178, R123 ;  /* 0x0000007bb2b27220 */ /* 0x000fe20000410000 */
[----:B------:R-:W-:Y:S01]  /*ca30*/  FMUL.FTZ R76, R22, R124 ;  /* 0x0000007c164c7220 */ /* 0x000fe20000410000 */
[----:B------:R-:W-:Y:S01]  /*ca40*/  FADD.FTZ R78, R21, R78 ;  /* 0x0000004e154e7221 */ /* 0x000fe20000010000 */
[C---:B------:R-:W-:Y:S01]  /*ca50*/  FMUL.FTZ R146, R69.reuse, R126 ;  /* 0x0000007e45927220 */ /* 0x040fe20000410000 */
[----:B------:R-:W-:Y:S01]  /*ca60*/  FMUL.FTZ R142, R69, R178 ;  /* 0x000000b2458e7220 */ /* 0x000fe20000410000 */
[----:B------:R-:W-:Y:S01]  /*ca70*/  FFMA.FTZ R77, R25, -R76, R205 ;  /* 0x8000004c194d7223 */ /* 0x000fe200000100cd */
[----:B------:R-:W-:Y:S01]  /*ca80*/  FMUL.FTZ R126, R42, R124 ;  /* 0x0000007c2a7e7220 */ /* 0x000fe20000410000 */
[----:B------:R-:W-:Y:S01]  /*ca90*/  FFMA.FTZ R21, R24, -R76, R206 ;  /* 0x8000004c18157223 */ /* 0x000fe200000100ce */
[-C--:B------:R-:W-:Y:S01]  /*caa0*/  FMUL.FTZ R148, R69, R114.reuse ;  /* 0x0000007245947220 */ /* 0x080fe20000410000 */
[-C--:B------:R-:W-:Y:S01]  /*cab0*/  FFMA.FTZ R127, R19, R114.reuse, R142 ;  /* 0x00000072137f7223 */ /* 0x080fe2000001008e */
[----:B------:R-:W-:Y:S01]  /*cac0*/  FMUL.FTZ R143, R20, R114 ;  /* 0x00000072148f7220 */ /* 0x000fe20000410000 */
[----:B------:R-:W-:Y:S01]  /*cad0*/  FMUL.FTZ R76, R23, R74 ;  /* 0x0000004a174c7220 */ /* 0x000fe20000410000 */
[----:B------:R-:W-:Y:S01]  /*cae0*/  FMUL.FTZ R114, R175, R124 ;  /* 0x0000007caf727220 */ /* 0x000fe20000410000 */
[----:B------:R-:W-:Y:S01]  /*caf0*/  FMUL.FTZ R142, R77, R126 ;  /* 0x0000007e4d8e7220 */ /* 0x000fe20000410000 */
[----:B------:R-:W-:Y:S01]  /*cb00*/  FFMA.FTZ R148, R19, R178, -R148 ;  /* 0x000000b213947223 */ /* 0x000fe20000010894 */
[----:B------:R-:W-:Y:S01]  /*cb10*/  FFMA.FTZ R76, R33, R72, -R76 ;  /* 0x00000048214c7223 */ /* 0x000fe2000001084c */
[-C--:B------:R-:W-:Y:S01]  /*cb20*/  FMUL.FTZ R115, R77, R114.reuse ;  /* 0x000000724d737220 */ /* 0x080fe20000410000 */
[----:B------:R-:W-:Y:S01]  /*cb30*/  FFMA.FTZ R69, R21, R114, R142 ;  /* 0x0000007215457223 */ /* 0x000fe2000001008e */
[----:B------:R-:W-:Y:S01]  /*cb40*/  FFMA.FTZ R19, R19, R144, R146 ;  /* 0x0000009013137223 */ /* 0x000fe20000010092 */
[----:B------:R-:W-:Y:S01]  /*cb50*/  FADD.FTZ R75, R75, R76 ;  /* 0x0000004c4b4b7221 */ /* 0x000fe20000010000 */
[----:B------:R-:W-:Y:S01]  /*cb60*/  FFMA.FTZ R76, R21, R126, -R115 ;  /* 0x0000007e154c7223 */ /* 0x000fe20000010873 */
[----:B------:R-:W-:Y:S01]  /*cb70*/  FADD.FTZ R78, R78, R69 ;  /* 0x000000454e4e7221 */ /* 0x000fe20000010000 */
[----:B------:R-:W-:Y:S01]  /*cb80*/  FMUL.FTZ R69, R175, UR42 ;  /* 0x0000002aaf457c20 */ /* 0x000fe20008410000 */
[----:B------:R-:W-:Y:S01]  /*cb90*/  FMUL.FTZ R145, R20, R178 ;  /* 0x000000b214917220 */ /* 0x000fe20000410000 */
[----:B------:R-:W-:Y:S01]  /*cba0*/  FADD.FTZ R75, R75, R76 ;  /* 0x0000004c4b4b7221 */ /* 0x000fe20000010000 */
[----:B------:R-:W-:Y:S01]  /*cbb0*/  FADD.FTZ R78, R78, R127 ;  /* 0x0000007f4e4e7221 */ /* 0x000fe20000010000 */
[----:B------:R-:W-:Y:S01]  /*cbc0*/  FFMA.FTZ R76, R42, UR43, -R69 ;  /* 0x0000002b2a4c7c23 */ /* 0x000fe20008010845 */
[----:B------:R-:W-:Y:S01]  /*cbd0*/  FFMA.FTZ R20, R20, R58, R19 ;  /* 0x0000003a14147223 */ /* 0x000fe20000010013 */
[----:B------:R-:W-:Y:S01]  /*cbe0*/  FADD.FTZ R115, R75, R148 ;  /* 0x000000944b737221 */ /* 0x000fe20000010000 */
[----:B------:R-:W-:Y:S01]  /*cbf0*/  FADD.FTZ R69, R78, R17 ;  /* 0x000000114e457221 */ /* 0x000fe20000010000 */
[----:B------:R-:W-:Y:S01]  /*cc00*/  FMUL.FTZ R19, R77, R76 ;  /* 0x0000004c4d137220 */ /* 0x000fe20000410000 */
[C---:B------:R-:W-:Y:S01]  /*cc10*/  FMUL.FTZ R17, R22.reuse, R126 ;  /* 0x0000007e16117220 */ /* 0x040fe20000410000 */
[----:B------:R-:W-:Y:S01]  /*cc20*/  FADD.FTZ R56, R115, R56 ;  /* 0x0000003873387221 */ /* 0x000fe20000010000 */
[----:B------:R-:W-:Y:S01]  /*cc30*/  FADD.FTZ R77, R69, R18 ;  /* 0x00000012454d7221 */ /* 0x000fe20000010000 */
        /* <DEDUP_REMOVED lines=12> */
[C---:B------:R-:W-:Y:S01]  /*cd00*/  FMUL.FTZ R59, R40.reuse, R59 ;  /* 0x0000003b283b7220 */ /* 0x040fe20000410000 */
[----:B------:R-:W-:Y:S01]  /*cd10*/  FMUL.FTZ R57, R40, R57 ;  /* 0x0000003928397220 */ /* 0x000fe20000410000 */
[----:B------:R-:W-:Y:S01]  /*cd20*/  FADD.FTZ R47, R56, R47 ;  /* 0x0000002f382f7221 */ /* 0x000fe20000010000 */
[----:B------:R-:W-:Y:S01]  /*cd30*/  FADD.FTZ R48, R48, R45 ;  /* 0x0000002d30307221 */ /* 0x000fe20000010000 */
[C---:B0-----:R-:W-:Y:S01]  /*cd40*/  FMUL.FTZ R17, R37.reuse, R70 ;  /* 0x0000004625117220 */ /* 0x041fe20000410000 */
[----:B------:R-:W-:Y:S01]  /*cd50*/  FMUL.FTZ R45, R37, R68 ;  /* 0x00000044252d7220 */ /* 0x000fe20000410000 */
        /* <DEDUP_REMOVED lines=12> */
[----:B------:R-:W-:Y:S01]  /*ce20*/  FFMA.FTZ R89, R58, R123, R89 ;  /* 0x0000007b3a597223 */ /* 0x000fe20000010059 */
[----:B------:R-:W-:Y:S01]  /*ce30*/  STS [R60+0x2118], R55 ;  /* 0x002118373c007388 */ /* 0x000fe20000000800 */
[C---:B------:R-:W-:Y:S01]  /*ce40*/  IADD3 R68, R141.reuse, 0x200, RZ ;  /* 0x000002008d447810 */ /* 0x040fe20007ffe0ff */
[----:B------:R-:W-:Y:S01]  /*ce50*/  FFMA.FTZ R43, -R16, R236, -RZ ;  /* 0x000000ec102b7223 */ /* 0x000fe200000109ff */
        /* <DEDUP_REMOVED lines=11> */
[----:B------:R-:W-:Y:S01]  /*cf10*/  FMUL.FTZ R47, R14, R202 ;  /* 0x000000ca0e2f7220 */ /* 0x000fe20000410000 */
[C---:B------:R-:W-:Y:S01]  /*cf20*/  IADD3 R126, R141.reuse, 0x3c0, RZ ;  /* 0x000003c08d7e7810 */ /* 0x040fe20007ffe0ff */
[----:B------:R0:W-:Y:S01]  /*cf30*/  STS [R60+0x2108], R17 ;  /* 0x002108113c007388 */ /* 0x0001e20000000800 */
[----:B------:R-:W-:Y:S01]  /*cf40*/  IADD3 R142, R141, 0x400, RZ ;  /* 0x000004008d8e7810 */ /* 0x000fe20007ffe0ff */
[----:B------:R-:W-:Y:S01]  /*cf50*/  FMUL.FTZ R49, R13, R204 ;  /* 0x000000cc0d317220 */ /* 0x000fe20000410000 */
[C---:B------:R-:W-:Y:S01]  /*cf60*/  IADD3 R144, R141.reuse, 0x440, RZ ;  /* 0x000004408d907810 */ /* 0x040fe20007ffe0ff */
[----:B------:R1:W-:Y:S01]  /*cf70*/  STS [R60+0x210c], R45 ;  /* 0x00210c2d3c007388 */ /* 0x0003e20000000800 */
[----:B------:R-:W-:Y:S01]  /*cf80*/  IADD3 R46, R141, 0x80, RZ ;  /* 0x000000808d2e7810 */ /* 0x000fe20007ffe0ff */
[----:B------:R-:W-:Y:S01]  /*cf90*/  FMUL.FTZ R189, R11, R208 ;  /* 0x000000d00bbd7220 */ /* 0x000fe20000410000 */
[C---:B------:R-:W-:Y:S01]  /*cfa0*/  IADD3 R48, R141.reuse, 0xc0, RZ ;  /* 0x000000c08d307810 */ /* 0x040fe20007ffe0ff */
[----:B------:R2:W-:Y:S01]  /*cfb0*/  STS [R60+0x2100], R59 ;  /* 0x0021003b3c007388 */ /* 0x0005e20000000800 */
[C---:B------:R-:W-:Y:S01]  /*cfc0*/  IADD3 R56, R141.reuse, 0x100, RZ ;  /* 0x000001008d387810 */ /* 0x040fe20007ffe0ff */
[----:B0-----:R-:W-:Y:S01]  /*cfd0*/  FADD.FTZ R17, R44, R61 ;  /* 0x0000003d2c117221 */ /* 0x001fe20000010000 */
[C---:B------:R-:W-:Y:S01]  /*cfe0*/  IADD3 R44, R141.reuse, 0x40, RZ ;  /* 0x000000408d2c7810 */ /* 0x040fe20007ffe0ff */
[----:B------:R0:W-:Y:S01]  /*cff0*/  STS [R60+0x2104], R57 ;  /* 0x002104393c007388 */ /* 0x0001e20000000800 */
[----:B------:R-:W-:Y:S01]  /*d000*/  IADD3 R146, R141, 0x480, RZ ;  /* 0x000004808d927810 */ /* 0x000fe20007ffe0ff */
[----:B-1----:R-:W-:Y:S01]  /*d010*/  FFMA.FTZ R45, -R15, R200, -RZ ;  /* 0x000000c80f2d7223 */ /* 0x002fe200000109ff */
[----:B------:R-:W-:Y:S01]  /*d020*/  IADD3 R148, R141, 0x4c0, RZ ;  /* 0x000004c08d947810 */ /* 0x000fe20007ffe0ff */
[----:B------:R-:W-:Y:S01]  /*d030*/  FMUL.FTZ R191, R25, R42 ;  /* 0x0000002a19bf7220 */ /* 0x000fe20000410000 */
[C---:B------:R-:W-:Y:S01]  /*d040*/  IADD3 R158, R141.reuse, 0x600, RZ ;  /* 0x000006008d9e7810 */ /* 0x040fe20007ffe0ff */
[----:B------:R-:W-:Y:S01]  /*d050*/  FMUL.FTZ R192, R42, UR42 ;  /* 0x0000002a2ac07c20 */ /* 0x000fe20008410000 */
[----:B------:R-:W-:Y:S01]  /*d060*/  IADD3 R176, R141, 0x740, RZ ;  /* 0x000007408db07810 */ /* 0x000fe20007ffe0ff */
[----:B------:R-:W-:Y:S01]  /*d070*/  FMUL.FTZ R25, R171, UR42 ;  /* 0x0000002aab197c20 */ /* 0x000fe20008410000 */
[C---:B------:R-:W-:Y:S01]  /*d080*/  IADD3 R178, R141.reuse, 0x780, RZ ;  /* 0x000007808db27810 */ /* 0x040fe20007ffe0ff */
[----:B------:R-:W-:Y:S01]  /*d090*/  FMUL.FTZ R235, R16, R235 ;  /* 0x000000eb10eb7220 */ /* 0x000fe20000410000 */
[----:B------:R-:W-:Y:S01]  /*d0a0*/  IADD3 R180, R141, 0x7c0, RZ ;  /* 0x000007c08db47810 */ /* 0x000fe20007ffe0ff */
[----:B------:R-:W-:Y:S01]  /*d0b0*/  FMUL.FTZ R199, R15, R199 ;  /* 0x000000c70fc77220 */ /* 0x000fe20000410000 */
        /* <DEDUP_REMOVED lines=22> */
[-C--:B------:R-:W-:Y:S01]  /*d220*/  LEA.HI.SX32 R142, R142, R141.reuse, 0x1b ;  /* 0x0000008d8e8e7211 */ /* 0x080fe200078fdaff */
[----:B------:R-:W-:Y:S01]  /*d230*/  FMUL.FTZ R42, R172, UR42 ;  /* 0x0000002aac2a7c20 */ /* 0x000fe20008410000 */
[-C--:B------:R-:W-:Y:S01]  /*d240*/  LEA.HI.SX32 R144, R144, R141.reuse, 0x1b ;  /* 0x0000008d90907211 */ /* 0x080fe200078fdaff */
[----:B------:R-:W-:Y:S01]  /*d250*/  FFMA.FTZ R198, R172, UR43, -R25 ;  /* 0x0000002bacc67c23 */ /* 0x000fe20008010819 */
        /* <DEDUP_REMOVED lines=22> */
[-C--:B--2---:R-:W-:Y:S02]  /*d3c0*/  LEA R59, R62, R139.reuse, 0x2 ;  /* 0x0000008b3e3b7211 */ /* 0x084fe400078e10ff */
        /* <DEDUP_REMOVED lines=14> */
[----:B------:R-:W1:Y:S01]  /*d4b0*/  LDS R151, [R61+0x2700] ;  /* 0x002700003d977984 */ /* 0x000e620000000800 */
[-C--:B------:R-:W-:Y:S01]  /*d4c0*/  LEA R55, R44, R139.reuse, 0x2 ;  /* 0x0000008b2c377211 */ /* 0x080fe200078e10ff */
[----:B------:R-:W-:Y:S01]  /*d4d0*/  FMUL.FTZ R44, R170, UR42 ;  /* 0x0000002aaa2c7c20 */ /* 0x000fe20008410000 */
[-C--:B------:R-:W-:Y:S01]  /*d4e0*/  LEA R56, R46, R139.reuse, 0x2 ;  /* 0x0000008b2e387211 */ /* 0x080fe200078e10ff */
[----:B------:R-:W2:Y:S01]  /*d4f0*/  LDS R187, [R186+0x2100] ;  /* 0x00210000babb7984 */ /* 0x000ea20000000800 */
[----:B0-----:R-:W-:-:S02]  /*d500*/  LEA R57, R48, R139, 0x2 ;  /* 0x0000008b30397211 */ /* 0x001fc400078e10ff */
[-C--:B------:R-:W-:Y:S01]  /*d510*/  LEA R58, R58, R139.reuse, 0x2 ;  /* 0x0000008b3a3a7211 */ /* 0x080fe200078e10ff */
[----:B------:R-:W0:Y:S01]  /*d520*/  LDS R147, [R56+0x2300] ;  /* 0x0023000038937984 */ /* 0x000e220000000800 */
[-C--:B------:R-:W-:Y:S02]  /*d530*/  LEA R73, R146, R139.reuse, 0x2 ;  /* 0x0000008b92497211 */ /* 0x080fe400078e10ff */
[-C--:B------:R-:W-:Y:S01]  /*d540*/  LEA R74, R148, R139.reuse, 0x2 ;  /* 0x0000008b944a7211 */ /* 0x080fe200078e10ff */
[----:B------:R-:W4:Y:S01]  /*d550*/  LDS R146, [R55+0x2200] ;  /* 0x0022000037927984 */ /* 0x000f220000000800 */
        /* <DEDUP_REMOVED lines=16> */
[----:B------:R-:W-:Y:S01]  /*d660*/  LEA R145, R180, R139, 0x2 ;  /* 0x0000008bb4917211 */ /* 0x000fe200078e10ff */
[----:B------:R-:W0:Y:S01]  /*d670*/  LDS R154, [R64+0x2a00] ;  /* 0x002a0000409a7984 */ /* 0x000e220000000800 */
[----:B------:R-:W-:-:S03]  /*d680*/  MOV R188, UR17 ;  /* 0x0000001100bc7c02 */ /* 0x000fc60008000f00 */
[----:B------:R-:W0:Y:S01]  /*d690*/  LDS R155, [R65+0x2b00] ;  /* 0x002b0000419b7984 */ /* 0x000e220000000800 */
[----:B------:R-:W-:-:S03]  /*d6a0*/  LEA R188, R188, -R141, 0x1 ;  /* 0x8000008dbcbc7211 */ /* 0x000fc600078e08ff */
[----:B------:R-:W0:Y:S01]  /*d6b0*/  LDS R156, [R66+0x2c00] ;  /* 0x002c0000429c7984 */ /* 0x000e220000000800 */
[----:B------:R-:W-:-:S03]  /*d6c0*/  ISETP.GE.AND P1, PT, R188, 0x1, PT ;  /* 0x00000001bc00780c */ /* 0x000fc60003f26270 */
        /* <DEDUP_REMOVED lines=40> */
[----:B------:R-:W-:Y:S01]  /*d950*/  STS [R60+0x4200], R235 ;  /* 0x004200eb3c007388 */ /* 0x000fe20000000800 */
[----:B-----5:R-:W-:-:S03]  /*d960*/  FMUL.FTZ R49, R2, R226 ;  /* 0x000000e202317220 */ /* 0x020fc60000410000 */
[----:B------:R1:W-:Y:S01]  /*d970*/  STS [R60+0x4268], R43 ;  /* 0x0042682b3c007388 */ /* 0x0003e20000000800 */
[----:B---3--:R-:W-:-:S03]  /*d980*/  FFMA.FTZ R45, -R0, R228, -RZ ;  /* 0x000000e4002d7223 */ /* 0x008fc600000109ff */
[----:B------:R-:W-:Y:S04]  /*d990*/  STS [R60+0x4208], R199 ;  /* 0x004208c73c007388 */ /* 0x000fe80000000800 */
[----:B------:R-:W-:Y:S01]  /*d9a0*/  STS [R60+0x4214], R201 ;  /* 0x004214c93c007388 */ /* 0x000fe20000000800 */
[----:B-1----:R-:W-:-:S03]  /*d9b0*/  FMUL.FTZ R43, R173, UR42 ;  /* 0x0000002aad2b7c20 */ /* 0x002fc60008410000 */
[----:B------:R-:W-:Y:S01]  /*d9c0*/  STS [R60+0x421c], R203 ;  /* 0x00421ccb3c007388 */ /* 0x000fe20000000800 */
[----:B------:R-:W-:Y:S01]  /*d9d0*/  FFMA.FTZ R194, R174, UR43, -R43 ;  /* 0x0000002baec27c23 */ /* 0x000fe2000801082b */
[C---:B------:R-:W-:Y:S02]  /*d9e0*/  FMUL.FTZ R43, R169.reuse, UR42 ;  /* 0x0000002aa92b7c20 */ /* 0x040fe40008410000 */
[----:B------:R-:W-:Y:S02]  /*d9f0*/  STS [R60+0x4224], R205 ;  /* 0x004224cd3c007388 */ /* 0x000fe40000000800 */
[----:B------:R-:W-:Y:S02]  /*da00*/  FFMA.FTZ R190, R170, UR43, -R43 ;  /* 0x0000002baabe7c23 */ /* 0x000fe4000801082b */
        /* <DEDUP_REMOVED lines=8> */
[----:B-1----:R-:W-:-:S03]  /*da90*/  FFMA.FTZ R189, R169, UR43, R44 ;  /* 0x0000002ba9bd7c23 */ /* 0x002fc6000801002c */
        /* <DEDUP_REMOVED lines=8> */
[----:B------:R-:W-:Y:S01]  /*db20*/  FFMA.FTZ R25, R167, UR43, R42 ;  /* 0x0000002ba7197c23 */ /* 0x000fe2000801002a */
        /* <DEDUP_REMOVED lines=49> */
.L_x_9027:
[----:B------:R-:W-:Y:S05]  /*de40*/  BSYNC B0 ;  /* 0x0000000000007941 */ /* 0x000fea0003800000 */
.L_x_9026:
        /* <DEDUP_REMOVED lines=56> */
.L_x_9029:
[----:B------:R-:W-:Y:S05]  /*e1d0*/  BSYNC B0 ;  /* 0x0000000000007941 */ /* 0x000fea0003800000 */
.L_x_9028:
        /* <DEDUP_REMOVED lines=11> */
.L_x_9031:
[----:B------:R-:W-:Y:S05]  /*e290*/  BSYNC B0 ;  /* 0x0000000000007941 */ /* 0x000fea0003800000 */
.L_x_9030:
[----:B------:R-:W3:Y:S01]  /*e2a0*/  LDS R57, [R57+0x4500] ;  /* 0x0045000039397984 */ /* 0x000ee20000000800 */
[----:B------:R-:W-:Y:S04]  /*e2b0*/  BSSY B0, `(.L_x_9032) ;  /* 0x0000004000007945 */ /* 0x000fe80003800000 */
[----:B------:R-:W-:Y:S05]  /*e2c0*/  @!P1 BRA `(.L_x_9033) ;  /* 0x0000000000089947 */ /* 0x000fea0003800000 */
[----:B------:R4:W-:Y:S04]  /*e2d0*/  REDG.E.ADD.F32.FTZ.RN.STRONG.GPU desc[UR22][R48.64+-0x1d00], R148 ;  /* 0xffe30094300079a6 */ /* 0x0009e8000c10f396 */
[----:B---3--:R4:W-:Y:S02]  /*e2e0*/  REDG.E.ADD.F32.FTZ.RN.STRONG.GPU desc[UR22][R46.64+-0x1d00], R57 ;  /* 0xffe300392e0079a6 */ /* 0x0089e4000c10f396 */
.L_x_9033:
[----:B------:R-:W-:Y:S05]  /*e2f0*/  BSYNC B0 ;  /* 0x0000000000007941 */ /* 0x000fea0003800000 */
.L_x_9032:
[----:B-12---:R1:W2:Y:S01]  /*e300*/  LDS R31, [R58+0x4600] ;  /* 0x004600003a1f7984 */ /* 0x0062a20000000800 */
[----:B------:R-:W-:Y:S04]  /*e310*/  BSSY B0, `(.L_x_9034) ;  /* 0x0000004000007945 */ /* 0x000fe80003800000 */
[----:B------:R-:W-:Y:S05]  /*e320*/  @!P2 BRA `(.L_x_9035) ;  /* 0x000000000008a947 */ /* 0x000fea0003800000 */
[----:B------:R0:W-:Y:S04]  /*e330*/  REDG.E.ADD.F32.FTZ.RN.STRONG.GPU desc[UR22][R48.64+-0x1c00], R149 ;  /* 0xffe40095300079a6 */ /* 0x0001e8000c10f396 */
[----:B--2---:R0:W-:Y:S02]  /*e340*/  REDG.E.ADD.F32.FTZ.RN.STRONG.GPU desc[UR22][R46.64+-0x1c00], R31 ;  /* 0xffe4001f2e0079a6 */ /* 0x0041e4000c10f396 */
.L_x_9035:
[----:B------:R-:W-:Y:S05]  /*e350*/  BSYNC B0 ;  /* 0x0000000000007941 */ /* 0x000fea0003800000 */
.L_x_9034:
[----:B------:R-:W0:Y:S01]  /*e360*/  LDS R59, [R59+0x4700] ;  /* 0x004700003b3b7984 */ /* 0x000e220000000800 */
[----:B------:R-:W-:Y:S04]  /*e370*/  BSSY B0, `(.L_x_9036) ;  /* 0x0000004000007945 */ /* 0x000fe80003800000 */
[----:B------:R-:W-:Y:S05]  /*e380*/  @!P3 BRA `(.L_x_9037) ;  /* 0x000000000008b947 */ /* 0x000fea0003800000 */
[----:B------:R1:W-:Y:S04]  /*e390*/  REDG.E.ADD.F32.FTZ.RN.STRONG.GPU desc[UR22][R48.64+-0x1b00], R150 ;  /* 0xffe50096300079a6 */ /* 0x0003e8000c10f396 */
[----:B0-----:R1:W-:Y:S02]  /*e3a0*/  REDG.E.ADD.F32.FTZ.RN.STRONG.GPU desc[UR22][R46.64+-0x1b00], R59 ;  /* 0xffe5003b2e0079a6 */ /* 0x0013e4000c10f396 */
.L_x_9037:
[----:B------:R-:W-:Y:S05]  /*e3b0*/  BSYNC B0 ;  /* 0x0000000000007941 */ /* 0x000fea0003800000 */
.L_x_9036:
[----:B------:R-:W0:Y:S01]  /*e3c0*/  LDS R61, [R61+0x4800] ;  /* 0x004800003d3d7984 */ /* 0x000e220000000800 */
[----:B------:R-:W-:Y:S04]  /*e3d0*/  BSSY B0, `(.L_x_9038) ;  /* 0x0000004000007945 */ /* 0x000fe80003800000 */
[----:B------:R-:W-:Y:S05]  /*e3e0*/  @!P4 BRA `(.L_x_9039) ;  /* 0x000000000008c947 */ /* 0x000fea0003800000 */
[----:B------:R1:W-:Y:S04]  /*e3f0*/  REDG.E.ADD.F32.FTZ.RN.STRONG.GPU desc[UR22][R48.64+-0x1a00], R151 ;  /* 0xffe60097300079a6 */ /* 0x0003e8000c10f396 */
[----:B0-----:R1:W-:Y:S02]  /*e400*/  REDG.E.ADD.F32.FTZ.RN.STRONG.GPU desc[UR22][R46.64+-0x1a00], R61 ;  /* 0xffe6003d2e0079a6 */ /* 0x0013e4000c10f396 */
.L_x_9039:
[----:B------:R-:W-:Y:S05]  /*e410*/  BSYNC B0 ;  /* 0x0000000000007941 */ /* 0x000fea0003800000 */
.L_x_9038:
[----:B0-2---:R0:W2:Y:S01]  /*e420*/  LDS R31, [R62+0x4900] ;  /* 0x004900003e1f7984 */ /* 0x0050a20000000800 */
[----:B------:R-:W-:Y:S04]  /*e430*/  BSSY B0, `(.L_x_9040) ;  /* 0x0000004000007945 */ /* 0x000fe80003800000 */
[----:B------:R-:W-:Y:S05]  /*e440*/  @!P5 BRA `(.L_x_9041) ;  /* 0x000000000008d947 */ /* 0x000fea0003800000 */
[----:B------:R0:W-:Y:S04]  /*e450*/  REDG.E.ADD.F32.FTZ.RN.STRONG.GPU desc[UR22][R48.64+-0x1900], R152 ;  /* 0xffe70098300079a6 */ /* 0x0001e8000c10f396 */
[----:B--2---:R0:W-:Y:S02]  /*e460*/  REDG.E.ADD.F32.FTZ.RN.STRONG.GPU desc[UR22][R46.64+-0x1900], R31 ;  /* 0xffe7001f2e0079a6 */ /* 0x0041e4000c10f396 */
.L_x_9041:
[----:B------:R-:W-:Y:S05]  /*e470*/  BSYNC B0 ;  /* 0x0000000000007941 */ /* 0x000fea0003800000 */
.L_x_9040:
        /* <DEDUP_REMOVED lines=11> */
.L_x_9043:
[----:B------:R-:W-:Y:S05]  /*e530*/  BSYNC B0 ;  /* 0x0000000000007941 */ /* 0x000fea0003800000 */
.L_x_9042:
[----:B0-2---:R0:W2:Y:S01]  /*e540*/  LDS R31, [R64+0x4b00] ;  /* 0x004b0000401f7984 */ /* 0x0050a20000000800 */
[----:B------:R-:W-:Y:S04]  /*e550*/  BSSY B0, `(.L_x_9044) ;  /* 0x0000004000007945 */ /* 0x000fe80003800000 */
[----:B------:R-:W-:Y:S05]  /*e560*/  @!P1 BRA `(.L_x_9045) ;  /* 0x0000000000089947 */ /* 0x000fea0003800000 */
[----:B------:R0:W-:Y:S04]  /*e570*/  REDG.E.ADD.F32.FTZ.RN.STRONG.GPU desc[UR22][R48.64+-0x1700], R154 ;  /* 0xffe9009a300079a6 */ /* 0x0001e8000c10f396 */
[----:B--2---:R0:W-:Y:S02]  /*e580*/  REDG.E.ADD.F32.FTZ.RN.STRONG.GPU desc[UR22][R46.64+-0x1700], R31 ;  /* 0xffe9001f2e0079a6 */ /* 0x0041e4000c10f396 */
.L_x_9045:
[----:B------:R-:W-:Y:S05]  /*e590*/  BSYNC B0 ;  /* 0x0000000000007941 */ /* 0x000fea0003800000 */
.L_x_9044:
[----:B------:R-:W0:Y:S01]  /*e5a0*/  LDS R65, [R65+0x4c00] ;  /* 0x004c000041417984 */ /* 0x000e220000000800 */
[----:B------:R-:W-:Y:S04]  /*e5b0*/  BSSY B0, `(.L_x_9046) ;  /* 0x0000004000007945 */ /* 0x000fe80003800000 */
[----:B------:R-:W-:Y:S05]  /*e5c0*/  @!P2 BRA `(.L_x_9047) ;  /* 0x000000000008a947 */ /* 0x000fea0003800000 */
[----:B------:R1:W-:Y:S04]  /*e5d0*/  REDG.E.ADD.F32.FTZ.RN.STRONG.GPU desc[UR22][R48.64+-0x1600], R155 ;  /* 0xffea009b300079a6 */ /* 0x0003e8000c10f396 */
[----:B0-----:R1:W-:Y:S02]  /*e5e0*/  REDG.E.ADD.F32.FTZ.RN.STRONG.GPU desc[UR22][R46.64+-0x1600], R65 ;  /* 0xffea00412e0079a6 */ /* 0x0013e4000c10f396 */
.L_x_9047:
[----:B------:R-:W-:Y:S05]  /*e5f0*/  BSYNC B0 ;  /* 0x0000000000007941 */ /* 0x000fea0003800000 */
.L_x_9046:
[----:B0-2---:R0:W2:Y:S01]  /*e600*/  LDS R31, [R66+0x4d00] ;  /* 0x004d0000421f7984 */ /* 0x0050a20000000800 */
[----:B------:R-:W-:Y:S04]  /*e610*/  BSSY B0, `(.L_x_9048) ;  /* 0x0000004000007945 */ /* 0x000fe80003800000 */
[----:B------:R-:W-:Y:S05]  /*e620*/  @!P3 BRA `(.L_x_9049) ;  /* 0x000000000008b947 */ /* 0x000fea0003800000 */
[----:B------:R0:W-:Y:S04]  /*e630*/  REDG.E.ADD.F32.FTZ.RN.STRONG.GPU desc[UR22][R48.64+-0x1500], R156 ;  /* 0xffeb009c300079a6 */ /* 0x0001e8000c10f396 */
[----:B--2---:R0:W-:Y:S02]  /*e640*/  REDG.E.ADD.F32.FTZ.RN.STRONG.GPU desc[UR22][R46.64+-0x1500], R31 ;  /* 0xffeb001f2e0079a6 */ /* 0x0041e4000c10f396 */
.L_x_9049:
[----:B------:R-:W-:Y:S05]  /*e650*/  BSYNC B0 ;  /* 0x0000000000007941 */ /* 0x000fea0003800000 */
.L_x_9048:
[----:B------:R-:W0:Y:S01]  /*e660*/  LDS R67, [R67+0x4e00] ;  /* 0x004e000043437984 */ /* 0x000e220000000800 */
[----:B------:R-:W-:Y:S04]  /*e670*/  BSSY B0, `(.L_x_9050) ;  /* 0x0000004000007945 */ /* 0x000fe80003800000 */
[----:B------:R-:W-:Y:S05]  /*e680*/  @!P4 BRA `(.L_x_9051) ;  /* 0x000000000008c947 */ /* 0x000fea0003800000 */
[----:B------:R1:W-:Y:S04]  /*e690*/  REDG.E.ADD.F32.FTZ.RN.STRONG.GPU desc[UR22][R48.64+-0x1400], R157 ;  /* 0xffec009d300079a6 */ /* 0x0003e8000c10f396 */
[----:B0-----:R1:W-:Y:S02]  /*e6a0*/  REDG.E.ADD.F32.FTZ.RN.STRONG.GPU desc[UR22][R46.64+-0x1400], R67 ;  /* 0xffec00432e0079a6 */ /* 0x0013e4000c10f396 */
.L_x_9051:
[----:B------:R-:W-:Y:S05]  /*e6b0*/  BSYNC B0 ;  /* 0x0000000000007941 */ /* 0x000fea0003800000 */
.L_x_9050:
[----:B0-2---:R0:W2:Y:S01]  /*e6c0*/  LDS R31, [R68+0x4f00] ;  /* 0x004f0000441f7984 */ /* 0x0050a20000000800 */
[----:B------:R-:W-:Y:S04]  /*e6d0*/  BSSY B0, `(.L_x_9052) ;  /* 0x0000004000007945 */ /* 0x000fe80003800000 */
[----:B------:R-:W-:Y:S05]  /*e6e0*/  @!P5 BRA `(.L_x_9053) ;  /* 0x000000000008d947 */ /* 0x000fea0003800000 */
[----:B------:R0:W-:Y:S04]  /*e6f0*/  REDG.E.ADD.F32.FTZ.RN.STRONG.GPU desc[UR22][R48.64+-0x1300], R158 ;  /* 0xffed009e300079a6 */ /* 0x0001e8000c10f396 */
[----:B--2---:R0:W-:Y:S02]  /*e700*/  REDG.E.ADD.F32.FTZ.RN.STRONG.GPU desc[UR22][R46.64+-0x1300], R31 ;  /* 0xffed001f2e0079a6 */ /* 0x0041e4000c10f396 */
.L_x_9053:
[----:B------:R-:W-:Y:S05]  /*e710*/  BSYNC B0 ;  /* 0x0000000000007941 */ /* 0x000fea0003800000 */
.L_x_9052:
        /* <DEDUP_REMOVED lines=11> */
.L_x_9055:
[----:B------:R-:W-:Y:S05]  /*e7d0*/  BSYNC B0 ;  /* 0x0000000000007941 */ /* 0x000fea0003800000 */
.L_x_9054:
[----:B0-2---:R0:W2:Y:S01]  /*e7e0*/  LDS R31, [R70+0x5100] ;  /* 0x00510000461f7984 */ /* 0x0050a20000000800 */
[----:B------:R-:W-:Y:S04]  /*e7f0*/  BSSY B0, `(.L_x_9056) ;  /* 0x0000004000007945 */ /* 0x000fe80003800000 */
[----:B------:R-:W-:Y:S05]  /*e800*/  @!P1 BRA `(.L_x_9057) ;  /* 0x0000000000089947 */ /* 0x000fea0003800000 */
[----:B------:R0:W-:Y:S04]  /*e810*/  REDG.E.ADD.F32.FTZ.RN.STRONG.GPU desc[UR22][R48.64+-0x1100], R160 ;  /* 0xffef00a0300079a6 */ /* 0x0001e8000c10f396 */
[----:B--2---:R0:W-:Y:S02]  /*e820*/  REDG.E.ADD.F32.FTZ.RN.STRONG.GPU desc[UR22][R46.64+-0x1100], R31 ;  /* 0xffef001f2e0079a6 */ /* 0x0041e4000c10f396 */
.L_x_9057:
[----:B------:R-:W-:Y:S05]  /*e830*/  BSYNC B0 ;  /* 0x0000000000007941 */ /* 0x000fea0003800000 */
.L_x_9056:
[----:B------:R-:W0:Y:S01]  /*e840*/  LDS R71, [R71+0x5200] ;  /* 0x0052000047477984 */ /* 0x000e220000000800 */
[----:B------:R-:W-:Y:S04]  /*e850*/  BSSY B0, `(.L_x_9058) ;  /* 0x0000004000007945 */ /* 0x000fe80003800000 */
[----:B------:R-:W-:Y:S05]  /*e860*/  @!P2 BRA `(.L_x_9059) ;  /* 0x000000000008a947 */ /* 0x000fea0003800000 */
[----:B------:R1:W-:Y:S04]  /*e870*/  REDG.E.ADD.F32.FTZ.RN.STRONG.GPU desc[UR22][R48.64+-0x1000], R161 ;  /* 0xfff000a1300079a6 */ /* 0x0003e8000c10f396 */
[----:B0-----:R1:W-:Y:S02]  /*e880*/  REDG.E.ADD.F32.FTZ.RN.STRONG.GPU desc[UR22][R46.64+-0x1000], R71 ;  /* 0xfff000472e0079a6 */ /* 0x0013e4000c10f396 */
.L_x_9059:
[----:B------:R-:W-:Y:S05]  /*e890*/  BSYNC B0 ;  /* 0x0000000000007941 */ /* 0x000fea0003800000 */
.L_x_9058:
[----:B0-2---:R0:W2:Y:S01]  /*e8a0*/  LDS R31, [R72+0x5300] ;  /* 0x00530000481f7984 */ /* 0x0050a20000000800 */
[----:B------:R-:W-:Y:S04]  /*e8b0*/  BSSY B0, `(.L_x_9060) ;  /* 0x0000004000007945 */ /* 0x000fe80003800000 */
[----:B------:R-:W-:Y:S05]  /*e8c0*/  @!P3 BRA `(.L_x_9061) ;  /* 0x000000000008b947 */ /* 0x000fea0003800000 */
[----:B------:R0:W-:Y:S04]  /*e8d0*/  REDG.E.ADD.F32.FTZ.RN.STRONG.GPU desc[UR22][R48.64+-0xf00], R162 ;  /* 0xfff100a2300079a6 */ /* 0x0001e8000c10f396 */
[----:B--2---:R0:W-:Y:S02]  /*e8e0*/  REDG.E.ADD.F32.FTZ.RN.STRONG.GPU desc[UR22][R46.64+-0xf00], R31 ;  /* 0xfff1001f2e0079a6 */ /* 0x0041e4000c10f396 */
.L_x_9061:
[----:B------:R-:W-:Y:S05]  /*e8f0*/  BSYNC B0 ;  /* 0x0000000000007941 */ /* 0x000fea0003800000 */
.L_x_9060:
[----:B------:R-:W0:Y:S01]  /*e900*/  LDS R73, [R73+0x5400] ;  /* 0x0054000049497984 */ /* 0x000e220000000800 */
[----:B------:R-:W-:Y:S04]  /*e910*/  BSSY B0, `(.L_x_9062) ;  /* 0x0000004000007945 */ /* 0x000fe80003800000 */
[----:B------:R-:W-:Y:S05]  /*e920*/  @!P4 BRA `(.L_x_9063) ;  /* 0x000000000008c947 */ /* 0x000fea0003800000 */
[----:B------:R1:W-:Y:S04]  /*e930*/  REDG.E.ADD.F32.FTZ.RN.STRONG.GPU desc[UR22][R48.64+-0xe00], R163 ;  /* 0xfff200a3300079a6 */ /* 0x0003e8000c10f396 */
[----:B0-----:R1:W-:Y:S02]  /*e940*/  REDG.E.ADD.F32.FTZ.RN.STRONG.GPU desc[UR22][R46.64+-0xe00], R73 ;  /* 0xfff200492e0079a6 */ /* 0x0013e4000c10f396 */
.L_x_9063:
[----:B------:R-:W-:Y:S05]  /*e950*/  BSYNC B0 ;  /* 0x0000000000007941 */ /* 0x000fea0003800000 */
.L_x_9062:
[----:B0-2---:R0:W2:Y:S01]  /*e960*/  LDS R31, [R74+0x5500] ;  /* 0x005500004a1f7984 */ /* 0x0050a20000000800 */
[----:B------:R-:W-:Y:S04]  /*e970*/  BSSY B0, `(.L_x_9064) ;  /* 0x0000004000007945 */ /* 0x000fe80003800000 */
[----:B------:R-:W-:Y:S05]  /*e980*/  @!P5 BRA `(.L_x_9065) ;  /* 0x000000000008d947 */ /* 0x000fea0003800000 */
[----:B------:R0:W-:Y:S04]  /*e990*/  REDG.E.ADD.F32.FTZ.RN.STRONG.GPU desc[UR22][R48.64+-0xd00], R164 ;  /* 0xfff300a4300079a6 */ /* 0x0001e8000c10f396 */
[----:B--2---:R0:W-:Y:S02]  /*e9a0*/  REDG.E.ADD.F32.FTZ.RN.STRONG.GPU desc[UR22][R46.64+-0xd00], R31 ;  /* 0xfff3001f2e0079a6 */ /* 0x0041e4000c10f396 */
.L_x_9065:
[----:B------:R-:W-:Y:S05]  /*e9b0*/  BSYNC B0 ;  /* 0x0000000000007941 */ /* 0x000fea0003800000 */
.L_x_9064:
        /* <DEDUP_REMOVED lines=11> */
.L_x_9067:
[----:B------:R-:W-:Y:S05]  /*ea70*/  BSYNC B0 ;  /* 0x0000000000007941 */ /* 0x000fea0003800000 */
.L_x_9066:
[----:B0-2---:R0:W2:Y:S01]  /*ea80*/  LDS R31, [R76+0x5700] ;  /* 0x005700004c1f7984 */ /* 0x0050a20000000800 */
[----:B------:R-:W-:Y:S04]  /*ea90*/  BSSY B0, `(.L_x_9068) ;  /* 0x0000004000007945 */ /* 0x000fe80003800000 */
[----:B------:R-:W-:Y:S05]  /*eaa0*/  @!P1 BRA `(.L_x_9069) ;  /* 0x0000000000089947 */ /* 0x000fea0003800000 */
[----:B------:R0:W-:Y:S04]  /*eab0*/  REDG.E.ADD.F32.FTZ.RN.STRONG.GPU desc[UR22][R48.64+-0xb00], R166 ;  /* 0xfff500a6300079a6 */ /* 0x0001e8000c10f396 */
[----:B--2---:R0:W-:Y:S02]  /*eac0*/  REDG.E.ADD.F32.FTZ.RN.STRONG.GPU desc[UR22][R46.64+-0xb00], R31 ;  /* 0xfff5001f2e0079a6 */ /* 0x0041e4000c10f396 */
.L_x_9069:
[----:B------:R-:W-:Y:S05]  /*ead0*/  BSYNC B0 ;  /* 0x0000000000007941 */ /* 0x000fea0003800000 */
.L_x_9068:
[----:B------:R-:W0:Y:S01]  /*eae0*/  LDS R77, [R77+0x5800] ;  /* 0x005800004d4d7984 */ /* 0x000e220000000800 */
[----:B------:R-:W-:Y:S04]  /*eaf0*/  BSSY B0, `(.L_x_9070) ;  /* 0x0000004000007945 */ /* 0x000fe80003800000 */
[----:B------:R-:W-:Y:S05]  /*eb00*/  @!P2 BRA `(.L_x_9071) ;  /* 0x000000000008a947 */ /* 0x000fea0003800000 */
[----:B------:R1:W-:Y:S04]  /*eb10*/  REDG.E.ADD.F32.FTZ.RN.STRONG.GPU desc[UR22][R48.64+-0xa00], R176 ;  /* 0xfff600b0300079a6 */ /* 0x0003e8000c10f396 */
[----:B0-----:R1:W-:Y:S02]  /*eb20*/  REDG.E.ADD.F32.FTZ.RN.STRONG.GPU desc[UR22][R46.64+-0xa00], R77 ;  /* 0xfff6004d2e0079a6 */ /* 0x0013e4000c10f396 */
.L_x_9071:
[----:B------:R-:W-:Y:S05]  /*eb30*/  BSYNC B0 ;  /* 0x0000000000007941 */ /* 0x000fea0003800000 */
.L_x_9070:
[----:B0-2---:R0:W2:Y:S01]  /*eb40*/  LDS R31, [R78+0x5900] ;  /* 0x005900004e1f7984 */ /* 0x0050a20000000800 */
[----:B------:R-:W-:Y:S04]  /*eb50*/  BSSY B0, `(.L_x_9072) ;  /* 0x0000004000007945 */ /* 0x000fe80003800000 */
[----:B------:R-:W-:Y:S05]  /*eb60*/  @!P3 BRA `(.L_x_9073) ;  /* 0x000000000008b947 */ /* 0x000fea0003800000 */
[----:B------:R0:W-:Y:S04]  /*eb70*/  REDG.E.ADD.F32.FTZ.RN.STRONG.GPU desc[UR22][R48.64+-0x900], R177 ;  /* 0xfff700b1300079a6 */ /* 0x0001e8000c10f396 */
[----:B--2---:R0:W-:Y:S02]  /*eb80*/  REDG.E.ADD.F32.FTZ.RN.STRONG.GPU desc[UR22][R46.64+-0x900], R31 ;  /* 0xfff7001f2e0079a6 */ /* 0x0041e4000c10f396 */
.L_x_9073:
[----:B------:R-:W-:Y:S05]  /*eb90*/  BSYNC B0 ;  /* 0x0000000000007941 */ /* 0x000fea0003800000 */
.L_x_9072:
[----:B0-2---:R0:W2:Y:S01]  /*eba0*/  LDS R31, [R114+0x5a00] ;  /* 0x005a0000721f7984 */ /* 0x0050a20000000800 */
[----:B------:R-:W-:Y:S04]  /*ebb0*/  BSSY B0, `(.L_x_9074) ;  /* 0x0000004000007945 */ /* 0x000fe80003800000 */
[----:B------:R-:W-:Y:S05]  /*ebc0*/  @!P4 BRA `(.L_x_9075) ;  /* 0x000000000008c947 */ /* 0x000fea0003800000 */
[----:B------:R0:W-:Y:S04]  /*ebd0*/  REDG.E.ADD.F32.FTZ.RN.STRONG.GPU desc[UR22][R48.64+-0x800], R178 ;  /* 0xfff800b2300079a6 */ /* 0x0001e8000c10f396 */
[----:B--2---:R0:W-:Y:S02]  /*ebe0*/  REDG.E.ADD.F32.FTZ.RN.STRONG.GPU desc[UR22][R46.64+-0x800], R31 ;  /* 0xfff8001f2e0079a6 */ /* 0x0041e4000c10f396 */
.L_x_9075:
[----:B------:R-:W-:Y:S05]  /*ebf0*/  BSYNC B0 ;  /* 0x0000000000007941 */ /* 0x000fea0003800000 */
.L_x_9074:
[----:B------:R-:W0:Y:S01]  /*ec00*/  LDS R115, [R115+0x5b00] ;  /* 0x005b000073737984 */ /* 0x000e220000000800 */
[----:B------:R-:W-:Y:S04]  /*ec10*/  BSSY B0, `(.L_x_9076) ;  /* 0x0000004000007945 */ /* 0x000fe80003800000 */
[----:B------:R-:W-:Y:S05]  /*ec20*/  @!P5 BRA `(.L_x_9077) ;  /* 0x000000000008d947 */ /* 0x000fea0003800000 */
[----:B------:R1:W-:Y:S04]  /*ec30*/  REDG.E.ADD.F32.FTZ.RN.STRONG.GPU desc[UR22][R48.64+-0x700], R179 ;  /* 0xfff900b3300079a6 */ /* 0x0003e8000c10f396 */
[----:B0-----:R1:W-:Y:S02]  /*ec40*/  REDG.E.ADD.F32.FTZ.RN.STRONG.GPU desc[UR22][R46.64+-0x700], R115 ;  /* 0xfff900732e0079a6 */ /* 0x0013e4000c10f396 */
.L_x_9077:
[----:B------:R-:W-:Y:S05]  /*ec50*/  BSYNC B0 ;  /* 0x0000000000007941 */ /* 0x000fea0003800000 */
.L_x_9076:
        /* <DEDUP_REMOVED lines=11> */
.L_x_9079:
[----:B------:R-:W-:Y:S05]  /*ed10*/  BSYNC B0 ;  /* 0x0000000000007941 */ /* 0x000fea0003800000 */
.L_x_9078:
[----:B------:R-:W0:Y:S01]  /*ed20*/  LDS R127, [R127+0x5d00] ;  /* 0x005d00007f7f7984 */ /* 0x000e220000000800 */
[----:B------:R-:W-:Y:S04]  /*ed30*/  BSSY B0, `(.L_x_9080) ;  /* 0x0000004000007945 */ /* 0x000fe80003800000 */
[----:B------:R-:W-:Y:S05]  /*ed40*/  @!P1 BRA `(.L_x_9081) ;  /* 0x0000000000089947 */ /* 0x000fea0003800000 */
[----:B------:R1:W-:Y:S04]  /*ed50*/  REDG.E.ADD.F32.FTZ.RN.STRONG.GPU desc[UR22][R48.64+-0x500], R181 ;  /* 0xfffb00b5300079a6 */ /* 0x0003e8000c10f396 */
[----:B0-----:R1:W-:Y:S02]  /*ed60*/  REDG.E.ADD.F32.FTZ.RN.STRONG.GPU desc[UR22][R46.64+-0x500], R127 ;  /* 0xfffb007f2e0079a6 */ /* 0x0013e4000c10f396 */
.L_x_9081:
[----:B------:R-:W-:Y:S05]  /*ed70*/  BSYNC B0 ;  /* 0x0000000000007941 */ /* 0x000fea0003800000 */
.L_x_9080:
[----:B0-2---:R0:W2:Y:S01]  /*ed80*/  LDS R31, [R142+0x5e00] ;  /* 0x005e00008e1f7984 */ /* 0x0050a20000000800 */
[----:B------:R-:W-:Y:S04]  /*ed90*/  BSSY B0, `(.L_x_9082) ;  /* 0x0000004000007945 */ /* 0x000fe80003800000 */
[----:B------:R-:W-:Y:S05]  /*eda0*/  @!P2 BRA `(.L_x_9083) ;  /* 0x000000000008a947 */ /* 0x000fea0003800000 */
[----:B------:R0:W-:Y:S04]  /*edb0*/  REDG.E.ADD.F32.FTZ.RN.STRONG.GPU desc[UR22][R48.64+-0x400], R182 ;  /* 0xfffc00b6300079a6 */ /* 0x0001e8000c10f396 */
[----:B--2---:R0:W-:Y:S02]  /*edc0*/  REDG.E.ADD.F32.FTZ.RN.STRONG.GPU desc[UR22][R46.64+-0x400], R31 ;  /* 0xfffc001f2e0079a6 */ /* 0x0041e4000c10f396 */
.L_x_9083:
[----:B------:R-:W-:Y:S05]  /*edd0*/  BSYNC B0 ;  /* 0x0000000000007941 */ /* 0x000fea0003800000 */
.L_x_9082:
[----:B------:R-:W0:Y:S01]  /*ede0*/  LDS R143, [R143+0x5f00] ;  /* 0x005f00008f8f7984 */ /* 0x000e220000000800 */
[----:B------:R-:W-:Y:S04]  /*edf0*/  BSSY B0, `(.L_x_9084) ;  /* 0x0000004000007945 */ /* 0x000fe80003800000 */
[----:B------:R-:W-:Y:S05]  /*ee00*/  @!P3 BRA `(.L_x_9085) ;  /* 0x000000000008b947 */ /* 0x000fea0003800000 */
[----:B------:R1:W-:Y:S04]  /*ee10*/  REDG.E.ADD.F32.FTZ.RN.STRONG.GPU desc[UR22][R48.64+-0x300], R183 ;  /* 0xfffd00b7300079a6 */ /* 0x0003e8000c10f396 */
[----:B0-----:R1:W-:Y:S02]  /*ee20*/  REDG.E.ADD.F32.FTZ.RN.STRONG.GPU desc[UR22][R46.64+-0x300], R143 ;  /* 0xfffd008f2e0079a6 */ /* 0x0013e4000c10f396 */
.L_x_9085:
[----:B------:R-:W-:Y:S05]  /*ee30*/  BSYNC B0 ;  /* 0x0000000000007941 */ /* 0x000fea0003800000 */
.L_x_9084:
[----:B0-2---:R0:W2:Y:S01]  /*ee40*/  LDS R31, [R144+0x6000] ;  /* 0x00600000901f7984 */ /* 0x0050a20000000800 */
[----:B------:R-:W-:Y:S04]  /*ee50*/  BSSY B0, `(.L_x_9086) ;  /* 0x0000004000007945 */ /* 0x000fe80003800000 */
[----:B------:R-:W-:Y:S05]  /*ee60*/  @!P4 BRA `(.L_x_9087) ;  /* 0x000000000008c947 */ /* 0x000fea0003800000 */
[----:B------:R0:W-:Y:S04]  /*ee70*/  REDG.E.ADD.F32.FTZ.RN.STRONG.GPU desc[UR22][R48.64+-0x200], R184 ;  /* 0xfffe00b8300079a6 */ /* 0x0001e8000c10f396 */
[----:B--2---:R0:W-:Y:S02]  /*ee80*/  REDG.E.ADD.F32.FTZ.RN.STRONG.GPU desc[UR22][R46.64+-0x200], R31 ;  /* 0xfffe001f2e0079a6 */ /* 0x0041e4000c10f396 */
.L_x_9087:
[----:B------:R-:W-:Y:S05]  /*ee90*/  BSYNC B0 ;  /* 0x0000000000007941 */ /* 0x000fea0003800000 */
.L_x_9086:
[----:B------:R-:W0:Y:S01]  /*eea0*/  LDS R145, [R145+0x6100] ;  /* 0x0061000091917984 */ /* 0x000e220000000800 */
[----:B------:R-:W-:Y:S04]  /*eeb0*/  BSSY B0, `(.L_x_9088) ;  /* 0x0000004000007945 */ /* 0x000fe80003800000 */
[----:B------:R-:W-:Y:S05]  /*eec0*/  @!P5 BRA `(.L_x_9089) ;  /* 0x000000000008d947 */ /* 0x000fea0003800000 */
[----:B------:R1:W-:Y:S04]  /*eed0*/  REDG.E.ADD.F32.FTZ.RN.STRONG.GPU desc[UR22][R48.64+-0x100], R185 ;  /* 0xffff00b9300079a6 */ /* 0x0003e8000c10f396 */
[----:B0-----:R1:W-:Y:S02]  /*eee0*/  REDG.E.ADD.F32.FTZ.RN.STRONG.GPU desc[UR22][R46.64+-0x100], R145 ;  /* 0xffff00912e0079a6 */ /* 0x0013e4000c10f396 */
.L_x_9089:
[----:B------:R-:W-:Y:S05]  /*eef0*/  BSYNC B0 ;  /* 0x0000000000007941 */ /* 0x000fea0003800000 */
.L_x_9088:
[----:B------:R-:W5:Y:S01]  /*ef00*/  LDL R42, [R1+0x8] ;  /* 0x00000800012a7983 */ /* 0x000f620000100800 */
[----:B------:R-:W-:Y:S01]  /*ef10*/  ISETP.GT.AND P1, PT, R140, 0x1e, PT ;  /* 0x0000001e8c00780c */ /* 0x000fe20003f24270 */
[----:B------:R-:W-:Y:S01]  /*ef20*/  FFMA.FTZ R191, R24, R175, R191 ;  /* 0x000000af18bf7223 */ /* 0x000fe200000100bf */
[----:B------:R-:W-:Y:S01]  /*ef30*/  ISETP.NE.AND P2, PT, R140, RZ, PT ;  /* 0x000000ff8c00720c */ /* 0x000fe20003f45270 */
[----:B------:R-:W3:Y:S01]  /*ef40*/  SHFL.DOWN PT, R32, R17, 0x1, 0x1f ;  /* 0x08201f0011207f89 */ /* 0x000ee200000e0000 */
        /* <DEDUP_REMOVED lines=32> */
[----:B------:R-:W2:Y:S01]  /*f150*/  SHFL.DOWN PT, R31, R18, 0x2, 0x1f ;  /* 0x08401f00121f7f89 */ /* 0x000ea200000e0000 */
        /* <DEDUP_REMOVED lines=36> */
[----:B------:R-:W0:Y:S04]  /*f3a0*/  LDS.64 R20, [R139+0x6310] ;  /* 0x006310008b147984 */ /* 0x000e280000000a00 */
[----:B------:R-:W2:Y:S01]  /*f3b0*/  @P0 LDS.64 R22, [R17+0x8d60] ;  /* 0x008d600011160984 */ /* 0x000ea20000000a00 */
[----:B0-----:R-:W-:Y:S01]  /*f3c0*/  FADD.FTZ R19, R19, R21 ;  /* 0x0000001513137221 */ /* 0x001fe20000010000 */
[----:B------:R-:W-:-:S03]  /*f3d0*/  FADD.FTZ R18, R18, R20 ;  /* 0x0000001412127221 */ /* 0x000fc60000010000 */
[----:B--2---:R-:W-:Y:S01]  /*f3e0*/  @P0 FADD.FTZ R19, R19, R23 ;  /* 0x0000001713130221 */ /* 0x004fe20000010000 */
[----:B------:R-:W-:-:S05]  /*f3f0*/  @P0 FADD.FTZ R18, R18, R22 ;  /* 0x0000001612120221 */ /* 0x000fca0000010000 */
[----:B------:R2:W-:Y:S02]  /*f400*/  STS.64 [R17+0x8d60], R18 ;  /* 0x008d601211007388 */ /* 0x0005e40000000a00 */
.L_x_9091:
[----:B------:R-:W-:Y:S05]  /*f410*/  BSYNC B0 ;  /* 0x0000000000007941 */ /* 0x000fea0003800000 */
.L_x_9090:
[----:B------:R-:W-:Y:S02]  /*f420*/  UIADD3 UR6, UR6, 0x1, URZ ;  /* 0x0000000106067890 */ /* 0x000fe4000fffe03f */
[----:B------:R-:W-:Y:S02]  /*f430*/  UIADD3 UR7, UP1, UR7, 0x1, URZ ;  /* 0x0000000107077890 */ /* 0x000fe4000ff3e03f */
[----:B------:R-:W-:Y:S02]  /*f440*/  UISETP.GE.AND UP0, UPT, UR6, UR54, UPT ;  /* 0x000000360600728c */ /* 0x000fe4000bf06270 */
[----:B------:R-:W-:-:S04]  /*f450*/  UIADD3.X UR8, URZ, UR8, URZ, UP1, !UPT ;  /* 0x000000083f087290 */ /* 0x000fc80008ffe43f */
[----:B------:R-:W-:-:S13]  /*f460*/  PLOP3.LUT P0, PT, PT, PT, UP0, 0x80, 0x0 ;  /* 0x000000000000781c */ /* 0x000fda0003f0f008 */
[----:B------:R-:W-:Y:S05]  /*f470*/  @!P0 BRA `(.L_x_9092) ;  /* 0xffffff5800748947 */ /* 0x000fea000383ffff */
.L_x_8997:
[----:B------:R-:W-:Y:S01]  /*f480*/  SHF.L.U32 R0, R141, 0x4, RZ ;  /* 0x000000048d007819 */ /* 0x000fe200000006ff */
[----:B------:R-:W-:Y:S03]  /*f490*/  BAR.SYNC.DEFER_BLOCKING 0x0 ;  /* 0x0000000000007b1d */ /* 0x000fe60000010000 */
[----:B------:R-:W-:Y:S02]  /*f4a0*/  LOP3.LUT R0, R0, 0xfffffe00, RZ, 0xc0, !PT ;  /* 0xfffffe0000007812 */ /* 0x000fe400078ec0ff */
[----:B------:R-:W-:Y:S02]  /*f4b0*/  MOV R2, UR49 ;  /* 0x0000003100027c02 */ /* 0x000fe40008000f00 */
[----:B------:R-:W-:Y:S01]  /*f4c0*/  MOV R3, UR48 ;  /* 0x0000003000037c02 */ /* 0x000fe20008000f00 */
[----:B------:R-:W3:Y:S01]  /*f4d0*/  LDL R114, [R1+0x48] ;  /* 0x0000480001727983 */ /* 0x000ee20000100800 */
[----:B------:R-:W-:-:S02]  /*f4e0*/  LOP3.LUT R16, R0, 0x1f, R141, 0xf8, !PT ;  /* 0x0000001f00107812 */ /* 0x000fc400078ef88d */
[----:B--2---:R-:W-:Y:S01]  /*f4f0*/  PRMT R17, RZ, 0x7610, R17 ;  /* 0x00007610ff117816 */ /* 0x004fe20000000011 */
[----:B------:R-:W2:Y:S01]  /*f500*/  LDL R78, [R1+0x44] ;  /* 0x00004400014e7983 */ /* 0x000ea20000100800 */
[C---:B------:R-:W-:Y:S02]  /*f510*/  LOP3.LUT R15, R16.reuse, 0x20, RZ, 0xfc, !PT ;  /* 0x00000020100f7812 */ /* 0x040fe400078efcff */
[----:B0-----:R-:W-:Y:S01]  /*f520*/  PRMT R20, RZ, 0x7610, R20 ;  /* 0x00007610ff147816 */ /* 0x001fe20000000014 */
[----:B-1----:R-:W5:Y:S01]  /*f530*/  LDL R77, [R1+0x40] ;  /* 0x00004000014d7983 */ /* 0x002f620000100800 */
        /* <DEDUP_REMOVED lines=12> */
[----:B------:R-:W3:Y:S01]  /*f600*/  @!P2 LDG.E.U16 R17, desc[UR22][R18.64] ;  /* 0x000000161211a981 */ /* 0x000ee2000c1e1500 */
[C---:B------:R-:W-:Y:S02]  /*f610*/  LOP3.LUT R3, R16.reuse, 0xa0, RZ, 0xfc, !PT ;  /* 0x000000a010037812 */ /* 0x040fe400078efcff */
[----:B------:R-:W-:Y:S01]  /*f620*/  PRMT R24, RZ, 0x7610, R24 ;  /* 0x00007610ff187816 */ /* 0x000fe20000000018 */
[----:B------:R-:W2:Y:S01]  /*f630*/  @!P1 LDG.E.U16 R20, desc[UR22][R18.64+0x40] ;  /* 0x0000401612149981 */ /* 0x000ea2000c1e1500 */
        /* <DEDUP_REMOVED lines=62> */
[----:B------:R-:W-:Y:S02]  /*fa20*/  F2FP.BF16.F32.PACK_AB R79, R79, R80 ;  /* 0x000000504f4f723e */ /* 0x000fe400000010ff */
[----:B------:R-:W-:Y:S01]  /*fa30*/  MOV R58, UR17 ;  /* 0x00000011003a7c02 */ /* 0x000fe20008000f00 */
[----:B------:R-:W4:Y:S01]  /*fa40*/  @!P5 LDG.E.U16 R31, desc[UR22][R18.64+0x300] ;  /* 0x00030016121fd981 */ /* 0x000f22000c1e1500 */
[----:B------:R-:W-:Y:S01]  /*fa50*/  ISETP.GE.AND P1, PT, R13, UR17, PT ;  /* 0x000000110d007c0c */ /* 0x000fe2000bf26270 */
[----:B------:R-:W-:-:S02]  /*fa60*/  ULEA UR8, UR16, 0xfffffc00, 0xa ;  /* 0xfffffc0010087891 */ /* 0x000fc4000f8e503f */
[----:B------:R-:W-:Y:S02]  /*fa70*/  USHF.R.S32.HI UR21, URZ, 0x1f, UR9 ;  /* 0x0000001f3f157899 */ /* 0x000fe40008011409 */
[----:B------:R-:W4:Y:S01]  /*fa80*/  @!P3 LDG.E.U16 R32, desc[UR22][R18.64+0x340] ;  /* 0x000340161220b981 */ /* 0x000f22000c1e1500 */
[----:B------:R-:W-:-:S03]  /*fa90*/  ULDC.64 UR26, c[0x0][0x3a8] ;  /* 0x0000ea00001a7ab9 */ /* 0x000fc60000000a00 */
[----:B------:R-:W4:Y:S04]  /*faa0*/  @!P2 LDG.E.U16 R33, desc[UR22][R18.64+0x380] ;  /* 0x000380161221a981 */ /* 0x000f28000c1e1500 */
[----:B------:R-:W4:Y:S04]  /*fab0*/  @!P1 LDG.E.U16 R34, desc[UR22][R18.64+0x3c0] ;  /* 0x0003c01612229981 */ /* 0x000f28000c1e1500 */
        /* <DEDUP_REMOVED lines=24> */
[----:B--2---:R-:W-:Y:S02]  /*fc40*/  SHF.L.U32 R18, R18, 0x10, RZ ;  /* 0x0000001012127819 */ /* 0x004fe400000006ff */
[----:B---3--:R-:W-:Y:S01]  /*fc50*/  SHF.L.U32 R19, R19, 0x10, RZ ;  /* 0x0000001013137819 */ /* 0x008fe200000006ff */
[----:B------:R-:W-:Y:S02]  /*fc60*/  FADD.FTZ R23, R17, UR4 ;  /* 0x0000000411177e21 */ /* 0x000fe40008010000 */
[----:B------:R-:W-:Y:S01]  /*fc70*/  FADD.FTZ R24, R18, UR4 ;  /* 0x0000000412187e21 */ /* 0x000fe20008010000 */
[----:B------:R-:W-:Y:S01]  /*fc80*/  LDS.U16 R17, [R138+0x8] ;  /* 0x000008008a117984 */ /* 0x000fe20000000400 */
[----:B------:R-:W-:Y:S01]  /*fc90*/  FADD.FTZ R25, R19, UR4 ;  /* 0x0000000413197e21 */ /* 0x000fe20008010000 */
[----:B------:R-:W-:Y:S02]  /*fca0*/  FSETP.GTU.FTZ.AND P1, PT, R23, 20, PT ;  /* 0x41a000001700780b */ /* 0x000fe40003f3c000 */
[----:B------:R-:W-:Y:S01]  /*fcb0*/  LDS.U16 R18, [R138+0xa] ;  /* 0x00000a008a127984 */ /* 0x000fe20000000400 */
[----:B------:R-:W-:-:S02]  /*fcc0*/  FSETP.GTU.FTZ.AND P6, PT, R24, 20, PT ;  /* 0x41a000001800780b */ /* 0x000fc40003fdc000 */
[----:B------:R-:W-:Y:S01]  /*fcd0*/  FSETP.GTU.FTZ.AND P5, PT, R25, 20, PT ;  /* 0x41a000001900780b */ /* 0x000fe20003fbc000 */
[----:B------:R-:W-:Y:S01]  /*fce0*/  LDS.U16 R19, [R138+0xc] ;  /* 0x00000c008a137984 */ /* 0x000fe20000000400 */
[----:B----4-:R-:W-:-:S05]  /*fcf0*/  SHF.L.U32 R20, R20, 0x10, RZ ;  /* 0x0000001014147819 */ /* 0x010fca00000006ff */
[----:B------:R-:W-:Y:S02]  /*fd00*/  FADD.FTZ R26, R20, UR4 ;  /* 0x00000004141a7e21 */ /* 0x000fe40008010000 */
[----:B------:R-:W1:Y:S01]  /*fd10*/  LDS.U16 R20, [R138+0xe] ;  /* 0x00000e008a147984 */ /* 0x000e620000000400 */
[----:B------:R-:W-:Y:S01]  /*fd20*/  @!P1 FMUL.FTZ R23, R23, -1.4426950216293334961 ;  /* 0xbfb8aa3b17179820 */ /* 0x000fe20000410000 */
[----:B------:R-:W-:Y:S02]  /*fd30*/  @!P6 FMUL.FTZ R24, R24, -1.4426950216293334961 ;  /* 0xbfb8aa3b1818e820 */ /* 0x000fe40000410000 */
[----:B------:R-:W-:-:S03]  /*fd40*/  @!P5 FMUL.FTZ R25, R25, -1.4426950216293334961 ;  /* 0xbfb8aa3b1919d820 */ /* 0x000fc60000410000 */
[----:B------:R-:W2:Y:S08]  /*fd50*/  @!P1 MUFU.EX2 R23, R23 ;  /* 0x0000001700179308 */ /* 0x000eb00000000800 */
[----:B------:R-:W3:Y:S08]  /*fd60*/  @!P6 MUFU.EX2 R24, R24 ;  /* 0x000000180018e308 */ /* 0x000ef00000000800 */
[----:B------:R-:W4:Y:S01]  /*fd70*/  @!P5 MUFU.EX2 R25, R25 ;  /* 0x000000190019d308 */ /* 0x000f220000000800 */
[----:B--2---:R-:W-:Y:S01]  /*fd80*/  @!P1 FADD.FTZ R23, R23, 1 ;  /* 0x3f80000017179421 */ /* 0x004fe20000010000 */
[----:B---3--:R-:W-:-:S06]  /*fd90*/  @!P6 FADD.FTZ R24, R24, 1 ;  /* 0x3f8000001818e421 */ /* 0x008fcc0000010000 */
[----:B------:R-:W2:Y:S01]  /*fda0*/  @!P1 MUFU.RCP R28, R23 ;  /* 0x00000017001c9308 */ /* 0x000ea20000001000 */
[----:B----4-:R-:W-:-:S07]  /*fdb0*/  @!P5 FADD.FTZ R25, R25, 1 ;  /* 0x3f8000001919d421 */ /* 0x010fce0000010000 */
[----:B------:R-:W3:Y:S08]  /*fdc0*/  @!P6 MUFU.RCP R27, R24 ;  /* 0x00000018001be308 */ /* 0x000ef00000001000 */
[----:B------:R-:W4:Y:S01]  /*fdd0*/  @!P5 MUFU.RCP R30, R25 ;  /* 0x00000019001ed308 */ /* 0x000f220000001000 */
[----:B-1----:R-:W-:Y:S02]  /*fde0*/  SHF.L.U32 R20, R20, 0x10, RZ ;  /* 0x0000001014147819 */ /* 0x002fe400000006ff */
[----:B------:R-:W-:-:S02]  /*fdf0*/  SHF.L.U32 R21, R21, 0x10, RZ ;  /* 0x0000001015157819 */ /* 0x000fc400000006ff */
[----:B------:R-:W-:Y:S01]  /*fe00*/  SHF.L.U32 R22, R22, 0x10, RZ ;  /* 0x0000001016167819 */ /* 0x000fe200000006ff */
[----:B------:R-:W-:Y:S02]  /*fe10*/  FADD.FTZ R20, R20, UR4 ;  /* 0x0000000414147e21 */ /* 0x000fe40008010000 */
[----:B------:R-:W-:Y:S02]  /*fe20*/  FADD.FTZ R21, R21, UR4 ;  /* 0x0000000415157e21 */ /* 0x000fe40008010000 */
[----:B------:R-:W-:Y:S01]  /*fe30*/  FADD.FTZ R22, R22, UR4 ;  /* 0x0000000416167e21 */ /* 0x000fe20008010000 */
[----:B--2---:R-:W-:Y:S01]  /*fe40*/  @!P1 FMUL.FTZ R95, R95, R28 ;  /* 0x0000001c5f5f9220 */ /* 0x004fe20000410000 */
[----:B---3--:R-:W-:Y:S01]  /*fe50*/  @!P6 FMUL.FTZ R96, R96, R27 ;  /* 0x0000001b6060e220 */ /* 0x008fe20000410000 */
[----:B------:R-:W-:Y:S02]  /*fe60*/  FSETP.GTU.FTZ.AND P1, PT, R20, 20, PT ;  /* 0x41a000001400780b */ /* 0x000fe40003f3c000 */
[----:B------:R-:W-:Y:S01]  /*fe70*/  FSETP.GTU.FTZ.AND P6, PT, R21, 20, PT ;  /* 0x41a000001500780b */ /* 0x000fe20003fdc000 */
[----:B----4-:R-:W-:Y:S01]  /*fe80*/  @!P5 FMUL.FTZ R97, R97, R30 ;  /* 0x0000001e6161d220 */ /* 0x010fe20000410000 */
[----:B------:R-:W-:-:S02]  /*fe90*/  FSETP.GTU.FTZ.AND P5, PT, R22, 20, PT ;  /* 0x41a000001600780b */ /* 0x000fc40003fbc000 */
[----:B------:R-:W-:Y:S02]  /*fea0*/  SHF.L.U32 R18, R18, 0x10, RZ ;  /* 0x0000001012127819 */ /* 0x000fe400000006ff */
[----:B------:R-:W-:Y:S02]  /*feb0*/  SHF.L.U32 R17, R17, 0x10, RZ ;  /* 0x0000001011117819 */ /* 0x000fe400000006ff */
[----:B------:R-:W-:Y:S01]  /*fec0*/  SHF.L.U32 R19, R19, 0x10, RZ ;  /* 0x0000001013137819 */ /* 0x000fe200000006ff */
[----:B------:R-:W-:Y:S02]  /*fed0*/  FADD.FTZ R18, R18, UR4 ;  /* 0x0000000412127e21 */ /* 0x000fe40008010000 */
[----:B------:R-:W-:Y:S01]  /*fee0*/  @!P1 FMUL.FTZ R20, R20, -1.4426950216293334961 ;  /* 0xbfb8aa3b14149820 */ /* 0x000fe20000410000 */
[----:B------:R-:W-:Y:S01]  /*fef0*/  FADD.FTZ R17, R17, UR4 ;  /* 0x0000000411117e21 */ /* 0x000fe20008010000 */
[----:B------:R-:W-:Y:S01]  /*ff00*/  @!P6 FMUL.FTZ R21, R21, -1.4426950216293334961 ;  /* 0xbfb8aa3b1515e820 */ /* 0x000fe20000410000 */
[----:B------:R-:W-:Y:S01]  /*ff10*/  FADD.FTZ R19, R19, UR4 ;  /* 0x0000000413137e21 */ /* 0x000fe20008010000 */
[----:B------:R-:W-:Y:S01]  /*ff20*/  FSETP.GTU.FTZ.AND P3, PT, R18, 20, PT ;  /* 0x41a000001200780b */ /* 0x000fe20003f7c000 */
[----:B------:R-:W-:Y:S01]  /*ff30*/  @!P5 FMUL.FTZ R22, R22, -1.4426950216293334961 ;  /* 0xbfb8aa3b1616d820 */ /* 0x000fe20000410000 */
[----:B------:R-:W-:Y:S01]  /*ff40*/  FSETP.GTU.FTZ.AND P4, PT, R17, 20, PT ;  /* 0x41a000001100780b */ /* 0x000fe20003f9c000 */
[----:B------:R-:W1:Y:S01]  /*ff50*/  @!P1 MUFU.EX2 R20, R20 ;  /* 0x0000001400149308 */ /* 0x000e620000000800 */
[----:B------:R-:W-:-:S07]  /*ff60*/  FSETP.GTU.FTZ.AND P2, PT, R19, 20, PT ;  /* 0x41a000001300780b */ /* 0x000fce0003f5c000 */
[----:B------:R-:W2:Y:S08]  /*ff70*/  @!P6 MUFU.EX2 R21, R21 ;  /* 0x000000150015e308 */ /* 0x000eb00000000800 */
[----:B------:R-:W3:Y:S01]  /*ff80*/  @!P5 MUFU.EX2 R22, R22 ;  /* 0x000000160016d308 */ /* 0x000ee20000000800 */
[----:B------:R-:W-:Y:S01]  /*ff90*/  @!P3 FMUL.FTZ R18, R18, -1.4426950216293334961 ;  /* 0xbfb8aa3b1212b820 */ /* 0x000fe20000410000 */
[----:B------:R-:W-:Y:S01]  /*ffa0*/  @!P4 FMUL.FTZ R17, R17, -1.4426950216293334961 ;  /* 0xbfb8aa3b1111c820 */ /* 0x000fe20000410000 */
[----:B------:R-:W-:Y:S01]  /*ffb0*/  @!P2 FMUL.FTZ R19, R19, -1.4426950216293334961 ;  /* 0xbfb8aa3b1313a820 */ /* 0x000fe20000410000 */
[----:B------:R-:W-:-:S04]  /*ffc0*/  FSETP.GTU.FTZ.AND P0, PT, R26, 20, PT ;  /* 0x41a000001a00780b */ /* 0x000fc80003f1c000 */
[----:B------:R-:W4:Y:S01]  /*ffd0*/  @!P3 MUFU.EX2 R18, R18 ;  /* 0x000000120012b308 */ /* 0x000f220000000800 */
[----:B-1----:R-:W-:Y:S01]  /*ffe0*/  @!P1 FADD.FTZ R20, R20, 1 ;  /* 0x3f80000014149421 */ /* 0x002fe20000010000 */
[----:B--2---:R-:W-:Y:S01]  /*fff0*/  @!P6 FADD.FTZ R21, R21, 1 ;  /* 0x3f8000001515e421 */ /* 0x004fe20000010000 */
[----:B------:R-:W-:-:S05]  /*10000*/  SHF.L.U32 R23, R141, 0x4, RZ ;  /* 0x000000048d177819 */ /* 0x000fca00000006ff */
[----:B------:R-:W1:Y:S01]  /*10010*/  @!P4 MUFU.EX2 R17, R17 ;  /* 0x000000110011c308 */ /* 0x000e620000000800 */
[----:B---3--:R-:W-:Y:S01]  /*10020*/  @!P5 FADD.FTZ R22, R22, 1 ;  /* 0x3f8000001616d421 */ /* 0x008fe20000010000 */
[----:B------:R-:W-:-:S06]  /*10030*/  LOP3.LUT R23, R23, 0xfffffe00, RZ, 0xc0, !PT ;  /* 0xfffffe0017177812 */ /* 0x000fcc00078ec0ff */
[----:B------:R-:W2:Y:S01]  /*10040*/  @!P2 MUFU.EX2 R19, R19 ;  /* 0x000000130013a308 */ /* 0x000ea20000000800 */
[----:B------:R-:W-:Y:S01]  /*10050*/  LEA R52, R140, R23, 0x4 ;  /* 0x000000178c347211 */ /* 0x000fe200078e20ff */
[----:B------:R-:W-:-:S06]  /*10060*/  @!P0 FMUL.FTZ R26, R26, -1.4426950216293334961 ;  /* 0xbfb8aa3b1a1a8820 */ /* 0x000fcc0000410000 */
[----:B------:R-:W3:Y:S01]  /*10070*/  @!P1 MUFU.RCP R20, R20 ;  /* 0x0000001400149308 */ /* 0x000ee20000001000 */
[----:B----4-:R-:W-:-:S07]  /*10080*/  @!P3 FADD.FTZ R18, R18, 1 ;  /* 0x3f8000001212b421 */ /* 0x010fce0000010000 */
[----:B------:R-:W4:Y:S08]  /*10090*/  @!P6 MUFU.RCP R21, R21 ;  /* 0x000000150015e308 */ /* 0x000f300000001000 */
[----:B------:R-:W5:Y:S01]  /*100a0*/  @!P5 MUFU.RCP R22, R22 ;  /* 0x000000160016d308 */ /* 0x000f620000001000 */
[C---:B------:R-:W-:Y:S01]  /*100b0*/  IADD3 R37, R52.reuse, 0x8, RZ ;  /* 0x0000000834257810 */ /* 0x040fe20007ffe0ff */
[----:B-1----:R-:W-:Y:S01]  /*100c0*/  @!P4 FADD.FTZ R17, R17, 1 ;  /* 0x3f8000001111c421 */ /* 0x002fe20000010000 */
[----:B------:R-:W-:Y:S01]  /*100d0*/  IADD3 R27, R52, 0x3, RZ ;  /* 0x00000003341b7810 */ /* 0x000fe20007ffe0ff */
[----:B--2---:R-:W-:-:S04]  /*100e0*/  @!P2 FADD.FTZ R19, R19, 1 ;  /* 0x3f8000001313a421 */ /* 0x004fc80000010000 */
[----:B------:R1:W-:Y:S01]  /*100f0*/  @!P3 MUFU.RCP R53, R18 ;  /* 0x000000120035b308 */ /* 0x0003e20000001000 */
[----:B------:R-:W-:Y:S01]  /*10100*/  LEA.HI.SX32 R30, R27, R52, 0x1b ;  /* 0x000000341b1e7211 */ /* 0x000fe200078fdaff */
[----:B---3--:R-:W-:Y:S01]  /*10110*/  @!P1 FMUL.FTZ R103, R103, R20 ;  /* 0x0000001467679220 */ /* 0x008fe20000410000 */
[----:B----4-:R-:W-:Y:S01]  /*10120*/  @!P6 FMUL.FTZ R104, R104, R21 ;  /* 0x000000156868e220 */ /* 0x010fe20000410000 */
[----:B------:R-:W-:Y:S04]  /*10130*/  LDS.U16 R20, [R138+0x1a] ;  /* 0x00001a008a147984 */ /* 0x000fe80000000400 */
[----:B------:R-:W2:Y:S01]  /*10140*/  @!P0 MUFU.EX2 R26, R26 ;  /* 0x0000001a001a8308 */ /* 0x000ea20000000800 */
[----:B-1----:R-:W-:Y:S01]  /*10150*/  LEA.HI.SX32 R18, R37, R52, 0x1b ;  /* 0x0000003425127211 */ /* 0x002fe200078fdaff */
[----:B-----5:R-:W-:Y:S01]  /*10160*/  @!P5 FMUL.FTZ R105, R105, R22 ;  /* 0x000000166969d220 */ /* 0x020fe20000410000 */
[----:B------:R-:W-:Y:S02]  /*10170*/  LDS.U16 R21, [R138+0x1c] ;  /* 0x00001c008a157984 */ /* 0x000fe40000000400 */
[----:B------:R-:W-:-:S02]  /*10180*/  LEA R27, R18, R139, 0x1 ;  /* 0x0000008b121b7211 */ /* 0x000fc400078e08ff */
[----:B------:R-:W-:Y:S01]  /*10190*/  LDS.U16 R18, [R138+0x16] ;  /* 0x000016008a127984 */ /* 0x000fe20000000400 */
[----:B------:R1:W-:Y:S03]  /*101a0*/  @!P4 MUFU.RCP R54, R17 ;  /* 0x000000110036c308 */ /* 0x0003e60000001000 */
[----:B------:R-:W-:Y:S05]  /*101b0*/  LDS.U16 R22, [R138+0x1e] ;  /* 0x00001e008a167984 */ /* 0x000fea0000000400 */
[----:B------:R3:W-:Y:S01]  /*101c0*/  @!P2 MUFU.RCP R56, R19 ;  /* 0x000000130038a308 */ /* 0x0007e20000001000 */
[----:B-1----:R-:W1:Y:S04]  /*101d0*/  LDS.U16 R17, [R138+0x14] ;  /* 0x000014008a117984 */ /* 0x002e680000000400 */
[----:B---3--:R-:W3:Y:S01]  /*101e0*/  LDS.U16 R19, [R138+0x18] ;  /* 0x000018008a137984 */ /* 0x008ee20000000400 */
[----:B------:R-:W-:Y:S01]  /*101f0*/  BAR.SYNC.DEFER_BLOCKING 0x0 ;  /* 0x0000000000007b1d */ /* 0x000fe20000010000 */
[----:B--2---:R-:W-:Y:S01]  /*10200*/  @!P0 FADD.FTZ R26, R26, 1 ;  /* 0x3f8000001a1a8421 */ /* 0x004fe20000010000 */
[----:B------:R-:W-:-:S02]  /*10210*/  IADD3 R23, R52, 0x1, RZ ;  /* 0x0000000134177810 */ /* 0x000fc40007ffe0ff */
[C---:B------:R-:W-:Y:S02]  /*10220*/  IADD3 R25, R52.reuse, 0x2, RZ ;  /* 0x0000000234197810 */ /* 0x040fe40007ffe0ff */
[----:B------:R2:W4:Y:S01]  /*10230*/  @!P0 MUFU.RCP R51, R26 ;  /* 0x0000001a00338308 */ /* 0x0005220000001000 */
[C---:B------:R-:W-:Y:S02]  /*10240*/  IADD3 R29, R52.reuse, 0x4, RZ ;  /* 0x00000004341d7810 */ /* 0x040fe40007ffe0ff */
[C---:B------:R-:W-:Y:S02]  /*10250*/  IADD3 R31, R52.reuse, 0x5, RZ ;  /* 0x00000005341f7810 */ /* 0x040fe40007ffe0ff */
[----:B------:R-:W-:Y:S02]  /*10260*/  LEA.HI.SX32 R24, R23, R52, 0x1b ;  /* 0x0000003417187211 */ /* 0x000fe400078fdaff */
[C---:B------:R-:W-:Y:S02]  /*10270*/  IADD3 R33, R52.reuse, 0x6, RZ ;  /* 0x0000000634217810 */ /* 0x040fe40007ffe0ff */
[----:B--2---:R-:W-:-:S02]  /*10280*/  IADD3 R26, R52, 0xb, RZ ;  /* 0x0000000b341a7810 */ /* 0x004fc40007ffe0ff */
[-C--:B------:R-:W-:Y:S02]  /*10290*/  LEA.HI.SX32 R28, R25, R52.reuse, 0x1b ;  /* 0x00000034191c7211 */ /* 0x080fe400078fdaff */
[----:B------:R-:W-:Y:S02]  /*102a0*/  IADD3 R35, R52, 0x7, RZ ;  /* 0x0000000734237810 */ /* 0x000fe40007ffe0ff */
[-C--:B------:R-:W-:Y:S02]  /*102b0*/  LEA.HI.SX32 R32, R29, R52.reuse, 0x1b ;  /* 0x000000341d207211 */ /* 0x080fe400078fdaff */
[-C--:B------:R-:W-:Y:S02]  /*102c0*/  LEA.HI.SX32 R44, R26, R52.reuse, 0x1b ;  /* 0x000000341a2c7211 */ /* 0x080fe400078fdaff */
[----:B------:R-:W-:Y:S02]  /*102d0*/  IADD3 R39, R52, 0x9, RZ ;  /* 0x0000000934277810 */ /* 0x000fe40007ffe0ff */
[----:B------:R-:W-:-:S02]  /*102e0*/  LEA.HI.SX32 R34, R31, R52, 0x1b ;  /* 0x000000341f227211 */ /* 0x000fc400078fdaff */
[-C--:B------:R-:W-:Y:S02]  /*102f0*/  LEA R26, R24, R139.reuse, 0x1 ;  /* 0x0000008b181a7211 */ /* 0x080fe400078e08ff */
[----:B------:R-:W-:Y:S02]  /*10300*/  PRMT R23, R93, 0x7632, R23 ;  /* 0x000076325d177816 */ /* 0x000fe40000000017 */
[----:B------:R-:W-:Y:S02]  /*10310*/  IADD3 R41, R52, 0xa, RZ ;  /* 0x0000000a34297810 */ /* 0x000fe40007ffe0ff */
[-C--:B------:R-:W-:Y:S02]  /*10320*/  LEA.HI.SX32 R36, R33, R52.reuse, 0x1b ;  /* 0x0000003421247211 */ /* 0x080fe400078fdaff */
[----:B------:R-:W-:Y:S02]  /*10330*/  LEA R28, R28, R139, 0x1 ;  /* 0x0000008b1c1c7211 */ /* 0x000fe400078e08ff */
[----:B------:R-:W-:-:S02]  /*10340*/  LEA.HI.SX32 R38, R35, R52, 0x1b ;  /* 0x0000003423267211 */ /* 0x000fc400078fdaff */
[-C--:B------:R-:W-:Y:S02]  /*10350*/  LEA R30, R30, R139.reuse, 0x1 ;  /* 0x0000008b1e1e7211 */ /* 0x080fe400078e08ff */
[----:B------:R-:W-:Y:S01]  /*10360*/  PRMT R24, R91, 0x7632, R24 ;  /* 0x000076325b187816 */ /* 0x000fe20000000018 */
[----:B------:R-:W-:Y:S01]  /*10370*/  STS.U16 [R138], R93 ;  /* 0x0000005d8a007388 */ /* 0x000fe20000000400 */
[----:B------:R-:W-:Y:S02]  /*10380*/  IADD3 R43, R52, 0xc, RZ ;  /* 0x0000000c342b7810 */ /* 0x000fe40007ffe0ff */
[----:B------:R-:W-:Y:S01]  /*10390*/  LEA R32, R32, R139, 0x1 ;  /* 0x0000008b20207211 */ /* 0x000fe200078e08ff */
[----:B------:R2:W-:Y:S01]  /*103a0*/  STS.U16 [R26+0x2], R23 ;  /* 0x000002171a007388 */ /* 0x0005e20000000400 */
[----:B------:R-:W-:Y:S02]  /*103b0*/  IADD3 R45, R52, 0xd, RZ ;  /* 0x0000000d342d7810 */ /* 0x000fe40007ffe0ff */
[----:B------:R-:W-:-:S02]  /*103c0*/  LEA.HI.SX32 R40, R39, R52, 0x1b ;  /* 0x0000003427287211 */ /* 0x000fc400078fdaff */
[-C--:B------:R-:W-:Y:S02]  /*103d0*/  LEA R34, R34, R139.reuse, 0x1 ;  /* 0x0000008b22227211 */ /* 0x080fe400078e08ff */
[----:B------:R-:W-:Y:S01]  /*103e0*/  PRMT R25, R89, 0x7632, R25 ;  /* 0x0000763259197816 */ /* 0x000fe20000000019 */
[----:B------:R-:W-:Y:S01]  /*103f0*/  STS.U16 [R28+0x4], R91 ;  /* 0x0000045b1c007388 */ /* 0x000fe20000000400 */
[----:B------:R-:W-:Y:S02]  /*10400*/  IADD3 R47, R52, 0xe, RZ ;  /* 0x0000000e342f7810 */ /* 0x000fe40007ffe0ff */
[----:B------:R-:W-:Y:S02]  /*10410*/  LEA.HI.SX32 R42, R41, R52, 0x1b ;  /* 0x00000034292a7211 */ /* 0x000fe400078fdaff */
[----:B------:R-:W-:Y:S01]  /*10420*/  LEA R36, R36, R139, 0x1 ;  /* 0x0000008b24247211 */ /* 0x000fe200078e08ff */
[----:B------:R5:W-:Y:S01]  /*10430*/  STS.U16 [R30+0x6], R24 ;  /* 0x000006181e007388 */ /* 0x000be20000000400 */
[----:B------:R-:W-:-:S02]  /*10440*/  IADD3 R49, R52, 0xf, RZ ;  /* 0x0000000f34317810 */ /* 0x000fc40007ffe0ff */
[-C--:B------:R-:W-:Y:S02]  /*10450*/  LEA R38, R38, R139.reuse, 0x1 ;  /* 0x0000008b26267211 */ /* 0x080fe400078e08ff */
[----:B--2---:R-:W-:Y:S01]  /*10460*/  PRMT R23, R87, 0x7632, R23 ;  /* 0x0000763257177816 */ /* 0x004fe20000000017 */
        /* <DEDUP_REMOVED lines=16> */
[----:B0-----:R-:W-:Y:S01]  /*10570*/  ULEA UR6, UR7, UR6, 0x18 ;  /* 0x0000000607067291 */ /* 0x001fe2000f8ec03f */
[----:B------:R-:W-:Y:S01]  /*10580*/  LEA R48, R48, R139, 0x1 ;  /* 0x0000008b30307211 */ /* 0x000fe200078e08ff */
[----:B------:R-:W-:Y:S01]  /*10590*/  STS.U16 [R40+0x12], R29 ;  /* 0x0000121d28007388 */ /* 0x000fe20000000400 */
[----:B--2---:R-:W-:-:S02]  /*105a0*/  PRMT R23, R81, 0x7632, R23 ;  /* 0x0000763251177816 */ /* 0x004fc40000000017 */
[-C--:B------:R-:W-:Y:S01]  /*105b0*/  LEA R50, R50, R139.reuse, 0x1 ;  /* 0x0000008b32327211 */ /* 0x080fe200078e08ff */
[----:B------:R-:W-:Y:S01]  /*105c0*/  STS.U16 [R42+0x14], R83 ;  /* 0x000014532a007388 */ /* 0x000fe20000000400 */
[----:B------:R-:W-:Y:S02]  /*105d0*/  LEA R52, R52, R139, 0x1 ;  /* 0x0000008b34347211 */ /* 0x000fe400078e08ff */
[----:B------:R-:W-:Y:S01]  /*105e0*/  PRMT R25, R79, 0x7632, R25 ;  /* 0x000076324f197816 */ /* 0x000fe20000000019 */
[----:B------:R-:W-:Y:S04]  /*105f0*/  STS.U16 [R44+0x16], R24 ;  /* 0x000016182c007388 */ /* 0x000fe80000000400 */
[----:B------:R-:W-:Y:S01]  /*10600*/  STS.U16 [R46+0x18], R81 ;  /* 0x000018512e007388 */ /* 0x000fe20000000400 */
[----:B----4-:R-:W-:-:S03]  /*10610*/  @!P0 FMUL.FTZ R98, R98, R51 ;  /* 0x0000003362628220 */ /* 0x010fc60000410000 */
[----:B------:R0:W-:Y:S01]  /*10620*/  STS.U16 [R48+0x1a], R23 ;  /* 0x00001a1730007388 */ /* 0x0001e20000000400 */
[----:B------:R-:W-:-:S03]  /*10630*/  @!P3 FMUL.FTZ R100, R100, R53 ;  /* 0x000000356464b220 */ /* 0x000fc60000410000 */
        /* <DEDUP_REMOVED lines=22> */
[----:B---3--:R-:W-:Y:S02]  /*107a0*/  SHF.L.U32 R19, R19, 0x10, RZ ;  /* 0x0000001013137819 */ /* 0x008fe400000006ff */
[----:B------:R-:W-:Y:S01]  /*107b0*/  SHF.L.U32 R20, R20, 0x10, RZ ;  /* 0x0000001014147819 */ /* 0x000fe200000006ff */
[----:B------:R-:W-:Y:S01]  /*107c0*/  FADD.FTZ R17, R17, UR4 ;  /* 0x0000000411117e21 */ /* 0x000fe20008010000 */
[----:B------:R-:W-:Y:S01]  /*107d0*/  MOV R139, UR6 ;  /* 0x00000006008b7c02 */ /* 0x000fe20008000f00 */
[----:B------:R-:W-:Y:S01]  /*107e0*/  BAR.SYNC.DEFER_BLOCKING 0x0 ;  /* 0x0000000000007b1d */ /* 0x000fe20000010000 */
[----:B------:R-:W-:Y:S01]  /*107f0*/  FADD.FTZ R18, R18, UR4 ;  /* 0x0000000412127e21 */ /* 0x000fe20008010000 */
[----:B0-----:R-:W-:Y:S01]  /*10800*/  FADD.FTZ R23, R19, UR4 ;  /* 0x0000000413177e21 */ /* 0x001fe20008010000 */
[----:B------:R-:W-:Y:S01]  /*10810*/  FADD.FTZ R24, R20, UR4 ;  /* 0x0000000414187e21 */ /* 0x000fe20008010000 */
[----:B------:R-:W-:Y:S01]  /*10820*/  FSETP.GTU.FTZ.AND P0, PT, R17, 20, PT ;  /* 0x41a000001100780b */ /* 0x000fe20003f1c000 */
[----:B------:R-:W-:Y:S01]  /*10830*/  @!P2 FMUL.FTZ R101, R101, R56 ;  /* 0x000000386565a220 */ /* 0x000fe20000410000 */
[----:B------:R-:W-:-:S02]  /*10840*/  FSETP.GTU.FTZ.AND P1, PT, R18, 20, PT ;  /* 0x41a000001200780b */ /* 0x000fc40003f3c000 */
[----:B------:R-:W-:Y:S01]  /*10850*/  SHF.L.U32 R21, R21, 0x10, RZ ;  /* 0x0000001015157819 */ /* 0x000fe200000006ff */
[----:B------:R-:W-:Y:S01]  /*10860*/  @!P4 FMUL.FTZ R99, R99, R54 ;  /* 0x000000366363c220 */ /* 0x000fe20000410000 */
[----:B------:R-:W-:Y:S01]  /*10870*/  FSETP.GTU.FTZ.AND P2, PT, R23, 20, PT ;  /* 0x41a000001700780b */ /* 0x000fe20003f5c000 */
[----:B------:R-:W-:Y:S01]  /*10880*/  ULDC.64 UR6, c[0x0][0x388] ;  /* 0x0000e20000067ab9 */ /* 0x000fe20000000a00 */
[----:B------:R-:W-:Y:S02]  /*10890*/  FSETP.GTU.FTZ.AND P3, PT, R24, 20, PT ;  /* 0x41a000001800780b */ /* 0x000fe40003f7c000 */
[----:B------:R-:W-:Y:S01]  /*108a0*/  SHF.L.U32 R22, R22, 0x10, RZ ;  /* 0x0000001016167819 */ /* 0x000fe200000006ff */
[----:B------:R-:W0:Y:S02]  /*108b0*/  LDS R61, [R139+0x840] ;  /* 0x000840008b3d7984 */ /* 0x000e240000000800 */
[----:B------:R-:W-:Y:S01]  /*108c0*/  @!P0 FMUL.FTZ R17, R17, -1.4426950216293334961 ;  /* 0xbfb8aa3b11118820 */ /* 0x000fe20000410000 */
[----:B--2---:R-:W-:Y:S01]  /*108d0*/  FADD.FTZ R25, R21, UR4 ;  /* 0x0000000415197e21 */ /* 0x004fe20008010000 */
[----:B------:R-:W-:Y:S01]  /*108e0*/  FADD.FTZ R54, R22, UR4 ;  /* 0x0000000416367e21 */ /* 0x000fe20008010000 */
[----:B------:R-:W-:-:S03]  /*108f0*/  @!P1 FMUL.FTZ R20, R18, -1.4426950216293334961 ;  /* 0xbfb8aa3b12149820 */ /* 0x000fc60000410000 */
[----:B------:R-:W-:Y:S02]  /*10900*/  @!P2 FMUL.FTZ R21, R23, -1.4426950216293334961 ;  /* 0xbfb8aa3b1715a820 */ /* 0x000fe40000410000 */
[----:B------:R-:W-:Y:S01]  /*10910*/  @!P3 FMUL.FTZ R22, R24, -1.4426950216293334961 ;  /* 0xbfb8aa3b1816b820 */ /* 0x000fe20000410000 */
[----:B------:R-:W-:Y:S02]  /*10920*/  MOV R56, UR8 ;  /* 0x0000000800387c02 */ /* 0x000fe40008000f00 */
[----:B------:R-:W-:Y:S02]  /*10930*/  SHF.R.S32.HI R67, RZ, 0x1f, R16 ;  /* 0x0000001fff437819 */ /* 0x000fe40000011410 */
[----:B------:R-:W-:Y:S01]  /*10940*/  IADD3 R18, P4, R16, UR8, RZ ;  /* 0x0000000810127c10 */ /* 0x000fe2000ff9e0ff */
[----:B------:R-:W1:Y:S01]  /*10950*/  @!P0 MUFU.EX2 R17, R17 ;  /* 0x0000001100118308 */ /* 0x000e620000000800 */
[----:B------:R-:W-:Y:S02]  /*10960*/  FSETP.GTU.FTZ.AND P5, PT, R54, 20, PT ;  /* 0x41a000003600780b */ /* 0x000fe40003fbc000 */
[----:B------:R-:W-:-:S02]  /*10970*/  LEA.HI.X.SX32 R19, R56, R67, 0x1, P4 ;  /* 0x0000004338137211 */ /* 0x000fc400020f0eff */
        /* <DEDUP_REMOVED lines=39> */
.L_x_9094:
[----:B------:R-:W-:Y:S05]  /*10bf0*/  BSYNC B0 ;  /* 0x0000000000007941 */ /* 0x000fea0003800000 */
.L_x_9093:
        /* <DEDUP_REMOVED lines=10> */
[----:B0-----:R-:W-:Y:S01]  /*10ca0*/  @!P2 FMUL.FTZ R109, R109, R54 ;  /* 0x000000366d6da220 */ /* 0x001fe20000410000 */
        /* <DEDUP_REMOVED lines=10> */
[----:B-1----:R-:W1:Y:S01]  /*10d50*/  @!P5 MUFU.RCP R22, R25 ;  /* 0x000000190016d308 */ /* 0x002e620000001000 */
[----:B------:R-:W-:Y:S01]  /*10d60*/  MOV R21, UR28 ;  /* 0x0000001c00157c02 */ /* 0x000fe20008000f00 */
        /* <DEDUP_REMOVED lines=10> */
[-C--:B------:R-:W-:Y:S01]  /*10e10*/  ISETP.GE.AND P3, PT, R6, R61.reuse, PT ;  /* 0x0000003d0600720c */ /* 0x080fe20003f66270 */
[----:B------:R-:W-:Y:S01]  /*10e20*/  @!P2 STG.E.U16 desc[UR22][R20.64+-0x780], R33 ;  /* 0xfff880211400a986 */ /* 0x000fe2000c101516 */
[----:B-1----:R-:W-:Y:S01]  /*10e30*/  @!P5 FMUL.FTZ R113, R113, R22 ;  /* 0x000000167171d220 */ /* 0x002fe20000410000 */
        /* <DEDUP_REMOVED lines=41> */
[----:B------:R-:W-:-:S03]  /*110d0*/  FADD.FTZ R100, R17, R100 ;  /* 0x0000006411647221 */ /* 0x000fc60000010000 */
        /* <DEDUP_REMOVED lines=14> */
[----:B------:R1:W-:Y:S01]  /*111c0*/  STS.U16 [R34+0xa], R24 ;  /* 0x00000a1822007388 */ /* 0x0003e20000000400 */
[----:B------:R-:W-:Y:S01]  /*111d0*/  F2FP.BF16.F32.PACK_AB R21, R110, R109 ;  /* 0x0000006d6e15723e */ /* 0x000fe200000010ff */
[----:B------:R-:W-:Y:S01]  /*111e0*/  FADD.FTZ R108, R105, R108 ;  /* 0x0000006c696c7221 */ /* 0x000fe20000010000 */
[----:B--2---:R-:W-:Y:S01]  /*111f0*/  PRMT R23, R20, 0x7610, R23 ;  /* 0x0000761014177816 */ /* 0x004fe20000000017 */
[----:B------:R-:W-:Y:S01]  /*11200*/  STS.U16 [R36+0xc], R25 ;  /* 0x00000c1924007388 */ /* 0x000fe20000000400 */
[C---:B------:R-:W-:Y:S01]  /*11210*/  PRMT R30, R21.reuse, 0x7610, R30 ;  /* 0x00007610151e7816 */ /* 0x040fe2000000001e */
[----:B------:R-:W-:Y:S01]  /*11220*/  FADD.FTZ R109, R108, R109 ;  /* 0x0000006d6c6d7221 */ /* 0x000fe20000010000 */
[----:B0-----:R-:W-:Y:S01]  /*11230*/  PRMT R32, R21, 0x7632, R32 ;  /* 0x0000763215207816 */ /* 0x001fe20000000020 */
[----:B------:R-:W-:Y:S01]  /*11240*/  STS.U16 [R38+0xe], R29 ;  /* 0x00000e1d26007388 */ /* 0x000fe20000000400 */
[----:B-1----:R-:W-:Y:S01]  /*11250*/  PRMT R24, R20, 0x7632, R24 ;  /* 0x0000763214187816 */ /* 0x002fe20000000018 */
[----:B------:R-:W-:-:S02]  /*11260*/  FADD.FTZ R110, R109, R110 ;  /* 0x0000006e6d6e7221 */ /* 0x000fc40000010000 */
[----:B------:R0:W-:Y:S01]  /*11270*/  STS.U16 [R27+0x10], R26 ;  /* 0x0000101a1b007388 */ /* 0x0001e20000000400 */
[----:B------:R-:W-:Y:S01]  /*11280*/  MOV R20, UR17 ;  /* 0x0000001100147c02 */ /* 0x000fe20008000f00 */
[----:B------:R-:W-:Y:S01]  /*11290*/  UIADD3 UR17, UR7, UR20, URZ ;  /* 0x0000001407117290 */ /* 0x000fe2000fffe03f */
[----:B------:R-:W-:Y:S01]  /*112a0*/  FADD.FTZ R110, R110, R111 ;  /* 0x0000006f6e6e7221 */ /* 0x000fe20000010000 */
        /* <DEDUP_REMOVED lines=49> */
.L_x_9096:
[----:B------:R-:W-:Y:S05]  /*115c0*/  BSYNC B0 ;  /* 0x0000000000007941 */ /* 0x000fea0003800000 */
.L_x_9095:
        /* <DEDUP_REMOVED lines=58> */
.L_x_8964:
        /* <DEDUP_REMOVED lines=38> */
.L_x_9099:
[----:B------:R-:W-:Y:S05]  /*11bd0*/  BSYNC B0 ;  /* 0x0000000000007941 */ /* 0x000fea0003800000 */
.L_x_9098:
        /* <DEDUP_REMOVED lines=41> */
.L_x_9101:
[----:B------:R-:W3:Y:S02]  /*11e70*/  S2R R7, SR_TID.X ;  /* 0x0000000000077919 */ /* 0x000ee40000002100 */
.L_x_9102:
[----:B------:R-:W-:Y:S05]  /*11e80*/  BSYNC B0 ;  /* 0x0000000000007941 */ /* 0x000fea0003800000 */
.L_x_9100:
        /* <DEDUP_REMOVED lines=15> */
.L_x_9103:
[C---:B------:R-:W-:Y:S02]  /*11f80*/  LEA R0, R7.reuse, UR7, 0x3 ;  /* 0x0000000707007c11 */ /* 0x040fe4000f8e18ff */
[----:B0-2---:R-:W-:Y:S02]  /*11f90*/  SHF.R.S32.HI R4, RZ, 0x1f, R7 ;  /* 0x0000001fff047819 */ /* 0x005fe40000011407 */
[----:B---3--:R-:W-:Y:S01]  /*11fa0*/  MOV R2, UR4 ;  /* 0x0000000400027c02 */ /* 0x008fe20008000f00 */
        /* <DEDUP_REMOVED lines=16> */
.L_x_9001:
[----:B------:R-:W-:Y:S01]  /*120b0*/  HFMA2.MMA R69, -RZ, RZ, 0, 5.9604644775390625e-08 ;  /* 0x00000001ff457435 */ /* 0x000fe200000001ff */
[----:B------:R-:W-:Y:S02]  /*120c0*/  MOV R246, R243 ;  /* 0x000000f300f67202 */ /* 0x000fe40000000f00 */
[----:B------:R-:W-:Y:S02]  /*120d0*/  MOV R68, RZ ;  /* 0x000000ff00447202 */ /* 0x000fe40000000f00 */
[----:B------:R-:W-:-:S07]  /*120e0*/  MOV R71, 0xffffffff ;  /* 0xffffffff00477802 */ /* 0x000fce0000000f00 */
[----:B0--3-5:R-:W-:Y:S05]  /*120f0*/  WARPSYNC.COLLECTIVE R71, `(.L_x_9104) ;  /* 0x0000000047087348 */ /* 0x029fea0003c00000 */
[----:B------:R1:W2:Y:S02]  /*12100*/  SHFL.UP P3, R70, R246, R69, R68 ;  /* 0x04000045f6467389 */ /* 0x0002a40000060044 */
[----:B0123-5:R-:W-:Y:S01]  /*12110*/  ENDCOLLECTIVE ;  /* 0x000000000000791b */ /* 0x02ffe20003800000 */
.L_x_9104:
[----:B------:R-:W-:Y:S02]  /*12120*/  MOV R246, R239 ;  /* 0x000000ef00f67202 */ /* 0x000fe40000000f00 */
[----:B------:R-:W-:-:S07]  /*12130*/  MOV R244, R70 ;  /* 0x0000004600f47202 */ /* 0x000fce0000000f00 */
[----:B------:R-:W-:Y:S05]  /*12140*/  WARPSYNC.COLLECTIVE R71, `(.L_x_9105) ;  /* 0x0000000047087348 */ /* 0x000fea0003c00000 */
[----:B------:R0:W1:Y:S02]  /*12150*/  SHFL.UP P3, R70, R246, R69, R68 ;  /* 0x04000045f6467389 */ /* 0x0000640000060044 */
[----:B01----:R-:W-:Y:S01]  /*12160*/  ENDCOLLECTIVE ;  /* 0x000000000000791b */ /* 0x003fe20003800000 */
.L_x_9105:
[----:B------:R-:W-:Y:S02]  /*12170*/  MOV R246, R241 ;  /* 0x000000f100f67202 */ /* 0x000fe40000000f00 */
[----:B------:R-:W-:-:S07]  /*12180*/  MOV R245, R70 ;  /* 0x0000004600f57202 */ /* 0x000fce0000000f00 */
[----:B------:R-:W-:Y:S05]  /*12190*/  WARPSYNC.COLLECTIVE R71, `(.L_x_9106) ;  /* 0x0000000047087348 */ /* 0x000fea0003c00000 */
[----:B------:R0:W1:Y:S02]  /*121a0*/  SHFL.UP P3, R70, R246, R69, R68 ;  /* 0x04000045f6467389 */ /* 0x0000640000060044 */
[----:B01----:R-:W-:Y:S01]  /*121b0*/  ENDCOLLECTIVE ;  /* 0x000000000000791b */ /* 0x003fe20003800000 */
.L_x_9106:
[----:B------:R-:W-:Y:S02]  /*121c0*/  MOV R246, R242 ;  /* 0x000000f200f67202 */ /* 0x000fe40000000f00 */
[----:B------:R-:W-:-:S07]  /*121d0*/  MOV R247, R70 ;  /* 0x0000004600f77202 */ /* 0x000fce0000000f00 */
[----:B------:R-:W-:Y:S05]  /*121e0*/  WARPSYNC.COLLECTIVE R71, `(.L_x_9107) ;  /* 0x0000000047087348 */ /* 0x000fea0003c00000 */
[----:B------:R0:W1:Y:S02]  /*121f0*/  SHFL.UP P3, R70, R246, R69, R68 ;  /* 0x04000045f6467389 */ /* 0x0000640000060044 */
[----:B01----:R-:W-:Y:S01]  /*12200*/  ENDCOLLECTIVE ;  /* 0x000000000000791b */ /* 0x003fe20003800000 */
.L_x_9107:
        /* <DEDUP_REMOVED lines=19> */
.L_x_9108:
[----:B------:R-:W-:Y:S02]  /*12340*/  MOV R246, R239 ;  /* 0x000000ef00f67202 */ /* 0x000fe40000000f00 */
[----:B------:R-:W-:-:S07]  /*12350*/  MOV R245, R70 ;  /* 0x0000004600f57202 */ /* 0x000fce0000000f00 */
[----:B------:R-:W-:Y:S05]  /*12360*/  WARPSYNC.COLLECTIVE R71, `(.L_x_9109) ;  /* 0x0000000047087348 */ /* 0x000fea0003c00000 */
[----:B------:R0:W1:Y:S02]  /*12370*/  SHFL.UP P3, R70, R246, R69, R68 ;  /* 0x04000045f6467389 */ /* 0x0000640000060044 */
[----:B01----:R-:W-:Y:S01]  /*12380*/  ENDCOLLECTIVE ;  /* 0x000000000000791b */ /* 0x003fe20003800000 */
.L_x_9109:
[----:B------:R-:W-:Y:S02]  /*12390*/  MOV R246, R241 ;  /* 0x000000f100f67202 */ /* 0x000fe40000000f00 */
[----:B------:R-:W-:-:S07]  /*123a0*/  MOV R247, R70 ;  /* 0x0000004600f77202 */ /* 0x000fce0000000f00 */
[----:B------:R-:W-:Y:S05]  /*123b0*/  WARPSYNC.COLLECTIVE R71, `(.L_x_9110) ;  /* 0x0000000047087348 */ /* 0x000fea0003c00000 */
[----:B------:R0:W1:Y:S02]  /*123c0*/  SHFL.UP P3, R70, R246, R69, R68 ;  /* 0x04000045f6467389 */ /* 0x0000640000060044 */
[----:B01----:R-:W-:Y:S01]  /*123d0*/  ENDCOLLECTIVE ;  /* 0x000000000000791b */ /* 0x003fe20003800000 */
.L_x_9110:
[----:B------:R-:W-:Y:S02]  /*123e0*/  MOV R246, R242 ;  /* 0x000000f200f67202 */ /* 0x000fe40000000f00 */
[----:B------:R-:W-:-:S07]  /*123f0*/  MOV R244, R70 ;  /* 0x0000004600f47202 */ /* 0x000fce0000000f00 */
[----:B------:R-:W-:Y:S05]  /*12400*/  WARPSYNC.COLLECTIVE R71, `(.L_x_9111) ;  /* 0x0000000047087348 */ /* 0x000fea0003c00000 */
[----:B------:R0:W1:Y:S02]  /*12410*/  SHFL.UP P3, R70, R246, R69, R68 ;  /* 0x04000045f6467389 */ /* 0x0000640000060044 */
[----:B01----:R-:W-:Y:S01]  /*12420*/  ENDCOLLECTIVE ;  /* 0x000000000000791b */ /* 0x003fe20003800000 */
.L_x_9111:
        /* <DEDUP_REMOVED lines=19> */
.L_x_9112:
[----:B------:R-:W-:Y:S02]  /*12560*/  MOV R246, R239 ;  /* 0x000000ef00f67202 */ /* 0x000fe40000000f00 */
[----:B------:R-:W-:-:S07]  /*12570*/  MOV R245, R70 ;  /* 0x0000004600f57202 */ /* 0x000fce0000000f00 */
[----:B------:R-:W-:Y:S05]  /*12580*/  WARPSYNC.COLLECTIVE R71, `(.L_x_9113) ;  /* 0x0000000047087348 */ /* 0x000fea0003c00000 */
[----:B------:R0:W1:Y:S02]  /*12590*/  SHFL.UP P3, R70, R246, R69, R68 ;  /* 0x04000045f6467389 */ /* 0x0000640000060044 */
[----:B01----:R-:W-:Y:S01]  /*125a0*/  ENDCOLLECTIVE ;  /* 0x000000000000791b */ /* 0x003fe20003800000 */
.L_x_9113:
[----:B------:R-:W-:Y:S02]  /*125b0*/  MOV R246, R241 ;  /* 0x000000f100f67202 */ /* 0x000fe40000000f00 */
[----:B------:R-:W-:-:S07]  /*125c0*/  MOV R247, R70 ;  /* 0x0000004600f77202 */ /* 0x000fce0000000f00 */
[----:B------:R-:W-:Y:S05]  /*125d0*/  WARPSYNC.COLLECTIVE R71, `(.L_x_9114) ;  /* 0x0000000047087348 */ /* 0x000fea0003c00000 */
[----:B------:R0:W1:Y:S02]  /*125e0*/  SHFL.UP P3, R70, R246, R69, R68 ;  /* 0x04000045f6467389 */ /* 0x0000640000060044 */
[----:B01----:R-:W-:Y:S01]  /*125f0*/  ENDCOLLECTIVE ;  /* 0x000000000000791b */ /* 0x003fe20003800000 */
.L_x_9114:
[----:B------:R-:W-:Y:S02]  /*12600*/  MOV R246, R242 ;  /* 0x000000f200f67202 */ /* 0x000fe40000000f00 */
[----:B------:R-:W-:-:S07]  /*12610*/  MOV R244, R70 ;  /* 0x0000004600f47202 */ /* 0x000fce0000000f00 */
[----:B------:R-:W-:Y:S05]  /*12620*/  WARPSYNC.COLLECTIVE R71, `(.L_x_9115) ;  /* 0x0000000047087348 */ /* 0x000fea0003c00000 */
[----:B------:R0:W1:Y:S02]  /*12630*/  SHFL.UP P3, R70, R246, R69, R68 ;  /* 0x04000045f6467389 */ /* 0x0000640000060044 */
[----:B01----:R-:W-:Y:S01]  /*12640*/  ENDCOLLECTIVE ;  /* 0x000000000000791b */ /* 0x003fe20003800000 */
.L_x_9115:
        /* <DEDUP_REMOVED lines=19> */
.L_x_9116:
[----:B------:R-:W-:Y:S02]  /*12780*/  MOV R246, R239 ;  /* 0x000000ef00f67202 */ /* 0x000fe40000000f00 */
[----:B------:R-:W-:-:S07]  /*12790*/  MOV R245, R70 ;  /* 0x0000004600f57202 */ /* 0x000fce0000000f00 */
[----:B------:R-:W-:Y:S05]  /*127a0*/  WARPSYNC.COLLECTIVE R71, `(.L_x_9117) ;  /* 0x0000000047087348 */ /* 0x000fea0003c00000 */
[----:B------:R0:W1:Y:S02]  /*127b0*/  SHFL.UP P3, R70, R246, R69, R68 ;  /* 0x04000045f6467389 */ /* 0x0000640000060044 */
[----:B01----:R-:W-:Y:S01]  /*127c0*/  ENDCOLLECTIVE ;  /* 0x000000000000791b */ /* 0x003fe20003800000 */
.L_x_9117:
[----:B------:R-:W-:Y:S02]  /*127d0*/  MOV R246, R241 ;  /* 0x000000f100f67202 */ /* 0x000fe40000000f00 */
[----:B------:R-:W-:-:S07]  /*127e0*/  MOV R247, R70 ;  /* 0x0000004600f77202 */ /* 0x000fce0000000f00 */
[----:B------:R-:W-:Y:S05]  /*127f0*/  WARPSYNC.COLLECTIVE R71, `(.L_x_9118) ;  /* 0x0000000047087348 */ /* 0x000fea0003c00000 */
[----:B------:R0:W1:Y:S02]  /*12800*/  SHFL.UP P3, R70, R246, R69, R68 ;  /* 0x04000045f6467389 */ /* 0x0000640000060044 */
[----:B01----:R-:W-:Y:S01]  /*12810*/  ENDCOLLECTIVE ;  /* 0x000000000000791b */ /* 0x003fe20003800000 */
.L_x_9118:
[----:B------:R-:W-:Y:S02]  /*12820*/  MOV R246, R242 ;  /* 0x000000f200f67202 */ /* 0x000fe40000000f00 */
[----:B------:R-:W-:-:S07]  /*12830*/  MOV R244, R70 ;  /* 0x0000004600f47202 */ /* 0x000fce0000000f00 */
[----:B------:R-:W-:Y:S05]  /*12840*/  WARPSYNC.COLLECTIVE R71, `(.L_x_9119) ;  /* 0x0000000047087348 */ /* 0x000fea0003c00000 */
[----:B------:R0:W1:Y:S02]  /*12850*/  SHFL.UP P3, R70, R246, R69, R68 ;  /* 0x04000045f6467389 */ /* 0x0000640000060044 */
[----:B01----:R-:W-:Y:S01]  /*12860*/  ENDCOLLECTIVE ;  /* 0x000000000000791b */ /* 0x003fe20003800000 */
.L_x_9119:
        /* <DEDUP_REMOVED lines=19> */
.L_x_9120:
[----:B------:R-:W-:Y:S02]  /*129a0*/  MOV R246, R239 ;  /* 0x000000ef00f67202 */ /* 0x000fe40000000f00 */
[----:B------:R-:W-:-:S07]  /*129b0*/  MOV R244, R70 ;  /* 0x0000004600f47202 */ /* 0x000fce0000000f00 */
[----:B------:R-:W-:Y:S05]  /*129c0*/  WARPSYNC.COLLECTIVE R71, `(.L_x_9121) ;  /* 0x0000000047087348 */ /* 0x000fea0003c00000 */
[----:B------:R0:W1:Y:S02]  /*129d0*/  SHFL.UP P3, R70, R246, R69, R68 ;  /* 0x04000045f6467389 */ /* 0x0000640000060044 */
[----:B01----:R-:W-:Y:S01]  /*129e0*/  ENDCOLLECTIVE ;  /* 0x000000000000791b */ /* 0x003fe20003800000 */
.L_x_9121:
[----:B------:R-:W-:Y:S02]  /*129f0*/  MOV R246, R241 ;  /* 0x000000f100f67202 */ /* 0x000fe40000000f00 */
[----:B------:R-:W-:-:S07]  /*12a00*/  MOV R245, R70 ;  /* 0x0000004600f57202 */ /* 0x000fce0000000f00 */
[----:B------:R-:W-:Y:S05]  /*12a10*/  WARPSYNC.COLLECTIVE R71, `(.L_x_9122) ;  /* 0x0000000047087348 */ /* 0x000fea0003c00000 */
[----:B------:R0:W1:Y:S02]  /*12a20*/  SHFL.UP P3, R70, R246, R69, R68 ;  /* 0x04000045f6467389 */ /* 0x0000640000060044 */
[----:B01----:R-:W-:Y:S01]  /*12a30*/  ENDCOLLECTIVE ;  /* 0x000000000000791b */ /* 0x003fe20003800000 */
.L_x_9122:
[----:B------:R-:W-:Y:S02]  /*12a40*/  MOV R246, R242 ;  /* 0x000000f200f67202 */ /* 0x000fe40000000f00 */
[----:B------:R-:W-:-:S07]  /*12a50*/  MOV R247, R70 ;  /* 0x0000004600f77202 */ /* 0x000fce0000000f00 */
[----:B------:R-:W-:Y:S05]  /*12a60*/  WARPSYNC.COLLECTIVE R71, `(.L_x_9123) ;  /* 0x0000000047087348 */ /* 0x000fea0003c00000 */
[----:B------:R0:W1:Y:S02]  /*12a70*/  SHFL.UP P3, R70, R246, R69, R68 ;  /* 0x04000045f6467389 */ /* 0x0000640000060044 */
[----:B01----:R-:W-:Y:S01]  /*12a80*/  ENDCOLLECTIVE ;  /* 0x000000000000791b */ /* 0x003fe20003800000 */
.L_x_9123:
[----:B------:R-:W-:Y:S01]  /*12a90*/  MOV R69, R70 ;  /* 0x0000004600457202 */ /* 0x000fe20000000f00 */
[----:B------:R-:W-:Y:S06]  /*12aa0*/  BRA `(.L_x_9124) ;  /* 0xffffff6400d87947 */ /* 0x000fec000383ffff */
.L_x_9002:
        /* <DEDUP_REMOVED lines=8> */
.L_x_9126:
[----:B------:R-:W-:Y:S05]  /*12b30*/  BSYNC B0 ;  /* 0x0000000000007941 */ /* 0x000fea0003800000 */
.L_x_9125:
[----:B------:R-:W-:Y:S05]  /*12b40*/  BRA `(.L_x_9127) ;  /* 0xffffff6400e87947 */ /* 0x000fea000383ffff */
.L_x_9003:
        /* <DEDUP_REMOVED lines=8> */
.L_x_9129:
[----:B------:R-:W-:Y:S05]  /*12bd0*/  BSYNC B0 ;  /* 0x0000000000007941 */ /* 0x000fea0003800000 */
.L_x_9128:
[----:B------:R-:W-:Y:S05]  /*12be0*/  BRA `(.L_x_9130) ;  /* 0xffffff6400c87947 */ /* 0x000fea000383ffff */
.L_x_9004:
        /* <DEDUP_REMOVED lines=8> */
.L_x_9132:
[----:B------:R-:W-:Y:S05]  /*12c70*/  BSYNC B0 ;  /* 0x0000000000007941 */ /* 0x000fea0003800000 */
.L_x_9131:
[----:B------:R-:W-:Y:S05]  /*12c80*/  BRA `(.L_x_9133) ;  /* 0xffffff6400a87947 */ /* 0x000fea000383ffff */
.L_x_9005:
        /* <DEDUP_REMOVED lines=8> */
.L_x_9135:
[----:B------:R-:W-:Y:S05]  /*12d10*/  BSYNC B0 ;  /* 0x0000000000007941 */ /* 0x000fea0003800000 */
.L_x_9134:
[----:B------:R-:W-:Y:S05]  /*12d20*/  BRA `(.L_x_9136) ;  /* 0xffffff6400887947 */ /* 0x000fea000383ffff */
.L_x_9006:
        /* <DEDUP_REMOVED lines=8> */
.L_x_9138:
[----:B------:R-:W-:Y:S05]  /*12db0*/  BSYNC B0 ;  /* 0x0000000000007941 */ /* 0x000fea0003800000 */
.L_x_9137:
        /* <DEDUP_REMOVED lines=8> */
.L_x_9139:
[----:B------:R-:W-:Y:S02]  /*12e40*/  MOV R246, R241 ;  /* 0x000000f100f67202 */ /* 0x000fe40000000f00 */
[----:B------:R-:W-:-:S07]  /*12e50*/  MOV R244, R70 ;  /* 0x0000004600f47202 */ /* 0x000fce0000000f00 */
[----:B------:R-:W-:Y:S05]  /*12e60*/  WARPSYNC.COLLECTIVE R71, `(.L_x_9140) ;  /* 0x0000000047087348 */ /* 0x000fea0003c00000 */
[----:B------:R0:W1:Y:S02]  /*12e70*/  SHFL.UP P3, R70, R246, R69, R68 ;  /* 0x04000045f6467389 */ /* 0x0000640000060044 */
[----:B01----:R-:W-:Y:S01]  /*12e80*/  ENDCOLLECTIVE ;  /* 0x000000000000791b */ /* 0x003fe20003800000 */
.L_x_9140:
[----:B------:R-:W-:Y:S02]  /*12e90*/  MOV R246, R242 ;  /* 0x000000f200f67202 */ /* 0x000fe40000000f00 */
[----:B------:R-:W-:-:S07]  /*12ea0*/  MOV R241, R70 ;  /* 0x0000004600f17202 */ /* 0x000fce0000000f00 */
[----:B------:R-:W-:Y:S05]  /*12eb0*/  WARPSYNC.COLLECTIVE R71, `(.L_x_9141) ;  /* 0x0000000047087348 */ /* 0x000fea0003c00000 */
[----:B------:R0:W1:Y:S02]  /*12ec0*/  SHFL.UP P3, R70, R246, R69, R68 ;  /* 0x04000045f6467389 */ /* 0x0000640000060044 */
[----:B01----:R-:W-:Y:S01]  /*12ed0*/  ENDCOLLECTIVE ;  /* 0x000000000000791b */ /* 0x003fe20003800000 */
.L_x_9141:
[----:B------:R-:W-:Y:S01]  /*12ee0*/  HFMA2.MMA R69, -RZ, RZ, 0, 0 ;  /* 0x00000000ff457435 */ /* 0x000fe200000001ff */
[----:B------:R-:W-:Y:S02]  /*12ef0*/  MOV R68, 0x1f ;  /* 0x0000001f00447802 */ /* 0x000fe40000000f00 */
[----:B------:R-:W-:Y:S02]  /*12f00*/  MOV R242, R70 ;  /* 0x0000004600f27202 */ /* 0x000fe40000000f00 */
[----:B------:R-:W-:-:S07]  /*12f10*/  MOV R70, R60 ;  /* 0x0000003c00467202 */ /* 0x000fce0000000f00 */
[----:B------:R-:W-:Y:S05]  /*12f20*/  WARPSYNC.COLLECTIVE R71, `(.L_x_9142) ;  /* 0x0000000047087348 */ /* 0x000fea0003c00000 */
[----:B------:R0:W1:Y:S02]  /*12f30*/  SHFL.IDX P3, R239, R70, R69, R68 ;  /* 0x0000004546ef7389 */ /* 0x0000640000060044 */
[----:B01----:R-:W-:Y:S01]  /*12f40*/  ENDCOLLECTIVE ;  /* 0x000000000000791b */ /* 0x003fe20003800000 */
.L_x_9142:
[----:B------:R-:W-:Y:S02]  /*12f50*/  MOV R70, R61 ;  /* 0x0000003d00467202 */ /* 0x000fe40000000f00 */
[----:B------:R-:W-:-:S07]  /*12f60*/  MOV R60, R239 ;  /* 0x000000ef003c7202 */ /* 0x000fce0000000f00 */
[----:B------:R-:W-:Y:S05]  /*12f70*/  WARPSYNC.COLLECTIVE R71, `(.L_x_9143) ;  /* 0x0000000047087348 */ /* 0x000fea0003c00000 */
[----:B------:R0:W1:Y:S02]  /*12f80*/  SHFL.IDX P3, R239, R70, R69, R68 ;  /* 0x0000004546ef7389 */ /* 0x0000640000060044 */
[----:B01----:R-:W-:Y:S01]  /*12f90*/  ENDCOLLECTIVE ;  /* 0x000000000000791b */ /* 0x003fe20003800000 */
.L_x_9143:
[----:B------:R-:W-:Y:S02]  /*12fa0*/  MOV R70, R62 ;  /* 0x0000003e00467202 */ /* 0x000fe40000000f00 */
[----:B------:R-:W-:-:S07]  /*12fb0*/  MOV R61, R239 ;  /* 0x000000ef003d7202 */ /* 0x000fce0000000f00 */
[----:B------:R-:W-:Y:S05]  /*12fc0*/  WARPSYNC.COLLECTIVE R71, `(.L_x_9144) ;  /* 0x0000000047087348 */ /* 0x000fea0003c00000 */
[----:B------:R0:W1:Y:S02]  /*12fd0*/  SHFL.IDX P3, R239, R70, R69, R68 ;  /* 0x0000004546ef7389 */ /* 0x0000640000060044 */
[----:B01----:R-:W-:Y:S01]  /*12fe0*/  ENDCOLLECTIVE ;  /* 0x000000000000791b */ /* 0x003fe20003800000 */
.L_x_9144:
[----:B------:R-:W-:Y:S02]  /*12ff0*/  MOV R70, R63 ;  /* 0x0000003f00467202 */ /* 0x000fe40000000f00 */
[----:B------:R-:W-:-:S07]  /*13000*/  MOV R62, R239 ;  /* 0x000000ef003e7202 */ /* 0x000fce0000000f00 */
[----:B------:R-:W-:Y:S05]  /*13010*/  WARPSYNC.COLLECTIVE R71, `(.L_x_9145) ;  /* 0x0000000047087348 */ /* 0x000fea0003c00000 */
[----:B------:R0:W1:Y:S02]  /*13020*/  SHFL.IDX P3, R239, R70, R69, R68 ;  /* 0x0000004546ef7389 */ /* 0x0000640000060044 */
[----:B01----:R-:W-:Y:S01]  /*13030*/  ENDCOLLECTIVE ;  /* 0x000000000000791b */ /* 0x003fe20003800000 */
.L_x_9145:
[----:B------:R-:W-:Y:S01]  /*13040*/  MOV R63, R239 ;  /* 0x000000ef003f7202 */ /* 0x000fe20000000f00 */
[----:B------:R-:W-:Y:S06]  /*13050*/  BRA `(.L_x_9146) ;  /* 0xffffff6000e47947 */ /* 0x000fec000383ffff */
.L_x_9008:
        /* <DEDUP_REMOVED lines=8> */
.L_x_9147:
[----:B------:R-:W-:Y:S02]  /*130e0*/  MOV R244, R241 ;  /* 0x000000f100f47202 */ /* 0x000fe40000000f00 */
[----:B------:R-:W-:-:S07]  /*130f0*/  MOV R68, R239 ;  /* 0x000000ef00447202 */ /* 0x000fce0000000f00 */
[----:B------:R-:W-:Y:S05]  /*13100*/  WARPSYNC.COLLECTIVE R71, `(.L_x_9148) ;  /* 0x0000000047087348 */ /* 0x000fea0003c00000 */
[----:B------:R0:W1:Y:S02]  /*13110*/  SHFL.DOWN P0, R239, R244, R245, R252 ;  /* 0x080000f5f4ef7389 */ /* 0x00006400000000fc */
[----:B01----:R-:W-:Y:S01]  /*13120*/  ENDCOLLECTIVE ;  /* 0x000000000000791b */ /* 0x003fe20003800000 */
.L_x_9148:
[----:B------:R-:W-:Y:S02]  /*13130*/  MOV R244, R70 ;  /* 0x0000004600f47202 */ /* 0x000fe40000000f00 */
[----:B------:R-:W-:-:S07]  /*13140*/  MOV R69, R239 ;  /* 0x000000ef00457202 */ /* 0x000fce0000000f00 */
[----:B------:R-:W-:Y:S05]  /*13150*/  WARPSYNC.COLLECTIVE R71, `(.L_x_9149) ;  /* 0x0000000047087348 */ /* 0x000fea0003c00000 */
[----:B------:R0:W1:Y:S02]  /*13160*/  SHFL.DOWN P0, R239, R244, R245, R252 ;  /* 0x080000f5f4ef7389 */ /* 0x00006400000000fc */
[----:B01----:R-:W-:Y:S01]  /*13170*/  ENDCOLLECTIVE ;  /* 0x000000000000791b */ /* 0x003fe20003800000 */
.L_x_9149:
[----:B------:R-:W-:Y:S02]  /*13180*/  MOV R244, R243 ;  /* 0x000000f300f47202 */ /* 0x000fe40000000f00 */
[----:B------:R-:W-:-:S07]  /*13190*/  MOV R246, R239 ;  /* 0x000000ef00f67202 */ /* 0x000fce0000000f00 */
[----:B------:R-:W-:Y:S05]  /*131a0*/  WARPSYNC.COLLECTIVE R71, `(.L_x_9150) ;  /* 0x0000000047087348 */ /* 0x000fea0003c00000 */
[----:B------:R0:W1:Y:S02]  /*131b0*/  SHFL.DOWN P0, R239, R244, R245, R252 ;  /* 0x080000f5f4ef7389 */ /* 0x00006400000000fc */
[----:B01----:R-:W-:Y:S01]  /*131c0*/  ENDCOLLECTIVE ;  /* 0x000000000000791b */ /* 0x003fe20003800000 */
.L_x_9150:
[----:B------:R-:W-:Y:S01]  /*131d0*/  MOV R71, R239 ;  /* 0x000000ef00477202 */ /* 0x000fe20000000f00 */
[----:B------:R-:W-:Y:S06]  /*131e0*/  BRA `(.L_x_9151) ;  /* 0xffffff74003c7947 */ /* 0x000fec000383ffff */
.L_x_9011:
        /* <DEDUP_REMOVED lines=8> */
.L_x_9153:
[----:B------:R-:W-:Y:S05]  /*13270*/  BSYNC B0 ;  /* 0x0000000000007941 */ /* 0x000fea0003800000 */
.L_x_9152:
        /* <DEDUP_REMOVED lines=8> */
.L_x_9154:
[----:B------:R-:W-:Y:S02]  /*13300*/  MOV R244, R242 ;  /* 0x000000f200f47202 */ /* 0x000fe40000000f00 */
[----:B------:R-:W-:-:S07]  /*13310*/  MOV R69, R239 ;  /* 0x000000ef00457202 */ /* 0x000fce0000000f00 */
[----:B------:R-:W-:Y:S05]  /*13320*/  WARPSYNC.COLLECTIVE R71, `(.L_x_9155) ;  /* 0x0000000047087348 */ /* 0x000fea0003c00000 */
[----:B------:R0:W1:Y:S02]  /*13330*/  SHFL.DOWN P0, R239, R244, R245, R252 ;  /* 0x080000f5f4ef7389 */ /* 0x00006400000000fc */
[----:B01----:R-:W-:Y:S01]  /*13340*/  ENDCOLLECTIVE ;  /* 0x000000000000791b */ /* 0x003fe20003800000 */
.L_x_9155:
[----:B------:R-:W-:Y:S02]  /*13350*/  MOV R244, R243 ;  /* 0x000000f300f47202 */ /* 0x000fe40000000f00 */
[----:B------:R-:W-:-:S07]  /*13360*/  MOV R70, R239 ;  /* 0x000000ef00467202 */ /* 0x000fce0000000f00 */
[----:B------:R-:W-:Y:S05]  /*13370*/  WARPSYNC.COLLECTIVE R71, `(.L_x_9156) ;  /* 0x0000000047087348 */ /* 0x000fea0003c00000 */
[----:B------:R0:W1:Y:S02]  /*13380*/  SHFL.DOWN P0, R239, R244, R245, R252 ;  /* 0x080000f5f4ef7389 */ /* 0x00006400000000fc */
[----:B01----:R-:W-:Y:S01]  /*13390*/  ENDCOLLECTIVE ;  /* 0x000000000000791b */ /* 0x003fe20003800000 */
.L_x_9156:
[----:B------:R-:W-:Y:S01]  /*133a0*/  MOV R71, R239 ;  /* 0x000000ef00477202 */ /* 0x000fe20000000f00 */
[----:B------:R-:W-:Y:S06]  /*133b0*/  BRA `(.L_x_9157) ;  /* 0xffffff74001c7947 */ /* 0x000fec000383ffff */
.L_x_9014:
        /* <DEDUP_REMOVED lines=8> */
.L_x_9159:
[----:B------:R-:W-:Y:S05]  /*13440*/  BSYNC B0 ;  /* 0x0000000000007941 */ /* 0x000fea0003800000 */
.L_x_9158:
        /* <DEDUP_REMOVED lines=8> */
.L_x_9160:
[----:B------:R-:W-:Y:S02]  /*134d0*/  MOV R244, R242 ;  /* 0x000000f200f47202 */ /* 0x000fe40000000f00 */
[----:B------:R-:W-:-:S07]  /*134e0*/  MOV R69, R239 ;  /* 0x000000ef00457202 */ /* 0x000fce0000000f00 */
[----:B------:R-:W-:Y:S05]  /*134f0*/  WARPSYNC.COLLECTIVE R71, `(.L_x_9161) ;  /* 0x0000000047087348 */ /* 0x000fea0003c00000 */
[----:B------:R0:W1:Y:S02]  /*13500*/  SHFL.DOWN P0, R239, R244, R245, R252 ;  /* 0x080000f5f4ef7389 */ /* 0x00006400000000fc */
[----:B01----:R-:W-:Y:S01]  /*13510*/  ENDCOLLECTIVE ;  /* 0x000000000000791b */ /* 0x003fe20003800000 */
.L_x_9161:
[----:B------:R-:W-:Y:S02]  /*13520*/  MOV R244, R243 ;  /* 0x000000f300f47202 */ /* 0x000fe40000000f00 */
[----:B------:R-:W-:-:S07]  /*13530*/  MOV R70, R239 ;  /* 0x000000ef00467202 */ /* 0x000fce0000000f00 */
[----:B------:R-:W-:Y:S05]  /*13540*/  WARPSYNC.COLLECTIVE R71, `(.L_x_9162) ;  /* 0x0000000047087348 */ /* 0x000fea0003c00000 */
[----:B------:R0:W1:Y:S02]  /*13550*/  SHFL.DOWN P0, R239, R244, R245, R252 ;  /* 0x080000f5f4ef7389 */ /* 0x00006400000000fc */
[----:B01----:R-:W-:Y:S01]  /*13560*/  ENDCOLLECTIVE ;  /* 0x000000000000791b */ /* 0x003fe20003800000 */
.L_x_9162:
[----:B------:R-:W-:Y:S01]  /*13570*/  MOV R71, R239 ;  /* 0x000000ef00477202 */ /* 0x000fe20000000f00 */
[----:B------:R-:W-:Y:S06]  /*13580*/  BRA `(.L_x_9163) ;  /* 0xffffff7000fc7947 */ /* 0x000fec000383ffff */
.L_x_9017:
        /* <DEDUP_REMOVED lines=8> */
.L_x_9165:
[----:B------:R-:W-:Y:S05]  /*13610*/  BSYNC B0 ;  /* 0x0000000000007941 */ /* 0x000fea0003800000 */
.L_x_9164:
        /* <DEDUP_REMOVED lines=8> */
.L_x_9166:
[----:B------:R-:W-:Y:S02]  /*136a0*/  MOV R244, R242 ;  /* 0x000000f200f47202 */ /* 0x000fe40000000f00 */
[----:B------:R-:W-:-:S07]  /*136b0*/  MOV R69, R239 ;  /* 0x000000ef00457202 */ /* 0x000fce0000000f00 */
[----:B------:R-:W-:Y:S05]  /*136c0*/  WARPSYNC.COLLECTIVE R71, `(.L_x_9167) ;  /* 0x0000000047087348 */ /* 0x000fea0003c00000 */
[----:B------:R0:W1:Y:S02]  /*136d0*/  SHFL.DOWN P0, R239, R244, R245, R252 ;  /* 0x080000f5f4ef7389 */ /* 0x00006400000000fc */
[----:B01----:R-:W-:Y:S01]  /*136e0*/  ENDCOLLECTIVE ;  /* 0x000000000000791b */ /* 0x003fe20003800000 */
.L_x_9167:
[----:B------:R-:W-:Y:S02]  /*136f0*/  MOV R244, R243 ;  /* 0x000000f300f47202 */ /* 0x000fe40000000f00 */
[----:B------:R-:W-:-:S07]  /*13700*/  MOV R70, R239 ;  /* 0x000000ef00467202 */ /* 0x000fce0000000f00 */
[----:B------:R-:W-:Y:S05]  /*13710*/  WARPSYNC.COLLECTIVE R71, `(.L_x_9168) ;  /* 0x0000000047087348 */ /* 0x000fea0003c00000 */
[----:B------:R0:W1:Y:S02]  /*13720*/  SHFL.DOWN P0, R239, R244, R245, R252 ;  /* 0x080000f5f4ef7389 */ /* 0x00006400000000fc */
[----:B01----:R-:W-:Y:S01]  /*13730*/  ENDCOLLECTIVE ;  /* 0x000000000000791b */ /* 0x003fe20003800000 */
.L_x_9168:
[----:B------:R-:W-:Y:S01]  /*13740*/  MOV R71, R239 ;  /* 0x000000ef00477202 */ /* 0x000fe20000000f00 */
[----:B------:R-:W-:Y:S06]  /*13750*/  BRA `(.L_x_9169) ;  /* 0xffffff7000dc7947 */ /* 0x000fec000383ffff */
.L_x_9020:
        /* <DEDUP_REMOVED lines=8> */
.L_x_9171:
[----:B------:R-:W-:Y:S05]  /*137e0*/  BSYNC B0 ;  /* 0x0000000000007941 */ /* 0x000fea0003800000 */
.L_x_9170:
        /* <DEDUP_REMOVED lines=8> */
.L_x_9172:
[----:B------:R-:W-:Y:S02]  /*13870*/  MOV R244, R242 ;  /* 0x000000f200f47202 */ /* 0x000fe40000000f00 */
[----:B------:R-:W-:-:S07]  /*13880*/  MOV R69, R239 ;  /* 0x000000ef00457202 */ /* 0x000fce0000000f00 */
[----:B------:R-:W-:Y:S05]  /*13890*/  WARPSYNC.COLLECTIVE R71, `(.L_x_9173) ;  /* 0x0000000047087348 */ /* 0x000fea0003c00000 */
[----:B------:R0:W1:Y:S02]  /*138a0*/  SHFL.DOWN P0, R239, R244, R245, R252 ;  /* 0x080000f5f4ef7389 */ /* 0x00006400000000fc */
[----:B01----:R-:W-:Y:S01]  /*138b0*/  ENDCOLLECTIVE ;  /* 0x000000000000791b */ /* 0x003fe20003800000 */
.L_x_9173:
[----:B------:R-:W-:Y:S02]  /*138c0*/  MOV R244, R243 ;  /* 0x000000f300f47202 */ /* 0x000fe40000000f00 */
[----:B------:R-:W-:-:S07]  /*138d0*/  MOV R70, R239 ;  /* 0x000000ef00467202 */ /* 0x000fce0000000f00 */
[----:B------:R-:W-:Y:S05]  /*138e0*/  WARPSYNC.COLLECTIVE R71, `(.L_x_9174) ;  /* 0x0000000047087348 */ /* 0x000fea0003c00000 */
[----:B------:R0:W1:Y:S02]  /*138f0*/  SHFL.DOWN P0, R239, R244, R245, R252 ;  /* 0x080000f5f4ef7389 */ /* 0x00006400000000fc */
[----:B01----:R-:W-:Y:S01]  /*13900*/  ENDCOLLECTIVE ;  /* 0x000000000000791b */ /* 0x003fe20003800000 */
.L_x_9174:
[----:B------:R-:W-:Y:S01]  /*13910*/  MOV R71, R239 ;  /* 0x000000ef00477202 */ /* 0x000fe20000000f00 */
[----:B------:R-:W-:Y:S06]  /*13920*/  BRA `(.L_x_9175) ;  /* 0xffffff7000bc7947 */ /* 0x000fec000383ffff */
.L_x_9023:
        /* <DEDUP_REMOVED lines=8> */
.L_x_9177:
[----:B------:R-:W-:Y:S05]  /*139b0*/  BSYNC B0 ;  /* 0x0000000000007941 */ /* 0x000fea0003800000 */
.L_x_9176:
        /* <DEDUP_REMOVED lines=10> */
.L_x_9178:
[----:B------:R-:W-:Y:S02]  /*13a60*/  MOV R252, 0x1f ;  /* 0x0000001f00fc7802 */ /* 0x000fe40000000f00 */
[----:B------:R-:W-:Y:S02]  /*13a70*/  MOV R70, R242 ;  /* 0x000000f200467202 */ /* 0x000fe40000000f00 */
[----:B------:R-:W-:-:S07]  /*13a80*/  MOV R247, R239 ;  /* 0x000000ef00f77202 */ /* 0x000fce0000000f00 */
[----:B------:R-:W-:Y:S05]  /*13a90*/  WARPSYNC.COLLECTIVE R71, `(.L_x_9179) ;  /* 0x0000000047087348 */ /* 0x000fea0003c00000 */
[----:B------:R0:W1:Y:S02]  /*13aa0*/  SHFL.IDX P3, R239, R70, R69, R68 ;  /* 0x0000004546ef7389 */ /* 0x0000640000060044 */
[----:B01----:R-:W-:Y:S01]  /*13ab0*/  ENDCOLLECTIVE ;  /* 0x000000000000791b */ /* 0x003fe20003800000 */
.L_x_9179:
        /* <DEDUP_REMOVED lines=9> */
.L_x_9180:
[----:B------:R-:W-:Y:S02]  /*13b50*/  MOV R70, R64 ;  /* 0x0000004000467202 */ /* 0x000fe40000000f00 */
[----:B------:R-:W-:-:S07]  /*13b60*/  MOV R251, R239 ;  /* 0x000000ef00fb7202 */ /* 0x000fce0000000f00 */
[----:B------:R-:W-:Y:S05]  /*13b70*/  WARPSYNC.COLLECTIVE R71, `(.L_x_9181) ;  /* 0x0000000047087348 */ /* 0x000fea0003c00000 */
[----:B------:R0:W1:Y:S02]  /*13b80*/  SHFL.DOWN P0, R239, R244, R245, R252 ;  /* 0x080000f5f4ef7389 */ /* 0x00006400000000fc */
[----:B01----:R-:W-:Y:S01]  /*13b90*/  ENDCOLLECTIVE ;  /* 0x000000000000791b */ /* 0x003fe20003800000 */
.L_x_9181:
[----:B------:R-:W-:Y:S02]  /*13ba0*/  MOV R244, R241 ;  /* 0x000000f100f47202 */ /* 0x000fe40000000f00 */
[----:B------:R-:W-:-:S07]  /*13bb0*/  MOV R240, R239 ;  /* 0x000000ef00f07202 */ /* 0x000fce0000000f00 */
[----:B------:R-:W-:Y:S05]  /*13bc0*/  WARPSYNC.COLLECTIVE R71, `(.L_x_9182) ;  /* 0x0000000047087348 */ /* 0x000fea0003c00000 */
[----:B------:R0:W1:Y:S02]  /*13bd0*/  SHFL.DOWN P0, R239, R244, R245, R252 ;  /* 0x080000f5f4ef7389 */ /* 0x00006400000000fc */
[----:B01----:R-:W-:Y:S01]  /*13be0*/  ENDCOLLECTIVE ;  /* 0x000000000000791b */ /* 0x003fe20003800000 */
.L_x_9182:
[----:B------:R-:W-:Y:S02]  /*13bf0*/  MOV R244, R242 ;  /* 0x000000f200f47202 */ /* 0x000fe40000000f00 */
[----:B------:R-:W-:-:S07]  /*13c00*/  MOV R241, R239 ;  /* 0x000000ef00f17202 */ /* 0x000fce0000000f00 */
[----:B------:R-:W-:Y:S05]  /*13c10*/  WARPSYNC.COLLECTIVE R71, `(.L_x_9183) ;  /* 0x0000000047087348 */ /* 0x000fea0003c00000 */
[----:B------:R0:W1:Y:S02]  /*13c20*/  SHFL.DOWN P0, R239, R244, R245, R252 ;  /* 0x080000f5f4ef7389 */ /* 0x00006400000000fc */
[----:B01----:R-:W-:Y:S01]  /*13c30*/  ENDCOLLECTIVE ;  /* 0x000000000000791b */ /* 0x003fe20003800000 */
.L_x_9183:
[----:B------:R-:W-:Y:S02]  /*13c40*/  MOV R244, R243 ;  /* 0x000000f300f47202 */ /* 0x000fe40000000f00 */
[----:B------:R-:W-:-:S07]  /*13c50*/  MOV R242, R239 ;  /* 0x000000ef00f27202 */ /* 0x000fce0000000f00 */
[----:B------:R-:W-:Y:S05]  /*13c60*/  WARPSYNC.COLLECTIVE R71, `(.L_x_9184) ;  /* 0x0000000047087348 */ /* 0x000fea0003c00000 */
[----:B------:R0:W1:Y:S02]  /*13c70*/  SHFL.DOWN P0, R239, R244, R245, R252 ;  /* 0x080000f5f4ef7389 */ /* 0x00006400000000fc */
[----:B01----:R-:W-:Y:S01]  /*13c80*/  ENDCOLLECTIVE ;  /* 0x000000000000791b */ /* 0x003fe20003800000 */
.L_x_9184:
[----:B------:R-:W-:-:S07]  /*13c90*/  MOV R243, R239 ;  /* 0x000000ef00f37202 */ /* 0x000fce0000000f00 */
[----:B------:R-:W-:Y:S05]  /*13ca0*/  WARPSYNC.COLLECTIVE R71, `(.L_x_9185) ;  /* 0x0000000047087348 */ /* 0x000fea0003c00000 */
[----:B------:R0:W1:Y:S02]  /*13cb0*/  SHFL.IDX P3, R239, R70, R69, R68 ;  /* 0x0000004546ef7389 */ /* 0x0000640000060044 */
[----:B01----:R-:W-:Y:S01]  /*13cc0*/  ENDCOLLECTIVE ;  /* 0x000000000000791b */ /* 0x003fe20003800000 */
.L_x_9185:
[----:B------:R-:W-:Y:S02]  /*13cd0*/  MOV R70, R65 ;  /* 0x0000004100467202 */ /* 0x000fe40000000f00 */
[----:B------:R-:W-:-:S07]  /*13ce0*/  MOV R252, R239 ;  /* 0x000000ef00fc7202 */ /* 0x000fce0000000f00 */
[----:B------:R-:W-:Y:S05]  /*13cf0*/  WARPSYNC.COLLECTIVE R71, `(.L_x_9186) ;  /* 0x0000000047087348 */ /* 0x000fea0003c00000 */
[----:B------:R0:W1:Y:S02]  /*13d00*/  SHFL.IDX P3, R239, R70, R69, R68 ;  /* 0x0000004546ef7389 */ /* 0x0000640000060044 */
[----:B01----:R-:W-:Y:S01]  /*13d10*/  ENDCOLLECTIVE ;  /* 0x000000000000791b */ /* 0x003fe20003800000 */
.L_x_9186:
[----:B------:R-:W-:Y:S01]  /*13d20*/  MOV R70, R66 ;  /* 0x0000004200467202 */ /* 0x000fe20000000f00 */
[-C--:B------:R-:W-:Y:S01]  /*13d30*/  FMUL.FTZ R66, R65, R247.reuse ;  /* 0x000000f741427220 */ /* 0x080fe20000410000 */
[----:B------:R-:W-:Y:S01]  /*13d40*/  FMUL.FTZ R247, R64, R247 ;  /* 0x000000f740f77220 */ /* 0x000fe20000410000 */
[----:B------:R-:W-:-:S07]  /*13d50*/  MOV R245, R239 ;  /* 0x000000ef00f57202 */ /* 0x000fce0000000f00 */
[----:B------:R-:W-:Y:S05]  /*13d60*/  WARPSYNC.COLLECTIVE R71, `(.L_x_9187) ;  /* 0x0000000047087348 */ /* 0x000fea0003c00000 */
[----:B------:R0:W1:Y:S02]  /*13d70*/  SHFL.IDX P3, R239, R70, R69, R68 ;  /* 0x0000004546ef7389 */ /* 0x0000640000060044 */
[----:B01----:R-:W-:Y:S01]  /*13d80*/  ENDCOLLECTIVE ;  /* 0x000000000000791b */ /* 0x003fe20003800000 */
.L_x_9187:
[----:B------:R-:W-:Y:S02]  /*13d90*/  MOV R70, R67 ;  /* 0x0000004300467202 */ /* 0x000fe40000000f00 */
[----:B------:R-:W-:-:S07]  /*13da0*/  MOV R244, R239 ;  /* 0x000000ef00f47202 */ /* 0x000fce0000000f00 */
[----:B------:R-:W-:Y:S05]  /*13db0*/  WARPSYNC.COLLECTIVE R71, `(.L_x_9188) ;  /* 0x0000000047087348 */ /* 0x000fea0003c00000 */
[----:B------:R0:W1:Y:S02]  /*13dc0*/  SHFL.IDX P3, R239, R70, R69, R68 ;  /* 0x0000004546ef7389 */ /* 0x0000640000060044 */
[----:B01----:R-:W-:Y:S01]  /*13dd0*/  ENDCOLLECTIVE ;  /* 0x000000000000791b */ /* 0x003fe20003800000 */
.L_x_9188:
[----:B------:R-:W-:Y:S01]  /*13de0*/  MOV R71, R239 ;  /* 0x000000ef00477202 */ /* 0x000fe20000000f00 */
[----:B------:R-:W-:Y:S06]  /*13df0*/  BRA `(.L_x_9189) ;  /* 0xffffff7000147947 */ /* 0x000fec000383ffff */
.L_x_9190:
        /* <DEDUP_REMOVED lines=16> */
.L_x_18946:


//--------------------- .text._Z25selective_scan_bwd_kernelI32Selective_Scan_bwd_kernel_traitsILi64ELi16ELb0ELb1ELb1ELb1ELb1EN3c108BFloat16ENS1_7complexIfEEEEv12SSMParamsBwd --------------------------
	.section	.text._Z25selective_scan_bwd_kernelI32Selective_Scan_bwd_kernel_traitsILi64ELi16ELb0ELb1ELb1ELb1ELb1EN3c108BFloat16ENS1_7complexIfEEEEv12SSMParamsBwd,"ax",@progbits
	.align	128
        .global         _Z25selective_scan_bwd_kernelI32Selective_Scan_bwd_kernel_traitsILi64ELi16ELb0ELb1ELb1ELb1ELb1EN3c108BFloat16ENS1_7complexIfEEEEv12SSMParamsBwd
        .type           _Z25selective_scan_bwd_kernelI32Selective_Scan_bwd_kernel_traitsILi64ELi16ELb0ELb1ELb1ELb1ELb1EN3c108BFloat16ENS1_7complexIfEEEEv12SSMParamsBwd,@function
        .size           _Z25selective_scan_bwd_kernelI32Selective_Scan_bwd_kernel_traitsILi64ELi16ELb0ELb1ELb1ELb1ELb1EN3c108BFloat16ENS1_7complexIfEEEEv12SSMParamsBwd,(.L_x_18947 - _Z25selective_scan_bwd_kernelI32Selective_Scan_bwd_kernel_traitsILi64ELi16ELb0ELb1ELb1ELb1ELb1EN3c108BFloat16ENS1_7complexIfEEEEv12SSMParamsBwd)
        .other          _Z25selective_scan_bwd_kernelI32Selective_Scan_bwd_kernel_traitsILi64ELi16ELb0ELb1ELb1ELb1ELb1EN3c108BFloat16ENS1_7complexIfEEEEv12SSMParamsBwd,@"STO_CUDA_ENTRY STV_DEFAULT"
_Z25selective_scan_bwd_kernelI32Selective_Scan_bwd_kernel_traitsILi64ELi16ELb0ELb1ELb1ELb1ELb1EN3c108BFloat16ENS1_7complexIfEEEEv12SSMParamsBwd:
.text._Z25selective_scan_bwd_kernelI32Selective_Scan_bwd_kernel_traitsILi64ELi16ELb0ELb1ELb1ELb1ELb1EN3c108BFloat16ENS1_7complexIfEEEEv12SSMParamsBwd:
        /* <DEDUP_REMOVED lines=189> */
.L_x_9329:
        /* <DEDUP_REMOVED lines=384> */
.L_x_9193:
[----:B------:R-:W-:Y:S05]  /*23d0*/  BSYNC B0 ;  /* 0x0000000000007941 */ /* 0x000fea0003800000 */
.L_x_9192:
        /* <DEDUP_REMOVED lines=36> */
.L_x_9195:
[----:B------:R-:W-:Y:S05]  /*2620*/  BSYNC B0 ;  /* 0x0000000000007941 */ /* 0x000fea0003800000 */
.L_x_9194:
        /* <DEDUP_REMOVED lines=36> */
.L_x_9197:
[----:B------:R-:W-:Y:S05]  /*2870*/  BSYNC B0 ;  /* 0x0000000000007941 */ /* 0x000fea0003800000 */
.L_x_9196:
        /* <DEDUP_REMOVED lines=36> */
.L_x_9199:
[----:B------:R-:W-:Y:S05]  /*2ac0*/  BSYNC B0 ;  /* 0x0000000000007941 */ /* 0x000fea0003800000 */
.L_x_9198:
        /* <DEDUP_REMOVED lines=36> */
.L_x_9201:
[----:B------:R-:W-:Y:S05]  /*2d10*/  BSYNC B0 ;  /* 0x0000000000007941 */ /* 0x000fea0003800000 */
.L_x_9200:
        /* <DEDUP_REMOVED lines=36> */
.L_x_9203:
[----:B------:R-:W-:Y:S05]  /*2f60*/  BSYNC B0 ;  /* 0x0000000000007941 */ /* 0x000fea0003800000 */
.L_x_9202:
        /* <DEDUP_REMOVED lines=36> */
.L_x_9205:
[----:B------:R-:W-:Y:S05]  /*31b0*/  BSYNC B0 ;  /* 0x0000000000007941 */ /* 0x000fea0003800000 */
.L_x_9204:
        /* <DEDUP_REMOVED lines=36> */
.L_x_9207:
[----:B------:R-:W-:Y:S05]  /*3400*/  BSYNC B0 ;  /* 0x0000000000007941 */ /* 0x000fea0003800000 */
.L_x_9206:
        /* <DEDUP_REMOVED lines=36> */
.L_x_9209:
[----:B------:R-:W-:Y:S05]  /*3650*/  BSYNC B0 ;  /* 0x0000000000007941 */ /* 0x000fea0003800000 */
.L_x_9208:
        /* <DEDUP_REMOVED lines=36> */
.L_x_9211:
[----:B------:R-:W-:Y:S05]  /*38a0*/  BSYNC B0 ;  /* 0x0000000000007941 */ /* 0x000fea0003800000 */
.L_x_9210:
        /* <DEDUP_REMOVED lines=34> */
.L_x_9213:
[----:B------:R-:W-:Y:S05]  /*3ad0*/  BSYNC B0 ;  /* 0x0000000000007941 */ /* 0x000fea0003800000 */
.L_x_9212:
        /* <DEDUP_REMOVED lines=33> */
.L_x_9215:
[----:B------:R-:W-:Y:S05]  /*3cf0*/  BSYNC B0 ;  /* 0x0000000000007941 */ /* 0x000fea0003800000 */
.L_x_9214:
        /* <DEDUP_REMOVED lines=33> */
.L_x_9217:
[----:B------:R-:W-:Y:S05]  /*3f10*/  BSYNC B0 ;  /* 0x0000000000007941 */ /* 0x000fea0003800000 */
.L_x_9216:
        /* <DEDUP_REMOVED lines=33> */
.L_x_9219:
[----:B------:R-:W-:Y:S05]  /*4130*/  BSYNC B0 ;  /* 0x0000000000007941 */ /* 0x000fea0003800000 */
.L_x_9218:
        /* <DEDUP_REMOVED lines=33> */
.L_x_9221:
[----:B------:R-:W-:Y:S05]  /*4350*/  BSYNC B0 ;  /* 0x0000000000007941 */ /* 0x000fea0003800000 */
.L_x_9220:
        /* <DEDUP_REMOVED lines=33> */
.L_x_9223:
[----:B------:R-:W-:Y:S05]  /*4570*/  BSYNC B0 ;  /* 0x0000000000007941 */ /* 0x000fea0003800000 */
.L_x_9222:
        /* <DEDUP_REMOVED lines=513> */
.L_x_9225:
[----:B------:R-:W-:Y:S05]  /*6590*/  BSYNC B0 ;  /* 0x0000000000007941 */ /* 0x000fea0003800000 */
.L_x_9224:
        /* <DEDUP_REMOVED lines=117> */
[----:B------:R-:W-:Y:S01]  /*6cf0*/  STS.U16 [R139], R44 ;  /* 0x0000002c8b007388 */ /* 0x000fe20000000400 */
[----:B0-----:R-:W-:-:S02]  /*6d00*/  PRMT R27, R32, 0x7632, R27 ;  /* 0x00007632201b7816 */ /* 0x001fc4000000001b */
[----:B------:R-:W-:Y:S01]  /*6d10*/  PRMT R33, R34, 0x7632, R33 ;  /* 0x0000763222217816 */ /* 0x000fe20000000021 */
[----:B------:R0:W-:Y:S01]  /*6d20*/  STS.U16 [R139+0x6], R31 ;  /* 0x0000061f8b007388 */ /* 0x0001e20000000400 */
[----:B-1----:R-:W-:Y:S02]  /*6d30*/  PRMT R30, R25, 0x7632, R30 ;  /* 0x00007632191e7816 */ /* 0x002fe4000000001e */
[----:B------:R-:W-:Y:S01]  /*6d40*/  PRMT R36, R40, 0x7632, R36 ;  /* 0x0000763228247816 */ /* 0x000fe20000000024 */
        /* <DEDUP_REMOVED lines=47> */
.L_x_9228:
[----:B------:R-:W-:Y:S05]  /*7040*/  BSYNC B0 ;  /* 0x0000000000007941 */ /* 0x000fea0003800000 */
.L_x_9227:
        /* <DEDUP_REMOVED lines=43> */
.L_x_9226:
        /* <DEDUP_REMOVED lines=25> */
[----:B------:R-:W-:Y:S01]  /*7490*/  CS2R R84, SRZ ;  /* 0x0000000000547805 */ /* 0x000fe2000001ff00 */
[----:B------:R-:W-:Y:S01]  /*74a0*/  BAR.SYNC.DEFER_BLOCKING 0x0 ;  /* 0x0000000000007b1d */ /* 0x000fe20000010000 */
[----:B-1----:R-:W-:-:S02]  /*74b0*/  ISETP.GE.AND P0, PT, R9, 0x1, PT ;  /* 0x000000010900780c */ /* 0x002fc40003f06270 */
[----:B------:R-:W-:Y:S01]  /*74c0*/  CS2R R82, SRZ ;  /* 0x0000000000527805 */ /* 0x000fe2000001ff00 */
[----:B--2---:R-:W-:Y:S01]  /*74d0*/  FFMA.FTZ R3, R47, R0, R3 ;  /* 0x000000002f037223 */ /* 0x004fe20000010003 */
[----:B------:R-:W-:Y:S01]  /*74e0*/  SHF.L.U32 R0, R102, 0x10, RZ ;  /* 0x0000001066007819 */ /* 0x000fe200000006ff */
[----:B------:R-:W-:Y:S02]  /*74f0*/  FMUL.FTZ R102, R5, UR4 ;  /* 0x0000000405667c20 */ /* 0x000fe40008410000 */
        /* <DEDUP_REMOVED lines=78> */
.L_x_9324:
        /* <DEDUP_REMOVED lines=24> */
[----:B0-----:R-:W-:Y:S02]  /*7b60*/  MOV R25, UR42 ;  /* 0x0000002a00197c02 */ /* 0x001fe40008000f00 */
        /* <DEDUP_REMOVED lines=220> */
[----:B------:R-:W-:Y:S02]  /*8930*/  LEA R18, P4, R22, UR21, 0x1 ;  /* 0x0000001516127c11 */ /* 0x000fe4000f8808ff */
        /* <DEDUP_REMOVED lines=175> */
[C---:B0-----:R-:W-:Y:S01]  /*9430*/  FMUL.FTZ R63, R163.reuse, R132 ;  /* 0x00000084a33f7220 */ /* 0x041fe20000410000 */
        /* <DEDUP_REMOVED lines=30> */
[C---:B------:R-:W-:Y:S01]  /*9620*/  FMUL.FTZ R48, R163.reuse, R125 ;  /* 0x0000007da3307220 */ /* 0x040fe20000410000 */
[C---:B------:R-:W-:Y:S01]  /*9630*/  FMUL.FTZ R46, R163.reuse, R124 ;  /* 0x0000007ca32e7220 */ /* 0x040fe20000410000 */
[C---:B------:R-:W-:Y:S01]  /*9640*/  FMUL.FTZ R44, R163.reuse, R123 ;  /* 0x0000007ba32c7220 */ /* 0x040fe20000410000 */
[C---:B------:R-:W-:Y:S01]  /*9650*/  FMUL.FTZ R42, R163.reuse, R122 ;  /* 0x0000007aa32a7220 */ /* 0x040fe20000410000 */
[----:B------:R-:W3:Y:S01]  /*9660*/  @!P3 LDG.E.U16 R168, desc[UR52][R18.64+0x500] ;  /* 0x0005003412a8b981 */ /* 0x000ee2000c1e1500 */
[----:B------:R0:W-:Y:S01]  /*9670*/  MUFU.COS R152, R160 ;  /* 0x000000a000987308 */ /* 0x0001e20000000000 */
[C---:B------:R-:W-:Y:S01]  /*9680*/  FMUL.FTZ R40, R163.reuse, R121 ;  /* 0x00000079a3287220 */ /* 0x040fe20000410000 */
[C---:B------:R-:W-:Y:S01]  /*9690*/  FMUL.FTZ R38, R163.reuse, R120 ;  /* 0x00000078a3267220 */ /* 0x040fe20000410000 */
[C---:B------:R-:W-:Y:S01]  /*96a0*/  FMUL.FTZ R36, R163.reuse, R119 ;  /* 0x00000077a3247220 */ /* 0x040fe20000410000 */
[----:B------:R-:W-:Y:S01]  /*96b0*/  FMUL.FTZ R34, R163, R118 ;  /* 0x00000076a3227220 */ /* 0x000fe20000410000 */
        /* <DEDUP_REMOVED lines=143> */
[-C--:B------:R-:W-:Y:S01]  /*9fb0*/  FMUL.FTZ R196, R33, R132.reuse ;  /* 0x0000008421c47220 */ /* 0x080fe20000410000 */
        /* <DEDUP_REMOVED lines=14> */
[-C--:B------:R-:W-:Y:S01]  /*a0a0*/  FMUL.FTZ R203, R30, R131.reuse ;  /* 0x000000831ecb7220 */ /* 0x080fe20000410000 */
        /* <DEDUP_REMOVED lines=22> */
[-C--:B------:R-:W-:Y:S01]  /*a210*/  FMUL.FTZ R194, R27, R130.reuse ;  /* 0x000000821bc27220 */ /* 0x080fe20000410000 */
        /* <DEDUP_REMOVED lines=13> */
[CC--:B------:R-:W-:Y:S01]  /*a2f0*/  FMUL.FTZ R22, R72.reuse, R208.reuse ;  /* 0x000000d048167220 */ /* 0x0c0fe20000410000 */
[----:B------:R-:W-:Y:S01]  /*a300*/  FMUL.FTZ R195, R72, R209 ;  /* 0x000000d148c37220 */ /* 0x000fe20000410000 */
[----:B------:R-:W-:Y:S02]  /*a310*/  FMUL.FTZ R207, R24, R129 ;  /* 0x0000008118cf7220 */ /* 0x000fe40000410000 */
        /* <DEDUP_REMOVED lines=20> */
[----:B------:R-:W-:Y:S01]  /*a460*/  FMUL.FTZ R209, R22, R128 ;  /* 0x0000008016d17220 */ /* 0x000fe20000410000 */
        /* <DEDUP_REMOVED lines=17> */
[-C--:B------:R-:W-:Y:S01]  /*a580*/  FMUL.FTZ R212, R18, R125.reuse ;  /* 0x0000007d12d47220 */ /* 0x080fe20000410000 */
        /* <DEDUP_REMOVED lines=46> */
[-C--:B-1----:R-:W-:Y:S01]  /*a870*/  FMUL.FTZ R181, R50, R193.reuse ;  /* 0x000000c132b57220 */ /* 0x082fe20000410000 */
[----:B------:R-:W-:Y:S02]  /*a880*/  SHF.L.U32 R148, R150, 0x10, RZ ;  /* 0x0000001096947819 */ /* 0x000fe400000006ff */
[----:B------:R-:W-:Y:S01]  /*a890*/  SHF.L.U32 R150, R231, 0x10, RZ ;  /* 0x00000010e7967819 */ /* 0x000fe200000006ff */
[----:B------:R-:W-:Y:S01]  /*a8a0*/  FFMA.FTZ R194, R51, R194, R181 ;  /* 0x000000c233c27223 */ /* 0x000fe200000100b5 */
[-C--:B------:R-:W-:Y:S01]  /*a8b0*/  FMUL.FTZ R181, R149, R122.reuse ;  /* 0x0000007a95b57220 */ /* 0x080fe20000410000 */
        /* <DEDUP_REMOVED lines=8> */
[C---:B0-----:R-:W-:Y:S02]  /*a940*/  FMUL.FTZ R151, R48.reuse, R193 ;  /* 0x000000c130977220 */ /* 0x041fe40000410000 */
[-C--:B------:R-:W-:Y:S02]  /*a950*/  FMUL.FTZ R182, R48, R194.reuse ;  /* 0x000000c230b67220 */ /* 0x080fe40000410000 */
[----:B------:R-:W-:Y:S01]  /*a960*/  FFMA.FTZ R194, R49, R194, R151 ;  /* 0x000000c231c27223 */ /* 0x000fe20000010097 */
[----:B------:R-:W-:Y:S01]  /*a970*/  SHF.L.U32 R151, R153, 0x10, RZ ;  /* 0x0000001099977819 */ /* 0x000fe200000006ff */
[----:B------:R-:W-:Y:S01]  /*a980*/  FMUL.FTZ R220, R152, R121 ;  /* 0x0000007998dc7220 */ /* 0x000fe20000410000 */
[----:B------:R-:W-:Y:S01]  /*a990*/  SHF.L.U32 R153, R230, 0x10, RZ ;  /* 0x00000010e6997819 */ /* 0x000fe200000006ff */
[C---:B------:R-:W-:Y:S01]  /*a9a0*/  FMUL.FTZ R188, R48.reuse, R186 ;  /* 0x000000ba30bc7220 */ /* 0x040fe20000410000 */
        /* <DEDUP_REMOVED lines=39> */
[-C--:B------:R-:W-:Y:S01]  /*ac20*/  FMUL.FTZ R178, R157, R119.reuse ;  /* 0x000000779db27220 */ /* 0x080fe20000410000 */
        /* <DEDUP_REMOVED lines=18> */
[C---:B-1----:R-:W-:Y:S01]  /*ad50*/  FMUL.FTZ R168, R42.reuse, R194 ;  /* 0x000000c22aa87220 */ /* 0x042fe20000410000 */
[-C--:B------:R-:W-:Y:S01]  /*ad60*/  FMUL.FTZ R167, R42, R183.reuse ;  /* 0x000000b72aa77220 */ /* 0x080fe20000410000 */
        /* <DEDUP_REMOVED lines=86> */
.L_x_9231:
[----:B------:R-:W-:Y:S05]  /*b2d0*/  BSYNC B0 ;  /* 0x0000000000007941 */ /* 0x000fea0003800000 */
.L_x_9230:
[----:B------:R-:W-:Y:S01]  /*b2e0*/  UISETP.GE.AND UP0, UPT, UR45, 0x2, UPT ;  /* 0x000000022d00788c */ /* 0x000fe2000bf06270 */
[----:B------:R-:W-:Y:S02]  /*b2f0*/  SHF.L.U32 R163, R163, 0x10, RZ ;  /* 0x00000010a3a37819 */ /* 0x000fe400000006ff */
[----:B------:R-:W-:Y:S02]  /*b300*/  SHF.L.U32 R164, R164, 0x10, RZ ;  /* 0x00000010a4a47819 */ /* 0x000fe400000006ff */
[----:B------:R-:W-:Y:S01]  /*b310*/  SHF.L.U32 R165, R135, 0x10, RZ ;  /* 0x0000001087a57819 */ /* 0x000fe200000006ff */
[-C--:B------:R-:W-:Y:S01]  /*b320*/  FMUL.FTZ R227, R163, R117.reuse ;  /* 0x00000075a3e37220 */ /* 0x080fe20000410000 */
        /* <DEDUP_REMOVED lines=14> */
[----:B--2---:R-:W-:Y:S01]  /*b410*/  HFMA2.MMA R60, -RZ, RZ, 1.875, 0 ;  /* 0x3f800000ff3c7435 */ /* 0x004fe200000001ff */
[----:B------:R-:W-:Y:S02]  /*b420*/  MOV R61, RZ ;  /* 0x000000ff003d7202 */ /* 0x000fe40000000f00 */
[----:B------:R-:W-:Y:S01]  /*b430*/  CS2R R62, SRZ ;  /* 0x00000000003e7805 */ /* 0x000fe2000001ff00 */
[----:B-1----:R-:W-:Y:S01]  /*b440*/  @!P1 IMAD R64, R65, R64, UR7 ;  /* 0x0000000741409e24 */ /* 0x002fe2000f8e0240 */
[----:B------:R-:W-:Y:S01]  /*b450*/  HFMA2.MMA R65, -RZ, RZ, 0, 9.5367431640625e-07 ;  /* 0x00000010ff417435 */ /* 0x000fe200000001ff */
[----:B------:R-:W-:-:S02]  /*b460*/  SHF.L.U32 R168, R168, 0x10, RZ ;  /* 0x00000010a8a87819 */ /* 0x000fc400000006ff */
        /* <DEDUP_REMOVED lines=149> */
.L_x_9356:
        /* <DEDUP_REMOVED lines=14> */
.L_x_9359:
[----:B------:R-:W-:-:S03]  /*bea0*/  UMOV UR42, 0xffffffff ;  /* 0xffffffff002a7882 */ /* 0x000fc60000000000 */
[----:B------:R-:W-:Y:S05]  /*beb0*/  BRA.DIV UR42, `(.L_x_9235) ;  /* 0x0000009a2a107947 */ /* 0x000fea000b800000 */
.L_x_9362:
[----:B------:R-:W-:-:S03]  /*bec0*/  UMOV UR42, 0xffffffff ;  /* 0xffffffff002a7882 */ /* 0x000fc60000000000 */
[----:B------:R-:W-:Y:S05]  /*bed0*/  BRA.DIV UR42, `(.L_x_9236) ;  /* 0x0000009a2a307947 */ /* 0x000fea000b800000 */
.L_x_9365:
[----:B------:R-:W-:-:S03]  /*bee0*/  UMOV UR42, 0xffffffff ;  /* 0xffffffff002a7882 */ /* 0x000fc60000000000 */
[----:B------:R-:W-:Y:S05]  /*bef0*/  BRA.DIV UR42, `(.L_x_9237) ;  /* 0x0000009a2a507947 */ /* 0x000fea000b800000 */
.L_x_9368:
        /* <DEDUP_REMOVED lines=10> */
.L_x_9378:
        /* <DEDUP_REMOVED lines=22> */
.L_x_9232:
        /* <DEDUP_REMOVED lines=282> */
.L_x_9383:
        /* <DEDUP_REMOVED lines=13> */
.L_x_9242:
[----:B------:R-:W-:Y:S05]  /*d370*/  BSYNC B0 ;  /* 0x0000000000007941 */ /* 0x000fea0003800000 */
.L_x_9241:
[----:B------:R-:W-:Y:S01]  /*d380*/  UMOV UR42, 0xffffffff ;  /* 0xffffffff002a7882 */ /* 0x000fe20000000000 */
[----:B------:R-:W-:Y:S02]  /*d390*/  ISETP.GT.U32.AND P2, PT, R248, 0x1d, PT ;  /* 0x0000001df800780c */ /* 0x000fe40003f44070 */
[----:B------:R-:W-:Y:S11]  /*d3a0*/  BRA.DIV UR42, `(.L_x_9243) ;  /* 0x0000008a2a7c7947 */ /* 0x000ff6000b800000 */
[----:B-1----:R1:W1:Y:S04]  /*d3b0*/  SHFL.DOWN PT, R68, R240, 0x2, 0x1f ;  /* 0x08401f00f0447f89 */ /* 0x00226800000e0000 */
[----:B--2---:R2:W1:Y:S04]  /*d3c0*/  SHFL.DOWN PT, R69, R241, 0x2, 0x1f ;  /* 0x08401f00f1457f89 */ /* 0x00446800000e0000 */
[----:B0-----:R2:W0:Y:S04]  /*d3d0*/  SHFL.DOWN PT, R70, R242, 0x2, 0x1f ;  /* 0x08401f00f2467f89 */ /* 0x00142800000e0000 */
[----:B----4-:R2:W4:Y:S02]  /*d3e0*/  SHFL.DOWN PT, R71, R243, 0x2, 0x1f ;  /* 0x08401f00f3477f89 */ /* 0x01052400000e0000 */
.L_x_9389:
        /* <DEDUP_REMOVED lines=13> */
.L_x_9245:
[----:B------:R-:W-:Y:S05]  /*d4c0*/  BSYNC B0 ;  /* 0x0000000000007941 */ /* 0x000fea0003800000 */
.L_x_9244:
[----:B------:R-:W-:Y:S01]  /*d4d0*/  UMOV UR42, 0xffffffff ;  /* 0xffffffff002a7882 */ /* 0x000fe20000000000 */
[----:B------:R-:W-:Y:S02]  /*d4e0*/  ISETP.GT.U32.AND P2, PT, R248, 0x1b, PT ;  /* 0x0000001bf800780c */ /* 0x000fe40003f44070 */
[----:B------:R-:W-:Y:S11]  /*d4f0*/  BRA.DIV UR42, `(.L_x_9246) ;  /* 0x0000008a2a9c7947 */ /* 0x000ff6000b800000 */
[----:B-1----:R1:W1:Y:S04]  /*d500*/  SHFL.DOWN PT, R68, R240, 0x4, 0x1f ;  /* 0x08801f00f0447f89 */ /* 0x00226800000e0000 */
[----:B------:R1:W1:Y:S04]  /*d510*/  SHFL.DOWN PT, R69, R241, 0x4, 0x1f ;  /* 0x08801f00f1457f89 */ /* 0x00026800000e0000 */
[----:B0-----:R0:W0:Y:S04]  /*d520*/  SHFL.DOWN PT, R70, R242, 0x4, 0x1f ;  /* 0x08801f00f2467f89 */ /* 0x00102800000e0000 */
[----:B----4-:R4:W0:Y:S02]  /*d530*/  SHFL.DOWN PT, R71, R243, 0x4, 0x1f ;  /* 0x08801f00f3477f89 */ /* 0x01082400000e0000 */
.L_x_9395:
        /* <DEDUP_REMOVED lines=13> */
.L_x_9248:
[----:B------:R-:W-:Y:S05]  /*d610*/  BSYNC B0 ;  /* 0x0000000000007941 */ /* 0x000fea0003800000 */
.L_x_9247:
[----:B------:R-:W-:Y:S01]  /*d620*/  UMOV UR42, 0xffffffff ;  /* 0xffffffff002a7882 */ /* 0x000fe20000000000 */
[----:B------:R-:W-:Y:S02]  /*d630*/  ISETP.GT.U32.AND P2, PT, R248, 0x17, PT ;  /* 0x00000017f800780c */ /* 0x000fe40003f44070 */
[----:B------:R-:W-:Y:S11]  /*d640*/  BRA.DIV UR42, `(.L_x_9249) ;  /* 0x0000008a2abc7947 */ /* 0x000ff6000b800000 */
[----:B-1----:R1:W1:Y:S04]  /*d650*/  SHFL.DOWN PT, R68, R240, 0x8, 0x1f ;  /* 0x09001f00f0447f89 */ /* 0x00226800000e0000 */
[----:B------:R1:W1:Y:S04]  /*d660*/  SHFL.DOWN PT, R69, R241, 0x8, 0x1f ;  /* 0x09001f00f1457f89 */ /* 0x00026800000e0000 */
[----:B0-----:R0:W0:Y:S04]  /*d670*/  SHFL.DOWN PT, R70, R242, 0x8, 0x1f ;  /* 0x09001f00f2467f89 */ /* 0x00102800000e0000 */
[----:B------:R0:W0:Y:S02]  /*d680*/  SHFL.DOWN PT, R71, R243, 0x8, 0x1f ;  /* 0x09001f00f3477f89 */ /* 0x00002400000e0000 */
.L_x_9401:
        /* <DEDUP_REMOVED lines=13> */
.L_x_9251:
[----:B------:R-:W-:Y:S05]  /*d760*/  BSYNC B0 ;  /* 0x0000000000007941 */ /* 0x000fea0003800000 */
.L_x_9250:
[----:B------:R-:W-:Y:S01]  /*d770*/  UMOV UR42, 0xffffffff ;  /* 0xffffffff002a7882 */ /* 0x000fe20000000000 */
[----:B------:R-:W-:Y:S02]  /*d780*/  ISETP.GT.U32.AND P2, PT, R248, 0xf, PT ;  /* 0x0000000ff800780c */ /* 0x000fe40003f44070 */
[----:B------:R-:W-:Y:S11]  /*d790*/  BRA.DIV UR42, `(.L_x_9252) ;  /* 0x0000008a2adc7947 */ /* 0x000ff6000b800000 */
[----:B-1----:R1:W1:Y:S04]  /*d7a0*/  SHFL.DOWN PT, R68, R240, 0x10, 0x1f ;  /* 0x0a001f00f0447f89 */ /* 0x00226800000e0000 */
[----:B------:R1:W1:Y:S04]  /*d7b0*/  SHFL.DOWN PT, R69, R241, 0x10, 0x1f ;  /* 0x0a001f00f1457f89 */ /* 0x00026800000e0000 */
[----:B0-----:R0:W0:Y:S04]  /*d7c0*/  SHFL.DOWN PT, R70, R242, 0x10, 0x1f ;  /* 0x0a001f00f2467f89 */ /* 0x00102800000e0000 */
[----:B------:R0:W0:Y:S02]  /*d7d0*/  SHFL.DOWN PT, R71, R243, 0x10, 0x1f ;  /* 0x0a001f00f3477f89 */ /* 0x00002400000e0000 */
.L_x_9407:
        /* <DEDUP_REMOVED lines=13> */
.L_x_9254:
[----:B------:R-:W-:Y:S05]  /*d8b0*/  BSYNC B0 ;  /* 0x0000000000007941 */ /* 0x000fea0003800000 */
.L_x_9253:
        /* <DEDUP_REMOVED lines=21> */
.L_x_9421:
        /* <DEDUP_REMOVED lines=19> */
.L_x_9257:
[----:B------:R-:W-:Y:S05]  /*db40*/  BSYNC B0 ;  /* 0x0000000000007941 */ /* 0x000fea0003800000 */
.L_x_9256:
        /* <DEDUP_REMOVED lines=12> */
.L_x_9239:
        /* <DEDUP_REMOVED lines=11> */
[----:B------:R-:W-:-:S04]  /*dcc0*/  FMUL.FTZ R60, R60, -R115 ;  /* 0x800000733c3c7220 */ /* 0x000fc80000410000 */
[----:B------:R-:W-:Y:S01]  /*dcd0*/  FFMA.FTZ R61, R61, R114, R60 ;  /* 0x000000723d3d7223 */ /* 0x000fe2000001003c */
[----:B------:R-:W-:-:S03]  /*dce0*/  FADD.FTZ R60, R197, R62 ;  /* 0x0000003ec53c7221 */ /* 0x000fc60000010000 */
[----:B------:R-:W-:Y:S01]  /*dcf0*/  FADD.FTZ R198, -R198, R61 ;  /* 0x0000003dc6c67221 */ /* 0x000fe20000010100 */
[----:B------:R-:W-:-:S03]  /*dd00*/  FMUL.FTZ R61, R40, -R60 ;  /* 0x8000003c283d7220 */ /* 0x000fc60000410000 */
[-C--:B------:R-:W-:Y:S01]  /*dd10*/  FMUL.FTZ R62, R40, -R198.reuse ;  /* 0x800000c6283e7220 */ /* 0x080fe20000410000 */
[CC--:B------:R-:W-:Y:S01]  /*dd20*/  FFMA.FTZ R61, R41.reuse, R198.reuse, R61 ;  /* 0x000000c6293d7223 */ /* 0x0c0fe2000001003d */
[----:B------:R-:W-:Y:S02]  /*dd30*/  FMUL.FTZ R63, R164, R198 ;  /* 0x000000c6a43f7220 */ /* 0x000fe40000410000 */
[-C--:B------:R-:W-:Y:S01]  /*dd40*/  FFMA.FTZ R62, R41, R60.reuse, -R62 ;  /* 0x0000003c293e7223 */ /* 0x080fe2000001083e */
[----:B------:R-:W-:Y:S01]  /*dd50*/  FMUL.FTZ R41, R165, R117 ;  /* 0x00000075a5297220 */ /* 0x000fe20000410000 */
[----:B------:R-:W-:Y:S02]  /*dd60*/  FADD.FTZ R61, -R196, R61 ;  /* 0x0000003dc43d7221 */ /* 0x000fe40000010100 */
[----:B------:R-:W-:Y:S01]  /*dd70*/  FADD.FTZ R195, R195, R62 ;  /* 0x0000003ec3c37221 */ /* 0x000fe20000010000 */
[-C--:B------:R-:W-:Y:S01]  /*dd80*/  FFMA.FTZ R164, R164, -R41.reuse, R228 ;  /* 0x80000029a4a47223 */ /* 0x080fe200000100e4 */
[C---:B------:R-:W-:Y:S01]  /*dd90*/  FFMA.FTZ R41, R163.reuse, -R41, R227 ;  /* 0x80000029a3297223 */ /* 0x040fe200000100e3 */
[----:B------:R-:W-:Y:S01]  /*dda0*/  FFMA.FTZ R163, R163, R60, R63 ;  /* 0x0000003ca3a37223 */ /* 0x000fe2000001003f */
[C---:B------:R-:W-:Y:S01]  /*ddb0*/  FMUL.FTZ R63, R60.reuse, UR57 ;  /* 0x000000393c3f7c20 */ /* 0x040fe20008410000 */
[----:B------:R-:W-:Y:S01]  /*ddc0*/  FMUL.FTZ R62, R60, R117 ;  /* 0x000000753c3e7220 */ /* 0x000fe20000410000 */
[----:B--2---:R-:W-:Y:S01]  /*ddd0*/  FMUL.FTZ R66, R160, R61 ;  /* 0x0000003da0427220 */ /* 0x004fe20000410000 */
[-C--:B------:R-:W-:Y:S01]  /*dde0*/  FFMA.FTZ R98, R163, R117.reuse, R98 ;  /* 0x00000075a3627223 */ /* 0x080fe20000010062 */
[C---:B------:R-:W-:Y:S01]  /*ddf0*/  FFMA.FTZ R65, R198.reuse, UR59, -R63 ;  /* 0x0000003bc6417c23 */ /* 0x040fe2000801083f */
[C---:B------:R-:W-:Y:S01]  /*de00*/  FMUL.FTZ R63, R198.reuse, UR57 ;  /* 0x00000039c63f7c20 */ /* 0x040fe20008410000 */
[----:B------:R-:W-:Y:S01]  /*de10*/  FMUL.FTZ R198, R198, R117 ;  /* 0x00000075c6c67220 */ /* 0x000fe20000410000 */
[----:B------:R-:W-:Y:S01]  /*de20*/  FFMA.FTZ R66, R161, R195, R66 ;  /* 0x000000c3a1427223 */ /* 0x000fe20000010042 */
[----:B------:R-:W-:Y:S01]  /*de30*/  FMUL.FTZ R40, R164, R65 ;  /* 0x00000041a4287220 */ /* 0x000fe20000410000 */
[----:B------:R-:W-:Y:S01]  /*de40*/  FFMA.FTZ R64, R60, UR59, R63 ;  /* 0x0000003b3c407c23 */ /* 0x000fe2000801003f */
[----:B------:R-:W-:Y:S01]  /*de50*/  FMUL.FTZ R63, R164, R62 ;  /* 0x0000003ea43f7220 */ /* 0x000fe20000410000 */
[----:B------:R-:W-:Y:S01]  /*de60*/  SHF.L.U32 R65, R141, 0x5, RZ ;  /* 0x000000058d417819 */ /* 0x000fe200000006ff */
[----:B------:R-:W-:Y:S01]  /*de70*/  FFMA.FTZ R99, R66, R118, R99 ;  /* 0x0000007642637223 */ /* 0x000fe20000010063 */
[----:B------:R-:W-:Y:S01]  /*de80*/  FFMA.FTZ R64, R41, R64, R40 ;  /* 0x0000004029407223 */ /* 0x000fe20000010028 */
[----:B------:R-:W-:Y:S01]  /*de90*/  FMUL.FTZ R40, R164, R198 ;  /* 0x000000c6a4287220 */ /* 0x000fe20000410000 */
[----:B------:R-:W-:Y:S01]  /*dea0*/  LEA.HI.SX32 R65, R65, R65, 0x1b ;  /* 0x0000004141417211 */ /* 0x000fe200078fdaff */
[----:B------:R-:W-:Y:S01]  /*deb0*/  FMUL.FTZ R227, R0, R227 ;  /* 0x000000e300e37220 */ /* 0x000fe20000410000 */
[----:B------:R-:W-:Y:S01]  /*dec0*/  FFMA.FTZ R64, R165, R163, R64 ;  /* 0x000000a3a5407223 */ /* 0x000fe20000010040 */
[C---:B------:R-:W-:Y:S01]  /*ded0*/  FFMA.FTZ R40, R41.reuse, R62, R40 ;  /* 0x0000003e29287223 */ /* 0x040fe20000010028 */
[----:B------:R-:W-:Y:S01]  /*dee0*/  FFMA.FTZ R41, R41, R198, -R63 ;  /* 0x000000c629297223 */ /* 0x000fe2000001083f */
[----:B------:R-:W-:Y:S01]  /*def0*/  FMUL.FTZ R63, R165, R62 ;  /* 0x0000003ea53f7220 */ /* 0x000fe20000410000 */
[C---:B------:R-:W-:Y:S01]  /*df00*/  FMUL.FTZ R62, R42.reuse, -R61 ;  /* 0x8000003d2a3e7220 */ /* 0x040fe20000410000 */
[----:B------:R-:W-:Y:S01]  /*df10*/  LEA R60, R65, R116, 0x2 ;  /* 0x00000074413c7211 */ /* 0x000fe200078e10ff */
[----:B------:R-:W-:Y:S01]  /*df20*/  FMUL.FTZ R65, R165, R198 ;  /* 0x000000c6a5417220 */ /* 0x000fe20000410000 */
[-C--:B------:R-:W-:Y:S01]  /*df30*/  FMUL.FTZ R42, R42, -R195.reuse ;  /* 0x800000c32a2a7220 */ /* 0x080fe20000410000 */
[C---:B------:R-:W-:Y:S01]  /*df40*/  FFMA.FTZ R62, R43.reuse, R195, -R62 ;  /* 0x000000c32b3e7223 */ /* 0x040fe2000001083e */
[----:B------:R-:W-:Y:S01]  /*df50*/  FADD.FTZ R97, R64, R97 ;  /* 0x0000006140617221 */ /* 0x000fe20000010000 */
[----:B------:R-:W-:Y:S01]  /*df60*/  STS [R60+0x2178], R63 ;  /* 0x0021783f3c007388 */ /* 0x000fe20000000800 */
[----:B------:R-:W-:Y:S01]  /*df70*/  FFMA.FTZ R43, R43, R61, R42 ;  /* 0x0000003d2b2b7223 */ /* 0x000fe2000001002a */
[----:B------:R-:W-:Y:S01]  /*df80*/  FADD.FTZ R193, R193, R62 ;  /* 0x0000003ec1c17221 */ /* 0x000fe20000010000 */
[----:B------:R-:W-:Y:S01]  /*df90*/  FMUL.FTZ R62, R195, UR57 ;  /* 0x00000039c33e7c20 */ /* 0x000fe20008410000 */
[----:B------:R0:W-:Y:S01]  /*dfa0*/  STS [R60+0x217c], R65 ;  /* 0x00217c413c007388 */ /* 0x0001e20000000800 */
[-C--:B------:R-:W-:Y:S01]  /*dfb0*/  FMUL.FTZ R42, R162, R118.reuse ;  /* 0x00000076a22a7220 */ /* 0x080fe20000410000 */
[----:B------:R-:W-:Y:S01]  /*dfc0*/  FADD.FTZ R194, -R194, R43 ;  /* 0x0000002bc2c27221 */ /* 0x000fe20000010100 */
[----:B------:R-:W-:Y:S01]  /*dfd0*/  FMUL.FTZ R43, R61, R118 ;  /* 0x000000763d2b7220 */ /* 0x000fe20000410000 */
[----:B------:R-:W-:Y:S01]  /*dfe0*/  IADD3 R164, R141, 0x740, RZ ;  /* 0x000007408da47810 */ /* 0x000fe20007ffe0ff */
[-C--:B------:R-:W-:Y:S01]  /*dff0*/  FFMA.FTZ R160, R160, -R42.reuse, R225 ;  /* 0x8000002aa0a07223 */ /* 0x080fe200000100e1 */
[----:B------:R-:W-:Y:S01]  /*e000*/  FFMA.FTZ R42, R161, -R42, R226 ;  /* 0x8000002aa12a7223 */ /* 0x000fe200000100e2 */
[----:B------:R-:W-:Y:S01]  /*e010*/  FMUL.FTZ R64, R157, R194 ;  /* 0x000000c29d407220 */ /* 0x000fe20000410000 */
[----:B------:R-:W-:Y:S01]  /*e020*/  LEA.HI.SX32 R163, R164, R141, 0x1b ;  /* 0x0000008da4a37211 */ /* 0x000fe200078fdaff */
[----:B------:R-:W-:Y:S01]  /*e030*/  FFMA.FTZ R225, -R2, R225, -RZ ;  /* 0x000000e102e17223 */ /* 0x000fe200000109ff */
[C---:B0-----:R-:W-:Y:S01]  /*e040*/  FFMA.FTZ R65, R61.reuse, UR59, -R62 ;  /* 0x0000003b3d417c23 */ /* 0x041fe2000801083e */
[----:B------:R-:W-:Y:S01]  /*e050*/  FMUL.FTZ R62, R61, UR57 ;  /* 0x000000393d3e7c20 */ /* 0x000fe20008410000 */
[----:B------:R-:W-:Y:S01]  /*e060*/  FMUL.FTZ R61, R160, R43 ;  /* 0x0000002ba03d7220 */ /* 0x000fe20000410000 */
[----:B------:R-:W-:Y:S01]  /*e070*/  FFMA.FTZ R67, R158, R193, R64 ;  /* 0x000000c19e437223 */ /* 0x000fe20000010040 */
[----:B------:R-:W-:Y:S01]  /*e080*/  FMUL.FTZ R65, R160, R65 ;  /* 0x00000041a0417220 */ /* 0x000fe20000410000 */
[C---:B------:R-:W-:Y:S01]  /*e090*/  FFMA.FTZ R63, R195.reuse, UR59, R62 ;  /* 0x0000003bc33f7c23 */ /* 0x040fe2000801003e */
[----:B------:R-:W-:Y:S01]  /*e0a0*/  FMUL.FTZ R195, R195, R118 ;  /* 0x00000076c3c37220 */ /* 0x000fe20000410000 */
[----:B------:R-:W-:Y:S01]  /*e0b0*/  FFMA.FTZ R100, R67, R119, R100 ;  /* 0x0000007743647223 */ /* 0x000fe20000010064 */
[----:B------:R-:W-:Y:S01]  /*e0c0*/  LEA.HI.SX32 R165, R166, R141, 0x1b ;  /* 0x0000008da6a57211 */ /* 0x000fe200078fdaff */
[----:B------:R-:W-:Y:S01]  /*e0d0*/  FFMA.FTZ R65, R42, R63, R65 ;  /* 0x0000003f2a417223 */ /* 0x000fe20000010041 */
[-C--:B------:R-:W-:Y:S01]  /*e0e0*/  FMUL.FTZ R160, R160, R195.reuse ;  /* 0x000000c3a0a07220 */ /* 0x080fe20000410000 */
[----:B------:R-:W-:Y:S01]  /*e0f0*/  FFMA.FTZ R62, R42, R195, R61 ;  /* 0x000000c32a3e7223 */ /* 0x000fe2000001003d */
[CC--:B------:R-:W-:Y:S01]  /*e100*/  FMUL.FTZ R63, R162.reuse, R43.reuse ;  /* 0x0000002ba23f7220 */ /* 0x0c0fe20000410000 */
[----:B------:R-:W-:Y:S01]  /*e110*/  FFMA.FTZ R65, R162, R66, R65 ;  /* 0x00000042a2417223 */ /* 0x000fe20000010041 */
[----:B------:R-:W-:Y:S01]  /*e120*/  FFMA.FTZ R61, R42, R43, -R160 ;  /* 0x0000002b2a3d7223 */ /* 0x000fe200000108a0 */
[CC--:B------:R-:W-:Y:S01]  /*e130*/  FMUL.FTZ R42, R44.reuse, -R194.reuse ;  /* 0x800000c22c2a7220 */ /* 0x0c0fe20000410000 */
[-C--:B------:R-:W-:Y:S01]  /*e140*/  FMUL.FTZ R43, R44, -R193.reuse ;  /* 0x800000c12c2b7220 */ /* 0x080fe20000410000 */
[----:B------:R0:W-:Y:S01]  /*e150*/  STS [R60+0x2174], R63 ;  /* 0x0021743f3c007388 */ /* 0x0001e20000000800 */
[----:B------:R-:W-:Y:S01]  /*e160*/  FADD.FTZ R96, R65, R96 ;  /* 0x0000006041607221 */ /* 0x000fe20000010000 */
[C---:B------:R-:W-:Y:S01]  /*e170*/  FFMA.FTZ R44, R45.reuse, R193, -R42 ;  /* 0x000000c12d2c7223 */ /* 0x040fe2000001082a */
[----:B------:R-:W-:Y:S01]  /*e180*/  FFMA.FTZ R43, R45, R194, R43 ;  /* 0x000000c22d2b7223 */ /* 0x000fe2000001002b */
[----:B------:R-:W-:Y:S01]  /*e190*/  FMUL.FTZ R45, R193, UR57 ;  /* 0x00000039c12d7c20 */ /* 0x000fe20008410000 */
[-C--:B------:R-:W-:Y:S01]  /*e1a0*/  FMUL.FTZ R42, R159, R119.reuse ;  /* 0x000000779f2a7220 */ /* 0x080fe20000410000 */
[----:B------:R-:W-:Y:S01]  /*e1b0*/  FADD.FTZ R191, R191, R44 ;  /* 0x0000002cbfbf7221 */ /* 0x000fe20000010000 */
[C---:B------:R-:W-:Y:S01]  /*e1c0*/  FMUL.FTZ R44, R194.reuse, UR57 ;  /* 0x00000039c22c7c20 */ /* 0x040fe20008410000 */
[C---:B------:R-:W-:Y:S01]  /*e1d0*/  FFMA.FTZ R64, R194.reuse, UR59, -R45 ;  /* 0x0000003bc2407c23 */ /* 0x040fe2000801082d */
[-C--:B------:R-:W-:Y:S01]  /*e1e0*/  FFMA.FTZ R157, R157, -R42.reuse, R223 ;  /* 0x8000002a9d9d7223 */ /* 0x080fe200000100df */
[-C--:B------:R-:W-:Y:S01]  /*e1f0*/  FMUL.FTZ R194, R194, R119.reuse ;  /* 0x00000077c2c27220 */ /* 0x080fe20000410000 */
[C---:B------:R-:W-:Y:S01]  /*e200*/  FFMA.FTZ R69, R193.reuse, UR59, R44 ;  /* 0x0000003bc1457c23 */ /* 0x040fe2000801002c */
[----:B------:R-:W-:Y:S01]  /*e210*/  FFMA.FTZ R42, R158, -R42, R224 ;  /* 0x8000002a9e2a7223 */ /* 0x000fe200000100e0 */
[----:B------:R-:W-:Y:S01]  /*e220*/  FMUL.FTZ R44, R193, R119 ;  /* 0x00000077c12c7220 */ /* 0x000fe20000410000 */
[C---:B------:R-:W-:Y:S01]  /*e230*/  FMUL.FTZ R45, R157.reuse, R194 ;  /* 0x000000c29d2d7220 */ /* 0x040fe20000410000 */
[----:B------:R-:W-:Y:S01]  /*e240*/  FADD.FTZ R43, -R192, R43 ;  /* 0x0000002bc02b7221 */ /* 0x000fe20000010100 */
[C---:B------:R-:W-:Y:S01]  /*e250*/  FMUL.FTZ R71, R157.reuse, R64 ;  /* 0x000000409d477220 */ /* 0x040fe20000410000 */
[-C--:B0-----:R-:W-:Y:S01]  /*e260*/  FMUL.FTZ R63, R157, R44.reuse ;  /* 0x0000002c9d3f7220 */ /* 0x081fe20000410000 */
[-C--:B------:R-:W-:Y:S01]  /*e270*/  FFMA.FTZ R45, R42, R44.reuse, R45 ;  /* 0x0000002c2a2d7223 */ /* 0x080fe2000001002d */
[----:B------:R-:W-:Y:S01]  /*e280*/  FMUL.FTZ R115, R159, R44 ;  /* 0x0000002c9f737220 */ /* 0x000fe20000410000 */
[C---:B------:R-:W-:Y:S01]  /*e290*/  FMUL.FTZ R44, R46.reuse, -R43 ;  /* 0x8000002b2e2c7220 */ /* 0x040fe20000410000 */
[-C--:B------:R-:W-:Y:S01]  /*e2a0*/  FMUL.FTZ R46, R46, -R191.reuse ;  /* 0x800000bf2e2e7220 */ /* 0x080fe20000410000 */
[----:B------:R-:W-:Y:S01]  /*e2b0*/  FMUL.FTZ R64, R156, R120 ;  /* 0x000000789c407220 */ /* 0x000fe20000410000 */
[----:B------:R-:W-:Y:S01]  /*e2c0*/  FFMA.FTZ R63, R42, R194, -R63 ;  /* 0x000000c22a3f7223 */ /* 0x000fe2000001083f */
[C---:B------:R-:W-:Y:S01]  /*e2d0*/  FFMA.FTZ R44, R47.reuse, R191, -R44 ;  /* 0x000000bf2f2c7223 */ /* 0x040fe2000001082c */
[-C--:B------:R-:W-:Y:S01]  /*e2e0*/  FFMA.FTZ R47, R47, R43.reuse, R46 ;  /* 0x0000002b2f2f7223 */ /* 0x080fe2000001002e */
[----:B------:R-:W-:Y:S01]  /*e2f0*/  FMUL.FTZ R46, R154, R43 ;  /* 0x0000002b9a2e7220 */ /* 0x000fe20000410000 */
[----:B------:R-:W-:Y:S01]  /*e300*/  FFMA.FTZ R42, R42, R69, R71 ;  /* 0x000000452a2a7223 */ /* 0x000fe20000010047 */
[-C--:B------:R-:W-:Y:S01]  /*e310*/  FFMA.FTZ R154, R154, -R64.reuse, R221 ;  /* 0x800000409a9a7223 */ /* 0x080fe200000100dd */
[----:B------:R-:W-:Y:S01]  /*e320*/  FFMA.FTZ R65, R155, -R64, R222 ;  /* 0x800000409b417223 */ /* 0x000fe200000100de */
[----:B------:R-:W-:Y:S01]  /*e330*/  FMUL.FTZ R66, R191, UR57 ;  /* 0x00000039bf427c20 */ /* 0x000fe20008410000 */
[----:B------:R-:W-:Y:S01]  /*e340*/  FFMA.FTZ R64, R155, R191, R46 ;  /* 0x000000bf9b407223 */ /* 0x000fe2000001002e */
[----:B------:R-:W-:Y:S01]  /*e350*/  FMUL.FTZ R46, R43, UR57 ;  /* 0x000000392b2e7c20 */ /* 0x000fe20008410000 */
[----:B------:R-:W-:Y:S01]  /*e360*/  FFMA.FTZ R42, R159, R67, R42 ;  /* 0x000000439f2a7223 */ /* 0x000fe2000001002a */
[----:B------:R-:W-:Y:S01]  /*e370*/  FADD.FTZ R189, R189, R44 ;  /* 0x0000002cbdbd7221 */ /* 0x000fe20000010000 */
[C---:B------:R-:W-:Y:S01]  /*e380*/  FFMA.FTZ R67, R43.reuse, UR59, -R66 ;  /* 0x0000003b2b437c23 */ /* 0x040fe20008010842 */
[-C--:B------:R-:W-:Y:S01]  /*e390*/  FMUL.FTZ R43, R43, R120.reuse ;  /* 0x000000782b2b7220 */ /* 0x080fe20000410000 */
[C---:B------:R-:W-:Y:S01]  /*e3a0*/  FFMA.FTZ R44, R191.reuse, UR59, R46 ;  /* 0x0000003bbf2c7c23 */ /* 0x040fe2000801002e */
[----:B------:R-:W-:Y:S01]  /*e3b0*/  FMUL.FTZ R191, R191, R120 ;  /* 0x00000078bfbf7220 */ /* 0x000fe20000410000 */
[C---:B------:R-:W-:Y:S01]  /*e3c0*/  FMUL.FTZ R66, R154.reuse, R67 ;  /* 0x000000439a427220 */ /* 0x040fe20000410000 */
[----:B------:R-:W-:Y:S01]  /*e3d0*/  FMUL.FTZ R46, R154, R43 ;  /* 0x0000002b9a2e7220 */ /* 0x000fe20000410000 */
[----:B------:R-:W-:Y:S01]  /*e3e0*/  FADD.FTZ R190, -R190, R47 ;  /* 0x0000002fbebe7221 */ /* 0x000fe20000010100 */
[----:B------:R-:W-:Y:S01]  /*e3f0*/  FMUL.FTZ R154, R154, R191 ;  /* 0x000000bf9a9a7220 */ /* 0x000fe20000410000 */
[-C--:B------:R-:W-:Y:S01]  /*e400*/  FMUL.FTZ R69, R156, R43.reuse ;  /* 0x0000002b9c457220 */ /* 0x080fe20000410000 */
[----:B------:R-:W-:Y:S01]  /*e410*/  FADD.FTZ R95, R42, R95 ;  /* 0x0000005f2a5f7221 */ /* 0x000fe20000010000 */
[C---:B------:R-:W-:Y:S01]  /*e420*/  FMUL.FTZ R42, R48.reuse, -R190 ;  /* 0x800000be302a7220 */ /* 0x040fe20000410000 */
[C---:B------:R-:W-:Y:S01]  /*e430*/  FFMA.FTZ R47, R65.reuse, R43, -R154 ;  /* 0x0000002b412f7223 */ /* 0x040fe2000001089a */
[----:B------:R-:W-:Y:S01]  /*e440*/  FMUL.FTZ R43, R48, -R189 ;  /* 0x800000bd302b7220 */ /* 0x000fe20000410000 */
[C---:B------:R-:W-:Y:S01]  /*e450*/  FFMA.FTZ R46, R65.reuse, R191, R46 ;  /* 0x000000bf412e7223 */ /* 0x040fe2000001002e */
[----:B------:R-:W-:Y:S01]  /*e460*/  FFMA.FTZ R65, R65, R44, R66 ;  /* 0x0000002c41417223 */ /* 0x000fe20000010042 */
[C---:B------:R-:W-:Y:S01]  /*e470*/  FFMA.FTZ R42, R49.reuse, R189, -R42 ;  /* 0x000000bd312a7223 */ /* 0x040fe2000001082a */
[-C--:B------:R-:W-:Y:S01]  /*e480*/  FFMA.FTZ R43, R49, R190.reuse, R43 ;  /* 0x000000be312b7223 */ /* 0x080fe2000001002b */
[----:B------:R-:W-:Y:S01]  /*e490*/  FMUL.FTZ R44, R151, R190 ;  /* 0x000000be972c7220 */ /* 0x000fe20000410000 */
[----:B------:R-:W-:Y:S01]  /*e4a0*/  FMUL.FTZ R49, R189, UR57 ;  /* 0x00000039bd317c20 */ /* 0x000fe20008410000 */
[----:B------:R0:W-:Y:S01]  /*e4b0*/  STS [R60+0x2168], R115 ;  /* 0x002168733c007388 */ /* 0x0001e20000000800 */
[----:B------:R-:W-:Y:S01]  /*e4c0*/  FMUL.FTZ R48, R153, R121 ;  /* 0x0000007999307220 */ /* 0x000fe20000410000 */
[----:B------:R-:W-:Y:S01]  /*e4d0*/  FMUL.FTZ R127, R159, R194 ;  /* 0x000000c29f7f7220 */ /* 0x000fe20000410000 */
[----:B------:R-:W-:Y:S01]  /*e4e0*/  FADD.FTZ R187, R187, R42 ;  /* 0x0000002abbbb7221 */ /* 0x000fe20000010000 */
[----:B------:R-:W-:Y:S01]  /*e4f0*/  FFMA.FTZ R101, R64, R120, R101 ;  /* 0x0000007840657223 */ /* 0x000fe20000010065 */
[----:B------:R-:W-:Y:S01]  /*e500*/  FFMA.FTZ R42, R190, UR59, -R49 ;  /* 0x0000003bbe2a7c23 */ /* 0x000fe20008010831 */
[----:B------:R-:W-:Y:S01]  /*e510*/  FMUL.FTZ R67, R156, R191 ;  /* 0x000000bf9c437220 */ /* 0x000fe20000410000 */
[----:B------:R-:W-:Y:S01]  /*e520*/  FFMA.FTZ R151, R151, -R48, R219 ;  /* 0x8000003097977223 */ /* 0x000fe200000100db */
[----:B------:R1:W-:Y:S01]  /*e530*/  STS [R60+0x216c], R127 ;  /* 0x00216c7f3c007388 */ /* 0x0003e20000000800 */
[----:B------:R-:W-:Y:S01]  /*e540*/  FMUL.FTZ R195, R162, R195 ;  /* 0x000000c3a2c37220 */ /* 0x000fe20000410000 */
[----:B0-----:R-:W-:Y:S01]  /*e550*/  FFMA.FTZ R115, R156, R64, R65 ;  /* 0x000000409c737223 */ /* 0x001fe20000010041 */
[----:B------:R-:W-:Y:S01]  /*e560*/  FFMA.FTZ R65, R152, R189, R44 ;  /* 0x000000bd98417223 */ /* 0x000fe2000001002c */
[----:B------:R-:W-:Y:S01]  /*e570*/  FMUL.FTZ R44, R190, UR57 ;  /* 0x00000039be2c7c20 */ /* 0x000fe20008410000 */
[----:B------:R-:W-:Y:S01]  /*e580*/  FFMA.FTZ R64, R152, -R48, R220 ;  /* 0x8000003098407223 */ /* 0x000fe200000100dc */
[-C--:B------:R-:W-:Y:S01]  /*e590*/  FMUL.FTZ R190, R190, R121.reuse ;  /* 0x00000079bebe7220 */ /* 0x080fe20000410000 */
[-C--:B------:R-:W-:Y:S01]  /*e5a0*/  FMUL.FTZ R48, R189, R121.reuse ;  /* 0x00000079bd307220 */ /* 0x080fe20000410000 */
[----:B------:R0:W-:Y:S01]  /*e5b0*/  STS [R60+0x2160], R67 ;  /* 0x002160433c007388 */ /* 0x0001e20000000800 */
[----:B------:R-:W-:Y:S01]  /*e5c0*/  FFMA.FTZ R102, R65, R121, R102 ;  /* 0x0000007941667223 */ /* 0x000fe20000010066 */
[----:B-1----:R-:W-:Y:S01]  /*e5d0*/  FADD.FTZ R127, -R188, R43 ;  /* 0x0000002bbc7f7221 */ /* 0x002fe20000010100 */
[C---:B------:R-:W-:Y:S01]  /*e5e0*/  FMUL.FTZ R49, R151.reuse, R190 ;  /* 0x000000be97317220 */ /* 0x040fe20000410000 */
[C---:B------:R-:W-:Y:S01]  /*e5f0*/  FMUL.FTZ R43, R151.reuse, R42 ;  /* 0x0000002a972b7220 */ /* 0x040fe20000410000 */
[-C--:B------:R-:W-:Y:S01]  /*e600*/  FMUL.FTZ R151, R151, R48.reuse ;  /* 0x0000003097977220 */ /* 0x080fe20000410000 */
[----:B------:R1:W-:Y:S01]  /*e610*/  STS [R60+0x2164], R69 ;  /* 0x002164453c007388 */ /* 0x0003e20000000800 */
[C---:B------:R-:W-:Y:S01]  /*e620*/  FMUL.FTZ R42, R50.reuse, -R127 ;  /* 0x8000007f322a7220 */ /* 0x040fe20000410000 */
[-C--:B------:R-:W-:Y:S01]  /*e630*/  FMUL.FTZ R50, R50, -R187.reuse ;  /* 0x800000bb32327220 */ /* 0x080fe20000410000 */
[----:B------:R-:W-:Y:S01]  /*e640*/  FADD.FTZ R94, R115, R94 ;  /* 0x0000005e735e7221 */ /* 0x000fe20000010000 */
[----:B0-----:R-:W-:Y:S01]  /*e650*/  FFMA.FTZ R67, R189, UR59, R44 ;  /* 0x0000003bbd437c23 */ /* 0x001fe2000801002c */
[C---:B------:R-:W-:Y:S01]  /*e660*/  FFMA.FTZ R42, R51.reuse, R187, -R42 ;  /* 0x000000bb332a7223 */ /* 0x040fe2000001082a */
[-C--:B------:R-:W-:Y:S01]  /*e670*/  FFMA.FTZ R51, R51, R127.reuse, R50 ;  /* 0x0000007f33337223 */ /* 0x080fe20000010032 */
[----:B------:R-:W-:Y:S01]  /*e680*/  FMUL.FTZ R44, R148, R127 ;  /* 0x0000007f942c7220 */ /* 0x000fe20000410000 */
[----:B------:R-:W-:Y:S01]  /*e690*/  FMUL.FTZ R50, R127, UR57 ;  /* 0x000000397f327c20 */ /* 0x000fe20008410000 */
[----:B------:R-:W-:Y:S01]  /*e6a0*/  FADD.FTZ R185, R185, R42 ;  /* 0x0000002ab9b97221 */ /* 0x000fe20000010000 */
[-C--:B-1----:R-:W-:Y:S01]  /*e6b0*/  FMUL.FTZ R69, R153, R48.reuse ;  /* 0x0000003099457220 */ /* 0x082fe20000410000 */
[C---:B------:R-:W-:Y:S01]  /*e6c0*/  FFMA.FTZ R48, R64.reuse, R48, R49 ;  /* 0x0000003040307223 */ /* 0x040fe20000010031 */
[C---:B------:R-:W-:Y:S01]  /*e6d0*/  FFMA.FTZ R49, R64.reuse, R190, -R151 ;  /* 0x000000be40317223 */ /* 0x040fe20000010897 */
[----:B------:R-:W-:Y:S01]  /*e6e0*/  FFMA.FTZ R64, R64, R67, R43 ;  /* 0x0000004340407223 */ /* 0x000fe2000001002b */
[-C--:B------:R-:W-:Y:S01]  /*e6f0*/  FMUL.FTZ R43, R150, R122.reuse ;  /* 0x0000007a962b7220 */ /* 0x080fe20000410000 */
[----:B------:R-:W-:Y:S01]  /*e700*/  FFMA.FTZ R44, R149, R187, R44 ;  /* 0x000000bb952c7223 */ /* 0x000fe2000001002c */
[-C--:B------:R-:W-:Y:S01]  /*e710*/  FMUL.FTZ R67, R127, R122.reuse ;  /* 0x0000007a7f437220 */ /* 0x080fe20000410000 */
[----:B------:R-:W-:Y:S01]  /*e720*/  FFMA.FTZ R66, R153, R65, R64 ;  /* 0x0000004199427223 */ /* 0x000fe20000010040 */
[C---:B------:R-:W-:Y:S01]  /*e730*/  FMUL.FTZ R64, R187.reuse, UR57 ;  /* 0x00000039bb407c20 */ /* 0x040fe20008410000 */
[-C--:B------:R-:W-:Y:S01]  /*e740*/  FFMA.FTZ R148, R148, -R43.reuse, R217 ;  /* 0x8000002b94947223 */ /* 0x080fe200000100d9 */
[C---:B------:R-:W-:Y:S01]  /*e750*/  FFMA.FTZ R42, R187.reuse, UR59, R50 ;  /* 0x0000003bbb2a7c23 */ /* 0x040fe20008010032 */
[----:B------:R-:W-:Y:S01]  /*e760*/  FMUL.FTZ R187, R187, R122 ;  /* 0x0000007abbbb7220 */ /* 0x000fe20000410000 */
[----:B------:R-:W-:Y:S01]  /*e770*/  FFMA.FTZ R65, R127, UR59, -R64 ;  /* 0x0000003b7f417c23 */ /* 0x000fe20008010840 */
[----:B------:R-:W-:Y:S01]  /*e780*/  FFMA.FTZ R43, R149, -R43, R218 ;  /* 0x8000002b952b7223 */ /* 0x000fe200000100da */
[----:B------:R-:W-:Y:S01]  /*e790*/  FMUL.FTZ R50, R148, R67 ;  /* 0x0000004394327220 */ /* 0x000fe20000410000 */
[----:B------:R-:W-:Y:S01]  /*e7a0*/  FADD.FTZ R115, -R186, R51 ;  /* 0x00000033ba737221 */ /* 0x000fe20000010100 */
[C---:B------:R-:W-:Y:S01]  /*e7b0*/  FMUL.FTZ R64, R148.reuse, R65 ;  /* 0x0000004194407220 */ /* 0x040fe20000410000 */
[-C--:B------:R-:W-:Y:S01]  /*e7c0*/  FMUL.FTZ R148, R148, R187.reuse ;  /* 0x000000bb94947220 */ /* 0x080fe20000410000 */
[----:B------:R-:W-:Y:S01]  /*e7d0*/  FFMA.FTZ R51, R43, R187, R50 ;  /* 0x000000bb2b337223 */ /* 0x000fe20000010032 */
[----:B------:R-:W-:Y:S01]  /*e7e0*/  FMUL.FTZ R71, R153, R190 ;  /* 0x000000be99477220 */ /* 0x000fe20000410000 */
[----:B------:R-:W-:Y:S01]  /*e7f0*/  FFMA.FTZ R103, R44, R122, R103 ;  /* 0x0000007a2c677223 */ /* 0x000fe20000010067 */
[C---:B------:R-:W-:Y:S01]  /*e800*/  FFMA.FTZ R50, R43.reuse, R67, -R148 ;  /* 0x000000432b327223 */ /* 0x040fe20000010894 */
[----:B------:R-:W-:Y:S01]  /*e810*/  FFMA.FTZ R43, R43, R42, R64 ;  /* 0x0000002a2b2b7223 */ /* 0x000fe20000010040 */
[C---:B------:R-:W-:Y:S01]  /*e820*/  FMUL.FTZ R42, R52.reuse, -R115 ;  /* 0x80000073342a7220 */ /* 0x040fe20000410000 */
[----:B------:R-:W-:Y:S01]  /*e830*/  FMUL.FTZ R52, R52, -R185 ;  /* 0x800000b934347220 */ /* 0x000fe20000410000 */
[----:B------:R0:W-:Y:S01]  /*e840*/  STS [R60+0x215c], R71 ;  /* 0x00215c473c007388 */ /* 0x0001e20000000800 */
[----:B------:R-:W-:Y:S01]  /*e850*/  FMUL.FTZ R64, R115, R123 ;  /* 0x0000007b73407220 */ /* 0x000fe20000410000 */
[C---:B------:R-:W-:Y:S01]  /*e860*/  FFMA.FTZ R42, R53.reuse, R185, -R42 ;  /* 0x000000b9352a7223 */ /* 0x040fe2000001082a */
[----:B------:R-:W-:Y:S01]  /*e870*/  FFMA.FTZ R53, R53, R115, R52 ;  /* 0x0000007335357223 */ /* 0x000fe20000010034 */
[----:B------:R-:W-:Y:S01]  /*e880*/  FMUL.FTZ R52, R185, UR57 ;  /* 0x00000039b9347c20 */ /* 0x000fe20008410000 */
[----:B------:R1:W-:Y:S01]  /*e890*/  STS [R60+0x2158], R69 ;  /* 0x002158453c007388 */ /* 0x0003e20000000800 */
[----:B------:R-:W-:Y:S01]  /*e8a0*/  FADD.FTZ R183, R183, R42 ;  /* 0x0000002ab7b77221 */ /* 0x000fe20000010000 */
[----:B------:R-:W-:Y:S01]  /*e8b0*/  FMUL.FTZ R42, R185, R123 ;  /* 0x0000007bb92a7220 */ /* 0x000fe20000410000 */
[----:B------:R-:W-:Y:S01]  /*e8c0*/  FFMA.FTZ R52, R115, UR59, -R52 ;  /* 0x0000003b73347c23 */ /* 0x000fe20008010834 */
[C---:B------:R-:W-:Y:S01]  /*e8d0*/  FMUL.FTZ R65, R150.reuse, R187 ;  /* 0x000000bb96417220 */ /* 0x040fe20000410000 */
[----:B0-----:R-:W-:Y:S01]  /*e8e0*/  FFMA.FTZ R71, R150, R44, R43 ;  /* 0x0000002c96477223 */ /* 0x001fe2000001002b */
[----:B------:R-:W-:Y:S01]  /*e8f0*/  FMUL.FTZ R43, R147, R123 ;  /* 0x0000007b932b7220 */ /* 0x000fe20000410000 */
[C---:B------:R-:W-:Y:S01]  /*e900*/  FMUL.FTZ R44, R145.reuse, R115 ;  /* 0x00000073912c7220 */ /* 0x040fe20000410000 */
[----:B------:R-:W-:Y:S01]  /*e910*/  FADD.FTZ R93, R66, R93 ;  /* 0x0000005d425d7221 */ /* 0x000fe20000010000 */
[----:B------:R0:W-:Y:S01]  /*e920*/  STS [R60+0x2150], R65 ;  /* 0x002150413c007388 */ /* 0x0001e20000000800 */
[----:B-1----:R-:W-:Y:S01]  /*e930*/  FMUL.FTZ R69, R150, R67 ;  /* 0x0000004396457220 */ /* 0x002fe20000410000 */
[----:B------:R-:W-:Y:S01]  /*e940*/  FFMA.FTZ R145, R145, -R43, R215 ;  /* 0x8000002b91917223 */ /* 0x000fe200000100d7 */
[C---:B------:R-:W-:Y:S01]  /*e950*/  FFMA.FTZ R67, R146.reuse, R185, R44 ;  /* 0x000000b992437223 */ /* 0x040fe2000001002c */
[----:B------:R-:W-:Y:S01]  /*e960*/  FMUL.FTZ R44, R115, UR57 ;  /* 0x00000039732c7c20 */ /* 0x000fe20008410000 */
[----:B------:R-:W-:Y:S01]  /*e970*/  FFMA.FTZ R43, R146, -R43, R216 ;  /* 0x8000002b922b7223 */ /* 0x000fe200000100d8 */
[C---:B------:R-:W-:Y:S01]  /*e980*/  FMUL.FTZ R66, R145.reuse, R64 ;  /* 0x0000004091427220 */ /* 0x040fe20000410000 */
[----:B------:R-:W-:Y:S01]  /*e990*/  FMUL.FTZ R52, R145, R52 ;  /* 0x0000003491347220 */ /* 0x000fe20000410000 */
[----:B------:R-:W-:Y:S01]  /*e9a0*/  FFMA.FTZ R44, R185, UR59, R44 ;  /* 0x0000003bb92c7c23 */ /* 0x000fe2000801002c */
[-C--:B------:R-:W-:Y:S01]  /*e9b0*/  FMUL.FTZ R145, R145, R42.reuse ;  /* 0x0000002a91917220 */ /* 0x080fe20000410000 */
[----:B------:R1:W-:Y:S01]  /*e9c0*/  STS [R60+0x2154], R69 ;  /* 0x002154453c007388 */ /* 0x0003e20000000800 */
[----:B------:R-:W-:Y:S01]  /*e9d0*/  FADD.FTZ R115, -R184, R53 ;  /* 0x00000035b8737221 */ /* 0x000fe20000010100 */
[-C--:B------:R-:W-:Y:S01]  /*e9e0*/  FMUL.FTZ R53, R147, R42.reuse ;  /* 0x0000002a93357220 */ /* 0x080fe20000410000 */
[C---:B0-----:R-:W-:Y:S01]  /*e9f0*/  FFMA.FTZ R65, R43.reuse, R42, R66 ;  /* 0x0000002a2b417223 */ /* 0x041fe20000010042 */
[----:B------:R-:W-:Y:S01]  /*ea00*/  FFMA.FTZ R44, R43, R44, R52 ;  /* 0x0000002c2b2c7223 */ /* 0x000fe20000010034 */
[C---:B------:R-:W-:Y:S01]  /*ea10*/  FMUL.FTZ R42, R54.reuse, -R115 ;  /* 0x80000073362a7220 */ /* 0x040fe20000410000 */
[----:B------:R-:W-:Y:S01]  /*ea20*/  FFMA.FTZ R104, R67, R123, R104 ;  /* 0x0000007b43687223 */ /* 0x000fe20000010068 */
[----:B------:R0:W-:Y:S01]  /*ea30*/  STS [R60+0x2148], R53 ;  /* 0x002148353c007388 */ /* 0x0001e20000000800 */
[C---:B------:R-:W-:Y:S01]  /*ea40*/  FFMA.FTZ R68, R147.reuse, R67, R44 ;  /* 0x0000004393447223 */ /* 0x040fe2000001002c */
[-C--:B------:R-:W-:Y:S01]  /*ea50*/  FMUL.FTZ R54, R54, -R183.reuse ;  /* 0x800000b736367220 */ /* 0x080fe20000410000 */
[-C--:B-1----:R-:W-:Y:S01]  /*ea60*/  FMUL.FTZ R69, R147, R64.reuse ;  /* 0x0000004093457220 */ /* 0x082fe20000410000 */
[----:B------:R-:W-:Y:S01]  /*ea70*/  FFMA.FTZ R64, R43, R64, -R145 ;  /* 0x000000402b407223 */ /* 0x000fe20000010891 */
[-C--:B------:R-:W-:Y:S01]  /*ea80*/  FMUL.FTZ R43, R144, R124.reuse ;  /* 0x0000007c902b7220 */ /* 0x080fe20000410000 */
[C---:B------:R-:W-:Y:S01]  /*ea90*/  FFMA.FTZ R42, R55.reuse, R183, -R42 ;  /* 0x000000b7372a7223 */ /* 0x040fe2000001082a */
[----:B------:R-:W-:Y:S01]  /*eaa0*/  FFMA.FTZ R55, R55, R115, R54 ;  /* 0x0000007337377223 */ /* 0x000fe20000010036 */
[----:B------:R1:W-:Y:S01]  /*eab0*/  STS [R60+0x214c], R69 ;  /* 0x00214c453c007388 */ /* 0x0003e20000000800 */
[-C--:B------:R-:W-:Y:S01]  /*eac0*/  FFMA.FTZ R52, R142, -R43.reuse, R213 ;  /* 0x8000002b8e347223 */ /* 0x080fe200000100d5 */
[----:B0-----:R-:W-:Y:S01]  /*ead0*/  FMUL.FTZ R53, R183, UR57 ;  /* 0x00000039b7357c20 */ /* 0x001fe20008410000 */
[----:B------:R-:W-:Y:S01]  /*eae0*/  FFMA.FTZ R44, R143, -R43, R214 ;  /* 0x8000002b8f2c7223 */ /* 0x000fe200000100d6 */
[----:B------:R-:W-:Y:S01]  /*eaf0*/  FMUL.FTZ R43, R115, UR57 ;  /* 0x00000039732b7c20 */ /* 0x000fe20008410000 */
[----:B------:R-:W-:Y:S01]  /*eb00*/  FADD.FTZ R181, R181, R42 ;  /* 0x0000002ab5b57221 */ /* 0x000fe20000010000 */
[----:B------:R-:W-:Y:S01]  /*eb10*/  FFMA.FTZ R67, R115, UR59, -R53 ;  /* 0x0000003b73437c23 */ /* 0x000fe20008010835 */
[----:B------:R-:W-:Y:S01]  /*eb20*/  FADD.FTZ R92, R71, R92 ;  /* 0x0000005c475c7221 */ /* 0x000fe20000010000 */
[C---:B------:R-:W-:Y:S01]  /*eb30*/  FFMA.FTZ R53, R183.reuse, UR59, R43 ;  /* 0x0000003bb7357c23 */ /* 0x040fe2000801002b */
[-C--:B------:R-:W-:Y:S01]  /*eb40*/  FMUL.FTZ R43, R183, R124.reuse ;  /* 0x0000007cb72b7220 */ /* 0x080fe20000410000 */
[----:B-1----:R-:W-:Y:S01]  /*eb50*/  FMUL.FTZ R69, R115, R124 ;  /* 0x0000007c73457220 */ /* 0x002fe20000410000 */
[----:B------:R-:W-:Y:S01]  /*eb60*/  FADD.FTZ R127, -R182, R55 ;  /* 0x00000037b67f7221 */ /* 0x000fe20000010100 */
[C---:B------:R-:W-:Y:S01]  /*eb70*/  FMUL.FTZ R55, R52.reuse, R67 ;  /* 0x0000004334377220 */ /* 0x040fe20000410000 */
[C---:B------:R-:W-:Y:S01]  /*eb80*/  FMUL.FTZ R42, R52.reuse, R43 ;  /* 0x0000002b342a7220 */ /* 0x040fe20000410000 */
[----:B------:R-:W-:Y:S01]  /*eb90*/  FMUL.FTZ R71, R52, R69 ;  /* 0x0000004534477220 */ /* 0x000fe20000410000 */
[----:B------:R-:W-:Y:S01]  /*eba0*/  FMUL.FTZ R142, R142, R115 ;  /* 0x000000738e8e7220 */ /* 0x000fe20000410000 */
[C---:B------:R-:W-:Y:S01]  /*ebb0*/  FFMA.FTZ R53, R44.reuse, R53, R55 ;  /* 0x000000352c357223 */ /* 0x040fe20000010037 */
[----:B------:R-:W-:Y:S01]  /*ebc0*/  FFMA.FTZ R67, R44, R69, -R42 ;  /* 0x000000452c437223 */ /* 0x000fe2000001082a */
[C---:B------:R-:W-:Y:S01]  /*ebd0*/  FMUL.FTZ R42, R56.reuse, -R181 ;  /* 0x800000b5382a7220 */ /* 0x040fe20000410000 */
        /* <DEDUP_REMOVED lines=9> */
[----:B------:R-:W-:Y:S01]  /*ec70*/  FFMA.FTZ R115, R144, R142, R53 ;  /* 0x0000008e90737223 */ /* 0x000fe20000010035 */
[----:B------:R-:W-:Y:S01]  /*ec80*/  FMUL.FTZ R53, R19, R127 ;  /* 0x0000007f13357220 */ /* 0x000fe20000410000 */
[C---:B------:R-:W-:Y:S01]  /*ec90*/  FMUL.FTZ R42, R58.reuse, -R43 ;  /* 0x8000002b3a2a7220 */ /* 0x040fe20000410000 */
[----:B------:R-:W-:Y:S01]  /*eca0*/  FMUL.FTZ R58, R58, -R179 ;  /* 0x800000b33a3a7220 */ /* 0x000fe20000410000 */
[CC--:B------:R-:W-:Y:S01]  /*ecb0*/  FFMA.FTZ R52, R18.reuse, -R44.reuse, R212 ;  /* 0x8000002c12347223 */ /* 0x0c0fe200000100d4 */
[----:B------:R-:W-:Y:S01]  /*ecc0*/  FFMA.FTZ R53, R18, R181, R53 ;  /* 0x000000b512357223 */ /* 0x000fe20000010035 */
[C---:B------:R-:W-:Y:S01]  /*ecd0*/  FFMA.FTZ R42, R59.reuse, R179, -R42 ;  /* 0x000000b33b2a7223 */ /* 0x040fe2000001082a */
[----:B------:R-:W-:Y:S01]  /*ece0*/  FFMA.FTZ R59, R59, R43, R58 ;  /* 0x0000002b3b3b7223 */ /* 0x000fe2000001003a */
[----:B------:R-:W-:Y:S01]  /*ecf0*/  FFMA.FTZ R54, R19, -R44, R211 ;  /* 0x8000002c13367223 */ /* 0x000fe200000100d3 */
[----:B------:R-:W-:Y:S01]  /*ed00*/  FMUL.FTZ R44, R181, UR57 ;  /* 0x00000039b52c7c20 */ /* 0x000fe20008410000 */
[----:B------:R-:W-:Y:S01]  /*ed10*/  FADD.FTZ R58, R177, R42 ;  /* 0x0000002ab13a7221 */ /* 0x000fe20000010000 */
[----:B------:R-:W-:Y:S01]  /*ed20*/  FADD.FTZ R178, -R178, R59 ;  /* 0x0000003bb2b27221 */ /* 0x000fe20000010100 */
[----:B------:R-:W-:Y:S01]  /*ed30*/  FMUL.FTZ R69, R144, R69 ;  /* 0x0000004590457220 */ /* 0x000fe20000410000 */
[----:B------:R0:W-:Y:S01]  /*ed40*/  STS [R60+0x2140], R71 ;  /* 0x002140473c007388 */ /* 0x0001e20000000800 */
[C---:B------:R-:W-:Y:S01]  /*ed50*/  FMUL.FTZ R19, R72.reuse, -R58 ;  /* 0x8000003a48137220 */ /* 0x040fe20000410000 */
[-C--:B------:R-:W-:Y:S01]  /*ed60*/  FMUL.FTZ R18, R72, -R178.reuse ;  /* 0x800000b248127220 */ /* 0x080fe20000410000 */
[----:B------:R-:W-:Y:S01]  /*ed70*/  FFMA.FTZ R57, R127, UR59, -R44 ;  /* 0x0000003b7f397c23 */ /* 0x000fe2000801082c */
[-C--:B------:R-:W-:Y:S01]  /*ed80*/  FMUL.FTZ R59, R181, R125.reuse ;  /* 0x0000007db53b7220 */ /* 0x080fe20000410000 */
[C---:B------:R-:W-:Y:S01]  /*ed90*/  FFMA.FTZ R19, R73.reuse, R178, R19 ;  /* 0x000000b249137223 */ /* 0x040fe20000010013 */
[----:B------:R-:W-:Y:S01]  /*eda0*/  FFMA.FTZ R18, R73, R58, -R18 ;  /* 0x0000003a49127223 */ /* 0x000fe20000010812 */
[----:B------:R-:W-:Y:S01]  /*edb0*/  FMUL.FTZ R42, R127, UR57 ;  /* 0x000000397f2a7c20 */ /* 0x000fe20008410000 */
[----:B------:R1:W-:Y:S01]  /*edc0*/  STS [R60+0x2144], R69 ;  /* 0x002144453c007388 */ /* 0x0003e20000000800 */
[----:B------:R-:W-:Y:S01]  /*edd0*/  FADD.FTZ R44, -R176, R19 ;  /* 0x00000013b02c7221 */ /* 0x000fe20000010100 */
[----:B------:R-:W-:Y:S01]  /*ede0*/  FADD.FTZ R175, R175, R18 ;  /* 0x00000012afaf7221 */ /* 0x000fe20000010000 */
[----:B0-----:R-:W-:Y:S01]  /*edf0*/  FMUL.FTZ R71, R127, R125 ;  /* 0x0000007d7f477220 */ /* 0x001fe20000410000 */
[----:B------:R-:W-:Y:S01]  /*ee00*/  FFMA.FTZ R55, R181, UR59, R42 ;  /* 0x0000003bb5377c23 */ /* 0x000fe2000801002a */
[C---:B------:R-:W-:Y:S01]  /*ee10*/  FMUL.FTZ R18, R74.reuse, -R44 ;  /* 0x8000002c4a127220 */ /* 0x040fe20000410000 */
[----:B------:R-:W-:Y:S01]  /*ee20*/  FMUL.FTZ R19, R74, -R175 ;  /* 0x800000af4a137220 */ /* 0x000fe20000410000 */
[----:B------:R-:W-:Y:S01]  /*ee30*/  FMUL.FTZ R73, R54, R71 ;  /* 0x0000004736497220 */ /* 0x000fe20000410000 */
[----:B------:R-:W-:Y:S01]  /*ee40*/  FMUL.FTZ R42, R20, R128 ;  /* 0x00000080142a7220 */ /* 0x000fe20000410000 */
[C---:B------:R-:W-:Y:S01]  /*ee50*/  FFMA.FTZ R18, R75.reuse, R175, -R18 ;  /* 0x000000af4b127223 */ /* 0x040fe20000010812 */
[C---:B-1----:R-:W-:Y:S01]  /*ee60*/  FMUL.FTZ R69, R54.reuse, R57 ;  /* 0x0000003936457220 */ /* 0x042fe20000410000 */
[----:B------:R-:W-:Y:S01]  /*ee70*/  FFMA.FTZ R19, R75, R44, R19 ;  /* 0x0000002c4b137223 */ /* 0x000fe20000010013 */
[-C--:B------:R-:W-:Y:S01]  /*ee80*/  FMUL.FTZ R54, R54, R59.reuse ;  /* 0x0000003b36367220 */ /* 0x080fe20000410000 */
[-C--:B------:R-:W-:Y:S01]  /*ee90*/  FFMA.FTZ R57, R52, R59.reuse, R73 ;  /* 0x0000003b34397223 */ /* 0x080fe20000010049 */
[----:B------:R-:W-:Y:S01]  /*eea0*/  FMUL.FTZ R73, R17, R59 ;  /* 0x0000003b11497220 */ /* 0x000fe20000410000 */
[----:B------:R-:W-:Y:S01]  /*eeb0*/  FADD.FTZ R174, -R174, R19 ;  /* 0x00000013aeae7221 */ /* 0x000fe20000010100 */
[C---:B------:R-:W-:Y:S01]  /*eec0*/  FFMA.FTZ R59, R52.reuse, R71, -R54 ;  /* 0x00000047343b7223 */ /* 0x040fe20000010836 */
[----:B------:R-:W-:Y:S01]  /*eed0*/  FFMA.FTZ R52, R52, R55, R69 ;  /* 0x0000003734347223 */ /* 0x000fe20000010045 */
[----:B------:R-:W-:Y:S01]  /*eee0*/  FADD.FTZ R173, R173, R18 ;  /* 0x00000012adad7221 */ /* 0x000fe20000010000 */
[C---:B------:R-:W-:Y:S01]  /*eef0*/  FMUL.FTZ R18, R76.reuse, -R174 ;  /* 0x800000ae4c127220 */ /* 0x040fe20000410000 */
[C---:B------:R-:W-:Y:S01]  /*ef00*/  FMUL.FTZ R71, R17.reuse, R71 ;  /* 0x0000004711477220 */ /* 0x040fe20000410000 */
[----:B------:R-:W-:Y:S01]  /*ef10*/  FFMA.FTZ R70, R17, R53, R52 ;  /* 0x0000003511467223 */ /* 0x000fe20000010034 */
[-C--:B------:R-:W-:Y:S01]  /*ef20*/  FMUL.FTZ R17, R76, -R173.reuse ;  /* 0x800000ad4c117220 */ /* 0x080fe20000410000 */
[C---:B------:R-:W-:Y:S01]  /*ef30*/  FFMA.FTZ R18, R77.reuse, R173, -R18 ;  /* 0x000000ad4d127223 */ /* 0x040fe20000010812 */
[C---:B------:R-:W-:Y:S01]  /*ef40*/  FFMA.FTZ R52, R22.reuse, -R42, R209 ;  /* 0x8000002a16347223 */ /* 0x040fe200000100d1 */
[----:B------:R-:W-:Y:S01]  /*ef50*/  FMUL.FTZ R22, R22, R43 ;  /* 0x0000002b16167220 */ /* 0x000fe20000410000 */
[----:B------:R-:W-:Y:S01]  /*ef60*/  FFMA.FTZ R17, R77, R174, R17 ;  /* 0x000000ae4d117223 */ /* 0x000fe20000010011 */
[----:B------:R-:W-:Y:S01]  /*ef70*/  FADD.FTZ R171, R171, R18 ;  /* 0x00000012abab7221 */ /* 0x000fe20000010000 */
[C---:B------:R-:W-:Y:S01]  /*ef80*/  FFMA.FTZ R19, R21.reuse, -R42, R210 ;  /* 0x8000002a15137223 */ /* 0x040fe200000100d2 */
[----:B------:R-:W-:Y:S01]  /*ef90*/  FFMA.FTZ R42, R21, R179, R22 ;  /* 0x000000b3152a7223 */ /* 0x000fe20000010016 */
[----:B------:R-:W-:Y:S01]  /*efa0*/  FMUL.FTZ R54, R179, UR57 ;  /* 0x00000039b3367c20 */ /* 0x000fe20008410000 */
[----:B------:R-:W-:Y:S01]  /*efb0*/  FADD.FTZ R172, -R172, R17 ;  /* 0x00000011acac7221 */ /* 0x000fe20000010100 */
[C---:B------:R-:W-:Y:S01]  /*efc0*/  FMUL.FTZ R22, R43.reuse, UR57 ;  /* 0x000000392b167c20 */ /* 0x040fe20008410000 */
[CC--:B------:R-:W-:Y:S01]  /*efd0*/  FMUL.FTZ R17, R78.reuse, -R171.reuse ;  /* 0x800000ab4e117220 */ /* 0x0c0fe20000410000 */
[----:B------:R-:W-:Y:S01]  /*efe0*/  FFMA.FTZ R21, R43, UR59, -R54 ;  /* 0x0000003b2b157c23 */ /* 0x000fe20008010836 */
[-C--:B------:R-:W-:Y:S01]  /*eff0*/  FMUL.FTZ R18, R78, -R172.reuse ;  /* 0x800000ac4e127220 */ /* 0x080fe20000410000 */
[----:B------:R-:W-:Y:S01]  /*f000*/  FFMA.FTZ R54, R179, UR59, R22 ;  /* 0x0000003bb3367c23 */ /* 0x000fe20008010016 */
[----:B------:R-:W-:Y:S01]  /*f010*/  FFMA.FTZ R17, R79, R172, R17 ;  /* 0x000000ac4f117223 */ /* 0x000fe20000010011 */
[-C--:B------:R-:W-:Y:S01]  /*f020*/  FMUL.FTZ R43, R43, R128.reuse ;  /* 0x000000802b2b7220 */ /* 0x080fe20000410000 */
[----:B------:R-:W-:Y:S01]  /*f030*/  FMUL.FTZ R179, R179, R128 ;  /* 0x00000080b3b37220 */ /* 0x000fe20000410000 */
[----:B------:R-:W-:Y:S01]  /*f040*/  FFMA.FTZ R18, R79, R171, -R18 ;  /* 0x000000ab4f127223 */ /* 0x000fe20000010812 */
[----:B------:R-:W-:Y:S01]  /*f050*/  FADD.FTZ R91, R68, R91 ;  /* 0x0000005b445b7221 */ /* 0x000fe20000010000 */
[----:B------:R-:W-:Y:S01]  /*f060*/  FADD.FTZ R170, -R170, R17 ;  /* 0x00000011aaaa7221 */ /* 0x000fe20000010100 */
[C---:B------:R-:W-:Y:S01]  /*f070*/  FMUL.FTZ R22, R52.reuse, R43 ;  /* 0x0000002b34167220 */ /* 0x040fe20000410000 */
[C---:B------:R-:W-:Y:S01]  /*f080*/  FMUL.FTZ R68, R52.reuse, R179 ;  /* 0x000000b334447220 */ /* 0x040fe20000410000 */
[----:B------:R-:W-:Y:S01]  /*f090*/  FMUL.FTZ R56, R52, R21 ;  /* 0x0000001534387220 */ /* 0x000fe20000410000 */
[----:B------:R-:W-:Y:S01]  /*f0a0*/  FADD.FTZ R169, R169, R18 ;  /* 0x00000012a9a97221 */ /* 0x000fe20000010000 */
[C---:B------:R-:W-:Y:S01]  /*f0b0*/  FMUL.FTZ R18, R80.reuse, -R170 ;  /* 0x800000aa50127220 */ /* 0x040fe20000410000 */
[C---:B------:R-:W-:Y:S01]  /*f0c0*/  FFMA.FTZ R22, R19.reuse, R179, R22 ;  /* 0x000000b313167223 */ /* 0x040fe20000010016 */
[C---:B------:R-:W-:Y:S01]  /*f0d0*/  FFMA.FTZ R68, R19.reuse, R43, -R68 ;  /* 0x0000002b13447223 */ /* 0x040fe20000010844 */
[----:B------:R-:W-:Y:S01]  /*f0e0*/  FFMA.FTZ R19, R19, R54, R56 ;  /* 0x0000003613137223 */ /* 0x000fe20000010038 */
[-C--:B------:R-:W-:Y:S01]  /*f0f0*/  FMUL.FTZ R17, R80, -R169.reuse ;  /* 0x800000a950117220 */ /* 0x080fe20000410000 */
[----:B------:R-:W-:Y:S01]  /*f100*/  FFMA.FTZ R18, R81, R169, -R18 ;  /* 0x000000a951127223 */ /* 0x000fe20000010812 */
[----:B------:R-:W-:Y:S01]  /*f110*/  FADD.FTZ R90, R115, R90 ;  /* 0x0000005a735a7221 */ /* 0x000fe20000010000 */
[C---:B------:R-:W-:Y:S01]  /*f120*/  FMUL.FTZ R179, R20.reuse, R179 ;  /* 0x000000b314b37220 */ /* 0x040fe20000410000 */
[C---:B------:R-:W-:Y:S01]  /*f130*/  FMUL.FTZ R43, R20.reuse, R43 ;  /* 0x0000002b142b7220 */ /* 0x040fe20000410000 */
[----:B------:R-:W-:Y:S01]  /*f140*/  FFMA.FTZ R115, R20, R42, R19 ;  /* 0x0000002a14737223 */ /* 0x000fe20000010013 */
[----:B------:R-:W-:Y:S01]  /*f150*/  FMUL.FTZ R20, R37, R134 ;  /* 0x0000008625147220 */ /* 0x000fe20000410000 */
[----:B------:R-:W-:Y:S01]  /*f160*/  FFMA.FTZ R81, R81, R170, R17 ;  /* 0x000000aa51517223 */ /* 0x000fe20000010011 */
[----:B------:R-:W-:Y:S01]  /*f170*/  FADD.FTZ R167, R167, R18 ;  /* 0x00000012a7a77221 */ /* 0x000fe20000010000 */
[----:B------:R-:W-:Y:S01]  /*f180*/  SHF.L.U32 R17, R138, 0x10, RZ ;  /* 0x000000108a117819 */ /* 0x000fe200000006ff */
[----:B------:R-:W-:Y:S01]  /*f190*/  FMUL.FTZ R18, R34, R133 ;  /* 0x0000008522127220 */ /* 0x000fe20000410000 */
[-C--:B------:R-:W-:Y:S01]  /*f1a0*/  FFMA.FTZ R21, R39, -R20.reuse, R235 ;  /* 0x8000001427157223 */ /* 0x080fe200000100eb */
[----:B------:R-:W-:Y:S01]  /*f1b0*/  FADD.FTZ R168, -R168, R81 ;  /* 0x00000051a8a87221 */ /* 0x000fe20000010100 */
[----:B------:R-:W-:Y:S01]  /*f1c0*/  FFMA.FTZ R20, R38, -R20, R236 ;  /* 0x8000001426147223 */ /* 0x000fe200000100ec */
[----:B------:R-:W-:Y:S01]  /*f1d0*/  FMUL.FTZ R72, R167, R134 ;  /* 0x00000086a7487220 */ /* 0x000fe20000410000 */
[----:B------:R-:W-:Y:S01]  /*f1e0*/  FFMA.FTZ R107, R42, R128, R107 ;  /* 0x000000802a6b7223 */ /* 0x000fe2000001006b */
[----:B------:R0:W-:Y:S01]  /*f1f0*/  STS [R60+0x213c], R71 ;  /* 0x00213c473c007388 */ /* 0x0001e20000000800 */
[----:B------:R-:W-:Y:S01]  /*f200*/  FADD.FTZ R89, R70, R89 ;  /* 0x0000005946597221 */ /* 0x000fe20000010000 */
[----:B------:R-:W-:Y:S01]  /*f210*/  FMUL.FTZ R42, R17, R129 ;  /* 0x00000081112a7220 */ /* 0x000fe20000410000 */
[-C--:B------:R-:W-:Y:S01]  /*f220*/  FFMA.FTZ R19, R36, -R18.reuse, R199 ;  /* 0x8000001224137223 */ /* 0x080fe200000100c7 */
[----:B------:R1:W-:Y:S01]  /*f230*/  STS [R60+0x2134], R43 ;  /* 0x0021342b3c007388 */ /* 0x0003e20000000800 */
[----:B------:R-:W-:Y:S01]  /*f240*/  FFMA.FTZ R18, R35, -R18, R200 ;  /* 0x8000001223127223 */ /* 0x000fe200000100c8 */
[----:B------:R-:W-:Y:S01]  /*f250*/  FMUL.FTZ R70, R168, R134 ;  /* 0x00000086a8467220 */ /* 0x000fe20000410000 */
[C---:B------:R-:W-:Y:S01]  /*f260*/  FFMA.FTZ R114, R24.reuse, -R42, R207 ;  /* 0x8000002a18727223 */ /* 0x040fe200000100cf */
[----:B------:R-:W-:Y:S01]  /*f270*/  FMUL.FTZ R56, R24, R178 ;  /* 0x000000b218387220 */ /* 0x000fe20000410000 */
[-C--:B------:R-:W-:Y:S01]  /*f280*/  FMUL.FTZ R69, R170, R133.reuse ;  /* 0x00000085aa457220 */ /* 0x080fe20000410000 */
[----:B0-----:R-:W-:Y:S01]  /*f290*/  FMUL.FTZ R71, R169, R133 ;  /* 0x00000085a9477220 */ /* 0x001fe20000410000 */
[C---:B------:R-:W-:Y:S01]  /*f2a0*/  FMUL.FTZ R24, R20.reuse, R70 ;  /* 0x0000004614187220 */ /* 0x040fe20000410000 */
[----:B------:R0:W-:Y:S01]  /*f2b0*/  STS [R60+0x2138], R73 ;  /* 0x002138493c007388 */ /* 0x0001e20000000800 */
[----:B------:R-:W-:Y:S01]  /*f2c0*/  FMUL.FTZ R54, R31, R132 ;  /* 0x000000841f367220 */ /* 0x000fe20000410000 */
[-C--:B-1----:R-:W-:Y:S01]  /*f2d0*/  FMUL.FTZ R43, R20, R72.reuse ;  /* 0x00000048142b7220 */ /* 0x082fe20000410000 */
[----:B------:R-:W-:Y:S01]  /*f2e0*/  FMUL.FTZ R52, R18, R71 ;  /* 0x0000004712347220 */ /* 0x000fe20000410000 */
[----:B------:R-:W-:Y:S01]  /*f2f0*/  FFMA.FTZ R24, R21, R72, R24 ;  /* 0x0000004815187223 */ /* 0x000fe20000010018 */
[----:B------:R-:W-:Y:S01]  /*f300*/  FFMA.FTZ R106, R53, R125, R106 ;  /* 0x0000007d356a7223 */ /* 0x000fe2000001006a */
[----:B------:R-:W-:Y:S01]  /*f310*/  FFMA.FTZ R43, R21, R70, -R43 ;  /* 0x00000046152b7223 */ /* 0x000fe2000001082b */
[-C--:B------:R-:W-:Y:S01]  /*f320*/  FFMA.FTZ R52, R19, R69.reuse, -R52 ;  /* 0x0000004513347223 */ /* 0x080fe20000010834 */
[----:B------:R-:W-:Y:S01]  /*f330*/  FADD.FTZ R24, RZ, R24 ;  /* 0x00000018ff187221 */ /* 0x000fe20000010000 */
[----:B------:R-:W-:Y:S01]  /*f340*/  FFMA.FTZ R55, R32, -R54, R202 ;  /* 0x8000003620377223 */ /* 0x000fe200000100ca */
[----:B0-----:R-:W-:Y:S01]  /*f350*/  FFMA.FTZ R73, R23, -R42, R208 ;  /* 0x8000002a17497223 */ /* 0x001fe200000100d0 */
[----:B------:R-:W-:Y:S01]  /*f360*/  FMUL.FTZ R42, R18, R69 ;  /* 0x00000045122a7220 */ /* 0x000fe20000410000 */
[----:B------:R-:W-:Y:S01]  /*f370*/  FADD.FTZ R43, RZ, R43 ;  /* 0x0000002bff2b7221 */ /* 0x000fe20000010000 */
[----:B------:R-:W-:Y:S01]  /*f380*/  FFMA.FTZ R54, R33, -R54, R201 ;  /* 0x8000003621367223 */ /* 0x000fe200000100c9 */
[-C--:B------:R-:W-:Y:S01]  /*f390*/  FMUL.FTZ R74, R172, R132.reuse ;  /* 0x00000084ac4a7220 */ /* 0x080fe20000410000 */
[----:B------:R-:W-:Y:S01]  /*f3a0*/  FFMA.FTZ R53, R19, R71, R42 ;  /* 0x0000004713357223 */ /* 0x000fe2000001002a */
[----:B------:R-:W-:Y:S01]  /*f3b0*/  FADD.FTZ R43, R43, R52 ;  /* 0x000000342b2b7221 */ /* 0x000fe20000010000 */
[-C--:B------:R-:W-:Y:S01]  /*f3c0*/  FMUL.FTZ R52, R28, R131.reuse ;  /* 0x000000831c347220 */ /* 0x080fe20000410000 */
[----:B------:R-:W-:Y:S01]  /*f3d0*/  FMUL.FTZ R76, R171, R132 ;  /* 0x00000084ab4c7220 */ /* 0x000fe20000410000 */
[----:B------:R-:W-:Y:S01]  /*f3e0*/  FADD.FTZ R24, R24, R53 ;  /* 0x0000003518187221 */ /* 0x000fe20000010000 */
[----:B------:R-:W-:Y:S01]  /*f3f0*/  FMUL.FTZ R42, R54, R74 ;  /* 0x0000004a362a7220 */ /* 0x000fe20000410000 */
[-C--:B------:R-:W-:Y:S01]  /*f400*/  FFMA.FTZ R53, R29, -R52.reuse, R204 ;  /* 0x800000341d357223 */ /* 0x080fe200000100cc */
[----:B------:R-:W-:Y:S01]  /*f410*/  FFMA.FTZ R52, R30, -R52, R203 ;  /* 0x800000341e347223 */ /* 0x000fe200000100cb */
[----:B------:R-:W-:Y:S01]  /*f420*/  FMUL.FTZ R77, R54, R76 ;  /* 0x0000004c364d7220 */ /* 0x000fe20000410000 */
[-C--:B------:R-:W-:Y:S01]  /*f430*/  FMUL.FTZ R79, R173, R131.reuse ;  /* 0x00000083ad4f7220 */ /* 0x080fe20000410000 */
[----:B------:R-:W-:Y:S01]  /*f440*/  FFMA.FTZ R56, R23, R58, R56 ;  /* 0x0000003a17387223 */ /* 0x000fe20000010038 */
[C---:B------:R-:W-:Y:S01]  /*f450*/  FFMA.FTZ R75, R55.reuse, R76, R42 ;  /* 0x0000004c374b7223 */ /* 0x040fe2000001002a */
[----:B------:R-:W-:Y:S01]  /*f460*/  FMUL.FTZ R23, R174, R131 ;  /* 0x00000083ae177220 */ /* 0x000fe20000410000 */
[----:B------:R-:W-:Y:S01]  /*f470*/  FFMA.FTZ R42, R55, R74, -R77 ;  /* 0x0000004a372a7223 */ /* 0x000fe2000001084d */
[----:B------:R-:W-:Y:S01]  /*f480*/  FMUL.FTZ R80, R52, R79 ;  /* 0x0000004f34507220 */ /* 0x000fe20000410000 */
[----:B------:R-:W-:Y:S01]  /*f490*/  FADD.FTZ R24, R24, R75 ;  /* 0x0000004b18187221 */ /* 0x000fe20000010000 */
[-C--:B------:R-:W-:Y:S01]  /*f4a0*/  FMUL.FTZ R78, R52, R23.reuse ;  /* 0x00000017344e7220 */ /* 0x080fe20000410000 */
[----:B------:R-:W-:Y:S01]  /*f4b0*/  FADD.FTZ R42, R43, R42 ;  /* 0x0000002a2b2a7221 */ /* 0x000fe20000010000 */
[----:B------:R-:W-:Y:S01]  /*f4c0*/  FFMA.FTZ R75, R53, R23, -R80 ;  /* 0x00000017354b7223 */ /* 0x000fe20000010850 */
[-C--:B------:R-:W-:Y:S01]  /*f4d0*/  FMUL.FTZ R77, R25, R130.reuse ;  /* 0x00000082194d7220 */ /* 0x080fe20000410000 */
[----:B------:R-:W-:Y:S01]  /*f4e0*/  FFMA.FTZ R43, R53, R79, R78 ;  /* 0x0000004f352b7223 */ /* 0x000fe2000001004e */
[----:B------:R-:W-:Y:S01]  /*f4f0*/  FADD.FTZ R88, R115, R88 ;  /* 0x0000005873587221 */ /* 0x000fe20000010000 */
[----:B------:R-:W-:Y:S01]  /*f500*/  FADD.FTZ R75, R42, R75 ;  /* 0x0000004b2a4b7221 */ /* 0x000fe20000010000 */
[----:B------:R-:W-:Y:S01]  /*f510*/  FMUL.FTZ R81, R178, UR57 ;  /* 0x00000039b2517c20 */ /* 0x000fe20008410000 */
[----:B------:R-:W-:Y:S01]  /*f520*/  FMUL.FTZ R115, R58, UR57 ;  /* 0x000000393a737c20 */ /* 0x000fe20008410000 */
[----:B------:R-:W-:Y:S01]  /*f530*/  FFMA.FTZ R42, R27, -R77, R205 ;  /* 0x8000004d1b2a7223 */ /* 0x000fe200000100cd */
[-C--:B------:R-:W-:Y:S01]  /*f540*/  FMUL.FTZ R80, R44, R130.reuse ;  /* 0x000000822c507220 */ /* 0x080fe20000410000 */
[----:B------:R-:W-:Y:S01]  /*f550*/  FMUL.FTZ R78, R175, R130 ;  /* 0x00000082af4e7220 */ /* 0x000fe20000410000 */
[----:B------:R-:W-:Y:S01]  /*f560*/  FADD.FTZ R24, R24, R43 ;  /* 0x0000002b18187221 */ /* 0x000fe20000010000 */
[C---:B------:R-:W-:Y:S01]  /*f570*/  FFMA.FTZ R126, R58.reuse, UR59, R81 ;  /* 0x0000003b3a7e7c23 */ /* 0x040fe20008010051 */
[----:B------:R-:W-:Y:S01]  /*f580*/  FMUL.FTZ R144, R58, R129 ;  /* 0x000000813a907220 */ /* 0x000fe20000410000 */
[----:B------:R-:W-:Y:S01]  /*f590*/  FFMA.FTZ R43, R26, -R77, R206 ;  /* 0x8000004d1a2b7223 */ /* 0x000fe200000100ce */
[----:B------:R-:W-:Y:S01]  /*f5a0*/  FFMA.FTZ R115, R178, UR59, -R115 ;  /* 0x0000003bb2737c23 */ /* 0x000fe20008010873 */
[----:B------:R-:W-:Y:S01]  /*f5b0*/  FMUL.FTZ R58, R42, R80 ;  /* 0x000000502a3a7220 */ /* 0x000fe20000410000 */
[----:B------:R-:W-:Y:S01]  /*f5c0*/  FMUL.FTZ R178, R178, R129 ;  /* 0x00000081b2b27220 */ /* 0x000fe20000410000 */
[----:B------:R-:W-:Y:S01]  /*f5d0*/  FMUL.FTZ R81, R42, R78 ;  /* 0x0000004e2a517220 */ /* 0x000fe20000410000 */
[----:B------:R-:W-:Y:S01]  /*f5e0*/  FFMA.FTZ R105, R142, R124, R105 ;  /* 0x0000007c8e697223 */ /* 0x000fe20000010069 */
[C---:B------:R-:W-:Y:S01]  /*f5f0*/  FFMA.FTZ R77, R43.reuse, R78, R58 ;  /* 0x0000004e2b4d7223 */ /* 0x040fe2000001003a */
[C---:B------:R-:W-:Y:S01]  /*f600*/  FMUL.FTZ R146, R114.reuse, R178 ;  /* 0x000000b272927220 */ /* 0x040fe20000410000 */
[C---:B------:R-:W-:Y:S01]  /*f610*/  FMUL.FTZ R142, R114.reuse, R115 ;  /* 0x00000073728e7220 */ /* 0x040fe20000410000 */
[----:B------:R-:W-:Y:S01]  /*f620*/  FFMA.FTZ R58, R43, R80, -R81 ;  /* 0x000000502b3a7223 */ /* 0x000fe20000010851 */
[-C--:B------:R-:W-:Y:S01]  /*f630*/  FMUL.FTZ R114, R114, R144.reuse ;  /* 0x0000009072727220 */ /* 0x080fe20000410000 */
[----:B------:R-:W-:Y:S01]  /*f640*/  FADD.FTZ R24, R24, R77 ;  /* 0x0000004d18187221 */ /* 0x000fe20000010000 */
[----:B------:R-:W-:Y:S01]  /*f650*/  FFMA.FTZ R81, R73, R144, R146 ;  /* 0x0000009049517223 */ /* 0x000fe20000010092 */
[----:B------:R-:W-:Y:S01]  /*f660*/  FADD.FTZ R58, R75, R58 ;  /* 0x0000003a4b3a7221 */ /* 0x000fe20000010000 */
[----:B------:R-:W-:Y:S01]  /*f670*/  FFMA.FTZ R75, R73, R178, -R114 ;  /* 0x000000b2494b7223 */ /* 0x000fe20000010872 */
[----:B------:R-:W-:Y:S01]  /*f680*/  FMUL.FTZ R115, R17, R144 ;  /* 0x0000009011737220 */ /* 0x000fe20000410000 */
[----:B------:R-:W-:Y:S01]  /*f690*/  FADD.FTZ R81, R24, R81 ;  /* 0x0000005118517221 */ /* 0x000fe20000010000 */
[----:B------:R-:W-:Y:S01]  /*f6a0*/  FFMA.FTZ R24, R73, R126, R142 ;  /* 0x0000007e49187223 */ /* 0x000fe2000001008e */
[----:B------:R-:W-:Y:S01]  /*f6b0*/  FADD.FTZ R77, R58, R75 ;  /* 0x0000004b3a4d7221 */ /* 0x000fe20000010000 */
[----:B------:R-:W-:Y:S01]  /*f6c0*/  FMUL.FTZ R127, R17, R178 ;  /* 0x000000b2117f7220 */ /* 0x000fe20000410000 */
        /* <DEDUP_REMOVED lines=9> */
[C---:B------:R-:W-:Y:S01]  /*f760*/  FMUL.FTZ R23, R31.reuse, R76 ;  /* 0x0000004c1f177220 */ /* 0x040fe20000410000 */
[----:B------:R-:W-:Y:S01]  /*f770*/  FADD.FTZ R67, R68, R67 ;  /* 0x0000004344437221 */ /* 0x000fe20000010000 */
[----:B------:R-:W-:Y:S01]  /*f780*/  FMUL.FTZ R57, R31, R74 ;  /* 0x0000004a1f397220 */ /* 0x000fe20000410000 */
[----:B------:R-:W-:Y:S01]  /*f790*/  FADD.FTZ R66, R66, R65 ;  /* 0x0000004142427221 */ /* 0x000fe20000010000 */
[C---:B------:R-:W-:Y:S01]  /*f7a0*/  FMUL.FTZ R71, R34.reuse, R71 ;  /* 0x0000004722477220 */ /* 0x040fe20000410000 */
[----:B------:R-:W-:Y:S01]  /*f7b0*/  FADD.FTZ R67, R67, R64 ;  /* 0x0000004043437221 */ /* 0x000fe20000010000 */
        /* <DEDUP_REMOVED lines=8> */
[----:B------:R-:W-:Y:S01]  /*f840*/  FMUL.FTZ R49, R37, R70 ;  /* 0x0000004625317220 */ /* 0x000fe20000410000 */
[----:B------:R-:W-:Y:S01]  /*f850*/  FADD.FTZ R46, R51, R46 ;  /* 0x0000002e332e7221 */ /* 0x000fe20000010000 */
[----:B------:R-:W-:Y:S01]  /*f860*/  STS [R60+0x2128], R115 ;  /* 0x002128733c007388 */ /* 0x000fe20000000800 */
[----:B------:R-:W-:Y:S01]  /*f870*/  FADD.FTZ R50, R50, R47 ;  /* 0x0000002f32327221 */ /* 0x000fe20000010000 */
        /* <DEDUP_REMOVED lines=26> */
[----:B------:R-:W-:Y:S01]  /*fa20*/  STS [R60+0x2114], R57 ;  /* 0x002114393c007388 */ /* 0x000fe20000000800 */
[C---:B------:R-:W-:Y:S01]  /*fa30*/  IADD3 R58, R141.reuse, 0x100, RZ ;  /* 0x000001008d3a7810 */ /* 0x040fe20007ffe0ff */
[----:B------:R-:W-:Y:S01]  /*fa40*/  FFMA.FTZ R201, -R14, R201, -RZ ;  /* 0x000000c90ec97223 */ /* 0x000fe200000109ff */
        /* <DEDUP_REMOVED lines=10> */
[----:B------:R-:W-:Y:S01]  /*faf0*/  IADD3 R148, R141, 0x540, RZ ;  /* 0x000005408d947810 */ /* 0x000fe20007ffe0ff */
[----:B------:R-:W-:Y:S01]  /*fb00*/  FFMA.FTZ R203, -R13, R203, -RZ ;  /* 0x000000cb0dcb7223 */ /* 0x000fe200000109ff */
[C---:B------:R-:W-:Y:S01]  /*fb10*/  IADD3 R150, R141.reuse, 0x580, RZ ;  /* 0x000005808d967810 */ /* 0x040fe20007ffe0ff */
[----:B------:R2:W-:Y:S01]  /*fb20*/  STS [R60+0x2104], R49 ;  /* 0x002104313c007388 */ /* 0x0005e20000000800 */
        /* <DEDUP_REMOVED lines=12> */
[----:B------:R-:W-:Y:S01]  /*fbf0*/  IADD3 R176, R141, 0x7c0, RZ ;  /* 0x000007c08db07810 */ /* 0x000fe20007ffe0ff */
[----:B------:R-:W-:Y:S01]  /*fc00*/  FFMA.FTZ R217, -R6, R217, -RZ ;  /* 0x000000d906d97223 */ /* 0x000fe200000109ff */
[----:B------:R-:W-:Y:S01]  /*fc10*/  LEA.HI.SX32 R67, R68, R141, 0x1b ;  /* 0x0000008d44437211 */ /* 0x000fe200078fdaff */
[----:B------:R-:W-:Y:S01]  /*fc20*/  FFMA.FTZ R219, -R5, R219, -RZ ;  /* 0x000000db05db7223 */ /* 0x000fe200000109ff */
[----:B0-----:R-:W-:Y:S01]  /*fc30*/  LEA.HI.SX32 R69, R70, R141, 0x1b ;  /* 0x0000008d46457211 */ /* 0x001fe200078fdaff */
[----:B------:R-:W-:Y:S01]  /*fc40*/  FFMA.FTZ R221, -R4, R221, -RZ ;  /* 0x000000dd04dd7223 */ /* 0x000fe200000109ff */
[----:B------:R-:W-:Y:S01]  /*fc50*/  LEA.HI.SX32 R71, R72, R141, 0x1b ;  /* 0x0000008d48477211 */ /* 0x000fe200078fdaff */
[----:B------:R-:W-:Y:S01]  /*fc60*/  FFMA.FTZ R223, -R3, R223, -RZ ;  /* 0x000000df03df7223 */ /* 0x000fe200000109ff */
        /* <DEDUP_REMOVED lines=22> */
[-C--:B-1----:R-:W-:Y:S01]  /*fdd0*/  LEA.HI.SX32 R47, R48, R141.reuse, 0x1b ;  /* 0x0000008d302f7211 */ /* 0x082fe200078fdaff */
[----:B------:R-:W-:Y:S01]  /*fde0*/  FFMA.FTZ R190, R171, UR59, R190 ;  /* 0x0000003babbe7c23 */ /* 0x000fe200080100be */
[-C--:B------:R-:W-:Y:S01]  /*fdf0*/  LEA.HI.SX32 R59, R50, R141.reuse, 0x1b ;  /* 0x0000008d323b7211 */ /* 0x080fe200078fdaff */
[----:B------:R-:W-:Y:S01]  /*fe00*/  FFMA.FTZ R188, R169, UR59, R188 ;  /* 0x0000003ba9bc7c23 */ /* 0x000fe200080100bc */
[-C--:B------:R-:W-:Y:S01]  /*fe10*/  LEA.HI.SX32 R61, R58, R141.reuse, 0x1b ;  /* 0x0000008d3a3d7211 */ /* 0x080fe200078fdaff */
[----:B------:R-:W-:Y:S01]  /*fe20*/  FFMA.FTZ R27, R168, UR59, -R27 ;  /* 0x0000003ba81b7c23 */ /* 0x000fe2000801081b */
[----:B--2---:R-:W-:-:S02]  /*fe30*/  LEA.HI.SX32 R49, R62, R141, 0x1b ;  /* 0x0000008d3e317211 */ /* 0x004fc400078fdaff */
        /* <DEDUP_REMOVED lines=13> */
[-C--:B------:R-:W-:Y:S01]  /*ff10*/  LEA R67, R69, R116.reuse, 0x2 ;  /* 0x0000007445437211 */ /* 0x080fe200078e10ff */
[----:B------:R-:W-:Y:S01]  /*ff20*/  BAR.SYNC.DEFER_BLOCKING 0x0 ;  /* 0x0000000000007b1d */ /* 0x000fe20000010000 */
        /* <DEDUP_REMOVED lines=168> */
.L_x_9259:
[----:B------:R-:W-:Y:S05]  /*109b0*/  BSYNC B0 ;  /* 0x0000000000007941 */ /* 0x000fea0003800000 */
.L_x_9258:
        /* <DEDUP_REMOVED lines=57> */
.L_x_9261:
[----:B------:R-:W-:Y:S05]  /*10d50*/  BSYNC B0 ;  /* 0x0000000000007941 */ /* 0x000fea0003800000 */
.L_x_9260:
        /* <DEDUP_REMOVED lines=11> */
.L_x_9263:
[----:B------:R-:W-:Y:S05]  /*10e10*/  BSYNC B0 ;  /* 0x0000000000007941 */ /* 0x000fea0003800000 */
.L_x_9262:
[----:B------:R-:W3:Y:S01]  /*10e20*/  LDS R59, [R59+0x4500] ;  /* 0x004500003b3b7984 */ /* 0x000ee20000000800 */
[----:B------:R-:W-:Y:S04]  /*10e30*/  BSSY B0, `(.L_x_9264) ;  /* 0x0000004000007945 */ /* 0x000fe80003800000 */
[----:B------:R-:W-:Y:S05]  /*10e40*/  @!P1 BRA `(.L_x_9265) ;  /* 0x0000000000089947 */ /* 0x000fea0003800000 */
[----:B------:R4:W-:Y:S04]  /*10e50*/  REDG.E.ADD.F32.FTZ.RN.STRONG.GPU desc[UR52][R50.64+-0x1d00], R147 ;  /* 0xffe30093320079a6 */ /* 0x0009e8000c10f3b4 */
[----:B---3--:R4:W-:Y:S02]  /*10e60*/  REDG.E.ADD.F32.FTZ.RN.STRONG.GPU desc[UR52][R48.64+-0x1d00], R59 ;  /* 0xffe3003b300079a6 */ /* 0x0089e4000c10f3b4 */
.L_x_9265:
[----:B------:R-:W-:Y:S05]  /*10e70*/  BSYNC B0 ;  /* 0x0000000000007941 */ /* 0x000fea0003800000 */
.L_x_9264:
[----:B------:R-:W0:Y:S01]  /*10e80*/  LDS R61, [R61+0x4600] ;  /* 0x004600003d3d7984 */ /* 0x000e220000000800 */
[----:B------:R-:W-:Y:S04]  /*10e90*/  BSSY B0, `(.L_x_9266) ;  /* 0x0000004000007945 */ /* 0x000fe80003800000 */
[----:B------:R-:W-:Y:S05]  /*10ea0*/  @!P2 BRA `(.L_x_9267) ;  /* 0x000000000008a947 */ /* 0x000fea0003800000 */
[----:B------:R1:W-:Y:S04]  /*10eb0*/  REDG.E.ADD.F32.FTZ.RN.STRONG.GPU desc[UR52][R50.64+-0x1c00], R148 ;  /* 0xffe40094320079a6 */ /* 0x0003e8000c10f3b4 */
[----:B0-----:R1:W-:Y:S02]  /*10ec0*/  REDG.E.ADD.F32.FTZ.RN.STRONG.GPU desc[UR52][R48.64+-0x1c00], R61 ;  /* 0xffe4003d300079a6 */ /* 0x0013e4000c10f3b4 */
.L_x_9267:
[----:B------:R-:W-:Y:S05]  /*10ed0*/  BSYNC B0 ;  /* 0x0000000000007941 */ /* 0x000fea0003800000 */
.L_x_9266:
[----:B-12---:R1:W2:Y:S01]  /*10ee0*/  LDS R23, [R62+0x4700] ;  /* 0x004700003e177984 */ /* 0x0062a20000000800 */
[----:B------:R-:W-:Y:S04]  /*10ef0*/  BSSY B0, `(.L_x_9268) ;  /* 0x0000004000007945 */ /* 0x000fe80003800000 */
[----:B------:R-:W-:Y:S05]  /*10f00*/  @!P3 BRA `(.L_x_9269) ;  /* 0x000000000008b947 */ /* 0x000fea0003800000 */
[----:B------:R0:W-:Y:S04]  /*10f10*/  REDG.E.ADD.F32.FTZ.RN.STRONG.GPU desc[UR52][R50.64+-0x1b00], R149 ;  /* 0xffe50095320079a6 */ /* 0x0001e8000c10f3b4 */
[----:B--2---:R2:W-:Y:S02]  /*10f20*/  REDG.E.ADD.F32.FTZ.RN.STRONG.GPU desc[UR52][R48.64+-0x1b00], R23 ;  /* 0xffe50017300079a6 */ /* 0x0045e4000c10f3b4 */
.L_x_9269:
[----:B------:R-:W-:Y:S05]  /*10f30*/  BSYNC B0 ;  /* 0x0000000000007941 */ /* 0x000fea0003800000 */
.L_x_9268:
[----:B------:R-:W0:Y:S01]  /*10f40*/  LDS R63, [R63+0x4800] ;  /* 0x004800003f3f7984 */ /* 0x000e220000000800 */
[----:B------:R-:W-:Y:S04]  /*10f50*/  BSSY B0, `(.L_x_9270) ;  /* 0x0000004000007945 */ /* 0x000fe80003800000 */
[----:B------:R-:W-:Y:S05]  /*10f60*/  @!P4 BRA `(.L_x_9271) ;  /* 0x000000000008c947 */ /* 0x000fea0003800000 */
[----:B------:R1:W-:Y:S04]  /*10f70*/  REDG.E.ADD.F32.FTZ.RN.STRONG.GPU desc[UR52][R50.64+-0x1a00], R150 ;  /* 0xffe60096320079a6 */ /* 0x0003e8000c10f3b4 */
[----:B0-----:R1:W-:Y:S02]  /*10f80*/  REDG.E.ADD.F32.FTZ.RN.STRONG.GPU desc[UR52][R48.64+-0x1a00], R63 ;  /* 0xffe6003f300079a6 */ /* 0x0013e4000c10f3b4 */
.L_x_9271:
[----:B------:R-:W-:Y:S05]  /*10f90*/  BSYNC B0 ;  /* 0x0000000000007941 */ /* 0x000fea0003800000 */
.L_x_9270:
[----:B--2---:R2:W0:Y:S01]  /*10fa0*/  LDS R23, [R64+0x4900] ;  /* 0x0049000040177984 */ /* 0x0044220000000800 */
[----:B------:R-:W-:Y:S04]  /*10fb0*/  BSSY B0, `(.L_x_9272) ;  /* 0x0000004000007945 */ /* 0x000fe80003800000 */
[----:B------:R-:W-:Y:S05]  /*10fc0*/  @!P5 BRA `(.L_x_9273) ;  /* 0x000000000008d947 */ /* 0x000fea0003800000 */
[----:B------:R1:W-:Y:S04]  /*10fd0*/  REDG.E.ADD.F32.FTZ.RN.STRONG.GPU desc[UR52][R50.64+-0x1900], R151 ;  /* 0xffe70097320079a6 */ /* 0x0003e8000c10f3b4 */
[----:B0-----:R1:W-:Y:S02]  /*10fe0*/  REDG.E.ADD.F32.FTZ.RN.STRONG.GPU desc[UR52][R48.64+-0x1900], R23 ;  /* 0xffe70017300079a6 */ /* 0x0013e4000c10f3b4 */
.L_x_9273:
[----:B------:R-:W-:Y:S05]  /*10ff0*/  BSYNC B0 ;  /* 0x0000000000007941 */ /* 0x000fea0003800000 */
.L_x_9272:
        /* <DEDUP_REMOVED lines=11> */
.L_x_9275:
[----:B------:R-:W-:Y:S05]  /*110b0*/  BSYNC B0 ;  /* 0x0000000000007941 */ /* 0x000fea0003800000 */
.L_x_9274:
[----:B01----:R0:W1:Y:S01]  /*110c0*/  LDS R23, [R66+0x4b00] ;  /* 0x004b000042177984 */ /* 0x0030620000000800 */
[----:B------:R-:W-:Y:S04]  /*110d0*/  BSSY B0, `(.L_x_9276) ;  /* 0x0000004000007945 */ /* 0x000fe80003800000 */
[----:B------:R-:W-:Y:S05]  /*110e0*/  @!P1 BRA `(.L_x_9277) ;  /* 0x0000000000089947 */ /* 0x000fea0003800000 */
[----:B------:R0:W-:Y:S04]  /*110f0*/  REDG.E.ADD.F32.FTZ.RN.STRONG.GPU desc[UR52][R50.64+-0x1700], R153 ;  /* 0xffe90099320079a6 */ /* 0x0001e8000c10f3b4 */
[----:B-1----:R0:W-:Y:S02]  /*11100*/  REDG.E.ADD.F32.FTZ.RN.STRONG.GPU desc[UR52][R48.64+-0x1700], R23 ;  /* 0xffe90017300079a6 */ /* 0x0021e4000c10f3b4 */
.L_x_9277:
[----:B------:R-:W-:Y:S05]  /*11110*/  BSYNC B0 ;  /* 0x0000000000007941 */ /* 0x000fea0003800000 */
.L_x_9276:
[----:B------:R-:W0:Y:S01]  /*11120*/  LDS R67, [R67+0x4c00] ;  /* 0x004c000043437984 */ /* 0x000e220000000800 */
[----:B------:R-:W-:Y:S04]  /*11130*/  BSSY B0, `(.L_x_9278) ;  /* 0x0000004000007945 */ /* 0x000fe80003800000 */
[----:B------:R-:W-:Y:S05]  /*11140*/  @!P2 BRA `(.L_x_9279) ;  /* 0x000000000008a947 */ /* 0x000fea0003800000 */
[----:B------:R1:W-:Y:S04]  /*11150*/  REDG.E.ADD.F32.FTZ.RN.STRONG.GPU desc[UR52][R50.64+-0x1600], R154 ;  /* 0xffea009a320079a6 */ /* 0x0003e8000c10f3b4 */
[----:B0-----:R0:W-:Y:S02]  /*11160*/  REDG.E.ADD.F32.FTZ.RN.STRONG.GPU desc[UR52][R48.64+-0x1600], R67 ;  /* 0xffea0043300079a6 */ /* 0x0011e4000c10f3b4 */
.L_x_9279:
[----:B------:R-:W-:Y:S05]  /*11170*/  BSYNC B0 ;  /* 0x0000000000007941 */ /* 0x000fea0003800000 */
.L_x_9278:
[----:B01----:R0:W1:Y:S01]  /*11180*/  LDS R23, [R68+0x4d00] ;  /* 0x004d000044177984 */ /* 0x0030620000000800 */
[----:B------:R-:W-:Y:S04]  /*11190*/  BSSY B0, `(.L_x_9280) ;  /* 0x0000004000007945 */ /* 0x000fe80003800000 */
[----:B------:R-:W-:Y:S05]  /*111a0*/  @!P3 BRA `(.L_x_9281) ;  /* 0x000000000008b947 */ /* 0x000fea0003800000 */
[----:B------:R0:W-:Y:S04]  /*111b0*/  REDG.E.ADD.F32.FTZ.RN.STRONG.GPU desc[UR52][R50.64+-0x1500], R155 ;  /* 0xffeb009b320079a6 */ /* 0x0001e8000c10f3b4 */
[----:B-1----:R0:W-:Y:S02]  /*111c0*/  REDG.E.ADD.F32.FTZ.RN.STRONG.GPU desc[UR52][R48.64+-0x1500], R23 ;  /* 0xffeb0017300079a6 */ /* 0x0021e4000c10f3b4 */
.L_x_9281:
[----:B------:R-:W-:Y:S05]  /*111d0*/  BSYNC B0 ;  /* 0x0000000000007941 */ /* 0x000fea0003800000 */
.L_x_9280:
[----:B------:R-:W0:Y:S01]  /*111e0*/  LDS R69, [R69+0x4e00] ;  /* 0x004e000045457984 */ /* 0x000e220000000800 */
[----:B------:R-:W-:Y:S04]  /*111f0*/  BSSY B0, `(.L_x_9282) ;  /* 0x0000004000007945 */ /* 0x000fe80003800000 */
[----:B------:R-:W-:Y:S05]  /*11200*/  @!P4 BRA `(.L_x_9283) ;  /* 0x000000000008c947 */ /* 0x000fea0003800000 */
[----:B------:R1:W-:Y:S04]  /*11210*/  REDG.E.ADD.F32.FTZ.RN.STRONG.GPU desc[UR52][R50.64+-0x1400], R156 ;  /* 0xffec009c320079a6 */ /* 0x0003e8000c10f3b4 */
[----:B0-----:R0:W-:Y:S02]  /*11220*/  REDG.E.ADD.F32.FTZ.RN.STRONG.GPU desc[UR52][R48.64+-0x1400], R69 ;  /* 0xffec0045300079a6 */ /* 0x0011e4000c10f3b4 */
.L_x_9283:
[----:B------:R-:W-:Y:S05]  /*11230*/  BSYNC B0 ;  /* 0x0000000000007941 */ /* 0x000fea0003800000 */
.L_x_9282:
[----:B01----:R0:W1:Y:S01]  /*11240*/  LDS R23, [R70+0x4f00] ;  /* 0x004f000046177984 */ /* 0x0030620000000800 */
[----:B------:R-:W-:Y:S04]  /*11250*/  BSSY B0, `(.L_x_9284) ;  /* 0x0000004000007945 */ /* 0x000fe80003800000 */
[----:B------:R-:W-:Y:S05]  /*11260*/  @!P5 BRA `(.L_x_9285) ;  /* 0x000000000008d947 */ /* 0x000fea0003800000 */
[----:B------:R0:W-:Y:S04]  /*11270*/  REDG.E.ADD.F32.FTZ.RN.STRONG.GPU desc[UR52][R50.64+-0x1300], R157 ;  /* 0xffed009d320079a6 */ /* 0x0001e8000c10f3b4 */
[----:B-1----:R0:W-:Y:S02]  /*11280*/  REDG.E.ADD.F32.FTZ.RN.STRONG.GPU desc[UR52][R48.64+-0x1300], R23 ;  /* 0xffed0017300079a6 */ /* 0x0021e4000c10f3b4 */
.L_x_9285:
[----:B------:R-:W-:Y:S05]  /*11290*/  BSYNC B0 ;  /* 0x0000000000007941 */ /* 0x000fea0003800000 */
.L_x_9284:
        /* <DEDUP_REMOVED lines=11> */
.L_x_9287:
[----:B------:R-:W-:Y:S05]  /*11350*/  BSYNC B0 ;  /* 0x0000000000007941 */ /* 0x000fea0003800000 */
.L_x_9286:
[----:B01----:R0:W1:Y:S01]  /*11360*/  LDS R23, [R72+0x5100] ;  /* 0x0051000048177984 */ /* 0x0030620000000800 */
[----:B------:R-:W-:Y:S04]  /*11370*/  BSSY B0, `(.L_x_9288) ;  /* 0x0000004000007945 */ /* 0x000fe80003800000 */
[----:B------:R-:W-:Y:S05]  /*11380*/  @!P1 BRA `(.L_x_9289) ;  /* 0x0000000000089947 */ /* 0x000fea0003800000 */
[----:B------:R0:W-:Y:S04]  /*11390*/  REDG.E.ADD.F32.FTZ.RN.STRONG.GPU desc[UR52][R50.64+-0x1100], R159 ;  /* 0xffef009f320079a6 */ /* 0x0001e8000c10f3b4 */
[----:B-1----:R0:W-:Y:S02]  /*113a0*/  REDG.E.ADD.F32.FTZ.RN.STRONG.GPU desc[UR52][R48.64+-0x1100], R23 ;  /* 0xffef0017300079a6 */ /* 0x0021e4000c10f3b4 */
.L_x_9289:
[----:B------:R-:W-:Y:S05]  /*113b0*/  BSYNC B0 ;  /* 0x0000000000007941 */ /* 0x000fea0003800000 */
.L_x_9288:
[----:B------:R-:W0:Y:S01]  /*113c0*/  LDS R73, [R73+0x5200] ;  /* 0x0052000049497984 */ /* 0x000e220000000800 */
[----:B------:R-:W-:Y:S04]  /*113d0*/  BSSY B0, `(.L_x_9290) ;  /* 0x0000004000007945 */ /* 0x000fe80003800000 */
[----:B------:R-:W-:Y:S05]  /*113e0*/  @!P2 BRA `(.L_x_9291) ;  /* 0x000000000008a947 */ /* 0x000fea0003800000 */
[----:B------:R1:W-:Y:S04]  /*113f0*/  REDG.E.ADD.F32.FTZ.RN.STRONG.GPU desc[UR52][R50.64+-0x1000], R160 ;  /* 0xfff000a0320079a6 */ /* 0x0003e8000c10f3b4 */
[----:B0-----:R0:W-:Y:S02]  /*11400*/  REDG.E.ADD.F32.FTZ.RN.STRONG.GPU desc[UR52][R48.64+-0x1000], R73 ;  /* 0xfff00049300079a6 */ /* 0x0011e4000c10f3b4 */
.L_x_9291:
[----:B------:R-:W-:Y:S05]  /*11410*/  BSYNC B0 ;  /* 0x0000000000007941 */ /* 0x000fea0003800000 */
.L_x_9290:
[----:B01----:R0:W1:Y:S01]  /*11420*/  LDS R23, [R74+0x5300] ;  /* 0x005300004a177984 */ /* 0x0030620000000800 */
[----:B------:R-:W-:Y:S04]  /*11430*/  BSSY B0, `(.L_x_9292) ;  /* 0x0000004000007945 */ /* 0x000fe80003800000 */
[----:B------:R-:W-:Y:S05]  /*11440*/  @!P3 BRA `(.L_x_9293) ;  /* 0x000000000008b947 */ /* 0x000fea0003800000 */
[----:B------:R0:W-:Y:S04]  /*11450*/  REDG.E.ADD.F32.FTZ.RN.STRONG.GPU desc[UR52][R50.64+-0xf00], R161 ;  /* 0xfff100a1320079a6 */ /* 0x0001e8000c10f3b4 */
[----:B-1----:R0:W-:Y:S02]  /*11460*/  REDG.E.ADD.F32.FTZ.RN.STRONG.GPU desc[UR52][R48.64+-0xf00], R23 ;  /* 0xfff10017300079a6 */ /* 0x0021e4000c10f3b4 */
.L_x_9293:
[----:B------:R-:W-:Y:S05]  /*11470*/  BSYNC B0 ;  /* 0x0000000000007941 */ /* 0x000fea0003800000 */
.L_x_9292:
[----:B------:R-:W0:Y:S01]  /*11480*/  LDS R75, [R75+0x5400] ;  /* 0x005400004b4b7984 */ /* 0x000e220000000800 */
[----:B------:R-:W-:Y:S04]  /*11490*/  BSSY B0, `(.L_x_9294) ;  /* 0x0000004000007945 */ /* 0x000fe80003800000 */
[----:B------:R-:W-:Y:S05]  /*114a0*/  @!P4 BRA `(.L_x_9295) ;  /* 0x000000000008c947 */ /* 0x000fea0003800000 */
[----:B------:R1:W-:Y:S04]  /*114b0*/  REDG.E.ADD.F32.FTZ.RN.STRONG.GPU desc[UR52][R50.64+-0xe00], R162 ;  /* 0xfff200a2320079a6 */ /* 0x0003e8000c10f3b4 */
[----:B0-----:R0:W-:Y:S02]  /*114c0*/  REDG.E.ADD.F32.FTZ.RN.STRONG.GPU desc[UR52][R48.64+-0xe00], R75 ;  /* 0xfff2004b300079a6 */ /* 0x0011e4000c10f3b4 */
.L_x_9295:
[----:B------:R-:W-:Y:S05]  /*114d0*/  BSYNC B0 ;  /* 0x0000000000007941 */ /* 0x000fea0003800000 */
.L_x_9294:
[----:B01----:R0:W1:Y:S01]  /*114e0*/  LDS R23, [R76+0x5500] ;  /* 0x005500004c177984 */ /* 0x0030620000000800 */
[----:B------:R-:W-:Y:S04]  /*114f0*/  BSSY B0, `(.L_x_9296) ;  /* 0x0000004000007945 */ /* 0x000fe80003800000 */
[----:B------:R-:W-:Y:S05]  /*11500*/  @!P5 BRA `(.L_x_9297) ;  /* 0x000000000008d947 */ /* 0x000fea0003800000 */
[----:B------:R0:W-:Y:S04]  /*11510*/  REDG.E.ADD.F32.FTZ.RN.STRONG.GPU desc[UR52][R50.64+-0xd00], R163 ;  /* 0xfff300a3320079a6 */ /* 0x0001e8000c10f3b4 */
[----:B-1----:R0:W-:Y:S02]  /*11520*/  REDG.E.ADD.F32.FTZ.RN.STRONG.GPU desc[UR52][R48.64+-0xd00], R23 ;  /* 0xfff30017300079a6 */ /* 0x0021e4000c10f3b4 */
.L_x_9297:
[----:B------:R-:W-:Y:S05]  /*11530*/  BSYNC B0 ;  /* 0x0000000000007941 */ /* 0x000fea0003800000 */
.L_x_9296:
        /* <DEDUP_REMOVED lines=11> */
.L_x_9299:
[----:B------:R-:W-:Y:S05]  /*115f0*/  BSYNC B0 ;  /* 0x0000000000007941 */ /* 0x000fea0003800000 */
.L_x_9298:
[----:B01----:R0:W1:Y:S01]  /*11600*/  LDS R23, [R78+0x5700] ;  /* 0x005700004e177984 */ /* 0x0030620000000800 */
[----:B------:R-:W-:Y:S04]  /*11610*/  BSSY B0, `(.L_x_9300) ;  /* 0x0000004000007945 */ /* 0x000fe80003800000 */
[----:B------:R-:W-:Y:S05]  /*11620*/  @!P1 BRA `(.L_x_9301) ;  /* 0x0000000000089947 */ /* 0x000fea0003800000 */
[----:B------:R0:W-:Y:S04]  /*11630*/  REDG.E.ADD.F32.FTZ.RN.STRONG.GPU desc[UR52][R50.64+-0xb00], R165 ;  /* 0xfff500a5320079a6 */ /* 0x0001e8000c10f3b4 */
[----:B-1----:R0:W-:Y:S02]  /*11640*/  REDG.E.ADD.F32.FTZ.RN.STRONG.GPU desc[UR52][R48.64+-0xb00], R23 ;  /* 0xfff50017300079a6 */ /* 0x0021e4000c10f3b4 */
.L_x_9301:
[----:B------:R-:W-:Y:S05]  /*11650*/  BSYNC B0 ;  /* 0x0000000000007941 */ /* 0x000fea0003800000 */
.L_x_9300:
[----:B------:R-:W0:Y:S01]  /*11660*/  LDS R79, [R79+0x5800] ;  /* 0x005800004f4f7984 */ /* 0x000e220000000800 */
[----:B------:R-:W-:Y:S04]  /*11670*/  BSSY B0, `(.L_x_9302) ;  /* 0x0000004000007945 */ /* 0x000fe80003800000 */
[----:B------:R-:W-:Y:S05]  /*11680*/  @!P2 BRA `(.L_x_9303) ;  /* 0x000000000008a947 */ /* 0x000fea0003800000 */
[----:B------:R1:W-:Y:S04]  /*11690*/  REDG.E.ADD.F32.FTZ.RN.STRONG.GPU desc[UR52][R50.64+-0xa00], R166 ;  /* 0xfff600a6320079a6 */ /* 0x0003e8000c10f3b4 */
[----:B0-----:R0:W-:Y:S02]  /*116a0*/  REDG.E.ADD.F32.FTZ.RN.STRONG.GPU desc[UR52][R48.64+-0xa00], R79 ;  /* 0xfff6004f300079a6 */ /* 0x0011e4000c10f3b4 */
.L_x_9303:
[----:B------:R-:W-:Y:S05]  /*116b0*/  BSYNC B0 ;  /* 0x0000000000007941 */ /* 0x000fea0003800000 */
.L_x_9302:
[----:B01----:R0:W1:Y:S01]  /*116c0*/  LDS R23, [R80+0x5900] ;  /* 0x0059000050177984 */ /* 0x0030620000000800 */
[----:B------:R-:W-:Y:S04]  /*116d0*/  BSSY B0, `(.L_x_9304) ;  /* 0x0000004000007945 */ /* 0x000fe80003800000 */
[----:B------:R-:W-:Y:S05]  /*116e0*/  @!P3 BRA `(.L_x_9305) ;  /* 0x000000000008b947 */ /* 0x000fea0003800000 */
[----:B------:R0:W-:Y:S04]  /*116f0*/  REDG.E.ADD.F32.FTZ.RN.STRONG.GPU desc[UR52][R50.64+-0x900], R176 ;  /* 0xfff700b0320079a6 */ /* 0x0001e8000c10f3b4 */
[----:B-1----:R0:W-:Y:S02]  /*11700*/  REDG.E.ADD.F32.FTZ.RN.STRONG.GPU desc[UR52][R48.64+-0x900], R23 ;  /* 0xfff70017300079a6 */ /* 0x0021e4000c10f3b4 */
.L_x_9305:
[----:B------:R-:W-:Y:S05]  /*11710*/  BSYNC B0 ;  /* 0x0000000000007941 */ /* 0x000fea0003800000 */
.L_x_9304:
[----:B------:R-:W0:Y:S01]  /*11720*/  LDS R81, [R81+0x5a00] ;  /* 0x005a000051517984 */ /* 0x000e220000000800 */
[----:B------:R-:W-:Y:S04]  /*11730*/  BSSY B0, `(.L_x_9306) ;  /* 0x0000004000007945 */ /* 0x000fe80003800000 */
[----:B------:R-:W-:Y:S05]  /*11740*/  @!P4 BRA `(.L_x_9307) ;  /* 0x000000000008c947 */ /* 0x000fea0003800000 */
[----:B------:R1:W-:Y:S04]  /*11750*/  REDG.E.ADD.F32.FTZ.RN.STRONG.GPU desc[UR52][R50.64+-0x800], R177 ;  /* 0xfff800b1320079a6 */ /* 0x0003e8000c10f3b4 */
[----:B0-----:R0:W-:Y:S02]  /*11760*/  REDG.E.ADD.F32.FTZ.RN.STRONG.GPU desc[UR52][R48.64+-0x800], R81 ;  /* 0xfff80051300079a6 */ /* 0x0011e4000c10f3b4 */
.L_x_9307:
[----:B------:R-:W-:Y:S05]  /*11770*/  BSYNC B0 ;  /* 0x0000000000007941 */ /* 0x000fea0003800000 */
.L_x_9306:
[----:B01----:R0:W1:Y:S01]  /*11780*/  LDS R23, [R114+0x5b00] ;  /* 0x005b000072177984 */ /* 0x0030620000000800 */
[----:B------:R-:W-:Y:S04]  /*11790*/  BSSY B0, `(.L_x_9308) ;  /* 0x0000004000007945 */ /* 0x000fe80003800000 */
[----:B------:R-:W-:Y:S05]  /*117a0*/  @!P5 BRA `(.L_x_9309) ;  /* 0x000000000008d947 */ /* 0x000fea0003800000 */
[----:B------:R0:W-:Y:S04]  /*117b0*/  REDG.E.ADD.F32.FTZ.RN.STRONG.GPU desc[UR52][R50.64+-0x700], R178 ;  /* 0xfff900b2320079a6 */ /* 0x0001e8000c10f3b4 */
[----:B-1----:R0:W-:Y:S02]  /*117c0*/  REDG.E.ADD.F32.FTZ.RN.STRONG.GPU desc[UR52][R48.64+-0x700], R23 ;  /* 0xfff90017300079a6 */ /* 0x0021e4000c10f3b4 */
.L_x_9309:
[----:B------:R-:W-:Y:S05]  /*117d0*/  BSYNC B0 ;  /* 0x0000000000007941 */ /* 0x000fea0003800000 */
.L_x_9308:
        /* <DEDUP_REMOVED lines=11> */
.L_x_9311:
[----:B------:R-:W-:Y:S05]  /*11890*/  BSYNC B0 ;  /* 0x0000000000007941 */ /* 0x000fea0003800000 */
.L_x_9310:
[----:B01----:R0:W1:Y:S01]  /*118a0*/  LDS R23, [R126+0x5d00] ;  /* 0x005d00007e177984 */ /* 0x0030620000000800 */
[----:B------:R-:W-:Y:S04]  /*118b0*/  BSSY B0, `(.L_x_9312) ;  /* 0x0000004000007945 */ /* 0x000fe80003800000 */
[----:B------:R-:W-:Y:S05]  /*118c0*/  @!P1 BRA `(.L_x_9313) ;  /* 0x0000000000089947 */ /* 0x000fea0003800000 */
[----:B------:R0:W-:Y:S04]  /*118d0*/  REDG.E.ADD.F32.FTZ.RN.STRONG.GPU desc[UR52][R50.64+-0x500], R180 ;  /* 0xfffb00b4320079a6 */ /* 0x0001e8000c10f3b4 */
[----:B-1----:R0:W-:Y:S02]  /*118e0*/  REDG.E.ADD.F32.FTZ.RN.STRONG.GPU desc[UR52][R48.64+-0x500], R23 ;  /* 0xfffb0017300079a6 */ /* 0x0021e4000c10f3b4 */
.L_x_9313:
[----:B------:R-:W-:Y:S05]  /*118f0*/  BSYNC B0 ;  /* 0x0000000000007941 */ /* 0x000fea0003800000 */
.L_x_9312:
[----:B------:R-:W0:Y:S01]  /*11900*/  LDS R127, [R127+0x5e00] ;  /* 0x005e00007f7f7984 */ /* 0x000e220000000800 */
[----:B------:R-:W-:Y:S04]  /*11910*/  BSSY B0, `(.L_x_9314) ;  /* 0x0000004000007945 */ /* 0x000fe80003800000 */
[----:B------:R-:W-:Y:S05]  /*11920*/  @!P2 BRA `(.L_x_9315) ;  /* 0x000000000008a947 */ /* 0x000fea0003800000 */
[----:B------:R1:W-:Y:S04]  /*11930*/  REDG.E.ADD.F32.FTZ.RN.STRONG.GPU desc[UR52][R50.64+-0x400], R181 ;  /* 0xfffc00b5320079a6 */ /* 0x0003e8000c10f3b4 */
[----:B0-----:R0:W-:Y:S02]  /*11940*/  REDG.E.ADD.F32.FTZ.RN.STRONG.GPU desc[UR52][R48.64+-0x400], R127 ;  /* 0xfffc007f300079a6 */ /* 0x0011e4000c10f3b4 */
.L_x_9315:
[----:B------:R-:W-:Y:S05]  /*11950*/  BSYNC B0 ;  /* 0x0000000000007941 */ /* 0x000fea0003800000 */
.L_x_9314:
[----:B01----:R0:W1:Y:S01]  /*11960*/  LDS R23, [R142+0x5f00] ;  /* 0x005f00008e177984 */ /* 0x0030620000000800 */
[----:B------:R-:W-:Y:S04]  /*11970*/  BSSY B0, `(.L_x_9316) ;  /* 0x0000004000007945 */ /* 0x000fe80003800000 */
[----:B------:R-:W-:Y:S05]  /*11980*/  @!P3 BRA `(.L_x_9317) ;  /* 0x000000000008b947 */ /* 0x000fea0003800000 */
[----:B------:R0:W-:Y:S04]  /*11990*/  REDG.E.ADD.F32.FTZ.RN.STRONG.GPU desc[UR52][R50.64+-0x300], R182 ;  /* 0xfffd00b6320079a6 */ /* 0x0001e8000c10f3b4 */
[----:B-1----:R0:W-:Y:S02]  /*119a0*/  REDG.E.ADD.F32.FTZ.RN.STRONG.GPU desc[UR52][R48.64+-0x300], R23 ;  /* 0xfffd0017300079a6 */ /* 0x0021e4000c10f3b4 */
.L_x_9317:
[----:B------:R-:W-:Y:S05]  /*119b0*/  BSYNC B0 ;  /* 0x0000000000007941 */ /* 0x000fea0003800000 */
.L_x_9316:
[----:B------:R-:W0:Y:S01]  /*119c0*/  LDS R143, [R143+0x6000] ;  /* 0x006000008f8f7984 */ /* 0x000e220000000800 */
[----:B------:R-:W-:Y:S04]  /*119d0*/  BSSY B0, `(.L_x_9318) ;  /* 0x0000004000007945 */ /* 0x000fe80003800000 */
[----:B------:R-:W-:Y:S05]  /*119e0*/  @!P4 BRA `(.L_x_9319) ;  /* 0x000000000008c947 */ /* 0x000fea0003800000 */
[----:B------:R1:W-:Y:S04]  /*119f0*/  REDG.E.ADD.F32.FTZ.RN.STRONG.GPU desc[UR52][R50.64+-0x200], R183 ;  /* 0xfffe00b7320079a6 */ /* 0x0003e8000c10f3b4 */
[----:B0-----:R0:W-:Y:S02]  /*11a00*/  REDG.E.ADD.F32.FTZ.RN.STRONG.GPU desc[UR52][R48.64+-0x200], R143 ;  /* 0xfffe008f300079a6 */ /* 0x0011e4000c10f3b4 */
.L_x_9319:
[----:B------:R-:W-:Y:S05]  /*11a10*/  BSYNC B0 ;  /* 0x0000000000007941 */ /* 0x000fea0003800000 */
.L_x_9318:
[----:B01----:R0:W1:Y:S01]  /*11a20*/  LDS R23, [R144+0x6100] ;  /* 0x0061000090177984 */ /* 0x0030620000000800 */
[----:B------:R-:W-:Y:S04]  /*11a30*/  BSSY B0, `(.L_x_9320) ;  /* 0x0000004000007945 */ /* 0x000fe80003800000 */
[----:B------:R-:W-:Y:S05]  /*11a40*/  @!P5 BRA `(.L_x_9321) ;  /* 0x000000000008d947 */ /* 0x000fea0003800000 */
[----:B------:R0:W-:Y:S04]  /*11a50*/  REDG.E.ADD.F32.FTZ.RN.STRONG.GPU desc[UR52][R50.64+-0x100], R184 ;  /* 0xffff00b8320079a6 */ /* 0x0001e8000c10f3b4 */
[----:B-1----:R0:W-:Y:S02]  /*11a60*/  REDG.E.ADD.F32.FTZ.RN.STRONG.GPU desc[UR52][R48.64+-0x100], R23 ;  /* 0xffff0017300079a6 */ /* 0x0021e4000c10f3b4 */
.L_x_9321:
[----:B------:R-:W-:Y:S05]  /*11a70*/  BSYNC B0 ;  /* 0x0000000000007941 */ /* 0x000fea0003800000 */
.L_x_9320:
        /* <DEDUP_REMOVED lines=85> */
.L_x_9323:
[----:B------:R-:W-:Y:S05]  /*11fd0*/  BSYNC B0 ;  /* 0x0000000000007941 */ /* 0x000fea0003800000 */
.L_x_9322:
[----:B------:R-:W-:Y:S02]  /*11fe0*/  UIADD3 UR7, UR7, 0x1, URZ ;  /* 0x0000000107077890 */ /* 0x000fe4000fffe03f */
[----:B------:R-:W-:Y:S02]  /*11ff0*/  UIADD3 UR8, UP1, UR8, 0x1, URZ ;  /* 0x0000000108087890 */ /* 0x000fe4000ff3e03f */
[----:B------:R-:W-:Y:S02]  /*12000*/  UISETP.GE.AND UP0, UPT, UR7, UR48, UPT ;  /* 0x000000300700728c */ /* 0x000fe4000bf06270 */
[----:B------:R-:W-:-:S04]  /*12010*/  UIADD3.X UR9, URZ, UR9, URZ, UP1, !UPT ;  /* 0x000000093f097290 */ /* 0x000fc80008ffe43f */
[----:B------:R-:W-:-:S13]  /*12020*/  PLOP3.LUT P1, PT, PT, PT, UP0, 0x80, 0x0 ;  /* 0x000000000000781c */ /* 0x000fda0003f2f008 */
[----:B------:R-:W-:Y:S05]  /*12030*/  @!P1 BRA `(.L_x_9324) ;  /* 0xffffff5800689947 */ /* 0x000fea000383ffff */
.L_x_9229:
[----:B-1----:R-:W-:Y:S01]  /*12040*/  SHF.L.U32 R0, R141, 0x4, RZ ;  /* 0x000000048d007819 */ /* 0x002fe200000006ff */
[----:B------:R-:W-:Y:S03]  /*12050*/  BAR.SYNC.DEFER_BLOCKING 0x0 ;  /* 0x0000000000007b1d */ /* 0x000fe60000010000 */
[----:B------:R-:W-:Y:S02]  /*12060*/  LOP3.LUT R0, R0, 0xfffffe00, RZ, 0xc0, !PT ;  /* 0xfffffe0000007812 */ /* 0x000fe400078ec0ff */
[----:B------:R-:W-:Y:S02]  /*12070*/  PRMT R20, RZ, 0x7610, R20 ;  /* 0x00007610ff147816 */ /* 0x000fe40000000014 */
[----:B------:R-:W-:Y:S01]  /*12080*/  PRMT R21, RZ, 0x7610, R21 ;  /* 0x00007610ff157816 */ /* 0x000fe20000000015 */
[----:B------:R-:W2:Y:S01]  /*12090*/  LDL R114, [R1+0x50] ;  /* 0x0000500001727983 */ /* 0x000ea20000100800 */
[----:B------:R-:W-:-:S02]  /*120a0*/  LOP3.LUT R17, R0, 0x1f, R141, 0xf8, !PT ;  /* 0x0000001f00117812 */ /* 0x000fc400078ef88d */
[----:B0-----:R-:W-:Y:S01]  /*120b0*/  PRMT R22, RZ, 0x7610, R22 ;  /* 0x00007610ff167816 */ /* 0x001fe20000000016 */
[----:B------:R-:W5:Y:S01]  /*120c0*/  LDL R80, [R1+0x4c] ;  /* 0x00004c0001507983 */ /* 0x000f620000100800 */
[C---:B------:R-:W-:Y:S02]  /*120d0*/  LOP3.LUT R14, R17.reuse, 0x20, RZ, 0xfc, !PT ;  /* 0x00000020110e7812 */ /* 0x040fe400078efcff */
[----:B------:R-:W-:Y:S01]  /*120e0*/  PRMT R23, RZ, 0x7610, R23 ;  /* 0x00007610ff177816 */ /* 0x000fe20000000017 */
[----:B------:R-:W3:Y:S01]  /*120f0*/  LDL R78, [R1+0x48] ;  /* 0x00004800014e7983 */ /* 0x000ee20000100800 */
        /* <DEDUP_REMOVED lines=77> */
[----:B------:R-:W-:Y:S02]  /*125d0*/  ISETP.GE.AND P0, PT, R9, UR56, PT ;  /* 0x0000003809007c0c */ /* 0x000fe4000bf06270 */
        /* <DEDUP_REMOVED lines=178> */
[-C--:B------:R-:W-:Y:S01]  /*13100*/  LEA R49, R49, R116.reuse, 0x1 ;  /* 0x0000007431317211 */ /* 0x080fe200078e08ff */
[----:B0-----:R-:W-:Y:S02]  /*13110*/  ULEA UR7, UR8, UR7, 0x18 ;  /* 0x0000000708077291 */ /* 0x001fe4000f8ec03f */
[----:B------:R0:W-:Y:S01]  /*13120*/  STS.U16 [R37+0xe], R30 ;  /* 0x00000e1e25007388 */ /* 0x0001e20000000400 */
[----:B------:R-:W-:-:S03]  /*13130*/  LEA R51, R51, R116, 0x1 ;  /* 0x0000007433337211 */ /* 0x000fc600078e08ff */
[----:B------:R-:W-:Y:S01]  /*13140*/  STS.U16 [R39+0x10], R104 ;  /* 0x0000106827007388 */ /* 0x000fe20000000400 */
[----:B------:R-:W-:Y:S02]  /*13150*/  LEA R53, R53, R116, 0x1 ;  /* 0x0000007435357211 */ /* 0x000fe400078e08ff */
[----:B------:R-:W-:Y:S01]  /*13160*/  PRMT R36, R98, 0x7632, R36 ;  /* 0x0000763262247816 */ /* 0x000fe20000000024 */
[----:B------:R3:W-:Y:S01]  /*13170*/  STS.U16 [R41+0x12], R24 ;  /* 0x0000121829007388 */ /* 0x0007e20000000400 */
[----:B0-----:R-:W-:-:S03]  /*13180*/  PRMT R30, R100, 0x7632, R30 ;  /* 0x00007632641e7816 */ /* 0x001fc6000000001e */
[----:B------:R-:W-:Y:S01]  /*13190*/  STS.U16 [R43+0x14], R102 ;  /* 0x000014662b007388 */ /* 0x000fe20000000400 */
[----:B------:R-:W-:-:S03]  /*131a0*/  MOV R34, UR56 ;  /* 0x0000003800227c02 */ /* 0x000fc60008000f00 */
[----:B------:R0:W-:Y:S04]  /*131b0*/  STS.U16 [R45+0x16], R32 ;  /* 0x000016202d007388 */ /* 0x0001e80000000400 */
[----:B------:R-:W-:Y:S01]  /*131c0*/  STS.U16 [R47+0x18], R100 ;  /* 0x000018642f007388 */ /* 0x000fe20000000400 */
[----:B------:R-:W-:-:S03]  /*131d0*/  @!P2 FMUL.FTZ R86, R86, R55 ;  /* 0x000000375656a220 */ /* 0x000fc60000410000 */
[----:B------:R-:W-:Y:S01]  /*131e0*/  STS.U16 [R49+0x1a], R30 ;  /* 0x00001a1e31007388 */ /* 0x000fe20000000400 */
[----:B------:R-:W-:Y:S01]  /*131f0*/  @!P4 FMUL.FTZ R88, R88, R57 ;  /* 0x000000395858c220 */ /* 0x000fe20000410000 */
[----:B------:R-:W-:Y:S02]  /*13200*/  @!P0 FMUL.FTZ R90, R90, R59 ;  /* 0x0000003b5a5a8220 */ /* 0x000fe40000410000 */
        /* <DEDUP_REMOVED lines=23> */
[----:B---3--:R-:W-:Y:S01]  /*13380*/  SHF.L.U32 R24, R20, 0x10, RZ ;  /* 0x0000001014187819 */ /* 0x008fe200000006ff */
[----:B------:R-:W-:Y:S02]  /*13390*/  FADD.FTZ R25, R18, UR5 ;  /* 0x0000000512197e21 */ /* 0x000fe40008010000 */
[----:B------:R-:W-:Y:S02]  /*133a0*/  FADD.FTZ R26, R19, UR5 ;  /* 0x00000005131a7e21 */ /* 0x000fe40008010000 */
[----:B------:R-:W-:Y:S01]  /*133b0*/  FADD.FTZ R24, R24, UR5 ;  /* 0x0000000518187e21 */ /* 0x000fe20008010000 */
[----:B------:R-:W-:Y:S02]  /*133c0*/  FSETP.GTU.FTZ.AND P0, PT, R25, 20, PT ;  /* 0x41a000001900780b */ /* 0x000fe40003f1c000 */
[----:B------:R-:W-:-:S02]  /*133d0*/  FSETP.GTU.FTZ.AND P1, PT, R26, 20, PT ;  /* 0x41a000001a00780b */ /* 0x000fc40003f3c000 */
[----:B------:R-:W-:Y:S01]  /*133e0*/  FSETP.GTU.FTZ.AND P2, PT, R24, 20, PT ;  /* 0x41a000001800780b */ /* 0x000fe20003f5c000 */
[----:B------:R-:W1:Y:S01]  /*133f0*/  LDS R30, [UR7+0x840] ;  /* 0x00084007ff1e7984 */ /* 0x000e620008000800 */
[----:B------:R-:W-:Y:S02]  /*13400*/  SHF.L.U32 R21, R21, 0x10, RZ ;  /* 0x0000001015157819 */ /* 0x000fe400000006ff */
[----:B------:R-:W-:-:S05]  /*13410*/  SHF.L.U32 R22, R22, 0x10, RZ ;  /* 0x0000001016167819 */ /* 0x000fca00000006ff */
[----:B------:R-:W-:Y:S01]  /*13420*/  @!P0 FMUL.FTZ R19, R25, -1.4426950216293334961 ;  /* 0xbfb8aa3b19138820 */ /* 0x000fe20000410000 */
[----:B------:R-:W-:Y:S01]  /*13430*/  SHF.L.U32 R23, R23, 0x10, RZ ;  /* 0x0000001017177819 */ /* 0x000fe200000006ff */
[----:B------:R-:W-:Y:S01]  /*13440*/  FADD.FTZ R25, R21, UR5 ;  /* 0x0000000515197e21 */ /* 0x000fe20008010000 */
[----:B------:R-:W-:Y:S01]  /*13450*/  @!P1 FMUL.FTZ R21, R26, -1.4426950216293334961 ;  /* 0xbfb8aa3b1a159820 */ /* 0x000fe20000410000 */
[----:B0-----:R-:W-:Y:S01]  /*13460*/  FADD.FTZ R32, R22, UR5 ;  /* 0x0000000516207e21 */ /* 0x001fe20008010000 */
        /* <DEDUP_REMOVED lines=9> */
[----:B0-----:R-:W-:Y:S01]  /*13500*/  IADD3.X R19, R16, UR8, RZ, P5, !PT ;  /* 0x0000000810137c10 */ /* 0x001fe2000affe4ff */
[----:B------:R-:W-:Y:S01]  /*13510*/  ULDC.64 UR8, c[0x0][0x388] ;  /* 0x0000e20000087ab9 */ /* 0x000fe20000000a00 */
[----:B------:R-:W-:-:S05]  /*13520*/  FSETP.GTU.FTZ.AND P5, PT, R26, 20, PT ;  /* 0x41a000001a00780b */ /* 0x000fca0003fbc000 */
[----:B------:R-:W0:Y:S01]  /*13530*/  @!P2 MUFU.EX2 R22, R22 ;  /* 0x000000160016a308 */ /* 0x000e220000000800 */
[----:B------:R-:W-:Y:S01]  /*13540*/  @!P3 FMUL.FTZ R23, R25, -1.4426950216293334961 ;  /* 0xbfb8aa3b1917b820 */ /* 0x000fe20000410000 */
[----:B--2---:R-:W-:Y:S01]  /*13550*/  @!P0 FADD.FTZ R20, R20, 1 ;  /* 0x3f80000014148421 */ /* 0x004fe20000010000 */
[----:B------:R-:W-:-:S05]  /*13560*/  @!P4 FMUL.FTZ R24, R32, -1.4426950216293334961 ;  /* 0xbfb8aa3b2018c820 */ /* 0x000fca0000410000 */
[----:B------:R-:W-:Y:S01]  /*13570*/  @!P5 FMUL.FTZ R26, R26, -1.4426950216293334961 ;  /* 0xbfb8aa3b1a1ad820 */ /* 0x000fe20000410000 */
[----:B------:R-:W2:Y:S01]  /*13580*/  @!P3 MUFU.EX2 R23, R23 ;  /* 0x000000170017b308 */ /* 0x000ea20000000800 */
[----:B---3--:R-:W-:Y:S01]  /*13590*/  @!P1 FADD.FTZ R21, R21, 1 ;  /* 0x3f80000015159421 */ /* 0x008fe20000010000 */
[----:B-1----:R-:W-:Y:S01]  /*135a0*/  ISETP.GE.AND P6, PT, R17, R30, PT ;  /* 0x0000001e1100720c */ /* 0x002fe20003fc6270 */
[----:B------:R-:W-:Y:S01]  /*135b0*/  UIMAD UR29, UR32, UR8, URZ ;  /* 0x00000008201d72a4 */ /* 0x000fe2000f8e023f */
[----:B0-----:R-:W-:-:S04]  /*135c0*/  @!P2 FADD.FTZ R22, R22, 1 ;  /* 0x3f8000001616a421 */ /* 0x001fc80000010000 */
        /* <DEDUP_REMOVED lines=27> */
.L_x_9326:
[----:B------:R-:W-:Y:S05]  /*13780*/  BSYNC B0 ;  /* 0x0000000000007941 */ /* 0x000fea0003800000 */
.L_x_9325:
        /* <DEDUP_REMOVED lines=158> */
.L_x_9328:
[----:B------:R-:W-:Y:S05]  /*14170*/  BSYNC B0 ;  /* 0x0000000000007941 */ /* 0x000fea0003800000 */
.L_x_9327:
        /* <DEDUP_REMOVED lines=58> */
.L_x_9191:
        /* <DEDUP_REMOVED lines=38> */
.L_x_9331:
[----:B------:R-:W-:Y:S05]  /*14780*/  BSYNC B0 ;  /* 0x0000000000007941 */ /* 0x000fea0003800000 */
.L_x_9330:
        /* <DEDUP_REMOVED lines=41> */
.L_x_9333:
[----:B------:R-:W3:Y:S02]  /*14a20*/  S2R R7, SR_TID.X ;  /* 0x0000000000077919 */ /* 0x000ee40000002100 */
.L_x_9334:
[----:B------:R-:W-:Y:S05]  /*14a30*/  BSYNC B0 ;  /* 0x0000000000007941 */ /* 0x000fea0003800000 */
.L_x_9332:
        /* <DEDUP_REMOVED lines=15> */
.L_x_9335:
        /* <DEDUP_REMOVED lines=19> */
.L_x_9233:
[----:B------:R-:W-:Y:S01]  /*14c60*/  HFMA2.MMA R69, -RZ, RZ, 0, 5.9604644775390625e-08 ;  /* 0x00000001ff457435 */ /* 0x000fe200000001ff */
[----:B------:R-:W-:Y:S02]  /*14c70*/  MOV R246, R243 ;  /* 0x000000f300f67202 */ /* 0x000fe40000000f00 */
[----:B------:R-:W-:Y:S02]  /*14c80*/  MOV R68, RZ ;  /* 0x000000ff00447202 */ /* 0x000fe40000000f00 */
[----:B------:R-:W-:-:S07]  /*14c90*/  MOV R71, 0xffffffff ;  /* 0xffffffff00477802 */ /* 0x000fce0000000f00 */
[----:B0--3-5:R-:W-:Y:S05]  /*14ca0*/  WARPSYNC.COLLECTIVE R71, `(.L_x_9336) ;  /* 0x0000000047087348 */ /* 0x029fea0003c00000 */
[----:B------:R1:W2:Y:S02]  /*14cb0*/  SHFL.UP P1, R70, R246, R69, R68 ;  /* 0x04000045f6467389 */ /* 0x0002a40000020044 */
[----:B0123-5:R-:W-:Y:S01]  /*14cc0*/  ENDCOLLECTIVE ;  /* 0x000000000000791b */ /* 0x02ffe20003800000 */
.L_x_9336:
[----:B------:R-:W-:Y:S02]  /*14cd0*/  MOV R246, R239 ;  /* 0x000000ef00f67202 */ /* 0x000fe40000000f00 */
[----:B------:R-:W-:-:S07]  /*14ce0*/  MOV R244, R70 ;  /* 0x0000004600f47202 */ /* 0x000fce0000000f00 */
[----:B------:R-:W-:Y:S05]  /*14cf0*/  WARPSYNC.COLLECTIVE R71, `(.L_x_9337) ;  /* 0x0000000047087348 */ /* 0x000fea0003c00000 */
[----:B------:R0:W1:Y:S02]  /*14d00*/  SHFL.UP P1, R70, R246, R69, R68 ;  /* 0x04000045f6467389 */ /* 0x0000640000020044 */
[----:B01----:R-:W-:Y:S01]  /*14d10*/  ENDCOLLECTIVE ;  /* 0x000000000000791b */ /* 0x003fe20003800000 */
.L_x_9337:
[----:B------:R-:W-:Y:S02]  /*14d20*/  MOV R246, R241 ;  /* 0x000000f100f67202 */ /* 0x000fe40000000f00 */
[----:B------:R-:W-:-:S07]  /*14d30*/  MOV R245, R70 ;  /* 0x0000004600f57202 */ /* 0x000fce0000000f00 */
[----:B------:R-:W-:Y:S05]  /*14d40*/  WARPSYNC.COLLECTIVE R71, `(.L_x_9338) ;  /* 0x0000000047087348 */ /* 0x000fea0003c00000 */
[----:B------:R0:W1:Y:S02]  /*14d50*/  SHFL.UP P1, R70, R246, R69, R68 ;  /* 0x04000045f6467389 */ /* 0x0000640000020044 */
[----:B01----:R-:W-:Y:S01]  /*14d60*/  ENDCOLLECTIVE ;  /* 0x000000000000791b */ /* 0x003fe20003800000 */
.L_x_9338:
[----:B------:R-:W-:Y:S02]  /*14d70*/  MOV R246, R242 ;  /* 0x000000f200f67202 */ /* 0x000fe40000000f00 */
[----:B------:R-:W-:-:S07]  /*14d80*/  MOV R247, R70 ;  /* 0x0000004600f77202 */ /* 0x000fce0000000f00 */
[----:B------:R-:W-:Y:S05]  /*14d90*/  WARPSYNC.COLLECTIVE R71, `(.L_x_9339) ;  /* 0x0000000047087348 */ /* 0x000fea0003c00000 */
[----:B------:R0:W1:Y:S02]  /*14da0*/  SHFL.UP P1, R70, R246, R69, R68 ;  /* 0x04000045f6467389 */ /* 0x0000640000020044 */
[----:B01----:R-:W-:Y:S01]  /*14db0*/  ENDCOLLECTIVE ;  /* 0x000000000000791b */ /* 0x003fe20003800000 */
.L_x_9339:
        /* <DEDUP_REMOVED lines=19> */
.L_x_9340:
[----:B------:R-:W-:Y:S02]  /*14ef0*/  MOV R246, R239 ;  /* 0x000000ef00f67202 */ /* 0x000fe40000000f00 */
[----:B------:R-:W-:-:S07]  /*14f00*/  MOV R245, R70 ;  /* 0x0000004600f57202 */ /* 0x000fce0000000f00 */
[----:B------:R-:W-:Y:S05]  /*14f10*/  WARPSYNC.COLLECTIVE R71, `(.L_x_9341) ;  /* 0x0000000047087348 */ /* 0x000fea0003c00000 */
[----:B------:R0:W1:Y:S02]  /*14f20*/  SHFL.UP P1, R70, R246, R69, R68 ;  /* 0x04000045f6467389 */ /* 0x0000640000020044 */
[----:B01----:R-:W-:Y:S01]  /*14f30*/  ENDCOLLECTIVE ;  /* 0x000000000000791b */ /* 0x003fe20003800000 */
.L_x_9341:
[----:B------:R-:W-:Y:S02]  /*14f40*/  MOV R246, R241 ;  /* 0x000000f100f67202 */ /* 0x000fe40000000f00 */
[----:B------:R-:W-:-:S07]  /*14f50*/  MOV R247, R70 ;  /* 0x0000004600f77202 */ /* 0x000fce0000000f00 */
[----:B------:R-:W-:Y:S05]  /*14f60*/  WARPSYNC.COLLECTIVE R71, `(.L_x_9342) ;  /* 0x0000000047087348 */ /* 0x000fea0003c00000 */
[----:B------:R0:W1:Y:S02]  /*14f70*/  SHFL.UP P1, R70, R246, R69, R68 ;  /* 0x04000045f6467389 */ /* 0x0000640000020044 */
[----:B01----:R-:W-:Y:S01]  /*14f80*/  ENDCOLLECTIVE ;  /* 0x000000000000791b */ /* 0x003fe20003800000 */
.L_x_9342:
[----:B------:R-:W-:Y:S02]  /*14f90*/  MOV R246, R242 ;  /* 0x000000f200f67202 */ /* 0x000fe40000000f00 */
[----:B------:R-:W-:-:S07]  /*14fa0*/  MOV R244, R70 ;  /* 0x0000004600f47202 */ /* 0x000fce0000000f00 */
[----:B------:R-:W-:Y:S05]  /*14fb0*/  WARPSYNC.COLLECTIVE R71, `(.L_x_9343) ;  /* 0x0000000047087348 */ /* 0x000fea0003c00000 */
[----:B------:R0:W1:Y:S02]  /*14fc0*/  SHFL.UP P1, R70, R246, R69, R68 ;  /* 0x04000045f6467389 */ /* 0x0000640000020044 */
[----:B01----:R-:W-:Y:S01]  /*14fd0*/  ENDCOLLECTIVE ;  /* 0x000000000000791b */ /* 0x003fe20003800000 */
.L_x_9343:
        /* <DEDUP_REMOVED lines=19> */
.L_x_9344:
[----:B------:R-:W-:Y:S02]  /*15110*/  MOV R246, R239 ;  /* 0x000000ef00f67202 */ /* 0x000fe40000000f00 */
[----:B------:R-:W-:-:S07]  /*15120*/  MOV R245, R70 ;  /* 0x0000004600f57202 */ /* 0x000fce0000000f00 */
[----:B------:R-:W-:Y:S05]  /*15130*/  WARPSYNC.COLLECTIVE R71, `(.L_x_9345) ;  /* 0x0000000047087348 */ /* 0x000fea0003c00000 */
[----:B------:R0:W1:Y:S02]  /*15140*/  SHFL.UP P1, R70, R246, R69, R68 ;  /* 0x04000045f6467389 */ /* 0x0000640000020044 */
[----:B01----:R-:W-:Y:S01]  /*15150*/  ENDCOLLECTIVE ;  /* 0x000000000000791b */ /* 0x003fe20003800000 */
.L_x_9345:
[----:B------:R-:W-:Y:S02]  /*15160*/  MOV R246, R241 ;  /* 0x000000f100f67202 */ /* 0x000fe40000000f00 */
[----:B------:R-:W-:-:S07]  /*15170*/  MOV R247, R70 ;  /* 0x0000004600f77202 */ /* 0x000fce0000000f00 */
[----:B------:R-:W-:Y:S05]  /*15180*/  WARPSYNC.COLLECTIVE R71, `(.L_x_9346) ;  /* 0x0000000047087348 */ /* 0x000fea0003c00000 */
[----:B------:R0:W1:Y:S02]  /*15190*/  SHFL.UP P1, R70, R246, R69, R68 ;  /* 0x04000045f6467389 */ /* 0x0000640000020044 */
[----:B01----:R-:W-:Y:S01]  /*151a0*/  ENDCOLLECTIVE ;  /* 0x000000000000791b */ /* 0x003fe20003800000 */
.L_x_9346:
[----:B------:R-:W-:Y:S02]  /*151b0*/  MOV R246, R242 ;  /* 0x000000f200f67202 */ /* 0x000fe40000000f00 */
[----:B------:R-:W-:-:S07]  /*151c0*/  MOV R244, R70 ;  /* 0x0000004600f47202 */ /* 0x000fce0000000f00 */
[----:B------:R-:W-:Y:S05]  /*151d0*/  WARPSYNC.COLLECTIVE R71, `(.L_x_9347) ;  /* 0x0000000047087348 */ /* 0x000fea0003c00000 */
[----:B------:R0:W1:Y:S02]  /*151e0*/  SHFL.UP P1, R70, R246, R69, R68 ;  /* 0x04000045f6467389 */ /* 0x0000640000020044 */
[----:B01----:R-:W-:Y:S01]  /*151f0*/  ENDCOLLECTIVE ;  /* 0x000000000000791b */ /* 0x003fe20003800000 */
.L_x_9347:
        /* <DEDUP_REMOVED lines=19> */
.L_x_9348:
[----:B------:R-:W-:Y:S02]  /*15330*/  MOV R246, R239 ;  /* 0x000000ef00f67202 */ /* 0x000fe40000000f00 */
[----:B------:R-:W-:-:S07]  /*15340*/  MOV R245, R70 ;  /* 0x0000004600f57202 */ /* 0x000fce0000000f00 */
[----:B------:R-:W-:Y:S05]  /*15350*/  WARPSYNC.COLLECTIVE R71, `(.L_x_9349) ;  /* 0x0000000047087348 */ /* 0x000fea0003c00000 */
[----:B------:R0:W1:Y:S02]  /*15360*/  SHFL.UP P1, R70, R246, R69, R68 ;  /* 0x04000045f6467389 */ /* 0x0000640000020044 */
[----:B01----:R-:W-:Y:S01]  /*15370*/  ENDCOLLECTIVE ;  /* 0x000000000000791b */ /* 0x003fe20003800000 */
.L_x_9349:
[----:B------:R-:W-:Y:S02]  /*15380*/  MOV R246, R241 ;  /* 0x000000f100f67202 */ /* 0x000fe40000000f00 */
[----:B------:R-:W-:-:S07]  /*15390*/  MOV R247, R70 ;  /* 0x0000004600f77202 */ /* 0x000fce0000000f00 */
[----:B------:R-:W-:Y:S05]  /*153a0*/  WARPSYNC.COLLECTIVE R71, `(.L_x_9350) ;  /* 0x0000000047087348 */ /* 0x000fea0003c00000 */
[----:B------:R0:W1:Y:S02]  /*153b0*/  SHFL.UP P1, R70, R246, R69, R68 ;  /* 0x04000045f6467389 */ /* 0x0000640000020044 */
[----:B01----:R-:W-:Y:S01]  /*153c0*/  ENDCOLLECTIVE ;  /* 0x000000000000791b */ /* 0x003fe20003800000 */
.L_x_9350:
[----:B------:R-:W-:Y:S02]  /*153d0*/  MOV R246, R242 ;  /* 0x000000f200f67202 */ /* 0x000fe40000000f00 */
[----:B------:R-:W-:-:S07]  /*153e0*/  MOV R244, R70 ;  /* 0x0000004600f47202 */ /* 0x000fce0000000f00 */
[----:B------:R-:W-:Y:S05]  /*153f0*/  WARPSYNC.COLLECTIVE R71, `(.L_x_9351) ;  /* 0x0000000047087348 */ /* 0x000fea0003c00000 */
[----:B------:R0:W1:Y:S02]  /*15400*/  SHFL.UP P1, R70, R246, R69, R68 ;  /* 0x04000045f6467389 */ /* 0x0000640000020044 */
[----:B01----:R-:W-:Y:S01]  /*15410*/  ENDCOLLECTIVE ;  /* 0x000000000000791b */ /* 0x003fe20003800000 */
.L_x_9351:
        /* <DEDUP_REMOVED lines=19> */
.L_x_9352:
[----:B------:R-:W-:Y:S02]  /*15550*/  MOV R246, R239 ;  /* 0x000000ef00f67202 */ /* 0x000fe40000000f00 */
[----:B------:R-:W-:-:S07]  /*15560*/  MOV R244, R70 ;  /* 0x0000004600f47202 */ /* 0x000fce0000000f00 */
[----:B------:R-:W-:Y:S05]  /*15570*/  WARPSYNC.COLLECTIVE R71, `(.L_x_9353) ;  /* 0x0000000047087348 */ /* 0x000fea0003c00000 */
[----:B------:R0:W1:Y:S02]  /*15580*/  SHFL.UP P1, R70, R246, R69, R68 ;  /* 0x04000045f6467389 */ /* 0x0000640000020044 */
[----:B01----:R-:W-:Y:S01]  /*15590*/  ENDCOLLECTIVE ;  /* 0x000000000000791b */ /* 0x003fe20003800000 */
.L_x_9353:
[----:B------:R-:W-:Y:S02]  /*155a0*/  MOV R246, R241 ;  /* 0x000000f100f67202 */ /* 0x000fe40000000f00 */
[----:B------:R-:W-:-:S07]  /*155b0*/  MOV R245, R70 ;  /* 0x0000004600f57202 */ /* 0x000fce0000000f00 */
[----:B------:R-:W-:Y:S05]  /*155c0*/  WARPSYNC.COLLECTIVE R71, `(.L_x_9354) ;  /* 0x0000000047087348 */ /* 0x000fea0003c00000 */
[----:B------:R0:W1:Y:S02]  /*155d0*/  SHFL.UP P1, R70, R246, R69, R68 ;  /* 0x04000045f6467389 */ /* 0x0000640000020044 */
[----:B01----:R-:W-:Y:S01]  /*155e0*/  ENDCOLLECTIVE ;  /* 0x000000000000791b */ /* 0x003fe20003800000 */
.L_x_9354:
[----:B------:R-:W-:Y:S02]  /*155f0*/  MOV R246, R242 ;  /* 0x000000f200f67202 */ /* 0x000fe40000000f00 */
[----:B------:R-:W-:-:S07]  /*15600*/  MOV R247, R70 ;  /* 0x0000004600f77202 */ /* 0x000fce0000000f00 */
[----:B------:R-:W-:Y:S05]  /*15610*/  WARPSYNC.COLLECTIVE R71, `(.L_x_9355) ;  /* 0x0000000047087348 */ /* 0x000fea0003c00000 */
[----:B------:R0:W1:Y:S02]  /*15620*/  SHFL.UP P1, R70, R246, R69, R68 ;  /* 0x04000045f6467389 */ /* 0x0000640000020044 */
[----:B01----:R-:W-:Y:S01]  /*15630*/  ENDCOLLECTIVE ;  /* 0x000000000000791b */ /* 0x003fe20003800000 */
.L_x_9355:
[----:B------:R-:W-:Y:S01]  /*15640*/  MOV R69, R70 ;  /* 0x0000004600457202 */ /* 0x000fe20000000f00 */
[----:B------:R-:W-:Y:S06]  /*15650*/  BRA `(.L_x_9356) ;  /* 0xffffff6400d87947 */ /* 0x000fec000383ffff */
.L_x_9234:
        /* <DEDUP_REMOVED lines=8> */
.L_x_9358:
[----:B------:R-:W-:Y:S05]  /*156e0*/  BSYNC B0 ;  /* 0x0000000000007941 */ /* 0x000fea0003800000 */
.L_x_9357:
[----:B------:R-:W-:Y:S05]  /*156f0*/  BRA `(.L_x_9359) ;  /* 0xffffff6400e87947 */ /* 0x000fea000383ffff */
.L_x_9235:
        /* <DEDUP_REMOVED lines=8> */
.L_x_9361:
[----:B------:R-:W-:Y:S05]  /*15780*/  BSYNC B0 ;  /* 0x0000000000007941 */ /* 0x000fea0003800000 */
.L_x_9360:
[----:B------:R-:W-:Y:S05]  /*15790*/  BRA `(.L_x_9362) ;  /* 0xffffff6400c87947 */ /* 0x000fea000383ffff */
.L_x_9236:
        /* <DEDUP_REMOVED lines=8> */
.L_x_9364:
[----:B------:R-:W-:Y:S05]  /*15820*/  BSYNC B0 ;  /* 0x0000000000007941 */ /* 0x000fea0003800000 */
.L_x_9363:
[----:B------:R-:W-:Y:S05]  /*15830*/  BRA `(.L_x_9365) ;  /* 0xffffff6400a87947 */ /* 0x000fea000383ffff */
.L_x_9237:
        /* <DEDUP_REMOVED lines=8> */
.L_x_9367:
[----:B------:R-:W-:Y:S05]  /*158c0*/  BSYNC B0 ;  /* 0x0000000000007941 */ /* 0x000fea0003800000 */
.L_x_9366:
[----:B------:R-:W-:Y:S05]  /*158d0*/  BRA `(.L_x_9368) ;  /* 0xffffff6400887947 */ /* 0x000fea000383ffff */
.L_x_9238:
        /* <DEDUP_REMOVED lines=8> */
.L_x_9370:
[----:B------:R-:W-:Y:S05]  /*15960*/  BSYNC B0 ;  /* 0x0000000000007941 */ /* 0x000fea0003800000 */
.L_x_9369:
        /* <DEDUP_REMOVED lines=8> */
.L_x_9371:
[----:B------:R-:W-:Y:S02]  /*159f0*/  MOV R246, R241 ;  /* 0x000000f100f67202 */ /* 0x000fe40000000f00 */
[----:B------:R-:W-:-:S07]  /*15a00*/  MOV R244, R70 ;  /* 0x0000004600f47202 */ /* 0x000fce0000000f00 */
[----:B------:R-:W-:Y:S05]  /*15a10*/  WARPSYNC.COLLECTIVE R71, `(.L_x_9372) ;  /* 0x0000000047087348 */ /* 0x000fea0003c00000 */
[----:B------:R0:W1:Y:S02]  /*15a20*/  SHFL.UP P1, R70, R246, R69, R68 ;  /* 0x04000045f6467389 */ /* 0x0000640000020044 */
[----:B01----:R-:W-:Y:S01]  /*15a30*/  ENDCOLLECTIVE ;  /* 0x000000000000791b */ /* 0x003fe20003800000 */
.L_x_9372:
[----:B------:R-:W-:Y:S02]  /*15a40*/  MOV R246, R242 ;  /* 0x000000f200f67202 */ /* 0x000fe40000000f00 */
[----:B------:R-:W-:-:S07]  /*15a50*/  MOV R241, R70 ;  /* 0x0000004600f17202 */ /* 0x000fce0000000f00 */
[----:B------:R-:W-:Y:S05]  /*15a60*/  WARPSYNC.COLLECTIVE R71, `(.L_x_9373) ;  /* 0x0000000047087348 */ /* 0x000fea0003c00000 */
[----:B------:R0:W1:Y:S02]  /*15a70*/  SHFL.UP P1, R70, R246, R69, R68 ;  /* 0x04000045f6467389 */ /* 0x0000640000020044 */
[----:B01----:R-:W-:Y:S01]  /*15a80*/  ENDCOLLECTIVE ;  /* 0x000000000000791b */ /* 0x003fe20003800000 */
.L_x_9373:
[----:B------:R-:W-:Y:S01]  /*15a90*/  HFMA2.MMA R69, -RZ, RZ, 0, 0 ;  /* 0x00000000ff457435 */ /* 0x000fe200000001ff */
[----:B------:R-:W-:Y:S02]  /*15aa0*/  MOV R68, 0x1f ;  /* 0x0000001f00447802 */ /* 0x000fe40000000f00 */
[----:B------:R-:W-:Y:S02]  /*15ab0*/  MOV R242, R70 ;  /* 0x0000004600f27202 */ /* 0x000fe40000000f00 */
[----:B------:R-:W-:-:S07]  /*15ac0*/  MOV R70, R60 ;  /* 0x0000003c00467202 */ /* 0x000fce0000000f00 */
[----:B------:R-:W-:Y:S05]  /*15ad0*/  WARPSYNC.COLLECTIVE R71, `(.L_x_9374) ;  /* 0x0000000047087348 */ /* 0x000fea0003c00000 */
[----:B------:R0:W1:Y:S02]  /*15ae0*/  SHFL.IDX P1, R239, R70, R69, R68 ;  /* 0x0000004546ef7389 */ /* 0x0000640000020044 */
[----:B01----:R-:W-:Y:S01]  /*15af0*/  ENDCOLLECTIVE ;  /* 0x000000000000791b */ /* 0x003fe20003800000 */
.L_x_9374:
[----:B------:R-:W-:Y:S02]  /*15b00*/  MOV R70, R61 ;  /* 0x0000003d00467202 */ /* 0x000fe40000000f00 */
[----:B------:R-:W-:-:S07]  /*15b10*/  MOV R60, R239 ;  /* 0x000000ef003c7202 */ /* 0x000fce0000000f00 */
[----:B------:R-:W-:Y:S05]  /*15b20*/  WARPSYNC.COLLECTIVE R71, `(.L_x_9375) ;  /* 0x0000000047087348 */ /* 0x000fea0003c00000 */
[----:B------:R0:W1:Y:S02]  /*15b30*/  SHFL.IDX P1, R239, R70, R69, R68 ;  /* 0x0000004546ef7389 */ /* 0x0000640000020044 */
[----:B01----:R-:W-:Y:S01]  /*15b40*/  ENDCOLLECTIVE ;  /* 0x000000000000791b */ /* 0x003fe20003800000 */
.L_x_9375:
[----:B------:R-:W-:Y:S02]  /*15b50*/  MOV R70, R62 ;  /* 0x0000003e00467202 */ /* 0x000fe40000000f00 */
[----:B------:R-:W-:-:S07]  /*15b60*/  MOV R61, R239 ;  /* 0x000000ef003d7202 */ /* 0x000fce0000000f00 */
[----:B------:R-:W-:Y:S05]  /*15b70*/  WARPSYNC.COLLECTIVE R71, `(.L_x_9376) ;  /* 0x0000000047087348 */ /* 0x000fea0003c00000 */
[----:B------:R0:W1:Y:S02]  /*15b80*/  SHFL.IDX P1, R239, R70, R69, R68 ;  /* 0x0000004546ef7389 */ /* 0x0000640000020044 */
[----:B01----:R-:W-:Y:S01]  /*15b90*/  ENDCOLLECTIVE ;  /* 0x000000000000791b */ /* 0x003fe20003800000 */
.L_x_9376:
[----:B------:R-:W-:Y:S02]  /*15ba0*/  MOV R70, R63 ;  /* 0x0000003f00467202 */ /* 0x000fe40000000f00 */
[----:B------:R-:W-:-:S07]  /*15bb0*/  MOV R62, R239 ;  /* 0x000000ef003e7202 */ /* 0x000fce0000000f00 */
[----:B------:R-:W-:Y:S05]  /*15bc0*/  WARPSYNC.COLLECTIVE R71, `(.L_x_9377) ;  /* 0x0000000047087348 */ /* 0x000fea0003c00000 */
[----:B------:R0:W1:Y:S02]  /*15bd0*/  SHFL.IDX P1, R239, R70, R69, R68 ;  /* 0x0000004546ef7389 */ /* 0x0000640000020044 */
[----:B01----:R-:W-:Y:S01]  /*15be0*/  ENDCOLLECTIVE ;  /* 0x000000000000791b */ /* 0x003fe20003800000 */
.L_x_9377:
[----:B------:R-:W-:Y:S01]  /*15bf0*/  MOV R63, R239 ;  /* 0x000000ef003f7202 */ /* 0x000fe20000000f00 */
[----:B------:R-:W-:Y:S06]  /*15c00*/  BRA `(.L_x_9378) ;  /* 0xffffff6000e47947 */ /* 0x000fec000383ffff */
.L_x_9240:
        /* <DEDUP_REMOVED lines=8> */
.L_x_9379:
[----:B------:R-:W-:Y:S02]  /*15c90*/  MOV R244, R241 ;  /* 0x000000f100f47202 */ /* 0x000fe40000000f00 */
[----:B------:R-:W-:-:S07]  /*15ca0*/  MOV R68, R239 ;  /* 0x000000ef00447202 */ /* 0x000fce0000000f00 */
[----:B------:R-:W-:Y:S05]  /*15cb0*/  WARPSYNC.COLLECTIVE R71, `(.L_x_9380) ;  /* 0x0000000047087348 */ /* 0x000fea0003c00000 */
[----:B------:R0:W1:Y:S02]  /*15cc0*/  SHFL.DOWN P1, R239, R244, R245, R252 ;  /* 0x080000f5f4ef7389 */ /* 0x00006400000200fc */
[----:B01----:R-:W-:Y:S01]  /*15cd0*/  ENDCOLLECTIVE ;  /* 0x000000000000791b */ /* 0x003fe20003800000 */
.L_x_9380:
[----:B------:R-:W-:Y:S02]  /*15ce0*/  MOV R244, R70 ;  /* 0x0000004600f47202 */ /* 0x000fe40000000f00 */
[----:B------:R-:W-:-:S07]  /*15cf0*/  MOV R69, R239 ;  /* 0x000000ef00457202 */ /* 0x000fce0000000f00 */
[----:B------:R-:W-:Y:S05]  /*15d00*/  WARPSYNC.COLLECTIVE R71, `(.L_x_9381) ;  /* 0x0000000047087348 */ /* 0x000fea0003c00000 */
[----:B------:R0:W1:Y:S02]  /*15d10*/  SHFL.DOWN P1, R239, R244, R245, R252 ;  /* 0x080000f5f4ef7389 */ /* 0x00006400000200fc */
[----:B01----:R-:W-:Y:S01]  /*15d20*/  ENDCOLLECTIVE ;  /* 0x000000000000791b */ /* 0x003fe20003800000 */
.L_x_9381:
[----:B------:R-:W-:Y:S02]  /*15d30*/  MOV R244, R243 ;  /* 0x000000f300f47202 */ /* 0x000fe40000000f00 */
[----:B------:R-:W-:-:S07]  /*15d40*/  MOV R246, R239 ;  /* 0x000000ef00f67202 */ /* 0x000fce0000000f00 */
[----:B------:R-:W-:Y:S05]  /*15d50*/  WARPSYNC.COLLECTIVE R71, `(.L_x_9382) ;  /* 0x0000000047087348 */ /* 0x000fea0003c00000 */
[----:B------:R0:W1:Y:S02]  /*15d60*/  SHFL.DOWN P1, R239, R244, R245, R252 ;  /* 0x080000f5f4ef7389 */ /* 0x00006400000200fc */
[----:B01----:R-:W-:Y:S01]  /*15d70*/  ENDCOLLECTIVE ;  /* 0x000000000000791b */ /* 0x003fe20003800000 */
.L_x_9382:
[----:B------:R-:W-:Y:S01]  /*15d80*/  MOV R71, R239 ;  /* 0x000000ef00477202 */ /* 0x000fe20000000f00 */
[----:B------:R-:W-:Y:S06]  /*15d90*/  BRA `(.L_x_9383) ;  /* 0xffffff7400407947 */ /* 0x000fec000383ffff */
.L_x_9243:
        /* <DEDUP_REMOVED lines=8> */
.L_x_9385:
[----:B------:R-:W-:Y:S05]  /*15e20*/  BSYNC B0 ;  /* 0x0000000000007941 */ /* 0x000fea0003800000 */
.L_x_9384:
        /* <DEDUP_REMOVED lines=8> */
.L_x_9386:
[----:B------:R-:W-:Y:S02]  /*15eb0*/  MOV R244, R242 ;  /* 0x000000f200f47202 */ /* 0x000fe40000000f00 */
[----:B------:R-:W-:-:S07]  /*15ec0*/  MOV R69, R239 ;  /* 0x000000ef00457202 */ /* 0x000fce0000000f00 */
[----:B------:R-:W-:Y:S05]  /*15ed0*/  WARPSYNC.COLLECTIVE R71, `(.L_x_9387) ;  /* 0x0000000047087348 */ /* 0x000fea0003c00000 */
[----:B------:R0:W1:Y:S02]  /*15ee0*/  SHFL.DOWN P1, R239, R244, R245, R252 ;  /* 0x080000f5f4ef7389 */ /* 0x00006400000200fc */
[----:B01----:R-:W-:Y:S01]  /*15ef0*/  ENDCOLLECTIVE ;  /* 0x000000000000791b */ /* 0x003fe20003800000 */
.L_x_9387:
[----:B------:R-:W-:Y:S02]  /*15f00*/  MOV R244, R243 ;  /* 0x000000f300f47202 */ /* 0x000fe40000000f00 */
[----:B------:R-:W-:-:S07]  /*15f10*/  MOV R70, R239 ;  /* 0x000000ef00467202 */ /* 0x000fce0000000f00 */
[----:B------:R-:W-:Y:S05]  /*15f20*/  WARPSYNC.COLLECTIVE R71, `(.L_x_9388) ;  /* 0x0000000047087348 */ /* 0x000fea0003c00000 */
[----:B------:R0:W1:Y:S02]  /*15f30*/  SHFL.DOWN P1, R239, R244, R245, R252 ;  /* 0x080000f5f4ef7389 */ /* 0x00006400000200fc */
[----:B01----:R-:W-:Y:S01]  /*15f40*/  ENDCOLLECTIVE ;  /* 0x000000000000791b */ /* 0x003fe20003800000 */
.L_x_9388:
[----:B------:R-:W-:Y:S01]  /*15f50*/  MOV R71, R239 ;  /* 0x000000ef00477202 */ /* 0x000fe20000000f00 */
[----:B------:R-:W-:Y:S06]  /*15f60*/  BRA `(.L_x_9389) ;  /* 0xffffff7400207947 */ /* 0x000fec000383ffff */
.L_x_9246:
        /* <DEDUP_REMOVED lines=8> */
.L_x_9391:
[----:B------:R-:W-:Y:S05]  /*15ff0*/  BSYNC B0 ;  /* 0x0000000000007941 */ /* 0x000fea0003800000 */
.L_x_9390:
        /* <DEDUP_REMOVED lines=8> */
.L_x_9392:
[----:B------:R-:W-:Y:S02]  /*16080*/  MOV R244, R242 ;  /* 0x000000f200f47202 */ /* 0x000fe40000000f00 */
[----:B------:R-:W-:-:S07]  /*16090*/  MOV R69, R239 ;  /* 0x000000ef00457202 */ /* 0x000fce0000000f00 */
[----:B------:R-:W-:Y:S05]  /*160a0*/  WARPSYNC.COLLECTIVE R71, `(.L_x_9393) ;  /* 0x0000000047087348 */ /* 0x000fea0003c00000 */
[----:B------:R0:W1:Y:S02]  /*160b0*/  SHFL.DOWN P1, R239, R244, R245, R252 ;  /* 0x080000f5f4ef7389 */ /* 0x00006400000200fc */
[----:B01----:R-:W-:Y:S01]  /*160c0*/  ENDCOLLECTIVE ;  /* 0x000000000000791b */ /* 0x003fe20003800000 */
.L_x_9393:
[----:B------:R-:W-:Y:S02]  /*160d0*/  MOV R244, R243 ;  /* 0x000000f300f47202 */ /* 0x000fe40000000f00 */
[----:B------:R-:W-:-:S07]  /*160e0*/  MOV R70, R239 ;  /* 0x000000ef00467202 */ /* 0x000fce0000000f00 */
[----:B------:R-:W-:Y:S05]  /*160f0*/  WARPSYNC.COLLECTIVE R71, `(.L_x_9394) ;  /* 0x0000000047087348 */ /* 0x000fea0003c00000 */
[----:B------:R0:W1:Y:S02]  /*16100*/  SHFL.DOWN P1, R239, R244, R245, R252 ;  /* 0x080000f5f4ef7389 */ /* 0x00006400000200fc */
[----:B01----:R-:W-:Y:S01]  /*16110*/  ENDCOLLECTIVE ;  /* 0x000000000000791b */ /* 0x003fe20003800000 */
.L_x_9394:
[----:B------:R-:W-:Y:S01]  /*16120*/  MOV R71, R239 ;  /* 0x000000ef00477202 */ /* 0x000fe20000000f00 */
[----:B------:R-:W-:Y:S06]  /*16130*/  BRA `(.L_x_9395) ;  /* 0xffffff7400007947 */ /* 0x000fec000383ffff */
.L_x_9249:
        /* <DEDUP_REMOVED lines=8> */
.L_x_9397:
[----:B------:R-:W-:Y:S05]  /*161c0*/  BSYNC B0 ;  /* 0x0000000000007941 */ /* 0x000fea0003800000 */
.L_x_9396:
        /* <DEDUP_REMOVED lines=8> */
.L_x_9398:
[----:B------:R-:W-:Y:S02]  /*16250*/  MOV R244, R242 ;  /* 0x000000f200f47202 */ /* 0x000fe40000000f00 */
[----:B------:R-:W-:-:S07]  /*16260*/  MOV R69, R239 ;  /* 0x000000ef00457202 */ /* 0x000fce0000000f00 */
[----:B------:R-:W-:Y:S05]  /*16270*/  WARPSYNC.COLLECTIVE R71, `(.L_x_9399) ;  /* 0x0000000047087348 */ /* 0x000fea0003c00000 */
[----:B------:R0:W1:Y:S02]  /*16280*/  SHFL.DOWN P1, R239, R244, R245, R252 ;  /* 0x080000f5f4ef7389 */ /* 0x00006400000200fc */
[----:B01----:R-:W-:Y:S01]  /*16290*/  ENDCOLLECTIVE ;  /* 0x000000000000791b */ /* 0x003fe20003800000 */
.L_x_9399:
[----:B------:R-:W-:Y:S02]  /*162a0*/  MOV R244, R243 ;  /* 0x000000f300f47202 */ /* 0x000fe40000000f00 */
[----:B------:R-:W-:-:S07]  /*162b0*/  MOV R70, R239 ;  /* 0x000000ef00467202 */ /* 0x000fce0000000f00 */
[----:B------:R-:W-:Y:S05]  /*162c0*/  WARPSYNC.COLLECTIVE R71, `(.L_x_9400) ;  /* 0x0000000047087348 */ /* 0x000fea0003c00000 */
[----:B------:R0:W1:Y:S02]  /*162d0*/  SHFL.DOWN P1, R239, R244, R245, R252 ;  /* 0x080000f5f4ef7389 */ /* 0x00006400000200fc */
[----:B01----:R-:W-:Y:S01]  /*162e0*/  ENDCOLLECTIVE ;  /* 0x000000000000791b */ /* 0x003fe20003800000 */
.L_x_9400:
[----:B------:R-:W-:Y:S01]  /*162f0*/  MOV R71, R239 ;  /* 0x000000ef00477202 */ /* 0x000fe20000000f00 */
[----:B------:R-:W-:Y:S06]  /*16300*/  BRA `(.L_x_9401) ;  /* 0xffffff7000e07947 */ /* 0x000fec000383ffff */
.L_x_9252:
        /* <DEDUP_REMOVED lines=8> */
.L_x_9403:
[----:B------:R-:W-:Y:S05]  /*16390*/  BSYNC B0 ;  /* 0x0000000000007941 */ /* 0x000fea0003800000 */
.L_x_9402:
        /* <DEDUP_REMOVED lines=8> */
.L_x_9404:
[----:B------:R-:W-:Y:S02]  /*16420*/  MOV R244, R242 ;  /* 0x000000f200f47202 */ /* 0x000fe40000000f00 */
[----:B------:R-:W-:-:S07]  /*16430*/  MOV R69, R239 ;  /* 0x000000ef00457202 */ /* 0x000fce0000000f00 */
[----:B------:R-:W-:Y:S05]  /*16440*/  WARPSYNC.COLLECTIVE R71, `(.L_x_9405) ;  /* 0x0000000047087348 */ /* 0x000fea0003c00000 */
[----:B------:R0:W1:Y:S02]  /*16450*/  SHFL.DOWN P1, R239, R244, R245, R252 ;  /* 0x080000f5f4ef7389 */ /* 0x00006400000200fc */
[----:B01----:R-:W-:Y:S01]  /*16460*/  ENDCOLLECTIVE ;  /* 0x000000000000791b */ /* 0x003fe20003800000 */
.L_x_9405:
[----:B------:R-:W-:Y:S02]  /*16470*/  MOV R244, R243 ;  /* 0x000000f300f47202 */ /* 0x000fe40000000f00 */
[----:B------:R-:W-:-:S07]  /*16480*/  MOV R70, R239 ;  /* 0x000000ef00467202 */ /* 0x000fce0000000f00 */
[----:B------:R-:W-:Y:S05]  /*16490*/  WARPSYNC.COLLECTIVE R71, `(.L_x_9406) ;  /* 0x0000000047087348 */ /* 0x000fea0003c00000 */
[----:B------:R0:W1:Y:S02]  /*164a0*/  SHFL.DOWN P1, R239, R244, R245, R252 ;  /* 0x080000f5f4ef7389 */ /* 0x00006400000200fc */
[----:B01----:R-:W-:Y:S01]  /*164b0*/  ENDCOLLECTIVE ;  /* 0x000000000000791b */ /* 0x003fe20003800000 */
.L_x_9406:
[----:B------:R-:W-:Y:S01]  /*164c0*/  MOV R71, R239 ;  /* 0x000000ef00477202 */ /* 0x000fe20000000f00 */
[----:B------:R-:W-:Y:S06]  /*164d0*/  BRA `(.L_x_9407) ;  /* 0xffffff7000c07947 */ /* 0x000fec000383ffff */
.L_x_9255:
        /* <DEDUP_REMOVED lines=8> */
.L_x_9409:
[----:B------:R-:W-:Y:S05]  /*16560*/  BSYNC B0 ;  /* 0x0000000000007941 */ /* 0x000fea0003800000 */
.L_x_9408:
        /* <DEDUP_REMOVED lines=10> */
.L_x_9410:
[----:B------:R-:W-:Y:S02]  /*16610*/  MOV R252, 0x1f ;  /* 0x0000001f00fc7802 */ /* 0x000fe40000000f00 */
[----:B------:R-:W-:Y:S02]  /*16620*/  MOV R70, R242 ;  /* 0x000000f200467202 */ /* 0x000fe40000000f00 */
[----:B------:R-:W-:-:S07]  /*16630*/  MOV R247, R239 ;  /* 0x000000ef00f77202 */ /* 0x000fce0000000f00 */
[----:B------:R-:W-:Y:S05]  /*16640*/  WARPSYNC.COLLECTIVE R71, `(.L_x_9411) ;  /* 0x0000000047087348 */ /* 0x000fea0003c00000 */
[----:B------:R0:W1:Y:S02]  /*16650*/  SHFL.IDX P1, R239, R70, R69, R68 ;  /* 0x0000004546ef7389 */ /* 0x0000640000020044 */
[----:B01----:R-:W-:Y:S01]  /*16660*/  ENDCOLLECTIVE ;  /* 0x000000000000791b */ /* 0x003fe20003800000 */
.L_x_9411:
        /* <DEDUP_REMOVED lines=9> */
.L_x_9412:
[----:B------:R-:W-:Y:S02]  /*16700*/  MOV R70, R64 ;  /* 0x0000004000467202 */ /* 0x000fe40000000f00 */
[----:B------:R-:W-:-:S07]  /*16710*/  MOV R251, R239 ;  /* 0x000000ef00fb7202 */ /* 0x000fce0000000f00 */
[----:B------:R-:W-:Y:S05]  /*16720*/  WARPSYNC.COLLECTIVE R71, `(.L_x_9413) ;  /* 0x0000000047087348 */ /* 0x000fea0003c00000 */
[----:B------:R0:W1:Y:S02]  /*16730*/  SHFL.DOWN P1, R239, R244, R245, R252 ;  /* 0x080000f5f4ef7389 */ /* 0x00006400000200fc */
[----:B01----:R-:W-:Y:S01]  /*16740*/  ENDCOLLECTIVE ;  /* 0x000000000000791b */ /* 0x003fe20003800000 */
.L_x_9413:
[----:B------:R-:W-:Y:S02]  /*16750*/  MOV R244, R241 ;  /* 0x000000f100f47202 */ /* 0x000fe40000000f00 */
[----:B------:R-:W-:-:S07]  /*16760*/  MOV R240, R239 ;  /* 0x000000ef00f07202 */ /* 0x000fce0000000f00 */
[----:B------:R-:W-:Y:S05]  /*16770*/  WARPSYNC.COLLECTIVE R71, `(.L_x_9414) ;  /* 0x0000000047087348 */ /* 0x000fea0003c00000 */
[----:B------:R0:W1:Y:S02]  /*16780*/  SHFL.DOWN P1, R239, R244, R245, R252 ;  /* 0x080000f5f4ef7389 */ /* 0x00006400000200fc */
[----:B01----:R-:W-:Y:S01]  /*16790*/  ENDCOLLECTIVE ;  /* 0x000000000000791b */ /* 0x003fe20003800000 */
.L_x_9414:
[----:B------:R-:W-:Y:S02]  /*167a0*/  MOV R244, R242 ;  /* 0x000000f200f47202 */ /* 0x000fe40000000f00 */
[----:B------:R-:W-:-:S07]  /*167b0*/  MOV R241, R239 ;  /* 0x000000ef00f17202 */ /* 0x000fce0000000f00 */
[----:B------:R-:W-:Y:S05]  /*167c0*/  WARPSYNC.COLLECTIVE R71, `(.L_x_9415) ;  /* 0x0000000047087348 */ /* 0x000fea0003c00000 */
[----:B------:R0:W1:Y:S02]  /*167d0*/  SHFL.DOWN P1, R239, R244, R245, R252 ;  /* 0x080000f5f4ef7389 */ /* 0x00006400000200fc */
[----:B01----:R-:W-:Y:S01]  /*167e0*/  ENDCOLLECTIVE ;  /* 0x000000000000791b */ /* 0x003fe20003800000 */
.L_x_9415:
[----:B------:R-:W-:Y:S02]  /*167f0*/  MOV R244, R243 ;  /* 0x000000f300f47202 */ /* 0x000fe40000000f00 */
[----:B------:R-:W-:-:S07]  /*16800*/  MOV R242, R239 ;  /* 0x000000ef00f27202 */ /* 0x000fce0000000f00 */
[----:B------:R-:W-:Y:S05]  /*16810*/  WARPSYNC.COLLECTIVE R71, `(.L_x_9416) ;  /* 0x0000000047087348 */ /* 0x000fea0003c00000 */
[----:B------:R0:W1:Y:S02]  /*16820*/  SHFL.DOWN P1, R239, R244, R245, R252 ;  /* 0x080000f5f4ef7389 */ /* 0x00006400000200fc */
[----:B01----:R-:W-:Y:S01]  /*16830*/  ENDCOLLECTIVE ;  /* 0x000000000000791b */ /* 0x003fe20003800000 */
.L_x_9416:
[----:B------:R-:W-:-:S07]  /*16840*/  MOV R243, R239 ;  /* 0x000000ef00f37202 */ /* 0x000fce0000000f00 */
[----:B------:R-:W-:Y:S05]  /*16850*/  WARPSYNC.COLLECTIVE R71, `(.L_x_9417) ;  /* 0x0000000047087348 */ /* 0x000fea0003c00000 */
[----:B------:R0:W1:Y:S02]  /*16860*/  SHFL.IDX P1, R239, R70, R69, R68 ;  /* 0x0000004546ef7389 */ /* 0x0000640000020044 */
[----:B01----:R-:W-:Y:S01]  /*16870*/  ENDCOLLECTIVE ;  /* 0x000000000000791b */ /* 0x003fe20003800000 */
.L_x_9417:
[----:B------:R-:W-:Y:S02]  /*16880*/  MOV R70, R65 ;  /* 0x0000004100467202 */ /* 0x000fe40000000f00 */
[----:B------:R-:W-:-:S07]  /*16890*/  MOV R252, R239 ;  /* 0x000000ef00fc7202 */ /* 0x000fce0000000f00 */
[----:B------:R-:W-:Y:S05]  /*168a0*/  WARPSYNC.COLLECTIVE R71, `(.L_x_9418) ;  /* 0x0000000047087348 */ /* 0x000fea0003c00000 */
[----:B------:R0:W1:Y:S02]  /*168b0*/  SHFL.IDX P1, R239, R70, R69, R68 ;  /* 0x0000004546ef7389 */ /* 0x0000640000020044 */
[----:B01----:R-:W-:Y:S01]  /*168c0*/  ENDCOLLECTIVE ;  /* 0x000000000000791b */ /* 0x003fe20003800000 */
.L_x_9418:
[----:B------:R-:W-:Y:S01]  /*168d0*/  MOV R70, R66 ;  /* 0x0000004200467202 */ /* 0x000fe20000000f00 */
[-C--:B------:R-:W-:Y:S01]  /*168e0*/  FMUL.FTZ R66, R65, R247.reuse ;  /* 0x000000f741427220 */ /* 0x080fe20000410000 */
[----:B------:R-:W-:Y:S01]  /*168f0*/  FMUL.FTZ R247, R64, R247 ;  /* 0x000000f740f77220 */ /* 0x000fe20000410000 */
[----:B------:R-:W-:-:S07]  /*16900*/  MOV R245, R239 ;  /* 0x000000ef00f57202 */ /* 0x000fce0000000f00 */
[----:B------:R-:W-:Y:S05]  /*16910*/  WARPSYNC.COLLECTIVE R71, `(.L_x_9419) ;  /* 0x0000000047087348 */ /* 0x000fea0003c00000 */
[----:B------:R0:W1:Y:S02]  /*16920*/  SHFL.IDX P1, R239, R70, R69, R68 ;  /* 0x0000004546ef7389 */ /* 0x0000640000020044 */
[----:B01----:R-:W-:Y:S01]  /*16930*/  ENDCOLLECTIVE ;  /* 0x000000000000791b */ /* 0x003fe20003800000 */
.L_x_9419:
[----:B------:R-:W-:Y:S02]  /*16940*/  MOV R70, R67 ;  /* 0x0000004300467202 */ /* 0x000fe40000000f00 */
[----:B------:R-:W-:-:S07]  /*16950*/  MOV R244, R239 ;  /* 0x000000ef00f47202 */ /* 0x000fce0000000f00 */
[----:B------:R-:W-:Y:S05]  /*16960*/  WARPSYNC.COLLECTIVE R71, `(.L_x_9420) ;  /* 0x0000000047087348 */ /* 0x000fea0003c00000 */
[----:B------:R0:W1:Y:S02]  /*16970*/  SHFL.IDX P1, R239, R70, R69, R68 ;  /* 0x0000004546ef7389 */ /* 0x0000640000020044 */
[----:B01----:R-:W-:Y:S01]  /*16980*/  ENDCOLLECTIVE ;  /* 0x000000000000791b */ /* 0x003fe20003800000 */
.L_x_9420:
[----:B------:R-:W-:Y:S01]  /*16990*/  MOV R71, R239 ;  /* 0x000000ef00477202 */ /* 0x000fe20000000f00 */
[----:B------:R-:W-:Y:S06]  /*169a0*/  BRA `(.L_x_9421) ;  /* 0xffffff7000187947 */ /* 0x000fec000383ffff */
.L_x_9422:
        /* <DEDUP_REMOVED lines=13> */
.L_x_18947:


//--------------------- .text._Z25selective_scan_bwd_kernelI32Selective_Scan_bwd_kernel_traitsILi64ELi16ELb1ELb0ELb0ELb0ELb0EN3c108BFloat16ENS1_7complexIfEEEEv12SSMParamsBwd --------------------------
	.section	.text._Z25selective_scan_bwd_kernelI32Selective_Scan_bwd_kernel_traitsILi64ELi16ELb1ELb0ELb0ELb0ELb0EN3c108BFloat16ENS1_7complexIfEEEEv12SSMParamsBwd,"ax",@progbits
	.align	128
        .global         _Z25selective_scan_bwd_kernelI32Selective_Scan_bwd_kernel_traitsILi64ELi16ELb1ELb0ELb0ELb0ELb0EN3c108BFloat16ENS1_7complexIfEEEEv12SSMParamsBwd
        .type           _Z25selective_scan_bwd_kernelI32Selective_Scan_bwd_kernel_traitsILi64ELi16ELb1ELb0ELb0ELb0ELb0EN3c108BFloat16ENS1_7complexIfEEEEv12SSMParamsBwd,@function
        .size           _Z25selective_scan_bwd_kernelI32Selective_Scan_bwd_kernel_traitsILi64ELi16ELb1ELb0ELb0ELb0ELb0EN3c108BFloat16ENS1_7complexIfEEEEv12SSMParamsBwd,(.L_x_18948 - _Z25selective_scan_bwd_kernelI32Selective_Scan_bwd_kernel_traitsILi64ELi16ELb1ELb0ELb0ELb0ELb0EN3c108BFloat16ENS1_7complexIfEEEEv12SSMParamsBwd)
        .other          _Z25selective_scan_bwd_kernelI32Selective_Scan_bwd_kernel_traitsILi64ELi16ELb1ELb0ELb0ELb0ELb0EN3c108BFloat16ENS1_7complexIfEEEEv12SSMParamsBwd,@"STO_CUDA_ENTRY STV_DEFAULT"
_Z25selective_scan_bwd_kernelI32Selective_Scan_bwd_kernel_traitsILi64ELi16ELb1ELb0ELb0ELb0ELb0EN3c108BFloat16ENS1_7complexIfEEEEv12SSMParamsBwd:
.text._Z25selective_scan_bwd_kernelI32Selective_Scan_bwd_kernel_traitsILi64ELi16ELb1ELb0ELb0ELb0ELb0EN3c108BFloat16ENS1_7complexIfEEEEv12SSMParamsBwd:
        /* <DEDUP_REMOVED lines=116> */
.L_x_9456:
[----:B------:R-:W-:Y:S01]  /*0740*/  BAR.SYNC.DEFER_BLOCKING 0x0 ;  /* 0x0000000000007b1d */ /* 0x000fe20000010000 */
[----:B0-----:R-:W-:Y:S02]  /*0750*/  MOV R2, UR28 ;  /* 0x0000001c00027c02 */ /* 0x001fe40008000f00 */
[----:B------:R-:W-:Y:S02]  /*0760*/  MOV R3, UR29 ;  /* 0x0000001d00037c02 */ /* 0x000fe40008000f00 */
[----:B------:R-:W-:-:S05]  /*0770*/  LOP3.LUT R104, R106, 0x1f, R111, 0xf8, !PT ;  /* 0x0000001f6a687812 */ /* 0x000fca00078ef86f */
[----:B------:R-:W-:-:S05]  /*0780*/  IMAD.WIDE R2, R104, 0x10, R2 ;  /* 0x0000001068027825 */ /* 0x000fca00078e0202 */
[----:B------:R-:W2:Y:S04]  /*0790*/  LDG.E.128 R12, desc[UR12][R2.64] ;  /* 0x0000000c020c7981 */ /* 0x000ea8000c1e1d00 */
[----:B------:R-:W3:Y:S01]  /*07a0*/  LDG.E.128 R16, desc[UR12][R2.64+0x200] ;  /* 0x0002000c02107981 */ /* 0x000ee2000c1e1d00 */
        /* <DEDUP_REMOVED lines=23> */
[----:B------:R-:W-:Y:S01]  /*0920*/  BAR.SYNC.DEFER_BLOCKING 0x0 ;  /* 0x0000000000007b1d */ /* 0x000fe20000010000 */
[C---:B0-----:R-:W-:Y:S02]  /*0930*/  SHF.L.U32 R36, R8.reuse, 0x10, RZ ;  /* 0x0000001008247819 */ /* 0x041fe400000006ff */
[----:B------:R-:W-:Y:S02]  /*0940*/  PRMT R102, R8, 0x7632, R102 ;  /* 0x0000763208667816 */ /* 0x000fe40000000066 */
[----:B------:R-:W-:-:S03]  /*0950*/  PRMT R101, R9, 0x7632, R101 ;  /* 0x0000763209657816 */ /* 0x000fc60000000065 */
[----:B------:R-:W0:Y:S01]  /*0960*/  LDC R37, c[0x0][0x21c] ;  /* 0x00008700ff257b82 */ /* 0x000e220000000800 */
[----:B------:R-:W2:Y:S04]  /*0970*/  LDG.E.128 R40, desc[UR12][R2.64] ;  /* 0x0000000c02287981 */ /* 0x000ea8000c1e1d00 */
[----:B----4-:R3:W4:Y:S01]  /*0980*/  LDG.E.128 R44, desc[UR12][R2.64+0x200] ;  /* 0x0002000c022c7981 */ /* 0x010722000c1e1d00 */
[----:B------:R-:W-:Y:S01]  /*0990*/  PRMT R199, R10, 0x7632, R199 ;  /* 0x000076320ac77816 */ /* 0x000fe200000000c7 */
[----:B------:R-:W-:Y:S01]  /*09a0*/  HFMA2.MMA R100, -RZ, RZ, 0, 0 ;  /* 0x00000000ff647435 */ /* 0x000fe200000001ff */
[----:B------:R-:W-:Y:S02]  /*09b0*/  PRMT R198, R11, 0x7632, R198 ;  /* 0x000076320bc67816 */ /* 0x000fe400000000c6 */
[----:B------:R-:W-:-:S02]  /*09c0*/  CS2R R98, SRZ ;  /* 0x0000000000627805 */ /* 0x000fc4000001ff00 */
[----:B-1----:R-:W-:Y:S02]  /*09d0*/  PRMT R197, R4, 0x7632, R197 ;  /* 0x0000763204c57816 */ /* 0x002fe400000000c5 */
[----:B------:R-:W-:Y:S02]  /*09e0*/  CS2R R96, SRZ ;  /* 0x0000000000607805 */ /* 0x000fe4000001ff00 */
[----:B------:R-:W-:Y:S02]  /*09f0*/  PRMT R196, R5, 0x7632, R196 ;  /* 0x0000763205c47816 */ /* 0x000fe400000000c4 */
[----:B------:R-:W-:Y:S02]  /*0a00*/  CS2R R94, SRZ ;  /* 0x00000000005e7805 */ /* 0x000fe4000001ff00 */
[----:B------:R-:W-:Y:S02]  /*0a10*/  PRMT R195, R6, 0x7632, R195 ;  /* 0x0000763206c37816 */ /* 0x000fe400000000c3 */
[----:B------:R-:W-:-:S02]  /*0a20*/  CS2R R92, SRZ ;  /* 0x00000000005c7805 */ /* 0x000fc4000001ff00 */
[----:B---3--:R-:W-:Y:S02]  /*0a30*/  SHF.L.U32 R2, R9, 0x10, RZ ;  /* 0x0000001009027819 */ /* 0x008fe400000006ff */
[----:B------:R-:W-:Y:S02]  /*0a40*/  CS2R R90, SRZ ;  /* 0x00000000005a7805 */ /* 0x000fe4000001ff00 */
[----:B0-----:R-:W-:Y:S02]  /*0a50*/  ISETP.GE.AND P0, PT, R37, 0x1, PT ;  /* 0x000000012500780c */ /* 0x001fe40003f06270 */
[----:B------:R-:W-:Y:S02]  /*0a60*/  CS2R R88, SRZ ;  /* 0x0000000000587805 */ /* 0x000fe4000001ff00 */
[----:B------:R-:W-:Y:S02]  /*0a70*/  PRMT R194, R7, 0x7632, R194 ;  /* 0x0000763207c27816 */ /* 0x000fe400000000c2 */
[----:B------:R-:W-:-:S02]  /*0a80*/  CS2R R86, SRZ ;  /* 0x0000000000567805 */ /* 0x000fc4000001ff00 */
        /* <DEDUP_REMOVED lines=19> */
[----:B-1----:R-:W-:Y:S01]  /*0bc0*/  PRMT R0, R26, 0x7632, R0 ;  /* 0x000076321a007816 */ /* 0x002fe20000000000 */
        /* <DEDUP_REMOVED lines=13> */
[C---:B------:R-:W-:Y:S01]  /*0ca0*/  FMUL.FTZ R82, R63.reuse, UR4 ;  /* 0x000000043f527c20 */ /* 0x040fe20008410000 */
[----:B------:R-:W-:Y:S01]  /*0cb0*/  SHF.L.U32 R3, R198, 0x10, RZ ;  /* 0x00000010c6037819 */ /* 0x000fe200000006ff */
[----:B------:R-:W-:Y:S01]  /*0cc0*/  FFMA.FTZ R2, R63, R0, R2 ;  /* 0x000000003f027223 */ /* 0x000fe20000010002 */
[----:B------:R-:W-:Y:S01]  /*0cd0*/  SHF.L.U32 R27, R27, 0x10, RZ ;  /* 0x000000101b1b7819 */ /* 0x000fe200000006ff */
[----:B------:R-:W-:Y:S01]  /*0ce0*/  FMUL.FTZ R74, R64, UR4 ;  /* 0x00000004404a7c20 */ /* 0x000fe20008410000 */
[----:B--2---:R-:W-:-:S02]  /*0cf0*/  PRMT R0, R20, 0x7632, R0 ;  /* 0x0000763214007816 */ /* 0x004fc40000000000 */
[----:B------:R-:W-:Y:S01]  /*0d00*/  SHF.L.U32 R24, R4, 0x10, RZ ;  /* 0x0000001004187819 */ /* 0x000fe200000006ff */
[C---:B------:R-:W-:Y:S01]  /*0d10*/  FFMA.FTZ R3, R27.reuse, R3, R2 ;  /* 0x000000031b037223 */ /* 0x040fe20000010002 */
[----:B------:R-:W-:Y:S01]  /*0d20*/  SHF.L.U32 R20, R20, 0x10, RZ ;  /* 0x0000001014147819 */ /* 0x000fe200000006ff */
[----:B------:R-:W-:Y:S01]  /*0d30*/  FMUL.FTZ R73, R27, UR4 ;  /* 0x000000041b497c20 */ /* 0x000fe20008410000 */
[----:B------:R-:W-:Y:S02]  /*0d40*/  SHF.L.U32 R2, R197, 0x10, RZ ;  /* 0x00000010c5027819 */ /* 0x000fe400000006ff */
        /* <DEDUP_REMOVED lines=17> */
[----:B------:R-:W-:Y:S01]  /*0e60*/  SHF.L.U32 R2, R195, 0x10, RZ ;  /* 0x00000010c3027819 */ /* 0x000fe200000006ff */
[----:B------:R-:W-:Y:S01]  /*0e70*/  FFMA.FTZ R3, R57, R0, R36 ;  /* 0x0000000039037223 */ /* 0x000fe20000010024 */
[----:B------:R-:W-:Y:S01]  /*0e80*/  SHF.L.U32 R22, R22, 0x10, RZ ;  /* 0x0000001016167819 */ /* 0x000fe200000006ff */
[----:B------:R-:W-:Y:S01]  /*0e90*/  FMUL.FTZ R71, R58, UR4 ;  /* 0x000000043a477c20 */ /* 0x000fe20008410000 */
[----:B------:R-:W-:-:S02]  /*0ea0*/  PRMT R0, R23, 0x7632, R0 ;  /* 0x0000763217007816 */ /* 0x000fc40000000000 */
        /* <DEDUP_REMOVED lines=10> */
[----:B------:R-:W-:Y:S06]  /*0f50*/  BAR.SYNC.DEFER_BLOCKING 0x0 ;  /* 0x0000000000007b1d */ /* 0x000fec0000010000 */
[----:B------:R-:W-:Y:S05]  /*0f60*/  @!P0 BRA `(.L_x_9424) ;  /* 0x0000006000788947 */ /* 0x000fea0003800000 */
[----:B------:R-:W-:Y:S01]  /*0f70*/  FADD.FTZ R66, R25, R25 ;  /* 0x0000001919427221 */ /* 0x000fe20000010000 */
[----:B------:R-:W-:Y:S01]  /*0f80*/  FADD.FTZ R65, R26, R26 ;  /* 0x0000001a1a417221 */ /* 0x000fe20000010000 */
[----:B------:R-:W-:Y:S01]  /*0f90*/  FADD.FTZ R62, R27, R27 ;  /* 0x0000001b1b3e7221 */ /* 0x000fe20000010000 */
[----:B------:R-:W0:Y:S01]  /*0fa0*/  LDC R52, c[0x0][0x224] ;  /* 0x00008900ff347b82 */ /* 0x000e220000000800 */
[C---:B------:R-:W-:Y:S01]  /*0fb0*/  PRMT R2, R12.reuse, 0x7632, R2 ;  /* 0x000076320c027816 */ /* 0x040fe20000000002 */
[----:B------:R-:W-:Y:S01]  /*0fc0*/  FADD.FTZ R0, R35, R35 ;  /* 0x0000002323007221 */ /* 0x000fe20000010000 */
[----:B------:R-:W-:Y:S01]  /*0fd0*/  SHF.L.U32 R51, R12, 0x10, RZ ;  /* 0x000000100c337819 */ /* 0x000fe200000006ff */
[----:B------:R-:W-:Y:S01]  /*0fe0*/  FADD.FTZ R68, R34, R34 ;  /* 0x0000002222447221 */ /* 0x000fe20000010000 */
[----:B------:R-:W-:Y:S01]  /*0ff0*/  PRMT R3, R13, 0x7632, R3 ;  /* 0x000076320d037816 */ /* 0x000fe20000000003 */
[----:B------:R-:W-:Y:S01]  /*1000*/  FADD.FTZ R67, R67, R67 ;  /* 0x0000004343437221 */ /* 0x000fe20000010000 */
[----:B------:R-:W-:Y:S01]  /*1010*/  SHF.L.U32 R50, R13, 0x10, RZ ;  /* 0x000000100d327819 */ /* 0x000fe200000006ff */
[----:B------:R-:W1:Y:S01]  /*1020*/  LDC.64 R26, c[0x0][0x2e0] ;  /* 0x0000b800ff1a7b82 */ /* 0x000e620000000a00 */
[----:B------:R-:W-:Y:S01]  /*1030*/  PRMT R12, R14, 0x7632, R12 ;  /* 0x000076320e0c7816 */ /* 0x000fe2000000000c */
[----:B------:R-:W-:Y:S01]  /*1040*/  FADD.FTZ R64, R64, R64 ;  /* 0x0000004040407221 */ /* 0x000fe20000010000 */
[----:B------:R-:W-:Y:S01]  /*1050*/  SHF.L.U32 R49, R14, 0x10, RZ ;  /* 0x000000100e317819 */ /* 0x000fe200000006ff */
[----:B------:R-:W-:Y:S01]  /*1060*/  FADD.FTZ R63, R63, R63 ;  /* 0x0000003f3f3f7221 */ /* 0x000fe20000010000 */
[C---:B------:R-:W-:Y:S01]  /*1070*/  PRMT R13, R15.reuse, 0x7632, R13 ;  /* 0x000076320f0d7816 */ /* 0x040fe2000000000d */
[----:B------:R-:W-:Y:S01]  /*1080*/  FADD.FTZ R61, R20, R20 ;  /* 0x00000014143d7221 */ /* 0x000fe20000010000 */
[----:B------:R-:W-:Y:S01]  /*1090*/  SHF.L.U32 R48, R15, 0x10, RZ ;  /* 0x000000100f307819 */ /* 0x000fe200000006ff */
[----:B------:R-:W2:Y:S01]  /*10a0*/  LDC.64 R24, c[0x0][0x2d8] ;  /* 0x0000b600ff187b82 */ /* 0x000ea20000000a00 */
[----:B------:R-:W-:Y:S01]  /*10b0*/  PRMT R14, R16, 0x7632, R14 ;  /* 0x00007632100e7816 */ /* 0x000fe2000000000e */
[----:B------:R-:W-:Y:S01]  /*10c0*/  FADD.FTZ R60, R60, R60 ;  /* 0x0000003c3c3c7221 */ /* 0x000fe20000010000 */
[----:B------:R-:W-:Y:S01]  /*10d0*/  SHF.L.U32 R47, R16, 0x10, RZ ;  /* 0x00000010102f7819 */ /* 0x000fe200000006ff */
[----:B------:R-:W-:Y:S01]  /*10e0*/  FADD.FTZ R59, R21, R21 ;  /* 0x00000015153b7221 */ /* 0x000fe20000010000 */
[C---:B------:R-:W-:Y:S01]  /*10f0*/  PRMT R15, R17.reuse, 0x7632, R15 ;  /* 0x00007632110f7816 */ /* 0x040fe2000000000f */
        /* <DEDUP_REMOVED lines=25> */
[----:B------:R-:W-:Y:S01]  /*1290*/  SHF.L.U32 R17, R17, 0x10, RZ ;  /* 0x0000001011117819 */ /* 0x000fe200000006ff */
[----:B------:R-:W-:Y:S01]  /*12a0*/  FADD.FTZ R50, R50, UR5 ;  /* 0x0000000532327e21 */ /* 0x000fe20008010000 */
[----:B------:R-:W-:Y:S01]  /*12b0*/  MOV R53, RZ ;  /* 0x000000ff00357202 */ /* 0x000fe20000000f00 */
        /* <DEDUP_REMOVED lines=16> */
[----:B------:R-:W-:Y:S01]  /*13c0*/  ULDC UR32, c[0x0][0x224] ;  /* 0x0000890000207ab9 */ /* 0x000fe20000000800 */
[----:B------:R-:W-:Y:S01]  /*13d0*/  ULDC UR33, c[0x0][0x21c] ;  /* 0x0000870000217ab9 */ /* 0x000fe20000000800 */
[----:B------:R-:W-:Y:S01]  /*13e0*/  ULDC.64 UR8, c[0x0][0x270] ;  /* 0x00009c0000087ab9 */ /* 0x000fe20000000a00 */
[----:B------:R-:W-:Y:S01]  /*13f0*/  ULDC.64 UR10, c[0x0][0x268] ;  /* 0x00009a00000a7ab9 */ /* 0x000fe20000000a00 */
[----:B------:R-:W-:Y:S01]  /*1400*/  ULDC.64 UR16, c[0x0][0x250] ;  /* 0x0000940000107ab9 */ /* 0x000fe20000000a00 */
[----:B------:R-:W-:Y:S01]  /*1410*/  ULDC.64 UR18, c[0x0][0x248] ;  /* 0x0000920000127ab9 */ /* 0x000fe20000000a00 */
[----:B------:R-:W-:Y:S01]  /*1420*/  ULDC.64 UR20, c[0x0][0x230] ;  /* 0x00008c0000147ab9 */ /* 0x000fe20000000a00 */
[----:B012---:R-:W-:-:S05]  /*1430*/  ULDC.64 UR22, c[0x0][0x238] ;  /* 0x00008e0000167ab9 */ /* 0x007fca0000000a00 */
.L_x_9455:
[----:B01----:R-:W0:Y:S01]  /*1440*/  LDC.64 R14, c[0x0][0x2d0] ;  /* 0x0000b400ff0e7b82 */ /* 0x003e220000000a00 */
        /* <DEDUP_REMOVED lines=13> */
[C---:B------:R-:W-:Y:S02]  /*1520*/  LOP3.LUT P0, RZ, R111.reuse, 0x1f, RZ, 0xc0, !PT ;  /* 0x0000001f6fff7812 */ /* 0x040fe4000780c0ff */
[----:B------:R-:W-:Y:S02]  /*1530*/  ISETP.NE.AND P1, PT, R111, RZ, PT ;  /* 0x000000ff6f00720c */ /* 0x000fe40003f25270 */
[----:B------:R-:W-:-:S13]  /*1540*/  ISETP.LT.OR P2, PT, R107, 0x2, P0 ;  /* 0x000000026b00780c */ /* 0x000fda0000741670 */
[----:B------:R-:W0:Y:S01]  /*1550*/  @!P2 LDC R115, c[0x0][0x21c] ;  /* 0x00008700ff73ab82 */ /* 0x000e220000000800 */
[----:B------:R-:W-:Y:S02]  /*1560*/  SHF.L.U32 R125, R9, 0x10, RZ ;  /* 0x00000010097d7819 */ /* 0x000fe400000006ff */
[----:B------:R-:W-:-:S03]  /*1570*/  SHF.L.U32 R123, R101, 0x10, RZ ;  /* 0x00000010657b7819 */ /* 0x000fc600000006ff */
[----:B------:R-:W-:Y:S02]  /*1580*/  FMUL.FTZ R219, R50, R125 ;  /* 0x0000007d32db7220 */ /* 0x000fe40000410000 */
        /* <DEDUP_REMOVED lines=24> */
[----:B------:R-:W-:Y:S01]  /*1710*/  FMUL.RZ R18, R3, 0.15915493667125701904 ;  /* 0x3e22f98303127820 */ /* 0x000fe2000040c000 */
[----:B------:R-:W-:-:S04]  /*1720*/  FMUL.FTZ R3, R47, UR31 ;  /* 0x0000001f2f037c20 */ /* 0x000fc80008410000 */
[----:B------:R-:W-:Y:S01]  /*1730*/  MUFU.SIN R116, R12 ;  /* 0x0000000c00747308 */ /* 0x000fe20000000400 */
[----:B-1----:R-:W-:Y:S02]  /*1740*/  IMAD R14, R114, UR18, RZ ;  /* 0x00000012720e7c24 */ /* 0x002fe4000f8e02ff */
[----:B------:R-:W-:Y:S02]  /*1750*/  FMUL.RZ R19, R3, 0.15915493667125701904 ;  /* 0x3e22f98303137820 */ /* 0x000fe4000040c000 */
[----:B------:R-:W-:-:S03]  /*1760*/  IMAD R21, R113, UR19, R14 ;  /* 0x0000001371157c24 */ /* 0x000fc6000f8e020e */
[----:B------:R-:W-:Y:S08]  /*1770*/  MUFU.COS R140, R12 ;  /* 0x0000000c008c7308 */ /* 0x000ff00000000000 */
[----:B------:R-:W-:Y:S08]  /*1780*/  MUFU.SIN R137, R13 ;  /* 0x0000000d00897308 */ /* 0x000ff00000000400 */
[----:B------:R1:W-:Y:S08]  /*1790*/  MUFU.COS R23, R13 ;  /* 0x0000000d00177308 */ /* 0x0003f00000000000 */
[----:B------:R-:W-:Y:S01]  /*17a0*/  MUFU.SIN R120, R15 ;  /* 0x0000000f00787308 */ /* 0x000fe20000000400 */
[----:B-1----:R-:W-:-:S05]  /*17b0*/  IMAD.WIDE.U32 R12, R113, UR18, RZ ;  /* 0x00000012710c7c25 */ /* 0x002fca000f8e00ff */
[----:B------:R-:W-:Y:S02]  /*17c0*/  IADD3 R3, R13, R21, RZ ;  /* 0x000000150d037210 */ /* 0x000fe40007ffe0ff */
[----:B------:R1:W-:Y:S01]  /*17d0*/  MUFU.COS R134, R15 ;  /* 0x0000000f00867308 */ /* 0x0003e20000000000 */
[----:B------:R-:W-:-:S05]  /*17e0*/  MOV R2, R12 ;  /* 0x0000000c00027202 */ /* 0x000fca0000000f00 */
[----:B------:R-:W-:Y:S02]  /*17f0*/  IMAD.WIDE.U32 R2, R53, UR16, R2 ;  /* 0x0000001035027c25 */ /* 0x000fe4000f8e0002 */
[----:B------:R-:W-:Y:S02]  /*1800*/  MUFU.SIN R122, R17 ;  /* 0x00000011007a7308 */ /* 0x000fe40000000400 */
[----:B-1----:R-:W-:-:S03]  /*1810*/  IMAD.WIDE.U32 R14, R113, UR10, RZ ;  /* 0x0000000a710e7c25 */ /* 0x002fc6000f8e00ff */
[----:B------:R-:W-:-:S03]  /*1820*/  MOV R12, R14 ;  /* 0x0000000e000c7202 */ /* 0x000fc60000000f00 */
[----:B------:R1:W-:Y:S01]  /*1830*/  MUFU.COS R132, R17 ;  /* 0x0000001100847308 */ /* 0x0003e20000000000 */
[----:B------:R-:W-:-:S07]  /*1840*/  IADD3 R14, R107, -0x1, RZ ;  /* 0xffffffff6b0e7810 */ /* 0x000fce0007ffe0ff */
[----:B------:R-:W-:Y:S01]  /*1850*/  MUFU.SIN R124, R18 ;  /* 0x00000012007c7308 */ /* 0x000fe20000000400 */
[----:B-1----:R-:W-:Y:S01]  /*1860*/  IMAD R17, R113, UR11, R20 ;  /* 0x0000000b71117c24 */ /* 0x002fe2000f8e0214 */
[----:B------:R-:W-:-:S04]  /*1870*/  MOV R20, UR30 ;  /* 0x0000001e00147c02 */ /* 0x000fc80008000f00 */
[----:B------:R-:W-:Y:S01]  /*1880*/  IADD3 R13, R15, R17, RZ ;  /* 0x000000110f0d7210 */ /* 0x000fe20007ffe0ff */
[----:B------:R-:W-:Y:S01]  /*1890*/  FMUL.FTZ R15, R39, UR31 ;  /* 0x0000001f270f7c20 */ /* 0x000fe20008410000 */
[----:B------:R1:W-:Y:S01]  /*18a0*/  MUFU.COS R126, R18 ;  /* 0x00000012007e7308 */ /* 0x0003e20000000000 */
[----:B------:R-:W-:Y:S01]  /*18b0*/  FMUL.FTZ R20, R20, 1.4426950216293334961 ;  /* 0x3fb8aa3b14147820 */ /* 0x000fe20000410000 */
[----:B------:R-:W-:-:S04]  /*18c0*/  IMAD.WIDE.U32 R12, R53, UR8, R12 ;  /* 0x00000008350c7c25 */ /* 0x000fc8000f8e000c */
[----:B------:R-:W-:Y:S01]  /*18d0*/  FMUL.RZ R21, R15, 0.15915493667125701904 ;  /* 0x3e22f9830f157820 */ /* 0x000fe2000040c000 */
[----:B------:R-:W-:Y:S01]  /*18e0*/  LEA.HI R15, R14, R14, RZ, 0x1 ;  /* 0x0000000e0e0f7211 */ /* 0x000fe200078f08ff */
[----:B------:R-:W-:Y:S01]  /*18f0*/  MUFU.SIN R121, R19 ;  /* 0x0000001300797308 */ /* 0x000fe20000000400 */
[C---:B-1----:R-:W-:Y:S02]  /*1900*/  IMAD R18, R16.reuse, UR16, RZ ;  /* 0x0000001010127c24 */ /* 0x042fe4000f8e02ff */
[----:B------:R-:W-:Y:S01]  /*1910*/  LOP3.LUT R15, R15, 0xfffffe, RZ, 0xc0, !PT ;  /* 0x00fffffe0f0f7812 */ /* 0x000fe200078ec0ff */
[----:B------:R-:W-:Y:S02]  /*1920*/  IMAD R16, R16, UR8, RZ ;  /* 0x0000000810107c24 */ /* 0x000fe4000f8e02ff */
[----:B------:R-:W-:Y:S01]  /*1930*/  IMAD R17, R53, UR17, R18 ;  /* 0x0000001135117c24 */ /* 0x000fe2000f8e0212 */
[----:B------:R-:W-:Y:S01]  /*1940*/  LEA R18, P4, R12, R26, 0x3 ;  /* 0x0000001a0c127211 */ /* 0x000fe200078818ff */
[----:B------:R1:W-:Y:S01]  /*1950*/  MUFU.COS R159, R19 ;  /* 0x00000013009f7308 */ /* 0x0003e20000000000 */
[----:B------:R-:W-:Y:S01]  /*1960*/  IADD3 R14, R14, -R15, RZ ;  /* 0x8000000f0e0e7210 */ /* 0x000fe20007ffe0ff */
[----:B------:R-:W-:Y:S01]  /*1970*/  FMUL.FTZ R15, R51, R20 ;  /* 0x00000014330f7220 */ /* 0x000fe20000410000 */
[----:B------:R-:W-:Y:S01]  /*1980*/  IADD3 R17, R3, R17, RZ ;  /* 0x0000001103117210 */ /* 0x000fe20007ffe0ff */
[----:B------:R-:W-:-:S04]  /*1990*/  FMUL.FTZ R3, R46, UR31 ;  /* 0x0000001f2e037c20 */ /* 0x000fc80008410000 */
[----:B------:R-:W2:Y:S01]  /*19a0*/  MUFU.EX2 R15, R15 ;  /* 0x0000000f000f7308 */ /* 0x000ea20000000800 */
[----:B-1----:R-:W-:Y:S01]  /*19b0*/  IMAD R19, R53, UR9, R16 ;  /* 0x0000000935137c24 */ /* 0x002fe2000f8e0210 */
[C---:B------:R-:W-:Y:S01]  /*19c0*/  LEA R16, P3, R2.reuse, R24, 0x3 ;  /* 0x0000001802107211 */ /* 0x040fe200078618ff */
[----:B------:R-:W-:Y:S01]  /*19d0*/  FMUL.RZ R117, R3, 0.15915493667125701904 ;  /* 0x3e22f98303757820 */ /* 0x000fe2000040c000 */
[----:B------:R-:W-:Y:S02]  /*19e0*/  IADD3 R3, R111, 0x200, RZ ;  /* 0x000002006f037810 */ /* 0x000fe40007ffe0ff */
[----:B------:R-:W-:Y:S02]  /*19f0*/  IADD3 R13, R13, R19, RZ ;  /* 0x000000130d0d7210 */ /* 0x000fe40007ffe0ff */
[----:B------:R-:W-:Y:S01]  /*1a00*/  LEA.HI.X R17, R2, R25, R17, 0x3, P3 ;  /* 0x0000001902117211 */ /* 0x000fe200018f1c11 */
[----:B------:R-:W-:Y:S01]  /*1a10*/  MUFU.SIN R156, R21 ;  /* 0x00000015009c7308 */ /* 0x000fe20000000400 */
[----:B------:R-:W-:-:S02]  /*1a20*/  LEA.HI.X R19, R12, R27, R13, 0x3, P4 ;  /* 0x0000001b0c137211 */ /* 0x000fc400020f1c0d */
[----:B------:R-:W-:Y:S02]  /*1a30*/  @!P1 LEA R3, R14, R53, 0x8 ;  /* 0x000000350e039211 */ /* 0x000fe400078e40ff */
[----:B---3--:R-:W3:Y:S01]  /*1a40*/  LDG.E.64 R16, desc[UR12][R16.64] ;  /* 0x0000000c10107981 */ /* 0x008ee2000c1e1b00 */
[----:B------:R-:W-:Y:S02]  /*1a50*/  @!P2 IADD3 R12, R107, -0x2, RZ ;  /* 0xfffffffe6b0ca810 */ /* 0x000fe40007ffe0ff */
[----:B------:R1:W-:Y:S01]  /*1a60*/  MUFU.COS R128, R21 ;  /* 0x0000001500807308 */ /* 0x0003e20000000000 */
[----:B------:R-:W3:Y:S01]  /*1a70*/  LDG.E.64 R18, desc[UR12][R18.64] ;  /* 0x0000000c12127981 */ /* 0x000ee2000c1e1b00 */
[C---:B--2---:R-:W-:Y:S01]  /*1a80*/  FMUL.FTZ R34, R15.reuse, R34 ;  /* 0x000000220f227220 */ /* 0x044fe20000410000 */
[----:B------:R-:W-:-:S05]  /*1a90*/  FMUL.FTZ R35, R15, R22 ;  /* 0x000000160f237220 */ /* 0x000fca0000410000 */
[----:B------:R-:W-:Y:S01]  /*1aa0*/  MUFU.SIN R154, R117 ;  /* 0x00000075009a7308 */ /* 0x000fe20000000400 */
[----:B-1----:R-:W-:-:S05]  /*1ab0*/  LEA R21, R3, R108, 0x3 ;  /* 0x0000006c03157211 */ /* 0x002fca00078e18ff */
[----:B------:R1:W-:Y:S01]  /*1ac0*/  STS.64 [R21+0x10b0], R34 ;  /* 0x0010b02215007388 */ /* 0x0003e20000000a00 */
[----:B------:R-:W-:Y:S01]  /*1ad0*/  FMUL.FTZ R2, R38, UR31 ;  /* 0x0000001f26027c20 */ /* 0x000fe20008410000 */
[----:B------:R-:W-:Y:S01]  /*1ae0*/  HFMA2.MMA R13, -RZ, RZ, 0, 0 ;  /* 0x00000000ff0d7435 */ /* 0x000fe200000001ff */
[----:B0-----:R-:W-:Y:S02]  /*1af0*/  @!P2 IMAD R115, R12, R115, R53 ;  /* 0x000000730c73a224 */ /* 0x001fe400078e0235 */
[----:B------:R-:W-:Y:S01]  /*1b00*/  FMUL.FTZ R22, R45, UR31 ;  /* 0x0000001f2d167c20 */ /* 0x000fe20008410000 */
[----:B------:R-:W-:Y:S01]  /*1b10*/  FMUL.RZ R119, R2, 0.15915493667125701904 ;  /* 0x3e22f98302777820 */ /* 0x000fe2000040c000 */
[----:B------:R-:W-:Y:S02]  /*1b20*/  MOV R12, 0x3f800000 ;  /* 0x3f800000000c7802 */ /* 0x000fe40000000f00 */
[----:B------:R-:W-:Y:S01]  /*1b30*/  CS2R R14, SRZ ;  /* 0x00000000000e7805 */ /* 0x000fe2000001ff00 */
[----:B------:R-:W-:Y:S01]  /*1b40*/  @!P2 IMAD.WIDE R2, R115, 0x10, R32 ;  /* 0x000000107302a825 */ /* 0x000fe200078e0220 */
[----:B------:R-:W-:Y:S03]  /*1b50*/  BAR.SYNC.DEFER_BLOCKING 0x0 ;  /* 0x0000000000007b1d */ /* 0x000fe60000010000 */
[----:B------:R-:W-:Y:S01]  /*1b60*/  FMUL.RZ R115, R22, 0.15915493667125701904 ;  /* 0x3e22f98316737820 */ /* 0x000fe2000040c000 */
[----:B------:R-:W-:-:S02]  /*1b70*/  FMUL.FTZ R22, R37, UR31 ;  /* 0x0000001f25167c20 */ /* 0x000fc40008410000 */
[----:B------:R0:W-:Y:S01]  /*1b80*/  MUFU.COS R130, R117 ;  /* 0x0000007500827308 */ /* 0x0001e20000000000 */
[-C--:B-1----:R-:W-:Y:S01]  /*1b90*/  FMUL.FTZ R21, R50, R20.reuse ;  /* 0x0000001432157220 */ /* 0x082fe20000410000 */
[----:B0-----:R-:W-:Y:S01]  /*1ba0*/  FMUL.RZ R117, R22, 0.15915493667125701904 ;  /* 0x3e22f98316757820 */ /* 0x001fe2000040c000 */
[-C--:B------:R-:W-:Y:S01]  /*1bb0*/  FMUL.FTZ R22, R43, R20.reuse ;  /* 0x000000142b167220 */ /* 0x080fe20000410000 */
[----:B------:R0:W5:Y:S05]  /*1bc0*/  @!P2 LDG.E.128 R12, desc[UR12][R2.64] ;  /* 0x0000000c020ca981 */ /* 0x00016a000c1e1d00 */
[----:B------:R-:W-:Y:S01]  /*1bd0*/  MUFU.EX2 R22, R22 ;  /* 0x0000001600167308 */ /* 0x000fe20000000800 */
[-C--:B0-----:R-:W-:Y:S01]  /*1be0*/  FMUL.FTZ R3, R49, R20.reuse ;  /* 0x0000001431037220 */ /* 0x081fe20000410000 */
[----:B------:R-:W-:-:S06]  /*1bf0*/  FMUL.FTZ R2, R42, R20 ;  /* 0x000000142a027220 */ /* 0x000fcc0000410000 */
[----:B------:R-:W-:Y:S08]  /*1c00*/  MUFU.EX2 R21, R21 ;  /* 0x0000001500157308 */ /* 0x000ff00000000800 */
[----:B------:R-:W0:Y:S08]  /*1c10*/  MUFU.EX2 R3, R3 ;  /* 0x0000000300037308 */ /* 0x000e300000000800 */
[----:B------:R-:W1:Y:S08]  /*1c20*/  MUFU.EX2 R2, R2 ;  /* 0x0000000200027308 */ /* 0x000e700000000800 */
[----:B------:R-:W-:Y:S08]  /*1c30*/  MUFU.SIN R147, R115 ;  /* 0x0000007300937308 */ /* 0x000ff00000000400 */
[----:B------:R2:W-:Y:S02]  /*1c40*/  MUFU.COS R151, R115 ;  /* 0x0000007300977308 */ /* 0x0005e40000000000 */
[----:B--2---:R-:W-:-:S06]  /*1c50*/  FMUL.FTZ R115, R41, R20 ;  /* 0x0000001429737220 */ /* 0x004fcc0000410000 */
[----:B------:R-:W-:Y:S01]  /*1c60*/  MUFU.SIN R148, R117 ;  /* 0x0000007500947308 */ /* 0x000fe20000000400 */
[----:B0-----:R-:W-:-:S07]  /*1c70*/  FMUL.FTZ R135, R3, R118 ;  /* 0x0000007603877220 */ /* 0x001fce0000410000 */
[----:B------:R0:W-:Y:S01]  /*1c80*/  MUFU.COS R142, R117 ;  /* 0x00000075008e7308 */ /* 0x0001e20000000000 */
[----:B------:R-:W-:Y:S01]  /*1c90*/  SHF.L.U32 R118, R8, 0x10, RZ ;  /* 0x0000001008767819 */ /* 0x000fe200000006ff */
[----:B0-----:R-:W-:-:S06]  /*1ca0*/  FMUL.FTZ R117, R48, R20 ;  /* 0x0000001430757220 */ /* 0x001fcc0000410000 */
[----:B------:R-:W0:Y:S01]  /*1cb0*/  MUFU.EX2 R115, R115 ;  /* 0x0000007300737308 */ /* 0x000e220000000800 */
[----:B------:R-:W-:Y:S01]  /*1cc0*/  FMUL.FTZ R141, R22, R141 ;  /* 0x0000008d168d7220 */ /* 0x000fe20000410000 */
[----:B------:R-:W-:Y:S01]  /*1cd0*/  FMUL.FTZ R139, R21, R116 ;  /* 0x00000074158b7220 */ /* 0x000fe20000410000 */
[----:B-1----:R-:W-:-:S05]  /*1ce0*/  FMUL.FTZ R138, R2, R23 ;  /* 0x00000017028a7220 */ /* 0x002fca0000410000 */
[----:B------:R-:W1:Y:S01]  /*1cf0*/  MUFU.EX2 R117, R117 ;  /* 0x0000007500757308 */ /* 0x000e620000000800 */
[----:B------:R-:W-:Y:S01]  /*1d00*/  SHF.L.U32 R116, R102, 0x10, RZ ;  /* 0x0000001066747819 */ /* 0x000fe200000006ff */
[----:B------:R-:W-:Y:S01]  /*1d10*/  FMUL.FTZ R143, R22, R143 ;  /* 0x0000008f168f7220 */ /* 0x000fe20000410000 */
[----:B------:R-:W-:Y:S01]  /*1d20*/  FMUL.FTZ R226, R51, R118 ;  /* 0x0000007633e27220 */ /* 0x000fe20000410000 */
[----:B------:R-:W-:Y:S01]  /*1d30*/  FMUL.FTZ R23, RZ, R141 ;  /* 0x0000008dff177220 */ /* 0x000fe20000410000 */
[----:B------:R-:W-:Y:S01]  /*1d40*/  FMUL.FTZ R137, R2, R137 ;  /* 0x0000008902897220 */ /* 0x000fe20000410000 */
[----:B------:R-:W-:Y:S01]  /*1d50*/  FMUL.FTZ R136, R3, R136 ;  /* 0x0000008803887220 */ /* 0x000fe20000410000 */
[----:B------:R-:W-:Y:S01]  /*1d60*/  FMUL.FTZ R3, R39, R20 ;  /* 0x0000001427037220 */ /* 0x000fe20000410000 */
[C---:B------:R-:W-:Y:S01]  /*1d70*/  FMUL.FTZ R2, R226.reuse, R141 ;  /* 0x0000008de2027220 */ /* 0x040fe20000410000 */
[----:B------:R-:W-:Y:S01]  /*1d80*/  FMUL.FTZ R224, R43, R116 ;  /* 0x000000742be07220 */ /* 0x000fe20000410000 */
[-C--:B------:R-:W-:Y:S01]  /*1d90*/  FFMA.FTZ R23, R226, R143.reuse, -R23 ;  /* 0x0000008fe2177223 */ /* 0x080fe20000010817 */
[C---:B0-----:R-:W-:Y:S01]  /*1da0*/  FMUL.FTZ R134, R115.reuse, R134 ;  /* 0x0000008673867220 */ /* 0x041fe20000410000 */
[----:B------:R-:W-:Y:S01]  /*1db0*/  FMUL.FTZ R133, R115, R120 ;  /* 0x0000007873857220 */ /* 0x000fe20000410000 */
[----:B------:R-:W-:Y:S01]  /*1dc0*/  FMUL.FTZ R22, R47, R20 ;  /* 0x000000142f167220 */ /* 0x000fe20000410000 */
[----:B------:R-:W-:Y:S01]  /*1dd0*/  FFMA.FTZ R115, RZ, R143, R2 ;  /* 0x0000008fff737223 */ /* 0x000fe20000010002 */
[----:B------:R-:W-:Y:S01]  /*1de0*/  FADD.FTZ R23, R224, R23 ;  /* 0x00000017e0177221 */ /* 0x000fe20000010000 */
[----:B------:R-:W0:Y:S01]  /*1df0*/  MUFU.EX2 R3, R3 ;  /* 0x0000000300037308 */ /* 0x000e220000000800 */
[C---:B-1----:R-:W-:Y:S01]  /*1e00*/  FMUL.FTZ R132, R117.reuse, R132 ;  /* 0x0000008475847220 */ /* 0x042fe20000410000 */
[----:B------:R-:W-:Y:S01]  /*1e10*/  FMUL.FTZ R131, R117, R122 ;  /* 0x0000007a75837220 */ /* 0x000fe20000410000 */
[----:B------:R-:W-:Y:S01]  /*1e20*/  FMUL.FTZ R140, R21, R140 ;  /* 0x0000008c158c7220 */ /* 0x000fe20000410000 */
[----:B------:R-:W-:Y:S01]  /*1e30*/  FADD.FTZ R115, RZ, R115 ;  /* 0x00000073ff737221 */ /* 0x000fe20000010000 */
[----:B------:R-:W-:Y:S01]  /*1e40*/  FMUL.FTZ R117, R139, R23 ;  /* 0x000000178b757220 */ /* 0x000fe20000410000 */
[----:B------:R-:W-:-:S02]  /*1e50*/  FMUL.FTZ R21, R46, R20 ;  /* 0x000000142e157220 */ /* 0x000fc40000410000 */
[----:B------:R-:W-:Y:S01]  /*1e60*/  MUFU.SIN R145, R119 ;  /* 0x0000007700917308 */ /* 0x000fe20000000400 */
[-C--:B------:R-:W-:Y:S01]  /*1e70*/  FMUL.FTZ R120, R139, R115.reuse ;  /* 0x000000738b787220 */ /* 0x080fe20000410000 */
[----:B------:R-:W-:-:S06]  /*1e80*/  FFMA.FTZ R117, R140, R115, R117 ;  /* 0x000000738c757223 */ /* 0x000fcc0000010075 */
[----:B------:R1:W-:Y:S01]  /*1e90*/  MUFU.COS R153, R119 ;  /* 0x0000007700997308 */ /* 0x0003e20000000000 */
[----:B------:R-:W-:Y:S01]  /*1ea0*/  FFMA.FTZ R120, R140, R23, -R120 ;  /* 0x000000178c787223 */ /* 0x000fe20000010878 */
[----:B------:R-:W-:-:S06]  /*1eb0*/  FADD.FTZ R117, RZ, R117 ;  /* 0x00000075ff757221 */ /* 0x000fcc0000010000 */
[----:B------:R-:W2:Y:S01]  /*1ec0*/  MUFU.EX2 R22, R22 ;  /* 0x0000001600167308 */ /* 0x000ea20000000800 */
[-C--:B-1----:R-:W-:Y:S01]  /*1ed0*/  FMUL.FTZ R119, R40, R20.reuse ;  /* 0x0000001428777220 */ /* 0x082fe20000410000 */
[----:B------:R-:W-:Y:S01]  /*1ee0*/  FMUL.FTZ R23, R37, R20 ;  /* 0x0000001425177220 */ /* 0x000fe20000410000 */
[----:B------:R-:W-:Y:S01]  /*1ef0*/  FADD.FTZ R120, R219, R120 ;  /* 0x00000078db787221 */ /* 0x000fe20000010000 */
[----:B------:R-:W-:-:S04]  /*1f00*/  FMUL.FTZ R115, R137, R117 ;  /* 0x0000007589737220 */ /* 0x000fc80000410000 */
[----:B------:R-:W1:Y:S01]  /*1f10*/  MUFU.EX2 R119, R119 ;  /* 0x0000007700777308 */ /* 0x000e620000000800 */
[C---:B0-----:R-:W-:Y:S01]  /*1f20*/  FMUL.FTZ R157, R3.reuse, R128 ;  /* 0x00000080039d7220 */ /* 0x041fe20000410000 */
[----:B------:R-:W-:-:S06]  /*1f30*/  FMUL.FTZ R156, R3, R156 ;  /* 0x0000009c039c7220 */ /* 0x000fcc0000410000 */
[----:B------:R-:W0:Y:S01]  /*1f40*/  MUFU.EX2 R21, R21 ;  /* 0x0000001500157308 */ /* 0x000e220000000800 */
[-C--:B------:R-:W-:Y:S01]  /*1f50*/  FFMA.FTZ R122, R138, R120.reuse, -R115 ;  /* 0x000000788a7a7223 */ /* 0x080fe20000010873 */
[----:B------:R-:W-:Y:S01]  /*1f60*/  FMUL.FTZ R3, R137, R120 ;  /* 0x0000007889037220 */ /* 0x000fe20000410000 */
[C---:B--2---:R-:W-:Y:S01]  /*1f70*/  FMUL.FTZ R159, R22.reuse, R159 ;  /* 0x0000009f169f7220 */ /* 0x044fe20000410000 */
[----:B------:R-:W-:Y:S01]  /*1f80*/  FMUL.FTZ R158, R22, R121 ;  /* 0x00000079169e7220 */ /* 0x000fe20000410000 */
[----:B------:R-:W-:Y:S01]  /*1f90*/  FMUL.FTZ R22, R45, R20 ;  /* 0x000000142d167220 */ /* 0x000fe20000410000 */
[----:B------:R-:W-:Y:S02]  /*1fa0*/  FFMA.FTZ R3, R138, R117, R3 ;  /* 0x000000758a037223 */ /* 0x000fe40000010003 */
[----:B------:R-:W2:Y:S01]  /*1fb0*/  MUFU.EX2 R23, R23 ;  /* 0x0000001700177308 */ /* 0x000ea20000000800 */
[----:B------:R-:W-:Y:S01]  /*1fc0*/  FADD.FTZ R122, R217, R122 ;  /* 0x0000007ad97a7221 */ /* 0x000fe20000010000 */
[----:B------:R-:W-:Y:S01]  /*1fd0*/  FADD.FTZ R3, RZ, R3 ;  /* 0x00000003ff037221 */ /* 0x000fe20000010000 */
[----:B-1----:R-:W-:-:S02]  /*1fe0*/  FMUL.FTZ R129, R119, R126 ;  /* 0x0000007e77817220 */ /* 0x002fc40000410000 */
[----:B------:R-:W-:Y:S01]  /*1ff0*/  FMUL.FTZ R115, R135, R122 ;  /* 0x0000007a87737220 */ /* 0x000fe20000410000 */
[----:B------:R-:W-:Y:S02]  /*2000*/  SHF.L.U32 R126, R10, 0x10, RZ ;  /* 0x000000100a7e7819 */ /* 0x000fe400000006ff */
[----:B------:R-:W1:Y:S01]  /*2010*/  MUFU.EX2 R22, R22 ;  /* 0x0000001600167308 */ /* 0x000e620000000800 */
[C---:B0-----:R-:W-:Y:S01]  /*2020*/  FMUL.FTZ R155, R21.reuse, R130 ;  /* 0x00000082159b7220 */ /* 0x041fe20000410000 */
[----:B------:R-:W-:Y:S01]  /*2030*/  FMUL.FTZ R154, R21, R154 ;  /* 0x0000009a159a7220 */ /* 0x000fe20000410000 */
[-C--:B------:R-:W-:Y:S01]  /*2040*/  FMUL.FTZ R21, R135, R3.reuse ;  /* 0x0000000387157220 */ /* 0x080fe20000410000 */
[----:B------:R-:W-:Y:S01]  /*2050*/  FFMA.FTZ R115, R136, R3, R115 ;  /* 0x0000000388737223 */ /* 0x000fe20000010073 */
[----:B------:R-:W-:Y:S01]  /*2060*/  FMUL.FTZ R2, R38, R20 ;  /* 0x0000001426027220 */ /* 0x000fe20000410000 */
[----:B------:R-:W-:Y:S01]  /*2070*/  FMUL.FTZ R222, R49, R126 ;  /* 0x0000007e31de7220 */ /* 0x000fe20000410000 */
[----:B------:R-:W-:Y:S01]  /*2080*/  FFMA.FTZ R21, R136, R122, -R21 ;  /* 0x0000007a88157223 */ /* 0x000fe20000010815 */
[----:B------:R-:W-:Y:S01]  /*2090*/  FADD.FTZ R115, RZ, R115 ;  /* 0x00000073ff737221 */ /* 0x000fe20000010000 */
[C---:B--2---:R-:W-:Y:S01]  /*20a0*/  FMUL.FTZ R149, R23.reuse, R142 ;  /* 0x0000008e17957220 */ /* 0x044fe20000410000 */
[----:B------:R-:W-:Y:S01]  /*20b0*/  FMUL.FTZ R148, R23, R148 ;  /* 0x0000009417947220 */ /* 0x000fe20000410000 */
[----:B------:R-:W0:Y:S01]  /*20c0*/  MUFU.EX2 R2, R2 ;  /* 0x0000000200027308 */ /* 0x000e220000000800 */
[----:B------:R-:W-:Y:S01]  /*20d0*/  FADD.FTZ R21, R222, R21 ;  /* 0x00000015de157221 */ /* 0x000fe20000010000 */
[----:B------:R-:W-:Y:S01]  /*20e0*/  FMUL.FTZ R23, R133, R115 ;  /* 0x0000007385177220 */ /* 0x000fe20000410000 */
[----:B------:R-:W-:-:S03]  /*20f0*/  FMUL.FTZ R3, R35, R141 ;  /* 0x0000008d23037220 */ /* 0x000fc60000410000 */
[-C--:B------:R-:W-:Y:S01]  /*2100*/  FFMA.FTZ R117, R134, R21.reuse, -R23 ;  /* 0x0000001586757223 */ /* 0x080fe20000010817 */
[----:B------:R-:W-:Y:S01]  /*2110*/  FMUL.FTZ R23, R133, R21 ;  /* 0x0000001585177220 */ /* 0x000fe20000410000 */
[----:B------:R-:W-:Y:S01]  /*2120*/  FMUL.FTZ R127, R119, R124 ;  /* 0x0000007c777f7220 */ /* 0x000fe20000410000 */
[C---:B-1----:R-:W-:Y:S01]  /*2130*/  FMUL.FTZ R151, R22.reuse, R151 ;  /* 0x0000009716977220 */ /* 0x042fe20000410000 */
[----:B------:R-:W-:Y:S01]  /*2140*/  FMUL.FTZ R150, R22, R147 ;  /* 0x0000009316967220 */ /* 0x000fe20000410000 */
[----:B------:R-:W-:Y:S01]  /*2150*/  SHF.L.U32 R124, R199, 0x10, RZ ;  /* 0x00000010c77c7819 */ /* 0x000fe200000006ff */
[C---:B------:R-:W-:Y:S01]  /*2160*/  FMUL.FTZ R22, R34.reuse, R141 ;  /* 0x0000008d22167220 */ /* 0x040fe20000410000 */
[----:B------:R-:W-:Y:S01]  /*2170*/  FFMA.FTZ R3, R34, R143, -R3 ;  /* 0x0000008f22037223 */ /* 0x000fe20000010803 */
[----:B------:R-:W-:Y:S02]  /*2180*/  FFMA.FTZ R115, R134, R115, R23 ;  /* 0x0000007386737223 */ /* 0x000fe40000010017 */
[----:B------:R-:W-:Y:S01]  /*2190*/  FFMA.FTZ R22, R35, R143, R22 ;  /* 0x0000008f23167223 */ /* 0x000fe20000010016 */
[----:B------:R-:W-:Y:S01]  /*21a0*/  FMUL.FTZ R21, R139, R3 ;  /* 0x000000038b157220 */ /* 0x000fe20000410000 */
[----:B------:R-:W-:Y:S01]  /*21b0*/  FMUL.FTZ R220, R41, R124 ;  /* 0x0000007c29dc7220 */ /* 0x000fe20000410000 */
[----:B------:R-:W-:Y:S01]  /*21c0*/  FADD.FTZ R115, RZ, R115 ;  /* 0x00000073ff737221 */ /* 0x000fe20000010000 */
[C---:B0-----:R-:W-:Y:S01]  /*21d0*/  FMUL.FTZ R153, R2.reuse, R153 ;  /* 0x0000009902997220 */ /* 0x041fe20000410000 */
[----:B------:R-:W-:Y:S01]  /*21e0*/  FMUL.FTZ R152, R2, R145 ;  /* 0x0000009102987220 */ /* 0x000fe20000410000 */
[-C--:B------:R-:W-:Y:S01]  /*21f0*/  FFMA.FTZ R23, R140, R22.reuse, R21 ;  /* 0x000000168c177223 */ /* 0x080fe20000010015 */
[----:B------:R-:W-:Y:S01]  /*2200*/  FMUL.FTZ R2, R44, UR31 ;  /* 0x0000001f2c027c20 */ /* 0x000fe20008410000 */
[----:B------:R-:W-:Y:S01]  /*2210*/  FMUL.FTZ R21, R139, R22 ;  /* 0x000000168b157220 */ /* 0x000fe20000410000 */
[----:B------:R-:W-:Y:S01]  /*2220*/  FADD.FTZ R117, R220, R117 ;  /* 0x00000075dc757221 */ /* 0x000fe20000010000 */
[----:B------:R-:W-:Y:S01]  /*2230*/  FMUL.FTZ R119, R131, R115 ;  /* 0x0000007383777220 */ /* 0x000fe20000410000 */
[----:B------:R-:W-:Y:S01]  /*2240*/  FMUL.RZ R142, R2, 0.15915493667125701904 ;  /* 0x3e22f983028e7820 */ /* 0x000fe2000040c000 */
[----:B------:R-:W-:Y:S01]  /*2250*/  FFMA.FTZ R21, R140, R3, -R21 ;  /* 0x000000038c157223 */ /* 0x000fe20000010815 */
[----:B------:R-:W-:Y:S01]  /*2260*/  FMUL.FTZ R2, R44, R20 ;  /* 0x000000142c027220 */ /* 0x000fe20000410000 */
[----:B------:R-:W-:Y:S01]  /*2270*/  FFMA.FTZ R145, R132, R117, -R119 ;  /* 0x0000007584917223 */ /* 0x000fe20000010877 */
[----:B------:R-:W-:Y:S01]  /*2280*/  FMUL.FTZ R3, R137, R23 ;  /* 0x0000001789037220 */ /* 0x000fe20000410000 */
[----:B------:R-:W-:Y:S01]  /*2290*/  FMUL.FTZ R117, R131, R117 ;  /* 0x0000007583757220 */ /* 0x000fe20000410000 */
[----:B------:R-:W-:Y:S01]  /*22a0*/  SHF.L.U32 R121, R11, 0x10, RZ ;  /* 0x000000100b797819 */ /* 0x000fe200000006ff */
[----:B------:R-:W-:Y:S01]  /*22b0*/  MUFU.COS R147, R142 ;  /* 0x0000008e00937308 */ /* 0x000fe20000000000 */
[----:B------:R-:W-:Y:S01]  /*22c0*/  FFMA.FTZ R22, R138, R21, -R3 ;  /* 0x000000158a167223 */ /* 0x000fe20000010803 */
[----:B------:R-:W-:-:S02]  /*22d0*/  FFMA.FTZ R117, R132, R115, R117 ;  /* 0x0000007384757223 */ /* 0x000fc40000010075 */
[----:B------:R-:W-:Y:S02]  /*22e0*/  FMUL.FTZ R218, R48, R121 ;  /* 0x0000007930da7220 */ /* 0x000fe40000410000 */
[----:B------:R-:W-:Y:S02]  /*22f0*/  FADD.FTZ R128, RZ, R117 ;  /* 0x00000075ff807221 */ /* 0x000fe40000010000 */
[----:B------:R-:W0:Y:S01]  /*2300*/  MUFU.EX2 R2, R2 ;  /* 0x0000000200027308 */ /* 0x000e220000000800 */
[----:B------:R-:W-:Y:S01]  /*2310*/  FMUL.FTZ R21, R137, R21 ;  /* 0x0000001589157220 */ /* 0x000fe20000410000 */
[----:B------:R-:W-:Y:S01]  /*2320*/  SHF.L.U32 R119, R198, 0x10, RZ ;  /* 0x00000010c6777819 */ /* 0x000fe200000006ff */
[----:B------:R-:W-:-:S05]  /*2330*/  FADD.FTZ R122, R218, R145 ;  /* 0x00000091da7a7221 */ /* 0x000fca0000010000 */
[----:B------:R-:W1:Y:S01]  /*2340*/  MUFU.SIN R3, R142 ;  /* 0x0000008e00037308 */ /* 0x000e620000000400 */
[C---:B------:R-:W-:Y:S01]  /*2350*/  FMUL.FTZ R130, R127.reuse, R128 ;  /* 0x000000807f827220 */ /* 0x040fe20000410000 */
[----:B------:R-:W-:Y:S01]  /*2360*/  FFMA.FTZ R21, R138, R23, R21 ;  /* 0x000000178a157223 */ /* 0x000fe20000010015 */
[-C--:B------:R-:W-:Y:S01]  /*2370*/  FMUL.FTZ R115, R127, R122.reuse ;  /* 0x0000007a7f737220 */ /* 0x080fe20000410000 */
[----:B------:R-:W-:Y:S01]  /*2380*/  FMUL.FTZ R215, R40, R119 ;  /* 0x0000007728d77220 */ /* 0x000fe20000410000 */
[----:B------:R-:W-:Y:S01]  /*2390*/  FFMA.FTZ R130, R129, R122, -R130 ;  /* 0x0000007a81827223 */ /* 0x000fe20000010882 */
[C---:B------:R-:W-:Y:S01]  /*23a0*/  FMUL.FTZ R120, R135.reuse, R22 ;  /* 0x0000001687787220 */ /* 0x040fe20000410000 */
[-C--:B------:R-:W-:Y:S01]  /*23b0*/  FMUL.FTZ R23, R135, R21.reuse ;  /* 0x0000001587177220 */ /* 0x080fe20000410000 */
[----:B------:R-:W-:Y:S01]  /*23c0*/  FFMA.FTZ R115, R129, R128, R115 ;  /* 0x0000008081737223 */ /* 0x000fe20000010073 */
[----:B------:R-:W-:Y:S01]  /*23d0*/  FADD.FTZ R130, R215, R130 ;  /* 0x00000082d7827221 */ /* 0x000fe20000010000 */
[C---:B------:R-:W-:Y:S01]  /*23e0*/  FFMA.FTZ R120, R136.reuse, R21, R120 ;  /* 0x0000001588787223 */ /* 0x040fe20000010078 */
[----:B------:R-:W-:Y:S01]  /*23f0*/  FFMA.FTZ R23, R136, R22, -R23 ;  /* 0x0000001688177223 */ /* 0x000fe20000010817 */
[----:B0-----:R-:W-:Y:S01]  /*2400*/  FMUL.FTZ R147, R2, R147 ;  /* 0x0000009302937220 */ /* 0x001fe20000410000 */
[----:B------:R-:W-:Y:S01]  /*2410*/  FADD.FTZ R115, RZ, R115 ;  /* 0x00000073ff737221 */ /* 0x000fe20000010000 */
[----:B------:R-:W-:Y:S01]  /*2420*/  SHF.L.U32 R122, R4, 0x10, RZ ;  /* 0x00000010047a7819 */ /* 0x000fe200000006ff */
[----:B-1----:R-:W-:Y:S01]  /*2430*/  FMUL.FTZ R146, R2, R3 ;  /* 0x0000000302927220 */ /* 0x002fe20000410000 */
[C---:B------:R-:W-:Y:S01]  /*2440*/  FMUL.FTZ R2, R158.reuse, R130 ;  /* 0x000000829e027220 */ /* 0x040fe20000410000 */
[CC--:B------:R-:W-:Y:S01]  /*2450*/  FMUL.FTZ R3, R133.reuse, R120.reuse ;  /* 0x0000007885037220 */ /* 0x0c0fe20000410000 */
[----:B------:R-:W-:Y:S01]  /*2460*/  FMUL.FTZ R21, R133, R23 ;  /* 0x0000001785157220 */ /* 0x000fe20000410000 */
        /* <DEDUP_REMOVED lines=13> */
[----:B------:R-:W-:Y:S01]  /*2540*/  SHF.L.U32 R120, R197, 0x10, RZ ;  /* 0x00000010c5787819 */ /* 0x000fe200000006ff */
[-C--:B------:R-:W-:Y:S01]  /*2550*/  FMUL.FTZ R130, R156, R117.reuse ;  /* 0x000000759c827220 */ /* 0x080fe20000410000 */
[----:B------:R-:W-:Y:S01]  /*2560*/  FFMA.FTZ R117, R157, R117, -R128 ;  /* 0x000000759d757223 */ /* 0x000fe20000010880 */
        /* <DEDUP_REMOVED lines=8> */
[----:B------:R-:W-:-:S02]  /*25f0*/  FMUL.FTZ R2, R158, R128 ;  /* 0x000000809e027220 */ /* 0x000fc40000410000 */
[C---:B------:R-:W-:Y:S01]  /*2600*/  FMUL.FTZ R23, R154.reuse, R22 ;  /* 0x000000169a177220 */ /* 0x040fe20000410000 */
[----:B------:R-:W-:Y:S01]  /*2610*/  SHF.L.U32 R117, R5, 0x10, RZ ;  /* 0x0000001005757819 */ /* 0x000fe200000006ff */
[-C--:B------:R-:W-:Y:S01]  /*2620*/  FMUL.FTZ R142, R154, R130.reuse ;  /* 0x000000829a8e7220 */ /* 0x080fe20000410000 */
        /* <DEDUP_REMOVED lines=18> */
[C---:B------:R-:W-:Y:S02]  /*2750*/  FMUL.FTZ R2, R154.reuse, R128 ;  /* 0x000000809a027220 */ /* 0x040fe40000410000 */
[----:B------:R-:W-:Y:S01]  /*2760*/  FADD.FTZ R142, R213, R142 ;  /* 0x0000008ed58e7221 */ /* 0x000fe20000010000 */
[-C--:B------:R-:W-:Y:S01]  /*2770*/  FMUL.FTZ R3, R154, R22.reuse ;  /* 0x000000169a037220 */ /* 0x080fe20000410000 */
[----:B------:R-:W-:Y:S01]  /*2780*/  FADD.FTZ R21, RZ, R130 ;  /* 0x00000082ff157221 */ /* 0x000fe20000010000 */
[C---:B------:R-:W-:Y:S01]  /*2790*/  FFMA.FTZ R22, R155.reuse, R22, -R2 ;  /* 0x000000169b167223 */ /* 0x040fe20000010802 */
[----:B------:R-:W-:Y:S01]  /*27a0*/  FMUL.FTZ R144, R150, R142 ;  /* 0x0000008e96907220 */ /* 0x000fe20000410000 */
[----:B------:R-:W-:Y:S01]  /*27b0*/  FMUL.FTZ R2, R36, UR31 ;  /* 0x0000001f24027c20 */ /* 0x000fe20008410000 */
[----:B------:R-:W-:Y:S01]  /*27c0*/  FFMA.FTZ R3, R155, R128, R3 ;  /* 0x000000809b037223 */ /* 0x000fe20000010003 */
        /* <DEDUP_REMOVED lines=19> */
[----:B------:R-:W-:Y:S01]  /*2900*/  FFMA.FTZ R22, R151, R2, -R22 ;  /* 0x0000000297167223 */ /* 0x000fe20000010816 */
[----:B------:R-:W-:Y:S01]  /*2910*/  FFMA.FTZ R142, R149, R144, R142 ;  /* 0x00000090958e7223 */ /* 0x000fe2000001008e */
[----:B------:R-:W-:Y:S01]  /*2920*/  FMUL.FTZ R2, R150, R2 ;  /* 0x0000000296027220 */ /* 0x000fe20000410000 */
[----:B------:R-:W-:-:S04]  /*2930*/  FMUL.FTZ R202, R37, R128 ;  /* 0x0000008025ca7220 */ /* 0x000fc80000410000 */
[----:B------:R-:W0:Y:S01]  /*2940*/  MUFU.SIN R3, R162 ;  /* 0x000000a200037308 */ /* 0x000e220000000400 */
[----:B------:R-:W-:Y:S01]  /*2950*/  FADD.FTZ R144, RZ, R142 ;  /* 0x0000008eff907221 */ /* 0x000fe20000010000 */
[----:B------:R-:W-:-:S06]  /*2960*/  FFMA.FTZ R2, R151, R23, R2 ;  /* 0x0000001797027223 */ /* 0x000fcc0000010002 */
[----:B------:R-:W1:Y:S01]  /*2970*/  MUFU.COS R21, R162 ;  /* 0x000000a200157308 */ /* 0x000e620000000000 */
[----:B------:R-:W-:Y:S01]  /*2980*/  FMUL.FTZ R23, R148, R22 ;  /* 0x0000001694177220 */ /* 0x000fe20000410000 */
[----:B------:R-:W-:Y:S01]  /*2990*/  SHF.L.U32 R145, R7, 0x10, RZ ;  /* 0x0000001007917819 */ /* 0x000fe200000006ff */
[----:B------:R-:W-:Y:S01]  /*29a0*/  FADD.FTZ R161, R202, R161 ;  /* 0x000000a1caa17221 */ /* 0x000fe20000010000 */
[----:B------:R-:W-:Y:S01]  /*29b0*/  FMUL.FTZ R160, R146, R144 ;  /* 0x0000009092a07220 */ /* 0x000fe20000410000 */
[-C--:B------:R-:W-:Y:S01]  /*29c0*/  FMUL.FTZ R142, R148, R2.reuse ;  /* 0x00000002948e7220 */ /* 0x080fe20000410000 */
[----:B------:R-:W-:Y:S01]  /*29d0*/  FFMA.FTZ R23, R149, R2, R23 ;  /* 0x0000000295177223 */ /* 0x000fe20000010017 */
[-C--:B------:R-:W-:Y:S01]  /*29e0*/  FMUL.FTZ R163, R146, R161.reuse ;  /* 0x000000a192a37220 */ /* 0x080fe20000410000 */
[----:B------:R-:W-:Y:S01]  /*29f0*/  FFMA.FTZ R161, R147, R161, -R160 ;  /* 0x000000a193a17223 */ /* 0x000fe200000108a0 */
[----:B------:R-:W-:Y:S01]  /*2a00*/  FMUL.FTZ R200, R44, R145 ;  /* 0x000000912cc87220 */ /* 0x000fe20000410000 */
[----:B------:R-:W-:Y:S01]  /*2a10*/  FFMA.FTZ R22, R149, R22, -R142 ;  /* 0x0000001695167223 */ /* 0x000fe2000001088e */
[----:B------:R-:W-:Y:S01]  /*2a20*/  FMUL.FTZ R2, R146, R23 ;  /* 0x0000001792027220 */ /* 0x000fe20000410000 */
[----:B------:R-:W-:Y:S01]  /*2a30*/  FFMA.FTZ R163, R147, R144, R163 ;  /* 0x0000009093a37223 */ /* 0x000fe200000100a3 */
[----:B0-----:R-:W-:Y:S01]  /*2a40*/  FMUL.FTZ R142, R20, R3 ;  /* 0x00000003148e7220 */ /* 0x001fe20000410000 */
[----:B------:R-:W-:Y:S01]  /*2a50*/  FADD.FTZ R161, R200, R161 ;  /* 0x000000a1c8a17221 */ /* 0x000fe20000010000 */
[----:B------:R-:W-:Y:S01]  /*2a60*/  ISETP.NE.AND P2, PT, R111, 0x3f, PT ;  /* 0x0000003f6f00780c */ /* 0x000fe20003f45270 */
[----:B-1----:R-:W-:Y:S01]  /*2a70*/  FMUL.FTZ R144, R20, R21 ;  /* 0x0000001514907220 */ /* 0x002fe20000410000 */
[-C--:B------:R-:W-:Y:S01]  /*2a80*/  FFMA.FTZ R21, R147, R22.reuse, -R2 ;  /* 0x0000001693157223 */ /* 0x080fe20000010802 */
[----:B------:R-:W-:Y:S01]  /*2a90*/  FMUL.FTZ R22, R146, R22 ;  /* 0x0000001692167220 */ /* 0x000fe20000410000 */
[----:B------:R-:W-:Y:S01]  /*2aa0*/  FADD.FTZ R163, RZ, R163 ;  /* 0x000000a3ffa37221 */ /* 0x000fe20000010000 */
[----:B------:R-:W-:-:S02]  /*2ab0*/  FMUL.FTZ R2, R142, R161 ;  /* 0x000000a18e027220 */ /* 0x000fc40000410000 */
[----:B------:R-:W-:Y:S01]  /*2ac0*/  FFMA.FTZ R23, R147, R23, R22 ;  /* 0x0000001793177223 */ /* 0x000fe20000010016 */
[-C--:B------:R-:W-:Y:S01]  /*2ad0*/  FMUL.FTZ R3, R142, R163.reuse ;  /* 0x000000a38e037220 */ /* 0x080fe20000410000 */
[C---:B------:R-:W-:Y:S01]  /*2ae0*/  FFMA.FTZ R22, R144.reuse, R163, R2 ;  /* 0x000000a390167223 */ /* 0x040fe20000010002 */
[C---:B---3--:R-:W-:Y:S02]  /*2af0*/  FMUL.FTZ R2, R17.reuse, R18 ;  /* 0x0000001211027220 */ /* 0x048fe40000410000 */
[----:B------:R-:W-:Y:S01]  /*2b00*/  FFMA.FTZ R20, R144, R161, -R3 ;  /* 0x000000a190147223 */ /* 0x000fe20000010803 */
[-C--:B------:R-:W-:Y:S01]  /*2b10*/  FMUL.FTZ R3, R17, R19.reuse ;  /* 0x0000001311037220 */ /* 0x080fe20000410000 */
[C---:B------:R-:W-:Y:S01]  /*2b20*/  FFMA.FTZ R163, R16.reuse, R19, R2 ;  /* 0x0000001310a37223 */ /* 0x040fe20000010002 */
[----:B------:R-:W-:Y:S02]  /*2b30*/  @P2 LEA R2, R111, R108, 0x3 ;  /* 0x0000006c6f022211 */ /* 0x000fe400078e18ff */
[----:B------:R-:W-:-:S04]  /*2b40*/  FFMA.FTZ R179, R16, R18, -R3 ;  /* 0x0000001210b37223 */ /* 0x000fc80000010803 */
[----:B------:R-:W0:Y:S01]  /*2b50*/  @P2 LDS.64 R2, [R2+0x20b8] ;  /* 0x0020b80002022984 */ /* 0x000e220000000a00 */
[----:B------:R-:W-:Y:S01]  /*2b60*/  SHF.L.U32 R161, R194, 0x10, RZ ;  /* 0x00000010c2a17819 */ /* 0x000fe200000006ff */
[C---:B------:R-:W-:Y:S01]  /*2b70*/  FMUL.FTZ R17, R142.reuse, R21 ;  /* 0x000000158e117220 */ /* 0x040fe20000410000 */
[----:B------:R-:W-:Y:S01]  /*2b80*/  FMUL.FTZ R16, R142, R23 ;  /* 0x000000178e107220 */ /* 0x000fe20000410000 */
[----:B------:R-:W-:Y:S02]  /*2b90*/  BSSY B0, `(.L_x_9425) ;  /* 0x0000011000007945 */ /* 0x000fe40003800000 */
[----:B------:R-:W-:Y:S01]  /*2ba0*/  FMUL.FTZ R201, R36, R161 ;  /* 0x000000a124c97220 */ /* 0x000fe20000410000 */
[C---:B------:R-:W-:Y:S01]  /*2bb0*/  FFMA.FTZ R17, R144.reuse, R23, R17 ;  /* 0x0000001790117223 */ /* 0x040fe20000010011 */
[----:B------:R-:W-:Y:S01]  /*2bc0*/  FFMA.FTZ R16, R144, R21, -R16 ;  /* 0x0000001590107223 */ /* 0x000fe20000010810 */
[----:B------:R-:W-:Y:S01]  /*2bd0*/  LEA R160, R111, R108, 0x4 ;  /* 0x0000006c6fa07211 */ /* 0x000fe200078e20ff */
[----:B------:R-:W-:Y:S01]  /*2be0*/  FADD.FTZ R18, R201, R20 ;  /* 0x00000014c9127221 */ /* 0x000fe20000010000 */
[----:B------:R-:W-:Y:S01]  /*2bf0*/  FADD.FTZ R19, RZ, R22 ;  /* 0x00000016ff137221 */ /* 0x000fe20000010000 */
[----:B----4-:R-:W-:Y:S06]  /*2c00*/  @P2 BRA `(.L_x_9426) ;  /* 0x0000000000242947 */ /* 0x010fec0003800000 */
[----:B------:R-:W-:Y:S02]  /*2c10*/  ISETP.NE.AND P2, PT, R107, R52, PT ;  /* 0x000000346b00720c */ /* 0x000fe40003f45270 */
[----:B0-----:R-:W-:-:S11]  /*2c20*/  MOV R3, RZ ;  /* 0x000000ff00037202 */ /* 0x001fd60000000f00 */
[----:B------:R-:W-:-:S04]  /*2c30*/  @P2 LEA.HI R2, R107, R107, RZ, 0x1 ;  /* 0x0000006b6b022211 */ /* 0x000fc800078f08ff */
[----:B------:R-:W-:-:S04]  /*2c40*/  @P2 LOP3.LUT R2, R2, 0xfffffe, RZ, 0xc0, !PT ;  /* 0x00fffffe02022812 */ /* 0x000fc800078ec0ff */
[----:B------:R-:W-:-:S04]  /*2c50*/  @P2 IADD3 R2, -R2, R107, RZ ;  /* 0x0000006b02022210 */ /* 0x000fc80007ffe1ff */
[----:B------:R-:W-:Y:S02]  /*2c60*/  @P2 LEA R21, R2, R53, 0x8 ;  /* 0x0000003502152211 */ /* 0x000fe400078e40ff */
[----:B------:R-:W-:Y:S02]  /*2c70*/  MOV R2, 0x3f800000 ;  /* 0x3f80000000027802 */ /* 0x000fe40000000f00 */
[----:B------:R-:W-:-:S05]  /*2c80*/  @P2 LEA R21, R21, R108, 0x3 ;  /* 0x0000006c15152211 */ /* 0x000fca00078e18ff */
[----:B------:R1:W2:Y:S02]  /*2c90*/  @P2 LDS.64 R2, [R21+0x10b0] ;  /* 0x0010b00015022984 */ /* 0x0002a40000000a00 */
.L_x_9426:
[----:B------:R-:W-:Y:S05]  /*2ca0*/  BSYNC B0 ;  /* 0x0000000000007941 */ /* 0x000fea0003800000 */
.L_x_9425:
        /* <DEDUP_REMOVED lines=41> */
[-C--:B------:R-:W-:Y:S01]  /*2f40*/  FMUL.FTZ R208, R18, R21.reuse ;  /* 0x0000001512d07220 */ /* 0x080fe20000410000 */
[-C--:B------:R-:W-:Y:S01]  /*2f50*/  FMUL.FTZ R206, R16, R21.reuse ;  /* 0x0000001510ce7220 */ /* 0x080fe20000410000 */
[----:B------:R-:W-:Y:S01]  /*2f60*/  FMUL.FTZ R205, R17, R21 ;  /* 0x0000001511cd7220 */ /* 0x000fe20000410000 */
[-C--:B------:R-:W-:Y:S01]  /*2f70*/  FFMA.FTZ R207, R18, R20.reuse, -R207 ;  /* 0x0000001412cf7223 */ /* 0x080fe200000108cf */
[-C--:B------:R-:W-:Y:S01]  /*2f80*/  FFMA.FTZ R208, R19, R20.reuse, R208 ;  /* 0x0000001413d07223 */ /* 0x080fe200000100d0 */
[-C--:B------:R-:W-:Y:S01]  /*2f90*/  FFMA.FTZ R21, R17, R20.reuse, R206 ;  /* 0x0000001411157223 */ /* 0x080fe200000100ce */
[----:B------:R-:W-:Y:S01]  /*2fa0*/  FFMA.FTZ R205, R16, R20, -R205 ;  /* 0x0000001410cd7223 */ /* 0x000fe200000108cd */
        /* <DEDUP_REMOVED lines=65> */
[----:B------:R0:W1:Y:S01]  /*33c0*/  SHFL.UP PT, R208, R206, 0x10, RZ ;  /* 0x06000000ced07989 */ /* 0x00006200000e00ff */
[----:B------:R-:W-:Y:S01]  /*33d0*/  @P3 FFMA.FTZ R205, R205, R22, -R23 ;  /* 0x00000016cdcd3223 */ /* 0x000fe20000010817 */
[----:B------:R-:W-:-:S02]  /*33e0*/  FSEL R22, R21, R20, !P3 ;  /* 0x0000001415167208 */ /* 0x000fc40005800000 */
[----:B------:R0:W3:Y:S04]  /*33f0*/  SHFL.UP PT, R209, R207, 0x10, RZ ;  /* 0x06000000cfd17989 */ /* 0x0000e800000e00ff */
[----:B------:R0:W4:Y:S04]  /*3400*/  SHFL.UP PT, R21, R205, 0x10, RZ ;  /* 0x06000000cd157989 */ /* 0x00012800000e00ff */
[----:B------:R0:W0:Y:S02]  /*3410*/  SHFL.UP PT, R23, R22, 0x10, RZ ;  /* 0x0600000016177989 */ /* 0x00002400000e00ff */
.L_x_9484:
[----:B------:R-:W-:Y:S01]  /*3420*/  ISETP.GE.AND P3, PT, R109, 0x10, PT ;  /* 0x000000106d00780c */ /* 0x000fe20003f66270 */
[C---:B----4-:R-:W-:Y:S01]  /*3430*/  FMUL.FTZ R20, R22.reuse, R21 ;  /* 0x0000001516147220 */ /* 0x050fe20000410000 */
[CC--:B-1----:R-:W-:Y:S01]  /*3440*/  FMUL.FTZ R210, R22.reuse, R208.reuse ;  /* 0x000000d016d27220 */ /* 0x0c2fe20000410000 */
        /* <DEDUP_REMOVED lines=11> */
.L_x_9487:
[----:B------:R-:W-:-:S03]  /*3500*/  UMOV UR6, 0xffffffff ;  /* 0xffffffff00067882 */ /* 0x000fc60000000000 */
[----:B------:R-:W-:Y:S05]  /*3510*/  BRA.DIV UR6, `(.L_x_9430) ;  /* 0x0000005606dc7947 */ /* 0x000fea000b800000 */
.L_x_9490:
[----:B------:R-:W-:-:S03]  /*3520*/  UMOV UR6, 0xffffffff ;  /* 0xffffffff00067882 */ /* 0x000fc60000000000 */
[----:B------:R-:W-:Y:S05]  /*3530*/  BRA.DIV UR6, `(.L_x_9431) ;  /* 0x0000005606fc7947 */ /* 0x000fea000b800000 */
.L_x_9493:
[----:B------:R-:W-:-:S03]  /*3540*/  UMOV UR6, 0xffffffff ;  /* 0xffffffff00067882 */ /* 0x000fc60000000000 */
[----:B------:R-:W-:Y:S05]  /*3550*/  BRA.DIV UR6, `(.L_x_9432) ;  /* 0x0000005a061c7947 */ /* 0x000fea000b800000 */
.L_x_9496:
        /* <DEDUP_REMOVED lines=10> */
.L_x_9506:
        /* <DEDUP_REMOVED lines=22> */
.L_x_9427:
[----:B------:R-:W-:Y:S05]  /*3760*/  WARPSYNC.ALL ;  /* 0x0000000000007948 */ /* 0x000fea0003800000 */
[-C--:B---3-5:R-:W-:Y:S01]  /*3770*/  FMUL.FTZ R13, R144, R163.reuse ;  /* 0x000000a3900d7220 */ /* 0x0a8fe20000410000 */
[C---:B------:R-:W-:Y:S01]  /*3780*/  FMUL.FTZ R12, R142.reuse, R163 ;  /* 0x000000a38e0c7220 */ /* 0x040fe20000410000 */
[----:B------:R-:W-:Y:S01]  /*3790*/  BAR.SYNC.DEFER_BLOCKING 0x0 ;  /* 0x0000000000007b1d */ /* 0x000fe20000010000 */
[CC--:B0-2---:R-:W-:Y:S01]  /*37a0*/  FMUL.FTZ R15, R142.reuse, -R2.reuse ;  /* 0x800000028e0f7220 */ /* 0x0c5fe20000410000 */
[-C--:B------:R-:W-:Y:S01]  /*37b0*/  FFMA.FTZ R19, -R142, R179.reuse, -R13 ;  /* 0x000000b38e137223 */ /* 0x080fe2000001090d */
[----:B------:R-:W-:Y:S01]  /*37c0*/  FFMA.FTZ R17, R144, R179, -R12 ;  /* 0x000000b390117223 */ /* 0x000fe2000001080c */
[-C--:B------:R-:W-:Y:S01]  /*37d0*/  FMUL.FTZ R13, R142, R3.reuse ;  /* 0x000000038e0d7220 */ /* 0x080fe20000410000 */
[----:B------:R-:W-:Y:S01]  /*37e0*/  FFMA.FTZ R15, R144, -R3, R15 ;  /* 0x80000003900f7223 */ /* 0x000fe2000001000f */
[----:B------:R-:W-:Y:S01]  /*37f0*/  FADD.FTZ R19, -R162, R19 ;  /* 0x00000013a2137221 */ /* 0x000fe20000010100 */
[----:B------:R-:W-:Y:S01]  /*3800*/  FADD.FTZ R17, R178, R17 ;  /* 0x00000011b2117221 */ /* 0x000fe20000010000 */
[----:B------:R-:W-:Y:S01]  /*3810*/  FFMA.FTZ R13, R144, R2, -R13 ;  /* 0x00000002900d7223 */ /* 0x000fe2000001080d */
[C---:B------:R-:W-:Y:S01]  /*3820*/  FMUL.FTZ R12, R146.reuse, -R15 ;  /* 0x8000000f920c7220 */ /* 0x040fe20000410000 */
[C---:B------:R-:W-:Y:S01]  /*3830*/  FMUL.FTZ R16, R146.reuse, -R19 ;  /* 0x8000001392107220 */ /* 0x040fe20000410000 */
[C---:B------:R-:W-:Y:S01]  /*3840*/  FMUL.FTZ R18, R146.reuse, -R17 ;  /* 0x8000001192127220 */ /* 0x040fe20000410000 */
[-C--:B------:R-:W-:Y:S01]  /*3850*/  FMUL.FTZ R14, R146, -R13.reuse ;  /* 0x8000000d920e7220 */ /* 0x080fe20000410000 */
[C---:B------:R-:W-:Y:S01]  /*3860*/  FFMA.FTZ R12, R147.reuse, R13, -R12 ;  /* 0x0000000d930c7223 */ /* 0x040fe2000001080c */
[C---:B------:R-:W-:Y:S01]  /*3870*/  FFMA.FTZ R17, R147.reuse, R17, -R16 ;  /* 0x0000001193117223 */ /* 0x040fe20000010810 */
[C---:B------:R-:W-:Y:S01]  /*3880*/  FFMA.FTZ R19, R147.reuse, R19, R18 ;  /* 0x0000001393137223 */ /* 0x040fe20000010012 */
[----:B------:R-:W-:Y:S01]  /*3890*/  FFMA.FTZ R14, R147, R15, R14 ;  /* 0x0000000f930e7223 */ /* 0x000fe2000001000e */
[----:B------:R-:W-:Y:S01]  /*38a0*/  FMUL.FTZ R16, R148, -R12 ;  /* 0x8000000c94107220 */ /* 0x000fe20000410000 */
[----:B------:R-:W-:Y:S01]  /*38b0*/  FADD.FTZ R17, R180, R17 ;  /* 0x00000011b4117221 */ /* 0x000fe20000010000 */
[----:B------:R-:W-:Y:S01]  /*38c0*/  FADD.FTZ R19, -R164, R19 ;  /* 0x00000013a4137221 */ /* 0x000fe20000010100 */
[CC--:B------:R-:W-:Y:S01]  /*38d0*/  FMUL.FTZ R13, R148.reuse, -R14.reuse ;  /* 0x8000000e940d7220 */ /* 0x0c0fe20000410000 */
[----:B------:R-:W-:Y:S01]  /*38e0*/  FFMA.FTZ R16, R149, R14, R16 ;  /* 0x0000000e95107223 */ /* 0x000fe20000010010 */
[----:B------:R-:W-:Y:S01]  /*38f0*/  FMUL.FTZ R18, R148, -R17 ;  /* 0x8000001194127220 */ /* 0x000fe20000410000 */
[----:B------:R-:W-:Y:S01]  /*3900*/  ISETP.GE.OR P0, PT, R107, UR32, P0 ;  /* 0x000000206b007c0c */ /* 0x000fe20008706670 */
        /* <DEDUP_REMOVED lines=15> */
[-C--:B------:R-:W-:Y:S01]  /*3a00*/  FMUL.FTZ R17, R150, -R18.reuse ;  /* 0x8000001296117220 */ /* 0x080fe20000410000 */
[----:B------:R-:W-:Y:S01]  /*3a10*/  FFMA.FTZ R15, R151, R18, -R14 ;  /* 0x00000012970f7223 */ /* 0x000fe2000001080e */
[----:B------:R-:W-:Y:S01]  /*3a20*/  FFMA.FTZ R19, R153, R22, -R19 ;  /* 0x0000001699137223 */ /* 0x000fe20000010813 */
[----:B------:R-:W-:Y:S01]  /*3a30*/  FMUL.FTZ R14, R154, -R16 ;  /* 0x800000109a0e7220 */ /* 0x000fe20000410000 */
[----:B------:R-:W-:Y:S01]  /*3a40*/  FFMA.FTZ R17, R151, R20, R17 ;  /* 0x0000001497117223 */ /* 0x000fe20000010011 */
[----:B------:R-:W-:Y:S01]  /*3a50*/  FADD.FTZ R15, R182, R15 ;  /* 0x0000000fb60f7221 */ /* 0x000fe20000010000 */
[-C--:B-1----:R-:W-:Y:S01]  /*3a60*/  FMUL.FTZ R21, R154, -R19.reuse ;  /* 0x800000139a157220 */ /* 0x082fe20000410000 */
[----:B------:R-:W-:Y:S01]  /*3a70*/  FFMA.FTZ R19, R155, R19, -R14 ;  /* 0x000000139b137223 */ /* 0x000fe2000001080e */
[----:B------:R-:W-:-:S02]  /*3a80*/  FADD.FTZ R17, -R166, R17 ;  /* 0x00000011a6117221 */ /* 0x000fc40000010100 */
        /* <DEDUP_REMOVED lines=19> */
[----:B0-----:R-:W-:Y:S01]  /*3bc0*/  FMUL.FTZ R15, R35, R12 ;  /* 0x0000000c230f7220 */ /* 0x001fe20000410000 */
[----:B------:R-:W-:Y:S01]  /*3bd0*/  FMUL.FTZ R14, R127, -R22 ;  /* 0x800000167f0e7220 */ /* 0x000fe20000410000 */
[-C--:B------:R-:W-:Y:S01]  /*3be0*/  FMUL.FTZ R35, R35, R13.reuse ;  /* 0x0000000d23237220 */ /* 0x080fe20000410000 */
[-C--:B------:R-:W-:Y:S01]  /*3bf0*/  FMUL.FTZ R21, R127, -R20.reuse ;  /* 0x800000147f157220 */ /* 0x080fe20000410000 */
[C---:B------:R-:W-:Y:S01]  /*3c00*/  FFMA.FTZ R15, R34.reuse, R13, R15 ;  /* 0x0000000d220f7223 */ /* 0x040fe2000001000f */
[C---:B------:R-:W-:Y:S01]  /*3c10*/  FFMA.FTZ R14, R129.reuse, R20, R14 ;  /* 0x00000014810e7223 */ /* 0x040fe2000001000e */
[----:B------:R-:W-:Y:S01]  /*3c20*/  FFMA.FTZ R35, R34, R12, -R35 ;  /* 0x0000000c22237223 */ /* 0x000fe20000010823 */
[----:B------:R-:W-:Y:S01]  /*3c30*/  FFMA.FTZ R21, R129, R22, -R21 ;  /* 0x0000001681157223 */ /* 0x000fe20000010815 */
[----:B------:R-:W-:Y:S01]  /*3c40*/  FADD.FTZ R212, RZ, R15 ;  /* 0x0000000fffd47221 */ /* 0x000fe20000010000 */
[C---:B------:R-:W-:Y:S01]  /*3c50*/  FMUL.FTZ R13, R131.reuse, -R14 ;  /* 0x8000000e830d7220 */ /* 0x040fe20000410000 */
[----:B------:R-:W-:Y:S01]  /*3c60*/  FADD.FTZ R226, R226, R35 ;  /* 0x00000023e2e27221 */ /* 0x000fe20000010000 */
[-C--:B------:R-:W-:Y:S01]  /*3c70*/  FMUL.FTZ R23, R131, -R21.reuse ;  /* 0x8000001583177220 */ /* 0x080fe20000410000 */
[C---:B------:R-:W-:Y:S01]  /*3c80*/  FMUL.FTZ R12, R141.reuse, R212 ;  /* 0x000000d48d0c7220 */ /* 0x040fe20000410000 */
[----:B------:R-:W-:Y:S01]  /*3c90*/  FFMA.FTZ R21, R132, R21, -R13 ;  /* 0x0000001584157223 */ /* 0x000fe2000001080d */
[-C--:B------:R-:W-:Y:S01]  /*3ca0*/  FMUL.FTZ R15, R141, R226.reuse ;  /* 0x000000e28d0f7220 */ /* 0x080fe20000410000 */
[----:B------:R-:W-:Y:S01]  /*3cb0*/  FADD.FTZ R19, -R168, R19 ;  /* 0x00000013a8137221 */ /* 0x000fe20000010100 */
[C---:B------:R-:W-:Y:S01]  /*3cc0*/  FFMA.FTZ R13, R143.reuse, R226, -R12 ;  /* 0x000000e28f0d7223 */ /* 0x040fe2000001080c */
[----:B------:R-:W-:Y:S01]  /*3cd0*/  FADD.FTZ R17, R184, R17 ;  /* 0x00000011b8117221 */ /* 0x000fe20000010000 */
[----:B------:R-:W-:Y:S01]  /*3ce0*/  FFMA.FTZ R15, R143, R212, R15 ;  /* 0x000000d48f0f7223 */ /* 0x000fe2000001000f */
[----:B------:R-:W-:Y:S01]  /*3cf0*/  FMUL.FTZ R12, R156, -R19 ;  /* 0x800000139c0c7220 */ /* 0x000fe20000410000 */
[----:B------:R-:W-:Y:S01]  /*3d00*/  FADD.FTZ R224, R224, R13 ;  /* 0x0000000de0e07221 */ /* 0x000fe20000010000 */
[----:B------:R-:W-:Y:S01]  /*3d10*/  FFMA.FTZ R23, R132, R14, R23 ;  /* 0x0000000e84177223 */ /* 0x000fe20000010017 */
[----:B------:R-:W-:Y:S01]  /*3d20*/  FADD.FTZ R211, RZ, R15 ;  /* 0x0000000fffd37221 */ /* 0x000fe20000010000 */
[-C--:B------:R-:W-:Y:S01]  /*3d30*/  FFMA.FTZ R14, R157, R17.reuse, -R12 ;  /* 0x000000119d0e7223 */ /* 0x080fe2000001080c */
[CC--:B------:R-:W-:Y:S01]  /*3d40*/  FMUL.FTZ R15, R139.reuse, R224.reuse ;  /* 0x000000e08b0f7220 */ /* 0x0c0fe20000410000 */
[----:B------:R-:W-:Y:S01]  /*3d50*/  FMUL.FTZ R16, R156, -R17 ;  /* 0x800000119c107220 */ /* 0x000fe20000410000 */
[----:B------:R-:W-:Y:S01]  /*3d60*/  FMUL.FTZ R13, R139, R211 ;  /* 0x000000d38b0d7220 */ /* 0x000fe20000410000 */
[----:B------:R-:W-:Y:S01]  /*3d70*/  FMUL.FTZ R18, R133, -R21 ;  /* 0x8000001585127220 */ /* 0x000fe20000410000 */
[C---:B------:R-:W-:Y:S01]  /*3d80*/  FFMA.FTZ R15, R140.reuse, R211, R15 ;  /* 0x000000d38c0f7223 */ /* 0x040fe2000001000f */
[----:B------:R-:W-:Y:S01]  /*3d90*/  FFMA.FTZ R16, R157, R19, R16 ;  /* 0x000000139d107223 */ /* 0x000fe20000010010 */
[----:B------:R-:W-:Y:S01]  /*3da0*/  FFMA.FTZ R12, R140, R224, -R13 ;  /* 0x000000e08c0c7223 */ /* 0x000fe2000001080d */
[-C--:B------:R-:W-:Y:S01]  /*3db0*/  FMUL.FTZ R17, R133, -R23.reuse ;  /* 0x8000001785117220 */ /* 0x080fe20000410000 */
[----:B------:R-:W-:Y:S01]  /*3dc0*/  FADD.FTZ R210, RZ, R15 ;  /* 0x0000000fffd27221 */ /* 0x000fe20000010000 */
[----:B------:R-:W-:Y:S01]  /*3dd0*/  FADD.FTZ R16, -R169, R16 ;  /* 0x00000010a9107221 */ /* 0x000fe20000010100 */
[----:B------:R-:W-:Y:S01]  /*3de0*/  FADD.FTZ R219, R219, R12 ;  /* 0x0000000cdbdb7221 */ /* 0x000fe20000010000 */
[----:B------:R-:W-:Y:S01]  /*3df0*/  FFMA.FTZ R23, R134, R23, R18 ;  /* 0x0000001786177223 */ /* 0x000fe20000010012 */
[----:B------:R-:W-:Y:S01]  /*3e00*/  FMUL.FTZ R13, R137, R210 ;  /* 0x000000d2890d7220 */ /* 0x000fe20000410000 */
[----:B------:R-:W-:Y:S01]  /*3e10*/  FADD.FTZ R14, R185, R14 ;  /* 0x0000000eb90e7221 */ /* 0x000fe20000010000 */
[-C--:B------:R-:W-:Y:S01]  /*3e20*/  FMUL.FTZ R15, R137, R219.reuse ;  /* 0x000000db890f7220 */ /* 0x080fe20000410000 */
[----:B------:R-:W-:Y:S01]  /*3e30*/  FMUL.FTZ R18, R158, -R16 ;  /* 0x800000109e127220 */ /* 0x000fe20000410000 */
[----:B------:R-:W-:Y:S01]  /*3e40*/  FFMA.FTZ R12, R138, R219, -R13 ;  /* 0x000000db8a0c7223 */ /* 0x000fe2000001080d */
[----:B------:R-:W-:Y:S01]  /*3e50*/  FFMA.FTZ R21, R134, R21, -R17 ;  /* 0x0000001586157223 */ /* 0x000fe20000010811 */
[----:B------:R-:W-:Y:S01]  /*3e60*/  FFMA.FTZ R15, R138, R210, R15 ;  /* 0x000000d28a0f7223 */ /* 0x000fe2000001000f */
[-C--:B------:R-:W-:Y:S01]  /*3e70*/  FMUL.FTZ R19, R158, -R14.reuse ;  /* 0x8000000e9e137220 */ /* 0x080fe20000410000 */
[----:B------:R-:W-:Y:S01]  /*3e80*/  FADD.FTZ R217, R217, R12 ;  /* 0x0000000cd9d97221 */ /* 0x000fe20000010000 */
[----:B------:R-:W-:Y:S01]  /*3e90*/  FFMA.FTZ R17, R159, R14, -R18 ;  /* 0x0000000e9f117223 */ /* 0x000fe20000010812 */
[----:B------:R-:W-:Y:S01]  /*3ea0*/  FADD.FTZ R209, RZ, R15 ;  /* 0x0000000fffd17221 */ /* 0x000fe20000010000 */
[C---:B------:R-:W-:Y:S01]  /*3eb0*/  FMUL.FTZ R13, R135.reuse, -R21 ;  /* 0x80000015870d7220 */ /* 0x040fe20000410000 */
[----:B------:R-:W-:Y:S01]  /*3ec0*/  FMUL.FTZ R14, R135, R217 ;  /* 0x000000d9870e7220 */ /* 0x000fe20000410000 */
[----:B------:R-:W-:Y:S01]  /*3ed0*/  FFMA.FTZ R19, R159, R16, R19 ;  /* 0x000000109f137223 */ /* 0x000fe20000010013 */
[C---:B------:R-:W-:Y:S01]  /*3ee0*/  FMUL.FTZ R12, R135.reuse, R209 ;  /* 0x000000d1870c7220 */ /* 0x040fe20000410000 */
[----:B------:R-:W-:Y:S01]  /*3ef0*/  FMUL.FTZ R16, R135, -R23 ;  /* 0x8000001787107220 */ /* 0x000fe20000410000 */
[C---:B------:R-:W-:Y:S01]  /*3f00*/  FFMA.FTZ R14, R136.reuse, R209, R14 ;  /* 0x000000d1880e7223 */ /* 0x040fe2000001000e */
[C---:B------:R-:W-:Y:S01]  /*3f10*/  FFMA.FTZ R23, R136.reuse, R23, R13 ;  /* 0x0000001788177223 */ /* 0x040fe2000001000d */
[C---:B------:R-:W-:Y:S01]  /*3f20*/  FFMA.FTZ R13, R136.reuse, R217, -R12 ;  /* 0x000000d9880d7223 */ /* 0x040fe2000001080c */
[----:B------:R-:W-:Y:S01]  /*3f30*/  FFMA.FTZ R16, R136, R21, -R16 ;  /* 0x0000001588107223 */ /* 0x000fe20000010810 */
[----:B------:R-:W-:Y:S01]  /*3f40*/  FADD.FTZ R208, RZ, R14 ;  /* 0x0000000effd07221 */ /* 0x000fe20000010000 */
[CC--:B------:R-:W-:Y:S01]  /*3f50*/  FMUL.FTZ R15, R137.reuse, -R23.reuse ;  /* 0x80000017890f7220 */ /* 0x0c0fe20000410000 */
[----:B------:R-:W-:Y:S01]  /*3f60*/  FADD.FTZ R222, R222, R13 ;  /* 0x0000000ddede7221 */ /* 0x000fe20000010000 */
[----:B------:R-:W-:Y:S01]  /*3f70*/  FMUL.FTZ R12, R137, -R16 ;  /* 0x80000010890c7220 */ /* 0x000fe20000410000 */
[C---:B------:R-:W-:Y:S01]  /*3f80*/  FMUL.FTZ R13, R133.reuse, R208 ;  /* 0x000000d0850d7220 */ /* 0x040fe20000410000 */
[C---:B------:R-:W-:Y:S01]  /*3f90*/  FFMA.FTZ R18, R138.reuse, R16, -R15 ;  /* 0x000000108a127223 */ /* 0x040fe2000001080f */
[-C--:B------:R-:W-:Y:S01]  /*3fa0*/  FMUL.FTZ R15, R133, R222.reuse ;  /* 0x000000de850f7220 */ /* 0x080fe20000410000 */
[----:B------:R-:W-:Y:S01]  /*3fb0*/  FFMA.FTZ R23, R138, R23, R12 ;  /* 0x000000178a177223 */ /* 0x000fe2000001000c */
[----:B------:R-:W-:Y:S01]  /*3fc0*/  FFMA.FTZ R13, R134, R222, -R13 ;  /* 0x000000de860d7223 */ /* 0x000fe2000001080d */
[----:B------:R-:W-:Y:S01]  /*3fd0*/  FADD.FTZ R12, R186, R17 ;  /* 0x00000011ba0c7221 */ /* 0x000fe20000010000 */
[----:B------:R-:W-:Y:S01]  /*3fe0*/  FFMA.FTZ R15, R134, R208, R15 ;  /* 0x000000d0860f7223 */ /* 0x000fe2000001000f */
[----:B------:R-:W-:Y:S01]  /*3ff0*/  FADD.FTZ R14, -R170, R19 ;  /* 0x00000013aa0e7221 */ /* 0x000fe20000010100 */
[----:B------:R-:W-:Y:S01]  /*4000*/  FADD.FTZ R220, R220, R13 ;  /* 0x0000000ddcdc7221 */ /* 0x000fe20000010000 */
[C---:B------:R-:W-:Y:S01]  /*4010*/  FMUL.FTZ R17, R127.reuse, -R12 ;  /* 0x8000000c7f117220 */ /* 0x040fe20000410000 */
[----:B------:R-:W-:Y:S01]  /*4020*/  FADD.FTZ R207, RZ, R15 ;  /* 0x0000000fffcf7221 */ /* 0x000fe20000010000 */
[----:B------:R-:W-:Y:S01]  /*4030*/  FMUL.FTZ R16, R127, -R14 ;  /* 0x8000000e7f107220 */ /* 0x000fe20000410000 */
[----:B------:R-:W-:Y:S01]  /*4040*/  FMUL.FTZ R15, R131, R220 ;  /* 0x000000dc830f7220 */ /* 0x000fe20000410000 */
[----:B------:R-:W-:Y:S01]  /*4050*/  FFMA.FTZ R14, R129, R14, R17 ;  /* 0x0000000e810e7223 */ /* 0x000fe20000010011 */
[-C--:B------:R-:W-:Y:S01]  /*4060*/  FMUL.FTZ R13, R131, R207.reuse ;  /* 0x000000cf830d7220 */ /* 0x080fe20000410000 */
[----:B------:R-:W-:Y:S01]  /*4070*/  FFMA.FTZ R12, R129, R12, -R16 ;  /* 0x0000000c810c7223 */ /* 0x000fe20000010810 */
[C---:B------:R-:W-:Y:S01]  /*4080*/  FFMA.FTZ R15, R132.reuse, R207, R15 ;  /* 0x000000cf840f7223 */ /* 0x040fe2000001000f */
[C---:B------:R-:W-:Y:S01]  /*4090*/  FMUL.FTZ R17, R139.reuse, -R23 ;  /* 0x800000178b117220 */ /* 0x040fe20000410000 */
[----:B------:R-:W-:Y:S01]  /*40a0*/  FFMA.FTZ R13, R132, R220, -R13 ;  /* 0x000000dc840d7223 */ /* 0x000fe2000001080d */
[-C--:B------:R-:W-:Y:S01]  /*40b0*/  FMUL.FTZ R20, R139, -R18.reuse ;  /* 0x800000128b147220 */ /* 0x080fe20000410000 */
[----:B------:R-:W-:Y:S01]  /*40c0*/  FADD.FTZ R206, RZ, R15 ;  /* 0x0000000fffce7221 */ /* 0x000fe20000010000 */
[----:B------:R-:W-:Y:S01]  /*40d0*/  FADD.FTZ R15, -R171, R14 ;  /* 0x0000000eab0f7221 */ /* 0x000fe20000010100 */
[----:B------:R-:W-:Y:S01]  /*40e0*/  FFMA.FTZ R16, R140, R18, -R17 ;  /* 0x000000128c107223 */ /* 0x000fe20000010811 */
[----:B------:R-:W-:Y:S01]  /*40f0*/  FADD.FTZ R218, R218, R13 ;  /* 0x0000000ddada7221 */ /* 0x000fe20000010000 */
[----:B------:R-:W-:Y:S01]  /*4100*/  FADD.FTZ R14, R187, R12 ;  /* 0x0000000cbb0e7221 */ /* 0x000fe20000010000 */
[----:B------:R-:W-:Y:S01]  /*4110*/  FMUL.FTZ R12, R127, R206 ;  /* 0x000000ce7f0c7220 */ /* 0x000fe20000410000 */
[----:B------:R-:W-:Y:S01]  /*4120*/  FMUL.FTZ R17, R131, -R15 ;  /* 0x8000000f83117220 */ /* 0x000fe20000410000 */
[----:B------:R-:W-:Y:S01]  /*4130*/  FFMA.FTZ R18, R140, R23, R20 ;  /* 0x000000178c127223 */ /* 0x000fe20000010014 */
[----:B------:R-:W-:Y:S01]  /*4140*/  FMUL.FTZ R13, R127, R218 ;  /* 0x000000da7f0d7220 */ /* 0x000fe20000410000 */
[----:B------:R-:W-:Y:S01]  /*4150*/  FMUL.FTZ R20, R131, -R14 ;  /* 0x8000000e83147220 */ /* 0x000fe20000410000 */
[C---:B------:R-:W-:Y:S01]  /*4160*/  FFMA.FTZ R12, R129.reuse, R218, -R12 ;  /* 0x000000da810c7223 */ /* 0x040fe2000001080c */
[C---:B------:R-:W-:Y:S01]  /*4170*/  FFMA.FTZ R17, R132.reuse, R14, -R17 ;  /* 0x0000000e84117223 */ /* 0x040fe20000010811 */
[----:B------:R-:W-:Y:S01]  /*4180*/  FFMA.FTZ R13, R129, R206, R13 ;  /* 0x000000ce810d7223 */ /* 0x000fe2000001000d */
[----:B------:R-:W-:Y:S01]  /*4190*/  FFMA.FTZ R15, R132, R15, R20 ;  /* 0x0000000f840f7223 */ /* 0x000fe20000010014 */
[----:B------:R-:W-:Y:S01]  /*41a0*/  FADD.FTZ R215, R215, R12 ;  /* 0x0000000cd7d77221 */ /* 0x000fe20000010000 */
[----:B------:R-:W-:Y:S01]  /*41b0*/  FADD.FTZ R17, R188, R17 ;  /* 0x00000011bc117221 */ /* 0x000fe20000010000 */
[----:B------:R-:W-:Y:S01]  /*41c0*/  FADD.FTZ R205, RZ, R13 ;  /* 0x0000000dffcd7221 */ /* 0x000fe20000010000 */
[----:B------:R-:W-:Y:S01]  /*41d0*/  FADD.FTZ R15, -R172, R15 ;  /* 0x0000000fac0f7221 */ /* 0x000fe20000010100 */
[C---:B------:R-:W-:Y:S01]  /*41e0*/  FMUL.FTZ R14, R158.reuse, R215 ;  /* 0x000000d79e0e7220 */ /* 0x040fe20000410000 */
[C---:B------:R-:W-:Y:S01]  /*41f0*/  FMUL.FTZ R13, R133.reuse, -R17 ;  /* 0x80000011850d7220 */ /* 0x040fe20000410000 */
[----:B------:R-:W-:Y:S01]  /*4200*/  FMUL.FTZ R12, R158, R205 ;  /* 0x000000cd9e0c7220 */ /* 0x000fe20000410000 */
[----:B------:R-:W-:Y:S01]  /*4210*/  FMUL.FTZ R20, R133, -R15 ;  /* 0x8000000f85147220 */ /* 0x000fe20000410000 */
[C---:B------:R-:W-:Y:S01]  /*4220*/  FFMA.FTZ R14, R159.reuse, R205, R14 ;  /* 0x000000cd9f0e7223 */ /* 0x040fe2000001000e */
[C---:B------:R-:W-:Y:S01]  /*4230*/  FFMA.FTZ R22, R134.reuse, R15, R13 ;  /* 0x0000000f86167223 */ /* 0x040fe2000001000d */
[----:B------:R-:W-:Y:S01]  /*4240*/  FFMA.FTZ R13, R159, R215, -R12 ;  /* 0x000000d79f0d7223 */ /* 0x000fe2000001080c */
[----:B------:R-:W-:Y:S01]  /*4250*/  FFMA.FTZ R20, R134, R17, -R20 ;  /* 0x0000001186147223 */ /* 0x000fe20000010814 */
[----:B------:R-:W-:Y:S01]  /*4260*/  FADD.FTZ R204, RZ, R14 ;  /* 0x0000000effcc7221 */ /* 0x000fe20000010000 */
[----:B------:R-:W-:Y:S01]  /*4270*/  FADD.FTZ R22, -R173, R22 ;  /* 0x00000016ad167221 */ /* 0x000fe20000010100 */
[----:B------:R-:W-:Y:S01]  /*4280*/  FADD.FTZ R216, R216, R13 ;  /* 0x0000000dd8d87221 */ /* 0x000fe20000010000 */
[----:B------:R-:W-:Y:S01]  /*4290*/  FADD.FTZ R20, R189, R20 ;  /* 0x00000014bd147221 */ /* 0x000fe20000010000 */
[C---:B------:R-:W-:Y:S01]  /*42a0*/  FMUL.FTZ R12, R156.reuse, R204 ;  /* 0x000000cc9c0c7220 */ /* 0x040fe20000410000 */
[C---:B------:R-:W-:Y:S01]  /*42b0*/  FMUL.FTZ R17, R135.reuse, -R22 ;  /* 0x8000001687117220 */ /* 0x040fe20000410000 */
        /* <DEDUP_REMOVED lines=10> */
[CC--:B------:R-:W-:Y:S01]  /*4360*/  FMUL.FTZ R12, R154.reuse, R214.reuse ;  /* 0x000000d69a0c7220 */ /* 0x0c0fe20000410000 */
        /* <DEDUP_REMOVED lines=11> */
[----:B------:R-:W-:Y:S01]  /*4420*/  FMUL.FTZ R12, R152, R34 ;  /* 0x00000022980c7220 */ /* 0x000fe20000410000 */
[----:B------:R-:W-:Y:S01]  /*4430*/  FMUL.FTZ R13, R139, -R20 ;  /* 0x800000148b0d7220 */ /* 0x000fe20000410000 */
[----:B------:R-:W-:Y:S01]  /*4440*/  @!P0 LEA R21, R53, R108, 0x4 ;  /* 0x0000006c35158211 */ /* 0x000fe200078e20ff */
[-C--:B------:R-:W-:Y:S01]  /*4450*/  FMUL.FTZ R15, R139, -R14.reuse ;  /* 0x8000000e8b0f7220 */ /* 0x080fe20000410000 */
[-C--:B------:R-:W-:Y:S01]  /*4460*/  FFMA.FTZ R12, R153, R221.reuse, -R12 ;  /* 0x000000dd990c7223 */ /* 0x080fe2000001080c */
[----:B------:R-:W-:Y:S01]  /*4470*/  FFMA.FTZ R17, R140, R14, -R13 ;  /* 0x0000000e8c117223 */ /* 0x000fe2000001080d */
[----:B------:R-:W-:Y:S01]  /*4480*/  FMUL.FTZ R14, R152, R221 ;  /* 0x000000dd980e7220 */ /* 0x000fe20000410000 */
[----:B------:R-:W-:Y:S01]  /*4490*/  FFMA.FTZ R19, R140, R20, R15 ;  /* 0x000000148c137223 */ /* 0x000fe2000001000f */
[----:B------:R-:W-:Y:S01]  /*44a0*/  FADD.FTZ R223, R213, R12 ;  /* 0x0000000cd5df7221 */ /* 0x000fe20000010000 */
[----:B------:R-:W-:Y:S01]  /*44b0*/  FADD.FTZ R230, R192, R17 ;  /* 0x00000011c0e67221 */ /* 0x000fe20000010000 */
[----:B------:R-:W-:Y:S01]  /*44c0*/  FFMA.FTZ R213, R153, R34, R14 ;  /* 0x0000002299d57223 */ /* 0x000fe2000001000e */
[----:B------:R-:W-:Y:S01]  /*44d0*/  FADD.FTZ R232, -R176, R19 ;  /* 0x00000013b0e87221 */ /* 0x000fe20000010100 */
[C---:B------:R-:W-:Y:S01]  /*44e0*/  FMUL.FTZ R22, R150.reuse, R223 ;  /* 0x000000df96167220 */ /* 0x040fe20000410000 */
[C---:B------:R-:W-:Y:S01]  /*44f0*/  FMUL.FTZ R17, R141.reuse, -R230 ;  /* 0x800000e68d117220 */ /* 0x040fe20000410000 */
[----:B------:R-:W-:Y:S01]  /*4500*/  FADD.FTZ R213, RZ, R213 ;  /* 0x000000d5ffd57221 */ /* 0x000fe20000010000 */
[-C--:B------:R-:W-:Y:S01]  /*4510*/  FMUL.FTZ R234, R141, -R232.reuse ;  /* 0x800000e88dea7220 */ /* 0x080fe20000410000 */
[----:B------:R-:W-:Y:S01]  /*4520*/  HFMA2.MMA R13, -RZ, RZ, 0, 0 ;  /* 0x00000000ff0d7435 */ /* 0x000fe200000001ff */
[----:B------:R-:W-:Y:S01]  /*4530*/  FFMA.FTZ R232, R143, R232, R17 ;  /* 0x000000e88fe87223 */ /* 0x000fe20000010011 */
[-C--:B------:R-:W-:Y:S01]  /*4540*/  FMUL.FTZ R20, R150, R213.reuse ;  /* 0x000000d596147220 */ /* 0x080fe20000410000 */
[----:B------:R-:W-:Y:S01]  /*4550*/  FFMA.FTZ R22, R151, R213, R22 ;  /* 0x000000d597167223 */ /* 0x000fe20000010016 */
[----:B------:R-:W-:Y:S01]  /*4560*/  FFMA.FTZ R234, R143, R230, -R234 ;  /* 0x000000e68fea7223 */ /* 0x000fe200000108ea */
[----:B------:R-:W-:Y:S01]  /*4570*/  MOV R12, 0x3f800000 ;  /* 0x3f800000000c7802 */ /* 0x000fe20000000f00 */
[----:B------:R-:W-:Y:S01]  /*4580*/  FFMA.FTZ R20, R151, R223, -R20 ;  /* 0x000000df97147223 */ /* 0x000fe20000010814 */
[----:B------:R-:W-:Y:S01]  /*4590*/  FADD.FTZ R228, RZ, R22 ;  /* 0x00000016ffe47221 */ /* 0x000fe20000010000 */
[----:B------:R-:W-:Y:S01]  /*45a0*/  CS2R R14, SRZ ;  /* 0x00000000000e7805 */ /* 0x000fe2000001ff00 */
[----:B------:R-:W-:Y:S01]  /*45b0*/  FMUL.FTZ R23, R141, -R18 ;  /* 0x800000128d177220 */ /* 0x000fe20000410000 */
[----:B------:R-:W-:Y:S01]  /*45c0*/  FADD.FTZ R230, R203, R20 ;  /* 0x00000014cbe67221 */ /* 0x000fe20000010000 */
[----:B------:R-:W-:-:S03]  /*45d0*/  FMUL.FTZ R20, R148, R228 ;  /* 0x000000e494147220 */ /* 0x000fc60000410000 */
[-C--:B------:R-:W-:Y:S01]  /*45e0*/  FMUL.FTZ R19, R148, R230.reuse ;  /* 0x000000e694137220 */ /* 0x080fe20000410000 */
[----:B------:R-:W-:Y:S01]  /*45f0*/  FFMA.FTZ R17, R149, R230, -R20 ;  /* 0x000000e695117223 */ /* 0x000fe20000010814 */
[----:B------:R-:W-:Y:S01]  /*4600*/  FMUL.FTZ R20, R141, -R16 ;  /* 0x800000108d147220 */ /* 0x000fe20000410000 */
[----:B------:R0:W1:Y:S01]  /*4610*/  @!P0 LDS.128 R12, [R21+0x22b0] ;  /* 0x0022b000150c8984 */ /* 0x0000620000000c00 */
[----:B------:R-:W-:Y:S01]  /*4620*/  FFMA.FTZ R19, R149, R228, R19 ;  /* 0x000000e495137223 */ /* 0x000fe20000010013 */
[----:B------:R-:W-:Y:S01]  /*4630*/  FADD.FTZ R202, R202, R17 ;  /* 0x00000011caca7221 */ /* 0x000fe20000010000 */
[C---:B------:R-:W-:Y:S01]  /*4640*/  FFMA.FTZ R17, R143.reuse, R18, R20 ;  /* 0x000000128f117223 */ /* 0x040fe20000010014 */
[----:B------:R-:W-:Y:S01]  /*4650*/  FFMA.FTZ R16, R143, R16, -R23 ;  /* 0x000000108f107223 */ /* 0x000fe20000010817 */
[----:B------:R-:W-:Y:S01]  /*4660*/  FADD.FTZ R203, RZ, R19 ;  /* 0x00000013ffcb7221 */ /* 0x000fe20000010000 */
[C---:B------:R-:W-:Y:S01]  /*4670*/  FMUL.FTZ R20, R146.reuse, R202 ;  /* 0x000000ca92147220 */ /* 0x040fe20000410000 */
        /* <DEDUP_REMOVED lines=16> */
[C---:B------:R-:W-:Y:S01]  /*4780*/  LEA R200, R111.reuse, R108, 0x5 ;  /* 0x0000006c6fc87211 */ /* 0x040fe200078e28ff */
[----:B------:R-:W-:Y:S01]  /*4790*/  UMOV UR6, 0xffffffff ;  /* 0xffffffff00067882 */ /* 0x000fe20000000000 */
[----:B------:R-:W-:-:S03]  /*47a0*/  LOP3.LUT R225, R111, 0x1f, RZ, 0xc0, !PT ;  /* 0x0000001f6fe17812 */ /* 0x000fc600078ec0ff */
[----:B------:R-:W-:Y:S01]  /*47b0*/  LDS.128 R20, [R200+0xcb0] ;  /* 0x000cb000c8147984 */ /* 0x000fe20000000c00 */
[----:B------:R-:W-:-:S03]  /*47c0*/  ISETP.NE.AND P0, PT, R225, 0x1f, PT ;  /* 0x0000001fe100780c */ /* 0x000fc60003f05270 */
        /* <DEDUP_REMOVED lines=16> */
.L_x_9511:
[----:B------:R-:W-:Y:S01]  /*48d0*/  BSSY B0, `(.L_x_9436) ;  /* 0x000000e000007945 */ /* 0x000fe20003800000 */
[----:B------:R-:W-:-:S03]  /*48e0*/  ISETP.GT.U32.AND P1, PT, R225, 0x1d, PT ;  /* 0x0000001de100780c */ /* 0x000fc60003f24070 */
[----:B------:R-:W-:Y:S10]  /*48f0*/  @!P0 BRA `(.L_x_9437) ;  /* 0x00000000002c8947 */ /* 0x000ff40003800000 */
        /* <DEDUP_REMOVED lines=11> */
.L_x_9437:
[----:B------:R-:W-:Y:S05]  /*49b0*/  BSYNC B0 ;  /* 0x0000000000007941 */ /* 0x000fea0003800000 */
.L_x_9436:
[----:B------:R-:W-:-:S03]  /*49c0*/  UMOV UR6, 0xffffffff ;  /* 0xffffffff00067882 */ /* 0x000fc60000000000 */
[----:B------:R-:W-:Y:S05]  /*49d0*/  BRA.DIV UR6, `(.L_x_9438) ;  /* 0x0000004a064c7947 */ /* 0x000fea000b800000 */
[----:B--2---:R2:W1:Y:S04]  /*49e0*/  SHFL.DOWN PT, R21, R239, 0x2, 0x1f ;  /* 0x08401f00ef157f89 */ /* 0x00446800000e0000 */
[----:B---3--:R2:W3:Y:S04]  /*49f0*/  SHFL.DOWN PT, R22, R240, 0x2, 0x1f ;  /* 0x08401f00f0167f89 */ /* 0x0084e800000e0000 */
[----:B----4-:R2:W4:Y:S04]  /*4a00*/  SHFL.DOWN PT, R23, R241, 0x2, 0x1f ;  /* 0x08401f00f1177f89 */ /* 0x01052800000e0000 */
[----:B0-----:R2:W0:Y:S02]  /*4a10*/  SHFL.DOWN PT, R246, R242, 0x2, 0x1f ;  /* 0x08401f00f2f67f89 */ /* 0x00142400000e0000 */
.L_x_9517:
[----:B------:R-:W-:Y:S01]  /*4a20*/  BSSY B0, `(.L_x_9439) ;  /* 0x000000e000007945 */ /* 0x000fe20003800000 */
[----:B------:R-:W-:-:S03]  /*4a30*/  ISETP.GT.U32.AND P0, PT, R225, 0x1b, PT ;  /* 0x0000001be100780c */ /* 0x000fc60003f04070 */
[----:B------:R-:W-:Y:S10]  /*4a40*/  @P1 BRA `(.L_x_9440) ;  /* 0x00000000002c1947 */ /* 0x000ff40003800000 */
[C---:B0-----:R-:W-:Y:S01]  /*4a50*/  FMUL.FTZ R20, R240.reuse, R246 ;  /* 0x000000f6f0147220 */ /* 0x041fe20000410000 */
[----:B----4-:R-:W-:-:S03]  /*4a60*/  FMUL.FTZ R233, R240, R23 ;  /* 0x00000017f0e97220 */ /* 0x010fc60000410000 */
[C---:B------:R-:W-:Y:S01]  /*4a70*/  FFMA.FTZ R232, R239.reuse, R23, -R20 ;  /* 0x00000017efe87223 */ /* 0x040fe20000010814 */
[C---:B---3--:R-:W-:Y:S01]  /*4a80*/  FMUL.FTZ R20, R240.reuse, R22 ;  /* 0x00000016f0147220 */ /* 0x048fe20000410000 */
[-C--:B-1----:R-:W-:Y:S01]  /*4a90*/  FMUL.FTZ R23, R240, R21.reuse ;  /* 0x00000015f0177220 */ /* 0x082fe20000410000 */
[----:B------:R-:W-:Y:S01]  /*4aa0*/  FFMA.FTZ R233, R239, R246, R233 ;  /* 0x000000f6efe97223 */ /* 0x000fe200000100e9 */
[----:B--2---:R-:W-:Y:S01]  /*4ab0*/  FADD.FTZ R241, R241, R232 ;  /* 0x000000e8f1f17221 */ /* 0x004fe20000010000 */
[C---:B------:R-:W-:Y:S01]  /*4ac0*/  FFMA.FTZ R20, R239.reuse, R21, -R20 ;  /* 0x00000015ef147223 */ /* 0x040fe20000010814 */
[----:B------:R-:W-:Y:S01]  /*4ad0*/  FFMA.FTZ R240, R239, R22, R23 ;  /* 0x00000016eff07223 */ /* 0x000fe20000010017 */
[----:B------:R-:W-:-:S03]  /*4ae0*/  FADD.FTZ R242, R242, R233 ;  /* 0x000000e9f2f27221 */ /* 0x000fc60000010000 */
[----:B------:R-:W-:-:S07]  /*4af0*/  MOV R239, R20 ;  /* 0x0000001400ef7202 */ /* 0x000fce0000000f00 */
.L_x_9440:
[----:B------:R-:W-:Y:S05]  /*4b00*/  BSYNC B0 ;  /* 0x0000000000007941 */ /* 0x000fea0003800000 */
.L_x_9439:
[----:B------:R-:W-:-:S03]  /*4b10*/  UMOV UR6, 0xffffffff ;  /* 0xffffffff00067882 */ /* 0x000fc60000000000 */
[----:B------:R-:W-:Y:S05]  /*4b20*/  BRA.DIV UR6, `(.L_x_9441) ;  /* 0x0000004a06687947 */ /* 0x000fea000b800000 */
[----:B-1----:R1:W1:Y:S04]  /*4b30*/  SHFL.DOWN PT, R21, R239, 0x4, 0x1f ;  /* 0x08801f00ef157f89 */ /* 0x00226800000e0000 */
[----:B---3--:R3:W1:Y:S04]  /*4b40*/  SHFL.DOWN PT, R22, R240, 0x4, 0x1f ;  /* 0x08801f00f0167f89 */ /* 0x00866800000e0000 */
[----:B----4-:R3:W4:Y:S04]  /*4b50*/  SHFL.DOWN PT, R23, R241, 0x4, 0x1f ;  /* 0x08801f00f1177f89 */ /* 0x01072800000e0000 */
[----:B0-----:R3:W0:Y:S02]  /*4b60*/  SHFL.DOWN PT, R246, R242, 0x4, 0x1f ;  /* 0x08801f00f2f67f89 */ /* 0x00162400000e0000 */
.L_x_9523:
[----:B------:R-:W-:Y:S01]  /*4b70*/  BSSY B0, `(.L_x_9442) ;  /* 0x000000e000007945 */ /* 0x000fe20003800000 */
[----:B------:R-:W-:-:S03]  /*4b80*/  ISETP.GT.U32.AND P1, PT, R225, 0x17, PT ;  /* 0x00000017e100780c */ /* 0x000fc60003f24070 */
[----:B------:R-:W-:Y:S10]  /*4b90*/  @P0 BRA `(.L_x_9443) ;  /* 0x00000000002c0947 */ /* 0x000ff40003800000 */
        /* <DEDUP_REMOVED lines=11> */
.L_x_9443:
[----:B------:R-:W-:Y:S05]  /*4c50*/  BSYNC B0 ;  /* 0x0000000000007941 */ /* 0x000fea0003800000 */
.L_x_9442:
[----:B------:R-:W-:-:S03]  /*4c60*/  UMOV UR6, 0xffffffff ;  /* 0xffffffff00067882 */ /* 0x000fc60000000000 */
[----:B------:R-:W-:Y:S05]  /*4c70*/  BRA.DIV UR6, `(.L_x_9444) ;  /* 0x0000004a06847947 */ /* 0x000fea000b800000 */
[----:B-1----:R1:W1:Y:S04]  /*4c80*/  SHFL.DOWN PT, R21, R239, 0x8, 0x1f ;  /* 0x09001f00ef157f89 */ /* 0x00226800000e0000 */
[----:B------:R0:W1:Y:S04]  /*4c90*/  SHFL.DOWN PT, R22, R240, 0x8, 0x1f ;  /* 0x09001f00f0167f89 */ /* 0x00006800000e0000 */
[----:B----4-:R4:W1:Y:S04]  /*4ca0*/  SHFL.DOWN PT, R23, R241, 0x8, 0x1f ;  /* 0x09001f00f1177f89 */ /* 0x01086800000e0000 */
[----:B0-----:R4:W0:Y:S02]  /*4cb0*/  SHFL.DOWN PT, R246, R242, 0x8, 0x1f ;  /* 0x09001f00f2f67f89 */ /* 0x00182400000e0000 */
.L_x_9529:
[----:B------:R-:W-:Y:S01]  /*4cc0*/  BSSY B0, `(.L_x_9445) ;  /* 0x000000e000007945 */ /* 0x000fe20003800000 */
[----:B------:R-:W-:-:S03]  /*4cd0*/  ISETP.GT.U32.AND P0, PT, R225, 0xf, PT ;  /* 0x0000000fe100780c */ /* 0x000fc60003f04070 */
[----:B------:R-:W-:Y:S10]  /*4ce0*/  @P1 BRA `(.L_x_9446) ;  /* 0x00000000002c1947 */ /* 0x000ff40003800000 */
[C---:B0-----:R-:W-:Y:S01]  /*4cf0*/  FMUL.FTZ R20, R240.reuse, R246 ;  /* 0x000000f6f0147220 */ /* 0x041fe20000410000 */
[----:B-1----:R-:W-:-:S03]  /*4d00*/  FMUL.FTZ R225, R240, R23 ;  /* 0x00000017f0e17220 */ /* 0x002fc60000410000 */
[C---:B------:R-:W-:Y:S01]  /*4d10*/  FFMA.FTZ R232, R239.reuse, R23, -R20 ;  /* 0x00000017efe87223 */ /* 0x040fe20000010814 */
[C---:B------:R-:W-:Y:S01]  /*4d20*/  FMUL.FTZ R20, R240.reuse, R22 ;  /* 0x00000016f0147220 */ /* 0x040fe20000410000 */
[-C--:B------:R-:W-:Y:S01]  /*4d30*/  FMUL.FTZ R23, R240, R21.reuse ;  /* 0x00000015f0177220 */ /* 0x080fe20000410000 */
[----:B------:R-:W-:Y:S01]  /*4d40*/  FFMA.FTZ R225, R239, R246, R225 ;  /* 0x000000f6efe17223 */ /* 0x000fe200000100e1 */
[----:B--234-:R-:W-:Y:S01]  /*4d50*/  FADD.FTZ R241, R241, R232 ;  /* 0x000000e8f1f17221 */ /* 0x01cfe20000010000 */
[C---:B------:R-:W-:Y:S01]  /*4d60*/  FFMA.FTZ R20, R239.reuse, R21, -R20 ;  /* 0x00000015ef147223 */ /* 0x040fe20000010814 */
[----:B------:R-:W-:Y:S01]  /*4d70*/  FFMA.FTZ R240, R239, R22, R23 ;  /* 0x00000016eff07223 */ /* 0x000fe20000010017 */
[----:B------:R-:W-:-:S03]  /*4d80*/  FADD.FTZ R242, R242, R225 ;  /* 0x000000e1f2f27221 */ /* 0x000fc60000010000 */
[----:B------:R-:W-:-:S07]  /*4d90*/  MOV R239, R20 ;  /* 0x0000001400ef7202 */ /* 0x000fce0000000f00 */
.L_x_9446:
[----:B------:R-:W-:Y:S05]  /*4da0*/  BSYNC B0 ;  /* 0x0000000000007941 */ /* 0x000fea0003800000 */
.L_x_9445:
[----:B------:R-:W-:-:S03]  /*4db0*/  UMOV UR6, 0xffffffff ;  /* 0xffffffff00067882 */ /* 0x000fc60000000000 */
[----:B------:R-:W-:Y:S05]  /*4dc0*/  BRA.DIV UR6, `(.L_x_9447) ;  /* 0x0000004a06a07947 */ /* 0x000fea000b800000 */
[----:B-1----:R1:W1:Y:S04]  /*4dd0*/  SHFL.DOWN PT, R21, R239, 0x10, 0x1f ;  /* 0x0a001f00ef157f89 */ /* 0x00226800000e0000 */
[----:B------:R0:W1:Y:S04]  /*4de0*/  SHFL.DOWN PT, R22, R240, 0x10, 0x1f ;  /* 0x0a001f00f0167f89 */ /* 0x00006800000e0000 */
[----:B------:R1:W1:Y:S04]  /*4df0*/  SHFL.DOWN PT, R23, R241, 0x10, 0x1f ;  /* 0x0a001f00f1177f89 */ /* 0x00026800000e0000 */
[----:B0-----:R0:W0:Y:S02]  /*4e00*/  SHFL.DOWN PT, R246, R242, 0x10, 0x1f ;  /* 0x0a001f00f2f67f89 */ /* 0x00102400000e0000 */
.L_x_9535:
[----:B------:R-:W-:Y:S01]  /*4e10*/  BSSY B0, `(.L_x_9448) ;  /* 0x000000e000007945 */ /* 0x000fe20003800000 */
[----:B------:R-:W-:-:S03]  /*4e20*/  ISETP.NE.AND P1, PT, R111, 0x1f, PT ;  /* 0x0000001f6f00780c */ /* 0x000fc60003f25270 */
        /* <DEDUP_REMOVED lines=12> */
.L_x_9449:
[----:B------:R-:W-:Y:S05]  /*4ef0*/  BSYNC B0 ;  /* 0x0000000000007941 */ /* 0x000fea0003800000 */
.L_x_9448:
        /* <DEDUP_REMOVED lines=20> */
.L_x_9549:
[----:B------:R-:W-:Y:S01]  /*5040*/  BSSY B0, `(.L_x_9451) ;  /* 0x0000010000007945 */ /* 0x000fe20003800000 */
[----:B0-----:R-:W-:Y:S02]  /*5050*/  MOV R20, R249 ;  /* 0x000000f900147202 */ /* 0x001fe40000000f00 */
[----:B------:R-:W-:Y:S02]  /*5060*/  MOV R21, R243 ;  /* 0x000000f300157202 */ /* 0x000fe40000000f00 */
[----:B------:R-:W-:Y:S02]  /*5070*/  MOV R22, R244 ;  /* 0x000000f400167202 */ /* 0x000fe40000000f00 */
[----:B------:R-:W-:Y:S01]  /*5080*/  MOV R23, R245 ;  /* 0x000000f500177202 */ /* 0x000fe20000000f00 */
[----:B------:R-:W-:Y:S06]  /*5090*/  @!P1 BRA `(.L_x_9452) ;  /* 0x0000000000289947 */ /* 0x000fec0003800000 */
[C---:B-12---:R-:W-:Y:S01]  /*50a0*/  FMUL.FTZ R14, R238.reuse, R23 ;  /* 0x00000017ee0e7220 */ /* 0x046fe20000410000 */
[C---:B---3--:R-:W-:Y:S01]  /*50b0*/  FMUL.FTZ R240, R238.reuse, R22 ;  /* 0x00000016eef07220 */ /* 0x048fe20000410000 */
        /* <DEDUP_REMOVED lines=8> */
.L_x_9452:
[----:B------:R-:W-:Y:S05]  /*5140*/  BSYNC B0 ;  /* 0x0000000000007941 */ /* 0x000fea0003800000 */
.L_x_9451:
[C---:B--2---:R-:W-:Y:S01]  /*5150*/  FMUL.FTZ R239, R17.reuse, R22 ;  /* 0x0000001611ef7220 */ /* 0x044fe20000410000 */
[C---:B------:R-:W-:Y:S01]  /*5160*/  FMUL.FTZ R237, R17.reuse, R23 ;  /* 0x0000001711ed7220 */ /* 0x040fe20000410000 */
[C---:B-1----:R-:W-:Y:S01]  /*5170*/  FMUL.FTZ R14, R17.reuse, R20 ;  /* 0x00000014110e7220 */ /* 0x042fe20000410000 */
        /* <DEDUP_REMOVED lines=13> */
.L_x_9434:
[----:B------:R-:W-:Y:S05]  /*5250*/  WARPSYNC.ALL ;  /* 0x0000000000007948 */ /* 0x000fea0003800000 */
[----:B------:R-:W-:Y:S01]  /*5260*/  BAR.SYNC.DEFER_BLOCKING 0x0 ;  /* 0x0000000000007b1d */ /* 0x000fe20000010000 */
[----:B------:R-:W-:Y:S02]  /*5270*/  ISETP.NE.AND P2, PT, R111, RZ, PT ;  /* 0x000000ff6f00720c */ /* 0x000fe40003f45270 */
[C---:B------:R-:W-:Y:S02]  /*5280*/  ISETP.GT.AND P0, PT, R109.reuse, 0x1e, PT ;  /* 0x0000001e6d00780c */ /* 0x040fe40003f04270 */
[----:B------:R-:W-:Y:S01]  /*5290*/  ISETP.NE.AND P1, PT, R109, RZ, PT ;  /* 0x000000ff6d00720c */ /* 0x000fe20003f25270 */
[----:B------:R-:W-:Y:S01]  /*52a0*/  BSSY B0, `(.L_x_9453) ;  /* 0x00001e7000007945 */ /* 0x000fe20003800000 */
[----:B0-----:R-:W0:Y:S02]  /*52b0*/  LDS.64 R16, [R160+0xcb8] ;  /* 0x000cb800a0107984 */ /* 0x001e240000000a00 */
        /* <DEDUP_REMOVED lines=12> */
[CC--:B------:R-:W-:Y:S01]  /*5380*/  FMUL.FTZ R2, R146.reuse, -R3.reuse ;  /* 0x8000000392027220 */ /* 0x0c0fe20000410000 */
[-C--:B------:R-:W-:Y:S01]  /*5390*/  FMUL.FTZ R146, R146, -R178.reuse ;  /* 0x800000b292927220 */ /* 0x080fe20000410000 */
[-C--:B------:R-:W-:Y:S02]  /*53a0*/  FMUL.FTZ R144, R44, R3.reuse ;  /* 0x000000032c907220 */ /* 0x080fe40000410000 */
        /* <DEDUP_REMOVED lines=38> */
[----:B------:R-:W-:Y:S02]  /*5610*/  FADD.FTZ R70, R157, R70 ;  /* 0x000000469d467221 */ /* 0x000fe40000010000 */
[C---:B------:R-:W-:Y:S01]  /*5620*/  FMUL.FTZ R18, R158.reuse, -R16 ;  /* 0x800000109e127220 */ /* 0x040fe20000410000 */
[----:B------:R-:W-:-:S03]  /*5630*/  FMUL.FTZ R21, R158, -R185 ;  /* 0x800000b99e157220 */ /* 0x000fc60000410000 */
[C---:B------:R-:W-:Y:S01]  /*5640*/  FFMA.FTZ R19, R159.reuse, R185, -R18 ;  /* 0x000000b99f137223 */ /* 0x040fe20000010812 */
[----:B------:R-:W-:Y:S01]  /*5650*/  FFMA.FTZ R21, R159, R16, R21 ;  /* 0x000000109f157223 */ /* 0x000fe20000010015 */
[----:B------:R-:W-:Y:S02]  /*5660*/  FMUL.FTZ R159, R203, R157 ;  /* 0x0000009dcb9f7220 */ /* 0x000fe40000410000 */
[----:B------:R-:W-:Y:S01]  /*5670*/  FADD.FTZ R186, R186, R19 ;  /* 0x00000013baba7221 */ /* 0x000fe20000010000 */
[----:B------:R-:W-:Y:S01]  /*5680*/  FADD.FTZ R170, -R170, R21 ;  /* 0x00000015aaaa7221 */ /* 0x000fe20000010100 */
[----:B------:R-:W-:Y:S02]  /*5690*/  FFMA.FTZ R21, R0, R226, RZ ;  /* 0x000000e200157223 */ /* 0x000fe400000100ff */
[C---:B------:R-:W-:Y:S01]  /*56a0*/  FMUL.FTZ R18, R127.reuse, -R186 ;  /* 0x800000ba7f127220 */ /* 0x040fe20000410000 */
[-C--:B------:R-:W-:Y:S01]  /*56b0*/  FMUL.FTZ R127, R127, -R170.reuse ;  /* 0x800000aa7f7f7220 */ /* 0x080fe20000410000 */
[----:B------:R-:W-:-:S02]  /*56c0*/  FMUL.FTZ R146, R40, R170 ;  /* 0x000000aa28927220 */ /* 0x000fc40000410000 */
[C---:B------:R-:W-:Y:S01]  /*56d0*/  FFMA.FTZ R20, R129.reuse, R170, R18 ;  /* 0x000000aa81147223 */ /* 0x040fe20000010012 */
[----:B------:R-:W-:Y:S01]  /*56e0*/  FFMA.FTZ R18, R129, R186, -R127 ;  /* 0x000000ba81127223 */ /* 0x000fe2000001087f */
[----:B------:R-:W-:Y:S02]  /*56f0*/  @!P2 LEA R127, R53, R108, 0x4 ;  /* 0x0000006c357fa211 */ /* 0x000fe400078e20ff */
[----:B------:R-:W-:Y:S01]  /*5700*/  FADD.FTZ R171, -R171, R20 ;  /* 0x00000014abab7221 */ /* 0x000fe20000010100 */
[----:B------:R-:W-:Y:S01]  /*5710*/  FADD.FTZ R187, R187, R18 ;  /* 0x00000012bbbb7221 */ /* 0x000fe20000010000 */
[----:B------:R-:W-:Y:S01]  /*5720*/  FFMA.FTZ R20, R68, R224, R21 ;  /* 0x000000e044147223 */ /* 0x000fe20000010015 */
[----:B-1----:R0:W-:Y:S01]  /*5730*/  @!P2 STS.128 [R127+0x22b0], R12 ;  /* 0x0022b00c7f00a388 */ /* 0x0021e20000000c00 */
[C---:B------:R-:W-:Y:S01]  /*5740*/  FMUL.FTZ R19, R131.reuse, -R171 ;  /* 0x800000ab83137220 */ /* 0x040fe20000410000 */
[----:B------:R-:W-:Y:S01]  /*5750*/  FMUL.FTZ R18, R131, -R187 ;  /* 0x800000bb83127220 */ /* 0x000fe20000410000 */
[----:B------:R-:W-:Y:S01]  /*5760*/  FFMA.FTZ R23, R67, R219, R20 ;  /* 0x000000db43177223 */ /* 0x000fe20000010014 */
[----:B------:R-:W-:Y:S01]  /*5770*/  FFMA.FTZ R224, -R43, R116, R224 ;  /* 0x000000742be07223 */ /* 0x000fe200000101e0 */
[C---:B------:R-:W-:Y:S01]  /*5780*/  FFMA.FTZ R19, R132.reuse, R187, -R19 ;  /* 0x000000bb84137223 */ /* 0x040fe20000010813 */
[----:B------:R-:W-:Y:S01]  /*5790*/  FFMA.FTZ R21, R132, R171, R18 ;  /* 0x000000ab84157223 */ /* 0x000fe20000010012 */
[----:B------:R-:W-:Y:S01]  /*57a0*/  FFMA.FTZ R22, R66, R217, R23 ;  /* 0x000000d942167223 */ /* 0x000fe20000010017 */
[----:B------:R-:W-:Y:S01]  /*57b0*/  FMUL.FTZ R132, R36, R179 ;  /* 0x000000b324847220 */ /* 0x000fe20000410000 */
[----:B------:R-:W-:Y:S01]  /*57c0*/  FADD.FTZ R188, R188, R19 ;  /* 0x00000013bcbc7221 */ /* 0x000fe20000010000 */
[----:B------:R-:W-:Y:S01]  /*57d0*/  FADD.FTZ R172, -R172, R21 ;  /* 0x00000015acac7221 */ /* 0x000fe20000010100 */
[----:B------:R-:W-:Y:S01]  /*57e0*/  FFMA.FTZ R21, R0, -R212, RZ ;  /* 0x800000d400157223 */ /* 0x000fe200000100ff */
[----:B------:R-:W-:Y:S01]  /*57f0*/  FADD.FTZ R69, R132, R69 ;  /* 0x0000004584457221 */ /* 0x000fe20000010000 */
[C---:B------:R-:W-:Y:S01]  /*5800*/  FMUL.FTZ R19, R133.reuse, -R188 ;  /* 0x800000bc85137220 */ /* 0x040fe20000410000 */
[----:B------:R-:W-:Y:S01]  /*5810*/  FMUL.FTZ R133, R133, -R172 ;  /* 0x800000ac85857220 */ /* 0x000fe20000410000 */
[----:B------:R-:W-:Y:S01]  /*5820*/  FFMA.FTZ R20, R68, -R211, R21 ;  /* 0x800000d344147223 */ /* 0x000fe20000010015 */
[----:B------:R-:W-:Y:S01]  /*5830*/  FFMA.FTZ R23, -R51, R118, R226 ;  /* 0x0000007633177223 */ /* 0x000fe200000101e2 */
[C---:B------:R-:W-:Y:S01]  /*5840*/  FFMA.FTZ R18, R134.reuse, R172, R19 ;  /* 0x000000ac86127223 */ /* 0x040fe20000010013 */
[----:B------:R-:W-:Y:S01]  /*5850*/  FFMA.FTZ R19, R65, R222, R22 ;  /* 0x000000de41137223 */ /* 0x000fe20000010016 */
[----:B------:R-:W-:Y:S01]  /*5860*/  FFMA.FTZ R134, R134, R188, -R133 ;  /* 0x000000bc86867223 */ /* 0x000fe20000010885 */
[----:B0-----:R-:W-:Y:S01]  /*5870*/  FFMA.FTZ R15, R67, -R210, R20 ;  /* 0x800000d2430f7223 */ /* 0x001fe20000010014 */
        /* <DEDUP_REMOVED lines=18> */
[----:B------:R-:W-:Y:S01]  /*59a0*/  FMUL.FTZ R137, R137, -R19 ;  /* 0x8000001389897220 */ /* 0x000fe20000410000 */
        /* <DEDUP_REMOVED lines=18> */
[----:B------:R-:W-:Y:S01]  /*5ad0*/  FMUL.FTZ R20, R179, UR31 ;  /* 0x0000001fb3147c20 */ /* 0x000fe20008410000 */
[----:B------:R-:W-:Y:S01]  /*5ae0*/  FADD.FTZ R176, -R176, R15 ;  /* 0x0000000fb0b07221 */ /* 0x000fe20000010100 */
[----:B------:R-:W-:Y:S01]  /*5af0*/  FFMA.FTZ R13, R57, -R228, R12 ;  /* 0x800000e4390d7223 */ /* 0x000fe2000001000c */
[----:B------:R-:W-:Y:S01]  /*5b00*/  FFMA.FTZ R21, R55, R229, R14 ;  /* 0x000000e537157223 */ /* 0x000fe2000001000e */
[----:B------:R-:W-:Y:S01]  /*5b10*/  FFMA.FTZ R20, R163, UR30, -R20 ;  /* 0x0000001ea3147c23 */ /* 0x000fe20008010814 */
[----:B------:R-:W-:Y:S01]  /*5b20*/  FMUL.FTZ R134, R36, R163 ;  /* 0x000000a324867220 */ /* 0x000fe20000410000 */
[----:B------:R-:W-:Y:S01]  /*5b30*/  FFMA.FTZ R12, R56, -R203, R13 ;  /* 0x800000cb380c7223 */ /* 0x000fe2000001000d */
[----:B------:R-:W-:Y:S01]  /*5b40*/  FFMA.FTZ R14, R54, R231, R21 ;  /* 0x000000e7360e7223 */ /* 0x000fe20000010015 */
[C---:B------:R-:W-:Y:S01]  /*5b50*/  FMUL.FTZ R136, R201.reuse, R20 ;  /* 0x00000014c9887220 */ /* 0x040fe20000410000 */
[----:B------:R-:W-:Y:S01]  /*5b60*/  FMUL.FTZ R138, R201, R134 ;  /* 0x00000086c98a7220 */ /* 0x000fe20000410000 */
[----:B------:R-:W-:Y:S01]  /*5b70*/  FFMA.FTZ R15, R55, -R227, R12 ;  /* 0x800000e3370f7223 */ /* 0x000fe2000001000c */
[C---:B------:R-:W-:Y:S01]  /*5b80*/  FMUL.FTZ R12, R141.reuse, -R176 ;  /* 0x800000b08d0c7220 */ /* 0x040fe20000410000 */
[-C--:B------:R-:W-:Y:S01]  /*5b90*/  FMUL.FTZ R141, R141, -R192.reuse ;  /* 0x800000c08d8d7220 */ /* 0x080fe20000410000 */
[----:B------:R-:W-:Y:S01]  /*5ba0*/  FFMA.FTZ R231, -R36, R161, R231 ;  /* 0x000000a124e77223 */ /* 0x000fe200000101e7 */
[----:B------:R-:W-:Y:S01]  /*5bb0*/  FFMA.FTZ R15, R54, -R201, R15 ;  /* 0x800000c9360f7223 */ /* 0x000fe2000001000f */
[C---:B------:R-:W-:Y:S01]  /*5bc0*/  FFMA.FTZ R20, R143.reuse, R192, -R12 ;  /* 0x000000c08f147223 */ /* 0x040fe2000001080c */
[----:B------:R-:W-:Y:S01]  /*5bd0*/  FFMA.FTZ R22, R143, R176, R141 ;  /* 0x000000b08f167223 */ /* 0x000fe2000001008d */
[-C--:B------:R-:W-:Y:S01]  /*5be0*/  FMUL.FTZ R201, R201, R132.reuse ;  /* 0x00000084c9c97220 */ /* 0x080fe20000410000 */
[----:B------:R-:W-:Y:S01]  /*5bf0*/  FFMA.FTZ R13, R231, R132, R138 ;  /* 0x00000084e70d7223 */ /* 0x000fe2000001008a */
[----:B------:R-:W-:Y:S01]  /*5c00*/  FADD.FTZ R193, R193, R20 ;  /* 0x00000014c1c17221 */ /* 0x000fe20000010000 */
[----:B------:R-:W-:Y:S01]  /*5c10*/  FADD.FTZ R22, -R177, R22 ;  /* 0x00000016b1167221 */ /* 0x000fe20000010100 */
[----:B------:R-:W-:Y:S01]  /*5c20*/  FMUL.FTZ R20, R163, UR31 ;  /* 0x0000001fa3147c20 */ /* 0x000fe20008410000 */
[----:B------:R-:W-:Y:S01]  /*5c30*/  FFMA.FTZ R12, R231, R134, -R201 ;  /* 0x00000086e70c7223 */ /* 0x000fe200000108c9 */
[----:B------:R-:W-:Y:S01]  /*5c40*/  FMUL.FTZ R129, R43, R176 ;  /* 0x000000b02b817220 */ /* 0x000fe20000410000 */
[----:B------:R-:W-:Y:S01]  /*5c50*/  FMUL.FTZ R127, R51, R22 ;  /* 0x00000016337f7220 */ /* 0x000fe20000410000 */
[----:B------:R-:W-:Y:S01]  /*5c60*/  FFMA.FTZ R134, R179, UR30, R20 ;  /* 0x0000001eb3867c23 */ /* 0x000fe20008010014 */
[----:B------:R-:W-:Y:S01]  /*5c70*/  FMUL.FTZ R20, R51, R193 ;  /* 0x000000c133147220 */ /* 0x000fe20000410000 */
[----:B------:R-:W-:Y:S01]  /*5c80*/  FMUL.FTZ R21, R43, R192 ;  /* 0x000000c02b157220 */ /* 0x000fe20000410000 */
[----:B------:R-:W-:Y:S01]  /*5c90*/  FMUL.FTZ R132, R212, R127 ;  /* 0x0000007fd4847220 */ /* 0x000fe20000410000 */
[----:B------:R-:W-:Y:S01]  /*5ca0*/  FMUL.FTZ R131, R211, R129 ;  /* 0x00000081d3837220 */ /* 0x000fe20000410000 */
[----:B------:R-:W-:Y:S01]  /*5cb0*/  FFMA.FTZ R136, R231, R134, R136 ;  /* 0x00000086e7887223 */ /* 0x000fe20000010088 */
[-C--:B------:R-:W-:Y:S01]  /*5cc0*/  FMUL.FTZ R133, R211, R21.reuse ;  /* 0x00000015d3857220 */ /* 0x080fe20000410000 */
[-C--:B------:R-:W-:Y:S01]  /*5cd0*/  FFMA.FTZ R132, R23, R20.reuse, R132 ;  /* 0x0000001417847223 */ /* 0x080fe20000010084 */
[----:B------:R-:W-:Y:S01]  /*5ce0*/  FFMA.FTZ R131, R224, R21, R131 ;  /* 0x00000015e0837223 */ /* 0x000fe20000010083 */
[----:B------:R-:W-:Y:S01]  /*5cf0*/  FMUL.FTZ R134, R212, R20 ;  /* 0x00000014d4867220 */ /* 0x000fe20000410000 */
[----:B------:R-:W-:Y:S01]  /*5d00*/  FFMA.FTZ R161, R161, R179, R136 ;  /* 0x000000b3a1a17223 */ /* 0x000fe20000010088 */
[----:B------:R-:W-:Y:S01]  /*5d10*/  FADD.FTZ R132, RZ, R132 ;  /* 0x00000084ff847221 */ /* 0x000fe20000010000 */
[----:B------:R-:W-:Y:S01]  /*5d20*/  FFMA.FTZ R136, R224, R129, -R133 ;  /* 0x00000081e0887223 */ /* 0x000fe20000010885 */
[----:B------:R-:W-:Y:S01]  /*5d30*/  FFMA.FTZ R129, R23, R127, -R134 ;  /* 0x0000007f17817223 */ /* 0x000fe20000010886 */
[----:B------:R-:W-:Y:S01]  /*5d40*/  FFMA.FTZ R219, -R50, R125, R219 ;  /* 0x0000007d32db7223 */ /* 0x000fe200000101db */
[----:B------:R-:W-:Y:S01]  /*5d50*/  FADD.FTZ R131, R132, R131 ;  /* 0x0000008384837221 */ /* 0x000fe20000010000 */
[----:B------:R-:W-:Y:S01]  /*5d60*/  FMUL.FTZ R132, R178, UR31 ;  /* 0x0000001fb2847c20 */ /* 0x000fe20008410000 */
[----:B------:R-:W-:Y:S01]  /*5d70*/  FMUL.FTZ R127, R50, R191 ;  /* 0x000000bf327f7220 */ /* 0x000fe20000410000 */
[----:B------:R-:W-:Y:S01]  /*5d80*/  FADD.FTZ R129, RZ, R129 ;  /* 0x00000081ff817221 */ /* 0x000fe20000010000 */
[----:B------:R-:W-:Y:S01]  /*5d90*/  FMUL.FTZ R135, R44, R178 ;  /* 0x000000b22c877220 */ /* 0x000fe20000410000 */
[----:B------:R-:W-:Y:S01]  /*5da0*/  FFMA.FTZ R138, R3, UR30, -R132 ;  /* 0x0000001e038a7c23 */ /* 0x000fe20008010884 */
[----:B------:R-:W-:Y:S01]  /*5db0*/  FMUL.FTZ R132, R50, R175 ;  /* 0x000000af32847220 */ /* 0x000fe20000410000 */
[C---:B------:R-:W-:Y:S01]  /*5dc0*/  FMUL.FTZ R137, R210.reuse, R127 ;  /* 0x0000007fd2897220 */ /* 0x040fe20000410000 */
[----:B------:R-:W-:Y:S01]  /*5dd0*/  FADD.FTZ R136, R129, R136 ;  /* 0x0000008881887221 */ /* 0x000fe20000010000 */
[----:B------:R-:W-:Y:S01]  /*5de0*/  FMUL.FTZ R133, R227, R138 ;  /* 0x0000008ae3857220 */ /* 0x000fe20000410000 */
[-C--:B------:R-:W-:Y:S01]  /*5df0*/  FMUL.FTZ R138, R210, R132.reuse ;  /* 0x00000084d28a7220 */ /* 0x080fe20000410000 */
[----:B------:R-:W-:Y:S01]  /*5e00*/  FMUL.FTZ R129, R49, R189 ;  /* 0x000000bd31817220 */ /* 0x000fe20000410000 */
[C---:B------:R-:W-:Y:S01]  /*5e10*/  FFMA.FTZ R137, R219.reuse, R132, -R137 ;  /* 0x00000084db897223 */ /* 0x040fe20000010889 */
[----:B------:R-:W-:Y:S01]  /*5e20*/  FFMA.FTZ R134, -R44, R145, R229 ;  /* 0x000000912c867223 */ /* 0x000fe200000101e5 */
[----:B------:R-:W-:Y:S01]  /*5e30*/  FFMA.FTZ R138, R219, R127, R138 ;  /* 0x0000007fdb8a7223 */ /* 0x000fe2000001008a */
[----:B------:R-:W-:Y:S01]  /*5e40*/  FMUL.FTZ R139, R227, R144 ;  /* 0x00000090e38b7220 */ /* 0x000fe20000410000 */
[C---:B------:R-:W-:Y:S01]  /*5e50*/  FFMA.FTZ R217, -R42.reuse, R123, R217 ;  /* 0x0000007b2ad97223 */ /* 0x040fe200000101d9 */
[C---:B------:R-:W-:Y:S01]  /*5e60*/  FMUL.FTZ R132, R42.reuse, R190 ;  /* 0x000000be2a847220 */ /* 0x040fe20000410000 */
[----:B------:R-:W-:Y:S01]  /*5e70*/  FADD.FTZ R131, R131, R138 ;  /* 0x0000008a83837221 */ /* 0x000fe20000010000 */
[----:B------:R-:W-:Y:S01]  /*5e80*/  FMUL.FTZ R138, R42, R19 ;  /* 0x000000132a8a7220 */ /* 0x000fe20000410000 */
[C---:B------:R-:W-:Y:S01]  /*5e90*/  FFMA.FTZ R222, -R49.reuse, R126, R222 ;  /* 0x0000007e31de7223 */ /* 0x040fe200000101de */
[----:B------:R-:W-:Y:S01]  /*5ea0*/  FMUL.FTZ R141, R49, R18 ;  /* 0x00000012318d7220 */ /* 0x000fe20000410000 */
[----:B------:R-:W-:Y:S01]  /*5eb0*/  FMUL.FTZ R143, R208, R129 ;  /* 0x00000081d08f7220 */ /* 0x000fe20000410000 */
[----:B------:R-:W-:Y:S01]  /*5ec0*/  FMUL.FTZ R140, R209, R138 ;  /* 0x0000008ad18c7220 */ /* 0x000fe20000410000 */
[----:B------:R-:W-:Y:S01]  /*5ed0*/  FADD.FTZ R78, R135, R78 ;  /* 0x0000004e874e7221 */ /* 0x000fe20000010000 */
[-C--:B------:R-:W-:Y:S01]  /*5ee0*/  FMUL.FTZ R227, R227, R135.reuse ;  /* 0x00000087e3e37220 */ /* 0x080fe20000410000 */
[----:B------:R-:W-:Y:S01]  /*5ef0*/  FFMA.FTZ R135, R134, R135, R139 ;  /* 0x0000008786877223 */ /* 0x000fe2000001008b */
[-C--:B------:R-:W-:Y:S01]  /*5f00*/  FFMA.FTZ R140, R217, R132.reuse, R140 ;  /* 0x00000084d98c7223 */ /* 0x080fe2000001008c */
[----:B------:R-:W-:Y:S01]  /*5f10*/  FMUL.FTZ R139, R209, R132 ;  /* 0x00000084d18b7220 */ /* 0x000fe20000410000 */
[----:B------:R-:W-:Y:S01]  /*5f20*/  FADD.FTZ R136, R136, R137 ;  /* 0x0000008988887221 */ /* 0x000fe20000010000 */
[-C--:B------:R-:W-:Y:S01]  /*5f30*/  FFMA.FTZ R143, R222, R141.reuse, -R143 ;  /* 0x0000008dde8f7223 */ /* 0x080fe2000001088f */
[----:B------:R-:W-:Y:S01]  /*5f40*/  FMUL.FTZ R141, R208, R141 ;  /* 0x0000008dd08d7220 */ /* 0x000fe20000410000 */
[----:B------:R-:W-:Y:S01]  /*5f50*/  FMUL.FTZ R137, R41, R172 ;  /* 0x000000ac29897220 */ /* 0x000fe20000410000 */
[----:B------:R-:W-:Y:S01]  /*5f60*/  FADD.FTZ R140, R131, R140 ;  /* 0x0000008c838c7221 */ /* 0x000fe20000010000 */
[----:B------:R-:W-:Y:S01]  /*5f70*/  FFMA.FTZ R139, R217, R138, -R139 ;  /* 0x0000008ad98b7223 */ /* 0x000fe2000001088b */
[C---:B------:R-:W-:Y:S01]  /*5f80*/  FMUL.FTZ R131, R41.reuse, R188 ;  /* 0x000000bc29837220 */ /* 0x040fe20000410000 */
[----:B------:R-:W-:Y:S01]  /*5f90*/  FFMA.FTZ R220, -R41, R124, R220 ;  /* 0x0000007c29dc7223 */ /* 0x000fe200000101dc */
[----:B------:R-:W-:Y:S01]  /*5fa0*/  FFMA.FTZ R141, R222, R129, R141 ;  /* 0x00000081de8d7223 */ /* 0x000fe2000001008d */
[C---:B------:R-:W-:Y:S01]  /*5fb0*/  FMUL.FTZ R147, R207.reuse, R137 ;  /* 0x00000089cf937220 */ /* 0x040fe20000410000 */
[----:B------:R-:W-:Y:S01]  /*5fc0*/  FADD.FTZ R136, R136, R139 ;  /* 0x0000008b88887221 */ /* 0x000fe20000010000 */
[-C--:B------:R-:W-:Y:S01]  /*5fd0*/  FMUL.FTZ R142, R207, R131.reuse ;  /* 0x00000083cf8e7220 */ /* 0x080fe20000410000 */
[----:B------:R-:W-:Y:S01]  /*5fe0*/  FADD.FTZ R141, R140, R141 ;  /* 0x0000008d8c8d7221 */ /* 0x000fe20000010000 */
[----:B------:R-:W-:Y:S01]  /*5ff0*/  FFMA.FTZ R138, R220, R131, R147 ;  /* 0x00000083dc8a7223 */ /* 0x000fe20000010093 */
[----:B------:R-:W-:Y:S01]  /*6000*/  FMUL.FTZ R139, R48, R171 ;  /* 0x000000ab308b7220 */ /* 0x000fe20000410000 */
[----:B------:R-:W-:Y:S01]  /*6010*/  FFMA.FTZ R142, R220, R137, -R142 ;  /* 0x00000089dc8e7223 */ /* 0x000fe2000001088e */
[----:B------:R-:W-:Y:S01]  /*6020*/  FADD.FTZ R143, R136, R143 ;  /* 0x0000008f888f7221 */ /* 0x000fe20000010000 */
[----:B------:R-:W-:Y:S01]  /*6030*/  FMUL.FTZ R137, R48, R187 ;  /* 0x000000bb30897220 */ /* 0x000fe20000410000 */
[----:B------:R-:W-:Y:S01]  /*6040*/  FMUL.FTZ R136, R40, R186 ;  /* 0x000000ba28887220 */ /* 0x000fe20000410000 */
[----:B------:R-:W-:Y:S01]  /*6050*/  FADD.FTZ R138, R141, R138 ;  /* 0x0000008a8d8a7221 */ /* 0x000fe20000010000 */
[----:B------:R-:W-:Y:S01]  /*6060*/  FFMA.FTZ R218, -R48, R121, R218 ;  /* 0x0000007930da7223 */ /* 0x000fe200000101da */
[----:B------:R-:W-:Y:S01]  /*6070*/  FMUL.FTZ R141, R206, R139 ;  /* 0x0000008bce8d7220 */ /* 0x000fe20000410000 */
[----:B------:R-:W-:Y:S01]  /*6080*/  FFMA.FTZ R140, R134, R144, -R227 ;  /* 0x00000090868c7223 */ /* 0x000fe200000108e3 */
[----:B------:R-:W-:Y:S01]  /*6090*/  FFMA.FTZ R215, -R40, R119, R215 ;  /* 0x0000007728d77223 */ /* 0x000fe200000101d7 */
[-C--:B------:R-:W-:Y:S01]  /*60a0*/  FMUL.FTZ R144, R206, R137.reuse ;  /* 0x00000089ce907220 */ /* 0x080fe20000410000 */
[----:B------:R-:W-:Y:S01]  /*60b0*/  FMUL.FTZ R148, R205, R136 ;  /* 0x00000088cd947220 */ /* 0x000fe20000410000 */
[C---:B------:R-:W-:Y:S01]  /*60c0*/  FFMA.FTZ R141, R218.reuse, R137, R141 ;  /* 0x00000089da8d7223 */ /* 0x040fe2000001008d */
[----:B------:R-:W-:Y:S01]  /*60d0*/  FADD.FTZ R142, R143, R142 ;  /* 0x0000008e8f8e7221 */ /* 0x000fe20000010000 */
[----:B------:R-:W-:Y:S01]  /*60e0*/  FFMA.FTZ R147, R218, R139, -R144 ;  /* 0x0000008bda937223 */ /* 0x000fe20000010890 */
[-C--:B------:R-:W-:Y:S01]  /*60f0*/  FFMA.FTZ R143, R215, R146.reuse, -R148 ;  /* 0x00000092d78f7223 */ /* 0x080fe20000010894 */
[----:B------:R-:W-:Y:S01]  /*6100*/  FMUL.FTZ R146, R205, R146 ;  /* 0x00000092cd927220 */ /* 0x000fe20000410000 */
[C---:B------:R-:W-:Y:S01]  /*6110*/  FMUL.FTZ R144, R47.reuse, R16 ;  /* 0x000000102f907220 */ /* 0x040fe20000410000 */
        /* <DEDUP_REMOVED lines=9> */
[----:B------:R-:W-:Y:S01]  /*61b0*/  FMUL.FTZ R146, R39, R168 ;  /* 0x000000a827927220 */ /* 0x000fe20000410000 */
[----:B------:R-:W-:Y:S01]  /*61c0*/  FFMA.FTZ R147, R139, R144, -R147 ;  /* 0x000000908b937223 */ /* 0x000fe20000010893 */
[----:B------:R-:W-:Y:S01]  /*61d0*/  FADD.FTZ R144, R142, R143 ;  /* 0x0000008f8e907221 */ /* 0x000fe20000010000 */
[----:B------:R-:W-:Y:S01]  /*61e0*/  FADD.FTZ R148, R141, R148 ;  /* 0x000000948d947221 */ /* 0x000fe20000010000 */
[C---:B------:R-:W-:Y:S01]  /*61f0*/  FMUL.FTZ R143, R46.reuse, R183 ;  /* 0x000000b72e8f7220 */ /* 0x040fe20000410000 */
[C---:B------:R-:W-:Y:S01]  /*6200*/  FMUL.FTZ R141, R39.reuse, R184 ;  /* 0x000000b8278d7220 */ /* 0x040fe20000410000 */
[----:B------:R-:W-:Y:S01]  /*6210*/  FFMA.FTZ R142, -R46, R117, R221 ;  /* 0x000000752e8e7223 */ /* 0x000fe200000101dd */
[----:B------:R-:W-:Y:S01]  /*6220*/  FFMA.FTZ R214, -R39, R120, R214 ;  /* 0x0000007827d67223 */ /* 0x000fe200000101d6 */
[----:B------:R-:W-:Y:S01]  /*6230*/  FMUL.FTZ R155, R34, R143 ;  /* 0x0000008f229b7220 */ /* 0x000fe20000410000 */
[CC--:B------:R-:W-:Y:S01]  /*6240*/  FMUL.FTZ R149, R35.reuse, R146.reuse ;  /* 0x0000009223957220 */ /* 0x0c0fe20000410000 */
[----:B------:R-:W-:Y:S01]  /*6250*/  FMUL.FTZ R151, R35, R141 ;  /* 0x0000008d23977220 */ /* 0x000fe20000410000 */
[----:B------:R-:W-:Y:S01]  /*6260*/  FADD.FTZ R147, R144, R147 ;  /* 0x0000009390937221 */ /* 0x000fe20000010000 */
[----:B------:R-:W-:Y:S01]  /*6270*/  FFMA.FTZ R155, R142, R153, -R155 ;  /* 0x000000998e9b7223 */ /* 0x000fe2000001089b */
[C---:B------:R-:W-:Y:S01]  /*6280*/  FFMA.FTZ R149, R214.reuse, R141, R149 ;  /* 0x0000008dd6957223 */ /* 0x040fe20000010095 */
[----:B------:R-:W-:Y:S01]  /*6290*/  FFMA.FTZ R146, R214, R146, -R151 ;  /* 0x00000092d6927223 */ /* 0x000fe20000010897 */
[----:B------:R-:W-:Y:S01]  /*62a0*/  FMUL.FTZ R153, R34, R153 ;  /* 0x0000009922997220 */ /* 0x000fe20000410000 */
[----:B------:R-:W-:Y:S01]  /*62b0*/  FMUL.FTZ R144, R38, R182 ;  /* 0x000000b626907220 */ /* 0x000fe20000410000 */
[----:B------:R-:W-:Y:S01]  /*62c0*/  FADD.FTZ R148, R148, R149 ;  /* 0x0000009594947221 */ /* 0x000fe20000010000 */
[----:B------:R-:W-:Y:S01]  /*62d0*/  FADD.FTZ R146, R147, R146 ;  /* 0x0000009293927221 */ /* 0x000fe20000010000 */
[----:B------:R-:W-:Y:S01]  /*62e0*/  FFMA.FTZ R153, R142, R143, R153 ;  /* 0x0000008f8e997223 */ /* 0x000fe20000010099 */
[----:B------:R-:W-:Y:S01]  /*62f0*/  FMUL.FTZ R151, R45, R181 ;  /* 0x000000b52d977220 */ /* 0x000fe20000410000 */
[----:B------:R-:W-:Y:S01]  /*6300*/  FFMA.FTZ R223, -R38, R115, R223 ;  /* 0x0000007326df7223 */ /* 0x000fe200000101df */
[----:B------:R-:W-:Y:S01]  /*6310*/  FADD.FTZ R146, R146, R155 ;  /* 0x0000009b92927221 */ /* 0x000fe20000010000 */
[----:B------:R-:W-:Y:S01]  /*6320*/  FADD.FTZ R148, R148, R153 ;  /* 0x0000009994947221 */ /* 0x000fe20000010000 */
[----:B------:R-:W-:Y:S01]  /*6330*/  FMUL.FTZ R149, R213, R144 ;  /* 0x00000090d5957220 */ /* 0x000fe20000410000 */
[C---:B------:R-:W-:Y:S01]  /*6340*/  FFMA.FTZ R230, -R45.reuse, R130, R230 ;  /* 0x000000822de67223 */ /* 0x040fe200000101e6 */
[----:B------:R-:W-:Y:S01]  /*6350*/  FMUL.FTZ R153, R45, R2 ;  /* 0x000000022d997220 */ /* 0x000fe20000410000 */
[----:B------:R-:W-:Y:S01]  /*6360*/  FMUL.FTZ R155, R228, R151 ;  /* 0x00000097e49b7220 */ /* 0x000fe20000410000 */
[C---:B------:R-:W-:Y:S01]  /*6370*/  FFMA.FTZ R147, R223.reuse, R144, R152 ;  /* 0x00000090df937223 */ /* 0x040fe20000010098 */
[----:B------:R-:W-:Y:S01]  /*6380*/  FFMA.FTZ R149, R223, R150, -R149 ;  /* 0x00000096df957223 */ /* 0x000fe20000010895 */
[C---:B------:R-:W-:Y:S01]  /*6390*/  FMUL.FTZ R150, R37.reuse, R164 ;  /* 0x000000a425967220 */ /* 0x040fe20000410000 */
[-C--:B------:R-:W-:Y:S01]  /*63a0*/  FFMA.FTZ R155, R230, R153.reuse, -R155 ;  /* 0x00000099e69b7223 */ /* 0x080fe2000001089b */
[----:B------:R-:W-:Y:S01]  /*63b0*/  FMUL.FTZ R153, R228, R153 ;  /* 0x00000099e4997220 */ /* 0x000fe20000410000 */
[----:B------:R-:W-:Y:S01]  /*63c0*/  FADD.FTZ R147, R148, R147 ;  /* 0x0000009394937221 */ /* 0x000fe20000010000 */
[----:B------:R-:W-:Y:S01]  /*63d0*/  FADD.FTZ R146, R146, R149 ;  /* 0x0000009592927221 */ /* 0x000fe20000010000 */
[----:B------:R-:W-:Y:S01]  /*63e0*/  FFMA.FTZ R202, -R37, R128, R202 ;  /* 0x0000008025ca7223 */ /* 0x000fe200000101ca */
[----:B------:R-:W-:Y:S01]  /*63f0*/  FMUL.FTZ R149, R3, UR31 ;  /* 0x0000001f03957c20 */ /* 0x000fe20008410000 */
[----:B------:R-:W-:Y:S01]  /*6400*/  FFMA.FTZ R148, R230, R151, R153 ;  /* 0x00000097e6947223 */ /* 0x000fe20000010099 */
[-C--:B------:R-:W-:Y:S01]  /*6410*/  FMUL.FTZ R3, R203, R150.reuse ;  /* 0x00000096cb037220 */ /* 0x080fe20000410000 */
[----:B------:R-:W-:Y:S01]  /*6420*/  FFMA.FTZ R159, R202, R150, -R159 ;  /* 0x00000096ca9f7223 */ /* 0x000fe2000001089f */
[----:B------:R-:W-:Y:S01]  /*6430*/  FADD.FTZ R146, R146, R155 ;  /* 0x0000009b92927221 */ /* 0x000fe20000010000 */
[----:B------:R-:W-:Y:S01]  /*6440*/  FADD.FTZ R147, R147, R148 ;  /* 0x0000009493937221 */ /* 0x000fe20000010000 */
[----:B------:R-:W-:Y:S01]  /*6450*/  FFMA.FTZ R148, R202, R157, R3 ;  /* 0x0000009dca947223 */ /* 0x000fe20000010003 */
[----:B------:R-:W-:Y:S01]  /*6460*/  FFMA.FTZ R149, R178, UR30, R149 ;  /* 0x0000001eb2957c23 */ /* 0x000fe20008010095 */
[----:B------:R-:W-:Y:S01]  /*6470*/  FADD.FTZ R159, R146, R159 ;  /* 0x0000009f929f7221 */ /* 0x000fe20000010000 */
[----:B------:R-:W-:Y:S01]  /*6480*/  FMUL.FTZ R3, R180, UR31 ;  /* 0x0000001fb4037c20 */ /* 0x000fe20008410000 */
[----:B------:R-:W-:Y:S01]  /*6490*/  FADD.FTZ R148, R147, R148 ;  /* 0x0000009493947221 */ /* 0x000fe20000010000 */
[----:B------:R-:W-:Y:S01]  /*64a0*/  FFMA.FTZ R134, R134, R149, R133 ;  /* 0x0000009586867223 */ /* 0x000fe20000010085 */
[----:B------:R-:W-:Y:S01]  /*64b0*/  FADD.FTZ R159, R159, R140 ;  /* 0x0000008c9f9f7221 */ /* 0x000fe20000010000 */
[----:B------:R-:W0:Y:S01]  /*64c0*/  SHFL.DOWN PT, R146, R15, 0x1, 0x1f ;  /* 0x08201f000f927f89 */ /* 0x000e2200000e0000 */
[----:B------:R-:W-:Y:S01]  /*64d0*/  FADD.FTZ R148, R148, R135 ;  /* 0x0000008794947221 */ /* 0x000fe20000010000 */
[----:B------:R-:W-:Y:S01]  /*64e0*/  FFMA.FTZ R178, R145, R178, R134 ;  /* 0x000000b291b27223 */ /* 0x000fe20000010086 */
[----:B------:R-:W-:Y:S01]  /*64f0*/  FADD.FTZ R159, R159, R12 ;  /* 0x0000000c9f9f7221 */ /* 0x000fe20000010000 */
[----:B------:R-:W-:Y:S01]  /*6500*/  FFMA.FTZ R134, R164, UR30, -R3 ;  /* 0x0000001ea4867c23 */ /* 0x000fe20008010803 */
[----:B------:R-:W-:Y:S01]  /*6510*/  FADD.FTZ R12, R148, R13 ;  /* 0x0000000d940c7221 */ /* 0x000fe20000010000 */
[----:B------:R-:W-:Y:S01]  /*6520*/  FMUL.FTZ R3, R164, UR31 ;  /* 0x0000001fa4037c20 */ /* 0x000fe20008410000 */
[----:B------:R-:W1:Y:S01]  /*6530*/  SHFL.DOWN PT, R135, R14, 0x1, 0x1f ;  /* 0x08201f000e877f89 */ /* 0x000e6200000e0000 */
[----:B------:R-:W-:Y:S01]  /*6540*/  FMUL.FTZ R203, R203, R134 ;  /* 0x00000086cbcb7220 */ /* 0x000fe20000410000 */
[----:B------:R-:W-:Y:S01]  /*6550*/  FADD.FTZ R71, R144, R71 ;  /* 0x0000004790477221 */ /* 0x000fe20000010000 */
[----:B------:R-:W-:Y:S01]  /*6560*/  FFMA.FTZ R13, R180, UR30, R3 ;  /* 0x0000001eb40d7c23 */ /* 0x000fe20008010003 */
[----:B------:R-:W2:Y:S01]  /*6570*/  SHFL.DOWN PT, R140, R159, 0x1, 0x1f ;  /* 0x08201f009f8c7f89 */ /* 0x000ea200000e0000 */
[----:B------:R-:W-:Y:S01]  /*6580*/  FMUL.FTZ R3, R181, UR31 ;  /* 0x0000001fb5037c20 */ /* 0x000fe20008410000 */
[----:B------:R-:W-:Y:S01]  /*6590*/  FADD.FTZ R100, R161, R100 ;  /* 0x00000064a1647221 */ /* 0x000fe20000010000 */
[----:B------:R-:W-:Y:S01]  /*65a0*/  FFMA.FTZ R203, R202, R13, R203 ;  /* 0x0000000dcacb7223 */ /* 0x000fe200000100cb */
[----:B------:R-:W5:Y:S01]  /*65b0*/  SHFL.DOWN PT, R133, R12, 0x1, 0x1f ;  /* 0x08201f000c857f89 */ /* 0x000f6200000e0000 */
[C---:B------:R-:W-:Y:S01]  /*65c0*/  FFMA.FTZ R3, R2.reuse, UR30, -R3 ;  /* 0x0000001e02037c23 */ /* 0x040fe20008010803 */
[----:B------:R-:W-:Y:S01]  /*65d0*/  FMUL.FTZ R2, R2, UR31 ;  /* 0x0000001f02027c20 */ /* 0x000fe20008410000 */
[----:B------:R-:W-:Y:S01]  /*65e0*/  FFMA.FTZ R203, R128, R180, R203 ;  /* 0x000000b480cb7223 */ /* 0x000fe200000100cb */
[----:B------:R-:W-:Y:S01]  /*65f0*/  FADD.FTZ R99, R178, R99 ;  /* 0x00000063b2637221 */ /* 0x000fe20000010000 */
[----:B------:R-:W-:Y:S01]  /*6600*/  FMUL.FTZ R13, R228, R3 ;  /* 0x00000003e40d7220 */ /* 0x000fe20000410000 */
[----:B------:R-:W-:Y:S01]  /*6610*/  FFMA.FTZ R3, R181, UR30, R2 ;  /* 0x0000001eb5037c23 */ /* 0x000fe20008010002 */
[----:B------:R-:W-:Y:S01]  /*6620*/  FMUL.FTZ R2, R182, UR31 ;  /* 0x0000001fb6027c20 */ /* 0x000fe20008410000 */
[----:B------:R-:W-:Y:S01]  /*6630*/  FADD.FTZ R77, R151, R77 ;  /* 0x0000004d974d7221 */ /* 0x000fe20000010000 */
[----:B0-----:R-:W-:Y:S01]  /*6640*/  @!P0 FADD.FTZ R15, R15, R146 ;  /* 0x000000920f0f8221 */ /* 0x001fe20000010000 */
[----:B------:R-:W-:Y:S01]  /*6650*/  FFMA.FTZ R3, R230, R3, R13 ;  /* 0x00000003e6037223 */ /* 0x000fe2000001000d */
[----:B------:R-:W-:Y:S01]  /*6660*/  MOV R13, R159 ;  /* 0x0000009f000d7202 */ /* 0x000fe20000000f00 */
[C---:B------:R-:W-:Y:S01]  /*6670*/  FFMA.FTZ R2, R17.reuse, UR30, -R2 ;  /* 0x0000001e11027c23 */ /* 0x040fe20008010802 */
[----:B------:R-:W-:Y:S01]  /*6680*/  FMUL.FTZ R17, R17, UR31 ;  /* 0x0000001f11117c20 */ /* 0x000fe20008410000 */
[----:B------:R-:W0:Y:S01]  /*6690*/  SHFL.DOWN PT, R144, R15, 0x2, 0x1f ;  /* 0x08401f000f907f89 */ /* 0x000e2200000e0000 */
[----:B------:R-:W-:Y:S01]  /*66a0*/  FFMA.FTZ R134, R130, R181, R3 ;  /* 0x000000b582867223 */ /* 0x000fe20000010003 */
[----:B-1----:R-:W-:Y:S01]  /*66b0*/  @!P0 FADD.FTZ R14, R14, R135 ;  /* 0x000000870e0e8221 */ /* 0x002fe20000010000 */
[----:B------:R-:W-:Y:S01]  /*66c0*/  FMUL.FTZ R130, R213, R2 ;  /* 0x00000002d5827220 */ /* 0x000fe20000410000 */
[----:B------:R-:W-:Y:S01]  /*66d0*/  FMUL.FTZ R2, R183, UR31 ;  /* 0x0000001fb7027c20 */ /* 0x000fe20008410000 */
[----:B------:R-:W-:Y:S01]  /*66e0*/  FFMA.FTZ R128, R182, UR30, R17 ;  /* 0x0000001eb6807c23 */ /* 0x000fe20008010011 */
[----:B--2---:R-:W-:Y:S01]  /*66f0*/  @!P0 FADD.FTZ R13, R13, R140 ;  /* 0x0000008c0d0d8221 */ /* 0x004fe20000010000 */
[----:B------:R-:W1:Y:S01]  /*6700*/  SHFL.DOWN PT, R145, R14, 0x2, 0x1f ;  /* 0x08401f000e917f89 */ /* 0x000e6200000e0000 */
[C---:B------:R-:W-:Y:S01]  /*6710*/  FFMA.FTZ R3, R167.reuse, UR30, -R2 ;  /* 0x0000001ea7037c23 */ /* 0x040fe20008010802 */
[----:B------:R-:W-:Y:S01]  /*6720*/  FMUL.FTZ R2, R167, UR31 ;  /* 0x0000001fa7027c20 */ /* 0x000fe20008410000 */
[----:B-----5:R-:W-:Y:S01]  /*6730*/  @!P0 FADD.FTZ R12, R133, R12 ;  /* 0x0000000c850c8221 */ /* 0x020fe20000010000 */
[----:B------:R-:W2:Y:S01]  /*6740*/  SHFL.DOWN PT, R140, R13, 0x2, 0x1f ;  /* 0x08401f000d8c7f89 */ /* 0x000ea200000e0000 */
[----:B------:R-:W-:Y:S01]  /*6750*/  ISETP.GT.AND P0, PT, R109, 0x1d, PT ;  /* 0x0000001d6d00780c */ /* 0x000fe20003f04270 */
[----:B------:R-:W-:Y:S01]  /*6760*/  FFMA.FTZ R128, R223, R128, R130 ;  /* 0x00000080df807223 */ /* 0x000fe20000010082 */
[----:B------:R-:W-:Y:S01]  /*6770*/  FMUL.FTZ R133, R34, R3 ;  /* 0x0000000322857220 */ /* 0x000fe20000410000 */
[----:B------:R-:W5:Y:S01]  /*6780*/  SHFL.DOWN PT, R135, R12, 0x2, 0x1f ;  /* 0x08401f000c877f89 */ /* 0x000f6200000e0000 */
[----:B------:R-:W-:Y:S01]  /*6790*/  FFMA.FTZ R17, R183, UR30, R2 ;  /* 0x0000001eb7117c23 */ /* 0x000fe20008010002 */
[----:B------:R-:W-:Y:S01]  /*67a0*/  FFMA.FTZ R115, R115, R182, R128 ;  /* 0x000000b673737223 */ /* 0x000fe20000010080 */
[----:B------:R-:W-:Y:S01]  /*67b0*/  FMUL.FTZ R3, R184, UR31 ;  /* 0x0000001fb8037c20 */ /* 0x000fe20008410000 */
[----:B------:R-:W-:Y:S01]  /*67c0*/  FADD.FTZ R98, R203, R98 ;  /* 0x00000062cb627221 */ /* 0x000fe20000010000 */
[----:B------:R-:W-:Y:S01]  /*67d0*/  FFMA.FTZ R142, R142, R17, R133 ;  /* 0x000000118e8e7223 */ /* 0x000fe20000010085 */
[----:B------:R-:W-:Y:S01]  /*67e0*/  FADD.FTZ R96, R115, R96 ;  /* 0x0000006073607221 */ /* 0x000fe20000010000 */
[----:B------:R-:W-:Y:S01]  /*67f0*/  FFMA.FTZ R2, R168, UR30, -R3 ;  /* 0x0000001ea8027c23 */ /* 0x000fe20008010803 */
[----:B------:R-:W-:Y:S01]  /*6800*/  FMUL.FTZ R3, R185, UR31 ;  /* 0x0000001fb9037c20 */ /* 0x000fe20008410000 */
[----:B------:R-:W-:Y:S01]  /*6810*/  FFMA.FTZ R142, R117, R183, R142 ;  /* 0x000000b7758e7223 */ /* 0x000fe2000001008e */
[----:B0-----:R-:W-:Y:S01]  /*6820*/  @!P0 FADD.FTZ R15, R15, R144 ;  /* 0x000000900f0f8221 */ /* 0x001fe20000010000 */
[----:B------:R-:W-:Y:S01]  /*6830*/  FMUL.FTZ R35, R35, R2 ;  /* 0x0000000223237220 */ /* 0x000fe20000410000 */
[C---:B------:R-:W-:Y:S01]  /*6840*/  FFMA.FTZ R3, R16.reuse, UR30, -R3 ;  /* 0x0000001e10037c23 */ /* 0x040fe20008010803 */
[----:B------:R-:W-:Y:S01]  /*6850*/  FMUL.FTZ R16, R16, UR31 ;  /* 0x0000001f10107c20 */ /* 0x000fe20008410000 */
[----:B------:R-:W-:Y:S01]  /*6860*/  FMUL.FTZ R17, R168, UR31 ;  /* 0x0000001fa8117c20 */ /* 0x000fe20008410000 */
[----:B------:R-:W0:Y:S01]  /*6870*/  SHFL.DOWN PT, R128, R15, 0x4, 0x1f ;  /* 0x08801f000f807f89 */ /* 0x000e2200000e0000 */
        /* <DEDUP_REMOVED lines=15> */
[----:B------:R-:W-:Y:S01]  /*6970*/  FFMA.FTZ R2, R186, UR30, R3 ;  /* 0x0000001eba027c23 */ /* 0x000fe20008010003 */
[----:B------:R-:W-:Y:S01]  /*6980*/  FMUL.FTZ R3, R188, UR31 ;  /* 0x0000001fbc037c20 */ /* 0x000fe20008410000 */
[----:B------:R-:W-:Y:S01]  /*6990*/  FFMA.FTZ R122, R122, R185, R139 ;  /* 0x000000b97a7a7223 */ /* 0x000fe2000001008b */
[----:B------:R-:W-:Y:S01]  /*69a0*/  FFMA.FTZ R17, R214, R17, R35 ;  /* 0x00000011d6117223 */ /* 0x000fe20000010023 */
[----:B------:R-:W-:Y:S01]  /*69b0*/  FFMA.FTZ R2, R215, R2, R16 ;  /* 0x00000002d7027223 */ /* 0x000fe20000010010 */
[----:B------:R-:W-:Y:S01]  /*69c0*/  FADD.FTZ R97, R134, R97 ;  /* 0x0000006186617221 */ /* 0x000fe20000010000 */
[----:B------:R-:W-:Y:S01]  /*69d0*/  FADD.FTZ R80, R143, R80 ;  /* 0x000000508f507221 */ /* 0x000fe20000010000 */
[----:B------:R-:W-:Y:S01]  /*69e0*/  FFMA.FTZ R17, R120, R184, R17 ;  /* 0x000000b878117223 */ /* 0x000fe20000010011 */
[----:B0-----:R-:W-:Y:S01]  /*69f0*/  @!P0 FADD.FTZ R15, R15, R128 ;  /* 0x000000800f0f8221 */ /* 0x001fe20000010000 */
[----:B------:R-:W-:Y:S01]  /*6a00*/  FFMA.FTZ R119, R119, R186, R2 ;  /* 0x000000ba77777223 */ /* 0x000fe20000010002 */
[----:B------:R-:W-:Y:S01]  /*6a10*/  FMUL.FTZ R2, R187, UR31 ;  /* 0x0000001fbb027c20 */ /* 0x000fe20008410000 */
[----:B------:R-:W-:Y:S01]  /*6a20*/  FADD.FTZ R94, R17, R94 ;  /* 0x0000005e115e7221 */ /* 0x000fe20000010000 */
[----:B------:R-:W-:Y:S01]  /*6a30*/  FADD.FTZ R72, R141, R72 ;  /* 0x000000488d487221 */ /* 0x000fe20000010000 */
[----:B------:R-:W-:Y:S01]  /*6a40*/  FADD.FTZ R95, R142, R95 ;  /* 0x0000005f8e5f7221 */ /* 0x000fe20000010000 */
[----:B-1----:R-:W-:Y:S01]  /*6a50*/  @!P0 FADD.FTZ R14, R14, R117 ;  /* 0x000000750e0e8221 */ /* 0x002fe20000010000 */
[C---:B------:R-:W-:Y:S01]  /*6a60*/  FFMA.FTZ R17, R171.reuse, UR30, -R2 ;  /* 0x0000001eab117c23 */ /* 0x040fe20008010802 */
[----:B------:R-:W-:Y:S01]  /*6a70*/  FMUL.FTZ R2, R171, UR31 ;  /* 0x0000001fab027c20 */ /* 0x000fe20008410000 */
[----:B------:R-:W-:Y:S01]  /*6a80*/  FADD.FTZ R79, R138, R79 ;  /* 0x0000004f8a4f7221 */ /* 0x000fe20000010000 */
[----:B--2---:R-:W-:Y:S01]  /*6a90*/  @!P0 FADD.FTZ R13, R13, R34 ;  /* 0x000000220d0d8221 */ /* 0x004fe20000010000 */
[----:B------:R-:W0:Y:S01]  /*6aa0*/  SHFL.DOWN PT, R117, R14, 0x8, 0x1f ;  /* 0x09001f000e757f89 */ /* 0x000e2200000e0000 */
[----:B------:R-:W-:Y:S01]  /*6ab0*/  FMUL.FTZ R35, R206, R17 ;  /* 0x00000011ce237220 */ /* 0x000fe20000410000 */
[----:B------:R-:W-:Y:S01]  /*6ac0*/  FFMA.FTZ R17, R187, UR30, R2 ;  /* 0x0000001ebb117c23 */ /* 0x000fe20008010002 */
[----:B-----5:R-:W-:Y:S01]  /*6ad0*/  @!P0 FADD.FTZ R12, R12, R115 ;  /* 0x000000730c0c8221 */ /* 0x020fe20000010000 */
[----:B------:R-:W1:Y:S01]  /*6ae0*/  SHFL.DOWN PT, R34, R15, 0x8, 0x1f ;  /* 0x09001f000f227f89 */ /* 0x000e6200000e0000 */
[----:B------:R-:W-:Y:S01]  /*6af0*/  ISETP.GT.AND P0, PT, R109, 0x17, PT ;  /* 0x000000176d00780c */ /* 0x000fe20003f04270 */
[C---:B------:R-:W-:Y:S01]  /*6b00*/  FFMA.FTZ R2, R172.reuse, UR30, -R3 ;  /* 0x0000001eac027c23 */ /* 0x040fe20008010803 */
[----:B------:R-:W-:Y:S01]  /*6b10*/  FMUL.FTZ R3, R172, UR31 ;  /* 0x0000001fac037c20 */ /* 0x000fe20008410000 */
[----:B------:R-:W2:Y:S01]  /*6b20*/  SHFL.DOWN PT, R16, R13, 0x8, 0x1f ;  /* 0x09001f000d107f89 */ /* 0x000ea200000e0000 */
[----:B------:R-:W-:Y:S01]  /*6b30*/  FFMA.FTZ R218, R218, R17, R35 ;  /* 0x00000011dada7223 */ /* 0x000fe20000010023 */
[----:B------:R-:W-:Y:S01]  /*6b40*/  FMUL.FTZ R207, R207, R2 ;  /* 0x00000002cfcf7220 */ /* 0x000fe20000410000 */
[----:B------:R-:W-:Y:S01]  /*6b50*/  FFMA.FTZ R17, R188, UR30, R3 ;  /* 0x0000001ebc117c23 */ /* 0x000fe20008010003 */
[----:B------:R-:W5:Y:S01]  /*6b60*/  SHFL.DOWN PT, R115, R12, 0x8, 0x1f ;  /* 0x09001f000c737f89 */ /* 0x000f6200000e0000 */
[----:B------:R-:W-:Y:S01]  /*6b70*/  FMUL.FTZ R3, R189, UR31 ;  /* 0x0000001fbd037c20 */ /* 0x000fe20008410000 */
[----:B------:R-:W-:Y:S01]  /*6b80*/  FMUL.FTZ R2, R190, UR31 ;  /* 0x0000001fbe027c20 */ /* 0x000fe20008410000 */
[----:B------:R-:W-:Y:S01]  /*6b90*/  FFMA.FTZ R17, R220, R17, R207 ;  /* 0x00000011dc117223 */ /* 0x000fe200000100cf */
[----:B------:R-:W-:Y:S01]  /*6ba0*/  FFMA.FTZ R218, R121, R187, R218 ;  /* 0x000000bb79da7223 */ /* 0x000fe200000100da */
[C---:B------:R-:W-:Y:S01]  /*6bb0*/  FFMA.FTZ R3, R18.reuse, UR30, -R3 ;  /* 0x0000001e12037c23 */ /* 0x040fe20008010803 */
[----:B------:R-:W-:Y:S01]  /*6bc0*/  FMUL.FTZ R18, R18, UR31 ;  /* 0x0000001f12127c20 */ /* 0x000fe20008410000 */
[----:B------:R-:W-:Y:S01]  /*6bd0*/  FFMA.FTZ R35, R124, R188, R17 ;  /* 0x000000bc7c237223 */ /* 0x000fe20000010011 */
[C---:B------:R-:W-:Y:S01]  /*6be0*/  FFMA.FTZ R2, R19.reuse, UR30, -R2 ;  /* 0x0000001e13027c23 */ /* 0x040fe20008010802 */
[----:B------:R-:W-:Y:S01]  /*6bf0*/  FMUL.FTZ R17, R208, R3 ;  /* 0x00000003d0117220 */ /* 0x000fe20000410000 */
[----:B------:R-:W-:Y:S01]  /*6c00*/  FMUL.FTZ R19, R19, UR31 ;  /* 0x0000001f13137c20 */ /* 0x000fe20008410000 */
[----:B------:R-:W-:Y:S01]  /*6c10*/  FFMA.FTZ R3, R189, UR30, R18 ;  /* 0x0000001ebd037c23 */ /* 0x000fe20008010012 */
[----:B0-----:R-:W-:Y:S01]  /*6c20*/  @!P0 FADD.FTZ R14, R14, R117 ;  /* 0x000000750e0e8221 */ /* 0x001fe20000010000 */
[----:B------:R-:W-:Y:S01]  /*6c30*/  FADD.FTZ R73, R136, R73 ;  /* 0x0000004988497221 */ /* 0x000fe20000010000 */
[----:B------:R-:W-:Y:S01]  /*6c40*/  FADD.FTZ R93, R122, R93 ;  /* 0x0000005d7a5d7221 */ /* 0x000fe20000010000 */
[----:B------:R-:W-:Y:S01]  /*6c50*/  FFMA.FTZ R3, R222, R3, R17 ;  /* 0x00000003de037223 */ /* 0x000fe20000010011 */
[----:B-1----:R-:W-:Y:S01]  /*6c60*/  @!P0 FADD.FTZ R15, R15, R34 ;  /* 0x000000220f0f8221 */ /* 0x002fe20000010000 */
[----:B------:R-:W0:Y:S01]  /*6c70*/  SHFL.DOWN PT, R117, R14, 0x10, 0x1f ;  /* 0x0a001f000e757f89 */ /* 0x000e2200000e0000 */
[----:B------:R-:W-:Y:S01]  /*6c80*/  FADD.FTZ R82, R137, R82 ;  /* 0x0000005289527221 */ /* 0x000fe20000010000 */
[----:B------:R-:W-:Y:S01]  /*6c90*/  FFMA.FTZ R126, R126, R189, R3 ;  /* 0x000000bd7e7e7223 */ /* 0x000fe20000010003 */
[----:B--2---:R-:W-:Y:S01]  /*6ca0*/  @!P0 FADD.FTZ R13, R13, R16 ;  /* 0x000000100d0d8221 */ /* 0x004fe20000010000 */
[----:B------:R-:W1:Y:S01]  /*6cb0*/  SHFL.DOWN PT, R34, R15, 0x10, 0x1f ;  /* 0x0a001f000f227f89 */ /* 0x000e6200000e0000 */
[----:B------:R-:W-:Y:S01]  /*6cc0*/  FMUL.FTZ R16, R209, R2 ;  /* 0x00000002d1107220 */ /* 0x000fe20000410000 */
[----:B------:R-:W-:Y:S01]  /*6cd0*/  FFMA.FTZ R2, R190, UR30, R19 ;  /* 0x0000001ebe027c23 */ /* 0x000fe20008010013 */
[----:B-----5:R-:W-:Y:S01]  /*6ce0*/  @!P0 FADD.FTZ R12, R12, R115 ;  /* 0x000000730c0c8221 */ /* 0x020fe20000010000 */
[----:B------:R-:W2:Y:S01]  /*6cf0*/  SHFL.DOWN PT, R18, R13, 0x10, 0x1f ;  /* 0x0a001f000d127f89 */ /* 0x000ea200000e0000 */
[----:B------:R-:W-:Y:S01]  /*6d00*/  FMUL.FTZ R3, R192, UR31 ;  /* 0x0000001fc0037c20 */ /* 0x000fe20008410000 */
[----:B------:R-:W-:Y:S01]  /*6d10*/  FFMA.FTZ R16, R217, R2, R16 ;  /* 0x00000002d9107223 */ /* 0x000fe20000010010 */
[----:B------:R-:W-:Y:S01]  /*6d20*/  FMUL.FTZ R2, R191, UR31 ;  /* 0x0000001fbf027c20 */ /* 0x000fe20008410000 */
[----:B------:R-:W5:Y:S01]  /*6d30*/  SHFL.DOWN PT, R115, R12, 0x10, 0x1f ;  /* 0x0a001f000c737f89 */ /* 0x000f6200000e0000 */
[----:B------:R-:W-:Y:S01]  /*6d40*/  ISETP.GT.AND P0, PT, R109, 0xf, PT ;  /* 0x0000000f6d00780c */ /* 0x000fe20003f04270 */
[----:B------:R-:W-:Y:S01]  /*6d50*/  FFMA.FTZ R123, R123, R190, R16 ;  /* 0x000000be7b7b7223 */ /* 0x000fe20000010010 */
[----:B------:R-:W-:Y:S01]  /*6d60*/  FFMA.FTZ R17, R175, UR30, -R2 ;  /* 0x0000001eaf117c23 */ /* 0x000fe20008010802 */
[----:B------:R-:W-:Y:S01]  /*6d70*/  FFMA.FTZ R2, R176, UR30, -R3 ;  /* 0x0000001eb0027c23 */ /* 0x000fe20008010803 */
[----:B------:R-:W-:Y:S01]  /*6d80*/  FMUL.FTZ R3, R193, UR31 ;  /* 0x0000001fc1037c20 */ /* 0x000fe20008410000 */
[----:B------:R-:W-:Y:S01]  /*6d90*/  FADD.FTZ R92, R119, R92 ;  /* 0x0000005c775c7221 */ /* 0x000fe20000010000 */
        /* <DEDUP_REMOVED lines=12> */
[----:B------:R-:W-:Y:S01]  /*6e60*/  FFMA.FTZ R2, R219, R2, R210 ;  /* 0x00000002db027223 */ /* 0x000fe200000100d2 */
[----:B--2---:R-:W-:Y:S01]  /*6e70*/  @!P0 FADD.FTZ R13, R13, R18 ;  /* 0x000000120d0d8221 */ /* 0x004fe20000010000 */
[----:B------:R-:W-:Y:S01]  /*6e80*/  FFMA.FTZ R17, R224, R17, R211 ;  /* 0x00000011e0117223 */ /* 0x000fe200000100d3 */
[----:B------:R-:W-:Y:S01]  /*6e90*/  FFMA.FTZ R23, R23, R22, R212 ;  /* 0x0000001617177223 */ /* 0x000fe200000100d4 */
[----:B------:R-:W-:Y:S01]  /*6ea0*/  FFMA.FTZ R2, R125, R191, R2 ;  /* 0x000000bf7d027223 */ /* 0x000fe20000010002 */
[----:B-----5:R-:W-:Y:S01]  /*6eb0*/  @!P0 FADD.FTZ R12, R12, R115 ;  /* 0x000000730c0c8221 */ /* 0x020fe20000010000 */
        /* <DEDUP_REMOVED lines=37> */
.L_x_9454:
[----:B------:R-:W-:Y:S05]  /*7110*/  BSYNC B0 ;  /* 0x0000000000007941 */ /* 0x000fea0003800000 */
.L_x_9453:
[----:B------:R-:W-:-:S04]  /*7120*/  IADD3 R53, R53, 0x1, RZ ;  /* 0x0000000135357810 */ /* 0x000fc80007ffe0ff */
[----:B------:R-:W-:-:S13]  /*7130*/  ISETP.GE.AND P0, PT, R53, UR33, PT ;  /* 0x0000002135007c0c */ /* 0x000fda000bf06270 */
[----:B------:R-:W-:Y:S05]  /*7140*/  @!P0 BRA `(.L_x_9455) ;  /* 0xffffffa000bc8947 */ /* 0x000fea000383ffff */
.L_x_9424:
[----:B------:R-:W-:Y:S01]  /*7150*/  BAR.SYNC.DEFER_BLOCKING 0x0 ;  /* 0x0000000000007b1d */ /* 0x000fe20000010000 */
[----:B------:R-:W-:Y:S01]  /*7160*/  LEA R3, R109, R106, 0x1 ;  /* 0x0000006a6d037211 */ /* 0x000fe200078e08ff */
[----:B------:R-:W-:Y:S01]  /*7170*/  UIADD3 UR24, UP0, UR24, -0x800, URZ ;  /* 0xfffff80018187890 */ /* 0x000fe2000ff1e03f */
[----:B01----:R-:W-:Y:S01]  /*7180*/  F2FP.BF16.F32.PACK_AB R15, R73, R82 ;  /* 0x00000052490f723e */ /* 0x003fe200000010ff */
[----:B------:R-:W-:Y:S01]  /*7190*/  UIADD3 UR26, UP1, UR26, -0x800, URZ ;  /* 0xfffff8001a1a7890 */ /* 0x000fe2000ff3e03f */
[----:B------:R-:W-:-:S03]  /*71a0*/  F2FP.BF16.F32.PACK_AB R14, R74, R81 ;  /* 0x000000514a0e723e */ /* 0x000fc600000010ff */
[----:B------:R-:W0:Y:S01]  /*71b0*/  LDC.64 R6, c[0x0][0x388] ;  /* 0x0000e200ff067b82 */ /* 0x000e220000000a00 */
[----:B------:R-:W-:Y:S01]  /*71c0*/  F2FP.BF16.F32.PACK_AB R13, R75, R84 ;  /* 0x000000544b0d723e */ /* 0x000fe200000010ff */
[----:B------:R-:W-:Y:S01]  /*71d0*/  ULDC.64 UR6, c[0x0][0x390] ;  /* 0x0000e40000067ab9 */ /* 0x000fe20000000a00 */
[----:B------:R-:W-:Y:S01]  /*71e0*/  F2FP.BF16.F32.PACK_AB R12, R76, R83 ;  /* 0x000000534c0c723e */ /* 0x000fe200000010ff */
[----:B------:R-:W-:Y:S01]  /*71f0*/  UIADD3 UR28, UP2, UR28, -0x800, URZ ;  /* 0xfffff8001c1c7890 */ /* 0x000fe2000ff5e03f */
[----:B------:R-:W-:Y:S01]  /*7200*/  F2FP.BF16.F32.PACK_AB R75, R69, R78 ;  /* 0x0000004e454b723e */ /* 0x000fe200000010ff */
[----:B------:R-:W-:Y:S01]  /*7210*/  UIADD3.X UR25, UR25, -0x1, URZ, UP0, !UPT ;  /* 0xffffffff19197890 */ /* 0x000fe200087fe43f */
[----:B------:R-:W-:Y:S01]  /*7220*/  F2FP.BF16.F32.PACK_AB R74, R70, R77 ;  /* 0x0000004d464a723e */ /* 0x000fe200000010ff */
[----:B------:R-:W1:Y:S01]  /*7230*/  LDC.64 R10, c[0x0][0x3e0] ;  /* 0x0000f800ff0a7b82 */ /* 0x000e620000000a00 */
[----:B------:R-:W-:Y:S01]  /*7240*/  F2FP.BF16.F32.PACK_AB R73, R71, R80 ;  /* 0x000000504749723e */ /* 0x000fe200000010ff */
[----:B------:R-:W-:Y:S01]  /*7250*/  UIADD3.X UR27, UR27, -0x1, URZ, UP1, !UPT ;  /* 0xffffffff1b1b7890 */ /* 0x000fe20008ffe43f */
[----:B------:R-:W-:Y:S01]  /*7260*/  LEA R8, R3, R108, 0x4 ;  /* 0x0000006c03087211 */ /* 0x000fe200078e20ff */
[----:B------:R-:W-:Y:S01]  /*7270*/  UIADD3.X UR29, UR29, -0x1, URZ, UP2, !UPT ;  /* 0xffffffff1d1d7890 */ /* 0x000fe200097fe43f */
[----:B------:R-:W-:-:S02]  /*7280*/  F2FP.BF16.F32.PACK_AB R72, R72, R79 ;  /* 0x0000004f4848723e */ /* 0x000fc400000010ff */
[----:B------:R-:W-:Y:S01]  /*7290*/  IADD3 R44, R107, -0x1, RZ ;  /* 0xffffffff6b2c7810 */ /* 0x000fe20007ffe0ff */
[----:B------:R-:W2:Y:S01]  /*72a0*/  LDC.64 R34, c[0x0][0x3f0] ;  /* 0x0000fc00ff227b82 */ /* 0x000ea20000000a00 */
[----:B------:R-:W-:Y:S01]  /*72b0*/  F2FP.BF16.F32.PACK_AB R27, R100, R99 ;  /* 0x00000063641b723e */ /* 0x000fe200000010ff */
[----:B------:R5:W-:Y:S01]  /*72c0*/  STS.128 [R8], R12 ;  /* 0x0000000c08007388 */ /* 0x000be20000000c00 */
[----:B------:R-:W-:Y:S02]  /*72d0*/  SHF.L.U32 R4, R44, 0xa, RZ ;  /* 0x0000000a2c047819 */ /* 0x000fe400000006ff */
[----:B------:R-:W-:Y:S01]  /*72e0*/  F2FP.BF16.F32.PACK_AB R26, R98, R97 ;  /* 0x00000061621a723e */ /* 0x000fe200000010ff */
[----:B------:R-:W-:Y:S01]  /*72f0*/  STS.128 [R8+0x10], R72 ;  /* 0x0000104808007388 */ /* 0x000fe20000000c00 */
[----:B------:R-:W-:-:S03]  /*7300*/  NOP ;  /* 0x0000000000007918 */ /* 0x000fc60000000000 */
[----:B------:R-:W3:Y:S01]  /*7310*/  LDS.128 R16, [R103] ;  /* 0x0000000067107984 */ /* 0x000ee20000000c00 */
[----:B------:R-:W-:Y:S01]  /*7320*/  SHF.R.S32.HI R5, RZ, 0x1f, R4 ;  /* 0x0000001fff057819 */ /* 0x000fe20000011404 */
[----:B0-----:R-:W-:Y:S01]  /*7330*/  IMAD R0, R6, UR15, RZ ;  /* 0x0000000f06007c24 */ /* 0x001fe2000f8e02ff */
[----:B------:R-:W-:Y:S01]  /*7340*/  F2FP.BF16.F32.PACK_AB R25, R96, R95 ;  /* 0x0000005f6019723e */ /* 0x000fe200000010ff */
[----:B------:R-:W0:Y:S01]  /*7350*/  LDS.128 R20, [R103+0x200] ;  /* 0x0002000067147984 */ /* 0x000e220000000c00 */
[----:B-----5:R-:W-:Y:S01]  /*7360*/  F2FP.BF16.F32.PACK_AB R13, R88, R87 ;  /* 0x00000057580d723e */ /* 0x020fe200000010ff */
[----:B------:R-:W-:Y:S01]  /*7370*/  IMAD R7, R7, UR14, R0 ;  /* 0x0000000e07077c24 */ /* 0x000fe2000f8e0200 */
[----:B------:R-:W-:Y:S01]  /*7380*/  F2FP.BF16.F32.PACK_AB R12, R86, R85 ;  /* 0x00000055560c723e */ /* 0x000fe200000010ff */
[----:B------:R-:W-:Y:S01]  /*7390*/  IMAD.WIDE.U32 R2, R6, UR14, R4 ;  /* 0x0000000e06027c25 */ /* 0x000fe2000f8e0004 */
[----:B------:R-:W-:Y:S02]  /*73a0*/  F2FP.BF16.F32.PACK_AB R14, R90, R89 ;  /* 0x000000595a0e723e */ /* 0x000fe400000010ff */
[----:B------:R-:W-:Y:S01]  /*73b0*/  F2FP.BF16.F32.PACK_AB R15, R92, R91 ;  /* 0x0000005b5c0f723e */ /* 0x000fe200000010ff */
[----:B------:R-:W-:Y:S01]  /*73c0*/  IMAD R0, R114, UR6, RZ ;  /* 0x0000000672007c24 */ /* 0x000fe2000f8e02ff */
[----:B------:R-:W-:Y:S01]  /*73d0*/  IADD3 R3, R3, R7, RZ ;  /* 0x0000000703037210 */ /* 0x000fe20007ffe0ff */
[----:B------:R-:W-:Y:S01]  /*73e0*/  FADD.FTZ R7, R110, R85 ;  /* 0x000000556e077221 */ /* 0x000fe20000010000 */
[----:B------:R-:W-:Y:S01]  /*73f0*/  F2FP.BF16.F32.PACK_AB R24, R94, R93 ;  /* 0x0000005d5e18723e */ /* 0x000fe200000010ff */
[----:B------:R-:W-:-:S02]  /*7400*/  IMAD R9, R113, UR7, R0 ;  /* 0x0000000771097c24 */ /* 0x000fc4000f8e0200 */
[----:B------:R-:W-:-:S04]  /*7410*/  IMAD.WIDE.U32 R2, R113, UR6, R2 ;  /* 0x0000000671027c25 */ /* 0x000fc8000f8e0002 */
[----:B------:R-:W-:Y:S01]  /*7420*/  FADD.FTZ R0, R7, R86 ;  /* 0x0000005607007221 */ /* 0x000fe20000010000 */
[----:B------:R-:W-:Y:S01]  /*7430*/  ULDC.64 UR6, c[0x0][0x3b0] ;  /* 0x0000ec0000067ab9 */ /* 0x000fe20000000a00 */
[----:B------:R-:W-:Y:S02]  /*7440*/  IADD3 R7, R3, R9, RZ ;  /* 0x0000000903077210 */ /* 0x000fe40007ffe0ff */
[----:B------:R-:W-:Y:S01]  /*7450*/  FADD.FTZ R3, R0, R87 ;  /* 0x0000005700037221 */ /* 0x000fe20000010000 */
[----:B-1----:R-:W-:-:S03]  /*7460*/  LEA R6, P0, R2, R10, 0x1 ;  /* 0x0000000a02067211 */ /* 0x002fc600078008ff */
[----:B------:R-:W-:Y:S01]  /*7470*/  FADD.FTZ R0, R3, R88 ;  /* 0x0000005803007221 */ /* 0x000fe20000010000 */
[----:B------:R-:W-:Y:S02]  /*7480*/  LEA.HI.X R7, R2, R11, R7, 0x1, P0 ;  /* 0x0000000b02077211 */ /* 0x000fe400000f0c07 */
[----:B------:R-:W1:Y:S01]  /*7490*/  LDC.64 R10, c[0x0][0x3a8] ;  /* 0x0000ea00ff0a7b82 */ /* 0x000e620000000a00 */
[----:B------:R-:W-:Y:S01]  /*74a0*/  FADD.FTZ R9, R0, R89 ;  /* 0x0000005900097221 */ /* 0x000fe20000010000 */
[----:B------:R-:W-:-:S04]  /*74b0*/  IMAD.WIDE R2, R104, 0x10, R6 ;  /* 0x0000001068027825 */ /* 0x000fc800078e0206 */
[----:B------:R-:W-:Y:S01]  /*74c0*/  FADD.FTZ R90, R9, R90 ;  /* 0x0000005a095a7221 */ /* 0x000fe20000010000 */
[----:B---3--:R-:W-:Y:S03]  /*74d0*/  STG.E.128 desc[UR12][R2.64], R16 ;  /* 0x0000001002007986 */ /* 0x008fe6000c101d0c */
[----:B------:R-:W-:Y:S01]  /*74e0*/  FADD.FTZ R91, R90, R91 ;  /* 0x0000005b5a5b7221 */ /* 0x000fe20000010000 */
[----:B0-----:R0:W-:Y:S03]  /*74f0*/  STG.E.128 desc[UR12][R2.64+0x200], R20 ;  /* 0x0002001402007986 */ /* 0x0011e6000c101d0c */
[----:B------:R-:W-:Y:S01]  /*7500*/  FADD.FTZ R92, R91, R92 ;  /* 0x0000005c5b5c7221 */ /* 0x000fe20000010000 */
[----:B------:R-:W-:Y:S03]  /*7510*/  BAR.SYNC.DEFER_BLOCKING 0x0 ;  /* 0x0000000000007b1d */ /* 0x000fe60000010000 */
[----:B------:R-:W-:-:S04]  /*7520*/  FADD.FTZ R93, R92, R93 ;  /* 0x0000005d5c5d7221 */ /* 0x000fc80000010000 */
[----:B------:R-:W-:Y:S01]  /*7530*/  FADD.FTZ R94, R93, R94 ;  /* 0x0000005e5d5e7221 */ /* 0x000fe20000010000 */
[C---:B-1----:R-:W-:Y:S02]  /*7540*/  IMAD R0, R10.reuse, UR15, RZ ;  /* 0x0000000f0a007c24 */ /* 0x042fe4000f8e02ff */
[----:B------:R-:W-:-:S04]  /*7550*/  IMAD.WIDE.U32 R4, R10, UR14, R4 ;  /* 0x0000000e0a047c25 */ /* 0x000fc8000f8e0004 */
[----:B------:R-:W-:Y:S01]  /*7560*/  FADD.FTZ R95, R94, R95 ;  /* 0x0000005f5e5f7221 */ /* 0x000fe20000010000 */
[----:B------:R-:W-:-:S03]  /*7570*/  IMAD R7, R11, UR14, R0 ;  /* 0x0000000e0b077c24 */ /* 0x000fc6000f8e0200 */
[----:B------:R-:W-:Y:S01]  /*7580*/  FADD.FTZ R96, R95, R96 ;  /* 0x000000605f607221 */ /* 0x000fe20000010000 */
[----:B------:R-:W-:Y:S01]  /*7590*/  IMAD R0, R114, UR6, RZ ;  /* 0x0000000672007c24 */ /* 0x000fe2000f8e02ff */
[----:B------:R-:W-:-:S03]  /*75a0*/  IADD3 R5, R5, R7, RZ ;  /* 0x0000000705057210 */ /* 0x000fc60007ffe0ff */
[C---:B------:R-:W-:Y:S02]  /*75b0*/  IMAD R7, R113.reuse, UR7, R0 ;  /* 0x0000000771077c24 */ /* 0x040fe4000f8e0200 */
[----:B------:R-:W-:Y:S01]  /*75c0*/  FADD.FTZ R97, R96, R97 ;  /* 0x0000006160617221 */ /* 0x000fe20000010000 */
[----:B0-----:R-:W-:Y:S01]  /*75d0*/  IMAD.WIDE.U32 R2, R113, UR6, R4 ;  /* 0x0000000671027c25 */ /* 0x001fe2000f8e0004 */
[----:B------:R-:W-:Y:S03]  /*75e0*/  STS.128 [R8], R12 ;  /* 0x0000000c08007388 */ /* 0x000fe60000000c00 */
[----:B------:R-:W-:Y:S01]  /*75f0*/  FADD.FTZ R98, R97, R98 ;  /* 0x0000006261627221 */ /* 0x000fe20000010000 */
[----:B------:R-:W-:Y:S01]  /*7600*/  STS.128 [R8+0x10], R24 ;  /* 0x0000101808007388 */ /* 0x000fe20000000c00 */
[----:B------:R-:W-:-:S03]  /*7610*/  NOP ;  /* 0x0000000000007918 */ /* 0x000fc60000000000 */
[----:B------:R-:W0:Y:S01]  /*7620*/  LDS.128 R36, [R103] ;  /* 0x0000000067247984 */ /* 0x000e220000000c00 */
[----:B------:R-:W-:Y:S01]  /*7630*/  IADD3 R0, R3, R7, RZ ;  /* 0x0000000703007210 */ /* 0x000fe20007ffe0ff */
[----:B------:R-:W-:Y:S01]  /*7640*/  FADD.FTZ R99, R98, R99 ;  /* 0x0000006362637221 */ /* 0x000fe20000010000 */
[C---:B--2---:R-:W-:Y:S01]  /*7650*/  LEA R4, P0, R2.reuse, R34, 0x1 ;  /* 0x0000002202047211 */ /* 0x044fe200078008ff */
[----:B------:R-:W1:Y:S02]  /*7660*/  LDS.128 R40, [R103+0x200] ;  /* 0x0002000067287984 */ /* 0x000e640000000c00 */
[----:B------:R-:W-:Y:S01]  /*7670*/  FADD.FTZ R110, R99, R100 ;  /* 0x00000064636e7221 */ /* 0x000fe20000010000 */
[----:B------:R-:W-:Y:S02]  /*7680*/  LEA.HI.X R5, R2, R35, R0, 0x1, P0 ;  /* 0x0000002302057211 */ /* 0x000fe400000f0c00 */
[----:B------:R-:W-:Y:S02]  /*7690*/  ISETP.GT.AND P0, PT, R107, 0x1, PT ;  /* 0x000000016b00780c */ /* 0x000fe40003f04270 */
[----:B------:R-:W-:Y:S01]  /*76a0*/  MOV R107, R44 ;  /* 0x0000002c006b7202 */ /* 0x000fe20000000f00 */
[----:B------:R-:W-:-:S05]  /*76b0*/  IMAD.WIDE R2, R104, 0x10, R4 ;  /* 0x0000001068027825 */ /* 0x000fca00078e0204 */
[----:B0-----:R0:W-:Y:S04]  /*76c0*/  STG.E.128 desc[UR12][R2.64], R36 ;  /* 0x0000002402007986 */ /* 0x0011e8000c101d0c */
[----:B-1----:R0:W-:Y:S01]  /*76d0*/  STG.E.128 desc[UR12][R2.64+0x200], R40 ;  /* 0x0002002802007986 */ /* 0x0021e2000c101d0c */
[----:B------:R-:W-:Y:S05]  /*76e0*/  @P0 BRA `(.L_x_9456) ;  /* 0xffffff9000140947 */ /* 0x000fea000383ffff */
.L_x_9423:
        /* <DEDUP_REMOVED lines=31> */
[----:B-1----:R-:W-:-:S06]  /*78e0*/  @!P0 LEA R0, R3, R0, 0x18 ;  /* 0x0000000003008211 */ /* 0x002fcc00078ec0ff */
[----:B------:R-:W0:Y:S02]  /*78f0*/  @!P0 LDS R0, [R0+0x858] ;  /* 0x0008580000008984 */ /* 0x000e240000000800 */
[----:B0-----:R-:W-:-:S05]  /*7900*/  @!P0 FADD.FTZ R7, R7, R0 ;  /* 0x0000000007078221 */ /* 0x001fca0000010000 */
[----:B------:R1:W-:Y:S02]  /*7910*/  REDG.E.ADD.F32.FTZ.RN.STRONG.GPU desc[UR12][R30.64], R7 ;  /* 0x000000071e0079a6 */ /* 0x0003e4000c10f38c */
.L_x_9458:
[----:B------:R-:W-:Y:S05]  /*7920*/  BSYNC B0 ;  /* 0x0000000000007941 */ /* 0x000fea0003800000 */
.L_x_9457:
        /* <DEDUP_REMOVED lines=13> */
[----:B---3--:R-:W-:Y:S01]  /*7a00*/  @!P1 SHF.R.S32.HI R4, RZ, 0x1f, R21 ;  /* 0x0000001fff049819 */ /* 0x008fe20000011415 */
[----:B0-----:R-:W-:Y:S01]  /*7a10*/  @P0 FADD R0, R3, R0 ;  /* 0x0000000003000221 */ /* 0x001fe20000000000 */
[----:B------:R-:W-:Y:S02]  /*7a20*/  @!P1 MOV R3, 0x400 ;  /* 0x0000040000039802 */ /* 0x000fe40000000f00 */
[----:B------:R-:W-:Y:S02]  /*7a30*/  @!P1 LEA.HI R4, R4, R21, RZ, 0x5 ;  /* 0x0000001504049211 */ /* 0x000fe400078f28ff */
[----:B------:R-:W0:Y:S02]  /*7a40*/  SHFL.DOWN P0, R5, R0, 0x4, 0x1f ;  /* 0x08801f0000057f89 */ /* 0x000e240000000000 */
        /* <DEDUP_REMOVED lines=20> */
.L_x_9460:
[----:B------:R-:W2:Y:S02]  /*7b90*/  S2R R21, SR_TID.X ;  /* 0x0000000000157919 */ /* 0x000ea40000002100 */
.L_x_9461:
[----:B------:R-:W-:Y:S05]  /*7ba0*/  BSYNC B0 ;  /* 0x0000000000007941 */ /* 0x000fea0003800000 */
.L_x_9459:
        /* <DEDUP_REMOVED lines=43> */
.L_x_9463:
        /* <DEDUP_REMOVED lines=64> */
.L_x_9462:
[----:B------:R-:W-:Y:S05]  /*8260*/  EXIT ;  /* 0x000000000000794d */ /* 0x000fea0003800000 */
.L_x_9428:
[----:B------:R-:W-:Y:S01]  /*8270*/  HFMA2.MMA R227, -RZ, RZ, 0, 5.9604644775390625e-08 ;  /* 0x00000001ffe37435 */ /* 0x000fe200000001ff */
[----:B------:R-:W-:Y:S02]  /*8280*/  MOV R211, R205 ;  /* 0x000000cd00d37202 */ /* 0x000fe40000000f00 */
[----:B------:R-:W-:Y:S02]  /*8290*/  MOV R230, RZ ;  /* 0x000000ff00e67202 */ /* 0x000fe40000000f00 */
[----:B------:R-:W-:-:S07]  /*82a0*/  MOV R20, 0xffffffff ;  /* 0xffffffff00147802 */ /* 0x000fce0000000f00 */
[----:B0-2--5:R-:W-:Y:S05]  /*82b0*/  WARPSYNC.COLLECTIVE R20, `(.L_x_9464) ;  /* 0x0000000014087348 */ /* 0x025fea0003c00000 */
[----:B------:R1:W3:Y:S02]  /*82c0*/  SHFL.UP P3, R212, R211, R227, R230 ;  /* 0x040000e3d3d47389 */ /* 0x0002e400000600e6 */
[----:B0123-5:R-:W-:Y:S01]  /*82d0*/  ENDCOLLECTIVE ;  /* 0x000000000000791b */ /* 0x02ffe20003800000 */
.L_x_9464:
[----:B------:R-:W-:Y:S02]  /*82e0*/  MOV R211, R21 ;  /* 0x0000001500d37202 */ /* 0x000fe40000000f00 */
[----:B------:R-:W-:-:S07]  /*82f0*/  MOV R22, R212 ;  /* 0x000000d400167202 */ /* 0x000fce0000000f00 */
[----:B------:R-:W-:Y:S05]  /*8300*/  WARPSYNC.COLLECTIVE R20, `(.L_x_9465) ;  /* 0x0000000014087348 */ /* 0x000fea0003c00000 */
[----:B------:R0:W1:Y:S02]  /*8310*/  SHFL.UP P3, R212, R211, R227, R230 ;  /* 0x040000e3d3d47389 */ /* 0x00006400000600e6 */
[----:B01----:R-:W-:Y:S01]  /*8320*/  ENDCOLLECTIVE ;  /* 0x000000000000791b */ /* 0x003fe20003800000 */
.L_x_9465:
[----:B------:R-:W-:Y:S02]  /*8330*/  MOV R211, R206 ;  /* 0x000000ce00d37202 */ /* 0x000fe40000000f00 */
[----:B------:R-:W-:-:S07]  /*8340*/  MOV R208, R212 ;  /* 0x000000d400d07202 */ /* 0x000fce0000000f00 */
[----:B------:R-:W-:Y:S05]  /*8350*/  WARPSYNC.COLLECTIVE R20, `(.L_x_9466) ;  /* 0x0000000014087348 */ /* 0x000fea0003c00000 */
[----:B------:R0:W1:Y:S02]  /*8360*/  SHFL.UP P3, R212, R211, R227, R230 ;  /* 0x040000e3d3d47389 */ /* 0x00006400000600e6 */
[----:B01----:R-:W-:Y:S01]  /*8370*/  ENDCOLLECTIVE ;  /* 0x000000000000791b */ /* 0x003fe20003800000 */
.L_x_9466:
[----:B------:R-:W-:Y:S02]  /*8380*/  MOV R211, R207 ;  /* 0x000000cf00d37202 */ /* 0x000fe40000000f00 */
[----:B------:R-:W-:-:S07]  /*8390*/  MOV R210, R212 ;  /* 0x000000d400d27202 */ /* 0x000fce0000000f00 */
[----:B------:R-:W-:Y:S05]  /*83a0*/  WARPSYNC.COLLECTIVE R20, `(.L_x_9467) ;  /* 0x0000000014087348 */ /* 0x000fea0003c00000 */
[----:B------:R0:W1:Y:S02]  /*83b0*/  SHFL.UP P3, R212, R211, R227, R230 ;  /* 0x040000e3d3d47389 */ /* 0x00006400000600e6 */
[----:B01----:R-:W-:Y:S01]  /*83c0*/  ENDCOLLECTIVE ;  /* 0x000000000000791b */ /* 0x003fe20003800000 */
.L_x_9467:
        /* <DEDUP_REMOVED lines=17> */
.L_x_9468:
[----:B------:R-:W-:Y:S02]  /*84e0*/  MOV R211, R21 ;  /* 0x0000001500d37202 */ /* 0x000fe40000000f00 */
[----:B------:R-:W-:-:S07]  /*84f0*/  MOV R22, R212 ;  /* 0x000000d400167202 */ /* 0x000fce0000000f00 */
[----:B------:R-:W-:Y:S05]  /*8500*/  WARPSYNC.COLLECTIVE R20, `(.L_x_9469) ;  /* 0x0000000014087348 */ /* 0x000fea0003c00000 */
[----:B------:R0:W1:Y:S02]  /*8510*/  SHFL.UP P3, R212, R211, R227, R230 ;  /* 0x040000e3d3d47389 */ /* 0x00006400000600e6 */
[----:B01----:R-:W-:Y:S01]  /*8520*/  ENDCOLLECTIVE ;  /* 0x000000000000791b */ /* 0x003fe20003800000 */
.L_x_9469:
[----:B------:R-:W-:Y:S02]  /*8530*/  MOV R211, R206 ;  /* 0x000000ce00d37202 */ /* 0x000fe40000000f00 */
[----:B------:R-:W-:-:S07]  /*8540*/  MOV R208, R212 ;  /* 0x000000d400d07202 */ /* 0x000fce0000000f00 */
[----:B------:R-:W-:Y:S05]  /*8550*/  WARPSYNC.COLLECTIVE R20, `(.L_x_9470) ;  /* 0x0000000014087348 */ /* 0x000fea0003c00000 */
[----:B------:R0:W1:Y:S02]  /*8560*/  SHFL.UP P3, R212, R211, R227, R230 ;  /* 0x040000e3d3d47389 */ /* 0x00006400000600e6 */
[----:B01----:R-:W-:Y:S01]  /*8570*/  ENDCOLLECTIVE ;  /* 0x000000000000791b */ /* 0x003fe20003800000 */
.L_x_9470:
[----:B------:R-:W-:Y:S02]  /*8580*/  MOV R211, R207 ;  /* 0x000000cf00d37202 */ /* 0x000fe40000000f00 */
[----:B------:R-:W-:-:S07]  /*8590*/  MOV R210, R212 ;  /* 0x000000d400d27202 */ /* 0x000fce0000000f00 */
[----:B------:R-:W-:Y:S05]  /*85a0*/  WARPSYNC.COLLECTIVE R20, `(.L_x_9471) ;  /* 0x0000000014087348 */ /* 0x000fea0003c00000 */
[----:B------:R0:W1:Y:S02]  /*85b0*/  SHFL.UP P3, R212, R211, R227, R230 ;  /* 0x040000e3d3d47389 */ /* 0x00006400000600e6 */
[----:B01----:R-:W-:Y:S01]  /*85c0*/  ENDCOLLECTIVE ;  /* 0x000000000000791b */ /* 0x003fe20003800000 */
.L_x_9471:
        /* <DEDUP_REMOVED lines=17> */
.L_x_9472:
[----:B------:R-:W-:Y:S02]  /*86e0*/  MOV R211, R21 ;  /* 0x0000001500d37202 */ /* 0x000fe40000000f00 */
[----:B------:R-:W-:-:S07]  /*86f0*/  MOV R22, R212 ;  /* 0x000000d400167202 */ /* 0x000fce0000000f00 */
[----:B------:R-:W-:Y:S05]  /*8700*/  WARPSYNC.COLLECTIVE R20, `(.L_x_9473) ;  /* 0x0000000014087348 */ /* 0x000fea0003c00000 */
[----:B------:R0:W1:Y:S02]  /*8710*/  SHFL.UP P3, R212, R211, R227, R230 ;  /* 0x040000e3d3d47389 */ /* 0x00006400000600e6 */
[----:B01----:R-:W-:Y:S01]  /*8720*/  ENDCOLLECTIVE ;  /* 0x000000000000791b */ /* 0x003fe20003800000 */
.L_x_9473:
[----:B------:R-:W-:Y:S02]  /*8730*/  MOV R211, R206 ;  /* 0x000000ce00d37202 */ /* 0x000fe40000000f00 */
[----:B------:R-:W-:-:S07]  /*8740*/  MOV R208, R212 ;  /* 0x000000d400d07202 */ /* 0x000fce0000000f00 */
[----:B------:R-:W-:Y:S05]  /*8750*/  WARPSYNC.COLLECTIVE R20, `(.L_x_9474) ;  /* 0x0000000014087348 */ /* 0x000fea0003c00000 */
[----:B------:R0:W1:Y:S02]  /*8760*/  SHFL.UP P3, R212, R211, R227, R230 ;  /* 0x040000e3d3d47389 */ /* 0x00006400000600e6 */
[----:B01----:R-:W-:Y:S01]  /*8770*/  ENDCOLLECTIVE ;  /* 0x000000000000791b */ /* 0x003fe20003800000 */
.L_x_9474:
[----:B------:R-:W-:Y:S02]  /*8780*/  MOV R211, R207 ;  /* 0x000000cf00d37202 */ /* 0x000fe40000000f00 */
[----:B------:R-:W-:-:S07]  /*8790*/  MOV R210, R212 ;  /* 0x000000d400d27202 */ /* 0x000fce0000000f00 */
[----:B------:R-:W-:Y:S05]  /*87a0*/  WARPSYNC.COLLECTIVE R20, `(.L_x_9475) ;  /* 0x0000000014087348 */ /* 0x000fea0003c00000 */
[----:B------:R0:W1:Y:S02]  /*87b0*/  SHFL.UP P3, R212, R211, R227, R230 ;  /* 0x040000e3d3d47389 */ /* 0x00006400000600e6 */
[----:B01----:R-:W-:Y:S01]  /*87c0*/  ENDCOLLECTIVE ;  /* 0x000000000000791b */ /* 0x003fe20003800000 */
.L_x_9475:
        /* <DEDUP_REMOVED lines=17> */
.L_x_9476:
[----:B------:R-:W-:Y:S02]  /*88e0*/  MOV R211, R21 ;  /* 0x0000001500d37202 */ /* 0x000fe40000000f00 */
[----:B------:R-:W-:-:S07]  /*88f0*/  MOV R22, R212 ;  /* 0x000000d400167202 */ /* 0x000fce0000000f00 */
[----:B------:R-:W-:Y:S05]  /*8900*/  WARPSYNC.COLLECTIVE R20, `(.L_x_9477) ;  /* 0x0000000014087348 */ /* 0x000fea0003c00000 */
[----:B------:R0:W1:Y:S02]  /*8910*/  SHFL.UP P3, R212, R211, R227, R230 ;  /* 0x040000e3d3d47389 */ /* 0x00006400000600e6 */
[----:B01----:R-:W-:Y:S01]  /*8920*/  ENDCOLLECTIVE ;  /* 0x000000000000791b */ /* 0x003fe20003800000 */
.L_x_9477:
[----:B------:R-:W-:Y:S02]  /*8930*/  MOV R211, R206 ;  /* 0x000000ce00d37202 */ /* 0x000fe40000000f00 */
[----:B------:R-:W-:-:S07]  /*8940*/  MOV R208, R212 ;  /* 0x000000d400d07202 */ /* 0x000fce0000000f00 */
[----:B------:R-:W-:Y:S05]  /*8950*/  WARPSYNC.COLLECTIVE R20, `(.L_x_9478) ;  /* 0x0000000014087348 */ /* 0x000fea0003c00000 */
[----:B------:R0:W1:Y:S02]  /*8960*/  SHFL.UP P3, R212, R211, R227, R230 ;  /* 0x040000e3d3d47389 */ /* 0x00006400000600e6 */
[----:B01----:R-:W-:Y:S01]  /*8970*/  ENDCOLLECTIVE ;  /* 0x000000000000791b */ /* 0x003fe20003800000 */
.L_x_9478:
[----:B------:R-:W-:Y:S02]  /*8980*/  MOV R211, R207 ;  /* 0x000000cf00d37202 */ /* 0x000fe40000000f00 */
[----:B------:R-:W-:-:S07]  /*8990*/  MOV R210, R212 ;  /* 0x000000d400d27202 */ /* 0x000fce0000000f00 */
[----:B------:R-:W-:Y:S05]  /*89a0*/  WARPSYNC.COLLECTIVE R20, `(.L_x_9479) ;  /* 0x0000000014087348 */ /* 0x000fea0003c00000 */
[----:B------:R0:W1:Y:S02]  /*89b0*/  SHFL.UP P3, R212, R211, R227, R230 ;  /* 0x040000e3d3d47389 */ /* 0x00006400000600e6 */
[----:B01----:R-:W-:Y:S01]  /*89c0*/  ENDCOLLECTIVE ;  /* 0x000000000000791b */ /* 0x003fe20003800000 */
.L_x_9479:
        /* <DEDUP_REMOVED lines=17> */
.L_x_9480:
[----:B------:R-:W-:Y:S02]  /*8ae0*/  MOV R211, R22 ;  /* 0x0000001600d37202 */ /* 0x000fe40000000f00 */
[----:B------:R-:W-:-:S07]  /*8af0*/  MOV R21, R212 ;  /* 0x000000d400157202 */ /* 0x000fce0000000f00 */
[----:B------:R-:W-:Y:S05]  /*8b00*/  WARPSYNC.COLLECTIVE R20, `(.L_x_9481) ;  /* 0x0000000014087348 */ /* 0x000fea0003c00000 */
[----:B------:R0:W1:Y:S02]  /*8b10*/  SHFL.UP P3, R212, R211, R227, R230 ;  /* 0x040000e3d3d47389 */ /* 0x00006400000600e6 */
[----:B01----:R-:W-:Y:S01]  /*8b20*/  ENDCOLLECTIVE ;  /* 0x000000000000791b */ /* 0x003fe20003800000 */
.L_x_9481:
[----:B------:R-:W-:Y:S02]  /*8b30*/  MOV R211, R206 ;  /* 0x000000ce00d37202 */ /* 0x000fe40000000f00 */
[----:B------:R-:W-:-:S07]  /*8b40*/  MOV R23, R212 ;  /* 0x000000d400177202 */ /* 0x000fce0000000f00 */
[----:B------:R-:W-:Y:S05]  /*8b50*/  WARPSYNC.COLLECTIVE R20, `(.L_x_9482) ;  /* 0x0000000014087348 */ /* 0x000fea0003c00000 */
[----:B------:R0:W1:Y:S02]  /*8b60*/  SHFL.UP P3, R212, R211, R227, R230 ;  /* 0x040000e3d3d47389 */ /* 0x00006400000600e6 */
[----:B01----:R-:W-:Y:S01]  /*8b70*/  ENDCOLLECTIVE ;  /* 0x000000000000791b */ /* 0x003fe20003800000 */
.L_x_9482:
[----:B------:R-:W-:Y:S02]  /*8b80*/  MOV R211, R207 ;  /* 0x000000cf00d37202 */ /* 0x000fe40000000f00 */
[----:B------:R-:W-:-:S07]  /*8b90*/  MOV R208, R212 ;  /* 0x000000d400d07202 */ /* 0x000fce0000000f00 */
[----:B------:R-:W-:Y:S05]  /*8ba0*/  WARPSYNC.COLLECTIVE R20, `(.L_x_9483) ;  /* 0x0000000014087348 */ /* 0x000fea0003c00000 */
[----:B------:R0:W1:Y:S02]  /*8bb0*/  SHFL.UP P3, R212, R211, R227, R230 ;  /* 0x040000e3d3d47389 */ /* 0x00006400000600e6 */
[----:B01----:R-:W-:Y:S01]  /*8bc0*/  ENDCOLLECTIVE ;  /* 0x000000000000791b */ /* 0x003fe20003800000 */
.L_x_9483:
[----:B------:R-:W-:Y:S01]  /*8bd0*/  MOV R209, R212 ;  /* 0x000000d400d17202 */ /* 0x000fe20000000f00 */
[----:B------:R-:W-:Y:S06]  /*8be0*/  BRA `(.L_x_9484) ;  /* 0xffffffa8000c7947 */ /* 0x000fec000383ffff */
.L_x_9429:
        /* <DEDUP_REMOVED lines=8> */
.L_x_9486:
[----:B------:R-:W-:Y:S05]  /*8c70*/  BSYNC B0 ;  /* 0x0000000000007941 */ /* 0x000fea0003800000 */
.L_x_9485:
[----:B------:R-:W-:Y:S05]  /*8c80*/  BRA `(.L_x_9487) ;  /* 0xffffffa8001c7947 */ /* 0x000fea000383ffff */
.L_x_9430:
        /* <DEDUP_REMOVED lines=8> */
.L_x_9489:
[----:B------:R-:W-:Y:S05]  /*8d10*/  BSYNC B0 ;  /* 0x0000000000007941 */ /* 0x000fea0003800000 */
.L_x_9488:
[----:B------:R-:W-:Y:S05]  /*8d20*/  BRA `(.L_x_9490) ;  /* 0xffffffa400fc7947 */ /* 0x000fea000383ffff */
.L_x_9431:
        /* <DEDUP_REMOVED lines=8> */
.L_x_9492:
[----:B------:R-:W-:Y:S05]  /*8db0*/  BSYNC B0 ;  /* 0x0000000000007941 */ /* 0x000fea0003800000 */
.L_x_9491:
[----:B------:R-:W-:Y:S05]  /*8dc0*/  BRA `(.L_x_9493) ;  /* 0xffffffa400dc7947 */ /* 0x000fea000383ffff */
.L_x_9432:
        /* <DEDUP_REMOVED lines=8> */
.L_x_9495:
[----:B------:R-:W-:Y:S05]  /*8e50*/  BSYNC B0 ;  /* 0x0000000000007941 */ /* 0x000fea0003800000 */
.L_x_9494:
[----:B------:R-:W-:Y:S05]  /*8e60*/  BRA `(.L_x_9496) ;  /* 0xffffffa400bc7947 */ /* 0x000fea000383ffff */
.L_x_9433:
        /* <DEDUP_REMOVED lines=8> */
.L_x_9498:
[----:B------:R-:W-:Y:S05]  /*8ef0*/  BSYNC B0 ;  /* 0x0000000000007941 */ /* 0x000fea0003800000 */
.L_x_9497:
        /* <DEDUP_REMOVED lines=10> */
.L_x_9499:
[----:B------:R-:W-:Y:S02]  /*8fa0*/  MOV R23, 0x1f ;  /* 0x0000001f00177802 */ /* 0x000fe40000000f00 */
[----:B------:R-:W-:Y:S02]  /*8fb0*/  MOV R211, R206 ;  /* 0x000000ce00d37202 */ /* 0x000fe40000000f00 */
[----:B------:R-:W-:-:S07]  /*8fc0*/  MOV R223, R212 ;  /* 0x000000d400df7202 */ /* 0x000fce0000000f00 */
[----:B------:R-:W-:Y:S05]  /*8fd0*/  WARPSYNC.COLLECTIVE R20, `(.L_x_9500) ;  /* 0x0000000014087348 */ /* 0x000fea0003c00000 */
[----:B------:R0:W1:Y:S02]  /*8fe0*/  SHFL.UP P3, R212, R211, R227, R230 ;  /* 0x040000e3d3d47389 */ /* 0x00006400000600e6 */
[----:B01----:R-:W-:Y:S01]  /*8ff0*/  ENDCOLLECTIVE ;  /* 0x000000000000791b */ /* 0x003fe20003800000 */
.L_x_9500:
[----:B------:R-:W-:Y:S02]  /*9000*/  MOV R211, R207 ;  /* 0x000000cf00d37202 */ /* 0x000fe40000000f00 */
[----:B------:R-:W-:-:S07]  /*9010*/  MOV R206, R212 ;  /* 0x000000d400ce7202 */ /* 0x000fce0000000f00 */
[----:B------:R-:W-:Y:S05]  /*9020*/  WARPSYNC.COLLECTIVE R20, `(.L_x_9501) ;  /* 0x0000000014087348 */ /* 0x000fea0003c00000 */
[----:B------:R0:W1:Y:S02]  /*9030*/  SHFL.UP P3, R212, R211, R227, R230 ;  /* 0x040000e3d3d47389 */ /* 0x00006400000600e6 */
[----:B01----:R-:W-:Y:S01]  /*9040*/  ENDCOLLECTIVE ;  /* 0x000000000000791b */ /* 0x003fe20003800000 */
.L_x_9501:
[----:B------:R-:W-:Y:S05]  /*9050*/  WARPSYNC.COLLECTIVE R20, `(.L_x_9502) ;  /* 0x0000000014087348 */ /* 0x000fea0003c00000 */
[----:B------:R0:W1:Y:S02]  /*9060*/  SHFL.IDX P3, R225, R21, R22, R23 ;  /* 0x0000001615e17389 */ /* 0x0000640000060017 */
[----:B01----:R-:W-:Y:S01]  /*9070*/  ENDCOLLECTIVE ;  /* 0x000000000000791b */ /* 0x003fe20003800000 */
.L_x_9502:
[----:B------:R-:W-:Y:S02]  /*9080*/  MOV R21, R13 ;  /* 0x0000000d00157202 */ /* 0x000fe40000000f00 */
[----:B------:R-:W-:Y:S02]  /*9090*/  MOV R207, R212 ;  /* 0x000000d400cf7202 */ /* 0x000fe40000000f00 */
[----:B------:R-:W-:-:S07]  /*90a0*/  MOV R12, R225 ;  /* 0x000000e1000c7202 */ /* 0x000fce0000000f00 */
[----:B------:R-:W-:Y:S05]  /*90b0*/  WARPSYNC.COLLECTIVE R20, `(.L_x_9503) ;  /* 0x0000000014087348 */ /* 0x000fea0003c00000 */
[----:B------:R0:W1:Y:S02]  /*90c0*/  SHFL.IDX P3, R225, R21, R22, R23 ;  /* 0x0000001615e17389 */ /* 0x0000640000060017 */
[----:B01----:R-:W-:Y:S01]  /*90d0*/  ENDCOLLECTIVE ;  /* 0x000000000000791b */ /* 0x003fe20003800000 */
.L_x_9503:
[----:B------:R-:W-:Y:S02]  /*90e0*/  MOV R21, R14 ;  /* 0x0000000e00157202 */ /* 0x000fe40000000f00 */
[----:B------:R-:W-:-:S07]  /*90f0*/  MOV R13, R225 ;  /* 0x000000e1000d7202 */ /* 0x000fce0000000f00 */
[----:B------:R-:W-:Y:S05]  /*9100*/  WARPSYNC.COLLECTIVE R20, `(.L_x_9504) ;  /* 0x0000000014087348 */ /* 0x000fea0003c00000 */
[----:B------:R0:W1:Y:S02]  /*9110*/  SHFL.IDX P3, R225, R21, R22, R23 ;  /* 0x0000001615e17389 */ /* 0x0000640000060017 */
[----:B01----:R-:W-:Y:S01]  /*9120*/  ENDCOLLECTIVE ;  /* 0x000000000000791b */ /* 0x003fe20003800000 */
.L_x_9504:
[----:B------:R-:W-:Y:S02]  /*9130*/  MOV R21, R15 ;  /* 0x0000000f00157202 */ /* 0x000fe40000000f00 */
[----:B------:R-:W-:-:S07]  /*9140*/  MOV R14, R225 ;  /* 0x000000e1000e7202 */ /* 0x000fce0000000f00 */
[----:B------:R-:W-:Y:S05]  /*9150*/  WARPSYNC.COLLECTIVE R20, `(.L_x_9505) ;  /* 0x0000000014087348 */ /* 0x000fea0003c00000 */
[----:B------:R0:W1:Y:S02]  /*9160*/  SHFL.IDX P3, R225, R21, R22, R23 ;  /* 0x0000001615e17389 */ /* 0x0000640000060017 */
[----:B01----:R-:W-:Y:S01]  /*9170*/  ENDCOLLECTIVE ;  /* 0x000000000000791b */ /* 0x003fe20003800000 */
.L_x_9505:
[----:B------:R-:W-:Y:S01]  /*9180*/  MOV R15, R225 ;  /* 0x000000e1000f7202 */ /* 0x000fe20000000f00 */
[----:B------:R-:W-:Y:S06]  /*9190*/  BRA `(.L_x_9506) ;  /* 0xffffffa400187947 */ /* 0x000fec000383ffff */
.L_x_9435:
[----:B------:R-:W-:Y:S01]  /*91a0*/  HFMA2.MMA R244, -RZ, RZ, 0, 5.9604644775390625e-08 ;  /* 0x00000001fff47435 */ /* 0x000fe200000001ff */
[----:B------:R-:W-:Y:S02]  /*91b0*/  MOV R245, R239 ;  /* 0x000000ef00f57202 */ /* 0x000fe40000000f00 */
[----:B------:R-:W-:Y:S02]  /*91c0*/  MOV R243, 0x1f ;  /* 0x0000001f00f37802 */ /* 0x000fe40000000f00 */
[----:B------:R-:W-:-:S07]  /*91d0*/  MOV R20, 0xffffffff ;  /* 0xffffffff00147802 */ /* 0x000fce0000000f00 */
[----:B-1----:R-:W-:Y:S05]  /*91e0*/  WARPSYNC.COLLECTIVE R20, `(.L_x_9507) ;  /* 0x0000000014087348 */ /* 0x002fea0003c00000 */
[----:B------:R0:W2:Y:S02]  /*91f0*/  SHFL.DOWN P2, R246, R245, R244, R243 ;  /* 0x080000f4f5f67389 */ /* 0x0000a400000400f3 */
[----:B012---:R-:W-:Y:S01]  /*9200*/  ENDCOLLECTIVE ;  /* 0x000000000000791b */ /* 0x007fe20003800000 */
.L_x_9507:
[----:B------:R-:W-:Y:S02]  /*9210*/  MOV R245, R240 ;  /* 0x000000f000f57202 */ /* 0x000fe40000000f00 */
[----:B------:R-:W-:-:S07]  /*9220*/  MOV R21, R246 ;  /* 0x000000f600157202 */ /* 0x000fce0000000f00 */
[----:B------:R-:W-:Y:S05]  /*9230*/  WARPSYNC.COLLECTIVE R20, `(.L_x_9508) ;  /* 0x0000000014087348 */ /* 0x000fea0003c00000 */
[----:B------:R0:W1:Y:S02]  /*9240*/  SHFL.DOWN P2, R246, R245, R244, R243 ;  /* 0x080000f4f5f67389 */ /* 0x00006400000400f3 */
[----:B01----:R-:W-:Y:S01]  /*9250*/  ENDCOLLECTIVE ;  /* 0x000000000000791b */ /* 0x003fe20003800000 */
.L_x_9508:
[----:B------:R-:W-:Y:S02]  /*9260*/  MOV R245, R241 ;  /* 0x000000f100f57202 */ /* 0x000fe40000000f00 */
[----:B------:R-:W-:-:S07]  /*9270*/  MOV R22, R246 ;  /* 0x000000f600167202 */ /* 0x000fce0000000f00 */
[----:B------:R-:W-:Y:S05]  /*9280*/  WARPSYNC.COLLECTIVE R20, `(.L_x_9509) ;  /* 0x0000000014087348 */ /* 0x000fea0003c00000 */
[----:B------:R0:W1:Y:S02]  /*9290*/  SHFL.DOWN P2, R246, R245, R244, R243 ;  /* 0x080000f4f5f67389 */ /* 0x00006400000400f3 */
[----:B01----:R-:W-:Y:S01]  /*92a0*/  ENDCOLLECTIVE ;  /* 0x000000000000791b */ /* 0x003fe20003800000 */
.L_x_9509:
[----:B------:R-:W-:Y:S02]  /*92b0*/  MOV R245, R242 ;  /* 0x000000f200f57202 */ /* 0x000fe40000000f00 */
[----:B------:R-:W-:-:S07]  /*92c0*/  MOV R23, R246 ;  /* 0x000000f600177202 */ /* 0x000fce0000000f00 */
[----:B------:R-:W-:Y:S05]  /*92d0*/  WARPSYNC.COLLECTIVE R20, `(.L_x_9510) ;  /* 0x0000000014087348 */ /* 0x000fea0003c00000 */
[----:B------:R0:W1:Y:S02]  /*92e0*/  SHFL.DOWN P2, R246, R245, R244, R243 ;  /* 0x080000f4f5f67389 */ /* 0x00006400000400f3 */
[----:B01----:R-:W-:Y:S01]  /*92f0*/  ENDCOLLECTIVE ;  /* 0x000000000000791b */ /* 0x003fe20003800000 */
.L_x_9510:
[----:B------:R-:W-:Y:S05]  /*9300*/  BRA `(.L_x_9511) ;  /* 0xffffffb400707947 */ /* 0x000fea000383ffff */
.L_x_9438:
        /* <DEDUP_REMOVED lines=8> */
.L_x_9513:
[----:B------:R-:W-:Y:S05]  /*9390*/  BSYNC B0 ;  /* 0x0000000000007941 */ /* 0x000fea0003800000 */
.L_x_9512:
        /* <DEDUP_REMOVED lines=8> */
.L_x_9514:
[----:B------:R-:W-:Y:S02]  /*9420*/  MOV R245, R241 ;  /* 0x000000f100f57202 */ /* 0x000fe40000000f00 */
[----:B------:R-:W-:-:S07]  /*9430*/  MOV R22, R246 ;  /* 0x000000f600167202 */ /* 0x000fce0000000f00 */
[----:B------:R-:W-:Y:S05]  /*9440*/  WARPSYNC.COLLECTIVE R20, `(.L_x_9515) ;  /* 0x0000000014087348 */ /* 0x000fea0003c00000 */
[----:B------:R0:W1:Y:S02]  /*9450*/  SHFL.DOWN P2, R246, R245, R244, R243 ;  /* 0x080000f4f5f67389 */ /* 0x00006400000400f3 */
[----:B01----:R-:W-:Y:S01]  /*9460*/  ENDCOLLECTIVE ;  /* 0x000000000000791b */ /* 0x003fe20003800000 */
.L_x_9515:
[----:B------:R-:W-:Y:S02]  /*9470*/  MOV R245, R242 ;  /* 0x000000f200f57202 */ /* 0x000fe40000000f00 */
[----:B------:R-:W-:-:S07]  /*9480*/  MOV R23, R246 ;  /* 0x000000f600177202 */ /* 0x000fce0000000f00 */
[----:B------:R-:W-:Y:S05]  /*9490*/  WARPSYNC.COLLECTIVE R20, `(.L_x_9516) ;  /* 0x0000000014087348 */ /* 0x000fea0003c00000 */
[----:B------:R0:W1:Y:S02]  /*94a0*/  SHFL.DOWN P2, R246, R245, R244, R243 ;  /* 0x080000f4f5f67389 */ /* 0x00006400000400f3 */
[----:B01----:R-:W-:Y:S01]  /*94b0*/  ENDCOLLECTIVE ;  /* 0x000000000000791b */ /* 0x003fe20003800000 */
.L_x_9516:
[----:B------:R-:W-:Y:S05]  /*94c0*/  BRA `(.L_x_9517) ;  /* 0xffffffb400547947 */ /* 0x000fea000383ffff */
.L_x_9441:
        /* <DEDUP_REMOVED lines=8> */
.L_x_9519:
[----:B------:R-:W-:Y:S05]  /*9550*/  BSYNC B0 ;  /* 0x0000000000007941 */ /* 0x000fea0003800000 */
.L_x_9518:
        /* <DEDUP_REMOVED lines=8> */
.L_x_9520:
[----:B------:R-:W-:Y:S02]  /*95e0*/  MOV R245, R241 ;  /* 0x000000f100f57202 */ /* 0x000fe40000000f00 */
[----:B------:R-:W-:-:S07]  /*95f0*/  MOV R22, R246 ;  /* 0x000000f600167202 */ /* 0x000fce0000000f00 */
[----:B------:R-:W-:Y:S05]  /*9600*/  WARPSYNC.COLLECTIVE R20, `(.L_x_9521) ;  /* 0x0000000014087348 */ /* 0x000fea0003c00000 */
[----:B------:R0:W1:Y:S02]  /*9610*/  SHFL.DOWN P2, R246, R245, R244, R243 ;  /* 0x080000f4f5f67389 */ /* 0x00006400000400f3 */
[----:B01----:R-:W-:Y:S01]  /*9620*/  ENDCOLLECTIVE ;  /* 0x000000000000791b */ /* 0x003fe20003800000 */
.L_x_9521:
[----:B------:R-:W-:Y:S02]  /*9630*/  MOV R245, R242 ;  /* 0x000000f200f57202 */ /* 0x000fe40000000f00 */
[----:B------:R-:W-:-:S07]  /*9640*/  MOV R23, R246 ;  /* 0x000000f600177202 */ /* 0x000fce0000000f00 */
[----:B------:R-:W-:Y:S05]  /*9650*/  WARPSYNC.COLLECTIVE R20, `(.L_x_9522) ;  /* 0x0000000014087348 */ /* 0x000fea0003c00000 */
[----:B------:R0:W1:Y:S02]  /*9660*/  SHFL.DOWN P2, R246, R245, R244, R243 ;  /* 0x080000f4f5f67389 */ /* 0x00006400000400f3 */
[----:B01----:R-:W-:Y:S01]  /*9670*/  ENDCOLLECTIVE ;  /* 0x000000000000791b */ /* 0x003fe20003800000 */
.L_x_9522:
[----:B------:R-:W-:Y:S05]  /*9680*/  BRA `(.L_x_9523) ;  /* 0xffffffb400387947 */ /* 0x000fea000383ffff */
.L_x_9444:
        /* <DEDUP_REMOVED lines=8> */
.L_x_9525:
[----:B------:R-:W-:Y:S05]  /*9710*/  BSYNC B0 ;  /* 0x0000000000007941 */ /* 0x000fea0003800000 */
.L_x_9524:
        /* <DEDUP_REMOVED lines=8> */
.L_x_9526:
[----:B------:R-:W-:Y:S02]  /*97a0*/  MOV R245, R241 ;  /* 0x000000f100f57202 */ /* 0x000fe40000000f00 */
[----:B------:R-:W-:-:S07]  /*97b0*/  MOV R22, R246 ;  /* 0x000000f600167202 */ /* 0x000fce0000000f00 */
[----:B------:R-:W-:Y:S05]  /*97c0*/  WARPSYNC.COLLECTIVE R20, `(.L_x_9527) ;  /* 0x0000000014087348 */ /* 0x000fea0003c00000 */
[----:B------:R0:W1:Y:S02]  /*97d0*/  SHFL.DOWN P2, R246, R245, R244, R243 ;  /* 0x080000f4f5f67389 */ /* 0x00006400000400f3 */
[----:B01----:R-:W-:Y:S01]  /*97e0*/  ENDCOLLECTIVE ;  /* 0x000000000000791b */ /* 0x003fe20003800000 */
.L_x_9527:
[----:B------:R-:W-:Y:S02]  /*97f0*/  MOV R245, R242 ;  /* 0x000000f200f57202 */ /* 0x000fe40000000f00 */
[----:B------:R-:W-:-:S07]  /*9800*/  MOV R23, R246 ;  /* 0x000000f600177202 */ /* 0x000fce0000000f00 */
[----:B------:R-:W-:Y:S05]  /*9810*/  WARPSYNC.COLLECTIVE R20, `(.L_x_9528) ;  /* 0x0000000014087348 */ /* 0x000fea0003c00000 */
[----:B------:R0:W1:Y:S02]  /*9820*/  SHFL.DOWN P2, R246, R245, R244, R243 ;  /* 0x080000f4f5f67389 */ /* 0x00006400000400f3 */
[----:B01----:R-:W-:Y:S01]  /*9830*/  ENDCOLLECTIVE ;  /* 0x000000000000791b */ /* 0x003fe20003800000 */
.L_x_9528:
[----:B------:R-:W-:Y:S05]  /*9840*/  BRA `(.L_x_9529) ;  /* 0xffffffb4001c7947 */ /* 0x000fea000383ffff */
.L_x_9447:
        /* <DEDUP_REMOVED lines=8> */
.L_x_9531:
[----:B------:R-:W-:Y:S05]  /*98d0*/  BSYNC B0 ;  /* 0x0000000000007941 */ /* 0x000fea0003800000 */
.L_x_9530:
        /* <DEDUP_REMOVED lines=8> */
.L_x_9532:
[----:B------:R-:W-:Y:S02]  /*9960*/  MOV R245, R241 ;  /* 0x000000f100f57202 */ /* 0x000fe40000000f00 */
[----:B------:R-:W-:-:S07]  /*9970*/  MOV R22, R246 ;  /* 0x000000f600167202 */ /* 0x000fce0000000f00 */
[----:B------:R-:W-:Y:S05]  /*9980*/  WARPSYNC.COLLECTIVE R20, `(.L_x_9533) ;  /* 0x0000000014087348 */ /* 0x000fea0003c00000 */
[----:B------:R0:W1:Y:S02]  /*9990*/  SHFL.DOWN P2, R246, R245, R244, R243 ;  /* 0x080000f4f5f67389 */ /* 0x00006400000400f3 */
[----:B01----:R-:W-:Y:S01]  /*99a0*/  ENDCOLLECTIVE ;  /* 0x000000000000791b */ /* 0x003fe20003800000 */
.L_x_9533:
[----:B------:R-:W-:Y:S02]  /*99b0*/  MOV R245, R242 ;  /* 0x000000f200f57202 */ /* 0x000fe40000000f00 */
[----:B------:R-:W-:-:S07]  /*99c0*/  MOV R23, R246 ;  /* 0x000000f600177202 */ /* 0x000fce0000000f00 */
[----:B------:R-:W-:Y:S05]  /*99d0*/  WARPSYNC.COLLECTIVE R20, `(.L_x_9534) ;  /* 0x0000000014087348 */ /* 0x000fea0003c00000 */
[----:B------:R0:W1:Y:S02]  /*99e0*/  SHFL.DOWN P2, R246, R245, R244, R243 ;  /* 0x080000f4f5f67389 */ /* 0x00006400000400f3 */
[----:B01----:R-:W-:Y:S01]  /*99f0*/  ENDCOLLECTIVE ;  /* 0x000000000000791b */ /* 0x003fe20003800000 */
.L_x_9534:
[----:B------:R-:W-:Y:S05]  /*9a00*/  BRA `(.L_x_9535) ;  /* 0xffffffb400007947 */ /* 0x000fea000383ffff */
.L_x_9450:
        /* <DEDUP_REMOVED lines=8> */
.L_x_9537:
[----:B------:R-:W-:Y:S05]  /*9a90*/  BSYNC B0 ;  /* 0x0000000000007941 */ /* 0x000fea0003800000 */
.L_x_9536:
        /* <DEDUP_REMOVED lines=10> */
.L_x_9538:
[----:B------:R-:W-:Y:S02]  /*9b40*/  MOV R243, 0x1f ;  /* 0x0000001f00f37802 */ /* 0x000fe40000000f00 */
[----:B------:R-:W-:Y:S02]  /*9b50*/  MOV R21, R241 ;  /* 0x000000f100157202 */ /* 0x000fe40000000f00 */
[----:B------:R-:W-:-:S07]  /*9b60*/  MOV R248, R225 ;  /* 0x000000e100f87202 */ /* 0x000fce0000000f00 */
[----:B------:R-:W-:Y:S05]  /*9b70*/  WARPSYNC.COLLECTIVE R20, `(.L_x_9539) ;  /* 0x0000000014087348 */ /* 0x000fea0003c00000 */
[----:B------:R0:W1:Y:S02]  /*9b80*/  SHFL.IDX P3, R225, R21, R22, R23 ;  /* 0x0000001615e17389 */ /* 0x0000640000060017 */
[----:B01----:R-:W-:Y:S01]  /*9b90*/  ENDCOLLECTIVE ;  /* 0x000000000000791b */ /* 0x003fe20003800000 */
.L_x_9539:
        /* <DEDUP_REMOVED lines=9> */
.L_x_9540:
[----:B------:R-:W-:Y:S05]  /*9c30*/  WARPSYNC.COLLECTIVE R20, `(.L_x_9541) ;  /* 0x0000000014087348 */ /* 0x000fea0003c00000 */
[----:B------:R0:W1:Y:S02]  /*9c40*/  SHFL.DOWN P2, R246, R245, R244, R243 ;  /* 0x080000f4f5f67389 */ /* 0x00006400000400f3 */
[----:B01----:R-:W-:Y:S01]  /*9c50*/  ENDCOLLECTIVE ;  /* 0x000000000000791b */ /* 0x003fe20003800000 */
.L_x_9541:
[----:B------:R-:W-:Y:S02]  /*9c60*/  MOV R21, R12 ;  /* 0x0000000c00157202 */ /* 0x000fe40000000f00 */
[----:B------:R-:W-:Y:S02]  /*9c70*/  MOV R245, R240 ;  /* 0x000000f000f57202 */ /* 0x000fe40000000f00 */
[----:B------:R-:W-:Y:S02]  /*9c80*/  MOV R235, R225 ;  /* 0x000000e100eb7202 */ /* 0x000fe40000000f00 */
[----:B------:R-:W-:-:S07]  /*9c90*/  MOV R237, R246 ;  /* 0x000000f600ed7202 */ /* 0x000fce0000000f00 */
[----:B------:R-:W-:Y:S05]  /*9ca0*/  WARPSYNC.COLLECTIVE R20, `(.L_x_9542) ;  /* 0x0000000014087348 */ /* 0x000fea0003c00000 */
[----:B------:R0:W1:Y:S02]  /*9cb0*/  SHFL.DOWN P2, R246, R245, R244, R243 ;  /* 0x080000f4f5f67389 */ /* 0x00006400000400f3 */
[----:B01----:R-:W-:Y:S01]  /*9cc0*/  ENDCOLLECTIVE ;  /* 0x000000000000791b */ /* 0x003fe20003800000 */
.L_x_9542:
[----:B------:R-:W-:Y:S02]  /*9cd0*/  MOV R245, R241 ;  /* 0x000000f100f57202 */ /* 0x000fe40000000f00 */
[----:B------:R-:W-:-:S07]  /*9ce0*/  MOV R238, R246 ;  /* 0x000000f600ee7202 */ /* 0x000fce0000000f00 */
[----:B------:R-:W-:Y:S05]  /*9cf0*/  WARPSYNC.COLLECTIVE R20, `(.L_x_9543) ;  /* 0x0000000014087348 */ /* 0x000fea0003c00000 */
[----:B------:R0:W1:Y:S02]  /*9d00*/  SHFL.DOWN P2, R246, R245, R244, R243 ;  /* 0x080000f4f5f67389 */ /* 0x00006400000400f3 */
[----:B01----:R-:W-:Y:S01]  /*9d10*/  ENDCOLLECTIVE ;  /* 0x000000000000791b */ /* 0x003fe20003800000 */
.L_x_9543:
[----:B------:R-:W-:Y:S02]  /*9d20*/  MOV R245, R242 ;  /* 0x000000f200f57202 */ /* 0x000fe40000000f00 */
[----:B------:R-:W-:-:S07]  /*9d30*/  MOV R247, R246 ;  /* 0x000000f600f77202 */ /* 0x000fce0000000f00 */
[----:B------:R-:W-:Y:S05]  /*9d40*/  WARPSYNC.COLLECTIVE R20, `(.L_x_9544) ;  /* 0x0000000014087348 */ /* 0x000fea0003c00000 */
[----:B------:R0:W1:Y:S02]  /*9d50*/  SHFL.DOWN P2, R246, R245, R244, R243 ;  /* 0x080000f4f5f67389 */ /* 0x00006400000400f3 */
[----:B01----:R-:W-:Y:S01]  /*9d60*/  ENDCOLLECTIVE ;  /* 0x000000000000791b */ /* 0x003fe20003800000 */
.L_x_9544:
[----:B------:R-:W-:Y:S05]  /*9d70*/  WARPSYNC.COLLECTIVE R20, `(.L_x_9545) ;  /* 0x0000000014087348 */ /* 0x000fea0003c00000 */
[----:B------:R0:W1:Y:S02]  /*9d80*/  SHFL.IDX P3, R225, R21, R22, R23 ;  /* 0x0000001615e17389 */ /* 0x0000640000060017 */
[----:B01----:R-:W-:Y:S01]  /*9d90*/  ENDCOLLECTIVE ;  /* 0x000000000000791b */ /* 0x003fe20003800000 */
.L_x_9545:
[----:B------:R-:W-:Y:S02]  /*9da0*/  MOV R21, R13 ;  /* 0x0000000d00157202 */ /* 0x000fe40000000f00 */
[----:B------:R-:W-:-:S07]  /*9db0*/  MOV R249, R225 ;  /* 0x000000e100f97202 */ /* 0x000fce0000000f00 */
[----:B------:R-:W-:Y:S05]  /*9dc0*/  WARPSYNC.COLLECTIVE R20, `(.L_x_9546) ;  /* 0x0000000014087348 */ /* 0x000fea0003c00000 */
[----:B------:R0:W1:Y:S02]  /*9dd0*/  SHFL.IDX P3, R225, R21, R22, R23 ;  /* 0x0000001615e17389 */ /* 0x0000640000060017 */
[----:B01----:R-:W-:Y:S01]  /*9de0*/  ENDCOLLECTIVE ;  /* 0x000000000000791b */ /* 0x003fe20003800000 */
.L_x_9546:
[----:B------:R-:W-:Y:S02]  /*9df0*/  MOV R21, R14 ;  /* 0x0000000e00157202 */ /* 0x000fe40000000f00 */
[----:B------:R-:W-:-:S07]  /*9e00*/  MOV R243, R225 ;  /* 0x000000e100f37202 */ /* 0x000fce0000000f00 */
[----:B------:R-:W-:Y:S05]  /*9e10*/  WARPSYNC.COLLECTIVE R20, `(.L_x_9547) ;  /* 0x0000000014087348 */ /* 0x000fea0003c00000 */
[----:B------:R0:W1:Y:S02]  /*9e20*/  SHFL.IDX P3, R225, R21, R22, R23 ;  /* 0x0000001615e17389 */ /* 0x0000640000060017 */
[----:B01----:R-:W-:Y:S01]  /*9e30*/  ENDCOLLECTIVE ;  /* 0x000000000000791b */ /* 0x003fe20003800000 */
.L_x_9547:
[----:B------:R-:W-:Y:S02]  /*9e40*/  MOV R21, R15 ;  /* 0x0000000f00157202 */ /* 0x000fe40000000f00 */
[----:B------:R-:W-:-:S07]  /*9e50*/  MOV R244, R225 ;  /* 0x000000e100f47202 */ /* 0x000fce0000000f00 */
[----:B------:R-:W-:Y:S05]  /*9e60*/  WARPSYNC.COLLECTIVE R20, `(.L_x_9548) ;  /* 0x0000000014087348 */ /* 0x000fea0003c00000 */
[----:B------:R0:W1:Y:S02]  /*9e70*/  SHFL.IDX P3, R225, R21, R22, R23 ;  /* 0x0000001615e17389 */ /* 0x0000640000060017 */
[----:B01----:R-:W-:Y:S01]  /*9e80*/  ENDCOLLECTIVE ;  /* 0x000000000000791b */ /* 0x003fe20003800000 */
.L_x_9548:
[----:B------:R-:W-:Y:S01]  /*9e90*/  MOV R245, R225 ;  /* 0x000000e100f57202 */ /* 0x000fe20000000f00 */
[-C--:B------:R-:W-:Y:S01]  /*9ea0*/  FMUL.FTZ R225, R13, R248.reuse ;  /* 0x000000f80de17220 */ /* 0x080fe20000410000 */
[----:B------:R-:W-:Y:S01]  /*9eb0*/  FMUL.FTZ R248, R12, R248 ;  /* 0x000000f80cf87220 */ /* 0x000fe20000410000 */
[----:B------:R-:W-:Y:S06]  /*9ec0*/  BRA `(.L_x_9549) ;  /* 0xffffffb0005c7947 */ /* 0x000fec000383ffff */
.L_x_9550:
        /* <DEDUP_REMOVED lines=11> */
.L_x_18948:


//--------------------- .text._Z25selective_scan_bwd_kernelI32Selective_Scan_bwd_kernel_traitsILi64ELi16ELb1ELb0ELb0ELb0ELb1EN3c108BFloat16ENS1_7complexIfEEEEv12SSMParamsBwd --------------------------
	.section	.text._Z25selective_scan_bwd_kernelI32Selective_Scan_bwd_kernel_traitsILi64ELi16ELb1ELb0ELb0ELb0ELb1EN3c108BFloat16ENS1_7complexIfEEEEv12SSMParamsBwd,"ax",@progbits
	.align	128
        .global         _Z25selective_scan_bwd_kernelI32Selective_Scan_bwd_kernel_traitsILi64ELi16ELb1ELb0ELb0ELb0ELb1EN3c108BFloat16ENS1_7complexIfEEEEv12SSMParamsBwd
        .type           _Z25selective_scan_bwd_kernelI32Selective_Scan_bwd_kernel_traitsILi64ELi16ELb1ELb0ELb0ELb0ELb1EN3c108BFloat16ENS1_7complexIfEEEEv12SSMParamsBwd,@function
        .size           _Z25selective_scan_bwd_kernelI32Selective_Scan_bwd_kernel_traitsILi64ELi16ELb1ELb0ELb0ELb0ELb1EN3c108BFloat16ENS1_7complexIfEEEEv12SSMParamsBwd,(.L_x_18949 - _Z25selective_scan_bwd_kernelI32Selective_Scan_bwd_kernel_traitsILi64ELi16ELb1ELb0ELb0ELb0ELb1EN3c108BFloat16ENS1_7complexIfEEEEv12SSMParamsBwd)
        .other          _Z25selective_scan_bwd_kernelI32Selective_Scan_bwd_kernel_traitsILi64ELi16ELb1ELb0ELb0ELb0ELb1EN3c108BFloat16ENS1_7complexIfEEEEv12SSMParamsBwd,@"STO_CUDA_ENTRY STV_DEFAULT"
_Z25selective_scan_bwd_kernelI32Selective_Scan_bwd_kernel_traitsILi64ELi16ELb1ELb0ELb0ELb0ELb1EN3c108BFloat16ENS1_7complexIfEEEEv12SSMParamsBwd:
.text._Z25selective_scan_bwd_kernelI32Selective_Scan_bwd_kernel_traitsILi64ELi16ELb1ELb0ELb0ELb0ELb1EN3c108BFloat16ENS1_7complexIfEEEEv12SSMParamsBwd:
        /* <DEDUP_REMOVED lines=74> */
[----:B------:R-:W-:Y:S02]  /*04a0*/  @P4 LEA.HI.X R29, R119, R21, R118, 0x2, P5 ;  /* 0x00000015771d4211 */ /* 0x000fe400028f1476 */
[----:B------:R-:W-:Y:S02]  /*04b0*/  CS2R R116, SRZ ;  /* 0x0000000000747805 */ /* 0x000fe4000001ff00 */
        /* <DEDUP_REMOVED lines=38> */
.L_x_9585:
[----:B------:R-:W-:Y:S01]  /*0720*/  BAR.SYNC.DEFER_BLOCKING 0x0 ;  /* 0x0000000000007b1d */ /* 0x000fe20000010000 */
[----:B------:R-:W-:Y:S02]  /*0730*/  MOV R4, UR24 ;  /* 0x0000001800047c02 */ /* 0x000fe40008000f00 */
[----:B------:R-:W-:Y:S02]  /*0740*/  MOV R5, UR25 ;  /* 0x0000001900057c02 */ /* 0x000fe40008000f00 */
[----:B------:R-:W-:-:S03]  /*0750*/  LOP3.LUT R109, R111, 0x1f, R114, 0xf8, !PT ;  /* 0x0000001f6f6d7812 */ /* 0x000fc600078ef872 */
[----:B0-----:R-:W0:Y:S01]  /*0760*/  LDC.64 R44, c[0x0][0x318] ;  /* 0x0000c600ff2c7b82 */ /* 0x001e220000000a00 */
[-C--:B------:R-:W-:Y:S01]  /*0770*/  IADD3 R0, R111, R112.reuse, RZ ;  /* 0x000000706f007210 */ /* 0x080fe20007ffe0ff */
[----:B------:R-:W-:Y:S01]  /*0780*/  ULDC.64 UR6, c[0x0][0x2a8] ;  /* 0x0000aa0000067ab9 */ /* 0x000fe20000000a00 */
[C---:B------:R-:W-:Y:S01]  /*0790*/  IMAD.WIDE R4, R109.reuse, 0x10, R4 ;  /* 0x000000106d047825 */ /* 0x040fe200078e0204 */
[----:B------:R-:W-:Y:S02]  /*07a0*/  MOV R20, UR26 ;  /* 0x0000001a00147c02 */ /* 0x000fe40008000f00 */
[----:B------:R-:W-:Y:S02]  /*07b0*/  MOV R21, UR27 ;  /* 0x0000001b00157c02 */ /* 0x000fe40008000f00 */
[----:B------:R-:W1:Y:S01]  /*07c0*/  LDC.64 R52, c[0x0][0x308] ;  /* 0x0000c200ff347b82 */ /* 0x000e620000000a00 */
[----:B------:R-:W2:Y:S04]  /*07d0*/  LDG.E.128 R12, desc[UR12][R4.64] ;  /* 0x0000000c040c7981 */ /* 0x000ea8000c1e1d00 */
[----:B------:R-:W3:Y:S01]  /*07e0*/  LDG.E.128 R16, desc[UR12][R4.64+0x200] ;  /* 0x0002000c04107981 */ /* 0x000ee2000c1e1d00 */
[C---:B------:R-:W-:Y:S01]  /*07f0*/  LEA R2, R0.reuse, R115, 0x4 ;  /* 0x0000007300027211 */ /* 0x040fe200078e20ff */
        /* <DEDUP_REMOVED lines=10> */
[----:B----4-:R3:W4:Y:S01]  /*08a0*/  LDG.E.128 R36, desc[UR12][R20.64+0x200] ;  /* 0x0002000c14247981 */ /* 0x010722000c1e1d00 */
[----:B------:R-:W-:-:S02]  /*08b0*/  MOV R22, UR28 ;  /* 0x0000001c00167c02 */ /* 0x000fc40008000f00 */
[----:B------:R-:W-:-:S03]  /*08c0*/  MOV R23, UR29 ;  /* 0x0000001d00177c02 */ /* 0x000fc60008000f00 */
[----:B------:R-:W-:Y:S01]  /*08d0*/  IMAD.WIDE R22, R109, 0x10, R22 ;  /* 0x000000106d167825 */ /* 0x000fe200078e0216 */
[----:B---3--:R-:W3:Y:S01]  /*08e0*/  LDC.64 R20, c[0x0][0x2a0] ;  /* 0x0000a800ff147b82 */ /* 0x008ee20000000a00 */
[----:B--2---:R-:W-:Y:S04]  /*08f0*/  STS.128 [R2], R32 ;  /* 0x0000002002007388 */ /* 0x004fe80000000c00 */
[----:B----4-:R-:W-:Y:S01]  /*0900*/  STS.128 [R2+0x200], R36 ;  /* 0x0002002402007388 */ /* 0x010fe20000000c00 */
[----:B------:R-:W-:-:S03]  /*0910*/  NOP ;  /* 0x0000000000007918 */ /* 0x000fc60000000000 */
[----:B------:R-:W-:Y:S04]  /*0920*/  LDS.128 R16, [R61] ;  /* 0x000000003d107984 */ /* 0x000fe80000000c00 */
[----:B------:R-:W-:Y:S01]  /*0930*/  LDS.128 R12, [R61+0x10] ;  /* 0x000010003d0c7984 */ /* 0x000fe20000000c00 */
[----:B------:R-:W-:Y:S06]  /*0940*/  BAR.SYNC.DEFER_BLOCKING 0x0 ;  /* 0x0000000000007b1d */ /* 0x000fec0000010000 */
[----:B------:R-:W2:Y:S04]  /*0950*/  LDG.E.128 R40, desc[UR12][R22.64] ;  /* 0x0000000c16287981 */ /* 0x000ea8000c1e1d00 */
[----:B------:R0:W4:Y:S01]  /*0960*/  LDG.E.128 R48, desc[UR12][R22.64+0x200] ;  /* 0x0002000c16307981 */ /* 0x000122000c1e1d00 */
[----:B------:R-:W-:Y:S01]  /*0970*/  LEA R30, R113, 0xfffffc00, 0xa ;  /* 0xfffffc00711e7811 */ /* 0x000fe200078e50ff */
[----:B---3--:R-:W-:-:S03]  /*0980*/  IMAD R0, R20, UR15, RZ ;  /* 0x0000000f14007c24 */ /* 0x008fc6000f8e02ff */
[----:B------:R-:W-:Y:S01]  /*0990*/  SHF.R.S32.HI R31, RZ, 0x1f, R30 ;  /* 0x0000001fff1f7819 */ /* 0x000fe2000001141e */
[----:B------:R-:W-:Y:S02]  /*09a0*/  IMAD R3, R21, UR14, R0 ;  /* 0x0000000e15037c24 */ /* 0x000fe4000f8e0200 */
[----:B------:R-:W-:Y:S02]  /*09b0*/  IMAD R0, R118, UR6, RZ ;  /* 0x0000000676007c24 */ /* 0x000fe4000f8e02ff */
[----:B------:R-:W-:-:S05]  /*09c0*/  IMAD.WIDE.U32 R20, R20, UR14, R30 ;  /* 0x0000000e14147c25 */ /* 0x000fca000f8e001e */
[----:B------:R-:W-:Y:S01]  /*09d0*/  IADD3 R21, R21, R3, RZ ;  /* 0x0000000315157210 */ /* 0x000fe20007ffe0ff */
[C---:B------:R-:W-:Y:S02]  /*09e0*/  IMAD R3, R119.reuse, UR7, R0 ;  /* 0x0000000777037c24 */ /* 0x040fe4000f8e0200 */
[----:B------:R-:W-:Y:S01]  /*09f0*/  IMAD.WIDE.U32 R20, R119, UR6, R20 ;  /* 0x0000000677147c25 */ /* 0x000fe2000f8e0014 */
[----:B------:R-:W-:-:S04]  /*0a00*/  ULDC.64 UR6, c[0x0][0x2b8] ;  /* 0x0000ae0000067ab9 */ /* 0x000fc80000000a00 */
[----:B------:R-:W-:Y:S02]  /*0a10*/  IADD3 R0, R21, R3, RZ ;  /* 0x0000000315007210 */ /* 0x000fe40007ffe0ff */
[----:B0-----:R-:W-:-:S04]  /*0a20*/  LEA R22, P0, R20, R44, 0x1 ;  /* 0x0000002c14167211 */ /* 0x001fc800078008ff */
[----:B------:R-:W-:-:S03]  /*0a30*/  LEA.HI.X R23, R20, R45, R0, 0x1, P0 ;  /* 0x0000002d14177211 */ /* 0x000fc600000f0c00 */
[----:B------:R-:W-:-:S03]  /*0a40*/  IMAD.WIDE R20, R109, 0x10, R22 ;  /* 0x000000106d147825 */ /* 0x000fc600078e0216 */
[----:B------:R-:W0:Y:S01]  /*0a50*/  LDC.64 R22, c[0x0][0x2b0] ;  /* 0x0000ac00ff167b82 */ /* 0x000e220000000a00 */
[----:B--2---:R-:W-:Y:S04]  /*0a60*/  STS.128 [R2], R40 ;  /* 0x0000002802007388 */ /* 0x004fe80000000c00 */
[----:B----4-:R-:W-:Y:S01]  /*0a70*/  STS.128 [R2+0x200], R48 ;  /* 0x0002003002007388 */ /* 0x010fe20000000c00 */
[----:B------:R-:W-:-:S03]  /*0a80*/  NOP ;  /* 0x0000000000007918 */ /* 0x000fc60000000000 */
[----:B------:R-:W2:Y:S04]  /*0a90*/  LDS.128 R44, [R61] ;  /* 0x000000003d2c7984 */ /* 0x000ea80000000c00 */
[----:B------:R-:W-:Y:S01]  /*0aa0*/  LDS.128 R32, [R61+0x10] ;  /* 0x000010003d207984 */ /* 0x000fe20000000c00 */
[----:B------:R-:W-:Y:S06]  /*0ab0*/  BAR.SYNC.DEFER_BLOCKING 0x0 ;  /* 0x0000000000007b1d */ /* 0x000fec0000010000 */
[----:B------:R-:W3:Y:S04]  /*0ac0*/  LDG.E.128 R56, desc[UR12][R20.64] ;  /* 0x0000000c14387981 */ /* 0x000ee8000c1e1d00 */
[----:B------:R4:W5:Y:S01]  /*0ad0*/  LDG.E.128 R64, desc[UR12][R20.64+0x200] ;  /* 0x0002000c14407981 */ /* 0x000962000c1e1d00 */
[----:B0-----:R-:W-:-:S04]  /*0ae0*/  IMAD R0, R22, UR15, RZ ;  /* 0x0000000f16007c24 */ /* 0x001fc8000f8e02ff */
[----:B------:R-:W-:Y:S02]  /*0af0*/  IMAD R3, R23, UR14, R0 ;  /* 0x0000000e17037c24 */ /* 0x000fe4000f8e0200 */
[----:B------:R-:W-:-:S04]  /*0b00*/  IMAD.WIDE.U32 R22, R22, UR14, R30 ;  /* 0x0000000e16167c25 */ /* 0x000fc8000f8e001e */
[----:B------:R-:W-:Y:S01]  /*0b10*/  IMAD R0, R118, UR6, RZ ;  /* 0x0000000676007c24 */ /* 0x000fe2000f8e02ff */
[----:B------:R-:W-:-:S03]  /*0b20*/  IADD3 R23, R23, R3, RZ ;  /* 0x0000000317177210 */ /* 0x000fc60007ffe0ff */
[C---:B------:R-:W-:Y:S02]  /*0b30*/  IMAD R3, R119.reuse, UR7, R0 ;  /* 0x0000000777037c24 */ /* 0x040fe4000f8e0200 */
[----:B----4-:R-:W-:Y:S01]  /*0b40*/  IMAD.WIDE.U32 R20, R119, UR6, R22 ;  /* 0x0000000677147c25 */ /* 0x010fe2000f8e0016 */
[----:B--2---:R-:W-:Y:S01]  /*0b50*/  SHF.L.U32 R74, R44, 0x10, RZ ;  /* 0x000000102c4a7819 */ /* 0x004fe200000006ff */
[----:B------:R-:W-:-:S03]  /*0b60*/  ULDC.64 UR6, c[0x0][0x3a0] ;  /* 0x0000e80000067ab9 */ /* 0x000fc60000000a00 */
[----:B------:R-:W-:Y:S02]  /*0b70*/  IADD3 R0, R21, R3, RZ ;  /* 0x0000000315007210 */ /* 0x000fe40007ffe0ff */
[----:B-1----:R-:W-:-:S04]  /*0b80*/  LEA R52, P0, R20, R52, 0x1 ;  /* 0x0000003414347211 */ /* 0x002fc800078008ff */
[----:B------:R-:W-:-:S03]  /*0b90*/  LEA.HI.X R53, R20, R53, R0, 0x1, P0 ;  /* 0x0000003514357211 */ /* 0x000fc600000f0c00 */
[----:B------:R-:W-:Y:S01]  /*0ba0*/  IMAD.WIDE R52, R109, 0x10, R52 ;  /* 0x000000106d347825 */ /* 0x000fe200078e0234 */
[----:B------:R-:W-:-:S04]  /*0bb0*/  PRMT R44, R44, 0x7632, R44 ;  /* 0x000076322c2c7816 */ /* 0x000fc8000000002c */
[----:B------:R-:W-:Y:S01]  /*0bc0*/  SHF.L.U32 R76, R44, 0x10, RZ ;  /* 0x000000102c4c7819 */ /* 0x000fe200000006ff */
[----:B---3--:R0:W-:Y:S04]  /*0bd0*/  STS.128 [R2], R56 ;  /* 0x0000003802007388 */ /* 0x0081e80000000c00 */
[----:B-----5:R-:W-:Y:S01]  /*0be0*/  STS.128 [R2+0x200], R64 ;  /* 0x0002004002007388 */ /* 0x020fe20000000c00 */
[----:B------:R-:W-:-:S03]  /*0bf0*/  NOP ;  /* 0x0000000000007918 */ /* 0x000fc60000000000 */
[----:B------:R-:W1:Y:S04]  /*0c00*/  LDS.128 R48, [R61] ;  /* 0x000000003d307984 */ /* 0x000e680000000c00 */
[----:B------:R-:W2:Y:S01]  /*0c10*/  LDS.128 R20, [R61+0x10] ;  /* 0x000010003d147984 */ /* 0x000ea20000000c00 */
[----:B------:R-:W-:Y:S06]  /*0c20*/  BAR.SYNC.DEFER_BLOCKING 0x0 ;  /* 0x0000000000007b1d */ /* 0x000fec0000010000 */
[----:B------:R-:W3:Y:S04]  /*0c30*/  LDG.E.128 R36, desc[UR12][R52.64] ;  /* 0x0000000c34247981 */ /* 0x000ee8000c1e1d00 */
[----:B------:R4:W5:Y:S01]  /*0c40*/  LDG.E.128 R40, desc[UR12][R52.64+0x200] ;  /* 0x0002000c34287981 */ /* 0x000962000c1e1d00 */
[----:B0-----:R-:W-:-:S02]  /*0c50*/  SHF.L.U32 R56, R8, 0x10, RZ ;  /* 0x0000001008387819 */ /* 0x001fc400000006ff */
[----:B------:R-:W-:Y:S02]  /*0c60*/  PRMT R108, R8, 0x7632, R108 ;  /* 0x00007632086c7816 */ /* 0x000fe4000000006c */
[C---:B-1----:R-:W-:Y:S02]  /*0c70*/  SHF.L.U32 R62, R48.reuse, 0x10, RZ ;  /* 0x00000010303e7819 */ /* 0x042fe400000006ff */
[----:B------:R-:W-:Y:S02]  /*0c80*/  PRMT R48, R48, 0x7632, R48 ;  /* 0x0000763230307816 */ /* 0x000fe40000000030 */
[C---:B------:R-:W-:Y:S01]  /*0c90*/  SHF.L.U32 R63, R49.reuse, 0x10, RZ ;  /* 0x00000010313f7819 */ /* 0x040fe200000006ff */
[----:B------:R-:W-:Y:S01]  /*0ca0*/  FMUL.FTZ R0, R62, -1.4426950216293334961 ;  /* 0xbfb8aa3b3e007820 */ /* 0x000fe20000410000 */
[----:B------:R-:W-:Y:S02]  /*0cb0*/  SHF.L.U32 R66, R48, 0x10, RZ ;  /* 0x0000001030427819 */ /* 0x000fe400000006ff */
[----:B------:R-:W-:Y:S01]  /*0cc0*/  PRMT R49, R49, 0x7632, R49 ;  /* 0x0000763231317816 */ /* 0x000fe20000000031 */
[----:B------:R-:W-:Y:S01]  /*0cd0*/  FMUL.FTZ R54, R63, -1.4426950216293334961 ;  /* 0xbfb8aa3b3f367820 */ /* 0x000fe20000410000 */
[----:B------:R-:W-:Y:S01]  /*0ce0*/  SHF.L.U32 R65, R50, 0x10, RZ ;  /* 0x0000001032417819 */ /* 0x000fe200000006ff */
[----:B------:R-:W-:Y:S01]  /*0cf0*/  FMUL.FTZ R3, R66, -1.4426950216293334961 ;  /* 0xbfb8aa3b42037820 */ /* 0x000fe20000410000 */
[----:B------:R-:W0:Y:S01]  /*0d00*/  MUFU.EX2 R0, R0 ;  /* 0x0000000000007308 */ /* 0x000e220000000800 */
[----:B------:R-:W-:-:S02]  /*0d10*/  SHF.L.U32 R67, R49, 0x10, RZ ;  /* 0x0000001031437819 */ /* 0x000fc400000006ff */
[----:B------:R-:W-:Y:S01]  /*0d20*/  PRMT R50, R50, 0x7632, R50 ;  /* 0x0000763232327816 */ /* 0x000fe20000000032 */
[----:B------:R-:W-:Y:S01]  /*0d30*/  FMUL.FTZ R48, R65, -1.4426950216293334961 ;  /* 0xbfb8aa3b41307820 */ /* 0x000fe20000410000 */
[----:B------:R-:W-:Y:S01]  /*0d40*/  SHF.L.U32 R72, R51, 0x10, RZ ;  /* 0x0000001033487819 */ /* 0x000fe200000006ff */
[----:B------:R-:W-:Y:S01]  /*0d50*/  FMUL.FTZ R49, R67, -1.4426950216293334961 ;  /* 0xbfb8aa3b43317820 */ /* 0x000fe20000410000 */
[----:B------:R-:W-:Y:S01]  /*0d60*/  SHF.L.U32 R71, R50, 0x10, RZ ;  /* 0x0000001032477819 */ /* 0x000fe200000006ff */
[----:B------:R-:W1:Y:S01]  /*0d70*/  MUFU.EX2 R3, R3 ;  /* 0x0000000300037308 */ /* 0x000e620000000800 */
[----:B--2---:R-:W-:Y:S01]  /*0d80*/  SHF.L.U32 R75, R20, 0x10, RZ ;  /* 0x00000010144b7819 */ /* 0x004fe200000006ff */
[----:B----4-:R-:W-:Y:S01]  /*0d90*/  FMUL.FTZ R53, R72, -1.4426950216293334961 ;  /* 0xbfb8aa3b48357820 */ /* 0x010fe20000410000 */
[----:B------:R-:W-:Y:S01]  /*0da0*/  PRMT R51, R51, 0x7632, R51 ;  /* 0x0000763233337816 */ /* 0x000fe20000000033 */
[----:B------:R-:W-:Y:S01]  /*0db0*/  FMUL.FTZ R44, R71, -1.4426950216293334961 ;  /* 0xbfb8aa3b472c7820 */ /* 0x000fe20000410000 */
[----:B------:R-:W-:Y:S01]  /*0dc0*/  PRMT R20, R46, 0x7632, R20 ;  /* 0x000076322e147816 */ /* 0x000fe20000000014 */
[----:B------:R-:W-:Y:S01]  /*0dd0*/  FMUL.FTZ R55, R75, -1.4426950216293334961 ;  /* 0xbfb8aa3b4b377820 */ /* 0x000fe20000410000 */
[----:B------:R-:W-:Y:S01]  /*0de0*/  SHF.L.U32 R73, R51, 0x10, RZ ;  /* 0x0000001033497819 */ /* 0x000fe200000006ff */
[----:B------:R-:W2:Y:S01]  /*0df0*/  MUFU.EX2 R54, R54 ;  /* 0x0000003600367308 */ /* 0x000ea20000000800 */
[----:B0-----:R-:W-:Y:S01]  /*0e00*/  FADD.FTZ R0, R0, 1 ;  /* 0x3f80000000007421 */ /* 0x001fe20000010000 */
[----:B------:R-:W-:-:S02]  /*0e10*/  SHF.L.U32 R82, R46, 0x10, RZ ;  /* 0x000000102e527819 */ /* 0x000fc400000006ff */
[----:B------:R-:W-:Y:S01]  /*0e20*/  FMUL.FTZ R46, R73, -1.4426950216293334961 ;  /* 0xbfb8aa3b492e7820 */ /* 0x000fe20000410000 */
[----:B------:R-:W-:Y:S02]  /*0e30*/  SHF.L.U32 R77, R45, 0x10, RZ ;  /* 0x000000102d4d7819 */ /* 0x000fe400000006ff */
[----:B------:R-:W-:Y:S01]  /*0e40*/  SHF.L.U32 R57, R9, 0x10, RZ ;  /* 0x0000001009397819 */ /* 0x000fe200000006ff */
[----:B------:R-:W0:Y:S01]  /*0e50*/  MUFU.EX2 R49, R49 ;  /* 0x0000003100317308 */ /* 0x000e220000000800 */
[----:B-1----:R-:W-:Y:S01]  /*0e60*/  FADD.FTZ R79, R3, 1 ;  /* 0x3f800000034f7421 */ /* 0x002fe20000010000 */
[----:B------:R-:W-:Y:S02]  /*0e70*/  SHF.L.U32 R84, R47, 0x10, RZ ;  /* 0x000000102f547819 */ /* 0x000fe400000006ff */
[----:B------:R-:W-:Y:S02]  /*0e80*/  PRMT R107, R9, 0x7632, R107 ;  /* 0x00007632096b7816 */ /* 0x000fe4000000006b */
[----:B------:R-:W-:-:S02]  /*0e90*/  SHF.L.U32 R80, R32, 0x10, RZ ;  /* 0x0000001020507819 */ /* 0x000fc400000006ff */
[----:B------:R-:W1:Y:S01]  /*0ea0*/  MUFU.RCP R87, R0 ;  /* 0x0000000000577308 */ /* 0x000e620000001000 */
[----:B--2---:R-:W-:Y:S01]  /*0eb0*/  FADD.FTZ R3, R54, 1 ;  /* 0x3f80000036037421 */ /* 0x004fe20000010000 */
[----:B------:R-:W-:Y:S02]  /*0ec0*/  PRMT R69, R35, 0x7632, R69 ;  /* 0x0000763223457816 */ /* 0x000fe40000000045 */
[C---:B------:R-:W-:Y:S02]  /*0ed0*/  PRMT R70, R34.reuse, 0x7632, R70 ;  /* 0x0000763222467816 */ /* 0x040fe40000000046 */
[----:B------:R-:W-:Y:S02]  /*0ee0*/  SHF.L.U32 R64, R34, 0x10, RZ ;  /* 0x0000001022407819 */ /* 0x000fe400000006ff */
[----:B------:R1:W2:Y:S01]  /*0ef0*/  MUFU.EX2 R52, R48 ;  /* 0x0000003000347308 */ /* 0x0002a20000000800 */
[----:B0-----:R-:W-:Y:S01]  /*0f00*/  FADD.FTZ R49, R49, 1 ;  /* 0x3f80000031317421 */ /* 0x001fe20000010000 */
[----:B------:R-:W-:-:S02]  /*0f10*/  SHF.L.U32 R95, R21, 0x10, RZ ;  /* 0x00000010155f7819 */ /* 0x000fc400000006ff */
[----:B------:R-:W-:Y:S02]  /*0f20*/  PRMT R106, R10, 0x7632, R106 ;  /* 0x000076320a6a7816 */ /* 0x000fe4000000006a */
[----:B------:R-:W-:Y:S02]  /*0f30*/  SHF.L.U32 R85, R20, 0x10, RZ ;  /* 0x0000001014557819 */ /* 0x000fe400000006ff */
[----:B------:R-:W-:Y:S01]  /*0f40*/  MUFU.RCP R79, R79 ;  /* 0x0000004f004f7308 */ /* 0x000fe20000001000 */
[----:B-1----:R-:W-:Y:S01]  /*0f50*/  FMUL.FTZ R48, R62, R87 ;  /* 0x000000573e307220 */ /* 0x002fe20000410000 */
[----:B------:R-:W-:Y:S02]  /*0f60*/  PRMT R21, R21, 0x7632, R21 ;  /* 0x0000763215157816 */ /* 0x000fe40000000015 */
[C---:B------:R-:W-:Y:S01]  /*0f70*/  PRMT R68, R33.reuse, 0x7632, R68 ;  /* 0x0000763221447816 */ /* 0x040fe20000000044 */
[----:B------:R-:W-:Y:S01]  /*0f80*/  FMUL.FTZ R0, R74, R48 ;  /* 0x000000304a007220 */ /* 0x000fe20000410000 */
[----:B------:R-:W-:Y:S01]  /*0f90*/  SHF.L.U32 R78, R33, 0x10, RZ ;  /* 0x00000010214e7819 */ /* 0x000fe200000006ff */
[----:B------:R-:W-:Y:S01]  /*0fa0*/  FMUL.FTZ R33, R95, -1.4426950216293334961 ;  /* 0xbfb8aa3b5f217820 */ /* 0x000fe20000410000 */
[----:B------:R0:W1:Y:S01]  /*0fb0*/  MUFU.EX2 R50, R44 ;  /* 0x0000002c00327308 */ /* 0x0000620000000800 */
[----:B--2---:R-:W-:Y:S01]  /*0fc0*/  FADD.FTZ R52, R52, 1 ;  /* 0x3f80000034347421 */ /* 0x004fe20000010000 */
[----:B------:R-:W-:Y:S01]  /*0fd0*/  FFMA.FTZ R117, R0, R56, R117 ;  /* 0x0000003800757223 */ /* 0x000fe20000010075 */
[----:B------:R-:W-:-:S02]  /*0fe0*/  SHF.L.U32 R97, R21, 0x10, RZ ;  /* 0x0000001015617819 */ /* 0x000fc400000006ff */
[C---:B------:R-:W-:Y:S02]  /*0ff0*/  SHF.L.U32 R21, R11.reuse, 0x10, RZ ;  /* 0x000000100b157819 */ /* 0x040fe400000006ff */
[----:B------:R-:W-:Y:S01]  /*1000*/  PRMT R105, R11, 0x7632, R105 ;  /* 0x000076320b697816 */ /* 0x000fe20000000069 */
[----:B------:R2:W4:Y:S01]  /*1010*/  MUFU.RCP R90, R3 ;  /* 0x00000003005a7308 */ /* 0x0005220000001000 */
[----:B0-----:R-:W-:Y:S02]  /*1020*/  PRMT R44, R47, 0x7632, R44 ;  /* 0x000076322f2c7816 */ /* 0x001fe4000000002c */
[----:B------:R-:W-:Y:S02]  /*1030*/  PRMT R104, R4, 0x7632, R104 ;  /* 0x0000763204687816 */ /* 0x000fe40000000068 */
[----:B------:R-:W-:Y:S02]  /*1040*/  PRMT R103, R23, 0x7632, R103 ;  /* 0x0000763217677816 */ /* 0x000fe40000000067 */
[----:B------:R-:W-:Y:S01]  /*1050*/  PRMT R199, R5, 0x7632, R199 ;  /* 0x0000763205c77816 */ /* 0x000fe200000000c7 */
[----:B------:R0:W4:Y:S01]  /*1060*/  MUFU.EX2 R58, R53 ;  /* 0x00000035003a7308 */ /* 0x0001220000000800 */
[----:B--2---:R-:W-:Y:S01]  /*1070*/  PRMT R3, R45, 0x7632, R3 ;  /* 0x000076322d037816 */ /* 0x004fe20000000003 */
[----:B-1----:R-:W-:Y:S01]  /*1080*/  FADD.FTZ R50, R50, 1 ;  /* 0x3f80000032327421 */ /* 0x002fe20000010000 */
[----:B------:R-:W-:-:S02]  /*1090*/  PRMT R45, R32, 0x7632, R45 ;  /* 0x00007632202d7816 */ /* 0x000fc4000000002d */
[----:B------:R-:W-:Y:S01]  /*10a0*/  SHF.L.U32 R83, R3, 0x10, RZ ;  /* 0x0000001003537819 */ /* 0x000fe200000006ff */
[----:B------:R-:W-:Y:S01]  /*10b0*/  FADD.FTZ R3, -R87, 1 ;  /* 0x3f80000057037421 */ /* 0x000fe20000010100 */
[----:B------:R-:W-:Y:S01]  /*10c0*/  SHF.L.U32 R70, R70, 0x10, RZ ;  /* 0x0000001046467819 */ /* 0x000fe200000006ff */
[----:B------:R1:W-:Y:S01]  /*10d0*/  MUFU.RCP R94, R49 ;  /* 0x00000031005e7308 */ /* 0x0003e20000001000 */
[----:B0-----:R-:W-:Y:S01]  /*10e0*/  SHF.L.U32 R53, R108, 0x10, RZ ;  /* 0x000000106c357819 */ /* 0x001fe200000006ff */
[----:B----4-:R-:W-:Y:S01]  /*10f0*/  FMUL.FTZ R56, R63, R90 ;  /* 0x0000005a3f387220 */ /* 0x010fe20000410000 */
[----:B------:R-:W-:Y:S01]  /*1100*/  FFMA.FTZ R88, R62, R3, 1 ;  /* 0x3f8000003e587423 */ /* 0x000fe20000010003 */
[----:B------:R-:W-:Y:S01]  /*1110*/  PRMT R3, R20, 0x7632, R3 ;  /* 0x0000763214037816 */ /* 0x000fe20000000003 */
[----:B------:R-:W-:Y:S01]  /*1120*/  FADD.FTZ R20, -R90, 1 ;  /* 0x3f8000005a147421 */ /* 0x000fe20000010100 */
[----:B------:R-:W-:Y:S02]  /*1130*/  PRMT R198, R7, 0x7632, R198 ;  /* 0x0000763207c67816 */ /* 0x000fe400000000c6 */
[----:B------:R0:W2:Y:S01]  /*1140*/  MUFU.EX2 R81, R55 ;  /* 0x0000003700517308 */ /* 0x0000a20000000800 */
[----:B------:R-:W-:Y:S01]  /*1150*/  FADD.FTZ R32, R58, 1 ;  /* 0x3f8000003a207421 */ /* 0x000fe20000010000 */
[----:B------:R-:W-:Y:S01]  /*1160*/  SHF.L.U32 R93, R3, 0x10, RZ ;  /* 0x00000010035d7819 */ /* 0x000fe200000006ff */
[----:B------:R-:W-:Y:S01]  /*1170*/  FFMA.FTZ R92, R63, R20, 1 ;  /* 0x3f8000003f5c7423 */ /* 0x000fe20000010014 */
[----:B-1----:R-:W-:-:S03]  /*1180*/  SHF.L.U32 R49, R107, 0x10, RZ ;  /* 0x000000106b317819 */ /* 0x002fc600000006ff */
[----:B------:R-:W-:Y:S01]  /*1190*/  FMUL.FTZ R3, R93, -1.4426950216293334961 ;  /* 0xbfb8aa3b5d037820 */ /* 0x000fe20000410000 */
[----:B------:R-:W1:Y:S01]  /*11a0*/  MUFU.RCP R96, R52 ;  /* 0x0000003400607308 */ /* 0x000e620000001000 */
[----:B0-----:R-:W-:-:S04]  /*11b0*/  FMUL.FTZ R55, R66, R79 ;  /* 0x0000004f42377220 */ /* 0x001fc80000410000 */
[----:B------:R-:W-:-:S03]  /*11c0*/  FMUL.FTZ R54, R76, R55 ;  /* 0x000000374c367220 */ /* 0x000fc60000410000 */
[----:B------:R-:W0:Y:S01]  /*11d0*/  MUFU.RCP R100, R50 ;  /* 0x0000003200647308 */ /* 0x000e220000001000 */
[----:B------:R-:W-:Y:S01]  /*11e0*/  FFMA.FTZ R60, R54, R53, R117 ;  /* 0x00000035363c7223 */ /* 0x000fe20000010075 */
[----:B------:R-:W-:Y:S01]  /*11f0*/  FMUL.FTZ R53, R77, R56 ;  /* 0x000000384d357220 */ /* 0x000fe20000410000 */
[----:B--2---:R-:W-:-:S03]  /*1200*/  FADD.FTZ R81, R81, 1 ;  /* 0x3f80000051517421 */ /* 0x004fc60000010000 */
[----:B------:R-:W-:Y:S01]  /*1210*/  FFMA.FTZ R47, R53, R57, R60 ;  /* 0x00000039352f7223 */ /* 0x000fe2000001003c */
[----:B------:R-:W-:Y:S01]  /*1220*/  FMUL.FTZ R57, R67, R94 ;  /* 0x0000005e43397220 */ /* 0x000fe20000410000 */
[----:B------:R-:W2:Y:S01]  /*1230*/  MUFU.EX2 R46, R46 ;  /* 0x0000002e002e7308 */ /* 0x000ea20000000800 */
[----:B-1----:R-:W-:Y:S01]  /*1240*/  FMUL.FTZ R58, R65, R96 ;  /* 0x00000060413a7220 */ /* 0x002fe20000410000 */
[----:B------:R-:W-:Y:S01]  /*1250*/  SHF.L.U32 R60, R35, 0x10, RZ ;  /* 0x00000010233c7819 */ /* 0x000fe200000006ff */
[----:B------:R-:W-:Y:S01]  /*1260*/  FMUL.FTZ R52, R83, R57 ;  /* 0x0000003953347220 */ /* 0x000fe20000410000 */
[----:B------:R-:W-:Y:S01]  /*1270*/  SHF.L.U32 R35, R10, 0x10, RZ ;  /* 0x000000100a237819 */ /* 0x000fe200000006ff */
[----:B------:R-:W-:Y:S01]  /*1280*/  FMUL.FTZ R51, R82, R58 ;  /* 0x0000003a52337220 */ /* 0x000fe20000410000 */
[----:B------:R-:W-:Y:S01]  /*1290*/  FADD.FTZ R20, -R96, 1 ;  /* 0x3f80000060147421 */ /* 0x000fe20000010100 */
[----:B------:R-:W-:Y:S01]  /*12a0*/  FFMA.FTZ R34, R52, R49, R47 ;  /* 0x0000003134227223 */ /* 0x000fe2000001002f */
[----:B------:R-:W1:Y:S01]  /*12b0*/  MUFU.RCP R91, R32 ;  /* 0x00000020005b7308 */ /* 0x000e620000001000 */
[----:B0-----:R-:W-:Y:S01]  /*12c0*/  FMUL.FTZ R59, R71, R100 ;  /* 0x00000064473b7220 */ /* 0x001fe20000410000 */
[----:B------:R-:W-:Y:S01]  /*12d0*/  FFMA.FTZ R98, R65, R20, 1 ;  /* 0x3f80000041627423 */ /* 0x000fe20000010014 */
[----:B------:R-:W-:Y:S01]  /*12e0*/  FFMA.FTZ R35, R51, R35, R34 ;  /* 0x0000002333237223 */ /* 0x000fe20000010022 */
[----:B------:R-:W-:Y:S01]  /*12f0*/  SHF.L.U32 R34, R106, 0x10, RZ ;  /* 0x000000106a227819 */ /* 0x000fe200000006ff */
[----:B------:R-:W-:-:S03]  /*1300*/  FMUL.FTZ R50, R85, R59 ;  /* 0x0000003b55327220 */ /* 0x000fc60000410000 */
[----:B------:R0:W4:Y:S01]  /*1310*/  MUFU.EX2 R32, R3 ;  /* 0x0000000300207308 */ /* 0x0001220000000800 */
[----:B--2---:R-:W-:Y:S01]  /*1320*/  FADD.FTZ R46, R46, 1 ;  /* 0x3f8000002e2e7421 */ /* 0x004fe20000010000 */
[----:B------:R-:W-:Y:S01]  /*1330*/  FFMA.FTZ R86, R50, R34, R35 ;  /* 0x0000002232567223 */ /* 0x000fe20000010023 */
[----:B------:R-:W-:Y:S01]  /*1340*/  FMUL.FTZ R34, R97, -1.4426950216293334961 ;  /* 0xbfb8aa3b61227820 */ /* 0x000fe20000410000 */
[----:B------:R-:W-:-:S04]  /*1350*/  SHF.L.U32 R35, R105, 0x10, RZ ;  /* 0x0000001069237819 */ /* 0x000fc800000006ff */
[----:B------:R-:W2:Y:S01]  /*1360*/  MUFU.RCP R120, R46 ;  /* 0x0000002e00787308 */ /* 0x000ea20000001000 */
[----:B-1----:R-:W-:Y:S01]  /*1370*/  FMUL.FTZ R62, R72, R91 ;  /* 0x0000005b483e7220 */ /* 0x002fe20000410000 */
[----:B0-----:R-:W-:-:S03]  /*1380*/  FADD.FTZ R3, -R79, 1 ;  /* 0x3f8000004f037421 */ /* 0x001fc60000010100 */
[----:B------:R-:W-:Y:S01]  /*1390*/  FMUL.FTZ R49, R84, R62 ;  /* 0x0000003e54317220 */ /* 0x000fe20000410000 */
[----:B------:R-:W-:Y:S01]  /*13a0*/  FFMA.FTZ R89, R66, R3, 1 ;  /* 0x3f80000042597423 */ /* 0x000fe20000010003 */
[----:B------:R-:W-:Y:S01]  /*13b0*/  SHF.L.U32 R66, R4, 0x10, RZ ;  /* 0x0000001004427819 */ /* 0x000fe200000006ff */
[----:B------:R-:W0:Y:S01]  /*13c0*/  MUFU.EX2 R33, R33 ;  /* 0x0000002100217308 */ /* 0x000e220000000800 */
[----:B----4-:R-:W-:Y:S01]  /*13d0*/  FADD.FTZ R3, R32, 1 ;  /* 0x3f80000020037421 */ /* 0x010fe20000010000 */
[----:B------:R-:W-:Y:S01]  /*13e0*/  FFMA.FTZ R20, R49, R21, R86 ;  /* 0x0000001531147223 */ /* 0x000fe20000010056 */
[----:B------:R-:W-:Y:S01]  /*13f0*/  FADD.FTZ R21, -R91, 1 ;  /* 0x3f8000005b157421 */ /* 0x000fe20000010100 */
[----:B------:R-:W-:Y:S01]  /*1400*/  SHF.L.U32 R86, R44, 0x10, RZ ;  /* 0x000000102c567819 */ /* 0x000fe200000006ff */
[----:B------:R-:W-:Y:S02]  /*1410*/  FADD.FTZ R44, -R100, 1 ;  /* 0x3f800000642c7421 */ /* 0x000fe40000010100 */
[----:B------:R-:W-:Y:S01]  /*1420*/  FFMA.FTZ R102, R72, R21, 1 ;  /* 0x3f80000048667423 */ /* 0x000fe20000010015 */
[----:B------:R1:W4:Y:S01]  /*1430*/  MUFU.RCP R124, R81 ;  /* 0x00000051007c7308 */ /* 0x0003220000001000 */
[----:B--2---:R-:W-:Y:S01]  /*1440*/  FMUL.FTZ R63, R73, R120 ;  /* 0x00000078493f7220 */ /* 0x004fe20000410000 */
[----:B------:R-:W-:-:S03]  /*1450*/  SHF.L.U32 R72, R23, 0x10, RZ ;  /* 0x0000001017487819 */ /* 0x000fc600000006ff */
[----:B------:R-:W-:-:S03]  /*1460*/  FMUL.FTZ R47, R86, R63 ;  /* 0x0000003f562f7220 */ /* 0x000fc60000410000 */
[----:B------:R-:W2:Y:S01]  /*1470*/  MUFU.EX2 R99, R34 ;  /* 0x0000002200637308 */ /* 0x000ea20000000800 */
[----:B0-----:R-:W-:Y:S01]  /*1480*/  FADD.FTZ R21, R33, 1 ;  /* 0x3f80000021157421 */ /* 0x001fe20000010000 */
[----:B------:R-:W-:Y:S01]  /*1490*/  FFMA.FTZ R101, R47, R35, R20 ;  /* 0x000000232f657223 */ /* 0x000fe20000010014 */
[----:B------:R-:W-:Y:S01]  /*14a0*/  FADD.FTZ R20, -R94, 1 ;  /* 0x3f8000005e147421 */ /* 0x000fe20000010100 */
[----:B-1----:R-:W-:-:S04]  /*14b0*/  SHF.L.U32 R81, R199, 0x10, RZ ;  /* 0x00000010c7517819 */ /* 0x002fc800000006ff */
[----:B------:R0:W-:Y:S01]  /*14c0*/  MUFU.RCP R128, R3 ;  /* 0x0000000300807308 */ /* 0x0001e20000001000 */
[----:B----4-:R-:W-:-:S04]  /*14d0*/  FMUL.FTZ R65, R75, R124 ;  /* 0x0000007c4b417220 */ /* 0x010fc80000410000 */
[----:B------:R-:W-:-:S03]  /*14e0*/  FMUL.FTZ R46, R80, R65 ;  /* 0x00000041502e7220 */ /* 0x000fc60000410000 */
[----:B------:R1:W-:Y:S01]  /*14f0*/  MUFU.RCP R132, R21 ;  /* 0x0000001500847308 */ /* 0x0003e20000001000 */
[----:B--2---:R-:W-:Y:S01]  /*1500*/  FADD.FTZ R99, R99, 1 ;  /* 0x3f80000063637421 */ /* 0x004fe20000010000 */
[----:B0-----:R-:W-:-:S06]  /*1510*/  SHF.L.U32 R3, R104, 0x10, RZ ;  /* 0x0000001068037819 */ /* 0x001fcc00000006ff */
[----:B------:R-:W0:Y:S01]  /*1520*/  MUFU.RCP R136, R99 ;  /* 0x0000006300887308 */ /* 0x000e220000001000 */
[----:B-1----:R-:W-:Y:S01]  /*1530*/  SHF.L.U32 R21, R5, 0x10, RZ ;  /* 0x0000001005157819 */ /* 0x002fe200000006ff */
[----:B---3--:R1:W-:Y:S04]  /*1540*/  STS.128 [R2], R36 ;  /* 0x0000002402007388 */ /* 0x0083e80000000c00 */
[----:B-----5:R2:W-:Y:S01]  /*1550*/  STS.128 [R2+0x200], R40 ;  /* 0x0002002802007388 */ /* 0x0205e20000000c00 */
[----:B------:R-:W-:-:S03]  /*1560*/  NOP ;  /* 0x0000000000007918 */ /* 0x000fc60000000000 */
[----:B------:R-:W3:Y:S01]  /*1570*/  LDS.128 R32, [R61] ;  /* 0x000000003d207984 */ /* 0x000ee20000000c00 */
[----:B-1----:R-:W-:Y:S01]  /*1580*/  SHF.L.U32 R37, R45, 0x10, RZ ;  /* 0x000000102d257819 */ /* 0x002fe200000006ff */
[----:B------:R-:W-:Y:S01]  /*1590*/  FADD.FTZ R36, -R120, 1 ;  /* 0x3f80000078247421 */ /* 0x000fe20000010100 */
[----:B------:R-:W-:Y:S01]  /*15a0*/  SHF.L.U32 R39, R68, 0x10, RZ ;  /* 0x0000001044277819 */ /* 0x000fe200000006ff */
[----:B0-----:R-:W-:Y:S01]  /*15b0*/  FMUL.FTZ R68, R97, R136 ;  /* 0x0000008861447220 */ /* 0x001fe20000410000 */
[----:B--2---:R-:W-:Y:S01]  /*15c0*/  FFMA.FTZ R40, R67, R20, 1 ;  /* 0x3f80000043287423 */ /* 0x004fe20000010014 */
[----:B------:R-:W-:Y:S01]  /*15d0*/  FFMA.FTZ R20, R46, R66, R101 ;  /* 0x000000422e147223 */ /* 0x000fe20000010065 */
[----:B------:R-:W-:Y:S01]  /*15e0*/  FMUL.FTZ R66, R93, R128 ;  /* 0x000000805d427220 */ /* 0x000fe20000410000 */
[C---:B------:R-:W-:Y:S01]  /*15f0*/  PRMT R43, R22.reuse, 0x7632, R43 ;  /* 0x00007632162b7816 */ /* 0x040fe2000000002b */
[----:B------:R-:W-:Y:S01]  /*1600*/  FMUL.FTZ R67, R95, R132 ;  /* 0x000000845f437220 */ /* 0x000fe20000410000 */
[----:B------:R-:W-:Y:S01]  /*1610*/  SHF.L.U32 R101, R22, 0x10, RZ ;  /* 0x0000001016657819 */ /* 0x000fe200000006ff */
[----:B------:R-:W-:Y:S01]  /*1620*/  FMUL.FTZ R45, R37, R66 ;  /* 0x00000042252d7220 */ /* 0x000fe20000410000 */
[----:B------:R-:W-:Y:S01]  /*1630*/  FADD.FTZ R22, -R132, 1 ;  /* 0x3f80000084167421 */ /* 0x000fe20000010100 */
[----:B------:R-:W-:Y:S01]  /*1640*/  FFMA.FTZ R42, R71, R44, 1 ;  /* 0x3f800000472a7423 */ /* 0x000fe2000001002c */
[----:B------:R-:W-:Y:S01]  /*1650*/  FMUL.FTZ R44, R78, R67 ;  /* 0x000000434e2c7220 */ /* 0x000fe20000410000 */
[----:B------:R-:W-:Y:S01]  /*1660*/  FFMA.FTZ R3, R45, R3, R20 ;  /* 0x000000032d037223 */ /* 0x000fe20000010014 */
[----:B------:R-:W-:Y:S01]  /*1670*/  FADD.FTZ R20, -R124, 1 ;  /* 0x3f8000007c147421 */ /* 0x000fe20000010100 */
[----:B------:R-:W-:Y:S01]  /*1680*/  FFMA.FTZ R134, R95, R22, 1 ;  /* 0x3f8000005f867423 */ /* 0x000fe20000010016 */
[----:B------:R-:W-:Y:S01]  /*1690*/  FADD.FTZ R22, -R136, 1 ;  /* 0x3f80000088167421 */ /* 0x000fe20000010100 */
[----:B------:R-:W-:Y:S01]  /*16a0*/  FFMA.FTZ R122, R73, R36, 1 ;  /* 0x3f800000497a7423 */ /* 0x000fe20000010024 */
[----:B------:R-:W-:Y:S01]  /*16b0*/  FFMA.FTZ R126, R75, R20, 1 ;  /* 0x3f8000004b7e7423 */ /* 0x000fe20000010014 */
[----:B------:R-:W-:Y:S01]  /*16c0*/  FADD.FTZ R20, -R128, 1 ;  /* 0x3f80000080147421 */ /* 0x000fe20000010100 */
[----:B------:R-:W-:Y:S01]  /*16d0*/  FFMA.FTZ R36, R44, R21, R3 ;  /* 0x000000152c247223 */ /* 0x000fe20000010003 */
[----:B------:R-:W-:Y:S01]  /*16e0*/  FFMA.FTZ R138, R97, R22, 1 ;  /* 0x3f800000618a7423 */ /* 0x000fe20000010016 */
[----:B------:R-:W-:Y:S01]  /*16f0*/  FMUL.FTZ R3, R39, R68 ;  /* 0x0000004427037220 */ /* 0x000fe20000410000 */
[----:B------:R-:W-:Y:S01]  /*1700*/  FFMA.FTZ R130, R93, R20, 1 ;  /* 0x3f8000005d827423 */ /* 0x000fe20000010014 */
[----:B------:R-:W-:Y:S01]  /*1710*/  FMUL.FTZ R95, R101, -1.4426950216293334961 ;  /* 0xbfb8aa3b655f7820 */ /* 0x000fe20000410000 */
[----:B------:R0:W1:Y:S01]  /*1720*/  LDS.128 R20, [R61+0x10] ;  /* 0x000010003d147984 */ /* 0x0000620000000c00 */
[----:B------:R-:W-:Y:S01]  /*1730*/  SHF.L.U32 R97, R43, 0x10, RZ ;  /* 0x000000102b617819 */ /* 0x000fe200000006ff */
[----:B------:R-:W-:Y:S01]  /*1740*/  FFMA.FTZ R81, R3, R81, R36 ;  /* 0x0000005103517223 */ /* 0x000fe20000010024 */
[----:B------:R-:W-:-:S02]  /*1750*/  FMUL.FTZ R93, R72, -1.4426950216293334961 ;  /* 0xbfb8aa3b485d7820 */ /* 0x000fc40000410000 */
[----:B------:R-:W2:Y:S01]  /*1760*/  MUFU.EX2 R95, R95 ;  /* 0x0000005f005f7308 */ /* 0x000ea20000000800 */
[----:B------:R-:W-:Y:S01]  /*1770*/  FMUL.FTZ R43, R97, -1.4426950216293334961 ;  /* 0xbfb8aa3b612b7820 */ /* 0x000fe20000410000 */
[----:B0-----:R-:W-:Y:S02]  /*1780*/  SHF.L.U32 R61, R103, 0x10, RZ ;  /* 0x00000010673d7819 */ /* 0x001fe400000006ff */
[C---:B---3--:R-:W-:Y:S02]  /*1790*/  SHF.L.U32 R71, R32.reuse, 0x10, RZ ;  /* 0x0000001020477819 */ /* 0x048fe400000006ff */
[----:B------:R-:W-:Y:S02]  /*17a0*/  PRMT R36, R32, 0x7632, R36 ;  /* 0x0000763220247816 */ /* 0x000fe40000000024 */
[----:B------:R-:W-:Y:S01]  /*17b0*/  MUFU.EX2 R43, R43 ;  /* 0x0000002b002b7308 */ /* 0x000fe20000000800 */
[----:B------:R-:W-:Y:S01]  /*17c0*/  SHF.L.U32 R73, R33, 0x10, RZ ;  /* 0x0000001021497819 */ /* 0x000fe200000006ff */
[----:B------:R-:W-:Y:S01]  /*17d0*/  FMUL.FTZ R74, R74, R71 ;  /* 0x000000474a4a7220 */ /* 0x000fe20000410000 */
[----:B------:R-:W-:-:S02]  /*17e0*/  SHF.L.U32 R75, R34, 0x10, RZ ;  /* 0x00000010224b7819 */ /* 0x000fc400000006ff */
[----:B------:R-:W-:Y:S01]  /*17f0*/  PRMT R38, R33, 0x7632, R38 ;  /* 0x0000763221267816 */ /* 0x000fe20000000026 */
[----:B------:R-:W-:Y:S01]  /*1800*/  FMUL.FTZ R87, R87, R74 ;  /* 0x0000004a57577220 */ /* 0x000fe20000410000 */
[----:B------:R-:W-:Y:S01]  /*1810*/  SHF.L.U32 R74, R36, 0x10, RZ ;  /* 0x00000010244a7819 */ /* 0x000fe200000006ff */
[----:B------:R-:W-:Y:S01]  /*1820*/  FMUL.FTZ R33, R77, R73 ;  /* 0x000000494d217220 */ /* 0x000fe20000410000 */
[----:B------:R-:W-:Y:S01]  /*1830*/  PRMT R41, R34, 0x7632, R41 ;  /* 0x0000763222297816 */ /* 0x000fe20000000029 */
[----:B------:R-:W0:Y:S01]  /*1840*/  MUFU.EX2 R93, R93 ;  /* 0x0000005d005d7308 */ /* 0x000e220000000800 */
[C---:B------:R-:W-:Y:S01]  /*1850*/  PRMT R34, R35.reuse, 0x7632, R34 ;  /* 0x0000763223227816 */ /* 0x040fe20000000022 */
[----:B------:R-:W-:Y:S01]  /*1860*/  FMUL.FTZ R32, R76, R74 ;  /* 0x0000004a4c207220 */ /* 0x000fe20000410000 */
[----:B------:R-:W-:Y:S01]  /*1870*/  SHF.L.U32 R77, R35, 0x10, RZ ;  /* 0x00000010234d7819 */ /* 0x000fe200000006ff */
[----:B------:R-:W-:Y:S01]  /*1880*/  FMUL.FTZ R35, R82, R75 ;  /* 0x0000004b52237220 */ /* 0x000fe20000410000 */
[----:B------:R-:W-:Y:S01]  /*1890*/  SHF.L.U32 R76, R38, 0x10, RZ ;  /* 0x00000010264c7819 */ /* 0x000fe200000006ff */
[----:B------:R-:W-:Y:S01]  /*18a0*/  FMUL.FTZ R38, R61, -1.4426950216293334961 ;  /* 0xbfb8aa3b3d267820 */ /* 0x000fe20000410000 */
[----:B------:R-:W-:Y:S01]  /*18b0*/  FMUL.FTZ R32, R79, R32 ;  /* 0x000000204f207220 */ /* 0x000fe20000410000 */
[----:B------:R-:W-:Y:S01]  /*18c0*/  FMUL.FTZ R35, R96, R35 ;  /* 0x0000002360237220 */ /* 0x000fe20000410000 */
[----:B------:R-:W-:Y:S01]  /*18d0*/  FMUL.FTZ R84, R84, R77 ;  /* 0x0000004d54547220 */ /* 0x000fe20000410000 */
[----:B------:R-:W-:Y:S01]  /*18e0*/  FMUL.FTZ R83, R83, R76 ;  /* 0x0000004c53537220 */ /* 0x000fe20000410000 */
[----:B------:R-:W3:Y:S01]  /*18f0*/  MUFU.EX2 R96, R38 ;  /* 0x0000002600607308 */ /* 0x000ee20000000800 */
[----:B------:R-:W-:Y:S01]  /*1900*/  FMUL.FTZ R33, R90, R33 ;  /* 0x000000215a217220 */ /* 0x000fe20000410000 */
[----:B------:R-:W-:Y:S01]  /*1910*/  FMUL.FTZ R36, R87, R88 ;  /* 0x0000005857247220 */ /* 0x000fe20000410000 */
[----:B------:R-:W-:Y:S01]  /*1920*/  FMUL.FTZ R83, R94, R83 ;  /* 0x000000535e537220 */ /* 0x000fe20000410000 */
[----:B--2---:R-:W-:Y:S01]  /*1930*/  FADD.FTZ R95, R95, 1 ;  /* 0x3f8000005f5f7421 */ /* 0x004fe20000010000 */
[----:B------:R-:W-:Y:S01]  /*1940*/  FMUL.FTZ R91, R91, R84 ;  /* 0x000000545b5b7220 */ /* 0x000fe20000410000 */
[----:B-1----:R-:W-:Y:S01]  /*1950*/  SHF.L.U32 R87, R20, 0x10, RZ ;  /* 0x0000001014577819 */ /* 0x002fe200000006ff */
[----:B------:R-:W-:Y:S01]  /*1960*/  FMUL.FTZ R89, R32, R89 ;  /* 0x0000005920597220 */ /* 0x000fe20000410000 */
[----:B------:R-:W-:Y:S01]  /*1970*/  SHF.L.U32 R90, R21, 0x10, RZ ;  /* 0x00000010155a7819 */ /* 0x000fe200000006ff */
[----:B------:R-:W-:Y:S01]  /*1980*/  FMUL.FTZ R40, R83, R40 ;  /* 0x0000002853287220 */ /* 0x000fe20000410000 */
[----:B------:R-:W-:Y:S01]  /*1990*/  SHF.L.U32 R84, R34, 0x10, RZ ;  /* 0x0000001022547819 */ /* 0x000fe200000006ff */
[----:B------:R-:W-:Y:S01]  /*19a0*/  FMUL.FTZ R33, R33, R92 ;  /* 0x0000005c21217220 */ /* 0x000fe20000410000 */
[----:B------:R1:W2:Y:S01]  /*19b0*/  MUFU.RCP R34, R95 ;  /* 0x0000005f00227308 */ /* 0x0002a20000001000 */
[----:B------:R-:W-:Y:S01]  /*19c0*/  PRMT R32, R20, 0x7632, R32 ;  /* 0x0000763214207816 */ /* 0x000fe20000000020 */
[----:B0-----:R-:W-:Y:S01]  /*19d0*/  FADD.FTZ R79, R93, 1 ;  /* 0x3f8000005d4f7421 */ /* 0x001fe20000010000 */
[----:B------:R-:W-:Y:S01]  /*19e0*/  PRMT R20, R21, 0x7632, R20 ;  /* 0x0000763215147816 */ /* 0x000fe20000000014 */
[----:B------:R-:W-:Y:S01]  /*19f0*/  FMUL.FTZ R21, R80, R87 ;  /* 0x0000005750157220 */ /* 0x000fe20000410000 */
[----:B------:R-:W-:Y:S01]  /*1a00*/  PRMT R83, R23, 0x7632, R83 ;  /* 0x0000763217537816 */ /* 0x000fe20000000053 */
[----:B---3--:R-:W-:Y:S01]  /*1a10*/  FADD.FTZ R96, R96, 1 ;  /* 0x3f80000060607421 */ /* 0x008fe20000010000 */
[----:B------:R-:W-:Y:S01]  /*1a20*/  SHF.L.U32 R82, R41, 0x10, RZ ;  /* 0x0000001029527819 */ /* 0x000fe200000006ff */
[----:B------:R-:W-:Y:S01]  /*1a30*/  FMUL.FTZ R21, R124, R21 ;  /* 0x000000157c157220 */ /* 0x000fe20000410000 */
[----:B-1----:R-:W-:Y:S01]  /*1a40*/  SHF.L.U32 R95, R23, 0x10, RZ ;  /* 0x00000010175f7819 */ /* 0x002fe200000006ff */
[----:B------:R-:W-:Y:S01]  /*1a50*/  FMUL.FTZ R23, R78, R90 ;  /* 0x0000005a4e177220 */ /* 0x000fe20000410000 */
[----:B------:R-:W-:Y:S01]  /*1a60*/  FADD.FTZ R78, R43, 1 ;  /* 0x3f8000002b4e7421 */ /* 0x000fe20000010000 */
[----:B------:R-:W-:Y:S01]  /*1a70*/  FMUL.FTZ R85, R85, R82 ;  /* 0x0000005255557220 */ /* 0x000fe20000410000 */
[----:B------:R-:W-:Y:S01]  /*1a80*/  SHF.L.U32 R92, R20, 0x10, RZ ;  /* 0x00000010145c7819 */ /* 0x000fe200000006ff */
[----:B------:R-:W-:Y:S01]  /*1a90*/  FMUL.FTZ R126, R21, R126 ;  /* 0x0000007e157e7220 */ /* 0x000fe20000410000 */
[----:B------:R-:W-:Y:S01]  /*1aa0*/  FMUL.FTZ R41, R86, R84 ;  /* 0x0000005456297220 */ /* 0x000fe20000410000 */
[----:B------:R-:W0:Y:S01]  /*1ab0*/  LDC.64 R20, c[0x0][0x398] ;  /* 0x0000e600ff147b82 */ /* 0x000e220000000a00 */
[----:B------:R-:W1:Y:S01]  /*1ac0*/  MUFU.RCP R78, R78 ;  /* 0x0000004e004e7308 */ /* 0x000e620000001000 */
[----:B------:R-:W-:Y:S01]  /*1ad0*/  FMUL.FTZ R85, R100, R85 ;  /* 0x0000005564557220 */ /* 0x000fe20000410000 */
[----:B------:R-:W-:Y:S01]  /*1ae0*/  FMUL.FTZ R41, R120, R41 ;  /* 0x0000002978297220 */ /* 0x000fe20000410000 */
[C---:B------:R-:W-:Y:S01]  /*1af0*/  SHF.L.U32 R93, R22.reuse, 0x10, RZ ;  /* 0x00000010165d7819 */ /* 0x040fe200000006ff */
[----:B------:R-:W-:Y:S01]  /*1b00*/  FMUL.FTZ R35, R35, R98 ;  /* 0x0000006223237220 */ /* 0x000fe20000410000 */
[----:B------:R-:W-:Y:S01]  /*1b10*/  FMUL.FTZ R38, R85, R42 ;  /* 0x0000002a55267220 */ /* 0x000fe20000410000 */
[----:B------:R-:W-:Y:S01]  /*1b20*/  PRMT R42, R22, 0x7632, R42 ;  /* 0x00007632162a7816 */ /* 0x000fe2000000002a */
[----:B--2---:R-:W-:Y:S01]  /*1b30*/  FADD.FTZ R22, -R34, 1 ;  /* 0x3f80000022167421 */ /* 0x004fe20000010100 */
[----:B------:R-:W2:Y:S01]  /*1b40*/  MUFU.RCP R99, R79 ;  /* 0x0000004f00637308 */ /* 0x000ea20000001000 */
[----:B------:R-:W-:Y:S01]  /*1b50*/  FMUL.FTZ R122, R41, R122 ;  /* 0x0000007a297a7220 */ /* 0x000fe20000410000 */
[----:B------:R-:W-:Y:S01]  /*1b60*/  FMUL.FTZ R41, R64, R93 ;  /* 0x0000005d40297220 */ /* 0x000fe20000410000 */
[C---:B------:R-:W-:Y:S01]  /*1b70*/  FFMA.FTZ R43, R101.reuse, R22, 1 ;  /* 0x3f800000652b7423 */ /* 0x040fe20000010016 */
[----:B------:R-:W-:Y:S01]  /*1b80*/  FMUL.FTZ R101, R101, R34 ;  /* 0x0000002265657220 */ /* 0x000fe20000410000 */
[----:B------:R-:W-:Y:S01]  /*1b90*/  FMUL.FTZ R23, R132, R23 ;  /* 0x0000001784177220 */ /* 0x000fe20000410000 */
[----:B------:R-:W-:Y:S01]  /*1ba0*/  FMUL.FTZ R34, R34, R41 ;  /* 0x0000002922227220 */ /* 0x000fe20000410000 */
[----:B------:R-:W-:Y:S01]  /*1bb0*/  SHF.L.U32 R94, R42, 0x10, RZ ;  /* 0x000000102a5e7819 */ /* 0x000fe200000006ff */
[----:B------:R-:W3:Y:S01]  /*1bc0*/  MUFU.RCP R96, R96 ;  /* 0x0000006000607308 */ /* 0x000ee20000001000 */
[----:B-1----:R-:W-:Y:S01]  /*1bd0*/  FADD.FTZ R22, -R78, 1 ;  /* 0x3f8000004e167421 */ /* 0x002fe20000010100 */
[----:B------:R-:W-:Y:S01]  /*1be0*/  SHF.L.U32 R88, R32, 0x10, RZ ;  /* 0x0000001020587819 */ /* 0x000fe200000006ff */
[----:B------:R-:W-:Y:S01]  /*1bf0*/  FMUL.FTZ R34, R34, R43 ;  /* 0x0000002b22227220 */ /* 0x000fe20000410000 */
[----:B------:R-:W-:Y:S01]  /*1c00*/  SHF.L.U32 R80, R69, 0x10, RZ ;  /* 0x0000001045507819 */ /* 0x000fe200000006ff */
[----:B------:R-:W-:Y:S01]  /*1c10*/  FMUL.FTZ R41, R23, R134 ;  /* 0x0000008617297220 */ /* 0x000fe20000410000 */
[----:B------:R-:W-:Y:S01]  /*1c20*/  SHF.L.U32 R98, R83, 0x10, RZ ;  /* 0x0000001053627819 */ /* 0x000fe200000006ff */
[----:B------:R-:W-:Y:S01]  /*1c30*/  FFMA.FTZ R43, R97, R22, 1 ;  /* 0x3f800000612b7423 */ /* 0x000fe20000010016 */
[----:B------:R-:W-:Y:S01]  /*1c40*/  FMUL.FTZ R22, R60, R95 ;  /* 0x0000005f3c167220 */ /* 0x000fe20000410000 */
[----:B--2---:R-:W-:Y:S01]  /*1c50*/  FADD.FTZ R69, -R99, 1 ;  /* 0x3f80000063457421 */ /* 0x004fe20000010100 */
[----:B------:R-:W-:Y:S01]  /*1c60*/  FMUL.FTZ R23, R70, R94 ;  /* 0x0000005e46177220 */ /* 0x000fe20000410000 */
[----:B------:R-:W-:Y:S01]  /*1c70*/  FMUL.FTZ R37, R37, R88 ;  /* 0x0000005825257220 */ /* 0x000fe20000410000 */
[----:B------:R-:W-:Y:S01]  /*1c80*/  FMUL.FTZ R39, R39, R92 ;  /* 0x0000005c27277220 */ /* 0x000fe20000410000 */
[----:B------:R-:W-:Y:S01]  /*1c90*/  FMUL.FTZ R79, R80, R98 ;  /* 0x00000062504f7220 */ /* 0x000fe20000410000 */
[----:B------:R-:W-:Y:S01]  /*1ca0*/  FMUL.FTZ R97, R97, R78 ;  /* 0x0000004e61617220 */ /* 0x000fe20000410000 */
[----:B------:R-:W-:Y:S01]  /*1cb0*/  FFMA.FTZ R69, R72, R69, 1 ;  /* 0x3f80000048457423 */ /* 0x000fe20000010045 */
[----:B------:R-:W-:Y:S01]  /*1cc0*/  FMUL.FTZ R22, R99, R22 ;  /* 0x0000001663167220 */ /* 0x000fe20000410000 */
[----:B---3--:R-:W-:Y:S01]  /*1cd0*/  FADD.FTZ R32, -R96, 1 ;  /* 0x3f80000060207421 */ /* 0x008fe20000010100 */
[----:B------:R-:W-:Y:S01]  /*1ce0*/  FMUL.FTZ R78, R78, R23 ;  /* 0x000000174e4e7220 */ /* 0x000fe20000410000 */
[----:B------:R-:W-:Y:S01]  /*1cf0*/  FMUL.FTZ R37, R128, R37 ;  /* 0x0000002580257220 */ /* 0x000fe20000410000 */
[----:B------:R-:W-:Y:S01]  /*1d00*/  FMUL.FTZ R39, R136, R39 ;  /* 0x0000002788277220 */ /* 0x000fe20000410000 */
[----:B------:R-:W-:Y:S01]  /*1d10*/  FFMA.FTZ R32, R61, R32, 1 ;  /* 0x3f8000003d207423 */ /* 0x000fe20000010020 */
[----:B------:R-:W-:Y:S01]  /*1d20*/  FMUL.FTZ R79, R96, R79 ;  /* 0x0000004f604f7220 */ /* 0x000fe20000410000 */
[----:B0-----:R-:W-:-:S02]  /*1d30*/  IMAD R42, R20, UR15, RZ ;  /* 0x0000000f142a7c24 */ /* 0x001fc4000f8e02ff */
[----:B------:R-:W-:Y:S01]  /*1d40*/  FMUL.FTZ R22, R22, R69 ;  /* 0x0000004516167220 */ /* 0x000fe20000410000 */
[----:B------:R-:W-:Y:S01]  /*1d50*/  FMUL.FTZ R43, R78, R43 ;  /* 0x0000002b4e2b7220 */ /* 0x000fe20000410000 */
[----:B------:R-:W-:Y:S01]  /*1d60*/  FMUL.FTZ R91, R91, R102 ;  /* 0x000000665b5b7220 */ /* 0x000fe20000410000 */
[----:B------:R-:W-:Y:S01]  /*1d70*/  FMUL.FTZ R23, R37, R130 ;  /* 0x0000008225177220 */ /* 0x000fe20000410000 */
[----:B------:R-:W-:Y:S01]  /*1d80*/  FMUL.FTZ R138, R39, R138 ;  /* 0x0000008a278a7220 */ /* 0x000fe20000410000 */
[----:B------:R-:W-:Y:S01]  /*1d90*/  FMUL.FTZ R79, R79, R32 ;  /* 0x000000204f4f7220 */ /* 0x000fe20000410000 */
[----:B------:R-:W-:Y:S01]  /*1da0*/  IMAD R69, R21, UR14, R42 ;  /* 0x0000000e15457c24 */ /* 0x000fe2000f8e022a */
[----:B------:R-:W-:Y:S01]  /*1db0*/  LEA R32, R112, R111, 0x1 ;  /* 0x0000006f70207211 */ /* 0x000fe200078e08ff */
[----:B------:R-:W-:Y:S01]  /*1dc0*/  IMAD.WIDE.U32 R20, R20, UR14, R30 ;  /* 0x0000000e14147c25 */ /* 0x000fe2000f8e001e */
[----:B------:R-:W-:-:S03]  /*1dd0*/  F2FP.BF16.F32.PACK_AB R36, R89, R36 ;  /* 0x000000245924723e */ /* 0x000fc600000010ff */
[----:B------:R-:W-:Y:S01]  /*1de0*/  FMUL.FTZ R120, R64, R101 ;  /* 0x0000006540787220 */ /* 0x000fe20000410000 */
[----:B------:R-:W-:Y:S01]  /*1df0*/  F2FP.BF16.F32.PACK_AB R37, R40, R33 ;  /* 0x000000212825723e */ /* 0x000fe200000010ff */
[----:B------:R-:W-:Y:S01]  /*1e00*/  FMUL.FTZ R99, R72, R99 ;  /* 0x0000006348637220 */ /* 0x000fe20000410000 */
[----:B------:R-:W-:Y:S01]  /*1e10*/  F2FP.BF16.F32.PACK_AB R42, R43, R34 ;  /* 0x000000222b2a723e */ /* 0x000fe200000010ff */
[----:B------:R-:W0:Y:S01]  /*1e20*/  LDC R72, c[0x0][0x21c] ;  /* 0x00008700ff487b82 */ /* 0x000e220000000800 */
[----:B------:R-:W-:Y:S01]  /*1e30*/  F2FP.BF16.F32.PACK_AB R38, R38, R35 ;  /* 0x000000232626723e */ /* 0x000fe200000010ff */
[----:B------:R-:W-:Y:S01]  /*1e40*/  FMUL.FTZ R121, R60, R99 ;  /* 0x000000633c797220 */ /* 0x000fe20000410000 */
[----:B------:R-:W-:Y:S02]  /*1e50*/  F2FP.BF16.F32.PACK_AB R39, R122, R91 ;  /* 0x0000005b7a27723e */ /* 0x000fe400000010ff */
[----:B------:R-:W-:Y:S02]  /*1e60*/  F2FP.BF16.F32.PACK_AB R40, R23, R126 ;  /* 0x0000007e1728723e */ /* 0x000fe400000010ff */
[----:B------:R-:W-:Y:S01]  /*1e70*/  F2FP.BF16.F32.PACK_AB R41, R138, R41 ;  /* 0x000000298a29723e */ /* 0x000fe200000010ff */
[----:B------:R-:W1:Y:S01]  /*1e80*/  LDC.64 R122, c[0x0][0x3e8] ;  /* 0x0000fa00ff7a7b82 */ /* 0x000e620000000a00 */
[----:B------:R-:W-:Y:S01]  /*1e90*/  F2FP.BF16.F32.PACK_AB R43, R79, R22 ;  /* 0x000000164f2b723e */ /* 0x000fe200000010ff */
[----:B------:R-:W-:Y:S01]  /*1ea0*/  IMAD R22, R118, UR6, RZ ;  /* 0x0000000676167c24 */ /* 0x000fe2000f8e02ff */
[----:B------:R-:W-:-:S05]  /*1eb0*/  LEA R89, R32, R115, 0x4 ;  /* 0x0000007320597211 */ /* 0x000fca00078e20ff */
[----:B------:R-:W-:Y:S01]  /*1ec0*/  BAR.SYNC.DEFER_BLOCKING 0x0 ;  /* 0x0000000000007b1d */ /* 0x000fe20000010000 */
[----:B------:R-:W-:Y:S01]  /*1ed0*/  IADD3 R21, R21, R69, RZ ;  /* 0x0000004515157210 */ /* 0x000fe20007ffe0ff */
[C---:B------:R-:W-:Y:S01]  /*1ee0*/  IMAD R83, R119.reuse, UR7, R22 ;  /* 0x0000000777537c24 */ /* 0x040fe2000f8e0216 */
[C---:B------:R-:W-:Y:S02]  /*1ef0*/  SHF.L.U32 R69, R6.reuse, 0x10, RZ ;  /* 0x0000001006457819 */ /* 0x040fe400000006ff */
[----:B------:R-:W-:Y:S01]  /*1f00*/  PRMT R103, R6, 0x7632, R103 ;  /* 0x0000763206677816 */ /* 0x000fe20000000067 */
[----:B------:R-:W-:Y:S01]  /*1f10*/  IMAD.WIDE.U32 R78, R119, UR6, R20 ;  /* 0x00000006774e7c25 */ /* 0x000fe2000f8e0014 */
[----:B------:R-:W-:-:S03]  /*1f20*/  SHF.L.U32 R86, R16, 0x10, RZ ;  /* 0x0000001010567819 */ /* 0x000fc600000006ff */
[----:B------:R-:W-:Y:S01]  /*1f30*/  FFMA.FTZ R64, R120, R69, R81 ;  /* 0x0000004578407223 */ /* 0x000fe20000010051 */
[----:B------:R-:W-:Y:S01]  /*1f40*/  SHF.L.U32 R85, R17, 0x10, RZ ;  /* 0x0000001011557819 */ /* 0x000fe200000006ff */
[----:B------:R-:W-:Y:S01]  /*1f50*/  ULDC.64 UR6, c[0x0][0x320] ;  /* 0x0000c80000067ab9 */ /* 0x000fe20000000a00 */
[----:B------:R-:W-:Y:S02]  /*1f60*/  IADD3 R69, R79, R83, RZ ;  /* 0x000000534f457210 */ /* 0x000fe40007ffe0ff */
[----:B------:R-:W-:Y:S02]  /*1f70*/  SHF.L.U32 R83, R19, 0x10, RZ ;  /* 0x0000001013537819 */ /* 0x000fe400000006ff */
[----:B------:R-:W-:Y:S02]  /*1f80*/  PRMT R60, R12, 0x7632, R60 ;  /* 0x000076320c3c7816 */ /* 0x000fe4000000003c */
[----:B------:R-:W-:Y:S02]  /*1f90*/  SHF.L.U32 R81, R13, 0x10, RZ ;  /* 0x000000100d517819 */ /* 0x000fe400000006ff */
[----:B------:R-:W-:Y:S01]  /*1fa0*/  SHF.L.U32 R79, R15, 0x10, RZ ;  /* 0x000000100f4f7819 */ /* 0x000fe200000006ff */
[----:B------:R2:W-:Y:S04]  /*1fb0*/  STS.128 [R89], R36 ;  /* 0x0000002459007388 */ /* 0x0005e80000000c00 */
[----:B------:R3:W-:Y:S01]  /*1fc0*/  STS.128 [R89+0x10], R40 ;  /* 0x0000102859007388 */ /* 0x0007e20000000c00 */
[----:B------:R-:W-:-:S03]  /*1fd0*/  NOP ;  /* 0x0000000000007918 */ /* 0x000fc60000000000 */
[----:B------:R-:W4:Y:S04]  /*1fe0*/  LDS.128 R20, [R2] ;  /* 0x0000000002147984 */ /* 0x000f280000000c00 */
[----:B------:R-:W5:Y:S01]  /*1ff0*/  LDS.128 R32, [R2+0x200] ;  /* 0x0002000002207984 */ /* 0x000f620000000c00 */
[----:B--2---:R-:W-:Y:S02]  /*2000*/  SHF.L.U32 R37, R103, 0x10, RZ ;  /* 0x0000001067257819 */ /* 0x004fe400000006ff */
[----:B-1----:R-:W-:Y:S01]  /*2010*/  LEA R36, P0, R78, R122, 0x1 ;  /* 0x0000007a4e247211 */ /* 0x002fe200078008ff */
[----:B---3--:R-:W-:Y:S01]  /*2020*/  FMUL.FTZ R41, R70, R97 ;  /* 0x0000006146297220 */ /* 0x008fe20000410000 */
[----:B------:R-:W-:Y:S02]  /*2030*/  PRMT R38, R16, 0x7632, R38 ;  /* 0x0000763210267816 */ /* 0x000fe40000000026 */
[----:B------:R-:W-:Y:S01]  /*2040*/  SHF.L.U32 R16, R7, 0x10, RZ ;  /* 0x0000001007107819 */ /* 0x000fe200000006ff */
[----:B------:R-:W-:Y:S01]  /*2050*/  FFMA.FTZ R64, R41, R37, R64 ;  /* 0x0000002529407223 */ /* 0x000fe20000010040 */
[----:B------:R-:W-:-:S02]  /*2060*/  LEA.HI.X R37, R78, R123, R69, 0x1, P0 ;  /* 0x0000007b4e257211 */ /* 0x000fc400000f0c45 */
[----:B------:R-:W-:Y:S01]  /*2070*/  PRMT R39, R17, 0x7632, R39 ;  /* 0x0000763211277816 */ /* 0x000fe20000000027 */
[----:B------:R-:W-:Y:S01]  /*2080*/  FFMA.FTZ R117, R121, R16, R64 ;  /* 0x0000001079757223 */ /* 0x000fe20000010040 */
[----:B------:R-:W-:Y:S01]  /*2090*/  ISETP.NE.U32.AND P0, PT, RZ, UR6, PT ;  /* 0x00000006ff007c0c */ /* 0x000fe2000bf05070 */
[----:B------:R-:W-:Y:S01]  /*20a0*/  IMAD.WIDE R16, R109, 0x10, R36 ;  /* 0x000000106d107825 */ /* 0x000fe200078e0224 */
[----:B------:R-:W-:-:S03]  /*20b0*/  PRMT R43, R19, 0x7632, R43 ;  /* 0x00007632132b7816 */ /* 0x000fc6000000002b */
[----:B------:R-:W-:Y:S01]  /*20c0*/  FMUL.FTZ R19, R61, R96 ;  /* 0x000000603d137220 */ /* 0x000fe20000410000 */
[----:B------:R-:W-:Y:S02]  /*20d0*/  ISETP.NE.AND.EX P0, PT, RZ, UR7, PT, P0 ;  /* 0x00000007ff007c0c */ /* 0x000fe4000bf05300 */
[----:B------:R-:W-:Y:S01]  /*20e0*/  PRMT R40, R18, 0x7632, R40 ;  /* 0x0000763212287816 */ /* 0x000fe20000000028 */
[----:B------:R-:W-:Y:S01]  /*20f0*/  FMUL.FTZ R122, R80, R19 ;  /* 0x00000013507a7220 */ /* 0x000fe20000410000 */
[----:B------:R-:W-:Y:S02]  /*2100*/  SHF.L.U32 R42, R18, 0x10, RZ ;  /* 0x00000010122a7819 */ /* 0x000fe400000006ff */
[----:B------:R-:W-:Y:S02]  /*2110*/  SHF.L.U32 R18, R198, 0x10, RZ ;  /* 0x00000010c6127819 */ /* 0x000fe400000006ff */
[----:B------:R-:W-:Y:S02]  /*2120*/  SHF.L.U32 R61, R12, 0x10, RZ ;  /* 0x000000100c3d7819 */ /* 0x000fe400000006ff */
[----:B------:R-:W-:Y:S01]  /*2130*/  PRMT R64, R13, 0x7632, R64 ;  /* 0x000076320d407816 */ /* 0x000fe20000000040 */
[----:B------:R-:W-:Y:S01]  /*2140*/  FFMA.FTZ R117, R122, R18, R117 ;  /* 0x000000127a757223 */ /* 0x000fe20000010075 */
[----:B------:R-:W-:-:S02]  /*2150*/  PRMT R69, R14, 0x7632, R69 ;  /* 0x000076320e457816 */ /* 0x000fc40000000045 */
[----:B------:R-:W-:Y:S02]  /*2160*/  SHF.L.U32 R80, R14, 0x10, RZ ;  /* 0x000000100e507819 */ /* 0x000fe400000006ff */
[----:B------:R-:W-:Y:S01]  /*2170*/  PRMT R70, R15, 0x7632, R70 ;  /* 0x000076320f467816 */ /* 0x000fe20000000046 */
[----:B----4-:R1:W-:Y:S04]  /*2180*/  STG.E.128 desc[UR12][R16.64], R20 ;  /* 0x0000001410007986 */ /* 0x0103e8000c101d0c */
[----:B-----5:R1:W-:Y:S01]  /*2190*/  STG.E.128 desc[UR12][R16.64+0x200], R32 ;  /* 0x0002002010007986 */ /* 0x0203e2000c101d0c */
[----:B0-----:R-:W-:Y:S05]  /*21a0*/  @!P0 BRA `(.L_x_9552) ;  /* 0x0000000000b48947 */ /* 0x001fea0003800000 */
[----:B------:R-:W-:Y:S01]  /*21b0*/  BAR.SYNC.DEFER_BLOCKING 0x0 ;  /* 0x0000000000007b1d */ /* 0x000fe20000010000 */
[----:B-1----:R-:W-:Y:S01]  /*21c0*/  FMUL.FTZ R21, R56, R73 ;  /* 0x0000004938157220 */ /* 0x002fe20000410000 */
[----:B------:R-:W-:Y:S01]  /*21d0*/  FMUL.FTZ R76, R57, R76 ;  /* 0x0000004c394c7220 */ /* 0x000fe20000410000 */
[----:B------:R-:W-:Y:S01]  /*21e0*/  FMUL.FTZ R20, R48, R71 ;  /* 0x0000004730147220 */ /* 0x000fe20000410000 */
[----:B------:R-:W-:Y:S01]  /*21f0*/  FMUL.FTZ R55, R55, R74 ;  /* 0x0000004a37377220 */ /* 0x000fe20000410000 */
[----:B------:R-:W-:-:S03]  /*2200*/  FMUL.FTZ R22, R58, R75 ;  /* 0x0000004b3a167220 */ /* 0x000fc60000410000 */
[----:B------:R-:W0:Y:S01]  /*2210*/  LDC.64 R56, c[0x0][0x2c0] ;  /* 0x0000b000ff387b82 */ /* 0x000e220000000a00 */
        /* <DEDUP_REMOVED lines=13> */
[----:B------:R-:W-:-:S02]  /*22f0*/  F2FP.BF16.F32.PACK_AB R22, R59, R22 ;  /* 0x000000163b16723e */ /* 0x000fc400000010ff */
[----:B------:R-:W-:Y:S02]  /*2300*/  F2FP.BF16.F32.PACK_AB R21, R76, R21 ;  /* 0x000000154c15723e */ /* 0x000fe400000010ff */
[----:B------:R-:W-:Y:S02]  /*2310*/  F2FP.BF16.F32.PACK_AB R20, R55, R20 ;  /* 0x000000143714723e */ /* 0x000fe400000010ff */
[----:B------:R-:W-:Y:S02]  /*2320*/  F2FP.BF16.F32.PACK_AB R35, R98, R35 ;  /* 0x000000236223723e */ /* 0x000fe400000010ff */
[----:B------:R-:W-:Y:S01]  /*2330*/  F2FP.BF16.F32.PACK_AB R34, R97, R34 ;  /* 0x000000226122723e */ /* 0x000fe200000010ff */
[----:B------:R1:W-:Y:S01]  /*2340*/  STS.128 [R89], R20 ;  /* 0x0000001459007388 */ /* 0x0003e20000000c00 */
[----:B------:R-:W-:Y:S01]  /*2350*/  F2FP.BF16.F32.PACK_AB R33, R68, R33 ;  /* 0x000000214421723e */ /* 0x000fe200000010ff */
[C---:B0-----:R-:W-:Y:S01]  /*2360*/  IMAD R48, R56.reuse, UR15, RZ ;  /* 0x0000000f38307c24 */ /* 0x041fe2000f8e02ff */
[----:B------:R-:W-:Y:S01]  /*2370*/  F2FP.BF16.F32.PACK_AB R32, R13, R32 ;  /* 0x000000200d20723e */ /* 0x000fe200000010ff */
[----:B------:R-:W-:-:S04]  /*2380*/  IMAD.WIDE.U32 R36, R56, UR14, R30 ;  /* 0x0000000e38247c25 */ /* 0x000fc8000f8e001e */
[----:B------:R-:W-:Y:S01]  /*2390*/  STS.128 [R89+0x10], R32 ;  /* 0x0000102059007388 */ /* 0x000fe20000000c00 */
[----:B------:R-:W-:-:S03]  /*23a0*/  NOP ;  /* 0x0000000000007918 */ /* 0x000fc60000000000 */
[----:B------:R-:W0:Y:S01]  /*23b0*/  LDS.128 R12, [R2] ;  /* 0x00000000020c7984 */ /* 0x000e220000000c00 */
[----:B------:R-:W-:Y:S02]  /*23c0*/  IMAD R55, R57, UR14, R48 ;  /* 0x0000000e39377c24 */ /* 0x000fe4000f8e0230 */
[----:B------:R-:W-:Y:S01]  /*23d0*/  IMAD R48, R118, UR8, RZ ;  /* 0x0000000876307c24 */ /* 0x000fe2000f8e02ff */
[----:B------:R-:W2:Y:S02]  /*23e0*/  LDS.128 R16, [R2+0x200] ;  /* 0x0002000002107984 */ /* 0x000ea40000000c00 */
[----:B------:R-:W-:Y:S01]  /*23f0*/  IADD3 R37, R37, R55, RZ ;  /* 0x0000003725257210 */ /* 0x000fe20007ffe0ff */
[C---:B-1----:R-:W-:Y:S02]  /*2400*/  IMAD R23, R119.reuse, UR9, R48 ;  /* 0x0000000977177c24 */ /* 0x042fe4000f8e0230 */
[----:B------:R-:W-:-:S05]  /*2410*/  IMAD.WIDE.U32 R20, R119, UR8, R36 ;  /* 0x0000000877147c25 */ /* 0x000fca000f8e0024 */
[----:B------:R-:W-:Y:S02]  /*2420*/  IADD3 R21, R21, R23, RZ ;  /* 0x0000001715157210 */ /* 0x000fe40007ffe0ff */
[----:B------:R-:W-:-:S04]  /*2430*/  LEA R22, P0, R20, UR6, 0x1 ;  /* 0x0000000614167c11 */ /* 0x000fc8000f8008ff */
[----:B------:R-:W-:-:S03]  /*2440*/  LEA.HI.X R23, R20, UR7, R21, 0x1, P0 ;  /* 0x0000000714177c11 */ /* 0x000fc600080f0c15 */
[----:B------:R-:W-:-:S05]  /*2450*/  IMAD.WIDE R20, R109, 0x10, R22 ;  /* 0x000000106d147825 */ /* 0x000fca00078e0216 */
[----:B0-----:R0:W-:Y:S04]  /*2460*/  STG.E.128 desc[UR12][R20.64], R12 ;  /* 0x0000000c14007986 */ /* 0x0011e8000c101d0c */
[----:B--2---:R0:W-:Y:S02]  /*2470*/  STG.E.128 desc[UR12][R20.64+0x200], R16 ;  /* 0x0002001014007986 */ /* 0x0041e4000c101d0c */
.L_x_9552:
        /* <DEDUP_REMOVED lines=18> */
[----:B------:R-:W-:Y:S02]  /*25a0*/  CS2R R96, SRZ ;  /* 0x0000000000607805 */ /* 0x000fe4000001ff00 */
[----:B------:R-:W-:Y:S02]  /*25b0*/  CS2R R94, SRZ ;  /* 0x00000000005e7805 */ /* 0x000fe4000001ff00 */
[----:B------:R-:W-:-:S02]  /*25c0*/  CS2R R92, SRZ ;  /* 0x00000000005c7805 */ /* 0x000fc4000001ff00 */
        /* <DEDUP_REMOVED lines=31> */
[----:B------:R-:W2:Y:S01]  /*27c0*/  LDC R48, c[0x0][0x224] ;  /* 0x00008900ff307b82 */ /* 0x000ea20000000800 */
[----:B------:R-:W-:Y:S01]  /*27d0*/  FADD.FTZ R0, R0, R0 ;  /* 0x0000000000007221 */ /* 0x000fe20000010000 */
[----:B------:R-:W-:Y:S01]  /*27e0*/  FADD.FTZ R54, R54, R54 ;  /* 0x0000003636367221 */ /* 0x000fe20000010000 */
[----:B------:R-:W-:Y:S01]  /*27f0*/  FADD.FTZ R53, R53, R53 ;  /* 0x0000003535357221 */ /* 0x000fe20000010000 */
[----:B------:R-:W-:Y:S01]  /*2800*/  FADD.FTZ R52, R52, R52 ;  /* 0x0000003434347221 */ /* 0x000fe20000010000 */
[----:B------:R-:W-:Y:S01]  /*2810*/  FADD.FTZ R51, R51, R51 ;  /* 0x0000003333337221 */ /* 0x000fe20000010000 */
[----:B------:R-:W-:Y:S01]  /*2820*/  FADD.FTZ R50, R50, R50 ;  /* 0x0000003232327221 */ /* 0x000fe20000010000 */
[----:B------:R-:W-:Y:S01]  /*2830*/  FADD.FTZ R49, R49, R49 ;  /* 0x0000003131317221 */ /* 0x000fe20000010000 */
[----:B-1----:R-:W1:Y:S01]  /*2840*/  LDC.64 R32, c[0x0][0x2e0] ;  /* 0x0000b800ff207b82 */ /* 0x002e620000000a00 */
[----:B------:R-:W-:Y:S01]  /*2850*/  FADD.FTZ R47, R47, R47 ;  /* 0x0000002f2f2f7221 */ /* 0x000fe20000010000 */
[----:B------:R-:W-:Y:S01]  /*2860*/  FADD.FTZ R46, R46, R46 ;  /* 0x0000002e2e2e7221 */ /* 0x000fe20000010000 */
[----:B------:R-:W-:Y:S01]  /*2870*/  FADD.FTZ R45, R45, R45 ;  /* 0x0000002d2d2d7221 */ /* 0x000fe20000010000 */
[----:B------:R-:W-:Y:S01]  /*2880*/  FADD.FTZ R44, R44, R44 ;  /* 0x0000002c2c2c7221 */ /* 0x000fe20000010000 */
[----:B------:R-:W-:Y:S01]  /*2890*/  FADD.FTZ R43, R3, R3 ;  /* 0x00000003032b7221 */ /* 0x000fe20000010000 */
[----:B------:R-:W-:Y:S01]  /*28a0*/  FADD.FTZ R42, R120, R120 ;  /* 0x00000078782a7221 */ /* 0x000fe20000010000 */
[----:B------:R-:W-:Y:S01]  /*28b0*/  FADD.FTZ R41, R41, R41 ;  /* 0x0000002929297221 */ /* 0x000fe20000010000 */
[----:B------:R-:W3:Y:S01]  /*28c0*/  LDC.64 R34, c[0x0][0x2d8] ;  /* 0x0000b600ff227b82 */ /* 0x000ee20000000a00 */
        /* <DEDUP_REMOVED lines=12> */
.L_x_9584:
        /* <DEDUP_REMOVED lines=12> */
[----:B----4-:R-:W4:Y:S01]  /*2a50*/  LDG.E.64 R2, desc[UR12][R12.64] ;  /* 0x0000000c0c027981 */ /* 0x010f22000c1e1b00 */
[----:B------:R-:W-:Y:S01]  /*2a60*/  IMAD R20, R118, UR10, RZ ;  /* 0x0000000a76147c24 */ /* 0x000fe2000f8e02ff */
[C---:B------:R-:W-:Y:S02]  /*2a70*/  LOP3.LUT P0, RZ, R114.reuse, 0x1f, RZ, 0xc0, !PT ;  /* 0x0000001f72ff7812 */ /* 0x040fe4000780c0ff */
[----:B------:R-:W-:Y:S02]  /*2a80*/  ISETP.NE.AND P1, PT, R114, RZ, PT ;  /* 0x000000ff7200720c */ /* 0x000fe40003f25270 */
[----:B------:R-:W-:-:S13]  /*2a90*/  ISETP.LT.OR P2, PT, R113, 0x2, P0 ;  /* 0x000000027100780c */ /* 0x000fda0000741670 */
[----:B------:R-:W0:Y:S01]  /*2aa0*/  @!P2 LDC R36, c[0x0][0x21c] ;  /* 0x00008700ff24ab82 */ /* 0x000e220000000800 */
[----:B------:R-:W-:-:S05]  /*2ab0*/  SHF.L.U32 R130, R9, 0x10, RZ ;  /* 0x0000001009827819 */ /* 0x000fca00000006ff */
[----:B------:R-:W-:Y:S01]  /*2ac0*/  FMUL.FTZ R220, R85, R130 ;  /* 0x0000008255dc7220 */ /* 0x000fe20000410000 */
[----:B------:R-:W-:-:S05]  /*2ad0*/  SHF.L.U32 R128, R107, 0x10, RZ ;  /* 0x000000106b807819 */ /* 0x000fca00000006ff */
[----:B------:R-:W-:Y:S01]  /*2ae0*/  FMUL.FTZ R218, R77, R128 ;  /* 0x000000804dda7220 */ /* 0x000fe20000410000 */
[----:B----4-:R-:W-:Y:S02]  /*2af0*/  R2UR UR31, R3 ;  /* 0x00000000031f72ca */ /* 0x010fe400000e0000 */
        /* <DEDUP_REMOVED lines=13> */
[----:B----4-:R-:W-:Y:S01]  /*2bd0*/  FMUL.RZ R14, R3, 0.15915493667125701904 ;  /* 0x3e22f983030e7820 */ /* 0x010fe2000040c000 */
[----:B------:R-:W-:-:S06]  /*2be0*/  FMUL.FTZ R3, R76, UR31 ;  /* 0x0000001f4c037c20 */ /* 0x000fcc0008410000 */
[----:B------:R4:W-:Y:S08]  /*2bf0*/  MUFU.COS R147, R15 ;  /* 0x0000000f00937308 */ /* 0x0009f00000000000 */
[----:B------:R-:W-:Y:S01]  /*2c00*/  MUFU.SIN R140, R14 ;  /* 0x0000000e008c7308 */ /* 0x000fe20000000400 */
[----:B----4-:R-:W-:Y:S01]  /*2c10*/  FMUL.RZ R15, R3, 0.15915493667125701904 ;  /* 0x3e22f983030f7820 */ /* 0x010fe2000040c000 */
[----:B------:R-:W-:-:S04]  /*2c20*/  FMUL.FTZ R3, R83, UR31 ;  /* 0x0000001f53037c20 */ /* 0x000fc80008410000 */
[----:B------:R-:W-:Y:S01]  /*2c30*/  FMUL.RZ R17, R3, 0.15915493667125701904 ;  /* 0x3e22f98303117820 */ /* 0x000fe2000040c000 */
[----:B------:R-:W-:Y:S01]  /*2c40*/  FMUL.FTZ R3, R75, UR31 ;  /* 0x0000001f4b037c20 */ /* 0x000fe20008410000 */
[----:B------:R4:W-:Y:S03]  /*2c50*/  MUFU.COS R122, R14 ;  /* 0x0000000e007a7308 */ /* 0x0009e60000000000 */
[----:B------:R-:W-:Y:S01]  /*2c60*/  FMUL.RZ R18, R3, 0.15915493667125701904 ;  /* 0x3e22f98303127820 */ /* 0x000fe2000040c000 */
[----:B------:R-:W-:-:S04]  /*2c70*/  FMUL.FTZ R3, R82, UR31 ;  /* 0x0000001f52037c20 */ /* 0x000fc80008410000 */
[----:B------:R-:W-:Y:S01]  /*2c80*/  MUFU.SIN R144, R12 ;  /* 0x0000000c00907308 */ /* 0x000fe20000000400 */
[----:B----4-:R-:W-:Y:S02]  /*2c90*/  IMAD R14, R118, UR18, RZ ;  /* 0x00000012760e7c24 */ /* 0x010fe4000f8e02ff */
[----:B------:R-:W-:Y:S02]  /*2ca0*/  FMUL.RZ R19, R3, 0.15915493667125701904 ;  /* 0x3e22f98303137820 */ /* 0x000fe4000040c000 */
[----:B------:R-:W-:-:S03]  /*2cb0*/  IMAD R123, R119, UR19, R14 ;  /* 0x00000013777b7c24 */ /* 0x000fc6000f8e020e */
[----:B------:R-:W-:Y:S08]  /*2cc0*/  MUFU.COS R120, R12 ;  /* 0x0000000c00787308 */ /* 0x000ff00000000000 */
[----:B------:R-:W-:Y:S08]  /*2cd0*/  MUFU.SIN R121, R13 ;  /* 0x0000000d00797308 */ /* 0x000ff00000000400 */
[----:B------:R4:W-:Y:S08]  /*2ce0*/  MUFU.COS R143, R13 ;  /* 0x0000000d008f7308 */ /* 0x0009f00000000000 */
[----:B------:R-:W-:Y:S01]  /*2cf0*/  MUFU.SIN R138, R15 ;  /* 0x0000000f008a7308 */ /* 0x000fe20000000400 */
[----:B----4-:R-:W-:-:S05]  /*2d00*/  IMAD.WIDE.U32 R12, R119, UR18, RZ ;  /* 0x00000012770c7c25 */ /* 0x010fca000f8e00ff */
[----:B------:R-:W-:Y:S01]  /*2d10*/  IADD3 R3, R13, R123, RZ ;  /* 0x0000007b0d037210 */ /* 0x000fe20007ffe0ff */
[----:B------:R-:W-:Y:S01]  /*2d20*/  IMAD R123, R16, UR8, RZ ;  /* 0x00000008107b7c24 */ /* 0x000fe2000f8e02ff */
[----:B------:R4:W-:Y:S01]  /*2d30*/  MUFU.COS R124, R15 ;  /* 0x0000000f007c7308 */ /* 0x0009e20000000000 */
[----:B------:R-:W-:Y:S02]  /*2d40*/  MOV R2, R12 ;  /* 0x0000000c00027202 */ /* 0x000fe40000000f00 */
[----:B------:R-:W-:-:S03]  /*2d50*/  IMAD R123, R38, UR9, R123 ;  /* 0x00000009267b7c24 */ /* 0x000fc6000f8e027b */
[----:B------:R-:W-:Y:S02]  /*2d60*/  IMAD.WIDE.U32 R2, R38, UR16, R2 ;  /* 0x0000001026027c25 */ /* 0x000fe4000f8e0002 */
[----:B------:R-:W-:Y:S02]  /*2d70*/  MUFU.SIN R136, R17 ;  /* 0x0000001100887308 */ /* 0x000fe40000000400 */
[----:B----4-:R-:W-:-:S03]  /*2d80*/  IMAD.WIDE.U32 R14, R119, UR10, RZ ;  /* 0x0000000a770e7c25 */ /* 0x010fc6000f8e00ff */
[----:B------:R-:W-:-:S03]  /*2d90*/  MOV R12, R14 ;  /* 0x0000000e000c7202 */ /* 0x000fc60000000f00 */
[----:B------:R4:W-:Y:S01]  /*2da0*/  MUFU.COS R126, R17 ;  /* 0x00000011007e7308 */ /* 0x0009e20000000000 */
[----:B------:R-:W-:-:S07]  /*2db0*/  IADD3 R14, R113, -0x1, RZ ;  /* 0xffffffff710e7810 */ /* 0x000fce0007ffe0ff */
[----:B------:R-:W-:Y:S01]  /*2dc0*/  MUFU.SIN R132, R18 ;  /* 0x0000001200847308 */ /* 0x000fe20000000400 */
[----:B----4-:R-:W-:Y:S01]  /*2dd0*/  IMAD R17, R119, UR11, R20 ;  /* 0x0000000b77117c24 */ /* 0x010fe2000f8e0214 */
[----:B------:R-:W-:-:S04]  /*2de0*/  MOV R20, UR30 ;  /* 0x0000001e00147c02 */ /* 0x000fc80008000f00 */
[----:B------:R-:W-:Y:S01]  /*2df0*/  IADD3 R13, R15, R17, RZ ;  /* 0x000000110f0d7210 */ /* 0x000fe20007ffe0ff */
[----:B------:R-:W-:Y:S01]  /*2e00*/  IMAD R17, R16, UR16, RZ ;  /* 0x0000001010117c24 */ /* 0x000fe2000f8e02ff */
[----:B------:R1:W-:Y:S01]  /*2e10*/  MUFU.COS R134, R18 ;  /* 0x0000001200867308 */ /* 0x0003e20000000000 */
[----:B---3--:R-:W-:Y:S01]  /*2e20*/  LEA R16, P3, R2, R34, 0x3 ;  /* 0x0000002202107211 */ /* 0x008fe200078618ff */
[----:B------:R-:W-:Y:S01]  /*2e30*/  FMUL.FTZ R15, R74, UR31 ;  /* 0x0000001f4a0f7c20 */ /* 0x000fe20008410000 */
[----:B------:R-:W-:Y:S02]  /*2e40*/  IMAD R17, R38, UR17, R17 ;  /* 0x0000001126117c24 */ /* 0x000fe4000f8e0211 */
[----:B------:R-:W-:Y:S01]  /*2e50*/  FMUL.FTZ R20, R20, 1.4426950216293334961 ;  /* 0x3fb8aa3b14147820 */ /* 0x000fe20000410000 */
[----:B------:R-:W-:-:S04]  /*2e60*/  IMAD.WIDE.U32 R12, R38, UR8, R12 ;  /* 0x00000008260c7c25 */ /* 0x000fc8000f8e000c */
[----:B------:R-:W-:Y:S01]  /*2e70*/  FMUL.RZ R22, R15, 0.15915493667125701904 ;  /* 0x3e22f9830f167820 */ /* 0x000fe2000040c000 */
[----:B------:R-:W-:Y:S01]  /*2e80*/  LEA.HI R15, R14, R14, RZ, 0x1 ;  /* 0x0000000e0e0f7211 */ /* 0x000fe200078f08ff */
[----:B------:R-:W-:Y:S01]  /*2e90*/  MUFU.SIN R163, R19 ;  /* 0x0000001300a37308 */ /* 0x000fe20000000400 */
[----:B------:R-:W-:Y:S01]  /*2ea0*/  IADD3 R17, R3, R17, RZ ;  /* 0x0000001103117210 */ /* 0x000fe20007ffe0ff */
[----:B------:R-:W-:Y:S01]  /*2eb0*/  FMUL.FTZ R3, R81, UR31 ;  /* 0x0000001f51037c20 */ /* 0x000fe20008410000 */
[----:B------:R-:W-:Y:S02]  /*2ec0*/  IADD3 R13, R13, R123, RZ ;  /* 0x0000007b0d0d7210 */ /* 0x000fe40007ffe0ff */
[----:B-1----:R-:W-:Y:S02]  /*2ed0*/  LEA R18, P4, R12, R32, 0x3 ;  /* 0x000000200c127211 */ /* 0x002fe400078818ff */
[----:B------:R-:W-:Y:S01]  /*2ee0*/  LEA.HI.X R17, R2, R35, R17, 0x3, P3 ;  /* 0x0000002302117211 */ /* 0x000fe200018f1c11 */
[----:B------:R1:W-:Y:S01]  /*2ef0*/  MUFU.COS R129, R19 ;  /* 0x0000001300817308 */ /* 0x0003e20000000000 */
[----:B------:R-:W-:-:S02]  /*2f00*/  LOP3.LUT R15, R15, 0xfffffe, RZ, 0xc0, !PT ;  /* 0x00fffffe0f0f7812 */ /* 0x000fc400078ec0ff */
[----:B------:R-:W-:Y:S02]  /*2f10*/  IADD3 R2, R114, 0x200, RZ ;  /* 0x0000020072027810 */ /* 0x000fe40007ffe0ff */
[----:B------:R-:W3:Y:S01]  /*2f20*/  LDG.E.64 R16, desc[UR12][R16.64] ;  /* 0x0000000c10107981 */ /* 0x000ee2000c1e1b00 */
[----:B------:R-:W-:Y:S01]  /*2f30*/  IADD3 R15, R14, -R15, RZ ;  /* 0x8000000f0e0f7210 */ /* 0x000fe20007ffe0ff */
[----:B------:R-:W-:Y:S01]  /*2f40*/  FMUL.FTZ R14, R86, R20 ;  /* 0x00000014560e7220 */ /* 0x000fe20000410000 */
[----:B------:R-:W-:Y:S01]  /*2f50*/  MUFU.SIN R148, R22 ;  /* 0x0000001600947308 */ /* 0x000fe20000000400 */
[----:B-1----:R-:W-:Y:S02]  /*2f60*/  LEA.HI.X R19, R12, R33, R13, 0x3, P4 ;  /* 0x000000210c137211 */ /* 0x002fe400020f1c0d */
[----:B------:R-:W-:-:S04]  /*2f70*/  @!P2 IADD3 R13, R113, -0x2, RZ ;  /* 0xfffffffe710da810 */ /* 0x000fc80007ffe0ff */
[----:B------:R-:W3:Y:S01]  /*2f80*/  LDG.E.64 R18, desc[UR12][R18.64] ;  /* 0x0000000c12127981 */ /* 0x000ee2000c1e1b00 */
[----:B------:R-:W1:Y:S01]  /*2f90*/  MUFU.EX2 R14, R14 ;  /* 0x0000000e000e7308 */ /* 0x000e620000000800 */
[----:B------:R-:W-:-:S07]  /*2fa0*/  @!P1 LEA R2, R15, R38, 0x8 ;  /* 0x000000260f029211 */ /* 0x000fce00078e40ff */
[----:B------:R4:W-:Y:S02]  /*2fb0*/  MUFU.COS R162, R22 ;  /* 0x0000001600a27308 */ /* 0x0009e40000000000 */
[----:B----4-:R-:W-:Y:S01]  /*2fc0*/  FMUL.RZ R22, R3, 0.15915493667125701904 ;  /* 0x3e22f98303167820 */ /* 0x010fe2000040c000 */
[----:B------:R-:W-:Y:S01]  /*2fd0*/  FMUL.FTZ R3, R73, UR31 ;  /* 0x0000001f49037c20 */ /* 0x000fe20008410000 */
[----:B-1----:R-:W-:-:S04]  /*2fe0*/  FMUL.FTZ R37, R14, R37 ;  /* 0x000000250e257220 */ /* 0x002fc80000410000 */
[----:B------:R-:W-:Y:S01]  /*2ff0*/  MUFU.SIN R150, R22 ;  /* 0x0000001600967308 */ /* 0x000fe20000000400 */
[----:B------:R-:W-:Y:S01]  /*3000*/  FMUL.RZ R123, R3, 0.15915493667125701904 ;  /* 0x3e22f983037b7820 */ /* 0x000fe2000040c000 */
[----:B0-----:R-:W-:Y:S02]  /*3010*/  @!P2 IMAD R3, R13, R36, R38 ;  /* 0x000000240d03a224 */ /* 0x001fe400078e0226 */
[----:B------:R-:W-:Y:S01]  /*3020*/  FMUL.FTZ R36, R14, R21 ;  /* 0x000000150e247220 */ /* 0x000fe20000410000 */
[----:B------:R-:W-:-:S05]  /*3030*/  LEA R21, R2, R115, 0x3 ;  /* 0x0000007302157211 */ /* 0x000fca00078e18ff */
[----:B------:R0:W-:Y:S01]  /*3040*/  STS.64 [R21+0x10b0], R36 ;  /* 0x0010b02415007388 */ /* 0x0001e20000000a00 */
[----:B------:R1:W-:Y:S01]  /*3050*/  MUFU.COS R160, R22 ;  /* 0x0000001600a07308 */ /* 0x0003e20000000000 */
[----:B------:R-:W-:Y:S01]  /*3060*/  HFMA2.MMA R13, -RZ, RZ, 0, 0 ;  /* 0x00000000ff0d7435 */ /* 0x000fe200000001ff */
[----:B------:R-:W-:Y:S02]  /*3070*/  MOV R12, 0x3f800000 ;  /* 0x3f800000000c7802 */ /* 0x000fe40000000f00 */
[----:B------:R-:W-:Y:S01]  /*3080*/  CS2R R14, SRZ ;  /* 0x00000000000e7805 */ /* 0x000fe2000001ff00 */
[----:B-1----:R-:W-:Y:S01]  /*3090*/  FMUL.FTZ R22, R80, UR31 ;  /* 0x0000001f50167c20 */ /* 0x002fe20008410000 */
[----:B------:R-:W-:Y:S01]  /*30a0*/  @!P2 IMAD.WIDE R2, R3, 0x10, R24 ;  /* 0x000000100302a825 */ /* 0x000fe200078e0218 */
[----:B------:R-:W-:Y:S03]  /*30b0*/  BAR.SYNC.DEFER_BLOCKING 0x0 ;  /* 0x0000000000007b1d */ /* 0x000fe60000010000 */
[----:B------:R-:W-:Y:S01]  /*30c0*/  FMUL.RZ R125, R22, 0.15915493667125701904 ;  /* 0x3e22f983167d7820 */ /* 0x000fe2000040c000 */
[----:B------:R-:W-:-:S02]  /*30d0*/  FMUL.FTZ R22, R72, UR31 ;  /* 0x0000001f48167c20 */ /* 0x000fc40008410000 */
[----:B------:R-:W-:Y:S02]  /*30e0*/  MUFU.SIN R157, R123 ;  /* 0x0000007b009d7308 */ /* 0x000fe40000000400 */
[----:B------:R-:W-:Y:S01]  /*30f0*/  FMUL.RZ R127, R22, 0.15915493667125701904 ;  /* 0x3e22f983167f7820 */ /* 0x000fe2000040c000 */
[----:B------:R-:W-:-:S05]  /*3100*/  FMUL.FTZ R22, R78, R20 ;  /* 0x000000144e167220 */ /* 0x000fca0000410000 */
[----:B------:R1:W-:Y:S01]  /*3110*/  MUFU.COS R131, R123 ;  /* 0x0000007b00837308 */ /* 0x0003e20000000000 */
[-C--:B0-----:R-:W-:Y:S01]  /*3120*/  FMUL.FTZ R21, R85, R20.reuse ;  /* 0x0000001455157220 */ /* 0x081fe20000410000 */
[-C--:B-1----:R-:W-:Y:S01]  /*3130*/  FMUL.FTZ R123, R76, R20.reuse ;  /* 0x000000144c7b7220 */ /* 0x082fe20000410000 */
[----:B------:R0:W5:Y:S05]  /*3140*/  @!P2 LDG.E.128 R12, desc[UR12][R2.64] ;  /* 0x0000000c020ca981 */ /* 0x00016a000c1e1d00 */
[----:B------:R-:W-:Y:S01]  /*3150*/  MUFU.EX2 R22, R22 ;  /* 0x0000001600167308 */ /* 0x000fe20000000800 */
[----:B0-----:R-:W-:-:S07]  /*3160*/  FMUL.FTZ R2, R77, R20 ;  /* 0x000000144d027220 */ /* 0x001fce0000410000 */
[----:B------:R-:W0:Y:S01]  /*3170*/  MUFU.EX2 R123, R123 ;  /* 0x0000007b007b7308 */ /* 0x000e220000000800 */
[----:B------:R-:W-:-:S07]  /*3180*/  FMUL.FTZ R3, R84, R20 ;  /* 0x0000001454037220 */ /* 0x000fce0000410000 */
[----:B------:R-:W1:Y:S08]  /*3190*/  MUFU.EX2 R2, R2 ;  /* 0x0000000200027308 */ /* 0x000e700000000800 */
[----:B------:R-:W4:Y:S08]  /*31a0*/  MUFU.EX2 R21, R21 ;  /* 0x0000001500157308 */ /* 0x000f300000000800 */
[----:B------:R-:W2:Y:S01]  /*31b0*/  MUFU.EX2 R3, R3 ;  /* 0x0000000300037308 */ /* 0x000ea20000000800 */
[C---:B0-----:R-:W-:Y:S01]  /*31c0*/  FMUL.FTZ R139, R123.reuse, R124 ;  /* 0x0000007c7b8b7220 */ /* 0x041fe20000410000 */
[----:B------:R-:W-:Y:S01]  /*31d0*/  FMUL.FTZ R138, R123, R138 ;  /* 0x0000008a7b8a7220 */ /* 0x000fe20000410000 */
[----:B------:R-:W-:-:S05]  /*31e0*/  SHF.L.U32 R123, R8, 0x10, RZ ;  /* 0x00000010087b7819 */ /* 0x000fca00000006ff */
[----:B------:R-:W-:Y:S01]  /*31f0*/  MUFU.SIN R155, R125 ;  /* 0x0000007d009b7308 */ /* 0x000fe20000000400 */
[----:B------:R-:W-:-:S07]  /*3200*/  FMUL.FTZ R146, R22, R23 ;  /* 0x0000001716927220 */ /* 0x000fce0000410000 */
[----:B------:R0:W-:Y:S01]  /*3210*/  MUFU.COS R133, R125 ;  /* 0x0000007d00857308 */ /* 0x0001e20000000000 */
[----:B-1----:R-:W-:Y:S01]  /*3220*/  FMUL.FTZ R142, R2, R121 ;  /* 0x00000079028e7220 */ /* 0x002fe20000410000 */
[----:B----4-:R-:W-:Y:S01]  /*3230*/  FMUL.FTZ R145, R21, R120 ;  /* 0x0000007815917220 */ /* 0x010fe20000410000 */
[----:B0-----:R-:W-:Y:S01]  /*3240*/  FMUL.FTZ R125, R83, R20 ;  /* 0x00000014537d7220 */ /* 0x001fe20000410000 */
[----:B------:R-:W-:Y:S01]  /*3250*/  SHF.L.U32 R121, R108, 0x10, RZ ;  /* 0x000000106c797819 */ /* 0x000fe200000006ff */
[----:B------:R-:W-:Y:S01]  /*3260*/  FMUL.FTZ R147, R22, R147 ;  /* 0x0000009316937220 */ /* 0x000fe20000410000 */
[----:B------:R-:W-:Y:S01]  /*3270*/  FMUL.FTZ R225, R86, R123 ;  /* 0x0000007b56e17220 */ /* 0x000fe20000410000 */
[----:B------:R-:W-:Y:S02]  /*3280*/  FMUL.FTZ R120, RZ, R146 ;  /* 0x00000092ff787220 */ /* 0x000fe40000410000 */
[----:B------:R-:W0:Y:S01]  /*3290*/  MUFU.EX2 R125, R125 ;  /* 0x0000007d007d7308 */ /* 0x000e220000000800 */
[----:B------:R-:W-:Y:S01]  /*32a0*/  FMUL.FTZ R143, R2, R143 ;  /* 0x0000008f028f7220 */ /* 0x000fe20000410000 */
[C---:B--2---:R-:W-:Y:S01]  /*32b0*/  FMUL.FTZ R141, R3.reuse, R122 ;  /* 0x0000007a038d7220 */ /* 0x044fe20000410000 */
[----:B------:R-:W-:Y:S01]  /*32c0*/  FMUL.FTZ R140, R3, R140 ;  /* 0x0000008c038c7220 */ /* 0x000fe20000410000 */
[----:B------:R-:W-:Y:S01]  /*32d0*/  FMUL.FTZ R3, R74, R20 ;  /* 0x000000144a037220 */ /* 0x000fe20000410000 */
[C---:B------:R-:W-:Y:S01]  /*32e0*/  FMUL.FTZ R2, R225.reuse, R146 ;  /* 0x00000092e1027220 */ /* 0x040fe20000410000 */
[----:B------:R-:W-:Y:S01]  /*32f0*/  FMUL.FTZ R223, R78, R121 ;  /* 0x000000794edf7220 */ /* 0x000fe20000410000 */
[-C--:B------:R-:W-:Y:S01]  /*3300*/  FFMA.FTZ R120, R225, R147.reuse, -R120 ;  /* 0x00000093e1787223 */ /* 0x080fe20000010878 */
[----:B------:R-:W-:Y:S01]  /*3310*/  FMUL.FTZ R22, R82, R20 ;  /* 0x0000001452167220 */ /* 0x000fe20000410000 */
[----:B------:R-:W-:Y:S01]  /*3320*/  FMUL.FTZ R144, R21, R144 ;  /* 0x0000009015907220 */ /* 0x000fe20000410000 */
[----:B------:R-:W-:Y:S01]  /*3330*/  FFMA.FTZ R23, RZ, R147, R2 ;  /* 0x00000093ff177223 */ /* 0x000fe20000010002 */
[----:B------:R-:W-:Y:S01]  /*3340*/  FADD.FTZ R120, R223, R120 ;  /* 0x00000078df787221 */ /* 0x000fe20000010000 */
[----:B------:R-:W1:Y:S02]  /*3350*/  MUFU.EX2 R3, R3 ;  /* 0x0000000300037308 */ /* 0x000e640000000800 */
[----:B------:R-:W-:Y:S01]  /*3360*/  FADD.FTZ R23, RZ, R23 ;  /* 0x00000017ff177221 */ /* 0x000fe20000010000 */
[----:B------:R-:W-:Y:S01]  /*3370*/  FMUL.FTZ R122, R144, R120 ;  /* 0x00000078907a7220 */ /* 0x000fe20000410000 */
[----:B------:R-:W-:Y:S01]  /*3380*/  FMUL.FTZ R2, R73, R20 ;  /* 0x0000001449027220 */ /* 0x000fe20000410000 */
[C---:B0-----:R-:W-:Y:S01]  /*3390*/  FMUL.FTZ R137, R125.reuse, R126 ;  /* 0x0000007e7d897220 */ /* 0x041fe20000410000 */
[----:B------:R-:W-:-:S02]  /*33a0*/  FMUL.FTZ R136, R125, R136 ;  /* 0x000000887d887220 */ /* 0x000fc40000410000 */
[----:B------:R-:W0:Y:S01]  /*33b0*/  MUFU.EX2 R22, R22 ;  /* 0x0000001600167308 */ /* 0x000e220000000800 */
[-C--:B------:R-:W-:Y:S01]  /*33c0*/  FMUL.FTZ R125, R144, R23.reuse ;  /* 0x00000017907d7220 */ /* 0x080fe20000410000 */
[----:B------:R-:W-:-:S03]  /*33d0*/  FFMA.FTZ R122, R145, R23, R122 ;  /* 0x00000017917a7223 */ /* 0x000fc6000001007a */
[----:B------:R-:W-:Y:S01]  /*33e0*/  FFMA.FTZ R125, R145, R120, -R125 ;  /* 0x00000078917d7223 */ /* 0x000fe2000001087d */
[----:B------:R-:W-:Y:S02]  /*33f0*/  FADD.FTZ R122, RZ, R122 ;  /* 0x0000007aff7a7221 */ /* 0x000fe40000010000 */
[----:B------:R-:W2:Y:S01]  /*3400*/  MUFU.EX2 R2, R2 ;  /* 0x0000000200027308 */ /* 0x000ea20000000800 */
[----:B------:R-:W-:Y:S01]  /*3410*/  FADD.FTZ R125, R220, R125 ;  /* 0x0000007ddc7d7221 */ /* 0x000fe20000010000 */
[----:B------:R-:W-:Y:S01]  /*3420*/  FMUL.FTZ R120, R142, R122 ;  /* 0x0000007a8e787220 */ /* 0x000fe20000410000 */
[----:B------:R-:W-:Y:S01]  /*3430*/  FMUL.FTZ R23, R72, R20 ;  /* 0x0000001448177220 */ /* 0x000fe20000410000 */
[C---:B-1----:R-:W-:Y:S01]  /*3440*/  FMUL.FTZ R162, R3.reuse, R162 ;  /* 0x000000a203a27220 */ /* 0x042fe20000410000 */
[----:B------:R-:W-:Y:S01]  /*3450*/  FMUL.FTZ R161, R3, R148 ;  /* 0x0000009403a17220 */ /* 0x000fe20000410000 */
[-C--:B------:R-:W-:Y:S01]  /*3460*/  FFMA.FTZ R3, R143, R125.reuse, -R120 ;  /* 0x0000007d8f037223 */ /* 0x080fe20000010878 */
[----:B------:R-:W-:Y:S01]  /*3470*/  FMUL.FTZ R120, R142, R125 ;  /* 0x0000007d8e787220 */ /* 0x000fe20000410000 */
[----:B------:R-:W-:Y:S01]  /*3480*/  MUFU.SIN R152, R127 ;  /* 0x0000007f00987308 */ /* 0x000fe20000000400 */
[C---:B0-----:R-:W-:Y:S01]  /*3490*/  FMUL.FTZ R164, R22.reuse, R129 ;  /* 0x0000008116a47220 */ /* 0x041fe20000410000 */
[----:B------:R-:W-:Y:S01]  /*34a0*/  FMUL.FTZ R163, R22, R163 ;  /* 0x000000a316a37220 */ /* 0x000fe20000410000 */
[-C--:B------:R-:W-:Y:S01]  /*34b0*/  FMUL.FTZ R21, R81, R20.reuse ;  /* 0x0000001451157220 */ /* 0x080fe20000410000 */
[----:B------:R-:W-:Y:S01]  /*34c0*/  FMUL.FTZ R22, R80, R20 ;  /* 0x0000001450167220 */ /* 0x000fe20000410000 */
[----:B------:R-:W-:-:S03]  /*34d0*/  FFMA.FTZ R120, R143, R122, R120 ;  /* 0x0000007a8f787223 */ /* 0x000fc60000010078 */
[----:B------:R-:W-:Y:S01]  /*34e0*/  MUFU.COS R154, R127 ;  /* 0x0000007f009a7308 */ /* 0x000fe20000000000 */
[----:B------:R-:W-:-:S07]  /*34f0*/  FADD.FTZ R120, RZ, R120 ;  /* 0x00000078ff787221 */ /* 0x000fce0000010000 */
[----:B------:R-:W0:Y:S01]  /*3500*/  MUFU.EX2 R23, R23 ;  /* 0x0000001700177308 */ /* 0x000e220000000800 */
[C---:B--2---:R-:W-:Y:S01]  /*3510*/  FMUL.FTZ R158, R2.reuse, R131 ;  /* 0x00000083029e7220 */ /* 0x044fe20000410000 */
[----:B------:R-:W-:Y:S01]  /*3520*/  FMUL.FTZ R157, R2, R157 ;  /* 0x0000009d029d7220 */ /* 0x000fe20000410000 */
[----:B------:R-:W-:Y:S01]  /*3530*/  SHF.L.U32 R131, R10, 0x10, RZ ;  /* 0x000000100a837819 */ /* 0x000fe200000006ff */
[----:B------:R-:W-:-:S04]  /*3540*/  FADD.FTZ R3, R218, R3 ;  /* 0x00000003da037221 */ /* 0x000fc80000010000 */
[----:B------:R-:W1:Y:S01]  /*3550*/  MUFU.EX2 R21, R21 ;  /* 0x0000001500157308 */ /* 0x000e620000000800 */
[----:B------:R-:W-:-:S07]  /*3560*/  FMUL.FTZ R2, R140, R120 ;  /* 0x000000788c027220 */ /* 0x000fce0000410000 */
[----:B------:R-:W2:Y:S01]  /*3570*/  MUFU.EX2 R22, R22 ;  /* 0x0000001600167308 */ /* 0x000ea20000000800 */
[-C--:B------:R-:W-:Y:S01]  /*3580*/  FMUL.FTZ R122, R140, R3.reuse ;  /* 0x000000038c7a7220 */ /* 0x080fe20000410000 */
[----:B------:R-:W-:Y:S01]  /*3590*/  FFMA.FTZ R2, R141, R3, -R2 ;  /* 0x000000038d027223 */ /* 0x000fe20000010802 */
[----:B------:R-:W-:Y:S01]  /*35a0*/  FMUL.FTZ R221, R84, R131 ;  /* 0x0000008354dd7220 */ /* 0x000fe20000410000 */
[C---:B0-----:R-:W-:Y:S01]  /*35b0*/  FMUL.FTZ R154, R23.reuse, R154 ;  /* 0x0000009a179a7220 */ /* 0x041fe20000410000 */
[----:B------:R-:W-:Y:S01]  /*35c0*/  FMUL.FTZ R153, R23, R152 ;  /* 0x0000009817997220 */ /* 0x000fe20000410000 */
[----:B------:R-:W-:Y:S01]  /*35d0*/  FFMA.FTZ R122, R141, R120, R122 ;  /* 0x000000788d7a7223 */ /* 0x000fe2000001007a */
[----:B------:R-:W-:Y:S01]  /*35e0*/  FADD.FTZ R23, R221, R2 ;  /* 0x00000002dd177221 */ /* 0x000fe20000010000 */
[----:B------:R-:W-:Y:S01]  /*35f0*/  FMUL.FTZ R3, R37, R146 ;  /* 0x0000009225037220 */ /* 0x000fe20000410000 */
[C---:B-1----:R-:W-:Y:S01]  /*3600*/  FMUL.FTZ R160, R21.reuse, R160 ;  /* 0x000000a015a07220 */ /* 0x042fe20000410000 */
[----:B------:R-:W-:Y:S01]  /*3610*/  FADD.FTZ R122, RZ, R122 ;  /* 0x0000007aff7a7221 */ /* 0x000fe20000010000 */
[----:B------:R-:W-:Y:S01]  /*3620*/  FMUL.FTZ R124, R138, R23 ;  /* 0x000000178a7c7220 */ /* 0x000fe20000410000 */
[----:B------:R-:W-:Y:S01]  /*3630*/  FMUL.FTZ R159, R21, R150 ;  /* 0x00000096159f7220 */ /* 0x000fe20000410000 */
[----:B------:R-:W-:Y:S01]  /*3640*/  FMUL.FTZ R2, R79, UR31 ;  /* 0x0000001f4f027c20 */ /* 0x000fe20008410000 */
[----:B------:R-:W-:Y:S01]  /*3650*/  FMUL.FTZ R127, R75, R20 ;  /* 0x000000144b7f7220 */ /* 0x000fe20000410000 */
[----:B------:R-:W-:Y:S01]  /*3660*/  FFMA.FTZ R21, R36, R147, -R3 ;  /* 0x0000009324157223 */ /* 0x000fe20000010803 */
[C---:B--2---:R-:W-:Y:S01]  /*3670*/  FMUL.FTZ R156, R22.reuse, R133 ;  /* 0x00000085169c7220 */ /* 0x044fe20000410000 */
[----:B------:R-:W-:Y:S01]  /*3680*/  FMUL.FTZ R155, R22, R155 ;  /* 0x0000009b169b7220 */ /* 0x000fe20000410000 */
[----:B------:R-:W-:Y:S01]  /*3690*/  FMUL.FTZ R22, R36, R146 ;  /* 0x0000009224167220 */ /* 0x000fe20000410000 */
[----:B------:R-:W-:Y:S01]  /*36a0*/  SHF.L.U32 R129, R106, 0x10, RZ ;  /* 0x000000106a817819 */ /* 0x000fe200000006ff */
[-C--:B------:R-:W-:Y:S01]  /*36b0*/  FMUL.FTZ R120, R138, R122.reuse ;  /* 0x0000007a8a787220 */ /* 0x080fe20000410000 */
[----:B------:R-:W-:Y:S01]  /*36c0*/  FFMA.FTZ R124, R139, R122, R124 ;  /* 0x0000007a8b7c7223 */ /* 0x000fe2000001007c */
[----:B------:R-:W-:Y:S01]  /*36d0*/  FMUL.RZ R151, R2, 0.15915493667125701904 ;  /* 0x3e22f98302977820 */ /* 0x000fe2000040c000 */
[----:B------:R-:W-:Y:S01]  /*36e0*/  FFMA.FTZ R22, R37, R147, R22 ;  /* 0x0000009325167223 */ /* 0x000fe20000010016 */
[----:B------:R-:W-:Y:S01]  /*36f0*/  FMUL.FTZ R2, R144, R21 ;  /* 0x0000001590027220 */ /* 0x000fe20000410000 */
[----:B------:R-:W0:Y:S01]  /*3700*/  MUFU.EX2 R127, R127 ;  /* 0x0000007f007f7308 */ /* 0x000e220000000800 */
        /* <DEDUP_REMOVED lines=12> */
[----:B------:R-:W-:Y:S01]  /*37d0*/  MUFU.COS R3, R151 ;  /* 0x0000009700037308 */ /* 0x000fe20000000000 */
[----:B------:R-:W-:Y:S01]  /*37e0*/  SHF.L.U32 R126, R11, 0x10, RZ ;  /* 0x000000100b7e7819 */ /* 0x000fe200000006ff */
[-C--:B------:R-:W-:Y:S01]  /*37f0*/  FFMA.FTZ R120, R143, R22.reuse, -R120 ;  /* 0x000000168f787223 */ /* 0x080fe20000010878 */
[----:B------:R-:W-:Y:S01]  /*3800*/  FMUL.FTZ R22, R142, R22 ;  /* 0x000000168e167220 */ /* 0x000fe20000410000 */
[----:B------:R-:W-:-:S04]  /*3810*/  FFMA.FTZ R122, R137, R124, R122 ;  /* 0x0000007c897a7223 */ /* 0x000fc8000001007a */
[----:B------:R-:W1:Y:S01]  /*3820*/  MUFU.EX2 R2, R2 ;  /* 0x0000000200027308 */ /* 0x000e620000000800 */
[----:B------:R-:W-:Y:S01]  /*3830*/  FMUL.FTZ R216, R83, R126 ;  /* 0x0000007e53d87220 */ /* 0x000fe20000410000 */
[----:B------:R-:W-:Y:S01]  /*3840*/  FFMA.FTZ R22, R143, R23, R22 ;  /* 0x000000178f167223 */ /* 0x000fe20000010016 */
[----:B0-----:R-:W-:Y:S01]  /*3850*/  FMUL.FTZ R132, R127, R132 ;  /* 0x000000847f847220 */ /* 0x001fe20000410000 */
[----:B------:R-:W-:-:S04]  /*3860*/  FADD.FTZ R125, RZ, R122 ;  /* 0x0000007aff7d7221 */ /* 0x000fc80000010000 */
[----:B------:R-:W0:Y:S01]  /*3870*/  MUFU.SIN R151, R151 ;  /* 0x0000009700977308 */ /* 0x000e220000000400 */
[----:B------:R-:W-:Y:S01]  /*3880*/  FMUL.FTZ R134, R127, R134 ;  /* 0x000000867f867220 */ /* 0x000fe20000410000 */
[----:B------:R-:W-:Y:S01]  /*3890*/  SHF.L.U32 R124, R105, 0x10, RZ ;  /* 0x00000010697c7819 */ /* 0x000fe200000006ff */
[----:B------:R-:W-:Y:S01]  /*38a0*/  FADD.FTZ R23, R216, R21 ;  /* 0x00000015d8177221 */ /* 0x000fe20000010000 */
[----:B------:R-:W-:Y:S01]  /*38b0*/  FMUL.FTZ R122, R140, R22 ;  /* 0x000000168c7a7220 */ /* 0x000fe20000410000 */
[----:B------:R-:W-:Y:S01]  /*38c0*/  FMUL.FTZ R127, R132, R125 ;  /* 0x0000007d847f7220 */ /* 0x000fe20000410000 */
[-C--:B------:R-:W-:Y:S01]  /*38d0*/  FMUL.FTZ R21, R140, R120.reuse ;  /* 0x000000788c157220 */ /* 0x080fe20000410000 */
[-C--:B------:R-:W-:Y:S01]  /*38e0*/  FMUL.FTZ R148, R132, R23.reuse ;  /* 0x0000001784947220 */ /* 0x080fe20000410000 */
[----:B------:R-:W-:Y:S01]  /*38f0*/  FFMA.FTZ R122, R141, R120, -R122 ;  /* 0x000000788d7a7223 */ /* 0x000fe2000001087a */
[C---:B------:R-:W-:Y:S01]  /*3900*/  FFMA.FTZ R127, R134.reuse, R23, -R127 ;  /* 0x00000017867f7223 */ /* 0x040fe2000001087f */
[----:B------:R-:W-:Y:S01]  /*3910*/  FMUL.FTZ R214, R75, R124 ;  /* 0x0000007c4bd67220 */ /* 0x000fe20000410000 */
[----:B------:R-:W-:Y:S01]  /*3920*/  FFMA.FTZ R21, R141, R22, R21 ;  /* 0x000000168d157223 */ /* 0x000fe20000010015 */
[----:B------:R-:W-:Y:S01]  /*3930*/  FFMA.FTZ R148, R134, R125, R148 ;  /* 0x0000007d86947223 */ /* 0x000fe20000010094 */
[----:B-1----:R-:W-:Y:S01]  /*3940*/  FMUL.FTZ R152, R2, R3 ;  /* 0x0000000302987220 */ /* 0x002fe20000410000 */
[----:B------:R-:W-:Y:S01]  /*3950*/  FMUL.FTZ R22, R138, R122 ;  /* 0x0000007a8a167220 */ /* 0x000fe20000410000 */
[----:B------:R-:W-:Y:S01]  /*3960*/  FADD.FTZ R3, R214, R127 ;  /* 0x0000007fd6037221 */ /* 0x000fe20000010000 */
[----:B------:R-:W-:Y:S01]  /*3970*/  FADD.FTZ R148, RZ, R148 ;  /* 0x00000094ff947221 */ /* 0x000fe20000010000 */
[----:B0-----:R-:W-:Y:S01]  /*3980*/  FMUL.FTZ R151, R2, R151 ;  /* 0x0000009702977220 */ /* 0x001fe20000410000 */
[-C--:B------:R-:W-:Y:S01]  /*3990*/  FFMA.FTZ R22, R139, R21.reuse, R22 ;  /* 0x000000158b167223 */ /* 0x080fe20000010016 */
[----:B------:R-:W-:Y:S01]  /*39a0*/  FMUL.FTZ R2, R138, R21 ;  /* 0x000000158a027220 */ /* 0x000fe20000410000 */
[C---:B------:R-:W-:Y:S01]  /*39b0*/  FMUL.FTZ R21, R163.reuse, R3 ;  /* 0x00000003a3157220 */ /* 0x040fe20000410000 */
[----:B------:R-:W-:Y:S01]  /*39c0*/  SHF.L.U32 R127, R4, 0x10, RZ ;  /* 0x00000010047f7819 */ /* 0x000fe200000006ff */
[----:B------:R-:W-:Y:S01]  /*39d0*/  FMUL.FTZ R120, R163, R148 ;  /* 0x00000094a3787220 */ /* 0x000fe20000410000 */
[----:B------:R-:W-:Y:S01]  /*39e0*/  FFMA.FTZ R2, R139, R122, -R2 ;  /* 0x0000007a8b027223 */ /* 0x000fe20000010802 */
[----:B------:R-:W-:-:S02]  /*39f0*/  FFMA.FTZ R21, R164, R148, R21 ;  /* 0x00000094a4157223 */ /* 0x000fc40000010015 */
[----:B------:R-:W-:Y:S01]  /*3a00*/  FFMA.FTZ R122, R164, R3, -R120 ;  /* 0x00000003a47a7223 */ /* 0x000fe20000010878 */
[----:B------:R-:W-:Y:S01]  /*3a10*/  FMUL.FTZ R217, R82, R127 ;  /* 0x0000007f52d97220 */ /* 0x000fe20000410000 */
[----:B------:R-:W-:Y:S01]  /*3a20*/  FADD.FTZ R133, RZ, R21 ;  /* 0x00000015ff857221 */ /* 0x000fe20000010000 */
[C---:B------:R-:W-:Y:S02]  /*3a30*/  FMUL.FTZ R21, R136.reuse, R2 ;  /* 0x0000000288157220 */ /* 0x040fe40000410000 */
[----:B------:R-:W-:Y:S01]  /*3a40*/  FADD.FTZ R122, R217, R122 ;  /* 0x0000007ad97a7221 */ /* 0x000fe20000010000 */
[----:B------:R-:W-:Y:S01]  /*3a50*/  FMUL.FTZ R23, R161, R133 ;  /* 0x00000085a1177220 */ /* 0x000fe20000410000 */
[-C--:B------:R-:W-:Y:S01]  /*3a60*/  FMUL.FTZ R120, R136, R22.reuse ;  /* 0x0000001688787220 */ /* 0x080fe20000410000 */
[----:B------:R-:W-:Y:S01]  /*3a70*/  FFMA.FTZ R21, R137, R22, R21 ;  /* 0x0000001689157223 */ /* 0x000fe20000010015 */
[----:B------:R-:W-:Y:S01]  /*3a80*/  SHF.L.U32 R125, R104, 0x10, RZ ;  /* 0x00000010687d7819 */ /* 0x000fe200000006ff */
        /* <DEDUP_REMOVED lines=35> */
[----:B------:R-:W-:Y:S01]  /*3cc0*/  FADD.FTZ R22, RZ, R22 ;  /* 0x00000016ff167221 */ /* 0x000fe20000010000 */
[-C--:B------:R-:W-:Y:S01]  /*3cd0*/  FMUL.FTZ R21, R159, R23.reuse ;  /* 0x000000179f157220 */ /* 0x080fe20000410000 */
[----:B------:R-:W-:Y:S01]  /*3ce0*/  FFMA.FTZ R3, R160, R23, -R3 ;  /* 0x00000017a0037223 */ /* 0x000fe20000010803 */
[C---:B------:R-:W-:Y:S01]  /*3cf0*/  FMUL.FTZ R149, R155.reuse, R133 ;  /* 0x000000859b957220 */ /* 0x040fe20000410000 */
[----:B------:R-:W-:Y:S01]  /*3d00*/  FMUL.FTZ R23, R155, R22 ;  /* 0x000000169b177220 */ /* 0x000fe20000410000 */
[----:B------:R-:W-:-:S02]  /*3d10*/  SHF.L.U32 R135, R6, 0x10, RZ ;  /* 0x0000001006877819 */ /* 0x000fc400000006ff */
[C---:B------:R-:W-:Y:S01]  /*3d20*/  FFMA.FTZ R22, R156.reuse, R22, R149 ;  /* 0x000000169c167223 */ /* 0x040fe20000010095 */
[----:B------:R-:W-:Y:S01]  /*3d30*/  FFMA.FTZ R133, R156, R133, -R23 ;  /* 0x000000859c857223 */ /* 0x000fe20000010817 */
[----:B------:R-:W-:Y:S01]  /*3d40*/  FFMA.FTZ R21, R160, R2, R21 ;  /* 0x00000002a0157223 */ /* 0x000fe20000010015 */
[C---:B------:R-:W-:Y:S01]  /*3d50*/  FMUL.FTZ R23, R157.reuse, R3 ;  /* 0x000000039d177220 */ /* 0x040fe20000410000 */
[----:B------:R-:W-:Y:S01]  /*3d60*/  FMUL.FTZ R202, R80, R135 ;  /* 0x0000008750ca7220 */ /* 0x000fe20000410000 */
[----:B------:R-:W-:Y:S02]  /*3d70*/  FADD.FTZ R22, RZ, R22 ;  /* 0x00000016ff167221 */ /* 0x000fe40000010000 */
[-C--:B------:R-:W-:Y:S01]  /*3d80*/  FFMA.FTZ R23, R158, R21.reuse, R23 ;  /* 0x000000159e177223 */ /* 0x080fe20000010017 */
[----:B------:R-:W-:Y:S01]  /*3d90*/  FMUL.FTZ R21, R157, R21 ;  /* 0x000000159d157220 */ /* 0x000fe20000410000 */
[----:B------:R-:W-:Y:S01]  /*3da0*/  FADD.FTZ R133, R202, R133 ;  /* 0x00000085ca857221 */ /* 0x000fe20000010000 */
[----:B------:R-:W-:Y:S01]  /*3db0*/  FMUL.FTZ R165, R153, R22 ;  /* 0x0000001699a57220 */ /* 0x000fe20000410000 */
[C---:B------:R-:W-:Y:S01]  /*3dc0*/  FMUL.FTZ R2, R71.reuse, UR31 ;  /* 0x0000001f47027c20 */ /* 0x040fe20008410000 */
[----:B------:R-:W-:Y:S01]  /*3dd0*/  FFMA.FTZ R21, R158, R3, -R21 ;  /* 0x000000039e157223 */ /* 0x000fe20000010815 */
[----:B------:R-:W-:Y:S01]  /*3de0*/  FMUL.FTZ R20, R71, R20 ;  /* 0x0000001447147220 */ /* 0x000fe20000410000 */
[----:B------:R-:W-:Y:S01]  /*3df0*/  FMUL.FTZ R3, R155, R23 ;  /* 0x000000179b037220 */ /* 0x000fe20000410000 */
[-C--:B------:R-:W-:Y:S01]  /*3e00*/  FFMA.FTZ R148, R154, R133.reuse, -R165 ;  /* 0x000000859a947223 */ /* 0x080fe200000108a5 */
[----:B------:R-:W-:Y:S01]  /*3e10*/  FMUL.FTZ R165, R153, R133 ;  /* 0x0000008599a57220 */ /* 0x000fe20000410000 */
[----:B------:R-:W-:Y:S01]  /*3e20*/  FMUL.RZ R168, R2, 0.15915493667125701904 ;  /* 0x3e22f98302a87820 */ /* 0x000fe2000040c000 */
[----:B------:R-:W-:Y:S01]  /*3e30*/  SHF.L.U32 R133, R103, 0x10, RZ ;  /* 0x0000001067857819 */ /* 0x000fe200000006ff */
[-C--:B------:R-:W-:Y:S01]  /*3e40*/  FFMA.FTZ R2, R156, R21.reuse, -R3 ;  /* 0x000000159c027223 */ /* 0x080fe20000010803 */
[----:B------:R-:W-:Y:S01]  /*3e50*/  MUFU.EX2 R20, R20 ;  /* 0x0000001400147308 */ /* 0x000fe20000000800 */
[----:B------:R-:W-:-:S02]  /*3e60*/  FMUL.FTZ R21, R155, R21 ;  /* 0x000000159b157220 */ /* 0x000fc40000410000 */
[----:B------:R-:W-:Y:S01]  /*3e70*/  FMUL.FTZ R203, R72, R133 ;  /* 0x0000008548cb7220 */ /* 0x000fe20000410000 */
[----:B------:R-:W-:-:S04]  /*3e80*/  FFMA.FTZ R165, R154, R22, R165 ;  /* 0x000000169aa57223 */ /* 0x000fc800000100a5 */
[----:B------:R-:W0:Y:S01]  /*3e90*/  MUFU.SIN R3, R168 ;  /* 0x000000a800037308 */ /* 0x000e220000000400 */
[----:B------:R-:W-:Y:S01]  /*3ea0*/  FADD.FTZ R148, R203, R148 ;  /* 0x00000094cb947221 */ /* 0x000fe20000010000 */
[----:B------:R-:W-:Y:S01]  /*3eb0*/  FFMA.FTZ R21, R156, R23, R21 ;  /* 0x000000179c157223 */ /* 0x000fe20000010015 */
[----:B------:R-:W-:-:S05]  /*3ec0*/  FADD.FTZ R165, RZ, R165 ;  /* 0x000000a5ffa57221 */ /* 0x000fca0000010000 */
[----:B------:R-:W1:Y:S01]  /*3ed0*/  MUFU.COS R149, R168 ;  /* 0x000000a800957308 */ /* 0x000e620000000000 */
[----:B------:R-:W-:Y:S01]  /*3ee0*/  FMUL.FTZ R166, R151, R148 ;  /* 0x0000009497a67220 */ /* 0x000fe20000410000 */
[----:B------:R-:W-:Y:S01]  /*3ef0*/  FMUL.FTZ R23, R153, R21 ;  /* 0x0000001599177220 */ /* 0x000fe20000410000 */
[----:B------:R-:W-:Y:S01]  /*3f00*/  SHF.L.U32 R150, R7, 0x10, RZ ;  /* 0x0000001007967819 */ /* 0x000fe200000006ff */
[-C--:B------:R-:W-:Y:S01]  /*3f10*/  FMUL.FTZ R22, R153, R2.reuse ;  /* 0x0000000299167220 */ /* 0x080fe20000410000 */
[-C--:B------:R-:W-:Y:S01]  /*3f20*/  FMUL.FTZ R167, R151, R165.reuse ;  /* 0x000000a597a77220 */ /* 0x080fe20000410000 */
[----:B------:R-:W-:Y:S01]  /*3f30*/  FFMA.FTZ R166, R152, R165, R166 ;  /* 0x000000a598a67223 */ /* 0x000fe200000100a6 */
[C---:B------:R-:W-:Y:S01]  /*3f40*/  FFMA.FTZ R23, R154.reuse, R2, -R23 ;  /* 0x000000029a177223 */ /* 0x040fe20000010817 */
[----:B------:R-:W-:Y:S01]  /*3f50*/  FFMA.FTZ R22, R154, R21, R22 ;  /* 0x000000159a167223 */ /* 0x000fe20000010016 */
[----:B------:R-:W-:Y:S01]  /*3f60*/  FFMA.FTZ R2, R152, R148, -R167 ;  /* 0x0000009498027223 */ /* 0x000fe200000108a7 */
[----:B------:R-:W-:Y:S01]  /*3f70*/  FMUL.FTZ R201, R79, R150 ;  /* 0x000000964fc97220 */ /* 0x000fe20000410000 */
[----:B0-----:R-:W-:Y:S01]  /*3f80*/  FMUL.FTZ R148, R20, R3 ;  /* 0x0000000314947220 */ /* 0x001fe20000410000 */
[----:B------:R-:W-:Y:S01]  /*3f90*/  FADD.FTZ R166, RZ, R166 ;  /* 0x000000a6ffa67221 */ /* 0x000fe20000010000 */
[----:B------:R-:W-:Y:S01]  /*3fa0*/  ISETP.NE.AND P2, PT, R114, 0x3f, PT ;  /* 0x0000003f7200780c */ /* 0x000fe20003f45270 */
[----:B------:R-:W-:Y:S01]  /*3fb0*/  FMUL.FTZ R21, R151, R22 ;  /* 0x0000001697157220 */ /* 0x000fe20000410000 */
[----:B------:R-:W-:Y:S01]  /*3fc0*/  FADD.FTZ R2, R201, R2 ;  /* 0x00000002c9027221 */ /* 0x000fe20000010000 */
[----:B-1----:R-:W-:Y:S01]  /*3fd0*/  FMUL.FTZ R149, R20, R149 ;  /* 0x0000009514957220 */ /* 0x002fe20000410000 */
[----:B------:R-:W-:Y:S01]  /*3fe0*/  FMUL.FTZ R20, R148, R166 ;  /* 0x000000a694147220 */ /* 0x000fe20000410000 */
[-C--:B------:R-:W-:Y:S01]  /*3ff0*/  FFMA.FTZ R21, R152, R23.reuse, -R21 ;  /* 0x0000001798157223 */ /* 0x080fe20000010815 */
[----:B------:R-:W-:Y:S01]  /*4000*/  FMUL.FTZ R23, R151, R23 ;  /* 0x0000001797177220 */ /* 0x000fe20000410000 */
[-C--:B------:R-:W-:Y:S01]  /*4010*/  FMUL.FTZ R3, R148, R2.reuse ;  /* 0x0000000294037220 */ /* 0x080fe20000410000 */
[----:B------:R-:W-:Y:S01]  /*4020*/  FFMA.FTZ R169, R149, R2, -R20 ;  /* 0x0000000295a97223 */ /* 0x000fe20000010814 */
[----:B---3--:R-:W-:Y:S01]  /*4030*/  FMUL.FTZ R2, R17, R18 ;  /* 0x0000001211027220 */ /* 0x008fe20000410000 */
[----:B------:R-:W-:Y:S01]  /*4040*/  FFMA.FTZ R23, R152, R22, R23 ;  /* 0x0000001698177223 */ /* 0x000fe20000010017 */
[----:B------:R-:W-:Y:S01]  /*4050*/  FFMA.FTZ R22, R149, R166, R3 ;  /* 0x000000a695167223 */ /* 0x000fe20000010003 */
[-C--:B------:R-:W-:Y:S01]  /*4060*/  FMUL.FTZ R3, R17, R19.reuse ;  /* 0x0000001311037220 */ /* 0x080fe20000410000 */
[----:B------:R-:W-:Y:S01]  /*4070*/  FFMA.FTZ R167, R16, R19, R2 ;  /* 0x0000001310a77223 */ /* 0x000fe20000010002 */
[----:B------:R-:W-:-:S02]  /*4080*/  @P2 LEA R2, R114, R115, 0x3 ;  /* 0x0000007372022211 */ /* 0x000fc400078e18ff */
[----:B------:R-:W-:-:S04]  /*4090*/  FFMA.FTZ R183, R16, R18, -R3 ;  /* 0x0000001210b77223 */ /* 0x000fc80000010803 */
        /* <DEDUP_REMOVED lines=12> */
[----:B------:R-:W-:-:S13]  /*4160*/  ISETP.NE.AND P2, PT, R113, R48, PT ;  /* 0x000000307100720c */ /* 0x000fda0003f45270 */
[----:B0-----:R-:W-:-:S04]  /*4170*/  @P2 LEA.HI R2, R113, R113, RZ, 0x1 ;  /* 0x0000007171022211 */ /* 0x001fc800078f08ff */
[----:B------:R-:W-:-:S04]  /*4180*/  @P2 LOP3.LUT R2, R2, 0xfffffe, RZ, 0xc0, !PT ;  /* 0x00fffffe02022812 */ /* 0x000fc800078ec0ff */
[----:B------:R-:W-:Y:S02]  /*4190*/  @P2 IADD3 R3, -R2, R113, RZ ;  /* 0x0000007102032210 */ /* 0x000fe40007ffe1ff */
[----:B------:R-:W-:Y:S02]  /*41a0*/  MOV R2, 0x3f800000 ;  /* 0x3f80000000027802 */ /* 0x000fe40000000f00 */
[----:B------:R-:W-:Y:S02]  /*41b0*/  @P2 LEA R20, R3, R38, 0x8 ;  /* 0x0000002603142211 */ /* 0x000fe400078e40ff */
[----:B------:R-:W-:Y:S02]  /*41c0*/  MOV R3, RZ ;  /* 0x000000ff00037202 */ /* 0x000fe40000000f00 */
[----:B------:R-:W-:-:S05]  /*41d0*/  @P2 LEA R20, R20, R115, 0x3 ;  /* 0x0000007314142211 */ /* 0x000fca00078e18ff */
[----:B------:R1:W2:Y:S02]  /*41e0*/  @P2 LDS.64 R2, [R20+0x10b0] ;  /* 0x0010b00014022984 */ /* 0x0002a40000000a00 */
.L_x_9555:
[----:B------:R-:W-:Y:S05]  /*41f0*/  BSYNC B0 ;  /* 0x0000000000007941 */ /* 0x000fea0003800000 */
.L_x_9554:
        /* <DEDUP_REMOVED lines=119> */
.L_x_9613:
[----:B------:R-:W-:Y:S01]  /*4970*/  ISETP.GE.AND P3, PT, R112, 0x10, PT ;  /* 0x000000107000780c */ /* 0x000fe20003f66270 */
[C---:B----4-:R-:W-:Y:S01]  /*4980*/  FMUL.FTZ R213, R212.reuse, R21 ;  /* 0x00000015d4d57220 */ /* 0x050fe20000410000 */
[C---:B-1----:R-:W-:Y:S01]  /*4990*/  FMUL.FTZ R210, R212.reuse, R209 ;  /* 0x000000d1d4d27220 */ /* 0x042fe20000410000 */
        /* <DEDUP_REMOVED lines=11> */
.L_x_9616:
[----:B------:R-:W-:-:S03]  /*4a50*/  UMOV UR6, 0xffffffff ;  /* 0xffffffff00067882 */ /* 0x000fc60000000000 */
[----:B------:R-:W-:Y:S05]  /*4a60*/  BRA.DIV UR6, `(.L_x_9559) ;  /* 0x0000005606d87947 */ /* 0x000fea000b800000 */
.L_x_9619:
[----:B------:R-:W-:-:S03]  /*4a70*/  UMOV UR6, 0xffffffff ;  /* 0xffffffff00067882 */ /* 0x000fc60000000000 */
[----:B------:R-:W-:Y:S05]  /*4a80*/  BRA.DIV UR6, `(.L_x_9560) ;  /* 0x0000005606f87947 */ /* 0x000fea000b800000 */
.L_x_9622:
[----:B------:R-:W-:-:S03]  /*4a90*/  UMOV UR6, 0xffffffff ;  /* 0xffffffff00067882 */ /* 0x000fc60000000000 */
[----:B------:R-:W-:Y:S05]  /*4aa0*/  BRA.DIV UR6, `(.L_x_9561) ;  /* 0x0000005a06187947 */ /* 0x000fea000b800000 */
.L_x_9625:
        /* <DEDUP_REMOVED lines=10> */
.L_x_9635:
        /* <DEDUP_REMOVED lines=22> */
.L_x_9556:
[----:B------:R-:W-:Y:S05]  /*4cb0*/  WARPSYNC.ALL ;  /* 0x0000000000007948 */ /* 0x000fea0003800000 */
[CC--:B---3-5:R-:W-:Y:S01]  /*4cc0*/  FMUL.FTZ R13, R149.reuse, R167.reuse ;  /* 0x000000a7950d7220 */ /* 0x0e8fe20000410000 */
[CC--:B0-2---:R-:W-:Y:S01]  /*4cd0*/  FMUL.FTZ R12, R148.reuse, -R2.reuse ;  /* 0x80000002940c7220 */ /* 0x0c5fe20000410000 */
        /* <DEDUP_REMOVED lines=8> */
[CC--:B------:R-:W-:Y:S01]  /*4d60*/  FMUL.FTZ R19, R151.reuse, -R12.reuse ;  /* 0x8000000c97137220 */ /* 0x0c0fe20000410000 */
[----:B------:R-:W-:Y:S01]  /*4d70*/  FADD.FTZ R15, R184, R15 ;  /* 0x0000000fb80f7221 */ /* 0x000fe20000010000 */
[C---:B------:R-:W-:Y:S01]  /*4d80*/  FMUL.FTZ R14, R151.reuse, -R17 ;  /* 0x80000011970e7220 */ /* 0x040fe20000410000 */
[CC--:B------:R-:W-:Y:S01]  /*4d90*/  FMUL.FTZ R21, R151.reuse, -R13.reuse ;  /* 0x8000000d97157220 */ /* 0x0c0fe20000410000 */
[C---:B------:R-:W-:Y:S01]  /*4da0*/  FFMA.FTZ R19, R152.reuse, R13, -R19 ;  /* 0x0000000d98137223 */ /* 0x040fe20000010813 */
[-C--:B------:R-:W-:Y:S01]  /*4db0*/  FMUL.FTZ R16, R151, -R15.reuse ;  /* 0x8000000f97107220 */ /* 0x080fe20000410000 */
[C---:B------:R-:W-:Y:S01]  /*4dc0*/  FFMA.FTZ R14, R152.reuse, R15, -R14 ;  /* 0x0000000f980e7223 */ /* 0x040fe2000001080e */
[C---:B------:R-:W-:Y:S01]  /*4dd0*/  FFMA.FTZ R21, R152.reuse, R12, R21 ;  /* 0x0000000c98157223 */ /* 0x040fe20000010015 */
[----:B------:R-:W-:Y:S01]  /*4de0*/  FMUL.FTZ R13, R153, -R19 ;  /* 0x80000013990d7220 */ /* 0x000fe20000410000 */
[----:B------:R-:W-:Y:S01]  /*4df0*/  FFMA.FTZ R16, R152, R17, R16 ;  /* 0x0000001198107223 */ /* 0x000fe20000010010 */
[----:B------:R-:W-:Y:S01]  /*4e00*/  FADD.FTZ R14, R185, R14 ;  /* 0x0000000eb90e7221 */ /* 0x000fe20000010000 */
[-C--:B------:R-:W-:Y:S01]  /*4e10*/  FMUL.FTZ R12, R153, -R21.reuse ;  /* 0x80000015990c7220 */ /* 0x080fe20000410000 */
[C---:B------:R-:W-:Y:S01]  /*4e20*/  FFMA.FTZ R21, R154.reuse, R21, R13 ;  /* 0x000000159a157223 */ /* 0x040fe2000001000d */
[----:B------:R-:W-:Y:S01]  /*4e30*/  FADD.FTZ R16, -R169, R16 ;  /* 0x00000010a9107221 */ /* 0x000fe20000010100 */
[----:B------:R-:W-:Y:S01]  /*4e40*/  FMUL.FTZ R13, R153, -R14 ;  /* 0x8000000e990d7220 */ /* 0x000fe20000410000 */
[C---:B------:R-:W-:Y:S01]  /*4e50*/  FFMA.FTZ R19, R154.reuse, R19, -R12 ;  /* 0x000000139a137223 */ /* 0x040fe2000001080c */
[----:B------:R-:W-:Y:S01]  /*4e60*/  FMUL.FTZ R23, R155, -R21 ;  /* 0x800000159b177220 */ /* 0x000fe20000410000 */
[-C--:B------:R-:W-:Y:S01]  /*4e70*/  FMUL.FTZ R15, R153, -R16.reuse ;  /* 0x80000010990f7220 */ /* 0x080fe20000410000 */
[----:B------:R-:W-:Y:S01]  /*4e80*/  FFMA.FTZ R17, R154, R16, R13 ;  /* 0x000000109a117223 */ /* 0x000fe2000001000d */
        /* <DEDUP_REMOVED lines=22> */
[-C--:B------:R-:W-:Y:S01]  /*4ff0*/  FMUL.FTZ R19, R161, -R23.reuse ;  /* 0x80000017a1137220 */ /* 0x080fe20000410000 */
[----:B------:R-:W-:Y:S01]  /*5000*/  FMUL.FTZ R15, R157, -R16 ;  /* 0x800000109d0f7220 */ /* 0x000fe20000410000 */
[----:B-1----:R-:W-:Y:S01]  /*5010*/  FMUL.FTZ R20, R161, -R18 ;  /* 0x80000012a1147220 */ /* 0x002fe20000410000 */
        /* <DEDUP_REMOVED lines=10> */
[-C--:B------:R-:W-:Y:S01]  /*50c0*/  FMUL.FTZ R14, R159, -R15.reuse ;  /* 0x8000000f9f0e7220 */ /* 0x080fe20000410000 */
        /* <DEDUP_REMOVED lines=9> */
[C---:B------:R-:W-:Y:S01]  /*5160*/  FFMA.FTZ R15, R36.reuse, R13, R15 ;  /* 0x0000000d240f7223 */ /* 0x040fe2000001000f */
[----:B------:R-:W-:Y:S01]  /*5170*/  FFMA.FTZ R12, R36, R12, -R37 ;  /* 0x0000000c240c7223 */ /* 0x000fe20000010825 */
[----:B------:R-:W-:Y:S01]  /*5180*/  FADD.FTZ R13, -R173, R14 ;  /* 0x0000000ead0d7221 */ /* 0x000fe20000010100 */
[C---:B------:R-:W-:Y:S01]  /*5190*/  FMUL.FTZ R20, R136.reuse, -R19 ;  /* 0x8000001388147220 */ /* 0x040fe20000410000 */
[----:B------:R-:W-:Y:S01]  /*51a0*/  FADD.FTZ R213, RZ, R15 ;  /* 0x0000000fffd57221 */ /* 0x000fe20000010000 */
[----:B------:R-:W-:Y:S01]  /*51b0*/  FADD.FTZ R225, R225, R12 ;  /* 0x0000000ce1e17221 */ /* 0x000fe20000010000 */
[----:B------:R-:W-:Y:S01]  /*51c0*/  FADD.FTZ R16, R189, R16 ;  /* 0x00000010bd107221 */ /* 0x000fe20000010000 */
[-C--:B------:R-:W-:Y:S01]  /*51d0*/  FMUL.FTZ R22, R136, -R18.reuse ;  /* 0x8000001288167220 */ /* 0x080fe20000410000 */
[C---:B------:R-:W-:Y:S01]  /*51e0*/  FMUL.FTZ R12, R146.reuse, R213 ;  /* 0x000000d5920c7220 */ /* 0x040fe20000410000 */
[-C--:B------:R-:W-:Y:S01]  /*51f0*/  FMUL.FTZ R14, R146, R225.reuse ;  /* 0x000000e1920e7220 */ /* 0x080fe20000410000 */
[----:B------:R-:W-:Y:S01]  /*5200*/  FFMA.FTZ R20, R137, R18, -R20 ;  /* 0x0000001289147223 */ /* 0x000fe20000010814 */
[-C--:B------:R-:W-:Y:S01]  /*5210*/  FMUL.FTZ R18, R161, -R16.reuse ;  /* 0x80000010a1127220 */ /* 0x080fe20000410000 */
[C---:B------:R-:W-:Y:S01]  /*5220*/  FFMA.FTZ R12, R147.reuse, R225, -R12 ;  /* 0x000000e1930c7223 */ /* 0x040fe2000001080c */
[----:B------:R-:W-:Y:S01]  /*5230*/  FFMA.FTZ R14, R147, R213, R14 ;  /* 0x000000d5930e7223 */ /* 0x000fe2000001000e */
[-C--:B------:R-:W-:Y:S01]  /*5240*/  FMUL.FTZ R15, R161, -R13.reuse ;  /* 0x8000000da10f7220 */ /* 0x080fe20000410000 */
[C---:B------:R-:W-:Y:S01]  /*5250*/  FFMA.FTZ R17, R162.reuse, R13, R18 ;  /* 0x0000000da2117223 */ /* 0x040fe20000010012 */
[----:B------:R-:W-:Y:S01]  /*5260*/  FADD.FTZ R223, R223, R12 ;  /* 0x0000000cdfdf7221 */ /* 0x000fe20000010000 */
[----:B------:R-:W-:Y:S01]  /*5270*/  FADD.FTZ R211, RZ, R14 ;  /* 0x0000000effd37221 */ /* 0x000fe20000010000 */
[----:B------:R-:W-:Y:S01]  /*5280*/  FFMA.FTZ R15, R162, R16, -R15 ;  /* 0x00000010a20f7223 */ /* 0x000fe2000001080f */
[----:B------:R-:W-:Y:S01]  /*5290*/  FFMA.FTZ R22, R137, R19, R22 ;  /* 0x0000001389167223 */ /* 0x000fe20000010016 */
[C---:B------:R-:W-:Y:S01]  /*52a0*/  FMUL.FTZ R14, R144.reuse, R223 ;  /* 0x000000df900e7220 */ /* 0x040fe20000410000 */
[-C--:B------:R-:W-:Y:S01]  /*52b0*/  FMUL.FTZ R12, R144, R211.reuse ;  /* 0x000000d3900c7220 */ /* 0x080fe20000410000 */
[C---:B------:R-:W-:Y:S01]  /*52c0*/  FMUL.FTZ R19, R138.reuse, -R20 ;  /* 0x800000148a137220 */ /* 0x040fe20000410000 */
[-C--:B------:R-:W-:Y:S01]  /*52d0*/  FMUL.FTZ R16, R138, -R22.reuse ;  /* 0x800000168a107220 */ /* 0x080fe20000410000 */
[C---:B------:R-:W-:Y:S01]  /*52e0*/  FFMA.FTZ R14, R145.reuse, R211, R14 ;  /* 0x000000d3910e7223 */ /* 0x040fe2000001000e */
[----:B------:R-:W-:Y:S01]  /*52f0*/  FFMA.FTZ R13, R145, R223, -R12 ;  /* 0x000000df910d7223 */ /* 0x000fe2000001080c */
[C---:B------:R-:W-:Y:S01]  /*5300*/  FFMA.FTZ R22, R139.reuse, R22, R19 ;  /* 0x000000168b167223 */ /* 0x040fe20000010013 */
[----:B------:R-:W-:Y:S01]  /*5310*/  FFMA.FTZ R20, R139, R20, -R16 ;  /* 0x000000148b147223 */ /* 0x000fe20000010810 */
[----:B------:R-:W-:Y:S01]  /*5320*/  FADD.FTZ R208, RZ, R14 ;  /* 0x0000000effd07221 */ /* 0x000fe20000010000 */
[----:B------:R-:W-:Y:S01]  /*5330*/  FADD.FTZ R220, R220, R13 ;  /* 0x0000000ddcdc7221 */ /* 0x000fe20000010000 */
[----:B------:R-:W-:Y:S01]  /*5340*/  FADD.FTZ R14, R190, R15 ;  /* 0x0000000fbe0e7221 */ /* 0x000fe20000010000 */
[----:B------:R-:W-:Y:S01]  /*5350*/  FMUL.FTZ R18, R140, -R20 ;  /* 0x800000148c127220 */ /* 0x000fe20000410000 */
[C---:B------:R-:W-:Y:S01]  /*5360*/  FMUL.FTZ R12, R142.reuse, R208 ;  /* 0x000000d08e0c7220 */ /* 0x040fe20000410000 */
[----:B------:R-:W-:Y:S01]  /*5370*/  FMUL.FTZ R15, R142, R220 ;  /* 0x000000dc8e0f7220 */ /* 0x000fe20000410000 */
[----:B------:R-:W-:Y:S01]  /*5380*/  FADD.FTZ R17, -R174, R17 ;  /* 0x00000011ae117221 */ /* 0x000fe20000010100 */
[----:B------:R-:W-:Y:S01]  /*5390*/  FMUL.FTZ R16, R163, -R14 ;  /* 0x8000000ea3107220 */ /* 0x000fe20000410000 */
[C---:B------:R-:W-:Y:S01]  /*53a0*/  FFMA.FTZ R13, R143.reuse, R220, -R12 ;  /* 0x000000dc8f0d7223 */ /* 0x040fe2000001080c */
[----:B------:R-:W-:Y:S01]  /*53b0*/  FFMA.FTZ R15, R143, R208, R15 ;  /* 0x000000d08f0f7223 */ /* 0x000fe2000001000f */
[-C--:B------:R-:W-:Y:S01]  /*53c0*/  FFMA.FTZ R18, R141, R22.reuse, R18 ;  /* 0x000000168d127223 */ /* 0x080fe20000010012 */
[-C--:B------:R-:W-:Y:S01]  /*53d0*/  FMUL.FTZ R19, R163, -R17.reuse ;  /* 0x80000011a3137220 */ /* 0x080fe20000410000 */
[----:B------:R-:W-:Y:S01]  /*53e0*/  FADD.FTZ R218, R218, R13 ;  /* 0x0000000ddada7221 */ /* 0x000fe20000010000 */
[----:B------:R-:W-:Y:S01]  /*53f0*/  FADD.FTZ R209, RZ, R15 ;  /* 0x0000000fffd17221 */ /* 0x000fe20000010000 */
[----:B------:R-:W-:Y:S01]  /*5400*/  FMUL.FTZ R15, R140, -R22 ;  /* 0x800000168c0f7220 */ /* 0x000fe20000410000 */
[----:B------:R-:W-:Y:S01]  /*5410*/  FFMA.FTZ R16, R164, R17, R16 ;  /* 0x00000011a4107223 */ /* 0x000fe20000010010 */
[C---:B------:R-:W-:Y:S01]  /*5420*/  FMUL.FTZ R12, R140.reuse, R218 ;  /* 0x000000da8c0c7220 */ /* 0x040fe20000410000 */
[-C--:B------:R-:W-:Y:S01]  /*5430*/  FMUL.FTZ R13, R140, R209.reuse ;  /* 0x000000d18c0d7220 */ /* 0x080fe20000410000 */
[C---:B------:R-:W-:Y:S01]  /*5440*/  FFMA.FTZ R15, R141.reuse, R20, -R15 ;  /* 0x000000148d0f7223 */ /* 0x040fe2000001080f */
[C---:B------:R-:W-:Y:S01]  /*5450*/  FMUL.FTZ R20, R142.reuse, -R18 ;  /* 0x800000128e147220 */ /* 0x040fe20000410000 */
[C---:B------:R-:W-:Y:S01]  /*5460*/  FFMA.FTZ R206, R141.reuse, R209, R12 ;  /* 0x000000d18dce7223 */ /* 0x040fe2000001000c */
[----:B------:R-:W-:Y:S01]  /*5470*/  FFMA.FTZ R12, R141, R218, -R13 ;  /* 0x000000da8d0c7223 */ /* 0x000fe2000001080d */
[-C--:B------:R-:W-:Y:S01]  /*5480*/  FMUL.FTZ R13, R142, -R15.reuse ;  /* 0x8000000f8e0d7220 */ /* 0x080fe20000410000 */
[----:B------:R-:W-:Y:S01]  /*5490*/  FFMA.FTZ R14, R164, R14, -R19 ;  /* 0x0000000ea40e7223 */ /* 0x000fe20000010813 */
[----:B------:R-:W-:Y:S01]  /*54a0*/  FADD.FTZ R206, RZ, R206 ;  /* 0x000000ceffce7221 */ /* 0x000fe20000010000 */
[----:B------:R-:W-:Y:S01]  /*54b0*/  FADD.FTZ R221, R221, R12 ;  /* 0x0000000cdddd7221 */ /* 0x000fe20000010000 */
[C---:B------:R-:W-:Y:S01]  /*54c0*/  FFMA.FTZ R18, R143.reuse, R18, R13 ;  /* 0x000000128f127223 */ /* 0x040fe2000001000d */
[----:B------:R-:W-:Y:S01]  /*54d0*/  FFMA.FTZ R20, R143, R15, -R20 ;  /* 0x0000000f8f147223 */ /* 0x000fe20000010814 */
[CC--:B------:R-:W-:Y:S01]  /*54e0*/  FMUL.FTZ R12, R138.reuse, R206.reuse ;  /* 0x000000ce8a0c7220 */ /* 0x0c0fe20000410000 */
[-C--:B------:R-:W-:Y:S01]  /*54f0*/  FMUL.FTZ R13, R138, R221.reuse ;  /* 0x000000dd8a0d7220 */ /* 0x080fe20000410000 */
[----:B------:R-:W-:Y:S01]  /*5500*/  FADD.FTZ R17, -R175, R16 ;  /* 0x00000010af117221 */ /* 0x000fe20000010100 */
[----:B------:R-:W-:Y:S01]  /*5510*/  FADD.FTZ R15, R191, R14 ;  /* 0x0000000ebf0f7221 */ /* 0x000fe20000010000 */
        /* <DEDUP_REMOVED lines=16> */
[----:B------:R-:W-:Y:S01]  /*5620*/  FADD.FTZ R205, RZ, R14 ;  /* 0x0000000effcd7221 */ /* 0x000fe20000010000 */
[----:B------:R-:W-:Y:S01]  /*5630*/  FADD.FTZ R216, R216, R13 ;  /* 0x0000000dd8d87221 */ /* 0x000fe20000010000 */
[----:B------:R-:W-:Y:S01]  /*5640*/  FMUL.FTZ R14, R136, -R15 ;  /* 0x8000000f880e7220 */ /* 0x000fe20000410000 */
[----:B------:R-:W-:Y:S01]  /*5650*/  FFMA.FTZ R17, R145, R18, R17 ;  /* 0x0000001291117223 */ /* 0x000fe20000010011 */
[C---:B------:R-:W-:Y:S01]  /*5660*/  FMUL.FTZ R13, R132.reuse, R205 ;  /* 0x000000cd840d7220 */ /* 0x040fe20000410000 */
[-C--:B------:R-:W-:Y:S01]  /*5670*/  FMUL.FTZ R12, R132, R216.reuse ;  /* 0x000000d8840c7220 */ /* 0x080fe20000410000 */
[-C--:B------:R-:W-:Y:S01]  /*5680*/  FMUL.FTZ R18, R136, -R19.reuse ;  /* 0x8000001388127220 */ /* 0x080fe20000410000 */
        /* <DEDUP_REMOVED lines=8> */
[C---:B------:R-:W-:Y:S01]  /*5710*/  FMUL.FTZ R12, R138.reuse, -R14 ;  /* 0x8000000e8a0c7220 */ /* 0x040fe20000410000 */
[C---:B------:R-:W-:Y:S01]  /*5720*/  FMUL.FTZ R15, R163.reuse, R214 ;  /* 0x000000d6a30f7220 */ /* 0x040fe20000410000 */
[----:B------:R-:W-:Y:S01]  /*5730*/  FMUL.FTZ R13, R163, R36 ;  /* 0x00000024a30d7220 */ /* 0x000fe20000410000 */
[-C--:B------:R-:W-:Y:S01]  /*5740*/  FMUL.FTZ R19, R138, -R18.reuse ;  /* 0x800000128a137220 */ /* 0x080fe20000410000 */
[C---:B------:R-:W-:Y:S01]  /*5750*/  FFMA.FTZ R21, R139.reuse, R18, R12 ;  /* 0x000000128b157223 */ /* 0x040fe2000001000c */
[C---:B------:R-:W-:Y:S01]  /*5760*/  FFMA.FTZ R15, R164.reuse, R36, R15 ;  /* 0x00000024a40f7223 */ /* 0x040fe2000001000f */
[----:B------:R-:W-:Y:S01]  /*5770*/  FFMA.FTZ R12, R164, R214, -R13 ;  /* 0x000000d6a40c7223 */ /* 0x000fe2000001080d */
[----:B------:R-:W-:Y:S01]  /*5780*/  FFMA.FTZ R19, R139, R14, -R19 ;  /* 0x0000000e8b137223 */ /* 0x000fe20000010813 */
[----:B------:R-:W-:Y:S01]  /*5790*/  FADD.FTZ R21, -R178, R21 ;  /* 0x00000015b2157221 */ /* 0x000fe20000010100 */
[----:B------:R-:W-:Y:S01]  /*57a0*/  FADD.FTZ R37, RZ, R15 ;  /* 0x0000000fff257221 */ /* 0x000fe20000010000 */
[----:B------:R-:W-:Y:S01]  /*57b0*/  FADD.FTZ R217, R217, R12 ;  /* 0x0000000cd9d97221 */ /* 0x000fe20000010000 */
[----:B------:R-:W-:Y:S01]  /*57c0*/  FADD.FTZ R19, R194, R19 ;  /* 0x00000013c2137221 */ /* 0x000fe20000010000 */
[C---:B------:R-:W-:Y:S01]  /*57d0*/  FMUL.FTZ R18, R140.reuse, -R21 ;  /* 0x800000158c127220 */ /* 0x040fe20000410000 */
[----:B------:R-:W-:Y:S01]  /*57e0*/  FFMA.FTZ R16, R145, R20, -R16 ;  /* 0x0000001491107223 */ /* 0x000fe20000010810 */
        /* <DEDUP_REMOVED lines=15> */
[----:B------:R-:W-:Y:S01]  /*58e0*/  FFMA.FTZ R19, R143, R20, R14 ;  /* 0x000000148f137223 */ /* 0x000fe2000001000e */
[----:B------:R-:W-:Y:S01]  /*58f0*/  ISETP.GE.OR P0, PT, R113, UR32, P0 ;  /* 0x0000002071007c0c */ /* 0x000fe20008706670 */
[----:B------:R-:W-:Y:S01]  /*5900*/  FFMA.FTZ R215, R160, R210, R13 ;  /* 0x000000d2a0d77223 */ /* 0x000fe2000001000d */
[----:B------:R-:W-:Y:S01]  /*5910*/  FFMA.FTZ R15, R143, R18, -R15 ;  /* 0x000000128f0f7223 */ /* 0x000fe2000001080f */
[----:B------:R-:W-:Y:S01]  /*5920*/  FADD.FTZ R19, -R180, R19 ;  /* 0x00000013b4137221 */ /* 0x000fe20000010100 */
[----:B------:R-:W-:Y:S01]  /*5930*/  FFMA.FTZ R13, R160, R227, -R12 ;  /* 0x000000e3a00d7223 */ /* 0x000fe2000001080c */
[----:B------:R-:W-:Y:S01]  /*5940*/  FADD.FTZ R215, RZ, R215 ;  /* 0x000000d7ffd77221 */ /* 0x000fe20000010000 */
[----:B------:R-:W-:Y:S01]  /*5950*/  FADD.FTZ R15, R196, R15 ;  /* 0x0000000fc40f7221 */ /* 0x000fe20000010000 */
[----:B------:R-:W-:Y:S01]  /*5960*/  FMUL.FTZ R12, R144, -R19 ;  /* 0x80000013900c7220 */ /* 0x000fe20000410000 */
[----:B------:R-:W-:Y:S01]  /*5970*/  FADD.FTZ R222, R222, R13 ;  /* 0x0000000ddede7221 */ /* 0x000fe20000010000 */
        /* <DEDUP_REMOVED lines=10> */
[C---:B------:R-:W-:Y:S01]  /*5a20*/  FMUL.FTZ R23, R146.reuse, -R18 ;  /* 0x8000001292177220 */ /* 0x040fe20000410000 */
[----:B------:R-:W-:Y:S01]  /*5a30*/  FADD.FTZ R212, RZ, R212 ;  /* 0x000000d4ffd47221 */ /* 0x000fe20000010000 */
[----:B------:R-:W-:Y:S01]  /*5a40*/  FMUL.FTZ R21, R155, R224 ;  /* 0x000000e09b157220 */ /* 0x000fe20000410000 */
[-C--:B------:R-:W-:Y:S01]  /*5a50*/  FMUL.FTZ R226, R146, -R20.reuse ;  /* 0x8000001492e27220 */ /* 0x080fe20000410000 */
[----:B------:R-:W-:Y:S01]  /*5a60*/  FFMA.FTZ R23, R147, R20, R23 ;  /* 0x0000001493177223 */ /* 0x000fe20000010017 */
[-C--:B------:R-:W-:Y:S01]  /*5a70*/  FMUL.FTZ R19, R155, R212.reuse ;  /* 0x000000d49b137220 */ /* 0x080fe20000410000 */
[C---:B------:R-:W-:Y:S01]  /*5a80*/  FFMA.FTZ R21, R156.reuse, R212, R21 ;  /* 0x000000d49c157223 */ /* 0x040fe20000010015 */
[----:B------:R-:W-:Y:S01]  /*5a90*/  HFMA2.MMA R13, -RZ, RZ, 0, 0 ;  /* 0x00000000ff0d7435 */ /* 0x000fe200000001ff */
[----:B------:R-:W-:Y:S01]  /*5aa0*/  MOV R12, 0x3f800000 ;  /* 0x3f800000000c7802 */ /* 0x000fe20000000f00 */
[----:B------:R-:W-:Y:S01]  /*5ab0*/  FFMA.FTZ R19, R156, R224, -R19 ;  /* 0x000000e09c137223 */ /* 0x000fe20000010813 */
[----:B------:R-:W-:Y:S01]  /*5ac0*/  FADD.FTZ R229, RZ, R21 ;  /* 0x00000015ffe57221 */ /* 0x000fe20000010000 */
[----:B------:R-:W-:Y:S01]  /*5ad0*/  FFMA.FTZ R21, R147, R18, -R226 ;  /* 0x0000001293157223 */ /* 0x000fe200000108e2 */
[----:B------:R-:W-:Y:S01]  /*5ae0*/  CS2R R14, SRZ ;  /* 0x00000000000e7805 */ /* 0x000fe2000001ff00 */
[----:B------:R-:W-:Y:S01]  /*5af0*/  FADD.FTZ R231, R202, R19 ;  /* 0x00000013cae77221 */ /* 0x000fe20000010000 */
[C---:B------:R-:W-:Y:S01]  /*5b00*/  FMUL.FTZ R19, R153.reuse, R229 ;  /* 0x000000e599137220 */ /* 0x040fe20000410000 */
[-C--:B------:R-:W-:Y:S01]  /*5b10*/  FMUL.FTZ R202, R146, -R16.reuse ;  /* 0x8000001092ca7220 */ /* 0x080fe20000410000 */
[----:B------:R-:W-:Y:S01]  /*5b20*/  @!P0 LEA R22, R38, R115, 0x4 ;  /* 0x0000007326168211 */ /* 0x000fe200078e20ff */
[-C--:B------:R-:W-:Y:S01]  /*5b30*/  FMUL.FTZ R20, R153, R231.reuse ;  /* 0x000000e799147220 */ /* 0x080fe20000410000 */
[----:B------:R-:W-:Y:S01]  /*5b40*/  FFMA.FTZ R18, R154, R231, -R19 ;  /* 0x000000e79a127223 */ /* 0x000fe20000010813 */
[-C--:B------:R-:W-:Y:S01]  /*5b50*/  FMUL.FTZ R19, R146, -R17.reuse ;  /* 0x8000001192137220 */ /* 0x080fe20000410000 */
[----:B------:R-:W-:Y:S01]  /*5b60*/  FFMA.FTZ R17, R147, R17, R202 ;  /* 0x0000001193117223 */ /* 0x000fe200000100ca */
[----:B------:R-:W-:Y:S01]  /*5b70*/  FFMA.FTZ R20, R154, R229, R20 ;  /* 0x000000e59a147223 */ /* 0x000fe20000010014 */
[----:B------:R-:W-:Y:S01]  /*5b80*/  FADD.FTZ R203, R203, R18 ;  /* 0x00000012cbcb7221 */ /* 0x000fe20000010000 */
[----:B------:R-:W-:Y:S01]  /*5b90*/  FADD.FTZ R18, R200, R21 ;  /* 0x00000015c8127221 */ /* 0x000fe20000010000 */
[----:B------:R-:W-:Y:S01]  /*5ba0*/  FFMA.FTZ R16, R147, R16, -R19 ;  /* 0x0000001093107223 */ /* 0x000fe20000010813 */
[----:B------:R-:W-:Y:S01]  /*5bb0*/  FADD.FTZ R202, RZ, R20 ;  /* 0x00000014ffca7221 */ /* 0x000fe20000010000 */
[C---:B------:R-:W-:Y:S01]  /*5bc0*/  FMUL.FTZ R21, R151.reuse, R203 ;  /* 0x000000cb97157220 */ /* 0x040fe20000410000 */
[----:B------:R0:W1:Y:S01]  /*5bd0*/  @!P0 LDS.128 R12, [R22+0x22b0] ;  /* 0x0022b000160c8984 */ /* 0x0000620000000c00 */
[----:B------:R-:W-:Y:S01]  /*5be0*/  FADD.FTZ R19, -R182, R23 ;  /* 0x00000017b6137221 */ /* 0x000fe20000010100 */
[-C--:B------:R-:W-:Y:S01]  /*5bf0*/  FMUL.FTZ R20, R151, R202.reuse ;  /* 0x000000ca97147220 */ /* 0x080fe20000410000 */
[----:B------:R-:W-:-:S03]  /*5c00*/  FFMA.FTZ R21, R152, R202, R21 ;  /* 0x000000ca98157223 */ /* 0x000fc60000010015 */
[----:B------:R-:W-:Y:S01]  /*5c10*/  FFMA.FTZ R20, R152, R203, -R20 ;  /* 0x000000cb98147223 */ /* 0x000fe20000010814 */
[----:B------:R-:W-:Y:S01]  /*5c20*/  FADD.FTZ R233, RZ, R21 ;  /* 0x00000015ffe97221 */ /* 0x000fe20000010000 */
[----:B------:R2:W-:Y:S02]  /*5c30*/  STS.128 [R165+0xcb0], R16 ;  /* 0x000cb010a5007388 */ /* 0x0005e40000000c00 */
[----:B------:R-:W-:Y:S01]  /*5c40*/  FADD.FTZ R228, R201, R20 ;  /* 0x00000014c9e47221 */ /* 0x000fe20000010000 */
[----:B------:R-:W-:-:S03]  /*5c50*/  FMUL.FTZ R20, R148, R233 ;  /* 0x000000e994147220 */ /* 0x000fc60000410000 */
[-C--:B0-----:R-:W-:Y:S01]  /*5c60*/  FMUL.FTZ R22, R148, R228.reuse ;  /* 0x000000e494167220 */ /* 0x081fe20000410000 */
[----:B------:R-:W-:-:S03]  /*5c70*/  FFMA.FTZ R21, R149, R228, -R20 ;  /* 0x000000e495157223 */ /* 0x000fc60000010814 */
[----:B------:R-:W-:Y:S01]  /*5c80*/  FFMA.FTZ R22, R149, R233, R22 ;  /* 0x000000e995167223 */ /* 0x000fe20000010016 */
[----:B------:R-:W-:-:S03]  /*5c90*/  FADD.FTZ R230, R204, R21 ;  /* 0x00000015cce67221 */ /* 0x000fc60000010000 */
[----:B------:R-:W-:Y:S01]  /*5ca0*/  FADD.FTZ R204, RZ, R22 ;  /* 0x00000016ffcc7221 */ /* 0x000fe20000010000 */
[----:B------:R-:W-:Y:S06]  /*5cb0*/  BAR.SYNC.DEFER_BLOCKING 0x0 ;  /* 0x0000000000007b1d */ /* 0x000fec0000010000 */
[----:B--2---:R-:W-:Y:S05]  /*5cc0*/  @P2 BRA `(.L_x_9563) ;  /* 0x0000000800b42947 */ /* 0x004fea0003800000 */
        /* <DEDUP_REMOVED lines=21> */
.L_x_9640:
        /* <DEDUP_REMOVED lines=13> */
.L_x_9566:
[----:B------:R-:W-:Y:S05]  /*5ef0*/  BSYNC B0 ;  /* 0x0000000000007941 */ /* 0x000fea0003800000 */
.L_x_9565:
[----:B------:R-:W-:Y:S01]  /*5f00*/  UMOV UR6, 0xffffffff ;  /* 0xffffffff00067882 */ /* 0x000fe20000000000 */
[----:B------:R-:W-:Y:S02]  /*5f10*/  ISETP.GT.U32.AND P0, PT, R226, 0x1d, PT ;  /* 0x0000001de200780c */ /* 0x000fe40003f04070 */
[----:B------:R-:W-:Y:S11]  /*5f20*/  BRA.DIV UR6, `(.L_x_9567) ;  /* 0x0000004a06487947 */ /* 0x000ff6000b800000 */
[----:B--2---:R2:W1:Y:S04]  /*5f30*/  SHFL.DOWN PT, R21, R241, 0x2, 0x1f ;  /* 0x08401f00f1157f89 */ /* 0x00446800000e0000 */
[----:B---3--:R2:W3:Y:S04]  /*5f40*/  SHFL.DOWN PT, R22, R242, 0x2, 0x1f ;  /* 0x08401f00f2167f89 */ /* 0x0084e800000e0000 */
[----:B----4-:R2:W4:Y:S04]  /*5f50*/  SHFL.DOWN PT, R23, R243, 0x2, 0x1f ;  /* 0x08401f00f3177f89 */ /* 0x01052800000e0000 */
[----:B0-----:R2:W0:Y:S02]  /*5f60*/  SHFL.DOWN PT, R248, R244, 0x2, 0x1f ;  /* 0x08401f00f4f87f89 */ /* 0x00142400000e0000 */
.L_x_9646:
[----:B------:R-:W-:Y:S04]  /*5f70*/  BSSY B0, `(.L_x_9568) ;  /* 0x000000d000007945 */ /* 0x000fe80003800000 */
[----:B------:R-:W-:Y:S05]  /*5f80*/  @P0 BRA `(.L_x_9569) ;  /* 0x00000000002c0947 */ /* 0x000fea0003800000 */
        /* <DEDUP_REMOVED lines=11> */
.L_x_9569:
[----:B------:R-:W-:Y:S05]  /*6040*/  BSYNC B0 ;  /* 0x0000000000007941 */ /* 0x000fea0003800000 */
.L_x_9568:
[----:B------:R-:W-:Y:S01]  /*6050*/  UMOV UR6, 0xffffffff ;  /* 0xffffffff00067882 */ /* 0x000fe20000000000 */
[----:B------:R-:W-:Y:S02]  /*6060*/  ISETP.GT.U32.AND P0, PT, R226, 0x1b, PT ;  /* 0x0000001be200780c */ /* 0x000fe40003f04070 */
[----:B------:R-:W-:Y:S11]  /*6070*/  BRA.DIV UR6, `(.L_x_9570) ;  /* 0x0000004a06647947 */ /* 0x000ff6000b800000 */
[----:B-1----:R1:W1:Y:S04]  /*6080*/  SHFL.DOWN PT, R21, R241, 0x4, 0x1f ;  /* 0x08801f00f1157f89 */ /* 0x00226800000e0000 */
[----:B---3--:R3:W1:Y:S04]  /*6090*/  SHFL.DOWN PT, R22, R242, 0x4, 0x1f ;  /* 0x08801f00f2167f89 */ /* 0x00866800000e0000 */
[----:B----4-:R3:W4:Y:S04]  /*60a0*/  SHFL.DOWN PT, R23, R243, 0x4, 0x1f ;  /* 0x08801f00f3177f89 */ /* 0x01072800000e0000 */
[----:B0-----:R3:W0:Y:S02]  /*60b0*/  SHFL.DOWN PT, R248, R244, 0x4, 0x1f ;  /* 0x08801f00f4f87f89 */ /* 0x00162400000e0000 */
.L_x_9652:
        /* <DEDUP_REMOVED lines=13> */
.L_x_9572:
[----:B------:R-:W-:Y:S05]  /*6190*/  BSYNC B0 ;  /* 0x0000000000007941 */ /* 0x000fea0003800000 */
.L_x_9571:
[----:B------:R-:W-:Y:S01]  /*61a0*/  UMOV UR6, 0xffffffff ;  /* 0xffffffff00067882 */ /* 0x000fe20000000000 */
[----:B------:R-:W-:Y:S02]  /*61b0*/  ISETP.GT.U32.AND P0, PT, R226, 0x17, PT ;  /* 0x00000017e200780c */ /* 0x000fe40003f04070 */
[----:B------:R-:W-:Y:S11]  /*61c0*/  BRA.DIV UR6, `(.L_x_9573) ;  /* 0x0000004a06807947 */ /* 0x000ff6000b800000 */
[----:B-1----:R1:W1:Y:S04]  /*61d0*/  SHFL.DOWN PT, R21, R241, 0x8, 0x1f ;  /* 0x09001f00f1157f89 */ /* 0x00226800000e0000 */
[----:B------:R0:W1:Y:S04]  /*61e0*/  SHFL.DOWN PT, R22, R242, 0x8, 0x1f ;  /* 0x09001f00f2167f89 */ /* 0x00006800000e0000 */
[----:B----4-:R4:W1:Y:S04]  /*61f0*/  SHFL.DOWN PT, R23, R243, 0x8, 0x1f ;  /* 0x09001f00f3177f89 */ /* 0x01086800000e0000 */
[----:B0-----:R4:W0:Y:S02]  /*6200*/  SHFL.DOWN PT, R248, R244, 0x8, 0x1f ;  /* 0x09001f00f4f87f89 */ /* 0x00182400000e0000 */
.L_x_9658:
        /* <DEDUP_REMOVED lines=14> */
.L_x_9575:
[----:B------:R-:W-:Y:S05]  /*62f0*/  BSYNC B0 ;  /* 0x0000000000007941 */ /* 0x000fea0003800000 */
.L_x_9574:
[----:B------:R-:W-:-:S03]  /*6300*/  UMOV UR6, 0xffffffff ;  /* 0xffffffff00067882 */ /* 0x000fc60000000000 */
[----:B------:R-:W-:Y:S05]  /*6310*/  BRA.DIV UR6, `(.L_x_9576) ;  /* 0x0000004a069c7947 */ /* 0x000fea000b800000 */
[----:B-1----:R1:W1:Y:S04]  /*6320*/  SHFL.DOWN PT, R21, R241, 0x10, 0x1f ;  /* 0x0a001f00f1157f89 */ /* 0x00226800000e0000 */
[----:B------:R0:W1:Y:S04]  /*6330*/  SHFL.DOWN PT, R22, R242, 0x10, 0x1f ;  /* 0x0a001f00f2167f89 */ /* 0x00006800000e0000 */
[----:B------:R1:W1:Y:S04]  /*6340*/  SHFL.DOWN PT, R23, R243, 0x10, 0x1f ;  /* 0x0a001f00f3177f89 */ /* 0x00026800000e0000 */
[----:B0-----:R0:W0:Y:S02]  /*6350*/  SHFL.DOWN PT, R248, R244, 0x10, 0x1f ;  /* 0x0a001f00f4f87f89 */ /* 0x00102400000e0000 */
.L_x_9664:
        /* <DEDUP_REMOVED lines=14> */
.L_x_9578:
[----:B------:R-:W-:Y:S05]  /*6440*/  BSYNC B0 ;  /* 0x0000000000007941 */ /* 0x000fea0003800000 */
.L_x_9577:
[----:B------:R-:W-:-:S03]  /*6450*/  UMOV UR6, 0xffffffff ;  /* 0xffffffff00067882 */ /* 0x000fc60000000000 */
[----:B------:R-:W-:Y:S05]  /*6460*/  BRA.DIV UR6, `(.L_x_9579) ;  /* 0x0000004a06b87947 */ /* 0x000fea000b800000 */
[----:B------:R-:W1:Y:S04]  /*6470*/  SHFL.IDX PT, R249, R242, RZ, 0x1f ;  /* 0x00001ffff2f97589 */ /* 0x000e6800000e0000 */
[----:B------:R-:W5:Y:S04]  /*6480*/  SHFL.IDX PT, R232, R241, RZ, 0x1f ;  /* 0x00001ffff1e87589 */ /* 0x000f6800000e0000 */
[----:B------:R-:W2:Y:S04]  /*6490*/  SHFL.DOWN PT, R239, R242, 0x1, 0x1f ;  /* 0x08201f00f2ef7f89 */ /* 0x000ea800000e0000 */
[----:B------:R-:W2:Y:S04]  /*64a0*/  SHFL.IDX PT, R237, R243, RZ, 0x1f ;  /* 0x00001ffff3ed7589 */ /* 0x000ea800000e0000 */
[----:B------:R-:W2:Y:S04]  /*64b0*/  SHFL.DOWN PT, R240, R243, 0x1, 0x1f ;  /* 0x08201f00f3f07f89 */ /* 0x000ea800000e0000 */
[----:B------:R-:W2:Y:S04]  /*64c0*/  SHFL.IDX PT, R236, R244, RZ, 0x1f ;  /* 0x00001ffff4ec7589 */ /* 0x000ea800000e0000 */
[----:B0-----:R-:W0:Y:S01]  /*64d0*/  SHFL.DOWN PT, R248, R244, 0x1, 0x1f ;  /* 0x08201f00f4f87f89 */ /* 0x001e2200000e0000 */
[CC--:B-1----:R-:W-:Y:S01]  /*64e0*/  FMUL.FTZ R21, R15.reuse, R249.reuse ;  /* 0x000000f90f157220 */ /* 0x0c2fe20000410000 */
[-C--:B------:R-:W-:Y:S01]  /*64f0*/  FMUL.FTZ R20, R14, R249.reuse ;  /* 0x000000f90e147220 */ /* 0x080fe20000410000 */
[----:B------:R-:W-:Y:S01]  /*6500*/  FMUL.FTZ R226, R12, R249 ;  /* 0x000000f90ce27220 */ /* 0x000fe20000410000 */
[----:B------:R-:W1:Y:S01]  /*6510*/  SHFL.IDX PT, R246, R14, RZ, 0x1f ;  /* 0x00001fff0ef67589 */ /* 0x000e6200000e0000 */
[-C--:B-----5:R-:W-:Y:S01]  /*6520*/  FFMA.FTZ R234, R14, R232.reuse, -R21 ;  /* 0x000000e80eea7223 */ /* 0x0a0fe20000010815 */
[----:B------:R-:W-:-:S02]  /*6530*/  FFMA.FTZ R235, R15, R232, R20 ;  /* 0x000000e80feb7223 */ /* 0x000fc40000010014 */
[----:B------:R-:W0:Y:S04]  /*6540*/  SHFL.IDX PT, R247, R15, RZ, 0x1f ;  /* 0x00001fff0ff77589 */ /* 0x000e2800000e0000 */
[----:B------:R-:W0:Y:S04]  /*6550*/  SHFL.IDX PT, R250, R12, RZ, 0x1f ;  /* 0x00001fff0cfa7589 */ /* 0x000e2800000e0000 */
[----:B------:R-:W0:Y:S04]  /*6560*/  SHFL.IDX PT, R245, R13, RZ, 0x1f ;  /* 0x00001fff0df57589 */ /* 0x000e2800000e0000 */
[----:B------:R2:W0:Y:S02]  /*6570*/  SHFL.DOWN PT, R238, R241, 0x1, 0x1f ;  /* 0x08201f00f1ee7f89 */ /* 0x00042400000e0000 */
[----:B-12---:R-:W-:-:S07]  /*6580*/  FMUL.FTZ R241, R13, R249 ;  /* 0x000000f90df17220 */ /* 0x006fce0000410000 */
.L_x_9678:
        /* <DEDUP_REMOVED lines=8> */
[C---:B---34-:R-:W-:Y:S01]  /*6610*/  FFMA.FTZ R243, R238.reuse, R22, -R15 ;  /* 0x00000016eef37223 */ /* 0x058fe2000001080f */
[----:B------:R-:W-:Y:S01]  /*6620*/  FFMA.FTZ R23, R238, R23, R14 ;  /* 0x00000017ee177223 */ /* 0x000fe2000001000e */
[CC--:B------:R-:W-:Y:S01]  /*6630*/  FMUL.FTZ R15, R239.reuse, R21.reuse ;  /* 0x00000015ef0f7220 */ /* 0x0c0fe20000410000 */
[-C--:B------:R-:W-:Y:S01]  /*6640*/  FMUL.FTZ R14, R239, R20.reuse ;  /* 0x00000014ef0e7220 */ /* 0x080fe20000410000 */
[----:B------:R-:W-:Y:S01]  /*6650*/  FADD.FTZ R22, R240, R243 ;  /* 0x000000f3f0167221 */ /* 0x000fe20000010000 */
[----:B------:R-:W-:Y:S01]  /*6660*/  FADD.FTZ R23, R248, R23 ;  /* 0x00000017f8177221 */ /* 0x000fe20000010000 */
[C---:B------:R-:W-:Y:S01]  /*6670*/  FFMA.FTZ R20, R238.reuse, R20, -R15 ;  /* 0x00000014ee147223 */ /* 0x040fe2000001080f */
[----:B------:R-:W-:-:S07]  /*6680*/  FFMA.FTZ R21, R238, R21, R14 ;  /* 0x00000015ee157223 */ /* 0x000fce000001000e */
.L_x_9581:
[----:B------:R-:W-:Y:S05]  /*6690*/  BSYNC B0 ;  /* 0x0000000000007941 */ /* 0x000fea0003800000 */
.L_x_9580:
[C---:B------:R-:W-:Y:S01]  /*66a0*/  FMUL.FTZ R14, R17.reuse, R22 ;  /* 0x00000016110e7220 */ /* 0x040fe20000410000 */
[CC--:B------:R-:W-:Y:S01]  /*66b0*/  FMUL.FTZ R15, R17.reuse, R23.reuse ;  /* 0x00000017110f7220 */ /* 0x0c0fe20000410000 */
[----:B------:R0:W-:Y:S01]  /*66c0*/  STS.128 [R201+0xcc0], R20 ;  /* 0x000cc014c9007388 */ /* 0x0001e20000000c00 */
[----:B------:R-:W-:Y:S01]  /*66d0*/  FFMA.FTZ R12, R12, R232, -R241 ;  /* 0x000000e80c0c7223 */ /* 0x000fe200000108f1 */
        /* <DEDUP_REMOVED lines=12> */
.L_x_9563:
[----:B------:R-:W-:Y:S05]  /*67a0*/  WARPSYNC.ALL ;  /* 0x0000000000007948 */ /* 0x000fea0003800000 */
[----:B------:R-:W-:Y:S01]  /*67b0*/  BAR.SYNC.DEFER_BLOCKING 0x0 ;  /* 0x0000000000007b1d */ /* 0x000fe20000010000 */
[----:B------:R-:W-:Y:S02]  /*67c0*/  ISETP.NE.AND P2, PT, R114, RZ, PT ;  /* 0x000000ff7200720c */ /* 0x000fe40003f45270 */
[C---:B------:R-:W-:Y:S02]  /*67d0*/  ISETP.GT.AND P0, PT, R112.reuse, 0x1e, PT ;  /* 0x0000001e7000780c */ /* 0x040fe40003f04270 */
[----:B------:R-:W-:Y:S01]  /*67e0*/  ISETP.NE.AND P1, PT, R112, RZ, PT ;  /* 0x000000ff7000720c */ /* 0x000fe20003f25270 */
[----:B------:R-:W-:Y:S08]  /*67f0*/  BSSY B0, `(.L_x_9582) ;  /* 0x00001e7000007945 */ /* 0x000ff00003800000 */
        /* <DEDUP_REMOVED lines=9> */
[CC--:B------:R-:W-:Y:S01]  /*6890*/  FMUL.FTZ R16, R148.reuse, -R183.reuse ;  /* 0x800000b794107220 */ /* 0x0c0fe20000410000 */
[-C--:B------:R-:W-:Y:S01]  /*68a0*/  FMUL.FTZ R148, R148, -R2.reuse ;  /* 0x8000000294947220 */ /* 0x080fe20000410000 */
[-C--:B-1----:R-:W-:Y:S02]  /*68b0*/  FMUL.FTZ R23, R71, R183.reuse ;  /* 0x000000b747177220 */ /* 0x082fe40000410000 */
[C---:B------:R-:W-:Y:S01]  /*68c0*/  FFMA.FTZ R3, R149.reuse, R2, R16 ;  /* 0x0000000295037223 */ /* 0x040fe20000010010 */
[----:B------:R-:W-:Y:S01]  /*68d0*/  FFMA.FTZ R149, R149, R183, -R148 ;  /* 0x000000b795957223 */ /* 0x000fe20000010894 */
[----:B------:R-:W-:Y:S02]  /*68e0*/  FADD.FTZ R55, R23, R55 ;  /* 0x0000003717377221 */ /* 0x000fe40000010000 */
        /* <DEDUP_REMOVED lines=33> */
[----:B------:R-:W-:Y:S01]  /*6b00*/  FFMA.FTZ R160, R160, R172, R159 ;  /* 0x000000aca0a07223 */ /* 0x000fe2000001009f */
[----:B------:R-:W-:Y:S02]  /*6b10*/  FMUL.FTZ R159, R168, UR31 ;  /* 0x0000001fa89f7c20 */ /* 0x000fe40008410000 */
[----:B------:R-:W-:Y:S01]  /*6b20*/  FADD.FTZ R189, R189, R18 ;  /* 0x00000012bdbd7221 */ /* 0x000fe20000010000 */
[----:B------:R-:W-:Y:S01]  /*6b30*/  FADD.FTZ R173, -R173, R160 ;  /* 0x000000a0adad7221 */ /* 0x000fe20000010100 */
[----:B------:R-:W-:-:S02]  /*6b40*/  FFMA.FTZ R159, R184, UR30, R159 ;  /* 0x0000001eb89f7c23 */ /* 0x000fc4000801009f */
        /* <DEDUP_REMOVED lines=10> */
[----:B------:R-:W-:Y:S01]  /*6bf0*/  FFMA.FTZ R20, R164, R17, R20 ;  /* 0x00000011a4147223 */ /* 0x000fe20000010014 */
[----:B------:R-:W-:Y:S02]  /*6c00*/  FMUL.FTZ R156, R37, R154 ;  /* 0x0000009a259c7220 */ /* 0x000fe40000410000 */
        /* <DEDUP_REMOVED lines=10> */
[----:B------:R-:W-:Y:S01]  /*6cb0*/  FFMA.FTZ R225, -R86, R123, R225 ;  /* 0x0000007b56e17223 */ /* 0x000fe200000101e1 */
[C---:B------:R-:W-:Y:S01]  /*6cc0*/  FMUL.FTZ R18, R136.reuse, -R176 ;  /* 0x800000b088127220 */ /* 0x040fe20000410000 */
[-C--:B------:R-:W-:Y:S01]  /*6cd0*/  FMUL.FTZ R19, R136, -R192.reuse ;  /* 0x800000c088137220 */ /* 0x080fe20000410000 */
[----:B------:R-:W-:Y:S01]  /*6ce0*/  FFMA.FTZ R22, R54, R223, R21 ;  /* 0x000000df36167223 */ /* 0x000fe20000010015 */
[----:B------:R-:W-:Y:S01]  /*6cf0*/  FFMA.FTZ R21, R0, -R213, RZ ;  /* 0x800000d500157223 */ /* 0x000fe200000100ff */
[C---:B------:R-:W-:Y:S01]  /*6d00*/  FFMA.FTZ R18, R137.reuse, R192, -R18 ;  /* 0x000000c089127223 */ /* 0x040fe20000010812 */
[----:B------:R-:W-:Y:S01]  /*6d10*/  FFMA.FTZ R20, R137, R176, R19 ;  /* 0x000000b089147223 */ /* 0x000fe20000010013 */
[----:B------:R-:W-:Y:S01]  /*6d20*/  FFMA.FTZ R19, R53, R220, R22 ;  /* 0x000000dc35137223 */ /* 0x000fe20000010016 */
[----:B------:R-:W-:Y:S01]  /*6d30*/  FFMA.FTZ R223, -R78, R121, R223 ;  /* 0x000000794edf7223 */ /* 0x000fe200000101df */
[----:B------:R-:W-:Y:S01]  /*6d40*/  FADD.FTZ R193, R193, R18 ;  /* 0x00000012c1c17221 */ /* 0x000fe20000010000 */
[----:B------:R-:W-:Y:S01]  /*6d50*/  FADD.FTZ R177, -R177, R20 ;  /* 0x00000014b1b17221 */ /* 0x000fe20000010100 */
[----:B------:R-:W-:Y:S01]  /*6d60*/  FFMA.FTZ R20, R52, R218, R19 ;  /* 0x000000da34147223 */ /* 0x000fe20000010013 */
[----:B------:R-:W-:Y:S01]  /*6d70*/  FFMA.FTZ R220, -R85, R130, R220 ;  /* 0x0000008255dc7223 */ /* 0x000fe200000101dc */
[C---:B------:R-:W-:Y:S01]  /*6d80*/  FMUL.FTZ R18, R138.reuse, -R193 ;  /* 0x800000c18a127220 */ /* 0x040fe20000410000 */
[----:B------:R-:W-:-:S03]  /*6d90*/  FMUL.FTZ R138, R138, -R177 ;  /* 0x800000b18a8a7220 */ /* 0x000fc60000410000 */
        /* <DEDUP_REMOVED lines=19> */
[----:B------:R-:W-:Y:S01]  /*6ed0*/  FADD.FTZ R18, -R179, R18 ;  /* 0x00000012b3127221 */ /* 0x000fe20000010100 */
[C---:B------:R-:W-:Y:S01]  /*6ee0*/  FMUL.FTZ R12, R142.reuse, -R195 ;  /* 0x800000c38e0c7220 */ /* 0x040fe20000410000 */
        /* <DEDUP_REMOVED lines=23> */
[----:B------:R-:W-:Y:S01]  /*7060*/  FMUL.FTZ R15, R183, UR31 ;  /* 0x0000001fb70f7c20 */ /* 0x000fe20008410000 */
[----:B------:R-:W-:Y:S01]  /*7070*/  FFMA.FTZ R12, R42, -R229, R13 ;  /* 0x800000e52a0c7223 */ /* 0x000fe2000001000d */
[----:B------:R-:W-:Y:S01]  /*7080*/  FMUL.FTZ R139, R71, R2 ;  /* 0x00000002478b7220 */ /* 0x000fe20000410000 */
[----:B------:R-:W-:Y:S01]  /*7090*/  FFMA.FTZ R14, R39, R230, R20 ;  /* 0x000000e6270e7223 */ /* 0x000fe20000010014 */
[----:B------:R-:W-:Y:S01]  /*70a0*/  FFMA.FTZ R15, R2, UR30, -R15 ;  /* 0x0000001e020f7c23 */ /* 0x000fe2000801080f */
[----:B------:R-:W-:Y:S01]  /*70b0*/  FFMA.FTZ R13, R41, -R202, R12 ;  /* 0x800000ca290d7223 */ /* 0x000fe2000001000c */
[C---:B------:R-:W-:Y:S01]  /*70c0*/  FMUL.FTZ R12, R146.reuse, -R181 ;  /* 0x800000b5920c7220 */ /* 0x040fe20000410000 */
[----:B------:R-:W-:Y:S01]  /*70d0*/  FMUL.FTZ R146, R146, -R197 ;  /* 0x800000c592927220 */ /* 0x000fe20000410000 */
[----:B------:R-:W-:Y:S01]  /*70e0*/  FFMA.FTZ R230, -R71, R166, R230 ;  /* 0x000000a647e67223 */ /* 0x000fe200000101e6 */
[----:B------:R-:W-:Y:S01]  /*70f0*/  FFMA.FTZ R20, R40, -R233, R13 ;  /* 0x800000e928147223 */ /* 0x000fe2000001000d */
[C---:B------:R-:W-:Y:S01]  /*7100*/  FFMA.FTZ R21, R147.reuse, R197, -R12 ;  /* 0x000000c593157223 */ /* 0x040fe2000001080c */
[----:B------:R-:W-:Y:S01]  /*7110*/  FFMA.FTZ R147, R147, R181, R146 ;  /* 0x000000b593937223 */ /* 0x000fe20000010092 */
[----:B------:R-:W-:Y:S01]  /*7120*/  FMUL.FTZ R141, R204, R139 ;  /* 0x0000008bcc8d7220 */ /* 0x000fe20000410000 */
[----:B------:R-:W-:Y:S01]  /*7130*/  FMUL.FTZ R2, R2, UR31 ;  /* 0x0000001f02027c20 */ /* 0x000fe20008410000 */
[----:B------:R-:W-:Y:S01]  /*7140*/  FADD.FTZ R200, R200, R21 ;  /* 0x00000015c8c87221 */ /* 0x000fe20000010000 */
[----:B------:R-:W-:Y:S01]  /*7150*/  FADD.FTZ R21, -R182, R147 ;  /* 0x00000093b6157221 */ /* 0x000fe20000010100 */
[C---:B------:R-:W-:Y:S01]  /*7160*/  FMUL.FTZ R137, R204.reuse, R15 ;  /* 0x0000000fcc897220 */ /* 0x040fe20000410000 */
[----:B------:R-:W-:Y:S01]  /*7170*/  FFMA.FTZ R15, R39, -R204, R20 ;  /* 0x800000cc270f7223 */ /* 0x000fe20000010014 */
[----:B------:R-:W-:Y:S01]  /*7180*/  FMUL.FTZ R204, R204, R23 ;  /* 0x00000017cccc7220 */ /* 0x000fe20000410000 */
[----:B------:R-:W-:Y:S01]  /*7190*/  FMUL.FTZ R22, R86, R21 ;  /* 0x0000001556167220 */ /* 0x000fe20000410000 */
[----:B------:R-:W-:Y:S01]  /*71a0*/  FFMA.FTZ R13, R230, R23, R141 ;  /* 0x00000017e60d7223 */ /* 0x000fe2000001008d */
[----:B------:R-:W-:Y:S01]  /*71b0*/  FFMA.FTZ R23, R183, UR30, R2 ;  /* 0x0000001eb7177c23 */ /* 0x000fe20008010002 */
[----:B------:R-:W-:Y:S01]  /*71c0*/  FMUL.FTZ R136, R78, R181 ;  /* 0x000000b54e887220 */ /* 0x000fe20000410000 */
[----:B------:R-:W-:Y:S01]  /*71d0*/  FMUL.FTZ R2, R86, R200 ;  /* 0x000000c856027220 */ /* 0x000fe20000410000 */
[----:B------:R-:W-:Y:S01]  /*71e0*/  FMUL.FTZ R132, R213, R22 ;  /* 0x00000016d5847220 */ /* 0x000fe20000410000 */
[----:B------:R-:W-:Y:S01]  /*71f0*/  FMUL.FTZ R20, R78, R197 ;  /* 0x000000c54e147220 */ /* 0x000fe20000410000 */
[----:B------:R-:W-:Y:S01]  /*7200*/  FMUL.FTZ R134, R211, R136 ;  /* 0x00000088d3867220 */ /* 0x000fe20000410000 */
[----:B------:R-:W-:Y:S01]  /*7210*/  FFMA.FTZ R137, R230, R23, R137 ;  /* 0x00000017e6897223 */ /* 0x000fe20000010089 */
[----:B------:R-:W-:Y:S01]  /*7220*/  FFMA.FTZ R132, R225, R2, R132 ;  /* 0x00000002e1847223 */ /* 0x000fe20000010084 */
[-C--:B------:R-:W-:Y:S01]  /*7230*/  FMUL.FTZ R138, R211, R20.reuse ;  /* 0x00000014d38a7220 */ /* 0x080fe20000410000 */
[----:B------:R-:W-:Y:S01]  /*7240*/  FFMA.FTZ R23, R223, R20, R134 ;  /* 0x00000014df177223 */ /* 0x000fe20000010086 */
[----:B------:R-:W-:Y:S01]  /*7250*/  FFMA.FTZ R166, R166, R183, R137 ;  /* 0x000000b7a6a67223 */ /* 0x000fe20000010089 */
[----:B------:R-:W-:Y:S01]  /*7260*/  FADD.FTZ R132, RZ, R132 ;  /* 0x00000084ff847221 */ /* 0x000fe20000010000 */
[----:B------:R-:W-:Y:S01]  /*7270*/  FMUL.FTZ R141, R85, R180 ;  /* 0x000000b4558d7220 */ /* 0x000fe20000410000 */
[----:B------:R-:W-:Y:S01]  /*7280*/  FFMA.FTZ R137, R223, R136, -R138 ;  /* 0x00000088df897223 */ /* 0x000fe2000001088a */
[----:B------:R-:W-:Y:S01]  /*7290*/  FMUL.FTZ R134, R213, R2 ;  /* 0x00000002d5867220 */ /* 0x000fe20000410000 */
[----:B------:R-:W-:Y:S01]  /*72a0*/  FADD.FTZ R132, R132, R23 ;  /* 0x0000001784847221 */ /* 0x000fe20000010000 */
[----:B------:R-:W-:Y:S01]  /*72b0*/  FMUL.FTZ R23, R184, UR31 ;  /* 0x0000001fb8177c20 */ /* 0x000fe20008410000 */
[----:B------:R-:W-:Y:S01]  /*72c0*/  FMUL.FTZ R143, R208, R141 ;  /* 0x0000008dd08f7220 */ /* 0x000fe20000410000 */
[----:B------:R-:W-:Y:S01]  /*72d0*/  FFMA.FTZ R134, R225, R22, -R134 ;  /* 0x00000016e1867223 */ /* 0x000fe20000010886 */
[----:B------:R-:W-:Y:S01]  /*72e0*/  FFMA.FTZ R12, R230, R139, -R204 ;  /* 0x0000008be60c7223 */ /* 0x000fe200000108cc */
[----:B------:R-:W-:Y:S01]  /*72f0*/  FFMA.FTZ R136, R168, UR30, -R23 ;  /* 0x0000001ea8887c23 */ /* 0x000fe20008010817 */
[----:B------:R-:W-:Y:S01]  /*7300*/  FMUL.FTZ R23, R85, R196 ;  /* 0x000000c455177220 */ /* 0x000fe20000410000 */
[C---:B------:R-:W-:Y:S01]  /*7310*/  FMUL.FTZ R138, R79.reuse, R184 ;  /* 0x000000b84f8a7220 */ /* 0x040fe20000410000 */
[----:B------:R-:W-:Y:S01]  /*7320*/  FFMA.FTZ R139, -R79, R150, R228 ;  /* 0x000000964f8b7223 */ /* 0x000fe200000101e4 */
[C---:B------:R-:W-:Y:S01]  /*7330*/  FMUL.FTZ R140, R233.reuse, R148 ;  /* 0x00000094e98c7220 */ /* 0x040fe20000410000 */
[-C--:B------:R-:W-:Y:S01]  /*7340*/  FMUL.FTZ R22, R208, R23.reuse ;  /* 0x00000017d0167220 */ /* 0x080fe20000410000 */
[----:B------:R-:W-:Y:S01]  /*7350*/  FFMA.FTZ R143, R220, R23, R143 ;  /* 0x00000017dc8f7223 */ /* 0x000fe2000001008f */
[----:B------:R-:W-:Y:S01]  /*7360*/  FADD.FTZ R64, R138, R64 ;  /* 0x000000408a407221 */ /* 0x000fe20000010000 */
[-C--:B------:R-:W-:Y:S01]  /*7370*/  FMUL.FTZ R152, R233, R138.reuse ;  /* 0x0000008ae9987220 */ /* 0x080fe20000410000 */
[----:B------:R-:W-:Y:S01]  /*7380*/  FADD.FTZ R134, RZ, R134 ;  /* 0x00000086ff867221 */ /* 0x000fe20000010000 */
[----:B------:R-:W-:Y:S01]  /*7390*/  FFMA.FTZ R141, R220, R141, -R22 ;  /* 0x0000008ddc8d7223 */ /* 0x000fe20000010816 */
[----:B------:R-:W-:Y:S01]  /*73a0*/  FFMA.FTZ R138, R139, R138, R140 ;  /* 0x0000008a8b8a7223 */ /* 0x000fe2000001008c */
[----:B------:R-:W-:Y:S01]  /*73b0*/  FADD.FTZ R143, R132, R143 ;  /* 0x0000008f848f7221 */ /* 0x000fe20000010000 */
[C---:B------:R-:W-:Y:S01]  /*73c0*/  FMUL.FTZ R22, R77.reuse, R195 ;  /* 0x000000c34d167220 */ /* 0x040fe20000410000 */
[C---:B------:R-:W-:Y:S01]  /*73d0*/  FMUL.FTZ R140, R77.reuse, R18 ;  /* 0x000000124d8c7220 */ /* 0x040fe20000410000 */
[----:B------:R-:W-:Y:S01]  /*73e0*/  FMUL.FTZ R132, R84, R194 ;  /* 0x000000c254847220 */ /* 0x000fe20000410000 */
[----:B------:R-:W-:Y:S01]  /*73f0*/  FADD.FTZ R134, R134, R137 ;  /* 0x0000008986867221 */ /* 0x000fe20000010000 */
[----:B------:R-:W-:Y:S01]  /*7400*/  FFMA.FTZ R137, -R77, R128, R218 ;  /* 0x000000804d897223 */ /* 0x000fe200000101da */
[C---:B------:R-:W-:Y:S01]  /*7410*/  FMUL.FTZ R145, R209.reuse, R22 ;  /* 0x00000016d1917220 */ /* 0x040fe20000410000 */
[C---:B------:R-:W-:Y:S01]  /*7420*/  FFMA.FTZ R221, -R84.reuse, R131, R221 ;  /* 0x0000008354dd7223 */ /* 0x040fe200000101dd */
[----:B------:R-:W-:Y:S01]  /*7430*/  FMUL.FTZ R142, R209, R140 ;  /* 0x0000008cd18e7220 */ /* 0x000fe20000410000 */
[----:B------:R-:W-:Y:S01]  /*7440*/  FMUL.FTZ R144, R84, R19 ;  /* 0x0000001354907220 */ /* 0x000fe20000410000 */
[----:B------:R-:W-:Y:S01]  /*7450*/  FMUL.FTZ R146, R206, R132 ;  /* 0x00000084ce927220 */ /* 0x000fe20000410000 */
[C---:B------:R-:W-:Y:S01]  /*7460*/  FFMA.FTZ R140, R137.reuse, R140, -R145 ;  /* 0x0000008c898c7223 */ /* 0x040fe20000010891 */
[----:B------:R-:W-:Y:S01]  /*7470*/  FFMA.FTZ R142, R137, R22, R142 ;  /* 0x00000016898e7223 */ /* 0x000fe2000001008e */
[----:B------:R-:W-:Y:S01]  /*7480*/  FADD.FTZ R141, R134, R141 ;  /* 0x0000008d868d7221 */ /* 0x000fe20000010000 */
[-C--:B------:R-:W-:Y:S01]  /*7490*/  FFMA.FTZ R145, R221, R144.reuse, -R146 ;  /* 0x00000090dd917223 */ /* 0x080fe20000010892 */
[----:B------:R-:W-:Y:S01]  /*74a0*/  FMUL.FTZ R144, R206, R144 ;  /* 0x00000090ce907220 */ /* 0x000fe20000410000 */
[C---:B------:R-:W-:Y:S01]  /*74b0*/  FMUL.FTZ R146, R76.reuse, R177 ;  /* 0x000000b14c927220 */ /* 0x040fe20000410000 */
[----:B------:R-:W-:Y:S01]  /*74c0*/  FADD.FTZ R142, R143, R142 ;  /* 0x0000008e8f8e7221 */ /* 0x000fe20000010000 */
[C---:B------:R-:W-:Y:S01]  /*74d0*/  FMUL.FTZ R134, R76.reuse, R193 ;  /* 0x000000c14c867220 */ /* 0x040fe20000410000 */
[----:B------:R-:W-:Y:S01]  /*74e0*/  FFMA.FTZ R143, R221, R132, R144 ;  /* 0x00000084dd8f7223 */ /* 0x000fe20000010090 */
[----:B------:R-:W-:Y:S01]  /*74f0*/  FFMA.FTZ R219, -R76, R129, R219 ;  /* 0x000000814cdb7223 */ /* 0x000fe200000101db */
[C---:B------:R-:W-:Y:S01]  /*7500*/  FMUL.FTZ R144, R207.reuse, R146 ;  /* 0x00000092cf907220 */ /* 0x040fe20000410000 */
[-C--:B------:R-:W-:Y:S01]  /*7510*/  FMUL.FTZ R147, R207, R134.reuse ;  /* 0x00000086cf937220 */ /* 0x080fe20000410000 */
[----:B------:R-:W-:Y:S01]  /*7520*/  FADD.FTZ R140, R141, R140 ;  /* 0x0000008c8d8c7221 */ /* 0x000fe20000010000 */
[----:B------:R-:W-:Y:S01]  /*7530*/  FADD.FTZ R142, R142, R143 ;  /* 0x0000008f8e8e7221 */ /* 0x000fe20000010000 */
[C---:B------:R-:W-:Y:S01]  /*7540*/  FFMA.FTZ R141, R219.reuse, R134, R144 ;  /* 0x00000086db8d7223 */ /* 0x040fe20000010090 */
[----:B------:R-:W-:Y:S01]  /*7550*/  FFMA.FTZ R146, R219, R146, -R147 ;  /* 0x00000092db927223 */ /* 0x000fe20000010893 */
[C---:B------:R-:W-:Y:S01]  /*7560*/  FMUL.FTZ R147, R83.reuse, R176 ;  /* 0x000000b053937220 */ /* 0x040fe20000410000 */
[----:B------:R-:W-:Y:S01]  /*7570*/  FADD.FTZ R145, R140, R145 ;  /* 0x000000918c917221 */ /* 0x000fe20000010000 */
[----:B------:R-:W-:Y:S01]  /*7580*/  FADD.FTZ R142, R142, R141 ;  /* 0x0000008d8e8e7221 */ /* 0x000fe20000010000 */
[C---:B------:R-:W-:Y:S01]  /*7590*/  FMUL.FTZ R141, R83.reuse, R192 ;  /* 0x000000c0538d7220 */ /* 0x040fe20000410000 */
[----:B------:R-:W-:Y:S01]  /*75a0*/  FFMA.FTZ R216, -R83, R126, R216 ;  /* 0x0000007e53d87223 */ /* 0x000fe200000101d8 */
[----:B------:R-:W-:Y:S01]  /*75b0*/  FMUL.FTZ R149, R205, R147 ;  /* 0x00000093cd957220 */ /* 0x000fe20000410000 */
[----:B------:R-:W-:Y:S01]  /*75c0*/  FFMA.FTZ R144, R139, R148, -R152 ;  /* 0x000000948b907223 */ /* 0x000fe20000010898 */
[----:B------:R-:W-:Y:S01]  /*75d0*/  FMUL.FTZ R140, R75, R191 ;  /* 0x000000bf4b8c7220 */ /* 0x000fe20000410000 */
[-C--:B------:R-:W-:Y:S01]  /*75e0*/  FMUL.FTZ R148, R205, R141.reuse ;  /* 0x0000008dcd947220 */ /* 0x080fe20000410000 */
[----:B------:R-:W-:Y:S01]  /*75f0*/  FFMA.FTZ R149, R216, R141, R149 ;  /* 0x0000008dd8957223 */ /* 0x000fe20000010095 */
[----:B------:R-:W-:Y:S01]  /*7600*/  FADD.FTZ R145, R145, R146 ;  /* 0x0000009291917221 */ /* 0x000fe20000010000 */
[----:B------:R-:W-:Y:S01]  /*7610*/  FFMA.FTZ R143, -R75, R124, R214 ;  /* 0x0000007c4b8f7223 */ /* 0x000fe200000101d6 */
[C---:B------:R-:W-:Y:S01]  /*7620*/  FMUL.FTZ R146, R36.reuse, R151 ;  /* 0x0000009724927220 */ /* 0x040fe20000410000 */
[----:B------:R-:W-:Y:S01]  /*7630*/  FMUL.FTZ R152, R36, R140 ;  /* 0x0000008c24987220 */ /* 0x000fe20000410000 */
[----:B------:R-:W-:Y:S01]  /*7640*/  FFMA.FTZ R148, R216, R147, -R148 ;  /* 0x00000093d8947223 */ /* 0x000fe20000010894 */
[----:B------:R-:W-:Y:S01]  /*7650*/  FADD.FTZ R149, R142, R149 ;  /* 0x000000958e957221 */ /* 0x000fe20000010000 */
[C---:B------:R-:W-:Y:S01]  /*7660*/  FMUL.FTZ R142, R82.reuse, R190 ;  /* 0x000000be528e7220 */ /* 0x040fe20000410000 */
[C---:B------:R-:W-:Y:S01]  /*7670*/  FFMA.FTZ R146, R143.reuse, R140, R146 ;  /* 0x0000008c8f927223 */ /* 0x040fe20000010092 */
[----:B------:R-:W-:Y:S01]  /*7680*/  FFMA.FTZ R152, R143, R151, -R152 ;  /* 0x000000978f987223 */ /* 0x000fe20000010898 */
[----:B------:R-:W-:Y:S01]  /*7690*/  FFMA.FTZ R217, -R82, R127, R217 ;  /* 0x0000007f52d97223 */ /* 0x000fe200000101d9 */
[----:B------:R-:W-:Y:S01]  /*76a0*/  FADD.FTZ R145, R145, R148 ;  /* 0x0000009491917221 */ /* 0x000fe20000010000 */
[-C--:B------:R-:W-:Y:S01]  /*76b0*/  FMUL.FTZ R151, R37, R142.reuse ;  /* 0x0000008e25977220 */ /* 0x080fe20000410000 */
[----:B------:R-:W-:Y:S01]  /*76c0*/  FADD.FTZ R146, R149, R146 ;  /* 0x0000009295927221 */ /* 0x000fe20000010000 */
[----:B------:R-:W-:Y:S01]  /*76d0*/  FFMA.FTZ R147, R217, R142, R156 ;  /* 0x0000008ed9937223 */ /* 0x000fe2000001009c */
[----:B------:R-:W-:Y:S01]  /*76e0*/  FADD.FTZ R152, R145, R152 ;  /* 0x0000009891987221 */ /* 0x000fe20000010000 */
[C---:B------:R-:W-:Y:S01]  /*76f0*/  FMUL.FTZ R149, R74.reuse, R173 ;  /* 0x000000ad4a957220 */ /* 0x040fe20000410000 */
[----:B------:R-:W-:Y:S01]  /*7700*/  FMUL.FTZ R145, R74, R189 ;  /* 0x000000bd4a917220 */ /* 0x000fe20000410000 */
[----:B------:R-:W-:Y:S01]  /*7710*/  FFMA.FTZ R151, R217, R154, -R151 ;  /* 0x0000009ad9977223 */ /* 0x000fe20000010897 */
[----:B------:R-:W-:Y:S01]  /*7720*/  FADD.FTZ R148, R146, R147 ;  /* 0x0000009392947221 */ /* 0x000fe20000010000 */
[----:B------:R-:W-:Y:S01]  /*7730*/  FFMA.FTZ R227, -R74, R125, R227 ;  /* 0x0000007d4ae37223 */ /* 0x000fe200000101e3 */
[C---:B------:R-:W-:Y:S01]  /*7740*/  FMUL.FTZ R154, R210.reuse, R149 ;  /* 0x00000095d29a7220 */ /* 0x040fe20000410000 */
[C---:B------:R-:W-:Y:S01]  /*7750*/  FMUL.FTZ R146, R81.reuse, R188 ;  /* 0x000000bc51927220 */ /* 0x040fe20000410000 */
[-C--:B------:R-:W-:Y:S01]  /*7760*/  FMUL.FTZ R156, R210, R145.reuse ;  /* 0x00000091d29c7220 */ /* 0x080fe20000410000 */
[----:B------:R-:W-:Y:S01]  /*7770*/  FFMA.FTZ R147, -R81, R122, R222 ;  /* 0x0000007a51937223 */ /* 0x000fe200000101de */
[----:B------:R-:W-:Y:S01]  /*7780*/  FFMA.FTZ R153, R227, R145, R154 ;  /* 0x00000091e3997223 */ /* 0x000fe2000001009a */
[----:B------:R-:W-:Y:S01]  /*7790*/  FMUL.FTZ R154, R215, R146 ;  /* 0x00000092d79a7220 */ /* 0x000fe20000410000 */
[----:B------:R-:W-:Y:S01]  /*77a0*/  FFMA.FTZ R156, R227, R149, -R156 ;  /* 0x00000095e39c7223 */ /* 0x000fe2000001089c */
[----:B------:R-:W-:Y:S01]  /*77b0*/  FADD.FTZ R151, R152, R151 ;  /* 0x0000009798977221 */ /* 0x000fe20000010000 */
[----:B------:R-:W-:Y:S01]  /*77c0*/  FADD.FTZ R148, R148, R153 ;  /* 0x0000009994947221 */ /* 0x000fe20000010000 */
[-C--:B------:R-:W-:Y:S01]  /*77d0*/  FFMA.FTZ R154, R147, R158.reuse, -R154 ;  /* 0x0000009e939a7223 */ /* 0x080fe2000001089a */
[----:B------:R-:W-:Y:S01]  /*77e0*/  FMUL.FTZ R158, R215, R158 ;  /* 0x0000009ed79e7220 */ /* 0x000fe20000410000 */
[----:B------:R-:W-:Y:S01]  /*77f0*/  FADD.FTZ R151, R151, R156 ;  /* 0x0000009c97977221 */ /* 0x000fe20000010000 */
[C---:B------:R-:W-:Y:S01]  /*7800*/  FMUL.FTZ R149, R73.reuse, R187 ;  /* 0x000000bb49957220 */ /* 0x040fe20000410000 */
[----:B------:R-:W-:Y:S01]  /*7810*/  FFMA.FTZ R224, -R73, R120, R224 ;  /* 0x0000007849e07223 */ /* 0x000fe200000101e0 */
[----:B------:R-:W-:Y:S01]  /*7820*/  FFMA.FTZ R153, R147, R146, R158 ;  /* 0x0000009293997223 */ /* 0x000fe2000001009e */
[----:B------:R-:W-:Y:S01]  /*7830*/  FADD.FTZ R151, R151, R154 ;  /* 0x0000009a97977221 */ /* 0x000fe20000010000 */
[----:B------:R-:W-:Y:S01]  /*7840*/  FMUL.FTZ R154, R80, R186 ;  /* 0x000000ba509a7220 */ /* 0x000fe20000410000 */
[----:B------:R-:W-:Y:S01]  /*7850*/  FMUL.FTZ R152, R212, R149 ;  /* 0x00000095d4987220 */ /* 0x000fe20000410000 */
[C---:B------:R-:W-:Y:S01]  /*7860*/  FFMA.FTZ R231, -R80.reuse, R135, R231 ;  /* 0x0000008750e77223 */ /* 0x040fe200000101e7 */
[----:B------:R-:W-:Y:S01]  /*7870*/  FMUL.FTZ R156, R80, R3 ;  /* 0x00000003509c7220 */ /* 0x000fe20000410000 */
[----:B------:R-:W-:Y:S01]  /*7880*/  FMUL.FTZ R158, R229, R154 ;  /* 0x0000009ae59e7220 */ /* 0x000fe20000410000 */
[----:B------:R-:W-:Y:S01]  /*7890*/  FADD.FTZ R148, R148, R153 ;  /* 0x0000009994947221 */ /* 0x000fe20000010000 */
[C---:B------:R-:W-:Y:S01]  /*78a0*/  FFMA.FTZ R157, R224.reuse, R149, R157 ;  /* 0x00000095e09d7223 */ /* 0x040fe2000001009d */
[----:B------:R-:W-:Y:S01]  /*78b0*/  FFMA.FTZ R152, R224, R155, -R152 ;  /* 0x0000009be0987223 */ /* 0x000fe20000010898 */
[-C--:B------:R-:W-:Y:S01]  /*78c0*/  FFMA.FTZ R158, R231, R156.reuse, -R158 ;  /* 0x0000009ce79e7223 */ /* 0x080fe2000001089e */
[----:B------:R-:W-:Y:S01]  /*78d0*/  FMUL.FTZ R155, R72, R185 ;  /* 0x000000b9489b7220 */ /* 0x000fe20000410000 */
[----:B------:R-:W-:Y:S01]  /*78e0*/  FADD.FTZ R148, R148, R157 ;  /* 0x0000009d94947221 */ /* 0x000fe20000010000 */
[----:B------:R-:W-:Y:S01]  /*78f0*/  FMUL.FTZ R156, R229, R156 ;  /* 0x0000009ce59c7220 */ /* 0x000fe20000410000 */
[C---:B------:R-:W-:Y:S01]  /*7900*/  FMUL.FTZ R157, R72.reuse, R169 ;  /* 0x000000a9489d7220 */ /* 0x040fe20000410000 */
[----:B------:R-:W-:Y:S01]  /*7910*/  FFMA.FTZ R203, -R72, R133, R203 ;  /* 0x0000008548cb7223 */ /* 0x000fe200000101cb */
[C---:B------:R-:W-:Y:S01]  /*7920*/  FMUL.FTZ R160, R202.reuse, R155 ;  /* 0x0000009bcaa07220 */ /* 0x040fe20000410000 */
[----:B------:R-:W-:Y:S01]  /*7930*/  FADD.FTZ R151, R151, R152 ;  /* 0x0000009897977221 */ /* 0x000fe20000010000 */
[----:B------:R-:W-:Y:S01]  /*7940*/  FFMA.FTZ R153, R231, R154, R156 ;  /* 0x0000009ae7997223 */ /* 0x000fe2000001009c */
[-C--:B------:R-:W-:Y:S01]  /*7950*/  FMUL.FTZ R152, R202, R157.reuse ;  /* 0x0000009dca987220 */ /* 0x080fe20000410000 */
[----:B------:R-:W-:Y:S01]  /*7960*/  FFMA.FTZ R160, R203, R157, -R160 ;  /* 0x0000009dcba07223 */ /* 0x000fe200000108a0 */
[----:B------:R-:W-:Y:S01]  /*7970*/  FADD.FTZ R151, R151, R158 ;  /* 0x0000009e97977221 */ /* 0x000fe20000010000 */
[----:B------:R-:W-:Y:S01]  /*7980*/  FADD.FTZ R148, R148, R153 ;  /* 0x0000009994947221 */ /* 0x000fe20000010000 */
[----:B------:R-:W-:Y:S01]  /*7990*/  FFMA.FTZ R153, R203, R155, R152 ;  /* 0x0000009bcb997223 */ /* 0x000fe20000010098 */
[----:B------:R-:W-:Y:S01]  /*79a0*/  FMUL.FTZ R136, R233, R136 ;  /* 0x00000088e9887220 */ /* 0x000fe20000410000 */
[----:B------:R-:W-:Y:S01]  /*79b0*/  FADD.FTZ R151, R151, R160 ;  /* 0x000000a097977221 */ /* 0x000fe20000010000 */
[----:B------:R-:W-:Y:S01]  /*79c0*/  FADD.FTZ R57, R149, R57 ;  /* 0x0000003995397221 */ /* 0x000fe20000010000 */
[----:B------:R-:W-:Y:S01]  /*79d0*/  FADD.FTZ R153, R148, R153 ;  /* 0x0000009994997221 */ /* 0x000fe20000010000 */
[----:B------:R-:W-:Y:S01]  /*79e0*/  FFMA.FTZ R159, R139, R159, R136 ;  /* 0x0000009f8b9f7223 */ /* 0x000fe20000010088 */
[----:B------:R-:W-:Y:S01]  /*79f0*/  FMUL.FTZ R136, R185, UR31 ;  /* 0x0000001fb9887c20 */ /* 0x000fe20008410000 */
[----:B------:R-:W-:Y:S01]  /*7a00*/  FADD.FTZ R151, R151, R144 ;  /* 0x0000009097977221 */ /* 0x000fe20000010000 */
[----:B------:R-:W-:Y:S01]  /*7a10*/  FADD.FTZ R138, R153, R138 ;  /* 0x0000008a998a7221 */ /* 0x000fe20000010000 */
[----:B------:R-:W0:Y:S01]  /*7a20*/  SHFL.DOWN PT, R148, R15, 0x1, 0x1f ;  /* 0x08201f000f947f89 */ /* 0x000e2200000e0000 */
[----:B------:R-:W-:Y:S01]  /*7a30*/  FFMA.FTZ R139, R169, UR30, -R136 ;  /* 0x0000001ea98b7c23 */ /* 0x000fe20008010888 */
[----:B------:R-:W-:Y:S01]  /*7a40*/  FADD.FTZ R151, R151, R12 ;  /* 0x0000000c97977221 */ /* 0x000fe20000010000 */
[----:B------:R-:W-:Y:S01]  /*7a50*/  FADD.FTZ R12, R138, R13 ;  /* 0x0000000d8a0c7221 */ /* 0x000fe20000010000 */
[----:B------:R-:W1:Y:S01]  /*7a60*/  SHFL.DOWN PT, R153, R14, 0x1, 0x1f ;  /* 0x08201f000e997f89 */ /* 0x000e6200000e0000 */
[----:B------:R-:W-:Y:S01]  /*7a70*/  FMUL.FTZ R202, R202, R139 ;  /* 0x0000008bcaca7220 */ /* 0x000fe20000410000 */
[----:B------:R-:W-:Y:S01]  /*7a80*/  FMUL.FTZ R136, R169, UR31 ;  /* 0x0000001fa9887c20 */ /* 0x000fe20008410000 */
[----:B------:R-:W-:Y:S01]  /*7a90*/  MOV R13, R151 ;  /* 0x00000097000d7202 */ /* 0x000fe20000000f00 */
[----:B------:R-:W2:Y:S01]  /*7aa0*/  SHFL.DOWN PT, R144, R151, 0x1, 0x1f ;  /* 0x08201f0097907f89 */ /* 0x000ea200000e0000 */
[----:B------:R-:W-:Y:S01]  /*7ab0*/  FADD.FTZ R61, R22, R61 ;  /* 0x0000003d163d7221 */ /* 0x000fe20000010000 */
[----:B------:R-:W-:Y:S01]  /*7ac0*/  FFMA.FTZ R138, R185, UR30, R136 ;  /* 0x0000001eb98a7c23 */ /* 0x000fe20008010088 */
[C---:B------:R-:W-:Y:S01]  /*7ad0*/  FMUL.FTZ R136, R186.reuse, UR31 ;  /* 0x0000001fba887c20 */ /* 0x040fe20008410000 */
[----:B------:R-:W5:Y:S01]  /*7ae0*/  SHFL.DOWN PT, R139, R12, 0x1, 0x1f ;  /* 0x08201f000c8b7f89 */ /* 0x000f6200000e0000 */
[----:B------:R-:W-:Y:S01]  /*7af0*/  FMUL.FTZ R22, R181, UR31 ;  /* 0x0000001fb5167c20 */ /* 0x000fe20008410000 */
[----:B------:R-:W-:Y:S01]  /*7b00*/  FFMA.FTZ R202, R203, R138, R202 ;  /* 0x0000008acbca7223 */ /* 0x000fe200000100ca */
[C---:B------:R-:W-:Y:S01]  /*7b10*/  FFMA.FTZ R136, R3.reuse, UR30, -R136 ;  /* 0x0000001e03887c23 */ /* 0x040fe20008010888 */
[----:B------:R-:W-:Y:S01]  /*7b20*/  FMUL.FTZ R3, R3, UR31 ;  /* 0x0000001f03037c20 */ /* 0x000fe20008410000 */
[----:B------:R-:W-:Y:S01]  /*7b30*/  FFMA.FTZ R22, R197, UR30, R22 ;  /* 0x0000001ec5167c23 */ /* 0x000fe20008010016 */
[----:B------:R-:W-:Y:S01]  /*7b40*/  FFMA.FTZ R133, R133, R185, R202 ;  /* 0x000000b985857223 */ /* 0x000fe200000100ca */
[----:B------:R-:W-:Y:S01]  /*7b50*/  FMUL.FTZ R138, R229, R136 ;  /* 0x00000088e58a7220 */ /* 0x000fe20000410000 */
[----:B------:R-:W-:Y:S01]  /*7b60*/  FFMA.FTZ R136, R186, UR30, R3 ;  /* 0x0000001eba887c23 */ /* 0x000fe20008010003 */
[----:B------:R-:W-:Y:S01]  /*7b70*/  FMUL.FTZ R3, R187, UR31 ;  /* 0x0000001fbb037c20 */ /* 0x000fe20008410000 */
[----:B------:R-:W-:Y:S01]  /*7b80*/  FADD.FTZ R102, R133, R102 ;  /* 0x0000006685667221 */ /* 0x000fe20000010000 */
[----:B------:R-:W-:Y:S01]  /*7b90*/  FFMA.FTZ R159, R150, R184, R159 ;  /* 0x000000b8969f7223 */ /* 0x000fe2000001009f */
[----:B0-----:R-:W-:Y:S01]  /*7ba0*/  @!P0 FADD.FTZ R15, R15, R148 ;  /* 0x000000940f0f8221 */ /* 0x001fe20000010000 */
[----:B------:R-:W-:Y:S01]  /*7bb0*/  FFMA.FTZ R136, R231, R136, R138 ;  /* 0x00000088e7887223 */ /* 0x000fe2000001008a */
[C---:B------:R-:W-:Y:S01]  /*7bc0*/  FFMA.FTZ R3, R16.reuse, UR30, -R3 ;  /* 0x0000001e10037c23 */ /* 0x040fe20008010803 */
[----:B------:R-:W-:Y:S01]  /*7bd0*/  FMUL.FTZ R16, R16, UR31 ;  /* 0x0000001f10107c20 */ /* 0x000fe20008410000 */
[----:B-1----:R-:W-:Y:S01]  /*7be0*/  @!P0 FADD.FTZ R14, R14, R153 ;  /* 0x000000990e0e8221 */ /* 0x002fe20000010000 */
[----:B------:R-:W0:Y:S01]  /*7bf0*/  SHFL.DOWN PT, R148, R15, 0x2, 0x1f ;  /* 0x08401f000f947f89 */ /* 0x000e2200000e0000 */
[----:B------:R-:W-:Y:S01]  /*7c00*/  FFMA.FTZ R136, R135, R186, R136 ;  /* 0x000000ba87887223 */ /* 0x000fe20000010088 */
[----:B------:R-:W-:Y:S01]  /*7c10*/  FMUL.FTZ R135, R212, R3 ;  /* 0x00000003d4877220 */ /* 0x000fe20000410000 */
[----:B--2---:R-:W-:Y:S01]  /*7c20*/  @!P0 FADD.FTZ R13, R13, R144 ;  /* 0x000000900d0d8221 */ /* 0x004fe20000010000 */
[----:B------:R-:W1:Y:S01]  /*7c30*/  SHFL.DOWN PT, R149, R14, 0x2, 0x1f ;  /* 0x08401f000e957f89 */ /* 0x000e6200000e0000 */
[----:B------:R-:W-:Y:S01]  /*7c40*/  FMUL.FTZ R3, R188, UR31 ;  /* 0x0000001fbc037c20 */ /* 0x000fe20008410000 */
[----:B------:R-:W-:Y:S01]  /*7c50*/  FFMA.FTZ R133, R187, UR30, R16 ;  /* 0x0000001ebb857c23 */ /* 0x000fe20008010010 */
[----:B-----5:R-:W-:Y:S01]  /*7c60*/  @!P0 FADD.FTZ R12, R139, R12 ;  /* 0x0000000c8b0c8221 */ /* 0x020fe20000010000 */
[----:B------:R-:W2:Y:S01]  /*7c70*/  SHFL.DOWN PT, R144, R13, 0x2, 0x1f ;  /* 0x08401f000d907f89 */ /* 0x000ea200000e0000 */
[C---:B------:R-:W-:Y:S01]  /*7c80*/  FFMA.FTZ R16, R172.reuse, UR30, -R3 ;  /* 0x0000001eac107c23 */ /* 0x040fe20008010803 */
[----:B------:R-:W-:Y:S01]  /*7c90*/  FMUL.FTZ R3, R172, UR31 ;  /* 0x0000001fac037c20 */ /* 0x000fe20008410000 */
[----:B------:R-:W-:Y:S01]  /*7ca0*/  ISETP.GT.AND P0, PT, R112, 0x1d, PT ;  /* 0x0000001d7000780c */ /* 0x000fe20003f04270 */
[----:B------:R-:W5:Y:S01]  /*7cb0*/  SHFL.DOWN PT, R139, R12, 0x2, 0x1f ;  /* 0x08401f000c8b7f89 */ /* 0x000f6200000e0000 */
[----:B------:R-:W-:Y:S01]  /*7cc0*/  FADD.FTZ R101, R136, R101 ;  /* 0x0000006588657221 */ /* 0x000fe20000010000 */
[----:B------:R-:W-:Y:S01]  /*7cd0*/  FMUL.FTZ R138, R215, R16 ;  /* 0x00000010d78a7220 */ /* 0x000fe20000410000 */
[----:B------:R-:W-:Y:S01]  /*7ce0*/  FFMA.FTZ R136, R188, UR30, R3 ;  /* 0x0000001ebc887c23 */ /* 0x000fe20008010003 */
[----:B------:R-:W-:Y:S01]  /*7cf0*/  FMUL.FTZ R16, R189, UR31 ;  /* 0x0000001fbd107c20 */ /* 0x000fe20008410000 */
[----:B------:R-:W-:Y:S01]  /*7d00*/  FFMA.FTZ R133, R224, R133, R135 ;  /* 0x00000085e0857223 */ /* 0x000fe20000010087 */
[----:B------:R-:W-:Y:S01]  /*7d10*/  FADD.FTZ R87, R166, R87 ;  /* 0x00000057a6577221 */ /* 0x000fe20000010000 */
[----:B------:R-:W-:Y:S01]  /*7d20*/  FFMA.FTZ R147, R147, R136, R138 ;  /* 0x0000008893937223 */ /* 0x000fe2000001008a */
[----:B------:R-:W-:Y:S01]  /*7d30*/  FFMA.FTZ R3, R173, UR30, -R16 ;  /* 0x0000001ead037c23 */ /* 0x000fe20008010810 */
[----:B------:R-:W-:Y:S01]  /*7d40*/  FMUL.FTZ R16, R190, UR31 ;  /* 0x0000001fbe107c20 */ /* 0x000fe20008410000 */
[----:B------:R-:W-:Y:S01]  /*7d50*/  FFMA.FTZ R133, R120, R187, R133 ;  /* 0x000000bb78857223 */ /* 0x000fe20000010085 */
        /* <DEDUP_REMOVED lines=8> */
[----:B------:R-:W-:Y:S01]  /*7de0*/  FMUL.FTZ R210, R210, R3 ;  /* 0x00000003d2d27220 */ /* 0x000fe20000410000 */
[----:B--2---:R-:W-:Y:S01]  /*7df0*/  @!P0 FADD.FTZ R13, R13, R144 ;  /* 0x000000900d0d8221 */ /* 0x004fe20000010000 */
[----:B------:R-:W0:Y:S01]  /*7e00*/  SHFL.DOWN PT, R133, R14, 0x4, 0x1f ;  /* 0x08801f000e857f89 */ /* 0x000e2200000e0000 */
[C---:B------:R-:W-:Y:S01]  /*7e10*/  FFMA.FTZ R3, R175.reuse, UR30, -R16 ;  /* 0x0000001eaf037c23 */ /* 0x040fe20008010810 */
[----:B------:R-:W-:Y:S01]  /*7e20*/  FMUL.FTZ R16, R175, UR31 ;  /* 0x0000001faf107c20 */ /* 0x000fe20008410000 */
[----:B-----5:R-:W-:Y:S01]  /*7e30*/  @!P0 FADD.FTZ R12, R12, R139 ;  /* 0x0000008b0c0c8221 */ /* 0x020fe20000010000 */
[----:B------:R-:W1:Y:S01]  /*7e40*/  SHFL.DOWN PT, R144, R15, 0x4, 0x1f ;  /* 0x08801f000f907f89 */ /* 0x000e6200000e0000 */
[----:B------:R-:W-:Y:S01]  /*7e50*/  ISETP.GT.AND P0, PT, R112, 0x1b, PT ;  /* 0x0000001b7000780c */ /* 0x000fe20003f04270 */
[----:B------:R-:W-:Y:S01]  /*7e60*/  FMUL.FTZ R120, R173, UR31 ;  /* 0x0000001fad787c20 */ /* 0x000fe20008410000 */
[----:B------:R-:W-:Y:S01]  /*7e70*/  FMUL.FTZ R17, R17, UR31 ;  /* 0x0000001f11117c20 */ /* 0x000fe20008410000 */
[----:B------:R-:W2:Y:S01]  /*7e80*/  SHFL.DOWN PT, R138, R13, 0x4, 0x1f ;  /* 0x08801f000d8a7f89 */ /* 0x000ea200000e0000 */
[----:B------:R-:W-:Y:S01]  /*7e90*/  FMUL.FTZ R36, R36, R3 ;  /* 0x0000000324247220 */ /* 0x000fe20000410000 */
[----:B------:R-:W-:Y:S01]  /*7ea0*/  FFMA.FTZ R16, R191, UR30, R16 ;  /* 0x0000001ebf107c23 */ /* 0x000fe20008010010 */
[----:B------:R-:W-:Y:S01]  /*7eb0*/  FFMA.FTZ R136, R189, UR30, R120 ;  /* 0x0000001ebd887c23 */ /* 0x000fe20008010078 */
[----:B------:R-:W5:Y:S01]  /*7ec0*/  SHFL.DOWN PT, R37, R12, 0x4, 0x1f ;  /* 0x08801f000c257f89 */ /* 0x000f6200000e0000 */
[----:B------:R-:W-:Y:S01]  /*7ed0*/  FFMA.FTZ R120, R190, UR30, R17 ;  /* 0x0000001ebe787c23 */ /* 0x000fe20008010011 */
[----:B------:R-:W-:Y:S01]  /*7ee0*/  FFMA.FTZ R143, R143, R16, R36 ;  /* 0x000000108f8f7223 */ /* 0x000fe20000010024 */
[----:B------:R-:W-:Y:S01]  /*7ef0*/  FMUL.FTZ R3, R192, UR31 ;  /* 0x0000001fc0037c20 */ /* 0x000fe20008410000 */
[----:B------:R-:W-:Y:S01]  /*7f00*/  FMUL.FTZ R16, R193, UR31 ;  /* 0x0000001fc1107c20 */ /* 0x000fe20008410000 */
[----:B------:R-:W-:Y:S01]  /*7f10*/  FFMA.FTZ R120, R217, R120, R122 ;  /* 0x00000078d9787223 */ /* 0x000fe2000001007a */
[----:B------:R-:W-:Y:S01]  /*7f20*/  FFMA.FTZ R143, R124, R191, R143 ;  /* 0x000000bf7c8f7223 */ /* 0x000fe2000001008f */
[C---:B------:R-:W-:Y:S01]  /*7f30*/  FFMA.FTZ R36, R176.reuse, UR30, -R3 ;  /* 0x0000001eb0247c23 */ /* 0x040fe20008010803 */
[----:B------:R-:W-:Y:S01]  /*7f40*/  FMUL.FTZ R3, R176, UR31 ;  /* 0x0000001fb0037c20 */ /* 0x000fe20008410000 */
[----:B------:R-:W-:Y:S01]  /*7f50*/  FFMA.FTZ R120, R127, R190, R120 ;  /* 0x000000be7f787223 */ /* 0x000fe20000010078 */
[----:B------:R-:W-:Y:S01]  /*7f60*/  FFMA.FTZ R136, R227, R136, R210 ;  /* 0x00000088e3887223 */ /* 0x000fe200000100d2 */
[----:B------:R-:W-:Y:S01]  /*7f70*/  FMUL.FTZ R205, R205, R36 ;  /* 0x00000024cdcd7220 */ /* 0x000fe20000410000 */
[----:B0-----:R-:W-:Y:S01]  /*7f80*/  @!P0 FADD.FTZ R14, R14, R133 ;  /* 0x000000850e0e8221 */ /* 0x001fe20000010000 */
[C---:B------:R-:W-:Y:S01]  /*7f90*/  FFMA.FTZ R36, R177.reuse, UR30, -R16 ;  /* 0x0000001eb1247c23 */ /* 0x040fe20008010810 */
[----:B------:R-:W-:Y:S01]  /*7fa0*/  FFMA.FTZ R3, R192, UR30, R3 ;  /* 0x0000001ec0037c23 */ /* 0x000fe20008010003 */
[----:B------:R-:W-:Y:S01]  /*7fb0*/  FMUL.FTZ R16, R177, UR31 ;  /* 0x0000001fb1107c20 */ /* 0x000fe20008410000 */
[----:B-1----:R-:W-:Y:S01]  /*7fc0*/  @!P0 FADD.FTZ R15, R15, R144 ;  /* 0x000000900f0f8221 */ /* 0x002fe20000010000 */
[----:B------:R-:W-:Y:S01]  /*7fd0*/  FADD.FTZ R97, R120, R97 ;  /* 0x0000006178617221 */ /* 0x000fe20000010000 */
[----:B------:R-:W-:Y:S01]  /*7fe0*/  FMUL.FTZ R120, R207, R36 ;  /* 0x00000024cf787220 */ /* 0x000fe20000410000 */
[----:B------:R-:W-:Y:S01]  /*7ff0*/  FFMA.FTZ R3, R216, R3, R205 ;  /* 0x00000003d8037223 */ /* 0x000fe200000100cd */
[----:B--2---:R-:W-:Y:S01]  /*8000*/  @!P0 FADD.FTZ R13, R13, R138 ;  /* 0x0000008a0d0d8221 */ /* 0x004fe20000010000 */
[----:B------:R-:W0:Y:S01]  /*8010*/  SHFL.DOWN PT, R124, R15, 0x8, 0x1f ;  /* 0x09001f000f7c7f89 */ /* 0x000e2200000e0000 */
[----:B------:R-:W-:Y:S01]  /*8020*/  FFMA.FTZ R36, R193, UR30, R16 ;  /* 0x0000001ec1247c23 */ /* 0x000fe20008010010 */
[----:B------:R-:W-:Y:S01]  /*8030*/  FMUL.FTZ R16, R194, UR31 ;  /* 0x0000001fc2107c20 */ /* 0x000fe20008410000 */
[----:B-----5:R-:W-:Y:S01]  /*8040*/  @!P0 FADD.FTZ R12, R12, R37 ;  /* 0x000000250c0c8221 */ /* 0x020fe20000010000 */
[----:B------:R-:W1:Y:S01]  /*8050*/  SHFL.DOWN PT, R122, R13, 0x8, 0x1f ;  /* 0x09001f000d7a7f89 */ /* 0x000e6200000e0000 */
[----:B------:R-:W-:Y:S01]  /*8060*/  ISETP.GT.AND P0, PT, R112, 0x17, PT ;  /* 0x000000177000780c */ /* 0x000fe20003f04270 */
[----:B------:R-:W-:Y:S01]  /*8070*/  FFMA.FTZ R126, R126, R192, R3 ;  /* 0x000000c07e7e7223 */ /* 0x000fe20000010003 */
[----:B------:R-:W-:Y:S01]  /*8080*/  FFMA.FTZ R3, R19, UR30, -R16 ;  /* 0x0000001e13037c23 */ /* 0x000fe20008010810 */
[----:B------:R-:W2:Y:S01]  /*8090*/  SHFL.DOWN PT, R37, R14, 0x8, 0x1f ;  /* 0x09001f000e257f89 */ /* 0x000ea200000e0000 */
[----:B------:R-:W-:Y:S01]  /*80a0*/  FFMA.FTZ R36, R219, R36, R120 ;  /* 0x00000024db247223 */ /* 0x000fe20000010078 */
[----:B------:R-:W-:Y:S01]  /*80b0*/  FMUL.FTZ R19, R19, UR31 ;  /* 0x0000001f13137c20 */ /* 0x000fe20008410000 */
[----:B------:R-:W-:Y:S01]  /*80c0*/  FMUL.FTZ R206, R206, R3 ;  /* 0x00000003cece7220 */ /* 0x000fe20000410000 */
[----:B------:R-:W5:Y:S01]  /*80d0*/  SHFL.DOWN PT, R17, R12, 0x8, 0x1f ;  /* 0x09001f000c117f89 */ /* 0x000f6200000e0000 */
[----:B------:R-:W-:Y:S01]  /*80e0*/  FMUL.FTZ R3, R195, UR31 ;  /* 0x0000001fc3037c20 */ /* 0x000fe20008410000 */
[----:B------:R-:W-:Y:S01]  /*80f0*/  FFMA.FTZ R129, R129, R193, R36 ;  /* 0x000000c181817223 */ /* 0x000fe20000010024 */
[----:B------:R-:W-:Y:S01]  /*8100*/  FFMA.FTZ R36, R194, UR30, R19 ;  /* 0x0000001ec2247c23 */ /* 0x000fe20008010013 */
[----:B------:R-:W-:Y:S01]  /*8110*/  FFMA.FTZ R125, R125, R189, R136 ;  /* 0x000000bd7d7d7223 */ /* 0x000fe20000010088 */
[C---:B------:R-:W-:Y:S01]  /*8120*/  FFMA.FTZ R16, R18.reuse, UR30, -R3 ;  /* 0x0000001e12107c23 */ /* 0x040fe20008010803 */
[----:B------:R-:W-:Y:S01]  /*8130*/  FMUL.FTZ R18, R18, UR31 ;  /* 0x0000001f12127c20 */ /* 0x000fe20008410000 */
[----:B------:R-:W-:Y:S01]  /*8140*/  FMUL.FTZ R3, R196, UR31 ;  /* 0x0000001fc4037c20 */ /* 0x000fe20008410000 */
[----:B------:R-:W-:Y:S01]  /*8150*/  FFMA.FTZ R36, R221, R36, R206 ;  /* 0x00000024dd247223 */ /* 0x000fe200000100ce */
[----:B------:R-:W-:Y:S01]  /*8160*/  FMUL.FTZ R16, R209, R16 ;  /* 0x00000010d1107220 */ /* 0x000fe20000410000 */
[----:B------:R-:W-:Y:S01]  /*8170*/  FFMA.FTZ R18, R195, UR30, R18 ;  /* 0x0000001ec3127c23 */ /* 0x000fe20008010012 */
[----:B------:R-:W-:Y:S01]  /*8180*/  FFMA.FTZ R3, R180, UR30, -R3 ;  /* 0x0000001eb4037c23 */ /* 0x000fe20008010803 */
[----:B0-----:R-:W-:Y:S01]  /*8190*/  @!P0 FADD.FTZ R15, R15, R124 ;  /* 0x0000007c0f0f8221 */ /* 0x001fe20000010000 */
[----:B------:R-:W-:Y:S01]  /*81a0*/  FFMA.FTZ R36, R131, R194, R36 ;  /* 0x000000c283247223 */ /* 0x000fe20000010024 */
[----:B------:R-:W-:Y:S01]  /*81b0*/  FFMA.FTZ R137, R137, R18, R16 ;  /* 0x0000001289897223 */ /* 0x000fe20000010010 */
[----:B------:R-:W-:Y:S01]  /*81c0*/  FMUL.FTZ R16, R197, UR31 ;  /* 0x0000001fc5107c20 */ /* 0x000fe20008410000 */
[----:B-1----:R-:W-:Y:S01]  /*81d0*/  @!P0 FADD.FTZ R13, R13, R122 ;  /* 0x0000007a0d0d8221 */ /* 0x002fe20000010000 */
[----:B------:R-:W-:Y:S01]  /*81e0*/  FADD.FTZ R93, R36, R93 ;  /* 0x0000005d245d7221 */ /* 0x000fe20000010000 */
        /* <DEDUP_REMOVED lines=9> */
[----:B------:R-:W-:Y:S01]  /*8280*/  FMUL.FTZ R17, R208, R3 ;  /* 0x00000003d0117220 */ /* 0x000fe20000410000 */
[C---:B------:R-:W-:Y:S01]  /*8290*/  FFMA.FTZ R16, R21.reuse, UR30, -R16 ;  /* 0x0000001e15107c23 */ /* 0x040fe20008010810 */
[----:B------:R-:W-:Y:S01]  /*82a0*/  FMUL.FTZ R3, R180, UR31 ;  /* 0x0000001fb4037c20 */ /* 0x000fe20008410000 */
[----:B------:R-:W5:Y:S01]  /*82b0*/  SHFL.DOWN PT, R19, R12, 0x10, 0x1f ;  /* 0x0a001f000c137f89 */ /* 0x000f6200000e0000 */
[----:B------:R-:W-:Y:S01]  /*82c0*/  FMUL.FTZ R21, R21, UR31 ;  /* 0x0000001f15157c20 */ /* 0x000fe20008410000 */
[----:B------:R-:W-:Y:S01]  /*82d0*/  FMUL.FTZ R18, R213, R16 ;  /* 0x00000010d5127220 */ /* 0x000fe20000410000 */
[----:B------:R-:W-:Y:S01]  /*82e0*/  FFMA.FTZ R3, R196, UR30, R3 ;  /* 0x0000001ec4037c23 */ /* 0x000fe20008010003 */
[----:B------:R-:W-:Y:S01]  /*82f0*/  FFMA.FTZ R22, R223, R22, R36 ;  /* 0x00000016df167223 */ /* 0x000fe20000010024 */
[----:B------:R-:W-:Y:S01]  /*8300*/  FFMA.FTZ R16, R200, UR30, R21 ;  /* 0x0000001ec8107c23 */ /* 0x000fe20008010015 */
[----:B------:R-:W-:Y:S01]  /*8310*/  FFMA.FTZ R137, R128, R195, R137 ;  /* 0x000000c380897223 */ /* 0x000fe20000010089 */
[----:B------:R-:W-:Y:S01]  /*8320*/  FFMA.FTZ R3, R220, R3, R17 ;  /* 0x00000003dc037223 */ /* 0x000fe20000010011 */
[----:B------:R-:W-:Y:S01]  /*8330*/  FFMA.FTZ R121, R121, R197, R22 ;  /* 0x000000c579797223 */ /* 0x000fe20000010016 */
[----:B------:R-:W-:Y:S01]  /*8340*/  FFMA.FTZ R16, R225, R16, R18 ;  /* 0x00000010e1107223 */ /* 0x000fe20000010012 */
[----:B------:R-:W-:Y:S01]  /*8350*/  FADD.FTZ R56, R155, R56 ;  /* 0x000000389b387221 */ /* 0x000fe20000010000 */
[----:B------:R-:W-:Y:S01]  /*8360*/  FFMA.FTZ R130, R130, R196, R3 ;  /* 0x000000c482827223 */ /* 0x000fe20000010003 */
[----:B0-----:R-:W-:Y:S01]  /*8370*/  @!P0 FADD.FTZ R15, R15, R122 ;  /* 0x0000007a0f0f8221 */ /* 0x001fe20000010000 */
[----:B------:R-:W-:Y:S01]  /*8380*/  FFMA.FTZ R16, R123, R200, R16 ;  /* 0x000000c87b107223 */ /* 0x000fe20000010010 */
[----:B------:R-:W-:Y:S01]  /*8390*/  FADD.FTZ R88, R159, R88 ;  /* 0x000000589f587221 */ /* 0x000fe20000010000 */
[----:B------:R-:W-:Y:S01]  /*83a0*/  FADD.FTZ R63, R154, R63 ;  /* 0x0000003f9a3f7221 */ /* 0x000fe20000010000 */
        /* <DEDUP_REMOVED lines=43> */
.L_x_9583:
[----:B------:R-:W-:Y:S05]  /*8660*/  BSYNC B0 ;  /* 0x0000000000007941 */ /* 0x000fea0003800000 */
.L_x_9582:
[----:B------:R-:W-:-:S04]  /*8670*/  IADD3 R38, R38, 0x1, RZ ;  /* 0x0000000126267810 */ /* 0x000fc80007ffe0ff */
[----:B------:R-:W-:-:S13]  /*8680*/  ISETP.GE.AND P0, PT, R38, UR33, PT ;  /* 0x0000002126007c0c */ /* 0x000fda000bf06270 */
[----:B------:R-:W-:Y:S05]  /*8690*/  @!P0 BRA `(.L_x_9584) ;  /* 0xffffffa000bc8947 */ /* 0x000fea000383ffff */
.L_x_9553:
[----:B------:R-:W-:Y:S01]  /*86a0*/  BAR.SYNC.DEFER_BLOCKING 0x0 ;  /* 0x0000000000007b1d */ /* 0x000fe20000010000 */
[----:B------:R-:W-:Y:S01]  /*86b0*/  LEA R0, R112, R111, 0x1 ;  /* 0x0000006f70007211 */ /* 0x000fe200078e08ff */
[----:B------:R-:W-:Y:S01]  /*86c0*/  UIADD3 UR24, UP0, UR24, -0x800, URZ ;  /* 0xfffff80018187890 */ /* 0x000fe2000ff1e03f */
[----:B------:R-:W-:Y:S01]  /*86d0*/  IADD3 R2, R111, R112, RZ ;  /* 0x000000706f027210 */ /* 0x000fe20007ffe0ff */
[----:B------:R-:W-:Y:S01]  /*86e0*/  UIADD3 UR26, UP1, UR26, -0x800, URZ ;  /* 0xfffff8001a1a7890 */ /* 0x000fe2000ff3e03f */
[----:B------:R-:W-:-:S03]  /*86f0*/  F2FP.BF16.F32.PACK_AB R7, R59, R68 ;  /* 0x000000443b07723e */ /* 0x000fc600000010ff */
[----:B01----:R-:W0:Y:S01]  /*8700*/  LDC.64 R16, c[0x0][0x388] ;  /* 0x0000e200ff107b82 */ /* 0x003e220000000a00 */
        /* <DEDUP_REMOVED lines=13> */
[----:B------:R-:W-:Y:S01]  /*87e0*/  F2FP.BF16.F32.PACK_AB R52, R58, R65 ;  /* 0x000000413a34723e */ /* 0x000fe200000010ff */
[----:B------:R-:W2:Y:S01]  /*87f0*/  LDC.64 R40, c[0x0][0x3a8] ;  /* 0x0000ea00ff287b82 */ /* 0x000ea20000000a00 */
[----:B------:R-:W-:Y:S01]  /*8800*/  LEA R44, R2, R115, 0x4 ;  /* 0x00000073022c7211 */ /* 0x000fe200078e20ff */
[----:B------:R5:W-:Y:S01]  /*8810*/  STS.128 [R45], R4 ;  /* 0x000000042d007388 */ /* 0x000be20000000c00 */
[----:B------:R-:W-:Y:S02]  /*8820*/  F2FP.BF16.F32.PACK_AB R23, R87, R88 ;  /* 0x000000585717723e */ /* 0x000fe400000010ff */
[----:B------:R-:W-:Y:S01]  /*8830*/  F2FP.BF16.F32.PACK_AB R22, R102, R101 ;  /* 0x000000656616723e */ /* 0x000fe200000010ff */
[----:B------:R-:W-:Y:S01]  /*8840*/  STS.128 [R45+0x10], R52 ;  /* 0x000010342d007388 */ /* 0x000fe20000000c00 */
[----:B------:R-:W-:-:S03]  /*8850*/  NOP ;  /* 0x0000000000007918 */ /* 0x000fc60000000000 */
[----:B------:R-:W3:Y:S01]  /*8860*/  LDS.128 R8, [R44] ;  /* 0x000000002c087984 */ /* 0x000ee20000000c00 */
[----:B0-----:R-:W-:Y:S01]  /*8870*/  IMAD R0, R16, UR15, RZ ;  /* 0x0000000f10007c24 */ /* 0x001fe2000f8e02ff */
[----:B------:R-:W-:Y:S01]  /*8880*/  F2FP.BF16.F32.PACK_AB R21, R100, R99 ;  /* 0x000000636415723e */ /* 0x000fe200000010ff */
[----:B------:R-:W-:Y:S01]  /*8890*/  IMAD.WIDE.U32 R2, R16, UR14, R30 ;  /* 0x0000000e10027c25 */ /* 0x000fe2000f8e001e */
[----:B------:R-:W0:Y:S03]  /*88a0*/  LDS.128 R12, [R44+0x200] ;  /* 0x000200002c0c7984 */ /* 0x000e260000000c00 */
[----:B-----5:R-:W-:Y:S01]  /*88b0*/  FADD.FTZ R5, R116, R89 ;  /* 0x0000005974057221 */ /* 0x020fe20000010000 */
[----:B------:R-:W-:Y:S01]  /*88c0*/  F2FP.BF16.F32.PACK_AB R16, R90, R89 ;  /* 0x000000595a10723e */ /* 0x000fe200000010ff */
[----:B------:R-:W-:Y:S01]  /*88d0*/  IMAD R17, R17, UR14, R0 ;  /* 0x0000000e11117c24 */ /* 0x000fe2000f8e0200 */
[----:B------:R-:W-:Y:S01]  /*88e0*/  F2FP.BF16.F32.PACK_AB R20, R98, R97 ;  /* 0x000000616214723e */ /* 0x000fe200000010ff */
[----:B------:R-:W-:Y:S01]  /*88f0*/  IMAD R0, R118, UR6, RZ ;  /* 0x0000000676007c24 */ /* 0x000fe2000f8e02ff */
[----:B------:R-:W5:Y:S02]  /*8900*/  LDC.64 R42, c[0x0][0x3f0] ;  /* 0x0000fc00ff2a7b82 */ /* 0x000f640000000a00 */
[----:B------:R-:W-:Y:S01]  /*8910*/  IADD3 R3, R3, R17, RZ ;  /* 0x0000001103037210 */ /* 0x000fe20007ffe0ff */
[----:B------:R-:W-:-:S02]  /*8920*/  IMAD R7, R119, UR7, R0 ;  /* 0x0000000777077c24 */ /* 0x000fc4000f8e0200 */
[----:B------:R-:W-:Y:S01]  /*8930*/  FADD.FTZ R0, R5, R90 ;  /* 0x0000005a05007221 */ /* 0x000fe20000010000 */
[----:B------:R-:W-:Y:S01]  /*8940*/  F2FP.BF16.F32.PACK_AB R17, R92, R91 ;  /* 0x0000005b5c11723e */ /* 0x000fe200000010ff */
[----:B------:R-:W-:Y:S01]  /*8950*/  IMAD.WIDE.U32 R2, R119, UR6, R2 ;  /* 0x0000000677027c25 */ /* 0x000fe2000f8e0002 */
[----:B------:R-:W-:-:S04]  /*8960*/  ULDC.64 UR6, c[0x0][0x3b0] ;  /* 0x0000ec0000067ab9 */ /* 0x000fc80000000a00 */
[----:B------:R-:W-:Y:S01]  /*8970*/  IADD3 R5, R3, R7, RZ ;  /* 0x0000000703057210 */ /* 0x000fe20007ffe0ff */
[----:B------:R-:W-:Y:S01]  /*8980*/  FADD.FTZ R3, R0, R91 ;  /* 0x0000005b00037221 */ /* 0x000fe20000010000 */
[----:B-1----:R-:W-:Y:S02]  /*8990*/  LEA R4, P0, R2, R18, 0x1 ;  /* 0x0000001202047211 */ /* 0x002fe400078008ff */
[----:B------:R-:W-:Y:S01]  /*89a0*/  F2FP.BF16.F32.PACK_AB R18, R94, R93 ;  /* 0x0000005d5e12723e */ /* 0x000fe200000010ff */
[----:B------:R-:W-:Y:S01]  /*89b0*/  FADD.FTZ R0, R3, R92 ;  /* 0x0000005c03007221 */ /* 0x000fe20000010000 */
[----:B------:R-:W-:Y:S02]  /*89c0*/  LEA.HI.X R5, R2, R19, R5, 0x1, P0 ;  /* 0x0000001302057211 */ /* 0x000fe400000f0c05 */
[----:B------:R-:W-:Y:S01]  /*89d0*/  F2FP.BF16.F32.PACK_AB R19, R96, R95 ;  /* 0x0000005f6013723e */ /* 0x000fe200000010ff */
[----:B------:R-:W-:Y:S01]  /*89e0*/  FADD.FTZ R7, R0, R93 ;  /* 0x0000005d00077221 */ /* 0x000fe20000010000 */
[----:B--2---:R-:W-:-:S02]  /*89f0*/  IMAD R0, R40, UR15, RZ ;  /* 0x0000000f28007c24 */ /* 0x004fc4000f8e02ff */
[----:B------:R-:W-:-:S04]  /*8a00*/  IMAD.WIDE R2, R109, 0x10, R4 ;  /* 0x000000106d027825 */ /* 0x000fc800078e0204 */
[----:B------:R-:W-:Y:S01]  /*8a10*/  FADD.FTZ R94, R7, R94 ;  /* 0x0000005e075e7221 */ /* 0x000fe20000010000 */
[----:B------:R-:W-:-:S04]  /*8a20*/  IMAD.WIDE.U32 R4, R40, UR14, R30 ;  /* 0x0000000e28047c25 */ /* 0x000fc8000f8e001e */
[----:B------:R-:W-:Y:S01]  /*8a30*/  FADD.FTZ R95, R94, R95 ;  /* 0x0000005f5e5f7221 */ /* 0x000fe20000010000 */
[----:B---3--:R-:W-:Y:S03]  /*8a40*/  STG.E.128 desc[UR12][R2.64], R8 ;  /* 0x0000000802007986 */ /* 0x008fe6000c101d0c */
[----:B------:R-:W-:Y:S01]  /*8a50*/  FADD.FTZ R96, R95, R96 ;  /* 0x000000605f607221 */ /* 0x000fe20000010000 */
[----:B0-----:R0:W-:Y:S03]  /*8a60*/  STG.E.128 desc[UR12][R2.64+0x200], R12 ;  /* 0x0002000c02007986 */ /* 0x0011e6000c101d0c */
[----:B------:R-:W-:Y:S01]  /*8a70*/  FADD.FTZ R97, R96, R97 ;  /* 0x0000006160617221 */ /* 0x000fe20000010000 */
[----:B------:R-:W-:Y:S03]  /*8a80*/  BAR.SYNC.DEFER_BLOCKING 0x0 ;  /* 0x0000000000007b1d */ /* 0x000fe60000010000 */
[----:B------:R-:W-:-:S04]  /*8a90*/  FADD.FTZ R98, R97, R98 ;  /* 0x0000006261627221 */ /* 0x000fc80000010000 */
[----:B------:R-:W-:-:S04]  /*8aa0*/  FADD.FTZ R99, R98, R99 ;  /* 0x0000006362637221 */ /* 0x000fc80000010000 */
[----:B------:R-:W-:Y:S01]  /*8ab0*/  FADD.FTZ R100, R99, R100 ;  /* 0x0000006463647221 */ /* 0x000fe20000010000 */
[----:B0-----:R-:W-:-:S03]  /*8ac0*/  IMAD R3, R41, UR14, R0 ;  /* 0x0000000e29037c24 */ /* 0x001fc6000f8e0200 */
[----:B------:R-:W-:Y:S01]  /*8ad0*/  FADD.FTZ R101, R100, R101 ;  /* 0x0000006564657221 */ /* 0x000fe20000010000 */
[----:B------:R-:W-:Y:S01]  /*8ae0*/  IMAD R0, R118, UR6, RZ ;  /* 0x0000000676007c24 */ /* 0x000fe2000f8e02ff */
[----:B------:R-:W-:-:S03]  /*8af0*/  IADD3 R5, R5, R3, RZ ;  /* 0x0000000305057210 */ /* 0x000fc60007ffe0ff */
[----:B------:R-:W-:Y:S02]  /*8b00*/  IMAD R7, R119, UR7, R0 ;  /* 0x0000000777077c24 */ /* 0x000fe4000f8e0200 */
[----:B------:R-:W-:Y:S01]  /*8b10*/  FADD.FTZ R101, R101, R102 ;  /* 0x0000006665657221 */ /* 0x000fe20000010000 */
[----:B------:R-:W-:Y:S01]  /*8b20*/  STS.128 [R45], R16 ;  /* 0x000000102d007388 */ /* 0x000fe20000000c00 */
[----:B------:R-:W-:-:S04]  /*8b30*/  IMAD.WIDE.U32 R2, R119, UR6, R4 ;  /* 0x0000000677027c25 */ /* 0x000fc8000f8e0004 */
[----:B------:R-:W-:Y:S01]  /*8b40*/  FADD.FTZ R88, R101, R88 ;  /* 0x0000005865587221 */ /* 0x000fe20000010000 */
[----:B------:R-:W-:Y:S01]  /*8b50*/  STS.128 [R45+0x10], R20 ;  /* 0x000010142d007388 */ /* 0x000fe20000000c00 */
[----:B------:R-:W-:-:S03]  /*8b60*/  NOP ;  /* 0x0000000000007918 */ /* 0x000fc60000000000 */
[----:B------:R-:W0:Y:S01]  /*8b70*/  LDS.128 R32, [R44] ;  /* 0x000000002c207984 */ /* 0x000e220000000c00 */
[----:B------:R-:W-:Y:S01]  /*8b80*/  IADD3 R0, R3, R7, RZ ;  /* 0x0000000703007210 */ /* 0x000fe20007ffe0ff */
[----:B------:R-:W-:Y:S01]  /*8b90*/  FADD.FTZ R116, R88, R87 ;  /* 0x0000005758747221 */ /* 0x000fe20000010000 */
[C---:B-----5:R-:W-:Y:S01]  /*8ba0*/  LEA R4, P0, R2.reuse, R42, 0x1 ;  /* 0x0000002a02047211 */ /* 0x060fe200078008ff */
[----:B------:R-:W1:Y:S03]  /*8bb0*/  LDS.128 R36, [R44+0x200] ;  /* 0x000200002c247984 */ /* 0x000e660000000c00 */
[----:B------:R-:W-:Y:S02]  /*8bc0*/  LEA.HI.X R5, R2, R43, R0, 0x1, P0 ;  /* 0x0000002b02057211 */ /* 0x000fe400000f0c00 */
[C---:B------:R-:W-:Y:S02]  /*8bd0*/  ISETP.GT.AND P0, PT, R113.reuse, 0x1, PT ;  /* 0x000000017100780c */ /* 0x040fe40003f04270 */
[----:B------:R-:W-:Y:S01]  /*8be0*/  IADD3 R113, R113, -0x1, RZ ;  /* 0xffffffff71717810 */ /* 0x000fe20007ffe0ff */
[----:B------:R-:W-:-:S05]  /*8bf0*/  IMAD.WIDE R2, R109, 0x10, R4 ;  /* 0x000000106d027825 */ /* 0x000fca00078e0204 */
[----:B0-----:R0:W-:Y:S04]  /*8c00*/  STG.E.128 desc[UR12][R2.64], R32 ;  /* 0x0000002002007986 */ /* 0x0011e8000c101d0c */
[----:B-1----:R0:W-:Y:S01]  /*8c10*/  STG.E.128 desc[UR12][R2.64+0x200], R36 ;  /* 0x0002002402007986 */ /* 0x0021e2000c101d0c */
[----:B------:R-:W-:Y:S05]  /*8c20*/  @P0 BRA `(.L_x_9585) ;  /* 0xffffff7800bc0947 */ /* 0x000fea000383ffff */
.L_x_9551:
[----:B------:R-:W-:Y:S02]  /*8c30*/  ULDC.64 UR4, c[0x0][0x3d8] ;  /* 0x0000f60000047ab9 */ /* 0x000fe40000000a00 */
[----:B------:R-:W-:-:S04]  /*8c40*/  ISETP.NE.U32.AND P0, PT, RZ, UR4, PT ;  /* 0x00000004ff007c0c */ /* 0x000fc8000bf05070 */
[----:B------:R-:W-:-:S13]  /*8c50*/  ISETP.NE.AND.EX P0, PT, RZ, UR5, PT, P0 ;  /* 0x00000005ff007c0c */ /* 0x000fda000bf05300 */
[----:B------:R-:W-:Y:S05]  /*8c60*/  @!P0 BRA `(.L_x_9586) ;  /* 0x0000000000808947 */ /* 0x000fea0003800000 */
[----:B------:R-:W1:Y:S01]  /*8c70*/  SHFL.DOWN P0, R0, R117, 0x1, 0x1f ;  /* 0x08201f0075007f89 */ /* 0x000e620000000000 */
[----:B------:R-:W-:Y:S01]  /*8c80*/  BSSY B0, `(.L_x_9586) ;  /* 0x000001e000007945 */ /* 0x000fe20003800000 */
        /* <DEDUP_REMOVED lines=29> */
.L_x_9587:
[----:B------:R-:W-:Y:S05]  /*8e60*/  BSYNC B0 ;  /* 0x0000000000007941 */ /* 0x000fea0003800000 */
.L_x_9586:
        /* <DEDUP_REMOVED lines=32> */
[----:B0-----:R-:W-:-:S06]  /*9070*/  @!P0 LEA R0, R3, R0, 0x18 ;  /* 0x0000000003008211 */ /* 0x001fcc00078ec0ff */
[----:B------:R-:W3:Y:S02]  /*9080*/  @!P0 LDS R0, [R0+0x858] ;  /* 0x0008580000008984 */ /* 0x000ee40000000800 */
[----:B---3--:R-:W-:-:S05]  /*9090*/  @!P0 FADD.FTZ R7, R7, R0 ;  /* 0x0000000007078221 */ /* 0x008fca0000010000 */
[----:B------:R0:W-:Y:S01]  /*90a0*/  REDG.E.ADD.F32.FTZ.RN.STRONG.GPU desc[UR12][R28.64], R7 ;  /* 0x000000071c0079a6 */ /* 0x0001e2000c10f38c */
[----:B------:R-:W-:Y:S01]  /*90b0*/  HFMA2.MMA R21, -RZ, RZ, 0, 0 ;  /* 0x00000000ff157435 */ /* 0x000fe200000001ff */
[----:B------:R-:W-:Y:S10]  /*90c0*/  BRA `(.L_x_9590) ;  /* 0x0000000000047947 */ /* 0x000ff40003800000 */
.L_x_9589:
[----:B------:R-:W2:Y:S02]  /*90d0*/  S2R R21, SR_TID.X ;  /* 0x0000000000157919 */ /* 0x000ea40000002100 */
.L_x_9590:
[----:B------:R-:W-:Y:S05]  /*90e0*/  BSYNC B0 ;  /* 0x0000000000007941 */ /* 0x000fea0003800000 */
.L_x_9588:
[----:B------:R-:W-:Y:S02]  /*90f0*/  ULDC UR22, c[0x0][0x21c] ;  /* 0x0000870000167ab9 */ /* 0x000fe40000000800 */
[----:B--2---:R-:W-:-:S13]  /*9100*/  ISETP.GE.AND P0, PT, R21, UR22, PT ;  /* 0x0000001615007c0c */ /* 0x004fda000bf06270 */
[----:B------:R-:W-:Y:S05]  /*9110*/  @P0 EXIT ;  /* 0x000000000000094d */ /* 0x000fea0003800000 */
[----:B------:R-:W-:Y:S01]  /*9120*/  ULDC.64 UR6, c[0x0][0x338] ;  /* 0x0000ce0000067ab9 */ /* 0x000fe20000000a00 */
[----:B------:R-:W2:Y:S01]  /*9130*/  S2UR UR5, SR_CgaCtaId ;  /* 0x00000000000579c3 */ /* 0x000ea20000008800 */
[C---:B------:R-:W-:Y:S01]  /*9140*/  IMAD R0, R118.reuse, UR6, RZ ;  /* 0x0000000676007c24 */ /* 0x040fe2000f8e02ff */
[----:B------:R-:W-:Y:S01]  /*9150*/  ULDC.64 UR8, c[0x0][0x358] ;  /* 0x0000d60000087ab9 */ /* 0x000fe20000000a00 */
[C---:B0--3--:R-:W-:Y:S01]  /*9160*/  IMAD.WIDE.U32 R6, R119.reuse, UR6, RZ ;  /* 0x0000000677067c25 */ /* 0x049fe2000f8e00ff */
        /* <DEDUP_REMOVED lines=35> */
.L_x_9592:
        /* <DEDUP_REMOVED lines=9> */
[----:B-1----:R-:W-:-:S04]  /*9430*/  IMAD.WIDE.U32 R4, R21, UR8, R2 ;  /* 0x0000000815047c25 */ /* 0x002fc8000f8e0002 */
        /* <DEDUP_REMOVED lines=54> */
.L_x_9591:
[----:B------:R-:W-:Y:S05]  /*97a0*/  EXIT ;  /* 0x000000000000794d */ /* 0x000fea0003800000 */
.L_x_9557:
[----:B------:R-:W-:Y:S01]  /*97b0*/  HFMA2.MMA R228, -RZ, RZ, 0, 5.9604644775390625e-08 ;  /* 0x00000001ffe47435 */ /* 0x000fe200000001ff */
[----:B------:R-:W-:Y:S02]  /*97c0*/  MOV R215, R206 ;  /* 0x000000ce00d77202 */ /* 0x000fe40000000f00 */
[----:B------:R-:W-:Y:S02]  /*97d0*/  MOV R229, RZ ;  /* 0x000000ff00e57202 */ /* 0x000fe40000000f00 */
[----:B------:R-:W-:-:S07]  /*97e0*/  MOV R20, 0xffffffff ;  /* 0xffffffff00147802 */ /* 0x000fce0000000f00 */
[----:B0-2--5:R-:W-:Y:S05]  /*97f0*/  WARPSYNC.COLLECTIVE R20, `(.L_x_9593) ;  /* 0x0000000014087348 */ /* 0x025fea0003c00000 */
[----:B------:R1:W3:Y:S02]  /*9800*/  SHFL.UP P3, R210, R215, R228, R229 ;  /* 0x040000e4d7d27389 */ /* 0x0002e400000600e5 */
[----:B0123-5:R-:W-:Y:S01]  /*9810*/  ENDCOLLECTIVE ;  /* 0x000000000000791b */ /* 0x02ffe20003800000 */
.L_x_9593:
[----:B------:R-:W-:Y:S02]  /*9820*/  MOV R215, R21 ;  /* 0x0000001500d77202 */ /* 0x000fe40000000f00 */
[----:B------:R-:W-:-:S07]  /*9830*/  MOV R22, R210 ;  /* 0x000000d200167202 */ /* 0x000fce0000000f00 */
[----:B------:R-:W-:Y:S05]  /*9840*/  WARPSYNC.COLLECTIVE R20, `(.L_x_9594) ;  /* 0x0000000014087348 */ /* 0x000fea0003c00000 */
[----:B------:R0:W1:Y:S02]  /*9850*/  SHFL.UP P3, R210, R215, R228, R229 ;  /* 0x040000e4d7d27389 */ /* 0x00006400000600e5 */
[----:B01----:R-:W-:Y:S01]  /*9860*/  ENDCOLLECTIVE ;  /* 0x000000000000791b */ /* 0x003fe20003800000 */
.L_x_9594:
[----:B------:R-:W-:Y:S02]  /*9870*/  MOV R215, R207 ;  /* 0x000000cf00d77202 */ /* 0x000fe40000000f00 */
[----:B------:R-:W-:-:S07]  /*9880*/  MOV R23, R210 ;  /* 0x000000d200177202 */ /* 0x000fce0000000f00 */
[----:B------:R-:W-:Y:S05]  /*9890*/  WARPSYNC.COLLECTIVE R20, `(.L_x_9595) ;  /* 0x0000000014087348 */ /* 0x000fea0003c00000 */
[----:B------:R0:W1:Y:S02]  /*98a0*/  SHFL.UP P3, R210, R215, R228, R229 ;  /* 0x040000e4d7d27389 */ /* 0x00006400000600e5 */
[----:B01----:R-:W-:Y:S01]  /*98b0*/  ENDCOLLECTIVE ;  /* 0x000000000000791b */ /* 0x003fe20003800000 */
.L_x_9595:
[----:B------:R-:W-:Y:S02]  /*98c0*/  MOV R215, R208 ;  /* 0x000000d000d77202 */ /* 0x000fe40000000f00 */
[----:B------:R-:W-:-:S07]  /*98d0*/  MOV R209, R210 ;  /* 0x000000d200d17202 */ /* 0x000fce0000000f00 */
[----:B------:R-:W-:Y:S05]  /*98e0*/  WARPSYNC.COLLECTIVE R20, `(.L_x_9596) ;  /* 0x0000000014087348 */ /* 0x000fea0003c00000 */
[----:B------:R0:W1:Y:S02]  /*98f0*/  SHFL.UP P3, R210, R215, R228, R229 ;  /* 0x040000e4d7d27389 */ /* 0x00006400000600e5 */
[----:B01----:R-:W-:Y:S01]  /*9900*/  ENDCOLLECTIVE ;  /* 0x000000000000791b */ /* 0x003fe20003800000 */
.L_x_9596:
        /* <DEDUP_REMOVED lines=17> */
.L_x_9597:
[----:B------:R-:W-:Y:S02]  /*9a20*/  MOV R215, R21 ;  /* 0x0000001500d77202 */ /* 0x000fe40000000f00 */
[----:B------:R-:W-:-:S07]  /*9a30*/  MOV R22, R210 ;  /* 0x000000d200167202 */ /* 0x000fce0000000f00 */
[----:B------:R-:W-:Y:S05]  /*9a40*/  WARPSYNC.COLLECTIVE R20, `(.L_x_9598) ;  /* 0x0000000014087348 */ /* 0x000fea0003c00000 */
[----:B------:R0:W1:Y:S02]  /*9a50*/  SHFL.UP P3, R210, R215, R228, R229 ;  /* 0x040000e4d7d27389 */ /* 0x00006400000600e5 */
[----:B01----:R-:W-:Y:S01]  /*9a60*/  ENDCOLLECTIVE ;  /* 0x000000000000791b */ /* 0x003fe20003800000 */
.L_x_9598:
[----:B------:R-:W-:Y:S02]  /*9a70*/  MOV R215, R207 ;  /* 0x000000cf00d77202 */ /* 0x000fe40000000f00 */
[----:B------:R-:W-:-:S07]  /*9a80*/  MOV R23, R210 ;  /* 0x000000d200177202 */ /* 0x000fce0000000f00 */
[----:B------:R-:W-:Y:S05]  /*9a90*/  WARPSYNC.COLLECTIVE R20, `(.L_x_9599) ;  /* 0x0000000014087348 */ /* 0x000fea0003c00000 */
[----:B------:R0:W1:Y:S02]  /*9aa0*/  SHFL.UP P3, R210, R215, R228, R229 ;  /* 0x040000e4d7d27389 */ /* 0x00006400000600e5 */
[----:B01----:R-:W-:Y:S01]  /*9ab0*/  ENDCOLLECTIVE ;  /* 0x000000000000791b */ /* 0x003fe20003800000 */
.L_x_9599:
[----:B------:R-:W-:Y:S02]  /*9ac0*/  MOV R215, R208 ;  /* 0x000000d000d77202 */ /* 0x000fe40000000f00 */
[----:B------:R-:W-:-:S07]  /*9ad0*/  MOV R209, R210 ;  /* 0x000000d200d17202 */ /* 0x000fce0000000f00 */
[----:B------:R-:W-:Y:S05]  /*9ae0*/  WARPSYNC.COLLECTIVE R20, `(.L_x_9600) ;  /* 0x0000000014087348 */ /* 0x000fea0003c00000 */
[----:B------:R0:W1:Y:S02]  /*9af0*/  SHFL.UP P3, R210, R215, R228, R229 ;  /* 0x040000e4d7d27389 */ /* 0x00006400000600e5 */
[----:B01----:R-:W-:Y:S01]  /*9b00*/  ENDCOLLECTIVE ;  /* 0x000000000000791b */ /* 0x003fe20003800000 */
.L_x_9600:
        /* <DEDUP_REMOVED lines=17> */
.L_x_9601:
[----:B------:R-:W-:Y:S02]  /*9c20*/  MOV R215, R21 ;  /* 0x0000001500d77202 */ /* 0x000fe40000000f00 */
[----:B------:R-:W-:-:S07]  /*9c30*/  MOV R22, R210 ;  /* 0x000000d200167202 */ /* 0x000fce0000000f00 */
[----:B------:R-:W-:Y:S05]  /*9c40*/  WARPSYNC.COLLECTIVE R20, `(.L_x_9602) ;  /* 0x0000000014087348 */ /* 0x000fea0003c00000 */
[----:B------:R0:W1:Y:S02]  /*9c50*/  SHFL.UP P3, R210, R215, R228, R229 ;  /* 0x040000e4d7d27389 */ /* 0x00006400000600e5 */
[----:B01----:R-:W-:Y:S01]  /*9c60*/  ENDCOLLECTIVE ;  /* 0x000000000000791b */ /* 0x003fe20003800000 */
.L_x_9602:
[----:B------:R-:W-:Y:S02]  /*9c70*/  MOV R215, R207 ;  /* 0x000000cf00d77202 */ /* 0x000fe40000000f00 */
[----:B------:R-:W-:-:S07]  /*9c80*/  MOV R23, R210 ;  /* 0x000000d200177202 */ /* 0x000fce0000000f00 */
[----:B------:R-:W-:Y:S05]  /*9c90*/  WARPSYNC.COLLECTIVE R20, `(.L_x_9603) ;  /* 0x0000000014087348 */ /* 0x000fea0003c00000 */
[----:B------:R0:W1:Y:S02]  /*9ca0*/  SHFL.UP P3, R210, R215, R228, R229 ;  /* 0x040000e4d7d27389 */ /* 0x00006400000600e5 */
[----:B01----:R-:W-:Y:S01]  /*9cb0*/  ENDCOLLECTIVE ;  /* 0x000000000000791b */ /* 0x003fe20003800000 */
.L_x_9603:
[----:B------:R-:W-:Y:S02]  /*9cc0*/  MOV R215, R208 ;  /* 0x000000d000d77202 */ /* 0x000fe40000000f00 */
[----:B------:R-:W-:-:S07]  /*9cd0*/  MOV R209, R210 ;  /* 0x000000d200d17202 */ /* 0x000fce0000000f00 */
[----:B------:R-:W-:Y:S05]  /*9ce0*/  WARPSYNC.COLLECTIVE R20, `(.L_x_9604) ;  /* 0x0000000014087348 */ /* 0x000fea0003c00000 */
[----:B------:R0:W1:Y:S02]  /*9cf0*/  SHFL.UP P3, R210, R215, R228, R229 ;  /* 0x040000e4d7d27389 */ /* 0x00006400000600e5 */
[----:B01----:R-:W-:Y:S01]  /*9d00*/  ENDCOLLECTIVE ;  /* 0x000000000000791b */ /* 0x003fe20003800000 */
.L_x_9604:
        /* <DEDUP_REMOVED lines=17> */
.L_x_9605:
[----:B------:R-:W-:Y:S02]  /*9e20*/  MOV R215, R21 ;  /* 0x0000001500d77202 */ /* 0x000fe40000000f00 */
[----:B------:R-:W-:-:S07]  /*9e30*/  MOV R22, R210 ;  /* 0x000000d200167202 */ /* 0x000fce0000000f00 */
[----:B------:R-:W-:Y:S05]  /*9e40*/  WARPSYNC.COLLECTIVE R20, `(.L_x_9606) ;  /* 0x0000000014087348 */ /* 0x000fea0003c00000 */
[----:B------:R0:W1:Y:S02]  /*9e50*/  SHFL.UP P3, R210, R215, R228, R229 ;  /* 0x040000e4d7d27389 */ /* 0x00006400000600e5 */
[----:B01----:R-:W-:Y:S01]  /*9e60*/  ENDCOLLECTIVE ;  /* 0x000000000000791b */ /* 0x003fe20003800000 */
.L_x_9606:
[----:B------:R-:W-:Y:S02]  /*9e70*/  MOV R215, R207 ;  /* 0x000000cf00d77202 */ /* 0x000fe40000000f00 */
[----:B------:R-:W-:-:S07]  /*9e80*/  MOV R23, R210 ;  /* 0x000000d200177202 */ /* 0x000fce0000000f00 */
[----:B------:R-:W-:Y:S05]  /*9e90*/  WARPSYNC.COLLECTIVE R20, `(.L_x_9607) ;  /* 0x0000000014087348 */ /* 0x000fea0003c00000 */
[----:B------:R0:W1:Y:S02]  /*9ea0*/  SHFL.UP P3, R210, R215, R228, R229 ;  /* 0x040000e4d7d27389 */ /* 0x00006400000600e5 */
[----:B01----:R-:W-:Y:S01]  /*9eb0*/  ENDCOLLECTIVE ;  /* 0x000000000000791b */ /* 0x003fe20003800000 */
.L_x_9607:
[----:B------:R-:W-:Y:S02]  /*9ec0*/  MOV R215, R208 ;  /* 0x000000d000d77202 */ /* 0x000fe40000000f00 */
[----:B------:R-:W-:-:S07]  /*9ed0*/  MOV R209, R210 ;  /* 0x000000d200d17202 */ /* 0x000fce0000000f00 */
[----:B------:R-:W-:Y:S05]  /*9ee0*/  WARPSYNC.COLLECTIVE R20, `(.L_x_9608) ;  /* 0x0000000014087348 */ /* 0x000fea0003c00000 */
[----:B------:R0:W1:Y:S02]  /*9ef0*/  SHFL.UP P3, R210, R215, R228, R229 ;  /* 0x040000e4d7d27389 */ /* 0x00006400000600e5 */
[----:B01----:R-:W-:Y:S01]  /*9f00*/  ENDCOLLECTIVE ;  /* 0x000000000000791b */ /* 0x003fe20003800000 */
.L_x_9608:
        /* <DEDUP_REMOVED lines=17> */
.L_x_9609:
[----:B------:R-:W-:Y:S02]  /*a020*/  MOV R215, R212 ;  /* 0x000000d400d77202 */ /* 0x000fe40000000f00 */
[----:B------:R-:W-:-:S07]  /*a030*/  MOV R21, R210 ;  /* 0x000000d200157202 */ /* 0x000fce0000000f00 */
[----:B------:R-:W-:Y:S05]  /*a040*/  WARPSYNC.COLLECTIVE R20, `(.L_x_9610) ;  /* 0x0000000014087348 */ /* 0x000fea0003c00000 */
[----:B------:R0:W1:Y:S02]  /*a050*/  SHFL.UP P3, R210, R215, R228, R229 ;  /* 0x040000e4d7d27389 */ /* 0x00006400000600e5 */
[----:B01----:R-:W-:Y:S01]  /*a060*/  ENDCOLLECTIVE ;  /* 0x000000000000791b */ /* 0x003fe20003800000 */
.L_x_9610:
[----:B------:R-:W-:Y:S02]  /*a070*/  MOV R215, R207 ;  /* 0x000000cf00d77202 */ /* 0x000fe40000000f00 */
[----:B------:R-:W-:-:S07]  /*a080*/  MOV R23, R210 ;  /* 0x000000d200177202 */ /* 0x000fce0000000f00 */
[----:B------:R-:W-:Y:S05]  /*a090*/  WARPSYNC.COLLECTIVE R20, `(.L_x_9611) ;  /* 0x0000000014087348 */ /* 0x000fea0003c00000 */
[----:B------:R0:W1:Y:S02]  /*a0a0*/  SHFL.UP P3, R210, R215, R228, R229 ;  /* 0x040000e4d7d27389 */ /* 0x00006400000600e5 */
[----:B01----:R-:W-:Y:S01]  /*a0b0*/  ENDCOLLECTIVE ;  /* 0x000000000000791b */ /* 0x003fe20003800000 */
.L_x_9611:
[----:B------:R-:W-:Y:S02]  /*a0c0*/  MOV R215, R208 ;  /* 0x000000d000d77202 */ /* 0x000fe40000000f00 */
[----:B------:R-:W-:-:S07]  /*a0d0*/  MOV R209, R210 ;  /* 0x000000d200d17202 */ /* 0x000fce0000000f00 */
[----:B------:R-:W-:Y:S05]  /*a0e0*/  WARPSYNC.COLLECTIVE R20, `(.L_x_9612) ;  /* 0x0000000014087348 */ /* 0x000fea0003c00000 */
[----:B------:R0:W1:Y:S02]  /*a0f0*/  SHFL.UP P3, R210, R215, R228, R229 ;  /* 0x040000e4d7d27389 */ /* 0x00006400000600e5 */
[----:B01----:R-:W-:Y:S01]  /*a100*/  ENDCOLLECTIVE ;  /* 0x000000000000791b */ /* 0x003fe20003800000 */
.L_x_9612:
[----:B------:R-:W-:Y:S01]  /*a110*/  MOV R211, R210 ;  /* 0x000000d200d37202 */ /* 0x000fe20000000f00 */
[----:B------:R-:W-:Y:S06]  /*a120*/  BRA `(.L_x_9613) ;  /* 0xffffffa800107947 */ /* 0x000fec000383ffff */
.L_x_9558:
        /* <DEDUP_REMOVED lines=8> */
.L_x_9615:
[----:B------:R-:W-:Y:S05]  /*a1b0*/  BSYNC B0 ;  /* 0x0000000000007941 */ /* 0x000fea0003800000 */
.L_x_9614:
[----:B------:R-:W-:Y:S05]  /*a1c0*/  BRA `(.L_x_9616) ;  /* 0xffffffa800207947 */ /* 0x000fea000383ffff */
.L_x_9559:
        /* <DEDUP_REMOVED lines=8> */
.L_x_9618:
[----:B------:R-:W-:Y:S05]  /*a250*/  BSYNC B0 ;  /* 0x0000000000007941 */ /* 0x000fea0003800000 */
.L_x_9617:
[----:B------:R-:W-:Y:S05]  /*a260*/  BRA `(.L_x_9619) ;  /* 0xffffffa800007947 */ /* 0x000fea000383ffff */
.L_x_9560:
        /* <DEDUP_REMOVED lines=8> */
.L_x_9621:
[----:B------:R-:W-:Y:S05]  /*a2f0*/  BSYNC B0 ;  /* 0x0000000000007941 */ /* 0x000fea0003800000 */
.L_x_9620:
[----:B------:R-:W-:Y:S05]  /*a300*/  BRA `(.L_x_9622) ;  /* 0xffffffa400e07947 */ /* 0x000fea000383ffff */
.L_x_9561:
        /* <DEDUP_REMOVED lines=8> */
.L_x_9624:
[----:B------:R-:W-:Y:S05]  /*a390*/  BSYNC B0 ;  /* 0x0000000000007941 */ /* 0x000fea0003800000 */
.L_x_9623:
[----:B------:R-:W-:Y:S05]  /*a3a0*/  BRA `(.L_x_9625) ;  /* 0xffffffa400c07947 */ /* 0x000fea000383ffff */
.L_x_9562:
        /* <DEDUP_REMOVED lines=8> */
.L_x_9627:
[----:B------:R-:W-:Y:S05]  /*a430*/  BSYNC B0 ;  /* 0x0000000000007941 */ /* 0x000fea0003800000 */
.L_x_9626:
        /* <DEDUP_REMOVED lines=10> */
.L_x_9628:
[----:B------:R-:W-:Y:S02]  /*a4e0*/  MOV R23, 0x1f ;  /* 0x0000001f00177802 */ /* 0x000fe40000000f00 */
[----:B------:R-:W-:Y:S02]  /*a4f0*/  MOV R215, R207 ;  /* 0x000000cf00d77202 */ /* 0x000fe40000000f00 */
[----:B------:R-:W-:-:S07]  /*a500*/  MOV R213, R210 ;  /* 0x000000d200d57202 */ /* 0x000fce0000000f00 */
[----:B------:R-:W-:Y:S05]  /*a510*/  WARPSYNC.COLLECTIVE R20, `(.L_x_9629) ;  /* 0x0000000014087348 */ /* 0x000fea0003c00000 */
[----:B------:R0:W1:Y:S02]  /*a520*/  SHFL.UP P3, R210, R215, R228, R229 ;  /* 0x040000e4d7d27389 */ /* 0x00006400000600e5 */
[----:B01----:R-:W-:Y:S01]  /*a530*/  ENDCOLLECTIVE ;  /* 0x000000000000791b */ /* 0x003fe20003800000 */
.L_x_9629:
[----:B------:R-:W-:Y:S02]  /*a540*/  MOV R215, R208 ;  /* 0x000000d000d77202 */ /* 0x000fe40000000f00 */
[----:B------:R-:W-:-:S07]  /*a550*/  MOV R207, R210 ;  /* 0x000000d200cf7202 */ /* 0x000fce0000000f00 */
[----:B------:R-:W-:Y:S05]  /*a560*/  WARPSYNC.COLLECTIVE R20, `(.L_x_9630) ;  /* 0x0000000014087348 */ /* 0x000fea0003c00000 */
[----:B------:R0:W1:Y:S02]  /*a570*/  SHFL.UP P3, R210, R215, R228, R229 ;  /* 0x040000e4d7d27389 */ /* 0x00006400000600e5 */
[----:B01----:R-:W-:Y:S01]  /*a580*/  ENDCOLLECTIVE ;  /* 0x000000000000791b */ /* 0x003fe20003800000 */
.L_x_9630:
[----:B------:R-:W-:Y:S05]  /*a590*/  WARPSYNC.COLLECTIVE R20, `(.L_x_9631) ;  /* 0x0000000014087348 */ /* 0x000fea0003c00000 */
[----:B------:R0:W1:Y:S02]  /*a5a0*/  SHFL.IDX P3, R226, R21, R22, R23 ;  /* 0x0000001615e27389 */ /* 0x0000640000060017 */
[----:B01----:R-:W-:Y:S01]  /*a5b0*/  ENDCOLLECTIVE ;  /* 0x000000000000791b */ /* 0x003fe20003800000 */
.L_x_9631:
[----:B------:R-:W-:Y:S02]  /*a5c0*/  MOV R21, R13 ;  /* 0x0000000d00157202 */ /* 0x000fe40000000f00 */
[----:B------:R-:W-:Y:S02]  /*a5d0*/  MOV R208, R210 ;  /* 0x000000d200d07202 */ /* 0x000fe40000000f00 */
[----:B------:R-:W-:-:S07]  /*a5e0*/  MOV R12, R226 ;  /* 0x000000e2000c7202 */ /* 0x000fce0000000f00 */
[----:B------:R-:W-:Y:S05]  /*a5f0*/  WARPSYNC.COLLECTIVE R20, `(.L_x_9632) ;  /* 0x0000000014087348 */ /* 0x000fea0003c00000 */
[----:B------:R0:W1:Y:S02]  /*a600*/  SHFL.IDX P3, R226, R21, R22, R23 ;  /* 0x0000001615e27389 */ /* 0x0000640000060017 */
[----:B01----:R-:W-:Y:S01]  /*a610*/  ENDCOLLECTIVE ;  /* 0x000000000000791b */ /* 0x003fe20003800000 */
.L_x_9632:
[----:B------:R-:W-:Y:S02]  /*a620*/  MOV R21, R14 ;  /* 0x0000000e00157202 */ /* 0x000fe40000000f00 */
[----:B------:R-:W-:-:S07]  /*a630*/  MOV R13, R226 ;  /* 0x000000e2000d7202 */ /* 0x000fce0000000f00 */
[----:B------:R-:W-:Y:S05]  /*a640*/  WARPSYNC.COLLECTIVE R20, `(.L_x_9633) ;  /* 0x0000000014087348 */ /* 0x000fea0003c00000 */
[----:B------:R0:W1:Y:S02]  /*a650*/  SHFL.IDX P3, R226, R21, R22, R23 ;  /* 0x0000001615e27389 */ /* 0x0000640000060017 */
[----:B01----:R-:W-:Y:S01]  /*a660*/  ENDCOLLECTIVE ;  /* 0x000000000000791b */ /* 0x003fe20003800000 */
.L_x_9633:
[----:B------:R-:W-:Y:S02]  /*a670*/  MOV R21, R15 ;  /* 0x0000000f00157202 */ /* 0x000fe40000000f00 */
[----:B------:R-:W-:-:S07]  /*a680*/  MOV R14, R226 ;  /* 0x000000e2000e7202 */ /* 0x000fce0000000f00 */
[----:B------:R-:W-:Y:S05]  /*a690*/  WARPSYNC.COLLECTIVE R20, `(.L_x_9634) ;  /* 0x0000000014087348 */ /* 0x000fea0003c00000 */
[----:B------:R0:W1:Y:S02]  /*a6a0*/  SHFL.IDX P3, R226, R21, R22, R23 ;  /* 0x0000001615e27389 */ /* 0x0000640000060017 */
[----:B01----:R-:W-:Y:S01]  /*a6b0*/  ENDCOLLECTIVE ;  /* 0x000000000000791b */ /* 0x003fe20003800000 */
.L_x_9634:
[----:B------:R-:W-:Y:S01]  /*a6c0*/  MOV R15, R226 ;  /* 0x000000e2000f7202 */ /* 0x000fe20000000f00 */
[----:B------:R-:W-:Y:S06]  /*a6d0*/  BRA `(.L_x_9635) ;  /* 0xffffffa4001c7947 */ /* 0x000fec000383ffff */
.L_x_9564:
[----:B------:R-:W-:Y:S01]  /*a6e0*/  HFMA2.MMA R246, -RZ, RZ, 0, 5.9604644775390625e-08 ;  /* 0x00000001fff67435 */ /* 0x000fe200000001ff */
[----:B------:R-:W-:Y:S02]  /*a6f0*/  MOV R247, R241 ;  /* 0x000000f100f77202 */ /* 0x000fe40000000f00 */
[----:B------:R-:W-:Y:S02]  /*a700*/  MOV R245, 0x1f ;  /* 0x0000001f00f57802 */ /* 0x000fe40000000f00 */
[----:B------:R-:W-:-:S07]  /*a710*/  MOV R20, 0xffffffff ;  /* 0xffffffff00147802 */ /* 0x000fce0000000f00 */
[----:B-1----:R-:W-:Y:S05]  /*a720*/  WARPSYNC.COLLECTIVE R20, `(.L_x_9636) ;  /* 0x0000000014087348 */ /* 0x002fea0003c00000 */
[----:B------:R0:W2:Y:S02]  /*a730*/  SHFL.DOWN P2, R248, R247, R246, R245 ;  /* 0x080000f6f7f87389 */ /* 0x0000a400000400f5 */
[----:B012---:R-:W-:Y:S01]  /*a740*/  ENDCOLLECTIVE ;  /* 0x000000000000791b */ /* 0x007fe20003800000 */
.L_x_9636:
[----:B------:R-:W-:Y:S02]  /*a750*/  MOV R247, R242 ;  /* 0x000000f200f77202 */ /* 0x000fe40000000f00 */
[----:B------:R-:W-:-:S07]  /*a760*/  MOV R21, R248 ;  /* 0x000000f800157202 */ /* 0x000fce0000000f00 */
[----:B------:R-:W-:Y:S05]  /*a770*/  WARPSYNC.COLLECTIVE R20, `(.L_x_9637) ;  /* 0x0000000014087348 */ /* 0x000fea0003c00000 */
[----:B------:R0:W1:Y:S02]  /*a780*/  SHFL.DOWN P2, R248, R247, R246, R245 ;  /* 0x080000f6f7f87389 */ /* 0x00006400000400f5 */
[----:B01----:R-:W-:Y:S01]  /*a790*/  ENDCOLLECTIVE ;  /* 0x000000000000791b */ /* 0x003fe20003800000 */
.L_x_9637:
[----:B------:R-:W-:Y:S02]  /*a7a0*/  MOV R247, R243 ;  /* 0x000000f300f77202 */ /* 0x000fe40000000f00 */
[----:B------:R-:W-:-:S07]  /*a7b0*/  MOV R22, R248 ;  /* 0x000000f800167202 */ /* 0x000fce0000000f00 */
[----:B------:R-:W-:Y:S05]  /*a7c0*/  WARPSYNC.COLLECTIVE R20, `(.L_x_9638) ;  /* 0x0000000014087348 */ /* 0x000fea0003c00000 */
[----:B------:R0:W1:Y:S02]  /*a7d0*/  SHFL.DOWN P2, R248, R247, R246, R245 ;  /* 0x080000f6f7f87389 */ /* 0x00006400000400f5 */
[----:B01----:R-:W-:Y:S01]  /*a7e0*/  ENDCOLLECTIVE ;  /* 0x000000000000791b */ /* 0x003fe20003800000 */
.L_x_9638:
[----:B------:R-:W-:Y:S02]  /*a7f0*/  MOV R247, R244 ;  /* 0x000000f400f77202 */ /* 0x000fe40000000f00 */
[----:B------:R-:W-:-:S07]  /*a800*/  MOV R23, R248 ;  /* 0x000000f800177202 */ /* 0x000fce0000000f00 */
[----:B------:R-:W-:Y:S05]  /*a810*/  WARPSYNC.COLLECTIVE R20, `(.L_x_9639) ;  /* 0x0000000014087348 */ /* 0x000fea0003c00000 */
[----:B------:R0:W1:Y:S02]  /*a820*/  SHFL.DOWN P2, R248, R247, R246, R245 ;  /* 0x080000f6f7f87389 */ /* 0x00006400000400f5 */
[----:B01----:R-:W-:Y:S01]  /*a830*/  ENDCOLLECTIVE ;  /* 0x000000000000791b */ /* 0x003fe20003800000 */
.L_x_9639:
[----:B------:R-:W-:Y:S05]  /*a840*/  BRA `(.L_x_9640) ;  /* 0xffffffb400747947 */ /* 0x000fea000383ffff */
.L_x_9567:
        /* <DEDUP_REMOVED lines=8> */
.L_x_9642:
[----:B------:R-:W-:Y:S05]  /*a8d0*/  BSYNC B0 ;  /* 0x0000000000007941 */ /* 0x000fea0003800000 */
.L_x_9641:
        /* <DEDUP_REMOVED lines=8> */
.L_x_9643:
[----:B------:R-:W-:Y:S02]  /*a960*/  MOV R247, R243 ;  /* 0x000000f300f77202 */ /* 0x000fe40000000f00 */
[----:B------:R-:W-:-:S07]  /*a970*/  MOV R22, R248 ;  /* 0x000000f800167202 */ /* 0x000fce0000000f00 */
[----:B------:R-:W-:Y:S05]  /*a980*/  WARPSYNC.COLLECTIVE R20, `(.L_x_9644) ;  /* 0x0000000014087348 */ /* 0x000fea0003c00000 */
[----:B------:R0:W1:Y:S02]  /*a990*/  SHFL.DOWN P2, R248, R247, R246, R245 ;  /* 0x080000f6f7f87389 */ /* 0x00006400000400f5 */
[----:B01----:R-:W-:Y:S01]  /*a9a0*/  ENDCOLLECTIVE ;  /* 0x000000000000791b */ /* 0x003fe20003800000 */
.L_x_9644:
[----:B------:R-:W-:Y:S02]  /*a9b0*/  MOV R247, R244 ;  /* 0x000000f400f77202 */ /* 0x000fe40000000f00 */
[----:B------:R-:W-:-:S07]  /*a9c0*/  MOV R23, R248 ;  /* 0x000000f800177202 */ /* 0x000fce0000000f00 */
[----:B------:R-:W-:Y:S05]  /*a9d0*/  WARPSYNC.COLLECTIVE R20, `(.L_x_9645) ;  /* 0x0000000014087348 */ /* 0x000fea0003c00000 */
[----:B------:R0:W1:Y:S02]  /*a9e0*/  SHFL.DOWN P2, R248, R247, R246, R245 ;  /* 0x080000f6f7f87389 */ /* 0x00006400000400f5 */
[----:B01----:R-:W-:Y:S01]  /*a9f0*/  ENDCOLLECTIVE ;  /* 0x000000000000791b */ /* 0x003fe20003800000 */
.L_x_9645:
[----:B------:R-:W-:Y:S05]  /*aa00*/  BRA `(.L_x_9646) ;  /* 0xffffffb400587947 */ /* 0x000fea000383ffff */
.L_x_9570:
        /* <DEDUP_REMOVED lines=8> */
.L_x_9648:
[----:B------:R-:W-:Y:S05]  /*aa90*/  BSYNC B0 ;  /* 0x0000000000007941 */ /* 0x000fea0003800000 */
.L_x_9647:
        /* <DEDUP_REMOVED lines=8> */
.L_x_9649:
[----:B------:R-:W-:Y:S02]  /*ab20*/  MOV R247, R243 ;  /* 0x000000f300f77202 */ /* 0x000fe40000000f00 */
[----:B------:R-:W-:-:S07]  /*ab30*/  MOV R22, R248 ;  /* 0x000000f800167202 */ /* 0x000fce0000000f00 */
[----:B------:R-:W-:Y:S05]  /*ab40*/  WARPSYNC.COLLECTIVE R20, `(.L_x_9650) ;  /* 0x0000000014087348 */ /* 0x000fea0003c00000 */
[----:B------:R0:W1:Y:S02]  /*ab50*/  SHFL.DOWN P2, R248, R247, R246, R245 ;  /* 0x080000f6f7f87389 */ /* 0x00006400000400f5 */
[----:B01----:R-:W-:Y:S01]  /*ab60*/  ENDCOLLECTIVE ;  /* 0x000000000000791b */ /* 0x003fe20003800000 */
.L_x_9650:
[----:B------:R-:W-:Y:S02]  /*ab70*/  MOV R247, R244 ;  /* 0x000000f400f77202 */ /* 0x000fe40000000f00 */
[----:B------:R-:W-:-:S07]  /*ab80*/  MOV R23, R248 ;  /* 0x000000f800177202 */ /* 0x000fce0000000f00 */
[----:B------:R-:W-:Y:S05]  /*ab90*/  WARPSYNC.COLLECTIVE R20, `(.L_x_9651) ;  /* 0x0000000014087348 */ /* 0x000fea0003c00000 */
[----:B------:R0:W1:Y:S02]  /*aba0*/  SHFL.DOWN P2, R248, R247, R246, R245 ;  /* 0x080000f6f7f87389 */ /* 0x00006400000400f5 */
[----:B01----:R-:W-:Y:S01]  /*abb0*/  ENDCOLLECTIVE ;  /* 0x000000000000791b */ /* 0x003fe20003800000 */
.L_x_9651:
[----:B------:R-:W-:Y:S05]  /*abc0*/  BRA `(.L_x_9652) ;  /* 0xffffffb4003c7947 */ /* 0x000fea000383ffff */
.L_x_9573:
        /* <DEDUP_REMOVED lines=8> */
.L_x_9654:
[----:B------:R-:W-:Y:S05]  /*ac50*/  BSYNC B0 ;  /* 0x0000000000007941 */ /* 0x000fea0003800000 */
.L_x_9653:
        /* <DEDUP_REMOVED lines=8> */
.L_x_9655:
[----:B------:R-:W-:Y:S02]  /*ace0*/  MOV R247, R243 ;  /* 0x000000f300f77202 */ /* 0x000fe40000000f00 */
[----:B------:R-:W-:-:S07]  /*acf0*/  MOV R22, R248 ;  /* 0x000000f800167202 */ /* 0x000fce0000000f00 */
[----:B------:R-:W-:Y:S05]  /*ad00*/  WARPSYNC.COLLECTIVE R20, `(.L_x_9656) ;  /* 0x0000000014087348 */ /* 0x000fea0003c00000 */
[----:B------:R0:W1:Y:S02]  /*ad10*/  SHFL.DOWN P2, R248, R247, R246, R245 ;  /* 0x080000f6f7f87389 */ /* 0x00006400000400f5 */
[----:B01----:R-:W-:Y:S01]  /*ad20*/  ENDCOLLECTIVE ;  /* 0x000000000000791b */ /* 0x003fe20003800000 */
.L_x_9656:
[----:B------:R-:W-:Y:S02]  /*ad30*/  MOV R247, R244 ;  /* 0x000000f400f77202 */ /* 0x000fe40000000f00 */
[----:B------:R-:W-:-:S07]  /*ad40*/  MOV R23, R248 ;  /* 0x000000f800177202 */ /* 0x000fce0000000f00 */
[----:B------:R-:W-:Y:S05]  /*ad50*/  WARPSYNC.COLLECTIVE R20, `(.L_x_9657) ;  /* 0x0000000014087348 */ /* 0x000fea0003c00000 */
[----:B------:R0:W1:Y:S02]  /*ad60*/  SHFL.DOWN P2, R248, R247, R246, R245 ;  /* 0x080000f6f7f87389 */ /* 0x00006400000400f5 */
[----:B01----:R-:W-:Y:S01]  /*ad70*/  ENDCOLLECTIVE ;  /* 0x000000000000791b */ /* 0x003fe20003800000 */
.L_x_9657:
[----:B------:R-:W-:Y:S05]  /*ad80*/  BRA `(.L_x_9658) ;  /* 0xffffffb400207947 */ /* 0x000fea000383ffff */
.L_x_9576:
        /* <DEDUP_REMOVED lines=8> */
.L_x_9660:
[----:B------:R-:W-:Y:S05]  /*ae10*/  BSYNC B0 ;  /* 0x0000000000007941 */ /* 0x000fea0003800000 */
.L_x_9659:
        /* <DEDUP_REMOVED lines=8> */
.L_x_9661:
[----:B------:R-:W-:Y:S02]  /*aea0*/  MOV R247, R243 ;  /* 0x000000f300f77202 */ /* 0x000fe40000000f00 */
[----:B------:R-:W-:-:S07]  /*aeb0*/  MOV R22, R248 ;  /* 0x000000f800167202 */ /* 0x000fce0000000f00 */
[----:B------:R-:W-:Y:S05]  /*aec0*/  WARPSYNC.COLLECTIVE R20, `(.L_x_9662) ;  /* 0x0000000014087348 */ /* 0x000fea0003c00000 */
[----:B------:R0:W1:Y:S02]  /*aed0*/  SHFL.DOWN P2, R248, R247, R246, R245 ;  /* 0x080000f6f7f87389 */ /* 0x00006400000400f5 */
[----:B01----:R-:W-:Y:S01]  /*aee0*/  ENDCOLLECTIVE ;  /* 0x000000000000791b */ /* 0x003fe20003800000 */
.L_x_9662:
[----:B------:R-:W-:Y:S02]  /*aef0*/  MOV R247, R244 ;  /* 0x000000f400f77202 */ /* 0x000fe40000000f00 */
[----:B------:R-:W-:-:S07]  /*af00*/  MOV R23, R248 ;  /* 0x000000f800177202 */ /* 0x000fce0000000f00 */
[----:B------:R-:W-:Y:S05]  /*af10*/  WARPSYNC.COLLECTIVE R20, `(.L_x_9663) ;  /* 0x0000000014087348 */ /* 0x000fea0003c00000 */
[----:B------:R0:W1:Y:S02]  /*af20*/  SHFL.DOWN P2, R248, R247, R246, R245 ;  /* 0x080000f6f7f87389 */ /* 0x00006400000400f5 */
[----:B01----:R-:W-:Y:S01]  /*af30*/  ENDCOLLECTIVE ;  /* 0x000000000000791b */ /* 0x003fe20003800000 */
.L_x_9663:
[----:B------:R-:W-:Y:S05]  /*af40*/  BRA `(.L_x_9664) ;  /* 0xffffffb400047947 */ /* 0x000fea000383ffff */
.L_x_9579:
        /* <DEDUP_REMOVED lines=8> */
.L_x_9666:
[----:B------:R-:W-:Y:S05]  /*afd0*/  BSYNC B0 ;  /* 0x0000000000007941 */ /* 0x000fea0003800000 */
.L_x_9665:
        /* <DEDUP_REMOVED lines=10> */
.L_x_9667:
[----:B------:R-:W-:Y:S02]  /*b080*/  MOV R245, 0x1f ;  /* 0x0000001f00f57802 */ /* 0x000fe40000000f00 */
[----:B------:R-:W-:Y:S02]  /*b090*/  MOV R21, R243 ;  /* 0x000000f300157202 */ /* 0x000fe40000000f00 */
[----:B------:R-:W-:-:S05]  /*b0a0*/  MOV R249, R226 ;  /* 0x000000e200f97202 */ /* 0x000fca0000000f00 */
[-C--:B------:R-:W-:Y:S01]  /*b0b0*/  FMUL.FTZ R235, R15, R249.reuse ;  /* 0x000000f90feb7220 */ /* 0x080fe20000410000 */
[CC--:B------:R-:W-:Y:S01]  /*b0c0*/  FMUL.FTZ R226, R14.reuse, R249.reuse ;  /* 0x000000f90ee27220 */ /* 0x0c0fe20000410000 */
[----:B------:R-:W-:Y:S02]  /*b0d0*/  FMUL.FTZ R241, R13, R249 ;  /* 0x000000f90df17220 */ /* 0x000fe40000410000 */
[-C--:B------:R-:W-:Y:S01]  /*b0e0*/  FFMA.FTZ R234, R14, R232.reuse, -R235 ;  /* 0x000000e80eea7223 */ /* 0x080fe200000108eb */
[----:B------:R-:W-:-:S07]  /*b0f0*/  FFMA.FTZ R235, R15, R232, R226 ;  /* 0x000000e80feb7223 */ /* 0x000fce00000100e2 */
[----:B------:R-:W-:Y:S05]  /*b100*/  WARPSYNC.COLLECTIVE R20, `(.L_x_9668) ;  /* 0x0000000014087348 */ /* 0x000fea0003c00000 */
[----:B------:R0:W1:Y:S02]  /*b110*/  SHFL.IDX P3, R226, R21, R22, R23 ;  /* 0x0000001615e27389 */ /* 0x0000640000060017 */
[----:B01----:R-:W-:Y:S01]  /*b120*/  ENDCOLLECTIVE ;  /* 0x000000000000791b */ /* 0x003fe20003800000 */
.L_x_9668:
[----:B------:R-:W-:Y:S02]  /*b130*/  MOV R21, R244 ;  /* 0x000000f400157202 */ /* 0x000fe40000000f00 */
[----:B------:R-:W-:-:S07]  /*b140*/  MOV R237, R226 ;  /* 0x000000e200ed7202 */ /* 0x000fce0000000f00 */
[----:B------:R-:W-:Y:S05]  /*b150*/  WARPSYNC.COLLECTIVE R20, `(.L_x_9669) ;  /* 0x0000000014087348 */ /* 0x000fea0003c00000 */
[----:B------:R0:W1:Y:S02]  /*b160*/  SHFL.IDX P3, R226, R21, R22, R23 ;  /* 0x0000001615e27389 */ /* 0x0000640000060017 */
[----:B01----:R-:W-:Y:S01]  /*b170*/  ENDCOLLECTIVE ;  /* 0x000000000000791b */ /* 0x003fe20003800000 */
.L_x_9669:
[----:B------:R-:W-:Y:S05]  /*b180*/  WARPSYNC.COLLECTIVE R20, `(.L_x_9670) ;  /* 0x0000000014087348 */ /* 0x000fea0003c00000 */
[----:B------:R0:W1:Y:S02]  /*b190*/  SHFL.DOWN P2, R248, R247, R246, R245 ;  /* 0x080000f6f7f87389 */ /* 0x00006400000400f5 */
[----:B01----:R-:W-:Y:S01]  /*b1a0*/  ENDCOLLECTIVE ;  /* 0x000000000000791b */ /* 0x003fe20003800000 */
.L_x_9670:
[----:B------:R-:W-:Y:S02]  /*b1b0*/  MOV R21, R12 ;  /* 0x0000000c00157202 */ /* 0x000fe40000000f00 */
[----:B------:R-:W-:Y:S02]  /*b1c0*/  MOV R247, R242 ;  /* 0x000000f200f77202 */ /* 0x000fe40000000f00 */
[----:B------:R-:W-:Y:S02]  /*b1d0*/  MOV R236, R226 ;  /* 0x000000e200ec7202 */ /* 0x000fe40000000f00 */
[----:B------:R-:W-:-:S07]  /*b1e0*/  MOV R238, R248 ;  /* 0x000000f800ee7202 */ /* 0x000fce0000000f00 */
[----:B------:R-:W-:Y:S05]  /*b1f0*/  WARPSYNC.COLLECTIVE R20, `(.L_x_9671) ;  /* 0x0000000014087348 */ /* 0x000fea0003c00000 */
[----:B------:R0:W1:Y:S02]  /*b200*/  SHFL.DOWN P2, R248, R247, R246, R245 ;  /* 0x080000f6f7f87389 */ /* 0x00006400000400f5 */
[----:B01----:R-:W-:Y:S01]  /*b210*/  ENDCOLLECTIVE ;  /* 0x000000000000791b */ /* 0x003fe20003800000 */
.L_x_9671:
[----:B------:R-:W-:Y:S02]  /*b220*/  MOV R247, R243 ;  /* 0x000000f300f77202 */ /* 0x000fe40000000f00 */
[----:B------:R-:W-:-:S07]  /*b230*/  MOV R239, R248 ;  /* 0x000000f800ef7202 */ /* 0x000fce0000000f00 */
[----:B------:R-:W-:Y:S05]  /*b240*/  WARPSYNC.COLLECTIVE R20, `(.L_x_9672) ;  /* 0x0000000014087348 */ /* 0x000fea0003c00000 */
[----:B------:R0:W1:Y:S02]  /*b250*/  SHFL.DOWN P2, R248, R247, R246, R245 ;  /* 0x080000f6f7f87389 */ /* 0x00006400000400f5 */
[----:B01----:R-:W-:Y:S01]  /*b260*/  ENDCOLLECTIVE ;  /* 0x000000000000791b */ /* 0x003fe20003800000 */
.L_x_9672:
[----:B------:R-:W-:Y:S02]  /*b270*/  MOV R247, R244 ;  /* 0x000000f400f77202 */ /* 0x000fe40000000f00 */
[----:B------:R-:W-:-:S07]  /*b280*/  MOV R240, R248 ;  /* 0x000000f800f07202 */ /* 0x000fce0000000f00 */
[----:B------:R-:W-:Y:S05]  /*b290*/  WARPSYNC.COLLECTIVE R20, `(.L_x_9673) ;  /* 0x0000000014087348 */ /* 0x000fea0003c00000 */
[----:B------:R0:W1:Y:S02]  /*b2a0*/  SHFL.DOWN P2, R248, R247, R246, R245 ;  /* 0x080000f6f7f87389 */ /* 0x00006400000400f5 */
[----:B01----:R-:W-:Y:S01]  /*b2b0*/  ENDCOLLECTIVE ;  /* 0x000000000000791b */ /* 0x003fe20003800000 */
.L_x_9673:
[----:B------:R-:W-:Y:S05]  /*b2c0*/  WARPSYNC.COLLECTIVE R20, `(.L_x_9674) ;  /* 0x0000000014087348 */ /* 0x000fea0003c00000 */
[----:B------:R0:W1:Y:S02]  /*b2d0*/  SHFL.IDX P3, R226, R21, R22, R23 ;  /* 0x0000001615e27389 */ /* 0x0000640000060017 */
[----:B01----:R-:W-:Y:S01]  /*b2e0*/  ENDCOLLECTIVE ;  /* 0x000000000000791b */ /* 0x003fe20003800000 */
.L_x_9674:
[----:B------:R-:W-:Y:S02]  /*b2f0*/  MOV R21, R13 ;  /* 0x0000000d00157202 */ /* 0x000fe40000000f00 */
[----:B------:R-:W-:-:S07]  /*b300*/  MOV R250, R226 ;  /* 0x000000e200fa7202 */ /* 0x000fce0000000f00 */
[----:B------:R-:W-:Y:S05]  /*b310*/  WARPSYNC.COLLECTIVE R20, `(.L_x_9675) ;  /* 0x0000000014087348 */ /* 0x000fea0003c00000 */
[----:B------:R0:W1:Y:S02]  /*b320*/  SHFL.IDX P3, R226, R21, R22, R23 ;  /* 0x0000001615e27389 */ /* 0x0000640000060017 */
[----:B01----:R-:W-:Y:S01]  /*b330*/  ENDCOLLECTIVE ;  /* 0x000000000000791b */ /* 0x003fe20003800000 */
.L_x_9675:
[----:B------:R-:W-:Y:S02]  /*b340*/  MOV R21, R14 ;  /* 0x0000000e00157202 */ /* 0x000fe40000000f00 */
[----:B------:R-:W-:-:S07]  /*b350*/  MOV R245, R226 ;  /* 0x000000e200f57202 */ /* 0x000fce0000000f00 */
[----:B------:R-:W-:Y:S05]  /*b360*/  WARPSYNC.COLLECTIVE R20, `(.L_x_9676) ;  /* 0x0000000014087348 */ /* 0x000fea0003c00000 */
[----:B------:R0:W1:Y:S02]  /*b370*/  SHFL.IDX P3, R226, R21, R22, R23 ;  /* 0x0000001615e27389 */ /* 0x0000640000060017 */
[----:B01----:R-:W-:Y:S01]  /*b380*/  ENDCOLLECTIVE ;  /* 0x000000000000791b */ /* 0x003fe20003800000 */
.L_x_9676:
[----:B------:R-:W-:Y:S02]  /*b390*/  MOV R21, R15 ;  /* 0x0000000f00157202 */ /* 0x000fe40000000f00 */
[----:B------:R-:W-:-:S07]  /*b3a0*/  MOV R246, R226 ;  /* 0x000000e200f67202 */ /* 0x000fce0000000f00 */
[----:B------:R-:W-:Y:S05]  /*b3b0*/  WARPSYNC.COLLECTIVE R20, `(.L_x_9677) ;  /* 0x0000000014087348 */ /* 0x000fea0003c00000 */
[----:B------:R0:W1:Y:S02]  /*b3c0*/  SHFL.IDX P3, R226, R21, R22, R23 ;  /* 0x0000001615e27389 */ /* 0x0000640000060017 */
[----:B01----:R-:W-:Y:S01]  /*b3d0*/  ENDCOLLECTIVE ;  /* 0x000000000000791b */ /* 0x003fe20003800000 */
.L_x_9677:
[----:B------:R-:W-:Y:S01]  /*b3e0*/  MOV R247, R226 ;  /* 0x000000e200f77202 */ /* 0x000fe20000000f00 */
[----:B------:R-:W-:Y:S01]  /*b3f0*/  FMUL.FTZ R226, R12, R249 ;  /* 0x000000f90ce27220 */ /* 0x000fe20000410000 */
[----:B------:R-:W-:Y:S06]  /*b400*/  BRA `(.L_x_9678) ;  /* 0xffffffb000607947 */ /* 0x000fec000383ffff */
.L_x_9679:
        /* <DEDUP_REMOVED lines=15> */
.L_x_18949:


//--------------------- .text._Z25selective_scan_bwd_kernelI32Selective_Scan_bwd_kernel_traitsILi64ELi16ELb1ELb0ELb0ELb1ELb0EN3c108BFloat16ENS1_7complexIfEEEEv12SSMParamsBwd --------------------------
	.section	.text._Z25selective_scan_bwd_kernelI32Selective_Scan_bwd_kernel_traitsILi64ELi16ELb1ELb0ELb0ELb1ELb0EN3c108BFloat16ENS1_7complexIfEEEEv12SSMParamsBwd,"ax",@progbits
	.align	128
        .global         _Z25selective_scan_bwd_kernelI32Selective_Scan_bwd_kernel_traitsILi64ELi16ELb1ELb0ELb0ELb1ELb0EN3c108BFloat16ENS1_7complexIfEEEEv12SSMParamsBwd
        .type           _Z25selective_scan_bwd_kernelI32Selective_Scan_bwd_kernel_traitsILi64ELi16ELb1ELb0ELb0ELb1ELb0EN3c108BFloat16ENS1_7complexIfEEEEv12SSMParamsBwd,@function
        .size           _Z25selective_scan_bwd_kernelI32Selective_Scan_bwd_kernel_traitsILi64ELi16ELb1ELb0ELb0ELb1ELb0EN3c108BFloat16ENS1_7complexIfEEEEv12SSMParamsBwd,(.L_x_18950 - _Z25selective_scan_bwd_kernelI32Selective_Scan_bwd_kernel_traitsILi64ELi16ELb1ELb0ELb0ELb1ELb0EN3c108BFloat16ENS1_7complexIfEEEEv12SSMParamsBwd)
        .other          _Z25selective_scan_bwd_kernelI32Selective_Scan_bwd_kernel_traitsILi64ELi16ELb1ELb0ELb0ELb1ELb0EN3c108BFloat16ENS1_7complexIfEEEEv12SSMParamsBwd,@"STO_CUDA_ENTRY STV_DEFAULT"
_Z25selective_scan_bwd_kernelI32Selective_Scan_bwd_kernel_traitsILi64ELi16ELb1ELb0ELb0ELb1ELb0EN3c108BFloat16ENS1_7complexIfEEEEv12SSMParamsBwd:
.text._Z25selective_scan_bwd_kernelI32Selective_Scan_bwd_kernel_traitsILi64ELi16ELb1ELb0ELb0ELb1ELb0EN3c108BFloat16ENS1_7complexIfEEEEv12SSMParamsBwd:
        /* <DEDUP_REMOVED lines=116> */
.L_x_9745:
[----:B------:R-:W-:Y:S01]  /*0740*/  BAR.SYNC.DEFER_BLOCKING 0x0 ;  /* 0x0000000000007b1d */ /* 0x000fe20000010000 */
[----:B0-----:R-:W-:Y:S02]  /*0750*/  MOV R2, UR28 ;  /* 0x0000001c00027c02 */ /* 0x001fe40008000f00 */
[----:B------:R-:W-:Y:S02]  /*0760*/  MOV R3, UR29 ;  /* 0x0000001d00037c02 */ /* 0x000fe40008000f00 */
[----:B------:R-:W-:-:S05]  /*0770*/  LOP3.LUT R13, R106, 0x1f, R108, 0xf8, !PT ;  /* 0x0000001f6a0d7812 */ /* 0x000fca00078ef86c */
[----:B------:R-:W-:-:S05]  /*0780*/  IMAD.WIDE R2, R13, 0x10, R2 ;  /* 0x000000100d027825 */ /* 0x000fca00078e0202 */
[----:B------:R-:W2:Y:S04]  /*0790*/  LDG.E.128 R20, desc[UR12][R2.64] ;  /* 0x0000000c02147981 */ /* 0x000ea8000c1e1d00 */
[----:B------:R-:W3:Y:S01]  /*07a0*/  LDG.E.128 R36, desc[UR12][R2.64+0x200] ;  /* 0x0002000c02247981 */ /* 0x000ee2000c1e1d00 */
[----:B------:R-:W-:Y:S01]  /*07b0*/  IADD3 R0, R106, R111, RZ ;  /* 0x0000006f6a007210 */ /* 0x000fe20007ffe0ff */
        /* <DEDUP_REMOVED lines=29> */
[C---:B------:R-:W-:Y:S02]  /*0990*/  PRMT R103, R9.reuse, 0x7632, R103 ;  /* 0x0000763209677816 */ /* 0x040fe40000000067 */
        /* <DEDUP_REMOVED lines=26> */
[----:B------:R-:W-:-:S02]  /*0b40*/  SHF.L.U32 R20, R5, 0x10, RZ ;  /* 0x0000001005147819 */ /* 0x000fc400000006ff */
[----:B------:R-:W-:Y:S02]  /*0b50*/  PRMT R196, R5, 0x7632, R196 ;  /* 0x0000763205c47816 */ /* 0x000fe400000000c4 */
[----:B------:R-:W-:Y:S01]  /*0b60*/  SHF.L.U32 R95, R21, 0x10, RZ ;  /* 0x00000010155f7819 */ /* 0x000fe200000006ff */
[----:B----4-:R-:W-:Y:S04]  /*0b70*/  STS.128 [R26], R36 ;  /* 0x000000241a007388 */ /* 0x010fe80000000c00 */
[----:B-----5:R0:W-:Y:S01]  /*0b80*/  STS.128 [R26+0x200], R48 ;  /* 0x000200301a007388 */ /* 0x0201e20000000c00 */
[----:B------:R-:W-:-:S03]  /*0b90*/  NOP ;  /* 0x0000000000007918 */ /* 0x000fc60000000000 */
[----:B------:R-:W1:Y:S04]  /*0ba0*/  LDS.128 R40, [R0] ;  /* 0x0000000000287984 */ /* 0x000e680000000c00 */
[----:B------:R2:W3:Y:S01]  /*0bb0*/  LDS.128 R16, [R0+0x10] ;  /* 0x0000100000107984 */ /* 0x0004e20000000c00 */
[----:B0-----:R-:W0:Y:S01]  /*0bc0*/  LDC R26, c[0x0][0x21c] ;  /* 0x00008700ff1a7b82 */ /* 0x001e220000000800 */
[----:B--2---:R-:W-:Y:S02]  /*0bd0*/  SHF.L.U32 R0, R103, 0x10, RZ ;  /* 0x0000001067007819 */ /* 0x004fe400000006ff */
[----:B0-----:R-:W-:Y:S02]  /*0be0*/  ISETP.GE.AND P5, PT, R26, 0x1, PT ;  /* 0x000000011a00780c */ /* 0x001fe40003fa6270 */
[----:B-1----:R-:W-:-:S02]  /*0bf0*/  SHF.L.U32 R3, R40, 0x10, RZ ;  /* 0x0000001028037819 */ /* 0x002fc400000006ff */
[----:B------:R-:W-:Y:S02]  /*0c00*/  PRMT R54, R40, 0x7632, R54 ;  /* 0x0000763228367816 */ /* 0x000fe40000000036 */
[----:B------:R-:W-:Y:S01]  /*0c10*/  SHF.L.U32 R53, R41, 0x10, RZ ;  /* 0x0000001029357819 */ /* 0x000fe200000006ff */
[----:B------:R-:W-:Y:S01]  /*0c20*/  FFMA.FTZ R27, R3, R2, R112 ;  /* 0x00000002031b7223 */ /* 0x000fe20000010070 */
[----:B------:R-:W-:Y:S02]  /*0c30*/  SHF.L.U32 R2, R104, 0x10, RZ ;  /* 0x0000001068027819 */ /* 0x000fe400000006ff */
[----:B------:R-:W-:Y:S02]  /*0c40*/  SHF.L.U32 R54, R54, 0x10, RZ ;  /* 0x0000001036367819 */ /* 0x000fe400000006ff */
[----:B------:R-:W-:Y:S02]  /*0c50*/  PRMT R52, R41, 0x7632, R52 ;  /* 0x0000763229347816 */ /* 0x000fe40000000034 */
        /* <DEDUP_REMOVED lines=15> */
[----:B------:R-:W-:Y:S02]  /*0d50*/  SHF.L.U32 R47, R47, 0x10, RZ ;  /* 0x000000102f2f7819 */ /* 0x000fe400000006ff */
[----:B---3--:R-:W-:Y:S01]  /*0d60*/  SHF.L.U32 R46, R16, 0x10, RZ ;  /* 0x00000010102e7819 */ /* 0x008fe200000006ff */
[----:B------:R-:W-:Y:S01]  /*0d70*/  FFMA.FTZ R0, R49, R2, R0 ;  /* 0x0000000231007223 */ /* 0x000fe20000010000 */
[----:B------:R-:W-:Y:S02]  /*0d80*/  SHF.L.U32 R2, R4, 0x10, RZ ;  /* 0x0000001004027819 */ /* 0x000fe400000006ff */
[----:B------:R-:W-:Y:S01]  /*0d90*/  PRMT R45, R16, 0x7632, R45 ;  /* 0x00007632102d7816 */ /* 0x000fe2000000002d */
[----:B------:R-:W-:Y:S01]  /*0da0*/  FFMA.FTZ R25, R47, R24, R0 ;  /* 0x000000182f197223 */ /* 0x000fe20000010000 */
[----:B------:R-:W-:-:S02]  /*0db0*/  SHF.L.U32 R0, R197, 0x10, RZ ;  /* 0x00000010c5007819 */ /* 0x000fc400000006ff */
[----:B------:R-:W-:Y:S01]  /*0dc0*/  SHF.L.U32 R45, R45, 0x10, RZ ;  /* 0x000000102d2d7819 */ /* 0x000fe200000006ff */
[----:B------:R-:W-:Y:S01]  /*0dd0*/  FFMA.FTZ R2, R46, R2, R25 ;  /* 0x000000022e027223 */ /* 0x000fe20000010019 */
[----:B------:R-:W-:-:S03]  /*0de0*/  SHF.L.U32 R44, R17, 0x10, RZ ;  /* 0x00000010112c7819 */ /* 0x000fc600000006ff */
        /* <DEDUP_REMOVED lines=33> */
.L_x_9682:
[----:B------:R-:W-:Y:S05]  /*1000*/  BSYNC B0 ;  /* 0x0000000000007941 */ /* 0x000fea0003800000 */
.L_x_9681:
        /* <DEDUP_REMOVED lines=40> */
.L_x_9684:
[----:B------:R-:W-:Y:S05]  /*1290*/  BSYNC B0 ;  /* 0x0000000000007941 */ /* 0x000fea0003800000 */
.L_x_9683:
        /* <DEDUP_REMOVED lines=39> */
.L_x_9686:
[----:B------:R-:W-:Y:S05]  /*1510*/  BSYNC B0 ;  /* 0x0000000000007941 */ /* 0x000fea0003800000 */
.L_x_9685:
        /* <DEDUP_REMOVED lines=40> */
.L_x_9688:
[----:B------:R-:W-:Y:S05]  /*17a0*/  BSYNC B0 ;  /* 0x0000000000007941 */ /* 0x000fea0003800000 */
.L_x_9687:
        /* <DEDUP_REMOVED lines=40> */
.L_x_9690:
[----:B------:R-:W-:Y:S05]  /*1a30*/  BSYNC B0 ;  /* 0x0000000000007941 */ /* 0x000fea0003800000 */
.L_x_9689:
        /* <DEDUP_REMOVED lines=40> */
.L_x_9692:
[----:B------:R-:W-:Y:S05]  /*1cc0*/  BSYNC B0 ;  /* 0x0000000000007941 */ /* 0x000fea0003800000 */
.L_x_9691:
        /* <DEDUP_REMOVED lines=40> */
.L_x_9694:
[----:B------:R-:W-:Y:S05]  /*1f50*/  BSYNC B0 ;  /* 0x0000000000007941 */ /* 0x000fea0003800000 */
.L_x_9693:
        /* <DEDUP_REMOVED lines=40> */
.L_x_9696:
[----:B------:R-:W-:Y:S05]  /*21e0*/  BSYNC B0 ;  /* 0x0000000000007941 */ /* 0x000fea0003800000 */
.L_x_9695:
        /* <DEDUP_REMOVED lines=38> */
.L_x_9698:
[----:B------:R-:W-:Y:S05]  /*2450*/  BSYNC B0 ;  /* 0x0000000000007941 */ /* 0x000fea0003800000 */
.L_x_9697:
        /* <DEDUP_REMOVED lines=39> */
.L_x_9700:
[----:B------:R-:W-:Y:S05]  /*26d0*/  BSYNC B0 ;  /* 0x0000000000007941 */ /* 0x000fea0003800000 */
.L_x_9699:
        /* <DEDUP_REMOVED lines=37> */
.L_x_9702:
[----:B------:R-:W-:Y:S05]  /*2930*/  BSYNC B0 ;  /* 0x0000000000007941 */ /* 0x000fea0003800000 */
.L_x_9701:
        /* <DEDUP_REMOVED lines=33> */
.L_x_9704:
[----:B------:R-:W-:Y:S05]  /*2b50*/  BSYNC B0 ;  /* 0x0000000000007941 */ /* 0x000fea0003800000 */
.L_x_9703:
        /* <DEDUP_REMOVED lines=33> */
.L_x_9706:
[----:B------:R-:W-:Y:S05]  /*2d70*/  BSYNC B0 ;  /* 0x0000000000007941 */ /* 0x000fea0003800000 */
.L_x_9705:
        /* <DEDUP_REMOVED lines=33> */
.L_x_9708:
[----:B------:R-:W-:Y:S05]  /*2f90*/  BSYNC B0 ;  /* 0x0000000000007941 */ /* 0x000fea0003800000 */
.L_x_9707:
        /* <DEDUP_REMOVED lines=33> */
.L_x_9710:
[----:B------:R-:W-:Y:S05]  /*31b0*/  BSYNC B0 ;  /* 0x0000000000007941 */ /* 0x000fea0003800000 */
.L_x_9709:
        /* <DEDUP_REMOVED lines=33> */
.L_x_9712:
[----:B------:R-:W-:Y:S05]  /*33d0*/  BSYNC B0 ;  /* 0x0000000000007941 */ /* 0x000fea0003800000 */
.L_x_9711:
        /* <DEDUP_REMOVED lines=19> */
[----:B------:R-:W0:Y:S01]  /*3510*/  LDC R48, c[0x0][0x224] ;  /* 0x00008900ff307b82 */ /* 0x000e220000000800 */
[----:B------:R-:W-:Y:S01]  /*3520*/  FADD.FTZ R0, R3, R3 ;  /* 0x0000000303007221 */ /* 0x000fe20000010000 */
[----:B------:R-:W-:Y:S01]  /*3530*/  FADD.FTZ R54, R54, R54 ;  /* 0x0000003636367221 */ /* 0x000fe20000010000 */
[----:B------:R-:W-:Y:S01]  /*3540*/  FADD.FTZ R53, R53, R53 ;  /* 0x0000003535357221 */ /* 0x000fe20000010000 */
[----:B------:R-:W-:Y:S01]  /*3550*/  FADD.FTZ R52, R52, R52 ;  /* 0x0000003434347221 */ /* 0x000fe20000010000 */
[----:B------:R-:W-:Y:S01]  /*3560*/  FADD.FTZ R51, R51, R51 ;  /* 0x0000003333337221 */ /* 0x000fe20000010000 */
[----:B------:R-:W-:Y:S01]  /*3570*/  FADD.FTZ R50, R50, R50 ;  /* 0x0000003232327221 */ /* 0x000fe20000010000 */
[----:B------:R-:W-:Y:S01]  /*3580*/  FADD.FTZ R49, R49, R49 ;  /* 0x0000003131317221 */ /* 0x000fe20000010000 */
[----:B------:R-:W1:Y:S01]  /*3590*/  LDC.64 R28, c[0x0][0x2e0] ;  /* 0x0000b800ff1c7b82 */ /* 0x000e620000000a00 */
[----:B------:R-:W-:Y:S01]  /*35a0*/  FADD.FTZ R47, R47, R47 ;  /* 0x0000002f2f2f7221 */ /* 0x000fe20000010000 */
[----:B------:R-:W-:Y:S01]  /*35b0*/  FADD.FTZ R46, R46, R46 ;  /* 0x0000002e2e2e7221 */ /* 0x000fe20000010000 */
[----:B------:R-:W-:Y:S01]  /*35c0*/  FADD.FTZ R45, R45, R45 ;  /* 0x0000002d2d2d7221 */ /* 0x000fe20000010000 */
[----:B------:R-:W-:Y:S01]  /*35d0*/  FADD.FTZ R44, R44, R44 ;  /* 0x0000002c2c2c7221 */ /* 0x000fe20000010000 */
[----:B------:R-:W-:Y:S01]  /*35e0*/  FADD.FTZ R43, R43, R43 ;  /* 0x0000002b2b2b7221 */ /* 0x000fe20000010000 */
[----:B------:R-:W-:Y:S01]  /*35f0*/  FADD.FTZ R42, R42, R42 ;  /* 0x0000002a2a2a7221 */ /* 0x000fe20000010000 */
[----:B------:R-:W-:Y:S01]  /*3600*/  FADD.FTZ R41, R41, R41 ;  /* 0x0000002929297221 */ /* 0x000fe20000010000 */
[----:B------:R-:W2:Y:S01]  /*3610*/  LDC.64 R26, c[0x0][0x2d8] ;  /* 0x0000b600ff1a7b82 */ /* 0x000ea20000000a00 */
[----:B------:R-:W-:Y:S01]  /*3620*/  FADD.FTZ R40, R40, R40 ;  /* 0x0000002828287221 */ /* 0x000fe20000010000 */
[----:B------:R-:W-:Y:S01]  /*3630*/  FADD.FTZ R39, R39, R39 ;  /* 0x0000002727277221 */ /* 0x000fe20000010000 */
[----:B------:R-:W-:Y:S01]  /*3640*/  MOV R38, RZ ;  /* 0x000000ff00267202 */ /* 0x000fe20000000f00 */
[----:B------:R-:W-:Y:S01]  /*3650*/  ULDC UR32, c[0x0][0x224] ;  /* 0x0000890000207ab9 */ /* 0x000fe20000000800 */
[----:B------:R-:W-:Y:S01]  /*3660*/  MOV R90, RZ ;  /* 0x000000ff005a7202 */ /* 0x000fe20000000f00 */
[----:B------:R-:W-:Y:S01]  /*3670*/  ULDC UR33, c[0x0][0x21c] ;  /* 0x0000870000217ab9 */ /* 0x000fe20000000800 */
[----:B------:R-:W-:Y:S01]  /*3680*/  ULDC.64 UR10, c[0x0][0x270] ;  /* 0x00009c00000a7ab9 */ /* 0x000fe20000000a00 */
[----:B------:R-:W3:Y:S01]  /*3690*/  LDC.64 R24, c[0x0][0x2d0] ;  /* 0x0000b400ff187b82 */ /* 0x000ee20000000a00 */
[----:B------:R-:W-:Y:S01]  /*36a0*/  ULDC.64 UR16, c[0x0][0x268] ;  /* 0x00009a0000107ab9 */ /* 0x000fe20000000a00 */
[----:B------:R-:W-:Y:S01]  /*36b0*/  ULDC.64 UR18, c[0x0][0x250] ;  /* 0x0000940000127ab9 */ /* 0x000fe20000000a00 */
[----:B------:R-:W-:Y:S01]  /*36c0*/  ULDC.64 UR20, c[0x0][0x248] ;  /* 0x0000920000147ab9 */ /* 0x000fe20000000a00 */
[----:B------:R-:W-:Y:S01]  /*36d0*/  ULDC.64 UR22, c[0x0][0x230] ;  /* 0x00008c0000167ab9 */ /* 0x000fe20000000a00 */
[----:B------:R-:W-:-:S05]  /*36e0*/  ULDC.64 UR24, c[0x0][0x238] ;  /* 0x00008e0000187ab9 */ /* 0x000fca0000000a00 */
.L_x_9744:
[----:B01----:R-:W-:Y:S01]  /*36f0*/  IMAD R12, R114, UR22, RZ ;  /* 0x00000016720c7c24 */ /* 0x003fe2000f8e02ff */
        /* <DEDUP_REMOVED lines=8> */
[----:B---3--:R-:W-:-:S04]  /*3780*/  LEA R12, P0, R2, R24, 0x3 ;  /* 0x00000018020c7211 */ /* 0x008fc800078018ff */
[----:B------:R-:W-:-:S05]  /*3790*/  LEA.HI.X R13, R2, R25, R3, 0x3, P0 ;  /* 0x00000019020d7211 */ /* 0x000fca00000f1c03 */
[----:B------:R-:W3:Y:S01]  /*37a0*/  LDG.E.64 R2, desc[UR12][R12.64] ;  /* 0x0000000c0c027981 */ /* 0x000ee2000c1e1b00 */
[----:B------:R-:W-:Y:S01]  /*37b0*/  IMAD R20, R114, UR16, RZ ;  /* 0x0000001072147c24 */ /* 0x000fe2000f8e02ff */
[C---:B------:R-:W-:Y:S02]  /*37c0*/  LOP3.LUT P0, RZ, R108.reuse, 0x1f, RZ, 0xc0, !PT ;  /* 0x0000001f6cff7812 */ /* 0x040fe4000780c0ff */
[----:B------:R-:W-:Y:S02]  /*37d0*/  ISETP.NE.AND P1, PT, R108, RZ, PT ;  /* 0x000000ff6c00720c */ /* 0x000fe40003f25270 */
[----:B------:R-:W-:-:S13]  /*37e0*/  ISETP.LT.OR P2, PT, R107, 0x2, P0 ;  /* 0x000000026b00780c */ /* 0x000fda0000741670 */
[----:B------:R-:W4:Y:S01]  /*37f0*/  @!P2 LDC R36, c[0x0][0x21c] ;  /* 0x00008700ff24ab82 */ /* 0x000f220000000800 */
[----:B------:R-:W-:-:S05]  /*3800*/  SHF.L.U32 R128, R9, 0x10, RZ ;  /* 0x0000001009807819 */ /* 0x000fca00000006ff */
[----:B------:R-:W-:Y:S01]  /*3810*/  FMUL.FTZ R221, R128, R101 ;  /* 0x0000006580dd7220 */ /* 0x000fe20000410000 */
[----:B---3--:R-:W-:Y:S02]  /*3820*/  R2UR UR31, R3 ;  /* 0x00000000031f72ca */ /* 0x008fe400000e0000 */
        /* <DEDUP_REMOVED lines=13> */
[----:B---3--:R-:W-:Y:S01]  /*3900*/  FMUL.RZ R14, R3, 0.15915493667125701904 ;  /* 0x3e22f983030e7820 */ /* 0x008fe2000040c000 */
[----:B------:R-:W-:-:S06]  /*3910*/  FMUL.FTZ R3, R93, UR31 ;  /* 0x0000001f5d037c20 */ /* 0x000fcc0008410000 */
[----:B------:R3:W-:Y:S08]  /*3920*/  MUFU.COS R143, R15 ;  /* 0x0000000f008f7308 */ /* 0x0007f00000000000 */
[----:B------:R-:W-:Y:S01]  /*3930*/  MUFU.SIN R118, R14 ;  /* 0x0000000e00767308 */ /* 0x000fe20000000400 */
[----:B---3--:R-:W-:Y:S01]  /*3940*/  FMUL.RZ R15, R3, 0.15915493667125701904 ;  /* 0x3e22f983030f7820 */ /* 0x008fe2000040c000 */
[----:B------:R-:W-:-:S04]  /*3950*/  FMUL.FTZ R3, R99, UR31 ;  /* 0x0000001f63037c20 */ /* 0x000fc80008410000 */
[----:B------:R-:W-:Y:S01]  /*3960*/  FMUL.RZ R17, R3, 0.15915493667125701904 ;  /* 0x3e22f98303117820 */ /* 0x000fe2000040c000 */
[----:B------:R-:W-:Y:S01]  /*3970*/  FMUL.FTZ R3, R91, UR31 ;  /* 0x0000001f5b037c20 */ /* 0x000fe20008410000 */
[----:B------:R3:W-:Y:S03]  /*3980*/  MUFU.COS R136, R14 ;  /* 0x0000000e00887308 */ /* 0x0007e60000000000 */
[----:B------:R-:W-:Y:S01]  /*3990*/  FMUL.RZ R18, R3, 0.15915493667125701904 ;  /* 0x3e22f98303127820 */ /* 0x000fe2000040c000 */
[----:B------:R-:W-:-:S04]  /*39a0*/  FMUL.FTZ R3, R98, UR31 ;  /* 0x0000001f62037c20 */ /* 0x000fc80008410000 */
[----:B------:R-:W-:Y:S01]  /*39b0*/  MUFU.SIN R116, R12 ;  /* 0x0000000c00747308 */ /* 0x000fe20000000400 */
[----:B---3--:R-:W-:Y:S02]  /*39c0*/  IMAD R14, R114, UR20, RZ ;  /* 0x00000014720e7c24 */ /* 0x008fe4000f8e02ff */
[----:B------:R-:W-:Y:S02]  /*39d0*/  FMUL.RZ R19, R3, 0.15915493667125701904 ;  /* 0x3e22f98303137820 */ /* 0x000fe4000040c000 */
[----:B------:R-:W-:-:S03]  /*39e0*/  IMAD R115, R113, UR21, R14 ;  /* 0x0000001571737c24 */ /* 0x000fc6000f8e020e */
[----:B------:R-:W-:Y:S08]  /*39f0*/  MUFU.COS R140, R12 ;  /* 0x0000000c008c7308 */ /* 0x000ff00000000000 */
[----:B------:R-:W-:Y:S08]  /*3a00*/  MUFU.SIN R137, R13 ;  /* 0x0000000d00897308 */ /* 0x000ff00000000400 */
[----:B------:R3:W-:Y:S08]  /*3a10*/  MUFU.COS R23, R13 ;  /* 0x0000000d00177308 */ /* 0x0007f00000000000 */
[----:B------:R-:W-:Y:S01]  /*3a20*/  MUFU.SIN R120, R15 ;  /* 0x0000000f00787308 */ /* 0x000fe20000000400 */
[----:B---3--:R-:W-:-:S05]  /*3a30*/  IMAD.WIDE.U32 R12, R113, UR20, RZ ;  /* 0x00000014710c7c25 */ /* 0x008fca000f8e00ff */
[----:B------:R-:W-:Y:S01]  /*3a40*/  IADD3 R3, R13, R115, RZ ;  /* 0x000000730d037210 */ /* 0x000fe20007ffe0ff */
[----:B------:R-:W-:Y:S01]  /*3a50*/  IMAD R115, R16, UR10, RZ ;  /* 0x0000000a10737c24 */ /* 0x000fe2000f8e02ff */
[----:B------:R3:W-:Y:S01]  /*3a60*/  MUFU.COS R134, R15 ;  /* 0x0000000f00867308 */ /* 0x0007e20000000000 */
[----:B------:R-:W-:Y:S02]  /*3a70*/  MOV R2, R12 ;  /* 0x0000000c00027202 */ /* 0x000fe40000000f00 */
[----:B------:R-:W-:-:S03]  /*3a80*/  IMAD R115, R38, UR11, R115 ;  /* 0x0000000b26737c24 */ /* 0x000fc6000f8e0273 */
[----:B------:R-:W-:Y:S02]  /*3a90*/  IMAD.WIDE.U32 R2, R38, UR18, R2 ;  /* 0x0000001226027c25 */ /* 0x000fe4000f8e0002 */
[----:B------:R-:W-:Y:S02]  /*3aa0*/  MUFU.SIN R122, R17 ;  /* 0x00000011007a7308 */ /* 0x000fe40000000400 */
[----:B---3--:R-:W-:-:S03]  /*3ab0*/  IMAD.WIDE.U32 R14, R113, UR16, RZ ;  /* 0x00000010710e7c25 */ /* 0x008fc6000f8e00ff */
[----:B------:R-:W-:-:S03]  /*3ac0*/  MOV R12, R14 ;  /* 0x0000000e000c7202 */ /* 0x000fc60000000f00 */
[----:B------:R3:W-:Y:S01]  /*3ad0*/  MUFU.COS R132, R17 ;  /* 0x0000001100847308 */ /* 0x0007e20000000000 */
[----:B------:R-:W-:-:S07]  /*3ae0*/  IADD3 R14, R107, -0x1, RZ ;  /* 0xffffffff6b0e7810 */ /* 0x000fce0007ffe0ff */
[----:B------:R-:W-:Y:S01]  /*3af0*/  MUFU.SIN R124, R18 ;  /* 0x00000012007c7308 */ /* 0x000fe20000000400 */
[----:B---3--:R-:W-:Y:S01]  /*3b00*/  IMAD R17, R113, UR17, R20 ;  /* 0x0000001171117c24 */ /* 0x008fe2000f8e0214 */
[----:B------:R-:W-:-:S04]  /*3b10*/  MOV R20, UR30 ;  /* 0x0000001e00147c02 */ /* 0x000fc80008000f00 */
[----:B------:R-:W-:Y:S01]  /*3b20*/  IADD3 R13, R15, R17, RZ ;  /* 0x000000110f0d7210 */ /* 0x000fe20007ffe0ff */
[----:B------:R-:W-:Y:S01]  /*3b30*/  IMAD R17, R16, UR18, RZ ;  /* 0x0000001210117c24 */ /* 0x000fe2000f8e02ff */
[----:B------:R1:W-:Y:S01]  /*3b40*/  MUFU.COS R126, R18 ;  /* 0x00000012007e7308 */ /* 0x0003e20000000000 */
[----:B--2---:R-:W-:Y:S01]  /*3b50*/  LEA R16, P3, R2, R26, 0x3 ;  /* 0x0000001a02107211 */ /* 0x004fe200078618ff */
        /* <DEDUP_REMOVED lines=15> */
[----:B------:R-:W2:Y:S01]  /*3c50*/  LDG.E.64 R16, desc[UR12][R16.64] ;  /* 0x0000000c10107981 */ /* 0x000ea2000c1e1b00 */
[----:B------:R-:W-:Y:S01]  /*3c60*/  IADD3 R15, R14, -R15, RZ ;  /* 0x8000000f0e0f7210 */ /* 0x000fe20007ffe0ff */
[----:B------:R-:W-:Y:S01]  /*3c70*/  FMUL.FTZ R14, R20, R102 ;  /* 0x00000066140e7220 */ /* 0x000fe20000410000 */
[----:B------:R-:W-:Y:S01]  /*3c80*/  MUFU.SIN R156, R22 ;  /* 0x00000016009c7308 */ /* 0x000fe20000000400 */
[----:B-1----:R-:W-:Y:S02]  /*3c90*/  LEA.HI.X R19, R12, R29, R13, 0x3, P4 ;  /* 0x0000001d0c137211 */ /* 0x002fe400020f1c0d */
[----:B------:R-:W-:-:S04]  /*3ca0*/  @!P2 IADD3 R13, R107, -0x2, RZ ;  /* 0xfffffffe6b0da810 */ /* 0x000fc80007ffe0ff */
[----:B------:R-:W2:Y:S01]  /*3cb0*/  LDG.E.64 R18, desc[UR12][R18.64] ;  /* 0x0000000c12127981 */ /* 0x000ea2000c1e1b00 */
[----:B------:R-:W1:Y:S01]  /*3cc0*/  MUFU.EX2 R14, R14 ;  /* 0x0000000e000e7308 */ /* 0x000e620000000800 */
[----:B------:R-:W-:-:S07]  /*3cd0*/  @!P1 LEA R2, R15, R38, 0x8 ;  /* 0x000000260f029211 */ /* 0x000fce00078e40ff */
[----:B------:R3:W-:Y:S02]  /*3ce0*/  MUFU.COS R130, R22 ;  /* 0x0000001600827308 */ /* 0x0007e40000000000 */
[----:B---3--:R-:W-:Y:S01]  /*3cf0*/  FMUL.RZ R22, R3, 0.15915493667125701904 ;  /* 0x3e22f98303167820 */ /* 0x008fe2000040c000 */
[----:B------:R-:W-:Y:S01]  /*3d00*/  FMUL.FTZ R3, R88, UR31 ;  /* 0x0000001f58037c20 */ /* 0x000fe20008410000 */
[----:B-1----:R-:W-:-:S04]  /*3d10*/  FMUL.FTZ R37, R14, R37 ;  /* 0x000000250e257220 */ /* 0x002fc80000410000 */
[----:B------:R-:W-:Y:S01]  /*3d20*/  MUFU.SIN R154, R22 ;  /* 0x00000016009a7308 */ /* 0x000fe20000000400 */
[----:B------:R-:W-:Y:S01]  /*3d30*/  FMUL.RZ R115, R3, 0.15915493667125701904 ;  /* 0x3e22f98303737820 */ /* 0x000fe2000040c000 */
[----:B----4-:R-:W-:Y:S02]  /*3d40*/  @!P2 IMAD R3, R13, R36, R38 ;  /* 0x000000240d03a224 */ /* 0x010fe400078e0226 */
[----:B------:R-:W-:Y:S01]  /*3d50*/  FMUL.FTZ R36, R14, R21 ;  /* 0x000000150e247220 */ /* 0x000fe20000410000 */
[----:B------:R-:W-:-:S05]  /*3d60*/  LEA R21, R2, R109, 0x3 ;  /* 0x0000006d02157211 */ /* 0x000fca00078e18ff */
[----:B------:R1:W-:Y:S01]  /*3d70*/  STS.64 [R21+0x10b0], R36 ;  /* 0x0010b02415007388 */ /* 0x0003e20000000a00 */
[----:B------:R3:W-:Y:S01]  /*3d80*/  MUFU.COS R142, R22 ;  /* 0x00000016008e7308 */ /* 0x0007e20000000000 */
[----:B------:R-:W-:Y:S01]  /*3d90*/  HFMA2.MMA R13, -RZ, RZ, 0, 0 ;  /* 0x00000000ff0d7435 */ /* 0x000fe200000001ff */
[----:B------:R-:W-:Y:S02]  /*3da0*/  MOV R12, 0x3f800000 ;  /* 0x3f800000000c7802 */ /* 0x000fe40000000f00 */
[----:B------:R-:W-:Y:S01]  /*3db0*/  CS2R R14, SRZ ;  /* 0x00000000000e7805 */ /* 0x000fe2000001ff00 */
[----:B---3--:R-:W-:-:S03]  /*3dc0*/  FMUL.FTZ R22, R94, UR31 ;  /* 0x0000001f5e167c20 */ /* 0x008fc60008410000 */
[----:B------:R-:W-:Y:S01]  /*3dd0*/  MUFU.SIN R123, R115 ;  /* 0x00000073007b7308 */ /* 0x000fe20000000400 */
[----:B------:R-:W-:Y:S01]  /*3de0*/  FMUL.RZ R117, R22, 0.15915493667125701904 ;  /* 0x3e22f98316757820 */ /* 0x000fe2000040c000 */
[----:B------:R-:W-:Y:S01]  /*3df0*/  FMUL.FTZ R22, R83, UR31 ;  /* 0x0000001f53167c20 */ /* 0x000fe20008410000 */
[----:B------:R-:W-:Y:S01]  /*3e00*/  @!P2 IMAD.WIDE R2, R3, 0x10, R34 ;  /* 0x000000100302a825 */ /* 0x000fe200078e0222 */
[----:B------:R-:W-:Y:S03]  /*3e10*/  BAR.SYNC.DEFER_BLOCKING 0x0 ;  /* 0x0000000000007b1d */ /* 0x000fe60000010000 */
[----:B------:R-:W-:Y:S01]  /*3e20*/  FMUL.RZ R119, R22, 0.15915493667125701904 ;  /* 0x3e22f98316777820 */ /* 0x000fe2000040c000 */
[C---:B------:R-:W-:Y:S02]  /*3e30*/  FMUL.FTZ R22, R20.reuse, R97 ;  /* 0x0000006114167220 */ /* 0x040fe40000410000 */
[----:B------:R3:W-:Y:S01]  /*3e40*/  MUFU.COS R153, R115 ;  /* 0x0000007300997308 */ /* 0x0007e20000000000 */
[C---:B-1----:R-:W-:Y:S01]  /*3e50*/  FMUL.FTZ R21, R20.reuse, R101 ;  /* 0x0000006514157220 */ /* 0x042fe20000410000 */
[----:B---3--:R-:W-:-:S06]  /*3e60*/  FMUL.FTZ R115, R20, R93 ;  /* 0x0000005d14737220 */ /* 0x008fcc0000410000 */
[----:B------:R-:W-:Y:S01]  /*3e70*/  MUFU.EX2 R22, R22 ;  /* 0x0000001600167308 */ /* 0x000fe20000000800 */
[----:B------:R1:W5:Y:S07]  /*3e80*/  @!P2 LDG.E.128 R12, desc[UR12][R2.64] ;  /* 0x0000000c020ca981 */ /* 0x00036e000c1e1d00 */
[----:B------:R-:W3:Y:S01]  /*3e90*/  MUFU.EX2 R115, R115 ;  /* 0x0000007300737308 */ /* 0x000ee20000000800 */
[C---:B-1----:R-:W-:Y:S01]  /*3ea0*/  FMUL.FTZ R2, R20.reuse, R95 ;  /* 0x0000005f14027220 */ /* 0x042fe20000410000 */
[----:B------:R-:W-:-:S06]  /*3eb0*/  FMUL.FTZ R3, R20, R100 ;  /* 0x0000006414037220 */ /* 0x000fcc0000410000 */
[----:B------:R-:W1:Y:S08]  /*3ec0*/  MUFU.EX2 R21, R21 ;  /* 0x0000001500157308 */ /* 0x000e700000000800 */
[----:B------:R-:W4:Y:S08]  /*3ed0*/  MUFU.EX2 R2, R2 ;  /* 0x0000000200027308 */ /* 0x000f300000000800 */
[----:B------:R-:W0:Y:S01]  /*3ee0*/  MUFU.EX2 R3, R3 ;  /* 0x0000000300037308 */ /* 0x000e220000000800 */
[----:B---3--:R-:W-:-:S07]  /*3ef0*/  FMUL.FTZ R134, R115, R134 ;  /* 0x0000008673867220 */ /* 0x008fce0000410000 */
[----:B------:R-:W-:Y:S01]  /*3f00*/  MUFU.SIN R148, R119 ;  /* 0x0000007700947308 */ /* 0x000fe20000000400 */
[----:B------:R-:W-:-:S07]  /*3f10*/  FMUL.FTZ R133, R115, R120 ;  /* 0x0000007873857220 */ /* 0x000fce0000410000 */
[----:B------:R3:W-:Y:S01]  /*3f20*/  MUFU.COS R144, R119 ;  /* 0x0000007700907308 */ /* 0x0007e20000000000 */
[----:B------:R-:W-:Y:S01]  /*3f30*/  SHF.L.U32 R115, R8, 0x10, RZ ;  /* 0x0000001008737819 */ /* 0x000fe200000006ff */
[----:B---3--:R-:W-:-:S06]  /*3f40*/  FMUL.FTZ R119, R20, R91 ;  /* 0x0000005b14777220 */ /* 0x008fcc0000410000 */
[----:B------:R-:W-:Y:S01]  /*3f50*/  MUFU.SIN R125, R117 ;  /* 0x00000075007d7308 */ /* 0x000fe20000000400 */
[----:B------:R-:W-:-:S07]  /*3f60*/  FMUL.FTZ R141, R22, R141 ;  /* 0x0000008d168d7220 */ /* 0x000fce0000410000 */
[----:B------:R3:W-:Y:S01]  /*3f70*/  MUFU.COS R151, R117 ;  /* 0x0000007500977308 */ /* 0x0007e20000000000 */
[----:B-1----:R-:W-:Y:S01]  /*3f80*/  FMUL.FTZ R139, R21, R116 ;  /* 0x00000074158b7220 */ /* 0x002fe20000410000 */
[----:B----4-:R-:W-:Y:S01]  /*3f90*/  FMUL.FTZ R138, R2, R23 ;  /* 0x00000017028a7220 */ /* 0x010fe20000410000 */
[----:B---3--:R-:W-:-:S05]  /*3fa0*/  FMUL.FTZ R117, R20, R99 ;  /* 0x0000006314757220 */ /* 0x008fca0000410000 */
[----:B------:R-:W1:Y:S01]  /*3fb0*/  MUFU.EX2 R119, R119 ;  /* 0x0000007700777308 */ /* 0x000e620000000800 */
[----:B------:R-:W-:Y:S01]  /*3fc0*/  SHF.L.U32 R116, R104, 0x10, RZ ;  /* 0x0000001068747819 */ /* 0x000fe200000006ff */
[----:B------:R-:W-:Y:S01]  /*3fd0*/  FMUL.FTZ R143, R22, R143 ;  /* 0x0000008f168f7220 */ /* 0x000fe20000410000 */
[----:B------:R-:W-:Y:S01]  /*3fe0*/  FMUL.FTZ R222, R115, R102 ;  /* 0x0000006673de7220 */ /* 0x000fe20000410000 */
[----:B------:R-:W-:-:S04]  /*3ff0*/  FMUL.FTZ R23, RZ, R141 ;  /* 0x0000008dff177220 */ /* 0x000fc80000410000 */
[----:B------:R-:W3:Y:S01]  /*4000*/  MUFU.EX2 R117, R117 ;  /* 0x0000007500757308 */ /* 0x000ee20000000800 */
[----:B------:R-:W-:Y:S01]  /*4010*/  FMUL.FTZ R22, R20, R98 ;  /* 0x0000006214167220 */ /* 0x000fe20000410000 */
[----:B------:R-:W-:Y:S01]  /*4020*/  FMUL.FTZ R137, R2, R137 ;  /* 0x0000008902897220 */ /* 0x000fe20000410000 */
[C---:B0-----:R-:W-:Y:S01]  /*4030*/  FMUL.FTZ R136, R3.reuse, R136 ;  /* 0x0000008803887220 */ /* 0x041fe20000410000 */
[----:B------:R-:W-:Y:S01]  /*4040*/  FMUL.FTZ R135, R3, R118 ;  /* 0x0000007603877220 */ /* 0x000fe20000410000 */
[----:B------:R-:W-:Y:S01]  /*4050*/  FMUL.FTZ R3, R20, R89 ;  /* 0x0000005914037220 */ /* 0x000fe20000410000 */
[----:B------:R-:W-:Y:S01]  /*4060*/  FMUL.FTZ R2, R222, R141 ;  /* 0x0000008dde027220 */ /* 0x000fe20000410000 */
[----:B------:R-:W-:Y:S01]  /*4070*/  FMUL.FTZ R223, R116, R97 ;  /* 0x0000006174df7220 */ /* 0x000fe20000410000 */
[-C--:B------:R-:W-:Y:S01]  /*4080*/  FFMA.FTZ R118, R222, R143.reuse, -R23 ;  /* 0x0000008fde767223 */ /* 0x080fe20000010817 */
[----:B------:R-:W0:Y:S01]  /*4090*/  MUFU.EX2 R22, R22 ;  /* 0x0000001600167308 */ /* 0x000e220000000800 */
[----:B------:R-:W-:-:S02]  /*40a0*/  FFMA.FTZ R23, RZ, R143, R2 ;  /* 0x0000008fff177223 */ /* 0x000fc40000010002 */
[----:B------:R-:W-:Y:S01]  /*40b0*/  FADD.FTZ R118, R223, R118 ;  /* 0x00000076df767221 */ /* 0x000fe20000010000 */
[C---:B-1----:R-:W-:Y:S01]  /*40c0*/  FMUL.FTZ R129, R119.reuse, R126 ;  /* 0x0000007e77817220 */ /* 0x042fe20000410000 */
[----:B------:R-:W-:Y:S01]  /*40d0*/  FMUL.FTZ R127, R119, R124 ;  /* 0x0000007c777f7220 */ /* 0x000fe20000410000 */
[----:B------:R-:W-:Y:S02]  /*40e0*/  FMUL.FTZ R140, R21, R140 ;  /* 0x0000008c158c7220 */ /* 0x000fe40000410000 */
[----:B------:R-:W1:Y:S01]  /*40f0*/  MUFU.EX2 R3, R3 ;  /* 0x0000000300037308 */ /* 0x000e620000000800 */
[----:B------:R-:W-:Y:S01]  /*4100*/  FADD.FTZ R23, RZ, R23 ;  /* 0x00000017ff177221 */ /* 0x000fe20000010000 */
[----:B------:R-:W-:Y:S01]  /*4110*/  FMUL.FTZ R119, R139, R118 ;  /* 0x000000768b777220 */ /* 0x000fe20000410000 */
[C---:B---3--:R-:W-:Y:S01]  /*4120*/  FMUL.FTZ R132, R117.reuse, R132 ;  /* 0x0000008475847220 */ /* 0x048fe20000410000 */
[----:B------:R-:W-:Y:S01]  /*4130*/  FMUL.FTZ R131, R117, R122 ;  /* 0x0000007a75837220 */ /* 0x000fe20000410000 */
[C---:B------:R-:W-:Y:S01]  /*4140*/  FMUL.FTZ R2, R20.reuse, R88 ;  /* 0x0000005814027220 */ /* 0x040fe20000410000 */
[----:B------:R-:W-:Y:S01]  /*4150*/  FMUL.FTZ R21, R20, R96 ;  /* 0x0000006014157220 */ /* 0x000fe20000410000 */
[-C--:B------:R-:W-:Y:S01]  /*4160*/  FMUL.FTZ R117, R139, R23.reuse ;  /* 0x000000178b757220 */ /* 0x080fe20000410000 */
[----:B------:R-:W-:-:S03]  /*4170*/  FFMA.FTZ R119, R140, R23, R119 ;  /* 0x000000178c777223 */ /* 0x000fc60000010077 */
[----:B------:R-:W-:Y:S01]  /*4180*/  FFMA.FTZ R118, R140, R118, -R117 ;  /* 0x000000768c767223 */ /* 0x000fe20000010875 */
[----:B------:R-:W-:Y:S01]  /*4190*/  FADD.FTZ R119, RZ, R119 ;  /* 0x00000077ff777221 */ /* 0x000fe20000010000 */
[----:B------:R-:W3:Y:S01]  /*41a0*/  MUFU.EX2 R2, R2 ;  /* 0x0000000200027308 */ /* 0x000ee20000000800 */
[----:B------:R-:W-:Y:S01]  /*41b0*/  SHF.L.U32 R126, R103, 0x10, RZ ;  /* 0x00000010677e7819 */ /* 0x000fe200000006ff */
[----:B------:R-:W-:Y:S01]  /*41c0*/  FMUL.FTZ R23, R20, R83 ;  /* 0x0000005314177220 */ /* 0x000fe20000410000 */
[----:B------:R-:W-:Y:S01]  /*41d0*/  FADD.FTZ R118, R221, R118 ;  /* 0x00000076dd767221 */ /* 0x000fe20000010000 */
[----:B------:R-:W-:Y:S01]  /*41e0*/  FMUL.FTZ R117, R137, R119 ;  /* 0x0000007789757220 */ /* 0x000fe20000410000 */
[----:B0-----:R-:W-:-:S03]  /*41f0*/  FMUL.FTZ R159, R22, R159 ;  /* 0x0000009f169f7220 */ /* 0x001fc60000410000 */
[----:B------:R-:W0:Y:S01]  /*4200*/  MUFU.EX2 R21, R21 ;  /* 0x0000001500157308 */ /* 0x000e220000000800 */
[----:B------:R-:W-:Y:S01]  /*4210*/  FMUL.FTZ R158, R22, R121 ;  /* 0x00000079169e7220 */ /* 0x000fe20000410000 */
[----:B------:R-:W-:Y:S01]  /*4220*/  FMUL.FTZ R22, R20, R94 ;  /* 0x0000005e14167220 */ /* 0x000fe20000410000 */
[C---:B-1----:R-:W-:Y:S01]  /*4230*/  FMUL.FTZ R157, R3.reuse, R130 ;  /* 0x00000082039d7220 */ /* 0x042fe20000410000 */
[----:B------:R-:W-:Y:S01]  /*4240*/  FMUL.FTZ R156, R3, R156 ;  /* 0x0000009c039c7220 */ /* 0x000fe20000410000 */
[-C--:B------:R-:W-:Y:S01]  /*4250*/  FFMA.FTZ R120, R138, R118.reuse, -R117 ;  /* 0x000000768a787223 */ /* 0x080fe20000010875 */
[----:B------:R-:W-:Y:S01]  /*4260*/  FMUL.FTZ R3, R137, R118 ;  /* 0x0000007689037220 */ /* 0x000fe20000410000 */
[----:B------:R-:W-:Y:S01]  /*4270*/  FMUL.FTZ R219, R126, R95 ;  /* 0x0000005f7edb7220 */ /* 0x000fe20000410000 */
[----:B------:R-:W1:Y:S02]  /*4280*/  MUFU.EX2 R23, R23 ;  /* 0x0000001700177308 */ /* 0x000e640000000800 */
[----:B------:R-:W-:Y:S01]  /*4290*/  FFMA.FTZ R3, R138, R119, R3 ;  /* 0x000000778a037223 */ /* 0x000fe20000010003 */
[----:B------:R-:W-:-:S05]  /*42a0*/  FADD.FTZ R120, R219, R120 ;  /* 0x00000078db787221 */ /* 0x000fca0000010000 */
[----:B------:R-:W4:Y:S01]  /*42b0*/  MUFU.EX2 R22, R22 ;  /* 0x0000001600167308 */ /* 0x000f220000000800 */
[----:B------:R-:W-:Y:S01]  /*42c0*/  FADD.FTZ R3, RZ, R3 ;  /* 0x00000003ff037221 */ /* 0x000fe20000010000 */
[----:B------:R-:W-:Y:S01]  /*42d0*/  FMUL.FTZ R117, R135, R120 ;  /* 0x0000007887757220 */ /* 0x000fe20000410000 */
[----:B---3--:R-:W-:Y:S01]  /*42e0*/  FMUL.FTZ R152, R2, R123 ;  /* 0x0000007b02987220 */ /* 0x008fe20000410000 */
[C---:B0-----:R-:W-:Y:S01]  /*42f0*/  FMUL.FTZ R155, R21.reuse, R142 ;  /* 0x0000008e159b7220 */ /* 0x041fe20000410000 */
[----:B------:R-:W-:Y:S01]  /*4300*/  FMUL.FTZ R154, R21, R154 ;  /* 0x0000009a159a7220 */ /* 0x000fe20000410000 */
[----:B------:R-:W-:Y:S01]  /*4310*/  SHF.L.U32 R123, R10, 0x10, RZ ;  /* 0x000000100a7b7819 */ /* 0x000fe200000006ff */
[-C--:B------:R-:W-:Y:S01]  /*4320*/  FMUL.FTZ R21, R135, R3.reuse ;  /* 0x0000000387157220 */ /* 0x080fe20000410000 */
[C---:B------:R-:W-:Y:S01]  /*4330*/  FFMA.FTZ R117, R136.reuse, R3, R117 ;  /* 0x0000000388757223 */ /* 0x040fe20000010075 */
[----:B------:R-:W-:Y:S02]  /*4340*/  FMUL.FTZ R3, R37, R141 ;  /* 0x0000008d25037220 */ /* 0x000fe40000410000 */
[----:B------:R-:W-:Y:S01]  /*4350*/  FFMA.FTZ R21, R136, R120, -R21 ;  /* 0x0000007888157223 */ /* 0x000fe20000010815 */
[----:B------:R-:W-:Y:S01]  /*4360*/  FMUL.FTZ R220, R123, R100 ;  /* 0x000000647bdc7220 */ /* 0x000fe20000410000 */
[----:B------:R-:W-:Y:S01]  /*4370*/  FADD.FTZ R117, RZ, R117 ;  /* 0x00000075ff757221 */ /* 0x000fe20000010000 */
[C---:B-1----:R-:W-:Y:S01]  /*4380*/  FMUL.FTZ R149, R23.reuse, R144 ;  /* 0x0000009017957220 */ /* 0x042fe20000410000 */
[----:B------:R-:W-:Y:S01]  /*4390*/  FMUL.FTZ R148, R23, R148 ;  /* 0x0000009417947220 */ /* 0x000fe20000410000 */
[----:B------:R-:W-:Y:S01]  /*43a0*/  FADD.FTZ R21, R220, R21 ;  /* 0x00000015dc157221 */ /* 0x000fe20000010000 */
[----:B------:R-:W-:Y:S01]  /*43b0*/  FMUL.FTZ R23, R133, R117 ;  /* 0x0000007585177220 */ /* 0x000fe20000410000 */
[C---:B----4-:R-:W-:Y:S01]  /*43c0*/  FMUL.FTZ R151, R22.reuse, R151 ;  /* 0x0000009716977220 */ /* 0x050fe20000410000 */
[----:B------:R-:W-:Y:S01]  /*43d0*/  FMUL.FTZ R150, R22, R125 ;  /* 0x0000007d16967220 */ /* 0x000fe20000410000 */
[C---:B------:R-:W-:Y:S01]  /*43e0*/  FMUL.FTZ R22, R36.reuse, R141 ;  /* 0x0000008d24167220 */ /* 0x040fe20000410000 */
[----:B------:R-:W-:Y:S01]  /*43f0*/  FFMA.FTZ R3, R36, R143, -R3 ;  /* 0x0000008f24037223 */ /* 0x000fe20000010803 */
[----:B------:R-:W-:Y:S01]  /*4400*/  SHF.L.U32 R124, R199, 0x10, RZ ;  /* 0x00000010c77c7819 */ /* 0x000fe200000006ff */
[-C--:B------:R-:W-:Y:S01]  /*4410*/  FFMA.FTZ R118, R134, R21.reuse, -R23 ;  /* 0x0000001586767223 */ /* 0x080fe20000010817 */
[----:B------:R-:W-:Y:S01]  /*4420*/  FMUL.FTZ R23, R133, R21 ;  /* 0x0000001585177220 */ /* 0x000fe20000410000 */
[----:B------:R-:W-:Y:S01]  /*4430*/  FFMA.FTZ R22, R37, R143, R22 ;  /* 0x0000008f25167223 */ /* 0x000fe20000010016 */
[C---:B------:R-:W-:Y:S01]  /*4440*/  FMUL.FTZ R21, R139.reuse, R3 ;  /* 0x000000038b157220 */ /* 0x040fe20000410000 */
[----:B------:R-:W-:Y:S01]  /*4450*/  FMUL.FTZ R217, R124, R93 ;  /* 0x0000005d7cd97220 */ /* 0x000fe20000410000 */
[----:B------:R-:W-:Y:S01]  /*4460*/  FFMA.FTZ R117, R134, R117, R23 ;  /* 0x0000007586757223 */ /* 0x000fe20000010017 */
[----:B------:R-:W-:Y:S01]  /*4470*/  FMUL.FTZ R153, R2, R153 ;  /* 0x0000009902997220 */ /* 0x000fe20000410000 */
[-C--:B------:R-:W-:Y:S01]  /*4480*/  FFMA.FTZ R23, R140, R22.reuse, R21 ;  /* 0x000000168c177223 */ /* 0x080fe20000010015 */
[----:B------:R-:W-:Y:S01]  /*4490*/  FMUL.FTZ R2, R92, UR31 ;  /* 0x0000001f5c027c20 */ /* 0x000fe20008410000 */
[----:B------:R-:W-:Y:S01]  /*44a0*/  FMUL.FTZ R21, R139, R22 ;  /* 0x000000168b157220 */ /* 0x000fe20000410000 */
[----:B------:R-:W-:Y:S01]  /*44b0*/  FADD.FTZ R118, R217, R118 ;  /* 0x00000076d9767221 */ /* 0x000fe20000010000 */
[----:B------:R-:W-:Y:S01]  /*44c0*/  FADD.FTZ R117, RZ, R117 ;  /* 0x00000075ff757221 */ /* 0x000fe20000010000 */
[----:B------:R-:W-:Y:S01]  /*44d0*/  FMUL.RZ R125, R2, 0.15915493667125701904 ;  /* 0x3e22f983027d7820 */ /* 0x000fe2000040c000 */
[----:B------:R-:W-:Y:S01]  /*44e0*/  FFMA.FTZ R21, R140, R3, -R21 ;  /* 0x000000038c157223 */ /* 0x000fe20000010815 */
[----:B------:R-:W-:Y:S01]  /*44f0*/  FMUL.FTZ R2, R20, R92 ;  /* 0x0000005c14027220 */ /* 0x000fe20000410000 */
[----:B------:R-:W-:Y:S01]  /*4500*/  FMUL.FTZ R3, R137, R23 ;  /* 0x0000001789037220 */ /* 0x000fe20000410000 */
[-C--:B------:R-:W-:Y:S01]  /*4510*/  FMUL.FTZ R121, R131, R118.reuse ;  /* 0x0000007683797220 */ /* 0x080fe20000410000 */
[----:B------:R-:W-:Y:S01]  /*4520*/  SHF.L.U32 R122, R11, 0x10, RZ ;  /* 0x000000100b7a7819 */ /* 0x000fe200000006ff */
[----:B------:R-:W-:Y:S01]  /*4530*/  FMUL.FTZ R119, R131, R117 ;  /* 0x0000007583777220 */ /* 0x000fe20000410000 */
[----:B------:R-:W-:Y:S01]  /*4540*/  FFMA.FTZ R22, R138, R21, -R3 ;  /* 0x000000158a167223 */ /* 0x000fe20000010803 */
[C---:B------:R-:W-:Y:S01]  /*4550*/  FFMA.FTZ R121, R132.reuse, R117, R121 ;  /* 0x0000007584797223 */ /* 0x040fe20000010079 */
[----:B------:R-:W-:Y:S01]  /*4560*/  MUFU.COS R147, R125 ;  /* 0x0000007d00937308 */ /* 0x000fe20000000000 */
[----:B------:R-:W-:Y:S01]  /*4570*/  FFMA.FTZ R119, R132, R118, -R119 ;  /* 0x0000007684777223 */ /* 0x000fe20000010877 */
[----:B------:R-:W-:Y:S01]  /*4580*/  FMUL.FTZ R218, R122, R99 ;  /* 0x000000637ada7220 */ /* 0x000fe20000410000 */
[----:B------:R-:W-:-:S05]  /*4590*/  FADD.FTZ R142, RZ, R121 ;  /* 0x00000079ff8e7221 */ /* 0x000fca0000010000 */
[----:B------:R-:W0:Y:S01]  /*45a0*/  MUFU.EX2 R2, R2 ;  /* 0x0000000200027308 */ /* 0x000e220000000800 */
[----:B------:R-:W-:Y:S01]  /*45b0*/  SHF.L.U32 R120, R198, 0x10, RZ ;  /* 0x00000010c6787819 */ /* 0x000fe200000006ff */
[----:B------:R-:W-:-:S06]  /*45c0*/  FADD.FTZ R130, R218, R119 ;  /* 0x00000077da827221 */ /* 0x000fcc0000010000 */
[----:B------:R-:W1:Y:S01]  /*45d0*/  MUFU.SIN R3, R125 ;  /* 0x0000007d00037308 */ /* 0x000e620000000400 */
[----:B------:R-:W-:Y:S01]  /*45e0*/  FMUL.FTZ R144, R127, R142 ;  /* 0x0000008e7f907220 */ /* 0x000fe20000410000 */
[----:B------:R-:W-:Y:S01]  /*45f0*/  FMUL.FTZ R21, R137, R21 ;  /* 0x0000001589157220 */ /* 0x000fe20000410000 */
[-C--:B------:R-:W-:Y:S01]  /*4600*/  FMUL.FTZ R117, R127, R130.reuse ;  /* 0x000000827f757220 */ /* 0x080fe20000410000 */
[----:B------:R-:W-:Y:S01]  /*4610*/  FMUL.FTZ R215, R120, R91 ;  /* 0x0000005b78d77220 */ /* 0x000fe20000410000 */
[----:B------:R-:W-:Y:S01]  /*4620*/  FFMA.FTZ R144, R129, R130, -R144 ;  /* 0x0000008281907223 */ /* 0x000fe20000010890 */
[----:B------:R-:W-:Y:S01]  /*4630*/  FFMA.FTZ R21, R138, R23, R21 ;  /* 0x000000178a157223 */ /* 0x000fe20000010015 */
[----:B------:R-:W-:Y:S01]  /*4640*/  FMUL.FTZ R118, R135, R22 ;  /* 0x0000001687767220 */ /* 0x000fe20000410000 */
[----:B------:R-:W-:Y:S01]  /*4650*/  FFMA.FTZ R117, R129, R142, R117 ;  /* 0x0000008e81757223 */ /* 0x000fe20000010075 */
[----:B------:R-:W-:Y:S01]  /*4660*/  FADD.FTZ R144, R215, R144 ;  /* 0x00000090d7907221 */ /* 0x000fe20000010000 */
[-C--:B------:R-:W-:Y:S01]  /*4670*/  FMUL.FTZ R23, R135, R21.reuse ;  /* 0x0000001587177220 */ /* 0x080fe20000410000 */
[----:B------:R-:W-:Y:S01]  /*4680*/  FFMA.FTZ R118, R136, R21, R118 ;  /* 0x0000001588767223 */ /* 0x000fe20000010076 */
[----:B0-----:R-:W-:Y:S01]  /*4690*/  FMUL.FTZ R147, R2, R147 ;  /* 0x0000009302937220 */ /* 0x001fe20000410000 */
[----:B------:R-:W-:Y:S01]  /*46a0*/  FADD.FTZ R117, RZ, R117 ;  /* 0x00000075ff757221 */ /* 0x000fe20000010000 */
[----:B------:R-:W-:Y:S01]  /*46b0*/  FFMA.FTZ R23, R136, R22, -R23 ;  /* 0x0000001688177223 */ /* 0x000fe20000010817 */
[----:B-1----:R-:W-:Y:S01]  /*46c0*/  FMUL.FTZ R146, R2, R3 ;  /* 0x0000000302927220 */ /* 0x002fe20000410000 */
[----:B------:R-:W-:Y:S01]  /*46d0*/  FMUL.FTZ R2, R158, R144 ;  /* 0x000000909e027220 */ /* 0x000fe20000410000 */
[----:B------:R-:W-:Y:S01]  /*46e0*/  FMUL.FTZ R3, R133, R118 ;  /* 0x0000007685037220 */ /* 0x000fe20000410000 */
[----:B------:R-:W-:Y:S01]  /*46f0*/  SHF.L.U32 R121, R4, 0x10, RZ ;  /* 0x0000001004797819 */ /* 0x000fe200000006ff */
[-C--:B------:R-:W-:Y:S01]  /*4700*/  FMUL.FTZ R119, R158, R117.reuse ;  /* 0x000000759e777220 */ /* 0x080fe20000410000 */
[----:B------:R-:W-:Y:S01]  /*4710*/  FFMA.FTZ R2, R159, R117, R2 ;  /* 0x000000759f027223 */ /* 0x000fe20000010002 */
[-C--:B------:R-:W-:Y:S01]  /*4720*/  FMUL.FTZ R21, R133, R23.reuse ;  /* 0x0000001785157220 */ /* 0x080fe20000410000 */
[C---:B------:R-:W-:Y:S01]  /*4730*/  FFMA.FTZ R3, R134.reuse, R23, -R3 ;  /* 0x0000001786037223 */ /* 0x040fe20000010803 */
        /* <DEDUP_REMOVED lines=8> */
[C---:B------:R-:W-:Y:S01]  /*47c0*/  FFMA.FTZ R22, R132.reuse, R21, R22 ;  /* 0x0000001584167223 */ /* 0x040fe20000010016 */
[----:B------:R-:W-:Y:S01]  /*47d0*/  SHF.L.U32 R118, R197, 0x10, RZ ;  /* 0x00000010c5767819 */ /* 0x000fe200000006ff */
[----:B------:R-:W-:Y:S01]  /*47e0*/  FFMA.FTZ R142, R157, R119, -R130 ;  /* 0x000000779d8e7223 */ /* 0x000fe20000010882 */
[----:B------:R-:W-:Y:S01]  /*47f0*/  FFMA.FTZ R2, R132, R3, -R23 ;  /* 0x0000000384027223 */ /* 0x000fe20000010817 */
[----:B------:R-:W-:Y:S01]  /*4800*/  FMUL.FTZ R144, R156, R119 ;  /* 0x000000779c907220 */ /* 0x000fe20000410000 */
[C---:B------:R-:W-:Y:S01]  /*4810*/  FMUL.FTZ R130, R127.reuse, R22 ;  /* 0x000000167f827220 */ /* 0x040fe20000410000 */
[----:B------:R-:W-:Y:S01]  /*4820*/  FMUL.FTZ R213, R118, R89 ;  /* 0x0000005976d57220 */ /* 0x000fe20000410000 */
[-C--:B------:R-:W-:Y:S01]  /*4830*/  FMUL.FTZ R3, R127, R2.reuse ;  /* 0x000000027f037220 */ /* 0x080fe20000410000 */
[----:B------:R-:W-:Y:S01]  /*4840*/  FFMA.FTZ R144, R157, R117, R144 ;  /* 0x000000759d907223 */ /* 0x000fe20000010090 */
[----:B------:R-:W-:Y:S01]  /*4850*/  FFMA.FTZ R130, R129, R2, -R130 ;  /* 0x0000000281827223 */ /* 0x000fe20000010882 */
[----:B------:R-:W-:Y:S01]  /*4860*/  FADD.FTZ R142, R213, R142 ;  /* 0x0000008ed58e7221 */ /* 0x000fe20000010000 */
[----:B------:R-:W-:Y:S01]  /*4870*/  FFMA.FTZ R3, R129, R22, R3 ;  /* 0x0000001681037223 */ /* 0x000fe20000010003 */
[----:B------:R-:W-:Y:S01]  /*4880*/  FADD.FTZ R144, RZ, R144 ;  /* 0x00000090ff907221 */ /* 0x000fe20000010000 */
[----:B------:R-:W-:Y:S01]  /*4890*/  FMUL.FTZ R2, R158, R130 ;  /* 0x000000829e027220 */ /* 0x000fe20000410000 */
        /* <DEDUP_REMOVED lines=9> */
[----:B------:R-:W-:Y:S01]  /*4930*/  FMUL.FTZ R22, R156, R21 ;  /* 0x000000159c167220 */ /* 0x000fe20000410000 */
        /* <DEDUP_REMOVED lines=8> */
[----:B------:R-:W-:Y:S01]  /*49c0*/  FFMA.FTZ R21, R153, R3, -R2 ;  /* 0x0000000399157223 */ /* 0x000fe20000010802 */
[----:B------:R-:W-:Y:S01]  /*49d0*/  FMUL.FTZ R214, R117, R88 ;  /* 0x0000005875d67220 */ /* 0x000fe20000410000 */
[----:B------:R-:W-:Y:S01]  /*49e0*/  FFMA.FTZ R142, R153, R23, R142 ;  /* 0x00000017998e7223 */ /* 0x000fe2000001008e */
[----:B------:R-:W-:Y:S02]  /*49f0*/  FMUL.FTZ R2, R154, R130 ;  /* 0x000000829a027220 */ /* 0x000fe40000410000 */
[----:B------:R-:W-:Y:S01]  /*4a00*/  FADD.FTZ R21, R214, R21 ;  /* 0x00000015d6157221 */ /* 0x000fe20000010000 */
[-C--:B------:R-:W-:Y:S01]  /*4a10*/  FMUL.FTZ R3, R154, R22.reuse ;  /* 0x000000169a037220 */ /* 0x080fe20000410000 */
[----:B------:R-:W-:Y:S01]  /*4a20*/  FADD.FTZ R142, RZ, R142 ;  /* 0x0000008eff8e7221 */ /* 0x000fe20000010000 */
[C---:B------:R-:W-:Y:S01]  /*4a30*/  FFMA.FTZ R22, R155.reuse, R22, -R2 ;  /* 0x000000169b167223 */ /* 0x040fe20000010802 */
[-C--:B------:R-:W-:Y:S01]  /*4a40*/  FMUL.FTZ R23, R150, R21.reuse ;  /* 0x0000001596177220 */ /* 0x080fe20000410000 */
[----:B------:R-:W-:Y:S01]  /*4a50*/  FFMA.FTZ R3, R155, R130, R3 ;  /* 0x000000829b037223 */ /* 0x000fe20000010003 */
[----:B------:R-:W-:Y:S01]  /*4a60*/  FMUL.FTZ R2, R78, UR31 ;  /* 0x0000001f4e027c20 */ /* 0x000fe20008410000 */
[-C--:B------:R-:W-:Y:S01]  /*4a70*/  FMUL.FTZ R130, R150, R142.reuse ;  /* 0x0000008e96827220 */ /* 0x080fe20000410000 */
[----:B------:R-:W-:Y:S01]  /*4a80*/  SHF.L.U32 R125, R6, 0x10, RZ ;  /* 0x00000010067d7819 */ /* 0x000fe200000006ff */
        /* <DEDUP_REMOVED lines=31> */
[CC--:B------:R-:W-:Y:S01]  /*4c80*/  FMUL.FTZ R163, R146.reuse, R161.reuse ;  /* 0x000000a192a37220 */ /* 0x0c0fe20000410000 */
[----:B------:R-:W-:Y:S01]  /*4c90*/  FFMA.FTZ R161, R147, R161, -R160 ;  /* 0x000000a193a17223 */ /* 0x000fe200000108a0 */
[----:B------:R-:W-:Y:S01]  /*4ca0*/  FMUL.FTZ R200, R145, R92 ;  /* 0x0000005c91c87220 */ /* 0x000fe20000410000 */
[----:B------:R-:W-:Y:S01]  /*4cb0*/  FFMA.FTZ R22, R149, R22, -R142 ;  /* 0x0000001695167223 */ /* 0x000fe2000001088e */
[----:B------:R-:W-:Y:S01]  /*4cc0*/  FMUL.FTZ R2, R146, R23 ;  /* 0x0000001792027220 */ /* 0x000fe20000410000 */
[C---:B------:R-:W-:Y:S01]  /*4cd0*/  FFMA.FTZ R163, R147.reuse, R144, R163 ;  /* 0x0000009093a37223 */ /* 0x040fe200000100a3 */
        /* <DEDUP_REMOVED lines=11> */
[CC--:B--2---:R-:W-:Y:S02]  /*4d90*/  FMUL.FTZ R2, R17.reuse, R18.reuse ;  /* 0x0000001211027220 */ /* 0x0c4fe40000410000 */
[----:B------:R-:W-:Y:S01]  /*4da0*/  FFMA.FTZ R20, R144, R161, -R3 ;  /* 0x000000a190147223 */ /* 0x000fe20000010803 */
[-C--:B------:R-:W-:Y:S01]  /*4db0*/  FMUL.FTZ R3, R17, R19.reuse ;  /* 0x0000001311037220 */ /* 0x080fe20000410000 */
[----:B------:R-:W-:Y:S01]  /*4dc0*/  FFMA.FTZ R163, R16, R19, R2 ;  /* 0x0000001310a37223 */ /* 0x000fe20000010002 */
[----:B------:R-:W-:Y:S02]  /*4dd0*/  @P2 LEA R2, R108, R109, 0x3 ;  /* 0x0000006d6c022211 */ /* 0x000fe400078e18ff */
        /* <DEDUP_REMOVED lines=22> */
.L_x_9715:
[----:B------:R-:W-:Y:S05]  /*4f40*/  BSYNC B0 ;  /* 0x0000000000007941 */ /* 0x000fea0003800000 */
.L_x_9714:
        /* <DEDUP_REMOVED lines=119> */
.L_x_9773:
        /* <DEDUP_REMOVED lines=14> */
.L_x_9776:
[----:B------:R-:W-:-:S03]  /*57a0*/  UMOV UR8, 0xffffffff ;  /* 0xffffffff00087882 */ /* 0x000fc60000000000 */
[----:B------:R-:W-:Y:S05]  /*57b0*/  BRA.DIV UR8, `(.L_x_9719) ;  /* 0x0000006208387947 */ /* 0x000fea000b800000 */
.L_x_9779:
[----:B------:R-:W-:-:S03]  /*57c0*/  UMOV UR8, 0xffffffff ;  /* 0xffffffff00087882 */ /* 0x000fc60000000000 */
[----:B------:R-:W-:Y:S05]  /*57d0*/  BRA.DIV UR8, `(.L_x_9720) ;  /* 0x0000006208587947 */ /* 0x000fea000b800000 */
.L_x_9782:
[----:B------:R-:W-:-:S03]  /*57e0*/  UMOV UR8, 0xffffffff ;  /* 0xffffffff00087882 */ /* 0x000fc60000000000 */
[----:B------:R-:W-:Y:S05]  /*57f0*/  BRA.DIV UR8, `(.L_x_9721) ;  /* 0x0000006208787947 */ /* 0x000fea000b800000 */
.L_x_9785:
        /* <DEDUP_REMOVED lines=10> */
.L_x_9795:
        /* <DEDUP_REMOVED lines=22> */
.L_x_9716:
        /* <DEDUP_REMOVED lines=29> */
[-C--:B-1----:R-:W-:Y:S01]  /*5bd0*/  FFMA.FTZ R20, R149, R19.reuse, R18 ;  /* 0x0000001395147223 */ /* 0x082fe20000010012 */
        /* <DEDUP_REMOVED lines=18> */
[-C--:B------:R-:W-:Y:S01]  /*5d00*/  FMUL.FTZ R21, R154, -R19.reuse ;  /* 0x800000139a157220 */ /* 0x080fe20000410000 */
        /* <DEDUP_REMOVED lines=36> */
[----:B------:R-:W-:Y:S01]  /*5f50*/  FADD.FTZ R17, R184, R17 ;  /* 0x00000011b8117221 */ /* 0x000fe20000010000 */
[C---:B------:R-:W-:Y:S01]  /*5f60*/  FFMA.FTZ R12, R143.reuse, R222, -R12 ;  /* 0x000000de8f0c7223 */ /* 0x040fe2000001080c */
[----:B------:R-:W-:Y:S01]  /*5f70*/  FFMA.FTZ R23, R132, R14, R23 ;  /* 0x0000000e84177223 */ /* 0x000fe20000010017 */
[----:B------:R-:W-:Y:S01]  /*5f80*/  FFMA.FTZ R13, R143, R212, R13 ;  /* 0x000000d48f0d7223 */ /* 0x000fe2000001000d */
[----:B------:R-:W-:Y:S01]  /*5f90*/  FADD.FTZ R19, -R168, R19 ;  /* 0x00000013a8137221 */ /* 0x000fe20000010100 */
[----:B------:R-:W-:Y:S01]  /*5fa0*/  FADD.FTZ R223, R223, R12 ;  /* 0x0000000cdfdf7221 */ /* 0x000fe20000010000 */
[C---:B------:R-:W-:Y:S01]  /*5fb0*/  FMUL.FTZ R16, R156.reuse, -R17 ;  /* 0x800000119c107220 */ /* 0x040fe20000410000 */
[----:B------:R-:W-:Y:S01]  /*5fc0*/  FADD.FTZ R211, RZ, R13 ;  /* 0x0000000dffd37221 */ /* 0x000fe20000010000 */
[----:B------:R-:W-:Y:S01]  /*5fd0*/  FMUL.FTZ R14, R156, -R19 ;  /* 0x800000139c0e7220 */ /* 0x000fe20000410000 */
[----:B------:R-:W-:Y:S01]  /*5fe0*/  FMUL.FTZ R13, R139, R223 ;  /* 0x000000df8b0d7220 */ /* 0x000fe20000410000 */
[----:B------:R-:W-:Y:S01]  /*5ff0*/  FMUL.FTZ R15, R133, -R23 ;  /* 0x80000017850f7220 */ /* 0x000fe20000410000 */
[----:B------:R-:W-:Y:S01]  /*6000*/  FMUL.FTZ R12, R139, R211 ;  /* 0x000000d38b0c7220 */ /* 0x000fe20000410000 */
[----:B------:R-:W-:Y:S01]  /*6010*/  FFMA.FTZ R16, R157, R19, R16 ;  /* 0x000000139d107223 */ /* 0x000fe20000010010 */
[C---:B------:R-:W-:Y:S01]  /*6020*/  FFMA.FTZ R13, R140.reuse, R211, R13 ;  /* 0x000000d38c0d7223 */ /* 0x040fe2000001000d */
[----:B------:R-:W-:Y:S01]  /*6030*/  FMUL.FTZ R18, R133, -R21 ;  /* 0x8000001585127220 */ /* 0x000fe20000410000 */
[----:B------:R-:W-:Y:S01]  /*6040*/  FFMA.FTZ R12, R140, R223, -R12 ;  /* 0x000000df8c0c7223 */ /* 0x000fe2000001080c */
[----:B------:R-:W-:Y:S01]  /*6050*/  FFMA.FTZ R14, R157, R17, -R14 ;  /* 0x000000119d0e7223 */ /* 0x000fe2000001080e */
[----:B------:R-:W-:Y:S01]  /*6060*/  FADD.FTZ R210, RZ, R13 ;  /* 0x0000000dffd27221 */ /* 0x000fe20000010000 */
[C---:B------:R-:W-:Y:S01]  /*6070*/  FFMA.FTZ R21, R134.reuse, R21, -R15 ;  /* 0x0000001586157223 */ /* 0x040fe2000001080f */
[----:B------:R-:W-:Y:S01]  /*6080*/  FADD.FTZ R221, R221, R12 ;  /* 0x0000000cdddd7221 */ /* 0x000fe20000010000 */
[----:B------:R-:W-:Y:S01]  /*6090*/  FADD.FTZ R16, -R169, R16 ;  /* 0x00000010a9107221 */ /* 0x000fe20000010100 */
[C---:B------:R-:W-:Y:S01]  /*60a0*/  FMUL.FTZ R13, R137.reuse, R210 ;  /* 0x000000d2890d7220 */ /* 0x040fe20000410000 */
[----:B------:R-:W-:Y:S01]  /*60b0*/  FFMA.FTZ R23, R134, R23, R18 ;  /* 0x0000001786177223 */ /* 0x000fe20000010012 */
[-C--:B------:R-:W-:Y:S01]  /*60c0*/  FMUL.FTZ R15, R137, R221.reuse ;  /* 0x000000dd890f7220 */ /* 0x080fe20000410000 */
[----:B------:R-:W-:Y:S01]  /*60d0*/  FADD.FTZ R14, R185, R14 ;  /* 0x0000000eb90e7221 */ /* 0x000fe20000010000 */
[----:B------:R-:W-:Y:S01]  /*60e0*/  FFMA.FTZ R12, R138, R221, -R13 ;  /* 0x000000dd8a0c7223 */ /* 0x000fe2000001080d */
[----:B------:R-:W-:Y:S01]  /*60f0*/  FMUL.FTZ R18, R158, -R16 ;  /* 0x800000109e127220 */ /* 0x000fe20000410000 */
[----:B------:R-:W-:Y:S01]  /*6100*/  FFMA.FTZ R15, R138, R210, R15 ;  /* 0x000000d28a0f7223 */ /* 0x000fe2000001000f */
[-C--:B------:R-:W-:Y:S01]  /*6110*/  FMUL.FTZ R19, R158, -R14.reuse ;  /* 0x8000000e9e137220 */ /* 0x080fe20000410000 */
[----:B------:R-:W-:Y:S01]  /*6120*/  FADD.FTZ R219, R219, R12 ;  /* 0x0000000cdbdb7221 */ /* 0x000fe20000010000 */
[C---:B------:R-:W-:Y:S01]  /*6130*/  FFMA.FTZ R17, R159.reuse, R14, -R18 ;  /* 0x0000000e9f117223 */ /* 0x040fe20000010812 */
[----:B------:R-:W-:Y:S01]  /*6140*/  FADD.FTZ R209, RZ, R15 ;  /* 0x0000000fffd17221 */ /* 0x000fe20000010000 */
[----:B------:R-:W-:Y:S01]  /*6150*/  FFMA.FTZ R19, R159, R16, R19 ;  /* 0x000000109f137223 */ /* 0x000fe20000010013 */
[C---:B------:R-:W-:Y:S01]  /*6160*/  FMUL.FTZ R14, R135.reuse, R219 ;  /* 0x000000db870e7220 */ /* 0x040fe20000410000 */
[C---:B------:R-:W-:Y:S01]  /*6170*/  FMUL.FTZ R13, R135.reuse, -R21 ;  /* 0x80000015870d7220 */ /* 0x040fe20000410000 */
[C---:B------:R-:W-:Y:S01]  /*6180*/  FMUL.FTZ R16, R135.reuse, -R23 ;  /* 0x8000001787107220 */ /* 0x040fe20000410000 */
[-C--:B------:R-:W-:Y:S01]  /*6190*/  FMUL.FTZ R12, R135, R209.reuse ;  /* 0x000000d1870c7220 */ /* 0x080fe20000410000 */
[C---:B------:R-:W-:Y:S01]  /*61a0*/  FFMA.FTZ R14, R136.reuse, R209, R14 ;  /* 0x000000d1880e7223 */ /* 0x040fe2000001000e */
[C---:B------:R-:W-:Y:S01]  /*61b0*/  FFMA.FTZ R23, R136.reuse, R23, R13 ;  /* 0x0000001788177223 */ /* 0x040fe2000001000d */
[C---:B------:R-:W-:Y:S01]  /*61c0*/  FFMA.FTZ R16, R136.reuse, R21, -R16 ;  /* 0x0000001588107223 */ /* 0x040fe20000010810 */
[----:B------:R-:W-:Y:S01]  /*61d0*/  FFMA.FTZ R13, R136, R219, -R12 ;  /* 0x000000db880d7223 */ /* 0x000fe2000001080c */
[----:B------:R-:W-:Y:S01]  /*61e0*/  FADD.FTZ R208, RZ, R14 ;  /* 0x0000000effd07221 */ /* 0x000fe20000010000 */
[CC--:B------:R-:W-:Y:S01]  /*61f0*/  FMUL.FTZ R15, R137.reuse, -R23.reuse ;  /* 0x80000017890f7220 */ /* 0x0c0fe20000410000 */
[----:B------:R-:W-:Y:S01]  /*6200*/  FMUL.FTZ R12, R137, -R16 ;  /* 0x80000010890c7220 */ /* 0x000fe20000410000 */
[----:B------:R-:W-:Y:S01]  /*6210*/  FADD.FTZ R220, R220, R13 ;  /* 0x0000000ddcdc7221 */ /* 0x000fe20000010000 */
[C---:B------:R-:W-:Y:S01]  /*6220*/  FMUL.FTZ R13, R133.reuse, R208 ;  /* 0x000000d0850d7220 */ /* 0x040fe20000410000 */
[C---:B------:R-:W-:Y:S01]  /*6230*/  FFMA.FTZ R21, R138.reuse, R16, -R15 ;  /* 0x000000108a157223 */ /* 0x040fe2000001080f */
[----:B------:R-:W-:Y:S01]  /*6240*/  FFMA.FTZ R23, R138, R23, R12 ;  /* 0x000000178a177223 */ /* 0x000fe2000001000c */
[-C--:B------:R-:W-:Y:S01]  /*6250*/  FMUL.FTZ R15, R133, R220.reuse ;  /* 0x000000dc850f7220 */ /* 0x080fe20000410000 */
[----:B------:R-:W-:Y:S01]  /*6260*/  FADD.FTZ R14, R186, R17 ;  /* 0x00000011ba0e7221 */ /* 0x000fe20000010000 */
[----:B------:R-:W-:Y:S01]  /*6270*/  FFMA.FTZ R12, R134, R220, -R13 ;  /* 0x000000dc860c7223 */ /* 0x000fe2000001080d */
[----:B------:R-:W-:Y:S01]  /*6280*/  FADD.FTZ R16, -R170, R19 ;  /* 0x00000013aa107221 */ /* 0x000fe20000010100 */
[----:B------:R-:W-:Y:S01]  /*6290*/  FFMA.FTZ R15, R134, R208, R15 ;  /* 0x000000d0860f7223 */ /* 0x000fe2000001000f */
[----:B------:R-:W-:Y:S01]  /*62a0*/  FMUL.FTZ R13, R127, -R14 ;  /* 0x8000000e7f0d7220 */ /* 0x000fe20000410000 */
[----:B------:R-:W-:Y:S01]  /*62b0*/  FADD.FTZ R217, R217, R12 ;  /* 0x0000000cd9d97221 */ /* 0x000fe20000010000 */
[-C--:B------:R-:W-:Y:S01]  /*62c0*/  FMUL.FTZ R18, R127, -R16.reuse ;  /* 0x800000107f127220 */ /* 0x080fe20000410000 */
[----:B------:R-:W-:Y:S01]  /*62d0*/  FADD.FTZ R207, RZ, R15 ;  /* 0x0000000fffcf7221 */ /* 0x000fe20000010000 */
[----:B------:R-:W-:Y:S01]  /*62e0*/  FFMA.FTZ R20, R129, R16, R13 ;  /* 0x0000001081147223 */ /* 0x000fe2000001000d */
[----:B------:R-:W-:Y:S01]  /*62f0*/  FMUL.FTZ R13, R131, R217 ;  /* 0x000000d9830d7220 */ /* 0x000fe20000410000 */
[----:B------:R-:W-:Y:S01]  /*6300*/  FMUL.FTZ R15, R139, -R23 ;  /* 0x800000178b0f7220 */ /* 0x000fe20000410000 */
[-C--:B------:R-:W-:Y:S01]  /*6310*/  FMUL.FTZ R12, R131, R207.reuse ;  /* 0x000000cf830c7220 */ /* 0x080fe20000410000 */
[----:B------:R-:W-:Y:S01]  /*6320*/  FFMA.FTZ R14, R129, R14, -R18 ;  /* 0x0000000e810e7223 */ /* 0x000fe20000010812 */
[C---:B------:R-:W-:Y:S01]  /*6330*/  FFMA.FTZ R206, R132.reuse, R207, R13 ;  /* 0x000000cf84ce7223 */ /* 0x040fe2000001000d */
[----:B------:R-:W-:Y:S01]  /*6340*/  FADD.FTZ R20, -R171, R20 ;  /* 0x00000014ab147221 */ /* 0x000fe20000010100 */
[----:B------:R-:W-:Y:S01]  /*6350*/  FFMA.FTZ R13, R132, R217, -R12 ;  /* 0x000000d9840d7223 */ /* 0x000fe2000001080c */
[----:B------:R-:W-:Y:S01]  /*6360*/  FFMA.FTZ R16, R140, R21, -R15 ;  /* 0x000000158c107223 */ /* 0x000fe2000001080f */
[----:B------:R-:W-:Y:S01]  /*6370*/  FADD.FTZ R206, RZ, R206 ;  /* 0x000000ceffce7221 */ /* 0x000fe20000010000 */
[----:B------:R-:W-:Y:S01]  /*6380*/  FADD.FTZ R14, R187, R14 ;  /* 0x0000000ebb0e7221 */ /* 0x000fe20000010000 */
[----:B------:R-:W-:Y:S01]  /*6390*/  FADD.FTZ R218, R218, R13 ;  /* 0x0000000ddada7221 */ /* 0x000fe20000010000 */
[----:B------:R-:W-:Y:S01]  /*63a0*/  FMUL.FTZ R15, R131, -R20 ;  /* 0x80000014830f7220 */ /* 0x000fe20000410000 */
[----:B------:R-:W-:Y:S01]  /*63b0*/  FMUL.FTZ R12, R127, R206 ;  /* 0x000000ce7f0c7220 */ /* 0x000fe20000410000 */
[----:B------:R-:W-:Y:S01]  /*63c0*/  FMUL.FTZ R17, R131, -R14 ;  /* 0x8000000e83117220 */ /* 0x000fe20000410000 */
[----:B------:R-:W-:Y:S01]  /*63d0*/  FMUL.FTZ R13, R127, R218 ;  /* 0x000000da7f0d7220 */ /* 0x000fe20000410000 */
[C---:B------:R-:W-:Y:S01]  /*63e0*/  FFMA.FTZ R15, R132.reuse, R14, -R15 ;  /* 0x0000000e840f7223 */ /* 0x040fe2000001080f */
[C---:B------:R-:W-:Y:S01]  /*63f0*/  FFMA.FTZ R12, R129.reuse, R218, -R12 ;  /* 0x000000da810c7223 */ /* 0x040fe2000001080c */
[----:B------:R-:W-:Y:S01]  /*6400*/  FFMA.FTZ R17, R132, R20, R17 ;  /* 0x0000001484117223 */ /* 0x000fe20000010011 */
[----:B------:R-:W-:Y:S01]  /*6410*/  FFMA.FTZ R13, R129, R206, R13 ;  /* 0x000000ce810d7223 */ /* 0x000fe2000001000d */
[----:B------:R-:W-:Y:S01]  /*6420*/  FADD.FTZ R15, R188, R15 ;  /* 0x0000000fbc0f7221 */ /* 0x000fe20000010000 */
[----:B------:R-:W-:Y:S01]  /*6430*/  FADD.FTZ R215, R215, R12 ;  /* 0x0000000cd7d77221 */ /* 0x000fe20000010000 */
[----:B------:R-:W-:Y:S01]  /*6440*/  FADD.FTZ R17, -R172, R17 ;  /* 0x00000011ac117221 */ /* 0x000fe20000010100 */
[----:B------:R-:W-:Y:S01]  /*6450*/  FADD.FTZ R204, RZ, R13 ;  /* 0x0000000dffcc7221 */ /* 0x000fe20000010000 */
[C---:B------:R-:W-:Y:S01]  /*6460*/  FMUL.FTZ R13, R133.reuse, -R15 ;  /* 0x8000000f850d7220 */ /* 0x040fe20000410000 */
[C---:B------:R-:W-:Y:S01]  /*6470*/  FMUL.FTZ R14, R158.reuse, R215 ;  /* 0x000000d79e0e7220 */ /* 0x040fe20000410000 */
[-C--:B------:R-:W-:Y:S01]  /*6480*/  FMUL.FTZ R20, R133, -R17.reuse ;  /* 0x8000001185147220 */ /* 0x080fe20000410000 */
[-C--:B------:R-:W-:Y:S01]  /*6490*/  FMUL.FTZ R12, R158, R204.reuse ;  /* 0x000000cc9e0c7220 */ /* 0x080fe20000410000 */
        /* <DEDUP_REMOVED lines=9> */
[CC--:B------:R-:W-:Y:S01]  /*6530*/  FMUL.FTZ R12, R156.reuse, R205.reuse ;  /* 0x000000cd9c0c7220 */ /* 0x0c0fe20000410000 */
        /* <DEDUP_REMOVED lines=23> */
[----:B------:R-:W-:Y:S01]  /*66b0*/  FMUL.FTZ R12, R152, R37 ;  /* 0x00000025980c7220 */ /* 0x000fe20000410000 */
[CC--:B------:R-:W-:Y:S01]  /*66c0*/  FMUL.FTZ R17, R139.reuse, -R20.reuse ;  /* 0x800000148b117220 */ /* 0x0c0fe20000410000 */
[----:B------:R-:W-:Y:S01]  /*66d0*/  FMUL.FTZ R18, R139, -R21 ;  /* 0x800000158b127220 */ /* 0x000fe20000410000 */
[----:B------:R-:W-:Y:S01]  /*66e0*/  FFMA.FTZ R19, R140, R20, -R15 ;  /* 0x000000148c137223 */ /* 0x000fe2000001080f */
[CC--:B------:R-:W-:Y:S01]  /*66f0*/  FFMA.FTZ R13, R153.reuse, R224.reuse, -R12 ;  /* 0x000000e0990d7223 */ /* 0x0c0fe2000001080c */
[----:B------:R-:W-:Y:S01]  /*6700*/  FMUL.FTZ R12, R152, R224 ;  /* 0x000000e0980c7220 */ /* 0x000fe20000410000 */
[----:B------:R-:W-:Y:S01]  /*6710*/  FFMA.FTZ R17, R140, R22, R17 ;  /* 0x000000168c117223 */ /* 0x000fe20000010011 */
[----:B------:R-:W-:Y:S01]  /*6720*/  FADD.FTZ R22, R192, R19 ;  /* 0x00000013c0167221 */ /* 0x000fe20000010000 */
[----:B------:R-:W-:Y:S01]  /*6730*/  FADD.FTZ R226, R214, R13 ;  /* 0x0000000dd6e27221 */ /* 0x000fe20000010000 */
[----:B------:R-:W-:Y:S01]  /*6740*/  FFMA.FTZ R214, R153, R37, R12 ;  /* 0x0000002599d67223 */ /* 0x000fe2000001000c */
[----:B------:R-:W-:Y:S01]  /*6750*/  FADD.FTZ R230, -R176, R17 ;  /* 0x00000011b0e67221 */ /* 0x000fe20000010100 */
[----:B------:R-:W-:Y:S01]  /*6760*/  FFMA.FTZ R18, R140, R23, R18 ;  /* 0x000000178c127223 */ /* 0x000fe20000010012 */
[C---:B------:R-:W-:Y:S01]  /*6770*/  FMUL.FTZ R20, R150.reuse, R226 ;  /* 0x000000e296147220 */ /* 0x040fe20000410000 */
[----:B------:R-:W-:Y:S01]  /*6780*/  FADD.FTZ R214, RZ, R214 ;  /* 0x000000d6ffd67221 */ /* 0x000fe20000010000 */
[----:B------:R-:W-:Y:S01]  /*6790*/  FMUL.FTZ R232, R141, -R230 ;  /* 0x800000e68de87220 */ /* 0x000fe20000410000 */
[----:B------:R-:W-:Y:S01]  /*67a0*/  HFMA2.MMA R13, -RZ, RZ, 0, 0 ;  /* 0x00000000ff0d7435 */ /* 0x000fe200000001ff */
[----:B------:R-:W-:Y:S01]  /*67b0*/  MOV R12, 0x3f800000 ;  /* 0x3f800000000c7802 */ /* 0x000fe20000000f00 */
[-C--:B------:R-:W-:Y:S01]  /*67c0*/  FMUL.FTZ R17, R150, R214.reuse ;  /* 0x000000d696117220 */ /* 0x080fe20000410000 */
[----:B------:R-:W-:Y:S01]  /*67d0*/  FFMA.FTZ R20, R151, R214, R20 ;  /* 0x000000d697147223 */ /* 0x000fe20000010014 */
[----:B------:R-:W-:Y:S01]  /*67e0*/  FFMA.FTZ R232, R143, R22, -R232 ;  /* 0x000000168fe87223 */ /* 0x000fe200000108e8 */
[----:B------:R-:W-:Y:S01]  /*67f0*/  CS2R R14, SRZ ;  /* 0x00000000000e7805 */ /* 0x000fe2000001ff00 */
[----:B------:R-:W-:Y:S01]  /*6800*/  FFMA.FTZ R228, R151, R226, -R17 ;  /* 0x000000e297e47223 */ /* 0x000fe20000010811 */
[----:B------:R-:W-:Y:S01]  /*6810*/  FADD.FTZ R225, RZ, R20 ;  /* 0x00000014ffe17221 */ /* 0x000fe20000010000 */
[----:B------:R-:W-:Y:S01]  /*6820*/  FMUL.FTZ R17, R141, -R22 ;  /* 0x800000168d117220 */ /* 0x000fe20000410000 */
[----:B------:R-:W-:Y:S01]  /*6830*/  @!P0 LEA R21, R38, R109, 0x4 ;  /* 0x0000006d26158211 */ /* 0x000fe200078e20ff */
[----:B------:R-:W-:Y:S01]  /*6840*/  FADD.FTZ R228, R203, R228 ;  /* 0x000000e4cbe47221 */ /* 0x000fe20000010000 */
[CC--:B------:R-:W-:Y:S01]  /*6850*/  FMUL.FTZ R20, R148.reuse, R225.reuse ;  /* 0x000000e194147220 */ /* 0x0c0fe20000410000 */
[----:B------:R-:W-:Y:S01]  /*6860*/  FFMA.FTZ R230, R143, R230, R17 ;  /* 0x000000e68fe67223 */ /* 0x000fe20000010011 */
[----:B------:R-:W-:Y:S01]  /*6870*/  FMUL.FTZ R19, R141, -R18 ;  /* 0x800000128d137220 */ /* 0x000fe20000410000 */
[-C--:B------:R-:W-:Y:S01]  /*6880*/  FMUL.FTZ R22, R148, R228.reuse ;  /* 0x000000e494167220 */ /* 0x080fe20000410000 */
[----:B------:R-:W-:Y:S01]  /*6890*/  FFMA.FTZ R203, R149, R228, -R20 ;  /* 0x000000e495cb7223 */ /* 0x000fe20000010814 */
[-C--:B------:R-:W-:Y:S01]  /*68a0*/  FMUL.FTZ R20, R141, -R16.reuse ;  /* 0x800000108d147220 */ /* 0x080fe20000410000 */
[----:B------:R-:W-:Y:S01]  /*68b0*/  FFMA.FTZ R16, R143, R16, -R19 ;  /* 0x000000108f107223 */ /* 0x000fe20000010813 */
[----:B------:R-:W-:Y:S01]  /*68c0*/  FFMA.FTZ R22, R149, R225, R22 ;  /* 0x000000e195167223 */ /* 0x000fe20000010016 */
[----:B------:R-:W-:Y:S01]  /*68d0*/  FADD.FTZ R203, R202, R203 ;  /* 0x000000cbcacb7221 */ /* 0x000fe20000010000 */
[----:B------:R-:W-:Y:S01]  /*68e0*/  FFMA.FTZ R17, R143, R18, R20 ;  /* 0x000000128f117223 */ /* 0x000fe20000010014 */
[----:B------:R0:W1:Y:S01]  /*68f0*/  @!P0 LDS.128 R12, [R21+0x22b0] ;  /* 0x0022b000150c8984 */ /* 0x0000620000000c00 */
[----:B------:R-:W-:Y:S01]  /*6900*/  FADD.FTZ R202, RZ, R22 ;  /* 0x00000016ffca7221 */ /* 0x000fe20000010000 */
[C---:B------:R-:W-:Y:S01]  /*6910*/  FMUL.FTZ R22, R146.reuse, R203 ;  /* 0x000000cb92167220 */ /* 0x040fe20000410000 */
[----:B------:R-:W-:Y:S01]  /*6920*/  FADD.FTZ R19, -R177, R230 ;  /* 0x000000e6b1137221 */ /* 0x000fe20000010100 */
[----:B------:R-:W-:Y:S01]  /*6930*/  FADD.FTZ R18, R193, R232 ;  /* 0x000000e8c1127221 */ /* 0x000fe20000010000 */
[-C--:B------:R-:W-:Y:S01]  /*6940*/  FMUL.FTZ R20, R146, R202.reuse ;  /* 0x000000ca92147220 */ /* 0x080fe20000410000 */
[----:B------:R-:W-:-:S03]  /*6950*/  FFMA.FTZ R22, R147, R202, R22 ;  /* 0x000000ca93167223 */ /* 0x000fc60000010016 */
[----:B------:R-:W-:Y:S01]  /*6960*/  FFMA.FTZ R231, R147, R203, -R20 ;  /* 0x000000cb93e77223 */ /* 0x000fe20000010814 */
[----:B------:R-:W-:Y:S01]  /*6970*/  FADD.FTZ R229, RZ, R22 ;  /* 0x00000016ffe57221 */ /* 0x000fe20000010000 */
[----:B------:R2:W-:Y:S02]  /*6980*/  STS.128 [R160+0xcb0], R16 ;  /* 0x000cb010a0007388 */ /* 0x0005e40000000c00 */
[----:B------:R-:W-:Y:S01]  /*6990*/  FADD.FTZ R231, R200, R231 ;  /* 0x000000e7c8e77221 */ /* 0x000fe20000010000 */
[----:B0-----:R-:W-:-:S04]  /*69a0*/  FMUL.FTZ R21, R142, R229 ;  /* 0x000000e58e157220 */ /* 0x001fc80000410000 */
[----:B------:R-:W-:-:S04]  /*69b0*/  FFMA.FTZ R200, R144, R231, -R21 ;  /* 0x000000e790c87223 */ /* 0x000fc80000010815 */
[----:B------:R-:W-:Y:S01]  /*69c0*/  FADD.FTZ R200, R201, R200 ;  /* 0x000000c8c9c87221 */ /* 0x000fe20000010000 */
        /* <DEDUP_REMOVED lines=23> */
.L_x_9800:
        /* <DEDUP_REMOVED lines=14> */
.L_x_9726:
[----:B------:R-:W-:Y:S05]  /*6c20*/  BSYNC B0 ;  /* 0x0000000000007941 */ /* 0x000fea0003800000 */
.L_x_9725:
[----:B------:R-:W-:-:S03]  /*6c30*/  UMOV UR8, 0xffffffff ;  /* 0xffffffff00087882 */ /* 0x000fc60000000000 */
[----:B------:R-:W-:Y:S05]  /*6c40*/  BRA.DIV UR8, `(.L_x_9727) ;  /* 0x0000005208b47947 */ /* 0x000fea000b800000 */
[----:B--2---:R2:W1:Y:S04]  /*6c50*/  SHFL.DOWN PT, R20, R239, 0x2, 0x1f ;  /* 0x08401f00ef147f89 */ /* 0x00446800000e0000 */
[----:B---3--:R2:W3:Y:S04]  /*6c60*/  SHFL.DOWN PT, R21, R240, 0x2, 0x1f ;  /* 0x08401f00f0157f89 */ /* 0x0084e800000e0000 */
[----:B----4-:R2:W4:Y:S04]  /*6c70*/  SHFL.DOWN PT, R22, R238, 0x2, 0x1f ;  /* 0x08401f00ee167f89 */ /* 0x01052800000e0000 */
[----:B0-----:R2:W0:Y:S02]  /*6c80*/  SHFL.DOWN PT, R243, R237, 0x2, 0x1f ;  /* 0x08401f00edf37f89 */ /* 0x00142400000e0000 */
.L_x_9806:
[----:B------:R-:W-:Y:S01]  /*6c90*/  BSSY B0, `(.L_x_9728) ;  /* 0x000000e000007945 */ /* 0x000fe20003800000 */
[----:B------:R-:W-:-:S03]  /*6ca0*/  ISETP.GT.U32.AND P0, PT, R227, 0x1b, PT ;  /* 0x0000001be300780c */ /* 0x000fc60003f04070 */
[----:B------:R-:W-:Y:S10]  /*6cb0*/  @P1 BRA `(.L_x_9729) ;  /* 0x00000000002c1947 */ /* 0x000ff40003800000 */
        /* <DEDUP_REMOVED lines=11> */
.L_x_9729:
[----:B------:R-:W-:Y:S05]  /*6d70*/  BSYNC B0 ;  /* 0x0000000000007941 */ /* 0x000fea0003800000 */
.L_x_9728:
[----:B------:R-:W-:-:S03]  /*6d80*/  UMOV UR8, 0xffffffff ;  /* 0xffffffff00087882 */ /* 0x000fc60000000000 */
[----:B------:R-:W-:Y:S05]  /*6d90*/  BRA.DIV UR8, `(.L_x_9730) ;  /* 0x0000005208d07947 */ /* 0x000fea000b800000 */
[----:B-1----:R1:W1:Y:S04]  /*6da0*/  SHFL.DOWN PT, R20, R239, 0x4, 0x1f ;  /* 0x08801f00ef147f89 */ /* 0x00226800000e0000 */
[----:B---3--:R3:W1:Y:S04]  /*6db0*/  SHFL.DOWN PT, R21, R240, 0x4, 0x1f ;  /* 0x08801f00f0157f89 */ /* 0x00866800000e0000 */
[----:B----4-:R3:W4:Y:S04]  /*6dc0*/  SHFL.DOWN PT, R22, R238, 0x4, 0x1f ;  /* 0x08801f00ee167f89 */ /* 0x01072800000e0000 */
[----:B0-----:R3:W0:Y:S02]  /*6dd0*/  SHFL.DOWN PT, R243, R237, 0x4, 0x1f ;  /* 0x08801f00edf37f89 */ /* 0x00162400000e0000 */
.L_x_9812:
[----:B------:R-:W-:Y:S01]  /*6de0*/  BSSY B0, `(.L_x_9731) ;  /* 0x000000e000007945 */ /* 0x000fe20003800000 */
[----:B------:R-:W-:-:S03]  /*6df0*/  ISETP.GT.U32.AND P1, PT, R227, 0x17, PT ;  /* 0x00000017e300780c */ /* 0x000fc60003f24070 */
[----:B------:R-:W-:Y:S10]  /*6e00*/  @P0 BRA `(.L_x_9732) ;  /* 0x00000000002c0947 */ /* 0x000ff40003800000 */
        /* <DEDUP_REMOVED lines=11> */
.L_x_9732:
[----:B------:R-:W-:Y:S05]  /*6ec0*/  BSYNC B0 ;  /* 0x0000000000007941 */ /* 0x000fea0003800000 */
.L_x_9731:
[----:B------:R-:W-:-:S03]  /*6ed0*/  UMOV UR8, 0xffffffff ;  /* 0xffffffff00087882 */ /* 0x000fc60000000000 */
[----:B------:R-:W-:Y:S05]  /*6ee0*/  BRA.DIV UR8, `(.L_x_9733) ;  /* 0x0000005208ec7947 */ /* 0x000fea000b800000 */
[----:B-1----:R1:W1:Y:S04]  /*6ef0*/  SHFL.DOWN PT, R20, R239, 0x8, 0x1f ;  /* 0x09001f00ef147f89 */ /* 0x00226800000e0000 */
[----:B------:R0:W1:Y:S04]  /*6f00*/  SHFL.DOWN PT, R21, R240, 0x8, 0x1f ;  /* 0x09001f00f0157f89 */ /* 0x00006800000e0000 */
[----:B----4-:R4:W1:Y:S04]  /*6f10*/  SHFL.DOWN PT, R22, R238, 0x8, 0x1f ;  /* 0x09001f00ee167f89 */ /* 0x01086800000e0000 */
[----:B0-----:R4:W0:Y:S02]  /*6f20*/  SHFL.DOWN PT, R243, R237, 0x8, 0x1f ;  /* 0x09001f00edf37f89 */ /* 0x00182400000e0000 */
.L_x_9818:
[----:B------:R-:W-:Y:S01]  /*6f30*/  BSSY B0, `(.L_x_9734) ;  /* 0x000000e000007945 */ /* 0x000fe20003800000 */
[----:B------:R-:W-:-:S03]  /*6f40*/  ISETP.GT.U32.AND P0, PT, R227, 0xf, PT ;  /* 0x0000000fe300780c */ /* 0x000fc60003f04070 */
[----:B------:R-:W-:Y:S10]  /*6f50*/  @P1 BRA `(.L_x_9735) ;  /* 0x00000000002c1947 */ /* 0x000ff40003800000 */
        /* <DEDUP_REMOVED lines=11> */
.L_x_9735:
[----:B------:R-:W-:Y:S05]  /*7010*/  BSYNC B0 ;  /* 0x0000000000007941 */ /* 0x000fea0003800000 */
.L_x_9734:
[----:B------:R-:W-:-:S03]  /*7020*/  UMOV UR8, 0xffffffff ;  /* 0xffffffff00087882 */ /* 0x000fc60000000000 */
[----:B------:R-:W-:Y:S05]  /*7030*/  BRA.DIV UR8, `(.L_x_9736) ;  /* 0x0000005608087947 */ /* 0x000fea000b800000 */
[----:B-1----:R1:W1:Y:S04]  /*7040*/  SHFL.DOWN PT, R20, R239, 0x10, 0x1f ;  /* 0x0a001f00ef147f89 */ /* 0x00226800000e0000 */
[----:B------:R0:W1:Y:S04]  /*7050*/  SHFL.DOWN PT, R21, R240, 0x10, 0x1f ;  /* 0x0a001f00f0157f89 */ /* 0x00006800000e0000 */
[----:B------:R1:W1:Y:S04]  /*7060*/  SHFL.DOWN PT, R22, R238, 0x10, 0x1f ;  /* 0x0a001f00ee167f89 */ /* 0x00026800000e0000 */
[----:B0-----:R0:W0:Y:S02]  /*7070*/  SHFL.DOWN PT, R243, R237, 0x10, 0x1f ;  /* 0x0a001f00edf37f89 */ /* 0x00102400000e0000 */
.L_x_9824:
[----:B------:R-:W-:Y:S01]  /*7080*/  BSSY B0, `(.L_x_9737) ;  /* 0x000000e000007945 */ /* 0x000fe20003800000 */
[----:B------:R-:W-:-:S03]  /*7090*/  ISETP.NE.AND P1, PT, R108, 0x1f, PT ;  /* 0x0000001f6c00780c */ /* 0x000fc60003f25270 */
        /* <DEDUP_REMOVED lines=12> */
.L_x_9738:
[----:B------:R-:W-:Y:S05]  /*7160*/  BSYNC B0 ;  /* 0x0000000000007941 */ /* 0x000fea0003800000 */
.L_x_9737:
[----:B------:R-:W-:-:S03]  /*7170*/  UMOV UR8, 0xffffffff ;  /* 0xffffffff00087882 */ /* 0x000fc60000000000 */
[----:B------:R-:W-:Y:S05]  /*7180*/  BRA.DIV UR8, `(.L_x_9739) ;  /* 0x0000005608247947 */ /* 0x000fea000b800000 */
[----:B------:R-:W5:Y:S04]  /*7190*/  SHFL.IDX PT, R247, R240, RZ, 0x1f ;  /* 0x00001ffff0f77589 */ /* 0x000f6800000e0000 */
[----:B------:R-:W2:Y:S04]  /*71a0*/  SHFL.IDX PT, R234, R239, RZ, 0x1f ;  /* 0x00001fffefea7589 */ /* 0x000ea800000e0000 */
[----:B------:R-:W3:Y:S04]  /*71b0*/  SHFL.DOWN PT, R236, R239, 0x1, 0x1f ;  /* 0x08201f00efec7f89 */ /* 0x000ee800000e0000 */
[----:B------:R-:W3:Y:S04]  /*71c0*/  SHFL.DOWN PT, R245, R240, 0x1, 0x1f ;  /* 0x08201f00f0f57f89 */ /* 0x000ee800000e0000 */
[----:B------:R-:W3:Y:S04]  /*71d0*/  SHFL.IDX PT, R230, R237, RZ, 0x1f ;  /* 0x00001fffede67589 */ /* 0x000ee800000e0000 */
[----:B0-----:R-:W0:Y:S04]  /*71e0*/  SHFL.DOWN PT, R243, R237, 0x1, 0x1f ;  /* 0x08201f00edf37f89 */ /* 0x001e2800000e0000 */
[----:B------:R-:W0:Y:S01]  /*71f0*/  SHFL.IDX PT, R242, R14, RZ, 0x1f ;  /* 0x00001fff0ef27589 */ /* 0x000e2200000e0000 */
[-C--:B-----5:R-:W-:Y:S01]  /*7200*/  FMUL.FTZ R235, R15, R247.reuse ;  /* 0x000000f70feb7220 */ /* 0x0a0fe20000410000 */
[CC--:B-1----:R-:W-:Y:S01]  /*7210*/  FMUL.FTZ R20, R14.reuse, R247.reuse ;  /* 0x000000f70e147220 */ /* 0x0c2fe20000410000 */
[----:B------:R-:W-:Y:S01]  /*7220*/  FMUL.FTZ R227, R13, R247 ;  /* 0x000000f70de37220 */ /* 0x000fe20000410000 */
[----:B------:R-:W1:Y:S01]  /*7230*/  SHFL.IDX PT, R244, R15, RZ, 0x1f ;  /* 0x00001fff0ff47589 */ /* 0x000e6200000e0000 */
[-C--:B--2---:R-:W-:Y:S01]  /*7240*/  FFMA.FTZ R235, R14, R234.reuse, -R235 ;  /* 0x000000ea0eeb7223 */ /* 0x084fe200000108eb */
[----:B------:R-:W-:-:S02]  /*7250*/  FFMA.FTZ R233, R15, R234, R20 ;  /* 0x000000ea0fe97223 */ /* 0x000fc40000010014 */
[----:B------:R-:W2:Y:S04]  /*7260*/  SHFL.IDX PT, R248, R12, RZ, 0x1f ;  /* 0x00001fff0cf87589 */ /* 0x000ea800000e0000 */
[----:B------:R-:W0:Y:S04]  /*7270*/  SHFL.IDX PT, R241, R13, RZ, 0x1f ;  /* 0x00001fff0df17589 */ /* 0x000e2800000e0000 */
[----:B------:R-:W0:Y:S04]  /*7280*/  SHFL.IDX PT, R232, R238, RZ, 0x1f ;  /* 0x00001fffeee87589 */ /* 0x000e2800000e0000 */
[----:B------:R3:W0:Y:S02]  /*7290*/  SHFL.DOWN PT, R246, R238, 0x1, 0x1f ;  /* 0x08201f00eef67f89 */ /* 0x00062400000e0000 */
[----:B-1-34-:R-:W-:-:S07]  /*72a0*/  FMUL.FTZ R238, R12, R247 ;  /* 0x000000f70cee7220 */ /* 0x01afce0000410000 */
.L_x_9838:
[----:B------:R-:W-:Y:S01]  /*72b0*/  BSSY B0, `(.L_x_9740) ;  /* 0x0000010000007945 */ /* 0x000fe20003800000 */
[----:B--2---:R-:W-:Y:S02]  /*72c0*/  MOV R20, R248 ;  /* 0x000000f800147202 */ /* 0x004fe40000000f00 */
        /* <DEDUP_REMOVED lines=14> */
.L_x_9741:
[----:B------:R-:W-:Y:S05]  /*73b0*/  BSYNC B0 ;  /* 0x0000000000007941 */ /* 0x000fea0003800000 */
.L_x_9740:
        /* <DEDUP_REMOVED lines=16> */
.L_x_9723:
[----:B------:R-:W-:Y:S05]  /*74c0*/  WARPSYNC.ALL ;  /* 0x0000000000007948 */ /* 0x000fea0003800000 */
[----:B------:R-:W-:Y:S01]  /*74d0*/  BAR.SYNC.DEFER_BLOCKING 0x0 ;  /* 0x0000000000007b1d */ /* 0x000fe20000010000 */
[----:B0-----:R-:W-:Y:S01]  /*74e0*/  FFMA.FTZ R23, R0, R222, RZ ;  /* 0x000000de00177223 */ /* 0x001fe200000100ff */
[----:B------:R-:W-:Y:S01]  /*74f0*/  ISETP.NE.AND P2, PT, R108, RZ, PT ;  /* 0x000000ff6c00720c */ /* 0x000fe20003f45270 */
[----:B------:R-:W-:Y:S01]  /*7500*/  FMUL.FTZ R21, R142, R231 ;  /* 0x000000e78e157220 */ /* 0x000fe20000410000 */
[C---:B------:R-:W-:Y:S02]  /*7510*/  ISETP.GT.AND P0, PT, R111.reuse, 0x1e, PT ;  /* 0x0000001e6f00780c */ /* 0x040fe40003f04270 */
[----:B------:R-:W-:Y:S01]  /*7520*/  ISETP.NE.AND P1, PT, R111, RZ, PT ;  /* 0x000000ff6f00720c */ /* 0x000fe20003f25270 */
[----:B------:R-:W-:Y:S08]  /*7530*/  BSSY B0, `(.L_x_9742) ;  /* 0x00001e8000007945 */ /* 0x000ff00003800000 */
        /* <DEDUP_REMOVED lines=12> */
[C---:B------:R-:W-:Y:S01]  /*7600*/  FFMA.FTZ R17, R144.reuse, R179, -R2 ;  /* 0x000000b390117223 */ /* 0x040fe20000010802 */
[----:B------:R-:W-:Y:S02]  /*7610*/  FFMA.FTZ R144, R144, R229, R21 ;  /* 0x000000e590907223 */ /* 0x000fe40000010015 */
[----:B------:R-:W-:Y:S01]  /*7620*/  FADD.FTZ R3, -R162, R3 ;  /* 0x00000003a2037221 */ /* 0x000fe20000010100 */
[----:B------:R-:W-:Y:S01]  /*7630*/  FADD.FTZ R178, R178, R17 ;  /* 0x00000011b2b27221 */ /* 0x000fe20000010000 */
[----:B------:R-:W-:Y:S02]  /*7640*/  FADD.FTZ R144, RZ, R144 ;  /* 0x00000090ff907221 */ /* 0x000fe40000010000 */
[C---:B------:R-:W-:Y:S01]  /*7650*/  FMUL.FTZ R2, R146.reuse, -R3 ;  /* 0x8000000392027220 */ /* 0x040fe20000410000 */
[----:B------:R-:W-:Y:S01]  /*7660*/  FMUL.FTZ R146, R146, -R178 ;  /* 0x800000b292927220 */ /* 0x000fe20000410000 */
[----:B------:R-:W-:-:S02]  /*7670*/  FMUL.FTZ R142, R3, R92 ;  /* 0x0000005c038e7220 */ /* 0x000fc40000410000 */
        /* <DEDUP_REMOVED lines=24> */
[----:B------:R-:W-:Y:S02]  /*7800*/  FMUL.FTZ R150, R167, R96 ;  /* 0x00000060a7967220 */ /* 0x000fe40000410000 */
[C---:B------:R-:W-:Y:S01]  /*7810*/  FFMA.FTZ R19, R155.reuse, R183, -R2 ;  /* 0x000000b79b137223 */ /* 0x040fe20000010802 */
[----:B------:R-:W-:-:S03]  /*7820*/  FFMA.FTZ R155, R155, R167, R154 ;  /* 0x000000a79b9b7223 */ /* 0x000fc6000001009a */
[----:B------:R-:W-:Y:S01]  /*7830*/  FADD.FTZ R184, R184, R19 ;  /* 0x00000013b8b87221 */ /* 0x000fe20000010000 */
[----:B------:R-:W-:Y:S01]  /*7840*/  FADD.FTZ R168, -R168, R155 ;  /* 0x0000009ba8a87221 */ /* 0x000fe20000010100 */
[----:B------:R-:W-:Y:S02]  /*7850*/  FMUL.FTZ R155, R17, R88 ;  /* 0x00000058119b7220 */ /* 0x000fe40000410000 */
[C---:B------:R-:W-:Y:S01]  /*7860*/  FMUL.FTZ R2, R156.reuse, -R184 ;  /* 0x800000b89c027220 */ /* 0x040fe20000410000 */
[----:B------:R-:W-:-:S03]  /*7870*/  FMUL.FTZ R19, R156, -R168 ;  /* 0x800000a89c137220 */ /* 0x000fc60000410000 */
        /* <DEDUP_REMOVED lines=17> */
[----:B------:R-:W-:Y:S02]  /*7990*/  FFMA.FTZ R16, R54, R223, R23 ;  /* 0x000000df36107223 */ /* 0x000fe40000010017 */
[CC--:B------:R-:W-:Y:S01]  /*79a0*/  FMUL.FTZ R19, R131.reuse, -R2.reuse ;  /* 0x8000000283137220 */ /* 0x0c0fe20000410000 */
[----:B------:R-:W-:Y:S01]  /*79b0*/  FMUL.FTZ R131, R131, -R187 ;  /* 0x800000bb83837220 */ /* 0x000fe20000410000 */
[----:B------:R-:W-:Y:S01]  /*79c0*/  FFMA.FTZ R21, R53, R221, R16 ;  /* 0x000000dd35157223 */ /* 0x000fe20000010010 */
[----:B------:R-:W-:Y:S01]  /*79d0*/  FFMA.FTZ R221, R128, -R101, R221 ;  /* 0x8000006580dd7223 */ /* 0x000fe200000100dd */
        /* <DEDUP_REMOVED lines=11> */
[----:B-1----:R-:W-:Y:S01]  /*7a90*/  FFMA.FTZ R15, R53, -R210, R18 ;  /* 0x800000d2350f7223 */ /* 0x002fe20000010012 */
        /* <DEDUP_REMOVED lines=9> */
[-C--:B------:R-:W-:Y:S01]  /*7b30*/  FMUL.FTZ R12, R135, -R189.reuse ;  /* 0x800000bd870c7220 */ /* 0x080fe20000410000 */
[----:B------:R-:W-:Y:S01]  /*7b40*/  FFMA.FTZ R14, R46, R216, R21 ;  /* 0x000000d82e0e7223 */ /* 0x000fe20000010015 */
[----:B------:R-:W-:Y:S01]  /*7b50*/  FMUL.FTZ R18, R179, UR31 ;  /* 0x0000001fb3127c20 */ /* 0x000fe20008410000 */
[C---:B------:R-:W-:Y:S01]  /*7b60*/  FFMA.FTZ R13, R136.reuse, R189, -R13 ;  /* 0x000000bd880d7223 */ /* 0x040fe2000001080d */
[----:B------:R-:W-:Y:S01]  /*7b70*/  FFMA.FTZ R15, R136, R173, R12 ;  /* 0x000000ad880f7223 */ /* 0x000fe2000001000c */
[----:B------:R-:W-:Y:S01]  /*7b80*/  FFMA.FTZ R12, R50, -R207, R19 ;  /* 0x800000cf320c7223 */ /* 0x000fe20000010013 */
[----:B------:R-:W-:Y:S01]  /*7b90*/  FMUL.FTZ R21, R163, R78 ;  /* 0x0000004ea3157220 */ /* 0x000fe20000410000 */
[----:B------:R-:W-:Y:S01]  /*7ba0*/  FADD.FTZ R190, R190, R13 ;  /* 0x0000000dbebe7221 */ /* 0x000fe20000010000 */
[----:B------:R-:W-:Y:S01]  /*7bb0*/  FADD.FTZ R174, -R174, R15 ;  /* 0x0000000faeae7221 */ /* 0x000fe20000010100 */
[----:B------:R-:W-:Y:S01]  /*7bc0*/  FFMA.FTZ R15, R45, R213, R14 ;  /* 0x000000d52d0f7223 */ /* 0x000fe2000001000e */
[----:B------:R-:W-:Y:S01]  /*7bd0*/  FFMA.FTZ R12, R49, -R206, R12 ;  /* 0x800000ce310c7223 */ /* 0x000fe2000001000c */
[C---:B------:R-:W-:Y:S01]  /*7be0*/  FMUL.FTZ R13, R137.reuse, -R190 ;  /* 0x800000be890d7220 */ /* 0x040fe20000410000 */
[----:B------:R-:W-:Y:S01]  /*7bf0*/  FMUL.FTZ R137, R137, -R174 ;  /* 0x800000ae89897220 */ /* 0x000fe20000410000 */
[----:B------:R-:W-:Y:S01]  /*7c00*/  FFMA.FTZ R14, R44, R224, R15 ;  /* 0x000000e02c0e7223 */ /* 0x000fe2000001000f */
[----:B------:R-:W-:Y:S01]  /*7c10*/  FMUL.FTZ R23, R144, R21 ;  /* 0x0000001590177220 */ /* 0x000fe20000410000 */
[C---:B------:R-:W-:Y:S01]  /*7c20*/  FFMA.FTZ R16, R138.reuse, R174, R13 ;  /* 0x000000ae8a107223 */ /* 0x040fe2000001000d */
[----:B------:R-:W-:Y:S01]  /*7c30*/  FFMA.FTZ R13, R47, -R204, R12 ;  /* 0x800000cc2f0d7223 */ /* 0x000fe2000001000c */
[----:B------:R-:W-:Y:S01]  /*7c40*/  FFMA.FTZ R138, R138, R190, -R137 ;  /* 0x000000be8a8a7223 */ /* 0x000fe20000010889 */
[----:B------:R-:W-:Y:S01]  /*7c50*/  FFMA.FTZ R15, R43, R226, R14 ;  /* 0x000000e22b0f7223 */ /* 0x000fe2000001000e */
[----:B------:R-:W-:Y:S01]  /*7c60*/  FADD.FTZ R16, -R175, R16 ;  /* 0x00000010af107221 */ /* 0x000fe20000010100 */
[----:B------:R-:W-:Y:S01]  /*7c70*/  FFMA.FTZ R12, R46, -R205, R13 ;  /* 0x800000cd2e0c7223 */ /* 0x000fe2000001000d */
[----:B------:R-:W-:Y:S01]  /*7c80*/  FADD.FTZ R191, R191, R138 ;  /* 0x0000008abfbf7221 */ /* 0x000fe20000010000 */
[----:B------:R-:W-:Y:S01]  /*7c90*/  FFMA.FTZ R14, R42, R228, R15 ;  /* 0x000000e42a0e7223 */ /* 0x000fe2000001000f */
[----:B------:R-:W-:Y:S01]  /*7ca0*/  FMUL.FTZ R13, R139, -R16 ;  /* 0x800000108b0d7220 */ /* 0x000fe20000410000 */
[----:B------:R-:W-:Y:S01]  /*7cb0*/  FFMA.FTZ R15, R45, -R36, R12 ;  /* 0x800000242d0f7223 */ /* 0x000fe2000001000c */
[----:B------:R-:W-:Y:S01]  /*7cc0*/  FMUL.FTZ R139, R139, -R191 ;  /* 0x800000bf8b8b7220 */ /* 0x000fe20000410000 */
[----:B------:R-:W-:Y:S01]  /*7cd0*/  FFMA.FTZ R19, R41, R203, R14 ;  /* 0x000000cb29137223 */ /* 0x000fe2000001000e */
[----:B------:R-:W-:Y:S01]  /*7ce0*/  FFMA.FTZ R13, R140, R191, -R13 ;  /* 0x000000bf8c0d7223 */ /* 0x000fe2000001080d */
[----:B------:R-:W-:Y:S01]  /*7cf0*/  FFMA.FTZ R12, R44, -R37, R15 ;  /* 0x800000252c0c7223 */ /* 0x000fe2000001000f */
[----:B------:R-:W-:Y:S01]  /*7d00*/  FFMA.FTZ R139, R140, R16, R139 ;  /* 0x000000108c8b7223 */ /* 0x000fe2000001008b */
[----:B------:R-:W-:Y:S01]  /*7d10*/  FFMA.FTZ R15, R163, UR30, -R18 ;  /* 0x0000001ea30f7c23 */ /* 0x000fe20008010812 */
[----:B------:R-:W-:Y:S01]  /*7d20*/  FADD.FTZ R192, R192, R13 ;  /* 0x0000000dc0c07221 */ /* 0x000fe20000010000 */
[----:B------:R-:W-:Y:S01]  /*7d30*/  FFMA.FTZ R13, R43, -R214, R12 ;  /* 0x800000d62b0d7223 */ /* 0x000fe2000001000c */
[----:B------:R-:W-:Y:S01]  /*7d40*/  FADD.FTZ R176, -R176, R139 ;  /* 0x0000008bb0b07221 */ /* 0x000fe20000010100 */
[----:B------:R-:W-:Y:S01]  /*7d50*/  FMUL.FTZ R131, R144, R15 ;  /* 0x0000000f90837220 */ /* 0x000fe20000410000 */
[----:B------:R-:W-:Y:S01]  /*7d60*/  FFMA.FTZ R14, R40, R231, R19 ;  /* 0x000000e7280e7223 */ /* 0x000fe20000010013 */
[----:B------:R-:W-:Y:S01]  /*7d70*/  FFMA.FTZ R12, R42, -R225, R13 ;  /* 0x800000e12a0c7223 */ /* 0x000fe2000001000d */
[----:B------:R-:W-:Y:S01]  /*7d80*/  FMUL.FTZ R19, R179, R78 ;  /* 0x0000004eb3137220 */ /* 0x000fe20000410000 */
[----:B------:R-:W-:Y:S01]  /*7d90*/  FMUL.FTZ R138, R174, R95 ;  /* 0x0000005fae8a7220 */ /* 0x000fe20000410000 */
[----:B------:R-:W-:Y:S01]  /*7da0*/  FFMA.FTZ R14, R39, R200, R14 ;  /* 0x000000c8270e7223 */ /* 0x000fe2000001000e */
[----:B------:R-:W-:Y:S01]  /*7db0*/  FFMA.FTZ R13, R41, -R202, R12 ;  /* 0x800000ca290d7223 */ /* 0x000fe2000001000c */
[C---:B------:R-:W-:Y:S01]  /*7dc0*/  FMUL.FTZ R12, R141.reuse, -R176 ;  /* 0x800000b08d0c7220 */ /* 0x040fe20000410000 */
[----:B------:R-:W-:Y:S01]  /*7dd0*/  FMUL.FTZ R141, R141, -R192 ;  /* 0x800000c08d8d7220 */ /* 0x000fe20000410000 */
[----:B------:R-:W-:Y:S01]  /*7de0*/  FFMA.FTZ R200, R161, -R78, R200 ;  /* 0x8000004ea1c87223 */ /* 0x000fe200000100c8 */
[----:B------:R-:W-:Y:S01]  /*7df0*/  FFMA.FTZ R18, R40, -R229, R13 ;  /* 0x800000e528127223 */ /* 0x000fe2000001000d */
[----:B------:R-:W-:Y:S01]  /*7e00*/  FADD.FTZ R55, R19, R55 ;  /* 0x0000003713377221 */ /* 0x000fe20000010000 */
[----:B------:R-:W-:Y:S01]  /*7e10*/  FFMA.FTZ R20, R143, R176, R141 ;  /* 0x000000b08f147223 */ /* 0x000fe2000001008d */
[-C--:B------:R-:W-:Y:S01]  /*7e20*/  FFMA.FTZ R13, R200, R19.reuse, R23 ;  /* 0x00000013c80d7223 */ /* 0x080fe20000010017 */
[----:B------:R-:W-:Y:S01]  /*7e30*/  FFMA.FTZ R15, R39, -R144, R18 ;  /* 0x80000090270f7223 */ /* 0x000fe20000010012 */
[----:B------:R-:W-:Y:S01]  /*7e40*/  FFMA.FTZ R18, R143, R192, -R12 ;  /* 0x000000c08f127223 */ /* 0x000fe2000001080c */
[----:B------:R-:W-:Y:S01]  /*7e50*/  FADD.FTZ R177, -R177, R20 ;  /* 0x00000014b1b17221 */ /* 0x000fe20000010100 */
[----:B------:R-:W-:Y:S01]  /*7e60*/  FMUL.FTZ R144, R144, R19 ;  /* 0x0000001390907220 */ /* 0x000fe20000410000 */
[----:B------:R-:W-:Y:S01]  /*7e70*/  FMUL.FTZ R23, R176, R97 ;  /* 0x00000061b0177220 */ /* 0x000fe20000410000 */
[----:B------:R-:W-:Y:S01]  /*7e80*/  FADD.FTZ R193, R193, R18 ;  /* 0x00000012c1c17221 */ /* 0x000fe20000010000 */
[----:B------:R-:W-:Y:S01]  /*7e90*/  FMUL.FTZ R18, R163, UR31 ;  /* 0x0000001fa3127c20 */ /* 0x000fe20008410000 */
[-C--:B------:R-:W-:Y:S01]  /*7ea0*/  FMUL.FTZ R22, R177, R102.reuse ;  /* 0x00000066b1167220 */ /* 0x080fe20000410000 */
[----:B------:R-:W-:Y:S01]  /*7eb0*/  FFMA.FTZ R12, R200, R21, -R144 ;  /* 0x00000015c80c7223 */ /* 0x000fe20000010890 */
[-C--:B------:R-:W-:Y:S01]  /*7ec0*/  FFMA.FTZ R21, R115, -R102.reuse, R222 ;  /* 0x8000006673157223 */ /* 0x080fe200000100de */
[----:B------:R-:W-:Y:S01]  /*7ed0*/  FFMA.FTZ R129, R179, UR30, R18 ;  /* 0x0000001eb3817c23 */ /* 0x000fe20008010012 */
[----:B------:R-:W-:Y:S01]  /*7ee0*/  FMUL.FTZ R18, R193, R102 ;  /* 0x00000066c1127220 */ /* 0x000fe20000410000 */
[----:B------:R-:W-:Y:S01]  /*7ef0*/  FMUL.FTZ R132, R212, R22 ;  /* 0x00000016d4847220 */ /* 0x000fe20000410000 */
[-C--:B------:R-:W-:Y:S01]  /*7f00*/  FFMA.FTZ R20, R116, -R97.reuse, R223 ;  /* 0x8000006174147223 */ /* 0x080fe200000100df */
[----:B------:R-:W-:Y:S01]  /*7f10*/  FMUL.FTZ R19, R192, R97 ;  /* 0x00000061c0137220 */ /* 0x000fe20000410000 */
[----:B------:R-:W-:Y:S01]  /*7f20*/  FMUL.FTZ R127, R211, R23 ;  /* 0x00000017d37f7220 */ /* 0x000fe20000410000 */
[-C--:B------:R-:W-:Y:S01]  /*7f30*/  FFMA.FTZ R132, R21, R18.reuse, R132 ;  /* 0x0000001215847223 */ /* 0x080fe20000010084 */
[----:B------:R-:W-:Y:S01]  /*7f40*/  FFMA.FTZ R200, R200, R129, R131 ;  /* 0x00000081c8c87223 */ /* 0x000fe20000010083 */
[-C--:B------:R-:W-:Y:S01]  /*7f50*/  FMUL.FTZ R129, R211, R19.reuse ;  /* 0x00000013d3817220 */ /* 0x080fe20000410000 */
[----:B------:R-:W-:Y:S01]  /*7f60*/  FFMA.FTZ R127, R20, R19, R127 ;  /* 0x00000013147f7223 */ /* 0x000fe2000001007f */
[----:B------:R-:W-:Y:S01]  /*7f70*/  FADD.FTZ R132, RZ, R132 ;  /* 0x00000084ff847221 */ /* 0x000fe20000010000 */
[----:B------:R-:W-:Y:S01]  /*7f80*/  FMUL.FTZ R134, R212, R18 ;  /* 0x00000012d4867220 */ /* 0x000fe20000410000 */
[----:B------:R-:W-:Y:S01]  /*7f90*/  FFMA.FTZ R129, R20, R23, -R129 ;  /* 0x0000001714817223 */ /* 0x000fe20000010881 */
[-C--:B------:R-:W-:Y:S01]  /*7fa0*/  FMUL.FTZ R23, R191, R101.reuse ;  /* 0x00000065bf177220 */ /* 0x080fe20000410000 */
[----:B------:R-:W-:Y:S01]  /*7fb0*/  FADD.FTZ R127, R132, R127 ;  /* 0x0000007f847f7221 */ /* 0x000fe20000010000 */
[C---:B------:R-:W-:Y:S01]  /*7fc0*/  FMUL.FTZ R132, R178.reuse, UR31 ;  /* 0x0000001fb2847c20 */ /* 0x040fe20008410000 */
[----:B------:R-:W-:Y:S01]  /*7fd0*/  FFMA.FTZ R22, R21, R22, -R134 ;  /* 0x0000001615167223 */ /* 0x000fe20000010886 */
[-C--:B------:R-:W-:Y:S01]  /*7fe0*/  FMUL.FTZ R133, R178, R92.reuse ;  /* 0x0000005cb2857220 */ /* 0x080fe20000410000 */
[----:B------:R-:W-:Y:S01]  /*7ff0*/  FFMA.FTZ R134, R145, -R92, R231 ;  /* 0x8000005c91867223 */ /* 0x000fe200000100e7 */
[----:B------:R-:W-:Y:S01]  /*8000*/  FFMA.FTZ R136, R3, UR30, -R132 ;  /* 0x0000001e03887c23 */ /* 0x000fe20008010884 */
[----:B------:R-:W-:Y:S01]  /*8010*/  FMUL.FTZ R132, R16, R101 ;  /* 0x0000006510847220 */ /* 0x000fe20000410000 */
[----:B------:R-:W-:Y:S01]  /*8020*/  FADD.FTZ R22, RZ, R22 ;  /* 0x00000016ff167221 */ /* 0x000fe20000010000 */
[C---:B------:R-:W-:Y:S01]  /*8030*/  FMUL.FTZ R137, R229.reuse, R142 ;  /* 0x0000008ee5897220 */ /* 0x040fe20000410000 */
[----:B------:R-:W-:Y:S01]  /*8040*/  FMUL.FTZ R131, R229, R136 ;  /* 0x00000088e5837220 */ /* 0x000fe20000410000 */
[----:B------:R-:W-:Y:S01]  /*8050*/  FMUL.FTZ R136, R210, R132 ;  /* 0x00000084d2887220 */ /* 0x000fe20000410000 */
[----:B------:R-:W-:Y:S01]  /*8060*/  FADD.FTZ R129, R22, R129 ;  /* 0x0000008116817221 */ /* 0x000fe20000010000 */
[-C--:B------:R-:W-:Y:S01]  /*8070*/  FFMA.FTZ R219, R126, -R95.reuse, R219 ;  /* 0x8000005f7edb7223 */ /* 0x080fe200000100db */
[----:B------:R-:W-:Y:S01]  /*8080*/  FMUL.FTZ R22, R190, R95 ;  /* 0x0000005fbe167220 */ /* 0x000fe20000410000 */
[----:B------:R-:W-:Y:S01]  /*8090*/  FFMA.FTZ R136, R221, R23, R136 ;  /* 0x00000017dd887223 */ /* 0x000fe20000010088 */
[----:B------:R-:W-:Y:S01]  /*80a0*/  FMUL.FTZ R140, R209, R138 ;  /* 0x0000008ad18c7220 */ /* 0x000fe20000410000 */
[----:B------:R-:W-:Y:S01]  /*80b0*/  FADD.FTZ R64, R133, R64 ;  /* 0x0000004085407221 */ /* 0x000fe20000010000 */
[----:B------:R-:W-:Y:S01]  /*80c0*/  FMUL.FTZ R229, R229, R133 ;  /* 0x00000085e5e57220 */ /* 0x000fe20000410000 */
[----:B------:R-:W-:Y:S01]  /*80d0*/  FADD.FTZ R136, R127, R136 ;  /* 0x000000887f887221 */ /* 0x000fe20000010000 */
[-C--:B------:R-:W-:Y:S01]  /*80e0*/  FMUL.FTZ R127, R189, R100.reuse ;  /* 0x00000064bd7f7220 */ /* 0x080fe20000410000 */
[----:B------:R-:W-:Y:S01]  /*80f0*/  FMUL.FTZ R135, R210, R23 ;  /* 0x00000017d2877220 */ /* 0x000fe20000410000 */
[----:B------:R-:W-:Y:S01]  /*8100*/  FFMA.FTZ R133, R134, R133, R137 ;  /* 0x0000008586857223 */ /* 0x000fe20000010089 */
[-C--:B------:R-:W-:Y:S01]  /*8110*/  FFMA.FTZ R220, R123, -R100.reuse, R220 ;  /* 0x800000647bdc7223 */ /* 0x080fe200000100dc */
[----:B------:R-:W-:Y:S01]  /*8120*/  FMUL.FTZ R139, R173, R100 ;  /* 0x00000064ad8b7220 */ /* 0x000fe20000410000 */
[----:B------:R-:W-:Y:S01]  /*8130*/  FFMA.FTZ R137, R219, R22, R140 ;  /* 0x00000016db897223 */ /* 0x000fe2000001008c */
[----:B------:R-:W-:Y:S01]  /*8140*/  FMUL.FTZ R141, R208, R127 ;  /* 0x0000007fd08d7220 */ /* 0x000fe20000410000 */
[----:B------:R-:W-:Y:S01]  /*8150*/  FFMA.FTZ R132, R221, R132, -R135 ;  /* 0x00000084dd847223 */ /* 0x000fe20000010887 */
[----:B------:R-:W-:Y:S01]  /*8160*/  FMUL.FTZ R135, R209, R22 ;  /* 0x00000016d1877220 */ /* 0x000fe20000410000 */
[----:B------:R-:W-:Y:S01]  /*8170*/  FADD.FTZ R136, R136, R137 ;  /* 0x0000008988887221 */ /* 0x000fe20000010000 */
[-C--:B------:R-:W-:Y:S01]  /*8180*/  FFMA.FTZ R140, R220, R139.reuse, -R141 ;  /* 0x0000008bdc8c7223 */ /* 0x080fe2000001088d */
[----:B------:R-:W-:Y:S01]  /*8190*/  FMUL.FTZ R139, R208, R139 ;  /* 0x0000008bd08b7220 */ /* 0x000fe20000410000 */
[-C--:B------:R-:W-:Y:S01]  /*81a0*/  FMUL.FTZ R137, R172, R93.reuse ;  /* 0x0000005dac897220 */ /* 0x080fe20000410000 */
[----:B------:R-:W-:Y:S01]  /*81b0*/  FFMA.FTZ R138, R219, R138, -R135 ;  /* 0x0000008adb8a7223 */ /* 0x000fe20000010887 */
        /* <DEDUP_REMOVED lines=8> */
[----:B------:R-:W-:Y:S01]  /*8240*/  FFMA.FTZ R141, R132, R129, R141 ;  /* 0x00000081848d7223 */ /* 0x000fe2000001008d */
[----:B------:R-:W-:Y:S01]  /*8250*/  FADD.FTZ R140, R135, R140 ;  /* 0x0000008c878c7221 */ /* 0x000fe20000010000 */
[----:B------:R-:W-:Y:S01]  /*8260*/  FMUL.FTZ R135, R187, R99 ;  /* 0x00000063bb877220 */ /* 0x000fe20000410000 */
[----:B------:R-:W-:Y:S01]  /*8270*/  FMUL.FTZ R138, R207, R129 ;  /* 0x00000081cf8a7220 */ /* 0x000fe20000410000 */
[----:B------:R-:W-:Y:S01]  /*8280*/  FADD.FTZ R141, R136, R141 ;  /* 0x0000008d888d7221 */ /* 0x000fe20000010000 */
[----:B------:R-:W-:Y:S01]  /*8290*/  FMUL.FTZ R136, R186, R91 ;  /* 0x0000005bba887220 */ /* 0x000fe20000410000 */
[----:B------:R-:W-:Y:S01]  /*82a0*/  FFMA.FTZ R139, R134, R142, -R229 ;  /* 0x0000008e868b7223 */ /* 0x000fe200000108e5 */
[----:B------:R-:W-:Y:S01]  /*82b0*/  FFMA.FTZ R218, R122, -R99, R218 ;  /* 0x800000637ada7223 */ /* 0x000fe200000100da */
[----:B------:R-:W-:Y:S01]  /*82c0*/  FMUL.FTZ R147, R206, R143 ;  /* 0x0000008fce937220 */ /* 0x000fe20000410000 */
[----:B------:R-:W-:Y:S01]  /*82d0*/  FFMA.FTZ R215, R120, -R91, R215 ;  /* 0x8000005b78d77223 */ /* 0x000fe200000100d7 */
        /* <DEDUP_REMOVED lines=21> */
[-C--:B------:R-:W-:Y:S01]  /*8430*/  FFMA.FTZ R213, R118, -R89.reuse, R213 ;  /* 0x8000005976d57223 */ /* 0x080fe200000100d5 */
[----:B------:R-:W-:Y:S01]  /*8440*/  FADD.FTZ R146, R141, R146 ;  /* 0x000000928d927221 */ /* 0x000fe20000010000 */
[----:B------:R-:W-:Y:S01]  /*8450*/  FMUL.FTZ R141, R184, R89 ;  /* 0x00000059b88d7220 */ /* 0x000fe20000410000 */
[C---:B------:R-:W-:Y:S01]  /*8460*/  FMUL.FTZ R148, R36.reuse, R144 ;  /* 0x0000009024947220 */ /* 0x040fe20000410000 */
[----:B------:R-:W-:Y:S01]  /*8470*/  FFMA.FTZ R142, R137, R142, -R143 ;  /* 0x0000008e898e7223 */ /* 0x000fe2000001088f */
[-C--:B------:R-:W-:Y:S01]  /*8480*/  FMUL.FTZ R140, R183, R96.reuse ;  /* 0x00000060b78c7220 */ /* 0x080fe20000410000 */
[----:B------:R-:W-:Y:S01]  /*8490*/  FFMA.FTZ R143, R119, -R96, R224 ;  /* 0x80000060778f7223 */ /* 0x000fe200000100e0 */
[-C--:B------:R-:W-:Y:S01]  /*84a0*/  FFMA.FTZ R149, R213, R141.reuse, R148 ;  /* 0x0000008dd5957223 */ /* 0x080fe20000010094 */
[----:B------:R-:W-:Y:S01]  /*84b0*/  FMUL.FTZ R151, R36, R141 ;  /* 0x0000008d24977220 */ /* 0x000fe20000410000 */
[----:B------:R-:W-:Y:S01]  /*84c0*/  FMUL.FTZ R148, R37, R140 ;  /* 0x0000008c25947220 */ /* 0x000fe20000410000 */
[----:B------:R-:W-:Y:S01]  /*84d0*/  FADD.FTZ R142, R147, R142 ;  /* 0x0000008e938e7221 */ /* 0x000fe20000010000 */
[----:B------:R-:W-:Y:S01]  /*84e0*/  FMUL.FTZ R147, R182, R88 ;  /* 0x00000058b6937220 */ /* 0x000fe20000410000 */
[----:B------:R-:W-:Y:S01]  /*84f0*/  FFMA.FTZ R151, R213, R144, -R151 ;  /* 0x00000090d5977223 */ /* 0x000fe20000010897 */
[-C--:B------:R-:W-:Y:S01]  /*8500*/  FFMA.FTZ R153, R143, R150.reuse, -R148 ;  /* 0x000000968f997223 */ /* 0x080fe20000010894 */
[----:B------:R-:W-:Y:S01]  /*8510*/  FMUL.FTZ R150, R37, R150 ;  /* 0x0000009625967220 */ /* 0x000fe20000410000 */
[----:B------:R-:W-:Y:S01]  /*8520*/  FFMA.FTZ R226, R117, -R88, R226 ;  /* 0x8000005875e27223 */ /* 0x000fe200000100e2 */
[----:B------:R-:W-:Y:S01]  /*8530*/  FMUL.FTZ R144, R214, R147 ;  /* 0x00000093d6907220 */ /* 0x000fe20000410000 */
[----:B------:R-:W-:Y:S01]  /*8540*/  FADD.FTZ R146, R146, R149 ;  /* 0x0000009592927221 */ /* 0x000fe20000010000 */
[----:B------:R-:W-:Y:S01]  /*8550*/  FFMA.FTZ R149, R143, R140, R150 ;  /* 0x0000008c8f957223 */ /* 0x000fe20000010096 */
[----:B------:R-:W-:Y:S01]  /*8560*/  FADD.FTZ R142, R142, R151 ;  /* 0x000000978e8e7221 */ /* 0x000fe20000010000 */
[----:B------:R-:W-:Y:S01]  /*8570*/  FFMA.FTZ R155, R226, R155, -R144 ;  /* 0x0000009be29b7223 */ /* 0x000fe20000010890 */
[-C--:B------:R-:W-:Y:S01]  /*8580*/  FMUL.FTZ R144, R181, R94.reuse ;  /* 0x0000005eb5907220 */ /* 0x080fe20000410000 */
[----:B------:R-:W-:Y:S01]  /*8590*/  FADD.FTZ R146, R146, R149 ;  /* 0x0000009592927221 */ /* 0x000fe20000010000 */
[-C--:B------:R-:W-:Y:S01]  /*85a0*/  FFMA.FTZ R228, R125, -R94.reuse, R228 ;  /* 0x8000005e7de47223 */ /* 0x080fe200000100e4 */
[----:B------:R-:W-:Y:S01]  /*85b0*/  FMUL.FTZ R148, R165, R94 ;  /* 0x0000005ea5947220 */ /* 0x000fe20000410000 */
[C---:B------:R-:W-:Y:S01]  /*85c0*/  FMUL.FTZ R149, R225.reuse, R144 ;  /* 0x00000090e1957220 */ /* 0x040fe20000410000 */
[----:B------:R-:W-:Y:S01]  /*85d0*/  FADD.FTZ R142, R142, R153 ;  /* 0x000000998e8e7221 */ /* 0x000fe20000010000 */
[----:B------:R-:W-:Y:S01]  /*85e0*/  FMUL.FTZ R153, R180, R83 ;  /* 0x00000053b4997220 */ /* 0x000fe20000410000 */
[----:B------:R-:W-:Y:S01]  /*85f0*/  FFMA.FTZ R157, R226, R147, R157 ;  /* 0x00000093e29d7223 */ /* 0x000fe2000001009d */
[-C--:B------:R-:W-:Y:S01]  /*8600*/  FFMA.FTZ R151, R228, R148.reuse, -R149 ;  /* 0x00000094e4977223 */ /* 0x080fe20000010895 */
[----:B------:R-:W-:Y:S01]  /*8610*/  FMUL.FTZ R149, R225, R148 ;  /* 0x00000094e1957220 */ /* 0x000fe20000410000 */
[-C--:B------:R-:W-:Y:S01]  /*8620*/  FFMA.FTZ R203, R130, -R83.reuse, R203 ;  /* 0x8000005382cb7223 */ /* 0x080fe200000100cb */
[----:B------:R-:W-:Y:S01]  /*8630*/  FMUL.FTZ R150, R164, R83 ;  /* 0x00000053a4967220 */ /* 0x000fe20000410000 */
[-C--:B------:R-:W-:Y:S01]  /*8640*/  FMUL.FTZ R148, R202, R153.reuse ;  /* 0x00000099ca947220 */ /* 0x080fe20000410000 */
[----:B------:R-:W-:Y:S01]  /*8650*/  FADD.FTZ R142, R142, R155 ;  /* 0x0000009b8e8e7221 */ /* 0x000fe20000010000 */
[----:B------:R-:W-:Y:S01]  /*8660*/  FADD.FTZ R146, R146, R157 ;  /* 0x0000009d92927221 */ /* 0x000fe20000010000 */
[----:B------:R-:W-:Y:S01]  /*8670*/  FFMA.FTZ R149, R228, R144, R149 ;  /* 0x00000090e4957223 */ /* 0x000fe20000010095 */
[-C--:B------:R-:W-:Y:S01]  /*8680*/  FFMA.FTZ R155, R203, R150.reuse, -R148 ;  /* 0x00000096cb9b7223 */ /* 0x080fe20000010894 */
[----:B------:R-:W-:Y:S01]  /*8690*/  FMUL.FTZ R150, R202, R150 ;  /* 0x00000096ca967220 */ /* 0x000fe20000410000 */
[----:B------:R-:W-:Y:S01]  /*86a0*/  FMUL.FTZ R3, R3, UR31 ;  /* 0x0000001f03037c20 */ /* 0x000fe20008410000 */
        /* <DEDUP_REMOVED lines=15> */
[----:B------:R-:W1:Y:S01]  /*87a0*/  SHFL.DOWN PT, R133, R14, 0x1, 0x1f ;  /* 0x08201f000e857f89 */ /* 0x000e6200000e0000 */
[----:B------:R-:W-:Y:S01]  /*87b0*/  FMUL.FTZ R202, R202, R131 ;  /* 0x00000083caca7220 */ /* 0x000fe20000410000 */
[----:B------:R-:W-:Y:S01]  /*87c0*/  FMUL.FTZ R134, R181, UR31 ;  /* 0x0000001fb5867c20 */ /* 0x000fe20008410000 */
[----:B------:R-:W-:Y:S01]  /*87d0*/  FMUL.FTZ R3, R164, UR31 ;  /* 0x0000001fa4037c20 */ /* 0x000fe20008410000 */
[----:B------:R-:W2:Y:S01]  /*87e0*/  SHFL.DOWN PT, R148, R139, 0x1, 0x1f ;  /* 0x08201f008b947f89 */ /* 0x000ea200000e0000 */
[----:B------:R-:W-:Y:S01]  /*87f0*/  MOV R13, R139 ;  /* 0x0000008b000d7202 */ /* 0x000fe20000000f00 */
[C---:B------:R-:W-:Y:S01]  /*8800*/  FFMA.FTZ R142, R165.reuse, UR30, -R134 ;  /* 0x0000001ea58e7c23 */ /* 0x040fe20008010886 */
[----:B------:R-:W-:Y:S01]  /*8810*/  FMUL.FTZ R134, R165, UR31 ;  /* 0x0000001fa5867c20 */ /* 0x000fe20008410000 */
[----:B------:R-:W3:Y:S01]  /*8820*/  SHFL.DOWN PT, R131, R12, 0x1, 0x1f ;  /* 0x08201f000c837f89 */ /* 0x000ee200000e0000 */
[----:B------:R-:W-:Y:S01]  /*8830*/  FFMA.FTZ R146, R180, UR30, R3 ;  /* 0x0000001eb4927c23 */ /* 0x000fe20008010003 */
[----:B------:R-:W-:Y:S01]  /*8840*/  FMUL.FTZ R225, R225, R142 ;  /* 0x0000008ee1e17220 */ /* 0x000fe20000410000 */
[----:B------:R-:W-:Y:S01]  /*8850*/  FFMA.FTZ R3, R181, UR30, R134 ;  /* 0x0000001eb5037c23 */ /* 0x000fe20008010086 */
[----:B------:R-:W-:Y:S01]  /*8860*/  FADD.FTZ R63, R144, R63 ;  /* 0x0000003f903f7221 */ /* 0x000fe20000010000 */
[----:B0-----:R-:W-:Y:S01]  /*8870*/  @!P0 FADD.FTZ R15, R15, R150 ;  /* 0x000000960f0f8221 */ /* 0x001fe20000010000 */
[----:B------:R-:W-:Y:S01]  /*8880*/  FFMA.FTZ R203, R203, R146, R202 ;  /* 0x00000092cbcb7223 */ /* 0x000fe200000100ca */
[----:B------:R-:W-:Y:S01]  /*8890*/  FFMA.FTZ R228, R228, R3, R225 ;  /* 0x00000003e4e47223 */ /* 0x000fe200000100e1 */
[----:B------:R-:W-:Y:S01]  /*88a0*/  FADD.FTZ R66, R140, R66 ;  /* 0x000000428c427221 */ /* 0x000fe20000010000 */
[----:B------:R-:W-:Y:S01]  /*88b0*/  FADD.FTZ R61, R22, R61 ;  /* 0x0000003d163d7221 */ /* 0x000fe20000010000 */
[----:B------:R-:W0:Y:S01]  /*88c0*/  SHFL.DOWN PT, R144, R15, 0x2, 0x1f ;  /* 0x08401f000f907f89 */ /* 0x000e2200000e0000 */
[----:B------:R-:W-:Y:S01]  /*88d0*/  FFMA.FTZ R228, R125, R181, R228 ;  /* 0x000000b57de47223 */ /* 0x000fe200000100e4 */
[----:B------:R-:W-:Y:S01]  /*88e0*/  FFMA.FTZ R203, R130, R180, R203 ;  /* 0x000000b482cb7223 */ /* 0x000fe200000100cb */
[----:B------:R-:W-:Y:S01]  /*88f0*/  FMUL.FTZ R130, R182, UR31 ;  /* 0x0000001fb6827c20 */ /* 0x000fe20008410000 */
[----:B------:R-:W-:Y:S01]  /*8900*/  FFMA.FTZ R161, R161, R179, R200 ;  /* 0x000000b3a1a17223 */ /* 0x000fe200000100c8 */
[----:B------:R-:W-:Y:S01]  /*8910*/  FADD.FTZ R56, R153, R56 ;  /* 0x0000003899387221 */ /* 0x000fe20000010000 */
[----:B-1----:R-:W-:Y:S01]  /*8920*/  @!P0 FADD.FTZ R14, R14, R133 ;  /* 0x000000850e0e8221 */ /* 0x002fe20000010000 */
[C---:B------:R-:W-:Y:S01]  /*8930*/  FFMA.FTZ R3, R17.reuse, UR30, -R130 ;  /* 0x0000001e11037c23 */ /* 0x040fe20008010882 */
[----:B------:R-:W-:Y:S01]  /*8940*/  FMUL.FTZ R17, R17, UR31 ;  /* 0x0000001f11117c20 */ /* 0x000fe20008410000 */
[----:B------:R-:W-:Y:S01]  /*8950*/  FMUL.FTZ R130, R183, UR31 ;  /* 0x0000001fb7827c20 */ /* 0x000fe20008410000 */
[----:B--2---:R-:W-:Y:S01]  /*8960*/  @!P0 FADD.FTZ R13, R13, R148 ;  /* 0x000000940d0d8221 */ /* 0x004fe20000010000 */
[----:B------:R-:W-:Y:S01]  /*8970*/  FMUL.FTZ R3, R214, R3 ;  /* 0x00000003d6037220 */ /* 0x000fe20000410000 */
        /* <DEDUP_REMOVED lines=8> */
[----:B------:R-:W-:Y:S01]  /*8a00*/  FMUL.FTZ R134, R37, R134 ;  /* 0x0000008625867220 */ /* 0x000fe20000410000 */
[----:B------:R-:W-:Y:S01]  /*8a10*/  FFMA.FTZ R117, R117, R182, R226 ;  /* 0x000000b675757223 */ /* 0x000fe200000100e2 */
[----:B------:R-:W-:Y:S01]  /*8a20*/  FFMA.FTZ R130, R183, UR30, R130 ;  /* 0x0000001eb7827c23 */ /* 0x000fe20008010082 */
[----:B------:R-:W3:Y:S01]  /*8a30*/  SHFL.DOWN PT, R125, R12, 0x2, 0x1f ;  /* 0x08401f000c7d7f89 */ /* 0x000ee200000e0000 */
[----:B------:R-:W-:Y:S01]  /*8a40*/  FMUL.FTZ R3, R184, UR31 ;  /* 0x0000001fb8037c20 */ /* 0x000fe20008410000 */
[----:B------:R-:W-:Y:S01]  /*8a50*/  FADD.FTZ R84, R117, R84 ;  /* 0x0000005475547221 */ /* 0x000fe20000010000 */
[----:B------:R-:W-:Y:S01]  /*8a60*/  FFMA.FTZ R130, R143, R130, R134 ;  /* 0x000000828f827223 */ /* 0x000fe20000010086 */
[C---:B------:R-:W-:Y:S01]  /*8a70*/  FMUL.FTZ R17, R168.reuse, UR31 ;  /* 0x0000001fa8117c20 */ /* 0x040fe20008410000 */
[----:B------:R-:W-:Y:S01]  /*8a80*/  FFMA.FTZ R3, R168, UR30, -R3 ;  /* 0x0000001ea8037c23 */ /* 0x000fe20008010803 */
[----:B0-----:R-:W-:Y:S01]  /*8a90*/  @!P0 FADD.FTZ R15, R15, R144 ;  /* 0x000000900f0f8221 */ /* 0x001fe20000010000 */
[----:B------:R-:W-:Y:S01]  /*8aa0*/  FFMA.FTZ R134, R119, R183, R130 ;  /* 0x000000b777867223 */ /* 0x000fe20000010082 */
[----:B------:R-:W-:Y:S01]  /*8ab0*/  FMUL.FTZ R130, R185, UR31 ;  /* 0x0000001fb9827c20 */ /* 0x000fe20008410000 */
[----:B------:R-:W-:Y:S01]  /*8ac0*/  FMUL.FTZ R140, R36, R3 ;  /* 0x00000003248c7220 */ /* 0x000fe20000410000 */
[C---:B------:R-:W-:Y:S01]  /*8ad0*/  FMUL.FTZ R36, R169.reuse, UR31 ;  /* 0x0000001fa9247c20 */ /* 0x040fe20008410000 */
[----:B------:R-:W0:Y:S01]  /*8ae0*/  SHFL.DOWN PT, R144, R15, 0x4, 0x1f ;  /* 0x08801f000f907f89 */ /* 0x000e2200000e0000 */
[----:B------:R-:W-:Y:S01]  /*8af0*/  FFMA.FTZ R130, R169, UR30, -R130 ;  /* 0x0000001ea9827c23 */ /* 0x000fe20008010882 */
[----:B------:R-:W-:Y:S01]  /*8b00*/  FMUL.FTZ R3, R186, UR31 ;  /* 0x0000001fba037c20 */ /* 0x000fe20008410000 */
[----:B------:R-:W-:Y:S01]  /*8b10*/  FADD.FTZ R81, R134, R81 ;  /* 0x0000005186517221 */ /* 0x000fe20000010000 */
[----:B------:R-:W-:Y:S01]  /*8b20*/  FFMA.FTZ R134, R184, UR30, R17 ;  /* 0x0000001eb8867c23 */ /* 0x000fe20008010011 */
[----:B-1----:R-:W-:Y:S01]  /*8b30*/  @!P0 FADD.FTZ R13, R13, R142 ;  /* 0x0000008e0d0d8221 */ /* 0x002fe20000010000 */
[----:B------:R-:W-:Y:S01]  /*8b40*/  FMUL.FTZ R130, R205, R130 ;  /* 0x00000082cd827220 */ /* 0x000fe20000410000 */
[----:B------:R-:W-:Y:S01]  /*8b50*/  FFMA.FTZ R36, R185, UR30, R36 ;  /* 0x0000001eb9247c23 */ /* 0x000fe20008010024 */
[----:B------:R-:W-:Y:S01]  /*8b60*/  FFMA.FTZ R17, R170, UR30, -R3 ;  /* 0x0000001eaa117c23 */ /* 0x000fe20008010803 */
[----:B--2---:R-:W-:Y:S01]  /*8b70*/  @!P0 FADD.FTZ R14, R14, R131 ;  /* 0x000000830e0e8221 */ /* 0x004fe20000010000 */
[----:B------:R-:W1:Y:S01]  /*8b80*/  SHFL.DOWN PT, R142, R13, 0x4, 0x1f ;  /* 0x08801f000d8e7f89 */ /* 0x000e6200000e0000 */
[----:B------:R-:W-:Y:S01]  /*8b90*/  FMUL.FTZ R3, R170, UR31 ;  /* 0x0000001faa037c20 */ /* 0x000fe20008410000 */
[----:B------:R-:W-:Y:S01]  /*8ba0*/  FFMA.FTZ R130, R137, R36, R130 ;  /* 0x0000002489827223 */ /* 0x000fe20000010082 */
[----:B---3--:R-:W-:Y:S01]  /*8bb0*/  @!P0 FADD.FTZ R12, R12, R125 ;  /* 0x0000007d0c0c8221 */ /* 0x008fe20000010000 */
[----:B------:R-:W2:Y:S01]  /*8bc0*/  SHFL.DOWN PT, R117, R14, 0x4, 0x1f ;  /* 0x08801f000e757f89 */ /* 0x000ea200000e0000 */
[----:B------:R-:W-:Y:S01]  /*8bd0*/  ISETP.GT.AND P0, PT, R111, 0x1b, PT ;  /* 0x0000001b6f00780c */ /* 0x000fe20003f04270 */
[----:B------:R-:W-:Y:S01]  /*8be0*/  FFMA.FTZ R36, R186, UR30, R3 ;  /* 0x0000001eba247c23 */ /* 0x000fe20008010003 */
[----:B------:R-:W-:Y:S01]  /*8bf0*/  FFMA.FTZ R213, R213, R134, R140 ;  /* 0x00000086d5d57223 */ /* 0x000fe2000001008c */
[----:B------:R-:W3:Y:S01]  /*8c00*/  SHFL.DOWN PT, R37, R12, 0x4, 0x1f ;  /* 0x08801f000c257f89 */ /* 0x000ee200000e0000 */
[----:B------:R-:W-:Y:S01]  /*8c10*/  FMUL.FTZ R204, R204, R17 ;  /* 0x00000011cccc7220 */ /* 0x000fe20000410000 */
[----:B------:R-:W-:Y:S01]  /*8c20*/  FMUL.FTZ R3, R187, UR31 ;  /* 0x0000001fbb037c20 */ /* 0x000fe20008410000 */
[----:B------:R-:W-:Y:S01]  /*8c30*/  FFMA.FTZ R213, R118, R184, R213 ;  /* 0x000000b876d57223 */ /* 0x000fe200000100d5 */
[----:B------:R-:W-:Y:S01]  /*8c40*/  FFMA.FTZ R130, R121, R185, R130 ;  /* 0x000000b979827223 */ /* 0x000fe20000010082 */
[----:B------:R-:W-:Y:S01]  /*8c50*/  FFMA.FTZ R215, R215, R36, R204 ;  /* 0x00000024d7d77223 */ /* 0x000fe200000100cc */
[C---:B------:R-:W-:Y:S01]  /*8c60*/  FFMA.FTZ R17, R2.reuse, UR30, -R3 ;  /* 0x0000001e02117c23 */ /* 0x040fe20008010803 */
[----:B------:R-:W-:Y:S01]  /*8c70*/  FMUL.FTZ R2, R2, UR31 ;  /* 0x0000001f02027c20 */ /* 0x000fe20008410000 */
[----:B------:R-:W-:Y:S01]  /*8c80*/  FMUL.FTZ R3, R188, UR31 ;  /* 0x0000001fbc037c20 */ /* 0x000fe20008410000 */
[----:B------:R-:W-:Y:S01]  /*8c90*/  FFMA.FTZ R215, R120, R186, R215 ;  /* 0x000000ba78d77223 */ /* 0x000fe200000100d7 */
[----:B0-----:R-:W-:Y:S01]  /*8ca0*/  @!P0 FADD.FTZ R15, R15, R144 ;  /* 0x000000900f0f8221 */ /* 0x001fe20000010000 */
[----:B------:R-:W-:Y:S01]  /*8cb0*/  FADD.FTZ R90, R161, R90 ;  /* 0x0000005aa15a7221 */ /* 0x000fe20000010000 */
[----:B------:R-:W-:Y:S01]  /*8cc0*/  FADD.FTZ R87, R178, R87 ;  /* 0x00000057b2577221 */ /* 0x000fe20000010000 */
[----:B------:R-:W-:Y:S01]  /*8cd0*/  FADD.FTZ R86, R203, R86 ;  /* 0x00000056cb567221 */ /* 0x000fe20000010000 */
[----:B------:R-:W-:Y:S01]  /*8ce0*/  FADD.FTZ R57, R147, R57 ;  /* 0x0000003993397221 */ /* 0x000fe20000010000 */
[----:B------:R-:W0:Y:S01]  /*8cf0*/  SHFL.DOWN PT, R118, R15, 0x8, 0x1f ;  /* 0x09001f000f767f89 */ /* 0x000e2200000e0000 */
        /* <DEDUP_REMOVED lines=15> */
[----:B------:R-:W-:Y:S01]  /*8df0*/  ISETP.GT.AND P0, PT, R111, 0x17, PT ;  /* 0x000000176f00780c */ /* 0x000fe20003f04270 */
[----:B------:R-:W-:Y:S01]  /*8e00*/  FMUL.FTZ R207, R207, R2 ;  /* 0x00000002cfcf7220 */ /* 0x000fe20000410000 */
[----:B------:R-:W-:Y:S01]  /*8e10*/  FMUL.FTZ R2, R189, UR31 ;  /* 0x0000001fbd027c20 */ /* 0x000fe20008410000 */
[----:B------:R-:W-:Y:S01]  /*8e20*/  FFMA.FTZ R3, R188, UR30, R3 ;  /* 0x0000001ebc037c23 */ /* 0x000fe20008010003 */
[----:B------:R-:W-:Y:S01]  /*8e30*/  FFMA.FTZ R17, R218, R17, R37 ;  /* 0x00000011da117223 */ /* 0x000fe20000010025 */
[----:B------:R-:W-:Y:S01]  /*8e40*/  FADD.FTZ R79, R130, R79 ;  /* 0x0000004f824f7221 */ /* 0x000fe20000010000 */
[----:B------:R-:W-:Y:S01]  /*8e50*/  FADD.FTZ R68, R135, R68 ;  /* 0x0000004487447221 */ /* 0x000fe20000010000 */
[----:B------:R-:W-:Y:S01]  /*8e60*/  FFMA.FTZ R207, R132, R3, R207 ;  /* 0x0000000384cf7223 */ /* 0x000fe200000100cf */
[C---:B------:R-:W-:Y:S01]  /*8e70*/  FFMA.FTZ R3, R173.reuse, UR30, -R2 ;  /* 0x0000001ead037c23 */ /* 0x040fe20008010802 */
[----:B------:R-:W-:Y:S01]  /*8e80*/  FMUL.FTZ R2, R173, UR31 ;  /* 0x0000001fad027c20 */ /* 0x000fe20008410000 */
[----:B------:R-:W-:Y:S01]  /*8e90*/  FFMA.FTZ R122, R122, R187, R17 ;  /* 0x000000bb7a7a7223 */ /* 0x000fe20000010011 */
[----:B------:R-:W-:Y:S01]  /*8ea0*/  FFMA.FTZ R207, R124, R188, R207 ;  /* 0x000000bc7ccf7223 */ /* 0x000fe200000100cf */
[----:B------:R-:W-:Y:S01]  /*8eb0*/  FMUL.FTZ R37, R208, R3 ;  /* 0x00000003d0257220 */ /* 0x000fe20000410000 */
[----:B0-----:R-:W-:Y:S01]  /*8ec0*/  @!P0 FADD.FTZ R15, R15, R118 ;  /* 0x000000760f0f8221 */ /* 0x001fe20000010000 */
[----:B-1----:R-:W-:Y:S01]  /*8ed0*/  @!P0 FADD.FTZ R13, R13, R36 ;  /* 0x000000240d0d8221 */ /* 0x002fe20000010000 */
[----:B------:R-:W-:Y:S01]  /*8ee0*/  FMUL.FTZ R3, R190, UR31 ;  /* 0x0000001fbe037c20 */ /* 0x000fe20008410000 */
[----:B------:R-:W-:Y:S01]  /*8ef0*/  FFMA.FTZ R17, R189, UR30, R2 ;  /* 0x0000001ebd117c23 */ /* 0x000fe20008010002 */
[----:B------:R-:W-:Y:S01]  /*8f00*/  FADD.FTZ R80, R215, R80 ;  /* 0x00000050d7507221 */ /* 0x000fe20000010000 */
[----:B--2---:R-:W-:Y:S01]  /*8f10*/  @!P0 FADD.FTZ R14, R14, R119 ;  /* 0x000000770e0e8221 */ /* 0x004fe20000010000 */
[----:B------:R-:W0:Y:S01]  /*8f20*/  SHFL.DOWN PT, R120, R15, 0x10, 0x1f ;  /* 0x0a001f000f787f89 */ /* 0x000e2200000e0000 */
[C---:B------:R-:W-:Y:S01]  /*8f30*/  FFMA.FTZ R2, R174.reuse, UR30, -R3 ;  /* 0x0000001eae027c23 */ /* 0x040fe20008010803 */
[----:B------:R-:W-:Y:S01]  /*8f40*/  FMUL.FTZ R3, R174, UR31 ;  /* 0x0000001fae037c20 */ /* 0x000fe20008410000 */
[----:B---3--:R-:W-:Y:S01]  /*8f50*/  @!P0 FADD.FTZ R12, R12, R117 ;  /* 0x000000750c0c8221 */ /* 0x008fe20000010000 */
[----:B------:R-:W1:Y:S01]  /*8f60*/  SHFL.DOWN PT, R119, R14, 0x10, 0x1f ;  /* 0x0a001f000e777f89 */ /* 0x000e6200000e0000 */
[----:B------:R-:W-:Y:S01]  /*8f70*/  FMUL.FTZ R36, R209, R2 ;  /* 0x00000002d1247220 */ /* 0x000fe20000410000 */
[----:B------:R-:W-:Y:S01]  /*8f80*/  FFMA.FTZ R2, R190, UR30, R3 ;  /* 0x0000001ebe027c23 */ /* 0x000fe20008010003 */
[----:B------:R-:W-:Y:S01]  /*8f90*/  FMUL.FTZ R3, R191, UR31 ;  /* 0x0000001fbf037c20 */ /* 0x000fe20008410000 */
[----:B------:R-:W2:Y:S01]  /*8fa0*/  SHFL.DOWN PT, R118, R13, 0x10, 0x1f ;  /* 0x0a001f000d767f89 */ /* 0x000ea200000e0000 */
[----:B------:R-:W-:Y:S01]  /*8fb0*/  FFMA.FTZ R220, R220, R17, R37 ;  /* 0x00000011dcdc7223 */ /* 0x000fe20000010025 */
[----:B------:R-:W-:Y:S01]  /*8fc0*/  ISETP.GT.AND P0, PT, R111, 0xf, PT ;  /* 0x0000000f6f00780c */ /* 0x000fe20003f04270 */
[----:B------:R-:W-:Y:S01]  /*8fd0*/  FFMA.FTZ R17, R16, UR30, -R3 ;  /* 0x0000001e10117c23 */ /* 0x000fe20008010803 */
[----:B------:R-:W3:Y:S01]  /*8fe0*/  SHFL.DOWN PT, R117, R12, 0x10, 0x1f ;  /* 0x0a001f000c757f89 */ /* 0x000ee200000e0000 */
[----:B------:R-:W-:Y:S01]  /*8ff0*/  FFMA.FTZ R219, R219, R2, R36 ;  /* 0x00000002dbdb7223 */ /* 0x000fe20000010024 */
[----:B------:R-:W-:Y:S01]  /*9000*/  FMUL.FTZ R3, R192, UR31 ;  /* 0x0000001fc0037c20 */ /* 0x000fe20008410000 */
[----:B------:R-:W-:Y:S01]  /*9010*/  FMUL.FTZ R2, R193, UR31 ;  /* 0x0000001fc1027c20 */ /* 0x000fe20008410000 */
[----:B------:R-:W-:Y:S01]  /*9020*/  FMUL.FTZ R210, R210, R17 ;  /* 0x00000011d2d27220 */ /* 0x000fe20000410000 */
[----:B------:R-:W-:Y:S01]  /*9030*/  FMUL.FTZ R16, R16, UR31 ;  /* 0x0000001f10107c20 */ /* 0x000fe20008410000 */
[C---:B------:R-:W-:Y:S01]  /*9040*/  FFMA.FTZ R22, R176.reuse, UR30, -R3 ;  /* 0x0000001eb0167c23 */ /* 0x040fe20008010803 */
[C---:B------:R-:W-:Y:S01]  /*9050*/  FFMA.FTZ R3, R177.reuse, UR30, -R2 ;  /* 0x0000001eb1037c23 */ /* 0x040fe20008010802 */
[----:B------:R-:W-:Y:S01]  /*9060*/  FMUL.FTZ R17, R176, UR31 ;  /* 0x0000001fb0117c20 */ /* 0x000fe20008410000 */
[----:B------:R-:W-:Y:S01]  /*9070*/  FMUL.FTZ R2, R177, UR31 ;  /* 0x0000001fb1027c20 */ /* 0x000fe20008410000 */
[----:B------:R-:W-:Y:S01]  /*9080*/  FMUL.FTZ R211, R211, R22 ;  /* 0x00000016d3d37220 */ /* 0x000fe20000410000 */
[----:B------:R-:W-:Y:S01]  /*9090*/  FFMA.FTZ R16, R191, UR30, R16 ;  /* 0x0000001ebf107c23 */ /* 0x000fe20008010010 */
[----:B------:R-:W-:Y:S01]  /*90a0*/  FMUL.FTZ R212, R212, R3 ;  /* 0x00000003d4d47220 */ /* 0x000fe20000410000 */
[----:B------:R-:W-:Y:S01]  /*90b0*/  FFMA.FTZ R17, R192, UR30, R17 ;  /* 0x0000001ec0117c23 */ /* 0x000fe20008010011 */
[----:B------:R-:W-:Y:S01]  /*90c0*/  FFMA.FTZ R2, R193, UR30, R2 ;  /* 0x0000001ec1027c23 */ /* 0x000fe20008010002 */
[----:B0-----:R-:W-:Y:S01]  /*90d0*/  @!P0 FADD.FTZ R15, R15, R120 ;  /* 0x000000780f0f8221 */ /* 0x001fe20000010000 */
        /* <DEDUP_REMOVED lines=45> */
.L_x_9743:
[----:B------:R-:W-:Y:S05]  /*93b0*/  BSYNC B0 ;  /* 0x0000000000007941 */ /* 0x000fea0003800000 */
.L_x_9742:
[----:B------:R-:W-:-:S04]  /*93c0*/  IADD3 R38, R38, 0x1, RZ ;  /* 0x0000000126267810 */ /* 0x000fc80007ffe0ff */
[----:B------:R-:W-:-:S13]  /*93d0*/  ISETP.GE.AND P0, PT, R38, UR33, PT ;  /* 0x0000002126007c0c */ /* 0x000fda000bf06270 */
[----:B------:R-:W-:Y:S05]  /*93e0*/  @!P0 BRA `(.L_x_9744) ;  /* 0xffffffa000c08947 */ /* 0x000fea000383ffff */
.L_x_9713:
[----:B------:R-:W-:Y:S01]  /*93f0*/  BAR.SYNC.DEFER_BLOCKING 0x0 ;  /* 0x0000000000007b1d */ /* 0x000fe20000010000 */
[C---:B01----:R-:W-:Y:S02]  /*9400*/  LOP3.LUT R13, R106.reuse, 0x1f, R108, 0xf8, !PT ;  /* 0x0000001f6a0d7812 */ /* 0x043fe400078ef86c */
[----:B------:R-:W-:Y:S02]  /*9410*/  MOV R2, 0x10 ;  /* 0x0000001000027802 */ /* 0x000fe40000000f00 */
[----:B------:R-:W-:-:S03]  /*9420*/  IADD3 R4, R106, R111, RZ ;  /* 0x0000006f6a047210 */ /* 0x000fc60007ffe0ff */
[----:B------:R-:W0:Y:S01]  /*9430*/  LDC.64 R14, c[0x0][0x388] ;  /* 0x0000e200ff0e7b82 */ /* 0x000e220000000a00 */
[----:B------:R-:W-:Y:S01]  /*9440*/  IADD3 R0, R111, R111, R106 ;  /* 0x0000006f6f007210 */ /* 0x000fe20007ffe06a */
[----:B------:R-:W-:Y:S01]  /*9450*/  IMAD.WIDE R2, R13, R2, UR6 ;  /* 0x000000060d027e25 */ /* 0x000fe2000f8e0202 */
[----:B------:R-:W-:Y:S01]  /*9460*/  IADD3 R49, R107, -0x1, RZ ;  /* 0xffffffff6b317810 */ /* 0x000fe20007ffe0ff */
[----:B------:R-:W-:-:S04]  /*9470*/  ULDC.64 UR8, c[0x0][0x390] ;  /* 0x0000e40000087ab9 */ /* 0x000fc80000000a00 */
[----:B------:R-:W1:Y:S01]  /*9480*/  LDC.64 R22, c[0x0][0x3e0] ;  /* 0x0000f800ff167b82 */ /* 0x000e620000000a00 */
[----:B------:R-:W2:Y:S04]  /*9490*/  LDG.E.128 R8, desc[UR12][R2.64] ;  /* 0x0000000c02087981 */ /* 0x000ea8000c1e1d00 */
[----:B------:R-:W3:Y:S01]  /*94a0*/  LDG.E.128 R16, desc[UR12][R2.64+0x200] ;  /* 0x0002000c02107981 */ /* 0x000ee2000c1e1d00 */
[-C--:B------:R-:W-:Y:S01]  /*94b0*/  LEA R48, R4, R109.reuse, 0x4 ;  /* 0x0000006d04307211 */ /* 0x080fe200078e20ff */
[----:B------:R-:W-:Y:S01]  /*94c0*/  IMAD R20, R114, UR8, RZ ;  /* 0x0000000872147c24 */ /* 0x000fe2000f8e02ff */
[----:B------:R-:W-:Y:S01]  /*94d0*/  LEA R0, R0, R109, 0x4 ;  /* 0x0000006d00007211 */ /* 0x000fe200078e20ff */
[----:B------:R-:W-:Y:S01]  /*94e0*/  UIADD3 UR28, UP1, UR28, -0x800, URZ ;  /* 0xfffff8001c1c7890 */ /* 0x000fe2000ff3e03f */
[----:B------:R-:W-:Y:S01]  /*94f0*/  F2FP.BF16.F32.PACK_AB R55, R55, R64 ;  /* 0x000000403737723e */ /* 0x000fe200000010ff */
[----:B------:R-:W-:Y:S01]  /*9500*/  UIADD3 UR26, UP2, UR26, -0x800, URZ ;  /* 0xfffff8001a1a7890 */ /* 0x000fe2000ff5e03f */
[----:B------:R-:W-:Y:S01]  /*9510*/  F2FP.BF16.F32.PACK_AB R54, R56, R63 ;  /* 0x0000003f3836723e */ /* 0x000fe200000010ff */
[----:B------:R-:W-:Y:S01]  /*9520*/  UIADD3.X UR29, UR29, -0x1, URZ, UP1, !UPT ;  /* 0xffffffff1d1d7890 */ /* 0x000fe20008ffe43f */
[----:B------:R-:W-:Y:S01]  /*9530*/  F2FP.BF16.F32.PACK_AB R53, R57, R66 ;  /* 0x000000423935723e */ /* 0x000fe200000010ff */
[----:B------:R-:W-:Y:S01]  /*9540*/  UIADD3.X UR27, UR27, -0x1, URZ, UP2, !UPT ;  /* 0xffffffff1b1b7890 */ /* 0x000fe200097fe43f */
[----:B------:R-:W-:Y:S01]  /*9550*/  F2FP.BF16.F32.PACK_AB R52, R58, R65 ;  /* 0x000000413a34723e */ /* 0x000fe200000010ff */
[----:B--2---:R-:W-:Y:S04]  /*9560*/  STS.128 [R48], R8 ;  /* 0x0000000830007388 */ /* 0x004fe80000000c00 */
[----:B---3--:R2:W-:Y:S01]  /*9570*/  STS.128 [R48+0x200], R16 ;  /* 0x0002001030007388 */ /* 0x0085e20000000c00 */
[----:B------:R-:W-:-:S03]  /*9580*/  NOP ;  /* 0x0000000000007918 */ /* 0x000fc60000000000 */
[----:B------:R-:W3:Y:S04]  /*9590*/  LDS.128 R4, [R0] ;  /* 0x0000000000047984 */ /* 0x000ee80000000c00 */
[----:B------:R0:W4:Y:S01]  /*95a0*/  LDS.128 R8, [R0+0x10] ;  /* 0x0000100000087984 */ /* 0x0001220000000c00 */
[----:B--2---:R-:W-:Y:S02]  /*95b0*/  IMAD R19, R113, UR9, R20 ;  /* 0x0000000971137c24 */ /* 0x004fe4000f8e0214 */
[----:B0-----:R-:W-:-:S04]  /*95c0*/  IMAD R0, R14, UR15, RZ ;  /* 0x0000000f0e007c24 */ /* 0x001fc8000f8e02ff */
        /* <DEDUP_REMOVED lines=16> */
[----:B------:R-:W-:Y:S02]  /*96d0*/  FSETP.GTU.FTZ.AND P3, PT, R16, 20, PT ;  /* 0x41a000001000780b */ /* 0x000fe40003f7c000 */
[----:B------:R-:W-:Y:S02]  /*96e0*/  FSETP.GTU.FTZ.AND P4, PT, R18, 20, PT ;  /* 0x41a000001200780b */ /* 0x000fe40003f9c000 */
[----:B------:R-:W-:-:S03]  /*96f0*/  PRMT R9, R9, 0x7632, R9 ;  /* 0x0000763209097816 */ /* 0x000fc60000000009 */
[----:B------:R-:W-:Y:S01]  /*9700*/  @!P6 FMUL.FTZ R4, R12, -1.4426950216293334961 ;  /* 0xbfb8aa3b0c04e820 */ /* 0x000fe20000410000 */
[----:B------:R-:W-:Y:S01]  /*9710*/  @!P5 FMUL.FTZ R12, R3, -1.4426950216293334961 ;  /* 0xbfb8aa3b030cd820 */ /* 0x000fe20000410000 */
[--C-:B------:R-:W-:Y:S02]  /*9720*/  SHF.R.S32.HI R3, RZ, 0x1f, R2.reuse ;  /* 0x0000001fff037819 */ /* 0x100fe40000011402 */
[----:B------:R-:W-:Y:S02]  /*9730*/  SHF.L.U32 R9, R9, 0x10, RZ ;  /* 0x0000001009097819 */ /* 0x000fe400000006ff */
[----:B------:R-:W0:Y:S01]  /*9740*/  @!P6 MUFU.EX2 R4, R4 ;  /* 0x000000040004e308 */ /* 0x000e220000000800 */
[----:B------:R-:W-:-:S04]  /*9750*/  IMAD.WIDE.U32 R14, R14, UR14, R2 ;  /* 0x0000000e0e0e7c25 */ /* 0x000fc8000f8e0002 */
[----:B------:R-:W-:Y:S01]  /*9760*/  @!P4 FMUL.FTZ R0, R18, -1.4426950216293334961 ;  /* 0xbfb8aa3b1200c820 */ /* 0x000fe20000410000 */
[----:B------:R-:W-:Y:S01]  /*9770*/  @!P3 FMUL.FTZ R16, R16, -1.4426950216293334961 ;  /* 0xbfb8aa3b1010b820 */ /* 0x000fe20000410000 */
[----:B------:R-:W-:-:S04]  /*9780*/  IADD3 R15, R15, R17, RZ ;  /* 0x000000110f0f7210 */ /* 0x000fc80007ffe0ff */
[----:B------:R-:W2:Y:S01]  /*9790*/  @!P4 MUFU.EX2 R0, R0 ;  /* 0x000000000000c308 */ /* 0x000ea20000000800 */
[----:B------:R-:W-:Y:S01]  /*97a0*/  SHF.L.U32 R17, R7, 0x10, RZ ;  /* 0x0000001007117819 */ /* 0x000fe200000006ff */
[----:B------:R-:W-:Y:S01]  /*97b0*/  IMAD.WIDE.U32 R14, R113, UR8, R14 ;  /* 0x00000008710e7c25 */ /* 0x000fe2000f8e000e */
[----:B------:R-:W-:Y:S01]  /*97c0*/  PRMT R7, R7, 0x7632, R7 ;  /* 0x0000763207077816 */ /* 0x000fe20000000007 */
[----:B------:R-:W-:Y:S02]  /*97d0*/  ULDC.64 UR8, c[0x0][0x3b0] ;  /* 0x0000ec0000087ab9 */ /* 0x000fe40000000a00 */
[----:B------:R-:W-:Y:S01]  /*97e0*/  FADD.FTZ R21, R17, UR5 ;  /* 0x0000000511157e21 */ /* 0x000fe20008010000 */
[----:B------:R-:W-:Y:S01]  /*97f0*/  SHF.L.U32 R17, R8, 0x10, RZ ;  /* 0x0000001008117819 */ /* 0x000fe200000006ff */
[----:B------:R-:W3:Y:S01]  /*9800*/  @!P5 MUFU.EX2 R12, R12 ;  /* 0x0000000c000cd308 */ /* 0x000ee20000000800 */
[----:B0-----:R-:W-:Y:S01]  /*9810*/  @!P6 FADD.FTZ R4, R4, 1 ;  /* 0x3f8000000404e421 */ /* 0x001fe20000010000 */
[----:B------:R-:W-:-:S02]  /*9820*/  SHF.L.U32 R7, R7, 0x10, RZ ;  /* 0x0000001007077819 */ /* 0x000fc400000006ff */
[----:B------:R-:W-:Y:S01]  /*9830*/  FADD.FTZ R24, R17, UR5 ;  /* 0x0000000511187e21 */ /* 0x000fe20008010000 */
[----:B------:R-:W-:Y:S02]  /*9840*/  FSETP.GTU.FTZ.AND P2, PT, R21, 20, PT ;  /* 0x41a000001500780b */ /* 0x000fe40003f5c000 */
[----:B------:R-:W-:Y:S01]  /*9850*/  IADD3 R17, R15, R19, RZ ;  /* 0x000000130f117210 */ /* 0x000fe20007ffe0ff */
[----:B------:R1:W0:Y:S01]  /*9860*/  @!P6 MUFU.RCP R18, R4 ;  /* 0x000000040012e308 */ /* 0x0002220000001000 */
[----:B--2---:R-:W-:Y:S01]  /*9870*/  @!P4 FADD.FTZ R0, R0, 1 ;  /* 0x3f8000000000c421 */ /* 0x004fe20000010000 */
[----:B------:R-:W-:Y:S02]  /*9880*/  FSETP.GTU.FTZ.AND P1, PT, R24, 20, PT ;  /* 0x41a000001800780b */ /* 0x000fe40003f3c000 */
[----:B------:R-:W-:-:S04]  /*9890*/  PRMT R8, R8, 0x7632, R8 ;  /* 0x0000763208087816 */ /* 0x000fc80000000008 */
[----:B------:R-:W2:Y:S01]  /*98a0*/  @!P4 MUFU.RCP R15, R0 ;  /* 0x00000000000fc308 */ /* 0x000ea20000001000 */
[----:B---3--:R-:W-:Y:S01]  /*98b0*/  @!P5 FADD.FTZ R12, R12, 1 ;  /* 0x3f8000000c0cd421 */ /* 0x008fe20000010000 */
[----:B-1----:R-:W-:Y:S01]  /*98c0*/  LEA R4, P0, R14, R22, 0x1 ;  /* 0x000000160e047211 */ /* 0x002fe200078008ff */
[----:B------:R-:W-:Y:S01]  /*98d0*/  FADD.FTZ R22, R5, UR5 ;  /* 0x0000000505167e21 */ /* 0x000fe20008010000 */
[----:B------:R-:W-:Y:S02]  /*98e0*/  SHF.L.U32 R8, R8, 0x10, RZ ;  /* 0x0000001008087819 */ /* 0x000fe400000006ff */
[----:B------:R-:W-:Y:S01]  /*98f0*/  LEA.HI.X R5, R14, R23, R17, 0x1, P0 ;  /* 0x000000170e057211 */ /* 0x000fe200000f0c11 */
[----:B------:R-:W-:Y:S01]  /*9900*/  @!P2 FMUL.FTZ R14, R21, -1.4426950216293334961 ;  /* 0xbfb8aa3b150ea820 */ /* 0x000fe20000410000 */
[----:B------:R1:W3:Y:S01]  /*9910*/  @!P5 MUFU.RCP R20, R12 ;  /* 0x0000000c0014d308 */ /* 0x0002e20000001000 */
[----:B0-----:R-:W-:Y:S01]  /*9920*/  @!P6 FMUL.FTZ R71, R71, R18 ;  /* 0x000000124747e220 */ /* 0x001fe20000410000 */
[----:B------:R-:W-:Y:S01]  /*9930*/  FSETP.GTU.FTZ.AND P0, PT, R22, 20, PT ;  /* 0x41a000001600780b */ /* 0x000fe20003f1c000 */
[----:B------:R-:W-:Y:S01]  /*9940*/  FADD.FTZ R8, R8, UR5 ;  /* 0x0000000508087e21 */ /* 0x000fe20008010000 */
[----:B------:R-:W-:-:S04]  /*9950*/  IMAD.WIDE R4, R13, 0x10, R4 ;  /* 0x000000100d047825 */ /* 0x000fc800078e0204 */
[----:B------:R-:W0:Y:S01]  /*9960*/  @!P3 MUFU.EX2 R16, R16 ;  /* 0x000000100010b308 */ /* 0x000e220000000800 */
[----:B-1----:R-:W-:Y:S01]  /*9970*/  SHF.L.U32 R12, R6, 0x10, RZ ;  /* 0x00000010060c7819 */ /* 0x002fe200000006ff */
[----:B--2---:R-:W-:Y:S01]  /*9980*/  @!P4 FMUL.FTZ R72, R72, R15 ;  /* 0x0000000f4848c220 */ /* 0x004fe20000410000 */
[----:B------:R-:W-:Y:S01]  /*9990*/  PRMT R6, R6, 0x7632, R6 ;  /* 0x0000763206067816 */ /* 0x000fe20000000006 */
[----:B------:R-:W-:Y:S02]  /*99a0*/  FADD.FTZ R15, R7, UR5 ;  /* 0x00000005070f7e21 */ /* 0x000fe40008010000 */
[----:B------:R-:W-:Y:S01]  /*99b0*/  FADD.FTZ R19, R12, UR5 ;  /* 0x000000050c137e21 */ /* 0x000fe20008010000 */
[----:B------:R-:W-:Y:S01]  /*99c0*/  SHF.L.U32 R6, R6, 0x10, RZ ;  /* 0x0000001006067819 */ /* 0x000fe200000006ff */
[----:B------:R-:W-:Y:S01]  /*99d0*/  @!P1 FMUL.FTZ R12, R24, -1.4426950216293334961 ;  /* 0xbfb8aa3b180c9820 */ /* 0x000fe20000410000 */
[----:B---3--:R-:W-:Y:S01]  /*99e0*/  @!P5 FMUL.FTZ R73, R73, R20 ;  /* 0x000000144949d220 */ /* 0x008fe20000410000 */
[----:B------:R-:W-:Y:S01]  /*99f0*/  FSETP.GTU.FTZ.AND P5, PT, R15, 20, PT ;  /* 0x41a000000f00780b */ /* 0x000fe20003fbc000 */
[----:B------:R-:W1:Y:S01]  /*9a00*/  @!P2 MUFU.EX2 R14, R14 ;  /* 0x0000000e000ea308 */ /* 0x000e620000000800 */
[----:B------:R-:W-:Y:S01]  /*9a10*/  FSETP.GTU.FTZ.AND P6, PT, R19, 20, PT ;  /* 0x41a000001300780b */ /* 0x000fe20003fdc000 */
[----:B------:R-:W-:Y:S01]  /*9a20*/  FADD.FTZ R21, R6, UR5 ;  /* 0x0000000506157e21 */ /* 0x000fe20008010000 */
[----:B------:R-:W-:Y:S01]  /*9a30*/  @!P0 FMUL.FTZ R6, R22, -1.4426950216293334961 ;  /* 0xbfb8aa3b16068820 */ /* 0x000fe20000410000 */
[----:B0-----:R-:W-:-:S03]  /*9a40*/  @!P3 FADD.FTZ R16, R16, 1 ;  /* 0x3f8000001010b421 */ /* 0x001fc60000010000 */
[----:B------:R-:W-:Y:S01]  /*9a50*/  FSETP.GTU.FTZ.AND P4, PT, R21, 20, PT ;  /* 0x41a000001500780b */ /* 0x000fe20003f9c000 */
[----:B------:R-:W0:Y:S04]  /*9a60*/  @!P0 MUFU.EX2 R18, R6 ;  /* 0x0000000600128308 */ /* 0x000e280000000800 */
[----:B------:R-:W-:Y:S02]  /*9a70*/  @!P5 FMUL.FTZ R15, R15, -1.4426950216293334961 ;  /* 0xbfb8aa3b0f0fd820 */ /* 0x000fe40000410000 */
[----:B------:R-:W-:Y:S02]  /*9a80*/  @!P6 FMUL.FTZ R0, R19, -1.4426950216293334961 ;  /* 0xbfb8aa3b1300e820 */ /* 0x000fe40000410000 */
[----:B------:R-:W2:Y:S01]  /*9a90*/  @!P1 MUFU.EX2 R17, R12 ;  /* 0x0000000c00119308 */ /* 0x000ea20000000800 */
[----:B-1----:R-:W-:-:S03]  /*9aa0*/  @!P2 FADD.FTZ R14, R14, 1 ;  /* 0x3f8000000e0ea421 */ /* 0x002fc60000010000 */
[----:B------:R-:W-:-:S04]  /*9ab0*/  @!P4 FMUL.FTZ R7, R21, -1.4426950216293334961 ;  /* 0xbfb8aa3b1507c820 */ /* 0x000fc80000410000 */
[----:B------:R-:W1:Y:S01]  /*9ac0*/  @!P6 MUFU.EX2 R0, R0 ;  /* 0x000000000000e308 */ /* 0x000e620000000800 */
[----:B0-----:R-:W-:-:S07]  /*9ad0*/  @!P0 FADD.FTZ R18, R18, 1 ;  /* 0x3f80000012128421 */ /* 0x001fce0000010000 */
[----:B------:R-:W0:Y:S01]  /*9ae0*/  @!P4 MUFU.EX2 R7, R7 ;  /* 0x000000070007c308 */ /* 0x000e220000000800 */
[----:B--2---:R-:W-:-:S07]  /*9af0*/  @!P1 FADD.FTZ R17, R17, 1 ;  /* 0x3f80000011119421 */ /* 0x004fce0000010000 */
[----:B------:R-:W2:Y:S01]  /*9b00*/  @!P5 MUFU.EX2 R15, R15 ;  /* 0x0000000f000fd308 */ /* 0x000ea20000000800 */
[----:B-1----:R-:W-:Y:S01]  /*9b10*/  @!P6 FADD.FTZ R6, R0, 1 ;  /* 0x3f8000000006e421 */ /* 0x002fe20000010000 */
[C---:B------:R-:W-:Y:S02]  /*9b20*/  SHF.L.U32 R0, R10.reuse, 0x10, RZ ;  /* 0x000000100a007819 */ /* 0x040fe400000006ff */
[----:B------:R-:W-:-:S04]  /*9b30*/  PRMT R10, R10, 0x7632, R10 ;  /* 0x000076320a0a7816 */ /* 0x000fc8000000000a */
[----:B------:R-:W1:Y:S01]  /*9b40*/  @!P6 MUFU.RCP R19, R6 ;  /* 0x000000060013e308 */ /* 0x000e620000001000 */
[----:B0-----:R-:W-:Y:S01]  /*9b50*/  @!P4 FADD.FTZ R12, R7, 1 ;  /* 0x3f800000070cc421 */ /* 0x001fe20000010000 */
[----:B------:R-:W-:Y:S01]  /*9b60*/  FADD.FTZ R7, R0, UR5 ;  /* 0x0000000500077e21 */ /* 0x000fe20008010000 */
[C---:B------:R-:W-:Y:S02]  /*9b70*/  SHF.L.U32 R0, R11.reuse, 0x10, RZ ;  /* 0x000000100b007819 */ /* 0x040fe400000006ff */
[----:B------:R-:W-:Y:S02]  /*9b80*/  PRMT R11, R11, 0x7632, R11 ;  /* 0x000076320b0b7816 */ /* 0x000fe4000000000b */
[----:B------:R-:W-:Y:S01]  /*9b90*/  SHF.L.U32 R10, R10, 0x10, RZ ;  /* 0x000000100a0a7819 */ /* 0x000fe200000006ff */
[----:B------:R0:W3:Y:S01]  /*9ba0*/  @!P4 MUFU.RCP R21, R12 ;  /* 0x0000000c0015c308 */ /* 0x0000e20000001000 */
[----:B--2---:R-:W-:Y:S01]  /*9bb0*/  @!P5 FADD.FTZ R15, R15, 1 ;  /* 0x3f8000000f0fd421 */ /* 0x004fe20000010000 */
[----:B------:R-:W-:-:S02]  /*9bc0*/  SHF.L.U32 R11, R11, 0x10, RZ ;  /* 0x000000100b0b7819 */ /* 0x000fc400000006ff */
[----:B------:R-:W-:-:S03]  /*9bd0*/  FADD.FTZ R10, R10, UR5 ;  /* 0x000000050a0a7e21 */ /* 0x000fc60008010000 */
[----:B------:R-:W-:Y:S01]  /*9be0*/  FADD.FTZ R11, R11, UR5 ;  /* 0x000000050b0b7e21 */ /* 0x000fe20008010000 */
[----:B------:R-:W2:Y:S01]  /*9bf0*/  @!P3 MUFU.RCP R16, R16 ;  /* 0x000000100010b308 */ /* 0x000ea20000001000 */
[----:B-1----:R-:W-:Y:S01]  /*9c00*/  @!P6 FMUL.FTZ R74, R74, R19 ;  /* 0x000000134a4ae220 */ /* 0x002fe20000410000 */
[----:B------:R-:W-:Y:S01]  /*9c10*/  FADD.FTZ R19, R0, UR5 ;  /* 0x0000000500137e21 */ /* 0x000fe20008010000 */
[----:B0-----:R-:W-:Y:S01]  /*9c20*/  FADD.FTZ R12, R9, UR5 ;  /* 0x00000005090c7e21 */ /* 0x001fe20008010000 */
[----:B------:R-:W-:-:S04]  /*9c30*/  FSETP.GTU.FTZ.AND P6, PT, R7, 20, PT ;  /* 0x41a000000700780b */ /* 0x000fc80003fdc000 */
[----:B------:R-:W0:Y:S01]  /*9c40*/  @!P5 MUFU.RCP R15, R15 ;  /* 0x0000000f000fd308 */ /* 0x000e220000001000 */
[----:B---3--:R-:W-:Y:S01]  /*9c50*/  @!P4 FMUL.FTZ R76, R76, R21 ;  /* 0x000000154c4cc220 */ /* 0x008fe20000410000 */
[----:B------:R-:W-:-:S06]  /*9c60*/  FSETP.GTU.FTZ.AND P4, PT, R19, 20, PT ;  /* 0x41a000001300780b */ /* 0x000fcc0003f9c000 */
[----:B------:R-:W1:Y:S01]  /*9c70*/  @!P2 MUFU.RCP R14, R14 ;  /* 0x0000000e000ea308 */ /* 0x000e620000001000 */
[----:B--2---:R-:W-:Y:S01]  /*9c80*/  @!P3 FMUL.FTZ R75, R75, R16 ;  /* 0x000000104b4bb220 */ /* 0x004fe20000410000 */
[----:B------:R-:W-:Y:S01]  /*9c90*/  FSETP.GTU.FTZ.AND P3, PT, R8, 20, PT ;  /* 0x41a000000800780b */ /* 0x000fe20003f7c000 */
[----:B------:R-:W-:Y:S01]  /*9ca0*/  @!P6 FMUL.FTZ R0, R7, -1.4426950216293334961 ;  /* 0xbfb8aa3b0700e820 */ /* 0x000fe20000410000 */
[----:B------:R-:W-:-:S03]  /*9cb0*/  LEA R16, R111, R106, 0x1 ;  /* 0x0000006a6f107211 */ /* 0x000fc600078e08ff */
[----:B------:R-:W-:Y:S01]  /*9cc0*/  @!P4 FMUL.FTZ R9, R19, -1.4426950216293334961 ;  /* 0xbfb8aa3b1309c820 */ /* 0x000fe20000410000 */
[----:B------:R-:W2:Y:S01]  /*9cd0*/  @!P1 MUFU.RCP R6, R17 ;  /* 0x0000001100069308 */ /* 0x000ea20000001000 */
[----:B0-----:R-:W-:Y:S01]  /*9ce0*/  @!P5 FMUL.FTZ R80, R80, R15 ;  /* 0x0000000f5050d220 */ /* 0x001fe20000410000 */
[----:B------:R-:W-:Y:S02]  /*9cf0*/  FSETP.GTU.FTZ.AND P5, PT, R10, 20, PT ;  /* 0x41a000000a00780b */ /* 0x000fe40003fbc000 */
[----:B------:R-:W-:-:S04]  /*9d00*/  LEA R16, R16, R109, 0x4 ;  /* 0x0000006d10107211 */ /* 0x000fc800078e20ff */
[----:B------:R-:W0:Y:S01]  /*9d10*/  @!P4 MUFU.EX2 R9, R9 ;  /* 0x000000090009c308 */ /* 0x000e220000000800 */
[----:B-1----:R-:W-:Y:S01]  /*9d20*/  @!P2 FMUL.FTZ R77, R77, R14 ;  /* 0x0000000e4d4da220 */ /* 0x002fe20000410000 */
[----:B------:R-:W-:Y:S01]  /*9d30*/  FSETP.GTU.FTZ.AND P2, PT, R12, 20, PT ;  /* 0x41a000000c00780b */ /* 0x000fe20003f5c000 */
[----:B------:R-:W-:Y:S05]  /*9d40*/  STS.128 [R16+0x10], R52 ;  /* 0x0000103410007388 */ /* 0x000fea0000000c00 */
[----:B------:R1:W3:Y:S01]  /*9d50*/  @!P6 MUFU.EX2 R7, R0 ;  /* 0x000000000007e308 */ /* 0x0002e20000000800 */
[----:B--2---:R-:W-:Y:S01]  /*9d60*/  @!P1 FMUL.FTZ R79, R79, R6 ;  /* 0x000000064f4f9220 */ /* 0x004fe20000410000 */
[----:B------:R-:W-:-:S05]  /*9d70*/  FSETP.GTU.FTZ.AND P1, PT, R11, 20, PT ;  /* 0x41a000000b00780b */ /* 0x000fca0003f3c000 */
[----:B------:R-:W-:Y:S01]  /*9d80*/  @!P2 FMUL.FTZ R6, R12, -1.4426950216293334961 ;  /* 0xbfb8aa3b0c06a820 */ /* 0x000fe20000410000 */
[----:B------:R-:W2:Y:S01]  /*9d90*/  @!P0 MUFU.RCP R18, R18 ;  /* 0x0000001200128308 */ /* 0x000ea20000001000 */
[----:B-1----:R-:W-:Y:S01]  /*9da0*/  @!P3 FMUL.FTZ R0, R8, -1.4426950216293334961 ;  /* 0xbfb8aa3b0800b820 */ /* 0x002fe20000410000 */
[----:B------:R-:W-:Y:S01]  /*9db0*/  @!P5 FMUL.FTZ R8, R10, -1.4426950216293334961 ;  /* 0xbfb8aa3b0a08d820 */ /* 0x000fe20000410000 */
[----:B0-----:R-:W-:Y:S01]  /*9dc0*/  @!P4 FADD.FTZ R14, R9, 1 ;  /* 0x3f800000090ec421 */ /* 0x001fe20000010000 */
[----:B------:R-:W-:Y:S02]  /*9dd0*/  F2FP.BF16.F32.PACK_AB R10, R60, R67 ;  /* 0x000000433c0a723e */ /* 0x000fe400000010ff */
[----:B------:R-:W-:Y:S01]  /*9de0*/  F2FP.BF16.F32.PACK_AB R9, R61, R70 ;  /* 0x000000463d09723e */ /* 0x000fe200000010ff */
[----:B------:R-:W-:Y:S01]  /*9df0*/  @!P1 FMUL.FTZ R15, R11, -1.4426950216293334961 ;  /* 0xbfb8aa3b0b0f9820 */ /* 0x000fe20000410000 */
[----:B------:R0:W1:Y:S01]  /*9e00*/  @!P5 MUFU.EX2 R12, R8 ;  /* 0x00000008000cd308 */ /* 0x0000620000000800 */
[----:B------:R-:W-:Y:S01]  /*9e10*/  F2FP.BF16.F32.PACK_AB R11, R59, R68 ;  /* 0x000000443b0b723e */ /* 0x000fe200000010ff */
[----:B---3--:R-:W-:-:S06]  /*9e20*/  @!P6 FADD.FTZ R7, R7, 1 ;  /* 0x3f8000000707e421 */ /* 0x008fcc0000010000 */
[----:B------:R-:W3:Y:S01]  /*9e30*/  @!P1 MUFU.EX2 R15, R15 ;  /* 0x0000000f000f9308 */ /* 0x000ee20000000800 */
[----:B0-----:R-:W-:Y:S01]  /*9e40*/  F2FP.BF16.F32.PACK_AB R8, R62, R69 ;  /* 0x000000453e08723e */ /* 0x001fe200000010ff */
[----:B--2---:R-:W-:-:S04]  /*9e50*/  @!P0 FMUL.FTZ R81, R81, R18 ;  /* 0x0000001251518220 */ /* 0x004fc80000410000 */
[----:B------:R0:W-:Y:S01]  /*9e60*/  STS.128 [R16], R8 ;  /* 0x0000000810007388 */ /* 0x0001e20000000c00 */
[----:B------:R-:W-:-:S03]  /*9e70*/  NOP ;  /* 0x0000000000007918 */ /* 0x000fc60000000000 */
[----:B------:R-:W2:Y:S01]  /*9e80*/  LDS.128 R20, [R48] ;  /* 0x0000000030147984 */ /* 0x000ea20000000c00 */
[----:B------:R-:W4:Y:S01]  /*9e90*/  @!P3 MUFU.EX2 R0, R0 ;  /* 0x000000000000b308 */ /* 0x000f220000000800 */
[----:B-1----:R-:W-:Y:S02]  /*9ea0*/  @!P5 FADD.FTZ R12, R12, 1 ;  /* 0x3f8000000c0cd421 */ /* 0x002fe40000010000 */
[----:B------:R-:W1:Y:S01]  /*9eb0*/  LDS.128 R24, [R48+0x200] ;  /* 0x0002000030187984 */ /* 0x000e620000000c00 */
[----:B---3--:R-:W-:-:S04]  /*9ec0*/  @!P1 FADD.FTZ R15, R15, 1 ;  /* 0x3f8000000f0f9421 */ /* 0x008fc80000010000 */
[----:B------:R-:W3:Y:S01]  /*9ed0*/  @!P2 MUFU.EX2 R6, R6 ;  /* 0x000000060006a308 */ /* 0x000ee20000000800 */
[----:B0-----:R-:W-:Y:S02]  /*9ee0*/  F2FP.BF16.F32.PACK_AB R8, R72, R71 ;  /* 0x000000474808723e */ /* 0x001fe400000010ff */
[----:B------:R-:W-:Y:S02]  /*9ef0*/  F2FP.BF16.F32.PACK_AB R11, R80, R77 ;  /* 0x0000004d500b723e */ /* 0x000fe400000010ff */
[----:B------:R-:W-:Y:S02]  /*9f00*/  F2FP.BF16.F32.PACK_AB R10, R76, R75 ;  /* 0x0000004b4c0a723e */ /* 0x000fe400000010ff */
[----:B------:R-:W-:Y:S01]  /*9f10*/  F2FP.BF16.F32.PACK_AB R9, R74, R73 ;  /* 0x000000494a09723e */ /* 0x000fe200000010ff */
[----:B------:R-:W0:Y:S01]  /*9f20*/  @!P6 MUFU.RCP R28, R7 ;  /* 0x00000007001ce308 */ /* 0x000e220000001000 */
[----:B----4-:R-:W-:-:S07]  /*9f30*/  @!P3 FADD.FTZ R0, R0, 1 ;  /* 0x3f8000000000b421 */ /* 0x010fce0000010000 */
[----:B------:R-:W4:Y:S01]  /*9f40*/  @!P4 MUFU.RCP R14, R14 ;  /* 0x0000000e000ec308 */ /* 0x000f220000001000 */
[----:B---3--:R-:W-:-:S07]  /*9f50*/  @!P2 FADD.FTZ R6, R6, 1 ;  /* 0x3f8000000606a421 */ /* 0x008fce0000010000 */
[----:B------:R-:W3:Y:S01]  /*9f60*/  @!P3 MUFU.RCP R7, R0 ;  /* 0x000000000007b308 */ /* 0x000ee20000001000 */
[----:B0-----:R-:W-:Y:S02]  /*9f70*/  @!P6 FMUL.FTZ R85, R85, R28 ;  /* 0x0000001c5555e220 */ /* 0x001fe40000410000 */
[----:B------:R-:W0:Y:S01]  /*9f80*/  LDC.64 R28, c[0x0][0x3a8] ;  /* 0x0000ea00ff1c7b82 */ /* 0x000e220000000a00 */
[----:B--2---:R-:W-:Y:S04]  /*9f90*/  STG.E.128 desc[UR12][R4.64], R20 ;  /* 0x0000001404007986 */ /* 0x004fe8000c101d0c */
[----:B------:R-:W2:Y:S01]  /*9fa0*/  @!P2 MUFU.RCP R17, R6 ;  /* 0x000000060011a308 */ /* 0x000ea20000001000 */
[----:B----4-:R-:W-:Y:S01]  /*9fb0*/  @!P4 FMUL.FTZ R87, R87, R14 ;  /* 0x0000000e5757c220 */ /* 0x010fe20000410000 */
[----:B-1----:R1:W-:Y:S01]  /*9fc0*/  STG.E.128 desc[UR12][R4.64+0x200], R24 ;  /* 0x0002001804007986 */ /* 0x0023e2000c101d0c */
[----:B------:R-:W-:Y:S01]  /*9fd0*/  BAR.SYNC.DEFER_BLOCKING 0x0 ;  /* 0x0000000000007b1d */ /* 0x000fe20000010000 */
[----:B---3--:R-:W-:Y:S01]  /*9fe0*/  @!P3 FMUL.FTZ R82, R82, R7 ;  /* 0x000000075252b220 */ /* 0x008fe20000410000 */
[----:B------:R-:W-:-:S04]  /*9ff0*/  FADD.FTZ R7, R71, R110 ;  /* 0x0000006e47077221 */ /* 0x000fc80000010000 */
[----:B------:R-:W3:Y:S01]  /*a000*/  @!P5 MUFU.RCP R19, R12 ;  /* 0x0000000c0013d308 */ /* 0x000ee20000001000 */
[----:B------:R-:W-:Y:S01]  /*a010*/  F2FP.BF16.F32.PACK_AB R36, R82, R79 ;  /* 0x0000004f5224723e */ /* 0x000fe200000010ff */
[----:B------:R-:W-:Y:S01]  /*a020*/  FADD.FTZ R0, R7, R72 ;  /* 0x0000004807007221 */ /* 0x000fe20000010000 */
[----:B--2---:R-:W-:Y:S01]  /*a030*/  @!P2 FMUL.FTZ R84, R84, R17 ;  /* 0x000000115454a220 */ /* 0x004fe20000410000 */
[----:B0-----:R-:W-:Y:S02]  /*a040*/  IMAD R6, R28, UR15, RZ ;  /* 0x0000000f1c067c24 */ /* 0x001fe4000f8e02ff */
[----:B------:R-:W-:Y:S02]  /*a050*/  FADD.FTZ R73, R0, R73 ;  /* 0x0000004900497221 */ /* 0x000fe40000010000 */
[----:B------:R-:W0:Y:S01]  /*a060*/  @!P1 MUFU.RCP R15, R15 ;  /* 0x0000000f000f9308 */ /* 0x000e220000001000 */
[----:B------:R-:W-:Y:S01]  /*a070*/  F2FP.BF16.F32.PACK_AB R37, R84, R81 ;  /* 0x000000515425723e */ /* 0x000fe200000010ff */
[----:B------:R-:W-:-:S02]  /*a080*/  IMAD R7, R29, UR14, R6 ;  /* 0x0000000e1d077c24 */ /* 0x000fc4000f8e0206 */
[----:B------:R-:W-:Y:S01]  /*a090*/  FADD.FTZ R74, R73, R74 ;  /* 0x0000004a494a7221 */ /* 0x000fe20000010000 */
[----:B------:R-:W-:-:S04]  /*a0a0*/  IMAD.WIDE.U32 R2, R28, UR14, R2 ;  /* 0x0000000e1c027c25 */ /* 0x000fc8000f8e0002 */
[----:B------:R-:W-:Y:S01]  /*a0b0*/  FADD.FTZ R75, R74, R75 ;  /* 0x0000004b4a4b7221 */ /* 0x000fe20000010000 */
[----:B------:R-:W-:Y:S02]  /*a0c0*/  IMAD R0, R114, UR8, RZ ;  /* 0x0000000872007c24 */ /* 0x000fe4000f8e02ff */
[----:B---3--:R-:W-:Y:S01]  /*a0d0*/  @!P5 FMUL.FTZ R86, R86, R19 ;  /* 0x000000135656d220 */ /* 0x008fe20000410000 */
[----:B------:R-:W-:Y:S01]  /*a0e0*/  STS.128 [R16], R8 ;  /* 0x0000000810007388 */ /* 0x000fe20000000c00 */
[----:B------:R-:W-:Y:S01]  /*a0f0*/  IADD3 R3, R3, R7, RZ ;  /* 0x0000000703037210 */ /* 0x000fe20007ffe0ff */
[----:B------:R-:W-:Y:S01]  /*a100*/  FADD.FTZ R76, R75, R76 ;  /* 0x0000004c4b4c7221 */ /* 0x000fe20000010000 */
[C---:B-1----:R-:W-:Y:S01]  /*a110*/  IMAD R5, R113.reuse, UR9, R0 ;  /* 0x0000000971057c24 */ /* 0x042fe2000f8e0200 */
[----:B------:R-:W-:Y:S01]  /*a120*/  F2FP.BF16.F32.PACK_AB R38, R86, R85 ;  /* 0x000000555626723e */ /* 0x000fe200000010ff */
[----:B------:R-:W-:-:S04]  /*a130*/  IMAD.WIDE.U32 R2, R113, UR8, R2 ;  /* 0x0000000871027c25 */ /* 0x000fc8000f8e0002 */
[----:B0-----:R-:W-:Y:S01]  /*a140*/  @!P1 FMUL.FTZ R90, R90, R15 ;  /* 0x0000000f5a5a9220 */ /* 0x001fe20000410000 */
[----:B------:R-:W-:Y:S01]  /*a150*/  FADD.FTZ R77, R76, R77 ;  /* 0x0000004d4c4d7221 */ /* 0x000fe20000010000 */
[----:B------:R-:W0:Y:S01]  /*a160*/  LDC.64 R14, c[0x0][0x3f0] ;  /* 0x0000fc00ff0e7b82 */ /* 0x000e220000000a00 */
[----:B------:R-:W-:Y:S01]  /*a170*/  UIADD3 UR8, UP0, UR6, -0x800, URZ ;  /* 0xfffff80006087890 */ /* 0x000fe2000ff1e03f */
[----:B------:R-:W-:Y:S01]  /*a180*/  IADD3 R0, R3, R5, RZ ;  /* 0x0000000503007210 */ /* 0x000fe20007ffe0ff */
[----:B------:R-:W-:Y:S01]  /*a190*/  FADD.FTZ R80, R77, R80 ;  /* 0x000000504d507221 */ /* 0x000fe20000010000 */
[----:B------:R-:W-:Y:S01]  /*a1a0*/  F2FP.BF16.F32.PACK_AB R39, R90, R87 ;  /* 0x000000575a27723e */ /* 0x000fe200000010ff */
[----:B------:R-:W-:Y:S02]  /*a1b0*/  UIADD3.X UR9, UR7, -0x1, URZ, UP0, !UPT ;  /* 0xffffffff07097890 */ /* 0x000fe400087fe43f */
[----:B------:R-:W-:Y:S02]  /*a1c0*/  FADD.FTZ R79, R80, R79 ;  /* 0x0000004f504f7221 */ /* 0x000fe40000010000 */
[----:B------:R-:W-:Y:S01]  /*a1d0*/  STS.128 [R16+0x10], R36 ;  /* 0x0000102410007388 */ /* 0x000fe20000000c00 */
[----:B------:R-:W-:-:S03]  /*a1e0*/  NOP ;  /* 0x0000000000007918 */ /* 0x000fc60000000000 */
[----:B------:R-:W1:Y:S01]  /*a1f0*/  LDS.128 R40, [R48] ;  /* 0x0000000030287984 */ /* 0x000e620000000c00 */
[----:B------:R-:W-:-:S03]  /*a200*/  FADD.FTZ R82, R79, R82 ;  /* 0x000000524f527221 */ /* 0x000fc60000010000 */
[----:B------:R-:W2:Y:S01]  /*a210*/  LDS.128 R44, [R48+0x200] ;  /* 0x00020000302c7984 */ /* 0x000ea20000000c00 */
[----:B------:R-:W-:Y:S01]  /*a220*/  FADD.FTZ R81, R82, R81 ;  /* 0x0000005152517221 */ /* 0x000fe20000010000 */
[----:B0-----:R-:W-:-:S03]  /*a230*/  LEA R4, P0, R2, R14, 0x1 ;  /* 0x0000000e02047211 */ /* 0x001fc600078008ff */
[----:B------:R-:W-:Y:S01]  /*a240*/  FADD.FTZ R84, R81, R84 ;  /* 0x0000005451547221 */ /* 0x000fe20000010000 */
[----:B------:R-:W-:-:S03]  /*a250*/  LEA.HI.X R5, R2, R15, R0, 0x1, P0 ;  /* 0x0000000f02057211 */ /* 0x000fc600000f0c00 */
[----:B------:R-:W-:Y:S01]  /*a260*/  FADD.FTZ R85, R84, R85 ;  /* 0x0000005554557221 */ /* 0x000fe20000010000 */
[----:B------:R-:W-:Y:S02]  /*a270*/  ISETP.GT.AND P0, PT, R107, 0x1, PT ;  /* 0x000000016b00780c */ /* 0x000fe40003f04270 */
[----:B------:R-:W-:Y:S01]  /*a280*/  MOV R107, R49 ;  /* 0x00000031006b7202 */ /* 0x000fe20000000f00 */
[----:B------:R-:W-:-:S04]  /*a290*/  IMAD.WIDE R2, R13, 0x10, R4 ;  /* 0x000000100d027825 */ /* 0x000fc800078e0204 */
[----:B------:R-:W-:-:S04]  /*a2a0*/  FADD.FTZ R86, R85, R86 ;  /* 0x0000005655567221 */ /* 0x000fc80000010000 */
[----:B------:R-:W-:-:S04]  /*a2b0*/  FADD.FTZ R87, R86, R87 ;  /* 0x0000005756577221 */ /* 0x000fc80000010000 */
[----:B------:R-:W-:Y:S01]  /*a2c0*/  FADD.FTZ R110, R87, R90 ;  /* 0x0000005a576e7221 */ /* 0x000fe20000010000 */
[----:B-1----:R0:W-:Y:S04]  /*a2d0*/  STG.E.128 desc[UR12][R2.64], R40 ;  /* 0x0000002802007986 */ /* 0x0021e8000c101d0c */
[----:B--2---:R0:W-:Y:S01]  /*a2e0*/  STG.E.128 desc[UR12][R2.64+0x200], R44 ;  /* 0x0002002c02007986 */ /* 0x0041e2000c101d0c */
[----:B------:R-:W-:Y:S05]  /*a2f0*/  @P0 BRA `(.L_x_9745) ;  /* 0xffffff6400100947 */ /* 0x000fea000383ffff */
.L_x_9680:
        /* <DEDUP_REMOVED lines=35> */
.L_x_9747:
[----:B------:R-:W-:Y:S05]  /*a530*/  BSYNC B0 ;  /* 0x0000000000007941 */ /* 0x000fea0003800000 */
.L_x_9746:
        /* <DEDUP_REMOVED lines=38> */
.L_x_9749:
[----:B------:R-:W2:Y:S02]  /*a7a0*/  S2R R21, SR_TID.X ;  /* 0x0000000000157919 */ /* 0x000ea40000002100 */
.L_x_9750:
[----:B------:R-:W-:Y:S05]  /*a7b0*/  BSYNC B0 ;  /* 0x0000000000007941 */ /* 0x000fea0003800000 */
.L_x_9748:
        /* <DEDUP_REMOVED lines=43> */
.L_x_9752:
        /* <DEDUP_REMOVED lines=64> */
.L_x_9751:
[----:B------:R-:W-:Y:S05]  /*ae70*/  EXIT ;  /* 0x000000000000794d */ /* 0x000fea0003800000 */
.L_x_9717:
[----:B------:R-:W-:Y:S01]  /*ae80*/  HFMA2.MMA R225, -RZ, RZ, 0, 5.9604644775390625e-08 ;  /* 0x00000001ffe17435 */ /* 0x000fe200000001ff */
[----:B------:R-:W-:Y:S02]  /*ae90*/  MOV R226, R205 ;  /* 0x000000cd00e27202 */ /* 0x000fe40000000f00 */
[----:B------:R-:W-:Y:S02]  /*aea0*/  MOV R228, RZ ;  /* 0x000000ff00e47202 */ /* 0x000fe40000000f00 */
[----:B------:R-:W-:-:S07]  /*aeb0*/  MOV R23, 0xffffffff ;  /* 0xffffffff00177802 */ /* 0x000fce0000000f00 */
[----:B0-2--5:R-:W-:Y:S05]  /*aec0*/  WARPSYNC.COLLECTIVE R23, `(.L_x_9753) ;  /* 0x0000000017087348 */ /* 0x025fea0003c00000 */
[----:B------:R1:W3:Y:S02]  /*aed0*/  SHFL.UP P3, R209, R226, R225, R228 ;  /* 0x040000e1e2d17389 */ /* 0x0002e400000600e4 */
[----:B0123-5:R-:W-:Y:S01]  /*aee0*/  ENDCOLLECTIVE ;  /* 0x000000000000791b */ /* 0x02ffe20003800000 */
.L_x_9753:
[----:B------:R-:W-:Y:S02]  /*aef0*/  MOV R226, R20 ;  /* 0x0000001400e27202 */ /* 0x000fe40000000f00 */
[----:B------:R-:W-:-:S07]  /*af00*/  MOV R21, R209 ;  /* 0x000000d100157202 */ /* 0x000fce0000000f00 */
[----:B------:R-:W-:Y:S05]  /*af10*/  WARPSYNC.COLLECTIVE R23, `(.L_x_9754) ;  /* 0x0000000017087348 */ /* 0x000fea0003c00000 */
[----:B------:R0:W1:Y:S02]  /*af20*/  SHFL.UP P3, R209, R226, R225, R228 ;  /* 0x040000e1e2d17389 */ /* 0x00006400000600e4 */
[----:B01----:R-:W-:Y:S01]  /*af30*/  ENDCOLLECTIVE ;  /* 0x000000000000791b */ /* 0x003fe20003800000 */
.L_x_9754:
[----:B------:R-:W-:Y:S02]  /*af40*/  MOV R226, R206 ;  /* 0x000000ce00e27202 */ /* 0x000fe40000000f00 */
[----:B------:R-:W-:-:S07]  /*af50*/  MOV R22, R209 ;  /* 0x000000d100167202 */ /* 0x000fce0000000f00 */
[----:B------:R-:W-:Y:S05]  /*af60*/  WARPSYNC.COLLECTIVE R23, `(.L_x_9755) ;  /* 0x0000000017087348 */ /* 0x000fea0003c00000 */
[----:B------:R0:W1:Y:S02]  /*af70*/  SHFL.UP P3, R209, R226, R225, R228 ;  /* 0x040000e1e2d17389 */ /* 0x00006400000600e4 */
[----:B01----:R-:W-:Y:S01]  /*af80*/  ENDCOLLECTIVE ;  /* 0x000000000000791b */ /* 0x003fe20003800000 */
.L_x_9755:
[----:B------:R-:W-:Y:S02]  /*af90*/  MOV R226, R207 ;  /* 0x000000cf00e27202 */ /* 0x000fe40000000f00 */
[----:B------:R-:W-:-:S07]  /*afa0*/  MOV R208, R209 ;  /* 0x000000d100d07202 */ /* 0x000fce0000000f00 */
[----:B------:R-:W-:Y:S05]  /*afb0*/  WARPSYNC.COLLECTIVE R23, `(.L_x_9756) ;  /* 0x0000000017087348 */ /* 0x000fea0003c00000 */
[----:B------:R0:W1:Y:S02]  /*afc0*/  SHFL.UP P3, R209, R226, R225, R228 ;  /* 0x040000e1e2d17389 */ /* 0x00006400000600e4 */
[----:B01----:R-:W-:Y:S01]  /*afd0*/  ENDCOLLECTIVE ;  /* 0x000000000000791b */ /* 0x003fe20003800000 */
.L_x_9756:
        /* <DEDUP_REMOVED lines=17> */
.L_x_9757:
[----:B------:R-:W-:Y:S02]  /*b0f0*/  MOV R226, R20 ;  /* 0x0000001400e27202 */ /* 0x000fe40000000f00 */
[----:B------:R-:W-:-:S07]  /*b100*/  MOV R21, R209 ;  /* 0x000000d100157202 */ /* 0x000fce0000000f00 */
[----:B------:R-:W-:Y:S05]  /*b110*/  WARPSYNC.COLLECTIVE R23, `(.L_x_9758) ;  /* 0x0000000017087348 */ /* 0x000fea0003c00000 */
[----:B------:R0:W1:Y:S02]  /*b120*/  SHFL.UP P3, R209, R226, R225, R228 ;  /* 0x040000e1e2d17389 */ /* 0x00006400000600e4 */
[----:B01----:R-:W-:Y:S01]  /*b130*/  ENDCOLLECTIVE ;  /* 0x000000000000791b */ /* 0x003fe20003800000 */
.L_x_9758:
[----:B------:R-:W-:Y:S02]  /*b140*/  MOV R226, R206 ;  /* 0x000000ce00e27202 */ /* 0x000fe40000000f00 */
[----:B------:R-:W-:-:S07]  /*b150*/  MOV R22, R209 ;  /* 0x000000d100167202 */ /* 0x000fce0000000f00 */
[----:B------:R-:W-:Y:S05]  /*b160*/  WARPSYNC.COLLECTIVE R23, `(.L_x_9759) ;  /* 0x0000000017087348 */ /* 0x000fea0003c00000 */
[----:B------:R0:W1:Y:S02]  /*b170*/  SHFL.UP P3, R209, R226, R225, R228 ;  /* 0x040000e1e2d17389 */ /* 0x00006400000600e4 */
[----:B01----:R-:W-:Y:S01]  /*b180*/  ENDCOLLECTIVE ;  /* 0x000000000000791b */ /* 0x003fe20003800000 */
.L_x_9759:
[----:B------:R-:W-:Y:S02]  /*b190*/  MOV R226, R207 ;  /* 0x000000cf00e27202 */ /* 0x000fe40000000f00 */
[----:B------:R-:W-:-:S07]  /*b1a0*/  MOV R208, R209 ;  /* 0x000000d100d07202 */ /* 0x000fce0000000f00 */
[----:B------:R-:W-:Y:S05]  /*b1b0*/  WARPSYNC.COLLECTIVE R23, `(.L_x_9760) ;  /* 0x0000000017087348 */ /* 0x000fea0003c00000 */
[----:B------:R0:W1:Y:S02]  /*b1c0*/  SHFL.UP P3, R209, R226, R225, R228 ;  /* 0x040000e1e2d17389 */ /* 0x00006400000600e4 */
[----:B01----:R-:W-:Y:S01]  /*b1d0*/  ENDCOLLECTIVE ;  /* 0x000000000000791b */ /* 0x003fe20003800000 */
.L_x_9760:
        /* <DEDUP_REMOVED lines=17> */
.L_x_9761:
[----:B------:R-:W-:Y:S02]  /*b2f0*/  MOV R226, R20 ;  /* 0x0000001400e27202 */ /* 0x000fe40000000f00 */
[----:B------:R-:W-:-:S07]  /*b300*/  MOV R21, R209 ;  /* 0x000000d100157202 */ /* 0x000fce0000000f00 */
[----:B------:R-:W-:Y:S05]  /*b310*/  WARPSYNC.COLLECTIVE R23, `(.L_x_9762) ;  /* 0x0000000017087348 */ /* 0x000fea0003c00000 */
[----:B------:R0:W1:Y:S02]  /*b320*/  SHFL.UP P3, R209, R226, R225, R228 ;  /* 0x040000e1e2d17389 */ /* 0x00006400000600e4 */
[----:B01----:R-:W-:Y:S01]  /*b330*/  ENDCOLLECTIVE ;  /* 0x000000000000791b */ /* 0x003fe20003800000 */
.L_x_9762:
[----:B------:R-:W-:Y:S02]  /*b340*/  MOV R226, R206 ;  /* 0x000000ce00e27202 */ /* 0x000fe40000000f00 */
[----:B------:R-:W-:-:S07]  /*b350*/  MOV R22, R209 ;  /* 0x000000d100167202 */ /* 0x000fce0000000f00 */
[----:B------:R-:W-:Y:S05]  /*b360*/  WARPSYNC.COLLECTIVE R23, `(.L_x_9763) ;  /* 0x0000000017087348 */ /* 0x000fea0003c00000 */
[----:B------:R0:W1:Y:S02]  /*b370*/  SHFL.UP P3, R209, R226, R225, R228 ;  /* 0x040000e1e2d17389 */ /* 0x00006400000600e4 */
[----:B01----:R-:W-:Y:S01]  /*b380*/  ENDCOLLECTIVE ;  /* 0x000000000000791b */ /* 0x003fe20003800000 */
.L_x_9763:
[----:B------:R-:W-:Y:S02]  /*b390*/  MOV R226, R207 ;  /* 0x000000cf00e27202 */ /* 0x000fe40000000f00 */
[----:B------:R-:W-:-:S07]  /*b3a0*/  MOV R208, R209 ;  /* 0x000000d100d07202 */ /* 0x000fce0000000f00 */
[----:B------:R-:W-:Y:S05]  /*b3b0*/  WARPSYNC.COLLECTIVE R23, `(.L_x_9764) ;  /* 0x0000000017087348 */ /* 0x000fea0003c00000 */
[----:B------:R0:W1:Y:S02]  /*b3c0*/  SHFL.UP P3, R209, R226, R225, R228 ;  /* 0x040000e1e2d17389 */ /* 0x00006400000600e4 */
[----:B01----:R-:W-:Y:S01]  /*b3d0*/  ENDCOLLECTIVE ;  /* 0x000000000000791b */ /* 0x003fe20003800000 */
.L_x_9764:
        /* <DEDUP_REMOVED lines=17> */
.L_x_9765:
[----:B------:R-:W-:Y:S02]  /*b4f0*/  MOV R226, R20 ;  /* 0x0000001400e27202 */ /* 0x000fe40000000f00 */
[----:B------:R-:W-:-:S07]  /*b500*/  MOV R21, R209 ;  /* 0x000000d100157202 */ /* 0x000fce0000000f00 */
[----:B------:R-:W-:Y:S05]  /*b510*/  WARPSYNC.COLLECTIVE R23, `(.L_x_9766) ;  /* 0x0000000017087348 */ /* 0x000fea0003c00000 */
[----:B------:R0:W1:Y:S02]  /*b520*/  SHFL.UP P3, R209, R226, R225, R228 ;  /* 0x040000e1e2d17389 */ /* 0x00006400000600e4 */
[----:B01----:R-:W-:Y:S01]  /*b530*/  ENDCOLLECTIVE ;  /* 0x000000000000791b */ /* 0x003fe20003800000 */
.L_x_9766:
[----:B------:R-:W-:Y:S02]  /*b540*/  MOV R226, R206 ;  /* 0x000000ce00e27202 */ /* 0x000fe40000000f00 */
[----:B------:R-:W-:-:S07]  /*b550*/  MOV R22, R209 ;  /* 0x000000d100167202 */ /* 0x000fce0000000f00 */
[----:B------:R-:W-:Y:S05]  /*b560*/  WARPSYNC.COLLECTIVE R23, `(.L_x_9767) ;  /* 0x0000000017087348 */ /* 0x000fea0003c00000 */
[----:B------:R0:W1:Y:S02]  /*b570*/  SHFL.UP P3, R209, R226, R225, R228 ;  /* 0x040000e1e2d17389 */ /* 0x00006400000600e4 */
[----:B01----:R-:W-:Y:S01]  /*b580*/  ENDCOLLECTIVE ;  /* 0x000000000000791b */ /* 0x003fe20003800000 */
.L_x_9767:
[----:B------:R-:W-:Y:S02]  /*b590*/  MOV R226, R207 ;  /* 0x000000cf00e27202 */ /* 0x000fe40000000f00 */
[----:B------:R-:W-:-:S07]  /*b5a0*/  MOV R208, R209 ;  /* 0x000000d100d07202 */ /* 0x000fce0000000f00 */
[----:B------:R-:W-:Y:S05]  /*b5b0*/  WARPSYNC.COLLECTIVE R23, `(.L_x_9768) ;  /* 0x0000000017087348 */ /* 0x000fea0003c00000 */
[----:B------:R0:W1:Y:S02]  /*b5c0*/  SHFL.UP P3, R209, R226, R225, R228 ;  /* 0x040000e1e2d17389 */ /* 0x00006400000600e4 */
[----:B01----:R-:W-:Y:S01]  /*b5d0*/  ENDCOLLECTIVE ;  /* 0x000000000000791b */ /* 0x003fe20003800000 */
.L_x_9768:
        /* <DEDUP_REMOVED lines=17> */
.L_x_9769:
[----:B------:R-:W-:Y:S02]  /*b6f0*/  MOV R226, R211 ;  /* 0x000000d300e27202 */ /* 0x000fe40000000f00 */
[----:B------:R-:W-:-:S07]  /*b700*/  MOV R20, R209 ;  /* 0x000000d100147202 */ /* 0x000fce0000000f00 */
[----:B------:R-:W-:Y:S05]  /*b710*/  WARPSYNC.COLLECTIVE R23, `(.L_x_9770) ;  /* 0x0000000017087348 */ /* 0x000fea0003c00000 */
[----:B------:R0:W1:Y:S02]  /*b720*/  SHFL.UP P3, R209, R226, R225, R228 ;  /* 0x040000e1e2d17389 */ /* 0x00006400000600e4 */
[----:B01----:R-:W-:Y:S01]  /*b730*/  ENDCOLLECTIVE ;  /* 0x000000000000791b */ /* 0x003fe20003800000 */
.L_x_9770:
[----:B------:R-:W-:Y:S02]  /*b740*/  MOV R226, R206 ;  /* 0x000000ce00e27202 */ /* 0x000fe40000000f00 */
[----:B------:R-:W-:-:S07]  /*b750*/  MOV R22, R209 ;  /* 0x000000d100167202 */ /* 0x000fce0000000f00 */
[----:B------:R-:W-:Y:S05]  /*b760*/  WARPSYNC.COLLECTIVE R23, `(.L_x_9771) ;  /* 0x0000000017087348 */ /* 0x000fea0003c00000 */
[----:B------:R0:W1:Y:S02]  /*b770*/  SHFL.UP P3, R209, R226, R225, R228 ;  /* 0x040000e1e2d17389 */ /* 0x00006400000600e4 */
[----:B01----:R-:W-:Y:S01]  /*b780*/  ENDCOLLECTIVE ;  /* 0x000000000000791b */ /* 0x003fe20003800000 */
.L_x_9771:
[----:B------:R-:W-:Y:S02]  /*b790*/  MOV R226, R207 ;  /* 0x000000cf00e27202 */ /* 0x000fe40000000f00 */
[----:B------:R-:W-:-:S07]  /*b7a0*/  MOV R208, R209 ;  /* 0x000000d100d07202 */ /* 0x000fce0000000f00 */
[----:B------:R-:W-:Y:S05]  /*b7b0*/  WARPSYNC.COLLECTIVE R23, `(.L_x_9772) ;  /* 0x0000000017087348 */ /* 0x000fea0003c00000 */
[----:B------:R0:W1:Y:S02]  /*b7c0*/  SHFL.UP P3, R209, R226, R225, R228 ;  /* 0x040000e1e2d17389 */ /* 0x00006400000600e4 */
[----:B01----:R-:W-:Y:S01]  /*b7d0*/  ENDCOLLECTIVE ;  /* 0x000000000000791b */ /* 0x003fe20003800000 */
.L_x_9772:
[----:B------:R-:W-:Y:S01]  /*b7e0*/  MOV R210, R209 ;  /* 0x000000d100d27202 */ /* 0x000fe20000000f00 */
[----:B------:R-:W-:Y:S06]  /*b7f0*/  BRA `(.L_x_9773) ;  /* 0xffffff9c00b07947 */ /* 0x000fec000383ffff */
.L_x_9718:
        /* <DEDUP_REMOVED lines=8> */
.L_x_9775:
[----:B------:R-:W-:Y:S05]  /*b880*/  BSYNC B0 ;  /* 0x0000000000007941 */ /* 0x000fea0003800000 */
.L_x_9774:
[----:B------:R-:W-:Y:S05]  /*b890*/  BRA `(.L_x_9776) ;  /* 0xffffff9c00c07947 */ /* 0x000fea000383ffff */
.L_x_9719:
        /* <DEDUP_REMOVED lines=8> */
.L_x_9778:
[----:B------:R-:W-:Y:S05]  /*b920*/  BSYNC B0 ;  /* 0x0000000000007941 */ /* 0x000fea0003800000 */
.L_x_9777:
[----:B------:R-:W-:Y:S05]  /*b930*/  BRA `(.L_x_9779) ;  /* 0xffffff9c00a07947 */ /* 0x000fea000383ffff */
.L_x_9720:
        /* <DEDUP_REMOVED lines=8> */
.L_x_9781:
[----:B------:R-:W-:Y:S05]  /*b9c0*/  BSYNC B0 ;  /* 0x0000000000007941 */ /* 0x000fea0003800000 */
.L_x_9780:
[----:B------:R-:W-:Y:S05]  /*b9d0*/  BRA `(.L_x_9782) ;  /* 0xffffff9c00807947 */ /* 0x000fea000383ffff */
.L_x_9721:
        /* <DEDUP_REMOVED lines=8> */
.L_x_9784:
[----:B------:R-:W-:Y:S05]  /*ba60*/  BSYNC B0 ;  /* 0x0000000000007941 */ /* 0x000fea0003800000 */
.L_x_9783:
[----:B------:R-:W-:Y:S05]  /*ba70*/  BRA `(.L_x_9785) ;  /* 0xffffff9c00607947 */ /* 0x000fea000383ffff */
.L_x_9722:
        /* <DEDUP_REMOVED lines=8> */
.L_x_9787:
[----:B------:R-:W-:Y:S05]  /*bb00*/  BSYNC B0 ;  /* 0x0000000000007941 */ /* 0x000fea0003800000 */
.L_x_9786:
        /* <DEDUP_REMOVED lines=10> */
.L_x_9788:
[----:B------:R-:W-:Y:S02]  /*bbb0*/  MOV R20, 0x1f ;  /* 0x0000001f00147802 */ /* 0x000fe40000000f00 */
[----:B------:R-:W-:Y:S02]  /*bbc0*/  MOV R226, R206 ;  /* 0x000000ce00e27202 */ /* 0x000fe40000000f00 */
[----:B------:R-:W-:-:S07]  /*bbd0*/  MOV R212, R209 ;  /* 0x000000d100d47202 */ /* 0x000fce0000000f00 */
[----:B------:R-:W-:Y:S05]  /*bbe0*/  WARPSYNC.COLLECTIVE R23, `(.L_x_9789) ;  /* 0x0000000017087348 */ /* 0x000fea0003c00000 */
[----:B------:R0:W1:Y:S02]  /*bbf0*/  SHFL.UP P3, R209, R226, R225, R228 ;  /* 0x040000e1e2d17389 */ /* 0x00006400000600e4 */
[----:B01----:R-:W-:Y:S01]  /*bc00*/  ENDCOLLECTIVE ;  /* 0x000000000000791b */ /* 0x003fe20003800000 */
.L_x_9789:
[----:B------:R-:W-:Y:S02]  /*bc10*/  MOV R226, R207 ;  /* 0x000000cf00e27202 */ /* 0x000fe40000000f00 */
[----:B------:R-:W-:-:S07]  /*bc20*/  MOV R206, R209 ;  /* 0x000000d100ce7202 */ /* 0x000fce0000000f00 */
[----:B------:R-:W-:Y:S05]  /*bc30*/  WARPSYNC.COLLECTIVE R23, `(.L_x_9790) ;  /* 0x0000000017087348 */ /* 0x000fea0003c00000 */
[----:B------:R0:W1:Y:S02]  /*bc40*/  SHFL.UP P3, R209, R226, R225, R228 ;  /* 0x040000e1e2d17389 */ /* 0x00006400000600e4 */
[----:B01----:R-:W-:Y:S01]  /*bc50*/  ENDCOLLECTIVE ;  /* 0x000000000000791b */ /* 0x003fe20003800000 */
.L_x_9790:
[----:B------:R-:W-:Y:S05]  /*bc60*/  WARPSYNC.COLLECTIVE R23, `(.L_x_9791) ;  /* 0x0000000017087348 */ /* 0x000fea0003c00000 */
[----:B------:R0:W1:Y:S02]  /*bc70*/  SHFL.IDX P3, R227, R22, R21, R20 ;  /* 0x0000001516e37389 */ /* 0x0000640000060014 */
[----:B01----:R-:W-:Y:S01]  /*bc80*/  ENDCOLLECTIVE ;  /* 0x000000000000791b */ /* 0x003fe20003800000 */
.L_x_9791:
[----:B------:R-:W-:Y:S02]  /*bc90*/  MOV R22, R13 ;  /* 0x0000000d00167202 */ /* 0x000fe40000000f00 */
[----:B------:R-:W-:Y:S02]  /*bca0*/  MOV R207, R209 ;  /* 0x000000d100cf7202 */ /* 0x000fe40000000f00 */
[----:B------:R-:W-:-:S07]  /*bcb0*/  MOV R12, R227 ;  /* 0x000000e3000c7202 */ /* 0x000fce0000000f00 */
[----:B------:R-:W-:Y:S05]  /*bcc0*/  WARPSYNC.COLLECTIVE R23, `(.L_x_9792) ;  /* 0x0000000017087348 */ /* 0x000fea0003c00000 */
[----:B------:R0:W1:Y:S02]  /*bcd0*/  SHFL.IDX P3, R227, R22, R21, R20 ;  /* 0x0000001516e37389 */ /* 0x0000640000060014 */
[----:B01----:R-:W-:Y:S01]  /*bce0*/  ENDCOLLECTIVE ;  /* 0x000000000000791b */ /* 0x003fe20003800000 */
.L_x_9792:
[----:B------:R-:W-:Y:S02]  /*bcf0*/  MOV R22, R14 ;  /* 0x0000000e00167202 */ /* 0x000fe40000000f00 */
[----:B------:R-:W-:-:S07]  /*bd00*/  MOV R13, R227 ;  /* 0x000000e3000d7202 */ /* 0x000fce0000000f00 */
[----:B------:R-:W-:Y:S05]  /*bd10*/  WARPSYNC.COLLECTIVE R23, `(.L_x_9793) ;  /* 0x0000000017087348 */ /* 0x000fea0003c00000 */
[----:B------:R0:W1:Y:S02]  /*bd20*/  SHFL.IDX P3, R227, R22, R21, R20 ;  /* 0x0000001516e37389 */ /* 0x0000640000060014 */
[----:B01----:R-:W-:Y:S01]  /*bd30*/  ENDCOLLECTIVE ;  /* 0x000000000000791b */ /* 0x003fe20003800000 */
.L_x_9793:
[----:B------:R-:W-:Y:S02]  /*bd40*/  MOV R22, R15 ;  /* 0x0000000f00167202 */ /* 0x000fe40000000f00 */
[----:B------:R-:W-:-:S07]  /*bd50*/  MOV R14, R227 ;  /* 0x000000e3000e7202 */ /* 0x000fce0000000f00 */
[----:B------:R-:W-:Y:S05]  /*bd60*/  WARPSYNC.COLLECTIVE R23, `(.L_x_9794) ;  /* 0x0000000017087348 */ /* 0x000fea0003c00000 */
[----:B------:R0:W1:Y:S02]  /*bd70*/  SHFL.IDX P3, R227, R22, R21, R20 ;  /* 0x0000001516e37389 */ /* 0x0000640000060014 */
[----:B01----:R-:W-:Y:S01]  /*bd80*/  ENDCOLLECTIVE ;  /* 0x000000000000791b */ /* 0x003fe20003800000 */
.L_x_9794:
[----:B------:R-:W-:Y:S01]  /*bd90*/  MOV R15, R227 ;  /* 0x000000e3000f7202 */ /* 0x000fe20000000f00 */
[----:B------:R-:W-:Y:S06]  /*bda0*/  BRA `(.L_x_9795) ;  /* 0xffffff9800bc7947 */ /* 0x000fec000383ffff */
.L_x_9724:
[----:B------:R-:W-:Y:S01]  /*bdb0*/  HFMA2.MMA R241, -RZ, RZ, 0, 5.9604644775390625e-08 ;  /* 0x00000001fff17435 */ /* 0x000fe200000001ff */
[----:B------:R-:W-:Y:S02]  /*bdc0*/  MOV R244, R239 ;  /* 0x000000ef00f47202 */ /* 0x000fe40000000f00 */
[----:B------:R-:W-:Y:S02]  /*bdd0*/  MOV R242, 0x1f ;  /* 0x0000001f00f27802 */ /* 0x000fe40000000f00 */
[----:B------:R-:W-:-:S07]  /*bde0*/  MOV R23, 0xffffffff ;  /* 0xffffffff00177802 */ /* 0x000fce0000000f00 */
[----:B-1----:R-:W-:Y:S05]  /*bdf0*/  WARPSYNC.COLLECTIVE R23, `(.L_x_9796) ;  /* 0x0000000017087348 */ /* 0x002fea0003c00000 */
[----:B------:R0:W2:Y:S02]  /*be00*/  SHFL.DOWN P2, R243, R244, R241, R242 ;  /* 0x080000f1f4f37389 */ /* 0x0000a400000400f2 */
[----:B012---:R-:W-:Y:S01]  /*be10*/  ENDCOLLECTIVE ;  /* 0x000000000000791b */ /* 0x007fe20003800000 */
.L_x_9796:
[----:B------:R-:W-:Y:S02]  /*be20*/  MOV R244, R240 ;  /* 0x000000f000f47202 */ /* 0x000fe40000000f00 */
[----:B------:R-:W-:-:S07]  /*be30*/  MOV R20, R243 ;  /* 0x000000f300147202 */ /* 0x000fce0000000f00 */
[----:B------:R-:W-:Y:S05]  /*be40*/  WARPSYNC.COLLECTIVE R23, `(.L_x_9797) ;  /* 0x0000000017087348 */ /* 0x000fea0003c00000 */
[----:B------:R0:W1:Y:S02]  /*be50*/  SHFL.DOWN P2, R243, R244, R241, R242 ;  /* 0x080000f1f4f37389 */ /* 0x00006400000400f2 */
[----:B01----:R-:W-:Y:S01]  /*be60*/  ENDCOLLECTIVE ;  /* 0x000000000000791b */ /* 0x003fe20003800000 */
.L_x_9797:
[----:B------:R-:W-:Y:S02]  /*be70*/  MOV R244, R238 ;  /* 0x000000ee00f47202 */ /* 0x000fe40000000f00 */
[----:B------:R-:W-:-:S07]  /*be80*/  MOV R21, R243 ;  /* 0x000000f300157202 */ /* 0x000fce0000000f00 */
[----:B------:R-:W-:Y:S05]  /*be90*/  WARPSYNC.COLLECTIVE R23, `(.L_x_9798) ;  /* 0x0000000017087348 */ /* 0x000fea0003c00000 */
[----:B------:R0:W1:Y:S02]  /*bea0*/  SHFL.DOWN P2, R243, R244, R241, R242 ;  /* 0x080000f1f4f37389 */ /* 0x00006400000400f2 */
[----:B01----:R-:W-:Y:S01]  /*beb0*/  ENDCOLLECTIVE ;  /* 0x000000000000791b */ /* 0x003fe20003800000 */
.L_x_9798:
[----:B------:R-:W-:Y:S02]  /*bec0*/  MOV R244, R237 ;  /* 0x000000ed00f47202 */ /* 0x000fe40000000f00 */
[----:B------:R-:W-:-:S07]  /*bed0*/  MOV R22, R243 ;  /* 0x000000f300167202 */ /* 0x000fce0000000f00 */
[----:B------:R-:W-:Y:S05]  /*bee0*/  WARPSYNC.COLLECTIVE R23, `(.L_x_9799) ;  /* 0x0000000017087348 */ /* 0x000fea0003c00000 */
[----:B------:R0:W1:Y:S02]  /*bef0*/  SHFL.DOWN P2, R243, R244, R241, R242 ;  /* 0x080000f1f4f37389 */ /* 0x00006400000400f2 */
[----:B01----:R-:W-:Y:S01]  /*bf00*/  ENDCOLLECTIVE ;  /* 0x000000000000791b */ /* 0x003fe20003800000 */
.L_x_9799:
[----:B------:R-:W-:Y:S05]  /*bf10*/  BRA `(.L_x_9800) ;  /* 0xffffffac00087947 */ /* 0x000fea000383ffff */
.L_x_9727:
        /* <DEDUP_REMOVED lines=8> */
.L_x_9802:
[----:B------:R-:W-:Y:S05]  /*bfa0*/  BSYNC B0 ;  /* 0x0000000000007941 */ /* 0x000fea0003800000 */
.L_x_9801:
        /* <DEDUP_REMOVED lines=8> */
.L_x_9803:
[----:B------:R-:W-:Y:S02]  /*c030*/  MOV R244, R238 ;  /* 0x000000ee00f47202 */ /* 0x000fe40000000f00 */
[----:B------:R-:W-:-:S07]  /*c040*/  MOV R21, R243 ;  /* 0x000000f300157202 */ /* 0x000fce0000000f00 */
[----:B------:R-:W-:Y:S05]  /*c050*/  WARPSYNC.COLLECTIVE R23, `(.L_x_9804) ;  /* 0x0000000017087348 */ /* 0x000fea0003c00000 */
[----:B------:R0:W1:Y:S02]  /*c060*/  SHFL.DOWN P2, R243, R244, R241, R242 ;  /* 0x080000f1f4f37389 */ /* 0x00006400000400f2 */
[----:B01----:R-:W-:Y:S01]  /*c070*/  ENDCOLLECTIVE ;  /* 0x000000000000791b */ /* 0x003fe20003800000 */
.L_x_9804:
[----:B------:R-:W-:Y:S02]  /*c080*/  MOV R244, R237 ;  /* 0x000000ed00f47202 */ /* 0x000fe40000000f00 */
[----:B------:R-:W-:-:S07]  /*c090*/  MOV R22, R243 ;  /* 0x000000f300167202 */ /* 0x000fce0000000f00 */
[----:B------:R-:W-:Y:S05]  /*c0a0*/  WARPSYNC.COLLECTIVE R23, `(.L_x_9805) ;  /* 0x0000000017087348 */ /* 0x000fea0003c00000 */
[----:B------:R0:W1:Y:S02]  /*c0b0*/  SHFL.DOWN P2, R243, R244, R241, R242 ;  /* 0x080000f1f4f37389 */ /* 0x00006400000400f2 */
[----:B01----:R-:W-:Y:S01]  /*c0c0*/  ENDCOLLECTIVE ;  /* 0x000000000000791b */ /* 0x003fe20003800000 */
.L_x_9805:
[----:B------:R-:W-:Y:S05]  /*c0d0*/  BRA `(.L_x_9806) ;  /* 0xffffffa800ec7947 */ /* 0x000fea000383ffff */
.L_x_9730:
        /* <DEDUP_REMOVED lines=8> */
.L_x_9808:
[----:B------:R-:W-:Y:S05]  /*c160*/  BSYNC B0 ;  /* 0x0000000000007941 */ /* 0x000fea0003800000 */
.L_x_9807:
        /* <DEDUP_REMOVED lines=8> */
.L_x_9809:
[----:B------:R-:W-:Y:S02]  /*c1f0*/  MOV R244, R238 ;  /* 0x000000ee00f47202 */ /* 0x000fe40000000f00 */
[----:B------:R-:W-:-:S07]  /*c200*/  MOV R21, R243 ;  /* 0x000000f300157202 */ /* 0x000fce0000000f00 */
[----:B------:R-:W-:Y:S05]  /*c210*/  WARPSYNC.COLLECTIVE R23, `(.L_x_9810) ;  /* 0x0000000017087348 */ /* 0x000fea0003c00000 */
[----:B------:R0:W1:Y:S02]  /*c220*/  SHFL.DOWN P2, R243, R244, R241, R242 ;  /* 0x080000f1f4f37389 */ /* 0x00006400000400f2 */
[----:B01----:R-:W-:Y:S01]  /*c230*/  ENDCOLLECTIVE ;  /* 0x000000000000791b */ /* 0x003fe20003800000 */
.L_x_9810:
[----:B------:R-:W-:Y:S02]  /*c240*/  MOV R244, R237 ;  /* 0x000000ed00f47202 */ /* 0x000fe40000000f00 */
[----:B------:R-:W-:-:S07]  /*c250*/  MOV R22, R243 ;  /* 0x000000f300167202 */ /* 0x000fce0000000f00 */
[----:B------:R-:W-:Y:S05]  /*c260*/  WARPSYNC.COLLECTIVE R23, `(.L_x_9811) ;  /* 0x0000000017087348 */ /* 0x000fea0003c00000 */
[----:B------:R0:W1:Y:S02]  /*c270*/  SHFL.DOWN P2, R243, R244, R241, R242 ;  /* 0x080000f1f4f37389 */ /* 0x00006400000400f2 */
[----:B01----:R-:W-:Y:S01]  /*c280*/  ENDCOLLECTIVE ;  /* 0x000000000000791b */ /* 0x003fe20003800000 */
.L_x_9811:
[----:B------:R-:W-:Y:S05]  /*c290*/  BRA `(.L_x_9812) ;  /* 0xffffffa800d07947 */ /* 0x000fea000383ffff */
.L_x_9733:
        /* <DEDUP_REMOVED lines=8> */
.L_x_9814:
[----:B------:R-:W-:Y:S05]  /*c320*/  BSYNC B0 ;  /* 0x0000000000007941 */ /* 0x000fea0003800000 */
.L_x_9813:
        /* <DEDUP_REMOVED lines=8> */
.L_x_9815:
[----:B------:R-:W-:Y:S02]  /*c3b0*/  MOV R244, R238 ;  /* 0x000000ee00f47202 */ /* 0x000fe40000000f00 */
[----:B------:R-:W-:-:S07]  /*c3c0*/  MOV R21, R243 ;  /* 0x000000f300157202 */ /* 0x000fce0000000f00 */
[----:B------:R-:W-:Y:S05]  /*c3d0*/  WARPSYNC.COLLECTIVE R23, `(.L_x_9816) ;  /* 0x0000000017087348 */ /* 0x000fea0003c00000 */
[----:B------:R0:W1:Y:S02]  /*c3e0*/  SHFL.DOWN P2, R243, R244, R241, R242 ;  /* 0x080000f1f4f37389 */ /* 0x00006400000400f2 */
[----:B01----:R-:W-:Y:S01]  /*c3f0*/  ENDCOLLECTIVE ;  /* 0x000000000000791b */ /* 0x003fe20003800000 */
.L_x_9816:
[----:B------:R-:W-:Y:S02]  /*c400*/  MOV R244, R237 ;  /* 0x000000ed00f47202 */ /* 0x000fe40000000f00 */
[----:B------:R-:W-:-:S07]  /*c410*/  MOV R22, R243 ;  /* 0x000000f300167202 */ /* 0x000fce0000000f00 */
[----:B------:R-:W-:Y:S05]  /*c420*/  WARPSYNC.COLLECTIVE R23, `(.L_x_9817) ;  /* 0x0000000017087348 */ /* 0x000fea0003c00000 */
[----:B------:R0:W1:Y:S02]  /*c430*/  SHFL.DOWN P2, R243, R244, R241, R242 ;  /* 0x080000f1f4f37389 */ /* 0x00006400000400f2 */
[----:B01----:R-:W-:Y:S01]  /*c440*/  ENDCOLLECTIVE ;  /* 0x000000000000791b */ /* 0x003fe20003800000 */
.L_x_9817:
[----:B------:R-:W-:Y:S05]  /*c450*/  BRA `(.L_x_9818) ;  /* 0xffffffa800b47947 */ /* 0x000fea000383ffff */
.L_x_9736:
        /* <DEDUP_REMOVED lines=8> */
.L_x_9820:
[----:B------:R-:W-:Y:S05]  /*c4e0*/  BSYNC B0 ;  /* 0x0000000000007941 */ /* 0x000fea0003800000 */
.L_x_9819:
        /* <DEDUP_REMOVED lines=8> */
.L_x_9821:
[----:B------:R-:W-:Y:S02]  /*c570*/  MOV R244, R238 ;  /* 0x000000ee00f47202 */ /* 0x000fe40000000f00 */
[----:B------:R-:W-:-:S07]  /*c580*/  MOV R21, R243 ;  /* 0x000000f300157202 */ /* 0x000fce0000000f00 */
[----:B------:R-:W-:Y:S05]  /*c590*/  WARPSYNC.COLLECTIVE R23, `(.L_x_9822) ;  /* 0x0000000017087348 */ /* 0x000fea0003c00000 */
[----:B------:R0:W1:Y:S02]  /*c5a0*/  SHFL.DOWN P2, R243, R244, R241, R242 ;  /* 0x080000f1f4f37389 */ /* 0x00006400000400f2 */
[----:B01----:R-:W-:Y:S01]  /*c5b0*/  ENDCOLLECTIVE ;  /* 0x000000000000791b */ /* 0x003fe20003800000 */
.L_x_9822:
[----:B------:R-:W-:Y:S02]  /*c5c0*/  MOV R244, R237 ;  /* 0x000000ed00f47202 */ /* 0x000fe40000000f00 */
[----:B------:R-:W-:-:S07]  /*c5d0*/  MOV R22, R243 ;  /* 0x000000f300167202 */ /* 0x000fce0000000f00 */
[----:B------:R-:W-:Y:S05]  /*c5e0*/  WARPSYNC.COLLECTIVE R23, `(.L_x_9823) ;  /* 0x0000000017087348 */ /* 0x000fea0003c00000 */
[----:B------:R0:W1:Y:S02]  /*c5f0*/  SHFL.DOWN P2, R243, R244, R241, R242 ;  /* 0x080000f1f4f37389 */ /* 0x00006400000400f2 */
[----:B01----:R-:W-:Y:S01]  /*c600*/  ENDCOLLECTIVE ;  /* 0x000000000000791b */ /* 0x003fe20003800000 */
.L_x_9823:
[----:B------:R-:W-:Y:S05]  /*c610*/  BRA `(.L_x_9824) ;  /* 0xffffffa800987947 */ /* 0x000fea000383ffff */
.L_x_9739:
        /* <DEDUP_REMOVED lines=8> */
.L_x_9826:
[----:B------:R-:W-:Y:S05]  /*c6a0*/  BSYNC B0 ;  /* 0x0000000000007941 */ /* 0x000fea0003800000 */
.L_x_9825:
        /* <DEDUP_REMOVED lines=10> */
.L_x_9827:
[----:B------:R-:W-:Y:S02]  /*c750*/  MOV R242, 0x1f ;  /* 0x0000001f00f27802 */ /* 0x000fe40000000f00 */
[----:B------:R-:W-:Y:S02]  /*c760*/  MOV R22, R238 ;  /* 0x000000ee00167202 */ /* 0x000fe40000000f00 */
[----:B------:R-:W-:-:S07]  /*c770*/  MOV R247, R227 ;  /* 0x000000e300f77202 */ /* 0x000fce0000000f00 */
[----:B------:R-:W-:Y:S05]  /*c780*/  WARPSYNC.COLLECTIVE R23, `(.L_x_9828) ;  /* 0x0000000017087348 */ /* 0x000fea0003c00000 */
[----:B------:R0:W1:Y:S02]  /*c790*/  SHFL.IDX P3, R227, R22, R21, R20 ;  /* 0x0000001516e37389 */ /* 0x0000640000060014 */
[----:B01----:R-:W-:Y:S01]  /*c7a0*/  ENDCOLLECTIVE ;  /* 0x000000000000791b */ /* 0x003fe20003800000 */
.L_x_9828:
        /* <DEDUP_REMOVED lines=9> */
.L_x_9829:
[----:B------:R-:W-:Y:S05]  /*c840*/  WARPSYNC.COLLECTIVE R23, `(.L_x_9830) ;  /* 0x0000000017087348 */ /* 0x000fea0003c00000 */
[----:B------:R0:W1:Y:S02]  /*c850*/  SHFL.DOWN P2, R243, R244, R241, R242 ;  /* 0x080000f1f4f37389 */ /* 0x00006400000400f2 */
[----:B01----:R-:W-:Y:S01]  /*c860*/  ENDCOLLECTIVE ;  /* 0x000000000000791b */ /* 0x003fe20003800000 */
.L_x_9830:
[----:B------:R-:W-:Y:S02]  /*c870*/  MOV R22, R12 ;  /* 0x0000000c00167202 */ /* 0x000fe40000000f00 */
[----:B------:R-:W-:Y:S02]  /*c880*/  MOV R244, R240 ;  /* 0x000000f000f47202 */ /* 0x000fe40000000f00 */
[----:B------:R-:W-:Y:S02]  /*c890*/  MOV R230, R227 ;  /* 0x000000e300e67202 */ /* 0x000fe40000000f00 */
[----:B------:R-:W-:-:S07]  /*c8a0*/  MOV R236, R243 ;  /* 0x000000f300ec7202 */ /* 0x000fce0000000f00 */
[----:B------:R-:W-:Y:S05]  /*c8b0*/  WARPSYNC.COLLECTIVE R23, `(.L_x_9831) ;  /* 0x0000000017087348 */ /* 0x000fea0003c00000 */
[----:B------:R0:W1:Y:S02]  /*c8c0*/  SHFL.DOWN P2, R243, R244, R241, R242 ;  /* 0x080000f1f4f37389 */ /* 0x00006400000400f2 */
[----:B01----:R-:W-:Y:S01]  /*c8d0*/  ENDCOLLECTIVE ;  /* 0x000000000000791b */ /* 0x003fe20003800000 */
.L_x_9831:
[----:B------:R-:W-:Y:S01]  /*c8e0*/  MOV R244, R238 ;  /* 0x000000ee00f47202 */ /* 0x000fe20000000f00 */
[----:B------:R-:W-:Y:S01]  /*c8f0*/  FMUL.FTZ R238, R12, R247 ;  /* 0x000000f70cee7220 */ /* 0x000fe20000410000 */
[----:B------:R-:W-:-:S07]  /*c900*/  MOV R245, R243 ;  /* 0x000000f300f57202 */ /* 0x000fce0000000f00 */
[----:B------:R-:W-:Y:S05]  /*c910*/  WARPSYNC.COLLECTIVE R23, `(.L_x_9832) ;  /* 0x0000000017087348 */ /* 0x000fea0003c00000 */
[----:B------:R0:W1:Y:S02]  /*c920*/  SHFL.DOWN P2, R243, R244, R241, R242 ;  /* 0x080000f1f4f37389 */ /* 0x00006400000400f2 */
[----:B01----:R-:W-:Y:S01]  /*c930*/  ENDCOLLECTIVE ;  /* 0x000000000000791b */ /* 0x003fe20003800000 */
.L_x_9832:
[----:B------:R-:W-:Y:S02]  /*c940*/  MOV R244, R237 ;  /* 0x000000ed00f47202 */ /* 0x000fe40000000f00 */
[----:B------:R-:W-:-:S07]  /*c950*/  MOV R246, R243 ;  /* 0x000000f300f67202 */ /* 0x000fce0000000f00 */
[----:B------:R-:W-:Y:S05]  /*c960*/  WARPSYNC.COLLECTIVE R23, `(.L_x_9833) ;  /* 0x0000000017087348 */ /* 0x000fea0003c00000 */
[----:B------:R0:W1:Y:S02]  /*c970*/  SHFL.DOWN P2, R243, R244, R241, R242 ;  /* 0x080000f1f4f37389 */ /* 0x00006400000400f2 */
[----:B01----:R-:W-:Y:S01]  /*c980*/  ENDCOLLECTIVE ;  /* 0x000000000000791b */ /* 0x003fe20003800000 */
.L_x_9833:
[----:B------:R-:W-:Y:S05]  /*c990*/  WARPSYNC.COLLECTIVE R23, `(.L_x_9834) ;  /* 0x0000000017087348 */ /* 0x000fea0003c00000 */
[----:B------:R0:W1:Y:S02]  /*c9a0*/  SHFL.IDX P3, R227, R22, R21, R20 ;  /* 0x0000001516e37389 */ /* 0x0000640000060014 */
[----:B01----:R-:W-:Y:S01]  /*c9b0*/  ENDCOLLECTIVE ;  /* 0x000000000000791b */ /* 0x003fe20003800000 */
.L_x_9834:
[----:B------:R-:W-:Y:S02]  /*c9c0*/  MOV R22, R13 ;  /* 0x0000000d00167202 */ /* 0x000fe40000000f00 */
[----:B------:R-:W-:-:S07]  /*c9d0*/  MOV R248, R227 ;  /* 0x000000e300f87202 */ /* 0x000fce0000000f00 */
[----:B------:R-:W-:Y:S05]  /*c9e0*/  WARPSYNC.COLLECTIVE R23, `(.L_x_9835) ;  /* 0x0000000017087348 */ /* 0x000fea0003c00000 */
[----:B------:R0:W1:Y:S02]  /*c9f0*/  SHFL.IDX P3, R227, R22, R21, R20 ;  /* 0x0000001516e37389 */ /* 0x0000640000060014 */
[----:B01----:R-:W-:Y:S01]  /*ca00*/  ENDCOLLECTIVE ;  /* 0x000000000000791b */ /* 0x003fe20003800000 */
.L_x_9835:
[----:B------:R-:W-:Y:S02]  /*ca10*/  MOV R22, R14 ;  /* 0x0000000e00167202 */ /* 0x000fe40000000f00 */
[----:B------:R-:W-:-:S07]  /*ca20*/  MOV R241, R227 ;  /* 0x000000e300f17202 */ /* 0x000fce0000000f00 */
[----:B------:R-:W-:Y:S05]  /*ca30*/  WARPSYNC.COLLECTIVE R23, `(.L_x_9836) ;  /* 0x0000000017087348 */ /* 0x000fea0003c00000 */
[----:B------:R0:W1:Y:S02]  /*ca40*/  SHFL.IDX P3, R227, R22, R21, R20 ;  /* 0x0000001516e37389 */ /* 0x0000640000060014 */
[----:B01----:R-:W-:Y:S01]  /*ca50*/  ENDCOLLECTIVE ;  /* 0x000000000000791b */ /* 0x003fe20003800000 */
.L_x_9836:
[----:B------:R-:W-:Y:S02]  /*ca60*/  MOV R22, R15 ;  /* 0x0000000f00167202 */ /* 0x000fe40000000f00 */
[----:B------:R-:W-:-:S07]  /*ca70*/  MOV R242, R227 ;  /* 0x000000e300f27202 */ /* 0x000fce0000000f00 */
[----:B------:R-:W-:Y:S05]  /*ca80*/  WARPSYNC.COLLECTIVE R23, `(.L_x_9837) ;  /* 0x0000000017087348 */ /* 0x000fea0003c00000 */
[----:B------:R0:W1:Y:S02]  /*ca90*/  SHFL.IDX P3, R227, R22, R21, R20 ;  /* 0x0000001516e37389 */ /* 0x0000640000060014 */
[----:B01----:R-:W-:Y:S01]  /*caa0*/  ENDCOLLECTIVE ;  /* 0x000000000000791b */ /* 0x003fe20003800000 */
.L_x_9837:
[----:B------:R-:W-:Y:S01]  /*cab0*/  MOV R244, R227 ;  /* 0x000000e300f47202 */ /* 0x000fe20000000f00 */
[----:B------:R-:W-:Y:S01]  /*cac0*/  FMUL.FTZ R227, R13, R247 ;  /* 0x000000f70de37220 */ /* 0x000fe20000410000 */
[----:B------:R-:W-:Y:S06]  /*cad0*/  BRA `(.L_x_9838) ;  /* 0xffffffa400f47947 */ /* 0x000fec000383ffff */
.L_x_9839:
        /* <DEDUP_REMOVED lines=10> */
.L_x_18950:


//--------------------- .text._Z25selective_scan_bwd_kernelI32Selective_Scan_bwd_kernel_traitsILi64ELi16ELb1ELb0ELb0ELb1ELb1EN3c108BFloat16ENS1_7complexIfEEEEv12SSMParamsBwd --------------------------
	.section	.text._Z25selective_scan_bwd_kernelI32Selective_Scan_bwd_kernel_traitsILi64ELi16ELb1ELb0ELb0ELb1ELb1EN3c108BFloat16ENS1_7complexIfEEEEv12SSMParamsBwd,"ax",@progbits
	.align	128
        .global         _Z25selective_scan_bwd_kernelI32Selective_Scan_bwd_kernel_traitsILi64ELi16ELb1ELb0ELb0ELb1ELb1EN3c108BFloat16ENS1_7complexIfEEEEv12SSMParamsBwd
        .type           _Z25selective_scan_bwd_kernelI32Selective_Scan_bwd_kernel_traitsILi64ELi16ELb1ELb0ELb0ELb1ELb1EN3c108BFloat16ENS1_7complexIfEEEEv12SSMParamsBwd,@function
        .size           _Z25selective_scan_bwd_kernelI32Selective_Scan_bwd_kernel_traitsILi64ELi16ELb1ELb0ELb0ELb1ELb1EN3c108BFloat16ENS1_7complexIfEEEEv12SSMParamsBwd,(.L_x_18951 - _Z25selective_scan_bwd_kernelI32Selective_Scan_bwd_kernel_traitsILi64ELi16ELb1ELb0ELb0ELb1ELb1EN3c108BFloat16ENS1_7complexIfEEEEv12SSMParamsBwd)
        .other          _Z25selective_scan_bwd_kernelI32Selective_Scan_bwd_kernel_traitsILi64ELi16ELb1ELb0ELb0ELb1ELb1EN3c108BFloat16ENS1_7complexIfEEEEv12SSMParamsBwd,@"STO_CUDA_ENTRY STV_DEFAULT"
_Z25selective_scan_bwd_kernelI32Selective_Scan_bwd_kernel_traitsILi64ELi16ELb1ELb0ELb0ELb1ELb1EN3c108BFloat16ENS1_7complexIfEEEEv12SSMParamsBwd:
.text._Z25selective_scan_bwd_kernelI32Selective_Scan_bwd_kernel_traitsILi64ELi16ELb1ELb0ELb0ELb1ELb1EN3c108BFloat16ENS1_7complexIfEEEEv12SSMParamsBwd:
        /* <DEDUP_REMOVED lines=114> */
.L_x_9906:
[----:B------:R-:W-:Y:S01]  /*0720*/  BAR.SYNC.DEFER_BLOCKING 0x0 ;  /* 0x0000000000007b1d */ /* 0x000fe20000010000 */
[----:B0-----:R-:W-:Y:S02]  /*0730*/  MOV R2, UR26 ;  /* 0x0000001a00027c02 */ /* 0x001fe40008000f00 */
[----:B------:R-:W-:Y:S02]  /*0740*/  MOV R3, UR27 ;  /* 0x0000001b00037c02 */ /* 0x000fe40008000f00 */
[C---:B------:R-:W-:Y:S02]  /*0750*/  LOP3.LUT R0, R111.reuse, 0x1f, R114, 0xf8, !PT ;  /* 0x0000001f6f007812 */ /* 0x040fe400078ef872 */
[-C--:B------:R-:W-:Y:S01]  /*0760*/  IADD3 R4, R111, R112.reuse, RZ ;  /* 0x000000706f047210 */ /* 0x080fe20007ffe0ff */
[----:B------:R-:W-:Y:S01]  /*0770*/  HFMA2.MMA R21, -RZ, RZ, 0, 9.5367431640625e-07 ;  /* 0x00000010ff157435 */ /* 0x000fe200000001ff */
[----:B------:R-:W-:Y:S01]  /*0780*/  UMOV UR6, UR8 ;  /* 0x0000000800067c82 */ /* 0x000fe20008000000 */
[----:B------:R-:W-:Y:S01]  /*0790*/  IMAD.WIDE R2, R0, 0x10, R2 ;  /* 0x0000001000027825 */ /* 0x000fe200078e0202 */
[----:B------:R-:W-:Y:S01]  /*07a0*/  UMOV UR7, UR9 ;  /* 0x0000000900077c82 */ /* 0x000fe20008000000 */
[----:B------:R-:W0:Y:S03]  /*07b0*/  LDC.64 R22, c[0x0][0x318] ;  /* 0x0000c600ff167b82 */ /* 0x000e260000000a00 */
[----:B------:R-:W2:Y:S04]  /*07c0*/  LDG.E.128 R12, desc[UR12][R2.64] ;  /* 0x0000000c020c7981 */ /* 0x000ea8000c1e1d00 */
[----:B------:R-:W3:Y:S01]  /*07d0*/  LDG.E.128 R16, desc[UR12][R2.64+0x200] ;  /* 0x0002000c02107981 */ /* 0x000ee2000c1e1d00 */
[----:B------:R-:W-:Y:S01]  /*07e0*/  IADD3 R30, R4, R112, RZ ;  /* 0x00000070041e7210 */ /* 0x000fe20007ffe0ff */
[----:B------:R-:W-:Y:S01]  /*07f0*/  IMAD.WIDE R20, R0, R21, UR6 ;  /* 0x0000000600147e25 */ /* 0x000fe2000f8e0215 */
[----:B------:R-:W-:-:S02]  /*0800*/  LEA R109, R4, R115, 0x4 ;  /* 0x00000073046d7211 */ /* 0x000fc400078e20ff */
        /* <DEDUP_REMOVED lines=9> */
[----:B------:R-:W-:-:S02]  /*08a0*/  MOV R2, UR28 ;  /* 0x0000001c00027c02 */ /* 0x000fc40008000f00 */
[----:B------:R-:W-:-:S03]  /*08b0*/  MOV R3, UR29 ;  /* 0x0000001d00037c02 */ /* 0x000fc60008000f00 */
[----:B------:R-:W-:Y:S01]  /*08c0*/  IMAD.WIDE R2, R0, 0x10, R2 ;  /* 0x0000001000027825 */ /* 0x000fe200078e0202 */
[----:B-1----:R-:W1:Y:S01]  /*08d0*/  LDC.64 R20, c[0x0][0x2a0] ;  /* 0x0000a800ff147b82 */ /* 0x002e620000000a00 */
[----:B--2---:R-:W-:Y:S04]  /*08e0*/  STS.128 [R109], R32 ;  /* 0x000000206d007388 */ /* 0x004fe80000000c00 */
[----:B---3--:R-:W-:Y:S01]  /*08f0*/  STS.128 [R109+0x200], R36 ;  /* 0x000200246d007388 */ /* 0x008fe20000000c00 */
[----:B------:R-:W-:-:S03]  /*0900*/  NOP ;  /* 0x0000000000007918 */ /* 0x000fc60000000000 */
[----:B------:R-:W2:Y:S04]  /*0910*/  LDS.128 R16, [R30] ;  /* 0x000000001e107984 */ /* 0x000ea80000000c00 */
[----:B------:R-:W3:Y:S01]  /*0920*/  LDS.128 R12, [R30+0x10] ;  /* 0x000010001e0c7984 */ /* 0x000ee20000000c00 */
[----:B------:R-:W-:Y:S06]  /*0930*/  BAR.SYNC.DEFER_BLOCKING 0x0 ;  /* 0x0000000000007b1d */ /* 0x000fec0000010000 */
[----:B------:R-:W4:Y:S04]  /*0940*/  LDG.E.128 R40, desc[UR12][R2.64] ;  /* 0x0000000c02287981 */ /* 0x000f28000c1e1d00 */
[----:B------:R-:W5:Y:S01]  /*0950*/  LDG.E.128 R44, desc[UR12][R2.64+0x200] ;  /* 0x0002000c022c7981 */ /* 0x000f62000c1e1d00 */
[----:B------:R-:W-:Y:S01]  /*0960*/  BSSY B0, `(.L_x_9841) ;  /* 0x000003d000007945 */ /* 0x000fe20003800000 */
[----:B--2---:R-:W-:-:S02]  /*0970*/  SHF.L.U32 R108, R16, 0x10, RZ ;  /* 0x00000010106c7819 */ /* 0x004fc400000006ff */
        /* <DEDUP_REMOVED lines=8> */
[----:B---3--:R-:W-:Y:S01]  /*0a00*/  SHF.L.U32 R104, R12, 0x10, RZ ;  /* 0x000000100c687819 */ /* 0x008fe200000006ff */
        /* <DEDUP_REMOVED lines=15> */
[----:B----4-:R2:W-:Y:S04]  /*0b00*/  STS.128 [R109], R40 ;  /* 0x000000286d007388 */ /* 0x0105e80000000c00 */
[----:B-----5:R2:W-:Y:S01]  /*0b10*/  STS.128 [R109+0x200], R44 ;  /* 0x0002002c6d007388 */ /* 0x0205e20000000c00 */
[----:B------:R-:W-:Y:S01]  /*0b20*/  NOP ;  /* 0x0000000000007918 */ /* 0x000fe20000000000 */
[----:B01----:R-:W-:Y:S06]  /*0b30*/  @P3 BRA `(.L_x_9842) ;  /* 0x00000000007c3947 */ /* 0x003fec0003800000 */
        /* <DEDUP_REMOVED lines=31> */
.L_x_9842:
[----:B------:R-:W-:Y:S05]  /*0d30*/  BSYNC B0 ;  /* 0x0000000000007941 */ /* 0x000fea0003800000 */
.L_x_9841:
        /* <DEDUP_REMOVED lines=36> */
.L_x_9844:
[----:B------:R-:W-:Y:S05]  /*0f80*/  BSYNC B0 ;  /* 0x0000000000007941 */ /* 0x000fea0003800000 */
.L_x_9843:
        /* <DEDUP_REMOVED lines=37> */
.L_x_9846:
[----:B------:R-:W-:Y:S05]  /*11e0*/  BSYNC B0 ;  /* 0x0000000000007941 */ /* 0x000fea0003800000 */
.L_x_9845:
        /* <DEDUP_REMOVED lines=37> */
.L_x_9848:
[----:B------:R-:W-:Y:S05]  /*1440*/  BSYNC B0 ;  /* 0x0000000000007941 */ /* 0x000fea0003800000 */
.L_x_9847:
        /* <DEDUP_REMOVED lines=37> */
.L_x_9850:
[----:B------:R-:W-:Y:S05]  /*16a0*/  BSYNC B0 ;  /* 0x0000000000007941 */ /* 0x000fea0003800000 */
.L_x_9849:
        /* <DEDUP_REMOVED lines=37> */
.L_x_9852:
[----:B------:R-:W-:Y:S05]  /*1900*/  BSYNC B0 ;  /* 0x0000000000007941 */ /* 0x000fea0003800000 */
.L_x_9851:
        /* <DEDUP_REMOVED lines=37> */
.L_x_9854:
[----:B------:R-:W-:Y:S05]  /*1b60*/  BSYNC B0 ;  /* 0x0000000000007941 */ /* 0x000fea0003800000 */
.L_x_9853:
[----:B------:R-:W-:Y:S01]  /*1b70*/  SHF.L.U32 R14, R14, 0x10, RZ ;  /* 0x000000100e0e7819 */ /* 0x000fe200000006ff */
[----:B------:R-:W-:Y:S01]  /*1b80*/  BSSY B0, `(.L_x_9855) ;  /* 0x0000026000007945 */ /* 0x000fe20003800000 */
[----:B------:R-:W-:Y:S01]  /*1b90*/  FSETP.GTU.FTZ.AND P0, PT, R95, 20, PT ;  /* 0x41a000005f00780b */ /* 0x000fe20003f1c000 */
[----:B------:R-:W-:Y:S01]  /*1ba0*/  IMAD R16, R20, UR15, RZ ;  /* 0x0000000f14107c24 */ /* 0x000fe2000f8e02ff */
[----:B------:R-:W-:Y:S01]  /*1bb0*/  PRMT R15, R15, 0x7632, R15 ;  /* 0x000076320f0f7816 */ /* 0x000fe2000000000f */
[----:B------:R-:W-:Y:S01]  /*1bc0*/  FADD.FTZ R94, R14, UR5 ;  /* 0x000000050e5e7e21 */ /* 0x000fe20008010000 */
[----:B------:R-:W-:Y:S01]  /*1bd0*/  LEA R2, R113, 0xfffffc00, 0xa ;  /* 0xfffffc0071027811 */ /* 0x000fe200078e50ff */
        /* <DEDUP_REMOVED lines=32> */
.L_x_9856:
[----:B------:R-:W-:Y:S05]  /*1de0*/  BSYNC B0 ;  /* 0x0000000000007941 */ /* 0x000fea0003800000 */
.L_x_9855:
[----:B------:R-:W-:Y:S01]  /*1df0*/  SHF.L.U32 R15, R15, 0x10, RZ ;  /* 0x000000100f0f7819 */ /* 0x000fe200000006ff */
[----:B------:R-:W-:Y:S01]  /*1e00*/  BSSY B0, `(.L_x_9857) ;  /* 0x0000025000007945 */ /* 0x000fe20003800000 */
[----:B------:R-:W-:Y:S01]  /*1e10*/  FSETP.GTU.FTZ.AND P6, PT, R94, 20, PT ;  /* 0x41a000005e00780b */ /* 0x000fe20003fdc000 */
[----:B------:R-:W-:Y:S01]  /*1e20*/  IMAD R17, R21, UR14, R16 ;  /* 0x0000000e15117c24 */ /* 0x000fe2000f8e0210 */
        /* <DEDUP_REMOVED lines=34> */
.L_x_9858:
[----:B------:R-:W-:Y:S05]  /*2050*/  BSYNC B0 ;  /* 0x0000000000007941 */ /* 0x000fea0003800000 */
.L_x_9857:
[----:B------:R-:W-:Y:S01]  /*2060*/  IMAD.WIDE.U32 R20, R20, UR14, R2 ;  /* 0x0000000e14147c25 */ /* 0x000fe2000f8e0002 */
[----:B------:R-:W-:Y:S01]  /*2070*/  BSSY B0, `(.L_x_9859) ;  /* 0x0000023000007945 */ /* 0x000fe20003800000 */
[----:B------:R-:W-:-:S03]  /*2080*/  FSETP.GTU.FTZ.AND P1, PT, R93, 20, PT ;  /* 0x41a000005d00780b */ /* 0x000fc60003f3c000 */
[----:B------:R-:W-:Y:S01]  /*2090*/  IADD3 R15, R21, R17, RZ ;  /* 0x00000011150f7210 */ /* 0x000fe20007ffe0ff */
        /* <DEDUP_REMOVED lines=32> */
.L_x_9860:
[----:B------:R-:W-:Y:S05]  /*22a0*/  BSYNC B0 ;  /* 0x0000000000007941 */ /* 0x000fea0003800000 */
.L_x_9859:
        /* <DEDUP_REMOVED lines=33> */
.L_x_9862:
[----:B------:R-:W-:Y:S05]  /*24c0*/  BSYNC B0 ;  /* 0x0000000000007941 */ /* 0x000fea0003800000 */
.L_x_9861:
        /* <DEDUP_REMOVED lines=33> */
.L_x_9864:
[----:B------:R-:W-:Y:S05]  /*26e0*/  BSYNC B0 ;  /* 0x0000000000007941 */ /* 0x000fea0003800000 */
.L_x_9863:
        /* <DEDUP_REMOVED lines=33> */
.L_x_9866:
[----:B------:R-:W-:Y:S05]  /*2900*/  BSYNC B0 ;  /* 0x0000000000007941 */ /* 0x000fea0003800000 */
.L_x_9865:
        /* <DEDUP_REMOVED lines=33> */
.L_x_9868:
[----:B------:R-:W-:Y:S05]  /*2b20*/  BSYNC B0 ;  /* 0x0000000000007941 */ /* 0x000fea0003800000 */
.L_x_9867:
        /* <DEDUP_REMOVED lines=33> */
.L_x_9870:
[----:B------:R-:W-:Y:S05]  /*2d40*/  BSYNC B0 ;  /* 0x0000000000007941 */ /* 0x000fea0003800000 */
.L_x_9869:
        /* <DEDUP_REMOVED lines=33> */
.L_x_9872:
[----:B------:R-:W-:Y:S05]  /*2f60*/  BSYNC B0 ;  /* 0x0000000000007941 */ /* 0x000fea0003800000 */
.L_x_9871:
[----:B------:R-:W-:Y:S01]  /*2f70*/  ULDC.64 UR8, c[0x0][0x2a8] ;  /* 0x0000aa0000087ab9 */ /* 0x000fe20000000a00 */
[----:B------:R-:W0:Y:S01]  /*2f80*/  LDS.128 R36, [R30] ;  /* 0x000000001e247984 */ /* 0x000e220000000c00 */
[----:B------:R-:W-:Y:S01]  /*2f90*/  MOV R12, R20 ;  /* 0x00000014000c7202 */ /* 0x000fe20000000f00 */
[----:B------:R-:W-:Y:S01]  /*2fa0*/  IMAD R14, R118, UR8, RZ ;  /* 0x00000008760e7c24 */ /* 0x000fe2000f8e02ff */
[----:B------:R-:W-:Y:S01]  /*2fb0*/  MOV R13, R15 ;  /* 0x0000000f000d7202 */ /* 0x000fe20000000f00 */
[----:B------:R-:W-:Y:S01]  /*2fc0*/  LDS.128 R32, [R30+0x10] ;  /* 0x000010001e207984 */ /* 0x000fe20000000c00 */
[----:B------:R-:W1:Y:S01]  /*2fd0*/  LDC.64 R16, c[0x0][0x2b0] ;  /* 0x0000ac00ff107b82 */ /* 0x000e620000000a00 */
[C---:B------:R-:W-:Y:S02]  /*2fe0*/  IMAD R15, R119.reuse, UR9, R14 ;  /* 0x00000009770f7c24 */ /* 0x040fe4000f8e020e */
[----:B------:R-:W-:Y:S01]  /*2ff0*/  IMAD.WIDE.U32 R12, R119, UR8, R12 ;  /* 0x00000008770c7c25 */ /* 0x000fe2000f8e000c */
[----:B------:R-:W-:-:S02]  /*3000*/  ULDC.64 UR8, c[0x0][0x2b8] ;  /* 0x0000ae0000087ab9 */ /* 0x000fc40000000a00 */
[----:B------:R-:W-:Y:S02]  /*3010*/  LEA R22, P0, R12, R22, 0x1 ;  /* 0x000000160c167211 */ /* 0x000fe400078008ff */
[----:B--2---:R-:W2:Y:S01]  /*3020*/  LDC.64 R44, c[0x0][0x308] ;  /* 0x0000c200ff2c7b82 */ /* 0x004ea20000000a00 */
[----:B------:R-:W-:-:S04]  /*3030*/  IADD3 R13, R13, R15, RZ ;  /* 0x0000000f0d0d7210 */ /* 0x000fc80007ffe0ff */
[----:B------:R-:W-:-:S03]  /*3040*/  LEA.HI.X R23, R12, R23, R13, 0x1, P0 ;  /* 0x000000170c177211 */ /* 0x000fc600000f0c0d */
[----:B------:R-:W-:Y:S01]  /*3050*/  IMAD.WIDE R12, R0, 0x10, R22 ;  /* 0x00000010000c7825 */ /* 0x000fe200078e0216 */
[----:B------:R-:W-:Y:S06]  /*3060*/  BAR.SYNC.DEFER_BLOCKING 0x0 ;  /* 0x0000000000007b1d */ /* 0x000fec0000010000 */
[----:B------:R-:W3:Y:S04]  /*3070*/  LDG.E.128 R48, desc[UR12][R12.64] ;  /* 0x0000000c0c307981 */ /* 0x000ee8000c1e1d00 */
[----:B------:R4:W5:Y:S01]  /*3080*/  LDG.E.128 R52, desc[UR12][R12.64+0x200] ;  /* 0x0002000c0c347981 */ /* 0x000962000c1e1d00 */
[----:B-1----:R-:W-:-:S04]  /*3090*/  IMAD R14, R16, UR15, RZ ;  /* 0x0000000f100e7c24 */ /* 0x002fc8000f8e02ff */
[----:B------:R-:W-:Y:S02]  /*30a0*/  IMAD R17, R17, UR14, R14 ;  /* 0x0000000e11117c24 */ /* 0x000fe4000f8e020e */
[----:B------:R-:W-:-:S04]  /*30b0*/  IMAD.WIDE.U32 R14, R16, UR14, R2 ;  /* 0x0000000e100e7c25 */ /* 0x000fc8000f8e0002 */
[----:B------:R-:W-:Y:S01]  /*30c0*/  IMAD R16, R118, UR8, RZ ;  /* 0x0000000876107c24 */ /* 0x000fe2000f8e02ff */
[----:B------:R-:W-:-:S03]  /*30d0*/  IADD3 R15, R15, R17, RZ ;  /* 0x000000110f0f7210 */ /* 0x000fc60007ffe0ff */
[C---:B----4-:R-:W-:Y:S02]  /*30e0*/  IMAD R13, R119.reuse, UR9, R16 ;  /* 0x00000009770d7c24 */ /* 0x050fe4000f8e0210 */
[----:B------:R-:W-:Y:S01]  /*30f0*/  IMAD.WIDE.U32 R14, R119, UR8, R14 ;  /* 0x00000008770e7c25 */ /* 0x000fe2000f8e000e */
[----:B0-----:R-:W-:Y:S01]  /*3100*/  SHF.L.U32 R58, R36, 0x10, RZ ;  /* 0x00000010243a7819 */ /* 0x001fe200000006ff */
[----:B------:R-:W-:-:S03]  /*3110*/  ULDC.64 UR8, c[0x0][0x3a0] ;  /* 0x0000e80000087ab9 */ /* 0x000fc60000000a00 */
[----:B------:R-:W-:Y:S02]  /*3120*/  IADD3 R12, R15, R13, RZ ;  /* 0x0000000d0f0c7210 */ /* 0x000fe40007ffe0ff */
[----:B--2---:R-:W-:-:S04]  /*3130*/  LEA R44, P0, R14, R44, 0x1 ;  /* 0x0000002c0e2c7211 */ /* 0x004fc800078008ff */
[----:B------:R-:W-:-:S03]  /*3140*/  LEA.HI.X R45, R14, R45, R12, 0x1, P0 ;  /* 0x0000002d0e2d7211 */ /* 0x000fc600000f0c0c */
[----:B------:R-:W-:Y:S01]  /*3150*/  IMAD.WIDE R44, R0, 0x10, R44 ;  /* 0x00000010002c7825 */ /* 0x000fe200078e022c */
[----:B---3--:R-:W-:Y:S04]  /*3160*/  STS.128 [R109], R48 ;  /* 0x000000306d007388 */ /* 0x008fe80000000c00 */
[----:B-----5:R-:W-:Y:S01]  /*3170*/  STS.128 [R109+0x200], R52 ;  /* 0x000200346d007388 */ /* 0x020fe20000000c00 */
[----:B------:R-:W-:-:S03]  /*3180*/  NOP ;  /* 0x0000000000007918 */ /* 0x000fc60000000000 */
[----:B------:R-:W0:Y:S04]  /*3190*/  LDS.128 R40, [R30] ;  /* 0x000000001e287984 */ /* 0x000e280000000c00 */
[----:B------:R-:W1:Y:S01]  /*31a0*/  LDS.128 R12, [R30+0x10] ;  /* 0x000010001e0c7984 */ /* 0x000e620000000c00 */
[----:B------:R-:W-:Y:S06]  /*31b0*/  BAR.SYNC.DEFER_BLOCKING 0x0 ;  /* 0x0000000000007b1d */ /* 0x000fec0000010000 */
[----:B------:R-:W2:Y:S04]  /*31c0*/  LDG.E.128 R20, desc[UR12][R44.64] ;  /* 0x0000000c2c147981 */ /* 0x000ea8000c1e1d00 */
[----:B------:R3:W4:Y:S01]  /*31d0*/  LDG.E.128 R16, desc[UR12][R44.64+0x200] ;  /* 0x0002000c2c107981 */ /* 0x000722000c1e1d00 */
[----:B------:R-:W-:-:S02]  /*31e0*/  SHF.L.U32 R72, R37, 0x10, RZ ;  /* 0x0000001025487819 */ /* 0x000fc400000006ff */
[----:B------:R-:W-:Y:S02]  /*31f0*/  SHF.L.U32 R73, R38, 0x10, RZ ;  /* 0x0000001026497819 */ /* 0x000fe400000006ff */
[C---:B0-----:R-:W-:Y:S02]  /*3200*/  SHF.L.U32 R46, R40.reuse, 0x10, RZ ;  /* 0x00000010282e7819 */ /* 0x041fe400000006ff */
[----:B------:R-:W-:Y:S02]  /*3210*/  PRMT R40, R40, 0x7632, R40 ;  /* 0x0000763228287816 */ /* 0x000fe40000000028 */
[C---:B------:R-:W-:Y:S01]  /*3220*/  SHF.L.U32 R60, R41.reuse, 0x10, RZ ;  /* 0x00000010293c7819 */ /* 0x040fe200000006ff */
[----:B------:R-:W-:Y:S01]  /*3230*/  FMUL.FTZ R31, R46, -1.4426950216293334961 ;  /* 0xbfb8aa3b2e1f7820 */ /* 0x000fe20000410000 */
[----:B------:R-:W-:Y:S02]  /*3240*/  PRMT R41, R41, 0x7632, R41 ;  /* 0x0000763229297816 */ /* 0x000fe40000000029 */
[----:B------:R-:W-:Y:S01]  /*3250*/  SHF.L.U32 R47, R40, 0x10, RZ ;  /* 0x00000010282f7819 */ /* 0x000fe200000006ff */
[----:B------:R-:W-:Y:S01]  /*3260*/  FMUL.FTZ R48, R60, -1.4426950216293334961 ;  /* 0xbfb8aa3b3c307820 */ /* 0x000fe20000410000 */
[----:B------:R-:W-:Y:S01]  /*3270*/  SHF.L.U32 R55, R41, 0x10, RZ ;  /* 0x0000001029377819 */ /* 0x000fe200000006ff */
[----:B------:R-:W0:Y:S01]  /*3280*/  MUFU.EX2 R31, R31 ;  /* 0x0000001f001f7308 */ /* 0x000e220000000800 */
[C---:B------:R-:W-:Y:S01]  /*3290*/  SHF.L.U32 R50, R42.reuse, 0x10, RZ ;  /* 0x000000102a327819 */ /* 0x040fe200000006ff */
[----:B------:R-:W-:Y:S01]  /*32a0*/  FMUL.FTZ R41, R47, -1.4426950216293334961 ;  /* 0xbfb8aa3b2f297820 */ /* 0x000fe20000410000 */
[----:B------:R-:W-:Y:S01]  /*32b0*/  PRMT R42, R42, 0x7632, R42 ;  /* 0x000076322a2a7816 */ /* 0x000fe2000000002a */
[----:B---3--:R-:W-:Y:S01]  /*32c0*/  FMUL.FTZ R45, R55, -1.4426950216293334961 ;  /* 0xbfb8aa3b372d7820 */ /* 0x008fe20000410000 */
[----:B------:R-:W-:Y:S01]  /*32d0*/  PRMT R40, R36, 0x7632, R40 ;  /* 0x0000763224287816 */ /* 0x000fe20000000028 */
[----:B------:R-:W-:Y:S01]  /*32e0*/  FMUL.FTZ R51, R50, -1.4426950216293334961 ;  /* 0xbfb8aa3b32337820 */ /* 0x000fe20000410000 */
[----:B------:R-:W-:Y:S01]  /*32f0*/  SHF.L.U32 R62, R42, 0x10, RZ ;  /* 0x000000102a3e7819 */ /* 0x000fe200000006ff */
[----:B------:R3:W5:Y:S01]  /*3300*/  MUFU.EX2 R44, R41 ;  /* 0x00000029002c7308 */ /* 0x0007620000000800 */
[----:B------:R-:W-:-:S02]  /*3310*/  SHF.L.U32 R64, R43, 0x10, RZ ;  /* 0x000000102b407819 */ /* 0x000fc400000006ff */
[----:B------:R-:W-:Y:S01]  /*3320*/  PRMT R43, R38, 0x7632, R43 ;  /* 0x00007632262b7816 */ /* 0x000fe2000000002b */
[----:B------:R-:W-:Y:S01]  /*3330*/  FMUL.FTZ R42, R62, -1.4426950216293334961 ;  /* 0xbfb8aa3b3e2a7820 */ /* 0x000fe20000410000 */
[----:B------:R-:W-:Y:S01]  /*3340*/  PRMT R92, R8, 0x7632, R92 ;  /* 0x00007632085c7816 */ /* 0x000fe2000000005c */
[----:B------:R-:W-:Y:S01]  /*3350*/  FMUL.FTZ R52, R64, -1.4426950216293334961 ;  /* 0xbfb8aa3b40347820 */ /* 0x000fe20000410000 */
[----:B------:R-:W-:Y:S01]  /*3360*/  SHF.L.U32 R70, R40, 0x10, RZ ;  /* 0x0000001028467819 */ /* 0x000fe200000006ff */
[----:B------:R-:W1:Y:S01]  /*3370*/  MUFU.EX2 R48, R48 ;  /* 0x0000003000307308 */ /* 0x000e620000000800 */
[----:B0-----:R-:W-:Y:S01]  /*3380*/  FADD.FTZ R31, R31, 1 ;  /* 0x3f8000001f1f7421 */ /* 0x001fe20000010000 */
[----:B---3--:R-:W-:Y:S02]  /*3390*/  PRMT R41, R37, 0x7632, R41 ;  /* 0x0000763225297816 */ /* 0x008fe40000000029 */
[----:B------:R-:W-:Y:S02]  /*33a0*/  SHF.L.U32 R37, R8, 0x10, RZ ;  /* 0x0000001008257819 */ /* 0x000fe400000006ff */
[----:B------:R-:W-:-:S02]  /*33b0*/  PRMT R56, R33, 0x7632, R56 ;  /* 0x0000763221387816 */ /* 0x000fc40000000038 */
[----:B------:R-:W0:Y:S01]  /*33c0*/  MUFU.EX2 R49, R45 ;  /* 0x0000002d00317308 */ /* 0x000e220000000800 */
[----:B-----5:R-:W-:Y:S01]  /*33d0*/  FADD.FTZ R44, R44, 1 ;  /* 0x3f8000002c2c7421 */ /* 0x020fe20000010000 */
[----:B------:R-:W-:Y:S02]  /*33e0*/  SHF.L.U32 R53, R92, 0x10, RZ ;  /* 0x000000105c357819 */ /* 0x000fe400000006ff */
[C---:B------:R-:W-:Y:S02]  /*33f0*/  SHF.L.U32 R59, R32.reuse, 0x10, RZ ;  /* 0x00000010203b7819 */ /* 0x040fe400000006ff */
[----:B------:R-:W-:Y:S02]  /*3400*/  PRMT R61, R32, 0x7632, R61 ;  /* 0x00007632203d7816 */ /* 0x000fe4000000003d */
[----:B------:R-:W3:Y:S01]  /*3410*/  MUFU.RCP R79, R31 ;  /* 0x0000001f004f7308 */ /* 0x000ee20000001000 */
[----:B-1----:R-:W-:Y:S01]  /*3420*/  FADD.FTZ R48, R48, 1 ;  /* 0x3f80000030307421 */ /* 0x002fe20000010000 */
[----:B------:R-:W-:-:S02]  /*3430*/  PRMT R63, R35, 0x7632, R63 ;  /* 0x00007632233f7816 */ /* 0x000fc4000000003f */
[----:B------:R-:W-:Y:S02]  /*3440*/  PRMT R91, R9, 0x7632, R91 ;  /* 0x00007632095b7816 */ /* 0x000fe4000000005b */
[----:B------:R-:W-:Y:S02]  /*3450*/  SHF.L.U32 R74, R41, 0x10, RZ ;  /* 0x00000010294a7819 */ /* 0x000fe400000006ff */
[----:B------:R-:W1:Y:S01]  /*3460*/  MUFU.EX2 R51, R51 ;  /* 0x0000003300337308 */ /* 0x000e620000000800 */
[----:B0-----:R-:W-:Y:S01]  /*3470*/  FADD.FTZ R49, R49, 1 ;  /* 0x3f80000031317421 */ /* 0x001fe20000010000 */
[C---:B------:R-:W-:Y:S02]  /*3480*/  SHF.L.U32 R76, R39.reuse, 0x10, RZ ;  /* 0x00000010274c7819 */ /* 0x040fe400000006ff */
[----:B------:R-:W-:Y:S02]  /*3490*/  PRMT R45, R39, 0x7632, R45 ;  /* 0x00007632272d7816 */ /* 0x000fe4000000002d */
[----:B------:R-:W-:-:S02]  /*34a0*/  SHF.L.U32 R39, R34, 0x10, RZ ;  /* 0x0000001022277819 */ /* 0x000fc400000006ff */
[----:B------:R0:W5:Y:S01]  /*34b0*/  MUFU.RCP R78, R44 ;  /* 0x0000002c004e7308 */ /* 0x0001620000001000 */
[----:B---3--:R-:W-:Y:S01]  /*34c0*/  FMUL.FTZ R31, R46, R79 ;  /* 0x0000004f2e1f7220 */ /* 0x008fe20000410000 */
[----:B------:R-:W-:Y:S02]  /*34d0*/  PRMT R57, R34, 0x7632, R57 ;  /* 0x0000763222397816 */ /* 0x000fe40000000039 */
[----:B------:R-:W-:Y:S01]  /*34e0*/  SHF.L.U32 R67, R12, 0x10, RZ ;  /* 0x000000100c437819 */ /* 0x000fe200000006ff */
[----:B------:R-:W-:Y:S01]  /*34f0*/  FMUL.FTZ R36, R58, R31 ;  /* 0x0000001f3a247220 */ /* 0x000fe20000410000 */
[----:B------:R-:W-:Y:S02]  /*3500*/  PRMT R90, R10, 0x7632, R90 ;  /* 0x000076320a5a7816 */ /* 0x000fe4000000005a */
[----:B------:R-:W3:Y:S01]  /*3510*/  MUFU.EX2 R42, R42 ;  /* 0x0000002a002a7308 */ /* 0x000ee20000000800 */
[----:B-1----:R-:W-:Y:S01]  /*3520*/  FADD.FTZ R51, R51, 1 ;  /* 0x3f80000033337421 */ /* 0x002fe20000010000 */
[----:B0-----:R-:W-:Y:S01]  /*3530*/  SHF.L.U32 R44, R33, 0x10, RZ ;  /* 0x00000010212c7819 */ /* 0x001fe200000006ff */
[----:B------:R-:W-:Y:S01]  /*3540*/  FFMA.FTZ R117, R36, R37, R117 ;  /* 0x0000002524757223 */ /* 0x000fe20000010075 */
[----:B------:R-:W-:Y:S01]  /*3550*/  FADD.FTZ R33, -R79, 1 ;  /* 0x3f8000004f217421 */ /* 0x000fe20000010100 */
[----:B------:R-:W-:-:S02]  /*3560*/  SHF.L.U32 R37, R35, 0x10, RZ ;  /* 0x0000001023257819 */ /* 0x000fc400000006ff */
[----:B------:R-:W-:Y:S01]  /*3570*/  SHF.L.U32 R35, R9, 0x10, RZ ;  /* 0x0000001009237819 */ /* 0x000fe200000006ff */
[----:B------:R-:W0:Y:S01]  /*3580*/  MUFU.RCP R83, R48 ;  /* 0x0000003000537308 */ /* 0x000e220000001000 */
[----:B-----5:R-:W-:Y:S01]  /*3590*/  FMUL.FTZ R38, R47, R78 ;  /* 0x0000004e2f267220 */ /* 0x020fe20000410000 */
[----:B------:R-:W-:Y:S01]  /*35a0*/  FFMA.FTZ R81, R46, R33, 1 ;  /* 0x3f8000002e517423 */ /* 0x000fe20000010021 */
[----:B------:R-:W-:Y:S01]  /*35b0*/  FADD.FTZ R32, -R78, 1 ;  /* 0x3f8000004e207421 */ /* 0x000fe20000010100 */
[----:B------:R-:W-:Y:S01]  /*35c0*/  SHF.L.U32 R75, R43, 0x10, RZ ;  /* 0x000000102b4b7819 */ /* 0x000fe200000006ff */
[----:B------:R-:W-:Y:S01]  /*35d0*/  FMUL.FTZ R54, R70, R38 ;  /* 0x0000002646367220 */ /* 0x000fe20000410000 */
[----:B------:R-:W-:Y:S01]  /*35e0*/  PRMT R12, R12, 0x7632, R12 ;  /* 0x000076320c0c7816 */ /* 0x000fe2000000000c */
[----:B------:R-:W-:Y:S01]  /*35f0*/  FFMA.FTZ R80, R47, R32, 1 ;  /* 0x3f8000002f507423 */ /* 0x000fe20000010020 */
[----:B------:R-:W1:Y:S01]  /*3600*/  MUFU.RCP R82, R49 ;  /* 0x0000003100527308 */ /* 0x000e620000001000 */
[----:B---3--:R-:W-:Y:S01]  /*3610*/  FADD.FTZ R42, R42, 1 ;  /* 0x3f8000002a2a7421 */ /* 0x008fe20000010000 */
[----:B------:R-:W-:Y:S01]  /*3620*/  FFMA.FTZ R46, R54, R53, R117 ;  /* 0x00000035362e7223 */ /* 0x000fe20000010075 */
[----:B------:R-:W-:-:S02]  /*3630*/  SHF.L.U32 R32, R91, 0x10, RZ ;  /* 0x000000105b207819 */ /* 0x000fc400000006ff */
[----:B------:R-:W-:Y:S02]  /*3640*/  SHF.L.U32 R68, R12, 0x10, RZ ;  /* 0x000000100c447819 */ /* 0x000fe400000006ff */
[----:B------:R-:W-:Y:S01]  /*3650*/  PRMT R89, R11, 0x7632, R89 ;  /* 0x000076320b597816 */ /* 0x000fe20000000059 */
[----:B------:R-:W3:Y:S01]  /*3660*/  MUFU.RCP R87, R51 ;  /* 0x0000003300577308 */ /* 0x000ee20000001000 */
[----:B0-----:R-:W-:Y:S01]  /*3670*/  FMUL.FTZ R40, R60, R83 ;  /* 0x000000533c287220 */ /* 0x001fe20000410000 */
[----:B------:R-:W-:Y:S01]  /*3680*/  FADD.FTZ R33, -R83, 1 ;  /* 0x3f80000053217421 */ /* 0x000fe20000010100 */
[----:B------:R-:W-:Y:S02]  /*3690*/  SHF.L.U32 R77, R45, 0x10, RZ ;  /* 0x000000102d4d7819 */ /* 0x000fe400000006ff */
[----:B------:R-:W-:Y:S01]  /*36a0*/  FMUL.FTZ R53, R72, R40 ;  /* 0x0000002848357220 */ /* 0x000fe20000410000 */
[----:B------:R-:W-:Y:S01]  /*36b0*/  FFMA.FTZ R85, R60, R33, 1 ;  /* 0x3f8000003c557423 */ /* 0x000fe20000010021 */
[----:B------:R-:W-:Y:S01]  /*36c0*/  SHF.L.U32 R124, R13, 0x10, RZ ;  /* 0x000000100d7c7819 */ /* 0x000fe200000006ff */
[----:B------:R0:W5:Y:S01]  /*36d0*/  MUFU.RCP R117, R42 ;  /* 0x0000002a00757308 */ /* 0x0001620000001000 */
[----:B-1----:R-:W-:Y:S01]  /*36e0*/  FMUL.FTZ R41, R55, R82 ;  /* 0x0000005237297220 */ /* 0x002fe20000410000 */
[----:B------:R-:W-:Y:S01]  /*36f0*/  FFMA.FTZ R35, R53, R35, R46 ;  /* 0x0000002335237223 */ /* 0x000fe2000001002e */
[----:B------:R-:W-:Y:S01]  /*3700*/  FADD.FTZ R12, -R82, 1 ;  /* 0x3f800000520c7421 */ /* 0x000fe20000010100 */
[----:B------:R-:W-:-:S02]  /*3710*/  PRMT R13, R13, 0x7632, R13 ;  /* 0x000076320d0d7816 */ /* 0x000fc4000000000d */
[----:B------:R-:W-:Y:S01]  /*3720*/  PRMT R88, R4, 0x7632, R88 ;  /* 0x0000763204587816 */ /* 0x000fe20000000058 */
[----:B------:R-:W-:Y:S01]  /*3730*/  FFMA.FTZ R84, R55, R12, 1 ;  /* 0x3f80000037547423 */ /* 0x000fe2000001000c */
[----:B------:R1:W5:Y:S01]  /*3740*/  MUFU.EX2 R65, R52 ;  /* 0x0000003400417308 */ /* 0x0003620000000800 */
[----:B---3--:R-:W-:Y:S01]  /*3750*/  FADD.FTZ R33, -R87, 1 ;  /* 0x3f80000057217421 */ /* 0x008fe20000010100 */
[C---:B0-----:R-:W-:Y:S01]  /*3760*/  FMUL.FTZ R42, R50.reuse, R87 ;  /* 0x00000057322a7220 */ /* 0x041fe20000410000 */
[----:B------:R-:W-:Y:S02]  /*3770*/  SHF.L.U32 R126, R13, 0x10, RZ ;  /* 0x000000100d7e7819 */ /* 0x000fe400000006ff */
[----:B------:R-:W-:Y:S01]  /*3780*/  FFMA.FTZ R86, R50, R33, 1 ;  /* 0x3f80000032567423 */ /* 0x000fe20000010021 */
[----:B------:R-:W-:Y:S01]  /*3790*/  SHF.L.U32 R33, R10, 0x10, RZ ;  /* 0x000000100a217819 */ /* 0x000fe200000006ff */
[----:B------:R-:W-:Y:S01]  /*37a0*/  FMUL.FTZ R51, R73, R42 ;  /* 0x0000002a49337220 */ /* 0x000fe20000410000 */
[----:B------:R-:W-:-:S02]  /*37b0*/  SHF.L.U32 R56, R56, 0x10, RZ ;  /* 0x0000001038387819 */ /* 0x000fc400000006ff */
[----:B-1----:R-:W-:Y:S01]  /*37c0*/  PRMT R52, R43, 0x7632, R52 ;  /* 0x000076322b347816 */ /* 0x002fe20000000034 */
[----:B-----5:R-:W-:Y:S01]  /*37d0*/  FMUL.FTZ R43, R62, R117 ;  /* 0x000000753e2b7220 */ /* 0x020fe20000410000 */
[----:B------:R-:W-:Y:S02]  /*37e0*/  SHF.L.U32 R57, R57, 0x10, RZ ;  /* 0x0000001039397819 */ /* 0x000fe400000006ff */
[----:B------:R-:W-:Y:S01]  /*37f0*/  SHF.L.U32 R66, R52, 0x10, RZ ;  /* 0x0000001034427819 */ /* 0x000fe200000006ff */
[----:B------:R-:W-:Y:S01]  /*3800*/  FMUL.FTZ R52, R74, R41 ;  /* 0x000000294a347220 */ /* 0x000fe20000410000 */
[----:B------:R-:W-:Y:S01]  /*3810*/  FMUL.FTZ R50, R75, R43 ;  /* 0x0000002b4b327220 */ /* 0x000fe20000410000 */
[----:B------:R-:W-:Y:S01]  /*3820*/  FADD.FTZ R65, R65, 1 ;  /* 0x3f80000041417421 */ /* 0x000fe20000010000 */
[----:B------:R-:W-:Y:S01]  /*3830*/  SHF.L.U32 R63, R63, 0x10, RZ ;  /* 0x000000103f3f7819 */ /* 0x000fe200000006ff */
[----:B------:R-:W-:Y:S01]  /*3840*/  FMUL.FTZ R34, R66, -1.4426950216293334961 ;  /* 0xbfb8aa3b42227820 */ /* 0x000fe20000410000 */
[----:B------:R-:W-:Y:S01]  /*3850*/  FFMA.FTZ R46, R52, R32, R35 ;  /* 0x00000020342e7223 */ /* 0x000fe20000010023 */
[----:B------:R-:W-:Y:S01]  /*3860*/  FMUL.FTZ R32, R67, -1.4426950216293334961 ;  /* 0xbfb8aa3b43207820 */ /* 0x000fe20000410000 */
[----:B------:R0:W1:Y:S01]  /*3870*/  MUFU.RCP R121, R65 ;  /* 0x0000004100797308 */ /* 0x0000620000001000 */
[----:B------:R-:W-:Y:S01]  /*3880*/  PRMT R199, R6, 0x7632, R199 ;  /* 0x0000763206c77816 */ /* 0x000fe200000000c7 */
[----:B------:R-:W-:Y:S01]  /*3890*/  FFMA.FTZ R35, R51, R33, R46 ;  /* 0x0000002133237223 */ /* 0x000fe2000001002e */
[----:B------:R-:W-:-:S02]  /*38a0*/  SHF.L.U32 R46, R90, 0x10, RZ ;  /* 0x000000105a2e7819 */ /* 0x000fc400000006ff */
[----:B------:R-:W-:-:S03]  /*38b0*/  PRMT R198, R7, 0x7632, R198 ;  /* 0x0000763207c67816 */ /* 0x000fc600000000c6 */
[----:B------:R-:W3:Y:S01]  /*38c0*/  MUFU.EX2 R34, R34 ;  /* 0x0000002200227308 */ /* 0x000ee20000000800 */
[----:B------:R-:W-:Y:S01]  /*38d0*/  FFMA.FTZ R60, R50, R46, R35 ;  /* 0x0000002e323c7223 */ /* 0x000fe20000010023 */
[----:B------:R-:W-:Y:S01]  /*38e0*/  FMUL.FTZ R46, R68, -1.4426950216293334961 ;  /* 0xbfb8aa3b442e7820 */ /* 0x000fe20000410000 */
[C---:B0-----:R-:W-:Y:S02]  /*38f0*/  SHF.L.U32 R65, R14.reuse, 0x10, RZ ;  /* 0x000000100e417819 */ /* 0x041fe400000006ff */
[----:B------:R-:W-:-:S03]  /*3900*/  PRMT R14, R14, 0x7632, R14 ;  /* 0x000076320e0e7816 */ /* 0x000fc6000000000e */
[----:B------:R-:W0:Y:S01]  /*3910*/  MUFU.EX2 R32, R32 ;  /* 0x0000002000207308 */ /* 0x000e220000000800 */
[----:B-1----:R-:W-:Y:S01]  /*3920*/  FADD.FTZ R33, -R121, 1 ;  /* 0x3f80000079217421 */ /* 0x002fe20000010100 */
[----:B------:R-:W-:-:S03]  /*3930*/  FMUL.FTZ R48, R64, R121 ;  /* 0x0000007940307220 */ /* 0x000fc60000410000 */
[----:B------:R-:W-:Y:S01]  /*3940*/  FFMA.FTZ R123, R64, R33, 1 ;  /* 0x3f800000407b7423 */ /* 0x000fe20000010021 */
[----:B------:R-:W-:Y:S01]  /*3950*/  SHF.L.U32 R33, R11, 0x10, RZ ;  /* 0x000000100b217819 */ /* 0x000fe200000006ff */
[----:B------:R-:W-:Y:S01]  /*3960*/  FMUL.FTZ R49, R76, R48 ;  /* 0x000000304c317220 */ /* 0x000fe20000410000 */
[----:B------:R-:W1:Y:S01]  /*3970*/  MUFU.EX2 R46, R46 ;  /* 0x0000002e002e7308 */ /* 0x000e620000000800 */
[----:B---3--:R-:W-:Y:S01]  /*3980*/  FADD.FTZ R34, R34, 1 ;  /* 0x3f80000022227421 */ /* 0x008fe20000010000 */
[----:B------:R-:W-:Y:S01]  /*3990*/  SHF.L.U32 R64, R89, 0x10, RZ ;  /* 0x0000001059407819 */ /* 0x000fe200000006ff */
[----:B------:R-:W-:-:S05]  /*39a0*/  FFMA.FTZ R60, R49, R33, R60 ;  /* 0x00000021313c7223 */ /* 0x000fca000001003c */
[----:B------:R-:W3:Y:S01]  /*39b0*/  MUFU.RCP R125, R34 ;  /* 0x00000022007d7308 */ /* 0x000ee20000001000 */
[----:B0-----:R-:W-:-:S07]  /*39c0*/  FADD.FTZ R12, R32, 1 ;  /* 0x3f800000200c7421 */ /* 0x001fce0000010000 */
[----:B------:R0:W-:Y:S01]  /*39d0*/  MUFU.RCP R120, R12 ;  /* 0x0000000c00787308 */ /* 0x0001e20000001000 */
[----:B-1----:R-:W-:-:S07]  /*39e0*/  FADD.FTZ R46, R46, 1 ;  /* 0x3f8000002e2e7421 */ /* 0x002fce0000010000 */
[----:B------:R-:W1:Y:S01]  /*39f0*/  MUFU.RCP R129, R46 ;  /* 0x0000002e00817308 */ /* 0x000e620000001000 */
[----:B---3--:R-:W-:Y:S01]  /*3a00*/  FMUL.FTZ R55, R66, R125 ;  /* 0x0000007d42377220 */ /* 0x008fe20000410000 */
[----:B0-----:R-:W-:-:S03]  /*3a10*/  FMUL.FTZ R12, R124, -1.4426950216293334961 ;  /* 0xbfb8aa3b7c0c7820 */ /* 0x001fc60000410000 */
[----:B------:R-:W-:Y:S01]  /*3a20*/  FMUL.FTZ R47, R77, R55 ;  /* 0x000000374d2f7220 */ /* 0x000fe20000410000 */
[----:B-1----:R-:W-:-:S04]  /*3a30*/  FADD.FTZ R13, -R129, 1 ;  /* 0x3f800000810d7421 */ /* 0x002fc80000010100 */
[----:B------:R-:W-:Y:S01]  /*3a40*/  FFMA.FTZ R131, R68, R13, 1 ;  /* 0x3f80000044837423 */ /* 0x000fe2000001000d */
[----:B--2---:R0:W-:Y:S04]  /*3a50*/  STS.128 [R109], R20 ;  /* 0x000000146d007388 */ /* 0x0041e80000000c00 */
[----:B----4-:R1:W-:Y:S01]  /*3a60*/  STS.128 [R109+0x200], R16 ;  /* 0x000200106d007388 */ /* 0x0103e20000000c00 */
[----:B------:R-:W-:-:S03]  /*3a70*/  NOP ;  /* 0x0000000000007918 */ /* 0x000fc60000000000 */
[----:B------:R-:W2:Y:S01]  /*3a80*/  LDS.128 R32, [R30] ;  /* 0x000000001e207984 */ /* 0x000ea20000000c00 */
[----:B0-----:R-:W-:Y:S01]  /*3a90*/  FADD.FTZ R21, -R117, 1 ;  /* 0x3f80000075157421 */ /* 0x001fe20000010100 */
[----:B------:R-:W-:-:S03]  /*3aa0*/  FMUL.FTZ R20, R126, -1.4426950216293334961 ;  /* 0xbfb8aa3b7e147820 */ /* 0x000fc60000410000 */
[----:B------:R-:W-:Y:S01]  /*3ab0*/  FFMA.FTZ R23, R62, R21, 1 ;  /* 0x3f8000003e177423 */ /* 0x000fe20000010015 */
[----:B------:R-:W-:Y:S01]  /*3ac0*/  FFMA.FTZ R21, R47, R64, R60 ;  /* 0x000000402f157223 */ /* 0x000fe2000001003c */
[----:B-1----:R-:W-:Y:S01]  /*3ad0*/  FADD.FTZ R17, -R125, 1 ;  /* 0x3f8000007d117421 */ /* 0x002fe20000010100 */
[----:B------:R-:W-:Y:S01]  /*3ae0*/  FMUL.FTZ R60, R67, R120 ;  /* 0x00000078433c7220 */ /* 0x000fe20000410000 */
[----:B------:R-:W-:Y:S01]  /*3af0*/  SHF.L.U32 R62, R15, 0x10, RZ ;  /* 0x000000100f3e7819 */ /* 0x000fe200000006ff */
[----:B------:R0:W-:Y:S01]  /*3b00*/  MUFU.EX2 R19, R12 ;  /* 0x0000000c00137308 */ /* 0x0001e20000000800 */
[----:B------:R-:W-:Y:S01]  /*3b10*/  SHF.L.U32 R16, R4, 0x10, RZ ;  /* 0x0000001004107819 */ /* 0x000fe200000006ff */
[----:B------:R-:W-:Y:S01]  /*3b20*/  FFMA.FTZ R127, R66, R17, 1 ;  /* 0x3f800000427f7423 */ /* 0x000fe20000010011 */
[----:B------:R-:W-:Y:S01]  /*3b30*/  FMUL.FTZ R46, R59, R60 ;  /* 0x0000003c3b2e7220 */ /* 0x000fe20000410000 */
[----:B------:R-:W-:Y:S01]  /*3b40*/  PRMT R66, R15, 0x7632, R66 ;  /* 0x000076320f427816 */ /* 0x000fe20000000042 */
[----:B------:R-:W-:Y:S01]  /*3b50*/  FMUL.FTZ R15, R62, -1.4426950216293334961 ;  /* 0xbfb8aa3b3e0f7820 */ /* 0x000fe20000410000 */
[----:B------:R-:W-:Y:S01]  /*3b60*/  FMUL.FTZ R17, R65, -1.4426950216293334961 ;  /* 0xbfb8aa3b41117820 */ /* 0x000fe20000410000 */
[----:B------:R-:W-:Y:S01]  /*3b70*/  FFMA.FTZ R18, R46, R16, R21 ;  /* 0x000000102e127223 */ /* 0x000fe20000010015 */
[----:B------:R-:W-:Y:S01]  /*3b80*/  SHF.L.U32 R16, R61, 0x10, RZ ;  /* 0x000000103d107819 */ /* 0x000fe200000006ff */
[----:B0-----:R-:W-:Y:S01]  /*3b90*/  FADD.FTZ R12, -R120, 1 ;  /* 0x3f800000780c7421 */ /* 0x001fe20000010100 */
[----:B------:R-:W-:Y:S01]  /*3ba0*/  FMUL.FTZ R61, R68, R129 ;  /* 0x00000081443d7220 */ /* 0x000fe20000410000 */
[----:B------:R0:W1:Y:S01]  /*3bb0*/  MUFU.EX2 R132, R15 ;  /* 0x0000000f00847308 */ /* 0x0000620000000800 */
[----:B------:R-:W-:Y:S01]  /*3bc0*/  SHF.L.U32 R68, R14, 0x10, RZ ;  /* 0x000000100e447819 */ /* 0x000fe200000006ff */
[----:B------:R-:W-:Y:S01]  /*3bd0*/  FFMA.FTZ R122, R67, R12, 1 ;  /* 0x3f800000437a7423 */ /* 0x000fe2000001000c */
[----:B------:R-:W-:Y:S01]  /*3be0*/  SHF.L.U32 R21, R88, 0x10, RZ ;  /* 0x0000001058157819 */ /* 0x000fe200000006ff */
[----:B------:R-:W-:Y:S01]  /*3bf0*/  FMUL.FTZ R45, R16, R61 ;  /* 0x0000003d102d7220 */ /* 0x000fe20000410000 */
[----:B------:R-:W-:-:S03]  /*3c00*/  SHF.L.U32 R66, R66, 0x10, RZ ;  /* 0x0000001042427819 */ /* 0x000fc600000006ff */
[----:B------:R3:W4:Y:S01]  /*3c10*/  MUFU.EX2 R130, R17 ;  /* 0x0000001100827308 */ /* 0x0007220000000800 */
[----:B0-----:R0:W5:Y:S01]  /*3c20*/  LDS.128 R12, [R30+0x10] ;  /* 0x000010001e0c7984 */ /* 0x0011620000000c00 */
[----:B------:R-:W-:Y:S01]  /*3c30*/  FFMA.FTZ R135, R45, R21, R18 ;  /* 0x000000152d877223 */ /* 0x000fe20000010012 */
[----:B--2---:R-:W-:-:S05]  /*3c40*/  SHF.L.U32 R69, R34, 0x10, RZ ;  /* 0x0000001022457819 */ /* 0x004fca00000006ff */
[----:B------:R2:W0:Y:S01]  /*3c50*/  MUFU.EX2 R128, R20 ;  /* 0x0000001400807308 */ /* 0x0004220000000800 */
[----:B---3--:R-:W-:Y:S01]  /*3c60*/  PRMT R17, R32, 0x7632, R17 ;  /* 0x0000763220117816 */ /* 0x008fe20000000011 */
[----:B-1----:R-:W-:Y:S01]  /*3c70*/  FADD.FTZ R132, R132, 1 ;  /* 0x3f80000084847421 */ /* 0x002fe20000010000 */
[C---:B------:R-:W-:Y:S02]  /*3c80*/  PRMT R22, R35.reuse, 0x7632, R22 ;  /* 0x0000763223167816 */ /* 0x040fe40000000016 */
[----:B------:R-:W-:Y:S01]  /*3c90*/  SHF.L.U32 R71, R35, 0x10, RZ ;  /* 0x0000001023477819 */ /* 0x000fe200000006ff */
[----:B------:R-:W-:Y:S01]  /*3ca0*/  FMUL.FTZ R35, R66, -1.4426950216293334961 ;  /* 0xbfb8aa3b42237820 */ /* 0x000fe20000410000 */
[----:B------:R-:W-:Y:S01]  /*3cb0*/  SHF.L.U32 R64, R32, 0x10, RZ ;  /* 0x0000001020407819 */ /* 0x000fe200000006ff */
[----:B------:R-:W-:Y:S01]  /*3cc0*/  FMUL.FTZ R32, R68, -1.4426950216293334961 ;  /* 0xbfb8aa3b44207820 */ /* 0x000fe20000410000 */
[----:B------:R-:W-:Y:S01]  /*3cd0*/  PRMT R18, R33, 0x7632, R18 ;  /* 0x0000763221127816 */ /* 0x000fe20000000012 */
[----:B--2---:R-:W-:Y:S01]  /*3ce0*/  FMUL.FTZ R20, R73, R69 ;  /* 0x0000004549147220 */ /* 0x004fe20000410000 */
[----:B------:R-:W-:Y:S01]  /*3cf0*/  SHF.L.U32 R67, R33, 0x10, RZ ;  /* 0x0000001021437819 */ /* 0x000fe200000006ff */
[----:B------:R-:W-:Y:S01]  /*3d00*/  FADD.FTZ R33, R19, 1 ;  /* 0x3f80000013217421 */ /* 0x000fe20000010000 */
[----:B----4-:R-:W-:Y:S01]  /*3d10*/  FADD.FTZ R130, R130, 1 ;  /* 0x3f80000082827421 */ /* 0x010fe20000010000 */
[----:B------:R-:W-:Y:S01]  /*3d20*/  SHF.L.U32 R73, R17, 0x10, RZ ;  /* 0x0000001011497819 */ /* 0x000fe200000006ff */
[----:B------:R-:W1:Y:S01]  /*3d30*/  MUFU.EX2 R133, R35 ;  /* 0x0000002300857308 */ /* 0x000e620000000800 */
[----:B------:R-:W-:Y:S01]  /*3d40*/  PRMT R21, R34, 0x7632, R21 ;  /* 0x0000763222157816 */ /* 0x000fe20000000015 */
[----:B------:R-:W-:Y:S01]  /*3d50*/  FMUL.FTZ R72, R72, R67 ;  /* 0x0000004348487220 */ /* 0x000fe20000410000 */
[----:B0-----:R-:W-:Y:S01]  /*3d60*/  SHF.L.U32 R30, R18, 0x10, RZ ;  /* 0x00000010121e7819 */ /* 0x001fe200000006ff */
[----:B------:R-:W-:Y:S01]  /*3d70*/  FMUL.FTZ R17, R70, R73 ;  /* 0x0000004946117220 */ /* 0x000fe20000410000 */
[----:B------:R-:W-:Y:S01]  /*3d80*/  SHF.L.U32 R70, R21, 0x10, RZ ;  /* 0x0000001015467819 */ /* 0x000fe200000006ff */
[----:B------:R-:W-:Y:S01]  /*3d90*/  FMUL.FTZ R58, R58, R64 ;  /* 0x000000403a3a7220 */ /* 0x000fe20000410000 */
[----:B------:R-:W-:Y:S01]  /*3da0*/  FMUL.FTZ R72, R83, R72 ;  /* 0x0000004853487220 */ /* 0x000fe20000410000 */
[----:B------:R-:W0:Y:S01]  /*3db0*/  MUFU.EX2 R34, R32 ;  /* 0x0000002000227308 */ /* 0x000e220000000800 */
[----:B------:R-:W-:Y:S01]  /*3dc0*/  FMUL.FTZ R19, R74, R30 ;  /* 0x0000001e4a137220 */ /* 0x000fe20000410000 */
[----:B------:R-:W-:Y:S01]  /*3dd0*/  FMUL.FTZ R18, R75, R70 ;  /* 0x000000464b127220 */ /* 0x000fe20000410000 */
[----:B------:R-:W-:Y:S01]  /*3de0*/  FMUL.FTZ R58, R79, R58 ;  /* 0x0000003a4f3a7220 */ /* 0x000fe20000410000 */
[----:B------:R-:W-:Y:S01]  /*3df0*/  FMUL.FTZ R21, R72, R85 ;  /* 0x0000005548157220 */ /* 0x000fe20000410000 */
[----:B------:R-:W-:Y:S01]  /*3e00*/  FMUL.FTZ R19, R82, R19 ;  /* 0x0000001352137220 */ /* 0x000fe20000410000 */
[----:B------:R-:W-:Y:S01]  /*3e10*/  FMUL.FTZ R18, R117, R18 ;  /* 0x0000001275127220 */ /* 0x000fe20000410000 */
[----:B------:R-:W-:Y:S01]  /*3e20*/  FMUL.FTZ R87, R87, R20 ;  /* 0x0000001457577220 */ /* 0x000fe20000410000 */
[----:B------:R-:W2:Y:S01]  /*3e30*/  MUFU.RCP R33, R33 ;  /* 0x0000002100217308 */ /* 0x000ea20000001000 */
[----:B------:R-:W-:Y:S01]  /*3e40*/  FMUL.FTZ R17, R78, R17 ;  /* 0x000000114e117220 */ /* 0x000fe20000410000 */
[----:B------:R-:W-:Y:S01]  /*3e50*/  FADD.FTZ R128, R128, 1 ;  /* 0x3f80000080807421 */ /* 0x000fe20000010000 */
[----:B------:R-:W-:Y:S01]  /*3e60*/  FMUL.FTZ R20, R58, R81 ;  /* 0x000000513a147220 */ /* 0x000fe20000410000 */
[----:B------:R-:W-:Y:S01]  /*3e70*/  SHF.L.U32 R72, R22, 0x10, RZ ;  /* 0x0000001016487819 */ /* 0x000fe200000006ff */
[----:B------:R-:W-:Y:S01]  /*3e80*/  FMUL.FTZ R84, R19, R84 ;  /* 0x0000005413547220 */ /* 0x000fe20000410000 */
[----:B-----5:R-:W-:Y:S01]  /*3e90*/  SHF.L.U32 R74, R12, 0x10, RZ ;  /* 0x000000100c4a7819 */ /* 0x020fe200000006ff */
[----:B------:R-:W-:Y:S01]  /*3ea0*/  FMUL.FTZ R23, R18, R23 ;  /* 0x0000001712177220 */ /* 0x000fe20000410000 */
[----:B------:R-:W3:Y:S01]  /*3eb0*/  MUFU.RCP R130, R130 ;  /* 0x0000008200827308 */ /* 0x000ee20000001000 */
[----:B------:R-:W-:Y:S01]  /*3ec0*/  SHF.L.U32 R78, R13, 0x10, RZ ;  /* 0x000000100d4e7819 */ /* 0x000fe200000006ff */
[----:B-1----:R-:W-:Y:S01]  /*3ed0*/  FADD.FTZ R133, R133, 1 ;  /* 0x3f80000085857421 */ /* 0x002fe20000010000 */
[----:B------:R-:W-:Y:S01]  /*3ee0*/  SHF.L.U32 R81, R14, 0x10, RZ ;  /* 0x000000100e517819 */ /* 0x000fe200000006ff */
[----:B0-----:R-:W-:Y:S01]  /*3ef0*/  FADD.FTZ R35, R34, 1 ;  /* 0x3f80000022237421 */ /* 0x001fe20000010000 */
[----:B------:R-:W-:Y:S01]  /*3f00*/  PRMT R18, R12, 0x7632, R18 ;  /* 0x000076320c127816 */ /* 0x000fe20000000012 */
[----:B------:R-:W-:Y:S01]  /*3f10*/  FMUL.FTZ R22, R87, R86 ;  /* 0x0000005657167220 */ /* 0x000fe20000410000 */
[----:B------:R-:W-:Y:S01]  /*3f20*/  PRMT R12, R13, 0x7632, R12 ;  /* 0x000076320d0c7816 */ /* 0x000fe2000000000c */
[----:B------:R-:W0:Y:S01]  /*3f30*/  MUFU.RCP R85, R132 ;  /* 0x0000008400557308 */ /* 0x000e220000001000 */
[----:B------:R-:W-:Y:S01]  /*3f40*/  PRMT R34, R14, 0x7632, R34 ;  /* 0x000076320e227816 */ /* 0x000fe20000000022 */
[----:B------:R-:W-:Y:S01]  /*3f50*/  FMUL.FTZ R32, R77, R72 ;  /* 0x000000484d207220 */ /* 0x000fe20000410000 */
[----:B------:R-:W-:Y:S01]  /*3f60*/  FMUL.FTZ R59, R59, R74 ;  /* 0x0000004a3b3b7220 */ /* 0x000fe20000410000 */
[----:B------:R-:W-:Y:S01]  /*3f70*/  PRMT R79, R15, 0x7632, R79 ;  /* 0x000076320f4f7816 */ /* 0x000fe2000000004f */
[----:B--2---:R-:W-:Y:S01]  /*3f80*/  FADD.FTZ R13, -R33, 1 ;  /* 0x3f800000210d7421 */ /* 0x004fe20000010100 */
[----:B------:R-:W-:Y:S01]  /*3f90*/  SHF.L.U32 R86, R15, 0x10, RZ ;  /* 0x000000100f567819 */ /* 0x000fe200000006ff */
[----:B------:R-:W-:Y:S01]  /*3fa0*/  FMUL.FTZ R14, R44, R78 ;  /* 0x0000004e2c0e7220 */ /* 0x000fe20000410000 */
[----:B------:R-:W1:Y:S01]  /*3fb0*/  MUFU.RCP R19, R128 ;  /* 0x0000008000137308 */ /* 0x000e620000001000 */
[----:B---3--:R-:W-:Y:S01]  /*3fc0*/  FADD.FTZ R58, -R130, 1 ;  /* 0x3f800000823a7421 */ /* 0x008fe20000010100 */
[----:B------:R-:W-:Y:S01]  /*3fd0*/  FMUL.FTZ R15, R39, R81 ;  /* 0x00000051270f7220 */ /* 0x000fe20000410000 */
[----:B------:R-:W-:Y:S01]  /*3fe0*/  FMUL.FTZ R32, R125, R32 ;  /* 0x000000207d207220 */ /* 0x000fe20000410000 */
[----:B------:R-:W-:Y:S01]  /*3ff0*/  FMUL.FTZ R59, R120, R59 ;  /* 0x0000003b783b7220 */ /* 0x000fe20000410000 */
[----:B------:R-:W-:Y:S01]  /*4000*/  FFMA.FTZ R13, R124, R13, 1 ;  /* 0x3f8000007c0d7423 */ /* 0x000fe2000001000d */
[----:B------:R-:W-:Y:S01]  /*4010*/  FMUL.FTZ R14, R33, R14 ;  /* 0x0000000e210e7220 */ /* 0x000fe20000410000 */
[----:B------:R-:W-:Y:S01]  /*4020*/  FFMA.FTZ R58, R65, R58, 1 ;  /* 0x3f800000413a7423 */ /* 0x000fe2000001003a */
[----:B------:R2:W3:Y:S01]  /*4030*/  MUFU.RCP R83, R35 ;  /* 0x0000002300537308 */ /* 0x0004e20000001000 */
[----:B------:R-:W-:Y:S01]  /*4040*/  FMUL.FTZ R15, R130, R15 ;  /* 0x0000000f820f7220 */ /* 0x000fe20000410000 */
[----:B------:R-:W-:Y:S01]  /*4050*/  FMUL.FTZ R127, R32, R127 ;  /* 0x0000007f207f7220 */ /* 0x000fe20000410000 */
[----:B------:R-:W-:Y:S01]  /*4060*/  FMUL.FTZ R13, R14, R13 ;  /* 0x0000000d0e0d7220 */ /* 0x000fe20000410000 */
[----:B------:R-:W-:Y:S01]  /*4070*/  FMUL.FTZ R17, R17, R80 ;  /* 0x0000005011117220 */ /* 0x000fe20000410000 */
[----:B------:R-:W-:Y:S01]  /*4080*/  FMUL.FTZ R77, R124, R33 ;  /* 0x000000217c4d7220 */ /* 0x000fe20000410000 */
[----:B------:R-:W-:Y:S01]  /*4090*/  FMUL.FTZ R32, R59, R122 ;  /* 0x0000007a3b207220 */ /* 0x000fe20000410000 */
[----:B------:R-:W-:Y:S01]  /*40a0*/  SHF.L.U32 R75, R18, 0x10, RZ ;  /* 0x00000010124b7819 */ /* 0x000fe200000006ff */
[----:B------:R-:W4:Y:S01]  /*40b0*/  MUFU.RCP R133, R133 ;  /* 0x0000008500857308 */ /* 0x000f220000001000 */
[----:B------:R-:W-:Y:S01]  /*40c0*/  FMUL.FTZ R14, R15, R58 ;  /* 0x0000003a0f0e7220 */ /* 0x000fe20000410000 */
[----:B0-----:R-:W-:Y:S01]  /*40d0*/  FADD.FTZ R33, -R85, 1 ;  /* 0x3f80000055217421 */ /* 0x001fe20000010100 */
[----:B------:R-:W-:Y:S01]  /*40e0*/  FMUL.FTZ R18, R37, R86 ;  /* 0x0000005625127220 */ /* 0x000fe20000410000 */
[----:B------:R-:W0:Y:S01]  /*40f0*/  LDC.64 R58, c[0x0][0x398] ;  /* 0x0000e600ff3a7b82 */ /* 0x000e220000000a00 */
[----:B------:R-:W-:Y:S01]  /*4100*/  SHF.L.U32 R80, R12, 0x10, RZ ;  /* 0x000000100c507819 */ /* 0x000fe200000006ff */
[----:B------:R-:W-:Y:S01]  /*4110*/  FFMA.FTZ R33, R62, R33, 1 ;  /* 0x3f8000003e217423 */ /* 0x000fe20000010021 */
[----:B------:R-:W-:Y:S01]  /*4120*/  FMUL.FTZ R18, R85, R18 ;  /* 0x0000001255127220 */ /* 0x000fe20000410000 */
[----:B------:R-:W-:Y:S01]  /*4130*/  SHF.L.U32 R82, R34, 0x10, RZ ;  /* 0x0000001022527819 */ /* 0x000fe200000006ff */
[----:B-1----:R-:W-:Y:S01]  /*4140*/  FADD.FTZ R15, -R19, 1 ;  /* 0x3f800000130f7421 */ /* 0x002fe20000010100 */
[----:B------:R-:W-:Y:S01]  /*4150*/  SHF.L.U32 R117, R79, 0x10, RZ ;  /* 0x000000104f757819 */ /* 0x000fe200000006ff */
[----:B------:R-:W-:Y:S01]  /*4160*/  FMUL.FTZ R12, R56, R80 ;  /* 0x00000050380c7220 */ /* 0x000fe20000410000 */
[----:B--2---:R-:W-:Y:S01]  /*4170*/  FMUL.FTZ R35, R18, R33 ;  /* 0x0000002112237220 */ /* 0x004fe20000410000 */
[----:B------:R-:W-:Y:S01]  /*4180*/  FMUL.FTZ R76, R76, R71 ;  /* 0x000000474c4c7220 */ /* 0x000fe20000410000 */
[----:B------:R-:W-:Y:S01]  /*4190*/  FMUL.FTZ R16, R16, R75 ;  /* 0x0000004b10107220 */ /* 0x000fe20000410000 */
[----:B---3--:R-:W-:Y:S01]  /*41a0*/  FADD.FTZ R33, -R83, 1 ;  /* 0x3f80000053217421 */ /* 0x008fe20000010100 */
[----:B------:R-:W-:Y:S01]  /*41b0*/  FFMA.FTZ R15, R126, R15, 1 ;  /* 0x3f8000007e0f7423 */ /* 0x000fe2000001000f */
[----:B------:R-:W-:Y:S01]  /*41c0*/  FMUL.FTZ R18, R57, R82 ;  /* 0x0000005239127220 */ /* 0x000fe20000410000 */
[----:B------:R-:W-:Y:S01]  /*41d0*/  FMUL.FTZ R12, R19, R12 ;  /* 0x0000000c130c7220 */ /* 0x000fe20000410000 */
[----:B----4-:R-:W-:Y:S01]  /*41e0*/  FADD.FTZ R87, -R133, 1 ;  /* 0x3f80000085577421 */ /* 0x010fe20000010100 */
[----:B------:R-:W-:Y:S01]  /*41f0*/  FMUL.FTZ R34, R63, R117 ;  /* 0x000000753f227220 */ /* 0x000fe20000410000 */
[----:B------:R-:W-:Y:S01]  /*4200*/  FMUL.FTZ R76, R121, R76 ;  /* 0x0000004c794c7220 */ /* 0x000fe20000410000 */
[----:B------:R-:W-:Y:S01]  /*4210*/  FMUL.FTZ R16, R129, R16 ;  /* 0x0000001081107220 */ /* 0x000fe20000410000 */
        /* <DEDUP_REMOVED lines=14> */
[----:B------:R-:W1:Y:S01]  /*4300*/  LDC.64 R122, c[0x0][0x3e8] ;  /* 0x0000fa00ff7a7b82 */ /* 0x000e620000000a00 */
        /* <DEDUP_REMOVED lines=13> */
[----:B0-----:R-:W-:Y:S01]  /*43e0*/  IMAD R16, R58, UR15, RZ ;  /* 0x0000000f3a107c24 */ /* 0x001fe2000f8e02ff */
[----:B------:R-:W-:Y:S01]  /*43f0*/  SHF.L.U32 R13, R5, 0x10, RZ ;  /* 0x00000010050d7819 */ /* 0x000fe200000006ff */
[----:B------:R-:W-:Y:S01]  /*4400*/  FMUL.FTZ R37, R37, R62 ;  /* 0x0000003e25257220 */ /* 0x000fe20000410000 */
[----:B------:R-:W-:Y:S01]  /*4410*/  PRMT R87, R5, 0x7632, R87 ;  /* 0x0000763205577816 */ /* 0x000fe20000000057 */
[----:B------:R-:W-:-:S02]  /*4420*/  IMAD R121, R59, UR14, R16 ;  /* 0x0000000e3b797c24 */ /* 0x000fc4000f8e0210 */
[----:B------:R-:W-:Y:S01]  /*4430*/  FMUL.FTZ R66, R66, R133 ;  /* 0x0000008542427220 */ /* 0x000fe20000410000 */
[----:B------:R-:W-:Y:S01]  /*4440*/  FFMA.FTZ R135, R44, R13, R135 ;  /* 0x0000000d2c877223 */ /* 0x000fe20000010087 */
[----:B------:R-:W-:Y:S01]  /*4450*/  IMAD.WIDE.U32 R58, R58, UR14, R2 ;  /* 0x0000000e3a3a7c25 */ /* 0x000fe2000f8e0002 */
[----:B------:R-:W-:Y:S02]  /*4460*/  SHF.L.U32 R84, R87, 0x10, RZ ;  /* 0x0000001057547819 */ /* 0x000fe400000006ff */
[----:B------:R-:W-:Y:S02]  /*4470*/  SHF.L.U32 R56, R198, 0x10, RZ ;  /* 0x00000010c6387819 */ /* 0x000fe400000006ff */
[----:B------:R-:W-:Y:S01]  /*4480*/  IADD3 R59, R59, R121, RZ ;  /* 0x000000793b3b7210 */ /* 0x000fe20007ffe0ff */
[----:B------:R-:W-:Y:S01]  /*4490*/  FFMA.FTZ R84, R120, R84, R135 ;  /* 0x0000005478547223 */ /* 0x000fe20000010087 */
[----:B------:R-:W-:Y:S01]  /*44a0*/  FMUL.FTZ R121, R57, R68 ;  /* 0x0000004439797220 */ /* 0x000fe20000410000 */
[----:B------:R0:W-:Y:S04]  /*44b0*/  STS.128 [R76], R20 ;  /* 0x000000144c007388 */ /* 0x0001e80000000c00 */
[----:B------:R2:W-:Y:S01]  /*44c0*/  STS.128 [R76+0x10], R32 ;  /* 0x000010204c007388 */ /* 0x0005e20000000c00 */
[----:B------:R-:W-:-:S03]  /*44d0*/  NOP ;  /* 0x0000000000007918 */ /* 0x000fc60000000000 */
[----:B------:R-:W3:Y:S04]  /*44e0*/  LDS.128 R12, [R109] ;  /* 0x000000006d0c7984 */ /* 0x000ee80000000c00 */
[----:B------:R-:W4:Y:S01]  /*44f0*/  LDS.128 R16, [R109+0x200] ;  /* 0x000200006d107984 */ /* 0x000f220000000c00 */
[----:B0-----:R-:W-:Y:S01]  /*4500*/  SHF.L.U32 R22, R6, 0x10, RZ ;  /* 0x0000001006167819 */ /* 0x001fe200000006ff */
[----:B------:R-:W-:Y:S02]  /*4510*/  IMAD.WIDE.U32 R20, R119, UR8, R58 ;  /* 0x0000000877147c25 */ /* 0x000fe4000f8e003a */
[----:B------:R-:W0:Y:S02]  /*4520*/  LDC R58, c[0x0][0x21c] ;  /* 0x00008700ff3a7b82 */ /* 0x000e240000000800 */
[----:B--2---:R-:W-:-:S02]  /*4530*/  IMAD R32, R118, UR8, RZ ;  /* 0x0000000876207c24 */ /* 0x004fc4000f8e02ff */
[----:B------:R-:W-:Y:S01]  /*4540*/  FFMA.FTZ R84, R39, R22, R84 ;  /* 0x0000001627547223 */ /* 0x000fe20000010054 */
[----:B-1----:R-:W-:Y:S01]  /*4550*/  LEA R22, P0, R20, R122, 0x1 ;  /* 0x0000007a14167211 */ /* 0x002fe200078008ff */
[----:B------:R-:W-:Y:S01]  /*4560*/  FMUL.FTZ R122, R63, R66 ;  /* 0x000000423f7a7220 */ /* 0x000fe20000410000 */
[----:B------:R-:W-:Y:S01]  /*4570*/  IMAD R23, R119, UR9, R32 ;  /* 0x0000000977177c24 */ /* 0x000fe2000f8e0220 */
[----:B------:R-:W-:Y:S01]  /*4580*/  ULDC.64 UR8, c[0x0][0x320] ;  /* 0x0000c80000087ab9 */ /* 0x000fe20000000a00 */
[----:B------:R-:W-:-:S03]  /*4590*/  SHF.L.U32 R32, R7, 0x10, RZ ;  /* 0x0000001007207819 */ /* 0x000fc600000006ff */
[----:B------:R-:W-:Y:S02]  /*45a0*/  IADD3 R23, R21, R23, RZ ;  /* 0x0000001715177210 */ /* 0x000fe40007ffe0ff */
[----:B------:R-:W-:Y:S02]  /*45b0*/  SHF.L.U32 R21, R199, 0x10, RZ ;  /* 0x00000010c7157819 */ /* 0x000fe400000006ff */
[----:B------:R-:W-:Y:S02]  /*45c0*/  LEA.HI.X R23, R20, R123, R23, 0x1, P0 ;  /* 0x0000007b14177211 */ /* 0x000fe400000f0c17 */
[----:B------:R-:W-:Y:S01]  /*45d0*/  ISETP.NE.U32.AND P0, PT, RZ, UR8, PT ;  /* 0x00000008ff007c0c */ /* 0x000fe2000bf05070 */
[----:B------:R-:W-:Y:S01]  /*45e0*/  FFMA.FTZ R84, R121, R21, R84 ;  /* 0x0000001579547223 */ /* 0x000fe20000010054 */
[----:B------:R-:W-:Y:S02]  /*45f0*/  IMAD.WIDE R20, R0, 0x10, R22 ;  /* 0x0000001000147825 */ /* 0x000fe400078e0216 */
[----:B------:R-:W-:-:S02]  /*4600*/  ISETP.NE.AND.EX P0, PT, RZ, UR9, PT, P0 ;  /* 0x00000009ff007c0c */ /* 0x000fc4000bf05300 */
[----:B------:R-:W-:Y:S01]  /*4610*/  FFMA.FTZ R57, R37, R32, R84 ;  /* 0x0000002025397223 */ /* 0x000fe20000010054 */
[----:B---3--:R1:W-:Y:S04]  /*4620*/  STG.E.128 desc[UR12][R20.64], R12 ;  /* 0x0000000c14007986 */ /* 0x0083e8000c101d0c */
[----:B----4-:R1:W-:Y:S06]  /*4630*/  STG.E.128 desc[UR12][R20.64+0x200], R16 ;  /* 0x0002001014007986 */ /* 0x0103ec000c101d0c */
[----:B------:R-:W-:Y:S05]  /*4640*/  @!P0 BRA `(.L_x_9873) ;  /* 0x0000000000b48947 */ /* 0x000fea0003800000 */
[----:B------:R-:W-:Y:S01]  /*4650*/  BAR.SYNC.DEFER_BLOCKING 0x0 ;  /* 0x0000000000007b1d */ /* 0x000fe20000010000 */
[----:B-1----:R-:W-:Y:S01]  /*4660*/  FMUL.FTZ R21, R40, R67 ;  /* 0x0000004328157220 */ /* 0x002fe20000410000 */
[----:B------:R-:W-:Y:S01]  /*4670*/  FMUL.FTZ R30, R41, R30 ;  /* 0x0000001e291e7220 */ /* 0x000fe20000410000 */
[----:B------:R-:W-:Y:S01]  /*4680*/  FMUL.FTZ R20, R31, R64 ;  /* 0x000000401f147220 */ /* 0x000fe20000410000 */
[----:B------:R-:W-:Y:S01]  /*4690*/  FMUL.FTZ R73, R38, R73 ;  /* 0x0000004926497220 */ /* 0x000fe20000410000 */
[----:B------:R-:W-:-:S03]  /*46a0*/  FMUL.FTZ R22, R42, R69 ;  /* 0x000000452a167220 */ /* 0x000fc60000410000 */
[----:B------:R-:W1:Y:S01]  /*46b0*/  LDC.64 R40, c[0x0][0x2c0] ;  /* 0x0000b000ff287b82 */ /* 0x000e620000000a00 */
        /* <DEDUP_REMOVED lines=20> */
[C---:B-1----:R-:W-:Y:S01]  /*4800*/  IMAD R30, R40.reuse, UR15, RZ ;  /* 0x0000000f281e7c24 */ /* 0x042fe2000f8e02ff */
[----:B------:R-:W-:Y:S01]  /*4810*/  F2FP.BF16.F32.PACK_AB R32, R61, R32 ;  /* 0x000000203d20723e */ /* 0x000fe200000010ff */
[----:B------:R-:W-:-:S04]  /*4820*/  IMAD.WIDE.U32 R2, R40, UR14, R2 ;  /* 0x0000000e28027c25 */ /* 0x000fc8000f8e0002 */
[----:B------:R-:W-:Y:S01]  /*4830*/  STS.128 [R76+0x10], R32 ;  /* 0x000010204c007388 */ /* 0x000fe20000000c00 */
[----:B------:R-:W-:-:S03]  /*4840*/  NOP ;  /* 0x0000000000007918 */ /* 0x000fc60000000000 */
[----:B------:R-:W1:Y:S01]  /*4850*/  LDS.128 R12, [R109] ;  /* 0x000000006d0c7984 */ /* 0x000e620000000c00 */
[----:B------:R-:W-:Y:S02]  /*4860*/  IMAD R31, R41, UR14, R30 ;  /* 0x0000000e291f7c24 */ /* 0x000fe4000f8e021e */
[----:B------:R-:W-:Y:S01]  /*4870*/  IMAD R30, R118, UR10, RZ ;  /* 0x0000000a761e7c24 */ /* 0x000fe2000f8e02ff */
[----:B------:R-:W3:Y:S02]  /*4880*/  LDS.128 R16, [R109+0x200] ;  /* 0x000200006d107984 */ /* 0x000ee40000000c00 */
[----:B------:R-:W-:Y:S01]  /*4890*/  IADD3 R3, R3, R31, RZ ;  /* 0x0000001f03037210 */ /* 0x000fe20007ffe0ff */
[C---:B--2---:R-:W-:Y:S02]  /*48a0*/  IMAD R21, R119.reuse, UR11, R30 ;  /* 0x0000000b77157c24 */ /* 0x044fe4000f8e021e */
[----:B------:R-:W-:-:S05]  /*48b0*/  IMAD.WIDE.U32 R2, R119, UR10, R2 ;  /* 0x0000000a77027c25 */ /* 0x000fca000f8e0002 */
[----:B------:R-:W-:Y:S02]  /*48c0*/  IADD3 R3, R3, R21, RZ ;  /* 0x0000001503037210 */ /* 0x000fe40007ffe0ff */
[----:B------:R-:W-:-:S04]  /*48d0*/  LEA R20, P0, R2, UR8, 0x1 ;  /* 0x0000000802147c11 */ /* 0x000fc8000f8008ff */
[----:B------:R-:W-:-:S03]  /*48e0*/  LEA.HI.X R21, R2, UR9, R3, 0x1, P0 ;  /* 0x0000000902157c11 */ /* 0x000fc600080f0c03 */
[----:B------:R-:W-:-:S05]  /*48f0*/  IMAD.WIDE R2, R0, 0x10, R20 ;  /* 0x0000001000027825 */ /* 0x000fca00078e0214 */
[----:B-1----:R2:W-:Y:S04]  /*4900*/  STG.E.128 desc[UR12][R2.64], R12 ;  /* 0x0000000c02007986 */ /* 0x0025e8000c101d0c */
[----:B---3--:R2:W-:Y:S02]  /*4910*/  STG.E.128 desc[UR12][R2.64+0x200], R16 ;  /* 0x0002001002007986 */ /* 0x0085e4000c101d0c */
.L_x_9873:
        /* <DEDUP_REMOVED lines=40> */
[----:B------:R-:W-:Y:S01]  /*4ba0*/  FADD.FTZ R46, R46, R46 ;  /* 0x0000002e2e2e7221 */ /* 0x000fe20000010000 */
[----:B------:R-:W-:Y:S01]  /*4bb0*/  FADD.FTZ R45, R45, R45 ;  /* 0x0000002d2d2d7221 */ /* 0x000fe20000010000 */
[----:B------:R-:W-:Y:S01]  /*4bc0*/  FADD.FTZ R44, R44, R44 ;  /* 0x0000002c2c2c7221 */ /* 0x000fe20000010000 */
[----:B------:R-:W-:Y:S01]  /*4bd0*/  FADD.FTZ R43, R120, R120 ;  /* 0x00000078782b7221 */ /* 0x000fe20000010000 */
[----:B------:R-:W-:Y:S01]  /*4be0*/  FADD.FTZ R41, R121, R121 ;  /* 0x0000007979297221 */ /* 0x000fe20000010000 */
[----:B------:R-:W4:Y:S01]  /*4bf0*/  LDC.64 R32, c[0x0][0x2d8] ;  /* 0x0000b600ff207b82 */ /* 0x000f220000000a00 */
[----:B------:R-:W-:Y:S01]  /*4c00*/  FADD.FTZ R40, R37, R37 ;  /* 0x0000002525287221 */ /* 0x000fe20000010000 */
[----:B------:R-:W-:Y:S01]  /*4c10*/  FADD.FTZ R39, R122, R122 ;  /* 0x0000007a7a277221 */ /* 0x000fe20000010000 */
[----:B------:R-:W-:Y:S01]  /*4c20*/  MOV R38, RZ ;  /* 0x000000ff00267202 */ /* 0x000fe20000000f00 */
[----:B------:R-:W-:Y:S01]  /*4c30*/  ULDC UR32, c[0x0][0x224] ;  /* 0x0000890000207ab9 */ /* 0x000fe20000000800 */
[----:B------:R-:W-:Y:S01]  /*4c40*/  MOV R86, RZ ;  /* 0x000000ff00567202 */ /* 0x000fe20000000f00 */
[----:B------:R-:W-:Y:S01]  /*4c50*/  ULDC UR33, c[0x0][0x21c] ;  /* 0x0000870000217ab9 */ /* 0x000fe20000000800 */
[----:B------:R-:W-:Y:S01]  /*4c60*/  ULDC.64 UR10, c[0x0][0x270] ;  /* 0x00009c00000a7ab9 */ /* 0x000fe20000000a00 */
[----:B------:R-:W0:Y:S01]  /*4c70*/  LDC.64 R34, c[0x0][0x2d0] ;  /* 0x0000b400ff227b82 */ /* 0x000e220000000a00 */
[----:B------:R-:W-:Y:S01]  /*4c80*/  ULDC.64 UR16, c[0x0][0x268] ;  /* 0x00009a0000107ab9 */ /* 0x000fe20000000a00 */
[----:B------:R-:W-:Y:S01]  /*4c90*/  ULDC.64 UR18, c[0x0][0x250] ;  /* 0x0000940000127ab9 */ /* 0x000fe20000000a00 */
[----:B------:R-:W-:Y:S01]  /*4ca0*/  ULDC.64 UR20, c[0x0][0x248] ;  /* 0x0000920000147ab9 */ /* 0x000fe20000000a00 */
[----:B------:R-:W-:Y:S01]  /*4cb0*/  ULDC.64 UR22, c[0x0][0x230] ;  /* 0x00008c0000167ab9 */ /* 0x000fe20000000a00 */
[----:B------:R-:W-:-:S05]  /*4cc0*/  ULDC.64 UR24, c[0x0][0x238] ;  /* 0x00008e0000187ab9 */ /* 0x000fca0000000a00 */
.L_x_9905:
[----:B012---:R-:W-:Y:S01]  /*4cd0*/  IMAD R12, R118, UR22, RZ ;  /* 0x00000016760c7c24 */ /* 0x007fe2000f8e02ff */
        /* <DEDUP_REMOVED lines=54> */
[----:B------:R-:W-:Y:S01]  /*5040*/  IADD3 R3, R13, R123, RZ ;  /* 0x0000007b0d037210 */ /* 0x000fe20007ffe0ff */
[----:B------:R-:W-:Y:S01]  /*5050*/  IMAD R123, R16, UR10, RZ ;  /* 0x0000000a107b7c24 */ /* 0x000fe2000f8e02ff */
[----:B------:R1:W-:Y:S01]  /*5060*/  MUFU.COS R124, R15 ;  /* 0x0000000f007c7308 */ /* 0x0003e20000000000 */
[----:B------:R-:W-:Y:S02]  /*5070*/  MOV R2, R12 ;  /* 0x0000000c00027202 */ /* 0x000fe40000000f00 */
[----:B------:R-:W-:-:S03]  /*5080*/  IMAD R123, R38, UR11, R123 ;  /* 0x0000000b267b7c24 */ /* 0x000fc6000f8e027b */
        /* <DEDUP_REMOVED lines=10> */
[----:B------:R-:W-:Y:S01]  /*5130*/  IMAD R17, R16, UR18, RZ ;  /* 0x0000001210117c24 */ /* 0x000fe2000f8e02ff */
[----:B------:R3:W-:Y:S01]  /*5140*/  MUFU.COS R134, R18 ;  /* 0x0000001200867308 */ /* 0x0007e20000000000 */
[----:B----4-:R-:W-:Y:S01]  /*5150*/  LEA R16, P3, R2, R32, 0x3 ;  /* 0x0000002002107211 */ /* 0x010fe200078618ff */
        /* <DEDUP_REMOVED lines=10> */
[----:B---3--:R-:W-:Y:S02]  /*5200*/  LEA R18, P4, R12, R30, 0x3 ;  /* 0x0000001e0c127211 */ /* 0x008fe400078818ff */
        /* <DEDUP_REMOVED lines=35> */
[----:B------:R1:W-:Y:S02]  /*5440*/  MUFU.COS R131, R123 ;  /* 0x0000007b00837308 */ /* 0x0003e40000000000 */
[C---:B-1----:R-:W-:Y:S01]  /*5450*/  FMUL.FTZ R123, R20.reuse, R98 ;  /* 0x00000062147b7220 */ /* 0x042fe20000410000 */
[----:B------:R1:W5:Y:S05]  /*5460*/  @!P2 LDG.E.128 R12, desc[UR12][R2.64] ;  /* 0x0000000c020ca981 */ /* 0x00036a000c1e1d00 */
[----:B------:R-:W-:Y:S01]  /*5470*/  MUFU.EX2 R22, R22 ;  /* 0x0000001600167308 */ /* 0x000fe20000000800 */
[----:B-1----:R-:W-:-:S07]  /*5480*/  FMUL.FTZ R2, R20, R100 ;  /* 0x0000006414027220 */ /* 0x002fce0000410000 */
[----:B------:R-:W1:Y:S01]  /*5490*/  MUFU.EX2 R123, R123 ;  /* 0x0000007b007b7308 */ /* 0x000e620000000800 */
[C---:B------:R-:W-:Y:S01]  /*54a0*/  FMUL.FTZ R3, R20.reuse, R106 ;  /* 0x0000006a14037220 */ /* 0x040fe20000410000 */
[----:B0-----:R-:W-:-:S06]  /*54b0*/  FMUL.FTZ R21, R20, R107 ;  /* 0x0000006b14157220 */ /* 0x001fcc0000410000 */
[----:B------:R-:W0:Y:S08]  /*54c0*/  MUFU.EX2 R2, R2 ;  /* 0x0000000200027308 */ /* 0x000e300000000800 */
[----:B------:R-:W3:Y:S01]  /*54d0*/  MUFU.EX2 R3, R3 ;  /* 0x0000000300037308 */ /* 0x000ee20000000800 */
[C---:B-1----:R-:W-:Y:S01]  /*54e0*/  FMUL.FTZ R139, R123.reuse, R124 ;  /* 0x0000007c7b8b7220 */ /* 0x042fe20000410000 */
[----:B------:R-:W-:Y:S01]  /*54f0*/  FMUL.FTZ R138, R123, R138 ;  /* 0x0000008a7b8a7220 */ /* 0x000fe20000410000 */
[----:B------:R-:W-:-:S05]  /*5500*/  SHF.L.U32 R123, R8, 0x10, RZ ;  /* 0x00000010087b7819 */ /* 0x000fca00000006ff */
[----:B------:R-:W1:Y:S01]  /*5510*/  MUFU.EX2 R21, R21 ;  /* 0x0000001500157308 */ /* 0x000e620000000800 */
[----:B------:R-:W-:Y:S01]  /*5520*/  FMUL.FTZ R146, R22, R23 ;  /* 0x0000001716927220 */ /* 0x000fe20000410000 */
[----:B0-----:R-:W-:Y:S01]  /*5530*/  FMUL.FTZ R142, R2, R121 ;  /* 0x00000079028e7220 */ /* 0x001fe20000410000 */
[----:B------:R-:W-:Y:S01]  /*5540*/  SHF.L.U32 R121, R92, 0x10, RZ ;  /* 0x000000105c797819 */ /* 0x000fe200000006ff */
[----:B------:R-:W-:Y:S01]  /*5550*/  FMUL.FTZ R147, R22, R147 ;  /* 0x0000009316937220 */ /* 0x000fe20000410000 */
[----:B------:R-:W-:Y:S01]  /*5560*/  FMUL.FTZ R224, R123, R108 ;  /* 0x0000006c7be07220 */ /* 0x000fe20000410000 */
[----:B------:R-:W-:Y:S01]  /*5570*/  FMUL.FTZ R23, RZ, R146 ;  /* 0x00000092ff177220 */ /* 0x000fe20000410000 */
[----:B------:R-:W-:Y:S01]  /*5580*/  FMUL.FTZ R143, R2, R143 ;  /* 0x0000008f028f7220 */ /* 0x000fe20000410000 */
[----:B------:R-:W-:Y:S01]  /*5590*/  FMUL.FTZ R222, R121, R102 ;  /* 0x0000006679de7220 */ /* 0x000fe20000410000 */
[C---:B---3--:R-:W-:Y:S01]  /*55a0*/  FMUL.FTZ R141, R3.reuse, R122 ;  /* 0x0000007a038d7220 */ /* 0x048fe20000410000 */
[----:B------:R-:W-:Y:S01]  /*55b0*/  FMUL.FTZ R140, R3, R140 ;  /* 0x0000008c038c7220 */ /* 0x000fe20000410000 */
[----:B------:R-:W-:Y:S01]  /*55c0*/  FMUL.FTZ R3, R20, R96 ;  /* 0x0000006014037220 */ /* 0x000fe20000410000 */
[C---:B------:R-:W-:Y:S01]  /*55d0*/  FMUL.FTZ R2, R224.reuse, R146 ;  /* 0x00000092e0027220 */ /* 0x040fe20000410000 */
[-C--:B------:R-:W-:Y:S01]  /*55e0*/  FFMA.FTZ R23, R224, R147.reuse, -R23 ;  /* 0x00000093e0177223 */ /* 0x080fe20000010817 */
[----:B------:R-:W-:Y:S01]  /*55f0*/  FMUL.FTZ R22, R20, R104 ;  /* 0x0000006814167220 */ /* 0x000fe20000410000 */
[C---:B-1----:R-:W-:Y:S01]  /*5600*/  FMUL.FTZ R145, R21.reuse, R120 ;  /* 0x0000007815917220 */ /* 0x042fe20000410000 */
[----:B------:R-:W-:Y:S01]  /*5610*/  FMUL.FTZ R144, R21, R144 ;  /* 0x0000009015907220 */ /* 0x000fe20000410000 */
[----:B------:R-:W-:Y:S01]  /*5620*/  FFMA.FTZ R120, RZ, R147, R2 ;  /* 0x00000093ff787223 */ /* 0x000fe20000010002 */
[----:B------:R-:W-:Y:S01]  /*5630*/  FADD.FTZ R23, R222, R23 ;  /* 0x00000017de177221 */ /* 0x000fe20000010000 */
[----:B------:R-:W0:Y:S02]  /*5640*/  MUFU.EX2 R3, R3 ;  /* 0x0000000300037308 */ /* 0x000e240000000800 */
[----:B------:R-:W-:Y:S01]  /*5650*/  FADD.FTZ R120, RZ, R120 ;  /* 0x00000078ff787221 */ /* 0x000fe20000010000 */
[----:B------:R-:W-:Y:S01]  /*5660*/  FMUL.FTZ R124, R144, R23 ;  /* 0x00000017907c7220 */ /* 0x000fe20000410000 */
[----:B------:R-:W-:-:S02]  /*5670*/  FMUL.FTZ R2, R20, R95 ;  /* 0x0000005f14027220 */ /* 0x000fc40000410000 */
[-C--:B------:R-:W-:Y:S02]  /*5680*/  FMUL.FTZ R122, R144, R120.reuse ;  /* 0x00000078907a7220 */ /* 0x080fe40000410000 */
[----:B------:R-:W1:Y:S01]  /*5690*/  MUFU.EX2 R22, R22 ;  /* 0x0000001600167308 */ /* 0x000e620000000800 */
[C---:B------:R-:W-:Y:S01]  /*56a0*/  FFMA.FTZ R124, R145.reuse, R120, R124 ;  /* 0x00000078917c7223 */ /* 0x040fe2000001007c */
[----:B------:R-:W-:Y:S01]  /*56b0*/  FFMA.FTZ R122, R145, R23, -R122 ;  /* 0x00000017917a7223 */ /* 0x000fe2000001087a */
[----:B------:R-:W-:Y:S02]  /*56c0*/  FMUL.FTZ R21, R20, R103 ;  /* 0x0000006714157220 */ /* 0x000fe40000410000 */
[----:B------:R-:W-:Y:S01]  /*56d0*/  FADD.FTZ R124, RZ, R124 ;  /* 0x0000007cff7c7221 */ /* 0x000fe20000010000 */
[----:B------:R-:W-:Y:S02]  /*56e0*/  FADD.FTZ R122, R221, R122 ;  /* 0x0000007add7a7221 */ /* 0x000fe40000010000 */
[----:B------:R-:W3:Y:S01]  /*56f0*/  MUFU.EX2 R2, R2 ;  /* 0x0000000200027308 */ /* 0x000ee20000000800 */
[----:B------:R-:W-:Y:S01]  /*5700*/  FMUL.FTZ R120, R142, R124 ;  /* 0x0000007c8e787220 */ /* 0x000fe20000410000 */
[----:B------:R-:W-:Y:S01]  /*5710*/  FMUL.FTZ R23, R20, R94 ;  /* 0x0000005e14177220 */ /* 0x000fe20000410000 */
[C---:B0-----:R-:W-:Y:S01]  /*5720*/  FMUL.FTZ R162, R3.reuse, R162 ;  /* 0x000000a203a27220 */ /* 0x041fe20000410000 */
[----:B------:R-:W-:Y:S01]  /*5730*/  FMUL.FTZ R161, R3, R130 ;  /* 0x0000008203a17220 */ /* 0x000fe20000410000 */
[-C--:B------:R-:W-:Y:S01]  /*5740*/  FFMA.FTZ R3, R143, R122.reuse, -R120 ;  /* 0x0000007a8f037223 */ /* 0x080fe20000010878 */
[----:B------:R-:W-:-:S02]  /*5750*/  FMUL.FTZ R122, R142, R122 ;  /* 0x0000007a8e7a7220 */ /* 0x000fc40000410000 */
[----:B------:R-:W0:Y:S01]  /*5760*/  MUFU.EX2 R21, R21 ;  /* 0x0000001500157308 */ /* 0x000e220000000800 */
[C---:B-1----:R-:W-:Y:S01]  /*5770*/  FMUL.FTZ R164, R22.reuse, R129 ;  /* 0x0000008116a47220 */ /* 0x042fe20000410000 */
[----:B------:R-:W-:Y:S01]  /*5780*/  FMUL.FTZ R163, R22, R163 ;  /* 0x000000a316a37220 */ /* 0x000fe20000410000 */
[----:B------:R-:W-:-:S05]  /*5790*/  FMUL.FTZ R22, R20, R101 ;  /* 0x0000006514167220 */ /* 0x000fca0000410000 */
[----:B------:R-:W-:Y:S01]  /*57a0*/  MUFU.SIN R155, R125 ;  /* 0x0000007d009b7308 */ /* 0x000fe20000000400 */
[----:B------:R-:W-:Y:S01]  /*57b0*/  FFMA.FTZ R122, R143, R124, R122 ;  /* 0x0000007c8f7a7223 */ /* 0x000fe2000001007a */
[----:B------:R-:W-:-:S06]  /*57c0*/  FADD.FTZ R3, R220, R3 ;  /* 0x00000003dc037221 */ /* 0x000fcc0000010000 */
[----:B------:R1:W-:Y:S01]  /*57d0*/  MUFU.COS R135, R125 ;  /* 0x0000007d00877308 */ /* 0x0003e20000000000 */
[----:B------:R-:W-:Y:S01]  /*57e0*/  FADD.FTZ R122, RZ, R122 ;  /* 0x0000007aff7a7221 */ /* 0x000fe20000010000 */
[----:B-1----:R-:W-:-:S06]  /*57f0*/  FMUL.FTZ R125, R20, R105 ;  /* 0x00000069147d7220 */ /* 0x002fcc0000410000 */
[----:B------:R-:W-:Y:S01]  /*5800*/  MUFU.SIN R150, R127 ;  /* 0x0000007f00967308 */ /* 0x000fe20000000400 */
[----:B------:R-:W-:-:S07]  /*5810*/  FMUL.FTZ R120, R140, R3 ;  /* 0x000000038c787220 */ /* 0x000fce0000410000 */
[----:B------:R-:W-:Y:S08]  /*5820*/  MUFU.COS R154, R127 ;  /* 0x0000007f009a7308 */ /* 0x000ff00000000000 */
[----:B------:R-:W1:Y:S01]  /*5830*/  MUFU.EX2 R23, R23 ;  /* 0x0000001700177308 */ /* 0x000e620000000800 */
[C---:B---3--:R-:W-:Y:S01]  /*5840*/  FMUL.FTZ R158, R2.reuse, R131 ;  /* 0x00000083029e7220 */ /* 0x048fe20000410000 */
[----:B------:R-:W-:Y:S01]  /*5850*/  FMUL.FTZ R157, R2, R157 ;  /* 0x0000009d029d7220 */ /* 0x000fe20000410000 */
[----:B------:R-:W-:-:S05]  /*5860*/  SHF.L.U32 R131, R10, 0x10, RZ ;  /* 0x000000100a837819 */ /* 0x000fca00000006ff */
[----:B------:R-:W3:Y:S01]  /*5870*/  MUFU.EX2 R125, R125 ;  /* 0x0000007d007d7308 */ /* 0x000ee20000000800 */
[-C--:B------:R-:W-:Y:S01]  /*5880*/  FMUL.FTZ R2, R140, R122.reuse ;  /* 0x0000007a8c027220 */ /* 0x080fe20000410000 */
[----:B------:R-:W-:-:S06]  /*5890*/  FFMA.FTZ R120, R141, R122, R120 ;  /* 0x0000007a8d787223 */ /* 0x000fcc0000010078 */
[----:B------:R-:W4:Y:S01]  /*58a0*/  MUFU.EX2 R22, R22 ;  /* 0x0000001600167308 */ /* 0x000f220000000800 */
[C---:B0-----:R-:W-:Y:S01]  /*58b0*/  FMUL.FTZ R160, R21.reuse, R160 ;  /* 0x000000a015a07220 */ /* 0x041fe20000410000 */
[----:B------:R-:W-:Y:S01]  /*58c0*/  FMUL.FTZ R159, R21, R148 ;  /* 0x00000094159f7220 */ /* 0x000fe20000410000 */
[----:B------:R-:W-:Y:S01]  /*58d0*/  FFMA.FTZ R21, R141, R3, -R2 ;  /* 0x000000038d157223 */ /* 0x000fe20000010802 */
[----:B------:R-:W-:Y:S01]  /*58e0*/  FMUL.FTZ R218, R131, R106 ;  /* 0x0000006a83da7220 */ /* 0x000fe20000410000 */
[----:B------:R-:W-:Y:S01]  /*58f0*/  FADD.FTZ R120, RZ, R120 ;  /* 0x00000078ff787221 */ /* 0x000fe20000010000 */
[C---:B-1----:R-:W-:Y:S01]  /*5900*/  FMUL.FTZ R154, R23.reuse, R154 ;  /* 0x0000009a179a7220 */ /* 0x042fe20000410000 */
[----:B------:R-:W-:Y:S01]  /*5910*/  FMUL.FTZ R153, R23, R150 ;  /* 0x0000009617997220 */ /* 0x000fe20000410000 */
[----:B------:R-:W-:Y:S01]  /*5920*/  FADD.FTZ R23, R218, R21 ;  /* 0x00000015da177221 */ /* 0x000fe20000010000 */
[C---:B------:R-:W-:Y:S01]  /*5930*/  FMUL.FTZ R122, R138.reuse, R120 ;  /* 0x000000788a7a7220 */ /* 0x040fe20000410000 */
[C---:B---3--:R-:W-:Y:S01]  /*5940*/  FMUL.FTZ R137, R125.reuse, R126 ;  /* 0x0000007e7d897220 */ /* 0x048fe20000410000 */
[----:B------:R-:W-:Y:S01]  /*5950*/  FMUL.FTZ R136, R125, R136 ;  /* 0x000000887d887220 */ /* 0x000fe20000410000 */
[-C--:B------:R-:W-:Y:S01]  /*5960*/  FMUL.FTZ R3, R37, R146.reuse ;  /* 0x0000009225037220 */ /* 0x080fe20000410000 */
[-C--:B------:R-:W-:Y:S01]  /*5970*/  FFMA.FTZ R125, R139, R23.reuse, -R122 ;  /* 0x000000178b7d7223 */ /* 0x080fe2000001087a */
[----:B------:R-:W-:Y:S01]  /*5980*/  FMUL.FTZ R122, R138, R23 ;  /* 0x000000178a7a7220 */ /* 0x000fe20000410000 */
[----:B------:R-:W-:Y:S01]  /*5990*/  FMUL.FTZ R2, R99, UR31 ;  /* 0x0000001f63027c20 */ /* 0x000fe20008410000 */
[----:B------:R-:W-:Y:S01]  /*59a0*/  FMUL.FTZ R127, R20, R97 ;  /* 0x00000061147f7220 */ /* 0x000fe20000410000 */
[C---:B----4-:R-:W-:Y:S01]  /*59b0*/  FMUL.FTZ R156, R22.reuse, R135 ;  /* 0x00000087169c7220 */ /* 0x050fe20000410000 */
[----:B------:R-:W-:Y:S01]  /*59c0*/  FMUL.FTZ R155, R22, R155 ;  /* 0x0000009b169b7220 */ /* 0x000fe20000410000 */
[C---:B------:R-:W-:Y:S01]  /*59d0*/  FMUL.FTZ R22, R36.reuse, R146 ;  /* 0x0000009224167220 */ /* 0x040fe20000410000 */
[-C--:B------:R-:W-:Y:S01]  /*59e0*/  FFMA.FTZ R21, R36, R147.reuse, -R3 ;  /* 0x0000009324157223 */ /* 0x080fe20000010803 */
[----:B------:R-:W-:Y:S01]  /*59f0*/  SHF.L.U32 R129, R90, 0x10, RZ ;  /* 0x000000105a817819 */ /* 0x000fe200000006ff */
[----:B------:R-:W-:Y:S01]  /*5a00*/  FFMA.FTZ R122, R139, R120, R122 ;  /* 0x000000788b7a7223 */ /* 0x000fe2000001007a */
[----:B------:R-:W-:Y:S01]  /*5a10*/  FMUL.RZ R151, R2, 0.15915493667125701904 ;  /* 0x3e22f98302977820 */ /* 0x000fe2000040c000 */
[----:B------:R-:W-:Y:S01]  /*5a20*/  FFMA.FTZ R22, R37, R147, R22 ;  /* 0x0000009325167223 */ /* 0x000fe20000010016 */
[C---:B------:R-:W-:Y:S01]  /*5a30*/  FMUL.FTZ R2, R144.reuse, R21 ;  /* 0x0000001590027220 */ /* 0x040fe20000410000 */
[----:B------:R-:W0:Y:S01]  /*5a40*/  MUFU.EX2 R127, R127 ;  /* 0x0000007f007f7308 */ /* 0x000e220000000800 */
[----:B------:R-:W-:Y:S01]  /*5a50*/  FMUL.FTZ R216, R129, R98 ;  /* 0x0000006281d87220 */ /* 0x000fe20000410000 */
[----:B------:R-:W-:Y:S01]  /*5a60*/  FADD.FTZ R122, RZ, R122 ;  /* 0x0000007aff7a7221 */ /* 0x000fe20000010000 */
[CC--:B------:R-:W-:Y:S01]  /*5a70*/  FFMA.FTZ R23, R145.reuse, R22.reuse, R2 ;  /* 0x0000001691177223 */ /* 0x0c0fe20000010002 */
        /* <DEDUP_REMOVED lines=8> */
[-C--:B------:R-:W-:Y:S01]  /*5b00*/  FFMA.FTZ R120, R143, R22.reuse, -R120 ;  /* 0x000000168f787223 */ /* 0x080fe20000010878 */
[----:B------:R-:W-:Y:S01]  /*5b10*/  SHF.L.U32 R126, R11, 0x10, RZ ;  /* 0x000000100b7e7819 */ /* 0x000fe200000006ff */
[----:B------:R-:W-:Y:S01]  /*5b20*/  FMUL.FTZ R22, R142, R22 ;  /* 0x000000168e167220 */ /* 0x000fe20000410000 */
[----:B------:R-:W-:Y:S01]  /*5b30*/  MUFU.COS R3, R151 ;  /* 0x0000009700037308 */ /* 0x000fe20000000000 */
[----:B------:R-:W-:Y:S01]  /*5b40*/  FFMA.FTZ R122, R137, R122, R124 ;  /* 0x0000007a897a7223 */ /* 0x000fe2000001007c */
[----:B0-----:R-:W-:Y:S01]  /*5b50*/  FMUL.FTZ R132, R127, R132 ;  /* 0x000000847f847220 */ /* 0x001fe20000410000 */
[----:B------:R-:W-:Y:S01]  /*5b60*/  FFMA.FTZ R22, R143, R23, R22 ;  /* 0x000000178f167223 */ /* 0x000fe20000010016 */
[----:B------:R-:W-:Y:S01]  /*5b70*/  FMUL.FTZ R219, R126, R105 ;  /* 0x000000697edb7220 */ /* 0x000fe20000410000 */
[----:B------:R-:W-:-:S03]  /*5b80*/  FADD.FTZ R125, RZ, R122 ;  /* 0x0000007aff7d7221 */ /* 0x000fc60000010000 */
[----:B------:R-:W0:Y:S01]  /*5b90*/  MUFU.EX2 R2, R2 ;  /* 0x0000000200027308 */ /* 0x000e220000000800 */
[----:B------:R-:W-:Y:S01]  /*5ba0*/  FMUL.FTZ R134, R127, R134 ;  /* 0x000000867f867220 */ /* 0x000fe20000410000 */
[----:B------:R-:W-:-:S06]  /*5bb0*/  SHF.L.U32 R124, R89, 0x10, RZ ;  /* 0x00000010597c7819 */ /* 0x000fcc00000006ff */
[----:B------:R-:W1:Y:S01]  /*5bc0*/  MUFU.SIN R151, R151 ;  /* 0x0000009700977308 */ /* 0x000e620000000400 */
[----:B------:R-:W-:Y:S01]  /*5bd0*/  FMUL.FTZ R122, R140, R22 ;  /* 0x000000168c7a7220 */ /* 0x000fe20000410000 */
[----:B------:R-:W-:Y:S01]  /*5be0*/  FADD.FTZ R23, R219, R130 ;  /* 0x00000082db177221 */ /* 0x000fe20000010000 */
[----:B------:R-:W-:Y:S01]  /*5bf0*/  FMUL.FTZ R127, R132, R125 ;  /* 0x0000007d847f7220 */ /* 0x000fe20000410000 */
[-C--:B------:R-:W-:Y:S01]  /*5c00*/  FMUL.FTZ R21, R140, R120.reuse ;  /* 0x000000788c157220 */ /* 0x080fe20000410000 */
[C---:B------:R-:W-:Y:S01]  /*5c10*/  FFMA.FTZ R122, R141.reuse, R120, -R122 ;  /* 0x000000788d7a7223 */ /* 0x040fe2000001087a */
[-C--:B------:R-:W-:Y:S01]  /*5c20*/  FMUL.FTZ R130, R132, R23.reuse ;  /* 0x0000001784827220 */ /* 0x080fe20000410000 */
[----:B------:R-:W-:Y:S01]  /*5c30*/  FFMA.FTZ R120, R134, R23, -R127 ;  /* 0x0000001786787223 */ /* 0x000fe2000001087f */
[----:B------:R-:W-:Y:S01]  /*5c40*/  FMUL.FTZ R217, R124, R97 ;  /* 0x000000617cd97220 */ /* 0x000fe20000410000 */
[----:B------:R-:W-:Y:S01]  /*5c50*/  FFMA.FTZ R21, R141, R22, R21 ;  /* 0x000000168d157223 */ /* 0x000fe20000010015 */
[----:B------:R-:W-:Y:S01]  /*5c60*/  FMUL.FTZ R22, R138, R122 ;  /* 0x0000007a8a167220 */ /* 0x000fe20000410000 */
[----:B------:R-:W-:Y:S01]  /*5c70*/  FFMA.FTZ R130, R134, R125, R130 ;  /* 0x0000007d86827223 */ /* 0x000fe20000010082 */
[----:B------:R-:W-:Y:S01]  /*5c80*/  FADD.FTZ R120, R217, R120 ;  /* 0x00000078d9787221 */ /* 0x000fe20000010000 */
[C---:B0-----:R-:W-:Y:S01]  /*5c90*/  FMUL.FTZ R152, R2.reuse, R3 ;  /* 0x0000000302987220 */ /* 0x041fe20000410000 */
[----:B------:R-:W-:Y:S01]  /*5ca0*/  FFMA.FTZ R22, R139, R21, R22 ;  /* 0x000000158b167223 */ /* 0x000fe20000010016 */
[----:B------:R-:W-:Y:S01]  /*5cb0*/  FADD.FTZ R130, RZ, R130 ;  /* 0x00000082ff827221 */ /* 0x000fe20000010000 */
[----:B-1----:R-:W-:Y:S01]  /*5cc0*/  FMUL.FTZ R151, R2, R151 ;  /* 0x0000009702977220 */ /* 0x002fe20000410000 */
        /* <DEDUP_REMOVED lines=9> */
[C---:B------:R-:W-:Y:S01]  /*5d60*/  FMUL.FTZ R21, R136.reuse, R2 ;  /* 0x0000000288157220 */ /* 0x040fe20000410000 */
[----:B------:R-:W-:Y:S01]  /*5d70*/  FMUL.FTZ R120, R136, R22 ;  /* 0x0000001688787220 */ /* 0x000fe20000410000 */
[----:B------:R-:W-:Y:S01]  /*5d80*/  FADD.FTZ R23, R214, R23 ;  /* 0x00000017d6177221 */ /* 0x000fe20000010000 */
[----:B------:R-:W-:Y:S01]  /*5d90*/  FMUL.FTZ R135, R161, R122 ;  /* 0x0000007aa1877220 */ /* 0x000fe20000410000 */
[----:B------:R-:W-:Y:S01]  /*5da0*/  FFMA.FTZ R21, R137, R22, R21 ;  /* 0x0000001689157223 */ /* 0x000fe20000010015 */
[----:B------:R-:W-:Y:S01]  /*5db0*/  SHF.L.U32 R125, R88, 0x10, RZ ;  /* 0x00000010587d7819 */ /* 0x000fe200000006ff */
[-C--:B------:R-:W-:Y:S01]  /*5dc0*/  FMUL.FTZ R149, R161, R23.reuse ;  /* 0x00000017a1957220 */ /* 0x080fe20000410000 */
[----:B------:R-:W-:Y:S01]  /*5dd0*/  FFMA.FTZ R135, R162, R23, -R135 ;  /* 0x00000017a2877223 */ /* 0x000fe20000010887 */
[----:B------:R-:W-:Y:S01]  /*5de0*/  FFMA.FTZ R3, R137, R2, -R120 ;  /* 0x0000000289037223 */ /* 0x000fe20000010878 */
[----:B------:R-:W-:Y:S01]  /*5df0*/  FMUL.FTZ R23, R132, R21 ;  /* 0x0000001584177220 */ /* 0x000fe20000410000 */
[----:B------:R-:W-:Y:S01]  /*5e00*/  FMUL.FTZ R226, R125, R96 ;  /* 0x000000607de27220 */ /* 0x000fe20000410000 */
[----:B------:R-:W-:Y:S01]  /*5e10*/  FFMA.FTZ R149, R162, R122, R149 ;  /* 0x0000007aa2957223 */ /* 0x000fe20000010095 */
[-C--:B------:R-:W-:Y:S01]  /*5e20*/  FMUL.FTZ R2, R132, R3.reuse ;  /* 0x0000000384027220 */ /* 0x080fe20000410000 */
[----:B------:R-:W-:Y:S01]  /*5e30*/  FFMA.FTZ R23, R134, R3, -R23 ;  /* 0x0000000386177223 */ /* 0x000fe20000010817 */
[----:B------:R-:W-:Y:S01]  /*5e40*/  FADD.FTZ R135, R226, R135 ;  /* 0x00000087e2877221 */ /* 0x000fe20000010000 */
[----:B------:R-:W-:Y:S01]  /*5e50*/  FADD.FTZ R149, RZ, R149 ;  /* 0x00000095ff957221 */ /* 0x000fe20000010000 */
[----:B------:R-:W-:Y:S01]  /*5e60*/  FFMA.FTZ R2, R134, R21, R2 ;  /* 0x0000001586027223 */ /* 0x000fe20000010002 */
[----:B------:R-:W-:Y:S01]  /*5e70*/  FMUL.FTZ R3, R163, R23 ;  /* 0x00000017a3037220 */ /* 0x000fe20000410000 */
[----:B------:R-:W-:Y:S01]  /*5e80*/  SHF.L.U32 R122, R5, 0x10, RZ ;  /* 0x00000010057a7819 */ /* 0x000fe200000006ff */
[C---:B------:R-:W-:Y:S01]  /*5e90*/  FMUL.FTZ R22, R159.reuse, R135 ;  /* 0x000000879f167220 */ /* 0x040fe20000410000 */
        /* <DEDUP_REMOVED lines=37> */
[----:B------:R-:W-:Y:S01]  /*60f0*/  FMUL.FTZ R2, R93, UR31 ;  /* 0x0000001f5d027c20 */ /* 0x000fe20008410000 */
        /* <DEDUP_REMOVED lines=21> */
[CC--:B------:R-:W-:Y:S01]  /*6250*/  FMUL.FTZ R167, R151.reuse, R165.reuse ;  /* 0x000000a597a77220 */ /* 0x0c0fe20000410000 */
        /* <DEDUP_REMOVED lines=16> */
[----:B--2---:R-:W-:Y:S01]  /*6360*/  FMUL.FTZ R2, R17, R18 ;  /* 0x0000001211027220 */ /* 0x004fe20000410000 */
        /* <DEDUP_REMOVED lines=27> */
.L_x_9876:
[----:B------:R-:W-:Y:S05]  /*6520*/  BSYNC B0 ;  /* 0x0000000000007941 */ /* 0x000fea0003800000 */
.L_x_9875:
        /* <DEDUP_REMOVED lines=119> */
.L_x_9934:
        /* <DEDUP_REMOVED lines=14> */
.L_x_9937:
[----:B------:R-:W-:-:S03]  /*6d80*/  UMOV UR8, 0xffffffff ;  /* 0xffffffff00087882 */ /* 0x000fc60000000000 */
[----:B------:R-:W-:Y:S05]  /*6d90*/  BRA.DIV UR8, `(.L_x_9880) ;  /* 0x0000006208307947 */ /* 0x000fea000b800000 */
.L_x_9940:
[----:B------:R-:W-:-:S03]  /*6da0*/  UMOV UR8, 0xffffffff ;  /* 0xffffffff00087882 */ /* 0x000fc60000000000 */
[----:B------:R-:W-:Y:S05]  /*6db0*/  BRA.DIV UR8, `(.L_x_9881) ;  /* 0x0000006208507947 */ /* 0x000fea000b800000 */
.L_x_9943:
[----:B------:R-:W-:-:S03]  /*6dc0*/  UMOV UR8, 0xffffffff ;  /* 0xffffffff00087882 */ /* 0x000fc60000000000 */
[----:B------:R-:W-:Y:S05]  /*6dd0*/  BRA.DIV UR8, `(.L_x_9882) ;  /* 0x0000006208707947 */ /* 0x000fea000b800000 */
.L_x_9946:
        /* <DEDUP_REMOVED lines=10> */
.L_x_9956:
        /* <DEDUP_REMOVED lines=22> */
.L_x_9877:
        /* <DEDUP_REMOVED lines=77> */
[CC--:B------:R-:W-:Y:S01]  /*74b0*/  FMUL.FTZ R20, R136.reuse, -R19.reuse ;  /* 0x8000001388147220 */ /* 0x0c0fe20000410000 */
[----:B------:R-:W-:Y:S01]  /*74c0*/  FMUL.FTZ R12, R136, -R18 ;  /* 0x80000012880c7220 */ /* 0x000fe20000410000 */
[----:B------:R-:W-:Y:S01]  /*74d0*/  FADD.FTZ R213, RZ, R15 ;  /* 0x0000000fffd57221 */ /* 0x000fe20000010000 */
[----:B------:R-:W-:Y:S01]  /*74e0*/  FADD.FTZ R224, R224, R37 ;  /* 0x00000025e0e07221 */ /* 0x000fe20000010000 */
[----:B------:R-:W-:Y:S01]  /*74f0*/  FADD.FTZ R15, -R173, R14 ;  /* 0x0000000ead0f7221 */ /* 0x000fe20000010100 */
[----:B------:R-:W-:Y:S01]  /*7500*/  FFMA.FTZ R19, R137, R19, R12 ;  /* 0x0000001389137223 */ /* 0x000fe2000001000c */
[C---:B------:R-:W-:Y:S01]  /*7510*/  FMUL.FTZ R12, R146.reuse, R213 ;  /* 0x000000d5920c7220 */ /* 0x040fe20000410000 */
[-C--:B------:R-:W-:Y:S01]  /*7520*/  FMUL.FTZ R14, R146, R224.reuse ;  /* 0x000000e0920e7220 */ /* 0x080fe20000410000 */
[----:B------:R-:W-:Y:S01]  /*7530*/  FADD.FTZ R16, R189, R16 ;  /* 0x00000010bd107221 */ /* 0x000fe20000010000 */
[----:B------:R-:W-:Y:S01]  /*7540*/  FMUL.FTZ R17, R161, -R15 ;  /* 0x8000000fa1117220 */ /* 0x000fe20000410000 */
[C---:B------:R-:W-:Y:S01]  /*7550*/  FFMA.FTZ R13, R147.reuse, R224, -R12 ;  /* 0x000000e0930d7223 */ /* 0x040fe2000001080c */
[----:B------:R-:W-:Y:S01]  /*7560*/  FFMA.FTZ R14, R147, R213, R14 ;  /* 0x000000d5930e7223 */ /* 0x000fe2000001000e */
[----:B------:R-:W-:Y:S01]  /*7570*/  FMUL.FTZ R12, R161, -R16 ;  /* 0x80000010a10c7220 */ /* 0x000fe20000410000 */
[----:B------:R-:W-:Y:S01]  /*7580*/  FFMA.FTZ R20, R137, R18, -R20 ;  /* 0x0000001289147223 */ /* 0x000fe20000010814 */
[----:B------:R-:W-:Y:S01]  /*7590*/  FADD.FTZ R222, R222, R13 ;  /* 0x0000000ddede7221 */ /* 0x000fe20000010000 */
[----:B------:R-:W-:Y:S01]  /*75a0*/  FADD.FTZ R211, RZ, R14 ;  /* 0x0000000effd37221 */ /* 0x000fe20000010000 */
[----:B------:R-:W-:Y:S01]  /*75b0*/  FFMA.FTZ R15, R162, R15, R12 ;  /* 0x0000000fa20f7223 */ /* 0x000fe2000001000c */
[----:B------:R-:W-:Y:S01]  /*75c0*/  FMUL.FTZ R14, R138, -R19 ;  /* 0x800000138a0e7220 */ /* 0x000fe20000410000 */
[C---:B------:R-:W-:Y:S01]  /*75d0*/  FMUL.FTZ R12, R144.reuse, R222 ;  /* 0x000000de900c7220 */ /* 0x040fe20000410000 */
[-C--:B------:R-:W-:Y:S01]  /*75e0*/  FMUL.FTZ R13, R144, R211.reuse ;  /* 0x000000d3900d7220 */ /* 0x080fe20000410000 */
[----:B------:R-:W-:Y:S01]  /*75f0*/  FFMA.FTZ R17, R162, R16, -R17 ;  /* 0x00000010a2117223 */ /* 0x000fe20000010811 */
[----:B------:R-:W-:Y:S01]  /*7600*/  FMUL.FTZ R16, R138, -R20 ;  /* 0x800000148a107220 */ /* 0x000fe20000410000 */
[C---:B------:R-:W-:Y:S01]  /*7610*/  FFMA.FTZ R208, R145.reuse, R211, R12 ;  /* 0x000000d391d07223 */ /* 0x040fe2000001000c */
[----:B------:R-:W-:Y:S01]  /*7620*/  FFMA.FTZ R12, R145, R222, -R13 ;  /* 0x000000de910c7223 */ /* 0x000fe2000001080d */
[----:B------:R-:W-:Y:S01]  /*7630*/  FFMA.FTZ R20, R139, R20, -R14 ;  /* 0x000000148b147223 */ /* 0x000fe2000001080e */
[----:B------:R-:W-:Y:S01]  /*7640*/  FADD.FTZ R14, -R174, R15 ;  /* 0x0000000fae0e7221 */ /* 0x000fe20000010100 */
[----:B------:R-:W-:Y:S01]  /*7650*/  FADD.FTZ R208, RZ, R208 ;  /* 0x000000d0ffd07221 */ /* 0x000fe20000010000 */
[----:B------:R-:W-:Y:S01]  /*7660*/  FADD.FTZ R221, R221, R12 ;  /* 0x0000000cdddd7221 */ /* 0x000fe20000010000 */
[----:B------:R-:W-:Y:S01]  /*7670*/  FFMA.FTZ R18, R139, R19, R16 ;  /* 0x000000138b127223 */ /* 0x000fe20000010010 */
[----:B------:R-:W-:Y:S01]  /*7680*/  FMUL.FTZ R22, R140, -R20 ;  /* 0x800000148c167220 */ /* 0x000fe20000410000 */
[C---:B------:R-:W-:Y:S01]  /*7690*/  FMUL.FTZ R12, R142.reuse, R208 ;  /* 0x000000d08e0c7220 */ /* 0x040fe20000410000 */
[-C--:B------:R-:W-:Y:S01]  /*76a0*/  FMUL.FTZ R15, R142, R221.reuse ;  /* 0x000000dd8e0f7220 */ /* 0x080fe20000410000 */
[----:B------:R-:W-:Y:S01]  /*76b0*/  FADD.FTZ R17, R190, R17 ;  /* 0x00000011be117221 */ /* 0x000fe20000010000 */
        /* <DEDUP_REMOVED lines=8> */
[----:B------:R-:W-:Y:S01]  /*7740*/  FFMA.FTZ R16, R164, R17, -R19 ;  /* 0x00000011a4107223 */ /* 0x000fe20000010813 */
[C---:B------:R-:W-:Y:S01]  /*7750*/  FMUL.FTZ R12, R140.reuse, R220 ;  /* 0x000000dc8c0c7220 */ /* 0x040fe20000410000 */
[-C--:B------:R-:W-:Y:S01]  /*7760*/  FMUL.FTZ R13, R140, R209.reuse ;  /* 0x000000d18c0d7220 */ /* 0x080fe20000410000 */
[C---:B------:R-:W-:Y:S01]  /*7770*/  FFMA.FTZ R15, R141.reuse, R20, -R15 ;  /* 0x000000148d0f7223 */ /* 0x040fe2000001080f */
[C---:B------:R-:W-:Y:S01]  /*7780*/  FMUL.FTZ R18, R142.reuse, -R22 ;  /* 0x800000168e127220 */ /* 0x040fe20000410000 */
[C---:B------:R-:W-:Y:S01]  /*7790*/  FFMA.FTZ R12, R141.reuse, R209, R12 ;  /* 0x000000d18d0c7223 */ /* 0x040fe2000001000c */
[----:B------:R-:W-:Y:S01]  /*77a0*/  FFMA.FTZ R13, R141, R220, -R13 ;  /* 0x000000dc8d0d7223 */ /* 0x000fe2000001080d */
[-C--:B------:R-:W-:Y:S01]  /*77b0*/  FMUL.FTZ R17, R142, -R15.reuse ;  /* 0x8000000f8e117220 */ /* 0x080fe20000410000 */
[----:B------:R-:W-:Y:S01]  /*77c0*/  FFMA.FTZ R14, R164, R14, R21 ;  /* 0x0000000ea40e7223 */ /* 0x000fe20000010015 */
[----:B------:R-:W-:Y:S01]  /*77d0*/  FADD.FTZ R206, RZ, R12 ;  /* 0x0000000cffce7221 */ /* 0x000fe20000010000 */
[----:B------:R-:W-:Y:S01]  /*77e0*/  FADD.FTZ R218, R218, R13 ;  /* 0x0000000ddada7221 */ /* 0x000fe20000010000 */
        /* <DEDUP_REMOVED lines=9> */
[-C--:B------:R-:W-:Y:S01]  /*7880*/  FMUL.FTZ R21, R132, -R19.reuse ;  /* 0x8000001384157220 */ /* 0x080fe20000410000 */
[----:B------:R-:W-:Y:S01]  /*7890*/  FADD.FTZ R216, R216, R13 ;  /* 0x0000000dd8d87221 */ /* 0x000fe20000010000 */
[----:B------:R-:W-:Y:S01]  /*78a0*/  FADD.FTZ R207, RZ, R15 ;  /* 0x0000000fffcf7221 */ /* 0x000fe20000010000 */
[----:B------:R-:W-:Y:S01]  /*78b0*/  FFMA.FTZ R19, R134, R19, R12 ;  /* 0x0000001386137223 */ /* 0x000fe2000001000c */
[----:B------:R-:W-:Y:S01]  /*78c0*/  FMUL.FTZ R16, R144, -R22 ;  /* 0x8000001690107220 */ /* 0x000fe20000410000 */
[CC--:B------:R-:W-:Y:S01]  /*78d0*/  FMUL.FTZ R12, R136.reuse, R216.reuse ;  /* 0x000000d8880c7220 */ /* 0x0c0fe20000410000 */
[----:B------:R-:W-:Y:S01]  /*78e0*/  FMUL.FTZ R13, R136, R207 ;  /* 0x000000cf880d7220 */ /* 0x000fe20000410000 */
[----:B------:R-:W-:Y:S01]  /*78f0*/  FFMA.FTZ R21, R134, R17, -R21 ;  /* 0x0000001186157223 */ /* 0x000fe20000010815 */
        /* <DEDUP_REMOVED lines=21> */
[CC--:B------:R-:W-:Y:S01]  /*7a50*/  FMUL.FTZ R13, R163.reuse, R217.reuse ;  /* 0x000000d9a30d7220 */ /* 0x0c0fe20000410000 */
        /* <DEDUP_REMOVED lines=36> */
[----:B------:R-:W-:Y:S01]  /*7ca0*/  FMUL.FTZ R15, R157, R225 ;  /* 0x000000e19d0f7220 */ /* 0x000fe20000410000 */
[----:B------:R-:W-:Y:S01]  /*7cb0*/  FMUL.FTZ R14, R144, -R19 ;  /* 0x80000013900e7220 */ /* 0x000fe20000410000 */
[C---:B------:R-:W-:Y:S01]  /*7cc0*/  FFMA.FTZ R17, R145.reuse, R22, R17 ;  /* 0x0000001691117223 */ /* 0x040fe20000010011 */
[----:B------:R-:W-:Y:S01]  /*7cd0*/  FFMA.FTZ R13, R158, R225, -R13 ;  /* 0x000000e19e0d7223 */ /* 0x000fe2000001080d */
[C---:B------:R-:W-:Y:S01]  /*7ce0*/  FFMA.FTZ R22, R145.reuse, R19, -R12 ;  /* 0x0000001391167223 */ /* 0x040fe2000001080c */
[----:B------:R-:W-:Y:S01]  /*7cf0*/  FFMA.FTZ R18, R145, R21, R14 ;  /* 0x0000001591127223 */ /* 0x000fe2000001000e */
[----:B------:R-:W-:Y:S01]  /*7d00*/  ISETP.GE.OR P0, PT, R113, UR32, P0 ;  /* 0x0000002071007c0c */ /* 0x000fe20008706670 */
[----:B------:R-:W-:Y:S01]  /*7d10*/  FADD.FTZ R227, R212, R13 ;  /* 0x0000000dd4e37221 */ /* 0x000fe20000010000 */
[----:B------:R-:W-:Y:S01]  /*7d20*/  FFMA.FTZ R212, R158, R215, R15 ;  /* 0x000000d79ed47223 */ /* 0x000fe2000001000f */
[----:B------:R-:W-:Y:S01]  /*7d30*/  FADD.FTZ R21, -R181, R18 ;  /* 0x00000012b5157221 */ /* 0x000fe20000010100 */
[----:B------:R-:W-:Y:S01]  /*7d40*/  FADD.FTZ R22, R197, R22 ;  /* 0x00000016c5167221 */ /* 0x000fe20000010000 */
[C---:B------:R-:W-:Y:S01]  /*7d50*/  FMUL.FTZ R19, R155.reuse, R227 ;  /* 0x000000e39b137220 */ /* 0x040fe20000410000 */
[----:B------:R-:W-:Y:S01]  /*7d60*/  FADD.FTZ R212, RZ, R212 ;  /* 0x000000d4ffd47221 */ /* 0x000fe20000010000 */
[----:B------:R-:W-:Y:S01]  /*7d70*/  FMUL.FTZ R228, R146, -R21 ;  /* 0x8000001592e47220 */ /* 0x000fe20000410000 */
[----:B------:R-:W-:Y:S01]  /*7d80*/  HFMA2.MMA R13, -RZ, RZ, 0, 0 ;  /* 0x00000000ff0d7435 */ /* 0x000fe200000001ff */
[----:B------:R-:W-:Y:S01]  /*7d90*/  MOV R12, 0x3f800000 ;  /* 0x3f800000000c7802 */ /* 0x000fe20000000f00 */
[-C--:B------:R-:W-:Y:S01]  /*7da0*/  FMUL.FTZ R18, R155, R212.reuse ;  /* 0x000000d49b127220 */ /* 0x080fe20000410000 */
[C---:B------:R-:W-:Y:S01]  /*7db0*/  FFMA.FTZ R19, R156.reuse, R212, R19 ;  /* 0x000000d49c137223 */ /* 0x040fe20000010013 */
[-C--:B------:R-:W-:Y:S01]  /*7dc0*/  FFMA.FTZ R23, R147, R22.reuse, -R228 ;  /* 0x0000001693177223 */ /* 0x080fe200000108e4 */
[----:B------:R-:W-:Y:S01]  /*7dd0*/  CS2R R14, SRZ ;  /* 0x00000000000e7805 */ /* 0x000fe2000001ff00 */
[----:B------:R-:W-:Y:S01]  /*7de0*/  FFMA.FTZ R229, R156, R227, -R18 ;  /* 0x000000e39ce57223 */ /* 0x000fe20000010812 */
[----:B------:R-:W-:Y:S01]  /*7df0*/  FADD.FTZ R223, RZ, R19 ;  /* 0x00000013ffdf7221 */ /* 0x000fe20000010000 */
[C---:B------:R-:W-:Y:S01]  /*7e00*/  FMUL.FTZ R18, R146.reuse, -R22 ;  /* 0x8000001692127220 */ /* 0x040fe20000410000 */
[-C--:B------:R-:W-:Y:S01]  /*7e10*/  FMUL.FTZ R22, R146, -R16.reuse ;  /* 0x8000001092167220 */ /* 0x080fe20000410000 */
[----:B------:R-:W-:Y:S01]  /*7e20*/  FADD.FTZ R229, R204, R229 ;  /* 0x000000e5cce57221 */ /* 0x000fe20000010000 */
[----:B------:R-:W-:Y:S01]  /*7e30*/  FMUL.FTZ R19, R153, R223 ;  /* 0x000000df99137220 */ /* 0x000fe20000410000 */
[----:B------:R-:W-:Y:S01]  /*7e40*/  FFMA.FTZ R21, R147, R21, R18 ;  /* 0x0000001593157223 */ /* 0x000fe20000010012 */
[----:B------:R-:W-:Y:S01]  /*7e50*/  @!P0 LEA R20, R38, R115, 0x4 ;  /* 0x0000007326148211 */ /* 0x000fe200078e20ff */
        /* <DEDUP_REMOVED lines=9> */
[----:B------:R-:W-:Y:S01]  /*7ef0*/  FADD.FTZ R18, R200, R23 ;  /* 0x00000017c8127221 */ /* 0x000fe20000010000 */
[C---:B------:R-:W-:Y:S01]  /*7f00*/  FMUL.FTZ R23, R151.reuse, R230 ;  /* 0x000000e697177220 */ /* 0x040fe20000410000 */
[----:B------:R0:W1:Y:S01]  /*7f10*/  @!P0 LDS.128 R12, [R20+0x22b0] ;  /* 0x0022b000140c8984 */ /* 0x0000620000000c00 */
[----:B------:R-:W-:-:S02]  /*7f20*/  FMUL.FTZ R21, R151, R204 ;  /* 0x000000cc97157220 */ /* 0x000fc40000410000 */
[C---:B------:R-:W-:Y:S01]  /*7f30*/  FFMA.FTZ R23, R152.reuse, R204, R23 ;  /* 0x000000cc98177223 */ /* 0x040fe20000010017 */
[----:B------:R2:W-:Y:S03]  /*7f40*/  STS.128 [R165+0xcb0], R16 ;  /* 0x000cb010a5007388 */ /* 0x0005e60000000c00 */
[----:B------:R-:W-:Y:S01]  /*7f50*/  FADD.FTZ R203, RZ, R23 ;  /* 0x00000017ffcb7221 */ /* 0x000fe20000010000 */
[----:B0-----:R-:W-:-:S04]  /*7f60*/  FFMA.FTZ R20, R152, R230, -R21 ;  /* 0x000000e698147223 */ /* 0x001fc80000010815 */
[----:B------:R-:W-:Y:S01]  /*7f70*/  FADD.FTZ R201, R201, R20 ;  /* 0x00000014c9c97221 */ /* 0x000fe20000010000 */
[----:B------:R-:W-:-:S04]  /*7f80*/  FMUL.FTZ R20, R148, R203 ;  /* 0x000000cb94147220 */ /* 0x000fc80000410000 */
        /* <DEDUP_REMOVED lines=25> */
.L_x_9961:
        /* <DEDUP_REMOVED lines=14> */
.L_x_9887:
[----:B------:R-:W-:Y:S05]  /*8200*/  BSYNC B0 ;  /* 0x0000000000007941 */ /* 0x000fea0003800000 */
.L_x_9886:
[----:B------:R-:W-:-:S03]  /*8210*/  UMOV UR8, 0xffffffff ;  /* 0xffffffff00087882 */ /* 0x000fc60000000000 */
[----:B------:R-:W-:Y:S05]  /*8220*/  BRA.DIV UR8, `(.L_x_9888) ;  /* 0x0000005208ac7947 */ /* 0x000fea000b800000 */
[----:B--2---:R2:W1:Y:S04]  /*8230*/  SHFL.DOWN PT, R21, R239, 0x2, 0x1f ;  /* 0x08401f00ef157f89 */ /* 0x00446800000e0000 */
[----:B---3--:R2:W3:Y:S04]  /*8240*/  SHFL.DOWN PT, R22, R240, 0x2, 0x1f ;  /* 0x08401f00f0167f89 */ /* 0x0084e800000e0000 */
[----:B----4-:R2:W4:Y:S04]  /*8250*/  SHFL.DOWN PT, R23, R241, 0x2, 0x1f ;  /* 0x08401f00f1177f89 */ /* 0x01052800000e0000 */
[----:B0-----:R2:W0:Y:S02]  /*8260*/  SHFL.DOWN PT, R246, R242, 0x2, 0x1f ;  /* 0x08401f00f2f67f89 */ /* 0x00142400000e0000 */
.L_x_9967:
        /* <DEDUP_REMOVED lines=14> */
.L_x_9890:
[----:B------:R-:W-:Y:S05]  /*8350*/  BSYNC B0 ;  /* 0x0000000000007941 */ /* 0x000fea0003800000 */
.L_x_9889:
[----:B------:R-:W-:-:S03]  /*8360*/  UMOV UR8, 0xffffffff ;  /* 0xffffffff00087882 */ /* 0x000fc60000000000 */
[----:B------:R-:W-:Y:S05]  /*8370*/  BRA.DIV UR8, `(.L_x_9891) ;  /* 0x0000005208c87947 */ /* 0x000fea000b800000 */
[----:B-1----:R1:W1:Y:S04]  /*8380*/  SHFL.DOWN PT, R21, R239, 0x4, 0x1f ;  /* 0x08801f00ef157f89 */ /* 0x00226800000e0000 */
[----:B---3--:R3:W1:Y:S04]  /*8390*/  SHFL.DOWN PT, R22, R240, 0x4, 0x1f ;  /* 0x08801f00f0167f89 */ /* 0x00866800000e0000 */
[----:B----4-:R3:W4:Y:S04]  /*83a0*/  SHFL.DOWN PT, R23, R241, 0x4, 0x1f ;  /* 0x08801f00f1177f89 */ /* 0x01072800000e0000 */
[----:B0-----:R3:W0:Y:S02]  /*83b0*/  SHFL.DOWN PT, R246, R242, 0x4, 0x1f ;  /* 0x08801f00f2f67f89 */ /* 0x00162400000e0000 */
.L_x_9973:
        /* <DEDUP_REMOVED lines=14> */
.L_x_9893:
[----:B------:R-:W-:Y:S05]  /*84a0*/  BSYNC B0 ;  /* 0x0000000000007941 */ /* 0x000fea0003800000 */
.L_x_9892:
[----:B------:R-:W-:-:S03]  /*84b0*/  UMOV UR8, 0xffffffff ;  /* 0xffffffff00087882 */ /* 0x000fc60000000000 */
[----:B------:R-:W-:Y:S05]  /*84c0*/  BRA.DIV UR8, `(.L_x_9894) ;  /* 0x0000005208e47947 */ /* 0x000fea000b800000 */
[----:B-1----:R1:W1:Y:S04]  /*84d0*/  SHFL.DOWN PT, R21, R239, 0x8, 0x1f ;  /* 0x09001f00ef157f89 */ /* 0x00226800000e0000 */
[----:B------:R0:W1:Y:S04]  /*84e0*/  SHFL.DOWN PT, R22, R240, 0x8, 0x1f ;  /* 0x09001f00f0167f89 */ /* 0x00006800000e0000 */
[----:B----4-:R4:W1:Y:S04]  /*84f0*/  SHFL.DOWN PT, R23, R241, 0x8, 0x1f ;  /* 0x09001f00f1177f89 */ /* 0x01086800000e0000 */
[----:B0-----:R4:W0:Y:S02]  /*8500*/  SHFL.DOWN PT, R246, R242, 0x8, 0x1f ;  /* 0x09001f00f2f67f89 */ /* 0x00182400000e0000 */
.L_x_9979:
        /* <DEDUP_REMOVED lines=14> */
.L_x_9896:
[----:B------:R-:W-:Y:S05]  /*85f0*/  BSYNC B0 ;  /* 0x0000000000007941 */ /* 0x000fea0003800000 */
.L_x_9895:
[----:B------:R-:W-:-:S03]  /*8600*/  UMOV UR8, 0xffffffff ;  /* 0xffffffff00087882 */ /* 0x000fc60000000000 */
[----:B------:R-:W-:Y:S05]  /*8610*/  BRA.DIV UR8, `(.L_x_9897) ;  /* 0x0000005608007947 */ /* 0x000fea000b800000 */
[----:B-1----:R1:W1:Y:S04]  /*8620*/  SHFL.DOWN PT, R21, R239, 0x10, 0x1f ;  /* 0x0a001f00ef157f89 */ /* 0x00226800000e0000 */
[----:B------:R0:W1:Y:S04]  /*8630*/  SHFL.DOWN PT, R22, R240, 0x10, 0x1f ;  /* 0x0a001f00f0167f89 */ /* 0x00006800000e0000 */
[----:B------:R1:W1:Y:S04]  /*8640*/  SHFL.DOWN PT, R23, R241, 0x10, 0x1f ;  /* 0x0a001f00f1177f89 */ /* 0x00026800000e0000 */
[----:B0-----:R0:W0:Y:S02]  /*8650*/  SHFL.DOWN PT, R246, R242, 0x10, 0x1f ;  /* 0x0a001f00f2f67f89 */ /* 0x00102400000e0000 */
.L_x_9985:
        /* <DEDUP_REMOVED lines=14> */
.L_x_9899:
[----:B------:R-:W-:Y:S05]  /*8740*/  BSYNC B0 ;  /* 0x0000000000007941 */ /* 0x000fea0003800000 */
.L_x_9898:
[----:B------:R-:W-:-:S03]  /*8750*/  UMOV UR8, 0xffffffff ;  /* 0xffffffff00087882 */ /* 0x000fc60000000000 */
[----:B------:R-:W-:Y:S05]  /*8760*/  BRA.DIV UR8, `(.L_x_9900) ;  /* 0x00000056081c7947 */ /* 0x000fea000b800000 */
[----:B------:R-:W5:Y:S04]  /*8770*/  SHFL.IDX PT, R248, R240, RZ, 0x1f ;  /* 0x00001ffff0f87589 */ /* 0x000f6800000e0000 */
[----:B------:R-:W1:Y:S04]  /*8780*/  SHFL.IDX PT, R232, R239, RZ, 0x1f ;  /* 0x00001fffefe87589 */ /* 0x000e6800000e0000 */
[----:B------:R-:W2:Y:S04]  /*8790*/  SHFL.DOWN PT, R238, R240, 0x1, 0x1f ;  /* 0x08201f00f0ee7f89 */ /* 0x000ea800000e0000 */
[----:B------:R-:W2:Y:S04]  /*87a0*/  SHFL.IDX PT, R236, R241, RZ, 0x1f ;  /* 0x00001ffff1ec7589 */ /* 0x000ea800000e0000 */
[----:B------:R-:W2:Y:S04]  /*87b0*/  SHFL.DOWN PT, R247, R241, 0x1, 0x1f ;  /* 0x08201f00f1f77f89 */ /* 0x000ea800000e0000 */
[----:B------:R-:W2:Y:S04]  /*87c0*/  SHFL.IDX PT, R235, R242, RZ, 0x1f ;  /* 0x00001ffff2eb7589 */ /* 0x000ea800000e0000 */
[----:B0-----:R-:W0:Y:S01]  /*87d0*/  SHFL.DOWN PT, R246, R242, 0x1, 0x1f ;  /* 0x08201f00f2f67f89 */ /* 0x001e2200000e0000 */
[-C--:B-----5:R-:W-:Y:S01]  /*87e0*/  FMUL.FTZ R233, R15, R248.reuse ;  /* 0x000000f80fe97220 */ /* 0x0a0fe20000410000 */
[----:B------:R-:W-:-:S02]  /*87f0*/  FMUL.FTZ R234, R14, R248 ;  /* 0x000000f80eea7220 */ /* 0x000fc40000410000 */
[----:B------:R-:W0:Y:S01]  /*8800*/  SHFL.IDX PT, R244, R14, RZ, 0x1f ;  /* 0x00001fff0ef47589 */ /* 0x000e2200000e0000 */
[-C--:B-1----:R-:W-:Y:S01]  /*8810*/  FFMA.FTZ R233, R14, R232.reuse, -R233 ;  /* 0x000000e80ee97223 */ /* 0x082fe200000108e9 */
[----:B------:R-:W-:Y:S02]  /*8820*/  FFMA.FTZ R234, R15, R232, R234 ;  /* 0x000000e80fea7223 */ /* 0x000fe400000100ea */
[----:B------:R-:W1:Y:S04]  /*8830*/  SHFL.IDX PT, R228, R15, RZ, 0x1f ;  /* 0x00001fff0fe47589 */ /* 0x000e6800000e0000 */
[----:B------:R-:W0:Y:S04]  /*8840*/  SHFL.IDX PT, R249, R12, RZ, 0x1f ;  /* 0x00001fff0cf97589 */ /* 0x000e2800000e0000 */
[----:B------:R-:W0:Y:S04]  /*8850*/  SHFL.IDX PT, R243, R13, RZ, 0x1f ;  /* 0x00001fff0df37589 */ /* 0x000e2800000e0000 */
[----:B------:R2:W0:Y:S02]  /*8860*/  SHFL.DOWN PT, R237, R239, 0x1, 0x1f ;  /* 0x08201f00efed7f89 */ /* 0x00042400000e0000 */
[-C--:B--2---:R-:W-:Y:S01]  /*8870*/  FMUL.FTZ R239, R13, R248.reuse ;  /* 0x000000f80def7220 */ /* 0x084fe20000410000 */
[----:B------:R-:W-:-:S07]  /*8880*/  FMUL.FTZ R248, R12, R248 ;  /* 0x000000f80cf87220 */ /* 0x000fce0000410000 */
.L_x_9999:
[----:B------:R-:W-:Y:S01]  /*8890*/  BSSY B0, `(.L_x_9901) ;  /* 0x0000010000007945 */ /* 0x000fe20003800000 */
[----:B0-----:R-:W-:Y:S02]  /*88a0*/  MOV R20, R249 ;  /* 0x000000f900147202 */ /* 0x001fe40000000f00 */
[----:B------:R-:W-:Y:S02]  /*88b0*/  MOV R21, R243 ;  /* 0x000000f300157202 */ /* 0x000fe40000000f00 */
[----:B------:R-:W-:Y:S02]  /*88c0*/  MOV R22, R244 ;  /* 0x000000f400167202 */ /* 0x000fe40000000f00 */
[----:B-1----:R-:W-:Y:S01]  /*88d0*/  MOV R23, R228 ;  /* 0x000000e400177202 */ /* 0x002fe20000000f00 */
        /* <DEDUP_REMOVED lines=11> */
.L_x_9902:
[----:B------:R-:W-:Y:S05]  /*8990*/  BSYNC B0 ;  /* 0x0000000000007941 */ /* 0x000fea0003800000 */
.L_x_9901:
[C---:B---34-:R-:W-:Y:S01]  /*89a0*/  FMUL.FTZ R241, R17.reuse, R22 ;  /* 0x0000001611f17220 */ /* 0x058fe20000410000 */
        /* <DEDUP_REMOVED lines=15> */
.L_x_9884:
        /* <DEDUP_REMOVED lines=16> */
[CC--:B------:R-:W-:Y:S01]  /*8ba0*/  FMUL.FTZ R2, R148.reuse, -R16.reuse ;  /* 0x8000001094027220 */ /* 0x0c0fe20000410000 */
[----:B------:R-:W-:Y:S02]  /*8bb0*/  FMUL.FTZ R148, R148, R201 ;  /* 0x000000c994947220 */ /* 0x000fe40000410000 */
[C---:B------:R-:W-:Y:S01]  /*8bc0*/  FFMA.FTZ R17, R149.reuse, R16, R18 ;  /* 0x0000001095117223 */ /* 0x040fe20000010012 */
[C---:B------:R-:W-:Y:S01]  /*8bd0*/  FFMA.FTZ R3, R149.reuse, R183, -R2 ;  /* 0x000000b795037223 */ /* 0x040fe20000010802 */
[----:B------:R-:W-:Y:S02]  /*8be0*/  FFMA.FTZ R149, R149, R203, R148 ;  /* 0x000000cb95957223 */ /* 0x000fe40000010094 */
        /* <DEDUP_REMOVED lines=43> */
[----:B------:R-:W-:Y:S01]  /*8ea0*/  FMUL.FTZ R20, R163, -R190 ;  /* 0x800000bea3147220 */ /* 0x000fe20000410000 */
[----:B------:R-:W-:Y:S02]  /*8eb0*/  FMUL.FTZ R154, R3, R104 ;  /* 0x00000068039a7220 */ /* 0x000fe40000410000 */
        /* <DEDUP_REMOVED lines=15> */
[----:B------:R-:W-:Y:S01]  /*8fb0*/  FFMA.FTZ R19, R0, -R213, RZ ;  /* 0x800000d500137223 */ /* 0x000fe200000100ff */
[C---:B------:R-:W-:Y:S01]  /*8fc0*/  FFMA.FTZ R18, R137.reuse, R192, -R18 ;  /* 0x000000c089127223 */ /* 0x040fe20000010812 */
[----:B------:R-:W-:Y:S01]  /*8fd0*/  FFMA.FTZ R20, R137, R176, R17 ;  /* 0x000000b089147223 */ /* 0x000fe20000010011 */
[----:B------:R-:W-:Y:S01]  /*8fe0*/  FFMA.FTZ R17, R53, R221, R22 ;  /* 0x000000dd35117223 */ /* 0x000fe20000010016 */
[----:B------:R-:W-:Y:S01]  /*8ff0*/  FMUL.FTZ R22, R183, R93 ;  /* 0x0000005db7167220 */ /* 0x000fe20000410000 */
[----:B------:R-:W-:Y:S01]  /*9000*/  FADD.FTZ R193, R193, R18 ;  /* 0x00000012c1c17221 */ /* 0x000fe20000010000 */
[----:B------:R-:W-:Y:S01]  /*9010*/  FADD.FTZ R177, -R177, R20 ;  /* 0x00000014b1b17221 */ /* 0x000fe20000010100 */
[----:B------:R-:W-:Y:S01]  /*9020*/  FFMA.FTZ R20, R52, R220, R17 ;  /* 0x000000dc34147223 */ /* 0x000fe20000010011 */
[----:B------:R-:W-:Y:S01]  /*9030*/  FADD.FTZ R55, R22, R55 ;  /* 0x0000003716377221 */ /* 0x000fe20000010000 */
[C---:B------:R-:W-:Y:S01]  /*9040*/  FMUL.FTZ R18, R138.reuse, -R193 ;  /* 0x800000c18a127220 */ /* 0x040fe20000410000 */
[----:B------:R-:W-:Y:S01]  /*9050*/  FMUL.FTZ R138, R138, -R177 ;  /* 0x800000b18a8a7220 */ /* 0x000fe20000410000 */
[----:B------:R-:W-:Y:S01]  /*9060*/  FFMA.FTZ R21, R51, R218, R20 ;  /* 0x000000da33157223 */ /* 0x000fe20000010014 */
[----:B------:R-:W-:Y:S01]  /*9070*/  FFMA.FTZ R221, R128, -R107, R221 ;  /* 0x8000006b80dd7223 */ /* 0x000fe200000100dd */
[C---:B------:R-:W-:Y:S01]  /*9080*/  FFMA.FTZ R17, R139.reuse, R177, R18 ;  /* 0x000000b18b117223 */ /* 0x040fe20000010012 */
[----:B------:R-:W-:Y:S01]  /*9090*/  FFMA.FTZ R18, R54, -R211, R19 ;  /* 0x800000d336127223 */ /* 0x000fe20000010013 */
[----:B------:R-:W-:Y:S01]  /*90a0*/  FFMA.FTZ R139, R139, R193, -R138 ;  /* 0x000000c18b8b7223 */ /* 0x000fe2000001088a */
[----:B------:R-:W-:Y:S01]  /*90b0*/  FFMA.FTZ R20, R50, R216, R21 ;  /* 0x000000d832147223 */ /* 0x000fe20000010015 */
[----:B------:R-:W-:Y:S01]  /*90c0*/  FADD.FTZ R17, -R178, R17 ;  /* 0x00000011b2117221 */ /* 0x000fe20000010100 */
[----:B-1----:R-:W-:Y:S01]  /*90d0*/  FFMA.FTZ R13, R53, -R208, R18 ;  /* 0x800000d0350d7223 */ /* 0x002fe20000010012 */
[----:B------:R-:W-:Y:S01]  /*90e0*/  FADD.FTZ R194, R194, R139 ;  /* 0x0000008bc2c27221 */ /* 0x000fe20000010000 */
[----:B------:R-:W-:Y:S01]  /*90f0*/  FFMA.FTZ R20, R49, R219, R20 ;  /* 0x000000db31147223 */ /* 0x000fe20000010014 */
[----:B------:R-:W-:Y:S01]  /*9100*/  FMUL.FTZ R12, R140, -R17 ;  /* 0x800000118c0c7220 */ /* 0x000fe20000410000 */
[----:B------:R-:W-:Y:S01]  /*9110*/  FFMA.FTZ R14, R52, -R209, R13 ;  /* 0x800000d1340e7223 */ /* 0x000fe2000001000d */
[-C--:B------:R-:W-:Y:S01]  /*9120*/  FMUL.FTZ R140, R140, -R194.reuse ;  /* 0x800000c28c8c7220 */ /* 0x080fe20000410000 */
[----:B------:R-:W-:Y:S01]  /*9130*/  FFMA.FTZ R15, R47, R217, R20 ;  /* 0x000000d92f0f7223 */ /* 0x000fe20000010014 */
[----:B------:R-:W-:Y:S01]  /*9140*/  FFMA.FTZ R12, R141, R194, -R12 ;  /* 0x000000c28d0c7223 */ /* 0x000fe2000001080c */
[----:B------:R-:W-:Y:S01]  /*9150*/  FFMA.FTZ R13, R51, -R206, R14 ;  /* 0x800000ce330d7223 */ /* 0x000fe2000001000e */
[----:B------:R-:W-:Y:S01]  /*9160*/  FFMA.FTZ R140, R141, R17, R140 ;  /* 0x000000118d8c7223 */ /* 0x000fe2000001008c */
[----:B------:R-:W-:Y:S01]  /*9170*/  FFMA.FTZ R18, R46, R214, R15 ;  /* 0x000000d62e127223 */ /* 0x000fe2000001000f */
[----:B------:R-:W-:Y:S01]  /*9180*/  FADD.FTZ R195, R195, R12 ;  /* 0x0000000cc3c37221 */ /* 0x000fe20000010000 */
[----:B------:R-:W-:Y:S01]  /*9190*/  FFMA.FTZ R14, R50, -R207, R13 ;  /* 0x800000cf320e7223 */ /* 0x000fe2000001000d */
[----:B------:R-:W-:Y:S01]  /*91a0*/  FADD.FTZ R179, -R179, R140 ;  /* 0x0000008cb3b37221 */ /* 0x000fe20000010100 */
[----:B------:R-:W-:Y:S01]  /*91b0*/  FFMA.FTZ R13, R45, R226, R18 ;  /* 0x000000e22d0d7223 */ /* 0x000fe20000010012 */
[C---:B------:R-:W-:Y:S01]  /*91c0*/  FMUL.FTZ R12, R142.reuse, -R195 ;  /* 0x800000c38e0c7220 */ /* 0x040fe20000410000 */
[----:B------:R-:W-:Y:S01]  /*91d0*/  FFMA.FTZ R14, R49, -R205, R14 ;  /* 0x800000cd310e7223 */ /* 0x000fe2000001000e */
[----:B------:R-:W-:Y:S01]  /*91e0*/  FMUL.FTZ R142, R142, -R179 ;  /* 0x800000b38e8e7220 */ /* 0x000fe20000410000 */
[----:B------:R-:W-:Y:S01]  /*91f0*/  FFMA.FTZ R18, R44, R225, R13 ;  /* 0x000000e12c127223 */ /* 0x000fe2000001000d */
[----:B------:R-:W-:Y:S01]  /*9200*/  FFMA.FTZ R13, R143, R179, R12 ;  /* 0x000000b38f0d7223 */ /* 0x000fe2000001000c */
[----:B------:R-:W-:Y:S01]  /*9210*/  FFMA.FTZ R15, R47, -R36, R14 ;  /* 0x800000242f0f7223 */ /* 0x000fe2000001000e */
[----:B------:R-:W-:Y:S01]  /*9220*/  FFMA.FTZ R143, R143, R195, -R142 ;  /* 0x000000c38f8f7223 */ /* 0x000fe2000001088e */
[----:B------:R-:W-:Y:S01]  /*9230*/  FFMA.FTZ R19, R43, R227, R18 ;  /* 0x000000e32b137223 */ /* 0x000fe20000010012 */
[----:B------:R-:W-:Y:S01]  /*9240*/  FADD.FTZ R180, -R180, R13 ;  /* 0x0000000db4b47221 */ /* 0x000fe20000010100 */
[----:B------:R-:W-:Y:S01]  /*9250*/  FFMA.FTZ R14, R46, -R37, R15 ;  /* 0x800000252e0e7223 */ /* 0x000fe2000001000f */
[----:B------:R-:W-:Y:S01]  /*9260*/  FADD.FTZ R196, R196, R143 ;  /* 0x0000008fc4c47221 */ /* 0x000fe20000010000 */
[----:B------:R-:W-:Y:S01]  /*9270*/  FFMA.FTZ R18, R42, R229, R19 ;  /* 0x000000e52a127223 */ /* 0x000fe20000010013 */
[C---:B------:R-:W-:Y:S01]  /*9280*/  FMUL.FTZ R12, R144.reuse, -R180 ;  /* 0x800000b4900c7220 */ /* 0x040fe20000410000 */
[----:B------:R-:W-:Y:S01]  /*9290*/  FFMA.FTZ R15, R45, -R210, R14 ;  /* 0x800000d22d0f7223 */ /* 0x000fe2000001000e */
[----:B------:R-:W-:Y:S01]  /*92a0*/  FMUL.FTZ R13, R144, -R196 ;  /* 0x800000c4900d7220 */ /* 0x000fe20000410000 */
[----:B------:R-:W-:Y:S01]  /*92b0*/  FFMA.FTZ R19, R41, R230, R18 ;  /* 0x000000e629137223 */ /* 0x000fe20000010012 */
[C---:B------:R-:W-:Y:S01]  /*92c0*/  FFMA.FTZ R12, R145.reuse, R196, -R12 ;  /* 0x000000c4910c7223 */ /* 0x040fe2000001080c */
[----:B------:R-:W-:Y:S01]  /*92d0*/  FFMA.FTZ R18, R44, -R215, R15 ;  /* 0x800000d72c127223 */ /* 0x000fe2000001000f */
[----:B------:R-:W-:Y:S01]  /*92e0*/  FFMA.FTZ R14, R145, R180, R13 ;  /* 0x000000b4910e7223 */ /* 0x000fe2000001000d */
[----:B------:R-:W-:Y:S01]  /*92f0*/  FFMA.FTZ R20, R40, R201, R19 ;  /* 0x000000c928147223 */ /* 0x000fe20000010013 */
[----:B------:R-:W-:Y:S01]  /*9300*/  FADD.FTZ R197, R197, R12 ;  /* 0x0000000cc5c57221 */ /* 0x000fe20000010000 */
[----:B------:R-:W-:Y:S01]  /*9310*/  FFMA.FTZ R13, R43, -R212, R18 ;  /* 0x800000d42b0d7223 */ /* 0x000fe20000010012 */
[----:B------:R-:W-:Y:S01]  /*9320*/  FADD.FTZ R181, -R181, R14 ;  /* 0x0000000eb5b57221 */ /* 0x000fe20000010100 */
[----:B------:R-:W-:Y:S01]  /*9330*/  FMUL.FTZ R15, R183, UR31 ;  /* 0x0000001fb70f7c20 */ /* 0x000fe20008410000 */
[----:B------:R-:W-:Y:S01]  /*9340*/  FFMA.FTZ R14, R39, R231, R20 ;  /* 0x000000e7270e7223 */ /* 0x000fe20000010014 */
[----:B------:R-:W-:Y:S01]  /*9350*/  FFMA.FTZ R12, R42, -R223, R13 ;  /* 0x800000df2a0c7223 */ /* 0x000fe2000001000d */
[----:B------:R-:W-:Y:S01]  /*9360*/  FADD.FTZ R18, RZ, R149 ;  /* 0x00000095ff127221 */ /* 0x000fe20000010000 */
[C---:B------:R-:W-:Y:S01]  /*9370*/  FFMA.FTZ R15, R16.reuse, UR30, -R15 ;  /* 0x0000001e100f7c23 */ /* 0x040fe2000801080f */
[----:B------:R-:W-:Y:S01]  /*9380*/  FMUL.FTZ R21, R16, R93 ;  /* 0x0000005d10157220 */ /* 0x000fe20000410000 */
[----:B------:R-:W-:Y:S01]  /*9390*/  FFMA.FTZ R13, R41, -R204, R12 ;  /* 0x800000cc290d7223 */ /* 0x000fe2000001000c */
[C---:B------:R-:W-:Y:S01]  /*93a0*/  FMUL.FTZ R12, R146.reuse, -R181 ;  /* 0x800000b5920c7220 */ /* 0x040fe20000410000 */
[----:B------:R-:W-:Y:S01]  /*93b0*/  FMUL.FTZ R146, R146, -R197 ;  /* 0x800000c592927220 */ /* 0x000fe20000410000 */
[----:B------:R-:W-:Y:S01]  /*93c0*/  FMUL.FTZ R138, R18, R15 ;  /* 0x0000000f128a7220 */ /* 0x000fe20000410000 */
[----:B------:R-:W-:Y:S01]  /*93d0*/  FFMA.FTZ R20, R40, -R203, R13 ;  /* 0x800000cb28147223 */ /* 0x000fe2000001000d */
[C---:B------:R-:W-:Y:S01]  /*93e0*/  FFMA.FTZ R19, R147.reuse, R197, -R12 ;  /* 0x000000c593137223 */ /* 0x040fe2000001080c */
[----:B------:R-:W-:Y:S01]  /*93f0*/  FFMA.FTZ R23, R147, R181, R146 ;  /* 0x000000b593177223 */ /* 0x000fe20000010092 */
[----:B------:R-:W-:Y:S01]  /*9400*/  FFMA.FTZ R231, R166, -R93, R231 ;  /* 0x8000005da6e77223 */ /* 0x000fe200000100e7 */
[-C--:B------:R-:W-:Y:S01]  /*9410*/  FMUL.FTZ R132, R18, R21.reuse ;  /* 0x0000001512847220 */ /* 0x080fe20000410000 */
[----:B------:R-:W-:Y:S01]  /*9420*/  FFMA.FTZ R15, R39, -R18, R20 ;  /* 0x80000012270f7223 */ /* 0x000fe20000010014 */
[----:B------:R-:W-:Y:S01]  /*9430*/  FADD.FTZ R23, -R182, R23 ;  /* 0x00000017b6177221 */ /* 0x000fe20000010100 */
[----:B------:R-:W-:Y:S01]  /*9440*/  FMUL.FTZ R16, R16, UR31 ;  /* 0x0000001f10107c20 */ /* 0x000fe20008410000 */
[----:B------:R-:W-:Y:S01]  /*9450*/  FADD.FTZ R200, R200, R19 ;  /* 0x00000013c8c87221 */ /* 0x000fe20000010000 */
[----:B------:R-:W-:Y:S01]  /*9460*/  FMUL.FTZ R18, R18, R22 ;  /* 0x0000001612127220 */ /* 0x000fe20000410000 */
[----:B------:R-:W-:Y:S01]  /*9470*/  FMUL.FTZ R20, R23, R108 ;  /* 0x0000006c17147220 */ /* 0x000fe20000410000 */
[----:B------:R-:W-:Y:S01]  /*9480*/  FFMA.FTZ R13, R231, R22, R132 ;  /* 0x00000016e70d7223 */ /* 0x000fe20000010084 */
[----:B------:R-:W-:Y:S01]  /*9490*/  FFMA.FTZ R136, R183, UR30, R16 ;  /* 0x0000001eb7887c23 */ /* 0x000fe20008010010 */
[----:B------:R-:W-:Y:S01]  /*94a0*/  FFMA.FTZ R19, R123, -R108, R224 ;  /* 0x8000006c7b137223 */ /* 0x000fe200000100e0 */
[----:B------:R-:W-:Y:S01]  /*94b0*/  FMUL.FTZ R134, R181, R102 ;  /* 0x00000066b5867220 */ /* 0x000fe20000410000 */
[----:B------:R-:W-:Y:S01]  /*94c0*/  FMUL.FTZ R16, R200, R108 ;  /* 0x0000006cc8107220 */ /* 0x000fe20000410000 */
[----:B------:R-:W-:Y:S01]  /*94d0*/  FMUL.FTZ R22, R213, R20 ;  /* 0x00000014d5167220 */ /* 0x000fe20000410000 */
[----:B------:R-:W-:Y:S01]  /*94e0*/  FFMA.FTZ R12, R231, R21, -R18 ;  /* 0x00000015e70c7223 */ /* 0x000fe20000010812 */
[-C--:B------:R-:W-:Y:S01]  /*94f0*/  FFMA.FTZ R21, R121, -R102.reuse, R222 ;  /* 0x8000006679157223 */ /* 0x080fe200000100de */
[----:B------:R-:W-:Y:S01]  /*9500*/  FMUL.FTZ R18, R197, R102 ;  /* 0x00000066c5127220 */ /* 0x000fe20000410000 */
[----:B------:R-:W-:Y:S01]  /*9510*/  FMUL.FTZ R132, R211, R134 ;  /* 0x00000086d3847220 */ /* 0x000fe20000410000 */
[----:B------:R-:W-:Y:S01]  /*9520*/  FFMA.FTZ R22, R19, R16, R22 ;  /* 0x0000001013167223 */ /* 0x000fe20000010016 */
[----:B------:R-:W-:Y:S01]  /*9530*/  FFMA.FTZ R231, R231, R136, R138 ;  /* 0x00000088e7e77223 */ /* 0x000fe2000001008a */
[-C--:B------:R-:W-:Y:S01]  /*9540*/  FMUL.FTZ R136, R211, R18.reuse ;  /* 0x00000012d3887220 */ /* 0x080fe20000410000 */
[----:B------:R-:W-:Y:S01]  /*9550*/  FFMA.FTZ R137, R21, R18, R132 ;  /* 0x0000001215897223 */ /* 0x000fe20000010084 */
[----:B------:R-:W-:Y:S01]  /*9560*/  FADD.FTZ R22, RZ, R22 ;  /* 0x00000016ff167221 */ /* 0x000fe20000010000 */
[----:B------:R-:W-:Y:S01]  /*9570*/  FMUL.FTZ R132, R213, R16 ;  /* 0x00000010d5847220 */ /* 0x000fe20000410000 */
[----:B------:R-:W-:Y:S01]  /*9580*/  FMUL.FTZ R146, R168, R99 ;  /* 0x00000063a8927220 */ /* 0x000fe20000410000 */
[----:B------:R-:W-:Y:S01]  /*9590*/  FFMA.FTZ R139, R21, R134, -R136 ;  /* 0x00000086158b7223 */ /* 0x000fe20000010888 */
[----:B------:R-:W-:Y:S01]  /*95a0*/  FADD.FTZ R22, R22, R137 ;  /* 0x0000008916167221 */ /* 0x000fe20000010000 */
[----:B------:R-:W-:Y:S01]  /*95b0*/  FFMA.FTZ R132, R19, R20, -R132 ;  /* 0x0000001413847223 */ /* 0x000fe20000010884 */
[----:B------:R-:W-:Y:S01]  /*95c0*/  FMUL.FTZ R137, R184, UR31 ;  /* 0x0000001fb8897c20 */ /* 0x000fe20008410000 */
[----:B------:R-:W-:Y:S01]  /*95d0*/  FMUL.FTZ R20, R180, R107 ;  /* 0x0000006bb4147220 */ /* 0x000fe20000410000 */
[-C--:B------:R-:W-:Y:S01]  /*95e0*/  FMUL.FTZ R138, R184, R99.reuse ;  /* 0x00000063b88a7220 */ /* 0x080fe20000410000 */
[----:B------:R-:W-:Y:S01]  /*95f0*/  FFMA.FTZ R201, R150, -R99, R201 ;  /* 0x8000006396c97223 */ /* 0x000fe200000100c9 */
[----:B------:R-:W-:Y:S01]  /*9600*/  FFMA.FTZ R134, R168, UR30, -R137 ;  /* 0x0000001ea8867c23 */ /* 0x000fe20008010889 */
[----:B------:R-:W-:Y:S01]  /*9610*/  FMUL.FTZ R137, R196, R107 ;  /* 0x0000006bc4897220 */ /* 0x000fe20000410000 */
[C---:B------:R-:W-:Y:S01]  /*9620*/  FMUL.FTZ R136, R208.reuse, R20 ;  /* 0x00000014d0887220 */ /* 0x040fe20000410000 */
[----:B------:R-:W-:Y:S01]  /*9630*/  FMUL.FTZ R140, R203, R146 ;  /* 0x00000092cb8c7220 */ /* 0x000fe20000410000 */
[----:B------:R-:W-:Y:S01]  /*9640*/  FADD.FTZ R132, RZ, R132 ;  /* 0x00000084ff847221 */ /* 0x000fe20000010000 */
[-C--:B------:R-:W-:Y:S01]  /*9650*/  FMUL.FTZ R143, R208, R137.reuse ;  /* 0x00000089d08f7220 */ /* 0x080fe20000410000 */
[----:B------:R-:W-:Y:S01]  /*9660*/  FFMA.FTZ R141, R221, R137, R136 ;  /* 0x00000089dd8d7223 */ /* 0x000fe20000010088 */
[----:B------:R-:W-:Y:S01]  /*9670*/  FFMA.FTZ R136, R201, R138, R140 ;  /* 0x0000008ac9887223 */ /* 0x000fe2000001008c */
[----:B------:R-:W-:Y:S01]  /*9680*/  FMUL.FTZ R140, R179, R100 ;  /* 0x00000064b38c7220 */ /* 0x000fe20000410000 */
[----:B------:R-:W-:Y:S01]  /*9690*/  FADD.FTZ R64, R138, R64 ;  /* 0x000000408a407221 */ /* 0x000fe20000010000 */
[----:B------:R-:W-:Y:S01]  /*96a0*/  FMUL.FTZ R148, R203, R138 ;  /* 0x0000008acb947220 */ /* 0x000fe20000410000 */
[----:B------:R-:W-:Y:S01]  /*96b0*/  FFMA.FTZ R143, R221, R20, -R143 ;  /* 0x00000014dd8f7223 */ /* 0x000fe2000001088f */
[----:B------:R-:W-:Y:S01]  /*96c0*/  FADD.FTZ R132, R132, R139 ;  /* 0x0000008b84847221 */ /* 0x000fe20000010000 */
[----:B------:R-:W-:Y:S01]  /*96d0*/  FADD.FTZ R138, R22, R141 ;  /* 0x0000008d168a7221 */ /* 0x000fe20000010000 */
[-C--:B------:R-:W-:Y:S01]  /*96e0*/  FFMA.FTZ R139, R133, -R100.reuse, R220 ;  /* 0x80000064858b7223 */ /* 0x080fe200000100dc */
[----:B------:R-:W-:Y:S01]  /*96f0*/  FMUL.FTZ R20, R195, R100 ;  /* 0x00000064c3147220 */ /* 0x000fe20000410000 */
[----:B------:R-:W-:Y:S01]  /*9700*/  FMUL.FTZ R142, R209, R140 ;  /* 0x0000008cd18e7220 */ /* 0x000fe20000410000 */
[-C--:B------:R-:W-:Y:S01]  /*9710*/  FMUL.FTZ R22, R194, R106.reuse ;  /* 0x0000006ac2167220 */ /* 0x080fe20000410000 */
[-C--:B------:R-:W-:Y:S01]  /*9720*/  FFMA.FTZ R141, R131, -R106.reuse, R218 ;  /* 0x8000006a838d7223 */ /* 0x080fe200000100da */
[----:B------:R-:W-:Y:S01]  /*9730*/  FMUL.FTZ R144, R17, R106 ;  /* 0x0000006a11907220 */ /* 0x000fe20000410000 */
[----:B------:R-:W-:Y:S01]  /*9740*/  FFMA.FTZ R145, R139, R20, R142 ;  /* 0x000000148b917223 */ /* 0x000fe2000001008e */
[----:B------:R-:W-:Y:S01]  /*9750*/  FMUL.FTZ R142, R206, R22 ;  /* 0x00000016ce8e7220 */ /* 0x000fe20000410000 */
[----:B------:R-:W-:Y:S01]  /*9760*/  FMUL.FTZ R147, R209, R20 ;  /* 0x00000014d1937220 */ /* 0x000fe20000410000 */
[-C--:B------:R-:W-:Y:S01]  /*9770*/  FFMA.FTZ R217, R124, -R97.reuse, R217 ;  /* 0x800000617cd97223 */ /* 0x080fe200000100d9 */
[----:B------:R-:W-:Y:S01]  /*9780*/  FADD.FTZ R138, R138, R145 ;  /* 0x000000918a8a7221 */ /* 0x000fe20000010000 */
[----:B------:R-:W-:Y:S01]  /*9790*/  FFMA.FTZ R149, R141, R144, -R142 ;  /* 0x000000908d957223 */ /* 0x000fe2000001088e */
[----:B------:R-:W-:Y:S01]  /*97a0*/  FFMA.FTZ R147, R139, R140, -R147 ;  /* 0x0000008c8b937223 */ /* 0x000fe20000010893 */
[----:B------:R-:W-:Y:S01]  /*97b0*/  FMUL.FTZ R144, R206, R144 ;  /* 0x00000090ce907220 */ /* 0x000fe20000410000 */
[----:B------:R-:W-:Y:S01]  /*97c0*/  FADD.FTZ R140, R132, R143 ;  /* 0x0000008f848c7221 */ /* 0x000fe20000010000 */
[-C--:B------:R-:W-:Y:S01]  /*97d0*/  FMUL.FTZ R142, R177, R98.reuse ;  /* 0x00000062b18e7220 */ /* 0x080fe20000410000 */
[----:B------:R-:W-:Y:S01]  /*97e0*/  FFMA.FTZ R143, R129, -R98, R216 ;  /* 0x80000062818f7223 */ /* 0x000fe200000100d8 */
[----:B------:R-:W-:Y:S01]  /*97f0*/  FFMA.FTZ R145, R141, R22, R144 ;  /* 0x000000168d917223 */ /* 0x000fe20000010090 */
[----:B------:R-:W-:Y:S01]  /*9800*/  FMUL.FTZ R132, R193, R98 ;  /* 0x00000062c1847220 */ /* 0x000fe20000410000 */
[C---:B------:R-:W-:Y:S01]  /*9810*/  FMUL.FTZ R144, R207.reuse, R142 ;  /* 0x0000008ecf907220 */ /* 0x040fe20000410000 */
[----:B------:R-:W-:Y:S01]  /*9820*/  FADD.FTZ R140, R140, R147 ;  /* 0x000000938c8c7221 */ /* 0x000fe20000010000 */
[----:B------:R-:W-:Y:S01]  /*9830*/  FADD.FTZ R138, R138, R145 ;  /* 0x000000918a8a7221 */ /* 0x000fe20000010000 */
[-C--:B------:R-:W-:Y:S01]  /*9840*/  FMUL.FTZ R147, R207, R132.reuse ;  /* 0x00000084cf937220 */ /* 0x080fe20000410000 */
[----:B------:R-:W-:Y:S01]  /*9850*/  FFMA.FTZ R145, R143, R132, R144 ;  /* 0x000000848f917223 */ /* 0x000fe20000010090 */
[----:B------:R-:W-:Y:S01]  /*9860*/  FADD.FTZ R149, R140, R149 ;  /* 0x000000958c957221 */ /* 0x000fe20000010000 */
[----:B------:R-:W-:Y:S01]  /*9870*/  FFMA.FTZ R144, R201, R146, -R148 ;  /* 0x00000092c9907223 */ /* 0x000fe20000010894 */
[----:B------:R-:W-:Y:S01]  /*9880*/  FMUL.FTZ R140, R191, R97 ;  /* 0x00000061bf8c7220 */ /* 0x000fe20000410000 */
[-C--:B------:R-:W-:Y:S01]  /*9890*/  FMUL.FTZ R146, R176, R105.reuse ;  /* 0x00000069b0927220 */ /* 0x080fe20000410000 */
[----:B------:R-:W-:Y:S01]  /*98a0*/  FADD.FTZ R145, R138, R145 ;  /* 0x000000918a917221 */ /* 0x000fe20000010000 */
[-C--:B------:R-:W-:Y:S01]  /*98b0*/  FMUL.FTZ R138, R192, R105.reuse ;  /* 0x00000069c08a7220 */ /* 0x080fe20000410000 */
[----:B------:R-:W-:Y:S01]  /*98c0*/  FMUL.FTZ R152, R36, R140 ;  /* 0x0000008c24987220 */ /* 0x000fe20000410000 */
[----:B------:R-:W-:Y:S01]  /*98d0*/  FFMA.FTZ R219, R126, -R105, R219 ;  /* 0x800000697edb7223 */ /* 0x000fe200000100db */
[----:B------:R-:W-:Y:S01]  /*98e0*/  FMUL.FTZ R148, R205, R146 ;  /* 0x00000092cd947220 */ /* 0x000fe20000410000 */
[----:B------:R-:W-:Y:S01]  /*98f0*/  FFMA.FTZ R142, R143, R142, -R147 ;  /* 0x0000008e8f8e7223 */ /* 0x000fe20000010893 */
[-C--:B------:R-:W-:Y:S01]  /*9900*/  FMUL.FTZ R147, R205, R138.reuse ;  /* 0x0000008acd937220 */ /* 0x080fe20000410000 */
[-C--:B------:R-:W-:Y:S01]  /*9910*/  FFMA.FTZ R153, R217, R151.reuse, -R152 ;  /* 0x00000097d9997223 */ /* 0x080fe20000010898 */
[C---:B------:R-:W-:Y:S01]  /*9920*/  FFMA.FTZ R148, R219.reuse, R138, R148 ;  /* 0x0000008adb947223 */ /* 0x040fe20000010094 */
[----:B------:R-:W-:Y:S01]  /*9930*/  FMUL.FTZ R152, R36, R151 ;  /* 0x0000009724987220 */ /* 0x000fe20000410000 */
[----:B------:R-:W-:Y:S01]  /*9940*/  FFMA.FTZ R146, R219, R146, -R147 ;  /* 0x00000092db927223 */ /* 0x000fe20000010893 */
[----:B------:R-:W-:Y:S01]  /*9950*/  FADD.FTZ R149, R149, R142 ;  /* 0x0000008e95957221 */ /* 0x000fe20000010000 */
        /* <DEDUP_REMOVED lines=8> */
[C---:B------:R-:W-:Y:S01]  /*99e0*/  FFMA.FTZ R152, R145.reuse, R142, R152 ;  /* 0x0000008e91987223 */ /* 0x040fe20000010098 */
[----:B------:R-:W-:Y:S01]  /*99f0*/  FADD.FTZ R153, R146, R153 ;  /* 0x0000009992997221 */ /* 0x000fe20000010000 */
[-C--:B------:R-:W-:Y:S01]  /*9a00*/  FMUL.FTZ R146, R188, R103.reuse ;  /* 0x00000067bc927220 */ /* 0x080fe20000410000 */
[----:B------:R-:W-:Y:S01]  /*9a10*/  FFMA.FTZ R154, R145, R154, -R149 ;  /* 0x0000009a919a7223 */ /* 0x000fe20000010895 */
[----:B------:R-:W-:Y:S01]  /*9a20*/  FADD.FTZ R152, R147, R152 ;  /* 0x0000009893987221 */ /* 0x000fe20000010000 */
[-C--:B------:R-:W-:Y:S01]  /*9a30*/  FMUL.FTZ R149, R173, R96.reuse ;  /* 0x00000060ad957220 */ /* 0x080fe20000410000 */
[-C--:B------:R-:W-:Y:S01]  /*9a40*/  FMUL.FTZ R147, R189, R96.reuse ;  /* 0x00000060bd937220 */ /* 0x080fe20000410000 */
[----:B------:R-:W-:Y:S01]  /*9a50*/  FFMA.FTZ R226, R125, -R96, R226 ;  /* 0x800000607de27223 */ /* 0x000fe200000100e2 */
[----:B------:R-:W-:Y:S01]  /*9a60*/  FFMA.FTZ R225, R122, -R103, R225 ;  /* 0x800000677ae17223 */ /* 0x000fe200000100e1 */
[C---:B------:R-:W-:Y:S01]  /*9a70*/  FMUL.FTZ R151, R210.reuse, R149 ;  /* 0x00000095d2977220 */ /* 0x040fe20000410000 */
[-C--:B------:R-:W-:Y:S01]  /*9a80*/  FMUL.FTZ R148, R210, R147.reuse ;  /* 0x00000093d2947220 */ /* 0x080fe20000410000 */
[----:B------:R-:W-:Y:S01]  /*9a90*/  FMUL.FTZ R160, R215, R146 ;  /* 0x00000092d7a07220 */ /* 0x000fe20000410000 */
[----:B------:R-:W-:Y:S01]  /*9aa0*/  FADD.FTZ R153, R153, R154 ;  /* 0x0000009a99997221 */ /* 0x000fe20000010000 */
[C---:B------:R-:W-:Y:S01]  /*9ab0*/  FFMA.FTZ R151, R226.reuse, R147, R151 ;  /* 0x00000093e2977223 */ /* 0x040fe20000010097 */
[----:B------:R-:W-:Y:S01]  /*9ac0*/  FFMA.FTZ R156, R226, R149, -R148 ;  /* 0x00000095e29c7223 */ /* 0x000fe20000010894 */
        /* <DEDUP_REMOVED lines=8> */
[----:B------:R-:W-:Y:S01]  /*9b50*/  FADD.FTZ R153, R153, R156 ;  /* 0x0000009c99997221 */ /* 0x000fe20000010000 */
[-C--:B------:R-:W-:Y:S01]  /*9b60*/  FMUL.FTZ R154, R212, R148.reuse ;  /* 0x00000094d49a7220 */ /* 0x080fe20000410000 */
[----:B------:R-:W-:Y:S01]  /*9b70*/  FADD.FTZ R151, R151, R158 ;  /* 0x0000009e97977221 */ /* 0x000fe20000010000 */
[C---:B------:R-:W-:Y:S01]  /*9b80*/  FFMA.FTZ R152, R227.reuse, R148, R152 ;  /* 0x00000094e3987223 */ /* 0x040fe20000010098 */
[----:B------:R-:W-:Y:S01]  /*9b90*/  FMUL.FTZ R156, R186, R101 ;  /* 0x00000065ba9c7220 */ /* 0x000fe20000410000 */
[----:B------:R-:W-:Y:S01]  /*9ba0*/  FFMA.FTZ R154, R227, R149, -R154 ;  /* 0x00000095e39a7223 */ /* 0x000fe2000001089a */
[-C--:B------:R-:W-:Y:S01]  /*9bb0*/  FFMA.FTZ R229, R130, -R101.reuse, R229 ;  /* 0x8000006582e57223 */ /* 0x080fe200000100e5 */
[----:B------:R-:W-:Y:S01]  /*9bc0*/  FADD.FTZ R151, R151, R152 ;  /* 0x0000009897977221 */ /* 0x000fe20000010000 */
        /* <DEDUP_REMOVED lines=9> */
[----:B------:R-:W-:Y:S01]  /*9c60*/  FMUL.FTZ R134, R203, R134 ;  /* 0x00000086cb867220 */ /* 0x000fe20000410000 */
[----:B------:R-:W-:Y:S01]  /*9c70*/  FFMA.FTZ R152, R229, R156, R152 ;  /* 0x0000009ce5987223 */ /* 0x000fe20000010098 */
[-C--:B------:R-:W-:Y:S01]  /*9c80*/  FFMA.FTZ R154, R230, R155.reuse, -R157 ;  /* 0x0000009be69a7223 */ /* 0x080fe2000001089d */
[----:B------:R-:W-:Y:S01]  /*9c90*/  FMUL.FTZ R155, R204, R155 ;  /* 0x0000009bcc9b7220 */ /* 0x000fe20000410000 */
[----:B------:R-:W-:Y:S01]  /*9ca0*/  FADD.FTZ R153, R153, R158 ;  /* 0x0000009e99997221 */ /* 0x000fe20000010000 */
[----:B------:R-:W-:Y:S01]  /*9cb0*/  FADD.FTZ R151, R151, R152 ;  /* 0x0000009897977221 */ /* 0x000fe20000010000 */
[----:B------:R-:W-:Y:S01]  /*9cc0*/  FFMA.FTZ R159, R201, R159, R134 ;  /* 0x0000009fc99f7223 */ /* 0x000fe20000010086 */
[----:B------:R-:W-:Y:S01]  /*9cd0*/  FFMA.FTZ R152, R230, R149, R155 ;  /* 0x00000095e6987223 */ /* 0x000fe2000001009b */
[----:B------:R-:W-:Y:S01]  /*9ce0*/  FADD.FTZ R155, R153, R154 ;  /* 0x0000009a999b7221 */ /* 0x000fe20000010000 */
[----:B------:R-:W-:Y:S01]  /*9cf0*/  FMUL.FTZ R134, R185, UR31 ;  /* 0x0000001fb9867c20 */ /* 0x000fe20008410000 */
[----:B------:R-:W-:Y:S01]  /*9d00*/  FFMA.FTZ R150, R150, R184, R159 ;  /* 0x000000b896967223 */ /* 0x000fe2000001009f */
[----:B------:R-:W-:Y:S01]  /*9d10*/  FADD.FTZ R153, R151, R152 ;  /* 0x0000009897997221 */ /* 0x000fe20000010000 */
[----:B------:R-:W-:Y:S01]  /*9d20*/  FADD.FTZ R155, R155, R144 ;  /* 0x000000909b9b7221 */ /* 0x000fe20000010000 */
[----:B------:R-:W-:Y:S01]  /*9d30*/  FFMA.FTZ R151, R169, UR30, -R134 ;  /* 0x0000001ea9977c23 */ /* 0x000fe20008010886 */
[----:B------:R-:W0:Y:S01]  /*9d40*/  SHFL.DOWN PT, R159, R14, 0x1, 0x1f ;  /* 0x08201f000e9f7f89 */ /* 0x000e2200000e0000 */
[----:B------:R-:W-:Y:S01]  /*9d50*/  FADD.FTZ R136, R153, R136 ;  /* 0x0000008899887221 */ /* 0x000fe20000010000 */
[----:B------:R-:W-:Y:S01]  /*9d60*/  FADD.FTZ R155, R155, R12 ;  /* 0x0000000c9b9b7221 */ /* 0x000fe20000010000 */
[----:B------:R-:W-:Y:S01]  /*9d70*/  FMUL.FTZ R134, R169, UR31 ;  /* 0x0000001fa9867c20 */ /* 0x000fe20008410000 */
[----:B------:R-:W1:Y:S01]  /*9d80*/  SHFL.DOWN PT, R152, R15, 0x1, 0x1f ;  /* 0x08201f000f987f89 */ /* 0x000e6200000e0000 */
[----:B------:R-:W-:Y:S01]  /*9d90*/  FADD.FTZ R12, R136, R13 ;  /* 0x0000000d880c7221 */ /* 0x000fe20000010000 */
[----:B------:R-:W-:Y:S01]  /*9da0*/  FMUL.FTZ R153, R204, R151 ;  /* 0x00000097cc997220 */ /* 0x000fe20000410000 */
[----:B------:R-:W-:Y:S01]  /*9db0*/  FMUL.FTZ R13, R186, UR31 ;  /* 0x0000001fba0d7c20 */ /* 0x000fe20008410000 */
[----:B------:R-:W2:Y:S01]  /*9dc0*/  SHFL.DOWN PT, R144, R155, 0x1, 0x1f ;  /* 0x08201f009b907f89 */ /* 0x000ea200000e0000 */
[----:B------:R-:W-:Y:S01]  /*9dd0*/  FFMA.FTZ R151, R185, UR30, R134 ;  /* 0x0000001eb9977c23 */ /* 0x000fe20008010086 */
[----:B------:R-:W-:Y:S01]  /*9de0*/  FADD.FTZ R56, R149, R56 ;  /* 0x0000003895387221 */ /* 0x000fe20000010000 */
[C---:B------:R-:W-:Y:S01]  /*9df0*/  FFMA.FTZ R134, R170.reuse, UR30, -R13 ;  /* 0x0000001eaa867c23 */ /* 0x040fe2000801080d */
[----:B------:R-:W3:Y:S01]  /*9e00*/  SHFL.DOWN PT, R157, R12, 0x1, 0x1f ;  /* 0x08201f000c9d7f89 */ /* 0x000ee200000e0000 */
[----:B------:R-:W-:Y:S01]  /*9e10*/  FMUL.FTZ R13, R170, UR31 ;  /* 0x0000001faa0d7c20 */ /* 0x000fe20008410000 */
[----:B------:R-:W-:Y:S01]  /*9e20*/  FFMA.FTZ R230, R230, R151, R153 ;  /* 0x00000097e6e67223 */ /* 0x000fe20000010099 */
[----:B------:R-:W-:Y:S01]  /*9e30*/  FMUL.FTZ R136, R223, R134 ;  /* 0x00000086df887220 */ /* 0x000fe20000410000 */
[----:B------:R-:W-:Y:S01]  /*9e40*/  FADD.FTZ R58, R147, R58 ;  /* 0x0000003a933a7221 */ /* 0x000fe20000010000 */
[----:B------:R-:W-:Y:S01]  /*9e50*/  FFMA.FTZ R134, R186, UR30, R13 ;  /* 0x0000001eba867c23 */ /* 0x000fe2000801000d */
[----:B------:R-:W-:Y:S01]  /*9e60*/  FFMA.FTZ R135, R135, R185, R230 ;  /* 0x000000b987877223 */ /* 0x000fe200000100e6 */
[----:B------:R-:W-:Y:S01]  /*9e70*/  FMUL.FTZ R13, R187, UR31 ;  /* 0x0000001fbb0d7c20 */ /* 0x000fe20008410000 */
[----:B------:R-:W-:Y:S01]  /*9e80*/  FADD.FTZ R61, R20, R61 ;  /* 0x0000003d143d7221 */ /* 0x000fe20000010000 */
[----:B------:R-:W-:Y:S01]  /*9e90*/  FFMA.FTZ R229, R229, R134, R136 ;  /* 0x00000086e5e57223 */ /* 0x000fe20000010088 */
[----:B------:R-:W-:Y:S01]  /*9ea0*/  FADD.FTZ R84, R135, R84 ;  /* 0x0000005487547221 */ /* 0x000fe20000010000 */
[----:B------:R-:W-:Y:S01]  /*9eb0*/  FFMA.FTZ R135, R2, UR30, -R13 ;  /* 0x0000001e02877c23 */ /* 0x000fe2000801080d */
[----:B------:R-:W-:Y:S01]  /*9ec0*/  MOV R13, R155 ;  /* 0x0000009b000d7202 */ /* 0x000fe20000000f00 */
[----:B0-----:R-:W-:Y:S01]  /*9ed0*/  @!P0 FADD.FTZ R14, R14, R159 ;  /* 0x0000009f0e0e8221 */ /* 0x001fe20000010000 */
[----:B------:R-:W-:Y:S01]  /*9ee0*/  FMUL.FTZ R2, R2, UR31 ;  /* 0x0000001f02027c20 */ /* 0x000fe20008410000 */
[----:B------:R-:W-:Y:S01]  /*9ef0*/  FMUL.FTZ R212, R212, R135 ;  /* 0x00000087d4d47220 */ /* 0x000fe20000410000 */
[----:B-1----:R-:W-:Y:S01]  /*9f00*/  @!P0 FADD.FTZ R15, R15, R152 ;  /* 0x000000980f0f8221 */ /* 0x002fe20000010000 */
[----:B------:R-:W-:Y:S01]  /*9f10*/  FMUL.FTZ R135, R188, UR31 ;  /* 0x0000001fbc877c20 */ /* 0x000fe20008410000 */
[----:B------:R-:W0:Y:S01]  /*9f20*/  SHFL.DOWN PT, R151, R14, 0x2, 0x1f ;  /* 0x08401f000e977f89 */ /* 0x000e2200000e0000 */
[----:B------:R-:W-:Y:S01]  /*9f30*/  FFMA.FTZ R186, R130, R186, R229 ;  /* 0x000000ba82ba7223 */ /* 0x000fe200000100e5 */
[----:B--2---:R-:W-:Y:S01]  /*9f40*/  @!P0 FADD.FTZ R13, R13, R144 ;  /* 0x000000900d0d8221 */ /* 0x004fe20000010000 */
[----:B------:R-:W-:Y:S01]  /*9f50*/  FFMA.FTZ R130, R187, UR30, R2 ;  /* 0x0000001ebb827c23 */ /* 0x000fe20008010002 */
[----:B------:R-:W1:Y:S01]  /*9f60*/  SHFL.DOWN PT, R144, R15, 0x2, 0x1f ;  /* 0x08401f000f907f89 */ /* 0x000e6200000e0000 */
[----:B------:R-:W-:Y:S01]  /*9f70*/  FFMA.FTZ R2, R172, UR30, -R135 ;  /* 0x0000001eac027c23 */ /* 0x000fe20008010887 */
[----:B---3--:R-:W-:Y:S01]  /*9f80*/  @!P0 FADD.FTZ R12, R157, R12 ;  /* 0x0000000c9d0c8221 */ /* 0x008fe20000010000 */
[----:B------:R-:W-:Y:S01]  /*9f90*/  ISETP.GT.AND P0, PT, R112, 0x1d, PT ;  /* 0x0000001d7000780c */ /* 0x000fe20003f04270 */
        /* <DEDUP_REMOVED lines=10> */
[----:B------:R-:W-:Y:S01]  /*a040*/  FFMA.FTZ R135, R173, UR30, -R2 ;  /* 0x0000001ead877c23 */ /* 0x000fe20008010802 */
[----:B------:R-:W-:Y:S01]  /*a050*/  FMUL.FTZ R2, R190, UR31 ;  /* 0x0000001fbe027c20 */ /* 0x000fe20008410000 */
[----:B------:R-:W-:Y:S01]  /*a060*/  FADD.FTZ R67, R22, R67 ;  /* 0x0000004316437221 */ /* 0x000fe20000010000 */
[----:B------:R-:W-:Y:S01]  /*a070*/  FFMA.FTZ R122, R122, R188, R225 ;  /* 0x000000bc7a7a7223 */ /* 0x000fe200000100e1 */
[----:B------:R-:W-:Y:S01]  /*a080*/  FMUL.FTZ R135, R210, R135 ;  /* 0x00000087d2877220 */ /* 0x000fe20000410000 */
[C---:B------:R-:W-:Y:S01]  /*a090*/  FFMA.FTZ R2, R3.reuse, UR30, -R2 ;  /* 0x0000001e03027c23 */ /* 0x040fe20008010802 */
[----:B0-----:R-:W-:Y:S01]  /*a0a0*/  @!P0 FADD.FTZ R14, R14, R151 ;  /* 0x000000970e0e8221 */ /* 0x001fe20000010000 */
[----:B------:R-:W-:Y:S01]  /*a0b0*/  FADD.FTZ R81, R122, R81 ;  /* 0x000000517a517221 */ /* 0x000fe20000010000 */
[----:B------:R-:W-:Y:S01]  /*a0c0*/  FMUL.FTZ R3, R3, UR31 ;  /* 0x0000001f03037c20 */ /* 0x000fe20008410000 */
[----:B------:R-:W-:Y:S01]  /*a0d0*/  FMUL.FTZ R122, R37, R2 ;  /* 0x00000002257a7220 */ /* 0x000fe20000410000 */
[----:B-1----:R-:W-:Y:S01]  /*a0e0*/  @!P0 FADD.FTZ R15, R15, R144 ;  /* 0x000000900f0f8221 */ /* 0x002fe20000010000 */
[----:B------:R-:W-:Y:S01]  /*a0f0*/  FMUL.FTZ R2, R191, UR31 ;  /* 0x0000001fbf027c20 */ /* 0x000fe20008410000 */
[----:B------:R-:W-:Y:S01]  /*a100*/  FFMA.FTZ R37, R189, UR30, R120 ;  /* 0x0000001ebd257c23 */ /* 0x000fe20008010078 */
[----:B------:R-:W-:Y:S01]  /*a110*/  FFMA.FTZ R120, R190, UR30, R3 ;  /* 0x0000001ebe787c23 */ /* 0x000fe20008010003 */
[----:B--2---:R-:W-:Y:S01]  /*a120*/  @!P0 FADD.FTZ R13, R13, R136 ;  /* 0x000000880d0d8221 */ /* 0x004fe20000010000 */
[----:B------:R-:W0:Y:S01]  /*a130*/  SHFL.DOWN PT, R134, R15, 0x4, 0x1f ;  /* 0x08801f000f867f89 */ /* 0x000e2200000e0000 */
[C---:B------:R-:W-:Y:S01]  /*a140*/  FFMA.FTZ R3, R175.reuse, UR30, -R2 ;  /* 0x0000001eaf037c23 */ /* 0x040fe20008010802 */
[----:B------:R-:W-:Y:S01]  /*a150*/  FMUL.FTZ R2, R175, UR31 ;  /* 0x0000001faf027c20 */ /* 0x000fe20008410000 */
[----:B---3--:R-:W-:Y:S01]  /*a160*/  @!P0 FADD.FTZ R12, R12, R149 ;  /* 0x000000950c0c8221 */ /* 0x008fe20000010000 */
[----:B------:R-:W1:Y:S01]  /*a170*/  SHFL.DOWN PT, R130, R13, 0x4, 0x1f ;  /* 0x08801f000d827f89 */ /* 0x000e6200000e0000 */
[----:B------:R-:W-:Y:S01]  /*a180*/  ISETP.GT.AND P0, PT, R112, 0x1b, PT ;  /* 0x0000001b7000780c */ /* 0x000fe20003f04270 */
[----:B------:R-:W-:Y:S01]  /*a190*/  FFMA.FTZ R226, R226, R37, R135 ;  /* 0x00000025e2e27223 */ /* 0x000fe20000010087 */
[----:B------:R-:W-:Y:S01]  /*a1a0*/  FMUL.FTZ R36, R36, R3 ;  /* 0x0000000324247220 */ /* 0x000fe20000410000 */
[----:B------:R-:W2:Y:S01]  /*a1b0*/  SHFL.DOWN PT, R149, R14, 0x4, 0x1f ;  /* 0x08801f000e957f89 */ /* 0x000ea200000e0000 */
[----:B------:R-:W-:Y:S01]  /*a1c0*/  FFMA.FTZ R2, R191, UR30, R2 ;  /* 0x0000001ebf027c23 */ /* 0x000fe20008010002 */
[----:B------:R-:W-:Y:S01]  /*a1d0*/  FFMA.FTZ R125, R125, R189, R226 ;  /* 0x000000bd7d7d7223 */ /* 0x000fe200000100e2 */
[----:B------:R-:W-:Y:S01]  /*a1e0*/  FFMA.FTZ R120, R145, R120, R122 ;  /* 0x0000007891787223 */ /* 0x000fe2000001007a */
[----:B------:R-:W3:Y:S01]  /*a1f0*/  SHFL.DOWN PT, R147, R12, 0x4, 0x1f ;  /* 0x08801f000c937f89 */ /* 0x000ee200000e0000 */
[----:B------:R-:W-:Y:S01]  /*a200*/  FFMA.FTZ R217, R217, R2, R36 ;  /* 0x00000002d9d97223 */ /* 0x000fe20000010024 */
[----:B------:R-:W-:Y:S01]  /*a210*/  FMUL.FTZ R3, R192, UR31 ;  /* 0x0000001fc0037c20 */ /* 0x000fe20008410000 */
[----:B------:R-:W-:Y:S01]  /*a220*/  FADD.FTZ R80, R125, R80 ;  /* 0x000000507d507221 */ /* 0x000fe20000010000 */
[----:B------:R-:W-:Y:S01]  /*a230*/  FFMA.FTZ R120, R127, R190, R120 ;  /* 0x000000be7f787223 */ /* 0x000fe20000010078 */
[----:B------:R-:W-:Y:S01]  /*a240*/  FFMA.FTZ R217, R124, R191, R217 ;  /* 0x000000bf7cd97223 */ /* 0x000fe200000100d9 */
[C---:B------:R-:W-:Y:S01]  /*a250*/  FFMA.FTZ R36, R176.reuse, UR30, -R3 ;  /* 0x0000001eb0247c23 */ /* 0x040fe20008010803 */
[----:B------:R-:W-:Y:S01]  /*a260*/  FMUL.FTZ R3, R176, UR31 ;  /* 0x0000001fb0037c20 */ /* 0x000fe20008410000 */
[----:B------:R-:W-:Y:S01]  /*a270*/  FMUL.FTZ R2, R193, UR31 ;  /* 0x0000001fc1027c20 */ /* 0x000fe20008410000 */
[----:B------:R-:W-:Y:S01]  /*a280*/  FADD.FTZ R79, R120, R79 ;  /* 0x0000004f784f7221 */ /* 0x000fe20000010000 */
[----:B------:R-:W-:Y:S01]  /*a290*/  FMUL.FTZ R122, R205, R36 ;  /* 0x00000024cd7a7220 */ /* 0x000fe20000410000 */
[----:B------:R-:W-:Y:S01]  /*a2a0*/  FFMA.FTZ R120, R192, UR30, R3 ;  /* 0x0000001ec0787c23 */ /* 0x000fe20008010003 */
[----:B0-----:R-:W-:Y:S01]  /*a2b0*/  @!P0 FADD.FTZ R15, R15, R134 ;  /* 0x000000860f0f8221 */ /* 0x001fe20000010000 */
[C---:B------:R-:W-:Y:S01]  /*a2c0*/  FFMA.FTZ R36, R177.reuse, UR30, -R2 ;  /* 0x0000001eb1247c23 */ /* 0x040fe20008010802 */
[----:B------:R-:W-:Y:S01]  /*a2d0*/  FMUL.FTZ R2, R177, UR31 ;  /* 0x0000001fb1027c20 */ /* 0x000fe20008410000 */
[----:B------:R-:W-:Y:S01]  /*a2e0*/  FFMA.FTZ R219, R219, R120, R122 ;  /* 0x00000078dbdb7223 */ /* 0x000fe2000001007a */
[----:B-1----:R-:W-:Y:S01]  /*a2f0*/  @!P0 FADD.FTZ R13, R13, R130 ;  /* 0x000000820d0d8221 */ /* 0x002fe20000010000 */
[----:B------:R-:W-:Y:S01]  /*a300*/  FMUL.FTZ R120, R207, R36 ;  /* 0x00000024cf787220 */ /* 0x000fe20000410000 */
[----:B------:R-:W0:Y:S01]  /*a310*/  SHFL.DOWN PT, R130, R15, 0x8, 0x1f ;  /* 0x09001f000f827f89 */ /* 0x000e2200000e0000 */
[----:B------:R-:W-:Y:S01]  /*a320*/  FFMA.FTZ R36, R193, UR30, R2 ;  /* 0x0000001ec1247c23 */ /* 0x000fe20008010002 */
[----:B--2---:R-:W-:Y:S01]  /*a330*/  @!P0 FADD.FTZ R14, R14, R149 ;  /* 0x000000950e0e8221 */ /* 0x004fe20000010000 */
[----:B------:R-:W-:Y:S01]  /*a340*/  FMUL.FTZ R2, R194, UR31 ;  /* 0x0000001fc2027c20 */ /* 0x000fe20008410000 */
[----:B------:R-:W1:Y:S01]  /*a350*/  SHFL.DOWN PT, R124, R13, 0x8, 0x1f ;  /* 0x09001f000d7c7f89 */ /* 0x000e6200000e0000 */
[----:B------:R-:W-:Y:S01]  /*a360*/  FFMA.FTZ R36, R143, R36, R120 ;  /* 0x000000248f247223 */ /* 0x000fe20000010078 */
[----:B---3--:R-:W-:Y:S01]  /*a370*/  @!P0 FADD.FTZ R12, R12, R147 ;  /* 0x000000930c0c8221 */ /* 0x008fe20000010000 */
[----:B------:R-:W-:Y:S01]  /*a380*/  ISETP.GT.AND P0, PT, R112, 0x17, PT ;  /* 0x000000177000780c */ /* 0x000fe20003f04270 */
[----:B------:R-:W2:Y:S01]  /*a390*/  SHFL.DOWN PT, R125, R14, 0x8, 0x1f ;  /* 0x09001f000e7d7f89 */ /* 0x000ea200000e0000 */
[----:B------:R-:W-:Y:S01]  /*a3a0*/  FFMA.FTZ R3, R17, UR30, -R2 ;  /* 0x0000001e11037c23 */ /* 0x000fe20008010802 */
[----:B------:R-:W-:Y:S01]  /*a3b0*/  FMUL.FTZ R2, R195, UR31 ;  /* 0x0000001fc3027c20 */ /* 0x000fe20008410000 */
[----:B------:R-:W-:Y:S01]  /*a3c0*/  FFMA.FTZ R129, R129, R193, R36 ;  /* 0x000000c181817223 */ /* 0x000fe20000010024 */
[----:B------:R-:W3:Y:S01]  /*a3d0*/  SHFL.DOWN PT, R37, R12, 0x8, 0x1f ;  /* 0x09001f000c257f89 */ /* 0x000ee200000e0000 */
[----:B------:R-:W-:Y:S01]  /*a3e0*/  FMUL.FTZ R17, R17, UR31 ;  /* 0x0000001f11117c20 */ /* 0x000fe20008410000 */
[C---:B------:R-:W-:Y:S01]  /*a3f0*/  FFMA.FTZ R36, R179.reuse, UR30, -R2 ;  /* 0x0000001eb3247c23 */ /* 0x040fe20008010802 */
[----:B------:R-:W-:Y:S01]  /*a400*/  FMUL.FTZ R2, R179, UR31 ;  /* 0x0000001fb3027c20 */ /* 0x000fe20008410000 */
[----:B------:R-:W-:Y:S01]  /*a410*/  FMUL.FTZ R206, R206, R3 ;  /* 0x00000003cece7220 */ /* 0x000fe20000410000 */
[----:B------:R-:W-:Y:S01]  /*a420*/  FFMA.FTZ R120, R194, UR30, R17 ;  /* 0x0000001ec2787c23 */ /* 0x000fe20008010011 */
        /* <DEDUP_REMOVED lines=8> */
[----:B------:R-:W-:Y:S01]  /*a4b0*/  FFMA.FTZ R120, R131, R194, R120 ;  /* 0x000000c283787223 */ /* 0x000fe20000010078 */
[----:B------:R-:W-:Y:S01]  /*a4c0*/  FFMA.FTZ R133, R133, R195, R2 ;  /* 0x000000c385857223 */ /* 0x000fe20000010002 */
[----:B-1----:R-:W-:Y:S01]  /*a4d0*/  @!P0 FADD.FTZ R13, R13, R124 ;  /* 0x0000007c0d0d8221 */ /* 0x002fe20000010000 */
[----:B------:R-:W-:Y:S01]  /*a4e0*/  FMUL.FTZ R2, R197, UR31 ;  /* 0x0000001fc5027c20 */ /* 0x000fe20008410000 */
[----:B------:R-:W0:Y:S01]  /*a4f0*/  SHFL.DOWN PT, R124, R15, 0x10, 0x1f ;  /* 0x0a001f000f7c7f89 */ /* 0x000e2200000e0000 */
[----:B------:R-:W-:Y:S01]  /*a500*/  FMUL.FTZ R208, R208, R3 ;  /* 0x00000003d0d07220 */ /* 0x000fe20000410000 */
[----:B--2---:R-:W-:Y:S01]  /*a510*/  @!P0 FADD.FTZ R14, R14, R125 ;  /* 0x0000007d0e0e8221 */ /* 0x004fe20000010000 */
[----:B------:R-:W-:Y:S01]  /*a520*/  FFMA.FTZ R20, R181, UR30, -R2 ;  /* 0x0000001eb5147c23 */ /* 0x000fe20008010802 */
[----:B------:R-:W1:Y:S01]  /*a530*/  SHFL.DOWN PT, R122, R13, 0x10, 0x1f ;  /* 0x0a001f000d7a7f89 */ /* 0x000e6200000e0000 */
[----:B------:R-:W-:Y:S01]  /*a540*/  FMUL.FTZ R2, R200, UR31 ;  /* 0x0000001fc8027c20 */ /* 0x000fe20008410000 */
[----:B---3--:R-:W-:Y:S01]  /*a550*/  @!P0 FADD.FTZ R12, R12, R37 ;  /* 0x000000250c0c8221 */ /* 0x008fe20000010000 */
[----:B------:R-:W-:Y:S01]  /*a560*/  ISETP.GT.AND P0, PT, R112, 0xf, PT ;  /* 0x0000000f7000780c */ /* 0x000fe20003f04270 */
[----:B------:R-:W2:Y:S01]  /*a570*/  SHFL.DOWN PT, R37, R14, 0x10, 0x1f ;  /* 0x0a001f000e257f89 */ /* 0x000ea200000e0000 */
[C---:B------:R-:W-:Y:S01]  /*a580*/  FFMA.FTZ R2, R23.reuse, UR30, -R2 ;  /* 0x0000001e17027c23 */ /* 0x040fe20008010802 */
[----:B------:R-:W-:Y:S01]  /*a590*/  FMUL.FTZ R3, R180, UR31 ;  /* 0x0000001fb4037c20 */ /* 0x000fe20008410000 */
[----:B------:R-:W-:Y:S01]  /*a5a0*/  FMUL.FTZ R23, R23, UR31 ;  /* 0x0000001f17177c20 */ /* 0x000fe20008410000 */
[----:B------:R-:W3:Y:S01]  /*a5b0*/  SHFL.DOWN PT, R17, R12, 0x10, 0x1f ;  /* 0x0a001f000c117f89 */ /* 0x000ee200000e0000 */
[----:B------:R-:W-:Y:S01]  /*a5c0*/  FMUL.FTZ R36, R211, R20 ;  /* 0x00000014d3247220 */ /* 0x000fe20000410000 */
[----:B------:R-:W-:Y:S01]  /*a5d0*/  FADD.FTZ R75, R120, R75 ;  /* 0x0000004b784b7221 */ /* 0x000fe20000010000 */
        /* <DEDUP_REMOVED lines=59> */
.L_x_9904:
[----:B------:R-:W-:Y:S05]  /*a990*/  BSYNC B0 ;  /* 0x0000000000007941 */ /* 0x000fea0003800000 */
.L_x_9903:
[----:B------:R-:W-:-:S04]  /*a9a0*/  IADD3 R38, R38, 0x1, RZ ;  /* 0x0000000126267810 */ /* 0x000fc80007ffe0ff */
[----:B------:R-:W-:-:S13]  /*a9b0*/  ISETP.GE.AND P0, PT, R38, UR33, PT ;  /* 0x0000002126007c0c */ /* 0x000fda000bf06270 */
[----:B------:R-:W-:Y:S05]  /*a9c0*/  @!P0 BRA `(.L_x_9905) ;  /* 0xffffffa000c08947 */ /* 0x000fea000383ffff */
.L_x_9874:
[----:B------:R-:W-:Y:S01]  /*a9d0*/  BAR.SYNC.DEFER_BLOCKING 0x0 ;  /* 0x0000000000007b1d */ /* 0x000fe20000010000 */
[----:B012---:R-:W-:Y:S02]  /*a9e0*/  LOP3.LUT R13, R111, 0x1f, R114, 0xf8, !PT ;  /* 0x0000001f6f0d7812 */ /* 0x007fe400078ef872 */
[----:B------:R-:W-:Y:S02]  /*a9f0*/  MOV R2, 0x10 ;  /* 0x0000001000027802 */ /* 0x000fe40000000f00 */
[----:B------:R-:W-:-:S03]  /*aa00*/  IADD3 R0, R112, R112, R111 ;  /* 0x0000007070007210 */ /* 0x000fc60007ffe06f */
[----:B------:R-:W0:Y:S01]  /*aa10*/  LDC.64 R14, c[0x0][0x388] ;  /* 0x0000e200ff0e7b82 */ /* 0x000e220000000a00 */
[----:B------:R-:W-:Y:S01]  /*aa20*/  IADD3 R47, R113, -0x1, RZ ;  /* 0xffffffff712f7810 */ /* 0x000fe20007ffe0ff */
[----:B------:R-:W-:Y:S01]  /*aa30*/  IMAD.WIDE R2, R13, R2, UR6 ;  /* 0x000000060d027e25 */ /* 0x000fe2000f8e0202 */
[----:B------:R-:W-:-:S05]  /*aa40*/  ULDC.64 UR8, c[0x0][0x390] ;  /* 0x0000e40000087ab9 */ /* 0x000fca0000000a00 */
[----:B------:R-:W1:Y:S01]  /*aa50*/  LDC.64 R22, c[0x0][0x3e0] ;  /* 0x0000f800ff167b82 */ /* 0x000e620000000a00 */
[----:B------:R-:W-:Y:S02]  /*aa60*/  F2FP.BF16.F32.PACK_AB R55, R55, R64 ;  /* 0x000000403737723e */ /* 0x000fe400000010ff */
[----:B------:R-:W-:Y:S02]  /*aa70*/  F2FP.BF16.F32.PACK_AB R54, R56, R63 ;  /* 0x0000003f3836723e */ /* 0x000fe400000010ff */
[----:B------:R-:W-:Y:S02]  /*aa80*/  F2FP.BF16.F32.PACK_AB R53, R57, R66 ;  /* 0x000000423935723e */ /* 0x000fe400000010ff */
[----:B------:R-:W-:Y:S01]  /*aa90*/  F2FP.BF16.F32.PACK_AB R52, R58, R65 ;  /* 0x000000413a34723e */ /* 0x000fe200000010ff */
[----:B------:R-:W2:Y:S01]  /*aaa0*/  LDC.64 R44, c[0x0][0x3a8] ;  /* 0x0000ea00ff2c7b82 */ /* 0x000ea20000000a00 */
[----:B------:R-:W3:Y:S04]  /*aab0*/  LDG.E.128 R8, desc[UR12][R2.64] ;  /* 0x0000000c02087981 */ /* 0x000ee8000c1e1d00 */
[----:B------:R-:W4:Y:S01]  /*aac0*/  LDG.E.128 R16, desc[UR12][R2.64+0x200] ;  /* 0x0002000c02107981 */ /* 0x000f22000c1e1d00 */
[----:B------:R-:W-:Y:S01]  /*aad0*/  LEA R0, R0, R115, 0x4 ;  /* 0x0000007300007211 */ /* 0x000fe200078e20ff */
[----:B------:R-:W-:-:S02]  /*aae0*/  UIADD3 UR28, UP1, UR28, -0x800, URZ ;  /* 0xfffff8001c1c7890 */ /* 0x000fc4000ff3e03f */
[----:B------:R-:W-:Y:S02]  /*aaf0*/  UIADD3 UR26, UP2, UR26, -0x800, URZ ;  /* 0xfffff8001a1a7890 */ /* 0x000fe4000ff5e03f */
[----:B------:R-:W-:Y:S02]  /*ab00*/  UIADD3.X UR29, UR29, -0x1, URZ, UP1, !UPT ;  /* 0xffffffff1d1d7890 */ /* 0x000fe40008ffe43f */
[----:B------:R-:W-:Y:S01]  /*ab10*/  UIADD3.X UR27, UR27, -0x1, URZ, UP2, !UPT ;  /* 0xffffffff1b1b7890 */ /* 0x000fe200097fe43f */
[----:B---3--:R-:W-:Y:S04]  /*ab20*/  STS.128 [R109], R8 ;  /* 0x000000086d007388 */ /* 0x008fe80000000c00 */
[----:B----4-:R-:W-:Y:S01]  /*ab30*/  STS.128 [R109+0x200], R16 ;  /* 0x000200106d007388 */ /* 0x010fe20000000c00 */
[----:B------:R-:W-:-:S03]  /*ab40*/  NOP ;  /* 0x0000000000007918 */ /* 0x000fc60000000000 */
[----:B------:R-:W3:Y:S04]  /*ab50*/  LDS.128 R4, [R0] ;  /* 0x0000000000047984 */ /* 0x000ee80000000c00 */
[----:B------:R0:W4:Y:S02]  /*ab60*/  LDS.128 R8, [R0+0x10] ;  /* 0x0000100000087984 */ /* 0x0001240000000c00 */
[----:B0-----:R-:W-:-:S04]  /*ab70*/  IMAD R0, R14, UR15, RZ ;  /* 0x0000000f0e007c24 */ /* 0x001fc8000f8e02ff */
[----:B------:R-:W-:Y:S01]  /*ab80*/  IMAD R17, R15, UR14, R0 ;  /* 0x0000000e0f117c24 */ /* 0x000fe2000f8e0200 */
[----:B---3--:R-:W-:Y:S02]  /*ab90*/  SHF.L.U32 R2, R6, 0x10, RZ ;  /* 0x0000001006027819 */ /* 0x008fe400000006ff */
[C---:B------:R-:W-:Y:S02]  /*aba0*/  SHF.L.U32 R12, R4.reuse, 0x10, RZ ;  /* 0x00000010040c7819 */ /* 0x040fe400000006ff */
[----:B------:R-:W-:Y:S01]  /*abb0*/  PRMT R4, R4, 0x7632, R4 ;  /* 0x0000763204047816 */ /* 0x000fe20000000004 */
[----:B------:R-:W-:Y:S01]  /*abc0*/  FADD.FTZ R16, R2, UR5 ;  /* 0x0000000502107e21 */ /* 0x000fe20008010000 */
[C---:B------:R-:W-:Y:S01]  /*abd0*/  PRMT R6, R5.reuse, 0x7632, R6 ;  /* 0x0000763205067816 */ /* 0x040fe20000000006 */
[----:B------:R-:W-:Y:S01]  /*abe0*/  FADD.FTZ R20, R12, UR5 ;  /* 0x000000050c147e21 */ /* 0x000fe20008010000 */
[----:B------:R-:W-:Y:S02]  /*abf0*/  SHF.L.U32 R2, R4, 0x10, RZ ;  /* 0x0000001004027819 */ /* 0x000fe400000006ff */
[----:B------:R-:W-:Y:S01]  /*ac00*/  SHF.L.U32 R12, R5, 0x10, RZ ;  /* 0x00000010050c7819 */ /* 0x000fe200000006ff */
[----:B------:R-:W-:Y:S01]  /*ac10*/  BAR.SYNC.DEFER_BLOCKING 0x0 ;  /* 0x0000000000007b1d */ /* 0x000fe20000010000 */
[----:B------:R-:W-:Y:S01]  /*ac20*/  FSETP.GTU.FTZ.AND P6, PT, R20, 20, PT ;  /* 0x41a000001400780b */ /* 0x000fe20003fdc000 */
[----:B------:R-:W-:Y:S01]  /*ac30*/  FADD.FTZ R18, R2, UR5 ;  /* 0x0000000502127e21 */ /* 0x000fe20008010000 */
[----:B------:R-:W-:Y:S01]  /*ac40*/  SHF.L.U32 R2, R47, 0xa, RZ ;  /* 0x0000000a2f027819 */ /* 0x000fe200000006ff */
[----:B------:R-:W-:Y:S01]  /*ac50*/  FADD.FTZ R12, R12, UR5 ;  /* 0x000000050c0c7e21 */ /* 0x000fe20008010000 */
[----:B----4-:R-:W-:-:S02]  /*ac60*/  SHF.L.U32 R5, R9, 0x10, RZ ;  /* 0x0000001009057819 */ /* 0x010fc400000006ff */
[----:B------:R-:W-:Y:S02]  /*ac70*/  FSETP.GTU.FTZ.AND P4, PT, R18, 20, PT ;  /* 0x41a000001200780b */ /* 0x000fe40003f9c000 */
[----:B------:R-:W-:Y:S02]  /*ac80*/  FSETP.GTU.FTZ.AND P5, PT, R12, 20, PT ;  /* 0x41a000000c00780b */ /* 0x000fe40003fbc000 */
[--C-:B------:R-:W-:Y:S02]  /*ac90*/  SHF.R.S32.HI R3, RZ, 0x1f, R2.reuse ;  /* 0x0000001fff037819 */ /* 0x100fe40000011402 */
[----:B------:R-:W-:Y:S01]  /*aca0*/  FSETP.GTU.FTZ.AND P3, PT, R16, 20, PT ;  /* 0x41a000001000780b */ /* 0x000fe20003f7c000 */
[----:B------:R-:W-:Y:S01]  /*acb0*/  @!P6 FMUL.FTZ R4, R20, -1.4426950216293334961 ;  /* 0xbfb8aa3b1404e820 */ /* 0x000fe20000410000 */
[----:B------:R-:W-:Y:S01]  /*acc0*/  IMAD R20, R118, UR8, RZ ;  /* 0x0000000876147c24 */ /* 0x000fe2000f8e02ff */
[----:B------:R-:W-:Y:S01]  /*acd0*/  PRMT R9, R9, 0x7632, R9 ;  /* 0x0000763209097816 */ /* 0x000fe20000000009 */
[----:B------:R-:W-:-:S04]  /*ace0*/  IMAD.WIDE.U32 R14, R14, UR14, R2 ;  /* 0x0000000e0e0e7c25 */ /* 0x000fc8000f8e0002 */
[----:B------:R-:W-:Y:S01]  /*acf0*/  @!P4 FMUL.FTZ R0, R18, -1.4426950216293334961 ;  /* 0xbfb8aa3b1200c820 */ /* 0x000fe20000410000 */
[----:B------:R-:W0:Y:S01]  /*ad00*/  @!P6 MUFU.EX2 R4, R4 ;  /* 0x000000040004e308 */ /* 0x000e220000000800 */
[----:B------:R-:W-:Y:S01]  /*ad10*/  @!P5 FMUL.FTZ R12, R12, -1.4426950216293334961 ;  /* 0xbfb8aa3b0c0cd820 */ /* 0x000fe20000410000 */
[----:B------:R-:W-:Y:S01]  /*ad20*/  IADD3 R15, R15, R17, RZ ;  /* 0x000000110f0f7210 */ /* 0x000fe20007ffe0ff */
[----:B------:R-:W-:Y:S01]  /*ad30*/  IMAD R19, R119, UR9, R20 ;  /* 0x0000000977137c24 */ /* 0x000fe2000f8e0214 */
[C---:B------:R-:W-:Y:S01]  /*ad40*/  SHF.L.U32 R17, R7.reuse, 0x10, RZ ;  /* 0x0000001007117819 */ /* 0x040fe200000006ff */
[----:B------:R-:W-:Y:S01]  /*ad50*/  @!P3 FMUL.FTZ R16, R16, -1.4426950216293334961 ;  /* 0xbfb8aa3b1010b820 */ /* 0x000fe20000410000 */
[----:B------:R-:W-:Y:S01]  /*ad60*/  PRMT R7, R7, 0x7632, R7 ;  /* 0x0000763207077816 */ /* 0x000fe20000000007 */
[----:B------:R-:W-:Y:S01]  /*ad70*/  IMAD.WIDE.U32 R14, R119, UR8, R14 ;  /* 0x00000008770e7c25 */ /* 0x000fe2000f8e000e */
[----:B------:R-:W3:Y:S03]  /*ad80*/  @!P4 MUFU.EX2 R0, R0 ;  /* 0x000000000000c308 */ /* 0x000ee60000000800 */
[----:B------:R-:W-:Y:S01]  /*ad90*/  FADD.FTZ R21, R17, UR5 ;  /* 0x0000000511157e21 */ /* 0x000fe20008010000 */
[----:B------:R-:W-:Y:S01]  /*ada0*/  SHF.L.U32 R17, R8, 0x10, RZ ;  /* 0x0000001008117819 */ /* 0x000fe200000006ff */
[----:B--2---:R-:W-:Y:S01]  /*adb0*/  IMAD.WIDE.U32 R2, R44, UR14, R2 ;  /* 0x0000000e2c027c25 */ /* 0x004fe2000f8e0002 */
[----:B------:R-:W-:Y:S01]  /*adc0*/  SHF.L.U32 R7, R7, 0x10, RZ ;  /* 0x0000001007077819 */ /* 0x000fe200000006ff */
[----:B------:R-:W-:Y:S01]  /*add0*/  ULDC.64 UR8, c[0x0][0x3b0] ;  /* 0x0000ec0000087ab9 */ /* 0x000fe20000000a00 */
[----:B------:R-:W-:Y:S01]  /*ade0*/  FSETP.GTU.FTZ.AND P2, PT, R21, 20, PT ;  /* 0x41a000001500780b */ /* 0x000fe20003f5c000 */
[----:B------:R-:W-:Y:S01]  /*adf0*/  FADD.FTZ R30, R17, UR5 ;  /* 0x00000005111e7e21 */ /* 0x000fe20008010000 */
[----:B------:R-:W2:Y:S01]  /*ae00*/  @!P5 MUFU.EX2 R12, R12 ;  /* 0x0000000c000cd308 */ /* 0x000ea20000000800 */
[----:B0-----:R-:W-:Y:S01]  /*ae10*/  @!P6 FADD.FTZ R4, R4, 1 ;  /* 0x3f8000000404e421 */ /* 0x001fe20000010000 */
[----:B------:R-:W-:-:S02]  /*ae20*/  IADD3 R17, R15, R19, RZ ;  /* 0x000000130f117210 */ /* 0x000fc40007ffe0ff */
[----:B------:R-:W-:Y:S02]  /*ae30*/  FSETP.GTU.FTZ.AND P1, PT, R30, 20, PT ;  /* 0x41a000001e00780b */ /* 0x000fe40003f3c000 */
[----:B------:R-:W-:Y:S02]  /*ae40*/  PRMT R8, R8, 0x7632, R8 ;  /* 0x0000763208087816 */ /* 0x000fe40000000008 */
[----:B------:R1:W0:Y:S01]  /*ae50*/  @!P6 MUFU.RCP R18, R4 ;  /* 0x000000040012e308 */ /* 0x0002220000001000 */
[----:B---3--:R-:W-:Y:S01]  /*ae60*/  @!P4 FADD.FTZ R0, R0, 1 ;  /* 0x3f8000000000c421 */ /* 0x008fe20000010000 */
[----:B------:R-:W-:Y:S02]  /*ae70*/  SHF.L.U32 R9, R9, 0x10, RZ ;  /* 0x0000001009097819 */ /* 0x000fe400000006ff */
[----:B------:R-:W-:-:S04]  /*ae80*/  SHF.L.U32 R8, R8, 0x10, RZ ;  /* 0x0000001008087819 */ /* 0x000fc800000006ff */
[----:B------:R-:W3:Y:S01]  /*ae90*/  @!P4 MUFU.RCP R15, R0 ;  /* 0x00000000000fc308 */ /* 0x000ee20000001000 */
[----:B--2---:R-:W-:Y:S01]  /*aea0*/  @!P5 FADD.FTZ R12, R12, 1 ;  /* 0x3f8000000c0cd421 */ /* 0x004fe20000010000 */
[----:B-1----:R-:W-:Y:S01]  /*aeb0*/  LEA R4, P0, R14, R22, 0x1 ;  /* 0x000000160e047211 */ /* 0x002fe200078008ff */
[----:B------:R-:W-:Y:S01]  /*aec0*/  FADD.FTZ R22, R5, UR5 ;  /* 0x0000000505167e21 */ /* 0x000fe20008010000 */
[----:B------:R-:W-:Y:S02]  /*aed0*/  FADD.FTZ R8, R8, UR5 ;  /* 0x0000000508087e21 */ /* 0x000fe40008010000 */
[----:B------:R-:W-:Y:S01]  /*aee0*/  LEA.HI.X R5, R14, R23, R17, 0x1, P0 ;  /* 0x000000170e057211 */ /* 0x000fe200000f0c11 */
[----:B------:R-:W-:Y:S01]  /*aef0*/  @!P2 FMUL.FTZ R14, R21, -1.4426950216293334961 ;  /* 0xbfb8aa3b150ea820 */ /* 0x000fe20000410000 */
[----:B------:R1:W2:Y:S01]  /*af00*/  @!P5 MUFU.RCP R20, R12 ;  /* 0x0000000c0014d308 */ /* 0x0002a20000001000 */
[----:B0-----:R-:W-:Y:S01]  /*af10*/  @!P6 FMUL.FTZ R71, R71, R18 ;  /* 0x000000124747e220 */ /* 0x001fe20000410000 */
[----:B------:R-:W-:Y:S01]  /*af20*/  FSETP.GTU.FTZ.AND P0, PT, R22, 20, PT ;  /* 0x41a000001600780b */ /* 0x000fe20003f1c000 */
[----:B------:R-:W-:-:S05]  /*af30*/  IMAD.WIDE R4, R13, 0x10, R4 ;  /* 0x000000100d047825 */ /* 0x000fca00078e0204 */
[----:B------:R-:W0:Y:S01]  /*af40*/  @!P3 MUFU.EX2 R16, R16 ;  /* 0x000000100010b308 */ /* 0x000e220000000800 */
[----:B-1----:R-:W-:Y:S01]  /*af50*/  SHF.L.U32 R12, R6, 0x10, RZ ;  /* 0x00000010060c7819 */ /* 0x002fe200000006ff */
[----:B---3--:R-:W-:Y:S01]  /*af60*/  @!P4 FMUL.FTZ R72, R72, R15 ;  /* 0x0000000f4848c220 */ /* 0x008fe20000410000 */
[----:B------:R-:W-:Y:S01]  /*af70*/  PRMT R6, R6, 0x7632, R6 ;  /* 0x0000763206067816 */ /* 0x000fe20000000006 */
[----:B------:R-:W-:Y:S02]  /*af80*/  FADD.FTZ R15, R7, UR5 ;  /* 0x00000005070f7e21 */ /* 0x000fe40008010000 */
[----:B------:R-:W-:Y:S01]  /*af90*/  FADD.FTZ R19, R12, UR5 ;  /* 0x000000050c137e21 */ /* 0x000fe20008010000 */
[----:B------:R-:W-:Y:S01]  /*afa0*/  SHF.L.U32 R6, R6, 0x10, RZ ;  /* 0x0000001006067819 */ /* 0x000fe200000006ff */
[----:B------:R-:W-:Y:S01]  /*afb0*/  @!P1 FMUL.FTZ R12, R30, -1.4426950216293334961 ;  /* 0xbfb8aa3b1e0c9820 */ /* 0x000fe20000410000 */
[----:B--2---:R-:W-:Y:S01]  /*afc0*/  @!P5 FMUL.FTZ R73, R73, R20 ;  /* 0x000000144949d220 */ /* 0x004fe20000410000 */
        /* <DEDUP_REMOVED lines=88> */
[----:B0-----:R-:W-:Y:S01]  /*b550*/  @!P6 FMUL.FTZ R83, R83, R32 ;  /* 0x000000205353e220 */ /* 0x001fe20000410000 */
[----:B--2---:R-:W-:Y:S06]  /*b560*/  STG.E.128 desc[UR12][R4.64], R16 ;  /* 0x0000001004007986 */ /* 0x004fec000c101d0c */
[----:B------:R0:W2:Y:S01]  /*b570*/  @!P2 MUFU.RCP R31, R6 ;  /* 0x00000006001fa308 */ /* 0x0000a20000001000 */
[----:B----4-:R-:W-:Y:S01]  /*b580*/  @!P4 FMUL.FTZ R85, R85, R14 ;  /* 0x0000000e5555c220 */ /* 0x010fe20000410000 */
[----:B-1----:R1:W-:Y:S01]  /*b590*/  STG.E.128 desc[UR12][R4.64+0x200], R20 ;  /* 0x0002001404007986 */ /* 0x0023e2000c101d0c */
[----:B------:R-:W-:Y:S01]  /*b5a0*/  BAR.SYNC.DEFER_BLOCKING 0x0 ;  /* 0x0000000000007b1d */ /* 0x000fe20000010000 */
[----:B---3--:R-:W-:Y:S01]  /*b5b0*/  @!P3 FMUL.FTZ R80, R80, R7 ;  /* 0x000000075050b220 */ /* 0x008fe20000410000 */
[----:B------:R-:W-:Y:S01]  /*b5c0*/  FADD.FTZ R7, R71, R116 ;  /* 0x0000007447077221 */ /* 0x000fe20000010000 */
[----:B0-----:R-:W-:-:S03]  /*b5d0*/  IMAD R6, R44, UR15, RZ ;  /* 0x0000000f2c067c24 */ /* 0x001fc6000f8e02ff */
[----:B------:R-:W0:Y:S01]  /*b5e0*/  @!P5 MUFU.RCP R33, R12 ;  /* 0x0000000c0021d308 */ /* 0x000e220000001000 */
[----:B------:R-:W-:Y:S01]  /*b5f0*/  F2FP.BF16.F32.PACK_AB R32, R80, R79 ;  /* 0x0000004f5020723e */ /* 0x000fe200000010ff */
[----:B------:R-:W-:Y:S01]  /*b600*/  FADD.FTZ R0, R7, R72 ;  /* 0x0000004807007221 */ /* 0x000fe20000010000 */
[----:B------:R-:W-:Y:S02]  /*b610*/  IMAD R7, R45, UR14, R6 ;  /* 0x0000000e2d077c24 */ /* 0x000fe4000f8e0206 */
[----:B--2---:R-:W-:Y:S01]  /*b620*/  @!P2 FMUL.FTZ R82, R82, R31 ;  /* 0x0000001f5252a220 */ /* 0x004fe20000410000 */
[----:B------:R-:W-:Y:S01]  /*b630*/  FADD.FTZ R73, R0, R73 ;  /* 0x0000004900497221 */ /* 0x000fe20000010000 */
[----:B------:R-:W-:Y:S01]  /*b640*/  IMAD R0, R118, UR8, RZ ;  /* 0x0000000876007c24 */ /* 0x000fe2000f8e02ff */
[----:B------:R-:W2:Y:S01]  /*b650*/  @!P1 MUFU.RCP R15, R15 ;  /* 0x0000000f000f9308 */ /* 0x000ea20000001000 */
[----:B------:R-:W-:Y:S01]  /*b660*/  IADD3 R3, R3, R7, RZ ;  /* 0x0000000703037210 */ /* 0x000fe20007ffe0ff */
[----:B------:R-:W-:Y:S01]  /*b670*/  FADD.FTZ R74, R73, R74 ;  /* 0x0000004a494a7221 */ /* 0x000fe20000010000 */
[----:B-1----:R-:W-:-:S03]  /*b680*/  IMAD R5, R119, UR9, R0 ;  /* 0x0000000977057c24 */ /* 0x002fc6000f8e0200 */
[----:B------:R-:W-:Y:S01]  /*b690*/  FADD.FTZ R75, R74, R75 ;  /* 0x0000004b4a4b7221 */ /* 0x000fe20000010000 */
[----:B------:R-:W-:Y:S01]  /*b6a0*/  IMAD.WIDE.U32 R2, R119, UR8, R2 ;  /* 0x0000000877027c25 */ /* 0x000fe2000f8e0002 */
[----:B------:R-:W-:-:S03]  /*b6b0*/  UIADD3 UR8, UP0, UR6, -0x800, URZ ;  /* 0xfffff80006087890 */ /* 0x000fc6000ff1e03f */
[----:B0-----:R-:W-:Y:S01]  /*b6c0*/  @!P5 FMUL.FTZ R84, R84, R33 ;  /* 0x000000215454d220 */ /* 0x001fe20000410000 */
[----:B------:R-:W-:Y:S01]  /*b6d0*/  F2FP.BF16.F32.PACK_AB R33, R82, R81 ;  /* 0x000000515221723e */ /* 0x000fe200000010ff */
[----:B------:R-:W-:Y:S01]  /*b6e0*/  STS.128 [R46], R8 ;  /* 0x000000082e007388 */ /* 0x000fe20000000c00 */
[----:B------:R-:W-:Y:S01]  /*b6f0*/  FADD.FTZ R76, R75, R76 ;  /* 0x0000004c4b4c7221 */ /* 0x000fe20000010000 */
[----:B------:R-:W-:Y:S01]  /*b700*/  IADD3 R0, R3, R5, RZ ;  /* 0x0000000503007210 */ /* 0x000fe20007ffe0ff */
[----:B------:R-:W-:Y:S01]  /*b710*/  UIADD3.X UR9, UR7, -0x1, URZ, UP0, !UPT ;  /* 0xffffffff07097890 */ /* 0x000fe200087fe43f */
[----:B------:R-:W-:Y:S01]  /*b720*/  F2FP.BF16.F32.PACK_AB R34, R84, R83 ;  /* 0x000000535422723e */ /* 0x000fe200000010ff */
[----:B------:R-:W-:Y:S01]  /*b730*/  FADD.FTZ R77, R76, R77 ;  /* 0x0000004d4c4d7221 */ /* 0x000fe20000010000 */
[----:B--2---:R-:W-:Y:S02]  /*b740*/  @!P1 FMUL.FTZ R86, R86, R15 ;  /* 0x0000000f56569220 */ /* 0x004fe40000410000 */
[----:B------:R-:W0:Y:S01]  /*b750*/  LDC.64 R14, c[0x0][0x3f0] ;  /* 0x0000fc00ff0e7b82 */ /* 0x000e220000000a00 */
[----:B------:R-:W-:-:S02]  /*b760*/  FADD.FTZ R78, R77, R78 ;  /* 0x0000004e4d4e7221 */ /* 0x000fc40000010000 */
[----:B------:R-:W-:Y:S02]  /*b770*/  F2FP.BF16.F32.PACK_AB R35, R86, R85 ;  /* 0x000000555623723e */ /* 0x000fe400000010ff */
[----:B------:R-:W-:-:S03]  /*b780*/  FADD.FTZ R79, R78, R79 ;  /* 0x0000004f4e4f7221 */ /* 0x000fc60000010000 */
        /* <DEDUP_REMOVED lines=19> */
.L_x_9840:
        /* <DEDUP_REMOVED lines=35> */
.L_x_9908:
[----:B------:R-:W-:Y:S05]  /*baf0*/  BSYNC B0 ;  /* 0x0000000000007941 */ /* 0x000fea0003800000 */
.L_x_9907:
        /* <DEDUP_REMOVED lines=38> */
.L_x_9910:
[----:B------:R-:W2:Y:S02]  /*bd60*/  S2R R21, SR_TID.X ;  /* 0x0000000000157919 */ /* 0x000ea40000002100 */
.L_x_9911:
[----:B------:R-:W-:Y:S05]  /*bd70*/  BSYNC B0 ;  /* 0x0000000000007941 */ /* 0x000fea0003800000 */
.L_x_9909:
[----:B------:R-:W-:Y:S02]  /*bd80*/  ULDC UR22, c[0x0][0x21c] ;  /* 0x0000870000167ab9 */ /* 0x000fe40000000800 */
[----:B--2---:R-:W-:-:S13]  /*bd90*/  ISETP.GE.AND P0, PT, R21, UR22, PT ;  /* 0x0000001615007c0c */ /* 0x004fda000bf06270 */
[----:B------:R-:W-:Y:S05]  /*bda0*/  @P0 EXIT ;  /* 0x000000000000094d */ /* 0x000fea0003800000 */
[----:B------:R-:W-:Y:S01]  /*bdb0*/  ULDC.64 UR6, c[0x0][0x338] ;  /* 0x0000ce0000067ab9 */ /* 0x000fe20000000a00 */
[----:B------:R-:W2:Y:S01]  /*bdc0*/  S2UR UR5, SR_CgaCtaId ;  /* 0x00000000000579c3 */ /* 0x000ea20000008800 */
[C---:B------:R-:W-:Y:S01]  /*bdd0*/  IMAD R0, R118.reuse, UR6, RZ ;  /* 0x0000000676007c24 */ /* 0x040fe2000f8e02ff */
[----:B------:R-:W-:Y:S01]  /*bde0*/  ULDC.64 UR8, c[0x0][0x358] ;  /* 0x0000d60000087ab9 */ /* 0x000fe20000000a00 */
[C---:B---34-:R-:W-:Y:S01]  /*bdf0*/  IMAD.WIDE.U32 R6, R119.reuse, UR6, RZ ;  /* 0x0000000677067c25 */ /* 0x058fe2000f8e00ff */
[----:B------:R-:W-:Y:S01]  /*be00*/  ULDC.64 UR10, c[0x0][0x248] ;  /* 0x00009200000a7ab9 */ /* 0x000fe20000000a00 */
[----:B------:R-:W-:Y:S01]  /*be10*/  ULDC.64 UR18, c[0x0][0x268] ;  /* 0x00009a0000127ab9 */ /* 0x000fe20000000a00 */
[----:B------:R-:W-:Y:S01]  /*be20*/  BSSY B0, `(.L_x_9912) ;  /* 0x0000060000007945 */ /* 0x000fe20003800000 */
[----:B------:R-:W-:Y:S01]  /*be30*/  IMAD R33, R119, UR7, R0 ;  /* 0x0000000777217c24 */ /* 0x000fe2000f8e0200 */
[----:B------:R-:W-:Y:S01]  /*be40*/  ULDC.64 UR6, c[0x0][0x378] ;  /* 0x0000de0000067ab9 */ /* 0x000fe20000000a00 */
[C---:B0-----:R-:W-:Y:S01]  /*be50*/  IMAD R2, R118.reuse, UR8, RZ ;  /* 0x0000000876027c24 */ /* 0x041fe2000f8e02ff */
        /* <DEDUP_REMOVED lines=29> */
.L_x_9913:
        /* <DEDUP_REMOVED lines=64> */
.L_x_9912:
[----:B------:R-:W-:Y:S05]  /*c430*/  EXIT ;  /* 0x000000000000794d */ /* 0x000fea0003800000 */
.L_x_9878:
[----:B------:R-:W-:Y:S01]  /*c440*/  HFMA2.MMA R223, -RZ, RZ, 0, 5.9604644775390625e-08 ;  /* 0x00000001ffdf7435 */ /* 0x000fe200000001ff */
[----:B------:R-:W-:Y:S02]  /*c450*/  MOV R215, R206 ;  /* 0x000000ce00d77202 */ /* 0x000fe40000000f00 */
[----:B------:R-:W-:Y:S02]  /*c460*/  MOV R230, RZ ;  /* 0x000000ff00e67202 */ /* 0x000fe40000000f00 */
[----:B------:R-:W-:-:S07]  /*c470*/  MOV R20, 0xffffffff ;  /* 0xffffffff00147802 */ /* 0x000fce0000000f00 */
[----:B0-2--5:R-:W-:Y:S05]  /*c480*/  WARPSYNC.COLLECTIVE R20, `(.L_x_9914) ;  /* 0x0000000014087348 */ /* 0x025fea0003c00000 */
[----:B------:R1:W3:Y:S02]  /*c490*/  SHFL.UP P3, R210, R215, R223, R230 ;  /* 0x040000dfd7d27389 */ /* 0x0002e400000600e6 */
[----:B0123-5:R-:W-:Y:S01]  /*c4a0*/  ENDCOLLECTIVE ;  /* 0x000000000000791b */ /* 0x02ffe20003800000 */
.L_x_9914:
[----:B------:R-:W-:Y:S02]  /*c4b0*/  MOV R215, R21 ;  /* 0x0000001500d77202 */ /* 0x000fe40000000f00 */
[----:B------:R-:W-:-:S07]  /*c4c0*/  MOV R22, R210 ;  /* 0x000000d200167202 */ /* 0x000fce0000000f00 */
[----:B------:R-:W-:Y:S05]  /*c4d0*/  WARPSYNC.COLLECTIVE R20, `(.L_x_9915) ;  /* 0x0000000014087348 */ /* 0x000fea0003c00000 */
[----:B------:R0:W1:Y:S02]  /*c4e0*/  SHFL.UP P3, R210, R215, R223, R230 ;  /* 0x040000dfd7d27389 */ /* 0x00006400000600e6 */
[----:B01----:R-:W-:Y:S01]  /*c4f0*/  ENDCOLLECTIVE ;  /* 0x000000000000791b */ /* 0x003fe20003800000 */
.L_x_9915:
[----:B------:R-:W-:Y:S02]  /*c500*/  MOV R215, R207 ;  /* 0x000000cf00d77202 */ /* 0x000fe40000000f00 */
[----:B------:R-:W-:-:S07]  /*c510*/  MOV R23, R210 ;  /* 0x000000d200177202 */ /* 0x000fce0000000f00 */
[----:B------:R-:W-:Y:S05]  /*c520*/  WARPSYNC.COLLECTIVE R20, `(.L_x_9916) ;  /* 0x0000000014087348 */ /* 0x000fea0003c00000 */
[----:B------:R0:W1:Y:S02]  /*c530*/  SHFL.UP P3, R210, R215, R223, R230 ;  /* 0x040000dfd7d27389 */ /* 0x00006400000600e6 */
[----:B01----:R-:W-:Y:S01]  /*c540*/  ENDCOLLECTIVE ;  /* 0x000000000000791b */ /* 0x003fe20003800000 */
.L_x_9916:
[----:B------:R-:W-:Y:S02]  /*c550*/  MOV R215, R208 ;  /* 0x000000d000d77202 */ /* 0x000fe40000000f00 */
[----:B------:R-:W-:-:S07]  /*c560*/  MOV R209, R210 ;  /* 0x000000d200d17202 */ /* 0x000fce0000000f00 */
[----:B------:R-:W-:Y:S05]  /*c570*/  WARPSYNC.COLLECTIVE R20, `(.L_x_9917) ;  /* 0x0000000014087348 */ /* 0x000fea0003c00000 */
[----:B------:R0:W1:Y:S02]  /*c580*/  SHFL.UP P3, R210, R215, R223, R230 ;  /* 0x040000dfd7d27389 */ /* 0x00006400000600e6 */
[----:B01----:R-:W-:Y:S01]  /*c590*/  ENDCOLLECTIVE ;  /* 0x000000000000791b */ /* 0x003fe20003800000 */
.L_x_9917:
        /* <DEDUP_REMOVED lines=17> */
.L_x_9918:
[----:B------:R-:W-:Y:S02]  /*c6b0*/  MOV R215, R21 ;  /* 0x0000001500d77202 */ /* 0x000fe40000000f00 */
[----:B------:R-:W-:-:S07]  /*c6c0*/  MOV R22, R210 ;  /* 0x000000d200167202 */ /* 0x000fce0000000f00 */
[----:B------:R-:W-:Y:S05]  /*c6d0*/  WARPSYNC.COLLECTIVE R20, `(.L_x_9919) ;  /* 0x0000000014087348 */ /* 0x000fea0003c00000 */
[----:B------:R0:W1:Y:S02]  /*c6e0*/  SHFL.UP P3, R210, R215, R223, R230 ;  /* 0x040000dfd7d27389 */ /* 0x00006400000600e6 */
[----:B01----:R-:W-:Y:S01]  /*c6f0*/  ENDCOLLECTIVE ;  /* 0x000000000000791b */ /* 0x003fe20003800000 */
.L_x_9919:
[----:B------:R-:W-:Y:S02]  /*c700*/  MOV R215, R207 ;  /* 0x000000cf00d77202 */ /* 0x000fe40000000f00 */
[----:B------:R-:W-:-:S07]  /*c710*/  MOV R23, R210 ;  /* 0x000000d200177202 */ /* 0x000fce0000000f00 */
[----:B------:R-:W-:Y:S05]  /*c720*/  WARPSYNC.COLLECTIVE R20, `(.L_x_9920) ;  /* 0x0000000014087348 */ /* 0x000fea0003c00000 */
[----:B------:R0:W1:Y:S02]  /*c730*/  SHFL.UP P3, R210, R215, R223, R230 ;  /* 0x040000dfd7d27389 */ /* 0x00006400000600e6 */
[----:B01----:R-:W-:Y:S01]  /*c740*/  ENDCOLLECTIVE ;  /* 0x000000000000791b */ /* 0x003fe20003800000 */
.L_x_9920:
[----:B------:R-:W-:Y:S02]  /*c750*/  MOV R215, R208 ;  /* 0x000000d000d77202 */ /* 0x000fe40000000f00 */
[----:B------:R-:W-:-:S07]  /*c760*/  MOV R209, R210 ;  /* 0x000000d200d17202 */ /* 0x000fce0000000f00 */
[----:B------:R-:W-:Y:S05]  /*c770*/  WARPSYNC.COLLECTIVE R20, `(.L_x_9921) ;  /* 0x0000000014087348 */ /* 0x000fea0003c00000 */
[----:B------:R0:W1:Y:S02]  /*c780*/  SHFL.UP P3, R210, R215, R223, R230 ;  /* 0x040000dfd7d27389 */ /* 0x00006400000600e6 */
[----:B01----:R-:W-:Y:S01]  /*c790*/  ENDCOLLECTIVE ;  /* 0x000000000000791b */ /* 0x003fe20003800000 */
.L_x_9921:
        /* <DEDUP_REMOVED lines=17> */
.L_x_9922:
[----:B------:R-:W-:Y:S02]  /*c8b0*/  MOV R215, R21 ;  /* 0x0000001500d77202 */ /* 0x000fe40000000f00 */
[----:B------:R-:W-:-:S07]  /*c8c0*/  MOV R22, R210 ;  /* 0x000000d200167202 */ /* 0x000fce0000000f00 */
[----:B------:R-:W-:Y:S05]  /*c8d0*/  WARPSYNC.COLLECTIVE R20, `(.L_x_9923) ;  /* 0x0000000014087348 */ /* 0x000fea0003c00000 */
[----:B------:R0:W1:Y:S02]  /*c8e0*/  SHFL.UP P3, R210, R215, R223, R230 ;  /* 0x040000dfd7d27389 */ /* 0x00006400000600e6 */
[----:B01----:R-:W-:Y:S01]  /*c8f0*/  ENDCOLLECTIVE ;  /* 0x000000000000791b */ /* 0x003fe20003800000 */
.L_x_9923:
[----:B------:R-:W-:Y:S02]  /*c900*/  MOV R215, R207 ;  /* 0x000000cf00d77202 */ /* 0x000fe40000000f00 */
[----:B------:R-:W-:-:S07]  /*c910*/  MOV R23, R210 ;  /* 0x000000d200177202 */ /* 0x000fce0000000f00 */
[----:B------:R-:W-:Y:S05]  /*c920*/  WARPSYNC.COLLECTIVE R20, `(.L_x_9924) ;  /* 0x0000000014087348 */ /* 0x000fea0003c00000 */
[----:B------:R0:W1:Y:S02]  /*c930*/  SHFL.UP P3, R210, R215, R223, R230 ;  /* 0x040000dfd7d27389 */ /* 0x00006400000600e6 */
[----:B01----:R-:W-:Y:S01]  /*c940*/  ENDCOLLECTIVE ;  /* 0x000000000000791b */ /* 0x003fe20003800000 */
.L_x_9924:
[----:B------:R-:W-:Y:S02]  /*c950*/  MOV R215, R208 ;  /* 0x000000d000d77202 */ /* 0x000fe40000000f00 */
[----:B------:R-:W-:-:S07]  /*c960*/  MOV R209, R210 ;  /* 0x000000d200d17202 */ /* 0x000fce0000000f00 */
[----:B------:R-:W-:Y:S05]  /*c970*/  WARPSYNC.COLLECTIVE R20, `(.L_x_9925) ;  /* 0x0000000014087348 */ /* 0x000fea0003c00000 */
[----:B------:R0:W1:Y:S02]  /*c980*/  SHFL.UP P3, R210, R215, R223, R230 ;  /* 0x040000dfd7d27389 */ /* 0x00006400000600e6 */
[----:B01----:R-:W-:Y:S01]  /*c990*/  ENDCOLLECTIVE ;  /* 0x000000000000791b */ /* 0x003fe20003800000 */
.L_x_9925:
        /* <DEDUP_REMOVED lines=17> */
.L_x_9926:
[----:B------:R-:W-:Y:S02]  /*cab0*/  MOV R215, R21 ;  /* 0x0000001500d77202 */ /* 0x000fe40000000f00 */
[----:B------:R-:W-:-:S07]  /*cac0*/  MOV R22, R210 ;  /* 0x000000d200167202 */ /* 0x000fce0000000f00 */
[----:B------:R-:W-:Y:S05]  /*cad0*/  WARPSYNC.COLLECTIVE R20, `(.L_x_9927) ;  /* 0x0000000014087348 */ /* 0x000fea0003c00000 */
[----:B------:R0:W1:Y:S02]  /*cae0*/  SHFL.UP P3, R210, R215, R223, R230 ;  /* 0x040000dfd7d27389 */ /* 0x00006400000600e6 */
[----:B01----:R-:W-:Y:S01]  /*caf0*/  ENDCOLLECTIVE ;  /* 0x000000000000791b */ /* 0x003fe20003800000 */
.L_x_9927:
[----:B------:R-:W-:Y:S02]  /*cb00*/  MOV R215, R207 ;  /* 0x000000cf00d77202 */ /* 0x000fe40000000f00 */
[----:B------:R-:W-:-:S07]  /*cb10*/  MOV R23, R210 ;  /* 0x000000d200177202 */ /* 0x000fce0000000f00 */
[----:B------:R-:W-:Y:S05]  /*cb20*/  WARPSYNC.COLLECTIVE R20, `(.L_x_9928) ;  /* 0x0000000014087348 */ /* 0x000fea0003c00000 */
[----:B------:R0:W1:Y:S02]  /*cb30*/  SHFL.UP P3, R210, R215, R223, R230 ;  /* 0x040000dfd7d27389 */ /* 0x00006400000600e6 */
[----:B01----:R-:W-:Y:S01]  /*cb40*/  ENDCOLLECTIVE ;  /* 0x000000000000791b */ /* 0x003fe20003800000 */
.L_x_9928:
[----:B------:R-:W-:Y:S02]  /*cb50*/  MOV R215, R208 ;  /* 0x000000d000d77202 */ /* 0x000fe40000000f00 */
[----:B------:R-:W-:-:S07]  /*cb60*/  MOV R209, R210 ;  /* 0x000000d200d17202 */ /* 0x000fce0000000f00 */
[----:B------:R-:W-:Y:S05]  /*cb70*/  WARPSYNC.COLLECTIVE R20, `(.L_x_9929) ;  /* 0x0000000014087348 */ /* 0x000fea0003c00000 */
[----:B------:R0:W1:Y:S02]  /*cb80*/  SHFL.UP P3, R210, R215, R223, R230 ;  /* 0x040000dfd7d27389 */ /* 0x00006400000600e6 */
[----:B01----:R-:W-:Y:S01]  /*cb90*/  ENDCOLLECTIVE ;  /* 0x000000000000791b */ /* 0x003fe20003800000 */
.L_x_9929:
        /* <DEDUP_REMOVED lines=17> */
.L_x_9930:
[----:B------:R-:W-:Y:S02]  /*ccb0*/  MOV R215, R228 ;  /* 0x000000e400d77202 */ /* 0x000fe40000000f00 */
[----:B------:R-:W-:-:S07]  /*ccc0*/  MOV R21, R210 ;  /* 0x000000d200157202 */ /* 0x000fce0000000f00 */
[----:B------:R-:W-:Y:S05]  /*ccd0*/  WARPSYNC.COLLECTIVE R20, `(.L_x_9931) ;  /* 0x0000000014087348 */ /* 0x000fea0003c00000 */
[----:B------:R0:W1:Y:S02]  /*cce0*/  SHFL.UP P3, R210, R215, R223, R230 ;  /* 0x040000dfd7d27389 */ /* 0x00006400000600e6 */
[----:B01----:R-:W-:Y:S01]  /*ccf0*/  ENDCOLLECTIVE ;  /* 0x000000000000791b */ /* 0x003fe20003800000 */
.L_x_9931:
[----:B------:R-:W-:Y:S02]  /*cd00*/  MOV R215, R207 ;  /* 0x000000cf00d77202 */ /* 0x000fe40000000f00 */
[----:B------:R-:W-:-:S07]  /*cd10*/  MOV R23, R210 ;  /* 0x000000d200177202 */ /* 0x000fce0000000f00 */
[----:B------:R-:W-:Y:S05]  /*cd20*/  WARPSYNC.COLLECTIVE R20, `(.L_x_9932) ;  /* 0x0000000014087348 */ /* 0x000fea0003c00000 */
[----:B------:R0:W1:Y:S02]  /*cd30*/  SHFL.UP P3, R210, R215, R223, R230 ;  /* 0x040000dfd7d27389 */ /* 0x00006400000600e6 */
[----:B01----:R-:W-:Y:S01]  /*cd40*/  ENDCOLLECTIVE ;  /* 0x000000000000791b */ /* 0x003fe20003800000 */
.L_x_9932:
[----:B------:R-:W-:Y:S02]  /*cd50*/  MOV R215, R208 ;  /* 0x000000d000d77202 */ /* 0x000fe40000000f00 */
[----:B------:R-:W-:-:S07]  /*cd60*/  MOV R209, R210 ;  /* 0x000000d200d17202 */ /* 0x000fce0000000f00 */
[----:B------:R-:W-:Y:S05]  /*cd70*/  WARPSYNC.COLLECTIVE R20, `(.L_x_9933) ;  /* 0x0000000014087348 */ /* 0x000fea0003c00000 */
[----:B------:R0:W1:Y:S02]  /*cd80*/  SHFL.UP P3, R210, R215, R223, R230 ;  /* 0x040000dfd7d27389 */ /* 0x00006400000600e6 */
[----:B01----:R-:W-:Y:S01]  /*cd90*/  ENDCOLLECTIVE ;  /* 0x000000000000791b */ /* 0x003fe20003800000 */
.L_x_9933:
[----:B------:R-:W-:Y:S01]  /*cda0*/  MOV R211, R210 ;  /* 0x000000d200d37202 */ /* 0x000fe20000000f00 */
[----:B------:R-:W-:Y:S06]  /*cdb0*/  BRA `(.L_x_9934) ;  /* 0xffffff9c00b87947 */ /* 0x000fec000383ffff */
.L_x_9879:
        /* <DEDUP_REMOVED lines=8> */
.L_x_9936:
[----:B------:R-:W-:Y:S05]  /*ce40*/  BSYNC B0 ;  /* 0x0000000000007941 */ /* 0x000fea0003800000 */
.L_x_9935:
[----:B------:R-:W-:Y:S05]  /*ce50*/  BRA `(.L_x_9937) ;  /* 0xffffff9c00c87947 */ /* 0x000fea000383ffff */
.L_x_9880:
        /* <DEDUP_REMOVED lines=8> */
.L_x_9939:
[----:B------:R-:W-:Y:S05]  /*cee0*/  BSYNC B0 ;  /* 0x0000000000007941 */ /* 0x000fea0003800000 */
.L_x_9938:
[----:B------:R-:W-:Y:S05]  /*cef0*/  BRA `(.L_x_9940) ;  /* 0xffffff9c00a87947 */ /* 0x000fea000383ffff */
.L_x_9881:
        /* <DEDUP_REMOVED lines=8> */
.L_x_9942:
[----:B------:R-:W-:Y:S05]  /*cf80*/  BSYNC B0 ;  /* 0x0000000000007941 */ /* 0x000fea0003800000 */
.L_x_9941:
[----:B------:R-:W-:Y:S05]  /*cf90*/  BRA `(.L_x_9943) ;  /* 0xffffff9c00887947 */ /* 0x000fea000383ffff */
.L_x_9882:
        /* <DEDUP_REMOVED lines=8> */
.L_x_9945:
[----:B------:R-:W-:Y:S05]  /*d020*/  BSYNC B0 ;  /* 0x0000000000007941 */ /* 0x000fea0003800000 */
.L_x_9944:
[----:B------:R-:W-:Y:S05]  /*d030*/  BRA `(.L_x_9946) ;  /* 0xffffff9c00687947 */ /* 0x000fea000383ffff */
.L_x_9883:
        /* <DEDUP_REMOVED lines=8> */
.L_x_9948:
[----:B------:R-:W-:Y:S05]  /*d0c0*/  BSYNC B0 ;  /* 0x0000000000007941 */ /* 0x000fea0003800000 */
.L_x_9947:
        /* <DEDUP_REMOVED lines=10> */
.L_x_9949:
[----:B------:R-:W-:Y:S02]  /*d170*/  MOV R23, 0x1f ;  /* 0x0000001f00177802 */ /* 0x000fe40000000f00 */
[----:B------:R-:W-:Y:S02]  /*d180*/  MOV R215, R207 ;  /* 0x000000cf00d77202 */ /* 0x000fe40000000f00 */
[----:B------:R-:W-:-:S07]  /*d190*/  MOV R213, R210 ;  /* 0x000000d200d57202 */ /* 0x000fce0000000f00 */
[----:B------:R-:W-:Y:S05]  /*d1a0*/  WARPSYNC.COLLECTIVE R20, `(.L_x_9950) ;  /* 0x0000000014087348 */ /* 0x000fea0003c00000 */
[----:B------:R0:W1:Y:S02]  /*d1b0*/  SHFL.UP P3, R210, R215, R223, R230 ;  /* 0x040000dfd7d27389 */ /* 0x00006400000600e6 */
[----:B01----:R-:W-:Y:S01]  /*d1c0*/  ENDCOLLECTIVE ;  /* 0x000000000000791b */ /* 0x003fe20003800000 */
.L_x_9950:
[----:B------:R-:W-:Y:S02]  /*d1d0*/  MOV R215, R208 ;  /* 0x000000d000d77202 */ /* 0x000fe40000000f00 */
[----:B------:R-:W-:-:S07]  /*d1e0*/  MOV R207, R210 ;  /* 0x000000d200cf7202 */ /* 0x000fce0000000f00 */
[----:B------:R-:W-:Y:S05]  /*d1f0*/  WARPSYNC.COLLECTIVE R20, `(.L_x_9951) ;  /* 0x0000000014087348 */ /* 0x000fea0003c00000 */
[----:B------:R0:W1:Y:S02]  /*d200*/  SHFL.UP P3, R210, R215, R223, R230 ;  /* 0x040000dfd7d27389 */ /* 0x00006400000600e6 */
[----:B01----:R-:W-:Y:S01]  /*d210*/  ENDCOLLECTIVE ;  /* 0x000000000000791b */ /* 0x003fe20003800000 */
.L_x_9951:
[----:B------:R-:W-:Y:S05]  /*d220*/  WARPSYNC.COLLECTIVE R20, `(.L_x_9952) ;  /* 0x0000000014087348 */ /* 0x000fea0003c00000 */
[----:B------:R0:W1:Y:S02]  /*d230*/  SHFL.IDX P3, R228, R21, R22, R23 ;  /* 0x0000001615e47389 */ /* 0x0000640000060017 */
[----:B01----:R-:W-:Y:S01]  /*d240*/  ENDCOLLECTIVE ;  /* 0x000000000000791b */ /* 0x003fe20003800000 */
.L_x_9952:
[----:B------:R-:W-:Y:S02]  /*d250*/  MOV R21, R13 ;  /* 0x0000000d00157202 */ /* 0x000fe40000000f00 */
[----:B------:R-:W-:Y:S02]  /*d260*/  MOV R208, R210 ;  /* 0x000000d200d07202 */ /* 0x000fe40000000f00 */
[----:B------:R-:W-:-:S07]  /*d270*/  MOV R12, R228 ;  /* 0x000000e4000c7202 */ /* 0x000fce0000000f00 */
[----:B------:R-:W-:Y:S05]  /*d280*/  WARPSYNC.COLLECTIVE R20, `(.L_x_9953) ;  /* 0x0000000014087348 */ /* 0x000fea0003c00000 */
[----:B------:R0:W1:Y:S02]  /*d290*/  SHFL.IDX P3, R228, R21, R22, R23 ;  /* 0x0000001615e47389 */ /* 0x0000640000060017 */
[----:B01----:R-:W-:Y:S01]  /*d2a0*/  ENDCOLLECTIVE ;  /* 0x000000000000791b */ /* 0x003fe20003800000 */
.L_x_9953:
[----:B------:R-:W-:Y:S02]  /*d2b0*/  MOV R21, R14 ;  /* 0x0000000e00157202 */ /* 0x000fe40000000f00 */
[----:B------:R-:W-:-:S07]  /*d2c0*/  MOV R13, R228 ;  /* 0x000000e4000d7202 */ /* 0x000fce0000000f00 */
[----:B------:R-:W-:Y:S05]  /*d2d0*/  WARPSYNC.COLLECTIVE R20, `(.L_x_9954) ;  /* 0x0000000014087348 */ /* 0x000fea0003c00000 */
[----:B------:R0:W1:Y:S02]  /*d2e0*/  SHFL.IDX P3, R228, R21, R22, R23 ;  /* 0x0000001615e47389 */ /* 0x0000640000060017 */
[----:B01----:R-:W-:Y:S01]  /*d2f0*/  ENDCOLLECTIVE ;  /* 0x000000000000791b */ /* 0x003fe20003800000 */
.L_x_9954:
[----:B------:R-:W-:Y:S02]  /*d300*/  MOV R21, R15 ;  /* 0x0000000f00157202 */ /* 0x000fe40000000f00 */
[----:B------:R-:W-:-:S07]  /*d310*/  MOV R14, R228 ;  /* 0x000000e4000e7202 */ /* 0x000fce0000000f00 */
[----:B------:R-:W-:Y:S05]  /*d320*/  WARPSYNC.COLLECTIVE R20, `(.L_x_9955) ;  /* 0x0000000014087348 */ /* 0x000fea0003c00000 */
[----:B------:R0:W1:Y:S02]  /*d330*/  SHFL.IDX P3, R228, R21, R22, R23 ;  /* 0x0000001615e47389 */ /* 0x0000640000060017 */
[----:B01----:R-:W-:Y:S01]  /*d340*/  ENDCOLLECTIVE ;  /* 0x000000000000791b */ /* 0x003fe20003800000 */
.L_x_9955:
[----:B------:R-:W-:Y:S01]  /*d350*/  MOV R15, R228 ;  /* 0x000000e4000f7202 */ /* 0x000fe20000000f00 */
[----:B------:R-:W-:Y:S06]  /*d360*/  BRA `(.L_x_9956) ;  /* 0xffffff9800c47947 */ /* 0x000fec000383ffff */
.L_x_9885:
[----:B------:R-:W-:Y:S01]  /*d370*/  HFMA2.MMA R244, -RZ, RZ, 0, 5.9604644775390625e-08 ;  /* 0x00000001fff47435 */ /* 0x000fe200000001ff */
[----:B------:R-:W-:Y:S02]  /*d380*/  MOV R245, R239 ;  /* 0x000000ef00f57202 */ /* 0x000fe40000000f00 */
[----:B------:R-:W-:Y:S02]  /*d390*/  MOV R243, 0x1f ;  /* 0x0000001f00f37802 */ /* 0x000fe40000000f00 */
[----:B------:R-:W-:-:S07]  /*d3a0*/  MOV R20, 0xffffffff ;  /* 0xffffffff00147802 */ /* 0x000fce0000000f00 */
[----:B-1----:R-:W-:Y:S05]  /*d3b0*/  WARPSYNC.COLLECTIVE R20, `(.L_x_9957) ;  /* 0x0000000014087348 */ /* 0x002fea0003c00000 */
[----:B------:R0:W2:Y:S02]  /*d3c0*/  SHFL.DOWN P2, R246, R245, R244, R243 ;  /* 0x080000f4f5f67389 */ /* 0x0000a400000400f3 */
[----:B012---:R-:W-:Y:S01]  /*d3d0*/  ENDCOLLECTIVE ;  /* 0x000000000000791b */ /* 0x007fe20003800000 */
.L_x_9957:
[----:B------:R-:W-:Y:S02]  /*d3e0*/  MOV R245, R240 ;  /* 0x000000f000f57202 */ /* 0x000fe40000000f00 */
[----:B------:R-:W-:-:S07]  /*d3f0*/  MOV R21, R246 ;  /* 0x000000f600157202 */ /* 0x000fce0000000f00 */
[----:B------:R-:W-:Y:S05]  /*d400*/  WARPSYNC.COLLECTIVE R20, `(.L_x_9958) ;  /* 0x0000000014087348 */ /* 0x000fea0003c00000 */
[----:B------:R0:W1:Y:S02]  /*d410*/  SHFL.DOWN P2, R246, R245, R244, R243 ;  /* 0x080000f4f5f67389 */ /* 0x00006400000400f3 */
[----:B01----:R-:W-:Y:S01]  /*d420*/  ENDCOLLECTIVE ;  /* 0x000000000000791b */ /* 0x003fe20003800000 */
.L_x_9958:
[----:B------:R-:W-:Y:S02]  /*d430*/  MOV R245, R241 ;  /* 0x000000f100f57202 */ /* 0x000fe40000000f00 */
[----:B------:R-:W-:-:S07]  /*d440*/  MOV R22, R246 ;  /* 0x000000f600167202 */ /* 0x000fce0000000f00 */
[----:B------:R-:W-:Y:S05]  /*d450*/  WARPSYNC.COLLECTIVE R20, `(.L_x_9959) ;  /* 0x0000000014087348 */ /* 0x000fea0003c00000 */
[----:B------:R0:W1:Y:S02]  /*d460*/  SHFL.DOWN P2, R246, R245, R244, R243 ;  /* 0x080000f4f5f67389 */ /* 0x00006400000400f3 */
[----:B01----:R-:W-:Y:S01]  /*d470*/  ENDCOLLECTIVE ;  /* 0x000000000000791b */ /* 0x003fe20003800000 */
.L_x_9959:
[----:B------:R-:W-:Y:S02]  /*d480*/  MOV R245, R242 ;  /* 0x000000f200f57202 */ /* 0x000fe40000000f00 */
[----:B------:R-:W-:-:S07]  /*d490*/  MOV R23, R246 ;  /* 0x000000f600177202 */ /* 0x000fce0000000f00 */
[----:B------:R-:W-:Y:S05]  /*d4a0*/  WARPSYNC.COLLECTIVE R20, `(.L_x_9960) ;  /* 0x0000000014087348 */ /* 0x000fea0003c00000 */
[----:B------:R0:W1:Y:S02]  /*d4b0*/  SHFL.DOWN P2, R246, R245, R244, R243 ;  /* 0x080000f4f5f67389 */ /* 0x00006400000400f3 */
[----:B01----:R-:W-:Y:S01]  /*d4c0*/  ENDCOLLECTIVE ;  /* 0x000000000000791b */ /* 0x003fe20003800000 */
.L_x_9960:
[----:B------:R-:W-:Y:S05]  /*d4d0*/  BRA `(.L_x_9961) ;  /* 0xffffffac00107947 */ /* 0x000fea000383ffff */
.L_x_9888:
        /* <DEDUP_REMOVED lines=8> */
.L_x_9963:
[----:B------:R-:W-:Y:S05]  /*d560*/  BSYNC B0 ;  /* 0x0000000000007941 */ /* 0x000fea0003800000 */
.L_x_9962:
        /* <DEDUP_REMOVED lines=8> */
.L_x_9964:
[----:B------:R-:W-:Y:S02]  /*d5f0*/  MOV R245, R241 ;  /* 0x000000f100f57202 */ /* 0x000fe40000000f00 */
[----:B------:R-:W-:-:S07]  /*d600*/  MOV R22, R246 ;  /* 0x000000f600167202 */ /* 0x000fce0000000f00 */
[----:B------:R-:W-:Y:S05]  /*d610*/  WARPSYNC.COLLECTIVE R20, `(.L_x_9965) ;  /* 0x0000000014087348 */ /* 0x000fea0003c00000 */
[----:B------:R0:W1:Y:S02]  /*d620*/  SHFL.DOWN P2, R246, R245, R244, R243 ;  /* 0x080000f4f5f67389 */ /* 0x00006400000400f3 */
[----:B01----:R-:W-:Y:S01]  /*d630*/  ENDCOLLECTIVE ;  /* 0x000000000000791b */ /* 0x003fe20003800000 */
.L_x_9965:
[----:B------:R-:W-:Y:S02]  /*d640*/  MOV R245, R242 ;  /* 0x000000f200f57202 */ /* 0x000fe40000000f00 */
[----:B------:R-:W-:-:S07]  /*d650*/  MOV R23, R246 ;  /* 0x000000f600177202 */ /* 0x000fce0000000f00 */
[----:B------:R-:W-:Y:S05]  /*d660*/  WARPSYNC.COLLECTIVE R20, `(.L_x_9966) ;  /* 0x0000000014087348 */ /* 0x000fea0003c00000 */
[----:B------:R0:W1:Y:S02]  /*d670*/  SHFL.DOWN P2, R246, R245, R244, R243 ;  /* 0x080000f4f5f67389 */ /* 0x00006400000400f3 */
[----:B01----:R-:W-:Y:S01]  /*d680*/  ENDCOLLECTIVE ;  /* 0x000000000000791b */ /* 0x003fe20003800000 */
.L_x_9966:
[----:B------:R-:W-:Y:S05]  /*d690*/  BRA `(.L_x_9967) ;  /* 0xffffffa800f47947 */ /* 0x000fea000383ffff */
.L_x_9891:
        /* <DEDUP_REMOVED lines=8> */
.L_x_9969:
[----:B------:R-:W-:Y:S05]  /*d720*/  BSYNC B0 ;  /* 0x0000000000007941 */ /* 0x000fea0003800000 */
.L_x_9968:
        /* <DEDUP_REMOVED lines=8> */
.L_x_9970:
[----:B------:R-:W-:Y:S02]  /*d7b0*/  MOV R245, R241 ;  /* 0x000000f100f57202 */ /* 0x000fe40000000f00 */
[----:B------:R-:W-:-:S07]  /*d7c0*/  MOV R22, R246 ;  /* 0x000000f600167202 */ /* 0x000fce0000000f00 */
[----:B------:R-:W-:Y:S05]  /*d7d0*/  WARPSYNC.COLLECTIVE R20, `(.L_x_9971) ;  /* 0x0000000014087348 */ /* 0x000fea0003c00000 */
[----:B------:R0:W1:Y:S02]  /*d7e0*/  SHFL.DOWN P2, R246, R245, R244, R243 ;  /* 0x080000f4f5f67389 */ /* 0x00006400000400f3 */
[----:B01----:R-:W-:Y:S01]  /*d7f0*/  ENDCOLLECTIVE ;  /* 0x000000000000791b */ /* 0x003fe20003800000 */
.L_x_9971:
[----:B------:R-:W-:Y:S02]  /*d800*/  MOV R245, R242 ;  /* 0x000000f200f57202 */ /* 0x000fe40000000f00 */
[----:B------:R-:W-:-:S07]  /*d810*/  MOV R23, R246 ;  /* 0x000000f600177202 */ /* 0x000fce0000000f00 */
[----:B------:R-:W-:Y:S05]  /*d820*/  WARPSYNC.COLLECTIVE R20, `(.L_x_9972) ;  /* 0x0000000014087348 */ /* 0x000fea0003c00000 */
[----:B------:R0:W1:Y:S02]  /*d830*/  SHFL.DOWN P2, R246, R245, R244, R243 ;  /* 0x080000f4f5f67389 */ /* 0x00006400000400f3 */
[----:B01----:R-:W-:Y:S01]  /*d840*/  ENDCOLLECTIVE ;  /* 0x000000000000791b */ /* 0x003fe20003800000 */
.L_x_9972:
[----:B------:R-:W-:Y:S05]  /*d850*/  BRA `(.L_x_9973) ;  /* 0xffffffa800d87947 */ /* 0x000fea000383ffff */
.L_x_9894:
        /* <DEDUP_REMOVED lines=8> */
.L_x_9975:
[----:B------:R-:W-:Y:S05]  /*d8e0*/  BSYNC B0 ;  /* 0x0000000000007941 */ /* 0x000fea0003800000 */
.L_x_9974:
        /* <DEDUP_REMOVED lines=8> */
.L_x_9976:
[----:B------:R-:W-:Y:S02]  /*d970*/  MOV R245, R241 ;  /* 0x000000f100f57202 */ /* 0x000fe40000000f00 */
[----:B------:R-:W-:-:S07]  /*d980*/  MOV R22, R246 ;  /* 0x000000f600167202 */ /* 0x000fce0000000f00 */
[----:B------:R-:W-:Y:S05]  /*d990*/  WARPSYNC.COLLECTIVE R20, `(.L_x_9977) ;  /* 0x0000000014087348 */ /* 0x000fea0003c00000 */
[----:B------:R0:W1:Y:S02]  /*d9a0*/  SHFL.DOWN P2, R246, R245, R244, R243 ;  /* 0x080000f4f5f67389 */ /* 0x00006400000400f3 */
[----:B01----:R-:W-:Y:S01]  /*d9b0*/  ENDCOLLECTIVE ;  /* 0x000000000000791b */ /* 0x003fe20003800000 */
.L_x_9977:
[----:B------:R-:W-:Y:S02]  /*d9c0*/  MOV R245, R242 ;  /* 0x000000f200f57202 */ /* 0x000fe40000000f00 */
[----:B------:R-:W-:-:S07]  /*d9d0*/  MOV R23, R246 ;  /* 0x000000f600177202 */ /* 0x000fce0000000f00 */
[----:B------:R-:W-:Y:S05]  /*d9e0*/  WARPSYNC.COLLECTIVE R20, `(.L_x_9978) ;  /* 0x0000000014087348 */ /* 0x000fea0003c00000 */
[----:B------:R0:W1:Y:S02]  /*d9f0*/  SHFL.DOWN P2, R246, R245, R244, R243 ;  /* 0x080000f4f5f67389 */ /* 0x00006400000400f3 */
[----:B01----:R-:W-:Y:S01]  /*da00*/  ENDCOLLECTIVE ;  /* 0x000000000000791b */ /* 0x003fe20003800000 */
.L_x_9978:
[----:B------:R-:W-:Y:S05]  /*da10*/  BRA `(.L_x_9979) ;  /* 0xffffffa800bc7947 */ /* 0x000fea000383ffff */
.L_x_9897:
        /* <DEDUP_REMOVED lines=8> */
.L_x_9981:
[----:B------:R-:W-:Y:S05]  /*daa0*/  BSYNC B0 ;  /* 0x0000000000007941 */ /* 0x000fea0003800000 */
.L_x_9980:
        /* <DEDUP_REMOVED lines=8> */
.L_x_9982:
[----:B------:R-:W-:Y:S02]  /*db30*/  MOV R245, R241 ;  /* 0x000000f100f57202 */ /* 0x000fe40000000f00 */
[----:B------:R-:W-:-:S07]  /*db40*/  MOV R22, R246 ;  /* 0x000000f600167202 */ /* 0x000fce0000000f00 */
[----:B------:R-:W-:Y:S05]  /*db50*/  WARPSYNC.COLLECTIVE R20, `(.L_x_9983) ;  /* 0x0000000014087348 */ /* 0x000fea0003c00000 */
[----:B------:R0:W1:Y:S02]  /*db60*/  SHFL.DOWN P2, R246, R245, R244, R243 ;  /* 0x080000f4f5f67389 */ /* 0x00006400000400f3 */
[----:B01----:R-:W-:Y:S01]  /*db70*/  ENDCOLLECTIVE ;  /* 0x000000000000791b */ /* 0x003fe20003800000 */
.L_x_9983:
[----:B------:R-:W-:Y:S02]  /*db80*/  MOV R245, R242 ;  /* 0x000000f200f57202 */ /* 0x000fe40000000f00 */
[----:B------:R-:W-:-:S07]  /*db90*/  MOV R23, R246 ;  /* 0x000000f600177202 */ /* 0x000fce0000000f00 */
[----:B------:R-:W-:Y:S05]  /*dba0*/  WARPSYNC.COLLECTIVE R20, `(.L_x_9984) ;  /* 0x0000000014087348 */ /* 0x000fea0003c00000 */
[----:B------:R0:W1:Y:S02]  /*dbb0*/  SHFL.DOWN P2, R246, R245, R244, R243 ;  /* 0x080000f4f5f67389 */ /* 0x00006400000400f3 */
[----:B01----:R-:W-:Y:S01]  /*dbc0*/  ENDCOLLECTIVE ;  /* 0x000000000000791b */ /* 0x003fe20003800000 */
.L_x_9984:
[----:B------:R-:W-:Y:S05]  /*dbd0*/  BRA `(.L_x_9985) ;  /* 0xffffffa800a07947 */ /* 0x000fea000383ffff */
.L_x_9900:
        /* <DEDUP_REMOVED lines=8> */
.L_x_9987:
[----:B------:R-:W-:Y:S05]  /*dc60*/  BSYNC B0 ;  /* 0x0000000000007941 */ /* 0x000fea0003800000 */
.L_x_9986:
        /* <DEDUP_REMOVED lines=10> */
.L_x_9988:
[----:B------:R-:W-:Y:S02]  /*dd10*/  MOV R243, 0x1f ;  /* 0x0000001f00f37802 */ /* 0x000fe40000000f00 */
[----:B------:R-:W-:Y:S02]  /*dd20*/  MOV R21, R241 ;  /* 0x000000f100157202 */ /* 0x000fe40000000f00 */
[----:B------:R-:W-:-:S07]  /*dd30*/  MOV R248, R228 ;  /* 0x000000e400f87202 */ /* 0x000fce0000000f00 */
[----:B------:R-:W-:Y:S05]  /*dd40*/  WARPSYNC.COLLECTIVE R20, `(.L_x_9989) ;  /* 0x0000000014087348 */ /* 0x000fea0003c00000 */
[----:B------:R0:W1:Y:S02]  /*dd50*/  SHFL.IDX P3, R228, R21, R22, R23 ;  /* 0x0000001615e47389 */ /* 0x0000640000060017 */
[----:B01----:R-:W-:Y:S01]  /*dd60*/  ENDCOLLECTIVE ;  /* 0x000000000000791b */ /* 0x003fe20003800000 */
.L_x_9989:
[-C--:B------:R-:W-:Y:S01]  /*dd70*/  FMUL.FTZ R233, R15, R248.reuse ;  /* 0x000000f80fe97220 */ /* 0x080fe20000410000 */
[-C--:B------:R-:W-:Y:S01]  /*dd80*/  FMUL.FTZ R234, R14, R248.reuse ;  /* 0x000000f80eea7220 */ /* 0x080fe20000410000 */
[-C--:B------:R-:W-:Y:S01]  /*dd90*/  FMUL.FTZ R239, R13, R248.reuse ;  /* 0x000000f80def7220 */ /* 0x080fe20000410000 */
[----:B------:R-:W-:Y:S01]  /*dda0*/  FMUL.FTZ R248, R12, R248 ;  /* 0x000000f80cf87220 */ /* 0x000fe20000410000 */
[-C--:B------:R-:W-:Y:S01]  /*ddb0*/  FFMA.FTZ R233, R14, R232.reuse, -R233 ;  /* 0x000000e80ee97223 */ /* 0x080fe200000108e9 */
[----:B------:R-:W-:Y:S01]  /*ddc0*/  FFMA.FTZ R234, R15, R232, R234 ;  /* 0x000000e80fea7223 */ /* 0x000fe200000100ea */
[----:B------:R-:W-:Y:S02]  /*ddd0*/  MOV R21, R242 ;  /* 0x000000f200157202 */ /* 0x000fe40000000f00 */
[----:B------:R-:W-:-:S07]  /*dde0*/  MOV R236, R228 ;  /* 0x000000e400ec7202 */ /* 0x000fce0000000f00 */
[----:B------:R-:W-:Y:S05]  /*ddf0*/  WARPSYNC.COLLECTIVE R20, `(.L_x_9990) ;  /* 0x0000000014087348 */ /* 0x000fea0003c00000 */
[----:B------:R0:W1:Y:S02]  /*de00*/  SHFL.IDX P3, R228, R21, R22, R23 ;  /* 0x0000001615e47389 */ /* 0x0000640000060017 */
[----:B01----:R-:W-:Y:S01]  /*de10*/  ENDCOLLECTIVE ;  /* 0x000000000000791b */ /* 0x003fe20003800000 */
.L_x_9990:
[----:B------:R-:W-:Y:S05]  /*de20*/  WARPSYNC.COLLECTIVE R20, `(.L_x_9991) ;  /* 0x0000000014087348 */ /* 0x000fea0003c00000 */
[----:B------:R0:W1:Y:S02]  /*de30*/  SHFL.DOWN P2, R246, R245, R244, R243 ;  /* 0x080000f4f5f67389 */ /* 0x00006400000400f3 */
[----:B01----:R-:W-:Y:S01]  /*de40*/  ENDCOLLECTIVE ;  /* 0x000000000000791b */ /* 0x003fe20003800000 */
.L_x_9991:
[----:B------:R-:W-:Y:S02]  /*de50*/  MOV R21, R12 ;  /* 0x0000000c00157202 */ /* 0x000fe40000000f00 */
[----:B------:R-:W-:Y:S02]  /*de60*/  MOV R245, R240 ;  /* 0x000000f000f57202 */ /* 0x000fe40000000f00 */
[----:B------:R-:W-:Y:S02]  /*de70*/  MOV R235, R228 ;  /* 0x000000e400eb7202 */ /* 0x000fe40000000f00 */
[----:B------:R-:W-:-:S07]  /*de80*/  MOV R237, R246 ;  /* 0x000000f600ed7202 */ /* 0x000fce0000000f00 */
[----:B------:R-:W-:Y:S05]  /*de90*/  WARPSYNC.COLLECTIVE R20, `(.L_x_9992) ;  /* 0x0000000014087348 */ /* 0x000fea0003c00000 */
[----:B------:R0:W1:Y:S02]  /*dea0*/  SHFL.DOWN P2, R246, R245, R244, R243 ;  /* 0x080000f4f5f67389 */ /* 0x00006400000400f3 */
[----:B01----:R-:W-:Y:S01]  /*deb0*/  ENDCOLLECTIVE ;  /* 0x000000000000791b */ /* 0x003fe20003800000 */
.L_x_9992:
[----:B------:R-:W-:Y:S02]  /*dec0*/  MOV R245, R241 ;  /* 0x000000f100f57202 */ /* 0x000fe40000000f00 */
[----:B------:R-:W-:-:S07]  /*ded0*/  MOV R238, R246 ;  /* 0x000000f600ee7202 */ /* 0x000fce0000000f00 */
[----:B------:R-:W-:Y:S05]  /*dee0*/  WARPSYNC.COLLECTIVE R20, `(.L_x_9993) ;  /* 0x0000000014087348 */ /* 0x000fea0003c00000 */
[----:B------:R0:W1:Y:S02]  /*def0*/  SHFL.DOWN P2, R246, R245, R244, R243 ;  /* 0x080000f4f5f67389 */ /* 0x00006400000400f3 */
[----:B01----:R-:W-:Y:S01]  /*df00*/  ENDCOLLECTIVE ;  /* 0x000000000000791b */ /* 0x003fe20003800000 */
.L_x_9993:
[----:B------:R-:W-:Y:S02]  /*df10*/  MOV R245, R242 ;  /* 0x000000f200f57202 */ /* 0x000fe40000000f00 */
[----:B------:R-:W-:-:S07]  /*df20*/  MOV R247, R246 ;  /* 0x000000f600f77202 */ /* 0x000fce0000000f00 */
[----:B------:R-:W-:Y:S05]  /*df30*/  WARPSYNC.COLLECTIVE R20, `(.L_x_9994) ;  /* 0x0000000014087348 */ /* 0x000fea0003c00000 */
[----:B------:R0:W1:Y:S02]  /*df40*/  SHFL.DOWN P2, R246, R245, R244, R243 ;  /* 0x080000f4f5f67389 */ /* 0x00006400000400f3 */
[----:B01----:R-:W-:Y:S01]  /*df50*/  ENDCOLLECTIVE ;  /* 0x000000000000791b */ /* 0x003fe20003800000 */
.L_x_9994:
[----:B------:R-:W-:Y:S05]  /*df60*/  WARPSYNC.COLLECTIVE R20, `(.L_x_9995) ;  /* 0x0000000014087348 */ /* 0x000fea0003c00000 */
[----:B------:R0:W1:Y:S02]  /*df70*/  SHFL.IDX P3, R228, R21, R22, R23 ;  /* 0x0000001615e47389 */ /* 0x0000640000060017 */
[----:B01----:R-:W-:Y:S01]  /*df80*/  ENDCOLLECTIVE ;  /* 0x000000000000791b */ /* 0x003fe20003800000 */
.L_x_9995:
[----:B------:R-:W-:Y:S02]  /*df90*/  MOV R21, R13 ;  /* 0x0000000d00157202 */ /* 0x000fe40000000f00 */
[----:B------:R-:W-:-:S07]  /*dfa0*/  MOV R249, R228 ;  /* 0x000000e400f97202 */ /* 0x000fce0000000f00 */
[----:B------:R-:W-:Y:S05]  /*dfb0*/  WARPSYNC.COLLECTIVE R20, `(.L_x_9996) ;  /* 0x0000000014087348 */ /* 0x000fea0003c00000 */
[----:B------:R0:W1:Y:S02]  /*dfc0*/  SHFL.IDX P3, R228, R21, R22, R23 ;  /* 0x0000001615e47389 */ /* 0x0000640000060017 */
[----:B01----:R-:W-:Y:S01]  /*dfd0*/  ENDCOLLECTIVE ;  /* 0x000000000000791b */ /* 0x003fe20003800000 */
.L_x_9996:
[----:B------:R-:W-:Y:S02]  /*dfe0*/  MOV R21, R14 ;  /* 0x0000000e00157202 */ /* 0x000fe40000000f00 */
[----:B------:R-:W-:-:S07]  /*dff0*/  MOV R243, R228 ;  /* 0x000000e400f37202 */ /* 0x000fce0000000f00 */
[----:B------:R-:W-:Y:S05]  /*e000*/  WARPSYNC.COLLECTIVE R20, `(.L_x_9997) ;  /* 0x0000000014087348 */ /* 0x000fea0003c00000 */
[----:B------:R0:W1:Y:S02]  /*e010*/  SHFL.IDX P3, R228, R21, R22, R23 ;  /* 0x0000001615e47389 */ /* 0x0000640000060017 */
[----:B01----:R-:W-:Y:S01]  /*e020*/  ENDCOLLECTIVE ;  /* 0x000000000000791b */ /* 0x003fe20003800000 */
.L_x_9997:
[----:B------:R-:W-:Y:S02]  /*e030*/  MOV R21, R15 ;  /* 0x0000000f00157202 */ /* 0x000fe40000000f00 */
[----:B------:R-:W-:-:S07]  /*e040*/  MOV R244, R228 ;  /* 0x000000e400f47202 */ /* 0x000fce0000000f00 */
[----:B------:R-:W-:Y:S05]  /*e050*/  WARPSYNC.COLLECTIVE R20, `(.L_x_9998) ;  /* 0x0000000014087348 */ /* 0x000fea0003c00000 */
[----:B------:R0:W1:Y:S02]  /*e060*/  SHFL.IDX P3, R228, R21, R22, R23 ;  /* 0x0000001615e47389 */ /* 0x0000640000060017 */
[----:B01----:R-:W-:Y:S01]  /*e070*/  ENDCOLLECTIVE ;  /* 0x000000000000791b */ /* 0x003fe20003800000 */
.L_x_9998:
[----:B------:R-:W-:Y:S05]  /*e080*/  BRA `(.L_x_9999) ;  /* 0xffffffa800007947 */ /* 0x000fea000383ffff */
.L_x_10000:
        /* <DEDUP_REMOVED lines=15> */
.L_x_18951:


//--------------------- .text._Z25selective_scan_bwd_kernelI32Selective_Scan_bwd_kernel_traitsILi64ELi16ELb1ELb0ELb1ELb0ELb0EN3c108BFloat16ENS1_7complexIfEEEEv12SSMParamsBwd --------------------------
	.section	.text._Z25selective_scan_bwd_kernelI32Selective_Scan_bwd_kernel_traitsILi64ELi16ELb1ELb0ELb1ELb0ELb0EN3c108BFloat16ENS1_7complexIfEEEEv12SSMParamsBwd,"ax",@progbits
	.align	128
        .global         _Z25selective_scan_bwd_kernelI32Selective_Scan_bwd_kernel_traitsILi64ELi16ELb1ELb0ELb1ELb0ELb0EN3c108BFloat16ENS1_7complexIfEEEEv12SSMParamsBwd
        .type           _Z25selective_scan_bwd_kernelI32Selective_Scan_bwd_kernel_traitsILi64ELi16ELb1ELb0ELb1ELb0ELb0EN3c108BFloat16ENS1_7complexIfEEEEv12SSMParamsBwd,@function
        .size           _Z25selective_scan_bwd_kernelI32Selective_Scan_bwd_kernel_traitsILi64ELi16ELb1ELb0ELb1ELb0ELb0EN3c108BFloat16ENS1_7complexIfEEEEv12SSMParamsBwd,(.L_x_18952 - _Z25selective_scan_bwd_kernelI32Selective_Scan_bwd_kernel_traitsILi64ELi16ELb1ELb0ELb1ELb0ELb0EN3c108BFloat16ENS1_7complexIfEEEEv12SSMParamsBwd)
        .other          _Z25selective_scan_bwd_kernelI32Selective_Scan_bwd_kernel_traitsILi64ELi16ELb1ELb0ELb1ELb0ELb0EN3c108BFloat16ENS1_7complexIfEEEEv12SSMParamsBwd,@"STO_CUDA_ENTRY STV_DEFAULT"
_Z25selective_scan_bwd_kernelI32Selective_Scan_bwd_kernel_traitsILi64ELi16ELb1ELb0ELb1ELb0ELb0EN3c108BFloat16ENS1_7complexIfEEEEv12SSMParamsBwd:
.text._Z25selective_scan_bwd_kernelI32Selective_Scan_bwd_kernel_traitsILi64ELi16ELb1ELb0ELb1ELb0ELb0EN3c108BFloat16ENS1_7complexIfEEEEv12SSMParamsBwd:
        /* <DEDUP_REMOVED lines=167> */
.L_x_10099:
[----:B------:R-:W-:Y:S01]  /*0a70*/  BAR.SYNC.DEFER_BLOCKING 0x0 ;  /* 0x0000000000007b1d */ /* 0x000fe20000010000 */
[----:B-1----:R-:W-:Y:S02]  /*0a80*/  SHF.L.U32 R99, R101, 0x1, RZ ;  /* 0x0000000165637819 */ /* 0x002fe400000006ff */
[----:B------:R-:W-:Y:S02]  /*0a90*/  MOV R2, UR16 ;  /* 0x0000001000027c02 */ /* 0x000fe40008000f00 */
[----:B------:R-:W-:Y:S01]  /*0aa0*/  LOP3.LUT R99, R99, 0xffffffc0, RZ, 0xc0, !PT ;  /* 0xffffffc063637812 */ /* 0x000fe200078ec0ff */
[----:B------:R-:W-:Y:S01]  /*0ab0*/  ULDC UR7, c[0x0][0x21c] ;  /* 0x0000870000077ab9 */ /* 0x000fe20000000800 */
[----:B------:R-:W-:Y:S01]  /*0ac0*/  MOV R3, UR17 ;  /* 0x0000001100037c02 */ /* 0x000fe20008000f00 */
[----:B0-----:R-:W0:Y:S01]  /*0ad0*/  S2R R14, SR_LANEID ;  /* 0x00000000000e7919 */ /* 0x001e220000000000 */
[----:B------:R-:W-:Y:S02]  /*0ae0*/  LOP3.LUT R98, R99, 0x1f, R101, 0xf8, !PT ;  /* 0x0000001f63627812 */ /* 0x000fe400078ef865 */
[----:B------:R-:W-:Y:S01]  /*0af0*/  MOV R12, UR48 ;  /* 0x00000030000c7c02 */ /* 0x000fe20008000f00 */
[----:B------:R-:W3:Y:S02]  /*0b00*/  LDL.LU R19, [R1+0x14] ;  /* 0x0000140001137983 */ /* 0x000ee40000300800 */
[----:B------:R-:W-:-:S05]  /*0b10*/  IMAD.WIDE R2, R98, 0x10, R2 ;  /* 0x0000001062027825 */ /* 0x000fca00078e0202 */
[----:B------:R-:W4:Y:S04]  /*0b20*/  LDG.E.128 R4, desc[UR20][R2.64] ;  /* 0x0000001402047981 */ /* 0x000f28000c1e1d00 */
[----:B------:R-:W5:Y:S01]  /*0b30*/  LDG.E.128 R8, desc[UR20][R2.64+0x200] ;  /* 0x0002001402087981 */ /* 0x000f62000c1e1d00 */
[----:B------:R-:W-:Y:S02]  /*0b40*/  MOV R13, UR49 ;  /* 0x00000031000d7c02 */ /* 0x000fe40008000f00 */
[----:B0-----:R-:W-:-:S04]  /*0b50*/  IADD3 R15, R99, R14, RZ ;  /* 0x0000000e630f7210 */ /* 0x001fc80007ffe0ff */
[C---:B--2---:R-:W-:Y:S02]  /*0b60*/  LEA R0, R15.reuse, R100, 0x4 ;  /* 0x000000640f007211 */ /* 0x044fe400078e20ff */
[----:B------:R-:W-:-:S04]  /*0b70*/  IADD3 R15, R15, R14, RZ ;  /* 0x0000000e0f0f7210 */ /* 0x000fc80007ffe0ff */
[----:B------:R-:W-:Y:S01]  /*0b80*/  LEA R16, R15, R100, 0x4 ;  /* 0x000000640f107211 */ /* 0x000fe200078e20ff */
[----:B------:R-:W-:Y:S01]  /*0b90*/  IMAD.WIDE R12, R98, 0x10, R12 ;  /* 0x00000010620c7825 */ /* 0x000fe200078e020c */
[----:B----4-:R-:W-:Y:S04]  /*0ba0*/  STS.128 [R0], R4 ;  /* 0x0000000400007388 */ /* 0x010fe80000000c00 */
[----:B-----5:R-:W-:Y:S01]  /*0bb0*/  STS.128 [R0+0x200], R8 ;  /* 0x0002000800007388 */ /* 0x020fe20000000c00 */
[----:B------:R-:W-:-:S03]  /*0bc0*/  NOP ;  /* 0x0000000000007918 */ /* 0x000fc60000000000 */
[----:B------:R-:W0:Y:S04]  /*0bd0*/  LDS.128 R64, [R16] ;  /* 0x0000000010407984 */ /* 0x000e280000000c00 */
[----:B------:R-:W1:Y:S01]  /*0be0*/  LDS.128 R60, [R16+0x10] ;  /* 0x00001000103c7984 */ /* 0x000e620000000c00 */
        /* <DEDUP_REMOVED lines=9> */
[----:B------:R-:W2:Y:S04]  /*0c80*/  LDS.128 R8, [R16] ;  /* 0x0000000010087984 */ /* 0x000ea80000000c00 */
[----:B------:R-:W4:Y:S01]  /*0c90*/  LDS.128 R4, [R16+0x10] ;  /* 0x0000100010047984 */ /* 0x000f220000000c00 */
[----:B------:R-:W-:Y:S06]  /*0ca0*/  BAR.SYNC.DEFER_BLOCKING 0x0 ;  /* 0x0000000000007b1d */ /* 0x000fec0000010000 */
[----:B------:R-:W5:Y:S04]  /*0cb0*/  LDG.E.128 R28, desc[UR20][R2.64] ;  /* 0x00000014021c7981 */ /* 0x000f68000c1e1d00 */
[----:B------:R-:W3:Y:S01]  /*0cc0*/  LDG.E.128 R32, desc[UR20][R2.64+0x200] ;  /* 0x0002001402207981 */ /* 0x000ee2000c1e1d00 */
[----:B0-----:R-:W-:-:S02]  /*0cd0*/  SHF.L.U32 R17, R64, 0x10, RZ ;  /* 0x0000001040117819 */ /* 0x001fc400000006ff */
[----:B------:R-:W-:-:S04]  /*0ce0*/  PRMT R97, R64, 0x7632, R97 ;  /* 0x0000763240617816 */ /* 0x000fc80000000061 */
[----:B------:R-:W-:Y:S02]  /*0cf0*/  SHF.L.U32 R18, R97, 0x10, RZ ;  /* 0x0000001061127819 */ /* 0x000fe400000006ff */
[----:B-1----:R-:W-:Y:S02]  /*0d00*/  PRMT R222, R60, 0x7632, R222 ;  /* 0x000076323cde7816 */ /* 0x002fe400000000de */
[----:B------:R-:W-:Y:S02]  /*0d10*/  PRMT R221, R61, 0x7632, R221 ;  /* 0x000076323ddd7816 */ /* 0x000fe400000000dd */
[----:B------:R-:W-:Y:S02]  /*0d20*/  PRMT R56, R62, 0x7632, R56 ;  /* 0x000076323e387816 */ /* 0x000fe40000000038 */
[----:B--2---:R-:W-:Y:S02]  /*0d30*/  SHF.L.U32 R51, R8, 0x10, RZ ;  /* 0x0000001008337819 */ /* 0x004fe400000006ff */
[----:B------:R-:W-:-:S02]  /*0d40*/  SHF.L.U32 R50, R9, 0x10, RZ ;  /* 0x0000001009327819 */ /* 0x000fc400000006ff */
[----:B------:R-:W-:Y:S02]  /*0d50*/  SHF.L.U32 R48, R11, 0x10, RZ ;  /* 0x000000100b307819 */ /* 0x000fe400000006ff */
[----:B----4-:R-:W-:Y:S02]  /*0d60*/  SHF.L.U32 R47, R4, 0x10, RZ ;  /* 0x00000010042f7819 */ /* 0x010fe400000006ff */
[----:B------:R-:W-:Y:S02]  /*0d70*/  SHF.L.U32 R46, R5, 0x10, RZ ;  /* 0x00000010052e7819 */ /* 0x000fe400000006ff */
[----:B------:R-:W-:Y:S02]  /*0d80*/  SHF.L.U32 R45, R6, 0x10, RZ ;  /* 0x00000010062d7819 */ /* 0x000fe400000006ff */
[----:B------:R-:W-:Y:S02]  /*0d90*/  SHF.L.U32 R44, R7, 0x10, RZ ;  /* 0x00000010072c7819 */ /* 0x000fe400000006ff */
[----:B------:R-:W-:-:S02]  /*0da0*/  ISETP.LT.AND P0, PT, RZ, UR7, PT ;  /* 0x00000007ff007c0c */ /* 0x000fc4000bf01270 */
        /* <DEDUP_REMOVED lines=9> */
[----:B-----5:R-:W-:Y:S04]  /*0e40*/  STS.128 [R0], R28 ;  /* 0x0000001c00007388 */ /* 0x020fe80000000c00 */
[----:B---3--:R0:W-:Y:S01]  /*0e50*/  STS.128 [R0+0x200], R32 ;  /* 0x0002002000007388 */ /* 0x0081e20000000c00 */
[----:B------:R-:W-:-:S03]  /*0e60*/  NOP ;  /* 0x0000000000007918 */ /* 0x000fc60000000000 */
[----:B------:R-:W1:Y:S04]  /*0e70*/  LDS.128 R20, [R16] ;  /* 0x0000000010147984 */ /* 0x000e680000000c00 */
[----:B------:R2:W3:Y:S01]  /*0e80*/  LDS.128 R12, [R16+0x10] ;  /* 0x00001000100c7984 */ /* 0x0004e20000000c00 */
[C---:B0-----:R-:W-:Y:S02]  /*0e90*/  SHF.L.U32 R0, R65.reuse, 0x10, RZ ;  /* 0x0000001041007819 */ /* 0x041fe400000006ff */
[----:B--2---:R-:W-:-:S05]  /*0ea0*/  PRMT R16, R65, 0x7632, R16 ;  /* 0x0000763241107816 */ /* 0x004fca0000000010 */
[----:B------:R0:W-:Y:S01]  /*0eb0*/  STL.S16 [R1+0x8], R16 ;  /* 0x0000081001007387 */ /* 0x0001e20000100600 */
[C---:B-1----:R-:W-:Y:S02]  /*0ec0*/  PRMT R95, R20.reuse, 0x7632, R95 ;  /* 0x00007632145f7816 */ /* 0x042fe4000000005f */
[----:B------:R-:W-:Y:S02]  /*0ed0*/  SHF.L.U32 R96, R20, 0x10, RZ ;  /* 0x0000001014607819 */ /* 0x000fe400000006ff */
[----:B------:R-:W-:-:S03]  /*0ee0*/  SHF.L.U32 R95, R95, 0x10, RZ ;  /* 0x000000105f5f7819 */ /* 0x000fc600000006ff */
[----:B------:R-:W-:Y:S01]  /*0ef0*/  FFMA.FTZ R2, R96, R17, R19 ;  /* 0x0000001160027223 */ /* 0x000fe20000010013 */
[C---:B------:R-:W-:Y:S02]  /*0f00*/  SHF.L.U32 R94, R21.reuse, 0x10, RZ ;  /* 0x00000010155e7819 */ /* 0x040fe400000006ff */
[----:B------:R-:W-:Y:S01]  /*0f10*/  PRMT R93, R21, 0x7632, R93 ;  /* 0x00007632155d7816 */ /* 0x000fe2000000005d */
[----:B------:R-:W-:Y:S01]  /*0f20*/  FFMA.FTZ R3, R95, R18, R2 ;  /* 0x000000125f037223 */ /* 0x000fe20000010002 */
[----:B------:R-:W-:Y:S02]  /*0f30*/  SHF.L.U32 R2, R16, 0x10, RZ ;  /* 0x0000001010027819 */ /* 0x000fe400000006ff */
[----:B------:R-:W-:Y:S01]  /*0f40*/  SHF.L.U32 R93, R93, 0x10, RZ ;  /* 0x000000105d5d7819 */ /* 0x000fe200000006ff */
[----:B------:R-:W-:Y:S01]  /*0f50*/  FFMA.FTZ R0, R94, R0, R3 ;  /* 0x000000005e007223 */ /* 0x000fe20000010003 */
[C---:B0-----:R-:W-:Y:S02]  /*0f60*/  SHF.L.U32 R16, R66.reuse, 0x10, RZ ;  /* 0x0000001042107819 */ /* 0x041fe400000006ff */
[----:B------:R-:W-:Y:S01]  /*0f70*/  PRMT R18, R66, 0x7632, R18 ;  /* 0x0000763242127816 */ /* 0x000fe20000000012 */
[----:B------:R-:W-:Y:S01]  /*0f80*/  FFMA.FTZ R3, R93, R2, R0 ;  /* 0x000000025d037223 */ /* 0x000fe20000010000 */
[----:B------:R-:W-:-:S02]  /*0f90*/  PRMT R91, R22, 0x7632, R91 ;  /* 0x00007632165b7816 */ /* 0x000fc4000000005b */
[----:B------:R-:W-:Y:S02]  /*0fa0*/  SHF.L.U32 R92, R22, 0x10, RZ ;  /* 0x00000010165c7819 */ /* 0x000fe400000006ff */
[----:B------:R-:W-:Y:S02]  /*0fb0*/  SHF.L.U32 R0, R18, 0x10, RZ ;  /* 0x0000001012007819 */ /* 0x000fe400000006ff */
[----:B------:R-:W-:Y:S01]  /*0fc0*/  SHF.L.U32 R91, R91, 0x10, RZ ;  /* 0x000000105b5b7819 */ /* 0x000fe200000006ff */
[----:B------:R-:W-:Y:S01]  /*0fd0*/  FFMA.FTZ R16, R92, R16, R3 ;  /* 0x000000105c107223 */ /* 0x000fe20000010003 */
[----:B------:R-:W-:Y:S02]  /*0fe0*/  SHF.L.U32 R2, R67, 0x10, RZ ;  /* 0x0000001043027819 */ /* 0x000fe400000006ff */
[----:B------:R-:W-:Y:S01]  /*0ff0*/  SHF.L.U32 R90, R23, 0x10, RZ ;  /* 0x00000010175a7819 */ /* 0x000fe200000006ff */
[----:B------:R-:W-:Y:S01]  /*1000*/  FFMA.FTZ R3, R91, R0, R16 ;  /* 0x000000005b037223 */ /* 0x000fe20000010010 */
[----:B------:R-:W-:-:S02]  /*1010*/  PRMT R17, R67, 0x7632, R17 ;  /* 0x0000763243117816 */ /* 0x000fc40000000011 */
[----:B------:R-:W-:Y:S01]  /*1020*/  PRMT R89, R23, 0x7632, R89 ;  /* 0x0000763217597816 */ /* 0x000fe20000000059 */
[----:B------:R-:W-:Y:S01]  /*1030*/  FFMA.FTZ R2, R90, R2, R3 ;  /* 0x000000025a027223 */ /* 0x000fe20000010003 */
[----:B------:R-:W-:Y:S02]  /*1040*/  SHF.L.U32 R0, R17, 0x10, RZ ;  /* 0x0000001011007819 */ /* 0x000fe400000006ff */
[----:B------:R-:W-:Y:S02]  /*1050*/  SHF.L.U32 R89, R89, 0x10, RZ ;  /* 0x0000001059597819 */ /* 0x000fe400000006ff */
[----:B------:R-:W-:Y:S02]  /*1060*/  SHF.L.U32 R16, R60, 0x10, RZ ;  /* 0x000000103c107819 */ /* 0x000fe400000006ff */
[C---:B---3--:R-:W-:Y:S01]  /*1070*/  PRMT R59, R12.reuse, 0x7632, R59 ;  /* 0x000076320c3b7816 */ /* 0x048fe2000000003b */
[----:B------:R-:W-:Y:S01]  /*1080*/  FFMA.FTZ R3, R89, R0, R2 ;  /* 0x0000000059037223 */ /* 0x000fe20000010002 */
[----:B------:R-:W-:-:S02]  /*1090*/  SHF.L.U32 R88, R12, 0x10, RZ ;  /* 0x000000100c587819 */ /* 0x000fc400000006ff */
[----:B------:R-:W-:Y:S02]  /*10a0*/  SHF.L.U32 R0, R222, 0x10, RZ ;  /* 0x00000010de007819 */ /* 0x000fe400000006ff */
[----:B------:R-:W-:Y:S01]  /*10b0*/  SHF.L.U32 R59, R59, 0x10, RZ ;  /* 0x000000103b3b7819 */ /* 0x000fe200000006ff */
[----:B------:R-:W-:Y:S01]  /*10c0*/  FFMA.FTZ R16, R88, R16, R3 ;  /* 0x0000001058107223 */ /* 0x000fe20000010003 */
[----:B------:R-:W-:Y:S02]  /*10d0*/  SHF.L.U32 R2, R61, 0x10, RZ ;  /* 0x000000103d027819 */ /* 0x000fe400000006ff */
[----:B------:R-:W-:Y:S01]  /*10e0*/  PRMT R57, R13, 0x7632, R57 ;  /* 0x000076320d397816 */ /* 0x000fe20000000039 */
[----:B------:R-:W-:Y:S01]  /*10f0*/  FFMA.FTZ R3, R59, R0, R16 ;  /* 0x000000003b037223 */ /* 0x000fe20000010010 */
[----:B------:R-:W-:Y:S02]  /*1100*/  SHF.L.U32 R58, R13, 0x10, RZ ;  /* 0x000000100d3a7819 */ /* 0x000fe400000006ff */
[----:B------:R-:W-:-:S02]  /*1110*/  SHF.L.U32 R0, R221, 0x10, RZ ;  /* 0x00000010dd007819 */ /* 0x000fc400000006ff */
[----:B------:R-:W-:Y:S01]  /*1120*/  SHF.L.U32 R57, R57, 0x10, RZ ;  /* 0x0000001039397819 */ /* 0x000fe200000006ff */
[----:B------:R-:W-:Y:S01]  /*1130*/  FFMA.FTZ R2, R58, R2, R3 ;  /* 0x000000023a027223 */ /* 0x000fe20000010003 */
[----:B------:R-:W-:Y:S02]  /*1140*/  SHF.L.U32 R3, R62, 0x10, RZ ;  /* 0x000000103e037819 */ /* 0x000fe400000006ff */
[C---:B------:R-:W-:Y:S01]  /*1150*/  PRMT R54, R14.reuse, 0x7632, R54 ;  /* 0x000076320e367816 */ /* 0x040fe20000000036 */
        /* <DEDUP_REMOVED lines=8> */
[C---:B------:R-:W-:Y:S02]  /*11e0*/  SHF.L.U32 R53, R15.reuse, 0x10, RZ ;  /* 0x000000100f357819 */ /* 0x040fe400000006ff */
[----:B------:R-:W-:Y:S02]  /*11f0*/  PRMT R52, R15, 0x7632, R52 ;  /* 0x000076320f347816 */ /* 0x000fe40000000034 */
[----:B------:R-:W-:Y:S02]  /*1200*/  PRMT R0, R8, 0x7632, R0 ;  /* 0x0000763208007816 */ /* 0x000fe40000000000 */
[----:B------:R-:W-:Y:S02]  /*1210*/  PRMT R2, R9, 0x7632, R2 ;  /* 0x0000763209027816 */ /* 0x000fe40000000002 */
[----:B------:R-:W-:Y:S01]  /*1220*/  PRMT R8, R11, 0x7632, R8 ;  /* 0x000076320b087816 */ /* 0x000fe20000000008 */
[----:B------:R-:W-:Y:S01]  /*1230*/  FFMA.FTZ R11, R53, R14, R12 ;  /* 0x0000000e350b7223 */ /* 0x000fe2000001000c */
[----:B------:R-:W-:-:S02]  /*1240*/  SHF.L.U32 R13, R13, 0x10, RZ ;  /* 0x000000100d0d7819 */ /* 0x000fc400000006ff */
[----:B------:R-:W-:Y:S02]  /*1250*/  SHF.L.U32 R52, R52, 0x10, RZ ;  /* 0x0000001034347819 */ /* 0x000fe400000006ff */
[----:B------:R-:W-:Y:S02]  /*1260*/  PRMT R9, R4, 0x7632, R9 ;  /* 0x0000763204097816 */ /* 0x000fe40000000009 */
[----:B------:R-:W-:Y:S02]  /*1270*/  PRMT R4, R5, 0x7632, R4 ;  /* 0x0000763205047816 */ /* 0x000fe40000000004 */
[----:B------:R-:W-:Y:S02]  /*1280*/  PRMT R5, R6, 0x7632, R5 ;  /* 0x0000763206057816 */ /* 0x000fe40000000005 */
[----:B------:R-:W-:Y:S01]  /*1290*/  PRMT R6, R7, 0x7632, R6 ;  /* 0x0000763207067816 */ /* 0x000fe20000000006 */
[----:B------:R-:W-:Y:S01]  /*12a0*/  FFMA.FTZ R7, R52, R13, R11 ;  /* 0x0000000d34077223 */ /* 0x000fe2000001000b */
[----:B------:R0:W-:Y:S04]  /*12b0*/  STL.S16 [R1+0x4], R18 ;  /* 0x0000041201007387 */ /* 0x0001e80000100600 */
[----:B------:R0:W-:Y:S04]  /*12c0*/  STL.S16 [R1], R17 ;  /* 0x0000001101007387 */ /* 0x0001e80000100600 */
[----:B------:R0:W-:Y:S01]  /*12d0*/  STL [R1+0x14], R7 ;  /* 0x0000140701007387 */ /* 0x0001e20000100800 */
[----:B------:R-:W-:-:S02]  /*12e0*/  PRMT R3, R10, 0x7632, R3 ;  /* 0x000076320a037816 */ /* 0x000fc40000000003 */
[----:B------:R-:W-:Y:S02]  /*12f0*/  SHF.L.U32 R0, R0, 0x10, RZ ;  /* 0x0000001000007819 */ /* 0x000fe400000006ff */
[----:B------:R-:W-:Y:S02]  /*1300*/  SHF.L.U32 R2, R2, 0x10, RZ ;  /* 0x0000001002027819 */ /* 0x000fe400000006ff */
[----:B------:R-:W-:Y:S02]  /*1310*/  SHF.L.U32 R3, R3, 0x10, RZ ;  /* 0x0000001003037819 */ /* 0x000fe400000006ff */
[----:B------:R-:W-:Y:S02]  /*1320*/  SHF.L.U32 R8, R8, 0x10, RZ ;  /* 0x0000001008087819 */ /* 0x000fe400000006ff */
[----:B------:R-:W-:Y:S02]  /*1330*/  SHF.L.U32 R9, R9, 0x10, RZ ;  /* 0x0000001009097819 */ /* 0x000fe400000006ff */
[----:B------:R-:W-:-:S02]  /*1340*/  SHF.L.U32 R4, R4, 0x10, RZ ;  /* 0x0000001004047819 */ /* 0x000fc400000006ff */
        /* <DEDUP_REMOVED lines=36> */
[----:B------:R-:W-:Y:S06]  /*1590*/  BRA `(.L_x_10003) ;  /* 0x0000008c00087947 */ /* 0x000fec0003800000 */
.L_x_10002:
        /* <DEDUP_REMOVED lines=23> */
.L_x_10098:
[----:B------:R-:W-:Y:S01]  /*1710*/  ULDC.64 UR46, c[0x0][0x230] ;  /* 0x00008c00002e7ab9 */ /* 0x000fe20000000a00 */
[C---:B------:R-:W-:Y:S01]  /*1720*/  SHF.L.U32 R99, R101.reuse, 0x1, RZ ;  /* 0x0000000165637819 */ /* 0x040fe200000006ff */
[----:B------:R-:W-:Y:S01]  /*1730*/  UIMAD UR57, UR11, UR46, URZ ;  /* 0x0000002e0b3972a4 */ /* 0x000fe2000f8e023f */
[----:B------:R-:W2:Y:S01]  /*1740*/  LDL R112, [R1+0x8] ;  /* 0x0000080001707983 */ /* 0x000ea20000100800 */
[----:B------:R-:W-:Y:S02]  /*1750*/  UIMAD.WIDE.U32 UR18, UR10, UR46, URZ ;  /* 0x0000002e0a1272a5 */ /* 0x000fe4000f8e003f */
[----:B------:R-:W-:Y:S01]  /*1760*/  UIMAD UR58, UR10, UR47, UR57 ;  /* 0x0000002f0a3a72a4 */ /* 0x000fe2000f8e0239 */
[----:B------:R-:W-:Y:S01]  /*1770*/  LOP3.LUT P0, RZ, R101, 0x1f, RZ, 0xc0, !PT ;  /* 0x0000001f65ff7812 */ /* 0x000fe2000780c0ff */
[----:B------:R-:W-:Y:S01]  /*1780*/  USHF.R.S32.HI UR57, URZ, 0x1f, UR7 ;  /* 0x0000001f3f397899 */ /* 0x000fe20008011407 */
[----:B------:R-:W-:Y:S01]  /*1790*/  MOV R108, UR15 ;  /* 0x0000000f006c7c02 */ /* 0x000fe20008000f00 */
[----:B------:R-:W-:Y:S01]  /*17a0*/  ULDC.64 UR46, c[0x0][0x238] ;  /* 0x00008e00002e7ab9 */ /* 0x000fe20000000a00 */
[----:B------:R-:W-:Y:S01]  /*17b0*/  UIADD3 UR19, UR19, UR58, URZ ;  /* 0x0000003a13137290 */ /* 0x000fe2000fffe03f */
[----:B------:R-:W3:Y:S01]  /*17c0*/  LDL R144, [R1] ;  /* 0x0000000001907983 */ /* 0x000ee20000100800 */
[----:B------:R-:W-:-:S02]  /*17d0*/  UIMAD UR58, UR57, UR46, URZ ;  /* 0x0000002e393a72a4 */ /* 0x000fc4000f8e023f */
[----:B------:R-:W-:Y:S02]  /*17e0*/  UIMAD.WIDE.U32 UR18, UR7, UR46, UR18 ;  /* 0x0000002e071272a5 */ /* 0x000fe4000f8e0012 */
[----:B------:R-:W-:Y:S02]  /*17f0*/  UIMAD UR47, UR7, UR47, UR58 ;  /* 0x0000002f072f72a4 */ /* 0x000fe4000f8e023a */
[----:B------:R-:W-:Y:S02]  /*1800*/  ULEA UR46, UP0, UR18, UR44, 0x3 ;  /* 0x0000002c122e7291 */ /* 0x000fe4000f80183f */
[----:B------:R-:W-:-:S04]  /*1810*/  UIADD3 UR19, UR19, UR47, URZ ;  /* 0x0000002f13137290 */ /* 0x000fc8000fffe03f */
[----:B------:R-:W-:Y:S01]  /*1820*/  ULEA.HI.X UR18, UR18, UR45, UR19, 0x3, UP0 ;  /* 0x0000002d12127291 */ /* 0x000fe200080f1c13 */
[----:B------:R-:W-:-:S05]  /*1830*/  MOV R2, UR46 ;  /* 0x0000002e00027c02 */ /* 0x000fca0008000f00 */
[----:B------:R-:W-:-:S06]  /*1840*/  MOV R3, UR18 ;  /* 0x0000001200037c02 */ /* 0x000fcc0008000f00 */
[----:B------:R-:W4:Y:S01]  /*1850*/  LDG.E.64 R2, desc[UR20][R2.64] ;  /* 0x0000001402027981 */ /* 0x000f22000c1e1b00 */
[----:B------:R-:W-:Y:S01]  /*1860*/  UIMAD UR46, UR57, UR36, URZ ;  /* 0x00000024392e72a4 */ /* 0x000fe2000f8e023f */
[----:B------:R-:W-:Y:S01]  /*1870*/  LOP3.LUT R99, R99, 0xffffffc0, RZ, 0xc0, !PT ;  /* 0xffffffc063637812 */ /* 0x000fe200078ec0ff */
[----:B------:R-:W-:Y:S02]  /*1880*/  UIMAD.WIDE.U32 UR18, UR7, UR36, URZ ;  /* 0x00000024071272a5 */ /* 0x000fe4000f8e003f */
[----:B------:R-:W-:Y:S01]  /*1890*/  UIMAD UR46, UR7, UR37, UR46 ;  /* 0x00000025072e72a4 */ /* 0x000fe2000f8e022e */
[C---:B------:R-:W-:Y:S01]  /*18a0*/  LOP3.LUT R98, R99.reuse, 0x1f, R101, 0xf8, !PT ;  /* 0x0000001f63627812 */ /* 0x040fe200078ef865 */
[----:B------:R-:W-:Y:S02]  /*18b0*/  ULEA UR47, UP0, UR18, UR52, 0x1 ;  /* 0x00000034122f7291 */ /* 0x000fe4000f80083f */
[----:B------:R-:W-:Y:S01]  /*18c0*/  UIADD3 UR19, UR19, UR46, URZ ;  /* 0x0000002e13137290 */ /* 0x000fe2000fffe03f */
[----:B01----:R-:W-:-:S03]  /*18d0*/  IADD3 R69, R99, R98, RZ ;  /* 0x0000006263457210 */ /* 0x003fc60007ffe0ff */
[----:B------:R-:W-:Y:S01]  /*18e0*/  ULEA.HI.X UR18, UR18, UR53, UR19, 0x1, UP0 ;  /* 0x0000003512127291 */ /* 0x000fe200080f0c13 */
[----:B------:R-:W-:-:S05]  /*18f0*/  MOV R84, UR47 ;  /* 0x0000002f00547c02 */ /* 0x000fca0008000f00 */
[----:B------:R-:W-:-:S03]  /*1900*/  MOV R85, UR18 ;  /* 0x0000001200557c02 */ /* 0x000fc60008000f00 */
[----:B------:R-:W-:-:S05]  /*1910*/  IMAD.WIDE R84, R69, 0x10, R84 ;  /* 0x0000001045547825 */ /* 0x000fca00078e0254 */
[----:B------:R-:W2:Y:S04]  /*1920*/  LDG.E.128 R68, desc[UR20][R84.64] ;  /* 0x0000001454447981 */ /* 0x000ea8000c1e1d00 */
[----:B------:R-:W3:Y:S04]  /*1930*/  LDG.E.128 R72, desc[UR20][R84.64+0x200] ;  /* 0x0002001454487981 */ /* 0x000ee8000c1e1d00 */
[----:B------:R-:W3:Y:S04]  /*1940*/  LDG.E.128 R76, desc[UR20][R84.64+0x400] ;  /* 0x00040014544c7981 */ /* 0x000ee8000c1e1d00 */
[----:B------:R0:W3:Y:S01]  /*1950*/  LDG.E.128 R80, desc[UR20][R84.64+0x600] ;  /* 0x0006001454507981 */ /* 0x0000e2000c1e1d00 */
[----:B------:R-:W-:Y:S01]  /*1960*/  ISETP.LT.OR P2, PT, R108, 0x2, P0 ;  /* 0x000000026c00780c */ /* 0x000fe20000741670 */
        /* <DEDUP_REMOVED lines=10> */
[----:B----4-:R-:W-:Y:S02]  /*1a10*/  R2UR UR47, R3 ;  /* 0x00000000032f72ca */ /* 0x010fe400000e0000 */
[----:B------:R-:W-:-:S11]  /*1a20*/  R2UR UR46, R2 ;  /* 0x00000000022e72ca */ /* 0x000fd600000e0000 */
[----:B------:R-:W-:Y:S02]  /*1a30*/  FMUL.FTZ R0, R43, UR47 ;  /* 0x0000002f2b007c20 */ /* 0x000fe40008410000 */
[----:B------:R-:W-:Y:S02]  /*1a40*/  MOV R104, UR46 ;  /* 0x0000002e00687c02 */ /* 0x000fe40008000f00 */
[----:B------:R-:W-:Y:S01]  /*1a50*/  FMUL.RZ R3, R0, 0.15915493667125701904 ;  /* 0x3e22f98300037820 */ /* 0x000fe2000040c000 */
[----:B------:R-:W-:Y:S02]  /*1a60*/  FMUL.FTZ R0, R50, UR47 ;  /* 0x0000002f32007c20 */ /* 0x000fe40008410000 */
[----:B------:R-:W-:Y:S01]  /*1a70*/  FMUL.FTZ R104, R104, 1.4426950216293334961 ;  /* 0x3fb8aa3b68687820 */ /* 0x000fe20000410000 */
        /* <DEDUP_REMOVED lines=11> */
[----:B------:R0:W-:Y:S01]  /*1b30*/  MUFU.COS R141, R86 ;  /* 0x00000056008d7308 */ /* 0x0001e20000000000 */
[----:B------:R-:W-:-:S07]  /*1b40*/  FMUL.FTZ R108, R47, R104 ;  /* 0x000000682f6c7220 */ /* 0x000fce0000410000 */
        /* <DEDUP_REMOVED lines=8> */
[----:B------:R-:W-:Y:S01]  /*1bd0*/  MUFU.EX2 R108, R108 ;  /* 0x0000006c006c7308 */ /* 0x000fe20000000800 */
[----:B0-----:R-:W-:Y:S01]  /*1be0*/  FMUL.RZ R85, R0, 0.15915493667125701904 ;  /* 0x3e22f98300557820 */ /* 0x001fe2000040c000 */
[----:B------:R-:W-:-:S06]  /*1bf0*/  FMUL.FTZ R0, R39, UR47 ;  /* 0x0000002f27007c20 */ /* 0x000fcc0008410000 */
[----:B------:R-:W0:Y:S08]  /*1c00*/  MUFU.SIN R117, R85 ;  /* 0x0000005500757308 */ /* 0x000e300000000400 */
[----:B------:R1:W4:Y:S08]  /*1c10*/  MUFU.COS R127, R85 ;  /* 0x00000055007f7308 */ /* 0x0003300000000000 */
[----:B------:R-:W-:Y:S01]  /*1c20*/  MUFU.SIN R111, R3 ;  /* 0x00000003006f7308 */ /* 0x000fe20000000400 */
[----:B0-----:R-:W-:Y:S01]  /*1c30*/  FMUL.FTZ R126, R108, R117 ;  /* 0x000000756c7e7220 */ /* 0x001fe20000410000 */
[----:B------:R-:W0:Y:S01]  /*1c40*/  S2R R235, SR_LANEID ;  /* 0x0000000000eb7919 */ /* 0x000e220000000000 */
[----:B-1----:R-:W-:-:S05]  /*1c50*/  FMUL.FTZ R85, R42, R104 ;  /* 0x000000682a557220 */ /* 0x002fca0000410000 */
[----:B------:R1:W-:Y:S01]  /*1c60*/  MUFU.COS R135, R3 ;  /* 0x0000000300877308 */ /* 0x0003e20000000000 */
[----:B----4-:R-:W-:Y:S02]  /*1c70*/  FMUL.FTZ R127, R108, R127 ;  /* 0x0000007f6c7f7220 */ /* 0x010fe40000410000 */
[----:B------:R-:W4:Y:S05]  /*1c80*/  LDL R108, [R1+0x4] ;  /* 0x00000400016c7983 */ /* 0x000f2a0000100800 */
        /* <DEDUP_REMOVED lines=15> */
[----:B------:R-:W-:-:S04]  /*1d80*/  FMUL.FTZ R0, R43, R104 ;  /* 0x000000682b007220 */ /* 0x000fc80000410000 */
[----:B------:R-:W-:Y:S01]  /*1d90*/  MUFU.SIN R147, R2 ;  /* 0x0000000200937308 */ /* 0x000fe20000000400 */
[----:B-1----:R-:W-:-:S07]  /*1da0*/  MOV R3, UR18 ;  /* 0x0000001200037c02 */ /* 0x002fce0008000f00 */
[----:B------:R1:W-:Y:S08]  /*1db0*/  MUFU.COS R149, R2 ;  /* 0x0000000200957308 */ /* 0x0003f00000000000 */
[----:B------:R2:W3:Y:S01]  /*1dc0*/  MUFU.EX2 R142, R0 ;  /* 0x00000000008e7308 */ /* 0x0004e20000000800 */
[----:B-1----:R-:W-:-:S06]  /*1dd0*/  MOV R2, UR57 ;  /* 0x0000003900027c02 */ /* 0x002fcc0008000f00 */
[----:B------:R-:W4:Y:S01]  /*1de0*/  LDG.E.64 R2, desc[UR20][R2.64] ;  /* 0x0000001402027981 */ /* 0x000f22000c1e1b00 */
[----:B------:R0:W1:Y:S01]  /*1df0*/  MUFU.EX2 R138, R85 ;  /* 0x00000055008a7308 */ /* 0x0000620000000800 */
[----:B--2---:R-:W-:-:S04]  /*1e00*/  SHF.L.U32 R0, R101, 0x2, RZ ;  /* 0x0000000265007819 */ /* 0x004fc800000006ff */
[----:B------:R-:W-:-:S03]  /*1e10*/  LOP3.LUT R0, R0, 0xffffff80, RZ, 0xc0, !PT ;  /* 0xffffff8000007812 */ /* 0x000fc600078ec0ff */
[----:B------:R-:W-:Y:S01]  /*1e20*/  MUFU.SIN R129, R84 ;  /* 0x0000005400817308 */ /* 0x000fe20000000400 */
[----:B0-----:R-:W-:-:S04]  /*1e30*/  IADD3 R85, R0, R235, RZ ;  /* 0x000000eb00557210 */ /* 0x001fc80007ffe0ff */
[----:B------:R-:W-:-:S03]  /*1e40*/  LEA R0, R85, R100, 0x4 ;  /* 0x0000006455007211 */ /* 0x000fc600078e20ff */
[----:B------:R0:W-:Y:S02]  /*1e50*/  MUFU.COS R145, R84 ;  /* 0x0000005400917308 */ /* 0x0001e40000000000 */
[----:B------:R2:W-:Y:S01]  /*1e60*/  STS.128 [R0], R68 ;  /* 0x0000004400007388 */ /* 0x0005e20000000c00 */
[-C--:B------:R-:W-:Y:S01]  /*1e70*/  FMUL.FTZ R102, R48, R104.reuse ;  /* 0x0000006830667220 */ /* 0x080fe20000410000 */
[----:B------:R-:W-:Y:S01]  /*1e80*/  SHF.L.U32 R214, R97, 0x10, RZ ;  /* 0x0000001061d67819 */ /* 0x000fe200000006ff */
[----:B------:R-:W-:-:S03]  /*1e90*/  FMUL.FTZ R87, R41, R104 ;  /* 0x0000006829577220 */ /* 0x000fc60000410000 */
[----:B------:R-:W-:Y:S01]  /*1ea0*/  MUFU.SIN R121, R86 ;  /* 0x0000005600797308 */ /* 0x000fe20000000400 */
[----:B0-----:R-:W-:Y:S01]  /*1eb0*/  FMUL.FTZ R84, R50, R104 ;  /* 0x0000006832547220 */ /* 0x001fe20000410000 */
[----:B---3--:R-:W-:Y:S04]  /*1ec0*/  STS.128 [R0+0x200], R72 ;  /* 0x0002004800007388 */ /* 0x008fe80000000c00 */
[----:B------:R0:W-:Y:S02]  /*1ed0*/  STS.128 [R0+0x400], R76 ;  /* 0x0004004c00007388 */ /* 0x0001e40000000c00 */
[----:B------:R-:W3:Y:S02]  /*1ee0*/  MUFU.EX2 R140, R84 ;  /* 0x00000054008c7308 */ /* 0x000ee40000000800 */
[----:B------:R3:W-:Y:S01]  /*1ef0*/  STS.128 [R0+0x600], R80 ;  /* 0x0006005000007388 */ /* 0x0007e20000000c00 */
[----:B------:R-:W-:Y:S01]  /*1f00*/  UIADD3 UR18, UR15, -0x1, URZ ;  /* 0xffffffff0f127890 */ /* 0x000fe2000fffe03f */
[C---:B------:R-:W-:Y:S01]  /*1f10*/  FMUL.FTZ R143, R142.reuse, R143 ;  /* 0x0000008f8e8f7220 */ /* 0x040fe20000410000 */
[----:B------:R-:W-:-:S02]  /*1f20*/  FMUL.FTZ R142, R142, R103 ;  /* 0x000000678e8e7220 */ /* 0x000fc40000410000 */
[----:B------:R-:W-:Y:S01]  /*1f30*/  ULEA.HI UR19, UR18, UR18, URZ, 0x1 ;  /* 0x0000001212137291 */ /* 0x000fe2000f8f083f */
[----:B--2---:R-:W-:Y:S01]  /*1f40*/  FMUL.FTZ R69, R46, R104 ;  /* 0x000000682e457220 */ /* 0x004fe20000410000 */
[----:B------:R-:W-:Y:S01]  /*1f50*/  FMUL.FTZ R68, R51, UR47 ;  /* 0x0000002f33447c20 */ /* 0x000fe20008410000 */
[----:B------:R-:W-:Y:S01]  /*1f60*/  FMUL.FTZ R214, R43, R214 ;  /* 0x000000d62bd67220 */ /* 0x000fe20000410000 */
[----:B------:R2:W-:Y:S01]  /*1f70*/  MUFU.COS R123, R86 ;  /* 0x00000056007b7308 */ /* 0x0005e20000000000 */
[-C--:B------:R-:W-:Y:S01]  /*1f80*/  FMUL.FTZ R70, R38, R104.reuse ;  /* 0x0000006826467220 */ /* 0x080fe20000410000 */
[----:B------:R-:W-:Y:S02]  /*1f90*/  SHF.L.U32 R215, R65, 0x10, RZ ;  /* 0x0000001041d77819 */ /* 0x000fe400000006ff */
[----:B------:R-:W-:Y:S01]  /*1fa0*/  ISETP.NE.AND P1, PT, R101, RZ, PT ;  /* 0x000000ff6500720c */ /* 0x000fe20003f25270 */
[----:B-1----:R-:W-:Y:S01]  /*1fb0*/  FMUL.FTZ R139, R138, R139 ;  /* 0x0000008b8a8b7220 */ /* 0x002fe20000410000 */
[----:B0-----:R-:W0:Y:S01]  /*1fc0*/  @!P2 LDC R79, c[0x0][0x21c] ;  /* 0x00008700ff4fab82 */ /* 0x001e220000000800 */
[----:B---3--:R-:W-:Y:S01]  /*1fd0*/  SHF.L.U32 R0, R64, 0x10, RZ ;  /* 0x0000001040007819 */ /* 0x008fe200000006ff */
[----:B------:R-:W-:Y:S01]  /*1fe0*/  FMUL.FTZ R106, R40, R104 ;  /* 0x00000068286a7220 */ /* 0x000fe20000410000 */
[----:B------:R-:W-:Y:S03]  /*1ff0*/  MUFU.SIN R151, R110 ;  /* 0x0000006e00977308 */ /* 0x000fe60000000400 */
[----:B------:R-:W-:Y:S01]  /*2000*/  FMUL.FTZ R213, R51, R0 ;  /* 0x0000000033d57220 */ /* 0x000fe20000410000 */
[----:B------:R-:W-:-:S03]  /*2010*/  ULOP3.LUT UR19, UR19, 0xfffffe, URZ, 0xc0, !UPT ;  /* 0x00fffffe13137892 */ /* 0x000fc6000f8ec03f */
[-C--:B------:R-:W-:Y:S01]  /*2020*/  FMUL.FTZ R0, R213, R142.reuse ;  /* 0x0000008ed5007220 */ /* 0x080fe20000410000 */
[----:B------:R-:W-:Y:S01]  /*2030*/  FMUL.FTZ R72, RZ, R142 ;  /* 0x0000008eff487220 */ /* 0x000fe20000410000 */
[----:B------:R-:W-:Y:S02]  /*2040*/  UIADD3 UR19, UR18, -UR19, URZ ;  /* 0x8000001312137290 */ /* 0x000fe4000fffe03f */
[----:B------:R-:W-:Y:S01]  /*2050*/  FFMA.FTZ R0, RZ, R143, R0 ;  /* 0x0000008fff007223 */ /* 0x000fe20000010000 */
[----:B------:R1:W-:Y:S01]  /*2060*/  MUFU.EX2 R122, R69 ;  /* 0x00000045007a7308 */ /* 0x0003e20000000800 */
[C---:B------:R-:W-:Y:S01]  /*2070*/  FMUL.FTZ R141, R140.reuse, R141 ;  /* 0x0000008d8c8d7220 */ /* 0x040fe20000410000 */
[----:B------:R-:W-:Y:S01]  /*2080*/  FMUL.FTZ R140, R140, R105 ;  /* 0x000000698c8c7220 */ /* 0x000fe20000410000 */
[----:B--2---:R-:W-:Y:S01]  /*2090*/  FMUL.FTZ R86, R49, R104 ;  /* 0x0000006831567220 */ /* 0x004fe20000410000 */
[----:B------:R-:W-:Y:S01]  /*20a0*/  ULEA UR19, UR19, UR7, 0x8 ;  /* 0x0000000713137291 */ /* 0x000fe2000f8e403f */
[----:B------:R-:W-:-:S03]  /*20b0*/  FMUL.RZ R77, R68, 0.15915493667125701904 ;  /* 0x3e22f983444d7820 */ /* 0x000fc6000040c000 */
[----:B------:R-:W2:Y:S01]  /*20c0*/  MUFU.EX2 R102, R102 ;  /* 0x0000006600667308 */ /* 0x000ea20000000800 */
[----:B-1----:R-:W-:Y:S01]  /*20d0*/  FFMA.FTZ R69, R213, R143, -R72 ;  /* 0x0000008fd5457223 */ /* 0x002fe20000010848 */
[----:B------:R-:W-:-:S03]  /*20e0*/  FADD.FTZ R72, RZ, R0 ;  /* 0x00000000ff487221 */ /* 0x000fc60000010000 */
[----:B------:R-:W-:Y:S01]  /*20f0*/  FADD.FTZ R0, R214, R69 ;  /* 0x00000045d6007221 */ /* 0x000fe20000010000 */
[C---:B------:R-:W-:Y:S01]  /*2100*/  FMUL.FTZ R68, R140.reuse, R72 ;  /* 0x000000488c447220 */ /* 0x040fe20000410000 */
[----:B------:R-:W-:Y:S01]  /*2110*/  IADD3 R84, R101, 0x200, RZ ;  /* 0x0000020065547810 */ /* 0x000fe20007ffe0ff */
[----:B------:R-:W1:Y:S01]  /*2120*/  MUFU.EX2 R86, R86 ;  /* 0x0000005600567308 */ /* 0x000e620000000800 */
[-C--:B------:R-:W-:Y:S01]  /*2130*/  FMUL.FTZ R73, R140, R0.reuse ;  /* 0x000000008c497220 */ /* 0x080fe20000410000 */
[----:B------:R-:W-:Y:S01]  /*2140*/  FFMA.FTZ R0, R141, R0, -R68 ;  /* 0x000000008d007223 */ /* 0x000fe20000010844 */
[----:B------:R-:W-:-:S05]  /*2150*/  FMUL.FTZ R215, R50, R215 ;  /* 0x000000d732d77220 */ /* 0x000fca0000410000 */
[----:B------:R3:W-:Y:S01]  /*2160*/  MUFU.EX2 R134, R87 ;  /* 0x0000005700867308 */ /* 0x0007e20000000800 */
[----:B------:R-:W-:Y:S01]  /*2170*/  FFMA.FTZ R73, R141, R72, R73 ;  /* 0x000000488d497223 */ /* 0x000fe20000010049 */
[----:B------:R-:W-:Y:S01]  /*2180*/  FMUL.FTZ R138, R138, R107 ;  /* 0x0000006b8a8a7220 */ /* 0x000fe20000410000 */
[----:B------:R-:W-:-:S05]  /*2190*/  FADD.FTZ R72, R215, R0 ;  /* 0x00000000d7487221 */ /* 0x000fca0000010000 */
[----:B------:R-:W0:Y:S01]  /*21a0*/  MUFU.EX2 R70, R70 ;  /* 0x0000004600467308 */ /* 0x000e220000000800 */
[----:B---3--:R-:W-:Y:S01]  /*21b0*/  MOV R87, UR19 ;  /* 0x0000001300577c02 */ /* 0x008fe20008000f00 */
[----:B------:R-:W-:-:S03]  /*21c0*/  FMUL.FTZ R68, R45, R104 ;  /* 0x000000682d447220 */ /* 0x000fc60000410000 */
[----:B------:R-:W-:Y:S01]  /*21d0*/  SEL R87, R87, R84, !P1 ;  /* 0x0000005457577207 */ /* 0x000fe20004800000 */
[----:B------:R-:W-:Y:S01]  /*21e0*/  FMUL.FTZ R84, R39, R104 ;  /* 0x0000006827547220 */ /* 0x000fe20000410000 */
[----:B------:R-:W-:Y:S01]  /*21f0*/  FADD.FTZ R73, RZ, R73 ;  /* 0x00000049ff497221 */ /* 0x000fe20000010000 */
[----:B------:R-:W-:Y:S01]  /*2200*/  FMUL.FTZ R76, R138, R72 ;  /* 0x000000488a4c7220 */ /* 0x000fe20000410000 */
[----:B--2---:R-:W-:Y:S01]  /*2210*/  FMUL.FTZ R132, R102, R113 ;  /* 0x0000007166847220 */ /* 0x004fe20000410000 */
[----:B------:R-:W-:Y:S01]  /*2220*/  SHF.L.U32 R113, R112, 0x10, RZ ;  /* 0x0000001070717819 */ /* 0x000fe200000006ff */
[----:B------:R-:W-:Y:S01]  /*2230*/  FMUL.FTZ R0, R51, R104 ;  /* 0x0000006833007220 */ /* 0x000fe20000410000 */
[----:B------:R-:W2:Y:S01]  /*2240*/  MUFU.EX2 R84, R84 ;  /* 0x0000005400547308 */ /* 0x000ea20000000800 */
[-C--:B------:R-:W-:Y:S01]  /*2250*/  FMUL.FTZ R74, R138, R73.reuse ;  /* 0x000000498a4a7220 */ /* 0x080fe20000410000 */
[C---:B------:R-:W-:Y:S01]  /*2260*/  FFMA.FTZ R76, R139.reuse, R73, R76 ;  /* 0x000000498b4c7223 */ /* 0x040fe2000001004c */
[----:B------:R-:W-:Y:S01]  /*2270*/  FMUL.FTZ R216, R42, R113 ;  /* 0x000000712ad87220 */ /* 0x000fe20000410000 */
[----:B-1----:R-:W-:Y:S01]  /*2280*/  FMUL.FTZ R136, R86, R109 ;  /* 0x0000006d56887220 */ /* 0x002fe20000410000 */
[----:B------:R-:W-:-:S03]  /*2290*/  FFMA.FTZ R75, R139, R72, -R74 ;  /* 0x000000488b4b7223 */ /* 0x000fc6000001084a */
[----:B------:R-:W1:Y:S01]  /*22a0*/  MUFU.EX2 R68, R68 ;  /* 0x0000004400447308 */ /* 0x000e620000000800 */
[----:B0-----:R-:W-:Y:S01]  /*22b0*/  FMUL.FTZ R120, R70, R129 ;  /* 0x0000008146787220 */ /* 0x001fe20000410000 */
[----:B------:R-:W-:Y:S01]  /*22c0*/  FADD.FTZ R76, RZ, R76 ;  /* 0x0000004cff4c7221 */ /* 0x000fe20000010000 */
[----:B------:R-:W-:Y:S01]  /*22d0*/  FADD.FTZ R75, R216, R75 ;  /* 0x0000004bd84b7221 */ /* 0x000fe20000010000 */
[----:B------:R-:W-:-:S04]  /*22e0*/  FMUL.FTZ R137, R86, R137 ;  /* 0x0000008956897220 */ /* 0x000fc80000410000 */
[----:B------:R-:W-:Y:S01]  /*22f0*/  MUFU.COS R69, R77 ;  /* 0x0000004d00457308 */ /* 0x000fe20000000000 */
[----:B------:R-:W-:Y:S01]  /*2300*/  FMUL.FTZ R72, R136, R76 ;  /* 0x0000004c88487220 */ /* 0x000fe20000410000 */
[----:B------:R-:W-:-:S06]  /*2310*/  SHF.L.U32 R112, R66, 0x10, RZ ;  /* 0x0000001042707819 */ /* 0x000fcc00000006ff */
[----:B------:R-:W0:Y:S01]  /*2320*/  MUFU.EX2 R0, R0 ;  /* 0x0000000000007308 */ /* 0x000e220000000800 */
[----:B------:R-:W-:-:S07]  /*2330*/  FMUL.FTZ R73, R136, R75 ;  /* 0x0000004b88497220 */ /* 0x000fce0000410000 */
[----:B------:R-:W3:Y:S01]  /*2340*/  MUFU.SIN R129, R77 ;  /* 0x0000004d00817308 */ /* 0x000ee20000000400 */
[----:B------:R-:W-:Y:S01]  /*2350*/  FFMA.FTZ R74, R137, R75, -R72 ;  /* 0x0000004b894a7223 */ /* 0x000fe20000010848 */
[----:B------:R-:W-:Y:S01]  /*2360*/  MOV R72, UR15 ;  /* 0x0000000f00487c02 */ /* 0x000fe20008000f00 */
[----:B------:R-:W-:-:S05]  /*2370*/  FMUL.FTZ R217, R49, R112 ;  /* 0x0000007031d97220 */ /* 0x000fca0000410000 */
[----:B------:R-:W3:Y:S01]  /*2380*/  MUFU.EX2 R106, R106 ;  /* 0x0000006a006a7308 */ /* 0x000ee20000000800 */
[----:B------:R-:W-:Y:S01]  /*2390*/  FFMA.FTZ R73, R137, R76, R73 ;  /* 0x0000004c89497223 */ /* 0x000fe20000010049 */
[----:B--2---:R-:W-:Y:S01]  /*23a0*/  FMUL.FTZ R124, R84, R119 ;  /* 0x00000077547c7220 */ /* 0x004fe20000410000 */
[----:B------:R-:W-:Y:S01]  /*23b0*/  FMUL.FTZ R135, R134, R135 ;  /* 0x0000008786877220 */ /* 0x000fe20000410000 */
[C---:B-1----:R-:W-:Y:S01]  /*23c0*/  FMUL.FTZ R119, R68.reuse, R149 ;  /* 0x0000009544777220 */ /* 0x042fe20000410000 */
[----:B------:R-:W-:Y:S01]  /*23d0*/  FMUL.FTZ R118, R68, R147 ;  /* 0x0000009344767220 */ /* 0x000fe20000410000 */
[----:B------:R-:W-:Y:S01]  /*23e0*/  @!P2 IADD3 R72, R72, -0x2, RZ ;  /* 0xfffffffe4848a810 */ /* 0x000fe20007ffe0ff */
[----:B------:R-:W-:Y:S01]  /*23f0*/  HFMA2.MMA R103, -RZ, RZ, 0, 9.5367431640625e-07 ;  /* 0x00000010ff677435 */ /* 0x000fe200000001ff */
[----:B------:R-:W-:Y:S01]  /*2400*/  FMUL.FTZ R134, R134, R111 ;  /* 0x0000006f86867220 */ /* 0x000fe20000410000 */
[----:B------:R-:W-:Y:S01]  /*2410*/  FMUL.FTZ R68, R44, UR47 ;  /* 0x0000002f2c447c20 */ /* 0x000fe20008410000 */
[----:B------:R-:W-:Y:S01]  /*2420*/  FADD.FTZ R74, R217, R74 ;  /* 0x0000004ad94a7221 */ /* 0x000fe20000010000 */
[----:B------:R-:W-:-:S02]  /*2430*/  IMAD R85, R235, 0x3, R85 ;  /* 0x00000003eb557824 */ /* 0x000fc400078e0255 */
[----:B------:R-:W-:Y:S01]  /*2440*/  FADD.FTZ R73, RZ, R73 ;  /* 0x00000049ff497221 */ /* 0x000fe20000010000 */
[C---:B------:R-:W-:Y:S01]  /*2450*/  FMUL.FTZ R123, R122.reuse, R123 ;  /* 0x0000007b7a7b7220 */ /* 0x040fe20000410000 */
[----:B------:R-:W-:Y:S01]  /*2460*/  FMUL.FTZ R122, R122, R121 ;  /* 0x000000797a7a7220 */ /* 0x000fe20000410000 */
[----:B------:R-:W-:Y:S01]  /*2470*/  FMUL.RZ R78, R68, 0.15915493667125701904 ;  /* 0x3e22f983444e7820 */ /* 0x000fe2000040c000 */
[----:B------:R-:W-:Y:S01]  /*2480*/  FMUL.FTZ R76, R134, R74 ;  /* 0x0000004a864c7220 */ /* 0x000fe20000410000 */
[----:B------:R-:W-:Y:S02]  /*2490*/  @!P2 IMAD R72, R72, R79, UR7 ;  /* 0x000000074848ae24 */ /* 0x000fe4000f8e024f */
[C---:B0-----:R-:W-:Y:S01]  /*24a0*/  FMUL.FTZ R128, R0.reuse, R69 ;  /* 0x0000004500807220 */ /* 0x041fe20000410000 */
[----:B---3--:R-:W-:Y:S01]  /*24b0*/  FMUL.FTZ R129, R0, R129 ;  /* 0x0000008100817220 */ /* 0x008fe20000410000 */
[----:B------:R-:W-:Y:S01]  /*24c0*/  FMUL.FTZ R121, R70, R145 ;  /* 0x0000009146797220 */ /* 0x000fe20000410000 */
[----:B------:R-:W-:Y:S01]  /*24d0*/  FMUL.FTZ R68, R134, R73 ;  /* 0x0000004986447220 */ /* 0x000fe20000410000 */
[----:B------:R-:W-:Y:S01]  /*24e0*/  LEA R0, R85, R100, 0x4 ;  /* 0x0000006455007211 */ /* 0x000fe200078e20ff */
[----:B------:R-:W-:Y:S01]  /*24f0*/  FMUL.FTZ R70, R37, R104 ;  /* 0x0000006825467220 */ /* 0x000fe20000410000 */
[----:B------:R-:W-:Y:S01]  /*2500*/  LEA R105, R87, R100, 0x3 ;  /* 0x0000006457697211 */ /* 0x000fe200078e18ff */
[----:B------:R-:W-:Y:S01]  /*2510*/  FMUL.FTZ R133, R102, R133 ;  /* 0x0000008566857220 */ /* 0x000fe20000410000 */
[----:B------:R0:W-:Y:S01]  /*2520*/  MUFU.COS R71, R110 ;  /* 0x0000006e00477308 */ /* 0x0001e20000000000 */
[----:B------:R-:W-:Y:S01]  /*2530*/  FMUL.FTZ R130, R106, R115 ;  /* 0x000000736a827220 */ /* 0x000fe20000410000 */
[----:B------:R-:W-:Y:S01]  /*2540*/  FMUL.FTZ R125, R84, R125 ;  /* 0x0000007d547d7220 */ /* 0x000fe20000410000 */
[----:B------:R-:W-:Y:S01]  /*2550*/  FFMA.FTZ R145, R135, R74, -R68 ;  /* 0x0000004a87917223 */ /* 0x000fe20000010844 */
[----:B------:R-:W-:Y:S01]  /*2560*/  @!P2 IMAD.WIDE R102, R72, R103, UR22 ;  /* 0x000000164866ae25 */ /* 0x000fe2000f8e0267 */
[----:B------:R-:W-:-:S03]  /*2570*/  NOP ;  /* 0x0000000000007918 */ /* 0x000fc60000000000 */
[----:B------:R-:W-:Y:S01]  /*2580*/  MUFU.SIN R107, R78 ;  /* 0x0000004e006b7308 */ /* 0x000fe20000000400 */
[----:B0-----:R-:W-:Y:S01]  /*2590*/  FFMA.FTZ R110, R135, R73, R76 ;  /* 0x00000049876e7223 */ /* 0x001fe2000001004c */
[----:B------:R-:W-:Y:S01]  /*25a0*/  FMUL.FTZ R131, R106, R131 ;  /* 0x000000836a837220 */ /* 0x000fe20000410000 */
[----:B------:R-:W0:Y:S01]  /*25b0*/  LDS.128 R72, [R0] ;  /* 0x0000000000487984 */ /* 0x000e220000000c00 */
[----:B------:R-:W-:-:S03]  /*25c0*/  FMUL.FTZ R106, R44, R104 ;  /* 0x000000682c6a7220 */ /* 0x000fc60000410000 */
[----:B------:R-:W-:Y:S01]  /*25d0*/  LDS.128 R80, [R0+0x20] ;  /* 0x0000200000507984 */ /* 0x000fe20000000c00 */
[----:B------:R1:W-:Y:S03]  /*25e0*/  MUFU.COS R115, R78 ;  /* 0x0000004e00737308 */ /* 0x0003e60000000000 */
[----:B------:R-:W-:Y:S04]  /*25f0*/  LDS.128 R84, [R0+0x30] ;  /* 0x0000300000547984 */ /* 0x000fe80000000c00 */
[----:B-1----:R1:W2:Y:S01]  /*2600*/  LDS.128 R76, [R0+0x10] ;  /* 0x00001000004c7984 */ /* 0x0022a20000000c00 */
[----:B------:R-:W3:Y:S03]  /*2610*/  MUFU.EX2 R70, R70 ;  /* 0x0000004600467308 */ /* 0x000ee60000000800 */
[----:B------:R0:W-:Y:S01]  /*2620*/  STS.64 [R105+0x39e0], R128 ;  /* 0x0039e08069007388 */ /* 0x0001e20000000a00 */
[----:B------:R-:W-:-:S04]  /*2630*/  FMUL.FTZ R109, R129, R142 ;  /* 0x0000008e816d7220 */ /* 0x000fc80000410000 */
[----:B------:R-:W0:Y:S01]  /*2640*/  MUFU.EX2 R106, R106 ;  /* 0x0000006a006a7308 */ /* 0x000e220000000800 */
[----:B------:R-:W-:Y:S01]  /*2650*/  FFMA.FTZ R109, R128, R143, -R109 ;  /* 0x0000008f806d7223 */ /* 0x000fe2000001086d */
[----:B------:R-:W-:-:S03]  /*2660*/  HFMA2.MMA R68, -RZ, RZ, 1.875, 0 ;  /* 0x3f800000ff447435 */ /* 0x000fc600000001ff */
[----:B-1----:R-:W-:Y:S01]  /*2670*/  FMUL.FTZ R0, R140, R109 ;  /* 0x0000006d8c007220 */ /* 0x002fe20000410000 */
[----:B----4-:R-:W-:Y:S01]  /*2680*/  SHF.L.U32 R111, R108, 0x10, RZ ;  /* 0x000000106c6f7819 */ /* 0x010fe200000006ff */
[----:B------:R-:W-:Y:S01]  /*2690*/  FMUL.FTZ R108, R128, R142 ;  /* 0x0000008e806c7220 */ /* 0x000fe20000410000 */
[C---:B---3--:R-:W-:Y:S01]  /*26a0*/  FMUL.FTZ R117, R70.reuse, R71 ;  /* 0x0000004746757220 */ /* 0x048fe20000410000 */
[----:B------:R-:W-:Y:S02]  /*26b0*/  FMUL.FTZ R116, R70, R151 ;  /* 0x0000009746747220 */ /* 0x000fe40000410000 */
[----:B------:R-:W-:Y:S01]  /*26c0*/  FMUL.FTZ R218, R41, R111 ;  /* 0x0000006f29da7220 */ /* 0x000fe20000410000 */
[----:B------:R-:W-:Y:S01]  /*26d0*/  FFMA.FTZ R108, R129, R143, R108 ;  /* 0x0000008f816c7223 */ /* 0x000fe2000001006c */
[----:B------:R-:W-:Y:S02]  /*26e0*/  MOV R69, RZ ;  /* 0x000000ff00457202 */ /* 0x000fe40000000f00 */
[----:B------:R-:W-:Y:S01]  /*26f0*/  CS2R R70, SRZ ;  /* 0x0000000000467805 */ /* 0x000fe2000001ff00 */
[----:B------:R-:W-:Y:S01]  /*2700*/  BAR.SYNC.DEFER_BLOCKING 0x0 ;  /* 0x0000000000007b1d */ /* 0x000fe20000010000 */
[----:B------:R-:W-:Y:S01]  /*2710*/  FADD.FTZ R145, R218, R145 ;  /* 0x00000091da917221 */ /* 0x000fe20000010000 */
[-C--:B------:R-:W-:Y:S01]  /*2720*/  FFMA.FTZ R0, R141, R108.reuse, R0 ;  /* 0x0000006c8d007223 */ /* 0x080fe20000010000 */
[----:B------:R-:W-:Y:S01]  /*2730*/  FMUL.FTZ R108, R140, R108 ;  /* 0x0000006c8c6c7220 */ /* 0x000fe20000410000 */
[----:B0-----:R-:W-:Y:S01]  /*2740*/  FADD.FTZ R105, RZ, R110 ;  /* 0x0000006eff697221 */ /* 0x001fe20000010000 */
[C---:B------:R-:W-:Y:S01]  /*2750*/  FMUL.FTZ R115, R106.reuse, R115 ;  /* 0x000000736a737220 */ /* 0x040fe20000410000 */
[----:B------:R-:W-:Y:S01]  /*2760*/  FMUL.FTZ R114, R106, R107 ;  /* 0x0000006b6a727220 */ /* 0x000fe20000410000 */
[----:B------:R-:W-:Y:S01]  /*2770*/  FMUL.FTZ R106, R132, R145 ;  /* 0x00000091846a7220 */ /* 0x000fe20000410000 */
[----:B------:R-:W-:Y:S01]  /*2780*/  SHF.L.U32 R110, R67, 0x10, RZ ;  /* 0x00000010436e7819 */ /* 0x000fe200000006ff */
[----:B------:R-:W-:-:S04]  /*2790*/  FFMA.FTZ R108, R141, R109, -R108 ;  /* 0x0000006d8d6c7223 */ /* 0x000fc8000001086c */
[----:B------:R-:W-:Y:S01]  /*27a0*/  FMUL.FTZ R219, R48, R110 ;  /* 0x0000006e30db7220 */ /* 0x000fe20000410000 */
[----:B------:R-:W-:Y:S01]  /*27b0*/  SHF.L.U32 R109, R144, 0x10, RZ ;  /* 0x00000010906d7819 */ /* 0x000fe200000006ff */
[----:B------:R0:W5:Y:S02]  /*27c0*/  @!P2 LDG.E.128 R68, desc[UR20][R102.64] ;  /* 0x000000146644a981 */ /* 0x000164000c1e1d00 */
[-C--:B0-----:R-:W-:Y:S01]  /*27d0*/  FMUL.FTZ R102, R132, R105.reuse ;  /* 0x0000006984667220 */ /* 0x081fe20000410000 */
[C---:B------:R-:W-:Y:S01]  /*27e0*/  FFMA.FTZ R105, R133.reuse, R105, R106 ;  /* 0x0000006985697223 */ /* 0x040fe2000001006a */
[C---:B------:R-:W-:Y:S02]  /*27f0*/  FMUL.FTZ R103, R138.reuse, R108 ;  /* 0x0000006c8a677220 */ /* 0x040fe40000410000 */
[----:B------:R-:W-:Y:S01]  /*2800*/  FFMA.FTZ R106, R133, R145, -R102 ;  /* 0x00000091856a7223 */ /* 0x000fe20000010866 */
[-C--:B------:R-:W-:Y:S01]  /*2810*/  FMUL.FTZ R102, R138, R0.reuse ;  /* 0x000000008a667220 */ /* 0x080fe20000410000 */
[----:B------:R-:W-:Y:S01]  /*2820*/  FADD.FTZ R105, RZ, R105 ;  /* 0x00000069ff697221 */ /* 0x000fe20000010000 */
[----:B------:R-:W-:Y:S01]  /*2830*/  FFMA.FTZ R103, R139, R0, R103 ;  /* 0x000000008b677223 */ /* 0x000fe20000010067 */
[----:B------:R-:W-:Y:S01]  /*2840*/  FADD.FTZ R106, R219, R106 ;  /* 0x0000006adb6a7221 */ /* 0x000fe20000010000 */
[----:B------:R-:W-:Y:S01]  /*2850*/  FFMA.FTZ R102, R139, R108, -R102 ;  /* 0x0000006c8b667223 */ /* 0x000fe20000010866 */
[----:B------:R-:W-:Y:S01]  /*2860*/  FMUL.FTZ R108, R130, R105 ;  /* 0x00000069826c7220 */ /* 0x000fe20000410000 */
[----:B------:R-:W-:Y:S01]  /*2870*/  FMUL.FTZ R0, R136, R103 ;  /* 0x0000006788007220 */ /* 0x000fe20000410000 */
[-C--:B------:R-:W-:Y:S01]  /*2880*/  FMUL.FTZ R144, R130, R106.reuse ;  /* 0x0000006a82907220 */ /* 0x080fe20000410000 */
[----:B------:R-:W-:Y:S01]  /*2890*/  FMUL.FTZ R220, R40, R109 ;  /* 0x0000006d28dc7220 */ /* 0x000fe20000410000 */
        /* <DEDUP_REMOVED lines=8> */
[-C--:B------:R-:W-:Y:S01]  /*2920*/  FMUL.FTZ R103, R126, R107.reuse ;  /* 0x0000006b7e677220 */ /* 0x080fe20000410000 */
[----:B------:R-:W-:Y:S01]  /*2930*/  SHF.L.U32 R108, R60, 0x10, RZ ;  /* 0x000000103c6c7819 */ /* 0x000fe200000006ff */
[----:B------:R-:W-:Y:S01]  /*2940*/  FFMA.FTZ R102, R135, R106, R102 ;  /* 0x0000006a87667223 */ /* 0x000fe20000010066 */
[----:B------:R-:W-:Y:S01]  /*2950*/  FMUL.FTZ R146, R126, R144 ;  /* 0x000000907e927220 */ /* 0x000fe20000410000 */
[----:B------:R-:W-:Y:S01]  /*2960*/  FMUL.FTZ R106, R134, R106 ;  /* 0x0000006a866a7220 */ /* 0x000fe20000410000 */
[----:B------:R-:W-:Y:S01]  /*2970*/  FFMA.FTZ R103, R127, R144, R103 ;  /* 0x000000907f677223 */ /* 0x000fe20000010067 */
[----:B------:R-:W-:Y:S01]  /*2980*/  FMUL.FTZ R194, R47, R108 ;  /* 0x0000006c2fc27220 */ /* 0x000fe20000410000 */
[----:B------:R-:W-:Y:S01]  /*2990*/  FFMA.FTZ R107, R127, R107, -R146 ;  /* 0x0000006b7f6b7223 */ /* 0x000fe20000010892 */
        /* <DEDUP_REMOVED lines=13> */
[CC--:B------:R-:W-:Y:S02]  /*2a70*/  FMUL.FTZ R102, R130.reuse, R103.reuse ;  /* 0x0000006782667220 */ /* 0x0c0fe40000410000 */
[----:B------:R-:W-:Y:S01]  /*2a80*/  FADD.FTZ R146, R195, R146 ;  /* 0x00000092c3927221 */ /* 0x000fe20000010000 */
[-C--:B------:R-:W-:Y:S01]  /*2a90*/  FMUL.FTZ R106, R130, R0.reuse ;  /* 0x00000000826a7220 */ /* 0x080fe20000410000 */
[----:B------:R-:W-:Y:S01]  /*2aa0*/  FADD.FTZ R145, RZ, R145 ;  /* 0x00000091ff917221 */ /* 0x000fe20000010000 */
[C---:B------:R-:W-:Y:S01]  /*2ab0*/  FFMA.FTZ R102, R131.reuse, R0, -R102 ;  /* 0x0000000083667223 */ /* 0x040fe20000010866 */
[----:B------:R-:W-:Y:S01]  /*2ac0*/  FMUL.FTZ R148, R122, R146 ;  /* 0x000000927a947220 */ /* 0x000fe20000410000 */
[----:B------:R-:W-:Y:S01]  /*2ad0*/  FFMA.FTZ R103, R131, R103, R106 ;  /* 0x0000006783677223 */ /* 0x000fe2000001006a */
[----:B------:R-:W-:Y:S01]  /*2ae0*/  FMUL.FTZ R0, R36, UR47 ;  /* 0x0000002f24007c20 */ /* 0x000fe20008410000 */
[----:B------:R-:W-:Y:S01]  /*2af0*/  SHF.L.U32 R106, R61, 0x10, RZ ;  /* 0x000000103d6a7819 */ /* 0x000fe200000006ff */
[-C--:B------:R-:W-:Y:S01]  /*2b00*/  FMUL.FTZ R144, R122, R145.reuse ;  /* 0x000000917a907220 */ /* 0x080fe20000410000 */
[C---:B------:R-:W-:Y:S01]  /*2b10*/  FFMA.FTZ R148, R123.reuse, R145, R148 ;  /* 0x000000917b947223 */ /* 0x040fe20000010094 */
[----:B------:R-:W-:Y:S01]  /*2b20*/  FMUL.RZ R151, R0, 0.15915493667125701904 ;  /* 0x3e22f98300977820 */ /* 0x000fe2000040c000 */
[----:B------:R-:W-:Y:S01]  /*2b30*/  FMUL.FTZ R0, R126, R102 ;  /* 0x000000667e007220 */ /* 0x000fe20000410000 */
[----:B------:R-:W-:Y:S01]  /*2b40*/  FFMA.FTZ R105, R123, R146, -R144 ;  /* 0x000000927b697223 */ /* 0x000fe20000010890 */
        /* <DEDUP_REMOVED lines=8> */
[-C--:B------:R-:W-:Y:S01]  /*2bd0*/  FMUL.FTZ R152, R120, R105.reuse ;  /* 0x0000006978987220 */ /* 0x080fe20000410000 */
[----:B------:R-:W-:Y:S01]  /*2be0*/  FFMA.FTZ R150, R121, R105, -R148 ;  /* 0x0000006979967223 */ /* 0x000fe20000010894 */
[C---:B------:R-:W-:Y:S01]  /*2bf0*/  FMUL.FTZ R102, R124.reuse, R146 ;  /* 0x000000927c667220 */ /* 0x040fe20000410000 */
[----:B------:R-:W-:Y:S01]  /*2c00*/  SHF.L.U32 R105, R221, 0x10, RZ ;  /* 0x00000010dd697819 */ /* 0x000fe200000006ff */
[-C--:B------:R-:W-:Y:S01]  /*2c10*/  FMUL.FTZ R148, R124, R0.reuse ;  /* 0x000000007c947220 */ /* 0x080fe20000410000 */
[----:B------:R-:W-:Y:S01]  /*2c20*/  MUFU.COS R144, R151 ;  /* 0x0000009700907308 */ /* 0x000fe20000000000 */
[----:B------:R-:W-:Y:S01]  /*2c30*/  FFMA.FTZ R102, R125, R0, -R102 ;  /* 0x000000007d667223 */ /* 0x000fe20000010866 */
[----:B------:R-:W-:Y:S01]  /*2c40*/  FFMA.FTZ R152, R121, R147, R152 ;  /* 0x0000009379987223 */ /* 0x000fe20000010098 */
[----:B------:R-:W-:Y:S01]  /*2c50*/  FMUL.FTZ R197, R38, R105 ;  /* 0x0000006926c57220 */ /* 0x000fe20000410000 */
[----:B------:R-:W-:-:S04]  /*2c60*/  FFMA.FTZ R148, R125, R146, R148 ;  /* 0x000000927d947223 */ /* 0x000fc80000010094 */
[----:B------:R0:W1:Y:S01]  /*2c70*/  MUFU.EX2 R145, R104 ;  /* 0x0000006800917308 */ /* 0x0000620000000800 */
[----:B------:R-:W-:Y:S01]  /*2c80*/  FADD.FTZ R150, R197, R150 ;  /* 0x00000096c5967221 */ /* 0x000fe20000010000 */
[----:B------:R-:W-:-:S06]  /*2c90*/  FADD.FTZ R152, RZ, R152 ;  /* 0x00000098ff987221 */ /* 0x000fcc0000010000 */
[----:B------:R-:W3:Y:S01]  /*2ca0*/  MUFU.SIN R0, R151 ;  /* 0x0000009700007308 */ /* 0x000ee20000000400 */
[----:B------:R-:W-:Y:S01]  /*2cb0*/  FMUL.FTZ R146, R122, R148 ;  /* 0x000000947a927220 */ /* 0x000fe20000410000 */
[----:B0-----:R-:W-:Y:S01]  /*2cc0*/  SHF.L.U32 R104, R62, 0x10, RZ ;  /* 0x000000103e687819 */ /* 0x001fe200000006ff */
[C---:B------:R-:W-:Y:S01]  /*2cd0*/  FMUL.FTZ R149, R118.reuse, R150 ;  /* 0x0000009676957220 */ /* 0x040fe20000410000 */
[----:B------:R-:W-:Y:S01]  /*2ce0*/  FMUL.FTZ R154, R118, R152 ;  /* 0x00000098769a7220 */ /* 0x000fe20000410000 */
[-C--:B------:R-:W-:Y:S01]  /*2cf0*/  FMUL.FTZ R103, R122, R102.reuse ;  /* 0x000000667a677220 */ /* 0x080fe20000410000 */
[----:B------:R-:W-:Y:S01]  /*2d00*/  FFMA.FTZ R146, R123, R102, -R146 ;  /* 0x000000667b927223 */ /* 0x000fe20000010892 */
[C---:B------:R-:W-:Y:S01]  /*2d10*/  FFMA.FTZ R149, R119.reuse, R152, R149 ;  /* 0x0000009877957223 */ /* 0x040fe20000010095 */
[----:B------:R-:W-:Y:S01]  /*2d20*/  FFMA.FTZ R147, R119, R150, -R154 ;  /* 0x0000009677937223 */ /* 0x000fe2000001089a */
[----:B------:R-:W-:Y:S01]  /*2d30*/  FMUL.FTZ R198, R45, R104 ;  /* 0x000000682dc67220 */ /* 0x000fe20000410000 */
[----:B------:R-:W-:Y:S01]  /*2d40*/  FFMA.FTZ R103, R123, R148, R103 ;  /* 0x000000947b677223 */ /* 0x000fe20000010067 */
[----:B------:R-:W-:Y:S01]  /*2d50*/  FMUL.FTZ R102, R120, R146 ;  /* 0x0000009278667220 */ /* 0x000fe20000410000 */
[----:B-1----:R-:W-:Y:S01]  /*2d60*/  FMUL.FTZ R144, R145, R144 ;  /* 0x0000009091907220 */ /* 0x002fe20000410000 */
[----:B------:R-:W-:Y:S01]  /*2d70*/  FADD.FTZ R149, RZ, R149 ;  /* 0x00000095ff957221 */ /* 0x000fe20000010000 */
[----:B------:R-:W-:Y:S01]  /*2d80*/  FADD.FTZ R147, R198, R147 ;  /* 0x00000093c6937221 */ /* 0x000fe20000010000 */
[-C--:B------:R-:W-:Y:S01]  /*2d90*/  FFMA.FTZ R102, R121, R103.reuse, R102 ;  /* 0x0000006779667223 */ /* 0x080fe20000010066 */
[----:B---3--:R-:W-:Y:S01]  /*2da0*/  FMUL.FTZ R145, R145, R0 ;  /* 0x0000000091917220 */ /* 0x008fe20000410000 */
[----:B------:R-:W-:Y:S01]  /*2db0*/  FMUL.FTZ R0, R120, R103 ;  /* 0x0000006778007220 */ /* 0x000fe20000410000 */
[----:B------:R-:W-:Y:S01]  /*2dc0*/  SHF.L.U32 R103, R56, 0x10, RZ ;  /* 0x0000001038677819 */ /* 0x000fe200000006ff */
[C---:B------:R-:W-:Y:S01]  /*2dd0*/  FMUL.FTZ R148, R116.reuse, R149 ;  /* 0x0000009574947220 */ /* 0x040fe20000410000 */
[----:B------:R-:W-:Y:S01]  /*2de0*/  FMUL.FTZ R150, R116, R147 ;  /* 0x0000009374967220 */ /* 0x000fe20000410000 */
[----:B------:R-:W-:-:S02]  /*2df0*/  FFMA.FTZ R0, R121, R146, -R0 ;  /* 0x0000009279007223 */ /* 0x000fc40000010800 */
[----:B------:R-:W-:Y:S01]  /*2e00*/  FFMA.FTZ R148, R117, R147, -R148 ;  /* 0x0000009375947223 */ /* 0x000fe20000010894 */
[----:B------:R-:W-:Y:S01]  /*2e10*/  FMUL.FTZ R199, R37, R103 ;  /* 0x0000006725c77220 */ /* 0x000fe20000410000 */
[----:B------:R-:W-:Y:S01]  /*2e20*/  FFMA.FTZ R150, R117, R149, R150 ;  /* 0x0000009575967223 */ /* 0x000fe20000010096 */
[C---:B------:R-:W-:Y:S01]  /*2e30*/  FMUL.FTZ R147, R118.reuse, R0 ;  /* 0x0000000076937220 */ /* 0x040fe20000410000 */
[-C--:B------:R-:W-:Y:S01]  /*2e40*/  FMUL.FTZ R146, R118, R102.reuse ;  /* 0x0000006676927220 */ /* 0x080fe20000410000 */
[----:B------:R-:W-:Y:S01]  /*2e50*/  FADD.FTZ R148, R199, R148 ;  /* 0x00000094c7947221 */ /* 0x000fe20000010000 */
[----:B------:R-:W-:Y:S01]  /*2e60*/  FADD.FTZ R150, RZ, R150 ;  /* 0x00000096ff967221 */ /* 0x000fe20000010000 */
[C---:B------:R-:W-:Y:S01]  /*2e70*/  FFMA.FTZ R147, R119.reuse, R102, R147 ;  /* 0x0000006677937223 */ /* 0x040fe20000010093 */
[----:B------:R-:W-:Y:S01]  /*2e80*/  FFMA.FTZ R146, R119, R0, -R146 ;  /* 0x0000000077927223 */ /* 0x000fe20000010892 */
[----:B------:R-:W-:Y:S01]  /*2e90*/  SHF.L.U32 R102, R63, 0x10, RZ ;  /* 0x000000103f667819 */ /* 0x000fe200000006ff */
[C---:B------:R-:W-:Y:S01]  /*2ea0*/  FMUL.FTZ R153, R114.reuse, R148 ;  /* 0x0000009472997220 */ /* 0x040fe20000410000 */
[-C--:B------:R-:W-:Y:S01]  /*2eb0*/  FMUL.FTZ R0, R114, R150.reuse ;  /* 0x0000009672007220 */ /* 0x080fe20000410000 */
[----:B------:R-:W-:Y:S01]  /*2ec0*/  FMUL.FTZ R149, R116, R147 ;  /* 0x0000009374957220 */ /* 0x000fe20000410000 */
[----:B------:R-:W-:Y:S01]  /*2ed0*/  R2UR UR19, R3 ;  /* 0x00000000031372ca */ /* 0x000fe200000e0000 */
[C---:B------:R-:W-:Y:S01]  /*2ee0*/  FFMA.FTZ R153, R115.reuse, R150, R153 ;  /* 0x0000009673997223 */ /* 0x040fe20000010099 */
[----:B------:R-:W-:Y:S01]  /*2ef0*/  FFMA.FTZ R151, R115, R148, -R0 ;  /* 0x0000009473977223 */ /* 0x000fe20000010800 */
[----:B------:R-:W-:Y:S01]  /*2f00*/  FMUL.FTZ R200, R44, R102 ;  /* 0x000000662cc87220 */ /* 0x000fe20000410000 */
[-C--:B------:R-:W-:Y:S01]  /*2f10*/  FMUL.FTZ R0, R116, R146.reuse ;  /* 0x0000009274007220 */ /* 0x080fe20000410000 */
[----:B------:R-:W-:Y:S01]  /*2f20*/  FFMA.FTZ R149, R117, R146, -R149 ;  /* 0x0000009275957223 */ /* 0x000fe20000010895 */
[----:B------:R-:W-:Y:S01]  /*2f30*/  FADD.FTZ R153, RZ, R153 ;  /* 0x00000099ff997221 */ /* 0x000fe20000010000 */
[----:B------:R-:W-:Y:S01]  /*2f40*/  FADD.FTZ R151, R200, R151 ;  /* 0x00000097c8977221 */ /* 0x000fe20000010000 */
[----:B------:R-:W-:-:S02]  /*2f50*/  R2UR UR57, R2 ;  /* 0x00000000023972ca */ /* 0x000fc400000e0000 */
[----:B------:R-:W-:Y:S01]  /*2f60*/  PRMT R160, R73, 0x7632, R160 ;  /* 0x0000763249a07816 */ /* 0x000fe200000000a0 */
[----:B------:R-:W-:Y:S01]  /*2f70*/  FFMA.FTZ R0, R117, R147, R0 ;  /* 0x0000009375007223 */ /* 0x000fe20000010000 */
[----:B------:R-:W-:Y:S01]  /*2f80*/  FMUL.FTZ R205, R114, R149 ;  /* 0x0000009572cd7220 */ /* 0x000fe20000410000 */
[C---:B------:R-:W-:Y:S01]  /*2f90*/  FMUL.FTZ R147, R145.reuse, R153 ;  /* 0x0000009991937220 */ /* 0x040fe20000410000 */
[-C--:B------:R-:W-:Y:S01]  /*2fa0*/  FMUL.FTZ R148, R145, R151.reuse ;  /* 0x0000009791947220 */ /* 0x080fe20000410000 */
[----:B------:R-:W-:Y:S01]  /*2fb0*/  SHF.L.U32 R160, R160, 0x10, RZ ;  /* 0x00000010a0a07819 */ /* 0x000fe200000006ff */
[-C--:B------:R-:W-:Y:S01]  /*2fc0*/  FMUL.FTZ R146, R114, R0.reuse ;  /* 0x0000000072927220 */ /* 0x080fe20000410000 */
[----:B------:R-:W-:Y:S01]  /*2fd0*/  FFMA.FTZ R205, R115, R0, R205 ;  /* 0x0000000073cd7223 */ /* 0x000fe200000100cd */
[C---:B------:R-:W-:Y:S01]  /*2fe0*/  FFMA.FTZ R204, R144.reuse, R151, -R147 ;  /* 0x0000009790cc7223 */ /* 0x040fe20000010893 */
[--C-:B------:R-:W-:Y:S01]  /*2ff0*/  FFMA.FTZ R0, R144, R153, R148.reuse ;  /* 0x0000009990007223 */ /* 0x100fe20000010094 */
[----:B------:R-:W-:Y:S01]  /*3000*/  SHF.L.U32 R147, R73, 0x10, RZ ;  /* 0x0000001049937819 */ /* 0x000fe200000006ff */
[----:B------:R-:W-:Y:S01]  /*3010*/  FMUL.FTZ R2, R160, UR19 ;  /* 0x00000013a0027c20 */ /* 0x000fe20008410000 */
[----:B------:R-:W-:-:S02]  /*3020*/  PRMT R148, R72, 0x7632, R148 ;  /* 0x0000763248947816 */ /* 0x000fc40000000094 */
[----:B------:R-:W-:Y:S01]  /*3030*/  PRMT R157, R74, 0x7632, R157 ;  /* 0x000076324a9d7816 */ /* 0x000fe2000000009d */
[----:B------:R-:W-:Y:S01]  /*3040*/  FFMA.FTZ R203, R115, R149, -R146 ;  /* 0x0000009573cb7223 */ /* 0x000fe20000010892 */
[----:B------:R-:W-:Y:S01]  /*3050*/  SHF.L.U32 R146, R72, 0x10, RZ ;  /* 0x0000001048927819 */ /* 0x000fe200000006ff */
[----:B------:R-:W-:Y:S01]  /*3060*/  FADD.FTZ R155, R95, R95 ;  /* 0x0000005f5f9b7221 */ /* 0x000fe20000010000 */
[----:B------:R-:W-:Y:S01]  /*3070*/  SHF.L.U32 R148, R148, 0x10, RZ ;  /* 0x0000001094947819 */ /* 0x000fe200000006ff */
[----:B------:R-:W-:Y:S01]  /*3080*/  FFMA.FTZ R2, R147, UR57, -R2 ;  /* 0x0000003993027c23 */ /* 0x000fe20008010802 */
[----:B------:R-:W-:Y:S01]  /*3090*/  SHF.L.U32 R157, R157, 0x10, RZ ;  /* 0x000000109d9d7819 */ /* 0x000fe200000006ff */
[----:B------:R-:W-:Y:S01]  /*30a0*/  FMUL.FTZ R72, R160, UR57 ;  /* 0x00000039a0487c20 */ /* 0x000fe20008410000 */
[----:B--2---:R-:W-:Y:S01]  /*30b0*/  PRMT R176, R77, 0x7632, R176 ;  /* 0x000076324db07816 */ /* 0x004fe200000000b0 */
[----:B------:R-:W-:Y:S01]  /*30c0*/  FMUL.FTZ R156, R155, R2 ;  /* 0x000000029b9c7220 */ /* 0x000fe20000410000 */
[----:B------:R-:W-:Y:S01]  /*30d0*/  SHF.L.U32 R149, R74, 0x10, RZ ;  /* 0x000000104a957819 */ /* 0x000fe200000006ff */
[----:B------:R-:W-:Y:S01]  /*30e0*/  FMUL.FTZ R3, R148, UR19 ;  /* 0x0000001394037c20 */ /* 0x000fe20008410000 */
[----:B------:R-:W-:Y:S01]  /*30f0*/  PRMT R154, R75, 0x7632, R154 ;  /* 0x000076324b9a7816 */ /* 0x000fe2000000009a */
[----:B------:R-:W-:Y:S01]  /*3100*/  FFMA.FTZ R72, R147, UR19, R72 ;  /* 0x0000001393487c23 */ /* 0x000fe20008010048 */
[----:B------:R-:W-:Y:S01]  /*3110*/  FMUL.FTZ R2, R157, UR19 ;  /* 0x000000139d027c20 */ /* 0x000fe20008410000 */
[----:B------:R-:W-:Y:S01]  /*3120*/  SHF.L.U32 R176, R176, 0x10, RZ ;  /* 0x00000010b0b07819 */ /* 0x000fe200000006ff */
[----:B------:R-:W-:Y:S01]  /*3130*/  FMUL.FTZ R73, R148, UR57 ;  /* 0x0000003994497c20 */ /* 0x000fe20008410000 */
[----:B------:R-:W-:Y:S01]  /*3140*/  SHF.L.U32 R154, R154, 0x10, RZ ;  /* 0x000000109a9a7819 */ /* 0x000fe200000006ff */
[----:B------:R-:W-:Y:S01]  /*3150*/  FADD.FTZ R158, R96, R96 ;  /* 0x00000060609e7221 */ /* 0x000fe20000010000 */
[----:B------:R-:W-:Y:S01]  /*3160*/  FFMA.FTZ R3, R146, UR57, -R3 ;  /* 0x0000003992037c23 */ /* 0x000fe20008010803 */
[----:B------:R-:W-:Y:S01]  /*3170*/  FMUL.FTZ R155, R155, R72 ;  /* 0x000000489b9b7220 */ /* 0x000fe20000410000 */
[----:B------:R-:W-:Y:S01]  /*3180*/  FFMA.FTZ R153, R149, UR57, -R2 ;  /* 0x0000003995997c23 */ /* 0x000fe20008010802 */
[----:B------:R-:W-:Y:S01]  /*3190*/  SHF.L.U32 R163, R77, 0x10, RZ ;  /* 0x000000104da37819 */ /* 0x000fe200000006ff */
[----:B------:R-:W-:Y:S01]  /*31a0*/  FMUL.FTZ R72, R157, UR57 ;  /* 0x000000399d487c20 */ /* 0x000fe20008410000 */
[----:B------:R-:W-:Y:S01]  /*31b0*/  PRMT R164, R76, 0x7632, R164 ;  /* 0x000076324ca47816 */ /* 0x000fe200000000a4 */
[----:B------:R-:W-:Y:S01]  /*31c0*/  FMUL.FTZ R2, R176, UR19 ;  /* 0x00000013b0027c20 */ /* 0x000fe20008410000 */
[----:B------:R-:W-:Y:S01]  /*31d0*/  PRMT R173, R78, 0x7632, R173 ;  /* 0x000076324ead7816 */ /* 0x000fe200000000ad */
[----:B------:R-:W-:Y:S01]  /*31e0*/  FFMA.FTZ R73, R146, UR19, R73 ;  /* 0x0000001392497c23 */ /* 0x000fe20008010049 */
[----:B------:R-:W-:Y:S01]  /*31f0*/  SHF.L.U32 R161, R75, 0x10, RZ ;  /* 0x000000104ba17819 */ /* 0x000fe200000006ff */
[----:B------:R-:W-:Y:S01]  /*3200*/  FMUL.FTZ R159, R158, R3 ;  /* 0x000000039e9f7220 */ /* 0x000fe20000410000 */
[----:B------:R-:W-:Y:S01]  /*3210*/  FADD.FTZ R152, R94, R94 ;  /* 0x0000005e5e987221 */ /* 0x000fe20000010000 */
[----:B------:R-:W-:Y:S01]  /*3220*/  FMUL.FTZ R162, R154, UR57 ;  /* 0x000000399aa27c20 */ /* 0x000fe20008410000 */
[----:B------:R-:W-:Y:S01]  /*3230*/  FFMA.FTZ R3, R149, UR19, R72 ;  /* 0x0000001395037c23 */ /* 0x000fe20008010048 */
[----:B------:R-:W-:Y:S01]  /*3240*/  SHF.L.U32 R164, R164, 0x10, RZ ;  /* 0x00000010a4a47819 */ /* 0x000fe200000006ff */
[----:B------:R-:W-:Y:S01]  /*3250*/  FADD.FTZ R171, R91, R91 ;  /* 0x0000005b5bab7221 */ /* 0x000fe20000010000 */
[----:B------:R-:W-:Y:S01]  /*3260*/  FFMA.FTZ R2, R163, UR57, -R2 ;  /* 0x00000039a3027c23 */ /* 0x000fe20008010802 */
[----:B------:R-:W-:Y:S01]  /*3270*/  SHF.L.U32 R173, R173, 0x10, RZ ;  /* 0x00000010adad7819 */ /* 0x000fe200000006ff */
[----:B------:R-:W-:Y:S01]  /*3280*/  FMUL.FTZ R74, R154, UR19 ;  /* 0x000000139a4a7c20 */ /* 0x000fe20008410000 */
[----:B------:R-:W-:Y:S01]  /*3290*/  FMUL.FTZ R72, R176, UR57 ;  /* 0x00000039b0487c20 */ /* 0x000fe20008410000 */
[----:B------:R-:W-:Y:S01]  /*32a0*/  FMUL.FTZ R158, R158, R73 ;  /* 0x000000499e9e7220 */ /* 0x000fe20000410000 */
[----:B------:R-:W-:Y:S01]  /*32b0*/  FFMA.FTZ R73, R161, UR19, R162 ;  /* 0x00000013a1497c23 */ /* 0x000fe200080100a2 */
[C---:B------:R-:W-:Y:S01]  /*32c0*/  FMUL.FTZ R153, R152.reuse, R153 ;  /* 0x0000009998997220 */ /* 0x040fe20000410000 */
[----:B------:R-:W-:Y:S01]  /*32d0*/  ISETP.NE.AND P2, PT, R101, 0x3f, PT ;  /* 0x0000003f6500780c */ /* 0x000fe20003f45270 */
[----:B------:R-:W-:Y:S01]  /*32e0*/  FMUL.FTZ R152, R152, R3 ;  /* 0x0000000398987220 */ /* 0x000fe20000410000 */
[----:B------:R-:W-:Y:S01]  /*32f0*/  SHF.L.U32 R162, R76, 0x10, RZ ;  /* 0x000000104ca27819 */ /* 0x000fe200000006ff */
[----:B------:R-:W-:Y:S01]  /*3300*/  FMUL.FTZ R172, R171, R2 ;  /* 0x00000002abac7220 */ /* 0x000fe20000410000 */
[----:B------:R-:W-:Y:S01]  /*3310*/  SHF.L.U32 R165, R78, 0x10, RZ ;  /* 0x000000104ea57819 */ /* 0x000fe200000006ff */
[----:B------:R-:W-:Y:S01]  /*3320*/  FADD.FTZ R150, R93, R93 ;  /* 0x0000005d5d967221 */ /* 0x000fe20000010000 */
[----:B------:R-:W-:Y:S01]  /*3330*/  FFMA.FTZ R151, R161, UR57, -R74 ;  /* 0x00000039a1977c23 */ /* 0x000fe2000801084a */
[----:B------:R-:W-:Y:S01]  /*3340*/  FMUL.FTZ R3, R164, UR19 ;  /* 0x00000013a4037c20 */ /* 0x000fe20008410000 */
[----:B------:R-:W-:Y:S01]  /*3350*/  FFMA.FTZ R72, R163, UR19, R72 ;  /* 0x00000013a3487c23 */ /* 0x000fe20008010048 */
[----:B------:R-:W-:Y:S01]  /*3360*/  FMUL.FTZ R2, R173, UR19 ;  /* 0x00000013ad027c20 */ /* 0x000fe20008410000 */
[----:B------:R-:W-:Y:S01]  /*3370*/  PRMT R170, R79, 0x7632, R170 ;  /* 0x000076324faa7816 */ /* 0x000fe200000000aa */
[----:B------:R-:W-:Y:S01]  /*3380*/  FMUL.FTZ R151, R150, R151 ;  /* 0x0000009796977220 */ /* 0x000fe20000410000 */
[----:B------:R-:W-:Y:S01]  /*3390*/  FADD.FTZ R174, R92, R92 ;  /* 0x0000005c5cae7221 */ /* 0x000fe20000010000 */
[----:B------:R-:W-:Y:S01]  /*33a0*/  FFMA.FTZ R3, R162, UR57, -R3 ;  /* 0x00000039a2037c23 */ /* 0x000fe20008010803 */
[----:B------:R-:W-:Y:S01]  /*33b0*/  FMUL.FTZ R171, R171, R72 ;  /* 0x00000048abab7220 */ /* 0x000fe20000410000 */
[--C-:B------:R-:W-:Y:S01]  /*33c0*/  FFMA.FTZ R169, R165, UR57, -R2.reuse ;  /* 0x00000039a5a97c23 */ /* 0x100fe20008010802 */
[----:B------:R-:W-:Y:S01]  /*33d0*/  FMUL.FTZ R150, R150, R73 ;  /* 0x0000004996967220 */ /* 0x000fe20000410000 */
[----:B------:R-:W-:Y:S01]  /*33e0*/  SHF.L.U32 R170, R170, 0x10, RZ ;  /* 0x00000010aaaa7819 */ /* 0x000fe200000006ff */
[----:B------:R-:W-:Y:S01]  /*33f0*/  FMUL.FTZ R72, R173, UR57 ;  /* 0x00000039ad487c20 */ /* 0x000fe20008410000 */
[----:B------:R-:W-:Y:S01]  /*3400*/  PRMT R2, R80, 0x7632, R2 ;  /* 0x0000763250027816 */ /* 0x000fe20000000002 */
[----:B------:R-:W-:Y:S01]  /*3410*/  FMUL.FTZ R73, R164, UR57 ;  /* 0x00000039a4497c20 */ /* 0x000fe20008410000 */
[----:B------:R-:W-:Y:S01]  /*3420*/  PRMT R191, R81, 0x7632, R191 ;  /* 0x0000763251bf7816 */ /* 0x000fe200000000bf */
[----:B------:R-:W-:Y:S01]  /*3430*/  FMUL.FTZ R175, R174, R3 ;  /* 0x00000003aeaf7220 */ /* 0x000fe20000410000 */
[----:B------:R-:W-:Y:S01]  /*3440*/  FADD.FTZ R168, R90, R90 ;  /* 0x0000005a5aa87221 */ /* 0x000fe20000010000 */
[C---:B------:R-:W-:Y:S01]  /*3450*/  PRMT R188, R82.reuse, 0x7632, R188 ;  /* 0x0000763252bc7816 */ /* 0x040fe200000000bc */
[----:B------:R-:W-:Y:S01]  /*3460*/  FFMA.FTZ R3, R165, UR19, R72 ;  /* 0x00000013a5037c23 */ /* 0x000fe20008010048 */
[----:B------:R-:W-:Y:S01]  /*3470*/  SHF.L.U32 R180, R82, 0x10, RZ ;  /* 0x0000001052b47819 */ /* 0x000fe200000006ff */
[----:B------:R-:W-:Y:S01]  /*3480*/  FFMA.FTZ R73, R162, UR19, R73 ;  /* 0x00000013a2497c23 */ /* 0x000fe20008010049 */
[----:B------:R-:W-:Y:S01]  /*3490*/  SHF.L.U32 R177, R79, 0x10, RZ ;  /* 0x000000104fb17819 */ /* 0x000fe200000006ff */
[----:B------:R-:W-:Y:S01]  /*34a0*/  FMUL.FTZ R74, R170, UR19 ;  /* 0x00000013aa4a7c20 */ /* 0x000fe20008410000 */
[----:B------:R-:W-:-:S02]  /*34b0*/  SHF.L.U32 R82, R2, 0x10, RZ ;  /* 0x0000001002527819 */ /* 0x000fc400000006ff */
[----:B------:R-:W-:Y:S01]  /*34c0*/  SHF.L.U32 R191, R191, 0x10, RZ ;  /* 0x00000010bfbf7819 */ /* 0x000fe200000006ff */
[----:B------:R-:W-:Y:S01]  /*34d0*/  FMUL.FTZ R76, R170, UR57 ;  /* 0x00000039aa4c7c20 */ /* 0x000fe20008410000 */
[----:B------:R-:W-:Y:S01]  /*34e0*/  SHF.L.U32 R178, R80, 0x10, RZ ;  /* 0x0000001050b27819 */ /* 0x000fe200000006ff */
[C---:B------:R-:W-:Y:S01]  /*34f0*/  FMUL.FTZ R169, R168.reuse, R169 ;  /* 0x000000a9a8a97220 */ /* 0x040fe20000410000 */
[----:B------:R-:W-:Y:S01]  /*3500*/  @P2 LEA R80, R101, R100, 0x3 ;  /* 0x0000006465502211 */ /* 0x000fe200078e18ff */
[----:B------:R-:W-:Y:S01]  /*3510*/  FMUL.FTZ R168, R168, R3 ;  /* 0x00000003a8a87220 */ /* 0x000fe20000410000 */
[----:B------:R-:W-:Y:S01]  /*3520*/  SHF.L.U32 R179, R81, 0x10, RZ ;  /* 0x0000001051b37819 */ /* 0x000fe200000006ff */
[----:B------:R-:W-:Y:S01]  /*3530*/  FMUL.FTZ R174, R174, R73 ;  /* 0x00000049aeae7220 */ /* 0x000fe20000410000 */
[----:B------:R-:W-:Y:S01]  /*3540*/  FADD.FTZ R166, R89, R89 ;  /* 0x0000005959a67221 */ /* 0x000fe20000010000 */
[----:B------:R-:W-:Y:S01]  /*3550*/  FFMA.FTZ R167, R177, UR57, -R74 ;  /* 0x00000039b1a77c23 */ /* 0x000fe2000801084a */
[----:B------:R-:W-:Y:S01]  /*3560*/  FMUL.FTZ R3, R82, UR19 ;  /* 0x0000001352037c20 */ /* 0x000fe20008410000 */
[----:B------:R-:W-:Y:S01]  /*3570*/  FMUL.FTZ R72, R191, UR19 ;  /* 0x00000013bf487c20 */ /* 0x000fe20008410000 */
[----:B------:R-:W-:Y:S01]  /*3580*/  FFMA.FTZ R73, R177, UR19, R76 ;  /* 0x00000013b1497c23 */ /* 0x000fe2000801004c */
[----:B------:R-:W-:Y:S01]  /*3590*/  FMUL.FTZ R74, R191, UR57 ;  /* 0x00000039bf4a7c20 */ /* 0x000fe20008410000 */
[----:B------:R-:W0:Y:S01]  /*35a0*/  @P2 LDS.64 R80, [R80+0x49e8] ;  /* 0x0049e80050502984 */ /* 0x000e220000000a00 */
[----:B------:R-:W-:Y:S01]  /*35b0*/  FMUL.FTZ R167, R166, R167 ;  /* 0x000000a7a6a77220 */ /* 0x000fe20000410000 */
[----:B------:R-:W-:Y:S01]  /*35c0*/  FADD.FTZ R186, R59, R59 ;  /* 0x0000003b3bba7221 */ /* 0x000fe20000010000 */
[----:B------:R-:W-:Y:S01]  /*35d0*/  FFMA.FTZ R190, R178, UR57, -R3 ;  /* 0x00000039b2be7c23 */ /* 0x000fe20008010803 */
[C---:B------:R-:W-:Y:S01]  /*35e0*/  FFMA.FTZ R187, R179.reuse, UR57, -R72 ;  /* 0x00000039b3bb7c23 */ /* 0x040fe20008010848 */
[----:B------:R-:W-:Y:S01]  /*35f0*/  FMUL.FTZ R166, R166, R73 ;  /* 0x00000049a6a67220 */ /* 0x000fe20000410000 */
[----:B------:R-:W-:Y:S01]  /*3600*/  FFMA.FTZ R3, R179, UR19, R74 ;  /* 0x00000013b3037c23 */ /* 0x000fe2000801004a */
[----:B------:R-:W-:Y:S01]  /*3610*/  SHF.L.U32 R188, R188, 0x10, RZ ;  /* 0x00000010bcbc7819 */ /* 0x000fe200000006ff */
[----:B------:R-:W-:Y:S01]  /*3620*/  FMUL.FTZ R73, R82, UR57 ;  /* 0x0000003952497c20 */ /* 0x000fe20008410000 */
[----:B------:R-:W-:Y:S01]  /*3630*/  FMUL.FTZ R187, R186, R187 ;  /* 0x000000bbbabb7220 */ /* 0x000fe20000410000 */
[----:B------:R-:W-:Y:S01]  /*3640*/  FADD.FTZ R189, R88, R88 ;  /* 0x0000005858bd7221 */ /* 0x000fe20000010000 */
[----:B------:R-:W-:Y:S01]  /*3650*/  FMUL.FTZ R186, R186, R3 ;  /* 0x00000003baba7220 */ /* 0x000fe20000410000 */
[----:B------:R-:W-:Y:S01]  /*3660*/  FFMA.FTZ R2, R178, UR19, R73 ;  /* 0x00000013b2027c23 */ /* 0x000fe20008010049 */
[C---:B------:R-:W-:Y:S01]  /*3670*/  FMUL.FTZ R3, R188.reuse, UR19 ;  /* 0x00000013bc037c20 */ /* 0x040fe20008410000 */
[----:B------:R-:W-:Y:S01]  /*3680*/  FMUL.FTZ R73, R188, UR57 ;  /* 0x00000039bc497c20 */ /* 0x000fe20008410000 */
[C---:B------:R-:W-:Y:S01]  /*3690*/  FMUL.FTZ R190, R189.reuse, R190 ;  /* 0x000000bebdbe7220 */ /* 0x040fe20000410000 */
[----:B------:R-:W-:Y:S01]  /*36a0*/  FMUL.FTZ R189, R189, R2 ;  /* 0x00000002bdbd7220 */ /* 0x000fe20000410000 */
[----:B------:R-:W-:Y:S01]  /*36b0*/  FADD.FTZ R183, R58, R58 ;  /* 0x0000003a3ab77221 */ /* 0x000fe20000010000 */
[C---:B------:R-:W-:Y:S01]  /*36c0*/  FFMA.FTZ R184, R180.reuse, UR57, -R3 ;  /* 0x00000039b4b87c23 */ /* 0x040fe20008010803 */
[----:B------:R-:W-:Y:S01]  /*36d0*/  PRMT R185, R83, 0x7632, R185 ;  /* 0x0000763253b97816 */ /* 0x000fe200000000b9 */
[----:B------:R-:W-:-:S02]  /*36e0*/  FFMA.FTZ R2, R180, UR19, R73 ;  /* 0x00000013b4027c23 */ /* 0x000fc40008010049 */
[----:B------:R-:W-:Y:S01]  /*36f0*/  FMUL.FTZ R184, R183, R184 ;  /* 0x000000b8b7b87220 */ /* 0x000fe20000410000 */
[----:B------:R-:W-:Y:S01]  /*3700*/  SHF.L.U32 R185, R185, 0x10, RZ ;  /* 0x00000010b9b97819 */ /* 0x000fe200000006ff */
[----:B------:R-:W-:Y:S01]  /*3710*/  FMUL.FTZ R183, R183, R2 ;  /* 0x00000002b7b77220 */ /* 0x000fe20000410000 */
[----:B------:R-:W-:Y:S02]  /*3720*/  PRMT R2, R84, 0x7632, R2 ;  /* 0x0000763254027816 */ /* 0x000fe40000000002 */
[----:B------:R-:W-:Y:S01]  /*3730*/  SHF.L.U32 R192, R83, 0x10, RZ ;  /* 0x0000001053c07819 */ /* 0x000fe200000006ff */
[----:B------:R-:W-:Y:S01]  /*3740*/  FMUL.FTZ R75, R185, UR19 ;  /* 0x00000013b94b7c20 */ /* 0x000fe20008410000 */
[C---:B------:R-:W-:Y:S02]  /*3750*/  PRMT R3, R85.reuse, 0x7632, R3 ;  /* 0x0000763255037816 */ /* 0x040fe40000000003 */
[----:B------:R-:W-:Y:S01]  /*3760*/  SHF.L.U32 R193, R85, 0x10, RZ ;  /* 0x0000001055c17819 */ /* 0x000fe200000006ff */
[----:B------:R-:W-:Y:S01]  /*3770*/  FMUL.FTZ R77, R185, UR57 ;  /* 0x00000039b94d7c20 */ /* 0x000fe20008410000 */
[----:B------:R-:W-:-:S02]  /*3780*/  SHF.L.U32 R85, R2, 0x10, RZ ;  /* 0x0000001002557819 */ /* 0x000fc400000006ff */
[----:B------:R-:W-:Y:S01]  /*3790*/  PRMT R83, R63, 0x7632, R83 ;  /* 0x000076323f537816 */ /* 0x000fe20000000053 */
[----:B------:R-:W-:Y:S01]  /*37a0*/  FADD.FTZ R181, R57, R57 ;  /* 0x0000003939b57221 */ /* 0x000fe20000010000 */
[----:B------:R-:W-:Y:S01]  /*37b0*/  FFMA.FTZ R182, R192, UR57, -R75 ;  /* 0x00000039c0b67c23 */ /* 0x000fe2000801084b */
[----:B------:R-:W-:Y:S01]  /*37c0*/  SHF.L.U32 R84, R84, 0x10, RZ ;  /* 0x0000001054547819 */ /* 0x000fe200000006ff */
[----:B------:R-:W-:Y:S01]  /*37d0*/  FFMA.FTZ R72, R192, UR19, R77 ;  /* 0x00000013c0487c23 */ /* 0x000fe2000801004d */
[C---:B------:R-:W-:Y:S01]  /*37e0*/  FMUL.FTZ R73, R85.reuse, UR19 ;  /* 0x0000001355497c20 */ /* 0x040fe20008410000 */
[----:B------:R-:W-:Y:S01]  /*37f0*/  FMUL.FTZ R75, R85, UR57 ;  /* 0x00000039554b7c20 */ /* 0x000fe20008410000 */
[----:B------:R-:W-:Y:S01]  /*3800*/  SHF.L.U32 R83, R83, 0x10, RZ ;  /* 0x0000001053537819 */ /* 0x000fe200000006ff */
[C---:B------:R-:W-:Y:S01]  /*3810*/  FMUL.FTZ R182, R181.reuse, R182 ;  /* 0x000000b6b5b67220 */ /* 0x040fe20000410000 */
[----:B------:R-:W-:Y:S01]  /*3820*/  FMUL.FTZ R181, R181, R72 ;  /* 0x00000048b5b57220 */ /* 0x000fe20000410000 */
[----:B------:R-:W-:Y:S01]  /*3830*/  FADD.FTZ R202, R55, R55 ;  /* 0x0000003737ca7221 */ /* 0x000fe20000010000 */
[C---:B------:R-:W-:Y:S01]  /*3840*/  FFMA.FTZ R73, R84.reuse, UR57, -R73 ;  /* 0x0000003954497c23 */ /* 0x040fe20008010849 */
[----:B------:R-:W-:Y:S01]  /*3850*/  FFMA.FTZ R75, R84, UR19, R75 ;  /* 0x00000013544b7c23 */ /* 0x000fe2000801004b */
[C---:B------:R-:W-:Y:S01]  /*3860*/  FMUL.FTZ R72, R145.reuse, R205 ;  /* 0x000000cd91487220 */ /* 0x040fe20000410000 */
[----:B------:R-:W-:Y:S01]  /*3870*/  FMUL.FTZ R77, R145, R203 ;  /* 0x000000cb914d7220 */ /* 0x000fe20000410000 */
[----:B------:R-:W-:Y:S01]  /*3880*/  FMUL.FTZ R223, R36, R83 ;  /* 0x0000005324df7220 */ /* 0x000fe20000410000 */
[----:B------:R-:W-:Y:S01]  /*3890*/  BSSY B0, `(.L_x_10004) ;  /* 0x0000018000007945 */ /* 0x000fe20003800000 */
[----:B------:R-:W-:Y:S01]  /*38a0*/  FMUL.FTZ R201, R202, R73 ;  /* 0x00000049cac97220 */ /* 0x000fe20000410000 */
[----:B------:R-:W-:Y:S01]  /*38b0*/  PRMT R76, R86, 0x7632, R76 ;  /* 0x00007632564c7816 */ /* 0x000fe2000000004c */
[----:B------:R-:W-:Y:S01]  /*38c0*/  FMUL.FTZ R202, R202, R75 ;  /* 0x0000004bcaca7220 */ /* 0x000fe20000410000 */
[C---:B------:R-:W-:Y:S01]  /*38d0*/  PRMT R206, R87.reuse, 0x7632, R206 ;  /* 0x0000763257ce7816 */ /* 0x040fe200000000ce */
[----:B------:R-:W-:Y:S01]  /*38e0*/  FFMA.FTZ R72, R144, R203, -R72 ;  /* 0x000000cb90487223 */ /* 0x000fe20000010848 */
[----:B------:R-:W-:Y:S01]  /*38f0*/  SHF.L.U32 R86, R86, 0x10, RZ ;  /* 0x0000001056567819 */ /* 0x000fe200000006ff */
[----:B------:R-:W-:Y:S01]  /*3900*/  FFMA.FTZ R73, R144, R205, R77 ;  /* 0x000000cd90497223 */ /* 0x000fe2000001004d */
[----:B------:R-:W-:Y:S01]  /*3910*/  SHF.L.U32 R87, R87, 0x10, RZ ;  /* 0x0000001057577819 */ /* 0x000fe200000006ff */
[----:B------:R-:W-:Y:S01]  /*3920*/  FADD.FTZ R74, R223, R204 ;  /* 0x000000ccdf4a7221 */ /* 0x000fe20000010000 */
[----:B------:R-:W-:Y:S01]  /*3930*/  LEA R203, R101, R100, 0x4 ;  /* 0x0000006465cb7211 */ /* 0x000fe200078e20ff */
[----:B------:R-:W-:Y:S01]  /*3940*/  FADD.FTZ R75, RZ, R0 ;  /* 0x00000000ff4b7221 */ /* 0x000fe20000010000 */
[----:B0-----:R-:W-:Y:S06]  /*3950*/  @P2 BRA `(.L_x_10005) ;  /* 0x00000000002c2947 */ /* 0x001fec0003800000 */
        /* <DEDUP_REMOVED lines=11> */
.L_x_10005:
[----:B------:R-:W-:Y:S05]  /*3a10*/  BSYNC B0 ;  /* 0x0000000000007941 */ /* 0x000fea0003800000 */
.L_x_10004:
[----:B------:R-:W-:Y:S01]  /*3a20*/  ISETP.GT.U32.AND P2, PT, R101, 0x1f, PT ;  /* 0x0000001f6500780c */ /* 0x000fe20003f44070 */
[----:B------:R2:W-:Y:S01]  /*3a30*/  STS.128 [R203+0x31d0], R72 ;  /* 0x0031d048cb007388 */ /* 0x0005e20000000c00 */
[----:B------:R-:W-:Y:S01]  /*3a40*/  SHF.L.U32 R204, R3, 0x10, RZ ;  /* 0x0000001003cc7819 */ /* 0x000fe200000006ff */
[----:B0-----:R-:W-:Y:S01]  /*3a50*/  FADD.FTZ R0, R54, R54 ;  /* 0x0000003636007221 */ /* 0x001fe20000010000 */
[----:B------:R-:W-:Y:S01]  /*3a60*/  SHF.L.U32 R205, R76, 0x10, RZ ;  /* 0x000000104ccd7819 */ /* 0x000fe200000006ff */
[----:B------:R-:W-:Y:S01]  /*3a70*/  FADD.FTZ R2, R53, R53 ;  /* 0x0000003535027221 */ /* 0x000fe20000010000 */
[----:B------:R-:W-:Y:S01]  /*3a80*/  SHF.L.U32 R206, R206, 0x10, RZ ;  /* 0x00000010cece7819 */ /* 0x000fe200000006ff */
[----:B------:R-:W-:Y:S01]  /*3a90*/  FMUL.FTZ R76, R204, UR19 ;  /* 0x00000013cc4c7c20 */ /* 0x000fe20008410000 */
[----:B------:R-:W-:Y:S01]  /*3aa0*/  FADD.FTZ R3, R52, R52 ;  /* 0x0000003434037221 */ /* 0x000fe20000010000 */
[----:B------:R-:W-:Y:S01]  /*3ab0*/  FMUL.FTZ R77, R205, UR57 ;  /* 0x00000039cd4d7c20 */ /* 0x000fe20008410000 */
[----:B------:R-:W-:Y:S01]  /*3ac0*/  LOP3.LUT R246, R101, 0x1f, RZ, 0xc0, !PT ;  /* 0x0000001f65f67812 */ /* 0x000fe200078ec0ff */
[----:B------:R-:W-:Y:S01]  /*3ad0*/  FMUL.FTZ R78, R206, UR57 ;  /* 0x00000039ce4e7c20 */ /* 0x000fe20008410000 */
[----:B------:R-:W-:Y:S01]  /*3ae0*/  FFMA.FTZ R207, R193, UR57, -R76 ;  /* 0x00000039c1cf7c23 */ /* 0x000fe2000801084c */
[----:B------:R-:W-:-:S02]  /*3af0*/  FFMA.FTZ R77, R86, UR19, R77 ;  /* 0x00000013564d7c23 */ /* 0x000fc4000801004d */
[----:B------:R-:W-:Y:S01]  /*3b00*/  FFMA.FTZ R78, R87, UR19, R78 ;  /* 0x00000013574e7c23 */ /* 0x000fe2000801004e */
[----:B------:R-:W-:Y:S01]  /*3b10*/  FMUL.FTZ R207, R0, R207 ;  /* 0x000000cf00cf7220 */ /* 0x000fe20000410000 */
[----:B--2---:R-:W-:Y:S01]  /*3b20*/  FMUL.FTZ R72, R204, UR57 ;  /* 0x00000039cc487c20 */ /* 0x004fe20008410000 */
[----:B------:R-:W-:Y:S01]  /*3b30*/  FMUL.FTZ R75, R205, UR19 ;  /* 0x00000013cd4b7c20 */ /* 0x000fe20008410000 */
[----:B------:R-:W-:Y:S01]  /*3b40*/  FMUL.FTZ R74, R206, UR19 ;  /* 0x00000013ce4a7c20 */ /* 0x000fe20008410000 */
[----:B------:R-:W-:Y:S01]  /*3b50*/  FMUL.FTZ R210, R2, R77 ;  /* 0x0000004d02d27220 */ /* 0x000fe20000410000 */
[----:B------:R-:W-:Y:S01]  /*3b60*/  FFMA.FTZ R73, R193, UR19, R72 ;  /* 0x00000013c1497c23 */ /* 0x000fe20008010048 */
[----:B------:R-:W-:Y:S01]  /*3b70*/  FFMA.FTZ R75, R86, UR57, -R75 ;  /* 0x00000039564b7c23 */ /* 0x000fe2000801084b */
[----:B------:R-:W-:Y:S01]  /*3b80*/  FFMA.FTZ R74, R87, UR57, -R74 ;  /* 0x00000039574a7c23 */ /* 0x000fe2000801084a */
[C---:B------:R-:W-:Y:S01]  /*3b90*/  FMUL.FTZ R212, R3.reuse, R78 ;  /* 0x0000004e03d47220 */ /* 0x040fe20000410000 */
[----:B------:R-:W-:Y:S01]  /*3ba0*/  FMUL.FTZ R208, R0, R73 ;  /* 0x0000004900d07220 */ /* 0x000fe20000410000 */
[----:B------:R-:W-:Y:S01]  /*3bb0*/  FMUL.FTZ R209, R2, R75 ;  /* 0x0000004b02d17220 */ /* 0x000fe20000410000 */
        /* <DEDUP_REMOVED lines=28> */
[CC--:B---3--:R-:W-:Y:S01]  /*3d80*/  FMUL.FTZ R228, R76.reuse, R78.reuse ;  /* 0x0000004e4ce47220 */ /* 0x0c8fe20000410000 */
        /* <DEDUP_REMOVED lines=13> */
[-C--:B---3--:R-:W-:Y:S01]  /*3e60*/  FMUL.FTZ R228, R76, R78.reuse ;  /* 0x0000004e4ce47220 */ /* 0x088fe20000410000 */
[C---:B------:R-:W-:Y:S02]  /*3e70*/  FFMA.FTZ R230, R225.reuse, R77, R230 ;  /* 0x0000004de1e67223 */ /* 0x040fe400000100e6 */
[----:B------:R-:W-:Y:S01]  /*3e80*/  @P3 FADD.FTZ R226, R226, R79 ;  /* 0x0000004fe2e23221 */ /* 0x000fe20000010000 */
[-C--:B----4-:R-:W-:Y:S01]  /*3e90*/  FFMA.FTZ R77, R225, R231.reuse, R228 ;  /* 0x000000e7e14d7223 */ /* 0x090fe200000100e4 */
[----:B------:R-:W-:Y:S01]  /*3ea0*/  @P3 FADD.FTZ R227, R227, R230 ;  /* 0x000000e6e3e33221 */ /* 0x000fe20000010000 */
[C---:B------:R-:W-:Y:S02]  /*3eb0*/  FMUL.FTZ R231, R76.reuse, R231 ;  /* 0x000000e74ce77220 */ /* 0x040fe40000410000 */
[----:B------:R-:W0:Y:S01]  /*3ec0*/  SHFL.UP PT, R232, R226, 0x4, RZ ;  /* 0x04800000e2e87989 */ /* 0x000e2200000e00ff */
[----:B------:R-:W-:Y:S01]  /*3ed0*/  FSEL R76, R76, R77, !P3 ;  /* 0x0000004d4c4c7208 */ /* 0x000fe20005800000 */
[----:B------:R-:W-:-:S02]  /*3ee0*/  @P3 FFMA.FTZ R225, R225, R78, -R231 ;  /* 0x0000004ee1e13223 */ /* 0x000fc400000108e7 */
        /* <DEDUP_REMOVED lines=21> */
[C---:B--2---:R-:W-:Y:S01]  /*4040*/  FFMA.FTZ R229, R225.reuse, R231, R228 ;  /* 0x000000e7e1e57223 */ /* 0x044fe200000100e4 */
[C---:B------:R-:W-:Y:S01]  /*4050*/  FMUL.FTZ R228, R76.reuse, R77 ;  /* 0x0000004d4ce47220 */ /* 0x040fe20000410000 */
[C---:B------:R-:W-:Y:S01]  /*4060*/  FMUL.FTZ R231, R76.reuse, R231 ;  /* 0x000000e74ce77220 */ /* 0x040fe20000410000 */
[CC--:B---3--:R-:W-:Y:S02]  /*4070*/  FMUL.FTZ R230, R76.reuse, R232.reuse ;  /* 0x000000e84ce67220 */ /* 0x0c8fe40000410000 */
[C---:B------:R-:W-:Y:S01]  /*4080*/  FFMA.FTZ R79, R225.reuse, R232, -R228 ;  /* 0x000000e8e14f7223 */ /* 0x040fe200000108e4 */
[----:B------:R-:W-:Y:S01]  /*4090*/  FSEL R76, R76, R229, !P3 ;  /* 0x000000e54c4c7208 */ /* 0x000fe20005800000 */
[C---:B------:R-:W-:Y:S01]  /*40a0*/  FFMA.FTZ R230, R225.reuse, R77, R230 ;  /* 0x0000004de1e67223 */ /* 0x040fe200000100e6 */
[----:B------:R-:W-:Y:S01]  /*40b0*/  @P3 FFMA.FTZ R225, R225, R78, -R231 ;  /* 0x0000004ee1e13223 */ /* 0x000fe200000108e7 */
[----:B------:R-:W-:Y:S02]  /*40c0*/  @P3 FADD.FTZ R226, R226, R79 ;  /* 0x0000004fe2e23221 */ /* 0x000fe40000010000 */
[----:B------:R0:W2:Y:S01]  /*40d0*/  SHFL.UP PT, R231, R76, 0x10, RZ ;  /* 0x060000004ce77989 */ /* 0x0000a200000e00ff */
[----:B------:R-:W-:-:S03]  /*40e0*/  @P3 FADD.FTZ R227, R227, R230 ;  /* 0x000000e6e3e33221 */ /* 0x000fc60000010000 */
[----:B------:R0:W3:Y:S04]  /*40f0*/  SHFL.UP PT, R78, R225, 0x10, RZ ;  /* 0x06000000e14e7989 */ /* 0x0000e800000e00ff */
[----:B------:R0:W4:Y:S04]  /*4100*/  SHFL.UP PT, R232, R226, 0x10, RZ ;  /* 0x06000000e2e87989 */ /* 0x00012800000e00ff */
[----:B------:R0:W0:Y:S02]  /*4110*/  SHFL.UP PT, R77, R227, 0x10, RZ ;  /* 0x06000000e34d7989 */ /* 0x00002400000e00ff */
.L_x_10127:
[CC--:B0-----:R-:W-:Y:S01]  /*4120*/  FMUL.FTZ R228, R76.reuse, R77.reuse ;  /* 0x0000004d4ce47220 */ /* 0x0c1fe20000410000 */
[----:B------:R-:W-:Y:S01]  /*4130*/  ISETP.GE.AND P3, PT, R235, 0x10, PT ;  /* 0x00000010eb00780c */ /* 0x000fe20003f66270 */
[CC--:B----4-:R-:W-:Y:S01]  /*4140*/  FMUL.FTZ R230, R76.reuse, R232.reuse ;  /* 0x000000e84ce67220 */ /* 0x0d0fe20000410000 */
[----:B------:R-:W-:Y:S01]  /*4150*/  UMOV UR18, 0xffffffff ;  /* 0xffffffff00127882 */ /* 0x000fe20000000000 */
[C---:B------:R-:W-:Y:S01]  /*4160*/  FFMA.FTZ R79, R225.reuse, R232, -R228 ;  /* 0x000000e8e14f7223 */ /* 0x040fe200000108e4 */
[C---:B---3--:R-:W-:Y:S01]  /*4170*/  FMUL.FTZ R228, R76.reuse, R78 ;  /* 0x0000004e4ce47220 */ /* 0x048fe20000410000 */
[C---:B------:R-:W-:Y:S01]  /*4180*/  FFMA.FTZ R230, R225.reuse, R77, R230 ;  /* 0x0000004de1e67223 */ /* 0x040fe200000100e6 */
[-C--:B--2---:R-:W-:Y:S02]  /*4190*/  FMUL.FTZ R77, R76, R231.reuse ;  /* 0x000000e74c4d7220 */ /* 0x084fe40000410000 */
[----:B------:R-:W-:-:S05]  /*41a0*/  FFMA.FTZ R231, R225, R231, R228 ;  /* 0x000000e7e1e77223 */ /* 0x000fca00000100e4 */
[----:B------:R-:W-:Y:S01]  /*41b0*/  @P3 FFMA.FTZ R225, R225, R78, -R77 ;  /* 0x0000004ee1e13223 */ /* 0x000fe2000001084d */
[----:B------:R-:W-:Y:S01]  /*41c0*/  @P3 FADD.FTZ R227, R227, R230 ;  /* 0x000000e6e3e33221 */ /* 0x000fe20000010000 */
[----:B------:R-:W-:Y:S01]  /*41d0*/  @P3 FADD.FTZ R226, R226, R79 ;  /* 0x0000004fe2e23221 */ /* 0x000fe20000010000 */
[----:B------:R-:W-:Y:S01]  /*41e0*/  FSEL R232, R76, R231, !P3 ;  /* 0x000000e74ce87208 */ /* 0x000fe20005800000 */
[----:B------:R-:W-:Y:S06]  /*41f0*/  BRA.DIV UR18, `(.L_x_10008) ;  /* 0x0000007a120c7947 */ /* 0x000fec000b800000 */
.L_x_10130:
[----:B------:R-:W-:-:S03]  /*4200*/  UMOV UR18, 0xffffffff ;  /* 0xffffffff00127882 */ /* 0x000fc60000000000 */
[----:B------:R-:W-:Y:S05]  /*4210*/  BRA.DIV UR18, `(.L_x_10009) ;  /* 0x0000007a122c7947 */ /* 0x000fea000b800000 */
.L_x_10133:
[----:B------:R-:W-:-:S03]  /*4220*/  UMOV UR18, 0xffffffff ;  /* 0xffffffff00127882 */ /* 0x000fc60000000000 */
[----:B------:R-:W-:Y:S05]  /*4230*/  BRA.DIV UR18, `(.L_x_10010) ;  /* 0x0000007a124c7947 */ /* 0x000fea000b800000 */
.L_x_10136:
[----:B------:R-:W-:-:S03]  /*4240*/  UMOV UR18, 0xffffffff ;  /* 0xffffffff00127882 */ /* 0x000fc60000000000 */
[----:B------:R-:W-:Y:S05]  /*4250*/  BRA.DIV UR18, `(.L_x_10011) ;  /* 0x0000007a126c7947 */ /* 0x000fea000b800000 */
.L_x_10139:
        /* <DEDUP_REMOVED lines=10> */
.L_x_10149:
[----:B0---4-:R-:W-:-:S04]  /*4300*/  FMUL.FTZ R76, R232, R71 ;  /* 0x00000047e84c7220 */ /* 0x011fc80000410000 */
[-C--:B---3--:R-:W-:Y:S01]  /*4310*/  FFMA.FTZ R77, R225, R70.reuse, -R76 ;  /* 0x00000046e14d7223 */ /* 0x088fe2000001084c */
[----:B------:R-:W-:-:S03]  /*4320*/  FMUL.FTZ R76, R232, R70 ;  /* 0x00000046e84c7220 */ /* 0x000fc60000410000 */
[----:B------:R-:W-:Y:S01]  /*4330*/  @P1 FADD.FTZ R70, R226, R77 ;  /* 0x0000004de2461221 */ /* 0x000fe20000010000 */
[----:B------:R-:W-:Y:S01]  /*4340*/  FFMA.FTZ R78, R225, R71, R76 ;  /* 0x00000047e14e7223 */ /* 0x000fe2000001004c */
[CC--:B------:R-:W-:Y:S01]  /*4350*/  FMUL.FTZ R76, R232.reuse, R69.reuse ;  /* 0x00000045e84c7220 */ /* 0x0c0fe20000410000 */
[-C--:B------:R-:W-:Y:S02]  /*4360*/  FMUL.FTZ R232, R232, R68.reuse ;  /* 0x00000044e8e87220 */ /* 0x080fe40000410000 */
        /* <DEDUP_REMOVED lines=15> */
.L_x_10006:
[----:B------:R-:W-:Y:S05]  /*4460*/  WARPSYNC.ALL ;  /* 0x0000000000007948 */ /* 0x000fea0003800000 */
[C---:B01---5:R-:W-:Y:S01]  /*4470*/  FMUL.FTZ R69, R145.reuse, R81 ;  /* 0x0000005191457220 */ /* 0x063fe20000410000 */
[C---:B------:R-:W-:Y:S01]  /*4480*/  FMUL.FTZ R72, R144.reuse, R212 ;  /* 0x000000d490487220 */ /* 0x040fe20000410000 */
[C---:B------:R-:W-:Y:S01]  /*4490*/  FMUL.FTZ R68, R145.reuse, -R80 ;  /* 0x8000005091447220 */ /* 0x040fe20000410000 */
[C---:B------:R-:W-:Y:S01]  /*44a0*/  FMUL.FTZ R70, R145.reuse, R212 ;  /* 0x000000d491467220 */ /* 0x040fe20000410000 */
[C---:B------:R-:W-:Y:S01]  /*44b0*/  FFMA.FTZ R69, R144.reuse, R80, -R69 ;  /* 0x0000005090457223 */ /* 0x040fe20000010845 */
[----:B------:R-:W-:Y:S01]  /*44c0*/  FFMA.FTZ R71, -R145, R211, -R72 ;  /* 0x000000d391477223 */ /* 0x000fe20000010948 */
[C---:B------:R-:W-:Y:S01]  /*44d0*/  FFMA.FTZ R68, R144.reuse, -R81, R68 ;  /* 0x8000005190447223 */ /* 0x040fe20000010044 */
[----:B------:R-:W-:Y:S01]  /*44e0*/  FFMA.FTZ R70, R144, R211, -R70 ;  /* 0x000000d390467223 */ /* 0x000fe20000010846 */
[----:B------:R-:W-:Y:S01]  /*44f0*/  FMUL.FTZ R74, R114, -R69 ;  /* 0x80000045724a7220 */ /* 0x000fe20000410000 */
[----:B------:R-:W-:Y:S01]  /*4500*/  FADD.FTZ R71, -R210, R71 ;  /* 0x00000047d2477221 */ /* 0x000fe20000010100 */
[CC--:B------:R-:W-:Y:S01]  /*4510*/  FMUL.FTZ R72, R114.reuse, -R68.reuse ;  /* 0x8000004472487220 */ /* 0x0c0fe20000410000 */
[----:B------:R-:W-:Y:S01]  /*4520*/  FADD.FTZ R70, R209, R70 ;  /* 0x00000046d1467221 */ /* 0x000fe20000010000 */
[C---:B------:R-:W-:Y:S01]  /*4530*/  FFMA.FTZ R74, R115.reuse, R68, R74 ;  /* 0x00000044734a7223 */ /* 0x040fe2000001004a */
[C---:B------:R-:W-:Y:S01]  /*4540*/  FMUL.FTZ R68, R114.reuse, -R71 ;  /* 0x8000004772447220 */ /* 0x040fe20000410000 */
[C---:B------:R-:W-:Y:S01]  /*4550*/  FFMA.FTZ R72, R115.reuse, R69, -R72 ;  /* 0x0000004573487223 */ /* 0x040fe20000010848 */
[----:B------:R-:W-:Y:S01]  /*4560*/  FMUL.FTZ R76, R114, -R70 ;  /* 0x80000046724c7220 */ /* 0x000fe20000410000 */
[C---:B------:R-:W-:Y:S01]  /*4570*/  FMUL.FTZ R78, R116.reuse, -R74 ;  /* 0x8000004a744e7220 */ /* 0x040fe20000410000 */
[C---:B------:R-:W-:Y:S01]  /*4580*/  FFMA.FTZ R68, R115.reuse, R70, -R68 ;  /* 0x0000004673447223 */ /* 0x040fe20000010844 */
[-C--:B------:R-:W-:Y:S01]  /*4590*/  FMUL.FTZ R69, R116, -R72.reuse ;  /* 0x8000004874457220 */ /* 0x080fe20000410000 */
[----:B------:R-:W-:Y:S01]  /*45a0*/  FFMA.FTZ R71, R115, R71, R76 ;  /* 0x0000004773477223 */ /* 0x000fe2000001004c */
[----:B------:R-:W-:Y:S01]  /*45b0*/  FFMA.FTZ R78, R117, R72, -R78 ;  /* 0x00000048754e7223 */ /* 0x000fe2000001084e */
[----:B------:R-:W-:Y:S01]  /*45c0*/  FADD.FTZ R68, R207, R68 ;  /* 0x00000044cf447221 */ /* 0x000fe20000010000 */
[----:B------:R-:W-:Y:S01]  /*45d0*/  FFMA.FTZ R69, R117, R74, R69 ;  /* 0x0000004a75457223 */ /* 0x000fe20000010045 */
[----:B------:R-:W-:Y:S01]  /*45e0*/  FADD.FTZ R71, -R208, R71 ;  /* 0x00000047d0477221 */ /* 0x000fe20000010100 */
[----:B------:R-:W-:Y:S01]  /*45f0*/  FMUL.FTZ R72, R118, -R78 ;  /* 0x8000004e76487220 */ /* 0x000fe20000410000 */
[----:B------:R-:W-:Y:S01]  /*4600*/  FMUL.FTZ R70, R116, -R68 ;  /* 0x8000004474467220 */ /* 0x000fe20000410000 */
[----:B------:R-:W-:Y:S01]  /*4610*/  FMUL.FTZ R75, R118, -R69 ;  /* 0x80000045764b7220 */ /* 0x000fe20000410000 */
[----:B------:R-:W-:Y:S01]  /*4620*/  FMUL.FTZ R73, R116, -R71 ;  /* 0x8000004774497220 */ /* 0x000fe20000410000 */
[----:B------:R-:W-:Y:S01]  /*4630*/  FFMA.FTZ R72, R119, R69, R72 ;  /* 0x0000004577487223 */ /* 0x000fe20000010048 */
[----:B------:R-:W-:Y:S01]  /*4640*/  FFMA.FTZ R71, R117, R71, R70 ;  /* 0x0000004775477223 */ /* 0x000fe20000010046 */
[----:B------:R-:W-:Y:S01]  /*4650*/  FFMA.FTZ R75, R119, R78, -R75 ;  /* 0x0000004e774b7223 */ /* 0x000fe2000001084b */
[----:B------:R-:W-:Y:S01]  /*4660*/  BAR.SYNC.DEFER_BLOCKING 0x0 ;  /* 0x0000000000007b1d */ /* 0x000fe20000010000 */
[----:B------:R-:W-:Y:S01]  /*4670*/  FMUL.FTZ R70, R120, -R72 ;  /* 0x8000004878467220 */ /* 0x000fe20000410000 */
[----:B------:R-:W-:Y:S01]  /*4680*/  FFMA.FTZ R68, R117, R68, -R73 ;  /* 0x0000004475447223 */ /* 0x000fe20000010849 */
[----:B------:R-:W-:Y:S01]  /*4690*/  FADD.FTZ R71, -R202, R71 ;  /* 0x00000047ca477221 */ /* 0x000fe20000010100 */
[-C--:B------:R-:W-:Y:S01]  /*46a0*/  FMUL.FTZ R69, R120, -R75.reuse ;  /* 0x8000004b78457220 */ /* 0x080fe20000410000 */
[----:B------:R-:W-:Y:S01]  /*46b0*/  FFMA.FTZ R75, R121, R75, -R70 ;  /* 0x0000004b794b7223 */ /* 0x000fe20000010846 */
[----:B------:R-:W-:Y:S01]  /*46c0*/  FADD.FTZ R68, R201, R68 ;  /* 0x00000044c9447221 */ /* 0x000fe20000010000 */
[----:B------:R-:W-:Y:S01]  /*46d0*/  FMUL.FTZ R70, R118, -R71 ;  /* 0x8000004776467220 */ /* 0x000fe20000410000 */
[----:B------:R-:W-:Y:S01]  /*46e0*/  FFMA.FTZ R73, R121, R72, R69 ;  /* 0x0000004879497223 */ /* 0x000fe20000010045 */
[----:B------:R-:W-:Y:S01]  /*46f0*/  FMUL.FTZ R76, R122, -R75 ;  /* 0x8000004b7a4c7220 */ /* 0x000fe20000410000 */
[-C--:B------:R-:W-:Y:S01]  /*4700*/  FMUL.FTZ R72, R118, -R68.reuse ;  /* 0x8000004476487220 */ /* 0x080fe20000410000 */
[----:B------:R-:W-:Y:S01]  /*4710*/  FFMA.FTZ R69, R119, R68, -R70 ;  /* 0x0000004477457223 */ /* 0x000fe20000010846 */
[-C--:B------:R-:W-:Y:S01]  /*4720*/  FMUL.FTZ R74, R122, -R73.reuse ;  /* 0x800000497a4a7220 */ /* 0x080fe20000410000 */
[----:B------:R-:W-:Y:S01]  /*4730*/  FFMA.FTZ R76, R123, R73, R76 ;  /* 0x000000497b4c7223 */ /* 0x000fe2000001004c */
[----:B------:R-:W-:Y:S01]  /*4740*/  FFMA.FTZ R72, R119, R71, R72 ;  /* 0x0000004777487223 */ /* 0x000fe20000010048 */
[----:B------:R-:W-:Y:S01]  /*4750*/  FADD.FTZ R70, R182, R69 ;  /* 0x00000045b6467221 */ /* 0x000fe20000010000 */
[----:B------:R-:W-:Y:S01]  /*4760*/  FFMA.FTZ R74, R123, R75, -R74 ;  /* 0x0000004b7b4a7223 */ /* 0x000fe2000001084a */
[----:B------:R-:W-:Y:S01]  /*4770*/  MOV R69, UR15 ;  /* 0x0000000f00457c02 */ /* 0x000fe20008000f00 */
[----:B------:R-:W-:Y:S01]  /*4780*/  FMUL.FTZ R78, R124, -R76 ;  /* 0x8000004c7c4e7220 */ /* 0x000fe20000410000 */
[----:B------:R-:W-:Y:S01]  /*4790*/  FMUL.FTZ R68, R120, -R70 ;  /* 0x8000004678447220 */ /* 0x000fe20000410000 */
[----:B------:R-:W-:Y:S01]  /*47a0*/  FADD.FTZ R72, -R181, R72 ;  /* 0x00000048b5487221 */ /* 0x000fe20000010100 */
        /* <DEDUP_REMOVED lines=9> */
[C---:B------:R-:W-:Y:S01]  /*4840*/  FMUL.FTZ R70, R126.reuse, -R78 ;  /* 0x8000004e7e467220 */ /* 0x040fe20000410000 */
        /* <DEDUP_REMOVED lines=35> */
[----:B0-----:R-:W-:Y:S01]  /*4a80*/  FMUL.FTZ R71, R129, R68 ;  /* 0x0000004481477220 */ /* 0x001fe20000410000 */
[----:B------:R-:W-:Y:S01]  /*4a90*/  FFMA.FTZ R78, R137, R74, R78 ;  /* 0x0000004a894e7223 */ /* 0x000fe2000001004e */
[----:B------:R-:W-:Y:S01]  /*4aa0*/  FMUL.FTZ R129, R129, R69 ;  /* 0x0000004581817220 */ /* 0x000fe20000410000 */
[----:B------:R-:W-:Y:S01]  /*4ab0*/  FFMA.FTZ R76, R137, R75, -R76 ;  /* 0x0000004b894c7223 */ /* 0x000fe2000001084c */
[----:B------:R-:W-:Y:S01]  /*4ac0*/  FFMA.FTZ R71, R128, R69, R71 ;  /* 0x0000004580477223 */ /* 0x000fe20000010047 */
[----:B------:R-:W-:Y:S01]  /*4ad0*/  FMUL.FTZ R72, R138, -R78 ;  /* 0x8000004e8a487220 */ /* 0x000fe20000410000 */
[----:B------:R-:W-:Y:S01]  /*4ae0*/  FFMA.FTZ R224, R128, R68, -R129 ;  /* 0x0000004480e07223 */ /* 0x000fe20000010881 */
[----:B------:R-:W-:Y:S01]  /*4af0*/  FADD.FTZ R73, -R166, R73 ;  /* 0x00000049a6497221 */ /* 0x000fe20000010100 */
[----:B------:R-:W-:Y:S01]  /*4b00*/  FADD.FTZ R128, RZ, R71 ;  /* 0x00000047ff807221 */ /* 0x000fe20000010000 */
[----:B------:R-:W-:Y:S01]  /*4b10*/  FFMA.FTZ R68, R139, R76, -R72 ;  /* 0x0000004c8b447223 */ /* 0x000fe20000010848 */
[----:B------:R-:W-:Y:S01]  /*4b20*/  FADD.FTZ R224, R213, R224 ;  /* 0x000000e0d5e07221 */ /* 0x000fe20000010000 */
[----:B------:R-:W-:Y:S01]  /*4b30*/  FADD.FTZ R72, R167, R70 ;  /* 0x00000046a7487221 */ /* 0x000fe20000010000 */
[----:B------:R-:W-:Y:S01]  /*4b40*/  FMUL.FTZ R70, R142, R128 ;  /* 0x000000808e467220 */ /* 0x000fe20000410000 */
[-C--:B------:R-:W-:Y:S01]  /*4b50*/  FMUL.FTZ R75, R130, -R73.reuse ;  /* 0x80000049824b7220 */ /* 0x080fe20000410000 */
[----:B------:R-:W-:Y:S01]  /*4b60*/  FMUL.FTZ R71, R142, R224 ;  /* 0x000000e08e477220 */ /* 0x000fe20000410000 */
[----:B------:R-:W-:Y:S01]  /*4b70*/  FMUL.FTZ R74, R130, -R72 ;  /* 0x80000048824a7220 */ /* 0x000fe20000410000 */
[----:B------:R-:W-:Y:S01]  /*4b80*/  FFMA.FTZ R225, R143, R224, -R70 ;  /* 0x000000e08fe17223 */ /* 0x000fe20000010846 */
[----:B------:R-:W-:Y:S01]  /*4b90*/  FFMA.FTZ R70, R131, R72, -R75 ;  /* 0x0000004883467223 */ /* 0x000fe2000001084b */
[----:B------:R-:W-:Y:S01]  /*4ba0*/  FFMA.FTZ R71, R143, R128, R71 ;  /* 0x000000808f477223 */ /* 0x000fe20000010047 */
[----:B------:R-:W-:Y:S01]  /*4bb0*/  FFMA.FTZ R73, R131, R73, R74 ;  /* 0x0000004983497223 */ /* 0x000fe2000001004a */
[----:B------:R-:W-:Y:S01]  /*4bc0*/  FADD.FTZ R225, R214, R225 ;  /* 0x000000e1d6e17221 */ /* 0x000fe20000010000 */
[----:B------:R-:W-:Y:S01]  /*4bd0*/  FMUL.FTZ R69, R138, -R76 ;  /* 0x8000004c8a457220 */ /* 0x000fe20000410000 */
[----:B------:R-:W-:Y:S01]  /*4be0*/  FADD.FTZ R129, RZ, R71 ;  /* 0x00000047ff817221 */ /* 0x000fe20000010000 */
[----:B------:R-:W-:Y:S01]  /*4bf0*/  FADD.FTZ R71, R169, R70 ;  /* 0x00000046a9477221 */ /* 0x000fe20000010000 */
[----:B------:R-:W-:Y:S01]  /*4c00*/  FMUL.FTZ R72, R140, R225 ;  /* 0x000000e18c487220 */ /* 0x000fe20000410000 */
[----:B------:R-:W-:Y:S01]  /*4c10*/  FADD.FTZ R73, -R168, R73 ;  /* 0x00000049a8497221 */ /* 0x000fe20000010100 */
[----:B------:R-:W-:Y:S01]  /*4c20*/  FMUL.FTZ R70, R140, R129 ;  /* 0x000000818c467220 */ /* 0x000fe20000410000 */
[C---:B------:R-:W-:Y:S01]  /*4c30*/  FMUL.FTZ R76, R132.reuse, -R71 ;  /* 0x80000047844c7220 */ /* 0x040fe20000410000 */
[C---:B------:R-:W-:Y:S01]  /*4c40*/  FFMA.FTZ R72, R141.reuse, R129, R72 ;  /* 0x000000818d487223 */ /* 0x040fe20000010048 */
[----:B------:R-:W-:Y:S01]  /*4c50*/  FMUL.FTZ R74, R132, -R73 ;  /* 0x80000049844a7220 */ /* 0x000fe20000410000 */
[----:B------:R-:W-:Y:S01]  /*4c60*/  FFMA.FTZ R70, R141, R225, -R70 ;  /* 0x000000e18d467223 */ /* 0x000fe20000010846 */
[C---:B------:R-:W-:Y:S01]  /*4c70*/  FFMA.FTZ R76, R133.reuse, R73, R76 ;  /* 0x00000049854c7223 */ /* 0x040fe2000001004c */
[----:B------:R-:W-:Y:S01]  /*4c80*/  FADD.FTZ R213, RZ, R72 ;  /* 0x00000048ffd57221 */ /* 0x000fe20000010000 */
[----:B------:R-:W-:Y:S01]  /*4c90*/  FFMA.FTZ R71, R133, R71, -R74 ;  /* 0x0000004785477223 */ /* 0x000fe2000001084a */
[----:B------:R-:W-:Y:S01]  /*4ca0*/  FADD.FTZ R226, R215, R70 ;  /* 0x00000046d7e27221 */ /* 0x000fe20000010000 */
[----:B------:R-:W-:Y:S01]  /*4cb0*/  FADD.FTZ R76, -R171, R76 ;  /* 0x0000004cab4c7221 */ /* 0x000fe20000010100 */
[----:B------:R-:W-:Y:S01]  /*4cc0*/  FMUL.FTZ R70, R138, R213 ;  /* 0x000000d58a467220 */ /* 0x000fe20000410000 */
[----:B------:R-:W-:Y:S01]  /*4cd0*/  FADD.FTZ R71, R172, R71 ;  /* 0x00000047ac477221 */ /* 0x000fe20000010000 */
[----:B------:R-:W-:Y:S01]  /*4ce0*/  FMUL.FTZ R72, R138, R226 ;  /* 0x000000e28a487220 */ /* 0x000fe20000410000 */
[C---:B------:R-:W-:Y:S01]  /*4cf0*/  FFMA.FTZ R69, R139.reuse, R78, R69 ;  /* 0x0000004e8b457223 */ /* 0x040fe20000010045 */
[C---:B------:R-:W-:Y:S01]  /*4d00*/  FFMA.FTZ R227, R139.reuse, R226, -R70 ;  /* 0x000000e28be37223 */ /* 0x040fe20000010846 */
[CC--:B------:R-:W-:Y:S01]  /*4d10*/  FMUL.FTZ R70, R134.reuse, -R76.reuse ;  /* 0x8000004c86467220 */ /* 0x0c0fe20000410000 */
[----:B------:R-:W-:Y:S01]  /*4d20*/  FMUL.FTZ R74, R134, -R71 ;  /* 0x80000047864a7220 */ /* 0x000fe20000410000 */
[----:B------:R-:W-:Y:S01]  /*4d30*/  FFMA.FTZ R72, R139, R213, R72 ;  /* 0x000000d58b487223 */ /* 0x000fe20000010048 */
[----:B------:R-:W-:Y:S01]  /*4d40*/  FADD.FTZ R227, R216, R227 ;  /* 0x000000e3d8e37221 */ /* 0x000fe20000010000 */
[C---:B------:R-:W-:Y:S01]  /*4d50*/  FFMA.FTZ R70, R135.reuse, R71, -R70 ;  /* 0x0000004787467223 */ /* 0x040fe20000010846 */
[----:B------:R-:W-:Y:S01]  /*4d60*/  FFMA.FTZ R73, R135, R76, R74 ;  /* 0x0000004c87497223 */ /* 0x000fe2000001004a */
[----:B------:R-:W-:Y:S01]  /*4d70*/  FADD.FTZ R215, RZ, R72 ;  /* 0x00000048ffd77221 */ /* 0x000fe20000010000 */
[----:B------:R-:W-:Y:S01]  /*4d80*/  FMUL.FTZ R72, R136, R227 ;  /* 0x000000e388487220 */ /* 0x000fe20000410000 */
[----:B------:R-:W-:Y:S01]  /*4d90*/  FADD.FTZ R71, R175, R70 ;  /* 0x00000046af477221 */ /* 0x000fe20000010000 */
[----:B------:R-:W-:Y:S01]  /*4da0*/  FADD.FTZ R73, -R174, R73 ;  /* 0x00000049ae497221 */ /* 0x000fe20000010100 */
[CC--:B------:R-:W-:Y:S01]  /*4db0*/  FMUL.FTZ R70, R136.reuse, R215.reuse ;  /* 0x000000d788467220 */ /* 0x0c0fe20000410000 */
[C---:B------:R-:W-:Y:S01]  /*4dc0*/  FFMA.FTZ R72, R137.reuse, R215, R72 ;  /* 0x000000d789487223 */ /* 0x040fe20000010048 */
[C---:B------:R-:W-:Y:S01]  /*4dd0*/  FMUL.FTZ R76, R136.reuse, -R71 ;  /* 0x80000047884c7220 */ /* 0x040fe20000410000 */
[----:B------:R-:W-:Y:S01]  /*4de0*/  FMUL.FTZ R74, R136, -R73 ;  /* 0x80000049884a7220 */ /* 0x000fe20000410000 */
[C---:B------:R-:W-:Y:S01]  /*4df0*/  FFMA.FTZ R70, R137.reuse, R227, -R70 ;  /* 0x000000e389467223 */ /* 0x040fe20000010846 */
[----:B------:R-:W-:Y:S01]  /*4e00*/  FADD.FTZ R214, RZ, R72 ;  /* 0x00000048ffd67221 */ /* 0x000fe20000010000 */
[C---:B------:R-:W-:Y:S01]  /*4e10*/  FFMA.FTZ R73, R137.reuse, R73, R76 ;  /* 0x0000004989497223 */ /* 0x040fe2000001004c */
[----:B------:R-:W-:Y:S01]  /*4e20*/  FFMA.FTZ R74, R137, R71, -R74 ;  /* 0x00000047894a7223 */ /* 0x000fe2000001084a */
[----:B------:R-:W-:Y:S01]  /*4e30*/  FADD.FTZ R228, R217, R70 ;  /* 0x00000046d9e47221 */ /* 0x000fe20000010000 */
[----:B------:R-:W-:Y:S01]  /*4e40*/  FMUL.FTZ R70, R134, R214 ;  /* 0x000000d686467220 */ /* 0x000fe20000410000 */
[----:B------:R-:W-:Y:S01]  /*4e50*/  FADD.FTZ R73, -R150, R73 ;  /* 0x0000004996497221 */ /* 0x000fe20000010100 */
[----:B------:R-:W-:Y:S01]  /*4e60*/  FADD.FTZ R74, R151, R74 ;  /* 0x0000004a974a7221 */ /* 0x000fe20000010000 */
[-C--:B------:R-:W-:Y:S01]  /*4e70*/  FMUL.FTZ R71, R134, R228.reuse ;  /* 0x000000e486477220 */ /* 0x080fe20000410000 */
        /* <DEDUP_REMOVED lines=11> */
[-C--:B------:R-:W-:Y:S01]  /*4f30*/  FMUL.FTZ R70, R132, R217.reuse ;  /* 0x000000d984467220 */ /* 0x080fe20000410000 */
[C---:B------:R-:W-:Y:S01]  /*4f40*/  FFMA.FTZ R72, R133.reuse, R217, R72 ;  /* 0x000000d985487223 */ /* 0x040fe20000010048 */
[CC--:B------:R-:W-:Y:S01]  /*4f50*/  FMUL.FTZ R78, R140.reuse, -R74.reuse ;  /* 0x8000004a8c4e7220 */ /* 0x0c0fe20000410000 */
[C---:B------:R-:W-:Y:S01]  /*4f60*/  FMUL.FTZ R76, R140.reuse, -R73 ;  /* 0x800000498c4c7220 */ /* 0x040fe20000410000 */
[----:B------:R-:W-:Y:S01]  /*4f70*/  FFMA.FTZ R70, R133, R229, -R70 ;  /* 0x000000e585467223 */ /* 0x000fe20000010846 */
[----:B------:R-:W-:Y:S01]  /*4f80*/  FADD.FTZ R216, RZ, R72 ;  /* 0x00000048ffd87221 */ /* 0x000fe20000010000 */
[----:B------:R-:W-:Y:S01]  /*4f90*/  FMUL.FTZ R72, R140, -R69 ;  /* 0x800000458c487220 */ /* 0x000fe20000410000 */
[C---:B------:R-:W-:Y:S01]  /*4fa0*/  FFMA.FTZ R78, R141.reuse, R73, R78 ;  /* 0x000000498d4e7223 */ /* 0x040fe2000001004e */
[----:B------:R-:W-:Y:S01]  /*4fb0*/  FFMA.FTZ R71, R141, R74, -R76 ;  /* 0x0000004a8d477223 */ /* 0x000fe2000001084c */
[----:B------:R-:W-:Y:S01]  /*4fc0*/  FADD.FTZ R219, R219, R70 ;  /* 0x00000046dbdb7221 */ /* 0x000fe20000010000 */
[----:B------:R-:W-:Y:S01]  /*4fd0*/  FMUL.FTZ R70, R130, R216 ;  /* 0x000000d882467220 */ /* 0x000fe20000410000 */
[-C--:B------:R-:W-:Y:S01]  /*4fe0*/  FFMA.FTZ R76, R141, R68.reuse, -R72 ;  /* 0x000000448d4c7223 */ /* 0x080fe20000010848 */
[----:B------:R-:W-:Y:S01]  /*4ff0*/  FMUL.FTZ R68, R140, -R68 ;  /* 0x800000448c447220 */ /* 0x000fe20000410000 */
[----:B------:R-:W-:Y:S01]  /*5000*/  FADD.FTZ R78, -R155, R78 ;  /* 0x0000004e9b4e7221 */ /* 0x000fe20000010100 */
[----:B------:R-:W-:Y:S01]  /*5010*/  FADD.FTZ R73, R156, R71 ;  /* 0x000000479c497221 */ /* 0x000fe20000010000 */
[----:B------:R-:W-:Y:S01]  /*5020*/  FFMA.FTZ R71, R131, R219, -R70 ;  /* 0x000000db83477223 */ /* 0x000fe20000010846 */
[----:B------:R-:W-:Y:S01]  /*5030*/  FFMA.FTZ R68, R141, R69, R68 ;  /* 0x000000458d447223 */ /* 0x000fe20000010044 */
[C---:B------:R-:W-:Y:S01]  /*5040*/  FMUL.FTZ R70, R142.reuse, -R76 ;  /* 0x8000004c8e467220 */ /* 0x040fe20000410000 */
[C---:B------:R-:W-:Y:S01]  /*5050*/  FMUL.FTZ R72, R142.reuse, -R78 ;  /* 0x8000004e8e487220 */ /* 0x040fe20000410000 */
[-C--:B------:R-:W-:Y:S01]  /*5060*/  FMUL.FTZ R75, R142, -R73.reuse ;  /* 0x800000498e4b7220 */ /* 0x080fe20000410000 */
[----:B------:R-:W-:Y:S01]  /*5070*/  FADD.FTZ R230, R220, R71 ;  /* 0x00000047dce67221 */ /* 0x000fe20000010000 */
[CC--:B------:R-:W-:Y:S01]  /*5080*/  FFMA.FTZ R69, R143.reuse, R68.reuse, R70 ;  /* 0x000000448f457223 */ /* 0x0c0fe20000010046 */
[C---:B------:R-:W-:Y:S01]  /*5090*/  FFMA.FTZ R232, R143.reuse, R73, -R72 ;  /* 0x000000498fe87223 */ /* 0x040fe20000010848 */
[----:B------:R-:W-:Y:S01]  /*50a0*/  FMUL.FTZ R70, R130, R219 ;  /* 0x000000db82467220 */ /* 0x000fe20000410000 */
[----:B------:R-:W-:Y:S01]  /*50b0*/  HFMA2.MMA R73, -RZ, RZ, 0, 0 ;  /* 0x00000000ff497435 */ /* 0x000fe200000001ff */
[----:B------:R-:W-:Y:S01]  /*50c0*/  FMUL.FTZ R71, R142, -R68 ;  /* 0x800000448e477220 */ /* 0x000fe20000410000 */
[----:B------:R-:W-:Y:S01]  /*50d0*/  FFMA.FTZ R79, R143, R78, R75 ;  /* 0x0000004e8f4f7223 */ /* 0x000fe2000001004b */
[----:B------:R-:W-:Y:S01]  /*50e0*/  FFMA.FTZ R218, R131, R216, R70 ;  /* 0x000000d883da7223 */ /* 0x000fe20000010046 */
[----:B------:R-:W-:-:S02]  /*50f0*/  MOV R72, 0x3f800000 ;  /* 0x3f80000000487802 */ /* 0x000fc40000000f00 */
[----:B------:R-:W-:Y:S02]  /*5100*/  CS2R R74, SRZ ;  /* 0x00000000004a7805 */ /* 0x000fe4000001ff00 */
[----:B------:R-:W-:Y:S01]  /*5110*/  @!P0 LEA R77, R77, R100, 0x4 ;  /* 0x000000644d4d8211 */ /* 0x000fe200078e20ff */
[----:B------:R-:W-:Y:S01]  /*5120*/  FFMA.FTZ R68, R143, R76, -R71 ;  /* 0x0000004c8f447223 */ /* 0x000fe20000010847 */
[----:B------:R-:W-:Y:S01]  /*5130*/  FADD.FTZ R218, RZ, R218 ;  /* 0x000000daffda7221 */ /* 0x000fe20000010000 */
[----:B------:R-:W-:Y:S01]  /*5140*/  FMUL.FTZ R76, R126, R230 ;  /* 0x000000e67e4c7220 */ /* 0x000fe20000410000 */
[----:B------:R-:W-:Y:S01]  /*5150*/  FADD.FTZ R70, R159, R232 ;  /* 0x000000e89f467221 */ /* 0x000fe20000010000 */
[----:B------:R0:W1:Y:S01]  /*5160*/  @!P0 LDS.128 R72, [R77+0x4be0] ;  /* 0x004be0004d488984 */ /* 0x0000620000000c00 */
[----:B------:R-:W-:Y:S01]  /*5170*/  FADD.FTZ R71, -R158, R79 ;  /* 0x0000004f9e477221 */ /* 0x000fe20000010100 */
[----:B------:R-:W-:-:S04]  /*5180*/  FFMA.FTZ R76, R127, R218, R76 ;  /* 0x000000da7f4c7223 */ /* 0x000fc8000001004c */
[----:B------:R-:W-:Y:S01]  /*5190*/  FADD.FTZ R220, RZ, R76 ;  /* 0x0000004cffdc7221 */ /* 0x000fe20000010000 */
[----:B------:R2:W-:Y:S01]  /*51a0*/  STS.128 [R203+0x35e0], R68 ;  /* 0x0035e044cb007388 */ /* 0x0005e20000000c00 */
[----:B0-----:R-:W-:Y:S02]  /*51b0*/  FMUL.FTZ R77, R126, R218 ;  /* 0x000000da7e4d7220 */ /* 0x001fe40000410000 */
[----:B------:R-:W-:Y:S02]  /*51c0*/  FMUL.FTZ R76, R124, R220 ;  /* 0x000000dc7c4c7220 */ /* 0x000fe40000410000 */
[----:B------:R-:W-:-:S04]  /*51d0*/  FFMA.FTZ R77, R127, R230, -R77 ;  /* 0x000000e67f4d7223 */ /* 0x000fc8000001084d */
[----:B------:R-:W-:-:S04]  /*51e0*/  FADD.FTZ R232, R194, R77 ;  /* 0x0000004dc2e87221 */ /* 0x000fc80000010000 */
[-C--:B------:R-:W-:Y:S01]  /*51f0*/  FMUL.FTZ R77, R124, R232.reuse ;  /* 0x000000e87c4d7220 */ /* 0x080fe20000410000 */
[----:B------:R-:W-:-:S03]  /*5200*/  FFMA.FTZ R76, R125, R232, -R76 ;  /* 0x000000e87d4c7223 */ /* 0x000fc6000001084c */
[----:B------:R-:W-:Y:S01]  /*5210*/  FFMA.FTZ R77, R125, R220, R77 ;  /* 0x000000dc7d4d7223 */ /* 0x000fe2000001004d */
[----:B------:R-:W-:-:S03]  /*5220*/  FADD.FTZ R233, R195, R76 ;  /* 0x0000004cc3e97221 */ /* 0x000fc60000010000 */
[----:B------:R-:W-:Y:S01]  /*5230*/  FADD.FTZ R194, RZ, R77 ;  /* 0x0000004dffc27221 */ /* 0x000fe20000010000 */
[----:B--2---:R-:W-:-:S03]  /*5240*/  FMUL.FTZ R70, R122, R233 ;  /* 0x000000e97a467220 */ /* 0x004fc60000410000 */
        /* <DEDUP_REMOVED lines=18> */
[-C--:B------:R-:W-:Y:S01]  /*5370*/  FFMA.FTZ R68, R117, R236.reuse, -R68 ;  /* 0x000000ec75447223 */ /* 0x080fe20000010844 */
[----:B------:R-:W-:-:S03]  /*5380*/  FMUL.FTZ R69, R116, R236 ;  /* 0x000000ec74457220 */ /* 0x000fc60000410000 */
[----:B------:R-:W-:Y:S01]  /*5390*/  FADD.FTZ R237, R199, R68 ;  /* 0x00000044c7ed7221 */ /* 0x000fe20000010000 */
[----:B------:R-:W-:-:S03]  /*53a0*/  FFMA.FTZ R69, R117, R196, R69 ;  /* 0x000000c475457223 */ /* 0x000fc60000010045 */
[----:B------:R-:W-:Y:S01]  /*53b0*/  FMUL.FTZ R68, R114, R237 ;  /* 0x000000ed72447220 */ /* 0x000fe20000410000 */
[----:B------:R-:W-:-:S04]  /*53c0*/  FADD.FTZ R198, RZ, R69 ;  /* 0x00000045ffc67221 */ /* 0x000fc80000010000 */
[-C--:B------:R-:W-:Y:S01]  /*53d0*/  FFMA.FTZ R199, R115, R198.reuse, R68 ;  /* 0x000000c673c77223 */ /* 0x080fe20000010044 */
[----:B------:R-:W-:-:S03]  /*53e0*/  FMUL.FTZ R68, R114, R198 ;  /* 0x000000c672447220 */ /* 0x000fc60000410000 */
[----:B------:R-:W-:Y:S01]  /*53f0*/  FADD.FTZ R199, RZ, R199 ;  /* 0x000000c7ffc77221 */ /* 0x000fe20000010000 */
[----:B------:R-:W-:-:S04]  /*5400*/  FFMA.FTZ R69, R115, R237, -R68 ;  /* 0x000000ed73457223 */ /* 0x000fc80000010844 */
[----:B------:R-:W-:Y:S01]  /*5410*/  FADD.FTZ R200, R200, R69 ;  /* 0x00000045c8c87221 */ /* 0x000fe20000010000 */
[----:B------:R-:W-:-:S04]  /*5420*/  FMUL.FTZ R69, R145, R199 ;  /* 0x000000c791457220 */ /* 0x000fc80000410000 */
[----:B------:R-:W-:-:S04]  /*5430*/  FFMA.FTZ R68, R144, R200, -R69 ;  /* 0x000000c890447223 */ /* 0x000fc80000010845 */
[----:B------:R-:W-:Y:S01]  /*5440*/  FADD.FTZ R223, R223, R68 ;  /* 0x00000044dfdf7221 */ /* 0x000fe20000010000 */
[----:B------:R-:W-:-:S04]  /*5450*/  FMUL.FTZ R68, R145, R200 ;  /* 0x000000c891447220 */ /* 0x000fc80000410000 */
[----:B------:R-:W-:Y:S01]  /*5460*/  FFMA.FTZ R239, R144, R199, R68 ;  /* 0x000000c790ef7223 */ /* 0x000fe20000010044 */
        /* <DEDUP_REMOVED lines=18> */
[----:B------:R0:W1:Y:S04]  /*5590*/  SHFL.DOWN PT, R76, R240, 0x1, 0x1f ;  /* 0x08201f00f04c7f89 */ /* 0x00006800000e0000 */
[----:B------:R0:W2:Y:S04]  /*55a0*/  SHFL.DOWN PT, R77, R241, 0x1, 0x1f ;  /* 0x08201f00f14d7f89 */ /* 0x0000a800000e0000 */
[----:B------:R0:W3:Y:S04]  /*55b0*/  SHFL.DOWN PT, R78, R242, 0x1, 0x1f ;  /* 0x08201f00f24e7f89 */ /* 0x0000e800000e0000 */
[----:B------:R0:W4:Y:S02]  /*55c0*/  SHFL.DOWN PT, R79, R243, 0x1, 0x1f ;  /* 0x08201f00f34f7f89 */ /* 0x00012400000e0000 */
.L_x_10154:
        /* <DEDUP_REMOVED lines=13> */
.L_x_10016:
[----:B------:R-:W-:Y:S05]  /*56a0*/  BSYNC B0 ;  /* 0x0000000000007941 */ /* 0x000fea0003800000 */
.L_x_10015:
[----:B------:R-:W-:Y:S01]  /*56b0*/  UMOV UR18, 0xffffffff ;  /* 0xffffffff00127882 */ /* 0x000fe20000000000 */
[----:B------:R-:W-:Y:S02]  /*56c0*/  ISETP.GT.U32.AND P0, PT, R246, 0x1d, PT ;  /* 0x0000001df600780c */ /* 0x000fe40003f04070 */
[----:B------:R-:W-:Y:S11]  /*56d0*/  BRA.DIV UR18, `(.L_x_10017) ;  /* 0x0000006a12a07947 */ /* 0x000ff6000b800000 */
[----:B-1----:R1:W0:Y:S04]  /*56e0*/  SHFL.DOWN PT, R76, R240, 0x2, 0x1f ;  /* 0x08401f00f04c7f89 */ /* 0x00222800000e0000 */
[----:B--2---:R1:W2:Y:S04]  /*56f0*/  SHFL.DOWN PT, R77, R241, 0x2, 0x1f ;  /* 0x08401f00f14d7f89 */ /* 0x0042a800000e0000 */
[----:B---3--:R1:W3:Y:S04]  /*5700*/  SHFL.DOWN PT, R78, R242, 0x2, 0x1f ;  /* 0x08401f00f24e7f89 */ /* 0x0082e800000e0000 */
[----:B------:R1:W0:Y:S02]  /*5710*/  SHFL.DOWN PT, R231, R243, 0x2, 0x1f ;  /* 0x08401f00f3e77f89 */ /* 0x00022400000e0000 */
.L_x_10160:
[----:B------:R-:W-:Y:S04]  /*5720*/  BSSY B0, `(.L_x_10018) ;  /* 0x000000d000007945 */ /* 0x000fe80003800000 */
[----:B------:R-:W-:Y:S05]  /*5730*/  @P0 BRA `(.L_x_10019) ;  /* 0x00000000002c0947 */ /* 0x000fea0003800000 */
[C---:B0---4-:R-:W-:Y:S01]  /*5740*/  FMUL.FTZ R79, R241.reuse, R231 ;  /* 0x000000e7f14f7220 */ /* 0x051fe20000410000 */
[----:B------:R-:W-:-:S03]  /*5750*/  FMUL.FTZ R244, R241, R76 ;  /* 0x0000004cf1f47220 */ /* 0x000fc60000410000 */
[-C--:B---3--:R-:W-:Y:S01]  /*5760*/  FFMA.FTZ R79, R240, R78.reuse, -R79 ;  /* 0x0000004ef04f7223 */ /* 0x088fe2000001084f */
[----:B------:R-:W-:-:S03]  /*5770*/  FMUL.FTZ R78, R241, R78 ;  /* 0x0000004ef14e7220 */ /* 0x000fc60000410000 */
[----:B-1----:R-:W-:Y:S01]  /*5780*/  FADD.FTZ R242, R242, R79 ;  /* 0x0000004ff2f27221 */ /* 0x002fe20000010000 */
[----:B--2---:R-:W-:Y:S01]  /*5790*/  FMUL.FTZ R79, R241, R77 ;  /* 0x0000004df14f7220 */ /* 0x004fe20000410000 */
[C---:B------:R-:W-:Y:S01]  /*57a0*/  FFMA.FTZ R78, R240.reuse, R231, R78 ;  /* 0x000000e7f04e7223 */ /* 0x040fe2000001004e */
[C---:B------:R-:W-:Y:S02]  /*57b0*/  FFMA.FTZ R241, R240.reuse, R77, R244 ;  /* 0x0000004df0f17223 */ /* 0x040fe400000100f4 */
[----:B------:R-:W-:Y:S01]  /*57c0*/  FFMA.FTZ R79, R240, R76, -R79 ;  /* 0x0000004cf04f7223 */ /* 0x000fe2000001084f */
[----:B------:R-:W-:-:S04]  /*57d0*/  FADD.FTZ R243, R243, R78 ;  /* 0x0000004ef3f37221 */ /* 0x000fc80000010000 */
[----:B------:R-:W-:-:S07]  /*57e0*/  MOV R240, R79 ;  /* 0x0000004f00f07202 */ /* 0x000fce0000000f00 */
.L_x_10019:
[----:B------:R-:W-:Y:S05]  /*57f0*/  BSYNC B0 ;  /* 0x0000000000007941 */ /* 0x000fea0003800000 */
.L_x_10018:
[----:B------:R-:W-:Y:S01]  /*5800*/  UMOV UR18, 0xffffffff ;  /* 0xffffffff00127882 */ /* 0x000fe20000000000 */
[----:B------:R-:W-:Y:S02]  /*5810*/  ISETP.GT.U32.AND P0, PT, R246, 0x1b, PT ;  /* 0x0000001bf600780c */ /* 0x000fe40003f04070 */
[----:B------:R-:W-:Y:S11]  /*5820*/  BRA.DIV UR18, `(.L_x_10020) ;  /* 0x0000006a12bc7947 */ /* 0x000ff6000b800000 */
[----:B0-----:R0:W0:Y:S04]  /*5830*/  SHFL.DOWN PT, R76, R240, 0x4, 0x1f ;  /* 0x08801f00f04c7f89 */ /* 0x00102800000e0000 */
[----:B--2---:R2:W0:Y:S04]  /*5840*/  SHFL.DOWN PT, R77, R241, 0x4, 0x1f ;  /* 0x08801f00f14d7f89 */ /* 0x00442800000e0000 */
[----:B---3--:R2:W3:Y:S04]  /*5850*/  SHFL.DOWN PT, R78, R242, 0x4, 0x1f ;  /* 0x08801f00f24e7f89 */ /* 0x0084e800000e0000 */
[----:B------:R2:W0:Y:S02]  /*5860*/  SHFL.DOWN PT, R231, R243, 0x4, 0x1f ;  /* 0x08801f00f3e77f89 */ /* 0x00042400000e0000 */
.L_x_10166:
[----:B------:R-:W-:Y:S04]  /*5870*/  BSSY B0, `(.L_x_10021) ;  /* 0x000000d000007945 */ /* 0x000fe80003800000 */
[----:B------:R-:W-:Y:S05]  /*5880*/  @P0 BRA `(.L_x_10022) ;  /* 0x00000000002c0947 */ /* 0x000fea0003800000 */
[C---:B0---4-:R-:W-:Y:S01]  /*5890*/  FMUL.FTZ R79, R241.reuse, R231 ;  /* 0x000000e7f14f7220 */ /* 0x051fe20000410000 */
[----:B------:R-:W-:-:S03]  /*58a0*/  FMUL.FTZ R244, R241, R76 ;  /* 0x0000004cf1f47220 */ /* 0x000fc60000410000 */
[-C--:B---3--:R-:W-:Y:S01]  /*58b0*/  FFMA.FTZ R79, R240, R78.reuse, -R79 ;  /* 0x0000004ef04f7223 */ /* 0x088fe2000001084f */
[----:B------:R-:W-:-:S03]  /*58c0*/  FMUL.FTZ R78, R241, R78 ;  /* 0x0000004ef14e7220 */ /* 0x000fc60000410000 */
[----:B-12---:R-:W-:Y:S01]  /*58d0*/  FADD.FTZ R242, R242, R79 ;  /* 0x0000004ff2f27221 */ /* 0x006fe20000010000 */
[----:B------:R-:W-:Y:S01]  /*58e0*/  FMUL.FTZ R79, R241, R77 ;  /* 0x0000004df14f7220 */ /* 0x000fe20000410000 */
[C---:B------:R-:W-:Y:S01]  /*58f0*/  FFMA.FTZ R78, R240.reuse, R231, R78 ;  /* 0x000000e7f04e7223 */ /* 0x040fe2000001004e */
[C---:B------:R-:W-:Y:S02]  /*5900*/  FFMA.FTZ R241, R240.reuse, R77, R244 ;  /* 0x0000004df0f17223 */ /* 0x040fe400000100f4 */
[----:B------:R-:W-:Y:S01]  /*5910*/  FFMA.FTZ R79, R240, R76, -R79 ;  /* 0x0000004cf04f7223 */ /* 0x000fe2000001084f */
[----:B------:R-:W-:-:S04]  /*5920*/  FADD.FTZ R243, R243, R78 ;  /* 0x0000004ef3f37221 */ /* 0x000fc80000010000 */
[----:B------:R-:W-:-:S07]  /*5930*/  MOV R240, R79 ;  /* 0x0000004f00f07202 */ /* 0x000fce0000000f00 */
.L_x_10022:
[----:B------:R-:W-:Y:S05]  /*5940*/  BSYNC B0 ;  /* 0x0000000000007941 */ /* 0x000fea0003800000 */
.L_x_10021:
[----:B------:R-:W-:Y:S01]  /*5950*/  UMOV UR18, 0xffffffff ;  /* 0xffffffff00127882 */ /* 0x000fe20000000000 */
[----:B------:R-:W-:Y:S02]  /*5960*/  ISETP.GT.U32.AND P0, PT, R246, 0x17, PT ;  /* 0x00000017f600780c */ /* 0x000fe40003f04070 */
[----:B------:R-:W-:Y:S11]  /*5970*/  BRA.DIV UR18, `(.L_x_10023) ;  /* 0x0000006a12d87947 */ /* 0x000ff6000b800000 */
[----:B0-----:R0:W0:Y:S04]  /*5980*/  SHFL.DOWN PT, R76, R240, 0x8, 0x1f ;  /* 0x09001f00f04c7f89 */ /* 0x00102800000e0000 */
[----:B------:R0:W0:Y:S04]  /*5990*/  SHFL.DOWN PT, R77, R241, 0x8, 0x1f ;  /* 0x09001f00f14d7f89 */ /* 0x00002800000e0000 */
[----:B---3--:R3:W0:Y:S04]  /*59a0*/  SHFL.DOWN PT, R78, R242, 0x8, 0x1f ;  /* 0x09001f00f24e7f89 */ /* 0x00862800000e0000 */
[----:B------:R3:W0:Y:S02]  /*59b0*/  SHFL.DOWN PT, R231, R243, 0x8, 0x1f ;  /* 0x09001f00f3e77f89 */ /* 0x00062400000e0000 */
.L_x_10172:
[----:B------:R-:W-:Y:S04]  /*59c0*/  BSSY B0, `(.L_x_10024) ;  /* 0x000000d000007945 */ /* 0x000fe80003800000 */
[----:B------:R-:W-:Y:S05]  /*59d0*/  @P0 BRA `(.L_x_10025) ;  /* 0x00000000002c0947 */ /* 0x000fea0003800000 */
[C---:B0---4-:R-:W-:Y:S01]  /*59e0*/  FMUL.FTZ R79, R241.reuse, R231 ;  /* 0x000000e7f14f7220 */ /* 0x051fe20000410000 */
[----:B------:R-:W-:-:S03]  /*59f0*/  FMUL.FTZ R244, R241, R76 ;  /* 0x0000004cf1f47220 */ /* 0x000fc60000410000 */
[-C--:B------:R-:W-:Y:S01]  /*5a00*/  FFMA.FTZ R79, R240, R78.reuse, -R79 ;  /* 0x0000004ef04f7223 */ /* 0x080fe2000001084f */
[----:B------:R-:W-:-:S03]  /*5a10*/  FMUL.FTZ R78, R241, R78 ;  /* 0x0000004ef14e7220 */ /* 0x000fc60000410000 */
[----:B-123--:R-:W-:Y:S01]  /*5a20*/  FADD.FTZ R242, R242, R79 ;  /* 0x0000004ff2f27221 */ /* 0x00efe20000010000 */
[----:B------:R-:W-:Y:S01]  /*5a30*/  FMUL.FTZ R79, R241, R77 ;  /* 0x0000004df14f7220 */ /* 0x000fe20000410000 */
[C---:B------:R-:W-:Y:S01]  /*5a40*/  FFMA.FTZ R78, R240.reuse, R231, R78 ;  /* 0x000000e7f04e7223 */ /* 0x040fe2000001004e */
[C---:B------:R-:W-:Y:S02]  /*5a50*/  FFMA.FTZ R241, R240.reuse, R77, R244 ;  /* 0x0000004df0f17223 */ /* 0x040fe400000100f4 */
[----:B------:R-:W-:Y:S01]  /*5a60*/  FFMA.FTZ R79, R240, R76, -R79 ;  /* 0x0000004cf04f7223 */ /* 0x000fe2000001084f */
[----:B------:R-:W-:-:S04]  /*5a70*/  FADD.FTZ R243, R243, R78 ;  /* 0x0000004ef3f37221 */ /* 0x000fc80000010000 */
[----:B------:R-:W-:-:S07]  /*5a80*/  MOV R240, R79 ;  /* 0x0000004f00f07202 */ /* 0x000fce0000000f00 */
.L_x_10025:
[----:B------:R-:W-:Y:S05]  /*5a90*/  BSYNC B0 ;  /* 0x0000000000007941 */ /* 0x000fea0003800000 */
.L_x_10024:
[----:B------:R-:W-:Y:S01]  /*5aa0*/  UMOV UR18, 0xffffffff ;  /* 0xffffffff00127882 */ /* 0x000fe20000000000 */
[----:B------:R-:W-:Y:S02]  /*5ab0*/  ISETP.GT.U32.AND P0, PT, R246, 0xf, PT ;  /* 0x0000000ff600780c */ /* 0x000fe40003f04070 */
[----:B------:R-:W-:Y:S11]  /*5ac0*/  BRA.DIV UR18, `(.L_x_10026) ;  /* 0x0000006a12f47947 */ /* 0x000ff6000b800000 */
[----:B0-----:R0:W0:Y:S04]  /*5ad0*/  SHFL.DOWN PT, R76, R240, 0x10, 0x1f ;  /* 0x0a001f00f04c7f89 */ /* 0x00102800000e0000 */
[----:B------:R0:W0:Y:S04]  /*5ae0*/  SHFL.DOWN PT, R77, R241, 0x10, 0x1f ;  /* 0x0a001f00f14d7f89 */ /* 0x00002800000e0000 */
[----:B------:R0:W0:Y:S04]  /*5af0*/  SHFL.DOWN PT, R78, R242, 0x10, 0x1f ;  /* 0x0a001f00f24e7f89 */ /* 0x00002800000e0000 */
[----:B------:R0:W0:Y:S02]  /*5b00*/  SHFL.DOWN PT, R231, R243, 0x10, 0x1f ;  /* 0x0a001f00f3e77f89 */ /* 0x00002400000e0000 */
.L_x_10178:
[----:B------:R-:W-:Y:S04]  /*5b10*/  BSSY B0, `(.L_x_10027) ;  /* 0x000000d000007945 */ /* 0x000fe80003800000 */
[----:B------:R-:W-:Y:S05]  /*5b20*/  @P0 BRA `(.L_x_10028) ;  /* 0x00000000002c0947 */ /* 0x000fea0003800000 */
[----:B0---4-:R-:W-:-:S04]  /*5b30*/  FMUL.FTZ R79, R241, R231 ;  /* 0x000000e7f14f7220 */ /* 0x011fc80000410000 */
[-C--:B------:R-:W-:Y:S01]  /*5b40*/  FFMA.FTZ R79, R240, R78.reuse, -R79 ;  /* 0x0000004ef04f7223 */ /* 0x080fe2000001084f */
[----:B------:R-:W-:-:S03]  /*5b50*/  FMUL.FTZ R78, R241, R78 ;  /* 0x0000004ef14e7220 */ /* 0x000fc60000410000 */
[----:B-123--:R-:W-:Y:S01]  /*5b60*/  FADD.FTZ R242, R242, R79 ;  /* 0x0000004ff2f27221 */ /* 0x00efe20000010000 */
[C---:B------:R-:W-:Y:S01]  /*5b70*/  FMUL.FTZ R79, R241.reuse, R77 ;  /* 0x0000004df14f7220 */ /* 0x040fe20000410000 */
[C---:B------:R-:W-:Y:S01]  /*5b80*/  FFMA.FTZ R244, R240.reuse, R231, R78 ;  /* 0x000000e7f0f47223 */ /* 0x040fe2000001004e */
[-C--:B------:R-:W-:Y:S02]  /*5b90*/  FMUL.FTZ R78, R241, R76.reuse ;  /* 0x0000004cf14e7220 */ /* 0x080fe40000410000 */
[C---:B------:R-:W-:Y:S01]  /*5ba0*/  FFMA.FTZ R79, R240.reuse, R76, -R79 ;  /* 0x0000004cf04f7223 */ /* 0x040fe2000001084f */
[----:B------:R-:W-:Y:S01]  /*5bb0*/  FADD.FTZ R243, R243, R244 ;  /* 0x000000f4f3f37221 */ /* 0x000fe20000010000 */
[----:B------:R-:W-:-:S03]  /*5bc0*/  FFMA.FTZ R241, R240, R77, R78 ;  /* 0x0000004df0f17223 */ /* 0x000fc6000001004e */
[----:B------:R-:W-:-:S07]  /*5bd0*/  MOV R240, R79 ;  /* 0x0000004f00f07202 */ /* 0x000fce0000000f00 */
.L_x_10028:
[----:B------:R-:W-:Y:S05]  /*5be0*/  BSYNC B0 ;  /* 0x0000000000007941 */ /* 0x000fea0003800000 */
.L_x_10027:
[----:B------:R-:W-:Y:S01]  /*5bf0*/  UMOV UR18, 0xffffffff ;  /* 0xffffffff00127882 */ /* 0x000fe20000000000 */
[----:B------:R-:W-:Y:S02]  /*5c00*/  ISETP.NE.AND P0, PT, R101, 0x1f, PT ;  /* 0x0000001f6500780c */ /* 0x000fe40003f05270 */
[----:B------:R-:W-:Y:S11]  /*5c10*/  BRA.DIV UR18, `(.L_x_10029) ;  /* 0x0000006e12107947 */ /* 0x000ff6000b800000 */
[----:B------:R-:W5:Y:S04]  /*5c20*/  SHFL.IDX PT, R247, R241, RZ, 0x1f ;  /* 0x00001ffff1f77589 */ /* 0x000f6800000e0000 */
[----:B------:R-:W3:Y:S04]  /*5c30*/  SHFL.IDX PT, R246, R240, RZ, 0x1f ;  /* 0x00001ffff0f67589 */ /* 0x000ee800000e0000 */
[----:B------:R-:W3:Y:S04]  /*5c40*/  SHFL.IDX PT, R250, R242, RZ, 0x1f ;  /* 0x00001ffff2fa7589 */ /* 0x000ee800000e0000 */
[----:B------:R-:W3:Y:S04]  /*5c50*/  SHFL.IDX PT, R251, R243, RZ, 0x1f ;  /* 0x00001ffff3fb7589 */ /* 0x000ee800000e0000 */
[----:B----4-:R-:W4:Y:S04]  /*5c60*/  SHFL.IDX PT, R79, R75, RZ, 0x1f ;  /* 0x00001fff4b4f7589 */ /* 0x010f2800000e0000 */
[----:B01----:R-:W0:Y:S04]  /*5c70*/  SHFL.DOWN PT, R240, R240, 0x1, 0x1f ;  /* 0x08201f00f0f07f89 */ /* 0x003e2800000e0000 */
[----:B--2---:R-:W1:Y:S01]  /*5c80*/  SHFL.DOWN PT, R241, R241, 0x1, 0x1f ;  /* 0x08201f00f1f17f89 */ /* 0x004e6200000e0000 */
[-C--:B-----5:R-:W-:Y:S01]  /*5c90*/  FMUL.FTZ R77, R75, R247.reuse ;  /* 0x000000f74b4d7220 */ /* 0x0a0fe20000410000 */
[----:B------:R-:W-:-:S02]  /*5ca0*/  FMUL.FTZ R76, R74, R247 ;  /* 0x000000f74a4c7220 */ /* 0x000fc40000410000 */
[----:B---3--:R-:W2:Y:S01]  /*5cb0*/  SHFL.DOWN PT, R242, R242, 0x1, 0x1f ;  /* 0x08201f00f2f27f89 */ /* 0x008ea200000e0000 */
[-C--:B------:R-:W-:Y:S01]  /*5cc0*/  FFMA.FTZ R248, R74, R246.reuse, -R77 ;  /* 0x000000f64af87223 */ /* 0x080fe2000001084d */
[----:B------:R-:W-:Y:S02]  /*5cd0*/  FFMA.FTZ R249, R75, R246, R76 ;  /* 0x000000f64bf97223 */ /* 0x000fe4000001004c */
[----:B------:R-:W3:Y:S04]  /*5ce0*/  SHFL.DOWN PT, R243, R243, 0x1, 0x1f ;  /* 0x08201f00f3f37f89 */ /* 0x000ee800000e0000 */
[----:B------:R-:W0:Y:S04]  /*5cf0*/  SHFL.IDX PT, R252, R72, RZ, 0x1f ;  /* 0x00001fff48fc7589 */ /* 0x000e2800000e0000 */
[----:B------:R-:W0:Y:S04]  /*5d00*/  SHFL.IDX PT, R245, R73, RZ, 0x1f ;  /* 0x00001fff49f57589 */ /* 0x000e2800000e0000 */
[----:B------:R5:W0:Y:S02]  /*5d10*/  SHFL.IDX PT, R244, R74, RZ, 0x1f ;  /* 0x00001fff4af47589 */ /* 0x000a2400000e0000 */
[-C--:B-----5:R-:W-:Y:S01]  /*5d20*/  FMUL.FTZ R74, R73, R247.reuse ;  /* 0x000000f7494a7220 */ /* 0x0a0fe20000410000 */
[----:B-12-4-:R-:W-:-:S07]  /*5d30*/  FMUL.FTZ R247, R72, R247 ;  /* 0x000000f748f77220 */ /* 0x016fce0000410000 */
.L_x_10192:
        /* <DEDUP_REMOVED lines=12> */
[----:B------:R-:W-:Y:S01]  /*5e00*/  FFMA.FTZ R244, R240, R79, R78 ;  /* 0x0000004ff0f47223 */ /* 0x000fe2000001004e */
[C---:B------:R-:W-:Y:S01]  /*5e10*/  FMUL.FTZ R79, R241.reuse, R77 ;  /* 0x0000004df14f7220 */ /* 0x040fe20000410000 */
[----:B------:R-:W-:-:S03]  /*5e20*/  FMUL.FTZ R78, R241, R76 ;  /* 0x0000004cf14e7220 */ /* 0x000fc60000410000 */
[C---:B------:R-:W-:Y:S01]  /*5e30*/  FFMA.FTZ R76, R240.reuse, R76, -R79 ;  /* 0x0000004cf04c7223 */ /* 0x040fe2000001084f */
[----:B------:R-:W-:Y:S01]  /*5e40*/  FFMA.FTZ R77, R240, R77, R78 ;  /* 0x0000004df04d7223 */ /* 0x000fe2000001004e */
[----:B------:R-:W-:Y:S01]  /*5e50*/  FADD.FTZ R78, R242, R231 ;  /* 0x000000e7f24e7221 */ /* 0x000fe20000010000 */
[----:B---3--:R-:W-:-:S07]  /*5e60*/  FADD.FTZ R79, R243, R244 ;  /* 0x000000f4f34f7221 */ /* 0x008fce0000010000 */
.L_x_10031:
[----:B------:R-:W-:Y:S05]  /*5e70*/  BSYNC B0 ;  /* 0x0000000000007941 */ /* 0x000fea0003800000 */
.L_x_10030:
[CC--:B------:R-:W-:Y:S01]  /*5e80*/  FMUL.FTZ R240, R69.reuse, R78.reuse ;  /* 0x0000004e45f07220 */ /* 0x0c0fe20000410000 */
[CC--:B------:R-:W-:Y:S01]  /*5e90*/  FMUL.FTZ R231, R69.reuse, R79.reuse ;  /* 0x0000004f45e77220 */ /* 0x0c0fe20000410000 */
[----:B------:R0:W-:Y:S02]  /*5ea0*/  STS.128 [R238+0x35f0], R76 ;  /* 0x0035f04cee007388 */ /* 0x0001e40000000c00 */
[C---:B------:R-:W-:Y:S01]  /*5eb0*/  FFMA.FTZ R242, R68.reuse, R79, R240 ;  /* 0x0000004f44f27223 */ /* 0x040fe200000100f0 */
        /* <DEDUP_REMOVED lines=8> */
.L_x_10013:
[----:B------:R-:W-:Y:S05]  /*5f40*/  WARPSYNC.ALL ;  /* 0x0000000000007948 */ /* 0x000fea0003800000 */
[----:B------:R-:W-:Y:S01]  /*5f50*/  ISETP.NE.AND P0, PT, R101, RZ, PT ;  /* 0x000000ff6500720c */ /* 0x000fe20003f05270 */
[----:B------:R-:W-:Y:S01]  /*5f60*/  FADD.FTZ R239, RZ, R239 ;  /* 0x000000efffef7221 */ /* 0x000fe20000010000 */
[----:B------:R-:W-:Y:S01]  /*5f70*/  BAR.SYNC.DEFER_BLOCKING 0x0 ;  /* 0x0000000000007b1d */ /* 0x000fe20000010000 */
[----:B0-----:R-:W-:Y:S01]  /*5f80*/  FMUL.FTZ R77, R148, R224 ;  /* 0x000000e0944d7220 */ /* 0x001fe20000410000 */
[----:B------:R-:W-:Y:S01]  /*5f90*/  FMUL.FTZ R78, R157, R226 ;  /* 0x000000e29d4e7220 */ /* 0x000fe20000410000 */
[----:B------:R-:W-:Y:S01]  /*5fa0*/  FMUL.FTZ R245, R128, UR57 ;  /* 0x0000003980f57c20 */ /* 0x000fe20008410000 */
[----:B------:R-:W-:Y:S01]  /*5fb0*/  FMUL.FTZ R231, R164, R228 ;  /* 0x000000e4a4e77220 */ /* 0x000fe20000410000 */
[----:B------:R-:W-:Y:S01]  /*5fc0*/  ULEA UR18, UR15, 0xfffffc00, 0xa ;  /* 0xfffffc000f127891 */ /* 0x000fe2000f8e503f */
[----:B------:R-:W-:Y:S02]  /*5fd0*/  BSSY B0, `(.L_x_10032) ;  /* 0x000021e000007945 */ /* 0x000fe40003800000 */
[----:B------:R-:W-:Y:S01]  /*5fe0*/  FFMA.FTZ R231, R162, R214, R231 ;  /* 0x000000d6a2e77223 */ /* 0x000fe200000100e7 */
[----:B------:R-:W-:Y:S01]  /*5ff0*/  UIADD3 UR18, -UR18, UR56, URZ ;  /* 0x0000003812127290 */ /* 0x000fe2000fffe13f */
[----:B------:R-:W0:Y:S02]  /*6000*/  LDS.64 R68, [R203+0x35e8] ;  /* 0x0035e800cb447984 */ /* 0x000e240000000a00 */
[-C--:B0-----:R-:W-:Y:S01]  /*6010*/  FMUL.FTZ R71, R69, -R81.reuse ;  /* 0x8000005145477220 */ /* 0x081fe20000410000 */
[----:B------:R-:W-:-:S03]  /*6020*/  FMUL.FTZ R76, R68, -R81 ;  /* 0x80000051444c7220 */ /* 0x000fc60000410000 */
[-C--:B------:R-:W-:Y:S01]  /*6030*/  FFMA.FTZ R70, R68, R80.reuse, -R71 ;  /* 0x0000005044467223 */ /* 0x080fe20000010847 */
[----:B------:R-:W-:Y:S01]  /*6040*/  FFMA.FTZ R71, R69, R80, R76 ;  /* 0x0000005045477223 */ /* 0x000fe2000001004c */
[----:B------:R-:W-:Y:S01]  /*6050*/  FMUL.FTZ R69, R148, R128 ;  /* 0x0000008094457220 */ /* 0x000fe20000410000 */
[C---:B------:R-:W-:Y:S01]  /*6060*/  FMUL.FTZ R68, R160.reuse, R129 ;  /* 0x00000081a0447220 */ /* 0x040fe20000410000 */
[-C--:B------:R-:W-:Y:S01]  /*6070*/  FMUL.FTZ R160, R160, R225.reuse ;  /* 0x000000e1a0a07220 */ /* 0x080fe20000410000 */
[----:B------:R-:W-:Y:S01]  /*6080*/  FADD.FTZ R211, R211, R70 ;  /* 0x00000046d3d37221 */ /* 0x000fe20000010000 */
[C---:B------:R-:W-:Y:S01]  /*6090*/  FFMA.FTZ R76, R146.reuse, R224, -R69 ;  /* 0x000000e0924c7223 */ /* 0x040fe20000010845 */
[----:B------:R-:W-:Y:S01]  /*60a0*/  FFMA.FTZ R146, R146, R128, R77 ;  /* 0x0000008092927223 */ /* 0x000fe2000001004d */
[----:B------:R-:W-:Y:S01]  /*60b0*/  FFMA.FTZ R77, R147, R225, -R68 ;  /* 0x000000e1934d7223 */ /* 0x000fe20000010844 */
[----:B------:R-:W-:Y:S01]  /*60c0*/  FMUL.FTZ R68, R157, R213 ;  /* 0x000000d59d447220 */ /* 0x000fe20000410000 */
[----:B------:R-:W-:Y:S01]  /*60d0*/  FMUL.FTZ R69, R170, R230 ;  /* 0x000000e6aa457220 */ /* 0x000fe20000410000 */
[----:B------:R-:W-:Y:S01]  /*60e0*/  FFMA.FTZ R147, R147, R129, R160 ;  /* 0x0000008193937223 */ /* 0x000fe200000100a0 */
[----:B------:R-:W-:Y:S01]  /*60f0*/  FMUL.FTZ R157, R164, R214 ;  /* 0x000000d6a49d7220 */ /* 0x000fe20000410000 */
[C---:B------:R-:W-:Y:S01]  /*6100*/  FFMA.FTZ R79, R149.reuse, R226, -R68 ;  /* 0x000000e2954f7223 */ /* 0x040fe20000010844 */
[----:B------:R-:W-:Y:S01]  /*6110*/  FMUL.FTZ R68, R154, R215 ;  /* 0x000000d79a447220 */ /* 0x000fe20000410000 */
[----:B------:R-:W-:Y:S01]  /*6120*/  FFMA.FTZ R149, R149, R213, R78 ;  /* 0x000000d595957223 */ /* 0x000fe2000001004e */
[----:B------:R-:W-:Y:S01]  /*6130*/  FMUL.FTZ R78, R170, R218 ;  /* 0x000000daaa4e7220 */ /* 0x000fe20000410000 */
[-C--:B------:R-:W-:Y:S01]  /*6140*/  FMUL.FTZ R154, R154, R227.reuse ;  /* 0x000000e39a9a7220 */ /* 0x080fe20000410000 */
[----:B------:R-:W-:Y:S01]  /*6150*/  FFMA.FTZ R81, R161, R227, -R68 ;  /* 0x000000e3a1517223 */ /* 0x000fe20000010844 */
[C---:B------:R-:W-:Y:S01]  /*6160*/  FMUL.FTZ R68, R176.reuse, R217 ;  /* 0x000000d9b0447220 */ /* 0x040fe20000410000 */
[C---:B------:R-:W-:Y:S01]  /*6170*/  FFMA.FTZ R78, R177.reuse, R230, -R78 ;  /* 0x000000e6b14e7223 */ /* 0x040fe2000001084e */
[----:B------:R-:W-:Y:S01]  /*6180*/  FFMA.FTZ R177, R177, R218, R69 ;  /* 0x000000dab1b17223 */ /* 0x000fe20000010045 */
[-C--:B------:R-:W-:Y:S01]  /*6190*/  FMUL.FTZ R176, R176, R229.reuse ;  /* 0x000000e5b0b07220 */ /* 0x080fe20000410000 */
[----:B------:R-:W-:Y:S01]  /*61a0*/  FFMA.FTZ R203, R163, R229, -R68 ;  /* 0x000000e5a3cb7223 */ /* 0x000fe20000010844 */
[----:B------:R-:W-:Y:S01]  /*61b0*/  FMUL.FTZ R69, R82, R220 ;  /* 0x000000dc52457220 */ /* 0x000fe20000410000 */
[C---:B------:R-:W-:Y:S01]  /*61c0*/  FMUL.FTZ R68, R173.reuse, R216 ;  /* 0x000000d8ad447220 */ /* 0x040fe20000410000 */
[----:B------:R-:W-:Y:S01]  /*61d0*/  FMUL.FTZ R173, R173, R219 ;  /* 0x000000dbadad7220 */ /* 0x000fe20000410000 */
[----:B------:R-:W-:Y:S01]  /*61e0*/  FFMA.FTZ R241, R163, R217, R176 ;  /* 0x000000d9a3f17223 */ /* 0x000fe200000100b0 */
[----:B------:R-:W-:Y:S01]  /*61f0*/  FFMA.FTZ R80, R178, R232, -R69 ;  /* 0x000000e8b2507223 */ /* 0x000fe20000010845 */
[C---:B------:R-:W-:Y:S01]  /*6200*/  FFMA.FTZ R163, R165.reuse, R219, -R68 ;  /* 0x000000dba5a37223 */ /* 0x040fe20000010844 */
[----:B------:R-:W-:Y:S01]  /*6210*/  FMUL.FTZ R69, R188, R195 ;  /* 0x000000c3bc457220 */ /* 0x000fe20000410000 */
[----:B------:R-:W-:Y:S01]  /*6220*/  FFMA.FTZ R165, R165, R216, R173 ;  /* 0x000000d8a5a57223 */ /* 0x000fe200000100ad */
[----:B------:R-:W-:Y:S01]  /*6230*/  FMUL.FTZ R173, R82, R232 ;  /* 0x000000e852ad7220 */ /* 0x000fe20000410000 */
[----:B------:R-:W-:Y:S01]  /*6240*/  FMUL.FTZ R68, R191, R194 ;  /* 0x000000c2bf447220 */ /* 0x000fe20000410000 */
[----:B------:R-:W-:Y:S01]  /*6250*/  FFMA.FTZ R82, R180, R234, -R69 ;  /* 0x000000eab4527223 */ /* 0x000fe20000010845 */
[----:B------:R-:W-:Y:S01]  /*6260*/  FMUL.FTZ R69, R185, R197 ;  /* 0x000000c5b9457220 */ /* 0x000fe20000410000 */
[----:B------:R-:W-:Y:S01]  /*6270*/  FFMA.FTZ R178, R178, R220, R173 ;  /* 0x000000dcb2b27223 */ /* 0x000fe200000100ad */
[-C--:B------:R-:W-:Y:S01]  /*6280*/  FFMA.FTZ R173, R179, R233.reuse, -R68 ;  /* 0x000000e9b3ad7223 */ /* 0x080fe20000010844 */
[----:B------:R-:W-:Y:S01]  /*6290*/  FMUL.FTZ R191, R191, R233 ;  /* 0x000000e9bfbf7220 */ /* 0x000fe20000410000 */
[-C--:B------:R-:W-:Y:S01]  /*62a0*/  FMUL.FTZ R68, R185, R235.reuse ;  /* 0x000000ebb9447220 */ /* 0x080fe20000410000 */
[C---:B------:R-:W-:Y:S01]  /*62b0*/  FFMA.FTZ R185, R192.reuse, R235, -R69 ;  /* 0x000000ebc0b97223 */ /* 0x040fe20000010845 */
[----:B------:R-:W-:Y:S01]  /*62c0*/  FMUL.FTZ R69, R85, R196 ;  /* 0x000000c455457220 */ /* 0x000fe20000410000 */
[----:B------:R-:W-:Y:S01]  /*62d0*/  FFMA.FTZ R179, R179, R194, R191 ;  /* 0x000000c2b3b37223 */ /* 0x000fe200000100bf */
[----:B------:R-:W-:Y:S01]  /*62e0*/  FFMA.FTZ R191, R192, R197, R68 ;  /* 0x000000c5c0bf7223 */ /* 0x000fe20000010044 */
[-C--:B------:R-:W-:Y:S01]  /*62f0*/  FMUL.FTZ R85, R85, R236.reuse ;  /* 0x000000ec55557220 */ /* 0x080fe20000410000 */
[----:B------:R-:W-:Y:S01]  /*6300*/  FFMA.FTZ R148, R84, R236, -R69 ;  /* 0x000000ec54947223 */ /* 0x000fe20000010845 */
[C---:B------:R-:W-:Y:S01]  /*6310*/  FMUL.FTZ R68, R204.reuse, R198 ;  /* 0x000000c6cc447220 */ /* 0x040fe20000410000 */
[----:B------:R-:W-:Y:S01]  /*6320*/  FMUL.FTZ R69, R204, R237 ;  /* 0x000000edcc457220 */ /* 0x000fe20000410000 */
[----:B------:R-:W-:Y:S01]  /*6330*/  FFMA.FTZ R84, R84, R196, R85 ;  /* 0x000000c454547223 */ /* 0x000fe20000010055 */
[----:B------:R-:W-:Y:S01]  /*6340*/  FFMA.FTZ R161, R161, R215, R154 ;  /* 0x000000d7a1a17223 */ /* 0x000fe2000001009a */
[C---:B------:R-:W-:Y:S01]  /*6350*/  FFMA.FTZ R85, R193.reuse, R237, -R68 ;  /* 0x000000edc1557223 */ /* 0x040fe20000010844 */
[----:B------:R-:W-:Y:S01]  /*6360*/  FFMA.FTZ R193, R193, R198, R69 ;  /* 0x000000c6c1c17223 */ /* 0x000fe20000010045 */
[C---:B------:R-:W-:Y:S01]  /*6370*/  FMUL.FTZ R69, R205.reuse, R199 ;  /* 0x000000c7cd457220 */ /* 0x040fe20000410000 */
[----:B------:R-:W-:Y:S01]  /*6380*/  FMUL.FTZ R68, R205, R200 ;  /* 0x000000c8cd447220 */ /* 0x000fe20000410000 */
[----:B------:R-:W-:Y:S01]  /*6390*/  FMUL.FTZ R154, R206, R223 ;  /* 0x000000dfce9a7220 */ /* 0x000fe20000410000 */
[----:B------:R-:W-:Y:S01]  /*63a0*/  FFMA.FTZ R157, R162, R228, -R157 ;  /* 0x000000e4a29d7223 */ /* 0x000fe2000001089d */
[C---:B------:R-:W-:Y:S01]  /*63b0*/  FFMA.FTZ R205, R86.reuse, R200, -R69 ;  /* 0x000000c856cd7223 */ /* 0x040fe20000010845 */
[----:B---3--:R-:W-:Y:S01]  /*63c0*/  FFMA.FTZ R243, R86, R199, R68 ;  /* 0x000000c756f37223 */ /* 0x008fe20000010044 */
[-C--:B------:R-:W-:Y:S01]  /*63d0*/  FMUL.FTZ R86, R206, R239.reuse ;  /* 0x000000efce567220 */ /* 0x080fe20000410000 */
[C---:B------:R-:W-:Y:S01]  /*63e0*/  FFMA.FTZ R154, R87.reuse, R239, R154 ;  /* 0x000000ef579a7223 */ /* 0x040fe2000001009a */
[----:B------:R-:W-:Y:S01]  /*63f0*/  FADD.FTZ R69, R96, R96 ;  /* 0x0000006060457221 */ /* 0x000fe20000010000 */
[----:B------:R-:W-:Y:S01]  /*6400*/  FFMA.FTZ R68, R224, UR19, R245 ;  /* 0x00000013e0447c23 */ /* 0x000fe200080100f5 */
[----:B------:R-:W-:Y:S01]  /*6410*/  FFMA.FTZ R86, R87, R223, -R86 ;  /* 0x000000df57567223 */ /* 0x000fe20000010856 */
[----:B------:R-:W-:Y:S01]  /*6420*/  FMUL.FTZ R87, R128, UR19 ;  /* 0x0000001380577c20 */ /* 0x000fe20008410000 */
[C---:B------:R-:W-:Y:S01]  /*6430*/  FFMA.FTZ R146, -R69.reuse, R146, RZ ;  /* 0x0000009245927223 */ /* 0x040fe200000101ff */
[----:B------:R-:W-:Y:S01]  /*6440*/  FFMA.FTZ R245, R69, R76, RZ ;  /* 0x0000004c45f57223 */ /* 0x000fe200000100ff */
[----:B------:R-:W-:Y:S01]  /*6450*/  FMUL.FTZ R162, R129, UR57 ;  /* 0x0000003981a27c20 */ /* 0x000fe20008410000 */
[----:B------:R-:W-:Y:S01]  /*6460*/  FFMA.FTZ R160, R224, UR57, -R87 ;  /* 0x00000039e0a07c23 */ /* 0x000fe20008010857 */
[----:B------:R-:W-:Y:S01]  /*6470*/  FFMA.FTZ R87, -R69, R68, -RZ ;  /* 0x0000004445577223 */ /* 0x000fe200000109ff */
[----:B------:R-:W-:Y:S01]  /*6480*/  FADD.FTZ R68, R95, R95 ;  /* 0x0000005f5f447221 */ /* 0x000fe20000010000 */
[----:B------:R-:W-:Y:S01]  /*6490*/  FMUL.FTZ R164, R215, UR57 ;  /* 0x00000039d7a47c20 */ /* 0x000fe20008410000 */
[----:B------:R-:W-:Y:S01]  /*64a0*/  FMUL.FTZ R76, R69, R160 ;  /* 0x000000a0454c7220 */ /* 0x000fe20000410000 */
[----:B------:R-:W-:Y:S01]  /*64b0*/  FFMA.FTZ R69, R225, UR19, R162 ;  /* 0x00000013e1457c23 */ /* 0x000fe200080100a2 */
[C---:B------:R-:W-:Y:S01]  /*64c0*/  FFMA.FTZ R160, -R68.reuse, R147, R146 ;  /* 0x0000009344a07223 */ /* 0x040fe20000010192 */
[----:B------:R-:W-:Y:S01]  /*64d0*/  FMUL.FTZ R146, R129, UR19 ;  /* 0x0000001381927c20 */ /* 0x000fe20008410000 */
[----:B------:R-:W-:Y:S01]  /*64e0*/  FFMA.FTZ R245, R68, R77, R245 ;  /* 0x0000004d44f57223 */ /* 0x000fe200000100f5 */
[----:B------:R-:W-:Y:S01]  /*64f0*/  FMUL.FTZ R162, R215, UR19 ;  /* 0x00000013d7a27c20 */ /* 0x000fe20008410000 */
[----:B------:R-:W-:Y:S01]  /*6500*/  FADD.FTZ R71, -R212, R71 ;  /* 0x00000047d4477221 */ /* 0x000fe20000010100 */
[----:B------:R-:W-:Y:S01]  /*6510*/  FFMA.FTZ R77, R225, UR57, -R146 ;  /* 0x00000039e14d7c23 */ /* 0x000fe20008010892 */
[C---:B------:R-:W-:Y:S01]  /*6520*/  FFMA.FTZ R146, -R68.reuse, R69, -RZ ;  /* 0x0000004544927223 */ /* 0x040fe200000109ff */
[----:B------:R-:W-:Y:S01]  /*6530*/  FMUL.FTZ R69, R213, UR19 ;  /* 0x00000013d5457c20 */ /* 0x000fe20008410000 */
[----:B------:R-:W-:Y:S01]  /*6540*/  FMUL.FTZ R70, R145, -R211 ;  /* 0x800000d391467220 */ /* 0x000fe20000410000 */
[----:B------:R-:W-:Y:S01]  /*6550*/  FMUL.FTZ R77, R68, R77 ;  /* 0x0000004d444d7220 */ /* 0x000fe20000410000 */
[----:B------:R-:W-:Y:S01]  /*6560*/  FADD.FTZ R68, R94, R94 ;  /* 0x0000005e5e447221 */ /* 0x000fe20000010000 */
[----:B------:R-:W-:Y:S01]  /*6570*/  FFMA.FTZ R69, R226, UR57, -R69 ;  /* 0x00000039e2457c23 */ /* 0x000fe20008010845 */
[----:B------:R-:W-:Y:S01]  /*6580*/  FADD.FTZ R176, R89, R89 ;  /* 0x0000005959b07221 */ /* 0x000fe20000010000 */
[----:B------:R-:W-:Y:S01]  /*6590*/  FMUL.FTZ R86, R3, R86 ;  /* 0x0000005603567220 */ /* 0x000fe20000410000 */
[C---:B------:R-:W-:Y:S01]  /*65a0*/  FFMA.FTZ R245, R68.reuse, R79, R245 ;  /* 0x0000004f44f57223 */ /* 0x040fe200000100f5 */
[----:B------:R-:W-:Y:S01]  /*65b0*/  FMUL.FTZ R79, R213, UR57 ;  /* 0x00000039d54f7c20 */ /* 0x000fe20008410000 */
[----:B------:R-:W-:Y:S01]  /*65c0*/  FFMA.FTZ R160, -R68, R149, R160 ;  /* 0x0000009544a07223 */ /* 0x000fe200000101a0 */
[----:B------:R-:W-:Y:S01]  /*65d0*/  FFMA.FTZ R149, R227, UR19, R164 ;  /* 0x00000013e3957c23 */ /* 0x000fe200080100a4 */
[----:B------:R-:W-:Y:S01]  /*65e0*/  FMUL.FTZ R154, R3, R154 ;  /* 0x0000009a039a7220 */ /* 0x000fe20000410000 */
[----:B------:R-:W-:Y:S01]  /*65f0*/  FFMA.FTZ R147, R226, UR19, R79 ;  /* 0x00000013e2937c23 */ /* 0x000fe2000801004f */
[----:B------:R-:W-:Y:S01]  /*6600*/  FMUL.FTZ R79, R68, R69 ;  /* 0x00000045444f7220 */ /* 0x000fe20000410000 */
[----:B------:R-:W-:Y:S01]  /*6610*/  FMUL.FTZ R69, R214, UR19 ;  /* 0x00000013d6457c20 */ /* 0x000fe20008410000 */
[----:B------:R-:W-:Y:S01]  /*6620*/  FMUL.FTZ R188, R188, R234 ;  /* 0x000000eabcbc7220 */ /* 0x000fe20000410000 */
[----:B------:R-:W-:Y:S01]  /*6630*/  FFMA.FTZ R147, -R68, R147, -RZ ;  /* 0x0000009344937223 */ /* 0x000fe200000109ff */
[----:B------:R-:W-:Y:S01]  /*6640*/  FADD.FTZ R68, R93, R93 ;  /* 0x0000005d5d447221 */ /* 0x000fe20000010000 */
[----:B------:R-:W-:Y:S01]  /*6650*/  FFMA.FTZ R69, R228, UR57, -R69 ;  /* 0x00000039e4457c23 */ /* 0x000fe20008010845 */
[----:B------:R-:W-:-:S02]  /*6660*/  FFMA.FTZ R180, R180, R195, R188 ;  /* 0x000000c3b4b47223 */ /* 0x000fc400000100bc */
[C---:B------:R-:W-:Y:S01]  /*6670*/  FFMA.FTZ R245, R68.reuse, R81, R245 ;  /* 0x0000005144f57223 */ /* 0x040fe200000100f5 */
[----:B------:R-:W-:Y:S01]  /*6680*/  FFMA.FTZ R81, R227, UR57, -R162 ;  /* 0x00000039e3517c23 */ /* 0x000fe200080108a2 */
[C---:B------:R-:W-:Y:S01]  /*6690*/  FFMA.FTZ R160, -R68.reuse, R161, R160 ;  /* 0x000000a144a07223 */ /* 0x040fe200000101a0 */
[----:B------:R-:W-:Y:S01]  /*66a0*/  FFMA.FTZ R149, -R68, R149, -RZ ;  /* 0x0000009544957223 */ /* 0x000fe200000109ff */
[----:B------:R-:W-:Y:S01]  /*66b0*/  FFMA.FTZ R227, -R42, R113, R227 ;  /* 0x000000712ae37223 */ /* 0x000fe200000101e3 */
[----:B------:R-:W-:Y:S01]  /*66c0*/  FMUL.FTZ R81, R68, R81 ;  /* 0x0000005144517220 */ /* 0x000fe20000410000 */
[----:B------:R-:W-:-:S04]  /*66d0*/  FADD.FTZ R68, R92, R92 ;  /* 0x0000005c5c447221 */ /* 0x000fc80000010000 */
[----:B------:R-:W-:Y:S01]  /*66e0*/  FFMA.FTZ R245, R68, R157, R245 ;  /* 0x0000009d44f57223 */ /* 0x000fe200000100f5 */
[----:B------:R-:W-:Y:S01]  /*66f0*/  FMUL.FTZ R157, R214, UR57 ;  /* 0x00000039d69d7c20 */ /* 0x000fe20008410000 */
[----:B------:R-:W-:-:S03]  /*6700*/  FFMA.FTZ R162, -R68, R231, R160 ;  /* 0x000000e744a27223 */ /* 0x000fc600000101a0 */
[----:B------:R-:W-:Y:S01]  /*6710*/  FFMA.FTZ R161, R228, UR19, R157 ;  /* 0x00000013e4a17c23 */ /* 0x000fe2000801009d */
[----:B------:R-:W-:Y:S01]  /*6720*/  FMUL.FTZ R157, R68, R69 ;  /* 0x00000045449d7220 */ /* 0x000fe20000410000 */
[-C--:B------:R-:W-:Y:S01]  /*6730*/  FMUL.FTZ R69, R145, -R71.reuse ;  /* 0x8000004791457220 */ /* 0x080fe20000410000 */
[----:B------:R-:W-:Y:S01]  /*6740*/  FFMA.FTZ R145, R144, R71, R70 ;  /* 0x0000004790917223 */ /* 0x000fe20000010046 */
[----:B------:R-:W-:Y:S01]  /*6750*/  FFMA.FTZ R160, -R68, R161, -RZ ;  /* 0x000000a144a07223 */ /* 0x000fe200000109ff */
[----:B------:R-:W-:Y:S01]  /*6760*/  FADD.FTZ R68, R91, R91 ;  /* 0x0000005b5b447221 */ /* 0x000fe20000010000 */
[C---:B------:R-:W-:Y:S01]  /*6770*/  FMUL.FTZ R70, R217.reuse, UR19 ;  /* 0x00000013d9467c20 */ /* 0x040fe20008410000 */
[----:B------:R-:W-:Y:S02]  /*6780*/  FADD.FTZ R145, -R210, R145 ;  /* 0x00000091d2917221 */ /* 0x000fe40000010100 */
[----:B------:R-:W-:Y:S01]  /*6790*/  FFMA.FTZ R170, -R68, R241, R162 ;  /* 0x000000f144aa7223 */ /* 0x000fe200000101a2 */
[----:B------:R-:W-:Y:S01]  /*67a0*/  FFMA.FTZ R162, R144, R211, -R69 ;  /* 0x000000d390a27223 */ /* 0x000fe20000010845 */
[----:B------:R-:W-:Y:S01]  /*67b0*/  FMUL.FTZ R144, R217, UR57 ;  /* 0x00000039d9907c20 */ /* 0x000fe20008410000 */
[----:B------:R-:W-:Y:S01]  /*67c0*/  FFMA.FTZ R69, R229, UR57, -R70 ;  /* 0x00000039e5457c23 */ /* 0x000fe20008010846 */
[----:B------:R-:W-:Y:S01]  /*67d0*/  FFMA.FTZ R203, R68, R203, R245 ;  /* 0x000000cb44cb7223 */ /* 0x000fe200000100f5 */
[----:B------:R-:W-:Y:S01]  /*67e0*/  FADD.FTZ R209, R209, R162 ;  /* 0x000000a2d1d17221 */ /* 0x000fe20000010000 */
[----:B------:R-:W-:Y:S01]  /*67f0*/  FFMA.FTZ R161, R229, UR19, R144 ;  /* 0x00000013e5a17c23 */ /* 0x000fe20008010090 */
[----:B------:R-:W-:Y:S01]  /*6800*/  FMUL.FTZ R162, R114, -R145 ;  /* 0x8000009172a27220 */ /* 0x000fe20000410000 */
[----:B------:R-:W-:Y:S01]  /*6810*/  FMUL.FTZ R70, R68, R69 ;  /* 0x0000004544467220 */ /* 0x000fe20000410000 */
[----:B------:R-:W-:Y:S01]  /*6820*/  FMUL.FTZ R164, R114, -R209 ;  /* 0x800000d172a47220 */ /* 0x000fe20000410000 */
[----:B------:R-:W-:Y:S01]  /*6830*/  FFMA.FTZ R144, -R68, R161, -RZ ;  /* 0x000000a144907223 */ /* 0x000fe200000109ff */
[C---:B------:R-:W-:Y:S01]  /*6840*/  FFMA.FTZ R114, R115.reuse, R209, -R162 ;  /* 0x000000d173727223 */ /* 0x040fe200000108a2 */
[----:B------:R-:W-:Y:S01]  /*6850*/  FADD.FTZ R68, R90, R90 ;  /* 0x0000005a5a447221 */ /* 0x000fe20000010000 */
[----:B------:R-:W-:Y:S01]  /*6860*/  FFMA.FTZ R69, R115, R145, R164 ;  /* 0x0000009173457223 */ /* 0x000fe200000100a4 */
[C---:B------:R-:W-:Y:S01]  /*6870*/  FMUL.FTZ R162, R216.reuse, UR19 ;  /* 0x00000013d8a27c20 */ /* 0x040fe20008410000 */
[----:B------:R-:W-:Y:S01]  /*6880*/  FMUL.FTZ R164, R216, UR57 ;  /* 0x00000039d8a47c20 */ /* 0x000fe20008410000 */
[----:B------:R-:W-:Y:S01]  /*6890*/  FFMA.FTZ R170, -R68, R165, R170 ;  /* 0x000000a544aa7223 */ /* 0x000fe200000101aa */
[----:B------:R-:W-:Y:S01]  /*68a0*/  FADD.FTZ R208, -R208, R69 ;  /* 0x00000045d0d07221 */ /* 0x000fe20000010100 */
[C---:B------:R-:W-:Y:S01]  /*68b0*/  FFMA.FTZ R115, R219.reuse, UR57, -R162 ;  /* 0x00000039db737c23 */ /* 0x040fe200080108a2 */
[----:B------:R-:W-:Y:S01]  /*68c0*/  FFMA.FTZ R161, R219, UR19, R164 ;  /* 0x00000013dba17c23 */ /* 0x000fe200080100a4 */
[C---:B------:R-:W-:Y:S01]  /*68d0*/  FMUL.FTZ R165, R218.reuse, UR57 ;  /* 0x00000039daa57c20 */ /* 0x040fe20008410000 */
[----:B------:R-:W-:Y:S01]  /*68e0*/  FMUL.FTZ R69, R218, UR19 ;  /* 0x00000013da457c20 */ /* 0x000fe20008410000 */
[C---:B------:R-:W-:Y:S01]  /*68f0*/  FFMA.FTZ R163, R68.reuse, R163, R203 ;  /* 0x000000a344a37223 */ /* 0x040fe200000100cb */
[C---:B------:R-:W-:Y:S01]  /*6900*/  FMUL.FTZ R115, R68.reuse, R115 ;  /* 0x0000007344737220 */ /* 0x040fe20000410000 */
[----:B------:R-:W-:Y:S01]  /*6910*/  FFMA.FTZ R161, -R68, R161, -RZ ;  /* 0x000000a144a17223 */ /* 0x000fe200000109ff */
[C---:B------:R-:W-:Y:S01]  /*6920*/  FFMA.FTZ R68, R230.reuse, UR19, R165 ;  /* 0x00000013e6447c23 */ /* 0x040fe200080100a5 */
[----:B------:R-:W-:Y:S01]  /*6930*/  FFMA.FTZ R69, R230, UR57, -R69 ;  /* 0x00000039e6457c23 */ /* 0x000fe20008010845 */
[----:B------:R-:W-:Y:S01]  /*6940*/  FADD.FTZ R114, R207, R114 ;  /* 0x00000072cf727221 */ /* 0x000fe20000010000 */
[C---:B------:R-:W-:Y:S01]  /*6950*/  FFMA.FTZ R164, R176.reuse, R78, R163 ;  /* 0x0000004eb0a47223 */ /* 0x040fe200000100a3 */
[C---:B------:R-:W-:Y:S01]  /*6960*/  FFMA.FTZ R162, -R176.reuse, R68, -RZ ;  /* 0x00000044b0a27223 */ /* 0x040fe200000109ff */
[----:B------:R-:W-:Y:S01]  /*6970*/  FMUL.FTZ R78, R176, R69 ;  /* 0x00000045b04e7220 */ /* 0x000fe20000410000 */
[C---:B------:R-:W-:Y:S01]  /*6980*/  FMUL.FTZ R68, R116.reuse, -R208 ;  /* 0x800000d074447220 */ /* 0x040fe20000410000 */
[-C--:B------:R-:W-:Y:S01]  /*6990*/  FMUL.FTZ R69, R116, -R114.reuse ;  /* 0x8000007274457220 */ /* 0x080fe20000410000 */
[----:B------:R-:W-:Y:S01]  /*69a0*/  FFMA.FTZ R177, -R176, R177, R170 ;  /* 0x000000b1b0b17223 */ /* 0x000fe200000101aa */
        /* <DEDUP_REMOVED lines=10> */
[----:B------:R-:W-:Y:S01]  /*6a50*/  FFMA.FTZ R163, -R3, R170, -RZ ;  /* 0x000000aa03a37223 */ /* 0x000fe200000109ff */
[----:B------:R-:W-:Y:S01]  /*6a60*/  FMUL.FTZ R3, R220, UR19 ;  /* 0x00000013dc037c20 */ /* 0x000fe20008410000 */
[CC--:B------:R-:W-:Y:S01]  /*6a70*/  FMUL.FTZ R117, R118.reuse, -R201.reuse ;  /* 0x800000c976757220 */ /* 0x0c0fe20000410000 */
[----:B------:R-:W-:Y:S01]  /*6a80*/  FMUL.FTZ R68, R118, -R202 ;  /* 0x800000ca76447220 */ /* 0x000fe20000410000 */
[----:B------:R-:W-:Y:S01]  /*6a90*/  FFMA.FTZ R165, R69, R80, R164 ;  /* 0x0000005045a57223 */ /* 0x000fe200000100a4 */
[----:B------:R-:W-:Y:S01]  /*6aa0*/  FFMA.FTZ R118, R232, UR57, -R3 ;  /* 0x00000039e8767c23 */ /* 0x000fe20008010803 */
[C---:B------:R-:W-:Y:S01]  /*6ab0*/  FFMA.FTZ R80, R119.reuse, R202, R117 ;  /* 0x000000ca77507223 */ /* 0x040fe20000010075 */
[----:B------:R-:W-:Y:S01]  /*6ac0*/  FFMA.FTZ R3, R119, R201, -R68 ;  /* 0x000000c977037223 */ /* 0x000fe20000010844 */
[----:B------:R-:W-:Y:S01]  /*6ad0*/  FMUL.FTZ R203, R220, UR57 ;  /* 0x00000039dccb7c20 */ /* 0x000fe20008410000 */
[----:B------:R-:W-:Y:S01]  /*6ae0*/  FADD.FTZ R68, R59, R59 ;  /* 0x0000003b3b447221 */ /* 0x000fe20000010000 */
[----:B------:R-:W-:Y:S01]  /*6af0*/  FADD.FTZ R181, -R181, R80 ;  /* 0x00000050b5b57221 */ /* 0x000fe20000010100 */
[----:B------:R-:W-:Y:S01]  /*6b00*/  FADD.FTZ R182, R182, R3 ;  /* 0x00000003b6b67221 */ /* 0x000fe20000010000 */
[----:B------:R-:W-:Y:S01]  /*6b10*/  FFMA.FTZ R164, R232, UR19, R203 ;  /* 0x00000013e8a47c23 */ /* 0x000fe200080100cb */
[----:B------:R-:W-:Y:S01]  /*6b20*/  FMUL.FTZ R170, R194, UR19 ;  /* 0x00000013c2aa7c20 */ /* 0x000fe20008410000 */
[CC--:B------:R-:W-:Y:S01]  /*6b30*/  FMUL.FTZ R80, R120.reuse, -R181.reuse ;  /* 0x800000b578507220 */ /* 0x0c0fe20000410000 */
[----:B------:R-:W-:Y:S01]  /*6b40*/  FMUL.FTZ R120, R120, -R182 ;  /* 0x800000b678787220 */ /* 0x000fe20000410000 */
[----:B------:R-:W-:Y:S01]  /*6b50*/  FMUL.FTZ R176, R194, UR57 ;  /* 0x00000039c2b07c20 */ /* 0x000fe20008410000 */
[----:B------:R-:W-:Y:S01]  /*6b60*/  FFMA.FTZ R119, -R69, R164, -RZ ;  /* 0x000000a445777223 */ /* 0x000fe200000109ff */
[C---:B------:R-:W-:Y:S01]  /*6b70*/  FFMA.FTZ R117, R121.reuse, R182, -R80 ;  /* 0x000000b679757223 */ /* 0x040fe20000010850 */
[----:B------:R-:W-:Y:S01]  /*6b80*/  FFMA.FTZ R80, R121, R181, R120 ;  /* 0x000000b579507223 */ /* 0x000fe20000010078 */
[C---:B------:R-:W-:Y:S01]  /*6b90*/  FMUL.FTZ R118, R69.reuse, R118 ;  /* 0x0000007645767220 */ /* 0x040fe20000410000 */
[----:B------:R-:W-:Y:S01]  /*6ba0*/  FFMA.FTZ R178, -R69, R178, R177 ;  /* 0x000000b245b27223 */ /* 0x000fe200000101b1 */
        /* <DEDUP_REMOVED lines=8> */
[C---:B------:R-:W-:Y:S01]  /*6c30*/  FMUL.FTZ R68, R122.reuse, -R183 ;  /* 0x800000b77a447220 */ /* 0x040fe20000410000 */
        /* <DEDUP_REMOVED lines=11> */
[----:B------:R-:W-:Y:S01]  /*6cf0*/  FMUL.FTZ R122, R3, R82 ;  /* 0x00000052037a7220 */ /* 0x000fe20000410000 */
[----:B------:R-:W-:Y:S01]  /*6d00*/  FADD.FTZ R68, R57, R57 ;  /* 0x0000003939447221 */ /* 0x000fe20000010000 */
[C---:B------:R-:W-:Y:S01]  /*6d10*/  FFMA.FTZ R82, -R3.reuse, R164, -RZ ;  /* 0x000000a403527223 */ /* 0x040fe200000109ff */
[----:B------:R-:W-:Y:S01]  /*6d20*/  FFMA.FTZ R180, -R3, R180, R179 ;  /* 0x000000b403b47223 */ /* 0x000fe200000101b3 */
[C---:B------:R-:W-:Y:S01]  /*6d30*/  FMUL.FTZ R176, R197.reuse, UR19 ;  /* 0x00000013c5b07c20 */ /* 0x040fe20008410000 */
[----:B------:R-:W-:Y:S01]  /*6d40*/  FMUL.FTZ R178, R197, UR57 ;  /* 0x00000039c5b27c20 */ /* 0x000fe20008410000 */
[C---:B------:R-:W-:Y:S01]  /*6d50*/  FMUL.FTZ R164, R124.reuse, -R186 ;  /* 0x800000ba7ca47220 */ /* 0x040fe20000410000 */
[-C--:B------:R-:W-:Y:S01]  /*6d60*/  FMUL.FTZ R3, R124, -R80.reuse ;  /* 0x800000507c037220 */ /* 0x080fe20000410000 */
[C---:B------:R-:W-:Y:S01]  /*6d70*/  FFMA.FTZ R170, R68.reuse, R185, R69 ;  /* 0x000000b944aa7223 */ /* 0x040fe20000010045 */
[C---:B------:R-:W-:Y:S01]  /*6d80*/  FFMA.FTZ R123, R235.reuse, UR57, -R176 ;  /* 0x00000039eb7b7c23 */ /* 0x040fe200080108b0 */
[----:B------:R-:W-:Y:S01]  /*6d90*/  FFMA.FTZ R165, R235, UR19, R178 ;  /* 0x00000013eba57c23 */ /* 0x000fe200080100b2 */
[C---:B------:R-:W-:Y:S01]  /*6da0*/  FFMA.FTZ R69, R125.reuse, R80, -R164 ;  /* 0x000000507d457223 */ /* 0x040fe200000108a4 */
[----:B------:R-:W-:Y:S01]  /*6db0*/  FFMA.FTZ R164, R125, R186, R3 ;  /* 0x000000ba7da47223 */ /* 0x000fe20000010003 */
[----:B------:R-:W-:Y:S01]  /*6dc0*/  FADD.FTZ R3, R55, R55 ;  /* 0x0000003737037221 */ /* 0x000fe20000010000 */
[C---:B------:R-:W-:Y:S01]  /*6dd0*/  FMUL.FTZ R123, R68.reuse, R123 ;  /* 0x0000007b447b7220 */ /* 0x040fe20000410000 */
[C---:B------:R-:W-:Y:S01]  /*6de0*/  FFMA.FTZ R124, -R68.reuse, R165, -RZ ;  /* 0x000000a5447c7223 */ /* 0x040fe200000109ff */
[----:B------:R-:W-:Y:S01]  /*6df0*/  FFMA.FTZ R191, -R68, R191, R180 ;  /* 0x000000bf44bf7223 */ /* 0x000fe200000101b4 */
[----:B------:R-:W-:Y:S01]  /*6e00*/  FADD.FTZ R190, R190, R69 ;  /* 0x00000045bebe7221 */ /* 0x000fe20000010000 */
[----:B------:R-:W-:Y:S01]  /*6e10*/  FADD.FTZ R68, -R189, R164 ;  /* 0x000000a4bd447221 */ /* 0x000fe20000010100 */
[C---:B------:R-:W-:Y:S01]  /*6e20*/  FMUL.FTZ R125, R196.reuse, UR19 ;  /* 0x00000013c47d7c20 */ /* 0x040fe20008410000 */
[----:B------:R-:W-:Y:S01]  /*6e30*/  FMUL.FTZ R173, R196, UR57 ;  /* 0x00000039c4ad7c20 */ /* 0x000fe20008410000 */
[----:B------:R-:W-:Y:S01]  /*6e40*/  FFMA.FTZ R165, R3, R148, R170 ;  /* 0x0000009403a57223 */ /* 0x000fe200000100aa */
[C---:B------:R-:W-:Y:S01]  /*6e50*/  FMUL.FTZ R69, R126.reuse, -R190 ;  /* 0x800000be7e457220 */ /* 0x040fe20000410000 */
[-C--:B------:R-:W-:Y:S01]  /*6e60*/  FMUL.FTZ R148, R126, -R68.reuse ;  /* 0x800000447e947220 */ /* 0x080fe20000410000 */
[C---:B------:R-:W-:Y:S01]  /*6e70*/  FFMA.FTZ R126, R236.reuse, UR57, -R125 ;  /* 0x00000039ec7e7c23 */ /* 0x040fe2000801087d */
[----:B------:R-:W-:Y:S01]  /*6e80*/  FFMA.FTZ R164, R236, UR19, R173 ;  /* 0x00000013eca47c23 */ /* 0x000fe200080100ad */
[C---:B------:R-:W-:Y:S01]  /*6e90*/  FFMA.FTZ R69, R127.reuse, R68, R69 ;  /* 0x000000447f457223 */ /* 0x040fe20000010045 */
[----:B------:R-:W-:Y:S01]  /*6ea0*/  FFMA.FTZ R148, R127, R190, -R148 ;  /* 0x000000be7f947223 */ /* 0x000fe20000010894 */
[C---:B------:R-:W-:Y:S01]  /*6eb0*/  FMUL.FTZ R125, R3.reuse, R126 ;  /* 0x0000007e037d7220 */ /* 0x040fe20000410000 */
[C---:B------:R-:W-:Y:S01]  /*6ec0*/  FFMA.FTZ R127, -R3.reuse, R164, -RZ ;  /* 0x000000a4037f7223 */ /* 0x040fe200000109ff */
[----:B------:R-:W-:Y:S01]  /*6ed0*/  FFMA.FTZ R126, -R3, R84, R191 ;  /* 0x00000054037e7223 */ /* 0x000fe200000101bf */
[----:B------:R-:W-:Y:S01]  /*6ee0*/  FADD.FTZ R3, -R166, R69 ;  /* 0x00000045a6037221 */ /* 0x000fe20000010100 */
[----:B------:R-:W-:Y:S01]  /*6ef0*/  FADD.FTZ R167, R167, R148 ;  /* 0x00000094a7a77221 */ /* 0x000fe20000010000 */
[C---:B------:R-:W-:Y:S01]  /*6f00*/  FMUL.FTZ R148, R198.reuse, UR19 ;  /* 0x00000013c6947c20 */ /* 0x040fe20008410000 */
[----:B------:R-:W-:Y:S01]  /*6f10*/  FMUL.FTZ R164, R198, UR57 ;  /* 0x00000039c6a47c20 */ /* 0x000fe20008410000 */
[----:B------:R-:W-:Y:S01]  /*6f20*/  FMUL.FTZ R84, R130, -R3 ;  /* 0x8000000382547220 */ /* 0x000fe20000410000 */
[----:B------:R-:W-:Y:S01]  /*6f30*/  FFMA.FTZ R165, R0, R85, R165 ;  /* 0x0000005500a57223 */ /* 0x000fe200000100a5 */
        /* <DEDUP_REMOVED lines=8> */
[----:B------:R-:W-:Y:S01]  /*6fc0*/  MOV R177, UR7 ;  /* 0x0000000700b17c02 */ /* 0x000fe20008000f00 */
[----:B------:R-:W-:Y:S01]  /*6fd0*/  FADD.FTZ R169, R169, R84 ;  /* 0x00000054a9a97221 */ /* 0x000fe20000010000 */
[----:B------:R-:W-:Y:S01]  /*6fe0*/  SHF.L.U32 R0, R101, 0x5, RZ ;  /* 0x0000000565007819 */ /* 0x000fe200000006ff */
[----:B------:R-:W-:Y:S01]  /*6ff0*/  FADD.FTZ R69, -R168, R69 ;  /* 0x00000045a8457221 */ /* 0x000fe20000010100 */
[----:B------:R-:W-:Y:S01]  /*7000*/  @!P0 LEA R84, R177, R100, 0x4 ;  /* 0x00000064b1548211 */ /* 0x000fe200078e20ff */
[----:B------:R-:W-:Y:S01]  /*7010*/  FFMA.FTZ R205, R2, R205, R165 ;  /* 0x000000cd02cd7223 */ /* 0x000fe200000100a5 */
[----:B------:R-:W-:Y:S01]  /*7020*/  LEA.HI.SX32 R177, R0, R0, 0x1b ;  /* 0x0000000000b17211 */ /* 0x000fe200078fdaff */
[C---:B------:R-:W-:Y:S01]  /*7030*/  FMUL.FTZ R0, R132.reuse, -R169 ;  /* 0x800000a984007220 */ /* 0x040fe20000410000 */
        /* <DEDUP_REMOVED lines=13> */
[----:B------:R0:W-:Y:S01]  /*7110*/  @!P0 STS.128 [R84+0x4be0], R72 ;  /* 0x004be04854008388 */ /* 0x0001e20000000c00 */
[----:B------:R-:W-:Y:S01]  /*7120*/  LEA R126, R177, R100, 0x2 ;  /* 0x00000064b17e7211 */ /* 0x000fe200078e10ff */
[-C--:B------:R-:W-:Y:S01]  /*7130*/  FMUL.FTZ R133, R134, -R172.reuse ;  /* 0x800000ac86857220 */ /* 0x080fe20000410000 */
[----:B------:R-:W-:Y:S01]  /*7140*/  FFMA.FTZ R2, R135, R172, -R2 ;  /* 0x000000ac87027223 */ /* 0x000fe20000010802 */
[----:B------:R-:W-:Y:S01]  /*7150*/  FFMA.FTZ R229, -R41, R111, R229 ;  /* 0x0000006f29e57223 */ /* 0x000fe200000101e5 */
[----:B------:R-:W-:Y:S01]  /*7160*/  FFMA.FTZ R230, -R40, R109, R230 ;  /* 0x0000006d28e67223 */ /* 0x000fe200000101e6 */
[----:B------:R-:W-:Y:S01]  /*7170*/  FFMA.FTZ R133, R135, R0, R133 ;  /* 0x0000000087857223 */ /* 0x000fe20000010085 */
[----:B------:R-:W-:Y:S01]  /*7180*/  FADD.FTZ R175, R175, R2 ;  /* 0x00000002afaf7221 */ /* 0x000fe20000010000 */
[----:B------:R-:W-:Y:S01]  /*7190*/  STS [R126+0x10a8], R70 ;  /* 0x0010a8467e007388 */ /* 0x000fe20000000800 */
[----:B------:R-:W-:Y:S01]  /*71a0*/  FMUL.FTZ R134, R211, UR47 ;  /* 0x0000002fd3867c20 */ /* 0x000fe20008410000 */
[----:B------:R-:W-:Y:S01]  /*71b0*/  FADD.FTZ R174, -R174, R133 ;  /* 0x00000085aeae7221 */ /* 0x000fe20000010100 */
[CC--:B------:R-:W-:Y:S01]  /*71c0*/  FMUL.FTZ R2, R136.reuse, -R175.reuse ;  /* 0x800000af88027220 */ /* 0x0c0fe20000410000 */
[----:B------:R-:W-:Y:S01]  /*71d0*/  STS [R126+0x1090], R79 ;  /* 0x0010904f7e007388 */ /* 0x000fe20000000800 */
[----:B------:R-:W-:Y:S01]  /*71e0*/  FMUL.FTZ R132, R209, UR47 ;  /* 0x0000002fd1847c20 */ /* 0x000fe20008410000 */
[-C--:B------:R-:W-:Y:S01]  /*71f0*/  FMUL.FTZ R136, R136, -R174.reuse ;  /* 0x800000ae88887220 */ /* 0x080fe20000410000 */
[----:B------:R-:W-:Y:S01]  /*7200*/  USHF.R.S32.HI UR57, URZ, 0x1f, UR14 ;  /* 0x0000001f3f397899 */ /* 0x000fe2000801140e */
[C---:B0-----:R-:W-:Y:S01]  /*7210*/  FFMA.FTZ R73, R137.reuse, R174, R2 ;  /* 0x000000ae89497223 */ /* 0x041fe20000010002 */
[----:B------:R-:W-:Y:S01]  /*7220*/  SHF.L.U32 R74, R64, 0x10, RZ ;  /* 0x00000010404a7819 */ /* 0x000fe200000006ff */
[----:B------:R-:W-:Y:S01]  /*7230*/  FFMA.FTZ R136, R137, R175, -R136 ;  /* 0x000000af89887223 */ /* 0x000fe20000010888 */
[----:B------:R-:W-:Y:S01]  /*7240*/  STS [R126+0x1098], R81 ;  /* 0x001098517e007388 */ /* 0x000fe20000000800 */
[----:B------:R-:W-:Y:S01]  /*7250*/  FADD.FTZ R73, -R150, R73 ;  /* 0x0000004996497221 */ /* 0x000fe20000010100 */
[----:B------:R-:W-:Y:S01]  /*7260*/  SHF.L.U32 R72, R97, 0x10, RZ ;  /* 0x0000001061487819 */ /* 0x000fe200000006ff */
[----:B------:R-:W-:Y:S01]  /*7270*/  FADD.FTZ R151, R151, R136 ;  /* 0x0000008897977221 */ /* 0x000fe20000010000 */
[----:B------:R-:W-:Y:S01]  /*7280*/  STS [R126+0x10b8], R78 ;  /* 0x0010b84e7e007388 */ /* 0x000fe20000000800 */
[C---:B------:R-:W-:Y:S01]  /*7290*/  FMUL.FTZ R2, R138.reuse, -R73 ;  /* 0x800000498a027220 */ /* 0x040fe20000410000 */
[----:B------:R-:W-:Y:S01]  /*72a0*/  FFMA.FTZ R224, -R51, R74, R224 ;  /* 0x0000004a33e07223 */ /* 0x000fe200000101e0 */
[-C--:B------:R-:W-:Y:S01]  /*72b0*/  FMUL.FTZ R138, R138, -R151.reuse ;  /* 0x800000978a8a7220 */ /* 0x080fe20000410000 */
[----:B------:R-:W-:Y:S01]  /*72c0*/  STS [R126+0x10ec], R85 ;  /* 0x0010ec557e007388 */ /* 0x000fe20000000800 */
[----:B------:R-:W-:Y:S01]  /*72d0*/  FFMA.FTZ R2, R139, R151, -R2 ;  /* 0x000000978b027223 */ /* 0x000fe20000010802 */
[----:B------:R-:W-:Y:S01]  /*72e0*/  FFMA.FTZ R225, -R43, R72, R225 ;  /* 0x000000482be17223 */ /* 0x000fe200000101e1 */
[----:B------:R-:W-:Y:S01]  /*72f0*/  FFMA.FTZ R135, R139, R73, R138 ;  /* 0x000000498b877223 */ /* 0x000fe2000001008a */
[----:B------:R0:W-:Y:S01]  /*7300*/  STS [R126+0x1088], R77 ;  /* 0x0010884d7e007388 */ /* 0x0001e20000000800 */
[----:B------:R-:W-:Y:S01]  /*7310*/  FADD.FTZ R153, R153, R2 ;  /* 0x0000000299997221 */ /* 0x000fe20000010000 */
[----:B------:R-:W-:Y:S01]  /*7320*/  FMUL.FTZ R137, R181, UR47 ;  /* 0x0000002fb5897c20 */ /* 0x000fe20008410000 */
[----:B------:R-:W-:Y:S01]  /*7330*/  FADD.FTZ R135, -R152, R135 ;  /* 0x0000008798877221 */ /* 0x000fe20000010100 */
[----:B------:R-:W-:Y:S01]  /*7340*/  STS [R126+0x1080], R76 ;  /* 0x0010804c7e007388 */ /* 0x000fe20000000800 */
[----:B------:R-:W-:Y:S01]  /*7350*/  FMUL.FTZ R2, R140, -R153 ;  /* 0x800000998c027220 */ /* 0x000fe20000410000 */
[----:B------:R-:W-:Y:S01]  /*7360*/  FFMA.FTZ R136, -R38, R105, R235 ;  /* 0x0000006926887223 */ /* 0x000fe200000101eb */
[-C--:B------:R-:W-:Y:S01]  /*7370*/  FMUL.FTZ R140, R140, -R135.reuse ;  /* 0x800000878c8c7220 */ /* 0x080fe20000410000 */
[----:B------:R1:W-:Y:S01]  /*7380*/  STS [R126+0x1084], R87 ;  /* 0x001084577e007388 */ /* 0x0003e20000000800 */
[C---:B------:R-:W-:Y:S01]  /*7390*/  FFMA.FTZ R2, R141.reuse, R135, R2 ;  /* 0x000000878d027223 */ /* 0x040fe20000010002 */
[CC--:B0-----:R-:W-:Y:S01]  /*73a0*/  FMUL.FTZ R77, R50.reuse, R153.reuse ;  /* 0x00000099324d7220 */ /* 0x0c1fe20000410000 */
[----:B------:R-:W-:Y:S01]  /*73b0*/  FFMA.FTZ R141, R141, R153, -R140 ;  /* 0x000000998d8d7223 */ /* 0x000fe2000001088c */
[----:B------:R-:W-:Y:S01]  /*73c0*/  FMUL.FTZ R84, R50, R135 ;  /* 0x0000008732547220 */ /* 0x000fe20000410000 */
[----:B------:R-:W-:Y:S01]  /*73d0*/  FADD.FTZ R2, -R155, R2 ;  /* 0x000000029b027221 */ /* 0x000fe20000010100 */
[----:B------:R0:W-:Y:S01]  /*73e0*/  STS [R126+0x10d4], R82 ;  /* 0x0010d4527e007388 */ /* 0x0001e20000000800 */
[----:B------:R-:W-:Y:S01]  /*73f0*/  FADD.FTZ R156, R156, R141 ;  /* 0x0000008d9c9c7221 */ /* 0x000fe20000010000 */
[----:B------:R-:W-:Y:S01]  /*7400*/  FMUL.FTZ R148, R151, UR47 ;  /* 0x0000002f97947c20 */ /* 0x000fe20008410000 */
[C---:B------:R-:W-:Y:S01]  /*7410*/  FMUL.FTZ R70, R142.reuse, -R2 ;  /* 0x800000028e467220 */ /* 0x040fe20000410000 */
[----:B-1----:R-:W-:Y:S01]  /*7420*/  FMUL.FTZ R87, R213, R77 ;  /* 0x0000004dd5577220 */ /* 0x002fe20000410000 */
[-C--:B------:R-:W-:Y:S01]  /*7430*/  FMUL.FTZ R75, R142, -R156.reuse ;  /* 0x8000009c8e4b7220 */ /* 0x080fe20000410000 */
[-C--:B------:R-:W-:Y:S01]  /*7440*/  FMUL.FTZ R78, R43, R156.reuse ;  /* 0x0000009c2b4e7220 */ /* 0x080fe20000410000 */
[C---:B------:R-:W-:Y:S01]  /*7450*/  FFMA.FTZ R70, R143.reuse, R156, -R70 ;  /* 0x0000009c8f467223 */ /* 0x040fe20000010846 */
[----:B------:R1:W-:Y:S01]  /*7460*/  STS [R126+0x10c0], R118 ;  /* 0x0010c0767e007388 */ /* 0x0003e20000000800 */
[-C--:B------:R-:W-:Y:S01]  /*7470*/  FFMA.FTZ R143, R143, R2.reuse, R75 ;  /* 0x000000028f8f7223 */ /* 0x080fe2000001004b */
[----:B------:R-:W-:Y:S01]  /*7480*/  SHF.L.U32 R75, R65, 0x10, RZ ;  /* 0x00000010414b7819 */ /* 0x000fe200000006ff */
[----:B------:R-:W-:Y:S01]  /*7490*/  FADD.FTZ R159, R159, R70 ;  /* 0x000000469f9f7221 */ /* 0x000fe20000010000 */
[----:B------:R-:W-:Y:S01]  /*74a0*/  FMUL.FTZ R70, R43, R2 ;  /* 0x000000022b467220 */ /* 0x000fe20000410000 */
[----:B------:R-:W-:Y:S01]  /*74b0*/  FADD.FTZ R158, -R158, R143 ;  /* 0x0000008f9e9e7221 */ /* 0x000fe20000010100 */
[----:B------:R-:W-:Y:S01]  /*74c0*/  FMUL.FTZ R76, R129, R78 ;  /* 0x0000004e814c7220 */ /* 0x000fe20000410000 */
[C---:B------:R-:W-:Y:S01]  /*74d0*/  FMUL.FTZ R79, R51.reuse, R159 ;  /* 0x0000009f334f7220 */ /* 0x040fe20000410000 */
[----:B------:R-:W-:Y:S01]  /*74e0*/  FFMA.FTZ R226, -R50, R75, R226 ;  /* 0x0000004b32e27223 */ /* 0x000fe200000101e2 */
[----:B------:R-:W-:Y:S01]  /*74f0*/  FMUL.FTZ R81, R51, R158 ;  /* 0x0000009e33517220 */ /* 0x000fe20000410000 */
[-C--:B------:R-:W-:Y:S01]  /*7500*/  FFMA.FTZ R76, R225, R70.reuse, -R76 ;  /* 0x00000046e14c7223 */ /* 0x080fe2000001084c */
[----:B------:R-:W-:Y:S01]  /*7510*/  FMUL.FTZ R85, R128, R79 ;  /* 0x0000004f80557220 */ /* 0x000fe20000410000 */
[----:B0-----:R-:W-:Y:S01]  /*7520*/  FMUL.FTZ R82, R42, R151 ;  /* 0x000000972a527220 */ /* 0x001fe20000410000 */
[----:B------:R-:W-:Y:S01]  /*7530*/  FMUL.FTZ R70, R129, R70 ;  /* 0x0000004681467220 */ /* 0x000fe20000410000 */
[-C--:B-1----:R-:W-:Y:S01]  /*7540*/  FFMA.FTZ R118, R226, R84.reuse, -R87 ;  /* 0x00000054e2767223 */ /* 0x082fe20000010857 */
[-C--:B------:R-:W-:Y:S01]  /*7550*/  FFMA.FTZ R85, R224, R81.reuse, -R85 ;  /* 0x00000051e0557223 */ /* 0x080fe20000010855 */
[----:B------:R-:W-:Y:S01]  /*7560*/  FMUL.FTZ R81, R128, R81 ;  /* 0x0000005180517220 */ /* 0x000fe20000410000 */
[----:B------:R0:W-:Y:S01]  /*7570*/  STS [R126+0x10c8], R120 ;  /* 0x0010c8787e007388 */ /* 0x0001e20000000800 */
[----:B------:R-:W-:Y:S01]  /*7580*/  FMUL.FTZ R87, R213, R84 ;  /* 0x00000054d5577220 */ /* 0x000fe20000410000 */
[----:B------:R-:W-:Y:S01]  /*7590*/  FFMA.FTZ R70, R225, R78, R70 ;  /* 0x0000004ee1467223 */ /* 0x000fe20000010046 */
[----:B------:R-:W-:Y:S01]  /*75a0*/  FFMA.FTZ R81, R224, R79, R81 ;  /* 0x0000004fe0517223 */ /* 0x000fe20000010051 */
[----:B------:R-:W-:Y:S01]  /*75b0*/  FMUL.FTZ R84, R215, R82 ;  /* 0x00000052d7547220 */ /* 0x000fe20000410000 */
[----:B------:R-:W-:Y:S01]  /*75c0*/  FADD.FTZ R85, RZ, R85 ;  /* 0x00000055ff557221 */ /* 0x000fe20000010000 */
[----:B------:R1:W-:Y:S01]  /*75d0*/  STS [R126+0x10d0], R122 ;  /* 0x0010d07a7e007388 */ /* 0x0003e20000000800 */
[----:B------:R-:W-:Y:S01]  /*75e0*/  FADD.FTZ R81, RZ, R81 ;  /* 0x00000051ff517221 */ /* 0x000fe20000010000 */
[----:B------:R-:W-:Y:S01]  /*75f0*/  FFMA.FTZ R87, R226, R77, R87 ;  /* 0x0000004de2577223 */ /* 0x000fe20000010057 */
[----:B------:R-:W-:Y:S01]  /*7600*/  FADD.FTZ R85, R85, R76 ;  /* 0x0000004c55557221 */ /* 0x000fe20000010000 */
[----:B0-----:R-:W-:Y:S01]  /*7610*/  FMUL.FTZ R120, R42, R73 ;  /* 0x000000492a787220 */ /* 0x001fe20000410000 */
[----:B------:R-:W-:Y:S01]  /*7620*/  FADD.FTZ R70, R81, R70 ;  /* 0x0000004651467221 */ /* 0x000fe20000010000 */
[C---:B------:R-:W-:Y:S01]  /*7630*/  FMUL.FTZ R76, R49.reuse, R175 ;  /* 0x000000af314c7220 */ /* 0x040fe20000410000 */
[----:B------:R0:W-:Y:S01]  /*7640*/  STS [R126+0x10b0], R115 ;  /* 0x0010b0737e007388 */ /* 0x0001e20000000800 */
[----:B------:R-:W-:Y:S01]  /*7650*/  FFMA.FTZ R81, -R49, R112, R228 ;  /* 0x0000007031517223 */ /* 0x000fe200000101e4 */
[----:B------:R-:W-:Y:S01]  /*7660*/  FADD.FTZ R70, R70, R87 ;  /* 0x0000005746467221 */ /* 0x000fe20000010000 */
[-C--:B-1----:R-:W-:Y:S01]  /*7670*/  FFMA.FTZ R122, R227, R120.reuse, -R84 ;  /* 0x00000078e37a7223 */ /* 0x082fe20000010854 */
[----:B------:R-:W-:Y:S01]  /*7680*/  FMUL.FTZ R120, R215, R120 ;  /* 0x00000078d7787220 */ /* 0x000fe20000410000 */
[----:B------:R-:W-:Y:S01]  /*7690*/  FADD.FTZ R85, R85, R118 ;  /* 0x0000007655557221 */ /* 0x000fe20000010000 */
[----:B------:R-:W-:Y:S01]  /*76a0*/  FMUL.FTZ R84, R41, R172 ;  /* 0x000000ac29547220 */ /* 0x000fe20000410000 */
[----:B------:R1:W-:Y:S01]  /*76b0*/  STS [R126+0x10dc], R124 ;  /* 0x0010dc7c7e007388 */ /* 0x0003e20000000800 */
[----:B------:R-:W-:Y:S01]  /*76c0*/  FFMA.FTZ R87, R227, R82, R120 ;  /* 0x00000052e3577223 */ /* 0x000fe20000010078 */
[----:B------:R-:W-:Y:S01]  /*76d0*/  FMUL.FTZ R120, R214, R76 ;  /* 0x0000004cd6787220 */ /* 0x000fe20000410000 */
[----:B0-----:R-:W-:Y:S01]  /*76e0*/  FMUL.FTZ R115, R49, R174 ;  /* 0x000000ae31737220 */ /* 0x001fe20000410000 */
[----:B------:R-:W-:Y:S01]  /*76f0*/  FMUL.FTZ R130, R217, R84 ;  /* 0x00000054d9827220 */ /* 0x000fe20000410000 */
[----:B------:R-:W-:Y:S01]  /*7700*/  FADD.FTZ R85, R85, R122 ;  /* 0x0000007a55557221 */ /* 0x000fe20000010000 */
[----:B------:R-:W-:Y:S01]  /*7710*/  FADD.FTZ R70, R70, R87 ;  /* 0x0000005746467221 */ /* 0x000fe20000010000 */
[-C--:B------:R-:W-:Y:S01]  /*7720*/  FFMA.FTZ R120, R81, R115.reuse, -R120 ;  /* 0x0000007351787223 */ /* 0x080fe20000010878 */
[----:B------:R-:W-:Y:S01]  /*7730*/  FMUL.FTZ R118, R214, R115 ;  /* 0x00000073d6767220 */ /* 0x000fe20000410000 */
[----:B------:R0:W-:Y:S01]  /*7740*/  STS [R126+0x10c4], R119 ;  /* 0x0010c4777e007388 */ /* 0x0001e20000000800 */
[----:B-1----:R-:W-:Y:S01]  /*7750*/  FMUL.FTZ R124, R41, R0 ;  /* 0x00000000297c7220 */ /* 0x002fe20000410000 */
[----:B------:R-:W-:Y:S01]  /*7760*/  FADD.FTZ R85, R85, R120 ;  /* 0x0000007855557221 */ /* 0x000fe20000010000 */
[----:B------:R-:W-:Y:S01]  /*7770*/  FFMA.FTZ R87, R81, R76, R118 ;  /* 0x0000004c51577223 */ /* 0x000fe20000010076 */
[----:B------:R-:W-:Y:S01]  /*7780*/  FFMA.FTZ R118, -R48, R110, R219 ;  /* 0x0000006e30767223 */ /* 0x000fe200000101db */
[-C--:B------:R-:W-:Y:S01]  /*7790*/  FMUL.FTZ R115, R217, R124.reuse ;  /* 0x0000007cd9737220 */ /* 0x080fe20000410000 */
[C---:B------:R-:W-:Y:S01]  /*77a0*/  FFMA.FTZ R130, R229.reuse, R124, -R130 ;  /* 0x0000007ce5827223 */ /* 0x040fe20000010882 */
[----:B------:R-:W-:Y:S01]  /*77b0*/  FADD.FTZ R70, R70, R87 ;  /* 0x0000005746467221 */ /* 0x000fe20000010000 */
[----:B------:R-:W-:Y:S01]  /*77c0*/  FMUL.FTZ R87, R40, R167 ;  /* 0x000000a728577220 */ /* 0x000fe20000410000 */
[----:B------:R-:W-:Y:S01]  /*77d0*/  FFMA.FTZ R115, R229, R84, R115 ;  /* 0x00000054e5737223 */ /* 0x000fe20000010073 */
[----:B------:R-:W-:Y:S01]  /*77e0*/  FADD.FTZ R130, R85, R130 ;  /* 0x0000008255827221 */ /* 0x000fe20000010000 */
[----:B------:R-:W-:Y:S01]  /*77f0*/  FMUL.FTZ R85, R48, R169 ;  /* 0x000000a930557220 */ /* 0x000fe20000410000 */
[----:B------:R1:W-:Y:S01]  /*7800*/  STS [R126+0x10cc], R121 ;  /* 0x0010cc797e007388 */ /* 0x0003e20000000800 */
[----:B------:R-:W-:Y:S01]  /*7810*/  FADD.FTZ R70, R70, R115 ;  /* 0x0000007346467221 */ /* 0x000fe20000010000 */
[----:B------:R-:W-:Y:S01]  /*7820*/  FMUL.FTZ R115, R48, R69 ;  /* 0x0000004530737220 */ /* 0x000fe20000410000 */
[----:B0-----:R-:W-:Y:S01]  /*7830*/  FMUL.FTZ R119, R216, R85 ;  /* 0x00000055d8777220 */ /* 0x001fe20000410000 */
[----:B------:R0:W-:Y:S01]  /*7840*/  STS [R126+0x10d8], R123 ;  /* 0x0010d87b7e007388 */ /* 0x0001e20000000800 */
[----:B------:R-:W-:Y:S01]  /*7850*/  FMUL.FTZ R122, R47, R68 ;  /* 0x000000442f7a7220 */ /* 0x000fe20000410000 */
[----:B------:R-:W-:Y:S01]  /*7860*/  FMUL.FTZ R142, R167, UR47 ;  /* 0x0000002fa78e7c20 */ /* 0x000fe20008410000 */
[----:B------:R-:W-:Y:S01]  /*7870*/  FFMA.FTZ R148, R73, UR46, -R148 ;  /* 0x0000002e49947c23 */ /* 0x000fe20008010894 */
[----:B------:R2:W-:Y:S01]  /*7880*/  STS [R126+0x10e0], R125 ;  /* 0x0010e07d7e007388 */ /* 0x0005e20000000800 */
[----:B------:R-:W-:Y:S01]  /*7890*/  FMUL.FTZ R150, R153, UR47 ;  /* 0x0000002f99967c20 */ /* 0x000fe20008410000 */
[-C--:B-1----:R-:W-:Y:S01]  /*78a0*/  FFMA.FTZ R121, R118, R115.reuse, -R119 ;  /* 0x0000007376797223 */ /* 0x082fe20000010877 */
[----:B------:R-:W-:Y:S01]  /*78b0*/  FMUL.FTZ R115, R216, R115 ;  /* 0x00000073d8737220 */ /* 0x000fe20000410000 */
[----:B------:R1:W-:Y:S01]  /*78c0*/  STS [R126+0x10f8], R116 ;  /* 0x0010f8747e007388 */ /* 0x0003e20000000800 */
[----:B------:R-:W-:Y:S01]  /*78d0*/  FFMA.FTZ R119, -R47, R108, R232 ;  /* 0x0000006c2f777223 */ /* 0x000fe200000101e8 */
[----:B0-----:R-:W-:Y:S01]  /*78e0*/  FMUL.FTZ R123, R40, R3 ;  /* 0x00000003287b7220 */ /* 0x001fe20000410000 */
[----:B------:R-:W-:Y:S01]  /*78f0*/  FFMA.FTZ R115, R118, R85, R115 ;  /* 0x0000005576737223 */ /* 0x000fe20000010073 */
[----:B------:R-:W-:Y:S01]  /*7900*/  FADD.FTZ R121, R130, R121 ;  /* 0x0000007982797221 */ /* 0x000fe20000010000 */
[----:B------:R0:W-:Y:S01]  /*7910*/  STS [R126+0x10e4], R127 ;  /* 0x0010e47f7e007388 */ /* 0x0001e20000000800 */
[----:B--2---:R-:W-:Y:S01]  /*7920*/  FMUL.FTZ R125, R218, R87 ;  /* 0x00000057da7d7220 */ /* 0x004fe20000410000 */
[----:B------:R-:W-:Y:S01]  /*7930*/  FADD.FTZ R70, R70, R115 ;  /* 0x0000007346467221 */ /* 0x000fe20000010000 */
[----:B------:R-:W-:Y:S01]  /*7940*/  FMUL.FTZ R115, R39, R80 ;  /* 0x0000005027737220 */ /* 0x000fe20000410000 */
[----:B------:R2:W-:Y:S01]  /*7950*/  STS [R126+0x10bc], R162 ;  /* 0x0010bca27e007388 */ /* 0x0005e20000000800 */
[----:B-1----:R-:W-:Y:S01]  /*7960*/  FMUL.FTZ R116, R47, R190 ;  /* 0x000000be2f747220 */ /* 0x002fe20000410000 */
[-C--:B------:R-:W-:Y:S01]  /*7970*/  FFMA.FTZ R120, R230, R123.reuse, -R125 ;  /* 0x0000007be6787223 */ /* 0x080fe2000001087d */
[----:B------:R-:W-:Y:S01]  /*7980*/  FMUL.FTZ R123, R218, R123 ;  /* 0x0000007bda7b7220 */ /* 0x000fe20000410000 */
[----:B------:R-:W-:Y:S01]  /*7990*/  STS [R126+0x108c], R146 ;  /* 0x00108c927e007388 */ /* 0x000fe20000000800 */
[----:B------:R-:W-:Y:S01]  /*79a0*/  FMUL.FTZ R124, R220, R116 ;  /* 0x00000074dc7c7220 */ /* 0x000fe20000410000 */
[----:B------:R-:W-:Y:S01]  /*79b0*/  FADD.FTZ R120, R121, R120 ;  /* 0x0000007879787221 */ /* 0x000fe20000010000 */
[----:B------:R-:W-:Y:S01]  /*79c0*/  FFMA.FTZ R123, R230, R87, R123 ;  /* 0x00000057e67b7223 */ /* 0x000fe2000001007b */
[----:B0-----:R-:W-:Y:S01]  /*79d0*/  FMUL.FTZ R127, R194, R115 ;  /* 0x00000073c27f7220 */ /* 0x001fe20000410000 */
[-C--:B------:R-:W-:Y:S01]  /*79e0*/  FFMA.FTZ R125, R119, R122.reuse, -R124 ;  /* 0x0000007a777d7223 */ /* 0x080fe2000001087c */
[----:B------:R-:W-:Y:S01]  /*79f0*/  FMUL.FTZ R122, R220, R122 ;  /* 0x0000007adc7a7220 */ /* 0x000fe20000410000 */
[----:B------:R-:W-:Y:S01]  /*7a00*/  FADD.FTZ R70, R70, R123 ;  /* 0x0000007b46467221 */ /* 0x000fe20000010000 */
[----:B------:R-:W-:Y:S01]  /*7a10*/  FMUL.FTZ R123, R39, R186 ;  /* 0x000000ba277b7220 */ /* 0x000fe20000410000 */
[----:B--2---:R-:W-:Y:S01]  /*7a20*/  FMUL.FTZ R162, R46, R183 ;  /* 0x000000b72ea27220 */ /* 0x004fe20000410000 */
[----:B------:R-:W-:Y:S01]  /*7a30*/  FFMA.FTZ R121, R119, R116, R122 ;  /* 0x0000007477797223 */ /* 0x000fe2000001007a */
[----:B------:R-:W-:Y:S01]  /*7a40*/  FFMA.FTZ R122, -R39, R107, R233 ;  /* 0x0000006b277a7223 */ /* 0x000fe200000101e9 */
[----:B------:R-:W-:Y:S01]  /*7a50*/  FADD.FTZ R125, R120, R125 ;  /* 0x0000007d787d7221 */ /* 0x000fe20000010000 */
[----:B------:R-:W-:Y:S01]  /*7a60*/  STS [R126+0x1094], R147 ;  /* 0x001094937e007388 */ /* 0x000fe20000000800 */
[----:B------:R-:W-:Y:S01]  /*7a70*/  FADD.FTZ R70, R70, R121 ;  /* 0x0000007946467221 */ /* 0x000fe20000010000 */
[-C--:B------:R-:W-:Y:S01]  /*7a80*/  FFMA.FTZ R124, R122, R123.reuse, -R127 ;  /* 0x0000007b7a7c7223 */ /* 0x080fe2000001087f */
[----:B------:R-:W-:Y:S01]  /*7a90*/  FMUL.FTZ R123, R194, R123 ;  /* 0x0000007bc27b7220 */ /* 0x000fe20000410000 */
[----:B------:R0:W-:Y:S01]  /*7aa0*/  STS [R126+0x109c], R149 ;  /* 0x00109c957e007388 */ /* 0x0001e20000000800 */
[C---:B------:R-:W-:Y:S01]  /*7ab0*/  FMUL.FTZ R120, R46.reuse, R117 ;  /* 0x000000752e787220 */ /* 0x040fe20000410000 */
[----:B------:R-:W-:Y:S01]  /*7ac0*/  FFMA.FTZ R121, -R46, R106, R234 ;  /* 0x0000006a2e797223 */ /* 0x000fe200000101ea */
[----:B------:R-:W-:Y:S01]  /*7ad0*/  FFMA.FTZ R123, R122, R115, R123 ;  /* 0x000000737a7b7223 */ /* 0x000fe2000001007b */
[----:B------:R-:W-:Y:S01]  /*7ae0*/  STS [R126+0x10a0], R157 ;  /* 0x0010a09d7e007388 */ /* 0x000fe20000000800 */
[----:B------:R-:W-:Y:S01]  /*7af0*/  FFMA.FTZ R143, R3, UR46, -R142 ;  /* 0x0000002e038f7c23 */ /* 0x000fe2000801088e */
[----:B------:R-:W-:Y:S01]  /*7b00*/  FMUL.FTZ R127, R195, R120 ;  /* 0x00000078c37f7220 */ /* 0x000fe20000410000 */
[----:B------:R-:W-:Y:S01]  /*7b10*/  FADD.FTZ R123, R70, R123 ;  /* 0x0000007b467b7221 */ /* 0x000fe20000010000 */
[----:B------:R1:W-:Y:S01]  /*7b20*/  STS [R126+0x10a4], R160 ;  /* 0x0010a4a07e007388 */ /* 0x0003e20000000800 */
[----:B------:R-:W-:Y:S01]  /*7b30*/  MOV R70, UR18 ;  /* 0x0000001200467c02 */ /* 0x000fe20008000f00 */
[----:B0-----:R-:W-:Y:S01]  /*7b40*/  FMUL.FTZ R149, R68, UR47 ;  /* 0x0000002f44957c20 */ /* 0x001fe20008410000 */
[----:B------:R-:W-:Y:S01]  /*7b50*/  FMUL.FTZ R130, R145, UR47 ;  /* 0x0000002f91827c20 */ /* 0x000fe20008410000 */
[----:B------:R0:W-:Y:S01]  /*7b60*/  STS [R126+0x10ac], R144 ;  /* 0x0010ac907e007388 */ /* 0x0001e20000000800 */
[----:B------:R-:W-:Y:S01]  /*7b70*/  LEA R70, R70, -R101, 0x1 ;  /* 0x8000006546467211 */ /* 0x000fe200078e08ff */
[----:B------:R-:W-:Y:S01]  /*7b80*/  FFMA.FTZ R142, R190, UR46, R149 ;  /* 0x0000002ebe8e7c23 */ /* 0x000fe20008010095 */
[----:B------:R-:W-:Y:S01]  /*7b90*/  FMUL.FTZ R138, R117, UR47 ;  /* 0x0000002f758a7c20 */ /* 0x000fe20008410000 */
[----:B------:R-:W-:Y:S01]  /*7ba0*/  STS [R126+0x10b4], R161 ;  /* 0x0010b4a17e007388 */ /* 0x000fe20000000800 */
[----:B------:R-:W-:Y:S01]  /*7bb0*/  ISETP.GE.AND P0, PT, R70, 0x1, PT ;  /* 0x000000014600780c */ /* 0x000fe20003f06270 */
[----:B-1----:R-:W-:Y:S01]  /*7bc0*/  FMUL.FTZ R160, R73, UR47 ;  /* 0x0000002f49a07c20 */ /* 0x002fe20008410000 */
[----:B------:R-:W-:Y:S01]  /*7bd0*/  FMUL.FTZ R73, R159, UR47 ;  /* 0x0000002f9f497c20 */ /* 0x000fe20008410000 */
[----:B------:R1:W-:Y:S01]  /*7be0*/  STS [R126+0x10e8], R131 ;  /* 0x0010e8837e007388 */ /* 0x0003e20000000800 */
[----:B------:R-:W-:Y:S01]  /*7bf0*/  FMUL.FTZ R140, R183, UR47 ;  /* 0x0000002fb78c7c20 */ /* 0x000fe20008410000 */
[----:B0-----:R-:W-:Y:S01]  /*7c00*/  FMUL.FTZ R144, R3, UR47 ;  /* 0x0000002f03907c20 */ /* 0x001fe20008410000 */
[----:B------:R-:W-:Y:S01]  /*7c10*/  FMUL.FTZ R3, R172, UR47 ;  /* 0x0000002fac037c20 */ /* 0x000fe20008410000 */
[----:B------:R0:W-:Y:S01]  /*7c20*/  STS [R126+0x10f0], R165 ;  /* 0x0010f0a57e007388 */ /* 0x0001e20000000800 */
[----:B------:R-:W-:Y:S01]  /*7c30*/  FMUL.FTZ R139, R80, UR47 ;  /* 0x0000002f508b7c20 */ /* 0x000fe20008410000 */
[----:B------:R-:W-:Y:S01]  /*7c40*/  FFMA.FTZ R149, R167, UR46, R144 ;  /* 0x0000002ea7957c23 */ /* 0x000fe20008010090 */
[C---:B------:R-:W-:Y:S01]  /*7c50*/  FFMA.FTZ R144, R0.reuse, UR46, -R3 ;  /* 0x0000002e00907c23 */ /* 0x040fe20008010803 */
[----:B------:R-:W-:Y:S01]  /*7c60*/  STS [R126+0x10f4], R173 ;  /* 0x0010f4ad7e007388 */ /* 0x000fe20000000800 */
[----:B------:R-:W-:Y:S01]  /*7c70*/  FMUL.FTZ R3, R0, UR47 ;  /* 0x0000002f00037c20 */ /* 0x000fe20008410000 */
[----:B-1----:R-:W-:Y:S01]  /*7c80*/  FMUL.FTZ R131, R114, UR47 ;  /* 0x0000002f72837c20 */ /* 0x002fe20008410000 */
[----:B------:R-:W-:Y:S01]  /*7c90*/  FMUL.FTZ R147, R186, UR47 ;  /* 0x0000002fba937c20 */ /* 0x000fe20008410000 */
[----:B------:R1:W-:Y:S01]  /*7ca0*/  STS [R126+0x10fc], R163 ;  /* 0x0010fca37e007388 */ /* 0x0003e20000000800 */
[----:B------:R-:W-:Y:S01]  /*7cb0*/  FFMA.FTZ R0, R172, UR46, R3 ;  /* 0x0000002eac007c23 */ /* 0x000fe20008010003 */
[----:B0-----:R-:W-:Y:S01]  /*7cc0*/  FADD.FTZ R165, R125, R124 ;  /* 0x0000007c7da57221 */ /* 0x001fe20000010000 */
[----:B------:R-:W-:Y:S01]  /*7cd0*/  FMUL.FTZ R124, R71, UR47 ;  /* 0x0000002f477c7c20 */ /* 0x000fe20008410000 */
[----:B------:R-:W-:Y:S01]  /*7ce0*/  FMUL.FTZ R3, R156, UR47 ;  /* 0x0000002f9c037c20 */ /* 0x000fe20008410000 */
[----:B------:R-:W-:Y:S01]  /*7cf0*/  FMUL.FTZ R157, R175, UR47 ;  /* 0x0000002faf9d7c20 */ /* 0x000fe20008410000 */
[----:B------:R-:W-:Y:S01]  /*7d00*/  FMUL.FTZ R146, R174, UR47 ;  /* 0x0000002fae927c20 */ /* 0x000fe20008410000 */
[----:B------:R-:W-:Y:S01]  /*7d10*/  FFMA.FTZ R133, R211, UR46, R124 ;  /* 0x0000002ed3857c23 */ /* 0x000fe2000801007c */
[----:B------:R-:W-:Y:S01]  /*7d20*/  FMUL.FTZ R124, R202, UR47 ;  /* 0x0000002fca7c7c20 */ /* 0x000fe20008410000 */
[----:B------:R-:W-:Y:S01]  /*7d30*/  FFMA.FTZ R152, R2, UR46, -R3 ;  /* 0x0000002e02987c23 */ /* 0x000fe20008010803 */
[-C--:B-1----:R-:W-:Y:S01]  /*7d40*/  FMUL.FTZ R126, R195, R162.reuse ;  /* 0x000000a2c37e7220 */ /* 0x082fe20000410000 */
[----:B------:R-:W-:Y:S01]  /*7d50*/  FFMA.FTZ R162, R121, R162, -R127 ;  /* 0x000000a279a27223 */ /* 0x000fe2000001087f */
[----:B------:R-:W-:Y:S01]  /*7d60*/  FFMA.FTZ R125, R201, UR46, R124 ;  /* 0x0000002ec97d7c23 */ /* 0x000fe2000801007c */
[----:B------:R-:W-:Y:S01]  /*7d70*/  FMUL.FTZ R124, R182, UR47 ;  /* 0x0000002fb67c7c20 */ /* 0x000fe20008410000 */
[----:B------:R-:W-:Y:S01]  /*7d80*/  FFMA.FTZ R126, R121, R120, R126 ;  /* 0x00000078797e7223 */ /* 0x000fe2000001007e */
[----:B------:R-:W-:Y:S01]  /*7d90*/  FMUL.FTZ R3, R2, UR47 ;  /* 0x0000002f02037c20 */ /* 0x000fe20008410000 */
[----:B------:R-:W-:Y:S01]  /*7da0*/  FMUL.FTZ R127, R201, UR47 ;  /* 0x0000002fc97f7c20 */ /* 0x000fe20008410000 */
[----:B------:R-:W-:Y:S01]  /*7db0*/  FFMA.FTZ R124, R181, UR46, -R124 ;  /* 0x0000002eb57c7c23 */ /* 0x000fe2000801087c */
[----:B------:R-:W-:Y:S01]  /*7dc0*/  FADD.FTZ R164, R123, R126 ;  /* 0x0000007e7ba47221 */ /* 0x000fe20000010000 */
[----:B------:R-:W-:Y:S01]  /*7dd0*/  FMUL.FTZ R123, R208, UR47 ;  /* 0x0000002fd07b7c20 */ /* 0x000fe20008410000 */
[----:B------:R-:W-:Y:S01]  /*7de0*/  FMUL.FTZ R181, R38, R181 ;  /* 0x000000b526b57220 */ /* 0x000fe20000410000 */
[----:B------:R-:W-:Y:S01]  /*7df0*/  FMUL.FTZ R2, R158, UR47 ;  /* 0x0000002f9e027c20 */ /* 0x000fe20008410000 */
[----:B------:R-:W-:Y:S01]  /*7e00*/  FFMA.FTZ R150, R135, UR46, -R150 ;  /* 0x0000002e87967c23 */ /* 0x000fe20008010896 */
[----:B------:R-:W-:Y:S01]  /*7e10*/  FFMA.FTZ R126, R114, UR46, R123 ;  /* 0x0000002e727e7c23 */ /* 0x000fe2000801007b */
[----:B------:R-:W-:Y:S01]  /*7e20*/  FMUL.FTZ R123, R38, R182 ;  /* 0x000000b6267b7220 */ /* 0x000fe20000410000 */
[----:B------:R-:W-:Y:S01]  /*7e30*/  FFMA.FTZ R73, R158, UR46, -R73 ;  /* 0x0000002e9e497c23 */ /* 0x000fe20008010849 */
[----:B------:R-:W-:Y:S01]  /*7e40*/  FFMA.FTZ R134, R71, UR46, -R134 ;  /* 0x0000002e47867c23 */ /* 0x000fe20008010886 */
[----:B------:R-:W-:Y:S01]  /*7e50*/  FFMA.FTZ R132, R145, UR46, -R132 ;  /* 0x0000002e91847c23 */ /* 0x000fe20008010884 */
[----:B------:R-:W-:Y:S01]  /*7e60*/  FMUL.FTZ R141, R197, R123 ;  /* 0x0000007bc58d7220 */ /* 0x000fe20000410000 */
[----:B------:R-:W-:Y:S01]  /*7e70*/  FFMA.FTZ R130, R209, UR46, R130 ;  /* 0x0000002ed1827c23 */ /* 0x000fe20008010082 */
[----:B------:R-:W-:Y:S01]  /*7e80*/  FFMA.FTZ R131, R208, UR46, -R131 ;  /* 0x0000002ed0837c23 */ /* 0x000fe20008010883 */
[----:B------:R-:W-:Y:S01]  /*7e90*/  FFMA.FTZ R127, R202, UR46, -R127 ;  /* 0x0000002eca7f7c23 */ /* 0x000fe2000801087f */
[----:B------:R-:W-:Y:S01]  /*7ea0*/  FFMA.FTZ R166, R136, R181, -R141 ;  /* 0x000000b588a67223 */ /* 0x000fe2000001088d */
[----:B------:R-:W-:Y:S01]  /*7eb0*/  FMUL.FTZ R141, R190, UR47 ;  /* 0x0000002fbe8d7c20 */ /* 0x000fe20008410000 */
[----:B------:R-:W-:Y:S01]  /*7ec0*/  FFMA.FTZ R138, R183, UR46, -R138 ;  /* 0x0000002eb78a7c23 */ /* 0x000fe2000801088a */
[----:B------:R-:W-:Y:S01]  /*7ed0*/  FFMA.FTZ R137, R182, UR46, R137 ;  /* 0x0000002eb6897c23 */ /* 0x000fe20008010089 */
[----:B------:R-:W-:Y:S01]  /*7ee0*/  FFMA.FTZ R140, R117, UR46, R140 ;  /* 0x0000002e758c7c23 */ /* 0x000fe2000801008c */
[----:B------:R-:W-:Y:S01]  /*7ef0*/  FFMA.FTZ R141, R68, UR46, -R141 ;  /* 0x0000002e448d7c23 */ /* 0x000fe2000801088d */
[----:B------:R-:W-:Y:S01]  /*7f00*/  FMUL.FTZ R68, R169, UR47 ;  /* 0x0000002fa9447c20 */ /* 0x000fe20008410000 */
[----:B------:R-:W-:Y:S01]  /*7f10*/  FFMA.FTZ R139, R186, UR46, -R139 ;  /* 0x0000002eba8b7c23 */ /* 0x000fe2000801088b */
[----:B------:R-:W-:Y:S01]  /*7f20*/  FFMA.FTZ R147, R80, UR46, R147 ;  /* 0x0000002e50937c23 */ /* 0x000fe20008010093 */
[----:B------:R-:W-:Y:S01]  /*7f30*/  FFMA.FTZ R157, R174, UR46, -R157 ;  /* 0x0000002eae9d7c23 */ /* 0x000fe2000801089d */
[C---:B------:R-:W-:Y:S01]  /*7f40*/  FFMA.FTZ R155, R69.reuse, UR46, -R68 ;  /* 0x0000002e459b7c23 */ /* 0x040fe20008010844 */
[----:B------:R-:W-:Y:S01]  /*7f50*/  FMUL.FTZ R68, R69, UR47 ;  /* 0x0000002f45447c20 */ /* 0x000fe20008410000 */
[----:B------:R-:W-:Y:S01]  /*7f60*/  FFMA.FTZ R146, R175, UR46, R146 ;  /* 0x0000002eaf927c23 */ /* 0x000fe20008010092 */
[----:B------:R-:W-:Y:S01]  /*7f70*/  FFMA.FTZ R160, R151, UR46, R160 ;  /* 0x0000002e97a07c23 */ /* 0x000fe200080100a0 */
[----:B------:R-:W-:Y:S01]  /*7f80*/  FFMA.FTZ R158, R156, UR46, R3 ;  /* 0x0000002e9c9e7c23 */ /* 0x000fe20008010003 */
[----:B------:R-:W-:Y:S01]  /*7f90*/  FFMA.FTZ R161, R169, UR46, R68 ;  /* 0x0000002ea9a17c23 */ /* 0x000fe20008010044 */
[----:B------:R-:W-:Y:S01]  /*7fa0*/  FMUL.FTZ R68, R135, UR47 ;  /* 0x0000002f87447c20 */ /* 0x000fe20008410000 */
[----:B------:R-:W-:-:S03]  /*7fb0*/  FFMA.FTZ R135, R159, UR46, R2 ;  /* 0x0000002e9f877c23 */ /* 0x000fc60008010002 */
        /* <DEDUP_REMOVED lines=31> */
.L_x_10033:
[----:B------:R-:W-:Y:S05]  /*81b0*/  BSYNC B0 ;  /* 0x0000000000007941 */ /* 0x000fea0003800000 */
.L_x_10032:
[----:B------:R-:W-:Y:S01]  /*81c0*/  USHF.R.U32.HI UR18, URZ, 0x1, UR31 ;  /* 0x000000013f127899 */ /* 0x000fe2000801161f */
[----:B------:R-:W1:Y:S01]  /*81d0*/  LDC.64 R2, c[0x0][0x380] ;  /* 0x0000e000ff027b82 */ /* 0x000e620000000a00 */
[----:B------:R-:W-:Y:S01]  /*81e0*/  USHF.R.U64 UR46, UR30, 0x1, UR31 ;  /* 0x000000011e2e7899 */ /* 0x000fe2000800121f */
[----:B------:R-:W-:Y:S01]  /*81f0*/  FMUL.FTZ R170, R44, R145 ;  /* 0x000000912caa7220 */ /* 0x000fe20000410000 */
[----:B------:R-:W-:Y:S01]  /*8200*/  UIMAD UR47, UR18, UR12, URZ ;  /* 0x0000000c122f72a4 */ /* 0x000fe2000f8e023f */
[----:B------:R-:W-:Y:S01]  /*8210*/  FMUL.FTZ R145, R45, R201 ;  /* 0x000000c92d917220 */ /* 0x000fe20000410000 */
[----:B------:R-:W-:Y:S01]  /*8220*/  UIMAD.WIDE.U32 UR18, UR46, UR12, URZ ;  /* 0x0000000c2e1272a5 */ /* 0x000fe2000f8e003f */
[----:B------:R-:W-:Y:S01]  /*8230*/  FADD.FTZ R205, R205, R86 ;  /* 0x00000056cdcd7221 */ /* 0x000fe20000010000 */
[----:B------:R-:W-:Y:S01]  /*8240*/  UIMAD UR47, UR13, UR46, UR47 ;  /* 0x0000002e0d2f72a4 */ /* 0x000fe2000f8e022f */
[C---:B------:R-:W-:Y:S01]  /*8250*/  FFMA.FTZ R236, -R45.reuse, R104, R236 ;  /* 0x000000682dec7223 */ /* 0x040fe200000101ec */
[----:B------:R-:W-:Y:S01]  /*8260*/  UIMAD UR57, UR57, UR32, URZ ;  /* 0x00000020393972a4 */ /* 0x000fe2000f8e023f */
[----:B0-----:R-:W-:Y:S01]  /*8270*/  FMUL.FTZ R69, R45, R202 ;  /* 0x000000ca2d457220 */ /* 0x001fe20000410000 */
[----:B------:R-:W-:Y:S01]  /*8280*/  UIADD3 UR19, UR47, UR19, URZ ;  /* 0x000000132f137290 */ /* 0x000fe2000fffe03f */
[----:B------:R-:W-:Y:S01]  /*8290*/  FMUL.FTZ R171, R196, R145 ;  /* 0x00000091c4ab7220 */ /* 0x000fe20000410000 */
[----:B------:R-:W-:Y:S01]  /*82a0*/  UIMAD UR46, UR14, UR33, UR57 ;  /* 0x000000210e2e72a4 */ /* 0x000fe2000f8e0239 */
[----:B------:R-:W-:Y:S01]  /*82b0*/  FMUL.FTZ R181, R197, R181 ;  /* 0x000000b5c5b57220 */ /* 0x000fe20000410000 */
[----:B------:R-:W-:Y:S01]  /*82c0*/  UIMAD.WIDE.U32 UR18, UR14, UR32, UR18 ;  /* 0x000000200e1272a5 */ /* 0x000fe2000f8e0012 */
[----:B------:R-:W-:Y:S01]  /*82d0*/  FADD.FTZ R165, R165, R162 ;  /* 0x000000a2a5a57221 */ /* 0x000fe20000010000 */
[----:B------:R-:W-:Y:S01]  /*82e0*/  FMUL.FTZ R86, R37, R114 ;  /* 0x0000007225567220 */ /* 0x000fe20000410000 */
[----:B------:R-:W-:Y:S01]  /*82f0*/  FFMA.FTZ R173, R236, R69, -R171 ;  /* 0x00000045ecad7223 */ /* 0x000fe200000108ab */
[----:B------:R-:W-:Y:S01]  /*8300*/  UIADD3 UR46, UR46, UR19, URZ ;  /* 0x000000132e2e7290 */ /* 0x000fe2000fffe03f */
[----:B------:R-:W-:Y:S01]  /*8310*/  FFMA.FTZ R181, R136, R123, R181 ;  /* 0x0000007b88b57223 */ /* 0x000fe200000100b5 */
[----:B------:R-:W-:Y:S01]  /*8320*/  ULEA UR47, UP0, UR18, UR34, 0x3 ;  /* 0x00000022122f7291 */ /* 0x000fe2000f80183f */
[----:B------:R-:W-:Y:S01]  /*8330*/  FADD.FTZ R166, R165, R166 ;  /* 0x000000a6a5a67221 */ /* 0x000fe20000010000 */
[----:B------:R-:W-:Y:S01]  /*8340*/  UIADD3 UR19, UR6, -UR54, URZ ;  /* 0x8000003606137290 */ /* 0x000fe2000fffe03f */
[----:B------:R-:W-:Y:S01]  /*8350*/  FFMA.FTZ R237, -R37, R103, R237 ;  /* 0x0000006725ed7223 */ /* 0x000fe200000101ed */
[----:B------:R-:W-:Y:S01]  /*8360*/  ULEA.HI.X UR46, UR18, UR35, UR46, 0x3, UP0 ;  /* 0x00000023122e7291 */ /* 0x000fe200080f1c2e */
[----:B------:R-:W-:Y:S01]  /*8370*/  FMUL.FTZ R162, R44, R209 ;  /* 0x000000d12ca27220 */ /* 0x000fe20000410000 */
        /* <DEDUP_REMOVED lines=8> */
[----:B------:R-:W-:Y:S01]  /*8400*/  FFMA.FTZ R165, -R44, R102, R200 ;  /* 0x000000662ca57223 */ /* 0x000fe200000101c8 */
[----:B------:R-:W-:Y:S01]  /*8410*/  FMUL.FTZ R174, R199, R162 ;  /* 0x000000a2c7ae7220 */ /* 0x000fe20000410000 */
[-C--:B------:R-:W-:Y:S01]  /*8420*/  FFMA.FTZ R177, R237, R208.reuse, -R168 ;  /* 0x000000d0edb17223 */ /* 0x080fe200000108a8 */
[----:B------:R-:W-:Y:S01]  /*8430*/  FFMA.FTZ R171, R236, R145, R171 ;  /* 0x00000091ecab7223 */ /* 0x000fe200000100ab */
[----:B------:R-:W-:Y:S01]  /*8440*/  FADD.FTZ R166, R166, R173 ;  /* 0x000000ada6a67221 */ /* 0x000fe20000010000 */
[----:B------:R-:W-:Y:S01]  /*8450*/  FMUL.FTZ R208, R198, R208 ;  /* 0x000000d0c6d07220 */ /* 0x000fe20000410000 */
[----:B------:R-:W-:Y:S01]  /*8460*/  USHF.L.U64.HI UR19, UR8, 0x2, UR9 ;  /* 0x0000000208137899 */ /* 0x000fe20008010209 */
[----:B------:R-:W-:-:S04]  /*8470*/  IMAD.WIDE R68, R179, 0x4, R68 ;  /* 0x00000004b3447825 */ /* 0x000fc800078e0244 */
[----:B------:R-:W-:Y:S01]  /*8480*/  FADD.FTZ R164, R164, R171 ;  /* 0x000000aba4a47221 */ /* 0x000fe20000010000 */
[----:B------:R-:W-:Y:S01]  /*8490*/  FFMA.FTZ R179, R165, R170, -R174 ;  /* 0x000000aaa5b37223 */ /* 0x000fe200000108ae */
[----:B------:R-:W-:Y:S01]  /*84a0*/  FADD.FTZ R166, R166, R177 ;  /* 0x000000b1a6a67221 */ /* 0x000fe20000010000 */
[----:B------:R-:W-:Y:S01]  /*84b0*/  FFMA.FTZ R171, R237, R86, R208 ;  /* 0x00000056edab7223 */ /* 0x000fe200000100d0 */
[----:B------:R-:W-:Y:S01]  /*84c0*/  FMUL.FTZ R170, R199, R170 ;  /* 0x000000aac7aa7220 */ /* 0x000fe20000410000 */
[----:B------:R-:W-:Y:S01]  /*84d0*/  USHF.L.U32 UR18, UR8, 0x2, URZ ;  /* 0x0000000208127899 */ /* 0x000fe2000800063f */
[----:B-1----:R-:W-:Y:S02]  /*84e0*/  IMAD R168, R2, UR19, RZ ;  /* 0x0000001302a87c24 */ /* 0x002fe4000f8e02ff */
[----:B------:R-:W-:Y:S01]  /*84f0*/  FADD.FTZ R179, R166, R179 ;  /* 0x000000b3a6b37221 */ /* 0x000fe20000010000 */
[----:B------:R-:W-:Y:S01]  /*8500*/  FADD.FTZ R164, R164, R171 ;  /* 0x000000aba4a47221 */ /* 0x000fe20000010000 */
[----:B------:R-:W-:Y:S01]  /*8510*/  FMUL.FTZ R166, R36, R211 ;  /* 0x000000d324a67220 */ /* 0x000fe20000410000 */
[----:B------:R-:W-:Y:S01]  /*8520*/  FFMA.FTZ R171, R165, R162, R170 ;  /* 0x000000a2a5ab7223 */ /* 0x000fe200000100aa */
[----:B------:R-:W-:Y:S01]  /*8530*/  IADD3 R170, R101, 0x40, RZ ;  /* 0x0000004065aa7810 */ /* 0x000fe20007ffe0ff */
[----:B------:R-:W-:-:S02]  /*8540*/  IMAD R3, R3, UR18, R168 ;  /* 0x0000001203037c24 */ /* 0x000fc4000f8e02a8 */
[----:B------:R-:W-:Y:S01]  /*8550*/  FFMA.FTZ R223, -R36, R83, R223 ;  /* 0x0000005324df7223 */ /* 0x000fe200000101df */
[----:B------:R-:W-:-:S04]  /*8560*/  IMAD.WIDE.U32 R68, R2, UR18, R68 ;  /* 0x0000001202447c25 */ /* 0x000fc8000f8e0044 */
[----:B------:R-:W-:Y:S01]  /*8570*/  FMUL.FTZ R168, R36, R71 ;  /* 0x0000004724a87220 */ /* 0x000fe20000410000 */
[----:B------:R-:W-:Y:S01]  /*8580*/  FMUL.FTZ R2, R239, R166 ;  /* 0x000000a6ef027220 */ /* 0x000fe20000410000 */
[----:B------:R-:W-:Y:S01]  /*8590*/  IADD3 R174, R101, 0x80, RZ ;  /* 0x0000008065ae7810 */ /* 0x000fe20007ffe0ff */
[----:B------:R-:W-:Y:S01]  /*85a0*/  FADD.FTZ R164, R164, R171 ;  /* 0x000000aba4a47221 */ /* 0x000fe20000010000 */
[----:B------:R-:W-:Y:S01]  /*85b0*/  LEA.HI.SX32 R71, R170, R101, 0x1b ;  /* 0x00000065aa477211 */ /* 0x000fe200078fdaff */
[----:B------:R-:W-:Y:S01]  /*85c0*/  FFMA.FTZ R2, R223, R168, -R2 ;  /* 0x000000a8df027223 */ /* 0x000fe20000010802 */
[----:B------:R-:W-:Y:S01]  /*85d0*/  IADD3 R3, R69, R3, RZ ;  /* 0x0000000345037210 */ /* 0x000fe20007ffe0ff */
[----:B------:R-:W-:Y:S01]  /*85e0*/  BSSY B0, `(.L_x_10034) ;  /* 0x000000f000007945 */ /* 0x000fe20003800000 */
[----:B------:R-:W-:Y:S01]  /*85f0*/  LEA.HI.SX32 R69, R174, R101, 0x1b ;  /* 0x00000065ae457211 */ /* 0x000fe200078fdaff */
[----:B------:R-:W-:Y:S01]  /*8600*/  FADD.FTZ R170, R179, R2 ;  /* 0x00000002b3aa7221 */ /* 0x000fe20000010000 */
[----:B------:R-:W-:Y:S01]  /*8610*/  LEA R171, R71, R100, 0x2 ;  /* 0x0000006447ab7211 */ /* 0x000fe200078e10ff */
[----:B------:R-:W-:Y:S01]  /*8620*/  FADD.FTZ R154, R243, -R154 ;  /* 0x8000009af39a7221 */ /* 0x000fe20000010000 */
[----:B------:R-:W-:-:S02]  /*8630*/  MOV R2, R68 ;  /* 0x0000004400027202 */ /* 0x000fc40000000f00 */
[----:B------:R-:W-:Y:S02]  /*8640*/  LEA R68, R69, R100, 0x2 ;  /* 0x0000006445447211 */ /* 0x000fe400078e10ff */
[----:B------:R0:W1:Y:S01]  /*8650*/  LDS R69, [R171+0x1180] ;  /* 0x00118000ab457984 */ /* 0x0000620000000800 */
[C---:B------:R-:W-:Y:S02]  /*8660*/  ISETP.GE.AND P0, PT, R70.reuse, 0x41, PT ;  /* 0x000000414600780c */ /* 0x040fe40003f06270 */
[----:B------:R-:W-:Y:S02]  /*8670*/  IADD3 R176, R101, 0xc0, RZ ;  /* 0x000000c065b07810 */ /* 0x000fe40007ffe0ff */
[C---:B------:R-:W-:Y:S02]  /*8680*/  ISETP.GE.AND P1, PT, R70.reuse, 0x81, PT ;  /* 0x000000814600780c */ /* 0x040fe40003f26270 */
[----:B------:R-:W-:Y:S02]  /*8690*/  ISETP.GE.AND P2, PT, R70, 0xc1, PT ;  /* 0x000000c14600780c */ /* 0x000fe40003f46270 */
[----:B------:R-:W-:-:S05]  /*86a0*/  LEA.HI.SX32 R71, R176, R101, 0x1b ;  /* 0x00000065b0477211 */ /* 0x000fca00078fdaff */
[----:B0-----:R-:W-:Y:S06]  /*86b0*/  @!P0 BRA `(.L_x_10035) ;  /* 0x0000000000048947 */ /* 0x001fec0003800000 */
[----:B-1----:R0:W-:Y:S02]  /*86c0*/  REDG.E.ADD.F32.FTZ.RN.STRONG.GPU desc[UR20][R2.64+-0x1f00], R69 ;  /* 0xffe10045020079a6 */ /* 0x0021e4000c10f394 */
.L_x_10035:
[----:B------:R-:W-:Y:S05]  /*86d0*/  BSYNC B0 ;  /* 0x0000000000007941 */ /* 0x000fea0003800000 */
.L_x_10034:
[----:B01----:R0:W1:Y:S01]  /*86e0*/  LDS R69, [R68+0x1280] ;  /* 0x0012800044457984 */ /* 0x0030620000000800 */
[----:B------:R-:W-:Y:S01]  /*86f0*/  BSSY B0, `(.L_x_10036) ;  /* 0x0000004000007945 */ /* 0x000fe20003800000 */
[----:B------:R-:W-:-:S03]  /*8700*/  LEA R71, R71, R100, 0x2 ;  /* 0x0000006447477211 */ /* 0x000fc600078e10ff */
[----:B------:R-:W-:Y:S05]  /*8710*/  @!P1 BRA `(.L_x_10037) ;  /* 0x0000000000049947 */ /* 0x000fea0003800000 */
[----:B-1----:R2:W-:Y:S02]  /*8720*/  REDG.E.ADD.F32.FTZ.RN.STRONG.GPU desc[UR20][R2.64+-0x1e00], R69 ;  /* 0xffe20045020079a6 */ /* 0x0025e4000c10f394 */
.L_x_10037:
[----:B------:R-:W-:Y:S05]  /*8730*/  BSYNC B0 ;  /* 0x0000000000007941 */ /* 0x000fea0003800000 */
.L_x_10036:
[----:B-12---:R1:W2:Y:S01]  /*8740*/  LDS R69, [R71+0x1380] ;  /* 0x0013800047457984 */ /* 0x0062a20000000800 */
[----:B------:R-:W-:Y:S01]  /*8750*/  BSSY B0, `(.L_x_10038) ;  /* 0x0000005000007945 */ /* 0x000fe20003800000 */
[C---:B0-----:R-:W-:Y:S02]  /*8760*/  IADD3 R68, R101.reuse, 0x100, RZ ;  /* 0x0000010065447810 */ /* 0x041fe40007ffe0ff */
[----:B------:R-:W-:Y:S01]  /*8770*/  IADD3 R174, R101, 0x140, RZ ;  /* 0x0000014065ae7810 */ /* 0x000fe20007ffe0ff */
[----:B------:R-:W-:Y:S06]  /*8780*/  @!P2 BRA `(.L_x_10039) ;  /* 0x000000000004a947 */ /* 0x000fec0003800000 */
[----:B--2---:R0:W-:Y:S02]  /*8790*/  REDG.E.ADD.F32.FTZ.RN.STRONG.GPU desc[UR20][R2.64+-0x1d00], R69 ;  /* 0xffe30045020079a6 */ /* 0x0041e4000c10f394 */
.L_x_10039:
[----:B------:R-:W-:Y:S05]  /*87a0*/  BSYNC B0 ;  /* 0x0000000000007941 */ /* 0x000fea0003800000 */
.L_x_10038:
[-C--:B0-2---:R-:W-:Y:S01]  /*87b0*/  LEA.HI.SX32 R69, R68, R101.reuse, 0x1b ;  /* 0x0000006544457211 */ /* 0x085fe200078fdaff */
[----:B------:R-:W-:Y:S01]  /*87c0*/  BSSY B0, `(.L_x_10040) ;  /* 0x0000011000007945 */ /* 0x000fe20003800000 */
[----:B------:R-:W-:Y:S02]  /*87d0*/  ISETP.GE.AND P6, PT, R70, 0x101, PT ;  /* 0x000001014600780c */ /* 0x000fe40003fc6270 */
[----:B------:R-:W-:Y:S02]  /*87e0*/  LEA R69, R69, R100, 0x2 ;  /* 0x0000006445457211 */ /* 0x000fe400078e10ff */
[C---:B------:R-:W-:Y:S02]  /*87f0*/  IADD3 R176, R101.reuse, 0x180, RZ ;  /* 0x0000018065b07810 */ /* 0x040fe40007ffe0ff */
[----:B-1----:R-:W-:Y:S02]  /*8800*/  LEA.HI.SX32 R71, R174, R101, 0x1b ;  /* 0x00000065ae477211 */ /* 0x002fe400078fdaff */
        /* <DEDUP_REMOVED lines=12> */
.L_x_10041:
[----:B------:R-:W-:Y:S05]  /*88d0*/  BSYNC B0 ;  /* 0x0000000000007941 */ /* 0x000fea0003800000 */
.L_x_10040:
[----:B01----:R0:W1:Y:S01]  /*88e0*/  LDS R69, [R173+0x1580] ;  /* 0x00158000ad457984 */ /* 0x0030620000000800 */
[----:B------:R-:W-:Y:S01]  /*88f0*/  BSSY B0, `(.L_x_10042) ;  /* 0x0000006000007945 */ /* 0x000fe20003800000 */
[----:B------:R-:W-:Y:S02]  /*8900*/  IADD3 R176, R101, 0x200, RZ ;  /* 0x0000020065b07810 */ /* 0x000fe40007ffe0ff */
[----:B------:R-:W-:Y:S02]  /*8910*/  LEA.HI.SX32 R71, R68, R101, 0x1b ;  /* 0x0000006544477211 */ /* 0x000fe400078fdaff */
[----:B------:R-:W-:Y:S01]  /*8920*/  LEA R174, R171, R100, 0x2 ;  /* 0x00000064abae7211 */ /* 0x000fe200078e10ff */
[----:B------:R-:W-:Y:S06]  /*8930*/  @!P0 BRA `(.L_x_10043) ;  /* 0x0000000000048947 */ /* 0x000fec0003800000 */
[----:B-1----:R2:W-:Y:S02]  /*8940*/  REDG.E.ADD.F32.FTZ.RN.STRONG.GPU desc[UR20][R2.64+-0x1b00], R69 ;  /* 0xffe50045020079a6 */ /* 0x0025e4000c10f394 */
.L_x_10043:
[----:B------:R-:W-:Y:S05]  /*8950*/  BSYNC B0 ;  /* 0x0000000000007941 */ /* 0x000fea0003800000 */
.L_x_10042:
[----:B-12---:R1:W2:Y:S01]  /*8960*/  LDS R69, [R174+0x1680] ;  /* 0x00168000ae457984 */ /* 0x0062a20000000800 */
[----:B------:R-:W-:Y:S01]  /*8970*/  BSSY B0, `(.L_x_10044) ;  /* 0x0000006000007945 */ /* 0x000fe20003800000 */
[----:B------:R-:W-:Y:S02]  /*8980*/  IADD3 R68, R101, 0x240, RZ ;  /* 0x0000024065447810 */ /* 0x000fe40007ffe0ff */
[----:B------:R-:W-:Y:S02]  /*8990*/  LEA.HI.SX32 R171, R176, R101, 0x1b ;  /* 0x00000065b0ab7211 */ /* 0x000fe400078fdaff */
[----:B0-----:R-:W-:Y:S01]  /*89a0*/  LEA R173, R71, R100, 0x2 ;  /* 0x0000006447ad7211 */ /* 0x001fe200078e10ff */
[----:B------:R-:W-:Y:S06]  /*89b0*/  @!P1 BRA `(.L_x_10045) ;  /* 0x0000000000049947 */ /* 0x000fec0003800000 */
[----:B--2---:R0:W-:Y:S02]  /*89c0*/  REDG.E.ADD.F32.FTZ.RN.STRONG.GPU desc[UR20][R2.64+-0x1a00], R69 ;  /* 0xffe60045020079a6 */ /* 0x0041e4000c10f394 */
.L_x_10045:
[----:B------:R-:W-:Y:S05]  /*89d0*/  BSYNC B0 ;  /* 0x0000000000007941 */ /* 0x000fea0003800000 */
.L_x_10044:
[----:B0-2---:R0:W2:Y:S01]  /*89e0*/  LDS R69, [R173+0x1780] ;  /* 0x00178000ad457984 */ /* 0x0050a20000000800 */
[----:B------:R-:W-:Y:S01]  /*89f0*/  BSSY B0, `(.L_x_10046) ;  /* 0x0000006000007945 */ /* 0x000fe20003800000 */
[----:B------:R-:W-:Y:S02]  /*8a00*/  LEA.HI.SX32 R71, R68, R101, 0x1b ;  /* 0x0000006544477211 */ /* 0x000fe400078fdaff */
[----:B-1----:R-:W-:Y:S02]  /*8a10*/  IADD3 R174, R101, 0x280, RZ ;  /* 0x0000028065ae7810 */ /* 0x002fe40007ffe0ff */
[----:B------:R-:W-:Y:S01]  /*8a20*/  LEA R68, R171, R100, 0x2 ;  /* 0x00000064ab447211 */ /* 0x000fe200078e10ff */
[----:B------:R-:W-:Y:S06]  /*8a30*/  @!P2 BRA `(.L_x_10047) ;  /* 0x000000000004a947 */ /* 0x000fec0003800000 */
[----:B--2---:R1:W-:Y:S02]  /*8a40*/  REDG.E.ADD.F32.FTZ.RN.STRONG.GPU desc[UR20][R2.64+-0x1900], R69 ;  /* 0xffe70045020079a6 */ /* 0x0043e4000c10f394 */
.L_x_10047:
[----:B------:R-:W-:Y:S05]  /*8a50*/  BSYNC B0 ;  /* 0x0000000000007941 */ /* 0x000fea0003800000 */
.L_x_10046:
[----:B-12---:R1:W2:Y:S01]  /*8a60*/  LDS R69, [R68+0x1880] ;  /* 0x0018800044457984 */ /* 0x0062a20000000800 */
[----:B------:R-:W-:Y:S01]  /*8a70*/  BSSY B0, `(.L_x_10048) ;  /* 0x0000005000007945 */ /* 0x000fe20003800000 */
[----:B------:R-:W-:Y:S02]  /*8a80*/  LEA.HI.SX32 R171, R174, R101, 0x1b ;  /* 0x00000065aeab7211 */ /* 0x000fe400078fdaff */
[----:B------:R-:W-:Y:S01]  /*8a90*/  LEA R71, R71, R100, 0x2 ;  /* 0x0000006447477211 */ /* 0x000fe200078e10ff */
[----:B------:R-:W-:Y:S06]  /*8aa0*/  @!P3 BRA `(.L_x_10049) ;  /* 0x000000000004b947 */ /* 0x000fec0003800000 */
[----:B--2---:R3:W-:Y:S02]  /*8ab0*/  REDG.E.ADD.F32.FTZ.RN.STRONG.GPU desc[UR20][R2.64+-0x1800], R69 ;  /* 0xffe80045020079a6 */ /* 0x0047e4000c10f394 */
.L_x_10049:
[----:B------:R-:W-:Y:S05]  /*8ac0*/  BSYNC B0 ;  /* 0x0000000000007941 */ /* 0x000fea0003800000 */
.L_x_10048:
[----:B--23--:R2:W3:Y:S01]  /*8ad0*/  LDS R69, [R71+0x1980] ;  /* 0x0019800047457984 */ /* 0x00c4e20000000800 */
[----:B------:R-:W-:Y:S01]  /*8ae0*/  BSSY B0, `(.L_x_10050) ;  /* 0x0000004000007945 */ /* 0x000fe20003800000 */
[----:B------:R-:W-:-:S03]  /*8af0*/  LEA R171, R171, R100, 0x2 ;  /* 0x00000064abab7211 */ /* 0x000fc600078e10ff */
[----:B------:R-:W-:Y:S05]  /*8b00*/  @!P4 BRA `(.L_x_10051) ;  /* 0x000000000004c947 */ /* 0x000fea0003800000 */
[----:B---3--:R4:W-:Y:S02]  /*8b10*/  REDG.E.ADD.F32.FTZ.RN.STRONG.GPU desc[UR20][R2.64+-0x1700], R69 ;  /* 0xffe90045020079a6 */ /* 0x0089e4000c10f394 */
.L_x_10051:
[----:B------:R-:W-:Y:S05]  /*8b20*/  BSYNC B0 ;  /* 0x0000000000007941 */ /* 0x000fea0003800000 */
.L_x_10050:
[----:B---34-:R3:W4:Y:S01]  /*8b30*/  LDS R69, [R171+0x1a80] ;  /* 0x001a8000ab457984 */ /* 0x0187220000000800 */
[----:B------:R-:W-:Y:S01]  /*8b40*/  BSSY B0, `(.L_x_10052) ;  /* 0x0000005000007945 */ /* 0x000fe20003800000 */
[C---:B-1----:R-:W-:Y:S02]  /*8b50*/  IADD3 R68, R101.reuse, 0x2c0, RZ ;  /* 0x000002c065447810 */ /* 0x042fe40007ffe0ff */
[----:B------:R-:W-:Y:S01]  /*8b60*/  IADD3 R174, R101, 0x300, RZ ;  /* 0x0000030065ae7810 */ /* 0x000fe20007ffe0ff */
[----:B------:R-:W-:Y:S06]  /*8b70*/  @!P5 BRA `(.L_x_10053) ;  /* 0x000000000004d947 */ /* 0x000fec0003800000 */
[----:B----4-:R1:W-:Y:S02]  /*8b80*/  REDG.E.ADD.F32.FTZ.RN.STRONG.GPU desc[UR20][R2.64+-0x1600], R69 ;  /* 0xffea0045020079a6 */ /* 0x0103e4000c10f394 */
.L_x_10053:
[----:B------:R-:W-:Y:S05]  /*8b90*/  BSYNC B0 ;  /* 0x0000000000007941 */ /* 0x000fea0003800000 */
.L_x_10052:
[-C--:B-1--4-:R-:W-:Y:S01]  /*8ba0*/  LEA.HI.SX32 R69, R68, R101.reuse, 0x1b ;  /* 0x0000006544457211 */ /* 0x092fe200078fdaff */
[----:B------:R-:W-:Y:S01]  /*8bb0*/  BSSY B0, `(.L_x_10054) ;  /* 0x0000011000007945 */ /* 0x000fe20003800000 */
[----:B------:R-:W-:Y:S02]  /*8bc0*/  ISETP.GE.AND P6, PT, R70, 0x2c1, PT ;  /* 0x000002c14600780c */ /* 0x000fe40003fc6270 */
[----:B------:R-:W-:Y:S02]  /*8bd0*/  LEA R69, R69, R100, 0x2 ;  /* 0x0000006445457211 */ /* 0x000fe400078e10ff */
[C---:B------:R-:W-:Y:S02]  /*8be0*/  IADD3 R176, R101.reuse, 0x340, RZ ;  /* 0x0000034065b07810 */ /* 0x040fe40007ffe0ff */
[----:B--2---:R-:W-:Y:S02]  /*8bf0*/  LEA.HI.SX32 R71, R174, R101, 0x1b ;  /* 0x00000065ae477211 */ /* 0x004fe400078fdaff */
[----:B------:R-:W1:Y:S01]  /*8c00*/  LDS R69, [R69+0x1b80] ;  /* 0x001b800045457984 */ /* 0x000e620000000800 */
[----:B------:R-:W-:-:S02]  /*8c10*/  IADD3 R68, R101, 0x380, RZ ;  /* 0x0000038065447810 */ /* 0x000fc40007ffe0ff */
[----:B---3--:R-:W-:Y:S02]  /*8c20*/  LEA.HI.SX32 R171, R176, R101, 0x1b ;  /* 0x00000065b0ab7211 */ /* 0x008fe400078fdaff */
[----:B0-----:R-:W-:Y:S02]  /*8c30*/  LEA R173, R71, R100, 0x2 ;  /* 0x0000006447ad7211 */ /* 0x001fe400078e10ff */
[C---:B------:R-:W-:Y:S02]  /*8c40*/  ISETP.GE.AND P0, PT, R70.reuse, 0x301, PT ;  /* 0x000003014600780c */ /* 0x040fe40003f06270 */
[C---:B------:R-:W-:Y:S02]  /*8c50*/  ISETP.GE.AND P1, PT, R70.reuse, 0x341, PT ;  /* 0x000003414600780c */ /* 0x040fe40003f26270 */
[C---:B------:R-:W-:Y:S02]  /*8c60*/  ISETP.GE.AND P2, PT, R70.reuse, 0x381, PT ;  /* 0x000003814600780c */ /* 0x040fe40003f46270 */
[----:B------:R-:W-:-:S02]  /*8c70*/  ISETP.GE.AND P3, PT, R70, 0x3c1, PT ;  /* 0x000003c14600780c */ /* 0x000fc40003f66270 */
[C---:B------:R-:W-:Y:S02]  /*8c80*/  ISETP.GE.AND P4, PT, R70.reuse, 0x401, PT ;  /* 0x000004014600780c */ /* 0x040fe40003f86270 */
[----:B------:R-:W-:Y:S01]  /*8c90*/  ISETP.GE.AND P5, PT, R70, 0x441, PT ;  /* 0x000004414600780c */ /* 0x000fe20003fa6270 */
[----:B------:R-:W-:-:S12]  /*8ca0*/  @!P6 BRA `(.L_x_10055) ;  /* 0x000000000004e947 */ /* 0x000fd80003800000 */
[----:B-1----:R0:W-:Y:S02]  /*8cb0*/  REDG.E.ADD.F32.FTZ.RN.STRONG.GPU desc[UR20][R2.64+-0x1500], R69 ;  /* 0xffeb0045020079a6 */ /* 0x0021e4000c10f394 */
.L_x_10055:
[----:B------:R-:W-:Y:S05]  /*8cc0*/  BSYNC B0 ;  /* 0x0000000000007941 */ /* 0x000fea0003800000 */
.L_x_10054:
[----:B01----:R0:W1:Y:S01]  /*8cd0*/  LDS R69, [R173+0x1c80] ;  /* 0x001c8000ad457984 */ /* 0x0030620000000800 */
[----:B------:R-:W-:Y:S01]  /*8ce0*/  BSSY B0, `(.L_x_10056) ;  /* 0x0000006000007945 */ /* 0x000fe20003800000 */
[----:B------:R-:W-:Y:S02]  /*8cf0*/  IADD3 R174, R101, 0x3c0, RZ ;  /* 0x000003c065ae7810 */ /* 0x000fe40007ffe0ff */
[----:B------:R-:W-:Y:S02]  /*8d00*/  LEA.HI.SX32 R71, R68, R101, 0x1b ;  /* 0x0000006544477211 */ /* 0x000fe400078fdaff */
[----:B------:R-:W-:Y:S01]  /*8d10*/  LEA R176, R171, R100, 0x2 ;  /* 0x00000064abb07211 */ /* 0x000fe200078e10ff */
[----:B------:R-:W-:Y:S06]  /*8d20*/  @!P0 BRA `(.L_x_10057) ;  /* 0x0000000000048947 */ /* 0x000fec0003800000 */
[----:B-1----:R2:W-:Y:S02]  /*8d30*/  REDG.E.ADD.F32.FTZ.RN.STRONG.GPU desc[UR20][R2.64+-0x1400], R69 ;  /* 0xffec0045020079a6 */ /* 0x0025e4000c10f394 */
.L_x_10057:
[----:B------:R-:W-:Y:S05]  /*8d40*/  BSYNC B0 ;  /* 0x0000000000007941 */ /* 0x000fea0003800000 */
.L_x_10056:
[----:B-12---:R1:W2:Y:S01]  /*8d50*/  LDS R69, [R176+0x1d80] ;  /* 0x001d8000b0457984 */ /* 0x0062a20000000800 */
[----:B------:R-:W-:Y:S01]  /*8d60*/  BSSY B0, `(.L_x_10058) ;  /* 0x0000006000007945 */ /* 0x000fe20003800000 */
[----:B------:R-:W-:Y:S02]  /*8d70*/  IADD3 R68, R101, 0x400, RZ ;  /* 0x0000040065447810 */ /* 0x000fe40007ffe0ff */
[----:B------:R-:W-:Y:S02]  /*8d80*/  LEA.HI.SX32 R171, R174, R101, 0x1b ;  /* 0x00000065aeab7211 */ /* 0x000fe400078fdaff */
[----:B0-----:R-:W-:Y:S01]  /*8d90*/  LEA R173, R71, R100, 0x2 ;  /* 0x0000006447ad7211 */ /* 0x001fe200078e10ff */
[----:B------:R-:W-:Y:S06]  /*8da0*/  @!P1 BRA `(.L_x_10059) ;  /* 0x0000000000049947 */ /* 0x000fec0003800000 */
[----:B--2---:R0:W-:Y:S02]  /*8db0*/  REDG.E.ADD.F32.FTZ.RN.STRONG.GPU desc[UR20][R2.64+-0x1300], R69 ;  /* 0xffed0045020079a6 */ /* 0x0041e4000c10f394 */
.L_x_10059:
[----:B------:R-:W-:Y:S05]  /*8dc0*/  BSYNC B0 ;  /* 0x0000000000007941 */ /* 0x000fea0003800000 */
.L_x_10058:
[----:B0-2---:R0:W2:Y:S01]  /*8dd0*/  LDS R69, [R173+0x1e80] ;  /* 0x001e8000ad457984 */ /* 0x0050a20000000800 */
[----:B------:R-:W-:Y:S01]  /*8de0*/  BSSY B0, `(.L_x_10060) ;  /* 0x0000006000007945 */ /* 0x000fe20003800000 */
[----:B------:R-:W-:Y:S02]  /*8df0*/  LEA.HI.SX32 R71, R68, R101, 0x1b ;  /* 0x0000006544477211 */ /* 0x000fe400078fdaff */
[----:B------:R-:W-:Y:S02]  /*8e00*/  IADD3 R174, R101, 0x440, RZ ;  /* 0x0000044065ae7810 */ /* 0x000fe40007ffe0ff */
[----:B------:R-:W-:Y:S01]  /*8e10*/  LEA R68, R171, R100, 0x2 ;  /* 0x00000064ab447211 */ /* 0x000fe200078e10ff */
[----:B------:R-:W-:Y:S06]  /*8e20*/  @!P2 BRA `(.L_x_10061) ;  /* 0x000000000004a947 */ /* 0x000fec0003800000 */
[----:B--2---:R3:W-:Y:S02]  /*8e30*/  REDG.E.ADD.F32.FTZ.RN.STRONG.GPU desc[UR20][R2.64+-0x1200], R69 ;  /* 0xffee0045020079a6 */ /* 0x0047e4000c10f394 */
.L_x_10061:
[----:B------:R-:W-:Y:S05]  /*8e40*/  BSYNC B0 ;  /* 0x0000000000007941 */ /* 0x000fea0003800000 */
.L_x_10060:
[----:B--23--:R2:W3:Y:S01]  /*8e50*/  LDS R69, [R68+0x1f80] ;  /* 0x001f800044457984 */ /* 0x00c4e20000000800 */
[----:B------:R-:W-:Y:S01]  /*8e60*/  BSSY B0, `(.L_x_10062) ;  /* 0x0000005000007945 */ /* 0x000fe20003800000 */
[----:B------:R-:W-:Y:S02]  /*8e70*/  LEA.HI.SX32 R171, R174, R101, 0x1b ;  /* 0x00000065aeab7211 */ /* 0x000fe400078fdaff */
[----:B------:R-:W-:Y:S01]  /*8e80*/  LEA R71, R71, R100, 0x2 ;  /* 0x0000006447477211 */ /* 0x000fe200078e10ff */
[----:B------:R-:W-:Y:S06]  /*8e90*/  @!P3 BRA `(.L_x_10063) ;  /* 0x000000000004b947 */ /* 0x000fec0003800000 */
[----:B---3--:R4:W-:Y:S02]  /*8ea0*/  REDG.E.ADD.F32.FTZ.RN.STRONG.GPU desc[UR20][R2.64+-0x1100], R69 ;  /* 0xffef0045020079a6 */ /* 0x0089e4000c10f394 */
.L_x_10063:
[----:B------:R-:W-:Y:S05]  /*8eb0*/  BSYNC B0 ;  /* 0x0000000000007941 */ /* 0x000fea0003800000 */
.L_x_10062:
[----:B---34-:R3:W4:Y:S01]  /*8ec0*/  LDS R69, [R71+0x2080] ;  /* 0x0020800047457984 */ /* 0x0187220000000800 */
[----:B------:R-:W-:Y:S01]  /*8ed0*/  BSSY B0, `(.L_x_10064) ;  /* 0x0000004000007945 */ /* 0x000fe20003800000 */
[----:B------:R-:W-:-:S03]  /*8ee0*/  LEA R171, R171, R100, 0x2 ;  /* 0x00000064abab7211 */ /* 0x000fc600078e10ff */
[----:B------:R-:W-:Y:S05]  /*8ef0*/  @!P4 BRA `(.L_x_10065) ;  /* 0x000000000004c947 */ /* 0x000fea0003800000 */
[----:B----4-:R4:W-:Y:S02]  /*8f00*/  REDG.E.ADD.F32.FTZ.RN.STRONG.GPU desc[UR20][R2.64+-0x1000], R69 ;  /* 0xfff00045020079a6 */ /* 0x0109e4000c10f394 */
.L_x_10065:
[----:B------:R-:W-:Y:S05]  /*8f10*/  BSYNC B0 ;  /* 0x0000000000007941 */ /* 0x000fea0003800000 */
.L_x_10064:
[----:B----4-:R4:W0:Y:S01]  /*8f20*/  LDS R69, [R171+0x2180] ;  /* 0x00218000ab457984 */ /* 0x0108220000000800 */
[----:B------:R-:W-:Y:S01]  /*8f30*/  BSSY B0, `(.L_x_10066) ;  /* 0x0000005000007945 */ /* 0x000fe20003800000 */
[C---:B--2---:R-:W-:Y:S02]  /*8f40*/  IADD3 R68, R101.reuse, 0x480, RZ ;  /* 0x0000048065447810 */ /* 0x044fe40007ffe0ff */
[----:B------:R-:W-:Y:S01]  /*8f50*/  IADD3 R174, R101, 0x4c0, RZ ;  /* 0x000004c065ae7810 */ /* 0x000fe20007ffe0ff */
[----:B------:R-:W-:Y:S06]  /*8f60*/  @!P5 BRA `(.L_x_10067) ;  /* 0x000000000004d947 */ /* 0x000fec0003800000 */
[----:B0-----:R2:W-:Y:S02]  /*8f70*/  REDG.E.ADD.F32.FTZ.RN.STRONG.GPU desc[UR20][R2.64+-0xf00], R69 ;  /* 0xfff10045020079a6 */ /* 0x0015e4000c10f394 */
.L_x_10067:
[----:B------:R-:W-:Y:S05]  /*8f80*/  BSYNC B0 ;  /* 0x0000000000007941 */ /* 0x000fea0003800000 */
.L_x_10066:
        /* <DEDUP_REMOVED lines=8> */
[----:B----4-:R-:W-:Y:S02]  /*9010*/  LEA.HI.SX32 R171, R176, R101, 0x1b ;  /* 0x00000065b0ab7211 */ /* 0x010fe400078fdaff */
        /* <DEDUP_REMOVED lines=9> */
.L_x_10069:
[----:B------:R-:W-:Y:S05]  /*90b0*/  BSYNC B0 ;  /* 0x0000000000007941 */ /* 0x000fea0003800000 */
.L_x_10068:
[----:B01----:R0:W1:Y:S01]  /*90c0*/  LDS R69, [R173+0x2380] ;  /* 0x00238000ad457984 */ /* 0x0030620000000800 */
[----:B------:R-:W-:Y:S01]  /*90d0*/  BSSY B0, `(.L_x_10070) ;  /* 0x0000006000007945 */ /* 0x000fe20003800000 */
[----:B------:R-:W-:Y:S02]  /*90e0*/  IADD3 R174, R101, 0x580, RZ ;  /* 0x0000058065ae7810 */ /* 0x000fe40007ffe0ff */
[----:B------:R-:W-:Y:S02]  /*90f0*/  LEA.HI.SX32 R71, R68, R101, 0x1b ;  /* 0x0000006544477211 */ /* 0x000fe400078fdaff */
[----:B------:R-:W-:Y:S01]  /*9100*/  LEA R176, R171, R100, 0x2 ;  /* 0x00000064abb07211 */ /* 0x000fe200078e10ff */
[----:B------:R-:W-:Y:S06]  /*9110*/  @!P0 BRA `(.L_x_10071) ;  /* 0x0000000000048947 */ /* 0x000fec0003800000 */
[----:B-1----:R2:W-:Y:S02]  /*9120*/  REDG.E.ADD.F32.FTZ.RN.STRONG.GPU desc[UR20][R2.64+-0xd00], R69 ;  /* 0xfff30045020079a6 */ /* 0x0025e4000c10f394 */
.L_x_10071:
[----:B------:R-:W-:Y:S05]  /*9130*/  BSYNC B0 ;  /* 0x0000000000007941 */ /* 0x000fea0003800000 */
.L_x_10070:
[----:B-12---:R1:W2:Y:S01]  /*9140*/  LDS R69, [R176+0x2480] ;  /* 0x00248000b0457984 */ /* 0x0062a20000000800 */
[----:B------:R-:W-:Y:S01]  /*9150*/  BSSY B0, `(.L_x_10072) ;  /* 0x0000006000007945 */ /* 0x000fe20003800000 */
[----:B------:R-:W-:Y:S02]  /*9160*/  IADD3 R68, R101, 0x5c0, RZ ;  /* 0x000005c065447810 */ /* 0x000fe40007ffe0ff */
[----:B------:R-:W-:Y:S02]  /*9170*/  LEA.HI.SX32 R171, R174, R101, 0x1b ;  /* 0x00000065aeab7211 */ /* 0x000fe400078fdaff */
[----:B0-----:R-:W-:Y:S01]  /*9180*/  LEA R173, R71, R100, 0x2 ;  /* 0x0000006447ad7211 */ /* 0x001fe200078e10ff */
[----:B------:R-:W-:Y:S06]  /*9190*/  @!P1 BRA `(.L_x_10073) ;  /* 0x0000000000049947 */ /* 0x000fec0003800000 */
[----:B--2---:R0:W-:Y:S02]  /*91a0*/  REDG.E.ADD.F32.FTZ.RN.STRONG.GPU desc[UR20][R2.64+-0xc00], R69 ;  /* 0xfff40045020079a6 */ /* 0x0041e4000c10f394 */
.L_x_10073:
[----:B------:R-:W-:Y:S05]  /*91b0*/  BSYNC B0 ;  /* 0x0000000000007941 */ /* 0x000fea0003800000 */
.L_x_10072:
[----:B0-2---:R0:W2:Y:S01]  /*91c0*/  LDS R69, [R173+0x2580] ;  /* 0x00258000ad457984 */ /* 0x0050a20000000800 */
[----:B------:R-:W-:Y:S01]  /*91d0*/  BSSY B0, `(.L_x_10074) ;  /* 0x0000006000007945 */ /* 0x000fe20003800000 */
[----:B------:R-:W-:Y:S02]  /*91e0*/  LEA.HI.SX32 R71, R68, R101, 0x1b ;  /* 0x0000006544477211 */ /* 0x000fe400078fdaff */
[----:B------:R-:W-:Y:S02]  /*91f0*/  IADD3 R174, R101, 0x600, RZ ;  /* 0x0000060065ae7810 */ /* 0x000fe40007ffe0ff */
[----:B------:R-:W-:Y:S01]  /*9200*/  LEA R68, R171, R100, 0x2 ;  /* 0x00000064ab447211 */ /* 0x000fe200078e10ff */
[----:B------:R-:W-:Y:S06]  /*9210*/  @!P2 BRA `(.L_x_10075) ;  /* 0x000000000004a947 */ /* 0x000fec0003800000 */
[----:B--2---:R3:W-:Y:S02]  /*9220*/  REDG.E.ADD.F32.FTZ.RN.STRONG.GPU desc[UR20][R2.64+-0xb00], R69 ;  /* 0xfff50045020079a6 */ /* 0x0047e4000c10f394 */
.L_x_10075:
[----:B------:R-:W-:Y:S05]  /*9230*/  BSYNC B0 ;  /* 0x0000000000007941 */ /* 0x000fea0003800000 */
.L_x_10074:
[----:B--23--:R2:W3:Y:S01]  /*9240*/  LDS R69, [R68+0x2680] ;  /* 0x0026800044457984 */ /* 0x00c4e20000000800 */
[----:B------:R-:W-:Y:S01]  /*9250*/  BSSY B0, `(.L_x_10076) ;  /* 0x0000005000007945 */ /* 0x000fe20003800000 */
[----:B------:R-:W-:Y:S02]  /*9260*/  LEA.HI.SX32 R171, R174, R101, 0x1b ;  /* 0x00000065aeab7211 */ /* 0x000fe400078fdaff */
[----:B------:R-:W-:Y:S01]  /*9270*/  LEA R71, R71, R100, 0x2 ;  /* 0x0000006447477211 */ /* 0x000fe200078e10ff */
[----:B------:R-:W-:Y:S06]  /*9280*/  @!P3 BRA `(.L_x_10077) ;  /* 0x000000000004b947 */ /* 0x000fec0003800000 */
[----:B---3--:R4:W-:Y:S02]  /*9290*/  REDG.E.ADD.F32.FTZ.RN.STRONG.GPU desc[UR20][R2.64+-0xa00], R69 ;  /* 0xfff60045020079a6 */ /* 0x0089e4000c10f394 */
.L_x_10077:
[----:B------:R-:W-:Y:S05]  /*92a0*/  BSYNC B0 ;  /* 0x0000000000007941 */ /* 0x000fea0003800000 */
.L_x_10076:
[----:B---34-:R3:W4:Y:S01]  /*92b0*/  LDS R69, [R71+0x2780] ;  /* 0x0027800047457984 */ /* 0x0187220000000800 */
[----:B------:R-:W-:Y:S01]  /*92c0*/  BSSY B0, `(.L_x_10078) ;  /* 0x0000004000007945 */ /* 0x000fe20003800000 */
[----:B------:R-:W-:-:S03]  /*92d0*/  LEA R171, R171, R100, 0x2 ;  /* 0x00000064abab7211 */ /* 0x000fc600078e10ff */
[----:B------:R-:W-:Y:S05]  /*92e0*/  @!P4 BRA `(.L_x_10079) ;  /* 0x000000000004c947 */ /* 0x000fea0003800000 */
[----:B----4-:R4:W-:Y:S02]  /*92f0*/  REDG.E.ADD.F32.FTZ.RN.STRONG.GPU desc[UR20][R2.64+-0x900], R69 ;  /* 0xfff70045020079a6 */ /* 0x0109e4000c10f394 */
.L_x_10079:
[----:B------:R-:W-:Y:S05]  /*9300*/  BSYNC B0 ;  /* 0x0000000000007941 */ /* 0x000fea0003800000 */
.L_x_10078:
[----:B----4-:R4:W0:Y:S01]  /*9310*/  LDS R69, [R171+0x2880] ;  /* 0x00288000ab457984 */ /* 0x0108220000000800 */
[----:B------:R-:W-:Y:S01]  /*9320*/  BSSY B0, `(.L_x_10080) ;  /* 0x0000005000007945 */ /* 0x000fe20003800000 */
[C---:B--2---:R-:W-:Y:S02]  /*9330*/  IADD3 R68, R101.reuse, 0x640, RZ ;  /* 0x0000064065447810 */ /* 0x044fe40007ffe0ff */
[----:B------:R-:W-:Y:S01]  /*9340*/  IADD3 R174, R101, 0x680, RZ ;  /* 0x0000068065ae7810 */ /* 0x000fe20007ffe0ff */
[----:B------:R-:W-:Y:S06]  /*9350*/  @!P5 BRA `(.L_x_10081) ;  /* 0x000000000004d947 */ /* 0x000fec0003800000 */
[----:B0-----:R2:W-:Y:S02]  /*9360*/  REDG.E.ADD.F32.FTZ.RN.STRONG.GPU desc[UR20][R2.64+-0x800], R69 ;  /* 0xfff80045020079a6 */ /* 0x0015e4000c10f394 */
.L_x_10081:
[----:B------:R-:W-:Y:S05]  /*9370*/  BSYNC B0 ;  /* 0x0000000000007941 */ /* 0x000fea0003800000 */
.L_x_10080:
        /* <DEDUP_REMOVED lines=18> */
.L_x_10083:
[----:B------:R-:W-:Y:S05]  /*94a0*/  BSYNC B0 ;  /* 0x0000000000007941 */ /* 0x000fea0003800000 */
.L_x_10082:
[----:B01----:R0:W1:Y:S01]  /*94b0*/  LDS R69, [R173+0x2a80] ;  /* 0x002a8000ad457984 */ /* 0x0030620000000800 */
[----:B------:R-:W-:Y:S01]  /*94c0*/  BSSY B0, `(.L_x_10084) ;  /* 0x0000006000007945 */ /* 0x000fe20003800000 */
[----:B------:R-:W-:Y:S02]  /*94d0*/  IADD3 R70, R101, 0x740, RZ ;  /* 0x0000074065467810 */ /* 0x000fe40007ffe0ff */
[----:B------:R-:W-:Y:S02]  /*94e0*/  LEA.HI.SX32 R71, R68, R101, 0x1b ;  /* 0x0000006544477211 */ /* 0x000fe400078fdaff */
[----:B------:R-:W-:Y:S01]  /*94f0*/  LEA R174, R171, R100, 0x2 ;  /* 0x00000064abae7211 */ /* 0x000fe200078e10ff */
[----:B------:R-:W-:Y:S06]  /*9500*/  @!P0 BRA `(.L_x_10085) ;  /* 0x0000000000048947 */ /* 0x000fec0003800000 */
[----:B-1----:R2:W-:Y:S02]  /*9510*/  REDG.E.ADD.F32.FTZ.RN.STRONG.GPU desc[UR20][R2.64+-0x600], R69 ;  /* 0xfffa0045020079a6 */ /* 0x0025e4000c10f394 */
.L_x_10085:
[----:B------:R-:W-:Y:S05]  /*9520*/  BSYNC B0 ;  /* 0x0000000000007941 */ /* 0x000fea0003800000 */
.L_x_10084:
[----:B-12---:R1:W2:Y:S01]  /*9530*/  LDS R69, [R174+0x2b80] ;  /* 0x002b8000ae457984 */ /* 0x0062a20000000800 */
[----:B------:R-:W-:Y:S01]  /*9540*/  BSSY B0, `(.L_x_10086) ;  /* 0x0000006000007945 */ /* 0x000fe20003800000 */
[----:B------:R-:W-:Y:S02]  /*9550*/  IADD3 R68, R101, 0x780, RZ ;  /* 0x0000078065447810 */ /* 0x000fe40007ffe0ff */
[----:B------:R-:W-:Y:S02]  /*9560*/  LEA.HI.SX32 R171, R70, R101, 0x1b ;  /* 0x0000006546ab7211 */ /* 0x000fe400078fdaff */
[----:B0-----:R-:W-:Y:S01]  /*9570*/  LEA R173, R71, R100, 0x2 ;  /* 0x0000006447ad7211 */ /* 0x001fe200078e10ff */
[----:B------:R-:W-:Y:S06]  /*9580*/  @!P1 BRA `(.L_x_10087) ;  /* 0x0000000000049947 */ /* 0x000fec0003800000 */
[----:B--2---:R0:W-:Y:S02]  /*9590*/  REDG.E.ADD.F32.FTZ.RN.STRONG.GPU desc[UR20][R2.64+-0x500], R69 ;  /* 0xfffb0045020079a6 */ /* 0x0041e4000c10f394 */
.L_x_10087:
[----:B------:R-:W-:Y:S05]  /*95a0*/  BSYNC B0 ;  /* 0x0000000000007941 */ /* 0x000fea0003800000 */
.L_x_10086:
[----:B0-2---:R0:W2:Y:S01]  /*95b0*/  LDS R69, [R173+0x2c80] ;  /* 0x002c8000ad457984 */ /* 0x0050a20000000800 */
[----:B------:R-:W-:Y:S01]  /*95c0*/  BSSY B0, `(.L_x_10088) ;  /* 0x0000006000007945 */ /* 0x000fe20003800000 */
[----:B------:R-:W-:Y:S02]  /*95d0*/  LEA.HI.SX32 R71, R68, R101, 0x1b ;  /* 0x0000006544477211 */ /* 0x000fe400078fdaff */
[----:B------:R-:W-:Y:S02]  /*95e0*/  IADD3 R70, R101, 0x7c0, RZ ;  /* 0x000007c065467810 */ /* 0x000fe40007ffe0ff */
[----:B------:R-:W-:Y:S01]  /*95f0*/  LEA R68, R171, R100, 0x2 ;  /* 0x00000064ab447211 */ /* 0x000fe200078e10ff */
[----:B------:R-:W-:Y:S06]  /*9600*/  @!P2 BRA `(.L_x_10089) ;  /* 0x000000000004a947 */ /* 0x000fec0003800000 */
[----:B--2---:R3:W-:Y:S02]  /*9610*/  REDG.E.ADD.F32.FTZ.RN.STRONG.GPU desc[UR20][R2.64+-0x400], R69 ;  /* 0xfffc0045020079a6 */ /* 0x0047e4000c10f394 */
.L_x_10089:
[----:B------:R-:W-:Y:S05]  /*9620*/  BSYNC B0 ;  /* 0x0000000000007941 */ /* 0x000fea0003800000 */
.L_x_10088:
[----:B--23--:R2:W3:Y:S01]  /*9630*/  LDS R69, [R68+0x2d80] ;  /* 0x002d800044457984 */ /* 0x00c4e20000000800 */
[----:B------:R-:W-:Y:S01]  /*9640*/  BSSY B0, `(.L_x_10090) ;  /* 0x0000006000007945 */ /* 0x000fe20003800000 */
[----:B------:R-:W-:Y:S01]  /*9650*/  LEA.HI.SX32 R171, R70, R101, 0x1b ;  /* 0x0000006546ab7211 */ /* 0x000fe200078fdaff */
[----:B------:R-:W-:Y:S01]  /*9660*/  FMUL.FTZ R168, R239, R168 ;  /* 0x000000a8efa87220 */ /* 0x000fe20000410000 */
[----:B------:R-:W-:Y:S01]  /*9670*/  LEA R71, R71, R100, 0x2 ;  /* 0x0000006447477211 */ /* 0x000fe200078e10ff */
[----:B------:R-:W-:Y:S06]  /*9680*/  @!P3 BRA `(.L_x_10091) ;  /* 0x000000000004b947 */ /* 0x000fec0003800000 */
[----:B---3--:R4:W-:Y:S02]  /*9690*/  REDG.E.ADD.F32.FTZ.RN.STRONG.GPU desc[UR20][R2.64+-0x300], R69 ;  /* 0xfffd0045020079a6 */ /* 0x0089e4000c10f394 */
.L_x_10091:
[----:B------:R-:W-:Y:S05]  /*96a0*/  BSYNC B0 ;  /* 0x0000000000007941 */ /* 0x000fea0003800000 */
.L_x_10090:
[----:B---34-:R3:W4:Y:S01]  /*96b0*/  LDS R69, [R71+0x2e80] ;  /* 0x002e800047457984 */ /* 0x0187220000000800 */
[----:B------:R-:W-:Y:S01]  /*96c0*/  BSSY B0, `(.L_x_10092) ;  /* 0x0000005000007945 */ /* 0x000fe20003800000 */
[----:B------:R-:W-:Y:S01]  /*96d0*/  LEA R171, R171, R100, 0x2 ;  /* 0x00000064abab7211 */ /* 0x000fe200078e10ff */
[----:B0-----:R-:W-:Y:S02]  /*96e0*/  FFMA.FTZ R173, R223, R166, R168 ;  /* 0x000000a6dfad7223 */ /* 0x001fe400000100a8 */
[----:B------:R-:W-:Y:S05]  /*96f0*/  @!P4 BRA `(.L_x_10093) ;  /* 0x000000000004c947 */ /* 0x000fea0003800000 */
[----:B----4-:R0:W-:Y:S02]  /*9700*/  REDG.E.ADD.F32.FTZ.RN.STRONG.GPU desc[UR20][R2.64+-0x200], R69 ;  /* 0xfffe0045020079a6 */ /* 0x0101e4000c10f394 */
.L_x_10093:
[----:B------:R-:W-:Y:S05]  /*9710*/  BSYNC B0 ;  /* 0x0000000000007941 */ /* 0x000fea0003800000 */
.L_x_10092:
[----:B0---4-:R0:W4:Y:S01]  /*9720*/  LDS R69, [R171+0x2f80] ;  /* 0x002f8000ab457984 */ /* 0x0111220000000800 */
[----:B------:R-:W-:Y:S01]  /*9730*/  BSSY B0, `(.L_x_10094) ;  /* 0x0000004000007945 */ /* 0x000fe20003800000 */
[----:B--2---:R-:W-:-:S03]  /*9740*/  FADD.FTZ R68, R164, R173 ;  /* 0x000000ada4447221 */ /* 0x004fc60000010000 */
[----:B------:R-:W-:Y:S05]  /*9750*/  @!P5 BRA `(.L_x_10095) ;  /* 0x000000000004d947 */ /* 0x000fea0003800000 */
[----:B----4-:R2:W-:Y:S02]  /*9760*/  REDG.E.ADD.F32.FTZ.RN.STRONG.GPU desc[UR20][R2.64+-0x100], R69 ;  /* 0xffff0045020079a6 */ /* 0x0105e4000c10f394 */
.L_x_10095:
[----:B------:R-:W-:Y:S05]  /*9770*/  BSYNC B0 ;  /* 0x0000000000007941 */ /* 0x000fea0003800000 */
.L_x_10094:
[----:B------:R-:W5:Y:S01]  /*9780*/  LDL R168, [R1+0xc] ;  /* 0x00000c0001a87983 */ /* 0x000f620000100800 */
[----:B--2-4-:R-:W-:Y:S01]  /*9790*/  MOV R69, R170 ;  /* 0x000000aa00457202 */ /* 0x014fe20000000f00 */
[----:B------:R-:W-:Y:S01]  /*97a0*/  FMUL.FTZ R134, R239, R134 ;  /* 0x00000086ef867220 */ /* 0x000fe20000410000 */
[----:B------:R-:W-:Y:S01]  /*97b0*/  MOV R70, R205 ;  /* 0x000000cd00467202 */ /* 0x000fe20000000f00 */
[----:B------:R-:W2:Y:S01]  /*97c0*/  S2R R173, SR_LANEID ;  /* 0x0000000000ad7919 */ /* 0x000ea20000000000 */
[----:B---3--:R-:W-:Y:S01]  /*97d0*/  MOV R71, R154 ;  /* 0x0000009a00477202 */ /* 0x008fe20000000f00 */
[----:B------:R-:W-:Y:S01]  /*97e0*/  FFMA.FTZ R134, R223, R133, R134 ;  /* 0x00000085df867223 */ /* 0x000fe20000010086 */
[----:B------:R-:W-:Y:S01]  /*97f0*/  FADD.FTZ R21, R86, R21 ;  /* 0x0000001556157221 */ /* 0x000fe20000010000 */
[----:B------:R-:W3:Y:S01]  /*9800*/  SHFL.DOWN PT, R2, R170, 0x1, 0x1f ;  /* 0x08201f00aa027f89 */ /* 0x000ee200000e0000 */
[----:B------:R-:W-:Y:S01]  /*9810*/  FMUL.FTZ R139, R194, R139 ;  /* 0x0000008bc28b7220 */ /* 0x000fe20000410000 */
[----:B------:R-:W-:Y:S01]  /*9820*/  FFMA.FTZ R134, R83, R211, R134 ;  /* 0x000000d353867223 */ /* 0x000fe20000010086 */
[----:B------:R-:W-:Y:S01]  /*9830*/  ISETP.NE.AND P2, PT, R101, RZ, PT ;  /* 0x000000ff6500720c */ /* 0x000fe20003f45270 */
[----:B0-----:R-:W0:Y:S01]  /*9840*/  SHFL.DOWN PT, R171, R205, 0x1, 0x1f ;  /* 0x08201f00cdab7f89 */ /* 0x001e2200000e0000 */
[----:B------:R-:W-:Y:S01]  /*9850*/  FFMA.FTZ R122, R122, R147, R139 ;  /* 0x000000937a7a7223 */ /* 0x000fe2000001008b */
[----:B------:R-:W-:Y:S01]  /*9860*/  FMUL.FTZ R132, R199, R132 ;  /* 0x00000084c7847220 */ /* 0x000fe20000410000 */
[----:B------:R-:W-:Y:S01]  /*9870*/  FMUL.FTZ R198, R198, R131 ;  /* 0x00000083c6c67220 */ /* 0x000fe20000410000 */
        /* <DEDUP_REMOVED lines=20> */
[----:B--2---:R-:W-:Y:S01]  /*99c0*/  ISETP.GT.AND P0, PT, R173, 0x1e, PT ;  /* 0x0000001ead00780c */ /* 0x004fe20003f04270 */
        /* <DEDUP_REMOVED lines=13> */
[----:B0-----:R-:W-:Y:S01]  /*9aa0*/  @!P0 FADD.FTZ R70, R70, R171 ;  /* 0x000000ab46468221 */ /* 0x001fe20000010000 */
[----:B----4-:R-:W-:Y:S01]  /*9ab0*/  @!P0 FADD.FTZ R71, R71, R164 ;  /* 0x000000a447478221 */ /* 0x010fe20000010000 */
[----:B-1----:R-:W-:Y:S01]  /*9ac0*/  @!P0 FADD.FTZ R68, R3, R68 ;  /* 0x0000004403448221 */ /* 0x002fe20000010000 */
        /* <DEDUP_REMOVED lines=104> */
.L_x_10097:
[----:B------:R-:W-:Y:S05]  /*a150*/  BSYNC B0 ;  /* 0x0000000000007941 */ /* 0x000fea0003800000 */
.L_x_10096:
[----:B------:R-:W-:Y:S02]  /*a160*/  UIADD3 UR7, UR7, 0x1, URZ ;  /* 0x0000000107077890 */ /* 0x000fe4000fffe03f */
[----:B------:R-:W-:Y:S02]  /*a170*/  UIADD3 UR8, UP1, UR8, 0x1, URZ ;  /* 0x0000000108087890 */ /* 0x000fe4000ff3e03f */
[----:B------:R-:W-:Y:S02]  /*a180*/  UISETP.GE.AND UP0, UPT, UR7, UR55, UPT ;  /* 0x000000370700728c */ /* 0x000fe4000bf06270 */
[----:B------:R-:W-:-:S04]  /*a190*/  UIADD3.X UR9, URZ, UR9, URZ, UP1, !UPT ;  /* 0x000000093f097290 */ /* 0x000fc80008ffe43f */
[----:B------:R-:W-:-:S13]  /*a1a0*/  PLOP3.LUT P0, PT, PT, PT, UP0, 0x80, 0x0 ;  /* 0x000000000000781c */ /* 0x000fda0003f0f008 */
[----:B------:R-:W-:Y:S05]  /*a1b0*/  @!P0 BRA `(.L_x_10098) ;  /* 0xffffff7400548947 */ /* 0x000fea000383ffff */
.L_x_10003:
[----:B-1----:R-:W2:Y:S01]  /*a1c0*/  LDL.LU R0, [R1+0x10] ;  /* 0x0000100001007983 */ /* 0x002ea20000300800 */
[----:B------:R-:W-:Y:S01]  /*a1d0*/  F2FP.BF16.F32.PACK_AB R36, R27, R35 ;  /* 0x000000231b24723e */ /* 0x000fe200000010ff */
[----:B------:R-:W-:Y:S01]  /*a1e0*/  UIADD3 UR7, UR15, -0x1, URZ ;  /* 0xffffffff0f077890 */ /* 0x000fe2000fffe03f */
[----:B------:R-:W-:Y:S01]  /*a1f0*/  F2FP.BF16.F32.PACK_AB R39, R24, R32 ;  /* 0x000000201827723e */ /* 0x000fe200000010ff */
[----:B------:R-:W1:Y:S01]  /*a200*/  S2R R2, SR_LANEID ;  /* 0x0000000000027919 */ /* 0x000e620000000000 */
        /* <DEDUP_REMOVED lines=20> */
[----:B------:R-:W-:-:S02]  /*a350*/  UIMAD.WIDE.U32 UR18, UR10, UR30, UR18 ;  /* 0x0000001e0a1272a5 */ /* 0x000fc4000f8e0012 */
[----:B------:R-:W-:Y:S02]  /*a360*/  UIMAD UR28, UR10, UR31, UR28 ;  /* 0x0000001f0a1c72a4 */ /* 0x000fe4000f8e021c */
[----:B------:R-:W-:Y:S01]  /*a370*/  UIADD3 UR50, UP2, UR50, -0x800, URZ ;  /* 0xfffff80032327890 */ /* 0x000fe2000ff5e03f */
[----:B------:R-:W-:Y:S01]  /*a380*/  ULDC.64 UR30, c[0x0][0x3e0] ;  /* 0x0000f800001e7ab9 */ /* 0x000fe20000000a00 */
[----:B------:R-:W-:Y:S02]  /*a390*/  UIADD3 UR28, UR19, UR28, URZ ;  /* 0x0000001c131c7290 */ /* 0x000fe4000fffe03f */
[----:B------:R-:W-:Y:S01]  /*a3a0*/  ULEA UR19, UP0, UR18, UR30, 0x1 ;  /* 0x0000001e12137291 */ /* 0x000fe2000f80083f */
[----:B-1----:R-:W-:Y:S01]  /*a3b0*/  LEA R3, R2, R99, 0x1 ;  /* 0x0000006302037211 */ /* 0x002fe200078e08ff */
[----:B------:R-:W-:Y:S01]  /*a3c0*/  UIADD3 UR48, UP3, UR48, -0x800, URZ ;  /* 0xfffff80030307890 */ /* 0x000fe2000ff7e03f */
[----:B------:R-:W-:Y:S01]  /*a3d0*/  IADD3 R99, R99, R2, RZ ;  /* 0x0000000263637210 */ /* 0x000fe20007ffe0ff */
[----:B------:R-:W-:Y:S01]  /*a3e0*/  ULEA.HI.X UR18, UR18, UR31, UR28, 0x1, UP0 ;  /* 0x0000001f12127291 */ /* 0x000fe200080f0c1c */
[-C--:B------:R-:W-:Y:S01]  /*a3f0*/  LEA R20, R3, R100.reuse, 0x4 ;  /* 0x0000006403147211 */ /* 0x080fe200078e20ff */
[----:B------:R-:W-:Y:S01]  /*a400*/  BAR.SYNC.DEFER_BLOCKING 0x0 ;  /* 0x0000000000007b1d */ /* 0x000fe20000010000 */
[----:B------:R-:W-:Y:S01]  /*a410*/  LEA R99, R99, R100, 0x4 ;  /* 0x0000006463637211 */ /* 0x000fe200078e20ff */
[----:B------:R-:W-:Y:S01]  /*a420*/  UIADD3 UR16, UP4, UR16, -0x800, URZ ;  /* 0xfffff80010107890 */ /* 0x000fe2000ff9e03f */
[----:B------:R-:W-:Y:S01]  /*a430*/  MOV R2, UR19 ;  /* 0x0000001300027c02 */ /* 0x000fe20008000f00 */
[----:B------:R-:W-:Y:S01]  /*a440*/  UIADD3 UR6, UR6, 0x1, URZ ;  /* 0x0000000106067890 */ /* 0x000fe2000fffe03f */
[----:B------:R-:W-:Y:S01]  /*a450*/  MOV R3, UR18 ;  /* 0x0000001200037c02 */ /* 0x000fe20008000f00 */
[----:B------:R-:W-:Y:S01]  /*a460*/  ULDC.64 UR28, c[0x0][0x3a8] ;  /* 0x0000ea00001c7ab9 */ /* 0x000fe20000000a00 */
[----:B------:R-:W-:-:S02]  /*a470*/  UIADD3.X UR53, UR53, -0x1, URZ, UP1, !UPT ;  /* 0xffffffff35357890 */ /* 0x000fc40008ffe43f */
[----:B------:R-:W-:Y:S01]  /*a480*/  UIMAD UR18, UR13, UR28, URZ ;  /* 0x0000001c0d1272a4 */ /* 0x000fe2000f8e023f */
[----:B------:R-:W-:Y:S01]  /*a490*/  IMAD.WIDE R2, R98, 0x10, R2 ;  /* 0x0000001062027825 */ /* 0x000fe200078e0202 */
[----:B------:R-:W-:Y:S02]  /*a4a0*/  UIMAD.WIDE.U32 UR8, UR12, UR28, UR8 ;  /* 0x0000001c0c0872a5 */ /* 0x000fe4000f8e0008 */
[----:B------:R-:W-:Y:S02]  /*a4b0*/  UIMAD UR18, UR12, UR29, UR18 ;  /* 0x0000001d0c1272a4 */ /* 0x000fe4000f8e0212 */
[----:B------:R-:W-:Y:S01]  /*a4c0*/  UIADD3.X UR51, UR51, -0x1, URZ, UP2, !UPT ;  /* 0xffffffff33337890 */ /* 0x000fe200097fe43f */
[----:B------:R-:W-:Y:S01]  /*a4d0*/  ULDC.64 UR28, c[0x0][0x3b0] ;  /* 0x0000ec00001c7ab9 */ /* 0x000fe20000000a00 */
[----:B------:R-:W-:Y:S02]  /*a4e0*/  UIADD3 UR9, UR9, UR18, URZ ;  /* 0x0000001209097290 */ /* 0x000fe4000fffe03f */
[----:B------:R-:W-:-:S02]  /*a4f0*/  UIMAD UR18, UR11, UR28, URZ ;  /* 0x0000001c0b1272a4 */ /* 0x000fc4000f8e023f */
[----:B------:R-:W-:Y:S01]  /*a500*/  UIMAD.WIDE.U32 UR8, UR10, UR28, UR8 ;  /* 0x0000001c0a0872a5 */ /* 0x000fe2000f8e0008 */
[----:B------:R1:W-:Y:S01]  /*a510*/  STS.128 [R20], R36 ;  /* 0x0000002414007388 */ /* 0x0003e20000000c00 */
[----:B------:R-:W-:Y:S02]  /*a520*/  UIMAD UR18, UR10, UR29, UR18 ;  /* 0x0000001d0a1272a4 */ /* 0x000fe4000f8e0212 */
[----:B------:R-:W-:Y:S01]  /*a530*/  UIADD3.X UR49, UR49, -0x1, URZ, UP3, !UPT ;  /* 0xffffffff31317890 */ /* 0x000fe20009ffe43f */
[----:B------:R-:W-:Y:S01]  /*a540*/  STS.128 [R20+0x10], R24 ;  /* 0x0000101814007388 */ /* 0x000fe20000000c00 */
[----:B------:R-:W-:-:S03]  /*a550*/  NOP ;  /* 0x0000000000007918 */ /* 0x000fc60000000000 */
[----:B------:R-:W3:Y:S01]  /*a560*/  LDS.128 R28, [R99] ;  /* 0x00000000631c7984 */ /* 0x000ee20000000c00 */
[----:B------:R-:W-:Y:S01]  /*a570*/  ULDC.64 UR28, c[0x0][0x3f0] ;  /* 0x0000fc00001c7ab9 */ /* 0x000fe20000000a00 */
[----:B------:R-:W-:Y:S02]  /*a580*/  UIADD3 UR18, UR9, UR18, URZ ;  /* 0x0000001209127290 */ /* 0x000fe4000fffe03f */
[----:B------:R-:W4:Y:S01]  /*a590*/  LDS.128 R24, [R99+0x200] ;  /* 0x0002000063187984 */ /* 0x000f220000000c00 */
[----:B-1----:R-:W-:Y:S01]  /*a5a0*/  F2FP.BF16.F32.PACK_AB R39, R19, R18 ;  /* 0x000000121327723e */ /* 0x002fe200000010ff */
[----:B------:R-:W-:Y:S01]  /*a5b0*/  ULEA UR9, UP0, UR8, UR28, 0x1 ;  /* 0x0000001c08097291 */ /* 0x000fe2000f80083f */
[----:B------:R-:W-:Y:S01]  /*a5c0*/  F2FP.BF16.F32.PACK_AB R38, R17, R16 ;  /* 0x000000101126723e */ /* 0x000fe200000010ff */
[----:B------:R-:W-:Y:S01]  /*a5d0*/  UIADD3.X UR17, UR17, -0x1, URZ, UP4, !UPT ;  /* 0xffffffff11117890 */ /* 0x000fe2000a7fe43f */
[----:B------:R-:W-:Y:S01]  /*a5e0*/  F2FP.BF16.F32.PACK_AB R37, R15, R14 ;  /* 0x0000000e0f25723e */ /* 0x000fe200000010ff */
[----:B------:R-:W-:Y:S01]  /*a5f0*/  ULEA.HI.X UR8, UR8, UR29, UR18, 0x1, UP0 ;  /* 0x0000001d08087291 */ /* 0x000fe200080f0c12 */
[----:B------:R-:W-:Y:S01]  /*a600*/  F2FP.BF16.F32.PACK_AB R36, R13, R12 ;  /* 0x0000000c0d24723e */ /* 0x000fe200000010ff */
[----:B------:R-:W-:-:S03]  /*a610*/  UISETP.GT.AND UP0, UPT, UR15, 0x1, UPT ;  /* 0x000000010f00788c */ /* 0x000fc6000bf04270 */
[----:B------:R-:W-:-:S03]  /*a620*/  UMOV UR15, UR7 ;  /* 0x00000007000f7c82 */ /* 0x000fc60008000000 */
[----:B------:R-:W-:Y:S01]  /*a630*/  PLOP3.LUT P0, PT, PT, PT, UP0, 0x80, 0x0 ;  /* 0x000000000000781c */ /* 0x000fe20003f0f008 */
[----:B---3--:R-:W-:Y:S04]  /*a640*/  STG.E.128 desc[UR20][R2.64], R28 ;  /* 0x0000001c02007986 */ /* 0x008fe8000c101d14 */
[----:B----4-:R1:W-:Y:S01]  /*a650*/  STG.E.128 desc[UR20][R2.64+0x200], R24 ;  /* 0x0002001802007986 */ /* 0x0103e2000c101d14 */
[----:B------:R-:W-:Y:S01]  /*a660*/  BAR.SYNC.DEFER_BLOCKING 0x0 ;  /* 0x0000000000007b1d */ /* 0x000fe20000010000 */
[----:B-1----:R-:W-:Y:S02]  /*a670*/  MOV R2, UR9 ;  /* 0x0000000900027c02 */ /* 0x002fe40008000f00 */
[----:B------:R-:W-:-:S03]  /*a680*/  MOV R3, UR8 ;  /* 0x0000000800037c02 */ /* 0x000fc60008000f00 */
[----:B------:R-:W-:Y:S04]  /*a690*/  STS.128 [R20], R32 ;  /* 0x0000002014007388 */ /* 0x000fe80000000c00 */
[----:B------:R-:W-:Y:S01]  /*a6a0*/  STS.128 [R20+0x10], R36 ;  /* 0x0000102414007388 */ /* 0x000fe20000000c00 */
[----:B------:R-:W-:-:S03]  /*a6b0*/  NOP ;  /* 0x0000000000007918 */ /* 0x000fc60000000000 */
[----:B------:R-:W1:Y:S04]  /*a6c0*/  LDS.128 R28, [R99] ;  /* 0x00000000631c7984 */ /* 0x000e680000000c00 */
[----:B------:R3:W4:Y:S02]  /*a6d0*/  LDS.128 R40, [R99+0x200] ;  /* 0x0002000063287984 */ /* 0x0007240000000c00 */
[----:B---3--:R-:W-:-:S05]  /*a6e0*/  IMAD.WIDE R98, R98, 0x10, R2 ;  /* 0x0000001062627825 */ /* 0x008fca00078e0202 */
[----:B-1----:R1:W-:Y:S04]  /*a6f0*/  STG.E.128 desc[UR20][R98.64], R28 ;  /* 0x0000001c62007986 */ /* 0x0023e8000c101d14 */
[----:B----4-:R1:W-:Y:S01]  /*a700*/  STG.E.128 desc[UR20][R98.64+0x200], R40 ;  /* 0x0002002862007986 */ /* 0x0103e2000c101d14 */
[----:B--2---:R-:W-:-:S04]  /*a710*/  FADD.FTZ R0, R0, R4 ;  /* 0x0000000400007221 */ /* 0x004fc80000010000 */
        /* <DEDUP_REMOVED lines=15> */
[----:B------:R1:W-:Y:S01]  /*a810*/  STL [R1+0x10], R0 ;  /* 0x0000100001007387 */ /* 0x0003e20000100800 */
[----:B------:R-:W-:Y:S05]  /*a820*/  @P0 BRA `(.L_x_10099) ;  /* 0xffffff6000900947 */ /* 0x000fea000383ffff */
.L_x_10001:
[----:B------:R-:W-:Y:S02]  /*a830*/  ULDC.64 UR4, c[0x0][0x3d8] ;  /* 0x0000f60000047ab9 */ /* 0x000fe40000000a00 */
[----:B------:R-:W-:-:S04]  /*a840*/  ISETP.NE.U32.AND P0, PT, RZ, UR4, PT ;  /* 0x00000004ff007c0c */ /* 0x000fc8000bf05070 */
[----:B------:R-:W-:-:S13]  /*a850*/  ISETP.NE.AND.EX P0, PT, RZ, UR5, PT, P0 ;  /* 0x00000005ff007c0c */ /* 0x000fda000bf05300 */
[----:B------:R-:W-:Y:S05]  /*a860*/  @!P0 BRA `(.L_x_10100) ;  /* 0x00000000008c8947 */ /* 0x000fea0003800000 */
[----:B------:R-:W1:Y:S01]  /*a870*/  LDL.LU R2, [R1+0x14] ;  /* 0x0000140001027983 */ /* 0x000e620000300800 */
[----:B------:R-:W-:Y:S01]  /*a880*/  BSSY B0, `(.L_x_10100) ;  /* 0x0000021000007945 */ /* 0x000fe20003800000 */
[----:B------:R-:W2:Y:S01]  /*a890*/  S2R R4, SR_LANEID ;  /* 0x0000000000047919 */ /* 0x000ea20000000000 */
[----:B------:R-:W3:Y:S01]  /*a8a0*/  S2R R6, SR_TID.X ;  /* 0x0000000000067919 */ /* 0x000ee20000002100 */
[----:B--2---:R-:W-:-:S13]  /*a8b0*/  ISETP.NE.AND P1, PT, R4, RZ, PT ;  /* 0x000000ff0400720c */ /* 0x004fda0003f25270 */
[----:B------:R-:W2:Y:S01]  /*a8c0*/  @!P1 S2R R9, SR_CgaCtaId ;  /* 0x0000000000099919 */ /* 0x000ea20000008800 */
[----:B---3--:R-:W-:-:S04]  /*a8d0*/  @!P1 SHF.R.S32.HI R7, RZ, 0x1f, R6 ;  /* 0x0000001fff079819 */ /* 0x008fc80000011406 */
[----:B------:R-:W-:Y:S01]  /*a8e0*/  @!P1 LEA.HI R7, R7, R6, RZ, 0x5 ;  /* 0x0000000607079211 */ /* 0x000fe200078f28ff */
[----:B-1----:R-:W1:Y:S02]  /*a8f0*/  SHFL.DOWN P0, R0, R2, 0x1, 0x1f ;  /* 0x08201f0002007f89 */ /* 0x002e640000000000 */
[----:B-1----:R-:W-:-:S05]  /*a900*/  @P0 FADD R0, R0, R2 ;  /* 0x0000000200000221 */ /* 0x002fca0000000000 */
[----:B------:R-:W1:Y:S02]  /*a910*/  SHFL.DOWN P0, R3, R0, 0x2, 0x1f ;  /* 0x08401f0000037f89 */ /* 0x000e640000000000 */
[----:B-1----:R-:W-:Y:S01]  /*a920*/  @P0 FADD R3, R0, R3 ;  /* 0x0000000300030221 */ /* 0x002fe20000000000 */
[----:B------:R-:W-:-:S04]  /*a930*/  @!P1 MOV R0, 0x400 ;  /* 0x0000040000009802 */ /* 0x000fc80000000f00 */
[----:B------:R-:W1:Y:S01]  /*a940*/  SHFL.DOWN P0, R2, R3, 0x4, 0x1f ;  /* 0x08801f0003027f89 */ /* 0x000e620000000000 */
[----:B--2---:R-:W-:Y:S01]  /*a950*/  @!P1 LEA R0, R9, R0, 0x18 ;  /* 0x0000000009009211 */ /* 0x004fe200078ec0ff */
        /* <DEDUP_REMOVED lines=19> */
.L_x_10101:
[----:B------:R-:W-:Y:S05]  /*aa90*/  BSYNC B0 ;  /* 0x0000000000007941 */ /* 0x000fea0003800000 */
.L_x_10100:
        /* <DEDUP_REMOVED lines=31> */
[----:B----4-:R-:W1:Y:S01]  /*ac90*/  @!P0 S2R R3, SR_CgaCtaId ;  /* 0x0000000000038919 */ /* 0x010e620000008800 */
        /* <DEDUP_REMOVED lines=9> */
.L_x_10103:
[----:B------:R-:W3:Y:S02]  /*ad30*/  S2R R11, SR_TID.X ;  /* 0x00000000000b7919 */ /* 0x000ee40000002100 */
.L_x_10104:
[----:B------:R-:W-:Y:S05]  /*ad40*/  BSYNC B0 ;  /* 0x0000000000007941 */ /* 0x000fea0003800000 */
.L_x_10102:
        /* <DEDUP_REMOVED lines=22> */
.L_x_10106:
[----:B-1----:R-:W-:Y:S02]  /*aeb0*/  LEA R0, R11, UR8, 0x3 ;  /* 0x000000080b007c11 */ /* 0x002fe4000f8e18ff */
[----:B--234-:R-:W-:Y:S02]  /*aec0*/  MOV R3, UR5 ;  /* 0x0000000500037c02 */ /* 0x01cfe40008000f00 */
        /* <DEDUP_REMOVED lines=30> */
.L_x_10105:
[----:B------:R-:W-:Y:S05]  /*b0b0*/  EXIT ;  /* 0x000000000000794d */ /* 0x000fea0003800000 */
.L_x_10007:
[----:B------:R-:W-:Y:S01]  /*b0c0*/  HFMA2.MMA R229, -RZ, RZ, 0, 5.9604644775390625e-08 ;  /* 0x00000001ffe57435 */ /* 0x000fe200000001ff */
[----:B------:R-:W-:Y:S02]  /*b0d0*/  MOV R230, R225 ;  /* 0x000000e100e67202 */ /* 0x000fe40000000f00 */
[----:B------:R-:W-:Y:S02]  /*b0e0*/  MOV R228, RZ ;  /* 0x000000ff00e47202 */ /* 0x000fe40000000f00 */
[----:B------:R-:W-:-:S07]  /*b0f0*/  MOV R79, 0xffffffff ;  /* 0xffffffff004f7802 */ /* 0x000fce0000000f00 */
[----:B-1---5:R-:W-:Y:S05]  /*b100*/  WARPSYNC.COLLECTIVE R79, `(.L_x_10107) ;  /* 0x000000004f087348 */ /* 0x022fea0003c00000 */
[----:B------:R0:W2:Y:S02]  /*b110*/  SHFL.UP P3, R77, R230, R229, R228 ;  /* 0x040000e5e64d7389 */ /* 0x0000a400000600e4 */
[----:B012--5:R-:W-:Y:S01]  /*b120*/  ENDCOLLECTIVE ;  /* 0x000000000000791b */ /* 0x027fe20003800000 */
.L_x_10107:
[----:B------:R-:W-:Y:S02]  /*b130*/  MOV R230, R76 ;  /* 0x0000004c00e67202 */ /* 0x000fe40000000f00 */
[----:B------:R-:W-:-:S07]  /*b140*/  MOV R78, R77 ;  /* 0x0000004d004e7202 */ /* 0x000fce0000000f00 */
[----:B------:R-:W-:Y:S05]  /*b150*/  WARPSYNC.COLLECTIVE R79, `(.L_x_10108) ;  /* 0x000000004f087348 */ /* 0x000fea0003c00000 */
[----:B------:R0:W1:Y:S02]  /*b160*/  SHFL.UP P3, R77, R230, R229, R228 ;  /* 0x040000e5e64d7389 */ /* 0x00006400000600e4 */
[----:B01----:R-:W-:Y:S01]  /*b170*/  ENDCOLLECTIVE ;  /* 0x000000000000791b */ /* 0x003fe20003800000 */
.L_x_10108:
[----:B------:R-:W-:Y:S02]  /*b180*/  MOV R230, R226 ;  /* 0x000000e200e67202 */ /* 0x000fe40000000f00 */
[----:B------:R-:W-:-:S07]  /*b190*/  MOV R231, R77 ;  /* 0x0000004d00e77202 */ /* 0x000fce0000000f00 */
[----:B------:R-:W-:Y:S05]  /*b1a0*/  WARPSYNC.COLLECTIVE R79, `(.L_x_10109) ;  /* 0x000000004f087348 */ /* 0x000fea0003c00000 */
[----:B------:R0:W1:Y:S02]  /*b1b0*/  SHFL.UP P3, R77, R230, R229, R228 ;  /* 0x040000e5e64d7389 */ /* 0x00006400000600e4 */
[----:B01----:R-:W-:Y:S01]  /*b1c0*/  ENDCOLLECTIVE ;  /* 0x000000000000791b */ /* 0x003fe20003800000 */
.L_x_10109:
[----:B------:R-:W-:Y:S02]  /*b1d0*/  MOV R230, R227 ;  /* 0x000000e300e67202 */ /* 0x000fe40000000f00 */
[----:B------:R-:W-:-:S07]  /*b1e0*/  MOV R232, R77 ;  /* 0x0000004d00e87202 */ /* 0x000fce0000000f00 */
[----:B------:R-:W-:Y:S05]  /*b1f0*/  WARPSYNC.COLLECTIVE R79, `(.L_x_10110) ;  /* 0x000000004f087348 */ /* 0x000fea0003c00000 */
[----:B------:R0:W1:Y:S02]  /*b200*/  SHFL.UP P3, R77, R230, R229, R228 ;  /* 0x040000e5e64d7389 */ /* 0x00006400000600e4 */
[----:B01----:R-:W-:Y:S01]  /*b210*/  ENDCOLLECTIVE ;  /* 0x000000000000791b */ /* 0x003fe20003800000 */
.L_x_10110:
        /* <DEDUP_REMOVED lines=17> */
.L_x_10111:
[----:B------:R-:W-:Y:S02]  /*b330*/  MOV R230, R76 ;  /* 0x0000004c00e67202 */ /* 0x000fe40000000f00 */
[----:B------:R-:W-:-:S07]  /*b340*/  MOV R78, R77 ;  /* 0x0000004d004e7202 */ /* 0x000fce0000000f00 */
[----:B------:R-:W-:Y:S05]  /*b350*/  WARPSYNC.COLLECTIVE R79, `(.L_x_10112) ;  /* 0x000000004f087348 */ /* 0x000fea0003c00000 */
[----:B------:R0:W1:Y:S02]  /*b360*/  SHFL.UP P3, R77, R230, R229, R228 ;  /* 0x040000e5e64d7389 */ /* 0x00006400000600e4 */
[----:B01----:R-:W-:Y:S01]  /*b370*/  ENDCOLLECTIVE ;  /* 0x000000000000791b */ /* 0x003fe20003800000 */
.L_x_10112:
[----:B------:R-:W-:Y:S02]  /*b380*/  MOV R230, R226 ;  /* 0x000000e200e67202 */ /* 0x000fe40000000f00 */
[----:B------:R-:W-:-:S07]  /*b390*/  MOV R231, R77 ;  /* 0x0000004d00e77202 */ /* 0x000fce0000000f00 */
[----:B------:R-:W-:Y:S05]  /*b3a0*/  WARPSYNC.COLLECTIVE R79, `(.L_x_10113) ;  /* 0x000000004f087348 */ /* 0x000fea0003c00000 */
[----:B------:R0:W1:Y:S02]  /*b3b0*/  SHFL.UP P3, R77, R230, R229, R228 ;  /* 0x040000e5e64d7389 */ /* 0x00006400000600e4 */
[----:B01----:R-:W-:Y:S01]  /*b3c0*/  ENDCOLLECTIVE ;  /* 0x000000000000791b */ /* 0x003fe20003800000 */
.L_x_10113:
[----:B------:R-:W-:Y:S02]  /*b3d0*/  MOV R230, R227 ;  /* 0x000000e300e67202 */ /* 0x000fe40000000f00 */
[----:B------:R-:W-:-:S07]  /*b3e0*/  MOV R232, R77 ;  /* 0x0000004d00e87202 */ /* 0x000fce0000000f00 */
[----:B------:R-:W-:Y:S05]  /*b3f0*/  WARPSYNC.COLLECTIVE R79, `(.L_x_10114) ;  /* 0x000000004f087348 */ /* 0x000fea0003c00000 */
[----:B------:R0:W1:Y:S02]  /*b400*/  SHFL.UP P3, R77, R230, R229, R228 ;  /* 0x040000e5e64d7389 */ /* 0x00006400000600e4 */
[----:B01----:R-:W-:Y:S01]  /*b410*/  ENDCOLLECTIVE ;  /* 0x000000000000791b */ /* 0x003fe20003800000 */
.L_x_10114:
        /* <DEDUP_REMOVED lines=17> */
.L_x_10115:
[----:B------:R-:W-:Y:S02]  /*b530*/  MOV R230, R76 ;  /* 0x0000004c00e67202 */ /* 0x000fe40000000f00 */
[----:B------:R-:W-:-:S07]  /*b540*/  MOV R78, R77 ;  /* 0x0000004d004e7202 */ /* 0x000fce0000000f00 */
[----:B------:R-:W-:Y:S05]  /*b550*/  WARPSYNC.COLLECTIVE R79, `(.L_x_10116) ;  /* 0x000000004f087348 */ /* 0x000fea0003c00000 */
[----:B------:R0:W1:Y:S02]  /*b560*/  SHFL.UP P3, R77, R230, R229, R228 ;  /* 0x040000e5e64d7389 */ /* 0x00006400000600e4 */
[----:B01----:R-:W-:Y:S01]  /*b570*/  ENDCOLLECTIVE ;  /* 0x000000000000791b */ /* 0x003fe20003800000 */
.L_x_10116:
[----:B------:R-:W-:Y:S02]  /*b580*/  MOV R230, R226 ;  /* 0x000000e200e67202 */ /* 0x000fe40000000f00 */
[----:B------:R-:W-:-:S07]  /*b590*/  MOV R231, R77 ;  /* 0x0000004d00e77202 */ /* 0x000fce0000000f00 */
[----:B------:R-:W-:Y:S05]  /*b5a0*/  WARPSYNC.COLLECTIVE R79, `(.L_x_10117) ;  /* 0x000000004f087348 */ /* 0x000fea0003c00000 */
[----:B------:R0:W1:Y:S02]  /*b5b0*/  SHFL.UP P3, R77, R230, R229, R228 ;  /* 0x040000e5e64d7389 */ /* 0x00006400000600e4 */
[----:B01----:R-:W-:Y:S01]  /*b5c0*/  ENDCOLLECTIVE ;  /* 0x000000000000791b */ /* 0x003fe20003800000 */
.L_x_10117:
[----:B------:R-:W-:Y:S02]  /*b5d0*/  MOV R230, R227 ;  /* 0x000000e300e67202 */ /* 0x000fe40000000f00 */
[----:B------:R-:W-:-:S07]  /*b5e0*/  MOV R232, R77 ;  /* 0x0000004d00e87202 */ /* 0x000fce0000000f00 */
[----:B------:R-:W-:Y:S05]  /*b5f0*/  WARPSYNC.COLLECTIVE R79, `(.L_x_10118) ;  /* 0x000000004f087348 */ /* 0x000fea0003c00000 */
[----:B------:R0:W1:Y:S02]  /*b600*/  SHFL.UP P3, R77, R230, R229, R228 ;  /* 0x040000e5e64d7389 */ /* 0x00006400000600e4 */
[----:B01----:R-:W-:Y:S01]  /*b610*/  ENDCOLLECTIVE ;  /* 0x000000000000791b */ /* 0x003fe20003800000 */
.L_x_10118:
        /* <DEDUP_REMOVED lines=17> */
.L_x_10119:
[----:B------:R-:W-:Y:S02]  /*b730*/  MOV R230, R76 ;  /* 0x0000004c00e67202 */ /* 0x000fe40000000f00 */
[----:B------:R-:W-:-:S07]  /*b740*/  MOV R78, R77 ;  /* 0x0000004d004e7202 */ /* 0x000fce0000000f00 */
[----:B------:R-:W-:Y:S05]  /*b750*/  WARPSYNC.COLLECTIVE R79, `(.L_x_10120) ;  /* 0x000000004f087348 */ /* 0x000fea0003c00000 */
[----:B------:R0:W1:Y:S02]  /*b760*/  SHFL.UP P3, R77, R230, R229, R228 ;  /* 0x040000e5e64d7389 */ /* 0x00006400000600e4 */
[----:B01----:R-:W-:Y:S01]  /*b770*/  ENDCOLLECTIVE ;  /* 0x000000000000791b */ /* 0x003fe20003800000 */
.L_x_10120:
[----:B------:R-:W-:Y:S02]  /*b780*/  MOV R230, R226 ;  /* 0x000000e200e67202 */ /* 0x000fe40000000f00 */
[----:B------:R-:W-:-:S07]  /*b790*/  MOV R231, R77 ;  /* 0x0000004d00e77202 */ /* 0x000fce0000000f00 */
[----:B------:R-:W-:Y:S05]  /*b7a0*/  WARPSYNC.COLLECTIVE R79, `(.L_x_10121) ;  /* 0x000000004f087348 */ /* 0x000fea0003c00000 */
[----:B------:R0:W1:Y:S02]  /*b7b0*/  SHFL.UP P3, R77, R230, R229, R228 ;  /* 0x040000e5e64d7389 */ /* 0x00006400000600e4 */
[----:B01----:R-:W-:Y:S01]  /*b7c0*/  ENDCOLLECTIVE ;  /* 0x000000000000791b */ /* 0x003fe20003800000 */
.L_x_10121:
[----:B------:R-:W-:Y:S02]  /*b7d0*/  MOV R230, R227 ;  /* 0x000000e300e67202 */ /* 0x000fe40000000f00 */
[----:B------:R-:W-:-:S07]  /*b7e0*/  MOV R232, R77 ;  /* 0x0000004d00e87202 */ /* 0x000fce0000000f00 */
[----:B------:R-:W-:Y:S05]  /*b7f0*/  WARPSYNC.COLLECTIVE R79, `(.L_x_10122) ;  /* 0x000000004f087348 */ /* 0x000fea0003c00000 */
[----:B------:R0:W1:Y:S02]  /*b800*/  SHFL.UP P3, R77, R230, R229, R228 ;  /* 0x040000e5e64d7389 */ /* 0x00006400000600e4 */
[----:B01----:R-:W-:Y:S01]  /*b810*/  ENDCOLLECTIVE ;  /* 0x000000000000791b */ /* 0x003fe20003800000 */
.L_x_10122:
        /* <DEDUP_REMOVED lines=17> */
.L_x_10123:
[----:B------:R-:W-:Y:S02]  /*b930*/  MOV R230, R76 ;  /* 0x0000004c00e67202 */ /* 0x000fe40000000f00 */
[----:B------:R-:W-:-:S07]  /*b940*/  MOV R78, R77 ;  /* 0x0000004d004e7202 */ /* 0x000fce0000000f00 */
[----:B------:R-:W-:Y:S05]  /*b950*/  WARPSYNC.COLLECTIVE R79, `(.L_x_10124) ;  /* 0x000000004f087348 */ /* 0x000fea0003c00000 */
[----:B------:R0:W1:Y:S02]  /*b960*/  SHFL.UP P3, R77, R230, R229, R228 ;  /* 0x040000e5e64d7389 */ /* 0x00006400000600e4 */
[----:B01----:R-:W-:Y:S01]  /*b970*/  ENDCOLLECTIVE ;  /* 0x000000000000791b */ /* 0x003fe20003800000 */
.L_x_10124:
[----:B------:R-:W-:Y:S02]  /*b980*/  MOV R230, R226 ;  /* 0x000000e200e67202 */ /* 0x000fe40000000f00 */
[----:B------:R-:W-:-:S07]  /*b990*/  MOV R231, R77 ;  /* 0x0000004d00e77202 */ /* 0x000fce0000000f00 */
[----:B------:R-:W-:Y:S05]  /*b9a0*/  WARPSYNC.COLLECTIVE R79, `(.L_x_10125) ;  /* 0x000000004f087348 */ /* 0x000fea0003c00000 */
[----:B------:R0:W1:Y:S02]  /*b9b0*/  SHFL.UP P3, R77, R230, R229, R228 ;  /* 0x040000e5e64d7389 */ /* 0x00006400000600e4 */
[----:B01----:R-:W-:Y:S01]  /*b9c0*/  ENDCOLLECTIVE ;  /* 0x000000000000791b */ /* 0x003fe20003800000 */
.L_x_10125:
[----:B------:R-:W-:Y:S02]  /*b9d0*/  MOV R230, R227 ;  /* 0x000000e300e67202 */ /* 0x000fe40000000f00 */
[----:B------:R-:W-:-:S07]  /*b9e0*/  MOV R232, R77 ;  /* 0x0000004d00e87202 */ /* 0x000fce0000000f00 */
[----:B------:R-:W-:Y:S05]  /*b9f0*/  WARPSYNC.COLLECTIVE R79, `(.L_x_10126) ;  /* 0x000000004f087348 */ /* 0x000fea0003c00000 */
[----:B------:R0:W1:Y:S02]  /*ba00*/  SHFL.UP P3, R77, R230, R229, R228 ;  /* 0x040000e5e64d7389 */ /* 0x00006400000600e4 */
[----:B01----:R-:W-:Y:S01]  /*ba10*/  ENDCOLLECTIVE ;  /* 0x000000000000791b */ /* 0x003fe20003800000 */
.L_x_10126:
[----:B------:R-:W-:Y:S05]  /*ba20*/  BRA `(.L_x_10127) ;  /* 0xffffff8400bc7947 */ /* 0x000fea000383ffff */
.L_x_10008:
        /* <DEDUP_REMOVED lines=8> */
.L_x_10129:
[----:B------:R-:W-:Y:S05]  /*bab0*/  BSYNC B0 ;  /* 0x0000000000007941 */ /* 0x000fea0003800000 */
.L_x_10128:
[----:B------:R-:W-:Y:S05]  /*bac0*/  BRA `(.L_x_10130) ;  /* 0xffffff8400cc7947 */ /* 0x000fea000383ffff */
.L_x_10009:
        /* <DEDUP_REMOVED lines=8> */
.L_x_10132:
[----:B------:R-:W-:Y:S05]  /*bb50*/  BSYNC B0 ;  /* 0x0000000000007941 */ /* 0x000fea0003800000 */
.L_x_10131:
[----:B------:R-:W-:Y:S05]  /*bb60*/  BRA `(.L_x_10133) ;  /* 0xffffff8400ac7947 */ /* 0x000fea000383ffff */
.L_x_10010:
        /* <DEDUP_REMOVED lines=8> */
.L_x_10135:
[----:B------:R-:W-:Y:S05]  /*bbf0*/  BSYNC B0 ;  /* 0x0000000000007941 */ /* 0x000fea0003800000 */
.L_x_10134:
[----:B------:R-:W-:Y:S05]  /*bc00*/  BRA `(.L_x_10136) ;  /* 0xffffff84008c7947 */ /* 0x000fea000383ffff */
.L_x_10011:
        /* <DEDUP_REMOVED lines=8> */
.L_x_10138:
[----:B------:R-:W-:Y:S05]  /*bc90*/  BSYNC B0 ;  /* 0x0000000000007941 */ /* 0x000fea0003800000 */
.L_x_10137:
[----:B------:R-:W-:Y:S05]  /*bca0*/  BRA `(.L_x_10139) ;  /* 0xffffff84006c7947 */ /* 0x000fea000383ffff */
.L_x_10012:
        /* <DEDUP_REMOVED lines=8> */
.L_x_10141:
[----:B------:R-:W-:Y:S05]  /*bd30*/  BSYNC B0 ;  /* 0x0000000000007941 */ /* 0x000fea0003800000 */
.L_x_10140:
        /* <DEDUP_REMOVED lines=9> */
.L_x_10142:
[----:B------:R-:W-:Y:S02]  /*bdd0*/  MOV R76, 0x1f ;  /* 0x0000001f004c7802 */ /* 0x000fe40000000f00 */
[----:B------:R-:W-:Y:S02]  /*bde0*/  MOV R230, R226 ;  /* 0x000000e200e67202 */ /* 0x000fe40000000f00 */
[----:B------:R-:W-:-:S07]  /*bdf0*/  MOV R232, R77 ;  /* 0x0000004d00e87202 */ /* 0x000fce0000000f00 */
[----:B------:R-:W-:Y:S05]  /*be00*/  WARPSYNC.COLLECTIVE R79, `(.L_x_10143) ;  /* 0x000000004f087348 */ /* 0x000fea0003c00000 */
[----:B------:R0:W1:Y:S02]  /*be10*/  SHFL.UP P3, R77, R230, R229, R228 ;  /* 0x040000e5e64d7389 */ /* 0x00006400000600e4 */
[----:B01----:R-:W-:Y:S01]  /*be20*/  ENDCOLLECTIVE ;  /* 0x000000000000791b */ /* 0x003fe20003800000 */
.L_x_10143:
[----:B------:R-:W-:Y:S02]  /*be30*/  MOV R230, R227 ;  /* 0x000000e300e67202 */ /* 0x000fe40000000f00 */
[----:B------:R-:W-:-:S07]  /*be40*/  MOV R226, R77 ;  /* 0x0000004d00e27202 */ /* 0x000fce0000000f00 */
[----:B------:R-:W-:Y:S05]  /*be50*/  WARPSYNC.COLLECTIVE R79, `(.L_x_10144) ;  /* 0x000000004f087348 */ /* 0x000fea0003c00000 */
[----:B------:R0:W1:Y:S02]  /*be60*/  SHFL.UP P3, R77, R230, R229, R228 ;  /* 0x040000e5e64d7389 */ /* 0x00006400000600e4 */
[----:B01----:R-:W-:Y:S01]  /*be70*/  ENDCOLLECTIVE ;  /* 0x000000000000791b */ /* 0x003fe20003800000 */
.L_x_10144:
[----:B------:R-:W-:Y:S01]  /*be80*/  MOV R227, R77 ;  /* 0x0000004d00e37202 */ /* 0x000fe20000000f00 */
[----:B------:R-:W-:-:S11]  /*be90*/  HFMA2.MMA R77, -RZ, RZ, 0, 0 ;  /* 0x00000000ff4d7435 */ /* 0x000fd600000001ff */
[----:B------:R-:W-:Y:S05]  /*bea0*/  WARPSYNC.COLLECTIVE R79, `(.L_x_10145) ;  /* 0x000000004f087348 */ /* 0x000fea0003c00000 */
[----:B------:R0:W1:Y:S02]  /*beb0*/  SHFL.IDX P3, R231, R78, R77, R76 ;  /* 0x0000004d4ee77389 */ /* 0x000064000006004c */
[----:B01----:R-:W-:Y:S01]  /*bec0*/  ENDCOLLECTIVE ;  /* 0x000000000000791b */ /* 0x003fe20003800000 */
.L_x_10145:
[----:B------:R-:W-:Y:S02]  /*bed0*/  MOV R78, R69 ;  /* 0x00000045004e7202 */ /* 0x000fe40000000f00 */
[----:B------:R-:W-:-:S07]  /*bee0*/  MOV R68, R231 ;  /* 0x000000e700447202 */ /* 0x000fce0000000f00 */
[----:B------:R-:W-:Y:S05]  /*bef0*/  WARPSYNC.COLLECTIVE R79, `(.L_x_10146) ;  /* 0x000000004f087348 */ /* 0x000fea0003c00000 */
[----:B------:R0:W1:Y:S02]  /*bf00*/  SHFL.IDX P3, R231, R78, R77, R76 ;  /* 0x0000004d4ee77389 */ /* 0x000064000006004c */
[----:B01----:R-:W-:Y:S01]  /*bf10*/  ENDCOLLECTIVE ;  /* 0x000000000000791b */ /* 0x003fe20003800000 */
.L_x_10146:
[----:B------:R-:W-:Y:S02]  /*bf20*/  MOV R78, R70 ;  /* 0x00000046004e7202 */ /* 0x000fe40000000f00 */
[----:B------:R-:W-:-:S07]  /*bf30*/  MOV R69, R231 ;  /* 0x000000e700457202 */ /* 0x000fce0000000f00 */
[----:B------:R-:W-:Y:S05]  /*bf40*/  WARPSYNC.COLLECTIVE R79, `(.L_x_10147) ;  /* 0x000000004f087348 */ /* 0x000fea0003c00000 */
[----:B------:R0:W1:Y:S02]  /*bf50*/  SHFL.IDX P3, R231, R78, R77, R76 ;  /* 0x0000004d4ee77389 */ /* 0x000064000006004c */
[----:B01----:R-:W-:Y:S01]  /*bf60*/  ENDCOLLECTIVE ;  /* 0x000000000000791b */ /* 0x003fe20003800000 */
.L_x_10147:
[----:B------:R-:W-:Y:S02]  /*bf70*/  MOV R78, R71 ;  /* 0x00000047004e7202 */ /* 0x000fe40000000f00 */
[----:B------:R-:W-:-:S07]  /*bf80*/  MOV R70, R231 ;  /* 0x000000e700467202 */ /* 0x000fce0000000f00 */
[----:B------:R-:W-:Y:S05]  /*bf90*/  WARPSYNC.COLLECTIVE R79, `(.L_x_10148) ;  /* 0x000000004f087348 */ /* 0x000fea0003c00000 */
[----:B------:R0:W1:Y:S02]  /*bfa0*/  SHFL.IDX P3, R231, R78, R77, R76 ;  /* 0x0000004d4ee77389 */ /* 0x000064000006004c */
[----:B01----:R-:W-:Y:S01]  /*bfb0*/  ENDCOLLECTIVE ;  /* 0x000000000000791b */ /* 0x003fe20003800000 */
.L_x_10148:
[----:B------:R-:W-:Y:S01]  /*bfc0*/  MOV R71, R231 ;  /* 0x000000e700477202 */ /* 0x000fe20000000f00 */
[----:B------:R-:W-:Y:S06]  /*bfd0*/  BRA `(.L_x_10149) ;  /* 0xffffff8000c87947 */ /* 0x000fec000383ffff */
.L_x_10014:
[----:B------:R-:W-:Y:S01]  /*bfe0*/  HFMA2.MMA R245, -RZ, RZ, 0, 5.9604644775390625e-08 ;  /* 0x00000001fff57435 */ /* 0x000fe200000001ff */
[----:B------:R-:W-:Y:S02]  /*bff0*/  MOV R244, R240 ;  /* 0x000000f000f47202 */ /* 0x000fe40000000f00 */
[----:B------:R-:W-:Y:S02]  /*c000*/  MOV R252, 0x1f ;  /* 0x0000001f00fc7802 */ /* 0x000fe40000000f00 */
[----:B------:R-:W-:-:S07]  /*c010*/  MOV R79, 0xffffffff ;  /* 0xffffffff004f7802 */ /* 0x000fce0000000f00 */
[----:B------:R-:W-:Y:S05]  /*c020*/  WARPSYNC.COLLECTIVE R79, `(.L_x_10150) ;  /* 0x000000004f087348 */ /* 0x000fea0003c00000 */
[----:B------:R0:W1:Y:S02]  /*c030*/  SHFL.DOWN P1, R231, R244, R245, R252 ;  /* 0x080000f5f4e77389 */ /* 0x00006400000200fc */
[----:B01----:R-:W-:Y:S01]  /*c040*/  ENDCOLLECTIVE ;  /* 0x000000000000791b */ /* 0x003fe20003800000 */
.L_x_10150:
[----:B------:R-:W-:Y:S02]  /*c050*/  MOV R244, R241 ;  /* 0x000000f100f47202 */ /* 0x000fe40000000f00 */
[----:B------:R-:W-:-:S07]  /*c060*/  MOV R76, R231 ;  /* 0x000000e7004c7202 */ /* 0x000fce0000000f00 */
[----:B------:R-:W-:Y:S05]  /*c070*/  WARPSYNC.COLLECTIVE R79, `(.L_x_10151) ;  /* 0x000000004f087348 */ /* 0x000fea0003c00000 */
[----:B------:R0:W1:Y:S02]  /*c080*/  SHFL.DOWN P1, R231, R244, R245, R252 ;  /* 0x080000f5f4e77389 */ /* 0x00006400000200fc */
[----:B01----:R-:W-:Y:S01]  /*c090*/  ENDCOLLECTIVE ;  /* 0x000000000000791b */ /* 0x003fe20003800000 */
.L_x_10151:
[----:B------:R-:W-:Y:S02]  /*c0a0*/  MOV R244, R242 ;  /* 0x000000f200f47202 */ /* 0x000fe40000000f00 */
[----:B------:R-:W-:-:S07]  /*c0b0*/  MOV R77, R231 ;  /* 0x000000e7004d7202 */ /* 0x000fce0000000f00 */
[----:B------:R-:W-:Y:S05]  /*c0c0*/  WARPSYNC.COLLECTIVE R79, `(.L_x_10152) ;  /* 0x000000004f087348 */ /* 0x000fea0003c00000 */
[----:B------:R0:W1:Y:S02]  /*c0d0*/  SHFL.DOWN P1, R231, R244, R245, R252 ;  /* 0x080000f5f4e77389 */ /* 0x00006400000200fc */
[----:B01----:R-:W-:Y:S01]  /*c0e0*/  ENDCOLLECTIVE ;  /* 0x000000000000791b */ /* 0x003fe20003800000 */
.L_x_10152:
[----:B------:R-:W-:Y:S02]  /*c0f0*/  MOV R244, R243 ;  /* 0x000000f300f47202 */ /* 0x000fe40000000f00 */
[----:B------:R-:W-:-:S07]  /*c100*/  MOV R78, R231 ;  /* 0x000000e7004e7202 */ /* 0x000fce0000000f00 */
[----:B------:R-:W-:Y:S05]  /*c110*/  WARPSYNC.COLLECTIVE R79, `(.L_x_10153) ;  /* 0x000000004f087348 */ /* 0x000fea0003c00000 */
[----:B------:R0:W1:Y:S02]  /*c120*/  SHFL.DOWN P1, R231, R244, R245, R252 ;  /* 0x080000f5f4e77389 */ /* 0x00006400000200fc */
[----:B01----:R-:W-:Y:S01]  /*c130*/  ENDCOLLECTIVE ;  /* 0x000000000000791b */ /* 0x003fe20003800000 */
.L_x_10153:
[----:B------:R-:W-:Y:S01]  /*c140*/  MOV R79, R231 ;  /* 0x000000e7004f7202 */ /* 0x000fe20000000f00 */
[----:B------:R-:W-:Y:S06]  /*c150*/  BRA `(.L_x_10154) ;  /* 0xffffff94001c7947 */ /* 0x000fec000383ffff */
.L_x_10017:
        /* <DEDUP_REMOVED lines=8> */
.L_x_10156:
[----:B------:R-:W-:Y:S05]  /*c1e0*/  BSYNC B0 ;  /* 0x0000000000007941 */ /* 0x000fea0003800000 */
.L_x_10155:
        /* <DEDUP_REMOVED lines=8> */
.L_x_10157:
[----:B------:R-:W-:Y:S02]  /*c270*/  MOV R244, R242 ;  /* 0x000000f200f47202 */ /* 0x000fe40000000f00 */
[----:B------:R-:W-:-:S07]  /*c280*/  MOV R77, R231 ;  /* 0x000000e7004d7202 */ /* 0x000fce0000000f00 */
[----:B------:R-:W-:Y:S05]  /*c290*/  WARPSYNC.COLLECTIVE R79, `(.L_x_10158) ;  /* 0x000000004f087348 */ /* 0x000fea0003c00000 */
[----:B------:R0:W1:Y:S02]  /*c2a0*/  SHFL.DOWN P1, R231, R244, R245, R252 ;  /* 0x080000f5f4e77389 */ /* 0x00006400000200fc */
[----:B01----:R-:W-:Y:S01]  /*c2b0*/  ENDCOLLECTIVE ;  /* 0x000000000000791b */ /* 0x003fe20003800000 */
.L_x_10158:
[----:B------:R-:W-:Y:S02]  /*c2c0*/  MOV R244, R243 ;  /* 0x000000f300f47202 */ /* 0x000fe40000000f00 */
[----:B------:R-:W-:-:S07]  /*c2d0*/  MOV R78, R231 ;  /* 0x000000e7004e7202 */ /* 0x000fce0000000f00 */
[----:B------:R-:W-:Y:S05]  /*c2e0*/  WARPSYNC.COLLECTIVE R79, `(.L_x_10159) ;  /* 0x000000004f087348 */ /* 0x000fea0003c00000 */
[----:B------:R0:W1:Y:S02]  /*c2f0*/  SHFL.DOWN P1, R231, R244, R245, R252 ;  /* 0x080000f5f4e77389 */ /* 0x00006400000200fc */
[----:B01----:R-:W-:Y:S01]  /*c300*/  ENDCOLLECTIVE ;  /* 0x000000000000791b */ /* 0x003fe20003800000 */
.L_x_10159:
[----:B------:R-:W-:Y:S05]  /*c310*/  BRA `(.L_x_10160) ;  /* 0xffffff9400007947 */ /* 0x000fea000383ffff */
.L_x_10020:
[----:B------:R-:W-:Y:S01]  /*c320*/  HFMA2.MMA R245, -RZ, RZ, 0, 2.384185791015625e-07 ;  /* 0x00000004fff57435 */ /* 0x000fe200000001ff */
[----:B------:R-:W-:Y:S01]  /*c330*/  BSSY B0, `(.L_x_10161) ;  /* 0x0000007000007945 */ /* 0x000fe20003800000 */
[----:B------:R-:W-:Y:S02]  /*c340*/  MOV R244, R240 ;  /* 0x000000f000f47202 */ /* 0x000fe40000000f00 */
[----:B------:R-:W-:Y:S02]  /*c350*/  MOV R252, 0x1f ;  /* 0x0000001f00fc7802 */ /* 0x000fe40000000f00 */
[----:B----4-:R-:W-:-:S07]  /*c360*/  MOV R79, 0xffffffff ;  /* 0xffffffff004f7802 */ /* 0x010fce0000000f00 */
[----:B0123--:R-:W-:Y:S05]  /*c370*/  WARPSYNC.COLLECTIVE R79, `(.L_x_10162) ;  /* 0x000000004f087348 */ /* 0x00ffea0003c00000 */
[----:B0-----:R0:W4:Y:S02]  /*c380*/  SHFL.DOWN P1, R231, R244, R245, R252 ;  /* 0x080000f5f4e77389 */ /* 0x00112400000200fc */
[----:B01234-:R-:W-:Y:S01]  /*c390*/  ENDCOLLECTIVE ;  /* 0x000000000000791b */ /* 0x01ffe20003800000 */
.L_x_10162:
[----:B------:R-:W-:Y:S05]  /*c3a0*/  BSYNC B0 ;  /* 0x0000000000007941 */ /* 0x000fea0003800000 */
.L_x_10161:
        /* <DEDUP_REMOVED lines=8> */
.L_x_10163:
[----:B------:R-:W-:Y:S02]  /*c430*/  MOV R244, R242 ;  /* 0x000000f200f47202 */ /* 0x000fe40000000f00 */
[----:B------:R-:W-:-:S07]  /*c440*/  MOV R77, R231 ;  /* 0x000000e7004d7202 */ /* 0x000fce0000000f00 */
[----:B------:R-:W-:Y:S05]  /*c450*/  WARPSYNC.COLLECTIVE R79, `(.L_x_10164) ;  /* 0x000000004f087348 */ /* 0x000fea0003c00000 */
[----:B------:R0:W1:Y:S02]  /*c460*/  SHFL.DOWN P1, R231, R244, R245, R252 ;  /* 0x080000f5f4e77389 */ /* 0x00006400000200fc */
[----:B01----:R-:W-:Y:S01]  /*c470*/  ENDCOLLECTIVE ;  /* 0x000000000000791b */ /* 0x003fe20003800000 */
.L_x_10164:
[----:B------:R-:W-:Y:S02]  /*c480*/  MOV R244, R243 ;  /* 0x000000f300f47202 */ /* 0x000fe40000000f00 */
[----:B------:R-:W-:-:S07]  /*c490*/  MOV R78, R231 ;  /* 0x000000e7004e7202 */ /* 0x000fce0000000f00 */
[----:B------:R-:W-:Y:S05]  /*c4a0*/  WARPSYNC.COLLECTIVE R79, `(.L_x_10165) ;  /* 0x000000004f087348 */ /* 0x000fea0003c00000 */
[----:B------:R0:W1:Y:S02]  /*c4b0*/  SHFL.DOWN P1, R231, R244, R245, R252 ;  /* 0x080000f5f4e77389 */ /* 0x00006400000200fc */
[----:B01----:R-:W-:Y:S01]  /*c4c0*/  ENDCOLLECTIVE ;  /* 0x000000000000791b */ /* 0x003fe20003800000 */
.L_x_10165:
[----:B------:R-:W-:Y:S05]  /*c4d0*/  BRA `(.L_x_10166) ;  /* 0xffffff9000e47947 */ /* 0x000fea000383ffff */
.L_x_10023:
[----:B------:R-:W-:Y:S01]  /*c4e0*/  HFMA2.MMA R245, -RZ, RZ, 0, 4.76837158203125e-07 ;  /* 0x00000008fff57435 */ /* 0x000fe200000001ff */
[----:B------:R-:W-:Y:S01]  /*c4f0*/  BSSY B0, `(.L_x_10167) ;  /* 0x0000007000007945 */ /* 0x000fe20003800000 */
[----:B------:R-:W-:Y:S02]  /*c500*/  MOV R244, R240 ;  /* 0x000000f000f47202 */ /* 0x000fe40000000f00 */
[----:B------:R-:W-:Y:S02]  /*c510*/  MOV R252, 0x1f ;  /* 0x0000001f00fc7802 */ /* 0x000fe40000000f00 */
[----:B----4-:R-:W-:-:S07]  /*c520*/  MOV R79, 0xffffffff ;  /* 0xffffffff004f7802 */ /* 0x010fce0000000f00 */
[----:B0123--:R-:W-:Y:S05]  /*c530*/  WARPSYNC.COLLECTIVE R79, `(.L_x_10168) ;  /* 0x000000004f087348 */ /* 0x00ffea0003c00000 */
[----:B0-----:R0:W4:Y:S02]  /*c540*/  SHFL.DOWN P1, R231, R244, R245, R252 ;  /* 0x080000f5f4e77389 */ /* 0x00112400000200fc */
[----:B01234-:R-:W-:Y:S01]  /*c550*/  ENDCOLLECTIVE ;  /* 0x000000000000791b */ /* 0x01ffe20003800000 */
.L_x_10168:
[----:B------:R-:W-:Y:S05]  /*c560*/  BSYNC B0 ;  /* 0x0000000000007941 */ /* 0x000fea0003800000 */
.L_x_10167:
        /* <DEDUP_REMOVED lines=8> */
.L_x_10169:
[----:B------:R-:W-:Y:S02]  /*c5f0*/  MOV R244, R242 ;  /* 0x000000f200f47202 */ /* 0x000fe40000000f00 */
[----:B------:R-:W-:-:S07]  /*c600*/  MOV R77, R231 ;  /* 0x000000e7004d7202 */ /* 0x000fce0000000f00 */
[----:B------:R-:W-:Y:S05]  /*c610*/  WARPSYNC.COLLECTIVE R79, `(.L_x_10170) ;  /* 0x000000004f087348 */ /* 0x000fea0003c00000 */
[----:B------:R0:W1:Y:S02]  /*c620*/  SHFL.DOWN P1, R231, R244, R245, R252 ;  /* 0x080000f5f4e77389 */ /* 0x00006400000200fc */
[----:B01----:R-:W-:Y:S01]  /*c630*/  ENDCOLLECTIVE ;  /* 0x000000000000791b */ /* 0x003fe20003800000 */
.L_x_10170:
[----:B------:R-:W-:Y:S02]  /*c640*/  MOV R244, R243 ;  /* 0x000000f300f47202 */ /* 0x000fe40000000f00 */
[----:B------:R-:W-:-:S07]  /*c650*/  MOV R78, R231 ;  /* 0x000000e7004e7202 */ /* 0x000fce0000000f00 */
[----:B------:R-:W-:Y:S05]  /*c660*/  WARPSYNC.COLLECTIVE R79, `(.L_x_10171) ;  /* 0x000000004f087348 */ /* 0x000fea0003c00000 */
[----:B------:R0:W1:Y:S02]  /*c670*/  SHFL.DOWN P1, R231, R244, R245, R252 ;  /* 0x080000f5f4e77389 */ /* 0x00006400000200fc */
[----:B01----:R-:W-:Y:S01]  /*c680*/  ENDCOLLECTIVE ;  /* 0x000000000000791b */ /* 0x003fe20003800000 */
.L_x_10171:
[----:B------:R-:W-:Y:S05]  /*c690*/  BRA `(.L_x_10172) ;  /* 0xffffff9000c87947 */ /* 0x000fea000383ffff */
.L_x_10026:
[----:B------:R-:W-:Y:S01]  /*c6a0*/  HFMA2.MMA R245, -RZ, RZ, 0, 9.5367431640625e-07 ;  /* 0x00000010fff57435 */ /* 0x000fe200000001ff */
[----:B------:R-:W-:Y:S01]  /*c6b0*/  BSSY B0, `(.L_x_10173) ;  /* 0x0000007000007945 */ /* 0x000fe20003800000 */
[----:B------:R-:W-:Y:S02]  /*c6c0*/  MOV R244, R240 ;  /* 0x000000f000f47202 */ /* 0x000fe40000000f00 */
[----:B------:R-:W-:Y:S02]  /*c6d0*/  MOV R252, 0x1f ;  /* 0x0000001f00fc7802 */ /* 0x000fe40000000f00 */
[----:B----4-:R-:W-:-:S07]  /*c6e0*/  MOV R79, 0xffffffff ;  /* 0xffffffff004f7802 */ /* 0x010fce0000000f00 */
[----:B0123--:R-:W-:Y:S05]  /*c6f0*/  WARPSYNC.COLLECTIVE R79, `(.L_x_10174) ;  /* 0x000000004f087348 */ /* 0x00ffea0003c00000 */
[----:B0-----:R0:W4:Y:S02]  /*c700*/  SHFL.DOWN P1, R231, R244, R245, R252 ;  /* 0x080000f5f4e77389 */ /* 0x00112400000200fc */
[----:B01234-:R-:W-:Y:S01]  /*c710*/  ENDCOLLECTIVE ;  /* 0x000000000000791b */ /* 0x01ffe20003800000 */
.L_x_10174:
[----:B------:R-:W-:Y:S05]  /*c720*/  BSYNC B0 ;  /* 0x0000000000007941 */ /* 0x000fea0003800000 */
.L_x_10173:
        /* <DEDUP_REMOVED lines=8> */
.L_x_10175:
[----:B------:R-:W-:Y:S02]  /*c7b0*/  MOV R244, R242 ;  /* 0x000000f200f47202 */ /* 0x000fe40000000f00 */
[----:B------:R-:W-:-:S07]  /*c7c0*/  MOV R77, R231 ;  /* 0x000000e7004d7202 */ /* 0x000fce0000000f00 */
[----:B------:R-:W-:Y:S05]  /*c7d0*/  WARPSYNC.COLLECTIVE R79, `(.L_x_10176) ;  /* 0x000000004f087348 */ /* 0x000fea0003c00000 */
[----:B------:R0:W1:Y:S02]  /*c7e0*/  SHFL.DOWN P1, R231, R244, R245, R252 ;  /* 0x080000f5f4e77389 */ /* 0x00006400000200fc */
[----:B01----:R-:W-:Y:S01]  /*c7f0*/  ENDCOLLECTIVE ;  /* 0x000000000000791b */ /* 0x003fe20003800000 */
.L_x_10176:
[----:B------:R-:W-:Y:S02]  /*c800*/  MOV R244, R243 ;  /* 0x000000f300f47202 */ /* 0x000fe40000000f00 */
[----:B------:R-:W-:-:S07]  /*c810*/  MOV R78, R231 ;  /* 0x000000e7004e7202 */ /* 0x000fce0000000f00 */
[----:B------:R-:W-:Y:S05]  /*c820*/  WARPSYNC.COLLECTIVE R79, `(.L_x_10177) ;  /* 0x000000004f087348 */ /* 0x000fea0003c00000 */
[----:B------:R0:W1:Y:S02]  /*c830*/  SHFL.DOWN P1, R231, R244, R245, R252 ;  /* 0x080000f5f4e77389 */ /* 0x00006400000200fc */
[----:B01----:R-:W-:Y:S01]  /*c840*/  ENDCOLLECTIVE ;  /* 0x000000000000791b */ /* 0x003fe20003800000 */
.L_x_10177:
[----:B------:R-:W-:Y:S05]  /*c850*/  BRA `(.L_x_10178) ;  /* 0xffffff9000ac7947 */ /* 0x000fea000383ffff */
.L_x_10029:
[----:B0-----:R-:W-:Y:S01]  /*c860*/  HFMA2.MMA R77, -RZ, RZ, 0, 0 ;  /* 0x00000000ff4d7435 */ /* 0x001fe200000001ff */
[----:B------:R-:W-:Y:S01]  /*c870*/  BSSY B0, `(.L_x_10179) ;  /* 0x0000007000007945 */ /* 0x000fe20003800000 */
[----:B------:R-:W-:Y:S02]  /*c880*/  MOV R78, R240 ;  /* 0x000000f0004e7202 */ /* 0x000fe40000000f00 */
[----:B------:R-:W-:Y:S02]  /*c890*/  MOV R76, 0x1f ;  /* 0x0000001f004c7802 */ /* 0x000fe40000000f00 */
[----:B----4-:R-:W-:-:S07]  /*c8a0*/  MOV R79, 0xffffffff ;  /* 0xffffffff004f7802 */ /* 0x010fce0000000f00 */
[----:B-123--:R-:W-:Y:S05]  /*c8b0*/  WARPSYNC.COLLECTIVE R79, `(.L_x_10180) ;  /* 0x000000004f087348 */ /* 0x00efea0003c00000 */
[----:B------:R0:W4:Y:S02]  /*c8c0*/  SHFL.IDX P3, R231, R78, R77, R76 ;  /* 0x0000004d4ee77389 */ /* 0x000124000006004c */
[----:B01234-:R-:W-:Y:S01]  /*c8d0*/  ENDCOLLECTIVE ;  /* 0x000000000000791b */ /* 0x01ffe20003800000 */
.L_x_10180:
[----:B------:R-:W-:Y:S05]  /*c8e0*/  BSYNC B0 ;  /* 0x0000000000007941 */ /* 0x000fea0003800000 */
.L_x_10179:
        /* <DEDUP_REMOVED lines=10> */
.L_x_10181:
        /* <DEDUP_REMOVED lines=9> */
.L_x_10182:
[----:B------:R-:W-:Y:S02]  /*ca20*/  MOV R244, R240 ;  /* 0x000000f000f47202 */ /* 0x000fe40000000f00 */
[----:B------:R-:W-:Y:S02]  /*ca30*/  MOV R78, R243 ;  /* 0x000000f3004e7202 */ /* 0x000fe40000000f00 */
[----:B------:R-:W-:-:S07]  /*ca40*/  MOV R250, R231 ;  /* 0x000000e700fa7202 */ /* 0x000fce0000000f00 */
[----:B------:R-:W-:Y:S05]  /*ca50*/  WARPSYNC.COLLECTIVE R79, `(.L_x_10183) ;  /* 0x000000004f087348 */ /* 0x000fea0003c00000 */
[----:B------:R0:W1:Y:S02]  /*ca60*/  SHFL.IDX P3, R231, R78, R77, R76 ;  /* 0x0000004d4ee77389 */ /* 0x000064000006004c */
[----:B01----:R-:W-:Y:S01]  /*ca70*/  ENDCOLLECTIVE ;  /* 0x000000000000791b */ /* 0x003fe20003800000 */
.L_x_10183:
[----:B------:R-:W-:Y:S02]  /*ca80*/  MOV R78, R72 ;  /* 0x00000048004e7202 */ /* 0x000fe40000000f00 */
[----:B------:R-:W-:-:S07]  /*ca90*/  MOV R251, R231 ;  /* 0x000000e700fb7202 */ /* 0x000fce0000000f00 */
[----:B------:R-:W-:Y:S05]  /*caa0*/  WARPSYNC.COLLECTIVE R79, `(.L_x_10184) ;  /* 0x000000004f087348 */ /* 0x000fea0003c00000 */
[----:B------:R0:W1:Y:S02]  /*cab0*/  SHFL.DOWN P1, R231, R244, R245, R252 ;  /* 0x080000f5f4e77389 */ /* 0x00006400000200fc */
[----:B01----:R-:W-:Y:S01]  /*cac0*/  ENDCOLLECTIVE ;  /* 0x000000000000791b */ /* 0x003fe20003800000 */
.L_x_10184:
[----:B------:R-:W-:Y:S02]  /*cad0*/  MOV R244, R241 ;  /* 0x000000f100f47202 */ /* 0x000fe40000000f00 */
[----:B------:R-:W-:-:S07]  /*cae0*/  MOV R240, R231 ;  /* 0x000000e700f07202 */ /* 0x000fce0000000f00 */
[----:B------:R-:W-:Y:S05]  /*caf0*/  WARPSYNC.COLLECTIVE R79, `(.L_x_10185) ;  /* 0x000000004f087348 */ /* 0x000fea0003c00000 */
[----:B------:R0:W1:Y:S02]  /*cb00*/  SHFL.DOWN P1, R231, R244, R245, R252 ;  /* 0x080000f5f4e77389 */ /* 0x00006400000200fc */
[----:B01----:R-:W-:Y:S01]  /*cb10*/  ENDCOLLECTIVE ;  /* 0x000000000000791b */ /* 0x003fe20003800000 */
.L_x_10185:
[----:B------:R-:W-:Y:S02]  /*cb20*/  MOV R244, R242 ;  /* 0x000000f200f47202 */ /* 0x000fe40000000f00 */
[----:B------:R-:W-:-:S07]  /*cb30*/  MOV R241, R231 ;  /* 0x000000e700f17202 */ /* 0x000fce0000000f00 */
[----:B------:R-:W-:Y:S05]  /*cb40*/  WARPSYNC.COLLECTIVE R79, `(.L_x_10186) ;  /* 0x000000004f087348 */ /* 0x000fea0003c00000 */
[----:B------:R0:W1:Y:S02]  /*cb50*/  SHFL.DOWN P1, R231, R244, R245, R252 ;  /* 0x080000f5f4e77389 */ /* 0x00006400000200fc */
[----:B01----:R-:W-:Y:S01]  /*cb60*/  ENDCOLLECTIVE ;  /* 0x000000000000791b */ /* 0x003fe20003800000 */
.L_x_10186:
[----:B------:R-:W-:Y:S02]  /*cb70*/  MOV R244, R243 ;  /* 0x000000f300f47202 */ /* 0x000fe40000000f00 */
[----:B------:R-:W-:-:S07]  /*cb80*/  MOV R242, R231 ;  /* 0x000000e700f27202 */ /* 0x000fce0000000f00 */
[----:B------:R-:W-:Y:S05]  /*cb90*/  WARPSYNC.COLLECTIVE R79, `(.L_x_10187) ;  /* 0x000000004f087348 */ /* 0x000fea0003c00000 */
[----:B------:R0:W1:Y:S02]  /*cba0*/  SHFL.DOWN P1, R231, R244, R245, R252 ;  /* 0x080000f5f4e77389 */ /* 0x00006400000200fc */
[----:B01----:R-:W-:Y:S01]  /*cbb0*/  ENDCOLLECTIVE ;  /* 0x000000000000791b */ /* 0x003fe20003800000 */
.L_x_10187:
[----:B------:R-:W-:-:S07]  /*cbc0*/  MOV R243, R231 ;  /* 0x000000e700f37202 */ /* 0x000fce0000000f00 */
[----:B------:R-:W-:Y:S05]  /*cbd0*/  WARPSYNC.COLLECTIVE R79, `(.L_x_10188) ;  /* 0x000000004f087348 */ /* 0x000fea0003c00000 */
[----:B------:R0:W1:Y:S02]  /*cbe0*/  SHFL.IDX P3, R231, R78, R77, R76 ;  /* 0x0000004d4ee77389 */ /* 0x000064000006004c */
[----:B01----:R-:W-:Y:S01]  /*cbf0*/  ENDCOLLECTIVE ;  /* 0x000000000000791b */ /* 0x003fe20003800000 */
.L_x_10188:
[----:B------:R-:W-:Y:S02]  /*cc00*/  MOV R78, R73 ;  /* 0x00000049004e7202 */ /* 0x000fe40000000f00 */
[----:B------:R-:W-:-:S07]  /*cc10*/  MOV R252, R231 ;  /* 0x000000e700fc7202 */ /* 0x000fce0000000f00 */
[----:B------:R-:W-:Y:S05]  /*cc20*/  WARPSYNC.COLLECTIVE R79, `(.L_x_10189) ;  /* 0x000000004f087348 */ /* 0x000fea0003c00000 */
[----:B------:R0:W1:Y:S02]  /*cc30*/  SHFL.IDX P3, R231, R78, R77, R76 ;  /* 0x0000004d4ee77389 */ /* 0x000064000006004c */
[----:B01----:R-:W-:Y:S01]  /*cc40*/  ENDCOLLECTIVE ;  /* 0x000000000000791b */ /* 0x003fe20003800000 */
.L_x_10189:
[----:B------:R-:W-:Y:S01]  /*cc50*/  MOV R78, R74 ;  /* 0x0000004a004e7202 */ /* 0x000fe20000000f00 */
[-C--:B------:R-:W-:Y:S01]  /*cc60*/  FMUL.FTZ R74, R73, R247.reuse ;  /* 0x000000f7494a7220 */ /* 0x080fe20000410000 */
[----:B------:R-:W-:Y:S01]  /*cc70*/  FMUL.FTZ R247, R72, R247 ;  /* 0x000000f748f77220 */ /* 0x000fe20000410000 */
[----:B------:R-:W-:-:S07]  /*cc80*/  MOV R245, R231 ;  /* 0x000000e700f57202 */ /* 0x000fce0000000f00 */
[----:B------:R-:W-:Y:S05]  /*cc90*/  WARPSYNC.COLLECTIVE R79, `(.L_x_10190) ;  /* 0x000000004f087348 */ /* 0x000fea0003c00000 */
[----:B------:R0:W1:Y:S02]  /*cca0*/  SHFL.IDX P3, R231, R78, R77, R76 ;  /* 0x0000004d4ee77389 */ /* 0x000064000006004c */
[----:B01----:R-:W-:Y:S01]  /*ccb0*/  ENDCOLLECTIVE ;  /* 0x000000000000791b */ /* 0x003fe20003800000 */
.L_x_10190:
[----:B------:R-:W-:Y:S02]  /*ccc0*/  MOV R78, R75 ;  /* 0x0000004b004e7202 */ /* 0x000fe40000000f00 */
[----:B------:R-:W-:-:S07]  /*ccd0*/  MOV R244, R231 ;  /* 0x000000e700f47202 */ /* 0x000fce0000000f00 */
[----:B------:R-:W-:Y:S05]  /*cce0*/  WARPSYNC.COLLECTIVE R79, `(.L_x_10191) ;  /* 0x000000004f087348 */ /* 0x000fea0003c00000 */
[----:B------:R0:W1:Y:S02]  /*ccf0*/  SHFL.IDX P3, R231, R78, R77, R76 ;  /* 0x0000004d4ee77389 */ /* 0x000064000006004c */
[----:B01----:R-:W-:Y:S01]  /*cd00*/  ENDCOLLECTIVE ;  /* 0x000000000000791b */ /* 0x003fe20003800000 */
.L_x_10191:
[----:B------:R-:W-:Y:S01]  /*cd10*/  MOV R79, R231 ;  /* 0x000000e7004f7202 */ /* 0x000fe20000000f00 */
[----:B------:R-:W-:Y:S06]  /*cd20*/  BRA `(.L_x_10192) ;  /* 0xffffff9000047947 */ /* 0x000fec000383ffff */
.L_x_10193:
        /* <DEDUP_REMOVED lines=13> */
.L_x_18952:


//--------------------- .text._Z25selective_scan_bwd_kernelI32Selective_Scan_bwd_kernel_traitsILi64ELi16ELb1ELb0ELb1ELb0ELb1EN3c108BFloat16ENS1_7complexIfEEEEv12SSMParamsBwd --------------------------
	.section	.text._Z25selective_scan_bwd_kernelI32Selective_Scan_bwd_kernel_traitsILi64ELi16ELb1ELb0ELb1ELb0ELb1EN3c108BFloat16ENS1_7complexIfEEEEv12SSMParamsBwd,"ax",@progbits
	.align	128
        .global         _Z25selective_scan_bwd_kernelI32Selective_Scan_bwd_kernel_traitsILi64ELi16ELb1ELb0ELb1ELb0ELb1EN3c108BFloat16ENS1_7complexIfEEEEv12SSMParamsBwd
        .type           _Z25selective_scan_bwd_kernelI32Selective_Scan_bwd_kernel_traitsILi64ELi16ELb1ELb0ELb1ELb0ELb1EN3c108BFloat16ENS1_7complexIfEEEEv12SSMParamsBwd,@function
        .size           _Z25selective_scan_bwd_kernelI32Selective_Scan_bwd_kernel_traitsILi64ELi16ELb1ELb0ELb1ELb0ELb1EN3c108BFloat16ENS1_7complexIfEEEEv12SSMParamsBwd,(.L_x_18953 - _Z25selective_scan_bwd_kernelI32Selective_Scan_bwd_kernel_traitsILi64ELi16ELb1ELb0ELb1ELb0ELb1EN3c108BFloat16ENS1_7complexIfEEEEv12SSMParamsBwd)
        .other          _Z25selective_scan_bwd_kernelI32Selective_Scan_bwd_kernel_traitsILi64ELi16ELb1ELb0ELb1ELb0ELb1EN3c108BFloat16ENS1_7complexIfEEEEv12SSMParamsBwd,@"STO_CUDA_ENTRY STV_DEFAULT"
_Z25selective_scan_bwd_kernelI32Selective_Scan_bwd_kernel_traitsILi64ELi16ELb1ELb0ELb1ELb0ELb1EN3c108BFloat16ENS1_7complexIfEEEEv12SSMParamsBwd:
.text._Z25selective_scan_bwd_kernelI32Selective_Scan_bwd_kernel_traitsILi64ELi16ELb1ELb0ELb1ELb0ELb1EN3c108BFloat16ENS1_7complexIfEEEEv12SSMParamsBwd:
        /* <DEDUP_REMOVED lines=171> */
.L_x_10292:
        /* <DEDUP_REMOVED lines=18> */
[C---:B------:R-:W-:Y:S02]  /*0bd0*/  LEA R97, R0.reuse, R99, 0x4 ;  /* 0x0000006300617211 */ /* 0x040fe400078e20ff */
[----:B------:R-:W-:-:S04]  /*0be0*/  IADD3 R0, R0, R108, RZ ;  /* 0x0000006c00007210 */ /* 0x000fc80007ffe0ff */
[----:B------:R-:W-:Y:S01]  /*0bf0*/  LEA R39, R0, R99, 0x4 ;  /* 0x0000006300277211 */ /* 0x000fe200078e20ff */
        /* <DEDUP_REMOVED lines=8> */
[----:B------:R-:W-:-:S02]  /*0c80*/  MOV R14, UR53 ;  /* 0x00000035000e7c02 */ /* 0x000fc40008000f00 */
[----:B------:R-:W-:-:S03]  /*0c90*/  MOV R15, UR52 ;  /* 0x00000034000f7c02 */ /* 0x000fc60008000f00 */
[----:B------:R-:W-:Y:S01]  /*0ca0*/  IMAD.WIDE R14, R98, 0x10, R14 ;  /* 0x00000010620e7825 */ /* 0x000fe200078e020e */
[----:B--2---:R1:W-:Y:S04]  /*0cb0*/  STS.128 [R97], R20 ;  /* 0x0000001461007388 */ /* 0x0043e80000000c00 */
[----:B----4-:R2:W-:Y:S01]  /*0cc0*/  STS.128 [R97+0x200], R24 ;  /* 0x0002001861007388 */ /* 0x0105e20000000c00 */
[----:B------:R-:W-:-:S03]  /*0cd0*/  NOP ;  /* 0x0000000000007918 */ /* 0x000fc60000000000 */
[----:B------:R-:W-:Y:S04]  /*0ce0*/  LDS.128 R8, [R39] ;  /* 0x0000000027087984 */ /* 0x000fe80000000c00 */
[----:B------:R-:W-:Y:S01]  /*0cf0*/  LDS.128 R4, [R39+0x10] ;  /* 0x0000100027047984 */ /* 0x000fe20000000c00 */
[----:B------:R-:W-:Y:S06]  /*0d00*/  BAR.SYNC.DEFER_BLOCKING 0x0 ;  /* 0x0000000000007b1d */ /* 0x000fec0000010000 */
[----:B------:R-:W4:Y:S04]  /*0d10*/  LDG.E.128 R32, desc[UR22][R14.64] ;  /* 0x000000160e207981 */ /* 0x000f28000c1e1d00 */
[----:B------:R-:W5:Y:S01]  /*0d20*/  LDG.E.128 R40, desc[UR22][R14.64+0x200] ;  /* 0x000200160e287981 */ /* 0x000f62000c1e1d00 */
[----:B------:R-:W-:-:S02]  /*0d30*/  UIADD3 UR18, -UR6, UR18, URZ ;  /* 0x0000001206127290 */ /* 0x000fc4000fffe13f */
[----:B------:R-:W-:Y:S02]  /*0d40*/  UIMAD UR7, UR13, UR8, URZ ;  /* 0x000000080d0772a4 */ /* 0x000fe4000f8e023f */
[----:B------:R-:W-:Y:S02]  /*0d50*/  ULEA UR26, UR18, 0xfffffc00, 0xa ;  /* 0xfffffc00121a7891 */ /* 0x000fe4000f8e503f */
[----:B------:R-:W-:Y:S02]  /*0d60*/  UIMAD UR7, UR12, UR9, UR7 ;  /* 0x000000090c0772a4 */ /* 0x000fe4000f8e0207 */
[----:B------:R-:W-:-:S04]  /*0d70*/  USHF.R.S32.HI UR27, URZ, 0x1f, UR26 ;  /* 0x0000001f3f1b7899 */ /* 0x000fc8000801141a */
        /* <DEDUP_REMOVED lines=14> */
[----:B----4-:R-:W-:Y:S04]  /*0e60*/  STS.128 [R97], R32 ;  /* 0x0000002061007388 */ /* 0x010fe80000000c00 */
[----:B-----5:R-:W-:Y:S01]  /*0e70*/  STS.128 [R97+0x200], R40 ;  /* 0x0002002861007388 */ /* 0x020fe20000000c00 */
[----:B------:R-:W-:-:S03]  /*0e80*/  NOP ;  /* 0x0000000000007918 */ /* 0x000fc60000000000 */
[----:B------:R-:W4:Y:S04]  /*0e90*/  LDS.128 R28, [R39] ;  /* 0x00000000271c7984 */ /* 0x000f280000000c00 */
[----:B------:R-:W-:Y:S01]  /*0ea0*/  LDS.128 R16, [R39+0x10] ;  /* 0x0000100027107984 */ /* 0x000fe20000000c00 */
[----:B------:R-:W-:Y:S06]  /*0eb0*/  BAR.SYNC.DEFER_BLOCKING 0x0 ;  /* 0x0000000000007b1d */ /* 0x000fec0000010000 */
[----:B------:R-:W5:Y:S04]  /*0ec0*/  LDG.E.128 R44, desc[UR22][R12.64] ;  /* 0x000000160c2c7981 */ /* 0x000f68000c1e1d00 */
        /* <DEDUP_REMOVED lines=17> */
[----:B0-----:R-:W-:Y:S01]  /*0fe0*/  PRMT R96, R64, 0x7632, R96 ;  /* 0x0000763240607816 */ /* 0x001fe20000000060 */
[----:B-----5:R-:W-:Y:S04]  /*0ff0*/  STS.128 [R97], R44 ;  /* 0x0000002c61007388 */ /* 0x020fe80000000c00 */
[----:B---3--:R4:W-:Y:S01]  /*1000*/  STS.128 [R97+0x200], R48 ;  /* 0x0002003061007388 */ /* 0x0089e20000000c00 */
[----:B------:R-:W-:-:S03]  /*1010*/  NOP ;  /* 0x0000000000007918 */ /* 0x000fc60000000000 */
[----:B------:R-:W0:Y:S04]  /*1020*/  LDS.128 R32, [R39] ;  /* 0x0000000027207984 */ /* 0x000e280000000c00 */
[----:B------:R-:W3:Y:S01]  /*1030*/  LDS.128 R12, [R39+0x10] ;  /* 0x00001000270c7984 */ /* 0x000ee20000000c00 */
[----:B------:R-:W-:Y:S06]  /*1040*/  BAR.SYNC.DEFER_BLOCKING 0x0 ;  /* 0x0000000000007b1d */ /* 0x000fec0000010000 */
[----:B-1----:R-:W5:Y:S04]  /*1050*/  LDG.E.128 R20, desc[UR22][R36.64] ;  /* 0x0000001624147981 */ /* 0x002f68000c1e1d00 */
[----:B--2---:R1:W2:Y:S01]  /*1060*/  LDG.E.128 R24, desc[UR22][R36.64+0x200] ;  /* 0x0002001624187981 */ /* 0x0042a2000c1e1d00 */
[----:B----4-:R-:W-:Y:S01]  /*1070*/  SHF.L.U32 R50, R31, 0x10, RZ ;  /* 0x000000101f327819 */ /* 0x010fe200000006ff */
        /* <DEDUP_REMOVED lines=8> */
[----:B-1----:R-:W-:Y:S01]  /*1100*/  SHF.L.U32 R36, R32, 0x10, RZ ;  /* 0x0000001020247819 */ /* 0x002fe200000006ff */
[----:B------:R-:W-:Y:S01]  /*1110*/  UIADD3 UR9, UR9, UR7, URZ ;  /* 0x0000000709097290 */ /* 0x000fe2000fffe03f */
[----:B------:R-:W-:Y:S01]  /*1120*/  PRMT R33, R33, 0x7632, R33 ;  /* 0x0000763221217816 */ /* 0x000fe20000000021 */
[----:B------:R-:W-:Y:S01]  /*1130*/  FMUL.FTZ R2, R43, -1.4426950216293334961 ;  /* 0xbfb8aa3b2b027820 */ /* 0x000fe20000410000 */
[----:B------:R-:W-:Y:S01]  /*1140*/  SHF.L.U32 R54, R35, 0x10, RZ ;  /* 0x0000001023367819 */ /* 0x000fe200000006ff */
[----:B------:R-:W0:Y:S01]  /*1150*/  MUFU.EX2 R0, R0 ;  /* 0x0000000000007308 */ /* 0x000e220000000800 */
[----:B------:R-:W-:Y:S01]  /*1160*/  FMUL.FTZ R32, R36, -1.4426950216293334961 ;  /* 0xbfb8aa3b24207820 */ /* 0x000fe20000410000 */
[----:B------:R-:W-:Y:S01]  /*1170*/  SHF.L.U32 R45, R33, 0x10, RZ ;  /* 0x00000010212d7819 */ /* 0x000fe200000006ff */
[----:B------:R-:W-:Y:S01]  /*1180*/  UIMAD UR7, UR11, UR20, URZ ;  /* 0x000000140b0772a4 */ /* 0x000fe2000f8e023f */
[----:B------:R-:W-:Y:S01]  /*1190*/  FMUL.FTZ R42, R54, -1.4426950216293334961 ;  /* 0xbfb8aa3b362a7820 */ /* 0x000fe20000410000 */
[C---:B------:R-:W-:Y:S01]  /*11a0*/  SHF.L.U32 R47, R34.reuse, 0x10, RZ ;  /* 0x00000010222f7819 */ /* 0x040fe200000006ff */
[----:B------:R-:W-:Y:S01]  /*11b0*/  UIMAD.WIDE.U32 UR8, UR10, UR20, UR8 ;  /* 0x000000140a0872a5 */ /* 0x000fe2000f8e0008 */
[----:B------:R-:W-:Y:S01]  /*11c0*/  FMUL.FTZ R37, R45, -1.4426950216293334961 ;  /* 0xbfb8aa3b2d257820 */ /* 0x000fe20000410000 */
[----:B------:R-:W1:Y:S01]  /*11d0*/  MUFU.EX2 R32, R32 ;  /* 0x0000002000207308 */ /* 0x000e620000000800 */
[----:B------:R-:W-:Y:S01]  /*11e0*/  PRMT R34, R34, 0x7632, R34 ;  /* 0x0000763222227816 */ /* 0x000fe20000000022 */
[----:B------:R-:W-:Y:S01]  /*11f0*/  FMUL.FTZ R41, R47, -1.4426950216293334961 ;  /* 0xbfb8aa3b2f297820 */ /* 0x000fe20000410000 */
[----:B---3--:R-:W-:Y:S01]  /*1200*/  SHF.L.U32 R78, R12, 0x10, RZ ;  /* 0x000000100c4e7819 */ /* 0x008fe200000006ff */
[----:B------:R-:W-:Y:S01]  /*1210*/  UIMAD UR7, UR10, UR21, UR7 ;  /* 0x000000150a0772a4 */ /* 0x000fe2000f8e0207 */
[----:B------:R-:W-:-:S02]  /*1220*/  SHF.L.U32 R55, R34, 0x10, RZ ;  /* 0x0000001022377819 */ /* 0x000fc400000006ff */
[----:B------:R-:W-:Y:S01]  /*1230*/  PRMT R35, R35, 0x7632, R35 ;  /* 0x0000763223237816 */ /* 0x000fe20000000023 */
[----:B------:R0:W3:Y:S01]  /*1240*/  MUFU.EX2 R40, R2 ;  /* 0x0000000200287308 */ /* 0x0000e20000000800 */
[----:B------:R-:W-:Y:S01]  /*1250*/  FMUL.FTZ R44, R78, -1.4426950216293334961 ;  /* 0xbfb8aa3b4e2c7820 */ /* 0x000fe20000410000 */
[----:B------:R-:W-:Y:S01]  /*1260*/  PRMT R12, R31, 0x7632, R12 ;  /* 0x000076321f0c7816 */ /* 0x000fe2000000000c */
[----:B------:R-:W-:Y:S01]  /*1270*/  ULDC.64 UR20, c[0x0][0x3e8] ;  /* 0x0000fa0000147ab9 */ /* 0x000fe20000000a00 */
[----:B------:R-:W-:Y:S01]  /*1280*/  PRMT R30, R30, 0x7632, R30 ;  /* 0x000076321e1e7816 */ /* 0x000fe2000000001e */
[----:B------:R-:W-:Y:S01]  /*1290*/  UIADD3 UR19, UR9, UR7, URZ ;  /* 0x0000000709137290 */ /* 0x000fe2000fffe03f */
[----:B------:R-:W-:Y:S01]  /*12a0*/  SHF.L.U32 R82, R13, 0x10, RZ ;  /* 0x000000100d527819 */ /* 0x000fe200000006ff */
[----:B------:R-:W-:Y:S01]  /*12b0*/  ULEA UR7, UP0, UR8, UR20, 0x1 ;  /* 0x0000001408077291 */ /* 0x000fe2000f80083f */
[----:B------:R4:W3:Y:S01]  /*12c0*/  MUFU.EX2 R51, R42 ;  /* 0x0000002a00337308 */ /* 0x0008e20000000800 */
[----:B0-----:R-:W-:Y:S01]  /*12d0*/  FADD.FTZ R2, R0, 1 ;  /* 0x3f80000000027421 */ /* 0x001fe20000010000 */
[----:B-1----:R-:W-:Y:S01]  /*12e0*/  FADD.FTZ R33, R32, 1 ;  /* 0x3f80000020217421 */ /* 0x002fe20000010000 */
[----:B------:R-:W-:Y:S01]  /*12f0*/  SHF.L.U32 R32, R64, 0x10, RZ ;  /* 0x0000001040207819 */ /* 0x000fe200000006ff */
[----:B------:R-:W-:Y:S01]  /*1300*/  ULEA.HI.X UR19, UR8, UR21, UR19, 0x1, UP0 ;  /* 0x0000001508137291 */ /* 0x000fe200080f0c13 */
[----:B------:R-:W-:-:S02]  /*1310*/  PRMT R13, R16, 0x7632, R13 ;  /* 0x00007632100d7816 */ /* 0x000fc4000000000d */
[----:B------:R-:W-:Y:S01]  /*1320*/  SHF.L.U32 R69, R16, 0x10, RZ ;  /* 0x0000001010457819 */ /* 0x000fe200000006ff */
[----:B------:R-:W0:Y:S01]  /*1330*/  MUFU.RCP R75, R2 ;  /* 0x00000002004b7308 */ /* 0x000e220000001000 */
[----:B----4-:R-:W-:Y:S01]  /*1340*/  SHF.L.U32 R42, R28, 0x10, RZ ;  /* 0x000000101c2a7819 */ /* 0x010fe200000006ff */
[----:B---3--:R-:W-:Y:S01]  /*1350*/  FADD.FTZ R40, R40, 1 ;  /* 0x3f80000028287421 */ /* 0x008fe20000010000 */
[----:B------:R-:W-:Y:S01]  /*1360*/  PRMT R28, R28, 0x7632, R28 ;  /* 0x000076321c1c7816 */ /* 0x000fe2000000001c */
[----:B------:R-:W-:Y:S01]  /*1370*/  ULDC.64 UR8, c[0x0][0x320] ;  /* 0x0000c80000087ab9 */ /* 0x000fe20000000a00 */
[----:B------:R-:W-:Y:S02]  /*1380*/  PRMT R53, R66, 0x7632, R53 ;  /* 0x0000763242357816 */ /* 0x000fe40000000035 */
[----:B------:R-:W-:Y:S01]  /*1390*/  SHF.L.U32 R49, R28, 0x10, RZ ;  /* 0x000000101c317819 */ /* 0x000fe200000006ff */
[----:B------:R1:W3:Y:S01]  /*13a0*/  MUFU.RCP R79, R33 ;  /* 0x00000021004f7308 */ /* 0x0002e20000001000 */
[----:B------:R-:W-:Y:S01]  /*13b0*/  SHF.L.U32 R28, R96, 0x10, RZ ;  /* 0x00000010601c7819 */ /* 0x000fe200000006ff */
[----:B------:R-:W-:Y:S01]  /*13c0*/  FADD.FTZ R31, R51, 1 ;  /* 0x3f800000331f7421 */ /* 0x000fe20000010000 */
[----:B------:R-:W-:-:S02]  /*13d0*/  PRMT R16, R12, 0x7632, R16 ;  /* 0x000076320c107816 */ /* 0x000fc40000000010 */
[----:B------:R-:W-:Y:S02]  /*13e0*/  SHF.L.U32 R51, R30, 0x10, RZ ;  /* 0x000000101e337819 */ /* 0x000fe400000006ff */
[----:B------:R-:W-:Y:S01]  /*13f0*/  SHF.L.U32 R80, R16, 0x10, RZ ;  /* 0x0000001010507819 */ /* 0x000fe200000006ff */
[----:B------:R-:W4:Y:S01]  /*1400*/  MUFU.EX2 R37, R37 ;  /* 0x0000002500257308 */ /* 0x000f220000000800 */
[----:B0-----:R-:W-:Y:S01]  /*1410*/  FMUL.FTZ R0, R38, R75 ;  /* 0x0000004b26007220 */ /* 0x001fe20000410000 */
[----:B------:R-:W-:Y:S02]  /*1420*/  SHF.L.U32 R57, R53, 0x10, RZ ;  /* 0x0000001035397819 */ /* 0x000fe400000006ff */
[----:B------:R-:W-:Y:S01]  /*1430*/  SHF.L.U32 R71, R17, 0x10, RZ ;  /* 0x0000001011477819 */ /* 0x000fe200000006ff */
[----:B------:R-:W-:Y:S01]  /*1440*/  FMUL.FTZ R95, R42, R0 ;  /* 0x000000002a5f7220 */ /* 0x000fe20000410000 */
[----:B------:R-:W-:Y:S02]  /*1450*/  SHF.L.U32 R73, R18, 0x10, RZ ;  /* 0x0000001012497819 */ /* 0x000fe400000006ff */
[----:B------:R0:W0:Y:S01]  /*1460*/  MUFU.RCP R68, R40 ;  /* 0x0000002800447308 */ /* 0x0000220000001000 */
[----:B-1----:R-:W-:Y:S01]  /*1470*/  FFMA.FTZ R33, R95, R32, R56 ;  /* 0x000000205f217223 */ /* 0x002fe20000010038 */
[----:B------:R-:W-:Y:S01]  /*1480*/  FMUL.FTZ R32, R55, -1.4426950216293334961 ;  /* 0xbfb8aa3b37207820 */ /* 0x000fe20000410000 */
[----:B---3--:R-:W-:Y:S01]  /*1490*/  FMUL.FTZ R2, R36, R79 ;  /* 0x0000004f24027220 */ /* 0x008fe20000410000 */
[----:B------:R-:W-:-:S02]  /*14a0*/  SHF.L.U32 R56, R35, 0x10, RZ ;  /* 0x0000001023387819 */ /* 0x000fc400000006ff */
[----:B------:R-:W-:Y:S01]  /*14b0*/  PRMT R59, R67, 0x7632, R59 ;  /* 0x00007632433b7816 */ /* 0x000fe2000000003b */
[----:B------:R-:W-:Y:S01]  /*14c0*/  FMUL.FTZ R94, R49, R2 ;  /* 0x00000002315e7220 */ /* 0x000fe20000410000 */
[----:B------:R-:W1:Y:S01]  /*14d0*/  MUFU.EX2 R41, R41 ;  /* 0x0000002900297308 */ /* 0x000e620000000800 */
[----:B----4-:R-:W-:Y:S01]  /*14e0*/  FADD.FTZ R37, R37, 1 ;  /* 0x3f80000025257421 */ /* 0x010fe20000010000 */
[----:B------:R-:W-:Y:S01]  /*14f0*/  FMUL.FTZ R34, R56, -1.4426950216293334961 ;  /* 0xbfb8aa3b38227820 */ /* 0x000fe20000410000 */
[----:B0-----:R-:W-:Y:S01]  /*1500*/  FFMA.FTZ R40, R94, R28, R33 ;  /* 0x0000001c5e287223 */ /* 0x001fe20000010021 */
[----:B------:R-:W-:Y:S02]  /*1510*/  SHF.L.U32 R33, R65, 0x10, RZ ;  /* 0x0000001041217819 */ /* 0x000fe400000006ff */
[----:B------:R-:W-:Y:S02]  /*1520*/  SHF.L.U32 R102, R14, 0x10, RZ ;  /* 0x000000100e667819 */ /* 0x000fe400000006ff */
[----:B------:R-:W0:Y:S01]  /*1530*/  MUFU.EX2 R32, R32 ;  /* 0x0000002000207308 */ /* 0x000e220000000800 */
[----:B------:R-:W-:Y:S01]  /*1540*/  FMUL.FTZ R28, R43, R68 ;  /* 0x000000442b1c7220 */ /* 0x000fe20000410000 */
[----:B------:R-:W-:-:S02]  /*1550*/  PRMT R222, R60, 0x7632, R222 ;  /* 0x000076323cde7816 */ /* 0x000fc400000000de */
[----:B------:R-:W-:Y:S02]  /*1560*/  PRMT R221, R61, 0x7632, R221 ;  /* 0x000076323ddd7816 */ /* 0x000fe400000000dd */
[----:B------:R-:W-:Y:S02]  /*1570*/  SHF.L.U32 R86, R222, 0x10, RZ ;  /* 0x00000010de567819 */ /* 0x000fe400000006ff */
[----:B------:R3:W4:Y:S01]  /*1580*/  MUFU.EX2 R52, R44 ;  /* 0x0000002c00347308 */ /* 0x0007220000000800 */
[----:B-1----:R-:W-:Y:S01]  /*1590*/  FADD.FTZ R41, R41, 1 ;  /* 0x3f80000029297421 */ /* 0x002fe20000010000 */
[C---:B------:R-:W-:Y:S02]  /*15a0*/  PRMT R104, R15.reuse, 0x7632, R104 ;  /* 0x000076320f687816 */ /* 0x040fe40000000068 */
[----:B------:R-:W-:Y:S02]  /*15b0*/  SHF.L.U32 R106, R15, 0x10, RZ ;  /* 0x000000100f6a7819 */ /* 0x000fe400000006ff */
[----:B------:R-:W-:-:S02]  /*15c0*/  SHF.L.U32 R104, R104, 0x10, RZ ;  /* 0x0000001068687819 */ /* 0x000fc400000006ff */
[----:B------:R1:W4:Y:S01]  /*15d0*/  MUFU.RCP R72, R37 ;  /* 0x0000002500487308 */ /* 0x0003220000001000 */
[C---:B---3--:R-:W-:Y:S02]  /*15e0*/  SHF.L.U32 R44, R29.reuse, 0x10, RZ ;  /* 0x000000101d2c7819 */ /* 0x048fe400000006ff */
[----:B------:R-:W-:Y:S02]  /*15f0*/  PRMT R29, R29, 0x7632, R29 ;  /* 0x000076321d1d7816 */ /* 0x000fe4000000001d */
[----:B------:R-:W-:Y:S01]  /*1600*/  ISETP.NE.U32.AND P0, PT, RZ, UR8, PT ;  /* 0x00000008ff007c0c */ /* 0x000fe2000bf05070 */
[----:B------:R-:W-:Y:S01]  /*1610*/  FMUL.FTZ R93, R44, R28 ;  /* 0x0000001c2c5d7220 */ /* 0x000fe20000410000 */
[----:B------:R-:W-:Y:S01]  /*1620*/  SHF.L.U32 R46, R29, 0x10, RZ ;  /* 0x000000101d2e7819 */ /* 0x000fe200000006ff */
[----:B------:R-:W3:Y:S01]  /*1630*/  MUFU.EX2 R34, R34 ;  /* 0x0000002200227308 */ /* 0x000ee20000000800 */
[----:B-1----:R-:W-:Y:S01]  /*1640*/  PRMT R37, R65, 0x7632, R37 ;  /* 0x0000763241257816 */ /* 0x002fe20000000025 */
[----:B------:R-:W-:Y:S01]  /*1650*/  FFMA.FTZ R35, R93, R33, R40 ;  /* 0x000000215d237223 */ /* 0x000fe20000010028 */
[----:B0-----:R-:W-:Y:S01]  /*1660*/  FADD.FTZ R33, R32, 1 ;  /* 0x3f80000020217421 */ /* 0x001fe20000010000 */
[----:B----4-:R-:W-:Y:S01]  /*1670*/  FADD.FTZ R16, R52, 1 ;  /* 0x3f80000034107421 */ /* 0x010fe20000010000 */
[----:B------:R-:W-:Y:S01]  /*1680*/  SHF.L.U32 R52, R12, 0x10, RZ ;  /* 0x000000100c347819 */ /* 0x000fe200000006ff */
[----:B------:R0:W-:Y:S01]  /*1690*/  STL.S16 [R1+0x8], R37 ;  /* 0x0000082501007387 */ /* 0x0001e20000100600 */
[----:B------:R-:W-:Y:S01]  /*16a0*/  FADD.FTZ R12, -R68, 1 ;  /* 0x3f800000440c7421 */ /* 0x000fe20000010100 */
[----:B------:R1:W4:Y:S01]  /*16b0*/  MUFU.RCP R74, R41 ;  /* 0x00000029004a7308 */ /* 0x0003220000001000 */
[----:B------:R-:W-:Y:S01]  /*16c0*/  FMUL.FTZ R29, R45, R72 ;  /* 0x000000482d1d7220 */ /* 0x000fe20000410000 */
[----:B------:R1:W-:Y:S01]  /*16d0*/  STL.S16 [R1+0x4], R53 ;  /* 0x0000043501007387 */ /* 0x0003e20000100600 */
[----:B------:R-:W-:Y:S01]  /*16e0*/  FFMA.FTZ R70, R43, R12, 1 ;  /* 0x3f8000002b467423 */ /* 0x000fe2000001000c */
[----:B------:R-:W-:Y:S01]  /*16f0*/  SHF.L.U32 R43, R60, 0x10, RZ ;  /* 0x000000103c2b7819 */ /* 0x000fe200000006ff */
[----:B------:R-:W-:Y:S01]  /*1700*/  FMUL.FTZ R92, R46, R29 ;  /* 0x0000001d2e5c7220 */ /* 0x000fe20000410000 */
[----:B------:R4:W-:Y:S01]  /*1710*/  STL.S16 [R1], R59 ;  /* 0x0000003b01007387 */ /* 0x0009e20000100600 */
[----:B------:R-:W-:Y:S01]  /*1720*/  ISETP.NE.AND.EX P0, PT, RZ, UR9, PT, P0 ;  /* 0x00000009ff007c0c */ /* 0x000fe2000bf05300 */
[----:B------:R-:W4:Y:S01]  /*1730*/  MUFU.RCP R76, R33 ;  /* 0x00000021004c7308 */ /* 0x000f220000001000 */
[----:B0-----:R-:W-:Y:S01]  /*1740*/  SHF.L.U32 R37, R37, 0x10, RZ ;  /* 0x0000001025257819 */ /* 0x001fe200000006ff */
[----:B---3--:R-:W-:Y:S01]  /*1750*/  FADD.FTZ R34, R34, 1 ;  /* 0x3f80000022227421 */ /* 0x008fe20000010000 */
[----:B-1----:R-:W-:-:S02]  /*1760*/  PRMT R41, R18, 0x7632, R41 ;  /* 0x0000763212297816 */ /* 0x002fc40000000029 */
[----:B------:R-:W-:Y:S01]  /*1770*/  SHF.L.U32 R53, R19, 0x10, RZ ;  /* 0x0000001013357819 */ /* 0x000fe200000006ff */
[----:B------:R-:W-:Y:S01]  /*1780*/  FFMA.FTZ R40, R92, R37, R35 ;  /* 0x000000255c287223 */ /* 0x000fe20000010023 */
[----:B------:R-:W-:Y:S01]  /*1790*/  SHF.L.U32 R37, R66, 0x10, RZ ;  /* 0x0000001042257819 */ /* 0x000fe200000006ff */
[----:B------:R-:W0:Y:S01]  /*17a0*/  MUFU.RCP R83, R31 ;  /* 0x0000001f00537308 */ /* 0x000e220000001000 */
[----:B----4-:R-:W-:Y:S01]  /*17b0*/  FMUL.FTZ R32, R47, R74 ;  /* 0x0000004a2f207220 */ /* 0x010fe20000410000 */
[----:B------:R-:W-:Y:S01]  /*17c0*/  FMUL.FTZ R35, R82, -1.4426950216293334961 ;  /* 0xbfb8aa3b52237820 */ /* 0x000fe20000410000 */
[----:B------:R-:W-:Y:S01]  /*17d0*/  FADD.FTZ R12, -R74, 1 ;  /* 0x3f8000004a0c7421 */ /* 0x000fe20000010100 */
[----:B------:R-:W-:Y:S01]  /*17e0*/  SHF.L.U32 R41, R41, 0x10, RZ ;  /* 0x0000001029297819 */ /* 0x000fe200000006ff */
[----:B------:R-:W-:Y:S02]  /*17f0*/  FMUL.FTZ R91, R48, R32 ;  /* 0x00000020305b7220 */ /* 0x000fe40000410000 */
[----:B------:R-:W-:Y:S01]  /*1800*/  FFMA.FTZ R81, R47, R12, 1 ;  /* 0x3f8000002f517423 */ /* 0x000fe2000001000c */
[----:B------:R1:W3:Y:S01]  /*1810*/  MUFU.RCP R87, R34 ;  /* 0x0000002200577308 */ /* 0x0002e20000001000 */
[----:B------:R-:W-:Y:S01]  /*1820*/  FMUL.FTZ R30, R55, R76 ;  /* 0x0000004c371e7220 */ /* 0x000fe20000410000 */
[--C-:B------:R-:W-:Y:S01]  /*1830*/  FFMA.FTZ R33, R91, R37, R40.reuse ;  /* 0x000000255b217223 */ /* 0x100fe20000010028 */
[----:B------:R-:W-:Y:S01]  /*1840*/  PRMT R40, R19, 0x7632, R40 ;  /* 0x0000763213287816 */ /* 0x000fe20000000028 */
[----:B------:R-:W-:Y:S01]  /*1850*/  FADD.FTZ R12, -R72, 1 ;  /* 0x3f800000480c7421 */ /* 0x000fe20000010100 */
[----:B------:R-:W-:Y:S01]  /*1860*/  FMUL.FTZ R90, R51, R30 ;  /* 0x0000001e335a7220 */ /* 0x000fe20000410000 */
[----:B------:R-:W-:-:S02]  /*1870*/  PRMT R19, R13, 0x7632, R19 ;  /* 0x000076320d137816 */ /* 0x000fc40000000013 */
[----:B------:R-:W-:Y:S01]  /*1880*/  PRMT R37, R17, 0x7632, R37 ;  /* 0x0000763211257816 */ /* 0x000fe20000000025 */
[----:B0-----:R-:W-:Y:S01]  /*1890*/  FMUL.FTZ R31, R54, R83 ;  /* 0x00000053361f7220 */ /* 0x001fe20000410000 */
[----:B------:R-:W-:Y:S01]  /*18a0*/  FMUL.FTZ R17, R80, -1.4426950216293334961 ;  /* 0xbfb8aa3b50117820 */ /* 0x000fe20000410000 */
[----:B------:R0:W4:Y:S01]  /*18b0*/  MUFU.RCP R103, R16 ;  /* 0x0000001000677308 */ /* 0x0001220000001000 */
[----:B------:R-:W-:Y:S01]  /*18c0*/  FFMA.FTZ R58, R90, R57, R33 ;  /* 0x000000395a3a7223 */ /* 0x000fe20000010021 */
[----:B------:R-:W-:Y:S01]  /*18d0*/  SHF.L.U32 R33, R67, 0x10, RZ ;  /* 0x0000001043217819 */ /* 0x000fe200000006ff */
[----:B------:R-:W-:Y:S01]  /*18e0*/  FMUL.FTZ R89, R50, R31 ;  /* 0x0000001f32597220 */ /* 0x000fe20000410000 */
[----:B------:R-:W-:Y:S02]  /*18f0*/  SHF.L.U32 R84, R19, 0x10, RZ ;  /* 0x0000001013547819 */ /* 0x000fe400000006ff */
[----:B-1----:R-:W-:Y:S01]  /*1900*/  SHF.L.U32 R34, R59, 0x10, RZ ;  /* 0x000000103b227819 */ /* 0x002fe200000006ff */
[----:B------:R-:W-:Y:S01]  /*1910*/  FFMA.FTZ R57, R89, R33, R58 ;  /* 0x0000002159397223 */ /* 0x000fe2000001003a */
[----:B------:R1:W4:Y:S01]  /*1920*/  MUFU.EX2 R18, R17 ;  /* 0x0000001100127308 */ /* 0x0003220000000800 */
[----:B------:R-:W-:Y:S01]  /*1930*/  FMUL.FTZ R19, R84, -1.4426950216293334961 ;  /* 0xbfb8aa3b54137820 */ /* 0x000fe20000410000 */
[----:B---3--:R-:W-:Y:S01]  /*1940*/  FMUL.FTZ R33, R56, R87 ;  /* 0x0000005738217220 */ /* 0x008fe20000410000 */
[----:B0-----:R-:W-:Y:S01]  /*1950*/  FMUL.FTZ R16, R102, -1.4426950216293334961 ;  /* 0xbfb8aa3b66107820 */ /* 0x001fe20000410000 */
[----:B------:R-:W-:-:S02]  /*1960*/  SHF.L.U32 R40, R40, 0x10, RZ ;  /* 0x0000001028287819 */ /* 0x000fc400000006ff */
[----:B------:R-:W-:Y:S02]  /*1970*/  FMUL.FTZ R88, R52, R33 ;  /* 0x0000002134587220 */ /* 0x000fe40000410000 */
[----:B------:R-:W0:Y:S01]  /*1980*/  MUFU.EX2 R35, R35 ;  /* 0x0000002300237308 */ /* 0x000e220000000800 */
[----:B-1----:R-:W-:-:S04]  /*1990*/  FADD.FTZ R17, -R75, 1 ;  /* 0x3f8000004b117421 */ /* 0x002fc80000010100 */
[----:B------:R-:W-:Y:S01]  /*19a0*/  FFMA.FTZ R77, R38, R17, 1 ;  /* 0x3f800000264d7423 */ /* 0x000fe20000010011 */
[----:B------:R-:W-:Y:S01]  /*19b0*/  FFMA.FTZ R38, R88, R34, R57 ;  /* 0x0000002258267223 */ /* 0x000fe20000010039 */
[----:B----4-:R-:W-:Y:S01]  /*19c0*/  FMUL.FTZ R34, R78, R103 ;  /* 0x000000674e227220 */ /* 0x010fe20000410000 */
[----:B------:R-:W1:Y:S01]  /*19d0*/  MUFU.EX2 R19, R19 ;  /* 0x0000001300137308 */ /* 0x000e620000000800 */
[----:B------:R-:W-:Y:S01]  /*19e0*/  FADD.FTZ R18, R18, 1 ;  /* 0x3f80000012127421 */ /* 0x000fe20000010000 */
[----:B------:R-:W-:Y:S01]  /*19f0*/  FADD.FTZ R17, -R83, 1 ;  /* 0x3f80000053117421 */ /* 0x000fe20000010100 */
[----:B------:R-:W-:-:S03]  /*1a00*/  FMUL.FTZ R59, R69, R34 ;  /* 0x00000022453b7220 */ /* 0x000fc60000410000 */
[----:B------:R-:W-:Y:S01]  /*1a10*/  FFMA.FTZ R85, R54, R17, 1 ;  /* 0x3f80000036557423 */ /* 0x000fe20000010011 */
[----:B------:R-:W-:Y:S01]  /*1a20*/  FFMA.FTZ R57, R59, R43, R38 ;  /* 0x0000002b3b397223 */ /* 0x000fe20000010026 */
[----:B------:R-:W3:Y:S01]  /*1a30*/  MUFU.EX2 R47, R16 ;  /* 0x00000010002f7308 */ /* 0x000ee20000000800 */
[----:B0-----:R-:W-:Y:S01]  /*1a40*/  FADD.FTZ R38, R35, 1 ;  /* 0x3f80000023267421 */ /* 0x001fe20000010000 */
[----:B------:R-:W-:Y:S01]  /*1a50*/  SHF.L.U32 R54, R13, 0x10, RZ ;  /* 0x000000100d367819 */ /* 0x000fe200000006ff */
[----:B------:R-:W-:-:S05]  /*1a60*/  FADD.FTZ R13, -R79, 1 ;  /* 0x3f8000004f0d7421 */ /* 0x000fca0000010100 */
[----:B------:R-:W0:Y:S01]  /*1a70*/  MUFU.RCP R107, R18 ;  /* 0x00000012006b7308 */ /* 0x000e220000001000 */
[----:B-1----:R-:W-:-:S07]  /*1a80*/  FADD.FTZ R43, R19, 1 ;  /* 0x3f800000132b7421 */ /* 0x002fce0000010000 */
[----:B------:R-:W-:Y:S01]  /*1a90*/  MUFU.RCP R111, R38 ;  /* 0x00000026006f7308 */ /* 0x000fe20000001000 */
[----:B---3--:R-:W-:-:S07]  /*1aa0*/  FADD.FTZ R47, R47, 1 ;  /* 0x3f8000002f2f7421 */ /* 0x008fce0000010000 */
[----:B------:R-:W1:Y:S01]  /*1ab0*/  MUFU.RCP R115, R43 ;  /* 0x0000002b00737308 */ /* 0x000e620000001000 */
[----:B0-----:R-:W-:-:S04]  /*1ac0*/  FMUL.FTZ R35, R80, R107 ;  /* 0x0000006b50237220 */ /* 0x001fc80000410000 */
[----:B------:R-:W-:-:S03]  /*1ad0*/  FMUL.FTZ R58, R54, R35 ;  /* 0x00000023363a7220 */ /* 0x000fc60000410000 */
[----:B------:R-:W0:Y:S01]  /*1ae0*/  MUFU.RCP R119, R47 ;  /* 0x0000002f00777308 */ /* 0x000e220000001000 */
[----:B------:R-:W-:Y:S01]  /*1af0*/  FFMA.FTZ R86, R58, R86, R57 ;  /* 0x000000563a567223 */ /* 0x000fe20000010039 */
[----:B-1----:R-:W-:-:S04]  /*1b00*/  FADD.FTZ R15, -R115, 1 ;  /* 0x3f800000730f7421 */ /* 0x002fc80000010100 */
[----:B------:R-:W-:Y:S01]  /*1b10*/  FFMA.FTZ R117, R84, R15, 1 ;  /* 0x3f80000054757423 */ /* 0x000fe2000001000f */
[----:B0-----:R-:W-:Y:S01]  /*1b20*/  FMUL.FTZ R38, R102, R119 ;  /* 0x0000007766267220 */ /* 0x001fe20000410000 */
[----:B-----5:R0:W-:Y:S04]  /*1b30*/  STS.128 [R97], R20 ;  /* 0x0000001461007388 */ /* 0x0201e80000000c00 */
[----:B--2---:R1:W-:Y:S01]  /*1b40*/  STS.128 [R97+0x200], R24 ;  /* 0x0002001861007388 */ /* 0x0043e20000000c00 */
[----:B------:R-:W-:-:S03]  /*1b50*/  NOP ;  /* 0x0000000000007918 */ /* 0x000fc60000000000 */
[----:B------:R-:W2:Y:S01]  /*1b60*/  LDS.128 R16, [R39] ;  /* 0x0000000027107984 */ /* 0x000ea20000000c00 */
[----:B0-----:R-:W-:Y:S01]  /*1b70*/  FFMA.FTZ R23, R36, R13, 1 ;  /* 0x3f80000024177423 */ /* 0x001fe2000001000d */
[----:B------:R-:W-:Y:S01]  /*1b80*/  FMUL.FTZ R36, R82, R111 ;  /* 0x0000006f52247220 */ /* 0x000fe20000410000 */
[----:B------:R-:W-:Y:S01]  /*1b90*/  SHF.L.U32 R20, R61, 0x10, RZ ;  /* 0x000000103d147819 */ /* 0x000fe200000006ff */
[----:B------:R-:W-:Y:S01]  /*1ba0*/  FADD.FTZ R13, -R87, 1 ;  /* 0x3f800000570d7421 */ /* 0x000fe20000010100 */
[----:B-1----:R-:W-:Y:S01]  /*1bb0*/  FFMA.FTZ R24, R45, R12, 1 ;  /* 0x3f8000002d187423 */ /* 0x002fe2000001000c */
[----:B------:R-:W-:Y:S01]  /*1bc0*/  FMUL.FTZ R57, R71, R36 ;  /* 0x0000002447397220 */ /* 0x000fe20000410000 */
[----:B------:R-:W-:Y:S01]  /*1bd0*/  FADD.FTZ R12, -R76, 1 ;  /* 0x3f8000004c0c7421 */ /* 0x000fe20000010100 */
[----:B------:R-:W-:Y:S01]  /*1be0*/  FFMA.FTZ R101, R56, R13, 1 ;  /* 0x3f80000038657423 */ /* 0x000fe2000001000d */
[----:B------:R-:W-:Y:S01]  /*1bf0*/  FADD.FTZ R13, -R103, 1 ;  /* 0x3f800000670d7421 */ /* 0x000fe20000010100 */
[--C-:B------:R-:W-:Y:S01]  /*1c00*/  FFMA.FTZ R25, R57, R20, R86.reuse ;  /* 0x0000001439197223 */ /* 0x100fe20000010056 */
[----:B------:R-:W-:Y:S01]  /*1c10*/  SHF.L.U32 R20, R37, 0x10, RZ ;  /* 0x0000001025147819 */ /* 0x000fe200000006ff */
[----:B------:R-:W-:Y:S01]  /*1c20*/  FMUL.FTZ R37, R84, R115 ;  /* 0x0000007354257220 */ /* 0x000fe20000410000 */
[----:B------:R-:W-:Y:S01]  /*1c30*/  FFMA.FTZ R26, R55, R12, 1 ;  /* 0x3f800000371a7423 */ /* 0x000fe2000001000c */
[----:B------:R-:W-:Y:S01]  /*1c40*/  SHF.L.U32 R12, R221, 0x10, RZ ;  /* 0x00000010dd0c7819 */ /* 0x000fe200000006ff */
[----:B------:R-:W-:Y:S01]  /*1c50*/  FFMA.FTZ R105, R78, R13, 1 ;  /* 0x3f8000004e697423 */ /* 0x000fe2000001000d */
[----:B------:R-:W-:Y:S01]  /*1c60*/  FMUL.FTZ R56, R20, R37 ;  /* 0x0000002514387220 */ /* 0x000fe20000410000 */
[----:B------:R-:W-:Y:S01]  /*1c70*/  PRMT R86, R14, 0x7632, R86 ;  /* 0x000076320e567816 */ /* 0x000fe20000000056 */
[----:B------:R-:W-:Y:S01]  /*1c80*/  FADD.FTZ R13, -R107, 1 ;  /* 0x3f8000006b0d7421 */ /* 0x000fe20000010100 */
[----:B------:R-:W-:Y:S01]  /*1c90*/  SHF.L.U32 R14, R62, 0x10, RZ ;  /* 0x000000103e0e7819 */ /* 0x000fe200000006ff */
[----:B------:R-:W-:Y:S01]  /*1ca0*/  FFMA.FTZ R12, R56, R12, R25 ;  /* 0x0000000c380c7223 */ /* 0x000fe20000010019 */
[----:B------:R-:W-:Y:S01]  /*1cb0*/  FMUL.FTZ R55, R73, R38 ;  /* 0x0000002649377220 */ /* 0x000fe20000410000 */
[----:B------:R-:W-:Y:S01]  /*1cc0*/  FFMA.FTZ R109, R80, R13, 1 ;  /* 0x3f800000506d7423 */ /* 0x000fe2000001000d */
[----:B------:R-:W-:Y:S01]  /*1cd0*/  FADD.FTZ R21, -R111, 1 ;  /* 0x3f8000006f157421 */ /* 0x000fe20000010100 */
[----:B------:R-:W-:Y:S01]  /*1ce0*/  SHF.L.U32 R86, R86, 0x10, RZ ;  /* 0x0000001056567819 */ /* 0x000fe200000006ff */
[----:B------:R-:W-:-:S02]  /*1cf0*/  FFMA.FTZ R123, R55, R14, R12 ;  /* 0x0000000e377b7223 */ /* 0x000fc4000001000c */
[----:B------:R0:W1:Y:S01]  /*1d00*/  LDS.128 R12, [R39+0x10] ;  /* 0x00001000270c7984 */ /* 0x0000620000000c00 */
[----:B------:R-:W-:Y:S01]  /*1d10*/  FFMA.FTZ R113, R82, R21, 1 ;  /* 0x3f80000052717423 */ /* 0x000fe20000010015 */
[----:B------:R-:W-:-:S04]  /*1d20*/  FADD.FTZ R21, -R119, 1 ;  /* 0x3f80000077157421 */ /* 0x000fc80000010100 */
[----:B------:R-:W-:Y:S01]  /*1d30*/  FFMA.FTZ R121, R102, R21, 1 ;  /* 0x3f80000066797423 */ /* 0x000fe20000010015 */
[C---:B--2---:R-:W-:Y:S02]  /*1d40*/  SHF.L.U32 R45, R17.reuse, 0x10, RZ ;  /* 0x00000010112d7819 */ /* 0x044fe400000006ff */
[----:B------:R-:W-:Y:S02]  /*1d50*/  PRMT R22, R17, 0x7632, R22 ;  /* 0x0000763211167816 */ /* 0x000fe40000000016 */
[----:B------:R-:W-:Y:S01]  /*1d60*/  SHF.L.U32 R47, R16, 0x10, RZ ;  /* 0x00000010102f7819 */ /* 0x000fe200000006ff */
[----:B------:R-:W-:Y:S01]  /*1d70*/  FMUL.FTZ R17, R44, R45 ;  /* 0x0000002d2c117220 */ /* 0x000fe20000410000 */
[----:B------:R-:W-:Y:S02]  /*1d80*/  PRMT R21, R16, 0x7632, R21 ;  /* 0x0000763210157816 */ /* 0x000fe40000000015 */
[----:B------:R-:W-:Y:S01]  /*1d90*/  SHF.L.U32 R43, R18, 0x10, RZ ;  /* 0x00000010122b7819 */ /* 0x000fe200000006ff */
[----:B------:R-:W-:Y:S01]  /*1da0*/  FMUL.FTZ R17, R68, R17 ;  /* 0x0000001144117220 */ /* 0x000fe20000410000 */
[----:B------:R-:W-:Y:S01]  /*1db0*/  FMUL.FTZ R68, R106, -1.4426950216293334961 ;  /* 0xbfb8aa3b6a447820 */ /* 0x000fe20000410000 */
[----:B------:R-:W-:Y:S01]  /*1dc0*/  PRMT R25, R18, 0x7632, R25 ;  /* 0x0000763212197816 */ /* 0x000fe20000000019 */
[----:B------:R-:W-:Y:S01]  /*1dd0*/  FMUL.FTZ R16, R42, R47 ;  /* 0x0000002f2a107220 */ /* 0x000fe20000410000 */
[----:B0-----:R-:W-:Y:S01]  /*1de0*/  SHF.L.U32 R39, R21, 0x10, RZ ;  /* 0x0000001015277819 */ /* 0x001fe200000006ff */
[----:B------:R-:W-:Y:S01]  /*1df0*/  FMUL.FTZ R21, R86, -1.4426950216293334961 ;  /* 0xbfb8aa3b56157820 */ /* 0x000fe20000410000 */
[C---:B------:R-:W-:Y:S01]  /*1e00*/  SHF.L.U32 R42, R19.reuse, 0x10, RZ ;  /* 0x00000010132a7819 */ /* 0x040fe200000006ff */
[----:B------:R-:W0:Y:S01]  /*1e10*/  MUFU.EX2 R68, R68 ;  /* 0x0000004400447308 */ /* 0x000e220000000800 */
[----:B------:R-:W-:Y:S01]  /*1e20*/  PRMT R27, R19, 0x7632, R27 ;  /* 0x00007632131b7816 */ /* 0x000fe2000000001b */
[----:B------:R-:W-:Y:S01]  /*1e30*/  FMUL.FTZ R19, R48, R43 ;  /* 0x0000002b30137220 */ /* 0x000fe20000410000 */
[----:B------:R-:W-:Y:S01]  /*1e40*/  SHF.L.U32 R44, R22, 0x10, RZ ;  /* 0x00000010162c7819 */ /* 0x000fe200000006ff */
[----:B------:R-:W-:Y:S01]  /*1e50*/  FMUL.FTZ R16, R75, R16 ;  /* 0x000000104b107220 */ /* 0x000fe20000410000 */
[----:B------:R-:W-:Y:S01]  /*1e60*/  SHF.L.U32 R48, R25, 0x10, RZ ;  /* 0x0000001019307819 */ /* 0x000fe200000006ff */
[----:B------:R-:W-:Y:S01]  /*1e70*/  FMUL.FTZ R25, R104, -1.4426950216293334961 ;  /* 0xbfb8aa3b68197820 */ /* 0x000fe20000410000 */
[----:B------:R-:W-:Y:S01]  /*1e80*/  FMUL.FTZ R74, R74, R19 ;  /* 0x000000134a4a7220 */ /* 0x000fe20000410000 */
[----:B------:R-:W-:Y:S01]  /*1e90*/  FMUL.FTZ R19, R46, R44 ;  /* 0x0000002c2e137220 */ /* 0x000fe20000410000 */
[----:B------:R-:W2:Y:S01]  /*1ea0*/  MUFU.EX2 R21, R21 ;  /* 0x0000001500157308 */ /* 0x000ea20000000800 */
[----:B------:R-:W-:Y:S01]  /*1eb0*/  SHF.L.U32 R46, R27, 0x10, RZ ;  /* 0x000000101b2e7819 */ /* 0x000fe200000006ff */
[----:B------:R-:W-:Y:S01]  /*1ec0*/  FMUL.FTZ R18, R49, R39 ;  /* 0x0000002731127220 */ /* 0x000fe20000410000 */
[----:B------:R-:W-:Y:S01]  /*1ed0*/  FMUL.FTZ R16, R16, R77 ;  /* 0x0000004d10107220 */ /* 0x000fe20000410000 */
[----:B------:R-:W-:Y:S01]  /*1ee0*/  FMUL.FTZ R19, R72, R19 ;  /* 0x0000001348137220 */ /* 0x000fe20000410000 */
[----:B------:R-:W-:Y:S01]  /*1ef0*/  FMUL.FTZ R22, R74, R81 ;  /* 0x000000514a167220 */ /* 0x000fe20000410000 */
[----:B------:R-:W-:Y:S01]  /*1f00*/  FMUL.FTZ R18, R79, R18 ;  /* 0x000000124f127220 */ /* 0x000fe20000410000 */
[----:B-1----:R-:W-:Y:S01]  /*1f10*/  SHF.L.U32 R49, R12, 0x10, RZ ;  /* 0x000000100c317819 */ /* 0x002fe200000006ff */
[----:B------:R-:W1:Y:S01]  /*1f20*/  MUFU.EX2 R27, R25 ;  /* 0x00000019001b7308 */ /* 0x000e620000000800 */
[----:B0-----:R-:W-:Y:S01]  /*1f30*/  FADD.FTZ R68, R68, 1 ;  /* 0x3f80000044447421 */ /* 0x001fe20000010000 */
[----:B------:R-:W-:Y:S01]  /*1f40*/  FMUL.FTZ R23, R18, R23 ;  /* 0x0000001712177220 */ /* 0x000fe20000410000 */
[----:B------:R-:W-:Y:S01]  /*1f50*/  PRMT R18, R12, 0x7632, R18 ;  /* 0x000076320c127816 */ /* 0x000fe20000000012 */
[----:B------:R-:W-:Y:S01]  /*1f60*/  FMUL.FTZ R52, R52, R46 ;  /* 0x0000002e34347220 */ /* 0x000fe20000410000 */
[----:B------:R-:W-:Y:S01]  /*1f70*/  FMUL.FTZ R12, R69, R49 ;  /* 0x00000031450c7220 */ /* 0x000fe20000410000 */
[----:B------:R-:W-:Y:S01]  /*1f80*/  SHF.L.U32 R75, R14, 0x10, RZ ;  /* 0x000000100e4b7819 */ /* 0x000fe200000006ff */
[----:B------:R-:W-:Y:S01]  /*1f90*/  FMUL.FTZ R24, R19, R24 ;  /* 0x0000001813187220 */ /* 0x000fe20000410000 */
[----:B------:R-:W0:Y:S01]  /*1fa0*/  MUFU.RCP R77, R68 ;  /* 0x00000044004d7308 */ /* 0x000e220000001000 */
[----:B--2---:R-:W-:Y:S01]  /*1fb0*/  FADD.FTZ R21, R21, 1 ;  /* 0x3f80000015157421 */ /* 0x004fe20000010000 */
[----:B------:R-:W-:Y:S01]  /*1fc0*/  FMUL.FTZ R52, R87, R52 ;  /* 0x0000003457347220 */ /* 0x000fe20000410000 */
[----:B------:R-:W-:Y:S01]  /*1fd0*/  PRMT R19, R13, 0x7632, R19 ;  /* 0x000076320d137816 */ /* 0x000fe20000000013 */
[----:B------:R-:W-:Y:S01]  /*1fe0*/  FMUL.FTZ R51, R51, R48 ;  /* 0x0000003033337220 */ /* 0x000fe20000410000 */
[----:B------:R-:W-:Y:S01]  /*1ff0*/  SHF.L.U32 R78, R15, 0x10, RZ ;  /* 0x000000100f4e7819 */ /* 0x000fe200000006ff */
[----:B------:R-:W-:Y:S01]  /*2000*/  FMUL.FTZ R101, R52, R101 ;  /* 0x0000006534657220 */ /* 0x000fe20000410000 */
[----:B------:R-:W-:Y:S01]  /*2010*/  SHF.L.U32 R72, R18, 0x10, RZ ;  /* 0x0000001012487819 */ /* 0x000fe200000006ff */
[----:B------:R-:W2:Y:S01]  /*2020*/  MUFU.RCP R21, R21 ;  /* 0x0000001500157308 */ /* 0x000ea20000001000 */
[----:B-1----:R-:W-:Y:S01]  /*2030*/  FADD.FTZ R27, R27, 1 ;  /* 0x3f8000001b1b7421 */ /* 0x002fe20000010000 */
[----:B------:R-:W-:Y:S01]  /*2040*/  FMUL.FTZ R18, R73, R75 ;  /* 0x0000004b49127220 */ /* 0x000fe20000410000 */
[----:B------:R-:W-:Y:S01]  /*2050*/  SHF.L.U32 R74, R13, 0x10, RZ ;  /* 0x000000100d4a7819 */ /* 0x000fe200000006ff */
[----:B------:R-:W-:Y:S01]  /*2060*/  FMUL.FTZ R52, R53, R78 ;  /* 0x0000004e35347220 */ /* 0x000fe20000410000 */
[----:B------:R-:W-:Y:S01]  /*2070*/  SHF.L.U32 R73, R19, 0x10, RZ ;  /* 0x0000001013497819 */ /* 0x000fe200000006ff */
[----:B------:R-:W-:Y:S01]  /*2080*/  FMUL.FTZ R51, R76, R51 ;  /* 0x000000334c337220 */ /* 0x000fe20000410000 */
[----:B------:R-:W-:Y:S01]  /*2090*/  PRMT R13, R14, 0x7632, R13 ;  /* 0x000076320e0d7816 */ /* 0x000fe2000000000d */
[----:B------:R-:W1:Y:S01]  /*20a0*/  MUFU.RCP R69, R27 ;  /* 0x0000001b00457308 */ /* 0x000e620000001000 */
[----:B------:R-:W-:Y:S01]  /*20b0*/  PRMT R25, R15, 0x7632, R25 ;  /* 0x000076320f197816 */ /* 0x000fe20000000019 */
[----:B0-----:R-:W-:Y:S01]  /*20c0*/  FADD.FTZ R19, -R77, 1 ;  /* 0x3f8000004d137421 */ /* 0x001fe20000010100 */
[----:B------:R-:W-:Y:S01]  /*20d0*/  SHF.L.U32 R76, R13, 0x10, RZ ;  /* 0x000000100d4c7819 */ /* 0x000fe200000006ff */
[----:B------:R-:W-:Y:S01]  /*20e0*/  FMUL.FTZ R52, R77, R52 ;  /* 0x000000344d347220 */ /* 0x000fe20000410000 */
[----:B------:R-:W-:Y:S01]  /*20f0*/  SHF.L.U32 R79, R25, 0x10, RZ ;  /* 0x00000010194f7819 */ /* 0x000fe200000006ff */
[----:B------:R-:W-:Y:S01]  /*2100*/  FFMA.FTZ R19, R106, R19, 1 ;  /* 0x3f8000006a137423 */ /* 0x000fe20000010013 */
[----:B------:R-:W-:Y:S01]  /*2110*/  FMUL.FTZ R20, R20, R73 ;  /* 0x0000004914147220 */ /* 0x000fe20000410000 */
[----:B------:R-:W-:Y:S01]  /*2120*/  FMUL.FTZ R50, R50, R42 ;  /* 0x0000002a32327220 */ /* 0x000fe20000410000 */
[----:B------:R-:W-:Y:S01]  /*2130*/  FMUL.FTZ R51, R51, R26 ;  /* 0x0000001a33337220 */ /* 0x000fe20000410000 */
[----:B------:R-:W-:Y:S01]  /*2140*/  FMUL.FTZ R19, R52, R19 ;  /* 0x0000001334137220 */ /* 0x000fe20000410000 */
[----:B------:R-:W-:Y:S01]  /*2150*/  FMUL.FTZ R14, R71, R74 ;  /* 0x0000004a470e7220 */ /* 0x000fe20000410000 */
[----:B------:R-:W-:Y:S01]  /*2160*/  FMUL.FTZ R54, R54, R72 ;  /* 0x0000004836367220 */ /* 0x000fe20000410000 */
[----:B--2---:R-:W-:Y:S01]  /*2170*/  FADD.FTZ R15, -R21, 1 ;  /* 0x3f800000150f7421 */ /* 0x004fe20000010100 */
[----:B------:R-:W-:Y:S01]  /*2180*/  FMUL.FTZ R26, R41, R76 ;  /* 0x0000004c291a7220 */ /* 0x000fe20000410000 */
[----:B------:R-:W-:Y:S01]  /*2190*/  FMUL.FTZ R52, R40, R79 ;  /* 0x0000004f28347220 */ /* 0x000fe20000410000 */
[----:B------:R-:W-:Y:S01]  /*21a0*/  FMUL.FTZ R20, R115, R20 ;  /* 0x0000001473147220 */ /* 0x000fe20000410000 */
[----:B-1----:R-:W-:Y:S01]  /*21b0*/  FADD.FTZ R13, -R69, 1 ;  /* 0x3f800000450d7421 */ /* 0x002fe20000010100 */
[----:B------:R-:W-:Y:S01]  /*21c0*/  FMUL.FTZ R50, R83, R50 ;  /* 0x0000003253327220 */ /* 0x000fe20000410000 */
[----:B------:R-:W-:Y:S01]  /*21d0*/  FMUL.FTZ R12, R103, R12 ;  /* 0x0000000c670c7220 */ /* 0x000fe20000410000 */
[----:B------:R-:W-:Y:S01]  /*21e0*/  FMUL.FTZ R14, R111, R14 ;  /* 0x0000000e6f0e7220 */ /* 0x000fe20000410000 */
[----:B------:R-:W-:Y:S01]  /*21f0*/  FMUL.FTZ R18, R119, R18 ;  /* 0x0000001277127220 */ /* 0x000fe20000410000 */
        /* <DEDUP_REMOVED lines=25> */
[----:B------:R-:W-:-:S02]  /*2390*/  F2FP.BF16.F32.PACK_AB R24, R109, R12 ;  /* 0x0000000c6d18723e */ /* 0x000fc400000010ff */
[----:B------:R-:W-:Y:S02]  /*23a0*/  F2FP.BF16.F32.PACK_AB R25, R25, R14 ;  /* 0x0000000e1919723e */ /* 0x000fe400000010ff */
[----:B------:R-:W-:-:S03]  /*23b0*/  F2FP.BF16.F32.PACK_AB R26, R15, R18 ;  /* 0x000000120f1a723e */ /* 0x000fc600000010ff */
[----:B------:R-:W0:Y:S01]  /*23c0*/  LDC R51, c[0x0][0x21c] ;  /* 0x00008700ff337b82 */ /* 0x000e220000000800 */
[----:B------:R-:W-:Y:S01]  /*23d0*/  F2FP.BF16.F32.PACK_AB R27, R52, R19 ;  /* 0x00000013341b723e */ /* 0x000fe200000010ff */
[----:B------:R-:W-:Y:S01]  /*23e0*/  STL [R1+0x10], R80 ;  /* 0x0000105001007387 */ /* 0x000fe20000100800 */
[----:B------:R-:W-:Y:S02]  /*23f0*/  PRMT R3, R62, 0x7632, R3 ;  /* 0x000076323e037816 */ /* 0x000fe40000000003 */
[----:B------:R-:W-:Y:S02]  /*2400*/  SHF.L.U32 R41, R63, 0x10, RZ ;  /* 0x000000103f297819 */ /* 0x000fe400000006ff */
[----:B------:R-:W-:Y:S02]  /*2410*/  SHF.L.U32 R3, R3, 0x10, RZ ;  /* 0x0000001003037819 */ /* 0x000fe400000006ff */
[----:B------:R-:W-:Y:S02]  /*2420*/  PRMT R68, R5, 0x7632, R68 ;  /* 0x0000763205447816 */ /* 0x000fe40000000044 */
[----:B------:R-:W-:-:S02]  /*2430*/  PRMT R70, R7, 0x7632, R70 ;  /* 0x0000763207467816 */ /* 0x000fc40000000046 */
[----:B------:R-:W-:Y:S01]  /*2440*/  SHF.L.U32 R71, R7, 0x10, RZ ;  /* 0x0000001007477819 */ /* 0x000fe200000006ff */
[----:B------:R1:W-:Y:S04]  /*2450*/  STS.128 [R80], R20 ;  /* 0x0000001450007388 */ /* 0x0003e80000000c00 */
[----:B------:R2:W-:Y:S01]  /*2460*/  STS.128 [R80+0x10], R24 ;  /* 0x0000101850007388 */ /* 0x0005e20000000c00 */
[----:B------:R-:W-:-:S03]  /*2470*/  NOP ;  /* 0x0000000000007918 */ /* 0x000fc60000000000 */
[----:B------:R-:W3:Y:S04]  /*2480*/  LDS.128 R12, [R97] ;  /* 0x00000000610c7984 */ /* 0x000ee80000000c00 */
[----:B------:R-:W4:Y:S01]  /*2490*/  LDS.128 R16, [R97+0x200] ;  /* 0x0002000061107984 */ /* 0x000f220000000c00 */
[C---:B-1----:R-:W-:Y:S02]  /*24a0*/  PRMT R20, R8.reuse, 0x7632, R20 ;  /* 0x0000763208147816 */ /* 0x042fe40000000014 */
[----:B------:R-:W-:Y:S01]  /*24b0*/  SHF.L.U32 R21, R8, 0x10, RZ ;  /* 0x0000001008157819 */ /* 0x000fe200000006ff */
[----:B--2---:R-:W-:Y:S01]  /*24c0*/  FFMA.FTZ R26, R54, R3, R123 ;  /* 0x00000003361a7223 */ /* 0x004fe2000001007b */
[----:B------:R-:W-:Y:S01]  /*24d0*/  PRMT R27, R63, 0x7632, R27 ;  /* 0x000076323f1b7816 */ /* 0x000fe2000000001b */
[----:B------:R-:W-:Y:S01]  /*24e0*/  FMUL.FTZ R3, R104, R69 ;  /* 0x0000004568037220 */ /* 0x000fe20000410000 */
[----:B------:R-:W-:Y:S01]  /*24f0*/  PRMT R22, R9, 0x7632, R22 ;  /* 0x0000763209167816 */ /* 0x000fe20000000016 */
[----:B------:R-:W-:Y:S01]  /*2500*/  FFMA.FTZ R41, R53, R41, R26 ;  /* 0x0000002935297223 */ /* 0x000fe2000001001a */
[----:B------:R-:W-:Y:S01]  /*2510*/  SHF.L.U32 R23, R9, 0x10, RZ ;  /* 0x0000001009177819 */ /* 0x000fe200000006ff */
[----:B------:R-:W-:Y:S01]  /*2520*/  FMUL.FTZ R52, R40, R3 ;  /* 0x0000000328347220 */ /* 0x000fe20000410000 */
[----:B------:R-:W-:-:S02]  /*2530*/  MOV R8, UR7 ;  /* 0x0000000700087c02 */ /* 0x000fc40008000f00 */
[----:B------:R-:W-:Y:S02]  /*2540*/  MOV R9, UR19 ;  /* 0x0000001300097c02 */ /* 0x000fe40008000f00 */
[----:B------:R-:W-:Y:S02]  /*2550*/  SHF.L.U32 R50, R27, 0x10, RZ ;  /* 0x000000101b327819 */ /* 0x000fe400000006ff */
[C---:B------:R-:W-:Y:S02]  /*2560*/  PRMT R26, R4.reuse, 0x7632, R26 ;  /* 0x00007632041a7816 */ /* 0x040fe4000000001a */
[----:B------:R-:W-:Y:S02]  /*2570*/  SHF.L.U32 R27, R4, 0x10, RZ ;  /* 0x00000010041b7819 */ /* 0x000fe400000006ff */
[----:B------:R-:W-:Y:S01]  /*2580*/  SHF.L.U32 R69, R5, 0x10, RZ ;  /* 0x0000001005457819 */ /* 0x000fe200000006ff */
[----:B------:R-:W-:Y:S01]  /*2590*/  IMAD.WIDE R4, R98, 0x10, R8 ;  /* 0x0000001062047825 */ /* 0x000fe200078e0208 */
[----:B------:R-:W-:-:S02]  /*25a0*/  PRMT R8, R6, 0x7632, R8 ;  /* 0x0000763206087816 */ /* 0x000fc40000000008 */
[----:B------:R-:W-:Y:S01]  /*25b0*/  SHF.L.U32 R9, R6, 0x10, RZ ;  /* 0x0000001006097819 */ /* 0x000fe200000006ff */
[----:B------:R-:W-:Y:S01]  /*25c0*/  FFMA.FTZ R6, R52, R50, R41 ;  /* 0x0000003234067223 */ /* 0x000fe20000010029 */
[C---:B------:R-:W-:Y:S02]  /*25d0*/  PRMT R24, R10.reuse, 0x7632, R24 ;  /* 0x000076320a187816 */ /* 0x040fe40000000018 */
[C---:B------:R-:W-:Y:S02]  /*25e0*/  PRMT R25, R11.reuse, 0x7632, R25 ;  /* 0x000076320b197816 */ /* 0x040fe40000000019 */
[----:B------:R1:W-:Y:S01]  /*25f0*/  STL [R1+0x1c], R6 ;  /* 0x00001c0601007387 */ /* 0x0003e20000100800 */
[----:B------:R-:W-:Y:S02]  /*2600*/  SHF.L.U32 R10, R10, 0x10, RZ ;  /* 0x000000100a0a7819 */ /* 0x000fe400000006ff */
        /* <DEDUP_REMOVED lines=51> */
.L_x_10195:
        /* <DEDUP_REMOVED lines=28> */
[----:B------:R-:W-:Y:S01]  /*2b00*/  FADD.FTZ R30, R69, UR5 ;  /* 0x00000005451e7e21 */ /* 0x000fe20008010000 */
[----:B------:R-:W-:Y:S01]  /*2b10*/  FADD.FTZ R28, R71, UR5 ;  /* 0x00000005471c7e21 */ /* 0x000fe20008010000 */
[----:B------:R-:W-:Y:S01]  /*2b20*/  FADD.FTZ R24, R0, UR5 ;  /* 0x0000000500187e21 */ /* 0x000fe20008010000 */
[----:B------:R-:W-:Y:S01]  /*2b30*/  FADD.FTZ R23, R23, UR5 ;  /* 0x0000000517177e21 */ /* 0x000fe20008010000 */
[----:B------:R-:W-:Y:S01]  /*2b40*/  FADD.FTZ R22, R68, UR5 ;  /* 0x0000000544167e21 */ /* 0x000fe20008010000 */
[----:B------:R-:W-:Y:S01]  /*2b50*/  FADD.FTZ R20, R70, UR5 ;  /* 0x0000000546147e21 */ /* 0x000fe20008010000 */
[----:B01----:R-:W-:Y:S01]  /*2b60*/  FMUL.FTZ R19, R95, UR4 ;  /* 0x000000045f137c20 */ /* 0x003fe20008410000 */
        /* <DEDUP_REMOVED lines=16> */
[----:B------:R-:W-:Y:S01]  /*2c70*/  HFMA2.MMA R51, -RZ, RZ, 0, 0 ;  /* 0x00000000ff337435 */ /* 0x000fe200000001ff */
        /* <DEDUP_REMOVED lines=15> */
.L_x_10291:
[----:B------:R-:W-:Y:S01]  /*2d70*/  ULDC.64 UR46, c[0x0][0x230] ;  /* 0x00008c00002e7ab9 */ /* 0x000fe20000000a00 */
[----:B------:R-:W2:Y:S01]  /*2d80*/  LDL R150, [R1+0x8] ;  /* 0x0000080001967983 */ /* 0x000ea20000100800 */
[----:B------:R-:W-:Y:S02]  /*2d90*/  UIMAD UR51, UR11, UR46, URZ ;  /* 0x0000002e0b3372a4 */ /* 0x000fe4000f8e023f */
[----:B------:R-:W-:Y:S02]  /*2da0*/  UIMAD.WIDE.U32 UR20, UR10, UR46, URZ ;  /* 0x0000002e0a1472a5 */ /* 0x000fe4000f8e003f */
        /* <DEDUP_REMOVED lines=12> */
[----:B------:R-:W3:Y:S01]  /*2e70*/  LDG.E.64 R2, desc[UR22][R2.64] ;  /* 0x0000001602027981 */ /* 0x000ee2000c1e1b00 */
[----:B------:R-:W-:Y:S01]  /*2e80*/  UIMAD.WIDE.U32 UR20, UR7, UR36, URZ ;  /* 0x00000024071472a5 */ /* 0x000fe2000f8e003f */
[----:B-1----:R-:W-:Y:S01]  /*2e90*/  SHF.L.U32 R0, R100, 0x1, RZ ;  /* 0x0000000164007819 */ /* 0x002fe200000006ff */
[----:B------:R-:W-:Y:S02]  /*2ea0*/  UIMAD UR46, UR51, UR36, URZ ;  /* 0x00000024332e72a4 */ /* 0x000fe4000f8e023f */
[----:B------:R-:W-:Y:S01]  /*2eb0*/  ULEA UR47, UP0, UR20, UR16, 0x1 ;  /* 0x00000010142f7291 */ /* 0x000fe2000f80083f */
[----:B0-----:R-:W-:Y:S01]  /*2ec0*/  LOP3.LUT R69, R0, 0xffffffc0, RZ, 0xc0, !PT ;  /* 0xffffffc000457812 */ /* 0x001fe200078ec0ff */
[----:B------:R-:W-:-:S03]  /*2ed0*/  UIMAD UR46, UR7, UR37, UR46 ;  /* 0x00000025072e72a4 */ /* 0x000fc6000f8e022e */
[C---:B------:R-:W-:Y:S01]  /*2ee0*/  LOP3.LUT R98, R69.reuse, 0x1f, R100, 0xf8, !PT ;  /* 0x0000001f45627812 */ /* 0x040fe200078ef864 */
[----:B------:R-:W-:Y:S01]  /*2ef0*/  UIADD3 UR21, UR21, UR46, URZ ;  /* 0x0000002e15157290 */ /* 0x000fe2000fffe03f */
[----:B------:R-:W-:Y:S02]  /*2f00*/  MOV R84, UR47 ;  /* 0x0000002f00547c02 */ /* 0x000fe40008000f00 */
[----:B------:R-:W-:Y:S01]  /*2f10*/  IADD3 R69, R69, R98, RZ ;  /* 0x0000006245457210 */ /* 0x000fe20007ffe0ff */
[----:B------:R-:W-:-:S06]  /*2f20*/  ULEA.HI.X UR20, UR20, UR17, UR21, 0x1, UP0 ;  /* 0x0000001114147291 */ /* 0x000fcc00080f0c15 */
[----:B------:R-:W-:-:S03]  /*2f30*/  MOV R85, UR20 ;  /* 0x0000001400557c02 */ /* 0x000fc60008000f00 */
[----:B------:R-:W-:-:S05]  /*2f40*/  IMAD.WIDE R84, R69, 0x10, R84 ;  /* 0x0000001045547825 */ /* 0x000fca00078e0254 */
[----:B------:R-:W4:Y:S04]  /*2f50*/  LDG.E.128 R68, desc[UR22][R84.64] ;  /* 0x0000001654447981 */ /* 0x000f28000c1e1d00 */
[----:B------:R-:W4:Y:S04]  /*2f60*/  LDG.E.128 R72, desc[UR22][R84.64+0x200] ;  /* 0x0002001654487981 */ /* 0x000f28000c1e1d00 */
[----:B------:R-:W4:Y:S04]  /*2f70*/  LDG.E.128 R76, desc[UR22][R84.64+0x400] ;  /* 0x00040016544c7981 */ /* 0x000f28000c1e1d00 */
        /* <DEDUP_REMOVED lines=11> */
[----:B---3--:R-:W-:Y:S02]  /*3030*/  R2UR UR47, R3 ;  /* 0x00000000032f72ca */ /* 0x008fe400000e0000 */
        /* <DEDUP_REMOVED lines=47> */
[-C--:B------:R-:W-:Y:S01]  /*3330*/  FMUL.FTZ R106, R25, R84.reuse ;  /* 0x00000054196a7220 */ /* 0x080fe20000410000 */
[----:B------:R-:W-:Y:S01]  /*3340*/  FMUL.FTZ R112, R31, R84 ;  /* 0x000000541f707220 */ /* 0x000fe20000410000 */
[----:B------:R-:W-:-:S04]  /*3350*/  FMUL.FTZ R0, R21, UR47 ;  /* 0x0000002f15007c20 */ /* 0x000fc80008410000 */
[----:B------:R-:W0:Y:S08]  /*3360*/  MUFU.EX2 R106, R106 ;  /* 0x0000006a006a7308 */ /* 0x000e300000000800 */
[----:B------:R1:W-:Y:S01]  /*3370*/  MUFU.COS R114, R3 ;  /* 0x0000000300727308 */ /* 0x0003e20000000000 */
[----:B------:R-:W3:Y:S07]  /*3380*/  S2R R234, SR_LANEID ;  /* 0x0000000000ea7919 */ /* 0x000eee0000000000 */
[----:B------:R-:W-:Y:S01]  /*3390*/  MUFU.SIN R124, R86 ;  /* 0x00000056007c7308 */ /* 0x000fe20000000400 */
[----:B0-----:R-:W-:Y:S01]  /*33a0*/  FMUL.FTZ R136, R106, R107 ;  /* 0x0000006b6a887220 */ /* 0x001fe20000410000 */
[----:B-1----:R-:W-:Y:S01]  /*33b0*/  FMUL.RZ R3, R0, 0.15915493667125701904 ;  /* 0x3e22f98300037820 */ /* 0x002fe2000040c000 */
[----:B------:R-:W4:Y:S01]  /*33c0*/  LDL R107, [R1+0x4] ;  /* 0x00000400016b7983 */ /* 0x000f220000100800 */
[----:B------:R-:W-:-:S04]  /*33d0*/  FMUL.FTZ R0, R28, UR47 ;  /* 0x0000002f1c007c20 */ /* 0x000fc80008410000 */
[----:B------:R-:W0:Y:S08]  /*33e0*/  MUFU.EX2 R112, R112 ;  /* 0x0000007000707308 */ /* 0x000e300000000800 */
[----:B------:R-:W-:Y:S08]  /*33f0*/  MUFU.SIN R118, R3 ;  /* 0x0000000300767308 */ /* 0x000ff00000000400 */
[----:B------:R1:W-:Y:S01]  /*3400*/  MUFU.COS R146, R3 ;  /* 0x0000000300927308 */ /* 0x0003e20000000000 */
[C---:B0-----:R-:W-:Y:S01]  /*3410*/  FMUL.FTZ R131, R112.reuse, R131 ;  /* 0x0000008370837220 */ /* 0x041fe20000410000 */
[----:B------:R-:W-:Y:S01]  /*3420*/  FMUL.FTZ R130, R112, R113 ;  /* 0x0000007170827220 */ /* 0x000fe20000410000 */
[----:B--2---:R-:W-:-:S02]  /*3430*/  SHF.L.U32 R112, R150, 0x10, RZ ;  /* 0x0000001096707819 */ /* 0x004fc400000006ff */
[----:B------:R-:W2:Y:S03]  /*3440*/  LDL R150, [R1] ;  /* 0x0000000001967983 */ /* 0x000ea60000100800 */
[----:B------:R0:W-:Y:S01]  /*3450*/  MUFU.COS R116, R86 ;  /* 0x0000005600747308 */ /* 0x0001e20000000000 */
[----:B-1----:R-:W-:-:S06]  /*3460*/  MOV R3, UR20 ;  /* 0x0000001400037c02 */ /* 0x002fcc0008000f00 */
[----:B------:R-:W2:Y:S01]  /*3470*/  LDG.E.64 R2, desc[UR22][R2.64] ;  /* 0x0000001602027981 */ /* 0x000ea2000c1e1b00 */
[----:B------:R-:W-:Y:S01]  /*3480*/  MUFU.SIN R117, R85 ;  /* 0x0000005500757308 */ /* 0x000fe20000000400 */
[----:B0-----:R-:W-:Y:S01]  /*3490*/  FMUL.RZ R86, R0, 0.15915493667125701904 ;  /* 0x3e22f98300567820 */ /* 0x001fe2000040c000 */
[----:B------:R-:W-:-:S04]  /*34a0*/  FMUL.FTZ R0, R20, UR47 ;  /* 0x0000002f14007c20 */ /* 0x000fc80008410000 */
[----:B------:R-:W-:Y:S01]  /*34b0*/  FMUL.RZ R102, R0, 0.15915493667125701904 ;  /* 0x3e22f98300667820 */ /* 0x000fe2000040c000 */
[C---:B------:R-:W-:Y:S01]  /*34c0*/  FMUL.FTZ R0, R35.reuse, UR47 ;  /* 0x0000002f23007c20 */ /* 0x040fe20008410000 */
[----:B------:R0:W-:Y:S03]  /*34d0*/  MUFU.COS R121, R85 ;  /* 0x0000005500797308 */ /* 0x0001e60000000000 */
[----:B------:R-:W-:Y:S01]  /*34e0*/  FMUL.RZ R148, R0, 0.15915493667125701904 ;  /* 0x3e22f98300947820 */ /* 0x000fe2000040c000 */
[----:B------:R-:W-:-:S04]  /*34f0*/  FMUL.FTZ R0, R35, R84 ;  /* 0x0000005423007220 */ /* 0x000fc80000410000 */
[----:B------:R1:W-:Y:S01]  /*3500*/  MUFU.EX2 R129, R0 ;  /* 0x0000000000817308 */ /* 0x0003e20000000800 */
[----:B0-----:R-:W-:-:S07]  /*3510*/  FMUL.FTZ R85, R27, R84 ;  /* 0x000000541b557220 */ /* 0x001fce0000410000 */
[----:B------:R-:W0:Y:S01]  /*3520*/  MUFU.EX2 R144, R85 ;  /* 0x0000005500907308 */ /* 0x000e220000000800 */
[----:B-1----:R-:W-:-:S04]  /*3530*/  SHF.L.U32 R0, R100, 0x2, RZ ;  /* 0x0000000264007819 */ /* 0x002fc800000006ff */
[----:B------:R-:W-:-:S03]  /*3540*/  LOP3.LUT R0, R0, 0xffffff80, RZ, 0xc0, !PT ;  /* 0xffffff8000007812 */ /* 0x000fc600078ec0ff */
[----:B------:R-:W-:Y:S08]  /*3550*/  MUFU.SIN R147, R86 ;  /* 0x0000005600937308 */ /* 0x000ff00000000400 */
[----:B------:R1:W-:Y:S01]  /*3560*/  MUFU.COS R149, R86 ;  /* 0x0000005600957308 */ /* 0x0003e20000000000 */
[----:B------:R-:W-:Y:S01]  /*3570*/  SHF.L.U32 R214, R64, 0x10, RZ ;  /* 0x0000001040d67819 */ /* 0x000fe200000006ff */
[----:B------:R-:W-:-:S06]  /*3580*/  UIADD3 UR20, UR18, -0x1, URZ ;  /* 0xffffffff12147890 */ /* 0x000fcc000fffe03f */
[----:B------:R-:W-:Y:S01]  /*3590*/  MUFU.SIN R151, R102 ;  /* 0x0000006600977308 */ /* 0x000fe20000000400 */
[----:B-1----:R-:W-:-:S07]  /*35a0*/  FMUL.FTZ R86, R34, R84 ;  /* 0x0000005422567220 */ /* 0x002fce0000410000 */
[----:B------:R3:W1:Y:S01]  /*35b0*/  MUFU.EX2 R142, R86 ;  /* 0x00000056008e7308 */ /* 0x0006620000000800 */
[----:B0-----:R-:W-:-:S07]  /*35c0*/  FMUL.FTZ R145, R144, R145 ;  /* 0x0000009190917220 */ /* 0x001fce0000410000 */
[----:B------:R0:W-:Y:S01]  /*35d0*/  MUFU.COS R153, R102 ;  /* 0x0000006600997308 */ /* 0x0001e20000000000 */
[----:B---3--:R-:W-:-:S04]  /*35e0*/  IADD3 R86, R0, R234, RZ ;  /* 0x000000ea00567210 */ /* 0x008fc80007ffe0ff */
[----:B------:R-:W-:Y:S01]  /*35f0*/  LEA R0, R86, R99, 0x4 ;  /* 0x0000006356007211 */ /* 0x000fe200078e20ff */
[----:B------:R-:W-:Y:S01]  /*3600*/  FMUL.FTZ R144, R144, R87 ;  /* 0x0000005790907220 */ /* 0x000fe20000410000 */
[-C--:B------:R-:W-:Y:S01]  /*3610*/  FMUL.FTZ R87, R30, R84.reuse ;  /* 0x000000541e577220 */ /* 0x080fe20000410000 */
[----:B------:R-:W-:Y:S01]  /*3620*/  LOP3.LUT P0, RZ, R100, 0x1f, RZ, 0xc0, !PT ;  /* 0x0000001f64ff7812 */ /* 0x000fe2000780c0ff */
[----:B0-----:R-:W-:Y:S01]  /*3630*/  FMUL.FTZ R102, R26, R84 ;  /* 0x000000541a667220 */ /* 0x001fe20000410000 */
[----:B----4-:R0:W-:Y:S01]  /*3640*/  STS.128 [R0], R68 ;  /* 0x0000004400007388 */ /* 0x0101e20000000c00 */
[----:B------:R-:W-:Y:S01]  /*3650*/  FMUL.FTZ R214, R35, R214 ;  /* 0x000000d623d67220 */ /* 0x000fe20000410000 */
[----:B------:R-:W-:Y:S01]  /*3660*/  MOV R119, UR18 ;  /* 0x0000001200777c02 */ /* 0x000fe20008000f00 */
[----:B------:R-:W-:Y:S01]  /*3670*/  FMUL.FTZ R104, R33, R84 ;  /* 0x0000005421687220 */ /* 0x000fe20000410000 */
[----:B------:R-:W-:Y:S01]  /*3680*/  STS.128 [R0+0x200], R72 ;  /* 0x0002004800007388 */ /* 0x000fe20000000c00 */
[----:B------:R-:W-:-:S02]  /*3690*/  SHF.L.U32 R113, R65, 0x10, RZ ;  /* 0x0000001041717819 */ /* 0x000fc400000006ff */
[----:B------:R-:W-:Y:S01]  /*36a0*/  ISETP.NE.AND P1, PT, R100, RZ, PT ;  /* 0x000000ff6400720c */ /* 0x000fe20003f25270 */
[----:B------:R-:W-:Y:S01]  /*36b0*/  STS.128 [R0+0x400], R76 ;  /* 0x0004004c00007388 */ /* 0x000fe20000000c00 */
[-C--:B------:R-:W-:Y:S01]  /*36c0*/  FMUL.FTZ R110, R24, R84.reuse ;  /* 0x00000054186e7220 */ /* 0x080fe20000410000 */
[----:B------:R-:W-:Y:S01]  /*36d0*/  FMUL.FTZ R108, R32, R84 ;  /* 0x00000054206c7220 */ /* 0x000fe20000410000 */
[----:B------:R-:W-:Y:S01]  /*36e0*/  MUFU.COS R128, R148 ;  /* 0x0000009400807308 */ /* 0x000fe20000000000 */
[----:B------:R3:W-:Y:S01]  /*36f0*/  STS.128 [R0+0x600], R80 ;  /* 0x0006005000007388 */ /* 0x0007e20000000c00 */
[----:B0-----:R-:W-:Y:S01]  /*3700*/  SHF.L.U32 R70, R96, 0x10, RZ ;  /* 0x0000001060467819 */ /* 0x001fe200000006ff */
[----:B------:R-:W-:-:S05]  /*3710*/  FMUL.FTZ R71, RZ, R144 ;  /* 0x00000090ff477220 */ /* 0x000fca0000410000 */
[----:B------:R-:W0:Y:S01]  /*3720*/  MUFU.EX2 R102, R102 ;  /* 0x0000006600667308 */ /* 0x000e220000000800 */
[----:B------:R-:W-:Y:S01]  /*3730*/  FMUL.FTZ R215, R27, R70 ;  /* 0x000000461bd77220 */ /* 0x000fe20000410000 */
[----:B------:R-:W-:Y:S01]  /*3740*/  FFMA.FTZ R70, R214, R145, -R71 ;  /* 0x00000091d6467223 */ /* 0x000fe20000010847 */
[----:B---3--:R-:W-:Y:S01]  /*3750*/  FMUL.FTZ R0, R22, R84 ;  /* 0x0000005416007220 */ /* 0x008fe20000410000 */
[----:B------:R-:W-:-:S04]  /*3760*/  ULEA.HI UR21, UR20, UR20, URZ, 0x1 ;  /* 0x0000001414157291 */ /* 0x000fc8000f8f083f */
[----:B------:R-:W3:Y:S01]  /*3770*/  MUFU.EX2 R87, R87 ;  /* 0x0000005700577308 */ /* 0x000ee20000000800 */
[----:B------:R-:W-:Y:S01]  /*3780*/  FMUL.FTZ R68, R29, R84 ;  /* 0x000000541d447220 */ /* 0x000fe20000410000 */
[C---:B-1----:R-:W-:Y:S01]  /*3790*/  FMUL.FTZ R143, R142.reuse, R143 ;  /* 0x0000008f8e8f7220 */ /* 0x042fe20000410000 */
[----:B------:R-:W-:-:S05]  /*37a0*/  FMUL.FTZ R142, R142, R101 ;  /* 0x000000658e8e7220 */ /* 0x000fca0000410000 */
[----:B------:R1:W-:Y:S01]  /*37b0*/  MUFU.EX2 R122, R0 ;  /* 0x00000000007a7308 */ /* 0x0003e20000000800 */
[----:B------:R-:W-:Y:S01]  /*37c0*/  FADD.FTZ R70, R215, R70 ;  /* 0x00000046d7467221 */ /* 0x000fe20000010000 */
[----:B------:R-:W-:Y:S01]  /*37d0*/  ULOP3.LUT UR21, UR21, 0xfffffe, URZ, 0xc0, !UPT ;  /* 0x00fffffe15157892 */ /* 0x000fe2000f8ec03f */
[----:B-1----:R-:W-:-:S05]  /*37e0*/  FMUL.FTZ R0, R214, R144 ;  /* 0x00000090d6007220 */ /* 0x002fca0000410000 */
[----:B------:R-:W1:Y:S01]  /*37f0*/  MUFU.EX2 R68, R68 ;  /* 0x0000004400447308 */ /* 0x000e620000000800 */
[----:B------:R-:W-:Y:S01]  /*3800*/  FFMA.FTZ R72, RZ, R145, R0 ;  /* 0x00000091ff487223 */ /* 0x000fe20000010000 */
[C---:B------:R-:W-:Y:S01]  /*3810*/  FMUL.FTZ R73, R142.reuse, R70 ;  /* 0x000000468e497220 */ /* 0x040fe20000410000 */
[----:B------:R-:W-:Y:S02]  /*3820*/  UIADD3 UR21, UR20, -UR21, URZ ;  /* 0x8000001514157290 */ /* 0x000fe4000fffe03f */
[----:B------:R-:W-:Y:S01]  /*3830*/  FADD.FTZ R72, RZ, R72 ;  /* 0x00000048ff487221 */ /* 0x000fe20000010000 */
[----:B------:R-:W-:Y:S01]  /*3840*/  ISETP.LT.OR P2, PT, R119, 0x2, P0 ;  /* 0x000000027700780c */ /* 0x000fe20000741670 */
[----:B------:R-:W-:Y:S02]  /*3850*/  ULEA UR21, UR21, UR7, 0x8 ;  /* 0x0000000715157291 */ /* 0x000fe4000f8e403f */
[CC--:B------:R-:W-:Y:S01]  /*3860*/  FFMA.FTZ R73, R143.reuse, R72.reuse, R73 ;  /* 0x000000488f497223 */ /* 0x0c0fe20000010049 */
[----:B------:R-:W-:Y:S01]  /*3870*/  FMUL.FTZ R74, R142, R72 ;  /* 0x000000488e4a7220 */ /* 0x000fe20000410000 */
[----:B------:R-:W-:Y:S01]  /*3880*/  FMUL.FTZ R0, R28, R84 ;  /* 0x000000541c007220 */ /* 0x000fe20000410000 */
[----:B0-----:R-:W-:Y:S01]  /*3890*/  FMUL.FTZ R140, R102, R103 ;  /* 0x00000067668c7220 */ /* 0x001fe20000410000 */
[----:B------:R-:W-:Y:S01]  /*38a0*/  FADD.FTZ R73, RZ, R73 ;  /* 0x00000049ff497221 */ /* 0x000fe20000010000 */
[----:B------:R-:W-:Y:S01]  /*38b0*/  FFMA.FTZ R71, R143, R70, -R74 ;  /* 0x000000468f477223 */ /* 0x000fe2000001084a */
[----:B------:R-:W-:Y:S01]  /*38c0*/  FMUL.FTZ R216, R34, R113 ;  /* 0x0000007122d87220 */ /* 0x000fe20000410000 */
[----:B------:R0:W4:Y:S01]  /*38d0*/  MUFU.EX2 R138, R104 ;  /* 0x00000068008a7308 */ /* 0x0001220000000800 */
[----:B---3--:R-:W-:Y:S01]  /*38e0*/  FMUL.FTZ R125, R87, R116 ;  /* 0x00000074577d7220 */ /* 0x008fe20000410000 */
[-C--:B------:R-:W-:Y:S01]  /*38f0*/  FMUL.FTZ R69, R21, R84.reuse ;  /* 0x0000005415457220 */ /* 0x080fe20000410000 */
[----:B------:R-:W-:Y:S01]  /*3900*/  IADD3 R85, R100, 0x200, RZ ;  /* 0x0000020064557810 */ /* 0x000fe20007ffe0ff */
[----:B------:R-:W-:Y:S01]  /*3910*/  FMUL.FTZ R141, R102, R141 ;  /* 0x0000008d668d7220 */ /* 0x000fe20000410000 */
[----:B------:R-:W-:Y:S01]  /*3920*/  FADD.FTZ R71, R216, R71 ;  /* 0x00000047d8477221 */ /* 0x000fe20000010000 */
[C---:B-1----:R-:W-:Y:S01]  /*3930*/  FMUL.FTZ R121, R68.reuse, R121 ;  /* 0x0000007944797220 */ /* 0x042fe20000410000 */
[----:B------:R-:W-:Y:S01]  /*3940*/  FMUL.FTZ R120, R68, R117 ;  /* 0x0000007544787220 */ /* 0x000fe20000410000 */
[----:B------:R1:W-:Y:S01]  /*3950*/  MUFU.EX2 R116, R0 ;  /* 0x0000000000747308 */ /* 0x0003e20000000800 */
[----:B0-----:R-:W-:Y:S01]  /*3960*/  MOV R104, UR21 ;  /* 0x0000001500687c02 */ /* 0x001fe20008000f00 */
[----:B------:R-:W0:Y:S03]  /*3970*/  @!P2 LDC R75, c[0x0][0x21c] ;  /* 0x00008700ff4bab82 */ /* 0x000e260000000800 */
[----:B------:R-:W-:Y:S01]  /*3980*/  SEL R104, R104, R85, !P1 ;  /* 0x0000005568687207 */ /* 0x000fe20004800000 */
[----:B-1----:R-:W-:Y:S01]  /*3990*/  FMUL.FTZ R0, R140, R73 ;  /* 0x000000498c007220 */ /* 0x002fe20000410000 */
[-C--:B------:R-:W-:Y:S01]  /*39a0*/  FMUL.FTZ R85, R23, R84.reuse ;  /* 0x0000005417557220 */ /* 0x080fe20000410000 */
[----:B------:R-:W1:Y:S01]  /*39b0*/  MUFU.EX2 R69, R69 ;  /* 0x0000004500457308 */ /* 0x000e620000000800 */
[----:B------:R-:W-:Y:S01]  /*39c0*/  FMUL.FTZ R84, R20, R84 ;  /* 0x0000005414547220 */ /* 0x000fe20000410000 */
[-C--:B------:R-:W-:Y:S01]  /*39d0*/  FFMA.FTZ R68, R141, R71.reuse, -R0 ;  /* 0x000000478d447223 */ /* 0x080fe20000010800 */
[----:B------:R-:W-:-:S05]  /*39e0*/  FMUL.FTZ R70, R140, R71 ;  /* 0x000000478c467220 */ /* 0x000fca0000410000 */
[----:B------:R-:W3:Y:S01]  /*39f0*/  MUFU.SIN R0, R148 ;  /* 0x0000009400007308 */ /* 0x000ee20000000400 */
[----:B------:R-:W-:-:S07]  /*3a00*/  FFMA.FTZ R70, R141, R73, R70 ;  /* 0x000000498d467223 */ /* 0x000fce0000010046 */
[----:B------:R-:W3:Y:S08]  /*3a10*/  MUFU.EX2 R110, R110 ;  /* 0x0000006e006e7308 */ /* 0x000ef00000000800 */
[----:B------:R-:W0:Y:S01]  /*3a20*/  MUFU.EX2 R85, R85 ;  /* 0x0000005500557308 */ /* 0x000e220000000800 */
[----:B----4-:R-:W-:-:S07]  /*3a30*/  FMUL.FTZ R139, R138, R139 ;  /* 0x0000008b8a8b7220 */ /* 0x010fce0000410000 */
[----:B------:R-:W4:Y:S01]  /*3a40*/  MUFU.EX2 R84, R84 ;  /* 0x0000005400547308 */ /* 0x000f220000000800 */
[----:B------:R-:W-:Y:S01]  /*3a50*/  FMUL.FTZ R217, R26, R112 ;  /* 0x000000701ad97220 */ /* 0x000fe20000410000 */
[----:B------:R-:W-:Y:S01]  /*3a60*/  FMUL.FTZ R138, R138, R105 ;  /* 0x000000698a8a7220 */ /* 0x000fe20000410000 */
[----:B------:R-:W-:Y:S01]  /*3a70*/  MOV R71, UR18 ;  /* 0x0000001200477c02 */ /* 0x000fe20008000f00 */
[----:B------:R-:W-:Y:S01]  /*3a80*/  FADD.FTZ R70, RZ, R70 ;  /* 0x00000046ff467221 */ /* 0x000fe20000010000 */
[----:B------:R-:W-:Y:S02]  /*3a90*/  IMAD R86, R234, 0x3, R86 ;  /* 0x00000003ea567824 */ /* 0x000fe400078e0256 */
[C---:B-1----:R-:W-:Y:S01]  /*3aa0*/  FMUL.FTZ R119, R69.reuse, R146 ;  /* 0x0000009245777220 */ /* 0x042fe20000410000 */
[----:B------:R-:W-:Y:S01]  /*3ab0*/  FMUL.FTZ R118, R69, R118 ;  /* 0x0000007645767220 */ /* 0x000fe20000410000 */
[----:B------:R-:W-:Y:S01]  /*3ac0*/  FADD.FTZ R69, R217, R68 ;  /* 0x00000044d9457221 */ /* 0x000fe20000010000 */
[----:B------:R-:W-:Y:S01]  /*3ad0*/  FMUL.FTZ R128, R129, R128 ;  /* 0x0000008081807220 */ /* 0x000fe20000410000 */
[----:B------:R-:W-:Y:S01]  /*3ae0*/  @!P2 IADD3 R68, R71, -0x2, RZ ;  /* 0xfffffffe4744a810 */ /* 0x000fe20007ffe0ff */
[----:B------:R-:W-:Y:S01]  /*3af0*/  FMUL.FTZ R72, R138, R70 ;  /* 0x000000468a487220 */ /* 0x000fe20000410000 */
[----:B---3--:R-:W-:Y:S01]  /*3b00*/  FMUL.FTZ R129, R129, R0 ;  /* 0x0000000081817220 */ /* 0x008fe20000410000 */
[-C--:B------:R-:W-:Y:S01]  /*3b10*/  LEA R0, R86, R99.reuse, 0x4 ;  /* 0x0000006356007211 */ /* 0x080fe200078e20ff */
[----:B------:R-:W1:Y:S01]  /*3b20*/  MUFU.EX2 R108, R108 ;  /* 0x0000006c006c7308 */ /* 0x000e620000000800 */
[----:B------:R-:W-:Y:S01]  /*3b30*/  LEA R104, R104, R99, 0x3 ;  /* 0x0000006368687211 */ /* 0x000fe200078e18ff */
[----:B------:R-:W-:Y:S01]  /*3b40*/  FMUL.FTZ R132, R110, R111 ;  /* 0x0000006f6e847220 */ /* 0x000fe20000410000 */
[C---:B------:R-:W-:Y:S01]  /*3b50*/  FMUL.FTZ R123, R122.reuse, R123 ;  /* 0x0000007b7a7b7220 */ /* 0x040fe20000410000 */
[C---:B0-----:R-:W-:Y:S01]  /*3b60*/  FMUL.FTZ R127, R85.reuse, R114 ;  /* 0x00000072557f7220 */ /* 0x041fe20000410000 */
[----:B------:R-:W-:Y:S01]  /*3b70*/  FMUL.FTZ R122, R122, R115 ;  /* 0x000000737a7a7220 */ /* 0x000fe20000410000 */
[----:B------:R-:W-:Y:S01]  /*3b80*/  FMUL.FTZ R71, R138, R69 ;  /* 0x000000458a477220 */ /* 0x000fe20000410000 */
[----:B------:R-:W-:Y:S01]  /*3b90*/  SHF.L.U32 R111, R66, 0x10, RZ ;  /* 0x00000010426f7819 */ /* 0x000fe200000006ff */
[----:B------:R-:W-:Y:S01]  /*3ba0*/  FMUL.FTZ R126, R85, R126 ;  /* 0x0000007e557e7220 */ /* 0x000fe20000410000 */
[----:B------:R-:W-:Y:S01]  /*3bb0*/  FMUL.FTZ R124, R87, R124 ;  /* 0x0000007c577c7220 */ /* 0x000fe20000410000 */
[C---:B----4-:R-:W-:Y:S01]  /*3bc0*/  FMUL.FTZ R115, R84.reuse, R153 ;  /* 0x0000009954737220 */ /* 0x050fe20000410000 */
[----:B------:R-:W-:Y:S01]  /*3bd0*/  FMUL.FTZ R114, R84, R151 ;  /* 0x0000009754727220 */ /* 0x000fe20000410000 */
[C---:B------:R-:W-:Y:S01]  /*3be0*/  FFMA.FTZ R101, R139.reuse, R69, -R72 ;  /* 0x000000458b657223 */ /* 0x040fe20000010848 */
[----:B------:R-:W-:Y:S01]  /*3bf0*/  @!P2 IMAD R102, R68, R75, UR7 ;  /* 0x000000074466ae24 */ /* 0x000fe2000f8e024b */
[----:B------:R-:W-:Y:S01]  /*3c00*/  NOP ;  /* 0x0000000000007918 */ /* 0x000fe20000000000 */
[----:B------:R-:W0:Y:S01]  /*3c10*/  LDS.128 R72, [R0] ;  /* 0x0000000000487984 */ /* 0x000e220000000c00 */
[----:B------:R-:W-:-:S03]  /*3c20*/  FFMA.FTZ R105, R139, R70, R71 ;  /* 0x000000468b697223 */ /* 0x000fc60000010047 */
[----:B------:R-:W3:Y:S01]  /*3c30*/  LDS.128 R76, [R0+0x10] ;  /* 0x00001000004c7984 */ /* 0x000ee20000000c00 */
[----:B------:R-:W-:-:S03]  /*3c40*/  FMUL.FTZ R218, R33, R111 ;  /* 0x0000006f21da7220 */ /* 0x000fc60000410000 */
[----:B------:R-:W4:Y:S04]  /*3c50*/  LDS.128 R80, [R0+0x20] ;  /* 0x0000200000507984 */ /* 0x000f280000000c00 */
[----:B------:R1:W4:Y:S04]  /*3c60*/  LDS.128 R84, [R0+0x30] ;  /* 0x0000300000547984 */ /* 0x0003280000000c00 */
[----:B------:R0:W-:Y:S01]  /*3c70*/  STS.64 [R104+0x39e0], R128 ;  /* 0x0039e08068007388 */ /* 0x0001e20000000a00 */
[----:B------:R-:W-:Y:S01]  /*3c80*/  FMUL.FTZ R137, R106, R137 ;  /* 0x000000896a897220 */ /* 0x000fe20000410000 */
[----:B------:R-:W-:Y:S01]  /*3c90*/  FADD.FTZ R106, RZ, R105 ;  /* 0x00000069ff6a7221 */ /* 0x000fe20000010000 */
[----:B------:R-:W-:Y:S01]  /*3ca0*/  FADD.FTZ R105, R218, R101 ;  /* 0x00000065da697221 */ /* 0x000fe20000010000 */
[----:B------:R-:W-:Y:S01]  /*3cb0*/  FMUL.FTZ R133, R110, R133 ;  /* 0x000000856e857220 */ /* 0x000fe20000410000 */
[C---:B-1----:R-:W-:Y:S01]  /*3cc0*/  FMUL.FTZ R135, R108.reuse, R135 ;  /* 0x000000876c877220 */ /* 0x042fe20000410000 */
[----:B------:R-:W-:Y:S01]  /*3cd0*/  FMUL.FTZ R134, R108, R109 ;  /* 0x0000006d6c867220 */ /* 0x000fe20000410000 */
[----:B------:R-:W-:Y:S01]  /*3ce0*/  FMUL.FTZ R108, R136, R106 ;  /* 0x0000006a886c7220 */ /* 0x000fe20000410000 */
[----:B------:R-:W-:Y:S01]  /*3cf0*/  MOV R103, 0x10 ;  /* 0x0000001000677802 */ /* 0x000fe20000000f00 */
[-C--:B------:R-:W-:Y:S01]  /*3d00*/  FMUL.FTZ R101, R129, R144.reuse ;  /* 0x0000009081657220 */ /* 0x080fe20000410000 */
[----:B------:R-:W-:Y:S01]  /*3d10*/  FMUL.FTZ R0, R128, R144 ;  /* 0x0000009080007220 */ /* 0x000fe20000410000 */
[----:B------:R-:W-:Y:S01]  /*3d20*/  FFMA.FTZ R108, R137, R105, -R108 ;  /* 0x00000069896c7223 */ /* 0x000fe2000001086c */
[----:B------:R-:W-:-:S02]  /*3d30*/  MOV R69, RZ ;  /* 0x000000ff00457202 */ /* 0x000fc40000000f00 */
[----:B------:R-:W-:Y:S01]  /*3d40*/  SHF.L.U32 R110, R107, 0x10, RZ ;  /* 0x000000106b6e7819 */ /* 0x000fe200000006ff */
[----:B------:R-:W-:-:S04]  /*3d50*/  FMUL.FTZ R107, R136, R105 ;  /* 0x00000069886b7220 */ /* 0x000fc80000410000 */
[----:B------:R-:W-:Y:S01]  /*3d60*/  FFMA.FTZ R107, R137, R106, R107 ;  /* 0x0000006a896b7223 */ /* 0x000fe2000001006b */
[----:B------:R-:W-:Y:S01]  /*3d70*/  FMUL.FTZ R219, R25, R110 ;  /* 0x0000006e19db7220 */ /* 0x000fe20000410000 */
[----:B------:R-:W-:Y:S02]  /*3d80*/  MOV R68, 0x3f800000 ;  /* 0x3f80000000447802 */ /* 0x000fe40000000f00 */
[----:B------:R-:W-:Y:S01]  /*3d90*/  CS2R R70, SRZ ;  /* 0x0000000000467805 */ /* 0x000fe2000001ff00 */
[----:B------:R-:W-:Y:S01]  /*3da0*/  FADD.FTZ R107, RZ, R107 ;  /* 0x0000006bff6b7221 */ /* 0x000fe20000010000 */
[----:B------:R-:W-:Y:S01]  /*3db0*/  FFMA.FTZ R101, R128, R145, -R101 ;  /* 0x0000009180657223 */ /* 0x000fe20000010865 */
[----:B------:R-:W-:Y:S01]  /*3dc0*/  @!P2 IMAD.WIDE R102, R102, R103, UR24 ;  /* 0x000000186666ae25 */ /* 0x000fe2000f8e0267 */
[----:B------:R-:W-:Y:S03]  /*3dd0*/  BAR.SYNC.DEFER_BLOCKING 0x0 ;  /* 0x0000000000007b1d */ /* 0x000fe60000010000 */
[----:B------:R-:W-:Y:S01]  /*3de0*/  FFMA.FTZ R0, R129, R145, R0 ;  /* 0x0000009181007223 */ /* 0x000fe20000010000 */
[----:B------:R-:W-:Y:S01]  /*3df0*/  FADD.FTZ R108, R219, R108 ;  /* 0x0000006cdb6c7221 */ /* 0x000fe20000010000 */
[----:B------:R-:W-:Y:S01]  /*3e00*/  FMUL.FTZ R106, R134, R107 ;  /* 0x0000006b866a7220 */ /* 0x000fe20000410000 */
[----:B------:R-:W-:Y:S01]  /*3e10*/  SHF.L.U32 R109, R67, 0x10, RZ ;  /* 0x00000010436d7819 */ /* 0x000fe200000006ff */
[----:B0-----:R-:W-:-:S04]  /*3e20*/  FMUL.FTZ R104, R142, R101 ;  /* 0x000000658e687220 */ /* 0x001fc80000410000 */
[-C--:B------:R-:W-:Y:S01]  /*3e30*/  FFMA.FTZ R104, R143, R0.reuse, R104 ;  /* 0x000000008f687223 */ /* 0x080fe20000010068 */
[----:B------:R-:W-:Y:S01]  /*3e40*/  FMUL.FTZ R220, R32, R109 ;  /* 0x0000006d20dc7220 */ /* 0x000fe20000410000 */
[----:B------:R0:W5:Y:S02]  /*3e50*/  @!P2 LDG.E.128 R68, desc[UR22][R102.64] ;  /* 0x000000166644a981 */ /* 0x000164000c1e1d00 */
[----:B0-----:R-:W-:Y:S01]  /*3e60*/  FMUL.FTZ R102, R142, R0 ;  /* 0x000000008e667220 */ /* 0x001fe20000410000 */
[-C--:B------:R-:W-:Y:S01]  /*3e70*/  FFMA.FTZ R103, R135, R108.reuse, -R106 ;  /* 0x0000006c87677223 */ /* 0x080fe2000001086a */
[----:B------:R-:W-:Y:S01]  /*3e80*/  FMUL.FTZ R108, R134, R108 ;  /* 0x0000006c866c7220 */ /* 0x000fe20000410000 */
[----:B------:R-:W-:Y:S01]  /*3e90*/  FMUL.FTZ R0, R140, R104 ;  /* 0x000000688c007220 */ /* 0x000fe20000410000 */
[----:B------:R-:W-:Y:S01]  /*3ea0*/  FFMA.FTZ R102, R143, R101, -R102 ;  /* 0x000000658f667223 */ /* 0x000fe20000010866 */
[----:B------:R-:W-:Y:S01]  /*3eb0*/  FADD.FTZ R103, R220, R103 ;  /* 0x00000067dc677221 */ /* 0x000fe20000010000 */
[----:B------:R-:W-:-:S02]  /*3ec0*/  FFMA.FTZ R107, R135, R107, R108 ;  /* 0x0000006b876b7223 */ /* 0x000fc4000001006c */
[-C--:B------:R-:W-:Y:S01]  /*3ed0*/  FMUL.FTZ R101, R140, R102.reuse ;  /* 0x000000668c657220 */ /* 0x080fe20000410000 */
[C---:B------:R-:W-:Y:S01]  /*3ee0*/  FFMA.FTZ R0, R141.reuse, R102, -R0 ;  /* 0x000000668d007223 */ /* 0x040fe20000010800 */
[----:B------:R-:W-:Y:S01]  /*3ef0*/  FADD.FTZ R107, RZ, R107 ;  /* 0x0000006bff6b7221 */ /* 0x000fe20000010000 */
[----:B------:R-:W-:Y:S01]  /*3f00*/  FMUL.FTZ R146, R132, R103 ;  /* 0x0000006784927220 */ /* 0x000fe20000410000 */
[----:B------:R-:W-:Y:S01]  /*3f10*/  FFMA.FTZ R101, R141, R104, R101 ;  /* 0x000000688d657223 */ /* 0x000fe20000010065 */
[----:B--2---:R-:W-:Y:S01]  /*3f20*/  SHF.L.U32 R108, R150, 0x10, RZ ;  /* 0x00000010966c7819 */ /* 0x004fe200000006ff */
[----:B------:R-:W-:Y:S01]  /*3f30*/  FMUL.FTZ R104, R138, R0 ;  /* 0x000000008a687220 */ /* 0x000fe20000410000 */
[-C--:B------:R-:W-:Y:S01]  /*3f40*/  FMUL.FTZ R106, R132, R107.reuse ;  /* 0x0000006b846a7220 */ /* 0x080fe20000410000 */
[----:B------:R-:W-:Y:S01]  /*3f50*/  FFMA.FTZ R146, R133, R107, R146 ;  /* 0x0000006b85927223 */ /* 0x000fe20000010092 */
[-C--:B------:R-:W-:Y:S01]  /*3f60*/  FMUL.FTZ R102, R138, R101.reuse ;  /* 0x000000658a667220 */ /* 0x080fe20000410000 */
[----:B------:R-:W-:Y:S01]  /*3f70*/  FFMA.FTZ R104, R139, R101, R104 ;  /* 0x000000658b687223 */ /* 0x000fe20000010068 */
        /* <DEDUP_REMOVED lines=8> */
[-C--:B------:R-:W-:Y:S01]  /*4000*/  FMUL.FTZ R101, R136, R102.reuse ;  /* 0x0000006688657220 */ /* 0x080fe20000410000 */
[----:B------:R-:W-:Y:S01]  /*4010*/  FFMA.FTZ R0, R137, R102, -R0 ;  /* 0x0000006689007223 */ /* 0x000fe20000010800 */
[-C--:B------:R-:W-:Y:S01]  /*4020*/  FFMA.FTZ R105, R131, R103.reuse, -R106 ;  /* 0x0000006783697223 */ /* 0x080fe2000001086a */
[----:B------:R-:W-:Y:S01]  /*4030*/  FMUL.FTZ R106, R130, R103 ;  /* 0x00000067826a7220 */ /* 0x000fe20000410000 */
[----:B------:R-:W-:Y:S01]  /*4040*/  FFMA.FTZ R101, R137, R104, R101 ;  /* 0x0000006889657223 */ /* 0x000fe20000010065 */
[----:B------:R-:W-:Y:S01]  /*4050*/  FMUL.FTZ R202, R31, R107 ;  /* 0x0000006b1fca7220 */ /* 0x000fe20000410000 */
[C---:B------:R-:W-:Y:S01]  /*4060*/  FMUL.FTZ R104, R134.reuse, R0 ;  /* 0x0000000086687220 */ /* 0x040fe20000410000 */
[----:B------:R-:W-:Y:S01]  /*4070*/  FFMA.FTZ R106, R131, R146, R106 ;  /* 0x00000092836a7223 */ /* 0x000fe2000001006a */
[-C--:B------:R-:W-:Y:S01]  /*4080*/  FMUL.FTZ R102, R134, R101.reuse ;  /* 0x0000006586667220 */ /* 0x080fe20000410000 */
[----:B------:R-:W-:Y:S01]  /*4090*/  FADD.FTZ R105, R202, R105 ;  /* 0x00000069ca697221 */ /* 0x000fe20000010000 */
[C---:B------:R-:W-:Y:S01]  /*40a0*/  FFMA.FTZ R104, R135.reuse, R101, R104 ;  /* 0x0000006587687223 */ /* 0x040fe20000010068 */
[----:B------:R-:W-:Y:S01]  /*40b0*/  FADD.FTZ R101, RZ, R106 ;  /* 0x0000006aff657221 */ /* 0x000fe20000010000 */
[----:B------:R-:W-:Y:S01]  /*40c0*/  FFMA.FTZ R102, R135, R0, -R102 ;  /* 0x0000000087667223 */ /* 0x000fe20000010866 */
[----:B------:R-:W-:Y:S01]  /*40d0*/  FMUL.FTZ R148, R126, R105 ;  /* 0x000000697e947220 */ /* 0x000fe20000410000 */
[----:B------:R-:W-:Y:S01]  /*40e0*/  SHF.L.U32 R106, R222, 0x10, RZ ;  /* 0x00000010de6a7819 */ /* 0x000fe200000006ff */
[-C--:B------:R-:W-:Y:S01]  /*40f0*/  FMUL.FTZ R146, R126, R101.reuse ;  /* 0x000000657e927220 */ /* 0x080fe20000410000 */
[----:B------:R-:W-:Y:S01]  /*4100*/  FMUL.FTZ R0, R132, R102 ;  /* 0x0000006684007220 */ /* 0x000fe20000410000 */
[----:B------:R-:W-:-:S02]  /*4110*/  FFMA.FTZ R148, R127, R101, R148 ;  /* 0x000000657f947223 */ /* 0x000fc40000010094 */
[----:B------:R-:W-:Y:S01]  /*4120*/  FFMA.FTZ R146, R127, R105, -R146 ;  /* 0x000000697f927223 */ /* 0x000fe20000010892 */
[----:B------:R-:W-:Y:S01]  /*4130*/  FMUL.FTZ R201, R23, R106 ;  /* 0x0000006a17c97220 */ /* 0x000fe20000410000 */
[-C--:B------:R-:W-:Y:S01]  /*4140*/  FFMA.FTZ R0, R133, R104.reuse, R0 ;  /* 0x0000006885007223 */ /* 0x080fe20000010000 */
[----:B------:R-:W-:Y:S01]  /*4150*/  FADD.FTZ R148, RZ, R148 ;  /* 0x00000094ff947221 */ /* 0x000fe20000010000 */
[----:B------:R-:W-:Y:S01]  /*4160*/  FMUL.FTZ R104, R132, R104 ;  /* 0x0000006884687220 */ /* 0x000fe20000410000 */
        /* <DEDUP_REMOVED lines=8> */
[C---:B------:R-:W-:Y:S01]  /*41f0*/  FMUL.FTZ R117, R116.reuse, R149 ;  /* 0x0000009574757220 */ /* 0x040fe20000410000 */
[----:B------:R-:W-:Y:S01]  /*4200*/  FFMA.FTZ R102, R131, R104, -R102 ;  /* 0x0000006883667223 */ /* 0x000fe20000010866 */
[----:B------:R-:W-:Y:S01]  /*4210*/  FFMA.FTZ R103, R125, R148, R103 ;  /* 0x000000947d677223 */ /* 0x000fe20000010067 */
[----:B------:R-:W-:Y:S01]  /*4220*/  FMUL.FTZ R116, R116, R147 ;  /* 0x0000009374747220 */ /* 0x000fe20000410000 */
[----:B------:R-:W-:Y:S01]  /*4230*/  FMUL.FTZ R104, R130, R104 ;  /* 0x0000006882687220 */ /* 0x000fe20000410000 */
[----:B------:R-:W-:Y:S01]  /*4240*/  FADD.FTZ R147, R200, R101 ;  /* 0x00000065c8937221 */ /* 0x000fe20000010000 */
[----:B------:R-:W-:-:S02]  /*4250*/  FADD.FTZ R103, RZ, R103 ;  /* 0x00000067ff677221 */ /* 0x000fc40000010000 */
[----:B------:R-:W-:Y:S01]  /*4260*/  FFMA.FTZ R0, R131, R0, R104 ;  /* 0x0000000083007223 */ /* 0x000fe20000010068 */
[C---:B------:R-:W-:Y:S01]  /*4270*/  FMUL.FTZ R150, R122.reuse, R147 ;  /* 0x000000937a967220 */ /* 0x040fe20000410000 */
[----:B------:R-:W-:Y:S01]  /*4280*/  SHF.L.U32 R104, R221, 0x10, RZ ;  /* 0x00000010dd687819 */ /* 0x000fe200000006ff */
[-C--:B------:R-:W-:Y:S01]  /*4290*/  FMUL.FTZ R148, R122, R103.reuse ;  /* 0x000000677a947220 */ /* 0x080fe20000410000 */
[C---:B------:R-:W-:Y:S01]  /*42a0*/  FMUL.FTZ R146, R126.reuse, R0 ;  /* 0x000000007e927220 */ /* 0x040fe20000410000 */
[----:B------:R-:W-:Y:S01]  /*42b0*/  FMUL.FTZ R101, R126, R102 ;  /* 0x000000667e657220 */ /* 0x000fe20000410000 */
[C---:B------:R-:W-:Y:S01]  /*42c0*/  FFMA.FTZ R150, R123.reuse, R103, R150 ;  /* 0x000000677b967223 */ /* 0x040fe20000010096 */
[----:B------:R-:W-:Y:S01]  /*42d0*/  FFMA.FTZ R148, R123, R147, -R148 ;  /* 0x000000937b947223 */ /* 0x000fe20000010894 */
[----:B------:R-:W-:Y:S01]  /*42e0*/  FMUL.FTZ R199, R22, R104 ;  /* 0x0000006816c77220 */ /* 0x000fe20000410000 */
[C---:B------:R-:W-:Y:S01]  /*42f0*/  FFMA.FTZ R146, R127.reuse, R102, -R146 ;  /* 0x000000667f927223 */ /* 0x040fe20000010892 */
[----:B------:R-:W-:Y:S01]  /*4300*/  FFMA.FTZ R101, R127, R0, R101 ;  /* 0x000000007f657223 */ /* 0x000fe20000010065 */
[----:B------:R-:W-:Y:S01]  /*4310*/  FADD.FTZ R150, RZ, R150 ;  /* 0x00000096ff967221 */ /* 0x000fe20000010000 */
[----:B------:R-:W-:Y:S01]  /*4320*/  FADD.FTZ R148, R199, R148 ;  /* 0x00000094c7947221 */ /* 0x000fe20000010000 */
[----:B------:R-:W-:Y:S01]  /*4330*/  SHF.L.U32 R103, R62, 0x10, RZ ;  /* 0x000000103e677819 */ /* 0x000fe200000006ff */
[CC--:B------:R-:W-:Y:S01]  /*4340*/  FMUL.FTZ R0, R124.reuse, R101.reuse ;  /* 0x000000657c007220 */ /* 0x0c0fe20000410000 */
[----:B------:R-:W-:Y:S01]  /*4350*/  FMUL.FTZ R102, R124, R146 ;  /* 0x000000927c667220 */ /* 0x000fe20000410000 */
[C---:B------:R-:W-:Y:S01]  /*4360*/  FMUL.FTZ R152, R120.reuse, R150 ;  /* 0x0000009678987220 */ /* 0x040fe20000410000 */
[----:B------:R-:W-:Y:S01]  /*4370*/  FMUL.FTZ R147, R120, R148 ;  /* 0x0000009478937220 */ /* 0x000fe20000410000 */
[C---:B------:R-:W-:Y:S01]  /*4380*/  FFMA.FTZ R0, R125.reuse, R146, -R0 ;  /* 0x000000927d007223 */ /* 0x040fe20000010800 */
[----:B------:R-:W-:Y:S01]  /*4390*/  FFMA.FTZ R102, R125, R101, R102 ;  /* 0x000000657d667223 */ /* 0x000fe20000010066 */
[----:B------:R-:W-:Y:S01]  /*43a0*/  FFMA.FTZ R101, R121, R148, -R152 ;  /* 0x0000009479657223 */ /* 0x000fe20000010898 */
[----:B------:R-:W-:Y:S01]  /*43b0*/  FMUL.FTZ R198, R29, R103 ;  /* 0x000000671dc67220 */ /* 0x000fe20000410000 */
[----:B------:R-:W-:Y:S01]  /*43c0*/  FFMA.FTZ R147, R121, R150, R147 ;  /* 0x0000009679937223 */ /* 0x000fe20000010093 */
[----:B------:R-:W-:Y:S01]  /*43d0*/  FMUL.FTZ R146, R122, R0 ;  /* 0x000000007a927220 */ /* 0x000fe20000410000 */
[----:B------:R-:W-:Y:S01]  /*43e0*/  PRMT R151, R62, 0x7632, R151 ;  /* 0x000076323e977816 */ /* 0x000fe20000000097 */
[----:B------:R-:W-:Y:S01]  /*43f0*/  FADD.FTZ R148, R198, R101 ;  /* 0x00000065c6947221 */ /* 0x000fe20000010000 */
[----:B------:R-:W-:Y:S01]  /*4400*/  FADD.FTZ R147, RZ, R147 ;  /* 0x00000093ff937221 */ /* 0x000fe20000010000 */
[-C--:B------:R-:W-:Y:S01]  /*4410*/  FFMA.FTZ R101, R123, R102.reuse, R146 ;  /* 0x000000667b657223 */ /* 0x080fe20000010092 */
[----:B------:R-:W-:Y:S01]  /*4420*/  FMUL.FTZ R146, R122, R102 ;  /* 0x000000667a927220 */ /* 0x000fe20000410000 */
[C---:B------:R-:W-:Y:S01]  /*4430*/  FMUL.FTZ R150, R118.reuse, R148 ;  /* 0x0000009476967220 */ /* 0x040fe20000410000 */
[----:B------:R-:W-:Y:S01]  /*4440*/  SHF.L.U32 R102, R151, 0x10, RZ ;  /* 0x0000001097667819 */ /* 0x000fe200000006ff */
[-C--:B------:R-:W-:Y:S01]  /*4450*/  FMUL.FTZ R149, R118, R147.reuse ;  /* 0x0000009376957220 */ /* 0x080fe20000410000 */
[----:B------:R-:W-:Y:S01]  /*4460*/  FFMA.FTZ R146, R123, R0, -R146 ;  /* 0x000000007b927223 */ /* 0x000fe20000010892 */
[C---:B------:R-:W-:Y:S01]  /*4470*/  FFMA.FTZ R147, R119.reuse, R147, R150 ;  /* 0x0000009377937223 */ /* 0x040fe20000010096 */
[C---:B------:R-:W-:Y:S01]  /*4480*/  FMUL.FTZ R0, R120.reuse, R101 ;  /* 0x0000006578007220 */ /* 0x040fe20000410000 */
[----:B------:R-:W-:Y:S01]  /*4490*/  FFMA.FTZ R150, R119, R148, -R149 ;  /* 0x0000009477967223 */ /* 0x000fe20000010895 */
[----:B------:R-:W-:Y:S01]  /*44a0*/  FMUL.FTZ R197, R21, R102 ;  /* 0x0000006615c57220 */ /* 0x000fe20000410000 */
[----:B------:R-:W-:Y:S01]  /*44b0*/  FADD.FTZ R149, RZ, R147 ;  /* 0x00000093ff957221 */ /* 0x000fe20000010000 */
[-C--:B------:R-:W-:Y:S01]  /*44c0*/  FMUL.FTZ R148, R120, R146.reuse ;  /* 0x0000009278947220 */ /* 0x080fe20000410000 */
[----:B------:R-:W-:Y:S01]  /*44d0*/  FFMA.FTZ R0, R121, R146, -R0 ;  /* 0x0000009279007223 */ /* 0x000fe20000010800 */
[----:B------:R-:W-:Y:S01]  /*44e0*/  FADD.FTZ R150, R197, R150 ;  /* 0x00000096c5967221 */ /* 0x000fe20000010000 */
[C---:B------:R-:W-:Y:S01]  /*44f0*/  FMUL.FTZ R146, R116.reuse, R149 ;  /* 0x0000009574927220 */ /* 0x040fe20000410000 */
[----:B------:R-:W-:Y:S01]  /*4500*/  FFMA.FTZ R148, R121, R101, R148 ;  /* 0x0000006579947223 */ /* 0x000fe20000010094 */
[----:B------:R-:W-:Y:S01]  /*4510*/  SHF.L.U32 R101, R63, 0x10, RZ ;  /* 0x000000103f657819 */ /* 0x000fe200000006ff */
[-C--:B------:R-:W-:Y:S01]  /*4520*/  FMUL.FTZ R152, R116, R150.reuse ;  /* 0x0000009674987220 */ /* 0x080fe20000410000 */
[----:B------:R-:W-:Y:S01]  /*4530*/  FFMA.FTZ R151, R117, R150, -R146 ;  /* 0x0000009675977223 */ /* 0x000fe20000010892 */
[----:B------:R-:W-:-:S02]  /*4540*/  FMUL.FTZ R146, R118, R0 ;  /* 0x0000000076927220 */ /* 0x000fc40000410000 */
[----:B------:R-:W-:Y:S01]  /*4550*/  FFMA.FTZ R152, R117, R149, R152 ;  /* 0x0000009575987223 */ /* 0x000fe20000010098 */
[----:B------:R-:W-:Y:S01]  /*4560*/  FMUL.FTZ R196, R28, R101 ;  /* 0x000000651cc47220 */ /* 0x000fe20000410000 */
[-C--:B------:R-:W-:Y:S01]  /*4570*/  FMUL.FTZ R147, R118, R148.reuse ;  /* 0x0000009476937220 */ /* 0x080fe20000410000 */
[C---:B------:R-:W-:Y:S01]  /*4580*/  FFMA.FTZ R146, R119.reuse, R148, R146 ;  /* 0x0000009477927223 */ /* 0x040fe20000010092 */
[----:B------:R-:W-:Y:S01]  /*4590*/  FADD.FTZ R152, RZ, R152 ;  /* 0x00000098ff987221 */ /* 0x000fe20000010000 */
[----:B------:R-:W-:Y:S01]  /*45a0*/  FADD.FTZ R151, R196, R151 ;  /* 0x00000097c4977221 */ /* 0x000fe20000010000 */
[----:B------:R-:W-:Y:S01]  /*45b0*/  FFMA.FTZ R147, R119, R0, -R147 ;  /* 0x0000000077937223 */ /* 0x000fe20000010893 */
[----:B------:R-:W-:Y:S01]  /*45c0*/  FMUL.FTZ R0, R116, R146 ;  /* 0x0000009274007220 */ /* 0x000fe20000410000 */
[CC--:B------:R-:W-:Y:S01]  /*45d0*/  FMUL.FTZ R206, R114.reuse, R152.reuse ;  /* 0x0000009872ce7220 */ /* 0x0c0fe20000410000 */
[----:B------:R-:W-:Y:S01]  /*45e0*/  FMUL.FTZ R149, R114, R151 ;  /* 0x0000009772957220 */ /* 0x000fe20000410000 */
[----:B------:R-:W-:Y:S01]  /*45f0*/  R2UR UR20, R3 ;  /* 0x00000000031472ca */ /* 0x000fe200000e0000 */
[----:B------:R-:W-:Y:S01]  /*4600*/  FFMA.FTZ R203, R117, R147, -R0 ;  /* 0x0000009375cb7223 */ /* 0x000fe20000010800 */
[----:B------:R-:W-:Y:S01]  /*4610*/  R2UR UR21, R2 ;  /* 0x00000000021572ca */ /* 0x000fe200000e0000 */
[C---:B------:R-:W-:Y:S01]  /*4620*/  FFMA.FTZ R206, R115.reuse, R151, -R206 ;  /* 0x0000009773ce7223 */ /* 0x040fe200000108ce */
[--C-:B------:R-:W-:Y:S01]  /*4630*/  FFMA.FTZ R0, R115, R152, R149.reuse ;  /* 0x0000009873007223 */ /* 0x100fe20000010095 */
[----:B------:R-:W-:-:S02]  /*4640*/  PRMT R149, R72, 0x7632, R149 ;  /* 0x0000763248957816 */ /* 0x000fc40000000095 */
[----:B------:R-:W-:Y:S01]  /*4650*/  PRMT R151, R73, 0x7632, R151 ;  /* 0x0000763249977816 */ /* 0x000fe20000000097 */
[----:B------:R-:W-:Y:S01]  /*4660*/  FMUL.FTZ R205, R116, R147 ;  /* 0x0000009374cd7220 */ /* 0x000fe20000410000 */
[----:B------:R-:W-:Y:S02]  /*4670*/  SHF.L.U32 R149, R149, 0x10, RZ ;  /* 0x0000001095957819 */ /* 0x000fe400000006ff */
[----:B------:R-:W-:Y:S01]  /*4680*/  SHF.L.U32 R151, R151, 0x10, RZ ;  /* 0x0000001097977819 */ /* 0x000fe200000006ff */
[----:B------:R-:W-:Y:S01]  /*4690*/  FFMA.FTZ R205, R117, R146, R205 ;  /* 0x0000009275cd7223 */ /* 0x000fe200000100cd */
[----:B------:R-:W-:Y:S01]  /*46a0*/  SHF.L.U32 R146, R72, 0x10, RZ ;  /* 0x0000001048927819 */ /* 0x000fe200000006ff */
[----:B------:R-:W-:Y:S01]  /*46b0*/  FMUL.FTZ R3, R149, UR20 ;  /* 0x0000001495037c20 */ /* 0x000fe20008410000 */
[----:B------:R-:W-:Y:S01]  /*46c0*/  SHF.L.U32 R147, R73, 0x10, RZ ;  /* 0x0000001049937819 */ /* 0x000fe200000006ff */
[----:B------:R-:W-:Y:S01]  /*46d0*/  FMUL.FTZ R72, R151, UR20 ;  /* 0x0000001497487c20 */ /* 0x000fe20008410000 */
[----:B------:R-:W-:-:S02]  /*46e0*/  PRMT R154, R74, 0x7632, R154 ;  /* 0x000076324a9a7816 */ /* 0x000fc4000000009a */
[----:B------:R-:W-:Y:S01]  /*46f0*/  SHF.L.U32 R148, R74, 0x10, RZ ;  /* 0x000000104a947819 */ /* 0x000fe200000006ff */
[----:B------:R-:W-:Y:S01]  /*4700*/  FMUL.FTZ R74, R151, UR21 ;  /* 0x00000015974a7c20 */ /* 0x000fe20008410000 */
[----:B------:R-:W-:Y:S01]  /*4710*/  FADD.FTZ R156, R94, R94 ;  /* 0x0000005e5e9c7221 */ /* 0x000fe20000010000 */
[----:B------:R-:W-:Y:S01]  /*4720*/  FFMA.FTZ R152, R146, UR21, -R3 ;  /* 0x0000001592987c23 */ /* 0x000fe20008010803 */
[----:B------:R-:W-:Y:S01]  /*4730*/  FFMA.FTZ R155, R147, UR21, -R72 ;  /* 0x00000015939b7c23 */ /* 0x000fe20008010848 */
[----:B------:R-:W-:Y:S01]  /*4740*/  PRMT R157, R75, 0x7632, R157 ;  /* 0x000076324b9d7816 */ /* 0x000fe2000000009d */
[----:B------:R-:W-:Y:S01]  /*4750*/  FFMA.FTZ R3, R147, UR20, R74 ;  /* 0x0000001493037c23 */ /* 0x000fe2000801004a */
[----:B------:R-:W-:Y:S01]  /*4760*/  SHF.L.U32 R154, R154, 0x10, RZ ;  /* 0x000000109a9a7819 */ /* 0x000fe200000006ff */
[----:B------:R-:W-:Y:S01]  /*4770*/  FMUL.FTZ R73, R149, UR21 ;  /* 0x0000001595497c20 */ /* 0x000fe20008410000 */
[C---:B------:R-:W-:Y:S01]  /*4780*/  FMUL.FTZ R155, R156.reuse, R155 ;  /* 0x0000009b9c9b7220 */ /* 0x040fe20000410000 */
[----:B------:R-:W-:Y:S01]  /*4790*/  FADD.FTZ R153, R95, R95 ;  /* 0x0000005f5f997221 */ /* 0x000fe20000010000 */
[----:B------:R-:W-:Y:S01]  /*47a0*/  FMUL.FTZ R156, R156, R3 ;  /* 0x000000039c9c7220 */ /* 0x000fe20000410000 */
[----:B------:R-:W-:Y:S01]  /*47b0*/  SHF.L.U32 R157, R157, 0x10, RZ ;  /* 0x000000109d9d7819 */ /* 0x000fe200000006ff */
[----:B------:R-:W-:Y:S01]  /*47c0*/  FFMA.FTZ R2, R146, UR20, R73 ;  /* 0x0000001492027c23 */ /* 0x000fe20008010049 */
[C---:B------:R-:W-:Y:S01]  /*47d0*/  FMUL.FTZ R3, R154.reuse, UR20 ;  /* 0x000000149a037c20 */ /* 0x040fe20008410000 */
[----:B------:R-:W-:Y:S01]  /*47e0*/  FMUL.FTZ R73, R154, UR21 ;  /* 0x000000159a497c20 */ /* 0x000fe20008410000 */
[----:B---3--:R-:W-:Y:S01]  /*47f0*/  PRMT R176, R77, 0x7632, R176 ;  /* 0x000076324db07816 */ /* 0x008fe200000000b0 */
[----:B------:R-:W-:Y:S01]  /*4800*/  FMUL.FTZ R152, R153, R152 ;  /* 0x0000009899987220 */ /* 0x000fe20000410000 */
[----:B------:R-:W-:Y:S01]  /*4810*/  SHF.L.U32 R150, R75, 0x10, RZ ;  /* 0x000000104b967819 */ /* 0x000fe200000006ff */
[----:B------:R-:W-:Y:S01]  /*4820*/  FMUL.FTZ R153, R153, R2 ;  /* 0x0000000299997220 */ /* 0x000fe20000410000 */
[----:B------:R-:W-:Y:S01]  /*4830*/  FADD.FTZ R159, R93, R93 ;  /* 0x0000005d5d9f7221 */ /* 0x000fe20000010000 */
[----:B------:R-:W-:Y:S01]  /*4840*/  FMUL.FTZ R163, R157, UR21 ;  /* 0x000000159da37c20 */ /* 0x000fe20008410000 */
[C---:B------:R-:W-:Y:S01]  /*4850*/  FFMA.FTZ R158, R148.reuse, UR21, -R3 ;  /* 0x00000015949e7c23 */ /* 0x040fe20008010803 */
[----:B------:R-:W-:Y:S01]  /*4860*/  FFMA.FTZ R2, R148, UR20, R73 ;  /* 0x0000001494027c23 */ /* 0x000fe20008010049 */
[----:B------:R-:W-:-:S02]  /*4870*/  SHF.L.U32 R176, R176, 0x10, RZ ;  /* 0x00000010b0b07819 */ /* 0x000fc400000006ff */
[----:B------:R-:W-:Y:S01]  /*4880*/  PRMT R165, R76, 0x7632, R165 ;  /* 0x000076324ca57816 */ /* 0x000fe200000000a5 */
[----:B------:R-:W-:Y:S01]  /*4890*/  FFMA.FTZ R72, R150, UR20, R163 ;  /* 0x0000001496487c23 */ /* 0x000fe200080100a3 */
[----:B------:R-:W-:Y:S01]  /*48a0*/  FMUL.FTZ R158, R159, R158 ;  /* 0x0000009e9f9e7220 */ /* 0x000fe20000410000 */
[----:B------:R-:W-:Y:S01]  /*48b0*/  FMUL.FTZ R75, R157, UR20 ;  /* 0x000000149d4b7c20 */ /* 0x000fe20008410000 */
[----:B------:R-:W-:Y:S01]  /*48c0*/  FMUL.FTZ R159, R159, R2 ;  /* 0x000000029f9f7220 */ /* 0x000fe20000410000 */
[----:B------:R-:W-:Y:S01]  /*48d0*/  SHF.L.U32 R163, R77, 0x10, RZ ;  /* 0x000000104da37819 */ /* 0x000fe200000006ff */
[----:B------:R-:W-:Y:S01]  /*48e0*/  FMUL.FTZ R2, R176, UR20 ;  /* 0x00000014b0027c20 */ /* 0x000fe20008410000 */
[----:B------:R-:W-:Y:S02]  /*48f0*/  PRMT R170, R79, 0x7632, R170 ;  /* 0x000076324faa7816 */ /* 0x000fe400000000aa */
[----:B------:R-:W-:Y:S01]  /*4900*/  SHF.L.U32 R165, R165, 0x10, RZ ;  /* 0x00000010a5a57819 */ /* 0x000fe200000006ff */
[----:B------:R-:W-:Y:S01]  /*4910*/  FADD.FTZ R161, R92, R92 ;  /* 0x0000005c5ca17221 */ /* 0x000fe20000010000 */
[----:B------:R-:W-:Y:S01]  /*4920*/  FFMA.FTZ R160, R150, UR21, -R75 ;  /* 0x0000001596a07c23 */ /* 0x000fe2000801084b */
[----:B------:R-:W-:Y:S01]  /*4930*/  SHF.L.U32 R162, R76, 0x10, RZ ;  /* 0x000000104ca27819 */ /* 0x000fe200000006ff */
[----:B------:R-:W-:Y:S01]  /*4940*/  FADD.FTZ R171, R90, R90 ;  /* 0x0000005a5aab7221 */ /* 0x000fe20000010000 */
[----:B------:R-:W-:Y:S01]  /*4950*/  FFMA.FTZ R2, R163, UR21, -R2 ;  /* 0x00000015a3027c23 */ /* 0x000fe20008010802 */
[----:B------:R-:W-:Y:S01]  /*4960*/  SHF.L.U32 R170, R170, 0x10, RZ ;  /* 0x00000010aaaa7819 */ /* 0x000fe200000006ff */
[----:B------:R-:W-:Y:S01]  /*4970*/  FMUL.FTZ R3, R165, UR20 ;  /* 0x00000014a5037c20 */ /* 0x000fe20008410000 */
[----:B------:R-:W-:Y:S01]  /*4980*/  PRMT R173, R78, 0x7632, R173 ;  /* 0x000076324ead7816 */ /* 0x000fe200000000ad */
[C---:B------:R-:W-:Y:S01]  /*4990*/  FMUL.FTZ R160, R161.reuse, R160 ;  /* 0x000000a0a1a07220 */ /* 0x040fe20000410000 */
[----:B------:R-:W-:Y:S01]  /*49a0*/  ISETP.NE.AND P2, PT, R100, 0x3f, PT ;  /* 0x0000003f6400780c */ /* 0x000fe20003f45270 */
[----:B------:R-:W-:Y:S01]  /*49b0*/  FMUL.FTZ R161, R161, R72 ;  /* 0x00000048a1a17220 */ /* 0x000fe20000410000 */
[----:B------:R-:W-:Y:S01]  /*49c0*/  SHF.L.U32 R177, R79, 0x10, RZ ;  /* 0x000000104fb17819 */ /* 0x000fe200000006ff */
[----:B------:R-:W-:Y:S01]  /*49d0*/  FMUL.FTZ R172, R171, R2 ;  /* 0x00000002abac7220 */ /* 0x000fe20000410000 */
[----:B------:R-:W-:Y:S01]  /*49e0*/  FADD.FTZ R174, R91, R91 ;  /* 0x0000005b5bae7221 */ /* 0x000fe20000010000 */
[----:B------:R-:W-:Y:S01]  /*49f0*/  FMUL.FTZ R72, R176, UR21 ;  /* 0x00000015b0487c20 */ /* 0x000fe20008410000 */
[----:B------:R-:W-:Y:S01]  /*4a00*/  FFMA.FTZ R3, R162, UR21, -R3 ;  /* 0x00000015a2037c23 */ /* 0x000fe20008010803 */
[----:B------:R-:W-:Y:S01]  /*4a10*/  SHF.L.U32 R173, R173, 0x10, RZ ;  /* 0x00000010adad7819 */ /* 0x000fe200000006ff */
[----:B------:R-:W-:Y:S01]  /*4a20*/  FMUL.FTZ R2, R170, UR20 ;  /* 0x00000014aa027c20 */ /* 0x000fe20008410000 */
[----:B------:R-:W-:Y:S01]  /*4a30*/  FMUL.FTZ R73, R165, UR21 ;  /* 0x00000015a5497c20 */ /* 0x000fe20008410000 */
[----:B------:R-:W-:Y:S01]  /*4a40*/  SHF.L.U32 R164, R78, 0x10, RZ ;  /* 0x000000104ea47819 */ /* 0x000fe200000006ff */
[----:B------:R-:W-:Y:S01]  /*4a50*/  FFMA.FTZ R72, R163, UR20, R72 ;  /* 0x00000014a3487c23 */ /* 0x000fe20008010048 */
[----:B------:R-:W-:Y:S01]  /*4a60*/  FMUL.FTZ R175, R174, R3 ;  /* 0x00000003aeaf7220 */ /* 0x000fe20000410000 */
[--C-:B------:R-:W-:Y:S01]  /*4a70*/  FFMA.FTZ R167, R177, UR21, -R2.reuse ;  /* 0x00000015b1a77c23 */ /* 0x100fe20008010802 */
[----:B------:R-:W-:Y:S01]  /*4a80*/  FMUL.FTZ R3, R173, UR20 ;  /* 0x00000014ad037c20 */ /* 0x000fe20008410000 */
[----:B----4-:R-:W-:Y:S01]  /*4a90*/  PRMT R2, R80, 0x7632, R2 ;  /* 0x0000763250027816 */ /* 0x010fe20000000002 */
[----:B------:R-:W-:Y:S01]  /*4aa0*/  FFMA.FTZ R73, R162, UR20, R73 ;  /* 0x00000014a2497c23 */ /* 0x000fe20008010049 */
[----:B------:R-:W-:Y:S01]  /*4ab0*/  PRMT R191, R81, 0x7632, R191 ;  /* 0x0000763251bf7816 */ /* 0x000fe200000000bf */
[----:B------:R-:W-:Y:S01]  /*4ac0*/  FMUL.FTZ R171, R171, R72 ;  /* 0x00000048abab7220 */ /* 0x000fe20000410000 */
[C---:B------:R-:W-:Y:S01]  /*4ad0*/  PRMT R188, R82.reuse, 0x7632, R188 ;  /* 0x0000763252bc7816 */ /* 0x040fe200000000bc */
[----:B------:R-:W-:Y:S01]  /*4ae0*/  FADD.FTZ R168, R89, R89 ;  /* 0x0000005959a87221 */ /* 0x000fe20000010000 */
[----:B------:R-:W-:Y:S01]  /*4af0*/  SHF.L.U32 R180, R82, 0x10, RZ ;  /* 0x0000001052b47819 */ /* 0x000fe200000006ff */
[----:B------:R-:W-:Y:S01]  /*4b00*/  FMUL.FTZ R72, R170, UR21 ;  /* 0x00000015aa487c20 */ /* 0x000fe20008410000 */
[----:B------:R-:W-:Y:S01]  /*4b10*/  FFMA.FTZ R3, R164, UR21, -R3 ;  /* 0x00000015a4037c23 */ /* 0x000fe20008010803 */
[----:B------:R-:W-:Y:S01]  /*4b20*/  SHF.L.U32 R178, R80, 0x10, RZ ;  /* 0x0000001050b27819 */ /* 0x000fe200000006ff */
[----:B------:R-:W-:Y:S01]  /*4b30*/  FMUL.FTZ R174, R174, R73 ;  /* 0x00000049aeae7220 */ /* 0x000fe20000410000 */
[----:B------:R-:W-:-:S02]  /*4b40*/  SHF.L.U32 R82, R2, 0x10, RZ ;  /* 0x0000001002527819 */ /* 0x000fc400000006ff */
[----:B------:R-:W-:Y:S01]  /*4b50*/  SHF.L.U32 R191, R191, 0x10, RZ ;  /* 0x00000010bfbf7819 */ /* 0x000fe200000006ff */
[----:B------:R-:W-:Y:S01]  /*4b60*/  FMUL.FTZ R73, R173, UR21 ;  /* 0x00000015ad497c20 */ /* 0x000fe20008410000 */
[----:B------:R-:W-:Y:S01]  /*4b70*/  @P2 LEA R80, R100, R99, 0x3 ;  /* 0x0000006364502211 */ /* 0x000fe200078e18ff */
[----:B------:R-:W-:Y:S01]  /*4b80*/  FFMA.FTZ R75, R177, UR20, R72 ;  /* 0x00000014b14b7c23 */ /* 0x000fe20008010048 */
[----:B------:R-:W-:Y:S01]  /*4b90*/  FMUL.FTZ R169, R168, R3 ;  /* 0x00000003a8a97220 */ /* 0x000fe20000410000 */
[----:B------:R-:W-:Y:S01]  /*4ba0*/  SHF.L.U32 R179, R81, 0x10, RZ ;  /* 0x0000001051b37819 */ /* 0x000fe200000006ff */
[----:B------:R-:W-:Y:S01]  /*4bb0*/  FMUL.FTZ R3, R82, UR20 ;  /* 0x0000001452037c20 */ /* 0x000fe20008410000 */
[C---:B------:R-:W-:Y:S01]  /*4bc0*/  FMUL.FTZ R72, R191.reuse, UR20 ;  /* 0x00000014bf487c20 */ /* 0x040fe20008410000 */
[----:B------:R-:W-:Y:S01]  /*4bd0*/  FFMA.FTZ R73, R164, UR20, R73 ;  /* 0x00000014a4497c23 */ /* 0x000fe20008010049 */
[----:B------:R-:W-:Y:S01]  /*4be0*/  FMUL.FTZ R74, R191, UR21 ;  /* 0x00000015bf4a7c20 */ /* 0x000fe20008410000 */
[----:B------:R-:W0:Y:S01]  /*4bf0*/  @P2 LDS.64 R80, [R80+0x49e8] ;  /* 0x0049e80050502984 */ /* 0x000e220000000a00 */
[----:B------:R-:W-:Y:S01]  /*4c00*/  FADD.FTZ R186, R58, R58 ;  /* 0x0000003a3aba7221 */ /* 0x000fe20000010000 */
[----:B------:R-:W-:Y:S01]  /*4c10*/  FFMA.FTZ R190, R178, UR21, -R3 ;  /* 0x00000015b2be7c23 */ /* 0x000fe20008010803 */
[C---:B------:R-:W-:Y:S01]  /*4c20*/  FFMA.FTZ R187, R179.reuse, UR21, -R72 ;  /* 0x00000015b3bb7c23 */ /* 0x040fe20008010848 */
[----:B------:R-:W-:Y:S01]  /*4c30*/  FMUL.FTZ R168, R168, R73 ;  /* 0x00000049a8a87220 */ /* 0x000fe20000410000 */
[----:B------:R-:W-:Y:S01]  /*4c40*/  FFMA.FTZ R3, R179, UR20, R74 ;  /* 0x00000014b3037c23 */ /* 0x000fe2000801004a */
[----:B------:R-:W-:Y:S01]  /*4c50*/  SHF.L.U32 R188, R188, 0x10, RZ ;  /* 0x00000010bcbc7819 */ /* 0x000fe200000006ff */
[----:B------:R-:W-:Y:S01]  /*4c60*/  FMUL.FTZ R73, R82, UR21 ;  /* 0x0000001552497c20 */ /* 0x000fe20008410000 */
[C---:B------:R-:W-:Y:S01]  /*4c70*/  FMUL.FTZ R187, R186.reuse, R187 ;  /* 0x000000bbbabb7220 */ /* 0x040fe20000410000 */
[----:B------:R-:W-:Y:S01]  /*4c80*/  FADD.FTZ R189, R59, R59 ;  /* 0x0000003b3bbd7221 */ /* 0x000fe20000010000 */
[----:B------:R-:W-:Y:S01]  /*4c90*/  FMUL.FTZ R186, R186, R3 ;  /* 0x00000003baba7220 */ /* 0x000fe20000410000 */
[----:B------:R-:W-:Y:S01]  /*4ca0*/  FFMA.FTZ R2, R178, UR20, R73 ;  /* 0x00000014b2027c23 */ /* 0x000fe20008010049 */
[C---:B------:R-:W-:Y:S01]  /*4cb0*/  FMUL.FTZ R3, R188.reuse, UR20 ;  /* 0x00000014bc037c20 */ /* 0x040fe20008410000 */
[----:B------:R-:W-:Y:S01]  /*4cc0*/  FMUL.FTZ R73, R188, UR21 ;  /* 0x00000015bc497c20 */ /* 0x000fe20008410000 */
[----:B------:R-:W-:Y:S01]  /*4cd0*/  FMUL.FTZ R190, R189, R190 ;  /* 0x000000bebdbe7220 */ /* 0x000fe20000410000 */
[----:B------:R-:W-:Y:S01]  /*4ce0*/  PRMT R185, R83, 0x7632, R185 ;  /* 0x0000763253b97816 */ /* 0x000fe200000000b9 */
[----:B------:R-:W-:Y:S01]  /*4cf0*/  FMUL.FTZ R189, R189, R2 ;  /* 0x00000002bdbd7220 */ /* 0x000fe20000410000 */
[----:B------:R-:W-:Y:S01]  /*4d00*/  FADD.FTZ R183, R57, R57 ;  /* 0x0000003939b77221 */ /* 0x000fe20000010000 */
[C---:B------:R-:W-:Y:S01]  /*4d10*/  FFMA.FTZ R184, R180.reuse, UR21, -R3 ;  /* 0x00000015b4b87c23 */ /* 0x040fe20008010803 */
[----:B------:R-:W-:Y:S01]  /*4d20*/  FFMA.FTZ R2, R180, UR20, R73 ;  /* 0x00000014b4027c23 */ /* 0x000fe20008010049 */
[----:B------:R-:W-:Y:S01]  /*4d30*/  FADD.FTZ R166, R88, R88 ;  /* 0x0000005858a67221 */ /* 0x000fe20000010000 */
[----:B------:R-:W-:Y:S01]  /*4d40*/  SHF.L.U32 R185, R185, 0x10, RZ ;  /* 0x00000010b9b97819 */ /* 0x000fe200000006ff */
[C---:B------:R-:W-:Y:S01]  /*4d50*/  FMUL.FTZ R184, R183.reuse, R184 ;  /* 0x000000b8b7b87220 */ /* 0x040fe20000410000 */
[----:B------:R-:W-:Y:S01]  /*4d60*/  FMUL.FTZ R183, R183, R2 ;  /* 0x00000002b7b77220 */ /* 0x000fe20000410000 */
[----:B------:R-:W-:Y:S01]  /*4d70*/  PRMT R2, R84, 0x7632, R2 ;  /* 0x0000763254027816 */ /* 0x000fe20000000002 */
[C---:B------:R-:W-:Y:S01]  /*4d80*/  FMUL.FTZ R167, R166.reuse, R167 ;  /* 0x000000a7a6a77220 */ /* 0x040fe20000410000 */
[----:B------:R-:W-:Y:S01]  /*4d90*/  FMUL.FTZ R166, R166, R75 ;  /* 0x0000004ba6a67220 */ /* 0x000fe20000410000 */
[----:B------:R-:W-:Y:S01]  /*4da0*/  SHF.L.U32 R192, R83, 0x10, RZ ;  /* 0x0000001053c07819 */ /* 0x000fe200000006ff */
[----:B------:R-:W-:Y:S01]  /*4db0*/  FMUL.FTZ R75, R185, UR20 ;  /* 0x00000014b94b7c20 */ /* 0x000fe20008410000 */
[----:B------:R-:W-:Y:S01]  /*4dc0*/  PRMT R3, R85, 0x7632, R3 ;  /* 0x0000763255037816 */ /* 0x000fe20000000003 */
[----:B------:R-:W-:Y:S01]  /*4dd0*/  FMUL.FTZ R77, R185, UR21 ;  /* 0x00000015b94d7c20 */ /* 0x000fe20008410000 */
[----:B------:R-:W-:-:S02]  /*4de0*/  SHF.L.U32 R193, R85, 0x10, RZ ;  /* 0x0000001055c17819 */ /* 0x000fc400000006ff */
[----:B------:R-:W-:Y:S02]  /*4df0*/  SHF.L.U32 R85, R2, 0x10, RZ ;  /* 0x0000001002557819 */ /* 0x000fe400000006ff */
[----:B------:R-:W-:Y:S01]  /*4e00*/  PRMT R83, R63, 0x7632, R83 ;  /* 0x000076323f537816 */ /* 0x000fe20000000053 */
[----:B------:R-:W-:Y:S01]  /*4e10*/  FADD.FTZ R181, R56, R56 ;  /* 0x0000003838b57221 */ /* 0x000fe20000010000 */
[C---:B------:R-:W-:Y:S01]  /*4e20*/  FFMA.FTZ R182, R192.reuse, UR21, -R75 ;  /* 0x00000015c0b67c23 */ /* 0x040fe2000801084b */
[----:B------:R-:W-:Y:S01]  /*4e30*/  FFMA.FTZ R72, R192, UR20, R77 ;  /* 0x00000014c0487c23 */ /* 0x000fe2000801004d */
[----:B------:R-:W-:Y:S01]  /*4e40*/  SHF.L.U32 R84, R84, 0x10, RZ ;  /* 0x0000001054547819 */ /* 0x000fe200000006ff */
[----:B------:R-:W-:Y:S01]  /*4e50*/  FMUL.FTZ R73, R85, UR20 ;  /* 0x0000001455497c20 */ /* 0x000fe20008410000 */
[----:B------:R-:W-:Y:S01]  /*4e60*/  SHF.L.U32 R83, R83, 0x10, RZ ;  /* 0x0000001053537819 */ /* 0x000fe200000006ff */
[----:B------:R-:W-:Y:S01]  /*4e70*/  FMUL.FTZ R75, R85, UR21 ;  /* 0x00000015554b7c20 */ /* 0x000fe20008410000 */
[C---:B------:R-:W-:Y:S01]  /*4e80*/  FMUL.FTZ R182, R181.reuse, R182 ;  /* 0x000000b6b5b67220 */ /* 0x040fe20000410000 */
[----:B------:R-:W-:Y:S01]  /*4e90*/  FMUL.FTZ R181, R181, R72 ;  /* 0x00000048b5b57220 */ /* 0x000fe20000410000 */
[C---:B------:R-:W-:Y:S01]  /*4ea0*/  PRMT R207, R87.reuse, 0x7632, R207 ;  /* 0x0000763257cf7816 */ /* 0x040fe200000000cf */
[----:B------:R-:W-:Y:S01]  /*4eb0*/  FFMA.FTZ R194, R84, UR21, -R73 ;  /* 0x0000001554c27c23 */ /* 0x000fe20008010849 */
[----:B------:R-:W-:Y:S01]  /*4ec0*/  SHF.L.U32 R195, R87, 0x10, RZ ;  /* 0x0000001057c37819 */ /* 0x000fe200000006ff */
[----:B------:R-:W-:Y:S01]  /*4ed0*/  FADD.FTZ R87, R55, R55 ;  /* 0x0000003737577221 */ /* 0x000fe20000010000 */
[C---:B------:R-:W-:Y:S01]  /*4ee0*/  FMUL.FTZ R74, R114.reuse, R203 ;  /* 0x000000cb724a7220 */ /* 0x040fe20000410000 */
[----:B------:R-:W-:Y:S01]  /*4ef0*/  FMUL.FTZ R72, R114, R205 ;  /* 0x000000cd72487220 */ /* 0x000fe20000410000 */
[----:B------:R-:W-:Y:S01]  /*4f00*/  FFMA.FTZ R2, R84, UR20, R75 ;  /* 0x0000001454027c23 */ /* 0x000fe2000801004b */
[----:B------:R-:W-:Y:S01]  /*4f10*/  FMUL.FTZ R223, R20, R83 ;  /* 0x0000005314df7220 */ /* 0x000fe20000410000 */
[----:B------:R-:W-:Y:S01]  /*4f20*/  BSSY B0, `(.L_x_10197) ;  /* 0x0000017000007945 */ /* 0x000fe20003800000 */
[C---:B------:R-:W-:Y:S01]  /*4f30*/  PRMT R76, R86.reuse, 0x7632, R76 ;  /* 0x00007632564c7816 */ /* 0x040fe2000000004c */
[----:B------:R-:W-:Y:S01]  /*4f40*/  FMUL.FTZ R194, R87, R194 ;  /* 0x000000c257c27220 */ /* 0x000fe20000410000 */
[C---:B------:R-:W-:Y:S01]  /*4f50*/  FFMA.FTZ R73, R115.reuse, R205, R74 ;  /* 0x000000cd73497223 */ /* 0x040fe2000001004a */
[----:B------:R-:W-:Y:S01]  /*4f60*/  FFMA.FTZ R72, R115, R203, -R72 ;  /* 0x000000cb73487223 */ /* 0x000fe20000010848 */
[----:B------:R-:W-:Y:S01]  /*4f70*/  SHF.L.U32 R86, R86, 0x10, RZ ;  /* 0x0000001056567819 */ /* 0x000fe200000006ff */
[----:B------:R-:W-:Y:S01]  /*4f80*/  FMUL.FTZ R87, R87, R2 ;  /* 0x0000000257577220 */ /* 0x000fe20000410000 */
[----:B------:R-:W-:Y:S01]  /*4f90*/  LEA R203, R100, R99, 0x4 ;  /* 0x0000006364cb7211 */ /* 0x000fe200078e20ff */
[----:B------:R-:W-:Y:S01]  /*4fa0*/  FADD.FTZ R74, R223, R206 ;  /* 0x000000cedf4a7221 */ /* 0x000fe20000010000 */
[----:B------:R-:W-:Y:S01]  /*4fb0*/  FADD.FTZ R75, RZ, R0 ;  /* 0x00000000ff4b7221 */ /* 0x000fe20000010000 */
[----:B0-----:R-:W-:Y:S06]  /*4fc0*/  @P2 BRA `(.L_x_10198) ;  /* 0x0000000000302947 */ /* 0x001fec0003800000 */
        /* <DEDUP_REMOVED lines=12> */
.L_x_10198:
[----:B------:R-:W-:Y:S05]  /*5090*/  BSYNC B0 ;  /* 0x0000000000007941 */ /* 0x000fea0003800000 */
.L_x_10197:
        /* <DEDUP_REMOVED lines=11> */
[----:B------:R-:W-:-:S02]  /*5150*/  FMUL.FTZ R78, R207, UR21 ;  /* 0x00000015cf4e7c20 */ /* 0x000fc40008410000 */
[----:B------:R-:W-:Y:S02]  /*5160*/  FFMA.FTZ R77, R86, UR20, R77 ;  /* 0x00000014564d7c23 */ /* 0x000fe4000801004d */
[----:B------:R-:W-:Y:S01]  /*5170*/  FFMA.FTZ R78, R195, UR20, R78 ;  /* 0x00000014c34e7c23 */ /* 0x000fe2000801004e */
[----:B--2---:R-:W-:Y:S01]  /*5180*/  FMUL.FTZ R72, R205, UR21 ;  /* 0x00000015cd487c20 */ /* 0x004fe20008410000 */
[----:B------:R-:W-:Y:S01]  /*5190*/  FMUL.FTZ R75, R206, UR20 ;  /* 0x00000014ce4b7c20 */ /* 0x000fe20008410000 */
[----:B------:R-:W-:Y:S01]  /*51a0*/  FMUL.FTZ R74, R207, UR20 ;  /* 0x00000014cf4a7c20 */ /* 0x000fe20008410000 */
[C---:B------:R-:W-:Y:S01]  /*51b0*/  FFMA.FTZ R73, R193.reuse, UR21, -R76 ;  /* 0x00000015c1497c23 */ /* 0x040fe2000801084c */
[----:B------:R-:W-:Y:S01]  /*51c0*/  FFMA.FTZ R209, R193, UR20, R72 ;  /* 0x00000014c1d17c23 */ /* 0x000fe20008010048 */
[----:B------:R-:W-:Y:S01]  /*51d0*/  FFMA.FTZ R75, R86, UR21, -R75 ;  /* 0x00000015564b7c23 */ /* 0x000fe2000801084b */
[----:B------:R-:W-:Y:S01]  /*51e0*/  FFMA.FTZ R74, R195, UR21, -R74 ;  /* 0x00000015c34a7c23 */ /* 0x000fe2000801084a */
[C---:B------:R-:W-:Y:S01]  /*51f0*/  FMUL.FTZ R208, R0.reuse, R73 ;  /* 0x0000004900d07220 */ /* 0x040fe20000410000 */
        /* <DEDUP_REMOVED lines=43> */
[----:B0-----:R-:W-:-:S04]  /*54b0*/  FMUL.FTZ R77, R76, R237 ;  /* 0x000000ed4c4d7220 */ /* 0x001fc80000410000 */
[-C--:B--2---:R-:W-:Y:S01]  /*54c0*/  FFMA.FTZ R78, R226, R235.reuse, -R77 ;  /* 0x000000ebe24e7223 */ /* 0x084fe2000001084d */
[C---:B------:R-:W-:Y:S01]  /*54d0*/  FMUL.FTZ R228, R76.reuse, R235 ;  /* 0x000000eb4ce47220 */ /* 0x040fe20000410000 */
[----:B---3--:R-:W-:Y:S02]  /*54e0*/  FMUL.FTZ R77, R76, R231 ;  /* 0x000000e74c4d7220 */ /* 0x008fe40000410000 */
[----:B------:R-:W-:Y:S01]  /*54f0*/  @P3 FADD.FTZ R225, R225, R78 ;  /* 0x0000004ee1e13221 */ /* 0x000fe20000010000 */
[C---:B------:R-:W-:Y:S01]  /*5500*/  FFMA.FTZ R228, R226.reuse, R237, R228 ;  /* 0x000000ede2e47223 */ /* 0x040fe200000100e4 */
[-C--:B----4-:R-:W-:Y:S01]  /*5510*/  FFMA.FTZ R77, R226, R233.reuse, R77 ;  /* 0x000000e9e24d7223 */ /* 0x090fe2000001004d */
[----:B------:R-:W-:Y:S02]  /*5520*/  FMUL.FTZ R78, R76, R233 ;  /* 0x000000e94c4e7220 */ /* 0x000fe40000410000 */
[----:B------:R-:W-:Y:S01]  /*5530*/  @P3 FADD.FTZ R227, R227, R228 ;  /* 0x000000e4e3e33221 */ /* 0x000fe20000010000 */
        /* <DEDUP_REMOVED lines=38> */
.L_x_10320:
        /* <DEDUP_REMOVED lines=14> */
.L_x_10323:
[----:B------:R-:W-:-:S03]  /*5880*/  UMOV UR46, 0xffffffff ;  /* 0xffffffff002e7882 */ /* 0x000fc60000000000 */
[----:B------:R-:W-:Y:S05]  /*5890*/  BRA.DIV UR46, `(.L_x_10202) ;  /* 0x0000007a2e207947 */ /* 0x000fea000b800000 */
.L_x_10326:
[----:B------:R-:W-:-:S03]  /*58a0*/  UMOV UR46, 0xffffffff ;  /* 0xffffffff002e7882 */ /* 0x000fc60000000000 */
[----:B------:R-:W-:Y:S05]  /*58b0*/  BRA.DIV UR46, `(.L_x_10203) ;  /* 0x0000007a2e407947 */ /* 0x000fea000b800000 */
.L_x_10329:
[----:B------:R-:W-:-:S03]  /*58c0*/  UMOV UR46, 0xffffffff ;  /* 0xffffffff002e7882 */ /* 0x000fc60000000000 */
[----:B------:R-:W-:Y:S05]  /*58d0*/  BRA.DIV UR46, `(.L_x_10204) ;  /* 0x0000007a2e607947 */ /* 0x000fea000b800000 */
.L_x_10332:
[----:B------:R-:W-:-:S03]  /*58e0*/  UMOV UR46, 0xffffffff ;  /* 0xffffffff002e7882 */ /* 0x000fc60000000000 */
[----:B------:R-:W-:Y:S05]  /*58f0*/  BRA.DIV UR46, `(.L_x_10205) ;  /* 0x0000007a2e807947 */ /* 0x000fea000b800000 */
[----:B-----5:R-:W0:Y:S04]  /*5900*/  SHFL.IDX PT, R68, R68, RZ, 0x1f ;  /* 0x00001fff44447589 */ /* 0x020e2800000e0000 */
[----:B------:R-:W2:Y:S04]  /*5910*/  SHFL.IDX PT, R69, R69, RZ, 0x1f ;  /* 0x00001fff45457589 */ /* 0x000ea800000e0000 */
[----:B------:R-:W3:Y:S04]  /*5920*/  SHFL.IDX PT, R70, R70, RZ, 0x1f ;  /* 0x00001fff46467589 */ /* 0x000ee800000e0000 */
[----:B------:R-:W4:Y:S04]  /*5930*/  SHFL.IDX PT, R71, R71, RZ, 0x1f ;  /* 0x00001fff47477589 */ /* 0x000f2800000e0000 */
[----:B------:R-:W0:Y:S04]  /*5940*/  SHFL.UP PT, R226, R226, 0x1, RZ ;  /* 0x04200000e2e27989 */ /* 0x000e2800000e00ff */
[----:B------:R0:W0:Y:S04]  /*5950*/  SHFL.UP PT, R232, R233, 0x1, RZ ;  /* 0x04200000e9e87989 */ /* 0x00002800000e00ff */
[----:B------:R-:W0:Y:S04]  /*5960*/  SHFL.UP PT, R225, R225, 0x1, RZ ;  /* 0x04200000e1e17989 */ /* 0x000e2800000e00ff */
[----:B--2---:R-:W0:Y:S02]  /*5970*/  SHFL.UP PT, R227, R227, 0x1, RZ ;  /* 0x04200000e3e37989 */ /* 0x004e2400000e00ff */
.L_x_10342:
        /* <DEDUP_REMOVED lines=22> */
.L_x_10199:
[----:B------:R-:W-:Y:S05]  /*5ae0*/  WARPSYNC.ALL ;  /* 0x0000000000007948 */ /* 0x000fea0003800000 */
[----:B0----5:R-:W-:Y:S01]  /*5af0*/  MOV R70, UR18 ;  /* 0x0000001200467c02 */ /* 0x021fe20008000f00 */
[CC--:B-1----:R-:W-:Y:S01]  /*5b00*/  FMUL.FTZ R68, R114.reuse, -R80.reuse ;  /* 0x8000005072447220 */ /* 0x0c2fe20000410000 */
[----:B------:R-:W-:Y:S01]  /*5b10*/  FMUL.FTZ R69, R114, R81 ;  /* 0x0000005172457220 */ /* 0x000fe20000410000 */
[C---:B------:R-:W-:Y:S01]  /*5b20*/  FMUL.FTZ R73, R115.reuse, R213 ;  /* 0x000000d573497220 */ /* 0x040fe20000410000 */
[----:B------:R-:W-:Y:S01]  /*5b30*/  BAR.SYNC.DEFER_BLOCKING 0x0 ;  /* 0x0000000000007b1d */ /* 0x000fe20000010000 */
[----:B------:R-:W-:Y:S01]  /*5b40*/  ISETP.GE.OR P0, PT, R70, UR19, P0 ;  /* 0x0000001346007c0c */ /* 0x000fe20008706670 */
[C---:B------:R-:W-:Y:S01]  /*5b50*/  FFMA.FTZ R68, R115.reuse, -R81, R68 ;  /* 0x8000005173447223 */ /* 0x040fe20000010044 */
[----:B------:R-:W-:Y:S01]  /*5b60*/  FFMA.FTZ R69, R115, R80, -R69 ;  /* 0x0000005073457223 */ /* 0x000fe20000010845 */
[----:B------:R-:W-:-:S02]  /*5b70*/  FMUL.FTZ R70, R114, R213 ;  /* 0x000000d572467220 */ /* 0x000fc40000410000 */
[C---:B------:R-:W-:Y:S01]  /*5b80*/  FMUL.FTZ R72, R116.reuse, -R68 ;  /* 0x8000004474487220 */ /* 0x040fe20000410000 */
[-C--:B------:R-:W-:Y:S01]  /*5b90*/  FMUL.FTZ R75, R116, -R69.reuse ;  /* 0x80000045744b7220 */ /* 0x080fe20000410000 */
[-C--:B------:R-:W-:Y:S01]  /*5ba0*/  FFMA.FTZ R71, R115, R212.reuse, -R70 ;  /* 0x000000d473477223 */ /* 0x080fe20000010846 */
[----:B------:R-:W-:Y:S01]  /*5bb0*/  FFMA.FTZ R70, -R114, R212, -R73 ;  /* 0x000000d472467223 */ /* 0x000fe20000010949 */
        /* <DEDUP_REMOVED lines=77> */
[----:B------:R-:W-:Y:S01]  /*6090*/  FMUL.FTZ R70, R130, -R74 ;  /* 0x8000004a82467220 */ /* 0x000fe20000410000 */
[----:B------:R-:W-:Y:S01]  /*60a0*/  FMUL.FTZ R75, R138, -R78 ;  /* 0x8000004e8a4b7220 */ /* 0x000fe20000410000 */
[-C--:B------:R-:W-:Y:S01]  /*60b0*/  FMUL.FTZ R72, R130, -R71.reuse ;  /* 0x8000004782487220 */ /* 0x080fe20000410000 */
[-C--:B------:R-:W-:Y:S01]  /*60c0*/  FMUL.FTZ R224, R138, -R76.reuse ;  /* 0x8000004c8ae07220 */ /* 0x080fe20000410000 */
[----:B------:R-:W-:Y:S01]  /*60d0*/  FFMA.FTZ R70, R131, R71, -R70 ;  /* 0x0000004783467223 */ /* 0x000fe20000010846 */
[----:B------:R-:W-:Y:S01]  /*60e0*/  FFMA.FTZ R75, R139, R76, -R75 ;  /* 0x0000004c8b4b7223 */ /* 0x000fe2000001084b */
[----:B------:R-:W-:Y:S01]  /*60f0*/  FFMA.FTZ R73, R131, R74, R72 ;  /* 0x0000004a83497223 */ /* 0x000fe20000010048 */
[----:B------:R-:W-:Y:S01]  /*6100*/  FFMA.FTZ R224, R139, R78, R224 ;  /* 0x0000004e8be07223 */ /* 0x000fe200000100e0 */
[----:B------:R-:W-:Y:S01]  /*6110*/  FADD.FTZ R70, R167, R70 ;  /* 0x00000046a7467221 */ /* 0x000fe20000010000 */
[----:B------:R-:W-:Y:S01]  /*6120*/  FMUL.FTZ R71, R140, -R75 ;  /* 0x8000004b8c477220 */ /* 0x000fe20000410000 */
[----:B------:R-:W-:Y:S01]  /*6130*/  FADD.FTZ R73, -R166, R73 ;  /* 0x00000049a6497221 */ /* 0x000fe20000010100 */
[----:B------:R-:W-:-:S02]  /*6140*/  FMUL.FTZ R74, R140, -R224 ;  /* 0x800000e08c4a7220 */ /* 0x000fc40000410000 */
[----:B------:R-:W-:Y:S01]  /*6150*/  FFMA.FTZ R224, R141, R224, R71 ;  /* 0x000000e08de07223 */ /* 0x000fe20000010047 */
[----:B0-----:R-:W-:Y:S01]  /*6160*/  FMUL.FTZ R71, R129, R68 ;  /* 0x0000004481477220 */ /* 0x001fe20000410000 */
[----:B------:R-:W-:Y:S01]  /*6170*/  FMUL.FTZ R72, R132, -R73 ;  /* 0x8000004984487220 */ /* 0x000fe20000410000 */
[----:B------:R-:W-:Y:S01]  /*6180*/  FFMA.FTZ R75, R141, R75, -R74 ;  /* 0x0000004b8d4b7223 */ /* 0x000fe2000001084a */
[-C--:B------:R-:W-:Y:S01]  /*6190*/  FMUL.FTZ R129, R129, R69.reuse ;  /* 0x0000004581817220 */ /* 0x080fe20000410000 */
[----:B------:R-:W-:Y:S01]  /*61a0*/  FFMA.FTZ R71, R128, R69, R71 ;  /* 0x0000004580477223 */ /* 0x000fe20000010047 */
[-C--:B------:R-:W-:Y:S01]  /*61b0*/  FMUL.FTZ R74, R132, -R70.reuse ;  /* 0x80000046844a7220 */ /* 0x080fe20000410000 */
[----:B------:R-:W-:Y:S01]  /*61c0*/  FFMA.FTZ R72, R133, R70, -R72 ;  /* 0x0000004685487223 */ /* 0x000fe20000010848 */
[C---:B------:R-:W-:Y:S01]  /*61d0*/  FMUL.FTZ R69, R142.reuse, -R75 ;  /* 0x8000004b8e457220 */ /* 0x040fe20000410000 */
[----:B------:R-:W-:Y:S01]  /*61e0*/  FMUL.FTZ R70, R142, -R224 ;  /* 0x800000e08e467220 */ /* 0x000fe20000410000 */
[----:B------:R-:W-:Y:S01]  /*61f0*/  FFMA.FTZ R129, R128, R68, -R129 ;  /* 0x0000004480817223 */ /* 0x000fe20000010881 */
[----:B------:R-:W-:Y:S01]  /*6200*/  FADD.FTZ R128, RZ, R71 ;  /* 0x00000047ff807221 */ /* 0x000fe20000010000 */
[----:B------:R-:W-:Y:S01]  /*6210*/  FFMA.FTZ R69, R143, R224, R69 ;  /* 0x000000e08f457223 */ /* 0x000fe20000010045 */
[----:B------:R-:W-:Y:S01]  /*6220*/  FFMA.FTZ R73, R133, R73, R74 ;  /* 0x0000004985497223 */ /* 0x000fe2000001004a */
[----:B------:R-:W-:Y:S01]  /*6230*/  FFMA.FTZ R68, R143, R75, -R70 ;  /* 0x0000004b8f447223 */ /* 0x000fe20000010846 */
        /* <DEDUP_REMOVED lines=31> */
[CC--:B------:R-:W-:Y:S01]  /*6430*/  FMUL.FTZ R75, R138.reuse, -R73.reuse ;  /* 0x800000498a4b7220 */ /* 0x0c0fe20000410000 */
        /* <DEDUP_REMOVED lines=41> */
[----:B------:R-:W-:Y:S01]  /*66d0*/  MOV R74, UR7 ;  /* 0x00000007004a7c02 */ /* 0x000fe20008000f00 */
[C---:B------:R-:W-:Y:S01]  /*66e0*/  FMUL.FTZ R70, R132.reuse, R217 ;  /* 0x000000d984467220 */ /* 0x040fe20000410000 */
[----:B------:R-:W-:Y:S01]  /*66f0*/  HFMA2.MMA R73, -RZ, RZ, 0, 0 ;  /* 0x00000000ff497435 */ /* 0x000fe200000001ff */
[-C--:B------:R-:W-:Y:S01]  /*6700*/  FMUL.FTZ R76, R132, R220.reuse ;  /* 0x000000dc844c7220 */ /* 0x080fe20000410000 */
[----:B------:R-:W-:Y:S01]  /*6710*/  @!P0 LEA R77, R74, R99, 0x4 ;  /* 0x000000634a4d8211 */ /* 0x000fe200078e20ff */
[C---:B------:R-:W-:Y:S01]  /*6720*/  FFMA.FTZ R71, R133.reuse, R220, -R70 ;  /* 0x000000dc85477223 */ /* 0x040fe20000010846 */
[----:B------:R-:W-:Y:S01]  /*6730*/  MOV R72, 0x3f800000 ;  /* 0x3f80000000487802 */ /* 0x000fe20000000f00 */
[----:B------:R-:W-:Y:S01]  /*6740*/  FFMA.FTZ R76, R133, R217, R76 ;  /* 0x000000d9854c7223 */ /* 0x000fe2000001004c */
[----:B------:R-:W-:Y:S01]  /*6750*/  CS2R R74, SRZ ;  /* 0x00000000004a7805 */ /* 0x000fe2000001ff00 */
[----:B------:R-:W-:Y:S01]  /*6760*/  FADD.FTZ R230, R204, R71 ;  /* 0x00000047cce67221 */ /* 0x000fe20000010000 */
[C---:B------:R-:W-:Y:S01]  /*6770*/  FMUL.FTZ R70, R144.reuse, -R68 ;  /* 0x8000004490467220 */ /* 0x040fe20000410000 */
[----:B------:R-:W-:Y:S01]  /*6780*/  FADD.FTZ R229, RZ, R76 ;  /* 0x0000004cffe57221 */ /* 0x000fe20000010000 */
[-C--:B------:R-:W-:Y:S01]  /*6790*/  FMUL.FTZ R71, R144, -R69.reuse ;  /* 0x8000004590477220 */ /* 0x080fe20000410000 */
[----:B------:R-:W-:Y:S01]  /*67a0*/  FMUL.FTZ R76, R130, R230 ;  /* 0x000000e6824c7220 */ /* 0x000fe20000410000 */
[----:B------:R0:W1:Y:S01]  /*67b0*/  @!P0 LDS.128 R72, [R77+0x4be0] ;  /* 0x004be0004d488984 */ /* 0x0000620000000c00 */
[C---:B------:R-:W-:Y:S01]  /*67c0*/  FFMA.FTZ R69, R145.reuse, R69, R70 ;  /* 0x0000004591457223 */ /* 0x040fe20000010046 */
[----:B------:R-:W-:Y:S01]  /*67d0*/  FFMA.FTZ R68, R145, R68, -R71 ;  /* 0x0000004491447223 */ /* 0x000fe20000010847 */
[----:B------:R-:W-:Y:S01]  /*67e0*/  FFMA.FTZ R76, R131, R229, R76 ;  /* 0x000000e5834c7223 */ /* 0x000fe2000001004c */
[----:B------:R-:W-:Y:S01]  /*67f0*/  FADD.FTZ R71, -R153, R78 ;  /* 0x0000004e99477221 */ /* 0x000fe20000010100 */
[----:B------:R-:W-:-:S02]  /*6800*/  FADD.FTZ R70, R152, R79 ;  /* 0x0000004f98467221 */ /* 0x000fc40000010000 */
[----:B------:R-:W-:Y:S01]  /*6810*/  FADD.FTZ R204, RZ, R76 ;  /* 0x0000004cffcc7221 */ /* 0x000fe20000010000 */
[----:B0-----:R-:W-:Y:S02]  /*6820*/  FMUL.FTZ R77, R130, R229 ;  /* 0x000000e5824d7220 */ /* 0x001fe40000410000 */
[----:B------:R0:W-:Y:S01]  /*6830*/  STS.128 [R203+0x35e0], R68 ;  /* 0x0035e044cb007388 */ /* 0x0001e20000000c00 */
        /* <DEDUP_REMOVED lines=50> */
[CC--:B0-----:R-:W-:Y:S01]  /*6b60*/  FMUL.FTZ R231, R77.reuse, R71.reuse ;  /* 0x000000474de77220 */ /* 0x0c1fe20000410000 */
[C---:B------:R-:W-:Y:S01]  /*6b70*/  FMUL.FTZ R241, R77.reuse, R70 ;  /* 0x000000464df17220 */ /* 0x040fe20000410000 */
[----:B------:R-:W-:Y:S02]  /*6b80*/  FMUL.FTZ R244, R77, R68 ;  /* 0x000000444df47220 */ /* 0x000fe40000410000 */
[C---:B------:R-:W-:Y:S01]  /*6b90*/  FFMA.FTZ R231, R76.reuse, R70, -R231 ;  /* 0x000000464ce77223 */ /* 0x040fe200000108e7 */
[C---:B------:R-:W-:Y:S01]  /*6ba0*/  FFMA.FTZ R242, R76.reuse, R71, R241 ;  /* 0x000000474cf27223 */ /* 0x040fe200000100f1 */
[----:B------:R-:W-:-:S02]  /*6bb0*/  FFMA.FTZ R241, R76, R69, R244 ;  /* 0x000000454cf17223 */ /* 0x000fc400000100f4 */
[----:B------:R-:W-:Y:S01]  /*6bc0*/  FADD.FTZ R78, R78, R231 ;  /* 0x000000e74e4e7221 */ /* 0x000fe20000010000 */
[----:B------:R-:W-:Y:S01]  /*6bd0*/  FMUL.FTZ R231, R77, R69 ;  /* 0x000000454de77220 */ /* 0x000fe20000410000 */
[----:B------:R-:W-:-:S03]  /*6be0*/  FADD.FTZ R243, R79, R242 ;  /* 0x000000f24ff37221 */ /* 0x000fc60000010000 */
[----:B------:R-:W-:Y:S01]  /*6bf0*/  FFMA.FTZ R240, R76, R68, -R231 ;  /* 0x000000444cf07223 */ /* 0x000fe200000108e7 */
[----:B------:R-:W-:Y:S06]  /*6c00*/  BRA.DIV UR46, `(.L_x_10207) ;  /* 0x0000006a2e887947 */ /* 0x000fec000b800000 */
[----:B------:R0:W1:Y:S01]  /*6c10*/  SHFL.DOWN PT, R76, R240, 0x1, 0x1f ;  /* 0x08201f00f04c7f89 */ /* 0x00006200000e0000 */
[----:B------:R-:W-:-:S03]  /*6c20*/  MOV R242, R78 ;  /* 0x0000004e00f27202 */ /* 0x000fc60000000f00 */
[----:B------:R0:W2:Y:S04]  /*6c30*/  SHFL.DOWN PT, R77, R241, 0x1, 0x1f ;  /* 0x08201f00f14d7f89 */ /* 0x0000a800000e0000 */
[----:B------:R0:W3:Y:S04]  /*6c40*/  SHFL.DOWN PT, R246, R78, 0x1, 0x1f ;  /* 0x08201f004ef67f89 */ /* 0x0000e800000e0000 */
[----:B------:R0:W4:Y:S02]  /*6c50*/  SHFL.DOWN PT, R79, R243, 0x1, 0x1f ;  /* 0x08201f00f34f7f89 */ /* 0x00012400000e0000 */
.L_x_10347:
        /* <DEDUP_REMOVED lines=13> */
.L_x_10209:
[----:B------:R-:W-:Y:S05]  /*6d30*/  BSYNC B0 ;  /* 0x0000000000007941 */ /* 0x000fea0003800000 */
.L_x_10208:
[----:B------:R-:W-:Y:S01]  /*6d40*/  UMOV UR46, 0xffffffff ;  /* 0xffffffff002e7882 */ /* 0x000fe20000000000 */
[----:B------:R-:W-:Y:S02]  /*6d50*/  ISETP.GT.U32.AND P0, PT, R247, 0x1d, PT ;  /* 0x0000001df700780c */ /* 0x000fe40003f04070 */
[----:B------:R-:W-:Y:S11]  /*6d60*/  BRA.DIV UR46, `(.L_x_10210) ;  /* 0x0000006a2e947947 */ /* 0x000ff6000b800000 */
[----:B-1----:R1:W1:Y:S04]  /*6d70*/  SHFL.DOWN PT, R76, R240, 0x2, 0x1f ;  /* 0x08401f00f04c7f89 */ /* 0x00226800000e0000 */
[----:B--2---:R2:W1:Y:S04]  /*6d80*/  SHFL.DOWN PT, R77, R241, 0x2, 0x1f ;  /* 0x08401f00f14d7f89 */ /* 0x00446800000e0000 */
[----:B0-----:R2:W0:Y:S04]  /*6d90*/  SHFL.DOWN PT, R78, R242, 0x2, 0x1f ;  /* 0x08401f00f24e7f89 */ /* 0x00142800000e0000 */
[----:B------:R2:W0:Y:S02]  /*6da0*/  SHFL.DOWN PT, R231, R243, 0x2, 0x1f ;  /* 0x08401f00f3e77f89 */ /* 0x00042400000e0000 */
.L_x_10353:
[----:B------:R-:W-:Y:S04]  /*6db0*/  BSSY B0, `(.L_x_10211) ;  /* 0x000000d000007945 */ /* 0x000fe80003800000 */
[----:B------:R-:W-:Y:S05]  /*6dc0*/  @P0 BRA `(.L_x_10212) ;  /* 0x00000000002c0947 */ /* 0x000fea0003800000 */
[----:B0---4-:R-:W-:-:S04]  /*6dd0*/  FMUL.FTZ R79, R241, R231 ;  /* 0x000000e7f14f7220 */ /* 0x011fc80000410000 */
[-C--:B------:R-:W-:Y:S01]  /*6de0*/  FFMA.FTZ R79, R240, R78.reuse, -R79 ;  /* 0x0000004ef04f7223 */ /* 0x080fe2000001084f */
        /* <DEDUP_REMOVED lines=9> */
.L_x_10212:
[----:B------:R-:W-:Y:S05]  /*6e80*/  BSYNC B0 ;  /* 0x0000000000007941 */ /* 0x000fea0003800000 */
.L_x_10211:
[----:B------:R-:W-:Y:S01]  /*6e90*/  UMOV UR46, 0xffffffff ;  /* 0xffffffff002e7882 */ /* 0x000fe20000000000 */
[----:B------:R-:W-:Y:S02]  /*6ea0*/  ISETP.GT.U32.AND P0, PT, R247, 0x1b, PT ;  /* 0x0000001bf700780c */ /* 0x000fe40003f04070 */
[----:B------:R-:W-:Y:S11]  /*6eb0*/  BRA.DIV UR46, `(.L_x_10213) ;  /* 0x0000006a2eb07947 */ /* 0x000ff6000b800000 */
[----:B-1----:R1:W1:Y:S04]  /*6ec0*/  SHFL.DOWN PT, R76, R240, 0x4, 0x1f ;  /* 0x08801f00f04c7f89 */ /* 0x00226800000e0000 */
[----:B------:R1:W1:Y:S04]  /*6ed0*/  SHFL.DOWN PT, R77, R241, 0x4, 0x1f ;  /* 0x08801f00f14d7f89 */ /* 0x00026800000e0000 */
[----:B0-----:R0:W0:Y:S04]  /*6ee0*/  SHFL.DOWN PT, R78, R242, 0x4, 0x1f ;  /* 0x08801f00f24e7f89 */ /* 0x00102800000e0000 */
[----:B------:R0:W0:Y:S02]  /*6ef0*/  SHFL.DOWN PT, R231, R243, 0x4, 0x1f ;  /* 0x08801f00f3e77f89 */ /* 0x00002400000e0000 */
.L_x_10359:
        /* <DEDUP_REMOVED lines=13> */
.L_x_10215:
[----:B------:R-:W-:Y:S05]  /*6fd0*/  BSYNC B0 ;  /* 0x0000000000007941 */ /* 0x000fea0003800000 */
.L_x_10214:
[----:B------:R-:W-:Y:S01]  /*6fe0*/  UMOV UR46, 0xffffffff ;  /* 0xffffffff002e7882 */ /* 0x000fe20000000000 */
[----:B------:R-:W-:Y:S02]  /*6ff0*/  ISETP.GT.U32.AND P0, PT, R247, 0x17, PT ;  /* 0x00000017f700780c */ /* 0x000fe40003f04070 */
[----:B------:R-:W-:Y:S11]  /*7000*/  BRA.DIV UR46, `(.L_x_10216) ;  /* 0x0000006a2ecc7947 */ /* 0x000ff6000b800000 */
[----:B-1----:R1:W1:Y:S04]  /*7010*/  SHFL.DOWN PT, R76, R240, 0x8, 0x1f ;  /* 0x09001f00f04c7f89 */ /* 0x00226800000e0000 */
[----:B------:R1:W1:Y:S04]  /*7020*/  SHFL.DOWN PT, R77, R241, 0x8, 0x1f ;  /* 0x09001f00f14d7f89 */ /* 0x00026800000e0000 */
[----:B0-----:R0:W0:Y:S04]  /*7030*/  SHFL.DOWN PT, R78, R242, 0x8, 0x1f ;  /* 0x09001f00f24e7f89 */ /* 0x00102800000e0000 */
[----:B------:R0:W0:Y:S02]  /*7040*/  SHFL.DOWN PT, R231, R243, 0x8, 0x1f ;  /* 0x09001f00f3e77f89 */ /* 0x00002400000e0000 */
.L_x_10365:
        /* <DEDUP_REMOVED lines=13> */
.L_x_10218:
[----:B------:R-:W-:Y:S05]  /*7120*/  BSYNC B0 ;  /* 0x0000000000007941 */ /* 0x000fea0003800000 */
.L_x_10217:
[----:B------:R-:W-:Y:S01]  /*7130*/  UMOV UR46, 0xffffffff ;  /* 0xffffffff002e7882 */ /* 0x000fe20000000000 */
[----:B------:R-:W-:Y:S02]  /*7140*/  ISETP.GT.U32.AND P0, PT, R247, 0xf, PT ;  /* 0x0000000ff700780c */ /* 0x000fe40003f04070 */
[----:B------:R-:W-:Y:S11]  /*7150*/  BRA.DIV UR46, `(.L_x_10219) ;  /* 0x0000006a2ee87947 */ /* 0x000ff6000b800000 */
[----:B-1----:R1:W1:Y:S04]  /*7160*/  SHFL.DOWN PT, R76, R240, 0x10, 0x1f ;  /* 0x0a001f00f04c7f89 */ /* 0x00226800000e0000 */
[----:B------:R1:W1:Y:S04]  /*7170*/  SHFL.DOWN PT, R77, R241, 0x10, 0x1f ;  /* 0x0a001f00f14d7f89 */ /* 0x00026800000e0000 */
[----:B0-----:R0:W0:Y:S04]  /*7180*/  SHFL.DOWN PT, R78, R242, 0x10, 0x1f ;  /* 0x0a001f00f24e7f89 */ /* 0x00102800000e0000 */
[----:B------:R0:W0:Y:S02]  /*7190*/  SHFL.DOWN PT, R231, R243, 0x10, 0x1f ;  /* 0x0a001f00f3e77f89 */ /* 0x00002400000e0000 */
.L_x_10371:
[----:B------:R-:W-:Y:S04]  /*71a0*/  BSSY B0, `(.L_x_10220) ;  /* 0x000000d000007945 */ /* 0x000fe80003800000 */
[----:B------:R-:W-:Y:S05]  /*71b0*/  @P0 BRA `(.L_x_10221) ;  /* 0x00000000002c0947 */ /* 0x000fea0003800000 */
[C---:B0---4-:R-:W-:Y:S01]  /*71c0*/  FMUL.FTZ R79, R241.reuse, R231 ;  /* 0x000000e7f14f7220 */ /* 0x051fe20000410000 */
[----:B-1----:R-:W-:-:S03]  /*71d0*/  FMUL.FTZ R244, R241, R76 ;  /* 0x0000004cf1f47220 */ /* 0x002fc60000410000 */
[-C--:B------:R-:W-:Y:S01]  /*71e0*/  FFMA.FTZ R79, R240, R78.reuse, -R79 ;  /* 0x0000004ef04f7223 */ /* 0x080fe2000001084f */
[----:B------:R-:W-:-:S03]  /*71f0*/  FMUL.FTZ R78, R241, R78 ;  /* 0x0000004ef14e7220 */ /* 0x000fc60000410000 */
[----:B--2---:R-:W-:Y:S01]  /*7200*/  FADD.FTZ R242, R242, R79 ;  /* 0x0000004ff2f27221 */ /* 0x004fe20000010000 */
[----:B------:R-:W-:Y:S01]  /*7210*/  FMUL.FTZ R79, R241, R77 ;  /* 0x0000004df14f7220 */ /* 0x000fe20000410000 */
[C---:B------:R-:W-:Y:S01]  /*7220*/  FFMA.FTZ R78, R240.reuse, R231, R78 ;  /* 0x000000e7f04e7223 */ /* 0x040fe2000001004e */
[C---:B------:R-:W-:Y:S02]  /*7230*/  FFMA.FTZ R241, R240.reuse, R77, R244 ;  /* 0x0000004df0f17223 */ /* 0x040fe400000100f4 */
[----:B------:R-:W-:Y:S01]  /*7240*/  FFMA.FTZ R79, R240, R76, -R79 ;  /* 0x0000004cf04f7223 */ /* 0x000fe2000001084f */
[----:B------:R-:W-:-:S04]  /*7250*/  FADD.FTZ R243, R243, R78 ;  /* 0x0000004ef3f37221 */ /* 0x000fc80000010000 */
[----:B------:R-:W-:-:S07]  /*7260*/  MOV R240, R79 ;  /* 0x0000004f00f07202 */ /* 0x000fce0000000f00 */
.L_x_10221:
[----:B------:R-:W-:Y:S05]  /*7270*/  BSYNC B0 ;  /* 0x0000000000007941 */ /* 0x000fea0003800000 */
.L_x_10220:
[----:B------:R-:W-:Y:S01]  /*7280*/  UMOV UR46, 0xffffffff ;  /* 0xffffffff002e7882 */ /* 0x000fe20000000000 */
[----:B------:R-:W-:Y:S02]  /*7290*/  ISETP.NE.AND P0, PT, R100, 0x1f, PT ;  /* 0x0000001f6400780c */ /* 0x000fe40003f05270 */
[----:B------:R-:W-:Y:S11]  /*72a0*/  BRA.DIV UR46, `(.L_x_10222) ;  /* 0x0000006e2e047947 */ /* 0x000ff6000b800000 */
[----:B------:R-:W5:Y:S04]  /*72b0*/  SHFL.IDX PT, R247, R241, RZ, 0x1f ;  /* 0x00001ffff1f77589 */ /* 0x000f6800000e0000 */
[----:B---3--:R-:W3:Y:S04]  /*72c0*/  SHFL.IDX PT, R246, R240, RZ, 0x1f ;  /* 0x00001ffff0f67589 */ /* 0x008ee800000e0000 */
[----:B------:R-:W3:Y:S04]  /*72d0*/  SHFL.IDX PT, R250, R242, RZ, 0x1f ;  /* 0x00001ffff2fa7589 */ /* 0x000ee800000e0000 */
[----:B------:R-:W3:Y:S04]  /*72e0*/  SHFL.IDX PT, R251, R243, RZ, 0x1f ;  /* 0x00001ffff3fb7589 */ /* 0x000ee800000e0000 */
[----:B----4-:R-:W4:Y:S04]  /*72f0*/  SHFL.IDX PT, R79, R75, RZ, 0x1f ;  /* 0x00001fff4b4f7589 */ /* 0x010f2800000e0000 */
[----:B-1----:R-:W1:Y:S04]  /*7300*/  SHFL.DOWN PT, R240, R240, 0x1, 0x1f ;  /* 0x08201f00f0f07f89 */ /* 0x002e6800000e0000 */
[----:B--2---:R-:W2:Y:S01]  /*7310*/  SHFL.DOWN PT, R241, R241, 0x1, 0x1f ;  /* 0x08201f00f1f17f89 */ /* 0x004ea200000e0000 */
[-C--:B-----5:R-:W-:Y:S01]  /*7320*/  FMUL.FTZ R77, R75, R247.reuse ;  /* 0x000000f74b4d7220 */ /* 0x0a0fe20000410000 */
[----:B------:R-:W-:-:S02]  /*7330*/  FMUL.FTZ R249, R74, R247 ;  /* 0x000000f74af97220 */ /* 0x000fc40000410000 */
[----:B0-----:R-:W0:Y:S01]  /*7340*/  SHFL.DOWN PT, R242, R242, 0x1, 0x1f ;  /* 0x08201f00f2f27f89 */ /* 0x001e2200000e0000 */
[-C--:B---3--:R-:W-:Y:S01]  /*7350*/  FFMA.FTZ R248, R74, R246.reuse, -R77 ;  /* 0x000000f64af87223 */ /* 0x088fe2000001084d */
[----:B------:R-:W-:Y:S02]  /*7360*/  FFMA.FTZ R249, R75, R246, R249 ;  /* 0x000000f64bf97223 */ /* 0x000fe400000100f9 */
[----:B------:R-:W3:Y:S04]  /*7370*/  SHFL.DOWN PT, R243, R243, 0x1, 0x1f ;  /* 0x08201f00f3f37f89 */ /* 0x000ee800000e0000 */
[----:B------:R-:W0:Y:S04]  /*7380*/  SHFL.IDX PT, R252, R72, RZ, 0x1f ;  /* 0x00001fff48fc7589 */ /* 0x000e2800000e0000 */
[----:B------:R-:W0:Y:S04]  /*7390*/  SHFL.IDX PT, R245, R73, RZ, 0x1f ;  /* 0x00001fff49f57589 */ /* 0x000e2800000e0000 */
[----:B------:R5:W0:Y:S02]  /*73a0*/  SHFL.IDX PT, R244, R74, RZ, 0x1f ;  /* 0x00001fff4af47589 */ /* 0x000a2400000e0000 */
[-C--:B-----5:R-:W-:Y:S01]  /*73b0*/  FMUL.FTZ R74, R73, R247.reuse ;  /* 0x000000f7494a7220 */ /* 0x0a0fe20000410000 */
[----:B-12-4-:R-:W-:-:S07]  /*73c0*/  FMUL.FTZ R247, R72, R247 ;  /* 0x000000f748f77220 */ /* 0x016fce0000410000 */
.L_x_10385:
        /* <DEDUP_REMOVED lines=19> */
.L_x_10224:
[----:B------:R-:W-:Y:S05]  /*7500*/  BSYNC B0 ;  /* 0x0000000000007941 */ /* 0x000fea0003800000 */
.L_x_10223:
[C---:B------:R-:W-:Y:S01]  /*7510*/  FMUL.FTZ R240, R69.reuse, R78 ;  /* 0x0000004e45f07220 */ /* 0x040fe20000410000 */
[C---:B------:R-:W-:Y:S01]  /*7520*/  FMUL.FTZ R231, R69.reuse, R79 ;  /* 0x0000004f45e77220 */ /* 0x040fe20000410000 */
[C---:B------:R-:W-:Y:S01]  /*7530*/  FMUL.FTZ R241, R69.reuse, R77 ;  /* 0x0000004d45f17220 */ /* 0x040fe20000410000 */
[----:B------:R0:W-:Y:S01]  /*7540*/  STS.128 [R238+0x35f0], R76 ;  /* 0x0035f04cee007388 */ /* 0x0001e20000000c00 */
[C---:B------:R-:W-:Y:S01]  /*7550*/  FFMA.FTZ R242, R68.reuse, R79, R240 ;  /* 0x0000004f44f27223 */ /* 0x040fe200000100f0 */
[----:B------:R-:W-:Y:S01]  /*7560*/  FMUL.FTZ R240, R69, R76 ;  /* 0x0000004c45f07220 */ /* 0x000fe20000410000 */
[C---:B------:R-:W-:Y:S02]  /*7570*/  FFMA.FTZ R231, R68.reuse, R78, -R231 ;  /* 0x0000004e44e77223 */ /* 0x040fe400000108e7 */
[----:B------:R-:W-:Y:S01]  /*7580*/  FADD.FTZ R71, R71, R242 ;  /* 0x000000f247477221 */ /* 0x000fe20000010000 */
[C---:B------:R-:W-:Y:S01]  /*7590*/  FFMA.FTZ R69, R68.reuse, R77, R240 ;  /* 0x0000004d44457223 */ /* 0x040fe200000100f0 */
[----:B------:R-:W-:Y:S01]  /*75a0*/  FFMA.FTZ R68, R68, R76, -R241 ;  /* 0x0000004c44447223 */ /* 0x000fe200000108f1 */
[----:B------:R-:W-:-:S05]  /*75b0*/  FADD.FTZ R70, R70, R231 ;  /* 0x000000e746467221 */ /* 0x000fca0000010000 */
[----:B------:R0:W-:Y:S02]  /*75c0*/  STS.128 [R238+0x35e0], R68 ;  /* 0x0035e044ee007388 */ /* 0x0001e40000000c00 */
.L_x_10206:
[----:B------:R-:W-:Y:S05]  /*75d0*/  WARPSYNC.ALL ;  /* 0x0000000000007948 */ /* 0x000fea0003800000 */
[----:B------:R-:W-:Y:S01]  /*75e0*/  ISETP.NE.AND P0, PT, R100, RZ, PT ;  /* 0x000000ff6400720c */ /* 0x000fe20003f05270 */
[----:B0-----:R-:W-:Y:S01]  /*75f0*/  FADD.FTZ R76, RZ, R239 ;  /* 0x000000efff4c7221 */ /* 0x001fe20000010000 */
[----:B------:R-:W-:Y:S01]  /*7600*/  BAR.SYNC.DEFER_BLOCKING 0x0 ;  /* 0x0000000000007b1d */ /* 0x000fe20000010000 */
[----:B------:R-:W-:Y:S01]  /*7610*/  FMUL.FTZ R78, R151, R225 ;  /* 0x000000e1974e7220 */ /* 0x000fe20000410000 */
[----:B------:R-:W-:Y:S01]  /*7620*/  FMUL.FTZ R231, R176, R219 ;  /* 0x000000dbb0e77220 */ /* 0x000fe20000410000 */
[----:B------:R-:W-:Y:S01]  /*7630*/  FMUL.FTZ R241, R82, R232 ;  /* 0x000000e852f17220 */ /* 0x000fe20000410000 */
[----:B------:R-:W-:Y:S01]  /*7640*/  FMUL.FTZ R79, R154, R214 ;  /* 0x000000d69a4f7220 */ /* 0x000fe20000410000 */
[----:B---3--:R-:W-:Y:S01]  /*7650*/  FMUL.FTZ R243, R206, R196 ;  /* 0x000000c4cef37220 */ /* 0x008fe20000410000 */
[----:B------:R-:W-:Y:S01]  /*7660*/  FFMA.FTZ R231, R163, R218, R231 ;  /* 0x000000daa3e77223 */ /* 0x000fe200000100e7 */
[----:B------:R-:W-:Y:S01]  /*7670*/  USHF.R.S32.HI UR46, URZ, 0x1f, UR14 ;  /* 0x0000001f3f2e7899 */ /* 0x000fe2000801140e */
[----:B------:R-:W-:Y:S01]  /*7680*/  FFMA.FTZ R79, R148, R226, -R79 ;  /* 0x000000e2944f7223 */ /* 0x000fe2000001084f */
[----:B------:R-:W-:Y:S01]  /*7690*/  FFMA.FTZ R243, R86, R198, R243 ;  /* 0x000000c656f37223 */ /* 0x000fe200000100f3 */
[----:B------:R-:W-:Y:S01]  /*76a0*/  BSSY B0, `(.L_x_10225) ;  /* 0x0000218000007945 */ /* 0x000fe20003800000 */
[----:B------:R-:W0:Y:S02]  /*76b0*/  LDS.64 R68, [R203+0x35e8] ;  /* 0x0035e800cb447984 */ /* 0x000e240000000a00 */
[-C--:B0-----:R-:W-:Y:S01]  /*76c0*/  FMUL.FTZ R71, R69, -R81.reuse ;  /* 0x8000005145477220 */ /* 0x081fe20000410000 */
[----:B------:R-:W-:Y:S01]  /*76d0*/  FMUL.FTZ R70, R68, -R81 ;  /* 0x8000005144467220 */ /* 0x000fe20000410000 */
[----:B------:R-:W-:-:S02]  /*76e0*/  FMUL.FTZ R81, R154, R226 ;  /* 0x000000e29a517220 */ /* 0x000fc40000410000 */
[-C--:B------:R-:W-:Y:S01]  /*76f0*/  FFMA.FTZ R71, R68, R80.reuse, -R71 ;  /* 0x0000005044477223 */ /* 0x080fe20000010847 */
[----:B------:R-:W-:Y:S01]  /*7700*/  FFMA.FTZ R80, R69, R80, R70 ;  /* 0x0000005045507223 */ /* 0x000fe20000010046 */
[----:B------:R-:W-:Y:S01]  /*7710*/  FMUL.FTZ R68, R151, R129 ;  /* 0x0000008197447220 */ /* 0x000fe20000410000 */
[C---:B------:R-:W-:Y:S01]  /*7720*/  FMUL.FTZ R69, R149.reuse, R128 ;  /* 0x0000008095457220 */ /* 0x040fe20000410000 */
[-C--:B------:R-:W-:Y:S01]  /*7730*/  FMUL.FTZ R149, R149, R224.reuse ;  /* 0x000000e095957220 */ /* 0x080fe20000410000 */
[----:B------:R-:W-:Y:S01]  /*7740*/  FMUL.FTZ R151, R157, R227 ;  /* 0x000000e39d977220 */ /* 0x000fe20000410000 */
[----:B------:R-:W-:Y:S01]  /*7750*/  FFMA.FTZ R77, R147, R225, -R68 ;  /* 0x000000e1934d7223 */ /* 0x000fe20000010844 */
[C---:B------:R-:W-:Y:S01]  /*7760*/  FFMA.FTZ R70, R146.reuse, R224, -R69 ;  /* 0x000000e092467223 */ /* 0x040fe20000010845 */
[----:B------:R-:W-:Y:S01]  /*7770*/  FMUL.FTZ R68, R165, R228 ;  /* 0x000000e4a5447220 */ /* 0x000fe20000410000 */
[----:B------:R-:W-:Y:S01]  /*7780*/  FFMA.FTZ R146, R146, R128, R149 ;  /* 0x0000008092927223 */ /* 0x000fe20000010095 */
[----:B------:R-:W-:Y:S01]  /*7790*/  FMUL.FTZ R149, R157, R216 ;  /* 0x000000d89d957220 */ /* 0x000fe20000410000 */
[-C--:B------:R-:W-:Y:S01]  /*77a0*/  FMUL.FTZ R157, R165, R215.reuse ;  /* 0x000000d7a59d7220 */ /* 0x080fe20000410000 */
[----:B------:R-:W-:Y:S01]  /*77b0*/  FFMA.FTZ R165, R162, R215, R68 ;  /* 0x000000d7a2a57223 */ /* 0x000fe20000010044 */
[----:B------:R-:W-:Y:S01]  /*77c0*/  FMUL.FTZ R68, R176, R218 ;  /* 0x000000dab0447220 */ /* 0x000fe20000410000 */
[----:B------:R-:W-:Y:S01]  /*77d0*/  FMUL.FTZ R69, R82, R204 ;  /* 0x000000cc52457220 */ /* 0x000fe20000410000 */
[----:B------:R-:W-:Y:S01]  /*77e0*/  FFMA.FTZ R147, R147, R129, R78 ;  /* 0x0000008193937223 */ /* 0x000fe2000001004e */
[----:B------:R-:W-:Y:S01]  /*77f0*/  FMUL.FTZ R82, R191, R233 ;  /* 0x000000e9bf527220 */ /* 0x000fe20000410000 */
[----:B------:R-:W-:Y:S01]  /*7800*/  FFMA.FTZ R203, R163, R219, -R68 ;  /* 0x000000dba3cb7223 */ /* 0x000fe20000010844 */
[C---:B------:R-:W-:Y:S01]  /*7810*/  FMUL.FTZ R68, R173.reuse, R220 ;  /* 0x000000dcad447220 */ /* 0x040fe20000410000 */
[-C--:B------:R-:W-:Y:S01]  /*7820*/  FMUL.FTZ R163, R173, R217.reuse ;  /* 0x000000d9ada37220 */ /* 0x080fe20000410000 */
[----:B------:R-:W-:Y:S01]  /*7830*/  FFMA.FTZ R78, R178, R232, -R69 ;  /* 0x000000e8b24e7223 */ /* 0x000fe20000010845 */
[----:B------:R-:W-:Y:S01]  /*7840*/  FMUL.FTZ R69, R188, R202 ;  /* 0x000000cabc457220 */ /* 0x000fe20000410000 */
[----:B------:R-:W-:Y:S01]  /*7850*/  FFMA.FTZ R173, R164, R217, R68 ;  /* 0x000000d9a4ad7223 */ /* 0x000fe20000010044 */
[----:B------:R-:W-:Y:S01]  /*7860*/  FMUL.FTZ R68, R170, R229 ;  /* 0x000000e5aa447220 */ /* 0x000fe20000410000 */
[----:B------:R-:W-:Y:S01]  /*7870*/  FFMA.FTZ R81, R148, R214, R81 ;  /* 0x000000d694517223 */ /* 0x000fe20000010051 */
[C---:B------:R-:W-:Y:S01]  /*7880*/  FFMA.FTZ R149, R150.reuse, R227, -R149 ;  /* 0x000000e396957223 */ /* 0x040fe20000010895 */
[----:B------:R-:W-:Y:S01]  /*7890*/  FFMA.FTZ R151, R150, R216, R151 ;  /* 0x000000d896977223 */ /* 0x000fe20000010097 */
[----:B------:R-:W-:Y:S01]  /*78a0*/  FFMA.FTZ R239, R177, R230, -R68 ;  /* 0x000000e6b1ef7223 */ /* 0x000fe20000010844 */
[----:B------:R-:W-:Y:S01]  /*78b0*/  FMUL.FTZ R68, R191, R201 ;  /* 0x000000c9bf447220 */ /* 0x000fe20000410000 */
[----:B------:R-:W-:Y:S01]  /*78c0*/  FMUL.FTZ R150, R205, R237 ;  /* 0x000000edcd967220 */ /* 0x000fe20000410000 */
[----:B------:R-:W-:Y:S01]  /*78d0*/  FFMA.FTZ R157, R162, R228, -R157 ;  /* 0x000000e4a29d7223 */ /* 0x000fe2000001089d */
[----:B------:R-:W-:Y:S01]  /*78e0*/  FMUL.FTZ R162, R129, UR21 ;  /* 0x0000001581a27c20 */ /* 0x000fe20008410000 */
[C---:B------:R-:W-:Y:S01]  /*78f0*/  FFMA.FTZ R191, R179.reuse, R233, -R68 ;  /* 0x000000e9b3bf7223 */ /* 0x040fe20000010844 */
[----:B------:R-:W-:Y:S01]  /*7900*/  FFMA.FTZ R179, R179, R201, R82 ;  /* 0x000000c9b3b37223 */ /* 0x000fe20000010052 */
[----:B------:R-:W-:Y:S01]  /*7910*/  FFMA.FTZ R82, R180, R234, -R69 ;  /* 0x000000eab4527223 */ /* 0x000fe20000010845 */
[CC--:B------:R-:W-:Y:S01]  /*7920*/  FMUL.FTZ R69, R85.reuse, R199.reuse ;  /* 0x000000c755457220 */ /* 0x0c0fe20000410000 */
[----:B------:R-:W-:Y:S01]  /*7930*/  FMUL.FTZ R68, R85, R236 ;  /* 0x000000ec55447220 */ /* 0x000fe20000410000 */
[----:B------:R-:W-:Y:S01]  /*7940*/  FFMA.FTZ R163, R164, R220, -R163 ;  /* 0x000000dca4a37223 */ /* 0x000fe200000108a3 */
[----:B------:R-:W-:Y:S01]  /*7950*/  FMUL.FTZ R164, R216, UR21 ;  /* 0x00000015d8a47c20 */ /* 0x000fe20008410000 */
[C---:B------:R-:W-:Y:S01]  /*7960*/  FFMA.FTZ R148, R84.reuse, R236, -R69 ;  /* 0x000000ec54947223 */ /* 0x040fe20000010845 */
[----:B------:R-:W-:Y:S01]  /*7970*/  FFMA.FTZ R84, R84, R199, R68 ;  /* 0x000000c754547223 */ /* 0x000fe20000010044 */
[----:B------:R-:W-:Y:S01]  /*7980*/  FMUL.FTZ R68, R205, R197 ;  /* 0x000000c5cd447220 */ /* 0x000fe20000410000 */
[----:B------:R-:W-:Y:S01]  /*7990*/  FMUL.FTZ R205, R206, R198 ;  /* 0x000000c6cecd7220 */ /* 0x000fe20000410000 */
[----:B------:R-:W-:Y:S01]  /*79a0*/  FADD.FTZ R69, R95, R95 ;  /* 0x0000005f5f457221 */ /* 0x000fe20000010000 */
[----:B------:R-:W-:Y:S01]  /*79b0*/  FADD.FTZ R213, -R213, R80 ;  /* 0x00000050d5d57221 */ /* 0x000fe20000010100 */
[----:B------:R-:W-:Y:S01]  /*79c0*/  FFMA.FTZ R85, R193, R237, -R68 ;  /* 0x000000edc1557223 */ /* 0x000fe20000010844 */
[----:B------:R-:W-:Y:S01]  /*79d0*/  FFMA.FTZ R205, R86, R196, -R205 ;  /* 0x000000c456cd7223 */ /* 0x000fe200000108cd */
[C---:B------:R-:W-:Y:S01]  /*79e0*/  FMUL.FTZ R86, R207.reuse, R76 ;  /* 0x0000004ccf567220 */ /* 0x040fe20000410000 */
[----:B------:R-:W-:Y:S01]  /*79f0*/  FMUL.FTZ R207, R207, R223 ;  /* 0x000000dfcfcf7220 */ /* 0x000fe20000410000 */
[----:B------:R-:W-:Y:S01]  /*7a00*/  FFMA.FTZ R193, R193, R197, R150 ;  /* 0x000000c5c1c17223 */ /* 0x000fe20000010096 */
[----:B------:R-:W-:Y:S01]  /*7a10*/  FFMA.FTZ R146, -R69, R146, RZ ;  /* 0x0000009245927223 */ /* 0x000fe200000101ff */
[C---:B------:R-:W-:Y:S01]  /*7a20*/  FFMA.FTZ R86, R195.reuse, R223, -R86 ;  /* 0x000000dfc3567223 */ /* 0x040fe20000010856 */
[----:B------:R-:W-:Y:S01]  /*7a30*/  FFMA.FTZ R150, R195, R76, R207 ;  /* 0x0000004cc3967223 */ /* 0x000fe200000100cf */
[C---:B------:R-:W-:Y:S01]  /*7a40*/  FMUL.FTZ R195, R128.reuse, UR20 ;  /* 0x0000001480c37c20 */ /* 0x040fe20008410000 */
[----:B------:R-:W-:Y:S01]  /*7a50*/  FMUL.FTZ R207, R128, UR21 ;  /* 0x0000001580cf7c20 */ /* 0x000fe20008410000 */
[----:B------:R-:W-:Y:S01]  /*7a60*/  FMUL.FTZ R80, R218, UR20 ;  /* 0x00000014da507c20 */ /* 0x000fe20008410000 */
[----:B------:R-:W-:Y:S01]  /*7a70*/  FADD.FTZ R212, R212, R71 ;  /* 0x00000047d4d47221 */ /* 0x000fe20000010000 */
[C---:B------:R-:W-:Y:S01]  /*7a80*/  FFMA.FTZ R154, R224.reuse, UR21, -R195 ;  /* 0x00000015e09a7c23 */ /* 0x040fe200080108c3 */
[----:B------:R-:W-:Y:S01]  /*7a90*/  FFMA.FTZ R68, R224, UR20, R207 ;  /* 0x00000014e0447c23 */ /* 0x000fe200080100cf */
[----:B------:R-:W-:Y:S01]  /*7aa0*/  FFMA.FTZ R195, R69, R70, RZ ;  /* 0x0000004645c37223 */ /* 0x000fe200000100ff */
[----:B------:R-:W-:Y:S01]  /*7ab0*/  FFMA.FTZ R71, R219, UR21, -R80 ;  /* 0x00000015db477c23 */ /* 0x000fe20008010850 */
[C---:B------:R-:W-:Y:S01]  /*7ac0*/  FMUL.FTZ R70, R69.reuse, R154 ;  /* 0x0000009a45467220 */ /* 0x040fe20000410000 */
[----:B------:R-:W-:Y:S01]  /*7ad0*/  FFMA.FTZ R69, -R69, R68, -RZ ;  /* 0x0000004445457223 */ /* 0x000fe200000109ff */
[----:B------:R-:W-:Y:S01]  /*7ae0*/  FADD.FTZ R68, R94, R94 ;  /* 0x0000005e5e447221 */ /* 0x000fe20000010000 */
[----:B------:R-:W-:Y:S01]  /*7af0*/  FMUL.FTZ R170, R170, R230 ;  /* 0x000000e6aaaa7220 */ /* 0x000fe20000410000 */
[C---:B------:R-:W-:Y:S01]  /*7b00*/  FMUL.FTZ R86, R3.reuse, R86 ;  /* 0x0000005603567220 */ /* 0x040fe20000410000 */
[----:B------:R-:W-:Y:S01]  /*7b10*/  FMUL.FTZ R150, R3, R150 ;  /* 0x0000009603967220 */ /* 0x000fe20000410000 */
[C---:B------:R-:W-:Y:S01]  /*7b20*/  FFMA.FTZ R154, -R68.reuse, R147, R146 ;  /* 0x00000093449a7223 */ /* 0x040fe20000010192 */
[----:B------:R-:W-:Y:S01]  /*7b30*/  FMUL.FTZ R146, R129, UR20 ;  /* 0x0000001481927c20 */ /* 0x000fe20008410000 */
[----:B------:R-:W-:Y:S01]  /*7b40*/  FFMA.FTZ R195, R68, R77, R195 ;  /* 0x0000004d44c37223 */ /* 0x000fe200000100c3 */
[C---:B------:R-:W-:Y:S01]  /*7b50*/  FFMA.FTZ R147, R225.reuse, UR20, R162 ;  /* 0x00000014e1937c23 */ /* 0x040fe200080100a2 */
[----:B------:R-:W-:Y:S01]  /*7b60*/  FMUL.FTZ R162, R216, UR20 ;  /* 0x00000014d8a27c20 */ /* 0x000fe20008410000 */
[----:B------:R-:W-:Y:S01]  /*7b70*/  FFMA.FTZ R77, R225, UR21, -R146 ;  /* 0x00000015e14d7c23 */ /* 0x000fe20008010892 */
[----:B------:R-:W-:Y:S01]  /*7b80*/  FFMA.FTZ R177, R177, R229, R170 ;  /* 0x000000e5b1b17223 */ /* 0x000fe200000100aa */
[C---:B------:R-:W-:Y:S01]  /*7b90*/  FFMA.FTZ R146, -R68.reuse, R147, -RZ ;  /* 0x0000009344927223 */ /* 0x040fe200000109ff */
[----:B------:R-:W-:Y:S01]  /*7ba0*/  FFMA.FTZ R147, R227, UR21, -R162 ;  /* 0x00000015e3937c23 */ /* 0x000fe200080108a2 */
[----:B------:R-:W-:Y:S01]  /*7bb0*/  FMUL.FTZ R77, R68, R77 ;  /* 0x0000004d444d7220 */ /* 0x000fe20000410000 */
[----:B------:R-:W-:Y:S01]  /*7bc0*/  FADD.FTZ R68, R93, R93 ;  /* 0x0000005d5d447221 */ /* 0x000fe20000010000 */
[----:B------:R-:W-:Y:S01]  /*7bd0*/  FFMA.FTZ R178, R178, R204, R241 ;  /* 0x000000ccb2b27223 */ /* 0x000fe200000100f1 */
[----:B------:R-:W-:-:S02]  /*7be0*/  FMUL.FTZ R241, R188, R234 ;  /* 0x000000eabcf17220 */ /* 0x000fc40000410000 */
[C---:B------:R-:W-:Y:S01]  /*7bf0*/  FFMA.FTZ R195, R68.reuse, R79, R195 ;  /* 0x0000004f44c37223 */ /* 0x040fe200000100c3 */
[----:B------:R-:W-:Y:S01]  /*7c00*/  FFMA.FTZ R154, -R68, R81, R154 ;  /* 0x00000051449a7223 */ /* 0x000fe2000001019a */
[C---:B------:R-:W-:Y:S01]  /*7c10*/  FMUL.FTZ R79, R214.reuse, UR20 ;  /* 0x00000014d64f7c20 */ /* 0x040fe20008410000 */
[----:B------:R-:W-:Y:S01]  /*7c20*/  FMUL.FTZ R81, R214, UR21 ;  /* 0x00000015d6517c20 */ /* 0x000fe20008410000 */
[----:B------:R-:W-:Y:S01]  /*7c30*/  FFMA.FTZ R180, R180, R202, R241 ;  /* 0x000000cab4b47223 */ /* 0x000fe200000100f1 */
[CC--:B------:R-:W-:Y:S01]  /*7c40*/  FMUL.FTZ R241, R185.reuse, R200.reuse ;  /* 0x000000c8b9f17220 */ /* 0x0c0fe20000410000 */
        /* <DEDUP_REMOVED lines=8> */
[----:B------:R-:W-:-:S02]  /*7cd0*/  FFMA.FTZ R226, -R34, R113, R226 ;  /* 0x0000007122e27223 */ /* 0x000fc400000101e2 */
[C---:B------:R-:W-:Y:S01]  /*7ce0*/  FFMA.FTZ R195, R68.reuse, R149, R195 ;  /* 0x0000009544c37223 */ /* 0x040fe200000100c3 */
[----:B------:R-:W-:Y:S01]  /*7cf0*/  FFMA.FTZ R149, R227, UR20, R164 ;  /* 0x00000014e3957c23 */ /* 0x000fe200080100a4 */
[C---:B------:R-:W-:Y:S01]  /*7d00*/  FFMA.FTZ R154, -R68.reuse, R151, R154 ;  /* 0x00000097449a7223 */ /* 0x040fe2000001019a */
[C---:B------:R-:W-:Y:S01]  /*7d10*/  FMUL.FTZ R147, R68.reuse, R147 ;  /* 0x0000009344937220 */ /* 0x040fe20000410000 */
[----:B------:R-:W-:Y:S01]  /*7d20*/  FMUL.FTZ R151, R215, UR20 ;  /* 0x00000014d7977c20 */ /* 0x000fe20008410000 */
[----:B------:R-:W-:Y:S01]  /*7d30*/  FFMA.FTZ R149, -R68, R149, -RZ ;  /* 0x0000009544957223 */ /* 0x000fe200000109ff */
[----:B------:R-:W-:Y:S01]  /*7d40*/  FADD.FTZ R68, R91, R91 ;  /* 0x0000005b5b447221 */ /* 0x000fe20000010000 */
[----:B------:R-:W-:Y:S01]  /*7d50*/  FMUL.FTZ R164, R218, UR21 ;  /* 0x00000015daa47c20 */ /* 0x000fe20008410000 */
[----:B------:R-:W-:Y:S02]  /*7d60*/  FFMA.FTZ R151, R228, UR21, -R151 ;  /* 0x00000015e4977c23 */ /* 0x000fe40008010897 */
[C---:B------:R-:W-:Y:S01]  /*7d70*/  FFMA.FTZ R162, -R68.reuse, R165, R154 ;  /* 0x000000a544a27223 */ /* 0x040fe2000001019a */
[----:B------:R-:W-:Y:S01]  /*7d80*/  FMUL.FTZ R165, R215, UR21 ;  /* 0x00000015d7a57c20 */ /* 0x000fe20008410000 */
[C---:B------:R-:W-:Y:S01]  /*7d90*/  FFMA.FTZ R157, R68.reuse, R157, R195 ;  /* 0x0000009d449d7223 */ /* 0x040fe200000100c3 */
[----:B------:R-:W-:-:S02]  /*7da0*/  FMUL.FTZ R151, R68, R151 ;  /* 0x0000009744977220 */ /* 0x000fc40000410000 */
[----:B------:R-:W-:-:S04]  /*7db0*/  FFMA.FTZ R165, R228, UR20, R165 ;  /* 0x00000014e4a57c23 */ /* 0x000fc800080100a5 */
[----:B------:R-:W-:Y:S01]  /*7dc0*/  FFMA.FTZ R154, -R68, R165, -RZ ;  /* 0x000000a5449a7223 */ /* 0x000fe200000109ff */
[----:B------:R-:W-:-:S04]  /*7dd0*/  FADD.FTZ R68, R90, R90 ;  /* 0x0000005a5a447221 */ /* 0x000fc80000010000 */
[C---:B------:R-:W-:Y:S01]  /*7de0*/  FFMA.FTZ R203, R68.reuse, R203, R157 ;  /* 0x000000cb44cb7223 */ /* 0x040fe2000001009d */
[----:B------:R-:W-:Y:S01]  /*7df0*/  FFMA.FTZ R157, R219, UR20, R164 ;  /* 0x00000014db9d7c23 */ /* 0x000fe200080100a4 */
[C---:B------:R-:W-:Y:S01]  /*7e00*/  FFMA.FTZ R162, -R68.reuse, R231, R162 ;  /* 0x000000e744a27223 */ /* 0x040fe200000101a2 */
[C---:B------:R-:W-:Y:S02]  /*7e10*/  FMUL.FTZ R71, R68.reuse, R71 ;  /* 0x0000004744477220 */ /* 0x040fe40000410000 */
[----:B------:R-:W-:Y:S01]  /*7e20*/  FFMA.FTZ R80, -R68, R157, -RZ ;  /* 0x0000009d44507223 */ /* 0x000fe200000109ff */
[C---:B------:R-:W-:Y:S01]  /*7e30*/  FMUL.FTZ R68, R114.reuse, -R213 ;  /* 0x800000d572447220 */ /* 0x040fe20000410000 */
[----:B------:R-:W-:-:S03]  /*7e40*/  FMUL.FTZ R114, R114, -R212 ;  /* 0x800000d472727220 */ /* 0x000fc60000410000 */
[C---:B------:R-:W-:Y:S01]  /*7e50*/  FFMA.FTZ R157, R115.reuse, R212, -R68 ;  /* 0x000000d4739d7223 */ /* 0x040fe20000010844 */
[----:B------:R-:W-:Y:S01]  /*7e60*/  FFMA.FTZ R114, R115, R213, R114 ;  /* 0x000000d573727223 */ /* 0x000fe20000010072 */
[----:B------:R-:W-:Y:S01]  /*7e70*/  FMUL.FTZ R115, R217, UR20 ;  /* 0x00000014d9737c20 */ /* 0x000fe20008410000 */
[----:B------:R-:W-:Y:S01]  /*7e80*/  FADD.FTZ R68, R89, R89 ;  /* 0x0000005959447221 */ /* 0x000fe20000010000 */
[----:B------:R-:W-:Y:S01]  /*7e90*/  FADD.FTZ R210, R210, R157 ;  /* 0x0000009dd2d27221 */ /* 0x000fe20000010000 */
[----:B------:R-:W-:Y:S01]  /*7ea0*/  FMUL.FTZ R157, R217, UR21 ;  /* 0x00000015d99d7c20 */ /* 0x000fe20008410000 */
[----:B------:R-:W-:Y:S01]  /*7eb0*/  FFMA.FTZ R115, R220, UR21, -R115 ;  /* 0x00000015dc737c23 */ /* 0x000fe20008010873 */
[----:B------:R-:W-:Y:S01]  /*7ec0*/  FADD.FTZ R211, -R211, R114 ;  /* 0x00000072d3d37221 */ /* 0x000fe20000010100 */
[----:B------:R-:W-:Y:S01]  /*7ed0*/  FFMA.FTZ R203, R68, R163, R203 ;  /* 0x000000a344cb7223 */ /* 0x000fe200000100cb */
[----:B------:R-:W-:Y:S01]  /*7ee0*/  FFMA.FTZ R157, R220, UR20, R157 ;  /* 0x00000014dc9d7c23 */ /* 0x000fe2000801009d */
[C---:B------:R-:W-:Y:S01]  /*7ef0*/  FFMA.FTZ R164, -R68.reuse, R173, R162 ;  /* 0x000000ad44a47223 */ /* 0x040fe200000101a2 */
[----:B------:R-:W-:Y:S01]  /*7f00*/  FMUL.FTZ R115, R68, R115 ;  /* 0x0000007344737220 */ /* 0x000fe20000410000 */
[----:B------:R-:W-:Y:S01]  /*7f10*/  FFMA.FTZ R220, -R32, R109, R220 ;  /* 0x0000006d20dc7223 */ /* 0x000fe200000101dc */
[----:B------:R-:W-:Y:S01]  /*7f20*/  FFMA.FTZ R157, -R68, R157, -RZ ;  /* 0x0000009d449d7223 */ /* 0x000fe200000109ff */
[C---:B------:R-:W-:Y:S01]  /*7f30*/  FMUL.FTZ R68, R116.reuse, -R211 ;  /* 0x800000d374447220 */ /* 0x040fe20000410000 */
[----:B------:R-:W-:-:S03]  /*7f40*/  FMUL.FTZ R116, R116, -R210 ;  /* 0x800000d274747220 */ /* 0x000fc60000410000 */
[C---:B------:R-:W-:Y:S01]  /*7f50*/  FFMA.FTZ R163, R117.reuse, R210, -R68 ;  /* 0x000000d275a37223 */ /* 0x040fe20000010844 */
[----:B------:R-:W-:Y:S01]  /*7f60*/  FFMA.FTZ R114, R117, R211, R116 ;  /* 0x000000d375727223 */ /* 0x000fe20000010074 */
[C---:B------:R-:W-:Y:S01]  /*7f70*/  FMUL.FTZ R117, R229.reuse, UR20 ;  /* 0x00000014e5757c20 */ /* 0x040fe20008410000 */
[----:B------:R-:W-:Y:S01]  /*7f80*/  FADD.FTZ R68, R88, R88 ;  /* 0x0000005858447221 */ /* 0x000fe20000010000 */
[----:B------:R-:W-:Y:S01]  /*7f90*/  FADD.FTZ R208, R208, R163 ;  /* 0x000000a3d0d07221 */ /* 0x000fe20000010000 */
[----:B------:R-:W-:Y:S01]  /*7fa0*/  FMUL.FTZ R163, R229, UR21 ;  /* 0x00000015e5a37c20 */ /* 0x000fe20008410000 */
[----:B------:R-:W-:Y:S01]  /*7fb0*/  FADD.FTZ R114, -R209, R114 ;  /* 0x00000072d1727221 */ /* 0x000fe20000010100 */
[----:B------:R-:W-:Y:S01]  /*7fc0*/  FFMA.FTZ R117, R230, UR21, -R117 ;  /* 0x00000015e6757c23 */ /* 0x000fe20008010875 */
[----:B------:R-:W-:Y:S01]  /*7fd0*/  FMUL.FTZ R165, R118, -R208 ;  /* 0x800000d076a57220 */ /* 0x000fe20000410000 */
[----:B------:R-:W-:Y:S01]  /*7fe0*/  FFMA.FTZ R173, R230, UR20, R163 ;  /* 0x00000014e6ad7c23 */ /* 0x000fe200080100a3 */
[----:B------:R-:W-:Y:S01]  /*7ff0*/  FMUL.FTZ R116, R118, -R114 ;  /* 0x8000007276747220 */ /* 0x000fe20000410000 */
[C---:B------:R-:W-:Y:S01]  /*8000*/  FFMA.FTZ R162, R68.reuse, R239, R203 ;  /* 0x000000ef44a27223 */ /* 0x040fe200000100cb */
[C---:B------:R-:W-:Y:S01]  /*8010*/  FFMA.FTZ R177, -R68.reuse, R177, R164 ;  /* 0x000000b144b17223 */ /* 0x040fe200000101a4 */
[C---:B------:R-:W-:Y:S01]  /*8020*/  FMUL.FTZ R117, R68.reuse, R117 ;  /* 0x0000007544757220 */ /* 0x040fe20000410000 */
[----:B------:R-:W-:Y:S01]  /*8030*/  FFMA.FTZ R118, -R68, R173, -RZ ;  /* 0x000000ad44767223 */ /* 0x000fe200000109ff */
[C---:B------:R-:W-:Y:S01]  /*8040*/  FFMA.FTZ R163, R119.reuse, R208, -R116 ;  /* 0x000000d077a37223 */ /* 0x040fe20000010874 */
[C---:B------:R-:W-:Y:S01]  /*8050*/  FMUL.FTZ R68, R76.reuse, UR20 ;  /* 0x000000144c447c20 */ /* 0x040fe20008410000 */
[----:B------:R-:W-:Y:S01]  /*8060*/  FFMA.FTZ R116, R119, R114, R165 ;  /* 0x0000007277747223 */ /* 0x000fe200000100a5 */
[----:B------:R-:W-:Y:S01]  /*8070*/  FMUL.FTZ R164, R76, UR21 ;  /* 0x000000154ca47c20 */ /* 0x000fe20008410000 */
[----:B------:R-:W-:Y:S01]  /*8080*/  FADD.FTZ R194, R194, R163 ;  /* 0x000000a3c2c27221 */ /* 0x000fe20000010000 */
[----:B------:R-:W-:Y:S01]  /*8090*/  FFMA.FTZ R68, R223, UR21, -R68 ;  /* 0x00000015df447c23 */ /* 0x000fe20008010844 */
[----:B------:R-:W-:Y:S01]  /*80a0*/  FADD.FTZ R116, -R87, R116 ;  /* 0x0000007457747221 */ /* 0x000fe20000010100 */
[----:B------:R-:W-:Y:S01]  /*80b0*/  FFMA.FTZ R164, R223, UR20, R164 ;  /* 0x00000014dfa47c23 */ /* 0x000fe200080100a4 */
[C---:B------:R-:W-:Y:S01]  /*80c0*/  FMUL.FTZ R163, R120.reuse, -R194 ;  /* 0x800000c278a37220 */ /* 0x040fe20000410000 */
[C---:B------:R-:W-:Y:S01]  /*80d0*/  FMUL.FTZ R119, R3.reuse, R68 ;  /* 0x0000004403777220 */ /* 0x040fe20000410000 */
[----:B------:R-:W-:Y:S01]  /*80e0*/  FMUL.FTZ R68, R120, -R116 ;  /* 0x8000007478447220 */ /* 0x000fe20000410000 */
[----:B------:R-:W-:Y:S01]  /*80f0*/  FFMA.FTZ R120, -R3, R164, -RZ ;  /* 0x000000a403787223 */ /* 0x000fe200000109ff */
[----:B------:R-:W-:Y:S01]  /*8100*/  FADD.FTZ R3, R59, R59 ;  /* 0x0000003b3b037221 */ /* 0x000fe20000010000 */
[C---:B------:R-:W-:Y:S01]  /*8110*/  FMUL.FTZ R165, R204.reuse, UR21 ;  /* 0x00000015cca57c20 */ /* 0x040fe20008410000 */
[C---:B------:R-:W-:Y:S01]  /*8120*/  FFMA.FTZ R87, R121.reuse, R194, -R68 ;  /* 0x000000c279577223 */ /* 0x040fe20000010844 */
[----:B------:R-:W-:Y:S01]  /*8130*/  FFMA.FTZ R68, R121, R116, R163 ;  /* 0x0000007479447223 */ /* 0x000fe200000100a3 */
[----:B------:R-:W-:Y:S01]  /*8140*/  FMUL.FTZ R121, R204, UR20 ;  /* 0x00000014cc797c20 */ /* 0x000fe20008410000 */
[----:B------:R-:W-:Y:S01]  /*8150*/  FFMA.FTZ R163, R3, R78, R162 ;  /* 0x0000004e03a37223 */ /* 0x000fe200000100a2 */
[----:B------:R-:W-:Y:S01]  /*8160*/  FFMA.FTZ R162, R232, UR20, R165 ;  /* 0x00000014e8a27c23 */ /* 0x000fe200080100a5 */
[----:B------:R-:W-:Y:S01]  /*8170*/  FADD.FTZ R181, -R181, R68 ;  /* 0x00000044b5b57221 */ /* 0x000fe20000010100 */
[----:B------:R-:W-:Y:S01]  /*8180*/  FADD.FTZ R87, R182, R87 ;  /* 0x00000057b6577221 */ /* 0x000fe20000010000 */
[----:B------:R-:W-:Y:S01]  /*8190*/  FFMA.FTZ R78, R232, UR21, -R121 ;  /* 0x00000015e84e7c23 */ /* 0x000fe20008010879 */
[C---:B------:R-:W-:Y:S01]  /*81a0*/  FFMA.FTZ R121, -R3.reuse, R162, -RZ ;  /* 0x000000a203797223 */ /* 0x040fe200000109ff */
[C---:B------:R-:W-:Y:S01]  /*81b0*/  FMUL.FTZ R162, R122.reuse, -R181 ;  /* 0x800000b57aa27220 */ /* 0x040fe20000410000 */
[-C--:B------:R-:W-:Y:S01]  /*81c0*/  FMUL.FTZ R122, R122, -R87.reuse ;  /* 0x800000577a7a7220 */ /* 0x080fe20000410000 */
[C---:B------:R-:W-:Y:S01]  /*81d0*/  FMUL.FTZ R78, R3.reuse, R78 ;  /* 0x0000004e034e7220 */ /* 0x040fe20000410000 */
[----:B------:R-:W-:Y:S01]  /*81e0*/  FFMA.FTZ R178, -R3, R178, R177 ;  /* 0x000000b203b27223 */ /* 0x000fe200000101b1 */
[C---:B------:R-:W-:Y:S01]  /*81f0*/  FFMA.FTZ R3, R123.reuse, R87, -R162 ;  /* 0x000000577b037223 */ /* 0x040fe200000108a2 */
[----:B------:R-:W-:Y:S01]  /*8200*/  FFMA.FTZ R122, R123, R181, R122 ;  /* 0x000000b57b7a7223 */ /* 0x000fe2000001007a */
[----:B------:R-:W-:Y:S01]  /*8210*/  FADD.FTZ R68, R58, R58 ;  /* 0x0000003a3a447221 */ /* 0x000fe20000010000 */
[----:B------:R-:W-:Y:S01]  /*8220*/  FMUL.FTZ R164, R201, UR21 ;  /* 0x00000015c9a47c20 */ /* 0x000fe20008410000 */
[----:B------:R-:W-:Y:S01]  /*8230*/  FADD.FTZ R184, R184, R3 ;  /* 0x00000003b8b87221 */ /* 0x000fe20000010000 */
[----:B------:R-:W-:Y:S01]  /*8240*/  FADD.FTZ R183, -R183, R122 ;  /* 0x0000007ab7b77221 */ /* 0x000fe20000010100 */
[----:B------:R-:W-:Y:S01]  /*8250*/  FFMA.FTZ R170, R68, R191, R163 ;  /* 0x000000bf44aa7223 */ /* 0x000fe200000100a3 */
[----:B------:R-:W-:Y:S01]  /*8260*/  FMUL.FTZ R162, R201, UR20 ;  /* 0x00000014c9a27c20 */ /* 0x000fe20008410000 */
[C---:B------:R-:W-:Y:S01]  /*8270*/  FFMA.FTZ R163, R233.reuse, UR20, R164 ;  /* 0x00000014e9a37c23 */ /* 0x040fe200080100a4 */
[CC--:B------:R-:W-:Y:S01]  /*8280*/  FMUL.FTZ R164, R124.reuse, -R183.reuse ;  /* 0x800000b77ca47220 */ /* 0x0c0fe20000410000 */
[-C--:B------:R-:W-:Y:S01]  /*8290*/  FMUL.FTZ R124, R124, -R184.reuse ;  /* 0x800000b87c7c7220 */ /* 0x080fe20000410000 */
[----:B------:R-:W-:Y:S01]  /*82a0*/  FFMA.FTZ R123, R233, UR21, -R162 ;  /* 0x00000015e97b7c23 */ /* 0x000fe200080108a2 */
[----:B------:R-:W-:Y:S01]  /*82b0*/  FADD.FTZ R3, R57, R57 ;  /* 0x0000003939037221 */ /* 0x000fe20000010000 */
[C---:B------:R-:W-:Y:S01]  /*82c0*/  FFMA.FTZ R164, R125.reuse, R184, -R164 ;  /* 0x000000b87da47223 */ /* 0x040fe200000108a4 */
[----:B------:R-:W-:Y:S01]  /*82d0*/  FMUL.FTZ R165, R202, UR21 ;  /* 0x00000015caa57c20 */ /* 0x000fe20008410000 */
[----:B------:R-:W-:Y:S01]  /*82e0*/  FFMA.FTZ R125, R125, R183, R124 ;  /* 0x000000b77d7d7223 */ /* 0x000fe2000001007c */
[C---:B------:R-:W-:Y:S01]  /*82f0*/  FMUL.FTZ R122, R68.reuse, R123 ;  /* 0x0000007b447a7220 */ /* 0x040fe20000410000 */
[C---:B------:R-:W-:Y:S01]  /*8300*/  FFMA.FTZ R162, -R68.reuse, R163, -RZ ;  /* 0x000000a344a27223 */ /* 0x040fe200000109ff */
[----:B------:R-:W-:Y:S01]  /*8310*/  FFMA.FTZ R123, R3, R82, R170 ;  /* 0x00000052037b7223 */ /* 0x000fe200000100aa */
[----:B------:R-:W-:Y:S01]  /*8320*/  FFMA.FTZ R179, -R68, R179, R178 ;  /* 0x000000b344b37223 */ /* 0x000fe200000101b2 */
[----:B------:R-:W-:Y:S01]  /*8330*/  FMUL.FTZ R163, R202, UR20 ;  /* 0x00000014caa37c20 */ /* 0x000fe20008410000 */
[----:B------:R-:W-:Y:S01]  /*8340*/  FFMA.FTZ R82, R234, UR20, R165 ;  /* 0x00000014ea527c23 */ /* 0x000fe200080100a5 */
[----:B------:R-:W-:Y:S01]  /*8350*/  FADD.FTZ R186, -R186, R125 ;  /* 0x0000007dbaba7221 */ /* 0x000fe20000010100 */
[----:B------:R-:W-:Y:S01]  /*8360*/  FADD.FTZ R68, R56, R56 ;  /* 0x0000003838447221 */ /* 0x000fe20000010000 */
[----:B------:R-:W-:Y:S01]  /*8370*/  FADD.FTZ R187, R187, R164 ;  /* 0x000000a4bbbb7221 */ /* 0x000fe20000010000 */
[----:B------:R-:W-:Y:S01]  /*8380*/  FFMA.FTZ R124, R234, UR21, -R163 ;  /* 0x00000015ea7c7c23 */ /* 0x000fe200080108a3 */
[C---:B------:R-:W-:Y:S01]  /*8390*/  FFMA.FTZ R125, -R3.reuse, R82, -RZ ;  /* 0x00000052037d7223 */ /* 0x040fe200000109ff */
[----:B------:R-:W-:Y:S01]  /*83a0*/  FMUL.FTZ R82, R126, -R186 ;  /* 0x800000ba7e527220 */ /* 0x000fe20000410000 */
[----:B------:R-:W-:Y:S01]  /*83b0*/  FFMA.FTZ R164, R68, R241, R123 ;  /* 0x000000f144a47223 */ /* 0x000fe2000001007b */
[-C--:B------:R-:W-:Y:S01]  /*83c0*/  FMUL.FTZ R123, R126, -R187.reuse ;  /* 0x800000bb7e7b7220 */ /* 0x080fe20000410000 */
[C---:B------:R-:W-:Y:S01]  /*83d0*/  FMUL.FTZ R124, R3.reuse, R124 ;  /* 0x0000007c037c7220 */ /* 0x040fe20000410000 */
[----:B------:R-:W-:Y:S01]  /*83e0*/  FFMA.FTZ R180, -R3, R180, R179 ;  /* 0x000000b403b47223 */ /* 0x000fe200000101b3 */
        /* <DEDUP_REMOVED lines=8> */
[C---:B------:R-:W-:Y:S01]  /*8470*/  FFMA.FTZ R185, -R68.reuse, R185, R180 ;  /* 0x000000b944b97223 */ /* 0x040fe200000101b4 */
[C---:B------:R-:W-:Y:S01]  /*8480*/  FMUL.FTZ R127, R68.reuse, R127 ;  /* 0x0000007f447f7220 */ /* 0x040fe20000410000 */
[----:B------:R-:W-:Y:S01]  /*8490*/  FFMA.FTZ R163, -R68, R163, -RZ ;  /* 0x000000a344a37223 */ /* 0x000fe200000109ff */
[C---:B------:R-:W-:Y:S01]  /*84a0*/  FMUL.FTZ R68, R130.reuse, -R82 ;  /* 0x8000005282447220 */ /* 0x040fe20000410000 */
[-C--:B------:R-:W-:Y:S01]  /*84b0*/  FMUL.FTZ R123, R130, -R190.reuse ;  /* 0x800000be827b7220 */ /* 0x080fe20000410000 */
[C---:B------:R-:W-:Y:S01]  /*84c0*/  FMUL.FTZ R165, R199.reuse, UR20 ;  /* 0x00000014c7a57c20 */ /* 0x040fe20008410000 */
[----:B------:R-:W-:Y:S01]  /*84d0*/  FMUL.FTZ R177, R199, UR21 ;  /* 0x00000015c7b17c20 */ /* 0x000fe20008410000 */
[C---:B------:R-:W-:Y:S01]  /*84e0*/  FFMA.FTZ R68, R131.reuse, R190, -R68 ;  /* 0x000000be83447223 */ /* 0x040fe20000010844 */
[----:B------:R-:W-:Y:S01]  /*84f0*/  FFMA.FTZ R123, R131, R82, R123 ;  /* 0x00000052837b7223 */ /* 0x000fe2000001007b */
[----:B------:R-:W-:Y:S01]  /*8500*/  FADD.FTZ R3, R55, R55 ;  /* 0x0000003737037221 */ /* 0x000fe20000010000 */
[----:B------:R-:W-:Y:S01]  /*8510*/  FFMA.FTZ R126, R236, UR21, -R165 ;  /* 0x00000015ec7e7c23 */ /* 0x000fe200080108a5 */
[----:B------:R-:W-:Y:S01]  /*8520*/  FADD.FTZ R167, R167, R68 ;  /* 0x00000044a7a77221 */ /* 0x000fe20000010000 */
[----:B------:R-:W-:Y:S01]  /*8530*/  FADD.FTZ R123, -R166, R123 ;  /* 0x0000007ba67b7221 */ /* 0x000fe20000010100 */
[----:B------:R-:W-:Y:S01]  /*8540*/  FFMA.FTZ R130, R236, UR20, R177 ;  /* 0x00000014ec827c23 */ /* 0x000fe200080100b1 */
[C---:B------:R-:W-:Y:S01]  /*8550*/  FFMA.FTZ R173, R3.reuse, R148, R164 ;  /* 0x0000009403ad7223 */ /* 0x040fe200000100a4 */
[C---:B------:R-:W-:Y:S01]  /*8560*/  FMUL.FTZ R68, R132.reuse, -R167 ;  /* 0x800000a784447220 */ /* 0x040fe20000410000 */
[-C--:B------:R-:W-:Y:S01]  /*8570*/  FMUL.FTZ R132, R132, -R123.reuse ;  /* 0x8000007b84847220 */ /* 0x080fe20000410000 */
[C---:B------:R-:W-:Y:S01]  /*8580*/  FMUL.FTZ R131, R3.reuse, R126 ;  /* 0x0000007e03837220 */ /* 0x040fe20000410000 */
[C---:B------:R-:W-:Y:S01]  /*8590*/  FFMA.FTZ R165, -R3.reuse, R130, -RZ ;  /* 0x0000008203a57223 */ /* 0x040fe200000109ff */
[----:B------:R-:W-:Y:S01]  /*85a0*/  FFMA.FTZ R84, -R3, R84, R185 ;  /* 0x0000005403547223 */ /* 0x000fe200000101b9 */
[C---:B------:R-:W-:Y:S01]  /*85b0*/  FFMA.FTZ R3, R133.reuse, R123, R68 ;  /* 0x0000007b85037223 */ /* 0x040fe20000010044 */
[----:B------:R-:W-:Y:S01]  /*85c0*/  FFMA.FTZ R132, R133, R167, -R132 ;  /* 0x000000a785847223 */ /* 0x000fe20000010884 */
[----:B------:R-:W-:Y:S01]  /*85d0*/  FFMA.FTZ R177, R0, R85, R173 ;  /* 0x0000005500b17223 */ /* 0x000fe200000100ad */
[----:B------:R-:W-:Y:S01]  /*85e0*/  FMUL.FTZ R126, R197, UR20 ;  /* 0x00000014c57e7c20 */ /* 0x000fe20008410000 */
[----:B------:R-:W-:Y:S01]  /*85f0*/  FADD.FTZ R3, -R168, R3 ;  /* 0x00000003a8037221 */ /* 0x000fe20000010100 */
[----:B------:R-:W-:Y:S01]  /*8600*/  FADD.FTZ R169, R169, R132 ;  /* 0x00000084a9a97221 */ /* 0x000fe20000010000 */
[----:B------:R-:W-:Y:S01]  /*8610*/  FFMA.FTZ R205, R2, R205, R177 ;  /* 0x000000cd02cd7223 */ /* 0x000fe200000100b1 */
[----:B------:R-:W-:Y:S01]  /*8620*/  FMUL.FTZ R130, R197, UR21 ;  /* 0x00000015c5827c20 */ /* 0x000fe20008410000 */
[C---:B------:R-:W-:Y:S01]  /*8630*/  FMUL.FTZ R68, R134.reuse, -R3 ;  /* 0x8000000386447220 */ /* 0x040fe20000410000 */
[-C--:B------:R-:W-:Y:S01]  /*8640*/  FMUL.FTZ R134, R134, -R169.reuse ;  /* 0x800000a986867220 */ /* 0x080fe20000410000 */
[C---:B------:R-:W-:Y:S01]  /*8650*/  FMUL.FTZ R133, R198.reuse, UR20 ;  /* 0x00000014c6857c20 */ /* 0x040fe20008410000 */
[----:B------:R-:W-:Y:S01]  /*8660*/  FFMA.FTZ R85, R237, UR21, -R126 ;  /* 0x00000015ed557c23 */ /* 0x000fe2000801087e */
[C---:B------:R-:W-:Y:S01]  /*8670*/  FFMA.FTZ R177, R135.reuse, R169, -R68 ;  /* 0x000000a987b17223 */ /* 0x040fe20000010844 */
[----:B------:R-:W-:Y:S01]  /*8680*/  FFMA.FTZ R134, R135, R3, R134 ;  /* 0x0000000387867223 */ /* 0x000fe20000010086 */
[----:B------:R-:W-:Y:S01]  /*8690*/  FMUL.FTZ R135, R198, UR21 ;  /* 0x00000015c6877c20 */ /* 0x000fe20008410000 */
[----:B------:R-:W-:Y:S01]  /*86a0*/  FFMA.FTZ R173, R237, UR20, R130 ;  /* 0x00000014edad7c23 */ /* 0x000fe20008010082 */
[----:B------:R-:W-:Y:S01]  /*86b0*/  FFMA.FTZ R133, R196, UR21, -R133 ;  /* 0x00000015c4857c23 */ /* 0x000fe20008010885 */
[----:B------:R-:W-:Y:S01]  /*86c0*/  FFMA.FTZ R84, -R0, R193, R84 ;  /* 0x000000c100547223 */ /* 0x000fe20000010154 */
[----:B------:R-:W-:Y:S01]  /*86d0*/  FFMA.FTZ R179, R196, UR20, R135 ;  /* 0x00000014c4b37c23 */ /* 0x000fe20008010087 */
[C---:B------:R-:W-:Y:S01]  /*86e0*/  FMUL.FTZ R85, R0.reuse, R85 ;  /* 0x0000005500557220 */ /* 0x040fe20000410000 */
[----:B------:R-:W-:Y:S01]  /*86f0*/  FFMA.FTZ R173, -R0, R173, -RZ ;  /* 0x000000ad00ad7223 */ /* 0x000fe200000109ff */
[----:B------:R-:W-:Y:S01]  /*8700*/  FMUL.FTZ R135, R2, R133 ;  /* 0x0000008502877220 */ /* 0x000fe20000410000 */
[----:B------:R-:W-:Y:S01]  /*8710*/  SHF.L.U32 R0, R100, 0x5, RZ ;  /* 0x0000000564007819 */ /* 0x000fe200000006ff */
[C---:B------:R-:W-:Y:S01]  /*8720*/  FFMA.FTZ R133, -R2.reuse, R179, -RZ ;  /* 0x000000b302857223 */ /* 0x040fe200000109ff */
[----:B------:R-:W-:Y:S01]  /*8730*/  FFMA.FTZ R243, -R2, R243, R84 ;  /* 0x000000f302f37223 */ /* 0x000fe20000010154 */
[----:B------:R-:W-:Y:S01]  /*8740*/  FADD.FTZ R2, -R171, R134 ;  /* 0x00000086ab027221 */ /* 0x000fe20000010100 */
[----:B------:R-:W-:Y:S01]  /*8750*/  FADD.FTZ R172, R172, R177 ;  /* 0x000000b1acac7221 */ /* 0x000fe20000010000 */
[----:B------:R-:W-:Y:S01]  /*8760*/  LEA.HI.SX32 R68, R0, R0, 0x1b ;  /* 0x0000000000447211 */ /* 0x000fe200078fdaff */
[----:B------:R-:W-:Y:S01]  /*8770*/  FFMA.FTZ R230, -R24, R108, R230 ;  /* 0x0000006c18e67223 */ /* 0x000fe200000101e6 */
[C---:B------:R-:W-:Y:S01]  /*8780*/  FMUL.FTZ R0, R136.reuse, -R2 ;  /* 0x8000000288007220 */ /* 0x040fe20000410000 */
[----:B------:R-:W-:Y:S01]  /*8790*/  MOV R126, UR7 ;  /* 0x00000007007e7c02 */ /* 0x000fe20008000f00 */
[-C--:B------:R-:W-:Y:S01]  /*87a0*/  FMUL.FTZ R171, R136, -R172.reuse ;  /* 0x800000ac88ab7220 */ /* 0x080fe20000410000 */
[-C--:B------:R-:W-:Y:S01]  /*87b0*/  LEA R68, R68, R99.reuse, 0x2 ;  /* 0x0000006344447211 */ /* 0x080fe200078e10ff */
[C---:B------:R-:W-:Y:S01]  /*87c0*/  FFMA.FTZ R0, R137.reuse, R172, -R0 ;  /* 0x000000ac89007223 */ /* 0x040fe20000010800 */
[----:B------:R-:W-:Y:S01]  /*87d0*/  @!P0 LEA R126, R126, R99, 0x4 ;  /* 0x000000637e7e8211 */ /* 0x000fe200078e20ff */
[----:B------:R-:W-:Y:S01]  /*87e0*/  FFMA.FTZ R171, R137, R2, R171 ;  /* 0x0000000289ab7223 */ /* 0x000fe200000100ab */
[----:B------:R-:W-:Y:S01]  /*87f0*/  FFMA.FTZ R233, -R23, R106, R233 ;  /* 0x0000006a17e97223 */ /* 0x000fe200000101e9 */
[----:B------:R-:W-:Y:S01]  /*8800*/  FADD.FTZ R0, R175, R0 ;  /* 0x00000000af007221 */ /* 0x000fe20000010000 */
[----:B------:R-:W-:Y:S01]  /*8810*/  FFMA.FTZ R234, -R30, R105, R234 ;  /* 0x000000691eea7223 */ /* 0x000fe200000101ea */
[----:B------:R-:W-:Y:S01]  /*8820*/  FADD.FTZ R174, -R174, R171 ;  /* 0x000000abaeae7221 */ /* 0x000fe20000010100 */
[----:B------:R-:W-:Y:S01]  /*8830*/  @!P0 STS.128 [R126+0x4be0], R72 ;  /* 0x004be0487e008388 */ /* 0x000fe20000000c00 */
[----:B------:R-:W-:Y:S01]  /*8840*/  UIADD3 UR20, -UR26, UR55, URZ ;  /* 0x000000371a147290 */ /* 0x000fe2000fffe13f */
[----:B------:R-:W-:-:S02]  /*8850*/  FFMA.FTZ R136, -R22, R104, R235 ;  /* 0x0000006816887223 */ /* 0x000fc400000101eb */
[----:B------:R0:W-:Y:S04]  /*8860*/  STS [R68+0x1080], R70 ;  /* 0x0010804644007388 */ /* 0x0001e80000000800 */
[----:B------:R1:W-:Y:S04]  /*8870*/  STS [R68+0x1084], R69 ;  /* 0x0010844544007388 */ /* 0x0003e80000000800 */
[----:B------:R2:W-:Y:S01]  /*8880*/  STS [R68+0x10a8], R71 ;  /* 0x0010a84744007388 */ /* 0x0005e20000000800 */
[----:B0-----:R-:W-:-:S03]  /*8890*/  FMUL.FTZ R70, R138, -R0 ;  /* 0x800000008a467220 */ /* 0x001fc60000410000 */
[----:B------:R-:W-:Y:S01]  /*88a0*/  STS [R68+0x10a4], R154 ;  /* 0x0010a49a44007388 */ /* 0x000fe20000000800 */
[----:B------:R-:W-:Y:S01]  /*88b0*/  SHF.L.U32 R74, R96, 0x10, RZ ;  /* 0x00000010604a7819 */ /* 0x000fe200000006ff */
[-C--:B-1----:R-:W-:Y:S01]  /*88c0*/  FMUL.FTZ R69, R138, -R174.reuse ;  /* 0x800000ae8a457220 */ /* 0x082fe20000410000 */
[C---:B------:R-:W-:Y:S01]  /*88d0*/  FFMA.FTZ R70, R139.reuse, R174, R70 ;  /* 0x000000ae8b467223 */ /* 0x040fe20000010046 */
[----:B------:R-:W-:Y:S01]  /*88e0*/  STS [R68+0x10c0], R78 ;  /* 0x0010c04e44007388 */ /* 0x000fe20000000800 */
[----:B------:R-:W-:Y:S01]  /*88f0*/  SHF.L.U32 R75, R64, 0x10, RZ ;  /* 0x00000010404b7819 */ /* 0x000fe200000006ff */
[----:B------:R-:W-:Y:S01]  /*8900*/  FFMA.FTZ R69, R139, R0, -R69 ;  /* 0x000000008b457223 */ /* 0x000fe20000010845 */
[----:B------:R-:W-:Y:S01]  /*8910*/  FADD.FTZ R161, -R161, R70 ;  /* 0x00000046a1a17221 */ /* 0x000fe20000010100 */
[----:B------:R-:W-:Y:S01]  /*8920*/  STS [R68+0x10ac], R80 ;  /* 0x0010ac5044007388 */ /* 0x000fe20000000800 */
[----:B------:R-:W-:Y:S01]  /*8930*/  FFMA.FTZ R225, -R27, R74, R225 ;  /* 0x0000004a1be17223 */ /* 0x000fe200000101e1 */
[----:B------:R-:W-:Y:S01]  /*8940*/  FADD.FTZ R73, R160, R69 ;  /* 0x00000045a0497221 */ /* 0x000fe20000010000 */
[C---:B------:R-:W-:Y:S01]  /*8950*/  FMUL.FTZ R70, R140.reuse, -R161 ;  /* 0x800000a18c467220 */ /* 0x040fe20000410000 */
[----:B------:R-:W-:Y:S01]  /*8960*/  STS [R68+0x1088], R77 ;  /* 0x0010884d44007388 */ /* 0x000fe20000000800 */
[----:B------:R-:W-:Y:S01]  /*8970*/  FFMA.FTZ R224, -R35, R75, R224 ;  /* 0x0000004b23e07223 */ /* 0x000fe200000101e0 */
[-C--:B------:R-:W-:Y:S01]  /*8980*/  FMUL.FTZ R140, R140, -R73.reuse ;  /* 0x800000498c8c7220 */ /* 0x080fe20000410000 */
[C---:B------:R-:W-:Y:S01]  /*8990*/  FFMA.FTZ R69, R141.reuse, R73, -R70 ;  /* 0x000000498d457223 */ /* 0x040fe20000010846 */
[----:B------:R0:W-:Y:S01]  /*89a0*/  STS [R68+0x1090], R79 ;  /* 0x0010904f44007388 */ /* 0x0001e20000000800 */
[----:B------:R-:W-:Y:S01]  /*89b0*/  FMUL.FTZ R139, R208, UR47 ;  /* 0x0000002fd08b7c20 */ /* 0x000fe20008410000 */
[----:B------:R-:W-:Y:S01]  /*89c0*/  FFMA.FTZ R140, R141, R161, R140 ;  /* 0x000000a18d8c7223 */ /* 0x000fe2000001008c */
[----:B------:R-:W-:Y:S01]  /*89d0*/  FADD.FTZ R158, R158, R69 ;  /* 0x000000459e9e7221 */ /* 0x000fe20000010000 */
[----:B------:R-:W-:Y:S01]  /*89e0*/  STS [R68+0x1094], R81 ;  /* 0x0010945144007388 */ /* 0x000fe20000000800 */
[----:B------:R-:W-:Y:S01]  /*89f0*/  FMUL.FTZ R138, R181, UR47 ;  /* 0x0000002fb58a7c20 */ /* 0x000fe20008410000 */
[----:B------:R-:W-:Y:S01]  /*8a00*/  FADD.FTZ R159, -R159, R140 ;  /* 0x0000008c9f9f7221 */ /* 0x000fe20000010100 */
[CC--:B------:R-:W-:Y:S01]  /*8a10*/  FMUL.FTZ R70, R142.reuse, -R158.reuse ;  /* 0x8000009e8e467220 */ /* 0x0c0fe20000410000 */
[----:B------:R1:W-:Y:S01]  /*8a20*/  STS [R68+0x10b0], R115 ;  /* 0x0010b07344007388 */ /* 0x0003e20000000800 */
[----:B------:R-:W-:Y:S01]  /*8a30*/  FMUL.FTZ R140, R87, UR47 ;  /* 0x0000002f578c7c20 */ /* 0x000fe20008410000 */
[-C--:B------:R-:W-:Y:S01]  /*8a40*/  FMUL.FTZ R69, R142, -R159.reuse ;  /* 0x8000009f8e457220 */ /* 0x080fe20000410000 */
[C---:B--2---:R-:W-:Y:S01]  /*8a50*/  FFMA.FTZ R71, R143.reuse, R159, R70 ;  /* 0x0000009f8f477223 */ /* 0x044fe20000010046 */
[-C--:B0-----:R-:W-:Y:S01]  /*8a60*/  FMUL.FTZ R79, R34, R158.reuse ;  /* 0x0000009e224f7220 */ /* 0x081fe20000410000 */
[----:B------:R0:W-:Y:S01]  /*8a70*/  STS [R68+0x10e8], R85 ;  /* 0x0010e85544007388 */ /* 0x0001e20000000800 */
[----:B------:R-:W-:Y:S01]  /*8a80*/  FFMA.FTZ R72, R143, R158, -R69 ;  /* 0x0000009e8f487223 */ /* 0x000fe20000010845 */
[----:B------:R-:W-:Y:S01]  /*8a90*/  FADD.FTZ R156, -R156, R71 ;  /* 0x000000479c9c7221 */ /* 0x000fe20000010100 */
[----:B------:R-:W-:Y:S01]  /*8aa0*/  FFMA.FTZ R143, R87, UR51, R138 ;  /* 0x00000033578f7c23 */ /* 0x000fe2000801008a */
[----:B------:R2:W-:Y:S01]  /*8ab0*/  STS [R68+0x10bc], R118 ;  /* 0x0010bc7644007388 */ /* 0x0005e20000000800 */
[----:B------:R-:W-:Y:S01]  /*8ac0*/  FADD.FTZ R72, R155, R72 ;  /* 0x000000489b487221 */ /* 0x000fe20000010000 */
[----:B------:R-:W-:Y:S01]  /*8ad0*/  FMUL.FTZ R70, R144, -R156 ;  /* 0x8000009c90467220 */ /* 0x000fe20000410000 */
[----:B-1----:R-:W-:Y:S01]  /*8ae0*/  FMUL.FTZ R115, R214, R79 ;  /* 0x0000004fd6737220 */ /* 0x002fe20000410000 */
[----:B------:R1:W-:Y:S01]  /*8af0*/  STS [R68+0x10d0], R124 ;  /* 0x0010d07c44007388 */ /* 0x0003e20000000800 */
[-C--:B------:R-:W-:Y:S01]  /*8b00*/  FMUL.FTZ R71, R144, -R72.reuse ;  /* 0x8000004890477220 */ /* 0x080fe20000410000 */
[-C--:B------:R-:W-:Y:S01]  /*8b10*/  FFMA.FTZ R69, R145, R72.reuse, -R70 ;  /* 0x0000004891457223 */ /* 0x080fe20000010846 */
[C---:B------:R-:W-:Y:S01]  /*8b20*/  FMUL.FTZ R78, R27.reuse, R72 ;  /* 0x000000481b4e7220 */ /* 0x040fe20000410000 */
[-C--:B------:R-:W-:Y:S01]  /*8b30*/  FMUL.FTZ R70, R27, R156.reuse ;  /* 0x0000009c1b467220 */ /* 0x080fe20000410000 */
[----:B------:R-:W-:Y:S01]  /*8b40*/  FFMA.FTZ R154, R145, R156, R71 ;  /* 0x0000009c919a7223 */ /* 0x000fe20000010047 */
[----:B------:R-:W-:Y:S01]  /*8b50*/  FADD.FTZ R152, R152, R69 ;  /* 0x0000004598987221 */ /* 0x000fe20000010000 */
[----:B------:R-:W-:Y:S01]  /*8b60*/  FMUL.FTZ R80, R129, R78 ;  /* 0x0000004e81507220 */ /* 0x000fe20000410000 */
[----:B0-----:R-:W-:Y:S01]  /*8b70*/  FMUL.FTZ R85, R34, R159 ;  /* 0x0000009f22557220 */ /* 0x001fe20000410000 */
[----:B------:R-:W-:Y:S01]  /*8b80*/  FADD.FTZ R154, -R153, R154 ;  /* 0x0000009a999a7221 */ /* 0x000fe20000010100 */
[----:B------:R-:W-:Y:S01]  /*8b90*/  FMUL.FTZ R77, R35, R152 ;  /* 0x00000098234d7220 */ /* 0x000fe20000410000 */
[-C--:B------:R-:W-:Y:S01]  /*8ba0*/  FFMA.FTZ R84, R225, R70.reuse, -R80 ;  /* 0x00000046e1547223 */ /* 0x080fe20000010850 */
[----:B------:R-:W-:Y:S01]  /*8bb0*/  FMUL.FTZ R70, R129, R70 ;  /* 0x0000004681467220 */ /* 0x000fe20000410000 */
[----:B------:R-:W-:Y:S01]  /*8bc0*/  FMUL.FTZ R69, R35, R154 ;  /* 0x0000009a23457220 */ /* 0x000fe20000410000 */
[----:B------:R-:W-:Y:S01]  /*8bd0*/  FMUL.FTZ R81, R128, R77 ;  /* 0x0000004d80517220 */ /* 0x000fe20000410000 */
[----:B--2---:R-:W-:Y:S01]  /*8be0*/  FFMA.FTZ R118, R226, R85, -R115 ;  /* 0x00000055e2767223 */ /* 0x004fe20000010873 */
[----:B------:R-:W-:Y:S01]  /*8bf0*/  FFMA.FTZ R70, R225, R78, R70 ;  /* 0x0000004ee1467223 */ /* 0x000fe20000010046 */
[-C--:B------:R-:W-:Y:S01]  /*8c00*/  FMUL.FTZ R71, R128, R69.reuse ;  /* 0x0000004580477220 */ /* 0x080fe20000410000 */
[----:B------:R-:W-:Y:S01]  /*8c10*/  FFMA.FTZ R81, R224, R69, -R81 ;  /* 0x00000045e0517223 */ /* 0x000fe20000010851 */
[----:B------:R-:W-:Y:S01]  /*8c20*/  FMUL.FTZ R85, R214, R85 ;  /* 0x00000055d6557220 */ /* 0x000fe20000410000 */
[----:B------:R-:W-:Y:S01]  /*8c30*/  FFMA.FTZ R80, -R26, R112, R227 ;  /* 0x000000701a507223 */ /* 0x000fe200000101e3 */
[----:B------:R-:W-:Y:S01]  /*8c40*/  FFMA.FTZ R71, R224, R77, R71 ;  /* 0x0000004de0477223 */ /* 0x000fe20000010047 */
[----:B------:R-:W-:Y:S01]  /*8c50*/  FADD.FTZ R69, RZ, R81 ;  /* 0x00000051ff457221 */ /* 0x000fe20000010000 */
[----:B------:R-:W-:Y:S01]  /*8c60*/  FMUL.FTZ R81, R26, R73 ;  /* 0x000000491a517220 */ /* 0x000fe20000410000 */
[----:B------:R-:W-:Y:S01]  /*8c70*/  FFMA.FTZ R85, R226, R79, R85 ;  /* 0x0000004fe2557223 */ /* 0x000fe20000010055 */
[----:B------:R-:W-:Y:S01]  /*8c80*/  FADD.FTZ R71, RZ, R71 ;  /* 0x00000047ff477221 */ /* 0x000fe20000010000 */
[----:B------:R-:W-:Y:S01]  /*8c90*/  FADD.FTZ R69, R69, R84 ;  /* 0x0000005445457221 */ /* 0x000fe20000010000 */
[----:B------:R-:W-:Y:S01]  /*8ca0*/  FMUL.FTZ R84, R216, R81 ;  /* 0x00000051d8547220 */ /* 0x000fe20000410000 */
[----:B-1----:R-:W-:Y:S01]  /*8cb0*/  FMUL.FTZ R124, R33, R174 ;  /* 0x000000ae217c7220 */ /* 0x002fe20000410000 */
[----:B------:R-:W-:Y:S01]  /*8cc0*/  FADD.FTZ R70, R71, R70 ;  /* 0x0000004647467221 */ /* 0x000fe20000010000 */
[----:B------:R-:W-:Y:S01]  /*8cd0*/  FMUL.FTZ R71, R26, R161 ;  /* 0x000000a11a477220 */ /* 0x000fe20000410000 */
[----:B------:R0:W-:Y:S01]  /*8ce0*/  STS [R68+0x10c8], R122 ;  /* 0x0010c87a44007388 */ /* 0x0001e20000000800 */
[----:B------:R-:W-:Y:S01]  /*8cf0*/  FADD.FTZ R69, R69, R118 ;  /* 0x0000007645457221 */ /* 0x000fe20000010000 */
[----:B------:R-:W-:Y:S01]  /*8d00*/  FADD.FTZ R70, R70, R85 ;  /* 0x0000005546467221 */ /* 0x000fe20000010000 */
[----:B------:R-:W-:Y:S01]  /*8d10*/  FMUL.FTZ R115, R216, R71 ;  /* 0x00000047d8737220 */ /* 0x000fe20000410000 */
[----:B------:R1:W-:Y:S01]  /*8d20*/  STS [R68+0x10c4], R121 ;  /* 0x0010c47944007388 */ /* 0x0003e20000000800 */
[----:B------:R-:W-:Y:S01]  /*8d30*/  FFMA.FTZ R118, -R25, R110, R219 ;  /* 0x0000006e19767223 */ /* 0x000fe200000101db */
[----:B------:R-:W-:Y:S01]  /*8d40*/  FFMA.FTZ R85, -R33, R111, R228 ;  /* 0x0000006f21557223 */ /* 0x000fe200000101e4 */
[C---:B------:R-:W-:Y:S01]  /*8d50*/  FFMA.FTZ R115, R80.reuse, R81, R115 ;  /* 0x0000005150737223 */ /* 0x040fe20000010073 */
[----:B------:R2:W-:Y:S01]  /*8d60*/  STS [R68+0x10d4], R125 ;  /* 0x0010d47d44007388 */ /* 0x0005e20000000800 */
[----:B------:R-:W-:Y:S01]  /*8d70*/  FMUL.FTZ R126, R215, R124 ;  /* 0x0000007cd77e7220 */ /* 0x000fe20000410000 */
[----:B0-----:R-:W-:Y:S01]  /*8d80*/  FFMA.FTZ R122, R80, R71, -R84 ;  /* 0x00000047507a7223 */ /* 0x001fe20000010854 */
[----:B------:R-:W-:Y:S01]  /*8d90*/  FADD.FTZ R70, R70, R115 ;  /* 0x0000007346467221 */ /* 0x000fe20000010000 */
[----:B------:R-:W-:Y:S01]  /*8da0*/  FMUL.FTZ R115, R25, R172 ;  /* 0x000000ac19737220 */ /* 0x000fe20000410000 */
[----:B------:R-:W-:Y:S01]  /*8db0*/  FMUL.FTZ R84, R33, R0 ;  /* 0x0000000021547220 */ /* 0x000fe20000410000 */
[----:B-1----:R-:W-:Y:S01]  /*8dc0*/  FMUL.FTZ R121, R25, R2 ;  /* 0x0000000219797220 */ /* 0x002fe20000410000 */
[----:B------:R0:W-:Y:S01]  /*8dd0*/  STS [R68+0x10b8], R117 ;  /* 0x0010b87544007388 */ /* 0x0001e20000000800 */
[----:B------:R-:W-:Y:S01]  /*8de0*/  FADD.FTZ R69, R69, R122 ;  /* 0x0000007a45457221 */ /* 0x000fe20000010000 */
[-C--:B------:R-:W-:Y:S01]  /*8df0*/  FFMA.FTZ R71, R85, R84.reuse, R126 ;  /* 0x0000005455477223 */ /* 0x080fe2000001007e */
[----:B--2---:R-:W-:Y:S01]  /*8e00*/  FMUL.FTZ R125, R218, R115 ;  /* 0x00000073da7d7220 */ /* 0x004fe20000410000 */
[----:B------:R1:W-:Y:S01]  /*8e10*/  STS [R68+0x10f8], R119 ;  /* 0x0010f87744007388 */ /* 0x0003e20000000800 */
[----:B------:R-:W-:Y:S01]  /*8e20*/  FMUL.FTZ R145, R190, UR47 ;  /* 0x0000002fbe917c20 */ /* 0x000fe20008410000 */
[----:B------:R-:W-:Y:S01]  /*8e30*/  FADD.FTZ R70, R70, R71 ;  /* 0x0000004746467221 */ /* 0x000fe20000010000 */
[-C--:B------:R-:W-:Y:S01]  /*8e40*/  FFMA.FTZ R122, R118, R121.reuse, -R125 ;  /* 0x00000079767a7223 */ /* 0x080fe2000001087d */
[----:B------:R-:W-:Y:S01]  /*8e50*/  FMUL.FTZ R121, R218, R121 ;  /* 0x00000079da797220 */ /* 0x000fe20000410000 */
[----:B------:R-:W-:Y:S01]  /*8e60*/  FMUL.FTZ R71, R32, R3 ;  /* 0x0000000320477220 */ /* 0x000fe20000410000 */
[----:B0-----:R-:W-:Y:S01]  /*8e70*/  FMUL.FTZ R117, R215, R84 ;  /* 0x00000054d7757220 */ /* 0x001fe20000410000 */
[----:B------:R0:W-:Y:S01]  /*8e80*/  STS [R68+0x10d8], R127 ;  /* 0x0010d87f44007388 */ /* 0x0001e20000000800 */
[----:B------:R-:W-:Y:S01]  /*8e90*/  FFMA.FTZ R121, R118, R115, R121 ;  /* 0x0000007376797223 */ /* 0x000fe20000010079 */
[----:B------:R-:W-:Y:S01]  /*8ea0*/  FMUL.FTZ R125, R217, R71 ;  /* 0x00000047d97d7220 */ /* 0x000fe20000410000 */
[----:B------:R-:W-:Y:S01]  /*8eb0*/  FFMA.FTZ R124, R85, R124, -R117 ;  /* 0x0000007c557c7223 */ /* 0x000fe20000010875 */
[----:B------:R-:W-:Y:S01]  /*8ec0*/  FMUL.FTZ R117, R32, R169 ;  /* 0x000000a920757220 */ /* 0x000fe20000410000 */
[----:B------:R-:W-:Y:S01]  /*8ed0*/  FADD.FTZ R70, R70, R121 ;  /* 0x0000007946467221 */ /* 0x000fe20000010000 */
[----:B------:R-:W-:Y:S01]  /*8ee0*/  FMUL.FTZ R121, R24, R167 ;  /* 0x000000a718797220 */ /* 0x000fe20000410000 */
[----:B------:R-:W-:Y:S01]  /*8ef0*/  FADD.FTZ R69, R69, R124 ;  /* 0x0000007c45457221 */ /* 0x000fe20000010000 */
[-C--:B------:R-:W-:Y:S01]  /*8f00*/  FMUL.FTZ R124, R217, R117.reuse ;  /* 0x00000075d97c7220 */ /* 0x080fe20000410000 */
[C---:B------:R-:W-:Y:S01]  /*8f10*/  FFMA.FTZ R125, R220.reuse, R117, R125 ;  /* 0x00000075dc7d7223 */ /* 0x040fe2000001007d */
[----:B-1----:R-:W-:Y:S01]  /*8f20*/  FMUL.FTZ R119, R31, R82 ;  /* 0x000000521f777220 */ /* 0x002fe20000410000 */
[----:B------:R-:W-:Y:S01]  /*8f30*/  FADD.FTZ R69, R69, R122 ;  /* 0x0000007a45457221 */ /* 0x000fe20000010000 */
[----:B------:R-:W-:Y:S01]  /*8f40*/  FFMA.FTZ R126, R220, R71, -R124 ;  /* 0x00000047dc7e7223 */ /* 0x000fe2000001087c */
[----:B------:R-:W-:Y:S01]  /*8f50*/  FMUL.FTZ R71, R24, R123 ;  /* 0x0000007b18477220 */ /* 0x000fe20000410000 */
[----:B------:R-:W-:Y:S01]  /*8f60*/  FMUL.FTZ R122, R229, R121 ;  /* 0x00000079e57a7220 */ /* 0x000fe20000410000 */
[----:B------:R-:W-:Y:S01]  /*8f70*/  FADD.FTZ R70, R70, R125 ;  /* 0x0000007d46467221 */ /* 0x000fe20000010000 */
[----:B------:R-:W-:Y:S01]  /*8f80*/  FADD.FTZ R69, R69, R126 ;  /* 0x0000007e45457221 */ /* 0x000fe20000010000 */
[C---:B------:R-:W-:Y:S01]  /*8f90*/  FFMA.FTZ R125, -R31.reuse, R107, R232 ;  /* 0x0000006b1f7d7223 */ /* 0x040fe200000101e8 */
[----:B------:R-:W-:Y:S01]  /*8fa0*/  FFMA.FTZ R122, R230, R71, -R122 ;  /* 0x00000047e67a7223 */ /* 0x000fe2000001087a */
[----:B------:R-:W-:Y:S01]  /*8fb0*/  FMUL.FTZ R124, R31, R190 ;  /* 0x000000be1f7c7220 */ /* 0x000fe20000410000 */
[----:B------:R-:W-:Y:S01]  /*8fc0*/  FMUL.FTZ R126, R204, R119 ;  /* 0x00000077cc7e7220 */ /* 0x000fe20000410000 */
[----:B0-----:R-:W-:Y:S01]  /*8fd0*/  FMUL.FTZ R127, R229, R71 ;  /* 0x00000047e57f7220 */ /* 0x001fe20000410000 */
[----:B------:R-:W-:Y:S01]  /*8fe0*/  FADD.FTZ R69, R69, R122 ;  /* 0x0000007a45457221 */ /* 0x000fe20000010000 */
[----:B------:R-:W-:Y:S01]  /*8ff0*/  FMUL.FTZ R122, R23, R187 ;  /* 0x000000bb177a7220 */ /* 0x000fe20000410000 */
[-C--:B------:R-:W-:Y:S01]  /*9000*/  FFMA.FTZ R71, R125, R124.reuse, R126 ;  /* 0x0000007c7d477223 */ /* 0x080fe2000001007e */
[----:B------:R-:W-:Y:S01]  /*9010*/  FFMA.FTZ R127, R230, R121, R127 ;  /* 0x00000079e67f7223 */ /* 0x000fe2000001007f */
[----:B------:R-:W-:Y:S01]  /*9020*/  FMUL.FTZ R130, R204, R124 ;  /* 0x0000007ccc827220 */ /* 0x000fe20000410000 */
[----:B------:R-:W-:Y:S01]  /*9030*/  FMUL.FTZ R126, R23, R186 ;  /* 0x000000ba177e7220 */ /* 0x000fe20000410000 */
[----:B------:R-:W-:Y:S01]  /*9040*/  FMUL.FTZ R132, R201, R122 ;  /* 0x0000007ac9847220 */ /* 0x000fe20000410000 */
[----:B------:R-:W-:Y:S01]  /*9050*/  FADD.FTZ R70, R70, R127 ;  /* 0x0000007f46467221 */ /* 0x000fe20000010000 */
[----:B------:R-:W-:Y:S01]  /*9060*/  FFMA.FTZ R130, R125, R119, -R130 ;  /* 0x000000777d827223 */ /* 0x000fe20000010882 */
[----:B------:R-:W-:Y:S01]  /*9070*/  FMUL.FTZ R119, R30, R184 ;  /* 0x000000b81e777220 */ /* 0x000fe20000410000 */
[-C--:B------:R-:W-:Y:S01]  /*9080*/  FFMA.FTZ R132, R233, R126.reuse, -R132 ;  /* 0x0000007ee9847223 */ /* 0x080fe20000010884 */
[----:B------:R-:W-:Y:S01]  /*9090*/  FMUL.FTZ R126, R201, R126 ;  /* 0x0000007ec97e7220 */ /* 0x000fe20000410000 */
[----:B------:R-:W-:Y:S01]  /*90a0*/  FADD.FTZ R70, R70, R71 ;  /* 0x0000004746467221 */ /* 0x000fe20000010000 */
[----:B------:R-:W-:Y:S01]  /*90b0*/  FADD.FTZ R69, R69, R130 ;  /* 0x0000008245457221 */ /* 0x000fe20000010000 */
[----:B------:R-:W-:Y:S01]  /*90c0*/  STS [R68+0x108c], R146 ;  /* 0x00108c9244007388 */ /* 0x000fe20000000800 */
[----:B------:R-:W-:Y:S01]  /*90d0*/  FFMA.FTZ R71, R233, R122, R126 ;  /* 0x0000007ae9477223 */ /* 0x000fe2000001007e */
[----:B------:R-:W-:Y:S01]  /*90e0*/  FMUL.FTZ R127, R30, R183 ;  /* 0x000000b71e7f7220 */ /* 0x000fe20000410000 */
[----:B------:R-:W-:Y:S01]  /*90f0*/  FFMA.FTZ R145, R82, UR51, -R145 ;  /* 0x0000003352917c23 */ /* 0x000fe20008010891 */
[----:B------:R0:W-:Y:S01]  /*9100*/  STS [R68+0x1098], R147 ;  /* 0x0010989344007388 */ /* 0x0001e20000000800 */
[----:B------:R-:W-:Y:S01]  /*9110*/  FADD.FTZ R164, R70, R71 ;  /* 0x0000004746a47221 */ /* 0x000fe20000010000 */
[----:B------:R-:W-:Y:S01]  /*9120*/  FMUL.FTZ R144, R169, UR47 ;  /* 0x0000002fa9907c20 */ /* 0x000fe20008410000 */
[----:B------:R-:W-:Y:S01]  /*9130*/  FMUL.FTZ R141, R183, UR47 ;  /* 0x0000002fb78d7c20 */ /* 0x000fe20008410000 */
[----:B------:R-:W-:Y:S02]  /*9140*/  STS [R68+0x109c], R149 ;  /* 0x00109c9544007388 */ /* 0x000fe40000000800 */
[----:B------:R-:W-:Y:S01]  /*9150*/  FFMA.FTZ R144, R3, UR51, -R144 ;  /* 0x0000003303907c23 */ /* 0x000fe20008010890 */
[----:B------:R-:W-:Y:S01]  /*9160*/  FFMA.FTZ R141, R184, UR51, R141 ;  /* 0x00000033b88d7c23 */ /* 0x000fe2000801008d */
[----:B------:R1:W-:Y:S01]  /*9170*/  STS [R68+0x10a0], R151 ;  /* 0x0010a09744007388 */ /* 0x0003e20000000800 */
[----:B0-----:R-:W-:-:S03]  /*9180*/  FMUL.FTZ R147, R172, UR47 ;  /* 0x0000002fac937c20 */ /* 0x001fc60008410000 */
[----:B------:R0:W-:Y:S01]  /*9190*/  STS [R68+0x10b4], R157 ;  /* 0x0010b49d44007388 */ /* 0x0001e20000000800 */
[----:B------:R-:W-:-:S03]  /*91a0*/  FFMA.FTZ R147, R2, UR51, -R147 ;  /* 0x0000003302937c23 */ /* 0x000fc60008010893 */
[----:B------:R2:W-:Y:S01]  /*91b0*/  STS [R68+0x10cc], R162 ;  /* 0x0010cca244007388 */ /* 0x0005e20000000800 */
[----:B-1----:R-:W-:Y:S01]  /*91c0*/  FMUL.FTZ R151, R2, UR47 ;  /* 0x0000002f02977c20 */ /* 0x002fe20008410000 */
[----:B------:R-:W-:Y:S02]  /*91d0*/  FMUL.FTZ R2, R158, UR47 ;  /* 0x0000002f9e027c20 */ /* 0x000fe40008410000 */
[----:B------:R-:W-:Y:S01]  /*91e0*/  STS [R68+0x10dc], R163 ;  /* 0x0010dca344007388 */ /* 0x000fe20000000800 */
[----:B0-----:R-:W-:Y:S01]  /*91f0*/  FMUL.FTZ R157, R152, UR47 ;  /* 0x0000002f989d7c20 */ /* 0x001fe20008410000 */
[----:B------:R-:W-:Y:S02]  /*9200*/  FFMA.FTZ R155, R159, UR51, -R2 ;  /* 0x000000339f9b7c23 */ /* 0x000fe40008010802 */
[----:B------:R0:W-:Y:S01]  /*9210*/  STS [R68+0x10e0], R131 ;  /* 0x0010e08344007388 */ /* 0x0001e20000000800 */
[----:B------:R-:W-:Y:S01]  /*9220*/  FFMA.FTZ R151, R172, UR51, R151 ;  /* 0x00000033ac977c23 */ /* 0x000fe20008010097 */
[----:B--2---:R-:W-:Y:S01]  /*9230*/  FADD.FTZ R162, R69, R132 ;  /* 0x0000008445a27221 */ /* 0x004fe20000010000 */
[----:B------:R-:W-:Y:S01]  /*9240*/  FMUL.FTZ R69, R213, UR47 ;  /* 0x0000002fd5457c20 */ /* 0x000fe20008410000 */
[----:B------:R-:W-:Y:S01]  /*9250*/  STS [R68+0x10e4], R165 ;  /* 0x0010e4a544007388 */ /* 0x000fe20000000800 */
[----:B------:R-:W-:Y:S01]  /*9260*/  FFMA.FTZ R132, R114, UR51, -R139 ;  /* 0x0000003372847c23 */ /* 0x000fe2000801088b */
[----:B------:R-:W-:Y:S01]  /*9270*/  FFMA.FTZ R157, R154, UR51, -R157 ;  /* 0x000000339a9d7c23 */ /* 0x000fe2000801089d */
[----:B------:R-:W-:Y:S01]  /*9280*/  FFMA.FTZ R134, R212, UR51, R69 ;  /* 0x00000033d4867c23 */ /* 0x000fe20008010045 */
[----:B------:R-:W-:Y:S01]  /*9290*/  STS [R68+0x10ec], R173 ;  /* 0x0010ecad44007388 */ /* 0x000fe20000000800 */
[----:B------:R-:W-:Y:S01]  /*92a0*/  FMUL.FTZ R69, R116, UR47 ;  /* 0x0000002f74457c20 */ /* 0x000fe20008410000 */
[----:B0-----:R-:W-:-:S02]  /*92b0*/  FMUL.FTZ R131, R202, R127 ;  /* 0x0000007fca837220 */ /* 0x001fc40000410000 */
[----:B------:R-:W-:Y:S02]  /*92c0*/  STS [R68+0x10f0], R135 ;  /* 0x0010f08744007388 */ /* 0x000fe40000000800 */
[----:B------:R-:W-:Y:S02]  /*92d0*/  FFMA.FTZ R131, R234, R119, R131 ;  /* 0x00000077ea837223 */ /* 0x000fe40000010083 */
[----:B------:R0:W-:Y:S02]  /*92e0*/  STS [R68+0x10f4], R133 ;  /* 0x0010f48544007388 */ /* 0x0001e40000000800 */
[----:B------:R-:W-:Y:S01]  /*92f0*/  FADD.FTZ R164, R164, R131 ;  /* 0x00000083a4a47221 */ /* 0x000fe20000010000 */
[----:B------:R-:W-:Y:S01]  /*9300*/  FMUL.FTZ R131, R114, UR47 ;  /* 0x0000002f72837c20 */ /* 0x000fe20008410000 */
[----:B------:R1:W-:Y:S03]  /*9310*/  STS [R68+0x10fc], R120 ;  /* 0x0010fc7844007388 */ /* 0x0003e60000000800 */
[----:B------:R-:W-:Y:S01]  /*9320*/  FFMA.FTZ R130, R208, UR51, R131 ;  /* 0x00000033d0827c23 */ /* 0x000fe20008010083 */
[----:B------:R-:W-:Y:S01]  /*9330*/  FMUL.FTZ R131, R22, R87 ;  /* 0x0000005716837220 */ /* 0x000fe20000410000 */
[----:B0-----:R-:W-:-:S03]  /*9340*/  MOV R133, UR20 ;  /* 0x0000001400857c02 */ /* 0x001fc60008000f00 */
[----:B------:R-:W-:Y:S01]  /*9350*/  FMUL.FTZ R165, R200, R131 ;  /* 0x00000083c8a57220 */ /* 0x000fe20000410000 */
[----:B-1----:R-:W-:Y:S01]  /*9360*/  FMUL.FTZ R68, R202, R119 ;  /* 0x00000077ca447220 */ /* 0x002fe20000410000 */
[----:B------:R-:W-:Y:S01]  /*9370*/  FMUL.FTZ R120, R212, UR47 ;  /* 0x0000002fd4787c20 */ /* 0x000fe20008410000 */
[----:B------:R-:W-:Y:S01]  /*9380*/  LEA R70, R133, -R100, 0x1 ;  /* 0x8000006485467211 */ /* 0x000fe200078e08ff */
[----:B------:R-:W-:Y:S01]  /*9390*/  FMUL.FTZ R133, R211, UR47 ;  /* 0x0000002fd3857c20 */ /* 0x000fe20008410000 */
[----:B------:R-:W-:Y:S01]  /*93a0*/  FFMA.FTZ R71, R234, R127, -R68 ;  /* 0x0000007fea477223 */ /* 0x000fe20000010844 */
[----:B------:R-:W-:Y:S01]  /*93b0*/  FMUL.FTZ R68, R210, UR47 ;  /* 0x0000002fd2447c20 */ /* 0x000fe20008410000 */
[----:B------:R-:W-:Y:S01]  /*93c0*/  FFMA.FTZ R137, R213, UR51, -R120 ;  /* 0x00000033d5897c23 */ /* 0x000fe20008010878 */
[----:B------:R-:W-:Y:S01]  /*93d0*/  FFMA.FTZ R120, R194, UR51, R69 ;  /* 0x00000033c2787c23 */ /* 0x000fe20008010045 */
[----:B------:R-:W-:Y:S01]  /*93e0*/  FMUL.FTZ R69, R187, UR47 ;  /* 0x0000002fbb457c20 */ /* 0x000fe20008410000 */
[----:B------:R-:W-:Y:S01]  /*93f0*/  FFMA.FTZ R135, R211, UR51, -R68 ;  /* 0x00000033d3877c23 */ /* 0x000fe20008010844 */
[----:B------:R-:W-:Y:S01]  /*9400*/  FMUL.FTZ R68, R184, UR47 ;  /* 0x0000002fb8447c20 */ /* 0x000fe20008410000 */
[----:B------:R-:W-:Y:S01]  /*9410*/  BAR.SYNC.DEFER_BLOCKING 0x0 ;  /* 0x0000000000007b1d */ /* 0x000fe20000010000 */
[----:B------:R-:W-:Y:S01]  /*9420*/  FFMA.FTZ R138, R186, UR51, -R69 ;  /* 0x00000033ba8a7c23 */ /* 0x000fe20008010845 */
[----:B------:R-:W-:Y:S01]  /*9430*/  FMUL.FTZ R69, R82, UR47 ;  /* 0x0000002f52457c20 */ /* 0x000fe20008410000 */
[----:B------:R-:W-:Y:S01]  /*9440*/  FFMA.FTZ R139, R183, UR51, -R68 ;  /* 0x00000033b78b7c23 */ /* 0x000fe20008010844 */
[----:B------:R-:W-:Y:S01]  /*9450*/  FMUL.FTZ R68, R167, UR47 ;  /* 0x0000002fa7447c20 */ /* 0x000fe20008410000 */
[----:B------:R-:W-:Y:S01]  /*9460*/  ISETP.GE.AND P0, PT, R70, 0x1, PT ;  /* 0x000000014600780c */ /* 0x000fe20003f06270 */
[----:B------:R-:W-:Y:S01]  /*9470*/  FMUL.FTZ R127, R194, UR47 ;  /* 0x0000002fc27f7c20 */ /* 0x000fe20008410000 */
[----:B------:R-:W-:Y:S01]  /*9480*/  FFMA.FTZ R142, R190, UR51, R69 ;  /* 0x00000033be8e7c23 */ /* 0x000fe20008010045 */
[C---:B------:R-:W-:Y:S01]  /*9490*/  FFMA.FTZ R82, R123.reuse, UR51, -R68 ;  /* 0x000000337b527c23 */ /* 0x040fe20008010844 */
[----:B------:R-:W-:Y:S01]  /*94a0*/  FMUL.FTZ R68, R123, UR47 ;  /* 0x0000002f7b447c20 */ /* 0x000fe20008410000 */
[----:B------:R-:W-:Y:S01]  /*94b0*/  FFMA.FTZ R126, R116, UR51, -R127 ;  /* 0x00000033747e7c23 */ /* 0x000fe2000801087f */
[----:B------:R-:W-:Y:S01]  /*94c0*/  FFMA.FTZ R127, R181, UR51, -R140 ;  /* 0x00000033b57f7c23 */ /* 0x000fe2000801088c */
[----:B------:R-:W-:Y:S01]  /*94d0*/  FMUL.FTZ R181, R22, R181 ;  /* 0x000000b516b57220 */ /* 0x000fe20000410000 */
[----:B------:R-:W-:Y:S01]  /*94e0*/  FFMA.FTZ R123, R167, UR51, R68 ;  /* 0x00000033a77b7c23 */ /* 0x000fe20008010044 */
[----:B------:R-:W-:Y:S01]  /*94f0*/  FMUL.FTZ R68, R3, UR47 ;  /* 0x0000002f03447c20 */ /* 0x000fe20008410000 */
[----:B------:R-:W-:Y:S01]  /*9500*/  FMUL.FTZ R3, R174, UR47 ;  /* 0x0000002fae037c20 */ /* 0x000fe20008410000 */
[----:B------:R-:W-:Y:S01]  /*9510*/  FMUL.FTZ R140, R186, UR47 ;  /* 0x0000002fba8c7c20 */ /* 0x000fe20008410000 */
[C---:B------:R-:W-:Y:S01]  /*9520*/  FMUL.FTZ R69, R0.reuse, UR47 ;  /* 0x0000002f00457c20 */ /* 0x040fe20008410000 */
[----:B------:R-:W-:Y:S01]  /*9530*/  FFMA.FTZ R149, R169, UR51, R68 ;  /* 0x00000033a9957c23 */ /* 0x000fe20008010044 */
[----:B------:R-:W-:Y:S01]  /*9540*/  FMUL.FTZ R68, R73, UR47 ;  /* 0x0000002f49447c20 */ /* 0x000fe20008410000 */
[----:B------:R-:W-:Y:S01]  /*9550*/  FFMA.FTZ R148, R0, UR51, R3 ;  /* 0x0000003300947c23 */ /* 0x000fe20008010003 */
[----:B------:R-:W-:Y:S01]  /*9560*/  FMUL.FTZ R3, R72, UR47 ;  /* 0x0000002f48037c20 */ /* 0x000fe20008410000 */
[----:B------:R-:W-:Y:S01]  /*9570*/  FFMA.FTZ R133, R210, UR51, R133 ;  /* 0x00000033d2857c23 */ /* 0x000fe20008010085 */
[C---:B------:R-:W-:Y:S01]  /*9580*/  FFMA.FTZ R153, R161.reuse, UR51, -R68 ;  /* 0x00000033a1997c23 */ /* 0x040fe20008010844 */
[----:B------:R-:W-:Y:S01]  /*9590*/  FMUL.FTZ R68, R161, UR47 ;  /* 0x0000002fa1447c20 */ /* 0x000fe20008410000 */
[----:B------:R-:W-:Y:S01]  /*95a0*/  FMUL.FTZ R161, R159, UR47 ;  /* 0x0000002f9fa17c20 */ /* 0x000fe20008410000 */
[C---:B------:R-:W-:Y:S01]  /*95b0*/  FFMA.FTZ R160, R156.reuse, UR51, -R3 ;  /* 0x000000339ca07c23 */ /* 0x040fe20008010803 */
[----:B------:R-:W-:Y:S01]  /*95c0*/  FMUL.FTZ R3, R156, UR47 ;  /* 0x0000002f9c037c20 */ /* 0x000fe20008410000 */
[----:B------:R-:W-:Y:S01]  /*95d0*/  FMUL.FTZ R159, R154, UR47 ;  /* 0x0000002f9a9f7c20 */ /* 0x000fe20008410000 */
[----:B------:R-:W-:Y:S01]  /*95e0*/  FFMA.FTZ R165, R136, R181, -R165 ;  /* 0x000000b588a57223 */ /* 0x000fe200000108a5 */
[----:B------:R-:W-:Y:S01]  /*95f0*/  FFMA.FTZ R140, R187, UR51, R140 ;  /* 0x00000033bb8c7c23 */ /* 0x000fe2000801008c */
[----:B------:R-:W-:Y:S01]  /*9600*/  FFMA.FTZ R146, R174, UR51, -R69 ;  /* 0x00000033ae927c23 */ /* 0x000fe20008010845 */
        /* <DEDUP_REMOVED lines=33> */
.L_x_10226:
[----:B------:R-:W-:Y:S05]  /*9820*/  BSYNC B0 ;  /* 0x0000000000007941 */ /* 0x000fea0003800000 */
.L_x_10225:
[----:B------:R-:W-:Y:S01]  /*9830*/  USHF.R.U32.HI UR20, URZ, 0x1, UR31 ;  /* 0x000000013f147899 */ /* 0x000fe2000801161f */
[----:B------:R-:W1:Y:S01]  /*9840*/  LDC.64 R2, c[0x0][0x380] ;  /* 0x0000e000ff027b82 */ /* 0x000e620000000a00 */
[----:B------:R-:W-:Y:S01]  /*9850*/  USHF.R.U64 UR47, UR30, 0x1, UR31 ;  /* 0x000000011e2f7899 */ /* 0x000fe2000800121f */
[----:B------:R-:W-:Y:S01]  /*9860*/  FADD.FTZ R162, R162, R71 ;  /* 0x00000047a2a27221 */ /* 0x000fe20000010000 */
[----:B------:R-:W-:Y:S01]  /*9870*/  UIMAD UR51, UR20, UR12, URZ ;  /* 0x0000000c143372a4 */ /* 0x000fe2000f8e023f */
[----:B------:R-:W-:Y:S01]  /*9880*/  FADD.FTZ R205, R205, R86 ;  /* 0x00000056cdcd7221 */ /* 0x000fe20000010000 */
[----:B------:R-:W-:Y:S01]  /*9890*/  UIMAD.WIDE.U32 UR20, UR47, UR12, URZ ;  /* 0x0000000c2f1472a5 */ /* 0x000fe2000f8e003f */
[----:B------:R-:W-:Y:S01]  /*98a0*/  FMUL.FTZ R86, R29, R194 ;  /* 0x000000c21d567220 */ /* 0x000fe20000410000 */
[----:B------:R-:W-:Y:S01]  /*98b0*/  UIMAD UR51, UR13, UR47, UR51 ;  /* 0x0000002f0d3372a4 */ /* 0x000fe2000f8e0233 */
[----:B------:R-:W-:Y:S01]  /*98c0*/  FADD.FTZ R162, R162, R165 ;  /* 0x000000a5a2a27221 */ /* 0x000fe20000010000 */
[----:B------:R-:W-:Y:S01]  /*98d0*/  UIMAD UR46, UR46, UR32, URZ ;  /* 0x000000202e2e72a4 */ /* 0x000fe2000f8e023f */
[----:B------:R-:W-:Y:S01]  /*98e0*/  FMUL.FTZ R166, R21, R114 ;  /* 0x0000007215a67220 */ /* 0x000fe20000410000 */
[----:B------:R-:W-:Y:S01]  /*98f0*/  UIADD3 UR21, UR51, UR21, URZ ;  /* 0x0000001533157290 */ /* 0x000fe2000fffe03f */
[----:B------:R-:W-:Y:S01]  /*9900*/  FFMA.FTZ R165, -R29, R103, R236 ;  /* 0x000000671da57223 */ /* 0x000fe200000101ec */
[----:B------:R-:W-:Y:S01]  /*9910*/  UIMAD UR46, UR14, UR33, UR46 ;  /* 0x000000210e2e72a4 */ /* 0x000fe2000f8e022e */
[----:B------:R-:W-:Y:S01]  /*9920*/  FMUL.FTZ R114, R21, R208 ;  /* 0x000000d015727220 */ /* 0x000fe20000410000 */
[----:B------:R-:W-:Y:S01]  /*9930*/  UIMAD.WIDE.U32 UR20, UR14, UR32, UR20 ;  /* 0x000000200e1472a5 */ /* 0x000fe2000f8e0014 */
[----:B------:R-:W-:Y:S01]  /*9940*/  FMUL.FTZ R116, R29, R116 ;  /* 0x000000741d747220 */ /* 0x000fe20000410000 */
[----:B------:R-:W-:Y:S01]  /*9950*/  FMUL.FTZ R156, R199, R86 ;  /* 0x00000056c79c7220 */ /* 0x000fe20000410000 */
[----:B------:R-:W-:Y:S01]  /*9960*/  FMUL.FTZ R181, R200, R181 ;  /* 0x000000b5c8b57220 */ /* 0x000fe20000410000 */
[----:B------:R-:W-:Y:S01]  /*9970*/  UIADD3 UR46, UR46, UR21, URZ ;  /* 0x000000152e2e7290 */ /* 0x000fe2000fffe03f */
[----:B------:R-:W-:Y:S01]  /*9980*/  FFMA.FTZ R237, -R21, R102, R237 ;  /* 0x0000006615ed7223 */ /* 0x000fe200000101ed */
[----:B------:R-:W-:Y:S01]  /*9990*/  ULEA UR47, UP0, UR20, UR34, 0x3 ;  /* 0x00000022142f7291 */ /* 0x000fe2000f80183f */
[----:B0-----:R-:W-:Y:S01]  /*99a0*/  FMUL.FTZ R171, R28, R210 ;  /* 0x000000d21cab7220 */ /* 0x001fe20000410000 */
[----:B------:R-:W-:Y:S01]  /*99b0*/  UIADD3 UR21, UR6, -UR19, URZ ;  /* 0x8000001306157290 */ /* 0x000fe2000fffe03f */
[----:B------:R-:W-:Y:S01]  /*99c0*/  FMUL.FTZ R168, R197, R114 ;  /* 0x00000072c5a87220 */ /* 0x000fe20000410000 */
[----:B------:R-:W-:Y:S01]  /*99d0*/  ULEA.HI.X UR46, UR20, UR35, UR46, 0x3, UP0 ;  /* 0x00000023142e7291 */ /* 0x000fe200080f1c2e */
[-C--:B------:R-:W-:Y:S01]  /*99e0*/  FFMA.FTZ R173, R165, R116.reuse, -R156 ;  /* 0x00000074a5ad7223 */ /* 0x080fe2000001089c */
[----:B------:R-:W-:Y:S01]  /*99f0*/  UIMAD UR20, UR21, -0x800, URZ ;  /* 0xfffff800151478a4 */ /* 0x000fe2000f8e023f */
[----:B------:R-:W-:Y:S01]  /*9a00*/  FFMA.FTZ R181, R136, R131, R181 ;  /* 0x0000008388b57223 */ /* 0x000fe200000100b5 */
[----:B------:R-:W-:Y:S01]  /*9a10*/  LEA R68, P0, R100, UR47, 0x2 ;  /* 0x0000002f64447c11 */ /* 0x000fe2000f8010ff */
[----:B------:R-:W-:Y:S01]  /*9a20*/  FMUL.FTZ R116, R199, R116 ;  /* 0x00000074c7747220 */ /* 0x000fe20000410000 */
[----:B------:R-:W-:Y:S01]  /*9a30*/  USHF.L.U64.HI UR21, UR8, 0x2, UR9 ;  /* 0x0000000208157899 */ /* 0x000fe20008010209 */
[C---:B------:R-:W-:Y:S01]  /*9a40*/  FFMA.FTZ R196, -R28.reuse, R101, R196 ;  /* 0x000000651cc47223 */ /* 0x040fe200000101c4 */
[----:B------:R-:W-:Y:S01]  /*9a50*/  FMUL.FTZ R211, R28, R211 ;  /* 0x000000d31cd37220 */ /* 0x000fe20000410000 */
[----:B------:R-:W-:Y:S01]  /*9a60*/  FMUL.FTZ R177, R198, R171 ;  /* 0x000000abc6b17220 */ /* 0x000fe20000410000 */
[----:B------:R-:W-:Y:S01]  /*9a70*/  FFMA.FTZ R175, R237, R166, -R168 ;  /* 0x000000a6edaf7223 */ /* 0x000fe200000108a8 */
[----:B------:R-:W-:Y:S01]  /*9a80*/  FADD.FTZ R164, R164, R181 ;  /* 0x000000b5a4a47221 */ /* 0x000fe20000010000 */
[----:B------:R-:W-:Y:S01]  /*9a90*/  LEA.HI.X R69, R100, UR46, RZ, 0x2, P0 ;  /* 0x0000002e64457c11 */ /* 0x000fe200080f14ff */
[----:B------:R-:W-:Y:S01]  /*9aa0*/  FFMA.FTZ R71, R165, R86, R116 ;  /* 0x00000056a5477223 */ /* 0x000fe20000010074 */
[----:B------:R-:W-:Y:S01]  /*9ab0*/  MOV R179, UR20 ;  /* 0x0000001400b37c02 */ /* 0x000fe20008000f00 */
[----:B------:R-:W-:Y:S01]  /*9ac0*/  FMUL.FTZ R166, R197, R166 ;  /* 0x000000a6c5a67220 */ /* 0x000fe20000410000 */
[----:B------:R-:W-:Y:S01]  /*9ad0*/  USHF.L.U32 UR20, UR8, 0x2, URZ ;  /* 0x0000000208147899 */ /* 0x000fe2000800063f */
[-C--:B------:R-:W-:Y:S01]  /*9ae0*/  FFMA.FTZ R177, R196, R211.reuse, -R177 ;  /* 0x000000d3c4b17223 */ /* 0x080fe200000108b1 */
[----:B------:R-:W-:Y:S01]  /*9af0*/  FADD.FTZ R71, R164, R71 ;  /* 0x00000047a4477221 */ /* 0x000fe20000010000 */
[----:B------:R-:W-:Y:S01]  /*9b00*/  FFMA.FTZ R166, R237, R114, R166 ;  /* 0x00000072eda67223 */ /* 0x000fe200000100a6 */
[----:B------:R-:W-:Y:S01]  /*9b10*/  FMUL.FTZ R211, R198, R211 ;  /* 0x000000d3c6d37220 */ /* 0x000fe20000410000 */
[----:B-1----:R-:W-:Y:S01]  /*9b20*/  IMAD R156, R2, UR21, RZ ;  /* 0x00000015029c7c24 */ /* 0x002fe2000f8e02ff */
[----:B------:R-:W-:Y:S01]  /*9b30*/  ISETP.GE.AND P0, PT, R70, 0x41, PT ;  /* 0x000000414600780c */ /* 0x000fe20003f06270 */
[----:B------:R-:W-:-:S04]  /*9b40*/  IMAD.WIDE R68, R179, 0x4, R68 ;  /* 0x00000004b3447825 */ /* 0x000fc800078e0244 */
[----:B------:R-:W-:Y:S01]  /*9b50*/  FADD.FTZ R71, R71, R166 ;  /* 0x000000a647477221 */ /* 0x000fe20000010000 */
[----:B------:R-:W-:Y:S01]  /*9b60*/  FFMA.FTZ R116, R196, R171, R211 ;  /* 0x000000abc4747223 */ /* 0x000fe200000100d3 */
[----:B------:R-:W-:Y:S01]  /*9b70*/  FADD.FTZ R162, R162, R173 ;  /* 0x000000ada2a27221 */ /* 0x000fe20000010000 */
[----:B------:R-:W-:Y:S01]  /*9b80*/  IMAD R179, R3, UR20, R156 ;  /* 0x0000001403b37c24 */ /* 0x000fe2000f8e029c */
[----:B------:R-:W-:Y:S01]  /*9b90*/  IADD3 R3, R100, 0x40, RZ ;  /* 0x0000004064037810 */ /* 0x000fe20007ffe0ff */
[----:B------:R-:W-:-:S04]  /*9ba0*/  IMAD.WIDE.U32 R68, R2, UR20, R68 ;  /* 0x0000001402447c25 */ /* 0x000fc8000f8e0044 */
[----:B------:R-:W-:Y:S01]  /*9bb0*/  FADD.FTZ R71, R71, R116 ;  /* 0x0000007447477221 */ /* 0x000fe20000010000 */
[----:B------:R-:W-:Y:S01]  /*9bc0*/  FMUL.FTZ R173, R20, R212 ;  /* 0x000000d414ad7220 */ /* 0x000fe20000410000 */
[-C--:B------:R-:W-:Y:S01]  /*9bd0*/  LEA.HI.SX32 R116, R3, R100.reuse, 0x1b ;  /* 0x0000006403747211 */ /* 0x080fe200078fdaff */
[----:B------:R-:W-:Y:S01]  /*9be0*/  FADD.FTZ R162, R162, R175 ;  /* 0x000000afa2a27221 */ /* 0x000fe20000010000 */
[----:B------:R-:W-:Y:S01]  /*9bf0*/  IADD3 R3, R69, R179, RZ ;  /* 0x000000b345037210 */ /* 0x000fe20007ffe0ff */
[----:B------:R-:W-:Y:S01]  /*9c00*/  FFMA.FTZ R223, -R20, R83, R223 ;  /* 0x0000005314df7223 */ /* 0x000fe200000101df */
[----:B------:R-:W-:Y:S01]  /*9c10*/  LEA R69, R116, R99, 0x2 ;  /* 0x0000006374457211 */ /* 0x000fe200078e10ff */
[----:B------:R-:W-:Y:S01]  /*9c20*/  FMUL.FTZ R213, R20, R213 ;  /* 0x000000d514d57220 */ /* 0x000fe20000410000 */
[----:B------:R-:W-:Y:S01]  /*9c30*/  IADD3 R175, R100, 0x80, RZ ;  /* 0x0000008064af7810 */ /* 0x000fe20007ffe0ff */
[----:B------:R-:W-:Y:S01]  /*9c40*/  FMUL.FTZ R2, R76, R173 ;  /* 0x000000ad4c027220 */ /* 0x000fe20000410000 */
[----:B------:R-:W-:Y:S01]  /*9c50*/  FADD.FTZ R162, R162, R177 ;  /* 0x000000b1a2a27221 */ /* 0x000fe20000010000 */
[----:B------:R-:W-:Y:S01]  /*9c60*/  IADD3 R177, R100, 0xc0, RZ ;  /* 0x000000c064b17810 */ /* 0x000fe20007ffe0ff */
[----:B------:R-:W0:Y:S01]  /*9c70*/  LDS R69, [R69+0x1180] ;  /* 0x0011800045457984 */ /* 0x000e220000000800 */
[----:B------:R-:W-:Y:S01]  /*9c80*/  FFMA.FTZ R181, R223, R213, -R2 ;  /* 0x000000d5dfb57223 */ /* 0x000fe20000010802 */
[----:B------:R-:W-:Y:S01]  /*9c90*/  LEA.HI.SX32 R156, R175, R100, 0x1b ;  /* 0x00000064af9c7211 */ /* 0x000fe200078fdaff */
[----:B------:R-:W-:Y:S01]  /*9ca0*/  BSSY B0, `(.L_x_10227) ;  /* 0x000000a000007945 */ /* 0x000fe20003800000 */
[----:B------:R-:W-:Y:S01]  /*9cb0*/  MOV R2, R68 ;  /* 0x0000004400027202 */ /* 0x000fe20000000f00 */
[----:B------:R-:W-:Y:S01]  /*9cc0*/  FADD.FTZ R150, R243, -R150 ;  /* 0x80000096f3967221 */ /* 0x000fe20000010000 */
[----:B------:R-:W-:Y:S01]  /*9cd0*/  ISETP.GE.AND P1, PT, R70, 0x81, PT ;  /* 0x000000814600780c */ /* 0x000fe20003f26270 */
[----:B------:R-:W-:Y:S01]  /*9ce0*/  FADD.FTZ R116, R162, R181 ;  /* 0x000000b5a2747221 */ /* 0x000fe20000010000 */
[----:B------:R-:W-:-:S02]  /*9cf0*/  ISETP.GE.AND P2, PT, R70, 0xc1, PT ;  /* 0x000000c14600780c */ /* 0x000fc40003f46270 */
[----:B------:R-:W-:Y:S02]  /*9d00*/  LEA.HI.SX32 R68, R177, R100, 0x1b ;  /* 0x00000064b1447211 */ /* 0x000fe400078fdaff */
[----:B------:R-:W-:Y:S01]  /*9d10*/  LEA R156, R156, R99, 0x2 ;  /* 0x000000639c9c7211 */ /* 0x000fe200078e10ff */
[----:B------:R-:W-:Y:S08]  /*9d20*/  @!P0 BRA `(.L_x_10228) ;  /* 0x0000000000048947 */ /* 0x000ff00003800000 */
[----:B0-----:R1:W-:Y:S02]  /*9d30*/  REDG.E.ADD.F32.FTZ.RN.STRONG.GPU desc[UR22][R2.64+-0x1f00], R69 ;  /* 0xffe10045020079a6 */ /* 0x0013e4000c10f396 */
.L_x_10228:
[----:B------:R-:W-:Y:S05]  /*9d40*/  BSYNC B0 ;  /* 0x0000000000007941 */ /* 0x000fea0003800000 */
.L_x_10227:
[----:B01----:R0:W1:Y:S01]  /*9d50*/  LDS R69, [R156+0x1280] ;  /* 0x001280009c457984 */ /* 0x0030620000000800 */
[----:B------:R-:W-:Y:S01]  /*9d60*/  BSSY B0, `(.L_x_10229) ;  /* 0x0000004000007945 */ /* 0x000fe20003800000 */
[----:B------:R-:W-:-:S03]  /*9d70*/  LEA R68, R68, R99, 0x2 ;  /* 0x0000006344447211 */ /* 0x000fc600078e10ff */
[----:B------:R-:W-:Y:S05]  /*9d80*/  @!P1 BRA `(.L_x_10230) ;  /* 0x0000000000049947 */ /* 0x000fea0003800000 */
[----:B-1----:R2:W-:Y:S02]  /*9d90*/  REDG.E.ADD.F32.FTZ.RN.STRONG.GPU desc[UR22][R2.64+-0x1e00], R69 ;  /* 0xffe20045020079a6 */ /* 0x0025e4000c10f396 */
.L_x_10230:
[----:B------:R-:W-:Y:S05]  /*9da0*/  BSYNC B0 ;  /* 0x0000000000007941 */ /* 0x000fea0003800000 */
.L_x_10229:
[----:B-12---:R1:W2:Y:S01]  /*9db0*/  LDS R69, [R68+0x1380] ;  /* 0x0013800044457984 */ /* 0x0062a20000000800 */
[----:B------:R-:W-:Y:S01]  /*9dc0*/  BSSY B0, `(.L_x_10231) ;  /* 0x0000005000007945 */ /* 0x000fe20003800000 */
[C---:B------:R-:W-:Y:S02]  /*9dd0*/  IADD3 R175, R100.reuse, 0x100, RZ ;  /* 0x0000010064af7810 */ /* 0x040fe40007ffe0ff */
[----:B------:R-:W-:Y:S01]  /*9de0*/  IADD3 R177, R100, 0x140, RZ ;  /* 0x0000014064b17810 */ /* 0x000fe20007ffe0ff */
[----:B------:R-:W-:Y:S06]  /*9df0*/  @!P2 BRA `(.L_x_10232) ;  /* 0x000000000004a947 */ /* 0x000fec0003800000 */
[----:B--2---:R3:W-:Y:S02]  /*9e00*/  REDG.E.ADD.F32.FTZ.RN.STRONG.GPU desc[UR22][R2.64+-0x1d00], R69 ;  /* 0xffe30045020079a6 */ /* 0x0047e4000c10f396 */
.L_x_10232:
[----:B------:R-:W-:Y:S05]  /*9e10*/  BSYNC B0 ;  /* 0x0000000000007941 */ /* 0x000fea0003800000 */
.L_x_10231:
        /* <DEDUP_REMOVED lines=18> */
.L_x_10234:
[----:B------:R-:W-:Y:S05]  /*9f40*/  BSYNC B0 ;  /* 0x0000000000007941 */ /* 0x000fea0003800000 */
.L_x_10233:
[----:B0-2---:R0:W1:Y:S01]  /*9f50*/  LDS R69, [R156+0x1580] ;  /* 0x001580009c457984 */ /* 0x0050620000000800 */
[----:B------:R-:W-:Y:S01]  /*9f60*/  BSSY B0, `(.L_x_10235) ;  /* 0x0000006000007945 */ /* 0x000fe20003800000 */
[----:B------:R-:W-:Y:S02]  /*9f70*/  IADD3 R177, R100, 0x200, RZ ;  /* 0x0000020064b17810 */ /* 0x000fe40007ffe0ff */
[----:B------:R-:W-:Y:S02]  /*9f80*/  LEA.HI.SX32 R68, R175, R100, 0x1b ;  /* 0x00000064af447211 */ /* 0x000fe400078fdaff */
[----:B------:R-:W-:Y:S01]  /*9f90*/  LEA R162, R162, R99, 0x2 ;  /* 0x00000063a2a27211 */ /* 0x000fe200078e10ff */
[----:B------:R-:W-:Y:S06]  /*9fa0*/  @!P0 BRA `(.L_x_10236) ;  /* 0x0000000000048947 */ /* 0x000fec0003800000 */
[----:B-1----:R2:W-:Y:S02]  /*9fb0*/  REDG.E.ADD.F32.FTZ.RN.STRONG.GPU desc[UR22][R2.64+-0x1b00], R69 ;  /* 0xffe50045020079a6 */ /* 0x0025e4000c10f396 */
.L_x_10236:
[----:B------:R-:W-:Y:S05]  /*9fc0*/  BSYNC B0 ;  /* 0x0000000000007941 */ /* 0x000fea0003800000 */
.L_x_10235:
[----:B-12---:R1:W2:Y:S01]  /*9fd0*/  LDS R69, [R162+0x1680] ;  /* 0x00168000a2457984 */ /* 0x0062a20000000800 */
[----:B------:R-:W-:Y:S01]  /*9fe0*/  BSSY B0, `(.L_x_10237) ;  /* 0x0000006000007945 */ /* 0x000fe20003800000 */
[----:B------:R-:W-:Y:S02]  /*9ff0*/  IADD3 R175, R100, 0x240, RZ ;  /* 0x0000024064af7810 */ /* 0x000fe40007ffe0ff */
[----:B0-----:R-:W-:Y:S02]  /*a000*/  LEA.HI.SX32 R156, R177, R100, 0x1b ;  /* 0x00000064b19c7211 */ /* 0x001fe400078fdaff */
[----:B------:R-:W-:Y:S01]  /*a010*/  LEA R164, R68, R99, 0x2 ;  /* 0x0000006344a47211 */ /* 0x000fe200078e10ff */
[----:B------:R-:W-:Y:S06]  /*a020*/  @!P1 BRA `(.L_x_10238) ;  /* 0x0000000000049947 */ /* 0x000fec0003800000 */
[----:B--2---:R0:W-:Y:S02]  /*a030*/  REDG.E.ADD.F32.FTZ.RN.STRONG.GPU desc[UR22][R2.64+-0x1a00], R69 ;  /* 0xffe60045020079a6 */ /* 0x0041e4000c10f396 */
.L_x_10238:
[----:B------:R-:W-:Y:S05]  /*a040*/  BSYNC B0 ;  /* 0x0000000000007941 */ /* 0x000fea0003800000 */
.L_x_10237:
[----:B0-2---:R0:W2:Y:S01]  /*a050*/  LDS R69, [R164+0x1780] ;  /* 0x00178000a4457984 */ /* 0x0050a20000000800 */
[----:B------:R-:W-:Y:S01]  /*a060*/  BSSY B0, `(.L_x_10239) ;  /* 0x0000006000007945 */ /* 0x000fe20003800000 */
[----:B------:R-:W-:Y:S02]  /*a070*/  IADD3 R177, R100, 0x280, RZ ;  /* 0x0000028064b17810 */ /* 0x000fe40007ffe0ff */
[----:B------:R-:W-:Y:S02]  /*a080*/  LEA.HI.SX32 R68, R175, R100, 0x1b ;  /* 0x00000064af447211 */ /* 0x000fe400078fdaff */
[----:B-1----:R-:W-:Y:S01]  /*a090*/  LEA R162, R156, R99, 0x2 ;  /* 0x000000639ca27211 */ /* 0x002fe200078e10ff */
[----:B------:R-:W-:Y:S06]  /*a0a0*/  @!P2 BRA `(.L_x_10240) ;  /* 0x000000000004a947 */ /* 0x000fec0003800000 */
[----:B--2---:R1:W-:Y:S02]  /*a0b0*/  REDG.E.ADD.F32.FTZ.RN.STRONG.GPU desc[UR22][R2.64+-0x1900], R69 ;  /* 0xffe70045020079a6 */ /* 0x0043e4000c10f396 */
.L_x_10240:
[----:B------:R-:W-:Y:S05]  /*a0c0*/  BSYNC B0 ;  /* 0x0000000000007941 */ /* 0x000fea0003800000 */
.L_x_10239:
[----:B-12---:R1:W2:Y:S01]  /*a0d0*/  LDS R69, [R162+0x1880] ;  /* 0x00188000a2457984 */ /* 0x0062a20000000800 */
[----:B------:R-:W-:Y:S01]  /*a0e0*/  BSSY B0, `(.L_x_10241) ;  /* 0x0000005000007945 */ /* 0x000fe20003800000 */
[----:B------:R-:W-:Y:S02]  /*a0f0*/  LEA.HI.SX32 R156, R177, R100, 0x1b ;  /* 0x00000064b19c7211 */ /* 0x000fe400078fdaff */
[----:B------:R-:W-:Y:S01]  /*a100*/  LEA R68, R68, R99, 0x2 ;  /* 0x0000006344447211 */ /* 0x000fe200078e10ff */
[----:B------:R-:W-:Y:S06]  /*a110*/  @!P3 BRA `(.L_x_10242) ;  /* 0x000000000004b947 */ /* 0x000fec0003800000 */
[----:B--2---:R3:W-:Y:S02]  /*a120*/  REDG.E.ADD.F32.FTZ.RN.STRONG.GPU desc[UR22][R2.64+-0x1800], R69 ;  /* 0xffe80045020079a6 */ /* 0x0047e4000c10f396 */
.L_x_10242:
[----:B------:R-:W-:Y:S05]  /*a130*/  BSYNC B0 ;  /* 0x0000000000007941 */ /* 0x000fea0003800000 */
.L_x_10241:
[----:B--23--:R2:W3:Y:S01]  /*a140*/  LDS R69, [R68+0x1980] ;  /* 0x0019800044457984 */ /* 0x00c4e20000000800 */
[----:B------:R-:W-:Y:S01]  /*a150*/  BSSY B0, `(.L_x_10243) ;  /* 0x0000004000007945 */ /* 0x000fe20003800000 */
[----:B------:R-:W-:-:S03]  /*a160*/  LEA R156, R156, R99, 0x2 ;  /* 0x000000639c9c7211 */ /* 0x000fc600078e10ff */
[----:B------:R-:W-:Y:S05]  /*a170*/  @!P4 BRA `(.L_x_10244) ;  /* 0x000000000004c947 */ /* 0x000fea0003800000 */
[----:B---3--:R4:W-:Y:S02]  /*a180*/  REDG.E.ADD.F32.FTZ.RN.STRONG.GPU desc[UR22][R2.64+-0x1700], R69 ;  /* 0xffe90045020079a6 */ /* 0x0089e4000c10f396 */
.L_x_10244:
[----:B------:R-:W-:Y:S05]  /*a190*/  BSYNC B0 ;  /* 0x0000000000007941 */ /* 0x000fea0003800000 */
.L_x_10243:
[----:B---34-:R3:W4:Y:S01]  /*a1a0*/  LDS R69, [R156+0x1a80] ;  /* 0x001a80009c457984 */ /* 0x0187220000000800 */
[----:B------:R-:W-:Y:S01]  /*a1b0*/  BSSY B0, `(.L_x_10245) ;  /* 0x0000005000007945 */ /* 0x000fe20003800000 */
[C---:B------:R-:W-:Y:S02]  /*a1c0*/  IADD3 R175, R100.reuse, 0x2c0, RZ ;  /* 0x000002c064af7810 */ /* 0x040fe40007ffe0ff */
[----:B------:R-:W-:Y:S01]  /*a1d0*/  IADD3 R177, R100, 0x300, RZ ;  /* 0x0000030064b17810 */ /* 0x000fe20007ffe0ff */
[----:B------:R-:W-:Y:S06]  /*a1e0*/  @!P5 BRA `(.L_x_10246) ;  /* 0x000000000004d947 */ /* 0x000fec0003800000 */
[----:B----4-:R4:W-:Y:S02]  /*a1f0*/  REDG.E.ADD.F32.FTZ.RN.STRONG.GPU desc[UR22][R2.64+-0x1600], R69 ;  /* 0xffea0045020079a6 */ /* 0x0109e4000c10f396 */
.L_x_10246:
[----:B------:R-:W-:Y:S05]  /*a200*/  BSYNC B0 ;  /* 0x0000000000007941 */ /* 0x000fea0003800000 */
.L_x_10245:
[-C--:B--2---:R-:W-:Y:S01]  /*a210*/  LEA.HI.SX32 R68, R175, R100.reuse, 0x1b ;  /* 0x00000064af447211 */ /* 0x084fe200078fdaff */
[----:B------:R-:W-:Y:S01]  /*a220*/  BSSY B0, `(.L_x_10247) ;  /* 0x0000011000007945 */ /* 0x000fe20003800000 */
[----:B----4-:R-:W-:Y:S02]  /*a230*/  IADD3 R69, R100, 0x340, RZ ;  /* 0x0000034064457810 */ /* 0x010fe40007ffe0ff */
[----:B------:R-:W-:Y:S02]  /*a240*/  LEA R68, R68, R99, 0x2 ;  /* 0x0000006344447211 */ /* 0x000fe400078e10ff */
[-C--:B-1----:R-:W-:Y:S02]  /*a250*/  LEA.HI.SX32 R162, R69, R100.reuse, 0x1b ;  /* 0x0000006445a27211 */ /* 0x082fe400078fdaff */
[----:B------:R-:W-:Y:S01]  /*a260*/  ISETP.GE.AND P6, PT, R70, 0x2c1, PT ;  /* 0x000002c14600780c */ /* 0x000fe20003fc6270 */
[----:B------:R1:W2:Y:S01]  /*a270*/  LDS R69, [R68+0x1b80] ;  /* 0x001b800044457984 */ /* 0x0002a20000000800 */
[----:B---3--:R-:W-:-:S02]  /*a280*/  LEA.HI.SX32 R156, R177, R100, 0x1b ;  /* 0x00000064b19c7211 */ /* 0x008fc400078fdaff */
        /* <DEDUP_REMOVED lines=10> */
.L_x_10248:
[----:B------:R-:W-:Y:S05]  /*a330*/  BSYNC B0 ;  /* 0x0000000000007941 */ /* 0x000fea0003800000 */
.L_x_10247:
[----:B-12---:R1:W2:Y:S01]  /*a340*/  LDS R69, [R156+0x1c80] ;  /* 0x001c80009c457984 */ /* 0x0062a20000000800 */
[----:B------:R-:W-:Y:S01]  /*a350*/  BSSY B0, `(.L_x_10249) ;  /* 0x0000006000007945 */ /* 0x000fe20003800000 */
[----:B------:R-:W-:Y:S02]  /*a360*/  IADD3 R177, R100, 0x3c0, RZ ;  /* 0x000003c064b17810 */ /* 0x000fe40007ffe0ff */
[----:B------:R-:W-:Y:S02]  /*a370*/  LEA.HI.SX32 R68, R175, R100, 0x1b ;  /* 0x00000064af447211 */ /* 0x000fe400078fdaff */
[----:B------:R-:W-:Y:S01]  /*a380*/  LEA R162, R162, R99, 0x2 ;  /* 0x00000063a2a27211 */ /* 0x000fe200078e10ff */
[----:B------:R-:W-:Y:S06]  /*a390*/  @!P0 BRA `(.L_x_10250) ;  /* 0x0000000000048947 */ /* 0x000fec0003800000 */
[----:B--2---:R3:W-:Y:S02]  /*a3a0*/  REDG.E.ADD.F32.FTZ.RN.STRONG.GPU desc[UR22][R2.64+-0x1400], R69 ;  /* 0xffec0045020079a6 */ /* 0x0047e4000c10f396 */
.L_x_10250:
[----:B------:R-:W-:Y:S05]  /*a3b0*/  BSYNC B0 ;  /* 0x0000000000007941 */ /* 0x000fea0003800000 */
.L_x_10249:
[----:B--23--:R2:W3:Y:S01]  /*a3c0*/  LDS R69, [R162+0x1d80] ;  /* 0x001d8000a2457984 */ /* 0x00c4e20000000800 */
[----:B------:R-:W-:Y:S01]  /*a3d0*/  BSSY B0, `(.L_x_10251) ;  /* 0x0000006000007945 */ /* 0x000fe20003800000 */
[----:B------:R-:W-:Y:S02]  /*a3e0*/  IADD3 R175, R100, 0x400, RZ ;  /* 0x0000040064af7810 */ /* 0x000fe40007ffe0ff */
[----:B-1----:R-:W-:Y:S02]  /*a3f0*/  LEA.HI.SX32 R156, R177, R100, 0x1b ;  /* 0x00000064b19c7211 */ /* 0x002fe400078fdaff */
[----:B0-----:R-:W-:Y:S01]  /*a400*/  LEA R164, R68, R99, 0x2 ;  /* 0x0000006344a47211 */ /* 0x001fe200078e10ff */
[----:B------:R-:W-:Y:S06]  /*a410*/  @!P1 BRA `(.L_x_10252) ;  /* 0x0000000000049947 */ /* 0x000fec0003800000 */
[----:B---3--:R0:W-:Y:S02]  /*a420*/  REDG.E.ADD.F32.FTZ.RN.STRONG.GPU desc[UR22][R2.64+-0x1300], R69 ;  /* 0xffed0045020079a6 */ /* 0x0081e4000c10f396 */
.L_x_10252:
[----:B------:R-:W-:Y:S05]  /*a430*/  BSYNC B0 ;  /* 0x0000000000007941 */ /* 0x000fea0003800000 */
.L_x_10251:
[----:B0--3--:R0:W1:Y:S01]  /*a440*/  LDS R69, [R164+0x1e80] ;  /* 0x001e8000a4457984 */ /* 0x0090620000000800 */
[----:B------:R-:W-:Y:S01]  /*a450*/  BSSY B0, `(.L_x_10253) ;  /* 0x0000006000007945 */ /* 0x000fe20003800000 */
[----:B------:R-:W-:Y:S02]  /*a460*/  IADD3 R177, R100, 0x440, RZ ;  /* 0x0000044064b17810 */ /* 0x000fe40007ffe0ff */
[----:B------:R-:W-:Y:S02]  /*a470*/  LEA.HI.SX32 R68, R175, R100, 0x1b ;  /* 0x00000064af447211 */ /* 0x000fe400078fdaff */
[----:B--2---:R-:W-:Y:S01]  /*a480*/  LEA R162, R156, R99, 0x2 ;  /* 0x000000639ca27211 */ /* 0x004fe200078e10ff */
[----:B------:R-:W-:Y:S06]  /*a490*/  @!P2 BRA `(.L_x_10254) ;  /* 0x000000000004a947 */ /* 0x000fec0003800000 */
[----:B-1----:R2:W-:Y:S02]  /*a4a0*/  REDG.E.ADD.F32.FTZ.RN.STRONG.GPU desc[UR22][R2.64+-0x1200], R69 ;  /* 0xffee0045020079a6 */ /* 0x0025e4000c10f396 */
.L_x_10254:
[----:B------:R-:W-:Y:S05]  /*a4b0*/  BSYNC B0 ;  /* 0x0000000000007941 */ /* 0x000fea0003800000 */
.L_x_10253:
[----:B-12---:R1:W2:Y:S01]  /*a4c0*/  LDS R69, [R162+0x1f80] ;  /* 0x001f8000a2457984 */ /* 0x0062a20000000800 */
[----:B------:R-:W-:Y:S01]  /*a4d0*/  BSSY B0, `(.L_x_10255) ;  /* 0x0000005000007945 */ /* 0x000fe20003800000 */
[----:B------:R-:W-:Y:S02]  /*a4e0*/  LEA.HI.SX32 R156, R177, R100, 0x1b ;  /* 0x00000064b19c7211 */ /* 0x000fe400078fdaff */
[----:B------:R-:W-:Y:S01]  /*a4f0*/  LEA R68, R68, R99, 0x2 ;  /* 0x0000006344447211 */ /* 0x000fe200078e10ff */
[----:B------:R-:W-:Y:S06]  /*a500*/  @!P3 BRA `(.L_x_10256) ;  /* 0x000000000004b947 */ /* 0x000fec0003800000 */
[----:B--2---:R3:W-:Y:S02]  /*a510*/  REDG.E.ADD.F32.FTZ.RN.STRONG.GPU desc[UR22][R2.64+-0x1100], R69 ;  /* 0xffef0045020079a6 */ /* 0x0047e4000c10f396 */
.L_x_10256:
[----:B------:R-:W-:Y:S05]  /*a520*/  BSYNC B0 ;  /* 0x0000000000007941 */ /* 0x000fea0003800000 */
.L_x_10255:
[----:B--23--:R2:W3:Y:S01]  /*a530*/  LDS R69, [R68+0x2080] ;  /* 0x0020800044457984 */ /* 0x00c4e20000000800 */
[----:B------:R-:W-:Y:S01]  /*a540*/  BSSY B0, `(.L_x_10257) ;  /* 0x0000004000007945 */ /* 0x000fe20003800000 */
[----:B------:R-:W-:-:S03]  /*a550*/  LEA R156, R156, R99, 0x2 ;  /* 0x000000639c9c7211 */ /* 0x000fc600078e10ff */
[----:B------:R-:W-:Y:S05]  /*a560*/  @!P4 BRA `(.L_x_10258) ;  /* 0x000000000004c947 */ /* 0x000fea0003800000 */
[----:B---3--:R4:W-:Y:S02]  /*a570*/  REDG.E.ADD.F32.FTZ.RN.STRONG.GPU desc[UR22][R2.64+-0x1000], R69 ;  /* 0xfff00045020079a6 */ /* 0x0089e4000c10f396 */
.L_x_10258:
[----:B------:R-:W-:Y:S05]  /*a580*/  BSYNC B0 ;  /* 0x0000000000007941 */ /* 0x000fea0003800000 */
.L_x_10257:
[----:B---34-:R3:W4:Y:S01]  /*a590*/  LDS R69, [R156+0x2180] ;  /* 0x002180009c457984 */ /* 0x0187220000000800 */
[----:B------:R-:W-:Y:S01]  /*a5a0*/  BSSY B0, `(.L_x_10259) ;  /* 0x0000005000007945 */ /* 0x000fe20003800000 */
[C---:B------:R-:W-:Y:S02]  /*a5b0*/  IADD3 R175, R100.reuse, 0x480, RZ ;  /* 0x0000048064af7810 */ /* 0x040fe40007ffe0ff */
[----:B------:R-:W-:Y:S01]  /*a5c0*/  IADD3 R177, R100, 0x4c0, RZ ;  /* 0x000004c064b17810 */ /* 0x000fe20007ffe0ff */
[----:B------:R-:W-:Y:S06]  /*a5d0*/  @!P5 BRA `(.L_x_10260) ;  /* 0x000000000004d947 */ /* 0x000fec0003800000 */
[----:B----4-:R4:W-:Y:S02]  /*a5e0*/  REDG.E.ADD.F32.FTZ.RN.STRONG.GPU desc[UR22][R2.64+-0xf00], R69 ;  /* 0xfff10045020079a6 */ /* 0x0109e4000c10f396 */
.L_x_10260:
[----:B------:R-:W-:Y:S05]  /*a5f0*/  BSYNC B0 ;  /* 0x0000000000007941 */ /* 0x000fea0003800000 */
.L_x_10259:
        /* <DEDUP_REMOVED lines=18> */
.L_x_10262:
[----:B------:R-:W-:Y:S05]  /*a720*/  BSYNC B0 ;  /* 0x0000000000007941 */ /* 0x000fea0003800000 */
.L_x_10261:
[----:B-12---:R1:W2:Y:S01]  /*a730*/  LDS R69, [R156+0x2380] ;  /* 0x002380009c457984 */ /* 0x0062a20000000800 */
[----:B------:R-:W-:Y:S01]  /*a740*/  BSSY B0, `(.L_x_10263) ;  /* 0x0000006000007945 */ /* 0x000fe20003800000 */
[----:B------:R-:W-:Y:S02]  /*a750*/  IADD3 R177, R100, 0x580, RZ ;  /* 0x0000058064b17810 */ /* 0x000fe40007ffe0ff */
[----:B------:R-:W-:Y:S02]  /*a760*/  LEA.HI.SX32 R68, R175, R100, 0x1b ;  /* 0x00000064af447211 */ /* 0x000fe400078fdaff */
[----:B------:R-:W-:Y:S01]  /*a770*/  LEA R162, R162, R99, 0x2 ;  /* 0x00000063a2a27211 */ /* 0x000fe200078e10ff */
[----:B------:R-:W-:Y:S06]  /*a780*/  @!P0 BRA `(.L_x_10264) ;  /* 0x0000000000048947 */ /* 0x000fec0003800000 */
[----:B--2---:R3:W-:Y:S02]  /*a790*/  REDG.E.ADD.F32.FTZ.RN.STRONG.GPU desc[UR22][R2.64+-0xd00], R69 ;  /* 0xfff30045020079a6 */ /* 0x0047e4000c10f396 */
.L_x_10264:
[----:B------:R-:W-:Y:S05]  /*a7a0*/  BSYNC B0 ;  /* 0x0000000000007941 */ /* 0x000fea0003800000 */
.L_x_10263:
[----:B--23--:R2:W3:Y:S01]  /*a7b0*/  LDS R69, [R162+0x2480] ;  /* 0x00248000a2457984 */ /* 0x00c4e20000000800 */
[----:B------:R-:W-:Y:S01]  /*a7c0*/  BSSY B0, `(.L_x_10265) ;  /* 0x0000006000007945 */ /* 0x000fe20003800000 */
[----:B------:R-:W-:Y:S02]  /*a7d0*/  IADD3 R175, R100, 0x5c0, RZ ;  /* 0x000005c064af7810 */ /* 0x000fe40007ffe0ff */
[----:B-1----:R-:W-:Y:S02]  /*a7e0*/  LEA.HI.SX32 R156, R177, R100, 0x1b ;  /* 0x00000064b19c7211 */ /* 0x002fe400078fdaff */
[----:B0-----:R-:W-:Y:S01]  /*a7f0*/  LEA R164, R68, R99, 0x2 ;  /* 0x0000006344a47211 */ /* 0x001fe200078e10ff */
[----:B------:R-:W-:Y:S06]  /*a800*/  @!P1 BRA `(.L_x_10266) ;  /* 0x0000000000049947 */ /* 0x000fec0003800000 */
[----:B---3--:R0:W-:Y:S02]  /*a810*/  REDG.E.ADD.F32.FTZ.RN.STRONG.GPU desc[UR22][R2.64+-0xc00], R69 ;  /* 0xfff40045020079a6 */ /* 0x0081e4000c10f396 */
.L_x_10266:
[----:B------:R-:W-:Y:S05]  /*a820*/  BSYNC B0 ;  /* 0x0000000000007941 */ /* 0x000fea0003800000 */
.L_x_10265:
[----:B0--3--:R0:W1:Y:S01]  /*a830*/  LDS R69, [R164+0x2580] ;  /* 0x00258000a4457984 */ /* 0x0090620000000800 */
[----:B------:R-:W-:Y:S01]  /*a840*/  BSSY B0, `(.L_x_10267) ;  /* 0x0000006000007945 */ /* 0x000fe20003800000 */
[----:B------:R-:W-:Y:S02]  /*a850*/  IADD3 R177, R100, 0x600, RZ ;  /* 0x0000060064b17810 */ /* 0x000fe40007ffe0ff */
[----:B------:R-:W-:Y:S02]  /*a860*/  LEA.HI.SX32 R68, R175, R100, 0x1b ;  /* 0x00000064af447211 */ /* 0x000fe400078fdaff */
[----:B--2---:R-:W-:Y:S01]  /*a870*/  LEA R162, R156, R99, 0x2 ;  /* 0x000000639ca27211 */ /* 0x004fe200078e10ff */
[----:B------:R-:W-:Y:S06]  /*a880*/  @!P2 BRA `(.L_x_10268) ;  /* 0x000000000004a947 */ /* 0x000fec0003800000 */
[----:B-1----:R2:W-:Y:S02]  /*a890*/  REDG.E.ADD.F32.FTZ.RN.STRONG.GPU desc[UR22][R2.64+-0xb00], R69 ;  /* 0xfff50045020079a6 */ /* 0x0025e4000c10f396 */
.L_x_10268:
[----:B------:R-:W-:Y:S05]  /*a8a0*/  BSYNC B0 ;  /* 0x0000000000007941 */ /* 0x000fea0003800000 */
.L_x_10267:
[----:B-12---:R1:W2:Y:S01]  /*a8b0*/  LDS R69, [R162+0x2680] ;  /* 0x00268000a2457984 */ /* 0x0062a20000000800 */
[----:B------:R-:W-:Y:S01]  /*a8c0*/  BSSY B0, `(.L_x_10269) ;  /* 0x0000005000007945 */ /* 0x000fe20003800000 */
[----:B------:R-:W-:Y:S02]  /*a8d0*/  LEA.HI.SX32 R156, R177, R100, 0x1b ;  /* 0x00000064b19c7211 */ /* 0x000fe400078fdaff */
[----:B------:R-:W-:Y:S01]  /*a8e0*/  LEA R68, R68, R99, 0x2 ;  /* 0x0000006344447211 */ /* 0x000fe200078e10ff */
[----:B------:R-:W-:Y:S06]  /*a8f0*/  @!P3 BRA `(.L_x_10270) ;  /* 0x000000000004b947 */ /* 0x000fec0003800000 */
[----:B--2---:R3:W-:Y:S02]  /*a900*/  REDG.E.ADD.F32.FTZ.RN.STRONG.GPU desc[UR22][R2.64+-0xa00], R69 ;  /* 0xfff60045020079a6 */ /* 0x0047e4000c10f396 */
.L_x_10270:
[----:B------:R-:W-:Y:S05]  /*a910*/  BSYNC B0 ;  /* 0x0000000000007941 */ /* 0x000fea0003800000 */
.L_x_10269:
[----:B--23--:R2:W3:Y:S01]  /*a920*/  LDS R69, [R68+0x2780] ;  /* 0x0027800044457984 */ /* 0x00c4e20000000800 */
[----:B------:R-:W-:Y:S01]  /*a930*/  BSSY B0, `(.L_x_10271) ;  /* 0x0000004000007945 */ /* 0x000fe20003800000 */
[----:B------:R-:W-:-:S03]  /*a940*/  LEA R156, R156, R99, 0x2 ;  /* 0x000000639c9c7211 */ /* 0x000fc600078e10ff */
[----:B------:R-:W-:Y:S05]  /*a950*/  @!P4 BRA `(.L_x_10272) ;  /* 0x000000000004c947 */ /* 0x000fea0003800000 */
[----:B---3--:R4:W-:Y:S02]  /*a960*/  REDG.E.ADD.F32.FTZ.RN.STRONG.GPU desc[UR22][R2.64+-0x900], R69 ;  /* 0xfff70045020079a6 */ /* 0x0089e4000c10f396 */
.L_x_10272:
[----:B------:R-:W-:Y:S05]  /*a970*/  BSYNC B0 ;  /* 0x0000000000007941 */ /* 0x000fea0003800000 */
.L_x_10271:
[----:B---34-:R3:W4:Y:S01]  /*a980*/  LDS R69, [R156+0x2880] ;  /* 0x002880009c457984 */ /* 0x0187220000000800 */
[----:B------:R-:W-:Y:S01]  /*a990*/  BSSY B0, `(.L_x_10273) ;  /* 0x0000005000007945 */ /* 0x000fe20003800000 */
[C---:B------:R-:W-:Y:S02]  /*a9a0*/  IADD3 R175, R100.reuse, 0x640, RZ ;  /* 0x0000064064af7810 */ /* 0x040fe40007ffe0ff */
[----:B------:R-:W-:Y:S01]  /*a9b0*/  IADD3 R177, R100, 0x680, RZ ;  /* 0x0000068064b17810 */ /* 0x000fe20007ffe0ff */
[----:B------:R-:W-:Y:S06]  /*a9c0*/  @!P5 BRA `(.L_x_10274) ;  /* 0x000000000004d947 */ /* 0x000fec0003800000 */
[----:B----4-:R4:W-:Y:S02]  /*a9d0*/  REDG.E.ADD.F32.FTZ.RN.STRONG.GPU desc[UR22][R2.64+-0x800], R69 ;  /* 0xfff80045020079a6 */ /* 0x0109e4000c10f396 */
.L_x_10274:
[----:B------:R-:W-:Y:S05]  /*a9e0*/  BSYNC B0 ;  /* 0x0000000000007941 */ /* 0x000fea0003800000 */
.L_x_10273:
        /* <DEDUP_REMOVED lines=18> */
.L_x_10276:
[----:B------:R-:W-:Y:S05]  /*ab10*/  BSYNC B0 ;  /* 0x0000000000007941 */ /* 0x000fea0003800000 */
.L_x_10275:
[----:B-12---:R1:W2:Y:S01]  /*ab20*/  LDS R69, [R156+0x2a80] ;  /* 0x002a80009c457984 */ /* 0x0062a20000000800 */
[----:B------:R-:W-:Y:S01]  /*ab30*/  BSSY B0, `(.L_x_10277) ;  /* 0x0000006000007945 */ /* 0x000fe20003800000 */
[----:B------:R-:W-:Y:S02]  /*ab40*/  IADD3 R177, R100, 0x740, RZ ;  /* 0x0000074064b17810 */ /* 0x000fe40007ffe0ff */
[----:B------:R-:W-:Y:S02]  /*ab50*/  LEA.HI.SX32 R68, R175, R100, 0x1b ;  /* 0x00000064af447211 */ /* 0x000fe400078fdaff */
[----:B------:R-:W-:Y:S01]  /*ab60*/  LEA R162, R162, R99, 0x2 ;  /* 0x00000063a2a27211 */ /* 0x000fe200078e10ff */
[----:B------:R-:W-:Y:S06]  /*ab70*/  @!P0 BRA `(.L_x_10278) ;  /* 0x0000000000048947 */ /* 0x000fec0003800000 */
[----:B--2---:R3:W-:Y:S02]  /*ab80*/  REDG.E.ADD.F32.FTZ.RN.STRONG.GPU desc[UR22][R2.64+-0x600], R69 ;  /* 0xfffa0045020079a6 */ /* 0x0047e4000c10f396 */
.L_x_10278:
[----:B------:R-:W-:Y:S05]  /*ab90*/  BSYNC B0 ;  /* 0x0000000000007941 */ /* 0x000fea0003800000 */
.L_x_10277:
[----:B--23--:R2:W3:Y:S01]  /*aba0*/  LDS R69, [R162+0x2b80] ;  /* 0x002b8000a2457984 */ /* 0x00c4e20000000800 */
[----:B------:R-:W-:Y:S01]  /*abb0*/  BSSY B0, `(.L_x_10279) ;  /* 0x0000006000007945 */ /* 0x000fe20003800000 */
[----:B------:R-:W-:Y:S02]  /*abc0*/  IADD3 R175, R100, 0x780, RZ ;  /* 0x0000078064af7810 */ /* 0x000fe40007ffe0ff */
[----:B------:R-:W-:Y:S02]  /*abd0*/  LEA.HI.SX32 R70, R177, R100, 0x1b ;  /* 0x00000064b1467211 */ /* 0x000fe400078fdaff */
[----:B-1----:R-:W-:Y:S01]  /*abe0*/  LEA R156, R68, R99, 0x2 ;  /* 0x00000063449c7211 */ /* 0x002fe200078e10ff */
[----:B------:R-:W-:Y:S06]  /*abf0*/  @!P1 BRA `(.L_x_10280) ;  /* 0x0000000000049947 */ /* 0x000fec0003800000 */
[----:B---3--:R1:W-:Y:S02]  /*ac00*/  REDG.E.ADD.F32.FTZ.RN.STRONG.GPU desc[UR22][R2.64+-0x500], R69 ;  /* 0xfffb0045020079a6 */ /* 0x0083e4000c10f396 */
.L_x_10280:
[----:B------:R-:W-:Y:S05]  /*ac10*/  BSYNC B0 ;  /* 0x0000000000007941 */ /* 0x000fea0003800000 */
.L_x_10279:
[----:B-1-3--:R1:W3:Y:S01]  /*ac20*/  LDS R69, [R156+0x2c80] ;  /* 0x002c80009c457984 */ /* 0x00a2e20000000800 */
[----:B------:R-:W-:Y:S01]  /*ac30*/  BSSY B0, `(.L_x_10281) ;  /* 0x0000006000007945 */ /* 0x000fe20003800000 */
[----:B------:R-:W-:Y:S02]  /*ac40*/  IADD3 R177, R100, 0x7c0, RZ ;  /* 0x000007c064b17810 */ /* 0x000fe40007ffe0ff */
[----:B------:R-:W-:Y:S02]  /*ac50*/  LEA.HI.SX32 R68, R175, R100, 0x1b ;  /* 0x00000064af447211 */ /* 0x000fe400078fdaff */
[----:B--2---:R-:W-:Y:S01]  /*ac60*/  LEA R162, R70, R99, 0x2 ;  /* 0x0000006346a27211 */ /* 0x004fe200078e10ff */
[----:B------:R-:W-:Y:S06]  /*ac70*/  @!P2 BRA `(.L_x_10282) ;  /* 0x000000000004a947 */ /* 0x000fec0003800000 */
[----:B---3--:R2:W-:Y:S02]  /*ac80*/  REDG.E.ADD.F32.FTZ.RN.STRONG.GPU desc[UR22][R2.64+-0x400], R69 ;  /* 0xfffc0045020079a6 */ /* 0x0085e4000c10f396 */
.L_x_10282:
[----:B------:R-:W-:Y:S05]  /*ac90*/  BSYNC B0 ;  /* 0x0000000000007941 */ /* 0x000fea0003800000 */
.L_x_10281:
[----:B--23--:R2:W3:Y:S01]  /*aca0*/  LDS R69, [R162+0x2d80] ;  /* 0x002d8000a2457984 */ /* 0x00c4e20000000800 */
[----:B------:R-:W-:Y:S01]  /*acb0*/  BSSY B0, `(.L_x_10283) ;  /* 0x0000006000007945 */ /* 0x000fe20003800000 */
[----:B-1----:R-:W-:Y:S01]  /*acc0*/  LEA R156, R68, R99, 0x2 ;  /* 0x00000063449c7211 */ /* 0x002fe200078e10ff */
[----:B------:R-:W-:Y:S01]  /*acd0*/  FMUL.FTZ R68, R76, R213 ;  /* 0x000000d54c447220 */ /* 0x000fe20000410000 */
[----:B------:R-:W-:Y:S01]  /*ace0*/  LEA.HI.SX32 R70, R177, R100, 0x1b ;  /* 0x00000064b1467211 */ /* 0x000fe200078fdaff */
[----:B------:R-:W-:Y:S06]  /*acf0*/  @!P3 BRA `(.L_x_10284) ;  /* 0x000000000004b947 */ /* 0x000fec0003800000 */
[----:B---3--:R1:W-:Y:S02]  /*ad00*/  REDG.E.ADD.F32.FTZ.RN.STRONG.GPU desc[UR22][R2.64+-0x300], R69 ;  /* 0xfffd0045020079a6 */ /* 0x0083e4000c10f396 */
.L_x_10284:
[----:B------:R-:W-:Y:S05]  /*ad10*/  BSYNC B0 ;  /* 0x0000000000007941 */ /* 0x000fea0003800000 */
.L_x_10283:
[----:B-1-3--:R1:W3:Y:S01]  /*ad20*/  LDS R69, [R156+0x2e80] ;  /* 0x002e80009c457984 */ /* 0x00a2e20000000800 */
[----:B------:R-:W-:Y:S01]  /*ad30*/  BSSY B0, `(.L_x_10285) ;  /* 0x0000005000007945 */ /* 0x000fe20003800000 */
[----:B------:R-:W-:Y:S01]  /*ad40*/  LEA R70, R70, R99, 0x2 ;  /* 0x0000006346467211 */ /* 0x000fe200078e10ff */
[----:B------:R-:W-:Y:S02]  /*ad50*/  FFMA.FTZ R68, R223, R173, R68 ;  /* 0x000000addf447223 */ /* 0x000fe40000010044 */
[----:B------:R-:W-:Y:S05]  /*ad60*/  @!P4 BRA `(.L_x_10286) ;  /* 0x000000000004c947 */ /* 0x000fea0003800000 */
[----:B---3--:R4:W-:Y:S02]  /*ad70*/  REDG.E.ADD.F32.FTZ.RN.STRONG.GPU desc[UR22][R2.64+-0x200], R69 ;  /* 0xfffe0045020079a6 */ /* 0x0089e4000c10f396 */
.L_x_10286:
[----:B------:R-:W-:Y:S05]  /*ad80*/  BSYNC B0 ;  /* 0x0000000000007941 */ /* 0x000fea0003800000 */
.L_x_10285:
[----:B---34-:R3:W4:Y:S01]  /*ad90*/  LDS R69, [R70+0x2f80] ;  /* 0x002f800046457984 */ /* 0x0187220000000800 */
[----:B------:R-:W-:Y:S01]  /*ada0*/  BSSY B0, `(.L_x_10287) ;  /* 0x0000004000007945 */ /* 0x000fe20003800000 */
[----:B------:R-:W-:-:S03]  /*adb0*/  FADD.FTZ R68, R71, R68 ;  /* 0x0000004447447221 */ /* 0x000fc60000010000 */
[----:B------:R-:W-:Y:S05]  /*adc0*/  @!P5 BRA `(.L_x_10288) ;  /* 0x000000000004d947 */ /* 0x000fea0003800000 */
[----:B----4-:R4:W-:Y:S02]  /*add0*/  REDG.E.ADD.F32.FTZ.RN.STRONG.GPU desc[UR22][R2.64+-0x100], R69 ;  /* 0xffff0045020079a6 */ /* 0x0109e4000c10f396 */
.L_x_10288:
[----:B------:R-:W-:Y:S05]  /*ade0*/  BSYNC B0 ;  /* 0x0000000000007941 */ /* 0x000fea0003800000 */
.L_x_10287:
[----:B--2---:R-:W2:Y:S01]  /*adf0*/  LDL R162, [R1+0xc] ;  /* 0x00000c0001a27983 */ /* 0x004ea20000100800 */
[----:B----4-:R-:W-:Y:S01]  /*ae00*/  MOV R69, R116 ;  /* 0x0000007400457202 */ /* 0x010fe20000000f00 */
[----:B------:R-:W-:Y:S01]  /*ae10*/  FMUL.FTZ R76, R76, R137 ;  /* 0x000000894c4c7220 */ /* 0x000fe20000410000 */
[----:B---3--:R-:W-:Y:S01]  /*ae20*/  MOV R70, R205 ;  /* 0x000000cd00467202 */ /* 0x008fe20000000f00 */
[----:B0-----:R-:W0:Y:S01]  /*ae30*/  S2R R164, SR_LANEID ;  /* 0x0000000000a47919 */ /* 0x001e220000000000 */
[----:B------:R-:W-:Y:S01]  /*ae40*/  MOV R71, R150 ;  /* 0x0000009600477202 */ /* 0x000fe20000000f00 */
[----:B------:R-:W-:Y:S01]  /*ae50*/  FFMA.FTZ R76, R223, R134, R76 ;  /* 0x00000086df4c7223 */ /* 0x000fe2000001004c */
[----:B------:R-:W-:Y:S01]  /*ae60*/  ISETP.NE.AND P2, PT, R100, RZ, PT ;  /* 0x000000ff6400720c */ /* 0x000fe20003f45270 */
[----:B------:R-:W3:Y:S01]  /*ae70*/  SHFL.DOWN PT, R2, R116, 0x1, 0x1f ;  /* 0x08201f0074027f89 */ /* 0x000ee200000e0000 */
[----:B------:R-:W-:Y:S01]  /*ae80*/  FMUL.FTZ R135, R198, R135 ;  /* 0x00000087c6877220 */ /* 0x000fe20000410000 */
[----:B------:R-:W-:Y:S01]  /*ae90*/  FFMA.FTZ R83, R83, R212, R76 ;  /* 0x000000d453537223 */ /* 0x000fe2000001004c */
[----:B------:R-:W-:Y:S01]  /*aea0*/  FMUL.FTZ R132, R197, R132 ;  /* 0x00000084c5847220 */ /* 0x000fe20000410000 */
[----:B------:R-:W4:Y:S01]  /*aeb0*/  SHFL.DOWN PT, R175, R205, 0x1, 0x1f ;  /* 0x08201f00cdaf7f89 */ /* 0x000f2200000e0000 */
[----:B------:R-:W-:Y:S01]  /*aec0*/  FMUL.FTZ R126, R199, R126 ;  /* 0x0000007ec77e7220 */ /* 0x000fe20000410000 */
[----:B------:R-:W-:Y:S01]  /*aed0*/  FADD.FTZ R36, R83, R36 ;  /* 0x0000002453247221 */ /* 0x000fe20000010000 */
[----:B------:R-:W-:Y:S01]  /*aee0*/  FMUL.FTZ R127, R200, R127 ;  /* 0x0000007fc87f7220 */ /* 0x000fe20000410000 */
[----:B-1----:R-:W1:Y:S01]  /*aef0*/  SHFL.DOWN PT, R156, R150, 0x1, 0x1f ;  /* 0x08201f00969c7f89 */ /* 0x002e6200000e0000 */
        /* <DEDUP_REMOVED lines=33> */
[----:B----4-:R-:W-:Y:S01]  /*b110*/  @!P0 FADD.FTZ R70, R70, R175 ;  /* 0x000000af46468221 */ /* 0x010fe20000010000 */
[----:B-1----:R-:W-:Y:S01]  /*b120*/  @!P0 FADD.FTZ R71, R71, R156 ;  /* 0x0000009c47478221 */ /* 0x002fe20000010000 */
[----:B-----5:R-:W-:Y:S01]  /*b130*/  @!P0 FADD.FTZ R68, R3, R68 ;  /* 0x0000004403448221 */ /* 0x020fe20000010000 */
        /* <DEDUP_REMOVED lines=104> */
.L_x_10290:
[----:B------:R-:W-:Y:S05]  /*b7c0*/  BSYNC B0 ;  /* 0x0000000000007941 */ /* 0x000fea0003800000 */
.L_x_10289:
[----:B------:R-:W-:Y:S02]  /*b7d0*/  UIADD3 UR7, UR7, 0x1, URZ ;  /* 0x0000000107077890 */ /* 0x000fe4000fffe03f */
[----:B------:R-:W-:Y:S02]  /*b7e0*/  UIADD3 UR8, UP1, UR8, 0x1, URZ ;  /* 0x0000000108087890 */ /* 0x000fe4000ff3e03f */
[----:B------:R-:W-:Y:S02]  /*b7f0*/  UISETP.GE.AND UP0, UPT, UR7, UR54, UPT ;  /* 0x000000360700728c */ /* 0x000fe4000bf06270 */
[----:B------:R-:W-:-:S04]  /*b800*/  UIADD3.X UR9, URZ, UR9, URZ, UP1, !UPT ;  /* 0x000000093f097290 */ /* 0x000fc80008ffe43f */
[----:B------:R-:W-:-:S13]  /*b810*/  PLOP3.LUT P0, PT, PT, PT, UP0, 0x80, 0x0 ;  /* 0x000000000000781c */ /* 0x000fda0003f0f008 */
[----:B------:R-:W-:Y:S05]  /*b820*/  @!P0 BRA `(.L_x_10291) ;  /* 0xffffff7400508947 */ /* 0x000fea000383ffff */
.L_x_10196:
[----:B-1----:R-:W2:Y:S01]  /*b830*/  LDL.LU R0, [R1+0x18] ;  /* 0x0000180001007983 */ /* 0x002ea20000300800 */
[----:B------:R-:W-:Y:S01]  /*b840*/  F2FP.BF16.F32.PACK_AB R23, R8, R16 ;  /* 0x000000100817723e */ /* 0x000fe200000010ff */
[----:B------:R-:W-:Y:S02]  /*b850*/  ULDC.64 UR20, c[0x0][0x388] ;  /* 0x0000e20000147ab9 */ /* 0x000fe40000000a00 */
[----:B0-----:R-:W3:Y:S01]  /*b860*/  LDL.LU R68, [R1+0x10] ;  /* 0x0000100001447983 */ /* 0x001ee20000300800 */
[----:B------:R-:W-:Y:S01]  /*b870*/  F2FP.BF16.F32.PACK_AB R22, R9, R17 ;  /* 0x000000110916723e */ /* 0x000fe200000010ff */
[----:B------:R-:W-:Y:S01]  /*b880*/  USHF.R.S32.HI UR27, URZ, 0x1f, UR26 ;  /* 0x0000001f3f1b7899 */ /* 0x000fe2000801141a */
[----:B------:R-:W-:Y:S01]  /*b890*/  F2FP.BF16.F32.PACK_AB R21, R10, R18 ;  /* 0x000000120a15723e */ /* 0x000fe200000010ff */
[----:B------:R-:W-:Y:S01]  /*b8a0*/  UIMAD UR7, UR13, UR20, URZ ;  /* 0x000000140d0772a4 */ /* 0x000fe2000f8e023f */
[----:B------:R-:W-:Y:S01]  /*b8b0*/  F2FP.BF16.F32.PACK_AB R20, R11, R19 ;  /* 0x000000130b14723e */ /* 0x000fe200000010ff */
[----:B------:R-:W-:Y:S01]  /*b8c0*/  BAR.SYNC.DEFER_BLOCKING 0x0 ;  /* 0x0000000000007b1d */ /* 0x000fe20000010000 */
        /* <DEDUP_REMOVED lines=16> */
[----:B------:R-:W-:Y:S02]  /*b9d0*/  UIADD3 UR50, UP3, UR50, -0x800, URZ ;  /* 0xfffff80032327890 */ /* 0x000fe4000ff7e03f */
[----:B------:R-:W-:Y:S02]  /*b9e0*/  ULEA.HI.X UR8, UR8, UR21, UR9, 0x1, UP0 ;  /* 0x0000001508087291 */ /* 0x000fe400080f0c09 */
[----:B------:R-:W-:Y:S01]  /*b9f0*/  MOV R2, UR7 ;  /* 0x0000000700027c02 */ /* 0x000fe20008000f00 */
[----:B------:R-:W-:Y:S01]  /*ba00*/  ULDC.64 UR20, c[0x0][0x3b0] ;  /* 0x0000ec0000147ab9 */ /* 0x000fe20000000a00 */
[----:B------:R-:W-:Y:S02]  /*ba10*/  UIADD3 UR53, UP4, UR53, -0x800, URZ ;  /* 0xfffff80035357890 */ /* 0x000fe4000ff9e03f */
[----:B------:R-:W-:Y:S01]  /*ba20*/  MOV R3, UR8 ;  /* 0x0000000800037c02 */ /* 0x000fe20008000f00 */
[----:B------:R-:W-:Y:S01]  /*ba30*/  ULDC.64 UR8, c[0x0][0x3a8] ;  /* 0x0000ea0000087ab9 */ /* 0x000fe20000000a00 */
[----:B------:R-:W-:-:S02]  /*ba40*/  UIADD3 UR6, UR6, 0x1, URZ ;  /* 0x0000000106067890 */ /* 0x000fc4000fffe03f */
[----:B------:R-:W-:Y:S01]  /*ba50*/  UIMAD UR7, UR13, UR8, URZ ;  /* 0x000000080d0772a4 */ /* 0x000fe2000f8e023f */
[----:B------:R-:W-:Y:S01]  /*ba60*/  IMAD.WIDE R2, R98, 0x10, R2 ;  /* 0x0000001062027825 */ /* 0x000fe200078e0202 */
[----:B------:R-:W-:Y:S02]  /*ba70*/  UIMAD.WIDE.U32 UR26, UR12, UR8, UR26 ;  /* 0x000000080c1a72a5 */ /* 0x000fe4000f8e001a */
[----:B------:R-:W-:Y:S02]  /*ba80*/  UIMAD UR7, UR12, UR9, UR7 ;  /* 0x000000090c0772a4 */ /* 0x000fe4000f8e0207 */
[----:B------:R-:W-:Y:S02]  /*ba90*/  UIADD3.X UR17, UR17, -0x1, URZ, UP1, !UPT ;  /* 0xffffffff11117890 */ /* 0x000fe40008ffe43f */
[----:B------:R-:W-:Y:S02]  /*baa0*/  UIADD3 UR9, UR27, UR7, URZ ;  /* 0x000000071b097290 */ /* 0x000fe4000fffe03f */
[----:B------:R-:W-:Y:S01]  /*bab0*/  UIMAD UR7, UR11, UR20, URZ ;  /* 0x000000140b0772a4 */ /* 0x000fe2000f8e023f */
[----:B------:R-:W-:Y:S01]  /*bac0*/  UMOV UR8, UR26 ;  /* 0x0000001a00087c82 */ /* 0x000fe20008000000 */
[----:B------:R-:W-:-:S02]  /*bad0*/  UIADD3.X UR15, UR15, -0x1, URZ, UP2, !UPT ;  /* 0xffffffff0f0f7890 */ /* 0x000fc400097fe43f */
[----:B------:R-:W-:Y:S02]  /*bae0*/  UIMAD UR7, UR10, UR21, UR7 ;  /* 0x000000150a0772a4 */ /* 0x000fe4000f8e0207 */
[----:B------:R-:W-:Y:S02]  /*baf0*/  UIMAD.WIDE.U32 UR8, UR10, UR20, UR8 ;  /* 0x000000140a0872a5 */ /* 0x000fe4000f8e0008 */
[----:B------:R-:W-:Y:S01]  /*bb00*/  UIADD3.X UR49, UR49, -0x1, URZ, UP3, !UPT ;  /* 0xffffffff31317890 */ /* 0x000fe20009ffe43f */
[----:B------:R-:W-:Y:S01]  /*bb10*/  ULDC.64 UR20, c[0x0][0x3f0] ;  /* 0x0000fc0000147ab9 */ /* 0x000fe20000000a00 */
[----:B------:R-:W-:Y:S02]  /*bb20*/  UIADD3 UR9, UR9, UR7, URZ ;  /* 0x0000000709097290 */ /* 0x000fe4000fffe03f */
[----:B------:R-:W-:Y:S02]  /*bb30*/  ULEA UR7, UP0, UR8, UR20, 0x1 ;  /* 0x0000001408077291 */ /* 0x000fe4000f80083f */
[----:B------:R-:W-:-:S02]  /*bb40*/  UIADD3.X UR52, UR52, -0x1, URZ, UP4, !UPT ;  /* 0xffffffff34347890 */ /* 0x000fc4000a7fe43f */
[----:B------:R-:W-:Y:S02]  /*bb50*/  ULEA.HI.X UR8, UR8, UR21, UR9, 0x1, UP0 ;  /* 0x0000001508087291 */ /* 0x000fe400080f0c09 */
[----:B------:R-:W-:-:S06]  /*bb60*/  UISETP.GT.AND UP0, UPT, UR18, 0x1, UPT ;  /* 0x000000011200788c */ /* 0x000fcc000bf04270 */
[----:B------:R-:W-:Y:S01]  /*bb70*/  PLOP3.LUT P0, PT, PT, PT, UP0, 0x80, 0x0 ;  /* 0x000000000000781c */ /* 0x000fe20003f0f008 */
[----:B--2---:R-:W-:Y:S01]  /*bb80*/  FADD.FTZ R5, R0, R51 ;  /* 0x0000003300057221 */ /* 0x004fe20000010000 */
[----:B---3--:R0:W-:Y:S03]  /*bb90*/  STS.128 [R68], R20 ;  /* 0x0000001444007388 */ /* 0x0081e60000000c00 */
[----:B------:R-:W-:Y:S01]  /*bba0*/  FADD.FTZ R0, R5, R50 ;  /* 0x0000003205007221 */ /* 0x000fe20000010000 */
[----:B------:R1:W-:Y:S01]  /*bbb0*/  STS.128 [R68+0x10], R8 ;  /* 0x0000100844007388 */ /* 0x0003e20000000c00 */
[----:B------:R-:W-:-:S03]  /*bbc0*/  NOP ;  /* 0x0000000000007918 */ /* 0x000fc60000000000 */
[----:B------:R-:W2:Y:S01]  /*bbd0*/  LDS.128 R12, [R97] ;  /* 0x00000000610c7984 */ /* 0x000ea20000000c00 */
[----:B------:R-:W-:-:S03]  /*bbe0*/  FADD.FTZ R5, R0, R49 ;  /* 0x0000003100057221 */ /* 0x000fc60000010000 */
[----:B------:R-:W3:Y:S01]  /*bbf0*/  LDS.128 R16, [R97+0x200] ;  /* 0x0002000061107984 */ /* 0x000ee20000000c00 */
[----:B0-----:R-:W-:Y:S02]  /*bc00*/  F2FP.BF16.F32.PACK_AB R23, R36, R37 ;  /* 0x000000252417723e */ /* 0x001fe400000010ff */
[----:B------:R-:W-:Y:S02]  /*bc10*/  F2FP.BF16.F32.PACK_AB R22, R38, R39 ;  /* 0x000000272616723e */ /* 0x000fe400000010ff */
[----:B-1----:R-:W-:Y:S01]  /*bc20*/  F2FP.BF16.F32.PACK_AB R9, R48, R49 ;  /* 0x000000313009723e */ /* 0x002fe200000010ff */
[----:B------:R-:W-:Y:S01]  /*bc30*/  FADD.FTZ R48, R5, R48 ;  /* 0x0000003005307221 */ /* 0x000fe20000010000 */
[----:B------:R-:W-:Y:S02]  /*bc40*/  F2FP.BF16.F32.PACK_AB R10, R46, R47 ;  /* 0x0000002f2e0a723e */ /* 0x000fe400000010ff */
[----:B------:R-:W-:Y:S01]  /*bc50*/  F2FP.BF16.F32.PACK_AB R8, R50, R51 ;  /* 0x000000333208723e */ /* 0x000fe200000010ff */
[----:B------:R-:W-:Y:S01]  /*bc60*/  FADD.FTZ R47, R48, R47 ;  /* 0x0000002f302f7221 */ /* 0x000fe20000010000 */
[----:B------:R-:W-:-:S02]  /*bc70*/  F2FP.BF16.F32.PACK_AB R11, R44, R45 ;  /* 0x0000002d2c0b723e */ /* 0x000fc400000010ff */
[----:B------:R-:W-:Y:S01]  /*bc80*/  F2FP.BF16.F32.PACK_AB R21, R40, R41 ;  /* 0x000000292815723e */ /* 0x000fe200000010ff */
[----:B------:R-:W-:Y:S01]  /*bc90*/  FADD.FTZ R46, R47, R46 ;  /* 0x0000002e2f2e7221 */ /* 0x000fe20000010000 */
[----:B------:R-:W-:-:S03]  /*bca0*/  F2FP.BF16.F32.PACK_AB R20, R42, R43 ;  /* 0x0000002b2a14723e */ /* 0x000fc600000010ff */
[----:B------:R-:W-:-:S04]  /*bcb0*/  FADD.FTZ R45, R46, R45 ;  /* 0x0000002d2e2d7221 */ /* 0x000fc80000010000 */
[----:B------:R-:W-:-:S04]  /*bcc0*/  FADD.FTZ R44, R45, R44 ;  /* 0x0000002c2d2c7221 */ /* 0x000fc80000010000 */
[----:B------:R-:W-:-:S04]  /*bcd0*/  FADD.FTZ R43, R44, R43 ;  /* 0x0000002b2c2b7221 */ /* 0x000fc80000010000 */
[----:B------:R-:W-:-:S04]  /*bce0*/  FADD.FTZ R42, R43, R42 ;  /* 0x0000002a2b2a7221 */ /* 0x000fc80000010000 */
[----:B------:R-:W-:Y:S01]  /*bcf0*/  FADD.FTZ R41, R42, R41 ;  /* 0x000000292a297221 */ /* 0x000fe20000010000 */
[----:B--2---:R-:W-:Y:S03]  /*bd00*/  STG.E.128 desc[UR22][R2.64], R12 ;  /* 0x0000000c02007986 */ /* 0x004fe6000c101d16 */
[----:B------:R-:W-:Y:S01]  /*bd10*/  FADD.FTZ R40, R41, R40 ;  /* 0x0000002829287221 */ /* 0x000fe20000010000 */
[----:B---3--:R0:W-:Y:S03]  /*bd20*/  STG.E.128 desc[UR22][R2.64+0x200], R16 ;  /* 0x0002001002007986 */ /* 0x0081e6000c101d16 */
[----:B------:R-:W-:Y:S01]  /*bd30*/  FADD.FTZ R39, R40, R39 ;  /* 0x0000002728277221 */ /* 0x000fe20000010000 */
[----:B------:R-:W-:Y:S03]  /*bd40*/  BAR.SYNC.DEFER_BLOCKING 0x0 ;  /* 0x0000000000007b1d */ /* 0x000fe60000010000 */
[----:B------:R-:W-:-:S04]  /*bd50*/  FADD.FTZ R38, R39, R38 ;  /* 0x0000002627267221 */ /* 0x000fc80000010000 */
[----:B------:R-:W-:-:S04]  /*bd60*/  FADD.FTZ R37, R38, R37 ;  /* 0x0000002526257221 */ /* 0x000fc80000010000 */
[----:B------:R-:W-:Y:S01]  /*bd70*/  FADD.FTZ R0, R37, R36 ;  /* 0x0000002425007221 */ /* 0x000fe20000010000 */
[----:B0-----:R-:W-:-:S04]  /*bd80*/  MOV R2, UR7 ;  /* 0x0000000700027c02 */ /* 0x001fc80008000f00 */
[----:B------:R-:W-:Y:S01]  /*bd90*/  STL [R1+0x18], R0 ;  /* 0x0000180001007387 */ /* 0x000fe20000100800 */
[----:B------:R-:W-:-:S03]  /*bda0*/  MOV R3, UR8 ;  /* 0x0000000800037c02 */ /* 0x000fc60008000f00 */
        /* <DEDUP_REMOVED lines=9> */
.L_x_10194:
[----:B------:R-:W-:Y:S02]  /*be40*/  ULDC.64 UR4, c[0x0][0x3d8] ;  /* 0x0000f60000047ab9 */ /* 0x000fe40000000a00 */
[----:B------:R-:W-:-:S04]  /*be50*/  ISETP.NE.U32.AND P0, PT, RZ, UR4, PT ;  /* 0x00000004ff007c0c */ /* 0x000fc8000bf05070 */
[----:B------:R-:W-:-:S13]  /*be60*/  ISETP.NE.AND.EX P0, PT, RZ, UR5, PT, P0 ;  /* 0x00000005ff007c0c */ /* 0x000fda000bf05300 */
[----:B------:R-:W-:Y:S05]  /*be70*/  @!P0 BRA `(.L_x_10293) ;  /* 0x0000000000988947 */ /* 0x000fea0003800000 */
[----:B0--3--:R-:W2:Y:S01]  /*be80*/  LDL.LU R2, [R1+0x1c] ;  /* 0x00001c0001027983 */ /* 0x009ea20000300800 */
        /* <DEDUP_REMOVED lines=26> */
[----:B------:R-:W-:Y:S01]  /*c030*/  @!P0 MOV R0, 0x400 ;  /* 0x0000040000008802 */ /* 0x000fe20000000f00 */
[----:B0-----:R-:W0:Y:S03]  /*c040*/  @!P0 S2R R3, SR_CgaCtaId ;  /* 0x0000000000038919 */ /* 0x001e260000008800 */
[----:B0-----:R-:W-:-:S05]  /*c050*/  @!P0 LEA R0, R3, R0, 0x18 ;  /* 0x0000000003008211 */ /* 0x001fca00078ec0ff */
[----:B------:R-:W0:Y:S02]  /*c060*/  @!P0 LDS R5, [R0+0x3188] ;  /* 0x0031880000058984 */ /* 0x000e240000000800 */
[----:B0-----:R-:W-:Y:S01]  /*c070*/  @!P0 FADD.FTZ R4, R4, R5 ;  /* 0x0000000504048221 */ /* 0x001fe20000010000 */
[----:B--2---:R-:W-:Y:S02]  /*c080*/  R2UR UR4, R10 ;  /* 0x000000000a0472ca */ /* 0x004fe400000e0000 */
[----:B------:R-:W-:-:S11]  /*c090*/  R2UR UR5, R11 ;  /* 0x000000000b0572ca */ /* 0x000fd600000e0000 */
[----:B------:R-:W-:Y:S02]  /*c0a0*/  MOV R2, UR4 ;  /* 0x0000000400027c02 */ /* 0x000fe40008000f00 */
[----:B------:R-:W-:-:S05]  /*c0b0*/  MOV R3, UR5 ;  /* 0x0000000500037c02 */ /* 0x000fca0008000f00 */
[----:B------:R1:W-:Y:S02]  /*c0c0*/  REDG.E.ADD.F32.FTZ.RN.STRONG.GPU desc[UR22][R2.64], R4 ;  /* 0x00000004020079a6 */ /* 0x0003e4000c10f396 */
.L_x_10294:
[----:B------:R-:W-:Y:S05]  /*c0d0*/  BSYNC B0 ;  /* 0x0000000000007941 */ /* 0x000fea0003800000 */
.L_x_10293:
        /* <DEDUP_REMOVED lines=31> */
[----:B----4-:R-:W0:Y:S01]  /*c2d0*/  @!P0 S2R R3, SR_CgaCtaId ;  /* 0x0000000000038919 */ /* 0x010e220000008800 */
        /* <DEDUP_REMOVED lines=9> */
.L_x_10296:
[----:B------:R-:W2:Y:S02]  /*c370*/  S2R R11, SR_TID.X ;  /* 0x00000000000b7919 */ /* 0x000ea40000002100 */
.L_x_10297:
[----:B------:R-:W-:Y:S05]  /*c380*/  BSYNC B0 ;  /* 0x0000000000007941 */ /* 0x000fea0003800000 */
.L_x_10295:
        /* <DEDUP_REMOVED lines=22> */
.L_x_10299:
[----:B------:R-:W-:Y:S02]  /*c4f0*/  LEA R0, R11, UR8, 0x3 ;  /* 0x000000080b007c11 */ /* 0x000fe4000f8e18ff */
[----:B01234-:R-:W-:Y:S02]  /*c500*/  MOV R3, UR5 ;  /* 0x0000000500037c02 */ /* 0x01ffe40008000f00 */
        /* <DEDUP_REMOVED lines=30> */
.L_x_10298:
[----:B------:R-:W-:Y:S05]  /*c6f0*/  EXIT ;  /* 0x000000000000794d */ /* 0x000fea0003800000 */
.L_x_10200:
[----:B------:R-:W-:Y:S01]  /*c700*/  HFMA2.MMA R229, -RZ, RZ, 0, 5.9604644775390625e-08 ;  /* 0x00000001ffe57435 */ /* 0x000fe200000001ff */
[----:B------:R-:W-:Y:S02]  /*c710*/  MOV R230, R226 ;  /* 0x000000e200e67202 */ /* 0x000fe40000000f00 */
[----:B------:R-:W-:Y:S02]  /*c720*/  MOV R228, RZ ;  /* 0x000000ff00e47202 */ /* 0x000fe40000000f00 */
[----:B------:R-:W-:-:S07]  /*c730*/  MOV R79, 0xffffffff ;  /* 0xffffffff004f7802 */ /* 0x000fce0000000f00 */
[----:B-1---5:R-:W-:Y:S05]  /*c740*/  WARPSYNC.COLLECTIVE R79, `(.L_x_10300) ;  /* 0x000000004f087348 */ /* 0x022fea0003c00000 */
[----:B------:R0:W2:Y:S02]  /*c750*/  SHFL.UP P3, R77, R230, R229, R228 ;  /* 0x040000e5e64d7389 */ /* 0x0000a400000600e4 */
[----:B012--5:R-:W-:Y:S01]  /*c760*/  ENDCOLLECTIVE ;  /* 0x000000000000791b */ /* 0x027fe20003800000 */
.L_x_10300:
[----:B------:R-:W-:Y:S02]  /*c770*/  MOV R230, R76 ;  /* 0x0000004c00e67202 */ /* 0x000fe40000000f00 */
[----:B------:R-:W-:-:S07]  /*c780*/  MOV R231, R77 ;  /* 0x0000004d00e77202 */ /* 0x000fce0000000f00 */
[----:B------:R-:W-:Y:S05]  /*c790*/  WARPSYNC.COLLECTIVE R79, `(.L_x_10301) ;  /* 0x000000004f087348 */ /* 0x000fea0003c00000 */
[----:B------:R0:W1:Y:S02]  /*c7a0*/  SHFL.UP P3, R77, R230, R229, R228 ;  /* 0x040000e5e64d7389 */ /* 0x00006400000600e4 */
[----:B01----:R-:W-:Y:S01]  /*c7b0*/  ENDCOLLECTIVE ;  /* 0x000000000000791b */ /* 0x003fe20003800000 */
.L_x_10301:
[----:B------:R-:W-:Y:S02]  /*c7c0*/  MOV R230, R225 ;  /* 0x000000e100e67202 */ /* 0x000fe40000000f00 */
[----:B------:R-:W-:-:S07]  /*c7d0*/  MOV R233, R77 ;  /* 0x0000004d00e97202 */ /* 0x000fce0000000f00 */
[----:B------:R-:W-:Y:S05]  /*c7e0*/  WARPSYNC.COLLECTIVE R79, `(.L_x_10302) ;  /* 0x000000004f087348 */ /* 0x000fea0003c00000 */
[----:B------:R0:W1:Y:S02]  /*c7f0*/  SHFL.UP P3, R77, R230, R229, R228 ;  /* 0x040000e5e64d7389 */ /* 0x00006400000600e4 */
[----:B01----:R-:W-:Y:S01]  /*c800*/  ENDCOLLECTIVE ;  /* 0x000000000000791b */ /* 0x003fe20003800000 */
.L_x_10302:
[----:B------:R-:W-:Y:S02]  /*c810*/  MOV R230, R227 ;  /* 0x000000e300e67202 */ /* 0x000fe40000000f00 */
[----:B------:R-:W-:-:S07]  /*c820*/  MOV R235, R77 ;  /* 0x0000004d00eb7202 */ /* 0x000fce0000000f00 */
[----:B------:R-:W-:Y:S05]  /*c830*/  WARPSYNC.COLLECTIVE R79, `(.L_x_10303) ;  /* 0x000000004f087348 */ /* 0x000fea0003c00000 */
[----:B------:R0:W1:Y:S02]  /*c840*/  SHFL.UP P3, R77, R230, R229, R228 ;  /* 0x040000e5e64d7389 */ /* 0x00006400000600e4 */
[----:B01----:R-:W-:Y:S01]  /*c850*/  ENDCOLLECTIVE ;  /* 0x000000000000791b */ /* 0x003fe20003800000 */
.L_x_10303:
[----:B------:R-:W-:Y:S01]  /*c860*/  FMUL.FTZ R232, R76, R235 ;  /* 0x000000eb4ce87220 */ /* 0x000fe20000410000 */
[----:B------:R-:W-:Y:S01]  /*c870*/  HFMA2.MMA R229, -RZ, RZ, 0, 1.1920928955078125e-07 ;  /* 0x00000002ffe57435 */ /* 0x000fe200000001ff */
[----:B------:R-:W-:Y:S01]  /*c880*/  ISETP.GE.AND P3, PT, R234, 0x1, PT ;  /* 0x00000001ea00780c */ /* 0x000fe20003f66270 */
[-C--:B------:R-:W-:Y:S01]  /*c890*/  FMUL.FTZ R237, R76, R77.reuse ;  /* 0x0000004d4ced7220 */ /* 0x080fe20000410000 */
[----:B------:R-:W-:Y:S01]  /*c8a0*/  FFMA.FTZ R232, R226, R77, R232 ;  /* 0x0000004de2e87223 */ /* 0x000fe200000100e8 */
[----:B------:R-:W-:Y:S02]  /*c8b0*/  FMUL.FTZ R77, R76, R231 ;  /* 0x000000e74c4d7220 */ /* 0x000fe40000410000 */
[C---:B------:R-:W-:Y:S02]  /*c8c0*/  FFMA.FTZ R78, R226.reuse, R235, -R237 ;  /* 0x000000ebe24e7223 */ /* 0x040fe400000108ed */
[----:B------:R-:W-:-:S06]  /*c8d0*/  FFMA.FTZ R77, R226, R233, R77 ;  /* 0x000000e9e24d7223 */ /* 0x000fcc000001004d */
[----:B------:R-:W-:Y:S01]  /*c8e0*/  @P3 FADD.FTZ R225, R225, R78 ;  /* 0x0000004ee1e13221 */ /* 0x000fe20000010000 */
[C---:B------:R-:W-:Y:S01]  /*c8f0*/  FMUL.FTZ R78, R76.reuse, R233 ;  /* 0x000000e94c4e7220 */ /* 0x040fe20000410000 */
[----:B------:R-:W-:Y:S01]  /*c900*/  @P3 FADD.FTZ R227, R227, R232 ;  /* 0x000000e8e3e33221 */ /* 0x000fe20000010000 */
[----:B------:R-:W-:Y:S02]  /*c910*/  FSEL R76, R76, R77, !P3 ;  /* 0x0000004d4c4c7208 */ /* 0x000fe40005800000 */
[----:B------:R-:W-:-:S05]  /*c920*/  @P3 FFMA.FTZ R226, R226, R231, -R78 ;  /* 0x000000e7e2e23223 */ /* 0x000fca000001084e */
[----:B------:R-:W-:-:S07]  /*c930*/  MOV R230, R226 ;  /* 0x000000e200e67202 */ /* 0x000fce0000000f00 */
[----:B------:R-:W-:Y:S05]  /*c940*/  WARPSYNC.COLLECTIVE R79, `(.L_x_10304) ;  /* 0x000000004f087348 */ /* 0x000fea0003c00000 */
[----:B------:R0:W1:Y:S02]  /*c950*/  SHFL.UP P3, R77, R230, R229, R228 ;  /* 0x040000e5e64d7389 */ /* 0x00006400000600e4 */
[----:B01----:R-:W-:Y:S01]  /*c960*/  ENDCOLLECTIVE ;  /* 0x000000000000791b */ /* 0x003fe20003800000 */
.L_x_10304:
[----:B------:R-:W-:Y:S02]  /*c970*/  MOV R230, R76 ;  /* 0x0000004c00e67202 */ /* 0x000fe40000000f00 */
[----:B------:R-:W-:-:S07]  /*c980*/  MOV R231, R77 ;  /* 0x0000004d00e77202 */ /* 0x000fce0000000f00 */
[----:B------:R-:W-:Y:S05]  /*c990*/  WARPSYNC.COLLECTIVE R79, `(.L_x_10305) ;  /* 0x000000004f087348 */ /* 0x000fea0003c00000 */
[----:B------:R0:W1:Y:S02]  /*c9a0*/  SHFL.UP P3, R77, R230, R229, R228 ;  /* 0x040000e5e64d7389 */ /* 0x00006400000600e4 */
[----:B01----:R-:W-:Y:S01]  /*c9b0*/  ENDCOLLECTIVE ;  /* 0x000000000000791b */ /* 0x003fe20003800000 */
.L_x_10305:
[----:B------:R-:W-:Y:S02]  /*c9c0*/  MOV R230, R225 ;  /* 0x000000e100e67202 */ /* 0x000fe40000000f00 */
[----:B------:R-:W-:-:S07]  /*c9d0*/  MOV R233, R77 ;  /* 0x0000004d00e97202 */ /* 0x000fce0000000f00 */
[----:B------:R-:W-:Y:S05]  /*c9e0*/  WARPSYNC.COLLECTIVE R79, `(.L_x_10306) ;  /* 0x000000004f087348 */ /* 0x000fea0003c00000 */
[----:B------:R0:W1:Y:S02]  /*c9f0*/  SHFL.UP P3, R77, R230, R229, R228 ;  /* 0x040000e5e64d7389 */ /* 0x00006400000600e4 */
[----:B01----:R-:W-:Y:S01]  /*ca00*/  ENDCOLLECTIVE ;  /* 0x000000000000791b */ /* 0x003fe20003800000 */
.L_x_10306:
[----:B------:R-:W-:Y:S02]  /*ca10*/  MOV R230, R227 ;  /* 0x000000e300e67202 */ /* 0x000fe40000000f00 */
[----:B------:R-:W-:-:S07]  /*ca20*/  MOV R235, R77 ;  /* 0x0000004d00eb7202 */ /* 0x000fce0000000f00 */
[----:B------:R-:W-:Y:S05]  /*ca30*/  WARPSYNC.COLLECTIVE R79, `(.L_x_10307) ;  /* 0x000000004f087348 */ /* 0x000fea0003c00000 */
[----:B------:R0:W1:Y:S02]  /*ca40*/  SHFL.UP P3, R77, R230, R229, R228 ;  /* 0x040000e5e64d7389 */ /* 0x00006400000600e4 */
[----:B01----:R-:W-:Y:S01]  /*ca50*/  ENDCOLLECTIVE ;  /* 0x000000000000791b */ /* 0x003fe20003800000 */
.L_x_10307:
        /* <DEDUP_REMOVED lines=18> */
.L_x_10308:
[----:B------:R-:W-:Y:S02]  /*cb80*/  MOV R230, R76 ;  /* 0x0000004c00e67202 */ /* 0x000fe40000000f00 */
[----:B------:R-:W-:-:S07]  /*cb90*/  MOV R231, R77 ;  /* 0x0000004d00e77202 */ /* 0x000fce0000000f00 */
[----:B------:R-:W-:Y:S05]  /*cba0*/  WARPSYNC.COLLECTIVE R79, `(.L_x_10309) ;  /* 0x000000004f087348 */ /* 0x000fea0003c00000 */
[----:B------:R0:W1:Y:S02]  /*cbb0*/  SHFL.UP P3, R77, R230, R229, R228 ;  /* 0x040000e5e64d7389 */ /* 0x00006400000600e4 */
[----:B01----:R-:W-:Y:S01]  /*cbc0*/  ENDCOLLECTIVE ;  /* 0x000000000000791b */ /* 0x003fe20003800000 */
.L_x_10309:
[----:B------:R-:W-:Y:S02]  /*cbd0*/  MOV R230, R225 ;  /* 0x000000e100e67202 */ /* 0x000fe40000000f00 */
[----:B------:R-:W-:-:S07]  /*cbe0*/  MOV R233, R77 ;  /* 0x0000004d00e97202 */ /* 0x000fce0000000f00 */
[----:B------:R-:W-:Y:S05]  /*cbf0*/  WARPSYNC.COLLECTIVE R79, `(.L_x_10310) ;  /* 0x000000004f087348 */ /* 0x000fea0003c00000 */
[----:B------:R0:W1:Y:S02]  /*cc00*/  SHFL.UP P3, R77, R230, R229, R228 ;  /* 0x040000e5e64d7389 */ /* 0x00006400000600e4 */
[----:B01----:R-:W-:Y:S01]  /*cc10*/  ENDCOLLECTIVE ;  /* 0x000000000000791b */ /* 0x003fe20003800000 */
.L_x_10310:
[----:B------:R-:W-:Y:S02]  /*cc20*/  MOV R230, R227 ;  /* 0x000000e300e67202 */ /* 0x000fe40000000f00 */
[----:B------:R-:W-:-:S07]  /*cc30*/  MOV R235, R77 ;  /* 0x0000004d00eb7202 */ /* 0x000fce0000000f00 */
[----:B------:R-:W-:Y:S05]  /*cc40*/  WARPSYNC.COLLECTIVE R79, `(.L_x_10311) ;  /* 0x000000004f087348 */ /* 0x000fea0003c00000 */
[----:B------:R0:W1:Y:S02]  /*cc50*/  SHFL.UP P3, R77, R230, R229, R228 ;  /* 0x040000e5e64d7389 */ /* 0x00006400000600e4 */
[----:B01----:R-:W-:Y:S01]  /*cc60*/  ENDCOLLECTIVE ;  /* 0x000000000000791b */ /* 0x003fe20003800000 */
.L_x_10311:
[----:B------:R-:W-:Y:S01]  /*cc70*/  FMUL.FTZ R232, R76, R235 ;  /* 0x000000eb4ce87220 */ /* 0x000fe20000410000 */
[----:B------:R-:W-:Y:S01]  /*cc80*/  HFMA2.MMA R229, -RZ, RZ, 0, 4.76837158203125e-07 ;  /* 0x00000008ffe57435 */ /* 0x000fe200000001ff */
        /* <DEDUP_REMOVED lines=15> */
.L_x_10312:
[----:B------:R-:W-:Y:S02]  /*cd80*/  MOV R230, R76 ;  /* 0x0000004c00e67202 */ /* 0x000fe40000000f00 */
[----:B------:R-:W-:-:S07]  /*cd90*/  MOV R231, R77 ;  /* 0x0000004d00e77202 */ /* 0x000fce0000000f00 */
[----:B------:R-:W-:Y:S05]  /*cda0*/  WARPSYNC.COLLECTIVE R79, `(.L_x_10313) ;  /* 0x000000004f087348 */ /* 0x000fea0003c00000 */
[----:B------:R0:W1:Y:S02]  /*cdb0*/  SHFL.UP P3, R77, R230, R229, R228 ;  /* 0x040000e5e64d7389 */ /* 0x00006400000600e4 */
[----:B01----:R-:W-:Y:S01]  /*cdc0*/  ENDCOLLECTIVE ;  /* 0x000000000000791b */ /* 0x003fe20003800000 */
.L_x_10313:
[----:B------:R-:W-:Y:S02]  /*cdd0*/  MOV R230, R225 ;  /* 0x000000e100e67202 */ /* 0x000fe40000000f00 */
[----:B------:R-:W-:-:S07]  /*cde0*/  MOV R233, R77 ;  /* 0x0000004d00e97202 */ /* 0x000fce0000000f00 */
[----:B------:R-:W-:Y:S05]  /*cdf0*/  WARPSYNC.COLLECTIVE R79, `(.L_x_10314) ;  /* 0x000000004f087348 */ /* 0x000fea0003c00000 */
[----:B------:R0:W1:Y:S02]  /*ce00*/  SHFL.UP P3, R77, R230, R229, R228 ;  /* 0x040000e5e64d7389 */ /* 0x00006400000600e4 */
[----:B01----:R-:W-:Y:S01]  /*ce10*/  ENDCOLLECTIVE ;  /* 0x000000000000791b */ /* 0x003fe20003800000 */
.L_x_10314:
[----:B------:R-:W-:Y:S02]  /*ce20*/  MOV R230, R227 ;  /* 0x000000e300e67202 */ /* 0x000fe40000000f00 */
[----:B------:R-:W-:-:S07]  /*ce30*/  MOV R235, R77 ;  /* 0x0000004d00eb7202 */ /* 0x000fce0000000f00 */
[----:B------:R-:W-:Y:S05]  /*ce40*/  WARPSYNC.COLLECTIVE R79, `(.L_x_10315) ;  /* 0x000000004f087348 */ /* 0x000fea0003c00000 */
[----:B------:R0:W1:Y:S02]  /*ce50*/  SHFL.UP P3, R77, R230, R229, R228 ;  /* 0x040000e5e64d7389 */ /* 0x00006400000600e4 */
[----:B01----:R-:W-:Y:S01]  /*ce60*/  ENDCOLLECTIVE ;  /* 0x000000000000791b */ /* 0x003fe20003800000 */
.L_x_10315:
[----:B------:R-:W-:Y:S01]  /*ce70*/  FMUL.FTZ R232, R76, R235 ;  /* 0x000000eb4ce87220 */ /* 0x000fe20000410000 */
[----:B------:R-:W-:Y:S01]  /*ce80*/  HFMA2.MMA R229, -RZ, RZ, 0, 9.5367431640625e-07 ;  /* 0x00000010ffe57435 */ /* 0x000fe200000001ff */
        /* <DEDUP_REMOVED lines=15> */
.L_x_10316:
[----:B------:R-:W-:Y:S02]  /*cf80*/  MOV R230, R76 ;  /* 0x0000004c00e67202 */ /* 0x000fe40000000f00 */
[----:B------:R-:W-:-:S07]  /*cf90*/  MOV R231, R77 ;  /* 0x0000004d00e77202 */ /* 0x000fce0000000f00 */
[----:B------:R-:W-:Y:S05]  /*cfa0*/  WARPSYNC.COLLECTIVE R79, `(.L_x_10317) ;  /* 0x000000004f087348 */ /* 0x000fea0003c00000 */
[----:B------:R0:W1:Y:S02]  /*cfb0*/  SHFL.UP P3, R77, R230, R229, R228 ;  /* 0x040000e5e64d7389 */ /* 0x00006400000600e4 */
[----:B01----:R-:W-:Y:S01]  /*cfc0*/  ENDCOLLECTIVE ;  /* 0x000000000000791b */ /* 0x003fe20003800000 */
.L_x_10317:
[----:B------:R-:W-:Y:S02]  /*cfd0*/  MOV R230, R225 ;  /* 0x000000e100e67202 */ /* 0x000fe40000000f00 */
[----:B------:R-:W-:-:S07]  /*cfe0*/  MOV R233, R77 ;  /* 0x0000004d00e97202 */ /* 0x000fce0000000f00 */
[----:B------:R-:W-:Y:S05]  /*cff0*/  WARPSYNC.COLLECTIVE R79, `(.L_x_10318) ;  /* 0x000000004f087348 */ /* 0x000fea0003c00000 */
[----:B------:R0:W1:Y:S02]  /*d000*/  SHFL.UP P3, R77, R230, R229, R228 ;  /* 0x040000e5e64d7389 */ /* 0x00006400000600e4 */
[----:B01----:R-:W-:Y:S01]  /*d010*/  ENDCOLLECTIVE ;  /* 0x000000000000791b */ /* 0x003fe20003800000 */
.L_x_10318:
[----:B------:R-:W-:Y:S02]  /*d020*/  MOV R230, R227 ;  /* 0x000000e300e67202 */ /* 0x000fe40000000f00 */
[----:B------:R-:W-:-:S07]  /*d030*/  MOV R235, R77 ;  /* 0x0000004d00eb7202 */ /* 0x000fce0000000f00 */
[----:B------:R-:W-:Y:S05]  /*d040*/  WARPSYNC.COLLECTIVE R79, `(.L_x_10319) ;  /* 0x000000004f087348 */ /* 0x000fea0003c00000 */
[----:B------:R0:W1:Y:S02]  /*d050*/  SHFL.UP P3, R77, R230, R229, R228 ;  /* 0x040000e5e64d7389 */ /* 0x00006400000600e4 */
[----:B01----:R-:W-:Y:S01]  /*d060*/  ENDCOLLECTIVE ;  /* 0x000000000000791b */ /* 0x003fe20003800000 */
.L_x_10319:
[----:B------:R-:W-:Y:S05]  /*d070*/  BRA `(.L_x_10320) ;  /* 0xffffff8400c87947 */ /* 0x000fea000383ffff */
.L_x_10201:
        /* <DEDUP_REMOVED lines=8> */
.L_x_10322:
[----:B------:R-:W-:Y:S05]  /*d100*/  BSYNC B0 ;  /* 0x0000000000007941 */ /* 0x000fea0003800000 */
.L_x_10321:
[----:B------:R-:W-:Y:S05]  /*d110*/  BRA `(.L_x_10323) ;  /* 0xffffff8400d87947 */ /* 0x000fea000383ffff */
.L_x_10202:
        /* <DEDUP_REMOVED lines=8> */
.L_x_10325:
[----:B------:R-:W-:Y:S05]  /*d1a0*/  BSYNC B0 ;  /* 0x0000000000007941 */ /* 0x000fea0003800000 */
.L_x_10324:
[----:B------:R-:W-:Y:S05]  /*d1b0*/  BRA `(.L_x_10326) ;  /* 0xffffff8400b87947 */ /* 0x000fea000383ffff */
.L_x_10203:
        /* <DEDUP_REMOVED lines=8> */
.L_x_10328:
[----:B------:R-:W-:Y:S05]  /*d240*/  BSYNC B0 ;  /* 0x0000000000007941 */ /* 0x000fea0003800000 */
.L_x_10327:
[----:B------:R-:W-:Y:S05]  /*d250*/  BRA `(.L_x_10329) ;  /* 0xffffff8400987947 */ /* 0x000fea000383ffff */
.L_x_10204:
        /* <DEDUP_REMOVED lines=8> */
.L_x_10331:
[----:B------:R-:W-:Y:S05]  /*d2e0*/  BSYNC B0 ;  /* 0x0000000000007941 */ /* 0x000fea0003800000 */
.L_x_10330:
[----:B------:R-:W-:Y:S05]  /*d2f0*/  BRA `(.L_x_10332) ;  /* 0xffffff8400787947 */ /* 0x000fea000383ffff */
.L_x_10205:
        /* <DEDUP_REMOVED lines=8> */
.L_x_10334:
[----:B------:R-:W-:Y:S05]  /*d380*/  BSYNC B0 ;  /* 0x0000000000007941 */ /* 0x000fea0003800000 */
.L_x_10333:
        /* <DEDUP_REMOVED lines=9> */
.L_x_10335:
[----:B------:R-:W-:Y:S02]  /*d420*/  MOV R76, 0x1f ;  /* 0x0000001f004c7802 */ /* 0x000fe40000000f00 */
[----:B------:R-:W-:Y:S02]  /*d430*/  MOV R230, R225 ;  /* 0x000000e100e67202 */ /* 0x000fe40000000f00 */
[----:B------:R-:W-:-:S07]  /*d440*/  MOV R232, R77 ;  /* 0x0000004d00e87202 */ /* 0x000fce0000000f00 */
[----:B------:R-:W-:Y:S05]  /*d450*/  WARPSYNC.COLLECTIVE R79, `(.L_x_10336) ;  /* 0x000000004f087348 */ /* 0x000fea0003c00000 */
[----:B------:R0:W1:Y:S02]  /*d460*/  SHFL.UP P3, R77, R230, R229, R228 ;  /* 0x040000e5e64d7389 */ /* 0x00006400000600e4 */
[----:B01----:R-:W-:Y:S01]  /*d470*/  ENDCOLLECTIVE ;  /* 0x000000000000791b */ /* 0x003fe20003800000 */
.L_x_10336:
[----:B------:R-:W-:Y:S02]  /*d480*/  MOV R230, R227 ;  /* 0x000000e300e67202 */ /* 0x000fe40000000f00 */
[----:B------:R-:W-:-:S07]  /*d490*/  MOV R225, R77 ;  /* 0x0000004d00e17202 */ /* 0x000fce0000000f00 */
[----:B------:R-:W-:Y:S05]  /*d4a0*/  WARPSYNC.COLLECTIVE R79, `(.L_x_10337) ;  /* 0x000000004f087348 */ /* 0x000fea0003c00000 */
[----:B------:R0:W1:Y:S02]  /*d4b0*/  SHFL.UP P3, R77, R230, R229, R228 ;  /* 0x040000e5e64d7389 */ /* 0x00006400000600e4 */
[----:B01----:R-:W-:Y:S01]  /*d4c0*/  ENDCOLLECTIVE ;  /* 0x000000000000791b */ /* 0x003fe20003800000 */
.L_x_10337:
[----:B------:R-:W-:Y:S01]  /*d4d0*/  MOV R227, R77 ;  /* 0x0000004d00e37202 */ /* 0x000fe20000000f00 */
[----:B------:R-:W-:-:S11]  /*d4e0*/  HFMA2.MMA R77, -RZ, RZ, 0, 0 ;  /* 0x00000000ff4d7435 */ /* 0x000fd600000001ff */
[----:B------:R-:W-:Y:S05]  /*d4f0*/  WARPSYNC.COLLECTIVE R79, `(.L_x_10338) ;  /* 0x000000004f087348 */ /* 0x000fea0003c00000 */
[----:B------:R0:W1:Y:S02]  /*d500*/  SHFL.IDX P3, R231, R78, R77, R76 ;  /* 0x0000004d4ee77389 */ /* 0x000064000006004c */
[----:B01----:R-:W-:Y:S01]  /*d510*/  ENDCOLLECTIVE ;  /* 0x000000000000791b */ /* 0x003fe20003800000 */
.L_x_10338:
[----:B------:R-:W-:Y:S02]  /*d520*/  MOV R78, R69 ;  /* 0x00000045004e7202 */ /* 0x000fe40000000f00 */
[----:B------:R-:W-:-:S07]  /*d530*/  MOV R68, R231 ;  /* 0x000000e700447202 */ /* 0x000fce0000000f00 */
[----:B------:R-:W-:Y:S05]  /*d540*/  WARPSYNC.COLLECTIVE R79, `(.L_x_10339) ;  /* 0x000000004f087348 */ /* 0x000fea0003c00000 */
[----:B------:R0:W1:Y:S02]  /*d550*/  SHFL.IDX P3, R231, R78, R77, R76 ;  /* 0x0000004d4ee77389 */ /* 0x000064000006004c */
[----:B01----:R-:W-:Y:S01]  /*d560*/  ENDCOLLECTIVE ;  /* 0x000000000000791b */ /* 0x003fe20003800000 */
.L_x_10339:
[----:B------:R-:W-:Y:S02]  /*d570*/  MOV R78, R70 ;  /* 0x00000046004e7202 */ /* 0x000fe40000000f00 */
[----:B------:R-:W-:-:S07]  /*d580*/  MOV R69, R231 ;  /* 0x000000e700457202 */ /* 0x000fce0000000f00 */
[----:B------:R-:W-:Y:S05]  /*d590*/  WARPSYNC.COLLECTIVE R79, `(.L_x_10340) ;  /* 0x000000004f087348 */ /* 0x000fea0003c00000 */
[----:B------:R0:W1:Y:S02]  /*d5a0*/  SHFL.IDX P3, R231, R78, R77, R76 ;  /* 0x0000004d4ee77389 */ /* 0x000064000006004c */
[----:B01----:R-:W-:Y:S01]  /*d5b0*/  ENDCOLLECTIVE ;  /* 0x000000000000791b */ /* 0x003fe20003800000 */
.L_x_10340:
[----:B------:R-:W-:Y:S02]  /*d5c0*/  MOV R78, R71 ;  /* 0x00000047004e7202 */ /* 0x000fe40000000f00 */
[----:B------:R-:W-:-:S07]  /*d5d0*/  MOV R70, R231 ;  /* 0x000000e700467202 */ /* 0x000fce0000000f00 */
[----:B------:R-:W-:Y:S05]  /*d5e0*/  WARPSYNC.COLLECTIVE R79, `(.L_x_10341) ;  /* 0x000000004f087348 */ /* 0x000fea0003c00000 */
[----:B------:R0:W1:Y:S02]  /*d5f0*/  SHFL.IDX P3, R231, R78, R77, R76 ;  /* 0x0000004d4ee77389 */ /* 0x000064000006004c */
[----:B01----:R-:W-:Y:S01]  /*d600*/  ENDCOLLECTIVE ;  /* 0x000000000000791b */ /* 0x003fe20003800000 */
.L_x_10341:
[----:B------:R-:W-:Y:S01]  /*d610*/  MOV R71, R231 ;  /* 0x000000e700477202 */ /* 0x000fe20000000f00 */
[----:B------:R-:W-:Y:S06]  /*d620*/  BRA `(.L_x_10342) ;  /* 0xffffff8000d47947 */ /* 0x000fec000383ffff */
.L_x_10207:
        /* <DEDUP_REMOVED lines=8> */
.L_x_10343:
[----:B------:R-:W-:Y:S02]  /*d6b0*/  MOV R244, R241 ;  /* 0x000000f100f47202 */ /* 0x000fe40000000f00 */
[----:B------:R-:W-:-:S07]  /*d6c0*/  MOV R76, R231 ;  /* 0x000000e7004c7202 */ /* 0x000fce0000000f00 */
[----:B------:R-:W-:Y:S05]  /*d6d0*/  WARPSYNC.COLLECTIVE R79, `(.L_x_10344) ;  /* 0x000000004f087348 */ /* 0x000fea0003c00000 */
[----:B------:R0:W1:Y:S02]  /*d6e0*/  SHFL.DOWN P1, R231, R244, R245, R252 ;  /* 0x080000f5f4e77389 */ /* 0x00006400000200fc */
[----:B01----:R-:W-:Y:S01]  /*d6f0*/  ENDCOLLECTIVE ;  /* 0x000000000000791b */ /* 0x003fe20003800000 */
.L_x_10344:
[----:B------:R-:W-:Y:S02]  /*d700*/  MOV R244, R78 ;  /* 0x0000004e00f47202 */ /* 0x000fe40000000f00 */
[----:B------:R-:W-:-:S07]  /*d710*/  MOV R77, R231 ;  /* 0x000000e7004d7202 */ /* 0x000fce0000000f00 */
[----:B------:R-:W-:Y:S05]  /*d720*/  WARPSYNC.COLLECTIVE R79, `(.L_x_10345) ;  /* 0x000000004f087348 */ /* 0x000fea0003c00000 */
[----:B------:R0:W1:Y:S02]  /*d730*/  SHFL.DOWN P1, R231, R244, R245, R252 ;  /* 0x080000f5f4e77389 */ /* 0x00006400000200fc */
[----:B01----:R-:W-:Y:S01]  /*d740*/  ENDCOLLECTIVE ;  /* 0x000000000000791b */ /* 0x003fe20003800000 */
.L_x_10345:
[----:B------:R-:W-:Y:S02]  /*d750*/  MOV R244, R243 ;  /* 0x000000f300f47202 */ /* 0x000fe40000000f00 */
[----:B------:R-:W-:-:S07]  /*d760*/  MOV R246, R231 ;  /* 0x000000e700f67202 */ /* 0x000fce0000000f00 */
[----:B------:R-:W-:Y:S05]  /*d770*/  WARPSYNC.COLLECTIVE R79, `(.L_x_10346) ;  /* 0x000000004f087348 */ /* 0x000fea0003c00000 */
[----:B------:R0:W1:Y:S02]  /*d780*/  SHFL.DOWN P1, R231, R244, R245, R252 ;  /* 0x080000f5f4e77389 */ /* 0x00006400000200fc */
[----:B01----:R-:W-:Y:S01]  /*d790*/  ENDCOLLECTIVE ;  /* 0x000000000000791b */ /* 0x003fe20003800000 */
.L_x_10346:
[----:B------:R-:W-:Y:S01]  /*d7a0*/  MOV R79, R231 ;  /* 0x000000e7004f7202 */ /* 0x000fe20000000f00 */
[----:B------:R-:W-:Y:S06]  /*d7b0*/  BRA `(.L_x_10347) ;  /* 0xffffff9400287947 */ /* 0x000fec000383ffff */
.L_x_10210:
        /* <DEDUP_REMOVED lines=8> */
.L_x_10349:
[----:B------:R-:W-:Y:S05]  /*d840*/  BSYNC B0 ;  /* 0x0000000000007941 */ /* 0x000fea0003800000 */
.L_x_10348:
        /* <DEDUP_REMOVED lines=8> */
.L_x_10350:
[----:B------:R-:W-:Y:S02]  /*d8d0*/  MOV R244, R242 ;  /* 0x000000f200f47202 */ /* 0x000fe40000000f00 */
[----:B------:R-:W-:-:S07]  /*d8e0*/  MOV R77, R231 ;  /* 0x000000e7004d7202 */ /* 0x000fce0000000f00 */
[----:B------:R-:W-:Y:S05]  /*d8f0*/  WARPSYNC.COLLECTIVE R79, `(.L_x_10351) ;  /* 0x000000004f087348 */ /* 0x000fea0003c00000 */
[----:B------:R0:W1:Y:S02]  /*d900*/  SHFL.DOWN P1, R231, R244, R245, R252 ;  /* 0x080000f5f4e77389 */ /* 0x00006400000200fc */
[----:B01----:R-:W-:Y:S01]  /*d910*/  ENDCOLLECTIVE ;  /* 0x000000000000791b */ /* 0x003fe20003800000 */
.L_x_10351:
[----:B------:R-:W-:Y:S02]  /*d920*/  MOV R244, R243 ;  /* 0x000000f300f47202 */ /* 0x000fe40000000f00 */
[----:B------:R-:W-:-:S07]  /*d930*/  MOV R78, R231 ;  /* 0x000000e7004e7202 */ /* 0x000fce0000000f00 */
[----:B------:R-:W-:Y:S05]  /*d940*/  WARPSYNC.COLLECTIVE R79, `(.L_x_10352) ;  /* 0x000000004f087348 */ /* 0x000fea0003c00000 */
[----:B------:R0:W1:Y:S02]  /*d950*/  SHFL.DOWN P1, R231, R244, R245, R252 ;  /* 0x080000f5f4e77389 */ /* 0x00006400000200fc */
[----:B01----:R-:W-:Y:S01]  /*d960*/  ENDCOLLECTIVE ;  /* 0x000000000000791b */ /* 0x003fe20003800000 */
.L_x_10352:
[----:B------:R-:W-:Y:S05]  /*d970*/  BRA `(.L_x_10353) ;  /* 0xffffff94000c7947 */ /* 0x000fea000383ffff */
.L_x_10213:
        /* <DEDUP_REMOVED lines=8> */
.L_x_10355:
[----:B------:R-:W-:Y:S05]  /*da00*/  BSYNC B0 ;  /* 0x0000000000007941 */ /* 0x000fea0003800000 */
.L_x_10354:
        /* <DEDUP_REMOVED lines=8> */
.L_x_10356:
[----:B------:R-:W-:Y:S02]  /*da90*/  MOV R244, R242 ;  /* 0x000000f200f47202 */ /* 0x000fe40000000f00 */
[----:B------:R-:W-:-:S07]  /*daa0*/  MOV R77, R231 ;  /* 0x000000e7004d7202 */ /* 0x000fce0000000f00 */
[----:B------:R-:W-:Y:S05]  /*dab0*/  WARPSYNC.COLLECTIVE R79, `(.L_x_10357) ;  /* 0x000000004f087348 */ /* 0x000fea0003c00000 */
[----:B------:R0:W1:Y:S02]  /*dac0*/  SHFL.DOWN P1, R231, R244, R245, R252 ;  /* 0x080000f5f4e77389 */ /* 0x00006400000200fc */
[----:B01----:R-:W-:Y:S01]  /*dad0*/  ENDCOLLECTIVE ;  /* 0x000000000000791b */ /* 0x003fe20003800000 */
.L_x_10357:
[----:B------:R-:W-:Y:S02]  /*dae0*/  MOV R244, R243 ;  /* 0x000000f300f47202 */ /* 0x000fe40000000f00 */
[----:B------:R-:W-:-:S07]  /*daf0*/  MOV R78, R231 ;  /* 0x000000e7004e7202 */ /* 0x000fce0000000f00 */
[----:B------:R-:W-:Y:S05]  /*db00*/  WARPSYNC.COLLECTIVE R79, `(.L_x_10358) ;  /* 0x000000004f087348 */ /* 0x000fea0003c00000 */
[----:B------:R0:W1:Y:S02]  /*db10*/  SHFL.DOWN P1, R231, R244, R245, R252 ;  /* 0x080000f5f4e77389 */ /* 0x00006400000200fc */
[----:B01----:R-:W-:Y:S01]  /*db20*/  ENDCOLLECTIVE ;  /* 0x000000000000791b */ /* 0x003fe20003800000 */
.L_x_10358:
[----:B------:R-:W-:Y:S05]  /*db30*/  BRA `(.L_x_10359) ;  /* 0xffffff9000f07947 */ /* 0x000fea000383ffff */
.L_x_10216:
        /* <DEDUP_REMOVED lines=8> */
.L_x_10361:
[----:B------:R-:W-:Y:S05]  /*dbc0*/  BSYNC B0 ;  /* 0x0000000000007941 */ /* 0x000fea0003800000 */
.L_x_10360:
        /* <DEDUP_REMOVED lines=8> */
.L_x_10362:
[----:B------:R-:W-:Y:S02]  /*dc50*/  MOV R244, R242 ;  /* 0x000000f200f47202 */ /* 0x000fe40000000f00 */
[----:B------:R-:W-:-:S07]  /*dc60*/  MOV R77, R231 ;  /* 0x000000e7004d7202 */ /* 0x000fce0000000f00 */
[----:B------:R-:W-:Y:S05]  /*dc70*/  WARPSYNC.COLLECTIVE R79, `(.L_x_10363) ;  /* 0x000000004f087348 */ /* 0x000fea0003c00000 */
[----:B------:R0:W1:Y:S02]  /*dc80*/  SHFL.DOWN P1, R231, R244, R245, R252 ;  /* 0x080000f5f4e77389 */ /* 0x00006400000200fc */
[----:B01----:R-:W-:Y:S01]  /*dc90*/  ENDCOLLECTIVE ;  /* 0x000000000000791b */ /* 0x003fe20003800000 */
.L_x_10363:
[----:B------:R-:W-:Y:S02]  /*dca0*/  MOV R244, R243 ;  /* 0x000000f300f47202 */ /* 0x000fe40000000f00 */
[----:B------:R-:W-:-:S07]  /*dcb0*/  MOV R78, R231 ;  /* 0x000000e7004e7202 */ /* 0x000fce0000000f00 */
[----:B------:R-:W-:Y:S05]  /*dcc0*/  WARPSYNC.COLLECTIVE R79, `(.L_x_10364) ;  /* 0x000000004f087348 */ /* 0x000fea0003c00000 */
[----:B------:R0:W1:Y:S02]  /*dcd0*/  SHFL.DOWN P1, R231, R244, R245, R252 ;  /* 0x080000f5f4e77389 */ /* 0x00006400000200fc */
[----:B01----:R-:W-:Y:S01]  /*dce0*/  ENDCOLLECTIVE ;  /* 0x000000000000791b */ /* 0x003fe20003800000 */
.L_x_10364:
[----:B------:R-:W-:Y:S05]  /*dcf0*/  BRA `(.L_x_10365) ;  /* 0xffffff9000d47947 */ /* 0x000fea000383ffff */
.L_x_10219:
        /* <DEDUP_REMOVED lines=8> */
.L_x_10367:
[----:B------:R-:W-:Y:S05]  /*dd80*/  BSYNC B0 ;  /* 0x0000000000007941 */ /* 0x000fea0003800000 */
.L_x_10366:
        /* <DEDUP_REMOVED lines=8> */
.L_x_10368:
[----:B------:R-:W-:Y:S02]  /*de10*/  MOV R244, R242 ;  /* 0x000000f200f47202 */ /* 0x000fe40000000f00 */
[----:B------:R-:W-:-:S07]  /*de20*/  MOV R77, R231 ;  /* 0x000000e7004d7202 */ /* 0x000fce0000000f00 */
[----:B------:R-:W-:Y:S05]  /*de30*/  WARPSYNC.COLLECTIVE R79, `(.L_x_10369) ;  /* 0x000000004f087348 */ /* 0x000fea0003c00000 */
[----:B------:R0:W1:Y:S02]  /*de40*/  SHFL.DOWN P1, R231, R244, R245, R252 ;  /* 0x080000f5f4e77389 */ /* 0x00006400000200fc */
[----:B01----:R-:W-:Y:S01]  /*de50*/  ENDCOLLECTIVE ;  /* 0x000000000000791b */ /* 0x003fe20003800000 */
.L_x_10369:
[----:B------:R-:W-:Y:S02]  /*de60*/  MOV R244, R243 ;  /* 0x000000f300f47202 */ /* 0x000fe40000000f00 */
[----:B------:R-:W-:-:S07]  /*de70*/  MOV R78, R231 ;  /* 0x000000e7004e7202 */ /* 0x000fce0000000f00 */
[----:B------:R-:W-:Y:S05]  /*de80*/  WARPSYNC.COLLECTIVE R79, `(.L_x_10370) ;  /* 0x000000004f087348 */ /* 0x000fea0003c00000 */
[----:B------:R0:W1:Y:S02]  /*de90*/  SHFL.DOWN P1, R231, R244, R245, R252 ;  /* 0x080000f5f4e77389 */ /* 0x00006400000200fc */
[----:B01----:R-:W-:Y:S01]  /*dea0*/  ENDCOLLECTIVE ;  /* 0x000000000000791b */ /* 0x003fe20003800000 */
.L_x_10370:
[----:B------:R-:W-:Y:S05]  /*deb0*/  BRA `(.L_x_10371) ;  /* 0xffffff9000b87947 */ /* 0x000fea000383ffff */
.L_x_10222:
[----:B-1----:R-:W-:Y:S01]  /*dec0*/  HFMA2.MMA R77, -RZ, RZ, 0, 0 ;  /* 0x00000000ff4d7435 */ /* 0x002fe200000001ff */
[----:B------:R-:W-:Y:S01]  /*ded0*/  BSSY B0, `(.L_x_10372) ;  /* 0x0000007000007945 */ /* 0x000fe20003800000 */
[----:B0-----:R-:W-:Y:S02]  /*dee0*/  MOV R78, R240 ;  /* 0x000000f0004e7202 */ /* 0x001fe40000000f00 */
[----:B------:R-:W-:Y:S02]  /*def0*/  MOV R76, 0x1f ;  /* 0x0000001f004c7802 */ /* 0x000fe40000000f00 */
[----:B----4-:R-:W-:-:S07]  /*df00*/  MOV R79, 0xffffffff ;  /* 0xffffffff004f7802 */ /* 0x010fce0000000f00 */
[----:B--23--:R-:W-:Y:S05]  /*df10*/  WARPSYNC.COLLECTIVE R79, `(.L_x_10373) ;  /* 0x000000004f087348 */ /* 0x00cfea0003c00000 */
[----:B------:R0:W1:Y:S02]  /*df20*/  SHFL.IDX P3, R231, R78, R77, R76 ;  /* 0x0000004d4ee77389 */ /* 0x000064000006004c */
[----:B0123--:R-:W-:Y:S01]  /*df30*/  ENDCOLLECTIVE ;  /* 0x000000000000791b */ /* 0x00ffe20003800000 */
.L_x_10373:
[----:B------:R-:W-:Y:S05]  /*df40*/  BSYNC B0 ;  /* 0x0000000000007941 */ /* 0x000fea0003800000 */
.L_x_10372:
        /* <DEDUP_REMOVED lines=10> */
.L_x_10374:
        /* <DEDUP_REMOVED lines=9> */
.L_x_10375:
[----:B------:R-:W-:Y:S02]  /*e080*/  MOV R244, R240 ;  /* 0x000000f000f47202 */ /* 0x000fe40000000f00 */
[----:B------:R-:W-:Y:S02]  /*e090*/  MOV R78, R243 ;  /* 0x000000f3004e7202 */ /* 0x000fe40000000f00 */
[----:B------:R-:W-:-:S07]  /*e0a0*/  MOV R250, R231 ;  /* 0x000000e700fa7202 */ /* 0x000fce0000000f00 */
[----:B------:R-:W-:Y:S05]  /*e0b0*/  WARPSYNC.COLLECTIVE R79, `(.L_x_10376) ;  /* 0x000000004f087348 */ /* 0x000fea0003c00000 */
[----:B------:R0:W1:Y:S02]  /*e0c0*/  SHFL.IDX P3, R231, R78, R77, R76 ;  /* 0x0000004d4ee77389 */ /* 0x000064000006004c */
[----:B01----:R-:W-:Y:S01]  /*e0d0*/  ENDCOLLECTIVE ;  /* 0x000000000000791b */ /* 0x003fe20003800000 */
.L_x_10376:
[----:B------:R-:W-:Y:S02]  /*e0e0*/  MOV R78, R72 ;  /* 0x00000048004e7202 */ /* 0x000fe40000000f00 */
[----:B------:R-:W-:-:S07]  /*e0f0*/  MOV R251, R231 ;  /* 0x000000e700fb7202 */ /* 0x000fce0000000f00 */
[----:B------:R-:W-:Y:S05]  /*e100*/  WARPSYNC.COLLECTIVE R79, `(.L_x_10377) ;  /* 0x000000004f087348 */ /* 0x000fea0003c00000 */
[----:B------:R0:W1:Y:S02]  /*e110*/  SHFL.DOWN P1, R231, R244, R245, R252 ;  /* 0x080000f5f4e77389 */ /* 0x00006400000200fc */
[----:B01----:R-:W-:Y:S01]  /*e120*/  ENDCOLLECTIVE ;  /* 0x000000000000791b */ /* 0x003fe20003800000 */
.L_x_10377:
[----:B------:R-:W-:Y:S02]  /*e130*/  MOV R244, R241 ;  /* 0x000000f100f47202 */ /* 0x000fe40000000f00 */
[----:B------:R-:W-:-:S07]  /*e140*/  MOV R240, R231 ;  /* 0x000000e700f07202 */ /* 0x000fce0000000f00 */
[----:B------:R-:W-:Y:S05]  /*e150*/  WARPSYNC.COLLECTIVE R79, `(.L_x_10378) ;  /* 0x000000004f087348 */ /* 0x000fea0003c00000 */
[----:B------:R0:W1:Y:S02]  /*e160*/  SHFL.DOWN P1, R231, R244, R245, R252 ;  /* 0x080000f5f4e77389 */ /* 0x00006400000200fc */
[----:B01----:R-:W-:Y:S01]  /*e170*/  ENDCOLLECTIVE ;  /* 0x000000000000791b */ /* 0x003fe20003800000 */
.L_x_10378:
[----:B------:R-:W-:Y:S02]  /*e180*/  MOV R244, R242 ;  /* 0x000000f200f47202 */ /* 0x000fe40000000f00 */
[----:B------:R-:W-:-:S07]  /*e190*/  MOV R241, R231 ;  /* 0x000000e700f17202 */ /* 0x000fce0000000f00 */
[----:B------:R-:W-:Y:S05]  /*e1a0*/  WARPSYNC.COLLECTIVE R79, `(.L_x_10379) ;  /* 0x000000004f087348 */ /* 0x000fea0003c00000 */
[----:B------:R0:W1:Y:S02]  /*e1b0*/  SHFL.DOWN P1, R231, R244, R245, R252 ;  /* 0x080000f5f4e77389 */ /* 0x00006400000200fc */
[----:B01----:R-:W-:Y:S01]  /*e1c0*/  ENDCOLLECTIVE ;  /* 0x000000000000791b */ /* 0x003fe20003800000 */
.L_x_10379:
[----:B------:R-:W-:Y:S02]  /*e1d0*/  MOV R244, R243 ;  /* 0x000000f300f47202 */ /* 0x000fe40000000f00 */
[----:B------:R-:W-:-:S07]  /*e1e0*/  MOV R242, R231 ;  /* 0x000000e700f27202 */ /* 0x000fce0000000f00 */
[----:B------:R-:W-:Y:S05]  /*e1f0*/  WARPSYNC.COLLECTIVE R79, `(.L_x_10380) ;  /* 0x000000004f087348 */ /* 0x000fea0003c00000 */
[----:B------:R0:W1:Y:S02]  /*e200*/  SHFL.DOWN P1, R231, R244, R245, R252 ;  /* 0x080000f5f4e77389 */ /* 0x00006400000200fc */
[----:B01----:R-:W-:Y:S01]  /*e210*/  ENDCOLLECTIVE ;  /* 0x000000000000791b */ /* 0x003fe20003800000 */
.L_x_10380:
[----:B------:R-:W-:-:S07]  /*e220*/  MOV R243, R231 ;  /* 0x000000e700f37202 */ /* 0x000fce0000000f00 */
[----:B------:R-:W-:Y:S05]  /*e230*/  WARPSYNC.COLLECTIVE R79, `(.L_x_10381) ;  /* 0x000000004f087348 */ /* 0x000fea0003c00000 */
[----:B------:R0:W1:Y:S02]  /*e240*/  SHFL.IDX P3, R231, R78, R77, R76 ;  /* 0x0000004d4ee77389 */ /* 0x000064000006004c */
[----:B01----:R-:W-:Y:S01]  /*e250*/  ENDCOLLECTIVE ;  /* 0x000000000000791b */ /* 0x003fe20003800000 */
.L_x_10381:
[----:B------:R-:W-:Y:S02]  /*e260*/  MOV R78, R73 ;  /* 0x00000049004e7202 */ /* 0x000fe40000000f00 */
[----:B------:R-:W-:-:S07]  /*e270*/  MOV R252, R231 ;  /* 0x000000e700fc7202 */ /* 0x000fce0000000f00 */
[----:B------:R-:W-:Y:S05]  /*e280*/  WARPSYNC.COLLECTIVE R79, `(.L_x_10382) ;  /* 0x000000004f087348 */ /* 0x000fea0003c00000 */
[----:B------:R0:W1:Y:S02]  /*e290*/  SHFL.IDX P3, R231, R78, R77, R76 ;  /* 0x0000004d4ee77389 */ /* 0x000064000006004c */
[----:B01----:R-:W-:Y:S01]  /*e2a0*/  ENDCOLLECTIVE ;  /* 0x000000000000791b */ /* 0x003fe20003800000 */
.L_x_10382:
[----:B------:R-:W-:Y:S01]  /*e2b0*/  MOV R78, R74 ;  /* 0x0000004a004e7202 */ /* 0x000fe20000000f00 */
[-C--:B------:R-:W-:Y:S01]  /*e2c0*/  FMUL.FTZ R74, R73, R247.reuse ;  /* 0x000000f7494a7220 */ /* 0x080fe20000410000 */
[----:B------:R-:W-:Y:S01]  /*e2d0*/  FMUL.FTZ R247, R72, R247 ;  /* 0x000000f748f77220 */ /* 0x000fe20000410000 */
[----:B------:R-:W-:-:S07]  /*e2e0*/  MOV R245, R231 ;  /* 0x000000e700f57202 */ /* 0x000fce0000000f00 */
[----:B------:R-:W-:Y:S05]  /*e2f0*/  WARPSYNC.COLLECTIVE R79, `(.L_x_10383) ;  /* 0x000000004f087348 */ /* 0x000fea0003c00000 */
[----:B------:R0:W1:Y:S02]  /*e300*/  SHFL.IDX P3, R231, R78, R77, R76 ;  /* 0x0000004d4ee77389 */ /* 0x000064000006004c */
[----:B01----:R-:W-:Y:S01]  /*e310*/  ENDCOLLECTIVE ;  /* 0x000000000000791b */ /* 0x003fe20003800000 */
.L_x_10383:
[----:B------:R-:W-:Y:S02]  /*e320*/  MOV R78, R75 ;  /* 0x0000004b004e7202 */ /* 0x000fe40000000f00 */
[----:B------:R-:W-:-:S07]  /*e330*/  MOV R244, R231 ;  /* 0x000000e700f47202 */ /* 0x000fce0000000f00 */
[----:B------:R-:W-:Y:S05]  /*e340*/  WARPSYNC.COLLECTIVE R79, `(.L_x_10384) ;  /* 0x000000004f087348 */ /* 0x000fea0003c00000 */
[----:B------:R0:W1:Y:S02]  /*e350*/  SHFL.IDX P3, R231, R78, R77, R76 ;  /* 0x0000004d4ee77389 */ /* 0x000064000006004c */
[----:B01----:R-:W-:Y:S01]  /*e360*/  ENDCOLLECTIVE ;  /* 0x000000000000791b */ /* 0x003fe20003800000 */
.L_x_10384:
[----:B------:R-:W-:Y:S01]  /*e370*/  MOV R79, R231 ;  /* 0x000000e7004f7202 */ /* 0x000fe20000000f00 */
[----:B------:R-:W-:Y:S06]  /*e380*/  BRA `(.L_x_10385) ;  /* 0xffffff9000107947 */ /* 0x000fec000383ffff */
.L_x_10386:
        /* <DEDUP_REMOVED lines=15> */
.L_x_18953:


//--------------------- .text._Z25selective_scan_bwd_kernelI32Selective_Scan_bwd_kernel_traitsILi64ELi16ELb1ELb0ELb1ELb1ELb0EN3c108BFloat16ENS1_7complexIfEEEEv12SSMParamsBwd --------------------------
	.section	.text._Z25selective_scan_bwd_kernelI32Selective_Scan_bwd_kernel_traitsILi64ELi16ELb1ELb0ELb1ELb1ELb0EN3c108BFloat16ENS1_7complexIfEEEEv12SSMParamsBwd,"ax",@progbits
	.align	128
        .global         _Z25selective_scan_bwd_kernelI32Selective_Scan_bwd_kernel_traitsILi64ELi16ELb1ELb0ELb1ELb1ELb0EN3c108BFloat16ENS1_7complexIfEEEEv12SSMParamsBwd
        .type           _Z25selective_scan_bwd_kernelI32Selective_Scan_bwd_kernel_traitsILi64ELi16ELb1ELb0ELb1ELb1ELb0EN3c108BFloat16ENS1_7complexIfEEEEv12SSMParamsBwd,@function
        .size           _Z25selective_scan_bwd_kernelI32Selective_Scan_bwd_kernel_traitsILi64ELi16ELb1ELb0ELb1ELb1ELb0EN3c108BFloat16ENS1_7complexIfEEEEv12SSMParamsBwd,(.L_x_18954 - _Z25selective_scan_bwd_kernelI32Selective_Scan_bwd_kernel_traitsILi64ELi16ELb1ELb0ELb1ELb1ELb0EN3c108BFloat16ENS1_7complexIfEEEEv12SSMParamsBwd)
        .other          _Z25selective_scan_bwd_kernelI32Selective_Scan_bwd_kernel_traitsILi64ELi16ELb1ELb0ELb1ELb1ELb0EN3c108BFloat16ENS1_7complexIfEEEEv12SSMParamsBwd,@"STO_CUDA_ENTRY STV_DEFAULT"
_Z25selective_scan_bwd_kernelI32Selective_Scan_bwd_kernel_traitsILi64ELi16ELb1ELb0ELb1ELb1ELb0EN3c108BFloat16ENS1_7complexIfEEEEv12SSMParamsBwd:
.text._Z25selective_scan_bwd_kernelI32Selective_Scan_bwd_kernel_traitsILi64ELi16ELb1ELb0ELb1ELb1ELb0EN3c108BFloat16ENS1_7complexIfEEEEv12SSMParamsBwd:
        /* <DEDUP_REMOVED lines=170> */
.L_x_10516:
[----:B------:R-:W-:Y:S01]  /*0aa0*/  BAR.SYNC.DEFER_BLOCKING 0x0 ;  /* 0x0000000000007b1d */ /* 0x000fe20000010000 */
[----:B------:R-:W-:Y:S02]  /*0ab0*/  SHF.L.U32 R99, R101, 0x1, RZ ;  /* 0x0000000165637819 */ /* 0x000fe400000006ff */
[----:B------:R-:W-:Y:S02]  /*0ac0*/  MOV R2, UR50 ;  /* 0x0000003200027c02 */ /* 0x000fe40008000f00 */
[----:B------:R-:W-:Y:S02]  /*0ad0*/  LOP3.LUT R99, R99, 0xffffffc0, RZ, 0xc0, !PT ;  /* 0xffffffc063637812 */ /* 0x000fe400078ec0ff */
[----:B------:R-:W-:Y:S01]  /*0ae0*/  MOV R3, UR49 ;  /* 0x0000003100037c02 */ /* 0x000fe20008000f00 */
[----:B--2---:R-:W0:Y:S01]  /*0af0*/  S2R R0, SR_LANEID ;  /* 0x0000000000007919 */ /* 0x004e220000000000 */
[----:B------:R-:W-:-:S05]  /*0b00*/  LOP3.LUT R98, R99, 0x1f, R101, 0xf8, !PT ;  /* 0x0000001f63627812 */ /* 0x000fca00078ef865 */
[----:B------:R-:W-:-:S05]  /*0b10*/  IMAD.WIDE R2, R98, 0x10, R2 ;  /* 0x0000001062027825 */ /* 0x000fca00078e0202 */
[----:B------:R-:W2:Y:S04]  /*0b20*/  LDG.E.128 R4, desc[UR22][R2.64] ;  /* 0x0000001602047981 */ /* 0x000ea8000c1e1d00 */
[----:B------:R1:W3:Y:S01]  /*0b30*/  LDG.E.128 R12, desc[UR22][R2.64+0x200] ;  /* 0x00020016020c7981 */ /* 0x0002e2000c1e1d00 */
[----:B------:R-:W-:Y:S01]  /*0b40*/  HFMA2.MMA R17, -RZ, RZ, 0, 9.5367431640625e-07 ;  /* 0x00000010ff117435 */ /* 0x000fe200000001ff */
[----:B0-----:R-:W-:-:S04]  /*0b50*/  IADD3 R9, R99, R0, RZ ;  /* 0x0000000063097210 */ /* 0x001fc80007ffe0ff */
[C---:B------:R-:W-:Y:S02]  /*0b60*/  IADD3 R11, R9.reuse, R0, RZ ;  /* 0x00000000090b7210 */ /* 0x040fe40007ffe0ff */
[-C--:B------:R-:W-:Y:S02]  /*0b70*/  LEA R10, R9, R100.reuse, 0x4 ;  /* 0x00000064090a7211 */ /* 0x080fe400078e20ff */
[----:B------:R-:W-:Y:S01]  /*0b80*/  LEA R0, R11, R100, 0x4 ;  /* 0x000000640b007211 */ /* 0x000fe200078e20ff */
[----:B------:R-:W-:Y:S01]  /*0b90*/  IMAD.WIDE R8, R98, R17, UR18 ;  /* 0x0000001262087e25 */ /* 0x000fe2000f8e0211 */
[----:B-1----:R-:W-:Y:S01]  /*0ba0*/  MOV R2, UR52 ;  /* 0x0000003400027c02 */ /* 0x002fe20008000f00 */
[----:B------:R-:W-:Y:S01]  /*0bb0*/  STL [R1+0x10], R10 ;  /* 0x0000100a01007387 */ /* 0x000fe20000100800 */
[----:B------:R-:W-:-:S03]  /*0bc0*/  MOV R3, UR51 ;  /* 0x0000003300037c02 */ /* 0x000fc60008000f00 */
[----:B------:R-:W4:Y:S04]  /*0bd0*/  LDL.LU R32, [R1+0x18] ;  /* 0x0000180001207983 */ /* 0x000f280000300800 */
        /* <DEDUP_REMOVED lines=8> */
[----:B------:R-:W-:-:S03]  /*0c60*/  IMAD.WIDE R2, R98, 0x10, R2 ;  /* 0x0000001062027825 */ /* 0x000fc600078e0202 */
[----:B--2---:R-:W-:Y:S04]  /*0c70*/  STS.128 [R10], R16 ;  /* 0x000000100a007388 */ /* 0x004fe80000000c00 */
[----:B---3--:R0:W-:Y:S01]  /*0c80*/  STS.128 [R10+0x200], R20 ;  /* 0x000200140a007388 */ /* 0x0081e20000000c00 */
[----:B------:R-:W-:-:S03]  /*0c90*/  NOP ;  /* 0x0000000000007918 */ /* 0x000fc60000000000 */
[----:B------:R-:W1:Y:S04]  /*0ca0*/  LDS.128 R12, [R0] ;  /* 0x00000000000c7984 */ /* 0x000e680000000c00 */
[----:B------:R-:W2:Y:S01]  /*0cb0*/  LDS.128 R4, [R0+0x10] ;  /* 0x0000100000047984 */ /* 0x000ea20000000c00 */
[----:B------:R-:W-:Y:S06]  /*0cc0*/  BAR.SYNC.DEFER_BLOCKING 0x0 ;  /* 0x0000000000007b1d */ /* 0x000fec0000010000 */
[----:B------:R-:W3:Y:S04]  /*0cd0*/  LDG.E.128 R24, desc[UR22][R2.64] ;  /* 0x0000001602187981 */ /* 0x000ee8000c1e1d00 */
[----:B------:R5:W4:Y:S01]  /*0ce0*/  LDG.E.128 R28, desc[UR22][R2.64+0x200] ;  /* 0x00020016021c7981 */ /* 0x000b22000c1e1d00 */
[----:B0-----:R-:W-:-:S02]  /*0cf0*/  SHF.L.U32 R20, R64, 0x10, RZ ;  /* 0x0000001040147819 */ /* 0x001fc400000006ff */
[----:B------:R-:W-:-:S04]  /*0d00*/  PRMT R96, R64, 0x7632, R96 ;  /* 0x0000763240607816 */ /* 0x000fc80000000060 */
[----:B-----5:R-:W-:Y:S02]  /*0d10*/  SHF.L.U32 R2, R96, 0x10, RZ ;  /* 0x0000001060027819 */ /* 0x020fe400000006ff */
[----:B------:R-:W-:Y:S02]  /*0d20*/  PRMT R222, R66, 0x7632, R222 ;  /* 0x0000763242de7816 */ /* 0x000fe400000000de */
[----:B-1----:R-:W-:Y:S02]  /*0d30*/  SHF.L.U32 R58, R12, 0x10, RZ ;  /* 0x000000100c3a7819 */ /* 0x002fe400000006ff */
[----:B------:R-:W-:-:S03]  /*0d40*/  PRMT R221, R67, 0x7632, R221 ;  /* 0x0000763243dd7816 */ /* 0x000fc600000000dd */
[----:B------:R-:W-:Y:S01]  /*0d50*/  FADD.FTZ R58, R58, UR5 ;  /* 0x000000053a3a7e21 */ /* 0x000fe20008010000 */
[----:B------:R-:W-:-:S04]  /*0d60*/  PRMT R12, R12, 0x7632, R12 ;  /* 0x000076320c0c7816 */ /* 0x000fc8000000000c */
[----:B------:R-:W-:Y:S02]  /*0d70*/  FSETP.GTU.FTZ.AND P2, PT, R58, 20, PT ;  /* 0x41a000003a00780b */ /* 0x000fe40003f5c000 */
[----:B------:R-:W-:Y:S02]  /*0d80*/  SHF.L.U32 R57, R13, 0x10, RZ ;  /* 0x000000100d397819 */ /* 0x000fe400000006ff */
[----:B------:R-:W-:Y:S02]  /*0d90*/  SHF.L.U32 R56, R14, 0x10, RZ ;  /* 0x000000100e387819 */ /* 0x000fe400000006ff */
[----:B------:R-:W-:Y:S02]  /*0da0*/  SHF.L.U32 R55, R15, 0x10, RZ ;  /* 0x000000100f377819 */ /* 0x000fe400000006ff */
[----:B--2---:R-:W-:Y:S02]  /*0db0*/  SHF.L.U32 R54, R4, 0x10, RZ ;  /* 0x0000001004367819 */ /* 0x004fe400000006ff */
[----:B------:R-:W-:-:S02]  /*0dc0*/  SHF.L.U32 R12, R12, 0x10, RZ ;  /* 0x000000100c0c7819 */ /* 0x000fc400000006ff */
[----:B------:R-:W-:Y:S01]  /*0dd0*/  PRMT R88, R60, 0x7632, R88 ;  /* 0x000076323c587816 */ /* 0x000fe20000000058 */
        /* <DEDUP_REMOVED lines=16> */
[----:B----4-:R-:W-:Y:S01]  /*0ee0*/  STS.128 [R10+0x200], R28 ;  /* 0x0002001c0a007388 */ /* 0x010fe20000000c00 */
[----:B------:R-:W-:-:S03]  /*0ef0*/  NOP ;  /* 0x0000000000007918 */ /* 0x000fc60000000000 */
[----:B------:R-:W0:Y:S04]  /*0f00*/  LDS.128 R16, [R0] ;  /* 0x0000000000107984 */ /* 0x000e280000000c00 */
[----:B------:R1:W2:Y:S02]  /*0f10*/  LDS.128 R8, [R0+0x10] ;  /* 0x0000100000087984 */ /* 0x0002a40000000c00 */
[----:B-1----:R-:W-:-:S05]  /*0f20*/  PRMT R0, R65, 0x7632, R0 ;  /* 0x0000763241007816 */ /* 0x002fca0000000000 */
[----:B------:R1:W-:Y:S02]  /*0f30*/  STL.S16 [R1], R0 ;  /* 0x0000000001007387 */ /* 0x0003e40000100600 */
[----:B-1----:R-:W-:Y:S02]  /*0f40*/  SHF.L.U32 R0, R0, 0x10, RZ ;  /* 0x0000001000007819 */ /* 0x002fe400000006ff */
[C---:B0-----:R-:W-:Y:S02]  /*0f50*/  SHF.L.U32 R97, R16.reuse, 0x10, RZ ;  /* 0x0000001010617819 */ /* 0x041fe400000006ff */
[----:B------:R-:W-:-:S03]  /*0f60*/  PRMT R95, R16, 0x7632, R95 ;  /* 0x00007632105f7816 */ /* 0x000fc6000000005f */
[----:B------:R-:W-:Y:S01]  /*0f70*/  FFMA.FTZ R20, R97, R20, R32 ;  /* 0x0000001461147223 */ /* 0x000fe20000010020 */
[----:B------:R-:W-:Y:S02]  /*0f80*/  SHF.L.U32 R95, R95, 0x10, RZ ;  /* 0x000000105f5f7819 */ /* 0x000fe400000006ff */
[----:B------:R-:W-:Y:S02]  /*0f90*/  SHF.L.U32 R16, R65, 0x10, RZ ;  /* 0x0000001041107819 */ /* 0x000fe400000006ff */
[----:B------:R-:W-:Y:S01]  /*0fa0*/  SHF.L.U32 R94, R17, 0x10, RZ ;  /* 0x00000010115e7819 */ /* 0x000fe200000006ff */
[----:B------:R-:W-:Y:S01]  /*0fb0*/  FFMA.FTZ R3, R95, R2, R20 ;  /* 0x000000025f037223 */ /* 0x000fe20000010014 */
[----:B------:R-:W-:Y:S02]  /*0fc0*/  PRMT R93, R17, 0x7632, R93 ;  /* 0x00007632115d7816 */ /* 0x000fe4000000005d */
[----:B------:R-:W0:Y:S01]  /*0fd0*/  LDC R17, c[0x0][0x21c] ;  /* 0x00008700ff117b82 */ /* 0x000e220000000800 */
[----:B------:R-:W-:Y:S01]  /*0fe0*/  FFMA.FTZ R16, R94, R16, R3 ;  /* 0x000000105e107223 */ /* 0x000fe20000010003 */
[----:B------:R-:W-:-:S02]  /*0ff0*/  SHF.L.U32 R93, R93, 0x10, RZ ;  /* 0x000000105d5d7819 */ /* 0x000fc400000006ff */
[----:B------:R-:W-:Y:S02]  /*1000*/  SHF.L.U32 R2, R66, 0x10, RZ ;  /* 0x0000001042027819 */ /* 0x000fe400000006ff */
[C---:B------:R-:W-:Y:S01]  /*1010*/  SHF.L.U32 R92, R18.reuse, 0x10, RZ ;  /* 0x00000010125c7819 */ /* 0x040fe200000006ff */
[----:B------:R-:W-:Y:S01]  /*1020*/  FFMA.FTZ R3, R93, R0, R16 ;  /* 0x000000005d037223 */ /* 0x000fe20000010010 */
[----:B------:R-:W-:Y:S02]  /*1030*/  PRMT R91, R18, 0x7632, R91 ;  /* 0x00007632125b7816 */ /* 0x000fe4000000005b */
[----:B------:R-:W-:Y:S01]  /*1040*/  PRMT R20, R61, 0x7632, R20 ;  /* 0x000076323d147816 */ /* 0x000fe20000000014 */
[----:B------:R-:W-:Y:S01]  /*1050*/  FFMA.FTZ R2, R92, R2, R3 ;  /* 0x000000025c027223 */ /* 0x000fe20000010003 */
[----:B------:R-:W-:Y:S02]  /*1060*/  SHF.L.U32 R0, R222, 0x10, RZ ;  /* 0x00000010de007819 */ /* 0x000fe400000006ff */
[----:B------:R-:W-:Y:S01]  /*1070*/  SHF.L.U32 R91, R91, 0x10, RZ ;  /* 0x000000105b5b7819 */ /* 0x000fe200000006ff */
[----:B------:R1:W-:Y:S01]  /*1080*/  STL.S16 [R1+0x8], R20 ;  /* 0x0000081401007387 */ /* 0x0003e20000100600 */
[----:B------:R-:W-:-:S02]  /*1090*/  SHF.L.U32 R90, R19, 0x10, RZ ;  /* 0x00000010135a7819 */ /* 0x000fc400000006ff */
[----:B------:R-:W-:Y:S01]  /*10a0*/  PRMT R89, R19, 0x7632, R89 ;  /* 0x0000763213597816 */ /* 0x000fe20000000059 */
[----:B------:R-:W-:Y:S01]  /*10b0*/  FFMA.FTZ R3, R91, R0, R2 ;  /* 0x000000005b037223 */ /* 0x000fe20000010002 */
[----:B------:R-:W-:Y:S02]  /*10c0*/  SHF.L.U32 R16, R67, 0x10, RZ ;  /* 0x0000001043107819 */ /* 0x000fe400000006ff */
[----:B------:R-:W-:Y:S02]  /*10d0*/  SHF.L.U32 R0, R221, 0x10, RZ ;  /* 0x00000010dd007819 */ /* 0x000fe400000006ff */
[----:B------:R-:W-:Y:S01]  /*10e0*/  SHF.L.U32 R89, R89, 0x10, RZ ;  /* 0x0000001059597819 */ /* 0x000fe200000006ff */
[----:B------:R-:W-:Y:S01]  /*10f0*/  FFMA.FTZ R16, R90, R16, R3 ;  /* 0x000000105a107223 */ /* 0x000fe20000010003 */
[----:B------:R-:W-:Y:S02]  /*1100*/  SHF.L.U32 R2, R60, 0x10, RZ ;  /* 0x000000103c027819 */ /* 0x000fe400000006ff */
[C---:B--2---:R-:W-:Y:S01]  /*1110*/  SHF.L.U32 R59, R8.reuse, 0x10, RZ ;  /* 0x00000010083b7819 */ /* 0x044fe200000006ff */
        /* <DEDUP_REMOVED lines=9> */
[----:B-1----:R-:W-:Y:S08]  /*11b0*/  @P2 BRA `(.L_x_10389) ;  /* 0x00000000007c2947 */ /* 0x002ff00003800000 */
        /* <DEDUP_REMOVED lines=31> */
.L_x_10389:
[----:B------:R-:W-:Y:S05]  /*13b0*/  BSYNC B0 ;  /* 0x0000000000007941 */ /* 0x000fea0003800000 */
.L_x_10388:
        /* <DEDUP_REMOVED lines=40> */
.L_x_10391:
[----:B------:R-:W-:Y:S05]  /*1640*/  BSYNC B0 ;  /* 0x0000000000007941 */ /* 0x000fea0003800000 */
.L_x_10390:
        /* <DEDUP_REMOVED lines=39> */
.L_x_10393:
[----:B------:R-:W-:Y:S05]  /*18c0*/  BSYNC B0 ;  /* 0x0000000000007941 */ /* 0x000fea0003800000 */
.L_x_10392:
        /* <DEDUP_REMOVED lines=41> */
.L_x_10395:
[----:B------:R-:W-:Y:S05]  /*1b60*/  BSYNC B0 ;  /* 0x0000000000007941 */ /* 0x000fea0003800000 */
.L_x_10394:
        /* <DEDUP_REMOVED lines=40> */
.L_x_10397:
[----:B------:R-:W-:Y:S05]  /*1df0*/  BSYNC B0 ;  /* 0x0000000000007941 */ /* 0x000fea0003800000 */
.L_x_10396:
        /* <DEDUP_REMOVED lines=40> */
.L_x_10399:
[----:B------:R-:W-:Y:S05]  /*2080*/  BSYNC B0 ;  /* 0x0000000000007941 */ /* 0x000fea0003800000 */
.L_x_10398:
        /* <DEDUP_REMOVED lines=40> */
.L_x_10401:
[----:B------:R-:W-:Y:S05]  /*2310*/  BSYNC B0 ;  /* 0x0000000000007941 */ /* 0x000fea0003800000 */
.L_x_10400:
        /* <DEDUP_REMOVED lines=41> */
.L_x_10403:
[----:B------:R-:W-:Y:S05]  /*25b0*/  BSYNC B0 ;  /* 0x0000000000007941 */ /* 0x000fea0003800000 */
.L_x_10402:
        /* <DEDUP_REMOVED lines=39> */
.L_x_10405:
[----:B------:R-:W-:Y:S05]  /*2830*/  BSYNC B0 ;  /* 0x0000000000007941 */ /* 0x000fea0003800000 */
.L_x_10404:
        /* <DEDUP_REMOVED lines=38> */
.L_x_10407:
[----:B------:R-:W-:Y:S05]  /*2aa0*/  BSYNC B0 ;  /* 0x0000000000007941 */ /* 0x000fea0003800000 */
.L_x_10406:
        /* <DEDUP_REMOVED lines=38> */
.L_x_10409:
[----:B------:R-:W-:Y:S05]  /*2d10*/  BSYNC B0 ;  /* 0x0000000000007941 */ /* 0x000fea0003800000 */
.L_x_10408:
        /* <DEDUP_REMOVED lines=33> */
.L_x_10411:
[----:B------:R-:W-:Y:S05]  /*2f30*/  BSYNC B0 ;  /* 0x0000000000007941 */ /* 0x000fea0003800000 */
.L_x_10410:
        /* <DEDUP_REMOVED lines=33> */
.L_x_10413:
[----:B------:R-:W-:Y:S05]  /*3150*/  BSYNC B0 ;  /* 0x0000000000007941 */ /* 0x000fea0003800000 */
.L_x_10412:
        /* <DEDUP_REMOVED lines=33> */
.L_x_10415:
[----:B------:R-:W-:Y:S05]  /*3370*/  BSYNC B0 ;  /* 0x0000000000007941 */ /* 0x000fea0003800000 */
.L_x_10414:
        /* <DEDUP_REMOVED lines=33> */
.L_x_10417:
[----:B------:R-:W-:Y:S05]  /*3590*/  BSYNC B0 ;  /* 0x0000000000007941 */ /* 0x000fea0003800000 */
.L_x_10416:
        /* <DEDUP_REMOVED lines=33> */
.L_x_10419:
[----:B------:R-:W-:Y:S05]  /*37b0*/  BSYNC B0 ;  /* 0x0000000000007941 */ /* 0x000fea0003800000 */
.L_x_10418:
[----:B------:R-:W-:Y:S01]  /*37c0*/  BAR.SYNC.DEFER_BLOCKING 0x0 ;  /* 0x0000000000007b1d */ /* 0x000fe20000010000 */
[----:B------:R-:W-:Y:S01]  /*37d0*/  HFMA2.MMA R20, -RZ, RZ, 0, 0 ;  /* 0x00000000ff147435 */ /* 0x000fe200000001ff */
[----:B------:R-:W-:Y:S01]  /*37e0*/  FMUL.FTZ R19, R97, UR4 ;  /* 0x0000000461137c20 */ /* 0x000fe20008410000 */
[----:B------:R-:W-:Y:S01]  /*37f0*/  FMUL.FTZ R18, R94, UR4 ;  /* 0x000000045e127c20 */ /* 0x000fe20008410000 */
[----:B------:R-:W-:Y:S01]  /*3800*/  FMUL.FTZ R17, R92, UR4 ;  /* 0x000000045c117c20 */ /* 0x000fe20008410000 */
[----:B0-----:R-:W-:Y:S01]  /*3810*/  FMUL.FTZ R16, R90, UR4 ;  /* 0x000000045a107c20 */ /* 0x001fe20008410000 */
        /* <DEDUP_REMOVED lines=30> */
.L_x_10515:
[----:B------:R-:W-:Y:S01]  /*3a00*/  ULDC.64 UR44, c[0x0][0x230] ;  /* 0x00008c00002c7ab9 */ /* 0x000fe20000000a00 */
[----:B------:R-:W-:Y:S01]  /*3a10*/  SHF.L.U32 R99, R101, 0x1, RZ ;  /* 0x0000000165637819 */ /* 0x000fe200000006ff */
[----:B------:R-:W-:Y:S01]  /*3a20*/  UIMAD UR53, UR11, UR44, URZ ;  /* 0x0000002c0b3572a4 */ /* 0x000fe2000f8e023f */
[----:B------:R-:W2:Y:S01]  /*3a30*/  LDL R112, [R1] ;  /* 0x0000000001707983 */ /* 0x000ea20000100800 */
[----:B------:R-:W-:Y:S02]  /*3a40*/  UIMAD.WIDE.U32 UR46, UR10, UR44, URZ ;  /* 0x0000002c0a2e72a5 */ /* 0x000fe4000f8e003f */
[----:B------:R-:W-:Y:S01]  /*3a50*/  UIMAD UR45, UR10, UR45, UR53 ;  /* 0x0000002d0a2d72a4 */ /* 0x000fe2000f8e0235 */
[----:B------:R-:W3:Y:S01]  /*3a60*/  LDL R155, [R1+0x8] ;  /* 0x00000800019b7983 */ /* 0x000ee20000100800 */
[----:B------:R-:W-:Y:S02]  /*3a70*/  USHF.R.S32.HI UR53, URZ, 0x1f, UR7 ;  /* 0x0000001f3f357899 */ /* 0x000fe40008011407 */
[----:B------:R-:W-:Y:S01]  /*3a80*/  UIADD3 UR47, UR47, UR45, URZ ;  /* 0x0000002d2f2f7290 */ /* 0x000fe2000fffe03f */
[----:B------:R-:W4:Y:S01]  /*3a90*/  LDL R153, [R1+0x4] ;  /* 0x0000040001997983 */ /* 0x000f220000100800 */
        /* <DEDUP_REMOVED lines=21> */
[----:B------:R-:W3:Y:S04]  /*3bf0*/  LDG.E.128 R72, desc[UR22][R84.64+0x200] ;  /* 0x0002001654487981 */ /* 0x000ee8000c1e1d00 */
        /* <DEDUP_REMOVED lines=13> */
[----:B------:R-:W3:Y:S01]  /*3cd0*/  S2R R234, SR_LANEID ;  /* 0x0000000000ea7919 */ /* 0x000ee20000000000 */
[----:B------:R-:W-:Y:S02]  /*3ce0*/  LOP3.LUT P0, RZ, R101, 0x1f, RZ, 0xc0, !PT ;  /* 0x0000001f65ff7812 */ /* 0x000fe4000780c0ff */
[----:B------:R-:W-:Y:S02]  /*3cf0*/  MOV R108, UR15 ;  /* 0x0000000f006c7c02 */ /* 0x000fe40008000f00 */
[----:B------:R-:W-:Y:S02]  /*3d00*/  SHF.L.U32 R216, R65, 0x10, RZ ;  /* 0x0000001041d87819 */ /* 0x000fe400000006ff */
[----:B------:R-:W-:-:S03]  /*3d10*/  ISETP.LT.OR P2, PT, R108, 0x2, P0 ;  /* 0x000000026c00780c */ /* 0x000fc60000741670 */
[----:B------:R-:W-:Y:S01]  /*3d20*/  FMUL.FTZ R216, R216, R57 ;  /* 0x00000039d8d87220 */ /* 0x000fe20000410000 */
[----:B------:R-:W-:Y:S02]  /*3d30*/  ISETP.NE.AND P1, PT, R101, RZ, PT ;  /* 0x000000ff6500720c */ /* 0x000fe40003f25270 */
[----:B--2---:R-:W-:-:S13]  /*3d40*/  R2UR UR47, R3 ;  /* 0x00000000032f72ca */ /* 0x004fda00000e0000 */
[----:B-1----:R-:W-:-:S04]  /*3d50*/  FMUL.FTZ R0, R53, UR47 ;  /* 0x0000002f35007c20 */ /* 0x002fc80008410000 */
        /* <DEDUP_REMOVED lines=33> */
[----:B------:R-:W-:-:S07]  /*3f70*/  R2UR UR56, R2 ;  /* 0x00000000023872ca */ /* 0x000fce00000e0000 */
[----:B------:R0:W-:Y:S02]  /*3f80*/  MUFU.COS R133, R84 ;  /* 0x0000005400857308 */ /* 0x0001e40000000000 */
[----:B0-----:R-:W-:Y:S01]  /*3f90*/  FMUL.RZ R84, R0, 0.15915493667125701904 ;  /* 0x3e22f98300547820 */ /* 0x001fe2000040c000 */
[----:B------:R-:W-:-:S04]  /*3fa0*/  FMUL.FTZ R0, R47, UR47 ;  /* 0x0000002f2f007c20 */ /* 0x000fc80008410000 */
[----:B------:R-:W-:Y:S01]  /*3fb0*/  FMUL.RZ R2, R0, 0.15915493667125701904 ;  /* 0x3e22f98300027820 */ /* 0x000fe2000040c000 */
[----:B------:R-:W-:Y:S08]  /*3fc0*/  MUFU.SIN R119, R3 ;  /* 0x0000000300777308 */ /* 0x000ff00000000400 */
[----:B------:R0:W-:Y:S08]  /*3fd0*/  MUFU.COS R127, R3 ;  /* 0x00000003007f7308 */ /* 0x0001f00000000000 */
[----:B------:R-:W-:Y:S01]  /*3fe0*/  MUFU.SIN R147, R2 ;  /* 0x0000000200937308 */ /* 0x000fe20000000400 */
[----:B0-----:R-:W-:-:S07]  /*3ff0*/  MOV R3, UR44 ;  /* 0x0000002c00037c02 */ /* 0x001fce0008000f00 */
[----:B------:R0:W-:Y:S02]  /*4000*/  MUFU.COS R149, R2 ;  /* 0x0000000200957308 */ /* 0x0001e40000000000 */
[----:B0-----:R-:W-:-:S06]  /*4010*/  MOV R2, UR45 ;  /* 0x0000002d00027c02 */ /* 0x001fcc0008000f00 */
[----:B------:R-:W2:Y:S01]  /*4020*/  LDG.E.64 R2, desc[UR22][R2.64] ;  /* 0x0000001602027981 */ /* 0x000ea2000c1e1b00 */
[----:B------:R-:W-:Y:S01]  /*4030*/  MOV R104, UR56 ;  /* 0x0000003800687c02 */ /* 0x000fe20008000f00 */
[----:B------:R-:W-:-:S04]  /*4040*/  FMUL.FTZ R0, R32, UR47 ;  /* 0x0000002f20007c20 */ /* 0x000fc80008410000 */
[----:B------:R-:W-:Y:S01]  /*4050*/  FMUL.FTZ R104, R104, 1.4426950216293334961 ;  /* 0x3fb8aa3b68687820 */ /* 0x000fe20000410000 */
[----:B------:R-:W-:-:S03]  /*4060*/  FMUL.RZ R110, R0, 0.15915493667125701904 ;  /* 0x3e22f983006e7820 */ /* 0x000fc6000040c000 */
[----:B------:R-:W-:Y:S01]  /*4070*/  FMUL.FTZ R0, R104, R53 ;  /* 0x0000003568007220 */ /* 0x000fe20000410000 */
[----:B------:R-:W-:Y:S08]  /*4080*/  MUFU.SIN R117, R85 ;  /* 0x0000005500757308 */ /* 0x000ff00000000400 */
[----:B------:R0:W1:Y:S02]  /*4090*/  MUFU.EX2 R144, R0 ;  /* 0x0000000000907308 */ /* 0x0000640000000800 */
[----:B0-----:R-:W-:-:S06]  /*40a0*/  SHF.L.U32 R0, R101, 0x2, RZ ;  /* 0x0000000265007819 */ /* 0x001fcc00000006ff */
[----:B------:R0:W-:Y:S01]  /*40b0*/  MUFU.COS R131, R85 ;  /* 0x0000005500837308 */ /* 0x0001e20000000000 */
[----:B------:R-:W-:Y:S01]  /*40c0*/  LOP3.LUT R0, R0, 0xffffff80, RZ, 0xc0, !PT ;  /* 0xffffff8000007812 */ /* 0x000fe200078ec0ff */
[----:B0-----:R-:W-:-:S06]  /*40d0*/  FMUL.FTZ R85, R104, R49 ;  /* 0x0000003168557220 */ /* 0x001fcc0000410000 */
[----:B------:R3:W-:Y:S02]  /*40e0*/  MUFU.EX2 R140, R85 ;  /* 0x00000055008c7308 */ /* 0x0007e40000000800 */
[----:B---3--:R-:W-:-:S06]  /*40f0*/  IADD3 R85, R0, R234, RZ ;  /* 0x000000ea00557210 */ /* 0x008fcc0007ffe0ff */
[----:B------:R-:W-:Y:S01]  /*4100*/  MUFU.SIN R129, R84 ;  /* 0x0000005400817308 */ /* 0x000fe20000000400 */
[----:B------:R-:W-:-:S07]  /*4110*/  LEA R0, R85, R100, 0x4 ;  /* 0x0000006455007211 */ /* 0x000fce00078e20ff */
[----:B------:R0:W-:Y:S01]  /*4120*/  MUFU.COS R123, R84 ;  /* 0x00000054007b7308 */ /* 0x0001e20000000000 */
[----:B------:R3:W-:Y:S01]  /*4130*/  STS.128 [R0+0x200], R72 ;  /* 0x0002004800007388 */ /* 0x0007e20000000c00 */
[----:B0-----:R-:W-:-:S06]  /*4140*/  FMUL.FTZ R84, R104, R57 ;  /* 0x0000003968547220 */ /* 0x001fcc0000410000 */
[----:B------:R-:W0:Y:S01]  /*4150*/  MUFU.EX2 R142, R84 ;  /* 0x00000054008e7308 */ /* 0x000e220000000800 */
[----:B---3--:R-:W-:Y:S01]  /*4160*/  SHF.L.U32 R73, R64, 0x10, RZ ;  /* 0x0000001040497819 */ /* 0x008fe200000006ff */
[C---:B-1----:R-:W-:Y:S01]  /*4170*/  FMUL.FTZ R145, R144.reuse, R145 ;  /* 0x0000009190917220 */ /* 0x042fe20000410000 */
[----:B------:R-:W-:-:S03]  /*4180*/  FMUL.FTZ R144, R144, R103 ;  /* 0x0000006790907220 */ /* 0x000fc60000410000 */
[----:B------:R-:W-:Y:S01]  /*4190*/  FMUL.FTZ R214, R73, R58 ;  /* 0x0000003a49d67220 */ /* 0x000fe20000410000 */
[----:B----4-:R1:W-:Y:S01]  /*41a0*/  STS.128 [R0], R68 ;  /* 0x0000004400007388 */ /* 0x0103e20000000c00 */
[----:B------:R-:W-:-:S03]  /*41b0*/  FMUL.FTZ R102, R104, R55 ;  /* 0x0000003768667220 */ /* 0x000fc60000410000 */
[----:B------:R-:W-:Y:S01]  /*41c0*/  STS.128 [R0+0x400], R76 ;  /* 0x0004004c00007388 */ /* 0x000fe20000000c00 */
[----:B------:R-:W-:-:S03]  /*41d0*/  SHF.L.U32 R74, R96, 0x10, RZ ;  /* 0x00000010604a7819 */ /* 0x000fc600000006ff */
[----:B------:R3:W-:Y:S01]  /*41e0*/  STS.128 [R0+0x600], R80 ;  /* 0x0006005000007388 */ /* 0x0007e20000000c00 */
[----:B------:R-:W-:Y:S01]  /*41f0*/  FMUL.FTZ R73, RZ, R144 ;  /* 0x00000090ff497220 */ /* 0x000fe20000410000 */
[----:B------:R-:W-:Y:S01]  /*4200*/  UIADD3 UR44, UR15, -0x1, URZ ;  /* 0xffffffff0f2c7890 */ /* 0x000fe2000fffe03f */
[----:B0-----:R-:W-:Y:S01]  /*4210*/  FMUL.FTZ R143, R142, R143 ;  /* 0x0000008f8e8f7220 */ /* 0x001fe20000410000 */
[----:B------:R-:W-:Y:S01]  /*4220*/  FMUL.FTZ R215, R74, R53 ;  /* 0x000000354ad77220 */ /* 0x000fe20000410000 */
[----:B------:R-:W-:Y:S01]  /*4230*/  MUFU.SIN R121, R86 ;  /* 0x0000005600797308 */ /* 0x000fe20000000400 */
[----:B------:R-:W-:Y:S01]  /*4240*/  FMUL.FTZ R142, R142, R105 ;  /* 0x000000698e8e7220 */ /* 0x000fe20000410000 */
[----:B-1----:R-:W-:Y:S01]  /*4250*/  FMUL.FTZ R68, R58, UR47 ;  /* 0x0000002f3a447c20 */ /* 0x002fe20008410000 */
[----:B------:R-:W-:-:S05]  /*4260*/  FMUL.FTZ R70, R104, R37 ;  /* 0x0000002568467220 */ /* 0x000fca0000410000 */
[----:B------:R0:W-:Y:S01]  /*4270*/  MUFU.COS R125, R86 ;  /* 0x00000056007d7308 */ /* 0x0001e20000000000 */
[----:B------:R-:W-:Y:S01]  /*4280*/  FMUL.FTZ R141, R140, R141 ;  /* 0x0000008d8c8d7220 */ /* 0x000fe20000410000 */
[----:B------:R-:W-:Y:S01]  /*4290*/  FMUL.FTZ R87, R104, R45 ;  /* 0x0000002d68577220 */ /* 0x000fe20000410000 */
[----:B---3--:R-:W-:Y:S01]  /*42a0*/  FMUL.FTZ R0, R214, R144 ;  /* 0x00000090d6007220 */ /* 0x008fe20000410000 */
[----:B------:R-:W-:Y:S01]  /*42b0*/  FMUL.FTZ R69, R104, R51 ;  /* 0x0000003368457220 */ /* 0x000fe20000410000 */
[----:B------:R-:W1:Y:S02]  /*42c0*/  @!P2 LDC R79, c[0x0][0x21c] ;  /* 0x00008700ff4fab82 */ /* 0x000e640000000800 */
[-C--:B------:R-:W-:Y:S01]  /*42d0*/  FFMA.FTZ R72, RZ, R145.reuse, R0 ;  /* 0x00000091ff487223 */ /* 0x080fe20000010000 */
[----:B------:R-:W-:Y:S01]  /*42e0*/  FFMA.FTZ R0, R214, R145, -R73 ;  /* 0x00000091d6007223 */ /* 0x000fe20000010849 */
[----:B------:R-:W3:Y:S01]  /*42f0*/  MUFU.EX2 R102, R102 ;  /* 0x0000006600667308 */ /* 0x000ee20000000800 */
[----:B0-----:R-:W-:Y:S01]  /*4300*/  FMUL.FTZ R86, R104, R56 ;  /* 0x0000003868567220 */ /* 0x001fe20000410000 */
[----:B------:R-:W-:Y:S01]  /*4310*/  FADD.FTZ R72, RZ, R72 ;  /* 0x00000048ff487221 */ /* 0x000fe20000010000 */
[----:B------:R-:W-:Y:S01]  /*4320*/  ULEA.HI UR45, UR44, UR44, URZ, 0x1 ;  /* 0x0000002c2c2d7291 */ /* 0x000fe2000f8f083f */
[----:B------:R-:W-:Y:S01]  /*4330*/  FMUL.RZ R77, R68, 0.15915493667125701904 ;  /* 0x3e22f983444d7820 */ /* 0x000fe2000040c000 */
[----:B------:R-:W-:Y:S01]  /*4340*/  FADD.FTZ R0, R215, R0 ;  /* 0x00000000d7007221 */ /* 0x000fe20000010000 */
[C---:B------:R-:W-:Y:S01]  /*4350*/  FMUL.FTZ R68, R142.reuse, R72 ;  /* 0x000000488e447220 */ /* 0x040fe20000410000 */
[----:B------:R-:W-:Y:S01]  /*4360*/  ULOP3.LUT UR45, UR45, 0xfffffe, URZ, 0xc0, !UPT ;  /* 0x00fffffe2d2d7892 */ /* 0x000fe2000f8ec03f */
[----:B------:R-:W0:Y:S01]  /*4370*/  MUFU.EX2 R86, R86 ;  /* 0x0000005600567308 */ /* 0x000e220000000800 */
[-C--:B------:R-:W-:Y:S01]  /*4380*/  FMUL.FTZ R75, R142, R0.reuse ;  /* 0x000000008e4b7220 */ /* 0x080fe20000410000 */
[----:B------:R-:W-:Y:S01]  /*4390*/  FFMA.FTZ R73, R143, R0, -R68 ;  /* 0x000000008f497223 */ /* 0x000fe20000010844 */
[----:B------:R-:W-:-:S05]  /*43a0*/  UIADD3 UR45, UR44, -UR45, URZ ;  /* 0x8000002d2c2d7290 */ /* 0x000fca000fffe03f */
[----:B------:R-:W4:Y:S01]  /*43b0*/  MUFU.EX2 R70, R70 ;  /* 0x0000004600467308 */ /* 0x000f220000000800 */
[----:B------:R-:W-:Y:S01]  /*43c0*/  FFMA.FTZ R75, R143, R72, R75 ;  /* 0x000000488f4b7223 */ /* 0x000fe2000001004b */
[----:B------:R-:W-:Y:S01]  /*43d0*/  FMUL.FTZ R140, R140, R107 ;  /* 0x0000006b8c8c7220 */ /* 0x000fe20000410000 */
[----:B------:R-:W-:Y:S01]  /*43e0*/  FADD.FTZ R73, R216, R73 ;  /* 0x00000049d8497221 */ /* 0x000fe20000010000 */
[----:B------:R-:W-:Y:S01]  /*43f0*/  ULEA UR45, UR45, UR7, 0x8 ;  /* 0x000000072d2d7291 */ /* 0x000fe2000f8e403f */
[----:B------:R-:W-:Y:S01]  /*4400*/  FMUL.FTZ R68, R104, R47 ;  /* 0x0000002f68447220 */ /* 0x000fe20000410000 */
[----:B------:R-:W-:Y:S01]  /*4410*/  FADD.FTZ R75, RZ, R75 ;  /* 0x0000004bff4b7221 */ /* 0x000fe20000010000 */
[----:B------:R-:W-:Y:S01]  /*4420*/  FMUL.FTZ R74, R140, R73 ;  /* 0x000000498c4a7220 */ /* 0x000fe20000410000 */
[----:B---3--:R-:W-:Y:S01]  /*4430*/  FMUL.FTZ R134, R102, R113 ;  /* 0x0000007166867220 */ /* 0x008fe20000410000 */
[----:B------:R3:W-:Y:S01]  /*4440*/  MUFU.EX2 R136, R87 ;  /* 0x0000005700887308 */ /* 0x0007e20000000800 */
[----:B------:R-:W-:Y:S01]  /*4450*/  SHF.L.U32 R113, R112, 0x10, RZ ;  /* 0x0000001070717819 */ /* 0x000fe200000006ff */
[----:B------:R-:W-:Y:S01]  /*4460*/  FMUL.FTZ R0, R104, R58 ;  /* 0x0000003a68007220 */ /* 0x000fe20000410000 */
[----:B------:R-:W-:Y:S01]  /*4470*/  IADD3 R84, R101, 0x200, RZ ;  /* 0x0000020065547810 */ /* 0x000fe20007ffe0ff */
[-C--:B------:R-:W-:Y:S01]  /*4480*/  FMUL.FTZ R72, R140, R75.reuse ;  /* 0x0000004b8c487220 */ /* 0x080fe20000410000 */
[----:B------:R-:W-:-:S03]  /*4490*/  FFMA.FTZ R74, R141, R75, R74 ;  /* 0x0000004b8d4a7223 */ /* 0x000fc6000001004a */
[----:B------:R-:W1:Y:S01]  /*44a0*/  MUFU.EX2 R124, R69 ;  /* 0x00000045007c7308 */ /* 0x000e620000000800 */
[----:B---3--:R-:W-:Y:S01]  /*44b0*/  MOV R87, UR45 ;  /* 0x0000002d00577c02 */ /* 0x008fe20008000f00 */
[----:B------:R-:W-:Y:S01]  /*44c0*/  FMUL.FTZ R108, R104, R54 ;  /* 0x00000036686c7220 */ /* 0x000fe20000410000 */
[----:B------:R-:W-:Y:S01]  /*44d0*/  FFMA.FTZ R72, R141, R73, -R72 ;  /* 0x000000498d487223 */ /* 0x000fe20000010848 */
[----:B------:R-:W-:Y:S01]  /*44e0*/  FMUL.FTZ R217, R113, R49 ;  /* 0x0000003171d97220 */ /* 0x000fe20000410000 */
[----:B------:R-:W-:-:S03]  /*44f0*/  SEL R87, R87, R84, !P1 ;  /* 0x0000005457577207 */ /* 0x000fc60004800000 */
[----:B------:R-:W3:Y:S01]  /*4500*/  MUFU.EX2 R68, R68 ;  /* 0x0000004400447308 */ /* 0x000ee20000000800 */
[C---:B------:R-:W-:Y:S01]  /*4510*/  FMUL.FTZ R106, R104.reuse, R42 ;  /* 0x0000002a686a7220 */ /* 0x040fe20000410000 */
[----:B------:R-:W-:Y:S01]  /*4520*/  FMUL.FTZ R84, R104, R40 ;  /* 0x0000002868547220 */ /* 0x000fe20000410000 */
[----:B0-----:R-:W-:Y:S01]  /*4530*/  FMUL.FTZ R138, R86, R109 ;  /* 0x0000006d568a7220 */ /* 0x001fe20000410000 */
[----:B----4-:R-:W-:Y:S01]  /*4540*/  FMUL.FTZ R122, R70, R129 ;  /* 0x00000081467a7220 */ /* 0x010fe20000410000 */
[----:B------:R-:W-:Y:S01]  /*4550*/  FADD.FTZ R74, RZ, R74 ;  /* 0x0000004aff4a7221 */ /* 0x000fe20000010000 */
[----:B------:R-:W-:Y:S02]  /*4560*/  FADD.FTZ R72, R217, R72 ;  /* 0x00000048d9487221 */ /* 0x000fe40000010000 */
[----:B------:R-:W-:Y:S01]  /*4570*/  MUFU.COS R69, R77 ;  /* 0x0000004d00457308 */ /* 0x000fe20000000000 */
[----:B------:R-:W-:Y:S01]  /*4580*/  FMUL.FTZ R139, R86, R139 ;  /* 0x0000008b568b7220 */ /* 0x000fe20000410000 */
[----:B------:R-:W-:Y:S01]  /*4590*/  FMUL.FTZ R76, R138, R74 ;  /* 0x0000004a8a4c7220 */ /* 0x000fe20000410000 */
[----:B------:R-:W-:-:S05]  /*45a0*/  SHF.L.U32 R112, R66, 0x10, RZ ;  /* 0x0000001042707819 */ /* 0x000fca00000006ff */
[----:B------:R-:W0:Y:S01]  /*45b0*/  MUFU.EX2 R0, R0 ;  /* 0x0000000000007308 */ /* 0x000e220000000800 */
[----:B------:R-:W-:-:S07]  /*45c0*/  FMUL.FTZ R75, R138, R72 ;  /* 0x000000488a4b7220 */ /* 0x000fce0000410000 */
[----:B------:R-:W4:Y:S01]  /*45d0*/  MUFU.SIN R129, R77 ;  /* 0x0000004d00817308 */ /* 0x000f220000000400 */
[----:B------:R-:W-:Y:S01]  /*45e0*/  FFMA.FTZ R73, R139, R72, -R76 ;  /* 0x000000488b497223 */ /* 0x000fe2000001084c */
[----:B------:R-:W-:Y:S01]  /*45f0*/  MOV R72, UR15 ;  /* 0x0000000f00487c02 */ /* 0x000fe20008000f00 */
[----:B------:R-:W-:-:S05]  /*4600*/  FMUL.FTZ R218, R112, R56 ;  /* 0x0000003870da7220 */ /* 0x000fca0000410000 */
[----:B------:R-:W4:Y:S01]  /*4610*/  MUFU.EX2 R108, R108 ;  /* 0x0000006c006c7308 */ /* 0x000f220000000800 */
[----:B-1----:R-:W-:Y:S01]  /*4620*/  FMUL.FTZ R125, R124, R125 ;  /* 0x0000007d7c7d7220 */ /* 0x002fe20000410000 */
[----:B------:R-:W-:-:S06]  /*4630*/  FFMA.FTZ R75, R139, R74, R75 ;  /* 0x0000004a8b4b7223 */ /* 0x000fcc000001004b */
[----:B------:R-:W1:Y:S01]  /*4640*/  MUFU.EX2 R106, R106 ;  /* 0x0000006a006a7308 */ /* 0x000e620000000800 */
[----:B------:R-:W-:-:S07]  /*4650*/  FMUL.FTZ R124, R124, R121 ;  /* 0x000000797c7c7220 */ /* 0x000fce0000410000 */
[----:B------:R-:W1:Y:S01]  /*4660*/  MUFU.EX2 R84, R84 ;  /* 0x0000005400547308 */ /* 0x000e620000000800 */
[----:B------:R-:W-:Y:S01]  /*4670*/  FMUL.FTZ R137, R136, R137 ;  /* 0x0000008988897220 */ /* 0x000fe20000410000 */
[C---:B---3--:R-:W-:Y:S01]  /*4680*/  FMUL.FTZ R121, R68.reuse, R149 ;  /* 0x0000009544797220 */ /* 0x048fe20000410000 */
[----:B------:R-:W-:Y:S01]  /*4690*/  FMUL.FTZ R120, R68, R147 ;  /* 0x0000009344787220 */ /* 0x000fe20000410000 */
[----:B------:R-:W-:Y:S01]  /*46a0*/  @!P2 IADD3 R72, R72, -0x2, RZ ;  /* 0xfffffffe4848a810 */ /* 0x000fe20007ffe0ff */
[----:B------:R-:W-:Y:S01]  /*46b0*/  FMUL.FTZ R136, R136, R111 ;  /* 0x0000006f88887220 */ /* 0x000fe20000410000 */
[----:B------:R-:W-:Y:S01]  /*46c0*/  FMUL.FTZ R68, R44, UR47 ;  /* 0x0000002f2c447c20 */ /* 0x000fe20008410000 */
[----:B------:R-:W-:Y:S01]  /*46d0*/  FADD.FTZ R73, R218, R73 ;  /* 0x00000049da497221 */ /* 0x000fe20000010000 */
[----:B------:R-:W-:Y:S02]  /*46e0*/  IMAD R85, R234, 0x3, R85 ;  /* 0x00000003ea557824 */ /* 0x000fe400078e0255 */
[----:B------:R-:W-:Y:S01]  /*46f0*/  FADD.FTZ R75, RZ, R75 ;  /* 0x0000004bff4b7221 */ /* 0x000fe20000010000 */
[----:B------:R-:W-:Y:S01]  /*4700*/  FMUL.RZ R76, R68, 0.15915493667125701904 ;  /* 0x3e22f983444c7820 */ /* 0x000fe2000040c000 */
[----:B------:R-:W-:Y:S01]  /*4710*/  FMUL.FTZ R74, R136, R73 ;  /* 0x00000049884a7220 */ /* 0x000fe20000410000 */
[----:B------:R-:W-:-:S02]  /*4720*/  @!P2 IMAD R72, R72, R79, UR7 ;  /* 0x000000074848ae24 */ /* 0x000fc4000f8e024f */
[C---:B0-----:R-:W-:Y:S01]  /*4730*/  FMUL.FTZ R128, R0.reuse, R69 ;  /* 0x0000004500807220 */ /* 0x041fe20000410000 */
[----:B----4-:R-:W-:Y:S01]  /*4740*/  FMUL.FTZ R129, R0, R129 ;  /* 0x0000008100817220 */ /* 0x010fe20000410000 */
[----:B------:R-:W-:Y:S01]  /*4750*/  MOV R103, 0x10 ;  /* 0x0000001000677802 */ /* 0x000fe20000000f00 */
[----:B------:R-:W-:Y:S01]  /*4760*/  FMUL.FTZ R123, R70, R123 ;  /* 0x0000007b467b7220 */ /* 0x000fe20000410000 */
[----:B------:R-:W-:Y:S01]  /*4770*/  FMUL.FTZ R68, R136, R75 ;  /* 0x0000004b88447220 */ /* 0x000fe20000410000 */
[----:B------:R-:W-:Y:S01]  /*4780*/  LEA R0, R85, R100, 0x4 ;  /* 0x0000006455007211 */ /* 0x000fe200078e20ff */
[----:B------:R-:W-:Y:S01]  /*4790*/  FMUL.FTZ R70, R104, R32 ;  /* 0x0000002068467220 */ /* 0x000fe20000410000 */
[----:B------:R-:W-:Y:S01]  /*47a0*/  LEA R105, R87, R100, 0x3 ;  /* 0x0000006457697211 */ /* 0x000fe200078e18ff */
[----:B------:R-:W-:Y:S01]  /*47b0*/  MUFU.SIN R151, R110 ;  /* 0x0000006e00977308 */ /* 0x000fe20000000400 */
[----:B------:R-:W-:Y:S01]  /*47c0*/  FMUL.FTZ R135, R102, R135 ;  /* 0x0000008766877220 */ /* 0x000fe20000410000 */
[----:B------:R-:W-:Y:S01]  /*47d0*/  FMUL.FTZ R130, R108, R117 ;  /* 0x000000756c827220 */ /* 0x000fe20000410000 */
[C---:B-1----:R-:W-:Y:S01]  /*47e0*/  FMUL.FTZ R133, R106.reuse, R133 ;  /* 0x000000856a857220 */ /* 0x042fe20000410000 */
[----:B------:R-:W-:Y:S01]  /*47f0*/  FMUL.FTZ R132, R106, R115 ;  /* 0x000000736a847220 */ /* 0x000fe20000410000 */
[C---:B------:R-:W-:Y:S01]  /*4800*/  FMUL.FTZ R127, R84.reuse, R127 ;  /* 0x0000007f547f7220 */ /* 0x040fe20000410000 */
[----:B------:R-:W-:Y:S01]  /*4810*/  FMUL.FTZ R126, R84, R119 ;  /* 0x00000077547e7220 */ /* 0x000fe20000410000 */
[----:B------:R-:W-:Y:S01]  /*4820*/  FFMA.FTZ R114, R137, R75, R74 ;  /* 0x0000004b89727223 */ /* 0x000fe2000001004a */
[----:B------:R0:W-:Y:S01]  /*4830*/  MUFU.COS R71, R110 ;  /* 0x0000006e00477308 */ /* 0x0001e20000000000 */
[----:B------:R-:W-:Y:S01]  /*4840*/  @!P2 IMAD.WIDE R102, R72, R103, UR20 ;  /* 0x000000144866ae25 */ /* 0x000fe2000f8e0267 */
[----:B------:R-:W-:-:S06]  /*4850*/  NOP ;  /* 0x0000000000007918 */ /* 0x000fcc0000000000 */
[----:B------:R-:W-:Y:S01]  /*4860*/  MUFU.SIN R107, R76 ;  /* 0x0000004c006b7308 */ /* 0x000fe20000000400 */
[----:B0-----:R-:W-:Y:S01]  /*4870*/  FFMA.FTZ R110, R137, R73, -R68 ;  /* 0x00000049896e7223 */ /* 0x001fe20000010844 */
[----:B------:R-:W-:Y:S01]  /*4880*/  FMUL.FTZ R106, R104, R44 ;  /* 0x0000002c686a7220 */ /* 0x000fe20000410000 */
[----:B------:R-:W0:Y:S04]  /*4890*/  LDS.128 R72, [R0] ;  /* 0x0000000000487984 */ /* 0x000e280000000c00 */
[----:B------:R-:W-:Y:S01]  /*48a0*/  LDS.128 R80, [R0+0x20] ;  /* 0x0000200000507984 */ /* 0x000fe20000000c00 */
[----:B------:R1:W-:Y:S03]  /*48b0*/  MUFU.COS R117, R76 ;  /* 0x0000004c00757308 */ /* 0x0003e60000000000 */
[----:B------:R-:W-:Y:S04]  /*48c0*/  LDS.128 R84, [R0+0x30] ;  /* 0x0000300000547984 */ /* 0x000fe80000000c00 */
[----:B-1----:R1:W3:Y:S01]  /*48d0*/  LDS.128 R76, [R0+0x10] ;  /* 0x00001000004c7984 */ /* 0x0022e20000000c00 */
[----:B------:R-:W4:Y:S03]  /*48e0*/  MUFU.EX2 R70, R70 ;  /* 0x0000004600467308 */ /* 0x000f260000000800 */
[----:B------:R4:W-:Y:S01]  /*48f0*/  STS.64 [R105+0x39e0], R128 ;  /* 0x0039e08069007388 */ /* 0x0009e20000000a00 */
[----:B------:R-:W-:-:S04]  /*4900*/  FMUL.FTZ R109, R129, R144 ;  /* 0x00000090816d7220 */ /* 0x000fc80000410000 */
[----:B------:R-:W0:Y:S01]  /*4910*/  MUFU.EX2 R106, R106 ;  /* 0x0000006a006a7308 */ /* 0x000e220000000800 */
[----:B------:R-:W-:Y:S01]  /*4920*/  FMUL.FTZ R131, R108, R131 ;  /* 0x000000836c837220 */ /* 0x000fe20000410000 */
[----:B------:R-:W-:Y:S01]  /*4930*/  SHF.L.U32 R111, R222, 0x10, RZ ;  /* 0x00000010de6f7819 */ /* 0x000fe200000006ff */
[C---:B------:R-:W-:Y:S01]  /*4940*/  FMUL.FTZ R108, R128.reuse, R144 ;  /* 0x00000090806c7220 */ /* 0x040fe20000410000 */
[----:B------:R-:W-:Y:S01]  /*4950*/  FFMA.FTZ R109, R128, R145, -R109 ;  /* 0x00000091806d7223 */ /* 0x000fe2000001086d */
[----:B------:R-:W-:Y:S02]  /*4960*/  HFMA2.MMA R69, -RZ, RZ, 0, 0 ;  /* 0x00000000ff457435 */ /* 0x000fe400000001ff */
[----:B------:R-:W-:Y:S01]  /*4970*/  FMUL.FTZ R219, R111, R45 ;  /* 0x0000002d6fdb7220 */ /* 0x000fe20000410000 */
[----:B------:R-:W-:Y:S01]  /*4980*/  FFMA.FTZ R108, R129, R145, R108 ;  /* 0x00000091816c7223 */ /* 0x000fe2000001006c */
[----:B-1----:R-:W-:Y:S01]  /*4990*/  FMUL.FTZ R0, R142, R109 ;  /* 0x0000006d8e007220 */ /* 0x002fe20000410000 */
[C---:B----4-:R-:W-:Y:S01]  /*49a0*/  FMUL.FTZ R119, R70.reuse, R71 ;  /* 0x0000004746777220 */ /* 0x050fe20000410000 */
[----:B------:R-:W-:Y:S01]  /*49b0*/  FMUL.FTZ R118, R70, R151 ;  /* 0x0000009746767220 */ /* 0x000fe20000410000 */
[----:B------:R-:W-:-:S02]  /*49c0*/  MOV R68, 0x3f800000 ;  /* 0x3f80000000447802 */ /* 0x000fc40000000f00 */
[----:B------:R-:W-:Y:S01]  /*49d0*/  CS2R R70, SRZ ;  /* 0x0000000000467805 */ /* 0x000fe2000001ff00 */
[----:B------:R-:W-:Y:S01]  /*49e0*/  BAR.SYNC.DEFER_BLOCKING 0x0 ;  /* 0x0000000000007b1d */ /* 0x000fe20000010000 */
[----:B------:R-:W-:Y:S01]  /*49f0*/  FADD.FTZ R105, R219, R110 ;  /* 0x0000006edb697221 */ /* 0x000fe20000010000 */
[CC--:B------:R-:W-:Y:S01]  /*4a00*/  FFMA.FTZ R0, R143.reuse, R108.reuse, R0 ;  /* 0x0000006c8f007223 */ /* 0x0c0fe20000010000 */
[----:B------:R-:W-:Y:S01]  /*4a10*/  FMUL.FTZ R108, R142, R108 ;  /* 0x0000006c8e6c7220 */ /* 0x000fe20000410000 */
[C---:B0-----:R-:W-:Y:S01]  /*4a20*/  FMUL.FTZ R117, R106.reuse, R117 ;  /* 0x000000756a757220 */ /* 0x041fe20000410000 */
[----:B------:R-:W-:Y:S01]  /*4a30*/  FMUL.FTZ R116, R106, R107 ;  /* 0x0000006b6a747220 */ /* 0x000fe20000410000 */
[----:B------:R-:W-:Y:S01]  /*4a40*/  FADD.FTZ R114, RZ, R114 ;  /* 0x00000072ff727221 */ /* 0x000fe20000010000 */
[----:B------:R-:W-:Y:S01]  /*4a50*/  FMUL.FTZ R106, R134, R105 ;  /* 0x00000069866a7220 */ /* 0x000fe20000410000 */
[----:B------:R-:W-:Y:S01]  /*4a60*/  FFMA.FTZ R108, R143, R109, -R108 ;  /* 0x0000006d8f6c7223 */ /* 0x000fe2000001086c */
[----:B------:R-:W-:-:S02]  /*4a70*/  SHF.L.U32 R110, R67, 0x10, RZ ;  /* 0x00000010436e7819 */ /* 0x000fc400000006ff */
[----:B------:R-:W-:-:S03]  /*4a80*/  FFMA.FTZ R106, R135, R114, R106 ;  /* 0x00000072876a7223 */ /* 0x000fc6000001006a */
[----:B------:R-:W-:Y:S01]  /*4a90*/  FMUL.FTZ R220, R110, R55 ;  /* 0x000000376edc7220 */ /* 0x000fe20000410000 */
[----:B------:R-:W-:Y:S01]  /*4aa0*/  FADD.FTZ R107, RZ, R106 ;  /* 0x0000006aff6b7221 */ /* 0x000fe20000010000 */
[----:B------:R0:W5:Y:S01]  /*4ab0*/  @!P2 LDG.E.128 R68, desc[UR22][R102.64] ;  /* 0x000000166644a981 */ /* 0x000162000c1e1d00 */
[----:B------:R-:W-:Y:S01]  /*4ac0*/  SHF.L.U32 R109, R221, 0x10, RZ ;  /* 0x00000010dd6d7819 */ /* 0x000fe200000006ff */
[----:B0-----:R-:W-:Y:S01]  /*4ad0*/  FMUL.FTZ R102, R134, R114 ;  /* 0x0000007286667220 */ /* 0x001fe20000410000 */
[----:B------:R-:W-:-:S03]  /*4ae0*/  FMUL.FTZ R103, R140, R108 ;  /* 0x0000006c8c677220 */ /* 0x000fc60000410000 */
[----:B------:R-:W-:Y:S01]  /*4af0*/  FFMA.FTZ R105, R135, R105, -R102 ;  /* 0x0000006987697223 */ /* 0x000fe20000010866 */
[-C--:B------:R-:W-:Y:S01]  /*4b00*/  FMUL.FTZ R102, R140, R0.reuse ;  /* 0x000000008c667220 */ /* 0x080fe20000410000 */
[C---:B------:R-:W-:Y:S01]  /*4b10*/  FFMA.FTZ R103, R141.reuse, R0, R103 ;  /* 0x000000008d677223 */ /* 0x040fe20000010067 */
[----:B------:R-:W-:Y:S01]  /*4b20*/  FMUL.FTZ R106, R132, R107 ;  /* 0x0000006b846a7220 */ /* 0x000fe20000410000 */
[----:B------:R-:W-:Y:S01]  /*4b30*/  FADD.FTZ R105, R220, R105 ;  /* 0x00000069dc697221 */ /* 0x000fe20000010000 */
[----:B------:R-:W-:Y:S01]  /*4b40*/  FFMA.FTZ R102, R141, R108, -R102 ;  /* 0x0000006c8d667223 */ /* 0x000fe20000010866 */
        /* <DEDUP_REMOVED lines=24> */
[----:B------:R-:W-:Y:S01]  /*4cd0*/  SHF.L.U32 R107, R88, 0x10, RZ ;  /* 0x00000010586b7819 */ /* 0x000fe200000006ff */
[----:B------:R-:W-:Y:S01]  /*4ce0*/  FADD.FTZ R105, R202, R105 ;  /* 0x00000069ca697221 */ /* 0x000fe20000010000 */
[----:B------:R-:W-:Y:S01]  /*4cf0*/  FMUL.FTZ R106, R126, R146 ;  /* 0x000000927e6a7220 */ /* 0x000fe20000410000 */
[----:B------:R-:W-:-:S02]  /*4d00*/  FFMA.FTZ R103, R135, R102, R103 ;  /* 0x0000006687677223 */ /* 0x000fc40000010067 */
[-C--:B------:R-:W-:Y:S01]  /*4d10*/  FMUL.FTZ R115, R126, R105.reuse ;  /* 0x000000697e737220 */ /* 0x080fe20000410000 */
[----:B------:R-:W-:Y:S01]  /*4d20*/  FFMA.FTZ R114, R127, R105, -R106 ;  /* 0x000000697f727223 */ /* 0x000fe2000001086a */
[----:B------:R-:W-:Y:S01]  /*4d30*/  FMUL.FTZ R201, R107, R40 ;  /* 0x000000286bc97220 */ /* 0x000fe20000410000 */
[CC--:B------:R-:W-:Y:S01]  /*4d40*/  FMUL.FTZ R102, R132.reuse, R103.reuse ;  /* 0x0000006784667220 */ /* 0x0c0fe20000410000 */
[----:B------:R-:W-:Y:S02]  /*4d50*/  FFMA.FTZ R115, R127, R146, R115 ;  /* 0x000000927f737223 */ /* 0x000fe40000010073 */
[----:B------:R-:W-:Y:S01]  /*4d60*/  FADD.FTZ R114, R201, R114 ;  /* 0x00000072c9727221 */ /* 0x000fe20000010000 */
[-C--:B------:R-:W-:Y:S01]  /*4d70*/  FMUL.FTZ R106, R132, R0.reuse ;  /* 0x00000000846a7220 */ /* 0x080fe20000410000 */
[----:B------:R-:W-:Y:S01]  /*4d80*/  FADD.FTZ R115, RZ, R115 ;  /* 0x00000073ff737221 */ /* 0x000fe20000010000 */
[C---:B------:R-:W-:Y:S01]  /*4d90*/  FFMA.FTZ R102, R133.reuse, R0, -R102 ;  /* 0x0000000085667223 */ /* 0x040fe20000010866 */
[C---:B------:R-:W-:Y:S01]  /*4da0*/  FMUL.FTZ R148, R124.reuse, R114 ;  /* 0x000000727c947220 */ /* 0x040fe20000410000 */
        /* <DEDUP_REMOVED lines=15> */
[-C--:B------:R-:W-:Y:S01]  /*4ea0*/  FMUL.FTZ R152, R122, R105.reuse ;  /* 0x000000697a987220 */ /* 0x080fe20000410000 */
[----:B------:R-:W-:Y:S01]  /*4eb0*/  FFMA.FTZ R150, R123, R105, -R150 ;  /* 0x000000697b967223 */ /* 0x000fe20000010896 */
[----:B------:R-:W-:Y:S01]  /*4ec0*/  FMUL.FTZ R102, R126, R146 ;  /* 0x000000927e667220 */ /* 0x000fe20000410000 */
[----:B------:R-:W-:Y:S01]  /*4ed0*/  SHF.L.U32 R105, R155, 0x10, RZ ;  /* 0x000000109b697819 */ /* 0x000fe200000006ff */
[----:B------:R-:W-:Y:S01]  /*4ee0*/  FMUL.FTZ R104, R104, R27 ;  /* 0x0000001b68687220 */ /* 0x000fe20000410000 */
[----:B------:R-:W-:Y:S01]  /*4ef0*/  FFMA.FTZ R152, R123, R148, R152 ;  /* 0x000000947b987223 */ /* 0x000fe20000010098 */
[-C--:B------:R-:W-:Y:S01]  /*4f00*/  FFMA.FTZ R102, R127, R0.reuse, -R102 ;  /* 0x000000007f667223 */ /* 0x080fe20000010866 */
[----:B------:R-:W-:Y:S01]  /*4f10*/  MUFU.COS R115, R149 ;  /* 0x0000009500737308 */ /* 0x000fe20000000000 */
[----:B------:R-:W-:Y:S01]  /*4f20*/  FMUL.FTZ R0, R126, R0 ;  /* 0x000000007e007220 */ /* 0x000fe20000410000 */
[----:B------:R-:W-:Y:S01]  /*4f30*/  FMUL.FTZ R199, R105, R37 ;  /* 0x0000002569c77220 */ /* 0x000fe20000410000 */
[----:B------:R-:W-:-:S05]  /*4f40*/  FADD.FTZ R152, RZ, R152 ;  /* 0x00000098ff987221 */ /* 0x000fca0000010000 */
[----:B------:R0:W1:Y:S01]  /*4f50*/  MUFU.EX2 R114, R104 ;  /* 0x0000006800727308 */ /* 0x0000620000000800 */
[----:B------:R-:W-:Y:S01]  /*4f60*/  FFMA.FTZ R0, R127, R146, R0 ;  /* 0x000000927f007223 */ /* 0x000fe20000010000 */
[----:B------:R-:W-:-:S06]  /*4f70*/  FADD.FTZ R150, R199, R150 ;  /* 0x00000096c7967221 */ /* 0x000fcc0000010000 */
[----:B------:R4:W2:Y:S01]  /*4f80*/  MUFU.SIN R103, R149 ;  /* 0x0000009500677308 */ /* 0x0008a20000000400 */
[----:B0-----:R-:W-:Y:S01]  /*4f90*/  SHF.L.U32 R104, R62, 0x10, RZ ;  /* 0x000000103e687819 */ /* 0x001fe200000006ff */
[----:B------:R-:W-:Y:S01]  /*4fa0*/  FMUL.FTZ R148, R120, R152 ;  /* 0x0000009878947220 */ /* 0x000fe20000410000 */
[----:B------:R-:W-:Y:S01]  /*4fb0*/  FMUL.FTZ R146, R124, R0 ;  /* 0x000000007c927220 */ /* 0x000fe20000410000 */
[----:B------:R-:W-:Y:S01]  /*4fc0*/  FMUL.FTZ R151, R120, R150 ;  /* 0x0000009678977220 */ /* 0x000fe20000410000 */
[-C--:B------:R-:W-:Y:S01]  /*4fd0*/  FMUL.FTZ R147, R124, R102.reuse ;  /* 0x000000667c937220 */ /* 0x080fe20000410000 */
[----:B------:R-:W-:Y:S01]  /*4fe0*/  FMUL.FTZ R198, R104, R47 ;  /* 0x0000002f68c67220 */ /* 0x000fe20000410000 */
[----:B------:R-:W-:Y:S01]  /*4ff0*/  FFMA.FTZ R146, R125, R102, -R146 ;  /* 0x000000667d927223 */ /* 0x000fe20000010892 */
[C---:B------:R-:W-:Y:S01]  /*5000*/  FFMA.FTZ R151, R121.reuse, R152, R151 ;  /* 0x0000009879977223 */ /* 0x040fe20000010097 */
[----:B----4-:R-:W-:Y:S01]  /*5010*/  FFMA.FTZ R149, R121, R150, -R148 ;  /* 0x0000009679957223 */ /* 0x010fe20000010894 */
[----:B------:R-:W-:Y:S01]  /*5020*/  FFMA.FTZ R147, R125, R0, R147 ;  /* 0x000000007d937223 */ /* 0x000fe20000010093 */
[----:B------:R-:W-:Y:S01]  /*5030*/  FMUL.FTZ R0, R122, R146 ;  /* 0x000000927a007220 */ /* 0x000fe20000410000 */
[----:B------:R-:W-:Y:S01]  /*5040*/  FADD.FTZ R151, RZ, R151 ;  /* 0x00000097ff977221 */ /* 0x000fe20000010000 */
[----:B------:R-:W-:Y:S01]  /*5050*/  FADD.FTZ R149, R198, R149 ;  /* 0x00000095c6957221 */ /* 0x000fe20000010000 */
[C---:B-1----:R-:W-:Y:S01]  /*5060*/  FMUL.FTZ R115, R114.reuse, R115 ;  /* 0x0000007372737220 */ /* 0x042fe20000410000 */
[----:B------:R-:W-:Y:S01]  /*5070*/  FFMA.FTZ R102, R123, R147, R0 ;  /* 0x000000937b667223 */ /* 0x000fe20000010000 */
[----:B--2---:R-:W-:Y:S01]  /*5080*/  FMUL.FTZ R114, R114, R103 ;  /* 0x0000006772727220 */ /* 0x004fe20000410000 */
[C---:B------:R-:W-:Y:S01]  /*5090*/  FMUL.FTZ R150, R118.reuse, R149 ;  /* 0x0000009576967220 */ /* 0x040fe20000410000 */
[----:B------:R-:W-:Y:S01]  /*50a0*/  SHF.L.U32 R103, R153, 0x10, RZ ;  /* 0x0000001099677819 */ /* 0x000fe200000006ff */
[----:B------:R-:W-:Y:S01]  /*50b0*/  FMUL.FTZ R148, R118, R151 ;  /* 0x0000009776947220 */ /* 0x000fe20000410000 */
[----:B------:R-:W-:Y:S01]  /*50c0*/  FMUL.FTZ R0, R122, R147 ;  /* 0x000000937a007220 */ /* 0x000fe20000410000 */
[----:B------:R-:W-:-:S02]  /*50d0*/  FFMA.FTZ R150, R119, R151, R150 ;  /* 0x0000009777967223 */ /* 0x000fc40000010096 */
        /* <DEDUP_REMOVED lines=8> */
[C---:B------:R-:W-:Y:S01]  /*5160*/  FMUL.FTZ R0, R116.reuse, R150 ;  /* 0x0000009674007220 */ /* 0x040fe20000410000 */
[----:B------:R-:W-:Y:S01]  /*5170*/  FMUL.FTZ R153, R116, R148 ;  /* 0x0000009474997220 */ /* 0x000fe20000410000 */
[----:B------:R-:W-:Y:S01]  /*5180*/  FFMA.FTZ R147, R121, R102, R147 ;  /* 0x0000006679937223 */ /* 0x000fe20000010093 */
[----:B------:R-:W-:Y:S01]  /*5190*/  SHF.L.U32 R102, R63, 0x10, RZ ;  /* 0x000000103f667819 */ /* 0x000fe200000006ff */
[C---:B------:R-:W-:Y:S01]  /*51a0*/  FFMA.FTZ R151, R117.reuse, R148, -R0 ;  /* 0x0000009475977223 */ /* 0x040fe20000010800 */
[C---:B------:R-:W-:Y:S01]  /*51b0*/  FMUL.FTZ R0, R118.reuse, R146 ;  /* 0x0000009276007220 */ /* 0x040fe20000410000 */
[----:B------:R-:W-:Y:S01]  /*51c0*/  FFMA.FTZ R153, R117, R150, R153 ;  /* 0x0000009675997223 */ /* 0x000fe20000010099 */
[-C--:B------:R-:W-:Y:S01]  /*51d0*/  FMUL.FTZ R149, R118, R147.reuse ;  /* 0x0000009376957220 */ /* 0x080fe20000410000 */
[----:B------:R-:W-:Y:S01]  /*51e0*/  FMUL.FTZ R196, R102, R44 ;  /* 0x0000002c66c47220 */ /* 0x000fe20000410000 */
[C---:B------:R-:W-:Y:S01]  /*51f0*/  FFMA.FTZ R0, R119.reuse, R147, R0 ;  /* 0x0000009377007223 */ /* 0x040fe20000010000 */
[----:B------:R-:W-:Y:S01]  /*5200*/  FADD.FTZ R153, RZ, R153 ;  /* 0x00000099ff997221 */ /* 0x000fe20000010000 */
[----:B------:R-:W-:Y:S01]  /*5210*/  FFMA.FTZ R149, R119, R146, -R149 ;  /* 0x0000009277957223 */ /* 0x000fe20000010895 */
[----:B------:R-:W-:Y:S01]  /*5220*/  FADD.FTZ R151, R196, R151 ;  /* 0x00000097c4977221 */ /* 0x000fe20000010000 */
[----:B------:R-:W-:Y:S01]  /*5230*/  FMUL.FTZ R146, R116, R0 ;  /* 0x0000000074927220 */ /* 0x000fe20000410000 */
[----:B------:R-:W-:Y:S01]  /*5240*/  FMUL.FTZ R206, R114, R153 ;  /* 0x0000009972ce7220 */ /* 0x000fe20000410000 */
[----:B------:R-:W-:-:S02]  /*5250*/  R2UR UR45, R3 ;  /* 0x00000000032d72ca */ /* 0x000fc400000e0000 */
[----:B------:R-:W-:Y:S01]  /*5260*/  R2UR UR46, R2 ;  /* 0x00000000022e72ca */ /* 0x000fe200000e0000 */
[----:B------:R-:W-:Y:S01]  /*5270*/  FMUL.FTZ R205, R116, R149 ;  /* 0x0000009574cd7220 */ /* 0x000fe20000410000 */
[----:B------:R-:W-:Y:S01]  /*5280*/  FMUL.FTZ R148, R114, R151 ;  /* 0x0000009772947220 */ /* 0x000fe20000410000 */
[----:B------:R-:W-:Y:S01]  /*5290*/  FFMA.FTZ R203, R117, R149, -R146 ;  /* 0x0000009575cb7223 */ /* 0x000fe20000010892 */
[----:B------:R-:W-:Y:S01]  /*52a0*/  FFMA.FTZ R206, R115, R151, -R206 ;  /* 0x0000009773ce7223 */ /* 0x000fe200000108ce */
[C---:B------:R-:W-:Y:S02]  /*52b0*/  PRMT R149, R72.reuse, 0x7632, R149 ;  /* 0x0000763248957816 */ /* 0x040fe40000000095 */
[----:B------:R-:W-:Y:S02]  /*52c0*/  PRMT R151, R73, 0x7632, R151 ;  /* 0x0000763249977816 */ /* 0x000fe40000000097 */
[----:B------:R-:W-:Y:S02]  /*52d0*/  SHF.L.U32 R149, R149, 0x10, RZ ;  /* 0x0000001095957819 */ /* 0x000fe400000006ff */
[----:B------:R-:W-:Y:S01]  /*52e0*/  SHF.L.U32 R151, R151, 0x10, RZ ;  /* 0x0000001097977819 */ /* 0x000fe200000006ff */
[----:B------:R-:W-:Y:S01]  /*52f0*/  FFMA.FTZ R205, R117, R0, R205 ;  /* 0x0000000075cd7223 */ /* 0x000fe200000100cd */
        /* <DEDUP_REMOVED lines=48> */
[----:B------:R-:W-:Y:S01]  /*5600*/  FMUL.FTZ R160, R161, R160 ;  /* 0x000000a0a1a07220 */ /* 0x000fe20000410000 */
        /* <DEDUP_REMOVED lines=15> */
[----:B------:R-:W-:Y:S01]  /*5700*/  PRMT R2, R80, 0x7632, R2 ;  /* 0x0000763250027816 */ /* 0x000fe20000000002 */
[----:B------:R-:W-:Y:S01]  /*5710*/  FFMA.FTZ R73, R162, UR45, R73 ;  /* 0x0000002da2497c23 */ /* 0x000fe20008010049 */
[----:B------:R-:W-:Y:S01]  /*5720*/  PRMT R191, R81, 0x7632, R191 ;  /* 0x0000763251bf7816 */ /* 0x000fe200000000bf */
[----:B------:R-:W-:Y:S01]  /*5730*/  FMUL.FTZ R171, R171, R72 ;  /* 0x00000048abab7220 */ /* 0x000fe20000410000 */
[----:B------:R-:W-:Y:S01]  /*5740*/  PRMT R188, R82, 0x7632, R188 ;  /* 0x0000763252bc7816 */ /* 0x000fe200000000bc */
        /* <DEDUP_REMOVED lines=90> */
.L_x_10422:
[----:B------:R-:W-:Y:S05]  /*5cf0*/  BSYNC B0 ;  /* 0x0000000000007941 */ /* 0x000fea0003800000 */
.L_x_10421:
        /* <DEDUP_REMOVED lines=112> */
.L_x_10544:
        /* <DEDUP_REMOVED lines=14> */
.L_x_10547:
[----:B------:R-:W-:-:S03]  /*64e0*/  UMOV UR44, 0xffffffff ;  /* 0xffffffff002c7882 */ /* 0x000fc60000000000 */
[----:B------:R-:W-:Y:S05]  /*64f0*/  BRA.DIV UR44, `(.L_x_10426) ;  /* 0x000000822c807947 */ /* 0x000fea000b800000 */
.L_x_10550:
[----:B------:R-:W-:-:S03]  /*6500*/  UMOV UR44, 0xffffffff ;  /* 0xffffffff002c7882 */ /* 0x000fc60000000000 */
[----:B------:R-:W-:Y:S05]  /*6510*/  BRA.DIV UR44, `(.L_x_10427) ;  /* 0x000000822ca07947 */ /* 0x000fea000b800000 */
.L_x_10553:
[----:B------:R-:W-:-:S03]  /*6520*/  UMOV UR44, 0xffffffff ;  /* 0xffffffff002c7882 */ /* 0x000fc60000000000 */
[----:B------:R-:W-:Y:S05]  /*6530*/  BRA.DIV UR44, `(.L_x_10428) ;  /* 0x000000822cc07947 */ /* 0x000fea000b800000 */
.L_x_10556:
        /* <DEDUP_REMOVED lines=10> */
.L_x_10566:
        /* <DEDUP_REMOVED lines=22> */
.L_x_10423:
        /* <DEDUP_REMOVED lines=83> */
[----:B------:R-:W-:-:S02]  /*6c70*/  MOV R77, UR7 ;  /* 0x00000007004d7c02 */ /* 0x000fc40008000f00 */
        /* <DEDUP_REMOVED lines=19> */
[----:B------:R-:W-:Y:S01]  /*6db0*/  FMUL.FTZ R74, R140, -R224 ;  /* 0x800000e08c4a7220 */ /* 0x000fe20000410000 */
[----:B------:R-:W-:Y:S01]  /*6dc0*/  @!P0 LEA R77, R77, R100, 0x4 ;  /* 0x000000644d4d8211 */ /* 0x000fe200078e20ff */
        /* <DEDUP_REMOVED lines=88> */
[----:B------:R-:W-:Y:S01]  /*7350*/  HFMA2.MMA R73, -RZ, RZ, 0, 0 ;  /* 0x00000000ff497435 */ /* 0x000fe200000001ff */
[CC--:B------:R-:W-:Y:S01]  /*7360*/  FMUL.FTZ R70, R132.reuse, R217.reuse ;  /* 0x000000d984467220 */ /* 0x0c0fe20000410000 */
[----:B------:R-:W-:Y:S01]  /*7370*/  MOV R72, 0x3f800000 ;  /* 0x3f80000000487802 */ /* 0x000fe20000000f00 */
[-C--:B------:R-:W-:Y:S01]  /*7380*/  FMUL.FTZ R76, R132, R220.reuse ;  /* 0x000000dc844c7220 */ /* 0x080fe20000410000 */
[----:B------:R-:W-:Y:S01]  /*7390*/  CS2R R74, SRZ ;  /* 0x00000000004a7805 */ /* 0x000fe2000001ff00 */
[C---:B------:R-:W-:Y:S01]  /*73a0*/  FFMA.FTZ R71, R133.reuse, R220, -R70 ;  /* 0x000000dc85477223 */ /* 0x040fe20000010846 */
[----:B------:R-:W-:Y:S01]  /*73b0*/  FMUL.FTZ R70, R144, -R68 ;  /* 0x8000004490467220 */ /* 0x000fe20000410000 */
[----:B------:R-:W-:-:S02]  /*73c0*/  FFMA.FTZ R76, R133, R217, R76 ;  /* 0x000000d9854c7223 */ /* 0x000fc4000001004c */
[----:B------:R-:W-:Y:S01]  /*73d0*/  FADD.FTZ R230, R204, R71 ;  /* 0x00000047cce67221 */ /* 0x000fe20000010000 */
[----:B------:R0:W1:Y:S01]  /*73e0*/  @!P0 LDS.128 R72, [R77+0x4be0] ;  /* 0x004be0004d488984 */ /* 0x0000620000000c00 */
[----:B------:R-:W-:Y:S01]  /*73f0*/  FADD.FTZ R229, RZ, R76 ;  /* 0x0000004cffe57221 */ /* 0x000fe20000010000 */
[-C--:B------:R-:W-:Y:S01]  /*7400*/  FMUL.FTZ R71, R144, -R69.reuse ;  /* 0x8000004590477220 */ /* 0x080fe20000410000 */
[----:B------:R-:W-:Y:S01]  /*7410*/  FMUL.FTZ R76, R130, R230 ;  /* 0x000000e6824c7220 */ /* 0x000fe20000410000 */
[C---:B------:R-:W-:Y:S01]  /*7420*/  FFMA.FTZ R69, R145.reuse, R69, R70 ;  /* 0x0000004591457223 */ /* 0x040fe20000010046 */
[----:B------:R-:W-:Y:S01]  /*7430*/  FADD.FTZ R70, R152, R79 ;  /* 0x0000004f98467221 */ /* 0x000fe20000010000 */
[----:B------:R-:W-:Y:S01]  /*7440*/  FFMA.FTZ R68, R145, R68, -R71 ;  /* 0x0000004491447223 */ /* 0x000fe20000010847 */
[-C--:B------:R-:W-:Y:S01]  /*7450*/  FFMA.FTZ R76, R131, R229.reuse, R76 ;  /* 0x000000e5834c7223 */ /* 0x080fe2000001004c */
[----:B0-----:R-:W-:Y:S01]  /*7460*/  FMUL.FTZ R77, R130, R229 ;  /* 0x000000e5824d7220 */ /* 0x001fe20000410000 */
[----:B------:R-:W-:-:S02]  /*7470*/  FADD.FTZ R71, -R153, R78 ;  /* 0x0000004e99477221 */ /* 0x000fc40000010100 */
[----:B------:R-:W-:Y:S01]  /*7480*/  FADD.FTZ R204, RZ, R76 ;  /* 0x0000004cffcc7221 */ /* 0x000fe20000010000 */
[----:B------:R-:W-:Y:S02]  /*7490*/  FFMA.FTZ R77, R131, R230, -R77 ;  /* 0x000000e6834d7223 */ /* 0x000fe4000001084d */
[----:B------:R0:W-:Y:S01]  /*74a0*/  STS.128 [R203+0x35e0], R68 ;  /* 0x0035e044cb007388 */ /* 0x0001e20000000c00 */
[----:B------:R-:W-:Y:S01]  /*74b0*/  FMUL.FTZ R76, R126, R204 ;  /* 0x000000cc7e4c7220 */ /* 0x000fe20000410000 */
        /* <DEDUP_REMOVED lines=64> */
.L_x_10571:
[----:B------:R-:W-:Y:S04]  /*78c0*/  BSSY B0, `(.L_x_10432) ;  /* 0x000000d000007945 */ /* 0x000fe80003800000 */
[----:B------:R-:W-:Y:S05]  /*78d0*/  @!P0 BRA `(.L_x_10433) ;  /* 0x00000000002c8947 */ /* 0x000fea0003800000 */
[C---:B0--3--:R-:W-:Y:S01]  /*78e0*/  FMUL.FTZ R78, R241.reuse, R246 ;  /* 0x000000f6f14e7220 */ /* 0x049fe20000410000 */
[----:B----4-:R-:W-:-:S03]  /*78f0*/  FMUL.FTZ R231, R241, R79 ;  /* 0x0000004ff1e77220 */ /* 0x010fc60000410000 */
[----:B------:R-:W-:Y:S01]  /*7900*/  FFMA.FTZ R78, R240, R79, R78 ;  /* 0x0000004ff04e7223 */ /* 0x000fe2000001004e */
[----:B--2---:R-:W-:Y:S01]  /*7910*/  FMUL.FTZ R79, R241, R77 ;  /* 0x0000004df14f7220 */ /* 0x004fe20000410000 */
[----:B-1----:R-:W-:Y:S01]  /*7920*/  FMUL.FTZ R241, R76, R241 ;  /* 0x000000f14cf17220 */ /* 0x002fe20000410000 */
[----:B------:R-:W-:Y:S01]  /*7930*/  FFMA.FTZ R231, R240, R246, -R231 ;  /* 0x000000f6f0e77223 */ /* 0x000fe200000108e7 */
[----:B------:R-:W-:Y:S01]  /*7940*/  FADD.FTZ R243, R243, R78 ;  /* 0x0000004ef3f37221 */ /* 0x000fe20000010000 */
[----:B------:R-:W-:Y:S01]  /*7950*/  FFMA.FTZ R79, R76, R240, -R79 ;  /* 0x000000f04c4f7223 */ /* 0x000fe2000001084f */
[----:B------:R-:W-:Y:S01]  /*7960*/  FFMA.FTZ R241, R240, R77, R241 ;  /* 0x0000004df0f17223 */ /* 0x000fe200000100f1 */
[----:B------:R-:W-:-:S03]  /*7970*/  FADD.FTZ R242, R242, R231 ;  /* 0x000000e7f2f27221 */ /* 0x000fc60000010000 */
[----:B------:R-:W-:-:S07]  /*7980*/  MOV R240, R79 ;  /* 0x0000004f00f07202 */ /* 0x000fce0000000f00 */
.L_x_10433:
[----:B------:R-:W-:Y:S05]  /*7990*/  BSYNC B0 ;  /* 0x0000000000007941 */ /* 0x000fea0003800000 */
.L_x_10432:
[----:B------:R-:W-:Y:S01]  /*79a0*/  UMOV UR44, 0xffffffff ;  /* 0xffffffff002c7882 */ /* 0x000fe20000000000 */
[----:B------:R-:W-:Y:S02]  /*79b0*/  ISETP.GT.U32.AND P0, PT, R247, 0x1d, PT ;  /* 0x0000001df700780c */ /* 0x000fe40003f04070 */
[----:B------:R-:W-:Y:S11]  /*79c0*/  BRA.DIV UR44, `(.L_x_10434) ;  /* 0x000000722cf47947 */ /* 0x000ff6000b800000 */
[----:B-1----:R1:W1:Y:S04]  /*79d0*/  SHFL.DOWN PT, R76, R240, 0x2, 0x1f ;  /* 0x08401f00f04c7f89 */ /* 0x00226800000e0000 */
[----:B--2---:R2:W1:Y:S04]  /*79e0*/  SHFL.DOWN PT, R77, R241, 0x2, 0x1f ;  /* 0x08401f00f14d7f89 */ /* 0x00446800000e0000 */
[----:B0-----:R2:W0:Y:S04]  /*79f0*/  SHFL.DOWN PT, R78, R242, 0x2, 0x1f ;  /* 0x08401f00f24e7f89 */ /* 0x00142800000e0000 */
[----:B------:R2:W0:Y:S02]  /*7a00*/  SHFL.DOWN PT, R231, R243, 0x2, 0x1f ;  /* 0x08401f00f3e77f89 */ /* 0x00042400000e0000 */
.L_x_10577:
        /* <DEDUP_REMOVED lines=13> */
.L_x_10436:
[----:B------:R-:W-:Y:S05]  /*7ae0*/  BSYNC B0 ;  /* 0x0000000000007941 */ /* 0x000fea0003800000 */
.L_x_10435:
[----:B------:R-:W-:Y:S01]  /*7af0*/  UMOV UR44, 0xffffffff ;  /* 0xffffffff002c7882 */ /* 0x000fe20000000000 */
[----:B------:R-:W-:Y:S02]  /*7b00*/  ISETP.GT.U32.AND P0, PT, R247, 0x1b, PT ;  /* 0x0000001bf700780c */ /* 0x000fe40003f04070 */
[----:B------:R-:W-:Y:S11]  /*7b10*/  BRA.DIV UR44, `(.L_x_10437) ;  /* 0x000000762c107947 */ /* 0x000ff6000b800000 */
[----:B-1----:R1:W1:Y:S04]  /*7b20*/  SHFL.DOWN PT, R76, R240, 0x4, 0x1f ;  /* 0x08801f00f04c7f89 */ /* 0x00226800000e0000 */
[----:B------:R1:W1:Y:S04]  /*7b30*/  SHFL.DOWN PT, R77, R241, 0x4, 0x1f ;  /* 0x08801f00f14d7f89 */ /* 0x00026800000e0000 */
[----:B0-----:R0:W0:Y:S04]  /*7b40*/  SHFL.DOWN PT, R78, R242, 0x4, 0x1f ;  /* 0x08801f00f24e7f89 */ /* 0x00102800000e0000 */
[----:B------:R0:W0:Y:S02]  /*7b50*/  SHFL.DOWN PT, R231, R243, 0x4, 0x1f ;  /* 0x08801f00f3e77f89 */ /* 0x00002400000e0000 */
.L_x_10583:
        /* <DEDUP_REMOVED lines=13> */
.L_x_10439:
[----:B------:R-:W-:Y:S05]  /*7c30*/  BSYNC B0 ;  /* 0x0000000000007941 */ /* 0x000fea0003800000 */
.L_x_10438:
[----:B------:R-:W-:Y:S01]  /*7c40*/  UMOV UR44, 0xffffffff ;  /* 0xffffffff002c7882 */ /* 0x000fe20000000000 */
[----:B------:R-:W-:Y:S02]  /*7c50*/  ISETP.GT.U32.AND P0, PT, R247, 0x17, PT ;  /* 0x00000017f700780c */ /* 0x000fe40003f04070 */
[----:B------:R-:W-:Y:S11]  /*7c60*/  BRA.DIV UR44, `(.L_x_10440) ;  /* 0x000000762c2c7947 */ /* 0x000ff6000b800000 */
[----:B-1----:R1:W1:Y:S04]  /*7c70*/  SHFL.DOWN PT, R76, R240, 0x8, 0x1f ;  /* 0x09001f00f04c7f89 */ /* 0x00226800000e0000 */
[----:B------:R1:W1:Y:S04]  /*7c80*/  SHFL.DOWN PT, R77, R241, 0x8, 0x1f ;  /* 0x09001f00f14d7f89 */ /* 0x00026800000e0000 */
[----:B0-----:R0:W0:Y:S04]  /*7c90*/  SHFL.DOWN PT, R78, R242, 0x8, 0x1f ;  /* 0x09001f00f24e7f89 */ /* 0x00102800000e0000 */
[----:B------:R0:W0:Y:S02]  /*7ca0*/  SHFL.DOWN PT, R231, R243, 0x8, 0x1f ;  /* 0x09001f00f3e77f89 */ /* 0x00002400000e0000 */
.L_x_10589:
        /* <DEDUP_REMOVED lines=13> */
.L_x_10442:
[----:B------:R-:W-:Y:S05]  /*7d80*/  BSYNC B0 ;  /* 0x0000000000007941 */ /* 0x000fea0003800000 */
.L_x_10441:
[----:B------:R-:W-:Y:S01]  /*7d90*/  UMOV UR44, 0xffffffff ;  /* 0xffffffff002c7882 */ /* 0x000fe20000000000 */
[----:B------:R-:W-:Y:S02]  /*7da0*/  ISETP.GT.U32.AND P0, PT, R247, 0xf, PT ;  /* 0x0000000ff700780c */ /* 0x000fe40003f04070 */
[----:B------:R-:W-:Y:S11]  /*7db0*/  BRA.DIV UR44, `(.L_x_10443) ;  /* 0x000000762c487947 */ /* 0x000ff6000b800000 */
[----:B-1----:R1:W1:Y:S04]  /*7dc0*/  SHFL.DOWN PT, R76, R240, 0x10, 0x1f ;  /* 0x0a001f00f04c7f89 */ /* 0x00226800000e0000 */
[----:B------:R1:W1:Y:S04]  /*7dd0*/  SHFL.DOWN PT, R77, R241, 0x10, 0x1f ;  /* 0x0a001f00f14d7f89 */ /* 0x00026800000e0000 */
[----:B0-----:R0:W0:Y:S04]  /*7de0*/  SHFL.DOWN PT, R78, R242, 0x10, 0x1f ;  /* 0x0a001f00f24e7f89 */ /* 0x00102800000e0000 */
[----:B------:R0:W0:Y:S02]  /*7df0*/  SHFL.DOWN PT, R231, R243, 0x10, 0x1f ;  /* 0x0a001f00f3e77f89 */ /* 0x00002400000e0000 */
.L_x_10595:
        /* <DEDUP_REMOVED lines=13> */
.L_x_10445:
[----:B------:R-:W-:Y:S05]  /*7ed0*/  BSYNC B0 ;  /* 0x0000000000007941 */ /* 0x000fea0003800000 */
.L_x_10444:
        /* <DEDUP_REMOVED lines=21> */
.L_x_10609:
        /* <DEDUP_REMOVED lines=19> */
.L_x_10448:
[----:B------:R-:W-:Y:S05]  /*8160*/  BSYNC B0 ;  /* 0x0000000000007941 */ /* 0x000fea0003800000 */
.L_x_10447:
        /* <DEDUP_REMOVED lines=12> */
.L_x_10430:
        /* <DEDUP_REMOVED lines=10> */
[----:B------:R-:W-:Y:S01]  /*82d0*/  ULEA UR44, UR15, 0xfffffc00, 0xa ;  /* 0xfffffc000f2c7891 */ /* 0x000fe2000f8e503f */
[----:B------:R-:W-:Y:S01]  /*82e0*/  FFMA.FTZ R79, R148, R226, -R79 ;  /* 0x000000e2944f7223 */ /* 0x000fe2000001084f */
[----:B------:R-:W-:Y:S01]  /*82f0*/  FFMA.FTZ R243, R86, R198, R243 ;  /* 0x000000c656f37223 */ /* 0x000fe200000100f3 */
[----:B------:R-:W-:Y:S01]  /*8300*/  BSSY B0, `(.L_x_10449) ;  /* 0x000021a000007945 */ /* 0x000fe20003800000 */
[----:B------:R-:W-:Y:S01]  /*8310*/  UIADD3 UR44, -UR44, UR55, URZ ;  /* 0x000000372c2c7290 */ /* 0x000fe2000fffe13f */
[----:B------:R-:W0:Y:S02]  /*8320*/  LDS.64 R68, [R203+0x35e8] ;  /* 0x0035e800cb447984 */ /* 0x000e240000000a00 */
[-C--:B0-----:R-:W-:Y:S01]  /*8330*/  FMUL.FTZ R71, R69, -R81.reuse ;  /* 0x8000005145477220 */ /* 0x081fe20000410000 */
[----:B------:R-:W-:Y:S01]  /*8340*/  FMUL.FTZ R70, R68, -R81 ;  /* 0x8000005144467220 */ /* 0x000fe20000410000 */
[----:B------:R-:W-:-:S02]  /*8350*/  FMUL.FTZ R81, R154, R226 ;  /* 0x000000e29a517220 */ /* 0x000fc40000410000 */
[-C--:B------:R-:W-:Y:S01]  /*8360*/  FFMA.FTZ R71, R68, R80.reuse, -R71 ;  /* 0x0000005044477223 */ /* 0x080fe20000010847 */
[----:B------:R-:W-:Y:S01]  /*8370*/  FMUL.FTZ R68, R151, R129 ;  /* 0x0000008197447220 */ /* 0x000fe20000410000 */
[----:B------:R-:W-:Y:S01]  /*8380*/  FFMA.FTZ R80, R69, R80, R70 ;  /* 0x0000005045507223 */ /* 0x000fe20000010046 */
[C---:B------:R-:W-:Y:S01]  /*8390*/  FMUL.FTZ R69, R149.reuse, R128 ;  /* 0x0000008095457220 */ /* 0x040fe20000410000 */
[----:B------:R-:W-:Y:S01]  /*83a0*/  FMUL.FTZ R149, R149, R224 ;  /* 0x000000e095957220 */ /* 0x000fe20000410000 */
[----:B------:R-:W-:Y:S01]  /*83b0*/  FFMA.FTZ R77, R147, R225, -R68 ;  /* 0x000000e1934d7223 */ /* 0x000fe20000010844 */
[----:B------:R-:W-:Y:S01]  /*83c0*/  FMUL.FTZ R68, R165, R228 ;  /* 0x000000e4a5447220 */ /* 0x000fe20000410000 */
[C---:B------:R-:W-:Y:S01]  /*83d0*/  FFMA.FTZ R70, R146.reuse, R224, -R69 ;  /* 0x000000e092467223 */ /* 0x040fe20000010845 */
[----:B------:R-:W-:Y:S01]  /*83e0*/  FFMA.FTZ R146, R146, R128, R149 ;  /* 0x0000008092927223 */ /* 0x000fe20000010095 */
[C---:B------:R-:W-:Y:S01]  /*83f0*/  FMUL.FTZ R149, R157.reuse, R216 ;  /* 0x000000d89d957220 */ /* 0x040fe20000410000 */
[----:B------:R-:W-:Y:S01]  /*8400*/  FFMA.FTZ R203, R162, R215, R68 ;  /* 0x000000d7a2cb7223 */ /* 0x000fe20000010044 */
[----:B------:R-:W-:Y:S01]  /*8410*/  FMUL.FTZ R68, R176, R218 ;  /* 0x000000dab0447220 */ /* 0x000fe20000410000 */
[----:B------:R-:W-:Y:S01]  /*8420*/  FMUL.FTZ R151, R157, R227 ;  /* 0x000000e39d977220 */ /* 0x000fe20000410000 */
[----:B------:R-:W-:Y:S01]  /*8430*/  FMUL.FTZ R157, R165, R215 ;  /* 0x000000d7a59d7220 */ /* 0x000fe20000410000 */
[----:B------:R-:W-:Y:S01]  /*8440*/  FMUL.FTZ R69, R82, R204 ;  /* 0x000000cc52457220 */ /* 0x000fe20000410000 */
[----:B------:R-:W-:Y:S01]  /*8450*/  FFMA.FTZ R165, R163, R219, -R68 ;  /* 0x000000dba3a57223 */ /* 0x000fe20000010844 */
[C---:B------:R-:W-:Y:S01]  /*8460*/  FMUL.FTZ R68, R173.reuse, R220 ;  /* 0x000000dcad447220 */ /* 0x040fe20000410000 */
[----:B------:R-:W-:Y:S01]  /*8470*/  FMUL.FTZ R163, R173, R217 ;  /* 0x000000d9ada37220 */ /* 0x000fe20000410000 */
[----:B------:R-:W-:Y:S01]  /*8480*/  FFMA.FTZ R147, R147, R129, R78 ;  /* 0x0000008193937223 */ /* 0x000fe2000001004e */
[----:B------:R-:W-:Y:S01]  /*8490*/  FFMA.FTZ R78, R178, R232, -R69 ;  /* 0x000000e8b24e7223 */ /* 0x000fe20000010845 */
[----:B------:R-:W-:Y:S01]  /*84a0*/  FFMA.FTZ R173, R164, R217, R68 ;  /* 0x000000d9a4ad7223 */ /* 0x000fe20000010044 */
[----:B------:R-:W-:Y:S01]  /*84b0*/  FMUL.FTZ R68, R170, R229 ;  /* 0x000000e5aa447220 */ /* 0x000fe20000410000 */
[----:B------:R-:W-:Y:S01]  /*84c0*/  FMUL.FTZ R82, R191, R233 ;  /* 0x000000e9bf527220 */ /* 0x000fe20000410000 */
[----:B------:R-:W-:Y:S01]  /*84d0*/  FMUL.FTZ R69, R188, R202 ;  /* 0x000000cabc457220 */ /* 0x000fe20000410000 */
[----:B------:R-:W-:Y:S01]  /*84e0*/  FFMA.FTZ R178, R178, R204, R241 ;  /* 0x000000ccb2b27223 */ /* 0x000fe200000100f1 */
[----:B------:R-:W-:Y:S01]  /*84f0*/  FFMA.FTZ R239, R177, R230, -R68 ;  /* 0x000000e6b1ef7223 */ /* 0x000fe20000010844 */
[----:B------:R-:W-:Y:S01]  /*8500*/  FMUL.FTZ R68, R191, R201 ;  /* 0x000000c9bf447220 */ /* 0x000fe20000410000 */
[----:B------:R-:W-:Y:S01]  /*8510*/  FMUL.FTZ R241, R188, R234 ;  /* 0x000000eabcf17220 */ /* 0x000fe20000410000 */
[----:B------:R-:W-:Y:S01]  /*8520*/  FFMA.FTZ R81, R148, R214, R81 ;  /* 0x000000d694517223 */ /* 0x000fe20000010051 */
[----:B------:R-:W-:Y:S01]  /*8530*/  FFMA.FTZ R149, R150, R227, -R149 ;  /* 0x000000e396957223 */ /* 0x000fe20000010895 */
[C---:B------:R-:W-:Y:S01]  /*8540*/  FFMA.FTZ R191, R179.reuse, R233, -R68 ;  /* 0x000000e9b3bf7223 */ /* 0x040fe20000010844 */
[----:B------:R-:W-:Y:S01]  /*8550*/  FFMA.FTZ R179, R179, R201, R82 ;  /* 0x000000c9b3b37223 */ /* 0x000fe20000010052 */
[C---:B------:R-:W-:Y:S01]  /*8560*/  FFMA.FTZ R82, R180.reuse, R234, -R69 ;  /* 0x000000eab4527223 */ /* 0x040fe20000010845 */
[C---:B------:R-:W-:Y:S01]  /*8570*/  FMUL.FTZ R69, R185.reuse, R200 ;  /* 0x000000c8b9457220 */ /* 0x040fe20000410000 */
[----:B------:R-:W-:Y:S01]  /*8580*/  FFMA.FTZ R180, R180, R202, R241 ;  /* 0x000000cab4b47223 */ /* 0x000fe200000100f1 */
[-C--:B------:R-:W-:Y:S01]  /*8590*/  FMUL.FTZ R241, R185, R235.reuse ;  /* 0x000000ebb9f17220 */ /* 0x080fe20000410000 */
[C---:B------:R-:W-:Y:S01]  /*85a0*/  FMUL.FTZ R68, R85.reuse, R236 ;  /* 0x000000ec55447220 */ /* 0x040fe20000410000 */
[----:B------:R-:W-:Y:S01]  /*85b0*/  FFMA.FTZ R185, R192, R235, -R69 ;  /* 0x000000ebc0b97223 */ /* 0x000fe20000010845 */
[----:B------:R-:W-:Y:S01]  /*85c0*/  FMUL.FTZ R69, R85, R199 ;  /* 0x000000c755457220 */ /* 0x000fe20000410000 */
[----:B------:R-:W-:Y:S01]  /*85d0*/  FFMA.FTZ R151, R150, R216, R151 ;  /* 0x000000d896977223 */ /* 0x000fe20000010097 */
[C---:B------:R-:W-:Y:S01]  /*85e0*/  FMUL.FTZ R150, R205.reuse, R237 ;  /* 0x000000edcd967220 */ /* 0x040fe20000410000 */
[----:B------:R-:W-:Y:S01]  /*85f0*/  FFMA.FTZ R157, R162, R228, -R157 ;  /* 0x000000e4a29d7223 */ /* 0x000fe2000001089d */
[C---:B------:R-:W-:Y:S01]  /*8600*/  FFMA.FTZ R148, R84.reuse, R236, -R69 ;  /* 0x000000ec54947223 */ /* 0x040fe20000010845 */
[----:B------:R-:W-:Y:S01]  /*8610*/  FFMA.FTZ R84, R84, R199, R68 ;  /* 0x000000c754547223 */ /* 0x000fe20000010044 */
[----:B------:R-:W-:Y:S01]  /*8620*/  FMUL.FTZ R68, R205, R197 ;  /* 0x000000c5cd447220 */ /* 0x000fe20000410000 */
[----:B------:R-:W-:Y:S01]  /*8630*/  FMUL.FTZ R205, R206, R198 ;  /* 0x000000c6cecd7220 */ /* 0x000fe20000410000 */
[----:B------:R-:W-:Y:S01]  /*8640*/  FADD.FTZ R69, R97, R97 ;  /* 0x0000006161457221 */ /* 0x000fe20000010000 */
[----:B------:R-:W-:Y:S01]  /*8650*/  FMUL.FTZ R162, R129, UR46 ;  /* 0x0000002e81a27c20 */ /* 0x000fe20008410000 */
        /* <DEDUP_REMOVED lines=10> */
[----:B------:R-:W-:Y:S01]  /*8700*/  FFMA.FTZ R163, R164, R220, -R163 ;  /* 0x000000dca4a37223 */ /* 0x000fe200000108a3 */
[----:B------:R-:W-:Y:S01]  /*8710*/  FMUL.FTZ R164, R216, UR46 ;  /* 0x0000002ed8a47c20 */ /* 0x000fe20008410000 */
[C---:B------:R-:W-:Y:S01]  /*8720*/  FFMA.FTZ R154, R224.reuse, UR46, -R195 ;  /* 0x0000002ee09a7c23 */ /* 0x040fe200080108c3 */
[----:B------:R-:W-:Y:S01]  /*8730*/  FFMA.FTZ R68, R224, UR45, R207 ;  /* 0x0000002de0447c23 */ /* 0x000fe200080100cf */
[C---:B------:R-:W-:Y:S01]  /*8740*/  FFMA.FTZ R195, R69.reuse, R70, RZ ;  /* 0x0000004645c37223 */ /* 0x040fe200000100ff */
[----:B------:R-:W-:Y:S01]  /*8750*/  FMUL.FTZ R170, R170, R230 ;  /* 0x000000e6aaaa7220 */ /* 0x000fe20000410000 */
[C---:B------:R-:W-:Y:S01]  /*8760*/  FMUL.FTZ R70, R69.reuse, R154 ;  /* 0x0000009a45467220 */ /* 0x040fe20000410000 */
[----:B------:R-:W-:Y:S01]  /*8770*/  FFMA.FTZ R69, -R69, R68, -RZ ;  /* 0x0000004445457223 */ /* 0x000fe200000109ff */
[----:B------:R-:W-:Y:S01]  /*8780*/  FADD.FTZ R68, R95, R95 ;  /* 0x0000005f5f447221 */ /* 0x000fe20000010000 */
[----:B------:R-:W-:Y:S01]  /*8790*/  FFMA.FTZ R177, R177, R229, R170 ;  /* 0x000000e5b1b17223 */ /* 0x000fe200000100aa */
[----:B------:R-:W-:Y:S01]  /*87a0*/  FMUL.FTZ R170, R218, UR46 ;  /* 0x0000002edaaa7c20 */ /* 0x000fe20008410000 */
[----:B------:R-:W-:Y:S01]  /*87b0*/  FADD.FTZ R212, R212, R71 ;  /* 0x00000047d4d47221 */ /* 0x000fe20000010000 */
[C---:B------:R-:W-:Y:S01]  /*87c0*/  FFMA.FTZ R154, -R68.reuse, R147, R146 ;  /* 0x00000093449a7223 */ /* 0x040fe20000010192 */
[----:B------:R-:W-:Y:S01]  /*87d0*/  FMUL.FTZ R146, R129, UR45 ;  /* 0x0000002d81927c20 */ /* 0x000fe20008410000 */
[----:B------:R-:W-:Y:S01]  /*87e0*/  FFMA.FTZ R195, R68, R77, R195 ;  /* 0x0000004d44c37223 */ /* 0x000fe200000100c3 */
[C---:B------:R-:W-:Y:S01]  /*87f0*/  FFMA.FTZ R147, R225.reuse, UR45, R162 ;  /* 0x0000002de1937c23 */ /* 0x040fe200080100a2 */
[----:B------:R-:W-:Y:S01]  /*8800*/  FMUL.FTZ R162, R216, UR45 ;  /* 0x0000002dd8a27c20 */ /* 0x000fe20008410000 */
[----:B------:R-:W-:Y:S01]  /*8810*/  FFMA.FTZ R77, R225, UR46, -R146 ;  /* 0x0000002ee14d7c23 */ /* 0x000fe20008010892 */
[----:B------:R-:W-:Y:S01]  /*8820*/  FADD.FTZ R80, -R213, R80 ;  /* 0x00000050d5507221 */ /* 0x000fe20000010100 */
[C---:B------:R-:W-:Y:S01]  /*8830*/  FFMA.FTZ R146, -R68.reuse, R147, -RZ ;  /* 0x0000009344927223 */ /* 0x040fe200000109ff */
[----:B------:R-:W-:Y:S01]  /*8840*/  FFMA.FTZ R147, R227, UR46, -R162 ;  /* 0x0000002ee3937c23 */ /* 0x000fe200080108a2 */
[----:B------:R-:W-:Y:S01]  /*8850*/  FMUL.FTZ R77, R68, R77 ;  /* 0x0000004d444d7220 */ /* 0x000fe20000410000 */
[----:B------:R-:W-:Y:S01]  /*8860*/  FADD.FTZ R68, R94, R94 ;  /* 0x0000005e5e447221 */ /* 0x000fe20000010000 */
[C---:B------:R-:W-:Y:S01]  /*8870*/  FMUL.FTZ R86, R3.reuse, R86 ;  /* 0x0000005603567220 */ /* 0x040fe20000410000 */
[----:B------:R-:W-:Y:S01]  /*8880*/  FMUL.FTZ R150, R3, R150 ;  /* 0x0000009603967220 */ /* 0x000fe20000410000 */
[----:B------:R-:W-:Y:S01]  /*8890*/  FFMA.FTZ R241, R192, R200, R241 ;  /* 0x000000c8c0f17223 */ /* 0x000fe200000100f1 */
[C---:B------:R-:W-:Y:S01]  /*88a0*/  FFMA.FTZ R195, R68.reuse, R79, R195 ;  /* 0x0000004f44c37223 */ /* 0x040fe200000100c3 */
[----:B------:R-:W-:Y:S01]  /*88b0*/  FFMA.FTZ R154, -R68, R81, R154 ;  /* 0x00000051449a7223 */ /* 0x000fe2000001019a */
[C---:B------:R-:W-:Y:S01]  /*88c0*/  FMUL.FTZ R79, R214.reuse, UR45 ;  /* 0x0000002dd64f7c20 */ /* 0x040fe20008410000 */
[----:B------:R-:W-:Y:S01]  /*88d0*/  FMUL.FTZ R81, R214, UR46 ;  /* 0x0000002ed6517c20 */ /* 0x000fe20008410000 */
[C---:B------:R-:W-:Y:S01]  /*88e0*/  FMUL.FTZ R188, R201.reuse, UR45 ;  /* 0x0000002dc9bc7c20 */ /* 0x040fe20008410000 */
[----:B------:R-:W-:Y:S01]  /*88f0*/  FMUL.FTZ R192, R201, UR46 ;  /* 0x0000002ec9c07c20 */ /* 0x000fe20008410000 */
[C---:B------:R-:W-:Y:S01]  /*8900*/  FFMA.FTZ R79, R226.reuse, UR46, -R79 ;  /* 0x0000002ee24f7c23 */ /* 0x040fe2000801084f */
[----:B------:R-:W-:-:S03]  /*8910*/  FFMA.FTZ R81, R226, UR45, R81 ;  /* 0x0000002de2517c23 */ /* 0x000fc60008010051 */
[C---:B------:R-:W-:Y:S01]  /*8920*/  FMUL.FTZ R79, R68.reuse, R79 ;  /* 0x0000004f444f7220 */ /* 0x040fe20000410000 */
[----:B------:R-:W-:Y:S01]  /*8930*/  FFMA.FTZ R81, -R68, R81, -RZ ;  /* 0x0000005144517223 */ /* 0x000fe200000109ff */
[----:B------:R-:W-:-:S04]  /*8940*/  FADD.FTZ R68, R93, R93 ;  /* 0x0000005d5d447221 */ /* 0x000fc80000010000 */
        /* <DEDUP_REMOVED lines=8> */
[----:B------:R-:W-:Y:S01]  /*89d0*/  FFMA.FTZ R151, R228, UR46, -R151 ;  /* 0x0000002ee4977c23 */ /* 0x000fe20008010897 */
[----:B------:R-:W-:Y:S01]  /*89e0*/  FFMA.FTZ R227, R113, -R49, R227 ;  /* 0x8000003171e37223 */ /* 0x000fe200000100e3 */
[C---:B------:R-:W-:Y:S01]  /*89f0*/  FFMA.FTZ R157, R68.reuse, R157, R195 ;  /* 0x0000009d449d7223 */ /* 0x040fe200000100c3 */
[----:B------:R-:W-:Y:S01]  /*8a00*/  FMUL.FTZ R195, R215, UR46 ;  /* 0x0000002ed7c37c20 */ /* 0x000fe20008410000 */
[C---:B------:R-:W-:Y:S01]  /*8a10*/  FFMA.FTZ R162, -R68.reuse, R203, R154 ;  /* 0x000000cb44a27223 */ /* 0x040fe2000001019a */
[----:B------:R-:W-:Y:S01]  /*8a20*/  FMUL.FTZ R151, R68, R151 ;  /* 0x0000009744977220 */ /* 0x000fe20000410000 */
[----:B------:R-:W-:Y:S01]  /*8a30*/  FFMA.FTZ R71, R219, UR46, -R164 ;  /* 0x0000002edb477c23 */ /* 0x000fe200080108a4 */
[----:B------:R-:W-:-:S04]  /*8a40*/  FFMA.FTZ R195, R228, UR45, R195 ;  /* 0x0000002de4c37c23 */ /* 0x000fc800080100c3 */
[----:B------:R-:W-:Y:S01]  /*8a50*/  FFMA.FTZ R154, -R68, R195, -RZ ;  /* 0x000000c3449a7223 */ /* 0x000fe200000109ff */
[----:B------:R-:W-:Y:S01]  /*8a60*/  FADD.FTZ R68, R91, R91 ;  /* 0x0000005b5b447221 */ /* 0x000fe20000010000 */
[----:B------:R-:W-:-:S03]  /*8a70*/  FMUL.FTZ R195, R114, -R212 ;  /* 0x800000d472c37220 */ /* 0x000fc60000410000 */
[C---:B------:R-:W-:Y:S01]  /*8a80*/  FFMA.FTZ R203, R68.reuse, R165, R157 ;  /* 0x000000a544cb7223 */ /* 0x040fe2000001009d */
[----:B------:R-:W-:Y:S01]  /*8a90*/  FFMA.FTZ R157, R219, UR45, R170 ;  /* 0x0000002ddb9d7c23 */ /* 0x000fe200080100aa */
[C---:B------:R-:W-:Y:S01]  /*8aa0*/  FFMA.FTZ R162, -R68.reuse, R231, R162 ;  /* 0x000000e744a27223 */ /* 0x040fe200000101a2 */
[----:B------:R-:W-:Y:S01]  /*8ab0*/  FMUL.FTZ R71, R68, R71 ;  /* 0x0000004744477220 */ /* 0x000fe20000410000 */
[----:B------:R-:W-:Y:S01]  /*8ac0*/  FMUL.FTZ R170, R76, UR46 ;  /* 0x0000002e4caa7c20 */ /* 0x000fe20008410000 */
[----:B------:R-:W-:Y:S01]  /*8ad0*/  FFMA.FTZ R157, -R68, R157, -RZ ;  /* 0x0000009d449d7223 */ /* 0x000fe200000109ff */
[-C--:B------:R-:W-:Y:S01]  /*8ae0*/  FMUL.FTZ R68, R114, -R80.reuse ;  /* 0x8000005072447220 */ /* 0x080fe20000410000 */
[----:B------:R-:W-:Y:S01]  /*8af0*/  FFMA.FTZ R114, R115, R80, R195 ;  /* 0x0000005073727223 */ /* 0x000fe200000100c3 */
[----:B------:R-:W-:Y:S02]  /*8b00*/  FFMA.FTZ R170, R223, UR45, R170 ;  /* 0x0000002ddfaa7c23 */ /* 0x000fe400080100aa */
[----:B------:R-:W-:Y:S01]  /*8b10*/  FFMA.FTZ R165, R115, R212, -R68 ;  /* 0x000000d473a57223 */ /* 0x000fe20000010844 */
[----:B------:R-:W-:Y:S01]  /*8b20*/  FADD.FTZ R68, R90, R90 ;  /* 0x0000005a5a447221 */ /* 0x000fe20000010000 */
[----:B------:R-:W-:-:S02]  /*8b30*/  FADD.FTZ R211, -R211, R114 ;  /* 0x00000072d3d37221 */ /* 0x000fc40000010100 */
[----:B------:R-:W-:Y:S01]  /*8b40*/  FADD.FTZ R115, R210, R165 ;  /* 0x000000a5d2737221 */ /* 0x000fe20000010000 */
[C---:B------:R-:W-:Y:S01]  /*8b50*/  FFMA.FTZ R203, R68.reuse, R163, R203 ;  /* 0x000000a344cb7223 */ /* 0x040fe200000100cb */
[C---:B------:R-:W-:Y:S01]  /*8b60*/  FMUL.FTZ R163, R217.reuse, UR45 ;  /* 0x0000002dd9a37c20 */ /* 0x040fe20008410000 */
[----:B------:R-:W-:Y:S01]  /*8b70*/  FMUL.FTZ R165, R217, UR46 ;  /* 0x0000002ed9a57c20 */ /* 0x000fe20008410000 */
[----:B------:R-:W-:Y:S01]  /*8b80*/  FFMA.FTZ R164, -R68, R173, R162 ;  /* 0x000000ad44a47223 */ /* 0x000fe200000101a2 */
[----:B------:R-:W-:Y:S01]  /*8b90*/  FMUL.FTZ R173, R202, UR46 ;  /* 0x0000002ecaad7c20 */ /* 0x000fe20008410000 */
[C---:B------:R-:W-:Y:S01]  /*8ba0*/  FFMA.FTZ R163, R220.reuse, UR46, -R163 ;  /* 0x0000002edca37c23 */ /* 0x040fe200080108a3 */
[----:B------:R-:W-:Y:S01]  /*8bb0*/  FFMA.FTZ R165, R220, UR45, R165 ;  /* 0x0000002ddca57c23 */ /* 0x000fe200080100a5 */
[----:B------:R-:W-:Y:S02]  /*8bc0*/  FFMA.FTZ R220, R110, -R55, R220 ;  /* 0x800000376edc7223 */ /* 0x000fe400000100dc */
[C---:B------:R-:W-:Y:S01]  /*8bd0*/  FMUL.FTZ R114, R68.reuse, R163 ;  /* 0x000000a344727220 */ /* 0x040fe20000410000 */
        /* <DEDUP_REMOVED lines=8> */
[----:B------:R-:W-:Y:S01]  /*8c60*/  FADD.FTZ R209, -R209, R116 ;  /* 0x00000074d1d17221 */ /* 0x000fe20000010100 */
[----:B------:R-:W-:Y:S01]  /*8c70*/  FMUL.FTZ R163, R229, UR46 ;  /* 0x0000002ee5a37c20 */ /* 0x000fe20008410000 */
[----:B------:R-:W-:Y:S01]  /*8c80*/  FFMA.FTZ R117, R230, UR46, -R117 ;  /* 0x0000002ee6757c23 */ /* 0x000fe20008010875 */
[----:B------:R-:W-:Y:S01]  /*8c90*/  FFMA.FTZ R177, -R68, R177, R164 ;  /* 0x000000b144b17223 */ /* 0x000fe200000101a4 */
[----:B------:R-:W-:Y:S01]  /*8ca0*/  FMUL.FTZ R116, R118, -R209 ;  /* 0x800000d176747220 */ /* 0x000fe20000410000 */
[----:B------:R-:W-:Y:S01]  /*8cb0*/  FFMA.FTZ R165, R230, UR45, R163 ;  /* 0x0000002de6a57c23 */ /* 0x000fe200080100a3 */
[-C--:B------:R-:W-:Y:S01]  /*8cc0*/  FMUL.FTZ R118, R118, -R208.reuse ;  /* 0x800000d076767220 */ /* 0x080fe20000410000 */
[----:B------:R-:W-:Y:S01]  /*8cd0*/  FFMA.FTZ R239, R68, R239, R203 ;  /* 0x000000ef44ef7223 */ /* 0x000fe200000100cb */
[----:B------:R-:W-:Y:S01]  /*8ce0*/  FFMA.FTZ R163, R119, R208, -R116 ;  /* 0x000000d077a37223 */ /* 0x000fe20000010874 */
[----:B------:R-:W-:Y:S01]  /*8cf0*/  FADD.FTZ R164, R59, R59 ;  /* 0x0000003b3ba47221 */ /* 0x000fe20000010000 */
[----:B------:R-:W-:Y:S01]  /*8d00*/  FFMA.FTZ R118, R119, R209, R118 ;  /* 0x000000d177767223 */ /* 0x000fe20000010076 */
[----:B------:R-:W-:Y:S01]  /*8d10*/  FMUL.FTZ R119, R204, UR45 ;  /* 0x0000002dcc777c20 */ /* 0x000fe20008410000 */
[----:B------:R-:W-:Y:S01]  /*8d20*/  FADD.FTZ R194, R194, R163 ;  /* 0x000000a3c2c27221 */ /* 0x000fe20000010000 */
[----:B------:R-:W-:Y:S01]  /*8d30*/  FMUL.FTZ R163, R204, UR46 ;  /* 0x0000002ecca37c20 */ /* 0x000fe20008410000 */
[C---:B------:R-:W-:Y:S01]  /*8d40*/  FMUL.FTZ R116, R68.reuse, R117 ;  /* 0x0000007544747220 */ /* 0x040fe20000410000 */
[----:B------:R-:W-:Y:S01]  /*8d50*/  FFMA.FTZ R117, -R68, R165, -RZ ;  /* 0x000000a544757223 */ /* 0x000fe200000109ff */
[C---:B------:R-:W-:Y:S01]  /*8d60*/  FFMA.FTZ R119, R232.reuse, UR46, -R119 ;  /* 0x0000002ee8777c23 */ /* 0x040fe20008010877 */
[----:B------:R-:W-:Y:S01]  /*8d70*/  FFMA.FTZ R68, R232, UR45, R163 ;  /* 0x0000002de8447c23 */ /* 0x000fe200080100a3 */
[C---:B------:R-:W-:Y:S01]  /*8d80*/  FFMA.FTZ R239, R164.reuse, R78, R239 ;  /* 0x0000004ea4ef7223 */ /* 0x040fe200000100ef */
[----:B------:R-:W-:Y:S01]  /*8d90*/  FADD.FTZ R78, -R87, R118 ;  /* 0x00000076574e7221 */ /* 0x000fe20000010100 */
[C---:B------:R-:W-:Y:S01]  /*8da0*/  FMUL.FTZ R87, R164.reuse, R119 ;  /* 0x00000077a4577220 */ /* 0x040fe20000410000 */
[----:B------:R-:W-:Y:S01]  /*8db0*/  FFMA.FTZ R118, -R164, R68, -RZ ;  /* 0x00000044a4767223 */ /* 0x000fe200000109ff */
[C---:B------:R-:W-:Y:S01]  /*8dc0*/  FMUL.FTZ R119, R120.reuse, -R194 ;  /* 0x800000c278777220 */ /* 0x040fe20000410000 */
[----:B------:R-:W-:Y:S01]  /*8dd0*/  FMUL.FTZ R68, R120, -R78 ;  /* 0x8000004e78447220 */ /* 0x000fe20000410000 */
[----:B------:R-:W-:Y:S01]  /*8de0*/  FMUL.FTZ R120, R76, UR45 ;  /* 0x0000002d4c787c20 */ /* 0x000fe20008410000 */
[----:B------:R-:W-:Y:S01]  /*8df0*/  FFMA.FTZ R178, -R164, R178, R177 ;  /* 0x000000b2a4b27223 */ /* 0x000fe200000101b1 */
[C---:B------:R-:W-:Y:S01]  /*8e00*/  FFMA.FTZ R164, R121.reuse, R78, R119 ;  /* 0x0000004e79a47223 */ /* 0x040fe20000010077 */
[----:B------:R-:W-:Y:S01]  /*8e10*/  FFMA.FTZ R163, R121, R194, -R68 ;  /* 0x000000c279a37223 */ /* 0x000fe20000010844 */
[----:B------:R-:W-:Y:S01]  /*8e20*/  FFMA.FTZ R120, R223, UR46, -R120 ;  /* 0x0000002edf787c23 */ /* 0x000fe20008010878 */
[----:B------:R-:W-:Y:S01]  /*8e30*/  FADD.FTZ R68, R52, R52 ;  /* 0x0000003434447221 */ /* 0x000fe20000010000 */
[----:B------:R-:W-:Y:S01]  /*8e40*/  FADD.FTZ R164, -R181, R164 ;  /* 0x000000a4b5a47221 */ /* 0x000fe20000010100 */
[----:B------:R-:W-:Y:S01]  /*8e50*/  FADD.FTZ R182, R182, R163 ;  /* 0x000000a3b6b67221 */ /* 0x000fe20000010000 */
[C---:B------:R-:W-:Y:S01]  /*8e60*/  FMUL.FTZ R119, R3.reuse, R120 ;  /* 0x0000007803777220 */ /* 0x040fe20000410000 */
[----:B------:R-:W-:Y:S01]  /*8e70*/  FFMA.FTZ R120, -R3, R170, -RZ ;  /* 0x000000aa03787223 */ /* 0x000fe200000109ff */
[C---:B------:R-:W-:Y:S01]  /*8e80*/  FMUL.FTZ R170, R122.reuse, -R164 ;  /* 0x800000a47aaa7220 */ /* 0x040fe20000410000 */
[-C--:B------:R-:W-:Y:S01]  /*8e90*/  FMUL.FTZ R3, R122, -R182.reuse ;  /* 0x800000b67a037220 */ /* 0x080fe20000410000 */
[----:B------:R-:W-:Y:S01]  /*8ea0*/  FFMA.FTZ R176, R68, R191, R239 ;  /* 0x000000bf44b07223 */ /* 0x000fe200000100ef */
[----:B------:R-:W-:Y:S01]  /*8eb0*/  FFMA.FTZ R163, R233, UR46, -R188 ;  /* 0x0000002ee9a37c23 */ /* 0x000fe200080108bc */
[C---:B------:R-:W-:Y:S01]  /*8ec0*/  FFMA.FTZ R121, R123.reuse, R182, -R170 ;  /* 0x000000b67b797223 */ /* 0x040fe200000108aa */
[----:B------:R-:W-:Y:S01]  /*8ed0*/  FFMA.FTZ R170, R123, R164, R3 ;  /* 0x000000a47baa7223 */ /* 0x000fe20000010003 */
[----:B------:R-:W-:Y:S01]  /*8ee0*/  FADD.FTZ R3, R50, R50 ;  /* 0x0000003232037221 */ /* 0x000fe20000010000 */
[----:B------:R-:W-:Y:S01]  /*8ef0*/  FFMA.FTZ R165, R233, UR45, R192 ;  /* 0x0000002de9a57c23 */ /* 0x000fe200080100c0 */
[----:B------:R-:W-:Y:S01]  /*8f00*/  FMUL.FTZ R122, R68, R163 ;  /* 0x000000a3447a7220 */ /* 0x000fe20000410000 */
[----:B------:R-:W-:Y:S01]  /*8f10*/  FADD.FTZ R184, R184, R121 ;  /* 0x00000079b8b87221 */ /* 0x000fe20000010000 */
[----:B------:R-:W-:Y:S01]  /*8f20*/  FFMA.FTZ R123, R3, R82, R176 ;  /* 0x00000052037b7223 */ /* 0x000fe200000100b0 */
[----:B------:R-:W-:Y:S01]  /*8f30*/  FADD.FTZ R82, -R183, R170 ;  /* 0x000000aab7527221 */ /* 0x000fe20000010100 */
[C---:B------:R-:W-:Y:S01]  /*8f40*/  FFMA.FTZ R163, -R68.reuse, R165, -RZ ;  /* 0x000000a544a37223 */ /* 0x040fe200000109ff */
[----:B------:R-:W-:Y:S01]  /*8f50*/  FFMA.FTZ R179, -R68, R179, R178 ;  /* 0x000000b344b37223 */ /* 0x000fe200000101b2 */
[----:B------:R-:W-:Y:S01]  /*8f60*/  FMUL.FTZ R165, R202, UR45 ;  /* 0x0000002dcaa57c20 */ /* 0x000fe20008410000 */
[C---:B------:R-:W-:Y:S01]  /*8f70*/  FMUL.FTZ R68, R124.reuse, -R82 ;  /* 0x800000527c447220 */ /* 0x040fe20000410000 */
[-C--:B------:R-:W-:Y:S01]  /*8f80*/  FMUL.FTZ R121, R124, -R184.reuse ;  /* 0x800000b87c797220 */ /* 0x080fe20000410000 */
[C---:B------:R-:W-:Y:S01]  /*8f90*/  FFMA.FTZ R176, R234.reuse, UR45, R173 ;  /* 0x0000002deab07c23 */ /* 0x040fe200080100ad */
[----:B------:R-:W-:Y:S01]  /*8fa0*/  FFMA.FTZ R124, R234, UR46, -R165 ;  /* 0x0000002eea7c7c23 */ /* 0x000fe200080108a5 */
[C---:B------:R-:W-:Y:S01]  /*8fb0*/  FFMA.FTZ R170, R125.reuse, R184, -R68 ;  /* 0x000000b87daa7223 */ /* 0x040fe20000010844 */
[----:B------:R-:W-:Y:S01]  /*8fc0*/  FADD.FTZ R68, R48, R48 ;  /* 0x0000003030447221 */ /* 0x000fe20000010000 */
[----:B------:R-:W-:Y:S01]  /*8fd0*/  FFMA.FTZ R121, R125, R82, R121 ;  /* 0x000000527d797223 */ /* 0x000fe20000010079 */
[C---:B------:R-:W-:Y:S01]  /*8fe0*/  FMUL.FTZ R125, R3.reuse, R124 ;  /* 0x0000007c037d7220 */ /* 0x040fe20000410000 */
[----:B------:R-:W-:Y:S01]  /*8ff0*/  FFMA.FTZ R124, -R3, R176, -RZ ;  /* 0x000000b0037c7223 */ /* 0x000fe200000109ff */
[----:B------:R-:W-:Y:S01]  /*9000*/  FFMA.FTZ R176, R68, R185, R123 ;  /* 0x000000b944b07223 */ /* 0x000fe2000001007b */
[----:B------:R-:W-:Y:S01]  /*9010*/  FADD.FTZ R123, -R186, R121 ;  /* 0x00000079ba7b7221 */ /* 0x000fe20000010100 */
[----:B------:R-:W-:Y:S01]  /*9020*/  FADD.FTZ R187, R187, R170 ;  /* 0x000000aabbbb7221 */ /* 0x000fe20000010000 */
[C---:B------:R-:W-:Y:S01]  /*9030*/  FMUL.FTZ R178, R200.reuse, UR45 ;  /* 0x0000002dc8b27c20 */ /* 0x040fe20008410000 */
[----:B------:R-:W-:Y:S01]  /*9040*/  FMUL.FTZ R186, R200, UR46 ;  /* 0x0000002ec8ba7c20 */ /* 0x000fe20008410000 */
[C---:B------:R-:W-:Y:S01]  /*9050*/  FMUL.FTZ R170, R126.reuse, -R123 ;  /* 0x8000007b7eaa7220 */ /* 0x040fe20000410000 */
[-C--:B------:R-:W-:Y:S01]  /*9060*/  FMUL.FTZ R126, R126, -R187.reuse ;  /* 0x800000bb7e7e7220 */ /* 0x080fe20000410000 */
[----:B------:R-:W-:Y:S01]  /*9070*/  FFMA.FTZ R180, -R3, R180, R179 ;  /* 0x000000b403b47223 */ /* 0x000fe200000101b3 */
[----:B------:R-:W-:Y:S01]  /*9080*/  FFMA.FTZ R165, R235, UR46, -R178 ;  /* 0x0000002eeba57c23 */ /* 0x000fe200080108b2 */
[C---:B------:R-:W-:Y:S01]  /*9090*/  FFMA.FTZ R121, R127.reuse, R187, -R170 ;  /* 0x000000bb7f797223 */ /* 0x040fe200000108aa */
[----:B------:R-:W-:Y:S01]  /*90a0*/  FFMA.FTZ R170, R127, R123, R126 ;  /* 0x0000007b7faa7223 */ /* 0x000fe2000001007e */
[----:B------:R-:W-:Y:S01]  /*90b0*/  FFMA.FTZ R173, R235, UR45, R186 ;  /* 0x0000002debad7c23 */ /* 0x000fe200080100ba */
[----:B------:R-:W-:Y:S01]  /*90c0*/  FADD.FTZ R3, R46, R46 ;  /* 0x0000002e2e037221 */ /* 0x000fe20000010000 */
[----:B------:R-:W-:Y:S01]  /*90d0*/  FADD.FTZ R121, R190, R121 ;  /* 0x00000079be797221 */ /* 0x000fe20000010000 */
[----:B------:R-:W-:Y:S01]  /*90e0*/  FADD.FTZ R189, -R189, R170 ;  /* 0x000000aabdbd7221 */ /* 0x000fe20000010100 */
[C---:B------:R-:W-:Y:S01]  /*90f0*/  FMUL.FTZ R126, R68.reuse, R165 ;  /* 0x000000a5447e7220 */ /* 0x040fe20000410000 */
[C---:B------:R-:W-:Y:S01]  /*9100*/  FFMA.FTZ R127, -R68.reuse, R173, -RZ ;  /* 0x000000ad447f7223 */ /* 0x040fe200000109ff */
[----:B------:R-:W-:Y:S01]  /*9110*/  FFMA.FTZ R173, R3, R148, R176 ;  /* 0x0000009403ad7223 */ /* 0x000fe200000100b0 */
[C---:B------:R-:W-:Y:S01]  /*9120*/  FMUL.FTZ R165, R199.reuse, UR45 ;  /* 0x0000002dc7a57c20 */ /* 0x040fe20008410000 */
[----:B------:R-:W-:Y:S01]  /*9130*/  FMUL.FTZ R177, R199, UR46 ;  /* 0x0000002ec7b17c20 */ /* 0x000fe20008410000 */
[----:B------:R-:W-:Y:S01]  /*9140*/  FFMA.FTZ R241, -R68, R241, R180 ;  /* 0x000000f144f17223 */ /* 0x000fe200000101b4 */
        /* <DEDUP_REMOVED lines=30> */
[-C--:B------:R-:W-:Y:S01]  /*9330*/  FMUL.FTZ R0, R134, -R169.reuse ;  /* 0x800000a986007220 */ /* 0x080fe20000410000 */
        /* <DEDUP_REMOVED lines=13> */
[----:B------:R-:W-:Y:S01]  /*9410*/  LEA R130, R177, R100, 0x2 ;  /* 0x00000064b1827211 */ /* 0x000fe200078e10ff */
[----:B------:R-:W-:Y:S01]  /*9420*/  @!P0 STS.128 [R84+0x4be0], R72 ;  /* 0x004be04854008388 */ /* 0x000fe20000000c00 */
[-C--:B------:R-:W-:Y:S01]  /*9430*/  FMUL.FTZ R135, R136, -R172.reuse ;  /* 0x800000ac88877220 */ /* 0x080fe20000410000 */
[C---:B------:R-:W-:Y:S01]  /*9440*/  FFMA.FTZ R2, R137.reuse, R172, -R2 ;  /* 0x000000ac89027223 */ /* 0x040fe20000010802 */
[----:B------:R-:W-:Y:S01]  /*9450*/  FFMA.FTZ R232, R108, -R54, R232 ;  /* 0x800000366ce87223 */ /* 0x000fe200000100e8 */
[----:B------:R0:W-:Y:S01]  /*9460*/  STS [R130+0x1084], R69 ;  /* 0x0010844582007388 */ /* 0x0001e20000000800 */
[----:B------:R-:W-:Y:S01]  /*9470*/  FFMA.FTZ R135, R137, R0, R135 ;  /* 0x0000000089877223 */ /* 0x000fe20000010087 */
[----:B------:R-:W-:Y:S01]  /*9480*/  FADD.FTZ R175, R175, R2 ;  /* 0x00000002afaf7221 */ /* 0x000fe20000010000 */
[----:B------:R-:W-:Y:S01]  /*9490*/  FFMA.FTZ R233, R107, -R40, R233 ;  /* 0x800000286be97223 */ /* 0x000fe200000100e9 */
[----:B------:R1:W-:Y:S01]  /*94a0*/  STS [R130+0x1080], R70 ;  /* 0x0010804682007388 */ /* 0x0003e20000000800 */
[----:B------:R-:W-:Y:S01]  /*94b0*/  FFMA.FTZ R234, R106, -R51, R234 ;  /* 0x800000336aea7223 */ /* 0x000fe200000100ea */
[----:B------:R-:W-:Y:S01]  /*94c0*/  FMUL.FTZ R2, R138, -R175 ;  /* 0x800000af8a027220 */ /* 0x000fe20000410000 */
[-C--:B------:R-:W-:Y:S01]  /*94d0*/  FFMA.FTZ R136, R105, -R37.reuse, R235 ;  /* 0x8000002569887223 */ /* 0x080fe200000100eb */
[----:B------:R2:W-:Y:S01]  /*94e0*/  STS [R130+0x10a8], R71 ;  /* 0x0010a84782007388 */ /* 0x0005e20000000800 */
[----:B------:R-:W-:Y:S01]  /*94f0*/  FMUL.FTZ R171, R164, R37 ;  /* 0x00000025a4ab7220 */ /* 0x000fe20000410000 */
[----:B0-----:R-:W-:Y:S01]  /*9500*/  FADD.FTZ R69, -R174, R135 ;  /* 0x00000087ae457221 */ /* 0x001fe20000010100 */
[----:B------:R-:W-:Y:S01]  /*9510*/  FMUL.FTZ R137, R212, UR47 ;  /* 0x0000002fd4897c20 */ /* 0x000fe20008410000 */
[----:B------:R-:W-:Y:S01]  /*9520*/  STS [R130+0x1090], R79 ;  /* 0x0010904f82007388 */ /* 0x000fe20000000800 */
[----:B------:R-:W-:Y:S01]  /*9530*/  SHF.L.U32 R75, R64, 0x10, RZ ;  /* 0x00000010404b7819 */ /* 0x000fe200000006ff */
[-C--:B------:R-:W-:Y:S01]  /*9540*/  FMUL.FTZ R138, R138, -R69.reuse ;  /* 0x800000458a8a7220 */ /* 0x080fe20000410000 */
[----:B------:R-:W-:Y:S01]  /*9550*/  FFMA.FTZ R2, R139, R69, R2 ;  /* 0x000000458b027223 */ /* 0x000fe20000010002 */
[----:B------:R-:W-:Y:S01]  /*9560*/  STS [R130+0x10b0], R114 ;  /* 0x0010b07282007388 */ /* 0x000fe20000000800 */
[----:B------:R-:W-:Y:S01]  /*9570*/  FMUL.FTZ R132, R211, UR47 ;  /* 0x0000002fd3847c20 */ /* 0x000fe20008410000 */
[----:B------:R-:W-:Y:S01]  /*9580*/  FFMA.FTZ R139, R139, R175, -R138 ;  /* 0x000000af8b8b7223 */ /* 0x000fe2000001088a */
[----:B------:R-:W-:Y:S01]  /*9590*/  FADD.FTZ R2, -R161, R2 ;  /* 0x00000002a1027221 */ /* 0x000fe20000010100 */
[----:B------:R-:W-:Y:S01]  /*95a0*/  STS [R130+0x10ec], R85 ;  /* 0x0010ec5582007388 */ /* 0x000fe20000000800 */
[----:B------:R-:W-:Y:S01]  /*95b0*/  FFMA.FTZ R224, R75, -R58, R224 ;  /* 0x8000003a4be07223 */ /* 0x000fe200000100e0 */
[----:B------:R-:W-:Y:S01]  /*95c0*/  FADD.FTZ R160, R160, R139 ;  /* 0x0000008ba0a07221 */ /* 0x000fe20000010000 */
[C---:B-1----:R-:W-:Y:S01]  /*95d0*/  FMUL.FTZ R70, R140.reuse, -R2 ;  /* 0x800000028c467220 */ /* 0x042fe20000410000 */
[----:B------:R0:W-:Y:S01]  /*95e0*/  STS [R130+0x1088], R77 ;  /* 0x0010884d82007388 */ /* 0x0001e20000000800 */
[----:B------:R-:W-:Y:S01]  /*95f0*/  FMUL.FTZ R139, R209, UR47 ;  /* 0x0000002fd18b7c20 */ /* 0x000fe20008410000 */
[-C--:B------:R-:W-:Y:S01]  /*9600*/  FMUL.FTZ R73, R140, -R160.reuse ;  /* 0x800000a08c497220 */ /* 0x080fe20000410000 */
[----:B--2---:R-:W-:Y:S01]  /*9610*/  FFMA.FTZ R71, R141, R160, -R70 ;  /* 0x000000a08d477223 */ /* 0x004fe20000010846 */
[----:B------:R-:W-:Y:S01]  /*9620*/  STS [R130+0x10e0], R68 ;  /* 0x0010e04482007388 */ /* 0x000fe20000000800 */
[----:B------:R-:W-:Y:S01]  /*9630*/  FMUL.FTZ R140, R123, UR47 ;  /* 0x0000002f7b8c7c20 */ /* 0x000fe20008410000 */
[----:B------:R-:W-:Y:S01]  /*9640*/  FFMA.FTZ R70, R141, R2, R73 ;  /* 0x000000028d467223 */ /* 0x000fe20000010049 */
[----:B------:R-:W-:Y:S01]  /*9650*/  FADD.FTZ R158, R158, R71 ;  /* 0x000000479e9e7221 */ /* 0x000fe20000010000 */
[----:B------:R1:W-:Y:S01]  /*9660*/  STS [R130+0x1094], R81 ;  /* 0x0010945182007388 */ /* 0x0003e20000000800 */
[----:B------:R-:W-:Y:S01]  /*9670*/  FMUL.FTZ R138, R167, UR47 ;  /* 0x0000002fa78a7c20 */ /* 0x000fe20008410000 */
[----:B------:R-:W-:Y:S01]  /*9680*/  FADD.FTZ R70, -R159, R70 ;  /* 0x000000469f467221 */ /* 0x000fe20000010100 */
[----:B------:R-:W-:Y:S01]  /*9690*/  FMUL.FTZ R72, R142, -R158 ;  /* 0x8000009e8e487220 */ /* 0x000fe20000410000 */
[----:B0-----:R-:W-:Y:S01]  /*96a0*/  FMUL.FTZ R77, R158, R57 ;  /* 0x000000399e4d7220 */ /* 0x001fe20000410000 */
[----:B------:R0:W-:Y:S01]  /*96b0*/  STS [R130+0x10bc], R117 ;  /* 0x0010bc7582007388 */ /* 0x0001e20000000800 */
[-C--:B------:R-:W-:Y:S01]  /*96c0*/  FMUL.FTZ R71, R142, -R70.reuse ;  /* 0x800000468e477220 */ /* 0x080fe20000410000 */
[C---:B------:R-:W-:Y:S01]  /*96d0*/  FFMA.FTZ R73, R143.reuse, R70, R72 ;  /* 0x000000468f497223 */ /* 0x040fe20000010048 */
[----:B------:R-:W-:Y:S01]  /*96e0*/  FMUL.FTZ R141, R164, UR47 ;  /* 0x0000002fa48d7c20 */ /* 0x000fe20008410000 */
[----:B------:R2:W-:Y:S01]  /*96f0*/  STS [R130+0x10c0], R87 ;  /* 0x0010c05782007388 */ /* 0x0005e20000000800 */
[----:B------:R-:W-:Y:S01]  /*9700*/  FFMA.FTZ R72, R143, R158, -R71 ;  /* 0x0000009e8f487223 */ /* 0x000fe20000010847 */
[----:B------:R-:W-:Y:S01]  /*9710*/  FADD.FTZ R156, -R156, R73 ;  /* 0x000000499c9c7221 */ /* 0x000fe20000010100 */
[----:B-1----:R-:W-:Y:S01]  /*9720*/  FMUL.FTZ R81, R160, R49 ;  /* 0x00000031a0517220 */ /* 0x002fe20000410000 */
[----:B------:R1:W-:Y:S01]  /*9730*/  STS [R130+0x10b8], R116 ;  /* 0x0010b87482007388 */ /* 0x0003e20000000800 */
[----:B------:R-:W-:Y:S01]  /*9740*/  FADD.FTZ R72, R155, R72 ;  /* 0x000000489b487221 */ /* 0x000fe20000010000 */
[----:B------:R-:W-:Y:S01]  /*9750*/  FMUL.FTZ R74, R144, -R156 ;  /* 0x8000009c904a7220 */ /* 0x000fe20000410000 */
[----:B------:R-:W-:Y:S01]  /*9760*/  FMUL.FTZ R68, R156, R53 ;  /* 0x000000359c447220 */ /* 0x000fe20000410000 */
[----:B0-----:R-:W-:Y:S01]  /*9770*/  FMUL.FTZ R117, R214, R77 ;  /* 0x0000004dd6757220 */ /* 0x001fe20000410000 */
[-C--:B------:R-:W-:Y:S01]  /*9780*/  FMUL.FTZ R73, R144, -R72.reuse ;  /* 0x8000004890497220 */ /* 0x080fe20000410000 */
[C---:B------:R-:W-:Y:S01]  /*9790*/  FFMA.FTZ R71, R145.reuse, R72, -R74 ;  /* 0x0000004891477223 */ /* 0x040fe2000001084a */
[----:B------:R-:W-:Y:S01]  /*97a0*/  SHF.L.U32 R74, R96, 0x10, RZ ;  /* 0x00000010604a7819 */ /* 0x000fe200000006ff */
[-C--:B------:R-:W-:Y:S01]  /*97b0*/  FMUL.FTZ R114, R72, R53.reuse ;  /* 0x0000003548727220 */ /* 0x080fe20000410000 */
[----:B------:R-:W-:Y:S01]  /*97c0*/  FFMA.FTZ R84, R145, R156, R73 ;  /* 0x0000009c91547223 */ /* 0x000fe20000010049 */
[----:B------:R-:W-:Y:S01]  /*97d0*/  FADD.FTZ R152, R152, R71 ;  /* 0x0000004798987221 */ /* 0x000fe20000010000 */
[----:B------:R-:W-:Y:S01]  /*97e0*/  SHF.L.U32 R73, R65, 0x10, RZ ;  /* 0x0000001041497819 */ /* 0x000fe200000006ff */
[----:B------:R-:W-:Y:S01]  /*97f0*/  FFMA.FTZ R225, R74, -R53, R225 ;  /* 0x800000354ae17223 */ /* 0x000fe200000100e1 */
[----:B------:R-:W-:Y:S01]  /*9800*/  FADD.FTZ R155, -R153, R84 ;  /* 0x00000054999b7221 */ /* 0x000fe20000010100 */
[----:B------:R-:W-:Y:S01]  /*9810*/  FMUL.FTZ R79, R152, R58 ;  /* 0x0000003a984f7220 */ /* 0x000fe20000410000 */
[----:B------:R-:W-:Y:S01]  /*9820*/  FMUL.FTZ R84, R129, R114 ;  /* 0x0000007281547220 */ /* 0x000fe20000410000 */
[----:B------:R-:W-:Y:S01]  /*9830*/  FFMA.FTZ R226, R73, -R57, R226 ;  /* 0x8000003949e27223 */ /* 0x000fe200000100e2 */
[----:B------:R-:W-:Y:S01]  /*9840*/  FMUL.FTZ R71, R155, R58 ;  /* 0x0000003a9b477220 */ /* 0x000fe20000410000 */
[----:B------:R-:W-:Y:S01]  /*9850*/  FMUL.FTZ R85, R128, R79 ;  /* 0x0000004f80557220 */ /* 0x000fe20000410000 */
[----:B--2---:R-:W-:Y:S01]  /*9860*/  FMUL.FTZ R87, R70, R57 ;  /* 0x0000003946577220 */ /* 0x004fe20000410000 */
[-C--:B------:R-:W-:Y:S01]  /*9870*/  FFMA.FTZ R84, R225, R68.reuse, -R84 ;  /* 0x00000044e1547223 */ /* 0x080fe20000010854 */
[----:B------:R-:W-:Y:S01]  /*9880*/  FMUL.FTZ R68, R129, R68 ;  /* 0x0000004481447220 */ /* 0x000fe20000410000 */
[-C--:B------:R-:W-:Y:S01]  /*9890*/  FFMA.FTZ R85, R224, R71.reuse, -R85 ;  /* 0x00000047e0557223 */ /* 0x080fe20000010855 */
[----:B------:R-:W-:Y:S01]  /*98a0*/  FMUL.FTZ R71, R128, R71 ;  /* 0x0000004780477220 */ /* 0x000fe20000410000 */
[----:B------:R0:W-:Y:S01]  /*98b0*/  STS [R130+0x10c4], R118 ;  /* 0x0010c47682007388 */ /* 0x0001e20000000800 */
[----:B-1----:R-:W-:Y:S01]  /*98c0*/  FFMA.FTZ R116, R226, R87, -R117 ;  /* 0x00000057e2747223 */ /* 0x002fe20000010875 */
[----:B------:R-:W-:Y:S01]  /*98d0*/  FFMA.FTZ R68, R225, R114, R68 ;  /* 0x00000072e1447223 */ /* 0x000fe20000010044 */
[----:B------:R-:W-:Y:S01]  /*98e0*/  FFMA.FTZ R71, R224, R79, R71 ;  /* 0x0000004fe0477223 */ /* 0x000fe20000010047 */
[----:B------:R1:W-:Y:S01]  /*98f0*/  STS [R130+0x10c8], R122 ;  /* 0x0010c87a82007388 */ /* 0x0003e20000000800 */
[----:B------:R-:W-:Y:S01]  /*9900*/  FMUL.FTZ R87, R214, R87 ;  /* 0x00000057d6577220 */ /* 0x000fe20000410000 */
[----:B------:R-:W-:Y:S01]  /*9910*/  FADD.FTZ R85, RZ, R85 ;  /* 0x00000055ff557221 */ /* 0x000fe20000010000 */
[----:B------:R-:W-:Y:S01]  /*9920*/  FADD.FTZ R71, RZ, R71 ;  /* 0x00000047ff477221 */ /* 0x000fe20000010000 */
[----:B------:R2:W-:Y:S01]  /*9930*/  STS [R130+0x10d4], R124 ;  /* 0x0010d47c82007388 */ /* 0x0005e20000000800 */
[----:B------:R-:W-:Y:S01]  /*9940*/  FFMA.FTZ R87, R226, R77, R87 ;  /* 0x0000004de2577223 */ /* 0x000fe20000010057 */
[----:B0-----:R-:W-:Y:S01]  /*9950*/  FMUL.FTZ R118, R2, R49 ;  /* 0x0000003102767220 */ /* 0x001fe20000410000 */
[----:B------:R-:W-:Y:S01]  /*9960*/  FADD.FTZ R68, R71, R68 ;  /* 0x0000004447447221 */ /* 0x000fe20000010000 */
[----:B------:R-:W-:Y:S01]  /*9970*/  FADD.FTZ R85, R85, R84 ;  /* 0x0000005455557221 */ /* 0x000fe20000010000 */
[-C--:B------:R-:W-:Y:S01]  /*9980*/  FMUL.FTZ R84, R175, R56.reuse ;  /* 0x00000038af547220 */ /* 0x080fe20000410000 */
[----:B-1----:R-:W-:Y:S01]  /*9990*/  FMUL.FTZ R122, R216, R81 ;  /* 0x00000051d87a7220 */ /* 0x002fe20000410000 */
[----:B------:R-:W-:Y:S01]  /*99a0*/  FADD.FTZ R68, R68, R87 ;  /* 0x0000005744447221 */ /* 0x000fe20000010000 */
[----:B------:R-:W-:Y:S01]  /*99b0*/  FFMA.FTZ R87, R112, -R56, R228 ;  /* 0x8000003870577223 */ /* 0x000fe200000100e4 */
[----:B------:R0:W-:Y:S01]  /*99c0*/  STS [R130+0x10d0], R125 ;  /* 0x0010d07d82007388 */ /* 0x0001e20000000800 */
[-C--:B------:R-:W-:Y:S01]  /*99d0*/  FFMA.FTZ R122, R227, R118.reuse, -R122 ;  /* 0x00000076e37a7223 */ /* 0x080fe2000001087a */
[----:B------:R-:W-:Y:S01]  /*99e0*/  FMUL.FTZ R118, R216, R118 ;  /* 0x00000076d8767220 */ /* 0x000fe20000410000 */
[----:B--2---:R-:W-:Y:S01]  /*99f0*/  FMUL.FTZ R124, R215, R84 ;  /* 0x00000054d77c7220 */ /* 0x004fe20000410000 */
[----:B------:R-:W-:Y:S01]  /*9a00*/  FADD.FTZ R71, R85, R116 ;  /* 0x0000007455477221 */ /* 0x000fe20000010000 */
[----:B------:R-:W-:Y:S01]  /*9a10*/  FMUL.FTZ R85, R172, R45 ;  /* 0x0000002dac557220 */ /* 0x000fe20000410000 */
[----:B------:R-:W-:Y:S01]  /*9a20*/  FFMA.FTZ R117, R227, R81, R118 ;  /* 0x00000051e3757223 */ /* 0x000fe20000010076 */
[----:B------:R-:W-:Y:S01]  /*9a30*/  FMUL.FTZ R118, R69, R56 ;  /* 0x0000003845767220 */ /* 0x000fe20000410000 */
[-C--:B------:R-:W-:Y:S01]  /*9a40*/  FFMA.FTZ R116, R111, -R45.reuse, R219 ;  /* 0x8000002d6f747223 */ /* 0x080fe200000100db */
[----:B------:R1:W-:Y:S01]  /*9a50*/  STS [R130+0x10dc], R127 ;  /* 0x0010dc7f82007388 */ /* 0x0003e20000000800 */
[----:B0-----:R-:W-:Y:S01]  /*9a60*/  FMUL.FTZ R125, R0, R45 ;  /* 0x0000002d007d7220 */ /* 0x001fe20000410000 */
[-C--:B------:R-:W-:Y:S01]  /*9a70*/  FFMA.FTZ R124, R87, R118.reuse, -R124 ;  /* 0x00000076577c7223 */ /* 0x080fe2000001087c */
[----:B------:R-:W-:Y:S01]  /*9a80*/  FMUL.FTZ R118, R215, R118 ;  /* 0x00000076d7767220 */ /* 0x000fe20000410000 */
[----:B------:R-:W-:Y:S01]  /*9a90*/  FADD.FTZ R68, R68, R117 ;  /* 0x0000007544447221 */ /* 0x000fe20000010000 */
[----:B------:R-:W-:Y:S01]  /*9aa0*/  FADD.FTZ R71, R71, R122 ;  /* 0x0000007a47477221 */ /* 0x000fe20000010000 */
[----:B------:R0:W-:Y:S01]  /*9ab0*/  STS [R130+0x10fc], R120 ;  /* 0x0010fc7882007388 */ /* 0x0001e20000000800 */
[----:B------:R-:W-:Y:S01]  /*9ac0*/  FFMA.FTZ R117, R87, R84, R118 ;  /* 0x0000005457757223 */ /* 0x000fe20000010076 */
[C---:B------:R-:W-:Y:S01]  /*9ad0*/  FMUL.FTZ R118, R218.reuse, R125 ;  /* 0x0000007dda767220 */ /* 0x040fe20000410000 */
[----:B------:R-:W-:Y:S01]  /*9ae0*/  FADD.FTZ R71, R71, R124 ;  /* 0x0000007c47477221 */ /* 0x000fe20000010000 */
[-C--:B-1----:R-:W-:Y:S01]  /*9af0*/  FMUL.FTZ R127, R218, R85.reuse ;  /* 0x00000055da7f7220 */ /* 0x082fe20000410000 */
[----:B------:R-:W-:Y:S01]  /*9b00*/  FADD.FTZ R68, R68, R117 ;  /* 0x0000007544447221 */ /* 0x000fe20000010000 */
[C---:B------:R-:W-:Y:S01]  /*9b10*/  FFMA.FTZ R117, R116.reuse, R85, R118 ;  /* 0x0000005574757223 */ /* 0x040fe20000010076 */
[-C--:B------:R-:W-:Y:S01]  /*9b20*/  FMUL.FTZ R118, R167, R42.reuse ;  /* 0x0000002aa7767220 */ /* 0x080fe20000410000 */
[----:B------:R-:W-:Y:S01]  /*9b30*/  FFMA.FTZ R122, R116, R125, -R127 ;  /* 0x0000007d747a7223 */ /* 0x000fe2000001087f */
[----:B------:R1:W-:Y:S01]  /*9b40*/  STS [R130+0x10d8], R126 ;  /* 0x0010d87e82007388 */ /* 0x0003e20000000800 */
[----:B------:R-:W-:Y:S01]  /*9b50*/  FADD.FTZ R68, R68, R117 ;  /* 0x0000007544447221 */ /* 0x000fe20000010000 */
[-C--:B------:R-:W-:Y:S01]  /*9b60*/  FMUL.FTZ R117, R169, R55.reuse ;  /* 0x00000037a9757220 */ /* 0x080fe20000410000 */
[----:B------:R-:W-:Y:S01]  /*9b70*/  FADD.FTZ R71, R71, R122 ;  /* 0x0000007a47477221 */ /* 0x000fe20000010000 */
[----:B------:R-:W-:Y:S01]  /*9b80*/  FMUL.FTZ R122, R168, R55 ;  /* 0x00000037a87a7220 */ /* 0x000fe20000410000 */
[----:B------:R2:W-:Y:S01]  /*9b90*/  STS [R130+0x10f8], R119 ;  /* 0x0010f87782007388 */ /* 0x0005e20000000800 */
[-C--:B------:R-:W-:Y:S01]  /*9ba0*/  FMUL.FTZ R127, R217, R117.reuse ;  /* 0x00000075d97f7220 */ /* 0x080fe20000410000 */
[-C--:B------:R-:W-:Y:S01]  /*9bb0*/  FFMA.FTZ R125, R109, -R42.reuse, R230 ;  /* 0x8000002a6d7d7223 */ /* 0x080fe200000100e6 */
[----:B------:R-:W-:Y:S01]  /*9bc0*/  FMUL.FTZ R124, R3, R42 ;  /* 0x0000002a037c7220 */ /* 0x000fe20000410000 */
[----:B------:R3:W-:Y:S01]  /*9bd0*/  STS [R130+0x10e4], R131 ;  /* 0x0010e48382007388 */ /* 0x0007e20000000800 */
[C---:B0-----:R-:W-:Y:S01]  /*9be0*/  FFMA.FTZ R120, R220.reuse, R122, -R127 ;  /* 0x0000007adc787223 */ /* 0x041fe2000001087f */
[----:B-1----:R-:W-:Y:S01]  /*9bf0*/  FMUL.FTZ R126, R229, R118 ;  /* 0x00000076e57e7220 */ /* 0x002fe20000410000 */
[----:B------:R-:W-:Y:S01]  /*9c00*/  FMUL.FTZ R127, R217, R122 ;  /* 0x0000007ad97f7220 */ /* 0x000fe20000410000 */
[----:B------:R0:W-:Y:S01]  /*9c10*/  STS [R130+0x10e8], R133 ;  /* 0x0010e88582007388 */ /* 0x0001e20000000800 */
[----:B------:R-:W-:Y:S01]  /*9c20*/  FADD.FTZ R71, R71, R120 ;  /* 0x0000007847477221 */ /* 0x000fe20000010000 */
[----:B--2---:R-:W-:Y:S01]  /*9c30*/  FMUL.FTZ R119, R121, R54 ;  /* 0x0000003679777220 */ /* 0x004fe20000410000 */
[-C--:B------:R-:W-:Y:S01]  /*9c40*/  FFMA.FTZ R126, R125, R124.reuse, -R126 ;  /* 0x0000007c7d7e7223 */ /* 0x080fe2000001087e */
[----:B------:R-:W-:Y:S01]  /*9c50*/  FFMA.FTZ R127, R220, R117, R127 ;  /* 0x00000075dc7f7223 */ /* 0x000fe2000001007f */
[----:B------:R-:W-:Y:S01]  /*9c60*/  FMUL.FTZ R124, R229, R124 ;  /* 0x0000007ce57c7220 */ /* 0x000fe20000410000 */
[----:B---3--:R-:W-:Y:S01]  /*9c70*/  FMUL.FTZ R131, R189, R54 ;  /* 0x00000036bd837220 */ /* 0x008fe20000410000 */
[----:B------:R-:W-:Y:S01]  /*9c80*/  FMUL.FTZ R120, R187, R40 ;  /* 0x00000028bb787220 */ /* 0x000fe20000410000 */
[----:B------:R-:W-:Y:S01]  /*9c90*/  FADD.FTZ R68, R68, R127 ;  /* 0x0000007f44447221 */ /* 0x000fe20000010000 */
[----:B------:R-:W-:Y:S01]  /*9ca0*/  FFMA.FTZ R127, R125, R118, R124 ;  /* 0x000000767d7f7223 */ /* 0x000fe2000001007c */
[----:B0-----:R-:W-:Y:S01]  /*9cb0*/  FMUL.FTZ R133, R204, R119 ;  /* 0x00000077cc857220 */ /* 0x001fe20000410000 */
[----:B------:R-:W-:Y:S01]  /*9cc0*/  FADD.FTZ R71, R71, R126 ;  /* 0x0000007e47477221 */ /* 0x000fe20000010000 */
[----:B------:R-:W-:Y:S01]  /*9cd0*/  FMUL.FTZ R124, R123, R40 ;  /* 0x000000287b7c7220 */ /* 0x000fe20000410000 */
[----:B------:R-:W-:Y:S01]  /*9ce0*/  FMUL.FTZ R126, R201, R120 ;  /* 0x00000078c97e7220 */ /* 0x000fe20000410000 */
[-C--:B------:R-:W-:Y:S01]  /*9cf0*/  FFMA.FTZ R122, R232, R131.reuse, -R133 ;  /* 0x00000083e87a7223 */ /* 0x080fe20000010885 */
[----:B------:R-:W-:Y:S01]  /*9d00*/  FMUL.FTZ R131, R204, R131 ;  /* 0x00000083cc837220 */ /* 0x000fe20000410000 */
[----:B------:R-:W-:Y:S01]  /*9d10*/  FADD.FTZ R68, R68, R127 ;  /* 0x0000007f44447221 */ /* 0x000fe20000010000 */
[-C--:B------:R-:W-:Y:S01]  /*9d20*/  FFMA.FTZ R126, R233, R124.reuse, -R126 ;  /* 0x0000007ce97e7223 */ /* 0x080fe2000001087e */
[----:B------:R-:W-:Y:S01]  /*9d30*/  FMUL.FTZ R124, R201, R124 ;  /* 0x0000007cc97c7220 */ /* 0x000fe20000410000 */
[----:B------:R-:W-:Y:S01]  /*9d40*/  FFMA.FTZ R131, R232, R119, R131 ;  /* 0x00000077e8837223 */ /* 0x000fe20000010083 */
[-C--:B------:R-:W-:Y:S01]  /*9d50*/  FMUL.FTZ R133, R82, R51.reuse ;  /* 0x0000003352857220 */ /* 0x080fe20000410000 */
[----:B------:R-:W-:Y:S01]  /*9d60*/  FMUL.FTZ R127, R184, R51 ;  /* 0x00000033b87f7220 */ /* 0x000fe20000410000 */
[----:B------:R-:W-:Y:S01]  /*9d70*/  FADD.FTZ R71, R71, R122 ;  /* 0x0000007a47477221 */ /* 0x000fe20000010000 */
[----:B------:R-:W-:Y:S01]  /*9d80*/  FADD.FTZ R68, R68, R131 ;  /* 0x0000008344447221 */ /* 0x000fe20000010000 */
[----:B------:R-:W-:Y:S01]  /*9d90*/  FFMA.FTZ R131, R233, R120, R124 ;  /* 0x00000078e9837223 */ /* 0x000fe2000001007c */
[----:B------:R-:W-:Y:S01]  /*9da0*/  FMUL.FTZ R135, R202, R133 ;  /* 0x00000085ca877220 */ /* 0x000fe20000410000 */
[----:B------:R0:W-:Y:S01]  /*9db0*/  STS [R130+0x10b4], R162 ;  /* 0x0010b4a282007388 */ /* 0x0001e20000000800 */
[----:B------:R-:W-:Y:S01]  /*9dc0*/  MOV R122, UR44 ;  /* 0x0000002c007a7c02 */ /* 0x000fe20008000f00 */
[----:B------:R-:W-:Y:S01]  /*9dd0*/  FADD.FTZ R68, R68, R131 ;  /* 0x0000008344447221 */ /* 0x000fe20000010000 */
[-C--:B------:R-:W-:Y:S01]  /*9de0*/  FFMA.FTZ R135, R234, R127.reuse, R135 ;  /* 0x0000007fea877223 */ /* 0x080fe20000010087 */
[----:B------:R1:W-:Y:S01]  /*9df0*/  STS [R130+0x10cc], R163 ;  /* 0x0010cca382007388 */ /* 0x0003e20000000800 */
[----:B------:R-:W-:Y:S01]  /*9e00*/  FMUL.FTZ R131, R80, UR47 ;  /* 0x0000002f50837c20 */ /* 0x000fe20008410000 */
[----:B------:R-:W-:Y:S01]  /*9e10*/  FMUL.FTZ R143, R82, UR47 ;  /* 0x0000002f528f7c20 */ /* 0x000fe20008410000 */
[C---:B------:R-:W-:Y:S01]  /*9e20*/  FFMA.FTZ R138, R3.reuse, UR56, -R138 ;  /* 0x00000038038a7c23 */ /* 0x040fe2000801088a */
[----:B------:R2:W-:Y:S01]  /*9e30*/  STS [R130+0x10f0], R165 ;  /* 0x0010f0a582007388 */ /* 0x0005e20000000800 */
[----:B------:R-:W-:Y:S01]  /*9e40*/  FFMA.FTZ R134, R212, UR56, R131 ;  /* 0x00000038d4867c23 */ /* 0x000fe20008010083 */
[----:B0-----:R-:W-:Y:S01]  /*9e50*/  FMUL.FTZ R162, R202, R127 ;  /* 0x0000007fcaa27220 */ /* 0x001fe20000410000 */
[----:B------:R-:W-:Y:S01]  /*9e60*/  FMUL.FTZ R131, R78, UR47 ;  /* 0x0000002f4e837c20 */ /* 0x000fe20008410000 */
[----:B------:R0:W-:Y:S01]  /*9e70*/  STS [R130+0x1098], R147 ;  /* 0x0010989382007388 */ /* 0x0001e20000000800 */
[----:B------:R-:W-:Y:S01]  /*9e80*/  FMUL.FTZ R142, R3, UR47 ;  /* 0x0000002f038e7c20 */ /* 0x000fe20008410000 */
[----:B-1----:R-:W-:Y:S01]  /*9e90*/  FADD.FTZ R163, R71, R126 ;  /* 0x0000007e47a37221 */ /* 0x002fe20000010000 */
[----:B------:R-:W-:Y:S01]  /*9ea0*/  FFMA.FTZ R126, R208, UR56, R139 ;  /* 0x00000038d07e7c23 */ /* 0x000fe2000801008b */
[----:B------:R-:W-:Y:S01]  /*9eb0*/  FFMA.FTZ R162, R234, R133, -R162 ;  /* 0x00000085eaa27223 */ /* 0x000fe200000108a2 */
[----:B------:R-:W-:Y:S01]  /*9ec0*/  FMUL.FTZ R139, R184, UR47 ;  /* 0x0000002fb88b7c20 */ /* 0x000fe20008410000 */
[----:B--2---:R-:W-:Y:S01]  /*9ed0*/  FADD.FTZ R165, R68, R135 ;  /* 0x0000008744a57221 */ /* 0x004fe20000010000 */
[----:B------:R-:W-:Y:S01]  /*9ee0*/  FMUL.FTZ R68, R115, UR47 ;  /* 0x0000002f73447c20 */ /* 0x000fe20008410000 */
[----:B------:R-:W-:Y:S01]  /*9ef0*/  FMUL.FTZ R133, R194, UR47 ;  /* 0x0000002fc2857c20 */ /* 0x000fe20008410000 */
[----:B------:R-:W-:Y:S01]  /*9f00*/  FFMA.FTZ R139, R82, UR56, -R139 ;  /* 0x00000038528b7c23 */ /* 0x000fe2000801088b */
[----:B------:R-:W-:Y:S01]  /*9f10*/  FMUL.FTZ R82, R187, UR47 ;  /* 0x0000002fbb527c20 */ /* 0x000fe20008410000 */
[----:B------:R-:W-:Y:S01]  /*9f20*/  FFMA.FTZ R135, R211, UR56, -R68 ;  /* 0x00000038d3877c23 */ /* 0x000fe20008010844 */
[----:B------:R-:W-:Y:S01]  /*9f30*/  FFMA.FTZ R124, R78, UR56, -R133 ;  /* 0x000000384e7c7c23 */ /* 0x000fe20008010885 */
[----:B------:R-:W-:Y:S01]  /*9f40*/  FMUL.FTZ R133, R182, R37 ;  /* 0x00000025b6857220 */ /* 0x000fe20000410000 */
[----:B------:R-:W-:Y:S01]  /*9f50*/  FMUL.FTZ R68, R121, UR47 ;  /* 0x0000002f79447c20 */ /* 0x000fe20008410000 */
[----:B------:R-:W-:Y:S01]  /*9f60*/  LEA R71, R122, -R101, 0x1 ;  /* 0x800000657a477211 */ /* 0x000fe200078e08ff */
[----:B------:R-:W-:Y:S01]  /*9f70*/  FFMA.FTZ R122, R194, UR56, R131 ;  /* 0x00000038c27a7c23 */ /* 0x000fe20008010083 */
[----:B------:R-:W-:Y:S01]  /*9f80*/  FMUL.FTZ R131, R182, UR47 ;  /* 0x0000002fb6837c20 */ /* 0x000fe20008410000 */
[----:B------:R-:W-:Y:S01]  /*9f90*/  FFMA.FTZ R82, R123, UR56, -R82 ;  /* 0x000000387b527c23 */ /* 0x000fe20008010852 */
[----:B------:R-:W-:Y:S01]  /*9fa0*/  FMUL.FTZ R145, R200, R133 ;  /* 0x00000085c8917220 */ /* 0x000fe20000410000 */
[C---:B------:R-:W-:Y:S01]  /*9fb0*/  FFMA.FTZ R123, R189.reuse, UR56, -R68 ;  /* 0x00000038bd7b7c23 */ /* 0x040fe20008010844 */
[----:B------:R-:W-:Y:S01]  /*9fc0*/  FMUL.FTZ R68, R189, UR47 ;  /* 0x0000002fbd447c20 */ /* 0x000fe20008410000 */
[----:B------:R-:W-:Y:S01]  /*9fd0*/  FFMA.FTZ R131, R164, UR56, -R131 ;  /* 0x00000038a4837c23 */ /* 0x000fe20008010883 */
[----:B------:R-:W-:Y:S01]  /*9fe0*/  FFMA.FTZ R164, R136, R171, -R145 ;  /* 0x000000ab88a47223 */ /* 0x000fe20000010891 */
[----:B0-----:R-:W-:Y:S01]  /*9ff0*/  FMUL.FTZ R147, R172, UR47 ;  /* 0x0000002fac937c20 */ /* 0x001fe20008410000 */
[----:B------:R-:W-:Y:S01]  /*a000*/  FFMA.FTZ R145, R121, UR56, R68 ;  /* 0x0000003879917c23 */ /* 0x000fe20008010044 */
[----:B------:R0:W-:Y:S01]  /*a010*/  STS [R130+0x109c], R149 ;  /* 0x00109c9582007388 */ /* 0x0001e20000000800 */
[----:B------:R-:W-:Y:S01]  /*a020*/  ISETP.GE.AND P0, PT, R71, 0x1, PT ;  /* 0x000000014700780c */ /* 0x000fe20003f06270 */
[----:B------:R-:W-:Y:S01]  /*a030*/  FMUL.FTZ R68, R175, UR47 ;  /* 0x0000002faf447c20 */ /* 0x000fe20008410000 */
[----:B------:R-:W-:Y:S01]  /*a040*/  FMUL.FTZ R3, R169, UR47 ;  /* 0x0000002fa9037c20 */ /* 0x000fe20008410000 */
[----:B------:R1:W-:Y:S01]  /*a050*/  STS [R130+0x108c], R146 ;  /* 0x00108c9282007388 */ /* 0x0003e20000000800 */
[C---:B------:R-:W-:Y:S01]  /*a060*/  FFMA.FTZ R147, R0.reuse, UR56, -R147 ;  /* 0x0000003800937c23 */ /* 0x040fe20008010893 */
[----:B------:R-:W-:Y:S01]  /*a070*/  FMUL.FTZ R153, R0, UR47 ;  /* 0x0000002f00997c20 */ /* 0x000fe20008410000 */
[C---:B------:R-:W-:Y:S01]  /*a080*/  FFMA.FTZ R0, R69.reuse, UR56, -R68 ;  /* 0x0000003845007c23 */ /* 0x040fe20008010844 */
[----:B------:R-:W-:Y:S01]  /*a090*/  FFMA.FTZ R144, R168, UR56, -R3 ;  /* 0x00000038a8907c23 */ /* 0x000fe20008010803 */
[----:B------:R-:W-:Y:S01]  /*a0a0*/  FMUL.FTZ R3, R72, UR47 ;  /* 0x0000002f48037c20 */ /* 0x000fe20008410000 */
[----:B0-----:R-:W-:Y:S01]  /*a0b0*/  FMUL.FTZ R149, R160, UR47 ;  /* 0x0000002fa0957c20 */ /* 0x001fe20008410000 */
[----:B------:R-:W-:Y:S01]  /*a0c0*/  STS [R130+0x10a0], R151 ;  /* 0x0010a09782007388 */ /* 0x000fe20000000800 */
[----:B------:R-:W-:Y:S01]  /*a0d0*/  FMUL.FTZ R168, R168, UR47 ;  /* 0x0000002fa8a87c20 */ /* 0x000fe20008410000 */
[----:B------:R-:W-:Y:S01]  /*a0e0*/  FFMA.FTZ R148, R156, UR56, -R3 ;  /* 0x000000389c947c23 */ /* 0x000fe20008010803 */
[----:B-1----:R-:W-:Y:S01]  /*a0f0*/  FMUL.FTZ R146, R69, UR47 ;  /* 0x0000002f45927c20 */ /* 0x002fe20008410000 */
[C---:B------:R-:W-:Y:S01]  /*a100*/  FFMA.FTZ R149, R2.reuse, UR56, -R149 ;  /* 0x0000003802957c23 */ /* 0x040fe20008010895 */
[----:B------:R-:W-:Y:S01]  /*a110*/  FMUL.FTZ R69, R2, UR47 ;  /* 0x0000002f02457c20 */ /* 0x000fe20008410000 */
[----:B------:R-:W-:Y:S01]  /*a120*/  FMUL.FTZ R2, R152, UR47 ;  /* 0x0000002f98027c20 */ /* 0x000fe20008410000 */
[----:B------:R-:W-:Y:S01]  /*a130*/  STS [R130+0x10a4], R154 ;  /* 0x0010a49a82007388 */ /* 0x000fe20000000800 */
[----:B------:R-:W-:Y:S01]  /*a140*/  FMUL.FTZ R161, R70, UR47 ;  /* 0x0000002f46a17c20 */ /* 0x000fe20008410000 */
[----:B------:R-:W-:Y:S01]  /*a150*/  FMUL.FTZ R3, R156, UR47 ;  /* 0x0000002f9c037c20 */ /* 0x000fe20008410000 */
[C---:B------:R-:W-:Y:S01]  /*a160*/  FFMA.FTZ R159, R155.reuse, UR56, -R2 ;  /* 0x000000389b9f7c23 */ /* 0x040fe20008010802 */
[----:B------:R0:W-:Y:S01]  /*a170*/  STS [R130+0x10ac], R157 ;  /* 0x0010ac9d82007388 */ /* 0x0001e20000000800 */
[----:B------:R-:W-:Y:S01]  /*a180*/  FMUL.FTZ R155, R155, UR47 ;  /* 0x0000002f9b9b7c20 */ /* 0x000fe20008410000 */
[----:B------:R-:W-:Y:S01]  /*a190*/  USHF.R.S32.HI UR46, URZ, 0x1f, UR14 ;  /* 0x0000001f3f2e7899 */ /* 0x000fe2000801140e */
[----:B------:R-:W-:Y:S01]  /*a1a0*/  FFMA.FTZ R137, R80, UR56, -R137 ;  /* 0x0000003850897c23 */ /* 0x000fe20008010889 */
[----:B------:R1:W-:Y:S01]  /*a1b0*/  STS [R130+0x10f4], R173 ;  /* 0x0010f4ad82007388 */ /* 0x0003e20000000800 */
[----:B------:R-:W-:Y:S01]  /*a1c0*/  FFMA.FTZ R132, R115, UR56, R132 ;  /* 0x0000003873847c23 */ /* 0x000fe20008010084 */
[----:B------:R-:W-:Y:S01]  /*a1d0*/  FFMA.FTZ R141, R182, UR56, R141 ;  /* 0x00000038b68d7c23 */ /* 0x000fe2000801008d */
[----:B------:R-:W-:Y:S01]  /*a1e0*/  FFMA.FTZ R143, R184, UR56, R143 ;  /* 0x00000038b88f7c23 */ /* 0x000fe2000801008f */
[----:B------:R-:W-:Y:S01]  /*a1f0*/  FFMA.FTZ R140, R187, UR56, R140 ;  /* 0x00000038bb8c7c23 */ /* 0x000fe2000801008c */
[----:B------:R-:W-:Y:S01]  /*a200*/  FFMA.FTZ R142, R167, UR56, R142 ;  /* 0x00000038a78e7c23 */ /* 0x000fe2000801008e */
[----:B0-----:R-:W-:Y:S01]  /*a210*/  FMUL.FTZ R157, R158, UR47 ;  /* 0x0000002f9e9d7c20 */ /* 0x001fe20008410000 */
[----:B------:R-:W-:Y:S01]  /*a220*/  FFMA.FTZ R151, R169, UR56, R168 ;  /* 0x00000038a9977c23 */ /* 0x000fe200080100a8 */
[----:B------:R-:W-:Y:S01]  /*a230*/  FFMA.FTZ R153, R172, UR56, R153 ;  /* 0x00000038ac997c23 */ /* 0x000fe20008010099 */
[----:B------:R-:W-:Y:S01]  /*a240*/  FFMA.FTZ R146, R175, UR56, R146 ;  /* 0x00000038af927c23 */ /* 0x000fe20008010092 */
[----:B-1----:R-:W-:Y:S01]  /*a250*/  FMUL.FTZ R130, R208, UR47 ;  /* 0x0000002fd0827c20 */ /* 0x002fe20008410000 */
[----:B------:R-:W-:Y:S01]  /*a260*/  FFMA.FTZ R157, R70, UR56, -R157 ;  /* 0x00000038469d7c23 */ /* 0x000fe2000801089d */
[----:B------:R-:W-:Y:S01]  /*a270*/  FFMA.FTZ R156, R160, UR56, R69 ;  /* 0x00000038a09c7c23 */ /* 0x000fe20008010045 */
[----:B------:R-:W-:Y:S01]  /*a280*/  FFMA.FTZ R161, R158, UR56, R161 ;  /* 0x000000389ea17c23 */ /* 0x000fe200080100a1 */
[----:B------:R-:W-:Y:S01]  /*a290*/  FFMA.FTZ R130, R209, UR56, -R130 ;  /* 0x00000038d1827c23 */ /* 0x000fe20008010882 */
[----:B------:R-:W-:Y:S01]  /*a2a0*/  FFMA.FTZ R154, R72, UR56, R3 ;  /* 0x00000038489a7c23 */ /* 0x000fe20008010003 */
        /* <DEDUP_REMOVED lines=31> */
.L_x_10450:
[----:B------:R-:W-:Y:S05]  /*a4a0*/  BSYNC B0 ;  /* 0x0000000000007941 */ /* 0x000fea0003800000 */
.L_x_10449:
[----:B------:R-:W-:Y:S01]  /*a4b0*/  USHF.R.U32.HI UR44, URZ, 0x1, UR27 ;  /* 0x000000013f2c7899 */ /* 0x000fe2000801161b */
[----:B------:R-:W-:Y:S01]  /*a4c0*/  FMUL.FTZ R171, R200, R171 ;  /* 0x000000abc8ab7220 */ /* 0x000fe20000410000 */
[----:B------:R-:W-:Y:S01]  /*a4d0*/  USHF.R.U64 UR47, UR26, 0x1, UR27 ;  /* 0x000000011a2f7899 */ /* 0x000fe2000800121b */
[----:B------:R-:W-:Y:S01]  /*a4e0*/  FADD.FTZ R163, R163, R162 ;  /* 0x000000a2a3a37221 */ /* 0x000fe20000010000 */
[----:B------:R-:W-:Y:S01]  /*a4f0*/  UIMAD UR53, UR44, UR12, URZ ;  /* 0x0000000c2c3572a4 */ /* 0x000fe2000f8e023f */
[----:B------:R-:W-:Y:S01]  /*a500*/  FFMA.FTZ R2, R136, R133, R171 ;  /* 0x0000008588027223 */ /* 0x000fe200000100ab */
[----:B------:R-:W-:Y:S01]  /*a510*/  UIMAD.WIDE.U32 UR44, UR47, UR12, URZ ;  /* 0x0000000c2f2c72a5 */ /* 0x000fe2000f8e003f */
[----:B------:R-:W-:Y:S01]  /*a520*/  FADD.FTZ R205, R205, R86 ;  /* 0x00000056cdcd7221 */ /* 0x000fe20000010000 */
[----:B------:R-:W-:Y:S01]  /*a530*/  UIMAD UR53, UR13, UR47, UR53 ;  /* 0x0000002f0d3572a4 */ /* 0x000fe2000f8e0235 */
[----:B------:R-:W-:Y:S01]  /*a540*/  FADD.FTZ R70, R165, R2 ;  /* 0x00000002a5467221 */ /* 0x000fe20000010000 */
[-C--:B------:R-:W-:Y:S01]  /*a550*/  FMUL.FTZ R86, R194, R47.reuse ;  /* 0x0000002fc2567220 */ /* 0x080fe20000410000 */
[----:B------:R-:W-:Y:S01]  /*a560*/  UIMAD UR46, UR46, UR28, URZ ;  /* 0x0000001c2e2e72a4 */ /* 0x000fe2000f8e023f */
[----:B------:R-:W1:Y:S01]  /*a570*/  LDC.64 R2, c[0x0][0x380] ;  /* 0x0000e000ff027b82 */ /* 0x000e620000000a00 */
[----:B------:R-:W-:Y:S01]  /*a580*/  UIADD3 UR45, UR53, UR45, URZ ;  /* 0x0000002d352d7290 */ /* 0x000fe2000fffe03f */
[----:B------:R-:W-:Y:S01]  /*a590*/  FADD.FTZ R164, R163, R164 ;  /* 0x000000a4a3a47221 */ /* 0x000fe20000010000 */
[-C--:B------:R-:W-:Y:S01]  /*a5a0*/  FFMA.FTZ R163, R104, -R47.reuse, R236 ;  /* 0x8000002f68a37223 */ /* 0x080fe200000100ec */
[----:B------:R-:W-:Y:S01]  /*a5b0*/  FMUL.FTZ R78, R78, R47 ;  /* 0x0000002f4e4e7220 */ /* 0x000fe20000410000 */
[----:B------:R-:W-:Y:S01]  /*a5c0*/  FMUL.FTZ R166, R199, R86 ;  /* 0x00000056c7a67220 */ /* 0x000fe20000410000 */
[----:B------:R-:W-:Y:S01]  /*a5d0*/  UIMAD UR46, UR14, UR29, UR46 ;  /* 0x0000001d0e2e72a4 */ /* 0x000fe2000f8e022e */
[----:B------:R-:W-:Y:S01]  /*a5e0*/  FMUL.FTZ R162, R208, R32 ;  /* 0x00000020d0a27220 */ /* 0x000fe20000410000 */
[----:B------:R-:W-:Y:S01]  /*a5f0*/  UIMAD.WIDE.U32 UR44, UR14, UR28, UR44 ;  /* 0x0000001c0e2c72a5 */ /* 0x000fe2000f8e002c */
[----:B------:R-:W-:Y:S01]  /*a600*/  FFMA.FTZ R177, R163, R78, -R166 ;  /* 0x0000004ea3b17223 */ /* 0x000fe200000108a6 */
[-C--:B------:R-:W-:Y:S01]  /*a610*/  FFMA.FTZ R237, R103, -R32.reuse, R237 ;  /* 0x8000002067ed7223 */ /* 0x080fe200000100ed */
[----:B------:R-:W-:Y:S01]  /*a620*/  FMUL.FTZ R168, R209, R32 ;  /* 0x00000020d1a87220 */ /* 0x000fe20000410000 */
[----:B------:R-:W-:Y:S01]  /*a630*/  UIADD3 UR46, UR46, UR45, URZ ;  /* 0x0000002d2e2e7290 */ /* 0x000fe2000fffe03f */
[----:B------:R-:W-:Y:S01]  /*a640*/  FMUL.FTZ R170, R197, R162 ;  /* 0x000000a2c5aa7220 */ /* 0x000fe20000410000 */
[----:B------:R-:W-:Y:S01]  /*a650*/  ULEA UR47, UP0, UR44, UR30, 0x3 ;  /* 0x0000001e2c2f7291 */ /* 0x000fe2000f80183f */
[----:B------:R-:W-:Y:S01]  /*a660*/  FMUL.FTZ R78, R199, R78 ;  /* 0x0000004ec74e7220 */ /* 0x000fe20000410000 */
[----:B------:R-:W-:Y:S01]  /*a670*/  UIADD3 UR45, UR6, -UR48, URZ ;  /* 0x80000030062d7290 */ /* 0x000fe2000fffe03f */
[----:B------:R-:W-:Y:S01]  /*a680*/  FFMA.FTZ R179, R237, R168, -R170 ;  /* 0x000000a8edb37223 */ /* 0x000fe200000108aa */
[----:B------:R-:W-:Y:S01]  /*a690*/  ULEA.HI.X UR46, UR44, UR31, UR46, 0x3, UP0 ;  /* 0x0000001f2c2e7291 */ /* 0x000fe200080f1c2e */
[----:B0-----:R-:W-:Y:S01]  /*a6a0*/  FFMA.FTZ R173, R163, R86, R78 ;  /* 0x00000056a3ad7223 */ /* 0x001fe2000001004e */
[----:B------:R-:W-:Y:S01]  /*a6b0*/  UIMAD UR44, UR45, -0x800, URZ ;  /* 0xfffff8002d2c78a4 */ /* 0x000fe2000f8e023f */
[----:B------:R-:W-:Y:S01]  /*a6c0*/  FMUL.FTZ R168, R197, R168 ;  /* 0x000000a8c5a87220 */ /* 0x000fe20000410000 */
[----:B------:R-:W-:Y:S01]  /*a6d0*/  FMUL.FTZ R211, R211, R44 ;  /* 0x0000002cd3d37220 */ /* 0x000fe20000410000 */
[----:B------:R-:W-:Y:S01]  /*a6e0*/  LEA R68, P0, R101, UR47, 0x2 ;  /* 0x0000002f65447c11 */ /* 0x000fe2000f8010ff */
[----:B------:R-:W-:Y:S01]  /*a6f0*/  FADD.FTZ R70, R70, R173 ;  /* 0x000000ad46467221 */ /* 0x000fe20000010000 */
[----:B------:R-:W-:Y:S01]  /*a700*/  FFMA.FTZ R173, R237, R162, R168 ;  /* 0x000000a2edad7223 */ /* 0x000fe200000100a8 */
[-C--:B------:R-:W-:Y:S01]  /*a710*/  FFMA.FTZ R165, R102, -R44.reuse, R196 ;  /* 0x8000002c66a57223 */ /* 0x080fe200000100c4 */
[----:B------:R-:W-:Y:S01]  /*a720*/  FMUL.FTZ R171, R115, R44 ;  /* 0x0000002c73ab7220 */ /* 0x000fe20000410000 */
[----:B------:R-:W-:Y:S01]  /*a730*/  FMUL.FTZ R78, R198, R211 ;  /* 0x000000d3c64e7220 */ /* 0x000fe20000410000 */
[----:B------:R-:W-:Y:S01]  /*a740*/  USHF.L.U64.HI UR45, UR8, 0x2, UR9 ;  /* 0x00000002082d7899 */ /* 0x000fe20008010209 */
[----:B------:R-:W-:Y:S01]  /*a750*/  LEA.HI.X R69, R101, UR46, RZ, 0x2, P0 ;  /* 0x0000002e65457c11 */ /* 0x000fe200080f14ff */
[----:B------:R-:W-:Y:S01]  /*a760*/  FADD.FTZ R70, R70, R173 ;  /* 0x000000ad46467221 */ /* 0x000fe20000010000 */
[----:B------:R-:W-:Y:S01]  /*a770*/  MOV R181, UR44 ;  /* 0x0000002c00b57c02 */ /* 0x000fe20008000f00 */
[-C--:B------:R-:W-:Y:S01]  /*a780*/  FFMA.FTZ R173, R165, R171.reuse, R78 ;  /* 0x000000aba5ad7223 */ /* 0x080fe2000001004e */
[----:B------:R-:W-:Y:S01]  /*a790*/  USHF.L.U32 UR44, UR8, 0x2, URZ ;  /* 0x00000002082c7899 */ /* 0x000fe2000800063f */
[----:B------:R-:W-:Y:S01]  /*a7a0*/  FMUL.FTZ R174, R198, R171 ;  /* 0x000000abc6ae7220 */ /* 0x000fe20000410000 */
[----:B------:R-:W-:Y:S01]  /*a7b0*/  FADD.FTZ R164, R164, R177 ;  /* 0x000000b1a4a47221 */ /* 0x000fe20000010000 */
[----:B------:R-:W-:-:S04]  /*a7c0*/  IMAD.WIDE R68, R181, 0x4, R68 ;  /* 0x00000004b5447825 */ /* 0x000fc800078e0244 */
[----:B------:R-:W-:Y:S01]  /*a7d0*/  FADD.FTZ R70, R70, R173 ;  /* 0x000000ad46467221 */ /* 0x000fe20000010000 */
[----:B------:R-:W-:Y:S01]  /*a7e0*/  FFMA.FTZ R181, R165, R211, -R174 ;  /* 0x000000d3a5b57223 */ /* 0x000fe200000108ae */
[----:B------:R-:W-:Y:S01]  /*a7f0*/  FADD.FTZ R164, R164, R179 ;  /* 0x000000b3a4a47221 */ /* 0x000fe20000010000 */
[----:B-1----:R-:W-:Y:S02]  /*a800*/  IMAD R78, R2, UR45, RZ ;  /* 0x0000002d024e7c24 */ /* 0x002fe4000f8e02ff */
[----:B------:R-:W-:Y:S01]  /*a810*/  FMUL.FTZ R173, R212, R27 ;  /* 0x0000001bd4ad7220 */ /* 0x000fe20000410000 */
[----:B------:R-:W-:-:S04]  /*a820*/  IMAD.WIDE.U32 R68, R2, UR44, R68 ;  /* 0x0000002c02447c25 */ /* 0x000fc8000f8e0044 */
[----:B------:R-:W-:Y:S01]  /*a830*/  FADD.FTZ R181, R164, R181 ;  /* 0x000000b5a4b57221 */ /* 0x000fe20000010000 */
[-C--:B------:R-:W-:Y:S01]  /*a840*/  FFMA.FTZ R223, R83, -R27.reuse, R223 ;  /* 0x8000001b53df7223 */ /* 0x080fe200000100df */
[----:B------:R-:W-:Y:S01]  /*a850*/  FMUL.FTZ R80, R80, R27 ;  /* 0x0000001b50507220 */ /* 0x000fe20000410000 */
[----:B------:R-:W-:Y:S01]  /*a860*/  IMAD R3, R3, UR44, R78 ;  /* 0x0000002c03037c24 */ /* 0x000fe2000f8e024e */
[C---:B------:R-:W-:Y:S01]  /*a870*/  IADD3 R78, R101.reuse, 0x40, RZ ;  /* 0x00000040654e7810 */ /* 0x040fe20007ffe0ff */
[----:B------:R-:W-:Y:S01]  /*a880*/  FMUL.FTZ R2, R76, R173 ;  /* 0x000000ad4c027220 */ /* 0x000fe20000410000 */
[----:B------:R-:W-:Y:S01]  /*a890*/  IADD3 R164, R101, 0x80, RZ ;  /* 0x0000008065a47810 */ /* 0x000fe20007ffe0ff */
[----:B------:R-:W-:Y:S01]  /*a8a0*/  BSSY B0, `(.L_x_10451) ;  /* 0x0000012000007945 */ /* 0x000fe20003800000 */
[----:B------:R-:W-:Y:S01]  /*a8b0*/  LEA.HI.SX32 R177, R78, R101, 0x1b ;  /* 0x000000654eb17211 */ /* 0x000fe200078fdaff */
[----:B------:R-:W-:Y:S01]  /*a8c0*/  FFMA.FTZ R2, R223, R80, -R2 ;  /* 0x00000050df027223 */ /* 0x000fe20000010802 */
[----:B------:R-:W-:Y:S01]  /*a8d0*/  IADD3 R3, R69, R3, RZ ;  /* 0x0000000345037210 */ /* 0x000fe20007ffe0ff */
[----:B------:R-:W-:Y:S01]  /*a8e0*/  FADD.FTZ R150, R243, -R150 ;  /* 0x80000096f3967221 */ /* 0x000fe20000010000 */
[----:B------:R-:W-:Y:S01]  /*a8f0*/  LEA.HI.SX32 R69, R164, R101, 0x1b ;  /* 0x00000065a4457211 */ /* 0x000fe200078fdaff */
[----:B------:R-:W-:Y:S01]  /*a900*/  FADD.FTZ R78, R181, R2 ;  /* 0x00000002b54e7221 */ /* 0x000fe20000010000 */
[----:B------:R-:W-:-:S02]  /*a910*/  LEA R164, R177, R100, 0x2 ;  /* 0x00000064b1a47211 */ /* 0x000fc400078e10ff */
[----:B------:R-:W-:Y:S02]  /*a920*/  MOV R2, R68 ;  /* 0x0000004400027202 */ /* 0x000fe40000000f00 */
[----:B------:R-:W-:Y:S02]  /*a930*/  LEA R68, R69, R100, 0x2 ;  /* 0x0000006445447211 */ /* 0x000fe400078e10ff */
[----:B------:R0:W1:Y:S01]  /*a940*/  LDS R69, [R164+0x1180] ;  /* 0x00118000a4457984 */ /* 0x0000620000000800 */
[----:B------:R-:W-:Y:S02]  /*a950*/  ISETP.GE.AND P0, PT, R71, 0x41, PT ;  /* 0x000000414700780c */ /* 0x000fe40003f06270 */
[----:B------:R-:W-:Y:S02]  /*a960*/  IADD3 R166, R101, 0xc0, RZ ;  /* 0x000000c065a67810 */ /* 0x000fe40007ffe0ff */
[C---:B------:R-:W-:Y:S02]  /*a970*/  ISETP.GE.AND P1, PT, R71.reuse, 0x81, PT ;  /* 0x000000814700780c */ /* 0x040fe40003f26270 */
[----:B------:R-:W-:-:S02]  /*a980*/  ISETP.GE.AND P2, PT, R71, 0xc1, PT ;  /* 0x000000c14700780c */ /* 0x000fc40003f46270 */
[----:B------:R-:W-:-:S05]  /*a990*/  LEA.HI.SX32 R177, R166, R101, 0x1b ;  /* 0x00000065a6b17211 */ /* 0x000fca00078fdaff */
[----:B0-----:R-:W-:Y:S06]  /*a9a0*/  @!P0 BRA `(.L_x_10452) ;  /* 0x0000000000048947 */ /* 0x001fec0003800000 */
[----:B-1----:R0:W-:Y:S02]  /*a9b0*/  REDG.E.ADD.F32.FTZ.RN.STRONG.GPU desc[UR22][R2.64+-0x1f00], R69 ;  /* 0xffe10045020079a6 */ /* 0x0021e4000c10f396 */
.L_x_10452:
[----:B------:R-:W-:Y:S05]  /*a9c0*/  BSYNC B0 ;  /* 0x0000000000007941 */ /* 0x000fea0003800000 */
.L_x_10451:
[----:B01----:R0:W1:Y:S01]  /*a9d0*/  LDS R69, [R68+0x1280] ;  /* 0x0012800044457984 */ /* 0x0030620000000800 */
[----:B------:R-:W-:Y:S01]  /*a9e0*/  BSSY B0, `(.L_x_10453) ;  /* 0x0000004000007945 */ /* 0x000fe20003800000 */
[----:B------:R-:W-:-:S03]  /*a9f0*/  LEA R177, R177, R100, 0x2 ;  /* 0x00000064b1b17211 */ /* 0x000fc600078e10ff */
[----:B------:R-:W-:Y:S05]  /*aa00*/  @!P1 BRA `(.L_x_10454) ;  /* 0x0000000000049947 */ /* 0x000fea0003800000 */
[----:B-1----:R2:W-:Y:S02]  /*aa10*/  REDG.E.ADD.F32.FTZ.RN.STRONG.GPU desc[UR22][R2.64+-0x1e00], R69 ;  /* 0xffe20045020079a6 */ /* 0x0025e4000c10f396 */
.L_x_10454:
[----:B------:R-:W-:Y:S05]  /*aa20*/  BSYNC B0 ;  /* 0x0000000000007941 */ /* 0x000fea0003800000 */
.L_x_10453:
[----:B-12---:R1:W2:Y:S01]  /*aa30*/  LDS R69, [R177+0x1380] ;  /* 0x00138000b1457984 */ /* 0x0062a20000000800 */
[----:B------:R-:W-:Y:S01]  /*aa40*/  BSSY B0, `(.L_x_10455) ;  /* 0x0000005000007945 */ /* 0x000fe20003800000 */
[C---:B0-----:R-:W-:Y:S02]  /*aa50*/  IADD3 R68, R101.reuse, 0x100, RZ ;  /* 0x0000010065447810 */ /* 0x041fe40007ffe0ff */
[----:B------:R-:W-:Y:S01]  /*aa60*/  IADD3 R164, R101, 0x140, RZ ;  /* 0x0000014065a47810 */ /* 0x000fe20007ffe0ff */
[----:B------:R-:W-:Y:S06]  /*aa70*/  @!P2 BRA `(.L_x_10456) ;  /* 0x000000000004a947 */ /* 0x000fec0003800000 */
[----:B--2---:R0:W-:Y:S02]  /*aa80*/  REDG.E.ADD.F32.FTZ.RN.STRONG.GPU desc[UR22][R2.64+-0x1d00], R69 ;  /* 0xffe30045020079a6 */ /* 0x0041e4000c10f396 */
.L_x_10456:
[----:B------:R-:W-:Y:S05]  /*aa90*/  BSYNC B0 ;  /* 0x0000000000007941 */ /* 0x000fea0003800000 */
.L_x_10455:
        /* <DEDUP_REMOVED lines=18> */
.L_x_10458:
[----:B------:R-:W-:Y:S05]  /*abc0*/  BSYNC B0 ;  /* 0x0000000000007941 */ /* 0x000fea0003800000 */
.L_x_10457:
[----:B01----:R0:W1:Y:S01]  /*abd0*/  LDS R69, [R164+0x1580] ;  /* 0x00158000a4457984 */ /* 0x0030620000000800 */
[----:B------:R-:W-:Y:S01]  /*abe0*/  BSSY B0, `(.L_x_10459) ;  /* 0x0000006000007945 */ /* 0x000fe20003800000 */
[----:B------:R-:W-:Y:S02]  /*abf0*/  IADD3 R168, R101, 0x200, RZ ;  /* 0x0000020065a87810 */ /* 0x000fe40007ffe0ff */
[----:B------:R-:W-:Y:S02]  /*ac00*/  LEA.HI.SX32 R177, R68, R101, 0x1b ;  /* 0x0000006544b17211 */ /* 0x000fe400078fdaff */
[----:B------:R-:W-:Y:S01]  /*ac10*/  LEA R166, R179, R100, 0x2 ;  /* 0x00000064b3a67211 */ /* 0x000fe200078e10ff */
[----:B------:R-:W-:Y:S06]  /*ac20*/  @!P0 BRA `(.L_x_10460) ;  /* 0x0000000000048947 */ /* 0x000fec0003800000 */
[----:B-1----:R2:W-:Y:S02]  /*ac30*/  REDG.E.ADD.F32.FTZ.RN.STRONG.GPU desc[UR22][R2.64+-0x1b00], R69 ;  /* 0xffe50045020079a6 */ /* 0x0025e4000c10f396 */
.L_x_10460:
[----:B------:R-:W-:Y:S05]  /*ac40*/  BSYNC B0 ;  /* 0x0000000000007941 */ /* 0x000fea0003800000 */
.L_x_10459:
[----:B-12---:R1:W2:Y:S01]  /*ac50*/  LDS R69, [R166+0x1680] ;  /* 0x00168000a6457984 */ /* 0x0062a20000000800 */
[----:B------:R-:W-:Y:S01]  /*ac60*/  BSSY B0, `(.L_x_10461) ;  /* 0x0000006000007945 */ /* 0x000fe20003800000 */
[----:B------:R-:W-:Y:S02]  /*ac70*/  LEA.HI.SX32 R179, R168, R101, 0x1b ;  /* 0x00000065a8b37211 */ /* 0x000fe400078fdaff */
[----:B------:R-:W-:Y:S02]  /*ac80*/  IADD3 R68, R101, 0x240, RZ ;  /* 0x0000024065447810 */ /* 0x000fe40007ffe0ff */
[----:B------:R-:W-:Y:S01]  /*ac90*/  LEA R168, R177, R100, 0x2 ;  /* 0x00000064b1a87211 */ /* 0x000fe200078e10ff */
[----:B------:R-:W-:Y:S06]  /*aca0*/  @!P1 BRA `(.L_x_10462) ;  /* 0x0000000000049947 */ /* 0x000fec0003800000 */
[----:B--2---:R3:W-:Y:S02]  /*acb0*/  REDG.E.ADD.F32.FTZ.RN.STRONG.GPU desc[UR22][R2.64+-0x1a00], R69 ;  /* 0xffe60045020079a6 */ /* 0x0047e4000c10f396 */
.L_x_10462:
[----:B------:R-:W-:Y:S05]  /*acc0*/  BSYNC B0 ;  /* 0x0000000000007941 */ /* 0x000fea0003800000 */
.L_x_10461:
[----:B--23--:R2:W3:Y:S01]  /*acd0*/  LDS R69, [R168+0x1780] ;  /* 0x00178000a8457984 */ /* 0x00c4e20000000800 */
[----:B------:R-:W-:Y:S01]  /*ace0*/  BSSY B0, `(.L_x_10463) ;  /* 0x0000006000007945 */ /* 0x000fe20003800000 */
[----:B------:R-:W-:Y:S02]  /*acf0*/  LEA.HI.SX32 R177, R68, R101, 0x1b ;  /* 0x0000006544b17211 */ /* 0x000fe400078fdaff */
[----:B0-----:R-:W-:Y:S02]  /*ad00*/  IADD3 R164, R101, 0x280, RZ ;  /* 0x0000028065a47810 */ /* 0x001fe40007ffe0ff */
[----:B------:R-:W-:Y:S01]  /*ad10*/  LEA R68, R179, R100, 0x2 ;  /* 0x00000064b3447211 */ /* 0x000fe200078e10ff */
[----:B------:R-:W-:Y:S06]  /*ad20*/  @!P2 BRA `(.L_x_10464) ;  /* 0x000000000004a947 */ /* 0x000fec0003800000 */
[----:B---3--:R0:W-:Y:S02]  /*ad30*/  REDG.E.ADD.F32.FTZ.RN.STRONG.GPU desc[UR22][R2.64+-0x1900], R69 ;  /* 0xffe70045020079a6 */ /* 0x0081e4000c10f396 */
.L_x_10464:
[----:B------:R-:W-:Y:S05]  /*ad40*/  BSYNC B0 ;  /* 0x0000000000007941 */ /* 0x000fea0003800000 */
.L_x_10463:
[----:B0--3--:R0:W3:Y:S01]  /*ad50*/  LDS R69, [R68+0x1880] ;  /* 0x0018800044457984 */ /* 0x0090e20000000800 */
[----:B------:R-:W-:Y:S01]  /*ad60*/  BSSY B0, `(.L_x_10465) ;  /* 0x0000005000007945 */ /* 0x000fe20003800000 */
[----:B------:R-:W-:Y:S02]  /*ad70*/  LEA.HI.SX32 R179, R164, R101, 0x1b ;  /* 0x00000065a4b37211 */ /* 0x000fe400078fdaff */
[----:B------:R-:W-:Y:S01]  /*ad80*/  LEA R177, R177, R100, 0x2 ;  /* 0x00000064b1b17211 */ /* 0x000fe200078e10ff */
[----:B------:R-:W-:Y:S06]  /*ad90*/  @!P3 BRA `(.L_x_10466) ;  /* 0x000000000004b947 */ /* 0x000fec0003800000 */
[----:B---3--:R4:W-:Y:S02]  /*ada0*/  REDG.E.ADD.F32.FTZ.RN.STRONG.GPU desc[UR22][R2.64+-0x1800], R69 ;  /* 0xffe80045020079a6 */ /* 0x0089e4000c10f396 */
.L_x_10466:
[----:B------:R-:W-:Y:S05]  /*adb0*/  BSYNC B0 ;  /* 0x0000000000007941 */ /* 0x000fea0003800000 */
.L_x_10465:
[----:B---34-:R3:W4:Y:S01]  /*adc0*/  LDS R69, [R177+0x1980] ;  /* 0x00198000b1457984 */ /* 0x0187220000000800 */
[----:B------:R-:W-:Y:S01]  /*add0*/  BSSY B0, `(.L_x_10467) ;  /* 0x0000004000007945 */ /* 0x000fe20003800000 */
[----:B------:R-:W-:-:S03]  /*ade0*/  LEA R179, R179, R100, 0x2 ;  /* 0x00000064b3b37211 */ /* 0x000fc600078e10ff */
[----:B------:R-:W-:Y:S05]  /*adf0*/  @!P4 BRA `(.L_x_10468) ;  /* 0x000000000004c947 */ /* 0x000fea0003800000 */
[----:B----4-:R4:W-:Y:S02]  /*ae00*/  REDG.E.ADD.F32.FTZ.RN.STRONG.GPU desc[UR22][R2.64+-0x1700], R69 ;  /* 0xffe90045020079a6 */ /* 0x0109e4000c10f396 */
.L_x_10468:
[----:B------:R-:W-:Y:S05]  /*ae10*/  BSYNC B0 ;  /* 0x0000000000007941 */ /* 0x000fea0003800000 */
.L_x_10467:
[----:B----4-:R4:W1:Y:S01]  /*ae20*/  LDS R69, [R179+0x1a80] ;  /* 0x001a8000b3457984 */ /* 0x0108620000000800 */
[----:B------:R-:W-:Y:S01]  /*ae30*/  BSSY B0, `(.L_x_10469) ;  /* 0x0000005000007945 */ /* 0x000fe20003800000 */
[C---:B0-----:R-:W-:Y:S02]  /*ae40*/  IADD3 R68, R101.reuse, 0x2c0, RZ ;  /* 0x000002c065447810 */ /* 0x041fe40007ffe0ff */
[----:B------:R-:W-:Y:S01]  /*ae50*/  IADD3 R164, R101, 0x300, RZ ;  /* 0x0000030065a47810 */ /* 0x000fe20007ffe0ff */
[----:B------:R-:W-:Y:S06]  /*ae60*/  @!P5 BRA `(.L_x_10470) ;  /* 0x000000000004d947 */ /* 0x000fec0003800000 */
[----:B-1----:R0:W-:Y:S02]  /*ae70*/  REDG.E.ADD.F32.FTZ.RN.STRONG.GPU desc[UR22][R2.64+-0x1600], R69 ;  /* 0xffea0045020079a6 */ /* 0x0021e4000c10f396 */
.L_x_10470:
[----:B------:R-:W-:Y:S05]  /*ae80*/  BSYNC B0 ;  /* 0x0000000000007941 */ /* 0x000fea0003800000 */
.L_x_10469:
[-C--:B01----:R-:W-:Y:S01]  /*ae90*/  LEA.HI.SX32 R69, R68, R101.reuse, 0x1b ;  /* 0x0000006544457211 */ /* 0x083fe200078fdaff */
[----:B------:R-:W-:Y:S01]  /*aea0*/  BSSY B0, `(.L_x_10471) ;  /* 0x0000011000007945 */ /* 0x000fe20003800000 */
[----:B------:R-:W-:Y:S02]  /*aeb0*/  ISETP.GE.AND P6, PT, R71, 0x2c1, PT ;  /* 0x000002c14700780c */ /* 0x000fe40003fc6270 */
[----:B------:R-:W-:Y:S02]  /*aec0*/  LEA R69, R69, R100, 0x2 ;  /* 0x0000006445457211 */ /* 0x000fe400078e10ff */
[----:B------:R-:W-:Y:S02]  /*aed0*/  IADD3 R166, R101, 0x340, RZ ;  /* 0x0000034065a67810 */ /* 0x000fe40007ffe0ff */
[-C--:B---3--:R-:W-:Y:S02]  /*aee0*/  LEA.HI.SX32 R177, R164, R101.reuse, 0x1b ;  /* 0x00000065a4b17211 */ /* 0x088fe400078fdaff */
[----:B------:R-:W0:Y:S01]  /*aef0*/  LDS R69, [R69+0x1b80] ;  /* 0x001b800045457984 */ /* 0x000e220000000800 */
        /* <DEDUP_REMOVED lines=11> */
.L_x_10472:
[----:B------:R-:W-:Y:S05]  /*afb0*/  BSYNC B0 ;  /* 0x0000000000007941 */ /* 0x000fea0003800000 */
.L_x_10471:
[----:B01----:R0:W1:Y:S01]  /*afc0*/  LDS R69, [R166+0x1c80] ;  /* 0x001c8000a6457984 */ /* 0x0030620000000800 */
[----:B------:R-:W-:Y:S01]  /*afd0*/  BSSY B0, `(.L_x_10473) ;  /* 0x0000006000007945 */ /* 0x000fe20003800000 */
[----:B------:R-:W-:Y:S02]  /*afe0*/  IADD3 R164, R101, 0x3c0, RZ ;  /* 0x000003c065a47810 */ /* 0x000fe40007ffe0ff */
[----:B------:R-:W-:Y:S02]  /*aff0*/  LEA.HI.SX32 R177, R68, R101, 0x1b ;  /* 0x0000006544b17211 */ /* 0x000fe400078fdaff */
[----:B--2---:R-:W-:Y:S01]  /*b000*/  LEA R168, R179, R100, 0x2 ;  /* 0x00000064b3a87211 */ /* 0x004fe200078e10ff */
[----:B------:R-:W-:Y:S06]  /*b010*/  @!P0 BRA `(.L_x_10474) ;  /* 0x0000000000048947 */ /* 0x000fec0003800000 */
[----:B-1----:R2:W-:Y:S02]  /*b020*/  REDG.E.ADD.F32.FTZ.RN.STRONG.GPU desc[UR22][R2.64+-0x1400], R69 ;  /* 0xffec0045020079a6 */ /* 0x0025e4000c10f396 */
.L_x_10474:
[----:B------:R-:W-:Y:S05]  /*b030*/  BSYNC B0 ;  /* 0x0000000000007941 */ /* 0x000fea0003800000 */
.L_x_10473:
[----:B-12---:R1:W2:Y:S01]  /*b040*/  LDS R69, [R168+0x1d80] ;  /* 0x001d8000a8457984 */ /* 0x0062a20000000800 */
[----:B------:R-:W-:Y:S01]  /*b050*/  BSSY B0, `(.L_x_10475) ;  /* 0x0000006000007945 */ /* 0x000fe20003800000 */
[----:B------:R-:W-:Y:S02]  /*b060*/  IADD3 R68, R101, 0x400, RZ ;  /* 0x0000040065447810 */ /* 0x000fe40007ffe0ff */
[----:B------:R-:W-:Y:S02]  /*b070*/  LEA.HI.SX32 R179, R164, R101, 0x1b ;  /* 0x00000065a4b37211 */ /* 0x000fe400078fdaff */
[----:B0-----:R-:W-:Y:S01]  /*b080*/  LEA R166, R177, R100, 0x2 ;  /* 0x00000064b1a67211 */ /* 0x001fe200078e10ff */
[----:B------:R-:W-:Y:S06]  /*b090*/  @!P1 BRA `(.L_x_10476) ;  /* 0x0000000000049947 */ /* 0x000fec0003800000 */
[----:B--2---:R0:W-:Y:S02]  /*b0a0*/  REDG.E.ADD.F32.FTZ.RN.STRONG.GPU desc[UR22][R2.64+-0x1300], R69 ;  /* 0xffed0045020079a6 */ /* 0x0041e4000c10f396 */
.L_x_10476:
[----:B------:R-:W-:Y:S05]  /*b0b0*/  BSYNC B0 ;  /* 0x0000000000007941 */ /* 0x000fea0003800000 */
.L_x_10475:
[----:B0-2---:R0:W2:Y:S01]  /*b0c0*/  LDS R69, [R166+0x1e80] ;  /* 0x001e8000a6457984 */ /* 0x0050a20000000800 */
[----:B------:R-:W-:Y:S01]  /*b0d0*/  BSSY B0, `(.L_x_10477) ;  /* 0x0000006000007945 */ /* 0x000fe20003800000 */
[----:B------:R-:W-:Y:S02]  /*b0e0*/  LEA.HI.SX32 R177, R68, R101, 0x1b ;  /* 0x0000006544b17211 */ /* 0x000fe400078fdaff */
[----:B------:R-:W-:Y:S02]  /*b0f0*/  IADD3 R164, R101, 0x440, RZ ;  /* 0x0000044065a47810 */ /* 0x000fe40007ffe0ff */
[----:B------:R-:W-:Y:S01]  /*b100*/  LEA R68, R179, R100, 0x2 ;  /* 0x00000064b3447211 */ /* 0x000fe200078e10ff */
[----:B------:R-:W-:Y:S06]  /*b110*/  @!P2 BRA `(.L_x_10478) ;  /* 0x000000000004a947 */ /* 0x000fec0003800000 */
[----:B--2---:R3:W-:Y:S02]  /*b120*/  REDG.E.ADD.F32.FTZ.RN.STRONG.GPU desc[UR22][R2.64+-0x1200], R69 ;  /* 0xffee0045020079a6 */ /* 0x0047e4000c10f396 */
.L_x_10478:
[----:B------:R-:W-:Y:S05]  /*b130*/  BSYNC B0 ;  /* 0x0000000000007941 */ /* 0x000fea0003800000 */
.L_x_10477:
[----:B--23--:R2:W3:Y:S01]  /*b140*/  LDS R69, [R68+0x1f80] ;  /* 0x001f800044457984 */ /* 0x00c4e20000000800 */
[----:B------:R-:W-:Y:S01]  /*b150*/  BSSY B0, `(.L_x_10479) ;  /* 0x0000005000007945 */ /* 0x000fe20003800000 */
[----:B------:R-:W-:Y:S02]  /*b160*/  LEA.HI.SX32 R179, R164, R101, 0x1b ;  /* 0x00000065a4b37211 */ /* 0x000fe400078fdaff */
[----:B------:R-:W-:Y:S01]  /*b170*/  LEA R177, R177, R100, 0x2 ;  /* 0x00000064b1b17211 */ /* 0x000fe200078e10ff */
[----:B------:R-:W-:Y:S06]  /*b180*/  @!P3 BRA `(.L_x_10480) ;  /* 0x000000000004b947 */ /* 0x000fec0003800000 */
[----:B---3--:R4:W-:Y:S02]  /*b190*/  REDG.E.ADD.F32.FTZ.RN.STRONG.GPU desc[UR22][R2.64+-0x1100], R69 ;  /* 0xffef0045020079a6 */ /* 0x0089e4000c10f396 */
.L_x_10480:
[----:B------:R-:W-:Y:S05]  /*b1a0*/  BSYNC B0 ;  /* 0x0000000000007941 */ /* 0x000fea0003800000 */
.L_x_10479:
[----:B---34-:R3:W4:Y:S01]  /*b1b0*/  LDS R69, [R177+0x2080] ;  /* 0x00208000b1457984 */ /* 0x0187220000000800 */
[----:B------:R-:W-:Y:S01]  /*b1c0*/  BSSY B0, `(.L_x_10481) ;  /* 0x0000004000007945 */ /* 0x000fe20003800000 */
[----:B------:R-:W-:-:S03]  /*b1d0*/  LEA R179, R179, R100, 0x2 ;  /* 0x00000064b3b37211 */ /* 0x000fc600078e10ff */
[----:B------:R-:W-:Y:S05]  /*b1e0*/  @!P4 BRA `(.L_x_10482) ;  /* 0x000000000004c947 */ /* 0x000fea0003800000 */
[----:B----4-:R4:W-:Y:S02]  /*b1f0*/  REDG.E.ADD.F32.FTZ.RN.STRONG.GPU desc[UR22][R2.64+-0x1000], R69 ;  /* 0xfff00045020079a6 */ /* 0x0109e4000c10f396 */
.L_x_10482:
[----:B------:R-:W-:Y:S05]  /*b200*/  BSYNC B0 ;  /* 0x0000000000007941 */ /* 0x000fea0003800000 */
.L_x_10481:
[----:B----4-:R4:W0:Y:S01]  /*b210*/  LDS R69, [R179+0x2180] ;  /* 0x00218000b3457984 */ /* 0x0108220000000800 */
[----:B------:R-:W-:Y:S01]  /*b220*/  BSSY B0, `(.L_x_10483) ;  /* 0x0000005000007945 */ /* 0x000fe20003800000 */
[C---:B--2---:R-:W-:Y:S02]  /*b230*/  IADD3 R68, R101.reuse, 0x480, RZ ;  /* 0x0000048065447810 */ /* 0x044fe40007ffe0ff */
[----:B------:R-:W-:Y:S01]  /*b240*/  IADD3 R164, R101, 0x4c0, RZ ;  /* 0x000004c065a47810 */ /* 0x000fe20007ffe0ff */
[----:B------:R-:W-:Y:S06]  /*b250*/  @!P5 BRA `(.L_x_10484) ;  /* 0x000000000004d947 */ /* 0x000fec0003800000 */
[----:B0-----:R2:W-:Y:S02]  /*b260*/  REDG.E.ADD.F32.FTZ.RN.STRONG.GPU desc[UR22][R2.64+-0xf00], R69 ;  /* 0xfff10045020079a6 */ /* 0x0015e4000c10f396 */
.L_x_10484:
[----:B------:R-:W-:Y:S05]  /*b270*/  BSYNC B0 ;  /* 0x0000000000007941 */ /* 0x000fea0003800000 */
.L_x_10483:
[-C--:B0-2---:R-:W-:Y:S01]  /*b280*/  LEA.HI.SX32 R69, R68, R101.reuse, 0x1b ;  /* 0x0000006544457211 */ /* 0x085fe200078fdaff */
        /* <DEDUP_REMOVED lines=17> */
.L_x_10486:
[----:B------:R-:W-:Y:S05]  /*b3a0*/  BSYNC B0 ;  /* 0x0000000000007941 */ /* 0x000fea0003800000 */
.L_x_10485:
[----:B0-2---:R0:W2:Y:S01]  /*b3b0*/  LDS R69, [R166+0x2380] ;  /* 0x00238000a6457984 */ /* 0x0050a20000000800 */
[----:B------:R-:W-:Y:S01]  /*b3c0*/  BSSY B0, `(.L_x_10487) ;  /* 0x0000006000007945 */ /* 0x000fe20003800000 */
[----:B------:R-:W-:Y:S02]  /*b3d0*/  IADD3 R164, R101, 0x580, RZ ;  /* 0x0000058065a47810 */ /* 0x000fe40007ffe0ff */
[----:B------:R-:W-:Y:S02]  /*b3e0*/  LEA.HI.SX32 R177, R68, R101, 0x1b ;  /* 0x0000006544b17211 */ /* 0x000fe400078fdaff */
[----:B-1----:R-:W-:Y:S01]  /*b3f0*/  LEA R168, R179, R100, 0x2 ;  /* 0x00000064b3a87211 */ /* 0x002fe200078e10ff */
[----:B------:R-:W-:Y:S06]  /*b400*/  @!P0 BRA `(.L_x_10488) ;  /* 0x0000000000048947 */ /* 0x000fec0003800000 */
[----:B--2---:R1:W-:Y:S02]  /*b410*/  REDG.E.ADD.F32.FTZ.RN.STRONG.GPU desc[UR22][R2.64+-0xd00], R69 ;  /* 0xfff30045020079a6 */ /* 0x0043e4000c10f396 */
.L_x_10488:
[----:B------:R-:W-:Y:S05]  /*b420*/  BSYNC B0 ;  /* 0x0000000000007941 */ /* 0x000fea0003800000 */
.L_x_10487:
[----:B-12---:R1:W2:Y:S01]  /*b430*/  LDS R69, [R168+0x2480] ;  /* 0x00248000a8457984 */ /* 0x0062a20000000800 */
[----:B------:R-:W-:Y:S01]  /*b440*/  BSSY B0, `(.L_x_10489) ;  /* 0x0000006000007945 */ /* 0x000fe20003800000 */
[----:B------:R-:W-:Y:S02]  /*b450*/  IADD3 R68, R101, 0x5c0, RZ ;  /* 0x000005c065447810 */ /* 0x000fe40007ffe0ff */
[----:B------:R-:W-:Y:S02]  /*b460*/  LEA.HI.SX32 R179, R164, R101, 0x1b ;  /* 0x00000065a4b37211 */ /* 0x000fe400078fdaff */
[----:B0-----:R-:W-:Y:S01]  /*b470*/  LEA R166, R177, R100, 0x2 ;  /* 0x00000064b1a67211 */ /* 0x001fe200078e10ff */
[----:B------:R-:W-:Y:S06]  /*b480*/  @!P1 BRA `(.L_x_10490) ;  /* 0x0000000000049947 */ /* 0x000fec0003800000 */
[----:B--2---:R0:W-:Y:S02]  /*b490*/  REDG.E.ADD.F32.FTZ.RN.STRONG.GPU desc[UR22][R2.64+-0xc00], R69 ;  /* 0xfff40045020079a6 */ /* 0x0041e4000c10f396 */
.L_x_10490:
[----:B------:R-:W-:Y:S05]  /*b4a0*/  BSYNC B0 ;  /* 0x0000000000007941 */ /* 0x000fea0003800000 */
.L_x_10489:
[----:B0-2---:R0:W2:Y:S01]  /*b4b0*/  LDS R69, [R166+0x2580] ;  /* 0x00258000a6457984 */ /* 0x0050a20000000800 */
[----:B------:R-:W-:Y:S01]  /*b4c0*/  BSSY B0, `(.L_x_10491) ;  /* 0x0000006000007945 */ /* 0x000fe20003800000 */
[----:B------:R-:W-:Y:S02]  /*b4d0*/  LEA.HI.SX32 R177, R68, R101, 0x1b ;  /* 0x0000006544b17211 */ /* 0x000fe400078fdaff */
[----:B------:R-:W-:Y:S02]  /*b4e0*/  IADD3 R164, R101, 0x600, RZ ;  /* 0x0000060065a47810 */ /* 0x000fe40007ffe0ff */
[----:B------:R-:W-:Y:S01]  /*b4f0*/  LEA R68, R179, R100, 0x2 ;  /* 0x00000064b3447211 */ /* 0x000fe200078e10ff */
[----:B------:R-:W-:Y:S06]  /*b500*/  @!P2 BRA `(.L_x_10492) ;  /* 0x000000000004a947 */ /* 0x000fec0003800000 */
[----:B--2---:R3:W-:Y:S02]  /*b510*/  REDG.E.ADD.F32.FTZ.RN.STRONG.GPU desc[UR22][R2.64+-0xb00], R69 ;  /* 0xfff50045020079a6 */ /* 0x0047e4000c10f396 */
.L_x_10492:
[----:B------:R-:W-:Y:S05]  /*b520*/  BSYNC B0 ;  /* 0x0000000000007941 */ /* 0x000fea0003800000 */
.L_x_10491:
[----:B--23--:R2:W3:Y:S01]  /*b530*/  LDS R69, [R68+0x2680] ;  /* 0x0026800044457984 */ /* 0x00c4e20000000800 */
[----:B------:R-:W-:Y:S01]  /*b540*/  BSSY B0, `(.L_x_10493) ;  /* 0x0000005000007945 */ /* 0x000fe20003800000 */
[----:B------:R-:W-:Y:S02]  /*b550*/  LEA.HI.SX32 R179, R164, R101, 0x1b ;  /* 0x00000065a4b37211 */ /* 0x000fe400078fdaff */
[----:B------:R-:W-:Y:S01]  /*b560*/  LEA R177, R177, R100, 0x2 ;  /* 0x00000064b1b17211 */ /* 0x000fe200078e10ff */
[----:B------:R-:W-:Y:S06]  /*b570*/  @!P3 BRA `(.L_x_10494) ;  /* 0x000000000004b947 */ /* 0x000fec0003800000 */
[----:B---3--:R4:W-:Y:S02]  /*b580*/  REDG.E.ADD.F32.FTZ.RN.STRONG.GPU desc[UR22][R2.64+-0xa00], R69 ;  /* 0xfff60045020079a6 */ /* 0x0089e4000c10f396 */
.L_x_10494:
[----:B------:R-:W-:Y:S05]  /*b590*/  BSYNC B0 ;  /* 0x0000000000007941 */ /* 0x000fea0003800000 */
.L_x_10493:
[----:B---34-:R3:W4:Y:S01]  /*b5a0*/  LDS R69, [R177+0x2780] ;  /* 0x00278000b1457984 */ /* 0x0187220000000800 */
[----:B------:R-:W-:Y:S01]  /*b5b0*/  BSSY B0, `(.L_x_10495) ;  /* 0x0000004000007945 */ /* 0x000fe20003800000 */
[----:B------:R-:W-:-:S03]  /*b5c0*/  LEA R179, R179, R100, 0x2 ;  /* 0x00000064b3b37211 */ /* 0x000fc600078e10ff */
[----:B------:R-:W-:Y:S05]  /*b5d0*/  @!P4 BRA `(.L_x_10496) ;  /* 0x000000000004c947 */ /* 0x000fea0003800000 */
[----:B----4-:R4:W-:Y:S02]  /*b5e0*/  REDG.E.ADD.F32.FTZ.RN.STRONG.GPU desc[UR22][R2.64+-0x900], R69 ;  /* 0xfff70045020079a6 */ /* 0x0109e4000c10f396 */
.L_x_10496:
[----:B------:R-:W-:Y:S05]  /*b5f0*/  BSYNC B0 ;  /* 0x0000000000007941 */ /* 0x000fea0003800000 */
.L_x_10495:
[----:B----4-:R4:W0:Y:S01]  /*b600*/  LDS R69, [R179+0x2880] ;  /* 0x00288000b3457984 */ /* 0x0108220000000800 */
[----:B------:R-:W-:Y:S01]  /*b610*/  BSSY B0, `(.L_x_10497) ;  /* 0x0000005000007945 */ /* 0x000fe20003800000 */
[C---:B--2---:R-:W-:Y:S02]  /*b620*/  IADD3 R68, R101.reuse, 0x640, RZ ;  /* 0x0000064065447810 */ /* 0x044fe40007ffe0ff */
[----:B------:R-:W-:Y:S01]  /*b630*/  IADD3 R164, R101, 0x680, RZ ;  /* 0x0000068065a47810 */ /* 0x000fe20007ffe0ff */
[----:B------:R-:W-:Y:S06]  /*b640*/  @!P5 BRA `(.L_x_10498) ;  /* 0x000000000004d947 */ /* 0x000fec0003800000 */
[----:B0-----:R2:W-:Y:S02]  /*b650*/  REDG.E.ADD.F32.FTZ.RN.STRONG.GPU desc[UR22][R2.64+-0x800], R69 ;  /* 0xfff80045020079a6 */ /* 0x0015e4000c10f396 */
.L_x_10498:
[----:B------:R-:W-:Y:S05]  /*b660*/  BSYNC B0 ;  /* 0x0000000000007941 */ /* 0x000fea0003800000 */
.L_x_10497:
[-C--:B0-2---:R-:W-:Y:S01]  /*b670*/  LEA.HI.SX32 R69, R68, R101.reuse, 0x1b ;  /* 0x0000006544457211 */ /* 0x085fe200078fdaff */
[----:B------:R-:W-:Y:S01]  /*b680*/  BSSY B0, `(.L_x_10499) ;  /* 0x0000011000007945 */ /* 0x000fe20003800000 */
[----:B------:R-:W-:Y:S02]  /*b690*/  ISETP.GE.AND P6, PT, R71, 0x641, PT ;  /* 0x000006414700780c */ /* 0x000fe40003fc6270 */
[----:B------:R-:W-:Y:S02]  /*b6a0*/  LEA R69, R69, R100, 0x2 ;  /* 0x0000006445457211 */ /* 0x000fe400078e10ff */
[C---:B------:R-:W-:Y:S02]  /*b6b0*/  IADD3 R166, R101.reuse, 0x6c0, RZ ;  /* 0x000006c065a67810 */ /* 0x040fe40007ffe0ff */
        /* <DEDUP_REMOVED lines=13> */
.L_x_10500:
[----:B------:R-:W-:Y:S05]  /*b790*/  BSYNC B0 ;  /* 0x0000000000007941 */ /* 0x000fea0003800000 */
.L_x_10499:
[----:B0-2---:R0:W2:Y:S01]  /*b7a0*/  LDS R69, [R177+0x2a80] ;  /* 0x002a8000b1457984 */ /* 0x0050a20000000800 */
[----:B------:R-:W-:Y:S01]  /*b7b0*/  BSSY B0, `(.L_x_10501) ;  /* 0x0000006000007945 */ /* 0x000fe20003800000 */
[----:B------:R-:W-:Y:S02]  /*b7c0*/  IADD3 R164, R101, 0x740, RZ ;  /* 0x0000074065a47810 */ /* 0x000fe40007ffe0ff */
[----:B------:R-:W-:Y:S02]  /*b7d0*/  LEA.HI.SX32 R71, R68, R101, 0x1b ;  /* 0x0000006544477211 */ /* 0x000fe400078fdaff */
[----:B------:R-:W-:Y:S01]  /*b7e0*/  LEA R179, R179, R100, 0x2 ;  /* 0x00000064b3b37211 */ /* 0x000fe200078e10ff */
[----:B------:R-:W-:Y:S06]  /*b7f0*/  @!P0 BRA `(.L_x_10502) ;  /* 0x0000000000048947 */ /* 0x000fec0003800000 */
[----:B--2---:R3:W-:Y:S02]  /*b800*/  REDG.E.ADD.F32.FTZ.RN.STRONG.GPU desc[UR22][R2.64+-0x600], R69 ;  /* 0xfffa0045020079a6 */ /* 0x0047e4000c10f396 */
.L_x_10502:
[----:B------:R-:W-:Y:S05]  /*b810*/  BSYNC B0 ;  /* 0x0000000000007941 */ /* 0x000fea0003800000 */
.L_x_10501:
[----:B--23--:R2:W3:Y:S01]  /*b820*/  LDS R69, [R179+0x2b80] ;  /* 0x002b8000b3457984 */ /* 0x00c4e20000000800 */
[----:B------:R-:W-:Y:S01]  /*b830*/  BSSY B0, `(.L_x_10503) ;  /* 0x0000006000007945 */ /* 0x000fe20003800000 */
[----:B------:R-:W-:Y:S02]  /*b840*/  IADD3 R68, R101, 0x780, RZ ;  /* 0x0000078065447810 */ /* 0x000fe40007ffe0ff */
[----:B0-----:R-:W-:Y:S02]  /*b850*/  LEA.HI.SX32 R177, R164, R101, 0x1b ;  /* 0x00000065a4b17211 */ /* 0x001fe400078fdaff */
[----:B------:R-:W-:Y:S01]  /*b860*/  LEA R166, R71, R100, 0x2 ;  /* 0x0000006447a67211 */ /* 0x000fe200078e10ff */
[----:B------:R-:W-:Y:S06]  /*b870*/  @!P1 BRA `(.L_x_10504) ;  /* 0x0000000000049947 */ /* 0x000fec0003800000 */
[----:B---3--:R0:W-:Y:S02]  /*b880*/  REDG.E.ADD.F32.FTZ.RN.STRONG.GPU desc[UR22][R2.64+-0x500], R69 ;  /* 0xfffb0045020079a6 */ /* 0x0081e4000c10f396 */
.L_x_10504:
[----:B------:R-:W-:Y:S05]  /*b890*/  BSYNC B0 ;  /* 0x0000000000007941 */ /* 0x000fea0003800000 */
.L_x_10503:
[----:B0--3--:R0:W3:Y:S01]  /*b8a0*/  LDS R69, [R166+0x2c80] ;  /* 0x002c8000a6457984 */ /* 0x0090e20000000800 */
[----:B------:R-:W-:Y:S01]  /*b8b0*/  BSSY B0, `(.L_x_10505) ;  /* 0x0000006000007945 */ /* 0x000fe20003800000 */
[----:B------:R-:W-:Y:S02]  /*b8c0*/  LEA.HI.SX32 R71, R68, R101, 0x1b ;  /* 0x0000006544477211 */ /* 0x000fe400078fdaff */
[----:B------:R-:W-:Y:S02]  /*b8d0*/  IADD3 R164, R101, 0x7c0, RZ ;  /* 0x000007c065a47810 */ /* 0x000fe40007ffe0ff */
[----:B------:R-:W-:Y:S01]  /*b8e0*/  LEA R68, R177, R100, 0x2 ;  /* 0x00000064b1447211 */ /* 0x000fe200078e10ff */
[----:B------:R-:W-:Y:S06]  /*b8f0*/  @!P2 BRA `(.L_x_10506) ;  /* 0x000000000004a947 */ /* 0x000fec0003800000 */
[----:B---3--:R4:W-:Y:S02]  /*b900*/  REDG.E.ADD.F32.FTZ.RN.STRONG.GPU desc[UR22][R2.64+-0x400], R69 ;  /* 0xfffc0045020079a6 */ /* 0x0089e4000c10f396 */
.L_x_10506:
[----:B------:R-:W-:Y:S05]  /*b910*/  BSYNC B0 ;  /* 0x0000000000007941 */ /* 0x000fea0003800000 */
.L_x_10505:
[----:B---34-:R3:W4:Y:S01]  /*b920*/  LDS R69, [R68+0x2d80] ;  /* 0x002d800044457984 */ /* 0x0187220000000800 */
[----:B------:R-:W-:Y:S01]  /*b930*/  BSSY B0, `(.L_x_10507) ;  /* 0x0000006000007945 */ /* 0x000fe20003800000 */
[----:B------:R-:W-:Y:S01]  /*b940*/  LEA.HI.SX32 R177, R164, R101, 0x1b ;  /* 0x00000065a4b17211 */ /* 0x000fe200078fdaff */
[----:B------:R-:W-:Y:S01]  /*b950*/  FMUL.FTZ R80, R76, R80 ;  /* 0x000000504c507220 */ /* 0x000fe20000410000 */
[----:B------:R-:W-:Y:S01]  /*b960*/  LEA R71, R71, R100, 0x2 ;  /* 0x0000006447477211 */ /* 0x000fe200078e10ff */
[----:B------:R-:W-:Y:S06]  /*b970*/  @!P3 BRA `(.L_x_10508) ;  /* 0x000000000004b947 */ /* 0x000fec0003800000 */
[----:B----4-:R4:W-:Y:S02]  /*b980*/  REDG.E.ADD.F32.FTZ.RN.STRONG.GPU desc[UR22][R2.64+-0x300], R69 ;  /* 0xfffd0045020079a6 */ /* 0x0109e4000c10f396 */
.L_x_10508:
[----:B------:R-:W-:Y:S05]  /*b990*/  BSYNC B0 ;  /* 0x0000000000007941 */ /* 0x000fea0003800000 */
.L_x_10507:
[----:B----4-:R4:W0:Y:S01]  /*b9a0*/  LDS R69, [R71+0x2e80] ;  /* 0x002e800047457984 */ /* 0x0108220000000800 */
[----:B------:R-:W-:Y:S01]  /*b9b0*/  BSSY B0, `(.L_x_10509) ;  /* 0x0000005000007945 */ /* 0x000fe20003800000 */
[----:B------:R-:W-:Y:S01]  /*b9c0*/  LEA R177, R177, R100, 0x2 ;  /* 0x00000064b1b17211 */ /* 0x000fe200078e10ff */
[----:B--2---:R-:W-:Y:S02]  /*b9d0*/  FFMA.FTZ R179, R223, R173, R80 ;  /* 0x000000addfb37223 */ /* 0x004fe40000010050 */
[----:B------:R-:W-:Y:S05]  /*b9e0*/  @!P4 BRA `(.L_x_10510) ;  /* 0x000000000004c947 */ /* 0x000fea0003800000 */
[----:B0-----:R2:W-:Y:S02]  /*b9f0*/  REDG.E.ADD.F32.FTZ.RN.STRONG.GPU desc[UR22][R2.64+-0x200], R69 ;  /* 0xfffe0045020079a6 */ /* 0x0015e4000c10f396 */
.L_x_10510:
[----:B------:R-:W-:Y:S05]  /*ba00*/  BSYNC B0 ;  /* 0x0000000000007941 */ /* 0x000fea0003800000 */
.L_x_10509:
[----:B0-2---:R0:W2:Y:S01]  /*ba10*/  LDS R69, [R177+0x2f80] ;  /* 0x002f8000b1457984 */ /* 0x0050a20000000800 */
[----:B------:R-:W-:Y:S01]  /*ba20*/  BSSY B0, `(.L_x_10511) ;  /* 0x0000004000007945 */ /* 0x000fe20003800000 */
[----:B---3--:R-:W-:-:S03]  /*ba30*/  FADD.FTZ R68, R70, R179 ;  /* 0x000000b346447221 */ /* 0x008fc60000010000 */
[----:B------:R-:W-:Y:S05]  /*ba40*/  @!P5 BRA `(.L_x_10512) ;  /* 0x000000000004d947 */ /* 0x000fea0003800000 */
[----:B--2---:R3:W-:Y:S02]  /*ba50*/  REDG.E.ADD.F32.FTZ.RN.STRONG.GPU desc[UR22][R2.64+-0x100], R69 ;  /* 0xffff0045020079a6 */ /* 0x0047e4000c10f396 */
.L_x_10512:
[----:B------:R-:W-:Y:S05]  /*ba60*/  BSYNC B0 ;  /* 0x0000000000007941 */ /* 0x000fea0003800000 */
.L_x_10511:
[----:B------:R-:W5:Y:S01]  /*ba70*/  LDL R164, [R1+0xc] ;  /* 0x00000c0001a47983 */ /* 0x000f620000100800 */
[----:B--23--:R-:W-:Y:S01]  /*ba80*/  MOV R69, R78 ;  /* 0x0000004e00457202 */ /* 0x00cfe20000000f00 */
[----:B------:R-:W-:Y:S01]  /*ba90*/  FMUL.FTZ R76, R76, R137 ;  /* 0x000000894c4c7220 */ /* 0x000fe20000410000 */
[----:B------:R-:W-:Y:S01]  /*baa0*/  MOV R70, R205 ;  /* 0x000000cd00467202 */ /* 0x000fe20000000f00 */
[----:B------:R-:W2:Y:S01]  /*bab0*/  S2R R166, SR_LANEID ;  /* 0x0000000000a67919 */ /* 0x000ea20000000000 */
[----:B----4-:R-:W-:Y:S01]  /*bac0*/  MOV R71, R150 ;  /* 0x0000009600477202 */ /* 0x010fe20000000f00 */
[----:B------:R-:W-:Y:S01]  /*bad0*/  FFMA.FTZ R76, R223, R134, R76 ;  /* 0x00000086df4c7223 */ /* 0x000fe2000001004c */
[----:B------:R-:W-:Y:S01]  /*bae0*/  ISETP.NE.AND P2, PT, R101, RZ, PT ;  /* 0x000000ff6500720c */ /* 0x000fe20003f45270 */
[----:B------:R-:W3:Y:S01]  /*baf0*/  SHFL.DOWN PT, R2, R78, 0x1, 0x1f ;  /* 0x08201f004e027f89 */ /* 0x000ee200000e0000 */
[----:B------:R-:W-:Y:S01]  /*bb00*/  FMUL.FTZ R198, R198, R135 ;  /* 0x00000087c6c67220 */ /* 0x000fe20000410000 */
[----:B------:R-:W-:Y:S01]  /*bb10*/  FFMA.FTZ R83, R83, R212, R76 ;  /* 0x000000d453537223 */ /* 0x000fe2000001004c */
[----:B------:R-:W-:Y:S01]  /*bb20*/  FMUL.FTZ R130, R197, R130 ;  /* 0x00000082c5827220 */ /* 0x000fe20000410000 */
[----:B0-----:R-:W0:Y:S01]  /*bb30*/  SHFL.DOWN PT, R177, R205, 0x1, 0x1f ;  /* 0x08201f00cdb17f89 */ /* 0x001e2200000e0000 */
[----:B------:R-:W-:Y:S01]  /*bb40*/  FMUL.FTZ R124, R199, R124 ;  /* 0x0000007cc77c7220 */ /* 0x000fe20000410000 */
[----:B------:R-:W-:Y:S01]  /*bb50*/  FADD.FTZ R38, R83, R38 ;  /* 0x0000002653267221 */ /* 0x000fe20000010000 */
[----:B------:R-:W-:Y:S01]  /*bb60*/  FMUL.FTZ R131, R200, R131 ;  /* 0x00000083c8837220 */ /* 0x000fe20000410000 */
[----:B------:R-:W4:Y:S01]  /*bb70*/  SHFL.DOWN PT, R80, R150, 0x1, 0x1f ;  /* 0x08201f0096507f89 */ /* 0x000f2200000e0000 */
[----:B------:R-:W-:Y:S01]  /*bb80*/  FMUL.FTZ R139, R202, R139 ;  /* 0x0000008bca8b7220 */ /* 0x000fe20000410000 */
        /* <DEDUP_REMOVED lines=18> */
[C---:B--2---:R-:W-:Y:S01]  /*bcb0*/  ISETP.GT.AND P0, PT, R166.reuse, 0x1e, PT ;  /* 0x0000001ea600780c */ /* 0x044fe20003f04270 */
        /* <DEDUP_REMOVED lines=120> */
.L_x_10514:
[----:B------:R-:W-:Y:S05]  /*c440*/  BSYNC B0 ;  /* 0x0000000000007941 */ /* 0x000fea0003800000 */
.L_x_10513:
[----:B------:R-:W-:Y:S02]  /*c450*/  UIADD3 UR7, UR7, 0x1, URZ ;  /* 0x0000000107077890 */ /* 0x000fe4000fffe03f */
[----:B------:R-:W-:Y:S02]  /*c460*/  UIADD3 UR8, UP1, UR8, 0x1, URZ ;  /* 0x0000000108087890 */ /* 0x000fe4000ff3e03f */
[----:B------:R-:W-:Y:S02]  /*c470*/  UISETP.GE.AND UP0, UPT, UR7, UR54, UPT ;  /* 0x000000360700728c */ /* 0x000fe4000bf06270 */
[----:B------:R-:W-:-:S04]  /*c480*/  UIADD3.X UR9, URZ, UR9, URZ, UP1, !UPT ;  /* 0x000000093f097290 */ /* 0x000fc80008ffe43f */
[----:B------:R-:W-:-:S13]  /*c490*/  PLOP3.LUT P0, PT, PT, PT, UP0, 0x80, 0x0 ;  /* 0x000000000000781c */ /* 0x000fda0003f0f008 */
[----:B------:R-:W-:Y:S05]  /*c4a0*/  @!P0 BRA `(.L_x_10515) ;  /* 0xffffff7400548947 */ /* 0x000fea000383ffff */
.L_x_10420:
[----:B------:R-:W-:Y:S01]  /*c4b0*/  BAR.SYNC.DEFER_BLOCKING 0x0 ;  /* 0x0000000000007b1d */ /* 0x000fe20000010000 */
[----:B------:R-:W-:-:S05]  /*c4c0*/  MOV R3, 0x10 ;  /* 0x0000001000037802 */ /* 0x000fca0000000f00 */
[----:B------:R-:W-:Y:S01]  /*c4d0*/  IMAD.WIDE R2, R98, R3, UR18 ;  /* 0x0000001262027e25 */ /* 0x000fe2000f8e0203 */
[----:B01----:R-:W2:Y:S01]  /*c4e0*/  LDL.LU R68, [R1+0x10] ;  /* 0x0000100001447983 */ /* 0x003ea20000300800 */
[----:B------:R-:W0:Y:S01]  /*c4f0*/  S2R R69, SR_LANEID ;  /* 0x0000000000457919 */ /* 0x000e220000000000 */
[----:B------:R-:W-:Y:S01]  /*c500*/  UIADD3 UR7, UR15, -0x1, URZ ;  /* 0xffffffff0f077890 */ /* 0x000fe2000fffe03f */
        /* <DEDUP_REMOVED lines=9> */
[----:B------:R-:W0:Y:S04]  /*c5a0*/  LDS.128 R44, [R27] ;  /* 0x000000001b2c7984 */ /* 0x000e280000000c00 */
[----:B------:R-:W1:Y:S01]  /*c5b0*/  LDS.128 R40, [R27+0x10] ;  /* 0x000010001b287984 */ /* 0x000e620000000c00 */
[----:B0-----:R-:W-:Y:S02]  /*c5c0*/  SHF.L.U32 R0, R44, 0x10, RZ ;  /* 0x000000102c007819 */ /* 0x001fe400000006ff */
[----:B------:R-:W-:Y:S02]  /*c5d0*/  SHF.L.U32 R2, R46, 0x10, RZ ;  /* 0x000000102e027819 */ /* 0x000fe400000006ff */
[----:B------:R-:W-:Y:S01]  /*c5e0*/  SHF.L.U32 R37, R47, 0x10, RZ ;  /* 0x000000102f257819 */ /* 0x000fe200000006ff */
[----:B------:R-:W-:Y:S01]  /*c5f0*/  FADD.FTZ R32, R0, UR5 ;  /* 0x0000000500207e21 */ /* 0x000fe20008010000 */
[C---:B------:R-:W-:Y:S01]  /*c600*/  SHF.L.U32 R0, R45.reuse, 0x10, RZ ;  /* 0x000000102d007819 */ /* 0x040fe200000006ff */
[----:B------:R-:W-:Y:S01]  /*c610*/  FADD.FTZ R2, R2, UR5 ;  /* 0x0000000502027e21 */ /* 0x000fe20008010000 */
[----:B------:R-:W-:Y:S01]  /*c620*/  PRMT R45, R45, 0x7632, R45 ;  /* 0x000076322d2d7816 */ /* 0x000fe2000000002d */
[----:B------:R-:W-:Y:S01]  /*c630*/  FADD.FTZ R48, R37, UR5 ;  /* 0x0000000525307e21 */ /* 0x000fe20008010000 */
[----:B------:R-:W-:Y:S01]  /*c640*/  FSETP.GTU.FTZ.AND P0, PT, R32, 20, PT ;  /* 0x41a000002000780b */ /* 0x000fe20003f1c000 */
[----:B------:R-:W-:Y:S01]  /*c650*/  FADD.FTZ R3, R0, UR5 ;  /* 0x0000000500037e21 */ /* 0x000fe20008010000 */
[----:B------:R-:W-:-:S02]  /*c660*/  SHF.L.U32 R45, R45, 0x10, RZ ;  /* 0x000000102d2d7819 */ /* 0x000fc400000006ff */
[----:B------:R-:W-:Y:S02]  /*c670*/  FSETP.GTU.FTZ.AND P6, PT, R2, 20, PT ;  /* 0x41a000000200780b */ /* 0x000fe40003fdc000 */
[----:B------:R-:W-:Y:S01]  /*c680*/  FSETP.GTU.FTZ.AND P2, PT, R3, 20, PT ;  /* 0x41a000000300780b */ /* 0x000fe20003f5c000 */
[----:B------:R-:W-:Y:S01]  /*c690*/  FADD.FTZ R45, R45, UR5 ;  /* 0x000000052d2d7e21 */ /* 0x000fe20008010000 */
[----:B------:R-:W-:Y:S02]  /*c6a0*/  FSETP.GTU.FTZ.AND P3, PT, R48, 20, PT ;  /* 0x41a000003000780b */ /* 0x000fe40003f7c000 */
[----:B-1----:R-:W-:Y:S02]  /*c6b0*/  SHF.L.U32 R37, R40, 0x10, RZ ;  /* 0x0000001028257819 */ /* 0x002fe400000006ff */
[----:B------:R-:W-:Y:S01]  /*c6c0*/  FSETP.GTU.FTZ.AND P4, PT, R45, 20, PT ;  /* 0x41a000002d00780b */ /* 0x000fe20003f9c000 */
[----:B------:R-:W-:Y:S01]  /*c6d0*/  @!P0 FMUL.FTZ R0, R32, -1.4426950216293334961 ;  /* 0xbfb8aa3b20008820 */ /* 0x000fe20000410000 */
[----:B------:R-:W-:Y:S01]  /*c6e0*/  PRMT R47, R47, 0x7632, R47 ;  /* 0x000076322f2f7816 */ /* 0x000fe2000000002f */
[----:B------:R-:W-:Y:S01]  /*c6f0*/  FADD.FTZ R50, R37, UR5 ;  /* 0x0000000525327e21 */ /* 0x000fe20008010000 */
[----:B------:R-:W-:Y:S01]  /*c700*/  SHF.L.U32 R37, R41, 0x10, RZ ;  /* 0x0000001029257819 */ /* 0x000fe200000006ff */
[----:B------:R-:W-:Y:S01]  /*c710*/  @!P6 FMUL.FTZ R27, R2, -1.4426950216293334961 ;  /* 0xbfb8aa3b021be820 */ /* 0x000fe20000410000 */
[----:B------:R-:W-:Y:S01]  /*c720*/  SHF.L.U32 R47, R47, 0x10, RZ ;  /* 0x000000102f2f7819 */ /* 0x000fe200000006ff */
[----:B------:R-:W-:Y:S01]  /*c730*/  @!P2 FMUL.FTZ R32, R3, -1.4426950216293334961 ;  /* 0xbfb8aa3b0320a820 */ /* 0x000fe20000410000 */
[----:B------:R-:W0:Y:S01]  /*c740*/  @!P0 MUFU.EX2 R0, R0 ;  /* 0x0000000000008308 */ /* 0x000e220000000800 */
[----:B------:R-:W-:-:S02]  /*c750*/  FSETP.GTU.FTZ.AND P1, PT, R50, 20, PT ;  /* 0x41a000003200780b */ /* 0x000fc40003f3c000 */
[----:B------:R-:W-:Y:S01]  /*c760*/  FADD.FTZ R47, R47, UR5 ;  /* 0x000000052f2f7e21 */ /* 0x000fe20008010000 */
[----:B------:R-:W-:Y:S02]  /*c770*/  PRMT R41, R41, 0x7632, R41 ;  /* 0x0000763229297816 */ /* 0x000fe40000000029 */
[----:B------:R-:W-:Y:S02]  /*c780*/  PRMT R44, R44, 0x7632, R44 ;  /* 0x000076322c2c7816 */ /* 0x000fe4000000002c */
[----:B------:R-:W1:Y:S01]  /*c790*/  @!P2 MUFU.EX2 R32, R32 ;  /* 0x000000200020a308 */ /* 0x000e620000000800 */
[----:B------:R-:W-:Y:S02]  /*c7a0*/  SHF.L.U32 R41, R41, 0x10, RZ ;  /* 0x0000001029297819 */ /* 0x000fe400000006ff */
[----:B------:R-:W-:Y:S02]  /*c7b0*/  SHF.L.U32 R44, R44, 0x10, RZ ;  /* 0x000000102c2c7819 */ /* 0x000fe400000006ff */
[----:B------:R-:W-:Y:S01]  /*c7c0*/  PRMT R46, R46, 0x7632, R46 ;  /* 0x000076322e2e7816 */ /* 0x000fe2000000002e */
[----:B------:R-:W-:Y:S01]  /*c7d0*/  FADD.FTZ R41, R41, UR5 ;  /* 0x0000000529297e21 */ /* 0x000fe20008010000 */
[----:B------:R-:W-:Y:S01]  /*c7e0*/  PRMT R40, R40, 0x7632, R40 ;  /* 0x0000763228287816 */ /* 0x000fe20000000028 */
[----:B------:R-:W-:Y:S01]  /*c7f0*/  FADD.FTZ R44, R44, UR5 ;  /* 0x000000052c2c7e21 */ /* 0x000fe20008010000 */
[----:B0-----:R-:W-:Y:S01]  /*c800*/  @!P0 FADD.FTZ R2, R0, 1 ;  /* 0x3f80000000028421 */ /* 0x001fe20000010000 */
[----:B------:R-:W-:Y:S01]  /*c810*/  SHF.L.U32 R46, R46, 0x10, RZ ;  /* 0x000000102e2e7819 */ /* 0x000fe200000006ff */
[----:B------:R-:W0:Y:S01]  /*c820*/  @!P6 MUFU.EX2 R27, R27 ;  /* 0x0000001b001be308 */ /* 0x000e220000000800 */
[----:B------:R-:W-:-:S02]  /*c830*/  SHF.L.U32 R40, R40, 0x10, RZ ;  /* 0x0000001028287819 */ /* 0x000fc400000006ff */
[----:B------:R-:W-:Y:S01]  /*c840*/  FSETP.GTU.FTZ.AND P5, PT, R44, 20, PT ;  /* 0x41a000002c00780b */ /* 0x000fe20003fbc000 */
[----:B------:R-:W-:Y:S01]  /*c850*/  FADD.FTZ R46, R46, UR5 ;  /* 0x000000052e2e7e21 */ /* 0x000fe20008010000 */
[----:B-1----:R-:W-:Y:S01]  /*c860*/  @!P2 FADD.FTZ R0, R32, 1 ;  /* 0x3f8000002000a421 */ /* 0x002fe20000010000 */
[----:B------:R-:W-:Y:S02]  /*c870*/  FADD.FTZ R40, R40, UR5 ;  /* 0x0000000528287e21 */ /* 0x000fe40008010000 */
[----:B------:R1:W2:Y:S08]  /*c880*/  @!P0 MUFU.RCP R39, R2 ;  /* 0x0000000200278308 */ /* 0x0002b00000001000 */
[----:B------:R3:W4:Y:S01]  /*c890*/  @!P2 MUFU.RCP R49, R0 ;  /* 0x000000000031a308 */ /* 0x0007220000001000 */
[----:B-1----:R-:W-:Y:S01]  /*c8a0*/  @!P3 FMUL.FTZ R2, R48, -1.4426950216293334961 ;  /* 0xbfb8aa3b3002b820 */ /* 0x002fe20000410000 */
[----:B------:R-:W-:Y:S01]  /*c8b0*/  FADD.FTZ R48, R37, UR5 ;  /* 0x0000000525307e21 */ /* 0x000fe20008010000 */
[----:B------:R-:W-:Y:S01]  /*c8c0*/  @!P1 FMUL.FTZ R37, R50, -1.4426950216293334961 ;  /* 0xbfb8aa3b32259820 */ /* 0x000fe20000410000 */
[----:B------:R-:W-:Y:S01]  /*c8d0*/  @!P5 FMUL.FTZ R3, R44, -1.4426950216293334961 ;  /* 0xbfb8aa3b2c03d820 */ /* 0x000fe20000410000 */
[----:B0-----:R-:W-:-:S03]  /*c8e0*/  @!P6 FADD.FTZ R27, R27, 1 ;  /* 0x3f8000001b1be421 */ /* 0x001fc60000010000 */
[----:B------:R-:W0:Y:S01]  /*c8f0*/  @!P3 MUFU.EX2 R32, R2 ;  /* 0x000000020020b308 */ /* 0x000e220000000800 */
[----:B---3--:R-:W-:Y:S01]  /*c900*/  @!P4 FMUL.FTZ R0, R45, -1.4426950216293334961 ;  /* 0xbfb8aa3b2d00c820 */ /* 0x008fe20000410000 */
[----:B--2---:R-:W-:Y:S01]  /*c910*/  @!P0 FMUL.FTZ R20, R20, R39 ;  /* 0x0000002714148220 */ /* 0x004fe20000410000 */
[C---:B------:R-:W-:Y:S02]  /*c920*/  SHF.L.U32 R45, R42.reuse, 0x10, RZ ;  /* 0x000000102a2d7819 */ /* 0x040fe400000006ff */
[----:B------:R-:W-:Y:S02]  /*c930*/  PRMT R42, R42, 0x7632, R42 ;  /* 0x000076322a2a7816 */ /* 0x000fe4000000002a */
[----:B------:R-:W-:Y:S01]  /*c940*/  LEA R99, R99, R100, 0x4 ;  /* 0x0000006463637211 */ /* 0x000fe200078e20ff */
[----:B------:R-:W1:Y:S01]  /*c950*/  @!P4 MUFU.EX2 R0, R0 ;  /* 0x000000000000c308 */ /* 0x000e620000000800 */
[----:B----4-:R-:W-:Y:S01]  /*c960*/  @!P2 FMUL.FTZ R22, R22, R49 ;  /* 0x000000311616a220 */ /* 0x010fe20000410000 */
[----:B------:R-:W-:Y:S01]  /*c970*/  FSETP.GTU.FTZ.AND P2, PT, R47, 20, PT ;  /* 0x41a000002f00780b */ /* 0x000fe20003f5c000 */
[----:B------:R-:W-:Y:S01]  /*c980*/  FADD.FTZ R45, R45, UR5 ;  /* 0x000000052d2d7e21 */ /* 0x000fe20008010000 */
[----:B------:R-:W-:-:S02]  /*c990*/  SHF.L.U32 R42, R42, 0x10, RZ ;  /* 0x000000102a2a7819 */ /* 0x000fc400000006ff */
[----:B------:R-:W-:Y:S02]  /*c9a0*/  FSETP.GTU.FTZ.AND P0, PT, R48, 20, PT ;  /* 0x41a000003000780b */ /* 0x000fe40003f1c000 */
[----:B------:R2:W3:Y:S01]  /*c9b0*/  @!P1 MUFU.EX2 R39, R37 ;  /* 0x0000002500279308 */ /* 0x0004e20000000800 */
[----:B0-----:R-:W-:Y:S01]  /*c9c0*/  @!P3 FADD.FTZ R32, R32, 1 ;  /* 0x3f8000002020b421 */ /* 0x001fe20000010000 */
[----:B------:R-:W-:-:S06]  /*c9d0*/  FADD.FTZ R42, R42, UR5 ;  /* 0x000000052a2a7e21 */ /* 0x000fcc0008010000 */
[----:B------:R-:W0:Y:S01]  /*c9e0*/  @!P5 MUFU.EX2 R3, R3 ;  /* 0x000000030003d308 */ /* 0x000e220000000800 */
[----:B-1----:R-:W-:Y:S01]  /*c9f0*/  @!P4 FADD.FTZ R2, R0, 1 ;  /* 0x3f8000000002c421 */ /* 0x002fe20000010000 */
[----:B--2---:R-:W-:-:S06]  /*ca00*/  @!P2 FMUL.FTZ R37, R47, -1.4426950216293334961 ;  /* 0xbfb8aa3b2f25a820 */ /* 0x004fcc0000410000 */
[----:B------:R-:W1:Y:S01]  /*ca10*/  @!P4 MUFU.RCP R2, R2 ;  /* 0x000000020002c308 */ /* 0x000e620000001000 */
[----:B---3--:R-:W-:-:S07]  /*ca20*/  @!P1 FADD.FTZ R39, R39, 1 ;  /* 0x3f80000027279421 */ /* 0x008fce0000010000 */
[----:B------:R-:W2:Y:S01]  /*ca30*/  @!P3 MUFU.RCP R47, R32 ;  /* 0x00000020002fb308 */ /* 0x000ea20000001000 */
[----:B0-----:R-:W-:-:S07]  /*ca40*/  @!P5 FADD.FTZ R3, R3, 1 ;  /* 0x3f8000000303d421 */ /* 0x001fce0000010000 */
[----:B------:R-:W0:Y:S01]  /*ca50*/  @!P5 MUFU.RCP R44, R3 ;  /* 0x00000003002cd308 */ /* 0x000e220000001000 */
[----:B-1----:R-:W-:Y:S01]  /*ca60*/  @!P4 FMUL.FTZ R23, R23, R2 ;  /* 0x000000021717c220 */ /* 0x002fe20000410000 */
[----:B------:R-:W-:-:S06]  /*ca70*/  FSETP.GTU.FTZ.AND P4, PT, R45, 20, PT ;  /* 0x41a000002d00780b */ /* 0x000fcc0003f9c000 */
[----:B------:R-:W1:Y:S01]  /*ca80*/  @!P1 MUFU.RCP R2, R39 ;  /* 0x0000002700029308 */ /* 0x000e620000001000 */
[----:B--2---:R-:W-:Y:S01]  /*ca90*/  @!P3 FMUL.FTZ R26, R26, R47 ;  /* 0x0000002f1a1ab220 */ /* 0x004fe20000410000 */
[----:B------:R-:W-:-:S06]  /*caa0*/  FSETP.GTU.FTZ.AND P3, PT, R41, 20, PT ;  /* 0x41a000002900780b */ /* 0x000fcc0003f7c000 */
[----:B------:R-:W2:Y:S01]  /*cab0*/  @!P2 MUFU.EX2 R37, R37 ;  /* 0x000000250025a308 */ /* 0x000ea20000000800 */
[----:B0-----:R-:W-:Y:S01]  /*cac0*/  @!P5 FMUL.FTZ R21, R21, R44 ;  /* 0x0000002c1515d220 */ /* 0x001fe20000410000 */
[----:B------:R-:W-:Y:S01]  /*cad0*/  FSETP.GTU.FTZ.AND P5, PT, R46, 20, PT ;  /* 0x41a000002e00780b */ /* 0x000fe20003fbc000 */
[----:B------:R-:W-:Y:S01]  /*cae0*/  USHF.L.U32 UR8, UR7, 0xa, URZ ;  /* 0x0000000a07087899 */ /* 0x000fe2000800063f */
[----:B------:R-:W-:-:S04]  /*caf0*/  @!P0 FMUL.FTZ R44, R48, -1.4426950216293334961 ;  /* 0xbfb8aa3b302c8820 */ /* 0x000fc80000410000 */
[----:B------:R-:W0:Y:S01]  /*cb00*/  @!P6 MUFU.RCP R27, R27 ;  /* 0x0000001b001be308 */ /* 0x000e220000001000 */
[----:B-1----:R-:W-:Y:S01]  /*cb10*/  @!P1 FMUL.FTZ R29, R29, R2 ;  /* 0x000000021d1d9220 */ /* 0x002fe20000410000 */
[----:B------:R-:W-:Y:S01]  /*cb20*/  @!P3 FMUL.FTZ R2, R41, -1.4426950216293334961 ;  /* 0xbfb8aa3b2902b820 */ /* 0x000fe20000410000 */
[----:B------:R-:W-:Y:S02]  /*cb30*/  F2FP.BF16.F32.PACK_AB R41, R10, R18 ;  /* 0x000000120a29723e */ /* 0x000fe400000010ff */
[----:B------:R-:W3:Y:S01]  /*cb40*/  LDL.LU R10, [R1+0x14] ;  /* 0x00001400010a7983 */ /* 0x000ee20000300800 */
[----:B------:R-:W-:Y:S01]  /*cb50*/  F2FP.BF16.F32.PACK_AB R18, R5, R13 ;  /* 0x0000000d0512723e */ /* 0x000fe200000010ff */
[----:B------:R-:W-:Y:S01]  /*cb60*/  @!P5 FMUL.FTZ R3, R46, -1.4426950216293334961 ;  /* 0xbfb8aa3b2e03d820 */ /* 0x000fe20000410000 */
[----:B--2---:R-:W-:Y:S01]  /*cb70*/  @!P2 FADD.FTZ R37, R37, 1 ;  /* 0x3f8000002525a421 */ /* 0x004fe20000010000 */
[----:B------:R-:W-:Y:S01]  /*cb80*/  UIMAD UR24, UR13, UR28, URZ ;  /* 0x0000001c0d1872a4 */ /* 0x000fe2000f8e023f */
[----:B------:R-:W-:Y:S01]  /*cb90*/  @!P3 MUFU.EX2 R2, R2 ;  /* 0x000000020002b308 */ /* 0x000fe20000000800 */
[----:B0-----:R-:W-:-:S07]  /*cba0*/  @!P6 FMUL.FTZ R24, R24, R27 ;  /* 0x0000001b1818e220 */ /* 0x001fce0000410000 */
[----:B------:R-:W0:Y:S08]  /*cbb0*/  @!P5 MUFU.EX2 R3, R3 ;  /* 0x000000030003d308 */ /* 0x000e300000000800 */
[----:B------:R-:W1:Y:S01]  /*cbc0*/  @!P2 MUFU.RCP R37, R37 ;  /* 0x000000250025a308 */ /* 0x000e620000001000 */
[----:B------:R-:W-:-:S07]  /*cbd0*/  USHF.R.S32.HI UR9, URZ, 0x1f, UR8 ;  /* 0x0000001f3f097899 */ /* 0x000fce0008011408 */
[----:B------:R-:W-:Y:S01]  /*cbe0*/  @!P0 MUFU.EX2 R44, R44 ;  /* 0x0000002c002c8308 */ /* 0x000fe20000000800 */
[----:B0-----:R-:W-:Y:S01]  /*cbf0*/  @!P5 FADD.FTZ R0, R3, 1 ;  /* 0x3f8000000300d421 */ /* 0x001fe20000010000 */
[C---:B------:R-:W-:Y:S02]  /*cc00*/  SHF.L.U32 R3, R43.reuse, 0x10, RZ ;  /* 0x000000102b037819 */ /* 0x040fe400000006ff */
[----:B------:R-:W-:-:S03]  /*cc10*/  PRMT R43, R43, 0x7632, R43 ;  /* 0x000076322b2b7816 */ /* 0x000fc6000000002b */
[----:B------:R-:W-:Y:S01]  /*cc20*/  FADD.FTZ R32, R3, UR5 ;  /* 0x0000000503207e21 */ /* 0x000fe20008010000 */
[----:B------:R0:W2:Y:S01]  /*cc30*/  @!P5 MUFU.RCP R46, R0 ;  /* 0x00000000002ed308 */ /* 0x0000a20000001000 */
[----:B-1----:R-:W-:Y:S01]  /*cc40*/  @!P2 FMUL.FTZ R28, R28, R37 ;  /* 0x000000251c1ca220 */ /* 0x002fe20000410000 */
[----:B------:R-:W-:Y:S02]  /*cc50*/  FSETP.GTU.FTZ.AND P2, PT, R42, 20, PT ;  /* 0x41a000002a00780b */ /* 0x000fe40003f5c000 */
[----:B------:R-:W-:Y:S02]  /*cc60*/  SHF.L.U32 R43, R43, 0x10, RZ ;  /* 0x000000102b2b7819 */ /* 0x000fe400000006ff */
[----:B------:R-:W-:Y:S01]  /*cc70*/  FSETP.GTU.FTZ.AND P6, PT, R32, 20, PT ;  /* 0x41a000002000780b */ /* 0x000fe20003fdc000 */
[----:B0-----:R-:W-:Y:S02]  /*cc80*/  @!P4 FMUL.FTZ R0, R45, -1.4426950216293334961 ;  /* 0xbfb8aa3b2d00c820 */ /* 0x001fe40000410000 */
[----:B------:R-:W-:Y:S01]  /*cc90*/  FADD.FTZ R37, R43, UR5 ;  /* 0x000000052b257e21 */ /* 0x000fe20008010000 */
[----:B------:R-:W-:Y:S01]  /*cca0*/  F2FP.BF16.F32.PACK_AB R43, R8, R16 ;  /* 0x00000010082b723e */ /* 0x000fe200000010ff */
[----:B------:R-:W-:Y:S01]  /*ccb0*/  UIMAD UR26, UR12, UR29, UR24 ;  /* 0x0000001d0c1a72a4 */ /* 0x000fe2000f8e0218 */
[----:B------:R0:W-:Y:S01]  /*ccc0*/  @!P4 MUFU.EX2 R3, R0 ;  /* 0x000000000003c308 */ /* 0x0001e20000000800 */
[----:B------:R-:W-:-:S02]  /*ccd0*/  @!P3 FADD.FTZ R2, R2, 1 ;  /* 0x3f8000000202b421 */ /* 0x000fc40000010000 */
[----:B------:R-:W-:Y:S01]  /*cce0*/  @!P2 FMUL.FTZ R27, R42, -1.4426950216293334961 ;  /* 0xbfb8aa3b2a1ba820 */ /* 0x000fe20000410000 */
[----:B------:R-:W-:Y:S01]  /*ccf0*/  F2FP.BF16.F32.PACK_AB R42, R9, R17 ;  /* 0x00000011092a723e */ /* 0x000fe200000010ff */
[----:B--2---:R-:W-:Y:S01]  /*cd00*/  @!P5 FMUL.FTZ R25, R25, R46 ;  /* 0x0000002e1919d220 */ /* 0x004fe20000410000 */
[----:B------:R-:W-:Y:S01]  /*cd10*/  FSETP.GTU.FTZ.AND P5, PT, R40, 20, PT ;  /* 0x41a000002800780b */ /* 0x000fe20003fbc000 */
[----:B------:R-:W-:Y:S01]  /*cd20*/  @!P6 FMUL.FTZ R32, R32, -1.4426950216293334961 ;  /* 0xbfb8aa3b2020e820 */ /* 0x000fe20000410000 */
[----:B------:R-:W-:Y:S01]  /*cd30*/  F2FP.BF16.F32.PACK_AB R17, R6, R14 ;  /* 0x0000000e0611723e */ /* 0x000fe200000010ff */
[----:B------:R-:W-:Y:S01]  /*cd40*/  @!P0 FADD.FTZ R44, R44, 1 ;  /* 0x3f8000002c2c8421 */ /* 0x000fe20000010000 */
[----:B------:R-:W-:Y:S02]  /*cd50*/  F2FP.BF16.F32.PACK_AB R16, R7, R15 ;  /* 0x0000000f0710723e */ /* 0x000fe400000010ff */
[----:B------:R-:W-:Y:S01]  /*cd60*/  FSETP.GTU.FTZ.AND P1, PT, R37, 20, PT ;  /* 0x41a000002500780b */ /* 0x000fe20003f3c000 */
[----:B------:R-:W-:Y:S01]  /*cd70*/  UIMAD.WIDE.U32 UR24, UR12, UR28, UR8 ;  /* 0x0000001c0c1872a5 */ /* 0x000fe2000f8e0008 */
[----:B------:R-:W-:Y:S02]  /*cd80*/  @!P6 MUFU.EX2 R32, R32 ;  /* 0x000000200020e308 */ /* 0x000fe40000000800 */
[----:B------:R-:W-:-:S03]  /*cd90*/  ULDC.64 UR28, c[0x0][0x390] ;  /* 0x0000e400001c7ab9 */ /* 0x000fc60000000a00 */
[----:B0-----:R-:W-:Y:S01]  /*cda0*/  @!P5 FMUL.FTZ R0, R40, -1.4426950216293334961 ;  /* 0xbfb8aa3b2800d820 */ /* 0x001fe20000410000 */
[----:B------:R-:W-:Y:S01]  /*cdb0*/  F2FP.BF16.F32.PACK_AB R40, R11, R19 ;  /* 0x000000130b28723e */ /* 0x000fe200000010ff */
[----:B------:R-:W-:Y:S01]  /*cdc0*/  BAR.SYNC.DEFER_BLOCKING 0x0 ;  /* 0x0000000000007b1d */ /* 0x000fe20000010000 */
[----:B------:R-:W-:Y:S01]  /*cdd0*/  F2FP.BF16.F32.PACK_AB R19, R4, R12 ;  /* 0x0000000c0413723e */ /* 0x000fe200000010ff */
[----:B------:R-:W-:Y:S02]  /*cde0*/  UIMAD UR27, UR11, UR28, URZ ;  /* 0x0000001c0b1b72a4 */ /* 0x000fe4000f8e023f */
[----:B------:R-:W-:Y:S02]  /*cdf0*/  @!P1 FMUL.FTZ R8, R37, -1.4426950216293334961 ;  /* 0xbfb8aa3b25089820 */ /* 0x000fe40000410000 */
[----:B------:R-:W0:Y:S01]  /*ce00*/  @!P5 MUFU.EX2 R0, R0 ;  /* 0x000000000000d308 */ /* 0x000e220000000800 */
[----:B------:R-:W-:-:S07]  /*ce10*/  UIADD3 UR25, UR25, UR26, URZ ;  /* 0x0000001a19197290 */ /* 0x000fce000fffe03f */
[----:B------:R-:W1:Y:S01]  /*ce20*/  @!P2 MUFU.EX2 R27, R27 ;  /* 0x0000001b001ba308 */ /* 0x000e620000000800 */
[----:B------:R-:W-:Y:S04]  /*ce30*/  STS.128 [R99], R40 ;  /* 0x0000002863007388 */ /* 0x000fe80000000c00 */
[----:B------:R-:W-:Y:S01]  /*ce40*/  STS.128 [R99+0x10], R16 ;  /* 0x0000101063007388 */ /* 0x000fe20000000c00 */
[----:B------:R-:W-:-:S03]  /*ce50*/  NOP ;  /* 0x0000000000007918 */ /* 0x000fc60000000000 */
[----:B------:R-:W2:Y:S01]  /*ce60*/  LDS.128 R12, [R68] ;  /* 0x00000000440c7984 */ /* 0x000ea20000000c00 */
[----:B------:R-:W4:Y:S03]  /*ce70*/  @!P1 MUFU.EX2 R8, R8 ;  /* 0x0000000800089308 */ /* 0x000f260000000800 */
[----:B------:R-:W5:Y:S01]  /*ce80*/  LDS.128 R16, [R68+0x200] ;  /* 0x0002000044107984 */ /* 0x000f620000000c00 */
[----:B------:R-:W-:Y:S02]  /*ce90*/  UIMAD UR26, UR10, UR29, UR27 ;  /* 0x0000001d0a1a72a4 */ /* 0x000fe4000f8e021b */
[----:B------:R-:W-:-:S03]  /*cea0*/  UIMAD.WIDE.U32 UR24, UR10, UR28, UR24 ;  /* 0x0000001c0a1872a5 */ /* 0x000fc6000f8e0018 */
[----:B------:R-:W-:Y:S01]  /*ceb0*/  ULDC.64 UR28, c[0x0][0x3e0] ;  /* 0x0000f800001c7ab9 */ /* 0x000fe20000000a00 */
[----:B------:R-:W-:Y:S02]  /*cec0*/  UIADD3 UR26, UR25, UR26, URZ ;  /* 0x0000001a191a7290 */ /* 0x000fe4000fffe03f */
[----:B------:R-:W-:Y:S01]  /*ced0*/  ULEA UR25, UP0, UR24, UR28, 0x1 ;  /* 0x0000001c18197291 */ /* 0x000fe2000f80083f */
[----:B0-----:R-:W-:Y:S01]  /*cee0*/  @!P5 FADD.FTZ R0, R0, 1 ;  /* 0x3f8000000000d421 */ /* 0x001fe20000010000 */
[----:B------:R-:W-:Y:S02]  /*cef0*/  @!P4 FADD.FTZ R3, R3, 1 ;  /* 0x3f8000000303c421 */ /* 0x000fe40000010000 */
[----:B------:R-:W-:Y:S01]  /*cf00*/  ULEA.HI.X UR24, UR24, UR29, UR26, 0x1, UP0 ;  /* 0x0000001d18187291 */ /* 0x000fe200080f0c1a */
[----:B------:R-:W-:Y:S01]  /*cf10*/  @!P6 FADD.FTZ R32, R32, 1 ;  /* 0x3f8000002020e421 */ /* 0x000fe20000010000 */
[----:B------:R-:W0:Y:S01]  /*cf20*/  @!P5 MUFU.RCP R5, R0 ;  /* 0x000000000005d308 */ /* 0x000e220000001000 */
[----:B-1----:R-:W-:Y:S01]  /*cf30*/  @!P2 FADD.FTZ R27, R27, 1 ;  /* 0x3f8000001b1ba421 */ /* 0x002fe20000010000 */
[----:B----4-:R-:W-:Y:S01]  /*cf40*/  @!P1 FADD.FTZ R8, R8, 1 ;  /* 0x3f80000008089421 */ /* 0x010fe20000010000 */
[----:B------:R-:W-:-:S05]  /*cf50*/  ULDC.64 UR26, c[0x0][0x3a8] ;  /* 0x0000ea00001a7ab9 */ /* 0x000fca0000000a00 */
[----:B------:R1:W-:Y:S08]  /*cf60*/  @!P4 MUFU.RCP R7, R3 ;  /* 0x000000030007c308 */ /* 0x0003f00000001000 */
[----:B------:R4:W-:Y:S01]  /*cf70*/  @!P3 MUFU.RCP R4, R2 ;  /* 0x000000020004b308 */ /* 0x0009e20000001000 */
[----:B-1----:R-:W-:-:S07]  /*cf80*/  MOV R3, UR24 ;  /* 0x0000001800037c02 */ /* 0x002fce0008000f00 */
[----:B------:R-:W1:Y:S01]  /*cf90*/  @!P6 MUFU.RCP R9, R32 ;  /* 0x000000200009e308 */ /* 0x000e620000001000 */
[----:B----4-:R-:W-:-:S05]  /*cfa0*/  MOV R2, UR25 ;  /* 0x0000001900027c02 */ /* 0x010fca0008000f00 */
[----:B------:R-:W-:Y:S02]  /*cfb0*/  IMAD.WIDE R2, R98, 0x10, R2 ;  /* 0x0000001062027825 */ /* 0x000fe400078e0202 */
[----:B------:R-:W4:Y:S03]  /*cfc0*/  @!P0 MUFU.RCP R44, R44 ;  /* 0x0000002c002c8308 */ /* 0x000f260000001000 */
[----:B--2---:R-:W-:Y:S05]  /*cfd0*/  STG.E.128 desc[UR22][R2.64], R12 ;  /* 0x0000000c02007986 */ /* 0x004fea000c101d16 */
[----:B------:R-:W2:Y:S01]  /*cfe0*/  @!P2 MUFU.RCP R6, R27 ;  /* 0x0000001b0006a308 */ /* 0x000ea20000001000 */
[----:B-----5:R5:W-:Y:S07]  /*cff0*/  STG.E.128 desc[UR22][R2.64+0x200], R16 ;  /* 0x0002001002007986 */ /* 0x020bee000c101d16 */
[----:B------:R2:W5:Y:S01]  /*d000*/  @!P1 MUFU.RCP R11, R8 ;  /* 0x00000008000b9308 */ /* 0x0005620000001000 */
[----:B0-----:R-:W-:Y:S01]  /*d010*/  @!P5 FMUL.FTZ R30, R30, R5 ;  /* 0x000000051e1ed220 */ /* 0x001fe20000410000 */
[----:B-1----:R-:W-:Y:S01]  /*d020*/  @!P6 FMUL.FTZ R36, R36, R9 ;  /* 0x000000092424e220 */ /* 0x002fe20000410000 */
[----:B------:R-:W-:Y:S01]  /*d030*/  F2FP.BF16.F32.PACK_AB R9, R23, R22 ;  /* 0x000000161709723e */ /* 0x000fe200000010ff */
[----:B----4-:R-:W-:Y:S01]  /*d040*/  @!P0 FMUL.FTZ R31, R31, R44 ;  /* 0x0000002c1f1f8220 */ /* 0x010fe20000410000 */
[----:B------:R-:W-:Y:S01]  /*d050*/  BAR.SYNC.DEFER_BLOCKING 0x0 ;  /* 0x0000000000007b1d */ /* 0x000fe20000010000 */
[----:B------:R-:W-:Y:S01]  /*d060*/  @!P4 FMUL.FTZ R34, R34, R7 ;  /* 0x000000072222c220 */ /* 0x000fe20000410000 */
[----:B------:R-:W-:Y:S01]  /*d070*/  @!P3 FMUL.FTZ R33, R33, R4 ;  /* 0x000000042121b220 */ /* 0x000fe20000410000 */
[----:B--2---:R-:W-:Y:S01]  /*d080*/  @!P2 FMUL.FTZ R35, R35, R6 ;  /* 0x000000062323a220 */ /* 0x004fe20000410000 */
[----:B------:R-:W-:-:S02]  /*d090*/  F2FP.BF16.F32.PACK_AB R8, R21, R20 ;  /* 0x000000141508723e */ /* 0x000fc400000010ff */
[----:B------:R-:W-:Y:S01]  /*d0a0*/  F2FP.BF16.F32.PACK_AB R40, R30, R29 ;  /* 0x0000001d1e28723e */ /* 0x000fe200000010ff */
[----:B-----5:R-:W-:Y:S01]  /*d0b0*/  @!P1 FMUL.FTZ R38, R38, R11 ;  /* 0x0000000b26269220 */ /* 0x020fe20000410000 */
[----:B------:R-:W-:Y:S02]  /*d0c0*/  F2FP.BF16.F32.PACK_AB R11, R28, R26 ;  /* 0x0000001a1c0b723e */ /* 0x000fe400000010ff */
[----:B------:R-:W-:Y:S02]  /*d0d0*/  F2FP.BF16.F32.PACK_AB R41, R33, R31 ;  /* 0x0000001f2129723e */ /* 0x000fe400000010ff */
[----:B------:R-:W-:Y:S02]  /*d0e0*/  F2FP.BF16.F32.PACK_AB R42, R35, R34 ;  /* 0x00000022232a723e */ /* 0x000fe400000010ff */
[----:B------:R-:W-:Y:S01]  /*d0f0*/  F2FP.BF16.F32.PACK_AB R43, R38, R36 ;  /* 0x00000024262b723e */ /* 0x000fe200000010ff */
[----:B------:R-:W-:-:S04]  /*d100*/  UIMAD UR24, UR13, UR26, URZ ;  /* 0x0000001a0d1872a4 */ /* 0x000fc8000f8e023f */
[----:B------:R-:W-:Y:S01]  /*d110*/  STS.128 [R99+0x10], R40 ;  /* 0x0000102863007388 */ /* 0x000fe20000000c00 */
        /* <DEDUP_REMOVED lines=13> */
[----:B------:R-:W-:Y:S01]  /*d1f0*/  UISETP.GT.AND UP0, UPT, UR15, 0x1, UPT ;  /* 0x000000010f00788c */ /* 0x000fe2000bf04270 */
[----:B---3--:R-:W-:-:S04]  /*d200*/  FADD.FTZ R0, R20, R10 ;  /* 0x0000000a14007221 */ /* 0x008fc80000010000 */
[----:B------:R-:W-:-:S04]  /*d210*/  FADD.FTZ R5, R0, R21 ;  /* 0x0000001500057221 */ /* 0x000fc80000010000 */
[----:B------:R-:W-:Y:S01]  /*d220*/  FADD.FTZ R22, R5, R22 ;  /* 0x0000001605167221 */ /* 0x000fe20000010000 */
[----:B------:R-:W-:-:S03]  /*d230*/  F2FP.BF16.F32.PACK_AB R10, R25, R24 ;  /* 0x00000018190a723e */ /* 0x000fc600000010ff */
[----:B------:R-:W-:-:S04]  /*d240*/  FADD.FTZ R23, R22, R23 ;  /* 0x0000001716177221 */ /* 0x000fc80000010000 */
[----:B------:R-:W-:Y:S01]  /*d250*/  FADD.FTZ R24, R23, R24 ;  /* 0x0000001817187221 */ /* 0x000fe20000010000 */
[----:B------:R0:W-:Y:S01]  /*d260*/  STS.128 [R99], R8 ;  /* 0x0000000863007388 */ /* 0x0001e20000000c00 */
[----:B------:R-:W-:Y:S02]  /*d270*/  NOP ;  /* 0x0000000000007918 */ /* 0x000fe40000000000 */
[----:B------:R-:W-:Y:S01]  /*d280*/  FADD.FTZ R25, R24, R25 ;  /* 0x0000001918197221 */ /* 0x000fe20000010000 */
[----:B------:R-:W1:Y:S03]  /*d290*/  LDS.128 R12, [R68] ;  /* 0x00000000440c7984 */ /* 0x000e660000000c00 */
[----:B------:R-:W-:Y:S01]  /*d2a0*/  FADD.FTZ R25, R25, R26 ;  /* 0x0000001a19197221 */ /* 0x000fe20000010000 */
[----:B------:R-:W2:Y:S03]  /*d2b0*/  LDS.128 R44, [R68+0x200] ;  /* 0x00020000442c7984 */ /* 0x000ea60000000c00 */
        /* <DEDUP_REMOVED lines=25> */
.L_x_10387:
        /* <DEDUP_REMOVED lines=38> */
.L_x_10518:
[----:B------:R-:W-:Y:S05]  /*d6b0*/  BSYNC B0 ;  /* 0x0000000000007941 */ /* 0x000fea0003800000 */
.L_x_10517:
        /* <DEDUP_REMOVED lines=41> */
.L_x_10520:
[----:B------:R-:W2:Y:S02]  /*d950*/  S2R R11, SR_TID.X ;  /* 0x00000000000b7919 */ /* 0x000ea40000002100 */
.L_x_10521:
[----:B------:R-:W-:Y:S05]  /*d960*/  BSYNC B0 ;  /* 0x0000000000007941 */ /* 0x000fea0003800000 */
.L_x_10519:
        /* <DEDUP_REMOVED lines=22> */
.L_x_10523:
        /* <DEDUP_REMOVED lines=32> */
.L_x_10522:
[----:B------:R-:W-:Y:S05]  /*dcd0*/  EXIT ;  /* 0x000000000000794d */ /* 0x000fea0003800000 */
.L_x_10424:
[----:B------:R-:W-:Y:S01]  /*dce0*/  HFMA2.MMA R229, -RZ, RZ, 0, 5.9604644775390625e-08 ;  /* 0x00000001ffe57435 */ /* 0x000fe200000001ff */
[----:B------:R-:W-:Y:S02]  /*dcf0*/  MOV R230, R226 ;  /* 0x000000e200e67202 */ /* 0x000fe40000000f00 */
[----:B------:R-:W-:Y:S02]  /*dd00*/  MOV R228, RZ ;  /* 0x000000ff00e47202 */ /* 0x000fe40000000f00 */
[----:B------:R-:W-:-:S07]  /*dd10*/  MOV R79, 0xffffffff ;  /* 0xffffffff004f7802 */ /* 0x000fce0000000f00 */
[----:B-1---5:R-:W-:Y:S05]  /*dd20*/  WARPSYNC.COLLECTIVE R79, `(.L_x_10524) ;  /* 0x000000004f087348 */ /* 0x022fea0003c00000 */
[----:B------:R0:W2:Y:S02]  /*dd30*/  SHFL.UP P3, R77, R230, R229, R228 ;  /* 0x040000e5e64d7389 */ /* 0x0000a400000600e4 */
[----:B012--5:R-:W-:Y:S01]  /*dd40*/  ENDCOLLECTIVE ;  /* 0x000000000000791b */ /* 0x027fe20003800000 */
.L_x_10524:
[----:B------:R-:W-:Y:S02]  /*dd50*/  MOV R230, R76 ;  /* 0x0000004c00e67202 */ /* 0x000fe40000000f00 */
[----:B------:R-:W-:-:S07]  /*dd60*/  MOV R231, R77 ;  /* 0x0000004d00e77202 */ /* 0x000fce0000000f00 */
[----:B------:R-:W-:Y:S05]  /*dd70*/  WARPSYNC.COLLECTIVE R79, `(.L_x_10525) ;  /* 0x000000004f087348 */ /* 0x000fea0003c00000 */
[----:B------:R0:W1:Y:S02]  /*dd80*/  SHFL.UP P3, R77, R230, R229, R228 ;  /* 0x040000e5e64d7389 */ /* 0x00006400000600e4 */
[----:B01----:R-:W-:Y:S01]  /*dd90*/  ENDCOLLECTIVE ;  /* 0x000000000000791b */ /* 0x003fe20003800000 */
.L_x_10525:
[----:B------:R-:W-:Y:S02]  /*dda0*/  MOV R230, R225 ;  /* 0x000000e100e67202 */ /* 0x000fe40000000f00 */
[----:B------:R-:W-:-:S07]  /*ddb0*/  MOV R233, R77 ;  /* 0x0000004d00e97202 */ /* 0x000fce0000000f00 */
[----:B------:R-:W-:Y:S05]  /*ddc0*/  WARPSYNC.COLLECTIVE R79, `(.L_x_10526) ;  /* 0x000000004f087348 */ /* 0x000fea0003c00000 */
[----:B------:R0:W1:Y:S02]  /*ddd0*/  SHFL.UP P3, R77, R230, R229, R228 ;  /* 0x040000e5e64d7389 */ /* 0x00006400000600e4 */
[----:B01----:R-:W-:Y:S01]  /*dde0*/  ENDCOLLECTIVE ;  /* 0x000000000000791b */ /* 0x003fe20003800000 */
.L_x_10526:
[----:B------:R-:W-:Y:S02]  /*ddf0*/  MOV R230, R227 ;  /* 0x000000e300e67202 */ /* 0x000fe40000000f00 */
[----:B------:R-:W-:-:S07]  /*de00*/  MOV R235, R77 ;  /* 0x0000004d00eb7202 */ /* 0x000fce0000000f00 */
[----:B------:R-:W-:Y:S05]  /*de10*/  WARPSYNC.COLLECTIVE R79, `(.L_x_10527) ;  /* 0x000000004f087348 */ /* 0x000fea0003c00000 */
[----:B------:R0:W1:Y:S02]  /*de20*/  SHFL.UP P3, R77, R230, R229, R228 ;  /* 0x040000e5e64d7389 */ /* 0x00006400000600e4 */
[----:B01----:R-:W-:Y:S01]  /*de30*/  ENDCOLLECTIVE ;  /* 0x000000000000791b */ /* 0x003fe20003800000 */
.L_x_10527:
        /* <DEDUP_REMOVED lines=17> */
.L_x_10528:
[----:B------:R-:W-:Y:S02]  /*df50*/  MOV R230, R76 ;  /* 0x0000004c00e67202 */ /* 0x000fe40000000f00 */
[----:B------:R-:W-:-:S07]  /*df60*/  MOV R231, R77 ;  /* 0x0000004d00e77202 */ /* 0x000fce0000000f00 */
[----:B------:R-:W-:Y:S05]  /*df70*/  WARPSYNC.COLLECTIVE R79, `(.L_x_10529) ;  /* 0x000000004f087348 */ /* 0x000fea0003c00000 */
[----:B------:R0:W1:Y:S02]  /*df80*/  SHFL.UP P3, R77, R230, R229, R228 ;  /* 0x040000e5e64d7389 */ /* 0x00006400000600e4 */
[----:B01----:R-:W-:Y:S01]  /*df90*/  ENDCOLLECTIVE ;  /* 0x000000000000791b */ /* 0x003fe20003800000 */
.L_x_10529:
[----:B------:R-:W-:Y:S02]  /*dfa0*/  MOV R230, R225 ;  /* 0x000000e100e67202 */ /* 0x000fe40000000f00 */
[----:B------:R-:W-:-:S07]  /*dfb0*/  MOV R233, R77 ;  /* 0x0000004d00e97202 */ /* 0x000fce0000000f00 */
[----:B------:R-:W-:Y:S05]  /*dfc0*/  WARPSYNC.COLLECTIVE R79, `(.L_x_10530) ;  /* 0x000000004f087348 */ /* 0x000fea0003c00000 */
[----:B------:R0:W1:Y:S02]  /*dfd0*/  SHFL.UP P3, R77, R230, R229, R228 ;  /* 0x040000e5e64d7389 */ /* 0x00006400000600e4 */
[----:B01----:R-:W-:Y:S01]  /*dfe0*/  ENDCOLLECTIVE ;  /* 0x000000000000791b */ /* 0x003fe20003800000 */
.L_x_10530:
[----:B------:R-:W-:Y:S02]  /*dff0*/  MOV R230, R227 ;  /* 0x000000e300e67202 */ /* 0x000fe40000000f00 */
[----:B------:R-:W-:-:S07]  /*e000*/  MOV R235, R77 ;  /* 0x0000004d00eb7202 */ /* 0x000fce0000000f00 */
[----:B------:R-:W-:Y:S05]  /*e010*/  WARPSYNC.COLLECTIVE R79, `(.L_x_10531) ;  /* 0x000000004f087348 */ /* 0x000fea0003c00000 */
[----:B------:R0:W1:Y:S02]  /*e020*/  SHFL.UP P3, R77, R230, R229, R228 ;  /* 0x040000e5e64d7389 */ /* 0x00006400000600e4 */
[----:B01----:R-:W-:Y:S01]  /*e030*/  ENDCOLLECTIVE ;  /* 0x000000000000791b */ /* 0x003fe20003800000 */
.L_x_10531:
        /* <DEDUP_REMOVED lines=18> */
.L_x_10532:
[----:B------:R-:W-:Y:S02]  /*e160*/  MOV R230, R76 ;  /* 0x0000004c00e67202 */ /* 0x000fe40000000f00 */
[----:B------:R-:W-:-:S07]  /*e170*/  MOV R231, R77 ;  /* 0x0000004d00e77202 */ /* 0x000fce0000000f00 */
[----:B------:R-:W-:Y:S05]  /*e180*/  WARPSYNC.COLLECTIVE R79, `(.L_x_10533) ;  /* 0x000000004f087348 */ /* 0x000fea0003c00000 */
[----:B------:R0:W1:Y:S02]  /*e190*/  SHFL.UP P3, R77, R230, R229, R228 ;  /* 0x040000e5e64d7389 */ /* 0x00006400000600e4 */
[----:B01----:R-:W-:Y:S01]  /*e1a0*/  ENDCOLLECTIVE ;  /* 0x000000000000791b */ /* 0x003fe20003800000 */
.L_x_10533:
[----:B------:R-:W-:Y:S02]  /*e1b0*/  MOV R230, R225 ;  /* 0x000000e100e67202 */ /* 0x000fe40000000f00 */
[----:B------:R-:W-:-:S07]  /*e1c0*/  MOV R233, R77 ;  /* 0x0000004d00e97202 */ /* 0x000fce0000000f00 */
[----:B------:R-:W-:Y:S05]  /*e1d0*/  WARPSYNC.COLLECTIVE R79, `(.L_x_10534) ;  /* 0x000000004f087348 */ /* 0x000fea0003c00000 */
[----:B------:R0:W1:Y:S02]  /*e1e0*/  SHFL.UP P3, R77, R230, R229, R228 ;  /* 0x040000e5e64d7389 */ /* 0x00006400000600e4 */
[----:B01----:R-:W-:Y:S01]  /*e1f0*/  ENDCOLLECTIVE ;  /* 0x000000000000791b */ /* 0x003fe20003800000 */
.L_x_10534:
[----:B------:R-:W-:Y:S02]  /*e200*/  MOV R230, R227 ;  /* 0x000000e300e67202 */ /* 0x000fe40000000f00 */
[----:B------:R-:W-:-:S07]  /*e210*/  MOV R235, R77 ;  /* 0x0000004d00eb7202 */ /* 0x000fce0000000f00 */
[----:B------:R-:W-:Y:S05]  /*e220*/  WARPSYNC.COLLECTIVE R79, `(.L_x_10535) ;  /* 0x000000004f087348 */ /* 0x000fea0003c00000 */
[----:B------:R0:W1:Y:S02]  /*e230*/  SHFL.UP P3, R77, R230, R229, R228 ;  /* 0x040000e5e64d7389 */ /* 0x00006400000600e4 */
[----:B01----:R-:W-:Y:S01]  /*e240*/  ENDCOLLECTIVE ;  /* 0x000000000000791b */ /* 0x003fe20003800000 */
.L_x_10535:
        /* <DEDUP_REMOVED lines=17> */
.L_x_10536:
[----:B------:R-:W-:Y:S02]  /*e360*/  MOV R230, R76 ;  /* 0x0000004c00e67202 */ /* 0x000fe40000000f00 */
[----:B------:R-:W-:-:S07]  /*e370*/  MOV R231, R77 ;  /* 0x0000004d00e77202 */ /* 0x000fce0000000f00 */
[----:B------:R-:W-:Y:S05]  /*e380*/  WARPSYNC.COLLECTIVE R79, `(.L_x_10537) ;  /* 0x000000004f087348 */ /* 0x000fea0003c00000 */
[----:B------:R0:W1:Y:S02]  /*e390*/  SHFL.UP P3, R77, R230, R229, R228 ;  /* 0x040000e5e64d7389 */ /* 0x00006400000600e4 */
[----:B01----:R-:W-:Y:S01]  /*e3a0*/  ENDCOLLECTIVE ;  /* 0x000000000000791b */ /* 0x003fe20003800000 */
.L_x_10537:
[----:B------:R-:W-:Y:S02]  /*e3b0*/  MOV R230, R225 ;  /* 0x000000e100e67202 */ /* 0x000fe40000000f00 */
[----:B------:R-:W-:-:S07]  /*e3c0*/  MOV R233, R77 ;  /* 0x0000004d00e97202 */ /* 0x000fce0000000f00 */
[----:B------:R-:W-:Y:S05]  /*e3d0*/  WARPSYNC.COLLECTIVE R79, `(.L_x_10538) ;  /* 0x000000004f087348 */ /* 0x000fea0003c00000 */
[----:B------:R0:W1:Y:S02]  /*e3e0*/  SHFL.UP P3, R77, R230, R229, R228 ;  /* 0x040000e5e64d7389 */ /* 0x00006400000600e4 */
[----:B01----:R-:W-:Y:S01]  /*e3f0*/  ENDCOLLECTIVE ;  /* 0x000000000000791b */ /* 0x003fe20003800000 */
.L_x_10538:
[----:B------:R-:W-:Y:S02]  /*e400*/  MOV R230, R227 ;  /* 0x000000e300e67202 */ /* 0x000fe40000000f00 */
[----:B------:R-:W-:-:S07]  /*e410*/  MOV R235, R77 ;  /* 0x0000004d00eb7202 */ /* 0x000fce0000000f00 */
[----:B------:R-:W-:Y:S05]  /*e420*/  WARPSYNC.COLLECTIVE R79, `(.L_x_10539) ;  /* 0x000000004f087348 */ /* 0x000fea0003c00000 */
[----:B------:R0:W1:Y:S02]  /*e430*/  SHFL.UP P3, R77, R230, R229, R228 ;  /* 0x040000e5e64d7389 */ /* 0x00006400000600e4 */
[----:B01----:R-:W-:Y:S01]  /*e440*/  ENDCOLLECTIVE ;  /* 0x000000000000791b */ /* 0x003fe20003800000 */
.L_x_10539:
        /* <DEDUP_REMOVED lines=17> */
.L_x_10540:
[----:B------:R-:W-:Y:S02]  /*e560*/  MOV R230, R76 ;  /* 0x0000004c00e67202 */ /* 0x000fe40000000f00 */
[----:B------:R-:W-:-:S07]  /*e570*/  MOV R231, R77 ;  /* 0x0000004d00e77202 */ /* 0x000fce0000000f00 */
[----:B------:R-:W-:Y:S05]  /*e580*/  WARPSYNC.COLLECTIVE R79, `(.L_x_10541) ;  /* 0x000000004f087348 */ /* 0x000fea0003c00000 */
[----:B------:R0:W1:Y:S02]  /*e590*/  SHFL.UP P3, R77, R230, R229, R228 ;  /* 0x040000e5e64d7389 */ /* 0x00006400000600e4 */
[----:B01----:R-:W-:Y:S01]  /*e5a0*/  ENDCOLLECTIVE ;  /* 0x000000000000791b */ /* 0x003fe20003800000 */
.L_x_10541:
[----:B------:R-:W-:Y:S02]  /*e5b0*/  MOV R230, R225 ;  /* 0x000000e100e67202 */ /* 0x000fe40000000f00 */
[----:B------:R-:W-:-:S07]  /*e5c0*/  MOV R233, R77 ;  /* 0x0000004d00e97202 */ /* 0x000fce0000000f00 */
[----:B------:R-:W-:Y:S05]  /*e5d0*/  WARPSYNC.COLLECTIVE R79, `(.L_x_10542) ;  /* 0x000000004f087348 */ /* 0x000fea0003c00000 */
[----:B------:R0:W1:Y:S02]  /*e5e0*/  SHFL.UP P3, R77, R230, R229, R228 ;  /* 0x040000e5e64d7389 */ /* 0x00006400000600e4 */
[----:B01----:R-:W-:Y:S01]  /*e5f0*/  ENDCOLLECTIVE ;  /* 0x000000000000791b */ /* 0x003fe20003800000 */
.L_x_10542:
[----:B------:R-:W-:Y:S02]  /*e600*/  MOV R230, R227 ;  /* 0x000000e300e67202 */ /* 0x000fe40000000f00 */
[----:B------:R-:W-:-:S07]  /*e610*/  MOV R235, R77 ;  /* 0x0000004d00eb7202 */ /* 0x000fce0000000f00 */
[----:B------:R-:W-:Y:S05]  /*e620*/  WARPSYNC.COLLECTIVE R79, `(.L_x_10543) ;  /* 0x000000004f087348 */ /* 0x000fea0003c00000 */
[----:B------:R0:W1:Y:S02]  /*e630*/  SHFL.UP P3, R77, R230, R229, R228 ;  /* 0x040000e5e64d7389 */ /* 0x00006400000600e4 */
[----:B01----:R-:W-:Y:S01]  /*e640*/  ENDCOLLECTIVE ;  /* 0x000000000000791b */ /* 0x003fe20003800000 */
.L_x_10543:
[----:B------:R-:W-:Y:S05]  /*e650*/  BRA `(.L_x_10544) ;  /* 0xffffff7c00687947 */ /* 0x000fea000383ffff */
.L_x_10425:
        /* <DEDUP_REMOVED lines=8> */
.L_x_10546:
[----:B------:R-:W-:Y:S05]  /*e6e0*/  BSYNC B0 ;  /* 0x0000000000007941 */ /* 0x000fea0003800000 */
.L_x_10545:
[----:B------:R-:W-:Y:S05]  /*e6f0*/  BRA `(.L_x_10547) ;  /* 0xffffff7c00787947 */ /* 0x000fea000383ffff */
.L_x_10426:
        /* <DEDUP_REMOVED lines=8> */
.L_x_10549:
[----:B------:R-:W-:Y:S05]  /*e780*/  BSYNC B0 ;  /* 0x0000000000007941 */ /* 0x000fea0003800000 */
.L_x_10548:
[----:B------:R-:W-:Y:S05]  /*e790*/  BRA `(.L_x_10550) ;  /* 0xffffff7c00587947 */ /* 0x000fea000383ffff */
.L_x_10427:
        /* <DEDUP_REMOVED lines=8> */
.L_x_10552:
[----:B------:R-:W-:Y:S05]  /*e820*/  BSYNC B0 ;  /* 0x0000000000007941 */ /* 0x000fea0003800000 */
.L_x_10551:
[----:B------:R-:W-:Y:S05]  /*e830*/  BRA `(.L_x_10553) ;  /* 0xffffff7c00387947 */ /* 0x000fea000383ffff */
.L_x_10428:
        /* <DEDUP_REMOVED lines=8> */
.L_x_10555:
[----:B------:R-:W-:Y:S05]  /*e8c0*/  BSYNC B0 ;  /* 0x0000000000007941 */ /* 0x000fea0003800000 */
.L_x_10554:
[----:B------:R-:W-:Y:S05]  /*e8d0*/  BRA `(.L_x_10556) ;  /* 0xffffff7c00187947 */ /* 0x000fea000383ffff */
.L_x_10429:
        /* <DEDUP_REMOVED lines=8> */
.L_x_10558:
[----:B------:R-:W-:Y:S05]  /*e960*/  BSYNC B0 ;  /* 0x0000000000007941 */ /* 0x000fea0003800000 */
.L_x_10557:
        /* <DEDUP_REMOVED lines=9> */
.L_x_10559:
[----:B------:R-:W-:Y:S02]  /*ea00*/  MOV R76, 0x1f ;  /* 0x0000001f004c7802 */ /* 0x000fe40000000f00 */
[----:B------:R-:W-:Y:S02]  /*ea10*/  MOV R230, R225 ;  /* 0x000000e100e67202 */ /* 0x000fe40000000f00 */
[----:B------:R-:W-:-:S07]  /*ea20*/  MOV R232, R77 ;  /* 0x0000004d00e87202 */ /* 0x000fce0000000f00 */
[----:B------:R-:W-:Y:S05]  /*ea30*/  WARPSYNC.COLLECTIVE R79, `(.L_x_10560) ;  /* 0x000000004f087348 */ /* 0x000fea0003c00000 */
[----:B------:R0:W1:Y:S02]  /*ea40*/  SHFL.UP P3, R77, R230, R229, R228 ;  /* 0x040000e5e64d7389 */ /* 0x00006400000600e4 */
[----:B01----:R-:W-:Y:S01]  /*ea50*/  ENDCOLLECTIVE ;  /* 0x000000000000791b */ /* 0x003fe20003800000 */
.L_x_10560:
[----:B------:R-:W-:Y:S02]  /*ea60*/  MOV R230, R227 ;  /* 0x000000e300e67202 */ /* 0x000fe40000000f00 */
[----:B------:R-:W-:-:S07]  /*ea70*/  MOV R225, R77 ;  /* 0x0000004d00e17202 */ /* 0x000fce0000000f00 */
[----:B------:R-:W-:Y:S05]  /*ea80*/  WARPSYNC.COLLECTIVE R79, `(.L_x_10561) ;  /* 0x000000004f087348 */ /* 0x000fea0003c00000 */
[----:B------:R0:W1:Y:S02]  /*ea90*/  SHFL.UP P3, R77, R230, R229, R228 ;  /* 0x040000e5e64d7389 */ /* 0x00006400000600e4 */
[----:B01----:R-:W-:Y:S01]  /*eaa0*/  ENDCOLLECTIVE ;  /* 0x000000000000791b */ /* 0x003fe20003800000 */
.L_x_10561:
[----:B------:R-:W-:Y:S01]  /*eab0*/  MOV R227, R77 ;  /* 0x0000004d00e37202 */ /* 0x000fe20000000f00 */
[----:B------:R-:W-:-:S11]  /*eac0*/  HFMA2.MMA R77, -RZ, RZ, 0, 0 ;  /* 0x00000000ff4d7435 */ /* 0x000fd600000001ff */
[----:B------:R-:W-:Y:S05]  /*ead0*/  WARPSYNC.COLLECTIVE R79, `(.L_x_10562) ;  /* 0x000000004f087348 */ /* 0x000fea0003c00000 */
[----:B------:R0:W1:Y:S02]  /*eae0*/  SHFL.IDX P3, R231, R78, R77, R76 ;  /* 0x0000004d4ee77389 */ /* 0x000064000006004c */
[----:B01----:R-:W-:Y:S01]  /*eaf0*/  ENDCOLLECTIVE ;  /* 0x000000000000791b */ /* 0x003fe20003800000 */
.L_x_10562:
[----:B------:R-:W-:Y:S02]  /*eb00*/  MOV R78, R69 ;  /* 0x00000045004e7202 */ /* 0x000fe40000000f00 */
[----:B------:R-:W-:-:S07]  /*eb10*/  MOV R68, R231 ;  /* 0x000000e700447202 */ /* 0x000fce0000000f00 */
[----:B------:R-:W-:Y:S05]  /*eb20*/  WARPSYNC.COLLECTIVE R79, `(.L_x_10563) ;  /* 0x000000004f087348 */ /* 0x000fea0003c00000 */
[----:B------:R0:W1:Y:S02]  /*eb30*/  SHFL.IDX P3, R231, R78, R77, R76 ;  /* 0x0000004d4ee77389 */ /* 0x000064000006004c */
[----:B01----:R-:W-:Y:S01]  /*eb40*/  ENDCOLLECTIVE ;  /* 0x000000000000791b */ /* 0x003fe20003800000 */
.L_x_10563:
[----:B------:R-:W-:Y:S02]  /*eb50*/  MOV R78, R70 ;  /* 0x00000046004e7202 */ /* 0x000fe40000000f00 */
[----:B------:R-:W-:-:S07]  /*eb60*/  MOV R69, R231 ;  /* 0x000000e700457202 */ /* 0x000fce0000000f00 */
[----:B------:R-:W-:Y:S05]  /*eb70*/  WARPSYNC.COLLECTIVE R79, `(.L_x_10564) ;  /* 0x000000004f087348 */ /* 0x000fea0003c00000 */
[----:B------:R0:W1:Y:S02]  /*eb80*/  SHFL.IDX P3, R231, R78, R77, R76 ;  /* 0x0000004d4ee77389 */ /* 0x000064000006004c */
[----:B01----:R-:W-:Y:S01]  /*eb90*/  ENDCOLLECTIVE ;  /* 0x000000000000791b */ /* 0x003fe20003800000 */
.L_x_10564:
[----:B------:R-:W-:Y:S02]  /*eba0*/  MOV R78, R71 ;  /* 0x00000047004e7202 */ /* 0x000fe40000000f00 */
[----:B------:R-:W-:-:S07]  /*ebb0*/  MOV R70, R231 ;  /* 0x000000e700467202 */ /* 0x000fce0000000f00 */
[----:B------:R-:W-:Y:S05]  /*ebc0*/  WARPSYNC.COLLECTIVE R79, `(.L_x_10565) ;  /* 0x000000004f087348 */ /* 0x000fea0003c00000 */
[----:B------:R0:W1:Y:S02]  /*ebd0*/  SHFL.IDX P3, R231, R78, R77, R76 ;  /* 0x0000004d4ee77389 */ /* 0x000064000006004c */
[----:B01----:R-:W-:Y:S01]  /*ebe0*/  ENDCOLLECTIVE ;  /* 0x000000000000791b */ /* 0x003fe20003800000 */
.L_x_10565:
[----:B------:R-:W-:Y:S01]  /*ebf0*/  MOV R71, R231 ;  /* 0x000000e700477202 */ /* 0x000fe20000000f00 */
[----:B------:R-:W-:Y:S06]  /*ec00*/  BRA `(.L_x_10566) ;  /* 0xffffff7800747947 */ /* 0x000fec000383ffff */
.L_x_10431:
        /* <DEDUP_REMOVED lines=8> */
.L_x_10567:
[----:B------:R-:W-:Y:S02]  /*ec90*/  MOV R244, R241 ;  /* 0x000000f100f47202 */ /* 0x000fe40000000f00 */
[----:B------:R-:W-:-:S07]  /*eca0*/  MOV R76, R231 ;  /* 0x000000e7004c7202 */ /* 0x000fce0000000f00 */
[----:B------:R-:W-:Y:S05]  /*ecb0*/  WARPSYNC.COLLECTIVE R79, `(.L_x_10568) ;  /* 0x000000004f087348 */ /* 0x000fea0003c00000 */
[----:B------:R0:W1:Y:S02]  /*ecc0*/  SHFL.DOWN P1, R231, R244, R245, R252 ;  /* 0x080000f5f4e77389 */ /* 0x00006400000200fc */
[----:B01----:R-:W-:Y:S01]  /*ecd0*/  ENDCOLLECTIVE ;  /* 0x000000000000791b */ /* 0x003fe20003800000 */
.L_x_10568:
[----:B------:R-:W-:Y:S02]  /*ece0*/  MOV R244, R78 ;  /* 0x0000004e00f47202 */ /* 0x000fe40000000f00 */
[----:B------:R-:W-:-:S07]  /*ecf0*/  MOV R77, R231 ;  /* 0x000000e7004d7202 */ /* 0x000fce0000000f00 */
[----:B------:R-:W-:Y:S05]  /*ed00*/  WARPSYNC.COLLECTIVE R79, `(.L_x_10569) ;  /* 0x000000004f087348 */ /* 0x000fea0003c00000 */
[----:B------:R0:W1:Y:S02]  /*ed10*/  SHFL.DOWN P1, R231, R244, R245, R252 ;  /* 0x080000f5f4e77389 */ /* 0x00006400000200fc */
[----:B01----:R-:W-:Y:S01]  /*ed20*/  ENDCOLLECTIVE ;  /* 0x000000000000791b */ /* 0x003fe20003800000 */
.L_x_10569:
[----:B------:R-:W-:Y:S02]  /*ed30*/  MOV R244, R243 ;  /* 0x000000f300f47202 */ /* 0x000fe40000000f00 */
[----:B------:R-:W-:-:S07]  /*ed40*/  MOV R246, R231 ;  /* 0x000000e700f67202 */ /* 0x000fce0000000f00 */
[----:B------:R-:W-:Y:S05]  /*ed50*/  WARPSYNC.COLLECTIVE R79, `(.L_x_10570) ;  /* 0x000000004f087348 */ /* 0x000fea0003c00000 */
[----:B------:R0:W1:Y:S02]  /*ed60*/  SHFL.DOWN P1, R231, R244, R245, R252 ;  /* 0x080000f5f4e77389 */ /* 0x00006400000200fc */
[----:B01----:R-:W-:Y:S01]  /*ed70*/  ENDCOLLECTIVE ;  /* 0x000000000000791b */ /* 0x003fe20003800000 */
.L_x_10570:
[----:B------:R-:W-:Y:S01]  /*ed80*/  MOV R79, R231 ;  /* 0x000000e7004f7202 */ /* 0x000fe20000000f00 */
[----:B------:R-:W-:Y:S06]  /*ed90*/  BRA `(.L_x_10571) ;  /* 0xffffff8800c87947 */ /* 0x000fec000383ffff */
.L_x_10434:
        /* <DEDUP_REMOVED lines=8> */
.L_x_10573:
[----:B------:R-:W-:Y:S05]  /*ee20*/  BSYNC B0 ;  /* 0x0000000000007941 */ /* 0x000fea0003800000 */
.L_x_10572:
        /* <DEDUP_REMOVED lines=8> */
.L_x_10574:
[----:B------:R-:W-:Y:S02]  /*eeb0*/  MOV R244, R242 ;  /* 0x000000f200f47202 */ /* 0x000fe40000000f00 */
[----:B------:R-:W-:-:S07]  /*eec0*/  MOV R77, R231 ;  /* 0x000000e7004d7202 */ /* 0x000fce0000000f00 */
[----:B------:R-:W-:Y:S05]  /*eed0*/  WARPSYNC.COLLECTIVE R79, `(.L_x_10575) ;  /* 0x000000004f087348 */ /* 0x000fea0003c00000 */
[----:B------:R0:W1:Y:S02]  /*eee0*/  SHFL.DOWN P1, R231, R244, R245, R252 ;  /* 0x080000f5f4e77389 */ /* 0x00006400000200fc */
[----:B01----:R-:W-:Y:S01]  /*eef0*/  ENDCOLLECTIVE ;  /* 0x000000000000791b */ /* 0x003fe20003800000 */
.L_x_10575:
[----:B------:R-:W-:Y:S02]  /*ef00*/  MOV R244, R243 ;  /* 0x000000f300f47202 */ /* 0x000fe40000000f00 */
[----:B------:R-:W-:-:S07]  /*ef10*/  MOV R78, R231 ;  /* 0x000000e7004e7202 */ /* 0x000fce0000000f00 */
[----:B------:R-:W-:Y:S05]  /*ef20*/  WARPSYNC.COLLECTIVE R79, `(.L_x_10576) ;  /* 0x000000004f087348 */ /* 0x000fea0003c00000 */
[----:B------:R0:W1:Y:S02]  /*ef30*/  SHFL.DOWN P1, R231, R244, R245, R252 ;  /* 0x080000f5f4e77389 */ /* 0x00006400000200fc */
[----:B01----:R-:W-:Y:S01]  /*ef40*/  ENDCOLLECTIVE ;  /* 0x000000000000791b */ /* 0x003fe20003800000 */
.L_x_10576:
[----:B------:R-:W-:Y:S05]  /*ef50*/  BRA `(.L_x_10577) ;  /* 0xffffff8800ac7947 */ /* 0x000fea000383ffff */
.L_x_10437:
        /* <DEDUP_REMOVED lines=8> */
.L_x_10579:
[----:B------:R-:W-:Y:S05]  /*efe0*/  BSYNC B0 ;  /* 0x0000000000007941 */ /* 0x000fea0003800000 */
.L_x_10578:
        /* <DEDUP_REMOVED lines=8> */
.L_x_10580:
[----:B------:R-:W-:Y:S02]  /*f070*/  MOV R244, R242 ;  /* 0x000000f200f47202 */ /* 0x000fe40000000f00 */
[----:B------:R-:W-:-:S07]  /*f080*/  MOV R77, R231 ;  /* 0x000000e7004d7202 */ /* 0x000fce0000000f00 */
[----:B------:R-:W-:Y:S05]  /*f090*/  WARPSYNC.COLLECTIVE R79, `(.L_x_10581) ;  /* 0x000000004f087348 */ /* 0x000fea0003c00000 */
[----:B------:R0:W1:Y:S02]  /*f0a0*/  SHFL.DOWN P1, R231, R244, R245, R252 ;  /* 0x080000f5f4e77389 */ /* 0x00006400000200fc */
[----:B01----:R-:W-:Y:S01]  /*f0b0*/  ENDCOLLECTIVE ;  /* 0x000000000000791b */ /* 0x003fe20003800000 */
.L_x_10581:
[----:B------:R-:W-:Y:S02]  /*f0c0*/  MOV R244, R243 ;  /* 0x000000f300f47202 */ /* 0x000fe40000000f00 */
[----:B------:R-:W-:-:S07]  /*f0d0*/  MOV R78, R231 ;  /* 0x000000e7004e7202 */ /* 0x000fce0000000f00 */
[----:B------:R-:W-:Y:S05]  /*f0e0*/  WARPSYNC.COLLECTIVE R79, `(.L_x_10582) ;  /* 0x000000004f087348 */ /* 0x000fea0003c00000 */
[----:B------:R0:W1:Y:S02]  /*f0f0*/  SHFL.DOWN P1, R231, R244, R245, R252 ;  /* 0x080000f5f4e77389 */ /* 0x00006400000200fc */
[----:B01----:R-:W-:Y:S01]  /*f100*/  ENDCOLLECTIVE ;  /* 0x000000000000791b */ /* 0x003fe20003800000 */
.L_x_10582:
[----:B------:R-:W-:Y:S05]  /*f110*/  BRA `(.L_x_10583) ;  /* 0xffffff8800907947 */ /* 0x000fea000383ffff */
.L_x_10440:
        /* <DEDUP_REMOVED lines=8> */
.L_x_10585:
[----:B------:R-:W-:Y:S05]  /*f1a0*/  BSYNC B0 ;  /* 0x0000000000007941 */ /* 0x000fea0003800000 */
.L_x_10584:
        /* <DEDUP_REMOVED lines=8> */
.L_x_10586:
[----:B------:R-:W-:Y:S02]  /*f230*/  MOV R244, R242 ;  /* 0x000000f200f47202 */ /* 0x000fe40000000f00 */
[----:B------:R-:W-:-:S07]  /*f240*/  MOV R77, R231 ;  /* 0x000000e7004d7202 */ /* 0x000fce0000000f00 */
[----:B------:R-:W-:Y:S05]  /*f250*/  WARPSYNC.COLLECTIVE R79, `(.L_x_10587) ;  /* 0x000000004f087348 */ /* 0x000fea0003c00000 */
[----:B------:R0:W1:Y:S02]  /*f260*/  SHFL.DOWN P1, R231, R244, R245, R252 ;  /* 0x080000f5f4e77389 */ /* 0x00006400000200fc */
[----:B01----:R-:W-:Y:S01]  /*f270*/  ENDCOLLECTIVE ;  /* 0x000000000000791b */ /* 0x003fe20003800000 */
.L_x_10587:
[----:B------:R-:W-:Y:S02]  /*f280*/  MOV R244, R243 ;  /* 0x000000f300f47202 */ /* 0x000fe40000000f00 */
[----:B------:R-:W-:-:S07]  /*f290*/  MOV R78, R231 ;  /* 0x000000e7004e7202 */ /* 0x000fce0000000f00 */
[----:B------:R-:W-:Y:S05]  /*f2a0*/  WARPSYNC.COLLECTIVE R79, `(.L_x_10588) ;  /* 0x000000004f087348 */ /* 0x000fea0003c00000 */
[----:B------:R0:W1:Y:S02]  /*f2b0*/  SHFL.DOWN P1, R231, R244, R245, R252 ;  /* 0x080000f5f4e77389 */ /* 0x00006400000200fc */
[----:B01----:R-:W-:Y:S01]  /*f2c0*/  ENDCOLLECTIVE ;  /* 0x000000000000791b */ /* 0x003fe20003800000 */
.L_x_10588:
[----:B------:R-:W-:Y:S05]  /*f2d0*/  BRA `(.L_x_10589) ;  /* 0xffffff8800747947 */ /* 0x000fea000383ffff */
.L_x_10443:
        /* <DEDUP_REMOVED lines=8> */
.L_x_10591:
[----:B------:R-:W-:Y:S05]  /*f360*/  BSYNC B0 ;  /* 0x0000000000007941 */ /* 0x000fea0003800000 */
.L_x_10590:
        /* <DEDUP_REMOVED lines=8> */
.L_x_10592:
[----:B------:R-:W-:Y:S02]  /*f3f0*/  MOV R244, R242 ;  /* 0x000000f200f47202 */ /* 0x000fe40000000f00 */
[----:B------:R-:W-:-:S07]  /*f400*/  MOV R77, R231 ;  /* 0x000000e7004d7202 */ /* 0x000fce0000000f00 */
[----:B------:R-:W-:Y:S05]  /*f410*/  WARPSYNC.COLLECTIVE R79, `(.L_x_10593) ;  /* 0x000000004f087348 */ /* 0x000fea0003c00000 */
[----:B------:R0:W1:Y:S02]  /*f420*/  SHFL.DOWN P1, R231, R244, R245, R252 ;  /* 0x080000f5f4e77389 */ /* 0x00006400000200fc */
[----:B01----:R-:W-:Y:S01]  /*f430*/  ENDCOLLECTIVE ;  /* 0x000000000000791b */ /* 0x003fe20003800000 */
.L_x_10593:
[----:B------:R-:W-:Y:S02]  /*f440*/  MOV R244, R243 ;  /* 0x000000f300f47202 */ /* 0x000fe40000000f00 */
[----:B------:R-:W-:-:S07]  /*f450*/  MOV R78, R231 ;  /* 0x000000e7004e7202 */ /* 0x000fce0000000f00 */
[----:B------:R-:W-:Y:S05]  /*f460*/  WARPSYNC.COLLECTIVE R79, `(.L_x_10594) ;  /* 0x000000004f087348 */ /* 0x000fea0003c00000 */
[----:B------:R0:W1:Y:S02]  /*f470*/  SHFL.DOWN P1, R231, R244, R245, R252 ;  /* 0x080000f5f4e77389 */ /* 0x00006400000200fc */
[----:B01----:R-:W-:Y:S01]  /*f480*/  ENDCOLLECTIVE ;  /* 0x000000000000791b */ /* 0x003fe20003800000 */
.L_x_10594:
[----:B------:R-:W-:Y:S05]  /*f490*/  BRA `(.L_x_10595) ;  /* 0xffffff8800587947 */ /* 0x000fea000383ffff */
.L_x_10446:
        /* <DEDUP_REMOVED lines=8> */
.L_x_10597:
[----:B------:R-:W-:Y:S05]  /*f520*/  BSYNC B0 ;  /* 0x0000000000007941 */ /* 0x000fea0003800000 */
.L_x_10596:
        /* <DEDUP_REMOVED lines=10> */
.L_x_10598:
        /* <DEDUP_REMOVED lines=9> */
.L_x_10599:
[----:B------:R-:W-:Y:S02]  /*f660*/  MOV R244, R240 ;  /* 0x000000f000f47202 */ /* 0x000fe40000000f00 */
[----:B------:R-:W-:Y:S02]  /*f670*/  MOV R78, R243 ;  /* 0x000000f3004e7202 */ /* 0x000fe40000000f00 */
[----:B------:R-:W-:-:S07]  /*f680*/  MOV R250, R231 ;  /* 0x000000e700fa7202 */ /* 0x000fce0000000f00 */
[----:B------:R-:W-:Y:S05]  /*f690*/  WARPSYNC.COLLECTIVE R79, `(.L_x_10600) ;  /* 0x000000004f087348 */ /* 0x000fea0003c00000 */
[----:B------:R0:W1:Y:S02]  /*f6a0*/  SHFL.IDX P3, R231, R78, R77, R76 ;  /* 0x0000004d4ee77389 */ /* 0x000064000006004c */
[----:B01----:R-:W-:Y:S01]  /*f6b0*/  ENDCOLLECTIVE ;  /* 0x000000000000791b */ /* 0x003fe20003800000 */
.L_x_10600:
[----:B------:R-:W-:Y:S02]  /*f6c0*/  MOV R78, R72 ;  /* 0x00000048004e7202 */ /* 0x000fe40000000f00 */
[----:B------:R-:W-:-:S07]  /*f6d0*/  MOV R251, R231 ;  /* 0x000000e700fb7202 */ /* 0x000fce0000000f00 */
[----:B------:R-:W-:Y:S05]  /*f6e0*/  WARPSYNC.COLLECTIVE R79, `(.L_x_10601) ;  /* 0x000000004f087348 */ /* 0x000fea0003c00000 */
[----:B------:R0:W1:Y:S02]  /*f6f0*/  SHFL.DOWN P1, R231, R244, R245, R252 ;  /* 0x080000f5f4e77389 */ /* 0x00006400000200fc */
[----:B01----:R-:W-:Y:S01]  /*f700*/  ENDCOLLECTIVE ;  /* 0x000000000000791b */ /* 0x003fe20003800000 */
.L_x_10601:
[----:B------:R-:W-:Y:S02]  /*f710*/  MOV R244, R241 ;  /* 0x000000f100f47202 */ /* 0x000fe40000000f00 */
[----:B------:R-:W-:-:S07]  /*f720*/  MOV R240, R231 ;  /* 0x000000e700f07202 */ /* 0x000fce0000000f00 */
[----:B------:R-:W-:Y:S05]  /*f730*/  WARPSYNC.COLLECTIVE R79, `(.L_x_10602) ;  /* 0x000000004f087348 */ /* 0x000fea0003c00000 */
[----:B------:R0:W1:Y:S02]  /*f740*/  SHFL.DOWN P1, R231, R244, R245, R252 ;  /* 0x080000f5f4e77389 */ /* 0x00006400000200fc */
[----:B01----:R-:W-:Y:S01]  /*f750*/  ENDCOLLECTIVE ;  /* 0x000000000000791b */ /* 0x003fe20003800000 */
.L_x_10602:
[----:B------:R-:W-:Y:S02]  /*f760*/  MOV R244, R242 ;  /* 0x000000f200f47202 */ /* 0x000fe40000000f00 */
[----:B------:R-:W-:-:S07]  /*f770*/  MOV R241, R231 ;  /* 0x000000e700f17202 */ /* 0x000fce0000000f00 */
[----:B------:R-:W-:Y:S05]  /*f780*/  WARPSYNC.COLLECTIVE R79, `(.L_x_10603) ;  /* 0x000000004f087348 */ /* 0x000fea0003c00000 */
[----:B------:R0:W1:Y:S02]  /*f790*/  SHFL.DOWN P1, R231, R244, R245, R252 ;  /* 0x080000f5f4e77389 */ /* 0x00006400000200fc */
[----:B01----:R-:W-:Y:S01]  /*f7a0*/  ENDCOLLECTIVE ;  /* 0x000000000000791b */ /* 0x003fe20003800000 */
.L_x_10603:
[----:B------:R-:W-:Y:S02]  /*f7b0*/  MOV R244, R243 ;  /* 0x000000f300f47202 */ /* 0x000fe40000000f00 */
[----:B------:R-:W-:-:S07]  /*f7c0*/  MOV R242, R231 ;  /* 0x000000e700f27202 */ /* 0x000fce0000000f00 */
[----:B------:R-:W-:Y:S05]  /*f7d0*/  WARPSYNC.COLLECTIVE R79, `(.L_x_10604) ;  /* 0x000000004f087348 */ /* 0x000fea0003c00000 */
[----:B------:R0:W1:Y:S02]  /*f7e0*/  SHFL.DOWN P1, R231, R244, R245, R252 ;  /* 0x080000f5f4e77389 */ /* 0x00006400000200fc */
[----:B01----:R-:W-:Y:S01]  /*f7f0*/  ENDCOLLECTIVE ;  /* 0x000000000000791b */ /* 0x003fe20003800000 */
.L_x_10604:
[----:B------:R-:W-:-:S07]  /*f800*/  MOV R243, R231 ;  /* 0x000000e700f37202 */ /* 0x000fce0000000f00 */
[----:B------:R-:W-:Y:S05]  /*f810*/  WARPSYNC.COLLECTIVE R79, `(.L_x_10605) ;  /* 0x000000004f087348 */ /* 0x000fea0003c00000 */
[----:B------:R0:W1:Y:S02]  /*f820*/  SHFL.IDX P3, R231, R78, R77, R76 ;  /* 0x0000004d4ee77389 */ /* 0x000064000006004c */
[----:B01----:R-:W-:Y:S01]  /*f830*/  ENDCOLLECTIVE ;  /* 0x000000000000791b */ /* 0x003fe20003800000 */
.L_x_10605:
[----:B------:R-:W-:Y:S02]  /*f840*/  MOV R78, R73 ;  /* 0x00000049004e7202 */ /* 0x000fe40000000f00 */
[----:B------:R-:W-:-:S07]  /*f850*/  MOV R252, R231 ;  /* 0x000000e700fc7202 */ /* 0x000fce0000000f00 */
[----:B------:R-:W-:Y:S05]  /*f860*/  WARPSYNC.COLLECTIVE R79, `(.L_x_10606) ;  /* 0x000000004f087348 */ /* 0x000fea0003c00000 */
[----:B------:R0:W1:Y:S02]  /*f870*/  SHFL.IDX P3, R231, R78, R77, R76 ;  /* 0x0000004d4ee77389 */ /* 0x000064000006004c */
[----:B01----:R-:W-:Y:S01]  /*f880*/  ENDCOLLECTIVE ;  /* 0x000000000000791b */ /* 0x003fe20003800000 */
.L_x_10606:
[----:B------:R-:W-:Y:S01]  /*f890*/  MOV R78, R74 ;  /* 0x0000004a004e7202 */ /* 0x000fe20000000f00 */
[-C--:B------:R-:W-:Y:S01]  /*f8a0*/  FMUL.FTZ R74, R73, R247.reuse ;  /* 0x000000f7494a7220 */ /* 0x080fe20000410000 */
[----:B------:R-:W-:Y:S01]  /*f8b0*/  FMUL.FTZ R247, R72, R247 ;  /* 0x000000f748f77220 */ /* 0x000fe20000410000 */
[----:B------:R-:W-:-:S07]  /*f8c0*/  MOV R245, R231 ;  /* 0x000000e700f57202 */ /* 0x000fce0000000f00 */
[----:B------:R-:W-:Y:S05]  /*f8d0*/  WARPSYNC.COLLECTIVE R79, `(.L_x_10607) ;  /* 0x000000004f087348 */ /* 0x000fea0003c00000 */
[----:B------:R0:W1:Y:S02]  /*f8e0*/  SHFL.IDX P3, R231, R78, R77, R76 ;  /* 0x0000004d4ee77389 */ /* 0x000064000006004c */
[----:B01----:R-:W-:Y:S01]  /*f8f0*/  ENDCOLLECTIVE ;  /* 0x000000000000791b */ /* 0x003fe20003800000 */
.L_x_10607:
[----:B------:R-:W-:Y:S02]  /*f900*/  MOV R78, R75 ;  /* 0x0000004b004e7202 */ /* 0x000fe40000000f00 */
[----:B------:R-:W-:-:S07]  /*f910*/  MOV R244, R231 ;  /* 0x000000e700f47202 */ /* 0x000fce0000000f00 */
[----:B------:R-:W-:Y:S05]  /*f920*/  WARPSYNC.COLLECTIVE R79, `(.L_x_10608) ;  /* 0x000000004f087348 */ /* 0x000fea0003c00000 */
[----:B------:R0:W1:Y:S02]  /*f930*/  SHFL.IDX P3, R231, R78, R77, R76 ;  /* 0x0000004d4ee77389 */ /* 0x000064000006004c */
[----:B01----:R-:W-:Y:S01]  /*f940*/  ENDCOLLECTIVE ;  /* 0x000000000000791b */ /* 0x003fe20003800000 */
.L_x_10608:
[----:B------:R-:W-:Y:S01]  /*f950*/  MOV R79, R231 ;  /* 0x000000e7004f7202 */ /* 0x000fe20000000f00 */
[----:B------:R-:W-:Y:S06]  /*f960*/  BRA `(.L_x_10609) ;  /* 0xffffff8400b07947 */ /* 0x000fec000383ffff */
.L_x_10610:
        /* <DEDUP_REMOVED lines=9> */
.L_x_18954:


//--------------------- .text._Z25selective_scan_bwd_kernelI32Selective_Scan_bwd_kernel_traitsILi64ELi16ELb1ELb0ELb1ELb1ELb1EN3c108BFloat16ENS1_7complexIfEEEEv12SSMParamsBwd --------------------------
	.section	.text._Z25selective_scan_bwd_kernelI32Selective_Scan_bwd_kernel_traitsILi64ELi16ELb1ELb0ELb1ELb1ELb1EN3c108BFloat16ENS1_7complexIfEEEEv12SSMParamsBwd,"ax",@progbits
	.align	128
        .global         _Z25selective_scan_bwd_kernelI32Selective_Scan_bwd_kernel_traitsILi64ELi16ELb1ELb0ELb1ELb1ELb1EN3c108BFloat16ENS1_7complexIfEEEEv12SSMParamsBwd
        .type           _Z25selective_scan_bwd_kernelI32Selective_Scan_bwd_kernel_traitsILi64ELi16ELb1ELb0ELb1ELb1ELb1EN3c108BFloat16ENS1_7complexIfEEEEv12SSMParamsBwd,@function
        .size           _Z25selective_scan_bwd_kernelI32Selective_Scan_bwd_kernel_traitsILi64ELi16ELb1ELb0ELb1ELb1ELb1EN3c108BFloat16ENS1_7complexIfEEEEv12SSMParamsBwd,(.L_x_18955 - _Z25selective_scan_bwd_kernelI32Selective_Scan_bwd_kernel_traitsILi64ELi16ELb1ELb0ELb1ELb1ELb1EN3c108BFloat16ENS1_7complexIfEEEEv12SSMParamsBwd)
        .other          _Z25selective_scan_bwd_kernelI32Selective_Scan_bwd_kernel_traitsILi64ELi16ELb1ELb0ELb1ELb1ELb1EN3c108BFloat16ENS1_7complexIfEEEEv12SSMParamsBwd,@"STO_CUDA_ENTRY STV_DEFAULT"
_Z25selective_scan_bwd_kernelI32Selective_Scan_bwd_kernel_traitsILi64ELi16ELb1ELb0ELb1ELb1ELb1EN3c108BFloat16ENS1_7complexIfEEEEv12SSMParamsBwd:
.text._Z25selective_scan_bwd_kernelI32Selective_Scan_bwd_kernel_traitsILi64ELi16ELb1ELb0ELb1ELb1ELb1EN3c108BFloat16ENS1_7complexIfEEEEv12SSMParamsBwd:
        /* <DEDUP_REMOVED lines=169> */
.L_x_10741:
        /* <DEDUP_REMOVED lines=16> */
[----:B------:R-:W-:-:S04]  /*0b90*/  IADD3 R0, R0, R111, RZ ;  /* 0x0000006f00007210 */ /* 0x000fc80007ffe0ff */
[----:B------:R-:W-:Y:S02]  /*0ba0*/  LEA R113, R0, R101, 0x4 ;  /* 0x0000006500717211 */ /* 0x000fe400078e20ff */
[----:B------:R-:W-:-:S03]  /*0bb0*/  MOV R15, UR52 ;  /* 0x00000034000f7c02 */ /* 0x000fc60008000f00 */
[----:B------:R-:W-:Y:S04]  /*0bc0*/  STL [R1+0x10], R113 ;  /* 0x0000107101007387 */ /* 0x000fe80000100800 */
[----:B---3--:R-:W-:Y:S04]  /*0bd0*/  STS.128 [R99], R8 ;  /* 0x0000000863007388 */ /* 0x008fe80000000c00 */
[----:B----4-:R0:W-:Y:S01]  /*0be0*/  STS.128 [R99+0x200], R16 ;  /* 0x0002001063007388 */ /* 0x0101e20000000c00 */
[----:B------:R-:W-:-:S03]  /*0bf0*/  NOP ;  /* 0x0000000000007918 */ /* 0x000fc60000000000 */
[----:B------:R-:W-:Y:S04]  /*0c00*/  LDS.128 R64, [R113] ;  /* 0x0000000071407984 */ /* 0x000fe80000000c00 */
[----:B------:R-:W-:Y:S01]  /*0c10*/  LDS.128 R60, [R113+0x10] ;  /* 0x00001000713c7984 */ /* 0x000fe20000000c00 */
[----:B------:R-:W-:Y:S06]  /*0c20*/  BAR.SYNC.DEFER_BLOCKING 0x0 ;  /* 0x0000000000007b1d */ /* 0x000fec0000010000 */
[----:B------:R-:W2:Y:S04]  /*0c30*/  LDG.E.128 R20, desc[UR28][R12.64] ;  /* 0x0000001c0c147981 */ /* 0x000ea8000c1e1d00 */
[----:B------:R-:W3:Y:S01]  /*0c40*/  LDG.E.128 R24, desc[UR28][R12.64+0x200] ;  /* 0x0002001c0c187981 */ /* 0x000ee2000c1e1d00 */
[----:B------:R-:W-:-:S03]  /*0c50*/  IMAD.WIDE R14, R100, 0x10, R14 ;  /* 0x00000010640e7825 */ /* 0x000fc600078e020e */
        /* <DEDUP_REMOVED lines=70> */
.L_x_10613:
[----:B------:R-:W-:Y:S05]  /*10c0*/  BSYNC B0 ;  /* 0x0000000000007941 */ /* 0x000fea0003800000 */
.L_x_10612:
        /* <DEDUP_REMOVED lines=36> */
.L_x_10615:
[----:B------:R-:W-:Y:S05]  /*1310*/  BSYNC B0 ;  /* 0x0000000000007941 */ /* 0x000fea0003800000 */
.L_x_10614:
        /* <DEDUP_REMOVED lines=37> */
.L_x_10617:
[----:B------:R-:W-:Y:S05]  /*1570*/  BSYNC B0 ;  /* 0x0000000000007941 */ /* 0x000fea0003800000 */
.L_x_10616:
        /* <DEDUP_REMOVED lines=37> */
.L_x_10619:
[----:B------:R-:W-:Y:S05]  /*17d0*/  BSYNC B0 ;  /* 0x0000000000007941 */ /* 0x000fea0003800000 */
.L_x_10618:
        /* <DEDUP_REMOVED lines=37> */
.L_x_10621:
[----:B------:R-:W-:Y:S05]  /*1a30*/  BSYNC B0 ;  /* 0x0000000000007941 */ /* 0x000fea0003800000 */
.L_x_10620:
        /* <DEDUP_REMOVED lines=37> */
.L_x_10623:
[----:B------:R-:W-:Y:S05]  /*1c90*/  BSYNC B0 ;  /* 0x0000000000007941 */ /* 0x000fea0003800000 */
.L_x_10622:
        /* <DEDUP_REMOVED lines=37> */
.L_x_10625:
[----:B------:R-:W-:Y:S05]  /*1ef0*/  BSYNC B0 ;  /* 0x0000000000007941 */ /* 0x000fea0003800000 */
.L_x_10624:
        /* <DEDUP_REMOVED lines=37> */
.L_x_10627:
[----:B------:R-:W-:Y:S05]  /*2150*/  BSYNC B0 ;  /* 0x0000000000007941 */ /* 0x000fea0003800000 */
.L_x_10626:
        /* <DEDUP_REMOVED lines=36> */
.L_x_10629:
[----:B------:R-:W-:Y:S05]  /*23a0*/  BSYNC B0 ;  /* 0x0000000000007941 */ /* 0x000fea0003800000 */
.L_x_10628:
        /* <DEDUP_REMOVED lines=34> */
.L_x_10631:
[----:B------:R-:W-:Y:S05]  /*25d0*/  BSYNC B0 ;  /* 0x0000000000007941 */ /* 0x000fea0003800000 */
.L_x_10630:
        /* <DEDUP_REMOVED lines=33> */
.L_x_10633:
[----:B------:R-:W-:Y:S05]  /*27f0*/  BSYNC B0 ;  /* 0x0000000000007941 */ /* 0x000fea0003800000 */
.L_x_10632:
        /* <DEDUP_REMOVED lines=33> */
.L_x_10635:
[----:B------:R-:W-:Y:S05]  /*2a10*/  BSYNC B0 ;  /* 0x0000000000007941 */ /* 0x000fea0003800000 */
.L_x_10634:
        /* <DEDUP_REMOVED lines=33> */
.L_x_10637:
[----:B------:R-:W-:Y:S05]  /*2c30*/  BSYNC B0 ;  /* 0x0000000000007941 */ /* 0x000fea0003800000 */
.L_x_10636:
        /* <DEDUP_REMOVED lines=33> */
.L_x_10639:
[----:B------:R-:W-:Y:S05]  /*2e50*/  BSYNC B0 ;  /* 0x0000000000007941 */ /* 0x000fea0003800000 */
.L_x_10638:
        /* <DEDUP_REMOVED lines=33> */
.L_x_10641:
[----:B------:R-:W-:Y:S05]  /*3070*/  BSYNC B0 ;  /* 0x0000000000007941 */ /* 0x000fea0003800000 */
.L_x_10640:
        /* <DEDUP_REMOVED lines=33> */
.L_x_10643:
[----:B------:R-:W-:Y:S05]  /*3290*/  BSYNC B0 ;  /* 0x0000000000007941 */ /* 0x000fea0003800000 */
.L_x_10642:
        /* <DEDUP_REMOVED lines=70> */
[----:B------:R-:W-:Y:S01]  /*3700*/  PRMT R21, R25, 0x7632, R21 ;  /* 0x0000763219157816 */ /* 0x000fe20000000015 */
[----:B-----5:R-:W-:Y:S01]  /*3710*/  FMUL.FTZ R28, R45, -1.4426950216293334961 ;  /* 0xbfb8aa3b2d1c7820 */ /* 0x020fe20000410000 */
[----:B------:R-:W-:Y:S01]  /*3720*/  SHF.L.U32 R68, R22, 0x10, RZ ;  /* 0x0000001016447819 */ /* 0x000fe200000006ff */
[----:B------:R-:W1:Y:S01]  /*3730*/  MUFU.EX2 R2, R2 ;  /* 0x0000000200027308 */ /* 0x000e620000000800 */
[----:B------:R-:W-:Y:S01]  /*3740*/  SHF.L.U32 R41, R8, 0x10, RZ ;  /* 0x0000001008297819 */ /* 0x000fe200000006ff */
[----:B------:R-:W-:Y:S01]  /*3750*/  UIMAD UR7, UR10, UR21, UR7 ;  /* 0x000000150a0772a4 */ /* 0x000fe2000f8e0207 */
[----:B------:R-:W-:Y:S01]  /*3760*/  SHF.L.U32 R79, R23, 0x10, RZ ;  /* 0x00000010174f7819 */ /* 0x000fe200000006ff */
[----:B------:R-:W-:Y:S01]  /*3770*/  UIMAD.WIDE.U32 UR18, UR10, UR20, UR18 ;  /* 0x000000140a1272a5 */ /* 0x000fe2000f8e0012 */
[----:B------:R-:W-:-:S02]  /*3780*/  SHF.L.U32 R29, R24, 0x10, RZ ;  /* 0x00000010181d7819 */ /* 0x000fc400000006ff */
[----:B------:R-:W-:Y:S01]  /*3790*/  PRMT R24, R24, 0x7632, R24 ;  /* 0x0000763218187816 */ /* 0x000fe20000000018 */
[----:B------:R-:W5:Y:S01]  /*37a0*/  MUFU.EX2 R30, R30 ;  /* 0x0000001e001e7308 */ /* 0x000f620000000800 */
[----:B0-----:R-:W-:Y:S01]  /*37b0*/  FADD.FTZ R0, R0, 1 ;  /* 0x3f80000000007421 */ /* 0x001fe20000010000 */
[----:B------:R-:W-:Y:S01]  /*37c0*/  FMUL.FTZ R37, R79, -1.4426950216293334961 ;  /* 0xbfb8aa3b4f257820 */ /* 0x000fe20000410000 */
[----:B------:R-:W-:Y:S01]  /*37d0*/  PRMT R54, R64, 0x7632, R54 ;  /* 0x0000763240367816 */ /* 0x000fe20000000036 */
[----:B------:R-:W-:Y:S01]  /*37e0*/  ULDC.64 UR20, c[0x0][0x3e8] ;  /* 0x0000fa0000147ab9 */ /* 0x000fe20000000a00 */
[C---:B------:R-:W-:Y:S01]  /*37f0*/  PRMT R23, R26.reuse, 0x7632, R23 ;  /* 0x000076321a177816 */ /* 0x040fe20000000017 */
[----:B------:R-:W-:Y:S01]  /*3800*/  UIADD3 UR17, UR19, UR7, URZ ;  /* 0x0000000713117290 */ /* 0x000fe2000fffe03f */
[----:B------:R-:W-:Y:S01]  /*3810*/  SHF.L.U32 R38, R26, 0x10, RZ ;  /* 0x000000101a267819 */ /* 0x000fe200000006ff */
[----:B------:R0:W2:Y:S01]  /*3820*/  MUFU.EX2 R35, R28 ;  /* 0x0000001c00237308 */ /* 0x0000a20000000800 */
[----:B-1----:R-:W-:Y:S01]  /*3830*/  FADD.FTZ R2, R2, 1 ;  /* 0x3f80000002027421 */ /* 0x002fe20000010000 */
[----:B------:R-:W-:Y:S01]  /*3840*/  PRMT R26, R11, 0x7632, R26 ;  /* 0x000076320b1a7816 */ /* 0x000fe2000000001a */
[----:B------:R-:W-:Y:S01]  /*3850*/  ULEA UR7, UP0, UR18, UR20, 0x1 ;  /* 0x0000001412077291 */ /* 0x000fe2000f80083f */
[----:B------:R-:W-:-:S02]  /*3860*/  SHF.L.U32 R22, R54, 0x10, RZ ;  /* 0x0000001036167819 */ /* 0x000fc400000006ff */
[----:B---3--:R-:W-:Y:S01]  /*3870*/  SHF.L.U32 R83, R4, 0x10, RZ ;  /* 0x0000001004537819 */ /* 0x008fe200000006ff */
[----:B------:R-:W-:Y:S01]  /*3880*/  ULEA.HI.X UR17, UR18, UR21, UR17, 0x1, UP0 ;  /* 0x0000001512117291 */ /* 0x000fe200080f0c11 */
[----:B------:R-:W1:Y:S01]  /*3890*/  MUFU.RCP R34, R0 ;  /* 0x0000000000227308 */ /* 0x000e620000001000 */
[----:B0-----:R-:W-:Y:S01]  /*38a0*/  PRMT R28, R9, 0x7632, R28 ;  /* 0x00007632091c7816 */ /* 0x001fe2000000001c */
[----:B-----5:R-:W-:Y:S01]  /*38b0*/  FADD.FTZ R20, R30, 1 ;  /* 0x3f8000001e147421 */ /* 0x020fe20000010000 */
[----:B------:R-:W-:Y:S01]  /*38c0*/  FMUL.FTZ R9, R68, -1.4426950216293334961 ;  /* 0xbfb8aa3b44097820 */ /* 0x000fe20000410000 */
[----:B------:R-:W-:Y:S01]  /*38d0*/  PRMT R30, R8, 0x7632, R30 ;  /* 0x00007632081e7816 */ /* 0x000fe2000000001e */
[----:B------:R-:W-:Y:S01]  /*38e0*/  ULDC.64 UR18, c[0x0][0x320] ;  /* 0x0000c80000127ab9 */ /* 0x000fe20000000a00 */
[----:B------:R-:W-:Y:S02]  /*38f0*/  PRMT R4, R23, 0x7632, R4 ;  /* 0x0000763217047816 */ /* 0x000fe40000000004 */
[----:B------:R0:W-:Y:S01]  /*3900*/  MUFU.EX2 R36, R33 ;  /* 0x0000002100247308 */ /* 0x0001e20000000800 */
[----:B--2---:R-:W-:Y:S01]  /*3910*/  FADD.FTZ R8, R35, 1 ;  /* 0x3f80000023087421 */ /* 0x004fe20000010000 */
[----:B------:R-:W-:-:S02]  /*3920*/  SHF.L.U32 R35, R24, 0x10, RZ ;  /* 0x0000001018237819 */ /* 0x000fc400000006ff */
[----:B------:R-:W-:Y:S02]  /*3930*/  SHF.L.U32 R24, R65, 0x10, RZ ;  /* 0x0000001041187819 */ /* 0x000fe400000006ff */
[----:B------:R-:W-:Y:S02]  /*3940*/  SHF.L.U32 R81, R4, 0x10, RZ ;  /* 0x0000001004517819 */ /* 0x000fe400000006ff */
[----:B------:R-:W2:Y:S01]  /*3950*/  MUFU.RCP R43, R2 ;  /* 0x00000002002b7308 */ /* 0x000ea20000001000 */
[----:B0-----:R-:W-:Y:S01]  /*3960*/  SHF.L.U32 R33, R25, 0x10, RZ ;  /* 0x0000001019217819 */ /* 0x001fe200000006ff */
[----:B-1----:R-:W-:Y:S01]  /*3970*/  FMUL.FTZ R0, R31, R34 ;  /* 0x000000221f007220 */ /* 0x002fe20000410000 */
[----:B------:R-:W-:Y:S02]  /*3980*/  PRMT R25, R10, 0x7632, R25 ;  /* 0x000076320a197816 */ /* 0x000fe40000000019 */
[----:B------:R-:W-:Y:S01]  /*3990*/  PRMT R50, R65, 0x7632, R50 ;  /* 0x0000763241327816 */ /* 0x000fe20000000032 */
[----:B------:R-:W-:Y:S01]  /*39a0*/  FMUL.FTZ R53, R29, R0 ;  /* 0x000000001d357220 */ /* 0x000fe20000410000 */
[----:B------:R-:W-:Y:S01]  /*39b0*/  PRMT R69, R66, 0x7632, R69 ;  /* 0x0000763242457816 */ /* 0x000fe20000000045 */
[----:B------:R0:W-:Y:S01]  /*39c0*/  MUFU.RCP R71, R20 ;  /* 0x0000001400477308 */ /* 0x0001e20000001000 */
[----:B------:R-:W-:-:S02]  /*39d0*/  SHF.L.U32 R70, R23, 0x10, RZ ;  /* 0x0000001017467819 */ /* 0x000fc400000006ff */
[C---:B------:R-:W-:Y:S01]  /*39e0*/  SHF.L.U32 R39, R27.reuse, 0x10, RZ ;  /* 0x000000101b277819 */ /* 0x040fe200000006ff */
[----:B------:R1:W-:Y:S01]  /*39f0*/  STL.S16 [R1+0x4], R69 ;  /* 0x0000044501007387 */ /* 0x0003e20000100600 */
[----:B------:R-:W-:Y:S02]  /*3a00*/  PRMT R27, R27, 0x7632, R27 ;  /* 0x000076321b1b7816 */ /* 0x000fe4000000001b */
[----:B------:R-:W-:Y:S01]  /*3a10*/  PRMT R86, R67, 0x7632, R86 ;  /* 0x0000763243567816 */ /* 0x000fe20000000056 */
[----:B------:R3:W5:Y:S01]  /*3a20*/  MUFU.EX2 R10, R9 ;  /* 0x00000009000a7308 */ /* 0x0007620000000800 */
[----:B0-----:R-:W-:Y:S01]  /*3a30*/  SHF.L.U32 R20, R64, 0x10, RZ ;  /* 0x0000001040147819 */ /* 0x001fe200000006ff */
[----:B--2---:R-:W-:Y:S01]  /*3a40*/  FMUL.FTZ R2, R32, R43 ;  /* 0x0000002b20027220 */ /* 0x004fe20000410000 */
[----:B------:R-:W-:Y:S01]  /*3a50*/  PRMT R4, R4, 0x7632, R4 ;  /* 0x0000763204047816 */ /* 0x000fe20000000004 */
[----:B------:R-:W-:Y:S01]  /*3a60*/  STL.S16 [R1], R86 ;  /* 0x0000005601007387 */ /* 0x000fe20000100600 */
[----:B------:R-:W-:Y:S01]  /*3a70*/  SHF.L.U32 R87, R5, 0x10, RZ ;  /* 0x0000001005577819 */ /* 0x000fe200000006ff */
[----:B------:R-:W-:Y:S01]  /*3a80*/  FMUL.FTZ R52, R35, R2 ;  /* 0x0000000223347220 */ /* 0x000fe20000410000 */
[----:B------:R-:W-:Y:S01]  /*3a90*/  PRMT R5, R5, 0x7632, R5 ;  /* 0x0000763205057816 */ /* 0x000fe20000000005 */
[----:B------:R0:W2:Y:S01]  /*3aa0*/  MUFU.RCP R76, R8 ;  /* 0x00000008004c7308 */ /* 0x0000a20000001000 */
[----:B---3--:R-:W-:Y:S01]  /*3ab0*/  FADD.FTZ R9, R36, 1 ;  /* 0x3f80000024097421 */ /* 0x008fe20000010000 */
[----:B------:R-:W-:-:S02]  /*3ac0*/  SHF.L.U32 R36, R21, 0x10, RZ ;  /* 0x0000001015247819 */ /* 0x000fc400000006ff */
[----:B------:R-:W-:Y:S02]  /*3ad0*/  SHF.L.U32 R107, R6, 0x10, RZ ;  /* 0x00000010066b7819 */ /* 0x000fe400000006ff */
[----:B------:R-:W-:Y:S02]  /*3ae0*/  PRMT R109, R7, 0x7632, R109 ;  /* 0x00007632076d7816 */ /* 0x000fe4000000006d */
[----:B------:R3:W-:Y:S01]  /*3af0*/  MUFU.EX2 R47, R37 ;  /* 0x00000025002f7308 */ /* 0x0007e20000000800 */
[----:B-----5:R-:W-:Y:S01]  /*3b00*/  FADD.FTZ R10, R10, 1 ;  /* 0x3f8000000a0a7421 */ /* 0x020fe20000010000 */
[----:B0-----:R-:W-:Y:S01]  /*3b10*/  FADD.FTZ R8, -R34, 1 ;  /* 0x3f80000022087421 */ /* 0x001fe20000010100 */
[----:B------:R-:W-:Y:S02]  /*3b20*/  SHF.L.U32 R30, R30, 0x10, RZ ;  /* 0x000000101e1e7819 */ /* 0x000fe400000006ff */
[----:B------:R-:W-:Y:S01]  /*3b30*/  SHF.L.U32 R28, R28, 0x10, RZ ;  /* 0x000000101c1c7819 */ /* 0x000fe200000006ff */
[----:B------:R-:W-:Y:S01]  /*3b40*/  FFMA.FTZ R72, R31, R8, 1 ;  /* 0x3f8000001f487423 */ /* 0x000fe20000010008 */
[----:B------:R-:W-:Y:S01]  /*3b50*/  FMUL.FTZ R8, R81, -1.4426950216293334961 ;  /* 0xbfb8aa3b51087820 */ /* 0x000fe20000410000 */
[----:B------:R0:W5:Y:S01]  /*3b60*/  MUFU.RCP R73, R9 ;  /* 0x0000000900497308 */ /* 0x0001620000001000 */
[----:B---3--:R-:W-:Y:S01]  /*3b70*/  SHF.L.U32 R37, R11, 0x10, RZ ;  /* 0x000000100b257819 */ /* 0x008fe200000006ff */
[----:B------:R-:W-:Y:S01]  /*3b80*/  FFMA.FTZ R11, R53, R20, R48 ;  /* 0x00000014350b7223 */ /* 0x000fe20000010030 */
[----:B------:R-:W-:Y:S01]  /*3b90*/  FMUL.FTZ R20, R44, R71 ;  /* 0x000000472c147220 */ /* 0x000fe20000410000 */
[----:B--2---:R-:W-:Y:S01]  /*3ba0*/  FMUL.FTZ R21, R45, R76 ;  /* 0x0000004c2d157220 */ /* 0x004fe20000410000 */
[----:B------:R-:W-:Y:S01]  /*3bb0*/  SHF.L.U32 R25, R25, 0x10, RZ ;  /* 0x0000001019197819 */ /* 0x000fe200000006ff */
[----:B------:R-:W-:Y:S01]  /*3bc0*/  FFMA.FTZ R22, R52, R22, R11 ;  /* 0x0000001634167223 */ /* 0x000fe2000001000b */
[----:B------:R-:W-:Y:S01]  /*3bd0*/  FMUL.FTZ R51, R33, R20 ;  /* 0x0000001421337220 */ /* 0x000fe20000410000 */
[----:B------:R2:W3:Y:S01]  /*3be0*/  MUFU.RCP R77, R10 ;  /* 0x0000000a004d7308 */ /* 0x0004e20000001000 */
[----:B------:R-:W-:Y:S01]  /*3bf0*/  FMUL.FTZ R11, R83, -1.4426950216293334961 ;  /* 0xbfb8aa3b530b7820 */ /* 0x000fe20000410000 */
[----:B------:R-:W-:Y:S01]  /*3c00*/  FMUL.FTZ R49, R36, R21 ;  /* 0x0000001524317220 */ /* 0x000fe20000410000 */
[----:B------:R-:W-:Y:S01]  /*3c10*/  FFMA.FTZ R22, R51, R24, R22 ;  /* 0x0000001833167223 */ /* 0x000fe20000010016 */
[----:B------:R-:W-:Y:S01]  /*3c20*/  SHF.L.U32 R24, R50, 0x10, RZ ;  /* 0x0000001032187819 */ /* 0x000fe200000006ff */
[----:B0-----:R-:W-:Y:S01]  /*3c30*/  FADD.FTZ R9, -R71, 1 ;  /* 0x3f80000047097421 */ /* 0x001fe20000010100 */
[----:B------:R-:W-:-:S02]  /*3c40*/  SHF.L.U32 R26, R26, 0x10, RZ ;  /* 0x000000101a1a7819 */ /* 0x000fc400000006ff */
[----:B------:R-:W0:Y:S01]  /*3c50*/  MUFU.EX2 R85, R11 ;  /* 0x0000000b00557308 */ /* 0x000e220000000800 */
[----:B------:R-:W-:Y:S01]  /*3c60*/  FFMA.FTZ R31, R49, R24, R22 ;  /* 0x00000018311f7223 */ /* 0x000fe20000010016 */
[----:B-----5:R-:W-:Y:S01]  /*3c70*/  FMUL.FTZ R22, R46, R73 ;  /* 0x000000492e167220 */ /* 0x020fe20000410000 */
[----:B------:R-:W-:Y:S01]  /*3c80*/  SHF.L.U32 R24, R66, 0x10, RZ ;  /* 0x0000001042187819 */ /* 0x000fe200000006ff */
[----:B------:R-:W-:Y:S01]  /*3c90*/  FFMA.FTZ R74, R44, R9, 1 ;  /* 0x3f8000002c4a7423 */ /* 0x000fe20000010009 */
[----:B------:R-:W-:Y:S01]  /*3ca0*/  FADD.FTZ R9, -R73, 1 ;  /* 0x3f80000049097421 */ /* 0x000fe20000010100 */
[----:B------:R-:W-:Y:S01]  /*3cb0*/  FMUL.FTZ R48, R38, R22 ;  /* 0x0000001626307220 */ /* 0x000fe20000410000 */
[----:B--2---:R-:W-:Y:S01]  /*3cc0*/  FADD.FTZ R10, R47, 1 ;  /* 0x3f8000002f0a7421 */ /* 0x004fe20000010000 */
[----:B------:R2:W5:Y:S01]  /*3cd0*/  MUFU.EX2 R11, R8 ;  /* 0x00000008000b7308 */ /* 0x0005620000000800 */
[----:B---3--:R-:W-:Y:S01]  /*3ce0*/  FMUL.FTZ R23, R68, R77 ;  /* 0x0000004d44177220 */ /* 0x008fe20000410000 */
[----:B------:R-:W-:Y:S01]  /*3cf0*/  FFMA.FTZ R24, R48, R24, R31 ;  /* 0x0000001830187223 */ /* 0x000fe2000001001f */
[----:B------:R-:W-:Y:S01]  /*3d00*/  FFMA.FTZ R75, R46, R9, 1 ;  /* 0x3f8000002e4b7423 */ /* 0x000fe20000010009 */
[----:B------:R-:W-:Y:S01]  /*3d10*/  SHF.L.U32 R31, R69, 0x10, RZ ;  /* 0x00000010451f7819 */ /* 0x000fe200000006ff */
[----:B------:R-:W-:Y:S01]  /*3d20*/  FADD.FTZ R9, -R43, 1 ;  /* 0x3f8000002b097421 */ /* 0x000fe20000010100 */
[----:B------:R-:W-:Y:S01]  /*3d30*/  FMUL.FTZ R47, R70, R23 ;  /* 0x00000017462f7220 */ /* 0x000fe20000410000 */
[----:B------:R-:W-:Y:S01]  /*3d40*/  FMUL.FTZ R44, R87, -1.4426950216293334961 ;  /* 0xbfb8aa3b572c7820 */ /* 0x000fe20000410000 */
[----:B------:R-:W3:Y:S01]  /*3d50*/  MUFU.RCP R80, R10 ;  /* 0x0000000a00507308 */ /* 0x000ee20000001000 */
[----:B--2---:R-:W-:Y:S01]  /*3d60*/  FADD.FTZ R8, -R76, 1 ;  /* 0x3f8000004c087421 */ /* 0x004fe20000010100 */
[----:B-1----:R-:W-:Y:S01]  /*3d70*/  FFMA.FTZ R69, R32, R9, 1 ;  /* 0x3f80000020457423 */ /* 0x002fe20000010009 */
[----:B0-----:R-:W-:Y:S01]  /*3d80*/  FADD.FTZ R85, R85, 1 ;  /* 0x3f80000055557421 */ /* 0x001fe20000010000 */
[----:B------:R-:W-:Y:S01]  /*3d90*/  SHF.L.U32 R32, R67, 0x10, RZ ;  /* 0x0000001043207819 */ /* 0x000fe200000006ff */
[----:B------:R-:W-:Y:S01]  /*3da0*/  FFMA.FTZ R78, R45, R8, 1 ;  /* 0x3f8000002d4e7423 */ /* 0x000fe20000010008 */
[----:B------:R-:W-:Y:S01]  /*3db0*/  FFMA.FTZ R45, R47, R31, R24 ;  /* 0x0000001f2f2d7223 */ /* 0x000fe20000010018 */
[----:B------:R-:W-:Y:S01]  /*3dc0*/  PRMT R222, R60, 0x7632, R222 ;  /* 0x000076323cde7816 */ /* 0x000fe200000000de */
[----:B------:R0:W1:Y:S01]  /*3dd0*/  MUFU.RCP R104, R85 ;  /* 0x0000005500687308 */ /* 0x0000620000001000 */
[----:B-----5:R-:W-:Y:S01]  /*3de0*/  FADD.FTZ R31, R11, 1 ;  /* 0x3f8000000b1f7421 */ /* 0x020fe20000010000 */
[----:B------:R-:W-:-:S02]  /*3df0*/  PRMT R221, R61, 0x7632, R221 ;  /* 0x000076323ddd7816 */ /* 0x000fc400000000dd */
[----:B------:R-:W-:-:S04]  /*3e00*/  ISETP.NE.U32.AND P0, PT, RZ, UR18, PT ;  /* 0x00000012ff007c0c */ /* 0x000fc8000bf05070 */
[----:B------:R2:W-:Y:S01]  /*3e10*/  MUFU.RCP R84, R31 ;  /* 0x0000001f00547308 */ /* 0x0005e20000001000 */
[----:B---3--:R-:W-:Y:S01]  /*3e20*/  FADD.FTZ R24, -R80, 1 ;  /* 0x3f80000050187421 */ /* 0x008fe20000010100 */
[----:B0-----:R-:W-:Y:S02]  /*3e30*/  SHF.L.U32 R85, R5, 0x10, RZ ;  /* 0x0000001005557819 */ /* 0x001fe400000006ff */
[----:B------:R-:W-:Y:S01]  /*3e40*/  ISETP.NE.AND.EX P0, PT, RZ, UR19, PT, P0 ;  /* 0x00000013ff007c0c */ /* 0x000fe2000bf05300 */
[C---:B------:R-:W-:Y:S01]  /*3e50*/  FFMA.FTZ R82, R79.reuse, R24, 1 ;  /* 0x3f8000004f527423 */ /* 0x040fe20000010018 */
[----:B------:R-:W-:Y:S01]  /*3e60*/  FMUL.FTZ R24, R79, R80 ;  /* 0x000000504f187220 */ /* 0x000fe20000410000 */
[----:B------:R-:W-:Y:S01]  /*3e70*/  SHF.L.U32 R79, R4, 0x10, RZ ;  /* 0x00000010044f7819 */ /* 0x000fe200000006ff */
[----:B------:R-:W0:Y:S01]  /*3e80*/  MUFU.EX2 R103, R44 ;  /* 0x0000002c00677308 */ /* 0x000e220000000800 */
[----:B-1----:R-:W-:Y:S01]  /*3e90*/  FADD.FTZ R4, -R104, 1 ;  /* 0x3f80000068047421 */ /* 0x002fe20000010100 */
[----:B------:R-:W-:Y:S01]  /*3ea0*/  FMUL.FTZ R46, R39, R24 ;  /* 0x00000018272e7220 */ /* 0x000fe20000410000 */
[----:B--2---:R-:W-:Y:S01]  /*3eb0*/  SHF.L.U32 R31, R60, 0x10, RZ ;  /* 0x000000103c1f7819 */ /* 0x004fe200000006ff */
[----:B------:R-:W-:Y:S01]  /*3ec0*/  FMUL.FTZ R105, R85, -1.4426950216293334961 ;  /* 0xbfb8aa3b55697820 */ /* 0x000fe20000410000 */
[----:B------:R-:W-:Y:S01]  /*3ed0*/  FFMA.FTZ R106, R83, R4, 1 ;  /* 0x3f800000536a7423 */ /* 0x000fe20000010004 */
[----:B------:R-:W-:-:S04]  /*3ee0*/  FFMA.FTZ R32, R46, R32, R45 ;  /* 0x000000202e207223 */ /* 0x000fc8000001002d */
[----:B------:R-:W1:Y:S01]  /*3ef0*/  MUFU.EX2 R105, R105 ;  /* 0x0000006900697308 */ /* 0x000e620000000800 */
[----:B0-----:R-:W-:Y:S01]  /*3f00*/  FADD.FTZ R103, R103, 1 ;  /* 0x3f80000067677421 */ /* 0x001fe20000010000 */
[----:B-1----:R-:W-:Y:S01]  /*3f10*/  FADD.FTZ R105, R105, 1 ;  /* 0x3f80000069697421 */ /* 0x002fe20000010000 */
[----:B----4-:R0:W-:Y:S04]  /*3f20*/  STS.128 [R99], R12 ;  /* 0x0000000c63007388 */ /* 0x0101e80000000c00 */
[----:B------:R1:W-:Y:S01]  /*3f30*/  STS.128 [R99+0x200], R16 ;  /* 0x0002001063007388 */ /* 0x0003e20000000c00 */
[----:B------:R-:W-:-:S03]  /*3f40*/  NOP ;  /* 0x0000000000007918 */ /* 0x000fc60000000000 */
[----:B------:R-:W2:Y:S01]  /*3f50*/  LDS.128 R8, [R113] ;  /* 0x0000000071087984 */ /* 0x000ea20000000c00 */
[----:B0-----:R-:W-:Y:S01]  /*3f60*/  FADD.FTZ R13, -R77, 1 ;  /* 0x3f8000004d0d7421 */ /* 0x001fe20000010100 */
[----:B------:R-:W-:Y:S01]  /*3f70*/  FMUL.FTZ R14, R107, -1.4426950216293334961 ;  /* 0xbfb8aa3b6b0e7820 */ /* 0x000fe20000410000 */
[----:B------:R-:W-:Y:S02]  /*3f80*/  FADD.FTZ R12, -R84, 1 ;  /* 0x3f800000540c7421 */ /* 0x000fe40000010100 */
[----:B------:R-:W-:Y:S01]  /*3f90*/  FFMA.FTZ R15, R68, R13, 1 ;  /* 0x3f800000440f7423 */ /* 0x000fe2000001000d */
[----:B------:R-:W-:Y:S01]  /*3fa0*/  SHF.L.U32 R13, R27, 0x10, RZ ;  /* 0x000000101b0d7819 */ /* 0x000fe200000006ff */
[----:B-1----:R-:W-:Y:S01]  /*3fb0*/  FMUL.FTZ R16, R81, R84 ;  /* 0x0000005451107220 */ /* 0x002fe20000410000 */
[----:B------:R-:W-:Y:S01]  /*3fc0*/  SHF.L.U32 R18, R86, 0x10, RZ ;  /* 0x0000001056127819 */ /* 0x000fe200000006ff */
[----:B------:R-:W0:Y:S01]  /*3fd0*/  MUFU.EX2 R108, R14 ;  /* 0x0000000e006c7308 */ /* 0x000e220000000800 */
[----:B------:R-:W-:Y:S01]  /*3fe0*/  SHF.L.U32 R17, R7, 0x10, RZ ;  /* 0x0000001007117819 */ /* 0x000fe200000006ff */
[----:B------:R-:W-:Y:S01]  /*3ff0*/  FMUL.FTZ R45, R13, R16 ;  /* 0x000000100d2d7220 */ /* 0x000fe20000410000 */
[----:B------:R-:W-:Y:S01]  /*4000*/  FFMA.FTZ R86, R81, R12, 1 ;  /* 0x3f80000051567423 */ /* 0x000fe2000001000c */
[----:B------:R-:W-:-:S02]  /*4010*/  FMUL.FTZ R12, R79, -1.4426950216293334961 ;  /* 0xbfb8aa3b4f0c7820 */ /* 0x000fc40000410000 */
[--C-:B------:R-:W-:Y:S01]  /*4020*/  FFMA.FTZ R27, R45, R18, R32.reuse ;  /* 0x000000122d1b7223 */ /* 0x100fe20000010020 */
[----:B------:R-:W-:Y:S01]  /*4030*/  PRMT R32, R6, 0x7632, R32 ;  /* 0x0000763206207816 */ /* 0x000fe20000000020 */
[----:B------:R-:W-:Y:S01]  /*4040*/  FMUL.FTZ R18, R83, R104 ;  /* 0x0000006853127220 */ /* 0x000fe20000410000 */
[----:B------:R-:W1:Y:S01]  /*4050*/  LDS.128 R4, [R113+0x10] ;  /* 0x0000100071047984 */ /* 0x000e620000000c00 */
[----:B------:R-:W-:Y:S01]  /*4060*/  FMUL.FTZ R19, R17, -1.4426950216293334961 ;  /* 0xbfb8aa3b11137820 */ /* 0x000fe20000410000 */
[----:B------:R-:W3:Y:S01]  /*4070*/  MUFU.EX2 R81, R12 ;  /* 0x0000000c00517308 */ /* 0x000ee20000000800 */
[----:B------:R-:W-:Y:S01]  /*4080*/  FMUL.FTZ R44, R41, R18 ;  /* 0x00000012292c7220 */ /* 0x000fe20000410000 */
[----:B------:R-:W-:-:S03]  /*4090*/  SHF.L.U32 R32, R32, 0x10, RZ ;  /* 0x0000001020207819 */ /* 0x000fc600000006ff */
[----:B------:R-:W-:Y:S01]  /*40a0*/  FFMA.FTZ R112, R44, R31, R27 ;  /* 0x0000001f2c707223 */ /* 0x000fe2000001001b */
[----:B0-----:R-:W-:Y:S01]  /*40b0*/  FADD.FTZ R108, R108, 1 ;  /* 0x3f8000006c6c7421 */ /* 0x001fe20000010000 */
[----:B------:R-:W-:Y:S01]  /*40c0*/  FMUL.FTZ R83, R32, -1.4426950216293334961 ;  /* 0xbfb8aa3b20537820 */ /* 0x000fe20000410000 */
[----:B------:R0:W4:Y:S01]  /*40d0*/  MUFU.EX2 R110, R19 ;  /* 0x00000013006e7308 */ /* 0x0001220000000800 */
[----:B--2---:R-:W-:-:S07]  /*40e0*/  SHF.L.U32 R27, R9, 0x10, RZ ;  /* 0x00000010091b7819 */ /* 0x004fce00000006ff */
[----:B------:R-:W2:Y:S01]  /*40f0*/  MUFU.EX2 R83, R83 ;  /* 0x0000005300537308 */ /* 0x000ea20000000800 */
[----:B0-----:R-:W-:Y:S01]  /*4100*/  SHF.L.U32 R19, R8, 0x10, RZ ;  /* 0x0000001008137819 */ /* 0x001fe200000006ff */
[----:B---3--:R-:W-:Y:S01]  /*4110*/  FADD.FTZ R81, R81, 1 ;  /* 0x3f80000051517421 */ /* 0x008fe20000010000 */
[----:B------:R-:W-:Y:S02]  /*4120*/  PRMT R68, R9, 0x7632, R68 ;  /* 0x0000763209447816 */ /* 0x000fe40000000044 */
[C---:B------:R-:W-:Y:S01]  /*4130*/  PRMT R12, R10.reuse, 0x7632, R12 ;  /* 0x000076320a0c7816 */ /* 0x040fe2000000000c */
[----:B------:R-:W-:Y:S01]  /*4140*/  FMUL.FTZ R9, R29, R19 ;  /* 0x000000131d097220 */ /* 0x000fe20000410000 */
[----:B------:R-:W-:Y:S01]  /*4150*/  SHF.L.U32 R29, R10, 0x10, RZ ;  /* 0x000000100a1d7819 */ /* 0x000fe200000006ff */
[----:B------:R-:W-:Y:S01]  /*4160*/  FMUL.FTZ R10, R33, R27 ;  /* 0x0000001b210a7220 */ /* 0x000fe20000410000 */
[----:B------:R-:W-:Y:S01]  /*4170*/  PRMT R8, R8, 0x7632, R8 ;  /* 0x0000763208087816 */ /* 0x000fe20000000008 */
[----:B------:R-:W-:Y:S01]  /*4180*/  FMUL.FTZ R9, R34, R9 ;  /* 0x0000000922097220 */ /* 0x000fe20000410000 */
[----:B------:R-:W-:Y:S01]  /*4190*/  SHF.L.U32 R34, R109, 0x10, RZ ;  /* 0x000000106d227819 */ /* 0x000fe200000006ff */
[----:B------:R-:W-:Y:S01]  /*41a0*/  FMUL.FTZ R71, R71, R10 ;  /* 0x0000000a47477220 */ /* 0x000fe20000410000 */
[----:B------:R-:W-:Y:S01]  /*41b0*/  PRMT R14, R11, 0x7632, R14 ;  /* 0x000076320b0e7816 */ /* 0x000fe2000000000e */
[----:B------:R-:W-:Y:S01]  /*41c0*/  FMUL.FTZ R38, R38, R29 ;  /* 0x0000001d26267220 */ /* 0x000fe20000410000 */
[----:B------:R-:W-:Y:S01]  /*41d0*/  SHF.L.U32 R33, R8, 0x10, RZ ;  /* 0x0000001008217819 */ /* 0x000fe200000006ff */
[----:B------:R-:W-:Y:S01]  /*41e0*/  FMUL.FTZ R8, R9, R72 ;  /* 0x0000004809087220 */ /* 0x000fe20000410000 */
[----:B------:R-:W-:Y:S01]  /*41f0*/  FMUL.FTZ R109, R34, -1.4426950216293334961 ;  /* 0xbfb8aa3b226d7820 */ /* 0x000fe20000410000 */
[----:B------:R-:W-:Y:S01]  /*4200*/  FMUL.FTZ R9, R71, R74 ;  /* 0x0000004a47097220 */ /* 0x000fe20000410000 */
[----:B------:R-:W-:Y:S01]  /*4210*/  SHF.L.U32 R71, R14, 0x10, RZ ;  /* 0x000000100e477819 */ /* 0x000fe200000006ff */
[----:B------:R-:W-:Y:S01]  /*4220*/  MUFU.RCP R108, R108 ;  /* 0x0000006c006c7308 */ /* 0x000fe20000001000 */
[----:B------:R-:W-:Y:S01]  /*4230*/  FMUL.FTZ R10, R35, R33 ;  /* 0x00000021230a7220 */ /* 0x000fe20000410000 */
[----:B------:R-:W-:Y:S01]  /*4240*/  SHF.L.U32 R35, R12, 0x10, RZ ;  /* 0x000000100c237819 */ /* 0x000fe200000006ff */
[----:B------:R-:W-:Y:S01]  /*4250*/  FMUL.FTZ R38, R73, R38 ;  /* 0x0000002649267220 */ /* 0x000fe20000410000 */
[----:B------:R-:W-:Y:S01]  /*4260*/  FMUL.FTZ R13, R13, R71 ;  /* 0x000000470d0d7220 */ /* 0x000fe20000410000 */
[----:B----4-:R-:W-:Y:S01]  /*4270*/  FADD.FTZ R110, R110, 1 ;  /* 0x3f8000006e6e7421 */ /* 0x010fe20000010000 */
[----:B------:R-:W-:Y:S01]  /*4280*/  SHF.L.U32 R68, R68, 0x10, RZ ;  /* 0x0000001044447819 */ /* 0x000fe200000006ff */
[----:B------:R-:W-:Y:S01]  /*4290*/  FMUL.FTZ R70, R70, R35 ;  /* 0x0000002346467220 */ /* 0x000fe20000410000 */
[----:B------:R-:W0:Y:S01]  /*42a0*/  MUFU.EX2 R109, R109 ;  /* 0x0000006d006d7308 */ /* 0x000e220000000800 */
[----:B------:R-:W-:Y:S01]  /*42b0*/  FMUL.FTZ R13, R84, R13 ;  /* 0x0000000d540d7220 */ /* 0x000fe20000410000 */
[----:B------:R-:W-:Y:S01]  /*42c0*/  FMUL.FTZ R38, R38, R75 ;  /* 0x0000004b26267220 */ /* 0x000fe20000410000 */
[C---:B-1----:R-:W-:Y:S01]  /*42d0*/  SHF.L.U32 R75, R6.reuse, 0x10, RZ ;  /* 0x00000010064b7819 */ /* 0x042fe200000006ff */
[----:B------:R-:W-:Y:S01]  /*42e0*/  FMUL.FTZ R10, R43, R10 ;  /* 0x0000000a2b0a7220 */ /* 0x000fe20000410000 */
[----:B------:R-:W-:Y:S01]  /*42f0*/  FMUL.FTZ R86, R13, R86 ;  /* 0x000000560d567220 */ /* 0x000fe20000410000 */
[----:B------:R-:W-:Y:S01]  /*4300*/  PRMT R13, R6, 0x7632, R13 ;  /* 0x00007632060d7816 */ /* 0x000fe2000000000d */
[----:B------:R-:W-:Y:S01]  /*4310*/  FMUL.FTZ R70, R77, R70 ;  /* 0x000000464d467220 */ /* 0x000fe20000410000 */
[----:B------:R-:W1:Y:S01]  /*4320*/  MUFU.RCP R12, R103 ;  /* 0x00000067000c7308 */ /* 0x000e620000001000 */
[----:B------:R-:W-:Y:S01]  /*4330*/  SHF.L.U32 R31, R11, 0x10, RZ ;  /* 0x000000100b1f7819 */ /* 0x000fe200000006ff */
[----:B------:R-:W-:Y:S01]  /*4340*/  FMUL.FTZ R11, R36, R68 ;  /* 0x00000044240b7220 */ /* 0x000fe20000410000 */
[----:B------:R-:W-:Y:S01]  /*4350*/  SHF.L.U32 R73, R5, 0x10, RZ ;  /* 0x0000001005497819 */ /* 0x000fe200000006ff */
[----:B------:R-:W-:Y:S01]  /*4360*/  FMUL.FTZ R69, R10, R69 ;  /* 0x000000450a457220 */ /* 0x000fe20000410000 */
[----:B------:R-:W-:Y:S01]  /*4370*/  FMUL.FTZ R15, R70, R15 ;  /* 0x0000000f460f7220 */ /* 0x000fe20000410000 */
[----:B------:R-:W-:Y:S01]  /*4380*/  FMUL.FTZ R39, R39, R31 ;  /* 0x0000001f27277220 */ /* 0x000fe20000410000 */
[----:B------:R-:W-:Y:S01]  /*4390*/  SHF.L.U32 R70, R4, 0x10, RZ ;  /* 0x0000001004467819 */ /* 0x000fe200000006ff */
[----:B------:R-:W3:Y:S01]  /*43a0*/  MUFU.RCP R6, R81 ;  /* 0x0000005100067308 */ /* 0x000ee20000001000 */
[----:B------:R-:W-:Y:S01]  /*43b0*/  PRMT R10, R5, 0x7632, R10 ;  /* 0x00007632050a7816 */ /* 0x000fe2000000000a */
[----:B--2---:R-:W-:Y:S01]  /*43c0*/  FADD.FTZ R83, R83, 1 ;  /* 0x3f80000053537421 */ /* 0x004fe20000010000 */
[----:B0-----:R-:W-:Y:S01]  /*43d0*/  FADD.FTZ R109, R109, 1 ;  /* 0x3f8000006d6d7421 */ /* 0x001fe20000010000 */
[----:B------:R-:W-:Y:S01]  /*43e0*/  FMUL.FTZ R5, R42, R73 ;  /* 0x000000492a057220 */ /* 0x000fe20000410000 */
[----:B------:R-:W-:Y:S01]  /*43f0*/  FADD.FTZ R72, -R108, 1 ;  /* 0x3f8000006c487421 */ /* 0x000fe20000010100 */
[----:B------:R-:W-:Y:S01]  /*4400*/  PRMT R4, R4, 0x7632, R4 ;  /* 0x0000763204047816 */ /* 0x000fe20000000004 */
[----:B------:R-:W-:Y:S01]  /*4410*/  FMUL.FTZ R39, R80, R39 ;  /* 0x0000002750277220 */ /* 0x000fe20000410000 */
[----:B------:R-:W0:Y:S01]  /*4420*/  MUFU.RCP R110, R110 ;  /* 0x0000006e006e7308 */ /* 0x000e220000001000 */
[----:B------:R-:W-:Y:S01]  /*4430*/  PRMT R77, R7, 0x7632, R77 ;  /* 0x00007632074d7816 */ /* 0x000fe2000000004d */
[----:B------:R-:W-:Y:S01]  /*4440*/  FMUL.FTZ R41, R41, R70 ;  /* 0x0000004629297220 */ /* 0x000fe20000410000 */
[----:B------:R-:W-:Y:S01]  /*4450*/  SHF.L.U32 R80, R7, 0x10, RZ ;  /* 0x0000001007507819 */ /* 0x000fe200000006ff */
[----:B-1----:R-:W-:Y:S01]  /*4460*/  FMUL.FTZ R7, R12, R5 ;  /* 0x000000050c077220 */ /* 0x002fe20000410000 */
[C---:B------:R-:W-:Y:S01]  /*4470*/  FFMA.FTZ R43, R107.reuse, R72, 1 ;  /* 0x3f8000006b2b7423 */ /* 0x040fe20000010048 */
[----:B------:R-:W-:Y:S01]  /*4480*/  FMUL.FTZ R5, R40, R75 ;  /* 0x0000004b28057220 */ /* 0x000fe20000410000 */
[----:B------:R-:W-:Y:S01]  /*4490*/  SHF.L.U32 R72, R4, 0x10, RZ ;  /* 0x0000001004487819 */ /* 0x000fe200000006ff */
[----:B------:R-:W1:Y:S01]  /*44a0*/  MUFU.RCP R36, R105 ;  /* 0x0000006900247308 */ /* 0x000e620000001000 */
[----:B------:R-:W-:Y:S01]  /*44b0*/  FADD.FTZ R14, -R12, 1 ;  /* 0x3f8000000c0e7421 */ /* 0x000fe20000010100 */
[----:B------:R-:W-:Y:S01]  /*44c0*/  FMUL.FTZ R41, R104, R41 ;  /* 0x0000002968297220 */ /* 0x000fe20000410000 */
[----:B------:R-:W-:Y:S01]  /*44d0*/  FMUL.FTZ R107, R107, R108 ;  /* 0x0000006c6b6b7220 */ /* 0x000fe20000410000 */
[----:B------:R-:W-:Y:S01]  /*44e0*/  FMUL.FTZ R108, R108, R5 ;  /* 0x000000056c6c7220 */ /* 0x000fe20000410000 */
[----:B---3--:R-:W-:Y:S01]  /*44f0*/  FADD.FTZ R4, -R6, 1 ;  /* 0x3f80000006047421 */ /* 0x008fe20000010100 */
[C---:B------:R-:W-:Y:S01]  /*4500*/  FFMA.FTZ R14, R87.reuse, R14, 1 ;  /* 0x3f800000570e7423 */ /* 0x040fe2000001000e */
[----:B------:R-:W-:Y:S01]  /*4510*/  FMUL.FTZ R5, R30, R72 ;  /* 0x000000481e057220 */ /* 0x000fe20000410000 */
[----:B------:R-:W2:Y:S01]  /*4520*/  MUFU.RCP R83, R83 ;  /* 0x0000005300537308 */ /* 0x000ea20000001000 */
[----:B------:R-:W-:Y:S01]  /*4530*/  FMUL.FTZ R11, R76, R11 ;  /* 0x0000000b4c0b7220 */ /* 0x000fe20000410000 */
[----:B------:R-:W-:Y:S01]  /*4540*/  FMUL.FTZ R87, R87, R12 ;  /* 0x0000000c57577220 */ /* 0x000fe20000410000 */
[----:B------:R-:W-:Y:S01]  /*4550*/  SHF.L.U32 R74, R10, 0x10, RZ ;  /* 0x000000100a4a7819 */ /* 0x000fe200000006ff */
[----:B------:R-:W-:Y:S01]  /*4560*/  FMUL.FTZ R12, R41, R106 ;  /* 0x0000006a290c7220 */ /* 0x000fe20000410000 */
[----:B------:R-:W-:Y:S01]  /*4570*/  FFMA.FTZ R4, R79, R4, 1 ;  /* 0x3f8000004f047423 */ /* 0x000fe20000010004 */
[----:B0-----:R-:W-:Y:S01]  /*4580*/  FADD.FTZ R10, -R110, 1 ;  /* 0x3f8000006e0a7421 */ /* 0x001fe20000010100 */
[----:B------:R-:W-:Y:S01]  /*4590*/  FMUL.FTZ R41, R37, R80 ;  /* 0x0000005025297220 */ /* 0x000fe20000410000 */
[----:B------:R-:W0:Y:S01]  /*45a0*/  MUFU.RCP R109, R109 ;  /* 0x0000006d006d7308 */ /* 0x000e220000001000 */
[----:B------:R-:W-:Y:S01]  /*45b0*/  FMUL.FTZ R79, R79, R6 ;  /* 0x000000064f4f7220 */ /* 0x000fe20000410000 */
[----:B------:R-:W-:Y:S01]  /*45c0*/  FMUL.FTZ R5, R6, R5 ;  /* 0x0000000506057220 */ /* 0x000fe20000410000 */
[----:B------:R-:W-:Y:S01]  /*45d0*/  FMUL.FTZ R78, R11, R78 ;  /* 0x0000004e0b4e7220 */ /* 0x000fe20000410000 */
[----:B-1----:R-:W-:Y:S01]  /*45e0*/  FADD.FTZ R6, -R36, 1 ;  /* 0x3f80000024067421 */ /* 0x002fe20000010100 */
[----:B------:R-:W-:Y:S01]  /*45f0*/  FMUL.FTZ R11, R28, R74 ;  /* 0x0000004a1c0b7220 */ /* 0x000fe20000410000 */
[----:B------:R-:W-:Y:S01]  /*4600*/  FFMA.FTZ R10, R17, R10, 1 ;  /* 0x3f800000110a7423 */ /* 0x000fe2000001000a */
[----:B------:R-:W-:Y:S01]  /*4610*/  FMUL.FTZ R41, R110, R41 ;  /* 0x000000296e297220 */ /* 0x000fe20000410000 */
[----:B------:R-:W-:Y:S01]  /*4620*/  SHF.L.U32 R76, R13, 0x10, RZ ;  /* 0x000000100d4c7819 */ /* 0x000fe200000006ff */
[----:B------:R-:W-:Y:S01]  /*4630*/  FFMA.FTZ R6, R85, R6, 1 ;  /* 0x3f80000055067423 */ /* 0x000fe20000010006 */
[----:B------:R-:W-:Y:S01]  /*4640*/  SHF.L.U32 R77, R77, 0x10, RZ ;  /* 0x000000104d4d7819 */ /* 0x000fe200000006ff */
[----:B------:R-:W-:Y:S01]  /*4650*/  FMUL.FTZ R85, R85, R36 ;  /* 0x0000002455557220 */ /* 0x000fe20000410000 */
[----:B------:R-:W-:Y:S01]  /*4660*/  FMUL.FTZ R11, R36, R11 ;  /* 0x0000000b240b7220 */ /* 0x000fe20000410000 */
[----:B------:R-:W-:Y:S01]  /*4670*/  FMUL.FTZ R39, R39, R82 ;  /* 0x0000005227277220 */ /* 0x000fe20000410000 */
[----:B------:R-:W-:Y:S01]  /*4680*/  FMUL.FTZ R36, R41, R10 ;  /* 0x0000000a29247220 */ /* 0x000fe20000410000 */
[----:B--2---:R-:W-:Y:S01]  /*4690*/  FADD.FTZ R13, -R83, 1 ;  /* 0x3f800000530d7421 */ /* 0x004fe20000010100 */
[----:B------:R-:W-:Y:S01]  /*46a0*/  FMUL.FTZ R10, R25, R76 ;  /* 0x0000004c190a7220 */ /* 0x000fe20000410000 */
[----:B0-----:R-:W-:Y:S01]  /*46b0*/  FADD.FTZ R41, -R109, 1 ;  /* 0x3f8000006d297421 */ /* 0x001fe20000010100 */
[----:B------:R-:W-:Y:S01]  /*46c0*/  FMUL.FTZ R82, R26, R77 ;  /* 0x0000004d1a527220 */ /* 0x000fe20000410000 */
[----:B------:R-:W-:Y:S01]  /*46d0*/  FMUL.FTZ R7, R7, R14 ;  /* 0x0000000e07077220 */ /* 0x000fe20000410000 */
[----:B------:R-:W-:Y:S01]  /*46e0*/  FMUL.FTZ R14, R108, R43 ;  /* 0x0000002b6c0e7220 */ /* 0x000fe20000410000 */
        /* <DEDUP_REMOVED lines=26> */
[----:B------:R-:W-:Y:S01]  /*4890*/  F2FP.BF16.F32.PACK_AB R15, R81, R36 ;  /* 0x00000024510f723e */ /* 0x000fe200000010ff */
[----:B------:R-:W-:Y:S01]  /*48a0*/  STL [R1+0x14], R69 ;  /* 0x0000144501007387 */ /* 0x000fe20000100800 */
[----:B------:R-:W-:Y:S01]  /*48b0*/  SHF.L.U32 R3, R222, 0x10, RZ ;  /* 0x00000010de037819 */ /* 0x000fe200000006ff */
[----:B------:R-:W-:Y:S01]  /*48c0*/  FMUL.FTZ R109, R34, R109 ;  /* 0x0000006d226d7220 */ /* 0x000fe20000410000 */
[----:B------:R-:W-:-:S02]  /*48d0*/  SHF.L.U32 R30, R61, 0x10, RZ ;  /* 0x000000103d1e7819 */ /* 0x000fc400000006ff */
[----:B------:R-:W-:Y:S01]  /*48e0*/  PRMT R78, R63, 0x7632, R78 ;  /* 0x000076323f4e7816 */ /* 0x000fe2000000004e */
[----:B------:R-:W-:Y:S01]  /*48f0*/  FFMA.FTZ R3, R43, R3, R112 ;  /* 0x000000032b037223 */ /* 0x000fe20000010070 */
[----:B------:R-:W-:Y:S01]  /*4900*/  PRMT R39, R62, 0x7632, R39 ;  /* 0x000076323e277816 */ /* 0x000fe20000000027 */
[----:B------:R-:W-:Y:S01]  /*4910*/  FMUL.FTZ R36, R26, R109 ;  /* 0x0000006d1a247220 */ /* 0x000fe20000410000 */
[----:B------:R-:W-:Y:S01]  /*4920*/  SHF.L.U32 R28, R78, 0x10, RZ ;  /* 0x000000104e1c7819 */ /* 0x000fe200000006ff */
[----:B------:R-:W-:Y:S01]  /*4930*/  FFMA.FTZ R30, R42, R30, R3 ;  /* 0x0000001e2a1e7223 */ /* 0x000fe20000010003 */
[----:B------:R-:W-:Y:S01]  /*4940*/  SHF.L.U32 R3, R221, 0x10, RZ ;  /* 0x00000010dd037819 */ /* 0x000fe200000006ff */
[----:B------:R-:W-:Y:S04]  /*4950*/  STL.S16 [R1+0x8], R78 ;  /* 0x0000084e01007387 */ /* 0x000fe80000100600 */
[----:B------:R-:W-:Y:S01]  /*4960*/  STS.128 [R69], R8 ;  /* 0x0000000845007388 */ /* 0x000fe20000000c00 */
[----:B------:R-:W-:-:S02]  /*4970*/  FFMA.FTZ R3, R41, R3, R30 ;  /* 0x0000000329037223 */ /* 0x000fc4000001001e */
[----:B------:R-:W0:Y:S01]  /*4980*/  LDC R30, c[0x0][0x21c] ;  /* 0x00008700ff1e7b82 */ /* 0x000e220000000800 */
[----:B------:R1:W-:Y:S01]  /*4990*/  STS.128 [R69+0x10], R12 ;  /* 0x0000100c45007388 */ /* 0x0003e20000000c00 */
[----:B------:R-:W-:-:S03]  /*49a0*/  NOP ;  /* 0x0000000000007918 */ /* 0x000fc60000000000 */
[----:B------:R-:W2:Y:S04]  /*49b0*/  LDS.128 R4, [R99] ;  /* 0x0000000063047984 */ /* 0x000ea80000000c00 */
[----:B------:R-:W3:Y:S01]  /*49c0*/  LDS.128 R8, [R99+0x200] ;  /* 0x0002000063087984 */ /* 0x000ee20000000c00 */
[----:B-1----:R-:W-:Y:S02]  /*49d0*/  SHF.L.U32 R12, R62, 0x10, RZ ;  /* 0x000000103e0c7819 */ /* 0x002fe400000006ff */
[----:B------:R-:W-:Y:S02]  /*49e0*/  MOV R13, UR17 ;  /* 0x00000011000d7c02 */ /* 0x000fe40008000f00 */
[----:B------:R-:W-:Y:S01]  /*49f0*/  SHF.L.U32 R14, R39, 0x10, RZ ;  /* 0x00000010270e7819 */ /* 0x000fe200000006ff */
[----:B------:R-:W-:Y:S01]  /*4a00*/  FFMA.FTZ R3, R40, R12, R3 ;  /* 0x0000000c28037223 */ /* 0x000fe20000010003 */
[----:B------:R-:W-:-:S03]  /*4a10*/  MOV R12, UR7 ;  /* 0x00000007000c7c02 */ /* 0x000fc60008000f00 */
[----:B------:R-:W-:Y:S01]  /*4a20*/  FFMA.FTZ R14, R38, R14, R3 ;  /* 0x0000000e260e7223 */ /* 0x000fe20000010003 */
[----:B------:R-:W-:Y:S01]  /*4a30*/  SHF.L.U32 R3, R63, 0x10, RZ ;  /* 0x000000103f037819 */ /* 0x000fe200000006ff */
[----:B------:R-:W-:-:S04]  /*4a40*/  IMAD.WIDE R12, R100, 0x10, R12 ;  /* 0x00000010640c7825 */ /* 0x000fc800078e020c */
[----:B------:R-:W-:Y:S01]  /*4a50*/  FFMA.FTZ R25, R37, R3, R14 ;  /* 0x0000000325197223 */ /* 0x000fe2000001000e */
        /* <DEDUP_REMOVED lines=50> */
.L_x_10644:
[----:B------:R-:W-:Y:S01]  /*4d80*/  FFMA.FTZ R0, R36, R28, R25 ;  /* 0x0000001c24007223 */ /* 0x000fe20000010019 */
        /* <DEDUP_REMOVED lines=11> */
[----:B0-----:R-:W-:Y:S01]  /*4e40*/  FMUL.FTZ R19, R53, UR4 ;  /* 0x0000000435137c20 */ /* 0x001fe20008410000 */
[----:B------:R-:W-:Y:S01]  /*4e50*/  FMUL.FTZ R18, R51, UR4 ;  /* 0x0000000433127c20 */ /* 0x000fe20008410000 */
[----:B------:R-:W-:Y:S01]  /*4e60*/  FMUL.FTZ R17, R48, UR4 ;  /* 0x0000000430117c20 */ /* 0x000fe20008410000 */
[----:B------:R-:W-:Y:S01]  /*4e70*/  FMUL.FTZ R16, R46, UR4 ;  /* 0x000000042e107c20 */ /* 0x000fe20008410000 */
[----:B------:R-:W-:Y:S01]  /*4e80*/  FMUL.FTZ R15, R44, UR4 ;  /* 0x000000042c0f7c20 */ /* 0x000fe20008410000 */
[----:B------:R-:W-:Y:S01]  /*4e90*/  FMUL.FTZ R14, R42, UR4 ;  /* 0x000000042a0e7c20 */ /* 0x000fe20008410000 */
[----:B-1----:R-:W-:Y:S01]  /*4ea0*/  FMUL.FTZ R13, R40, UR4 ;  /* 0x00000004280d7c20 */ /* 0x002fe20008410000 */
        /* <DEDUP_REMOVED lines=9> */
[----:B--2---:R-:W-:Y:S06]  /*4f40*/  @!P0 BRA `(.L_x_10645) ;  /* 0x0000008800f88947 */ /* 0x004fec0003800000 */
        /* <DEDUP_REMOVED lines=21> */
.L_x_10740:
[----:B------:R-:W-:Y:S01]  /*50a0*/  ULDC.64 UR44, c[0x0][0x230] ;  /* 0x00008c00002c7ab9 */ /* 0x000fe20000000a00 */
[----:B-1----:R-:W-:Y:S01]  /*50b0*/  SHF.L.U32 R0, R102, 0x1, RZ ;  /* 0x0000000166007819 */ /* 0x002fe200000006ff */
[----:B------:R-:W-:Y:S01]  /*50c0*/  UIMAD UR53, UR11, UR44, URZ ;  /* 0x0000002c0b3572a4 */ /* 0x000fe2000f8e023f */
[----:B------:R-:W2:Y:S01]  /*50d0*/  LDL R148, [R1+0x4] ;  /* 0x0000040001947983 */ /* 0x000ea20000100800 */
[----:B------:R-:W-:Y:S02]  /*50e0*/  UIMAD.WIDE.U32 UR46, UR10, UR44, URZ ;  /* 0x0000002c0a2e72a5 */ /* 0x000fe4000f8e003f */
[----:B------:R-:W-:Y:S01]  /*50f0*/  UIMAD UR45, UR10, UR45, UR53 ;  /* 0x0000002d0a2d72a4 */ /* 0x000fe2000f8e0235 */
[----:B------:R-:W3:Y:S01]  /*5100*/  LDL R146, [R1] ;  /* 0x0000000001927983 */ /* 0x000ee20000100800 */
[----:B------:R-:W-:Y:S02]  /*5110*/  USHF.R.S32.HI UR53, URZ, 0x1f, UR7 ;  /* 0x0000001f3f357899 */ /* 0x000fe40008011407 */
[----:B------:R-:W-:Y:S01]  /*5120*/  UIADD3 UR47, UR47, UR45, URZ ;  /* 0x0000002d2f2f7290 */ /* 0x000fe2000fffe03f */
[----:B0-----:R-:W0:Y:S01]  /*5130*/  S2R R234, SR_LANEID ;  /* 0x0000000000ea7919 */ /* 0x001e220000000000 */
[----:B------:R-:W-:-:S02]  /*5140*/  UIMAD UR44, UR53, UR42, URZ ;  /* 0x0000002a352c72a4 */ /* 0x000fc4000f8e023f */
[----:B------:R-:W-:Y:S01]  /*5150*/  UIMAD.WIDE.U32 UR46, UR7, UR42, UR46 ;  /* 0x0000002a072e72a5 */ /* 0x000fe2000f8e002e */
[----:B------:R-:W-:Y:S01]  /*5160*/  SHF.L.U32 R215, R64, 0x10, RZ ;  /* 0x0000001040d77819 */ /* 0x000fe200000006ff */
[----:B------:R-:W-:Y:S01]  /*5170*/  UIMAD UR44, UR7, UR43, UR44 ;  /* 0x0000002b072c72a4 */ /* 0x000fe2000f8e022c */
[----:B------:R-:W4:Y:S01]  /*5180*/  LDL R194, [R1+0x8] ;  /* 0x0000080001c27983 */ /* 0x000f220000100800 */
        /* <DEDUP_REMOVED lines=32> */
[----:B------:R-:W-:Y:S01]  /*5390*/  FMUL.FTZ R215, R215, R98 ;  /* 0x00000062d7d77220 */ /* 0x000fe20000410000 */
[----:B------:R-:W-:Y:S02]  /*53a0*/  LOP3.LUT P0, RZ, R102, 0x1f, RZ, 0xc0, !PT ;  /* 0x0000001f66ff7812 */ /* 0x000fe4000780c0ff */
[----:B------:R-:W-:-:S04]  /*53b0*/  MOV R110, UR16 ;  /* 0x00000010006e7c02 */ /* 0x000fc80008000f00 */
[----:B------:R-:W-:Y:S02]  /*53c0*/  ISETP.LT.OR P2, PT, R110, 0x2, P0 ;  /* 0x000000026e00780c */ /* 0x000fe40000741670 */
[----:B------:R-:W-:Y:S02]  /*53d0*/  ISETP.NE.AND P1, PT, R102, RZ, PT ;  /* 0x000000ff6600720c */ /* 0x000fe40003f25270 */
[----:B--2---:R-:W-:Y:S02]  /*53e0*/  R2UR UR47, R3 ;  /* 0x00000000032f72ca */ /* 0x004fe400000e0000 */
[----:B------:R-:W-:Y:S02]  /*53f0*/  R2UR UR57, R2 ;  /* 0x00000000023972ca */ /* 0x000fe400000e0000 */
[----:B------:R-:W-:-:S09]  /*5400*/  MOV R2, UR45 ;  /* 0x0000002d00027c02 */ /* 0x000fd20008000f00 */
        /* <DEDUP_REMOVED lines=32> */
[----:B------:R-:W-:Y:S08]  /*5610*/  MUFU.SIN R126, R3 ;  /* 0x00000003007e7308 */ /* 0x000ff00000000400 */
[----:B------:R1:W-:Y:S08]  /*5620*/  MUFU.COS R112, R3 ;  /* 0x0000000300707308 */ /* 0x0003f00000000000 */
[----:B------:R2:W-:Y:S01]  /*5630*/  MUFU.COS R135, R86 ;  /* 0x0000005600877308 */ /* 0x0005e20000000000 */
[----:B-1----:R-:W-:-:S06]  /*5640*/  MOV R3, UR44 ;  /* 0x0000002c00037c02 */ /* 0x002fcc0008000f00 */
[----:B------:R-:W4:Y:S01]  /*5650*/  LDG.E.64 R2, desc[UR28][R2.64] ;  /* 0x0000001c02027981 */ /* 0x000f22000c1e1b00 */
[----:B------:R-:W-:Y:S01]  /*5660*/  MUFU.SIN R115, R84 ;  /* 0x0000005400737308 */ /* 0x000fe20000000400 */
[----:B--2---:R-:W-:Y:S01]  /*5670*/  FMUL.RZ R86, R0, 0.15915493667125701904 ;  /* 0x3e22f98300567820 */ /* 0x004fe2000040c000 */
        /* <DEDUP_REMOVED lines=10> */
[C---:B------:R-:W-:Y:S01]  /*5720*/  FMUL.FTZ R0, R103.reuse, R92 ;  /* 0x0000005c67007220 */ /* 0x040fe20000410000 */
[----:B------:R1:W-:Y:S08]  /*5730*/  MUFU.COS R123, R84 ;  /* 0x00000054007b7308 */ /* 0x0003f00000000000 */
[----:B------:R2:W3:Y:S01]  /*5740*/  MUFU.EX2 R144, R0 ;  /* 0x0000000000907308 */ /* 0x0004e20000000800 */
[----:B-1----:R-:W-:-:S07]  /*5750*/  FMUL.FTZ R84, R103, R97 ;  /* 0x0000006167547220 */ /* 0x002fce0000410000 */
[----:B------:R0:W1:Y:S01]  /*5760*/  MUFU.EX2 R142, R84 ;  /* 0x00000054008e7308 */ /* 0x0000620000000800 */
[----:B--2---:R-:W-:-:S04]  /*5770*/  SHF.L.U32 R0, R102, 0x2, RZ ;  /* 0x0000000266007819 */ /* 0x004fc800000006ff */
[----:B------:R-:W-:-:S03]  /*5780*/  LOP3.LUT R0, R0, 0xffffff80, RZ, 0xc0, !PT ;  /* 0xffffff8000007812 */ /* 0x000fc600078ec0ff */
[----:B------:R-:W-:Y:S01]  /*5790*/  MUFU.SIN R129, R85 ;  /* 0x0000005500817308 */ /* 0x000fe20000000400 */
[----:B0-----:R-:W-:Y:S01]  /*57a0*/  IADD3 R84, R0, R234, RZ ;  /* 0x000000ea00547210 */ /* 0x001fe20007ffe0ff */
[C---:B---3--:R-:W-:Y:S01]  /*57b0*/  FMUL.FTZ R145, R144.reuse, R145 ;  /* 0x0000009190917220 */ /* 0x048fe20000410000 */
[----:B------:R-:W-:Y:S02]  /*57c0*/  FMUL.FTZ R144, R144, R87 ;  /* 0x0000005790907220 */ /* 0x000fe40000410000 */
[----:B------:R-:W-:-:S03]  /*57d0*/  LEA R0, R84, R101, 0x4 ;  /* 0x0000006554007211 */ /* 0x000fc600078e20ff */
[----:B------:R0:W-:Y:S02]  /*57e0*/  MUFU.COS R147, R85 ;  /* 0x0000005500937308 */ /* 0x0001e40000000000 */
[----:B------:R2:W-:Y:S04]  /*57f0*/  STS.128 [R0], R68 ;  /* 0x0000004400007388 */ /* 0x0005e80000000c00 */
[----:B----4-:R3:W-:Y:S02]  /*5800*/  STS.128 [R0+0x200], R72 ;  /* 0x0002004800007388 */ /* 0x0107e40000000c00 */
[----:B------:R-:W-:Y:S02]  /*5810*/  MUFU.SIN R119, R86 ;  /* 0x0000005600777308 */ /* 0x000fe40000000400 */
[----:B------:R-:W-:Y:S04]  /*5820*/  STS.128 [R0+0x400], R76 ;  /* 0x0004004c00007388 */ /* 0x000fe80000000c00 */
[----:B------:R4:W-:Y:S02]  /*5830*/  STS.128 [R0+0x600], R80 ;  /* 0x0006005000007388 */ /* 0x0009e40000000c00 */
[----:B------:R-:W-:Y:S01]  /*5840*/  MUFU.COS R125, R86 ;  /* 0x00000056007d7308 */ /* 0x000fe20000000000 */
[C---:B--2---:R-:W-:Y:S01]  /*5850*/  FMUL.FTZ R69, R103.reuse, R93 ;  /* 0x0000005d67457220 */ /* 0x044fe20000410000 */
[----:B---3--:R-:W-:Y:S01]  /*5860*/  SHF.L.U32 R73, R54, 0x10, RZ ;  /* 0x0000001036497819 */ /* 0x008fe200000006ff */
[----:B------:R-:W-:Y:S01]  /*5870*/  FMUL.FTZ R72, RZ, R144 ;  /* 0x00000090ff487220 */ /* 0x000fe20000410000 */
[C---:B0-----:R-:W-:Y:S01]  /*5880*/  FMUL.FTZ R85, R103.reuse, R90 ;  /* 0x0000005a67557220 */ /* 0x041fe20000410000 */
[C---:B------:R-:W-:Y:S01]  /*5890*/  FMUL.FTZ R106, R103.reuse, R95 ;  /* 0x0000005f676a7220 */ /* 0x040fe20000410000 */
[----:B------:R-:W-:Y:S01]  /*58a0*/  ULEA UR44, UR48, UR7, 0x8 ;  /* 0x00000007302c7291 */ /* 0x000fe2000f8e403f */
[C---:B------:R-:W-:Y:S01]  /*58b0*/  FMUL.FTZ R104, R103.reuse, R88 ;  /* 0x0000005867687220 */ /* 0x040fe20000410000 */
[C---:B------:R-:W-:Y:S01]  /*58c0*/  FMUL.FTZ R108, R103.reuse, R59 ;  /* 0x0000003b676c7220 */ /* 0x040fe20000410000 */
[----:B------:R-:W-:Y:S01]  /*58d0*/  FMUL.FTZ R110, R103, R94 ;  /* 0x0000005e676e7220 */ /* 0x000fe20000410000 */
[----:B----4-:R-:W-:Y:S01]  /*58e0*/  FMUL.FTZ R0, R215, R144 ;  /* 0x00000090d7007220 */ /* 0x010fe20000410000 */
[----:B------:R0:W-:Y:S03]  /*58f0*/  MUFU.EX2 R124, R69 ;  /* 0x00000045007c7308 */ /* 0x0001e60000000800 */
[----:B------:R-:W-:Y:S01]  /*5900*/  FFMA.FTZ R0, RZ, R145, R0 ;  /* 0x00000091ff007223 */ /* 0x000fe20000010000 */
[----:B-1----:R-:W-:Y:S01]  /*5910*/  FMUL.FTZ R143, R142, R143 ;  /* 0x0000008f8e8f7220 */ /* 0x002fe20000410000 */
[----:B------:R-:W-:Y:S01]  /*5920*/  FMUL.FTZ R68, R98, UR47 ;  /* 0x0000002f62447c20 */ /* 0x000fe20008410000 */
[----:B------:R-:W-:Y:S01]  /*5930*/  FMUL.FTZ R216, R73, R92 ;  /* 0x0000005c49d87220 */ /* 0x000fe20000410000 */
[----:B------:R-:W-:Y:S01]  /*5940*/  FMUL.FTZ R142, R142, R105 ;  /* 0x000000698e8e7220 */ /* 0x000fe20000410000 */
[----:B------:R-:W-:Y:S01]  /*5950*/  MUFU.SIN R149, R114 ;  /* 0x0000007200957308 */ /* 0x000fe20000000400 */
[----:B0-----:R-:W-:Y:S01]  /*5960*/  FFMA.FTZ R69, R215, R145, -R72 ;  /* 0x00000091d7457223 */ /* 0x001fe20000010848 */
[----:B------:R-:W-:Y:S01]  /*5970*/  FADD.FTZ R72, RZ, R0 ;  /* 0x00000000ff487221 */ /* 0x000fe20000010000 */
[----:B------:R-:W-:-:S02]  /*5980*/  FMUL.RZ R77, R68, 0.15915493667125701904 ;  /* 0x3e22f983444d7820 */ /* 0x000fc4000040c000 */
[----:B------:R-:W-:Y:S01]  /*5990*/  FADD.FTZ R0, R216, R69 ;  /* 0x00000045d8007221 */ /* 0x000fe20000010000 */
[C---:B------:R-:W-:Y:S02]  /*59a0*/  FMUL.FTZ R68, R142.reuse, R72 ;  /* 0x000000488e447220 */ /* 0x040fe40000410000 */
[----:B------:R-:W0:Y:S01]  /*59b0*/  MUFU.EX2 R140, R85 ;  /* 0x00000055008c7308 */ /* 0x000e220000000800 */
[-C--:B------:R-:W-:Y:S01]  /*59c0*/  FMUL.FTZ R73, R142, R0.reuse ;  /* 0x000000008e497220 */ /* 0x080fe20000410000 */
[----:B------:R-:W-:Y:S01]  /*59d0*/  FFMA.FTZ R0, R143, R0, -R68 ;  /* 0x000000008f007223 */ /* 0x000fe20000010844 */
[C---:B------:R-:W-:Y:S01]  /*59e0*/  FMUL.FTZ R68, R103.reuse, R91 ;  /* 0x0000005b67447220 */ /* 0x040fe20000410000 */
[----:B------:R-:W-:Y:S01]  /*59f0*/  FMUL.FTZ R86, R103, R96 ;  /* 0x0000006067567220 */ /* 0x000fe20000410000 */
[----:B------:R-:W-:-:S03]  /*5a00*/  SHF.L.U32 R74, R65, 0x10, RZ ;  /* 0x00000010414a7819 */ /* 0x000fc600000006ff */
[----:B------:R1:W2:Y:S02]  /*5a10*/  MUFU.EX2 R138, R86 ;  /* 0x00000056008a7308 */ /* 0x0002a40000000800 */
[----:B------:R-:W-:Y:S01]  /*5a20*/  FMUL.FTZ R217, R74, R97 ;  /* 0x000000614ad97220 */ /* 0x000fe20000410000 */
[----:B------:R-:W-:-:S05]  /*5a30*/  FFMA.FTZ R73, R143, R72, R73 ;  /* 0x000000488f497223 */ /* 0x000fca0000010049 */
[----:B------:R-:W3:Y:S01]  /*5a40*/  MUFU.EX2 R68, R68 ;  /* 0x0000004400447308 */ /* 0x000ee20000000800 */
[C---:B0-----:R-:W-:Y:S01]  /*5a50*/  FMUL.FTZ R141, R140.reuse, R141 ;  /* 0x0000008d8c8d7220 */ /* 0x041fe20000410000 */
[----:B------:R-:W-:Y:S01]  /*5a60*/  FMUL.FTZ R140, R140, R107 ;  /* 0x0000006b8c8c7220 */ /* 0x000fe20000410000 */
[----:B------:R-:W-:Y:S01]  /*5a70*/  SHF.L.U32 R79, R50, 0x10, RZ ;  /* 0x00000010324f7819 */ /* 0x000fe200000006ff */
[----:B------:R-:W-:Y:S01]  /*5a80*/  FADD.FTZ R72, R217, R0 ;  /* 0x00000000d9487221 */ /* 0x000fe20000010000 */
[----:B------:R-:W-:-:S03]  /*5a90*/  FMUL.FTZ R70, R103, R57 ;  /* 0x0000003967467220 */ /* 0x000fc60000410000 */
[----:B------:R-:W0:Y:S01]  /*5aa0*/  MUFU.EX2 R106, R106 ;  /* 0x0000006a006a7308 */ /* 0x000e220000000800 */
[----:B------:R-:W-:Y:S01]  /*5ab0*/  FADD.FTZ R73, RZ, R73 ;  /* 0x00000049ff497221 */ /* 0x000fe20000010000 */
[----:B------:R-:W-:Y:S01]  /*5ac0*/  FMUL.FTZ R76, R140, R72 ;  /* 0x000000488c4c7220 */ /* 0x000fe20000410000 */
[----:B------:R-:W-:Y:S01]  /*5ad0*/  FMUL.FTZ R218, R79, R90 ;  /* 0x0000005a4fda7220 */ /* 0x000fe20000410000 */
[----:B------:R-:W-:Y:S01]  /*5ae0*/  IADD3 R85, R102, 0x200, RZ ;  /* 0x0000020066557810 */ /* 0x000fe20007ffe0ff */
[----:B------:R-:W4:Y:S01]  /*5af0*/  @!P2 LDC R79, c[0x0][0x21c] ;  /* 0x00008700ff4fab82 */ /* 0x000f220000000800 */
[----:B-1----:R-:W-:Y:S01]  /*5b00*/  MOV R86, UR44 ;  /* 0x0000002c00567c02 */ /* 0x002fe20008000f00 */
[----:B------:R-:W-:Y:S01]  /*5b10*/  FMUL.FTZ R0, R103, R98 ;  /* 0x0000006267007220 */ /* 0x000fe20000410000 */
[----:B------:R-:W1:Y:S01]  /*5b20*/  MUFU.EX2 R70, R70 ;  /* 0x0000004600467308 */ /* 0x000e620000000800 */
[-C--:B------:R-:W-:Y:S01]  /*5b30*/  FMUL.FTZ R74, R140, R73.reuse ;  /* 0x000000498c4a7220 */ /* 0x080fe20000410000 */
[C---:B------:R-:W-:Y:S01]  /*5b40*/  FFMA.FTZ R76, R141.reuse, R73, R76 ;  /* 0x000000498d4c7223 */ /* 0x040fe2000001004c */
[----:B------:R-:W-:Y:S01]  /*5b50*/  SEL R86, R86, R85, !P1 ;  /* 0x0000005556567207 */ /* 0x000fe20004800000 */
[----:B--2---:R-:W-:Y:S01]  /*5b60*/  FMUL.FTZ R139, R138, R139 ;  /* 0x0000008b8a8b7220 */ /* 0x004fe20000410000 */
[----:B------:R-:W-:-:S03]  /*5b70*/  FFMA.FTZ R75, R141, R72, -R74 ;  /* 0x000000488d4b7223 */ /* 0x000fc6000001084a */
[----:B------:R-:W2:Y:S01]  /*5b80*/  MUFU.EX2 R104, R104 ;  /* 0x0000006800687308 */ /* 0x000ea20000000800 */
[----:B------:R-:W-:Y:S01]  /*5b90*/  FMUL.FTZ R85, R103, R58 ;  /* 0x0000003a67557220 */ /* 0x000fe20000410000 */
[----:B------:R-:W-:Y:S01]  /*5ba0*/  FMUL.FTZ R138, R138, R109 ;  /* 0x0000006d8a8a7220 */ /* 0x000fe20000410000 */
[----:B------:R-:W-:Y:S01]  /*5bb0*/  FADD.FTZ R76, RZ, R76 ;  /* 0x0000004cff4c7221 */ /* 0x000fe20000010000 */
[----:B---3--:R-:W-:Y:S01]  /*5bc0*/  FMUL.FTZ R120, R68, R129 ;  /* 0x0000008144787220 */ /* 0x008fe20000410000 */
[----:B------:R-:W-:-:S03]  /*5bd0*/  FADD.FTZ R75, R218, R75 ;  /* 0x0000004bda4b7221 */ /* 0x000fc60000010000 */
[----:B------:R-:W-:Y:S01]  /*5be0*/  MUFU.COS R69, R77 ;  /* 0x0000004d00457308 */ /* 0x000fe20000000000 */
[----:B0-----:R-:W-:Y:S01]  /*5bf0*/  FMUL.FTZ R134, R106, R113 ;  /* 0x000000716a867220 */ /* 0x001fe20000410000 */
[----:B------:R-:W-:Y:S01]  /*5c00*/  FMUL.FTZ R72, R138, R76 ;  /* 0x0000004c8a487220 */ /* 0x000fe20000410000 */
[----:B------:R-:W-:-:S05]  /*5c10*/  SHF.L.U32 R113, R66, 0x10, RZ ;  /* 0x0000001042717819 */ /* 0x000fca00000006ff */
        /* <DEDUP_REMOVED lines=8> */
[----:B-1----:R-:W-:-:S06]  /*5ca0*/  FMUL.FTZ R122, R70, R121 ;  /* 0x00000079467a7220 */ /* 0x002fcc0000410000 */
[----:B------:R-:W1:Y:S01]  /*5cb0*/  MUFU.EX2 R85, R85 ;  /* 0x0000005500557308 */ /* 0x000e620000000800 */
[----:B------:R-:W-:Y:S01]  /*5cc0*/  FMUL.FTZ R121, R68, R147 ;  /* 0x0000009344797220 */ /* 0x000fe20000410000 */
[----:B------:R-:W-:Y:S01]  /*5cd0*/  @!P2 IADD3 R72, R72, -0x2, RZ ;  /* 0xfffffffe4848a810 */ /* 0x000fe20007ffe0ff */
[----:B--2---:R-:W-:Y:S01]  /*5ce0*/  FMUL.FTZ R136, R104, R111 ;  /* 0x0000006f68887220 */ /* 0x004fe20000410000 */
[----:B------:R-:W-:Y:S01]  /*5cf0*/  FMUL.FTZ R68, R89, UR47 ;  /* 0x0000002f59447c20 */ /* 0x000fe20008410000 */
[----:B------:R-:W-:Y:S01]  /*5d00*/  FADD.FTZ R74, R219, R74 ;  /* 0x0000004adb4a7221 */ /* 0x000fe20000010000 */
[----:B------:R-:W-:Y:S02]  /*5d10*/  IMAD R84, R234, 0x3, R84 ;  /* 0x00000003ea547824 */ /* 0x000fe400078e0254 */
[----:B------:R-:W-:Y:S01]  /*5d20*/  FADD.FTZ R73, RZ, R73 ;  /* 0x00000049ff497221 */ /* 0x000fe20000010000 */
[----:B------:R-:W-:Y:S01]  /*5d30*/  FMUL.RZ R78, R68, 0.15915493667125701904 ;  /* 0x3e22f983444e7820 */ /* 0x000fe2000040c000 */
[----:B------:R-:W-:Y:S01]  /*5d40*/  FMUL.FTZ R76, R136, R74 ;  /* 0x0000004a884c7220 */ /* 0x000fe20000410000 */
[----:B----4-:R-:W-:-:S02]  /*5d50*/  @!P2 IMAD R72, R72, R79, UR7 ;  /* 0x000000074848ae24 */ /* 0x010fc4000f8e024f */
[C---:B0-----:R-:W-:Y:S01]  /*5d60*/  FMUL.FTZ R128, R0.reuse, R69 ;  /* 0x0000004500807220 */ /* 0x041fe20000410000 */
[----:B---3--:R-:W-:Y:S01]  /*5d70*/  FMUL.FTZ R129, R0, R129 ;  /* 0x0000008100817220 */ /* 0x008fe20000410000 */
[----:B------:R-:W-:Y:S01]  /*5d80*/  MOV R105, 0x10 ;  /* 0x0000001000697802 */ /* 0x000fe20000000f00 */
[----:B------:R-:W-:Y:S01]  /*5d90*/  FMUL.FTZ R137, R104, R137 ;  /* 0x0000008968897220 */ /* 0x000fe20000410000 */
[----:B------:R-:W-:Y:S01]  /*5da0*/  FMUL.FTZ R135, R106, R135 ;  /* 0x000000876a877220 */ /* 0x000fe20000410000 */
[----:B------:R-:W-:Y:S01]  /*5db0*/  FMUL.FTZ R123, R70, R123 ;  /* 0x0000007b467b7220 */ /* 0x000fe20000410000 */
[----:B------:R-:W-:Y:S01]  /*5dc0*/  FMUL.FTZ R68, R136, R73 ;  /* 0x0000004988447220 */ /* 0x000fe20000410000 */
[-C--:B------:R-:W-:Y:S01]  /*5dd0*/  LEA R0, R84, R101.reuse, 0x4 ;  /* 0x0000006554007211 */ /* 0x080fe200078e20ff */
[----:B------:R-:W-:Y:S01]  /*5de0*/  FMUL.FTZ R70, R103, R56 ;  /* 0x0000003867467220 */ /* 0x000fe20000410000 */
[----:B------:R-:W-:Y:S01]  /*5df0*/  LEA R106, R86, R101, 0x3 ;  /* 0x00000065566a7211 */ /* 0x000fe200078e18ff */
[----:B------:R0:W-:Y:S01]  /*5e00*/  MUFU.COS R71, R114 ;  /* 0x0000007200477308 */ /* 0x0001e20000000000 */
[C---:B------:R-:W-:Y:S01]  /*5e10*/  FMUL.FTZ R133, R108.reuse, R133 ;  /* 0x000000856c857220 */ /* 0x040fe20000410000 */
[----:B------:R-:W-:Y:S01]  /*5e20*/  FMUL.FTZ R132, R108, R115 ;  /* 0x000000736c847220 */ /* 0x000fe20000410000 */
[C---:B-1----:R-:W-:Y:S01]  /*5e30*/  FMUL.FTZ R127, R85.reuse, R112 ;  /* 0x00000070557f7220 */ /* 0x042fe20000410000 */
[----:B------:R-:W-:Y:S01]  /*5e40*/  FMUL.FTZ R126, R85, R126 ;  /* 0x0000007e557e7220 */ /* 0x000fe20000410000 */
[C---:B------:R-:W-:Y:S01]  /*5e50*/  FFMA.FTZ R111, R137.reuse, R74, -R68 ;  /* 0x0000004a896f7223 */ /* 0x040fe20000010844 */
[----:B------:R-:W-:Y:S01]  /*5e60*/  @!P2 IMAD.WIDE R104, R72, R105, UR26 ;  /* 0x0000001a4868ae25 */ /* 0x000fe2000f8e0269 */
[----:B------:R-:W-:Y:S01]  /*5e70*/  NOP ;  /* 0x0000000000007918 */ /* 0x000fe20000000000 */
[----:B------:R-:W-:Y:S02]  /*5e80*/  MUFU.SIN R116, R78 ;  /* 0x0000004e00747308 */ /* 0x000fe40000000400 */
[----:B0-----:R-:W-:Y:S01]  /*5e90*/  FFMA.FTZ R114, R137, R73, R76 ;  /* 0x0000004989727223 */ /* 0x001fe2000001004c */
[----:B------:R-:W-:Y:S04]  /*5ea0*/  LDS.128 R80, [R0+0x20] ;  /* 0x0000200000507984 */ /* 0x000fe80000000c00 */
[----:B------:R-:W0:Y:S01]  /*5eb0*/  LDS.128 R72, [R0] ;  /* 0x0000000000487984 */ /* 0x000e220000000c00 */
[----:B------:R1:W-:Y:S03]  /*5ec0*/  MUFU.COS R108, R78 ;  /* 0x0000004e006c7308 */ /* 0x0003e60000000000 */
[----:B------:R-:W-:Y:S04]  /*5ed0*/  LDS.128 R84, [R0+0x30] ;  /* 0x0000300000547984 */ /* 0x000fe80000000c00 */
[----:B-1----:R-:W1:Y:S01]  /*5ee0*/  LDS.128 R76, [R0+0x10] ;  /* 0x00001000004c7984 */ /* 0x002e620000000c00 */
[----:B------:R-:W2:Y:S03]  /*5ef0*/  MUFU.EX2 R110, R110 ;  /* 0x0000006e006e7308 */ /* 0x000ea60000000800 */
[----:B------:R3:W-:Y:S05]  /*5f00*/  STS.64 [R106+0x39e0], R128 ;  /* 0x0039e0806a007388 */ /* 0x0007ea0000000a00 */
[----:B------:R-:W4:Y:S01]  /*5f10*/  MUFU.EX2 R70, R70 ;  /* 0x0000004600467308 */ /* 0x000f220000000800 */
[----:B------:R-:W-:Y:S01]  /*5f20*/  FMUL.FTZ R107, R103, R89 ;  /* 0x00000059676b7220 */ /* 0x000fe20000410000 */
[----:B------:R-:W-:Y:S01]  /*5f30*/  SHF.L.U32 R112, R148, 0x10, RZ ;  /* 0x0000001094707819 */ /* 0x000fe200000006ff */
[----:B------:R-:W-:Y:S01]  /*5f40*/  FMUL.FTZ R109, R129, R144 ;  /* 0x00000090816d7220 */ /* 0x000fe20000410000 */
[C---:B------:R-:W-:Y:S01]  /*5f50*/  FMUL.FTZ R125, R124.reuse, R125 ;  /* 0x0000007d7c7d7220 */ /* 0x040fe20000410000 */
[----:B------:R-:W-:-:S03]  /*5f60*/  FMUL.FTZ R124, R124, R119 ;  /* 0x000000777c7c7220 */ /* 0x000fc60000410000 */
[----:B------:R-:W0:Y:S01]  /*5f70*/  MUFU.EX2 R107, R107 ;  /* 0x0000006b006b7308 */ /* 0x000e220000000800 */
[C---:B--2---:R-:W-:Y:S01]  /*5f80*/  FMUL.FTZ R131, R110.reuse, R131 ;  /* 0x000000836e837220 */ /* 0x044fe20000410000 */
[----:B------:R-:W-:Y:S01]  /*5f90*/  FMUL.FTZ R130, R110, R117 ;  /* 0x000000756e827220 */ /* 0x000fe20000410000 */
[----:B------:R-:W-:Y:S01]  /*5fa0*/  FMUL.FTZ R220, R112, R88 ;  /* 0x0000005870dc7220 */ /* 0x000fe20000410000 */
[----:B------:R-:W-:Y:S01]  /*5fb0*/  MOV R69, RZ ;  /* 0x000000ff00457202 */ /* 0x000fe20000000f00 */
[C---:B------:R-:W-:Y:S01]  /*5fc0*/  FMUL.FTZ R110, R128.reuse, R144 ;  /* 0x00000090806e7220 */ /* 0x040fe20000410000 */
[----:B------:R-:W-:Y:S01]  /*5fd0*/  MOV R68, 0x3f800000 ;  /* 0x3f80000000447802 */ /* 0x000fe20000000f00 */
[----:B------:R-:W-:Y:S01]  /*5fe0*/  FFMA.FTZ R109, R128, R145, -R109 ;  /* 0x00000091806d7223 */ /* 0x000fe2000001086d */
[C---:B----4-:R-:W-:Y:S01]  /*5ff0*/  FMUL.FTZ R119, R70.reuse, R71 ;  /* 0x0000004746777220 */ /* 0x050fe20000410000 */
[----:B------:R-:W-:Y:S01]  /*6000*/  FMUL.FTZ R118, R70, R149 ;  /* 0x0000009546767220 */ /* 0x000fe20000410000 */
[----:B------:R-:W-:Y:S01]  /*6010*/  CS2R R70, SRZ ;  /* 0x0000000000467805 */ /* 0x000fe2000001ff00 */
[----:B------:R-:W-:Y:S01]  /*6020*/  BAR.SYNC.DEFER_BLOCKING 0x0 ;  /* 0x0000000000007b1d */ /* 0x000fe20000010000 */
[----:B---3--:R-:W-:Y:S01]  /*6030*/  FADD.FTZ R106, R220, R111 ;  /* 0x0000006fdc6a7221 */ /* 0x008fe20000010000 */
[----:B------:R-:W-:Y:S01]  /*6040*/  FFMA.FTZ R110, R129, R145, R110 ;  /* 0x00000091816e7223 */ /* 0x000fe2000001006e */
[----:B------:R-:W-:Y:S01]  /*6050*/  FMUL.FTZ R0, R142, R109 ;  /* 0x0000006d8e007220 */ /* 0x000fe20000410000 */
[----:B------:R-:W-:Y:S01]  /*6060*/  FADD.FTZ R114, RZ, R114 ;  /* 0x00000072ff727221 */ /* 0x000fe20000010000 */
[----:B------:R-:W-:-:S02]  /*6070*/  SHF.L.U32 R111, R67, 0x10, RZ ;  /* 0x00000010436f7819 */ /* 0x000fc400000006ff */
[-C--:B------:R-:W-:Y:S01]  /*6080*/  FFMA.FTZ R0, R143, R110.reuse, R0 ;  /* 0x0000006e8f007223 */ /* 0x080fe20000010000 */
[----:B------:R-:W-:Y:S01]  /*6090*/  FMUL.FTZ R110, R142, R110 ;  /* 0x0000006e8e6e7220 */ /* 0x000fe20000410000 */
[C---:B0-----:R-:W-:Y:S01]  /*60a0*/  FMUL.FTZ R117, R107.reuse, R108 ;  /* 0x0000006c6b757220 */ /* 0x041fe20000410000 */
[----:B------:R-:W-:Y:S01]  /*60b0*/  FMUL.FTZ R116, R107, R116 ;  /* 0x000000746b747220 */ /* 0x000fe20000410000 */
[----:B------:R-:W-:Y:S01]  /*60c0*/  FMUL.FTZ R204, R111, R95 ;  /* 0x0000005f6fcc7220 */ /* 0x000fe20000410000 */
[----:B------:R-:W-:Y:S01]  /*60d0*/  FFMA.FTZ R110, R143, R109, -R110 ;  /* 0x0000006d8f6e7223 */ /* 0x000fe2000001086e */
[----:B------:R0:W5:Y:S02]  /*60e0*/  @!P2 LDG.E.128 R68, desc[UR28][R104.64] ;  /* 0x0000001c6844a981 */ /* 0x000164000c1e1d00 */
[C---:B0-----:R-:W-:Y:S01]  /*60f0*/  FMUL.FTZ R104, R134.reuse, R106 ;  /* 0x0000006a86687220 */ /* 0x041fe20000410000 */
[----:B------:R-:W-:-:S03]  /*6100*/  FMUL.FTZ R105, R134, R114 ;  /* 0x0000007286697220 */ /* 0x000fc60000410000 */
[C---:B------:R-:W-:Y:S01]  /*6110*/  FFMA.FTZ R114, R135.reuse, R114, R104 ;  /* 0x0000007287727223 */ /* 0x040fe20000010068 */
[----:B------:R-:W-:Y:S01]  /*6120*/  FFMA.FTZ R107, R135, R106, -R105 ;  /* 0x0000006a876b7223 */ /* 0x000fe20000010869 */
[C---:B------:R-:W-:Y:S02]  /*6130*/  FMUL.FTZ R104, R140.reuse, R0 ;  /* 0x000000008c687220 */ /* 0x040fe40000410000 */
[----:B------:R-:W-:Y:S01]  /*6140*/  FADD.FTZ R114, RZ, R114 ;  /* 0x00000072ff727221 */ /* 0x000fe20000010000 */
[-C--:B------:R-:W-:Y:S01]  /*6150*/  FMUL.FTZ R105, R140, R110.reuse ;  /* 0x0000006e8c697220 */ /* 0x080fe20000410000 */
[----:B------:R-:W-:Y:S01]  /*6160*/  FADD.FTZ R107, R204, R107 ;  /* 0x0000006bcc6b7221 */ /* 0x000fe20000010000 */
[C---:B------:R-:W-:Y:S01]  /*6170*/  FFMA.FTZ R104, R141.reuse, R110, -R104 ;  /* 0x0000006e8d687223 */ /* 0x040fe20000010868 */
[C---:B------:R-:W-:Y:S01]  /*6180*/  FMUL.FTZ R106, R132.reuse, R114 ;  /* 0x00000072846a7220 */ /* 0x040fe20000410000 */
[----:B------:R-:W-:Y:S01]  /*6190*/  FFMA.FTZ R105, R141, R0, R105 ;  /* 0x000000008d697223 */ /* 0x000fe20000010069 */
[-C--:B------:R-:W-:Y:S01]  /*61a0*/  FMUL.FTZ R109, R132, R107.reuse ;  /* 0x0000006b846d7220 */ /* 0x080fe20000410000 */
[----:B------:R-:W-:Y:S01]  /*61b0*/  SHF.L.U32 R110, R146, 0x10, RZ ;  /* 0x00000010926e7819 */ /* 0x000fe200000006ff */
[C---:B------:R-:W-:Y:S01]  /*61c0*/  FFMA.FTZ R108, R133.reuse, R107, -R106 ;  /* 0x0000006b856c7223 */ /* 0x040fe2000001086a */
[C---:B------:R-:W-:Y:S01]  /*61d0*/  FMUL.FTZ R106, R138.reuse, R104 ;  /* 0x000000688a6a7220 */ /* 0x040fe20000410000 */
[----:B------:R-:W-:Y:S01]  /*61e0*/  FMUL.FTZ R0, R138, R105 ;  /* 0x000000698a007220 */ /* 0x000fe20000410000 */
[----:B------:R-:W-:Y:S01]  /*61f0*/  FFMA.FTZ R109, R133, R114, R109 ;  /* 0x00000072856d7223 */ /* 0x000fe2000001006d */
[----:B------:R-:W-:Y:S01]  /*6200*/  FMUL.FTZ R203, R110, R59 ;  /* 0x0000003b6ecb7220 */ /* 0x000fe20000410000 */
[C---:B------:R-:W-:Y:S01]  /*6210*/  FFMA.FTZ R106, R139.reuse, R105, R106 ;  /* 0x000000698b6a7223 */ /* 0x040fe2000001006a */
[----:B------:R-:W-:Y:S01]  /*6220*/  FFMA.FTZ R0, R139, R104, -R0 ;  /* 0x000000688b007223 */ /* 0x000fe20000010800 */
[----:B------:R-:W-:Y:S01]  /*6230*/  FADD.FTZ R105, RZ, R109 ;  /* 0x0000006dff697221 */ /* 0x000fe20000010000 */
[----:B------:R-:W-:Y:S01]  /*6240*/  SHF.L.U32 R109, R60, 0x10, RZ ;  /* 0x000000103c6d7819 */ /* 0x000fe200000006ff */
[----:B------:R-:W-:Y:S01]  /*6250*/  FADD.FTZ R108, R203, R108 ;  /* 0x0000006ccb6c7221 */ /* 0x000fe20000010000 */
[----:B------:R-:W-:Y:S01]  /*6260*/  FMUL.FTZ R104, R136, R0 ;  /* 0x0000000088687220 */ /* 0x000fe20000410000 */
[----:B------:R-:W-:-:S02]  /*6270*/  FMUL.FTZ R114, R130, R105 ;  /* 0x0000006982727220 */ /* 0x000fc40000410000 */
[----:B------:R-:W-:Y:S01]  /*6280*/  FMUL.FTZ R146, R130, R108 ;  /* 0x0000006c82927220 */ /* 0x000fe20000410000 */
[----:B------:R-:W-:Y:S01]  /*6290*/  FFMA.FTZ R104, R137, R106, R104 ;  /* 0x0000006a89687223 */ /* 0x000fe20000010068 */
[----:B------:R-:W-:Y:S01]  /*62a0*/  FFMA.FTZ R107, R131, R108, -R114 ;  /* 0x0000006c836b7223 */ /* 0x000fe20000010872 */
[----:B------:R-:W-:Y:S01]  /*62b0*/  FMUL.FTZ R202, R109, R94 ;  /* 0x0000005e6dca7220 */ /* 0x000fe20000410000 */
[----:B------:R-:W-:Y:S01]  /*62c0*/  FMUL.FTZ R106, R136, R106 ;  /* 0x0000006a886a7220 */ /* 0x000fe20000410000 */
[----:B------:R-:W-:Y:S02]  /*62d0*/  FFMA.FTZ R146, R131, R105, R146 ;  /* 0x0000006983927223 */ /* 0x000fe40000010092 */
[----:B------:R-:W-:Y:S01]  /*62e0*/  FADD.FTZ R107, R202, R107 ;  /* 0x0000006bca6b7221 */ /* 0x000fe20000010000 */
[----:B------:R-:W-:Y:S01]  /*62f0*/  FFMA.FTZ R106, R137, R0, -R106 ;  /* 0x00000000896a7223 */ /* 0x000fe2000001086a */
[----:B------:R-:W-:Y:S01]  /*6300*/  FMUL.FTZ R0, R134, R104 ;  /* 0x0000006886007220 */ /* 0x000fe20000410000 */
[----:B------:R-:W-:Y:S01]  /*6310*/  FADD.FTZ R146, RZ, R146 ;  /* 0x00000092ff927221 */ /* 0x000fe20000010000 */
[----:B------:R-:W-:Y:S01]  /*6320*/  FMUL.FTZ R115, R126, R107 ;  /* 0x0000006b7e737220 */ /* 0x000fe20000410000 */
[-C--:B------:R-:W-:Y:S01]  /*6330*/  FMUL.FTZ R105, R134, R106.reuse ;  /* 0x0000006a86697220 */ /* 0x080fe20000410000 */
[----:B------:R-:W-:Y:S01]  /*6340*/  FFMA.FTZ R0, R135, R106, -R0 ;  /* 0x0000006a87007223 */ /* 0x000fe20000010800 */
[----:B------:R-:W-:Y:S01]  /*6350*/  SHF.L.U32 R108, R222, 0x10, RZ ;  /* 0x00000010de6c7819 */ /* 0x000fe200000006ff */
[-C--:B------:R-:W-:Y:S01]  /*6360*/  FMUL.FTZ R106, R126, R146.reuse ;  /* 0x000000927e6a7220 */ /* 0x080fe20000410000 */
[----:B------:R-:W-:Y:S01]  /*6370*/  FFMA.FTZ R115, R127, R146, R115 ;  /* 0x000000927f737223 */ /* 0x000fe20000010073 */
[----:B------:R-:W-:-:S02]  /*6380*/  FFMA.FTZ R105, R135, R104, R105 ;  /* 0x0000006887697223 */ /* 0x000fc40000010069 */
[----:B------:R-:W-:Y:S01]  /*6390*/  FFMA.FTZ R114, R127, R107, -R106 ;  /* 0x0000006b7f727223 */ /* 0x000fe2000001086a */
[----:B------:R-:W-:Y:S01]  /*63a0*/  FMUL.FTZ R201, R108, R58 ;  /* 0x0000003a6cc97220 */ /* 0x000fe20000410000 */
[----:B------:R-:W-:Y:S01]  /*63b0*/  FADD.FTZ R115, RZ, R115 ;  /* 0x00000073ff737221 */ /* 0x000fe20000010000 */
[C---:B------:R-:W-:Y:S01]  /*63c0*/  FMUL.FTZ R104, R132.reuse, R105 ;  /* 0x0000006984687220 */ /* 0x040fe20000410000 */
[-C--:B------:R-:W-:Y:S01]  /*63d0*/  FMUL.FTZ R106, R132, R0.reuse ;  /* 0x00000000846a7220 */ /* 0x080fe20000410000 */
[----:B------:R-:W-:Y:S01]  /*63e0*/  FADD.FTZ R114, R201, R114 ;  /* 0x00000072c9727221 */ /* 0x000fe20000010000 */
[C---:B------:R-:W-:Y:S01]  /*63f0*/  FMUL.FTZ R146, R124.reuse, R115 ;  /* 0x000000737c927220 */ /* 0x040fe20000410000 */
[----:B------:R-:W-:Y:S01]  /*6400*/  FFMA.FTZ R104, R133, R0, -R104 ;  /* 0x0000000085687223 */ /* 0x000fe20000010868 */
[----:B------:R-:W-:Y:S01]  /*6410*/  SHF.L.U32 R107, R61, 0x10, RZ ;  /* 0x000000103d6b7819 */ /* 0x000fe200000006ff */
[-C--:B------:R-:W-:Y:S01]  /*6420*/  FMUL.FTZ R148, R124, R114.reuse ;  /* 0x000000727c947220 */ /* 0x080fe20000410000 */
[----:B------:R-:W-:Y:S01]  /*6430*/  FFMA.FTZ R147, R125, R114, -R146 ;  /* 0x000000727d937223 */ /* 0x000fe20000010892 */
[----:B------:R-:W-:Y:S01]  /*6440*/  FFMA.FTZ R106, R133, R105, R106 ;  /* 0x00000069856a7223 */ /* 0x000fe2000001006a */
[C---:B------:R-:W-:Y:S01]  /*6450*/  FMUL.FTZ R114, R130.reuse, R104 ;  /* 0x0000006882727220 */ /* 0x040fe20000410000 */
[----:B------:R-:W-:Y:S01]  /*6460*/  FMUL.FTZ R0, R55, UR47 ;  /* 0x0000002f37007c20 */ /* 0x000fe20008410000 */
[----:B------:R-:W-:Y:S01]  /*6470*/  FMUL.FTZ R200, R107, R93 ;  /* 0x0000005d6bc87220 */ /* 0x000fe20000410000 */
[----:B------:R-:W-:Y:S01]  /*6480*/  FFMA.FTZ R148, R125, R115, R148 ;  /* 0x000000737d947223 */ /* 0x000fe20000010094 */
[-C--:B------:R-:W-:Y:S01]  /*6490*/  FFMA.FTZ R105, R131, R106.reuse, R114 ;  /* 0x0000006a83697223 */ /* 0x080fe20000010072 */
[----:B------:R-:W-:Y:S01]  /*64a0*/  FMUL.FTZ R106, R130, R106 ;  /* 0x0000006a826a7220 */ /* 0x000fe20000410000 */
[----:B------:R-:W-:Y:S01]  /*64b0*/  FMUL.FTZ R103, R103, R55 ;  /* 0x0000003767677220 */ /* 0x000fe20000410000 */
[----:B------:R-:W-:Y:S01]  /*64c0*/  FMUL.RZ R149, R0, 0.15915493667125701904 ;  /* 0x3e22f98300957820 */ /* 0x000fe2000040c000 */
[----:B------:R-:W-:Y:S01]  /*64d0*/  FADD.FTZ R147, R200, R147 ;  /* 0x00000093c8937221 */ /* 0x000fe20000010000 */
[----:B------:R-:W-:Y:S01]  /*64e0*/  FADD.FTZ R148, RZ, R148 ;  /* 0x00000094ff947221 */ /* 0x000fe20000010000 */
[----:B------:R-:W-:Y:S01]  /*64f0*/  FFMA.FTZ R104, R131, R104, -R106 ;  /* 0x0000006883687223 */ /* 0x000fe2000001086a */
[----:B------:R-:W-:Y:S01]  /*6500*/  FMUL.FTZ R114, R126, R105 ;  /* 0x000000697e727220 */ /* 0x000fe20000410000 */
[----:B------:R-:W-:Y:S01]  /*6510*/  MUFU.COS R0, R149 ;  /* 0x0000009500007308 */ /* 0x000fe20000000000 */
[C---:B------:R-:W-:Y:S01]  /*6520*/  FMUL.FTZ R150, R122.reuse, R147 ;  /* 0x000000937a967220 */ /* 0x040fe20000410000 */
[----:B------:R-:W-:Y:S01]  /*6530*/  SHF.L.U32 R106, R221, 0x10, RZ ;  /* 0x00000010dd6a7819 */ /* 0x000fe200000006ff */
[----:B------:R-:W-:Y:S01]  /*6540*/  FMUL.FTZ R146, R122, R148 ;  /* 0x000000947a927220 */ /* 0x000fe20000410000 */
[-C--:B------:R-:W-:Y:S01]  /*6550*/  FFMA.FTZ R115, R127, R104.reuse, -R114 ;  /* 0x000000687f737223 */ /* 0x080fe20000010872 */
[----:B------:R-:W-:-:S03]  /*6560*/  FMUL.FTZ R104, R126, R104 ;  /* 0x000000687e687220 */ /* 0x000fc60000410000 */
[----:B------:R-:W0:Y:S01]  /*6570*/  MUFU.EX2 R103, R103 ;  /* 0x0000006700677308 */ /* 0x000e220000000800 */
[C---:B------:R-:W-:Y:S01]  /*6580*/  FFMA.FTZ R150, R123.reuse, R148, R150 ;  /* 0x000000947b967223 */ /* 0x040fe20000010096 */
[----:B------:R-:W-:Y:S01]  /*6590*/  FFMA.FTZ R146, R123, R147, -R146 ;  /* 0x000000937b927223 */ /* 0x000fe20000010892 */
[----:B------:R-:W-:Y:S01]  /*65a0*/  FMUL.FTZ R199, R106, R57 ;  /* 0x000000396ac77220 */ /* 0x000fe20000410000 */
[----:B------:R-:W-:-:S04]  /*65b0*/  FFMA.FTZ R104, R127, R105, R104 ;  /* 0x000000697f687223 */ /* 0x000fc80000010068 */
[----:B------:R2:W3:Y:S01]  /*65c0*/  MUFU.SIN R114, R149 ;  /* 0x0000009500727308 */ /* 0x0004e20000000400 */
[----:B------:R-:W-:Y:S01]  /*65d0*/  FADD.FTZ R150, RZ, R150 ;  /* 0x00000096ff967221 */ /* 0x000fe20000010000 */
[----:B------:R-:W-:Y:S01]  /*65e0*/  FADD.FTZ R148, R199, R146 ;  /* 0x00000092c7947221 */ /* 0x000fe20000010000 */
[----:B------:R-:W-:Y:S01]  /*65f0*/  FMUL.FTZ R146, R124, R104 ;  /* 0x000000687c927220 */ /* 0x000fe20000410000 */
[----:B------:R-:W-:Y:S01]  /*6600*/  SHF.L.U32 R105, R62, 0x10, RZ ;  /* 0x000000103e697819 */ /* 0x000fe200000006ff */
[C---:B------:R-:W-:Y:S01]  /*6610*/  FMUL.FTZ R152, R120.reuse, R150 ;  /* 0x0000009678987220 */ /* 0x040fe20000410000 */
[-C--:B------:R-:W-:Y:S01]  /*6620*/  FMUL.FTZ R151, R120, R148.reuse ;  /* 0x0000009478977220 */ /* 0x080fe20000410000 */
[-C--:B------:R-:W-:Y:S01]  /*6630*/  FMUL.FTZ R147, R124, R115.reuse ;  /* 0x000000737c937220 */ /* 0x080fe20000410000 */
[----:B------:R-:W-:Y:S01]  /*6640*/  FFMA.FTZ R146, R125, R115, -R146 ;  /* 0x000000737d927223 */ /* 0x000fe20000010892 */
[----:B--2---:R-:W-:Y:S01]  /*6650*/  FFMA.FTZ R149, R121, R148, -R152 ;  /* 0x0000009479957223 */ /* 0x004fe20000010898 */
[----:B------:R-:W-:Y:S01]  /*6660*/  FMUL.FTZ R198, R105, R91 ;  /* 0x0000005b69c67220 */ /* 0x000fe20000410000 */
[----:B------:R-:W-:Y:S01]  /*6670*/  FFMA.FTZ R151, R121, R150, R151 ;  /* 0x0000009679977223 */ /* 0x000fe20000010097 */
[----:B0-----:R-:W-:Y:S01]  /*6680*/  FMUL.FTZ R115, R103, R0 ;  /* 0x0000000067737220 */ /* 0x001fe20000410000 */
[----:B------:R-:W-:Y:S01]  /*6690*/  FFMA.FTZ R147, R125, R104, R147 ;  /* 0x000000687d937223 */ /* 0x000fe20000010093 */
[----:B------:R-:W-:Y:S01]  /*66a0*/  FMUL.FTZ R0, R122, R146 ;  /* 0x000000927a007220 */ /* 0x000fe20000410000 */
[----:B------:R-:W-:Y:S01]  /*66b0*/  FADD.FTZ R149, R198, R149 ;  /* 0x00000095c6957221 */ /* 0x000fe20000010000 */
[----:B------:R-:W-:Y:S01]  /*66c0*/  FADD.FTZ R151, RZ, R151 ;  /* 0x00000097ff977221 */ /* 0x000fe20000010000 */
[----:B---3--:R-:W-:Y:S01]  /*66d0*/  FMUL.FTZ R114, R103, R114 ;  /* 0x0000007267727220 */ /* 0x008fe20000410000 */
[-C--:B------:R-:W-:Y:S01]  /*66e0*/  FFMA.FTZ R103, R123, R147.reuse, R0 ;  /* 0x000000937b677223 */ /* 0x080fe20000010000 */
[----:B------:R-:W-:Y:S01]  /*66f0*/  FMUL.FTZ R0, R122, R147 ;  /* 0x000000937a007220 */ /* 0x000fe20000410000 */
[C---:B------:R-:W-:Y:S01]  /*6700*/  FMUL.FTZ R150, R118.reuse, R149 ;  /* 0x0000009576967220 */ /* 0x040fe20000410000 */
[----:B------:R-:W-:Y:S01]  /*6710*/  SHF.L.U32 R104, R39, 0x10, RZ ;  /* 0x0000001027687819 */ /* 0x000fe200000006ff */
[-C--:B------:R-:W-:Y:S01]  /*6720*/  FMUL.FTZ R148, R118, R151.reuse ;  /* 0x0000009776947220 */ /* 0x080fe20000410000 */
[----:B------:R-:W-:Y:S01]  /*6730*/  FFMA.FTZ R0, R123, R146, -R0 ;  /* 0x000000927b007223 */ /* 0x000fe20000010800 */
[----:B------:R-:W-:-:S02]  /*6740*/  FFMA.FTZ R151, R119, R151, R150 ;  /* 0x0000009777977223 */ /* 0x000fc40000010096 */
[----:B------:R-:W-:Y:S01]  /*6750*/  FFMA.FTZ R150, R119, R149, -R148 ;  /* 0x0000009577967223 */ /* 0x000fe20000010894 */
[----:B------:R-:W-:Y:S01]  /*6760*/  FMUL.FTZ R197, R104, R56 ;  /* 0x0000003868c57220 */ /* 0x000fe20000410000 */
[CC--:B------:R-:W-:Y:S01]  /*6770*/  FMUL.FTZ R148, R120.reuse, R0.reuse ;  /* 0x0000000078947220 */ /* 0x0c0fe20000410000 */
[-C--:B------:R-:W-:Y:S01]  /*6780*/  FMUL.FTZ R146, R120, R103.reuse ;  /* 0x0000006778927220 */ /* 0x080fe20000410000 */
[----:B------:R-:W-:Y:S01]  /*6790*/  FADD.FTZ R151, RZ, R151 ;  /* 0x00000097ff977221 */ /* 0x000fe20000010000 */
[----:B------:R-:W-:Y:S01]  /*67a0*/  FADD.FTZ R150, R197, R150 ;  /* 0x00000096c5967221 */ /* 0x000fe20000010000 */
[C---:B------:R-:W-:Y:S01]  /*67b0*/  FFMA.FTZ R148, R121.reuse, R103, R148 ;  /* 0x0000006779947223 */ /* 0x040fe20000010094 */
[----:B------:R-:W-:Y:S01]  /*67c0*/  FFMA.FTZ R146, R121, R0, -R146 ;  /* 0x0000000079927223 */ /* 0x000fe20000010892 */
[----:B------:R-:W-:Y:S01]  /*67d0*/  SHF.L.U32 R103, R63, 0x10, RZ ;  /* 0x000000103f677819 */ /* 0x000fe200000006ff */
[C---:B------:R-:W-:Y:S01]  /*67e0*/  FMUL.FTZ R0, R116.reuse, R151 ;  /* 0x0000009774007220 */ /* 0x040fe20000410000 */
[----:B------:R-:W-:Y:S01]  /*67f0*/  FMUL.FTZ R152, R116, R150 ;  /* 0x0000009674987220 */ /* 0x000fe20000410000 */
[----:B------:R-:W-:-:S02]  /*6800*/  FMUL.FTZ R147, R118, R148 ;  /* 0x0000009476937220 */ /* 0x000fc40000410000 */
[C---:B------:R-:W-:Y:S01]  /*6810*/  FFMA.FTZ R149, R117.reuse, R150, -R0 ;  /* 0x0000009675957223 */ /* 0x040fe20000010800 */
        /* <DEDUP_REMOVED lines=8> */
[C---:B------:R-:W-:Y:S01]  /*68a0*/  FMUL.FTZ R206, R114.reuse, R152 ;  /* 0x0000009872ce7220 */ /* 0x040fe20000410000 */
[-C--:B------:R-:W-:Y:S01]  /*68b0*/  FMUL.FTZ R151, R114, R149.reuse ;  /* 0x0000009572977220 */ /* 0x080fe20000410000 */
[----:B------:R-:W-:Y:S01]  /*68c0*/  R2UR UR44, R3 ;  /* 0x00000000032c72ca */ /* 0x000fe200000e0000 */
[-C--:B------:R-:W-:Y:S01]  /*68d0*/  FMUL.FTZ R146, R116, R0.reuse ;  /* 0x0000000074927220 */ /* 0x080fe20000410000 */
[----:B------:R-:W-:Y:S01]  /*68e0*/  R2UR UR45, R2 ;  /* 0x00000000022d72ca */ /* 0x000fe200000e0000 */
[----:B------:R-:W-:Y:S01]  /*68f0*/  FFMA.FTZ R207, R117, R0, R207 ;  /* 0x0000000075cf7223 */ /* 0x000fe200000100cf */
[C---:B------:R-:W-:Y:S01]  /*6900*/  FFMA.FTZ R206, R115.reuse, R149, -R206 ;  /* 0x0000009573ce7223 */ /* 0x040fe200000108ce */
[----:B------:R-:W-:Y:S01]  /*6910*/  FFMA.FTZ R0, R115, R152, R151 ;  /* 0x0000009873007223 */ /* 0x000fe20000010097 */
[----:B------:R-:W-:-:S02]  /*6920*/  PRMT R149, R72, 0x7632, R149 ;  /* 0x0000763248957816 */ /* 0x000fc40000000095 */
[----:B------:R-:W-:Y:S02]  /*6930*/  PRMT R151, R73, 0x7632, R151 ;  /* 0x0000763249977816 */ /* 0x000fe40000000097 */
[----:B------:R-:W-:Y:S02]  /*6940*/  SHF.L.U32 R149, R149, 0x10, RZ ;  /* 0x0000001095957819 */ /* 0x000fe400000006ff */
[----:B------:R-:W-:Y:S01]  /*6950*/  SHF.L.U32 R151, R151, 0x10, RZ ;  /* 0x0000001097977819 */ /* 0x000fe200000006ff */
[----:B------:R-:W-:Y:S01]  /*6960*/  FFMA.FTZ R205, R117, R147, -R146 ;  /* 0x0000009375cd7223 */ /* 0x000fe20000010892 */
        /* <DEDUP_REMOVED lines=21> */
[----:B-1----:R-:W-:Y:S01]  /*6ac0*/  PRMT R176, R77, 0x7632, R176 ;  /* 0x000076324db07816 */ /* 0x002fe200000000b0 */
        /* <DEDUP_REMOVED lines=35> */
[----:B------:R-:W-:Y:S01]  /*6d00*/  ISETP.NE.AND P2, PT, R102, 0x3f, PT ;  /* 0x0000003f6600780c */ /* 0x000fe20003f45270 */
[----:B------:R-:W-:Y:S01]  /*6d10*/  FFMA.FTZ R72, R163, UR44, R72 ;  /* 0x0000002ca3487c23 */ /* 0x000fe20008010048 */
[----:B------:R-:W-:Y:S01]  /*6d20*/  SHF.L.U32 R164, R78, 0x10, RZ ;  /* 0x000000104ea47819 */ /* 0x000fe200000006ff */
        /* <DEDUP_REMOVED lines=14> */
[----:B------:R-:W-:Y:S01]  /*6e10*/  SHF.L.U32 R191, R191, 0x10, RZ ;  /* 0x00000010bfbf7819 */ /* 0x000fe200000006ff */
[----:B------:R-:W-:Y:S01]  /*6e20*/  FMUL.FTZ R73, R173, UR45 ;  /* 0x0000002dad497c20 */ /* 0x000fe20008410000 */
[----:B------:R-:W-:Y:S01]  /*6e30*/  FFMA.FTZ R75, R177, UR44, R72 ;  /* 0x0000002cb14b7c23 */ /* 0x000fe20008010048 */
[----:B------:R-:W-:Y:S01]  /*6e40*/  FMUL.FTZ R169, R168, R3 ;  /* 0x00000003a8a97220 */ /* 0x000fe20000410000 */
[----:B------:R-:W-:Y:S01]  /*6e50*/  SHF.L.U32 R178, R80, 0x10, RZ ;  /* 0x0000001050b27819 */ /* 0x000fe200000006ff */
[----:B------:R-:W-:Y:S01]  /*6e60*/  FMUL.FTZ R3, R82, UR44 ;  /* 0x0000002c52037c20 */ /* 0x000fe20008410000 */
[----:B------:R-:W-:Y:S01]  /*6e70*/  SHF.L.U32 R179, R81, 0x10, RZ ;  /* 0x0000001051b37819 */ /* 0x000fe200000006ff */
[C---:B------:R-:W-:Y:S01]  /*6e80*/  FMUL.FTZ R72, R191.reuse, UR44 ;  /* 0x0000002cbf487c20 */ /* 0x040fe20008410000 */
[----:B------:R-:W-:Y:S01]  /*6e90*/  FFMA.FTZ R73, R164, UR44, R73 ;  /* 0x0000002ca4497c23 */ /* 0x000fe20008010049 */
[----:B------:R-:W-:Y:S01]  /*6ea0*/  FMUL.FTZ R74, R191, UR45 ;  /* 0x0000002dbf4a7c20 */ /* 0x000fe20008410000 */
[----:B------:R-:W-:Y:S01]  /*6eb0*/  @P2 LEA R80, R102, R101, 0x3 ;  /* 0x0000006566502211 */ /* 0x000fe200078e18ff */
        /* <DEDUP_REMOVED lines=8> */
[----:B------:R-:W0:Y:S01]  /*6f40*/  @P2 LDS.64 R80, [R80+0x49e8] ;  /* 0x0049e80050502984 */ /* 0x000e220000000a00 */
[----:B------:R-:W-:Y:S01]  /*6f50*/  FADD.FTZ R189, R44, R44 ;  /* 0x0000002c2cbd7221 */ /* 0x000fe20000010000 */
[----:B------:R-:W-:Y:S01]  /*6f60*/  FMUL.FTZ R186, R186, R3 ;  /* 0x00000003baba7220 */ /* 0x000fe20000410000 */
[----:B------:R-:W-:Y:S01]  /*6f70*/  FFMA.FTZ R2, R178, UR44, R73 ;  /* 0x0000002cb2027c23 */ /* 0x000fe20008010049 */
[C---:B------:R-:W-:Y:S01]  /*6f80*/  FMUL.FTZ R3, R188.reuse, UR44 ;  /* 0x0000002cbc037c20 */ /* 0x040fe20008410000 */
[----:B------:R-:W-:Y:S01]  /*6f90*/  PRMT R185, R83, 0x7632, R185 ;  /* 0x0000763253b97816 */ /* 0x000fe200000000b9 */
[----:B------:R-:W-:Y:S01]  /*6fa0*/  FMUL.FTZ R73, R188, UR45 ;  /* 0x0000002dbc497c20 */ /* 0x000fe20008410000 */
[----:B------:R-:W-:Y:S01]  /*6fb0*/  FMUL.FTZ R190, R189, R190 ;  /* 0x000000bebdbe7220 */ /* 0x000fe20000410000 */
[----:B------:R-:W-:Y:S01]  /*6fc0*/  FADD.FTZ R166, R45, R45 ;  /* 0x0000002d2da67221 */ /* 0x000fe20000010000 */
[----:B------:R-:W-:Y:S01]  /*6fd0*/  FMUL.FTZ R189, R189, R2 ;  /* 0x00000002bdbd7220 */ /* 0x000fe20000410000 */
[----:B------:R-:W-:Y:S01]  /*6fe0*/  FADD.FTZ R183, R42, R42 ;  /* 0x0000002a2ab77221 */ /* 0x000fe20000010000 */
[C---:B------:R-:W-:Y:S01]  /*6ff0*/  FFMA.FTZ R184, R180.reuse, UR45, -R3 ;  /* 0x0000002db4b87c23 */ /* 0x040fe20008010803 */
[----:B------:R-:W-:Y:S01]  /*7000*/  SHF.L.U32 R185, R185, 0x10, RZ ;  /* 0x00000010b9b97819 */ /* 0x000fe200000006ff */
[----:B------:R-:W-:Y:S01]  /*7010*/  FFMA.FTZ R2, R180, UR44, R73 ;  /* 0x0000002cb4027c23 */ /* 0x000fe20008010049 */
[C---:B------:R-:W-:Y:S01]  /*7020*/  FMUL.FTZ R167, R166.reuse, R167 ;  /* 0x000000a7a6a77220 */ /* 0x040fe20000410000 */
[----:B------:R-:W-:Y:S01]  /*7030*/  FMUL.FTZ R184, R183, R184 ;  /* 0x000000b8b7b87220 */ /* 0x000fe20000410000 */
[----:B------:R-:W-:Y:S01]  /*7040*/  FMUL.FTZ R166, R166, R75 ;  /* 0x0000004ba6a67220 */ /* 0x000fe20000410000 */
[----:B------:R-:W-:Y:S01]  /*7050*/  SHF.L.U32 R192, R83, 0x10, RZ ;  /* 0x0000001053c07819 */ /* 0x000fe200000006ff */
[----:B------:R-:W-:Y:S01]  /*7060*/  FMUL.FTZ R183, R183, R2 ;  /* 0x00000002b7b77220 */ /* 0x000fe20000410000 */
[C---:B------:R-:W-:Y:S01]  /*7070*/  FMUL.FTZ R75, R185.reuse, UR44 ;  /* 0x0000002cb94b7c20 */ /* 0x040fe20008410000 */
[C---:B------:R-:W-:Y:S01]  /*7080*/  PRMT R2, R84.reuse, 0x7632, R2 ;  /* 0x0000763254027816 */ /* 0x040fe20000000002 */
[----:B------:R-:W-:Y:S01]  /*7090*/  FMUL.FTZ R77, R185, UR45 ;  /* 0x0000002db94d7c20 */ /* 0x000fe20008410000 */
[----:B------:R-:W-:Y:S01]  /*70a0*/  SHF.L.U32 R193, R84, 0x10, RZ ;  /* 0x0000001054c17819 */ /* 0x000fe200000006ff */
[----:B------:R-:W-:Y:S01]  /*70b0*/  FADD.FTZ R181, R41, R41 ;  /* 0x0000002929b57221 */ /* 0x000fe20000010000 */
[----:B------:R-:W-:Y:S01]  /*70c0*/  FFMA.FTZ R182, R192, UR45, -R75 ;  /* 0x0000002dc0b67c23 */ /* 0x000fe2000801084b */
[----:B------:R-:W-:Y:S01]  /*70d0*/  SHF.L.U32 R84, R2, 0x10, RZ ;  /* 0x0000001002547819 */ /* 0x000fe200000006ff */
[----:B------:R-:W-:-:S02]  /*70e0*/  FFMA.FTZ R72, R192, UR44, R77 ;  /* 0x0000002cc0487c23 */ /* 0x000fc4000801004d */
[C---:B------:R-:W-:Y:S02]  /*70f0*/  FMUL.FTZ R182, R181.reuse, R182 ;  /* 0x000000b6b5b67220 */ /* 0x040fe40000410000 */
[----:B------:R-:W-:Y:S01]  /*7100*/  FMUL.FTZ R181, R181, R72 ;  /* 0x00000048b5b57220 */ /* 0x000fe20000410000 */
[C---:B------:R-:W-:Y:S01]  /*7110*/  FMUL.FTZ R2, R84.reuse, UR44 ;  /* 0x0000002c54027c20 */ /* 0x040fe20008410000 */
[----:B------:R-:W-:Y:S01]  /*7120*/  FMUL.FTZ R72, R84, UR45 ;  /* 0x0000002d54487c20 */ /* 0x000fe20008410000 */
[C---:B------:R-:W-:Y:S02]  /*7130*/  PRMT R208, R87.reuse, 0x7632, R208 ;  /* 0x0000763257d07816 */ /* 0x040fe400000000d0 */
[----:B------:R-:W-:Y:S01]  /*7140*/  SHF.L.U32 R195, R87, 0x10, RZ ;  /* 0x0000001057c37819 */ /* 0x000fe200000006ff */
[----:B------:R-:W-:Y:S01]  /*7150*/  FADD.FTZ R87, R40, R40 ;  /* 0x0000002828577221 */ /* 0x000fe20000010000 */
[C---:B------:R-:W-:Y:S01]  /*7160*/  FFMA.FTZ R2, R193.reuse, UR45, -R2 ;  /* 0x0000002dc1027c23 */ /* 0x040fe20008010802 */
[----:B------:R-:W-:Y:S01]  /*7170*/  FFMA.FTZ R72, R193, UR44, R72 ;  /* 0x0000002cc1487c23 */ /* 0x000fe20008010048 */
[----:B------:R-:W-:-:S02]  /*7180*/  SHF.L.U32 R83, R194, 0x10, RZ ;  /* 0x00000010c2537819 */ /* 0x000fc400000006ff */
[C---:B------:R-:W-:Y:S01]  /*7190*/  FMUL.FTZ R194, R87.reuse, R2 ;  /* 0x0000000257c27220 */ /* 0x040fe20000410000 */
[----:B------:R-:W-:Y:S01]  /*71a0*/  FMUL.FTZ R87, R87, R72 ;  /* 0x0000004857577220 */ /* 0x000fe20000410000 */
[C---:B------:R-:W-:Y:S01]  /*71b0*/  FMUL.FTZ R74, R114.reuse, R205 ;  /* 0x000000cd724a7220 */ /* 0x040fe20000410000 */
[----:B------:R-:W-:Y:S01]  /*71c0*/  FMUL.FTZ R72, R114, R207 ;  /* 0x000000cf72487220 */ /* 0x000fe20000410000 */
[----:B------:R-:W-:Y:S01]  /*71d0*/  FMUL.FTZ R223, R83, R55 ;  /* 0x0000003753df7220 */ /* 0x000fe20000410000 */
[----:B------:R-:W-:Y:S01]  /*71e0*/  BSSY B0, `(.L_x_10646) ;  /* 0x0000017000007945 */ /* 0x000fe20003800000 */
[----:B------:R-:W-:Y:S01]  /*71f0*/  PRMT R3, R85, 0x7632, R3 ;  /* 0x0000763255037816 */ /* 0x000fe20000000003 */
[C---:B------:R-:W-:Y:S01]  /*7200*/  FFMA.FTZ R73, R115.reuse, R207, R74 ;  /* 0x000000cf73497223 */ /* 0x040fe2000001004a */
[C---:B------:R-:W-:Y:S01]  /*7210*/  PRMT R76, R86.reuse, 0x7632, R76 ;  /* 0x00007632564c7816 */ /* 0x040fe2000000004c */
[----:B------:R-:W-:Y:S01]  /*7220*/  FFMA.FTZ R72, R115, R205, -R72 ;  /* 0x000000cd73487223 */ /* 0x000fe20000010848 */
[----:B------:R-:W-:Y:S01]  /*7230*/  SHF.L.U32 R85, R85, 0x10, RZ ;  /* 0x0000001055557819 */ /* 0x000fe200000006ff */
[----:B------:R-:W-:Y:S01]  /*7240*/  FADD.FTZ R74, R223, R206 ;  /* 0x000000cedf4a7221 */ /* 0x000fe20000010000 */
[----:B------:R-:W-:Y:S01]  /*7250*/  SHF.L.U32 R86, R86, 0x10, RZ ;  /* 0x0000001056567819 */ /* 0x000fe200000006ff */
[----:B------:R-:W-:Y:S01]  /*7260*/  FADD.FTZ R75, RZ, R0 ;  /* 0x00000000ff4b7221 */ /* 0x000fe20000010000 */
[----:B------:R-:W-:Y:S01]  /*7270*/  LEA R205, R102, R101, 0x4 ;  /* 0x0000006566cd7211 */ /* 0x000fe200078e20ff */
        /* <DEDUP_REMOVED lines=13> */
.L_x_10647:
[----:B------:R-:W-:Y:S05]  /*7350*/  BSYNC B0 ;  /* 0x0000000000007941 */ /* 0x000fea0003800000 */
.L_x_10646:
        /* <DEDUP_REMOVED lines=112> */
.L_x_10769:
        /* <DEDUP_REMOVED lines=14> */
.L_x_10772:
[----:B------:R-:W-:-:S03]  /*7b40*/  UMOV UR46, 0xffffffff ;  /* 0xffffffff002e7882 */ /* 0x000fc60000000000 */
[----:B------:R-:W-:Y:S05]  /*7b50*/  BRA.DIV UR46, `(.L_x_10651) ;  /* 0x000000822e707947 */ /* 0x000fea000b800000 */
.L_x_10775:
[----:B------:R-:W-:-:S03]  /*7b60*/  UMOV UR46, 0xffffffff ;  /* 0xffffffff002e7882 */ /* 0x000fc60000000000 */
[----:B------:R-:W-:Y:S05]  /*7b70*/  BRA.DIV UR46, `(.L_x_10652) ;  /* 0x000000822e907947 */ /* 0x000fea000b800000 */
.L_x_10778:
[----:B------:R-:W-:-:S03]  /*7b80*/  UMOV UR46, 0xffffffff ;  /* 0xffffffff002e7882 */ /* 0x000fc60000000000 */
[----:B------:R-:W-:Y:S05]  /*7b90*/  BRA.DIV UR46, `(.L_x_10653) ;  /* 0x000000822eb07947 */ /* 0x000fea000b800000 */
.L_x_10781:
        /* <DEDUP_REMOVED lines=10> */
.L_x_10791:
        /* <DEDUP_REMOVED lines=22> */
.L_x_10648:
        /* <DEDUP_REMOVED lines=41> */
[----:B------:R-:W-:Y:S01]  /*8030*/  BAR.SYNC.DEFER_BLOCKING 0x0 ;  /* 0x0000000000007b1d */ /* 0x000fe20000010000 */
[C---:B------:R-:W-:Y:S01]  /*8040*/  FFMA.FTZ R71, R121.reuse, R71, -R68 ;  /* 0x0000004779477223 */ /* 0x040fe20000010844 */
[C---:B------:R-:W-:Y:S01]  /*8050*/  FMUL.FTZ R72, R124.reuse, -R75 ;  /* 0x8000004b7c487220 */ /* 0x040fe20000410000 */
[-C--:B------:R-:W-:Y:S01]  /*8060*/  FMUL.FTZ R68, R124, -R73.reuse ;  /* 0x800000497c447220 */ /* 0x080fe20000410000 */
[----:B------:R-:W-:Y:S01]  /*8070*/  FFMA.FTZ R70, R121, R70, R69 ;  /* 0x0000004679467223 */ /* 0x000fe20000010045 */
[----:B------:R-:W-:Y:S01]  /*8080*/  FADD.FTZ R71, R182, R71 ;  /* 0x00000047b6477221 */ /* 0x000fe20000010000 */
[C---:B------:R-:W-:Y:S01]  /*8090*/  FFMA.FTZ R73, R125.reuse, R73, R72 ;  /* 0x000000497d497223 */ /* 0x040fe20000010048 */
[----:B------:R-:W-:Y:S01]  /*80a0*/  FFMA.FTZ R75, R125, R75, -R68 ;  /* 0x0000004b7d4b7223 */ /* 0x000fe20000010844 */
[----:B------:R-:W-:Y:S01]  /*80b0*/  FADD.FTZ R70, -R181, R70 ;  /* 0x00000046b5467221 */ /* 0x000fe20000010100 */
[----:B------:R-:W-:Y:S01]  /*80c0*/  FMUL.FTZ R72, R122, -R71 ;  /* 0x800000477a487220 */ /* 0x000fe20000410000 */
[C---:B------:R-:W-:Y:S01]  /*80d0*/  FMUL.FTZ R74, R126.reuse, -R73 ;  /* 0x800000497e4a7220 */ /* 0x040fe20000410000 */
[-C--:B------:R-:W-:Y:S01]  /*80e0*/  FMUL.FTZ R76, R126, -R75.reuse ;  /* 0x8000004b7e4c7220 */ /* 0x080fe20000410000 */
[-C--:B------:R-:W-:Y:S01]  /*80f0*/  FMUL.FTZ R68, R122, -R70.reuse ;  /* 0x800000467a447220 */ /* 0x080fe20000410000 */
[----:B------:R-:W-:Y:S01]  /*8100*/  FFMA.FTZ R72, R123, R70, R72 ;  /* 0x000000467b487223 */ /* 0x000fe20000010048 */
[C---:B------:R-:W-:Y:S01]  /*8110*/  FFMA.FTZ R74, R127.reuse, R75, -R74 ;  /* 0x0000004b7f4a7223 */ /* 0x040fe2000001084a */
[----:B------:R-:W-:Y:S01]  /*8120*/  FFMA.FTZ R76, R127, R73, R76 ;  /* 0x000000497f4c7223 */ /* 0x000fe2000001004c */
[----:B------:R-:W-:Y:S01]  /*8130*/  FFMA.FTZ R71, R123, R71, -R68 ;  /* 0x000000477b477223 */ /* 0x000fe20000010844 */
[----:B------:R-:W-:Y:S01]  /*8140*/  FADD.FTZ R72, -R183, R72 ;  /* 0x00000048b7487221 */ /* 0x000fe20000010100 */
[----:B------:R-:W-:Y:S01]  /*8150*/  MOV R73, UR16 ;  /* 0x0000001000497c02 */ /* 0x000fe20008000f00 */
[----:B------:R-:W-:Y:S01]  /*8160*/  FMUL.FTZ R70, R130, -R76 ;  /* 0x8000004c82467220 */ /* 0x000fe20000410000 */
[----:B------:R-:W-:Y:S01]  /*8170*/  FADD.FTZ R71, R184, R71 ;  /* 0x00000047b8477221 */ /* 0x000fe20000010000 */
[----:B------:R-:W-:Y:S01]  /*8180*/  FMUL.FTZ R69, R130, -R74 ;  /* 0x8000004a82457220 */ /* 0x000fe20000410000 */
[C---:B------:R-:W-:Y:S01]  /*8190*/  FMUL.FTZ R68, R124.reuse, -R72 ;  /* 0x800000487c447220 */ /* 0x040fe20000410000 */
[----:B------:R-:W-:Y:S01]  /*81a0*/  ISETP.GE.OR P0, PT, R73, UR17, P0 ;  /* 0x0000001149007c0c */ /* 0x000fe20008706670 */
[C---:B------:R-:W-:Y:S01]  /*81b0*/  FFMA.FTZ R73, R131.reuse, R74, -R70 ;  /* 0x0000004a83497223 */ /* 0x040fe20000010846 */
[-C--:B------:R-:W-:Y:S01]  /*81c0*/  FMUL.FTZ R74, R124, -R71.reuse ;  /* 0x800000477c4a7220 */ /* 0x080fe20000410000 */
[----:B------:R-:W-:Y:S01]  /*81d0*/  FFMA.FTZ R76, R131, R76, R69 ;  /* 0x0000004c834c7223 */ /* 0x000fe20000010045 */
[C---:B------:R-:W-:Y:S01]  /*81e0*/  FFMA.FTZ R70, R125.reuse, R71, -R68 ;  /* 0x000000477d467223 */ /* 0x040fe20000010844 */
[CC--:B------:R-:W-:Y:S01]  /*81f0*/  FMUL.FTZ R75, R132.reuse, -R73.reuse ;  /* 0x80000049844b7220 */ /* 0x0c0fe20000410000 */
[----:B------:R-:W0:Y:S01]  /*8200*/  LDS.64 R68, [R205+0x31d8] ;  /* 0x0031d800cd447984 */ /* 0x000e220000000a00 */
[----:B------:R-:W-:Y:S01]  /*8210*/  FFMA.FTZ R71, R125, R72, R74 ;  /* 0x000000487d477223 */ /* 0x000fe2000001004a */
[-C--:B------:R-:W-:Y:S01]  /*8220*/  FMUL.FTZ R78, R132, -R76.reuse ;  /* 0x8000004c844e7220 */ /* 0x080fe20000410000 */
[----:B------:R-:W-:Y:S01]  /*8230*/  FADD.FTZ R70, R187, R70 ;  /* 0x00000046bb467221 */ /* 0x000fe20000010000 */
[C---:B------:R-:W-:Y:S01]  /*8240*/  FFMA.FTZ R75, R133.reuse, R76, R75 ;  /* 0x0000004c854b7223 */ /* 0x040fe2000001004b */
[----:B------:R-:W-:Y:S01]  /*8250*/  FADD.FTZ R71, -R186, R71 ;  /* 0x00000047ba477221 */ /* 0x000fe20000010100 */
[----:B------:R-:W-:Y:S01]  /*8260*/  FFMA.FTZ R78, R133, R73, -R78 ;  /* 0x00000049854e7223 */ /* 0x000fe2000001084e */
        /* <DEDUP_REMOVED lines=8> */
[----:B------:R-:W-:Y:S01]  /*82f0*/  FADD.FTZ R72, -R189, R72 ;  /* 0x00000048bd487221 */ /* 0x000fe20000010100 */
[----:B------:R-:W-:Y:S01]  /*8300*/  FMUL.FTZ R75, R136, -R77 ;  /* 0x8000004d884b7220 */ /* 0x000fe20000410000 */
[----:B------:R-:W-:Y:S01]  /*8310*/  FADD.FTZ R73, R190, R73 ;  /* 0x00000049be497221 */ /* 0x000fe20000010000 */
[----:B------:R-:W-:Y:S01]  /*8320*/  FMUL.FTZ R76, R136, -R74 ;  /* 0x8000004a884c7220 */ /* 0x000fe20000410000 */
[C---:B------:R-:W-:Y:S01]  /*8330*/  FMUL.FTZ R70, R130.reuse, -R72 ;  /* 0x8000004882467220 */ /* 0x040fe20000410000 */
[C---:B------:R-:W-:Y:S01]  /*8340*/  FFMA.FTZ R75, R137.reuse, R74, R75 ;  /* 0x0000004a894b7223 */ /* 0x040fe2000001004b */
[----:B------:R-:W-:Y:S01]  /*8350*/  FMUL.FTZ R71, R130, -R73 ;  /* 0x8000004982477220 */ /* 0x000fe20000410000 */
[----:B------:R-:W-:Y:S01]  /*8360*/  FFMA.FTZ R76, R137, R77, -R76 ;  /* 0x0000004d894c7223 */ /* 0x000fe2000001084c */
[C---:B------:R-:W-:Y:S01]  /*8370*/  FFMA.FTZ R70, R131.reuse, R73, -R70 ;  /* 0x0000004983467223 */ /* 0x040fe20000010846 */
[CC--:B------:R-:W-:Y:S01]  /*8380*/  FMUL.FTZ R73, R138.reuse, -R75.reuse ;  /* 0x8000004b8a497220 */ /* 0x0c0fe20000410000 */
        /* <DEDUP_REMOVED lines=15> */
[----:B0-----:R-:W-:Y:S01]  /*8480*/  FMUL.FTZ R73, R129, R68 ;  /* 0x0000004481497220 */ /* 0x001fe20000410000 */
[----:B------:R-:W-:Y:S01]  /*8490*/  FADD.FTZ R72, R169, R72 ;  /* 0x00000048a9487221 */ /* 0x000fe20000010000 */
[----:B------:R-:W-:Y:S01]  /*84a0*/  FMUL.FTZ R129, R129, R69 ;  /* 0x0000004581817220 */ /* 0x000fe20000410000 */
[----:B------:R-:W-:Y:S01]  /*84b0*/  FMUL.FTZ R74, R134, -R75 ;  /* 0x8000004b864a7220 */ /* 0x000fe20000410000 */
[----:B------:R-:W-:Y:S01]  /*84c0*/  FFMA.FTZ R73, R128, R69, R73 ;  /* 0x0000004580497223 */ /* 0x000fe20000010049 */
        /* <DEDUP_REMOVED lines=33> */
[CC--:B------:R-:W-:Y:S01]  /*86e0*/  FMUL.FTZ R72, R140.reuse, R226.reuse ;  /* 0x000000e28c487220 */ /* 0x0c0fe20000410000 */
[C---:B------:R-:W-:Y:S01]  /*86f0*/  FMUL.FTZ R73, R140.reuse, -R69 ;  /* 0x800000458c497220 */ /* 0x040fe20000410000 */
[C---:B------:R-:W-:Y:S01]  /*8700*/  FFMA.FTZ R227, R141.reuse, R226, -R68 ;  /* 0x000000e28de37223 */ /* 0x040fe20000010844 */
[-C--:B------:R-:W-:Y:S01]  /*8710*/  FMUL.FTZ R68, R140, -R76.reuse ;  /* 0x8000004c8c447220 */ /* 0x080fe20000410000 */
[C---:B------:R-:W-:Y:S01]  /*8720*/  FFMA.FTZ R72, R141.reuse, R129, R72 ;  /* 0x000000818d487223 */ /* 0x040fe20000010048 */
        /* <DEDUP_REMOVED lines=10> */
[C---:B------:R-:W-:Y:S01]  /*87d0*/  FMUL.FTZ R73, R142.reuse, -R69 ;  /* 0x800000458e497220 */ /* 0x040fe20000410000 */
[----:B------:R-:W-:Y:S01]  /*87e0*/  FFMA.FTZ R68, R139, R227, -R68 ;  /* 0x000000e38b447223 */ /* 0x000fe20000010844 */
[----:B------:R-:W-:Y:S01]  /*87f0*/  FFMA.FTZ R74, R143, R69, -R74 ;  /* 0x000000458f4a7223 */ /* 0x000fe2000001084a */
        /* <DEDUP_REMOVED lines=8> */
[----:B------:R-:W-:Y:S01]  /*8880*/  FFMA.FTZ R69, R137, R219, -R68 ;  /* 0x000000db89457223 */ /* 0x000fe20000010844 */
[----:B------:R-:W-:Y:S01]  /*8890*/  MOV R68, UR7 ;  /* 0x0000000700447c02 */ /* 0x000fe20008000f00 */
[----:B------:R-:W-:Y:S01]  /*88a0*/  FFMA.FTZ R70, R143, R71, R70 ;  /* 0x000000478f467223 */ /* 0x000fe20000010046 */
[----:B------:R-:W-:Y:S01]  /*88b0*/  FADD.FTZ R73, -R156, R73 ;  /* 0x000000499c497221 */ /* 0x000fe20000010100 */
[----:B------:R-:W-:Y:S01]  /*88c0*/  FMUL.FTZ R78, R144, -R74 ;  /* 0x8000004a904e7220 */ /* 0x000fe20000410000 */
[----:B------:R-:W-:Y:S01]  /*88d0*/  @!P0 LEA R77, R68, R101, 0x4 ;  /* 0x00000065444d8211 */ /* 0x000fe200078e20ff */
[----:B------:R-:W-:Y:S01]  /*88e0*/  FMUL.FTZ R68, R144, -R76 ;  /* 0x8000004c90447220 */ /* 0x000fe20000410000 */
[----:B------:R-:W-:Y:S01]  /*88f0*/  FADD.FTZ R228, R220, R69 ;  /* 0x00000045dce47221 */ /* 0x000fe20000010000 */
[CC--:B------:R-:W-:Y:S01]  /*8900*/  FMUL.FTZ R71, R144.reuse, -R70.reuse ;  /* 0x8000004690477220 */ /* 0x0c0fe20000410000 */
[-C--:B------:R-:W-:Y:S01]  /*8910*/  FMUL.FTZ R72, R144, -R73.reuse ;  /* 0x8000004990487220 */ /* 0x080fe20000410000 */
[C---:B------:R-:W-:Y:S01]  /*8920*/  FFMA.FTZ R69, R145.reuse, R70, R68 ;  /* 0x0000004691457223 */ /* 0x040fe20000010044 */
[C---:B------:R-:W-:Y:S01]  /*8930*/  FFMA.FTZ R78, R145.reuse, R73, R78 ;  /* 0x00000049914e7223 */ /* 0x040fe2000001004e */
[----:B------:R-:W-:Y:S01]  /*8940*/  FMUL.FTZ R70, R136, R219 ;  /* 0x000000db88467220 */ /* 0x000fe20000410000 */
[----:B------:R-:W-:Y:S01]  /*8950*/  HFMA2.MMA R73, -RZ, RZ, 0, 0 ;  /* 0x00000000ff497435 */ /* 0x000fe200000001ff */
[----:B------:R-:W-:Y:S01]  /*8960*/  FFMA.FTZ R79, R145, R74, -R72 ;  /* 0x0000004a914f7223 */ /* 0x000fe20000010848 */
[----:B------:R-:W-:Y:S01]  /*8970*/  MOV R72, 0x3f800000 ;  /* 0x3f80000000487802 */ /* 0x000fe20000000f00 */
[----:B------:R-:W-:Y:S01]  /*8980*/  FFMA.FTZ R218, R137, R216, R70 ;  /* 0x000000d889da7223 */ /* 0x000fe20000010046 */
[----:B------:R-:W-:Y:S01]  /*8990*/  CS2R R74, SRZ ;  /* 0x00000000004a7805 */ /* 0x000fe2000001ff00 */
[----:B------:R-:W-:Y:S01]  /*89a0*/  FFMA.FTZ R68, R145, R76, -R71 ;  /* 0x0000004c91447223 */ /* 0x000fe20000010847 */
[----:B------:R-:W-:Y:S01]  /*89b0*/  FMUL.FTZ R76, R134, R228 ;  /* 0x000000e4864c7220 */ /* 0x000fe20000410000 */
[----:B------:R-:W-:Y:S01]  /*89c0*/  FADD.FTZ R218, RZ, R218 ;  /* 0x000000daffda7221 */ /* 0x000fe20000010000 */
[----:B------:R-:W-:Y:S01]  /*89d0*/  FADD.FTZ R71, -R153, R78 ;  /* 0x0000004e99477221 */ /* 0x000fe20000010100 */
[----:B------:R-:W-:Y:S01]  /*89e0*/  FADD.FTZ R70, R152, R79 ;  /* 0x0000004f98467221 */ /* 0x000fe20000010000 */
[----:B------:R0:W1:Y:S01]  /*89f0*/  @!P0 LDS.128 R72, [R77+0x4be0] ;  /* 0x004be0004d488984 */ /* 0x0000620000000c00 */
[----:B------:R-:W-:-:S03]  /*8a00*/  FFMA.FTZ R76, R135, R218, R76 ;  /* 0x000000da874c7223 */ /* 0x000fc6000001004c */
[----:B------:R2:W-:Y:S01]  /*8a10*/  STS.128 [R205+0x35e0], R68 ;  /* 0x0035e044cd007388 */ /* 0x0005e20000000c00 */
[----:B------:R-:W-:Y:S01]  /*8a20*/  FADD.FTZ R220, RZ, R76 ;  /* 0x0000004cffdc7221 */ /* 0x000fe20000010000 */
[----:B0-----:R-:W-:-:S03]  /*8a30*/  FMUL.FTZ R77, R134, R218 ;  /* 0x000000da864d7220 */ /* 0x001fc60000410000 */
        /* <DEDUP_REMOVED lines=78> */
.L_x_10796:
[----:B------:R-:W-:Y:S04]  /*8f20*/  BSSY B0, `(.L_x_10657) ;  /* 0x000000d000007945 */ /* 0x000fe80003800000 */
[----:B------:R-:W-:Y:S05]  /*8f30*/  @!P0 BRA `(.L_x_10658) ;  /* 0x00000000002c8947 */ /* 0x000fea0003800000 */
[----:B0---4-:R-:W-:-:S04]  /*8f40*/  FMUL.FTZ R78, R241, R79 ;  /* 0x0000004ff14e7220 */ /* 0x011fc80000410000 */
[-C--:B---3--:R-:W-:Y:S01]  /*8f50*/  FFMA.FTZ R78, R240, R246.reuse, -R78 ;  /* 0x000000f6f04e7223 */ /* 0x088fe2000001084e */
[----:B------:R-:W-:-:S03]  /*8f60*/  FMUL.FTZ R246, R241, R246 ;  /* 0x000000f6f1f67220 */ /* 0x000fc60000410000 */
[----:B------:R-:W-:Y:S01]  /*8f70*/  FADD.FTZ R242, R242, R78 ;  /* 0x0000004ef2f27221 */ /* 0x000fe20000010000 */
[----:B------:R-:W-:Y:S01]  /*8f80*/  FFMA.FTZ R246, R240, R79, R246 ;  /* 0x0000004ff0f67223 */ /* 0x000fe200000100f6 */
[----:B--2---:R-:W-:Y:S01]  /*8f90*/  FMUL.FTZ R79, R241, R77 ;  /* 0x0000004df14f7220 */ /* 0x004fe20000410000 */
[C---:B-1----:R-:W-:Y:S02]  /*8fa0*/  FMUL.FTZ R241, R76.reuse, R241 ;  /* 0x000000f14cf17220 */ /* 0x042fe40000410000 */
[----:B------:R-:W-:Y:S01]  /*8fb0*/  FADD.FTZ R243, R243, R246 ;  /* 0x000000f6f3f37221 */ /* 0x000fe20000010000 */
[----:B------:R-:W-:Y:S01]  /*8fc0*/  FFMA.FTZ R79, R76, R240, -R79 ;  /* 0x000000f04c4f7223 */ /* 0x000fe2000001084f */
[----:B------:R-:W-:-:S04]  /*8fd0*/  FFMA.FTZ R241, R240, R77, R241 ;  /* 0x0000004df0f17223 */ /* 0x000fc800000100f1 */
[----:B------:R-:W-:-:S07]  /*8fe0*/  MOV R240, R79 ;  /* 0x0000004f00f07202 */ /* 0x000fce0000000f00 */
.L_x_10658:
[----:B------:R-:W-:Y:S05]  /*8ff0*/  BSYNC B0 ;  /* 0x0000000000007941 */ /* 0x000fea0003800000 */
.L_x_10657:
[----:B------:R-:W-:Y:S01]  /*9000*/  UMOV UR46, 0xffffffff ;  /* 0xffffffff002e7882 */ /* 0x000fe20000000000 */
[----:B------:R-:W-:Y:S02]  /*9010*/  ISETP.GT.U32.AND P0, PT, R247, 0x1d, PT ;  /* 0x0000001df700780c */ /* 0x000fe40003f04070 */
[----:B------:R-:W-:Y:S11]  /*9020*/  BRA.DIV UR46, `(.L_x_10659) ;  /* 0x000000722ee47947 */ /* 0x000ff6000b800000 */
[----:B-1----:R1:W1:Y:S04]  /*9030*/  SHFL.DOWN PT, R76, R240, 0x2, 0x1f ;  /* 0x08401f00f04c7f89 */ /* 0x00226800000e0000 */
[----:B--2---:R2:W1:Y:S04]  /*9040*/  SHFL.DOWN PT, R77, R241, 0x2, 0x1f ;  /* 0x08401f00f14d7f89 */ /* 0x00446800000e0000 */
[----:B0-----:R2:W0:Y:S04]  /*9050*/  SHFL.DOWN PT, R78, R242, 0x2, 0x1f ;  /* 0x08401f00f24e7f89 */ /* 0x00142800000e0000 */
[----:B------:R2:W0:Y:S02]  /*9060*/  SHFL.DOWN PT, R229, R243, 0x2, 0x1f ;  /* 0x08401f00f3e57f89 */ /* 0x00042400000e0000 */
.L_x_10802:
        /* <DEDUP_REMOVED lines=13> */
.L_x_10661:
[----:B------:R-:W-:Y:S05]  /*9140*/  BSYNC B0 ;  /* 0x0000000000007941 */ /* 0x000fea0003800000 */
.L_x_10660:
[----:B------:R-:W-:Y:S01]  /*9150*/  UMOV UR46, 0xffffffff ;  /* 0xffffffff002e7882 */ /* 0x000fe20000000000 */
[----:B------:R-:W-:Y:S02]  /*9160*/  ISETP.GT.U32.AND P0, PT, R247, 0x1b, PT ;  /* 0x0000001bf700780c */ /* 0x000fe40003f04070 */
[----:B------:R-:W-:Y:S11]  /*9170*/  BRA.DIV UR46, `(.L_x_10662) ;  /* 0x000000762e007947 */ /* 0x000ff6000b800000 */
[----:B-1----:R1:W1:Y:S04]  /*9180*/  SHFL.DOWN PT, R76, R240, 0x4, 0x1f ;  /* 0x08801f00f04c7f89 */ /* 0x00226800000e0000 */
[----:B------:R1:W1:Y:S04]  /*9190*/  SHFL.DOWN PT, R77, R241, 0x4, 0x1f ;  /* 0x08801f00f14d7f89 */ /* 0x00026800000e0000 */
[----:B0-----:R0:W0:Y:S04]  /*91a0*/  SHFL.DOWN PT, R78, R242, 0x4, 0x1f ;  /* 0x08801f00f24e7f89 */ /* 0x00102800000e0000 */
[----:B------:R0:W0:Y:S02]  /*91b0*/  SHFL.DOWN PT, R229, R243, 0x4, 0x1f ;  /* 0x08801f00f3e57f89 */ /* 0x00002400000e0000 */
.L_x_10808:
        /* <DEDUP_REMOVED lines=13> */
.L_x_10664:
[----:B------:R-:W-:Y:S05]  /*9290*/  BSYNC B0 ;  /* 0x0000000000007941 */ /* 0x000fea0003800000 */
.L_x_10663:
[----:B------:R-:W-:Y:S01]  /*92a0*/  UMOV UR46, 0xffffffff ;  /* 0xffffffff002e7882 */ /* 0x000fe20000000000 */
[----:B------:R-:W-:Y:S02]  /*92b0*/  ISETP.GT.U32.AND P0, PT, R247, 0x17, PT ;  /* 0x00000017f700780c */ /* 0x000fe40003f04070 */
[----:B------:R-:W-:Y:S11]  /*92c0*/  BRA.DIV UR46, `(.L_x_10665) ;  /* 0x000000762e1c7947 */ /* 0x000ff6000b800000 */
[----:B-1----:R1:W1:Y:S04]  /*92d0*/  SHFL.DOWN PT, R76, R240, 0x8, 0x1f ;  /* 0x09001f00f04c7f89 */ /* 0x00226800000e0000 */
[----:B------:R1:W1:Y:S04]  /*92e0*/  SHFL.DOWN PT, R77, R241, 0x8, 0x1f ;  /* 0x09001f00f14d7f89 */ /* 0x00026800000e0000 */
[----:B0-----:R0:W0:Y:S04]  /*92f0*/  SHFL.DOWN PT, R78, R242, 0x8, 0x1f ;  /* 0x09001f00f24e7f89 */ /* 0x00102800000e0000 */
[----:B------:R0:W0:Y:S02]  /*9300*/  SHFL.DOWN PT, R229, R243, 0x8, 0x1f ;  /* 0x09001f00f3e57f89 */ /* 0x00002400000e0000 */
.L_x_10814:
        /* <DEDUP_REMOVED lines=13> */
.L_x_10667:
[----:B------:R-:W-:Y:S05]  /*93e0*/  BSYNC B0 ;  /* 0x0000000000007941 */ /* 0x000fea0003800000 */
.L_x_10666:
[----:B------:R-:W-:Y:S01]  /*93f0*/  UMOV UR46, 0xffffffff ;  /* 0xffffffff002e7882 */ /* 0x000fe20000000000 */
[----:B------:R-:W-:Y:S02]  /*9400*/  ISETP.GT.U32.AND P0, PT, R247, 0xf, PT ;  /* 0x0000000ff700780c */ /* 0x000fe40003f04070 */
[----:B------:R-:W-:Y:S11]  /*9410*/  BRA.DIV UR46, `(.L_x_10668) ;  /* 0x000000762e387947 */ /* 0x000ff6000b800000 */
[----:B-1----:R1:W1:Y:S04]  /*9420*/  SHFL.DOWN PT, R76, R240, 0x10, 0x1f ;  /* 0x0a001f00f04c7f89 */ /* 0x00226800000e0000 */
[----:B------:R1:W1:Y:S04]  /*9430*/  SHFL.DOWN PT, R77, R241, 0x10, 0x1f ;  /* 0x0a001f00f14d7f89 */ /* 0x00026800000e0000 */
[----:B0-----:R0:W0:Y:S04]  /*9440*/  SHFL.DOWN PT, R78, R242, 0x10, 0x1f ;  /* 0x0a001f00f24e7f89 */ /* 0x00102800000e0000 */
[----:B------:R0:W0:Y:S02]  /*9450*/  SHFL.DOWN PT, R229, R243, 0x10, 0x1f ;  /* 0x0a001f00f3e57f89 */ /* 0x00002400000e0000 */
.L_x_10820:
        /* <DEDUP_REMOVED lines=13> */
.L_x_10670:
[----:B------:R-:W-:Y:S05]  /*9530*/  BSYNC B0 ;  /* 0x0000000000007941 */ /* 0x000fea0003800000 */
.L_x_10669:
        /* <DEDUP_REMOVED lines=21> */
.L_x_10834:
        /* <DEDUP_REMOVED lines=19> */
.L_x_10673:
[----:B------:R-:W-:Y:S05]  /*97c0*/  BSYNC B0 ;  /* 0x0000000000007941 */ /* 0x000fea0003800000 */
.L_x_10672:
        /* <DEDUP_REMOVED lines=12> */
.L_x_10655:
[----:B------:R-:W-:Y:S05]  /*9890*/  WARPSYNC.ALL ;  /* 0x0000000000007948 */ /* 0x000fea0003800000 */
[----:B------:R-:W-:Y:S01]  /*98a0*/  ISETP.NE.AND P0, PT, R102, RZ, PT ;  /* 0x000000ff6600720c */ /* 0x000fe20003f05270 */
[----:B------:R-:W-:Y:S01]  /*98b0*/  FADD.FTZ R239, RZ, R239 ;  /* 0x000000efffef7221 */ /* 0x000fe20000010000 */
[----:B------:R-:W-:Y:S01]  /*98c0*/  BAR.SYNC.DEFER_BLOCKING 0x0 ;  /* 0x0000000000007b1d */ /* 0x000fe20000010000 */
[----:B0-----:R-:W-:Y:S01]  /*98d0*/  FMUL.FTZ R78, R151, R225 ;  /* 0x000000e1974e7220 */ /* 0x001fe20000410000 */
[----:B------:R-:W-:Y:S01]  /*98e0*/  FMUL.FTZ R229, R176, R228 ;  /* 0x000000e4b0e57220 */ /* 0x000fe20000410000 */
[----:B------:R-:W-:Y:S01]  /*98f0*/  FMUL.FTZ R241, R173, R230 ;  /* 0x000000e6adf17220 */ /* 0x000fe20000410000 */
[----:B------:R-:W-:Y:S01]  /*9900*/  FMUL.FTZ R249, R207, R196 ;  /* 0x000000c4cff97220 */ /* 0x000fe20000410000 */
[----:B------:R-:W-:Y:S01]  /*9910*/  FMUL.FTZ R245, R82, R232 ;  /* 0x000000e852f57220 */ /* 0x000fe20000410000 */
[----:B------:R-:W-:Y:S01]  /*9920*/  FFMA.FTZ R229, R163, R218, R229 ;  /* 0x000000daa3e57223 */ /* 0x000fe200000100e5 */
[----:B------:R-:W-:Y:S01]  /*9930*/  FMUL.FTZ R79, R154, R129 ;  /* 0x000000819a4f7220 */ /* 0x000fe20000410000 */
[----:B------:R-:W-:Y:S01]  /*9940*/  FFMA.FTZ R249, R86, R198, R249 ;  /* 0x000000c656f97223 */ /* 0x000fe200000100f9 */
[-C--:B------:R-:W-:Y:S01]  /*9950*/  FMUL.FTZ R154, R154, R226.reuse ;  /* 0x000000e29a9a7220 */ /* 0x080fe20000410000 */
[----:B------:R-:W-:Y:S01]  /*9960*/  FMUL.FTZ R251, R128, UR45 ;  /* 0x0000002d80fb7c20 */ /* 0x000fe20008410000 */
[----:B------:R-:W-:Y:S01]  /*9970*/  FFMA.FTZ R79, R148, R226, -R79 ;  /* 0x000000e2944f7223 */ /* 0x000fe2000001084f */
[----:B------:R-:W-:Y:S01]  /*9980*/  FFMA.FTZ R241, R164, R220, R241 ;  /* 0x000000dca4f17223 */ /* 0x000fe200000100f1 */
[----:B------:R-:W-:Y:S01]  /*9990*/  FFMA.FTZ R245, R178, R204, R245 ;  /* 0x000000ccb2f57223 */ /* 0x000fe200000100f5 */
[----:B------:R-:W-:Y:S01]  /*99a0*/  FMUL.FTZ R247, R188, R234 ;  /* 0x000000eabcf77220 */ /* 0x000fe20000410000 */
[----:B------:R-:W-:Y:S01]  /*99b0*/  USHF.R.S32.HI UR46, URZ, 0x1f, UR13 ;  /* 0x0000001f3f2e7899 */ /* 0x000fe2000801140d */
[----:B------:R-:W-:Y:S01]  /*99c0*/  BSSY B0, `(.L_x_10674) ;  /* 0x0000216000007945 */ /* 0x000fe20003800000 */
[----:B------:R-:W0:Y:S02]  /*99d0*/  LDS.64 R68, [R205+0x35e8] ;  /* 0x0035e800cd447984 */ /* 0x000e240000000a00 */
[-C--:B0-----:R-:W-:Y:S01]  /*99e0*/  FMUL.FTZ R71, R69, -R81.reuse ;  /* 0x8000005145477220 */ /* 0x081fe20000410000 */
[----:B------:R-:W-:Y:S01]  /*99f0*/  FMUL.FTZ R76, R68, -R81 ;  /* 0x80000051444c7220 */ /* 0x000fe20000410000 */
[----:B------:R-:W-:Y:S01]  /*9a00*/  FFMA.FTZ R81, R148, R129, R154 ;  /* 0x0000008194517223 */ /* 0x000fe2000001009a */
[----:B------:R-:W-:Y:S01]  /*9a10*/  FMUL.FTZ R154, R217, UR45 ;  /* 0x0000002dd99a7c20 */ /* 0x000fe20008410000 */
[-C--:B------:R-:W-:Y:S01]  /*9a20*/  FFMA.FTZ R70, R68, R80.reuse, -R71 ;  /* 0x0000005044467223 */ /* 0x080fe20000010847 */
[----:B------:R-:W-:Y:S01]  /*9a30*/  FMUL.FTZ R68, R151, R215 ;  /* 0x000000d797447220 */ /* 0x000fe20000410000 */
[----:B------:R-:W-:Y:S01]  /*9a40*/  FFMA.FTZ R71, R69, R80, R76 ;  /* 0x0000005045477223 */ /* 0x000fe2000001004c */
[----:B------:R-:W-:Y:S01]  /*9a50*/  FMUL.FTZ R69, R149, R128 ;  /* 0x0000008095457220 */ /* 0x000fe20000410000 */
[----:B------:R-:W-:Y:S01]  /*9a60*/  FMUL.FTZ R80, R84, R199 ;  /* 0x000000c754507220 */ /* 0x000fe20000410000 */
[----:B------:R-:W-:Y:S01]  /*9a70*/  FFMA.FTZ R77, R147, R225, -R68 ;  /* 0x000000e1934d7223 */ /* 0x000fe20000010844 */
[----:B------:R-:W-:Y:S01]  /*9a80*/  FMUL.FTZ R68, R157, R227 ;  /* 0x000000e39d447220 */ /* 0x000fe20000410000 */
[----:B------:R-:W-:Y:S01]  /*9a90*/  FFMA.FTZ R147, R147, R215, R78 ;  /* 0x000000d793937223 */ /* 0x000fe2000001004e */
[----:B------:R-:W-:Y:S01]  /*9aa0*/  FFMA.FTZ R76, R146, R224, -R69 ;  /* 0x000000e0924c7223 */ /* 0x000fe20000010845 */
[----:B------:R-:W-:Y:S01]  /*9ab0*/  FMUL.FTZ R78, R191, R233 ;  /* 0x000000e9bf4e7220 */ /* 0x000fe20000410000 */
[----:B------:R-:W-:Y:S01]  /*9ac0*/  FFMA.FTZ R151, R150, R217, R68 ;  /* 0x000000d996977223 */ /* 0x000fe20000010044 */
[----:B------:R-:W-:Y:S01]  /*9ad0*/  FMUL.FTZ R68, R176, R218 ;  /* 0x000000dab0447220 */ /* 0x000fe20000410000 */
[----:B------:R-:W-:Y:S01]  /*9ae0*/  FMUL.FTZ R69, R188, R202 ;  /* 0x000000cabc457220 */ /* 0x000fe20000410000 */
[----:B------:R-:W-:Y:S01]  /*9af0*/  FMUL.FTZ R149, R149, R224 ;  /* 0x000000e095957220 */ /* 0x000fe20000410000 */
[----:B------:R-:W-:Y:S01]  /*9b00*/  FFMA.FTZ R80, R193, R236, -R80 ;  /* 0x000000ecc1507223 */ /* 0x000fe20000010850 */
[----:B------:R-:W-:Y:S01]  /*9b10*/  FFMA.FTZ R205, R163, R228, -R68 ;  /* 0x000000e4a3cd7223 */ /* 0x000fe20000010844 */
[C---:B------:R-:W-:Y:S01]  /*9b20*/  FMUL.FTZ R68, R170.reuse, R203 ;  /* 0x000000cbaa447220 */ /* 0x040fe20000410000 */
[----:B------:R-:W-:Y:S01]  /*9b30*/  FMUL.FTZ R163, R173, R220 ;  /* 0x000000dcada37220 */ /* 0x000fe20000410000 */
[-C--:B------:R-:W-:Y:S01]  /*9b40*/  FMUL.FTZ R170, R170, R231.reuse ;  /* 0x000000e7aaaa7220 */ /* 0x080fe20000410000 */
[----:B------:R-:W-:Y:S01]  /*9b50*/  FFMA.FTZ R146, R146, R128, R149 ;  /* 0x0000008092927223 */ /* 0x000fe20000010095 */
[----:B------:R-:W-:Y:S01]  /*9b60*/  FFMA.FTZ R173, R177, R231, -R68 ;  /* 0x000000e7b1ad7223 */ /* 0x000fe20000010844 */
[----:B------:R-:W-:Y:S01]  /*9b70*/  FMUL.FTZ R68, R191, R201 ;  /* 0x000000c9bf447220 */ /* 0x000fe20000410000 */
[----:B---3--:R-:W-:Y:S01]  /*9b80*/  FFMA.FTZ R243, R177, R203, R170 ;  /* 0x000000cbb1f37223 */ /* 0x008fe200000100aa */
[----:B------:R-:W-:Y:S01]  /*9b90*/  FMUL.FTZ R177, R82, R204 ;  /* 0x000000cc52b17220 */ /* 0x000fe20000410000 */
[----:B------:R-:W-:Y:S01]  /*9ba0*/  FMUL.FTZ R82, R84, R236 ;  /* 0x000000ec54527220 */ /* 0x000fe20000410000 */
[C---:B------:R-:W-:Y:S01]  /*9bb0*/  FFMA.FTZ R191, R179.reuse, R233, -R68 ;  /* 0x000000e9b3bf7223 */ /* 0x040fe20000010844 */
[----:B------:R-:W-:Y:S01]  /*9bc0*/  FFMA.FTZ R179, R179, R201, R78 ;  /* 0x000000c9b3b37223 */ /* 0x000fe2000001004e */
[----:B------:R-:W-:Y:S01]  /*9bd0*/  FFMA.FTZ R78, R180, R234, -R69 ;  /* 0x000000eab44e7223 */ /* 0x000fe20000010845 */
[----:B------:R-:W-:Y:S01]  /*9be0*/  FMUL.FTZ R69, R207, R198 ;  /* 0x000000c6cf457220 */ /* 0x000fe20000410000 */
[----:B------:R-:W-:Y:S01]  /*9bf0*/  FMUL.FTZ R84, R208, R239 ;  /* 0x000000efd0547220 */ /* 0x000fe20000410000 */
[----:B------:R-:W-:Y:S01]  /*9c00*/  FMUL.FTZ R68, R206, R197 ;  /* 0x000000c5ce447220 */ /* 0x000fe20000410000 */
[----:B------:R-:W-:Y:S01]  /*9c10*/  FFMA.FTZ R82, R193, R199, R82 ;  /* 0x000000c7c1527223 */ /* 0x000fe20000010052 */
[----:B------:R-:W-:Y:S01]  /*9c20*/  FFMA.FTZ R207, R86, R196, -R69 ;  /* 0x000000c456cf7223 */ /* 0x000fe20000010845 */
[-C--:B------:R-:W-:Y:S01]  /*9c30*/  FMUL.FTZ R86, R208, R223.reuse ;  /* 0x000000dfd0567220 */ /* 0x080fe20000410000 */
[----:B------:R-:W-:Y:S01]  /*9c40*/  FFMA.FTZ R84, R195, R223, -R84 ;  /* 0x000000dfc3547223 */ /* 0x000fe20000010854 */
[----:B------:R-:W-:Y:S01]  /*9c50*/  FADD.FTZ R69, R53, R53 ;  /* 0x0000003535457221 */ /* 0x000fe20000010000 */
[----:B------:R-:W-:Y:S01]  /*9c60*/  FFMA.FTZ R193, R85, R237, -R68 ;  /* 0x000000ed55c17223 */ /* 0x000fe20000010844 */
[----:B------:R-:W-:Y:S01]  /*9c70*/  FFMA.FTZ R86, R195, R239, R86 ;  /* 0x000000efc3567223 */ /* 0x000fe20000010056 */
[----:B------:R-:W-:Y:S01]  /*9c80*/  FMUL.FTZ R195, R128, UR44 ;  /* 0x0000002c80c37c20 */ /* 0x000fe20008410000 */
[C---:B------:R-:W-:Y:S01]  /*9c90*/  FFMA.FTZ R68, R224.reuse, UR44, R251 ;  /* 0x0000002ce0447c23 */ /* 0x040fe200080100fb */
[----:B------:R-:W-:Y:S01]  /*9ca0*/  FFMA.FTZ R146, -R69, R146, RZ ;  /* 0x0000009245927223 */ /* 0x000fe200000101ff */
[----:B------:R-:W-:Y:S01]  /*9cb0*/  FMUL.FTZ R149, R157, R217 ;  /* 0x000000d99d957220 */ /* 0x000fe20000410000 */
[----:B------:R-:W-:Y:S01]  /*9cc0*/  FFMA.FTZ R148, R224, UR45, -R195 ;  /* 0x0000002de0947c23 */ /* 0x000fe200080108c3 */
[----:B------:R-:W-:Y:S01]  /*9cd0*/  FFMA.FTZ R195, R69, R76, RZ ;  /* 0x0000004c45c37223 */ /* 0x000fe200000100ff */
[----:B------:R-:W-:Y:S01]  /*9ce0*/  FMUL.FTZ R157, R165, R216 ;  /* 0x000000d8a59d7220 */ /* 0x000fe20000410000 */
[----:B------:R-:W-:Y:S01]  /*9cf0*/  FFMA.FTZ R149, R150, R227, -R149 ;  /* 0x000000e396957223 */ /* 0x000fe20000010895 */
[C---:B------:R-:W-:Y:S01]  /*9d00*/  FMUL.FTZ R76, R69.reuse, R148 ;  /* 0x00000094454c7220 */ /* 0x040fe20000410000 */
[----:B------:R-:W-:Y:S01]  /*9d10*/  FFMA.FTZ R69, -R69, R68, -RZ ;  /* 0x0000004445457223 */ /* 0x000fe200000109ff */
[----:B------:R-:W-:Y:S01]  /*9d20*/  FADD.FTZ R68, R52, R52 ;  /* 0x0000003434447221 */ /* 0x000fe20000010000 */
[----:B------:R-:W-:Y:S01]  /*9d30*/  FMUL.FTZ R150, R215, UR45 ;  /* 0x0000002dd7967c20 */ /* 0x000fe20008410000 */
[-C--:B------:R-:W-:Y:S01]  /*9d40*/  FMUL.FTZ R165, R165, R219.reuse ;  /* 0x000000dba5a57220 */ /* 0x080fe20000410000 */
[----:B------:R-:W-:Y:S01]  /*9d50*/  FFMA.FTZ R157, R162, R219, -R157 ;  /* 0x000000dba29d7223 */ /* 0x000fe2000001089d */
[C---:B------:R-:W-:Y:S01]  /*9d60*/  FFMA.FTZ R148, -R68.reuse, R147, R146 ;  /* 0x0000009344947223 */ /* 0x040fe20000010192 */
[----:B------:R-:W-:Y:S01]  /*9d70*/  FMUL.FTZ R146, R215, UR44 ;  /* 0x0000002cd7927c20 */ /* 0x000fe20008410000 */
[----:B------:R-:W-:Y:S01]  /*9d80*/  FFMA.FTZ R195, R68, R77, R195 ;  /* 0x0000004d44c37223 */ /* 0x000fe200000100c3 */
[----:B------:R-:W-:Y:S01]  /*9d90*/  FFMA.FTZ R147, R225, UR44, R150 ;  /* 0x0000002ce1937c23 */ /* 0x000fe20008010096 */
[----:B------:R-:W-:Y:S01]  /*9da0*/  FMUL.FTZ R150, R217, UR44 ;  /* 0x0000002cd9967c20 */ /* 0x000fe20008410000 */
[----:B------:R-:W-:Y:S01]  /*9db0*/  FFMA.FTZ R77, R225, UR45, -R146 ;  /* 0x0000002de14d7c23 */ /* 0x000fe20008010892 */
[----:B------:R-:W-:Y:S01]  /*9dc0*/  FFMA.FTZ R165, R162, R216, R165 ;  /* 0x000000d8a2a57223 */ /* 0x000fe200000100a5 */
[C---:B------:R-:W-:Y:S01]  /*9dd0*/  FFMA.FTZ R146, -R68.reuse, R147, -RZ ;  /* 0x0000009344927223 */ /* 0x040fe200000109ff */
[----:B------:R-:W-:Y:S01]  /*9de0*/  FFMA.FTZ R147, R227, UR45, -R150 ;  /* 0x0000002de3937c23 */ /* 0x000fe20008010896 */
[----:B------:R-:W-:Y:S01]  /*9df0*/  FMUL.FTZ R77, R68, R77 ;  /* 0x0000004d444d7220 */ /* 0x000fe20000410000 */
[----:B------:R-:W-:Y:S01]  /*9e00*/  FADD.FTZ R68, R51, R51 ;  /* 0x0000003333447221 */ /* 0x000fe20000010000 */
[----:B------:R-:W-:Y:S01]  /*9e10*/  FMUL.FTZ R150, R216, UR44 ;  /* 0x0000002cd8967c20 */ /* 0x000fe20008410000 */
[----:B------:R-:W-:Y:S01]  /*9e20*/  FADD.FTZ R214, -R214, R71 ;  /* 0x00000047d6d67221 */ /* 0x000fe20000010100 */
[----:B------:R-:W-:Y:S01]  /*9e30*/  FFMA.FTZ R163, R164, R230, -R163 ;  /* 0x000000e6a4a37223 */ /* 0x000fe200000108a3 */
[C---:B------:R-:W-:Y:S01]  /*9e40*/  FFMA.FTZ R195, R68.reuse, R79, R195 ;  /* 0x0000004f44c37223 */ /* 0x040fe200000100c3 */
[----:B------:R-:W-:Y:S01]  /*9e50*/  FFMA.FTZ R148, -R68, R81, R148 ;  /* 0x0000005144947223 */ /* 0x000fe20000010194 */
[C---:B------:R-:W-:Y:S01]  /*9e60*/  FMUL.FTZ R79, R129.reuse, UR44 ;  /* 0x0000002c814f7c20 */ /* 0x040fe20008410000 */
[----:B------:R-:W-:Y:S01]  /*9e70*/  FMUL.FTZ R81, R129, UR45 ;  /* 0x0000002d81517c20 */ /* 0x000fe20008410000 */
[----:B------:R-:W-:Y:S01]  /*9e80*/  FMUL.FTZ R164, R203, UR45 ;  /* 0x0000002dcba47c20 */ /* 0x000fe20008410000 */
[----:B------:R-:W-:Y:S01]  /*9e90*/  FFMA.FTZ R177, R178, R232, -R177 ;  /* 0x000000e8b2b17223 */ /* 0x000fe200000108b1 */
[C---:B------:R-:W-:Y:S01]  /*9ea0*/  FFMA.FTZ R79, R226.reuse, UR45, -R79 ;  /* 0x0000002de24f7c23 */ /* 0x040fe2000801084f */
[----:B------:R-:W-:Y:S01]  /*9eb0*/  FFMA.FTZ R81, R226, UR44, R81 ;  /* 0x0000002ce2517c23 */ /* 0x000fe20008010051 */
[----:B------:R-:W-:Y:S01]  /*9ec0*/  FMUL.FTZ R176, R239, UR45 ;  /* 0x0000002defb07c20 */ /* 0x000fe20008410000 */
[----:B------:R-:W-:Y:S01]  /*9ed0*/  FMUL.FTZ R84, R3, R84 ;  /* 0x0000005403547220 */ /* 0x000fe20000410000 */
[C---:B------:R-:W-:Y:S01]  /*9ee0*/  FMUL.FTZ R79, R68.reuse, R79 ;  /* 0x0000004f444f7220 */ /* 0x040fe20000410000 */
[----:B------:R-:W-:Y:S01]  /*9ef0*/  FFMA.FTZ R81, -R68, R81, -RZ ;  /* 0x0000005144517223 */ /* 0x000fe200000109ff */
[----:B------:R-:W-:Y:S01]  /*9f00*/  FADD.FTZ R68, R49, R49 ;  /* 0x0000003131447221 */ /* 0x000fe20000010000 */
[----:B------:R-:W-:Y:S01]  /*9f10*/  FFMA.FTZ R176, R223, UR44, R176 ;  /* 0x0000002cdfb07c23 */ /* 0x000fe200080100b0 */
[----:B------:R-:W-:Y:S01]  /*9f20*/  FMUL.FTZ R86, R3, R86 ;  /* 0x0000005603567220 */ /* 0x000fe20000410000 */
[----:B------:R-:W-:Y:S01]  /*9f30*/  FFMA.FTZ R180, R180, R202, R247 ;  /* 0x000000cab4b47223 */ /* 0x000fe200000100f7 */
[C---:B------:R-:W-:Y:S01]  /*9f40*/  FFMA.FTZ R195, R68.reuse, R149, R195 ;  /* 0x0000009544c37223 */ /* 0x040fe200000100c3 */
[----:B------:R-:W-:Y:S01]  /*9f50*/  FFMA.FTZ R149, R227, UR44, R154 ;  /* 0x0000002ce3957c23 */ /* 0x000fe2000801009a */
[C---:B------:R-:W-:Y:S01]  /*9f60*/  FFMA.FTZ R148, -R68.reuse, R151, R148 ;  /* 0x0000009744947223 */ /* 0x040fe20000010194 */
[----:B------:R-:W-:Y:S01]  /*9f70*/  FMUL.FTZ R147, R68, R147 ;  /* 0x0000009344937220 */ /* 0x000fe20000410000 */
[----:B------:R-:W-:Y:S01]  /*9f80*/  FMUL.FTZ R154, R216, UR45 ;  /* 0x0000002dd89a7c20 */ /* 0x000fe20008410000 */
[----:B------:R-:W-:Y:S01]  /*9f90*/  FFMA.FTZ R149, -R68, R149, -RZ ;  /* 0x0000009544957223 */ /* 0x000fe200000109ff */
[----:B------:R-:W-:Y:S01]  /*9fa0*/  FADD.FTZ R68, R48, R48 ;  /* 0x0000003030447221 */ /* 0x000fe20000010000 */
[----:B------:R-:W-:Y:S01]  /*9fb0*/  FFMA.FTZ R151, R219, UR45, -R150 ;  /* 0x0000002ddb977c23 */ /* 0x000fe20008010896 */
[CC--:B------:R-:W-:Y:S01]  /*9fc0*/  FMUL.FTZ R247, R185.reuse, R200.reuse ;  /* 0x000000c8b9f77220 */ /* 0x0c0fe20000410000 */
[----:B------:R-:W-:Y:S01]  /*9fd0*/  FMUL.FTZ R185, R185, R235 ;  /* 0x000000ebb9b97220 */ /* 0x000fe20000410000 */
[C---:B------:R-:W-:Y:S01]  /*9fe0*/  FFMA.FTZ R148, -R68.reuse, R165, R148 ;  /* 0x000000a544947223 */ /* 0x040fe20000010194 */
[----:B------:R-:W-:Y:S01]  /*9ff0*/  FFMA.FTZ R165, R219, UR44, R154 ;  /* 0x0000002cdba57c23 */ /* 0x000fe2000801009a */
[C---:B------:R-:W-:Y:S01]  /*a000*/  FMUL.FTZ R150, R68.reuse, R151 ;  /* 0x0000009744967220 */ /* 0x040fe20000410000 */
[----:B------:R-:W-:Y:S01]  /*a010*/  FFMA.FTZ R157, R68, R157, R195 ;  /* 0x0000009d449d7223 */ /* 0x000fe200000100c3 */
[----:B------:R-:W-:Y:S01]  /*a020*/  FFMA.FTZ R247, R192, R235, -R247 ;  /* 0x000000ebc0f77223 */ /* 0x000fe200000108f7 */
[----:B------:R-:W-:Y:S01]  /*a030*/  FFMA.FTZ R151, -R68, R165, -RZ ;  /* 0x000000a544977223 */ /* 0x000fe200000109ff */
[----:B------:R-:W-:Y:S01]  /*a040*/  FADD.FTZ R68, R47, R47 ;  /* 0x0000002f2f447221 */ /* 0x000fe20000010000 */
[----:B------:R-:W-:Y:S01]  /*a050*/  FMUL.FTZ R165, R218, UR45 ;  /* 0x0000002ddaa57c20 */ /* 0x000fe20008410000 */
[----:B------:R-:W-:Y:S01]  /*a060*/  FFMA.FTZ R185, R192, R200, R185 ;  /* 0x000000c8c0b97223 */ /* 0x000fe200000100b9 */
[----:B------:R-:W-:Y:S01]  /*a070*/  FMUL.FTZ R206, R206, R237 ;  /* 0x000000edcece7220 */ /* 0x000fe20000410000 */
[C---:B------:R-:W-:Y:S01]  /*a080*/  FFMA.FTZ R205, R68.reuse, R205, R157 ;  /* 0x000000cd44cd7223 */ /* 0x040fe2000001009d */
[----:B------:R-:W-:Y:S01]  /*a090*/  FFMA.FTZ R162, -R68, R229, R148 ;  /* 0x000000e544a27223 */ /* 0x000fe20000010194 */
[----:B------:R-:W-:Y:S01]  /*a0a0*/  FMUL.FTZ R157, R218, UR44 ;  /* 0x0000002cda9d7c20 */ /* 0x000fe20008410000 */
[----:B------:R-:W-:Y:S01]  /*a0b0*/  FADD.FTZ R148, R213, R70 ;  /* 0x00000046d5947221 */ /* 0x000fe20000010000 */
[----:B------:R-:W-:Y:S01]  /*a0c0*/  FMUL.FTZ R70, R114, -R214 ;  /* 0x800000d672467220 */ /* 0x000fe20000410000 */
[C---:B------:R-:W-:Y:S01]  /*a0d0*/  FFMA.FTZ R165, R228.reuse, UR44, R165 ;  /* 0x0000002ce4a57c23 */ /* 0x040fe200080100a5 */
[----:B------:R-:W-:Y:S01]  /*a0e0*/  FFMA.FTZ R157, R228, UR45, -R157 ;  /* 0x0000002de49d7c23 */ /* 0x000fe2000801089d */
[-C--:B------:R-:W-:Y:S01]  /*a0f0*/  FMUL.FTZ R71, R114, -R148.reuse ;  /* 0x8000009472477220 */ /* 0x080fe20000410000 */
[----:B------:R-:W-:Y:S01]  /*a100*/  FFMA.FTZ R114, R115, R148, -R70 ;  /* 0x0000009473727223 */ /* 0x000fe20000010846 */
[----:B------:R-:W-:Y:S01]  /*a110*/  FFMA.FTZ R85, R85, R197, R206 ;  /* 0x000000c555557223 */ /* 0x000fe200000100ce */
[C---:B------:R-:W-:Y:S01]  /*a120*/  FMUL.FTZ R154, R68.reuse, R157 ;  /* 0x0000009d449a7220 */ /* 0x040fe20000410000 */
[----:B------:R-:W-:Y:S01]  /*a130*/  FFMA.FTZ R115, R115, R214, R71 ;  /* 0x000000d673737223 */ /* 0x000fe20000010047 */
[----:B------:R-:W-:Y:S01]  /*a140*/  FFMA.FTZ R157, -R68, R165, -RZ ;  /* 0x000000a5449d7223 */ /* 0x000fe200000109ff */
[C---:B------:R-:W-:Y:S01]  /*a150*/  FMUL.FTZ R71, R220.reuse, UR44 ;  /* 0x0000002cdc477c20 */ /* 0x040fe20008410000 */
[----:B------:R-:W-:Y:S01]  /*a160*/  FMUL.FTZ R165, R220, UR45 ;  /* 0x0000002ddca57c20 */ /* 0x000fe20008410000 */
[----:B------:R-:W-:Y:S01]  /*a170*/  FADD.FTZ R68, R46, R46 ;  /* 0x0000002e2e447221 */ /* 0x000fe20000010000 */
[----:B------:R-:W-:Y:S01]  /*a180*/  FADD.FTZ R212, -R212, R115 ;  /* 0x00000073d4d47221 */ /* 0x000fe20000010100 */
[C---:B------:R-:W-:Y:S01]  /*a190*/  FFMA.FTZ R71, R230.reuse, UR45, -R71 ;  /* 0x0000002de6477c23 */ /* 0x040fe20008010847 */
[----:B------:R-:W-:Y:S01]  /*a1a0*/  FFMA.FTZ R165, R230, UR44, R165 ;  /* 0x0000002ce6a57c23 */ /* 0x000fe200080100a5 */
[C---:B------:R-:W-:Y:S01]  /*a1b0*/  FFMA.FTZ R163, R68.reuse, R163, R205 ;  /* 0x000000a344a37223 */ /* 0x040fe200000100cd */
[C---:B------:R-:W-:Y:S01]  /*a1c0*/  FFMA.FTZ R162, -R68.reuse, R241, R162 ;  /* 0x000000f144a27223 */ /* 0x040fe200000101a2 */
[C---:B------:R-:W-:Y:S01]  /*a1d0*/  FMUL.FTZ R70, R68.reuse, R71 ;  /* 0x0000004744467220 */ /* 0x040fe20000410000 */
[----:B------:R-:W-:Y:S01]  /*a1e0*/  FFMA.FTZ R71, -R68, R165, -RZ ;  /* 0x000000a544477223 */ /* 0x000fe200000109ff */
[----:B------:R-:W-:Y:S01]  /*a1f0*/  FADD.FTZ R68, R45, R45 ;  /* 0x0000002d2d447221 */ /* 0x000fe20000010000 */
[----:B------:R-:W-:Y:S01]  /*a200*/  FADD.FTZ R114, R211, R114 ;  /* 0x00000072d3727221 */ /* 0x000fe20000010000 */
[----:B------:R-:W-:Y:S01]  /*a210*/  FFMA.FTZ R165, R231, UR44, R164 ;  /* 0x0000002ce7a57c23 */ /* 0x000fe200080100a4 */
[----:B------:R-:W-:Y:S01]  /*a220*/  FMUL.FTZ R164, R239, UR44 ;  /* 0x0000002cefa47c20 */ /* 0x000fe20008410000 */
[----:B------:R-:W-:Y:S01]  /*a230*/  FFMA.FTZ R243, -R68, R243, R162 ;  /* 0x000000f344f37223 */ /* 0x000fe200000101a2 */
[C---:B------:R-:W-:Y:S01]  /*a240*/  FMUL.FTZ R162, R116.reuse, -R212 ;  /* 0x800000d474a27220 */ /* 0x040fe20000410000 */
[-C--:B------:R-:W-:Y:S01]  /*a250*/  FMUL.FTZ R115, R116, -R114.reuse ;  /* 0x8000007274737220 */ /* 0x080fe20000410000 */
[----:B------:R-:W-:Y:S01]  /*a260*/  FFMA.FTZ R163, R68, R173, R163 ;  /* 0x000000ad44a37223 */ /* 0x000fe200000100a3 */
[----:B------:R-:W-:Y:S01]  /*a270*/  FFMA.FTZ R164, R223, UR45, -R164 ;  /* 0x0000002ddfa47c23 */ /* 0x000fe200080108a4 */
[C---:B------:R-:W-:Y:S01]  /*a280*/  FFMA.FTZ R116, R117.reuse, R114, -R162 ;  /* 0x0000007275747223 */ /* 0x040fe200000108a2 */
[----:B------:R-:W-:Y:S01]  /*a290*/  FFMA.FTZ R115, R117, R212, R115 ;  /* 0x000000d475737223 */ /* 0x000fe20000010073 */
[----:B------:R-:W-:Y:S01]  /*a2a0*/  FMUL.FTZ R162, R203, UR44 ;  /* 0x0000002ccba27c20 */ /* 0x000fe20008410000 */
[----:B------:R-:W-:Y:S01]  /*a2b0*/  FMUL.FTZ R173, R202, UR44 ;  /* 0x0000002ccaad7c20 */ /* 0x000fe20008410000 */
[----:B------:R-:W-:Y:S01]  /*a2c0*/  FADD.FTZ R209, R209, R116 ;  /* 0x00000074d1d17221 */ /* 0x000fe20000010000 */
[----:B------:R-:W-:Y:S01]  /*a2d0*/  FADD.FTZ R115, -R210, R115 ;  /* 0x00000073d2737221 */ /* 0x000fe20000010100 */
[----:B------:R-:W-:Y:S01]  /*a2e0*/  FFMA.FTZ R117, R231, UR45, -R162 ;  /* 0x0000002de7757c23 */ /* 0x000fe200080108a2 */
[----:B------:R-:W-:Y:S01]  /*a2f0*/  FFMA.FTZ R162, -R68, R165, -RZ ;  /* 0x000000a544a27223 */ /* 0x000fe200000109ff */
[C---:B------:R-:W-:Y:S01]  /*a300*/  FMUL.FTZ R116, R118.reuse, -R209 ;  /* 0x800000d176747220 */ /* 0x040fe20000410000 */
[----:B------:R-:W-:Y:S01]  /*a310*/  FMUL.FTZ R118, R118, -R115 ;  /* 0x8000007376767220 */ /* 0x000fe20000410000 */
[----:B------:R-:W-:Y:S01]  /*a320*/  FMUL.FTZ R117, R68, R117 ;  /* 0x0000007544757220 */ /* 0x000fe20000410000 */
[----:B------:R-:W-:Y:S01]  /*a330*/  FADD.FTZ R68, R44, R44 ;  /* 0x0000002c2c447221 */ /* 0x000fe20000010000 */
[C---:B------:R-:W-:Y:S01]  /*a340*/  FFMA.FTZ R116, R119.reuse, R115, R116 ;  /* 0x0000007377747223 */ /* 0x040fe20000010074 */
[----:B------:R-:W-:Y:S01]  /*a350*/  FFMA.FTZ R119, R119, R209, -R118 ;  /* 0x000000d177777223 */ /* 0x000fe20000010876 */
[----:B------:R-:W-:Y:S01]  /*a360*/  FFMA.FTZ R230, R111, -R95, R230 ;  /* 0x8000005f6fe67223 */ /* 0x000fe200000100e6 */
[----:B------:R-:W-:Y:S01]  /*a370*/  FFMA.FTZ R177, R68, R177, R163 ;  /* 0x000000b144b17223 */ /* 0x000fe200000100a3 */
[----:B------:R-:W-:Y:S01]  /*a380*/  FMUL.FTZ R163, R204, UR45 ;  /* 0x0000002dcca37c20 */ /* 0x000fe20008410000 */
[----:B------:R-:W-:Y:S01]  /*a390*/  FADD.FTZ R194, R194, R119 ;  /* 0x00000077c2c27221 */ /* 0x000fe20000010000 */
[----:B------:R-:W-:Y:S01]  /*a3a0*/  FADD.FTZ R116, -R87, R116 ;  /* 0x0000007457747221 */ /* 0x000fe20000010100 */
[----:B------:R-:W-:Y:S01]  /*a3b0*/  FMUL.FTZ R87, R204, UR44 ;  /* 0x0000002ccc577c20 */ /* 0x000fe20008410000 */
[----:B------:R-:W-:Y:S01]  /*a3c0*/  FFMA.FTZ R165, R232, UR44, R163 ;  /* 0x0000002ce8a57c23 */ /* 0x000fe200080100a3 */
[C---:B------:R-:W-:Y:S01]  /*a3d0*/  FMUL.FTZ R163, R120.reuse, -R194 ;  /* 0x800000c278a37220 */ /* 0x040fe20000410000 */
[-C--:B------:R-:W-:Y:S01]  /*a3e0*/  FMUL.FTZ R118, R120, -R116.reuse ;  /* 0x8000007478767220 */ /* 0x080fe20000410000 */
[----:B------:R-:W-:Y:S01]  /*a3f0*/  FFMA.FTZ R87, R232, UR45, -R87 ;  /* 0x0000002de8577c23 */ /* 0x000fe20008010857 */
[----:B------:R-:W-:Y:S01]  /*a400*/  FFMA.FTZ R170, -R68, R245, R243 ;  /* 0x000000f544aa7223 */ /* 0x000fe200000101f3 */
[C---:B------:R-:W-:Y:S01]  /*a410*/  FFMA.FTZ R120, R121.reuse, R116, R163 ;  /* 0x0000007479787223 */ /* 0x040fe200000100a3 */
[----:B------:R-:W-:Y:S01]  /*a420*/  FFMA.FTZ R119, R121, R194, -R118 ;  /* 0x000000c279777223 */ /* 0x000fe20000010876 */
[----:B------:R-:W-:Y:S01]  /*a430*/  FFMA.FTZ R121, -R3, R176, -RZ ;  /* 0x000000b003797223 */ /* 0x000fe200000109ff */
[----:B------:R-:W-:Y:S01]  /*a440*/  FMUL.FTZ R176, R201, UR45 ;  /* 0x0000002dc9b07c20 */ /* 0x000fe20008410000 */
[----:B------:R-:W-:Y:S01]  /*a450*/  FADD.FTZ R120, -R181, R120 ;  /* 0x00000078b5787221 */ /* 0x000fe20000010100 */
[----:B------:R-:W-:Y:S01]  /*a460*/  FADD.FTZ R182, R182, R119 ;  /* 0x00000077b6b67221 */ /* 0x000fe20000010000 */
[----:B------:R-:W-:Y:S01]  /*a470*/  FMUL.FTZ R119, R3, R164 ;  /* 0x000000a403777220 */ /* 0x000fe20000410000 */
[----:B------:R-:W-:Y:S01]  /*a480*/  FMUL.FTZ R87, R68, R87 ;  /* 0x0000005744577220 */ /* 0x000fe20000410000 */
[C---:B------:R-:W-:Y:S01]  /*a490*/  FMUL.FTZ R164, R122.reuse, -R120 ;  /* 0x800000787aa47220 */ /* 0x040fe20000410000 */
[-C--:B------:R-:W-:Y:S01]  /*a4a0*/  FMUL.FTZ R163, R122, -R182.reuse ;  /* 0x800000b67aa37220 */ /* 0x080fe20000410000 */
[----:B------:R-:W-:Y:S01]  /*a4b0*/  FFMA.FTZ R118, -R68, R165, -RZ ;  /* 0x000000a544767223 */ /* 0x000fe200000109ff */
[----:B------:R-:W-:Y:S01]  /*a4c0*/  FADD.FTZ R68, R43, R43 ;  /* 0x0000002b2b447221 */ /* 0x000fe20000010000 */
[----:B------:R-:W-:Y:S01]  /*a4d0*/  FFMA.FTZ R3, R123, R182, -R164 ;  /* 0x000000b67b037223 */ /* 0x000fe200000108a4 */
[----:B------:R-:W-:Y:S01]  /*a4e0*/  FMUL.FTZ R164, R201, UR44 ;  /* 0x0000002cc9a47c20 */ /* 0x000fe20008410000 */
[----:B------:R-:W-:Y:S01]  /*a4f0*/  FFMA.FTZ R122, R123, R120, R163 ;  /* 0x000000787b7a7223 */ /* 0x000fe200000100a3 */
[C---:B------:R-:W-:Y:S01]  /*a500*/  FFMA.FTZ R123, R233.reuse, UR44, R176 ;  /* 0x0000002ce97b7c23 */ /* 0x040fe200080100b0 */
[----:B------:R-:W-:Y:S01]  /*a510*/  FADD.FTZ R184, R184, R3 ;  /* 0x00000003b8b87221 */ /* 0x000fe20000010000 */
[----:B------:R-:W-:Y:S01]  /*a520*/  FFMA.FTZ R163, R233, UR45, -R164 ;  /* 0x0000002de9a37c23 */ /* 0x000fe200080108a4 */
[----:B------:R-:W-:Y:S01]  /*a530*/  FADD.FTZ R122, -R183, R122 ;  /* 0x0000007ab77a7221 */ /* 0x000fe20000010100 */
[----:B------:R-:W-:Y:S01]  /*a540*/  FFMA.FTZ R164, -R68, R123, -RZ ;  /* 0x0000007b44a47223 */ /* 0x000fe200000109ff */
[----:B------:R-:W-:Y:S01]  /*a550*/  FMUL.FTZ R123, R124, -R184 ;  /* 0x800000b87c7b7220 */ /* 0x000fe20000410000 */
[----:B------:R-:W-:Y:S01]  /*a560*/  FFMA.FTZ R178, R68, R191, R177 ;  /* 0x000000bf44b27223 */ /* 0x000fe200000100b1 */
[----:B------:R-:W-:Y:S01]  /*a570*/  FADD.FTZ R3, R42, R42 ;  /* 0x0000002a2a037221 */ /* 0x000fe20000010000 */
[-C--:B------:R-:W-:Y:S01]  /*a580*/  FMUL.FTZ R176, R124, -R122.reuse ;  /* 0x8000007a7cb07220 */ /* 0x080fe20000410000 */
[----:B------:R-:W-:Y:S01]  /*a590*/  FMUL.FTZ R177, R202, UR45 ;  /* 0x0000002dcab17c20 */ /* 0x000fe20008410000 */
[----:B------:R-:W-:Y:S01]  /*a5a0*/  FFMA.FTZ R123, R125, R122, R123 ;  /* 0x0000007a7d7b7223 */ /* 0x000fe2000001007b */
[----:B------:R-:W-:Y:S01]  /*a5b0*/  FFMA.FTZ R165, R3, R78, R178 ;  /* 0x0000004e03a57223 */ /* 0x000fe200000100b2 */
[----:B------:R-:W-:Y:S01]  /*a5c0*/  FFMA.FTZ R176, R125, R184, -R176 ;  /* 0x000000b87db07223 */ /* 0x000fe200000108b0 */
[----:B------:R-:W-:Y:S01]  /*a5d0*/  FFMA.FTZ R78, R234, UR44, R177 ;  /* 0x0000002cea4e7c23 */ /* 0x000fe200080100b1 */
[----:B------:R-:W-:Y:S01]  /*a5e0*/  FADD.FTZ R123, -R186, R123 ;  /* 0x0000007bba7b7221 */ /* 0x000fe20000010100 */
[----:B------:R-:W-:Y:S01]  /*a5f0*/  FFMA.FTZ R179, -R68, R179, R170 ;  /* 0x000000b344b37223 */ /* 0x000fe200000101aa */
[----:B------:R-:W-:Y:S01]  /*a600*/  FADD.FTZ R187, R187, R176 ;  /* 0x000000b0bbbb7221 */ /* 0x000fe20000010000 */
[----:B------:R-:W-:Y:S01]  /*a610*/  FFMA.FTZ R124, R234, UR45, -R173 ;  /* 0x0000002dea7c7c23 */ /* 0x000fe200080108ad */
[C---:B------:R-:W-:Y:S01]  /*a620*/  FFMA.FTZ R125, -R3.reuse, R78, -RZ ;  /* 0x0000004e037d7223 */ /* 0x040fe200000109ff */
[C---:B------:R-:W-:Y:S01]  /*a630*/  FMUL.FTZ R78, R126.reuse, -R123 ;  /* 0x8000007b7e4e7220 */ /* 0x040fe20000410000 */
[C---:B------:R-:W-:Y:S01]  /*a640*/  FFMA.FTZ R180, -R3.reuse, R180, R179 ;  /* 0x000000b403b47223 */ /* 0x040fe200000101b3 */
[----:B------:R-:W-:Y:S01]  /*a650*/  FMUL.FTZ R124, R3, R124 ;  /* 0x0000007c037c7220 */ /* 0x000fe20000410000 */
[----:B------:R-:W-:Y:S01]  /*a660*/  FMUL.FTZ R126, R126, -R187 ;  /* 0x800000bb7e7e7220 */ /* 0x000fe20000410000 */
[----:B------:R-:W-:Y:S01]  /*a670*/  FMUL.FTZ R163, R68, R163 ;  /* 0x000000a344a37220 */ /* 0x000fe20000410000 */
[----:B------:R-:W-:Y:S01]  /*a680*/  FFMA.FTZ R3, R127, R187, -R78 ;  /* 0x000000bb7f037223 */ /* 0x000fe2000001084e */
[----:B------:R-:W-:Y:S01]  /*a690*/  FADD.FTZ R68, R41, R41 ;  /* 0x0000002929447221 */ /* 0x000fe20000010000 */
[C---:B------:R-:W-:Y:S01]  /*a6a0*/  FMUL.FTZ R78, R200.reuse, UR44 ;  /* 0x0000002cc84e7c20 */ /* 0x040fe20008410000 */
[----:B------:R-:W-:Y:S01]  /*a6b0*/  FMUL.FTZ R176, R200, UR45 ;  /* 0x0000002dc8b07c20 */ /* 0x000fe20008410000 */
        /* <DEDUP_REMOVED lines=12> */
[----:B------:R-:W-:Y:S01]  /*a780*/  FMUL.FTZ R165, R199, UR44 ;  /* 0x0000002cc7a57c20 */ /* 0x000fe20008410000 */
[C---:B------:R-:W-:Y:S01]  /*a790*/  FFMA.FTZ R68, R131.reuse, R190, -R68 ;  /* 0x000000be83447223 */ /* 0x040fe20000010844 */
[----:B------:R-:W-:Y:S01]  /*a7a0*/  FFMA.FTZ R131, R131, R189, R130 ;  /* 0x000000bd83837223 */ /* 0x000fe20000010082 */
[----:B------:R-:W-:Y:S01]  /*a7b0*/  FMUL.FTZ R177, R199, UR45 ;  /* 0x0000002dc7b17c20 */ /* 0x000fe20008410000 */
[----:B------:R-:W-:Y:S01]  /*a7c0*/  FFMA.FTZ R173, R3, R80, R170 ;  /* 0x0000005003ad7223 */ /* 0x000fe200000100aa */
[----:B------:R-:W-:Y:S01]  /*a7d0*/  FADD.FTZ R167, R167, R68 ;  /* 0x00000044a7a77221 */ /* 0x000fe20000010000 */
[----:B------:R-:W-:Y:S01]  /*a7e0*/  FADD.FTZ R166, -R166, R131 ;  /* 0x00000083a6a67221 */ /* 0x000fe20000010100 */
[C---:B------:R-:W-:Y:S01]  /*a7f0*/  FFMA.FTZ R78, R236.reuse, UR45, -R165 ;  /* 0x0000002dec4e7c23 */ /* 0x040fe200080108a5 */
[----:B------:R-:W-:Y:S01]  /*a800*/  FFMA.FTZ R80, R236, UR44, R177 ;  /* 0x0000002cec507c23 */ /* 0x000fe200080100b1 */
[CC--:B------:R-:W-:Y:S01]  /*a810*/  FMUL.FTZ R68, R132.reuse, -R167.reuse ;  /* 0x800000a784447220 */ /* 0x0c0fe20000410000 */
[----:B------:R-:W-:Y:S01]  /*a820*/  FMUL.FTZ R132, R132, -R166 ;  /* 0x800000a684847220 */ /* 0x000fe20000410000 */
[C---:B------:R-:W-:Y:S01]  /*a830*/  FMUL.FTZ R131, R3.reuse, R78 ;  /* 0x0000004e03837220 */ /* 0x040fe20000410000 */
[C---:B------:R-:W-:Y:S01]  /*a840*/  FFMA.FTZ R165, -R3.reuse, R80, -RZ ;  /* 0x0000005003a57223 */ /* 0x040fe200000109ff */
[----:B------:R-:W-:Y:S01]  /*a850*/  FFMA.FTZ R82, -R3, R82, R185 ;  /* 0x0000005203527223 */ /* 0x000fe200000101b9 */
        /* <DEDUP_REMOVED lines=10> */
[C---:B------:R-:W-:Y:S01]  /*a900*/  FFMA.FTZ R173, R0.reuse, R193, R173 ;  /* 0x000000c100ad7223 */ /* 0x040fe200000100ad */
[C---:B------:R-:W-:Y:S01]  /*a910*/  FMUL.FTZ R133, R0.reuse, R133 ;  /* 0x0000008500857220 */ /* 0x040fe20000410000 */
[C---:B------:R-:W-:Y:S01]  /*a920*/  FFMA.FTZ R169, -R0.reuse, R177, -RZ ;  /* 0x000000b100a97223 */ /* 0x040fe200000109ff */
[----:B------:R-:W-:Y:S01]  /*a930*/  FFMA.FTZ R82, -R0, R85, R82 ;  /* 0x0000005500527223 */ /* 0x000fe20000010152 */
[C---:B------:R-:W-:Y:S01]  /*a940*/  FFMA.FTZ R0, R135.reuse, R168, R3 ;  /* 0x000000a887007223 */ /* 0x040fe20000010003 */
[----:B------:R-:W-:Y:S01]  /*a950*/  FFMA.FTZ R85, R135, R78, -R68 ;  /* 0x0000004e87557223 */ /* 0x000fe20000010844 */
[C---:B------:R-:W-:Y:S01]  /*a960*/  FMUL.FTZ R3, R198.reuse, UR44 ;  /* 0x0000002cc6037c20 */ /* 0x040fe20008410000 */
[----:B------:R-:W-:Y:S01]  /*a970*/  FMUL.FTZ R135, R198, UR45 ;  /* 0x0000002dc6877c20 */ /* 0x000fe20008410000 */
[----:B------:R-:W-:Y:S01]  /*a980*/  FADD.FTZ R171, -R171, R0 ;  /* 0x00000000abab7221 */ /* 0x000fe20000010100 */
[----:B------:R-:W-:Y:S01]  /*a990*/  FADD.FTZ R85, R172, R85 ;  /* 0x00000055ac557221 */ /* 0x000fe20000010000 */
[----:B------:R-:W-:Y:S01]  /*a9a0*/  FFMA.FTZ R3, R196, UR45, -R3 ;  /* 0x0000002dc4037c23 */ /* 0x000fe20008010803 */
[----:B------:R-:W-:Y:S01]  /*a9b0*/  FFMA.FTZ R207, R2, R207, R173 ;  /* 0x000000cf02cf7223 */ /* 0x000fe200000100ad */
[C---:B------:R-:W-:Y:S01]  /*a9c0*/  FMUL.FTZ R0, R136.reuse, -R171 ;  /* 0x800000ab88007220 */ /* 0x040fe20000410000 */
[----:B------:R-:W-:Y:S01]  /*a9d0*/  FMUL.FTZ R136, R136, -R85 ;  /* 0x8000005588887220 */ /* 0x000fe20000410000 */
[----:B------:R-:W-:Y:S01]  /*a9e0*/  FFMA.FTZ R173, R196, UR44, R135 ;  /* 0x0000002cc4ad7c23 */ /* 0x000fe20008010087 */
[C---:B------:R-:W-:Y:S01]  /*a9f0*/  FMUL.FTZ R135, R2.reuse, R3 ;  /* 0x0000000302877220 */ /* 0x040fe20000410000 */
[C---:B------:R-:W-:Y:S01]  /*aa00*/  FFMA.FTZ R0, R137.reuse, R85, -R0 ;  /* 0x0000005589007223 */ /* 0x040fe20000010800 */
[----:B------:R-:W-:Y:S01]  /*aa10*/  FFMA.FTZ R3, R137, R171, R136 ;  /* 0x000000ab89037223 */ /* 0x000fe20000010088 */
[----:B------:R-:W-:Y:S01]  /*aa20*/  MOV R80, UR7 ;  /* 0x0000000700507c02 */ /* 0x000fe20008000f00 */
[----:B------:R-:W-:Y:S01]  /*aa30*/  FFMA.FTZ R173, -R2, R173, -RZ ;  /* 0x000000ad02ad7223 */ /* 0x000fe200000109ff */
[----:B------:R-:W-:Y:S01]  /*aa40*/  FADD.FTZ R175, R175, R0 ;  /* 0x00000000afaf7221 */ /* 0x000fe20000010000 */
[----:B------:R-:W-:Y:S01]  /*aa50*/  FADD.FTZ R3, -R174, R3 ;  /* 0x00000003ae037221 */ /* 0x000fe20000010100 */
[----:B------:R-:W-:Y:S01]  /*aa60*/  @!P0 LEA R80, R80, R101, 0x4 ;  /* 0x0000006550508211 */ /* 0x000fe200078e20ff */
[----:B------:R-:W-:Y:S01]  /*aa70*/  FFMA.FTZ R249, -R2, R249, R82 ;  /* 0x000000f902f97223 */ /* 0x000fe20000010152 */
[C---:B------:R-:W-:Y:S01]  /*aa80*/  FMUL.FTZ R0, R138.reuse, -R175 ;  /* 0x800000af8a007220 */ /* 0x040fe20000410000 */
[-C--:B------:R-:W-:Y:S01]  /*aa90*/  FMUL.FTZ R138, R138, -R3.reuse ;  /* 0x800000038a8a7220 */ /* 0x080fe20000410000 */
[----:B------:R-:W-:Y:S01]  /*aaa0*/  SHF.L.U32 R68, R102, 0x5, RZ ;  /* 0x0000000566447819 */ /* 0x000fe200000006ff */
[----:B------:R0:W-:Y:S01]  /*aab0*/  @!P0 STS.128 [R80+0x4be0], R72 ;  /* 0x004be04850008388 */ /* 0x0001e20000000c00 */
[----:B------:R-:W-:Y:S01]  /*aac0*/  FFMA.FTZ R0, R139, R3, R0 ;  /* 0x000000038b007223 */ /* 0x000fe20000010000 */
[----:B------:R-:W-:Y:S01]  /*aad0*/  FFMA.FTZ R231, R110, -R59, R231 ;  /* 0x8000003b6ee77223 */ /* 0x000fe200000100e7 */
[----:B------:R-:W-:Y:S01]  /*aae0*/  LEA.HI.SX32 R68, R68, R68, 0x1b ;  /* 0x0000004444447211 */ /* 0x000fe200078fdaff */
[----:B------:R-:W-:Y:S01]  /*aaf0*/  FFMA.FTZ R232, R109, -R94, R232 ;  /* 0x8000005e6de87223 */ /* 0x000fe200000100e8 */
[----:B------:R-:W-:Y:S01]  /*ab00*/  FADD.FTZ R161, -R161, R0 ;  /* 0x00000000a1a17221 */ /* 0x000fe20000010100 */
[----:B------:R-:W-:Y:S01]  /*ab10*/  FFMA.FTZ R233, R108, -R58, R233 ;  /* 0x8000003a6ce97223 */ /* 0x000fe200000100e9 */
[----:B------:R-:W-:Y:S01]  /*ab20*/  LEA R68, R68, R101, 0x2 ;  /* 0x0000006544447211 */ /* 0x000fe200078e10ff */
[----:B------:R-:W-:Y:S01]  /*ab30*/  FFMA.FTZ R234, R107, -R93, R234 ;  /* 0x8000005d6bea7223 */ /* 0x000fe200000100ea */
[----:B------:R-:W-:Y:S01]  /*ab40*/  FMUL.FTZ R0, R140, -R161 ;  /* 0x800000a18c007220 */ /* 0x000fe20000410000 */
[----:B------:R-:W-:Y:S01]  /*ab50*/  UIADD3 UR44, -UR6, UR17, URZ ;  /* 0x00000011062c7290 */ /* 0x000fe2000fffe13f */
[----:B------:R-:W-:Y:S01]  /*ab60*/  FMUL.FTZ R136, R209, UR47 ;  /* 0x0000002fd1887c20 */ /* 0x000fe20008410000 */
[----:B------:R1:W-:Y:S02]  /*ab70*/  STS [R68+0x1084], R69 ;  /* 0x0010844544007388 */ /* 0x0003e40000000800 */
[----:B------:R-:W-:Y:S01]  /*ab80*/  ULEA UR44, UR44, 0xfffffc00, 0xa ;  /* 0xfffffc002c2c7891 */ /* 0x000fe2000f8e503f */
[----:B------:R-:W-:Y:S01]  /*ab90*/  FFMA.FTZ R136, R115, UR57, -R136 ;  /* 0x0000003973887c23 */ /* 0x000fe20008010888 */
[----:B0-----:R-:W-:Y:S01]  /*aba0*/  FFMA.FTZ R73, R139, R175, -R138 ;  /* 0x000000af8b497223 */ /* 0x001fe2000001088a */
[----:B------:R-:W-:Y:S01]  /*abb0*/  STS [R68+0x10b4], R71 ;  /* 0x0010b44744007388 */ /* 0x000fe20000000800 */
[----:B------:R-:W-:Y:S01]  /*abc0*/  SHF.L.U32 R74, R54, 0x10, RZ ;  /* 0x00000010364a7819 */ /* 0x000fe200000006ff */
[----:B------:R-:W-:Y:S01]  /*abd0*/  UIADD3 UR44, UR56, -UR44, URZ ;  /* 0x8000002c382c7290 */ /* 0x000fe2000fffe03f */
[----:B------:R-:W-:Y:S01]  /*abe0*/  FADD.FTZ R73, R160, R73 ;  /* 0x00000049a0497221 */ /* 0x000fe20000010000 */
[----:B------:R0:W-:Y:S01]  /*abf0*/  STS [R68+0x1090], R79 ;  /* 0x0010904f44007388 */ /* 0x0001e20000000800 */
[----:B------:R-:W-:Y:S01]  /*ac00*/  SHF.L.U32 R72, R50, 0x10, RZ ;  /* 0x0000001032487819 */ /* 0x000fe200000006ff */
[----:B------:R-:W-:Y:S01]  /*ac10*/  FFMA.FTZ R225, R74, -R92, R225 ;  /* 0x8000005c4ae17223 */ /* 0x000fe200000100e1 */
[-C--:B------:R-:W-:Y:S01]  /*ac20*/  FMUL.FTZ R140, R140, -R73.reuse ;  /* 0x800000498c8c7220 */ /* 0x080fe20000410000 */
[C---:B-1----:R-:W-:Y:S01]  /*ac30*/  FFMA.FTZ R69, R141.reuse, R73, -R0 ;  /* 0x000000498d457223 */ /* 0x042fe20000010800 */
[----:B------:R-:W-:Y:S01]  /*ac40*/  STS [R68+0x10b0], R70 ;  /* 0x0010b04644007388 */ /* 0x000fe20000000800 */
[----:B------:R-:W-:Y:S01]  /*ac50*/  FFMA.FTZ R227, R72, -R90, R227 ;  /* 0x8000005a48e37223 */ /* 0x000fe200000100e3 */
[----:B------:R-:W-:Y:S01]  /*ac60*/  FFMA.FTZ R2, R141, R161, R140 ;  /* 0x000000a18d027223 */ /* 0x000fe2000001008c */
[----:B------:R-:W-:Y:S01]  /*ac70*/  FADD.FTZ R158, R158, R69 ;  /* 0x000000459e9e7221 */ /* 0x000fe20000010000 */
[----:B------:R-:W-:Y:S01]  /*ac80*/  STS [R68+0x10c4], R118 ;  /* 0x0010c47644007388 */ /* 0x000fe20000000800 */
[----:B0-----:R-:W-:Y:S01]  /*ac90*/  SHF.L.U32 R79, R64, 0x10, RZ ;  /* 0x00000010404f7819 */ /* 0x001fe200000006ff */
[----:B------:R-:W-:Y:S01]  /*aca0*/  FADD.FTZ R2, -R159, R2 ;  /* 0x000000029f027221 */ /* 0x000fe20000010100 */
[----:B------:R-:W-:Y:S01]  /*acb0*/  FMUL.FTZ R0, R142, -R158 ;  /* 0x8000009e8e007220 */ /* 0x000fe20000410000 */
[----:B------:R-:W-:Y:S01]  /*acc0*/  STS [R68+0x1080], R76 ;  /* 0x0010804c44007388 */ /* 0x000fe20000000800 */
[----:B------:R-:W-:Y:S01]  /*acd0*/  FMUL.FTZ R141, R184, UR47 ;  /* 0x0000002fb88d7c20 */ /* 0x000fe20008410000 */
[-C--:B------:R-:W-:Y:S01]  /*ace0*/  FMUL.FTZ R69, R142, -R2.reuse ;  /* 0x800000028e457220 */ /* 0x080fe20000410000 */
[C---:B------:R-:W-:Y:S01]  /*acf0*/  FFMA.FTZ R71, R143.reuse, R2, R0 ;  /* 0x000000028f477223 */ /* 0x040fe20000010000 */
[----:B------:R0:W-:Y:S01]  /*ad00*/  STS [R68+0x1094], R81 ;  /* 0x0010945144007388 */ /* 0x0001e20000000800 */
[----:B------:R-:W-:Y:S01]  /*ad10*/  FFMA.FTZ R141, R122, UR57, -R141 ;  /* 0x000000397a8d7c23 */ /* 0x000fe2000801088d */
[----:B------:R-:W-:Y:S01]  /*ad20*/  FFMA.FTZ R0, R143, R158, -R69 ;  /* 0x0000009e8f007223 */ /* 0x000fe20000010845 */
[----:B------:R-:W-:Y:S01]  /*ad30*/  FADD.FTZ R69, -R156, R71 ;  /* 0x000000479c457221 */ /* 0x000fe20000010100 */
[----:B------:R1:W-:Y:S01]  /*ad40*/  STS [R68+0x10d4], R125 ;  /* 0x0010d47d44007388 */ /* 0x0003e20000000800 */
[----:B------:R-:W-:Y:S01]  /*ad50*/  FMUL.FTZ R143, R122, UR47 ;  /* 0x0000002f7a8f7c20 */ /* 0x000fe20008410000 */
[----:B------:R-:W-:Y:S01]  /*ad60*/  FADD.FTZ R155, R155, R0 ;  /* 0x000000009b9b7221 */ /* 0x000fe20000010000 */
[C---:B------:R-:W-:Y:S01]  /*ad70*/  FMUL.FTZ R0, R144.reuse, -R69 ;  /* 0x8000004590007220 */ /* 0x040fe20000410000 */
[-C--:B------:R-:W-:Y:S01]  /*ad80*/  FMUL.FTZ R82, R69, R92.reuse ;  /* 0x0000005c45527220 */ /* 0x080fe20000410000 */
[----:B------:R2:W-:Y:S01]  /*ad90*/  STS [R68+0x1088], R77 ;  /* 0x0010884d44007388 */ /* 0x0005e20000000800 */
[-C--:B------:R-:W-:Y:S01]  /*ada0*/  FMUL.FTZ R144, R144, -R155.reuse ;  /* 0x8000009b90907220 */ /* 0x080fe20000410000 */
[----:B------:R-:W-:Y:S01]  /*adb0*/  FFMA.FTZ R75, R145, R155, -R0 ;  /* 0x0000009b914b7223 */ /* 0x000fe20000010800 */
[----:B------:R-:W-:Y:S01]  /*adc0*/  FMUL.FTZ R0, R155, R92 ;  /* 0x0000005c9b007220 */ /* 0x000fe20000410000 */
[----:B0-----:R-:W-:Y:S01]  /*add0*/  FFMA.FTZ R81, R79, -R98, R224 ;  /* 0x800000624f517223 */ /* 0x001fe200000100e0 */
[----:B------:R-:W-:Y:S01]  /*ade0*/  FFMA.FTZ R144, R145, R69, R144 ;  /* 0x0000004591907223 */ /* 0x000fe20000010090 */
[----:B------:R-:W-:Y:S01]  /*adf0*/  FADD.FTZ R75, R152, R75 ;  /* 0x0000004b984b7221 */ /* 0x000fe20000010000 */
[----:B------:R-:W-:Y:S01]  /*ae00*/  FMUL.FTZ R118, R215, R0 ;  /* 0x00000000d7767220 */ /* 0x000fe20000410000 */
[----:B------:R0:W-:Y:S01]  /*ae10*/  STS [R68+0x10b8], R117 ;  /* 0x0010b87544007388 */ /* 0x0001e20000000800 */
[----:B------:R-:W-:Y:S01]  /*ae20*/  FADD.FTZ R71, -R153, R144 ;  /* 0x0000009099477221 */ /* 0x000fe20000010100 */
[----:B------:R-:W-:Y:S01]  /*ae30*/  FMUL.FTZ R76, R75, R98 ;  /* 0x000000624b4c7220 */ /* 0x000fe20000410000 */
[-C--:B-1----:R-:W-:Y:S01]  /*ae40*/  FFMA.FTZ R125, R225, R82.reuse, -R118 ;  /* 0x00000052e17d7223 */ /* 0x082fe20000010876 */
[----:B------:R-:W-:Y:S01]  /*ae50*/  FMUL.FTZ R118, R215, R82 ;  /* 0x00000052d7767220 */ /* 0x000fe20000410000 */
[----:B------:R-:W-:Y:S01]  /*ae60*/  FMUL.FTZ R70, R71, R98 ;  /* 0x0000006247467220 */ /* 0x000fe20000410000 */
[----:B--2---:R-:W-:Y:S01]  /*ae70*/  SHF.L.U32 R77, R65, 0x10, RZ ;  /* 0x00000010414d7819 */ /* 0x004fe200000006ff */
[----:B------:R1:W-:Y:S01]  /*ae80*/  STS [R68+0x10c0], R87 ;  /* 0x0010c05744007388 */ /* 0x0003e20000000800 */
[----:B------:R-:W-:Y:S01]  /*ae90*/  FMUL.FTZ R145, R120, UR47 ;  /* 0x0000002f78917c20 */ /* 0x000fe20008410000 */
[C---:B------:R-:W-:Y:S01]  /*aea0*/  FMUL.FTZ R80, R128.reuse, R70 ;  /* 0x0000004680507220 */ /* 0x040fe20000410000 */
[----:B0-----:R-:W-:Y:S01]  /*aeb0*/  FFMA.FTZ R117, R225, R0, R118 ;  /* 0x00000000e1757223 */ /* 0x001fe20000010076 */
[----:B------:R0:W-:Y:S01]  /*aec0*/  STS [R68+0x10d0], R124 ;  /* 0x0010d07c44007388 */ /* 0x0001e20000000800 */
[-C--:B------:R-:W-:Y:S01]  /*aed0*/  FMUL.FTZ R118, R128, R76.reuse ;  /* 0x0000004c80767220 */ /* 0x080fe20000410000 */
[C---:B------:R-:W-:Y:S01]  /*aee0*/  FFMA.FTZ R82, R81.reuse, R76, R80 ;  /* 0x0000004c51527223 */ /* 0x040fe20000010050 */
[-C--:B------:R-:W-:Y:S01]  /*aef0*/  FMUL.FTZ R80, R158, R97.reuse ;  /* 0x000000619e507220 */ /* 0x080fe20000410000 */
[----:B------:R2:W-:Y:S01]  /*af00*/  STS [R68+0x10d8], R126 ;  /* 0x0010d87e44007388 */ /* 0x0005e20000000800 */
[----:B------:R-:W-:Y:S01]  /*af10*/  FFMA.FTZ R118, R81, R70, -R118 ;  /* 0x0000004651767223 */ /* 0x000fe20000010876 */
[-C--:B-1----:R-:W-:Y:S01]  /*af20*/  FFMA.FTZ R87, R77, -R97.reuse, R226 ;  /* 0x800000614d577223 */ /* 0x082fe200000100e2 */
[----:B------:R-:W-:Y:S01]  /*af30*/  FADD.FTZ R82, RZ, R82 ;  /* 0x00000052ff527221 */ /* 0x000fe20000010000 */
[----:B------:R1:W-:Y:S01]  /*af40*/  STS [R68+0x10dc], R127 ;  /* 0x0010dc7f44007388 */ /* 0x0003e20000000800 */
[-C--:B------:R-:W-:Y:S01]  /*af50*/  FMUL.FTZ R70, R161, R90.reuse ;  /* 0x0000005aa1467220 */ /* 0x080fe20000410000 */
[----:B0-----:R-:W-:Y:S01]  /*af60*/  FMUL.FTZ R124, R2, R97 ;  /* 0x00000061027c7220 */ /* 0x001fe20000410000 */
[----:B------:R-:W-:Y:S01]  /*af70*/  FADD.FTZ R117, R82, R117 ;  /* 0x0000007552757221 */ /* 0x000fe20000010000 */
[----:B------:R-:W-:Y:S01]  /*af80*/  FMUL.FTZ R82, R73, R90 ;  /* 0x0000005a49527220 */ /* 0x000fe20000410000 */
[----:B------:R-:W-:Y:S01]  /*af90*/  FADD.FTZ R118, RZ, R118 ;  /* 0x00000076ff767221 */ /* 0x000fe20000010000 */
[----:B--2---:R-:W-:Y:S01]  /*afa0*/  FMUL.FTZ R126, R129, R80 ;  /* 0x00000050817e7220 */ /* 0x004fe20000410000 */
[----:B------:R0:W-:Y:S01]  /*afb0*/  STS [R68+0x10e0], R131 ;  /* 0x0010e08344007388 */ /* 0x0001e20000000800 */
[----:B------:R-:W-:Y:S01]  /*afc0*/  FMUL.FTZ R144, R123, UR47 ;  /* 0x0000002f7b907c20 */ /* 0x000fe20008410000 */
[----:B------:R-:W-:Y:S01]  /*afd0*/  FADD.FTZ R118, R118, R125 ;  /* 0x0000007d76767221 */ /* 0x000fe20000010000 */
[-C--:B-1----:R-:W-:Y:S01]  /*afe0*/  FFMA.FTZ R127, R87, R124.reuse, -R126 ;  /* 0x0000007c577f7223 */ /* 0x082fe2000001087e */
[----:B------:R-:W-:Y:S01]  /*aff0*/  FMUL.FTZ R124, R129, R124 ;  /* 0x0000007c817c7220 */ /* 0x000fe20000410000 */
[----:B------:R-:W-:Y:S01]  /*b000*/  FMUL.FTZ R126, R217, R70 ;  /* 0x00000046d97e7220 */ /* 0x000fe20000410000 */
[----:B------:R1:W-:Y:S01]  /*b010*/  STS [R68+0x10e8], R133 ;  /* 0x0010e88544007388 */ /* 0x0003e20000000800 */
[----:B------:R-:W-:Y:S01]  /*b020*/  FADD.FTZ R127, R118, R127 ;  /* 0x0000007f767f7221 */ /* 0x000fe20000010000 */
[----:B------:R-:W-:Y:S01]  /*b030*/  FFMA.FTZ R124, R87, R80, R124 ;  /* 0x00000050577c7223 */ /* 0x000fe2000001007c */
[----:B------:R-:W-:Y:S01]  /*b040*/  FFMA.FTZ R126, R227, R82, R126 ;  /* 0x00000052e37e7223 */ /* 0x000fe2000001007e */
[----:B0-----:R-:W-:Y:S01]  /*b050*/  FMUL.FTZ R131, R3, R96 ;  /* 0x0000006003837220 */ /* 0x001fe20000410000 */
[----:B------:R-:W-:Y:S01]  /*b060*/  FMUL.FTZ R125, R217, R82 ;  /* 0x00000052d97d7220 */ /* 0x000fe20000410000 */
[----:B------:R-:W-:Y:S01]  /*b070*/  FADD.FTZ R117, R117, R124 ;  /* 0x0000007c75757221 */ /* 0x000fe20000010000 */
[----:B------:R-:W-:Y:S01]  /*b080*/  FFMA.FTZ R118, R113, -R96, R219 ;  /* 0x8000006071767223 */ /* 0x000fe200000100db */
[----:B------:R0:W-:Y:S01]  /*b090*/  STS [R68+0x10f8], R119 ;  /* 0x0010f87744007388 */ /* 0x0001e20000000800 */
[----:B------:R-:W-:Y:S01]  /*b0a0*/  FMUL.FTZ R124, R85, R88 ;  /* 0x00000058557c7220 */ /* 0x000fe20000410000 */
[----:B------:R-:W-:Y:S01]  /*b0b0*/  FADD.FTZ R126, R117, R126 ;  /* 0x0000007e757e7221 */ /* 0x000fe20000010000 */
[----:B------:R-:W-:Y:S01]  /*b0c0*/  FMUL.FTZ R117, R175, R96 ;  /* 0x00000060af757220 */ /* 0x000fe20000410000 */
[C---:B-1----:R-:W-:Y:S01]  /*b0d0*/  FMUL.FTZ R133, R216.reuse, R131 ;  /* 0x00000083d8857220 */ /* 0x042fe20000410000 */
[----:B------:R-:W-:Y:S01]  /*b0e0*/  FFMA.FTZ R70, R227, R70, -R125 ;  /* 0x00000046e3467223 */ /* 0x000fe2000001087d */
[----:B------:R1:W-:Y:S01]  /*b0f0*/  STS [R68+0x10f0], R135 ;  /* 0x0010f08744007388 */ /* 0x0003e20000000800 */
[-C--:B------:R-:W-:Y:S01]  /*b100*/  FMUL.FTZ R130, R216, R117.reuse ;  /* 0x00000075d8827220 */ /* 0x080fe20000410000 */
[----:B------:R-:W-:Y:S01]  /*b110*/  FFMA.FTZ R133, R118, R117, R133 ;  /* 0x0000007576857223 */ /* 0x000fe20000010085 */
[-C--:B------:R-:W-:Y:S01]  /*b120*/  FFMA.FTZ R125, R112, -R88.reuse, R228 ;  /* 0x80000058707d7223 */ /* 0x080fe200000100e4 */
[----:B0-----:R-:W-:Y:S01]  /*b130*/  FMUL.FTZ R119, R171, R88 ;  /* 0x00000058ab777220 */ /* 0x001fe20000410000 */
[-C--:B------:R-:W-:Y:S01]  /*b140*/  FMUL.FTZ R132, R218, R124.reuse ;  /* 0x0000007cda847220 */ /* 0x080fe20000410000 */
[----:B------:R-:W-:Y:S01]  /*b150*/  FFMA.FTZ R131, R118, R131, -R130 ;  /* 0x0000008376837223 */ /* 0x000fe20000010882 */
[----:B------:R-:W-:Y:S01]  /*b160*/  FADD.FTZ R126, R126, R133 ;  /* 0x000000857e7e7221 */ /* 0x000fe20000010000 */
[----:B------:R-:W-:Y:S01]  /*b170*/  FMUL.FTZ R130, R218, R119 ;  /* 0x00000077da827220 */ /* 0x000fe20000410000 */
[----:B------:R-:W-:Y:S01]  /*b180*/  FADD.FTZ R70, R127, R70 ;  /* 0x000000467f467221 */ /* 0x000fe20000010000 */
[----:B-1----:R-:W-:Y:S01]  /*b190*/  FMUL.FTZ R135, R168, R95 ;  /* 0x0000005fa8877220 */ /* 0x002fe20000410000 */
[C---:B------:R-:W-:Y:S01]  /*b1a0*/  FFMA.FTZ R133, R125.reuse, R119, -R132 ;  /* 0x000000777d857223 */ /* 0x040fe20000010884 */
[----:B------:R-:W-:Y:S01]  /*b1b0*/  FMUL.FTZ R119, R78, R95 ;  /* 0x0000005f4e777220 */ /* 0x000fe20000410000 */
        /* <DEDUP_REMOVED lines=8> */
[-C--:B------:R-:W-:Y:S01]  /*b240*/  FMUL.FTZ R130, R166, R59.reuse ;  /* 0x0000003ba6827220 */ /* 0x080fe20000410000 */
[----:B------:R-:W-:Y:S01]  /*b250*/  FADD.FTZ R137, R126, R137 ;  /* 0x000000897e897221 */ /* 0x000fe20000010000 */
[----:B------:R-:W-:Y:S01]  /*b260*/  FMUL.FTZ R126, R167, R59 ;  /* 0x0000003ba77e7220 */ /* 0x000fe20000410000 */
[----:B------:R0:W-:Y:S01]  /*b270*/  STS [R68+0x10fc], R121 ;  /* 0x0010fc7944007388 */ /* 0x0001e20000000800 */
[----:B------:R-:W-:Y:S01]  /*b280*/  FADD.FTZ R70, R70, R133 ;  /* 0x0000008546467221 */ /* 0x000fe20000010000 */
[C---:B------:R-:W-:Y:S01]  /*b290*/  FMUL.FTZ R132, R203.reuse, R130 ;  /* 0x00000082cb847220 */ /* 0x040fe20000410000 */
[-C--:B------:R-:W-:Y:S01]  /*b2a0*/  FMUL.FTZ R131, R203, R126.reuse ;  /* 0x0000007ecb837220 */ /* 0x080fe20000410000 */
[----:B------:R-:W-:Y:S01]  /*b2b0*/  FMUL.FTZ R133, R204, R127 ;  /* 0x0000007fcc857220 */ /* 0x000fe20000410000 */
[----:B------:R-:W-:Y:S01]  /*b2c0*/  STS [R68+0x108c], R146 ;  /* 0x00108c9244007388 */ /* 0x000fe20000000800 */
[C---:B------:R-:W-:Y:S01]  /*b2d0*/  FFMA.FTZ R132, R231.reuse, R126, R132 ;  /* 0x0000007ee7847223 */ /* 0x040fe20000010084 */
[----:B------:R-:W-:Y:S01]  /*b2e0*/  FFMA.FTZ R131, R231, R130, -R131 ;  /* 0x00000082e7837223 */ /* 0x000fe20000010883 */
[----:B------:R-:W-:Y:S01]  /*b2f0*/  FMUL.FTZ R130, R187, R58 ;  /* 0x0000003abb827220 */ /* 0x000fe20000410000 */
[----:B------:R1:W-:Y:S01]  /*b300*/  STS [R68+0x1098], R147 ;  /* 0x0010989344007388 */ /* 0x0003e20000000800 */
[----:B0-----:R-:W-:Y:S01]  /*b310*/  FMUL.FTZ R121, R189, R94 ;  /* 0x0000005ebd797220 */ /* 0x001fe20000410000 */
[----:B------:R-:W-:Y:S01]  /*b320*/  FADD.FTZ R70, R70, R135 ;  /* 0x0000008746467221 */ /* 0x000fe20000010000 */
[----:B------:R-:W-:Y:S01]  /*b330*/  FMUL.FTZ R134, R201, R130 ;  /* 0x00000082c9867220 */ /* 0x000fe20000410000 */
[----:B------:R-:W-:Y:S01]  /*b340*/  STS [R68+0x109c], R149 ;  /* 0x00109c9544007388 */ /* 0x000fe20000000800 */
[-C--:B------:R-:W-:Y:S01]  /*b350*/  FFMA.FTZ R133, R232, R121.reuse, -R133 ;  /* 0x00000079e8857223 */ /* 0x080fe20000010885 */
[----:B------:R-:W-:Y:S01]  /*b360*/  FMUL.FTZ R121, R204, R121 ;  /* 0x00000079cc797220 */ /* 0x000fe20000410000 */
[----:B------:R-:W-:Y:S01]  /*b370*/  FADD.FTZ R132, R137, R132 ;  /* 0x0000008489847221 */ /* 0x000fe20000010000 */
[----:B------:R0:W-:Y:S01]  /*b380*/  STS [R68+0x10a0], R150 ;  /* 0x0010a09644007388 */ /* 0x0001e20000000800 */
[----:B------:R-:W-:Y:S01]  /*b390*/  FADD.FTZ R70, R70, R131 ;  /* 0x0000008346467221 */ /* 0x000fe20000010000 */
[----:B------:R-:W-:Y:S01]  /*b3a0*/  FFMA.FTZ R121, R232, R127, R121 ;  /* 0x0000007fe8797223 */ /* 0x000fe20000010079 */
[----:B-1----:R-:W-:Y:S01]  /*b3b0*/  FMUL.FTZ R147, R167, UR47 ;  /* 0x0000002fa7937c20 */ /* 0x002fe20008410000 */
[----:B------:R1:W-:Y:S01]  /*b3c0*/  STS [R68+0x10a4], R151 ;  /* 0x0010a49744007388 */ /* 0x0003e20000000800 */
[----:B------:R-:W-:Y:S01]  /*b3d0*/  FADD.FTZ R70, R70, R133 ;  /* 0x0000008546467221 */ /* 0x000fe20000010000 */
[----:B------:R-:W-:Y:S01]  /*b3e0*/  FADD.FTZ R132, R132, R121 ;  /* 0x0000007984847221 */ /* 0x000fe20000010000 */
[----:B------:R-:W-:Y:S01]  /*b3f0*/  FMUL.FTZ R121, R184, R93 ;  /* 0x0000005db8797220 */ /* 0x000fe20000410000 */
[----:B------:R-:W-:Y:S01]  /*b400*/  STS [R68+0x10a8], R154 ;  /* 0x0010a89a44007388 */ /* 0x000fe20000000800 */
[----:B------:R-:W-:Y:S01]  /*b410*/  MOV R133, UR44 ;  /* 0x0000002c00857c02 */ /* 0x000fe20008000f00 */
[----:B0-----:R-:W-:Y:S01]  /*b420*/  FMUL.FTZ R150, R85, UR47 ;  /* 0x0000002f55967c20 */ /* 0x001fe20008410000 */
[----:B------:R-:W-:Y:S01]  /*b430*/  FMUL.FTZ R146, R166, UR47 ;  /* 0x0000002fa6927c20 */ /* 0x000fe20008410000 */
[----:B------:R0:W-:Y:S01]  /*b440*/  STS [R68+0x10ac], R157 ;  /* 0x0010ac9d44007388 */ /* 0x0001e20000000800 */
[----:B------:R-:W-:Y:S01]  /*b450*/  FMUL.FTZ R152, R73, UR47 ;  /* 0x0000002f49987c20 */ /* 0x000fe20008410000 */
[C---:B-1----:R-:W-:Y:S01]  /*b460*/  FFMA.FTZ R151, R171.reuse, UR57, -R150 ;  /* 0x00000039ab977c23 */ /* 0x042fe20008010896 */
[----:B------:R-:W-:Y:S01]  /*b470*/  FFMA.FTZ R142, R106, -R57, R235 ;  /* 0x800000396a8e7223 */ /* 0x000fe200000100eb */
        /* <DEDUP_REMOVED lines=10> */
[----:B-1----:R-:W-:Y:S01]  /*b520*/  FMUL.FTZ R162, R69, UR47 ;  /* 0x0000002f45a27c20 */ /* 0x002fe20008410000 */
[----:B------:R-:W-:Y:S01]  /*b530*/  FFMA.FTZ R139, R212, UR57, -R139 ;  /* 0x00000039d48b7c23 */ /* 0x000fe2000801088b */
[----:B------:R-:W-:Y:S01]  /*b540*/  STS [R68+0x10e4], R165 ;  /* 0x0010e4a544007388 */ /* 0x000fe20000000800 */
[----:B------:R-:W-:Y:S01]  /*b550*/  FFMA.FTZ R145, R182, UR57, R145 ;  /* 0x00000039b6917c23 */ /* 0x000fe20008010091 */
[----:B--2---:R-:W-:Y:S01]  /*b560*/  FMUL.FTZ R163, R122, R93 ;  /* 0x0000005d7aa37220 */ /* 0x004fe20000410000 */
[----:B------:R-:W-:Y:S01]  /*b570*/  FFMA.FTZ R122, R166, UR57, -R147 ;  /* 0x00000039a67a7c23 */ /* 0x000fe20008010893 */
[----:B------:R-:W-:Y:S01]  /*b580*/  STS [R68+0x10ec], R169 ;  /* 0x0010eca944007388 */ /* 0x000fe20000000800 */
[----:B------:R-:W-:Y:S01]  /*b590*/  FMUL.FTZ R166, R161, UR47 ;  /* 0x0000002fa1a67c20 */ /* 0x000fe20008410000 */
[----:B------:R-:W-:Y:S01]  /*b5a0*/  FMUL.FTZ R137, R202, R163 ;  /* 0x000000a3ca897220 */ /* 0x000fe20000410000 */
[----:B------:R-:W-:Y:S01]  /*b5b0*/  FFMA.FTZ R143, R184, UR57, R143 ;  /* 0x00000039b88f7c23 */ /* 0x000fe2000801008f */
[----:B------:R0:W-:Y:S01]  /*b5c0*/  STS [R68+0x10f4], R173 ;  /* 0x0010f4ad44007388 */ /* 0x0001e20000000800 */
[----:B------:R-:W-:Y:S01]  /*b5d0*/  FFMA.FTZ R144, R187, UR57, R144 ;  /* 0x00000039bb907c23 */ /* 0x000fe20008010090 */
[----:B------:R-:W-:Y:S01]  /*b5e0*/  FFMA.FTZ R146, R167, UR57, R146 ;  /* 0x00000039a7927c23 */ /* 0x000fe20008010092 */
[----:B------:R-:W-:Y:S01]  /*b5f0*/  FFMA.FTZ R149, R168, UR57, -R149 ;  /* 0x00000039a8957c23 */ /* 0x000fe20008010895 */
[----:B------:R-:W-:Y:S01]  /*b600*/  FFMA.FTZ R157, R78, UR57, R157 ;  /* 0x000000394e9d7c23 */ /* 0x000fe2000801009d */
[----:B------:R-:W-:Y:S01]  /*b610*/  FFMA.FTZ R150, R85, UR57, R150 ;  /* 0x0000003955967c23 */ /* 0x000fe20008010096 */
[----:B------:R-:W-:Y:S01]  /*b620*/  FFMA.FTZ R156, R69, UR57, -R156 ;  /* 0x00000039459c7c23 */ /* 0x000fe2000801089c */
[----:B------:R-:W-:Y:S01]  /*b630*/  FFMA.FTZ R166, R73, UR57, R166 ;  /* 0x0000003949a67c23 */ /* 0x000fe200080100a6 */
[----:B------:R-:W-:Y:S01]  /*b640*/  FFMA.FTZ R162, R155, UR57, R162 ;  /* 0x000000399ba27c23 */ /* 0x000fe200080100a2 */
[----:B------:R-:W-:Y:S01]  /*b650*/  FFMA.FTZ R160, R75, UR57, R160 ;  /* 0x000000394ba07c23 */ /* 0x000fe200080100a0 */
[----:B0-----:R-:W-:Y:S01]  /*b660*/  FMUL.FTZ R68, R123, R58 ;  /* 0x0000003a7b447220 */ /* 0x001fe20000410000 */
[----:B------:R-:W-:-:S03]  /*b670*/  FMUL.FTZ R173, R120, R57 ;  /* 0x0000003978ad7220 */ /* 0x000fc60000410000 */
[-C--:B------:R-:W-:Y:S01]  /*b680*/  FFMA.FTZ R135, R233, R68.reuse, -R134 ;  /* 0x00000044e9877223 */ /* 0x080fe20000010886 */
[----:B------:R-:W-:Y:S01]  /*b690*/  FMUL.FTZ R68, R201, R68 ;  /* 0x00000044c9447220 */ /* 0x000fe20000410000 */
[-C--:B------:R-:W-:Y:S02]  /*b6a0*/  FMUL.FTZ R134, R202, R121.reuse ;  /* 0x00000079ca867220 */ /* 0x080fe40000410000 */
[----:B------:R-:W-:Y:S01]  /*b6b0*/  FADD.FTZ R170, R70, R135 ;  /* 0x0000008746aa7221 */ /* 0x000fe20000010000 */
[----:B------:R-:W-:Y:S01]  /*b6c0*/  FFMA.FTZ R131, R233, R130, R68 ;  /* 0x00000082e9837223 */ /* 0x000fe20000010044 */
[----:B------:R-:W-:Y:S01]  /*b6d0*/  FFMA.FTZ R68, R234, R121, R137 ;  /* 0x00000079ea447223 */ /* 0x000fe20000010089 */
[----:B------:R-:W-:Y:S01]  /*b6e0*/  LEA R70, R133, -R102, 0x1 ;  /* 0x8000006685467211 */ /* 0x000fe200078e08ff */
[----:B------:R-:W-:Y:S01]  /*b6f0*/  FMUL.FTZ R133, R148, UR47 ;  /* 0x0000002f94857c20 */ /* 0x000fe20008410000 */
[----:B------:R-:W-:Y:S01]  /*b700*/  FADD.FTZ R131, R132, R131 ;  /* 0x0000008384837221 */ /* 0x000fe20000010000 */
[----:B------:R-:W-:Y:S01]  /*b710*/  FFMA.FTZ R163, R234, R163, -R134 ;  /* 0x000000a3eaa37223 */ /* 0x000fe20000010886 */
[----:B------:R-:W-:Y:S01]  /*b720*/  BAR.SYNC.DEFER_BLOCKING 0x0 ;  /* 0x0000000000007b1d */ /* 0x000fe20000010000 */
[----:B------:R-:W-:Y:S01]  /*b730*/  ISETP.GE.AND P0, PT, R70, 0x1, PT ;  /* 0x000000014600780c */ /* 0x000fe20003f06270 */
[----:B------:R-:W-:Y:S01]  /*b740*/  FADD.FTZ R165, R131, R68 ;  /* 0x0000004483a57221 */ /* 0x000fe20000010000 */
[C---:B------:R-:W-:Y:S01]  /*b750*/  FMUL.FTZ R131, R214.reuse, UR47 ;  /* 0x0000002fd6837c20 */ /* 0x040fe20008410000 */
[----:B------:R-:W-:Y:S01]  /*b760*/  FMUL.FTZ R68, R115, UR47 ;  /* 0x0000002f73447c20 */ /* 0x000fe20008410000 */
[----:B------:R-:W-:Y:S01]  /*b770*/  FFMA.FTZ R140, R214, UR57, -R133 ;  /* 0x00000039d68c7c23 */ /* 0x000fe20008010885 */
[----:B------:R-:W-:Y:S01]  /*b780*/  FMUL.FTZ R133, R194, UR47 ;  /* 0x0000002fc2857c20 */ /* 0x000fe20008410000 */
[----:B------:R-:W-:Y:S01]  /*b790*/  FFMA.FTZ R138, R148, UR57, R131 ;  /* 0x00000039948a7c23 */ /* 0x000fe20008010083 */
[----:B------:R-:W-:Y:S01]  /*b7a0*/  FMUL.FTZ R131, R116, UR47 ;  /* 0x0000002f74837c20 */ /* 0x000fe20008410000 */
[----:B------:R-:W-:Y:S01]  /*b7b0*/  FFMA.FTZ R135, R209, UR57, R68 ;  /* 0x00000039d1877c23 */ /* 0x000fe20008010044 */
[----:B------:R-:W-:Y:S01]  /*b7c0*/  FMUL.FTZ R68, R190, UR47 ;  /* 0x0000002fbe447c20 */ /* 0x000fe20008410000 */
[----:B------:R-:W-:Y:S01]  /*b7d0*/  FFMA.FTZ R134, R116, UR57, -R133 ;  /* 0x0000003974867c23 */ /* 0x000fe20008010885 */
[----:B------:R-:W-:Y:S01]  /*b7e0*/  FFMA.FTZ R132, R194, UR57, R131 ;  /* 0x00000039c2847c23 */ /* 0x000fe20008010083 */
[C---:B------:R-:W-:Y:S01]  /*b7f0*/  FMUL.FTZ R131, R182.reuse, UR47 ;  /* 0x0000002fb6837c20 */ /* 0x040fe20008410000 */
[----:B------:R-:W-:Y:S01]  /*b800*/  FMUL.FTZ R133, R182, R57 ;  /* 0x00000039b6857220 */ /* 0x000fe20000410000 */
[----:B------:R-:W-:-:S02]  /*b810*/  FMUL.FTZ R137, R212, UR47 ;  /* 0x0000002fd4897c20 */ /* 0x000fc40008410000 */
[----:B------:R-:W-:Y:S01]  /*b820*/  FFMA.FTZ R131, R120, UR57, -R131 ;  /* 0x0000003978837c23 */ /* 0x000fe20008010883 */
[----:B------:R-:W-:Y:S01]  /*b830*/  FMUL.FTZ R120, R187, UR47 ;  /* 0x0000002fbb787c20 */ /* 0x000fe20008410000 */
[----:B------:R-:W-:Y:S01]  /*b840*/  FMUL.FTZ R169, R200, R133 ;  /* 0x00000085c8a97220 */ /* 0x000fe20000410000 */
[----:B------:R-:W-:Y:S02]  /*b850*/  FFMA.FTZ R137, R114, UR57, R137 ;  /* 0x0000003972897c23 */ /* 0x000fe40008010089 */
[----:B------:R-:W-:Y:S01]  /*b860*/  FFMA.FTZ R120, R123, UR57, -R120 ;  /* 0x000000397b787c23 */ /* 0x000fe20008010878 */
[----:B------:R-:W-:Y:S01]  /*b870*/  FFMA.FTZ R123, R189, UR57, -R68 ;  /* 0x00000039bd7b7c23 */ /* 0x000fe20008010844 */
[----:B------:R-:W-:Y:S01]  /*b880*/  FMUL.FTZ R68, R175, UR47 ;  /* 0x0000002faf447c20 */ /* 0x000fe20008410000 */
[----:B------:R-:W-:Y:S01]  /*b890*/  FMUL.FTZ R189, R189, UR47 ;  /* 0x0000002fbdbd7c20 */ /* 0x000fe20008410000 */
[----:B------:R-:W-:Y:S02]  /*b8a0*/  FFMA.FTZ R169, R142, R173, -R169 ;  /* 0x000000ad8ea97223 */ /* 0x000fe400000108a9 */
[C---:B------:R-:W-:Y:S01]  /*b8b0*/  FFMA.FTZ R153, R3.reuse, UR57, -R68 ;  /* 0x0000003903997c23 */ /* 0x040fe20008010844 */
[----:B------:R-:W-:Y:S01]  /*b8c0*/  FMUL.FTZ R68, R3, UR47 ;  /* 0x0000002f03447c20 */ /* 0x000fe20008410000 */
[----:B------:R-:W-:Y:S01]  /*b8d0*/  FMUL.FTZ R3, R158, UR47 ;  /* 0x0000002f9e037c20 */ /* 0x000fe20008410000 */
[----:B------:R-:W-:-:S02]  /*b8e0*/  FFMA.FTZ R147, R190, UR57, R189 ;  /* 0x00000039be937c23 */ /* 0x000fc400080100bd */
[----:B------:R-:W-:Y:S01]  /*b8f0*/  FFMA.FTZ R159, R175, UR57, R68 ;  /* 0x00000039af9f7c23 */ /* 0x000fe20008010044 */
[C---:B------:R-:W-:Y:S01]  /*b900*/  FFMA.FTZ R154, R2.reuse, UR57, -R3 ;  /* 0x00000039029a7c23 */ /* 0x040fe20008010803 */
[----:B------:R-:W-:Y:S01]  /*b910*/  FMUL.FTZ R68, R75, UR47 ;  /* 0x0000002f4b447c20 */ /* 0x000fe20008410000 */
[----:B------:R-:W-:-:S03]  /*b920*/  FMUL.FTZ R3, R2, UR47 ;  /* 0x0000002f02037c20 */ /* 0x000fc60008410000 */
[----:B------:R-:W-:Y:S01]  /*b930*/  FFMA.FTZ R161, R71, UR57, -R68 ;  /* 0x0000003947a17c23 */ /* 0x000fe20008010844 */
        /* <DEDUP_REMOVED lines=30> */
.L_x_10675:
[----:B------:R-:W-:Y:S05]  /*bb20*/  BSYNC B0 ;  /* 0x0000000000007941 */ /* 0x000fea0003800000 */
.L_x_10674:
        /* <DEDUP_REMOVED lines=9> */
[----:B0-----:R-:W-:Y:S01]  /*bbc0*/  FADD.FTZ R71, R165, R2 ;  /* 0x00000002a5477221 */ /* 0x001fe20000010000 */
[----:B------:R-:W-:Y:S01]  /*bbd0*/  UIMAD UR46, UR46, UR18, URZ ;  /* 0x000000122e2e72a4 */ /* 0x000fe2000f8e023f */
[----:B------:R-:W0:Y:S01]  /*bbe0*/  LDC.64 R2, c[0x0][0x380] ;  /* 0x0000e000ff027b82 */ /* 0x000e220000000a00 */
[----:B------:R-:W-:Y:S01]  /*bbf0*/  UIADD3 UR45, UR53, UR45, URZ ;  /* 0x0000002d352d7290 */ /* 0x000fe2000fffe03f */
[-C--:B------:R-:W-:Y:S01]  /*bc00*/  FMUL.FTZ R84, R194, R91.reuse ;  /* 0x0000005bc2547220 */ /* 0x080fe20000410000 */
[----:B------:R-:W-:Y:S01]  /*bc10*/  UIMAD UR46, UR13, UR19, UR46 ;  /* 0x000000130d2e72a4 */ /* 0x000fe2000f8e022e */
[----:B------:R-:W-:Y:S01]  /*bc20*/  FADD.FTZ R169, R170, R169 ;  /* 0x000000a9aaa97221 */ /* 0x000fe20000010000 */
[----:B------:R-:W-:Y:S01]  /*bc30*/  UIMAD.WIDE.U32 UR44, UR13, UR18, UR44 ;  /* 0x000000120d2c72a5 */ /* 0x000fe2000f8e002c */
[-C--:B------:R-:W-:Y:S01]  /*bc40*/  FFMA.FTZ R163, R105, -R91.reuse, R236 ;  /* 0x8000005b69a37223 */ /* 0x080fe200000100ec */
[----:B------:R-:W-:Y:S01]  /*bc50*/  FMUL.FTZ R168, R209, R56 ;  /* 0x00000038d1a87220 */ /* 0x000fe20000410000 */
[----:B------:R-:W-:Y:S01]  /*bc60*/  FMUL.FTZ R116, R116, R91 ;  /* 0x0000005b74747220 */ /* 0x000fe20000410000 */
[----:B------:R-:W-:Y:S01]  /*bc70*/  UIADD3 UR46, UR46, UR45, URZ ;  /* 0x0000002d2e2e7290 */ /* 0x000fe2000fffe03f */
[----:B------:R-:W-:Y:S01]  /*bc80*/  FMUL.FTZ R170, R199, R84 ;  /* 0x00000054c7aa7220 */ /* 0x000fe20000410000 */
[----:B------:R-:W-:Y:S01]  /*bc90*/  ULEA UR47, UP0, UR44, UR30, 0x3 ;  /* 0x0000001e2c2f7291 */ /* 0x000fe2000f80183f */
[-C--:B------:R-:W-:Y:S01]  /*bca0*/  FFMA.FTZ R237, R104, -R56.reuse, R237 ;  /* 0x8000003868ed7223 */ /* 0x080fe200000100ed */
[----:B------:R-:W-:Y:S01]  /*bcb0*/  UIADD3 UR45, UR6, -UR17, URZ ;  /* 0x80000011062d7290 */ /* 0x000fe2000fffe03f */
[-C--:B------:R-:W-:Y:S01]  /*bcc0*/  FMUL.FTZ R165, R114, R89.reuse ;  /* 0x0000005972a57220 */ /* 0x080fe20000410000 */
[----:B------:R-:W-:Y:S01]  /*bcd0*/  ULEA.HI.X UR46, UR44, UR31, UR46, 0x3, UP0 ;  /* 0x0000001f2c2e7291 */ /* 0x000fe200080f1c2e */
[----:B------:R-:W-:Y:S01]  /*bce0*/  FMUL.FTZ R172, R115, R56 ;  /* 0x0000003873ac7220 */ /* 0x000fe20000410000 */
[----:B------:R-:W-:Y:S01]  /*bcf0*/  UIMAD UR44, UR45, -0x800, URZ ;  /* 0xfffff8002d2c78a4 */ /* 0x000fe2000f8e023f */
[----:B------:R-:W-:Y:S01]  /*bd00*/  FMUL.FTZ R174, R197, R168 ;  /* 0x000000a8c5ae7220 */ /* 0x000fe20000410000 */
[-C--:B------:R-:W-:Y:S01]  /*bd10*/  FFMA.FTZ R170, R163, R116.reuse, -R170 ;  /* 0x00000074a3aa7223 */ /* 0x080fe200000108aa */
[----:B------:R-:W-:Y:S01]  /*bd20*/  LEA R68, P0, R102, UR47, 0x2 ;  /* 0x0000002f66447c11 */ /* 0x000fe2000f8010ff */
[----:B------:R-:W-:Y:S01]  /*bd30*/  FMUL.FTZ R116, R199, R116 ;  /* 0x00000074c7747220 */ /* 0x000fe20000410000 */
[----:B------:R-:W-:Y:S01]  /*bd40*/  USHF.L.U64.HI UR45, UR8, 0x2, UR9 ;  /* 0x00000002082d7899 */ /* 0x000fe20008010209 */
[-C--:B------:R-:W-:Y:S01]  /*bd50*/  FFMA.FTZ R196, R103, -R89.reuse, R196 ;  /* 0x8000005967c47223 */ /* 0x080fe200000100c4 */
[----:B------:R-:W-:Y:S01]  /*bd60*/  FMUL.FTZ R171, R212, R89 ;  /* 0x00000059d4ab7220 */ /* 0x000fe20000410000 */
[----:B------:R-:W-:Y:S01]  /*bd70*/  FMUL.FTZ R173, R198, R165 ;  /* 0x000000a5c6ad7220 */ /* 0x000fe20000410000 */
[----:B------:R-:W-:Y:S01]  /*bd80*/  FFMA.FTZ R174, R237, R172, -R174 ;  /* 0x000000acedae7223 */ /* 0x000fe200000108ae */
[----:B------:R-:W-:Y:S01]  /*bd90*/  LEA.HI.X R69, R102, UR46, RZ, 0x2, P0 ;  /* 0x0000002e66457c11 */ /* 0x000fe200080f14ff */
[----:B------:R-:W-:Y:S01]  /*bda0*/  FFMA.FTZ R116, R163, R84, R116 ;  /* 0x00000054a3747223 */ /* 0x000fe20000010074 */
[----:B------:R-:W-:Y:S01]  /*bdb0*/  MOV R115, UR44 ;  /* 0x0000002c00737c02 */ /* 0x000fe20008000f00 */
[----:B------:R-:W-:Y:S01]  /*bdc0*/  FMUL.FTZ R172, R197, R172 ;  /* 0x000000acc5ac7220 */ /* 0x000fe20000410000 */
[----:B------:R-:W-:Y:S01]  /*bdd0*/  USHF.L.U32 UR44, UR8, 0x2, URZ ;  /* 0x00000002082c7899 */ /* 0x000fe2000800063f */
[-C--:B------:R-:W-:Y:S01]  /*bde0*/  FFMA.FTZ R176, R196, R171.reuse, -R173 ;  /* 0x000000abc4b07223 */ /* 0x080fe200000108ad */
[----:B------:R-:W-:Y:S01]  /*bdf0*/  FADD.FTZ R169, R169, R170 ;  /* 0x000000aaa9a97221 */ /* 0x000fe20000010000 */
[----:B------:R-:W-:Y:S01]  /*be00*/  FADD.FTZ R71, R71, R116 ;  /* 0x0000007447477221 */ /* 0x000fe20000010000 */
[----:B------:R-:W-:Y:S01]  /*be10*/  FFMA.FTZ R172, R237, R168, R172 ;  /* 0x000000a8edac7223 */ /* 0x000fe200000100ac */
[----:B------:R-:W-:Y:S01]  /*be20*/  FMUL.FTZ R171, R198, R171 ;  /* 0x000000abc6ab7220 */ /* 0x000fe20000410000 */
[----:B0-----:R-:W-:Y:S01]  /*be30*/  IMAD R170, R2, UR45, RZ ;  /* 0x0000002d02aa7c24 */ /* 0x001fe2000f8e02ff */
        /* <DEDUP_REMOVED lines=10> */
[----:B------:R-:W-:Y:S01]  /*bee0*/  LEA.HI.SX32 R116, R3, R102, 0x1b ;  /* 0x0000006603747211 */ /* 0x000fe200078fdaff */
[----:B------:R-:W-:Y:S01]  /*bef0*/  FADD.FTZ R176, R169, R176 ;  /* 0x000000b0a9b07221 */ /* 0x000fe20000010000 */
[----:B------:R-:W-:Y:S01]  /*bf00*/  IADD3 R3, R69, R173, RZ ;  /* 0x000000ad45037210 */ /* 0x000fe20007ffe0ff */
[----:B------:R-:W-:Y:S01]  /*bf10*/  FFMA.FTZ R223, R83, -R55, R223 ;  /* 0x8000003753df7223 */ /* 0x000fe200000100df */
[----:B------:R-:W-:Y:S01]  /*bf20*/  LEA R69, R116, R101, 0x2 ;  /* 0x0000006574457211 */ /* 0x000fe200078e10ff */
[----:B------:R-:W-:Y:S01]  /*bf30*/  FMUL.FTZ R214, R214, R55 ;  /* 0x00000037d6d67220 */ /* 0x000fe20000410000 */
[C---:B------:R-:W-:Y:S01]  /*bf40*/  IADD3 R169, R102.reuse, 0x80, RZ ;  /* 0x0000008066a97810 */ /* 0x040fe20007ffe0ff */
[----:B------:R-:W-:Y:S01]  /*bf50*/  FMUL.FTZ R2, R239, R115 ;  /* 0x00000073ef027220 */ /* 0x000fe20000410000 */
[----:B------:R-:W-:Y:S01]  /*bf60*/  IADD3 R171, R102, 0xc0, RZ ;  /* 0x000000c066ab7810 */ /* 0x000fe20007ffe0ff */
[----:B------:R-:W-:Y:S01]  /*bf70*/  BSSY B0, `(.L_x_10676) ;  /* 0x000000d000007945 */ /* 0x000fe20003800000 */
[----:B------:R-:W0:Y:S01]  /*bf80*/  LDS R69, [R69+0x1180] ;  /* 0x0011800045457984 */ /* 0x000e220000000800 */
[----:B------:R-:W-:Y:S01]  /*bf90*/  FFMA.FTZ R177, R223, R214, -R2 ;  /* 0x000000d6dfb17223 */ /* 0x000fe20000010802 */
[----:B------:R-:W-:Y:S01]  /*bfa0*/  LEA.HI.SX32 R170, R169, R102, 0x1b ;  /* 0x00000066a9aa7211 */ /* 0x000fe200078fdaff */
[----:B------:R-:W-:Y:S01]  /*bfb0*/  FADD.FTZ R86, R249, -R86 ;  /* 0x80000056f9567221 */ /* 0x000fe20000010000 */
        /* <DEDUP_REMOVED lines=8> */
.L_x_10677:
[----:B------:R-:W-:Y:S05]  /*c040*/  BSYNC B0 ;  /* 0x0000000000007941 */ /* 0x000fea0003800000 */
.L_x_10676:
[----:B01----:R0:W1:Y:S01]  /*c050*/  LDS R69, [R170+0x1280] ;  /* 0x00128000aa457984 */ /* 0x0030620000000800 */
[----:B------:R-:W-:Y:S01]  /*c060*/  BSSY B0, `(.L_x_10678) ;  /* 0x0000004000007945 */ /* 0x000fe20003800000 */
[----:B------:R-:W-:-:S03]  /*c070*/  LEA R68, R68, R101, 0x2 ;  /* 0x0000006544447211 */ /* 0x000fc600078e10ff */
[----:B------:R-:W-:Y:S05]  /*c080*/  @!P1 BRA `(.L_x_10679) ;  /* 0x0000000000049947 */ /* 0x000fea0003800000 */
[----:B-1----:R2:W-:Y:S02]  /*c090*/  REDG.E.ADD.F32.FTZ.RN.STRONG.GPU desc[UR28][R2.64+-0x1e00], R69 ;  /* 0xffe20045020079a6 */ /* 0x0025e4000c10f39c */
.L_x_10679:
[----:B------:R-:W-:Y:S05]  /*c0a0*/  BSYNC B0 ;  /* 0x0000000000007941 */ /* 0x000fea0003800000 */
.L_x_10678:
[----:B-12---:R1:W2:Y:S01]  /*c0b0*/  LDS R69, [R68+0x1380] ;  /* 0x0013800044457984 */ /* 0x0062a20000000800 */
[----:B------:R-:W-:Y:S01]  /*c0c0*/  BSSY B0, `(.L_x_10680) ;  /* 0x0000005000007945 */ /* 0x000fe20003800000 */
[C---:B------:R-:W-:Y:S02]  /*c0d0*/  IADD3 R169, R102.reuse, 0x100, RZ ;  /* 0x0000010066a97810 */ /* 0x040fe40007ffe0ff */
[----:B------:R-:W-:Y:S01]  /*c0e0*/  IADD3 R171, R102, 0x140, RZ ;  /* 0x0000014066ab7810 */ /* 0x000fe20007ffe0ff */
[----:B------:R-:W-:Y:S06]  /*c0f0*/  @!P2 BRA `(.L_x_10681) ;  /* 0x000000000004a947 */ /* 0x000fec0003800000 */
[----:B--2---:R3:W-:Y:S02]  /*c100*/  REDG.E.ADD.F32.FTZ.RN.STRONG.GPU desc[UR28][R2.64+-0x1d00], R69 ;  /* 0xffe30045020079a6 */ /* 0x0047e4000c10f39c */
.L_x_10681:
[----:B------:R-:W-:Y:S05]  /*c110*/  BSYNC B0 ;  /* 0x0000000000007941 */ /* 0x000fea0003800000 */
.L_x_10680:
        /* <DEDUP_REMOVED lines=18> */
.L_x_10683:
[----:B------:R-:W-:Y:S05]  /*c240*/  BSYNC B0 ;  /* 0x0000000000007941 */ /* 0x000fea0003800000 */
.L_x_10682:
[----:B0-2---:R0:W1:Y:S01]  /*c250*/  LDS R69, [R170+0x1580] ;  /* 0x00158000aa457984 */ /* 0x0050620000000800 */
[----:B------:R-:W-:Y:S01]  /*c260*/  BSSY B0, `(.L_x_10684) ;  /* 0x0000006000007945 */ /* 0x000fe20003800000 */
[----:B------:R-:W-:Y:S02]  /*c270*/  IADD3 R171, R102, 0x200, RZ ;  /* 0x0000020066ab7810 */ /* 0x000fe40007ffe0ff */
[----:B------:R-:W-:Y:S02]  /*c280*/  LEA.HI.SX32 R68, R169, R102, 0x1b ;  /* 0x00000066a9447211 */ /* 0x000fe400078fdaff */
[----:B------:R-:W-:Y:S01]  /*c290*/  LEA R172, R172, R101, 0x2 ;  /* 0x00000065acac7211 */ /* 0x000fe200078e10ff */
[----:B------:R-:W-:Y:S06]  /*c2a0*/  @!P0 BRA `(.L_x_10685) ;  /* 0x0000000000048947 */ /* 0x000fec0003800000 */
[----:B-1----:R2:W-:Y:S02]  /*c2b0*/  REDG.E.ADD.F32.FTZ.RN.STRONG.GPU desc[UR28][R2.64+-0x1b00], R69 ;  /* 0xffe50045020079a6 */ /* 0x0025e4000c10f39c */
.L_x_10685:
[----:B------:R-:W-:Y:S05]  /*c2c0*/  BSYNC B0 ;  /* 0x0000000000007941 */ /* 0x000fea0003800000 */
.L_x_10684:
[----:B-12---:R1:W2:Y:S01]  /*c2d0*/  LDS R69, [R172+0x1680] ;  /* 0x00168000ac457984 */ /* 0x0062a20000000800 */
[----:B------:R-:W-:Y:S01]  /*c2e0*/  BSSY B0, `(.L_x_10686) ;  /* 0x0000006000007945 */ /* 0x000fe20003800000 */
[----:B------:R-:W-:Y:S02]  /*c2f0*/  IADD3 R169, R102, 0x240, RZ ;  /* 0x0000024066a97810 */ /* 0x000fe40007ffe0ff */
[----:B0-----:R-:W-:Y:S02]  /*c300*/  LEA.HI.SX32 R170, R171, R102, 0x1b ;  /* 0x00000066abaa7211 */ /* 0x001fe400078fdaff */
[----:B------:R-:W-:Y:S01]  /*c310*/  LEA R173, R68, R101, 0x2 ;  /* 0x0000006544ad7211 */ /* 0x000fe200078e10ff */
[----:B------:R-:W-:Y:S06]  /*c320*/  @!P1 BRA `(.L_x_10687) ;  /* 0x0000000000049947 */ /* 0x000fec0003800000 */
[----:B--2---:R0:W-:Y:S02]  /*c330*/  REDG.E.ADD.F32.FTZ.RN.STRONG.GPU desc[UR28][R2.64+-0x1a00], R69 ;  /* 0xffe60045020079a6 */ /* 0x0041e4000c10f39c */
.L_x_10687:
[----:B------:R-:W-:Y:S05]  /*c340*/  BSYNC B0 ;  /* 0x0000000000007941 */ /* 0x000fea0003800000 */
.L_x_10686:
[----:B0-2---:R0:W2:Y:S01]  /*c350*/  LDS R69, [R173+0x1780] ;  /* 0x00178000ad457984 */ /* 0x0050a20000000800 */
[----:B------:R-:W-:Y:S01]  /*c360*/  BSSY B0, `(.L_x_10688) ;  /* 0x0000006000007945 */ /* 0x000fe20003800000 */
[----:B------:R-:W-:Y:S02]  /*c370*/  LEA.HI.SX32 R68, R169, R102, 0x1b ;  /* 0x00000066a9447211 */ /* 0x000fe400078fdaff */
[----:B------:R-:W-:Y:S02]  /*c380*/  IADD3 R171, R102, 0x280, RZ ;  /* 0x0000028066ab7810 */ /* 0x000fe40007ffe0ff */
[----:B------:R-:W-:Y:S01]  /*c390*/  LEA R169, R170, R101, 0x2 ;  /* 0x00000065aaa97211 */ /* 0x000fe200078e10ff */
[----:B------:R-:W-:Y:S06]  /*c3a0*/  @!P2 BRA `(.L_x_10689) ;  /* 0x000000000004a947 */ /* 0x000fec0003800000 */
[----:B--2---:R3:W-:Y:S02]  /*c3b0*/  REDG.E.ADD.F32.FTZ.RN.STRONG.GPU desc[UR28][R2.64+-0x1900], R69 ;  /* 0xffe70045020079a6 */ /* 0x0047e4000c10f39c */
.L_x_10689:
[----:B------:R-:W-:Y:S05]  /*c3c0*/  BSYNC B0 ;  /* 0x0000000000007941 */ /* 0x000fea0003800000 */
.L_x_10688:
[----:B--23--:R2:W3:Y:S01]  /*c3d0*/  LDS R69, [R169+0x1880] ;  /* 0x00188000a9457984 */ /* 0x00c4e20000000800 */
[----:B------:R-:W-:Y:S01]  /*c3e0*/  BSSY B0, `(.L_x_10690) ;  /* 0x0000005000007945 */ /* 0x000fe20003800000 */
[----:B------:R-:W-:Y:S02]  /*c3f0*/  LEA.HI.SX32 R170, R171, R102, 0x1b ;  /* 0x00000066abaa7211 */ /* 0x000fe400078fdaff */
[----:B------:R-:W-:Y:S01]  /*c400*/  LEA R68, R68, R101, 0x2 ;  /* 0x0000006544447211 */ /* 0x000fe200078e10ff */
[----:B------:R-:W-:Y:S06]  /*c410*/  @!P3 BRA `(.L_x_10691) ;  /* 0x000000000004b947 */ /* 0x000fec0003800000 */
[----:B---3--:R4:W-:Y:S02]  /*c420*/  REDG.E.ADD.F32.FTZ.RN.STRONG.GPU desc[UR28][R2.64+-0x1800], R69 ;  /* 0xffe80045020079a6 */ /* 0x0089e4000c10f39c */
.L_x_10691:
[----:B------:R-:W-:Y:S05]  /*c430*/  BSYNC B0 ;  /* 0x0000000000007941 */ /* 0x000fea0003800000 */
.L_x_10690:
[----:B---34-:R3:W4:Y:S01]  /*c440*/  LDS R69, [R68+0x1980] ;  /* 0x0019800044457984 */ /* 0x0187220000000800 */
[----:B------:R-:W-:Y:S01]  /*c450*/  BSSY B0, `(.L_x_10692) ;  /* 0x0000004000007945 */ /* 0x000fe20003800000 */
[----:B------:R-:W-:-:S03]  /*c460*/  LEA R170, R170, R101, 0x2 ;  /* 0x00000065aaaa7211 */ /* 0x000fc600078e10ff */
[----:B------:R-:W-:Y:S05]  /*c470*/  @!P4 BRA `(.L_x_10693) ;  /* 0x000000000004c947 */ /* 0x000fea0003800000 */
[----:B----4-:R4:W-:Y:S02]  /*c480*/  REDG.E.ADD.F32.FTZ.RN.STRONG.GPU desc[UR28][R2.64+-0x1700], R69 ;  /* 0xffe90045020079a6 */ /* 0x0109e4000c10f39c */
.L_x_10693:
[----:B------:R-:W-:Y:S05]  /*c490*/  BSYNC B0 ;  /* 0x0000000000007941 */ /* 0x000fea0003800000 */
.L_x_10692:
[----:B----4-:R4:W0:Y:S01]  /*c4a0*/  LDS R69, [R170+0x1a80] ;  /* 0x001a8000aa457984 */ /* 0x0108220000000800 */
[----:B------:R-:W-:Y:S01]  /*c4b0*/  BSSY B0, `(.L_x_10694) ;  /* 0x0000005000007945 */ /* 0x000fe20003800000 */
[C---:B--2---:R-:W-:Y:S02]  /*c4c0*/  IADD3 R169, R102.reuse, 0x2c0, RZ ;  /* 0x000002c066a97810 */ /* 0x044fe40007ffe0ff */
[----:B------:R-:W-:Y:S01]  /*c4d0*/  IADD3 R171, R102, 0x300, RZ ;  /* 0x0000030066ab7810 */ /* 0x000fe20007ffe0ff */
[----:B------:R-:W-:Y:S06]  /*c4e0*/  @!P5 BRA `(.L_x_10695) ;  /* 0x000000000004d947 */ /* 0x000fec0003800000 */
[----:B0-----:R2:W-:Y:S02]  /*c4f0*/  REDG.E.ADD.F32.FTZ.RN.STRONG.GPU desc[UR28][R2.64+-0x1600], R69 ;  /* 0xffea0045020079a6 */ /* 0x0015e4000c10f39c */
.L_x_10695:
[----:B------:R-:W-:Y:S05]  /*c500*/  BSYNC B0 ;  /* 0x0000000000007941 */ /* 0x000fea0003800000 */
.L_x_10694:
[-C--:B---3--:R-:W-:Y:S01]  /*c510*/  LEA.HI.SX32 R68, R169, R102.reuse, 0x1b ;  /* 0x00000066a9447211 */ /* 0x088fe200078fdaff */
[----:B------:R-:W-:Y:S01]  /*c520*/  BSSY B0, `(.L_x_10696) ;  /* 0x0000011000007945 */ /* 0x000fe20003800000 */
[----:B0-2---:R-:W-:Y:S02]  /*c530*/  IADD3 R69, R102, 0x340, RZ ;  /* 0x0000034066457810 */ /* 0x005fe40007ffe0ff */
        /* <DEDUP_REMOVED lines=15> */
.L_x_10697:
[----:B------:R-:W-:Y:S05]  /*c630*/  BSYNC B0 ;  /* 0x0000000000007941 */ /* 0x000fea0003800000 */
.L_x_10696:
[----:B01----:R0:W1:Y:S01]  /*c640*/  LDS R69, [R170+0x1c80] ;  /* 0x001c8000aa457984 */ /* 0x0030620000000800 */
[----:B------:R-:W-:Y:S01]  /*c650*/  BSSY B0, `(.L_x_10698) ;  /* 0x0000006000007945 */ /* 0x000fe20003800000 */
[----:B------:R-:W-:Y:S02]  /*c660*/  IADD3 R171, R102, 0x3c0, RZ ;  /* 0x000003c066ab7810 */ /* 0x000fe40007ffe0ff */
[----:B------:R-:W-:Y:S02]  /*c670*/  LEA.HI.SX32 R68, R169, R102, 0x1b ;  /* 0x00000066a9447211 */ /* 0x000fe400078fdaff */
[----:B------:R-:W-:Y:S01]  /*c680*/  LEA R172, R172, R101, 0x2 ;  /* 0x00000065acac7211 */ /* 0x000fe200078e10ff */
[----:B------:R-:W-:Y:S06]  /*c690*/  @!P0 BRA `(.L_x_10699) ;  /* 0x0000000000048947 */ /* 0x000fec0003800000 */
[----:B-1----:R2:W-:Y:S02]  /*c6a0*/  REDG.E.ADD.F32.FTZ.RN.STRONG.GPU desc[UR28][R2.64+-0x1400], R69 ;  /* 0xffec0045020079a6 */ /* 0x0025e4000c10f39c */
.L_x_10699:
[----:B------:R-:W-:Y:S05]  /*c6b0*/  BSYNC B0 ;  /* 0x0000000000007941 */ /* 0x000fea0003800000 */
.L_x_10698:
[----:B-12---:R1:W2:Y:S01]  /*c6c0*/  LDS R69, [R172+0x1d80] ;  /* 0x001d8000ac457984 */ /* 0x0062a20000000800 */
[----:B------:R-:W-:Y:S01]  /*c6d0*/  BSSY B0, `(.L_x_10700) ;  /* 0x0000006000007945 */ /* 0x000fe20003800000 */
[----:B------:R-:W-:Y:S02]  /*c6e0*/  IADD3 R169, R102, 0x400, RZ ;  /* 0x0000040066a97810 */ /* 0x000fe40007ffe0ff */
[----:B0-----:R-:W-:Y:S02]  /*c6f0*/  LEA.HI.SX32 R170, R171, R102, 0x1b ;  /* 0x00000066abaa7211 */ /* 0x001fe400078fdaff */
[----:B------:R-:W-:Y:S01]  /*c700*/  LEA R173, R68, R101, 0x2 ;  /* 0x0000006544ad7211 */ /* 0x000fe200078e10ff */
[----:B------:R-:W-:Y:S06]  /*c710*/  @!P1 BRA `(.L_x_10701) ;  /* 0x0000000000049947 */ /* 0x000fec0003800000 */
[----:B--2---:R0:W-:Y:S02]  /*c720*/  REDG.E.ADD.F32.FTZ.RN.STRONG.GPU desc[UR28][R2.64+-0x1300], R69 ;  /* 0xffed0045020079a6 */ /* 0x0041e4000c10f39c */
.L_x_10701:
[----:B------:R-:W-:Y:S05]  /*c730*/  BSYNC B0 ;  /* 0x0000000000007941 */ /* 0x000fea0003800000 */
.L_x_10700:
[----:B0-2---:R0:W2:Y:S01]  /*c740*/  LDS R69, [R173+0x1e80] ;  /* 0x001e8000ad457984 */ /* 0x0050a20000000800 */
[----:B------:R-:W-:Y:S01]  /*c750*/  BSSY B0, `(.L_x_10702) ;  /* 0x0000006000007945 */ /* 0x000fe20003800000 */
[----:B------:R-:W-:Y:S02]  /*c760*/  LEA.HI.SX32 R68, R169, R102, 0x1b ;  /* 0x00000066a9447211 */ /* 0x000fe400078fdaff */
[----:B------:R-:W-:Y:S02]  /*c770*/  IADD3 R171, R102, 0x440, RZ ;  /* 0x0000044066ab7810 */ /* 0x000fe40007ffe0ff */
[----:B------:R-:W-:Y:S01]  /*c780*/  LEA R169, R170, R101, 0x2 ;  /* 0x00000065aaa97211 */ /* 0x000fe200078e10ff */
[----:B------:R-:W-:Y:S06]  /*c790*/  @!P2 BRA `(.L_x_10703) ;  /* 0x000000000004a947 */ /* 0x000fec0003800000 */
[----:B--2---:R3:W-:Y:S02]  /*c7a0*/  REDG.E.ADD.F32.FTZ.RN.STRONG.GPU desc[UR28][R2.64+-0x1200], R69 ;  /* 0xffee0045020079a6 */ /* 0x0047e4000c10f39c */
.L_x_10703:
[----:B------:R-:W-:Y:S05]  /*c7b0*/  BSYNC B0 ;  /* 0x0000000000007941 */ /* 0x000fea0003800000 */
.L_x_10702:
[----:B--23--:R2:W3:Y:S01]  /*c7c0*/  LDS R69, [R169+0x1f80] ;  /* 0x001f8000a9457984 */ /* 0x00c4e20000000800 */
[----:B------:R-:W-:Y:S01]  /*c7d0*/  BSSY B0, `(.L_x_10704) ;  /* 0x0000005000007945 */ /* 0x000fe20003800000 */
[----:B------:R-:W-:Y:S02]  /*c7e0*/  LEA.HI.SX32 R170, R171, R102, 0x1b ;  /* 0x00000066abaa7211 */ /* 0x000fe400078fdaff */
[----:B------:R-:W-:Y:S01]  /*c7f0*/  LEA R68, R68, R101, 0x2 ;  /* 0x0000006544447211 */ /* 0x000fe200078e10ff */
[----:B------:R-:W-:Y:S06]  /*c800*/  @!P3 BRA `(.L_x_10705) ;  /* 0x000000000004b947 */ /* 0x000fec0003800000 */
[----:B---3--:R4:W-:Y:S02]  /*c810*/  REDG.E.ADD.F32.FTZ.RN.STRONG.GPU desc[UR28][R2.64+-0x1100], R69 ;  /* 0xffef0045020079a6 */ /* 0x0089e4000c10f39c */
.L_x_10705:
[----:B------:R-:W-:Y:S05]  /*c820*/  BSYNC B0 ;  /* 0x0000000000007941 */ /* 0x000fea0003800000 */
.L_x_10704:
[----:B---34-:R3:W4:Y:S01]  /*c830*/  LDS R69, [R68+0x2080] ;  /* 0x0020800044457984 */ /* 0x0187220000000800 */
[----:B------:R-:W-:Y:S01]  /*c840*/  BSSY B0, `(.L_x_10706) ;  /* 0x0000004000007945 */ /* 0x000fe20003800000 */
[----:B------:R-:W-:-:S03]  /*c850*/  LEA R170, R170, R101, 0x2 ;  /* 0x00000065aaaa7211 */ /* 0x000fc600078e10ff */
[----:B------:R-:W-:Y:S05]  /*c860*/  @!P4 BRA `(.L_x_10707) ;  /* 0x000000000004c947 */ /* 0x000fea0003800000 */
[----:B----4-:R4:W-:Y:S02]  /*c870*/  REDG.E.ADD.F32.FTZ.RN.STRONG.GPU desc[UR28][R2.64+-0x1000], R69 ;  /* 0xfff00045020079a6 */ /* 0x0109e4000c10f39c */
.L_x_10707:
[----:B------:R-:W-:Y:S05]  /*c880*/  BSYNC B0 ;  /* 0x0000000000007941 */ /* 0x000fea0003800000 */
.L_x_10706:
[----:B----4-:R4:W0:Y:S01]  /*c890*/  LDS R69, [R170+0x2180] ;  /* 0x00218000aa457984 */ /* 0x0108220000000800 */
[----:B------:R-:W-:Y:S01]  /*c8a0*/  BSSY B0, `(.L_x_10708) ;  /* 0x0000005000007945 */ /* 0x000fe20003800000 */
[C---:B--2---:R-:W-:Y:S02]  /*c8b0*/  IADD3 R169, R102.reuse, 0x480, RZ ;  /* 0x0000048066a97810 */ /* 0x044fe40007ffe0ff */
[----:B------:R-:W-:Y:S01]  /*c8c0*/  IADD3 R171, R102, 0x4c0, RZ ;  /* 0x000004c066ab7810 */ /* 0x000fe20007ffe0ff */
[----:B------:R-:W-:Y:S06]  /*c8d0*/  @!P5 BRA `(.L_x_10709) ;  /* 0x000000000004d947 */ /* 0x000fec0003800000 */
[----:B0-----:R2:W-:Y:S02]  /*c8e0*/  REDG.E.ADD.F32.FTZ.RN.STRONG.GPU desc[UR28][R2.64+-0xf00], R69 ;  /* 0xfff10045020079a6 */ /* 0x0015e4000c10f39c */
.L_x_10709:
[----:B------:R-:W-:Y:S05]  /*c8f0*/  BSYNC B0 ;  /* 0x0000000000007941 */ /* 0x000fea0003800000 */
.L_x_10708:
        /* <DEDUP_REMOVED lines=18> */
.L_x_10711:
[----:B------:R-:W-:Y:S05]  /*ca20*/  BSYNC B0 ;  /* 0x0000000000007941 */ /* 0x000fea0003800000 */
.L_x_10710:
[----:B01----:R0:W1:Y:S01]  /*ca30*/  LDS R69, [R170+0x2380] ;  /* 0x00238000aa457984 */ /* 0x0030620000000800 */
[----:B------:R-:W-:Y:S01]  /*ca40*/  BSSY B0, `(.L_x_10712) ;  /* 0x0000006000007945 */ /* 0x000fe20003800000 */
[----:B------:R-:W-:Y:S02]  /*ca50*/  IADD3 R171, R102, 0x580, RZ ;  /* 0x0000058066ab7810 */ /* 0x000fe40007ffe0ff */
[----:B------:R-:W-:Y:S02]  /*ca60*/  LEA.HI.SX32 R68, R169, R102, 0x1b ;  /* 0x00000066a9447211 */ /* 0x000fe400078fdaff */
[----:B------:R-:W-:Y:S01]  /*ca70*/  LEA R172, R172, R101, 0x2 ;  /* 0x00000065acac7211 */ /* 0x000fe200078e10ff */
[----:B------:R-:W-:Y:S06]  /*ca80*/  @!P0 BRA `(.L_x_10713) ;  /* 0x0000000000048947 */ /* 0x000fec0003800000 */
[----:B-1----:R2:W-:Y:S02]  /*ca90*/  REDG.E.ADD.F32.FTZ.RN.STRONG.GPU desc[UR28][R2.64+-0xd00], R69 ;  /* 0xfff30045020079a6 */ /* 0x0025e4000c10f39c */
.L_x_10713:
[----:B------:R-:W-:Y:S05]  /*caa0*/  BSYNC B0 ;  /* 0x0000000000007941 */ /* 0x000fea0003800000 */
.L_x_10712:
[----:B-12---:R1:W2:Y:S01]  /*cab0*/  LDS R69, [R172+0x2480] ;  /* 0x00248000ac457984 */ /* 0x0062a20000000800 */
[----:B------:R-:W-:Y:S01]  /*cac0*/  BSSY B0, `(.L_x_10714) ;  /* 0x0000006000007945 */ /* 0x000fe20003800000 */
[----:B------:R-:W-:Y:S02]  /*cad0*/  IADD3 R169, R102, 0x5c0, RZ ;  /* 0x000005c066a97810 */ /* 0x000fe40007ffe0ff */
[----:B0-----:R-:W-:Y:S02]  /*cae0*/  LEA.HI.SX32 R170, R171, R102, 0x1b ;  /* 0x00000066abaa7211 */ /* 0x001fe400078fdaff */
[----:B------:R-:W-:Y:S01]  /*caf0*/  LEA R173, R68, R101, 0x2 ;  /* 0x0000006544ad7211 */ /* 0x000fe200078e10ff */
[----:B------:R-:W-:Y:S06]  /*cb00*/  @!P1 BRA `(.L_x_10715) ;  /* 0x0000000000049947 */ /* 0x000fec0003800000 */
[----:B--2---:R0:W-:Y:S02]  /*cb10*/  REDG.E.ADD.F32.FTZ.RN.STRONG.GPU desc[UR28][R2.64+-0xc00], R69 ;  /* 0xfff40045020079a6 */ /* 0x0041e4000c10f39c */
.L_x_10715:
[----:B------:R-:W-:Y:S05]  /*cb20*/  BSYNC B0 ;  /* 0x0000000000007941 */ /* 0x000fea0003800000 */
.L_x_10714:
[----:B0-2---:R0:W2:Y:S01]  /*cb30*/  LDS R69, [R173+0x2580] ;  /* 0x00258000ad457984 */ /* 0x0050a20000000800 */
[----:B------:R-:W-:Y:S01]  /*cb40*/  BSSY B0, `(.L_x_10716) ;  /* 0x0000006000007945 */ /* 0x000fe20003800000 */
[----:B------:R-:W-:Y:S02]  /*cb50*/  LEA.HI.SX32 R68, R169, R102, 0x1b ;  /* 0x00000066a9447211 */ /* 0x000fe400078fdaff */
[----:B------:R-:W-:Y:S02]  /*cb60*/  IADD3 R171, R102, 0x600, RZ ;  /* 0x0000060066ab7810 */ /* 0x000fe40007ffe0ff */
[----:B------:R-:W-:Y:S01]  /*cb70*/  LEA R169, R170, R101, 0x2 ;  /* 0x00000065aaa97211 */ /* 0x000fe200078e10ff */
[----:B------:R-:W-:Y:S06]  /*cb80*/  @!P2 BRA `(.L_x_10717) ;  /* 0x000000000004a947 */ /* 0x000fec0003800000 */
[----:B--2---:R3:W-:Y:S02]  /*cb90*/  REDG.E.ADD.F32.FTZ.RN.STRONG.GPU desc[UR28][R2.64+-0xb00], R69 ;  /* 0xfff50045020079a6 */ /* 0x0047e4000c10f39c */
.L_x_10717:
[----:B------:R-:W-:Y:S05]  /*cba0*/  BSYNC B0 ;  /* 0x0000000000007941 */ /* 0x000fea0003800000 */
.L_x_10716:
[----:B--23--:R2:W3:Y:S01]  /*cbb0*/  LDS R69, [R169+0x2680] ;  /* 0x00268000a9457984 */ /* 0x00c4e20000000800 */
[----:B------:R-:W-:Y:S01]  /*cbc0*/  BSSY B0, `(.L_x_10718) ;  /* 0x0000005000007945 */ /* 0x000fe20003800000 */
[----:B------:R-:W-:Y:S02]  /*cbd0*/  LEA.HI.SX32 R170, R171, R102, 0x1b ;  /* 0x00000066abaa7211 */ /* 0x000fe400078fdaff */
[----:B------:R-:W-:Y:S01]  /*cbe0*/  LEA R68, R68, R101, 0x2 ;  /* 0x0000006544447211 */ /* 0x000fe200078e10ff */
[----:B------:R-:W-:Y:S06]  /*cbf0*/  @!P3 BRA `(.L_x_10719) ;  /* 0x000000000004b947 */ /* 0x000fec0003800000 */
[----:B---3--:R4:W-:Y:S02]  /*cc00*/  REDG.E.ADD.F32.FTZ.RN.STRONG.GPU desc[UR28][R2.64+-0xa00], R69 ;  /* 0xfff60045020079a6 */ /* 0x0089e4000c10f39c */
.L_x_10719:
[----:B------:R-:W-:Y:S05]  /*cc10*/  BSYNC B0 ;  /* 0x0000000000007941 */ /* 0x000fea0003800000 */
.L_x_10718:
[----:B---34-:R3:W4:Y:S01]  /*cc20*/  LDS R69, [R68+0x2780] ;  /* 0x0027800044457984 */ /* 0x0187220000000800 */
[----:B------:R-:W-:Y:S01]  /*cc30*/  BSSY B0, `(.L_x_10720) ;  /* 0x0000004000007945 */ /* 0x000fe20003800000 */
[----:B------:R-:W-:-:S03]  /*cc40*/  LEA R170, R170, R101, 0x2 ;  /* 0x00000065aaaa7211 */ /* 0x000fc600078e10ff */
[----:B------:R-:W-:Y:S05]  /*cc50*/  @!P4 BRA `(.L_x_10721) ;  /* 0x000000000004c947 */ /* 0x000fea0003800000 */
[----:B----4-:R4:W-:Y:S02]  /*cc60*/  REDG.E.ADD.F32.FTZ.RN.STRONG.GPU desc[UR28][R2.64+-0x900], R69 ;  /* 0xfff70045020079a6 */ /* 0x0109e4000c10f39c */
.L_x_10721:
[----:B------:R-:W-:Y:S05]  /*cc70*/  BSYNC B0 ;  /* 0x0000000000007941 */ /* 0x000fea0003800000 */
.L_x_10720:
[----:B----4-:R4:W0:Y:S01]  /*cc80*/  LDS R69, [R170+0x2880] ;  /* 0x00288000aa457984 */ /* 0x0108220000000800 */
[----:B------:R-:W-:Y:S01]  /*cc90*/  BSSY B0, `(.L_x_10722) ;  /* 0x0000005000007945 */ /* 0x000fe20003800000 */
[C---:B--2---:R-:W-:Y:S02]  /*cca0*/  IADD3 R169, R102.reuse, 0x640, RZ ;  /* 0x0000064066a97810 */ /* 0x044fe40007ffe0ff */
[----:B------:R-:W-:Y:S01]  /*ccb0*/  IADD3 R171, R102, 0x680, RZ ;  /* 0x0000068066ab7810 */ /* 0x000fe20007ffe0ff */
[----:B------:R-:W-:Y:S06]  /*ccc0*/  @!P5 BRA `(.L_x_10723) ;  /* 0x000000000004d947 */ /* 0x000fec0003800000 */
[----:B0-----:R2:W-:Y:S02]  /*ccd0*/  REDG.E.ADD.F32.FTZ.RN.STRONG.GPU desc[UR28][R2.64+-0x800], R69 ;  /* 0xfff80045020079a6 */ /* 0x0015e4000c10f39c */
.L_x_10723:
[----:B------:R-:W-:Y:S05]  /*cce0*/  BSYNC B0 ;  /* 0x0000000000007941 */ /* 0x000fea0003800000 */
.L_x_10722:
        /* <DEDUP_REMOVED lines=18> */
.L_x_10725:
[----:B------:R-:W-:Y:S05]  /*ce10*/  BSYNC B0 ;  /* 0x0000000000007941 */ /* 0x000fea0003800000 */
.L_x_10724:
[----:B01----:R0:W1:Y:S01]  /*ce20*/  LDS R69, [R170+0x2a80] ;  /* 0x002a8000aa457984 */ /* 0x0030620000000800 */
[----:B------:R-:W-:Y:S01]  /*ce30*/  BSSY B0, `(.L_x_10726) ;  /* 0x0000006000007945 */ /* 0x000fe20003800000 */
[----:B------:R-:W-:Y:S02]  /*ce40*/  IADD3 R171, R102, 0x740, RZ ;  /* 0x0000074066ab7810 */ /* 0x000fe40007ffe0ff */
[----:B------:R-:W-:Y:S02]  /*ce50*/  LEA.HI.SX32 R68, R169, R102, 0x1b ;  /* 0x00000066a9447211 */ /* 0x000fe400078fdaff */
[----:B------:R-:W-:Y:S01]  /*ce60*/  LEA R172, R172, R101, 0x2 ;  /* 0x00000065acac7211 */ /* 0x000fe200078e10ff */
[----:B------:R-:W-:Y:S06]  /*ce70*/  @!P0 BRA `(.L_x_10727) ;  /* 0x0000000000048947 */ /* 0x000fec0003800000 */
[----:B-1----:R2:W-:Y:S02]  /*ce80*/  REDG.E.ADD.F32.FTZ.RN.STRONG.GPU desc[UR28][R2.64+-0x600], R69 ;  /* 0xfffa0045020079a6 */ /* 0x0025e4000c10f39c */
.L_x_10727:
[----:B------:R-:W-:Y:S05]  /*ce90*/  BSYNC B0 ;  /* 0x0000000000007941 */ /* 0x000fea0003800000 */
.L_x_10726:
[----:B-12---:R1:W2:Y:S01]  /*cea0*/  LDS R69, [R172+0x2b80] ;  /* 0x002b8000ac457984 */ /* 0x0062a20000000800 */
[----:B------:R-:W-:Y:S01]  /*ceb0*/  BSSY B0, `(.L_x_10728) ;  /* 0x0000006000007945 */ /* 0x000fe20003800000 */
[----:B------:R-:W-:Y:S02]  /*cec0*/  IADD3 R169, R102, 0x780, RZ ;  /* 0x0000078066a97810 */ /* 0x000fe40007ffe0ff */
[----:B------:R-:W-:Y:S02]  /*ced0*/  LEA.HI.SX32 R70, R171, R102, 0x1b ;  /* 0x00000066ab467211 */ /* 0x000fe400078fdaff */
[----:B0-----:R-:W-:Y:S01]  /*cee0*/  LEA R170, R68, R101, 0x2 ;  /* 0x0000006544aa7211 */ /* 0x001fe200078e10ff */
[----:B------:R-:W-:Y:S06]  /*cef0*/  @!P1 BRA `(.L_x_10729) ;  /* 0x0000000000049947 */ /* 0x000fec0003800000 */
[----:B--2---:R0:W-:Y:S02]  /*cf00*/  REDG.E.ADD.F32.FTZ.RN.STRONG.GPU desc[UR28][R2.64+-0x500], R69 ;  /* 0xfffb0045020079a6 */ /* 0x0041e4000c10f39c */
.L_x_10729:
[----:B------:R-:W-:Y:S05]  /*cf10*/  BSYNC B0 ;  /* 0x0000000000007941 */ /* 0x000fea0003800000 */
.L_x_10728:
[----:B0-2---:R0:W2:Y:S01]  /*cf20*/  LDS R69, [R170+0x2c80] ;  /* 0x002c8000aa457984 */ /* 0x0050a20000000800 */
[----:B------:R-:W-:Y:S01]  /*cf30*/  BSSY B0, `(.L_x_10730) ;  /* 0x0000006000007945 */ /* 0x000fe20003800000 */
[----:B------:R-:W-:Y:S02]  /*cf40*/  LEA.HI.SX32 R68, R169, R102, 0x1b ;  /* 0x00000066a9447211 */ /* 0x000fe400078fdaff */
[----:B------:R-:W-:Y:S02]  /*cf50*/  IADD3 R171, R102, 0x7c0, RZ ;  /* 0x000007c066ab7810 */ /* 0x000fe40007ffe0ff */
[----:B------:R-:W-:Y:S01]  /*cf60*/  LEA R169, R70, R101, 0x2 ;  /* 0x0000006546a97211 */ /* 0x000fe200078e10ff */
[----:B------:R-:W-:Y:S06]  /*cf70*/  @!P2 BRA `(.L_x_10731) ;  /* 0x000000000004a947 */ /* 0x000fec0003800000 */
[----:B--2---:R3:W-:Y:S02]  /*cf80*/  REDG.E.ADD.F32.FTZ.RN.STRONG.GPU desc[UR28][R2.64+-0x400], R69 ;  /* 0xfffc0045020079a6 */ /* 0x0047e4000c10f39c */
.L_x_10731:
[----:B------:R-:W-:Y:S05]  /*cf90*/  BSYNC B0 ;  /* 0x0000000000007941 */ /* 0x000fea0003800000 */
.L_x_10730:
[----:B--23--:R2:W3:Y:S01]  /*cfa0*/  LDS R69, [R169+0x2d80] ;  /* 0x002d8000a9457984 */ /* 0x00c4e20000000800 */
[----:B------:R-:W-:Y:S01]  /*cfb0*/  BSSY B0, `(.L_x_10732) ;  /* 0x0000006000007945 */ /* 0x000fe20003800000 */
[----:B------:R-:W-:Y:S01]  /*cfc0*/  LEA.HI.SX32 R70, R171, R102, 0x1b ;  /* 0x00000066ab467211 */ /* 0x000fe200078fdaff */
[----:B------:R-:W-:Y:S01]  /*cfd0*/  FMUL.FTZ R214, R239, R214 ;  /* 0x000000d6efd67220 */ /* 0x000fe20000410000 */
[----:B------:R-:W-:Y:S01]  /*cfe0*/  LEA R68, R68, R101, 0x2 ;  /* 0x0000006544447211 */ /* 0x000fe200078e10ff */
[----:B------:R-:W-:Y:S06]  /*cff0*/  @!P3 BRA `(.L_x_10733) ;  /* 0x000000000004b947 */ /* 0x000fec0003800000 */
[----:B---3--:R4:W-:Y:S02]  /*d000*/  REDG.E.ADD.F32.FTZ.RN.STRONG.GPU desc[UR28][R2.64+-0x300], R69 ;  /* 0xfffd0045020079a6 */ /* 0x0089e4000c10f39c */
.L_x_10733:
[----:B------:R-:W-:Y:S05]  /*d010*/  BSYNC B0 ;  /* 0x0000000000007941 */ /* 0x000fea0003800000 */
.L_x_10732:
[----:B---34-:R3:W4:Y:S01]  /*d020*/  LDS R69, [R68+0x2e80] ;  /* 0x002e800044457984 */ /* 0x0187220000000800 */
[----:B------:R-:W-:Y:S01]  /*d030*/  BSSY B0, `(.L_x_10734) ;  /* 0x0000005000007945 */ /* 0x000fe20003800000 */
[----:B------:R-:W-:Y:S01]  /*d040*/  LEA R70, R70, R101, 0x2 ;  /* 0x0000006546467211 */ /* 0x000fe200078e10ff */
[----:B------:R-:W-:Y:S02]  /*d050*/  FFMA.FTZ R214, R223, R115, R214 ;  /* 0x00000073dfd67223 */ /* 0x000fe400000100d6 */
[----:B------:R-:W-:Y:S05]  /*d060*/  @!P4 BRA `(.L_x_10735) ;  /* 0x000000000004c947 */ /* 0x000fea0003800000 */
[----:B----4-:R4:W-:Y:S02]  /*d070*/  REDG.E.ADD.F32.FTZ.RN.STRONG.GPU desc[UR28][R2.64+-0x200], R69 ;  /* 0xfffe0045020079a6 */ /* 0x0109e4000c10f39c */
.L_x_10735:
[----:B------:R-:W-:Y:S05]  /*d080*/  BSYNC B0 ;  /* 0x0000000000007941 */ /* 0x000fea0003800000 */
.L_x_10734:
[----:B----4-:R4:W0:Y:S01]  /*d090*/  LDS R69, [R70+0x2f80] ;  /* 0x002f800046457984 */ /* 0x0108220000000800 */
[----:B------:R-:W-:Y:S01]  /*d0a0*/  BSSY B0, `(.L_x_10736) ;  /* 0x0000004000007945 */ /* 0x000fe20003800000 */
[----:B---3--:R-:W-:-:S03]  /*d0b0*/  FADD.FTZ R68, R71, R214 ;  /* 0x000000d647447221 */ /* 0x008fc60000010000 */
[----:B------:R-:W-:Y:S05]  /*d0c0*/  @!P5 BRA `(.L_x_10737) ;  /* 0x000000000004d947 */ /* 0x000fea0003800000 */
[----:B0-----:R3:W-:Y:S02]  /*d0d0*/  REDG.E.ADD.F32.FTZ.RN.STRONG.GPU desc[UR28][R2.64+-0x100], R69 ;  /* 0xffff0045020079a6 */ /* 0x0017e4000c10f39c */
.L_x_10737:
[----:B------:R-:W-:Y:S05]  /*d0e0*/  BSYNC B0 ;  /* 0x0000000000007941 */ /* 0x000fea0003800000 */
.L_x_10736:
[----:B------:R-:W5:Y:S01]  /*d0f0*/  LDL R171, [R1+0xc] ;  /* 0x00000c0001ab7983 */ /* 0x000f620000100800 */
[----:B0--3--:R-:W-:Y:S01]  /*d100*/  MOV R69, R116 ;  /* 0x0000007400457202 */ /* 0x009fe20000000f00 */
[----:B------:R-:W-:Y:S01]  /*d110*/  FMUL.FTZ R140, R239, R140 ;  /* 0x0000008cef8c7220 */ /* 0x000fe20000410000 */
[----:B----4-:R-:W-:Y:S01]  /*d120*/  MOV R70, R207 ;  /* 0x000000cf00467202 */ /* 0x010fe20000000f00 */
[----:B-1----:R-:W0:Y:S01]  /*d130*/  S2R R172, SR_LANEID ;  /* 0x0000000000ac7919 */ /* 0x002e220000000000 */
[----:B------:R-:W-:Y:S01]  /*d140*/  MOV R71, R86 ;  /* 0x0000005600477202 */ /* 0x000fe20000000f00 */
[----:B------:R-:W-:Y:S01]  /*d150*/  FFMA.FTZ R138, R223, R138, R140 ;  /* 0x0000008adf8a7223 */ /* 0x000fe2000001008c */
[----:B------:R-:W-:Y:S01]  /*d160*/  FADD.FTZ R13, R84, R13 ;  /* 0x0000000d540d7221 */ /* 0x000fe20000010000 */
[----:B------:R-:W1:Y:S01]  /*d170*/  SHFL.DOWN PT, R2, R116, 0x1, 0x1f ;  /* 0x08201f0074027f89 */ /* 0x000e6200000e0000 */
[----:B------:R-:W-:Y:S01]  /*d180*/  ISETP.NE.AND P2, PT, R102, RZ, PT ;  /* 0x000000ff6600720c */ /* 0x000fe20003f45270 */
[----:B------:R-:W-:Y:S01]  /*d190*/  FFMA.FTZ R83, R83, R148, R138 ;  /* 0x0000009453537223 */ /* 0x000fe2000001008a */
[----:B------:R-:W-:Y:S01]  /*d1a0*/  FMUL.FTZ R139, R198, R139 ;  /* 0x0000008bc68b7220 */ /* 0x000fe20000410000 */
[----:B--2---:R-:W2:Y:S01]  /*d1b0*/  SHFL.DOWN PT, R169, R207, 0x1, 0x1f ;  /* 0x08201f00cfa97f89 */ /* 0x004ea200000e0000 */
[----:B------:R-:W-:Y:S01]  /*d1c0*/  FMUL.FTZ R136, R197, R136 ;  /* 0x00000088c5887220 */ /* 0x000fe20000410000 */
[----:B------:R-:W-:Y:S01]  /*d1d0*/  FADD.FTZ R20, R83, R20 ;  /* 0x0000001453147221 */ /* 0x000fe20000010000 */
[----:B------:R-:W-:Y:S01]  /*d1e0*/  FMUL.FTZ R134, R199, R134 ;  /* 0x00000086c7867220 */ /* 0x000fe20000410000 */
[----:B------:R-:W3:Y:S01]  /*d1f0*/  SHFL.DOWN PT, R170, R86, 0x1, 0x1f ;  /* 0x08201f0056aa7f89 */ /* 0x000ee200000e0000 */
        /* <DEDUP_REMOVED lines=33> */
[----:B--2---:R-:W-:Y:S01]  /*d410*/  @!P0 FADD.FTZ R70, R70, R169 ;  /* 0x000000a946468221 */ /* 0x004fe20000010000 */
[----:B---3--:R-:W-:Y:S01]  /*d420*/  @!P0 FADD.FTZ R71, R71, R170 ;  /* 0x000000aa47478221 */ /* 0x008fe20000010000 */
        /* <DEDUP_REMOVED lines=105> */
.L_x_10739:
[----:B------:R-:W-:Y:S05]  /*dac0*/  BSYNC B0 ;  /* 0x0000000000007941 */ /* 0x000fea0003800000 */
.L_x_10738:
[----:B------:R-:W-:Y:S02]  /*dad0*/  UIADD3 UR7, UR7, 0x1, URZ ;  /* 0x0000000107077890 */ /* 0x000fe4000fffe03f */
[----:B------:R-:W-:Y:S02]  /*dae0*/  UIADD3 UR8, UP1, UR8, 0x1, URZ ;  /* 0x0000000108087890 */ /* 0x000fe4000ff3e03f */
[----:B------:R-:W-:Y:S02]  /*daf0*/  UISETP.GE.AND UP0, UPT, UR7, UR55, UPT ;  /* 0x000000370700728c */ /* 0x000fe4000bf06270 */
[----:B------:R-:W-:-:S04]  /*db00*/  UIADD3.X UR9, URZ, UR9, URZ, UP1, !UPT ;  /* 0x000000093f097290 */ /* 0x000fc80008ffe43f */
[----:B------:R-:W-:-:S13]  /*db10*/  PLOP3.LUT P0, PT, PT, PT, UP0, 0x80, 0x0 ;  /* 0x000000000000781c */ /* 0x000fda0003f0f008 */
[----:B------:R-:W-:Y:S05]  /*db20*/  @!P0 BRA `(.L_x_10740) ;  /* 0xffffff74005c8947 */ /* 0x000fea000383ffff */
.L_x_10645:
[----:B------:R-:W-:Y:S01]  /*db30*/  BAR.SYNC.DEFER_BLOCKING 0x0 ;  /* 0x0000000000007b1d */ /* 0x000fe20000010000 */
[----:B------:R-:W-:-:S05]  /*db40*/  HFMA2.MMA R3, -RZ, RZ, 0, 9.5367431640625e-07 ;  /* 0x00000010ff037435 */ /* 0x000fca00000001ff */
[----:B01----:R-:W2:Y:S01]  /*db50*/  LDL.LU R68, [R1+0x10] ;  /* 0x0000100001447983 */ /* 0x003ea20000300800 */
[----:B------:R-:W-:-:S04]  /*db60*/  ULEA UR8, UR16, 0xfffffc00, 0xa ;  /* 0xfffffc0010087891 */ /* 0x000fc8000f8e503f */
[----:B------:R-:W-:Y:S01]  /*db70*/  IMAD.WIDE R2, R100, R3, UR24 ;  /* 0x0000001864027e25 */ /* 0x000fe2000f8e0203 */
[----:B------:R-:W3:Y:S01]  /*db80*/  LDL.LU R53, [R1+0x18] ;  /* 0x0000180001357983 */ /* 0x000ee20000300800 */
[----:B------:R-:W-:Y:S01]  /*db90*/  ULDC.64 UR18, c[0x0][0x388] ;  /* 0x0000e20000127ab9 */ /* 0x000fe20000000a00 */
[----:B------:R-:W-:Y:S02]  /*dba0*/  ULDC.64 UR20, c[0x0][0x390] ;  /* 0x0000e40000147ab9 */ /* 0x000fe40000000a00 */
[----:B------:R-:W4:Y:S04]  /*dbb0*/  LDL.LU R52, [R1+0x14] ;  /* 0x0000140001347983 */ /* 0x000f280000300800 */
[----:B------:R-:W5:Y:S04]  /*dbc0*/  LDG.E.128 R36, desc[UR28][R2.64] ;  /* 0x0000001c02247981 */ /* 0x000f68000c1e1d00 */
[----:B------:R-:W2:Y:S01]  /*dbd0*/  LDG.E.128 R44, desc[UR28][R2.64+0x200] ;  /* 0x0002001c022c7981 */ /* 0x000ea2000c1e1d00 */
        /* <DEDUP_REMOVED lines=12> */
[----:B-----5:R-:W-:Y:S04]  /*dca0*/  STS.128 [R99], R36 ;  /* 0x0000002463007388 */ /* 0x020fe80000000c00 */
        /* <DEDUP_REMOVED lines=14> */
[----:B------:R-:W-:-:S06]  /*dd90*/  @!P6 FMUL.FTZ R0, R49, -1.4426950216293334961 ;  /* 0xbfb8aa3b3100e820 */ /* 0x000fcc0000410000 */
[----:B------:R-:W-:Y:S01]  /*dda0*/  @!P4 FMUL.FTZ R3, R3, -1.4426950216293334961 ;  /* 0xbfb8aa3b0303c820 */ /* 0x000fe20000410000 */
[----:B------:R-:W0:Y:S01]  /*ddb0*/  @!P6 MUFU.EX2 R0, R0 ;  /* 0x000000000000e308 */ /* 0x000e220000000800 */
[----:B------:R-:W-:-:S07]  /*ddc0*/  FSETP.GTU.FTZ.AND P5, PT, R2, 20, PT ;  /* 0x41a000000200780b */ /* 0x000fce0003fbc000 */
[----:B------:R-:W2:Y:S06]  /*ddd0*/  @!P4 MUFU.EX2 R3, R3 ;  /* 0x000000030003c308 */ /* 0x000eac0000000800 */
[----:B------:R-:W-:Y:S01]  /*dde0*/  @!P5 FMUL.FTZ R40, R2, -1.4426950216293334961 ;  /* 0xbfb8aa3b0228d820 */ /* 0x000fe20000410000 */
[----:B0-----:R-:W-:-:S05]  /*ddf0*/  @!P6 FADD.FTZ R2, R0, 1 ;  /* 0x3f8000000002e421 */ /* 0x001fca0000010000 */
[----:B------:R-:W0:Y:S01]  /*de00*/  @!P5 MUFU.EX2 R40, R40 ;  /* 0x000000280028d308 */ /* 0x000e220000000800 */
[----:B--2---:R-:W-:-:S07]  /*de10*/  @!P4 FADD.FTZ R3, R3, 1 ;  /* 0x3f8000000303c421 */ /* 0x004fce0000010000 */
[----:B------:R-:W2:Y:S01]  /*de20*/  @!P6 MUFU.RCP R47, R2 ;  /* 0x00000002002fe308 */ /* 0x000ea20000001000 */
[----:B------:R-:W-:Y:S02]  /*de30*/  PRMT R41, R41, 0x7632, R41 ;  /* 0x0000763229297816 */ /* 0x000fe40000000029 */
[----:B------:R-:W-:-:S05]  /*de40*/  PRMT R42, R42, 0x7632, R42 ;  /* 0x000076322a2a7816 */ /* 0x000fca000000002a */
[----:B------:R5:W3:Y:S01]  /*de50*/  @!P4 MUFU.RCP R46, R3 ;  /* 0x00000003002ec308 */ /* 0x000ae20000001000 */
[----:B------:R-:W-:Y:S01]  /*de60*/  FADD.FTZ R48, R48, UR5 ;  /* 0x0000000530307e21 */ /* 0x000fe20008010000 */
[----:B------:R-:W-:Y:S02]  /*de70*/  SHF.L.U32 R41, R41, 0x10, RZ ;  /* 0x0000001029297819 */ /* 0x000fe400000006ff */
[----:B------:R-:W-:Y:S02]  /*de80*/  SHF.L.U32 R42, R42, 0x10, RZ ;  /* 0x000000102a2a7819 */ /* 0x000fe400000006ff */
[----:B------:R-:W-:Y:S01]  /*de90*/  FSETP.GTU.FTZ.AND P3, PT, R48, 20, PT ;  /* 0x41a000003000780b */ /* 0x000fe20003f7c000 */
[----:B------:R-:W-:Y:S02]  /*dea0*/  FADD.FTZ R41, R41, UR5 ;  /* 0x0000000529297e21 */ /* 0x000fe40008010000 */
[----:B-----5:R-:W-:Y:S01]  /*deb0*/  FADD.FTZ R3, R42, UR5 ;  /* 0x000000052a037e21 */ /* 0x020fe20008010000 */
[----:B0-----:R-:W-:Y:S01]  /*dec0*/  @!P5 FADD.FTZ R0, R40, 1 ;  /* 0x3f8000002800d421 */ /* 0x001fe20000010000 */
[----:B--2---:R-:W-:Y:S01]  /*ded0*/  @!P6 FMUL.FTZ R22, R22, R47 ;  /* 0x0000002f1616e220 */ /* 0x004fe20000410000 */
[----:B------:R-:W-:-:S02]  /*dee0*/  FSETP.GTU.FTZ.AND P6, PT, R41, 20, PT ;  /* 0x41a000002900780b */ /* 0x000fc40003fdc000 */
[----:B------:R-:W-:Y:S01]  /*def0*/  SHF.L.U32 R45, R43, 0x10, RZ ;  /* 0x000000102b2d7819 */ /* 0x000fe200000006ff */
[----:B---3--:R-:W-:Y:S01]  /*df00*/  @!P4 FMUL.FTZ R23, R23, R46 ;  /* 0x0000002e1717c220 */ /* 0x008fe20000410000 */
[----:B------:R-:W-:Y:S01]  /*df10*/  FSETP.GTU.FTZ.AND P4, PT, R3, 20, PT ;  /* 0x41a000000300780b */ /* 0x000fe20003f9c000 */
[----:B------:R0:W2:Y:S02]  /*df20*/  @!P5 MUFU.RCP R49, R0 ;  /* 0x000000000031d308 */ /* 0x0000a40000001000 */
[----:B------:R-:W-:Y:S01]  /*df30*/  @!P3 FMUL.FTZ R44, R48, -1.4426950216293334961 ;  /* 0xbfb8aa3b302cb820 */ /* 0x000fe20000410000 */
[----:B------:R-:W-:Y:S01]  /*df40*/  FADD.FTZ R48, R45, UR5 ;  /* 0x000000052d307e21 */ /* 0x000fe20008010000 */
[----:B------:R-:W-:Y:S02]  /*df50*/  PRMT R43, R43, 0x7632, R43 ;  /* 0x000076322b2b7816 */ /* 0x000fe4000000002b */
[----:B-1----:R-:W-:Y:S02]  /*df60*/  SHF.L.U32 R45, R36, 0x10, RZ ;  /* 0x00000010242d7819 */ /* 0x002fe400000006ff */
[----:B------:R-:W-:-:S02]  /*df70*/  SHF.L.U32 R40, R37, 0x10, RZ ;  /* 0x0000001025287819 */ /* 0x000fc400000006ff */
[----:B------:R-:W-:Y:S01]  /*df80*/  SHF.L.U32 R43, R43, 0x10, RZ ;  /* 0x000000102b2b7819 */ /* 0x000fe200000006ff */
[----:B------:R-:W-:Y:S01]  /*df90*/  FADD.FTZ R50, R45, UR5 ;  /* 0x000000052d327e21 */ /* 0x000fe20008010000 */
[----:B------:R-:W-:Y:S01]  /*dfa0*/  FSETP.GTU.FTZ.AND P2, PT, R48, 20, PT ;  /* 0x41a000003000780b */ /* 0x000fe20003f5c000 */
[----:B------:R-:W-:Y:S01]  /*dfb0*/  FADD.FTZ R51, R40, UR5 ;  /* 0x0000000528337e21 */ /* 0x000fe20008010000 */
[----:B0-----:R-:W-:Y:S01]  /*dfc0*/  @!P6 FMUL.FTZ R0, R41, -1.4426950216293334961 ;  /* 0xbfb8aa3b2900e820 */ /* 0x001fe20000410000 */
[----:B------:R-:W-:Y:S01]  /*dfd0*/  @!P4 FMUL.FTZ R3, R3, -1.4426950216293334961 ;  /* 0xbfb8aa3b0303c820 */ /* 0x000fe20000410000 */
[----:B------:R-:W-:Y:S01]  /*dfe0*/  FADD.FTZ R46, R43, UR5 ;  /* 0x000000052b2e7e21 */ /* 0x000fe20008010000 */
[----:B------:R-:W-:Y:S02]  /*dff0*/  FSETP.GTU.FTZ.AND P1, PT, R50, 20, PT ;  /* 0x41a000003200780b */ /* 0x000fe40003f3c000 */
[----:B------:R-:W-:Y:S01]  /*e000*/  FSETP.GTU.FTZ.AND P0, PT, R51, 20, PT ;  /* 0x41a000003300780b */ /* 0x000fe20003f1c000 */
[----:B------:R-:W-:Y:S01]  /*e010*/  @!P6 MUFU.EX2 R0, R0 ;  /* 0x000000000000e308 */ /* 0x000fe20000000800 */
[----:B--2---:R-:W-:Y:S01]  /*e020*/  @!P5 FMUL.FTZ R24, R24, R49 ;  /* 0x000000311818d220 */ /* 0x004fe20000410000 */
[----:B------:R-:W-:-:S06]  /*e030*/  FSETP.GTU.FTZ.AND P5, PT, R46, 20, PT ;  /* 0x41a000002e00780b */ /* 0x000fcc0003fbc000 */
[----:B------:R-:W0:Y:S01]  /*e040*/  @!P4 MUFU.EX2 R3, R3 ;  /* 0x000000030003c308 */ /* 0x000e220000000800 */
[----:B------:R-:W-:Y:S01]  /*e050*/  @!P2 FMUL.FTZ R2, R48, -1.4426950216293334961 ;  /* 0xbfb8aa3b3002a820 */ /* 0x000fe20000410000 */
[----:B------:R-:W-:-:S06]  /*e060*/  @!P1 FMUL.FTZ R40, R50, -1.4426950216293334961 ;  /* 0xbfb8aa3b32289820 */ /* 0x000fcc0000410000 */
[----:B------:R-:W1:Y:S01]  /*e070*/  @!P3 MUFU.EX2 R44, R44 ;  /* 0x0000002c002cb308 */ /* 0x000e620000000800 */
[----:B------:R-:W-:-:S07]  /*e080*/  @!P5 FMUL.FTZ R41, R46, -1.4426950216293334961 ;  /* 0xbfb8aa3b2e29d820 */ /* 0x000fce0000410000 */
[----:B------:R2:W3:Y:S02]  /*e090*/  @!P2 MUFU.EX2 R45, R2 ;  /* 0x00000002002da308 */ /* 0x0004e40000000800 */
[----:B--2---:R-:W-:-:S06]  /*e0a0*/  @!P0 FMUL.FTZ R2, R51, -1.4426950216293334961 ;  /* 0xbfb8aa3b33028820 */ /* 0x004fcc0000410000 */
[----:B------:R0:W-:Y:S08]  /*e0b0*/  @!P1 MUFU.EX2 R42, R40 ;  /* 0x00000028002a9308 */ /* 0x0001f00000000800 */
[----:B------:R2:W-:Y:S01]  /*e0c0*/  @!P0 MUFU.EX2 R43, R2 ;  /* 0x00000002002b8308 */ /* 0x0005e20000000800 */
[----:B0-----:R-:W-:Y:S01]  /*e0d0*/  @!P4 FADD.FTZ R40, R3, 1 ;  /* 0x3f8000000328c421 */ /* 0x001fe20000010000 */
[----:B-1----:R-:W-:Y:S01]  /*e0e0*/  @!P3 FADD.FTZ R44, R44, 1 ;  /* 0x3f8000002c2cb421 */ /* 0x002fe20000010000 */
[----:B--2---:R-:W-:-:S05]  /*e0f0*/  @!P6 FADD.FTZ R2, R0, 1 ;  /* 0x3f8000000002e421 */ /* 0x004fca0000010000 */
[----:B------:R-:W0:Y:S01]  /*e100*/  @!P5 MUFU.EX2 R41, R41 ;  /* 0x000000290029d308 */ /* 0x000e220000000800 */
[----:B------:R-:W-:Y:S01]  /*e110*/  SHF.L.U32 R0, R38, 0x10, RZ ;  /* 0x0000001026007819 */ /* 0x000fe200000006ff */
[----:B---3--:R-:W-:-:S06]  /*e120*/  @!P2 FADD.FTZ R45, R45, 1 ;  /* 0x3f8000002d2da421 */ /* 0x008fcc0000010000 */
[----:B------:R-:W1:Y:S01]  /*e130*/  @!P6 MUFU.RCP R2, R2 ;  /* 0x000000020002e308 */ /* 0x000e620000001000 */
[----:B------:R-:W-:-:S07]  /*e140*/  FADD.FTZ R3, R0, UR5 ;  /* 0x0000000500037e21 */ /* 0x000fce0008010000 */
[----:B------:R-:W2:Y:S01]  /*e150*/  @!P4 MUFU.RCP R40, R40 ;  /* 0x000000280028c308 */ /* 0x000ea20000001000 */
[----:B------:R-:W-:Y:S02]  /*e160*/  SHF.L.U32 R0, R39, 0x10, RZ ;  /* 0x0000001027007819 */ /* 0x000fe400000006ff */
[----:B------:R-:W-:-:S05]  /*e170*/  PRMT R36, R36, 0x7632, R36 ;  /* 0x0000763224247816 */ /* 0x000fca0000000024 */
[----:B------:R3:W5:Y:S01]  /*e180*/  @!P3 MUFU.RCP R47, R44 ;  /* 0x0000002c002fb308 */ /* 0x0007620000001000 */
[----:B------:R-:W-:Y:S01]  /*e190*/  SHF.L.U32 R36, R36, 0x10, RZ ;  /* 0x0000001024247819 */ /* 0x000fe200000006ff */
[----:B0-----:R-:W-:Y:S01]  /*e1a0*/  @!P5 FADD.FTZ R41, R41, 1 ;  /* 0x3f8000002929d421 */ /* 0x001fe20000010000 */
[----:B------:R-:W-:-:S05]  /*e1b0*/  PRMT R37, R37, 0x7632, R37 ;  /* 0x0000763225257816 */ /* 0x000fca0000000025 */
[----:B------:R-:W0:Y:S01]  /*e1c0*/  @!P2 MUFU.RCP R45, R45 ;  /* 0x0000002d002da308 */ /* 0x000e220000001000 */
[----:B---3--:R-:W-:Y:S01]  /*e1d0*/  FADD.FTZ R44, R0, UR5 ;  /* 0x00000005002c7e21 */ /* 0x008fe20008010000 */
[----:B------:R-:W-:Y:S01]  /*e1e0*/  @!P1 FADD.FTZ R42, R42, 1 ;  /* 0x3f8000002a2a9421 */ /* 0x000fe20000010000 */
[----:B-1----:R-:W-:Y:S01]  /*e1f0*/  @!P6 FMUL.FTZ R25, R25, R2 ;  /* 0x000000021919e220 */ /* 0x002fe20000410000 */
[----:B--2---:R-:W-:Y:S01]  /*e200*/  @!P4 FMUL.FTZ R27, R27, R40 ;  /* 0x000000281b1bc220 */ /* 0x004fe20000410000 */
[----:B------:R-:W-:Y:S01]  /*e210*/  FSETP.GTU.FTZ.AND P6, PT, R3, 20, PT ;  /* 0x41a000000300780b */ /* 0x000fe20003fdc000 */
[----:B------:R-:W-:Y:S01]  /*e220*/  FADD.FTZ R36, R36, UR5 ;  /* 0x0000000524247e21 */ /* 0x000fe20008010000 */
[----:B------:R-:W-:Y:S01]  /*e230*/  FSETP.GTU.FTZ.AND P4, PT, R44, 20, PT ;  /* 0x41a000002c00780b */ /* 0x000fe20003f9c000 */
[----:B------:R-:W1:Y:S01]  /*e240*/  @!P5 MUFU.RCP R2, R41 ;  /* 0x000000290002d308 */ /* 0x000e620000001000 */
[----:B------:R-:W-:Y:S01]  /*e250*/  SHF.L.U32 R37, R37, 0x10, RZ ;  /* 0x0000001025257819 */ /* 0x000fe200000006ff */
[----:B-----5:R-:W-:Y:S01]  /*e260*/  @!P3 FMUL.FTZ R26, R26, R47 ;  /* 0x0000002f1a1ab220 */ /* 0x020fe20000410000 */
[----:B------:R-:W-:-:S02]  /*e270*/  PRMT R38, R38, 0x7632, R38 ;  /* 0x0000763226267816 */ /* 0x000fc40000000026 */
[----:B------:R-:W-:-:S03]  /*e280*/  FSETP.GTU.FTZ.AND P3, PT, R36, 20, PT ;  /* 0x41a000002400780b */ /* 0x000fc60003f7c000 */
[----:B------:R-:W2:Y:S01]  /*e290*/  @!P1 MUFU.RCP R49, R42 ;  /* 0x0000002a00319308 */ /* 0x000ea20000001000 */
[----:B------:R-:W-:Y:S01]  /*e2a0*/  FADD.FTZ R40, R37, UR5 ;  /* 0x0000000525287e21 */ /* 0x000fe20008010000 */
[----:B------:R-:W-:Y:S01]  /*e2b0*/  PRMT R39, R39, 0x7632, R39 ;  /* 0x0000763227277816 */ /* 0x000fe20000000027 */
[----:B0-----:R-:W-:Y:S01]  /*e2c0*/  @!P2 FMUL.FTZ R28, R28, R45 ;  /* 0x0000002d1c1ca220 */ /* 0x001fe20000410000 */
[----:B------:R-:W-:Y:S02]  /*e2d0*/  SHF.L.U32 R38, R38, 0x10, RZ ;  /* 0x0000001026267819 */ /* 0x000fe400000006ff */
[----:B------:R-:W-:Y:S02]  /*e2e0*/  SHF.L.U32 R39, R39, 0x10, RZ ;  /* 0x0000001027277819 */ /* 0x000fe400000006ff */
[----:B------:R-:W-:Y:S01]  /*e2f0*/  FSETP.GTU.FTZ.AND P2, PT, R40, 20, PT ;  /* 0x41a000002800780b */ /* 0x000fe20003f5c000 */
[----:B------:R-:W-:Y:S01]  /*e300*/  @!P6 FMUL.FTZ R0, R3, -1.4426950216293334961 ;  /* 0xbfb8aa3b0300e820 */ /* 0x000fe20000410000 */
[----:B------:R-:W-:Y:S01]  /*e310*/  @!P4 FMUL.FTZ R37, R44, -1.4426950216293334961 ;  /* 0xbfb8aa3b2c25c820 */ /* 0x000fe20000410000 */
[----:B------:R-:W-:Y:S01]  /*e320*/  FADD.FTZ R38, R38, UR5 ;  /* 0x0000000526267e21 */ /* 0x000fe20008010000 */
[----:B------:R-:W-:-:S02]  /*e330*/  F2FP.BF16.F32.PACK_AB R47, R8, R16 ;  /* 0x00000010082f723e */ /* 0x000fc400000010ff */
[----:B------:R-:W-:Y:S02]  /*e340*/  F2FP.BF16.F32.PACK_AB R46, R9, R17 ;  /* 0x00000011092e723e */ /* 0x000fe400000010ff */
[----:B------:R-:W-:Y:S02]  /*e350*/  F2FP.BF16.F32.PACK_AB R45, R10, R18 ;  /* 0x000000120a2d723e */ /* 0x000fe400000010ff */
[----:B------:R-:W-:Y:S01]  /*e360*/  F2FP.BF16.F32.PACK_AB R44, R11, R19 ;  /* 0x000000130b2c723e */ /* 0x000fe200000010ff */
[----:B------:R-:W-:Y:S01]  /*e370*/  BAR.SYNC.DEFER_BLOCKING 0x0 ;  /* 0x0000000000007b1d */ /* 0x000fe20000010000 */
[----:B------:R-:W-:Y:S01]  /*e380*/  F2FP.BF16.F32.PACK_AB R11, R4, R12 ;  /* 0x0000000c040b723e */ /* 0x000fe200000010ff */
[----:B------:R-:W-:Y:S01]  /*e390*/  FADD.FTZ R39, R39, UR5 ;  /* 0x0000000527277e21 */ /* 0x000fe20008010000 */
[----:B------:R-:W-:Y:S02]  /*e3a0*/  F2FP.BF16.F32.PACK_AB R10, R5, R13 ;  /* 0x0000000d050a723e */ /* 0x000fe400000010ff */
[----:B------:R-:W-:-:S02]  /*e3b0*/  F2FP.BF16.F32.PACK_AB R9, R6, R14 ;  /* 0x0000000e0609723e */ /* 0x000fc400000010ff */
[----:B------:R-:W-:Y:S01]  /*e3c0*/  F2FP.BF16.F32.PACK_AB R8, R7, R15 ;  /* 0x0000000f0708723e */ /* 0x000fe200000010ff */
[----:B------:R0:W-:Y:S01]  /*e3d0*/  @!P6 MUFU.EX2 R3, R0 ;  /* 0x000000000003e308 */ /* 0x0001e20000000800 */
[----:B-1----:R-:W-:Y:S01]  /*e3e0*/  @!P5 FMUL.FTZ R29, R29, R2 ;  /* 0x000000021d1dd220 */ /* 0x002fe20000410000 */
[----:B------:R-:W-:Y:S01]  /*e3f0*/  FSETP.GTU.FTZ.AND P5, PT, R38, 20, PT ;  /* 0x41a000002600780b */ /* 0x000fe20003fbc000 */
[----:B--2---:R-:W-:Y:S01]  /*e400*/  @!P1 FMUL.FTZ R30, R30, R49 ;  /* 0x000000311e1e9220 */ /* 0x004fe20000410000 */
[----:B------:R-:W-:Y:S01]  /*e410*/  FSETP.GTU.FTZ.AND P1, PT, R39, 20, PT ;  /* 0x41a000002700780b */ /* 0x000fe20003f3c000 */
[----:B0-----:R-:W-:Y:S01]  /*e420*/  @!P3 FMUL.FTZ R0, R36, -1.4426950216293334961 ;  /* 0xbfb8aa3b2400b820 */ /* 0x001fe20000410000 */
[----:B------:R-:W-:Y:S01]  /*e430*/  @!P2 FMUL.FTZ R2, R40, -1.4426950216293334961 ;  /* 0xbfb8aa3b2802a820 */ /* 0x000fe20000410000 */
[----:B----4-:R-:W-:Y:S04]  /*e440*/  STS.128 [R52], R44 ;  /* 0x0000002c34007388 */ /* 0x010fe80000000c00 */
[----:B------:R-:W-:Y:S01]  /*e450*/  STS.128 [R52+0x10], R8 ;  /* 0x0000100834007388 */ /* 0x000fe20000000c00 */
[----:B------:R-:W-:-:S03]  /*e460*/  NOP ;  /* 0x0000000000007918 */ /* 0x000fc60000000000 */
[----:B------:R-:W0:Y:S01]  /*e470*/  LDS.128 R12, [R99] ;  /* 0x00000000630c7984 */ /* 0x000e220000000c00 */
[----:B------:R-:W1:Y:S03]  /*e480*/  @!P3 MUFU.EX2 R0, R0 ;  /* 0x000000000000b308 */ /* 0x000e660000000800 */
[----:B------:R-:W2:Y:S01]  /*e490*/  LDS.128 R8, [R99+0x200] ;  /* 0x0002000063087984 */ /* 0x000ea20000000c00 */
[----:B------:R-:W-:-:S04]  /*e4a0*/  @!P5 FMUL.FTZ R36, R38, -1.4426950216293334961 ;  /* 0xbfb8aa3b2624d820 */ /* 0x000fc80000410000 */
[----:B------:R-:W3:Y:S01]  /*e4b0*/  @!P2 MUFU.EX2 R2, R2 ;  /* 0x000000020002a308 */ /* 0x000ee20000000800 */
[----:B------:R-:W-:-:S07]  /*e4c0*/  @!P1 FMUL.FTZ R38, R39, -1.4426950216293334961 ;  /* 0xbfb8aa3b27269820 */ /* 0x000fce0000410000 */
[----:B------:R-:W4:Y:S01]  /*e4d0*/  @!P5 MUFU.EX2 R36, R36 ;  /* 0x000000240024d308 */ /* 0x000f220000000800 */
[----:B-1----:R-:W-:-:S07]  /*e4e0*/  @!P3 FADD.FTZ R0, R0, 1 ;  /* 0x3f8000000000b421 */ /* 0x002fce0000010000 */
[----:B------:R-:W1:Y:S01]  /*e4f0*/  @!P4 MUFU.EX2 R37, R37 ;  /* 0x000000250025c308 */ /* 0x000e620000000800 */
[----:B------:R-:W-:-:S07]  /*e500*/  @!P6 FADD.FTZ R3, R3, 1 ;  /* 0x3f8000000303e421 */ /* 0x000fce0000010000 */
[----:B------:R-:W5:Y:S01]  /*e510*/  @!P1 MUFU.EX2 R38, R38 ;  /* 0x0000002600269308 */ /* 0x000f620000000800 */
[----:B---3--:R-:W-:-:S07]  /*e520*/  @!P2 FADD.FTZ R2, R2, 1 ;  /* 0x3f8000000202a421 */ /* 0x008fce0000010000 */
[----:B------:R-:W3:Y:S01]  /*e530*/  @!P3 MUFU.RCP R0, R0 ;  /* 0x000000000000b308 */ /* 0x000ee20000001000 */
[----:B------:R-:W-:Y:S01]  /*e540*/  @!P0 FADD.FTZ R43, R43, 1 ;  /* 0x3f8000002b2b8421 */ /* 0x000fe20000010000 */
[----:B----4-:R-:W-:-:S06]  /*e550*/  @!P5 FADD.FTZ R36, R36, 1 ;  /* 0x3f8000002424d421 */ /* 0x010fcc0000010000 */
[----:B------:R4:W0:Y:S01]  /*e560*/  @!P6 MUFU.RCP R5, R3 ;  /* 0x000000030005e308 */ /* 0x0008220000001000 */
[----:B-1----:R-:W-:Y:S01]  /*e570*/  @!P4 FADD.FTZ R37, R37, 1 ;  /* 0x3f8000002525c421 */ /* 0x002fe20000010000 */
[----:B-----5:R-:W-:-:S06]  /*e580*/  @!P1 FADD.FTZ R38, R38, 1 ;  /* 0x3f80000026269421 */ /* 0x020fcc0000010000 */
[----:B------:R1:W-:Y:S01]  /*e590*/  @!P2 MUFU.RCP R4, R2 ;  /* 0x000000020004a308 */ /* 0x0003e20000001000 */
[----:B----4-:R-:W-:Y:S01]  /*e5a0*/  MOV R3, UR18 ;  /* 0x0000001200037c02 */ /* 0x010fe20008000f00 */
[----:B---3--:R-:W-:Y:S01]  /*e5b0*/  @!P3 FMUL.FTZ R31, R31, R0 ;  /* 0x000000001f1fb220 */ /* 0x008fe20000410000 */
[----:B-1----:R-:W-:-:S05]  /*e5c0*/  MOV R2, UR7 ;  /* 0x0000000700027c02 */ /* 0x002fca0008000f00 */
[----:B------:R-:W1:Y:S01]  /*e5d0*/  @!P0 MUFU.RCP R43, R43 ;  /* 0x0000002b002b8308 */ /* 0x000e620000001000 */
[----:B0-----:R-:W-:Y:S01]  /*e5e0*/  @!P6 FMUL.FTZ R34, R34, R5 ;  /* 0x000000052222e220 */ /* 0x001fe20000410000 */
[----:B------:R-:W-:Y:S01]  /*e5f0*/  F2FP.BF16.F32.PACK_AB R17, R25, R24 ;  /* 0x000000181911723e */ /* 0x000fe200000010ff */
[----:B------:R-:W-:Y:S01]  /*e600*/  ULDC.64 UR18, c[0x0][0x3a8] ;  /* 0x0000ea0000127ab9 */ /* 0x000fe20000000a00 */
[----:B------:R-:W-:-:S04]  /*e610*/  IMAD.WIDE R2, R100, 0x10, R2 ;  /* 0x0000001064027825 */ /* 0x000fc800078e0202 */
[----:B------:R-:W0:Y:S01]  /*e620*/  @!P4 MUFU.RCP R6, R37 ;  /* 0x000000250006c308 */ /* 0x000e220000001000 */
[----:B------:R-:W-:Y:S01]  /*e630*/  STG.E.128 desc[UR28][R2.64], R12 ;  /* 0x0000000c02007986 */ /* 0x000fe2000c101d1c */
[----:B------:R-:W-:-:S03]  /*e640*/  FADD.FTZ R0, R22, R53 ;  /* 0x0000003516007221 */ /* 0x000fc60000010000 */
[----:B--2---:R2:W-:Y:S03]  /*e650*/  STG.E.128 desc[UR28][R2.64+0x200], R8 ;  /* 0x0002000802007986 */ /* 0x0045e6000c101d1c */
[----:B------:R-:W3:Y:S08]  /*e660*/  @!P5 MUFU.RCP R36, R36 ;  /* 0x000000240024d308 */ /* 0x000ef00000001000 */
[----:B------:R-:W4:Y:S01]  /*e670*/  @!P1 MUFU.RCP R7, R38 ;  /* 0x0000002600079308 */ /* 0x000f220000001000 */
[----:B------:R-:W-:-:S04]  /*e680*/  FADD.FTZ R5, R0, R23 ;  /* 0x0000001700057221 */ /* 0x000fc80000010000 */
[----:B------:R-:W-:Y:S01]  /*e690*/  FADD.FTZ R24, R5, R24 ;  /* 0x0000001805187221 */ /* 0x000fe20000010000 */
[----:B-1----:R-:W-:Y:S01]  /*e6a0*/  @!P0 FMUL.FTZ R32, R32, R43 ;  /* 0x0000002b20208220 */ /* 0x002fe20000410000 */
[----:B------:R-:W-:Y:S01]  /*e6b0*/  BAR.SYNC.DEFER_BLOCKING 0x0 ;  /* 0x0000000000007b1d */ /* 0x000fe20000010000 */
[----:B0-----:R-:W-:Y:S01]  /*e6c0*/  @!P4 FMUL.FTZ R21, R21, R6 ;  /* 0x000000061515c220 */ /* 0x001fe20000410000 */
[----:B------:R-:W-:Y:S01]  /*e6d0*/  FADD.FTZ R25, R24, R25 ;  /* 0x0000001918197221 */ /* 0x000fe20000010000 */
[----:B------:R-:W-:Y:S01]  /*e6e0*/  @!P2 FMUL.FTZ R33, R33, R4 ;  /* 0x000000042121a220 */ /* 0x000fe20000410000 */
[----:B---3--:R-:W-:Y:S01]  /*e6f0*/  @!P5 FMUL.FTZ R35, R35, R36 ;  /* 0x000000242323d220 */ /* 0x008fe20000410000 */
[----:B------:R-:W-:Y:S01]  /*e700*/  F2FP.BF16.F32.PACK_AB R18, R27, R26 ;  /* 0x0000001a1b12723e */ /* 0x000fe200000010ff */
[----:B------:R-:W-:Y:S01]  /*e710*/  FADD.FTZ R26, R25, R26 ;  /* 0x0000001a191a7221 */ /* 0x000fe20000010000 */
[----:B----4-:R-:W-:Y:S01]  /*e720*/  @!P1 FMUL.FTZ R20, R20, R7 ;  /* 0x0000000714149220 */ /* 0x010fe20000410000 */
[----:B------:R-:W-:-:S02]  /*e730*/  F2FP.BF16.F32.PACK_AB R16, R23, R22 ;  /* 0x000000161710723e */ /* 0x000fc400000010ff */
[----:B------:R-:W-:Y:S02]  /*e740*/  F2FP.BF16.F32.PACK_AB R19, R29, R28 ;  /* 0x0000001c1d13723e */ /* 0x000fe400000010ff */
[----:B------:R-:W-:Y:S02]  /*e750*/  F2FP.BF16.F32.PACK_AB R36, R31, R30 ;  /* 0x0000001e1f24723e */ /* 0x000fe400000010ff */
[----:B------:R-:W-:Y:S02]  /*e760*/  F2FP.BF16.F32.PACK_AB R37, R33, R32 ;  /* 0x000000202125723e */ /* 0x000fe400000010ff */
[----:B------:R-:W-:Y:S02]  /*e770*/  F2FP.BF16.F32.PACK_AB R38, R35, R34 ;  /* 0x000000222326723e */ /* 0x000fe400000010ff */
[----:B------:R-:W-:Y:S01]  /*e780*/  F2FP.BF16.F32.PACK_AB R39, R20, R21 ;  /* 0x000000151427723e */ /* 0x000fe200000010ff */
[----:B------:R-:W-:Y:S01]  /*e790*/  FADD.FTZ R27, R26, R27 ;  /* 0x0000001b1a1b7221 */ /* 0x000fe20000010000 */
[----:B------:R-:W-:Y:S03]  /*e7a0*/  STS.128 [R52], R16 ;  /* 0x0000001034007388 */ /* 0x000fe60000000c00 */
[----:B------:R-:W-:Y:S01]  /*e7b0*/  FADD.FTZ R28, R27, R28 ;  /* 0x0000001c1b1c7221 */ /* 0x000fe20000010000 */
[----:B------:R-:W-:Y:S01]  /*e7c0*/  STS.128 [R52+0x10], R36 ;  /* 0x0000102434007388 */ /* 0x000fe20000000c00 */
[----:B------:R-:W-:-:S03]  /*e7d0*/  NOP ;  /* 0x0000000000007918 */ /* 0x000fc60000000000 */
[----:B------:R-:W0:Y:S01]  /*e7e0*/  LDS.128 R12, [R99] ;  /* 0x00000000630c7984 */ /* 0x000e220000000c00 */
[----:B------:R-:W-:-:S03]  /*e7f0*/  UIMAD UR7, UR49, UR18, URZ ;  /* 0x00000012310772a4 */ /* 0x000fc6000f8e023f */
[----:B------:R-:W1:Y:S01]  /*e800*/  LDS.128 R40, [R99+0x200] ;  /* 0x0002000063287984 */ /* 0x000e620000000c00 */
[----:B------:R-:W-:Y:S01]  /*e810*/  FADD.FTZ R29, R28, R29 ;  /* 0x0000001d1c1d7221 */ /* 0x000fe20000010000 */
[----:B------:R-:W-:Y:S02]  /*e820*/  UIMAD UR7, UR12, UR19, UR7 ;  /* 0x000000130c0772a4 */ /* 0x000fe4000f8e0207 */
        /* <DEDUP_REMOVED lines=16> */
[----:B--2---:R-:W-:Y:S02]  /*e930*/  MOV R2, UR7 ;  /* 0x0000000700027c02 */ /* 0x004fe40008000f00 */
[----:B------:R-:W-:Y:S01]  /*e940*/  MOV R3, UR8 ;  /* 0x0000000800037c02 */ /* 0x000fe20008000f00 */
[----:B------:R-:W-:Y:S02]  /*e950*/  FADD.FTZ R21, R34, R21 ;  /* 0x0000001522157221 */ /* 0x000fe40000010000 */
[----:B------:R-:W-:-:S04]  /*e960*/  IMAD.WIDE R2, R100, 0x10, R2 ;  /* 0x0000001064027825 */ /* 0x000fc800078e0202 */
[----:B------:R-:W-:Y:S01]  /*e970*/  FADD.FTZ R0, R21, R20 ;  /* 0x0000001415007221 */ /* 0x000fe20000010000 */
[----:B------:R-:W-:Y:S01]  /*e980*/  UISETP.GT.AND UP0, UPT, UR16, 0x1, UPT ;  /* 0x000000011000788c */ /* 0x000fe2000bf04270 */
[----:B0-----:R0:W-:Y:S04]  /*e990*/  STG.E.128 desc[UR28][R2.64], R12 ;  /* 0x0000000c02007986 */ /* 0x0011e8000c101d1c */
[----:B-1----:R0:W-:Y:S04]  /*e9a0*/  STG.E.128 desc[UR28][R2.64+0x200], R40 ;  /* 0x0002002802007986 */ /* 0x0021e8000c101d1c */
        /* <DEDUP_REMOVED lines=12> */
.L_x_10611:
        /* <DEDUP_REMOVED lines=38> */
.L_x_10743:
[----:B------:R-:W-:Y:S05]  /*ecd0*/  BSYNC B0 ;  /* 0x0000000000007941 */ /* 0x000fea0003800000 */
.L_x_10742:
        /* <DEDUP_REMOVED lines=31> */
[----:B---3--:R-:W0:Y:S01]  /*eed0*/  @!P0 S2R R3, SR_CgaCtaId ;  /* 0x0000000000038919 */ /* 0x008e220000008800 */
[----:B------:R-:W-:Y:S02]  /*eee0*/  @!P0 MOV R0, 0x400 ;  /* 0x0000040000008802 */ /* 0x000fe40000000f00 */
[----:B------:R-:W-:Y:S02]  /*eef0*/  MOV R2, UR58 ;  /* 0x0000003a00027c02 */ /* 0x000fe40008000f00 */
[----:B0-----:R-:W-:Y:S02]  /*ef00*/  @!P0 LEA R0, R3, R0, 0x18 ;  /* 0x0000000003008211 */ /* 0x001fe400078ec0ff */
[----:B------:R-:W-:-:S03]  /*ef10*/  MOV R3, UR59 ;  /* 0x0000003b00037c02 */ /* 0x000fc60008000f00 */
[----:B------:R-:W0:Y:S02]  /*ef20*/  @!P0 LDS R5, [R0+0x3188] ;  /* 0x0031880000058984 */ /* 0x000e240000000800 */
[----:B0-----:R-:W-:-:S05]  /*ef30*/  @!P0 FADD.FTZ R4, R4, R5 ;  /* 0x0000000504048221 */ /* 0x001fca0000010000 */
[----:B------:R4:W-:Y:S01]  /*ef40*/  REDG.E.ADD.F32.FTZ.RN.STRONG.GPU desc[UR28][R2.64], R4 ;  /* 0x00000004020079a6 */ /* 0x0009e2000c10f39c */
[----:B------:R-:W-:Y:S01]  /*ef50*/  MOV R11, RZ ;  /* 0x000000ff000b7202 */ /* 0x000fe20000000f00 */
[----:B------:R-:W-:Y:S06]  /*ef60*/  BRA `(.L_x_10746) ;  /* 0x0000000000047947 */ /* 0x000fec0003800000 */
.L_x_10745:
[----:B------:R-:W2:Y:S02]  /*ef70*/  S2R R11, SR_TID.X ;  /* 0x00000000000b7919 */ /* 0x000ea40000002100 */
.L_x_10746:
[----:B------:R-:W-:Y:S05]  /*ef80*/  BSYNC B0 ;  /* 0x0000000000007941 */ /* 0x000fea0003800000 */
.L_x_10744:
        /* <DEDUP_REMOVED lines=22> */
.L_x_10748:
        /* <DEDUP_REMOVED lines=32> */
.L_x_10747:
[----:B------:R-:W-:Y:S05]  /*f2f0*/  EXIT ;  /* 0x000000000000794d */ /* 0x000fea0003800000 */
.L_x_10649:
[----:B------:R-:W-:Y:S01]  /*f300*/  HFMA2.MMA R230, -RZ, RZ, 0, 5.9604644775390625e-08 ;  /* 0x00000001ffe67435 */ /* 0x000fe200000001ff */
[----:B------:R-:W-:Y:S02]  /*f310*/  MOV R231, R226 ;  /* 0x000000e200e77202 */ /* 0x000fe40000000f00 */
[----:B------:R-:W-:Y:S02]  /*f320*/  MOV R228, RZ ;  /* 0x000000ff00e47202 */ /* 0x000fe40000000f00 */
[----:B------:R-:W-:-:S07]  /*f330*/  MOV R79, 0xffffffff ;  /* 0xffffffff004f7802 */ /* 0x000fce0000000f00 */
[----:B-1---5:R-:W-:Y:S05]  /*f340*/  WARPSYNC.COLLECTIVE R79, `(.L_x_10749) ;  /* 0x000000004f087348 */ /* 0x022fea0003c00000 */
[----:B------:R0:W2:Y:S02]  /*f350*/  SHFL.UP P3, R77, R231, R230, R228 ;  /* 0x040000e6e74d7389 */ /* 0x0000a400000600e4 */
[----:B012--5:R-:W-:Y:S01]  /*f360*/  ENDCOLLECTIVE ;  /* 0x000000000000791b */ /* 0x027fe20003800000 */
.L_x_10749:
[----:B------:R-:W-:Y:S02]  /*f370*/  MOV R231, R76 ;  /* 0x0000004c00e77202 */ /* 0x000fe40000000f00 */
[----:B------:R-:W-:-:S07]  /*f380*/  MOV R229, R77 ;  /* 0x0000004d00e57202 */ /* 0x000fce0000000f00 */
[----:B------:R-:W-:Y:S05]  /*f390*/  WARPSYNC.COLLECTIVE R79, `(.L_x_10750) ;  /* 0x000000004f087348 */ /* 0x000fea0003c00000 */
[----:B------:R0:W1:Y:S02]  /*f3a0*/  SHFL.UP P3, R77, R231, R230, R228 ;  /* 0x040000e6e74d7389 */ /* 0x00006400000600e4 */
[----:B01----:R-:W-:Y:S01]  /*f3b0*/  ENDCOLLECTIVE ;  /* 0x000000000000791b */ /* 0x003fe20003800000 */
.L_x_10750:
[----:B------:R-:W-:Y:S02]  /*f3c0*/  MOV R231, R225 ;  /* 0x000000e100e77202 */ /* 0x000fe40000000f00 */
[----:B------:R-:W-:-:S07]  /*f3d0*/  MOV R233, R77 ;  /* 0x0000004d00e97202 */ /* 0x000fce0000000f00 */
[----:B------:R-:W-:Y:S05]  /*f3e0*/  WARPSYNC.COLLECTIVE R79, `(.L_x_10751) ;  /* 0x000000004f087348 */ /* 0x000fea0003c00000 */
[----:B------:R0:W1:Y:S02]  /*f3f0*/  SHFL.UP P3, R77, R231, R230, R228 ;  /* 0x040000e6e74d7389 */ /* 0x00006400000600e4 */
[----:B01----:R-:W-:Y:S01]  /*f400*/  ENDCOLLECTIVE ;  /* 0x000000000000791b */ /* 0x003fe20003800000 */
.L_x_10751:
[----:B------:R-:W-:Y:S02]  /*f410*/  MOV R231, R227 ;  /* 0x000000e300e77202 */ /* 0x000fe40000000f00 */
[----:B------:R-:W-:-:S07]  /*f420*/  MOV R235, R77 ;  /* 0x0000004d00eb7202 */ /* 0x000fce0000000f00 */
[----:B------:R-:W-:Y:S05]  /*f430*/  WARPSYNC.COLLECTIVE R79, `(.L_x_10752) ;  /* 0x000000004f087348 */ /* 0x000fea0003c00000 */
[----:B------:R0:W1:Y:S02]  /*f440*/  SHFL.UP P3, R77, R231, R230, R228 ;  /* 0x040000e6e74d7389 */ /* 0x00006400000600e4 */
[----:B01----:R-:W-:Y:S01]  /*f450*/  ENDCOLLECTIVE ;  /* 0x000000000000791b */ /* 0x003fe20003800000 */
.L_x_10752:
        /* <DEDUP_REMOVED lines=17> */
.L_x_10753:
[----:B------:R-:W-:Y:S02]  /*f570*/  MOV R231, R76 ;  /* 0x0000004c00e77202 */ /* 0x000fe40000000f00 */
[----:B------:R-:W-:-:S07]  /*f580*/  MOV R229, R77 ;  /* 0x0000004d00e57202 */ /* 0x000fce0000000f00 */
[----:B------:R-:W-:Y:S05]  /*f590*/  WARPSYNC.COLLECTIVE R79, `(.L_x_10754) ;  /* 0x000000004f087348 */ /* 0x000fea0003c00000 */
[----:B------:R0:W1:Y:S02]  /*f5a0*/  SHFL.UP P3, R77, R231, R230, R228 ;  /* 0x040000e6e74d7389 */ /* 0x00006400000600e4 */
[----:B01----:R-:W-:Y:S01]  /*f5b0*/  ENDCOLLECTIVE ;  /* 0x000000000000791b */ /* 0x003fe20003800000 */
.L_x_10754:
[----:B------:R-:W-:Y:S02]  /*f5c0*/  MOV R231, R225 ;  /* 0x000000e100e77202 */ /* 0x000fe40000000f00 */
[----:B------:R-:W-:-:S07]  /*f5d0*/  MOV R233, R77 ;  /* 0x0000004d00e97202 */ /* 0x000fce0000000f00 */
[----:B------:R-:W-:Y:S05]  /*f5e0*/  WARPSYNC.COLLECTIVE R79, `(.L_x_10755) ;  /* 0x000000004f087348 */ /* 0x000fea0003c00000 */
[----:B------:R0:W1:Y:S02]  /*f5f0*/  SHFL.UP P3, R77, R231, R230, R228 ;  /* 0x040000e6e74d7389 */ /* 0x00006400000600e4 */
[----:B01----:R-:W-:Y:S01]  /*f600*/  ENDCOLLECTIVE ;  /* 0x000000000000791b */ /* 0x003fe20003800000 */
.L_x_10755:
[----:B------:R-:W-:Y:S02]  /*f610*/  MOV R231, R227 ;  /* 0x000000e300e77202 */ /* 0x000fe40000000f00 */
[----:B------:R-:W-:-:S07]  /*f620*/  MOV R235, R77 ;  /* 0x0000004d00eb7202 */ /* 0x000fce0000000f00 */
[----:B------:R-:W-:Y:S05]  /*f630*/  WARPSYNC.COLLECTIVE R79, `(.L_x_10756) ;  /* 0x000000004f087348 */ /* 0x000fea0003c00000 */
[----:B------:R0:W1:Y:S02]  /*f640*/  SHFL.UP P3, R77, R231, R230, R228 ;  /* 0x040000e6e74d7389 */ /* 0x00006400000600e4 */
[----:B01----:R-:W-:Y:S01]  /*f650*/  ENDCOLLECTIVE ;  /* 0x000000000000791b */ /* 0x003fe20003800000 */
.L_x_10756:
        /* <DEDUP_REMOVED lines=18> */
.L_x_10757:
[----:B------:R-:W-:Y:S02]  /*f780*/  MOV R231, R76 ;  /* 0x0000004c00e77202 */ /* 0x000fe40000000f00 */
[----:B------:R-:W-:-:S07]  /*f790*/  MOV R229, R77 ;  /* 0x0000004d00e57202 */ /* 0x000fce0000000f00 */
[----:B------:R-:W-:Y:S05]  /*f7a0*/  WARPSYNC.COLLECTIVE R79, `(.L_x_10758) ;  /* 0x000000004f087348 */ /* 0x000fea0003c00000 */
[----:B------:R0:W1:Y:S02]  /*f7b0*/  SHFL.UP P3, R77, R231, R230, R228 ;  /* 0x040000e6e74d7389 */ /* 0x00006400000600e4 */
[----:B01----:R-:W-:Y:S01]  /*f7c0*/  ENDCOLLECTIVE ;  /* 0x000000000000791b */ /* 0x003fe20003800000 */
.L_x_10758:
[----:B------:R-:W-:Y:S02]  /*f7d0*/  MOV R231, R225 ;  /* 0x000000e100e77202 */ /* 0x000fe40000000f00 */
[----:B------:R-:W-:-:S07]  /*f7e0*/  MOV R233, R77 ;  /* 0x0000004d00e97202 */ /* 0x000fce0000000f00 */
[----:B------:R-:W-:Y:S05]  /*f7f0*/  WARPSYNC.COLLECTIVE R79, `(.L_x_10759) ;  /* 0x000000004f087348 */ /* 0x000fea0003c00000 */
[----:B------:R0:W1:Y:S02]  /*f800*/  SHFL.UP P3, R77, R231, R230, R228 ;  /* 0x040000e6e74d7389 */ /* 0x00006400000600e4 */
[----:B01----:R-:W-:Y:S01]  /*f810*/  ENDCOLLECTIVE ;  /* 0x000000000000791b */ /* 0x003fe20003800000 */
.L_x_10759:
[----:B------:R-:W-:Y:S02]  /*f820*/  MOV R231, R227 ;  /* 0x000000e300e77202 */ /* 0x000fe40000000f00 */
[----:B------:R-:W-:-:S07]  /*f830*/  MOV R235, R77 ;  /* 0x0000004d00eb7202 */ /* 0x000fce0000000f00 */
[----:B------:R-:W-:Y:S05]  /*f840*/  WARPSYNC.COLLECTIVE R79, `(.L_x_10760) ;  /* 0x000000004f087348 */ /* 0x000fea0003c00000 */
[----:B------:R0:W1:Y:S02]  /*f850*/  SHFL.UP P3, R77, R231, R230, R228 ;  /* 0x040000e6e74d7389 */ /* 0x00006400000600e4 */
[----:B01----:R-:W-:Y:S01]  /*f860*/  ENDCOLLECTIVE ;  /* 0x000000000000791b */ /* 0x003fe20003800000 */
.L_x_10760:
        /* <DEDUP_REMOVED lines=17> */
.L_x_10761:
[----:B------:R-:W-:Y:S02]  /*f980*/  MOV R231, R76 ;  /* 0x0000004c00e77202 */ /* 0x000fe40000000f00 */
[----:B------:R-:W-:-:S07]  /*f990*/  MOV R229, R77 ;  /* 0x0000004d00e57202 */ /* 0x000fce0000000f00 */
[----:B------:R-:W-:Y:S05]  /*f9a0*/  WARPSYNC.COLLECTIVE R79, `(.L_x_10762) ;  /* 0x000000004f087348 */ /* 0x000fea0003c00000 */
[----:B------:R0:W1:Y:S02]  /*f9b0*/  SHFL.UP P3, R77, R231, R230, R228 ;  /* 0x040000e6e74d7389 */ /* 0x00006400000600e4 */
[----:B01----:R-:W-:Y:S01]  /*f9c0*/  ENDCOLLECTIVE ;  /* 0x000000000000791b */ /* 0x003fe20003800000 */
.L_x_10762:
[----:B------:R-:W-:Y:S02]  /*f9d0*/  MOV R231, R225 ;  /* 0x000000e100e77202 */ /* 0x000fe40000000f00 */
[----:B------:R-:W-:-:S07]  /*f9e0*/  MOV R233, R77 ;  /* 0x0000004d00e97202 */ /* 0x000fce0000000f00 */
[----:B------:R-:W-:Y:S05]  /*f9f0*/  WARPSYNC.COLLECTIVE R79, `(.L_x_10763) ;  /* 0x000000004f087348 */ /* 0x000fea0003c00000 */
[----:B------:R0:W1:Y:S02]  /*fa00*/  SHFL.UP P3, R77, R231, R230, R228 ;  /* 0x040000e6e74d7389 */ /* 0x00006400000600e4 */
[----:B01----:R-:W-:Y:S01]  /*fa10*/  ENDCOLLECTIVE ;  /* 0x000000000000791b */ /* 0x003fe20003800000 */
.L_x_10763:
[----:B------:R-:W-:Y:S02]  /*fa20*/  MOV R231, R227 ;  /* 0x000000e300e77202 */ /* 0x000fe40000000f00 */
[----:B------:R-:W-:-:S07]  /*fa30*/  MOV R235, R77 ;  /* 0x0000004d00eb7202 */ /* 0x000fce0000000f00 */
[----:B------:R-:W-:Y:S05]  /*fa40*/  WARPSYNC.COLLECTIVE R79, `(.L_x_10764) ;  /* 0x000000004f087348 */ /* 0x000fea0003c00000 */
[----:B------:R0:W1:Y:S02]  /*fa50*/  SHFL.UP P3, R77, R231, R230, R228 ;  /* 0x040000e6e74d7389 */ /* 0x00006400000600e4 */
[----:B01----:R-:W-:Y:S01]  /*fa60*/  ENDCOLLECTIVE ;  /* 0x000000000000791b */ /* 0x003fe20003800000 */
.L_x_10764:
        /* <DEDUP_REMOVED lines=17> */
.L_x_10765:
[----:B------:R-:W-:Y:S02]  /*fb80*/  MOV R231, R76 ;  /* 0x0000004c00e77202 */ /* 0x000fe40000000f00 */
[----:B------:R-:W-:-:S07]  /*fb90*/  MOV R229, R77 ;  /* 0x0000004d00e57202 */ /* 0x000fce0000000f00 */
[----:B------:R-:W-:Y:S05]  /*fba0*/  WARPSYNC.COLLECTIVE R79, `(.L_x_10766) ;  /* 0x000000004f087348 */ /* 0x000fea0003c00000 */
[----:B------:R0:W1:Y:S02]  /*fbb0*/  SHFL.UP P3, R77, R231, R230, R228 ;  /* 0x040000e6e74d7389 */ /* 0x00006400000600e4 */
[----:B01----:R-:W-:Y:S01]  /*fbc0*/  ENDCOLLECTIVE ;  /* 0x000000000000791b */ /* 0x003fe20003800000 */
.L_x_10766:
[----:B------:R-:W-:Y:S02]  /*fbd0*/  MOV R231, R225 ;  /* 0x000000e100e77202 */ /* 0x000fe40000000f00 */
[----:B------:R-:W-:-:S07]  /*fbe0*/  MOV R233, R77 ;  /* 0x0000004d00e97202 */ /* 0x000fce0000000f00 */
[----:B------:R-:W-:Y:S05]  /*fbf0*/  WARPSYNC.COLLECTIVE R79, `(.L_x_10767) ;  /* 0x000000004f087348 */ /* 0x000fea0003c00000 */
[----:B------:R0:W1:Y:S02]  /*fc00*/  SHFL.UP P3, R77, R231, R230, R228 ;  /* 0x040000e6e74d7389 */ /* 0x00006400000600e4 */
[----:B01----:R-:W-:Y:S01]  /*fc10*/  ENDCOLLECTIVE ;  /* 0x000000000000791b */ /* 0x003fe20003800000 */
.L_x_10767:
[----:B------:R-:W-:Y:S02]  /*fc20*/  MOV R231, R227 ;  /* 0x000000e300e77202 */ /* 0x000fe40000000f00 */
[----:B------:R-:W-:-:S07]  /*fc30*/  MOV R235, R77 ;  /* 0x0000004d00eb7202 */ /* 0x000fce0000000f00 */
[----:B------:R-:W-:Y:S05]  /*fc40*/  WARPSYNC.COLLECTIVE R79, `(.L_x_10768) ;  /* 0x000000004f087348 */ /* 0x000fea0003c00000 */
[----:B------:R0:W1:Y:S02]  /*fc50*/  SHFL.UP P3, R77, R231, R230, R228 ;  /* 0x040000e6e74d7389 */ /* 0x00006400000600e4 */
[----:B01----:R-:W-:Y:S01]  /*fc60*/  ENDCOLLECTIVE ;  /* 0x000000000000791b */ /* 0x003fe20003800000 */
.L_x_10768:
[----:B------:R-:W-:Y:S05]  /*fc70*/  BRA `(.L_x_10769) ;  /* 0xffffff7c00787947 */ /* 0x000fea000383ffff */
.L_x_10650:
        /* <DEDUP_REMOVED lines=8> */
.L_x_10771:
[----:B------:R-:W-:Y:S05]  /*fd00*/  BSYNC B0 ;  /* 0x0000000000007941 */ /* 0x000fea0003800000 */
.L_x_10770:
[----:B------:R-:W-:Y:S05]  /*fd10*/  BRA `(.L_x_10772) ;  /* 0xffffff7c00887947 */ /* 0x000fea000383ffff */
.L_x_10651:
        /* <DEDUP_REMOVED lines=8> */
.L_x_10774:
[----:B------:R-:W-:Y:S05]  /*fda0*/  BSYNC B0 ;  /* 0x0000000000007941 */ /* 0x000fea0003800000 */
.L_x_10773:
[----:B------:R-:W-:Y:S05]  /*fdb0*/  BRA `(.L_x_10775) ;  /* 0xffffff7c00687947 */ /* 0x000fea000383ffff */
.L_x_10652:
        /* <DEDUP_REMOVED lines=8> */
.L_x_10777:
[----:B------:R-:W-:Y:S05]  /*fe40*/  BSYNC B0 ;  /* 0x0000000000007941 */ /* 0x000fea0003800000 */
.L_x_10776:
[----:B------:R-:W-:Y:S05]  /*fe50*/  BRA `(.L_x_10778) ;  /* 0xffffff7c00487947 */ /* 0x000fea000383ffff */
.L_x_10653:
        /* <DEDUP_REMOVED lines=8> */
.L_x_10780:
[----:B------:R-:W-:Y:S05]  /*fee0*/  BSYNC B0 ;  /* 0x0000000000007941 */ /* 0x000fea0003800000 */
.L_x_10779:
[----:B------:R-:W-:Y:S05]  /*fef0*/  BRA `(.L_x_10781) ;  /* 0xffffff7c00287947 */ /* 0x000fea000383ffff */
.L_x_10654:
        /* <DEDUP_REMOVED lines=8> */
.L_x_10783:
[----:B------:R-:W-:Y:S05]  /*ff80*/  BSYNC B0 ;  /* 0x0000000000007941 */ /* 0x000fea0003800000 */
.L_x_10782:
        /* <DEDUP_REMOVED lines=9> */
.L_x_10784:
[----:B------:R-:W-:Y:S02]  /*10020*/  MOV R76, 0x1f ;  /* 0x0000001f004c7802 */ /* 0x000fe40000000f00 */
[----:B------:R-:W-:Y:S02]  /*10030*/  MOV R231, R225 ;  /* 0x000000e100e77202 */ /* 0x000fe40000000f00 */
[----:B------:R-:W-:-:S07]  /*10040*/  MOV R232, R77 ;  /* 0x0000004d00e87202 */ /* 0x000fce0000000f00 */
[----:B------:R-:W-:Y:S05]  /*10050*/  WARPSYNC.COLLECTIVE R79, `(.L_x_10785) ;  /* 0x000000004f087348 */ /* 0x000fea0003c00000 */
[----:B------:R0:W1:Y:S02]  /*10060*/  SHFL.UP P3, R77, R231, R230, R228 ;  /* 0x040000e6e74d7389 */ /* 0x00006400000600e4 */
[----:B01----:R-:W-:Y:S01]  /*10070*/  ENDCOLLECTIVE ;  /* 0x000000000000791b */ /* 0x003fe20003800000 */
.L_x_10785:
[----:B------:R-:W-:Y:S02]  /*10080*/  MOV R231, R227 ;  /* 0x000000e300e77202 */ /* 0x000fe40000000f00 */
[----:B------:R-:W-:-:S07]  /*10090*/  MOV R225, R77 ;  /* 0x0000004d00e17202 */ /* 0x000fce0000000f00 */
[----:B------:R-:W-:Y:S05]  /*100a0*/  WARPSYNC.COLLECTIVE R79, `(.L_x_10786) ;  /* 0x000000004f087348 */ /* 0x000fea0003c00000 */
[----:B------:R0:W1:Y:S02]  /*100b0*/  SHFL.UP P3, R77, R231, R230, R228 ;  /* 0x040000e6e74d7389 */ /* 0x00006400000600e4 */
[----:B01----:R-:W-:Y:S01]  /*100c0*/  ENDCOLLECTIVE ;  /* 0x000000000000791b */ /* 0x003fe20003800000 */
.L_x_10786:
[----:B------:R-:W-:Y:S01]  /*100d0*/  MOV R227, R77 ;  /* 0x0000004d00e37202 */ /* 0x000fe20000000f00 */
[----:B------:R-:W-:-:S11]  /*100e0*/  HFMA2.MMA R77, -RZ, RZ, 0, 0 ;  /* 0x00000000ff4d7435 */ /* 0x000fd600000001ff */
[----:B------:R-:W-:Y:S05]  /*100f0*/  WARPSYNC.COLLECTIVE R79, `(.L_x_10787) ;  /* 0x000000004f087348 */ /* 0x000fea0003c00000 */
[----:B------:R0:W1:Y:S02]  /*10100*/  SHFL.IDX P3, R229, R78, R77, R76 ;  /* 0x0000004d4ee57389 */ /* 0x000064000006004c */
[----:B01----:R-:W-:Y:S01]  /*10110*/  ENDCOLLECTIVE ;  /* 0x000000000000791b */ /* 0x003fe20003800000 */
.L_x_10787:
[----:B------:R-:W-:Y:S02]  /*10120*/  MOV R78, R69 ;  /* 0x00000045004e7202 */ /* 0x000fe40000000f00 */
[----:B------:R-:W-:-:S07]  /*10130*/  MOV R68, R229 ;  /* 0x000000e500447202 */ /* 0x000fce0000000f00 */
[----:B------:R-:W-:Y:S05]  /*10140*/  WARPSYNC.COLLECTIVE R79, `(.L_x_10788) ;  /* 0x000000004f087348 */ /* 0x000fea0003c00000 */
[----:B------:R0:W1:Y:S02]  /*10150*/  SHFL.IDX P3, R229, R78, R77, R76 ;  /* 0x0000004d4ee57389 */ /* 0x000064000006004c */
[----:B01----:R-:W-:Y:S01]  /*10160*/  ENDCOLLECTIVE ;  /* 0x000000000000791b */ /* 0x003fe20003800000 */
.L_x_10788:
[----:B------:R-:W-:Y:S02]  /*10170*/  MOV R78, R70 ;  /* 0x00000046004e7202 */ /* 0x000fe40000000f00 */
[----:B------:R-:W-:-:S07]  /*10180*/  MOV R69, R229 ;  /* 0x000000e500457202 */ /* 0x000fce0000000f00 */
[----:B------:R-:W-:Y:S05]  /*10190*/  WARPSYNC.COLLECTIVE R79, `(.L_x_10789) ;  /* 0x000000004f087348 */ /* 0x000fea0003c00000 */
[----:B------:R0:W1:Y:S02]  /*101a0*/  SHFL.IDX P3, R229, R78, R77, R76 ;  /* 0x0000004d4ee57389 */ /* 0x000064000006004c */
[----:B01----:R-:W-:Y:S01]  /*101b0*/  ENDCOLLECTIVE ;  /* 0x000000000000791b */ /* 0x003fe20003800000 */
.L_x_10789:
[----:B------:R-:W-:Y:S02]  /*101c0*/  MOV R78, R71 ;  /* 0x00000047004e7202 */ /* 0x000fe40000000f00 */
[----:B------:R-:W-:-:S07]  /*101d0*/  MOV R70, R229 ;  /* 0x000000e500467202 */ /* 0x000fce0000000f00 */
[----:B------:R-:W-:Y:S05]  /*101e0*/  WARPSYNC.COLLECTIVE R79, `(.L_x_10790) ;  /* 0x000000004f087348 */ /* 0x000fea0003c00000 */
[----:B------:R0:W1:Y:S02]  /*101f0*/  SHFL.IDX P3, R229, R78, R77, R76 ;  /* 0x0000004d4ee57389 */ /* 0x000064000006004c */
[----:B01----:R-:W-:Y:S01]  /*10200*/  ENDCOLLECTIVE ;  /* 0x000000000000791b */ /* 0x003fe20003800000 */
.L_x_10790:
[----:B------:R-:W-:Y:S01]  /*10210*/  MOV R71, R229 ;  /* 0x000000e500477202 */ /* 0x000fe20000000f00 */
[----:B------:R-:W-:Y:S06]  /*10220*/  BRA `(.L_x_10791) ;  /* 0xffffff7800847947 */ /* 0x000fec000383ffff */
.L_x_10656:
        /* <DEDUP_REMOVED lines=8> */
.L_x_10792:
[----:B------:R-:W-:Y:S02]  /*102b0*/  MOV R244, R241 ;  /* 0x000000f100f47202 */ /* 0x000fe40000000f00 */
[----:B------:R-:W-:-:S07]  /*102c0*/  MOV R76, R229 ;  /* 0x000000e5004c7202 */ /* 0x000fce0000000f00 */
[----:B------:R-:W-:Y:S05]  /*102d0*/  WARPSYNC.COLLECTIVE R79, `(.L_x_10793) ;  /* 0x000000004f087348 */ /* 0x000fea0003c00000 */
[----:B------:R0:W1:Y:S02]  /*102e0*/  SHFL.DOWN P1, R229, R244, R245, R252 ;  /* 0x080000f5f4e57389 */ /* 0x00006400000200fc */
[----:B01----:R-:W-:Y:S01]  /*102f0*/  ENDCOLLECTIVE ;  /* 0x000000000000791b */ /* 0x003fe20003800000 */
.L_x_10793:
[----:B------:R-:W-:Y:S02]  /*10300*/  MOV R244, R78 ;  /* 0x0000004e00f47202 */ /* 0x000fe40000000f00 */
[----:B------:R-:W-:-:S07]  /*10310*/  MOV R77, R229 ;  /* 0x000000e5004d7202 */ /* 0x000fce0000000f00 */
[----:B------:R-:W-:Y:S05]  /*10320*/  WARPSYNC.COLLECTIVE R79, `(.L_x_10794) ;  /* 0x000000004f087348 */ /* 0x000fea0003c00000 */
[----:B------:R0:W1:Y:S02]  /*10330*/  SHFL.DOWN P1, R229, R244, R245, R252 ;  /* 0x080000f5f4e57389 */ /* 0x00006400000200fc */
[----:B01----:R-:W-:Y:S01]  /*10340*/  ENDCOLLECTIVE ;  /* 0x000000000000791b */ /* 0x003fe20003800000 */
.L_x_10794:
[----:B------:R-:W-:Y:S02]  /*10350*/  MOV R244, R243 ;  /* 0x000000f300f47202 */ /* 0x000fe40000000f00 */
[----:B------:R-:W-:-:S07]  /*10360*/  MOV R246, R229 ;  /* 0x000000e500f67202 */ /* 0x000fce0000000f00 */
[----:B------:R-:W-:Y:S05]  /*10370*/  WARPSYNC.COLLECTIVE R79, `(.L_x_10795) ;  /* 0x000000004f087348 */ /* 0x000fea0003c00000 */
[----:B------:R0:W1:Y:S02]  /*10380*/  SHFL.DOWN P1, R229, R244, R245, R252 ;  /* 0x080000f5f4e57389 */ /* 0x00006400000200fc */
[----:B01----:R-:W-:Y:S01]  /*10390*/  ENDCOLLECTIVE ;  /* 0x000000000000791b */ /* 0x003fe20003800000 */
.L_x_10795:
[----:B------:R-:W-:Y:S01]  /*103a0*/  MOV R79, R229 ;  /* 0x000000e5004f7202 */ /* 0x000fe20000000f00 */
[----:B------:R-:W-:Y:S06]  /*103b0*/  BRA `(.L_x_10796) ;  /* 0xffffff8800d87947 */ /* 0x000fec000383ffff */
.L_x_10659:
        /* <DEDUP_REMOVED lines=8> */
.L_x_10798:
[----:B------:R-:W-:Y:S05]  /*10440*/  BSYNC B0 ;  /* 0x0000000000007941 */ /* 0x000fea0003800000 */
.L_x_10797:
        /* <DEDUP_REMOVED lines=8> */
.L_x_10799:
[----:B------:R-:W-:Y:S02]  /*104d0*/  MOV R244, R242 ;  /* 0x000000f200f47202 */ /* 0x000fe40000000f00 */
[----:B------:R-:W-:-:S07]  /*104e0*/  MOV R77, R229 ;  /* 0x000000e5004d7202 */ /* 0x000fce0000000f00 */
[----:B------:R-:W-:Y:S05]  /*104f0*/  WARPSYNC.COLLECTIVE R79, `(.L_x_10800) ;  /* 0x000000004f087348 */ /* 0x000fea0003c00000 */
[----:B------:R0:W1:Y:S02]  /*10500*/  SHFL.DOWN P1, R229, R244, R245, R252 ;  /* 0x080000f5f4e57389 */ /* 0x00006400000200fc */
[----:B01----:R-:W-:Y:S01]  /*10510*/  ENDCOLLECTIVE ;  /* 0x000000000000791b */ /* 0x003fe20003800000 */
.L_x_10800:
[----:B------:R-:W-:Y:S02]  /*10520*/  MOV R244, R243 ;  /* 0x000000f300f47202 */ /* 0x000fe40000000f00 */
[----:B------:R-:W-:-:S07]  /*10530*/  MOV R78, R229 ;  /* 0x000000e5004e7202 */ /* 0x000fce0000000f00 */
[----:B------:R-:W-:Y:S05]  /*10540*/  WARPSYNC.COLLECTIVE R79, `(.L_x_10801) ;  /* 0x000000004f087348 */ /* 0x000fea0003c00000 */
[----:B------:R0:W1:Y:S02]  /*10550*/  SHFL.DOWN P1, R229, R244, R245, R252 ;  /* 0x080000f5f4e57389 */ /* 0x00006400000200fc */
[----:B01----:R-:W-:Y:S01]  /*10560*/  ENDCOLLECTIVE ;  /* 0x000000000000791b */ /* 0x003fe20003800000 */
.L_x_10801:
[----:B------:R-:W-:Y:S05]  /*10570*/  BRA `(.L_x_10802) ;  /* 0xffffff8800bc7947 */ /* 0x000fea000383ffff */
.L_x_10662:
        /* <DEDUP_REMOVED lines=8> */
.L_x_10804:
[----:B------:R-:W-:Y:S05]  /*10600*/  BSYNC B0 ;  /* 0x0000000000007941 */ /* 0x000fea0003800000 */
.L_x_10803:
        /* <DEDUP_REMOVED lines=8> */
.L_x_10805:
[----:B------:R-:W-:Y:S02]  /*10690*/  MOV R244, R242 ;  /* 0x000000f200f47202 */ /* 0x000fe40000000f00 */
[----:B------:R-:W-:-:S07]  /*106a0*/  MOV R77, R229 ;  /* 0x000000e5004d7202 */ /* 0x000fce0000000f00 */
[----:B------:R-:W-:Y:S05]  /*106b0*/  WARPSYNC.COLLECTIVE R79, `(.L_x_10806) ;  /* 0x000000004f087348 */ /* 0x000fea0003c00000 */
[----:B------:R0:W1:Y:S02]  /*106c0*/  SHFL.DOWN P1, R229, R244, R245, R252 ;  /* 0x080000f5f4e57389 */ /* 0x00006400000200fc */
[----:B01----:R-:W-:Y:S01]  /*106d0*/  ENDCOLLECTIVE ;  /* 0x000000000000791b */ /* 0x003fe20003800000 */
.L_x_10806:
[----:B------:R-:W-:Y:S02]  /*106e0*/  MOV R244, R243 ;  /* 0x000000f300f47202 */ /* 0x000fe40000000f00 */
[----:B------:R-:W-:-:S07]  /*106f0*/  MOV R78, R229 ;  /* 0x000000e5004e7202 */ /* 0x000fce0000000f00 */
[----:B------:R-:W-:Y:S05]  /*10700*/  WARPSYNC.COLLECTIVE R79, `(.L_x_10807) ;  /* 0x000000004f087348 */ /* 0x000fea0003c00000 */
[----:B------:R0:W1:Y:S02]  /*10710*/  SHFL.DOWN P1, R229, R244, R245, R252 ;  /* 0x080000f5f4e57389 */ /* 0x00006400000200fc */
[----:B01----:R-:W-:Y:S01]  /*10720*/  ENDCOLLECTIVE ;  /* 0x000000000000791b */ /* 0x003fe20003800000 */
.L_x_10807:
[----:B------:R-:W-:Y:S05]  /*10730*/  BRA `(.L_x_10808) ;  /* 0xffffff8800a07947 */ /* 0x000fea000383ffff */
.L_x_10665:
        /* <DEDUP_REMOVED lines=8> */
.L_x_10810:
[----:B------:R-:W-:Y:S05]  /*107c0*/  BSYNC B0 ;  /* 0x0000000000007941 */ /* 0x000fea0003800000 */
.L_x_10809:
        /* <DEDUP_REMOVED lines=8> */
.L_x_10811:
[----:B------:R-:W-:Y:S02]  /*10850*/  MOV R244, R242 ;  /* 0x000000f200f47202 */ /* 0x000fe40000000f00 */
[----:B------:R-:W-:-:S07]  /*10860*/  MOV R77, R229 ;  /* 0x000000e5004d7202 */ /* 0x000fce0000000f00 */
[----:B------:R-:W-:Y:S05]  /*10870*/  WARPSYNC.COLLECTIVE R79, `(.L_x_10812) ;  /* 0x000000004f087348 */ /* 0x000fea0003c00000 */
[----:B------:R0:W1:Y:S02]  /*10880*/  SHFL.DOWN P1, R229, R244, R245, R252 ;  /* 0x080000f5f4e57389 */ /* 0x00006400000200fc */
[----:B01----:R-:W-:Y:S01]  /*10890*/  ENDCOLLECTIVE ;  /* 0x000000000000791b */ /* 0x003fe20003800000 */
.L_x_10812:
[----:B------:R-:W-:Y:S02]  /*108a0*/  MOV R244, R243 ;  /* 0x000000f300f47202 */ /* 0x000fe40000000f00 */
[----:B------:R-:W-:-:S07]  /*108b0*/  MOV R78, R229 ;  /* 0x000000e5004e7202 */ /* 0x000fce0000000f00 */
[----:B------:R-:W-:Y:S05]  /*108c0*/  WARPSYNC.COLLECTIVE R79, `(.L_x_10813) ;  /* 0x000000004f087348 */ /* 0x000fea0003c00000 */
[----:B------:R0:W1:Y:S02]  /*108d0*/  SHFL.DOWN P1, R229, R244, R245, R252 ;  /* 0x080000f5f4e57389 */ /* 0x00006400000200fc */
[----:B01----:R-:W-:Y:S01]  /*108e0*/  ENDCOLLECTIVE ;  /* 0x000000000000791b */ /* 0x003fe20003800000 */
.L_x_10813:
[----:B------:R-:W-:Y:S05]  /*108f0*/  BRA `(.L_x_10814) ;  /* 0xffffff8800847947 */ /* 0x000fea000383ffff */
.L_x_10668:
        /* <DEDUP_REMOVED lines=8> */
.L_x_10816:
[----:B------:R-:W-:Y:S05]  /*10980*/  BSYNC B0 ;  /* 0x0000000000007941 */ /* 0x000fea0003800000 */
.L_x_10815:
        /* <DEDUP_REMOVED lines=8> */
.L_x_10817:
[----:B------:R-:W-:Y:S02]  /*10a10*/  MOV R244, R242 ;  /* 0x000000f200f47202 */ /* 0x000fe40000000f00 */
[----:B------:R-:W-:-:S07]  /*10a20*/  MOV R77, R229 ;  /* 0x000000e5004d7202 */ /* 0x000fce0000000f00 */
[----:B------:R-:W-:Y:S05]  /*10a30*/  WARPSYNC.COLLECTIVE R79, `(.L_x_10818) ;  /* 0x000000004f087348 */ /* 0x000fea0003c00000 */
[----:B------:R0:W1:Y:S02]  /*10a40*/  SHFL.DOWN P1, R229, R244, R245, R252 ;  /* 0x080000f5f4e57389 */ /* 0x00006400000200fc */
[----:B01----:R-:W-:Y:S01]  /*10a50*/  ENDCOLLECTIVE ;  /* 0x000000000000791b */ /* 0x003fe20003800000 */
.L_x_10818:
[----:B------:R-:W-:Y:S02]  /*10a60*/  MOV R244, R243 ;  /* 0x000000f300f47202 */ /* 0x000fe40000000f00 */
[----:B------:R-:W-:-:S07]  /*10a70*/  MOV R78, R229 ;  /* 0x000000e5004e7202 */ /* 0x000fce0000000f00 */
[----:B------:R-:W-:Y:S05]  /*10a80*/  WARPSYNC.COLLECTIVE R79, `(.L_x_10819) ;  /* 0x000000004f087348 */ /* 0x000fea0003c00000 */
[----:B------:R0:W1:Y:S02]  /*10a90*/  SHFL.DOWN P1, R229, R244, R245, R252 ;  /* 0x080000f5f4e57389 */ /* 0x00006400000200fc */
[----:B01----:R-:W-:Y:S01]  /*10aa0*/  ENDCOLLECTIVE ;  /* 0x000000000000791b */ /* 0x003fe20003800000 */
.L_x_10819:
[----:B------:R-:W-:Y:S05]  /*10ab0*/  BRA `(.L_x_10820) ;  /* 0xffffff8800687947 */ /* 0x000fea000383ffff */
.L_x_10671:
        /* <DEDUP_REMOVED lines=8> */
.L_x_10822:
[----:B------:R-:W-:Y:S05]  /*10b40*/  BSYNC B0 ;  /* 0x0000000000007941 */ /* 0x000fea0003800000 */
.L_x_10821:
        /* <DEDUP_REMOVED lines=10> */
.L_x_10823:
        /* <DEDUP_REMOVED lines=9> */
.L_x_10824:
[----:B------:R-:W-:Y:S02]  /*10c80*/  MOV R244, R240 ;  /* 0x000000f000f47202 */ /* 0x000fe40000000f00 */
[----:B------:R-:W-:Y:S02]  /*10c90*/  MOV R78, R243 ;  /* 0x000000f3004e7202 */ /* 0x000fe40000000f00 */
[----:B------:R-:W-:-:S07]  /*10ca0*/  MOV R250, R229 ;  /* 0x000000e500fa7202 */ /* 0x000fce0000000f00 */
[----:B------:R-:W-:Y:S05]  /*10cb0*/  WARPSYNC.COLLECTIVE R79, `(.L_x_10825) ;  /* 0x000000004f087348 */ /* 0x000fea0003c00000 */
[----:B------:R0:W1:Y:S02]  /*10cc0*/  SHFL.IDX P3, R229, R78, R77, R76 ;  /* 0x0000004d4ee57389 */ /* 0x000064000006004c */
[----:B01----:R-:W-:Y:S01]  /*10cd0*/  ENDCOLLECTIVE ;  /* 0x000000000000791b */ /* 0x003fe20003800000 */
.L_x_10825:
[----:B------:R-:W-:Y:S02]  /*10ce0*/  MOV R78, R72 ;  /* 0x00000048004e7202 */ /* 0x000fe40000000f00 */
[----:B------:R-:W-:-:S07]  /*10cf0*/  MOV R251, R229 ;  /* 0x000000e500fb7202 */ /* 0x000fce0000000f00 */
[----:B------:R-:W-:Y:S05]  /*10d00*/  WARPSYNC.COLLECTIVE R79, `(.L_x_10826) ;  /* 0x000000004f087348 */ /* 0x000fea0003c00000 */
[----:B------:R0:W1:Y:S02]  /*10d10*/  SHFL.DOWN P1, R229, R244, R245, R252 ;  /* 0x080000f5f4e57389 */ /* 0x00006400000200fc */
[----:B01----:R-:W-:Y:S01]  /*10d20*/  ENDCOLLECTIVE ;  /* 0x000000000000791b */ /* 0x003fe20003800000 */
.L_x_10826:
[----:B------:R-:W-:Y:S02]  /*10d30*/  MOV R244, R241 ;  /* 0x000000f100f47202 */ /* 0x000fe40000000f00 */
[----:B------:R-:W-:-:S07]  /*10d40*/  MOV R240, R229 ;  /* 0x000000e500f07202 */ /* 0x000fce0000000f00 */
[----:B------:R-:W-:Y:S05]  /*10d50*/  WARPSYNC.COLLECTIVE R79, `(.L_x_10827) ;  /* 0x000000004f087348 */ /* 0x000fea0003c00000 */
[----:B------:R0:W1:Y:S02]  /*10d60*/  SHFL.DOWN P1, R229, R244, R245, R252 ;  /* 0x080000f5f4e57389 */ /* 0x00006400000200fc */
[----:B01----:R-:W-:Y:S01]  /*10d70*/  ENDCOLLECTIVE ;  /* 0x000000000000791b */ /* 0x003fe20003800000 */
.L_x_10827:
[----:B------:R-:W-:Y:S02]  /*10d80*/  MOV R244, R242 ;  /* 0x000000f200f47202 */ /* 0x000fe40000000f00 */
[----:B------:R-:W-:-:S07]  /*10d90*/  MOV R241, R229 ;  /* 0x000000e500f17202 */ /* 0x000fce0000000f00 */
[----:B------:R-:W-:Y:S05]  /*10da0*/  WARPSYNC.COLLECTIVE R79, `(.L_x_10828) ;  /* 0x000000004f087348 */ /* 0x000fea0003c00000 */
[----:B------:R0:W1:Y:S02]  /*10db0*/  SHFL.DOWN P1, R229, R244, R245, R252 ;  /* 0x080000f5f4e57389 */ /* 0x00006400000200fc */
[----:B01----:R-:W-:Y:S01]  /*10dc0*/  ENDCOLLECTIVE ;  /* 0x000000000000791b */ /* 0x003fe20003800000 */
.L_x_10828:
[----:B------:R-:W-:Y:S02]  /*10dd0*/  MOV R244, R243 ;  /* 0x000000f300f47202 */ /* 0x000fe40000000f00 */
[----:B------:R-:W-:-:S07]  /*10de0*/  MOV R242, R229 ;  /* 0x000000e500f27202 */ /* 0x000fce0000000f00 */
[----:B------:R-:W-:Y:S05]  /*10df0*/  WARPSYNC.COLLECTIVE R79, `(.L_x_10829) ;  /* 0x000000004f087348 */ /* 0x000fea0003c00000 */
[----:B------:R0:W1:Y:S02]  /*10e00*/  SHFL.DOWN P1, R229, R244, R245, R252 ;  /* 0x080000f5f4e57389 */ /* 0x00006400000200fc */
[----:B01----:R-:W-:Y:S01]  /*10e10*/  ENDCOLLECTIVE ;  /* 0x000000000000791b */ /* 0x003fe20003800000 */
.L_x_10829:
[----:B------:R-:W-:-:S07]  /*10e20*/  MOV R243, R229 ;  /* 0x000000e500f37202 */ /* 0x000fce0000000f00 */
[----:B------:R-:W-:Y:S05]  /*10e30*/  WARPSYNC.COLLECTIVE R79, `(.L_x_10830) ;  /* 0x000000004f087348 */ /* 0x000fea0003c00000 */
[----:B------:R0:W1:Y:S02]  /*10e40*/  SHFL.IDX P3, R229, R78, R77, R76 ;  /* 0x0000004d4ee57389 */ /* 0x000064000006004c */
[----:B01----:R-:W-:Y:S01]  /*10e50*/  ENDCOLLECTIVE ;  /* 0x000000000000791b */ /* 0x003fe20003800000 */
.L_x_10830:
[----:B------:R-:W-:Y:S02]  /*10e60*/  MOV R78, R73 ;  /* 0x00000049004e7202 */ /* 0x000fe40000000f00 */
[----:B------:R-:W-:-:S07]  /*10e70*/  MOV R252, R229 ;  /* 0x000000e500fc7202 */ /* 0x000fce0000000f00 */
[----:B------:R-:W-:Y:S05]  /*10e80*/  WARPSYNC.COLLECTIVE R79, `(.L_x_10831) ;  /* 0x000000004f087348 */ /* 0x000fea0003c00000 */
[----:B------:R0:W1:Y:S02]  /*10e90*/  SHFL.IDX P3, R229, R78, R77, R76 ;  /* 0x0000004d4ee57389 */ /* 0x000064000006004c */
[----:B01----:R-:W-:Y:S01]  /*10ea0*/  ENDCOLLECTIVE ;  /* 0x000000000000791b */ /* 0x003fe20003800000 */
.L_x_10831:
[----:B------:R-:W-:Y:S01]  /*10eb0*/  MOV R78, R74 ;  /* 0x0000004a004e7202 */ /* 0x000fe20000000f00 */
[-C--:B------:R-:W-:Y:S01]  /*10ec0*/  FMUL.FTZ R74, R73, R247.reuse ;  /* 0x000000f7494a7220 */ /* 0x080fe20000410000 */
[----:B------:R-:W-:Y:S01]  /*10ed0*/  FMUL.FTZ R247, R72, R247 ;  /* 0x000000f748f77220 */ /* 0x000fe20000410000 */
[----:B------:R-:W-:-:S07]  /*10ee0*/  MOV R245, R229 ;  /* 0x000000e500f57202 */ /* 0x000fce0000000f00 */
[----:B------:R-:W-:Y:S05]  /*10ef0*/  WARPSYNC.COLLECTIVE R79, `(.L_x_10832) ;  /* 0x000000004f087348 */ /* 0x000fea0003c00000 */
[----:B------:R0:W1:Y:S02]  /*10f00*/  SHFL.IDX P3, R229, R78, R77, R76 ;  /* 0x0000004d4ee57389 */ /* 0x000064000006004c */
[----:B01----:R-:W-:Y:S01]  /*10f10*/  ENDCOLLECTIVE ;  /* 0x000000000000791b */ /* 0x003fe20003800000 */
.L_x_10832:
[----:B------:R-:W-:Y:S02]  /*10f20*/  MOV R78, R75 ;  /* 0x0000004b004e7202 */ /* 0x000fe40000000f00 */
[----:B------:R-:W-:-:S07]  /*10f30*/  MOV R244, R229 ;  /* 0x000000e500f47202 */ /* 0x000fce0000000f00 */
[----:B------:R-:W-:Y:S05]  /*10f40*/  WARPSYNC.COLLECTIVE R79, `(.L_x_10833) ;  /* 0x000000004f087348 */ /* 0x000fea0003c00000 */
[----:B------:R0:W1:Y:S02]  /*10f50*/  SHFL.IDX P3, R229, R78, R77, R76 ;  /* 0x0000004d4ee57389 */ /* 0x000064000006004c */
[----:B01----:R-:W-:Y:S01]  /*10f60*/  ENDCOLLECTIVE ;  /* 0x000000000000791b */ /* 0x003fe20003800000 */
.L_x_10833:
[----:B------:R-:W-:Y:S01]  /*10f70*/  MOV R79, R229 ;  /* 0x000000e5004f7202 */ /* 0x000fe20000000f00 */
[----:B------:R-:W-:Y:S06]  /*10f80*/  BRA `(.L_x_10834) ;  /* 0xffffff8400c07947 */ /* 0x000fec000383ffff */
.L_x_10835:
        /* <DEDUP_REMOVED lines=15> */
.L_x_18955:


//--------------------- .text._Z25selective_scan_bwd_kernelI32Selective_Scan_bwd_kernel_traitsILi64ELi16ELb1ELb1ELb0ELb0ELb0EN3c108BFloat16ENS1_7complexIfEEEEv12SSMParamsBwd --------------------------
	.section	.text._Z25selective_scan_bwd_kernelI32Selective_Scan_bwd_kernel_traitsILi64ELi16ELb1ELb1ELb0ELb0ELb0EN3c108BFloat16ENS1_7complexIfEEEEv12SSMParamsBwd,"ax",@progbits
	.align	128
        .global         _Z25selective_scan_bwd_kernelI32Selective_Scan_bwd_kernel_traitsILi64ELi16ELb1ELb1ELb0ELb0ELb0EN3c108BFloat16ENS1_7complexIfEEEEv12SSMParamsBwd
        .type           _Z25selective_scan_bwd_kernelI32Selective_Scan_bwd_kernel_traitsILi64ELi16ELb1ELb1ELb0ELb0ELb0EN3c108BFloat16ENS1_7complexIfEEEEv12SSMParamsBwd,@function
        .size           _Z25selective_scan_bwd_kernelI32Selective_Scan_bwd_kernel_traitsILi64ELi16ELb1ELb1ELb0ELb0ELb0EN3c108BFloat16ENS1_7complexIfEEEEv12SSMParamsBwd,(.L_x_18956 - _Z25selective_scan_bwd_kernelI32Selective_Scan_bwd_kernel_traitsILi64ELi16ELb1ELb1ELb0ELb0ELb0EN3c108BFloat16ENS1_7complexIfEEEEv12SSMParamsBwd)
        .other          _Z25selective_scan_bwd_kernelI32Selective_Scan_bwd_kernel_traitsILi64ELi16ELb1ELb1ELb0ELb0ELb0EN3c108BFloat16ENS1_7complexIfEEEEv12SSMParamsBwd,@"STO_CUDA_ENTRY STV_DEFAULT"
_Z25selective_scan_bwd_kernelI32Selective_Scan_bwd_kernel_traitsILi64ELi16ELb1ELb1ELb0ELb0ELb0EN3c108BFloat16ENS1_7complexIfEEEEv12SSMParamsBwd:
.text._Z25selective_scan_bwd_kernelI32Selective_Scan_bwd_kernel_traitsILi64ELi16ELb1ELb1ELb0ELb0ELb0EN3c108BFloat16ENS1_7complexIfEEEEv12SSMParamsBwd:
        /* <DEDUP_REMOVED lines=14> */
[----:B------:R-:W-:Y:S01]  /*00e0*/  UMOV UR22, URZ ;  /* 0x0000003f00167c82 */ /* 0x000fe20008000000 */
        /* <DEDUP_REMOVED lines=18> */
[----:B-1----:R-:W-:Y:S01]  /*0210*/  USHF.R.S32.HI UR4, URZ, 0x1f, UR11 ;  /* 0x0000001f3f047899 */ /* 0x002fe2000801140b */
[----:B------:R-:W-:Y:S01]  /*0220*/  HFMA2.MMA R114, -RZ, RZ, 0, 0 ;  /* 0x00000000ff727435 */ /* 0x000fe200000001ff */
[----:B------:R-:W-:Y:S01]  /*0230*/  ULDC.64 UR6, c[0x0][0x280] ;  /* 0x0000a00000067ab9 */ /* 0x000fe20000000a00 */
[----:B------:R-:W-:Y:S01]  /*0240*/  R2UR UR33, R0 ;  /* 0x00000000002172ca */ /* 0x000fe200000e0000 */
[----:B------:R-:W-:Y:S01]  /*0250*/  UISETP.NE.AND.EX UP0, UPT, UR5, URZ, UPT, UP0 ;  /* 0x0000003f0500728c */ /* 0x000fe2000bf05300 */
[----:B------:R-:W-:Y:S01]  /*0260*/  MOV R112, RZ ;  /* 0x000000ff00707202 */ /* 0x000fe20000000f00 */
[----:B------:R-:W-:-:S02]  /*0270*/  UIMAD UR5, UR4, UR6, URZ ;  /* 0x00000006040572a4 */ /* 0x000fc4000f8e023f */
[----:B------:R-:W-:Y:S02]  /*0280*/  UISETP.NE.U32.AND UP1, UPT, UR24, URZ, UPT ;  /* 0x0000003f1800728c */ /* 0x000fe4000bf25070 */
[----:B------:R-:W-:Y:S02]  /*0290*/  UIMAD UR31, UR11, UR7, UR5 ;  /* 0x000000070b1f72a4 */ /* 0x000fe4000f8e0205 */
[----:B------:R-:W-:Y:S02]  /*02a0*/  UISETP.NE.AND.EX UP1, UPT, UR25, URZ, UPT, UP1 ;  /* 0x0000003f1900728c */ /* 0x000fe4000bf25310 */
[----:B------:R-:W-:Y:S02]  /*02b0*/  UISETP.NE.U32.AND UP2, UPT, UR36, URZ, UPT ;  /* 0x0000003f2400728c */ /* 0x000fe4000bf45070 */
[----:B------:R-:W1:Y:S01]  /*02c0*/  I2F.RP R0, UR33 ;  /* 0x0000002100007d06 */ /* 0x000e620008209400 */
        /* <DEDUP_REMOVED lines=8> */
[----:B-1----:R-:W0:Y:S01]  /*0350*/  MUFU.RCP R0, R0 ;  /* 0x0000000000007308 */ /* 0x002e220000001000 */
        /* <DEDUP_REMOVED lines=9> */
[----:B0-----:R-:W-:Y:S01]  /*03f0*/  IADD3 R2, R0, 0xffffffe, RZ ;  /* 0x0ffffffe00027810 */ /* 0x001fe20007ffe0ff */
[----:B------:R-:W-:Y:S01]  /*0400*/  ULDC.64 UR20, c[0x0][0x288] ;  /* 0x0000a20000147ab9 */ /* 0x000fe20000000a00 */
[----:B------:R-:W-:Y:S01]  /*0410*/  IABS R0, UR10 ;  /* 0x0000000a00007c13 */ /* 0x000fe20008000000 */
[----:B------:R-:W-:-:S02]  /*0420*/  UIMAD UR32, UR12, UR20, URZ ;  /* 0x000000140c2072a4 */ /* 0x000fc4000f8e023f */
[----:B------:R-:W-:Y:S01]  /*0430*/  @UP1 ULEA UR24, UP2, UR10, UR36, 0x2 ;  /* 0x000000240a181291 */ /* 0x000fe2000f84103f */
[----:B------:R-:W0:Y:S01]  /*0440*/  F2I.FTZ.U32.TRUNC.NTZ R2, R2 ;  /* 0x0000000200027305 */ /* 0x000e22000021f000 */
        /* <DEDUP_REMOVED lines=8> */
[----:B0-----:R-:W-:Y:S02]  /*04d0*/  R2UR UR5, R2 ;  /* 0x00000000020572ca */ /* 0x001fe400000e0000 */
        /* <DEDUP_REMOVED lines=87> */
.L_x_10934:
        /* <DEDUP_REMOVED lines=34> */
[----:B----4-:R-:W4:Y:S04]  /*0c70*/  LDG.E.128 R36, desc[UR18][R2.64] ;  /* 0x0000001202247981 */ /* 0x010f28000c1e1d00 */
[----:B------:R5:W4:Y:S01]  /*0c80*/  LDG.E.128 R40, desc[UR18][R2.64+0x200] ;  /* 0x0002001202287981 */ /* 0x000b22000c1e1d00 */
[----:B0-----:R-:W-:-:S02]  /*0c90*/  SHF.L.U32 R26, R8, 0x10, RZ ;  /* 0x00000010081a7819 */ /* 0x001fc400000006ff */
[----:B------:R-:W-:Y:S02]  /*0ca0*/  PRMT R106, R8, 0x7632, R106 ;  /* 0x00007632086a7816 */ /* 0x000fe4000000006a */
[----:B------:R-:W-:Y:S02]  /*0cb0*/  PRMT R105, R9, 0x7632, R105 ;  /* 0x0000763209697816 */ /* 0x000fe40000000069 */
[----:B------:R-:W-:Y:S02]  /*0cc0*/  PRMT R104, R10, 0x7632, R104 ;  /* 0x000076320a687816 */ /* 0x000fe40000000068 */
[----:B------:R-:W-:Y:S02]  /*0cd0*/  PRMT R103, R11, 0x7632, R103 ;  /* 0x000076320b677816 */ /* 0x000fe40000000067 */
[----:B-----5:R-:W-:Y:S02]  /*0ce0*/  SHF.L.U32 R2, R9, 0x10, RZ ;  /* 0x0000001009027819 */ /* 0x020fe400000006ff */
[----:B------:R-:W-:-:S02]  /*0cf0*/  SHF.L.U32 R3, R105, 0x10, RZ ;  /* 0x0000001069037819 */ /* 0x000fc400000006ff */
[----:B-1----:R-:W-:Y:S02]  /*0d00*/  PRMT R102, R4, 0x7632, R102 ;  /* 0x0000763204667816 */ /* 0x002fe40000000066 */
[----:B------:R-:W-:Y:S02]  /*0d10*/  PRMT R101, R5, 0x7632, R101 ;  /* 0x0000763205657816 */ /* 0x000fe40000000065 */
[----:B------:R-:W-:Y:S02]  /*0d20*/  PRMT R100, R6, 0x7632, R100 ;  /* 0x0000763206647816 */ /* 0x000fe40000000064 */
[----:B------:R-:W-:Y:S02]  /*0d30*/  ISETP.LT.AND P0, PT, RZ, UR7, PT ;  /* 0x00000007ff007c0c */ /* 0x000fe4000bf01270 */
[----:B--2---:R-:W-:Y:S02]  /*0d40*/  SHF.L.U32 R97, R17, 0x10, RZ ;  /* 0x0000001011617819 */ /* 0x004fe400000006ff */
[----:B---3--:R-:W-:-:S02]  /*0d50*/  SHF.L.U32 R94, R12, 0x10, RZ ;  /* 0x000000100c5e7819 */ /* 0x008fc400000006ff */
[----:B------:R-:W-:Y:S01]  /*0d60*/  SHF.L.U32 R93, R13, 0x10, RZ ;  /* 0x000000100d5d7819 */ /* 0x000fe200000006ff */
[----:B------:R-:W-:Y:S01]  /*0d70*/  FADD.FTZ R97, R97, UR5 ;  /* 0x0000000561617e21 */ /* 0x000fe20008010000 */
[----:B------:R-:W-:Y:S01]  /*0d80*/  SHF.L.U32 R98, R16, 0x10, RZ ;  /* 0x0000001010627819 */ /* 0x000fe200000006ff */
[----:B------:R-:W-:Y:S01]  /*0d90*/  FADD.FTZ R94, R94, UR5 ;  /* 0x000000055e5e7e21 */ /* 0x000fe20008010000 */
[----:B------:R-:W-:Y:S01]  /*0da0*/  SHF.L.U32 R92, R14, 0x10, RZ ;  /* 0x000000100e5c7819 */ /* 0x000fe200000006ff */
[----:B------:R-:W-:Y:S01]  /*0db0*/  FADD.FTZ R93, R93, UR5 ;  /* 0x000000055d5d7e21 */ /* 0x000fe20008010000 */
[----:B------:R-:W-:Y:S01]  /*0dc0*/  PRMT R99, R7, 0x7632, R99 ;  /* 0x0000763207637816 */ /* 0x000fe20000000063 */
[----:B------:R-:W-:Y:S01]  /*0dd0*/  FADD.FTZ R98, R98, UR5 ;  /* 0x0000000562627e21 */ /* 0x000fe20008010000 */
[----:B------:R-:W-:Y:S01]  /*0de0*/  SHF.L.U32 R96, R18, 0x10, RZ ;  /* 0x0000001012607819 */ /* 0x000fe200000006ff */
[----:B------:R-:W-:Y:S01]  /*0df0*/  FADD.FTZ R92, R92, UR5 ;  /* 0x000000055c5c7e21 */ /* 0x000fe20008010000 */
[----:B------:R-:W-:-:S02]  /*0e00*/  SHF.L.U32 R95, R19, 0x10, RZ ;  /* 0x00000010135f7819 */ /* 0x000fc400000006ff */
[----:B------:R-:W-:Y:S01]  /*0e10*/  SHF.L.U32 R91, R15, 0x10, RZ ;  /* 0x000000100f5b7819 */ /* 0x000fe200000006ff */
[----:B------:R-:W-:Y:S02]  /*0e20*/  FADD.FTZ R96, R96, UR5 ;  /* 0x0000000560607e21 */ /* 0x000fe40008010000 */
[----:B------:R-:W-:Y:S02]  /*0e30*/  FADD.FTZ R95, R95, UR5 ;  /* 0x000000055f5f7e21 */ /* 0x000fe40008010000 */
[----:B------:R-:W-:Y:S01]  /*0e40*/  FADD.FTZ R91, R91, UR5 ;  /* 0x000000055b5b7e21 */ /* 0x000fe20008010000 */
[----:B----4-:R-:W-:Y:S04]  /*0e50*/  STS.128 [R24], R36 ;  /* 0x0000002418007388 */ /* 0x010fe80000000c00 */
[----:B------:R0:W-:Y:S01]  /*0e60*/  STS.128 [R24+0x200], R40 ;  /* 0x0002002818007388 */ /* 0x0001e20000000c00 */
[----:B------:R-:W-:-:S03]  /*0e70*/  NOP ;  /* 0x0000000000007918 */ /* 0x000fc60000000000 */
[----:B------:R-:W1:Y:S04]  /*0e80*/  LDS.128 R28, [R0] ;  /* 0x00000000001c7984 */ /* 0x000e680000000c00 */
[----:B------:R2:W3:Y:S01]  /*0e90*/  LDS.128 R20, [R0+0x10] ;  /* 0x0000100000147984 */ /* 0x0004e20000000c00 */
[----:B0-----:R-:W-:Y:S02]  /*0ea0*/  SHF.L.U32 R24, R10, 0x10, RZ ;  /* 0x000000100a187819 */ /* 0x001fe400000006ff */
[C---:B-1----:R-:W-:Y:S02]  /*0eb0*/  PRMT R25, R28.reuse, 0x7632, R25 ;  /* 0x000076321c197816 */ /* 0x042fe40000000019 */
[----:B------:R-:W-:Y:S02]  /*0ec0*/  SHF.L.U32 R27, R28, 0x10, RZ ;  /* 0x000000101c1b7819 */ /* 0x000fe400000006ff */
[----:B------:R-:W-:-:S02]  /*0ed0*/  SHF.L.U32 R28, R106, 0x10, RZ ;  /* 0x000000106a1c7819 */ /* 0x000fc400000006ff */
[----:B------:R-:W-:Y:S01]  /*0ee0*/  SHF.L.U32 R25, R25, 0x10, RZ ;  /* 0x0000001019197819 */ /* 0x000fe200000006ff */
[----:B------:R-:W-:Y:S01]  /*0ef0*/  FFMA.FTZ R26, R27, R26, R114 ;  /* 0x0000001a1b1a7223 */ /* 0x000fe20000010072 */
[----:B------:R-:W-:Y:S01]  /*0f00*/  SHF.L.U32 R49, R29, 0x10, RZ ;  /* 0x000000101d317819 */ /* 0x000fe200000006ff */
[----:B------:R-:W-:Y:S01]  /*0f10*/  FMUL.FTZ R81, R27, UR4 ;  /* 0x000000041b517c20 */ /* 0x000fe20008410000 */
[----:B------:R-:W-:Y:S01]  /*0f20*/  PRMT R29, R29, 0x7632, R29 ;  /* 0x000076321d1d7816 */ /* 0x000fe2000000001d */
[----:B------:R-:W-:Y:S01]  /*0f30*/  FFMA.FTZ R26, R25, R28, R26 ;  /* 0x0000001c191a7223 */ /* 0x000fe2000001001a */
[C---:B--2---:R-:W-:Y:S01]  /*0f40*/  PRMT R0, R30.reuse, 0x7632, R0 ;  /* 0x000076321e007816 */ /* 0x044fe20000000000 */
        /* <DEDUP_REMOVED lines=40> */
[----:B------:R-:W-:Y:S01]  /*11d0*/  FFMA.FTZ R3, R40, R26, R3 ;  /* 0x0000001a28037223 */ /* 0x000fe20000010003 */
[----:B------:R-:W-:Y:S01]  /*11e0*/  SHF.L.U32 R22, R22, 0x10, RZ ;  /* 0x0000001016167819 */ /* 0x000fe200000006ff */
[----:B------:R-:W-:Y:S01]  /*11f0*/  FMUL.FTZ R69, R40, UR4 ;  /* 0x0000000428457c20 */ /* 0x000fe20008410000 */
[----:B------:R-:W-:-:S02]  /*1200*/  SHF.L.U32 R24, R100, 0x10, RZ ;  /* 0x0000001064187819 */ /* 0x000fc400000006ff */
[----:B------:R-:W-:Y:S01]  /*1210*/  SHF.L.U32 R38, R0, 0x10, RZ ;  /* 0x0000001000267819 */ /* 0x000fe200000006ff */
[C---:B------:R-:W-:Y:S01]  /*1220*/  FFMA.FTZ R3, R22.reuse, R2, R3 ;  /* 0x0000000216037223 */ /* 0x040fe20000010003 */
[----:B------:R-:W-:Y:S01]  /*1230*/  PRMT R2, R17, 0x7632, R2 ;  /* 0x0000763211027816 */ /* 0x000fe20000000002 */
[----:B------:R-:W-:Y:S01]  /*1240*/  FMUL.FTZ R75, R22, UR4 ;  /* 0x00000004164b7c20 */ /* 0x000fe20008410000 */
[----:B------:R-:W-:Y:S01]  /*1250*/  PRMT R17, R12, 0x7632, R17 ;  /* 0x000076320c117816 */ /* 0x000fe20000000011 */
[C---:B------:R-:W-:Y:S01]  /*1260*/  FFMA.FTZ R24, R38.reuse, R24, R3 ;  /* 0x0000001826187223 */ /* 0x040fe20000010003 */
[----:B------:R-:W-:Y:S01]  /*1270*/  PRMT R12, R13, 0x7632, R12 ;  /* 0x000076320d0c7816 */ /* 0x000fe2000000000c */
[----:B------:R-:W-:Y:S01]  /*1280*/  FMUL.FTZ R68, R38, UR4 ;  /* 0x0000000426447c20 */ /* 0x000fe20008410000 */
[----:B------:R-:W-:Y:S02]  /*1290*/  PRMT R0, R16, 0x7632, R0 ;  /* 0x0000763210007816 */ /* 0x000fe40000000000 */
[----:B------:R-:W-:-:S02]  /*12a0*/  SHF.L.U32 R37, R23, 0x10, RZ ;  /* 0x0000001017257819 */ /* 0x000fc400000006ff */
[----:B------:R-:W-:Y:S02]  /*12b0*/  PRMT R13, R14, 0x7632, R13 ;  /* 0x000076320e0d7816 */ /* 0x000fe4000000000d */
[----:B------:R-:W-:Y:S01]  /*12c0*/  SHF.L.U32 R26, R7, 0x10, RZ ;  /* 0x00000010071a7819 */ /* 0x000fe200000006ff */
[----:B------:R-:W-:Y:S01]  /*12d0*/  FMUL.FTZ R76, R37, UR4 ;  /* 0x00000004254c7c20 */ /* 0x000fe20008410000 */
[----:B------:R-:W-:Y:S02]  /*12e0*/  PRMT R3, R18, 0x7632, R3 ;  /* 0x0000763212037816 */ /* 0x000fe40000000003 */
[----:B------:R-:W-:Y:S01]  /*12f0*/  PRMT R16, R19, 0x7632, R16 ;  /* 0x0000763213107816 */ /* 0x000fe20000000010 */
[----:B------:R-:W-:Y:S01]  /*1300*/  FFMA.FTZ R24, R37, R26, R24 ;  /* 0x0000001a25187223 */ /* 0x000fe20000010018 */
[----:B------:R-:W-:Y:S02]  /*1310*/  PRMT R23, R23, 0x7632, R23 ;  /* 0x0000763217177816 */ /* 0x000fe40000000017 */
[----:B------:R-:W-:-:S02]  /*1320*/  PRMT R14, R15, 0x7632, R14 ;  /* 0x000076320f0e7816 */ /* 0x000fc4000000000e */
        /* <DEDUP_REMOVED lines=32> */
.L_x_10837:
        /* <DEDUP_REMOVED lines=41> */
.L_x_10933:
        /* <DEDUP_REMOVED lines=39> */
[----:B------:R-:W-:Y:S01]  /*1a30*/  ULOP3.LUT UR47, UR47, 0xfffffe, URZ, 0xc0, !UPT ;  /* 0x00fffffe2f2f7892 */ /* 0x000fe2000f8ec03f */
[----:B------:R-:W-:-:S03]  /*1a40*/  MOV R155, 0x10 ;  /* 0x00000010009b7802 */ /* 0x000fc60000000f00 */
[----:B------:R-:W-:-:S04]  /*1a50*/  UIADD3 UR47, UR46, -UR47, URZ ;  /* 0x8000002f2e2f7290 */ /* 0x000fc8000fffe03f */
[----:B------:R-:W-:-:S04]  /*1a60*/  ULEA UR47, UR47, UR7, 0x8 ;  /* 0x000000072f2f7291 */ /* 0x000fc8000f8e403f */
[----:B-1----:R-:W1:Y:S02]  /*1a70*/  @!P2 LDC R122, c[0x0][0x21c] ;  /* 0x00008700ff7aab82 */ /* 0x002e640000000800 */
        /* <DEDUP_REMOVED lines=10> */
[----:B------:R-:W-:Y:S01]  /*1b20*/  ULEA.HI.X UR56, UR56, UR43, UR46, 0x3, UP0 ;  /* 0x0000002b38387291 */ /* 0x000fe200080f1c2e */
[----:B--2---:R-:W-:Y:S02]  /*1b30*/  R2UR UR58, R3 ;  /* 0x00000000033a72ca */ /* 0x004fe400000e0000 */
[----:B------:R-:W-:-:S11]  /*1b40*/  R2UR UR59, R2 ;  /* 0x00000000023b72ca */ /* 0x000fd600000e0000 */
[----:B------:R-:W-:Y:S01]  /*1b50*/  FMUL.FTZ R3, R98, UR58 ;  /* 0x0000003a62037c20 */ /* 0x000fe20008410000 */
[----:B------:R-:W-:Y:S01]  /*1b60*/  FMUL.FTZ R2, R83, UR58 ;  /* 0x0000003a53027c20 */ /* 0x000fe20008410000 */
[----:B------:R-:W-:Y:S02]  /*1b70*/  MOV R115, UR59 ;  /* 0x0000003b00737c02 */ /* 0x000fe40008000f00 */
[----:B------:R-:W-:Y:S01]  /*1b80*/  FMUL.RZ R32, R3, 0.15915493667125701904 ;  /* 0x3e22f98303207820 */ /* 0x000fe2000040c000 */
[----:B------:R-:W-:Y:S02]  /*1b90*/  FMUL.FTZ R3, R89, UR58 ;  /* 0x0000003a59037c20 */ /* 0x000fe40008410000 */
[----:B------:R-:W-:Y:S01]  /*1ba0*/  FMUL.FTZ R115, R115, 1.4426950216293334961 ;  /* 0x3fb8aa3b73737820 */ /* 0x000fe20000410000 */
[----:B------:R-:W-:Y:S01]  /*1bb0*/  MUFU.SIN R33, R32 ;  /* 0x0000002000217308 */ /* 0x000fe20000000400 */
[----:B------:R-:W-:Y:S01]  /*1bc0*/  FMUL.RZ R35, R3, 0.15915493667125701904 ;  /* 0x3e22f98303237820 */ /* 0x000fe2000040c000 */
[----:B------:R-:W-:Y:S01]  /*1bd0*/  FMUL.FTZ R3, R97, UR58 ;  /* 0x0000003a61037c20 */ /* 0x000fe20008410000 */
[----:B------:R-:W-:-:S03]  /*1be0*/  FMUL.FTZ R120, R93, R115 ;  /* 0x000000735d787220 */ /* 0x000fc60000410000 */
        /* <DEDUP_REMOVED lines=37> */
[-C--:B------:R-:W-:Y:S01]  /*1e40*/  FMUL.FTZ R3, R98, R115.reuse ;  /* 0x0000007362037220 */ /* 0x080fe20000410000 */
[----:B------:R0:W-:Y:S08]  /*1e50*/  MUFU.COS R134, R28 ;  /* 0x0000001c00867308 */ /* 0x0001f00000000000 */
[----:B------:R-:W-:Y:S01]  /*1e60*/  MUFU.SIN R135, R35 ;  /* 0x0000002300877308 */ /* 0x000fe20000000400 */
[----:B0-----:R-:W-:-:S07]  /*1e70*/  FMUL.FTZ R28, R89, R115 ;  /* 0x00000073591c7220 */ /* 0x001fce0000410000 */
[----:B------:R0:W-:Y:S08]  /*1e80*/  MUFU.COS R136, R35 ;  /* 0x0000002300887308 */ /* 0x0001f00000000000 */
[----:B------:R-:W-:Y:S01]  /*1e90*/  MUFU.SIN R137, R32 ;  /* 0x0000002000897308 */ /* 0x000fe20000000400 */
[----:B0-----:R-:W-:Y:S01]  /*1ea0*/  FMUL.RZ R35, R2, 0.15915493667125701904 ;  /* 0x3e22f98302237820 */ /* 0x001fe2000040c000 */
[----:B------:R-:W-:-:S04]  /*1eb0*/  FMUL.FTZ R2, R91, UR58 ;  /* 0x0000003a5b027c20 */ /* 0x000fc80008410000 */
[----:B------:R-:W-:Y:S01]  /*1ec0*/  FMUL.RZ R153, R2, 0.15915493667125701904 ;  /* 0x3e22f98302997820 */ /* 0x000fe2000040c000 */
[----:B------:R-:W-:Y:S01]  /*1ed0*/  SHF.L.U32 R2, R113, 0x2, RZ ;  /* 0x0000000271027819 */ /* 0x000fe200000006ff */
[----:B------:R-:W-:Y:S03]  /*1ee0*/  MUFU.COS R138, R32 ;  /* 0x00000020008a7308 */ /* 0x000fe60000000000 */
[----:B------:R-:W-:-:S04]  /*1ef0*/  LOP3.LUT R2, R2, 0xffffff80, RZ, 0xc0, !PT ;  /* 0xffffff8002027812 */ /* 0x000fc800078ec0ff */
[----:B------:R-:W-:Y:S01]  /*1f00*/  IADD3 R2, R2, R111, RZ ;  /* 0x0000006f02027210 */ /* 0x000fe20007ffe0ff */
[----:B------:R0:W2:Y:S08]  /*1f10*/  MUFU.EX2 R32, R3 ;  /* 0x0000000300207308 */ /* 0x0000b00000000800 */
[----:B------:R1:W1:Y:S01]  /*1f20*/  MUFU.EX2 R151, R28 ;  /* 0x0000001c00977308 */ /* 0x0002620000000800 */
[----:B0-----:R-:W-:-:S05]  /*1f30*/  LEA R3, R2, R110, 0x4 ;  /* 0x0000006e02037211 */ /* 0x001fca00078e20ff */
[----:B---3--:R0:W-:Y:S02]  /*1f40*/  STS.128 [R3], R12 ;  /* 0x0000000c03007388 */ /* 0x0081e40000000c00 */
[----:B------:R-:W-:Y:S01]  /*1f50*/  MUFU.SIN R131, R29 ;  /* 0x0000001d00837308 */ /* 0x000fe20000000400 */
[C---:B--2---:R-:W-:Y:S01]  /*1f60*/  FMUL.FTZ R33, R32.reuse, R33 ;  /* 0x0000002120217220 */ /* 0x044fe20000410000 */
[----:B------:R-:W-:Y:S01]  /*1f70*/  FMUL.FTZ R32, R32, R31 ;  /* 0x0000001f20207220 */ /* 0x000fe20000410000 */
[----:B----4-:R-:W-:Y:S01]  /*1f80*/  STS.128 [R3+0x200], R16 ;  /* 0x0002001003007388 */ /* 0x010fe20000000c00 */
[----:B-1----:R-:W-:-:S03]  /*1f90*/  IADD3 R28, R113, 0x200, RZ ;  /* 0x00000200711c7810 */ /* 0x002fc60007ffe0ff */
[----:B------:R-:W-:Y:S01]  /*1fa0*/  STS.128 [R3+0x400], R20 ;  /* 0x0004001403007388 */ /* 0x000fe20000000c00 */
[----:B------:R1:W-:Y:S01]  /*1fb0*/  MUFU.COS R132, R29 ;  /* 0x0000001d00847308 */ /* 0x0003e20000000000 */
[C---:B------:R-:W-:Y:S01]  /*1fc0*/  FMUL.FTZ R152, R151.reuse, R152 ;  /* 0x0000009897987220 */ /* 0x040fe20000410000 */
[----:B------:R-:W-:Y:S01]  /*1fd0*/  FMUL.FTZ R151, R151, R30 ;  /* 0x0000001e97977220 */ /* 0x000fe20000410000 */
[----:B------:R2:W-:Y:S02]  /*1fe0*/  STS.128 [R3+0x600], R24 ;  /* 0x0006001803007388 */ /* 0x0005e40000000c00 */
[-C--:B0-----:R-:W-:Y:S01]  /*1ff0*/  FMUL.FTZ R13, R33, R152.reuse ;  /* 0x00000098210d7220 */ /* 0x081fe20000410000 */
[C---:B------:R-:W-:Y:S02]  /*2000*/  FMUL.FTZ R12, R32.reuse, R152 ;  /* 0x00000098200c7220 */ /* 0x040fe40000410000 */
[----:B------:R-:W-:Y:S01]  /*2010*/  MUFU.SIN R127, R35 ;  /* 0x00000023007f7308 */ /* 0x000fe20000000400 */
[----:B-1----:R-:W-:Y:S01]  /*2020*/  FMUL.FTZ R29, R97, R115 ;  /* 0x00000073611d7220 */ /* 0x002fe20000410000 */
[-C--:B------:R-:W-:Y:S01]  /*2030*/  FFMA.FTZ R13, R32, R151.reuse, -R13 ;  /* 0x00000097200d7223 */ /* 0x080fe2000001080d */
[----:B------:R-:W-:-:S05]  /*2040*/  FFMA.FTZ R12, R33, R151, R12 ;  /* 0x00000097210c7223 */ /* 0x000fca000001000c */
[----:B------:R0:W1:Y:S01]  /*2050*/  MUFU.EX2 R149, R29 ;  /* 0x0000001d00957308 */ /* 0x0000620000000800 */
[----:B--2---:R-:W-:-:S04]  /*2060*/  FMUL.FTZ R3, R84, UR58 ;  /* 0x0000003a54037c20 */ /* 0x004fc80008410000 */
[----:B------:R-:W-:-:S03]  /*2070*/  FMUL.RZ R14, R3, 0.15915493667125701904 ;  /* 0x3e22f983030e7820 */ /* 0x000fc6000040c000 */
[----:B------:R2:W-:Y:S01]  /*2080*/  MUFU.COS R128, R35 ;  /* 0x0000002300807308 */ /* 0x0005e20000000000 */
[----:B0-----:R-:W-:Y:S01]  /*2090*/  SEL R29, R121, R28, !P1 ;  /* 0x0000001c791d7207 */ /* 0x001fe20004800000 */
[-C--:B------:R-:W-:Y:S01]  /*20a0*/  FMUL.FTZ R28, R87, R115.reuse ;  /* 0x00000073571c7220 */ /* 0x080fe20000410000 */
[----:B------:R-:W-:-:S05]  /*20b0*/  FMUL.FTZ R121, R86, R115 ;  /* 0x0000007356797220 */ /* 0x000fca0000410000 */
[----:B------:R-:W-:Y:S01]  /*20c0*/  MUFU.SIN R129, R117 ;  /* 0x0000007500817308 */ /* 0x000fe20000000400 */
[----:B--2---:R-:W-:Y:S01]  /*20d0*/  FMUL.FTZ R35, R90, R115 ;  /* 0x000000735a237220 */ /* 0x004fe20000410000 */
[C---:B-1----:R-:W-:Y:S01]  /*20e0*/  FMUL.FTZ R150, R149.reuse, R150 ;  /* 0x0000009695967220 */ /* 0x042fe20000410000 */
[----:B------:R-:W-:Y:S01]  /*20f0*/  FMUL.FTZ R149, R149, R34 ;  /* 0x0000002295957220 */ /* 0x000fe20000410000 */
[----:B------:R-:W-:-:S03]  /*2100*/  MOV R34, UR47 ;  /* 0x0000002f00227c02 */ /* 0x000fc60008000f00 */
[C---:B------:R-:W-:Y:S01]  /*2110*/  FMUL.FTZ R15, R149.reuse, R13 ;  /* 0x0000000d950f7220 */ /* 0x040fe20000410000 */
[----:B------:R-:W0:Y:S01]  /*2120*/  MUFU.EX2 R35, R35 ;  /* 0x0000002300237308 */ /* 0x000e220000000800 */
[-C--:B------:R-:W-:Y:S02]  /*2130*/  FMUL.FTZ R3, R149, R12.reuse ;  /* 0x0000000c95037220 */ /* 0x080fe40000410000 */
[C---:B------:R-:W-:Y:S01]  /*2140*/  FFMA.FTZ R15, R150.reuse, R12, R15 ;  /* 0x0000000c960f7223 */ /* 0x040fe2000001000f */
[----:B------:R-:W-:Y:S01]  /*2150*/  FMUL.FTZ R12, R95, R115 ;  /* 0x000000735f0c7220 */ /* 0x000fe20000410000 */
[----:B------:R-:W-:-:S03]  /*2160*/  FFMA.FTZ R3, R150, R13, -R3 ;  /* 0x0000000d96037223 */ /* 0x000fc60000010803 */
[----:B------:R1:W-:Y:S08]  /*2170*/  MUFU.COS R130, R117 ;  /* 0x0000007500827308 */ /* 0x0003f00000000000 */
[----:B------:R-:W2:Y:S01]  /*2180*/  MUFU.EX2 R28, R28 ;  /* 0x0000001c001c7308 */ /* 0x000ea20000000800 */
[C---:B0-----:R-:W-:Y:S01]  /*2190*/  FMUL.FTZ R147, R35.reuse, R116 ;  /* 0x0000007423937220 */ /* 0x041fe20000410000 */
[----:B-1----:R-:W-:Y:S01]  /*21a0*/  FMUL.FTZ R117, R96, R115 ;  /* 0x0000007360757220 */ /* 0x002fe20000410000 */
[----:B------:R-:W-:Y:S01]  /*21b0*/  FMUL.FTZ R148, R35, R148 ;  /* 0x0000009423947220 */ /* 0x000fe20000410000 */
[----:B------:R-:W-:Y:S01]  /*21c0*/  MOV R35, UR56 ;  /* 0x0000003800237c02 */ /* 0x000fe20008000f00 */
[----:B------:R-:W-:Y:S01]  /*21d0*/  FMUL.FTZ R13, R147, R15 ;  /* 0x0000000f930d7220 */ /* 0x000fe20000410000 */
[----:B------:R-:W-:-:S02]  /*21e0*/  NOP ;  /* 0x0000000000007918 */ /* 0x000fc40000000000 */
[----:B------:R-:W0:Y:S01]  /*21f0*/  MUFU.EX2 R117, R117 ;  /* 0x0000007500757308 */ /* 0x000e220000000800 */
[-C--:B------:R-:W-:Y:S01]  /*2200*/  FFMA.FTZ R123, R148, R3.reuse, -R13 ;  /* 0x00000003947b7223 */ /* 0x080fe2000001080d */
[----:B------:R-:W-:Y:S01]  /*2210*/  FMUL.FTZ R3, R147, R3 ;  /* 0x0000000393037220 */ /* 0x000fe20000410000 */
[----:B------:R-:W5:Y:S01]  /*2220*/  LDG.E.64 R34, desc[UR18][R34.64] ;  /* 0x0000001222227981 */ /* 0x000f62000c1e1b00 */
[----:B------:R-:W-:Y:S01]  /*2230*/  FMUL.FTZ R13, R88, R115 ;  /* 0x00000073580d7220 */ /* 0x000fe20000410000 */
[----:B--2---:R-:W-:Y:S01]  /*2240*/  FMUL.FTZ R144, R28, R119 ;  /* 0x000000771c907220 */ /* 0x004fe20000410000 */
[----:B------:R-:W-:Y:S01]  /*2250*/  FFMA.FTZ R126, R148, R15, R3 ;  /* 0x0000000f947e7223 */ /* 0x000fe20000010003 */
[----:B------:R-:W-:Y:S01]  /*2260*/  MOV R15, UR13 ;  /* 0x0000000d000f7c02 */ /* 0x000fe20008000f00 */
[----:B------:R-:W-:Y:S01]  /*2270*/  IMAD R3, R111, 0x3, R2 ;  /* 0x000000036f037824 */ /* 0x000fe200078e0202 */
[-C--:B------:R-:W-:Y:S01]  /*2280*/  LEA R2, R29, R110.reuse, 0x3 ;  /* 0x0000006e1d027211 */ /* 0x080fe200078e18ff */
[----:B------:R-:W-:Y:S01]  /*2290*/  FMUL.FTZ R143, R28, R143 ;  /* 0x0000008f1c8f7220 */ /* 0x000fe20000410000 */
[----:B------:R-:W-:Y:S01]  /*22a0*/  @!P2 IADD3 R15, R15, -0x2, RZ ;  /* 0xfffffffe0f0fa810 */ /* 0x000fe20007ffe0ff */
[----:B------:R1:W2:Y:S01]  /*22b0*/  MUFU.EX2 R116, R12 ;  /* 0x0000000c00747308 */ /* 0x0002a20000000800 */
[----:B------:R-:W-:-:S03]  /*22c0*/  LEA R3, R3, R110, 0x4 ;  /* 0x0000006e03037211 */ /* 0x000fc600078e20ff */
[----:B------:R-:W-:Y:S02]  /*22d0*/  @!P2 IMAD R122, R15, R122, UR7 ;  /* 0x000000070f7aae24 */ /* 0x000fe4000f8e027a */
[C---:B0-----:R-:W-:Y:S01]  /*22e0*/  FMUL.FTZ R145, R117.reuse, R118 ;  /* 0x0000007675917220 */ /* 0x041fe20000410000 */
[----:B------:R-:W0:Y:S01]  /*22f0*/  LDS.128 R16, [R3] ;  /* 0x0000000003107984 */ /* 0x000e220000000c00 */
[----:B------:R-:W-:Y:S01]  /*2300*/  FMUL.FTZ R146, R117, R146 ;  /* 0x0000009275927220 */ /* 0x000fe20000410000 */
[----:B------:R-:W-:Y:S01]  /*2310*/  MUFU.SIN R154, R14 ;  /* 0x0000000e009a7308 */ /* 0x000fe20000000400 */
[----:B-1----:R-:W-:Y:S01]  /*2320*/  FMUL.FTZ R12, R94, R115 ;  /* 0x000000735e0c7220 */ /* 0x002fe20000410000 */
[----:B------:R-:W1:Y:S04]  /*2330*/  LDS.128 R20, [R3+0x10] ;  /* 0x0000100003147984 */ /* 0x000e680000000c00 */
[----:B------:R-:W3:Y:S02]  /*2340*/  LDS.128 R24, [R3+0x20] ;  /* 0x0000200003187984 */ /* 0x000ee40000000c00 */
[----:B------:R4:W-:Y:S02]  /*2350*/  MUFU.COS R124, R14 ;  /* 0x0000000e007c7308 */ /* 0x0009e40000000000 */
[----:B------:R-:W3:Y:S04]  /*2360*/  LDS.128 R28, [R3+0x30] ;  /* 0x00003000031c7984 */ /* 0x000ee80000000c00 */
[----:B------:R2:W-:Y:S01]  /*2370*/  STS.64 [R2+0x39e0], R32 ;  /* 0x0039e02002007388 */ /* 0x0005e20000000a00 */
[----:B------:R-:W-:Y:S01]  /*2380*/  FMUL.FTZ R157, R145, R123 ;  /* 0x0000007b919d7220 */ /* 0x000fe20000410000 */
[----:B------:R0:W1:Y:S01]  /*2390*/  MUFU.EX2 R117, R13 ;  /* 0x0000000d00757308 */ /* 0x0000620000000800 */
[----:B----4-:R-:W-:Y:S01]  /*23a0*/  FMUL.FTZ R14, R85, R115 ;  /* 0x00000073550e7220 */ /* 0x010fe20000410000 */
[C---:B--2---:R-:W-:Y:S01]  /*23b0*/  FMUL.FTZ R141, R116.reuse, R141 ;  /* 0x0000008d748d7220 */ /* 0x044fe20000410000 */
[----:B------:R-:W-:-:S05]  /*23c0*/  FMUL.FTZ R142, R116, R142 ;  /* 0x0000008e748e7220 */ /* 0x000fca0000410000 */
[----:B------:R2:W-:Y:S01]  /*23d0*/  MUFU.EX2 R118, R12 ;  /* 0x0000000c00767308 */ /* 0x0005e20000000800 */
[----:B------:R-:W-:-:S04]  /*23e0*/  @!P2 IMAD.WIDE R2, R122, R155, UR20 ;  /* 0x000000147a02ae25 */ /* 0x000fc8000f8e029b */
[-C--:B------:R-:W-:Y:S01]  /*23f0*/  FMUL.FTZ R155, R145, R126.reuse ;  /* 0x0000007e919b7220 */ /* 0x080fe20000410000 */
[C---:B------:R-:W-:Y:S01]  /*2400*/  FFMA.FTZ R157, R146.reuse, R126, R157 ;  /* 0x0000007e929d7223 */ /* 0x040fe2000001009d */
[----:B0-----:R-:W-:Y:S02]  /*2410*/  MOV R13, RZ ;  /* 0x000000ff000d7202 */ /* 0x001fe40000000f00 */
[----:B------:R-:W-:Y:S01]  /*2420*/  FFMA.FTZ R155, R146, R123, -R155 ;  /* 0x0000007b929b7223 */ /* 0x000fe2000001089b */
[----:B------:R0:W4:Y:S01]  /*2430*/  MUFU.EX2 R119, R14 ;  /* 0x0000000e00777308 */ /* 0x0001220000000800 */
[----:B--2---:R-:W-:Y:S02]  /*2440*/  MOV R12, 0x3f800000 ;  /* 0x3f800000000c7802 */ /* 0x004fe40000000f00 */
[----:B------:R-:W-:-:S04]  /*2450*/  FMUL.FTZ R159, R143, R155 ;  /* 0x0000009b8f9f7220 */ /* 0x000fc80000410000 */
[CC--:B------:R-:W-:Y:S01]  /*2460*/  FFMA.FTZ R159, R144.reuse, R157.reuse, R159 ;  /* 0x0000009d909f7223 */ /* 0x0c0fe2000001009f */
[----:B------:R-:W-:Y:S01]  /*2470*/  FMUL.FTZ R157, R143, R157 ;  /* 0x0000009d8f9d7220 */ /* 0x000fe20000410000 */
[----:B0-----:R-:W-:Y:S01]  /*2480*/  CS2R R14, SRZ ;  /* 0x00000000000e7805 */ /* 0x001fe2000001ff00 */
[----:B------:R-:W-:Y:S02]  /*2490*/  BAR.SYNC.DEFER_BLOCKING 0x0 ;  /* 0x0000000000007b1d */ /* 0x000fe40000010000 */
[----:B------:R-:W-:-:S04]  /*24a0*/  FFMA.FTZ R157, R144, R155, -R157 ;  /* 0x0000009b909d7223 */ /* 0x000fc8000001089d */
[----:B------:R-:W-:Y:S01]  /*24b0*/  FMUL.FTZ R116, R141, R157 ;  /* 0x0000009d8d747220 */ /* 0x000fe20000410000 */
[----:B-1----:R-:W-:Y:S01]  /*24c0*/  FMUL.FTZ R139, R117, R139 ;  /* 0x0000008b758b7220 */ /* 0x002fe20000410000 */
[----:B------:R-:W-:Y:S02]  /*24d0*/  MUFU.SIN R125, R153 ;  /* 0x00000099007d7308 */ /* 0x000fe40000000400 */
[----:B------:R-:W-:Y:S01]  /*24e0*/  FFMA.FTZ R116, R142, R159, R116 ;  /* 0x0000009f8e747223 */ /* 0x000fe20000010074 */
[-C--:B------:R-:W-:Y:S01]  /*24f0*/  FMUL.FTZ R122, R92, R115.reuse ;  /* 0x000000735c7a7220 */ /* 0x080fe20000410000 */
[----:B------:R-:W-:Y:S01]  /*2500*/  FMUL.FTZ R123, R83, R115 ;  /* 0x00000073537b7220 */ /* 0x000fe20000410000 */
[----:B------:R-:W-:Y:S01]  /*2510*/  FMUL.FTZ R140, R117, R140 ;  /* 0x0000008c758c7220 */ /* 0x000fe20000410000 */
[----:B------:R-:W-:Y:S01]  /*2520*/  FMUL.FTZ R117, R139, R116 ;  /* 0x000000748b757220 */ /* 0x000fe20000410000 */
[C---:B----4-:R-:W-:Y:S01]  /*2530*/  FMUL.FTZ R136, R119.reuse, R136 ;  /* 0x0000008877887220 */ /* 0x050fe20000410000 */
[----:B------:R-:W-:Y:S01]  /*2540*/  MUFU.COS R153, R153 ;  /* 0x0000009900997308 */ /* 0x000fe20000000000 */
[----:B------:R0:W5:Y:S01]  /*2550*/  @!P2 LDG.E.128 R12, desc[UR18][R2.64] ;  /* 0x00000012020ca981 */ /* 0x000162000c1e1d00 */
[----:B------:R-:W-:-:S06]  /*2560*/  FMUL.FTZ R135, R119, R135 ;  /* 0x0000008777877220 */ /* 0x000fcc0000410000 */
[----:B------:R-:W-:Y:S01]  /*2570*/  MUFU.EX2 R120, R120 ;  /* 0x0000007800787308 */ /* 0x000fe20000000800 */
[----:B0-----:R-:W-:Y:S01]  /*2580*/  FMUL.FTZ R3, R141, R159 ;  /* 0x0000009f8d037220 */ /* 0x001fe20000410000 */
[-C--:B------:R-:W-:Y:S01]  /*2590*/  FMUL.FTZ R2, R91, R115.reuse ;  /* 0x000000735b027220 */ /* 0x080fe20000410000 */
[----:B------:R-:W-:-:S05]  /*25a0*/  FMUL.FTZ R115, R84, R115 ;  /* 0x0000007354737220 */ /* 0x000fca0000410000 */
[----:B------:R-:W-:Y:S01]  /*25b0*/  MUFU.EX2 R121, R121 ;  /* 0x0000007900797308 */ /* 0x000fe20000000800 */
[----:B------:R-:W-:Y:S01]  /*25c0*/  FFMA.FTZ R3, R142, R157, -R3 ;  /* 0x0000009d8e037223 */ /* 0x000fe20000010803 */
[----:B------:R-:W-:-:S03]  /*25d0*/  FMUL.FTZ R137, R118, R137 ;  /* 0x0000008976897220 */ /* 0x000fc60000410000 */
[-C--:B------:R-:W-:Y:S01]  /*25e0*/  FMUL.FTZ R119, R139, R3.reuse ;  /* 0x000000038b777220 */ /* 0x080fe20000410000 */
[C---:B------:R-:W-:Y:S02]  /*25f0*/  FFMA.FTZ R117, R140.reuse, R3, -R117 ;  /* 0x000000038c757223 */ /* 0x040fe40000010875 */
[----:B------:R-:W0:Y:S01]  /*2600*/  MUFU.EX2 R2, R2 ;  /* 0x0000000200027308 */ /* 0x000e220000000800 */
[----:B------:R-:W-:Y:S01]  /*2610*/  FFMA.FTZ R119, R140, R116, R119 ;  /* 0x000000748c777223 */ /* 0x000fe20000010077 */
[----:B------:R-:W-:Y:S01]  /*2620*/  FMUL.FTZ R138, R118, R138 ;  /* 0x0000008a768a7220 */ /* 0x000fe20000410000 */
[----:B------:R-:W-:-:S05]  /*2630*/  FMUL.FTZ R3, R137, R117 ;  /* 0x0000007589037220 */ /* 0x000fca0000410000 */
[----:B------:R-:W1:Y:S01]  /*2640*/  MUFU.EX2 R123, R123 ;  /* 0x0000007b007b7308 */ /* 0x000e620000000800 */
[-C--:B------:R-:W-:Y:S01]  /*2650*/  FMUL.FTZ R116, R137, R119.reuse ;  /* 0x0000007789747220 */ /* 0x080fe20000410000 */
[----:B------:R-:W-:-:S06]  /*2660*/  FFMA.FTZ R3, R138, R119, R3 ;  /* 0x000000778a037223 */ /* 0x000fcc0000010003 */
[----:B------:R-:W2:Y:S01]  /*2670*/  MUFU.EX2 R115, R115 ;  /* 0x0000007300737308 */ /* 0x000ea20000000800 */
[----:B------:R-:W-:Y:S01]  /*2680*/  FFMA.FTZ R116, R138, R117, -R116 ;  /* 0x000000758a747223 */ /* 0x000fe20000010874 */
[----:B------:R-:W-:-:S06]  /*2690*/  FMUL.FTZ R117, R135, R3 ;  /* 0x0000000387757220 */ /* 0x000fcc0000410000 */
[----:B------:R-:W4:Y:S01]  /*26a0*/  MUFU.EX2 R122, R122 ;  /* 0x0000007a007a7308 */ /* 0x000f220000000800 */
[----:B0-----:R-:W-:Y:S01]  /*26b0*/  FMUL.FTZ R126, R2, R153 ;  /* 0x00000099027e7220 */ /* 0x001fe20000410000 */
[--C-:B------:R-:W-:Y:S01]  /*26c0*/  FFMA.FTZ R153, R136, R116, -R117.reuse ;  /* 0x0000007488997223 */ /* 0x100fe20000010875 */
[----:B------:R-:W-:Y:S01]  /*26d0*/  PRMT R117, R16, 0x7632, R117 ;  /* 0x0000763210757816 */ /* 0x000fe20000000075 */
[C---:B-1----:R-:W-:Y:S01]  /*26e0*/  FMUL.FTZ R128, R123.reuse, R128 ;  /* 0x000000807b807220 */ /* 0x042fe20000410000 */
[----:B------:R-:W-:Y:S01]  /*26f0*/  FMUL.FTZ R127, R123, R127 ;  /* 0x0000007f7b7f7220 */ /* 0x000fe20000410000 */
[----:B------:R-:W-:Y:S01]  /*2700*/  FMUL.FTZ R125, R2, R125 ;  /* 0x0000007d027d7220 */ /* 0x000fe20000410000 */
[----:B------:R-:W-:Y:S01]  /*2710*/  FMUL.FTZ R2, R135, R116 ;  /* 0x0000007487027220 */ /* 0x000fe20000410000 */
[C---:B--2---:R-:W-:Y:S01]  /*2720*/  FMUL.FTZ R124, R115.reuse, R124 ;  /* 0x0000007c737c7220 */ /* 0x044fe20000410000 */
[----:B------:R-:W-:Y:S01]  /*2730*/  FMUL.FTZ R123, R115, R154 ;  /* 0x0000009a737b7220 */ /* 0x000fe20000410000 */
[----:B------:R-:W-:-:S02]  /*2740*/  SHF.L.U32 R115, R16, 0x10, RZ ;  /* 0x0000001010737819 */ /* 0x000fc400000006ff */
[----:B------:R-:W-:Y:S01]  /*2750*/  SHF.L.U32 R117, R117, 0x10, RZ ;  /* 0x0000001075757819 */ /* 0x000fe200000006ff */
[----:B------:R-:W-:Y:S01]  /*2760*/  FFMA.FTZ R154, R136, R3, R2 ;  /* 0x00000003889a7223 */ /* 0x000fe20000010002 */
[----:B------:R-:W-:Y:S01]  /*2770*/  SHF.L.U32 R2, R8, 0x10, RZ ;  /* 0x0000001008027819 */ /* 0x000fe200000006ff */
[C---:B----4-:R-:W-:Y:S01]  /*2780*/  FMUL.FTZ R130, R122.reuse, R130 ;  /* 0x000000827a827220 */ /* 0x050fe20000410000 */
[----:B------:R-:W-:Y:S01]  /*2790*/  FMUL.FTZ R129, R122, R129 ;  /* 0x000000817a817220 */ /* 0x000fe20000410000 */
[C---:B------:R-:W-:Y:S01]  /*27a0*/  PRMT R122, R17.reuse, 0x7632, R122 ;  /* 0x00007632117a7816 */ /* 0x040fe2000000007a */
[C---:B------:R-:W-:Y:S01]  /*27b0*/  FMUL.FTZ R209, R98.reuse, R115 ;  /* 0x0000007362d17220 */ /* 0x040fe20000410000 */
[----:B------:R-:W-:Y:S01]  /*27c0*/  FMUL.FTZ R208, R98, R117 ;  /* 0x0000007562d07220 */ /* 0x000fe20000410000 */
[----:B------:R-:W-:Y:S02]  /*27d0*/  SHF.L.U32 R116, R17, 0x10, RZ ;  /* 0x0000001011747819 */ /* 0x000fe400000006ff */
[----:B------:R-:W-:Y:S01]  /*27e0*/  SHF.L.U32 R122, R122, 0x10, RZ ;  /* 0x000000107a7a7819 */ /* 0x000fe200000006ff */
[C---:B------:R-:W-:Y:S01]  /*27f0*/  FMUL.FTZ R209, R2.reuse, R209 ;  /* 0x000000d102d17220 */ /* 0x040fe20000410000 */
[----:B------:R-:W-:Y:S01]  /*2800*/  FMUL.FTZ R208, R2, R208 ;  /* 0x000000d002d07220 */ /* 0x000fe20000410000 */
[----:B------:R-:W-:Y:S01]  /*2810*/  SHF.L.U32 R16, R106, 0x10, RZ ;  /* 0x000000106a107819 */ /* 0x000fe200000006ff */
[C---:B------:R-:W-:Y:S01]  /*2820*/  FMUL.FTZ R207, R89.reuse, R116 ;  /* 0x0000007459cf7220 */ /* 0x040fe20000410000 */
[----:B------:R-:W-:Y:S01]  /*2830*/  FMUL.FTZ R206, R89, R122 ;  /* 0x0000007a59ce7220 */ /* 0x000fe20000410000 */
[CC--:B------:R-:W-:Y:S01]  /*2840*/  FMUL.FTZ R3, R209.reuse, R152.reuse ;  /* 0x00000098d1037220 */ /* 0x0c0fe20000410000 */
[----:B------:R-:W-:Y:S01]  /*2850*/  FMUL.FTZ R2, R208, R152 ;  /* 0x00000098d0027220 */ /* 0x000fe20000410000 */
[C---:B------:R-:W-:Y:S01]  /*2860*/  FMUL.FTZ R134, R120.reuse, R134 ;  /* 0x0000008678867220 */ /* 0x040fe20000410000 */
[----:B------:R-:W-:Y:S01]  /*2870*/  FMUL.FTZ R133, R120, R133 ;  /* 0x0000008578857220 */ /* 0x000fe20000410000 */
[----:B------:R-:W-:Y:S01]  /*2880*/  FMUL.FTZ R206, R16, R206 ;  /* 0x000000ce10ce7220 */ /* 0x000fe20000410000 */
[----:B------:R-:W-:Y:S01]  /*2890*/  FFMA.FTZ R3, R208, R151, R3 ;  /* 0x00000097d0037223 */ /* 0x000fe20000010003 */
[----:B------:R-:W-:Y:S01]  /*28a0*/  PRMT R120, R18, 0x7632, R120 ;  /* 0x0000763212787816 */ /* 0x000fe20000000078 */
[----:B------:R-:W-:Y:S01]  /*28b0*/  FMUL.FTZ R207, R16, R207 ;  /* 0x000000cf10cf7220 */ /* 0x000fe20000410000 */
[----:B------:R-:W-:Y:S01]  /*28c0*/  FFMA.FTZ R2, R209, R151, -R2 ;  /* 0x00000097d1027223 */ /* 0x000fe20000010802 */
[----:B------:R-:W-:Y:S01]  /*28d0*/  SHF.L.U32 R118, R18, 0x10, RZ ;  /* 0x0000001012767819 */ /* 0x000fe200000006ff */
[----:B------:R-:W-:Y:S01]  /*28e0*/  FADD.FTZ R3, R206, R3 ;  /* 0x00000003ce037221 */ /* 0x000fe20000010000 */
[----:B------:R-:W-:Y:S01]  /*28f0*/  SHF.L.U32 R120, R120, 0x10, RZ ;  /* 0x0000001078787819 */ /* 0x000fe200000006ff */
[----:B------:R-:W-:Y:S01]  /*2900*/  FADD.FTZ R2, R207, R2 ;  /* 0x00000002cf027221 */ /* 0x000fe20000010000 */
[----:B------:R-:W-:Y:S01]  /*2910*/  PRMT R119, R19, 0x7632, R119 ;  /* 0x0000763213777816 */ /* 0x000fe20000000077 */
[----:B------:R-:W-:Y:S01]  /*2920*/  FMUL.FTZ R205, R97, R118 ;  /* 0x0000007661cd7220 */ /* 0x000fe20000410000 */
[----:B------:R-:W-:Y:S01]  /*2930*/  SHF.L.U32 R18, R9, 0x10, RZ ;  /* 0x0000001009127819 */ /* 0x000fe200000006ff */
[----:B------:R-:W-:Y:S01]  /*2940*/  FMUL.FTZ R17, R149, R3 ;  /* 0x0000000395117220 */ /* 0x000fe20000410000 */
[C---:B------:R-:W-:Y:S01]  /*2950*/  FMUL.FTZ R132, R121.reuse, R132 ;  /* 0x0000008479847220 */ /* 0x040fe20000410000 */
[----:B------:R-:W-:Y:S01]  /*2960*/  FMUL.FTZ R131, R121, R131 ;  /* 0x0000008379837220 */ /* 0x000fe20000410000 */
[----:B------:R-:W-:Y:S01]  /*2970*/  FMUL.FTZ R16, R149, R2 ;  /* 0x0000000295107220 */ /* 0x000fe20000410000 */
[----:B------:R-:W-:Y:S01]  /*2980*/  SHF.L.U32 R121, R19, 0x10, RZ ;  /* 0x0000001013797819 */ /* 0x000fe200000006ff */
[----:B------:R-:W-:Y:S01]  /*2990*/  FMUL.FTZ R204, R97, R120 ;  /* 0x0000007861cc7220 */ /* 0x000fe20000410000 */
[----:B------:R-:W-:Y:S01]  /*29a0*/  SHF.L.U32 R119, R119, 0x10, RZ ;  /* 0x0000001077777819 */ /* 0x000fe200000006ff */
[----:B------:R-:W-:Y:S01]  /*29b0*/  FMUL.FTZ R205, R18, R205 ;  /* 0x000000cd12cd7220 */ /* 0x000fe20000410000 */
[C---:B------:R-:W-:Y:S01]  /*29c0*/  FFMA.FTZ R2, R150.reuse, R2, -R17 ;  /* 0x0000000296027223 */ /* 0x040fe20000010811 */
[----:B------:R-:W-:Y:S01]  /*29d0*/  FFMA.FTZ R3, R150, R3, R16 ;  /* 0x0000000396037223 */ /* 0x000fe20000010010 */
[----:B------:R-:W-:Y:S01]  /*29e0*/  FMUL.FTZ R204, R18, R204 ;  /* 0x000000cc12cc7220 */ /* 0x000fe20000410000 */
[----:B------:R-:W-:Y:S01]  /*29f0*/  SHF.L.U32 R16, R105, 0x10, RZ ;  /* 0x0000001069107819 */ /* 0x000fe200000006ff */
        /* <DEDUP_REMOVED lines=14> */
[C---:B------:R-:W-:Y:S01]  /*2ae0*/  FMUL.FTZ R17, R131.reuse, R155 ;  /* 0x0000009b83117220 */ /* 0x040fe20000410000 */
[----:B------:R-:W-:Y:S01]  /*2af0*/  FADD.FTZ R19, R202, R19 ;  /* 0x00000013ca137221 */ /* 0x000fe20000010000 */
[-C--:B------:R-:W-:Y:S01]  /*2b00*/  FMUL.FTZ R154, R131, R153.reuse ;  /* 0x00000099839a7220 */ /* 0x080fe20000410000 */
[----:B------:R-:W-:Y:S01]  /*2b10*/  FADD.FTZ R2, R203, R2 ;  /* 0x00000002cb027221 */ /* 0x000fe20000010000 */
[C---:B------:R-:W-:Y:S01]  /*2b20*/  FFMA.FTZ R18, R132.reuse, R153, -R17 ;  /* 0x0000009984127223 */ /* 0x040fe20000010811 */
[----:B------:R-:W-:Y:S01]  /*2b30*/  FMUL.FTZ R3, R145, R19 ;  /* 0x0000001391037220 */ /* 0x000fe20000410000 */
[----:B------:R-:W-:Y:S01]  /*2b40*/  FFMA.FTZ R161, R132, R155, R154 ;  /* 0x0000009b84a17223 */ /* 0x000fe2000001009a */
[----:B------:R-:W-:-:S02]  /*2b50*/  PRMT R153, R20, 0x7632, R153 ;  /* 0x0000763214997816 */ /* 0x000fc40000000099 */
[----:B------:R-:W-:Y:S01]  /*2b60*/  SHF.L.U32 R155, R20, 0x10, RZ ;  /* 0x00000010149b7819 */ /* 0x000fe200000006ff */
[-C--:B------:R-:W-:Y:S01]  /*2b70*/  FMUL.FTZ R16, R145, R2.reuse ;  /* 0x0000000291107220 */ /* 0x080fe20000410000 */
[----:B------:R-:W-:Y:S01]  /*2b80*/  FFMA.FTZ R3, R146, R2, -R3 ;  /* 0x0000000292037223 */ /* 0x000fe20000010803 */
[----:B------:R-:W-:Y:S02]  /*2b90*/  SHF.L.U32 R153, R153, 0x10, RZ ;  /* 0x0000001099997819 */ /* 0x000fe400000006ff */
[----:B------:R-:W-:Y:S01]  /*2ba0*/  SHF.L.U32 R2, R10, 0x10, RZ ;  /* 0x000000100a027819 */ /* 0x000fe200000006ff */
[C---:B------:R-:W-:Y:S01]  /*2bb0*/  FMUL.FTZ R220, R96.reuse, R155 ;  /* 0x0000009b60dc7220 */ /* 0x040fe20000410000 */
[C---:B------:R-:W-:Y:S01]  /*2bc0*/  PRMT R160, R21.reuse, 0x7632, R160 ;  /* 0x0000763215a07816 */ /* 0x040fe200000000a0 */
[----:B------:R-:W-:Y:S02]  /*2bd0*/  FMUL.FTZ R219, R96, R153 ;  /* 0x0000009960db7220 */ /* 0x000fe40000410000 */
        /* <DEDUP_REMOVED lines=9> */
[C---:B------:R-:W-:Y:S01]  /*2c70*/  FMUL.FTZ R17, R143.reuse, R3 ;  /* 0x000000038f117220 */ /* 0x040fe20000410000 */
[----:B------:R-:W-:Y:S01]  /*2c80*/  FMUL.FTZ R2, R143, R16 ;  /* 0x000000108f027220 */ /* 0x000fe20000410000 */
[----:B------:R-:W-:Y:S01]  /*2c90*/  FMUL.FTZ R218, R87, R154 ;  /* 0x0000009a57da7220 */ /* 0x000fe20000410000 */
[C---:B------:R-:W-:Y:S01]  /*2ca0*/  FMUL.FTZ R217, R19.reuse, R217 ;  /* 0x000000d913d97220 */ /* 0x040fe20000410000 */
[----:B------:R-:W-:Y:S01]  /*2cb0*/  FFMA.FTZ R16, R144, R16, R17 ;  /* 0x0000001090107223 */ /* 0x000fe20000010011 */
        /* <DEDUP_REMOVED lines=15> */
[----:B------:R-:W-:Y:S01]  /*2db0*/  SHF.L.U32 R157, R157, 0x10, RZ ;  /* 0x000000109d9d7819 */ /* 0x000fe200000006ff */
        /* <DEDUP_REMOVED lines=8> */
[----:B------:R-:W-:Y:S01]  /*2e40*/  FMUL.FTZ R214, R88, R157 ;  /* 0x0000009d58d67220 */ /* 0x000fe20000410000 */
[-C--:B------:R-:W-:Y:S01]  /*2e50*/  FMUL.FTZ R23, R129, R18.reuse ;  /* 0x0000001281177220 */ /* 0x080fe20000410000 */
[----:B------:R-:W-:Y:S01]  /*2e60*/  FFMA.FTZ R2, R130, R18, -R19 ;  /* 0x0000001282027223 */ /* 0x000fe20000010813 */
[----:B------:R-:W-:Y:S01]  /*2e70*/  FMUL.FTZ R213, R88, R159 ;  /* 0x0000009f58d57220 */ /* 0x000fe20000410000 */
[-C--:B------:R-:W-:Y:S01]  /*2e80*/  FFMA.FTZ R21, R140, R16.reuse, R3 ;  /* 0x000000108c157223 */ /* 0x080fe20000010003 */
[----:B------:R-:W-:Y:S01]  /*2e90*/  FMUL.FTZ R19, R139, R16 ;  /* 0x000000108b137220 */ /* 0x000fe20000410000 */
[----:B------:R-:W-:Y:S01]  /*2ea0*/  FMUL.FTZ R214, R20, R214 ;  /* 0x000000d614d67220 */ /* 0x000fe20000410000 */
[----:B------:R-:W-:Y:S01]  /*2eb0*/  FFMA.FTZ R3, R130, R161, R23 ;  /* 0x000000a182037223 */ /* 0x000fe20000010017 */
[----:B---3--:R-:W-:Y:S01]  /*2ec0*/  PRMT R161, R24, 0x7632, R161 ;  /* 0x0000763218a17816 */ /* 0x008fe200000000a1 */
[----:B------:R-:W-:Y:S01]  /*2ed0*/  FMUL.FTZ R213, R20, R213 ;  /* 0x000000d514d57220 */ /* 0x000fe20000410000 */
[----:B------:R-:W-:Y:S01]  /*2ee0*/  SHF.L.U32 R163, R24, 0x10, RZ ;  /* 0x0000001018a37819 */ /* 0x000fe200000006ff */
[----:B------:R-:W-:Y:S01]  /*2ef0*/  FFMA.FTZ R16, R140, R17, -R19 ;  /* 0x000000118c107223 */ /* 0x000fe20000010813 */
[----:B------:R-:W-:Y:S01]  /*2f00*/  FADD.FTZ R21, R214, R21 ;  /* 0x00000015d6157221 */ /* 0x000fe20000010000 */
[----:B------:R-:W-:-:S02]  /*2f10*/  SHF.L.U32 R161, R161, 0x10, RZ ;  /* 0x00000010a1a17819 */ /* 0x000fc400000006ff */
[----:B------:R-:W-:Y:S01]  /*2f20*/  SHF.L.U32 R18, R4, 0x10, RZ ;  /* 0x0000001004127819 */ /* 0x000fe200000006ff */
[----:B------:R-:W-:Y:S01]  /*2f30*/  FADD.FTZ R16, R213, R16 ;  /* 0x00000010d5107221 */ /* 0x000fe20000010000 */
[C---:B------:R-:W-:Y:S01]  /*2f40*/  FMUL.FTZ R17, R137.reuse, R21 ;  /* 0x0000001589117220 */ /* 0x040fe20000410000 */
[C---:B------:R-:W-:Y:S01]  /*2f50*/  FMUL.FTZ R224, R94.reuse, R163 ;  /* 0x000000a35ee07220 */ /* 0x040fe20000410000 */
[----:B------:R-:W-:Y:S01]  /*2f60*/  FMUL.FTZ R223, R94, R161 ;  /* 0x000000a15edf7220 */ /* 0x000fe20000410000 */
[-C--:B------:R-:W-:Y:S01]  /*2f70*/  FMUL.FTZ R19, R137, R16.reuse ;  /* 0x0000001089137220 */ /* 0x080fe20000410000 */
[----:B------:R-:W-:Y:S01]  /*2f80*/  FFMA.FTZ R17, R138, R16, -R17 ;  /* 0x000000108a117223 */ /* 0x000fe20000010811 */
        /* <DEDUP_REMOVED lines=54> */
[-C--:B------:R-:W-:Y:S01]  /*32f0*/  FMUL.FTZ R18, R129, R16.reuse ;  /* 0x0000001081127220 */ /* 0x080fe20000410000 */
[----:B------:R-:W-:Y:S01]  /*3300*/  FFMA.FTZ R17, R130, R16, -R17 ;  /* 0x0000001082117223 */ /* 0x000fe20000010811 */
[----:B------:R-:W-:Y:S01]  /*3310*/  FMUL.FTZ R233, R92, R167 ;  /* 0x000000a75ce97220 */ /* 0x000fe20000410000 */
        /* <DEDUP_REMOVED lines=15> */
[----:B------:R-:W-:Y:S01]  /*3410*/  FFMA.FTZ R21, R128, R17, -R21 ;  /* 0x0000001180157223 */ /* 0x000fe20000010815 */
[----:B------:R-:W-:Y:S01]  /*3420*/  PRMT R170, R30, 0x7632, R170 ;  /* 0x000076321eaa7816 */ /* 0x000fe200000000aa */
[----:B------:R-:W-:Y:S02]  /*3430*/  FADD.FTZ R16, R227, R16 ;  /* 0x00000010e3107221 */ /* 0x000fe40000010000 */
[----:B------:R-:W-:Y:S01]  /*3440*/  FADD.FTZ R21, R228, R21 ;  /* 0x00000015e4157221 */ /* 0x000fe20000010000 */
[----:B------:R-:W-:Y:S01]  /*3450*/  SHF.L.U32 R170, R170, 0x10, RZ ;  /* 0x00000010aaaa7819 */ /* 0x000fe200000006ff */
[----:B------:R-:W-:Y:S01]  /*3460*/  FMUL.FTZ R23, R125, R16 ;  /* 0x000000107d177220 */ /* 0x000fe20000410000 */
[C---:B------:R-:W-:Y:S01]  /*3470*/  FMUL.FTZ R17, R127.reuse, R2 ;  /* 0x000000027f117220 */ /* 0x040fe20000410000 */
[----:B------:R-:W-:Y:S01]  /*3480*/  SHF.L.U32 R30, R30, 0x10, RZ ;  /* 0x000000101e1e7819 */ /* 0x000fe200000006ff */
[----:B------:R-:W-:Y:S01]  /*3490*/  FMUL.FTZ R19, R127, R3 ;  /* 0x000000037f137220 */ /* 0x000fe20000410000 */
[-C--:B------:R-:W-:Y:S01]  /*34a0*/  FFMA.FTZ R23, R126, R21.reuse, -R23 ;  /* 0x000000157e177223 */ /* 0x080fe20000010817 */
[----:B------:R-:W-:Y:S01]  /*34b0*/  SHF.L.U32 R28, R7, 0x10, RZ ;  /* 0x00000010071c7819 */ /* 0x000fe200000006ff */
[----:B------:R-:W-:Y:S01]  /*34c0*/  FMUL.FTZ R21, R125, R21 ;  /* 0x000000157d157220 */ /* 0x000fe20000410000 */
[C---:B------:R-:W-:Y:S01]  /*34d0*/  FMUL.FTZ R211, R91.reuse, R170 ;  /* 0x000000aa5bd37220 */ /* 0x040fe20000410000 */
[C---:B------:R-:W-:Y:S01]  /*34e0*/  FFMA.FTZ R17, R128.reuse, R3, R17 ;  /* 0x0000000380117223 */ /* 0x040fe20000010011 */
[----:B------:R-:W-:Y:S01]  /*34f0*/  FFMA.FTZ R19, R128, R2, -R19 ;  /* 0x0000000280137223 */ /* 0x000fe20000010813 */
[----:B------:R-:W-:Y:S01]  /*3500*/  FMUL.FTZ R3, R91, R30 ;  /* 0x0000001e5b037220 */ /* 0x000fe20000410000 */
[----:B------:R-:W-:Y:S01]  /*3510*/  FFMA.FTZ R16, R126, R16, R21 ;  /* 0x000000107e107223 */ /* 0x000fe20000010015 */
[C---:B------:R-:W-:Y:S01]  /*3520*/  FMUL.FTZ R211, R28.reuse, R211 ;  /* 0x000000d31cd37220 */ /* 0x040fe20000410000 */
[C---:B------:R-:W-:Y:S01]  /*3530*/  FMUL.FTZ R2, R125.reuse, R19 ;  /* 0x000000137d027220 */ /* 0x040fe20000410000 */
[----:B------:R-:W-:Y:S01]  /*3540*/  FMUL.FTZ R212, R28, R3 ;  /* 0x000000031cd47220 */ /* 0x000fe20000410000 */
[-C--:B------:R-:W-:Y:S01]  /*3550*/  FMUL.FTZ R21, R125, R17.reuse ;  /* 0x000000117d157220 */ /* 0x080fe20000410000 */
[----:B------:R-:W-:Y:S01]  /*3560*/  FADD.FTZ R16, R211, R16 ;  /* 0x00000010d3107221 */ /* 0x000fe20000010000 */
[----:B------:R-:W-:Y:S01]  /*3570*/  ISETP.NE.AND P3, PT, R113, 0x3f, PT ;  /* 0x0000003f7100780c */ /* 0x000fe20003f65270 */
[----:B------:R-:W-:Y:S01]  /*3580*/  FADD.FTZ R23, R212, R23 ;  /* 0x00000017d4177221 */ /* 0x000fe20000010000 */
[C---:B------:R-:W-:Y:S01]  /*3590*/  FFMA.FTZ R3, R126.reuse, R17, R2 ;  /* 0x000000117e037223 */ /* 0x040fe20000010002 */
[-C--:B------:R-:W-:Y:S01]  /*35a0*/  FMUL.FTZ R17, R123, R16.reuse ;  /* 0x000000107b117220 */ /* 0x080fe20000410000 */
[----:B------:R-:W-:Y:S01]  /*35b0*/  FFMA.FTZ R21, R126, R19, -R21 ;  /* 0x000000137e157223 */ /* 0x000fe20000010815 */
[----:B------:R-:W-:Y:S01]  /*35c0*/  PRMT R169, R31, 0x7632, R169 ;  /* 0x000076321fa97816 */ /* 0x000fe200000000a9 */
[CC--:B------:R-:W-:Y:S01]  /*35d0*/  FMUL.FTZ R19, R123.reuse, R23.reuse ;  /* 0x000000177b137220 */ /* 0x0c0fe20000410000 */
[C---:B------:R-:W-:Y:S01]  /*35e0*/  FFMA.FTZ R23, R124.reuse, R23, -R17 ;  /* 0x000000177c177223 */ /* 0x040fe20000010811 */
[----:B------:R-:W-:Y:S01]  /*35f0*/  FMUL.FTZ R17, R123, R21 ;  /* 0x000000157b117220 */ /* 0x000fe20000410000 */
[----:B------:R-:W-:Y:S01]  /*3600*/  SHF.L.U32 R169, R169, 0x10, RZ ;  /* 0x00000010a9a97819 */ /* 0x000fe200000006ff */
[C---:B------:R-:W-:Y:S01]  /*3610*/  FFMA.FTZ R18, R124.reuse, R16, R19 ;  /* 0x000000107c127223 */ /* 0x040fe20000010013 */
[-C--:B------:R-:W-:Y:S01]  /*3620*/  FMUL.FTZ R19, R123, R3.reuse ;  /* 0x000000037b137220 */ /* 0x080fe20000410000 */
[----:B------:R-:W-:Y:S01]  /*3630*/  FFMA.FTZ R17, R124, R3, R17 ;  /* 0x000000037c117223 */ /* 0x000fe20000010011 */
[----:B------:R-:W-:Y:S01]  /*3640*/  SHF.L.U32 R29, R99, 0x10, RZ ;  /* 0x00000010631d7819 */ /* 0x000fe200000006ff */
[----:B------:R-:W-:Y:S01]  /*3650*/  FMUL.FTZ R2, R84, R169 ;  /* 0x000000a954027220 */ /* 0x000fe20000410000 */
[----:B------:R-:W-:-:S03]  /*3660*/  @P3 LEA R3, R113, R110, 0x3 ;  /* 0x0000006e71033211 */ /* 0x000fc600078e18ff */
[----:B------:R-:W-:-:S03]  /*3670*/  FMUL.FTZ R221, R29, R2 ;  /* 0x000000021ddd7220 */ /* 0x000fc60000410000 */
[----:B------:R-:W0:Y:S01]  /*3680*/  @P3 LDS.64 R2, [R3+0x49e8] ;  /* 0x0049e80003023984 */ /* 0x000e220000000a00 */
[----:B------:R-:W-:-:S05]  /*3690*/  SHF.L.U32 R31, R31, 0x10, RZ ;  /* 0x000000101f1f7819 */ /* 0x000fca00000006ff */
[----:B------:R-:W-:Y:S01]  /*36a0*/  FMUL.FTZ R222, R84, R31 ;  /* 0x0000001f54de7220 */ /* 0x000fe20000410000 */
[----:B------:R-:W-:Y:S01]  /*36b0*/  BSSY B0, `(.L_x_10839) ;  /* 0x0000013000007945 */ /* 0x000fe20003800000 */
[----:B------:R-:W-:Y:S02]  /*36c0*/  FFMA.FTZ R16, R124, R21, -R19 ;  /* 0x000000157c107223 */ /* 0x000fe40000010813 */
[----:B------:R-:W-:Y:S01]  /*36d0*/  FMUL.FTZ R222, R29, R222 ;  /* 0x000000de1dde7220 */ /* 0x000fe20000410000 */
[----:B------:R-:W-:Y:S01]  /*36e0*/  FADD.FTZ R19, R221, R18 ;  /* 0x00000012dd137221 */ /* 0x000fe20000010000 */
[C---:B------:R-:W-:Y:S02]  /*36f0*/  ISETP.GT.U32.AND P2, PT, R113.reuse, 0x1f, PT ;  /* 0x0000001f7100780c */ /* 0x040fe40003f44070 */
[----:B------:R-:W-:Y:S01]  /*3700*/  LEA R171, R113, R110, 0x4 ;  /* 0x0000006e71ab7211 */ /* 0x000fe200078e20ff */
[----:B------:R-:W-:Y:S01]  /*3710*/  FADD.FTZ R18, R222, R23 ;  /* 0x00000017de127221 */ /* 0x000fe20000010000 */
[----:B------:R-:W-:Y:S09]  /*3720*/  @P3 BRA `(.L_x_10840) ;  /* 0x00000000002c3947 */ /* 0x000ff20003800000 */
[----:B------:R-:W-:Y:S01]  /*3730*/  UISETP.NE.AND UP0, UPT, UR13, UR52, UPT ;  /* 0x000000340d00728c */ /* 0x000fe2000bf05270 */
[----:B0-----:R-:W-:Y:S01]  /*3740*/  HFMA2.MMA R2, -RZ, RZ, 1.875, 0 ;  /* 0x3f800000ff027435 */ /* 0x001fe200000001ff */
        /* <DEDUP_REMOVED lines=9> */
.L_x_10840:
[----:B------:R-:W-:Y:S05]  /*37e0*/  BSYNC B0 ;  /* 0x0000000000007941 */ /* 0x000fea0003800000 */
.L_x_10839:
        /* <DEDUP_REMOVED lines=31> */
[C---:B------:R-:W-:Y:S01]  /*39e0*/  FMUL.FTZ R34, R36.reuse, R34 ;  /* 0x0000002224227220 */ /* 0x040fe20000410000 */
[----:B------:R-:W-:Y:S01]  /*39f0*/  FMUL.FTZ R35, R36, R35 ;  /* 0x0000002324237220 */ /* 0x000fe20000410000 */
[----:B------:R-:W-:Y:S01]  /*3a00*/  LOP3.LUT R210, R113, 0x1f, RZ, 0xc0, !PT ;  /* 0x0000001f71d27812 */ /* 0x000fe200078ec0ff */
        /* <DEDUP_REMOVED lines=25> */
[----:B------:R-:W-:-:S03]  /*3ba0*/  FFMA.FTZ R22, R238, R245, -R22 ;  /* 0x000000f5ee167223 */ /* 0x000fc60000010816 */
[----:B------:R-:W-:Y:S01]  /*3bb0*/  @P3 FADD.FTZ R239, R239, R240 ;  /* 0x000000f0efef3221 */ /* 0x000fe20000010000 */
[C---:B----4-:R-:W-:Y:S01]  /*3bc0*/  FMUL.FTZ R21, R20.reuse, R235 ;  /* 0x000000eb14157220 */ /* 0x050fe20000410000 */
[----:B------:R-:W-:Y:S01]  /*3bd0*/  @P3 FADD.FTZ R237, R237, R22 ;  /* 0x00000016eded3221 */ /* 0x000fe20000010000 */
[-C--:B-----5:R-:W-:Y:S02]  /*3be0*/  FMUL.FTZ R22, R20, R243.reuse ;  /* 0x000000f314167220 */ /* 0x0a0fe40000410000 */
[C---:B------:R-:W-:Y:S01]  /*3bf0*/  FFMA.FTZ R21, R238.reuse, R243, R21 ;  /* 0x000000f3ee157223 */ /* 0x040fe20000010015 */
[----:B------:R-:W1:Y:S01]  /*3c00*/  SHFL.UP PT, R247, R239, 0x2, RZ ;  /* 0x04400000eff77989 */ /* 0x000e6200000e00ff */
[----:B------:R-:W-:-:S03]  /*3c10*/  @P3 FFMA.FTZ R238, R238, R235, -R22 ;  /* 0x000000ebeeee3223 */ /* 0x000fc60000010816 */
[----:B------:R-:W3:Y:S01]  /*3c20*/  SHFL.UP PT, R245, R237, 0x2, RZ ;  /* 0x04400000edf57989 */ /* 0x000ee200000e00ff */
[----:B------:R-:W-:Y:S02]  /*3c30*/  FSEL R20, R20, R21, !P3 ;  /* 0x0000001514147208 */ /* 0x000fe40005800000 */
[----:B------:R-:W-:Y:S01]  /*3c40*/  ISETP.GE.AND P3, PT, R111, 0x2, PT ;  /* 0x000000026f00780c */ /* 0x000fe20003f66270 */
[----:B------:R-:W4:Y:S04]  /*3c50*/  SHFL.UP PT, R235, R238, 0x2, RZ ;  /* 0x04400000eeeb7989 */ /* 0x000f2800000e00ff */
[----:B------:R-:W5:Y:S01]  /*3c60*/  SHFL.UP PT, R243, R20, 0x2, RZ ;  /* 0x0440000014f37989 */ /* 0x000f6200000e00ff */
[----:B-1----:R-:W-:-:S04]  /*3c70*/  FMUL.FTZ R21, R20, R247 ;  /* 0x000000f714157220 */ /* 0x002fc80000410000 */
[-C--:B---3--:R-:W-:Y:S01]  /*3c80*/  FFMA.FTZ R22, R238, R245.reuse, -R21 ;  /* 0x000000f5ee167223 */ /* 0x088fe20000010815 */
[C---:B------:R-:W-:Y:S01]  /*3c90*/  FMUL.FTZ R240, R20.reuse, R245 ;  /* 0x000000f514f07220 */ /* 0x040fe20000410000 */
[----:B----4-:R-:W-:Y:S02]  /*3ca0*/  FMUL.FTZ R21, R20, R235 ;  /* 0x000000eb14157220 */ /* 0x010fe40000410000 */
[----:B------:R-:W-:Y:S01]  /*3cb0*/  @P3 FADD.FTZ R237, R237, R22 ;  /* 0x00000016eded3221 */ /* 0x000fe20000010000 */
[C---:B------:R-:W-:Y:S01]  /*3cc0*/  FFMA.FTZ R240, R238.reuse, R247, R240 ;  /* 0x000000f7eef07223 */ /* 0x040fe200000100f0 */
[-C--:B-----5:R-:W-:Y:S01]  /*3cd0*/  FFMA.FTZ R21, R238, R243.reuse, R21 ;  /* 0x000000f3ee157223 */ /* 0x0a0fe20000010015 */
[----:B------:R-:W-:Y:S02]  /*3ce0*/  FMUL.FTZ R22, R20, R243 ;  /* 0x000000f314167220 */ /* 0x000fe40000410000 */
[----:B------:R-:W-:Y:S01]  /*3cf0*/  @P3 FADD.FTZ R239, R239, R240 ;  /* 0x000000f0efef3221 */ /* 0x000fe20000010000 */
[----:B------:R-:W1:Y:S01]  /*3d00*/  SHFL.UP PT, R245, R237, 0x4, RZ ;  /* 0x04800000edf57989 */ /* 0x000e6200000e00ff */
[----:B------:R-:W-:Y:S01]  /*3d10*/  @P3 FFMA.FTZ R238, R238, R235, -R22 ;  /* 0x000000ebeeee3223 */ /* 0x000fe20000010816 */
[----:B------:R-:W-:-:S02]  /*3d20*/  FSEL R20, R20, R21, !P3 ;  /* 0x0000001514147208 */ /* 0x000fc40005800000 */
[----:B------:R-:W3:Y:S01]  /*3d30*/  SHFL.UP PT, R21, R239, 0x4, RZ ;  /* 0x04800000ef157989 */ /* 0x000ee200000e00ff */
[----:B------:R-:W-:-:S03]  /*3d40*/  ISETP.GE.AND P3, PT, R111, 0x4, PT ;  /* 0x000000046f00780c */ /* 0x000fc60003f66270 */
[----:B------:R-:W4:Y:S04]  /*3d50*/  SHFL.UP PT, R235, R238, 0x4, RZ ;  /* 0x04800000eeeb7989 */ /* 0x000f2800000e00ff */
[----:B------:R-:W5:Y:S01]  /*3d60*/  SHFL.UP PT, R243, R20, 0x4, RZ ;  /* 0x0480000014f37989 */ /* 0x000f6200000e00ff */
[C---:B-1----:R-:W-:Y:S01]  /*3d70*/  FMUL.FTZ R22, R20.reuse, R245 ;  /* 0x000000f514167220 */ /* 0x042fe20000410000 */
[----:B---3--:R-:W-:-:S03]  /*3d80*/  FMUL.FTZ R23, R20, R21 ;  /* 0x0000001514177220 */ /* 0x008fc60000410000 */
[----:B------:R-:W-:Y:S01]  /*3d90*/  FFMA.FTZ R244, R238, R21, R22 ;  /* 0x00000015eef47223 */ /* 0x000fe20000010016 */
[----:B----4-:R-:W-:Y:S01]  /*3da0*/  FMUL.FTZ R240, R20, R235 ;  /* 0x000000eb14f07220 */ /* 0x010fe20000410000 */
[----:B------:R-:W-:Y:S02]  /*3db0*/  FFMA.FTZ R242, R238, R245, -R23 ;  /* 0x000000f5eef27223 */ /* 0x000fe40000010817 */
[----:B------:R-:W-:Y:S01]  /*3dc0*/  @P3 FADD.FTZ R239, R239, R244 ;  /* 0x000000f4efef3221 */ /* 0x000fe20000010000 */
[-C--:B-----5:R-:W-:Y:S01]  /*3dd0*/  FMUL.FTZ R22, R20, R243.reuse ;  /* 0x000000f314167220 */ /* 0x0a0fe20000410000 */
[C---:B------:R-:W-:Y:S01]  /*3de0*/  FFMA.FTZ R243, R238.reuse, R243, R240 ;  /* 0x000000f3eef37223 */ /* 0x040fe200000100f0 */
[----:B------:R-:W-:Y:S02]  /*3df0*/  @P3 FADD.FTZ R237, R237, R242 ;  /* 0x000000f2eded3221 */ /* 0x000fe40000010000 */
[----:B------:R-:W-:Y:S01]  /*3e00*/  SHFL.UP PT, R21, R239, 0x8, RZ ;  /* 0x05000000ef157989 */ /* 0x000fe200000e00ff */
[----:B------:R-:W-:Y:S01]  /*3e10*/  @P3 FFMA.FTZ R238, R238, R235, -R22 ;  /* 0x000000ebeeee3223 */ /* 0x000fe20000010816 */
[----:B------:R-:W-:-:S02]  /*3e20*/  FSEL R20, R20, R243, !P3 ;  /* 0x000000f314147208 */ /* 0x000fc40005800000 */
[----:B------:R-:W1:Y:S01]  /*3e30*/  SHFL.UP PT, R245, R237, 0x8, RZ ;  /* 0x05000000edf57989 */ /* 0x000e6200000e00ff */
[----:B------:R-:W-:-:S03]  /*3e40*/  ISETP.GE.AND P3, PT, R111, 0x8, PT ;  /* 0x000000086f00780c */ /* 0x000fc60003f66270 */
[----:B------:R-:W3:Y:S04]  /*3e50*/  SHFL.UP PT, R235, R238, 0x8, RZ ;  /* 0x05000000eeeb7989 */ /* 0x000ee800000e00ff */
[----:B------:R-:W4:Y:S01]  /*3e60*/  SHFL.UP PT, R243, R20, 0x8, RZ ;  /* 0x0500000014f37989 */ /* 0x000f2200000e00ff */
[C---:B-1----:R-:W-:Y:S01]  /*3e70*/  FMUL.FTZ R242, R20.reuse, R245 ;  /* 0x000000f514f27220 */ /* 0x042fe20000410000 */
[----:B---3--:R-:W-:-:S03]  /*3e80*/  FMUL.FTZ R23, R20, R235 ;  /* 0x000000eb14177220 */ /* 0x008fc60000410000 */
[C---:B------:R-:W-:Y:S01]  /*3e90*/  FFMA.FTZ R242, R238.reuse, R21, R242 ;  /* 0x00000015eef27223 */ /* 0x040fe200000100f2 */
[----:B----4-:R-:W-:Y:S01]  /*3ea0*/  FFMA.FTZ R241, R238, R243, R23 ;  /* 0x000000f3eef17223 */ /* 0x010fe20000010017 */
[C---:B------:R-:W-:Y:S01]  /*3eb0*/  FMUL.FTZ R23, R20.reuse, R21 ;  /* 0x0000001514177220 */ /* 0x040fe20000410000 */
[----:B------:R-:W-:Y:S01]  /*3ec0*/  FMUL.FTZ R22, R20, R243 ;  /* 0x000000f314167220 */ /* 0x000fe20000410000 */
[----:B------:R-:W-:Y:S02]  /*3ed0*/  @P3 FADD.FTZ R239, R239, R242 ;  /* 0x000000f2efef3221 */ /* 0x000fe40000010000 */
[C---:B------:R-:W-:Y:S01]  /*3ee0*/  FFMA.FTZ R240, R238.reuse, R245, -R23 ;  /* 0x000000f5eef07223 */ /* 0x040fe20000010817 */
[----:B------:R-:W-:Y:S01]  /*3ef0*/  @P3 FFMA.FTZ R238, R238, R235, -R22 ;  /* 0x000000ebeeee3223 */ /* 0x000fe20000010816 */
[----:B------:R-:W-:Y:S01]  /*3f00*/  FSEL R20, R20, R241, !P3 ;  /* 0x000000f114147208 */ /* 0x000fe20005800000 */
[----:B------:R1:W3:Y:S01]  /*3f10*/  SHFL.UP PT, R21, R239, 0x10, RZ ;  /* 0x06000000ef157989 */ /* 0x0002e200000e00ff */
[----:B------:R-:W-:-:S03]  /*3f20*/  @P3 FADD.FTZ R237, R237, R240 ;  /* 0x000000f0eded3221 */ /* 0x000fc60000010000 */
[----:B------:R1:W4:Y:S04]  /*3f30*/  SHFL.UP PT, R235, R238, 0x10, RZ ;  /* 0x06000000eeeb7989 */ /* 0x00032800000e00ff */
[----:B------:R1:W0:Y:S04]  /*3f40*/  SHFL.UP PT, R243, R20, 0x10, RZ ;  /* 0x0600000014f37989 */ /* 0x00022800000e00ff */
[----:B------:R1:W0:Y:S02]  /*3f50*/  SHFL.UP PT, R245, R237, 0x10, RZ ;  /* 0x06000000edf57989 */ /* 0x00022400000e00ff */
.L_x_10962:
[----:B------:R-:W-:Y:S01]  /*3f60*/  ISETP.GE.AND P3, PT, R111, 0x10, PT ;  /* 0x000000106f00780c */ /* 0x000fe20003f66270 */
[C---:B0-----:R-:W-:Y:S01]  /*3f70*/  FMUL.FTZ R22, R20.reuse, R245 ;  /* 0x000000f514167220 */ /* 0x041fe20000410000 */
[C---:B----4-:R-:W-:Y:S01]  /*3f80*/  FMUL.FTZ R240, R20.reuse, R235 ;  /* 0x000000eb14f07220 */ /* 0x050fe20000410000 */
[-C--:B---3--:R-:W-:Y:S01]  /*3f90*/  FMUL.FTZ R23, R20, R21.reuse ;  /* 0x0000001514177220 */ /* 0x088fe20000410000 */
[----:B------:R-:W-:Y:S01]  /*3fa0*/  UMOV UR46, 0xffffffff ;  /* 0xffffffff002e7882 */ /* 0x000fe20000000000 */
[----:B------:R-:W-:Y:S01]  /*3fb0*/  FFMA.FTZ R244, R238, R21, R22 ;  /* 0x00000015eef47223 */ /* 0x000fe20000010016 */
[-C--:B------:R-:W-:Y:S01]  /*3fc0*/  FMUL.FTZ R22, R20, R243.reuse ;  /* 0x000000f314167220 */ /* 0x080fe20000410000 */
[C---:B------:R-:W-:Y:S01]  /*3fd0*/  FFMA.FTZ R243, R238.reuse, R243, R240 ;  /* 0x000000f3eef37223 */ /* 0x040fe200000100f0 */
[----:B------:R-:W-:-:S04]  /*3fe0*/  FFMA.FTZ R242, R238, R245, -R23 ;  /* 0x000000f5eef27223 */ /* 0x000fc80000010817 */
[----:B------:R-:W-:Y:S01]  /*3ff0*/  FSEL R243, R20, R243, !P3 ;  /* 0x000000f314f37208 */ /* 0x000fe20005800000 */
[----:B-1----:R-:W-:Y:S01]  /*4000*/  @P3 FFMA.FTZ R238, R238, R235, -R22 ;  /* 0x000000ebeeee3223 */ /* 0x002fe20000010816 */
[----:B------:R-:W-:Y:S01]  /*4010*/  @P3 FADD.FTZ R239, R239, R244 ;  /* 0x000000f4efef3221 */ /* 0x000fe20000010000 */
[----:B------:R-:W-:Y:S01]  /*4020*/  @P3 FADD.FTZ R237, R237, R242 ;  /* 0x000000f2eded3221 */ /* 0x000fe20000010000 */
[----:B------:R-:W-:Y:S06]  /*4030*/  BRA.DIV UR46, `(.L_x_10843) ;  /* 0x000000722efc7947 */ /* 0x000fec000b800000 */
.L_x_10965:
[----:B------:R-:W-:-:S03]  /*4040*/  UMOV UR46, 0xffffffff ;  /* 0xffffffff002e7882 */ /* 0x000fc60000000000 */
[----:B------:R-:W-:Y:S05]  /*4050*/  BRA.DIV UR46, `(.L_x_10844) ;  /* 0x000000762e1c7947 */ /* 0x000fea000b800000 */
.L_x_10968:
[----:B------:R-:W-:-:S03]  /*4060*/  UMOV UR46, 0xffffffff ;  /* 0xffffffff002e7882 */ /* 0x000fc60000000000 */
[----:B------:R-:W-:Y:S05]  /*4070*/  BRA.DIV UR46, `(.L_x_10845) ;  /* 0x000000762e3c7947 */ /* 0x000fea000b800000 */
.L_x_10971:
[----:B------:R-:W-:-:S03]  /*4080*/  UMOV UR46, 0xffffffff ;  /* 0xffffffff002e7882 */ /* 0x000fc60000000000 */
[----:B------:R-:W-:Y:S05]  /*4090*/  BRA.DIV UR46, `(.L_x_10846) ;  /* 0x000000762e5c7947 */ /* 0x000fea000b800000 */
.L_x_10974:
        /* <DEDUP_REMOVED lines=10> */
.L_x_10984:
[C---:B0---4-:R-:W-:Y:S01]  /*4140*/  FMUL.FTZ R21, R243.reuse, R15 ;  /* 0x0000000ff3157220 */ /* 0x051fe20000410000 */
[----:B---3--:R-:W-:-:S03]  /*4150*/  FMUL.FTZ R22, R243, R14 ;  /* 0x0000000ef3167220 */ /* 0x008fc60000410000 */
[C---:B------:R-:W-:Y:S01]  /*4160*/  FFMA.FTZ R20, R238.reuse, R14, -R21 ;  /* 0x0000000eee147223 */ /* 0x040fe20000010815 */
[C---:B------:R-:W-:Y:S01]  /*4170*/  FFMA.FTZ R22, R238.reuse, R15, R22 ;  /* 0x0000000fee167223 */ /* 0x040fe20000010016 */
[----:B------:R-:W-:Y:S02]  /*4180*/  FMUL.FTZ R21, R243, R13 ;  /* 0x0000000df3157220 */ /* 0x000fe40000410000 */
[----:B------:R-:W-:Y:S01]  /*4190*/  @P1 FADD.FTZ R14, R237, R20 ;  /* 0x00000014ed0e1221 */ /* 0x000fe20000010000 */
[----:B------:R-:W-:Y:S01]  /*41a0*/  @P1 FADD.FTZ R15, R239, R22 ;  /* 0x00000016ef0f1221 */ /* 0x000fe20000010000 */
[-C--:B------:R-:W-:Y:S01]  /*41b0*/  FMUL.FTZ R20, R243, R12.reuse ;  /* 0x0000000cf3147220 */ /* 0x080fe20000410000 */
[C---:B------:R-:W-:Y:S01]  /*41c0*/  @P1 FFMA.FTZ R12, R238.reuse, R12, -R21 ;  /* 0x0000000cee0c1223 */ /* 0x040fe20000010815 */
[C---:B------:R-:W-:Y:S01]  /*41d0*/  FMUL.FTZ R235, R17.reuse, R14 ;  /* 0x0000000e11eb7220 */ /* 0x040fe20000410000 */
[C---:B------:R-:W-:Y:S01]  /*41e0*/  FMUL.FTZ R23, R17.reuse, R15 ;  /* 0x0000000f11177220 */ /* 0x040fe20000410000 */
[----:B------:R-:W-:Y:S01]  /*41f0*/  @P1 FFMA.FTZ R13, R238, R13, R20 ;  /* 0x0000000dee0d1223 */ /* 0x000fe20000010014 */
[C---:B------:R-:W-:Y:S01]  /*4200*/  FMUL.FTZ R20, R17.reuse, R12 ;  /* 0x0000000c11147220 */ /* 0x040fe20000410000 */
[C---:B------:R-:W-:Y:S01]  /*4210*/  FFMA.FTZ R22, R16.reuse, R15, R235 ;  /* 0x0000000f10167223 */ /* 0x040fe200000100eb */
[C---:B------:R-:W-:Y:S01]  /*4220*/  FFMA.FTZ R23, R16.reuse, R14, -R23 ;  /* 0x0000000e10177223 */ /* 0x040fe20000010817 */
[-C--:B------:R-:W-:Y:S01]  /*4230*/  FMUL.FTZ R21, R17, R13.reuse ;  /* 0x0000000d11157220 */ /* 0x080fe20000410000 */
[----:B------:R-:W-:Y:S01]  /*4240*/  FFMA.FTZ R17, R16, R13, R20 ;  /* 0x0000000d10117223 */ /* 0x000fe20000010014 */
[----:B------:R-:W-:Y:S01]  /*4250*/  FADD.FTZ R19, R19, R22 ;  /* 0x0000001613137221 */ /* 0x000fe20000010000 */
[----:B------:R-:W-:Y:S01]  /*4260*/  FADD.FTZ R18, R18, R23 ;  /* 0x0000001712127221 */ /* 0x000fe20000010000 */
[----:B------:R-:W-:Y:S01]  /*4270*/  FFMA.FTZ R16, R16, R12, -R21 ;  /* 0x0000000c10107223 */ /* 0x000fe20000010815 */
[----:B------:R3:W-:Y:S04]  /*4280*/  STS.128 [R236+0x31d0], R12 ;  /* 0x0031d00cec007388 */ /* 0x0007e80000000c00 */
[----:B------:R3:W-:Y:S02]  /*4290*/  STS.128 [R236+0x31e0], R16 ;  /* 0x0031e010ec007388 */ /* 0x0007e40000000c00 */
.L_x_10841:
[----:B------:R-:W-:Y:S05]  /*42a0*/  WARPSYNC.ALL ;  /* 0x0000000000007948 */ /* 0x000fea0003800000 */
[----:B------:R-:W-:Y:S01]  /*42b0*/  BAR.SYNC.DEFER_BLOCKING 0x0 ;  /* 0x0000000000007b1d */ /* 0x000fe20000010000 */
[----:B---3--:R-:W-:Y:S01]  /*42c0*/  MOV R12, UR13 ;  /* 0x0000000d000c7c02 */ /* 0x008fe20008000f00 */
[CC--:B0-2---:R-:W-:Y:S01]  /*42d0*/  FMUL.FTZ R15, R123.reuse, -R2.reuse ;  /* 0x800000027b0f7220 */ /* 0x0c5fe20000410000 */
[C---:B------:R-:W-:Y:S01]  /*42e0*/  FMUL.FTZ R13, R123.reuse, R3 ;  /* 0x000000037b0d7220 */ /* 0x040fe20000410000 */
[CC--:B------:R-:W-:Y:S01]  /*42f0*/  FMUL.FTZ R17, R123.reuse, R35.reuse ;  /* 0x000000237b117220 */ /* 0x0c0fe20000410000 */
[----:B------:R-:W-:Y:S01]  /*4300*/  ISETP.GE.OR P0, PT, R12, UR52, P0 ;  /* 0x000000340c007c0c */ /* 0x000fe20008706670 */
[C---:B------:R-:W-:Y:S01]  /*4310*/  FMUL.FTZ R12, R124.reuse, R35 ;  /* 0x000000237c0c7220 */ /* 0x040fe20000410000 */
[C---:B------:R-:W-:Y:S01]  /*4320*/  FFMA.FTZ R15, R124.reuse, -R3, R15 ;  /* 0x800000037c0f7223 */ /* 0x040fe2000001000f */
[C---:B------:R-:W-:Y:S01]  /*4330*/  FFMA.FTZ R13, R124.reuse, R2, -R13 ;  /* 0x000000027c0d7223 */ /* 0x040fe2000001080d */
[-C--:B------:R-:W-:Y:S01]  /*4340*/  FFMA.FTZ R17, R124, R34.reuse, -R17 ;  /* 0x000000227c117223 */ /* 0x080fe20000010811 */
[----:B------:R-:W-:Y:S01]  /*4350*/  FFMA.FTZ R12, -R123, R34, -R12 ;  /* 0x000000227b0c7223 */ /* 0x000fe2000001090c */
[C---:B------:R-:W-:Y:S01]  /*4360*/  FMUL.FTZ R19, R125.reuse, -R15 ;  /* 0x8000000f7d137220 */ /* 0x040fe20000410000 */
[-C--:B------:R-:W-:Y:S01]  /*4370*/  FMUL.FTZ R14, R125, -R13.reuse ;  /* 0x8000000d7d0e7220 */ /* 0x080fe20000410000 */
[----:B------:R-:W-:Y:S01]  /*4380*/  FADD.FTZ R17, R186, R17 ;  /* 0x00000011ba117221 */ /* 0x000fe20000010000 */
[----:B------:R-:W-:Y:S01]  /*4390*/  FADD.FTZ R12, -R201, R12 ;  /* 0x0000000cc90c7221 */ /* 0x000fe20000010100 */
[C---:B------:R-:W-:Y:S01]  /*43a0*/  FFMA.FTZ R19, R126.reuse, R13, -R19 ;  /* 0x0000000d7e137223 */ /* 0x040fe20000010813 */
[C---:B------:R-:W-:Y:S01]  /*43b0*/  FFMA.FTZ R14, R126.reuse, R15, R14 ;  /* 0x0000000f7e0e7223 */ /* 0x040fe2000001000e */
        /* <DEDUP_REMOVED lines=49> */
[C---:B0-----:R-:W-:Y:S01]  /*46d0*/  FMUL.FTZ R15, R33.reuse, R13 ;  /* 0x0000000d210f7220 */ /* 0x041fe20000410000 */
        /* <DEDUP_REMOVED lines=9> */
[C---:B------:R-:W-:Y:S01]  /*4770*/  FFMA.FTZ R15, R140.reuse, R235, R15 ;  /* 0x000000eb8c0f7223 */ /* 0x040fe2000001000f */
[----:B------:R-:W-:Y:S01]  /*4780*/  FFMA.FTZ R14, R140, R23, -R14 ;  /* 0x000000178c0e7223 */ /* 0x000fe2000001080e */
[C---:B------:R-:W-:Y:S01]  /*4790*/  FMUL.FTZ R12, R152.reuse, R32 ;  /* 0x00000020980c7220 */ /* 0x040fe20000410000 */
[----:B------:R-:W-:Y:S01]  /*47a0*/  FMUL.FTZ R13, R152, R208 ;  /* 0x000000d0980d7220 */ /* 0x000fe20000410000 */
[C---:B------:R-:W-:Y:S01]  /*47b0*/  FFMA.FTZ R17, R134.reuse, R17, R18 ;  /* 0x0000001186117223 */ /* 0x040fe20000010012 */
[----:B-1----:R-:W-:Y:S01]  /*47c0*/  FMUL.FTZ R20, R141, -R14 ;  /* 0x8000000e8d147220 */ /* 0x002fe20000410000 */
[C---:B------:R-:W-:Y:S01]  /*47d0*/  FFMA.FTZ R33, R151.reuse, R208, R12 ;  /* 0x000000d097217223 */ /* 0x040fe2000001000c */
[----:B------:R-:W-:Y:S01]  /*47e0*/  FFMA.FTZ R12, R151, R32, -R13 ;  /* 0x00000020970c7223 */ /* 0x000fe2000001080d */
[----:B------:R-:W-:Y:S01]  /*47f0*/  FMUL.FTZ R13, R141, -R15 ;  /* 0x8000000f8d0d7220 */ /* 0x000fe20000410000 */
[----:B------:R-:W-:Y:S01]  /*4800*/  FFMA.FTZ R16, R134, R16, -R19 ;  /* 0x0000001086107223 */ /* 0x000fe20000010813 */
[----:B------:R-:W-:Y:S01]  /*4810*/  FADD.FTZ R33, R206, R33 ;  /* 0x00000021ce217221 */ /* 0x000fe20000010000 */
[----:B------:R-:W-:Y:S01]  /*4820*/  FADD.FTZ R207, R207, R12 ;  /* 0x0000000ccfcf7221 */ /* 0x000fe20000010000 */
[----:B------:R-:W-:Y:S01]  /*4830*/  FFMA.FTZ R18, R142, R14, -R13 ;  /* 0x0000000e8e127223 */ /* 0x000fe2000001080d */
[----:B------:R-:W-:Y:S01]  /*4840*/  FADD.FTZ R17, -R196, R17 ;  /* 0x00000011c4117221 */ /* 0x000fe20000010100 */
[C---:B------:R-:W-:Y:S01]  /*4850*/  FMUL.FTZ R13, R149.reuse, R33 ;  /* 0x00000021950d7220 */ /* 0x040fe20000410000 */
[----:B------:R-:W-:Y:S01]  /*4860*/  FMUL.FTZ R14, R149, R207 ;  /* 0x000000cf950e7220 */ /* 0x000fe20000410000 */
[----:B------:R-:W-:Y:S01]  /*4870*/  FADD.FTZ R16, R181, R16 ;  /* 0x00000010b5107221 */ /* 0x000fe20000010000 */
[----:B------:R-:W-:Y:S01]  /*4880*/  FFMA.FTZ R20, R142, R15, R20 ;  /* 0x0000000f8e147223 */ /* 0x000fe20000010014 */
        /* <DEDUP_REMOVED lines=31> */
[----:B------:R-:W-:Y:S01]  /*4a80*/  FFMA.FTZ R21, R146, R20, R21 ;  /* 0x0000001492157223 */ /* 0x000fe20000010015 */
[C---:B------:R-:W-:Y:S01]  /*4a90*/  FMUL.FTZ R15, R143.reuse, R220 ;  /* 0x000000dc8f0f7220 */ /* 0x040fe20000410000 */
[----:B------:R-:W-:Y:S01]  /*4aa0*/  FMUL.FTZ R13, R143, R206 ;  /* 0x000000ce8f0d7220 */ /* 0x000fe20000410000 */
[----:B------:R-:W-:Y:S01]  /*4ab0*/  FFMA.FTZ R19, R138, R14, R19 ;  /* 0x0000000e8a137223 */ /* 0x000fe20000010013 */
[----:B------:R-:W-:Y:S01]  /*4ac0*/  FFMA.FTZ R17, R146, R18, -R17 ;  /* 0x0000001292117223 */ /* 0x000fe20000010811 */
[C---:B------:R-:W-:Y:S01]  /*4ad0*/  FFMA.FTZ R12, R144.reuse, R206, R15 ;  /* 0x000000ce900c7223 */ /* 0x040fe2000001000f */
[----:B------:R-:W-:Y:S01]  /*4ae0*/  FFMA.FTZ R13, R144, R220, -R13 ;  /* 0x000000dc900d7223 */ /* 0x000fe2000001080d */
[C---:B------:R-:W-:Y:S01]  /*4af0*/  FMUL.FTZ R15, R147.reuse, -R21 ;  /* 0x80000015930f7220 */ /* 0x040fe20000410000 */
[----:B------:R-:W-:Y:S01]  /*4b00*/  FMUL.FTZ R14, R147, -R17 ;  /* 0x80000011930e7220 */ /* 0x000fe20000410000 */
[----:B------:R-:W-:Y:S01]  /*4b10*/  FADD.FTZ R217, R217, R12 ;  /* 0x0000000cd9d97221 */ /* 0x000fe20000010000 */
[----:B------:R-:W-:Y:S01]  /*4b20*/  FADD.FTZ R203, R218, R13 ;  /* 0x0000000ddacb7221 */ /* 0x000fe20000010000 */
[----:B------:R-:W-:Y:S01]  /*4b30*/  FADD.FTZ R19, -R194, R19 ;  /* 0x00000013c2137221 */ /* 0x000fe20000010100 */
[----:B------:R-:W-:Y:S01]  /*4b40*/  FADD.FTZ R16, R179, R16 ;  /* 0x00000010b3107221 */ /* 0x000fe20000010000 */
[C---:B------:R-:W-:Y:S01]  /*4b50*/  FMUL.FTZ R13, R141.reuse, R217 ;  /* 0x000000d98d0d7220 */ /* 0x040fe20000410000 */
[----:B------:R-:W-:Y:S01]  /*4b60*/  FMUL.FTZ R12, R141, R203 ;  /* 0x000000cb8d0c7220 */ /* 0x000fe20000410000 */
[C---:B------:R-:W-:Y:S01]  /*4b70*/  FFMA.FTZ R17, R148.reuse, R17, -R15 ;  /* 0x0000001194117223 */ /* 0x040fe2000001080f */
        /* <DEDUP_REMOVED lines=15> */
[----:B------:R-:W-:Y:S01]  /*4c70*/  FADD.FTZ R14, -R193, R14 ;  /* 0x0000000ec10e7221 */ /* 0x000fe20000010100 */
[----:B------:R-:W-:Y:S01]  /*4c80*/  FFMA.FTZ R16, R150, R17, -R19 ;  /* 0x0000001196107223 */ /* 0x000fe20000010813 */
[----:B------:R-:W-:Y:S01]  /*4c90*/  FADD.FTZ R214, R214, R13 ;  /* 0x0000000dd6d67221 */ /* 0x000fe20000010000 */
[----:B------:R-:W-:Y:S01]  /*4ca0*/  FADD.FTZ R216, R213, R12 ;  /* 0x0000000cd5d87221 */ /* 0x000fe20000010000 */
[----:B------:R-:W-:Y:S01]  /*4cb0*/  FADD.FTZ R12, R178, R15 ;  /* 0x0000000fb20c7221 */ /* 0x000fe20000010000 */
[----:B------:R-:W-:Y:S01]  /*4cc0*/  FFMA.FTZ R17, R150, R21, R18 ;  /* 0x0000001596117223 */ /* 0x000fe20000010012 */
[----:B------:R-:W-:Y:S01]  /*4cd0*/  FMUL.FTZ R19, R141, -R14 ;  /* 0x8000000e8d137220 */ /* 0x000fe20000410000 */
[----:B------:R-:W-:Y:S01]  /*4ce0*/  FMUL.FTZ R15, R137, R216 ;  /* 0x000000d8890f7220 */ /* 0x000fe20000410000 */
[----:B------:R-:W-:Y:S01]  /*4cf0*/  FMUL.FTZ R21, R141, -R12 ;  /* 0x8000000c8d157220 */ /* 0x000fe20000410000 */
[----:B------:R-:W-:Y:S01]  /*4d00*/  FMUL.FTZ R13, R137, R214 ;  /* 0x000000d6890d7220 */ /* 0x000fe20000410000 */
[----:B------:R-:W-:Y:S01]  /*4d10*/  FFMA.FTZ R12, R142, R12, -R19 ;  /* 0x0000000c8e0c7223 */ /* 0x000fe20000010813 */
[----:B------:R-:W-:Y:S01]  /*4d20*/  FFMA.FTZ R218, R138, R214, R15 ;  /* 0x000000d68ada7223 */ /* 0x000fe2000001000f */
[----:B------:R-:W-:Y:S01]  /*4d30*/  FFMA.FTZ R21, R142, R14, R21 ;  /* 0x0000000e8e157223 */ /* 0x000fe20000010015 */
[----:B------:R-:W-:Y:S01]  /*4d40*/  FFMA.FTZ R13, R138, R216, -R13 ;  /* 0x000000d88a0d7223 */ /* 0x000fe2000001080d */
[----:B------:R-:W-:Y:S01]  /*4d50*/  FADD.FTZ R14, R177, R12 ;  /* 0x0000000cb10e7221 */ /* 0x000fe20000010000 */
[----:B------:R-:W-:Y:S01]  /*4d60*/  FADD.FTZ R218, R223, R218 ;  /* 0x000000dadfda7221 */ /* 0x000fe20000010000 */
[----:B------:R-:W-:Y:S01]  /*4d70*/  FADD.FTZ R21, -R192, R21 ;  /* 0x00000015c0157221 */ /* 0x000fe20000010100 */
[----:B------:R-:W-:Y:S01]  /*4d80*/  FADD.FTZ R224, R224, R13 ;  /* 0x0000000de0e07221 */ /* 0x000fe20000010000 */
[----:B------:R-:W-:Y:S01]  /*4d90*/  FMUL.FTZ R23, R143, -R14 ;  /* 0x8000000e8f177220 */ /* 0x000fe20000410000 */
[----:B------:R-:W-:Y:S01]  /*4da0*/  FMUL.FTZ R13, R135, R218 ;  /* 0x000000da870d7220 */ /* 0x000fe20000410000 */
[-C--:B------:R-:W-:Y:S01]  /*4db0*/  FMUL.FTZ R19, R143, -R21.reuse ;  /* 0x800000158f137220 */ /* 0x080fe20000410000 */
[-C--:B------:R-:W-:Y:S01]  /*4dc0*/  FMUL.FTZ R15, R135, R224.reuse ;  /* 0x000000e0870f7220 */ /* 0x080fe20000410000 */
[----:B------:R-:W-:Y:S01]  /*4dd0*/  FFMA.FTZ R18, R144, R21, R23 ;  /* 0x0000001590127223 */ /* 0x000fe20000010017 */
[----:B------:R-:W-:Y:S01]  /*4de0*/  FFMA.FTZ R12, R136, R224, -R13 ;  /* 0x000000e0880c7223 */ /* 0x000fe2000001080d */
[----:B------:R-:W-:Y:S01]  /*4df0*/  FFMA.FTZ R19, R144, R14, -R19 ;  /* 0x0000000e90137223 */ /* 0x000fe20000010813 */
[----:B------:R-:W-:Y:S01]  /*4e00*/  FFMA.FTZ R15, R136, R218, R15 ;  /* 0x000000da880f7223 */ /* 0x000fe2000001000f */
[----:B------:R-:W-:Y:S01]  /*4e10*/  FADD.FTZ R18, -R191, R18 ;  /* 0x00000012bf127221 */ /* 0x000fe20000010100 */
[----:B------:R-:W-:Y:S01]  /*4e20*/  FADD.FTZ R225, R225, R12 ;  /* 0x0000000ce1e17221 */ /* 0x000fe20000010000 */
[----:B------:R-:W-:Y:S01]  /*4e30*/  FADD.FTZ R19, R176, R19 ;  /* 0x00000013b0137221 */ /* 0x000fe20000010000 */
[----:B------:R-:W-:Y:S01]  /*4e40*/  FADD.FTZ R213, R226, R15 ;  /* 0x0000000fe2d57221 */ /* 0x000fe20000010000 */
[-C--:B------:R-:W-:Y:S01]  /*4e50*/  FMUL.FTZ R15, R145, -R18.reuse ;  /* 0x80000012910f7220 */ /* 0x080fe20000410000 */
        /* <DEDUP_REMOVED lines=11> */
[-C--:B------:R-:W-:Y:S01]  /*4f10*/  FMUL.FTZ R19, R147, -R14.reuse ;  /* 0x8000000e93137220 */ /* 0x080fe20000410000 */
[----:B------:R-:W-:Y:S01]  /*4f20*/  FMUL.FTZ R12, R131, R229 ;  /* 0x000000e5830c7220 */ /* 0x000fe20000410000 */
[----:B------:R-:W-:Y:S01]  /*4f30*/  FMUL.FTZ R15, R147, -R21 ;  /* 0x80000015930f7220 */ /* 0x000fe20000410000 */
[----:B------:R-:W-:Y:S01]  /*4f40*/  FMUL.FTZ R13, R131, R223 ;  /* 0x000000df830d7220 */ /* 0x000fe20000410000 */
        /* <DEDUP_REMOVED lines=16> */
[----:B------:R-:W-:Y:S01]  /*5050*/  MOV R19, UR7 ;  /* 0x0000000700137c02 */ /* 0x000fe20008000f00 */
[----:B------:R-:W-:Y:S01]  /*5060*/  FADD.FTZ R20, R173, R20 ;  /* 0x00000014ad147221 */ /* 0x000fe20000010000 */
[----:B------:R-:W-:Y:S01]  /*5070*/  FADD.FTZ R18, -R188, R21 ;  /* 0x00000015bc127221 */ /* 0x000fe20000010100 */
[----:B------:R-:W-:Y:S01]  /*5080*/  FADD.FTZ R234, R234, R13 ;  /* 0x0000000deaea7221 */ /* 0x000fe20000010000 */
[----:B------:R-:W-:Y:S01]  /*5090*/  FADD.FTZ R236, R233, R236 ;  /* 0x000000ece9ec7221 */ /* 0x000fe20000010000 */
[----:B------:R-:W-:Y:S01]  /*50a0*/  LEA R230, R19, R110, 0x4 ;  /* 0x0000006e13e67211 */ /* 0x000fe200078e20ff */
[C---:B------:R-:W-:Y:S01]  /*50b0*/  FMUL.FTZ R22, R152.reuse, -R18 ;  /* 0x8000001298167220 */ /* 0x040fe20000410000 */
[----:B------:R-:W-:Y:S01]  /*50c0*/  FMUL.FTZ R231, R152, -R20 ;  /* 0x8000001498e77220 */ /* 0x000fe20000410000 */
        /* <DEDUP_REMOVED lines=10> */
[C---:B------:R-:W-:Y:S01]  /*5170*/  FFMA.FTZ R17, R151.reuse, R17, R20 ;  /* 0x0000001197117223 */ /* 0x040fe20000010014 */
[----:B------:R-:W-:Y:S01]  /*5180*/  FFMA.FTZ R16, R151, R16, -R21 ;  /* 0x0000001097107223 */ /* 0x000fe20000010815 */
[C---:B------:R-:W-:Y:S01]  /*5190*/  FMUL.FTZ R21, R125.reuse, R231 ;  /* 0x000000e77d157220 */ /* 0x040fe20000410000 */
[-C--:B------:R-:W-:Y:S01]  /*51a0*/  FMUL.FTZ R20, R125, R227.reuse ;  /* 0x000000e37d147220 */ /* 0x080fe20000410000 */
[----:B------:R-:W-:Y:S01]  /*51b0*/  FADD.FTZ R19, -R187, R22 ;  /* 0x00000016bb137221 */ /* 0x000fe20000010100 */
[----:B------:R-:W-:Y:S01]  /*51c0*/  HFMA2.MMA R13, -RZ, RZ, 0, 0 ;  /* 0x00000000ff0d7435 */ /* 0x000fe200000001ff */
[C---:B------:R-:W-:Y:S01]  /*51d0*/  FFMA.FTZ R22, R126.reuse, R227, R21 ;  /* 0x000000e37e167223 */ /* 0x040fe20000010015 */
[----:B------:R-:W-:Y:S01]  /*51e0*/  FFMA.FTZ R233, R126, R231, -R20 ;  /* 0x000000e77ee97223 */ /* 0x000fe20000010814 */
[----:B------:R-:W-:-:S02]  /*51f0*/  MOV R12, 0x3f800000 ;  /* 0x3f800000000c7802 */ /* 0x000fc40000000f00 */
[----:B------:R-:W-:Y:S01]  /*5200*/  CS2R R14, SRZ ;  /* 0x00000000000e7805 */ /* 0x000fe2000001ff00 */
[----:B------:R-:W-:Y:S01]  /*5210*/  FADD.FTZ R211, R211, R22 ;  /* 0x00000016d3d37221 */ /* 0x000fe20000010000 */
[----:B------:R-:W-:Y:S01]  /*5220*/  FADD.FTZ R233, R212, R233 ;  /* 0x000000e9d4e97221 */ /* 0x000fe20000010000 */
[----:B------:R-:W-:Y:S02]  /*5230*/  FADD.FTZ R18, R172, R23 ;  /* 0x00000017ac127221 */ /* 0x000fe40000010000 */
[C---:B------:R-:W-:Y:S01]  /*5240*/  FMUL.FTZ R21, R123.reuse, R211 ;  /* 0x000000d37b157220 */ /* 0x040fe20000410000 */
        /* <DEDUP_REMOVED lines=29> */
.L_x_10989:
[----:B------:R-:W-:Y:S04]  /*5420*/  BSSY B0, `(.L_x_10850) ;  /* 0x000000d000007945 */ /* 0x000fe80003800000 */
[----:B------:R-:W-:Y:S05]  /*5430*/  @!P0 BRA `(.L_x_10851) ;  /* 0x00000000002c8947 */ /* 0x000fea0003800000 */
[C---:B0-----:R-:W-:Y:S01]  /*5440*/  FMUL.FTZ R23, R247.reuse, R235 ;  /* 0x000000ebf7177220 */ /* 0x041fe20000410000 */
[----:B----4-:R-:W-:-:S03]  /*5450*/  FMUL.FTZ R228, R247, R22 ;  /* 0x00000016f7e47220 */ /* 0x010fc60000410000 */
[C---:B------:R-:W-:Y:S01]  /*5460*/  FFMA.FTZ R23, R246.reuse, R22, -R23 ;  /* 0x00000016f6177223 */ /* 0x040fe20000010817 */
[----:B---3--:R-:W-:Y:S01]  /*5470*/  FMUL.FTZ R22, R247, R20 ;  /* 0x00000014f7167220 */ /* 0x008fe20000410000 */
[C---:B--2---:R-:W-:Y:S01]  /*5480*/  FMUL.FTZ R247, R21.reuse, R247 ;  /* 0x000000f715f77220 */ /* 0x044fe20000410000 */
[----:B------:R-:W-:Y:S01]  /*5490*/  FFMA.FTZ R228, R246, R235, R228 ;  /* 0x000000ebf6e47223 */ /* 0x000fe200000100e4 */
[----:B------:R-:W-:Y:S01]  /*54a0*/  FADD.FTZ R242, R242, R23 ;  /* 0x00000017f2f27221 */ /* 0x000fe20000010000 */
[----:B------:R-:W-:Y:S01]  /*54b0*/  FFMA.FTZ R22, R21, R246, -R22 ;  /* 0x000000f615167223 */ /* 0x000fe20000010816 */
[----:B------:R-:W-:Y:S01]  /*54c0*/  FFMA.FTZ R247, R246, R20, R247 ;  /* 0x00000014f6f77223 */ /* 0x000fe200000100f7 */
[----:B------:R-:W-:-:S03]  /*54d0*/  FADD.FTZ R241, R241, R228 ;  /* 0x000000e4f1f17221 */ /* 0x000fc60000010000 */
[----:B------:R-:W-:-:S07]  /*54e0*/  MOV R246, R22 ;  /* 0x0000001600f67202 */ /* 0x000fce0000000f00 */
.L_x_10851:
[----:B------:R-:W-:Y:S05]  /*54f0*/  BSYNC B0 ;  /* 0x0000000000007941 */ /* 0x000fea0003800000 */
.L_x_10850:
[----:B------:R-:W-:Y:S01]  /*5500*/  UMOV UR46, 0xffffffff ;  /* 0xffffffff002e7882 */ /* 0x000fe20000000000 */
[----:B------:R-:W-:Y:S02]  /*5510*/  ISETP.GT.U32.AND P0, PT, R210, 0x1d, PT ;  /* 0x0000001dd200780c */ /* 0x000fe40003f04070 */
[----:B------:R-:W-:Y:S11]  /*5520*/  BRA.DIV UR46, `(.L_x_10852) ;  /* 0x000000662e887947 */ /* 0x000ff6000b800000 */
[----:B---3--:R3:W1:Y:S04]  /*5530*/  SHFL.DOWN PT, R20, R246, 0x2, 0x1f ;  /* 0x08401f00f6147f89 */ /* 0x00866800000e0000 */
[----:B--2---:R3:W2:Y:S04]  /*5540*/  SHFL.DOWN PT, R21, R247, 0x2, 0x1f ;  /* 0x08401f00f7157f89 */ /* 0x0046a800000e0000 */
[----:B----4-:R3:W4:Y:S04]  /*5550*/  SHFL.DOWN PT, R22, R242, 0x2, 0x1f ;  /* 0x08401f00f2167f89 */ /* 0x01072800000e0000 */
[----:B0-----:R3:W0:Y:S02]  /*5560*/  SHFL.DOWN PT, R235, R241, 0x2, 0x1f ;  /* 0x08401f00f1eb7f89 */ /* 0x00162400000e0000 */
.L_x_10995:
[----:B------:R-:W-:Y:S04]  /*5570*/  BSSY B0, `(.L_x_10853) ;  /* 0x000000d000007945 */ /* 0x000fe80003800000 */
[----:B------:R-:W-:Y:S05]  /*5580*/  @P0 BRA `(.L_x_10854) ;  /* 0x00000000002c0947 */ /* 0x000fea0003800000 */
[C---:B0-----:R-:W-:Y:S01]  /*5590*/  FMUL.FTZ R23, R247.reuse, R235 ;  /* 0x000000ebf7177220 */ /* 0x041fe20000410000 */
[----:B----4-:R-:W-:-:S03]  /*55a0*/  FMUL.FTZ R228, R247, R22 ;  /* 0x00000016f7e47220 */ /* 0x010fc60000410000 */
[C---:B------:R-:W-:Y:S01]  /*55b0*/  FFMA.FTZ R237, R246.reuse, R22, -R23 ;  /* 0x00000016f6ed7223 */ /* 0x040fe20000010817 */
[C---:B--2---:R-:W-:Y:S01]  /*55c0*/  FMUL.FTZ R23, R247.reuse, R21 ;  /* 0x00000015f7177220 */ /* 0x044fe20000410000 */
[-C--:B-1----:R-:W-:Y:S01]  /*55d0*/  FMUL.FTZ R22, R247, R20.reuse ;  /* 0x00000014f7167220 */ /* 0x082fe20000410000 */
[----:B------:R-:W-:Y:S01]  /*55e0*/  FFMA.FTZ R228, R246, R235, R228 ;  /* 0x000000ebf6e47223 */ /* 0x000fe200000100e4 */
[----:B---3--:R-:W-:Y:S01]  /*55f0*/  FADD.FTZ R242, R242, R237 ;  /* 0x000000edf2f27221 */ /* 0x008fe20000010000 */
[C---:B------:R-:W-:Y:S01]  /*5600*/  FFMA.FTZ R23, R246.reuse, R20, -R23 ;  /* 0x00000014f6177223 */ /* 0x040fe20000010817 */
[----:B------:R-:W-:Y:S01]  /*5610*/  FFMA.FTZ R247, R246, R21, R22 ;  /* 0x00000015f6f77223 */ /* 0x000fe20000010016 */
[----:B------:R-:W-:-:S03]  /*5620*/  FADD.FTZ R241, R241, R228 ;  /* 0x000000e4f1f17221 */ /* 0x000fc60000010000 */
[----:B------:R-:W-:-:S07]  /*5630*/  MOV R246, R23 ;  /* 0x0000001700f67202 */ /* 0x000fce0000000f00 */
.L_x_10854:
[----:B------:R-:W-:Y:S05]  /*5640*/  BSYNC B0 ;  /* 0x0000000000007941 */ /* 0x000fea0003800000 */
.L_x_10853:
[----:B------:R-:W-:Y:S01]  /*5650*/  UMOV UR46, 0xffffffff ;  /* 0xffffffff002e7882 */ /* 0x000fe20000000000 */
[----:B------:R-:W-:Y:S02]  /*5660*/  ISETP.GT.U32.AND P0, PT, R210, 0x1b, PT ;  /* 0x0000001bd200780c */ /* 0x000fe40003f04070 */
[----:B------:R-:W-:Y:S11]  /*5670*/  BRA.DIV UR46, `(.L_x_10855) ;  /* 0x000000662ea47947 */ /* 0x000ff6000b800000 */
[----:B-1----:R1:W1:Y:S04]  /*5680*/  SHFL.DOWN PT, R20, R246, 0x4, 0x1f ;  /* 0x08801f00f6147f89 */ /* 0x00226800000e0000 */
[----:B--2---:R2:W1:Y:S04]  /*5690*/  SHFL.DOWN PT, R21, R247, 0x4, 0x1f ;  /* 0x08801f00f7157f89 */ /* 0x00446800000e0000 */
[----:B----4-:R2:W4:Y:S04]  /*56a0*/  SHFL.DOWN PT, R22, R242, 0x4, 0x1f ;  /* 0x08801f00f2167f89 */ /* 0x01052800000e0000 */
[----:B0-----:R2:W0:Y:S02]  /*56b0*/  SHFL.DOWN PT, R235, R241, 0x4, 0x1f ;  /* 0x08801f00f1eb7f89 */ /* 0x00142400000e0000 */
.L_x_11001:
        /* <DEDUP_REMOVED lines=13> */
.L_x_10857:
[----:B------:R-:W-:Y:S05]  /*5790*/  BSYNC B0 ;  /* 0x0000000000007941 */ /* 0x000fea0003800000 */
.L_x_10856:
[----:B------:R-:W-:Y:S01]  /*57a0*/  UMOV UR46, 0xffffffff ;  /* 0xffffffff002e7882 */ /* 0x000fe20000000000 */
[----:B------:R-:W-:Y:S02]  /*57b0*/  ISETP.GT.U32.AND P0, PT, R210, 0x17, PT ;  /* 0x00000017d200780c */ /* 0x000fe40003f04070 */
[----:B------:R-:W-:Y:S11]  /*57c0*/  BRA.DIV UR46, `(.L_x_10858) ;  /* 0x000000662ec07947 */ /* 0x000ff6000b800000 */
[----:B-1----:R1:W1:Y:S04]  /*57d0*/  SHFL.DOWN PT, R20, R246, 0x8, 0x1f ;  /* 0x09001f00f6147f89 */ /* 0x00226800000e0000 */
[----:B------:R0:W1:Y:S04]  /*57e0*/  SHFL.DOWN PT, R21, R247, 0x8, 0x1f ;  /* 0x09001f00f7157f89 */ /* 0x00006800000e0000 */
[----:B----4-:R4:W1:Y:S04]  /*57f0*/  SHFL.DOWN PT, R22, R242, 0x8, 0x1f ;  /* 0x09001f00f2167f89 */ /* 0x01086800000e0000 */
[----:B0-----:R4:W0:Y:S02]  /*5800*/  SHFL.DOWN PT, R235, R241, 0x8, 0x1f ;  /* 0x09001f00f1eb7f89 */ /* 0x00182400000e0000 */
.L_x_11007:
[----:B------:R-:W-:Y:S04]  /*5810*/  BSSY B0, `(.L_x_10859) ;  /* 0x000000d000007945 */ /* 0x000fe80003800000 */
[----:B------:R-:W-:Y:S05]  /*5820*/  @P0 BRA `(.L_x_10860) ;  /* 0x00000000002c0947 */ /* 0x000fea0003800000 */
        /* <DEDUP_REMOVED lines=11> */
.L_x_10860:
[----:B------:R-:W-:Y:S05]  /*58e0*/  BSYNC B0 ;  /* 0x0000000000007941 */ /* 0x000fea0003800000 */
.L_x_10859:
[----:B------:R-:W-:Y:S01]  /*58f0*/  UMOV UR46, 0xffffffff ;  /* 0xffffffff002e7882 */ /* 0x000fe20000000000 */
[----:B------:R-:W-:Y:S02]  /*5900*/  ISETP.GT.U32.AND P0, PT, R210, 0xf, PT ;  /* 0x0000000fd200780c */ /* 0x000fe40003f04070 */
[----:B------:R-:W-:Y:S11]  /*5910*/  BRA.DIV UR46, `(.L_x_10861) ;  /* 0x000000662edc7947 */ /* 0x000ff6000b800000 */
[----:B-1----:R1:W1:Y:S04]  /*5920*/  SHFL.DOWN PT, R20, R246, 0x10, 0x1f ;  /* 0x0a001f00f6147f89 */ /* 0x00226800000e0000 */
[----:B------:R0:W1:Y:S04]  /*5930*/  SHFL.DOWN PT, R21, R247, 0x10, 0x1f ;  /* 0x0a001f00f7157f89 */ /* 0x00006800000e0000 */
[----:B------:R1:W1:Y:S04]  /*5940*/  SHFL.DOWN PT, R22, R242, 0x10, 0x1f ;  /* 0x0a001f00f2167f89 */ /* 0x00026800000e0000 */
[----:B0-----:R0:W0:Y:S02]  /*5950*/  SHFL.DOWN PT, R235, R241, 0x10, 0x1f ;  /* 0x0a001f00f1eb7f89 */ /* 0x00102400000e0000 */
.L_x_11013:
        /* <DEDUP_REMOVED lines=13> */
.L_x_10863:
[----:B------:R-:W-:Y:S05]  /*5a30*/  BSYNC B0 ;  /* 0x0000000000007941 */ /* 0x000fea0003800000 */
.L_x_10862:
[----:B------:R-:W-:Y:S01]  /*5a40*/  UMOV UR46, 0xffffffff ;  /* 0xffffffff002e7882 */ /* 0x000fe20000000000 */
[----:B------:R-:W-:Y:S02]  /*5a50*/  ISETP.NE.AND P0, PT, R113, 0x1f, PT ;  /* 0x0000001f7100780c */ /* 0x000fe40003f05270 */
[----:B------:R-:W-:Y:S11]  /*5a60*/  BRA.DIV UR46, `(.L_x_10864) ;  /* 0x000000662ef87947 */ /* 0x000ff6000b800000 */
[----:B------:R-:W1:Y:S04]  /*5a70*/  SHFL.IDX PT, R245, R247, RZ, 0x1f ;  /* 0x00001ffff7f57589 */ /* 0x000e6800000e0000 */
[----:B------:R-:W5:Y:S04]  /*5a80*/  SHFL.IDX PT, R210, R246, RZ, 0x1f ;  /* 0x00001ffff6d27589 */ /* 0x000f6800000e0000 */
[----:B------:R-:W2:Y:S04]  /*5a90*/  SHFL.DOWN PT, R240, R246, 0x1, 0x1f ;  /* 0x08201f00f6f07f89 */ /* 0x000ea800000e0000 */
[----:B------:R-:W2:Y:S04]  /*5aa0*/  SHFL.DOWN PT, R243, R247, 0x1, 0x1f ;  /* 0x08201f00f7f37f89 */ /* 0x000ea800000e0000 */
[----:B------:R-:W2:Y:S04]  /*5ab0*/  SHFL.IDX PT, R238, R241, RZ, 0x1f ;  /* 0x00001ffff1ee7589 */ /* 0x000ea800000e0000 */
[----:B------:R-:W2:Y:S04]  /*5ac0*/  SHFL.DOWN PT, R251, R241, 0x1, 0x1f ;  /* 0x08201f00f1fb7f89 */ /* 0x000ea800000e0000 */
[----:B------:R-:W2:Y:S01]  /*5ad0*/  SHFL.IDX PT, R248, R14, RZ, 0x1f ;  /* 0x00001fff0ef87589 */ /* 0x000ea200000e0000 */
[-C--:B-1----:R-:W-:Y:S01]  /*5ae0*/  FMUL.FTZ R21, R15, R245.reuse ;  /* 0x000000f50f157220 */ /* 0x082fe20000410000 */
[CC--:B------:R-:W-:Y:S01]  /*5af0*/  FMUL.FTZ R20, R14.reuse, R245.reuse ;  /* 0x000000f50e147220 */ /* 0x0c0fe20000410000 */
[----:B0-----:R-:W-:Y:S01]  /*5b00*/  FMUL.FTZ R235, R13, R245 ;  /* 0x000000f50deb7220 */ /* 0x001fe20000410000 */
[----:B------:R-:W0:Y:S01]  /*5b10*/  SHFL.IDX PT, R250, R15, RZ, 0x1f ;  /* 0x00001fff0ffa7589 */ /* 0x000e2200000e0000 */
[-C--:B-----5:R-:W-:Y:S01]  /*5b20*/  FFMA.FTZ R228, R14, R210.reuse, -R21 ;  /* 0x000000d20ee47223 */ /* 0x0a0fe20000010815 */
[----:B------:R-:W-:-:S02]  /*5b30*/  FFMA.FTZ R237, R15, R210, R20 ;  /* 0x000000d20fed7223 */ /* 0x000fc40000010014 */
[----:B------:R-:W1:Y:S04]  /*5b40*/  SHFL.IDX PT, R252, R12, RZ, 0x1f ;  /* 0x00001fff0cfc7589 */ /* 0x000e6800000e0000 */
[----:B------:R-:W0:Y:S04]  /*5b50*/  SHFL.IDX PT, R249, R13, RZ, 0x1f ;  /* 0x00001fff0df97589 */ /* 0x000e2800000e0000 */
[----:B------:R-:W0:Y:S04]  /*5b60*/  SHFL.IDX PT, R239, R242, RZ, 0x1f ;  /* 0x00001ffff2ef7589 */ /* 0x000e2800000e0000 */
[----:B------:R2:W0:Y:S02]  /*5b70*/  SHFL.DOWN PT, R244, R242, 0x1, 0x1f ;  /* 0x08201f00f2f47f89 */ /* 0x00042400000e0000 */
[----:B--234-:R-:W-:-:S07]  /*5b80*/  FMUL.FTZ R242, R12, R245 ;  /* 0x000000f50cf27220 */ /* 0x01cfce0000410000 */
.L_x_11027:
[----:B------:R-:W-:Y:S01]  /*5b90*/  BSSY B0, `(.L_x_10865) ;  /* 0x0000010000007945 */ /* 0x000fe20003800000 */
[----:B-1----:R-:W-:Y:S02]  /*5ba0*/  MOV R20, R252 ;  /* 0x000000fc00147202 */ /* 0x002fe40000000f00 */
        /* <DEDUP_REMOVED lines=14> */
.L_x_10866:
[----:B------:R-:W-:Y:S05]  /*5c90*/  BSYNC B0 ;  /* 0x0000000000007941 */ /* 0x000fea0003800000 */
.L_x_10865:
        /* <DEDUP_REMOVED lines=16> */
.L_x_10848:
[----:B------:R-:W-:Y:S01]  /*5da0*/  ISETP.NE.AND P0, PT, R113, RZ, PT ;  /* 0x000000ff7100720c */ /* 0x000fe20003f05270 */
[----:B------:R-:W-:Y:S05]  /*5db0*/  WARPSYNC.ALL ;  /* 0x0000000000007948 */ /* 0x000fea0003800000 */
[----:B0-2---:R-:W-:Y:S01]  /*5dc0*/  P2R R16, PR, RZ, 0x1 ;  /* 0x00000001ff107803 */ /* 0x005fe20000000000 */
[----:B------:R-:W-:Y:S01]  /*5dd0*/  BAR.SYNC.DEFER_BLOCKING 0x0 ;  /* 0x0000000000007b1d */ /* 0x000fe20000010000 */
[----:B------:R-:W-:Y:S01]  /*5de0*/  SHF.L.U32 R19, R8, 0x10, RZ ;  /* 0x0000001008137819 */ /* 0x000fe200000006ff */
[----:B------:R-:W-:Y:S01]  /*5df0*/  FFMA.FTZ R23, R0, R32, RZ ;  /* 0x0000002000177223 */ /* 0x000fe200000100ff */
[----:B------:R-:W-:Y:S01]  /*5e00*/  SHF.L.U32 R18, R106, 0x10, RZ ;  /* 0x000000106a127819 */ /* 0x000fe200000006ff */
[----:B------:R-:W-:Y:S01]  /*5e10*/  ULEA UR46, UR13, 0xfffffc00, 0xa ;  /* 0xfffffc000d2e7891 */ /* 0x000fe2000f8e503f */
[----:B------:R-:W-:Y:S01]  /*5e20*/  SHF.L.U32 R20, R9, 0x10, RZ ;  /* 0x0000001009147819 */ /* 0x000fe200000006ff */
[----:B------:R-:W-:Y:S01]  /*5e30*/  FMUL.FTZ R22, R98, R19 ;  /* 0x0000001362167220 */ /* 0x000fe20000410000 */
[----:B------:R-:W-:Y:S01]  /*5e40*/  FFMA.FTZ R210, R50, R207, R23 ;  /* 0x000000cf32d27223 */ /* 0x000fe20000010017 */
[----:B------:R-:W-:Y:S01]  /*5e50*/  FMUL.FTZ R221, R89, R18 ;  /* 0x0000001259dd7220 */ /* 0x000fe20000410000 */
[----:B------:R-:W-:Y:S01]  /*5e60*/  SHF.L.U32 R21, R105, 0x10, RZ ;  /* 0x0000001069157819 */ /* 0x000fe200000006ff */
[-C--:B------:R-:W-:Y:S01]  /*5e70*/  FFMA.FTZ R32, R115, -R22.reuse, R32 ;  /* 0x8000001673207223 */ /* 0x080fe20000010020 */
[----:B------:R-:W-:Y:S01]  /*5e80*/  FFMA.FTZ R22, R117, -R22, R208 ;  /* 0x8000001675167223 */ /* 0x000fe200000100d0 */
[----:B------:R-:W-:Y:S01]  /*5e90*/  FFMA.FTZ R208, R0, -R208, RZ ;  /* 0x800000d000d07223 */ /* 0x000fe200000100ff */
[----:B------:R-:W-:Y:S01]  /*5ea0*/  FMUL.FTZ R23, R97, R20 ;  /* 0x0000001461177220 */ /* 0x000fe20000410000 */
[----:B------:R-:W-:Y:S01]  /*5eb0*/  FFMA.FTZ R207, R116, -R221, R207 ;  /* 0x800000dd74cf7223 */ /* 0x000fe200000100cf */
[----:B------:R-:W-:Y:S01]  /*5ec0*/  FMUL.FTZ R228, R90, R21 ;  /* 0x000000155ae47220 */ /* 0x000fe20000410000 */
[----:B------:R-:W-:Y:S01]  /*5ed0*/  FFMA.FTZ R208, R50, -R33, R208 ;  /* 0x8000002132d07223 */ /* 0x000fe200000100d0 */
[----:B------:R-:W-:Y:S01]  /*5ee0*/  FFMA.FTZ R33, R122, -R221, R33 ;  /* 0x800000dd7a217223 */ /* 0x000fe20000010021 */
[C---:B------:R-:W-:Y:S01]  /*5ef0*/  FFMA.FTZ R221, R49.reuse, R205, R210 ;  /* 0x000000cd31dd7223 */ /* 0x040fe200000100d2 */
[----:B------:R-:W-:Y:S01]  /*5f00*/  FFMA.FTZ R205, R118, -R23, R205 ;  /* 0x8000001776cd7223 */ /* 0x000fe200000100cd */
[----:B------:R-:W-:Y:S01]  /*5f10*/  FFMA.FTZ R235, R49, -R209, R208 ;  /* 0x800000d131eb7223 */ /* 0x000fe200000100d0 */
[----:B------:R-:W-:Y:S01]  /*5f20*/  FFMA.FTZ R209, R120, -R23, R209 ;  /* 0x8000001778d17223 */ /* 0x000fe200000100d1 */
[----:B------:R-:W-:Y:S01]  /*5f30*/  SHF.L.U32 R23, R10, 0x10, RZ ;  /* 0x000000100a177819 */ /* 0x000fe200000006ff */
[C---:B------:R-:W-:Y:S01]  /*5f40*/  FFMA.FTZ R210, R48.reuse, R204, R221 ;  /* 0x000000cc30d27223 */ /* 0x040fe200000100dd */
[----:B------:R0:W2:Y:S01]  /*5f50*/  LDS.64 R16, [R171+0x35e8] ;  /* 0x0035e800ab107984 */ /* 0x0000a20000000a00 */
[----:B------:R-:W-:Y:S01]  /*5f60*/  FFMA.FTZ R235, R48, -R202, R235 ;  /* 0x800000ca30eb7223 */ /* 0x000fe200000100eb */
[----:B------:R-:W-:Y:S01]  /*5f70*/  FFMA.FTZ R204, R121, -R228, R204 ;  /* 0x800000e479cc7223 */ /* 0x000fe200000100cc */
[----:B------:R-:W-:Y:S01]  /*5f80*/  FMUL.FTZ R221, R96, R23 ;  /* 0x0000001760dd7220 */ /* 0x000fe20000410000 */
[----:B------:R-:W-:Y:S01]  /*5f90*/  FFMA.FTZ R237, R47, R220, R210 ;  /* 0x000000dc2fed7223 */ /* 0x000fe200000100d2 */
[----:B------:R-:W-:Y:S01]  /*5fa0*/  SHF.L.U32 R208, R104, 0x10, RZ ;  /* 0x0000001068d07819 */ /* 0x000fe200000006ff */
[----:B-1----:R1:W-:Y:S01]  /*5fb0*/  @!P0 STS.128 [R230+0x4be0], R12 ;  /* 0x004be00ce6008388 */ /* 0x0023e20000000c00 */
[-C--:B------:R-:W-:Y:S01]  /*5fc0*/  FFMA.FTZ R220, R155, -R221.reuse, R220 ;  /* 0x800000dd9bdc7223 */ /* 0x080fe200000100dc */
[----:B0-----:R-:W-:Y:S01]  /*5fd0*/  FFMA.FTZ R171, R119, -R228, R202 ;  /* 0x800000e477ab7223 */ /* 0x001fe200000100ca */
[----:B------:R-:W-:Y:S01]  /*5fe0*/  FFMA.FTZ R210, R153, -R221, R206 ;  /* 0x800000dd99d27223 */ /* 0x000fe200000100ce */
[----:B------:R-:W-:Y:S01]  /*5ff0*/  FFMA.FTZ R228, R47, -R206, R235 ;  /* 0x800000ce2fe47223 */ /* 0x000fe200000100eb */
[----:B------:R-:W-:Y:S01]  /*6000*/  SHF.L.U32 R221, R103, 0x10, RZ ;  /* 0x0000001067dd7819 */ /* 0x000fe200000006ff */
[----:B------:R-:W-:Y:S01]  /*6010*/  FMUL.FTZ R235, R87, R208 ;  /* 0x000000d057eb7220 */ /* 0x000fe20000410000 */
[----:B------:R-:W-:Y:S01]  /*6020*/  SHF.L.U32 R202, R11, 0x10, RZ ;  /* 0x000000100bca7819 */ /* 0x000fe200000006ff */
[----:B------:R-:W-:Y:S01]  /*6030*/  FFMA.FTZ R228, R46, -R217, R228 ;  /* 0x800000d92ee47223 */ /* 0x000fe200000100e4 */
[----:B------:R-:W-:Y:S01]  /*6040*/  UIADD3 UR46, -UR46, UR54, URZ ;  /* 0x000000362e2e7290 */ /* 0x000fe2000fffe13f */
[----:B------:R-:W-:Y:S01]  /*6050*/  FFMA.FTZ R206, R154, -R235, R203 ;  /* 0x800000eb9ace7223 */ /* 0x000fe200000100cb */
[----:B------:R-:W-:Y:S01]  /*6060*/  USHF.R.S32.HI UR55, URZ, 0x1f, UR11 ;  /* 0x0000001f3f377899 */ /* 0x000fe2000801140b */
[----:B------:R-:W-:Y:S01]  /*6070*/  FMUL.FTZ R238, R95, R202 ;  /* 0x000000ca5fee7220 */ /* 0x000fe20000410000 */
[----:B------:R-:W-:Y:S01]  /*6080*/  USHF.R.S32.HI UR56, URZ, 0x1f, UR12 ;  /* 0x0000001f3f387899 */ /* 0x000fe2000801140c */
[----:B------:R-:W-:Y:S01]  /*6090*/  BSSY B0, `(.L_x_10867) ;  /* 0x00001cb000007945 */ /* 0x000fe20003800000 */
[----:B-1----:R-:W-:Y:S01]  /*60a0*/  FFMA.FTZ R12, R46, R203, R237 ;  /* 0x000000cb2e0c7223 */ /* 0x002fe200000100ed */
[----:B------:R-:W-:Y:S01]  /*60b0*/  FMUL.FTZ R14, R88, R221 ;  /* 0x000000dd580e7220 */ /* 0x000fe20000410000 */
[C---:B------:R-:W-:Y:S01]  /*60c0*/  FFMA.FTZ R15, R45.reuse, -R215, R228 ;  /* 0x800000d72d0f7223 */ /* 0x040fe200000100e4 */
[----:B------:R-:W-:Y:S01]  /*60d0*/  FFMA.FTZ R203, R160, -R235, R217 ;  /* 0x800000eba0cb7223 */ /* 0x000fe200000100d9 */
[----:B------:R-:W-:Y:S01]  /*60e0*/  FFMA.FTZ R13, R45, R219, R12 ;  /* 0x000000db2d0d7223 */ /* 0x000fe2000001000c */
[----:B------:R-:W-:Y:S01]  /*60f0*/  FFMA.FTZ R228, R159, -R14, R216 ;  /* 0x8000000e9fe47223 */ /* 0x000fe200000100d8 */
[----:B------:R-:W-:Y:S01]  /*6100*/  FFMA.FTZ R217, R158, -R238, R215 ;  /* 0x800000ee9ed97223 */ /* 0x000fe200000100d7 */
[----:B------:R-:W-:Y:S01]  /*6110*/  SHF.L.U32 R215, R4, 0x10, RZ ;  /* 0x0000001004d77819 */ /* 0x000fe200000006ff */
[C---:B------:R-:W-:Y:S01]  /*6120*/  FFMA.FTZ R12, R44.reuse, R216, R13 ;  /* 0x000000d82c0c7223 */ /* 0x040fe2000001000d */
[----:B------:R-:W-:Y:S01]  /*6130*/  FFMA.FTZ R216, R157, -R14, R214 ;  /* 0x8000000e9dd87223 */ /* 0x000fe200000100d6 */
[----:B------:R-:W-:Y:S01]  /*6140*/  FFMA.FTZ R15, R44, -R214, R15 ;  /* 0x800000d62c0f7223 */ /* 0x000fe2000001000f */
[----:B------:R-:W-:Y:S01]  /*6150*/  SHF.L.U32 R214, R102, 0x10, RZ ;  /* 0x0000001066d67819 */ /* 0x000fe200000006ff */
[----:B------:R-:W-:-:S04]  /*6160*/  FFMA.FTZ R219, R156, -R238, R219 ;  /* 0x800000ee9cdb7223 */ /* 0x000fc800000100db */
[----:B------:R-:W-:Y:S01]  /*6170*/  FMUL.FTZ R230, R85, R214 ;  /* 0x000000d655e67220 */ /* 0x000fe20000410000 */
[-C--:B--2---:R-:W-:Y:S01]  /*6180*/  FMUL.FTZ R13, R17, -R3.reuse ;  /* 0x80000003110d7220 */ /* 0x084fe20000410000 */
[----:B------:R-:W-:-:S03]  /*6190*/  FMUL.FTZ R14, R16, -R3 ;  /* 0x80000003100e7220 */ /* 0x000fc60000410000 */
[-C--:B------:R-:W-:Y:S01]  /*61a0*/  FFMA.FTZ R3, R16, R2.reuse, -R13 ;  /* 0x0000000210037223 */ /* 0x080fe2000001080d */
[----:B------:R-:W-:Y:S01]  /*61b0*/  FFMA.FTZ R14, R17, R2, R14 ;  /* 0x00000002110e7223 */ /* 0x000fe2000001000e */
[----:B------:R-:W-:Y:S01]  /*61c0*/  FMUL.FTZ R17, R94, R215 ;  /* 0x000000d75e117220 */ /* 0x000fe20000410000 */
[----:B------:R-:W-:Y:S01]  /*61d0*/  SHF.L.U32 R16, R5, 0x10, RZ ;  /* 0x0000001005107819 */ /* 0x000fe200000006ff */
[C---:B------:R-:W-:Y:S01]  /*61e0*/  FFMA.FTZ R13, R43.reuse, R224, R12 ;  /* 0x000000e02b0d7223 */ /* 0x040fe2000001000c */
[----:B------:R-:W-:Y:S01]  /*61f0*/  FFMA.FTZ R2, R43, -R218, R15 ;  /* 0x800000da2b027223 */ /* 0x000fe2000001000f */
[-C--:B------:R-:W-:Y:S01]  /*6200*/  FFMA.FTZ R224, R163, -R17.reuse, R224 ;  /* 0x80000011a3e07223 */ /* 0x080fe200000100e0 */
[----:B------:R-:W-:Y:S01]  /*6210*/  FFMA.FTZ R17, R161, -R17, R218 ;  /* 0x80000011a1117223 */ /* 0x000fe200000100da */
[----:B------:R-:W-:Y:S01]  /*6220*/  FMUL.FTZ R15, R93, R16 ;  /* 0x000000105d0f7220 */ /* 0x000fe20000410000 */
[----:B------:R-:W-:Y:S01]  /*6230*/  FFMA.FTZ R12, R42, R225, R13 ;  /* 0x000000e12a0c7223 */ /* 0x000fe2000001000d */
[-C--:B------:R-:W-:Y:S01]  /*6240*/  FFMA.FTZ R218, R24, -R230.reuse, R213 ;  /* 0x800000e618da7223 */ /* 0x080fe200000100d5 */
[----:B------:R-:W-:Y:S01]  /*6250*/  FFMA.FTZ R2, R42, -R213, R2 ;  /* 0x800000d52a027223 */ /* 0x000fe20000010002 */
[----:B------:R-:W-:Y:S01]  /*6260*/  SHF.L.U32 R213, R101, 0x10, RZ ;  /* 0x0000001065d57819 */ /* 0x000fe200000006ff */
[----:B------:R-:W-:Y:S01]  /*6270*/  FFMA.FTZ R225, R162, -R230, R225 ;  /* 0x800000e6a2e17223 */ /* 0x000fe200000100e1 */
[C---:B------:R-:W-:Y:S01]  /*6280*/  FFMA.FTZ R13, R41.reuse, R223, R12 ;  /* 0x000000df290d7223 */ /* 0x040fe2000001000c */
[-C--:B------:R-:W-:Y:S01]  /*6290*/  FFMA.FTZ R230, R26, -R15.reuse, R223 ;  /* 0x8000000f1ae67223 */ /* 0x080fe200000100df */
[----:B------:R-:W-:Y:S01]  /*62a0*/  FFMA.FTZ R223, R164, -R15, R229 ;  /* 0x8000000fa4df7223 */ /* 0x000fe200000100e5 */
[----:B------:R-:W-:Y:S01]  /*62b0*/  FFMA.FTZ R15, R41, -R229, R2 ;  /* 0x800000e5290f7223 */ /* 0x000fe20000010002 */
[----:B------:R-:W-:Y:S01]  /*62c0*/  FMUL.FTZ R2, R86, R213 ;  /* 0x000000d556027220 */ /* 0x000fe20000410000 */
[----:B------:R-:W-:Y:S01]  /*62d0*/  SHF.L.U32 R229, R6, 0x10, RZ ;  /* 0x0000001006e57819 */ /* 0x000fe200000006ff */
[C---:B------:R-:W-:Y:S01]  /*62e0*/  FFMA.FTZ R12, R40.reuse, R226, R13 ;  /* 0x000000e2280c7223 */ /* 0x040fe2000001000d */
[----:B------:R-:W-:Y:S01]  /*62f0*/  FFMA.FTZ R238, R40, -R232, R15 ;  /* 0x800000e828ee7223 */ /* 0x000fe2000001000f */
[-C--:B------:R-:W-:Y:S01]  /*6300*/  FFMA.FTZ R226, R27, -R2.reuse, R226 ;  /* 0x800000021be27223 */ /* 0x080fe200000100e2 */
        /* <DEDUP_REMOVED lines=8> */
[C---:B------:R-:W-:Y:S01]  /*6390*/  FFMA.FTZ R236, R38.reuse, R231, R13 ;  /* 0x000000e726ec7223 */ /* 0x040fe2000001000d */
[----:B------:R-:W-:Y:S01]  /*63a0*/  FFMA.FTZ R238, R38, -R227, R238 ;  /* 0x800000e326ee7223 */ /* 0x000fe200000100ee */
[----:B------:R-:W-:Y:S01]  /*63b0*/  FADD.FTZ R35, -R35, R14 ;  /* 0x0000000e23237221 */ /* 0x000fe20000010100 */
[-C--:B------:R-:W-:Y:S01]  /*63c0*/  FFMA.FTZ R13, R168, -R15.reuse, R227 ;  /* 0x8000000fa80d7223 */ /* 0x080fe200000100e3 */
[----:B------:R-:W-:Y:S01]  /*63d0*/  FADD.FTZ R3, R34, R3 ;  /* 0x0000000322037221 */ /* 0x000fe20000010000 */
[----:B------:R-:W-:Y:S01]  /*63e0*/  FMUL.FTZ R227, R91, R28 ;  /* 0x0000001c5be37220 */ /* 0x000fe20000410000 */
[----:B------:R-:W-:Y:S01]  /*63f0*/  FFMA.FTZ R231, R166, -R15, R231 ;  /* 0x8000000fa6e77223 */ /* 0x000fe200000100e7 */
[C---:B------:R-:W-:Y:S01]  /*6400*/  FMUL.FTZ R15, R123.reuse, -R35 ;  /* 0x800000237b0f7220 */ /* 0x040fe20000410000 */
[----:B------:R-:W-:Y:S01]  /*6410*/  FMUL.FTZ R34, R123, -R3 ;  /* 0x800000037b227220 */ /* 0x000fe20000410000 */
[C---:B------:R-:W-:Y:S01]  /*6420*/  FFMA.FTZ R14, R37.reuse, R233, R236 ;  /* 0x000000e9250e7223 */ /* 0x040fe200000100ec */
[-C--:B------:R-:W-:Y:S01]  /*6430*/  FFMA.FTZ R123, R170, -R227.reuse, R211 ;  /* 0x800000e3aa7b7223 */ /* 0x080fe200000100d3 */
[----:B------:R-:W-:Y:S01]  /*6440*/  FFMA.FTZ R233, R30, -R227, R233 ;  /* 0x800000e31ee97223 */ /* 0x000fe200000100e9 */
[----:B------:R-:W-:Y:S01]  /*6450*/  FFMA.FTZ R211, R37, -R211, R238 ;  /* 0x800000d325d37223 */ /* 0x000fe200000100ee */
[----:B------:R-:W-:Y:S01]  /*6460*/  FMUL.FTZ R227, R84, R29 ;  /* 0x0000001d54e37220 */ /* 0x000fe20000410000 */
[----:B------:R-:W-:Y:S01]  /*6470*/  FMUL.FTZ R238, R3, UR58 ;  /* 0x0000003a03ee7c20 */ /* 0x000fe20008410000 */
[C---:B------:R-:W-:Y:S01]  /*6480*/  FFMA.FTZ R15, R124.reuse, R3, -R15 ;  /* 0x000000037c0f7223 */ /* 0x040fe2000001080f */
[-C--:B------:R-:W-:Y:S01]  /*6490*/  FFMA.FTZ R124, R124, R35.reuse, R34 ;  /* 0x000000237c7c7223 */ /* 0x080fe20000010022 */
[C---:B------:R-:W-:Y:S01]  /*64a0*/  FMUL.FTZ R34, R169.reuse, R35 ;  /* 0x00000023a9227220 */ /* 0x040fe20000410000 */
[-C--:B------:R-:W-:Y:S01]  /*64b0*/  FFMA.FTZ R169, R169, -R227.reuse, R212 ;  /* 0x800000e3a9a97223 */ /* 0x080fe200000100d4 */
[C---:B------:R-:W-:Y:S01]  /*64c0*/  FMUL.FTZ R236, R35.reuse, UR58 ;  /* 0x0000003a23ec7c20 */ /* 0x040fe20008410000 */
[----:B------:R-:W-:Y:S01]  /*64d0*/  FFMA.FTZ R238, R35, UR59, -R238 ;  /* 0x0000003b23ee7c23 */ /* 0x000fe200080108ee */
[----:B------:R-:W-:Y:S01]  /*64e0*/  FFMA.FTZ R227, R31, -R227, R222 ;  /* 0x800000e31fe37223 */ /* 0x000fe200000100de */
[----:B------:R-:W-:Y:S01]  /*64f0*/  FADD.FTZ R201, -R201, R124 ;  /* 0x0000007cc9c97221 */ /* 0x000fe20000010100 */
[----:B------:R-:W-:Y:S01]  /*6500*/  FFMA.FTZ R236, R3, UR59, R236 ;  /* 0x0000003b03ec7c23 */ /* 0x000fe200080100ec */
[----:B------:R-:W-:Y:S01]  /*6510*/  FMUL.FTZ R238, R169, R238 ;  /* 0x000000eea9ee7220 */ /* 0x000fe20000410000 */
[----:B------:R-:W-:Y:S01]  /*6520*/  FADD.FTZ R186, R186, R15 ;  /* 0x0000000fbaba7221 */ /* 0x000fe20000010000 */
[----:B------:R-:W-:Y:S01]  /*6530*/  SHF.L.U32 R15, R113, 0x5, RZ ;  /* 0x00000005710f7819 */ /* 0x000fe200000006ff */
[----:B------:R-:W-:Y:S01]  /*6540*/  FFMA.FTZ R34, R31, R3, R34 ;  /* 0x000000031f227223 */ /* 0x000fe20000010022 */
[----:B------:R-:W-:Y:S01]  /*6550*/  FFMA.FTZ R124, R227, R236, R238 ;  /* 0x000000ece37c7223 */ /* 0x000fe200000100ee */
[C---:B------:R-:W-:Y:S01]  /*6560*/  FMUL.FTZ R238, R84.reuse, R35 ;  /* 0x0000002354ee7220 */ /* 0x040fe20000410000 */
[----:B------:R-:W-:Y:S01]  /*6570*/  LEA.HI.SX32 R15, R15, R15, 0x1b ;  /* 0x0000000f0f0f7211 */ /* 0x000fe200078fdaff */
[----:B------:R-:W-:Y:S01]  /*6580*/  FMUL.FTZ R236, R84, R3 ;  /* 0x0000000354ec7220 */ /* 0x000fe20000410000 */
[-C--:B------:R-:W-:Y:S01]  /*6590*/  FMUL.FTZ R31, R125, -R201.reuse ;  /* 0x800000c97d1f7220 */ /* 0x080fe20000410000 */
[----:B------:R-:W-:Y:S01]  /*65a0*/  FMUL.FTZ R240, R169, R238 ;  /* 0x000000eea9f07220 */ /* 0x000fe20000410000 */
[----:B------:R-:W-:Y:S01]  /*65b0*/  LEA R3, R15, R110, 0x2 ;  /* 0x0000006e0f037211 */ /* 0x000fe200078e10ff */
[-C--:B------:R-:W-:Y:S01]  /*65c0*/  FMUL.FTZ R15, R169, R236.reuse ;  /* 0x000000eca90f7220 */ /* 0x080fe20000410000 */
[-C--:B------:R-:W-:Y:S01]  /*65d0*/  FMUL.FTZ R169, R170, R201.reuse ;  /* 0x000000c9aaa97220 */ /* 0x080fe20000410000 */
[-C--:B------:R-:W-:Y:S01]  /*65e0*/  FFMA.FTZ R35, R227, R236.reuse, R240 ;  /* 0x000000ece3237223 */ /* 0x080fe200000100f0 */
[----:B------:R-:W-:Y:S01]  /*65f0*/  FMUL.FTZ R240, R29, R236 ;  /* 0x000000ec1df07220 */ /* 0x000fe20000410000 */
[-C--:B------:R-:W-:Y:S01]  /*6600*/  FMUL.FTZ R236, R125, -R186.reuse ;  /* 0x800000ba7dec7220 */ /* 0x080fe20000410000 */
[----:B------:R-:W-:Y:S01]  /*6610*/  FFMA.FTZ R170, R126, R186, -R31 ;  /* 0x000000ba7eaa7223 */ /* 0x000fe2000001081f */
[----:B------:R-:W-:Y:S01]  /*6620*/  FFMA.FTZ R15, R227, R238, -R15 ;  /* 0x000000eee30f7223 */ /* 0x000fe2000001080f */
[-C--:B------:R-:W-:Y:S01]  /*6630*/  FFMA.FTZ R31, R30, R186.reuse, R169 ;  /* 0x000000ba1e1f7223 */ /* 0x080fe200000100a9 */
[-C--:B------:R-:W-:Y:S01]  /*6640*/  FFMA.FTZ R125, R126, R201.reuse, R236 ;  /* 0x000000c97e7d7223 */ /* 0x080fe200000100ec */
[----:B------:R-:W-:Y:S01]  /*6650*/  FMUL.FTZ R126, R186, UR58 ;  /* 0x0000003aba7e7c20 */ /* 0x000fe20008410000 */
[----:B------:R-:W-:Y:S01]  /*6660*/  FMUL.FTZ R169, R201, UR58 ;  /* 0x0000003ac9a97c20 */ /* 0x000fe20008410000 */
[----:B------:R-:W-:Y:S01]  /*6670*/  FADD.FTZ R185, R185, R170 ;  /* 0x000000aab9b97221 */ /* 0x000fe20000010000 */
[----:B------:R-:W-:Y:S01]  /*6680*/  FADD.FTZ R227, -R200, R125 ;  /* 0x0000007dc8e37221 */ /* 0x000fe20000010100 */
[----:B------:R-:W-:Y:S01]  /*6690*/  FFMA.FTZ R126, R201, UR59, -R126 ;  /* 0x0000003bc97e7c23 */ /* 0x000fe2000801087e */
[C---:B------:R-:W-:Y:S01]  /*66a0*/  FMUL.FTZ R236, R91.reuse, R201 ;  /* 0x000000c95bec7220 */ /* 0x040fe20000410000 */
[----:B------:R-:W-:Y:S01]  /*66b0*/  FFMA.FTZ R170, R186, UR59, R169 ;  /* 0x0000003bbaaa7c23 */ /* 0x000fe200080100a9 */
[----:B------:R-:W-:Y:S01]  /*66c0*/  FMUL.FTZ R30, R91, R186 ;  /* 0x000000ba5b1e7220 */ /* 0x000fe20000410000 */
[----:B------:R-:W-:Y:S01]  /*66d0*/  FMUL.FTZ R125, R127, -R227 ;  /* 0x800000e37f7d7220 */ /* 0x000fe20000410000 */
[----:B------:R-:W-:Y:S01]  /*66e0*/  FMUL.FTZ R238, R29, R238 ;  /* 0x000000ee1dee7220 */ /* 0x000fe20000410000 */
[-C--:B------:R-:W-:Y:S01]  /*66f0*/  FMUL.FTZ R169, R127, -R185.reuse ;  /* 0x800000b97fa97220 */ /* 0x080fe20000410000 */
[C---:B------:R-:W-:Y:S01]  /*6700*/  FMUL.FTZ R200, R123.reuse, R236 ;  /* 0x000000ec7bc87220 */ /* 0x040fe20000410000 */
[C---:B------:R-:W-:Y:S01]  /*6710*/  FMUL.FTZ R186, R123.reuse, R126 ;  /* 0x0000007e7bba7220 */ /* 0x040fe20000410000 */
[-C--:B------:R-:W-:Y:S01]  /*6720*/  FMUL.FTZ R123, R123, R30.reuse ;  /* 0x0000001e7b7b7220 */ /* 0x080fe20000410000 */
[C---:B------:R-:W-:Y:S01]  /*6730*/  FFMA.FTZ R127, R128.reuse, R185, -R125 ;  /* 0x000000b9807f7223 */ /* 0x040fe2000001087d */
[-C--:B------:R-:W-:Y:S01]  /*6740*/  FFMA.FTZ R128, R128, R227.reuse, R169 ;  /* 0x000000e380807223 */ /* 0x080fe200000100a9 */
[----:B------:R0:W-:Y:S01]  /*6750*/  STS [R3+0x10fc], R238 ;  /* 0x0010fcee03007388 */ /* 0x0001e20000000800 */
[----:B------:R-:W-:Y:S01]  /*6760*/  FFMA.FTZ R126, R233, R30, R200 ;  /* 0x0000001ee97e7223 */ /* 0x000fe200000100c8 */
[----:B------:R-:W-:Y:S01]  /*6770*/  FMUL.FTZ R201, R168, R227 ;  /* 0x000000e3a8c97220 */ /* 0x000fe20000410000 */
[----:B------:R-:W-:Y:S01]  /*6780*/  FMUL.FTZ R168, R185, UR58 ;  /* 0x0000003ab9a87c20 */ /* 0x000fe20008410000 */
[----:B------:R-:W-:Y:S01]  /*6790*/  FADD.FTZ R169, -R199, R128 ;  /* 0x00000080c7a97221 */ /* 0x000fe20000010100 */
[----:B------:R-:W-:Y:S01]  /*67a0*/  FADD.FTZ R184, R184, R127 ;  /* 0x0000007fb8b87221 */ /* 0x000fe20000010000 */
[----:B------:R-:W-:Y:S01]  /*67b0*/  FFMA.FTZ R125, R166, R185, R201 ;  /* 0x000000b9a67d7223 */ /* 0x000fe200000100c9 */
[----:B------:R-:W-:Y:S01]  /*67c0*/  FFMA.FTZ R168, R227, UR59, -R168 ;  /* 0x0000003be3a87c23 */ /* 0x000fe200080108a8 */
[C---:B------:R-:W-:Y:S01]  /*67d0*/  FMUL.FTZ R127, R129.reuse, -R169 ;  /* 0x800000a9817f7220 */ /* 0x040fe20000410000 */
[----:B------:R-:W-:Y:S01]  /*67e0*/  FMUL.FTZ R129, R129, -R184 ;  /* 0x800000b881817220 */ /* 0x000fe20000410000 */
[----:B0-----:R-:W-:Y:S01]  /*67f0*/  FMUL.FTZ R238, R28, R30 ;  /* 0x0000001e1cee7220 */ /* 0x001fe20000410000 */
[C---:B------:R-:W-:Y:S01]  /*6800*/  FFMA.FTZ R30, R233.reuse, R236, -R123 ;  /* 0x000000ece91e7223 */ /* 0x040fe2000001087b */
[----:B------:R-:W-:Y:S01]  /*6810*/  FFMA.FTZ R123, R233, R170, R186 ;  /* 0x000000aae97b7223 */ /* 0x000fe200000100ba */
[C---:B------:R-:W-:Y:S01]  /*6820*/  FMUL.FTZ R186, R83.reuse, R227 ;  /* 0x000000e353ba7220 */ /* 0x040fe20000410000 */
[----:B------:R-:W-:Y:S01]  /*6830*/  FMUL.FTZ R170, R83, R185 ;  /* 0x000000b953aa7220 */ /* 0x000fe20000410000 */
[C---:B------:R-:W-:Y:S01]  /*6840*/  FMUL.FTZ R168, R13.reuse, R168 ;  /* 0x000000a80da87220 */ /* 0x040fe20000410000 */
[-C--:B------:R-:W-:Y:S01]  /*6850*/  FFMA.FTZ R129, R130, R169.reuse, R129 ;  /* 0x000000a982817223 */ /* 0x080fe20000010081 */
[C---:B------:R-:W-:Y:S01]  /*6860*/  FMUL.FTZ R128, R13.reuse, R186 ;  /* 0x000000ba0d807220 */ /* 0x040fe20000410000 */
[-C--:B------:R-:W-:Y:S01]  /*6870*/  FMUL.FTZ R200, R13, R170.reuse ;  /* 0x000000aa0dc87220 */ /* 0x080fe20000410000 */
[----:B------:R-:W-:Y:S01]  /*6880*/  FMUL.FTZ R166, R227, UR58 ;  /* 0x0000003ae3a67c20 */ /* 0x000fe20008410000 */
[----:B------:R-:W-:Y:S01]  /*6890*/  FADD.FTZ R198, -R198, R129 ;  /* 0x00000081c6c67221 */ /* 0x000fe20000010100 */
[----:B------:R-:W-:Y:S01]  /*68a0*/  FFMA.FTZ R13, R231, R170, R128 ;  /* 0x000000aae70d7223 */ /* 0x000fe20000010080 */
[----:B------:R-:W-:Y:S01]  /*68b0*/  FFMA.FTZ R128, R130, R184, -R127 ;  /* 0x000000b882807223 */ /* 0x000fe2000001087f */
[----:B------:R-:W-:Y:S01]  /*68c0*/  FMUL.FTZ R130, R184, UR58 ;  /* 0x0000003ab8827c20 */ /* 0x000fe20008410000 */
[-C--:B------:R-:W-:Y:S01]  /*68d0*/  FMUL.FTZ R129, R131, -R198.reuse ;  /* 0x800000c683817220 */ /* 0x080fe20000410000 */
[----:B------:R-:W-:Y:S01]  /*68e0*/  FFMA.FTZ R166, R185, UR59, R166 ;  /* 0x0000003bb9a67c23 */ /* 0x000fe200080100a6 */
[----:B------:R-:W-:Y:S01]  /*68f0*/  FADD.FTZ R183, R183, R128 ;  /* 0x00000080b7b77221 */ /* 0x000fe20000010000 */
[----:B------:R-:W-:Y:S01]  /*6900*/  FMUL.FTZ R128, R167, R169 ;  /* 0x000000a9a7807220 */ /* 0x000fe20000410000 */
[----:B------:R-:W-:Y:S01]  /*6910*/  FFMA.FTZ R167, R169, UR59, -R130 ;  /* 0x0000003ba9a77c23 */ /* 0x000fe20008010882 */
[----:B------:R-:W-:Y:S01]  /*6920*/  FMUL.FTZ R130, R25, R198 ;  /* 0x000000c619827220 */ /* 0x000fe20000410000 */
[-C--:B------:R-:W-:Y:S01]  /*6930*/  FMUL.FTZ R131, R131, -R183.reuse ;  /* 0x800000b783837220 */ /* 0x080fe20000410000 */
[----:B------:R-:W-:Y:S01]  /*6940*/  FFMA.FTZ R129, R132, R183, -R129 ;  /* 0x000000b784817223 */ /* 0x000fe20000010881 */
[----:B------:R-:W-:Y:S01]  /*6950*/  FFMA.FTZ R128, R165, R184, R128 ;  /* 0x000000b8a5807223 */ /* 0x000fe20000010080 */
[----:B------:R-:W-:Y:S01]  /*6960*/  FMUL.FTZ R167, R12, R167 ;  /* 0x000000a70ca77220 */ /* 0x000fe20000410000 */
[----:B------:R-:W-:Y:S01]  /*6970*/  FFMA.FTZ R132, R132, R198, R131 ;  /* 0x000000c684847223 */ /* 0x000fe20000010083 */
[----:B------:R-:W-:Y:S01]  /*6980*/  FMUL.FTZ R131, R169, UR58 ;  /* 0x0000003aa9837c20 */ /* 0x000fe20008410000 */
[----:B------:R-:W-:Y:S01]  /*6990*/  FMUL.FTZ R169, R92, R169 ;  /* 0x000000a95ca97220 */ /* 0x000fe20000410000 */
[----:B------:R-:W-:Y:S01]  /*69a0*/  FADD.FTZ R182, R182, R129 ;  /* 0x00000081b6b67221 */ /* 0x000fe20000010000 */
[----:B------:R-:W-:Y:S01]  /*69b0*/  FADD.FTZ R197, -R197, R132 ;  /* 0x00000084c5c57221 */ /* 0x000fe20000010100 */
[----:B------:R-:W-:Y:S01]  /*69c0*/  FFMA.FTZ R165, R184, UR59, R131 ;  /* 0x0000003bb8a57c23 */ /* 0x000fe20008010083 */
[----:B------:R-:W-:Y:S01]  /*69d0*/  FMUL.FTZ R131, R92, R184 ;  /* 0x000000b85c837220 */ /* 0x000fe20000410000 */
[C---:B------:R-:W-:Y:S01]  /*69e0*/  FMUL.FTZ R129, R12.reuse, R169 ;  /* 0x000000a90c817220 */ /* 0x040fe20000410000 */
[----:B------:R-:W-:Y:S01]  /*69f0*/  FFMA.FTZ R130, R27, R183, R130 ;  /* 0x000000b71b827223 */ /* 0x000fe20000010082 */
[----:B------:R-:W-:Y:S01]  /*6a00*/  FMUL.FTZ R27, R183, UR58 ;  /* 0x0000003ab71b7c20 */ /* 0x000fe20008410000 */
[-C--:B------:R-:W-:Y:S01]  /*6a10*/  FMUL.FTZ R185, R12, R131.reuse ;  /* 0x000000830cb97220 */ /* 0x080fe20000410000 */
[----:B------:R-:W-:Y:S01]  /*6a20*/  FFMA.FTZ R12, R234, R131, R129 ;  /* 0x00000083ea0c7223 */ /* 0x000fe20000010081 */
[CC--:B------:R-:W-:Y:S01]  /*6a30*/  FMUL.FTZ R129, R133.reuse, -R182.reuse ;  /* 0x800000b685817220 */ /* 0x0c0fe20000410000 */
[----:B------:R-:W-:Y:S01]  /*6a40*/  FMUL.FTZ R133, R133, -R197 ;  /* 0x800000c585857220 */ /* 0x000fe20000410000 */
[----:B------:R-:W-:Y:S01]  /*6a50*/  FMUL.FTZ R132, R229, R131 ;  /* 0x00000083e5847220 */ /* 0x000fe20000410000 */
[----:B------:R-:W-:Y:S01]  /*6a60*/  FFMA.FTZ R27, R198, UR59, -R27 ;  /* 0x0000003bc61b7c23 */ /* 0x000fe2000801081b */
[C---:B------:R-:W-:Y:S01]  /*6a70*/  FFMA.FTZ R131, R134.reuse, R197, R129 ;  /* 0x000000c586837223 */ /* 0x040fe20000010081 */
[----:B------:R-:W-:Y:S01]  /*6a80*/  FFMA.FTZ R134, R134, R182, -R133 ;  /* 0x000000b686867223 */ /* 0x000fe20000010885 */
[----:B------:R-:W-:Y:S01]  /*6a90*/  FFMA.FTZ R129, R234, R169, -R185 ;  /* 0x000000a9ea817223 */ /* 0x000fe200000108b9 */
[----:B------:R0:W-:Y:S01]  /*6aa0*/  STS [R3+0x10e0], R132 ;  /* 0x0010e08403007388 */ /* 0x0001e20000000800 */
[----:B------:R-:W-:Y:S01]  /*6ab0*/  FADD.FTZ R196, -R196, R131 ;  /* 0x00000083c4c47221 */ /* 0x000fe20000010100 */
[----:B------:R-:W-:Y:S01]  /*6ac0*/  FADD.FTZ R181, R181, R134 ;  /* 0x00000086b5b57221 */ /* 0x000fe20000010000 */
[----:B------:R-:W-:Y:S01]  /*6ad0*/  FFMA.FTZ R234, R234, R165, R167 ;  /* 0x000000a5eaea7223 */ /* 0x000fe200000100a7 */
[----:B------:R-:W-:Y:S01]  /*6ae0*/  FMUL.FTZ R27, R2, R27 ;  /* 0x0000001b021b7220 */ /* 0x000fe20000410000 */
[C---:B------:R-:W-:Y:S01]  /*6af0*/  FMUL.FTZ R25, R135.reuse, -R196 ;  /* 0x800000c487197220 */ /* 0x040fe20000410000 */
[-C--:B------:R-:W-:Y:S01]  /*6b00*/  FMUL.FTZ R135, R135, -R181.reuse ;  /* 0x800000b587877220 */ /* 0x080fe20000410000 */
[----:B------:R-:W-:Y:S01]  /*6b10*/  FMUL.FTZ R170, R232, R170 ;  /* 0x000000aae8aa7220 */ /* 0x000fe20000410000 */
[----:B------:R-:W-:Y:S01]  /*6b20*/  FFMA.FTZ R127, R231, R186, -R200 ;  /* 0x000000bae77f7223 */ /* 0x000fe200000108c8 */
[C---:B------:R-:W-:Y:S01]  /*6b30*/  FFMA.FTZ R25, R136.reuse, R181, -R25 ;  /* 0x000000b588197223 */ /* 0x040fe20000010819 */
[----:B------:R-:W-:Y:S01]  /*6b40*/  FFMA.FTZ R136, R136, R196, R135 ;  /* 0x000000c488887223 */ /* 0x000fe20000010087 */
[----:B0-----:R-:W-:Y:S01]  /*6b50*/  FMUL.FTZ R132, R198, UR58 ;  /* 0x0000003ac6847c20 */ /* 0x001fe20008410000 */
[----:B------:R-:W-:Y:S01]  /*6b60*/  FMUL.FTZ R135, R86, R198 ;  /* 0x000000c656877220 */ /* 0x000fe20000410000 */
[----:B------:R-:W-:Y:S01]  /*6b70*/  FADD.FTZ R180, R180, R25 ;  /* 0x00000019b4b47221 */ /* 0x000fe20000010000 */
[----:B------:R-:W-:Y:S01]  /*6b80*/  FADD.FTZ R195, -R195, R136 ;  /* 0x00000088c3c37221 */ /* 0x000fe20000010100 */
[----:B------:R-:W-:Y:S01]  /*6b90*/  FFMA.FTZ R25, R183, UR59, R132 ;  /* 0x0000003bb7197c23 */ /* 0x000fe20008010084 */
[----:B------:R-:W-:Y:S01]  /*6ba0*/  FMUL.FTZ R183, R86, R183 ;  /* 0x000000b756b77220 */ /* 0x000fe20000410000 */
[C---:B------:R-:W-:Y:S01]  /*6bb0*/  FMUL.FTZ R133, R2.reuse, R135 ;  /* 0x0000008702857220 */ /* 0x040fe20000410000 */
[CC--:B------:R-:W-:Y:S01]  /*6bc0*/  FMUL.FTZ R134, R137.reuse, -R180.reuse ;  /* 0x800000b489867220 */ /* 0x0c0fe20000410000 */
[----:B------:R-:W-:Y:S01]  /*6bd0*/  FMUL.FTZ R131, R137, -R195 ;  /* 0x800000c389837220 */ /* 0x000fe20000410000 */
[-C--:B------:R-:W-:Y:S01]  /*6be0*/  FMUL.FTZ R165, R2, R183.reuse ;  /* 0x000000b702a57220 */ /* 0x080fe20000410000 */
[----:B------:R-:W-:Y:S01]  /*6bf0*/  FFMA.FTZ R2, R226, R183, R133 ;  /* 0x000000b7e2027223 */ /* 0x000fe20000010085 */
[C---:B------:R-:W-:Y:S01]  /*6c00*/  FFMA.FTZ R133, R138.reuse, R195, R134 ;  /* 0x000000c38a857223 */ /* 0x040fe20000010086 */
[----:B------:R-:W-:Y:S01]  /*6c10*/  FFMA.FTZ R132, R138, R180, -R131 ;  /* 0x000000b48a847223 */ /* 0x000fe20000010883 */
[----:B------:R-:W-:Y:S01]  /*6c20*/  FMUL.FTZ R137, R93, R197 ;  /* 0x000000c55d897220 */ /* 0x000fe20000410000 */
[-C--:B------:R-:W-:Y:S01]  /*6c30*/  FMUL.FTZ R134, R213, R135.reuse ;  /* 0x00000087d5867220 */ /* 0x080fe20000410000 */
[----:B------:R-:W-:Y:S01]  /*6c40*/  FADD.FTZ R194, -R194, R133 ;  /* 0x00000085c2c27221 */ /* 0x000fe20000010100 */
[----:B------:R-:W-:Y:S01]  /*6c50*/  FADD.FTZ R179, R179, R132 ;  /* 0x00000084b3b37221 */ /* 0x000fe20000010000 */
[----:B------:R-:W-:Y:S01]  /*6c60*/  FFMA.FTZ R131, R226, R135, -R165 ;  /* 0x00000087e2837223 */ /* 0x000fe200000108a5 */
[----:B------:R-:W-:Y:S01]  /*6c70*/  FMUL.FTZ R135, R93, R182 ;  /* 0x000000b65d877220 */ /* 0x000fe20000410000 */
[CC--:B------:R-:W-:Y:S01]  /*6c80*/  FMUL.FTZ R133, R139.reuse, -R194.reuse ;  /* 0x800000c28b857220 */ /* 0x0c0fe20000410000 */
[----:B------:R-:W-:Y:S01]  /*6c90*/  FMUL.FTZ R139, R139, -R179 ;  /* 0x800000b38b8b7220 */ /* 0x000fe20000410000 */
[----:B------:R-:W-:Y:S01]  /*6ca0*/  FMUL.FTZ R165, R223, R137 ;  /* 0x00000089dfa57220 */ /* 0x000fe20000410000 */
[----:B------:R-:W-:Y:S01]  /*6cb0*/  FMUL.FTZ R136, R213, R183 ;  /* 0x000000b7d5887220 */ /* 0x000fe20000410000 */
[C---:B------:R-:W-:Y:S01]  /*6cc0*/  FFMA.FTZ R133, R140.reuse, R179, -R133 ;  /* 0x000000b38c857223 */ /* 0x040fe20000010885 */
[----:B------:R-:W-:Y:S01]  /*6cd0*/  FFMA.FTZ R140, R140, R194, R139 ;  /* 0x000000c28c8c7223 */ /* 0x000fe2000001008b */
[-C--:B------:R-:W-:Y:S01]  /*6ce0*/  FMUL.FTZ R139, R223, R135.reuse ;  /* 0x00000087df8b7220 */ /* 0x080fe20000410000 */
[-C--:B------:R-:W-:Y:S01]  /*6cf0*/  FFMA.FTZ R132, R230, R135.reuse, R165 ;  /* 0x00000087e6847223 */ /* 0x080fe200000100a5 */
[----:B------:R-:W-:Y:S01]  /*6d00*/  FADD.FTZ R178, R178, R133 ;  /* 0x00000085b2b27221 */ /* 0x000fe20000010000 */
[----:B------:R-:W-:Y:S01]  /*6d10*/  FADD.FTZ R193, -R193, R140 ;  /* 0x0000008cc1c17221 */ /* 0x000fe20000010100 */
[----:B------:R-:W-:Y:S01]  /*6d20*/  FMUL.FTZ R138, R16, R135 ;  /* 0x00000087108a7220 */ /* 0x000fe20000410000 */
[----:B------:R0:W-:Y:S01]  /*6d30*/  STS [R3+0x10d8], R136 ;  /* 0x0010d88803007388 */ /* 0x0001e20000000800 */
[----:B------:R-:W-:Y:S01]  /*6d40*/  FFMA.FTZ R133, R230, R137, -R139 ;  /* 0x00000089e6857223 */ /* 0x000fe2000001088b */
[----:B------:R-:W-:Y:S01]  /*6d50*/  FMUL.FTZ R135, R141, -R193 ;  /* 0x800000c18d877220 */ /* 0x000fe20000410000 */
[C---:B------:R-:W-:Y:S01]  /*6d60*/  FMUL.FTZ R139, R85.reuse, R196 ;  /* 0x000000c4558b7220 */ /* 0x040fe20000410000 */
[----:B------:R1:W-:Y:S01]  /*6d70*/  STS [R3+0x10dc], R134 ;  /* 0x0010dc8603007388 */ /* 0x0003e20000000800 */
[----:B------:R-:W-:Y:S01]  /*6d80*/  FMUL.FTZ R140, R16, R137 ;  /* 0x00000089108c7220 */ /* 0x000fe20000410000 */
[----:B------:R-:W-:Y:S01]  /*6d90*/  FMUL.FTZ R137, R85, R181 ;  /* 0x000000b555897220 */ /* 0x000fe20000410000 */
[----:B------:R-:W-:Y:S01]  /*6da0*/  FMUL.FTZ R184, R214, R139 ;  /* 0x0000008bd6b87220 */ /* 0x000fe20000410000 */
[----:B------:R2:W-:Y:S01]  /*6db0*/  STS [R3+0x10e8], R170 ;  /* 0x0010e8aa03007388 */ /* 0x0005e20000000800 */
[----:B------:R-:W-:Y:S01]  /*6dc0*/  FMUL.FTZ R186, R232, R186 ;  /* 0x000000bae8ba7220 */ /* 0x000fe20000410000 */
[----:B0-----:R-:W-:-:S02]  /*6dd0*/  FMUL.FTZ R136, R141, -R178 ;  /* 0x800000b28d887220 */ /* 0x001fc40000410000 */
[----:B------:R-:W-:Y:S01]  /*6de0*/  STS [R3+0x10d0], R138 ;  /* 0x0010d08a03007388 */ /* 0x000fe20000000800 */
[C---:B-1----:R-:W-:Y:S01]  /*6df0*/  FFMA.FTZ R134, R142.reuse, R178, -R135 ;  /* 0x000000b28e867223 */ /* 0x042fe20000010887 */
[----:B------:R-:W-:Y:S01]  /*6e00*/  FFMA.FTZ R135, R142, R193, R136 ;  /* 0x000000c18e877223 */ /* 0x000fe20000010088 */
[----:B------:R-:W-:Y:S01]  /*6e10*/  FMUL.FTZ R136, R218, R139 ;  /* 0x0000008bda887220 */ /* 0x000fe20000410000 */
[----:B------:R-:W-:Y:S01]  /*6e20*/  STS [R3+0x10d4], R140 ;  /* 0x0010d48c03007388 */ /* 0x000fe20000000800 */
[----:B--2---:R-:W-:Y:S01]  /*6e30*/  FMUL.FTZ R170, R229, R169 ;  /* 0x000000a9e5aa7220 */ /* 0x004fe20000410000 */
[----:B------:R-:W-:Y:S01]  /*6e40*/  FADD.FTZ R177, R177, R134 ;  /* 0x00000086b1b17221 */ /* 0x000fe20000010000 */
[----:B------:R-:W-:Y:S01]  /*6e50*/  FADD.FTZ R192, -R192, R135 ;  /* 0x00000087c0c07221 */ /* 0x000fe20000010100 */
[-C--:B------:R-:W-:Y:S01]  /*6e60*/  FMUL.FTZ R134, R218, R137.reuse ;  /* 0x00000089da867220 */ /* 0x080fe20000410000 */
[----:B------:R-:W-:Y:S01]  /*6e70*/  FFMA.FTZ R135, R225, R137, R136 ;  /* 0x00000089e1877223 */ /* 0x000fe20000010088 */
[----:B------:R0:W-:Y:S01]  /*6e80*/  STS [R3+0x10e4], R170 ;  /* 0x0010e4aa03007388 */ /* 0x0001e20000000800 */
[----:B------:R-:W-:Y:S01]  /*6e90*/  FMUL.FTZ R136, R143, -R192 ;  /* 0x800000c08f887220 */ /* 0x000fe20000410000 */
[----:B------:R-:W-:Y:S01]  /*6ea0*/  FFMA.FTZ R134, R225, R139, -R134 ;  /* 0x0000008be1867223 */ /* 0x000fe20000010886 */
[----:B------:R-:W-:Y:S01]  /*6eb0*/  FMUL.FTZ R142, R94, R180 ;  /* 0x000000b45e8e7220 */ /* 0x000fe20000410000 */
[----:B------:R1:W-:Y:S01]  /*6ec0*/  STS [R3+0x10cc], R184 ;  /* 0x0010ccb803007388 */ /* 0x0003e20000000800 */
[----:B------:R-:W-:-:S02]  /*6ed0*/  FMUL.FTZ R169, R87, R192 ;  /* 0x000000c057a97220 */ /* 0x000fc40000410000 */
[----:B------:R-:W-:Y:S01]  /*6ee0*/  FMUL.FTZ R141, R17, R142 ;  /* 0x0000008e118d7220 */ /* 0x000fe20000410000 */
[----:B------:R-:W-:Y:S01]  /*6ef0*/  STS [R3+0x10ec], R186 ;  /* 0x0010ecba03007388 */ /* 0x000fe20000000800 */
[----:B0-----:R-:W-:Y:S01]  /*6f00*/  FMUL.FTZ R170, R214, R137 ;  /* 0x00000089d6aa7220 */ /* 0x001fe20000410000 */
[-C--:B------:R-:W-:Y:S01]  /*6f10*/  FMUL.FTZ R137, R143, -R177.reuse ;  /* 0x800000b18f897220 */ /* 0x080fe20000410000 */
[----:B------:R-:W-:Y:S01]  /*6f20*/  FMUL.FTZ R143, R88, R194 ;  /* 0x000000c2588f7220 */ /* 0x000fe20000410000 */
[----:B------:R-:W-:Y:S02]  /*6f30*/  STS [R3+0x10f8], R240 ;  /* 0x0010f8f003007388 */ /* 0x000fe40000000800 */
[C---:B------:R-:W-:Y:S01]  /*6f40*/  FFMA.FTZ R138, R144.reuse, R192, R137 ;  /* 0x000000c0908a7223 */ /* 0x040fe20000010089 */
[----:B------:R-:W-:Y:S01]  /*6f50*/  FFMA.FTZ R137, R144, R177, -R136 ;  /* 0x000000b190897223 */ /* 0x000fe20000010888 */
[----:B------:R-:W-:Y:S01]  /*6f60*/  FMUL.FTZ R144, R94, R195 ;  /* 0x000000c35e907220 */ /* 0x000fe20000410000 */
[----:B------:R0:W-:Y:S01]  /*6f70*/  STS [R3+0x10c8], R170 ;  /* 0x0010c8aa03007388 */ /* 0x0001e20000000800 */
[----:B------:R-:W-:Y:S01]  /*6f80*/  FADD.FTZ R191, -R191, R138 ;  /* 0x0000008abfbf7221 */ /* 0x000fe20000010100 */
[----:B------:R-:W-:Y:S01]  /*6f90*/  FADD.FTZ R176, R176, R137 ;  /* 0x00000089b0b07221 */ /* 0x000fe20000010000 */
[----:B------:R-:W-:Y:S01]  /*6fa0*/  FMUL.FTZ R139, R17, R144 ;  /* 0x00000090118b7220 */ /* 0x000fe20000410000 */
[----:B-1----:R-:W-:Y:S01]  /*6fb0*/  FMUL.FTZ R184, R221, R143 ;  /* 0x0000008fddb87220 */ /* 0x002fe20000410000 */
[C---:B------:R-:W-:Y:S01]  /*6fc0*/  FMUL.FTZ R137, R145.reuse, -R191 ;  /* 0x800000bf91897220 */ /* 0x040fe20000410000 */
[----:B------:R-:W-:Y:S01]  /*6fd0*/  FMUL.FTZ R140, R145, -R176 ;  /* 0x800000b0918c7220 */ /* 0x000fe20000410000 */
[----:B------:R-:W-:Y:S01]  /*6fe0*/  FFMA.FTZ R136, R224, R142, R139 ;  /* 0x0000008ee0887223 */ /* 0x000fe2000001008b */
[----:B------:R-:W-:Y:S01]  /*6ff0*/  FMUL.FTZ R145, R216, R143 ;  /* 0x0000008fd8917220 */ /* 0x000fe20000410000 */
[C---:B------:R-:W-:Y:S01]  /*7000*/  FFMA.FTZ R138, R146.reuse, R176, -R137 ;  /* 0x000000b0928a7223 */ /* 0x040fe20000010889 */
[----:B------:R-:W-:Y:S01]  /*7010*/  FFMA.FTZ R139, R146, R191, R140 ;  /* 0x000000bf928b7223 */ /* 0x000fe2000001008c */
[----:B------:R-:W-:Y:S01]  /*7020*/  FFMA.FTZ R137, R224, R144, -R141 ;  /* 0x00000090e0897223 */ /* 0x000fe2000001088d */
[----:B------:R-:W-:Y:S01]  /*7030*/  FMUL.FTZ R141, R88, R179 ;  /* 0x000000b3588d7220 */ /* 0x000fe20000410000 */
[----:B------:R-:W-:Y:S01]  /*7040*/  FADD.FTZ R175, R175, R138 ;  /* 0x0000008aafaf7221 */ /* 0x000fe20000010000 */
[----:B------:R-:W-:Y:S01]  /*7050*/  FADD.FTZ R190, -R190, R139 ;  /* 0x0000008bbebe7221 */ /* 0x000fe20000010100 */
[----:B------:R-:W-:Y:S01]  /*7060*/  FMUL.FTZ R142, R215, R142 ;  /* 0x0000008ed78e7220 */ /* 0x000fe20000410000 */
[----:B0-----:R-:W-:Y:S01]  /*7070*/  FMUL.FTZ R170, R221, R141 ;  /* 0x0000008dddaa7220 */ /* 0x001fe20000410000 */
[C---:B------:R-:W-:Y:S01]  /*7080*/  FMUL.FTZ R139, R147.reuse, -R175 ;  /* 0x800000af938b7220 */ /* 0x040fe20000410000 */
[----:B------:R-:W-:Y:S01]  /*7090*/  FMUL.FTZ R138, R147, -R190 ;  /* 0x800000be938a7220 */ /* 0x000fe20000410000 */
[----:B------:R-:W-:Y:S01]  /*70a0*/  FMUL.FTZ R147, R216, R141 ;  /* 0x0000008dd8937220 */ /* 0x000fe20000410000 */
[----:B------:R-:W-:Y:S01]  /*70b0*/  FMUL.FTZ R146, R215, R144 ;  /* 0x00000090d7927220 */ /* 0x000fe20000410000 */
[C---:B------:R-:W-:Y:S01]  /*70c0*/  FFMA.FTZ R140, R148.reuse, R190, R139 ;  /* 0x000000be948c7223 */ /* 0x040fe2000001008b */
[----:B------:R-:W-:Y:S01]  /*70d0*/  FFMA.FTZ R139, R148, R175, -R138 ;  /* 0x000000af948b7223 */ /* 0x000fe2000001088a */
[----:B------:R-:W-:Y:S01]  /*70e0*/  FFMA.FTZ R138, R228, R141, R145 ;  /* 0x0000008de48a7223 */ /* 0x000fe20000010091 */
[----:B------:R0:W-:Y:S01]  /*70f0*/  STS [R3+0x10c0], R142 ;  /* 0x0010c08e03007388 */ /* 0x0001e20000000800 */
[----:B------:R-:W-:Y:S01]  /*7100*/  FADD.FTZ R189, -R189, R140 ;  /* 0x0000008cbdbd7221 */ /* 0x000fe20000010100 */
[----:B------:R-:W-:Y:S01]  /*7110*/  FADD.FTZ R174, R174, R139 ;  /* 0x0000008baeae7221 */ /* 0x000fe20000010000 */
[----:B------:R-:W-:Y:S01]  /*7120*/  FMUL.FTZ R144, R95, R178 ;  /* 0x000000b25f907220 */ /* 0x000fe20000410000 */
[----:B------:R1:W-:Y:S01]  /*7130*/  STS [R3+0x10c4], R146 ;  /* 0x0010c49203007388 */ /* 0x0003e20000000800 */
[----:B------:R-:W-:Y:S01]  /*7140*/  FMUL.FTZ R141, R149, -R189 ;  /* 0x800000bd958d7220 */ /* 0x000fe20000410000 */
[----:B------:R-:W-:Y:S01]  /*7150*/  FFMA.FTZ R139, R228, R143, -R147 ;  /* 0x0000008fe48b7223 */ /* 0x000fe20000010893 */
[----:B------:R-:W-:Y:S01]  /*7160*/  FMUL.FTZ R148, R217, R144 ;  /* 0x00000090d9947220 */ /* 0x000fe20000410000 */
[----:B------:R2:W-:Y:S01]  /*7170*/  STS [R3+0x10b8], R170 ;  /* 0x0010b8aa03007388 */ /* 0x0005e20000000800 */
[-C--:B------:R-:W-:Y:S01]  /*7180*/  FFMA.FTZ R140, R150, R174.reuse, -R141 ;  /* 0x000000ae968c7223 */ /* 0x080fe2000001088d */
[----:B0-----:R-:W-:Y:S01]  /*7190*/  FMUL.FTZ R142, R149, -R174 ;  /* 0x800000ae958e7220 */ /* 0x001fe20000410000 */
[----:B------:R-:W-:Y:S01]  /*71a0*/  FMUL.FTZ R186, R90, R175 ;  /* 0x000000af5aba7220 */ /* 0x000fe20000410000 */
[----:B------:R0:W-:Y:S01]  /*71b0*/  STS [R3+0x10bc], R184 ;  /* 0x0010bcb803007388 */ /* 0x0001e20000000800 */
[----:B------:R-:W-:Y:S01]  /*71c0*/  FADD.FTZ R173, R173, R140 ;  /* 0x0000008cadad7221 */ /* 0x000fe20000010000 */
[----:B-1----:R-:W-:Y:S01]  /*71d0*/  FMUL.FTZ R146, R95, R193 ;  /* 0x000000c15f927220 */ /* 0x002fe20000410000 */
[----:B------:R-:W-:Y:S01]  /*71e0*/  FFMA.FTZ R141, R150, R189, R142 ;  /* 0x000000bd968d7223 */ /* 0x000fe2000001008e */
[----:B------:R-:W-:Y:S01]  /*71f0*/  FMUL.FTZ R165, R96, R191 ;  /* 0x000000bf60a57220 */ /* 0x000fe20000410000 */
[----:B------:R-:W-:Y:S01]  /*7200*/  FMUL.FTZ R142, R152, -R173 ;  /* 0x800000ad988e7220 */ /* 0x000fe20000410000 */
[----:B------:R-:W-:Y:S01]  /*7210*/  FMUL.FTZ R140, R217, R146 ;  /* 0x00000092d98c7220 */ /* 0x000fe20000410000 */
[----:B------:R-:W-:Y:S01]  /*7220*/  FADD.FTZ R188, -R188, R141 ;  /* 0x0000008dbcbc7221 */ /* 0x000fe20000010100 */
[-C--:B--2---:R-:W-:Y:S01]  /*7230*/  FMUL.FTZ R170, R202, R144.reuse ;  /* 0x00000090caaa7220 */ /* 0x084fe20000410000 */
[----:B------:R-:W-:Y:S01]  /*7240*/  FMUL.FTZ R167, R210, R165 ;  /* 0x000000a5d2a77220 */ /* 0x000fe20000410000 */
[----:B------:R-:W-:Y:S01]  /*7250*/  FFMA.FTZ R140, R219, R144, R140 ;  /* 0x00000090db8c7223 */ /* 0x000fe2000001008c */
[-C--:B------:R-:W-:Y:S01]  /*7260*/  FMUL.FTZ R152, R152, -R188.reuse ;  /* 0x800000bc98987220 */ /* 0x080fe20000410000 */
[----:B------:R-:W-:Y:S01]  /*7270*/  FFMA.FTZ R144, R151, R188, R142 ;  /* 0x000000bc97907223 */ /* 0x000fe2000001008e */
[-C--:B0-----:R-:W-:Y:S01]  /*7280*/  FMUL.FTZ R184, R202, R146.reuse ;  /* 0x00000092cab87220 */ /* 0x081fe20000410000 */
[----:B------:R-:W-:Y:S01]  /*7290*/  FFMA.FTZ R142, R219, R146, -R148 ;  /* 0x00000092db8e7223 */ /* 0x000fe20000010894 */
[-C--:B------:R-:W-:Y:S01]  /*72a0*/  FFMA.FTZ R151, R151, R173.reuse, -R152 ;  /* 0x000000ad97977223 */ /* 0x080fe20000010898 */
[----:B------:R-:W-:Y:S01]  /*72b0*/  FADD.FTZ R187, -R187, R144 ;  /* 0x00000090bbbb7221 */ /* 0x000fe20000010100 */
[C---:B------:R-:W-:Y:S01]  /*72c0*/  FMUL.FTZ R144, R89.reuse, R188 ;  /* 0x000000bc59907220 */ /* 0x040fe20000410000 */
[----:B------:R-:W-:Y:S01]  /*72d0*/  FMUL.FTZ R146, R89, R173 ;  /* 0x000000ad59927220 */ /* 0x000fe20000410000 */
[----:B------:R-:W-:Y:S01]  /*72e0*/  FADD.FTZ R172, R172, R151 ;  /* 0x00000097acac7221 */ /* 0x000fe20000010000 */
[C---:B------:R-:W-:Y:S01]  /*72f0*/  FMUL.FTZ R141, R98.reuse, R187 ;  /* 0x000000bb628d7220 */ /* 0x040fe20000410000 */
[----:B------:R-:W-:Y:S01]  /*7300*/  FMUL.FTZ R152, R33, R144 ;  /* 0x0000009021987220 */ /* 0x000fe20000410000 */
[----:B------:R0:W-:Y:S01]  /*7310*/  STS [R3+0x10b0], R170 ;  /* 0x0010b0aa03007388 */ /* 0x0001e20000000800 */
[----:B------:R-:W-:Y:S01]  /*7320*/  FMUL.FTZ R143, R98, R172 ;  /* 0x000000ac628f7220 */ /* 0x000fe20000410000 */
[C---:B------:R-:W-:Y:S01]  /*7330*/  FMUL.FTZ R145, R22.reuse, R141 ;  /* 0x0000008d16917220 */ /* 0x040fe20000410000 */
[----:B------:R-:W-:Y:S01]  /*7340*/  FMUL.FTZ R148, R97, R174 ;  /* 0x000000ae61947220 */ /* 0x000fe20000410000 */
[----:B------:R-:W-:Y:S01]  /*7350*/  FFMA.FTZ R152, R207, R146, R152 ;  /* 0x00000092cf987223 */ /* 0x000fe20000010098 */
[-C--:B------:R-:W-:Y:S01]  /*7360*/  FMUL.FTZ R150, R22, R143.reuse ;  /* 0x0000008f16967220 */ /* 0x080fe20000410000 */
[C---:B------:R-:W-:Y:S01]  /*7370*/  FFMA.FTZ R145, R32.reuse, R143, R145 ;  /* 0x0000008f20917223 */ /* 0x040fe20000010091 */
[----:B------:R1:W-:Y:S01]  /*7380*/  STS [R3+0x10b4], R184 ;  /* 0x0010b4b803007388 */ /* 0x0003e20000000800 */
[----:B------:R-:W-:Y:S01]  /*7390*/  FMUL.FTZ R149, R209, R148 ;  /* 0x00000094d1957220 */ /* 0x000fe20000410000 */
[----:B------:R-:W-:Y:S01]  /*73a0*/  FFMA.FTZ R147, R32, R141, -R150 ;  /* 0x0000008d20937223 */ /* 0x000fe20000010896 */
[----:B0-----:R-:W-:Y:S01]  /*73b0*/  FMUL.FTZ R170, R33, R146 ;  /* 0x0000009221aa7220 */ /* 0x001fe20000410000 */
[----:B------:R-:W-:Y:S01]  /*73c0*/  FADD.FTZ R145, RZ, R145 ;  /* 0x00000091ff917221 */ /* 0x000fe20000010000 */
[----:B------:R-:W-:Y:S01]  /*73d0*/  FMUL.FTZ R150, R97, R189 ;  /* 0x000000bd61967220 */ /* 0x000fe20000410000 */
[----:B------:R-:W-:Y:S01]  /*73e0*/  FADD.FTZ R147, RZ, R147 ;  /* 0x00000093ff937221 */ /* 0x000fe20000010000 */
[----:B------:R-:W-:Y:S01]  /*73f0*/  FFMA.FTZ R170, R207, R144, -R170 ;  /* 0x00000090cfaa7223 */ /* 0x000fe200000108aa */
[----:B------:R-:W-:Y:S01]  /*7400*/  FADD.FTZ R145, R145, R152 ;  /* 0x0000009891917221 */ /* 0x000fe20000010000 */
[----:B------:R-:W-:Y:S01]  /*7410*/  FMUL.FTZ R152, R90, R190 ;  /* 0x000000be5a987220 */ /* 0x000fe20000410000 */
[-C--:B-1----:R-:W-:Y:S01]  /*7420*/  FMUL.FTZ R184, R209, R150.reuse ;  /* 0x00000096d1b87220 */ /* 0x082fe20000410000 */
[----:B------:R-:W-:Y:S01]  /*7430*/  FADD.FTZ R147, R147, R170 ;  /* 0x000000aa93937221 */ /* 0x000fe20000010000 */
[----:B------:R-:W-:Y:S01]  /*7440*/  FFMA.FTZ R170, R205, R150, -R149 ;  /* 0x00000096cdaa7223 */ /* 0x000fe20000010895 */
[----:B------:R-:W-:Y:S01]  /*7450*/  FMUL.FTZ R149, R171, R152 ;  /* 0x00000098ab957220 */ /* 0x000fe20000410000 */
[----:B------:R-:W-:Y:S01]  /*7460*/  FFMA.FTZ R184, R205, R148, R184 ;  /* 0x00000094cdb87223 */ /* 0x000fe200000100b8 */
[----:B------:R-:W-:Y:S01]  /*7470*/  FMUL.FTZ R151, R96, R176 ;  /* 0x000000b060977220 */ /* 0x000fe20000410000 */
[----:B------:R-:W-:Y:S01]  /*7480*/  FADD.FTZ R147, R147, R170 ;  /* 0x000000aa93937221 */ /* 0x000fe20000010000 */
[-C--:B------:R-:W-:Y:S01]  /*7490*/  FFMA.FTZ R170, R204, R186.reuse, R149 ;  /* 0x000000baccaa7223 */ /* 0x080fe20000010095 */
[----:B------:R-:W-:Y:S01]  /*74a0*/  FADD.FTZ R145, R145, R184 ;  /* 0x000000b891917221 */ /* 0x000fe20000010000 */
[----:B------:R-:W-:Y:S01]  /*74b0*/  FMUL.FTZ R149, R171, R186 ;  /* 0x000000baab957220 */ /* 0x000fe20000410000 */
[----:B------:R-:W-:Y:S01]  /*74c0*/  FFMA.FTZ R184, R220, R151, R167 ;  /* 0x00000097dcb87223 */ /* 0x000fe200000100a7 */
[----:B------:R-:W-:Y:S01]  /*74d0*/  FMUL.FTZ R167, R203, R169 ;  /* 0x000000a9cba77220 */ /* 0x000fe20000410000 */
[----:B------:R-:W-:Y:S01]  /*74e0*/  FADD.FTZ R145, R145, R170 ;  /* 0x000000aa91917221 */ /* 0x000fe20000010000 */
[----:B------:R-:W-:Y:S01]  /*74f0*/  FFMA.FTZ R170, R204, R152, -R149 ;  /* 0x00000098ccaa7223 */ /* 0x000fe20000010895 */
[----:B------:R-:W-:Y:S01]  /*7500*/  FMUL.FTZ R149, R87, R177 ;  /* 0x000000b157957220 */ /* 0x000fe20000410000 */
[----:B------:R-:W-:Y:S01]  /*7510*/  FMUL.FTZ R240, R28, R236 ;  /* 0x000000ec1cf07220 */ /* 0x000fe20000410000 */
[----:B------:R-:W-:Y:S01]  /*7520*/  FADD.FTZ R184, R145, R184 ;  /* 0x000000b891b87221 */ /* 0x000fe20000010000 */
[----:B------:R-:W-:Y:S01]  /*7530*/  FADD.FTZ R147, R147, R170 ;  /* 0x000000aa93937221 */ /* 0x000fe20000010000 */
[-C--:B------:R-:W-:Y:S01]  /*7540*/  FFMA.FTZ R167, R206, R149.reuse, R167 ;  /* 0x00000095cea77223 */ /* 0x080fe200000100a7 */
[----:B------:R-:W-:Y:S01]  /*7550*/  FMUL.FTZ R170, R203, R149 ;  /* 0x00000095cbaa7220 */ /* 0x000fe20000410000 */
[----:B------:R-:W-:Y:S01]  /*7560*/  FMUL.FTZ R145, R210, R151 ;  /* 0x00000097d2917220 */ /* 0x000fe20000410000 */
[----:B------:R0:W-:Y:S01]  /*7570*/  STS [R3+0x10f0], R238 ;  /* 0x0010f0ee03007388 */ /* 0x0001e20000000800 */
[----:B------:R-:W-:Y:S01]  /*7580*/  FADD.FTZ R167, R184, R167 ;  /* 0x000000a7b8a77221 */ /* 0x000fe20000010000 */
[----:B------:R-:W-:Y:S01]  /*7590*/  FFMA.FTZ R200, R206, R169, -R170 ;  /* 0x000000a9cec87223 */ /* 0x000fe200000108aa */
[----:B------:R-:W-:Y:S01]  /*75a0*/  FFMA.FTZ R170, R220, R165, -R145 ;  /* 0x000000a5dcaa7223 */ /* 0x000fe20000010891 */
[C---:B------:R-:W-:Y:S01]  /*75b0*/  FMUL.FTZ R236, R208.reuse, R149 ;  /* 0x00000095d0ec7220 */ /* 0x040fe20000410000 */
[----:B------:R-:W-:Y:S01]  /*75c0*/  FADD.FTZ R167, R167, R140 ;  /* 0x0000008ca7a77221 */ /* 0x000fe20000010000 */
[----:B------:R-:W-:Y:S01]  /*75d0*/  FMUL.FTZ R198, R23, R151 ;  /* 0x0000009717c67220 */ /* 0x000fe20000410000 */
[----:B------:R-:W-:Y:S01]  /*75e0*/  FADD.FTZ R147, R147, R170 ;  /* 0x000000aa93937221 */ /* 0x000fe20000010000 */
[----:B------:R-:W-:Y:S01]  /*75f0*/  FMUL.FTZ R140, R23, R165 ;  /* 0x000000a5178c7220 */ /* 0x000fe20000410000 */
[----:B------:R-:W-:Y:S01]  /*7600*/  FADD.FTZ R167, R167, R138 ;  /* 0x0000008aa7a77221 */ /* 0x000fe20000010000 */
[----:B0-----:R-:W-:Y:S01]  /*7610*/  FMUL.FTZ R238, R208, R169 ;  /* 0x000000a9d0ee7220 */ /* 0x001fe20000410000 */
        /* <DEDUP_REMOVED lines=13> */
[----:B------:R-:W-:Y:S01]  /*76f0*/  FMUL.FTZ R132, R19, R141 ;  /* 0x0000008d13847220 */ /* 0x000fe20000410000 */
[----:B------:R-:W-:Y:S01]  /*7700*/  FADD.FTZ R135, R135, R2 ;  /* 0x0000000287877221 */ /* 0x000fe20000010000 */
[----:B------:R-:W-:Y:S01]  /*7710*/  FMUL.FTZ R2, R19, R143 ;  /* 0x0000008f13027220 */ /* 0x000fe20000410000 */
[----:B------:R-:W-:Y:S01]  /*7720*/  MOV R136, UR46 ;  /* 0x0000002e00887c02 */ /* 0x000fe20008000f00 */
[----:B------:R-:W-:Y:S01]  /*7730*/  FADD.FTZ R134, R137, R134 ;  /* 0x0000008689867221 */ /* 0x000fe20000010000 */
[----:B------:R-:W-:Y:S01]  /*7740*/  STS [R3+0x10f4], R240 ;  /* 0x0010f4f003007388 */ /* 0x000fe20000000800 */
[----:B------:R-:W-:Y:S01]  /*7750*/  FADD.FTZ R12, R135, R12 ;  /* 0x0000000c870c7221 */ /* 0x000fe20000010000 */
[----:B------:R-:W-:Y:S01]  /*7760*/  LEA R149, R136, -R113, 0x1 ;  /* 0x8000007188957211 */ /* 0x000fe200078e08ff */
[----:B------:R-:W-:Y:S01]  /*7770*/  FADD.FTZ R134, R134, R133 ;  /* 0x0000008586867221 */ /* 0x000fe20000010000 */
[----:B------:R-:W-:Y:S01]  /*7780*/  STS [R3+0x10a8], R236 ;  /* 0x0010a8ec03007388 */ /* 0x000fe20000000800 */
[----:B------:R-:W-:Y:S01]  /*7790*/  FADD.FTZ R151, R12, R13 ;  /* 0x0000000d0c977221 */ /* 0x000fe20000010000 */
[----:B------:R-:W-:Y:S01]  /*77a0*/  ISETP.GE.AND P0, PT, R149, 0x1, PT ;  /* 0x000000019500780c */ /* 0x000fe20003f06270 */
[----:B------:R-:W-:Y:S01]  /*77b0*/  FADD.FTZ R134, R134, R131 ;  /* 0x0000008386867221 */ /* 0x000fe20000010000 */
[----:B------:R-:W-:Y:S01]  /*77c0*/  STS [R3+0x10ac], R238 ;  /* 0x0010acee03007388 */ /* 0x000fe20000000800 */
[----:B------:R-:W-:Y:S01]  /*77d0*/  FMUL.FTZ R139, R197, UR58 ;  /* 0x0000003ac58b7c20 */ /* 0x000fe20008410000 */
[----:B------:R-:W-:Y:S01]  /*77e0*/  FMUL.FTZ R141, R181, UR58 ;  /* 0x0000003ab58d7c20 */ /* 0x000fe20008410000 */
[----:B------:R-:W-:Y:S01]  /*77f0*/  FADD.FTZ R134, R134, R129 ;  /* 0x0000008186867221 */ /* 0x000fe20000010000 */
[----:B------:R-:W-:Y:S01]  /*7800*/  STS [R3+0x10a0], R198 ;  /* 0x0010a0c603007388 */ /* 0x000fe20000000800 */
[----:B------:R-:W-:Y:S01]  /*7810*/  FMUL.FTZ R143, R195, UR58 ;  /* 0x0000003ac38f7c20 */ /* 0x000fe20008410000 */
[----:B------:R-:W-:Y:S01]  /*7820*/  FMUL.FTZ R145, R179, UR58 ;  /* 0x0000003ab3917c20 */ /* 0x000fe20008410000 */
[----:B------:R-:W-:Y:S01]  /*7830*/  FADD.FTZ R165, R134, R127 ;  /* 0x0000007f86a57221 */ /* 0x000fe20000010000 */
[----:B------:R0:W-:Y:S01]  /*7840*/  STS [R3+0x10a4], R140 ;  /* 0x0010a48c03007388 */ /* 0x0001e20000000800 */
[----:B------:R-:W-:Y:S01]  /*7850*/  FMUL.FTZ R12, R192, UR58 ;  /* 0x0000003ac00c7c20 */ /* 0x000fe20008410000 */
[----:B------:R-:W-:Y:S01]  /*7860*/  FMUL.FTZ R133, R191, UR58 ;  /* 0x0000003abf857c20 */ /* 0x000fe20008410000 */
[----:B------:R-:W-:Y:S01]  /*7870*/  FMUL.FTZ R13, R175, UR58 ;  /* 0x0000003aaf0d7c20 */ /* 0x000fe20008410000 */
[----:B------:R-:W-:Y:S01]  /*7880*/  STS [R3+0x1098], R186 ;  /* 0x001098ba03007388 */ /* 0x000fe20000000800 */
[----:B------:R-:W-:Y:S01]  /*7890*/  FMUL.FTZ R138, R174, UR58 ;  /* 0x0000003aae8a7c20 */ /* 0x000fe20008410000 */
[----:B------:R-:W-:Y:S01]  /*78a0*/  FMUL.FTZ R127, R187, UR58 ;  /* 0x0000003abb7f7c20 */ /* 0x000fe20008410000 */
[----:B------:R-:W-:Y:S01]  /*78b0*/  FFMA.FTZ R139, R182, UR59, R139 ;  /* 0x0000003bb68b7c23 */ /* 0x000fe2000801008b */
[----:B------:R1:W-:Y:S01]  /*78c0*/  STS [R3+0x109c], R152 ;  /* 0x00109c9803007388 */ /* 0x0003e20000000800 */
[----:B------:R-:W-:Y:S01]  /*78d0*/  FFMA.FTZ R141, R196, UR59, -R141 ;  /* 0x0000003bc48d7c23 */ /* 0x000fe2000801088d */
[----:B------:R-:W-:Y:S01]  /*78e0*/  FFMA.FTZ R143, R180, UR59, R143 ;  /* 0x0000003bb48f7c23 */ /* 0x000fe2000801008f */
[----:B------:R-:W-:Y:S01]  /*78f0*/  FFMA.FTZ R145, R194, UR59, -R145 ;  /* 0x0000003bc2917c23 */ /* 0x000fe20008010891 */
[----:B------:R2:W-:Y:S01]  /*7900*/  STS [R3+0x1090], R148 ;  /* 0x0010909403007388 */ /* 0x0005e20000000800 */
[----:B------:R-:W-:Y:S01]  /*7910*/  FFMA.FTZ R137, R177, UR59, R12 ;  /* 0x0000003bb1897c23 */ /* 0x000fe2000801000c */
[----:B------:R-:W-:Y:S01]  /*7920*/  FFMA.FTZ R133, R176, UR59, R133 ;  /* 0x0000003bb0857c23 */ /* 0x000fe20008010085 */
[----:B0-----:R-:W-:Y:S01]  /*7930*/  FFMA.FTZ R140, R190, UR59, -R13 ;  /* 0x0000003bbe8c7c23 */ /* 0x001fe2000801080d */
[----:B------:R0:W-:Y:S01]  /*7940*/  STS [R3+0x1094], R150 ;  /* 0x0010949603007388 */ /* 0x0001e20000000800 */
[----:B------:R-:W-:Y:S01]  /*7950*/  FFMA.FTZ R138, R189, UR59, -R138 ;  /* 0x0000003bbd8a7c23 */ /* 0x000fe2000801088a */
[----:B-1----:R-:W-:Y:S01]  /*7960*/  FMUL.FTZ R152, R178, UR58 ;  /* 0x0000003ab2987c20 */ /* 0x002fe20008410000 */
[----:B------:R-:W-:Y:S01]  /*7970*/  FFMA.FTZ R127, R172, UR59, R127 ;  /* 0x0000003bac7f7c23 */ /* 0x000fe2000801007f */
[----:B------:R1:W-:Y:S01]  /*7980*/  STS [R3+0x1088], R146 ;  /* 0x0010889203007388 */ /* 0x0003e20000000800 */
[----:B--2---:R-:W-:Y:S01]  /*7990*/  FMUL.FTZ R148, R196, UR58 ;  /* 0x0000003ac4947c20 */ /* 0x004fe20008410000 */
[----:B------:R-:W-:-:S02]  /*79a0*/  FFMA.FTZ R152, R193, UR59, -R152 ;  /* 0x0000003bc1987c23 */ /* 0x000fc40008010898 */
[----:B------:R-:W-:Y:S01]  /*79b0*/  STS [R3+0x108c], R144 ;  /* 0x00108c9003007388 */ /* 0x000fe20000000800 */
[----:B0-----:R-:W-:Y:S01]  /*79c0*/  FMUL.FTZ R150, R180, UR58 ;  /* 0x0000003ab4967c20 */ /* 0x001fe20008410000 */
[----:B------:R-:W-:Y:S02]  /*79d0*/  FFMA.FTZ R148, R181, UR59, R148 ;  /* 0x0000003bb5947c23 */ /* 0x000fe40008010094 */
[----:B------:R0:W-:Y:S01]  /*79e0*/  STS [R3+0x1080], R2 ;  /* 0x0010800203007388 */ /* 0x0001e20000000800 */
[----:B-1----:R-:W-:Y:S01]  /*79f0*/  FMUL.FTZ R146, R182, UR58 ;  /* 0x0000003ab6927c20 */ /* 0x002fe20008410000 */
[----:B------:R-:W-:Y:S02]  /*7a00*/  FFMA.FTZ R150, R195, UR59, -R150 ;  /* 0x0000003bc3967c23 */ /* 0x000fe40008010896 */
[----:B------:R1:W-:Y:S01]  /*7a10*/  STS [R3+0x1084], R132 ;  /* 0x0010848403007388 */ /* 0x0003e20000000800 */
[----:B------:R-:W-:Y:S01]  /*7a20*/  FFMA.FTZ R146, R197, UR59, -R146 ;  /* 0x0000003bc5927c23 */ /* 0x000fe20008010892 */
[----:B0-----:R-:W-:Y:S01]  /*7a30*/  FMUL.FTZ R2, R194, UR58 ;  /* 0x0000003ac2027c20 */ /* 0x001fe20008410000 */
[----:B-1----:R-:W-:-:S03]  /*7a40*/  FMUL.FTZ R3, R193, UR58 ;  /* 0x0000003ac1037c20 */ /* 0x002fc60008410000 */
[----:B------:R-:W-:Y:S01]  /*7a50*/  FFMA.FTZ R147, R179, UR59, R2 ;  /* 0x0000003bb3937c23 */ /* 0x000fe20008010002 */
[----:B------:R-:W-:Y:S01]  /*7a60*/  FMUL.FTZ R2, R176, UR58 ;  /* 0x0000003ab0027c20 */ /* 0x000fe20008410000 */
[----:B------:R-:W-:Y:S01]  /*7a70*/  FMUL.FTZ R132, R188, UR58 ;  /* 0x0000003abc847c20 */ /* 0x000fe20008410000 */
[----:B------:R-:W-:Y:S01]  /*7a80*/  FFMA.FTZ R144, R178, UR59, R3 ;  /* 0x0000003bb2907c23 */ /* 0x000fe20008010003 */
[----:B------:R-:W-:Y:S01]  /*7a90*/  FMUL.FTZ R3, R177, UR58 ;  /* 0x0000003ab1037c20 */ /* 0x000fe20008410000 */
[----:B------:R-:W-:Y:S01]  /*7aa0*/  FFMA.FTZ R135, R191, UR59, -R2 ;  /* 0x0000003bbf877c23 */ /* 0x000fe20008010802 */
[----:B------:R-:W-:Y:S01]  /*7ab0*/  FMUL.FTZ R2, R190, UR58 ;  /* 0x0000003abe027c20 */ /* 0x000fe20008410000 */
[----:B------:R-:W-:Y:S01]  /*7ac0*/  FFMA.FTZ R132, R173, UR59, R132 ;  /* 0x0000003bad847c23 */ /* 0x000fe20008010084 */
[----:B------:R-:W-:Y:S01]  /*7ad0*/  FFMA.FTZ R142, R192, UR59, -R3 ;  /* 0x0000003bc08e7c23 */ /* 0x000fe20008010803 */
[----:B------:R-:W-:Y:S01]  /*7ae0*/  FMUL.FTZ R3, R189, UR58 ;  /* 0x0000003abd037c20 */ /* 0x000fe20008410000 */
[----:B------:R-:W-:Y:S01]  /*7af0*/  FFMA.FTZ R131, R175, UR59, R2 ;  /* 0x0000003baf837c23 */ /* 0x000fe20008010002 */
[----:B------:R-:W-:-:S02]  /*7b00*/  FMUL.FTZ R2, R172, UR58 ;  /* 0x0000003aac027c20 */ /* 0x000fc40008410000 */
[----:B------:R-:W-:Y:S01]  /*7b10*/  FFMA.FTZ R136, R174, UR59, R3 ;  /* 0x0000003bae887c23 */ /* 0x000fe20008010003 */
[----:B------:R-:W-:Y:S01]  /*7b20*/  FMUL.FTZ R3, R173, UR58 ;  /* 0x0000003aad037c20 */ /* 0x000fe20008410000 */
[----:B------:R-:W-:-:S03]  /*7b30*/  FFMA.FTZ R129, R187, UR59, -R2 ;  /* 0x0000003bbb817c23 */ /* 0x000fc60008010802 */
        /* <DEDUP_REMOVED lines=32> */
.L_x_10868:
[----:B------:R-:W-:Y:S05]  /*7d40*/  BSYNC B0 ;  /* 0x0000000000007941 */ /* 0x000fea0003800000 */
.L_x_10867:
[----:B------:R-:W-:Y:S01]  /*7d50*/  USHF.R.U32.HI UR46, URZ, 0x1, UR29 ;  /* 0x000000013f2e7899 */ /* 0x000fe2000801161d */
[----:B------:R-:W1:Y:S01]  /*7d60*/  LDC.64 R2, c[0x0][0x360] ;  /* 0x0000d800ff027b82 */ /* 0x000e620000000a00 */
[----:B------:R-:W-:Y:S01]  /*7d70*/  USHF.R.U64 UR57, UR28, 0x1, UR29 ;  /* 0x000000011c397899 */ /* 0x000fe2000800121d */
[----:B0-----:R-:W-:Y:S01]  /*7d80*/  FMUL.FTZ R167, R36, R222 ;  /* 0x000000de24a77220 */ /* 0x001fe20000410000 */
[----:B------:R-:W-:Y:S01]  /*7d90*/  UIMAD UR58, UR46, UR11, URZ ;  /* 0x0000000b2e3a72a4 */ /* 0x000fe2000f8e023f */
[----:B------:R-:W-:Y:S01]  /*7da0*/  FADD.FTZ R126, R151, R126 ;  /* 0x0000007e977e7221 */ /* 0x000fe20000010000 */
[----:B------:R-:W-:Y:S01]  /*7db0*/  UIMAD.WIDE.U32 UR46, UR57, UR11, URZ ;  /* 0x0000000b392e72a5 */ /* 0x000fe2000f8e003f */
[----:B------:R-:W-:Y:S01]  /*7dc0*/  FADD.FTZ R167, R14, R167 ;  /* 0x000000a70ea77221 */ /* 0x000fe20000010000 */
[----:B------:R-:W-:Y:S01]  /*7dd0*/  UIMAD UR58, UR55, UR57, UR58 ;  /* 0x00000039373a72a4 */ /* 0x000fe2000f8e023a */
[----:B------:R-:W-:Y:S01]  /*7de0*/  FFMA.FTZ R231, R231, R166, R168 ;  /* 0x000000a6e7e77223 */ /* 0x000fe200000100a8 */
[----:B------:R-:W-:Y:S01]  /*7df0*/  UIMAD UR56, UR56, UR30, URZ ;  /* 0x0000001e383872a4 */ /* 0x000fe2000f8e023f */
[----:B------:R-:W-:Y:S01]  /*7e00*/  FADD.FTZ R30, R165, R30 ;  /* 0x0000001ea51e7221 */ /* 0x000fe20000010000 */
[----:B------:R-:W-:Y:S01]  /*7e10*/  UIADD3 UR47, UR58, UR47, URZ ;  /* 0x0000002f3a2f7290 */ /* 0x000fe2000fffe03f */
[----:B------:R-:W-:Y:S01]  /*7e20*/  FMUL.FTZ R212, R36, R212 ;  /* 0x000000d424d47220 */ /* 0x000fe20000410000 */
[----:B------:R-:W-:Y:S01]  /*7e30*/  UIMAD UR55, UR12, UR31, UR56 ;  /* 0x0000001f0c3772a4 */ /* 0x000fe2000f8e0238 */
[----:B------:R-:W-:Y:S01]  /*7e40*/  IADD3 R166, R113, 0xc0, RZ ;  /* 0x000000c071a67810 */ /* 0x000fe20007ffe0ff */
[----:B------:R-:W-:Y:S01]  /*7e50*/  UIMAD.WIDE.U32 UR46, UR12, UR30, UR46 ;  /* 0x0000001e0c2e72a5 */ /* 0x000fe2000f8e002e */
[----:B------:R-:W-:Y:S01]  /*7e60*/  BSSY B0, `(.L_x_10869) ;  /* 0x000001f000007945 */ /* 0x000fe20003800000 */
[----:B------:R-:W-:Y:S01]  /*7e70*/  FADD.FTZ R30, R30, R15 ;  /* 0x0000000f1e1e7221 */ /* 0x000fe20000010000 */
[----:B------:R-:W-:Y:S01]  /*7e80*/  FADD.FTZ R211, R211, -R212 ;  /* 0x800000d4d3d37221 */ /* 0x000fe20000010000 */
[----:B------:R-:W-:Y:S01]  /*7e90*/  UIADD3 UR55, UR55, UR47, URZ ;  /* 0x0000002f37377290 */ /* 0x000fe2000fffe03f */
[C---:B------:R-:W-:Y:S01]  /*7ea0*/  ISETP.GE.AND P1, PT, R149.reuse, 0x81, PT ;  /* 0x000000819500780c */ /* 0x040fe20003f26270 */
[----:B------:R-:W-:Y:S01]  /*7eb0*/  ULEA UR56, UP0, UR46, UR32, 0x3 ;  /* 0x000000202e387291 */ /* 0x000fe2000f80183f */
[----:B------:R-:W-:Y:S01]  /*7ec0*/  ISETP.GE.AND P2, PT, R149, 0xc1, PT ;  /* 0x000000c19500780c */ /* 0x000fe20003f46270 */
[----:B------:R-:W-:Y:S01]  /*7ed0*/  UIADD3 UR47, UR6, -UR52, URZ ;  /* 0x80000034062f7290 */ /* 0x000fe2000fffe03f */
[----:B------:R-:W-:Y:S01]  /*7ee0*/  LEA.HI.SX32 R15, R166, R113, 0x1b ;  /* 0x00000071a60f7211 */ /* 0x000fe200078fdaff */
[----:B------:R-:W-:-:S02]  /*7ef0*/  ULEA.HI.X UR55, UR46, UR33, UR55, 0x3, UP0 ;  /* 0x000000212e377291 */ /* 0x000fc400080f1c37 */
        /* <DEDUP_REMOVED lines=15> */
[----:B------:R-:W-:Y:S02]  /*7ff0*/  LEA R13, R13, R110, 0x2 ;  /* 0x0000006e0d0d7211 */ /* 0x000fe400078e10ff */
[----:B------:R-:W-:-:S04]  /*8000*/  LEA.HI.SX32 R151, R12, R113, 0x1b ;  /* 0x000000710c977211 */ /* 0x000fc800078fdaff */
[----:B------:R-:W0:Y:S01]  /*8010*/  LDS R13, [R13+0x1180] ;  /* 0x001180000d0d7984 */ /* 0x000e220000000800 */
[----:B------:R-:W-:Y:S01]  /*8020*/  LEA R151, R151, R110, 0x2 ;  /* 0x0000006e97977211 */ /* 0x000fe200078e10ff */
[----:B------:R-:W-:Y:S06]  /*8030*/  @!P0 BRA `(.L_x_10870) ;  /* 0x0000000000048947 */ /* 0x000fec0003800000 */
[----:B0-----:R1:W-:Y:S02]  /*8040*/  REDG.E.ADD.F32.FTZ.RN.STRONG.GPU desc[UR18][R2.64+-0x1f00], R13 ;  /* 0xffe1000d020079a6 */ /* 0x0013e4000c10f392 */
.L_x_10870:
[----:B------:R-:W-:Y:S05]  /*8050*/  BSYNC B0 ;  /* 0x0000000000007941 */ /* 0x000fea0003800000 */
.L_x_10869:
[----:B01----:R0:W1:Y:S01]  /*8060*/  LDS R13, [R151+0x1280] ;  /* 0x00128000970d7984 */ /* 0x0030620000000800 */
[----:B------:R-:W-:Y:S01]  /*8070*/  BSSY B0, `(.L_x_10871) ;  /* 0x0000004000007945 */ /* 0x000fe20003800000 */
[----:B------:R-:W-:-:S03]  /*8080*/  LEA R15, R15, R110, 0x2 ;  /* 0x0000006e0f0f7211 */ /* 0x000fc600078e10ff */
[----:B------:R-:W-:Y:S05]  /*8090*/  @!P1 BRA `(.L_x_10872) ;  /* 0x0000000000049947 */ /* 0x000fea0003800000 */
[----:B-1----:R2:W-:Y:S02]  /*80a0*/  REDG.E.ADD.F32.FTZ.RN.STRONG.GPU desc[UR18][R2.64+-0x1e00], R13 ;  /* 0xffe2000d020079a6 */ /* 0x0025e4000c10f392 */
.L_x_10872:
[----:B------:R-:W-:Y:S05]  /*80b0*/  BSYNC B0 ;  /* 0x0000000000007941 */ /* 0x000fea0003800000 */
.L_x_10871:
[----:B-12---:R1:W2:Y:S01]  /*80c0*/  LDS R13, [R15+0x1380] ;  /* 0x001380000f0d7984 */ /* 0x0062a20000000800 */
[----:B------:R-:W-:Y:S01]  /*80d0*/  BSSY B0, `(.L_x_10873) ;  /* 0x0000005000007945 */ /* 0x000fe20003800000 */
[C---:B------:R-:W-:Y:S02]  /*80e0*/  IADD3 R12, R113.reuse, 0x100, RZ ;  /* 0x00000100710c7810 */ /* 0x040fe40007ffe0ff */
[----:B------:R-:W-:Y:S01]  /*80f0*/  IADD3 R14, R113, 0x140, RZ ;  /* 0x00000140710e7810 */ /* 0x000fe20007ffe0ff */
[----:B------:R-:W-:Y:S06]  /*8100*/  @!P2 BRA `(.L_x_10874) ;  /* 0x000000000004a947 */ /* 0x000fec0003800000 */
[----:B--2---:R3:W-:Y:S02]  /*8110*/  REDG.E.ADD.F32.FTZ.RN.STRONG.GPU desc[UR18][R2.64+-0x1d00], R13 ;  /* 0xffe3000d020079a6 */ /* 0x0047e4000c10f392 */
.L_x_10874:
[----:B------:R-:W-:Y:S05]  /*8120*/  BSYNC B0 ;  /* 0x0000000000007941 */ /* 0x000fea0003800000 */
.L_x_10873:
[-C--:B--23--:R-:W-:Y:S01]  /*8130*/  LEA.HI.SX32 R13, R12, R113.reuse, 0x1b ;  /* 0x000000710c0d7211 */ /* 0x08cfe200078fdaff */
[----:B------:R-:W-:Y:S01]  /*8140*/  BSSY B0, `(.L_x_10875) ;  /* 0x0000011000007945 */ /* 0x000fe20003800000 */
[----:B------:R-:W-:Y:S02]  /*8150*/  ISETP.GE.AND P6, PT, R149, 0x101, PT ;  /* 0x000001019500780c */ /* 0x000fe40003fc6270 */
[----:B------:R-:W-:Y:S02]  /*8160*/  LEA R13, R13, R110, 0x2 ;  /* 0x0000006e0d0d7211 */ /* 0x000fe400078e10ff */
[C---:B------:R-:W-:Y:S02]  /*8170*/  IADD3 R166, R113.reuse, 0x180, RZ ;  /* 0x0000018071a67810 */ /* 0x040fe40007ffe0ff */
[----:B-1----:R-:W-:Y:S02]  /*8180*/  LEA.HI.SX32 R15, R14, R113, 0x1b ;  /* 0x000000710e0f7211 */ /* 0x002fe400078fdaff */
[----:B------:R-:W1:Y:S01]  /*8190*/  LDS R13, [R13+0x1480] ;  /* 0x001480000d0d7984 */ /* 0x000e620000000800 */
[----:B------:R-:W-:-:S02]  /*81a0*/  IADD3 R12, R113, 0x1c0, RZ ;  /* 0x000001c0710c7810 */ /* 0x000fc40007ffe0ff */
[----:B0-----:R-:W-:Y:S02]  /*81b0*/  LEA.HI.SX32 R151, R166, R113, 0x1b ;  /* 0x00000071a6977211 */ /* 0x001fe400078fdaff */
        /* <DEDUP_REMOVED lines=9> */
.L_x_10876:
[----:B------:R-:W-:Y:S05]  /*8250*/  BSYNC B0 ;  /* 0x0000000000007941 */ /* 0x000fea0003800000 */
.L_x_10875:
[----:B01----:R0:W1:Y:S01]  /*8260*/  LDS R13, [R14+0x1580] ;  /* 0x001580000e0d7984 */ /* 0x0030620000000800 */
[----:B------:R-:W-:Y:S01]  /*8270*/  BSSY B0, `(.L_x_10877) ;  /* 0x0000006000007945 */ /* 0x000fe20003800000 */
[----:B------:R-:W-:Y:S02]  /*8280*/  IADD3 R166, R113, 0x200, RZ ;  /* 0x0000020071a67810 */ /* 0x000fe40007ffe0ff */
[----:B------:R-:W-:Y:S02]  /*8290*/  LEA.HI.SX32 R15, R12, R113, 0x1b ;  /* 0x000000710c0f7211 */ /* 0x000fe400078fdaff */
[----:B------:R-:W-:Y:S01]  /*82a0*/  LEA R165, R151, R110, 0x2 ;  /* 0x0000006e97a57211 */ /* 0x000fe200078e10ff */
[----:B------:R-:W-:Y:S06]  /*82b0*/  @!P0 BRA `(.L_x_10878) ;  /* 0x0000000000048947 */ /* 0x000fec0003800000 */
[----:B-1----:R2:W-:Y:S02]  /*82c0*/  REDG.E.ADD.F32.FTZ.RN.STRONG.GPU desc[UR18][R2.64+-0x1b00], R13 ;  /* 0xffe5000d020079a6 */ /* 0x0025e4000c10f392 */
.L_x_10878:
[----:B------:R-:W-:Y:S05]  /*82d0*/  BSYNC B0 ;  /* 0x0000000000007941 */ /* 0x000fea0003800000 */
.L_x_10877:
[----:B-12---:R1:W2:Y:S01]  /*82e0*/  LDS R13, [R165+0x1680] ;  /* 0x00168000a50d7984 */ /* 0x0062a20000000800 */
[----:B------:R-:W-:Y:S01]  /*82f0*/  BSSY B0, `(.L_x_10879) ;  /* 0x0000006000007945 */ /* 0x000fe20003800000 */
[----:B------:R-:W-:Y:S02]  /*8300*/  LEA.HI.SX32 R151, R166, R113, 0x1b ;  /* 0x00000071a6977211 */ /* 0x000fe400078fdaff */
[----:B------:R-:W-:Y:S02]  /*8310*/  IADD3 R12, R113, 0x240, RZ ;  /* 0x00000240710c7810 */ /* 0x000fe40007ffe0ff */
[----:B------:R-:W-:Y:S01]  /*8320*/  LEA R166, R15, R110, 0x2 ;  /* 0x0000006e0fa67211 */ /* 0x000fe200078e10ff */
[----:B------:R-:W-:Y:S06]  /*8330*/  @!P1 BRA `(.L_x_10880) ;  /* 0x0000000000049947 */ /* 0x000fec0003800000 */
[----:B--2---:R3:W-:Y:S02]  /*8340*/  REDG.E.ADD.F32.FTZ.RN.STRONG.GPU desc[UR18][R2.64+-0x1a00], R13 ;  /* 0xffe6000d020079a6 */ /* 0x0047e4000c10f392 */
.L_x_10880:
[----:B------:R-:W-:Y:S05]  /*8350*/  BSYNC B0 ;  /* 0x0000000000007941 */ /* 0x000fea0003800000 */
.L_x_10879:
[----:B--23--:R2:W3:Y:S01]  /*8360*/  LDS R13, [R166+0x1780] ;  /* 0x00178000a60d7984 */ /* 0x00c4e20000000800 */
[----:B------:R-:W-:Y:S01]  /*8370*/  BSSY B0, `(.L_x_10881) ;  /* 0x0000006000007945 */ /* 0x000fe20003800000 */
[----:B------:R-:W-:Y:S02]  /*8380*/  LEA.HI.SX32 R15, R12, R113, 0x1b ;  /* 0x000000710c0f7211 */ /* 0x000fe400078fdaff */
[----:B0-----:R-:W-:Y:S02]  /*8390*/  IADD3 R14, R113, 0x280, RZ ;  /* 0x00000280710e7810 */ /* 0x001fe40007ffe0ff */
[----:B------:R-:W-:Y:S01]  /*83a0*/  LEA R12, R151, R110, 0x2 ;  /* 0x0000006e970c7211 */ /* 0x000fe200078e10ff */
[----:B------:R-:W-:Y:S06]  /*83b0*/  @!P2 BRA `(.L_x_10882) ;  /* 0x000000000004a947 */ /* 0x000fec0003800000 */
[----:B---3--:R0:W-:Y:S02]  /*83c0*/  REDG.E.ADD.F32.FTZ.RN.STRONG.GPU desc[UR18][R2.64+-0x1900], R13 ;  /* 0xffe7000d020079a6 */ /* 0x0081e4000c10f392 */
.L_x_10882:
[----:B------:R-:W-:Y:S05]  /*83d0*/  BSYNC B0 ;  /* 0x0000000000007941 */ /* 0x000fea0003800000 */
.L_x_10881:
[----:B0--3--:R0:W3:Y:S01]  /*83e0*/  LDS R13, [R12+0x1880] ;  /* 0x001880000c0d7984 */ /* 0x0090e20000000800 */
[----:B------:R-:W-:Y:S01]  /*83f0*/  BSSY B0, `(.L_x_10883) ;  /* 0x0000005000007945 */ /* 0x000fe20003800000 */
[----:B------:R-:W-:Y:S02]  /*8400*/  LEA.HI.SX32 R151, R14, R113, 0x1b ;  /* 0x000000710e977211 */ /* 0x000fe400078fdaff */
[----:B------:R-:W-:Y:S01]  /*8410*/  LEA R15, R15, R110, 0x2 ;  /* 0x0000006e0f0f7211 */ /* 0x000fe200078e10ff */
[----:B------:R-:W-:Y:S06]  /*8420*/  @!P3 BRA `(.L_x_10884) ;  /* 0x000000000004b947 */ /* 0x000fec0003800000 */
[----:B---3--:R4:W-:Y:S02]  /*8430*/  REDG.E.ADD.F32.FTZ.RN.STRONG.GPU desc[UR18][R2.64+-0x1800], R13 ;  /* 0xffe8000d020079a6 */ /* 0x0089e4000c10f392 */
.L_x_10884:
[----:B------:R-:W-:Y:S05]  /*8440*/  BSYNC B0 ;  /* 0x0000000000007941 */ /* 0x000fea0003800000 */
.L_x_10883:
[----:B---34-:R3:W4:Y:S01]  /*8450*/  LDS R13, [R15+0x1980] ;  /* 0x001980000f0d7984 */ /* 0x0187220000000800 */
[----:B------:R-:W-:Y:S01]  /*8460*/  BSSY B0, `(.L_x_10885) ;  /* 0x0000004000007945 */ /* 0x000fe20003800000 */
[----:B------:R-:W-:-:S03]  /*8470*/  LEA R151, R151, R110, 0x2 ;  /* 0x0000006e97977211 */ /* 0x000fc600078e10ff */
[----:B------:R-:W-:Y:S05]  /*8480*/  @!P4 BRA `(.L_x_10886) ;  /* 0x000000000004c947 */ /* 0x000fea0003800000 */
[----:B----4-:R4:W-:Y:S02]  /*8490*/  REDG.E.ADD.F32.FTZ.RN.STRONG.GPU desc[UR18][R2.64+-0x1700], R13 ;  /* 0xffe9000d020079a6 */ /* 0x0109e4000c10f392 */
.L_x_10886:
[----:B------:R-:W-:Y:S05]  /*84a0*/  BSYNC B0 ;  /* 0x0000000000007941 */ /* 0x000fea0003800000 */
.L_x_10885:
[----:B----4-:R4:W1:Y:S01]  /*84b0*/  LDS R13, [R151+0x1a80] ;  /* 0x001a8000970d7984 */ /* 0x0108620000000800 */
[----:B------:R-:W-:Y:S01]  /*84c0*/  BSSY B0, `(.L_x_10887) ;  /* 0x0000005000007945 */ /* 0x000fe20003800000 */
[C---:B0-----:R-:W-:Y:S02]  /*84d0*/  IADD3 R12, R113.reuse, 0x2c0, RZ ;  /* 0x000002c0710c7810 */ /* 0x041fe40007ffe0ff */
[----:B------:R-:W-:Y:S01]  /*84e0*/  IADD3 R14, R113, 0x300, RZ ;  /* 0x00000300710e7810 */ /* 0x000fe20007ffe0ff */
[----:B------:R-:W-:Y:S06]  /*84f0*/  @!P5 BRA `(.L_x_10888) ;  /* 0x000000000004d947 */ /* 0x000fec0003800000 */
[----:B-1----:R0:W-:Y:S02]  /*8500*/  REDG.E.ADD.F32.FTZ.RN.STRONG.GPU desc[UR18][R2.64+-0x1600], R13 ;  /* 0xffea000d020079a6 */ /* 0x0021e4000c10f392 */
.L_x_10888:
[----:B------:R-:W-:Y:S05]  /*8510*/  BSYNC B0 ;  /* 0x0000000000007941 */ /* 0x000fea0003800000 */
.L_x_10887:
[-C--:B01----:R-:W-:Y:S01]  /*8520*/  LEA.HI.SX32 R13, R12, R113.reuse, 0x1b ;  /* 0x000000710c0d7211 */ /* 0x083fe200078fdaff */
[----:B------:R-:W-:Y:S01]  /*8530*/  BSSY B0, `(.L_x_10889) ;  /* 0x0000011000007945 */ /* 0x000fe20003800000 */
[----:B------:R-:W-:Y:S02]  /*8540*/  ISETP.GE.AND P6, PT, R149, 0x2c1, PT ;  /* 0x000002c19500780c */ /* 0x000fe40003fc6270 */
[----:B------:R-:W-:Y:S02]  /*8550*/  LEA R13, R13, R110, 0x2 ;  /* 0x0000006e0d0d7211 */ /* 0x000fe400078e10ff */
[C---:B--2---:R-:W-:Y:S02]  /*8560*/  IADD3 R166, R113.reuse, 0x340, RZ ;  /* 0x0000034071a67810 */ /* 0x044fe40007ffe0ff */
        /* <DEDUP_REMOVED lines=13> */
.L_x_10890:
[----:B------:R-:W-:Y:S05]  /*8640*/  BSYNC B0 ;  /* 0x0000000000007941 */ /* 0x000fea0003800000 */
.L_x_10889:
[----:B01----:R0:W1:Y:S01]  /*8650*/  LDS R13, [R165+0x1c80] ;  /* 0x001c8000a50d7984 */ /* 0x0030620000000800 */
[----:B------:R-:W-:Y:S01]  /*8660*/  BSSY B0, `(.L_x_10891) ;  /* 0x0000006000007945 */ /* 0x000fe20003800000 */
[----:B------:R-:W-:Y:S02]  /*8670*/  IADD3 R14, R113, 0x3c0, RZ ;  /* 0x000003c0710e7810 */ /* 0x000fe40007ffe0ff */
[----:B------:R-:W-:Y:S02]  /*8680*/  LEA.HI.SX32 R15, R12, R113, 0x1b ;  /* 0x000000710c0f7211 */ /* 0x000fe400078fdaff */
[----:B------:R-:W-:Y:S01]  /*8690*/  LEA R166, R151, R110, 0x2 ;  /* 0x0000006e97a67211 */ /* 0x000fe200078e10ff */
[----:B------:R-:W-:Y:S06]  /*86a0*/  @!P0 BRA `(.L_x_10892) ;  /* 0x0000000000048947 */ /* 0x000fec0003800000 */
[----:B-1----:R2:W-:Y:S02]  /*86b0*/  REDG.E.ADD.F32.FTZ.RN.STRONG.GPU desc[UR18][R2.64+-0x1400], R13 ;  /* 0xffec000d020079a6 */ /* 0x0025e4000c10f392 */
.L_x_10892:
[----:B------:R-:W-:Y:S05]  /*86c0*/  BSYNC B0 ;  /* 0x0000000000007941 */ /* 0x000fea0003800000 */
.L_x_10891:
[----:B-12---:R1:W2:Y:S01]  /*86d0*/  LDS R13, [R166+0x1d80] ;  /* 0x001d8000a60d7984 */ /* 0x0062a20000000800 */
[----:B------:R-:W-:Y:S01]  /*86e0*/  BSSY B0, `(.L_x_10893) ;  /* 0x0000006000007945 */ /* 0x000fe20003800000 */
[----:B------:R-:W-:Y:S02]  /*86f0*/  IADD3 R12, R113, 0x400, RZ ;  /* 0x00000400710c7810 */ /* 0x000fe40007ffe0ff */
[----:B------:R-:W-:Y:S02]  /*8700*/  LEA.HI.SX32 R151, R14, R113, 0x1b ;  /* 0x000000710e977211 */ /* 0x000fe400078fdaff */
[----:B0-----:R-:W-:Y:S01]  /*8710*/  LEA R165, R15, R110, 0x2 ;  /* 0x0000006e0fa57211 */ /* 0x001fe200078e10ff */
[----:B------:R-:W-:Y:S06]  /*8720*/  @!P1 BRA `(.L_x_10894) ;  /* 0x0000000000049947 */ /* 0x000fec0003800000 */
[----:B--2---:R0:W-:Y:S02]  /*8730*/  REDG.E.ADD.F32.FTZ.RN.STRONG.GPU desc[UR18][R2.64+-0x1300], R13 ;  /* 0xffed000d020079a6 */ /* 0x0041e4000c10f392 */
.L_x_10894:
[----:B------:R-:W-:Y:S05]  /*8740*/  BSYNC B0 ;  /* 0x0000000000007941 */ /* 0x000fea0003800000 */
.L_x_10893:
[----:B0-2---:R0:W2:Y:S01]  /*8750*/  LDS R13, [R165+0x1e80] ;  /* 0x001e8000a50d7984 */ /* 0x0050a20000000800 */
[----:B------:R-:W-:Y:S01]  /*8760*/  BSSY B0, `(.L_x_10895) ;  /* 0x0000006000007945 */ /* 0x000fe20003800000 */
[----:B------:R-:W-:Y:S02]  /*8770*/  LEA.HI.SX32 R15, R12, R113, 0x1b ;  /* 0x000000710c0f7211 */ /* 0x000fe400078fdaff */
[----:B------:R-:W-:Y:S02]  /*8780*/  IADD3 R14, R113, 0x440, RZ ;  /* 0x00000440710e7810 */ /* 0x000fe40007ffe0ff */
[----:B------:R-:W-:Y:S01]  /*8790*/  LEA R12, R151, R110, 0x2 ;  /* 0x0000006e970c7211 */ /* 0x000fe200078e10ff */
[----:B------:R-:W-:Y:S06]  /*87a0*/  @!P2 BRA `(.L_x_10896) ;  /* 0x000000000004a947 */ /* 0x000fec0003800000 */
[----:B--2---:R3:W-:Y:S02]  /*87b0*/  REDG.E.ADD.F32.FTZ.RN.STRONG.GPU desc[UR18][R2.64+-0x1200], R13 ;  /* 0xffee000d020079a6 */ /* 0x0047e4000c10f392 */
.L_x_10896:
[----:B------:R-:W-:Y:S05]  /*87c0*/  BSYNC B0 ;  /* 0x0000000000007941 */ /* 0x000fea0003800000 */
.L_x_10895:
[----:B--23--:R2:W3:Y:S01]  /*87d0*/  LDS R13, [R12+0x1f80] ;  /* 0x001f80000c0d7984 */ /* 0x00c4e20000000800 */
[----:B------:R-:W-:Y:S01]  /*87e0*/  BSSY B0, `(.L_x_10897) ;  /* 0x0000005000007945 */ /* 0x000fe20003800000 */
[----:B------:R-:W-:Y:S02]  /*87f0*/  LEA.HI.SX32 R151, R14, R113, 0x1b ;  /* 0x000000710e977211 */ /* 0x000fe400078fdaff */
[----:B------:R-:W-:Y:S01]  /*8800*/  LEA R15, R15, R110, 0x2 ;  /* 0x0000006e0f0f7211 */ /* 0x000fe200078e10ff */
[----:B------:R-:W-:Y:S06]  /*8810*/  @!P3 BRA `(.L_x_10898) ;  /* 0x000000000004b947 */ /* 0x000fec0003800000 */
[----:B---3--:R4:W-:Y:S02]  /*8820*/  REDG.E.ADD.F32.FTZ.RN.STRONG.GPU desc[UR18][R2.64+-0x1100], R13 ;  /* 0xffef000d020079a6 */ /* 0x0089e4000c10f392 */
.L_x_10898:
[----:B------:R-:W-:Y:S05]  /*8830*/  BSYNC B0 ;  /* 0x0000000000007941 */ /* 0x000fea0003800000 */
.L_x_10897:
[----:B---34-:R3:W4:Y:S01]  /*8840*/  LDS R13, [R15+0x2080] ;  /* 0x002080000f0d7984 */ /* 0x0187220000000800 */
[----:B------:R-:W-:Y:S01]  /*8850*/  BSSY B0, `(.L_x_10899) ;  /* 0x0000004000007945 */ /* 0x000fe20003800000 */
[----:B------:R-:W-:-:S03]  /*8860*/  LEA R151, R151, R110, 0x2 ;  /* 0x0000006e97977211 */ /* 0x000fc600078e10ff */
[----:B------:R-:W-:Y:S05]  /*8870*/  @!P4 BRA `(.L_x_10900) ;  /* 0x000000000004c947 */ /* 0x000fea0003800000 */
[----:B----4-:R4:W-:Y:S02]  /*8880*/  REDG.E.ADD.F32.FTZ.RN.STRONG.GPU desc[UR18][R2.64+-0x1000], R13 ;  /* 0xfff0000d020079a6 */ /* 0x0109e4000c10f392 */
.L_x_10900:
[----:B------:R-:W-:Y:S05]  /*8890*/  BSYNC B0 ;  /* 0x0000000000007941 */ /* 0x000fea0003800000 */
.L_x_10899:
[----:B----4-:R4:W0:Y:S01]  /*88a0*/  LDS R13, [R151+0x2180] ;  /* 0x00218000970d7984 */ /* 0x0108220000000800 */
[----:B------:R-:W-:Y:S01]  /*88b0*/  BSSY B0, `(.L_x_10901) ;  /* 0x0000005000007945 */ /* 0x000fe20003800000 */
[C---:B--2---:R-:W-:Y:S02]  /*88c0*/  IADD3 R12, R113.reuse, 0x480, RZ ;  /* 0x00000480710c7810 */ /* 0x044fe40007ffe0ff */
[----:B------:R-:W-:Y:S01]  /*88d0*/  IADD3 R14, R113, 0x4c0, RZ ;  /* 0x000004c0710e7810 */ /* 0x000fe20007ffe0ff */
[----:B------:R-:W-:Y:S06]  /*88e0*/  @!P5 BRA `(.L_x_10902) ;  /* 0x000000000004d947 */ /* 0x000fec0003800000 */
[----:B0-----:R2:W-:Y:S02]  /*88f0*/  REDG.E.ADD.F32.FTZ.RN.STRONG.GPU desc[UR18][R2.64+-0xf00], R13 ;  /* 0xfff1000d020079a6 */ /* 0x0015e4000c10f392 */
.L_x_10902:
[----:B------:R-:W-:Y:S05]  /*8900*/  BSYNC B0 ;  /* 0x0000000000007941 */ /* 0x000fea0003800000 */
.L_x_10901:
        /* <DEDUP_REMOVED lines=18> */
.L_x_10904:
[----:B------:R-:W-:Y:S05]  /*8a30*/  BSYNC B0 ;  /* 0x0000000000007941 */ /* 0x000fea0003800000 */
.L_x_10903:
[----:B01----:R0:W1:Y:S01]  /*8a40*/  LDS R13, [R165+0x2380] ;  /* 0x00238000a50d7984 */ /* 0x0030620000000800 */
[----:B------:R-:W-:Y:S01]  /*8a50*/  BSSY B0, `(.L_x_10905) ;  /* 0x0000006000007945 */ /* 0x000fe20003800000 */
[----:B------:R-:W-:Y:S02]  /*8a60*/  IADD3 R14, R113, 0x580, RZ ;  /* 0x00000580710e7810 */ /* 0x000fe40007ffe0ff */
[----:B------:R-:W-:Y:S02]  /*8a70*/  LEA.HI.SX32 R15, R12, R113, 0x1b ;  /* 0x000000710c0f7211 */ /* 0x000fe400078fdaff */
[----:B------:R-:W-:Y:S01]  /*8a80*/  LEA R166, R151, R110, 0x2 ;  /* 0x0000006e97a67211 */ /* 0x000fe200078e10ff */
[----:B------:R-:W-:Y:S06]  /*8a90*/  @!P0 BRA `(.L_x_10906) ;  /* 0x0000000000048947 */ /* 0x000fec0003800000 */
[----:B-1----:R2:W-:Y:S02]  /*8aa0*/  REDG.E.ADD.F32.FTZ.RN.STRONG.GPU desc[UR18][R2.64+-0xd00], R13 ;  /* 0xfff3000d020079a6 */ /* 0x0025e4000c10f392 */
.L_x_10906:
[----:B------:R-:W-:Y:S05]  /*8ab0*/  BSYNC B0 ;  /* 0x0000000000007941 */ /* 0x000fea0003800000 */
.L_x_10905:
[----:B-12---:R1:W2:Y:S01]  /*8ac0*/  LDS R13, [R166+0x2480] ;  /* 0x00248000a60d7984 */ /* 0x0062a20000000800 */
[----:B------:R-:W-:Y:S01]  /*8ad0*/  BSSY B0, `(.L_x_10907) ;  /* 0x0000006000007945 */ /* 0x000fe20003800000 */
[----:B------:R-:W-:Y:S02]  /*8ae0*/  IADD3 R12, R113, 0x5c0, RZ ;  /* 0x000005c0710c7810 */ /* 0x000fe40007ffe0ff */
[----:B------:R-:W-:Y:S02]  /*8af0*/  LEA.HI.SX32 R151, R14, R113, 0x1b ;  /* 0x000000710e977211 */ /* 0x000fe400078fdaff */
[----:B0-----:R-:W-:Y:S01]  /*8b00*/  LEA R165, R15, R110, 0x2 ;  /* 0x0000006e0fa57211 */ /* 0x001fe200078e10ff */
[----:B------:R-:W-:Y:S06]  /*8b10*/  @!P1 BRA `(.L_x_10908) ;  /* 0x0000000000049947 */ /* 0x000fec0003800000 */
[----:B--2---:R0:W-:Y:S02]  /*8b20*/  REDG.E.ADD.F32.FTZ.RN.STRONG.GPU desc[UR18][R2.64+-0xc00], R13 ;  /* 0xfff4000d020079a6 */ /* 0x0041e4000c10f392 */
.L_x_10908:
[----:B------:R-:W-:Y:S05]  /*8b30*/  BSYNC B0 ;  /* 0x0000000000007941 */ /* 0x000fea0003800000 */
.L_x_10907:
[----:B0-2---:R0:W2:Y:S01]  /*8b40*/  LDS R13, [R165+0x2580] ;  /* 0x00258000a50d7984 */ /* 0x0050a20000000800 */
[----:B------:R-:W-:Y:S01]  /*8b50*/  BSSY B0, `(.L_x_10909) ;  /* 0x0000006000007945 */ /* 0x000fe20003800000 */
[----:B------:R-:W-:Y:S02]  /*8b60*/  LEA.HI.SX32 R15, R12, R113, 0x1b ;  /* 0x000000710c0f7211 */ /* 0x000fe400078fdaff */
[----:B------:R-:W-:Y:S02]  /*8b70*/  IADD3 R14, R113, 0x600, RZ ;  /* 0x00000600710e7810 */ /* 0x000fe40007ffe0ff */
[----:B------:R-:W-:Y:S01]  /*8b80*/  LEA R12, R151, R110, 0x2 ;  /* 0x0000006e970c7211 */ /* 0x000fe200078e10ff */
[----:B------:R-:W-:Y:S06]  /*8b90*/  @!P2 BRA `(.L_x_10910) ;  /* 0x000000000004a947 */ /* 0x000fec0003800000 */
[----:B--2---:R3:W-:Y:S02]  /*8ba0*/  REDG.E.ADD.F32.FTZ.RN.STRONG.GPU desc[UR18][R2.64+-0xb00], R13 ;  /* 0xfff5000d020079a6 */ /* 0x0047e4000c10f392 */
.L_x_10910:
[----:B------:R-:W-:Y:S05]  /*8bb0*/  BSYNC B0 ;  /* 0x0000000000007941 */ /* 0x000fea0003800000 */
.L_x_10909:
[----:B--23--:R2:W3:Y:S01]  /*8bc0*/  LDS R13, [R12+0x2680] ;  /* 0x002680000c0d7984 */ /* 0x00c4e20000000800 */
[----:B------:R-:W-:Y:S01]  /*8bd0*/  BSSY B0, `(.L_x_10911) ;  /* 0x0000005000007945 */ /* 0x000fe20003800000 */
[----:B------:R-:W-:Y:S02]  /*8be0*/  LEA.HI.SX32 R151, R14, R113, 0x1b ;  /* 0x000000710e977211 */ /* 0x000fe400078fdaff */
[----:B------:R-:W-:Y:S01]  /*8bf0*/  LEA R15, R15, R110, 0x2 ;  /* 0x0000006e0f0f7211 */ /* 0x000fe200078e10ff */
[----:B------:R-:W-:Y:S06]  /*8c00*/  @!P3 BRA `(.L_x_10912) ;  /* 0x000000000004b947 */ /* 0x000fec0003800000 */
[----:B---3--:R4:W-:Y:S02]  /*8c10*/  REDG.E.ADD.F32.FTZ.RN.STRONG.GPU desc[UR18][R2.64+-0xa00], R13 ;  /* 0xfff6000d020079a6 */ /* 0x0089e4000c10f392 */
.L_x_10912:
[----:B------:R-:W-:Y:S05]  /*8c20*/  BSYNC B0 ;  /* 0x0000000000007941 */ /* 0x000fea0003800000 */
.L_x_10911:
[----:B---34-:R3:W4:Y:S01]  /*8c30*/  LDS R13, [R15+0x2780] ;  /* 0x002780000f0d7984 */ /* 0x0187220000000800 */
[----:B------:R-:W-:Y:S01]  /*8c40*/  BSSY B0, `(.L_x_10913) ;  /* 0x0000004000007945 */ /* 0x000fe20003800000 */
[----:B------:R-:W-:-:S03]  /*8c50*/  LEA R151, R151, R110, 0x2 ;  /* 0x0000006e97977211 */ /* 0x000fc600078e10ff */
[----:B------:R-:W-:Y:S05]  /*8c60*/  @!P4 BRA `(.L_x_10914) ;  /* 0x000000000004c947 */ /* 0x000fea0003800000 */
[----:B----4-:R4:W-:Y:S02]  /*8c70*/  REDG.E.ADD.F32.FTZ.RN.STRONG.GPU desc[UR18][R2.64+-0x900], R13 ;  /* 0xfff7000d020079a6 */ /* 0x0109e4000c10f392 */
.L_x_10914:
[----:B------:R-:W-:Y:S05]  /*8c80*/  BSYNC B0 ;  /* 0x0000000000007941 */ /* 0x000fea0003800000 */
.L_x_10913:
[----:B----4-:R4:W0:Y:S01]  /*8c90*/  LDS R13, [R151+0x2880] ;  /* 0x00288000970d7984 */ /* 0x0108220000000800 */
[----:B------:R-:W-:Y:S01]  /*8ca0*/  BSSY B0, `(.L_x_10915) ;  /* 0x0000005000007945 */ /* 0x000fe20003800000 */
[C---:B--2---:R-:W-:Y:S02]  /*8cb0*/  IADD3 R12, R113.reuse, 0x640, RZ ;  /* 0x00000640710c7810 */ /* 0x044fe40007ffe0ff */
[----:B------:R-:W-:Y:S01]  /*8cc0*/  IADD3 R14, R113, 0x680, RZ ;  /* 0x00000680710e7810 */ /* 0x000fe20007ffe0ff */
[----:B------:R-:W-:Y:S06]  /*8cd0*/  @!P5 BRA `(.L_x_10916) ;  /* 0x000000000004d947 */ /* 0x000fec0003800000 */
[----:B0-----:R2:W-:Y:S02]  /*8ce0*/  REDG.E.ADD.F32.FTZ.RN.STRONG.GPU desc[UR18][R2.64+-0x800], R13 ;  /* 0xfff8000d020079a6 */ /* 0x0015e4000c10f392 */
.L_x_10916:
[----:B------:R-:W-:Y:S05]  /*8cf0*/  BSYNC B0 ;  /* 0x0000000000007941 */ /* 0x000fea0003800000 */
.L_x_10915:
        /* <DEDUP_REMOVED lines=18> */
.L_x_10918:
[----:B------:R-:W-:Y:S05]  /*8e20*/  BSYNC B0 ;  /* 0x0000000000007941 */ /* 0x000fea0003800000 */
.L_x_10917:
[----:B01----:R0:W1:Y:S01]  /*8e30*/  LDS R13, [R165+0x2a80] ;  /* 0x002a8000a50d7984 */ /* 0x0030620000000800 */
[----:B------:R-:W-:Y:S01]  /*8e40*/  BSSY B0, `(.L_x_10919) ;  /* 0x0000006000007945 */ /* 0x000fe20003800000 */
[----:B------:R-:W-:Y:S02]  /*8e50*/  IADD3 R14, R113, 0x740, RZ ;  /* 0x00000740710e7810 */ /* 0x000fe40007ffe0ff */
[----:B------:R-:W-:Y:S02]  /*8e60*/  LEA.HI.SX32 R15, R12, R113, 0x1b ;  /* 0x000000710c0f7211 */ /* 0x000fe400078fdaff */
[----:B------:R-:W-:Y:S01]  /*8e70*/  LEA R151, R151, R110, 0x2 ;  /* 0x0000006e97977211 */ /* 0x000fe200078e10ff */
[----:B------:R-:W-:Y:S06]  /*8e80*/  @!P0 BRA `(.L_x_10920) ;  /* 0x0000000000048947 */ /* 0x000fec0003800000 */
[----:B-1----:R2:W-:Y:S02]  /*8e90*/  REDG.E.ADD.F32.FTZ.RN.STRONG.GPU desc[UR18][R2.64+-0x600], R13 ;  /* 0xfffa000d020079a6 */ /* 0x0025e4000c10f392 */
.L_x_10920:
[----:B------:R-:W-:Y:S05]  /*8ea0*/  BSYNC B0 ;  /* 0x0000000000007941 */ /* 0x000fea0003800000 */
.L_x_10919:
[----:B-12---:R1:W2:Y:S01]  /*8eb0*/  LDS R13, [R151+0x2b80] ;  /* 0x002b8000970d7984 */ /* 0x0062a20000000800 */
[----:B------:R-:W-:Y:S01]  /*8ec0*/  BSSY B0, `(.L_x_10921) ;  /* 0x0000006000007945 */ /* 0x000fe20003800000 */
[----:B------:R-:W-:Y:S02]  /*8ed0*/  IADD3 R12, R113, 0x780, RZ ;  /* 0x00000780710c7810 */ /* 0x000fe40007ffe0ff */
[----:B------:R-:W-:Y:S02]  /*8ee0*/  LEA.HI.SX32 R149, R14, R113, 0x1b ;  /* 0x000000710e957211 */ /* 0x000fe400078fdaff */
[----:B0-----:R-:W-:Y:S01]  /*8ef0*/  LEA R165, R15, R110, 0x2 ;  /* 0x0000006e0fa57211 */ /* 0x001fe200078e10ff */
[----:B------:R-:W-:Y:S06]  /*8f00*/  @!P1 BRA `(.L_x_10922) ;  /* 0x0000000000049947 */ /* 0x000fec0003800000 */
[----:B--2---:R0:W-:Y:S02]  /*8f10*/  REDG.E.ADD.F32.FTZ.RN.STRONG.GPU desc[UR18][R2.64+-0x500], R13 ;  /* 0xfffb000d020079a6 */ /* 0x0041e4000c10f392 */
.L_x_10922:
[----:B------:R-:W-:Y:S05]  /*8f20*/  BSYNC B0 ;  /* 0x0000000000007941 */ /* 0x000fea0003800000 */
.L_x_10921:
[----:B0-2---:R0:W2:Y:S01]  /*8f30*/  LDS R13, [R165+0x2c80] ;  /* 0x002c8000a50d7984 */ /* 0x0050a20000000800 */
[----:B------:R-:W-:Y:S01]  /*8f40*/  BSSY B0, `(.L_x_10923) ;  /* 0x0000006000007945 */ /* 0x000fe20003800000 */
[----:B------:R-:W-:Y:S02]  /*8f50*/  LEA.HI.SX32 R15, R12, R113, 0x1b ;  /* 0x000000710c0f7211 */ /* 0x000fe400078fdaff */
[----:B------:R-:W-:Y:S02]  /*8f60*/  IADD3 R14, R113, 0x7c0, RZ ;  /* 0x000007c0710e7810 */ /* 0x000fe40007ffe0ff */
[----:B------:R-:W-:Y:S01]  /*8f70*/  LEA R12, R149, R110, 0x2 ;  /* 0x0000006e950c7211 */ /* 0x000fe200078e10ff */
[----:B------:R-:W-:Y:S06]  /*8f80*/  @!P2 BRA `(.L_x_10924) ;  /* 0x000000000004a947 */ /* 0x000fec0003800000 */
[----:B--2---:R3:W-:Y:S02]  /*8f90*/  REDG.E.ADD.F32.FTZ.RN.STRONG.GPU desc[UR18][R2.64+-0x400], R13 ;  /* 0xfffc000d020079a6 */ /* 0x0047e4000c10f392 */
.L_x_10924:
[----:B------:R-:W-:Y:S05]  /*8fa0*/  BSYNC B0 ;  /* 0x0000000000007941 */ /* 0x000fea0003800000 */
.L_x_10923:
[----:B--23--:R2:W3:Y:S01]  /*8fb0*/  LDS R13, [R12+0x2d80] ;  /* 0x002d80000c0d7984 */ /* 0x00c4e20000000800 */
[----:B------:R-:W-:Y:S01]  /*8fc0*/  BSSY B0, `(.L_x_10925) ;  /* 0x0000005000007945 */ /* 0x000fe20003800000 */
[----:B------:R-:W-:Y:S02]  /*8fd0*/  LEA.HI.SX32 R149, R14, R113, 0x1b ;  /* 0x000000710e957211 */ /* 0x000fe400078fdaff */
[----:B------:R-:W-:Y:S01]  /*8fe0*/  LEA R15, R15, R110, 0x2 ;  /* 0x0000006e0f0f7211 */ /* 0x000fe200078e10ff */
[----:B------:R-:W-:Y:S06]  /*8ff0*/  @!P3 BRA `(.L_x_10926) ;  /* 0x000000000004b947 */ /* 0x000fec0003800000 */
[----:B---3--:R4:W-:Y:S02]  /*9000*/  REDG.E.ADD.F32.FTZ.RN.STRONG.GPU desc[UR18][R2.64+-0x300], R13 ;  /* 0xfffd000d020079a6 */ /* 0x0089e4000c10f392 */
.L_x_10926:
[----:B------:R-:W-:Y:S05]  /*9010*/  BSYNC B0 ;  /* 0x0000000000007941 */ /* 0x000fea0003800000 */
.L_x_10925:
[----:B---34-:R3:W4:Y:S01]  /*9020*/  LDS R13, [R15+0x2e80] ;  /* 0x002e80000f0d7984 */ /* 0x0187220000000800 */
[----:B------:R-:W-:Y:S01]  /*9030*/  BSSY B0, `(.L_x_10927) ;  /* 0x0000004000007945 */ /* 0x000fe20003800000 */
[----:B------:R-:W-:-:S03]  /*9040*/  LEA R149, R149, R110, 0x2 ;  /* 0x0000006e95957211 */ /* 0x000fc600078e10ff */
[----:B------:R-:W-:Y:S05]  /*9050*/  @!P4 BRA `(.L_x_10928) ;  /* 0x000000000004c947 */ /* 0x000fea0003800000 */
[----:B----4-:R4:W-:Y:S02]  /*9060*/  REDG.E.ADD.F32.FTZ.RN.STRONG.GPU desc[UR18][R2.64+-0x200], R13 ;  /* 0xfffe000d020079a6 */ /* 0x0109e4000c10f392 */
.L_x_10928:
[----:B------:R-:W-:Y:S05]  /*9070*/  BSYNC B0 ;  /* 0x0000000000007941 */ /* 0x000fea0003800000 */
.L_x_10927:
[----:B----4-:R4:W0:Y:S01]  /*9080*/  LDS R13, [R149+0x2f80] ;  /* 0x002f8000950d7984 */ /* 0x0108220000000800 */
[----:B------:R-:W-:Y:S01]  /*9090*/  BSSY B0, `(.L_x_10929) ;  /* 0x0000004000007945 */ /* 0x000fe20003800000 */
[----:B--2---:R-:W-:-:S03]  /*90a0*/  FADD.FTZ R12, R126, R35 ;  /* 0x000000237e0c7221 */ /* 0x004fc60000010000 */
[----:B------:R-:W-:Y:S05]  /*90b0*/  @!P5 BRA `(.L_x_10930) ;  /* 0x000000000004d947 */ /* 0x000fea0003800000 */
[----:B0-----:R2:W-:Y:S02]  /*90c0*/  REDG.E.ADD.F32.FTZ.RN.STRONG.GPU desc[UR18][R2.64+-0x100], R13 ;  /* 0xffff000d020079a6 */ /* 0x0015e4000c10f392 */
.L_x_10930:
[----:B------:R-:W-:Y:S05]  /*90d0*/  BSYNC B0 ;  /* 0x0000000000007941 */ /* 0x000fea0003800000 */
.L_x_10929:
[----:B--2---:R-:W2:Y:S01]  /*90e0*/  SHFL.DOWN PT, R2, R30, 0x1, 0x1f ;  /* 0x08201f001e027f89 */ /* 0x004ea200000e0000 */
[----:B------:R-:W-:Y:S01]  /*90f0*/  ISETP.GT.AND P0, PT, R111, 0x1e, PT ;  /* 0x0000001e6f00780c */ /* 0x000fe20003f04270 */
[----:B------:R-:W-:Y:S01]  /*9100*/  FFMA.FTZ R28, R28, R31, R123 ;  /* 0x0000001f1c1c7223 */ /* 0x000fe2000001007b */
[----:B0-----:R-:W-:Y:S01]  /*9110*/  MOV R13, R30 ;  /* 0x0000001e000d7202 */ /* 0x001fe20000000f00 */
[----:B------:R-:W0:Y:S01]  /*9120*/  SHFL.DOWN PT, R35, R167, 0x1, 0x1f ;  /* 0x08201f00a7237f89 */ /* 0x000e2200000e0000 */
[----:B------:R-:W-:Y:S01]  /*9130*/  MOV R14, R167 ;  /* 0x000000a7000e7202 */ /* 0x000fe20000000f00 */
[----:B------:R-:W-:Y:S01]  /*9140*/  FADD.FTZ R65, R28, R65 ;  /* 0x000000411c417221 */ /* 0x000fe20000010000 */
[----:B---3--:R-:W-:Y:S01]  /*9150*/  MOV R15, R211 ;  /* 0x000000d3000f7202 */ /* 0x008fe20000000f00 */
[----:B------:R-:W3:Y:S01]  /*9160*/  SHFL.DOWN PT, R126, R211, 0x1, 0x1f ;  /* 0x08201f00d37e7f89 */ /* 0x000ee200000e0000 */
[----:B------:R-:W-:Y:S01]  /*9170*/  FFMA.FTZ R226, R226, R25, R27 ;  /* 0x00000019e2e27223 */ /* 0x000fe2000001001b */
[----:B------:R-:W-:Y:S01]  /*9180*/  FMUL.FTZ R197, R164, R197 ;  /* 0x000000c5a4c57220 */ /* 0x000fe20000410000 */
[----:B------:R-:W-:Y:S01]  /*9190*/  FMUL.FTZ R223, R223, R146 ;  /* 0x00000092dfdf7220 */ /* 0x000fe20000410000 */
[----:B------:R-:W5:Y:S01]  /*91a0*/  SHFL.DOWN PT, R3, R12, 0x1, 0x1f ;  /* 0x08201f000c037f89 */ /* 0x000f6200000e0000 */
[----:B------:R-:W-:Y:S01]  /*91b0*/  FMUL.FTZ R17, R17, R150 ;  /* 0x0000009611117220 */ /* 0x000fe20000410000 */
[----:B------:R-:W-:Y:S01]  /*91c0*/  FFMA.FTZ R197, R26, R182, R197 ;  /* 0x000000b61ac57223 */ /* 0x000fe200000100c5 */
[----:B------:R-:W-:Y:S01]  /*91d0*/  FFMA.FTZ R139, R230, R139, R223 ;  /* 0x0000008be68b7223 */ /* 0x000fe200000100df */
[----:B------:R-:W-:Y:S01]  /*91e0*/  FMUL.FTZ R218, R218, R141 ;  /* 0x0000008ddada7220 */ /* 0x000fe20000410000 */
[----:B------:R-:W-:Y:S01]  /*91f0*/  FFMA.FTZ R224, R224, R143, R17 ;  /* 0x0000008fe0e07223 */ /* 0x000fe20000010011 */
[----:B------:R-:W-:Y:S01]  /*9200*/  FMUL.FTZ R203, R203, R142 ;  /* 0x0000008ecbcb7220 */ /* 0x000fe20000410000 */
[----:B------:R-:W-:Y:S01]  /*9210*/  FFMA.FTZ R16, R16, R197, R139 ;  /* 0x000000c510107223 */ /* 0x000fe2000001008b */
[----:B------:R-:W-:Y:S01]  /*9220*/  FFMA.FTZ R225, R225, R148, R218 ;  /* 0x00000094e1e17223 */ /* 0x000fe200000100da */
[----:B------:R-:W-:Y:S01]  /*9230*/  FMUL.FTZ R135, R210, R135 ;  /* 0x00000087d2877220 */ /* 0x000fe20000410000 */
[----:B------:R-:W-:Y:S01]  /*9240*/  FFMA.FTZ R137, R206, R137, R203 ;  /* 0x00000089ce897223 */ /* 0x000fe200000100cb */
[----:B------:R-:W-:Y:S01]  /*9250*/  FADD.FTZ R61, R16, R61 ;  /* 0x0000003d103d7221 */ /* 0x000fe20000010000 */
[----:B--2---:R-:W-:Y:S01]  /*9260*/  @!P0 FADD.FTZ R13, R13, R2 ;  /* 0x000000020d0d8221 */ /* 0x004fe20000010000 */
[----:B------:R-:W-:Y:S01]  /*9270*/  FFMA.FTZ R220, R220, R133, R135 ;  /* 0x00000085dcdc7223 */ /* 0x000fe20000010087 */
[----:B------:R-:W-:Y:S01]  /*9280*/  ISETP.NE.AND P1, PT, R111, RZ, PT ;  /* 0x000000ff6f00720c */ /* 0x000fe20003f25270 */
[----:B------:R-:W-:Y:S01]  /*9290*/  FMUL.FTZ R194, R157, R194 ;  /* 0x000000c29dc27220 */ /* 0x000fe20000410000 */
[----:B0-----:R-:W-:Y:S01]  /*92a0*/  @!P0 FADD.FTZ R14, R14, R35 ;  /* 0x000000230e0e8221 */ /* 0x001fe20000010000 */
[----:B------:R-:W0:Y:S01]  /*92b0*/  SHFL.DOWN PT, R2, R13, 0x2, 0x1f ;  /* 0x08401f000d027f89 */ /* 0x000e2200000e0000 */
[----:B------:R-:W-:Y:S01]  /*92c0*/  ISETP.NE.AND P2, PT, R113, RZ, PT ;  /* 0x000000ff7100720c */ /* 0x000fe20003f45270 */
[----:B------:R-:W-:Y:S01]  /*92d0*/  FMUL.FTZ R145, R216, R145 ;  /* 0x00000091d8917220 */ /* 0x000fe20000410000 */
[----:B---3--:R-:W-:Y:S01]  /*92e0*/  @!P0 FADD.FTZ R15, R15, R126 ;  /* 0x0000007e0f0f8221 */ /* 0x008fe20000010000 */
[----:B------:R-:W2:Y:S01]  /*92f0*/  SHFL.DOWN PT, R35, R14, 0x2, 0x1f ;  /* 0x08401f000e237f89 */ /* 0x000ea200000e0000 */
[----:B------:R-:W-:Y:S01]  /*9300*/  FMUL.FTZ R193, R158, R193 ;  /* 0x000000c19ec17220 */ /* 0x000fe20000410000 */
[----:B------:R-:W-:Y:S01]  /*9310*/  FMUL.FTZ R152, R217, R152 ;  /* 0x00000098d9987220 */ /* 0x000fe20000410000 */
[----:B-----5:R-:W-:Y:S01]  /*9320*/  @!P0 FADD.FTZ R12, R3, R12 ;  /* 0x0000000c030c8221 */ /* 0x020fe20000010000 */
[----:B------:R-:W3:Y:S01]  /*9330*/  SHFL.DOWN PT, R30, R15, 0x2, 0x1f ;  /* 0x08401f000f1e7f89 */ /* 0x000ee200000e0000 */
        /* <DEDUP_REMOVED lines=19> */
[----:B--2---:R-:W-:Y:S01]  /*9470*/  @!P0 FADD.FTZ R14, R14, R35 ;  /* 0x000000230e0e8221 */ /* 0x004fe20000010000 */
[----:B------:R-:W0:Y:S01]  /*9480*/  SHFL.DOWN PT, R28, R13, 0x4, 0x1f ;  /* 0x08801f000d1c7f89 */ /* 0x000e2200000e0000 */
[----:B------:R-:W-:Y:S01]  /*9490*/  FFMA.FTZ R2, R163, R180, R2 ;  /* 0x000000b4a3027223 */ /* 0x000fe20000010002 */
[----:B------:R-:W-:Y:S01]  /*94a0*/  FFMA.FTZ R32, R32, R127, R129 ;  /* 0x0000007f20207223 */ /* 0x000fe20000010081 */
[----:B---3--:R-:W-:Y:S01]  /*94b0*/  @!P0 FADD.FTZ R15, R15, R30 ;  /* 0x0000001e0f0f8221 */ /* 0x008fe20000010000 */
[----:B------:R-:W2:Y:S01]  /*94c0*/  SHFL.DOWN PT, R27, R14, 0x4, 0x1f ;  /* 0x08801f000e1b7f89 */ /* 0x000ea200000e0000 */
[-C--:B------:R-:W-:Y:S01]  /*94d0*/  FFMA.FTZ R77, R94, R2.reuse, R77 ;  /* 0x000000025e4d7223 */ /* 0x080fe2000001004d */
[----:B------:R-:W-:Y:S01]  /*94e0*/  FFMA.FTZ R224, R215, R2, R224 ;  /* 0x00000002d7e07223 */ /* 0x000fe200000100e0 */
[----:B-----5:R-:W-:Y:S01]  /*94f0*/  @!P0 FADD.FTZ R12, R12, R3 ;  /* 0x000000030c0c8221 */ /* 0x020fe20000010000 */
[----:B------:R-:W3:Y:S01]  /*9500*/  SHFL.DOWN PT, R30, R15, 0x4, 0x1f ;  /* 0x08801f000f1e7f89 */ /* 0x000ee200000e0000 */
        /* <DEDUP_REMOVED lines=9> */
[-C--:B------:R-:W-:Y:S01]  /*95a0*/  FFMA.FTZ R70, R85, R3.reuse, R70 ;  /* 0x0000000355467223 */ /* 0x080fe20000010046 */
[----:B------:R-:W-:Y:S01]  /*95b0*/  FFMA.FTZ R225, R214, R3, R225 ;  /* 0x00000003d6e17223 */ /* 0x000fe200000100e1 */
[----:B------:R-:W-:Y:S01]  /*95c0*/  FMUL.FTZ R3, R160, R192 ;  /* 0x000000c0a0037220 */ /* 0x000fe20000410000 */
[-C--:B------:R-:W-:Y:S01]  /*95d0*/  FFMA.FTZ R79, R96, R2.reuse, R79 ;  /* 0x00000002604f7223 */ /* 0x080fe2000001004f */
[----:B------:R-:W-:Y:S01]  /*95e0*/  FFMA.FTZ R220, R23, R2, R220 ;  /* 0x0000000217dc7223 */ /* 0x000fe200000100dc */
[----:B------:R-:W-:Y:S01]  /*95f0*/  FMUL.FTZ R2, R117, R187 ;  /* 0x000000bb75027220 */ /* 0x000fe20000410000 */
[----:B0-----:R-:W-:Y:S01]  /*9600*/  @!P0 FADD.FTZ R13, R13, R28 ;  /* 0x0000001c0d0d8221 */ /* 0x001fe20000010000 */
[----:B------:R-:W-:Y:S01]  /*9610*/  FFMA.FTZ R3, R154, R177, R3 ;  /* 0x000000b19a037223 */ /* 0x000fe20000010003 */
[----:B------:R-:W-:Y:S01]  /*9620*/  FFMA.FTZ R213, R213, R130, R226 ;  /* 0x00000082d5d57223 */ /* 0x000fe200000100e2 */
[----:B------:R-:W-:Y:S01]  /*9630*/  FFMA.FTZ R2, R115, R172, R2 ;  /* 0x000000ac73027223 */ /* 0x000fe20000010002 */
[----:B--2---:R-:W-:Y:S01]  /*9640*/  @!P0 FADD.FTZ R14, R14, R27 ;  /* 0x0000001b0e0e8221 */ /* 0x004fe20000010000 */
[----:B------:R-:W0:Y:S01]  /*9650*/  SHFL.DOWN PT, R16, R13, 0x8, 0x1f ;  /* 0x09001f000d107f89 */ /* 0x000e2200000e0000 */
[-C--:B------:R-:W-:Y:S01]  /*9660*/  FFMA.FTZ R72, R87, R3.reuse, R72 ;  /* 0x0000000357487223 */ /* 0x080fe20000010048 */
[----:B------:R-:W-:Y:S01]  /*9670*/  FFMA.FTZ R137, R208, R3, R137 ;  /* 0x00000003d0897223 */ /* 0x000fe20000010089 */
[----:B---3--:R-:W-:Y:S01]  /*9680*/  @!P0 FADD.FTZ R15, R15, R30 ;  /* 0x0000001e0f0f8221 */ /* 0x008fe20000010000 */
[----:B------:R-:W-:Y:S01]  /*9690*/  FMUL.FTZ R3, R122, R188 ;  /* 0x000000bc7a037220 */ /* 0x000fe20000410000 */
[----:B------:R-:W-:Y:S01]  /*96a0*/  FFMA.FTZ R221, R221, R194, R228 ;  /* 0x000000c2dddd7223 */ /* 0x000fe200000100e4 */
[----:B------:R-:W-:Y:S01]  /*96b0*/  FFMA.FTZ R202, R202, R193, R219 ;  /* 0x000000c1caca7223 */ /* 0x000fe200000100db */
[----:B-----5:R-:W-:Y:S01]  /*96c0*/  @!P0 FADD.FTZ R12, R12, R25 ;  /* 0x000000190c0c8221 */ /* 0x020fe20000010000 */
        /* <DEDUP_REMOVED lines=8> */
[----:B------:R-:W5:Y:S01]  /*9750*/  SHFL.DOWN PT, R17, R12, 0x8, 0x1f ;  /* 0x09001f000c117f89 */ /* 0x000f6200000e0000 */
[----:B------:R-:W-:Y:S01]  /*9760*/  BSSY B0, `(.L_x_10931) ;  /* 0x0000040000007945 */ /* 0x000fe20003800000 */
[----:B------:R-:W-:Y:S01]  /*9770*/  FFMA.FTZ R67, R84, R34, R67 ;  /* 0x0000002254437223 */ /* 0x000fe20000010043 */
[----:B------:R-:W-:Y:S01]  /*9780*/  FFMA.FTZ R76, R91, R31, R76 ;  /* 0x0000001f5b4c7223 */ /* 0x000fe2000001004c */
[----:B------:R-:W-:Y:S01]  /*9790*/  FADD.FTZ R66, R29, R66 ;  /* 0x000000421d427221 */ /* 0x000fe20000010000 */
[----:B------:R-:W-:Y:S01]  /*97a0*/  FFMA.FTZ R68, R83, R125, R68 ;  /* 0x0000007d53447223 */ /* 0x000fe20000010044 */
        /* <DEDUP_REMOVED lines=8> */
[----:B------:R-:W-:Y:S01]  /*9830*/  FADD.FTZ R60, R225, R60 ;  /* 0x0000003ce13c7221 */ /* 0x000fe20000010000 */
[----:B------:R-:W-:Y:S01]  /*9840*/  FADD.FTZ R59, R224, R59 ;  /* 0x0000003be03b7221 */ /* 0x000fe20000010000 */
[----:B--2---:R-:W-:Y:S01]  /*9850*/  @!P0 FADD.FTZ R15, R15, R24 ;  /* 0x000000180f0f8221 */ /* 0x004fe20000010000 */
[----:B------:R-:W-:Y:S01]  /*9860*/  FFMA.FTZ R71, R88, R194, R71 ;  /* 0x000000c258477223 */ /* 0x000fe20000010047 */
[----:B------:R-:W-:Y:S01]  /*9870*/  FADD.FTZ R58, R221, R58 ;  /* 0x0000003add3a7221 */ /* 0x000fe20000010000 */
[----:B------:R-:W-:Y:S01]  /*9880*/  FFMA.FTZ R80, R95, R193, R80 ;  /* 0x000000c15f507223 */ /* 0x000fe20000010050 */
[----:B---3--:R-:W-:Y:S01]  /*9890*/  @!P0 FADD.FTZ R14, R14, R25 ;  /* 0x000000190e0e8221 */ /* 0x008fe20000010000 */
[----:B------:R-:W2:Y:S01]  /*98a0*/  SHFL.DOWN PT, R24, R15, 0x10, 0x1f ;  /* 0x0a001f000f187f89 */ /* 0x000ea200000e0000 */
[----:B------:R-:W-:Y:S01]  /*98b0*/  FADD.FTZ R57, R202, R57 ;  /* 0x00000039ca397221 */ /* 0x000fe20000010000 */
[----:B------:R-:W-:Y:S01]  /*98c0*/  FADD.FTZ R56, R137, R56 ;  /* 0x0000003889387221 */ /* 0x000fe20000010000 */
[----:B-----5:R-:W-:Y:S01]  /*98d0*/  @!P0 FADD.FTZ R12, R12, R17 ;  /* 0x000000110c0c8221 */ /* 0x020fe20000010000 */
[----:B------:R-:W3:Y:S01]  /*98e0*/  SHFL.DOWN PT, R25, R14, 0x10, 0x1f ;  /* 0x0a001f000e197f89 */ /* 0x000ee200000e0000 */
[----:B------:R-:W-:Y:S01]  /*98f0*/  ISETP.GT.AND P0, PT, R111, 0xf, PT ;  /* 0x0000000f6f00780c */ /* 0x000fe20003f04270 */
[----:B------:R-:W-:Y:S01]  /*9900*/  FFMA.FTZ R73, R90, R190, R73 ;  /* 0x000000be5a497223 */ /* 0x000fe20000010049 */
[----:B------:R-:W-:Y:S01]  /*9910*/  FADD.FTZ R55, R220, R55 ;  /* 0x00000037dc377221 */ /* 0x000fe20000010000 */
[----:B------:R-:W5:Y:S01]  /*9920*/  SHFL.DOWN PT, R17, R12, 0x10, 0x1f ;  /* 0x0a001f000c117f89 */ /* 0x000f6200000e0000 */
        /* <DEDUP_REMOVED lines=8> */
[----:B--2---:R-:W-:Y:S01]  /*99b0*/  @!P0 FADD.FTZ R15, R15, R24 ;  /* 0x000000180f0f8221 */ /* 0x004fe20000010000 */
[----:B---3--:R-:W-:Y:S01]  /*99c0*/  @!P0 FADD.FTZ R14, R14, R25 ;  /* 0x000000190e0e8221 */ /* 0x008fe20000010000 */
        /* <DEDUP_REMOVED lines=14> */
[----:B------:R-:W3:Y:S01]  /*9ab0*/  @P0 LDS.64 R20, [R22+0x5be0] ;  /* 0x005be00016140984 */ /* 0x000ee20000000a00 */
[----:B0-----:R-:W-:Y:S01]  /*9ac0*/  FADD.FTZ R15, R15, R19 ;  /* 0x000000130f0f7221 */ /* 0x001fe20000010000 */
        /* <DEDUP_REMOVED lines=9> */
.L_x_10932:
[----:B------:R-:W-:Y:S05]  /*9b60*/  BSYNC B0 ;  /* 0x0000000000007941 */ /* 0x000fea0003800000 */
.L_x_10931:
[----:B------:R-:W-:Y:S02]  /*9b70*/  UIADD3 UR7, UR7, 0x1, URZ ;  /* 0x0000000107077890 */ /* 0x000fe4000fffe03f */
[----:B------:R-:W-:Y:S02]  /*9b80*/  UIADD3 UR8, UP1, UR8, 0x1, URZ ;  /* 0x0000000108087890 */ /* 0x000fe4000ff3e03f */
[----:B------:R-:W-:Y:S02]  /*9b90*/  UISETP.GE.AND UP0, UPT, UR7, UR53, UPT ;  /* 0x000000350700728c */ /* 0x000fe4000bf06270 */
[----:B------:R-:W-:-:S04]  /*9ba0*/  UIADD3.X UR9, URZ, UR9, URZ, UP1, !UPT ;  /* 0x000000093f097290 */ /* 0x000fc80008ffe43f */
[----:B------:R-:W-:-:S13]  /*9bb0*/  PLOP3.LUT P0, PT, PT, PT, UP0, 0x80, 0x0 ;  /* 0x000000000000781c */ /* 0x000fda0003f0f008 */
[----:B------:R-:W-:Y:S05]  /*9bc0*/  @!P0 BRA `(.L_x_10933) ;  /* 0xffffff7800fc8947 */ /* 0x000fea000383ffff */
.L_x_10838:
        /* <DEDUP_REMOVED lines=15> */
[----:B0-2---:R-:W-:Y:S01]  /*9cc0*/  F2FP.BF16.F32.PACK_AB R15, R67, R76 ;  /* 0x0000004c430f723e */ /* 0x005fe200000010ff */
        /* <DEDUP_REMOVED lines=10> */
[----:B------:R-:W-:Y:S01]  /*9d70*/  F2FP.BF16.F32.PACK_AB R16, R52, R51 ;  /* 0x000000333410723e */ /* 0x000fe200000010ff */
[----:B------:R-:W-:Y:S01]  /*9d80*/  UIMAD.WIDE.U32 UR26, UR10, UR30, UR26 ;  /* 0x0000001e0a1a72a5 */ /* 0x000fe2000f8e001a */
[----:B------:R-:W-:Y:S01]  /*9d90*/  STS.128 [R4+0x10], R12 ;  /* 0x0000100c04007388 */ /* 0x000fe20000000c00 */
[----:B------:R-:W-:-:S03]  /*9da0*/  NOP ;  /* 0x0000000000007918 */ /* 0x000fc60000000000 */
[----:B------:R-:W0:Y:S01]  /*9db0*/  LDS.128 R8, [R6] ;  /* 0x0000000006087984 */ /* 0x000e220000000c00 */
[----:B------:R-:W-:Y:S01]  /*9dc0*/  UIMAD UR28, UR10, UR31, UR28 ;  /* 0x0000001f0a1c72a4 */ /* 0x000fe2000f8e021c */
[----:B------:R-:W-:Y:S01]  /*9dd0*/  F2FP.BF16.F32.PACK_AB R17, R54, R53 ;  /* 0x000000353611723e */ /* 0x000fe200000010ff */
[----:B------:R-:W-:Y:S01]  /*9de0*/  FADD.FTZ R5, R112, R51 ;  /* 0x0000003370057221 */ /* 0x000fe20000010000 */
[----:B------:R-:W2:Y:S01]  /*9df0*/  LDS.128 R12, [R6+0x200] ;  /* 0x00020000060c7984 */ /* 0x000ea20000000c00 */
[----:B------:R-:W-:Y:S01]  /*9e00*/  ULDC.64 UR30, c[0x0][0x3e0] ;  /* 0x0000f800001e7ab9 */ /* 0x000fe20000000a00 */
[----:B------:R-:W-:Y:S01]  /*9e10*/  UIADD3 UR28, UR27, UR28, URZ ;  /* 0x0000001c1b1c7290 */ /* 0x000fe2000fffe03f */
[----:B------:R-:W-:Y:S01]  /*9e20*/  F2FP.BF16.F32.PACK_AB R19, R58, R57 ;  /* 0x000000393a13723e */ /* 0x000fe200000010ff */
        /* <DEDUP_REMOVED lines=29> */
[----:B0-----:R-:W-:Y:S01]  /*a000*/  STG.E.128 desc[UR18][R2.64], R8 ;  /* 0x0000000802007986 */ /* 0x001fe2000c101d12 */
[----:B------:R-:W-:Y:S01]  /*a010*/  ULDC.64 UR28, c[0x0][0x3f0] ;  /* 0x0000fc00001c7ab9 */ /* 0x000fe20000000a00 */
[----:B------:R-:W-:Y:S01]  /*a020*/  UIADD3 UR26, UR9, UR26, URZ ;  /* 0x0000001a091a7290 */ /* 0x000fe2000fffe03f */
[----:B------:R-:W-:Y:S01]  /*a030*/  FADD.FTZ R59, R58, R59 ;  /* 0x0000003b3a3b7221 */ /* 0x000fe20000010000 */
[----:B--2---:R0:W-:Y:S01]  /*a040*/  STG.E.128 desc[UR18][R2.64+0x200], R12 ;  /* 0x0002000c02007986 */ /* 0x0041e2000c101d12 */
[----:B------:R-:W-:-:S02]  /*a050*/  ULEA UR9, UP0, UR8, UR28, 0x1 ;  /* 0x0000001c08097291 */ /* 0x000fc4000f80083f */
[----:B------:R-:W-:Y:S01]  /*a060*/  FADD.FTZ R60, R59, R60 ;  /* 0x0000003c3b3c7221 */ /* 0x000fe20000010000 */
[----:B------:R-:W-:Y:S01]  /*a070*/  BAR.SYNC.DEFER_BLOCKING 0x0 ;  /* 0x0000000000007b1d */ /* 0x000fe20000010000 */
[----:B------:R-:W-:Y:S02]  /*a080*/  ULEA.HI.X UR8, UR8, UR29, UR26, 0x1, UP0 ;  /* 0x0000001d08087291 */ /* 0x000fe400080f0c1a */
[----:B------:R-:W-:Y:S01]  /*a090*/  UISETP.GT.AND UP0, UPT, UR13, 0x1, UPT ;  /* 0x000000010d00788c */ /* 0x000fe2000bf04270 */
[----:B------:R-:W-:Y:S01]  /*a0a0*/  FADD.FTZ R61, R60, R61 ;  /* 0x0000003d3c3d7221 */ /* 0x000fe20000010000 */
[----:B------:R-:W-:Y:S02]  /*a0b0*/  UIADD3 UR14, UP4, UR14, -0x800, URZ ;  /* 0xfffff8000e0e7890 */ /* 0x000fe4000ff9e03f */
[----:B------:R-:W-:Y:S01]  /*a0c0*/  UIADD3 UR6, UR6, 0x1, URZ ;  /* 0x0000000106067890 */ /* 0x000fe2000fffe03f */
[----:B------:R-:W-:Y:S01]  /*a0d0*/  FADD.FTZ R62, R61, R62 ;  /* 0x0000003e3d3e7221 */ /* 0x000fe20000010000 */
[----:B------:R-:W-:Y:S01]  /*a0e0*/  PLOP3.LUT P0, PT, PT, PT, UP0, 0x80, 0x0 ;  /* 0x000000000000781c */ /* 0x000fe20003f0f008 */
[----:B------:R-:W-:-:S02]  /*a0f0*/  UIADD3.X UR51, UR51, -0x1, URZ, UP1, !UPT ;  /* 0xffffffff33337890 */ /* 0x000fc40008ffe43f */
[----:B------:R-:W-:Y:S01]  /*a100*/  FADD.FTZ R63, R62, R63 ;  /* 0x0000003f3e3f7221 */ /* 0x000fe20000010000 */
[----:B------:R-:W-:Y:S01]  /*a110*/  UIADD3.X UR49, UR49, -0x1, URZ, UP2, !UPT ;  /* 0xffffffff31317890 */ /* 0x000fe200097fe43f */
[----:B0-----:R-:W-:Y:S01]  /*a120*/  MOV R2, UR9 ;  /* 0x0000000900027c02 */ /* 0x001fe20008000f00 */
[----:B------:R-:W-:Y:S01]  /*a130*/  UIADD3.X UR17, UR17, -0x1, URZ, UP3, !UPT ;  /* 0xffffffff11117890 */ /* 0x000fe20009ffe43f */
[----:B------:R-:W-:Y:S01]  /*a140*/  MOV R3, UR8 ;  /* 0x0000000800037c02 */ /* 0x000fe20008000f00 */
[----:B------:R-:W-:Y:S01]  /*a150*/  FADD.FTZ R64, R63, R64 ;  /* 0x000000403f407221 */ /* 0x000fe20000010000 */
[----:B------:R-:W-:Y:S01]  /*a160*/  UIADD3.X UR15, UR15, -0x1, URZ, UP4, !UPT ;  /* 0xffffffff0f0f7890 */ /* 0x000fe2000a7fe43f */
[----:B------:R-:W-:Y:S01]  /*a170*/  UMOV UR13, UR7 ;  /* 0x00000007000d7c82 */ /* 0x000fe20008000000 */
[----:B------:R-:W-:-:S04]  /*a180*/  IMAD.WIDE R2, R107, 0x10, R2 ;  /* 0x000000106b027825 */ /* 0x000fc800078e0202 */
[----:B------:R-:W-:Y:S01]  /*a190*/  FADD.FTZ R65, R64, R65 ;  /* 0x0000004140417221 */ /* 0x000fe20000010000 */
[----:B------:R-:W-:Y:S03]  /*a1a0*/  STS.128 [R4], R16 ;  /* 0x0000001004007388 */ /* 0x000fe60000000c00 */
[----:B------:R-:W-:Y:S01]  /*a1b0*/  FADD.FTZ R112, R65, R66 ;  /* 0x0000004241707221 */ /* 0x000fe20000010000 */
[----:B------:R-:W-:Y:S01]  /*a1c0*/  STS.128 [R4+0x10], R20 ;  /* 0x0000101404007388 */ /* 0x000fe20000000c00 */
[----:B------:R-:W-:-:S03]  /*a1d0*/  NOP ;  /* 0x0000000000007918 */ /* 0x000fc60000000000 */
[----:B------:R-:W0:Y:S04]  /*a1e0*/  LDS.128 R8, [R6] ;  /* 0x0000000006087984 */ /* 0x000e280000000c00 */
[----:B------:R-:W2:Y:S04]  /*a1f0*/  LDS.128 R24, [R6+0x200] ;  /* 0x0002000006187984 */ /* 0x000ea80000000c00 */
[----:B0-----:R0:W-:Y:S04]  /*a200*/  STG.E.128 desc[UR18][R2.64], R8 ;  /* 0x0000000802007986 */ /* 0x0011e8000c101d12 */
[----:B--2---:R0:W-:Y:S01]  /*a210*/  STG.E.128 desc[UR18][R2.64+0x200], R24 ;  /* 0x0002001802007986 */ /* 0x0041e2000c101d12 */
[----:B------:R-:W-:Y:S05]  /*a220*/  @P0 BRA `(.L_x_10934) ;  /* 0xffffff6800080947 */ /* 0x000fea000383ffff */
.L_x_10836:
[----:B------:R-:W-:Y:S02]  /*a230*/  ULDC.64 UR4, c[0x0][0x3d8] ;  /* 0x0000f60000047ab9 */ /* 0x000fe40000000a00 */
[----:B------:R-:W-:-:S04]  /*a240*/  ISETP.NE.U32.AND P0, PT, RZ, UR4, PT ;  /* 0x00000004ff007c0c */ /* 0x000fc8000bf05070 */
[----:B------:R-:W-:-:S13]  /*a250*/  ISETP.NE.AND.EX P0, PT, RZ, UR5, PT, P0 ;  /* 0x00000005ff007c0c */ /* 0x000fda000bf05300 */
[----:B------:R-:W-:Y:S05]  /*a260*/  @!P0 BRA `(.L_x_10935) ;  /* 0x0000000000888947 */ /* 0x000fea0003800000 */
[----:B0-----:R-:W0:Y:S01]  /*a270*/  SHFL.DOWN P0, R3, R114, 0x1, 0x1f ;  /* 0x08201f0072037f89 */ /* 0x001e220000000000 */
[----:B------:R-:W-:Y:S01]  /*a280*/  BSSY B0, `(.L_x_10935) ;  /* 0x0000020000007945 */ /* 0x000fe20003800000 */
[----:B------:R-:W2:Y:S01]  /*a290*/  S2R R4, SR_LANEID ;  /* 0x0000000000047919 */ /* 0x000ea20000000000 */
[----:B0-----:R-:W-:-:S05]  /*a2a0*/  @P0 FADD R3, R3, R114 ;  /* 0x0000007203030221 */ /* 0x001fca0000000000 */
[----:B------:R-:W0:Y:S01]  /*a2b0*/  SHFL.DOWN P0, R0, R3, 0x2, 0x1f ;  /* 0x08401f0003007f89 */ /* 0x000e220000000000 */
[----:B--2---:R-:W-:Y:S02]  /*a2c0*/  ISETP.NE.AND P1, PT, R4, RZ, PT ;  /* 0x000000ff0400720c */ /* 0x004fe40003f25270 */
[----:B------:R-:W2:Y:S11]  /*a2d0*/  S2R R4, SR_TID.X ;  /* 0x0000000000047919 */ /* 0x000eb60000002100 */
[----:B------:R-:W3:Y:S01]  /*a2e0*/  @!P1 S2R R9, SR_CgaCtaId ;  /* 0x0000000000099919 */ /* 0x000ee20000008800 */
[----:B------:R-:W-:Y:S01]  /*a2f0*/  @!P1 MOV R6, 0x400 ;  /* 0x0000040000069802 */ /* 0x000fe20000000f00 */
[----:B0-----:R-:W-:-:S05]  /*a300*/  @P0 FADD R0, R3, R0 ;  /* 0x0000000003000221 */ /* 0x001fca0000000000 */
[----:B------:R-:W0:Y:S01]  /*a310*/  SHFL.DOWN P0, R5, R0, 0x4, 0x1f ;  /* 0x08801f0000057f89 */ /* 0x000e220000000000 */
[----:B--2---:R-:W-:-:S04]  /*a320*/  @!P1 SHF.R.S32.HI R3, RZ, 0x1f, R4 ;  /* 0x0000001fff039819 */ /* 0x004fc80000011404 */
[----:B------:R-:W-:Y:S02]  /*a330*/  @!P1 LEA.HI R3, R3, R4, RZ, 0x5 ;  /* 0x0000000403039211 */ /* 0x000fe400078f28ff */
[----:B---3--:R-:W-:Y:S01]  /*a340*/  @!P1 LEA R9, R9, R6, 0x18 ;  /* 0x0000000609099211 */ /* 0x008fe200078ec0ff */
        /* <DEDUP_REMOVED lines=12> */
[----:B0-----:R-:W-:Y:S02]  /*a410*/  @!P0 MOV R0, 0x400 ;  /* 0x0000040000008802 */ /* 0x001fe40000000f00 */
[----:B------:R-:W-:Y:S02]  /*a420*/  MOV R2, UR22 ;  /* 0x0000001600027c02 */ /* 0x000fe40008000f00 */
[----:B--2---:R-:W-:Y:S02]  /*a430*/  @!P0 LEA R0, R3, R0, 0x18 ;  /* 0x0000000003008211 */ /* 0x004fe400078ec0ff */
[----:B------:R-:W-:-:S04]  /*a440*/  MOV R3, UR23 ;  /* 0x0000001700037c02 */ /* 0x000fc80008000f00 */
[----:B------:R-:W0:Y:S02]  /*a450*/  @!P0 LDS R0, [R0+0x3188] ;  /* 0x0031880000008984 */ /* 0x000e240000000800 */
[----:B0-----:R-:W-:-:S05]  /*a460*/  @!P0 FADD.FTZ R7, R7, R0 ;  /* 0x0000000007078221 */ /* 0x001fca0000010000 */
[----:B------:R2:W-:Y:S02]  /*a470*/  REDG.E.ADD.F32.FTZ.RN.STRONG.GPU desc[UR18][R2.64], R7 ;  /* 0x00000007020079a6 */ /* 0x0005e4000c10f392 */
.L_x_10936:
[----:B------:R-:W-:Y:S05]  /*a480*/  BSYNC B0 ;  /* 0x0000000000007941 */ /* 0x000fea0003800000 */
.L_x_10935:
[----:B------:R-:W-:Y:S01]  /*a490*/  ULDC.64 UR4, c[0x0][0x3f8] ;  /* 0x0000fe0000047ab9 */ /* 0x000fe20000000a00 */
[----:B------:R-:W-:Y:S01]  /*a4a0*/  BSSY B0, `(.L_x_10937) ;  /* 0x0000028000007945 */ /* 0x000fe20003800000 */
[----:B------:R-:W-:-:S04]  /*a4b0*/  ISETP.NE.U32.AND P0, PT, RZ, UR4, PT ;  /* 0x00000004ff007c0c */ /* 0x000fc8000bf05070 */
[----:B------:R-:W-:-:S13]  /*a4c0*/  ISETP.NE.AND.EX P0, PT, RZ, UR5, PT, P0 ;  /* 0x00000005ff007c0c */ /* 0x000fda000bf05300 */
[----:B------:R-:W-:Y:S05]  /*a4d0*/  @!P0 BRA `(.L_x_10938) ;  /* 0x00000000008c8947 */ /* 0x000fea0003800000 */
[----:B------:R-:W-:Y:S06]  /*a4e0*/  BAR.SYNC.DEFER_BLOCKING 0x0 ;  /* 0x0000000000007b1d */ /* 0x000fec0000010000 */
[----:B0-2---:R-:W0:Y:S01]  /*a4f0*/  SHFL.DOWN P0, R3, R112, 0x1, 0x1f ;  /* 0x08201f0070037f89 */ /* 0x005e220000000000 */
        /* <DEDUP_REMOVED lines=33> */
.L_x_10938:
[----:B0-----:R-:W0:Y:S02]  /*a710*/  S2R R11, SR_TID.X ;  /* 0x00000000000b7919 */ /* 0x001e240000002100 */
.L_x_10939:
[----:B------:R-:W-:Y:S05]  /*a720*/  BSYNC B0 ;  /* 0x0000000000007941 */ /* 0x000fea0003800000 */
.L_x_10937:
        /* <DEDUP_REMOVED lines=23> */
.L_x_10941:
[----:B------:R-:W-:Y:S02]  /*a8a0*/  LEA R0, R11, UR8, 0x3 ;  /* 0x000000080b007c11 */ /* 0x000fe4000f8e18ff */
[----:B0-2---:R-:W-:Y:S02]  /*a8b0*/  MOV R3, UR5 ;  /* 0x0000000500037c02 */ /* 0x005fe40008000f00 */
[----:B------:R-:W-:Y:S01]  /*a8c0*/  MOV R2, UR4 ;  /* 0x0000000400027c02 */ /* 0x000fe20008000f00 */
[----:B------:R-:W0:Y:S01]  /*a8d0*/  LDS.64 R12, [R0+0x5be0] ;  /* 0x005be000000c7984 */ /* 0x000e220000000a00 */
[----:B------:R-:W-:Y:S02]  /*a8e0*/  SHF.R.S32.HI R3, RZ, 0x1f, R11 ;  /* 0x0000001fff037819 */ /* 0x000fe4000001140b */
[----:B---3--:R-:W-:Y:S01]  /*a8f0*/  MOV R7, UR6 ;  /* 0x0000000600077c02 */ /* 0x008fe20008000f00 */
        /* <DEDUP_REMOVED lines=26> */
.L_x_10940:
[----:B------:R-:W-:Y:S05]  /*aaa0*/  EXIT ;  /* 0x000000000000794d */ /* 0x000fea0003800000 */
.L_x_10842:
[----:B------:R-:W-:Y:S01]  /*aab0*/  HFMA2.MMA R241, -RZ, RZ, 0, 5.9604644775390625e-08 ;  /* 0x00000001fff17435 */ /* 0x000fe200000001ff */
[----:B------:R-:W-:Y:S02]  /*aac0*/  MOV R242, R238 ;  /* 0x000000ee00f27202 */ /* 0x000fe40000000f00 */
[----:B------:R-:W-:Y:S02]  /*aad0*/  MOV R240, RZ ;  /* 0x000000ff00f07202 */ /* 0x000fe40000000f00 */
[----:B------:R-:W-:-:S07]  /*aae0*/  MOV R23, 0xffffffff ;  /* 0xffffffff00177802 */ /* 0x000fce0000000f00 */
[----:B0-2---:R-:W-:Y:S05]  /*aaf0*/  WARPSYNC.COLLECTIVE R23, `(.L_x_10942) ;  /* 0x0000000017087348 */ /* 0x005fea0003c00000 */
[----:B------:R1:W3:Y:S02]  /*ab00*/  SHFL.UP P3, R21, R242, R241, R240 ;  /* 0x040000f1f2157389 */ /* 0x0002e400000600f0 */
[----:B0123--:R-:W-:Y:S01]  /*ab10*/  ENDCOLLECTIVE ;  /* 0x000000000000791b */ /* 0x00ffe20003800000 */
.L_x_10942:
[----:B------:R-:W-:Y:S02]  /*ab20*/  MOV R242, R20 ;  /* 0x0000001400f27202 */ /* 0x000fe40000000f00 */
[----:B------:R-:W-:-:S07]  /*ab30*/  MOV R235, R21 ;  /* 0x0000001500eb7202 */ /* 0x000fce0000000f00 */
[----:B------:R-:W-:Y:S05]  /*ab40*/  WARPSYNC.COLLECTIVE R23, `(.L_x_10943) ;  /* 0x0000000017087348 */ /* 0x000fea0003c00000 */
[----:B------:R0:W1:Y:S02]  /*ab50*/  SHFL.UP P3, R21, R242, R241, R240 ;  /* 0x040000f1f2157389 */ /* 0x00006400000600f0 */
[----:B01----:R-:W-:Y:S01]  /*ab60*/  ENDCOLLECTIVE ;  /* 0x000000000000791b */ /* 0x003fe20003800000 */
.L_x_10943:
[----:B------:R-:W-:Y:S02]  /*ab70*/  MOV R242, R237 ;  /* 0x000000ed00f27202 */ /* 0x000fe40000000f00 */
[----:B------:R-:W-:-:S07]  /*ab80*/  MOV R243, R21 ;  /* 0x0000001500f37202 */ /* 0x000fce0000000f00 */
[----:B------:R-:W-:Y:S05]  /*ab90*/  WARPSYNC.COLLECTIVE R23, `(.L_x_10944) ;  /* 0x0000000017087348 */ /* 0x000fea0003c00000 */
[----:B------:R0:W1:Y:S02]  /*aba0*/  SHFL.UP P3, R21, R242, R241, R240 ;  /* 0x040000f1f2157389 */ /* 0x00006400000600f0 */
[----:B01----:R-:W-:Y:S01]  /*abb0*/  ENDCOLLECTIVE ;  /* 0x000000000000791b */ /* 0x003fe20003800000 */
.L_x_10944:
[----:B------:R-:W-:Y:S02]  /*abc0*/  MOV R242, R239 ;  /* 0x000000ef00f27202 */ /* 0x000fe40000000f00 */
[----:B------:R-:W-:-:S07]  /*abd0*/  MOV R245, R21 ;  /* 0x0000001500f57202 */ /* 0x000fce0000000f00 */
[----:B------:R-:W-:Y:S05]  /*abe0*/  WARPSYNC.COLLECTIVE R23, `(.L_x_10945) ;  /* 0x0000000017087348 */ /* 0x000fea0003c00000 */
[----:B------:R0:W1:Y:S02]  /*abf0*/  SHFL.UP P3, R21, R242, R241, R240 ;  /* 0x040000f1f2157389 */ /* 0x00006400000600f0 */
[----:B01----:R-:W-:Y:S01]  /*ac00*/  ENDCOLLECTIVE ;  /* 0x000000000000791b */ /* 0x003fe20003800000 */
.L_x_10945:
[C---:B------:R-:W-:Y:S01]  /*ac10*/  FMUL.FTZ R244, R20.reuse, R245 ;  /* 0x000000f514f47220 */ /* 0x040fe20000410000 */
        /* <DEDUP_REMOVED lines=16> */
.L_x_10946:
[----:B------:R-:W-:Y:S02]  /*ad20*/  MOV R242, R20 ;  /* 0x0000001400f27202 */ /* 0x000fe40000000f00 */
[----:B------:R-:W-:-:S07]  /*ad30*/  MOV R235, R21 ;  /* 0x0000001500eb7202 */ /* 0x000fce0000000f00 */
[----:B------:R-:W-:Y:S05]  /*ad40*/  WARPSYNC.COLLECTIVE R23, `(.L_x_10947) ;  /* 0x0000000017087348 */ /* 0x000fea0003c00000 */
[----:B------:R0:W1:Y:S02]  /*ad50*/  SHFL.UP P3, R21, R242, R241, R240 ;  /* 0x040000f1f2157389 */ /* 0x00006400000600f0 */
[----:B01----:R-:W-:Y:S01]  /*ad60*/  ENDCOLLECTIVE ;  /* 0x000000000000791b */ /* 0x003fe20003800000 */
.L_x_10947:
[----:B------:R-:W-:Y:S02]  /*ad70*/  MOV R242, R237 ;  /* 0x000000ed00f27202 */ /* 0x000fe40000000f00 */
[----:B------:R-:W-:-:S07]  /*ad80*/  MOV R243, R21 ;  /* 0x0000001500f37202 */ /* 0x000fce0000000f00 */
[----:B------:R-:W-:Y:S05]  /*ad90*/  WARPSYNC.COLLECTIVE R23, `(.L_x_10948) ;  /* 0x0000000017087348 */ /* 0x000fea0003c00000 */
[----:B------:R0:W1:Y:S02]  /*ada0*/  SHFL.UP P3, R21, R242, R241, R240 ;  /* 0x040000f1f2157389 */ /* 0x00006400000600f0 */
[----:B01----:R-:W-:Y:S01]  /*adb0*/  ENDCOLLECTIVE ;  /* 0x000000000000791b */ /* 0x003fe20003800000 */
.L_x_10948:
[----:B------:R-:W-:Y:S02]  /*adc0*/  MOV R242, R239 ;  /* 0x000000ef00f27202 */ /* 0x000fe40000000f00 */
[----:B------:R-:W-:-:S07]  /*add0*/  MOV R245, R21 ;  /* 0x0000001500f57202 */ /* 0x000fce0000000f00 */
[----:B------:R-:W-:Y:S05]  /*ade0*/  WARPSYNC.COLLECTIVE R23, `(.L_x_10949) ;  /* 0x0000000017087348 */ /* 0x000fea0003c00000 */
[----:B------:R0:W1:Y:S02]  /*adf0*/  SHFL.UP P3, R21, R242, R241, R240 ;  /* 0x040000f1f2157389 */ /* 0x00006400000600f0 */
[----:B01----:R-:W-:Y:S01]  /*ae00*/  ENDCOLLECTIVE ;  /* 0x000000000000791b */ /* 0x003fe20003800000 */
.L_x_10949:
        /* <DEDUP_REMOVED lines=18> */
.L_x_10950:
[----:B------:R-:W-:Y:S02]  /*af30*/  MOV R242, R20 ;  /* 0x0000001400f27202 */ /* 0x000fe40000000f00 */
[----:B------:R-:W-:-:S07]  /*af40*/  MOV R235, R21 ;  /* 0x0000001500eb7202 */ /* 0x000fce0000000f00 */
[----:B------:R-:W-:Y:S05]  /*af50*/  WARPSYNC.COLLECTIVE R23, `(.L_x_10951) ;  /* 0x0000000017087348 */ /* 0x000fea0003c00000 */
[----:B------:R0:W1:Y:S02]  /*af60*/  SHFL.UP P3, R21, R242, R241, R240 ;  /* 0x040000f1f2157389 */ /* 0x00006400000600f0 */
[----:B01----:R-:W-:Y:S01]  /*af70*/  ENDCOLLECTIVE ;  /* 0x000000000000791b */ /* 0x003fe20003800000 */
.L_x_10951:
[----:B------:R-:W-:Y:S02]  /*af80*/  MOV R242, R237 ;  /* 0x000000ed00f27202 */ /* 0x000fe40000000f00 */
[----:B------:R-:W-:-:S07]  /*af90*/  MOV R243, R21 ;  /* 0x0000001500f37202 */ /* 0x000fce0000000f00 */
[----:B------:R-:W-:Y:S05]  /*afa0*/  WARPSYNC.COLLECTIVE R23, `(.L_x_10952) ;  /* 0x0000000017087348 */ /* 0x000fea0003c00000 */
[----:B------:R0:W1:Y:S02]  /*afb0*/  SHFL.UP P3, R21, R242, R241, R240 ;  /* 0x040000f1f2157389 */ /* 0x00006400000600f0 */
[----:B01----:R-:W-:Y:S01]  /*afc0*/  ENDCOLLECTIVE ;  /* 0x000000000000791b */ /* 0x003fe20003800000 */
.L_x_10952:
[----:B------:R-:W-:Y:S02]  /*afd0*/  MOV R242, R239 ;  /* 0x000000ef00f27202 */ /* 0x000fe40000000f00 */
[----:B------:R-:W-:-:S07]  /*afe0*/  MOV R245, R21 ;  /* 0x0000001500f57202 */ /* 0x000fce0000000f00 */
[----:B------:R-:W-:Y:S05]  /*aff0*/  WARPSYNC.COLLECTIVE R23, `(.L_x_10953) ;  /* 0x0000000017087348 */ /* 0x000fea0003c00000 */
[----:B------:R0:W1:Y:S02]  /*b000*/  SHFL.UP P3, R21, R242, R241, R240 ;  /* 0x040000f1f2157389 */ /* 0x00006400000600f0 */
[----:B01----:R-:W-:Y:S01]  /*b010*/  ENDCOLLECTIVE ;  /* 0x000000000000791b */ /* 0x003fe20003800000 */
.L_x_10953:
[C---:B------:R-:W-:Y:S01]  /*b020*/  FMUL.FTZ R244, R20.reuse, R245 ;  /* 0x000000f514f47220 */ /* 0x040fe20000410000 */
        /* <DEDUP_REMOVED lines=16> */
.L_x_10954:
[----:B------:R-:W-:Y:S02]  /*b130*/  MOV R242, R20 ;  /* 0x0000001400f27202 */ /* 0x000fe40000000f00 */
[----:B------:R-:W-:-:S07]  /*b140*/  MOV R235, R21 ;  /* 0x0000001500eb7202 */ /* 0x000fce0000000f00 */
[----:B------:R-:W-:Y:S05]  /*b150*/  WARPSYNC.COLLECTIVE R23, `(.L_x_10955) ;  /* 0x0000000017087348 */ /* 0x000fea0003c00000 */
[----:B------:R0:W1:Y:S02]  /*b160*/  SHFL.UP P3, R21, R242, R241, R240 ;  /* 0x040000f1f2157389 */ /* 0x00006400000600f0 */
[----:B01----:R-:W-:Y:S01]  /*b170*/  ENDCOLLECTIVE ;  /* 0x000000000000791b */ /* 0x003fe20003800000 */
.L_x_10955:
[----:B------:R-:W-:Y:S02]  /*b180*/  MOV R242, R237 ;  /* 0x000000ed00f27202 */ /* 0x000fe40000000f00 */
[----:B------:R-:W-:-:S07]  /*b190*/  MOV R243, R21 ;  /* 0x0000001500f37202 */ /* 0x000fce0000000f00 */
[----:B------:R-:W-:Y:S05]  /*b1a0*/  WARPSYNC.COLLECTIVE R23, `(.L_x_10956) ;  /* 0x0000000017087348 */ /* 0x000fea0003c00000 */
[----:B------:R0:W1:Y:S02]  /*b1b0*/  SHFL.UP P3, R21, R242, R241, R240 ;  /* 0x040000f1f2157389 */ /* 0x00006400000600f0 */
[----:B01----:R-:W-:Y:S01]  /*b1c0*/  ENDCOLLECTIVE ;  /* 0x000000000000791b */ /* 0x003fe20003800000 */
.L_x_10956:
[----:B------:R-:W-:Y:S02]  /*b1d0*/  MOV R242, R239 ;  /* 0x000000ef00f27202 */ /* 0x000fe40000000f00 */
[----:B------:R-:W-:-:S07]  /*b1e0*/  MOV R245, R21 ;  /* 0x0000001500f57202 */ /* 0x000fce0000000f00 */
[----:B------:R-:W-:Y:S05]  /*b1f0*/  WARPSYNC.COLLECTIVE R23, `(.L_x_10957) ;  /* 0x0000000017087348 */ /* 0x000fea0003c00000 */
[----:B------:R0:W1:Y:S02]  /*b200*/  SHFL.UP P3, R21, R242, R241, R240 ;  /* 0x040000f1f2157389 */ /* 0x00006400000600f0 */
[----:B01----:R-:W-:Y:S01]  /*b210*/  ENDCOLLECTIVE ;  /* 0x000000000000791b */ /* 0x003fe20003800000 */
.L_x_10957:
[C---:B------:R-:W-:Y:S01]  /*b220*/  FMUL.FTZ R244, R20.reuse, R245 ;  /* 0x000000f514f47220 */ /* 0x040fe20000410000 */
        /* <DEDUP_REMOVED lines=16> */
.L_x_10958:
[----:B------:R-:W-:Y:S02]  /*b330*/  MOV R242, R20 ;  /* 0x0000001400f27202 */ /* 0x000fe40000000f00 */
[----:B------:R-:W-:-:S07]  /*b340*/  MOV R235, R21 ;  /* 0x0000001500eb7202 */ /* 0x000fce0000000f00 */
[----:B------:R-:W-:Y:S05]  /*b350*/  WARPSYNC.COLLECTIVE R23, `(.L_x_10959) ;  /* 0x0000000017087348 */ /* 0x000fea0003c00000 */
[----:B------:R0:W1:Y:S02]  /*b360*/  SHFL.UP P3, R21, R242, R241, R240 ;  /* 0x040000f1f2157389 */ /* 0x00006400000600f0 */
[----:B01----:R-:W-:Y:S01]  /*b370*/  ENDCOLLECTIVE ;  /* 0x000000000000791b */ /* 0x003fe20003800000 */
.L_x_10959:
[----:B------:R-:W-:Y:S02]  /*b380*/  MOV R242, R237 ;  /* 0x000000ed00f27202 */ /* 0x000fe40000000f00 */
[----:B------:R-:W-:-:S07]  /*b390*/  MOV R243, R21 ;  /* 0x0000001500f37202 */ /* 0x000fce0000000f00 */
[----:B------:R-:W-:Y:S05]  /*b3a0*/  WARPSYNC.COLLECTIVE R23, `(.L_x_10960) ;  /* 0x0000000017087348 */ /* 0x000fea0003c00000 */
[----:B------:R0:W1:Y:S02]  /*b3b0*/  SHFL.UP P3, R21, R242, R241, R240 ;  /* 0x040000f1f2157389 */ /* 0x00006400000600f0 */
[----:B01----:R-:W-:Y:S01]  /*b3c0*/  ENDCOLLECTIVE ;  /* 0x000000000000791b */ /* 0x003fe20003800000 */
.L_x_10960:
[----:B------:R-:W-:Y:S02]  /*b3d0*/  MOV R242, R239 ;  /* 0x000000ef00f27202 */ /* 0x000fe40000000f00 */
[----:B------:R-:W-:-:S07]  /*b3e0*/  MOV R245, R21 ;  /* 0x0000001500f57202 */ /* 0x000fce0000000f00 */
[----:B------:R-:W-:Y:S05]  /*b3f0*/  WARPSYNC.COLLECTIVE R23, `(.L_x_10961) ;  /* 0x0000000017087348 */ /* 0x000fea0003c00000 */
[----:B------:R0:W1:Y:S02]  /*b400*/  SHFL.UP P3, R21, R242, R241, R240 ;  /* 0x040000f1f2157389 */ /* 0x00006400000600f0 */
[----:B01----:R-:W-:Y:S01]  /*b410*/  ENDCOLLECTIVE ;  /* 0x000000000000791b */ /* 0x003fe20003800000 */
.L_x_10961:
[----:B------:R-:W-:Y:S05]  /*b420*/  BRA `(.L_x_10962) ;  /* 0xffffff8800cc7947 */ /* 0x000fea000383ffff */
.L_x_10843:
        /* <DEDUP_REMOVED lines=8> */
.L_x_10964:
[----:B------:R-:W-:Y:S05]  /*b4b0*/  BSYNC B0 ;  /* 0x0000000000007941 */ /* 0x000fea0003800000 */
.L_x_10963:
[----:B------:R-:W-:Y:S05]  /*b4c0*/  BRA `(.L_x_10965) ;  /* 0xffffff8800dc7947 */ /* 0x000fea000383ffff */
.L_x_10844:
        /* <DEDUP_REMOVED lines=8> */
.L_x_10967:
[----:B------:R-:W-:Y:S05]  /*b550*/  BSYNC B0 ;  /* 0x0000000000007941 */ /* 0x000fea0003800000 */
.L_x_10966:
[----:B------:R-:W-:Y:S05]  /*b560*/  BRA `(.L_x_10968) ;  /* 0xffffff8800bc7947 */ /* 0x000fea000383ffff */
.L_x_10845:
        /* <DEDUP_REMOVED lines=8> */
.L_x_10970:
[----:B------:R-:W-:Y:S05]  /*b5f0*/  BSYNC B0 ;  /* 0x0000000000007941 */ /* 0x000fea0003800000 */
.L_x_10969:
[----:B------:R-:W-:Y:S05]  /*b600*/  BRA `(.L_x_10971) ;  /* 0xffffff88009c7947 */ /* 0x000fea000383ffff */
.L_x_10846:
        /* <DEDUP_REMOVED lines=8> */
.L_x_10973:
[----:B------:R-:W-:Y:S05]  /*b690*/  BSYNC B0 ;  /* 0x0000000000007941 */ /* 0x000fea0003800000 */
.L_x_10972:
[----:B------:R-:W-:Y:S05]  /*b6a0*/  BRA `(.L_x_10974) ;  /* 0xffffff88007c7947 */ /* 0x000fea000383ffff */
.L_x_10847:
        /* <DEDUP_REMOVED lines=8> */
.L_x_10976:
[----:B------:R-:W-:Y:S05]  /*b730*/  BSYNC B0 ;  /* 0x0000000000007941 */ /* 0x000fea0003800000 */
.L_x_10975:
        /* <DEDUP_REMOVED lines=9> */
.L_x_10977:
[----:B------:R-:W-:Y:S02]  /*b7d0*/  MOV R20, 0x1f ;  /* 0x0000001f00147802 */ /* 0x000fe40000000f00 */
[----:B------:R-:W-:Y:S02]  /*b7e0*/  MOV R242, R237 ;  /* 0x000000ed00f27202 */ /* 0x000fe40000000f00 */
[----:B------:R-:W-:-:S07]  /*b7f0*/  MOV R243, R21 ;  /* 0x0000001500f37202 */ /* 0x000fce0000000f00 */
[----:B------:R-:W-:Y:S05]  /*b800*/  WARPSYNC.COLLECTIVE R23, `(.L_x_10978) ;  /* 0x0000000017087348 */ /* 0x000fea0003c00000 */
[----:B------:R0:W1:Y:S02]  /*b810*/  SHFL.UP P3, R21, R242, R241, R240 ;  /* 0x040000f1f2157389 */ /* 0x00006400000600f0 */
[----:B01----:R-:W-:Y:S01]  /*b820*/  ENDCOLLECTIVE ;  /* 0x000000000000791b */ /* 0x003fe20003800000 */
.L_x_10978:
[----:B------:R-:W-:Y:S02]  /*b830*/  MOV R242, R239 ;  /* 0x000000ef00f27202 */ /* 0x000fe40000000f00 */
[----:B------:R-:W-:-:S07]  /*b840*/  MOV R237, R21 ;  /* 0x0000001500ed7202 */ /* 0x000fce0000000f00 */
[----:B------:R-:W-:Y:S05]  /*b850*/  WARPSYNC.COLLECTIVE R23, `(.L_x_10979) ;  /* 0x0000000017087348 */ /* 0x000fea0003c00000 */
[----:B------:R0:W1:Y:S02]  /*b860*/  SHFL.UP P3, R21, R242, R241, R240 ;  /* 0x040000f1f2157389 */ /* 0x00006400000600f0 */
[----:B01----:R-:W-:Y:S01]  /*b870*/  ENDCOLLECTIVE ;  /* 0x000000000000791b */ /* 0x003fe20003800000 */
.L_x_10979:
[----:B------:R-:W-:Y:S01]  /*b880*/  MOV R239, R21 ;  /* 0x0000001500ef7202 */ /* 0x000fe20000000f00 */
[----:B------:R-:W-:-:S11]  /*b890*/  HFMA2.MMA R21, -RZ, RZ, 0, 0 ;  /* 0x00000000ff157435 */ /* 0x000fd600000001ff */
[----:B------:R-:W-:Y:S05]  /*b8a0*/  WARPSYNC.COLLECTIVE R23, `(.L_x_10980) ;  /* 0x0000000017087348 */ /* 0x000fea0003c00000 */
[----:B------:R0:W1:Y:S02]  /*b8b0*/  SHFL.IDX P3, R235, R22, R21, R20 ;  /* 0x0000001516eb7389 */ /* 0x0000640000060014 */
[----:B01----:R-:W-:Y:S01]  /*b8c0*/  ENDCOLLECTIVE ;  /* 0x000000000000791b */ /* 0x003fe20003800000 */
.L_x_10980:
[----:B------:R-:W-:Y:S02]  /*b8d0*/  MOV R22, R13 ;  /* 0x0000000d00167202 */ /* 0x000fe40000000f00 */
[----:B------:R-:W-:-:S07]  /*b8e0*/  MOV R12, R235 ;  /* 0x000000eb000c7202 */ /* 0x000fce0000000f00 */
[----:B------:R-:W-:Y:S05]  /*b8f0*/  WARPSYNC.COLLECTIVE R23, `(.L_x_10981) ;  /* 0x0000000017087348 */ /* 0x000fea0003c00000 */
[----:B------:R0:W1:Y:S02]  /*b900*/  SHFL.IDX P3, R235, R22, R21, R20 ;  /* 0x0000001516eb7389 */ /* 0x0000640000060014 */
[----:B01----:R-:W-:Y:S01]  /*b910*/  ENDCOLLECTIVE ;  /* 0x000000000000791b */ /* 0x003fe20003800000 */
.L_x_10981:
[----:B------:R-:W-:Y:S02]  /*b920*/  MOV R22, R14 ;  /* 0x0000000e00167202 */ /* 0x000fe40000000f00 */
[----:B------:R-:W-:-:S07]  /*b930*/  MOV R13, R235 ;  /* 0x000000eb000d7202 */ /* 0x000fce0000000f00 */
[----:B------:R-:W-:Y:S05]  /*b940*/  WARPSYNC.COLLECTIVE R23, `(.L_x_10982) ;  /* 0x0000000017087348 */ /* 0x000fea0003c00000 */
[----:B------:R0:W1:Y:S02]  /*b950*/  SHFL.IDX P3, R235, R22, R21, R20 ;  /* 0x0000001516eb7389 */ /* 0x0000640000060014 */
[----:B01----:R-:W-:Y:S01]  /*b960*/  ENDCOLLECTIVE ;  /* 0x000000000000791b */ /* 0x003fe20003800000 */
.L_x_10982:
[----:B------:R-:W-:Y:S02]  /*b970*/  MOV R22, R15 ;  /* 0x0000000f00167202 */ /* 0x000fe40000000f00 */
[----:B------:R-:W-:-:S07]  /*b980*/  MOV R14, R235 ;  /* 0x000000eb000e7202 */ /* 0x000fce0000000f00 */
[----:B------:R-:W-:Y:S05]  /*b990*/  WARPSYNC.COLLECTIVE R23, `(.L_x_10983) ;  /* 0x0000000017087348 */ /* 0x000fea0003c00000 */
[----:B------:R0:W1:Y:S02]  /*b9a0*/  SHFL.IDX P3, R235, R22, R21, R20 ;  /* 0x0000001516eb7389 */ /* 0x0000640000060014 */
[----:B01----:R-:W-:Y:S01]  /*b9b0*/  ENDCOLLECTIVE ;  /* 0x000000000000791b */ /* 0x003fe20003800000 */
.L_x_10983:
[----:B------:R-:W-:Y:S01]  /*b9c0*/  MOV R15, R235 ;  /* 0x000000eb000f7202 */ /* 0x000fe20000000f00 */
[----:B------:R-:W-:Y:S06]  /*b9d0*/  BRA `(.L_x_10984) ;  /* 0xffffff8400d87947 */ /* 0x000fec000383ffff */
.L_x_10849:
[----:B------:R-:W-:Y:S01]  /*b9e0*/  HFMA2.MMA R249, -RZ, RZ, 0, 5.9604644775390625e-08 ;  /* 0x00000001fff97435 */ /* 0x000fe200000001ff */
[----:B------:R-:W-:Y:S02]  /*b9f0*/  MOV R248, R246 ;  /* 0x000000f600f87202 */ /* 0x000fe40000000f00 */
[----:B------:R-:W-:Y:S02]  /*ba00*/  MOV R250, 0x1f ;  /* 0x0000001f00fa7802 */ /* 0x000fe40000000f00 */
[----:B------:R-:W-:-:S07]  /*ba10*/  MOV R23, 0xffffffff ;  /* 0xffffffff00177802 */ /* 0x000fce0000000f00 */
[----:B-1----:R-:W-:Y:S05]  /*ba20*/  WARPSYNC.COLLECTIVE R23, `(.L_x_10985) ;  /* 0x0000000017087348 */ /* 0x002fea0003c00000 */
[----:B------:R0:W2:Y:S02]  /*ba30*/  SHFL.DOWN P1, R235, R248, R249, R250 ;  /* 0x080000f9f8eb7389 */ /* 0x0000a400000200fa */
[----:B012---:R-:W-:Y:S01]  /*ba40*/  ENDCOLLECTIVE ;  /* 0x000000000000791b */ /* 0x007fe20003800000 */
.L_x_10985:
[----:B------:R-:W-:Y:S02]  /*ba50*/  MOV R248, R247 ;  /* 0x000000f700f87202 */ /* 0x000fe40000000f00 */
[----:B------:R-:W-:-:S07]  /*ba60*/  MOV R21, R235 ;  /* 0x000000eb00157202 */ /* 0x000fce0000000f00 */
[----:B------:R-:W-:Y:S05]  /*ba70*/  WARPSYNC.COLLECTIVE R23, `(.L_x_10986) ;  /* 0x0000000017087348 */ /* 0x000fea0003c00000 */
[----:B------:R0:W1:Y:S02]  /*ba80*/  SHFL.DOWN P1, R235, R248, R249, R250 ;  /* 0x080000f9f8eb7389 */ /* 0x00006400000200fa */
[----:B01----:R-:W-:Y:S01]  /*ba90*/  ENDCOLLECTIVE ;  /* 0x000000000000791b */ /* 0x003fe20003800000 */
.L_x_10986:
[----:B------:R-:W-:Y:S02]  /*baa0*/  MOV R248, R242 ;  /* 0x000000f200f87202 */ /* 0x000fe40000000f00 */
[----:B------:R-:W-:-:S07]  /*bab0*/  MOV R20, R235 ;  /* 0x000000eb00147202 */ /* 0x000fce0000000f00 */
[----:B------:R-:W-:Y:S05]  /*bac0*/  WARPSYNC.COLLECTIVE R23, `(.L_x_10987) ;  /* 0x0000000017087348 */ /* 0x000fea0003c00000 */
[----:B------:R0:W1:Y:S02]  /*bad0*/  SHFL.DOWN P1, R235, R248, R249, R250 ;  /* 0x080000f9f8eb7389 */ /* 0x00006400000200fa */
[----:B01----:R-:W-:Y:S01]  /*bae0*/  ENDCOLLECTIVE ;  /* 0x000000000000791b */ /* 0x003fe20003800000 */
.L_x_10987:
[----:B------:R-:W-:Y:S02]  /*baf0*/  MOV R248, R241 ;  /* 0x000000f100f87202 */ /* 0x000fe40000000f00 */
[----:B------:R-:W-:-:S07]  /*bb00*/  MOV R22, R235 ;  /* 0x000000eb00167202 */ /* 0x000fce0000000f00 */
[----:B------:R-:W-:Y:S05]  /*bb10*/  WARPSYNC.COLLECTIVE R23, `(.L_x_10988) ;  /* 0x0000000017087348 */ /* 0x000fea0003c00000 */
[----:B------:R0:W1:Y:S02]  /*bb20*/  SHFL.DOWN P1, R235, R248, R249, R250 ;  /* 0x080000f9f8eb7389 */ /* 0x00006400000200fa */
[----:B01----:R-:W-:Y:S01]  /*bb30*/  ENDCOLLECTIVE ;  /* 0x000000000000791b */ /* 0x003fe20003800000 */
.L_x_10988:
[----:B------:R-:W-:Y:S05]  /*bb40*/  BRA `(.L_x_10989) ;  /* 0xffffff9800347947 */ /* 0x000fea000383ffff */
.L_x_10852:
        /* <DEDUP_REMOVED lines=8> */
.L_x_10991:
[----:B------:R-:W-:Y:S05]  /*bbd0*/  BSYNC B0 ;  /* 0x0000000000007941 */ /* 0x000fea0003800000 */
.L_x_10990:
        /* <DEDUP_REMOVED lines=8> */
.L_x_10992:
[----:B------:R-:W-:Y:S02]  /*bc60*/  MOV R248, R242 ;  /* 0x000000f200f87202 */ /* 0x000fe40000000f00 */
[----:B------:R-:W-:-:S07]  /*bc70*/  MOV R21, R235 ;  /* 0x000000eb00157202 */ /* 0x000fce0000000f00 */
[----:B------:R-:W-:Y:S05]  /*bc80*/  WARPSYNC.COLLECTIVE R23, `(.L_x_10993) ;  /* 0x0000000017087348 */ /* 0x000fea0003c00000 */
[----:B------:R0:W1:Y:S02]  /*bc90*/  SHFL.DOWN P1, R235, R248, R249, R250 ;  /* 0x080000f9f8eb7389 */ /* 0x00006400000200fa */
[----:B01----:R-:W-:Y:S01]  /*bca0*/  ENDCOLLECTIVE ;  /* 0x000000000000791b */ /* 0x003fe20003800000 */
.L_x_10993:
[----:B------:R-:W-:Y:S02]  /*bcb0*/  MOV R248, R241 ;  /* 0x000000f100f87202 */ /* 0x000fe40000000f00 */
[----:B------:R-:W-:-:S07]  /*bcc0*/  MOV R22, R235 ;  /* 0x000000eb00167202 */ /* 0x000fce0000000f00 */
[----:B------:R-:W-:Y:S05]  /*bcd0*/  WARPSYNC.COLLECTIVE R23, `(.L_x_10994) ;  /* 0x0000000017087348 */ /* 0x000fea0003c00000 */
[----:B------:R0:W1:Y:S02]  /*bce0*/  SHFL.DOWN P1, R235, R248, R249, R250 ;  /* 0x080000f9f8eb7389 */ /* 0x00006400000200fa */
[----:B01----:R-:W-:Y:S01]  /*bcf0*/  ENDCOLLECTIVE ;  /* 0x000000000000791b */ /* 0x003fe20003800000 */
.L_x_10994:
[----:B------:R-:W-:Y:S05]  /*bd00*/  BRA `(.L_x_10995) ;  /* 0xffffff9800187947 */ /* 0x000fea000383ffff */
.L_x_10855:
        /* <DEDUP_REMOVED lines=8> */
.L_x_10997:
[----:B------:R-:W-:Y:S05]  /*bd90*/  BSYNC B0 ;  /* 0x0000000000007941 */ /* 0x000fea0003800000 */
.L_x_10996:
        /* <DEDUP_REMOVED lines=8> */
.L_x_10998:
[----:B------:R-:W-:Y:S02]  /*be20*/  MOV R248, R242 ;  /* 0x000000f200f87202 */ /* 0x000fe40000000f00 */
[----:B------:R-:W-:-:S07]  /*be30*/  MOV R21, R235 ;  /* 0x000000eb00157202 */ /* 0x000fce0000000f00 */
[----:B------:R-:W-:Y:S05]  /*be40*/  WARPSYNC.COLLECTIVE R23, `(.L_x_10999) ;  /* 0x0000000017087348 */ /* 0x000fea0003c00000 */
[----:B------:R0:W1:Y:S02]  /*be50*/  SHFL.DOWN P1, R235, R248, R249, R250 ;  /* 0x080000f9f8eb7389 */ /* 0x00006400000200fa */
[----:B01----:R-:W-:Y:S01]  /*be60*/  ENDCOLLECTIVE ;  /* 0x000000000000791b */ /* 0x003fe20003800000 */
.L_x_10999:
[----:B------:R-:W-:Y:S02]  /*be70*/  MOV R248, R241 ;  /* 0x000000f100f87202 */ /* 0x000fe40000000f00 */
[----:B------:R-:W-:-:S07]  /*be80*/  MOV R22, R235 ;  /* 0x000000eb00167202 */ /* 0x000fce0000000f00 */
[----:B------:R-:W-:Y:S05]  /*be90*/  WARPSYNC.COLLECTIVE R23, `(.L_x_11000) ;  /* 0x0000000017087348 */ /* 0x000fea0003c00000 */
[----:B------:R0:W1:Y:S02]  /*bea0*/  SHFL.DOWN P1, R235, R248, R249, R250 ;  /* 0x080000f9f8eb7389 */ /* 0x00006400000200fa */
[----:B01----:R-:W-:Y:S01]  /*beb0*/  ENDCOLLECTIVE ;  /* 0x000000000000791b */ /* 0x003fe20003800000 */
.L_x_11000:
[----:B------:R-:W-:Y:S05]  /*bec0*/  BRA `(.L_x_11001) ;  /* 0xffffff9400fc7947 */ /* 0x000fea000383ffff */
.L_x_10858:
        /* <DEDUP_REMOVED lines=8> */
.L_x_11003:
[----:B------:R-:W-:Y:S05]  /*bf50*/  BSYNC B0 ;  /* 0x0000000000007941 */ /* 0x000fea0003800000 */
.L_x_11002:
        /* <DEDUP_REMOVED lines=8> */
.L_x_11004:
[----:B------:R-:W-:Y:S02]  /*bfe0*/  MOV R248, R242 ;  /* 0x000000f200f87202 */ /* 0x000fe40000000f00 */
[----:B------:R-:W-:-:S07]  /*bff0*/  MOV R21, R235 ;  /* 0x000000eb00157202 */ /* 0x000fce0000000f00 */
[----:B------:R-:W-:Y:S05]  /*c000*/  WARPSYNC.COLLECTIVE R23, `(.L_x_11005) ;  /* 0x0000000017087348 */ /* 0x000fea0003c00000 */
[----:B------:R0:W1:Y:S02]  /*c010*/  SHFL.DOWN P1, R235, R248, R249, R250 ;  /* 0x080000f9f8eb7389 */ /* 0x00006400000200fa */
[----:B01----:R-:W-:Y:S01]  /*c020*/  ENDCOLLECTIVE ;  /* 0x000000000000791b */ /* 0x003fe20003800000 */
.L_x_11005:
[----:B------:R-:W-:Y:S02]  /*c030*/  MOV R248, R241 ;  /* 0x000000f100f87202 */ /* 0x000fe40000000f00 */
[----:B------:R-:W-:-:S07]  /*c040*/  MOV R22, R235 ;  /* 0x000000eb00167202 */ /* 0x000fce0000000f00 */
[----:B------:R-:W-:Y:S05]  /*c050*/  WARPSYNC.COLLECTIVE R23, `(.L_x_11006) ;  /* 0x0000000017087348 */ /* 0x000fea0003c00000 */
[----:B------:R0:W1:Y:S02]  /*c060*/  SHFL.DOWN P1, R235, R248, R249, R250 ;  /* 0x080000f9f8eb7389 */ /* 0x00006400000200fa */
[----:B01----:R-:W-:Y:S01]  /*c070*/  ENDCOLLECTIVE ;  /* 0x000000000000791b */ /* 0x003fe20003800000 */
.L_x_11006:
[----:B------:R-:W-:Y:S05]  /*c080*/  BRA `(.L_x_11007) ;  /* 0xffffff9400e07947 */ /* 0x000fea000383ffff */
.L_x_10861:
        /* <DEDUP_REMOVED lines=8> */
.L_x_11009:
[----:B------:R-:W-:Y:S05]  /*c110*/  BSYNC B0 ;  /* 0x0000000000007941 */ /* 0x000fea0003800000 */
.L_x_11008:
        /* <DEDUP_REMOVED lines=8> */
.L_x_11010:
[----:B------:R-:W-:Y:S02]  /*c1a0*/  MOV R248, R242 ;  /* 0x000000f200f87202 */ /* 0x000fe40000000f00 */
[----:B------:R-:W-:-:S07]  /*c1b0*/  MOV R21, R235 ;  /* 0x000000eb00157202 */ /* 0x000fce0000000f00 */
[----:B------:R-:W-:Y:S05]  /*c1c0*/  WARPSYNC.COLLECTIVE R23, `(.L_x_11011) ;  /* 0x0000000017087348 */ /* 0x000fea0003c00000 */
[----:B------:R0:W1:Y:S02]  /*c1d0*/  SHFL.DOWN P1, R235, R248, R249, R250 ;  /* 0x080000f9f8eb7389 */ /* 0x00006400000200fa */
[----:B01----:R-:W-:Y:S01]  /*c1e0*/  ENDCOLLECTIVE ;  /* 0x000000000000791b */ /* 0x003fe20003800000 */
.L_x_11011:
[----:B------:R-:W-:Y:S02]  /*c1f0*/  MOV R248, R241 ;  /* 0x000000f100f87202 */ /* 0x000fe40000000f00 */
[----:B------:R-:W-:-:S07]  /*c200*/  MOV R22, R235 ;  /* 0x000000eb00167202 */ /* 0x000fce0000000f00 */
[----:B------:R-:W-:Y:S05]  /*c210*/  WARPSYNC.COLLECTIVE R23, `(.L_x_11012) ;  /* 0x0000000017087348 */ /* 0x000fea0003c00000 */
[----:B------:R0:W1:Y:S02]  /*c220*/  SHFL.DOWN P1, R235, R248, R249, R250 ;  /* 0x080000f9f8eb7389 */ /* 0x00006400000200fa */
[----:B01----:R-:W-:Y:S01]  /*c230*/  ENDCOLLECTIVE ;  /* 0x000000000000791b */ /* 0x003fe20003800000 */
.L_x_11012:
[----:B------:R-:W-:Y:S05]  /*c240*/  BRA `(.L_x_11013) ;  /* 0xffffff9400c47947 */ /* 0x000fea000383ffff */
.L_x_10864:
        /* <DEDUP_REMOVED lines=8> */
.L_x_11015:
[----:B------:R-:W-:Y:S05]  /*c2d0*/  BSYNC B0 ;  /* 0x0000000000007941 */ /* 0x000fea0003800000 */
.L_x_11014:
        /* <DEDUP_REMOVED lines=10> */
.L_x_11016:
        /* <DEDUP_REMOVED lines=10> */
.L_x_11017:
[----:B------:R-:W-:Y:S02]  /*c420*/  MOV R22, R241 ;  /* 0x000000f100167202 */ /* 0x000fe40000000f00 */
[----:B------:R-:W-:-:S07]  /*c430*/  MOV R239, R235 ;  /* 0x000000eb00ef7202 */ /* 0x000fce0000000f00 */
[----:B------:R-:W-:Y:S05]  /*c440*/  WARPSYNC.COLLECTIVE R23, `(.L_x_11018) ;  /* 0x0000000017087348 */ /* 0x000fea0003c00000 */
[----:B------:R0:W1:Y:S02]  /*c450*/  SHFL.IDX P3, R235, R22, R21, R20 ;  /* 0x0000001516eb7389 */ /* 0x0000640000060014 */
[----:B01----:R-:W-:Y:S01]  /*c460*/  ENDCOLLECTIVE ;  /* 0x000000000000791b */ /* 0x003fe20003800000 */
.L_x_11018:
[----:B------:R-:W-:Y:S02]  /*c470*/  MOV R22, R12 ;  /* 0x0000000c00167202 */ /* 0x000fe40000000f00 */
[----:B------:R-:W-:-:S07]  /*c480*/  MOV R238, R235 ;  /* 0x000000eb00ee7202 */ /* 0x000fce0000000f00 */
[----:B------:R-:W-:Y:S05]  /*c490*/  WARPSYNC.COLLECTIVE R23, `(.L_x_11019) ;  /* 0x0000000017087348 */ /* 0x000fea0003c00000 */
[----:B------:R0:W1:Y:S02]  /*c4a0*/  SHFL.DOWN P1, R235, R248, R249, R250 ;  /* 0x080000f9f8eb7389 */ /* 0x00006400000200fa */
[----:B01----:R-:W-:Y:S01]  /*c4b0*/  ENDCOLLECTIVE ;  /* 0x000000000000791b */ /* 0x003fe20003800000 */
.L_x_11019:
[----:B------:R-:W-:Y:S02]  /*c4c0*/  MOV R248, R247 ;  /* 0x000000f700f87202 */ /* 0x000fe40000000f00 */
[----:B------:R-:W-:-:S07]  /*c4d0*/  MOV R240, R235 ;  /* 0x000000eb00f07202 */ /* 0x000fce0000000f00 */
[----:B------:R-:W-:Y:S05]  /*c4e0*/  WARPSYNC.COLLECTIVE R23, `(.L_x_11020) ;  /* 0x0000000017087348 */ /* 0x000fea0003c00000 */
[----:B------:R0:W1:Y:S02]  /*c4f0*/  SHFL.DOWN P1, R235, R248, R249, R250 ;  /* 0x080000f9f8eb7389 */ /* 0x00006400000200fa */
[----:B01----:R-:W-:Y:S01]  /*c500*/  ENDCOLLECTIVE ;  /* 0x000000000000791b */ /* 0x003fe20003800000 */
.L_x_11020:
[----:B------:R-:W-:Y:S01]  /*c510*/  MOV R248, R242 ;  /* 0x000000f200f87202 */ /* 0x000fe20000000f00 */
[----:B------:R-:W-:Y:S01]  /*c520*/  FMUL.FTZ R242, R12, R245 ;  /* 0x000000f50cf27220 */ /* 0x000fe20000410000 */
[----:B------:R-:W-:-:S07]  /*c530*/  MOV R243, R235 ;  /* 0x000000eb00f37202 */ /* 0x000fce0000000f00 */
[----:B------:R-:W-:Y:S05]  /*c540*/  WARPSYNC.COLLECTIVE R23, `(.L_x_11021) ;  /* 0x0000000017087348 */ /* 0x000fea0003c00000 */
[----:B------:R0:W1:Y:S02]  /*c550*/  SHFL.DOWN P1, R235, R248, R249, R250 ;  /* 0x080000f9f8eb7389 */ /* 0x00006400000200fa */
[----:B01----:R-:W-:Y:S01]  /*c560*/  ENDCOLLECTIVE ;  /* 0x000000000000791b */ /* 0x003fe20003800000 */
.L_x_11021:
[----:B------:R-:W-:Y:S02]  /*c570*/  MOV R248, R241 ;  /* 0x000000f100f87202 */ /* 0x000fe40000000f00 */
[----:B------:R-:W-:-:S07]  /*c580*/  MOV R244, R235 ;  /* 0x000000eb00f47202 */ /* 0x000fce0000000f00 */
[----:B------:R-:W-:Y:S05]  /*c590*/  WARPSYNC.COLLECTIVE R23, `(.L_x_11022) ;  /* 0x0000000017087348 */ /* 0x000fea0003c00000 */
[----:B------:R0:W1:Y:S02]  /*c5a0*/  SHFL.DOWN P1, R235, R248, R249, R250 ;  /* 0x080000f9f8eb7389 */ /* 0x00006400000200fa */
[----:B01----:R-:W-:Y:S01]  /*c5b0*/  ENDCOLLECTIVE ;  /* 0x000000000000791b */ /* 0x003fe20003800000 */
.L_x_11022:
[----:B------:R-:W-:-:S07]  /*c5c0*/  MOV R251, R235 ;  /* 0x000000eb00fb7202 */ /* 0x000fce0000000f00 */
[----:B------:R-:W-:Y:S05]  /*c5d0*/  WARPSYNC.COLLECTIVE R23, `(.L_x_11023) ;  /* 0x0000000017087348 */ /* 0x000fea0003c00000 */
[----:B------:R0:W1:Y:S02]  /*c5e0*/  SHFL.IDX P3, R235, R22, R21, R20 ;  /* 0x0000001516eb7389 */ /* 0x0000640000060014 */
[----:B01----:R-:W-:Y:S01]  /*c5f0*/  ENDCOLLECTIVE ;  /* 0x000000000000791b */ /* 0x003fe20003800000 */
.L_x_11023:
[----:B------:R-:W-:Y:S02]  /*c600*/  MOV R22, R13 ;  /* 0x0000000d00167202 */ /* 0x000fe40000000f00 */
[----:B------:R-:W-:-:S07]  /*c610*/  MOV R252, R235 ;  /* 0x000000eb00fc7202 */ /* 0x000fce0000000f00 */
[----:B------:R-:W-:Y:S05]  /*c620*/  WARPSYNC.COLLECTIVE R23, `(.L_x_11024) ;  /* 0x0000000017087348 */ /* 0x000fea0003c00000 */
[----:B------:R0:W1:Y:S02]  /*c630*/  SHFL.IDX P3, R235, R22, R21, R20 ;  /* 0x0000001516eb7389 */ /* 0x0000640000060014 */
[----:B01----:R-:W-:Y:S01]  /*c640*/  ENDCOLLECTIVE ;  /* 0x000000000000791b */ /* 0x003fe20003800000 */
.L_x_11024:
[----:B------:R-:W-:Y:S02]  /*c650*/  MOV R22, R14 ;  /* 0x0000000e00167202 */ /* 0x000fe40000000f00 */
[----:B------:R-:W-:-:S07]  /*c660*/  MOV R249, R235 ;  /* 0x000000eb00f97202 */ /* 0x000fce0000000f00 */
[----:B------:R-:W-:Y:S05]  /*c670*/  WARPSYNC.COLLECTIVE R23, `(.L_x_11025) ;  /* 0x0000000017087348 */ /* 0x000fea0003c00000 */
[----:B------:R0:W1:Y:S02]  /*c680*/  SHFL.IDX P3, R235, R22, R21, R20 ;  /* 0x0000001516eb7389 */ /* 0x0000640000060014 */
[----:B01----:R-:W-:Y:S01]  /*c690*/  ENDCOLLECTIVE ;  /* 0x000000000000791b */ /* 0x003fe20003800000 */
.L_x_11025:
[----:B------:R-:W-:Y:S02]  /*c6a0*/  MOV R22, R15 ;  /* 0x0000000f00167202 */ /* 0x000fe40000000f00 */
[----:B------:R-:W-:-:S07]  /*c6b0*/  MOV R248, R235 ;  /* 0x000000eb00f87202 */ /* 0x000fce0000000f00 */
[----:B------:R-:W-:Y:S05]  /*c6c0*/  WARPSYNC.COLLECTIVE R23, `(.L_x_11026) ;  /* 0x0000000017087348 */ /* 0x000fea0003c00000 */
[----:B------:R0:W1:Y:S02]  /*c6d0*/  SHFL.IDX P3, R235, R22, R21, R20 ;  /* 0x0000001516eb7389 */ /* 0x0000640000060014 */
[----:B01----:R-:W-:Y:S01]  /*c6e0*/  ENDCOLLECTIVE ;  /* 0x000000000000791b */ /* 0x003fe20003800000 */
.L_x_11026:
[----:B------:R-:W-:Y:S01]  /*c6f0*/  MOV R250, R235 ;  /* 0x000000eb00fa7202 */ /* 0x000fe20000000f00 */
[----:B------:R-:W-:Y:S01]  /*c700*/  FMUL.FTZ R235, R13, R245 ;  /* 0x000000f50deb7220 */ /* 0x000fe20000410000 */
[----:B------:R-:W-:Y:S06]  /*c710*/  BRA `(.L_x_11027) ;  /* 0xffffff94001c7947 */ /* 0x000fec000383ffff */
.L_x_11028:
        /* <DEDUP_REMOVED lines=14> */
.L_x_18956:


//--------------------- .text._Z25selective_scan_bwd_kernelI32Selective_Scan_bwd_kernel_traitsILi64ELi16ELb1ELb1ELb0ELb0ELb1EN3c108BFloat16ENS1_7complexIfEEEEv12SSMParamsBwd --------------------------
	.section	.text._Z25selective_scan_bwd_kernelI32Selective_Scan_bwd_kernel_traitsILi64ELi16ELb1ELb1ELb0ELb0ELb1EN3c108BFloat16ENS1_7complexIfEEEEv12SSMParamsBwd,"ax",@progbits
	.align	128
        .global         _Z25selective_scan_bwd_kernelI32Selective_Scan_bwd_kernel_traitsILi64ELi16ELb1ELb1ELb0ELb0ELb1EN3c108BFloat16ENS1_7complexIfEEEEv12SSMParamsBwd
        .type           _Z25selective_scan_bwd_kernelI32Selective_Scan_bwd_kernel_traitsILi64ELi16ELb1ELb1ELb0ELb0ELb1EN3c108BFloat16ENS1_7complexIfEEEEv12SSMParamsBwd,@function
        .size           _Z25selective_scan_bwd_kernelI32Selective_Scan_bwd_kernel_traitsILi64ELi16ELb1ELb1ELb0ELb0ELb1EN3c108BFloat16ENS1_7complexIfEEEEv12SSMParamsBwd,(.L_x_18957 - _Z25selective_scan_bwd_kernelI32Selective_Scan_bwd_kernel_traitsILi64ELi16ELb1ELb1ELb0ELb0ELb1EN3c108BFloat16ENS1_7complexIfEEEEv12SSMParamsBwd)
        .other          _Z25selective_scan_bwd_kernelI32Selective_Scan_bwd_kernel_traitsILi64ELi16ELb1ELb1ELb0ELb0ELb1EN3c108BFloat16ENS1_7complexIfEEEEv12SSMParamsBwd,@"STO_CUDA_ENTRY STV_DEFAULT"
_Z25selective_scan_bwd_kernelI32Selective_Scan_bwd_kernel_traitsILi64ELi16ELb1ELb1ELb0ELb0ELb1EN3c108BFloat16ENS1_7complexIfEEEEv12SSMParamsBwd:
.text._Z25selective_scan_bwd_kernelI32Selective_Scan_bwd_kernel_traitsILi64ELi16ELb1ELb1ELb0ELb0ELb1EN3c108BFloat16ENS1_7complexIfEEEEv12SSMParamsBwd:
        /* <DEDUP_REMOVED lines=40> */
[----:B------:R-:W-:-:S02]  /*0280*/  UISETP.NE.U32.AND UP1, UPT, UR30, URZ, UPT ;  /* 0x0000003f1e00728c */ /* 0x000fc4000bf25070 */
[----:B------:R-:W-:Y:S02]  /*0290*/  UIMAD UR5, UR4, UR6, URZ ;  /* 0x00000006040572a4 */ /* 0x000fe4000f8e023f */
[----:B------:R-:W-:Y:S02]  /*02a0*/  UISETP.NE.AND.EX UP1, UPT, UR31, URZ, UPT, UP1 ;  /* 0x0000003f1f00728c */ /* 0x000fe4000bf25310 */
[----:B------:R-:W-:Y:S02]  /*02b0*/  UIMAD UR24, UR12, UR7, UR5 ;  /* 0x000000070c1872a4 */ /* 0x000fe4000f8e0205 */
[----:B------:R-:W-:Y:S02]  /*02c0*/  UIMAD.WIDE.U32 UR18, UR12, UR6, URZ ;  /* 0x000000060c1272a5 */ /* 0x000fe4000f8e003f */
[----:B------:R-:W1:Y:S01]  /*02d0*/  I2F.RP R0, UR29 ;  /* 0x0000001d00007d06 */ /* 0x000e620008209400 */
[----:B------:R-:W-:Y:S01]  /*02e0*/  ULDC.64 UR6, c[0x0][0x328] ;  /* 0x0000ca0000067ab9 */ /* 0x000fe20000000a00 */
[----:B------:R-:W-:-:S02]  /*02f0*/  UIMAD UR13, UR4, UR8, URZ ;  /* 0x00000008040d72a4 */ /* 0x000fc4000f8e023f */
[----:B------:R-:W-:Y:S02]  /*0300*/  UIMAD UR15, UR4, UR6, URZ ;  /* 0x00000006040f72a4 */ /* 0x000fe4000f8e023f */
[----:B------:R-:W-:Y:S02]  /*0310*/  @UP1 ULEA UR60, UP3, UR10, UR30, 0x2 ;  /* 0x0000001e0a3c1291 */ /* 0x000fe4000f86103f */
[----:B------:R-:W-:Y:S02]  /*0320*/  UIMAD UR14, UR4, UR20, URZ ;  /* 0x00000014040e72a4 */ /* 0x000fe4000f8e023f */
[----:B------:R-:W-:Y:S01]  /*0330*/  @UP1 ULEA.HI.X UR61, UR10, UR31, UR11, 0x2, UP3 ;  /* 0x0000001f0a3d1291 */ /* 0x000fe200098f140b */
[----:B------:R-:W-:Y:S01]  /*0340*/  UMOV UR4, URZ ;  /* 0x0000003f00047c82 */ /* 0x000fe20008000000 */
[----:B------:R-:W-:Y:S01]  /*0350*/  UIADD3 UR19, UR19, UR24, URZ ;  /* 0x0000001813137290 */ /* 0x000fe2000fffe03f */
[----:B-1----:R-:W0:Y:S01]  /*0360*/  MUFU.RCP R0, R0 ;  /* 0x0000000000007308 */ /* 0x002e220000001000 */
[----:B------:R-:W-:-:S02]  /*0370*/  UIMAD.WIDE.U32 UR16, UR12, UR8, URZ ;  /* 0x000000080c1072a5 */ /* 0x000fc4000f8e003f */
[----:B------:R-:W-:Y:S02]  /*0380*/  UIMAD UR13, UR12, UR9, UR13 ;  /* 0x000000090c0d72a4 */ /* 0x000fe4000f8e020d */
[----:B------:R-:W-:Y:S02]  /*0390*/  UISETP.NE.U32.AND UP2, UPT, UR32, URZ, UPT ;  /* 0x0000003f2000728c */ /* 0x000fe4000bf45070 */
[----:B------:R-:W-:Y:S02]  /*03a0*/  UIMAD.WIDE.U32 UR8, UR12, UR6, URZ ;  /* 0x000000060c0872a5 */ /* 0x000fe4000f8e003f */
[----:B------:R-:W-:Y:S02]  /*03b0*/  UIMAD UR15, UR12, UR7, UR15 ;  /* 0x000000070c0f72a4 */ /* 0x000fe4000f8e020f */
[----:B------:R-:W-:Y:S02]  /*03c0*/  UIMAD.WIDE.U32 UR6, UR12, UR20, URZ ;  /* 0x000000140c0672a5 */ /* 0x000fe4000f8e003f */
[----:B------:R-:W-:-:S02]  /*03d0*/  UIMAD UR14, UR12, UR21, UR14 ;  /* 0x000000150c0e72a4 */ /* 0x000fc4000f8e020e */
[----:B------:R-:W-:Y:S01]  /*03e0*/  UISETP.NE.AND.EX UP1, UPT, UR33, URZ, UPT, UP2 ;  /* 0x0000003f2100728c */ /* 0x000fe2000bf25320 */
[----:B0-----:R-:W-:Y:S01]  /*03f0*/  IADD3 R2, R0, 0xffffffe, RZ ;  /* 0x0ffffffe00027810 */ /* 0x001fe20007ffe0ff */
[----:B------:R-:W-:Y:S01]  /*0400*/  ULDC.64 UR20, c[0x0][0x288] ;  /* 0x0000a20000147ab9 */ /* 0x000fe20000000a00 */
[----:B------:R-:W-:Y:S01]  /*0410*/  IABS R0, UR10 ;  /* 0x0000000a00007c13 */ /* 0x000fe20008000000 */
[----:B------:R-:W-:Y:S02]  /*0420*/  UIADD3 UR9, UR9, UR15, URZ ;  /* 0x0000000f09097290 */ /* 0x000fe4000fffe03f */
[----:B------:R-:W-:Y:S01]  /*0430*/  UIMAD UR27, UR11, UR20, URZ ;  /* 0x000000140b1b72a4 */ /* 0x000fe2000f8e023f */
[----:B------:R-:W0:Y:S01]  /*0440*/  F2I.FTZ.U32.TRUNC.NTZ R2, R2 ;  /* 0x0000000200027305 */ /* 0x000e22000021f000 */
[----:B------:R-:W-:Y:S01]  /*0450*/  R2UR UR31, R0 ;  /* 0x00000000001f72ca */ /* 0x000fe200000e0000 */
[----:B------:R-:W-:Y:S02]  /*0460*/  UIADD3 UR17, UR17, UR13, URZ ;  /* 0x0000000d11117290 */ /* 0x000fe4000fffe03f */
[----:B------:R-:W-:-:S02]  /*0470*/  UIMAD UR27, UR10, UR21, UR27 ;  /* 0x000000150a1b72a4 */ /* 0x000fc4000f8e021b */
[----:B------:R-:W-:Y:S01]  /*0480*/  UIMAD.WIDE.U32 UR18, UR10, UR20, UR18 ;  /* 0x000000140a1272a5 */ /* 0x000fe2000f8e0012 */
[----:B------:R-:W-:Y:S02]  /*0490*/  UMOV UR58, URZ ;  /* 0x0000003f003a7c82 */ /* 0x000fe40008000000 */
[----:B------:R-:W-:Y:S01]  /*04a0*/  ULDC.64 UR20, c[0x0][0x298] ;  /* 0x0000a60000147ab9 */ /* 0x000fe20000000a00 */
[----:B------:R-:W-:Y:S02]  /*04b0*/  @UP1 ULEA UR58, UP2, UR10, UR32, 0x2 ;  /* 0x000000200a3a1291 */ /* 0x000fe4000f84103f */
[----:B------:R-:W-:Y:S02]  /*04c0*/  UIMAD UR28, UR11, UR20, URZ ;  /* 0x000000140b1c72a4 */ /* 0x000fe4000f8e023f */
[----:B------:R-:W-:Y:S01]  /*04d0*/  UIMAD.WIDE.U32 UR16, UR10, UR20, UR16 ;  /* 0x000000140a1072a5 */ /* 0x000fe2000f8e0010 */
[----:B0-----:R-:W-:Y:S01]  /*04e0*/  R2UR UR5, R2 ;  /* 0x00000000020572ca */ /* 0x001fe200000e0000 */
[----:B------:R-:W-:Y:S01]  /*04f0*/  UIMAD UR28, UR10, UR21, UR28 ;  /* 0x000000150a1c72a4 */ /* 0x000fe2000f8e021c */
[----:B------:R-:W-:Y:S01]  /*0500*/  UMOV UR59, URZ ;  /* 0x0000003f003b7c82 */ /* 0x000fe20008000000 */
[----:B------:R-:W-:-:S02]  /*0510*/  @UP1 ULEA.HI.X UR59, UR10, UR33, UR11, 0x2, UP2 ;  /* 0x000000210a3b1291 */ /* 0x000fc400090f140b */
[----:B------:R-:W-:Y:S01]  /*0520*/  UISETP.NE.AND UP1, UPT, UR26, URZ, UPT ;  /* 0x0000003f1a00728c */ /* 0x000fe2000bf25270 */
[----:B------:R-:W-:Y:S01]  /*0530*/  ULDC.64 UR32, c[0x0][0x2f0] ;  /* 0x0000bc0000207ab9 */ /* 0x000fe20000000a00 */
[----:B------:R-:W-:-:S03]  /*0540*/  UIADD3 UR7, UR7, UR14, URZ ;  /* 0x0000000e07077290 */ /* 0x000fc6000fffe03f */
[----:B------:R-:W-:-:S03]  /*0550*/  @UP0 ULDC UR14, c[0x0][0x214] ;  /* 0x00008500000e0ab9 */ /* 0x000fc60000000800 */
[----:B------:R-:W-:Y:S02]  /*0560*/  UIADD3 UR25, URZ, -UR5, URZ ;  /* 0x800000053f197290 */ /* 0x000fe4000fffe03f */
[----:B------:R-:W-:Y:S02]  /*0570*/  @UP0 UIMAD UR14, UR12, UR14, UR10 ;  /* 0x0000000e0c0e02a4 */ /* 0x000fe4000f8e020a */
[----:B------:R-:W-:-:S04]  /*0580*/  UIMAD UR25, UR25, UR29, URZ ;  /* 0x0000001d191972a4 */ /* 0x000fc8000f8e023f */
[----:B------:R-:W-:-:S04]  /*0590*/  UIMAD.WIDE.U32 UR4, UR5, UR25, UR4 ;  /* 0x00000019050472a5 */ /* 0x000fc8000f8e0004 */
[----:B------:R-:W-:-:S03]  /*05a0*/  UIMAD.WIDE.U32 UR24, UR5, UR31, URZ ;  /* 0x0000001f051872a5 */ /* 0x000fc6000f8e003f */
[----:B------:R-:W-:Y:S01]  /*05b0*/  ULDC.64 UR4, c[0x0][0x330] ;  /* 0x0000cc0000047ab9 */ /* 0x000fe20000000a00 */
[----:B------:R-:W-:Y:S02]  /*05c0*/  UIADD3 UR24, -UR25, URZ, URZ ;  /* 0x0000003f19187290 */ /* 0x000fe4000fffe13f */
[----:B------:R-:W-:Y:S02]  /*05d0*/  UIMAD UR30, UR11, UR4, URZ ;  /* 0x000000040b1e72a4 */ /* 0x000fe4000f8e023f */
[----:B------:R-:W-:Y:S02]  /*05e0*/  UIMAD UR24, UR29, UR24, UR31 ;  /* 0x000000181d1872a4 */ /* 0x000fe4000f8e021f */
[----:B------:R-:W-:Y:S02]  /*05f0*/  UIMAD UR30, UR10, UR5, UR30 ;  /* 0x000000050a1e72a4 */ /* 0x000fe4000f8e021e */
[----:B------:R-:W-:Y:S02]  /*0600*/  UISETP.GT.U32.AND UP4, UPT, UR29, UR24, UPT ;  /* 0x000000181d00728c */ /* 0x000fe4000bf84070 */
[----:B------:R-:W-:-:S02]  /*0610*/  UIMAD.WIDE.U32 UR4, UR10, UR4, UR8 ;  /* 0x000000040a0472a5 */ /* 0x000fc4000f8e0008 */
[----:B------:R-:W-:Y:S01]  /*0620*/  ULOP3.LUT UR8, UR10, UR26, URZ, 0x3c, !UPT ;  /* 0x0000001a0a087292 */ /* 0x000fe2000f8e3c3f */
[----:B------:R-:W-:Y:S02]  /*0630*/  ULDC UR9, c[0x0][0x224] ;  /* 0x0000890000097ab9 */ /* 0x000fe40000000800 */
[----:B------:R-:W-:Y:S02]  /*0640*/  ULEA UR20, UR9, 0xfffffc00, 0xa ;  /* 0xfffffc0009147891 */ /* 0x000fe4000f8e503f */
[----:B------:R-:W-:Y:S02]  /*0650*/  UISETP.GE.AND UP2, UPT, UR8, URZ, UPT ;  /* 0x0000003f0800728c */ /* 0x000fe4000bf46270 */
[----:B------:R-:W-:Y:S02]  /*0660*/  @!UP4 UIADD3 UR24, UR24, -UR29, URZ ;  /* 0x8000001d1818c290 */ /* 0x000fe4000fffe03f */
[----:B------:R-:W-:Y:S02]  /*0670*/  USHF.R.S32.HI UR21, URZ, 0x1f, UR20 ;  /* 0x0000001f3f157899 */ /* 0x000fe40008011414 */
[----:B------:R-:W-:-:S02]  /*0680*/  UISETP.GE.U32.AND UP3, UPT, UR24, UR29, UPT ;  /* 0x0000001d1800728c */ /* 0x000fc4000bf66070 */
[----:B------:R-:W-:Y:S02]  /*0690*/  UIADD3 UR15, UP5, UR20, UR18, URZ ;  /* 0x00000012140f7290 */ /* 0x000fe4000ffbe03f */
[----:B------:R-:W-:Y:S02]  /*06a0*/  @!UP4 UIADD3 UR25, UR25, 0x1, URZ ;  /* 0x000000011919c890 */ /* 0x000fe4000fffe03f */
[----:B------:R-:W-:Y:S02]  /*06b0*/  UIADD3.X UR18, UR21, UR19, UR27, UP5, !UPT ;  /* 0x0000001315127290 */ /* 0x000fe4000affe41b */
[----:B------:R-:W-:Y:S02]  /*06c0*/  ULEA UR8, UP4, UR15, UR32, 0x1 ;  /* 0x000000200f087291 */ /* 0x000fe4000f88083f */
[----:B------:R-:W-:Y:S02]  /*06d0*/  @UP0 UIMAD UR14, UR14, UR9, URZ ;  /* 0x000000090e0e02a4 */ /* 0x000fe4000f8e023f */
[----:B------:R-:W-:-:S02]  /*06e0*/  @UP3 UIADD3 UR25, UR25, 0x1, URZ ;  /* 0x0000000119193890 */ /* 0x000fc4000fffe03f */
[----:B------:R-:W-:Y:S02]  /*06f0*/  UIADD3 UR48, UP3, UR20, UR16, URZ ;  /* 0x0000001014307290 */ /* 0x000fe4000ff7e03f */
[----:B------:R-:W-:Y:S02]  /*0700*/  ULEA.HI.X UR15, UR15, UR33, UR18, 0x1, UP4 ;  /* 0x000000210f0f7291 */ /* 0x000fe4000a0f0c12 */
[----:B------:R-:W-:Y:S01]  /*0710*/  UIADD3.X UR16, UR21, UR17, UR28, UP3, !UPT ;  /* 0x0000001115107290 */ /* 0x000fe20009ffe41c */
[----:B------:R-:W-:Y:S01]  /*0720*/  ULDC.64 UR18, c[0x0][0x2f8] ;  /* 0x0000be0000127ab9 */ /* 0x000fe20000000a00 */
[----:B------:R-:W-:Y:S01]  /*0730*/  UMOV UR13, UR25 ;  /* 0x00000019000d7c82 */ /* 0x000fe20008000000 */
[----:B------:R-:W-:Y:S02]  /*0740*/  ULEA UR49, UP3, UR48, UR18, 0x1 ;  /* 0x0000001230317291 */ /* 0x000fe4000f86083f */
[----:B------:R-:W-:Y:S02]  /*0750*/  @!UP2 UIADD3 UR13, -UR13, URZ, URZ ;  /* 0x0000003f0d0da290 */ /* 0x000fe4000fffe13f */
[----:B------:R-:W-:-:S02]  /*0760*/  @!UP1 ULOP3.LUT UR13, URZ, UR26, URZ, 0x33, !UPT ;  /* 0x0000001a3f0d9292 */ /* 0x000fc4000f8e333f */
[----:B------:R-:W-:Y:S02]  /*0770*/  UIADD3 UR20, UP2, UR20, UR4, URZ ;  /* 0x0000000414147290 */ /* 0x000fe4000ff5e03f */
[----:B------:R-:W-:Y:S02]  /*0780*/  ULEA.HI.X UR48, UR48, UR19, UR16, 0x1, UP3 ;  /* 0x0000001330307291 */ /* 0x000fe400098f0c10 */
[----:B------:R-:W-:Y:S01]  /*0790*/  USHF.R.S32.HI UR4, URZ, 0x1f, UR13 ;  /* 0x0000001f3f047899 */ /* 0x000fe2000801140d */
[----:B------:R-:W-:Y:S01]  /*07a0*/  ULDC.64 UR16, c[0x0][0x3b8] ;  /* 0x0000ee0000107ab9 */ /* 0x000fe20000000a00 */
[----:B------:R-:W-:Y:S02]  /*07b0*/  UIADD3.X UR50, UR21, UR5, UR30, UP2, !UPT ;  /* 0x0000000515327290 */ /* 0x000fe400097fe41e */
[----:B------:R-:W-:Y:S01]  /*07c0*/  ULEA UR51, UP1, UR20, UR16, 0x1 ;  /* 0x0000001014337291 */ /* 0x000fe2000f82083f */
[----:B------:R-:W-:Y:S01]  /*07d0*/  ULDC.64 UR18, c[0x0][0x258] ;  /* 0x0000960000127ab9 */ /* 0x000fe20000000a00 */
[----:B------:R-:W-:Y:S01]  /*07e0*/  @UP0 ULDC UR21, c[0x0][0x21c] ;  /* 0x0000870000150ab9 */ /* 0x000fe20000000800 */
[----:B------:R-:W-:-:S02]  /*07f0*/  UIMAD UR4, UR4, UR18, URZ ;  /* 0x00000012040472a4 */ /* 0x000fc4000f8e023f */
[----:B------:R-:W-:Y:S02]  /*0800*/  ULEA.HI.X UR50, UR20, UR17, UR50, 0x1, UP1 ;  /* 0x0000001114327291 */ /* 0x000fe400088f0c32 */
[----:B------:R-:W-:Y:S02]  /*0810*/  UISETP.GE.AND UP1, UPT, UR9, 0x1, UPT ;  /* 0x000000010900788c */ /* 0x000fe4000bf26270 */
[----:B------:R-:W-:Y:S02]  /*0820*/  UIMAD UR20, UR13, UR19, UR4 ;  /* 0x000000130d1472a4 */ /* 0x000fe4000f8e0204 */
[----:B------:R-:W-:Y:S01]  /*0830*/  UIMAD.WIDE.U32 UR16, UR13, UR18, UR6 ;  /* 0x000000120d1072a5 */ /* 0x000fe2000f8e0006 */
[----:B------:R-:W-:Y:S01]  /*0840*/  UMOV UR4, URZ ;  /* 0x0000003f00047c82 */ /* 0x000fe20008000000 */
[----:B------:R-:W-:Y:S02]  /*0850*/  ULEA UR18, UR9, 0xfffff800, 0xb ;  /* 0xfffff80009127891 */ /* 0x000fe4000f8e583f */
[----:B------:R-:W-:-:S02]  /*0860*/  @UP0 UIMAD UR14, UR14, UR21, URZ ;  /* 0x000000150e0e02a4 */ /* 0x000fc4000f8e023f */
[----:B------:R-:W-:Y:S02]  /*0870*/  UIADD3 UR17, UR17, UR20, URZ ;  /* 0x0000001411117290 */ /* 0x000fe4000fffe03f */
[----:B------:R-:W-:Y:S01]  /*0880*/  UIADD3 UR19, UP2, UR18, UR16, URZ ;  /* 0x0000001012137290 */ /* 0x000fe2000ff5e03f */
[----:B------:R-:W-:Y:S01]  /*0890*/  @UP0 ULDC.64 UR20, c[0x0][0x310] ;  /* 0x0000c40000140ab9 */ /* 0x000fe20000000a00 */
[----:B------:R-:W-:Y:S01]  /*08a0*/  ULDC.64 UR6, c[0x0][0x2d8] ;  /* 0x0000b60000067ab9 */ /* 0x000fe20000000a00 */
[----:B------:R-:W-:Y:S02]  /*08b0*/  @UP0 UIMAD.WIDE UR20, UR14, 0x10, UR20 ;  /* 0x000000100e1408a5 */ /* 0x000fe4000f8e0214 */
[----:B------:R-:W-:Y:S02]  /*08c0*/  ULEA UR16, UP3, UR19, UR6, 0x1 ;  /* 0x0000000613107291 */ /* 0x000fe4000f86083f */
[----:B------:R-:W-:Y:S01]  /*08d0*/  ULEA.HI.X.SX32 UR17, UR18, UR17, 0x1, UP2 ;  /* 0x0000001112117291 */ /* 0x000fe200090f0e3f */
[----:B------:R-:W-:-:S02]  /*08e0*/  UMOV UR5, URZ ;  /* 0x0000003f00057c82 */ /* 0x000fc40008000000 */
[----:B------:R-:W-:Y:S01]  /*08f0*/  @!UP0 UMOV UR20, URZ ;  /* 0x0000003f00148c82 */ /* 0x000fe20008000000 */
[----:B------:R-:W-:Y:S01]  /*0900*/  ULEA.HI.X UR17, UR19, UR7, UR17, 0x1, UP3 ;  /* 0x0000000713117291 */ /* 0x000fe200098f0c11 */
        /* <DEDUP_REMOVED lines=19> */
.L_x_11127:
        /* <DEDUP_REMOVED lines=14> */
[----:B------:R-:W2:Y:S04]  /*0b20*/  LDG.E.128 R12, desc[UR22][R2.64] ;  /* 0x00000016020c7981 */ /* 0x000ea8000c1e1d00 */
[----:B------:R-:W3:Y:S01]  /*0b30*/  LDG.E.128 R16, desc[UR22][R2.64+0x200] ;  /* 0x0002001602107981 */ /* 0x000ee2000c1e1d00 */
        /* <DEDUP_REMOVED lines=43> */
[----:B--2---:R1:W-:Y:S04]  /*0df0*/  STS.128 [R107], R32 ;  /* 0x000000206b007388 */ /* 0x0043e80000000c00 */
[----:B---3--:R-:W-:Y:S01]  /*0e00*/  STS.128 [R107+0x200], R20 ;  /* 0x000200146b007388 */ /* 0x008fe20000000c00 */
[----:B------:R-:W-:-:S03]  /*0e10*/  NOP ;  /* 0x0000000000007918 */ /* 0x000fc60000000000 */
[----:B------:R-:W2:Y:S04]  /*0e20*/  LDS.128 R36, [R61] ;  /* 0x000000003d247984 */ /* 0x000ea80000000c00 */
[----:B------:R-:W-:Y:S01]  /*0e30*/  LDS.128 R24, [R61+0x10] ;  /* 0x000010003d187984 */ /* 0x000fe20000000c00 */
[----:B------:R-:W-:Y:S06]  /*0e40*/  BAR.SYNC.DEFER_BLOCKING 0x0 ;  /* 0x0000000000007b1d */ /* 0x000fec0000010000 */
[----:B------:R-:W3:Y:S04]  /*0e50*/  LDG.E.128 R40, desc[UR22][R2.64] ;  /* 0x0000001602287981 */ /* 0x000ee8000c1e1d00 */
[----:B------:R4:W5:Y:S01]  /*0e60*/  LDG.E.128 R44, desc[UR22][R2.64+0x200] ;  /* 0x00020016022c7981 */ /* 0x000962000c1e1d00 */
        /* <DEDUP_REMOVED lines=11> */
[----:B----4-:R-:W-:Y:S01]  /*0f20*/  MOV R2, UR19 ;  /* 0x0000001300027c02 */ /* 0x010fe20008000f00 */
[----:B------:R-:W-:-:S03]  /*0f30*/  ULDC.64 UR26, c[0x0][0x3a0] ;  /* 0x0000e800001a7ab9 */ /* 0x000fc60000000a00 */
[----:B------:R-:W-:Y:S01]  /*0f40*/  MOV R3, UR24 ;  /* 0x0000001800037c02 */ /* 0x000fe20008000f00 */
[----:B------:R-:W-:Y:S02]  /*0f50*/  ULDC.64 UR24, c[0x0][0x398] ;  /* 0x0000e60000187ab9 */ /* 0x000fe40000000a00 */
[----:B------:R-:W-:Y:S01]  /*0f60*/  IMAD.WIDE R2, R108, 0x10, R2 ;  /* 0x000000106c027825 */ /* 0x000fe200078e0202 */
[----:B---3--:R-:W-:Y:S04]  /*0f70*/  STS.128 [R107], R40 ;  /* 0x000000286b007388 */ /* 0x008fe80000000c00 */
[----:B-----5:R-:W-:Y:S01]  /*0f80*/  STS.128 [R107+0x200], R44 ;  /* 0x0002002c6b007388 */ /* 0x020fe20000000c00 */
[----:B------:R-:W-:-:S03]  /*0f90*/  NOP ;  /* 0x0000000000007918 */ /* 0x000fc60000000000 */
[----:B------:R-:W3:Y:S04]  /*0fa0*/  LDS.128 R48, [R61] ;  /* 0x000000003d307984 */ /* 0x000ee80000000c00 */
[----:B------:R-:W4:Y:S01]  /*0fb0*/  LDS.128 R20, [R61+0x10] ;  /* 0x000010003d147984 */ /* 0x000f220000000c00 */
[----:B------:R-:W-:Y:S06]  /*0fc0*/  BAR.SYNC.DEFER_BLOCKING 0x0 ;  /* 0x0000000000007b1d */ /* 0x000fec0000010000 */
[----:B0-----:R-:W5:Y:S04]  /*0fd0*/  LDG.E.128 R28, desc[UR22][R2.64] ;  /* 0x00000016021c7981 */ /* 0x001f68000c1e1d00 */
[----:B-1----:R0:W5:Y:S01]  /*0fe0*/  LDG.E.128 R32, desc[UR22][R2.64+0x200] ;  /* 0x0002001602207981 */ /* 0x002162000c1e1d00 */
[C---:B--2---:R-:W-:Y:S01]  /*0ff0*/  SHF.L.U32 R64, R36.reuse, 0x10, RZ ;  /* 0x0000001024407819 */ /* 0x044fe200000006ff */
[----:B------:R-:W-:Y:S01]  /*1000*/  UIMAD UR19, UR7, UR24, URZ ;  /* 0x00000018071372a4 */ /* 0x000fe2000f8e023f */
[----:B------:R-:W-:-:S02]  /*1010*/  PRMT R36, R36, 0x7632, R36 ;  /* 0x0000763224247816 */ /* 0x000fc40000000024 */
[C---:B---3--:R-:W-:Y:S01]  /*1020*/  SHF.L.U32 R55, R48.reuse, 0x10, RZ ;  /* 0x0000001030377819 */ /* 0x048fe200000006ff */
[----:B------:R-:W-:Y:S01]  /*1030*/  UIMAD UR19, UR12, UR25, UR19 ;  /* 0x000000190c1372a4 */ /* 0x000fe2000f8e0213 */
[----:B------:R-:W-:Y:S01]  /*1040*/  SHF.L.U32 R57, R49, 0x10, RZ ;  /* 0x0000001031397819 */ /* 0x000fe200000006ff */
[----:B------:R-:W-:Y:S01]  /*1050*/  UIMAD.WIDE.U32 UR24, UR12, UR24, UR8 ;  /* 0x000000180c1872a5 */ /* 0x000fe2000f8e0008 */
[----:B------:R-:W-:Y:S01]  /*1060*/  PRMT R48, R48, 0x7632, R48 ;  /* 0x0000763230307816 */ /* 0x000fe20000000030 */
[----:B------:R-:W-:Y:S01]  /*1070*/  FMUL.FTZ R52, R55, -1.4426950216293334961 ;  /* 0xbfb8aa3b37347820 */ /* 0x000fe20000410000 */
[----:B------:R-:W-:Y:S01]  /*1080*/  SHF.L.U32 R59, R50, 0x10, RZ ;  /* 0x00000010323b7819 */ /* 0x000fe200000006ff */
[----:B------:R-:W-:Y:S01]  /*1090*/  FMUL.FTZ R41, R57, -1.4426950216293334961 ;  /* 0xbfb8aa3b39297820 */ /* 0x000fe20000410000 */
[----:B------:R-:W-:Y:S01]  /*10a0*/  SHF.L.U32 R40, R48, 0x10, RZ ;  /* 0x0000001030287819 */ /* 0x000fe200000006ff */
[----:B------:R-:W-:Y:S01]  /*10b0*/  UIADD3 UR25, UR25, UR19, URZ ;  /* 0x0000001319197290 */ /* 0x000fe2000fffe03f */
[----:B------:R-:W-:Y:S01]  /*10c0*/  PRMT R49, R49, 0x7632, R49 ;  /* 0x0000763231317816 */ /* 0x000fe20000000031 */
[----:B------:R-:W1:Y:S01]  /*10d0*/  MUFU.EX2 R52, R52 ;  /* 0x0000003400347308 */ /* 0x000e620000000800 */
[----:B------:R-:W-:Y:S01]  /*10e0*/  FMUL.FTZ R42, R59, -1.4426950216293334961 ;  /* 0xbfb8aa3b3b2a7820 */ /* 0x000fe20000410000 */
[----:B0-----:R-:W-:Y:S01]  /*10f0*/  FMUL.FTZ R2, R40, -1.4426950216293334961 ;  /* 0xbfb8aa3b28027820 */ /* 0x001fe20000410000 */
[----:B------:R-:W-:Y:S01]  /*1100*/  SHF.L.U32 R58, R49, 0x10, RZ ;  /* 0x00000010313a7819 */ /* 0x000fe200000006ff */
[----:B------:R-:W-:Y:S01]  /*1110*/  UIMAD UR19, UR11, UR26, URZ ;  /* 0x0000001a0b1372a4 */ /* 0x000fe2000f8e023f */
[C---:B------:R-:W-:Y:S01]  /*1120*/  SHF.L.U32 R65, R51.reuse, 0x10, RZ ;  /* 0x0000001033417819 */ /* 0x040fe200000006ff */
[----:B------:R-:W-:Y:S01]  /*1130*/  UIMAD.WIDE.U32 UR24, UR10, UR26, UR24 ;  /* 0x0000001a0a1872a5 */ /* 0x000fe2000f8e0018 */
[----:B------:R-:W-:Y:S01]  /*1140*/  PRMT R50, R50, 0x7632, R50 ;  /* 0x0000763232327816 */ /* 0x000fe20000000032 */
[----:B------:R-:W0:Y:S01]  /*1150*/  MUFU.EX2 R41, R41 ;  /* 0x0000002900297308 */ /* 0x000e220000000800 */
[----:B------:R-:W-:Y:S01]  /*1160*/  PRMT R51, R51, 0x7632, R51 ;  /* 0x0000763233337816 */ /* 0x000fe20000000033 */
[----:B------:R-:W-:Y:S01]  /*1170*/  FMUL.FTZ R3, R65, -1.4426950216293334961 ;  /* 0xbfb8aa3b41037820 */ /* 0x000fe20000410000 */
[----:B------:R-:W-:Y:S01]  /*1180*/  SHF.L.U32 R60, R50, 0x10, RZ ;  /* 0x00000010323c7819 */ /* 0x000fe200000006ff */
[----:B------:R-:W-:Y:S01]  /*1190*/  UIMAD UR19, UR10, UR27, UR19 ;  /* 0x0000001b0a1372a4 */ /* 0x000fe2000f8e0213 */
[----:B------:R-:W-:-:S02]  /*11a0*/  SHF.L.U32 R66, R51, 0x10, RZ ;  /* 0x0000001033427819 */ /* 0x000fc400000006ff */
[----:B------:R-:W-:Y:S01]  /*11b0*/  SHF.L.U32 R46, R8, 0x10, RZ ;  /* 0x00000010082e7819 */ /* 0x000fe200000006ff */
[----:B------:R-:W-:Y:S01]  /*11c0*/  MUFU.EX2 R2, R2 ;  /* 0x0000000200027308 */ /* 0x000fe20000000800 */
[----:B-1----:R-:W-:Y:S01]  /*11d0*/  FADD.FTZ R52, R52, 1 ;  /* 0x3f80000034347421 */ /* 0x002fe20000010000 */
[----:B------:R-:W-:Y:S01]  /*11e0*/  PRMT R106, R8, 0x7632, R106 ;  /* 0x00007632086a7816 */ /* 0x000fe2000000006a */
[----:B------:R-:W-:Y:S01]  /*11f0*/  UIADD3 UR26, UR25, UR19, URZ ;  /* 0x00000013191a7290 */ /* 0x000fe2000fffe03f */
[----:B------:R-:W-:Y:S01]  /*1200*/  SHF.L.U32 R69, R36, 0x10, RZ ;  /* 0x0000001024457819 */ /* 0x000fe200000006ff */
[----:B------:R-:W-:Y:S01]  /*1210*/  ULEA UR19, UP0, UR24, UR28, 0x1 ;  /* 0x0000001c18137291 */ /* 0x000fe2000f80083f */
[----:B----4-:R-:W-:Y:S02]  /*1220*/  SHF.L.U32 R67, R20, 0x10, RZ ;  /* 0x0000001014437819 */ /* 0x010fe400000006ff */
[----:B------:R1:W2:Y:S01]  /*1230*/  MUFU.EX2 R43, R42 ;  /* 0x0000002a002b7308 */ /* 0x0002a20000000800 */
[----:B0-----:R-:W-:Y:S01]  /*1240*/  FADD.FTZ R41, R41, 1 ;  /* 0x3f80000029297421 */ /* 0x001fe20000010000 */
[----:B------:R-:W-:Y:S01]  /*1250*/  SHF.L.U32 R68, R37, 0x10, RZ ;  /* 0x0000001025447819 */ /* 0x000fe200000006ff */
[----:B------:R-:W-:Y:S01]  /*1260*/  FMUL.FTZ R45, R67, -1.4426950216293334961 ;  /* 0xbfb8aa3b432d7820 */ /* 0x000fe20000410000 */
[----:B------:R-:W-:Y:S01]  /*1270*/  PRMT R37, R37, 0x7632, R37 ;  /* 0x0000763225257816 */ /* 0x000fe20000000025 */
[----:B------:R-:W-:Y:S01]  /*1280*/  ULEA.HI.X UR26, UR24, UR29, UR26, 0x1, UP0 ;  /* 0x0000001d181a7291 */ /* 0x000fe200080f0c1a */
[----:B------:R-:W-:-:S02]  /*1290*/  PRMT R20, R39, 0x7632, R20 ;  /* 0x0000763227147816 */ /* 0x000fc40000000014 */
[----:B------:R-:W-:Y:S01]  /*12a0*/  MUFU.RCP R78, R52 ;  /* 0x00000034004e7308 */ /* 0x000fe20000001000 */
[----:B-1----:R-:W-:Y:S01]  /*12b0*/  FMUL.FTZ R42, R58, -1.4426950216293334961 ;  /* 0xbfb8aa3b3a2a7820 */ /* 0x002fe20000410000 */
[----:B------:R-:W-:Y:S01]  /*12c0*/  SHF.L.U32 R95, R21, 0x10, RZ ;  /* 0x00000010155f7819 */ /* 0x000fe200000006ff */
[----:B------:R-:W-:Y:S01]  /*12d0*/  ULDC.64 UR24, c[0x0][0x320] ;  /* 0x0000c80000187ab9 */ /* 0x000fe20000000a00 */
[----:B------:R-:W-:Y:S02]  /*12e0*/  PRMT R105, R9, 0x7632, R105 ;  /* 0x0000763209697816 */ /* 0x000fe40000000069 */
[----:B------:R-:W-:Y:S02]  /*12f0*/  SHF.L.U32 R70, R37, 0x10, RZ ;  /* 0x0000001025467819 */ /* 0x000fe400000006ff */
[----:B------:R-:W0:Y:S01]  /*1300*/  MUFU.EX2 R42, R42 ;  /* 0x0000002a002a7308 */ /* 0x000e220000000800 */
[----:B--2---:R-:W-:Y:S01]  /*1310*/  FADD.FTZ R43, R43, 1 ;  /* 0x3f8000002b2b7421 */ /* 0x004fe20000010000 */
[----:B------:R-:W-:-:S02]  /*1320*/  PRMT R21, R24, 0x7632, R21 ;  /* 0x0000763218157816 */ /* 0x000fc40000000015 */
[----:B------:R-:W-:Y:S02]  /*1330*/  SHF.L.U32 R74, R24, 0x10, RZ ;  /* 0x00000010184a7819 */ /* 0x000fe400000006ff */
[----:B------:R-:W-:Y:S02]  /*1340*/  PRMT R24, R20, 0x7632, R24 ;  /* 0x0000763214187816 */ /* 0x000fe40000000018 */
[----:B------:R1:W2:Y:S01]  /*1350*/  MUFU.RCP R82, R41 ;  /* 0x0000002900527308 */ /* 0x0002a20000001000 */
[----:B------:R-:W-:Y:S02]  /*1360*/  SHF.L.U32 R71, R38, 0x10, RZ ;  /* 0x0000001026477819 */ /* 0x000fe400000006ff */
[----:B------:R-:W-:Y:S02]  /*1370*/  SHF.L.U32 R89, R24, 0x10, RZ ;  /* 0x0000001018597819 */ /* 0x000fe400000006ff */
[----:B------:R-:W-:Y:S02]  /*1380*/  PRMT R38, R38, 0x7632, R38 ;  /* 0x0000763226267816 */ /* 0x000fe40000000026 */
[----:B------:R-:W-:Y:S01]  /*1390*/  SHF.L.U32 R53, R10, 0x10, RZ ;  /* 0x000000100a357819 */ /* 0x000fe200000006ff */
[----:B------:R3:W4:Y:S01]  /*13a0*/  MUFU.EX2 R44, R3 ;  /* 0x00000003002c7308 */ /* 0x0007220000000800 */
[----:B-1----:R-:W-:Y:S01]  /*13b0*/  FMUL.FTZ R41, R60, -1.4426950216293334961 ;  /* 0xbfb8aa3b3c297820 */ /* 0x002fe20000410000 */
[----:B0-----:R-:W-:Y:S01]  /*13c0*/  FADD.FTZ R42, R42, 1 ;  /* 0x3f8000002a2a7421 */ /* 0x001fe20000010000 */
[----:B------:R-:W-:Y:S01]  /*13d0*/  PRMT R104, R10, 0x7632, R104 ;  /* 0x000076320a687816 */ /* 0x000fe20000000068 */
[----:B------:R-:W-:Y:S01]  /*13e0*/  FMUL.FTZ R24, R89, -1.4426950216293334961 ;  /* 0xbfb8aa3b59187820 */ /* 0x000fe20000410000 */
[----:B------:R-:W-:-:S02]  /*13f0*/  SHF.L.U32 R73, R38, 0x10, RZ ;  /* 0x0000001026497819 */ /* 0x000fc400000006ff */
[----:B------:R-:W-:Y:S01]  /*1400*/  PRMT R62, R27, 0x7632, R62 ;  /* 0x000076321b3e7816 */ /* 0x000fe2000000003e */
[----:B------:R-:W0:Y:S01]  /*1410*/  MUFU.EX2 R41, R41 ;  /* 0x0000002900297308 */ /* 0x000e220000000800 */
[----:B---3--:R-:W-:Y:S01]  /*1420*/  FADD.FTZ R3, R2, 1 ;  /* 0x3f80000002037421 */ /* 0x008fe20000010000 */
[----:B------:R-:W-:Y:S01]  /*1430*/  FMUL.FTZ R2, R55, R78 ;  /* 0x0000004e37027220 */ /* 0x000fe20000410000 */
[----:B--2---:R-:W-:Y:S01]  /*1440*/  FMUL.FTZ R51, R57, R82 ;  /* 0x0000005239337220 */ /* 0x004fe20000410000 */
[----:B------:R-:W-:Y:S02]  /*1450*/  SHF.L.U32 R56, R27, 0x10, RZ ;  /* 0x000000101b387819 */ /* 0x000fe400000006ff */
[----:B------:R-:W-:Y:S01]  /*1460*/  PRMT R63, R26, 0x7632, R63 ;  /* 0x000076321a3f7816 */ /* 0x000fe2000000003f */
[----:B------:R-:W-:Y:S01]  /*1470*/  FMUL.FTZ R49, R68, R51 ;  /* 0x0000003344317220 */ /* 0x000fe20000410000 */
[----:B------:R1:W2:Y:S01]  /*1480*/  MUFU.RCP R81, R3 ;  /* 0x0000000300517308 */ /* 0x0002a20000001000 */
[----:B----4-:R-:W-:Y:S01]  /*1490*/  FADD.FTZ R44, R44, 1 ;  /* 0x3f8000002c2c7421 */ /* 0x010fe20000010000 */
[----:B------:R-:W-:-:S02]  /*14a0*/  SHF.L.U32 R79, R26, 0x10, RZ ;  /* 0x000000101a4f7819 */ /* 0x000fc400000006ff */
[----:B------:R-:W-:Y:S02]  /*14b0*/  PRMT R27, R21, 0x7632, R27 ;  /* 0x00007632151b7816 */ /* 0x000fe4000000001b */
[----:B------:R-:W-:Y:S02]  /*14c0*/  SHF.L.U32 R72, R39, 0x10, RZ ;  /* 0x0000001027487819 */ /* 0x000fe400000006ff */
[----:B------:R3:W4:Y:S01]  /*14d0*/  MUFU.RCP R83, R42 ;  /* 0x0000002a00537308 */ /* 0x0007220000001000 */
[----:B-1----:R-:W-:Y:S01]  /*14e0*/  FMUL.FTZ R3, R64, R2 ;  /* 0x0000000240037220 */ /* 0x002fe20000410000 */
[----:B0-----:R-:W-:Y:S01]  /*14f0*/  FADD.FTZ R41, R41, 1 ;  /* 0x3f80000029297421 */ /* 0x001fe20000010000 */
[----:B------:R-:W-:Y:S02]  /*1500*/  SHF.L.U32 R97, R27, 0x10, RZ ;  /* 0x000000101b617819 */ /* 0x000fe400000006ff */
[----:B------:R-:W-:Y:S01]  /*1510*/  FFMA.FTZ R47, R3, R46, R112 ;  /* 0x0000002e032f7223 */ /* 0x000fe20000010070 */
[----:B------:R-:W-:-:S02]  /*1520*/  SHF.L.U32 R46, R106, 0x10, RZ ;  /* 0x000000106a2e7819 */ /* 0x000fc400000006ff */
[----:B------:R0:W1:Y:S01]  /*1530*/  MUFU.RCP R86, R43 ;  /* 0x0000002b00567308 */ /* 0x0000620000001000 */
[----:B---3--:R-:W-:Y:S01]  /*1540*/  FMUL.FTZ R42, R66, -1.4426950216293334961 ;  /* 0xbfb8aa3b422a7820 */ /* 0x008fe20000410000 */
[----:B--2---:R-:W-:Y:S01]  /*1550*/  FMUL.FTZ R36, R40, R81 ;  /* 0x0000005128247220 */ /* 0x004fe20000410000 */
[----:B------:R-:W-:Y:S01]  /*1560*/  PRMT R39, R25, 0x7632, R39 ;  /* 0x0000763219277816 */ /* 0x000fe20000000027 */
[----:B------:R-:W-:Y:S01]  /*1570*/  FMUL.FTZ R27, R97, -1.4426950216293334961 ;  /* 0xbfb8aa3b611b7820 */ /* 0x000fe20000410000 */
[----:B------:R-:W-:Y:S01]  /*1580*/  SHF.L.U32 R77, R25, 0x10, RZ ;  /* 0x00000010194d7819 */ /* 0x000fe200000006ff */
[----:B------:R-:W-:Y:S01]  /*1590*/  FMUL.FTZ R50, R69, R36 ;  /* 0x0000002445327220 */ /* 0x000fe20000410000 */
[----:B------:R-:W-:Y:S01]  /*15a0*/  PRMT R103, R11, 0x7632, R103 ;  /* 0x000076320b677816 */ /* 0x000fe20000000067 */
[----:B------:R-:W2:Y:S01]  /*15b0*/  MUFU.EX2 R42, R42 ;  /* 0x0000002a002a7308 */ /* 0x000ea20000000800 */
[----:B----4-:R-:W-:Y:S01]  /*15c0*/  FMUL.FTZ R37, R58, R83 ;  /* 0x000000533a257220 */ /* 0x010fe20000410000 */
[----:B------:R-:W-:Y:S01]  /*15d0*/  FFMA.FTZ R46, R50, R46, R47 ;  /* 0x0000002e322e7223 */ /* 0x000fe2000001002f */
[----:B------:R-:W-:Y:S01]  /*15e0*/  SHF.L.U32 R47, R9, 0x10, RZ ;  /* 0x00000010092f7819 */ /* 0x000fe200000006ff */
[----:B0-----:R-:W-:Y:S01]  /*15f0*/  FMUL.FTZ R43, R95, -1.4426950216293334961 ;  /* 0xbfb8aa3b5f2b7820 */ /* 0x001fe20000410000 */
[----:B------:R-:W-:Y:S01]  /*1600*/  FMUL.FTZ R48, R70, R37 ;  /* 0x0000002546307220 */ /* 0x000fe20000410000 */
[----:B------:R-:W-:Y:S01]  /*1610*/  SHF.L.U32 R75, R20, 0x10, RZ ;  /* 0x00000010144b7819 */ /* 0x000fe200000006ff */
[----:B------:R-:W-:Y:S01]  /*1620*/  FADD.FTZ R20, -R78, 1 ;  /* 0x3f8000004e147421 */ /* 0x000fe20000010100 */
[----:B------:R0:W3:Y:S01]  /*1630*/  MUFU.RCP R85, R41 ;  /* 0x0000002900557308 */ /* 0x0000e20000001000 */
[----:B------:R-:W-:Y:S01]  /*1640*/  FFMA.FTZ R47, R49, R47, R46 ;  /* 0x0000002f312f7223 */ /* 0x000fe2000001002e */
[----:B------:R-:W-:Y:S01]  /*1650*/  SHF.L.U32 R46, R105, 0x10, RZ ;  /* 0x00000010692e7819 */ /* 0x000fe200000006ff */
[----:B-1----:R-:W-:Y:S01]  /*1660*/  FMUL.FTZ R52, R59, R86 ;  /* 0x000000563b347220 */ /* 0x002fe20000410000 */
[----:B------:R-:W-:Y:S01]  /*1670*/  SHF.L.U32 R98, R22, 0x10, RZ ;  /* 0x0000001016627819 */ /* 0x000fe200000006ff */
[----:B------:R-:W-:Y:S01]  /*1680*/  FFMA.FTZ R80, R55, R20, 1 ;  /* 0x3f80000037507423 */ /* 0x000fe20000010014 */
[----:B------:R-:W-:Y:S01]  /*1690*/  FADD.FTZ R20, -R86, 1 ;  /* 0x3f80000056147421 */ /* 0x000fe20000010100 */
[----:B------:R-:W-:Y:S01]  /*16a0*/  FFMA.FTZ R46, R48, R46, R47 ;  /* 0x0000002e302e7223 */ /* 0x000fe2000001002f */
[----:B------:R1:W4:Y:S01]  /*16b0*/  MUFU.RCP R90, R44 ;  /* 0x0000002c005a7308 */ /* 0x0003220000001000 */
[----:B--2---:R-:W-:Y:S01]  /*16c0*/  FADD.FTZ R42, R42, 1 ;  /* 0x3f8000002a2a7421 */ /* 0x004fe20000010000 */
[----:B------:R-:W-:Y:S01]  /*16d0*/  FMUL.FTZ R47, R71, R52 ;  /* 0x00000034472f7220 */ /* 0x000fe20000410000 */
[----:B0-----:R-:W-:Y:S01]  /*16e0*/  SHF.L.U32 R41, R104, 0x10, RZ ;  /* 0x0000001068297819 */ /* 0x001fe200000006ff */
[----:B------:R-:W-:Y:S01]  /*16f0*/  FFMA.FTZ R88, R59, R20, 1 ;  /* 0x3f8000003b587423 */ /* 0x000fe20000010014 */
[----:B------:R-:W-:Y:S01]  /*1700*/  PRMT R102, R4, 0x7632, R102 ;  /* 0x0000763204667816 */ /* 0x000fe20000000066 */
[----:B------:R-:W-:Y:S01]  /*1710*/  FFMA.FTZ R53, R47, R53, R46 ;  /* 0x000000352f357223 */ /* 0x000fe2000001002e */
[----:B------:R-:W-:Y:S01]  /*1720*/  PRMT R101, R5, 0x7632, R101 ;  /* 0x0000763205657816 */ /* 0x000fe20000000065 */
[----:B------:R-:W0:Y:S01]  /*1730*/  MUFU.EX2 R45, R45 ;  /* 0x0000002d002d7308 */ /* 0x000e220000000800 */
[----:B---3--:R-:W-:Y:S01]  /*1740*/  FMUL.FTZ R38, R60, R85 ;  /* 0x000000553c267220 */ /* 0x008fe20000410000 */
[----:B------:R-:W-:-:S02]  /*1750*/  SHF.L.U32 R87, R102, 0x10, RZ ;  /* 0x0000001066577819 */ /* 0x000fc400000006ff */
[----:B------:R-:W-:Y:S01]  /*1760*/  PRMT R99, R22, 0x7632, R99 ;  /* 0x0000763216637816 */ /* 0x000fe20000000063 */
[----:B------:R-:W-:Y:S01]  /*1770*/  FMUL.FTZ R46, R73, R38 ;  /* 0x00000026492e7220 */ /* 0x000fe20000410000 */
[----:B------:R-:W-:Y:S02]  /*1780*/  PRMT R118, R23, 0x7632, R118 ;  /* 0x0000763217767816 */ /* 0x000fe40000000076 */
[----:B------:R2:W3:Y:S01]  /*1790*/  MUFU.RCP R91, R42 ;  /* 0x0000002a005b7308 */ /* 0x0004e20000001000 */
[----:B-1----:R-:W-:Y:S01]  /*17a0*/  FFMA.FTZ R44, R46, R41, R53 ;  /* 0x000000292e2c7223 */ /* 0x002fe20000010035 */
[----:B----4-:R-:W-:Y:S01]  /*17b0*/  FMUL.FTZ R53, R65, R90 ;  /* 0x0000005a41357220 */ /* 0x010fe20000410000 */
[----:B------:R-:W-:Y:S02]  /*17c0*/  SHF.L.U32 R41, R11, 0x10, RZ ;  /* 0x000000100b297819 */ /* 0x000fe400000006ff */
[----:B------:R-:W-:Y:S02]  /*17d0*/  SHF.L.U32 R119, R23, 0x10, RZ ;  /* 0x0000001017777819 */ /* 0x000fe400000006ff */
[----:B------:R-:W-:Y:S01]  /*17e0*/  SHF.L.U32 R23, R6, 0x10, RZ ;  /* 0x0000001006177819 */ /* 0x000fe200000006ff */
[----:B------:R1:W4:Y:S01]  /*17f0*/  MUFU.EX2 R26, R24 ;  /* 0x00000018001a7308 */ /* 0x0003220000000800 */
[----:B0-----:R-:W-:Y:S01]  /*1800*/  FADD.FTZ R25, R45, 1 ;  /* 0x3f8000002d197421 */ /* 0x001fe20000010000 */
[----:B------:R-:W-:Y:S01]  /*1810*/  FMUL.FTZ R45, R72, R53 ;  /* 0x00000035482d7220 */ /* 0x000fe20000410000 */
[----:B--2---:R-:W-:-:S02]  /*1820*/  SHF.L.U32 R42, R103, 0x10, RZ ;  /* 0x00000010672a7819 */ /* 0x004fc400000006ff */
[----:B------:R-:W-:Y:S01]  /*1830*/  SHF.L.U32 R99, R99, 0x10, RZ ;  /* 0x0000001063637819 */ /* 0x000fe200000006ff */
[----:B------:R-:W-:Y:S01]  /*1840*/  FFMA.FTZ R41, R45, R41, R44 ;  /* 0x000000292d297223 */ /* 0x000fe2000001002c */
[----:B------:R-:W-:Y:S01]  /*1850*/  SHF.L.U32 R118, R118, 0x10, RZ ;  /* 0x0000001076767819 */ /* 0x000fe200000006ff */
[----:B------:R-:W0:Y:S01]  /*1860*/  MUFU.EX2 R76, R43 ;  /* 0x0000002b004c7308 */ /* 0x000e220000000800 */
[----:B---3--:R-:W-:Y:S01]  /*1870*/  FMUL.FTZ R54, R66, R91 ;  /* 0x0000005b42367220 */ /* 0x008fe20000410000 */
[----:B-1----:R-:W-:Y:S01]  /*1880*/  FADD.FTZ R24, -R82, 1 ;  /* 0x3f80000052187421 */ /* 0x002fe20000010100 */
[----:B------:R-:W-:Y:S02]  /*1890*/  SHF.L.U32 R62, R62, 0x10, RZ ;  /* 0x000000103e3e7819 */ /* 0x000fe400000006ff */
[----:B------:R-:W-:Y:S01]  /*18a0*/  FMUL.FTZ R44, R75, R54 ;  /* 0x000000364b2c7220 */ /* 0x000fe20000410000 */
[----:B------:R-:W-:Y:S01]  /*18b0*/  FFMA.FTZ R84, R57, R24, 1 ;  /* 0x3f80000039547423 */ /* 0x000fe20000010018 */
[----:B------:R-:W-:Y:S01]  /*18c0*/  SHF.L.U32 R57, R4, 0x10, RZ ;  /* 0x0000001004397819 */ /* 0x000fe200000006ff */
[----:B------:R1:W2:Y:S01]  /*18d0*/  MUFU.RCP R94, R25 ;  /* 0x00000019005e7308 */ /* 0x0002a20000001000 */
[----:B----4-:R-:W-:Y:S01]  /*18e0*/  FADD.FTZ R26, R26, 1 ;  /* 0x3f8000001a1a7421 */ /* 0x010fe20000010000 */
[----:B------:R-:W-:Y:S01]  /*18f0*/  FFMA.FTZ R42, R44, R42, R41 ;  /* 0x0000002a2c2a7223 */ /* 0x000fe20000010029 */
[----:B------:R-:W-:Y:S01]  /*1900*/  FADD.FTZ R24, -R90, 1 ;  /* 0x3f8000005a187421 */ /* 0x000fe20000010100 */
[----:B------:R-:W-:-:S02]  /*1910*/  SHF.L.U32 R63, R63, 0x10, RZ ;  /* 0x000000103f3f7819 */ /* 0x000fc400000006ff */
[----:B------:R-:W-:Y:S01]  /*1920*/  ISETP.NE.U32.AND P0, PT, RZ, UR24, PT ;  /* 0x00000018ff007c0c */ /* 0x000fe2000bf05070 */
[----:B------:R-:W-:Y:S01]  /*1930*/  FFMA.FTZ R92, R65, R24, 1 ;  /* 0x3f800000415c7423 */ /* 0x000fe20000010018 */
[----:B------:R-:W3:Y:S01]  /*1940*/  MUFU.EX2 R27, R27 ;  /* 0x0000001b001b7308 */ /* 0x000ee20000000800 */
[----:B-1----:R-:W-:Y:S01]  /*1950*/  FMUL.FTZ R25, R98, -1.4426950216293334961 ;  /* 0xbfb8aa3b62197820 */ /* 0x002fe20000410000 */
[----:B0-----:R-:W-:Y:S01]  /*1960*/  FADD.FTZ R20, R76, 1 ;  /* 0x3f8000004c147421 */ /* 0x001fe20000010000 */
[----:B------:R-:W-:Y:S01]  /*1970*/  SHF.L.U32 R76, R21, 0x10, RZ ;  /* 0x00000010154c7819 */ /* 0x000fe200000006ff */
[----:B------:R-:W-:Y:S01]  /*1980*/  FADD.FTZ R21, -R81, 1 ;  /* 0x3f80000051157421 */ /* 0x000fe20000010100 */
[----:B------:R-:W-:-:S03]  /*1990*/  ISETP.NE.AND.EX P0, PT, RZ, UR25, PT, P0 ;  /* 0x00000019ff007c0c */ /* 0x000fc6000bf05300 */
[----:B------:R-:W-:Y:S01]  /*19a0*/  MUFU.EX2 R41, R25 ;  /* 0x0000001900297308 */ /* 0x000fe20000000800 */
[----:B--2---:R-:W-:-:S04]  /*19b0*/  FMUL.FTZ R55, R67, R94 ;  /* 0x0000005e43377220 */ /* 0x004fc80000410000 */
[----:B------:R-:W-:-:S03]  /*19c0*/  FMUL.FTZ R43, R74, R55 ;  /* 0x000000374a2b7220 */ /* 0x000fc60000410000 */
[----:B------:R-:W0:Y:S01]  /*19d0*/  MUFU.RCP R96, R26 ;  /* 0x0000001a00607308 */ /* 0x000e220000001000 */
[----:B---3--:R-:W-:Y:S01]  /*19e0*/  FADD.FTZ R59, R27, 1 ;  /* 0x3f8000001b3b7421 */ /* 0x008fe20000010000 */
[----:B------:R-:W-:-:S06]  /*19f0*/  FFMA.FTZ R65, R43, R57, R42 ;  /* 0x000000392b417223 */ /* 0x000fcc000001002a */
[----:B------:R1:W2:Y:S08]  /*1a00*/  MUFU.RCP R100, R20 ;  /* 0x0000001400647308 */ /* 0x0002b00000001000 */
[----:B------:R-:W3:Y:S01]  /*1a10*/  MUFU.RCP R114, R59 ;  /* 0x0000003b00727308 */ /* 0x000ee20000001000 */
[----:B0-----:R-:W-:-:S04]  /*1a20*/  FMUL.FTZ R57, R89, R96 ;  /* 0x0000006059397220 */ /* 0x001fc80000410000 */
[----:B------:R-:W-:-:S04]  /*1a30*/  FMUL.FTZ R42, R76, R57 ;  /* 0x000000394c2a7220 */ /* 0x000fc80000410000 */
[----:B-1----:R-:W-:Y:S01]  /*1a40*/  FFMA.FTZ R20, R42, R87, R65 ;  /* 0x000000572a147223 */ /* 0x002fe20000010041 */
[----:B--2---:R-:W-:-:S04]  /*1a50*/  FADD.FTZ R22, -R100, 1 ;  /* 0x3f80000064167421 */ /* 0x004fc80000010100 */
[----:B------:R-:W-:Y:S01]  /*1a60*/  FFMA.FTZ R112, R95, R22, 1 ;  /* 0x3f8000005f707423 */ /* 0x000fe20000010016 */
[----:B---3--:R-:W-:Y:S01]  /*1a70*/  FMUL.FTZ R59, R97, R114 ;  /* 0x00000072613b7220 */ /* 0x008fe20000410000 */
[----:B------:R-:W-:-:S04]  /*1a80*/  FADD.FTZ R22, -R114, 1 ;  /* 0x3f80000072167421 */ /* 0x000fc80000010100 */
[----:B------:R-:W-:Y:S01]  /*1a90*/  FFMA.FTZ R116, R97, R22, 1 ;  /* 0x3f80000061747423 */ /* 0x000fe20000010016 */
[----:B-----5:R0:W-:Y:S04]  /*1aa0*/  STS.128 [R107], R28 ;  /* 0x0000001c6b007388 */ /* 0x0201e80000000c00 */
[----:B------:R1:W-:Y:S01]  /*1ab0*/  STS.128 [R107+0x200], R32 ;  /* 0x000200206b007388 */ /* 0x0003e20000000c00 */
[----:B------:R-:W-:-:S03]  /*1ac0*/  NOP ;  /* 0x0000000000007918 */ /* 0x000fc60000000000 */
[----:B------:R-:W2:Y:S01]  /*1ad0*/  LDS.128 R24, [R61] ;  /* 0x000000003d187984 */ /* 0x000ea20000000c00 */
[----:B0-----:R-:W-:Y:S01]  /*1ae0*/  FADD.FTZ R29, -R83, 1 ;  /* 0x3f800000531d7421 */ /* 0x001fe20000010100 */
[----:B------:R-:W-:Y:S01]  /*1af0*/  FADD.FTZ R30, R41, 1 ;  /* 0x3f800000291e7421 */ /* 0x000fe20000010000 */
[----:B------:R-:W-:Y:S01]  /*1b00*/  FFMA.FTZ R31, R40, R21, 1 ;  /* 0x3f800000281f7423 */ /* 0x000fe20000010015 */
[----:B------:R-:W-:Y:S01]  /*1b10*/  SHF.L.U32 R28, R5, 0x10, RZ ;  /* 0x00000010051c7819 */ /* 0x000fe200000006ff */
[----:B-1----:R-:W-:Y:S01]  /*1b20*/  FFMA.FTZ R35, R58, R29, 1 ;  /* 0x3f8000003a237423 */ /* 0x002fe2000001001d */
[----:B------:R-:W0:Y:S01]  /*1b30*/  MUFU.RCP R117, R30 ;  /* 0x0000001e00757308 */ /* 0x000e220000001000 */
[----:B------:R-:W-:Y:S01]  /*1b40*/  FMUL.FTZ R58, R95, R100 ;  /* 0x000000645f3a7220 */ /* 0x000fe20000410000 */
[----:B------:R-:W-:Y:S01]  /*1b50*/  FADD.FTZ R21, -R85, 1 ;  /* 0x3f80000055157421 */ /* 0x000fe20000010100 */
[----:B------:R-:W-:Y:S02]  /*1b60*/  FADD.FTZ R29, -R91, 1 ;  /* 0x3f8000005b1d7421 */ /* 0x000fe40000010100 */
[----:B------:R-:W-:Y:S01]  /*1b70*/  FMUL.FTZ R41, R77, R58 ;  /* 0x0000003a4d297220 */ /* 0x000fe20000410000 */
[----:B------:R-:W-:Y:S01]  /*1b80*/  FFMA.FTZ R87, R60, R21, 1 ;  /* 0x3f8000003c577423 */ /* 0x000fe20000010015 */
[----:B------:R-:W-:Y:S01]  /*1b90*/  FFMA.FTZ R93, R66, R29, 1 ;  /* 0x3f800000425d7423 */ /* 0x000fe2000001001d */
[----:B------:R-:W-:Y:S01]  /*1ba0*/  SHF.L.U32 R29, R101, 0x10, RZ ;  /* 0x00000010651d7819 */ /* 0x000fe200000006ff */
[----:B------:R-:W-:Y:S01]  /*1bb0*/  FFMA.FTZ R21, R41, R28, R20 ;  /* 0x0000001c29157223 */ /* 0x000fe20000010014 */
[----:B------:R-:W-:Y:S01]  /*1bc0*/  SHF.L.U32 R28, R39, 0x10, RZ ;  /* 0x00000010271c7819 */ /* 0x000fe200000006ff */
[----:B------:R-:W-:-:S04]  /*1bd0*/  FADD.FTZ R20, -R94, 1 ;  /* 0x3f8000005e147421 */ /* 0x000fc80000010100 */
[----:B------:R-:W-:Y:S01]  /*1be0*/  FMUL.FTZ R40, R28, R59 ;  /* 0x0000003b1c287220 */ /* 0x000fe20000410000 */
[----:B------:R-:W-:Y:S01]  /*1bf0*/  FFMA.FTZ R34, R67, R20, 1 ;  /* 0x3f80000043227423 */ /* 0x000fe20000010014 */
[----:B0-----:R-:W-:Y:S01]  /*1c00*/  FMUL.FTZ R60, R98, R117 ;  /* 0x00000075623c7220 */ /* 0x001fe20000410000 */
[----:B------:R-:W-:Y:S01]  /*1c10*/  FADD.FTZ R20, -R96, 1 ;  /* 0x3f80000060147421 */ /* 0x000fe20000010100 */
[----:B------:R-:W-:Y:S01]  /*1c20*/  FFMA.FTZ R30, R40, R29, R21 ;  /* 0x0000001d281e7223 */ /* 0x000fe20000010015 */
[----:B------:R-:W-:Y:S01]  /*1c30*/  FADD.FTZ R21, -R117, 1 ;  /* 0x3f80000075157421 */ /* 0x000fe20000010100 */
[----:B------:R-:W-:-:S03]  /*1c40*/  FMUL.FTZ R39, R79, R60 ;  /* 0x0000003c4f277220 */ /* 0x000fc60000410000 */
[----:B------:R-:W-:Y:S01]  /*1c50*/  FFMA.FTZ R95, R98, R21, 1 ;  /* 0x3f800000625f7423 */ /* 0x000fe20000010015 */
[----:B------:R-:W-:Y:S01]  /*1c60*/  FFMA.FTZ R98, R89, R20, 1 ;  /* 0x3f80000059627423 */ /* 0x000fe20000010014 */
[----:B------:R-:W-:Y:S02]  /*1c70*/  FFMA.FTZ R97, R39, R23, R30 ;  /* 0x0000001727617223 */ /* 0x000fe4000001001e */
[----:B------:R0:W1:Y:S01]  /*1c80*/  LDS.128 R20, [R61+0x10] ;  /* 0x000010003d147984 */ /* 0x0000620000000c00 */
[C---:B--2---:R-:W-:Y:S02]  /*1c90*/  PRMT R29, R24.reuse, 0x7632, R29 ;  /* 0x00007632181d7816 */ /* 0x044fe4000000001d */
[----:B------:R-:W-:Y:S02]  /*1ca0*/  SHF.L.U32 R67, R24, 0x10, RZ ;  /* 0x0000001018437819 */ /* 0x000fe400000006ff */
[----:B------:R-:W-:Y:S02]  /*1cb0*/  SHF.L.U32 R66, R25, 0x10, RZ ;  /* 0x0000001019427819 */ /* 0x000fe400000006ff */
[----:B0-----:R-:W-:-:S02]  /*1cc0*/  SHF.L.U32 R61, R29, 0x10, RZ ;  /* 0x000000101d3d7819 */ /* 0x001fc400000006ff */
[----:B------:R-:W-:Y:S01]  /*1cd0*/  PRMT R30, R25, 0x7632, R30 ;  /* 0x00007632191e7816 */ /* 0x000fe2000000001e */
        /* <DEDUP_REMOVED lines=9> */
[----:B------:R-:W-:Y:S01]  /*1d70*/  SHF.L.U32 R69, R32, 0x10, RZ ;  /* 0x0000001020457819 */ /* 0x000fe200000006ff */
[----:B------:R-:W-:Y:S01]  /*1d80*/  FMUL.FTZ R78, R99, -1.4426950216293334961 ;  /* 0xbfb8aa3b634e7820 */ /* 0x000fe20000410000 */
[----:B------:R-:W-:Y:S01]  /*1d90*/  FMUL.FTZ R33, R82, R33 ;  /* 0x0000002152217220 */ /* 0x000fe20000410000 */
[----:B------:R-:W-:Y:S01]  /*1da0*/  FMUL.FTZ R89, R72, R64 ;  /* 0x0000004048597220 */ /* 0x000fe20000410000 */
[----:B------:R-:W-:Y:S01]  /*1db0*/  SHF.L.U32 R72, R27, 0x10, RZ ;  /* 0x000000101b487819 */ /* 0x000fe200000006ff */
[----:B------:R-:W-:Y:S01]  /*1dc0*/  FMUL.FTZ R71, R71, R65 ;  /* 0x0000004147477220 */ /* 0x000fe20000410000 */
[----:B------:R0:W2:Y:S01]  /*1dd0*/  MUFU.EX2 R82, R26 ;  /* 0x0000001a00527308 */ /* 0x0000a20000000800 */
[----:B------:R-:W-:Y:S01]  /*1de0*/  SHF.L.U32 R68, R30, 0x10, RZ ;  /* 0x000000101e447819 */ /* 0x000fe200000006ff */
[----:B------:R-:W-:Y:S01]  /*1df0*/  FMUL.FTZ R27, R118, -1.4426950216293334961 ;  /* 0xbfb8aa3b761b7820 */ /* 0x000fe20000410000 */
[----:B------:R-:W-:Y:S01]  /*1e00*/  FMUL.FTZ R29, R33, R84 ;  /* 0x00000054211d7220 */ /* 0x000fe20000410000 */
[----:B------:R-:W-:Y:S01]  /*1e10*/  FMUL.FTZ R71, R86, R71 ;  /* 0x0000004756477220 */ /* 0x000fe20000410000 */
[----:B------:R-:W-:Y:S01]  /*1e20*/  FMUL.FTZ R24, R81, R24 ;  /* 0x0000001851187220 */ /* 0x000fe20000410000 */
[----:B------:R-:W-:Y:S01]  /*1e30*/  FMUL.FTZ R70, R70, R68 ;  /* 0x0000004446467220 */ /* 0x000fe20000410000 */
[----:B------:R-:W-:Y:S01]  /*1e40*/  FMUL.FTZ R32, R75, R72 ;  /* 0x000000484b207220 */ /* 0x000fe20000410000 */
[----:B------:R-:W3:Y:S01]  /*1e50*/  MUFU.EX2 R78, R78 ;  /* 0x0000004e004e7308 */ /* 0x000ee20000000800 */
[----:B0-----:R-:W-:Y:S01]  /*1e60*/  FMUL.FTZ R26, R73, R69 ;  /* 0x00000045491a7220 */ /* 0x001fe20000410000 */
[----:B------:R-:W-:Y:S01]  /*1e70*/  FMUL.FTZ R30, R71, R88 ;  /* 0x00000058471e7220 */ /* 0x000fe20000410000 */
[----:B------:R-:W-:Y:S01]  /*1e80*/  FMUL.FTZ R70, R83, R70 ;  /* 0x0000004653467220 */ /* 0x000fe20000410000 */
[----:B------:R-:W-:Y:S01]  /*1e90*/  FMUL.FTZ R24, R24, R31 ;  /* 0x0000001f18187220 */ /* 0x000fe20000410000 */
[----:B------:R-:W-:Y:S01]  /*1ea0*/  FMUL.FTZ R26, R85, R26 ;  /* 0x0000001a551a7220 */ /* 0x000fe20000410000 */
[----:B-1----:R-:W-:Y:S01]  /*1eb0*/  SHF.L.U32 R71, R20, 0x10, RZ ;  /* 0x0000001014477819 */ /* 0x002fe200000006ff */
[----:B------:R-:W-:Y:S01]  /*1ec0*/  FMUL.FTZ R70, R70, R35 ;  /* 0x0000002346467220 */ /* 0x000fe20000410000 */
[----:B------:R0:W1:Y:S01]  /*1ed0*/  MUFU.EX2 R33, R27 ;  /* 0x0000001b00217308 */ /* 0x0000620000000800 */
[----:B------:R-:W-:Y:S01]  /*1ee0*/  FMUL.FTZ R87, R26, R87 ;  /* 0x000000571a577220 */ /* 0x000fe20000410000 */
[----:B------:R-:W-:Y:S01]  /*1ef0*/  PRMT R26, R20, 0x7632, R26 ;  /* 0x00007632141a7816 */ /* 0x000fe2000000001a */
[----:B--2---:R-:W-:Y:S01]  /*1f00*/  FADD.FTZ R82, R82, 1 ;  /* 0x3f80000052527421 */ /* 0x004fe20000010000 */
[----:B------:R-:W-:Y:S01]  /*1f10*/  SHF.L.U32 R83, R21, 0x10, RZ ;  /* 0x0000001015537819 */ /* 0x000fe200000006ff */
[----:B------:R-:W-:Y:S01]  /*1f20*/  FMUL.FTZ R32, R91, R32 ;  /* 0x000000205b207220 */ /* 0x000fe20000410000 */
[----:B------:R-:W-:Y:S01]  /*1f30*/  PRMT R20, R21, 0x7632, R20 ;  /* 0x0000763215147816 */ /* 0x000fe20000000014 */
[----:B------:R-:W-:Y:S01]  /*1f40*/  FMUL.FTZ R21, R74, R71 ;  /* 0x000000474a157220 */ /* 0x000fe20000410000 */
[----:B------:R-:W2:Y:S01]  /*1f50*/  MUFU.RCP R88, R82 ;  /* 0x0000005200587308 */ /* 0x000ea20000001000 */
[----:B------:R-:W-:Y:S01]  /*1f60*/  FMUL.FTZ R77, R77, R83 ;  /* 0x000000534d4d7220 */ /* 0x000fe20000410000 */
[----:B------:R-:W-:Y:S01]  /*1f70*/  SHF.L.U32 R74, R20, 0x10, RZ ;  /* 0x00000010144a7819 */ /* 0x000fe200000006ff */
[----:B---3--:R-:W-:Y:S01]  /*1f80*/  FADD.FTZ R78, R78, 1 ;  /* 0x3f8000004e4e7421 */ /* 0x008fe20000010000 */
[----:B------:R-:W-:Y:S01]  /*1f90*/  PRMT R35, R23, 0x7632, R35 ;  /* 0x0000763217237816 */ /* 0x000fe20000000023 */
[----:B------:R-:W-:Y:S01]  /*1fa0*/  FMUL.FTZ R77, R100, R77 ;  /* 0x0000004d644d7220 */ /* 0x000fe20000410000 */
[----:B------:R-:W-:Y:S01]  /*1fb0*/  PRMT R31, R22, 0x7632, R31 ;  /* 0x00007632161f7816 */ /* 0x000fe2000000001f */
[----:B0-----:R-:W-:Y:S01]  /*1fc0*/  FMUL.FTZ R27, R28, R74 ;  /* 0x0000004a1c1b7220 */ /* 0x001fe20000410000 */
[----:B------:R-:W-:Y:S01]  /*1fd0*/  FMUL.FTZ R89, R90, R89 ;  /* 0x000000595a597220 */ /* 0x000fe20000410000 */
[----:B-1----:R-:W-:Y:S01]  /*1fe0*/  FADD.FTZ R28, R33, 1 ;  /* 0x3f800000211c7421 */ /* 0x002fe20000010000 */
[----:B------:R-:W-:Y:S01]  /*1ff0*/  FMUL.FTZ R33, R77, R112 ;  /* 0x000000704d217220 */ /* 0x000fe20000410000 */
[----:B------:R-:W0:Y:S01]  /*2000*/  MUFU.RCP R78, R78 ;  /* 0x0000004e004e7308 */ /* 0x000e220000001000 */
[----:B------:R-:W-:Y:S01]  /*2010*/  SHF.L.U32 R73, R26, 0x10, RZ ;  /* 0x000000101a497819 */ /* 0x000fe200000006ff */
[----:B------:R-:W-:Y:S01]  /*2020*/  FMUL.FTZ R25, R25, R80 ;  /* 0x0000005019197220 */ /* 0x000fe20000410000 */
[----:B------:R-:W-:Y:S01]  /*2030*/  SHF.L.U32 R91, R35, 0x10, RZ ;  /* 0x00000010235b7819 */ /* 0x000fe200000006ff */
[----:B------:R-:W-:Y:S01]  /*2040*/  FMUL.FTZ R21, R94, R21 ;  /* 0x000000155e157220 */ /* 0x000fe20000410000 */
[----:B------:R-:W-:Y:S01]  /*2050*/  SHF.L.U32 R84, R22, 0x10, RZ ;  /* 0x0000001016547819 */ /* 0x000fe200000006ff */
[----:B--2---:R-:W-:Y:S01]  /*2060*/  FADD.FTZ R26, -R88, 1 ;  /* 0x3f800000581a7421 */ /* 0x004fe20000010100 */
[----:B------:R-:W-:Y:S01]  /*2070*/  SHF.L.U32 R90, R23, 0x10, RZ ;  /* 0x00000010175a7819 */ /* 0x000fe200000006ff */
[----:B------:R1:W2:Y:S01]  /*2080*/  MUFU.RCP R77, R28 ;  /* 0x0000001c004d7308 */ /* 0x0002a20000001000 */
        /* <DEDUP_REMOVED lines=9> */
[----:B0-----:R-:W-:Y:S01]  /*2120*/  FADD.FTZ R20, -R78, 1 ;  /* 0x3f8000004e147421 */ /* 0x001fe20000010100 */
[----:B------:R-:W-:Y:S01]  /*2130*/  FFMA.FTZ R26, R119, R26, 1 ;  /* 0x3f800000771a7423 */ /* 0x000fe2000001001a */
[----:B------:R-:W-:Y:S01]  /*2140*/  FMUL.FTZ R75, R88, R75 ;  /* 0x0000004b584b7220 */ /* 0x000fe20000410000 */
[----:B------:R-:W-:Y:S01]  /*2150*/  FMUL.FTZ R31, R78, R31 ;  /* 0x0000001f4e1f7220 */ /* 0x000fe20000410000 */
[----:B------:R-:W-:Y:S01]  /*2160*/  FFMA.FTZ R20, R99, R20, 1 ;  /* 0x3f80000063147423 */ /* 0x000fe20000010014 */
[----:B------:R-:W-:Y:S01]  /*2170*/  FMUL.FTZ R89, R89, R92 ;  /* 0x0000005c59597220 */ /* 0x000fe20000410000 */
[----:B------:R-:W-:Y:S01]  /*2180*/  FMUL.FTZ R32, R32, R93 ;  /* 0x0000005d20207220 */ /* 0x000fe20000410000 */
[C---:B--2---:R-:W-:Y:S01]  /*2190*/  FADD.FTZ R35, -R77.reuse, 1 ;  /* 0x3f8000004d237421 */ /* 0x044fe20000010100 */
        /* <DEDUP_REMOVED lines=13> */
[----:B------:R-:W-:-:S02]  /*2270*/  F2FP.BF16.F32.PACK_AB R31, R32, R89 ;  /* 0x00000059201f723e */ /* 0x000fc400000010ff */
[----:B------:R-:W-:Y:S02]  /*2280*/  F2FP.BF16.F32.PACK_AB R29, R70, R29 ;  /* 0x0000001d461d723e */ /* 0x000fe400000010ff */
[----:B------:R-:W-:Y:S02]  /*2290*/  F2FP.BF16.F32.PACK_AB R30, R87, R30 ;  /* 0x0000001e571e723e */ /* 0x000fe400000010ff */
[----:B------:R-:W-:Y:S02]  /*22a0*/  F2FP.BF16.F32.PACK_AB R32, R98, R21 ;  /* 0x000000156220723e */ /* 0x000fe400000010ff */
[----:B------:R-:W-:Y:S02]  /*22b0*/  F2FP.BF16.F32.PACK_AB R33, R116, R33 ;  /* 0x000000217421723e */ /* 0x000fe400000010ff */
[----:B------:R-:W-:Y:S01]  /*22c0*/  LEA R100, R25, R110, 0x4 ;  /* 0x0000006e19647211 */ /* 0x000fe200078e20ff */
[----:B------:R-:W-:Y:S01]  /*22d0*/  BAR.SYNC.DEFER_BLOCKING 0x0 ;  /* 0x0000000000007b1d */ /* 0x000fe20000010000 */
[----:B------:R-:W-:-:S02]  /*22e0*/  F2FP.BF16.F32.PACK_AB R34, R23, R22 ;  /* 0x000000161722723e */ /* 0x000fc400000010ff */
[----:B------:R-:W-:Y:S02]  /*22f0*/  F2FP.BF16.F32.PACK_AB R35, R35, R26 ;  /* 0x0000001a2323723e */ /* 0x000fe400000010ff */
[C---:B------:R-:W-:Y:S02]  /*2300*/  PRMT R0, R12.reuse, 0x7632, R0 ;  /* 0x000076320c007816 */ /* 0x040fe40000000000 */
[----:B------:R-:W-:Y:S02]  /*2310*/  SHF.L.U32 R82, R12, 0x10, RZ ;  /* 0x000000100c527819 */ /* 0x000fe400000006ff */
[----:B------:R-:W-:Y:S02]  /*2320*/  SHF.L.U32 R81, R13, 0x10, RZ ;  /* 0x000000100d517819 */ /* 0x000fe400000006ff */
[----:B------:R-:W-:Y:S02]  /*2330*/  MOV R12, UR19 ;  /* 0x00000013000c7c02 */ /* 0x000fe40008000f00 */
[----:B------:R-:W-:-:S02]  /*2340*/  PRMT R99, R6, 0x7632, R99 ;  /* 0x0000763206637816 */ /* 0x000fc40000000063 */
[----:B------:R-:W-:Y:S02]  /*2350*/  SHF.L.U32 R80, R14, 0x10, RZ ;  /* 0x000000100e507819 */ /* 0x000fe400000006ff */
[----:B------:R-:W-:Y:S02]  /*2360*/  SHF.L.U32 R79, R15, 0x10, RZ ;  /* 0x000000100f4f7819 */ /* 0x000fe400000006ff */
[----:B------:R-:W-:Y:S02]  /*2370*/  SHF.L.U32 R78, R16, 0x10, RZ ;  /* 0x00000010104e7819 */ /* 0x000fe400000006ff */
[----:B------:R-:W-:Y:S02]  /*2380*/  SHF.L.U32 R76, R18, 0x10, RZ ;  /* 0x00000010124c7819 */ /* 0x000fe400000006ff */
        /* <DEDUP_REMOVED lines=9> */
[----:B------:R-:W-:Y:S01]  /*2420*/  SHF.L.U32 R31, R99, 0x10, RZ ;  /* 0x00000010631f7819 */ /* 0x000fe200000006ff */
[----:B------:R-:W0:Y:S01]  /*2430*/  LDC R63, c[0x0][0x21c] ;  /* 0x00008700ff3f7b82 */ /* 0x000e220000000800 */
[----:B------:R-:W-:Y:S01]  /*2440*/  IMAD.WIDE R12, R108, 0x10, R12 ;  /* 0x000000106c0c7825 */ /* 0x000fe200078e020c */
[----:B------:R-:W-:-:S03]  /*2450*/  PRMT R29, R14, 0x7632, R29 ;  /* 0x000076320e1d7816 */ /* 0x000fc6000000001d */
[----:B------:R-:W-:Y:S01]  /*2460*/  FMUL.FTZ R33, R56, R119 ;  /* 0x0000007738217220 */ /* 0x000fe20000410000 */
[----:B------:R-:W-:Y:S01]  /*2470*/  FFMA.FTZ R14, R32, R31, R97 ;  /* 0x0000001f200e7223 */ /* 0x000fe20000010061 */
[----:B------:R-:W-:Y:S02]  /*2480*/  SHF.L.U32 R34, R7, 0x10, RZ ;  /* 0x0000001007227819 */ /* 0x000fe400000006ff */
[----:B------:R-:W-:Y:S01]  /*2490*/  PRMT R30, R15, 0x7632, R30 ;  /* 0x000076320f1e7816 */ /* 0x000fe2000000001e */
[----:B------:R-:W-:Y:S01]  /*24a0*/  FMUL.FTZ R15, R118, R77 ;  /* 0x0000004d760f7220 */ /* 0x000fe20000410000 */
[----:B------:R-:W-:Y:S01]  /*24b0*/  PRMT R31, R7, 0x7632, R31 ;  /* 0x00007632071f7816 */ /* 0x000fe2000000001f */
[----:B------:R-:W-:Y:S01]  /*24c0*/  FFMA.FTZ R35, R33, R34, R14 ;  /* 0x0000002221237223 */ /* 0x000fe2000001000e */
[----:B------:R-:W-:Y:S01]  /*24d0*/  SHF.L.U32 R77, R17, 0x10, RZ ;  /* 0x00000010114d7819 */ /* 0x000fe200000006ff */
[----:B------:R-:W-:Y:S01]  /*24e0*/  FMUL.FTZ R34, R62, R15 ;  /* 0x0000000f3e227220 */ /* 0x000fe20000410000 */
[----:B------:R-:W-:-:S02]  /*24f0*/  SHF.L.U32 R112, R31, 0x10, RZ ;  /* 0x000000101f707819 */ /* 0x000fc400000006ff */
[----:B------:R-:W-:Y:S02]  /*2500*/  PRMT R31, R16, 0x7632, R31 ;  /* 0x00007632101f7816 */ /* 0x000fe4000000001f */
[----:B------:R-:W-:Y:S01]  /*2510*/  PRMT R16, R17, 0x7632, R16 ;  /* 0x0000763211107816 */ /* 0x000fe20000000010 */
[----:B------:R-:W-:Y:S01]  /*2520*/  FFMA.FTZ R112, R34, R112, R35 ;  /* 0x0000007022707223 */ /* 0x000fe20000010023 */
[----:B------:R-:W-:Y:S02]  /*2530*/  PRMT R17, R18, 0x7632, R17 ;  /* 0x0000763212117816 */ /* 0x000fe40000000011 */
[----:B------:R-:W-:Y:S01]  /*2540*/  PRMT R18, R19, 0x7632, R18 ;  /* 0x0000763213127816 */ /* 0x000fe20000000012 */
[----:B--2---:R1:W-:Y:S04]  /*2550*/  STG.E.128 desc[UR22][R12.64], R20 ;  /* 0x000000140c007986 */ /* 0x0043e8000c101d16 */
[----:B---3--:R1:W-:Y:S01]  /*2560*/  STG.E.128 desc[UR22][R12.64+0x200], R24 ;  /* 0x000200180c007986 */ /* 0x0083e2000c101d16 */
        /* <DEDUP_REMOVED lines=48> */
.L_x_11030:
[----:B0-----:R-:W-:Y:S01]  /*2870*/  ISETP.GE.AND P0, PT, R63, 0x1, PT ;  /* 0x000000013f00780c */ /* 0x001fe20003f06270 */
[----:B------:R-:W-:Y:S01]  /*2880*/  BAR.SYNC.DEFER_BLOCKING 0x0 ;  /* 0x0000000000007b1d */ /* 0x000fe20000010000 */
[----:B------:R-:W-:Y:S01]  /*2890*/  SHF.L.U32 R0, R0, 0x10, RZ ;  /* 0x0000001000007819 */ /* 0x000fe200000006ff */
[----:B------:R-:W-:Y:S01]  /*28a0*/  HFMA2.MMA R98, -RZ, RZ, 0, 0 ;  /* 0x00000000ff627435 */ /* 0x000fe200000001ff */
[----:B------:R-:W-:Y:S02]  /*28b0*/  SHF.L.U32 R28, R28, 0x10, RZ ;  /* 0x000000101c1c7819 */ /* 0x000fe400000006ff */
[----:B------:R-:W-:Y:S02]  /*28c0*/  CS2R R96, SRZ ;  /* 0x0000000000607805 */ /* 0x000fe4000001ff00 */
[----:B------:R-:W-:Y:S02]  /*28d0*/  SHF.L.U32 R29, R29, 0x10, RZ ;  /* 0x000000101d1d7819 */ /* 0x000fe400000006ff */
[----:B------:R-:W-:-:S02]  /*28e0*/  CS2R R94, SRZ ;  /* 0x00000000005e7805 */ /* 0x000fc4000001ff00 */
[----:B------:R-:W-:Y:S02]  /*28f0*/  SHF.L.U32 R30, R30, 0x10, RZ ;  /* 0x000000101e1e7819 */ /* 0x000fe400000006ff */
[----:B------:R-:W-:Y:S02]  /*2900*/  CS2R R92, SRZ ;  /* 0x00000000005c7805 */ /* 0x000fe4000001ff00 */
        /* <DEDUP_REMOVED lines=75> */
.L_x_11126:
        /* <DEDUP_REMOVED lines=13> */
[----:B---3--:R-:W3:Y:S01]  /*2e90*/  LDG.E.64 R2, desc[UR22][R2.64] ;  /* 0x0000001602027981 */ /* 0x008ee2000c1e1b00 */
[----:B------:R-:W-:Y:S01]  /*2ea0*/  UIMAD UR46, UR53, UR32, URZ ;  /* 0x00000020352e72a4 */ /* 0x000fe2000f8e023f */
[----:B012---:R-:W-:Y:S01]  /*2eb0*/  SHF.L.U32 R12, R113, 0x1, RZ ;  /* 0x00000001710c7819 */ /* 0x007fe200000006ff */
        /* <DEDUP_REMOVED lines=12> */
[----:B------:R-:W4:Y:S04]  /*2f80*/  LDG.E.128 R16, desc[UR22][R28.64+0x200] ;  /* 0x000200161c107981 */ /* 0x000f28000c1e1d00 */
[----:B------:R-:W4:Y:S04]  /*2f90*/  LDG.E.128 R20, desc[UR22][R28.64+0x400] ;  /* 0x000400161c147981 */ /* 0x000f28000c1e1d00 */
[----:B------:R0:W4:Y:S01]  /*2fa0*/  LDG.E.128 R24, desc[UR22][R28.64+0x600] ;  /* 0x000600161c187981 */ /* 0x000122000c1e1d00 */
[----:B------:R-:W-:Y:S01]  /*2fb0*/  UIADD3 UR44, UR18, -0x1, URZ ;  /* 0xffffffff122c7890 */ /* 0x000fe2000fffe03f */
[C---:B------:R-:W-:Y:S01]  /*2fc0*/  LOP3.LUT P0, RZ, R113.reuse, 0x1f, RZ, 0xc0, !PT ;  /* 0x0000001f71ff7812 */ /* 0x040fe2000780c0ff */
[----:B------:R-:W-:Y:S01]  /*2fd0*/  HFMA2.MMA R159, -RZ, RZ, 0, 9.5367431640625e-07 ;  /* 0x00000010ff9f7435 */ /* 0x000fe200000001ff */
        /* <DEDUP_REMOVED lines=13> */
[----:B------:R-:W-:-:S02]  /*30b0*/  UIMAD UR44, UR53, UR42, URZ ;  /* 0x0000002a352c72a4 */ /* 0x000fc4000f8e023f */
[----:B------:R-:W-:Y:S02]  /*30c0*/  UIADD3 UR47, UR47, UR45, URZ ;  /* 0x0000002d2f2f7290 */ /* 0x000fe4000fffe03f */
[----:B------:R-:W-:Y:S02]  /*30d0*/  UIMAD UR44, UR7, UR43, UR44 ;  /* 0x0000002b072c72a4 */ /* 0x000fe4000f8e022c */
[----:B------:R-:W-:-:S04]  /*30e0*/  UIMAD.WIDE.U32 UR46, UR7, UR42, UR46 ;  /* 0x0000002a072e72a5 */ /* 0x000fc8000f8e002e */
[----:B------:R-:W-:Y:S02]  /*30f0*/  UIADD3 UR44, UR47, UR44, URZ ;  /* 0x0000002c2f2c7290 */ /* 0x000fe4000fffe03f */
[----:B------:R-:W-:-:S04]  /*3100*/  ULEA UR45, UP0, UR46, UR40, 0x3 ;  /* 0x000000282e2d7291 */ /* 0x000fc8000f80183f */
[----:B------:R-:W-:Y:S01]  /*3110*/  ULEA.HI.X UR46, UR46, UR41, UR44, 0x3, UP0 ;  /* 0x000000292e2e7291 */ /* 0x000fe200080f1c2c */
[----:B---3--:R-:W-:Y:S02]  /*3120*/  R2UR UR56, R3 ;  /* 0x00000000033872ca */ /* 0x008fe400000e0000 */
        /* <DEDUP_REMOVED lines=61> */
[----:B------:R0:W3:Y:S08]  /*3500*/  MUFU.EX2 R32, R3 ;  /* 0x0000000300207308 */ /* 0x0000f00000000800 */
[----:B------:R1:W1:Y:S01]  /*3510*/  MUFU.EX2 R151, R28 ;  /* 0x0000001c00977308 */ /* 0x0002620000000800 */
[----:B0-----:R-:W-:-:S05]  /*3520*/  LEA R3, R2, R110, 0x4 ;  /* 0x0000006e02037211 */ /* 0x001fca00078e20ff */
[----:B--2---:R0:W-:Y:S02]  /*3530*/  STS.128 [R3], R12 ;  /* 0x0000000c03007388 */ /* 0x0041e40000000c00 */
[----:B------:R-:W-:Y:S01]  /*3540*/  MUFU.SIN R131, R29 ;  /* 0x0000001d00837308 */ /* 0x000fe20000000400 */
[C---:B---3--:R-:W-:Y:S01]  /*3550*/  FMUL.FTZ R33, R32.reuse, R33 ;  /* 0x0000002120217220 */ /* 0x048fe20000410000 */
        /* <DEDUP_REMOVED lines=26> */
[CC--:B------:R-:W-:Y:S01]  /*3700*/  FMUL.FTZ R15, R149.reuse, R13.reuse ;  /* 0x0000000d950f7220 */ /* 0x0c0fe20000410000 */
        /* <DEDUP_REMOVED lines=32> */
[-C--:B-1----:R-:W-:Y:S01]  /*3910*/  FMUL.FTZ R12, R78, R114.reuse ;  /* 0x000000724e0c7220 */ /* 0x082fe20000410000 */
        /* <DEDUP_REMOVED lines=8> */
[----:B--2---:R-:W-:-:S06]  /*39a0*/  FMUL.FTZ R141, R116, R141 ;  /* 0x0000008d748d7220 */ /* 0x004fcc0000410000 */
[----:B------:R2:W-:Y:S01]  /*39b0*/  MUFU.EX2 R118, R12 ;  /* 0x0000000c00767308 */ /* 0x0005e20000000800 */
[----:B------:R-:W-:-:S04]  /*39c0*/  @!P2 IMAD.WIDE R2, R122, R159, UR20 ;  /* 0x000000147a02ae25 */ /* 0x000fc8000f8e029f */
[-C--:B------:R-:W-:Y:S01]  /*39d0*/  FMUL.FTZ R159, R145, R124.reuse ;  /* 0x0000007c919f7220 */ /* 0x080fe20000410000 */
[C---:B------:R-:W-:Y:S01]  /*39e0*/  FFMA.FTZ R161, R146.reuse, R124, R161 ;  /* 0x0000007c92a17223 */ /* 0x040fe200000100a1 */
[----:B0-----:R-:W-:Y:S02]  /*39f0*/  MOV R13, RZ ;  /* 0x000000ff000d7202 */ /* 0x001fe40000000f00 */
[----:B------:R-:W-:Y:S01]  /*3a00*/  FFMA.FTZ R159, R146, R123, -R159 ;  /* 0x0000007b929f7223 */ /* 0x000fe2000001089f */
[----:B------:R0:W4:Y:S01]  /*3a10*/  MUFU.EX2 R119, R14 ;  /* 0x0000000e00777308 */ /* 0x0001220000000800 */
[----:B--2---:R-:W-:Y:S02]  /*3a20*/  HFMA2.MMA R12, -RZ, RZ, 1.875, 0 ;  /* 0x3f800000ff0c7435 */ /* 0x004fe400000001ff */
[----:B------:R-:W-:-:S04]  /*3a30*/  FMUL.FTZ R163, R143, R159 ;  /* 0x0000009f8fa37220 */ /* 0x000fc80000410000 */
[CC--:B------:R-:W-:Y:S01]  /*3a40*/  FFMA.FTZ R163, R144.reuse, R161.reuse, R163 ;  /* 0x000000a190a37223 */ /* 0x0c0fe200000100a3 */
[----:B------:R-:W-:Y:S01]  /*3a50*/  FMUL.FTZ R161, R143, R161 ;  /* 0x000000a18fa17220 */ /* 0x000fe20000410000 */
[----:B0-----:R-:W-:Y:S01]  /*3a60*/  CS2R R14, SRZ ;  /* 0x00000000000e7805 */ /* 0x001fe2000001ff00 */
[----:B------:R-:W-:Y:S02]  /*3a70*/  BAR.SYNC.DEFER_BLOCKING 0x0 ;  /* 0x0000000000007b1d */ /* 0x000fe40000010000 */
[----:B------:R-:W-:Y:S01]  /*3a80*/  FFMA.FTZ R161, R144, R159, -R161 ;  /* 0x0000009f90a17223 */ /* 0x000fe200000108a1 */
[----:B------:R-:W-:-:S03]  /*3a90*/  FMUL.FTZ R142, R116, R142 ;  /* 0x0000008e748e7220 */ /* 0x000fc60000410000 */
[----:B------:R-:W-:Y:S01]  /*3aa0*/  FMUL.FTZ R116, R141, R161 ;  /* 0x000000a18d747220 */ /* 0x000fe20000410000 */
[C---:B-1----:R-:W-:Y:S01]  /*3ab0*/  FMUL.FTZ R139, R117.reuse, R139 ;  /* 0x0000008b758b7220 */ /* 0x042fe20000410000 */
[----:B------:R-:W-:Y:S02]  /*3ac0*/  MUFU.SIN R125, R153 ;  /* 0x00000099007d7308 */ /* 0x000fe40000000400 */
[----:B------:R-:W-:Y:S01]  /*3ad0*/  FFMA.FTZ R116, R142, R163, R116 ;  /* 0x000000a38e747223 */ /* 0x000fe20000010074 */
[----:B------:R-:W-:Y:S01]  /*3ae0*/  FMUL.FTZ R140, R117, R140 ;  /* 0x0000008c758c7220 */ /* 0x000fe20000410000 */
[----:B----4-:R-:W-:Y:S02]  /*3af0*/  FMUL.FTZ R136, R119, R136 ;  /* 0x0000008877887220 */ /* 0x010fe40000410000 */
[----:B------:R-:W-:Y:S01]  /*3b00*/  FMUL.FTZ R117, R139, R116 ;  /* 0x000000748b757220 */ /* 0x000fe20000410000 */
[----:B------:R-:W-:Y:S01]  /*3b10*/  FMUL.FTZ R135, R119, R135 ;  /* 0x0000008777877220 */ /* 0x000fe20000410000 */
[----:B------:R-:W-:Y:S01]  /*3b20*/  MUFU.COS R153, R153 ;  /* 0x0000009900997308 */ /* 0x000fe20000000000 */
[----:B------:R0:W5:Y:S01]  /*3b30*/  @!P2 LDG.E.128 R12, desc[UR22][R2.64] ;  /* 0x00000016020ca981 */ /* 0x000162000c1e1d00 */
[----:B------:R-:W-:-:S06]  /*3b40*/  FMUL.FTZ R137, R118, R137 ;  /* 0x0000008976897220 */ /* 0x000fcc0000410000 */
[----:B------:R-:W-:Y:S01]  /*3b50*/  MUFU.EX2 R120, R120 ;  /* 0x0000007800787308 */ /* 0x000fe20000000800 */
[----:B0-----:R-:W-:Y:S01]  /*3b60*/  FMUL.FTZ R3, R141, R163 ;  /* 0x000000a38d037220 */ /* 0x001fe20000410000 */
[----:B------:R-:W-:-:S06]  /*3b70*/  FMUL.FTZ R2, R75, R114 ;  /* 0x000000724b027220 */ /* 0x000fcc0000410000 */
[----:B------:R-:W-:Y:S01]  /*3b80*/  MUFU.EX2 R121, R121 ;  /* 0x0000007900797308 */ /* 0x000fe20000000800 */
[----:B------:R-:W-:Y:S01]  /*3b90*/  FFMA.FTZ R3, R142, R161, -R3 ;  /* 0x000000a18e037223 */ /* 0x000fe20000010803 */
[-C--:B------:R-:W-:Y:S01]  /*3ba0*/  FMUL.FTZ R122, R76, R114.reuse ;  /* 0x000000724c7a7220 */ /* 0x080fe20000410000 */
[----:B------:R-:W-:Y:S02]  /*3bb0*/  FMUL.FTZ R123, R67, R114 ;  /* 0x00000072437b7220 */ /* 0x000fe40000410000 */
[----:B------:R-:W-:-:S03]  /*3bc0*/  FMUL.FTZ R119, R139, R3 ;  /* 0x000000038b777220 */ /* 0x000fc60000410000 */
[----:B------:R-:W0:Y:S01]  /*3bd0*/  MUFU.EX2 R2, R2 ;  /* 0x0000000200027308 */ /* 0x000e220000000800 */
[----:B------:R-:W-:Y:S01]  /*3be0*/  FFMA.FTZ R117, R140, R3, -R117 ;  /* 0x000000038c757223 */ /* 0x000fe20000010875 */
[----:B------:R-:W-:Y:S01]  /*3bf0*/  FMUL.FTZ R114, R68, R114 ;  /* 0x0000007244727220 */ /* 0x000fe20000410000 */
[----:B------:R-:W-:Y:S01]  /*3c00*/  FFMA.FTZ R119, R140, R116, R119 ;  /* 0x000000748c777223 */ /* 0x000fe20000010077 */
[----:B------:R-:W-:Y:S01]  /*3c10*/  FMUL.FTZ R138, R118, R138 ;  /* 0x0000008a768a7220 */ /* 0x000fe20000410000 */
[C---:B------:R-:W-:Y:S02]  /*3c20*/  FMUL.FTZ R3, R137.reuse, R117 ;  /* 0x0000007589037220 */ /* 0x040fe40000410000 */
[-C--:B------:R-:W-:Y:S01]  /*3c30*/  FMUL.FTZ R116, R137, R119.reuse ;  /* 0x0000007789747220 */ /* 0x080fe20000410000 */
[----:B------:R-:W1:Y:S01]  /*3c40*/  MUFU.EX2 R122, R122 ;  /* 0x0000007a007a7308 */ /* 0x000e620000000800 */
[C---:B------:R-:W-:Y:S02]  /*3c50*/  FFMA.FTZ R3, R138.reuse, R119, R3 ;  /* 0x000000778a037223 */ /* 0x040fe40000010003 */
[----:B------:R-:W-:-:S05]  /*3c60*/  FFMA.FTZ R116, R138, R117, -R116 ;  /* 0x000000758a747223 */ /* 0x000fca0000010874 */
[----:B------:R-:W2:Y:S01]  /*3c70*/  MUFU.EX2 R114, R114 ;  /* 0x0000007200727308 */ /* 0x000ea20000000800 */
[C---:B------:R-:W-:Y:S01]  /*3c80*/  FMUL.FTZ R117, R135.reuse, R3 ;  /* 0x0000000387757220 */ /* 0x040fe20000410000 */
[----:B------:R-:W-:Y:S01]  /*3c90*/  PRMT R119, R16, 0x7632, R119 ;  /* 0x0000763210777816 */ /* 0x000fe20000000077 */
[C---:B0-----:R-:W-:Y:S01]  /*3ca0*/  FMUL.FTZ R126, R2.reuse, R153 ;  /* 0x00000099027e7220 */ /* 0x041fe20000410000 */
[----:B------:R-:W-:Y:S01]  /*3cb0*/  FMUL.FTZ R125, R2, R125 ;  /* 0x0000007d027d7220 */ /* 0x000fe20000410000 */
[-C--:B------:R-:W-:Y:S01]  /*3cc0*/  FMUL.FTZ R2, R135, R116.reuse ;  /* 0x0000007487027220 */ /* 0x080fe20000410000 */
[----:B------:R-:W-:Y:S01]  /*3cd0*/  FFMA.FTZ R153, R136, R116, -R117 ;  /* 0x0000007488997223 */ /* 0x000fe20000010875 */
[----:B------:R-:W-:Y:S02]  /*3ce0*/  SHF.L.U32 R117, R16, 0x10, RZ ;  /* 0x0000001010757819 */ /* 0x000fe400000006ff */
[----:B------:R-:W-:Y:S01]  /*3cf0*/  SHF.L.U32 R119, R119, 0x10, RZ ;  /* 0x0000001077777819 */ /* 0x000fe200000006ff */
[C---:B------:R-:W-:Y:S01]  /*3d00*/  FMUL.FTZ R134, R120.reuse, R134 ;  /* 0x0000008678867220 */ /* 0x040fe20000410000 */
[----:B------:R-:W-:Y:S01]  /*3d10*/  FMUL.FTZ R133, R120, R133 ;  /* 0x0000008578857220 */ /* 0x000fe20000410000 */
[----:B------:R-:W-:Y:S01]  /*3d20*/  FFMA.FTZ R154, R136, R3, R2 ;  /* 0x00000003889a7223 */ /* 0x000fe20000010002 */
[C---:B------:R-:W-:Y:S01]  /*3d30*/  PRMT R120, R17.reuse, 0x7632, R120 ;  /* 0x0000763211787816 */ /* 0x040fe20000000078 */
[----:B------:R-:W-:Y:S01]  /*3d40*/  FMUL.FTZ R209, R82, R117 ;  /* 0x0000007552d17220 */ /* 0x000fe20000410000 */
[----:B------:R-:W-:Y:S01]  /*3d50*/  SHF.L.U32 R2, R8, 0x10, RZ ;  /* 0x0000001008027819 */ /* 0x000fe200000006ff */
[----:B------:R-:W-:Y:S01]  /*3d60*/  FMUL.FTZ R208, R82, R119 ;  /* 0x0000007752d07220 */ /* 0x000fe20000410000 */
[C---:B-1----:R-:W-:Y:S01]  /*3d70*/  FMUL.FTZ R130, R122.reuse, R130 ;  /* 0x000000827a827220 */ /* 0x042fe20000410000 */
[----:B------:R-:W-:Y:S01]  /*3d80*/  FMUL.FTZ R129, R122, R129 ;  /* 0x000000817a817220 */ /* 0x000fe20000410000 */
[C---:B--2---:R-:W-:Y:S01]  /*3d90*/  FMUL.FTZ R124, R114.reuse, R157 ;  /* 0x0000009d727c7220 */ /* 0x044fe20000410000 */
[----:B------:R-:W-:Y:S01]  /*3da0*/  FMUL.FTZ R122, R114, R155 ;  /* 0x0000009b727a7220 */ /* 0x000fe20000410000 */
[----:B------:R-:W-:Y:S01]  /*3db0*/  SHF.L.U32 R120, R120, 0x10, RZ ;  /* 0x0000001078787819 */ /* 0x000fe200000006ff */
[----:B------:R-:W0:Y:S01]  /*3dc0*/  MUFU.EX2 R123, R123 ;  /* 0x0000007b007b7308 */ /* 0x000e220000000800 */
[----:B------:R-:W-:Y:S01]  /*3dd0*/  SHF.L.U32 R114, R17, 0x10, RZ ;  /* 0x0000001011727819 */ /* 0x000fe200000006ff */
[C---:B------:R-:W-:Y:S01]  /*3de0*/  FMUL.FTZ R209, R2.reuse, R209 ;  /* 0x000000d102d17220 */ /* 0x040fe20000410000 */
[----:B------:R-:W-:Y:S01]  /*3df0*/  FMUL.FTZ R208, R2, R208 ;  /* 0x000000d002d07220 */ /* 0x000fe20000410000 */
[----:B------:R-:W-:Y:S01]  /*3e00*/  SHF.L.U32 R16, R106, 0x10, RZ ;  /* 0x000000106a107819 */ /* 0x000fe200000006ff */
[----:B------:R-:W-:Y:S01]  /*3e10*/  FMUL.FTZ R206, R73, R120 ;  /* 0x0000007849ce7220 */ /* 0x000fe20000410000 */
[----:B------:R-:W-:Y:S01]  /*3e20*/  FMUL.FTZ R3, R209, R152 ;  /* 0x00000098d1037220 */ /* 0x000fe20000410000 */
[----:B------:R-:W-:Y:S01]  /*3e30*/  FMUL.FTZ R207, R73, R114 ;  /* 0x0000007249cf7220 */ /* 0x000fe20000410000 */
        /* <DEDUP_REMOVED lines=8> */
[C---:B------:R-:W-:Y:S01]  /*3ec0*/  FMUL.FTZ R132, R121.reuse, R132 ;  /* 0x0000008479847220 */ /* 0x040fe20000410000 */
[----:B------:R-:W-:Y:S01]  /*3ed0*/  FMUL.FTZ R131, R121, R131 ;  /* 0x0000008379837220 */ /* 0x000fe20000410000 */
[----:B------:R-:W-:Y:S01]  /*3ee0*/  SHF.L.U32 R118, R118, 0x10, RZ ;  /* 0x0000001076767819 */ /* 0x000fe200000006ff */
[----:B------:R-:W-:Y:S01]  /*3ef0*/  FADD.FTZ R2, R207, R2 ;  /* 0x00000002cf027221 */ /* 0x000fe20000010000 */
[----:B------:R-:W-:Y:S01]  /*3f00*/  PRMT R121, R19, 0x7632, R121 ;  /* 0x0000763213797816 */ /* 0x000fe20000000079 */
[----:B------:R-:W-:Y:S01]  /*3f10*/  FMUL.FTZ R205, R81, R116 ;  /* 0x0000007451cd7220 */ /* 0x000fe20000410000 */
[----:B------:R-:W-:Y:S01]  /*3f20*/  SHF.L.U32 R18, R9, 0x10, RZ ;  /* 0x0000001009127819 */ /* 0x000fe200000006ff */
[----:B------:R-:W-:Y:S01]  /*3f30*/  FMUL.FTZ R17, R149, R3 ;  /* 0x0000000395117220 */ /* 0x000fe20000410000 */
[C---:B0-----:R-:W-:Y:S01]  /*3f40*/  FMUL.FTZ R128, R123.reuse, R128 ;  /* 0x000000807b807220 */ /* 0x041fe20000410000 */
        /* <DEDUP_REMOVED lines=173> */
[----:B------:R-:W-:Y:S01]  /*4a20*/  PRMT R170, R30, 0x7632, R170 ;  /* 0x000076321eaa7816 */ /* 0x000fe200000000aa */
[----:B------:R-:W-:Y:S02]  /*4a30*/  FADD.FTZ R21, R228, R21 ;  /* 0x00000015e4157221 */ /* 0x000fe40000010000 */
[----:B------:R-:W-:Y:S01]  /*4a40*/  FMUL.FTZ R23, R125, R16 ;  /* 0x000000107d177220 */ /* 0x000fe20000410000 */
[----:B------:R-:W-:Y:S01]  /*4a50*/  FMUL.FTZ R17, R127, R2 ;  /* 0x000000027f117220 */ /* 0x000fe20000410000 */
[----:B------:R-:W-:-:S02]  /*4a60*/  SHF.L.U32 R170, R170, 0x10, RZ ;  /* 0x00000010aaaa7819 */ /* 0x000fc400000006ff */
[-C--:B------:R-:W-:Y:S01]  /*4a70*/  FFMA.FTZ R23, R126, R21.reuse, -R23 ;  /* 0x000000157e177223 */ /* 0x080fe20000010817 */
[----:B------:R-:W-:Y:S01]  /*4a80*/  SHF.L.U32 R30, R30, 0x10, RZ ;  /* 0x000000101e1e7819 */ /* 0x000fe200000006ff */
[----:B------:R-:W-:Y:S01]  /*4a90*/  FMUL.FTZ R21, R125, R21 ;  /* 0x000000157d157220 */ /* 0x000fe20000410000 */
[-C--:B------:R-:W-:Y:S01]  /*4aa0*/  FMUL.FTZ R19, R127, R3.reuse ;  /* 0x000000037f137220 */ /* 0x080fe20000410000 */
[----:B------:R-:W-:Y:S01]  /*4ab0*/  FFMA.FTZ R17, R128, R3, R17 ;  /* 0x0000000380117223 */ /* 0x000fe20000010011 */
[----:B------:R-:W-:Y:S01]  /*4ac0*/  SHF.L.U32 R28, R7, 0x10, RZ ;  /* 0x00000010071c7819 */ /* 0x000fe200000006ff */
[C---:B------:R-:W-:Y:S01]  /*4ad0*/  FMUL.FTZ R211, R75.reuse, R170 ;  /* 0x000000aa4bd37220 */ /* 0x040fe20000410000 */
[----:B------:R-:W-:Y:S01]  /*4ae0*/  FFMA.FTZ R16, R126, R16, R21 ;  /* 0x000000107e107223 */ /* 0x000fe20000010015 */
[----:B------:R-:W-:Y:S01]  /*4af0*/  FFMA.FTZ R19, R128, R2, -R19 ;  /* 0x0000000280137223 */ /* 0x000fe20000010813 */
[----:B------:R-:W-:Y:S01]  /*4b00*/  FMUL.FTZ R3, R75, R30 ;  /* 0x0000001e4b037220 */ /* 0x000fe20000410000 */
[C---:B------:R-:W-:Y:S01]  /*4b10*/  FMUL.FTZ R21, R125.reuse, R17 ;  /* 0x000000117d157220 */ /* 0x040fe20000410000 */
[C---:B------:R-:W-:Y:S01]  /*4b20*/  FMUL.FTZ R211, R28.reuse, R211 ;  /* 0x000000d31cd37220 */ /* 0x040fe20000410000 */
[----:B------:R-:W-:Y:S01]  /*4b30*/  FMUL.FTZ R2, R125, R19 ;  /* 0x000000137d027220 */ /* 0x000fe20000410000 */
[----:B------:R-:W-:Y:S01]  /*4b40*/  FMUL.FTZ R212, R28, R3 ;  /* 0x000000031cd47220 */ /* 0x000fe20000410000 */
[----:B------:R-:W-:Y:S01]  /*4b50*/  FFMA.FTZ R21, R126, R19, -R21 ;  /* 0x000000137e157223 */ /* 0x000fe20000010815 */
[----:B------:R-:W-:Y:S01]  /*4b60*/  FADD.FTZ R19, R211, R16 ;  /* 0x00000010d3137221 */ /* 0x000fe20000010000 */
[----:B------:R-:W-:Y:S01]  /*4b70*/  ISETP.NE.AND P3, PT, R113, 0x3f, PT ;  /* 0x0000003f7100780c */ /* 0x000fe20003f65270 */
[----:B------:R-:W-:Y:S01]  /*4b80*/  FADD.FTZ R23, R212, R23 ;  /* 0x00000017d4177221 */ /* 0x000fe20000010000 */
[----:B------:R-:W-:Y:S01]  /*4b90*/  FFMA.FTZ R3, R126, R17, R2 ;  /* 0x000000117e037223 */ /* 0x000fe20000010002 */
[C---:B------:R-:W-:Y:S01]  /*4ba0*/  FMUL.FTZ R17, R122.reuse, R19 ;  /* 0x000000137a117220 */ /* 0x040fe20000410000 */
[----:B------:R-:W-:Y:S01]  /*4bb0*/  PRMT R169, R31, 0x7632, R169 ;  /* 0x000076321fa97816 */ /* 0x000fe200000000a9 */
[----:B------:R-:W-:-:S02]  /*4bc0*/  FMUL.FTZ R2, R122, R23 ;  /* 0x000000177a027220 */ /* 0x000fc40000410000 */
[----:B------:R-:W-:Y:S01]  /*4bd0*/  FFMA.FTZ R23, R124, R23, -R17 ;  /* 0x000000177c177223 */ /* 0x000fe20000010811 */
[----:B------:R-:W-:Y:S01]  /*4be0*/  SHF.L.U32 R169, R169, 0x10, RZ ;  /* 0x00000010a9a97819 */ /* 0x000fe200000006ff */
[----:B------:R-:W-:Y:S01]  /*4bf0*/  FMUL.FTZ R17, R122, R21 ;  /* 0x000000157a117220 */ /* 0x000fe20000410000 */
[----:B------:R-:W-:Y:S01]  /*4c00*/  PRMT R29, R7, 0x7632, R29 ;  /* 0x00007632071d7816 */ /* 0x000fe2000000001d */
[----:B------:R-:W-:Y:S01]  /*4c10*/  FFMA.FTZ R18, R124, R19, R2 ;  /* 0x000000137c127223 */ /* 0x000fe20000010002 */
        /* <DEDUP_REMOVED lines=27> */
[----:B------:R-:W-:-:S06]  /*4dd0*/  LEA R3, R3, R110, 0x3 ;  /* 0x0000006e03037211 */ /* 0x000fcc00078e18ff */
[----:B------:R-:W1:Y:S02]  /*4de0*/  LDS.64 R2, [R3+0x39e0] ;  /* 0x0039e00003027984 */ /* 0x000e640000000a00 */
.L_x_11033:
[----:B------:R-:W-:Y:S05]  /*4df0*/  BSYNC B0 ;  /* 0x0000000000007941 */ /* 0x000fea0003800000 */
.L_x_11032:
        /* <DEDUP_REMOVED lines=55> */
[----:B------:R-:W5:Y:S01]  /*5170*/  SHFL.UP PT, R243, R20, 0x1, RZ ;  /* 0x0420000014f37989 */ /* 0x000f6200000e00ff */
[C---:B--2---:R-:W-:Y:S01]  /*5180*/  FMUL.FTZ R23, R20.reuse, R245 ;  /* 0x000000f514177220 */ /* 0x044fe20000410000 */
        /* <DEDUP_REMOVED lines=8> */
[----:B------:R-:W2:Y:S01]  /*5210*/  SHFL.UP PT, R247, R239, 0x2, RZ ;  /* 0x04400000eff77989 */ /* 0x000ea200000e00ff */
[----:B------:R-:W-:-:S03]  /*5220*/  @P3 FFMA.FTZ R238, R238, R235, -R22 ;  /* 0x000000ebeeee3223 */ /* 0x000fc60000010816 */
[----:B------:R-:W3:Y:S01]  /*5230*/  SHFL.UP PT, R245, R237, 0x2, RZ ;  /* 0x04400000edf57989 */ /* 0x000ee200000e00ff */
[----:B------:R-:W-:Y:S02]  /*5240*/  FSEL R20, R20, R21, !P3 ;  /* 0x0000001514147208 */ /* 0x000fe40005800000 */
[----:B------:R-:W-:Y:S01]  /*5250*/  ISETP.GE.AND P3, PT, R111, 0x2, PT ;  /* 0x000000026f00780c */ /* 0x000fe20003f66270 */
[----:B------:R-:W4:Y:S04]  /*5260*/  SHFL.UP PT, R235, R238, 0x2, RZ ;  /* 0x04400000eeeb7989 */ /* 0x000f2800000e00ff */
[----:B------:R-:W5:Y:S01]  /*5270*/  SHFL.UP PT, R243, R20, 0x2, RZ ;  /* 0x0440000014f37989 */ /* 0x000f6200000e00ff */
[----:B--2---:R-:W-:-:S04]  /*5280*/  FMUL.FTZ R21, R20, R247 ;  /* 0x000000f714157220 */ /* 0x004fc80000410000 */
        /* <DEDUP_REMOVED lines=8> */
[----:B------:R-:W2:Y:S01]  /*5310*/  SHFL.UP PT, R245, R237, 0x4, RZ ;  /* 0x04800000edf57989 */ /* 0x000ea200000e00ff */
[----:B------:R-:W-:Y:S01]  /*5320*/  @P3 FFMA.FTZ R238, R238, R235, -R22 ;  /* 0x000000ebeeee3223 */ /* 0x000fe20000010816 */
[----:B------:R-:W-:-:S02]  /*5330*/  FSEL R20, R20, R21, !P3 ;  /* 0x0000001514147208 */ /* 0x000fc40005800000 */
[----:B------:R-:W3:Y:S01]  /*5340*/  SHFL.UP PT, R21, R239, 0x4, RZ ;  /* 0x04800000ef157989 */ /* 0x000ee200000e00ff */
[----:B------:R-:W-:-:S03]  /*5350*/  ISETP.GE.AND P3, PT, R111, 0x4, PT ;  /* 0x000000046f00780c */ /* 0x000fc60003f66270 */
[----:B------:R-:W4:Y:S04]  /*5360*/  SHFL.UP PT, R235, R238, 0x4, RZ ;  /* 0x04800000eeeb7989 */ /* 0x000f2800000e00ff */
[----:B------:R-:W5:Y:S01]  /*5370*/  SHFL.UP PT, R243, R20, 0x4, RZ ;  /* 0x0480000014f37989 */ /* 0x000f6200000e00ff */
[C---:B--2---:R-:W-:Y:S01]  /*5380*/  FMUL.FTZ R22, R20.reuse, R245 ;  /* 0x000000f514167220 */ /* 0x044fe20000410000 */
        /* <DEDUP_REMOVED lines=11> */
[----:B------:R-:W2:Y:S01]  /*5440*/  SHFL.UP PT, R245, R237, 0x8, RZ ;  /* 0x05000000edf57989 */ /* 0x000ea200000e00ff */
[----:B------:R-:W-:-:S03]  /*5450*/  ISETP.GE.AND P3, PT, R111, 0x8, PT ;  /* 0x000000086f00780c */ /* 0x000fc60003f66270 */
[----:B------:R-:W3:Y:S04]  /*5460*/  SHFL.UP PT, R235, R238, 0x8, RZ ;  /* 0x05000000eeeb7989 */ /* 0x000ee800000e00ff */
[----:B------:R-:W4:Y:S01]  /*5470*/  SHFL.UP PT, R243, R20, 0x8, RZ ;  /* 0x0500000014f37989 */ /* 0x000f2200000e00ff */
[C---:B--2---:R-:W-:Y:S01]  /*5480*/  FMUL.FTZ R242, R20.reuse, R245 ;  /* 0x000000f514f27220 */ /* 0x044fe20000410000 */
        /* <DEDUP_REMOVED lines=14> */
.L_x_11155:
        /* <DEDUP_REMOVED lines=10> */
[----:B--2---:R-:W-:Y:S01]  /*5610*/  @P3 FFMA.FTZ R238, R238, R235, -R22 ;  /* 0x000000ebeeee3223 */ /* 0x004fe20000010816 */
[----:B------:R-:W-:Y:S01]  /*5620*/  @P3 FADD.FTZ R239, R239, R244 ;  /* 0x000000f4efef3221 */ /* 0x000fe20000010000 */
[----:B------:R-:W-:Y:S01]  /*5630*/  @P3 FADD.FTZ R237, R237, R242 ;  /* 0x000000f2eded3221 */ /* 0x000fe20000010000 */
[----:B------:R-:W-:Y:S06]  /*5640*/  BRA.DIV UR44, `(.L_x_11036) ;  /* 0x000000722cd87947 */ /* 0x000fec000b800000 */
.L_x_11158:
[----:B------:R-:W-:-:S03]  /*5650*/  UMOV UR44, 0xffffffff ;  /* 0xffffffff002c7882 */ /* 0x000fc60000000000 */
[----:B------:R-:W-:Y:S05]  /*5660*/  BRA.DIV UR44, `(.L_x_11037) ;  /* 0x000000722cf87947 */ /* 0x000fea000b800000 */
.L_x_11161:
[----:B------:R-:W-:-:S03]  /*5670*/  UMOV UR44, 0xffffffff ;  /* 0xffffffff002c7882 */ /* 0x000fc60000000000 */
[----:B------:R-:W-:Y:S05]  /*5680*/  BRA.DIV UR44, `(.L_x_11038) ;  /* 0x000000762c187947 */ /* 0x000fea000b800000 */
.L_x_11164:
[----:B------:R-:W-:-:S03]  /*5690*/  UMOV UR44, 0xffffffff ;  /* 0xffffffff002c7882 */ /* 0x000fc60000000000 */
[----:B------:R-:W-:Y:S05]  /*56a0*/  BRA.DIV UR44, `(.L_x_11039) ;  /* 0x000000762c387947 */ /* 0x000fea000b800000 */
.L_x_11167:
        /* <DEDUP_REMOVED lines=10> */
.L_x_11177:
        /* <DEDUP_REMOVED lines=22> */
.L_x_11034:
[----:B------:R-:W-:Y:S05]  /*58b0*/  WARPSYNC.ALL ;  /* 0x0000000000007948 */ /* 0x000fea0003800000 */
[----:B------:R-:W-:Y:S01]  /*58c0*/  BAR.SYNC.DEFER_BLOCKING 0x0 ;  /* 0x0000000000007b1d */ /* 0x000fe20000010000 */
[----:B--2---:R-:W-:Y:S01]  /*58d0*/  MOV R12, UR18 ;  /* 0x00000012000c7c02 */ /* 0x004fe20008000f00 */
[CC--:B01----:R-:W-:Y:S01]  /*58e0*/  FMUL.FTZ R15, R122.reuse, -R2.reuse ;  /* 0x800000027a0f7220 */ /* 0x0c3fe20000410000 */
[----:B------:R-:W-:Y:S01]  /*58f0*/  FMUL.FTZ R13, R122, R3 ;  /* 0x000000037a0d7220 */ /* 0x000fe20000410000 */
[-C--:B------:R-:W-:Y:S01]  /*5900*/  FMUL.FTZ R17, R124, R35.reuse ;  /* 0x000000237c117220 */ /* 0x080fe20000410000 */
[----:B------:R-:W-:Y:S01]  /*5910*/  ISETP.GE.OR P0, PT, R12, UR19, P0 ;  /* 0x000000130c007c0c */ /* 0x000fe20008706670 */
[----:B------:R-:W-:Y:S01]  /*5920*/  FMUL.FTZ R12, R122, R35 ;  /* 0x000000237a0c7220 */ /* 0x000fe20000410000 */
[C---:B------:R-:W-:Y:S01]  /*5930*/  FFMA.FTZ R15, R124.reuse, -R3, R15 ;  /* 0x800000037c0f7223 */ /* 0x040fe2000001000f */
[----:B------:R-:W-:Y:S01]  /*5940*/  FFMA.FTZ R13, R124, R2, -R13 ;  /* 0x000000027c0d7223 */ /* 0x000fe2000001080d */
        /* <DEDUP_REMOVED lines=72> */
[----:B------:R-:W-:Y:S01]  /*5dd0*/  FMUL.FTZ R20, R141, -R14 ;  /* 0x8000000e8d147220 */ /* 0x000fe20000410000 */
        /* <DEDUP_REMOVED lines=44> */
[C---:B------:R-:W-:Y:S01]  /*60a0*/  FMUL.FTZ R15, R143.reuse, R220 ;  /* 0x000000dc8f0f7220 */ /* 0x040fe20000410000 */
[----:B------:R-:W-:Y:S01]  /*60b0*/  FMUL.FTZ R13, R143, R206 ;  /* 0x000000ce8f0d7220 */ /* 0x000fe20000410000 */
[----:B------:R-:W-:Y:S01]  /*60c0*/  FFMA.FTZ R19, R138, R14, R19 ;  /* 0x0000000e8a137223 */ /* 0x000fe20000010013 */
[----:B------:R-:W-:Y:S01]  /*60d0*/  FFMA.FTZ R21, R146, R20, R21 ;  /* 0x0000001492157223 */ /* 0x000fe20000010015 */
[C---:B------:R-:W-:Y:S01]  /*60e0*/  FFMA.FTZ R12, R144.reuse, R206, R15 ;  /* 0x000000ce900c7223 */ /* 0x040fe2000001000f */
[----:B------:R-:W-:Y:S01]  /*60f0*/  FFMA.FTZ R13, R144, R220, -R13 ;  /* 0x000000dc900d7223 */ /* 0x000fe2000001080d */
[----:B------:R-:W-:Y:S01]  /*6100*/  FMUL.FTZ R14, R147, -R17 ;  /* 0x80000011930e7220 */ /* 0x000fe20000410000 */
[----:B------:R-:W-:Y:S01]  /*6110*/  FADD.FTZ R16, R179, R16 ;  /* 0x00000010b3107221 */ /* 0x000fe20000010000 */
[----:B------:R-:W-:Y:S01]  /*6120*/  FADD.FTZ R217, R217, R12 ;  /* 0x0000000cd9d97221 */ /* 0x000fe20000010000 */
[----:B------:R-:W-:Y:S01]  /*6130*/  FADD.FTZ R203, R218, R13 ;  /* 0x0000000ddacb7221 */ /* 0x000fe20000010000 */
[-C--:B------:R-:W-:Y:S01]  /*6140*/  FMUL.FTZ R15, R147, -R21.reuse ;  /* 0x80000015930f7220 */ /* 0x080fe20000410000 */
[----:B------:R-:W-:Y:S01]  /*6150*/  FFMA.FTZ R21, R148, R21, R14 ;  /* 0x0000001594157223 */ /* 0x000fe2000001000e */
[C---:B------:R-:W-:Y:S01]  /*6160*/  FMUL.FTZ R13, R141.reuse, R217 ;  /* 0x000000d98d0d7220 */ /* 0x040fe20000410000 */
[-C--:B------:R-:W-:Y:S01]  /*6170*/  FMUL.FTZ R12, R141, R203.reuse ;  /* 0x000000cb8d0c7220 */ /* 0x080fe20000410000 */
[----:B------:R-:W-:Y:S01]  /*6180*/  FADD.FTZ R19, -R194, R19 ;  /* 0x00000013c2137221 */ /* 0x000fe20000010100 */
[CC--:B------:R-:W-:Y:S01]  /*6190*/  FMUL.FTZ R14, R139.reuse, -R16.reuse ;  /* 0x800000108b0e7220 */ /* 0x0c0fe20000410000 */
[C---:B------:R-:W-:Y:S01]  /*61a0*/  FFMA.FTZ R13, R142.reuse, R203, -R13 ;  /* 0x000000cb8e0d7223 */ /* 0x040fe2000001080d */
[----:B------:R-:W-:Y:S01]  /*61b0*/  FFMA.FTZ R12, R142, R217, R12 ;  /* 0x000000d98e0c7223 */ /* 0x000fe2000001000c */
[----:B------:R-:W-:Y:S01]  /*61c0*/  FFMA.FTZ R17, R148, R17, -R15 ;  /* 0x0000001194117223 */ /* 0x000fe2000001080f */
[-C--:B------:R-:W-:Y:S01]  /*61d0*/  FMUL.FTZ R15, R139, -R19.reuse ;  /* 0x800000138b0f7220 */ /* 0x080fe20000410000 */
[----:B------:R-:W-:Y:S01]  /*61e0*/  FADD.FTZ R219, R216, R13 ;  /* 0x0000000dd8db7221 */ /* 0x000fe20000010000 */
[----:B------:R-:W-:Y:S01]  /*61f0*/  FADD.FTZ R215, R215, R12 ;  /* 0x0000000cd7d77221 */ /* 0x000fe20000010000 */
[C---:B------:R-:W-:Y:S01]  /*6200*/  FFMA.FTZ R14, R140.reuse, R19, R14 ;  /* 0x000000138c0e7223 */ /* 0x040fe2000001000e */
[C---:B------:R-:W-:Y:S01]  /*6210*/  FFMA.FTZ R15, R140.reuse, R16, -R15 ;  /* 0x000000108c0f7223 */ /* 0x040fe2000001080f */
        /* <DEDUP_REMOVED lines=32> */
[----:B------:R-:W-:Y:S01]  /*6420*/  FADD.FTZ R18, -R191, R18 ;  /* 0x00000012bf127221 */ /* 0x000fe20000010100 */
[----:B------:R-:W-:Y:S01]  /*6430*/  FADD.FTZ R213, R226, R15 ;  /* 0x0000000fe2d57221 */ /* 0x000fe20000010000 */
[----:B------:R-:W-:Y:S01]  /*6440*/  FADD.FTZ R225, R225, R12 ;  /* 0x0000000ce1e17221 */ /* 0x000fe20000010000 */
[----:B------:R-:W-:Y:S01]  /*6450*/  FADD.FTZ R19, R176, R19 ;  /* 0x00000013b0137221 */ /* 0x000fe20000010000 */
[-C--:B------:R-:W-:Y:S01]  /*6460*/  FMUL.FTZ R15, R145, -R18.reuse ;  /* 0x80000012910f7220 */ /* 0x080fe20000410000 */
        /* <DEDUP_REMOVED lines=11> */
[-C--:B------:R-:W-:Y:S01]  /*6520*/  FMUL.FTZ R19, R147, -R14.reuse ;  /* 0x8000000e93137220 */ /* 0x080fe20000410000 */
[C---:B------:R-:W-:Y:S01]  /*6530*/  FMUL.FTZ R13, R131.reuse, R223 ;  /* 0x000000df830d7220 */ /* 0x040fe20000410000 */
[----:B------:R-:W-:Y:S01]  /*6540*/  FMUL.FTZ R12, R131, R229 ;  /* 0x000000e5830c7220 */ /* 0x000fe20000410000 */
        /* <DEDUP_REMOVED lines=17> */
[----:B------:R-:W-:Y:S01]  /*6660*/  MOV R19, UR7 ;  /* 0x0000000700137c02 */ /* 0x000fe20008000f00 */
[----:B------:R-:W-:Y:S01]  /*6670*/  FADD.FTZ R20, R173, R20 ;  /* 0x00000014ad147221 */ /* 0x000fe20000010000 */
[----:B------:R-:W-:Y:S01]  /*6680*/  FADD.FTZ R234, R234, R13 ;  /* 0x0000000deaea7221 */ /* 0x000fe20000010000 */
[----:B------:R-:W-:Y:S01]  /*6690*/  FADD.FTZ R236, R233, R236 ;  /* 0x000000ece9ec7221 */ /* 0x000fe20000010000 */
[----:B------:R-:W-:Y:S01]  /*66a0*/  FADD.FTZ R18, -R188, R21 ;  /* 0x00000015bc127221 */ /* 0x000fe20000010100 */
[----:B------:R-:W-:Y:S01]  /*66b0*/  LEA R230, R19, R110, 0x4 ;  /* 0x0000006e13e67211 */ /* 0x000fe200078e20ff */
[C---:B------:R-:W-:Y:S01]  /*66c0*/  FMUL.FTZ R231, R152.reuse, -R20 ;  /* 0x8000001498e77220 */ /* 0x040fe20000410000 */
[C---:B------:R-:W-:Y:S01]  /*66d0*/  FMUL.FTZ R19, R127.reuse, R236 ;  /* 0x000000ec7f137220 */ /* 0x040fe20000410000 */
[----:B------:R-:W-:Y:S01]  /*66e0*/  FMUL.FTZ R21, R127, R234 ;  /* 0x000000ea7f157220 */ /* 0x000fe20000410000 */
[-C--:B------:R-:W-:Y:S01]  /*66f0*/  FMUL.FTZ R22, R152, -R18.reuse ;  /* 0x8000001298167220 */ /* 0x080fe20000410000 */
[C---:B------:R-:W-:Y:S01]  /*6700*/  FFMA.FTZ R233, R151.reuse, R18, R231 ;  /* 0x0000001297e97223 */ /* 0x040fe200000100e7 */
[C---:B------:R-:W-:Y:S01]  /*6710*/  FFMA.FTZ R19, R128.reuse, R234, -R19 ;  /* 0x000000ea80137223 */ /* 0x040fe20000010813 */
[----:B------:R-:W-:Y:S01]  /*6720*/  FFMA.FTZ R18, R128, R236, R21 ;  /* 0x000000ec80127223 */ /* 0x000fe20000010015 */
[----:B------:R-:W-:Y:S01]  /*6730*/  FFMA.FTZ R23, R151, R20, -R22 ;  /* 0x0000001497177223 */ /* 0x000fe20000010816 */
        /* <DEDUP_REMOVED lines=47> */
.L_x_11182:
        /* <DEDUP_REMOVED lines=13> */
.L_x_11044:
[----:B------:R-:W-:Y:S05]  /*6b00*/  BSYNC B0 ;  /* 0x0000000000007941 */ /* 0x000fea0003800000 */
.L_x_11043:
[----:B------:R-:W-:Y:S01]  /*6b10*/  UMOV UR44, 0xffffffff ;  /* 0xffffffff002c7882 */ /* 0x000fe20000000000 */
[----:B------:R-:W-:Y:S02]  /*6b20*/  ISETP.GT.U32.AND P0, PT, R210, 0x1d, PT ;  /* 0x0000001dd200780c */ /* 0x000fe40003f04070 */
[----:B------:R-:W-:Y:S11]  /*6b30*/  BRA.DIV UR44, `(.L_x_11045) ;  /* 0x000000662c647947 */ /* 0x000ff6000b800000 */
[----:B---3--:R3:W1:Y:S04]  /*6b40*/  SHFL.DOWN PT, R20, R246, 0x2, 0x1f ;  /* 0x08401f00f6147f89 */ /* 0x00866800000e0000 */
[----:B--2---:R3:W2:Y:S04]  /*6b50*/  SHFL.DOWN PT, R21, R247, 0x2, 0x1f ;  /* 0x08401f00f7157f89 */ /* 0x0046a800000e0000 */
[----:B----4-:R3:W4:Y:S04]  /*6b60*/  SHFL.DOWN PT, R22, R242, 0x2, 0x1f ;  /* 0x08401f00f2167f89 */ /* 0x01072800000e0000 */
[----:B0-----:R3:W0:Y:S02]  /*6b70*/  SHFL.DOWN PT, R235, R241, 0x2, 0x1f ;  /* 0x08401f00f1eb7f89 */ /* 0x00162400000e0000 */
.L_x_11188:
        /* <DEDUP_REMOVED lines=13> */
.L_x_11047:
[----:B------:R-:W-:Y:S05]  /*6c50*/  BSYNC B0 ;  /* 0x0000000000007941 */ /* 0x000fea0003800000 */
.L_x_11046:
[----:B------:R-:W-:Y:S01]  /*6c60*/  UMOV UR44, 0xffffffff ;  /* 0xffffffff002c7882 */ /* 0x000fe20000000000 */
[----:B------:R-:W-:Y:S02]  /*6c70*/  ISETP.GT.U32.AND P0, PT, R210, 0x1b, PT ;  /* 0x0000001bd200780c */ /* 0x000fe40003f04070 */
[----:B------:R-:W-:Y:S11]  /*6c80*/  BRA.DIV UR44, `(.L_x_11048) ;  /* 0x000000662c807947 */ /* 0x000ff6000b800000 */
[----:B-1----:R1:W1:Y:S04]  /*6c90*/  SHFL.DOWN PT, R20, R246, 0x4, 0x1f ;  /* 0x08801f00f6147f89 */ /* 0x00226800000e0000 */
[----:B--2---:R2:W1:Y:S04]  /*6ca0*/  SHFL.DOWN PT, R21, R247, 0x4, 0x1f ;  /* 0x08801f00f7157f89 */ /* 0x00446800000e0000 */
[----:B----4-:R2:W4:Y:S04]  /*6cb0*/  SHFL.DOWN PT, R22, R242, 0x4, 0x1f ;  /* 0x08801f00f2167f89 */ /* 0x01052800000e0000 */
[----:B0-----:R2:W0:Y:S02]  /*6cc0*/  SHFL.DOWN PT, R235, R241, 0x4, 0x1f ;  /* 0x08801f00f1eb7f89 */ /* 0x00142400000e0000 */
.L_x_11194:
        /* <DEDUP_REMOVED lines=13> */
.L_x_11050:
[----:B------:R-:W-:Y:S05]  /*6da0*/  BSYNC B0 ;  /* 0x0000000000007941 */ /* 0x000fea0003800000 */
.L_x_11049:
[----:B------:R-:W-:Y:S01]  /*6db0*/  UMOV UR44, 0xffffffff ;  /* 0xffffffff002c7882 */ /* 0x000fe20000000000 */
[----:B------:R-:W-:Y:S02]  /*6dc0*/  ISETP.GT.U32.AND P0, PT, R210, 0x17, PT ;  /* 0x00000017d200780c */ /* 0x000fe40003f04070 */
[----:B------:R-:W-:Y:S11]  /*6dd0*/  BRA.DIV UR44, `(.L_x_11051) ;  /* 0x000000662c9c7947 */ /* 0x000ff6000b800000 */
[----:B-1----:R1:W1:Y:S04]  /*6de0*/  SHFL.DOWN PT, R20, R246, 0x8, 0x1f ;  /* 0x09001f00f6147f89 */ /* 0x00226800000e0000 */
[----:B------:R0:W1:Y:S04]  /*6df0*/  SHFL.DOWN PT, R21, R247, 0x8, 0x1f ;  /* 0x09001f00f7157f89 */ /* 0x00006800000e0000 */
[----:B----4-:R4:W1:Y:S04]  /*6e00*/  SHFL.DOWN PT, R22, R242, 0x8, 0x1f ;  /* 0x09001f00f2167f89 */ /* 0x01086800000e0000 */
[----:B0-----:R4:W0:Y:S02]  /*6e10*/  SHFL.DOWN PT, R235, R241, 0x8, 0x1f ;  /* 0x09001f00f1eb7f89 */ /* 0x00182400000e0000 */
.L_x_11200:
        /* <DEDUP_REMOVED lines=13> */
.L_x_11053:
[----:B------:R-:W-:Y:S05]  /*6ef0*/  BSYNC B0 ;  /* 0x0000000000007941 */ /* 0x000fea0003800000 */
.L_x_11052:
[----:B------:R-:W-:Y:S01]  /*6f00*/  UMOV UR44, 0xffffffff ;  /* 0xffffffff002c7882 */ /* 0x000fe20000000000 */
[----:B------:R-:W-:Y:S02]  /*6f10*/  ISETP.GT.U32.AND P0, PT, R210, 0xf, PT ;  /* 0x0000000fd200780c */ /* 0x000fe40003f04070 */
[----:B------:R-:W-:Y:S11]  /*6f20*/  BRA.DIV UR44, `(.L_x_11054) ;  /* 0x000000662cb87947 */ /* 0x000ff6000b800000 */
[----:B-1----:R1:W1:Y:S04]  /*6f30*/  SHFL.DOWN PT, R20, R246, 0x10, 0x1f ;  /* 0x0a001f00f6147f89 */ /* 0x00226800000e0000 */
[----:B------:R0:W1:Y:S04]  /*6f40*/  SHFL.DOWN PT, R21, R247, 0x10, 0x1f ;  /* 0x0a001f00f7157f89 */ /* 0x00006800000e0000 */
[----:B------:R1:W1:Y:S04]  /*6f50*/  SHFL.DOWN PT, R22, R242, 0x10, 0x1f ;  /* 0x0a001f00f2167f89 */ /* 0x00026800000e0000 */
[----:B0-----:R0:W0:Y:S02]  /*6f60*/  SHFL.DOWN PT, R235, R241, 0x10, 0x1f ;  /* 0x0a001f00f1eb7f89 */ /* 0x00102400000e0000 */
.L_x_11206:
        /* <DEDUP_REMOVED lines=13> */
.L_x_11056:
[----:B------:R-:W-:Y:S05]  /*7040*/  BSYNC B0 ;  /* 0x0000000000007941 */ /* 0x000fea0003800000 */
.L_x_11055:
        /* <DEDUP_REMOVED lines=21> */
.L_x_11220:
        /* <DEDUP_REMOVED lines=16> */
.L_x_11059:
[----:B------:R-:W-:Y:S05]  /*72a0*/  BSYNC B0 ;  /* 0x0000000000007941 */ /* 0x000fea0003800000 */
.L_x_11058:
        /* <DEDUP_REMOVED lines=16> */
.L_x_11041:
        /* <DEDUP_REMOVED lines=31> */
[----:B------:R-:W-:Y:S01]  /*75a0*/  SHF.L.U32 R208, R104, 0x10, RZ ;  /* 0x0000001068d07819 */ /* 0x000fe200000006ff */
[----:B------:R-:W-:Y:S01]  /*75b0*/  FFMA.FTZ R237, R47, R220, R210 ;  /* 0x000000dc2fed7223 */ /* 0x000fe200000100d2 */
[----:B-1----:R1:W-:Y:S01]  /*75c0*/  @!P0 STS.128 [R230+0x4be0], R12 ;  /* 0x004be00ce6008388 */ /* 0x0023e20000000c00 */
[-C--:B------:R-:W-:Y:S01]  /*75d0*/  FFMA.FTZ R220, R155, -R221.reuse, R220 ;  /* 0x800000dd9bdc7223 */ /* 0x080fe200000100dc */
[----:B0-----:R-:W-:Y:S01]  /*75e0*/  FFMA.FTZ R171, R121, -R228, R202 ;  /* 0x800000e479ab7223 */ /* 0x001fe200000100ca */
[----:B------:R-:W-:Y:S01]  /*75f0*/  FFMA.FTZ R228, R47, -R206, R235 ;  /* 0x800000ce2fe47223 */ /* 0x000fe200000100eb */
[----:B------:R-:W-:Y:S01]  /*7600*/  SHF.L.U32 R202, R11, 0x10, RZ ;  /* 0x000000100bca7819 */ /* 0x000fe200000006ff */
[----:B------:R-:W-:Y:S01]  /*7610*/  FFMA.FTZ R210, R153, -R221, R206 ;  /* 0x800000dd99d27223 */ /* 0x000fe200000100ce */
[----:B------:R-:W-:Y:S01]  /*7620*/  SHF.L.U32 R221, R103, 0x10, RZ ;  /* 0x0000001067dd7819 */ /* 0x000fe200000006ff */
[----:B------:R-:W-:Y:S01]  /*7630*/  FMUL.FTZ R235, R71, R208 ;  /* 0x000000d047eb7220 */ /* 0x000fe20000410000 */
[----:B------:R-:W-:Y:S01]  /*7640*/  FFMA.FTZ R228, R46, -R217, R228 ;  /* 0x800000d92ee47223 */ /* 0x000fe200000100e4 */
[----:B------:R-:W-:Y:S01]  /*7650*/  FMUL.FTZ R238, R79, R202 ;  /* 0x000000ca4fee7220 */ /* 0x000fe20000410000 */
[----:B------:R-:W-:Y:S01]  /*7660*/  UIADD3 UR44, -UR44, UR54, URZ ;  /* 0x000000362c2c7290 */ /* 0x000fe2000fffe13f */
[----:B------:R-:W-:Y:S01]  /*7670*/  FFMA.FTZ R206, R154, -R235, R203 ;  /* 0x800000eb9ace7223 */ /* 0x000fe200000100cb */
[----:B------:R-:W-:Y:S01]  /*7680*/  USHF.R.S32.HI UR46, URZ, 0x1f, UR13 ;  /* 0x0000001f3f2e7899 */ /* 0x000fe2000801140d */
[----:B------:R-:W-:Y:S01]  /*7690*/  BSSY B0, `(.L_x_11060) ;  /* 0x00001cb000007945 */ /* 0x000fe20003800000 */
[----:B------:R-:W-:Y:S01]  /*76a0*/  USHF.R.S32.HI UR47, URZ, 0x1f, UR12 ;  /* 0x0000001f3f2f7899 */ /* 0x000fe2000801140c */
[----:B-1----:R-:W-:Y:S01]  /*76b0*/  FFMA.FTZ R12, R46, R203, R237 ;  /* 0x000000cb2e0c7223 */ /* 0x002fe200000100ed */
[----:B------:R-:W-:Y:S01]  /*76c0*/  FMUL.FTZ R14, R72, R221 ;  /* 0x000000dd480e7220 */ /* 0x000fe20000410000 */
[C---:B------:R-:W-:Y:S01]  /*76d0*/  FFMA.FTZ R15, R45.reuse, -R215, R228 ;  /* 0x800000d72d0f7223 */ /* 0x040fe200000100e4 */
[----:B------:R-:W-:Y:S01]  /*76e0*/  FFMA.FTZ R203, R160, -R235, R217 ;  /* 0x800000eba0cb7223 */ /* 0x000fe200000100d9 */
[----:B------:R-:W-:Y:S01]  /*76f0*/  FFMA.FTZ R13, R45, R219, R12 ;  /* 0x000000db2d0d7223 */ /* 0x000fe2000001000c */
[-C--:B------:R-:W-:Y:S01]  /*7700*/  FFMA.FTZ R219, R156, -R238.reuse, R219 ;  /* 0x800000ee9cdb7223 */ /* 0x080fe200000100db */
[----:B------:R-:W-:Y:S01]  /*7710*/  FFMA.FTZ R217, R158, -R238, R215 ;  /* 0x800000ee9ed97223 */ /* 0x000fe200000100d7 */
[----:B------:R-:W-:Y:S01]  /*7720*/  SHF.L.U32 R215, R4, 0x10, RZ ;  /* 0x0000001004d77819 */ /* 0x000fe200000006ff */
[C---:B------:R-:W-:Y:S01]  /*7730*/  FFMA.FTZ R12, R44.reuse, R216, R13 ;  /* 0x000000d82c0c7223 */ /* 0x040fe2000001000d */
[-C--:B------:R-:W-:Y:S01]  /*7740*/  FFMA.FTZ R228, R159, -R14.reuse, R216 ;  /* 0x8000000e9fe47223 */ /* 0x080fe200000100d8 */
[----:B------:R-:W-:Y:S01]  /*7750*/  FFMA.FTZ R216, R157, -R14, R214 ;  /* 0x8000000e9dd87223 */ /* 0x000fe200000100d6 */
[----:B------:R-:W-:Y:S01]  /*7760*/  FFMA.FTZ R15, R44, -R214, R15 ;  /* 0x800000d62c0f7223 */ /* 0x000fe2000001000f */
[----:B------:R-:W-:Y:S01]  /*7770*/  SHF.L.U32 R214, R102, 0x10, RZ ;  /* 0x0000001066d67819 */ /* 0x000fe200000006ff */
[-C--:B--2---:R-:W-:Y:S01]  /*7780*/  FMUL.FTZ R238, R16, -R3.reuse ;  /* 0x8000000310ee7220 */ /* 0x084fe20000410000 */
[----:B------:R-:W-:Y:S01]  /*7790*/  FMUL.FTZ R13, R17, -R3 ;  /* 0x80000003110d7220 */ /* 0x000fe20000410000 */
[----:B------:R-:W-:-:S02]  /*77a0*/  FFMA.FTZ R3, R43, R224, R12 ;  /* 0x000000e02b037223 */ /* 0x000fc4000001000c */
[-C--:B------:R-:W-:Y:S01]  /*77b0*/  FFMA.FTZ R238, R17, R2.reuse, R238 ;  /* 0x0000000211ee7223 */ /* 0x080fe200000100ee */
[----:B------:R-:W-:Y:S01]  /*77c0*/  FMUL.FTZ R17, R78, R215 ;  /* 0x000000d74e117220 */ /* 0x000fe20000410000 */
[----:B------:R-:W-:Y:S01]  /*77d0*/  FFMA.FTZ R14, R16, R2, -R13 ;  /* 0x00000002100e7223 */ /* 0x000fe2000001080d */
[----:B------:R-:W-:Y:S01]  /*77e0*/  SHF.L.U32 R16, R5, 0x10, RZ ;  /* 0x0000001005107819 */ /* 0x000fe200000006ff */
[----:B------:R-:W-:Y:S01]  /*77f0*/  FMUL.FTZ R13, R69, R214 ;  /* 0x000000d6450d7220 */ /* 0x000fe20000410000 */
[----:B------:R-:W-:Y:S01]  /*7800*/  FFMA.FTZ R2, R43, -R218, R15 ;  /* 0x800000da2b027223 */ /* 0x000fe2000001000f */
[-C--:B------:R-:W-:Y:S01]  /*7810*/  FFMA.FTZ R224, R163, -R17.reuse, R224 ;  /* 0x80000011a3e07223 */ /* 0x080fe200000100e0 */
[----:B------:R-:W-:Y:S01]  /*7820*/  FFMA.FTZ R17, R161, -R17, R218 ;  /* 0x80000011a1117223 */ /* 0x000fe200000100da */
[----:B------:R-:W-:Y:S01]  /*7830*/  FFMA.FTZ R218, R24, -R13, R213 ;  /* 0x8000000d18da7223 */ /* 0x000fe200000100d5 */
[C---:B------:R-:W-:Y:S01]  /*7840*/  FFMA.FTZ R2, R42.reuse, -R213, R2 ;  /* 0x800000d52a027223 */ /* 0x040fe20000010002 */
[----:B------:R-:W-:Y:S01]  /*7850*/  FMUL.FTZ R15, R77, R16 ;  /* 0x000000104d0f7220 */ /* 0x000fe20000410000 */
[----:B------:R-:W-:Y:S01]  /*7860*/  FFMA.FTZ R12, R42, R225, R3 ;  /* 0x000000e12a0c7223 */ /* 0x000fe20000010003 */
[----:B------:R-:W-:Y:S01]  /*7870*/  SHF.L.U32 R213, R101, 0x10, RZ ;  /* 0x0000001065d57819 */ /* 0x000fe200000006ff */
[----:B------:R-:W-:Y:S01]  /*7880*/  FFMA.FTZ R225, R162, -R13, R225 ;  /* 0x8000000da2e17223 */ /* 0x000fe200000100e1 */
[----:B------:R-:W-:Y:S01]  /*7890*/  FFMA.FTZ R230, R26, -R15, R223 ;  /* 0x8000000f1ae67223 */ /* 0x000fe200000100df */
[C---:B------:R-:W-:Y:S01]  /*78a0*/  FFMA.FTZ R3, R41.reuse, R223, R12 ;  /* 0x000000df29037223 */ /* 0x040fe2000001000c */
        /* <DEDUP_REMOVED lines=16> */
[----:B------:R-:W-:Y:S01]  /*79b0*/  FADD.FTZ R35, -R35, R238 ;  /* 0x000000ee23237221 */ /* 0x000fe20000010100 */
[----:B------:R-:W-:Y:S01]  /*79c0*/  FFMA.FTZ R240, R38, -R227, R240 ;  /* 0x800000e326f07223 */ /* 0x000fe200000100f0 */
[-C--:B------:R-:W-:Y:S01]  /*79d0*/  FFMA.FTZ R231, R166, -R13.reuse, R231 ;  /* 0x8000000da6e77223 */ /* 0x080fe200000100e7 */
[----:B------:R-:W-:Y:S01]  /*79e0*/  FFMA.FTZ R13, R168, -R13, R227 ;  /* 0x8000000da80d7223 */ /* 0x000fe200000100e3 */
[----:B------:R-:W-:Y:S01]  /*79f0*/  FADD.FTZ R3, R187, R14 ;  /* 0x0000000ebb037221 */ /* 0x000fe20000010000 */
[----:B------:R-:W-:Y:S01]  /*7a00*/  FMUL.FTZ R227, R75, R28 ;  /* 0x0000001c4be37220 */ /* 0x000fe20000410000 */
[C---:B------:R-:W-:Y:S01]  /*7a10*/  FMUL.FTZ R15, R122.reuse, -R35 ;  /* 0x800000237a0f7220 */ /* 0x040fe20000410000 */
[----:B------:R-:W-:Y:S01]  /*7a20*/  FFMA.FTZ R14, R37, R233, R236 ;  /* 0x000000e9250e7223 */ /* 0x000fe200000100ec */
[----:B------:R-:W-:Y:S01]  /*7a30*/  FMUL.FTZ R122, R122, -R3 ;  /* 0x800000037a7a7220 */ /* 0x000fe20000410000 */
[-C--:B------:R-:W-:Y:S01]  /*7a40*/  FFMA.FTZ R233, R30, -R227.reuse, R233 ;  /* 0x800000e31ee97223 */ /* 0x080fe200000100e9 */
        /* <DEDUP_REMOVED lines=15> */
[----:B------:R-:W-:Y:S01]  /*7b40*/  FFMA.FTZ R211, R37, -R211, R240 ;  /* 0x800000d325d37223 */ /* 0x000fe200000100f0 */
[----:B------:R-:W-:Y:S01]  /*7b50*/  FFMA.FTZ R124, R227, R236, R238 ;  /* 0x000000ece37c7223 */ /* 0x000fe200000100ee */
[C---:B------:R-:W-:Y:S01]  /*7b60*/  FMUL.FTZ R238, R68.reuse, R35 ;  /* 0x0000002344ee7220 */ /* 0x040fe20000410000 */
[----:B------:R-:W-:Y:S01]  /*7b70*/  LEA.HI.SX32 R15, R15, R15, 0x1b ;  /* 0x0000000f0f0f7211 */ /* 0x000fe200078fdaff */
[-C--:B------:R-:W-:Y:S01]  /*7b80*/  FMUL.FTZ R236, R68, R3.reuse ;  /* 0x0000000344ec7220 */ /* 0x080fe20000410000 */
[----:B------:R-:W-:Y:S01]  /*7b90*/  FFMA.FTZ R122, R31, R3, R122 ;  /* 0x000000031f7a7223 */ /* 0x000fe2000001007a */
[----:B------:R-:W-:Y:S01]  /*7ba0*/  FMUL.FTZ R240, R169, R238 ;  /* 0x000000eea9f07220 */ /* 0x000fe20000410000 */
[----:B------:R-:W-:Y:S01]  /*7bb0*/  LEA R3, R15, R110, 0x2 ;  /* 0x0000006e0f037211 */ /* 0x000fe200078e10ff */
[-C--:B------:R-:W-:Y:S01]  /*7bc0*/  FMUL.FTZ R15, R169, R236.reuse ;  /* 0x000000eca90f7220 */ /* 0x080fe20000410000 */
[-C--:B------:R-:W-:Y:S01]  /*7bd0*/  FMUL.FTZ R31, R125, -R201.reuse ;  /* 0x800000c97d1f7220 */ /* 0x080fe20000410000 */
[-C--:B------:R-:W-:Y:S01]  /*7be0*/  FFMA.FTZ R35, R227, R236.reuse, R240 ;  /* 0x000000ece3237223 */ /* 0x080fe200000100f0 */
[----:B------:R-:W-:Y:S01]  /*7bf0*/  FMUL.FTZ R240, R29, R236 ;  /* 0x000000ec1df07220 */ /* 0x000fe20000410000 */
[-C--:B------:R-:W-:Y:S01]  /*7c00*/  FMUL.FTZ R236, R125, -R186.reuse ;  /* 0x800000ba7dec7220 */ /* 0x080fe20000410000 */
[-C--:B------:R-:W-:Y:S01]  /*7c10*/  FMUL.FTZ R169, R170, R201.reuse ;  /* 0x000000c9aaa97220 */ /* 0x080fe20000410000 */
[C---:B------:R-:W-:Y:S01]  /*7c20*/  FFMA.FTZ R170, R126.reuse, R186, -R31 ;  /* 0x000000ba7eaa7223 */ /* 0x040fe2000001081f */
[----:B------:R-:W-:Y:S01]  /*7c30*/  FFMA.FTZ R15, R227, R238, -R15 ;  /* 0x000000eee30f7223 */ /* 0x000fe2000001080f */
[-C--:B------:R-:W-:Y:S01]  /*7c40*/  FFMA.FTZ R125, R126, R201.reuse, R236 ;  /* 0x000000c97e7d7223 */ /* 0x080fe200000100ec */
[----:B------:R-:W-:Y:S01]  /*7c50*/  FMUL.FTZ R126, R186, UR56 ;  /* 0x00000038ba7e7c20 */ /* 0x000fe20008410000 */
[-C--:B------:R-:W-:Y:S01]  /*7c60*/  FFMA.FTZ R31, R30, R186.reuse, R169 ;  /* 0x000000ba1e1f7223 */ /* 0x080fe200000100a9 */
[----:B------:R-:W-:Y:S01]  /*7c70*/  FMUL.FTZ R169, R201, UR56 ;  /* 0x00000038c9a97c20 */ /* 0x000fe20008410000 */
[----:B------:R-:W-:Y:S01]  /*7c80*/  FMUL.FTZ R236, R75, R201 ;  /* 0x000000c94bec7220 */ /* 0x000fe20000410000 */
[----:B------:R-:W-:Y:S01]  /*7c90*/  FFMA.FTZ R126, R201, UR55, -R126 ;  /* 0x00000037c97e7c23 */ /* 0x000fe2000801087e */
[----:B------:R-:W-:Y:S01]  /*7ca0*/  FMUL.FTZ R30, R75, R186 ;  /* 0x000000ba4b1e7220 */ /* 0x000fe20000410000 */
[----:B------:R-:W-:Y:S01]  /*7cb0*/  FMUL.FTZ R238, R29, R238 ;  /* 0x000000ee1dee7220 */ /* 0x000fe20000410000 */
[----:B------:R-:W-:Y:S01]  /*7cc0*/  FADD.FTZ R185, R185, R170 ;  /* 0x000000aab9b97221 */ /* 0x000fe20000010000 */
[----:B------:R-:W-:Y:S01]  /*7cd0*/  FADD.FTZ R201, -R200, R125 ;  /* 0x0000007dc8c97221 */ /* 0x000fe20000010100 */
[----:B------:R-:W-:Y:S01]  /*7ce0*/  FFMA.FTZ R170, R186, UR55, R169 ;  /* 0x00000037baaa7c23 */ /* 0x000fe200080100a9 */
[C---:B------:R-:W-:Y:S01]  /*7cf0*/  FMUL.FTZ R200, R187.reuse, R236 ;  /* 0x000000ecbbc87220 */ /* 0x040fe20000410000 */
[C---:B------:R-:W-:Y:S01]  /*7d00*/  FMUL.FTZ R186, R187.reuse, R126 ;  /* 0x0000007ebbba7220 */ /* 0x040fe20000410000 */
[-C--:B------:R-:W-:Y:S01]  /*7d10*/  FMUL.FTZ R187, R187, R30.reuse ;  /* 0x0000001ebbbb7220 */ /* 0x080fe20000410000 */
[C---:B------:R-:W-:Y:S01]  /*7d20*/  FMUL.FTZ R169, R127.reuse, -R201 ;  /* 0x800000c97fa97220 */ /* 0x040fe20000410000 */
[----:B------:R0:W-:Y:S01]  /*7d30*/  STS [R3+0x10fc], R238 ;  /* 0x0010fcee03007388 */ /* 0x0001e20000000800 */
[-C--:B------:R-:W-:Y:S01]  /*7d40*/  FMUL.FTZ R127, R127, -R185.reuse ;  /* 0x800000b97f7f7220 */ /* 0x080fe20000410000 */
[C---:B------:R-:W-:Y:S01]  /*7d50*/  FFMA.FTZ R126, R233.reuse, R30, R200 ;  /* 0x0000001ee97e7223 */ /* 0x040fe200000100c8 */
[C---:B------:R-:W-:Y:S01]  /*7d60*/  FFMA.FTZ R169, R128.reuse, R185, -R169 ;  /* 0x000000b980a97223 */ /* 0x040fe200000108a9 */
[----:B------:R-:W-:Y:S01]  /*7d70*/  FFMA.FTZ R125, R233, R170, R186 ;  /* 0x000000aae97d7223 */ /* 0x000fe200000100ba */
[-C--:B------:R-:W-:Y:S01]  /*7d80*/  FFMA.FTZ R128, R128, R201.reuse, R127 ;  /* 0x000000c980807223 */ /* 0x080fe2000001007f */
[C---:B------:R-:W-:Y:S01]  /*7d90*/  FMUL.FTZ R186, R67.reuse, R201 ;  /* 0x000000c943ba7220 */ /* 0x040fe20000410000 */
[----:B------:R-:W-:Y:S01]  /*7da0*/  FADD.FTZ R184, R184, R169 ;  /* 0x000000a9b8b87221 */ /* 0x000fe20000010000 */
[----:B------:R-:W-:Y:S01]  /*7db0*/  FMUL.FTZ R170, R67, R185 ;  /* 0x000000b943aa7220 */ /* 0x000fe20000410000 */
[----:B------:R-:W-:Y:S01]  /*7dc0*/  STS [R3+0x10f8], R240 ;  /* 0x0010f8f003007388 */ /* 0x000fe20000000800 */
[----:B0-----:R-:W-:Y:S01]  /*7dd0*/  FMUL.FTZ R238, R28, R30 ;  /* 0x0000001e1cee7220 */ /* 0x001fe20000410000 */
[----:B------:R-:W-:Y:S01]  /*7de0*/  FFMA.FTZ R30, R233, R236, -R187 ;  /* 0x000000ece91e7223 */ /* 0x000fe200000108bb */
[----:B------:R-:W-:Y:S01]  /*7df0*/  FMUL.FTZ R187, R168, R201 ;  /* 0x000000c9a8bb7220 */ /* 0x000fe20000410000 */
[----:B------:R-:W-:Y:S01]  /*7e00*/  FMUL.FTZ R168, R185, UR56 ;  /* 0x00000038b9a87c20 */ /* 0x000fe20008410000 */
[----:B------:R-:W-:Y:S01]  /*7e10*/  FMUL.FTZ R200, R13, R170 ;  /* 0x000000aa0dc87220 */ /* 0x000fe20000410000 */
[----:B------:R-:W-:Y:S01]  /*7e20*/  STS [R3+0x10f0], R238 ;  /* 0x0010f0ee03007388 */ /* 0x000fe20000000800 */
[----:B------:R-:W-:Y:S01]  /*7e30*/  FFMA.FTZ R127, R166, R185, R187 ;  /* 0x000000b9a67f7223 */ /* 0x000fe200000100bb */
[----:B------:R-:W-:Y:S01]  /*7e40*/  FADD.FTZ R187, -R199, R128 ;  /* 0x00000080c7bb7221 */ /* 0x000fe20000010100 */
[----:B------:R-:W-:Y:S01]  /*7e50*/  FFMA.FTZ R168, R201, UR55, -R168 ;  /* 0x00000037c9a87c23 */ /* 0x000fe200080108a8 */
[----:B------:R-:W-:Y:S01]  /*7e60*/  FMUL.FTZ R128, R13, R186 ;  /* 0x000000ba0d807220 */ /* 0x000fe20000410000 */
[----:B------:R-:W-:Y:S01]  /*7e70*/  FMUL.FTZ R166, R201, UR56 ;  /* 0x00000038c9a67c20 */ /* 0x000fe20008410000 */
[CC--:B------:R-:W-:Y:S01]  /*7e80*/  FMUL.FTZ R169, R129.reuse, -R187.reuse ;  /* 0x800000bb81a97220 */ /* 0x0c0fe20000410000 */
[----:B------:R-:W-:Y:S01]  /*7e90*/  FMUL.FTZ R129, R129, -R184 ;  /* 0x800000b881817220 */ /* 0x000fe20000410000 */
[----:B------:R-:W-:Y:S01]  /*7ea0*/  FMUL.FTZ R168, R13, R168 ;  /* 0x000000a80da87220 */ /* 0x000fe20000410000 */
[----:B------:R-:W-:Y:S01]  /*7eb0*/  FFMA.FTZ R13, R231, R170, R128 ;  /* 0x000000aae70d7223 */ /* 0x000fe20000010080 */
[CC--:B------:R-:W-:Y:S01]  /*7ec0*/  FFMA.FTZ R128, R130.reuse, R184.reuse, -R169 ;  /* 0x000000b882807223 */ /* 0x0c0fe200000108a9 */
[-C--:B------:R-:W-:Y:S01]  /*7ed0*/  FFMA.FTZ R169, R130, R187.reuse, R129 ;  /* 0x000000bb82a97223 */ /* 0x080fe20000010081 */
[----:B------:R-:W-:Y:S01]  /*7ee0*/  FMUL.FTZ R130, R184, UR56 ;  /* 0x00000038b8827c20 */ /* 0x000fe20008410000 */
[----:B------:R-:W-:Y:S01]  /*7ef0*/  FFMA.FTZ R166, R185, UR55, R166 ;  /* 0x00000037b9a67c23 */ /* 0x000fe200080100a6 */
[----:B------:R-:W-:Y:S01]  /*7f00*/  FADD.FTZ R183, R183, R128 ;  /* 0x00000080b7b77221 */ /* 0x000fe20000010000 */
[----:B------:R-:W-:Y:S01]  /*7f10*/  FADD.FTZ R198, -R198, R169 ;  /* 0x000000a9c6c67221 */ /* 0x000fe20000010100 */
[----:B------:R-:W-:Y:S01]  /*7f20*/  FMUL.FTZ R128, R167, R187 ;  /* 0x000000bba7807220 */ /* 0x000fe20000410000 */
[----:B------:R-:W-:Y:S01]  /*7f30*/  FMUL.FTZ R185, R76, R184 ;  /* 0x000000b84cb97220 */ /* 0x000fe20000410000 */
[----:B------:R-:W-:Y:S01]  /*7f40*/  FMUL.FTZ R170, R232, R170 ;  /* 0x000000aae8aa7220 */ /* 0x000fe20000410000 */
[C---:B------:R-:W-:Y:S01]  /*7f50*/  FMUL.FTZ R167, R131.reuse, -R198 ;  /* 0x800000c683a77220 */ /* 0x040fe20000410000 */
[-C--:B------:R-:W-:Y:S01]  /*7f60*/  FMUL.FTZ R131, R131, -R183.reuse ;  /* 0x800000b783837220 */ /* 0x080fe20000410000 */
[----:B------:R-:W-:Y:S01]  /*7f70*/  FFMA.FTZ R128, R165, R184, R128 ;  /* 0x000000b8a5807223 */ /* 0x000fe20000010080 */
[C---:B------:R-:W-:Y:S01]  /*7f80*/  FFMA.FTZ R165, R187.reuse, UR55, -R130 ;  /* 0x00000037bba57c23 */ /* 0x040fe20008010882 */
[C---:B------:R-:W-:Y:S01]  /*7f90*/  FFMA.FTZ R167, R132.reuse, R183, -R167 ;  /* 0x000000b784a77223 */ /* 0x040fe200000108a7 */
[-C--:B------:R-:W-:Y:S01]  /*7fa0*/  FFMA.FTZ R132, R132, R198.reuse, R131 ;  /* 0x000000c684847223 */ /* 0x080fe20000010083 */
[----:B------:R-:W-:Y:S01]  /*7fb0*/  FMUL.FTZ R131, R187, UR56 ;  /* 0x00000038bb837c20 */ /* 0x000fe20008410000 */
[----:B------:R-:W-:Y:S01]  /*7fc0*/  FMUL.FTZ R187, R76, R187 ;  /* 0x000000bb4cbb7220 */ /* 0x000fe20000410000 */
[----:B------:R-:W-:Y:S01]  /*7fd0*/  FADD.FTZ R182, R182, R167 ;  /* 0x000000a7b6b67221 */ /* 0x000fe20000010000 */
[----:B------:R-:W-:Y:S01]  /*7fe0*/  FADD.FTZ R197, -R197, R132 ;  /* 0x00000084c5c57221 */ /* 0x000fe20000010100 */
[----:B------:R-:W-:Y:S01]  /*7ff0*/  FFMA.FTZ R167, R184, UR55, R131 ;  /* 0x00000037b8a77c23 */ /* 0x000fe20008010083 */
[C---:B------:R-:W-:Y:S01]  /*8000*/  FMUL.FTZ R131, R12.reuse, R187 ;  /* 0x000000bb0c837220 */ /* 0x040fe20000410000 */
[C---:B------:R-:W-:Y:S01]  /*8010*/  FMUL.FTZ R169, R12.reuse, R165 ;  /* 0x000000a50ca97220 */ /* 0x040fe20000410000 */
[-C--:B------:R-:W-:Y:S01]  /*8020*/  FMUL.FTZ R199, R12, R185.reuse ;  /* 0x000000b90cc77220 */ /* 0x080fe20000410000 */
[----:B------:R-:W-:Y:S01]  /*8030*/  FMUL.FTZ R130, R25, R198 ;  /* 0x000000c619827220 */ /* 0x000fe20000410000 */
[----:B------:R-:W-:Y:S01]  /*8040*/  FFMA.FTZ R12, R234, R185, R131 ;  /* 0x000000b9ea0c7223 */ /* 0x000fe20000010083 */
[CC--:B------:R-:W-:Y:S01]  /*8050*/  FMUL.FTZ R131, R133.reuse, -R182.reuse ;  /* 0x800000b685837220 */ /* 0x0c0fe20000410000 */
[----:B------:R-:W-:Y:S01]  /*8060*/  FMUL.FTZ R133, R133, -R197 ;  /* 0x800000c585857220 */ /* 0x000fe20000410000 */
[----:B------:R-:W-:Y:S01]  /*8070*/  FMUL.FTZ R132, R229, R185 ;  /* 0x000000b9e5847220 */ /* 0x000fe20000410000 */
[----:B------:R-:W-:Y:S01]  /*8080*/  FFMA.FTZ R130, R27, R183, R130 ;  /* 0x000000b71b827223 */ /* 0x000fe20000010082 */
[C---:B------:R-:W-:Y:S01]  /*8090*/  FFMA.FTZ R165, R134.reuse, R197, R131 ;  /* 0x000000c586a57223 */ /* 0x040fe20000010083 */
[----:B------:R-:W-:Y:S01]  /*80a0*/  FFMA.FTZ R134, R134, R182, -R133 ;  /* 0x000000b686867223 */ /* 0x000fe20000010885 */
[----:B------:R-:W-:Y:S01]  /*80b0*/  FMUL.FTZ R27, R183, UR56 ;  /* 0x00000038b71b7c20 */ /* 0x000fe20008410000 */
[----:B------:R0:W-:Y:S01]  /*80c0*/  STS [R3+0x10e0], R132 ;  /* 0x0010e08403007388 */ /* 0x0001e20000000800 */
[----:B------:R-:W-:Y:S01]  /*80d0*/  FADD.FTZ R196, -R196, R165 ;  /* 0x000000a5c4c47221 */ /* 0x000fe20000010100 */
[----:B------:R-:W-:Y:S01]  /*80e0*/  FADD.FTZ R181, R181, R134 ;  /* 0x00000086b5b57221 */ /* 0x000fe20000010000 */
[C---:B------:R-:W-:Y:S01]  /*80f0*/  FFMA.FTZ R131, R234.reuse, R187, -R199 ;  /* 0x000000bbea837223 */ /* 0x040fe200000108c7 */
[----:B------:R-:W-:Y:S01]  /*8100*/  FFMA.FTZ R234, R234, R167, R169 ;  /* 0x000000a7eaea7223 */ /* 0x000fe200000100a9 */
[CC--:B------:R-:W-:Y:S01]  /*8110*/  FMUL.FTZ R25, R135.reuse, -R196.reuse ;  /* 0x800000c487197220 */ /* 0x0c0fe20000410000 */
[-C--:B------:R-:W-:Y:S01]  /*8120*/  FMUL.FTZ R135, R135, -R181.reuse ;  /* 0x800000b587877220 */ /* 0x080fe20000410000 */
[----:B------:R-:W-:Y:S01]  /*8130*/  FFMA.FTZ R27, R198, UR55, -R27 ;  /* 0x00000037c61b7c23 */ /* 0x000fe2000801081b */
[----:B------:R1:W-:Y:S01]  /*8140*/  STS [R3+0x10e8], R170 ;  /* 0x0010e8aa03007388 */ /* 0x0003e20000000800 */
        /* <DEDUP_REMOVED lines=8> */
[C---:B------:R-:W-:Y:S01]  /*81d0*/  FMUL.FTZ R132, R137.reuse, -R180 ;  /* 0x800000b489847220 */ /* 0x040fe20000410000 */
[----:B------:R-:W-:Y:S01]  /*81e0*/  FMUL.FTZ R133, R137, -R195 ;  /* 0x800000c389857220 */ /* 0x000fe20000410000 */
[C---:B------:R-:W-:Y:S01]  /*81f0*/  FMUL.FTZ R165, R2.reuse, R135 ;  /* 0x0000008702a57220 */ /* 0x040fe20000410000 */
[----:B------:R-:W-:Y:S01]  /*8200*/  FMUL.FTZ R167, R2, R183 ;  /* 0x000000b702a77220 */ /* 0x000fe20000410000 */
[----:B------:R-:W-:Y:S01]  /*8210*/  FMUL.FTZ R137, R77, R182 ;  /* 0x000000b64d897220 */ /* 0x000fe20000410000 */
[C---:B------:R-:W-:Y:S01]  /*8220*/  FFMA.FTZ R134, R138.reuse, R180, -R133 ;  /* 0x000000b48a867223 */ /* 0x040fe20000010885 */
[----:B------:R-:W-:Y:S01]  /*8230*/  FFMA.FTZ R133, R138, R195, R132 ;  /* 0x000000c38a857223 */ /* 0x000fe20000010084 */
[-C--:B------:R-:W-:Y:S01]  /*8240*/  FMUL.FTZ R138, R213, R135.reuse ;  /* 0x00000087d58a7220 */ /* 0x080fe20000410000 */
[----:B------:R-:W-:Y:S01]  /*8250*/  FFMA.FTZ R132, R226, R135, -R167 ;  /* 0x00000087e2847223 */ /* 0x000fe200000108a7 */
[----:B------:R-:W-:Y:S01]  /*8260*/  FADD.FTZ R179, R179, R134 ;  /* 0x00000086b3b37221 */ /* 0x000fe20000010000 */
[----:B------:R-:W-:Y:S01]  /*8270*/  FADD.FTZ R194, -R194, R133 ;  /* 0x00000085c2c27221 */ /* 0x000fe20000010100 */
[----:B------:R-:W-:Y:S01]  /*8280*/  FMUL.FTZ R27, R2, R27 ;  /* 0x0000001b021b7220 */ /* 0x000fe20000410000 */
[-C--:B------:R-:W-:Y:S01]  /*8290*/  FFMA.FTZ R2, R226, R183.reuse, R165 ;  /* 0x000000b7e2027223 */ /* 0x080fe200000100a5 */
[----:B------:R-:W-:Y:S01]  /*82a0*/  FMUL.FTZ R136, R213, R183 ;  /* 0x000000b7d5887220 */ /* 0x000fe20000410000 */
[CC--:B------:R-:W-:Y:S01]  /*82b0*/  FMUL.FTZ R133, R139.reuse, -R194.reuse ;  /* 0x800000c28b857220 */ /* 0x0c0fe20000410000 */
[----:B------:R-:W-:Y:S01]  /*82c0*/  FMUL.FTZ R139, R139, -R179 ;  /* 0x800000b38b8b7220 */ /* 0x000fe20000410000 */
[----:B------:R-:W-:Y:S01]  /*82d0*/  FMUL.FTZ R165, R77, R197 ;  /* 0x000000c54da57220 */ /* 0x000fe20000410000 */
[----:B-1----:R-:W-:Y:S01]  /*82e0*/  FMUL.FTZ R170, R229, R187 ;  /* 0x000000bbe5aa7220 */ /* 0x002fe20000410000 */
[C---:B------:R-:W-:Y:S01]  /*82f0*/  FFMA.FTZ R135, R140.reuse, R179, -R133 ;  /* 0x000000b38c877223 */ /* 0x040fe20000010885 */
[----:B------:R-:W-:Y:S01]  /*8300*/  FFMA.FTZ R140, R140, R194, R139 ;  /* 0x000000c28c8c7223 */ /* 0x000fe2000001008b */
[----:B------:R-:W-:Y:S01]  /*8310*/  FMUL.FTZ R139, R223, R137 ;  /* 0x00000089df8b7220 */ /* 0x000fe20000410000 */
[----:B------:R0:W-:Y:S01]  /*8320*/  STS [R3+0x10dc], R138 ;  /* 0x0010dc8a03007388 */ /* 0x0001e20000000800 */
[----:B------:R-:W-:Y:S01]  /*8330*/  FADD.FTZ R178, R178, R135 ;  /* 0x00000087b2b27221 */ /* 0x000fe20000010000 */
[----:B------:R-:W-:Y:S01]  /*8340*/  FADD.FTZ R193, -R193, R140 ;  /* 0x0000008cc1c17221 */ /* 0x000fe20000010100 */
[-C--:B------:R-:W-:Y:S01]  /*8350*/  FMUL.FTZ R167, R223, R165.reuse ;  /* 0x000000a5dfa77220 */ /* 0x080fe20000410000 */
[C---:B------:R-:W-:Y:S01]  /*8360*/  FFMA.FTZ R134, R230.reuse, R165, -R139 ;  /* 0x000000a5e6867223 */ /* 0x040fe2000001088b */
[----:B------:R1:W-:Y:S01]  /*8370*/  STS [R3+0x10d8], R136 ;  /* 0x0010d88803007388 */ /* 0x0003e20000000800 */
[----:B------:R-:W-:Y:S01]  /*8380*/  FMUL.FTZ R135, R141, -R193 ;  /* 0x800000c18d877220 */ /* 0x000fe20000410000 */
[----:B------:R-:W-:Y:S01]  /*8390*/  FMUL.FTZ R139, R69, R196 ;  /* 0x000000c4458b7220 */ /* 0x000fe20000410000 */
[----:B------:R-:W-:Y:S01]  /*83a0*/  FFMA.FTZ R133, R230, R137, R167 ;  /* 0x00000089e6857223 */ /* 0x000fe200000100a7 */
[----:B------:R2:W-:Y:S01]  /*83b0*/  STS [R3+0x10e4], R170 ;  /* 0x0010e4aa03007388 */ /* 0x0005e20000000800 */
[----:B0-----:R-:W-:Y:S01]  /*83c0*/  FMUL.FTZ R138, R141, -R178 ;  /* 0x800000b28d8a7220 */ /* 0x001fe20000410000 */
[----:B------:R-:W-:Y:S01]  /*83d0*/  FMUL.FTZ R184, R16, R165 ;  /* 0x000000a510b87220 */ /* 0x000fe20000410000 */
[-C--:B------:R-:W-:Y:S01]  /*83e0*/  FFMA.FTZ R129, R231, R186.reuse, -R200 ;  /* 0x000000bae7817223 */ /* 0x080fe200000108c8 */
[----:B------:R-:W-:Y:S01]  /*83f0*/  FMUL.FTZ R186, R232, R186 ;  /* 0x000000bae8ba7220 */ /* 0x000fe20000410000 */
[----:B------:R-:W-:Y:S01]  /*8400*/  FMUL.FTZ R240, R28, R236 ;  /* 0x000000ec1cf07220 */ /* 0x000fe20000410000 */
[C---:B-1----:R-:W-:Y:S01]  /*8410*/  FFMA.FTZ R136, R142.reuse, R178, -R135 ;  /* 0x000000b28e887223 */ /* 0x042fe20000010887 */
[----:B------:R-:W-:Y:S01]  /*8420*/  FFMA.FTZ R135, R142, R193, R138 ;  /* 0x000000c18e877223 */ /* 0x000fe2000001008a */
[----:B------:R-:W-:Y:S01]  /*8430*/  FMUL.FTZ R138, R218, R139 ;  /* 0x0000008bda8a7220 */ /* 0x000fe20000410000 */
[----:B------:R0:W-:Y:S01]  /*8440*/  STS [R3+0x10d4], R184 ;  /* 0x0010d4b803007388 */ /* 0x0001e20000000800 */
[----:B--2---:R-:W-:Y:S01]  /*8450*/  FMUL.FTZ R170, R16, R137 ;  /* 0x0000008910aa7220 */ /* 0x004fe20000410000 */
[----:B------:R-:W-:Y:S01]  /*8460*/  FMUL.FTZ R137, R69, R181 ;  /* 0x000000b545897220 */ /* 0x000fe20000410000 */
[----:B------:R-:W-:Y:S01]  /*8470*/  FADD.FTZ R177, R177, R136 ;  /* 0x00000088b1b17221 */ /* 0x000fe20000010000 */
[----:B------:R-:W-:Y:S01]  /*8480*/  FADD.FTZ R192, -R192, R135 ;  /* 0x00000087c0c07221 */ /* 0x000fe20000010100 */
[----:B------:R-:W-:Y:S01]  /*8490*/  FMUL.FTZ R142, R78, R180 ;  /* 0x000000b44e8e7220 */ /* 0x000fe20000410000 */
[----:B------:R1:W-:Y:S01]  /*84a0*/  STS [R3+0x10d0], R170 ;  /* 0x0010d0aa03007388 */ /* 0x0003e20000000800 */
[-C--:B------:R-:W-:Y:S01]  /*84b0*/  FMUL.FTZ R140, R218, R137.reuse ;  /* 0x00000089da8c7220 */ /* 0x080fe20000410000 */
[----:B------:R-:W-:Y:S01]  /*84c0*/  FFMA.FTZ R136, R225, R137, R138 ;  /* 0x00000089e1887223 */ /* 0x000fe2000001008a */
[----:B------:R-:W-:Y:S01]  /*84d0*/  FMUL.FTZ R138, R143, -R192 ;  /* 0x800000c08f8a7220 */ /* 0x000fe20000410000 */
[CC--:B0-----:R-:W-:Y:S01]  /*84e0*/  FMUL.FTZ R184, R214.reuse, R139.reuse ;  /* 0x0000008bd6b87220 */ /* 0x0c1fe20000410000 */
[----:B------:R-:W-:Y:S01]  /*84f0*/  FFMA.FTZ R135, R225, R139, -R140 ;  /* 0x0000008be1877223 */ /* 0x000fe2000001088c */
[----:B------:R-:W-:Y:S01]  /*8500*/  FMUL.FTZ R141, R17, R142 ;  /* 0x0000008e118d7220 */ /* 0x000fe20000410000 */
[----:B------:R-:W-:Y:S01]  /*8510*/  STS [R3+0x10ec], R186 ;  /* 0x0010ecba03007388 */ /* 0x000fe20000000800 */
[-C--:B------:R-:W-:Y:S01]  /*8520*/  FMUL.FTZ R183, R71, R192.reuse ;  /* 0x000000c047b77220 */ /* 0x080fe20000410000 */
[----:B-1----:R-:W-:Y:S01]  /*8530*/  FMUL.FTZ R170, R214, R137 ;  /* 0x00000089d6aa7220 */ /* 0x002fe20000410000 */
[----:B------:R-:W-:Y:S01]  /*8540*/  FMUL.FTZ R137, R143, -R177 ;  /* 0x800000b18f897220 */ /* 0x000fe20000410000 */
[----:B------:R-:W-:Y:S01]  /*8550*/  FMUL.FTZ R143, R72, R179 ;  /* 0x000000b3488f7220 */ /* 0x000fe20000410000 */
[----:B------:R-:W-:Y:S01]  /*8560*/  STS [R3+0x10cc], R184 ;  /* 0x0010ccb803007388 */ /* 0x000fe20000000800 */
[----:B------:R-:W-:Y:S01]  /*8570*/  FMUL.FTZ R238, R208, R183 ;  /* 0x000000b7d0ee7220 */ /* 0x000fe20000410000 */
[C---:B------:R-:W-:Y:S01]  /*8580*/  FFMA.FTZ R140, R144.reuse, R192, R137 ;  /* 0x000000c0908c7223 */ /* 0x040fe20000010089 */
[----:B------:R-:W-:Y:S01]  /*8590*/  FFMA.FTZ R137, R144, R177, -R138 ;  /* 0x000000b190897223 */ /* 0x000fe2000001088a */
[----:B------:R-:W-:Y:S01]  /*85a0*/  FMUL.FTZ R144, R78, R195 ;  /* 0x000000c34e907220 */ /* 0x000fe20000410000 */
[----:B------:R0:W-:Y:S01]  /*85b0*/  STS [R3+0x10c8], R170 ;  /* 0x0010c8aa03007388 */ /* 0x0001e20000000800 */
[----:B------:R-:W-:Y:S01]  /*85c0*/  FADD.FTZ R191, -R191, R140 ;  /* 0x0000008cbfbf7221 */ /* 0x000fe20000010100 */
[----:B------:R-:W-:Y:S01]  /*85d0*/  FADD.FTZ R176, R176, R137 ;  /* 0x00000089b0b07221 */ /* 0x000fe20000010000 */
[----:B------:R-:W-:Y:S01]  /*85e0*/  FMUL.FTZ R139, R17, R144 ;  /* 0x00000090118b7220 */ /* 0x000fe20000410000 */
[----:B------:R-:W-:Y:S01]  /*85f0*/  STS [R3+0x10f4], R240 ;  /* 0x0010f4f003007388 */ /* 0x000fe20000000800 */
[CC--:B------:R-:W-:Y:S01]  /*8600*/  FMUL.FTZ R137, R145.reuse, -R191.reuse ;  /* 0x800000bf91897220 */ /* 0x0c0fe20000410000 */
[----:B------:R-:W-:Y:S01]  /*8610*/  FMUL.FTZ R140, R145, -R176 ;  /* 0x800000b0918c7220 */ /* 0x000fe20000410000 */
[----:B------:R-:W-:Y:S01]  /*8620*/  FMUL.FTZ R145, R72, R194 ;  /* 0x000000c248917220 */ /* 0x000fe20000410000 */
[-C--:B------:R-:W-:Y:S01]  /*8630*/  FMUL.FTZ R167, R80, R191.reuse ;  /* 0x000000bf50a77220 */ /* 0x080fe20000410000 */
[----:B------:R-:W-:Y:S01]  /*8640*/  FFMA.FTZ R138, R146, R176, -R137 ;  /* 0x000000b0928a7223 */ /* 0x000fe20000010889 */
[-C--:B------:R-:W-:Y:S01]  /*8650*/  FFMA.FTZ R137, R224, R142.reuse, R139 ;  /* 0x0000008ee0897223 */ /* 0x080fe2000001008b */
[----:B------:R-:W-:Y:S01]  /*8660*/  FFMA.FTZ R139, R146, R191, R140 ;  /* 0x000000bf928b7223 */ /* 0x000fe2000001008c */
[----:B0-----:R-:W-:Y:S01]  /*8670*/  FMUL.FTZ R170, R215, R142 ;  /* 0x0000008ed7aa7220 */ /* 0x001fe20000410000 */
[----:B------:R-:W-:Y:S01]  /*8680*/  FADD.FTZ R175, R175, R138 ;  /* 0x0000008aafaf7221 */ /* 0x000fe20000010000 */
[-C--:B------:R-:W-:Y:S01]  /*8690*/  FFMA.FTZ R138, R224, R144.reuse, -R141 ;  /* 0x00000090e08a7223 */ /* 0x080fe2000001088d */
[----:B------:R-:W-:Y:S01]  /*86a0*/  FADD.FTZ R190, -R190, R139 ;  /* 0x0000008bbebe7221 */ /* 0x000fe20000010100 */
[----:B------:R-:W-:Y:S01]  /*86b0*/  FMUL.FTZ R146, R215, R144 ;  /* 0x00000090d7927220 */ /* 0x000fe20000410000 */
[C---:B------:R-:W-:Y:S01]  /*86c0*/  FMUL.FTZ R139, R147.reuse, -R175 ;  /* 0x800000af938b7220 */ /* 0x040fe20000410000 */
[----:B------:R0:W-:Y:S01]  /*86d0*/  STS [R3+0x10c0], R170 ;  /* 0x0010c0aa03007388 */ /* 0x0001e20000000800 */
[-C--:B------:R-:W-:Y:S01]  /*86e0*/  FMUL.FTZ R140, R147, -R190.reuse ;  /* 0x800000be938c7220 */ /* 0x080fe20000410000 */
[----:B------:R-:W-:Y:S01]  /*86f0*/  FMUL.FTZ R147, R216, R143 ;  /* 0x0000008fd8937220 */ /* 0x000fe20000410000 */
[----:B------:R-:W-:Y:S01]  /*8700*/  FFMA.FTZ R142, R148, R190, R139 ;  /* 0x000000be948e7223 */ /* 0x000fe2000001008b */
[----:B------:R-:W-:Y:S01]  /*8710*/  FMUL.FTZ R139, R216, R145 ;  /* 0x00000091d88b7220 */ /* 0x000fe20000410000 */
[----:B------:R-:W-:Y:S01]  /*8720*/  FFMA.FTZ R141, R148, R175, -R140 ;  /* 0x000000af948d7223 */ /* 0x000fe2000001088c */
[----:B------:R1:W-:Y:S01]  /*8730*/  STS [R3+0x10c4], R146 ;  /* 0x0010c49203007388 */ /* 0x0003e20000000800 */
[----:B------:R-:W-:Y:S01]  /*8740*/  FADD.FTZ R189, -R189, R142 ;  /* 0x0000008ebdbd7221 */ /* 0x000fe20000010100 */
[-C--:B------:R-:W-:Y:S01]  /*8750*/  FFMA.FTZ R139, R228, R143.reuse, R139 ;  /* 0x0000008fe48b7223 */ /* 0x080fe2000001008b */
[----:B------:R-:W-:Y:S01]  /*8760*/  FADD.FTZ R174, R174, R141 ;  /* 0x0000008daeae7221 */ /* 0x000fe20000010000 */
[----:B0-----:R-:W-:Y:S01]  /*8770*/  FMUL.FTZ R170, R221, R143 ;  /* 0x0000008fddaa7220 */ /* 0x001fe20000410000 */
[----:B------:R-:W-:Y:S01]  /*8780*/  FMUL.FTZ R141, R149, -R189 ;  /* 0x800000bd958d7220 */ /* 0x000fe20000410000 */
[-C--:B------:R-:W-:Y:S01]  /*8790*/  FMUL.FTZ R184, R221, R145.reuse ;  /* 0x00000091ddb87220 */ /* 0x080fe20000410000 */
[-C--:B------:R-:W-:Y:S01]  /*87a0*/  FMUL.FTZ R144, R149, -R174.reuse ;  /* 0x800000ae95907220 */ /* 0x080fe20000410000 */
[----:B------:R-:W-:Y:S01]  /*87b0*/  FFMA.FTZ R140, R228, R145, -R147 ;  /* 0x00000091e48c7223 */ /* 0x000fe20000010893 */
[C---:B------:R-:W-:Y:S01]  /*87c0*/  FFMA.FTZ R142, R150.reuse, R174, -R141 ;  /* 0x000000ae968e7223 */ /* 0x040fe2000001088d */
[C---:B-1----:R-:W-:Y:S01]  /*87d0*/  FMUL.FTZ R146, R79.reuse, R193 ;  /* 0x000000c14f927220 */ /* 0x042fe20000410000 */
[----:B------:R-:W-:Y:S01]  /*87e0*/  FFMA.FTZ R141, R150, R189, R144 ;  /* 0x000000bd968d7223 */ /* 0x000fe20000010090 */
[----:B------:R-:W-:Y:S01]  /*87f0*/  FMUL.FTZ R144, R79, R178 ;  /* 0x000000b24f907220 */ /* 0x000fe20000410000 */
[----:B------:R-:W-:Y:S01]  /*8800*/  FADD.FTZ R173, R173, R142 ;  /* 0x0000008eadad7221 */ /* 0x000fe20000010000 */
[C---:B------:R-:W-:Y:S01]  /*8810*/  FMUL.FTZ R148, R217.reuse, R146 ;  /* 0x00000092d9947220 */ /* 0x040fe20000410000 */
[----:B------:R-:W-:Y:S01]  /*8820*/  FADD.FTZ R188, -R188, R141 ;  /* 0x0000008dbcbc7221 */ /* 0x000fe20000010100 */
[----:B------:R0:W-:Y:S01]  /*8830*/  STS [R3+0x10b8], R170 ;  /* 0x0010b8aa03007388 */ /* 0x0001e20000000800 */
[CC--:B------:R-:W-:Y:S01]  /*8840*/  FMUL.FTZ R142, R152.reuse, -R173.reuse ;  /* 0x800000ad988e7220 */ /* 0x0c0fe20000410000 */
[----:B------:R-:W-:Y:S01]  /*8850*/  FMUL.FTZ R150, R217, R144 ;  /* 0x00000090d9967220 */ /* 0x000fe20000410000 */
[----:B------:R-:W-:Y:S01]  /*8860*/  FMUL.FTZ R152, R152, -R188 ;  /* 0x800000bc98987220 */ /* 0x000fe20000410000 */
[----:B------:R-:W-:Y:S01]  /*8870*/  FFMA.FTZ R141, R219, R144, R148 ;  /* 0x00000090db8d7223 */ /* 0x000fe20000010094 */
[C---:B------:R-:W-:Y:S01]  /*8880*/  FFMA.FTZ R143, R151.reuse, R188, R142 ;  /* 0x000000bc978f7223 */ /* 0x040fe2000001008e */
[----:B------:R1:W-:Y:S01]  /*8890*/  STS [R3+0x10bc], R184 ;  /* 0x0010bcb803007388 */ /* 0x0003e20000000800 */
[----:B------:R-:W-:Y:S01]  /*88a0*/  FFMA.FTZ R151, R151, R173, -R152 ;  /* 0x000000ad97977223 */ /* 0x000fe20000010898 */
[----:B------:R-:W-:Y:S01]  /*88b0*/  FFMA.FTZ R142, R219, R146, -R150 ;  /* 0x00000092db8e7223 */ /* 0x000fe20000010896 */
[----:B------:R-:W-:Y:S01]  /*88c0*/  FADD.FTZ R34, -R34, R143 ;  /* 0x0000008f22227221 */ /* 0x000fe20000010100 */
[----:B0-----:R-:W-:Y:S01]  /*88d0*/  FMUL.FTZ R170, R202, R144 ;  /* 0x00000090caaa7220 */ /* 0x001fe20000410000 */
[----:B------:R-:W-:Y:S01]  /*88e0*/  FADD.FTZ R172, R172, R151 ;  /* 0x00000097acac7221 */ /* 0x000fe20000010000 */
[----:B------:R-:W-:Y:S01]  /*88f0*/  FMUL.FTZ R144, R73, R188 ;  /* 0x000000bc49907220 */ /* 0x000fe20000410000 */
[C---:B------:R-:W-:Y:S01]  /*8900*/  FMUL.FTZ R143, R82.reuse, R34 ;  /* 0x00000022528f7220 */ /* 0x040fe20000410000 */
[----:B------:R-:W-:Y:S01]  /*8910*/  FMUL.FTZ R148, R81, R174 ;  /* 0x000000ae51947220 */ /* 0x000fe20000410000 */
[----:B------:R-:W-:Y:S01]  /*8920*/  FMUL.FTZ R145, R82, R172 ;  /* 0x000000ac52917220 */ /* 0x000fe20000410000 */
[----:B-1----:R-:W-:Y:S01]  /*8930*/  FMUL.FTZ R184, R202, R146 ;  /* 0x00000092cab87220 */ /* 0x002fe20000410000 */
[C---:B------:R-:W-:Y:S01]  /*8940*/  FMUL.FTZ R147, R22.reuse, R143 ;  /* 0x0000008f16937220 */ /* 0x040fe20000410000 */
[----:B------:R-:W-:Y:S01]  /*8950*/  FMUL.FTZ R146, R73, R173 ;  /* 0x000000ad49927220 */ /* 0x000fe20000410000 */
[-C--:B------:R-:W-:Y:S01]  /*8960*/  FMUL.FTZ R150, R22, R145.reuse ;  /* 0x0000009116967220 */ /* 0x080fe20000410000 */
[----:B------:R-:W-:Y:S01]  /*8970*/  FMUL.FTZ R152, R33, R144 ;  /* 0x0000009021987220 */ /* 0x000fe20000410000 */
[C---:B------:R-:W-:Y:S01]  /*8980*/  FFMA.FTZ R147, R32.reuse, R145, R147 ;  /* 0x0000009120937223 */ /* 0x040fe20000010093 */
[----:B------:R0:W-:Y:S01]  /*8990*/  STS [R3+0x10b0], R170 ;  /* 0x0010b0aa03007388 */ /* 0x0001e20000000800 */
[----:B------:R-:W-:Y:S01]  /*89a0*/  FFMA.FTZ R149, R32, R143, -R150 ;  /* 0x0000008f20957223 */ /* 0x000fe20000010896 */
[----:B------:R-:W-:Y:S01]  /*89b0*/  FFMA.FTZ R152, R207, R146, R152 ;  /* 0x00000092cf987223 */ /* 0x000fe20000010098 */
[----:B------:R-:W-:Y:S01]  /*89c0*/  FADD.FTZ R147, RZ, R147 ;  /* 0x00000093ff937221 */ /* 0x000fe20000010000 */
[----:B------:R-:W-:Y:S01]  /*89d0*/  FMUL.FTZ R150, R81, R189 ;  /* 0x000000bd51967220 */ /* 0x000fe20000410000 */
[----:B------:R-:W-:Y:S01]  /*89e0*/  FADD.FTZ R149, RZ, R149 ;  /* 0x00000095ff957221 */ /* 0x000fe20000010000 */
[----:B------:R1:W-:Y:S01]  /*89f0*/  STS [R3+0x10b4], R184 ;  /* 0x0010b4b803007388 */ /* 0x0003e20000000800 */
[----:B------:R-:W-:Y:S01]  /*8a00*/  FADD.FTZ R147, R147, R152 ;  /* 0x0000009893937221 */ /* 0x000fe20000010000 */
[----:B------:R-:W-:Y:S01]  /*8a10*/  FMUL.FTZ R151, R209, R148 ;  /* 0x00000094d1977220 */ /* 0x000fe20000410000 */
[C---:B------:R-:W-:Y:S01]  /*8a20*/  FMUL.FTZ R152, R74.reuse, R190 ;  /* 0x000000be4a987220 */ /* 0x040fe20000410000 */
[----:B0-----:R-:W-:Y:S01]  /*8a30*/  FMUL.FTZ R170, R33, R146 ;  /* 0x0000009221aa7220 */ /* 0x001fe20000410000 */
[----:B------:R-:W-:Y:S01]  /*8a40*/  FMUL.FTZ R186, R74, R175 ;  /* 0x000000af4aba7220 */ /* 0x000fe20000410000 */
[----:B------:R-:W-:Y:S01]  /*8a50*/  FMUL.FTZ R165, R80, R176 ;  /* 0x000000b050a57220 */ /* 0x000fe20000410000 */
[----:B------:R-:W-:Y:S01]  /*8a60*/  FMUL.FTZ R169, R210, R167 ;  /* 0x000000a7d2a97220 */ /* 0x000fe20000410000 */
[----:B------:R-:W-:Y:S01]  /*8a70*/  FFMA.FTZ R170, R207, R144, -R170 ;  /* 0x00000090cfaa7223 */ /* 0x000fe200000108aa */
[----:B------:R-:W-:Y:S01]  /*8a80*/  FMUL.FTZ R146, R18, R146 ;  /* 0x0000009212927220 */ /* 0x000fe20000410000 */
[-C--:B-1----:R-:W-:Y:S01]  /*8a90*/  FMUL.FTZ R184, R209, R150.reuse ;  /* 0x00000096d1b87220 */ /* 0x082fe20000410000 */
[-C--:B------:R-:W-:Y:S01]  /*8aa0*/  FMUL.FTZ R198, R23, R165.reuse ;  /* 0x000000a517c67220 */ /* 0x080fe20000410000 */
[----:B------:R-:W-:Y:S01]  /*8ab0*/  FADD.FTZ R149, R149, R170 ;  /* 0x000000aa95957221 */ /* 0x000fe20000010000 */
[C---:B------:R-:W-:Y:S01]  /*8ac0*/  FFMA.FTZ R170, R205.reuse, R150, -R151 ;  /* 0x00000096cdaa7223 */ /* 0x040fe20000010897 */
[----:B------:R-:W-:Y:S01]  /*8ad0*/  FFMA.FTZ R184, R205, R148, R184 ;  /* 0x00000094cdb87223 */ /* 0x000fe200000100b8 */
[----:B------:R-:W-:Y:S01]  /*8ae0*/  FMUL.FTZ R151, R171, R152 ;  /* 0x00000098ab977220 */ /* 0x000fe20000410000 */
[----:B------:R-:W-:Y:S01]  /*8af0*/  FMUL.FTZ R148, R20, R148 ;  /* 0x0000009414947220 */ /* 0x000fe20000410000 */
[----:B------:R-:W-:Y:S01]  /*8b00*/  FADD.FTZ R149, R149, R170 ;  /* 0x000000aa95957221 */ /* 0x000fe20000010000 */
[----:B------:R-:W-:Y:S01]  /*8b10*/  FADD.FTZ R147, R147, R184 ;  /* 0x000000b893937221 */ /* 0x000fe20000010000 */
[-C--:B------:R-:W-:Y:S01]  /*8b20*/  FFMA.FTZ R170, R204, R186.reuse, R151 ;  /* 0x000000baccaa7223 */ /* 0x080fe20000010097 */
        /* <DEDUP_REMOVED lines=9> */
[----:B------:R-:W-:Y:S01]  /*8bc0*/  FMUL.FTZ R170, R203, R151 ;  /* 0x00000097cbaa7220 */ /* 0x000fe20000410000 */
[----:B------:R-:W-:Y:S01]  /*8bd0*/  FMUL.FTZ R147, R210, R165 ;  /* 0x000000a5d2937220 */ /* 0x000fe20000410000 */
[-C--:B------:R-:W-:Y:S01]  /*8be0*/  FFMA.FTZ R169, R206, R151.reuse, R169 ;  /* 0x00000097cea97223 */ /* 0x080fe200000100a9 */
[----:B------:R-:W-:Y:S01]  /*8bf0*/  FMUL.FTZ R236, R208, R151 ;  /* 0x00000097d0ec7220 */ /* 0x000fe20000410000 */
[----:B------:R-:W-:Y:S01]  /*8c00*/  FFMA.FTZ R200, R206, R183, -R170 ;  /* 0x000000b7cec87223 */ /* 0x000fe200000108aa */
[-C--:B------:R-:W-:Y:S01]  /*8c10*/  FFMA.FTZ R170, R220, R167.reuse, -R147 ;  /* 0x000000a7dcaa7223 */ /* 0x080fe20000010893 */
        /* <DEDUP_REMOVED lines=9> */
[----:B------:R-:W-:Y:S01]  /*8cb0*/  STS [R3+0x10a8], R236 ;  /* 0x0010a8ec03007388 */ /* 0x000fe20000000800 */
[----:B------:R-:W-:Y:S01]  /*8cc0*/  FMUL.FTZ R141, R197, UR56 ;  /* 0x00000038c58d7c20 */ /* 0x000fe20008410000 */
[----:B------:R-:W-:Y:S01]  /*8cd0*/  FADD.FTZ R149, R149, R142 ;  /* 0x0000008e95957221 */ /* 0x000fe20000010000 */
[----:B------:R-:W-:Y:S01]  /*8ce0*/  FADD.FTZ R137, R184, R137 ;  /* 0x00000089b8897221 */ /* 0x000fe20000010000 */
[----:B------:R-:W-:Y:S01]  /*8cf0*/  STS [R3+0x10ac], R238 ;  /* 0x0010acee03007388 */ /* 0x000fe20000000800 */
[----:B------:R-:W-:Y:S01]  /*8d00*/  FMUL.FTZ R147, R179, UR56 ;  /* 0x00000038b3937c20 */ /* 0x000fe20008410000 */
[----:B------:R-:W-:Y:S01]  /*8d10*/  FADD.FTZ R149, R149, R140 ;  /* 0x0000008c95957221 */ /* 0x000fe20000010000 */
[----:B------:R-:W-:Y:S01]  /*8d20*/  FADD.FTZ R136, R137, R136 ;  /* 0x0000008889887221 */ /* 0x000fe20000010000 */
[----:B------:R-:W-:Y:S01]  /*8d30*/  STS [R3+0x10a0], R198 ;  /* 0x0010a0c603007388 */ /* 0x000fe20000000800 */
[----:B------:R-:W-:Y:S01]  /*8d40*/  FFMA.FTZ R141, R182, UR55, R141 ;  /* 0x00000037b68d7c23 */ /* 0x000fe2000801008d */
[----:B------:R-:W-:Y:S01]  /*8d50*/  FADD.FTZ R138, R149, R138 ;  /* 0x0000008a958a7221 */ /* 0x000fe20000010000 */
[----:B------:R-:W-:Y:S01]  /*8d60*/  FADD.FTZ R133, R136, R133 ;  /* 0x0000008588857221 */ /* 0x000fe20000010000 */
[----:B------:R-:W-:Y:S01]  /*8d70*/  MOV R136, UR44 ;  /* 0x0000002c00887c02 */ /* 0x000fe20008000f00 */
[----:B------:R-:W-:Y:S01]  /*8d80*/  STS [R3+0x10a4], R170 ;  /* 0x0010a4aa03007388 */ /* 0x000fe20000000800 */
[----:B------:R-:W-:Y:S01]  /*8d90*/  FADD.FTZ R135, R138, R135 ;  /* 0x000000878a877221 */ /* 0x000fe20000010000 */
[----:B------:R-:W-:Y:S01]  /*8da0*/  FADD.FTZ R133, R133, R2 ;  /* 0x0000000285857221 */ /* 0x000fe20000010000 */
[----:B------:R-:W-:Y:S01]  /*8db0*/  FMUL.FTZ R2, R19, R145 ;  /* 0x0000009113027220 */ /* 0x000fe20000410000 */
[----:B------:R-:W-:Y:S01]  /*8dc0*/  STS [R3+0x1098], R186 ;  /* 0x001098ba03007388 */ /* 0x000fe20000000800 */
[----:B------:R-:W-:Y:S01]  /*8dd0*/  FADD.FTZ R135, R135, R134 ;  /* 0x0000008687877221 */ /* 0x000fe20000010000 */
[----:B------:R-:W-:Y:S01]  /*8de0*/  LEA R151, R136, -R113, 0x1 ;  /* 0x8000007188977211 */ /* 0x000fe200078e08ff */
[----:B------:R-:W-:Y:S01]  /*8df0*/  FADD.FTZ R12, R133, R12 ;  /* 0x0000000c850c7221 */ /* 0x000fe20000010000 */
[----:B------:R0:W-:Y:S01]  /*8e00*/  STS [R3+0x109c], R152 ;  /* 0x00109c9803007388 */ /* 0x0001e20000000800 */
[----:B------:R-:W-:Y:S01]  /*8e10*/  FADD.FTZ R134, R135, R132 ;  /* 0x0000008487867221 */ /* 0x000fe20000010000 */
[----:B------:R-:W-:Y:S01]  /*8e20*/  FMUL.FTZ R132, R19, R143 ;  /* 0x0000008f13847220 */ /* 0x000fe20000410000 */
[----:B------:R-:W-:Y:S01]  /*8e30*/  ISETP.GE.AND P0, PT, R151, 0x1, PT ;  /* 0x000000019700780c */ /* 0x000fe20003f06270 */
[----:B------:R1:W-:Y:S01]  /*8e40*/  STS [R3+0x1090], R148 ;  /* 0x0010909403007388 */ /* 0x0003e20000000800 */
[----:B------:R-:W-:Y:S01]  /*8e50*/  FADD.FTZ R134, R134, R131 ;  /* 0x0000008386867221 */ /* 0x000fe20000010000 */
[----:B------:R-:W-:Y:S01]  /*8e60*/  FADD.FTZ R165, R12, R13 ;  /* 0x0000000d0ca57221 */ /* 0x000fe20000010000 */
[----:B------:R-:W-:Y:S01]  /*8e70*/  FMUL.FTZ R143, R181, UR56 ;  /* 0x00000038b58f7c20 */ /* 0x000fe20008410000 */
[----:B------:R2:W-:Y:S01]  /*8e80*/  STS [R3+0x1094], R150 ;  /* 0x0010949603007388 */ /* 0x0005e20000000800 */
[----:B------:R-:W-:Y:S01]  /*8e90*/  FADD.FTZ R167, R134, R129 ;  /* 0x0000008186a77221 */ /* 0x000fe20000010000 */
[----:B------:R-:W-:Y:S01]  /*8ea0*/  FMUL.FTZ R145, R195, UR56 ;  /* 0x00000038c3917c20 */ /* 0x000fe20008410000 */
[----:B0-----:R-:W-:Y:S01]  /*8eb0*/  FMUL.FTZ R152, R178, UR56 ;  /* 0x00000038b2987c20 */ /* 0x001fe20008410000 */
[----:B------:R0:W-:Y:S01]  /*8ec0*/  STS [R3+0x1088], R146 ;  /* 0x0010889203007388 */ /* 0x0001e20000000800 */
[----:B------:R-:W-:Y:S01]  /*8ed0*/  FMUL.FTZ R12, R192, UR56 ;  /* 0x00000038c00c7c20 */ /* 0x000fe20008410000 */
[----:B-1----:R-:W-:Y:S01]  /*8ee0*/  FMUL.FTZ R148, R196, UR56 ;  /* 0x00000038c4947c20 */ /* 0x002fe20008410000 */
[----:B------:R-:W-:Y:S01]  /*8ef0*/  FMUL.FTZ R135, R191, UR56 ;  /* 0x00000038bf877c20 */ /* 0x000fe20008410000 */
[----:B------:R-:W-:Y:S01]  /*8f00*/  STS [R3+0x108c], R144 ;  /* 0x00108c9003007388 */ /* 0x000fe20000000800 */
[----:B------:R-:W-:Y:S01]  /*8f10*/  FMUL.FTZ R13, R175, UR56 ;  /* 0x00000038af0d7c20 */ /* 0x000fe20008410000 */
[----:B--2---:R-:W-:Y:S01]  /*8f20*/  FMUL.FTZ R150, R180, UR56 ;  /* 0x00000038b4967c20 */ /* 0x004fe20008410000 */
[----:B------:R-:W-:Y:S01]  /*8f30*/  FMUL.FTZ R138, R174, UR56 ;  /* 0x00000038ae8a7c20 */ /* 0x000fe20008410000 */
[----:B------:R1:W-:Y:S01]  /*8f40*/  STS [R3+0x1080], R2 ;  /* 0x0010800203007388 */ /* 0x0003e20000000800 */
[----:B------:R-:W-:Y:S01]  /*8f50*/  FMUL.FTZ R131, R172, UR56 ;  /* 0x00000038ac837c20 */ /* 0x000fe20008410000 */
[----:B0-----:R-:W-:Y:S01]  /*8f60*/  FMUL.FTZ R146, R182, UR56 ;  /* 0x00000038b6927c20 */ /* 0x001fe20008410000 */
[----:B------:R-:W-:Y:S01]  /*8f70*/  FMUL.FTZ R129, R34, UR56 ;  /* 0x0000003822817c20 */ /* 0x000fe20008410000 */
[----:B------:R0:W-:Y:S01]  /*8f80*/  STS [R3+0x1084], R132 ;  /* 0x0010848403007388 */ /* 0x0001e20000000800 */
[----:B------:R-:W-:Y:S01]  /*8f90*/  FFMA.FTZ R143, R196, UR55, -R143 ;  /* 0x00000037c48f7c23 */ /* 0x000fe2000801088f */
[----:B------:R-:W-:Y:S01]  /*8fa0*/  FFMA.FTZ R146, R197, UR55, -R146 ;  /* 0x00000037c5927c23 */ /* 0x000fe20008010892 */
[----:B------:R-:W-:Y:S01]  /*8fb0*/  FFMA.FTZ R148, R181, UR55, R148 ;  /* 0x00000037b5947c23 */ /* 0x000fe20008010094 */
[----:B------:R-:W-:Y:S01]  /*8fc0*/  FFMA.FTZ R150, R195, UR55, -R150 ;  /* 0x00000037c3967c23 */ /* 0x000fe20008010896 */
[----:B------:R-:W-:Y:S01]  /*8fd0*/  FFMA.FTZ R145, R180, UR55, R145 ;  /* 0x00000037b4917c23 */ /* 0x000fe20008010091 */
[C---:B-1----:R-:W-:Y:S01]  /*8fe0*/  FMUL.FTZ R2, R194.reuse, UR56 ;  /* 0x00000038c2027c20 */ /* 0x042fe20008410000 */
[----:B------:R-:W-:Y:S01]  /*8ff0*/  FFMA.FTZ R147, R194, UR55, -R147 ;  /* 0x00000037c2937c23 */ /* 0x000fe20008010893 */
[----:B------:R-:W-:Y:S01]  /*9000*/  FFMA.FTZ R152, R193, UR55, -R152 ;  /* 0x00000037c1987c23 */ /* 0x000fe20008010898 */
[----:B------:R-:W-:Y:S01]  /*9010*/  FFMA.FTZ R139, R177, UR55, R12 ;  /* 0x00000037b18b7c23 */ /* 0x000fe2000801000c */
[----:B0-----:R-:W-:Y:S01]  /*9020*/  FMUL.FTZ R3, R193, UR56 ;  /* 0x00000038c1037c20 */ /* 0x001fe20008410000 */
        /* <DEDUP_REMOVED lines=10> */
[----:B------:R-:W-:Y:S01]  /*90d0*/  FFMA.FTZ R140, R190, UR55, -R13 ;  /* 0x00000037be8c7c23 */ /* 0x000fe2000801080d */
[----:B------:R-:W-:Y:S01]  /*90e0*/  FFMA.FTZ R133, R175, UR55, R2 ;  /* 0x00000037af857c23 */ /* 0x000fe20008010002 */
[----:B------:R-:W-:Y:S01]  /*90f0*/  FFMA.FTZ R138, R189, UR55, -R138 ;  /* 0x00000037bd8a7c23 */ /* 0x000fe2000801088a */
[----:B------:R-:W-:Y:S01]  /*9100*/  FFMA.FTZ R136, R174, UR55, R3 ;  /* 0x00000037ae887c23 */ /* 0x000fe20008010003 */
[C---:B------:R-:W-:Y:S01]  /*9110*/  FMUL.FTZ R3, R173.reuse, UR56 ;  /* 0x00000038ad037c20 */ /* 0x040fe20008410000 */
[----:B------:R-:W-:Y:S01]  /*9120*/  FFMA.FTZ R132, R173, UR55, R132 ;  /* 0x00000037ad847c23 */ /* 0x000fe20008010084 */
[----:B------:R-:W-:Y:S01]  /*9130*/  FFMA.FTZ R131, R34, UR55, -R131 ;  /* 0x0000003722837c23 */ /* 0x000fe20008010883 */
        /* <DEDUP_REMOVED lines=32> */
.L_x_11061:
[----:B------:R-:W-:Y:S05]  /*9340*/  BSYNC B0 ;  /* 0x0000000000007941 */ /* 0x000fea0003800000 */
.L_x_11060:
        /* <DEDUP_REMOVED lines=48> */
.L_x_11063:
[----:B------:R-:W-:Y:S05]  /*9650*/  BSYNC B0 ;  /* 0x0000000000007941 */ /* 0x000fea0003800000 */
.L_x_11062:
[----:B01----:R0:W1:Y:S01]  /*9660*/  LDS R13, [R165+0x1280] ;  /* 0x00128000a50d7984 */ /* 0x0030620000000800 */
[----:B------:R-:W-:Y:S01]  /*9670*/  BSSY B0, `(.L_x_11064) ;  /* 0x0000004000007945 */ /* 0x000fe20003800000 */
[----:B------:R-:W-:-:S03]  /*9680*/  LEA R15, R15, R110, 0x2 ;  /* 0x0000006e0f0f7211 */ /* 0x000fc600078e10ff */
[----:B------:R-:W-:Y:S05]  /*9690*/  @!P1 BRA `(.L_x_11065) ;  /* 0x0000000000049947 */ /* 0x000fea0003800000 */
[----:B-1----:R2:W-:Y:S02]  /*96a0*/  REDG.E.ADD.F32.FTZ.RN.STRONG.GPU desc[UR22][R2.64+-0x1e00], R13 ;  /* 0xffe2000d020079a6 */ /* 0x0025e4000c10f396 */
.L_x_11065:
[----:B------:R-:W-:Y:S05]  /*96b0*/  BSYNC B0 ;  /* 0x0000000000007941 */ /* 0x000fea0003800000 */
.L_x_11064:
[----:B-12---:R1:W2:Y:S01]  /*96c0*/  LDS R13, [R15+0x1380] ;  /* 0x001380000f0d7984 */ /* 0x0062a20000000800 */
[----:B------:R-:W-:Y:S01]  /*96d0*/  BSSY B0, `(.L_x_11066) ;  /* 0x0000005000007945 */ /* 0x000fe20003800000 */
[C---:B------:R-:W-:Y:S02]  /*96e0*/  IADD3 R12, R113.reuse, 0x100, RZ ;  /* 0x00000100710c7810 */ /* 0x040fe40007ffe0ff */
[----:B------:R-:W-:Y:S01]  /*96f0*/  IADD3 R14, R113, 0x140, RZ ;  /* 0x00000140710e7810 */ /* 0x000fe20007ffe0ff */
[----:B------:R-:W-:Y:S06]  /*9700*/  @!P2 BRA `(.L_x_11067) ;  /* 0x000000000004a947 */ /* 0x000fec0003800000 */
[----:B--2---:R3:W-:Y:S02]  /*9710*/  REDG.E.ADD.F32.FTZ.RN.STRONG.GPU desc[UR22][R2.64+-0x1d00], R13 ;  /* 0xffe3000d020079a6 */ /* 0x0047e4000c10f396 */
.L_x_11067:
[----:B------:R-:W-:Y:S05]  /*9720*/  BSYNC B0 ;  /* 0x0000000000007941 */ /* 0x000fea0003800000 */
.L_x_11066:
        /* <DEDUP_REMOVED lines=18> */
.L_x_11069:
[----:B------:R-:W-:Y:S05]  /*9850*/  BSYNC B0 ;  /* 0x0000000000007941 */ /* 0x000fea0003800000 */
.L_x_11068:
[----:B01----:R0:W1:Y:S01]  /*9860*/  LDS R13, [R14+0x1580] ;  /* 0x001580000e0d7984 */ /* 0x0030620000000800 */
[----:B------:R-:W-:Y:S01]  /*9870*/  BSSY B0, `(.L_x_11070) ;  /* 0x0000006000007945 */ /* 0x000fe20003800000 */
[----:B------:R-:W-:Y:S02]  /*9880*/  IADD3 R168, R113, 0x200, RZ ;  /* 0x0000020071a87810 */ /* 0x000fe40007ffe0ff */
[----:B------:R-:W-:Y:S02]  /*9890*/  LEA.HI.SX32 R15, R12, R113, 0x1b ;  /* 0x000000710c0f7211 */ /* 0x000fe400078fdaff */
[----:B------:R-:W-:Y:S01]  /*98a0*/  LEA R166, R165, R110, 0x2 ;  /* 0x0000006ea5a67211 */ /* 0x000fe200078e10ff */
[----:B------:R-:W-:Y:S06]  /*98b0*/  @!P0 BRA `(.L_x_11071) ;  /* 0x0000000000048947 */ /* 0x000fec0003800000 */
[----:B-1----:R2:W-:Y:S02]  /*98c0*/  REDG.E.ADD.F32.FTZ.RN.STRONG.GPU desc[UR22][R2.64+-0x1b00], R13 ;  /* 0xffe5000d020079a6 */ /* 0x0025e4000c10f396 */
.L_x_11071:
[----:B------:R-:W-:Y:S05]  /*98d0*/  BSYNC B0 ;  /* 0x0000000000007941 */ /* 0x000fea0003800000 */
.L_x_11070:
[----:B-12---:R1:W2:Y:S01]  /*98e0*/  LDS R13, [R166+0x1680] ;  /* 0x00168000a60d7984 */ /* 0x0062a20000000800 */
[----:B------:R-:W-:Y:S01]  /*98f0*/  BSSY B0, `(.L_x_11072) ;  /* 0x0000006000007945 */ /* 0x000fe20003800000 */
[----:B------:R-:W-:Y:S02]  /*9900*/  IADD3 R12, R113, 0x240, RZ ;  /* 0x00000240710c7810 */ /* 0x000fe40007ffe0ff */
[----:B------:R-:W-:Y:S02]  /*9910*/  LEA.HI.SX32 R165, R168, R113, 0x1b ;  /* 0x00000071a8a57211 */ /* 0x000fe400078fdaff */
[----:B------:R-:W-:Y:S01]  /*9920*/  LEA R167, R15, R110, 0x2 ;  /* 0x0000006e0fa77211 */ /* 0x000fe200078e10ff */
[----:B------:R-:W-:Y:S06]  /*9930*/  @!P1 BRA `(.L_x_11073) ;  /* 0x0000000000049947 */ /* 0x000fec0003800000 */
[----:B--2---:R3:W-:Y:S02]  /*9940*/  REDG.E.ADD.F32.FTZ.RN.STRONG.GPU desc[UR22][R2.64+-0x1a00], R13 ;  /* 0xffe6000d020079a6 */ /* 0x0047e4000c10f396 */
.L_x_11073:
[----:B------:R-:W-:Y:S05]  /*9950*/  BSYNC B0 ;  /* 0x0000000000007941 */ /* 0x000fea0003800000 */
.L_x_11072:
[----:B--23--:R2:W3:Y:S01]  /*9960*/  LDS R13, [R167+0x1780] ;  /* 0x00178000a70d7984 */ /* 0x00c4e20000000800 */
[----:B------:R-:W-:Y:S01]  /*9970*/  BSSY B0, `(.L_x_11074) ;  /* 0x0000006000007945 */ /* 0x000fe20003800000 */
[----:B------:R-:W-:Y:S02]  /*9980*/  LEA.HI.SX32 R15, R12, R113, 0x1b ;  /* 0x000000710c0f7211 */ /* 0x000fe400078fdaff */
[----:B0-----:R-:W-:Y:S02]  /*9990*/  IADD3 R14, R113, 0x280, RZ ;  /* 0x00000280710e7810 */ /* 0x001fe40007ffe0ff */
[----:B------:R-:W-:Y:S01]  /*99a0*/  LEA R12, R165, R110, 0x2 ;  /* 0x0000006ea50c7211 */ /* 0x000fe200078e10ff */
[----:B------:R-:W-:Y:S06]  /*99b0*/  @!P2 BRA `(.L_x_11075) ;  /* 0x000000000004a947 */ /* 0x000fec0003800000 */
[----:B---3--:R0:W-:Y:S02]  /*99c0*/  REDG.E.ADD.F32.FTZ.RN.STRONG.GPU desc[UR22][R2.64+-0x1900], R13 ;  /* 0xffe7000d020079a6 */ /* 0x0081e4000c10f396 */
.L_x_11075:
[----:B------:R-:W-:Y:S05]  /*99d0*/  BSYNC B0 ;  /* 0x0000000000007941 */ /* 0x000fea0003800000 */
.L_x_11074:
[----:B0--3--:R0:W3:Y:S01]  /*99e0*/  LDS R13, [R12+0x1880] ;  /* 0x001880000c0d7984 */ /* 0x0090e20000000800 */
[----:B------:R-:W-:Y:S01]  /*99f0*/  BSSY B0, `(.L_x_11076) ;  /* 0x0000005000007945 */ /* 0x000fe20003800000 */
[----:B------:R-:W-:Y:S02]  /*9a00*/  LEA.HI.SX32 R165, R14, R113, 0x1b ;  /* 0x000000710ea57211 */ /* 0x000fe400078fdaff */
[----:B------:R-:W-:Y:S01]  /*9a10*/  LEA R15, R15, R110, 0x2 ;  /* 0x0000006e0f0f7211 */ /* 0x000fe200078e10ff */
[----:B------:R-:W-:Y:S06]  /*9a20*/  @!P3 BRA `(.L_x_11077) ;  /* 0x000000000004b947 */ /* 0x000fec0003800000 */
[----:B---3--:R4:W-:Y:S02]  /*9a30*/  REDG.E.ADD.F32.FTZ.RN.STRONG.GPU desc[UR22][R2.64+-0x1800], R13 ;  /* 0xffe8000d020079a6 */ /* 0x0089e4000c10f396 */
.L_x_11077:
[----:B------:R-:W-:Y:S05]  /*9a40*/  BSYNC B0 ;  /* 0x0000000000007941 */ /* 0x000fea0003800000 */
.L_x_11076:
[----:B---34-:R3:W4:Y:S01]  /*9a50*/  LDS R13, [R15+0x1980] ;  /* 0x001980000f0d7984 */ /* 0x0187220000000800 */
[----:B------:R-:W-:Y:S01]  /*9a60*/  BSSY B0, `(.L_x_11078) ;  /* 0x0000004000007945 */ /* 0x000fe20003800000 */
[----:B------:R-:W-:-:S03]  /*9a70*/  LEA R165, R165, R110, 0x2 ;  /* 0x0000006ea5a57211 */ /* 0x000fc600078e10ff */
[----:B------:R-:W-:Y:S05]  /*9a80*/  @!P4 BRA `(.L_x_11079) ;  /* 0x000000000004c947 */ /* 0x000fea0003800000 */
[----:B----4-:R4:W-:Y:S02]  /*9a90*/  REDG.E.ADD.F32.FTZ.RN.STRONG.GPU desc[UR22][R2.64+-0x1700], R13 ;  /* 0xffe9000d020079a6 */ /* 0x0109e4000c10f396 */
.L_x_11079:
[----:B------:R-:W-:Y:S05]  /*9aa0*/  BSYNC B0 ;  /* 0x0000000000007941 */ /* 0x000fea0003800000 */
.L_x_11078:
[----:B----4-:R4:W1:Y:S01]  /*9ab0*/  LDS R13, [R165+0x1a80] ;  /* 0x001a8000a50d7984 */ /* 0x0108620000000800 */
[----:B------:R-:W-:Y:S01]  /*9ac0*/  BSSY B0, `(.L_x_11080) ;  /* 0x0000005000007945 */ /* 0x000fe20003800000 */
[C---:B0-----:R-:W-:Y:S02]  /*9ad0*/  IADD3 R12, R113.reuse, 0x2c0, RZ ;  /* 0x000002c0710c7810 */ /* 0x041fe40007ffe0ff */
[----:B------:R-:W-:Y:S01]  /*9ae0*/  IADD3 R14, R113, 0x300, RZ ;  /* 0x00000300710e7810 */ /* 0x000fe20007ffe0ff */
[----:B------:R-:W-:Y:S06]  /*9af0*/  @!P5 BRA `(.L_x_11081) ;  /* 0x000000000004d947 */ /* 0x000fec0003800000 */
[----:B-1----:R0:W-:Y:S02]  /*9b00*/  REDG.E.ADD.F32.FTZ.RN.STRONG.GPU desc[UR22][R2.64+-0x1600], R13 ;  /* 0xffea000d020079a6 */ /* 0x0021e4000c10f396 */
.L_x_11081:
[----:B------:R-:W-:Y:S05]  /*9b10*/  BSYNC B0 ;  /* 0x0000000000007941 */ /* 0x000fea0003800000 */
.L_x_11080:
        /* <DEDUP_REMOVED lines=18> */
.L_x_11083:
[----:B------:R-:W-:Y:S05]  /*9c40*/  BSYNC B0 ;  /* 0x0000000000007941 */ /* 0x000fea0003800000 */
.L_x_11082:
[----:B01----:R0:W1:Y:S01]  /*9c50*/  LDS R13, [R166+0x1c80] ;  /* 0x001c8000a60d7984 */ /* 0x0030620000000800 */
[----:B------:R-:W-:Y:S01]  /*9c60*/  BSSY B0, `(.L_x_11084) ;  /* 0x0000006000007945 */ /* 0x000fe20003800000 */
[----:B------:R-:W-:Y:S02]  /*9c70*/  IADD3 R14, R113, 0x3c0, RZ ;  /* 0x000003c0710e7810 */ /* 0x000fe40007ffe0ff */
[----:B------:R-:W-:Y:S02]  /*9c80*/  LEA.HI.SX32 R15, R12, R113, 0x1b ;  /* 0x000000710c0f7211 */ /* 0x000fe400078fdaff */
[----:B--2---:R-:W-:Y:S01]  /*9c90*/  LEA R167, R165, R110, 0x2 ;  /* 0x0000006ea5a77211 */ /* 0x004fe200078e10ff */
[----:B------:R-:W-:Y:S06]  /*9ca0*/  @!P0 BRA `(.L_x_11085) ;  /* 0x0000000000048947 */ /* 0x000fec0003800000 */
[----:B-1----:R2:W-:Y:S02]  /*9cb0*/  REDG.E.ADD.F32.FTZ.RN.STRONG.GPU desc[UR22][R2.64+-0x1400], R13 ;  /* 0xffec000d020079a6 */ /* 0x0025e4000c10f396 */
.L_x_11085:
[----:B------:R-:W-:Y:S05]  /*9cc0*/  BSYNC B0 ;  /* 0x0000000000007941 */ /* 0x000fea0003800000 */
.L_x_11084:
[----:B-12---:R1:W2:Y:S01]  /*9cd0*/  LDS R13, [R167+0x1d80] ;  /* 0x001d8000a70d7984 */ /* 0x0062a20000000800 */
[----:B------:R-:W-:Y:S01]  /*9ce0*/  BSSY B0, `(.L_x_11086) ;  /* 0x0000006000007945 */ /* 0x000fe20003800000 */
[----:B------:R-:W-:Y:S02]  /*9cf0*/  IADD3 R12, R113, 0x400, RZ ;  /* 0x00000400710c7810 */ /* 0x000fe40007ffe0ff */
[----:B------:R-:W-:Y:S02]  /*9d00*/  LEA.HI.SX32 R165, R14, R113, 0x1b ;  /* 0x000000710ea57211 */ /* 0x000fe400078fdaff */
[----:B0-----:R-:W-:Y:S01]  /*9d10*/  LEA R166, R15, R110, 0x2 ;  /* 0x0000006e0fa67211 */ /* 0x001fe200078e10ff */
[----:B------:R-:W-:Y:S06]  /*9d20*/  @!P1 BRA `(.L_x_11087) ;  /* 0x0000000000049947 */ /* 0x000fec0003800000 */
[----:B--2---:R0:W-:Y:S02]  /*9d30*/  REDG.E.ADD.F32.FTZ.RN.STRONG.GPU desc[UR22][R2.64+-0x1300], R13 ;  /* 0xffed000d020079a6 */ /* 0x0041e4000c10f396 */
.L_x_11087:
[----:B------:R-:W-:Y:S05]  /*9d40*/  BSYNC B0 ;  /* 0x0000000000007941 */ /* 0x000fea0003800000 */
.L_x_11086:
[----:B0-2---:R0:W2:Y:S01]  /*9d50*/  LDS R13, [R166+0x1e80] ;  /* 0x001e8000a60d7984 */ /* 0x0050a20000000800 */
[----:B------:R-:W-:Y:S01]  /*9d60*/  BSSY B0, `(.L_x_11088) ;  /* 0x0000006000007945 */ /* 0x000fe20003800000 */
[----:B------:R-:W-:Y:S02]  /*9d70*/  LEA.HI.SX32 R15, R12, R113, 0x1b ;  /* 0x000000710c0f7211 */ /* 0x000fe400078fdaff */
[----:B------:R-:W-:Y:S02]  /*9d80*/  IADD3 R14, R113, 0x440, RZ ;  /* 0x00000440710e7810 */ /* 0x000fe40007ffe0ff */
[----:B------:R-:W-:Y:S01]  /*9d90*/  LEA R12, R165, R110, 0x2 ;  /* 0x0000006ea50c7211 */ /* 0x000fe200078e10ff */
[----:B------:R-:W-:Y:S06]  /*9da0*/  @!P2 BRA `(.L_x_11089) ;  /* 0x000000000004a947 */ /* 0x000fec0003800000 */
[----:B--2---:R3:W-:Y:S02]  /*9db0*/  REDG.E.ADD.F32.FTZ.RN.STRONG.GPU desc[UR22][R2.64+-0x1200], R13 ;  /* 0xffee000d020079a6 */ /* 0x0047e4000c10f396 */
.L_x_11089:
[----:B------:R-:W-:Y:S05]  /*9dc0*/  BSYNC B0 ;  /* 0x0000000000007941 */ /* 0x000fea0003800000 */
.L_x_11088:
[----:B--23--:R2:W3:Y:S01]  /*9dd0*/  LDS R13, [R12+0x1f80] ;  /* 0x001f80000c0d7984 */ /* 0x00c4e20000000800 */
[----:B------:R-:W-:Y:S01]  /*9de0*/  BSSY B0, `(.L_x_11090) ;  /* 0x0000005000007945 */ /* 0x000fe20003800000 */
[----:B------:R-:W-:Y:S02]  /*9df0*/  LEA.HI.SX32 R165, R14, R113, 0x1b ;  /* 0x000000710ea57211 */ /* 0x000fe400078fdaff */
[----:B------:R-:W-:Y:S01]  /*9e00*/  LEA R15, R15, R110, 0x2 ;  /* 0x0000006e0f0f7211 */ /* 0x000fe200078e10ff */
[----:B------:R-:W-:Y:S06]  /*9e10*/  @!P3 BRA `(.L_x_11091) ;  /* 0x000000000004b947 */ /* 0x000fec0003800000 */
[----:B---3--:R4:W-:Y:S02]  /*9e20*/  REDG.E.ADD.F32.FTZ.RN.STRONG.GPU desc[UR22][R2.64+-0x1100], R13 ;  /* 0xffef000d020079a6 */ /* 0x0089e4000c10f396 */
.L_x_11091:
[----:B------:R-:W-:Y:S05]  /*9e30*/  BSYNC B0 ;  /* 0x0000000000007941 */ /* 0x000fea0003800000 */
.L_x_11090:
[----:B---34-:R3:W4:Y:S01]  /*9e40*/  LDS R13, [R15+0x2080] ;  /* 0x002080000f0d7984 */ /* 0x0187220000000800 */
[----:B------:R-:W-:Y:S01]  /*9e50*/  BSSY B0, `(.L_x_11092) ;  /* 0x0000004000007945 */ /* 0x000fe20003800000 */
[----:B------:R-:W-:-:S03]  /*9e60*/  LEA R165, R165, R110, 0x2 ;  /* 0x0000006ea5a57211 */ /* 0x000fc600078e10ff */
[----:B------:R-:W-:Y:S05]  /*9e70*/  @!P4 BRA `(.L_x_11093) ;  /* 0x000000000004c947 */ /* 0x000fea0003800000 */
[----:B----4-:R4:W-:Y:S02]  /*9e80*/  REDG.E.ADD.F32.FTZ.RN.STRONG.GPU desc[UR22][R2.64+-0x1000], R13 ;  /* 0xfff0000d020079a6 */ /* 0x0109e4000c10f396 */
.L_x_11093:
[----:B------:R-:W-:Y:S05]  /*9e90*/  BSYNC B0 ;  /* 0x0000000000007941 */ /* 0x000fea0003800000 */
.L_x_11092:
[----:B----4-:R4:W0:Y:S01]  /*9ea0*/  LDS R13, [R165+0x2180] ;  /* 0x00218000a50d7984 */ /* 0x0108220000000800 */
[----:B------:R-:W-:Y:S01]  /*9eb0*/  BSSY B0, `(.L_x_11094) ;  /* 0x0000005000007945 */ /* 0x000fe20003800000 */
[C---:B--2---:R-:W-:Y:S02]  /*9ec0*/  IADD3 R12, R113.reuse, 0x480, RZ ;  /* 0x00000480710c7810 */ /* 0x044fe40007ffe0ff */
[----:B------:R-:W-:Y:S01]  /*9ed0*/  IADD3 R14, R113, 0x4c0, RZ ;  /* 0x000004c0710e7810 */ /* 0x000fe20007ffe0ff */
[----:B------:R-:W-:Y:S06]  /*9ee0*/  @!P5 BRA `(.L_x_11095) ;  /* 0x000000000004d947 */ /* 0x000fec0003800000 */
[----:B0-----:R2:W-:Y:S02]  /*9ef0*/  REDG.E.ADD.F32.FTZ.RN.STRONG.GPU desc[UR22][R2.64+-0xf00], R13 ;  /* 0xfff1000d020079a6 */ /* 0x0015e4000c10f396 */
.L_x_11095:
[----:B------:R-:W-:Y:S05]  /*9f00*/  BSYNC B0 ;  /* 0x0000000000007941 */ /* 0x000fea0003800000 */
.L_x_11094:
        /* <DEDUP_REMOVED lines=18> */
.L_x_11097:
[----:B------:R-:W-:Y:S05]  /*a030*/  BSYNC B0 ;  /* 0x0000000000007941 */ /* 0x000fea0003800000 */
.L_x_11096:
[----:B0-2---:R0:W2:Y:S01]  /*a040*/  LDS R13, [R166+0x2380] ;  /* 0x00238000a60d7984 */ /* 0x0050a20000000800 */
[----:B------:R-:W-:Y:S01]  /*a050*/  BSSY B0, `(.L_x_11098) ;  /* 0x0000006000007945 */ /* 0x000fe20003800000 */
[----:B------:R-:W-:Y:S02]  /*a060*/  IADD3 R14, R113, 0x580, RZ ;  /* 0x00000580710e7810 */ /* 0x000fe40007ffe0ff */
[----:B------:R-:W-:Y:S02]  /*a070*/  LEA.HI.SX32 R15, R12, R113, 0x1b ;  /* 0x000000710c0f7211 */ /* 0x000fe400078fdaff */
[----:B-1----:R-:W-:Y:S01]  /*a080*/  LEA R167, R165, R110, 0x2 ;  /* 0x0000006ea5a77211 */ /* 0x002fe200078e10ff */
[----:B------:R-:W-:Y:S06]  /*a090*/  @!P0 BRA `(.L_x_11099) ;  /* 0x0000000000048947 */ /* 0x000fec0003800000 */
[----:B--2---:R1:W-:Y:S02]  /*a0a0*/  REDG.E.ADD.F32.FTZ.RN.STRONG.GPU desc[UR22][R2.64+-0xd00], R13 ;  /* 0xfff3000d020079a6 */ /* 0x0043e4000c10f396 */
.L_x_11099:
[----:B------:R-:W-:Y:S05]  /*a0b0*/  BSYNC B0 ;  /* 0x0000000000007941 */ /* 0x000fea0003800000 */
.L_x_11098:
[----:B-12---:R1:W2:Y:S01]  /*a0c0*/  LDS R13, [R167+0x2480] ;  /* 0x00248000a70d7984 */ /* 0x0062a20000000800 */
[----:B------:R-:W-:Y:S01]  /*a0d0*/  BSSY B0, `(.L_x_11100) ;  /* 0x0000006000007945 */ /* 0x000fe20003800000 */
[----:B------:R-:W-:Y:S02]  /*a0e0*/  IADD3 R12, R113, 0x5c0, RZ ;  /* 0x000005c0710c7810 */ /* 0x000fe40007ffe0ff */
[----:B------:R-:W-:Y:S02]  /*a0f0*/  LEA.HI.SX32 R165, R14, R113, 0x1b ;  /* 0x000000710ea57211 */ /* 0x000fe400078fdaff */
[----:B0-----:R-:W-:Y:S01]  /*a100*/  LEA R166, R15, R110, 0x2 ;  /* 0x0000006e0fa67211 */ /* 0x001fe200078e10ff */
[----:B------:R-:W-:Y:S06]  /*a110*/  @!P1 BRA `(.L_x_11101) ;  /* 0x0000000000049947 */ /* 0x000fec0003800000 */
[----:B--2---:R0:W-:Y:S02]  /*a120*/  REDG.E.ADD.F32.FTZ.RN.STRONG.GPU desc[UR22][R2.64+-0xc00], R13 ;  /* 0xfff4000d020079a6 */ /* 0x0041e4000c10f396 */
.L_x_11101:
[----:B------:R-:W-:Y:S05]  /*a130*/  BSYNC B0 ;  /* 0x0000000000007941 */ /* 0x000fea0003800000 */
.L_x_11100:
[----:B0-2---:R0:W2:Y:S01]  /*a140*/  LDS R13, [R166+0x2580] ;  /* 0x00258000a60d7984 */ /* 0x0050a20000000800 */
[----:B------:R-:W-:Y:S01]  /*a150*/  BSSY B0, `(.L_x_11102) ;  /* 0x0000006000007945 */ /* 0x000fe20003800000 */
[----:B------:R-:W-:Y:S02]  /*a160*/  LEA.HI.SX32 R15, R12, R113, 0x1b ;  /* 0x000000710c0f7211 */ /* 0x000fe400078fdaff */
[----:B------:R-:W-:Y:S02]  /*a170*/  IADD3 R14, R113, 0x600, RZ ;  /* 0x00000600710e7810 */ /* 0x000fe40007ffe0ff */
[----:B------:R-:W-:Y:S01]  /*a180*/  LEA R12, R165, R110, 0x2 ;  /* 0x0000006ea50c7211 */ /* 0x000fe200078e10ff */
[----:B------:R-:W-:Y:S06]  /*a190*/  @!P2 BRA `(.L_x_11103) ;  /* 0x000000000004a947 */ /* 0x000fec0003800000 */
[----:B--2---:R3:W-:Y:S02]  /*a1a0*/  REDG.E.ADD.F32.FTZ.RN.STRONG.GPU desc[UR22][R2.64+-0xb00], R13 ;  /* 0xfff5000d020079a6 */ /* 0x0047e4000c10f396 */
.L_x_11103:
[----:B------:R-:W-:Y:S05]  /*a1b0*/  BSYNC B0 ;  /* 0x0000000000007941 */ /* 0x000fea0003800000 */
.L_x_11102:
[----:B--23--:R2:W3:Y:S01]  /*a1c0*/  LDS R13, [R12+0x2680] ;  /* 0x002680000c0d7984 */ /* 0x00c4e20000000800 */
[----:B------:R-:W-:Y:S01]  /*a1d0*/  BSSY B0, `(.L_x_11104) ;  /* 0x0000005000007945 */ /* 0x000fe20003800000 */
[----:B------:R-:W-:Y:S02]  /*a1e0*/  LEA.HI.SX32 R165, R14, R113, 0x1b ;  /* 0x000000710ea57211 */ /* 0x000fe400078fdaff */
[----:B------:R-:W-:Y:S01]  /*a1f0*/  LEA R15, R15, R110, 0x2 ;  /* 0x0000006e0f0f7211 */ /* 0x000fe200078e10ff */
[----:B------:R-:W-:Y:S06]  /*a200*/  @!P3 BRA `(.L_x_11105) ;  /* 0x000000000004b947 */ /* 0x000fec0003800000 */
[----:B---3--:R4:W-:Y:S02]  /*a210*/  REDG.E.ADD.F32.FTZ.RN.STRONG.GPU desc[UR22][R2.64+-0xa00], R13 ;  /* 0xfff6000d020079a6 */ /* 0x0089e4000c10f396 */
.L_x_11105:
[----:B------:R-:W-:Y:S05]  /*a220*/  BSYNC B0 ;  /* 0x0000000000007941 */ /* 0x000fea0003800000 */
.L_x_11104:
[----:B---34-:R3:W4:Y:S01]  /*a230*/  LDS R13, [R15+0x2780] ;  /* 0x002780000f0d7984 */ /* 0x0187220000000800 */
[----:B------:R-:W-:Y:S01]  /*a240*/  BSSY B0, `(.L_x_11106) ;  /* 0x0000004000007945 */ /* 0x000fe20003800000 */
[----:B------:R-:W-:-:S03]  /*a250*/  LEA R165, R165, R110, 0x2 ;  /* 0x0000006ea5a57211 */ /* 0x000fc600078e10ff */
[----:B------:R-:W-:Y:S05]  /*a260*/  @!P4 BRA `(.L_x_11107) ;  /* 0x000000000004c947 */ /* 0x000fea0003800000 */
[----:B----4-:R4:W-:Y:S02]  /*a270*/  REDG.E.ADD.F32.FTZ.RN.STRONG.GPU desc[UR22][R2.64+-0x900], R13 ;  /* 0xfff7000d020079a6 */ /* 0x0109e4000c10f396 */
.L_x_11107:
[----:B------:R-:W-:Y:S05]  /*a280*/  BSYNC B0 ;  /* 0x0000000000007941 */ /* 0x000fea0003800000 */
.L_x_11106:
[----:B----4-:R4:W0:Y:S01]  /*a290*/  LDS R13, [R165+0x2880] ;  /* 0x00288000a50d7984 */ /* 0x0108220000000800 */
[----:B------:R-:W-:Y:S01]  /*a2a0*/  BSSY B0, `(.L_x_11108) ;  /* 0x0000005000007945 */ /* 0x000fe20003800000 */
[C---:B--2---:R-:W-:Y:S02]  /*a2b0*/  IADD3 R12, R113.reuse, 0x640, RZ ;  /* 0x00000640710c7810 */ /* 0x044fe40007ffe0ff */
[----:B------:R-:W-:Y:S01]  /*a2c0*/  IADD3 R14, R113, 0x680, RZ ;  /* 0x00000680710e7810 */ /* 0x000fe20007ffe0ff */
[----:B------:R-:W-:Y:S06]  /*a2d0*/  @!P5 BRA `(.L_x_11109) ;  /* 0x000000000004d947 */ /* 0x000fec0003800000 */
[----:B0-----:R2:W-:Y:S02]  /*a2e0*/  REDG.E.ADD.F32.FTZ.RN.STRONG.GPU desc[UR22][R2.64+-0x800], R13 ;  /* 0xfff8000d020079a6 */ /* 0x0015e4000c10f396 */
.L_x_11109:
[----:B------:R-:W-:Y:S05]  /*a2f0*/  BSYNC B0 ;  /* 0x0000000000007941 */ /* 0x000fea0003800000 */
.L_x_11108:
        /* <DEDUP_REMOVED lines=18> */
.L_x_11111:
[----:B------:R-:W-:Y:S05]  /*a420*/  BSYNC B0 ;  /* 0x0000000000007941 */ /* 0x000fea0003800000 */
.L_x_11110:
[----:B0-2---:R0:W2:Y:S01]  /*a430*/  LDS R13, [R166+0x2a80] ;  /* 0x002a8000a60d7984 */ /* 0x0050a20000000800 */
[----:B------:R-:W-:Y:S01]  /*a440*/  BSSY B0, `(.L_x_11112) ;  /* 0x0000006000007945 */ /* 0x000fe20003800000 */
[----:B------:R-:W-:Y:S02]  /*a450*/  IADD3 R14, R113, 0x740, RZ ;  /* 0x00000740710e7810 */ /* 0x000fe40007ffe0ff */
[----:B------:R-:W-:Y:S02]  /*a460*/  LEA.HI.SX32 R15, R12, R113, 0x1b ;  /* 0x000000710c0f7211 */ /* 0x000fe400078fdaff */
[----:B------:R-:W-:Y:S01]  /*a470*/  LEA R165, R165, R110, 0x2 ;  /* 0x0000006ea5a57211 */ /* 0x000fe200078e10ff */
[----:B------:R-:W-:Y:S06]  /*a480*/  @!P0 BRA `(.L_x_11113) ;  /* 0x0000000000048947 */ /* 0x000fec0003800000 */
[----:B--2---:R3:W-:Y:S02]  /*a490*/  REDG.E.ADD.F32.FTZ.RN.STRONG.GPU desc[UR22][R2.64+-0x600], R13 ;  /* 0xfffa000d020079a6 */ /* 0x0047e4000c10f396 */
.L_x_11113:
[----:B------:R-:W-:Y:S05]  /*a4a0*/  BSYNC B0 ;  /* 0x0000000000007941 */ /* 0x000fea0003800000 */
.L_x_11112:
[----:B--23--:R2:W3:Y:S01]  /*a4b0*/  LDS R13, [R165+0x2b80] ;  /* 0x002b8000a50d7984 */ /* 0x00c4e20000000800 */
[----:B------:R-:W-:Y:S01]  /*a4c0*/  BSSY B0, `(.L_x_11114) ;  /* 0x0000006000007945 */ /* 0x000fe20003800000 */
[----:B------:R-:W-:Y:S02]  /*a4d0*/  IADD3 R12, R113, 0x780, RZ ;  /* 0x00000780710c7810 */ /* 0x000fe40007ffe0ff */
[----:B------:R-:W-:Y:S02]  /*a4e0*/  LEA.HI.SX32 R151, R14, R113, 0x1b ;  /* 0x000000710e977211 */ /* 0x000fe400078fdaff */
[----:B0-----:R-:W-:Y:S01]  /*a4f0*/  LEA R166, R15, R110, 0x2 ;  /* 0x0000006e0fa67211 */ /* 0x001fe200078e10ff */
[----:B------:R-:W-:Y:S06]  /*a500*/  @!P1 BRA `(.L_x_11115) ;  /* 0x0000000000049947 */ /* 0x000fec0003800000 */
[----:B---3--:R0:W-:Y:S02]  /*a510*/  REDG.E.ADD.F32.FTZ.RN.STRONG.GPU desc[UR22][R2.64+-0x500], R13 ;  /* 0xfffb000d020079a6 */ /* 0x0081e4000c10f396 */
.L_x_11115:
[----:B------:R-:W-:Y:S05]  /*a520*/  BSYNC B0 ;  /* 0x0000000000007941 */ /* 0x000fea0003800000 */
.L_x_11114:
[----:B0--3--:R0:W3:Y:S01]  /*a530*/  LDS R13, [R166+0x2c80] ;  /* 0x002c8000a60d7984 */ /* 0x0090e20000000800 */
[----:B------:R-:W-:Y:S01]  /*a540*/  BSSY B0, `(.L_x_11116) ;  /* 0x0000006000007945 */ /* 0x000fe20003800000 */
[----:B------:R-:W-:Y:S02]  /*a550*/  LEA.HI.SX32 R15, R12, R113, 0x1b ;  /* 0x000000710c0f7211 */ /* 0x000fe400078fdaff */
[----:B------:R-:W-:Y:S02]  /*a560*/  IADD3 R14, R113, 0x7c0, RZ ;  /* 0x000007c0710e7810 */ /* 0x000fe40007ffe0ff */
[----:B------:R-:W-:Y:S01]  /*a570*/  LEA R12, R151, R110, 0x2 ;  /* 0x0000006e970c7211 */ /* 0x000fe200078e10ff */
[----:B------:R-:W-:Y:S06]  /*a580*/  @!P2 BRA `(.L_x_11117) ;  /* 0x000000000004a947 */ /* 0x000fec0003800000 */
[----:B---3--:R4:W-:Y:S02]  /*a590*/  REDG.E.ADD.F32.FTZ.RN.STRONG.GPU desc[UR22][R2.64+-0x400], R13 ;  /* 0xfffc000d020079a6 */ /* 0x0089e4000c10f396 */
.L_x_11117:
[----:B------:R-:W-:Y:S05]  /*a5a0*/  BSYNC B0 ;  /* 0x0000000000007941 */ /* 0x000fea0003800000 */
.L_x_11116:
[----:B---34-:R3:W4:Y:S01]  /*a5b0*/  LDS R13, [R12+0x2d80] ;  /* 0x002d80000c0d7984 */ /* 0x0187220000000800 */
[----:B------:R-:W-:Y:S01]  /*a5c0*/  BSSY B0, `(.L_x_11118) ;  /* 0x0000005000007945 */ /* 0x000fe20003800000 */
[----:B------:R-:W-:Y:S02]  /*a5d0*/  LEA.HI.SX32 R151, R14, R113, 0x1b ;  /* 0x000000710e977211 */ /* 0x000fe400078fdaff */
[----:B------:R-:W-:Y:S01]  /*a5e0*/  LEA R15, R15, R110, 0x2 ;  /* 0x0000006e0f0f7211 */ /* 0x000fe200078e10ff */
[----:B------:R-:W-:Y:S06]  /*a5f0*/  @!P3 BRA `(.L_x_11119) ;  /* 0x000000000004b947 */ /* 0x000fec0003800000 */
[----:B----4-:R4:W-:Y:S02]  /*a600*/  REDG.E.ADD.F32.FTZ.RN.STRONG.GPU desc[UR22][R2.64+-0x300], R13 ;  /* 0xfffd000d020079a6 */ /* 0x0109e4000c10f396 */
.L_x_11119:
[----:B------:R-:W-:Y:S05]  /*a610*/  BSYNC B0 ;  /* 0x0000000000007941 */ /* 0x000fea0003800000 */
.L_x_11118:
[----:B----4-:R4:W0:Y:S01]  /*a620*/  LDS R13, [R15+0x2e80] ;  /* 0x002e80000f0d7984 */ /* 0x0108220000000800 */
[----:B------:R-:W-:Y:S01]  /*a630*/  BSSY B0, `(.L_x_11120) ;  /* 0x0000004000007945 */ /* 0x000fe20003800000 */
[----:B------:R-:W-:-:S03]  /*a640*/  LEA R151, R151, R110, 0x2 ;  /* 0x0000006e97977211 */ /* 0x000fc600078e10ff */
[----:B------:R-:W-:Y:S05]  /*a650*/  @!P4 BRA `(.L_x_11121) ;  /* 0x000000000004c947 */ /* 0x000fea0003800000 */
[----:B0-----:R0:W-:Y:S02]  /*a660*/  REDG.E.ADD.F32.FTZ.RN.STRONG.GPU desc[UR22][R2.64+-0x200], R13 ;  /* 0xfffe000d020079a6 */ /* 0x0011e4000c10f396 */
.L_x_11121:
[----:B------:R-:W-:Y:S05]  /*a670*/  BSYNC B0 ;  /* 0x0000000000007941 */ /* 0x000fea0003800000 */
.L_x_11120:
[----:B0-----:R0:W0:Y:S01]  /*a680*/  LDS R13, [R151+0x2f80] ;  /* 0x002f8000970d7984 */ /* 0x0010220000000800 */
[----:B------:R-:W-:Y:S01]  /*a690*/  BSSY B0, `(.L_x_11122) ;  /* 0x0000004000007945 */ /* 0x000fe20003800000 */
[----:B---3--:R-:W-:-:S03]  /*a6a0*/  FADD.FTZ R12, R126, R35 ;  /* 0x000000237e0c7221 */ /* 0x008fc60000010000 */
[----:B------:R-:W-:Y:S05]  /*a6b0*/  @!P5 BRA `(.L_x_11123) ;  /* 0x000000000004d947 */ /* 0x000fea0003800000 */
[----:B0-----:R3:W-:Y:S02]  /*a6c0*/  REDG.E.ADD.F32.FTZ.RN.STRONG.GPU desc[UR22][R2.64+-0x100], R13 ;  /* 0xffff000d020079a6 */ /* 0x0017e4000c10f396 */
.L_x_11123:
[----:B------:R-:W-:Y:S05]  /*a6d0*/  BSYNC B0 ;  /* 0x0000000000007941 */ /* 0x000fea0003800000 */
.L_x_11122:
[----:B---3--:R-:W3:Y:S01]  /*a6e0*/  SHFL.DOWN PT, R2, R30, 0x1, 0x1f ;  /* 0x08201f001e027f89 */ /* 0x008ee200000e0000 */
[----:B------:R-:W-:Y:S01]  /*a6f0*/  ISETP.GT.AND P0, PT, R111, 0x1e, PT ;  /* 0x0000001e6f00780c */ /* 0x000fe20003f04270 */
[----:B------:R-:W-:Y:S01]  /*a700*/  FFMA.FTZ R125, R28, R31, R125 ;  /* 0x0000001f1c7d7223 */ /* 0x000fe2000001007d */
[----:B0-----:R-:W-:Y:S01]  /*a710*/  MOV R13, R30 ;  /* 0x0000001e000d7202 */ /* 0x001fe20000000f00 */
[----:B------:R-:W0:Y:S01]  /*a720*/  SHFL.DOWN PT, R35, R169, 0x1, 0x1f ;  /* 0x08201f00a9237f89 */ /* 0x000e2200000e0000 */
[----:B------:R-:W-:Y:S01]  /*a730*/  MOV R14, R169 ;  /* 0x000000a9000e7202 */ /* 0x000fe20000000f00 */
[----:B------:R-:W-:Y:S01]  /*a740*/  FFMA.FTZ R226, R226, R25, R27 ;  /* 0x00000019e2e27223 */ /* 0x000fe2000001001b */
[----:B----4-:R-:W-:Y:S01]  /*a750*/  MOV R15, R211 ;  /* 0x000000d3000f7202 */ /* 0x010fe20000000f00 */
[----:B------:R-:W4:Y:S01]  /*a760*/  SHFL.DOWN PT, R126, R211, 0x1, 0x1f ;  /* 0x08201f00d37e7f89 */ /* 0x000f2200000e0000 */
[----:B------:R-:W-:Y:S01]  /*a770*/  FMUL.FTZ R197, R164, R197 ;  /* 0x000000c5a4c57220 */ /* 0x000fe20000410000 */
[----:B------:R-:W-:Y:S01]  /*a780*/  FMUL.FTZ R223, R223, R146 ;  /* 0x00000092dfdf7220 */ /* 0x000fe20000410000 */
[----:B------:R-:W-:Y:S01]  /*a790*/  FMUL.FTZ R17, R17, R150 ;  /* 0x0000009611117220 */ /* 0x000fe20000410000 */
[----:B------:R-:W5:Y:S01]  /*a7a0*/  SHFL.DOWN PT, R3, R12, 0x1, 0x1f ;  /* 0x08201f000c037f89 */ /* 0x000f6200000e0000 */
[----:B------:R-:W-:Y:S01]  /*a7b0*/  FFMA.FTZ R197, R26, R182, R197 ;  /* 0x000000b61ac57223 */ /* 0x000fe200000100c5 */
[----:B------:R-:W-:Y:S01]  /*a7c0*/  FFMA.FTZ R141, R230, R141, R223 ;  /* 0x0000008de68d7223 */ /* 0x000fe200000100df */
[----:B------:R-:W-:Y:S01]  /*a7d0*/  FFMA.FTZ R224, R224, R145, R17 ;  /* 0x00000091e0e07223 */ /* 0x000fe20000010011 */
[----:B------:R-:W-:Y:S01]  /*a7e0*/  FMUL.FTZ R218, R218, R143 ;  /* 0x0000008fdada7220 */ /* 0x000fe20000410000 */
[----:B------:R-:W-:Y:S01]  /*a7f0*/  FMUL.FTZ R203, R203, R142 ;  /* 0x0000008ecbcb7220 */ /* 0x000fe20000410000 */
[----:B------:R-:W-:Y:S01]  /*a800*/  FFMA.FTZ R141, R16, R197, R141 ;  /* 0x000000c5108d7223 */ /* 0x000fe2000001008d */
[----:B------:R-:W-:Y:S01]  /*a810*/  ISETP.NE.AND P1, PT, R111, RZ, PT ;  /* 0x000000ff6f00720c */ /* 0x000fe20003f25270 */
[----:B------:R-:W-:Y:S01]  /*a820*/  FFMA.FTZ R225, R225, R148, R218 ;  /* 0x00000094e1e17223 */ /* 0x000fe200000100da */
[----:B------:R-:W-:Y:S01]  /*a830*/  FFMA.FTZ R139, R206, R139, R203 ;  /* 0x0000008bce8b7223 */ /* 0x000fe200000100cb */
[----:B------:R-:W-:Y:S01]  /*a840*/  ISETP.NE.AND P2, PT, R113, RZ, PT ;  /* 0x000000ff7100720c */ /* 0x000fe20003f45270 */
[----:B------:R-:W-:Y:S01]  /*a850*/  FMUL.FTZ R194, R157, R194 ;  /* 0x000000c29dc27220 */ /* 0x000fe20000410000 */
[----:B---3--:R-:W-:Y:S01]  /*a860*/  @!P0 FADD.FTZ R13, R13, R2 ;  /* 0x000000020d0d8221 */ /* 0x008fe20000010000 */
[----:B------:R-:W-:Y:S01]  /*a870*/  FMUL.FTZ R147, R216, R147 ;  /* 0x00000093d8937220 */ /* 0x000fe20000410000 */
[----:B------:R-:W-:Y:S01]  /*a880*/  FMUL.FTZ R193, R158, R193 ;  /* 0x000000c19ec17220 */ /* 0x000fe20000410000 */
[----:B------:R-:W-:Y:S01]  /*a890*/  FMUL.FTZ R152, R217, R152 ;  /* 0x00000098d9987220 */ /* 0x000fe20000410000 */
[----:B0-----:R-:W-:Y:S01]  /*a8a0*/  @!P0 FADD.FTZ R14, R14, R35 ;  /* 0x000000230e0e8221 */ /* 0x001fe20000010000 */
[----:B------:R-:W0:Y:S01]  /*a8b0*/  SHFL.DOWN PT, R2, R13, 0x2, 0x1f ;  /* 0x08401f000d027f89 */ /* 0x000e2200000e0000 */
[----:B------:R-:W-:Y:S01]  /*a8c0*/  FMUL.FTZ R137, R210, R137 ;  /* 0x00000089d2897220 */ /* 0x000fe20000410000 */
[----:B------:R-:W-:Y:S01]  /*a8d0*/  FMUL.FTZ R190, R121, R190 ;  /* 0x000000be79be7220 */ /* 0x000fe20000410000 */
[----:B----4-:R-:W-:Y:S01]  /*a8e0*/  @!P0 FADD.FTZ R15, R15, R126 ;  /* 0x0000007e0f0f8221 */ /* 0x010fe20000010000 */
[----:B------:R-:W3:Y:S01]  /*a8f0*/  SHFL.DOWN PT, R35, R14, 0x2, 0x1f ;  /* 0x08401f000e237f89 */ /* 0x000ee200000e0000 */
        /* <DEDUP_REMOVED lines=23> */
[----:B---3--:R-:W-:Y:S01]  /*aa70*/  @!P0 FADD.FTZ R14, R14, R35 ;  /* 0x000000230e0e8221 */ /* 0x008fe20000010000 */
[----:B------:R-:W0:Y:S01]  /*aa80*/  SHFL.DOWN PT, R28, R13, 0x4, 0x1f ;  /* 0x08801f000d1c7f89 */ /* 0x000e2200000e0000 */
[----:B------:R-:W-:Y:S01]  /*aa90*/  FFMA.FTZ R2, R163, R180, R2 ;  /* 0x000000b4a3027223 */ /* 0x000fe20000010002 */
[----:B------:R-:W-:Y:S01]  /*aaa0*/  FFMA.FTZ R32, R32, R129, R131 ;  /* 0x0000008120207223 */ /* 0x000fe20000010083 */
[----:B----4-:R-:W-:Y:S01]  /*aab0*/  @!P0 FADD.FTZ R15, R15, R30 ;  /* 0x0000001e0f0f8221 */ /* 0x010fe20000010000 */
[----:B------:R-:W3:Y:S01]  /*aac0*/  SHFL.DOWN PT, R27, R14, 0x4, 0x1f ;  /* 0x08801f000e1b7f89 */ /* 0x000ee200000e0000 */
[-C--:B------:R-:W-:Y:S01]  /*aad0*/  FFMA.FTZ R61, R78, R2.reuse, R61 ;  /* 0x000000024e3d7223 */ /* 0x080fe2000001003d */
[----:B------:R-:W-:Y:S01]  /*aae0*/  FFMA.FTZ R215, R215, R2, R224 ;  /* 0x00000002d7d77223 */ /* 0x000fe200000100e0 */
[----:B-----5:R-:W-:Y:S01]  /*aaf0*/  @!P0 FADD.FTZ R12, R12, R3 ;  /* 0x000000030c0c8221 */ /* 0x020fe20000010000 */
[----:B------:R-:W4:Y:S01]  /*ab00*/  SHFL.DOWN PT, R30, R15, 0x4, 0x1f ;  /* 0x08801f000f1e7f89 */ /* 0x000f2200000e0000 */
        /* <DEDUP_REMOVED lines=21> */
[-C--:B------:R-:W-:Y:S01]  /*ac60*/  FFMA.FTZ R56, R71, R3.reuse, R56 ;  /* 0x0000000347387223 */ /* 0x080fe20000010038 */
[----:B------:R-:W-:Y:S01]  /*ac70*/  FFMA.FTZ R208, R208, R3, R139 ;  /* 0x00000003d0d07223 */ /* 0x000fe2000001008b */
[----:B----4-:R-:W-:Y:S01]  /*ac80*/  @!P0 FADD.FTZ R15, R15, R30 ;  /* 0x0000001e0f0f8221 */ /* 0x010fe20000010000 */
[----:B------:R-:W-:Y:S01]  /*ac90*/  FMUL.FTZ R3, R120, R188 ;  /* 0x000000bc78037220 */ /* 0x000fe20000410000 */
[----:B------:R-:W-:Y:S01]  /*aca0*/  FFMA.FTZ R205, R20, R189, R205 ;  /* 0x000000bd14cd7223 */ /* 0x000fe200000100cd */
[----:B------:R-:W-:Y:S01]  /*acb0*/  FFMA.FTZ R19, R19, R34, R32 ;  /* 0x0000002213137223 */ /* 0x000fe20000010020 */
[----:B-----5:R-:W-:Y:S01]  /*acc0*/  @!P0 FADD.FTZ R12, R12, R25 ;  /* 0x000000190c0c8221 */ /* 0x020fe20000010000 */
[----:B------:R-:W3:Y:S01]  /*acd0*/  SHFL.DOWN PT, R24, R15, 0x8, 0x1f ;  /* 0x09001f000f187f89 */ /* 0x000ee200000e0000 */
[----:B------:R-:W-:Y:S01]  /*ace0*/  ISETP.GT.AND P0, PT, R111, 0x17, PT ;  /* 0x000000176f00780c */ /* 0x000fe20003f04270 */
[----:B------:R-:W-:Y:S01]  /*acf0*/  FFMA.FTZ R3, R114, R173, R3 ;  /* 0x000000ad72037223 */ /* 0x000fe20000010003 */
[----:B------:R-:W-:Y:S01]  /*ad00*/  BSSY B0, `(.L_x_11124) ;  /* 0x0000046000007945 */ /* 0x000fe20003800000 */
[----:B------:R-:W4:Y:S01]  /*ad10*/  SHFL.DOWN PT, R25, R14, 0x8, 0x1f ;  /* 0x09001f000e197f89 */ /* 0x000f2200000e0000 */
[----:B------:R-:W-:Y:S01]  /*ad20*/  FFMA.FTZ R51, R68, R122, R51 ;  /* 0x0000007a44337223 */ /* 0x000fe20000010033 */
[----:B------:R-:W-:Y:S01]  /*ad30*/  FFMA.FTZ R18, R18, R3, R207 ;  /* 0x0000000312127223 */ /* 0x000fe200000100cf */
[----:B------:R-:W-:Y:S01]  /*ad40*/  FFMA.FTZ R60, R75, R31, R60 ;  /* 0x0000001f4b3c7223 */ /* 0x000fe2000001003c */
[----:B------:R-:W5:Y:S01]  /*ad50*/  SHFL.DOWN PT, R17, R12, 0x8, 0x1f ;  /* 0x09001f000c117f89 */ /* 0x000f6200000e0000 */
[----:B------:R-:W-:Y:S01]  /*ad60*/  FADD.FTZ R83, R124, R83 ;  /* 0x000000537c537221 */ /* 0x000fe20000010000 */
[----:B------:R-:W-:Y:S01]  /*ad70*/  FFMA.FTZ R52, R67, R127, R52 ;  /* 0x0000007f43347223 */ /* 0x000fe20000010034 */
[----:B------:R-:W-:Y:S01]  /*ad80*/  FADD.FTZ R84, R125, R84 ;  /* 0x000000547d547221 */ /* 0x000fe20000010000 */
[----:B------:R-:W-:Y:S01]  /*ad90*/  FADD.FTZ R85, R232, R85 ;  /* 0x00000055e8557221 */ /* 0x000fe20000010000 */
[----:B------:R-:W-:Y:S01]  /*ada0*/  FFMA.FTZ R59, R76, R128, R59 ;  /* 0x000000804c3b7223 */ /* 0x000fe2000001003b */
[----:B------:R-:W-:Y:S01]  /*adb0*/  FFMA.FTZ R53, R70, R130, R53 ;  /* 0x0000008246357223 */ /* 0x000fe20000010035 */
[----:B------:R-:W-:Y:S01]  /*adc0*/  FADD.FTZ R86, R229, R86 ;  /* 0x00000056e5567221 */ /* 0x000fe20000010000 */
[----:B0-----:R-:W-:Y:S01]  /*add0*/  @!P0 FADD.FTZ R13, R13, R16 ;  /* 0x000000100d0d8221 */ /* 0x001fe20000010000 */
[----:B------:R-:W-:Y:S01]  /*ade0*/  FADD.FTZ R87, R226, R87 ;  /* 0x00000057e2577221 */ /* 0x000fe20000010000 */
[----:B------:R-:W-:Y:S01]  /*adf0*/  FFMA.FTZ R62, R77, R197, R62 ;  /* 0x000000c54d3e7223 */ /* 0x000fe2000001003e */
[----:B------:R-:W-:Y:S01]  /*ae00*/  FADD.FTZ R88, R141, R88 ;  /* 0x000000588d587221 */ /* 0x000fe20000010000 */
[----:B------:R-:W-:Y:S01]  /*ae10*/  FADD.FTZ R89, R214, R89 ;  /* 0x00000059d6597221 */ /* 0x000fe20000010000 */
[----:B------:R-:W0:Y:S01]  /*ae20*/  SHFL.DOWN PT, R16, R13, 0x10, 0x1f ;  /* 0x0a001f000d107f89 */ /* 0x000e2200000e0000 */
[----:B------:R-:W-:Y:S01]  /*ae30*/  FADD.FTZ R90, R215, R90 ;  /* 0x0000005ad75a7221 */ /* 0x000fe20000010000 */
[----:B------:R-:W-:Y:S01]  /*ae40*/  FFMA.FTZ R55, R72, R194, R55 ;  /* 0x000000c248377223 */ /* 0x000fe20000010037 */
[----:B---3--:R-:W-:Y:S01]  /*ae50*/  @!P0 FADD.FTZ R15, R15, R24 ;  /* 0x000000180f0f8221 */ /* 0x008fe20000010000 */
[----:B------:R-:W-:Y:S01]  /*ae60*/  FADD.FTZ R91, R228, R91 ;  /* 0x0000005be45b7221 */ /* 0x000fe20000010000 */
[----:B------:R-:W-:Y:S01]  /*ae70*/  FFMA.FTZ R64, R79, R193, R64 ;  /* 0x000000c14f407223 */ /* 0x000fe20000010040 */
[----:B------:R-:W-:Y:S01]  /*ae80*/  FADD.FTZ R92, R219, R92 ;  /* 0x0000005cdb5c7221 */ /* 0x000fe20000010000 */
[----:B----4-:R-:W-:Y:S01]  /*ae90*/  @!P0 FADD.FTZ R14, R14, R25 ;  /* 0x000000190e0e8221 */ /* 0x010fe20000010000 */
[----:B------:R-:W3:Y:S01]  /*aea0*/  SHFL.DOWN PT, R24, R15, 0x10, 0x1f ;  /* 0x0a001f000f187f89 */ /* 0x000ee200000e0000 */
[----:B------:R-:W-:Y:S01]  /*aeb0*/  FADD.FTZ R93, R208, R93 ;  /* 0x0000005dd05d7221 */ /* 0x000fe20000010000 */
[----:B------:R-:W-:Y:S01]  /*aec0*/  FFMA.FTZ R63, R80, R2, R63 ;  /* 0x00000002503f7223 */ /* 0x000fe2000001003f */
[----:B-----5:R-:W-:Y:S01]  /*aed0*/  @!P0 FADD.FTZ R12, R12, R17 ;  /* 0x000000110c0c8221 */ /* 0x020fe20000010000 */
[----:B------:R-:W4:Y:S01]  /*aee0*/  SHFL.DOWN PT, R25, R14, 0x10, 0x1f ;  /* 0x0a001f000e197f89 */ /* 0x000f2200000e0000 */
        /* <DEDUP_REMOVED lines=12> */
[----:B---3--:R-:W-:Y:S01]  /*afb0*/  @!P0 FADD.FTZ R15, R15, R24 ;  /* 0x000000180f0f8221 */ /* 0x008fe20000010000 */
[----:B----4-:R-:W-:Y:S01]  /*afc0*/  @!P0 FADD.FTZ R14, R14, R25 ;  /* 0x000000190e0e8221 */ /* 0x010fe20000010000 */
[----:B-----5:R-:W-:-:S05]  /*afd0*/  @!P0 FADD.FTZ R12, R12, R17 ;  /* 0x000000110c0c8221 */ /* 0x020fca0000010000 */
[----:B------:R0:W-:Y:S01]  /*afe0*/  @!P1 STS.128 [R109+0x3190], R12 ;  /* 0x0031900c6d009388 */ /* 0x0001e20000000c00 */
[----:B------:R-:W-:Y:S06]  /*aff0*/  BAR.SYNC.DEFER_BLOCKING 0x0 ;  /* 0x0000000000007b1d */ /* 0x000fec0000010000 */
[----:B------:R-:W-:Y:S05]  /*b000*/  @P2 BRA `(.L_x_11125) ;  /* 0x0000000000542947 */ /* 0x000fea0003800000 */
[----:B------:R-:W3:Y:S01]  /*b010*/  S2UR UR45, SR_CgaCtaId ;  /* 0x00000000002d79c3 */ /* 0x000ee20000008800 */
[----:B------:R-:W-:Y:S01]  /*b020*/  UISETP.NE.AND UP0, UPT, UR18, UR19, UPT ;  /* 0x000000131200728c */ /* 0x000fe2000bf05270 */
[----:B------:R-:W-:Y:S01]  /*b030*/  MOV R3, UR7 ;  /* 0x0000000700037c02 */ /* 0x000fe20008000f00 */
[----:B------:R-:W-:-:S04]  /*b040*/  UMOV UR44, 0x400 ;  /* 0x00000400002c7882 */ /* 0x000fc80000000000 */
[----:B------:R-:W-:Y:S01]  /*b050*/  PLOP3.LUT P0, PT, PT, PT, UP0, 0x80, 0x0 ;  /* 0x000000000000781c */ /* 0x000fe20003f0f008 */
[----:B---3--:R-:W-:-:S06]  /*b060*/  ULEA UR44, UR45, UR44, 0x18 ;  /* 0x0000002c2d2c7291 */ /* 0x008fcc000f8ec03f */
[----:B------:R-:W-:-:S04]  /*b070*/  MOV R110, UR44 ;  /* 0x0000002c006e7c02 */ /* 0x000fc80008000f00 */
[----:B------:R-:W-:Y:S01]  /*b080*/  LEA R22, R3, R110, 0x3 ;  /* 0x0000006e03167211 */ /* 0x000fe200078e18ff */
[----:B------:R-:W0:Y:S04]  /*b090*/  LDS.128 R16, [R110+0x31a0] ;  /* 0x0031a0006e107984 */ /* 0x000e280000000c00 */
[----:B------:R-:W3:Y:S04]  /*b0a0*/  @P0 LDS.64 R2, [R22+0x63e0] ;  /* 0x0063e00016020984 */ /* 0x000ee80000000a00 */
[----:B------:R-:W4:Y:S01]  /*b0b0*/  @P0 LDS.64 R20, [R22+0x5be0] ;  /* 0x005be00016140984 */ /* 0x000f220000000a00 */
        /* <DEDUP_REMOVED lines=10> */
.L_x_11125:
[----:B------:R-:W-:Y:S05]  /*b160*/  BSYNC B0 ;  /* 0x0000000000007941 */ /* 0x000fea0003800000 */
.L_x_11124:
[----:B------:R-:W-:Y:S02]  /*b170*/  UIADD3 UR7, UR7, 0x1, URZ ;  /* 0x0000000107077890 */ /* 0x000fe4000fffe03f */
[----:B------:R-:W-:Y:S02]  /*b180*/  UIADD3 UR8, UP1, UR8, 0x1, URZ ;  /* 0x0000000108087890 */ /* 0x000fe4000ff3e03f */
[----:B------:R-:W-:Y:S02]  /*b190*/  UISETP.GE.AND UP0, UPT, UR7, UR52, UPT ;  /* 0x000000340700728c */ /* 0x000fe4000bf06270 */
[----:B------:R-:W-:-:S04]  /*b1a0*/  UIADD3.X UR9, URZ, UR9, URZ, UP1, !UPT ;  /* 0x000000093f097290 */ /* 0x000fc80008ffe43f */
[----:B------:R-:W-:-:S13]  /*b1b0*/  PLOP3.LUT P0, PT, PT, PT, UP0, 0x80, 0x0 ;  /* 0x000000000000781c */ /* 0x000fda0003f0f008 */
[----:B------:R-:W-:Y:S05]  /*b1c0*/  @!P0 BRA `(.L_x_11126) ;  /* 0xffffff7800fc8947 */ /* 0x000fea000383ffff */
.L_x_11031:
        /* <DEDUP_REMOVED lines=16> */
[----:B------:R-:W-:Y:S01]  /*b2d0*/  ULDC.64 UR26, c[0x0][0x390] ;  /* 0x0000e400001a7ab9 */ /* 0x000fe20000000a00 */
[----:B------:R-:W-:Y:S01]  /*b2e0*/  FADD.FTZ R0, R115, R98 ;  /* 0x0000006273007221 */ /* 0x000fe20000010000 */
[----:B------:R-:W-:Y:S01]  /*b2f0*/  UIADD3 UR25, UR25, UR7, URZ ;  /* 0x0000000719197290 */ /* 0x000fe2000fffe03f */
[----:B------:R-:W-:Y:S01]  /*b300*/  F2FP.BF16.F32.PACK_AB R19, R83, R84 ;  /* 0x000000545313723e */ /* 0x000fe200000010ff */
[----:B------:R-:W-:Y:S01]  /*b310*/  UIMAD UR7, UR11, UR26, URZ ;  /* 0x0000001a0b0772a4 */ /* 0x000fe2000f8e023f */
[----:B------:R-:W-:Y:S01]  /*b320*/  F2FP.BF16.F32.PACK_AB R18, R85, R86 ;  /* 0x000000565512723e */ /* 0x000fe200000010ff */
[----:B------:R-:W-:Y:S01]  /*b330*/  UIMAD.WIDE.U32 UR24, UR10, UR26, UR24 ;  /* 0x0000001a0a1872a5 */ /* 0x000fe2000f8e0018 */
[----:B------:R-:W-:Y:S01]  /*b340*/  F2FP.BF16.F32.PACK_AB R17, R87, R88 ;  /* 0x000000585711723e */ /* 0x000fe200000010ff */
[----:B------:R4:W-:Y:S01]  /*b350*/  STS.128 [R100], R4 ;  /* 0x0000000464007388 */ /* 0x0009e20000000c00 */
[----:B------:R-:W-:Y:S01]  /*b360*/  UIMAD UR7, UR10, UR27, UR7 ;  /* 0x0000001b0a0772a4 */ /* 0x000fe2000f8e0207 */
[----:B------:R-:W-:Y:S01]  /*b370*/  F2FP.BF16.F32.PACK_AB R16, R89, R90 ;  /* 0x0000005a5910723e */ /* 0x000fe200000010ff */
[----:B------:R-:W-:Y:S01]  /*b380*/  UIADD3 UR16, UP1, UR16, -0x1000, URZ ;  /* 0xfffff00010107890 */ /* 0x000fe2000ff3e03f */
[----:B------:R-:W-:Y:S01]  /*b390*/  STS.128 [R100+0x10], R48 ;  /* 0x0000103064007388 */ /* 0x000fe20000000c00 */
[----:B------:R-:W-:-:S03]  /*b3a0*/  NOP ;  /* 0x0000000000007918 */ /* 0x000fc60000000000 */
[----:B------:R-:W5:Y:S01]  /*b3b0*/  LDS.128 R8, [R107] ;  /* 0x000000006b087984 */ /* 0x000f620000000c00 */
[----:B------:R-:W-:Y:S01]  /*b3c0*/  ULDC.64 UR26, c[0x0][0x3e0] ;  /* 0x0000f800001a7ab9 */ /* 0x000fe20000000a00 */
[----:B------:R-:W-:Y:S02]  /*b3d0*/  UIADD3 UR19, UR25, UR7, URZ ;  /* 0x0000000719137290 */ /* 0x000fe4000fffe03f */
[----:B0123--:R-:W0:Y:S01]  /*b3e0*/  LDS.128 R12, [R107+0x200] ;  /* 0x000200006b0c7984 */ /* 0x00fe220000000c00 */
[----:B------:R-:W-:Y:S01]  /*b3f0*/  ULEA UR7, UP0, UR24, UR26, 0x1 ;  /* 0x0000001a18077291 */ /* 0x000fe2000f80083f */
[----:B----4-:R-:W-:Y:S01]  /*b400*/  FADD.FTZ R5, R0, R97 ;  /* 0x0000006100057221 */ /* 0x010fe20000010000 */
[----:B------:R-:W-:Y:S01]  /*b410*/  F2FP.BF16.F32.PACK_AB R4, R97, R98 ;  /* 0x000000626104723e */ /* 0x000fe200000010ff */
[----:B------:R-:W-:Y:S01]  /*b420*/  UIADD3 UR14, UP2, UR14, -0x800, URZ ;  /* 0xfffff8000e0e7890 */ /* 0x000fe2000ff5e03f */
[----:B------:R-:W-:Y:S01]  /*b430*/  F2FP.BF16.F32.PACK_AB R7, R91, R92 ;  /* 0x0000005c5b07723e */ /* 0x000fe200000010ff */
[----:B------:R-:W-:Y:S01]  /*b440*/  ULEA.HI.X UR24, UR24, UR27, UR19, 0x1, UP0 ;  /* 0x0000001b18187291 */ /* 0x000fe200080f0c13 */
[----:B------:R-:W-:Y:S01]  /*b450*/  MOV R2, UR7 ;  /* 0x0000000700027c02 */ /* 0x000fe20008000f00 */
[----:B------:R-:W-:Y:S01]  /*b460*/  FADD.FTZ R0, R5, R96 ;  /* 0x0000006005007221 */ /* 0x000fe20000010000 */
[----:B------:R-:W-:Y:S01]  /*b470*/  F2FP.BF16.F32.PACK_AB R5, R95, R96 ;  /* 0x000000605f05723e */ /* 0x000fe200000010ff */
        /* <DEDUP_REMOVED lines=12> */
[----:B------:R-:W-:Y:S01]  /*b540*/  UIADD3 UR6, UR6, 0x1, URZ ;  /* 0x0000000106067890 */ /* 0x000fe2000fffe03f */
[----:B------:R-:W-:Y:S01]  /*b550*/  FADD.FTZ R92, R93, R92 ;  /* 0x0000005c5d5c7221 */ /* 0x000fe20000010000 */
[----:B------:R-:W-:Y:S01]  /*b560*/  ULDC.64 UR24, c[0x0][0x3b0] ;  /* 0x0000ec0000187ab9 */ /* 0x000fe20000000a00 */
[----:B------:R-:W-:Y:S02]  /*b570*/  UIADD3 UR9, UR9, UR7, URZ ;  /* 0x0000000709097290 */ /* 0x000fe4000fffe03f */
[----:B------:R-:W-:Y:S01]  /*b580*/  UIMAD UR7, UR11, UR24, URZ ;  /* 0x000000180b0772a4 */ /* 0x000fe2000f8e023f */
[----:B------:R-:W-:Y:S01]  /*b590*/  FADD.FTZ R91, R92, R91 ;  /* 0x0000005b5c5b7221 */ /* 0x000fe20000010000 */
[----:B------:R-:W-:-:S02]  /*b5a0*/  UIMAD.WIDE.U32 UR8, UR10, UR24, UR8 ;  /* 0x000000180a0872a5 */ /* 0x000fc4000f8e0008 */
[----:B------:R-:W-:Y:S01]  /*b5b0*/  UIMAD UR7, UR10, UR25, UR7 ;  /* 0x000000190a0772a4 */ /* 0x000fe2000f8e0207 */
[----:B------:R-:W-:Y:S01]  /*b5c0*/  FADD.FTZ R90, R91, R90 ;  /* 0x0000005a5b5a7221 */ /* 0x000fe20000010000 */
[----:B------:R-:W-:Y:S01]  /*b5d0*/  UIADD3.X UR17, UR17, -0x1, URZ, UP1, !UPT ;  /* 0xffffffff11117890 */ /* 0x000fe20008ffe43f */
[----:B-----5:R-:W-:Y:S01]  /*b5e0*/  STG.E.128 desc[UR22][R2.64], R8 ;  /* 0x0000000802007986 */ /* 0x020fe2000c101d16 */
[----:B------:R-:W-:Y:S01]  /*b5f0*/  ULDC.64 UR24, c[0x0][0x3f0] ;  /* 0x0000fc0000187ab9 */ /* 0x000fe20000000a00 */
[----:B------:R-:W-:Y:S01]  /*b600*/  UIADD3 UR9, UR9, UR7, URZ ;  /* 0x0000000709097290 */ /* 0x000fe2000fffe03f */
[----:B------:R-:W-:Y:S01]  /*b610*/  FADD.FTZ R89, R90, R89 ;  /* 0x000000595a597221 */ /* 0x000fe20000010000 */
[----:B0-----:R0:W-:Y:S01]  /*b620*/  STG.E.128 desc[UR22][R2.64+0x200], R12 ;  /* 0x0002000c02007986 */ /* 0x0011e2000c101d16 */
[----:B------:R-:W-:Y:S02]  /*b630*/  ULEA UR7, UP0, UR8, UR24, 0x1 ;  /* 0x0000001808077291 */ /* 0x000fe4000f80083f */
[----:B------:R-:W-:Y:S01]  /*b640*/  FADD.FTZ R88, R89, R88 ;  /* 0x0000005859587221 */ /* 0x000fe20000010000 */
[----:B------:R-:W-:Y:S01]  /*b650*/  BAR.SYNC.DEFER_BLOCKING 0x0 ;  /* 0x0000000000007b1d */ /* 0x000fe20000010000 */
[----:B------:R-:W-:-:S02]  /*b660*/  ULEA.HI.X UR8, UR8, UR25, UR9, 0x1, UP0 ;  /* 0x0000001908087291 */ /* 0x000fc400080f0c09 */
[----:B------:R-:W-:Y:S01]  /*b670*/  UISETP.GT.AND UP0, UPT, UR18, 0x1, UPT ;  /* 0x000000011200788c */ /* 0x000fe2000bf04270 */
[----:B------:R-:W-:Y:S01]  /*b680*/  FADD.FTZ R87, R88, R87 ;  /* 0x0000005758577221 */ /* 0x000fe20000010000 */
[----:B------:R-:W-:Y:S02]  /*b690*/  UIADD3.X UR15, UR15, -0x1, URZ, UP2, !UPT ;  /* 0xffffffff0f0f7890 */ /* 0x000fe400097fe43f */
[----:B------:R-:W-:Y:S01]  /*b6a0*/  UIADD3.X UR48, UR48, -0x1, URZ, UP3, !UPT ;  /* 0xffffffff30307890 */ /* 0x000fe20009ffe43f */
[----:B------:R-:W-:Y:S01]  /*b6b0*/  FADD.FTZ R86, R87, R86 ;  /* 0x0000005657567221 */ /* 0x000fe20000010000 */
[----:B------:R-:W-:Y:S01]  /*b6c0*/  PLOP3.LUT P0, PT, PT, PT, UP0, 0x80, 0x0 ;  /* 0x000000000000781c */ /* 0x000fe20003f0f008 */
[----:B------:R-:W-:Y:S02]  /*b6d0*/  UIADD3.X UR50, UR50, -0x1, URZ, UP4, !UPT ;  /* 0xffffffff32327890 */ /* 0x000fe4000a7fe43f */
[----:B------:R-:W-:Y:S01]  /*b6e0*/  FADD.FTZ R85, R86, R85 ;  /* 0x0000005556557221 */ /* 0x000fe20000010000 */
[----:B0-----:R-:W-:-:S02]  /*b6f0*/  MOV R2, UR7 ;  /* 0x0000000700027c02 */ /* 0x001fc40008000f00 */
[----:B------:R-:W-:Y:S01]  /*b700*/  MOV R3, UR8 ;  /* 0x0000000800037c02 */ /* 0x000fe20008000f00 */
[----:B------:R-:W-:Y:S02]  /*b710*/  FADD.FTZ R84, R85, R84 ;  /* 0x0000005455547221 */ /* 0x000fe40000010000 */
[----:B------:R-:W-:-:S04]  /*b720*/  IMAD.WIDE R2, R108, 0x10, R2 ;  /* 0x000000106c027825 */ /* 0x000fc800078e0202 */
[----:B------:R-:W-:Y:S01]  /*b730*/  FADD.FTZ R115, R84, R83 ;  /* 0x0000005354737221 */ /* 0x000fe20000010000 */
        /* <DEDUP_REMOVED lines=8> */
.L_x_11029:
        /* <DEDUP_REMOVED lines=37> */
.L_x_11129:
[----:B------:R-:W-:Y:S05]  /*ba10*/  BSYNC B0 ;  /* 0x0000000000007941 */ /* 0x000fea0003800000 */
.L_x_11128:
        /* <DEDUP_REMOVED lines=10> */
[----:B-1----:R-:W0:Y:S01]  /*bac0*/  SHFL.DOWN P0, R3, R0, 0x2, 0x1f ;  /* 0x08401f0000037f89 */ /* 0x002e220000000000 */
[----:B--2---:R-:W-:-:S13]  /*bad0*/  ISETP.NE.AND P1, PT, R4, RZ, PT ;  /* 0x000000ff0400720c */ /* 0x004fda0003f25270 */
[----:B------:R-:W1:Y:S01]  /*bae0*/  @!P1 S2R R7, SR_CgaCtaId ;  /* 0x0000000000079919 */ /* 0x000e620000008800 */
[----:B------:R-:W-:Y:S01]  /*baf0*/  @!P1 MOV R6, 0x400 ;  /* 0x0000040000069802 */ /* 0x000fe20000000f00 */
[----:B0-----:R-:W-:Y:S01]  /*bb00*/  @P0 FADD R3, R0, R3 ;  /* 0x0000000300030221 */ /* 0x001fe20000000000 */
[----:B---3--:R-:W-:-:S04]  /*bb10*/  @!P1 SHF.R.S32.HI R0, RZ, 0x1f, R11 ;  /* 0x0000001fff009819 */ /* 0x008fc8000001140b */
[----:B------:R-:W0:Y:S01]  /*bb20*/  SHFL.DOWN P0, R2, R3, 0x4, 0x1f ;  /* 0x08801f0003027f89 */ /* 0x000e220000000000 */
[----:B------:R-:W-:-:S04]  /*bb30*/  @!P1 LEA.HI R0, R0, R11, RZ, 0x5 ;  /* 0x0000000b00009211 */ /* 0x000fc800078f28ff */
[----:B------:R-:W-:Y:S01]  /*bb40*/  @!P1 SHF.R.S32.HI R0, RZ, 0x5, R0 ;  /* 0x00000005ff009819 */ /* 0x000fe20000011400 */
[----:B0-----:R-:W-:Y:S01]  /*bb50*/  @P0 FADD R2, R3, R2 ;  /* 0x0000000203020221 */ /* 0x001fe20000000000 */
[----:B-1----:R-:W-:-:S04]  /*bb60*/  @!P1 LEA R3, R7, R6, 0x18 ;  /* 0x0000000607039211 */ /* 0x002fc800078ec0ff */
        /* <DEDUP_REMOVED lines=9> */
[----:B--2---:R-:W0:Y:S01]  /*bc00*/  @!P0 S2R R3, SR_CgaCtaId ;  /* 0x0000000000038919 */ /* 0x004e220000008800 */
        /* <DEDUP_REMOVED lines=9> */
.L_x_11131:
[----:B0-----:R-:W0:Y:S02]  /*bca0*/  S2R R11, SR_TID.X ;  /* 0x00000000000b7919 */ /* 0x001e240000002100 */
.L_x_11132:
[----:B------:R-:W-:Y:S05]  /*bcb0*/  BSYNC B0 ;  /* 0x0000000000007941 */ /* 0x000fea0003800000 */
.L_x_11130:
        /* <DEDUP_REMOVED lines=20> */
[----:B0-----:R-:W-:-:S03]  /*be00*/  ULEA UR8, UR12, UR8, 0x18 ;  /* 0x000000080c087291 */ /* 0x001fc6000f8ec03f */
[----:B------:R-:W-:-:S09]  /*be10*/  ULDC.64 UR12, c[0x0][0x3c0] ;  /* 0x0000f000000c7ab9 */ /* 0x000fd20000000a00 */
.L_x_11134:
[----:B------:R-:W-:Y:S02]  /*be20*/  LEA R0, R11, UR8, 0x3 ;  /* 0x000000080b007c11 */ /* 0x000fe4000f8e18ff */
[----:B0123--:R-:W-:Y:S02]  /*be30*/  MOV R3, UR5 ;  /* 0x0000000500037c02 */ /* 0x00ffe40008000f00 */
        /* <DEDUP_REMOVED lines=30> */
.L_x_11133:
[----:B------:R-:W-:Y:S05]  /*c020*/  EXIT ;  /* 0x000000000000794d */ /* 0x000fea0003800000 */
.L_x_11035:
[----:B------:R-:W-:Y:S01]  /*c030*/  HFMA2.MMA R241, -RZ, RZ, 0, 5.9604644775390625e-08 ;  /* 0x00000001fff17435 */ /* 0x000fe200000001ff */
[----:B------:R-:W-:Y:S02]  /*c040*/  MOV R242, R238 ;  /* 0x000000ee00f27202 */ /* 0x000fe40000000f00 */
[----:B------:R-:W-:Y:S02]  /*c050*/  MOV R240, RZ ;  /* 0x000000ff00f07202 */ /* 0x000fe40000000f00 */
[----:B------:R-:W-:-:S07]  /*c060*/  MOV R23, 0xffffffff ;  /* 0xffffffff00177802 */ /* 0x000fce0000000f00 */
[----:B01----:R-:W-:Y:S05]  /*c070*/  WARPSYNC.COLLECTIVE R23, `(.L_x_11135) ;  /* 0x0000000017087348 */ /* 0x003fea0003c00000 */
[----:B------:R2:W3:Y:S02]  /*c080*/  SHFL.UP P3, R21, R242, R241, R240 ;  /* 0x040000f1f2157389 */ /* 0x0004e400000600f0 */
[----:B0123--:R-:W-:Y:S01]  /*c090*/  ENDCOLLECTIVE ;  /* 0x000000000000791b */ /* 0x00ffe20003800000 */
.L_x_11135:
[----:B------:R-:W-:Y:S02]  /*c0a0*/  MOV R242, R20 ;  /* 0x0000001400f27202 */ /* 0x000fe40000000f00 */
[----:B------:R-:W-:-:S07]  /*c0b0*/  MOV R235, R21 ;  /* 0x0000001500eb7202 */ /* 0x000fce0000000f00 */
[----:B------:R-:W-:Y:S05]  /*c0c0*/  WARPSYNC.COLLECTIVE R23, `(.L_x_11136) ;  /* 0x0000000017087348 */ /* 0x000fea0003c00000 */
[----:B------:R0:W1:Y:S02]  /*c0d0*/  SHFL.UP P3, R21, R242, R241, R240 ;  /* 0x040000f1f2157389 */ /* 0x00006400000600f0 */
[----:B01----:R-:W-:Y:S01]  /*c0e0*/  ENDCOLLECTIVE ;  /* 0x000000000000791b */ /* 0x003fe20003800000 */
.L_x_11136:
[----:B------:R-:W-:Y:S02]  /*c0f0*/  MOV R242, R237 ;  /* 0x000000ed00f27202 */ /* 0x000fe40000000f00 */
[----:B------:R-:W-:-:S07]  /*c100*/  MOV R243, R21 ;  /* 0x0000001500f37202 */ /* 0x000fce0000000f00 */
[----:B------:R-:W-:Y:S05]  /*c110*/  WARPSYNC.COLLECTIVE R23, `(.L_x_11137) ;  /* 0x0000000017087348 */ /* 0x000fea0003c00000 */
[----:B------:R0:W1:Y:S02]  /*c120*/  SHFL.UP P3, R21, R242, R241, R240 ;  /* 0x040000f1f2157389 */ /* 0x00006400000600f0 */
[----:B01----:R-:W-:Y:S01]  /*c130*/  ENDCOLLECTIVE ;  /* 0x000000000000791b */ /* 0x003fe20003800000 */
.L_x_11137:
[----:B------:R-:W-:Y:S02]  /*c140*/  MOV R242, R239 ;  /* 0x000000ef00f27202 */ /* 0x000fe40000000f00 */
[----:B------:R-:W-:-:S07]  /*c150*/  MOV R245, R21 ;  /* 0x0000001500f57202 */ /* 0x000fce0000000f00 */
[----:B------:R-:W-:Y:S05]  /*c160*/  WARPSYNC.COLLECTIVE R23, `(.L_x_11138) ;  /* 0x0000000017087348 */ /* 0x000fea0003c00000 */
[----:B------:R0:W1:Y:S02]  /*c170*/  SHFL.UP P3, R21, R242, R241, R240 ;  /* 0x040000f1f2157389 */ /* 0x00006400000600f0 */
[----:B01----:R-:W-:Y:S01]  /*c180*/  ENDCOLLECTIVE ;  /* 0x000000000000791b */ /* 0x003fe20003800000 */
.L_x_11138:
        /* <DEDUP_REMOVED lines=17> */
.L_x_11139:
[----:B------:R-:W-:Y:S02]  /*c2a0*/  MOV R242, R20 ;  /* 0x0000001400f27202 */ /* 0x000fe40000000f00 */
[----:B------:R-:W-:-:S07]  /*c2b0*/  MOV R235, R21 ;  /* 0x0000001500eb7202 */ /* 0x000fce0000000f00 */
[----:B------:R-:W-:Y:S05]  /*c2c0*/  WARPSYNC.COLLECTIVE R23, `(.L_x_11140) ;  /* 0x0000000017087348 */ /* 0x000fea0003c00000 */
[----:B------:R0:W1:Y:S02]  /*c2d0*/  SHFL.UP P3, R21, R242, R241, R240 ;  /* 0x040000f1f2157389 */ /* 0x00006400000600f0 */
[----:B01----:R-:W-:Y:S01]  /*c2e0*/  ENDCOLLECTIVE ;  /* 0x000000000000791b */ /* 0x003fe20003800000 */
.L_x_11140:
[----:B------:R-:W-:Y:S02]  /*c2f0*/  MOV R242, R237 ;  /* 0x000000ed00f27202 */ /* 0x000fe40000000f00 */
[----:B------:R-:W-:-:S07]  /*c300*/  MOV R243, R21 ;  /* 0x0000001500f37202 */ /* 0x000fce0000000f00 */
[----:B------:R-:W-:Y:S05]  /*c310*/  WARPSYNC.COLLECTIVE R23, `(.L_x_11141) ;  /* 0x0000000017087348 */ /* 0x000fea0003c00000 */
[----:B------:R0:W1:Y:S02]  /*c320*/  SHFL.UP P3, R21, R242, R241, R240 ;  /* 0x040000f1f2157389 */ /* 0x00006400000600f0 */
[----:B01----:R-:W-:Y:S01]  /*c330*/  ENDCOLLECTIVE ;  /* 0x000000000000791b */ /* 0x003fe20003800000 */
.L_x_11141:
[----:B------:R-:W-:Y:S02]  /*c340*/  MOV R242, R239 ;  /* 0x000000ef00f27202 */ /* 0x000fe40000000f00 */
[----:B------:R-:W-:-:S07]  /*c350*/  MOV R245, R21 ;  /* 0x0000001500f57202 */ /* 0x000fce0000000f00 */
[----:B------:R-:W-:Y:S05]  /*c360*/  WARPSYNC.COLLECTIVE R23, `(.L_x_11142) ;  /* 0x0000000017087348 */ /* 0x000fea0003c00000 */
[----:B------:R0:W1:Y:S02]  /*c370*/  SHFL.UP P3, R21, R242, R241, R240 ;  /* 0x040000f1f2157389 */ /* 0x00006400000600f0 */
[----:B01----:R-:W-:Y:S01]  /*c380*/  ENDCOLLECTIVE ;  /* 0x000000000000791b */ /* 0x003fe20003800000 */
.L_x_11142:
        /* <DEDUP_REMOVED lines=18> */
.L_x_11143:
[----:B------:R-:W-:Y:S02]  /*c4b0*/  MOV R242, R20 ;  /* 0x0000001400f27202 */ /* 0x000fe40000000f00 */
[----:B------:R-:W-:-:S07]  /*c4c0*/  MOV R235, R21 ;  /* 0x0000001500eb7202 */ /* 0x000fce0000000f00 */
[----:B------:R-:W-:Y:S05]  /*c4d0*/  WARPSYNC.COLLECTIVE R23, `(.L_x_11144) ;  /* 0x0000000017087348 */ /* 0x000fea0003c00000 */
[----:B------:R0:W1:Y:S02]  /*c4e0*/  SHFL.UP P3, R21, R242, R241, R240 ;  /* 0x040000f1f2157389 */ /* 0x00006400000600f0 */
[----:B01----:R-:W-:Y:S01]  /*c4f0*/  ENDCOLLECTIVE ;  /* 0x000000000000791b */ /* 0x003fe20003800000 */
.L_x_11144:
[----:B------:R-:W-:Y:S02]  /*c500*/  MOV R242, R237 ;  /* 0x000000ed00f27202 */ /* 0x000fe40000000f00 */
[----:B------:R-:W-:-:S07]  /*c510*/  MOV R243, R21 ;  /* 0x0000001500f37202 */ /* 0x000fce0000000f00 */
[----:B------:R-:W-:Y:S05]  /*c520*/  WARPSYNC.COLLECTIVE R23, `(.L_x_11145) ;  /* 0x0000000017087348 */ /* 0x000fea0003c00000 */
[----:B------:R0:W1:Y:S02]  /*c530*/  SHFL.UP P3, R21, R242, R241, R240 ;  /* 0x040000f1f2157389 */ /* 0x00006400000600f0 */
[----:B01----:R-:W-:Y:S01]  /*c540*/  ENDCOLLECTIVE ;  /* 0x000000000000791b */ /* 0x003fe20003800000 */
.L_x_11145:
[----:B------:R-:W-:Y:S02]  /*c550*/  MOV R242, R239 ;  /* 0x000000ef00f27202 */ /* 0x000fe40000000f00 */
[----:B------:R-:W-:-:S07]  /*c560*/  MOV R245, R21 ;  /* 0x0000001500f57202 */ /* 0x000fce0000000f00 */
[----:B------:R-:W-:Y:S05]  /*c570*/  WARPSYNC.COLLECTIVE R23, `(.L_x_11146) ;  /* 0x0000000017087348 */ /* 0x000fea0003c00000 */
[----:B------:R0:W1:Y:S02]  /*c580*/  SHFL.UP P3, R21, R242, R241, R240 ;  /* 0x040000f1f2157389 */ /* 0x00006400000600f0 */
[----:B01----:R-:W-:Y:S01]  /*c590*/  ENDCOLLECTIVE ;  /* 0x000000000000791b */ /* 0x003fe20003800000 */
.L_x_11146:
        /* <DEDUP_REMOVED lines=17> */
.L_x_11147:
[----:B------:R-:W-:Y:S02]  /*c6b0*/  MOV R242, R20 ;  /* 0x0000001400f27202 */ /* 0x000fe40000000f00 */
[----:B------:R-:W-:-:S07]  /*c6c0*/  MOV R235, R21 ;  /* 0x0000001500eb7202 */ /* 0x000fce0000000f00 */
[----:B------:R-:W-:Y:S05]  /*c6d0*/  WARPSYNC.COLLECTIVE R23, `(.L_x_11148) ;  /* 0x0000000017087348 */ /* 0x000fea0003c00000 */
[----:B------:R0:W1:Y:S02]  /*c6e0*/  SHFL.UP P3, R21, R242, R241, R240 ;  /* 0x040000f1f2157389 */ /* 0x00006400000600f0 */
[----:B01----:R-:W-:Y:S01]  /*c6f0*/  ENDCOLLECTIVE ;  /* 0x000000000000791b */ /* 0x003fe20003800000 */
.L_x_11148:
[----:B------:R-:W-:Y:S02]  /*c700*/  MOV R242, R237 ;  /* 0x000000ed00f27202 */ /* 0x000fe40000000f00 */
[----:B------:R-:W-:-:S07]  /*c710*/  MOV R243, R21 ;  /* 0x0000001500f37202 */ /* 0x000fce0000000f00 */
[----:B------:R-:W-:Y:S05]  /*c720*/  WARPSYNC.COLLECTIVE R23, `(.L_x_11149) ;  /* 0x0000000017087348 */ /* 0x000fea0003c00000 */
[----:B------:R0:W1:Y:S02]  /*c730*/  SHFL.UP P3, R21, R242, R241, R240 ;  /* 0x040000f1f2157389 */ /* 0x00006400000600f0 */
[----:B01----:R-:W-:Y:S01]  /*c740*/  ENDCOLLECTIVE ;  /* 0x000000000000791b */ /* 0x003fe20003800000 */
.L_x_11149:
[----:B------:R-:W-:Y:S02]  /*c750*/  MOV R242, R239 ;  /* 0x000000ef00f27202 */ /* 0x000fe40000000f00 */
[----:B------:R-:W-:-:S07]  /*c760*/  MOV R245, R21 ;  /* 0x0000001500f57202 */ /* 0x000fce0000000f00 */
[----:B------:R-:W-:Y:S05]  /*c770*/  WARPSYNC.COLLECTIVE R23, `(.L_x_11150) ;  /* 0x0000000017087348 */ /* 0x000fea0003c00000 */
[----:B------:R0:W1:Y:S02]  /*c780*/  SHFL.UP P3, R21, R242, R241, R240 ;  /* 0x040000f1f2157389 */ /* 0x00006400000600f0 */
[----:B01----:R-:W-:Y:S01]  /*c790*/  ENDCOLLECTIVE ;  /* 0x000000000000791b */ /* 0x003fe20003800000 */
.L_x_11150:
        /* <DEDUP_REMOVED lines=17> */
.L_x_11151:
[----:B------:R-:W-:Y:S02]  /*c8b0*/  MOV R242, R20 ;  /* 0x0000001400f27202 */ /* 0x000fe40000000f00 */
[----:B------:R-:W-:-:S07]  /*c8c0*/  MOV R235, R21 ;  /* 0x0000001500eb7202 */ /* 0x000fce0000000f00 */
[----:B------:R-:W-:Y:S05]  /*c8d0*/  WARPSYNC.COLLECTIVE R23, `(.L_x_11152) ;  /* 0x0000000017087348 */ /* 0x000fea0003c00000 */
[----:B------:R0:W1:Y:S02]  /*c8e0*/  SHFL.UP P3, R21, R242, R241, R240 ;  /* 0x040000f1f2157389 */ /* 0x00006400000600f0 */
[----:B01----:R-:W-:Y:S01]  /*c8f0*/  ENDCOLLECTIVE ;  /* 0x000000000000791b */ /* 0x003fe20003800000 */
.L_x_11152:
[----:B------:R-:W-:Y:S02]  /*c900*/  MOV R242, R237 ;  /* 0x000000ed00f27202 */ /* 0x000fe40000000f00 */
[----:B------:R-:W-:-:S07]  /*c910*/  MOV R243, R21 ;  /* 0x0000001500f37202 */ /* 0x000fce0000000f00 */
[----:B------:R-:W-:Y:S05]  /*c920*/  WARPSYNC.COLLECTIVE R23, `(.L_x_11153) ;  /* 0x0000000017087348 */ /* 0x000fea0003c00000 */
[----:B------:R0:W1:Y:S02]  /*c930*/  SHFL.UP P3, R21, R242, R241, R240 ;  /* 0x040000f1f2157389 */ /* 0x00006400000600f0 */
[----:B01----:R-:W-:Y:S01]  /*c940*/  ENDCOLLECTIVE ;  /* 0x000000000000791b */ /* 0x003fe20003800000 */
.L_x_11153:
[----:B------:R-:W-:Y:S02]  /*c950*/  MOV R242, R239 ;  /* 0x000000ef00f27202 */ /* 0x000fe40000000f00 */
[----:B------:R-:W-:-:S07]  /*c960*/  MOV R245, R21 ;  /* 0x0000001500f57202 */ /* 0x000fce0000000f00 */
[----:B------:R-:W-:Y:S05]  /*c970*/  WARPSYNC.COLLECTIVE R23, `(.L_x_11154) ;  /* 0x0000000017087348 */ /* 0x000fea0003c00000 */
[----:B------:R0:W1:Y:S02]  /*c980*/  SHFL.UP P3, R21, R242, R241, R240 ;  /* 0x040000f1f2157389 */ /* 0x00006400000600f0 */
[----:B01----:R-:W-:Y:S01]  /*c990*/  ENDCOLLECTIVE ;  /* 0x000000000000791b */ /* 0x003fe20003800000 */
.L_x_11154:
[----:B------:R-:W-:Y:S05]  /*c9a0*/  BRA `(.L_x_11155) ;  /* 0xffffff8800f07947 */ /* 0x000fea000383ffff */
.L_x_11036:
        /* <DEDUP_REMOVED lines=8> */
.L_x_11157:
[----:B------:R-:W-:Y:S05]  /*ca30*/  BSYNC B0 ;  /* 0x0000000000007941 */ /* 0x000fea0003800000 */
.L_x_11156:
[----:B------:R-:W-:Y:S05]  /*ca40*/  BRA `(.L_x_11158) ;  /* 0xffffff8c00007947 */ /* 0x000fea000383ffff */
.L_x_11037:
        /* <DEDUP_REMOVED lines=8> */
.L_x_11160:
[----:B------:R-:W-:Y:S05]  /*cad0*/  BSYNC B0 ;  /* 0x0000000000007941 */ /* 0x000fea0003800000 */
.L_x_11159:
[----:B------:R-:W-:Y:S05]  /*cae0*/  BRA `(.L_x_11161) ;  /* 0xffffff8800e07947 */ /* 0x000fea000383ffff */
.L_x_11038:
        /* <DEDUP_REMOVED lines=8> */
.L_x_11163:
[----:B------:R-:W-:Y:S05]  /*cb70*/  BSYNC B0 ;  /* 0x0000000000007941 */ /* 0x000fea0003800000 */
.L_x_11162:
[----:B------:R-:W-:Y:S05]  /*cb80*/  BRA `(.L_x_11164) ;  /* 0xffffff8800c07947 */ /* 0x000fea000383ffff */
.L_x_11039:
        /* <DEDUP_REMOVED lines=8> */
.L_x_11166:
[----:B------:R-:W-:Y:S05]  /*cc10*/  BSYNC B0 ;  /* 0x0000000000007941 */ /* 0x000fea0003800000 */
.L_x_11165:
[----:B------:R-:W-:Y:S05]  /*cc20*/  BRA `(.L_x_11167) ;  /* 0xffffff8800a07947 */ /* 0x000fea000383ffff */
.L_x_11040:
        /* <DEDUP_REMOVED lines=8> */
.L_x_11169:
[----:B------:R-:W-:Y:S05]  /*ccb0*/  BSYNC B0 ;  /* 0x0000000000007941 */ /* 0x000fea0003800000 */
.L_x_11168:
        /* <DEDUP_REMOVED lines=9> */
.L_x_11170:
[----:B------:R-:W-:Y:S02]  /*cd50*/  MOV R20, 0x1f ;  /* 0x0000001f00147802 */ /* 0x000fe40000000f00 */
[----:B------:R-:W-:Y:S02]  /*cd60*/  MOV R242, R237 ;  /* 0x000000ed00f27202 */ /* 0x000fe40000000f00 */
[----:B------:R-:W-:-:S07]  /*cd70*/  MOV R243, R21 ;  /* 0x0000001500f37202 */ /* 0x000fce0000000f00 */
[----:B------:R-:W-:Y:S05]  /*cd80*/  WARPSYNC.COLLECTIVE R23, `(.L_x_11171) ;  /* 0x0000000017087348 */ /* 0x000fea0003c00000 */
[----:B------:R0:W1:Y:S02]  /*cd90*/  SHFL.UP P3, R21, R242, R241, R240 ;  /* 0x040000f1f2157389 */ /* 0x00006400000600f0 */
[----:B01----:R-:W-:Y:S01]  /*cda0*/  ENDCOLLECTIVE ;  /* 0x000000000000791b */ /* 0x003fe20003800000 */
.L_x_11171:
[----:B------:R-:W-:Y:S02]  /*cdb0*/  MOV R242, R239 ;  /* 0x000000ef00f27202 */ /* 0x000fe40000000f00 */
[----:B------:R-:W-:-:S07]  /*cdc0*/  MOV R237, R21 ;  /* 0x0000001500ed7202 */ /* 0x000fce0000000f00 */
[----:B------:R-:W-:Y:S05]  /*cdd0*/  WARPSYNC.COLLECTIVE R23, `(.L_x_11172) ;  /* 0x0000000017087348 */ /* 0x000fea0003c00000 */
[----:B------:R0:W1:Y:S02]  /*cde0*/  SHFL.UP P3, R21, R242, R241, R240 ;  /* 0x040000f1f2157389 */ /* 0x00006400000600f0 */
[----:B01----:R-:W-:Y:S01]  /*cdf0*/  ENDCOLLECTIVE ;  /* 0x000000000000791b */ /* 0x003fe20003800000 */
.L_x_11172:
[----:B------:R-:W-:Y:S01]  /*ce00*/  MOV R239, R21 ;  /* 0x0000001500ef7202 */ /* 0x000fe20000000f00 */
[----:B------:R-:W-:-:S11]  /*ce10*/  HFMA2.MMA R21, -RZ, RZ, 0, 0 ;  /* 0x00000000ff157435 */ /* 0x000fd600000001ff */
[----:B------:R-:W-:Y:S05]  /*ce20*/  WARPSYNC.COLLECTIVE R23, `(.L_x_11173) ;  /* 0x0000000017087348 */ /* 0x000fea0003c00000 */
[----:B------:R0:W1:Y:S02]  /*ce30*/  SHFL.IDX P3, R235, R22, R21, R20 ;  /* 0x0000001516eb7389 */ /* 0x0000640000060014 */
[----:B01----:R-:W-:Y:S01]  /*ce40*/  ENDCOLLECTIVE ;  /* 0x000000000000791b */ /* 0x003fe20003800000 */
.L_x_11173:
[----:B------:R-:W-:Y:S02]  /*ce50*/  MOV R22, R13 ;  /* 0x0000000d00167202 */ /* 0x000fe40000000f00 */
[----:B------:R-:W-:-:S07]  /*ce60*/  MOV R12, R235 ;  /* 0x000000eb000c7202 */ /* 0x000fce0000000f00 */
[----:B------:R-:W-:Y:S05]  /*ce70*/  WARPSYNC.COLLECTIVE R23, `(.L_x_11174) ;  /* 0x0000000017087348 */ /* 0x000fea0003c00000 */
[----:B------:R0:W1:Y:S02]  /*ce80*/  SHFL.IDX P3, R235, R22, R21, R20 ;  /* 0x0000001516eb7389 */ /* 0x0000640000060014 */
[----:B01----:R-:W-:Y:S01]  /*ce90*/  ENDCOLLECTIVE ;  /* 0x000000000000791b */ /* 0x003fe20003800000 */
.L_x_11174:
[----:B------:R-:W-:Y:S02]  /*cea0*/  MOV R22, R14 ;  /* 0x0000000e00167202 */ /* 0x000fe40000000f00 */
[----:B------:R-:W-:-:S07]  /*ceb0*/  MOV R13, R235 ;  /* 0x000000eb000d7202 */ /* 0x000fce0000000f00 */
[----:B------:R-:W-:Y:S05]  /*cec0*/  WARPSYNC.COLLECTIVE R23, `(.L_x_11175) ;  /* 0x0000000017087348 */ /* 0x000fea0003c00000 */
[----:B------:R0:W1:Y:S02]  /*ced0*/  SHFL.IDX P3, R235, R22, R21, R20 ;  /* 0x0000001516eb7389 */ /* 0x0000640000060014 */
[----:B01----:R-:W-:Y:S01]  /*cee0*/  ENDCOLLECTIVE ;  /* 0x000000000000791b */ /* 0x003fe20003800000 */
.L_x_11175:
[----:B------:R-:W-:Y:S02]  /*cef0*/  MOV R22, R15 ;  /* 0x0000000f00167202 */ /* 0x000fe40000000f00 */
[----:B------:R-:W-:-:S07]  /*cf00*/  MOV R14, R235 ;  /* 0x000000eb000e7202 */ /* 0x000fce0000000f00 */
[----:B------:R-:W-:Y:S05]  /*cf10*/  WARPSYNC.COLLECTIVE R23, `(.L_x_11176) ;  /* 0x0000000017087348 */ /* 0x000fea0003c00000 */
[----:B------:R0:W1:Y:S02]  /*cf20*/  SHFL.IDX P3, R235, R22, R21, R20 ;  /* 0x0000001516eb7389 */ /* 0x0000640000060014 */
[----:B01----:R-:W-:Y:S01]  /*cf30*/  ENDCOLLECTIVE ;  /* 0x000000000000791b */ /* 0x003fe20003800000 */
.L_x_11176:
[----:B------:R-:W-:Y:S01]  /*cf40*/  MOV R15, R235 ;  /* 0x000000eb000f7202 */ /* 0x000fe20000000f00 */
[----:B------:R-:W-:Y:S06]  /*cf50*/  BRA `(.L_x_11177) ;  /* 0xffffff8400fc7947 */ /* 0x000fec000383ffff */
.L_x_11042:
[----:B------:R-:W-:Y:S01]  /*cf60*/  HFMA2.MMA R249, -RZ, RZ, 0, 5.9604644775390625e-08 ;  /* 0x00000001fff97435 */ /* 0x000fe200000001ff */
[----:B------:R-:W-:Y:S02]  /*cf70*/  MOV R248, R246 ;  /* 0x000000f600f87202 */ /* 0x000fe40000000f00 */
[----:B------:R-:W-:Y:S02]  /*cf80*/  MOV R250, 0x1f ;  /* 0x0000001f00fa7802 */ /* 0x000fe40000000f00 */
[----:B------:R-:W-:-:S07]  /*cf90*/  MOV R23, 0xffffffff ;  /* 0xffffffff00177802 */ /* 0x000fce0000000f00 */
[----:B-1----:R-:W-:Y:S05]  /*cfa0*/  WARPSYNC.COLLECTIVE R23, `(.L_x_11178) ;  /* 0x0000000017087348 */ /* 0x002fea0003c00000 */
[----:B------:R0:W2:Y:S02]  /*cfb0*/  SHFL.DOWN P1, R235, R248, R249, R250 ;  /* 0x080000f9f8eb7389 */ /* 0x0000a400000200fa */
[----:B012---:R-:W-:Y:S01]  /*cfc0*/  ENDCOLLECTIVE ;  /* 0x000000000000791b */ /* 0x007fe20003800000 */
.L_x_11178:
[----:B------:R-:W-:Y:S02]  /*cfd0*/  MOV R248, R247 ;  /* 0x000000f700f87202 */ /* 0x000fe40000000f00 */
[----:B------:R-:W-:-:S07]  /*cfe0*/  MOV R21, R235 ;  /* 0x000000eb00157202 */ /* 0x000fce0000000f00 */
[----:B------:R-:W-:Y:S05]  /*cff0*/  WARPSYNC.COLLECTIVE R23, `(.L_x_11179) ;  /* 0x0000000017087348 */ /* 0x000fea0003c00000 */
[----:B------:R0:W1:Y:S02]  /*d000*/  SHFL.DOWN P1, R235, R248, R249, R250 ;  /* 0x080000f9f8eb7389 */ /* 0x00006400000200fa */
[----:B01----:R-:W-:Y:S01]  /*d010*/  ENDCOLLECTIVE ;  /* 0x000000000000791b */ /* 0x003fe20003800000 */
.L_x_11179:
[----:B------:R-:W-:Y:S02]  /*d020*/  MOV R248, R242 ;  /* 0x000000f200f87202 */ /* 0x000fe40000000f00 */
[----:B------:R-:W-:-:S07]  /*d030*/  MOV R20, R235 ;  /* 0x000000eb00147202 */ /* 0x000fce0000000f00 */
[----:B------:R-:W-:Y:S05]  /*d040*/  WARPSYNC.COLLECTIVE R23, `(.L_x_11180) ;  /* 0x0000000017087348 */ /* 0x000fea0003c00000 */
[----:B------:R0:W1:Y:S02]  /*d050*/  SHFL.DOWN P1, R235, R248, R249, R250 ;  /* 0x080000f9f8eb7389 */ /* 0x00006400000200fa */
[----:B01----:R-:W-:Y:S01]  /*d060*/  ENDCOLLECTIVE ;  /* 0x000000000000791b */ /* 0x003fe20003800000 */
.L_x_11180:
[----:B------:R-:W-:Y:S02]  /*d070*/  MOV R248, R241 ;  /* 0x000000f100f87202 */ /* 0x000fe40000000f00 */
[----:B------:R-:W-:-:S07]  /*d080*/  MOV R22, R235 ;  /* 0x000000eb00167202 */ /* 0x000fce0000000f00 */
[----:B------:R-:W-:Y:S05]  /*d090*/  WARPSYNC.COLLECTIVE R23, `(.L_x_11181) ;  /* 0x0000000017087348 */ /* 0x000fea0003c00000 */
[----:B------:R0:W1:Y:S02]  /*d0a0*/  SHFL.DOWN P1, R235, R248, R249, R250 ;  /* 0x080000f9f8eb7389 */ /* 0x00006400000200fa */
[----:B01----:R-:W-:Y:S01]  /*d0b0*/  ENDCOLLECTIVE ;  /* 0x000000000000791b */ /* 0x003fe20003800000 */
.L_x_11181:
[----:B------:R-:W-:Y:S05]  /*d0c0*/  BRA `(.L_x_11182) ;  /* 0xffffff9800587947 */ /* 0x000fea000383ffff */
.L_x_11045:
        /* <DEDUP_REMOVED lines=8> */
.L_x_11184:
[----:B------:R-:W-:Y:S05]  /*d150*/  BSYNC B0 ;  /* 0x0000000000007941 */ /* 0x000fea0003800000 */
.L_x_11183:
        /* <DEDUP_REMOVED lines=8> */
.L_x_11185:
[----:B------:R-:W-:Y:S02]  /*d1e0*/  MOV R248, R242 ;  /* 0x000000f200f87202 */ /* 0x000fe40000000f00 */
[----:B------:R-:W-:-:S07]  /*d1f0*/  MOV R21, R235 ;  /* 0x000000eb00157202 */ /* 0x000fce0000000f00 */
[----:B------:R-:W-:Y:S05]  /*d200*/  WARPSYNC.COLLECTIVE R23, `(.L_x_11186) ;  /* 0x0000000017087348 */ /* 0x000fea0003c00000 */
[----:B------:R0:W1:Y:S02]  /*d210*/  SHFL.DOWN P1, R235, R248, R249, R250 ;  /* 0x080000f9f8eb7389 */ /* 0x00006400000200fa */
[----:B01----:R-:W-:Y:S01]  /*d220*/  ENDCOLLECTIVE ;  /* 0x000000000000791b */ /* 0x003fe20003800000 */
.L_x_11186:
[----:B------:R-:W-:Y:S02]  /*d230*/  MOV R248, R241 ;  /* 0x000000f100f87202 */ /* 0x000fe40000000f00 */
[----:B------:R-:W-:-:S07]  /*d240*/  MOV R22, R235 ;  /* 0x000000eb00167202 */ /* 0x000fce0000000f00 */
[----:B------:R-:W-:Y:S05]  /*d250*/  WARPSYNC.COLLECTIVE R23, `(.L_x_11187) ;  /* 0x0000000017087348 */ /* 0x000fea0003c00000 */
[----:B------:R0:W1:Y:S02]  /*d260*/  SHFL.DOWN P1, R235, R248, R249, R250 ;  /* 0x080000f9f8eb7389 */ /* 0x00006400000200fa */
[----:B01----:R-:W-:Y:S01]  /*d270*/  ENDCOLLECTIVE ;  /* 0x000000000000791b */ /* 0x003fe20003800000 */
.L_x_11187:
[----:B------:R-:W-:Y:S05]  /*d280*/  BRA `(.L_x_11188) ;  /* 0xffffff98003c7947 */ /* 0x000fea000383ffff */
.L_x_11048:
        /* <DEDUP_REMOVED lines=8> */
.L_x_11190:
[----:B------:R-:W-:Y:S05]  /*d310*/  BSYNC B0 ;  /* 0x0000000000007941 */ /* 0x000fea0003800000 */
.L_x_11189:
        /* <DEDUP_REMOVED lines=8> */
.L_x_11191:
[----:B------:R-:W-:Y:S02]  /*d3a0*/  MOV R248, R242 ;  /* 0x000000f200f87202 */ /* 0x000fe40000000f00 */
[----:B------:R-:W-:-:S07]  /*d3b0*/  MOV R21, R235 ;  /* 0x000000eb00157202 */ /* 0x000fce0000000f00 */
[----:B------:R-:W-:Y:S05]  /*d3c0*/  WARPSYNC.COLLECTIVE R23, `(.L_x_11192) ;  /* 0x0000000017087348 */ /* 0x000fea0003c00000 */
[----:B------:R0:W1:Y:S02]  /*d3d0*/  SHFL.DOWN P1, R235, R248, R249, R250 ;  /* 0x080000f9f8eb7389 */ /* 0x00006400000200fa */
[----:B01----:R-:W-:Y:S01]  /*d3e0*/  ENDCOLLECTIVE ;  /* 0x000000000000791b */ /* 0x003fe20003800000 */
.L_x_11192:
[----:B------:R-:W-:Y:S02]  /*d3f0*/  MOV R248, R241 ;  /* 0x000000f100f87202 */ /* 0x000fe40000000f00 */
[----:B------:R-:W-:-:S07]  /*d400*/  MOV R22, R235 ;  /* 0x000000eb00167202 */ /* 0x000fce0000000f00 */
[----:B------:R-:W-:Y:S05]  /*d410*/  WARPSYNC.COLLECTIVE R23, `(.L_x_11193) ;  /* 0x0000000017087348 */ /* 0x000fea0003c00000 */
[----:B------:R0:W1:Y:S02]  /*d420*/  SHFL.DOWN P1, R235, R248, R249, R250 ;  /* 0x080000f9f8eb7389 */ /* 0x00006400000200fa */
[----:B01----:R-:W-:Y:S01]  /*d430*/  ENDCOLLECTIVE ;  /* 0x000000000000791b */ /* 0x003fe20003800000 */
.L_x_11193:
[----:B------:R-:W-:Y:S05]  /*d440*/  BRA `(.L_x_11194) ;  /* 0xffffff9800207947 */ /* 0x000fea000383ffff */
.L_x_11051:
        /* <DEDUP_REMOVED lines=8> */
.L_x_11196:
[----:B------:R-:W-:Y:S05]  /*d4d0*/  BSYNC B0 ;  /* 0x0000000000007941 */ /* 0x000fea0003800000 */
.L_x_11195:
        /* <DEDUP_REMOVED lines=8> */
.L_x_11197:
[----:B------:R-:W-:Y:S02]  /*d560*/  MOV R248, R242 ;  /* 0x000000f200f87202 */ /* 0x000fe40000000f00 */
[----:B------:R-:W-:-:S07]  /*d570*/  MOV R21, R235 ;  /* 0x000000eb00157202 */ /* 0x000fce0000000f00 */
[----:B------:R-:W-:Y:S05]  /*d580*/  WARPSYNC.COLLECTIVE R23, `(.L_x_11198) ;  /* 0x0000000017087348 */ /* 0x000fea0003c00000 */
[----:B------:R0:W1:Y:S02]  /*d590*/  SHFL.DOWN P1, R235, R248, R249, R250 ;  /* 0x080000f9f8eb7389 */ /* 0x00006400000200fa */
[----:B01----:R-:W-:Y:S01]  /*d5a0*/  ENDCOLLECTIVE ;  /* 0x000000000000791b */ /* 0x003fe20003800000 */
.L_x_11198:
[----:B------:R-:W-:Y:S02]  /*d5b0*/  MOV R248, R241 ;  /* 0x000000f100f87202 */ /* 0x000fe40000000f00 */
[----:B------:R-:W-:-:S07]  /*d5c0*/  MOV R22, R235 ;  /* 0x000000eb00167202 */ /* 0x000fce0000000f00 */
[----:B------:R-:W-:Y:S05]  /*d5d0*/  WARPSYNC.COLLECTIVE R23, `(.L_x_11199) ;  /* 0x0000000017087348 */ /* 0x000fea0003c00000 */
[----:B------:R0:W1:Y:S02]  /*d5e0*/  SHFL.DOWN P1, R235, R248, R249, R250 ;  /* 0x080000f9f8eb7389 */ /* 0x00006400000200fa */
[----:B01----:R-:W-:Y:S01]  /*d5f0*/  ENDCOLLECTIVE ;  /* 0x000000000000791b */ /* 0x003fe20003800000 */
.L_x_11199:
[----:B------:R-:W-:Y:S05]  /*d600*/  BRA `(.L_x_11200) ;  /* 0xffffff9800047947 */ /* 0x000fea000383ffff */
.L_x_11054:
        /* <DEDUP_REMOVED lines=8> */
.L_x_11202:
[----:B------:R-:W-:Y:S05]  /*d690*/  BSYNC B0 ;  /* 0x0000000000007941 */ /* 0x000fea0003800000 */
.L_x_11201:
        /* <DEDUP_REMOVED lines=8> */
.L_x_11203:
[----:B------:R-:W-:Y:S02]  /*d720*/  MOV R248, R242 ;  /* 0x000000f200f87202 */ /* 0x000fe40000000f00 */
[----:B------:R-:W-:-:S07]  /*d730*/  MOV R21, R235 ;  /* 0x000000eb00157202 */ /* 0x000fce0000000f00 */
[----:B------:R-:W-:Y:S05]  /*d740*/  WARPSYNC.COLLECTIVE R23, `(.L_x_11204) ;  /* 0x0000000017087348 */ /* 0x000fea0003c00000 */
[----:B------:R0:W1:Y:S02]  /*d750*/  SHFL.DOWN P1, R235, R248, R249, R250 ;  /* 0x080000f9f8eb7389 */ /* 0x00006400000200fa */
[----:B01----:R-:W-:Y:S01]  /*d760*/  ENDCOLLECTIVE ;  /* 0x000000000000791b */ /* 0x003fe20003800000 */
.L_x_11204:
[----:B------:R-:W-:Y:S02]  /*d770*/  MOV R248, R241 ;  /* 0x000000f100f87202 */ /* 0x000fe40000000f00 */
[----:B------:R-:W-:-:S07]  /*d780*/  MOV R22, R235 ;  /* 0x000000eb00167202 */ /* 0x000fce0000000f00 */
[----:B------:R-:W-:Y:S05]  /*d790*/  WARPSYNC.COLLECTIVE R23, `(.L_x_11205) ;  /* 0x0000000017087348 */ /* 0x000fea0003c00000 */
[----:B------:R0:W1:Y:S02]  /*d7a0*/  SHFL.DOWN P1, R235, R248, R249, R250 ;  /* 0x080000f9f8eb7389 */ /* 0x00006400000200fa */
[----:B01----:R-:W-:Y:S01]  /*d7b0*/  ENDCOLLECTIVE ;  /* 0x000000000000791b */ /* 0x003fe20003800000 */
.L_x_11205:
[----:B------:R-:W-:Y:S05]  /*d7c0*/  BRA `(.L_x_11206) ;  /* 0xffffff9400e87947 */ /* 0x000fea000383ffff */
.L_x_11057:
        /* <DEDUP_REMOVED lines=8> */
.L_x_11208:
[----:B------:R-:W-:Y:S05]  /*d850*/  BSYNC B0 ;  /* 0x0000000000007941 */ /* 0x000fea0003800000 */
.L_x_11207:
        /* <DEDUP_REMOVED lines=10> */
.L_x_11209:
        /* <DEDUP_REMOVED lines=10> */
.L_x_11210:
[----:B------:R-:W-:Y:S02]  /*d9a0*/  MOV R22, R241 ;  /* 0x000000f100167202 */ /* 0x000fe40000000f00 */
[----:B------:R-:W-:-:S07]  /*d9b0*/  MOV R239, R235 ;  /* 0x000000eb00ef7202 */ /* 0x000fce0000000f00 */
[----:B------:R-:W-:Y:S05]  /*d9c0*/  WARPSYNC.COLLECTIVE R23, `(.L_x_11211) ;  /* 0x0000000017087348 */ /* 0x000fea0003c00000 */
[----:B------:R0:W1:Y:S02]  /*d9d0*/  SHFL.IDX P3, R235, R22, R21, R20 ;  /* 0x0000001516eb7389 */ /* 0x0000640000060014 */
[----:B01----:R-:W-:Y:S01]  /*d9e0*/  ENDCOLLECTIVE ;  /* 0x000000000000791b */ /* 0x003fe20003800000 */
.L_x_11211:
[----:B------:R-:W-:Y:S02]  /*d9f0*/  MOV R22, R12 ;  /* 0x0000000c00167202 */ /* 0x000fe40000000f00 */
[----:B------:R-:W-:-:S07]  /*da00*/  MOV R238, R235 ;  /* 0x000000eb00ee7202 */ /* 0x000fce0000000f00 */
[----:B------:R-:W-:Y:S05]  /*da10*/  WARPSYNC.COLLECTIVE R23, `(.L_x_11212) ;  /* 0x0000000017087348 */ /* 0x000fea0003c00000 */
[----:B------:R0:W1:Y:S02]  /*da20*/  SHFL.DOWN P1, R235, R248, R249, R250 ;  /* 0x080000f9f8eb7389 */ /* 0x00006400000200fa */
[----:B01----:R-:W-:Y:S01]  /*da30*/  ENDCOLLECTIVE ;  /* 0x000000000000791b */ /* 0x003fe20003800000 */
.L_x_11212:
[----:B------:R-:W-:Y:S02]  /*da40*/  MOV R248, R247 ;  /* 0x000000f700f87202 */ /* 0x000fe40000000f00 */
[----:B------:R-:W-:-:S07]  /*da50*/  MOV R240, R235 ;  /* 0x000000eb00f07202 */ /* 0x000fce0000000f00 */
[----:B------:R-:W-:Y:S05]  /*da60*/  WARPSYNC.COLLECTIVE R23, `(.L_x_11213) ;  /* 0x0000000017087348 */ /* 0x000fea0003c00000 */
[----:B------:R0:W1:Y:S02]  /*da70*/  SHFL.DOWN P1, R235, R248, R249, R250 ;  /* 0x080000f9f8eb7389 */ /* 0x00006400000200fa */
[----:B01----:R-:W-:Y:S01]  /*da80*/  ENDCOLLECTIVE ;  /* 0x000000000000791b */ /* 0x003fe20003800000 */
.L_x_11213:
[----:B------:R-:W-:Y:S01]  /*da90*/  MOV R248, R242 ;  /* 0x000000f200f87202 */ /* 0x000fe20000000f00 */
[----:B------:R-:W-:Y:S01]  /*daa0*/  FMUL.FTZ R242, R12, R245 ;  /* 0x000000f50cf27220 */ /* 0x000fe20000410000 */
[----:B------:R-:W-:-:S07]  /*dab0*/  MOV R243, R235 ;  /* 0x000000eb00f37202 */ /* 0x000fce0000000f00 */
[----:B------:R-:W-:Y:S05]  /*dac0*/  WARPSYNC.COLLECTIVE R23, `(.L_x_11214) ;  /* 0x0000000017087348 */ /* 0x000fea0003c00000 */
[----:B------:R0:W1:Y:S02]  /*dad0*/  SHFL.DOWN P1, R235, R248, R249, R250 ;  /* 0x080000f9f8eb7389 */ /* 0x00006400000200fa */
[----:B01----:R-:W-:Y:S01]  /*dae0*/  ENDCOLLECTIVE ;  /* 0x000000000000791b */ /* 0x003fe20003800000 */
.L_x_11214:
[----:B------:R-:W-:Y:S02]  /*daf0*/  MOV R248, R241 ;  /* 0x000000f100f87202 */ /* 0x000fe40000000f00 */
[----:B------:R-:W-:-:S07]  /*db00*/  MOV R244, R235 ;  /* 0x000000eb00f47202 */ /* 0x000fce0000000f00 */
[----:B------:R-:W-:Y:S05]  /*db10*/  WARPSYNC.COLLECTIVE R23, `(.L_x_11215) ;  /* 0x0000000017087348 */ /* 0x000fea0003c00000 */
[----:B------:R0:W1:Y:S02]  /*db20*/  SHFL.DOWN P1, R235, R248, R249, R250 ;  /* 0x080000f9f8eb7389 */ /* 0x00006400000200fa */
[----:B01----:R-:W-:Y:S01]  /*db30*/  ENDCOLLECTIVE ;  /* 0x000000000000791b */ /* 0x003fe20003800000 */
.L_x_11215:
[----:B------:R-:W-:-:S07]  /*db40*/  MOV R251, R235 ;  /* 0x000000eb00fb7202 */ /* 0x000fce0000000f00 */
[----:B------:R-:W-:Y:S05]  /*db50*/  WARPSYNC.COLLECTIVE R23, `(.L_x_11216) ;  /* 0x0000000017087348 */ /* 0x000fea0003c00000 */
[----:B------:R0:W1:Y:S02]  /*db60*/  SHFL.IDX P3, R235, R22, R21, R20 ;  /* 0x0000001516eb7389 */ /* 0x0000640000060014 */
[----:B01----:R-:W-:Y:S01]  /*db70*/  ENDCOLLECTIVE ;  /* 0x000000000000791b */ /* 0x003fe20003800000 */
.L_x_11216:
[----:B------:R-:W-:Y:S02]  /*db80*/  MOV R22, R13 ;  /* 0x0000000d00167202 */ /* 0x000fe40000000f00 */
[----:B------:R-:W-:-:S07]  /*db90*/  MOV R252, R235 ;  /* 0x000000eb00fc7202 */ /* 0x000fce0000000f00 */
[----:B------:R-:W-:Y:S05]  /*dba0*/  WARPSYNC.COLLECTIVE R23, `(.L_x_11217) ;  /* 0x0000000017087348 */ /* 0x000fea0003c00000 */
[----:B------:R0:W1:Y:S02]  /*dbb0*/  SHFL.IDX P3, R235, R22, R21, R20 ;  /* 0x0000001516eb7389 */ /* 0x0000640000060014 */
[----:B01----:R-:W-:Y:S01]  /*dbc0*/  ENDCOLLECTIVE ;  /* 0x000000000000791b */ /* 0x003fe20003800000 */
.L_x_11217:
[----:B------:R-:W-:Y:S02]  /*dbd0*/  MOV R22, R14 ;  /* 0x0000000e00167202 */ /* 0x000fe40000000f00 */
[----:B------:R-:W-:-:S07]  /*dbe0*/  MOV R249, R235 ;  /* 0x000000eb00f97202 */ /* 0x000fce0000000f00 */
[----:B------:R-:W-:Y:S05]  /*dbf0*/  WARPSYNC.COLLECTIVE R23, `(.L_x_11218) ;  /* 0x0000000017087348 */ /* 0x000fea0003c00000 */
[----:B------:R0:W1:Y:S02]  /*dc00*/  SHFL.IDX P3, R235, R22, R21, R20 ;  /* 0x0000001516eb7389 */ /* 0x0000640000060014 */
[----:B01----:R-:W-:Y:S01]  /*dc10*/  ENDCOLLECTIVE ;  /* 0x000000000000791b */ /* 0x003fe20003800000 */
.L_x_11218:
[----:B------:R-:W-:Y:S02]  /*dc20*/  MOV R22, R15 ;  /* 0x0000000f00167202 */ /* 0x000fe40000000f00 */
[----:B------:R-:W-:-:S07]  /*dc30*/  MOV R248, R235 ;  /* 0x000000eb00f87202 */ /* 0x000fce0000000f00 */
[----:B------:R-:W-:Y:S05]  /*dc40*/  WARPSYNC.COLLECTIVE R23, `(.L_x_11219) ;  /* 0x0000000017087348 */ /* 0x000fea0003c00000 */
[----:B------:R0:W1:Y:S02]  /*dc50*/  SHFL.IDX P3, R235, R22, R21, R20 ;  /* 0x0000001516eb7389 */ /* 0x0000640000060014 */
[----:B01----:R-:W-:Y:S01]  /*dc60*/  ENDCOLLECTIVE ;  /* 0x000000000000791b */ /* 0x003fe20003800000 */
.L_x_11219:
[----:B------:R-:W-:Y:S01]  /*dc70*/  MOV R250, R235 ;  /* 0x000000eb00fa7202 */ /* 0x000fe20000000f00 */
[----:B------:R-:W-:Y:S01]  /*dc80*/  FMUL.FTZ R235, R13, R245 ;  /* 0x000000f50deb7220 */ /* 0x000fe20000410000 */
[----:B------:R-:W-:Y:S06]  /*dc90*/  BRA `(.L_x_11220) ;  /* 0xffffff9400407947 */ /* 0x000fec000383ffff */
.L_x_11221:
        /* <DEDUP_REMOVED lines=14> */
.L_x_18957:


//--------------------- .text._Z25selective_scan_bwd_kernelI32Selective_Scan_bwd_kernel_traitsILi64ELi16ELb1ELb1ELb0ELb1ELb0EN3c108BFloat16ENS1_7complexIfEEEEv12SSMParamsBwd --------------------------
	.section	.text._Z25selective_scan_bwd_kernelI32Selective_Scan_bwd_kernel_traitsILi64ELi16ELb1ELb1ELb0ELb1ELb0EN3c108BFloat16ENS1_7complexIfEEEEv12SSMParamsBwd,"ax",@progbits
	.align	128
        .global         _Z25selective_scan_bwd_kernelI32Selective_Scan_bwd_kernel_traitsILi64ELi16ELb1ELb1ELb0ELb1ELb0EN3c108BFloat16ENS1_7complexIfEEEEv12SSMParamsBwd
        .type           _Z25selective_scan_bwd_kernelI32Selective_Scan_bwd_kernel_traitsILi64ELi16ELb1ELb1ELb0ELb1ELb0EN3c108BFloat16ENS1_7complexIfEEEEv12SSMParamsBwd,@function
        .size           _Z25selective_scan_bwd_kernelI32Selective_Scan_bwd_kernel_traitsILi64ELi16ELb1ELb1ELb0ELb1ELb0EN3c108BFloat16ENS1_7complexIfEEEEv12SSMParamsBwd,(.L_x_18958 - _Z25selective_scan_bwd_kernelI32Selective_Scan_bwd_kernel_traitsILi64ELi16ELb1ELb1ELb0ELb1ELb0EN3c108BFloat16ENS1_7complexIfEEEEv12SSMParamsBwd)
        .other          _Z25selective_scan_bwd_kernelI32Selective_Scan_bwd_kernel_traitsILi64ELi16ELb1ELb1ELb0ELb1ELb0EN3c108BFloat16ENS1_7complexIfEEEEv12SSMParamsBwd,@"STO_CUDA_ENTRY STV_DEFAULT"
_Z25selective_scan_bwd_kernelI32Selective_Scan_bwd_kernel_traitsILi64ELi16ELb1ELb1ELb0ELb1ELb0EN3c108BFloat16ENS1_7complexIfEEEEv12SSMParamsBwd:
.text._Z25selective_scan_bwd_kernelI32Selective_Scan_bwd_kernel_traitsILi64ELi16ELb1ELb1ELb0ELb1ELb0EN3c108BFloat16ENS1_7complexIfEEEEv12SSMParamsBwd:
        /* <DEDUP_REMOVED lines=63> */
[----:B0-----:R-:W-:-:S02]  /*03f0*/  IADD3 R2, R0, 0xffffffe, RZ ;  /* 0x0ffffffe00027810 */ /* 0x001fc40007ffe0ff */
[----:B------:R-:W-:Y:S01]  /*0400*/  UMOV UR16, URZ ;  /* 0x0000003f00107c82 */ /* 0x000fe20008000000 */
[----:B------:R-:W-:Y:S01]  /*0410*/  IABS R0, UR10 ;  /* 0x0000000a00007c13 */ /* 0x000fe20008000000 */
[----:B------:R-:W-:Y:S02]  /*0420*/  @UP1 ULEA UR16, UP2, UR10, UR36, 0x2 ;  /* 0x000000240a101291 */ /* 0x000fe4000f84103f */
[----:B------:R-:W-:Y:S01]  /*0430*/  UIMAD UR32, UR10, UR25, UR32 ;  /* 0x000000190a2072a4 */ /* 0x000fe2000f8e0220 */
[----:B------:R-:W0:Y:S01]  /*0440*/  F2I.FTZ.U32.TRUNC.NTZ R2, R2 ;  /* 0x0000000200027305 */ /* 0x000e22000021f000 */
        /* <DEDUP_REMOVED lines=9> */
[----:B0-----:R-:W-:Y:S01]  /*04e0*/  R2UR UR5, R2 ;  /* 0x00000000020572ca */ /* 0x001fe200000e0000 */
        /* <DEDUP_REMOVED lines=86> */
.L_x_11351:
        /* <DEDUP_REMOVED lines=38> */
[----:B------:R-:W-:Y:S02]  /*0cb0*/  PRMT R98, R62, 0x7632, R98 ;  /* 0x000076323e627816 */ /* 0x000fe40000000062 */
[----:B------:R-:W-:Y:S02]  /*0cc0*/  SHF.L.U32 R19, R99, 0x10, RZ ;  /* 0x0000001063137819 */ /* 0x000fe400000006ff */
[----:B----4-:R-:W-:Y:S02]  /*0cd0*/  SHF.L.U32 R3, R100, 0x10, RZ ;  /* 0x0000001064037819 */ /* 0x010fe400000006ff */
[----:B-1----:R-:W-:Y:S02]  /*0ce0*/  SHF.L.U32 R94, R12, 0x10, RZ ;  /* 0x000000100c5e7819 */ /* 0x002fe400000006ff */
[----:B------:R-:W-:-:S02]  /*0cf0*/  PRMT R97, R63, 0x7632, R97 ;  /* 0x000076323f617816 */ /* 0x000fc40000000061 */
[----:B------:R-:W-:Y:S01]  /*0d00*/  PRMT R12, R12, 0x7632, R12 ;  /* 0x000076320c0c7816 */ /* 0x000fe2000000000c */
[----:B------:R-:W-:Y:S01]  /*0d10*/  FADD.FTZ R94, R94, UR5 ;  /* 0x000000055e5e7e21 */ /* 0x000fe20008010000 */
[----:B------:R-:W-:Y:S02]  /*0d20*/  PRMT R96, R56, 0x7632, R96 ;  /* 0x0000763238607816 */ /* 0x000fe40000000060 */
[----:B------:R-:W-:Y:S02]  /*0d30*/  SHF.L.U32 R95, R13, 0x10, RZ ;  /* 0x000000100d5f7819 */ /* 0x000fe400000006ff */
[----:B------:R-:W-:Y:S02]  /*0d40*/  FSETP.GTU.FTZ.AND P2, PT, R94, 20, PT ;  /* 0x41a000005e00780b */ /* 0x000fe40003f5c000 */
[----:B------:R-:W-:Y:S01]  /*0d50*/  SHF.L.U32 R92, R14, 0x10, RZ ;  /* 0x000000100e5c7819 */ /* 0x000fe200000006ff */
[----:B------:R-:W-:Y:S01]  /*0d60*/  FADD.FTZ R95, R95, UR5 ;  /* 0x000000055f5f7e21 */ /* 0x000fe20008010000 */
[----:B------:R-:W-:-:S02]  /*0d70*/  SHF.L.U32 R93, R15, 0x10, RZ ;  /* 0x000000100f5d7819 */ /* 0x000fc400000006ff */
        /* <DEDUP_REMOVED lines=16> */
[----:B---3--:R-:W-:Y:S04]  /*0e80*/  STS.128 [R101], R28 ;  /* 0x0000001c65007388 */ /* 0x008fe80000000c00 */
[----:B-----5:R-:W-:Y:S01]  /*0e90*/  STS.128 [R101+0x200], R32 ;  /* 0x0002002065007388 */ /* 0x020fe20000000c00 */
[----:B------:R-:W-:-:S03]  /*0ea0*/  NOP ;  /* 0x0000000000007918 */ /* 0x000fc60000000000 */
[----:B------:R-:W0:Y:S04]  /*0eb0*/  LDS.128 R20, [R17] ;  /* 0x0000000011147984 */ /* 0x000e280000000c00 */
[----:B------:R1:W2:Y:S01]  /*0ec0*/  LDS.128 R8, [R17+0x10] ;  /* 0x0000100011087984 */ /* 0x0002a20000000c00 */
[C---:B0-----:R-:W-:Y:S02]  /*0ed0*/  SHF.L.U32 R0, R20.reuse, 0x10, RZ ;  /* 0x0000001014007819 */ /* 0x041fe400000006ff */
[----:B------:R-:W-:Y:S02]  /*0ee0*/  PRMT R16, R20, 0x7632, R16 ;  /* 0x0000763214107816 */ /* 0x000fe40000000010 */
[----:B------:R-:W-:Y:S01]  /*0ef0*/  SHF.L.U32 R2, R21, 0x10, RZ ;  /* 0x0000001015027819 */ /* 0x000fe200000006ff */
[----:B------:R-:W-:Y:S01]  /*0f00*/  FFMA.FTZ R107, R0, R18, R107 ;  /* 0x00000012006b7223 */ /* 0x000fe2000001006b */
[----:B------:R-:W-:-:S02]  /*0f10*/  SHF.L.U32 R16, R16, 0x10, RZ ;  /* 0x0000001010107819 */ /* 0x000fc400000006ff */
[----:B------:R-:W-:Y:S02]  /*0f20*/  SHF.L.U32 R18, R61, 0x10, RZ ;  /* 0x000000103d127819 */ /* 0x000fe400000006ff */
[----:B------:R-:W-:Y:S01]  /*0f30*/  PRMT R66, R21, 0x7632, R66 ;  /* 0x0000763215427816 */ /* 0x000fe20000000042 */
[----:B------:R-:W-:Y:S01]  /*0f40*/  FFMA.FTZ R3, R16, R3, R107 ;  /* 0x0000000310037223 */ /* 0x000fe2000001006b */
[----:B------:R-:W-:Y:S01]  /*0f50*/  SHF.L.U32 R20, R62, 0x10, RZ ;  /* 0x000000103e147819 */ /* 0x000fe200000006ff */
[----:B------:R-:W0:Y:S01]  /*0f60*/  LDC R21, c[0x0][0x21c] ;  /* 0x00008700ff157b82 */ /* 0x000e220000000800 */
[----:B------:R-:W-:Y:S01]  /*0f70*/  SHF.L.U32 R66, R66, 0x10, RZ ;  /* 0x0000001042427819 */ /* 0x000fe200000006ff */
[----:B-1----:R-:W-:Y:S01]  /*0f80*/  FFMA.FTZ R17, R2, R18, R3 ;  /* 0x0000001202117223 */ /* 0x002fe20000010003 */
[C---:B------:R-:W-:Y:S02]  /*0f90*/  SHF.L.U32 R3, R22.reuse, 0x10, RZ ;  /* 0x0000001016037819 */ /* 0x040fe400000006ff */
[----:B------:R-:W-:Y:S01]  /*0fa0*/  PRMT R67, R22, 0x7632, R67 ;  /* 0x0000763216437816 */ /* 0x000fe20000000043 */
[----:B------:R-:W-:Y:S01]  /*0fb0*/  FFMA.FTZ R18, R66, R19, R17 ;  /* 0x0000001342127223 */ /* 0x000fe20000010011 */
[----:B------:R-:W-:-:S02]  /*0fc0*/  SHF.L.U32 R17, R98, 0x10, RZ ;  /* 0x0000001062117819 */ /* 0x000fc400000006ff */
[----:B------:R-:W-:Y:S01]  /*0fd0*/  SHF.L.U32 R67, R67, 0x10, RZ ;  /* 0x0000001043437819 */ /* 0x000fe200000006ff */
[----:B------:R-:W-:Y:S01]  /*0fe0*/  FFMA.FTZ R18, R3, R20, R18 ;  /* 0x0000001403127223 */ /* 0x000fe20000010012 */
[C---:B------:R-:W-:Y:S02]  /*0ff0*/  SHF.L.U32 R64, R23.reuse, 0x10, RZ ;  /* 0x0000001017407819 */ /* 0x040fe400000006ff */
[----:B------:R-:W-:Y:S01]  /*1000*/  PRMT R68, R23, 0x7632, R68 ;  /* 0x0000763217447816 */ /* 0x000fe20000000044 */
[----:B------:R-:W-:Y:S01]  /*1010*/  FFMA.FTZ R17, R67, R17, R18 ;  /* 0x0000001143117223 */ /* 0x000fe20000010012 */
[----:B------:R-:W-:Y:S02]  /*1020*/  SHF.L.U32 R19, R63, 0x10, RZ ;  /* 0x000000103f137819 */ /* 0x000fe400000006ff */
[----:B------:R-:W-:Y:S02]  /*1030*/  SHF.L.U32 R18, R97, 0x10, RZ ;  /* 0x0000001061127819 */ /* 0x000fe400000006ff */
[----:B------:R-:W-:Y:S01]  /*1040*/  SHF.L.U32 R68, R68, 0x10, RZ ;  /* 0x0000001044447819 */ /* 0x000fe200000006ff */
[----:B------:R-:W-:Y:S01]  /*1050*/  FFMA.FTZ R17, R64, R19, R17 ;  /* 0x0000001340117223 */ /* 0x000fe20000010011 */
[----:B--2---:R-:W-:-:S02]  /*1060*/  SHF.L.U32 R65, R8, 0x10, RZ ;  /* 0x0000001008417819 */ /* 0x004fc400000006ff */
[----:B------:R-:W-:Y:S01]  /*1070*/  SHF.L.U32 R19, R56, 0x10, RZ ;  /* 0x0000001038137819 */ /* 0x000fe200000006ff */
[----:B------:R-:W-:Y:S01]  /*1080*/  FFMA.FTZ R18, R68, R18, R17 ;  /* 0x0000001244127223 */ /* 0x000fe20000010011 */
[----:B------:R-:W-:Y:S02]  /*1090*/  PRMT R8, R8, 0x7632, R8 ;  /* 0x0000763208087816 */ /* 0x000fe40000000008 */
[----:B------:R-:W-:Y:S01]  /*10a0*/  SHF.L.U32 R17, R96, 0x10, RZ ;  /* 0x0000001060117819 */ /* 0x000fe200000006ff */
[----:B------:R-:W-:Y:S01]  /*10b0*/  FFMA.FTZ R19, R65, R19, R18 ;  /* 0x0000001341137223 */ /* 0x000fe20000010012 */
[----:B------:R-:W-:Y:S02]  /*10c0*/  SHF.L.U32 R8, R8, 0x10, RZ ;  /* 0x0000001008087819 */ /* 0x000fe400000006ff */
        /* <DEDUP_REMOVED lines=36> */
.L_x_11224:
[----:B------:R-:W-:Y:S05]  /*1310*/  BSYNC B0 ;  /* 0x0000000000007941 */ /* 0x000fea0003800000 */
.L_x_11223:
        /* <DEDUP_REMOVED lines=40> */
.L_x_11226:
[----:B------:R-:W-:Y:S05]  /*15a0*/  BSYNC B0 ;  /* 0x0000000000007941 */ /* 0x000fea0003800000 */
.L_x_11225:
        /* <DEDUP_REMOVED lines=39> */
.L_x_11228:
[----:B------:R-:W-:Y:S05]  /*1820*/  BSYNC B0 ;  /* 0x0000000000007941 */ /* 0x000fea0003800000 */
.L_x_11227:
        /* <DEDUP_REMOVED lines=40> */
.L_x_11230:
[----:B------:R-:W-:Y:S05]  /*1ab0*/  BSYNC B0 ;  /* 0x0000000000007941 */ /* 0x000fea0003800000 */
.L_x_11229:
        /* <DEDUP_REMOVED lines=40> */
.L_x_11232:
[----:B------:R-:W-:Y:S05]  /*1d40*/  BSYNC B0 ;  /* 0x0000000000007941 */ /* 0x000fea0003800000 */
.L_x_11231:
        /* <DEDUP_REMOVED lines=40> */
.L_x_11234:
[----:B------:R-:W-:Y:S05]  /*1fd0*/  BSYNC B0 ;  /* 0x0000000000007941 */ /* 0x000fea0003800000 */
.L_x_11233:
        /* <DEDUP_REMOVED lines=40> */
.L_x_11236:
[----:B------:R-:W-:Y:S05]  /*2260*/  BSYNC B0 ;  /* 0x0000000000007941 */ /* 0x000fea0003800000 */
.L_x_11235:
        /* <DEDUP_REMOVED lines=40> */
.L_x_11238:
[----:B------:R-:W-:Y:S05]  /*24f0*/  BSYNC B0 ;  /* 0x0000000000007941 */ /* 0x000fea0003800000 */
.L_x_11237:
        /* <DEDUP_REMOVED lines=38> */
.L_x_11240:
[----:B------:R-:W-:Y:S05]  /*2760*/  BSYNC B0 ;  /* 0x0000000000007941 */ /* 0x000fea0003800000 */
.L_x_11239:
        /* <DEDUP_REMOVED lines=39> */
.L_x_11242:
[----:B------:R-:W-:Y:S05]  /*29e0*/  BSYNC B0 ;  /* 0x0000000000007941 */ /* 0x000fea0003800000 */
.L_x_11241:
        /* <DEDUP_REMOVED lines=37> */
.L_x_11244:
[----:B------:R-:W-:Y:S05]  /*2c40*/  BSYNC B0 ;  /* 0x0000000000007941 */ /* 0x000fea0003800000 */
.L_x_11243:
        /* <DEDUP_REMOVED lines=33> */
.L_x_11246:
[----:B------:R-:W-:Y:S05]  /*2e60*/  BSYNC B0 ;  /* 0x0000000000007941 */ /* 0x000fea0003800000 */
.L_x_11245:
        /* <DEDUP_REMOVED lines=33> */
.L_x_11248:
[----:B------:R-:W-:Y:S05]  /*3080*/  BSYNC B0 ;  /* 0x0000000000007941 */ /* 0x000fea0003800000 */
.L_x_11247:
        /* <DEDUP_REMOVED lines=33> */
.L_x_11250:
[----:B------:R-:W-:Y:S05]  /*32a0*/  BSYNC B0 ;  /* 0x0000000000007941 */ /* 0x000fea0003800000 */
.L_x_11249:
        /* <DEDUP_REMOVED lines=33> */
.L_x_11252:
[----:B------:R-:W-:Y:S05]  /*34c0*/  BSYNC B0 ;  /* 0x0000000000007941 */ /* 0x000fea0003800000 */
.L_x_11251:
        /* <DEDUP_REMOVED lines=33> */
.L_x_11254:
[----:B------:R-:W-:Y:S05]  /*36e0*/  BSYNC B0 ;  /* 0x0000000000007941 */ /* 0x000fea0003800000 */
.L_x_11253:
        /* <DEDUP_REMOVED lines=53> */
.L_x_11350:
        /* <DEDUP_REMOVED lines=25> */
[----:B0--3--:R-:W-:-:S03]  /*3bd0*/  IADD3 R65, R103, R102, RZ ;  /* 0x0000006667417210 */ /* 0x009fc60007ffe0ff */
[----:B------:R-:W-:-:S03]  /*3be0*/  MOV R83, UR48 ;  /* 0x0000003000537c02 */ /* 0x000fc60008000f00 */
[----:B------:R-:W-:-:S05]  /*3bf0*/  IMAD.WIDE R82, R65, 0x10, R82 ;  /* 0x0000001041527825 */ /* 0x000fca00078e0252 */
[----:B------:R-:W3:Y:S04]  /*3c00*/  LDG.E.128 R64, desc[UR22][R82.64] ;  /* 0x0000001652407981 */ /* 0x000ee8000c1e1d00 */
        /* <DEDUP_REMOVED lines=8> */
[----:B------:R-:W-:Y:S01]  /*3c90*/  ISETP.NE.AND P1, PT, R108, RZ, PT ;  /* 0x000000ff6c00720c */ /* 0x000fe20003f25270 */
[----:B------:R-:W-:Y:S01]  /*3ca0*/  UIMAD UR58, UR10, UR47, UR58 ;  /* 0x0000002f0a3a72a4 */ /* 0x000fe2000f8e023a */
[----:B------:R-:W-:Y:S01]  /*3cb0*/  ISETP.LT.OR P2, PT, R118, 0x2, P0 ;  /* 0x000000027600780c */ /* 0x000fe20000741670 */
[----:B------:R-:W-:Y:S01]  /*3cc0*/  ULOP3.LUT UR49, UR49, 0xfffffe, URZ, 0xc0, !UPT ;  /* 0x00fffffe31317892 */ /* 0x000fe2000f8ec03f */
[----:B------:R-:W-:Y:S01]  /*3cd0*/  MOV R158, 0x10 ;  /* 0x00000010009e7802 */ /* 0x000fe20000000f00 */
[----:B------:R-:W-:-:S02]  /*3ce0*/  UIMAD UR57, UR57, UR44, URZ ;  /* 0x0000002c393972a4 */ /* 0x000fc4000f8e023f */
[----:B------:R-:W-:Y:S02]  /*3cf0*/  UIADD3 UR49, UR48, -UR49, URZ ;  /* 0x8000003130317290 */ /* 0x000fe4000fffe03f */
[----:B------:R-:W-:Y:S02]  /*3d00*/  UIMAD UR57, UR7, UR45, UR57 ;  /* 0x0000002d073972a4 */ /* 0x000fe4000f8e0239 */
[----:B------:R-:W-:-:S06]  /*3d10*/  ULEA UR49, UR49, UR7, 0x8 ;  /* 0x0000000731317291 */ /* 0x000fcc000f8e403f */
[----:B------:R-:W-:Y:S01]  /*3d20*/  MOV R121, UR49 ;  /* 0x0000003100797c02 */ /* 0x000fe20008000f00 */
[----:B------:R-:W-:-:S04]  /*3d30*/  UIMAD.WIDE.U32 UR48, UR10, UR46, URZ ;  /* 0x0000002e0a3072a5 */ /* 0x000fc8000f8e003f */
        /* <DEDUP_REMOVED lines=56> */
[----:B------:R-:W-:-:S04]  /*40c0*/  FMUL.FTZ R81, R86, UR59 ;  /* 0x0000003b56517c20 */ /* 0x000fc80008410000 */
[----:B------:R-:W-:Y:S01]  /*40d0*/  FMUL.RZ R116, R81, 0.15915493667125701904 ;  /* 0x3e22f98351747820 */ /* 0x000fe2000040c000 */
[C---:B------:R-:W-:Y:S01]  /*40e0*/  FMUL.FTZ R81, R109.reuse, R94 ;  /* 0x0000005e6d517220 */ /* 0x040fe20000410000 */
[----:B------:R0:W-:Y:S08]  /*40f0*/  MUFU.COS R131, R82 ;  /* 0x0000005200837308 */ /* 0x0001f00000000000 */
[----:B------:R-:W-:Y:S01]  /*4100*/  MUFU.SIN R132, R114 ;  /* 0x0000007200847308 */ /* 0x000fe20000000400 */
[----:B0-----:R-:W-:-:S07]  /*4110*/  FMUL.FTZ R82, R109, R91 ;  /* 0x0000005b6d527220 */ /* 0x001fce0000410000 */
[----:B------:R0:W-:Y:S08]  /*4120*/  MUFU.COS R133, R114 ;  /* 0x0000007200857308 */ /* 0x0001f00000000000 */
[----:B-1----:R1:W2:Y:S01]  /*4130*/  MUFU.EX2 R150, R82 ;  /* 0x0000005200967308 */ /* 0x0022a20000000800 */
[----:B0-----:R-:W-:Y:S01]  /*4140*/  FMUL.RZ R114, R80, 0.15915493667125701904 ;  /* 0x3e22f98350727820 */ /* 0x001fe2000040c000 */
[----:B------:R-:W-:-:S04]  /*4150*/  FMUL.FTZ R80, R55, UR59 ;  /* 0x0000003b37507c20 */ /* 0x000fc80008410000 */
[----:B------:R-:W-:Y:S01]  /*4160*/  FMUL.RZ R152, R80, 0.15915493667125701904 ;  /* 0x3e22f98350987820 */ /* 0x000fe2000040c000 */
[C---:B------:R-:W-:Y:S01]  /*4170*/  SHF.L.U32 R80, R108.reuse, 0x2, RZ ;  /* 0x000000026c507819 */ /* 0x040fe200000006ff */
[----:B------:R0:W3:Y:S01]  /*4180*/  MUFU.EX2 R128, R81 ;  /* 0x0000005100807308 */ /* 0x0000e20000000800 */
[----:B-1----:R-:W-:-:S04]  /*4190*/  IADD3 R82, R108, 0x200, RZ ;  /* 0x000002006c527810 */ /* 0x002fc80007ffe0ff */
[----:B------:R-:W-:-:S03]  /*41a0*/  SEL R82, R121, R82, !P1 ;  /* 0x0000005279527207 */ /* 0x000fc60004800000 */
[----:B------:R-:W-:Y:S01]  /*41b0*/  MUFU.SIN R126, R83 ;  /* 0x00000053007e7308 */ /* 0x000fe20000000400 */
[----:B0-----:R-:W-:Y:S01]  /*41c0*/  LOP3.LUT R81, R80, 0xffffff80, RZ, 0xc0, !PT ;  /* 0xffffff8050517812 */ /* 0x001fe200078ec0ff */
[C---:B--2---:R-:W-:Y:S01]  /*41d0*/  FMUL.FTZ R151, R150.reuse, R151 ;  /* 0x0000009796977220 */ /* 0x044fe20000410000 */
[----:B------:R-:W-:Y:S01]  /*41e0*/  FMUL.FTZ R150, R150, R113 ;  /* 0x0000007196967220 */ /* 0x000fe20000410000 */
[----:B------:R-:W-:Y:S02]  /*41f0*/  MOV R113, UR13 ;  /* 0x0000000d00717c02 */ /* 0x000fe40008000f00 */
[----:B------:R-:W-:Y:S02]  /*4200*/  IADD3 R81, R81, R106, RZ ;  /* 0x0000006a51517210 */ /* 0x000fe40007ffe0ff */
[----:B------:R0:W-:Y:S01]  /*4210*/  MUFU.COS R127, R83 ;  /* 0x00000053007f7308 */ /* 0x0001e20000000000 */
[C---:B---3--:R-:W-:Y:S01]  /*4220*/  FMUL.FTZ R129, R128.reuse, R129 ;  /* 0x0000008180817220 */ /* 0x048fe20000410000 */
[----:B------:R-:W-:Y:S01]  /*4230*/  LEA R80, R81, R105, 0x4 ;  /* 0x0000006951507211 */ /* 0x000fe200078e20ff */
[----:B------:R-:W-:Y:S01]  /*4240*/  FMUL.FTZ R128, R128, R111 ;  /* 0x0000006f80807220 */ /* 0x000fe20000410000 */
[----:B------:R-:W-:-:S03]  /*4250*/  @!P2 IADD3 R113, R113, -0x2, RZ ;  /* 0xfffffffe7171a810 */ /* 0x000fc60007ffe0ff */
[----:B------:R1:W-:Y:S01]  /*4260*/  STS.128 [R80], R64 ;  /* 0x0000004050007388 */ /* 0x0003e20000000c00 */
[----:B------:R-:W-:Y:S01]  /*4270*/  MUFU.SIN R122, R114 ;  /* 0x00000072007a7308 */ /* 0x000fe20000000400 */
[----:B0-----:R-:W-:Y:S02]  /*4280*/  FMUL.FTZ R83, R109, R95 ;  /* 0x0000005f6d537220 */ /* 0x001fe40000410000 */
[----:B----4-:R0:W-:Y:S04]  /*4290*/  STS.128 [R80+0x200], R68 ;  /* 0x0002004450007388 */ /* 0x0101e80000000c00 */
[----:B------:R-:W-:Y:S01]  /*42a0*/  STS.128 [R80+0x400], R72 ;  /* 0x0004004850007388 */ /* 0x000fe20000000c00 */
[----:B------:R-:W2:Y:S03]  /*42b0*/  MUFU.EX2 R83, R83 ;  /* 0x0000005300537308 */ /* 0x000ea60000000800 */
[----:B------:R-:W-:Y:S01]  /*42c0*/  STS.128 [R80+0x600], R76 ;  /* 0x0006004c50007388 */ /* 0x000fe20000000c00 */
[----:B------:R-:W-:-:S04]  /*42d0*/  NOP ;  /* 0x0000000000007918 */ /* 0x000fc80000000000 */
[----:B------:R3:W-:Y:S01]  /*42e0*/  MUFU.COS R123, R114 ;  /* 0x00000072007b7308 */ /* 0x0007e20000000000 */
[CC--:B-1----:R-:W-:Y:S01]  /*42f0*/  FMUL.FTZ R65, R129.reuse, R150.reuse ;  /* 0x0000009681417220 */ /* 0x0c2fe20000410000 */
[----:B------:R-:W-:Y:S01]  /*4300*/  FMUL.FTZ R66, R128, R150 ;  /* 0x0000009680427220 */ /* 0x000fe20000410000 */
[----:B------:R-:W-:Y:S01]  /*4310*/  FMUL.FTZ R64, R40, UR59 ;  /* 0x0000003b28407c20 */ /* 0x000fe20008410000 */
[----:B------:R-:W5:Y:S01]  /*4320*/  LDG.E.64 R138, desc[UR22][R138.64] ;  /* 0x000000168a8a7981 */ /* 0x000f62000c1e1b00 */
[-C--:B------:R-:W-:Y:S01]  /*4330*/  FFMA.FTZ R65, R128, R151.reuse, -R65 ;  /* 0x0000009780417223 */ /* 0x080fe20000010841 */
[----:B------:R-:W-:Y:S01]  /*4340*/  FFMA.FTZ R66, R129, R151, R66 ;  /* 0x0000009781427223 */ /* 0x000fe20000010042 */
[----:B--2---:R-:W-:Y:S01]  /*4350*/  FMUL.FTZ R148, R83, R148 ;  /* 0x0000009453947220 */ /* 0x004fe20000410000 */
[----:B------:R-:W1:Y:S01]  /*4360*/  MUFU.EX2 R118, R118 ;  /* 0x0000007600767308 */ /* 0x000e620000000800 */
[----:B---3--:R-:W-:Y:S01]  /*4370*/  FMUL.FTZ R114, R109, R88 ;  /* 0x000000586d727220 */ /* 0x008fe20000410000 */
[----:B------:R-:W-:Y:S01]  /*4380*/  FMUL.FTZ R149, R83, R112 ;  /* 0x0000007053957220 */ /* 0x000fe20000410000 */
[----:B0-----:R-:W-:Y:S01]  /*4390*/  FMUL.FTZ R68, R148, R65 ;  /* 0x0000004194447220 */ /* 0x001fe20000410000 */
[----:B------:R-:W-:Y:S01]  /*43a0*/  FMUL.RZ R67, R64, 0.15915493667125701904 ;  /* 0x3e22f98340437820 */ /* 0x000fe2000040c000 */
[-C--:B------:R-:W-:Y:S01]  /*43b0*/  FMUL.FTZ R64, R148, R66.reuse ;  /* 0x0000004294407220 */ /* 0x080fe20000410000 */
[----:B------:R-:W-:Y:S01]  /*43c0*/  FMUL.FTZ R112, R109, R51 ;  /* 0x000000336d707220 */ /* 0x000fe20000410000 */
[C---:B------:R-:W-:Y:S01]  /*43d0*/  FFMA.FTZ R68, R149.reuse, R66, R68 ;  /* 0x0000004295447223 */ /* 0x040fe20000010044 */
[----:B------:R-:W0:Y:S01]  /*43e0*/  MUFU.EX2 R114, R114 ;  /* 0x0000007200727308 */ /* 0x000e220000000800 */
[----:B------:R-:W-:Y:S01]  /*43f0*/  FFMA.FTZ R64, R149, R65, -R64 ;  /* 0x0000004195407223 */ /* 0x000fe20000010840 */
[----:B------:R-:W-:-:S06]  /*4400*/  FMUL.FTZ R65, R109, R93 ;  /* 0x0000005d6d417220 */ /* 0x000fcc0000410000 */
[----:B------:R-:W-:Y:S01]  /*4410*/  MUFU.SIN R124, R116 ;  /* 0x00000074007c7308 */ /* 0x000fe20000000400 */
[C---:B-1----:R-:W-:Y:S01]  /*4420*/  FMUL.FTZ R143, R118.reuse, R143 ;  /* 0x0000008f768f7220 */ /* 0x042fe20000410000 */
[----:B------:R-:W-:Y:S02]  /*4430*/  FMUL.FTZ R142, R118, R119 ;  /* 0x00000077768e7220 */ /* 0x000fe40000410000 */
[----:B------:R-:W1:Y:S04]  /*4440*/  @!P2 LDC R118, c[0x0][0x21c] ;  /* 0x00008700ff76ab82 */ /* 0x000e680000000800 */
[----:B------:R2:W-:Y:S01]  /*4450*/  MUFU.COS R125, R116 ;  /* 0x00000074007d7308 */ /* 0x0005e20000000000 */
[C---:B0-----:R-:W-:Y:S01]  /*4460*/  FMUL.FTZ R146, R114.reuse, R115 ;  /* 0x0000007372927220 */ /* 0x041fe20000410000 */
[----:B------:R-:W-:-:S03]  /*4470*/  FMUL.FTZ R147, R114, R147 ;  /* 0x0000009372937220 */ /* 0x000fc60000410000 */
[----:B------:R-:W-:-:S03]  /*4480*/  FMUL.FTZ R66, R146, R68 ;  /* 0x0000004492427220 */ /* 0x000fc60000410000 */
[----:B------:R-:W-:Y:S01]  /*4490*/  MUFU.SIN R154, R67 ;  /* 0x00000043009a7308 */ /* 0x000fe20000000400 */
[----:B--2---:R-:W-:Y:S01]  /*44a0*/  FMUL.FTZ R116, R109, R92 ;  /* 0x0000005c6d747220 */ /* 0x004fe20000410000 */
[-C--:B------:R-:W-:Y:S01]  /*44b0*/  FFMA.FTZ R121, R147, R64.reuse, -R66 ;  /* 0x0000004093797223 */ /* 0x080fe20000010842 */
[----:B------:R-:W-:-:S04]  /*44c0*/  FMUL.FTZ R64, R146, R64 ;  /* 0x0000004092407220 */ /* 0x000fc80000410000 */
[----:B------:R-:W-:Y:S01]  /*44d0*/  FFMA.FTZ R153, R147, R68, R64 ;  /* 0x0000004493997223 */ /* 0x000fe20000010040 */
[----:B------:R-:W0:Y:S01]  /*44e0*/  MUFU.EX2 R116, R116 ;  /* 0x0000007400747308 */ /* 0x000e220000000800 */
[----:B------:R-:W-:Y:S02]  /*44f0*/  IMAD R64, R106, 0x3, R81 ;  /* 0x000000036a407824 */ /* 0x000fe400078e0251 */
[----:B------:R-:W-:Y:S01]  /*4500*/  FMUL.FTZ R68, R109, R54 ;  /* 0x000000366d447220 */ /* 0x000fe20000410000 */
[----:B-1----:R-:W-:Y:S02]  /*4510*/  @!P2 IMAD R113, R113, R118, UR7 ;  /* 0x000000077171ae24 */ /* 0x002fe4000f8e0276 */
[----:B------:R-:W-:Y:S01]  /*4520*/  FMUL.FTZ R118, R109, R50 ;  /* 0x000000326d767220 */ /* 0x000fe20000410000 */
[----:B------:R-:W-:Y:S01]  /*4530*/  LEA R66, R64, R105, 0x4 ;  /* 0x0000006940427211 */ /* 0x000fe200078e20ff */
[----:B------:R1:W-:Y:S01]  /*4540*/  MUFU.COS R156, R67 ;  /* 0x00000043009c7308 */ /* 0x0003e20000000000 */
[----:B------:R-:W-:-:S03]  /*4550*/  MOV R64, 0x3f800000 ;  /* 0x3f80000000407802 */ /* 0x000fc60000000f00 */
[----:B------:R-:W-:Y:S04]  /*4560*/  LDS.128 R72, [R66+0x10] ;  /* 0x0000100042487984 */ /* 0x000fe80000000c00 */
[----:B------:R-:W-:Y:S01]  /*4570*/  LDS.128 R76, [R66+0x20] ;  /* 0x00002000424c7984 */ /* 0x000fe20000000c00 */
[----:B------:R2:W-:Y:S01]  /*4580*/  MUFU.EX2 R114, R68 ;  /* 0x0000004400727308 */ /* 0x0005e20000000800 */
[----:B-1----:R-:W-:Y:S01]  /*4590*/  LEA R67, R82, R105, 0x3 ;  /* 0x0000006952437211 */ /* 0x002fe200078e18ff */
[C---:B0-----:R-:W-:Y:S01]  /*45a0*/  FMUL.FTZ R144, R116.reuse, R117 ;  /* 0x0000007574907220 */ /* 0x041fe20000410000 */
[----:B------:R-:W-:Y:S01]  /*45b0*/  LDS.128 R80, [R66+0x30] ;  /* 0x0000300042507984 */ /* 0x000fe20000000c00 */
[----:B------:R-:W-:Y:S01]  /*45c0*/  FMUL.FTZ R145, R116, R145 ;  /* 0x0000009174917220 */ /* 0x000fe20000410000 */
[----:B------:R-:W-:-:S03]  /*45d0*/  FMUL.FTZ R117, R109, R87 ;  /* 0x000000576d757220 */ /* 0x000fc60000410000 */
[----:B------:R0:W1:Y:S01]  /*45e0*/  MUFU.EX2 R111, R65 ;  /* 0x00000041006f7308 */ /* 0x0000620000000800 */
[----:B--2---:R-:W2:Y:S04]  /*45f0*/  LDS.128 R68, [R66] ;  /* 0x0000000042447984 */ /* 0x004ea80000000c00 */
[----:B------:R3:W-:Y:S03]  /*4600*/  STS.64 [R67+0x39e0], R128 ;  /* 0x0039e08043007388 */ /* 0x0007e60000000a00 */
[----:B------:R4:W1:Y:S01]  /*4610*/  MUFU.EX2 R116, R112 ;  /* 0x0000007000747308 */ /* 0x0008620000000800 */
[----:B0-----:R-:W-:Y:S01]  /*4620*/  FMUL.FTZ R65, R109, R90 ;  /* 0x0000005a6d417220 */ /* 0x001fe20000410000 */
[----:B------:R-:W-:-:S06]  /*4630*/  FMUL.FTZ R160, R144, R121 ;  /* 0x0000007990a07220 */ /* 0x000fcc0000410000 */
[----:B------:R0:W2:Y:S01]  /*4640*/  MUFU.EX2 R115, R65 ;  /* 0x0000004100737308 */ /* 0x0000a20000000800 */
[----:B----4-:R-:W-:-:S04]  /*4650*/  @!P2 IMAD.WIDE R112, R113, R158, UR20 ;  /* 0x000000147170ae25 */ /* 0x010fc8000f8e029e */
[----:B------:R-:W-:Y:S01]  /*4660*/  FMUL.FTZ R158, R144, R153 ;  /* 0x00000099909e7220 */ /* 0x000fe20000410000 */
[----:B---3--:R-:W-:-:S03]  /*4670*/  CS2R R66, SRZ ;  /* 0x0000000000427805 */ /* 0x008fc6000001ff00 */
[C---:B------:R-:W-:Y:S01]  /*4680*/  FFMA.FTZ R158, R145.reuse, R121, -R158 ;  /* 0x00000079919e7223 */ /* 0x040fe2000001089e */
[----:B------:R-:W-:Y:S01]  /*4690*/  FFMA.FTZ R160, R145, R153, R160 ;  /* 0x0000009991a07223 */ /* 0x000fe200000100a0 */
[----:B------:R-:W-:Y:S01]  /*46a0*/  FMUL.FTZ R119, R109, R86 ;  /* 0x000000566d777220 */ /* 0x000fe20000410000 */
[----:B0-----:R-:W-:Y:S01]  /*46b0*/  HFMA2.MMA R65, -RZ, RZ, 0, 0 ;  /* 0x00000000ff417435 */ /* 0x001fe200000001ff */
[----:B------:R-:W-:Y:S01]  /*46c0*/  BAR.SYNC.DEFER_BLOCKING 0x0 ;  /* 0x0000000000007b1d */ /* 0x000fe20000010000 */
[----:B------:R-:W-:Y:S01]  /*46d0*/  FMUL.FTZ R162, R142, R158 ;  /* 0x0000009e8ea27220 */ /* 0x000fe20000410000 */
[----:B-1----:R-:W-:-:S03]  /*46e0*/  FMUL.FTZ R140, R111, R140 ;  /* 0x0000008c6f8c7220 */ /* 0x002fc60000410000 */
[-C--:B------:R-:W-:Y:S01]  /*46f0*/  FFMA.FTZ R162, R143, R160.reuse, R162 ;  /* 0x000000a08fa27223 */ /* 0x080fe200000100a2 */
[----:B------:R-:W-:Y:S01]  /*4700*/  FMUL.FTZ R160, R142, R160 ;  /* 0x000000a08ea07220 */ /* 0x000fe20000410000 */
[----:B------:R-:W-:Y:S01]  /*4710*/  FMUL.FTZ R121, R109, R45 ;  /* 0x0000002d6d797220 */ /* 0x000fe20000410000 */
[----:B------:R-:W-:Y:S01]  /*4720*/  FMUL.FTZ R141, R111, R141 ;  /* 0x0000008d6f8d7220 */ /* 0x000fe20000410000 */
[----:B------:R-:W-:Y:S01]  /*4730*/  FMUL.FTZ R111, R109, R55 ;  /* 0x000000376d6f7220 */ /* 0x000fe20000410000 */
[----:B------:R-:W-:Y:S01]  /*4740*/  FFMA.FTZ R160, R143, R158, -R160 ;  /* 0x0000009e8fa07223 */ /* 0x000fe200000108a0 */
[----:B------:R-:W-:Y:S01]  /*4750*/  FMUL.FTZ R136, R114, R136 ;  /* 0x0000008872887220 */ /* 0x000fe20000410000 */
[----:B------:R-:W-:Y:S01]  /*4760*/  FMUL.FTZ R109, R109, R40 ;  /* 0x000000286d6d7220 */ /* 0x000fe20000410000 */
[----:B------:R-:W-:Y:S01]  /*4770*/  MUFU.SIN R120, R152 ;  /* 0x0000009800787308 */ /* 0x000fe20000000400 */
[C---:B------:R-:W-:Y:S01]  /*4780*/  FMUL.FTZ R133, R116.reuse, R133 ;  /* 0x0000008574857220 */ /* 0x040fe20000410000 */
[----:B------:R-:W-:Y:S01]  /*4790*/  FMUL.FTZ R132, R116, R132 ;  /* 0x0000008474847220 */ /* 0x000fe20000410000 */
[----:B------:R-:W-:-:S05]  /*47a0*/  FMUL.FTZ R137, R114, R137 ;  /* 0x0000008972897220 */ /* 0x000fca0000410000 */
[----:B------:R-:W-:Y:S01]  /*47b0*/  MUFU.EX2 R117, R117 ;  /* 0x0000007500757308 */ /* 0x000fe20000000800 */
[----:B------:R0:W5:Y:S07]  /*47c0*/  @!P2 LDG.E.128 R64, desc[UR22][R112.64] ;  /* 0x000000167040a981 */ /* 0x00016e000c1e1d00 */
[----:B------:R-:W1:Y:S01]  /*47d0*/  MUFU.EX2 R121, R121 ;  /* 0x0000007900797308 */ /* 0x000e620000000800 */
[C---:B0-----:R-:W-:Y:S01]  /*47e0*/  FMUL.FTZ R112, R140.reuse, R162 ;  /* 0x000000a28c707220 */ /* 0x041fe20000410000 */
[----:B------:R-:W-:-:S06]  /*47f0*/  FMUL.FTZ R113, R140, R160 ;  /* 0x000000a08c717220 */ /* 0x000fcc0000410000 */
[----:B------:R-:W-:Y:S01]  /*4800*/  MUFU.COS R152, R152 ;  /* 0x0000009800987308 */ /* 0x000fe20000000000 */
[C---:B------:R-:W-:Y:S01]  /*4810*/  FFMA.FTZ R112, R141.reuse, R160, -R112 ;  /* 0x000000a08d707223 */ /* 0x040fe20000010870 */
[----:B------:R-:W-:-:S03]  /*4820*/  FFMA.FTZ R113, R141, R162, R113 ;  /* 0x000000a28d717223 */ /* 0x000fc60000010071 */
[----:B------:R-:W-:-:S03]  /*4830*/  FMUL.FTZ R116, R136, R112 ;  /* 0x0000007088747220 */ /* 0x000fc60000410000 */
[----:B------:R-:W0:Y:S01]  /*4840*/  MUFU.EX2 R111, R111 ;  /* 0x0000006f006f7308 */ /* 0x000e220000000800 */
[----:B--2---:R-:W-:Y:S01]  /*4850*/  FMUL.FTZ R134, R115, R134 ;  /* 0x0000008673867220 */ /* 0x004fe20000410000 */
[-C--:B------:R-:W-:Y:S01]  /*4860*/  FMUL.FTZ R114, R136, R113.reuse ;  /* 0x0000007188727220 */ /* 0x080fe20000410000 */
[----:B------:R-:W-:-:S05]  /*4870*/  FFMA.FTZ R116, R137, R113, R116 ;  /* 0x0000007189747223 */ /* 0x000fca0000010074 */
[----:B------:R-:W2:Y:S01]  /*4880*/  MUFU.EX2 R109, R109 ;  /* 0x0000006d006d7308 */ /* 0x000ea20000000800 */
[----:B------:R-:W-:Y:S01]  /*4890*/  FMUL.FTZ R135, R115, R135 ;  /* 0x0000008773877220 */ /* 0x000fe20000410000 */
[----:B------:R-:W-:Y:S01]  /*48a0*/  FFMA.FTZ R114, R137, R112, -R114 ;  /* 0x0000007089727223 */ /* 0x000fe20000010872 */
[----:B------:R-:W-:-:S05]  /*48b0*/  FMUL.FTZ R113, R134, R116 ;  /* 0x0000007486717220 */ /* 0x000fca0000410000 */
[----:B------:R-:W3:Y:S01]  /*48c0*/  MUFU.EX2 R119, R119 ;  /* 0x0000007700777308 */ /* 0x000ee20000000800 */
[-C--:B------:R-:W-:Y:S01]  /*48d0*/  FMUL.FTZ R112, R134, R114.reuse ;  /* 0x0000007286707220 */ /* 0x080fe20000410000 */
[----:B------:R-:W-:Y:S01]  /*48e0*/  FFMA.FTZ R113, R135, R114, -R113 ;  /* 0x0000007287717223 */ /* 0x000fe20000010871 */
[C---:B-1----:R-:W-:Y:S01]  /*48f0*/  FMUL.FTZ R123, R121.reuse, R123 ;  /* 0x0000007b797b7220 */ /* 0x042fe20000410000 */
[----:B------:R-:W-:Y:S01]  /*4900*/  FMUL.FTZ R122, R121, R122 ;  /* 0x0000007a797a7220 */ /* 0x000fe20000410000 */
[C---:B0-----:R-:W-:Y:S01]  /*4910*/  FMUL.FTZ R121, R111.reuse, R152 ;  /* 0x000000986f797220 */ /* 0x041fe20000410000 */
[----:B------:R-:W-:Y:S02]  /*4920*/  FMUL.FTZ R120, R111, R120 ;  /* 0x000000786f787220 */ /* 0x000fe40000410000 */
[----:B------:R-:W0:Y:S01]  /*4930*/  MUFU.EX2 R118, R118 ;  /* 0x0000007600767308 */ /* 0x000e220000000800 */
[----:B------:R-:W-:Y:S01]  /*4940*/  FFMA.FTZ R112, R135, R116, R112 ;  /* 0x0000007487707223 */ /* 0x000fe20000010070 */
[----:B------:R-:W-:Y:S01]  /*4950*/  FMUL.FTZ R111, R132, R113 ;  /* 0x00000071846f7220 */ /* 0x000fe20000410000 */
[C---:B------:R-:W-:Y:S01]  /*4960*/  FMUL.FTZ R131, R117.reuse, R131 ;  /* 0x0000008375837220 */ /* 0x040fe20000410000 */
[----:B------:R-:W-:Y:S01]  /*4970*/  FMUL.FTZ R130, R117, R130 ;  /* 0x0000008275827220 */ /* 0x000fe20000410000 */
[----:B--2---:R-:W-:Y:S01]  /*4980*/  FMUL.FTZ R117, R109, R154 ;  /* 0x0000009a6d757220 */ /* 0x004fe20000410000 */
[--C-:B------:R-:W-:Y:S01]  /*4990*/  FFMA.FTZ R154, R133, R112, R111.reuse ;  /* 0x00000070859a7223 */ /* 0x100fe2000001006f */
[----:B------:R-:W-:Y:S01]  /*49a0*/  PRMT R111, R68, 0x7632, R111 ;  /* 0x00007632446f7816 */ /* 0x000fe2000000006f */
[C---:B---3--:R-:W-:Y:S01]  /*49b0*/  FMUL.FTZ R125, R119.reuse, R125 ;  /* 0x0000007d777d7220 */ /* 0x048fe20000410000 */
[----:B------:R-:W-:-:S02]  /*49c0*/  FMUL.FTZ R124, R119, R124 ;  /* 0x0000007c777c7220 */ /* 0x000fc40000410000 */
[----:B------:R-:W-:Y:S01]  /*49d0*/  SHF.L.U32 R111, R111, 0x10, RZ ;  /* 0x000000106f6f7819 */ /* 0x000fe200000006ff */
[----:B------:R-:W-:Y:S01]  /*49e0*/  FMUL.FTZ R119, R109, R156 ;  /* 0x0000009c6d777220 */ /* 0x000fe20000410000 */
[----:B------:R-:W-:Y:S02]  /*49f0*/  SHF.L.U32 R109, R68, 0x10, RZ ;  /* 0x00000010446d7819 */ /* 0x000fe400000006ff */
[----:B------:R-:W-:Y:S01]  /*4a00*/  SHF.L.U32 R68, R60, 0x10, RZ ;  /* 0x000000103c447819 */ /* 0x000fe200000006ff */
[----:B------:R-:W-:Y:S01]  /*4a10*/  FMUL.FTZ R210, R111, R94 ;  /* 0x0000005e6fd27220 */ /* 0x000fe20000410000 */
[C---:B0-----:R-:W-:Y:S01]  /*4a20*/  FMUL.FTZ R127, R118.reuse, R127 ;  /* 0x0000007f767f7220 */ /* 0x041fe20000410000 */
[----:B------:R-:W-:Y:S01]  /*4a30*/  FMUL.FTZ R126, R118, R126 ;  /* 0x0000007e767e7220 */ /* 0x000fe20000410000 */
[----:B------:R-:W-:Y:S01]  /*4a40*/  FMUL.FTZ R114, R132, R112 ;  /* 0x0000007084727220 */ /* 0x000fe20000410000 */
[----:B------:R-:W-:Y:S01]  /*4a50*/  PRMT R118, R69, 0x7632, R118 ;  /* 0x0000763245767816 */ /* 0x000fe20000000076 */
[----:B------:R-:W-:Y:S01]  /*4a60*/  FMUL.FTZ R211, R109, R94 ;  /* 0x0000005e6dd37220 */ /* 0x000fe20000410000 */
[----:B------:R-:W-:Y:S01]  /*4a70*/  SHF.L.U32 R112, R69, 0x10, RZ ;  /* 0x0000001045707819 */ /* 0x000fe200000006ff */
[----:B------:R-:W-:Y:S01]  /*4a80*/  FMUL.FTZ R210, R68, R210 ;  /* 0x000000d244d27220 */ /* 0x000fe20000410000 */
[----:B------:R-:W-:Y:S01]  /*4a90*/  FFMA.FTZ R153, R133, R113, -R114 ;  /* 0x0000007185997223 */ /* 0x000fe20000010872 */
[----:B------:R-:W-:Y:S01]  /*4aa0*/  PRMT R116, R70, 0x7632, R116 ;  /* 0x0000763246747816 */ /* 0x000fe20000000074 */
[----:B------:R-:W-:Y:S01]  /*4ab0*/  FMUL.FTZ R211, R68, R211 ;  /* 0x000000d344d37220 */ /* 0x000fe20000410000 */
[----:B------:R-:W-:-:S02]  /*4ac0*/  SHF.L.U32 R114, R70, 0x10, RZ ;  /* 0x0000001046727819 */ /* 0x000fc400000006ff */
[----:B------:R-:W-:Y:S01]  /*4ad0*/  SHF.L.U32 R118, R118, 0x10, RZ ;  /* 0x0000001076767819 */ /* 0x000fe200000006ff */
[-C--:B------:R-:W-:Y:S01]  /*4ae0*/  FMUL.FTZ R209, R112, R91.reuse ;  /* 0x0000005b70d17220 */ /* 0x080fe20000410000 */
[----:B------:R-:W-:Y:S01]  /*4af0*/  SHF.L.U32 R70, R100, 0x10, RZ ;  /* 0x0000001064467819 */ /* 0x000fe200000006ff */
[-C--:B------:R-:W-:Y:S01]  /*4b00*/  FMUL.FTZ R68, R210, R150.reuse ;  /* 0x00000096d2447220 */ /* 0x080fe20000410000 */
[C---:B------:R-:W-:Y:S01]  /*4b10*/  FMUL.FTZ R69, R211.reuse, R150 ;  /* 0x00000096d3457220 */ /* 0x040fe20000410000 */
[----:B------:R-:W-:Y:S02]  /*4b20*/  FMUL.FTZ R208, R118, R91 ;  /* 0x0000005b76d07220 */ /* 0x000fe40000410000 */
[C---:B------:R-:W-:Y:S01]  /*4b30*/  FMUL.FTZ R209, R70.reuse, R209 ;  /* 0x000000d146d17220 */ /* 0x040fe20000410000 */
[-C--:B------:R-:W-:Y:S01]  /*4b40*/  FFMA.FTZ R68, R211, R151.reuse, -R68 ;  /* 0x00000097d3447223 */ /* 0x080fe20000010844 */
[----:B------:R-:W-:Y:S01]  /*4b50*/  FMUL.FTZ R208, R70, R208 ;  /* 0x000000d046d07220 */ /* 0x000fe20000410000 */
[----:B------:R-:W-:Y:S01]  /*4b60*/  SHF.L.U32 R116, R116, 0x10, RZ ;  /* 0x0000001074747819 */ /* 0x000fe200000006ff */
[----:B------:R-:W-:Y:S01]  /*4b70*/  FFMA.FTZ R69, R210, R151, R69 ;  /* 0x00000097d2457223 */ /* 0x000fe20000010045 */
[----:B------:R-:W-:Y:S01]  /*4b80*/  FADD.FTZ R68, R209, R68 ;  /* 0x00000044d1447221 */ /* 0x000fe20000010000 */
[----:B------:R-:W-:-:S02]  /*4b90*/  PRMT R113, R71, 0x7632, R113 ;  /* 0x0000763247717816 */ /* 0x000fc40000000071 */
        /* <DEDUP_REMOVED lines=18> */
[----:B------:R-:W-:Y:S01]  /*4cc0*/  FMUL.FTZ R71, R146, R69 ;  /* 0x0000004592477220 */ /* 0x000fe20000410000 */
[C---:B------:R-:W-:Y:S01]  /*4cd0*/  FMUL.FTZ R205, R68.reuse, R205 ;  /* 0x000000cd44cd7220 */ /* 0x040fe20000410000 */
[----:B------:R-:W-:Y:S01]  /*4ce0*/  FMUL.FTZ R203, R68, R203 ;  /* 0x000000cb44cb7220 */ /* 0x000fe20000410000 */
[----:B------:R-:W-:Y:S01]  /*4cf0*/  FMUL.FTZ R68, R146, R70 ;  /* 0x0000004692447220 */ /* 0x000fe20000410000 */
[-C--:B------:R-:W-:Y:S01]  /*4d00*/  FMUL.FTZ R152, R130, R154.reuse ;  /* 0x0000009a82987220 */ /* 0x080fe20000410000 */
[----:B------:R-:W-:Y:S01]  /*4d10*/  FFMA.FTZ R156, R131, R154, R156 ;  /* 0x0000009a839c7223 */ /* 0x000fe2000001009c */
[C---:B------:R-:W-:Y:S01]  /*4d20*/  FFMA.FTZ R70, R147.reuse, R70, -R71 ;  /* 0x0000004693467223 */ /* 0x040fe20000010847 */
[----:B------:R-:W-:Y:S01]  /*4d30*/  FFMA.FTZ R68, R147, R69, R68 ;  /* 0x0000004593447223 */ /* 0x000fe20000010044 */
[----:B------:R-:W-:Y:S01]  /*4d40*/  FFMA.FTZ R153, R131, R153, -R152 ;  /* 0x0000009983997223 */ /* 0x000fe20000010898 */
[C---:B------:R-:W-:Y:S01]  /*4d50*/  FMUL.FTZ R154, R126.reuse, R156 ;  /* 0x0000009c7e9a7220 */ /* 0x040fe20000410000 */
[----:B------:R-:W-:Y:S01]  /*4d60*/  FADD.FTZ R70, R205, R70 ;  /* 0x00000046cd467221 */ /* 0x000fe20000010000 */
[----:B------:R-:W-:Y:S01]  /*4d70*/  FADD.FTZ R68, R203, R68 ;  /* 0x00000044cb447221 */ /* 0x000fe20000010000 */
[-C--:B------:R-:W-:Y:S01]  /*4d80*/  FMUL.FTZ R71, R126, R153.reuse ;  /* 0x000000997e477220 */ /* 0x080fe20000410000 */
[----:B------:R-:W-:Y:S01]  /*4d90*/  FFMA.FTZ R160, R127, R153, -R154 ;  /* 0x000000997fa07223 */ /* 0x000fe2000001089a */
[----:B------:R-:W-:Y:S01]  /*4da0*/  FMUL.FTZ R69, R144, R70 ;  /* 0x0000004690457220 */ /* 0x000fe20000410000 */
[----:B------:R-:W-:-:S02]  /*4db0*/  PRMT R153, R72, 0x7632, R153 ;  /* 0x0000763248997816 */ /* 0x000fc40000000099 */
[----:B------:R-:W-:Y:S01]  /*4dc0*/  SHF.L.U32 R155, R72, 0x10, RZ ;  /* 0x00000010489b7819 */ /* 0x000fe200000006ff */
[-C--:B------:R-:W-:Y:S01]  /*4dd0*/  FMUL.FTZ R152, R144, R68.reuse ;  /* 0x0000004490987220 */ /* 0x080fe20000410000 */
[----:B------:R-:W-:Y:S01]  /*4de0*/  FFMA.FTZ R69, R145, R68, R69 ;  /* 0x0000004491457223 */ /* 0x000fe20000010045 */
[----:B------:R-:W-:Y:S02]  /*4df0*/  SHF.L.U32 R153, R153, 0x10, RZ ;  /* 0x0000001099997819 */ /* 0x000fe400000006ff */
[----:B------:R-:W-:Y:S01]  /*4e00*/  SHF.L.U32 R68, R62, 0x10, RZ ;  /* 0x000000103e447819 */ /* 0x000fe200000006ff */
[-C--:B------:R-:W-:Y:S01]  /*4e10*/  FMUL.FTZ R221, R155, R92.reuse ;  /* 0x0000005c9bdd7220 */ /* 0x080fe20000410000 */
[----:B------:R-:W-:Y:S01]  /*4e20*/  PRMT R158, R73, 0x7632, R158 ;  /* 0x00007632499e7816 */ /* 0x000fe2000000009e */
[----:B------:R-:W-:Y:S01]  /*4e30*/  FMUL.FTZ R220, R153, R92 ;  /* 0x0000005c99dc7220 */ /* 0x000fe20000410000 */
[----:B------:R-:W-:Y:S01]  /*4e40*/  FFMA.FTZ R70, R145, R70, -R152 ;  /* 0x0000004691467223 */ /* 0x000fe20000010898 */
[----:B------:R-:W-:Y:S01]  /*4e50*/  FMUL.FTZ R221, R68, R221 ;  /* 0x000000dd44dd7220 */ /* 0x000fe20000410000 */
[----:B------:R-:W-:Y:S01]  /*4e60*/  SHF.L.U32 R158, R158, 0x10, RZ ;  /* 0x000000109e9e7819 */ /* 0x000fe200000006ff */
[----:B------:R-:W-:-:S02]  /*4e70*/  FMUL.FTZ R220, R68, R220 ;  /* 0x000000dc44dc7220 */ /* 0x000fc40000410000 */
[----:B------:R-:W-:Y:S01]  /*4e80*/  FADD.FTZ R70, R221, R70 ;  /* 0x00000046dd467221 */ /* 0x000fe20000010000 */
[----:B------:R-:W-:Y:S01]  /*4e90*/  SHF.L.U32 R152, R73, 0x10, RZ ;  /* 0x0000001049987819 */ /* 0x000fe200000006ff */
[----:B------:R-:W-:Y:S01]  /*4ea0*/  FADD.FTZ R69, R220, R69 ;  /* 0x00000045dc457221 */ /* 0x000fe20000010000 */
[----:B------:R-:W-:Y:S01]  /*4eb0*/  SHF.L.U32 R72, R98, 0x10, RZ ;  /* 0x0000001062487819 */ /* 0x000fe200000006ff */
[----:B------:R-:W-:Y:S01]  /*4ec0*/  FMUL.FTZ R218, R158, R85 ;  /* 0x000000559eda7220 */ /* 0x000fe20000410000 */
[C---:B------:R-:W-:Y:S01]  /*4ed0*/  FMUL.FTZ R68, R142.reuse, R70 ;  /* 0x000000468e447220 */ /* 0x040fe20000410000 */
[----:B------:R-:W-:Y:S01]  /*4ee0*/  FFMA.FTZ R161, R127, R156, R71 ;  /* 0x0000009c7fa17223 */ /* 0x000fe20000010047 */
[----:B------:R-:W-:Y:S01]  /*4ef0*/  FMUL.FTZ R71, R142, R69 ;  /* 0x000000458e477220 */ /* 0x000fe20000410000 */
        /* <DEDUP_REMOVED lines=13> */
[----:B------:R-:W-:Y:S01]  /*4fd0*/  FMUL.FTZ R216, R156, R93 ;  /* 0x0000005d9cd87220 */ /* 0x000fe20000410000 */
[-C--:B------:R-:W-:Y:S01]  /*4fe0*/  FMUL.FTZ R72, R140, R70.reuse ;  /* 0x000000468c487220 */ /* 0x080fe20000410000 */
[----:B------:R-:W-:Y:S01]  /*4ff0*/  FMUL.FTZ R217, R71, R217 ;  /* 0x000000d947d97220 */ /* 0x000fe20000410000 */
[----:B------:R-:W-:Y:S01]  /*5000*/  FFMA.FTZ R68, R141, R70, -R68 ;  /* 0x000000468d447223 */ /* 0x000fe20000010844 */
[----:B------:R-:W-:Y:S01]  /*5010*/  PRMT R157, R75, 0x7632, R157 ;  /* 0x000076324b9d7816 */ /* 0x000fe2000000009d */
        /* <DEDUP_REMOVED lines=10> */
[----:B------:R-:W-:Y:S01]  /*50c0*/  FFMA.FTZ R68, R125, R160, -R68 ;  /* 0x000000a07d447223 */ /* 0x000fe20000010844 */
[----:B------:R-:W-:Y:S01]  /*50d0*/  FMUL.FTZ R214, R159, R54 ;  /* 0x000000369fd67220 */ /* 0x000fe20000410000 */
[----:B------:R-:W-:Y:S01]  /*50e0*/  FMUL.FTZ R160, R124, R160 ;  /* 0x000000a07ca07220 */ /* 0x000fe20000410000 */
[-C--:B------:R-:W-:Y:S01]  /*50f0*/  FFMA.FTZ R74, R137, R69.reuse, R72 ;  /* 0x00000045894a7223 */ /* 0x080fe20000010048 */
[----:B------:R-:W-:Y:S01]  /*5100*/  FMUL.FTZ R72, R136, R69 ;  /* 0x0000004588487220 */ /* 0x000fe20000410000 */
[----:B------:R-:W-:Y:S01]  /*5110*/  FMUL.FTZ R215, R71, R215 ;  /* 0x000000d747d77220 */ /* 0x000fe20000410000 */
[----:B------:R-:W-:Y:S01]  /*5120*/  FFMA.FTZ R69, R125, R161, R160 ;  /* 0x000000a17d457223 */ /* 0x000fe200000100a0 */
[----:B------:R-:W-:Y:S01]  /*5130*/  FMUL.FTZ R214, R71, R214 ;  /* 0x000000d647d67220 */ /* 0x000fe20000410000 */
[----:B------:R-:W-:Y:S01]  /*5140*/  FFMA.FTZ R71, R137, R70, -R72 ;  /* 0x0000004689477223 */ /* 0x000fe20000010848 */
[C---:B------:R-:W-:Y:S01]  /*5150*/  PRMT R161, R76.reuse, 0x7632, R161 ;  /* 0x000076324ca17816 */ /* 0x040fe200000000a1 */
[----:B------:R-:W-:Y:S01]  /*5160*/  FADD.FTZ R74, R215, R74 ;  /* 0x0000004ad74a7221 */ /* 0x000fe20000010000 */
[----:B------:R-:W-:Y:S01]  /*5170*/  SHF.L.U32 R163, R76, 0x10, RZ ;  /* 0x000000104ca37819 */ /* 0x000fe200000006ff */
[----:B------:R-:W-:Y:S01]  /*5180*/  FADD.FTZ R71, R214, R71 ;  /* 0x00000047d6477221 */ /* 0x000fe20000010000 */
[----:B------:R-:W-:Y:S01]  /*5190*/  SHF.L.U32 R161, R161, 0x10, RZ ;  /* 0x00000010a1a17819 */ /* 0x000fe200000006ff */
[----:B------:R-:W-:Y:S01]  /*51a0*/  FMUL.FTZ R70, R134, R74 ;  /* 0x0000004a86467220 */ /* 0x000fe20000410000 */
[----:B------:R-:W-:Y:S01]  /*51b0*/  SHF.L.U32 R73, R56, 0x10, RZ ;  /* 0x0000001038497819 */ /* 0x000fe200000006ff */
[-C--:B------:R-:W-:Y:S01]  /*51c0*/  FMUL.FTZ R225, R163, R90.reuse ;  /* 0x0000005aa3e17220 */ /* 0x080fe20000410000 */
[-C--:B------:R-:W-:Y:S01]  /*51d0*/  FMUL.FTZ R72, R134, R71.reuse ;  /* 0x0000004786487220 */ /* 0x080fe20000410000 */
[----:B------:R-:W-:Y:S01]  /*51e0*/  PRMT R160, R77, 0x7632, R160 ;  /* 0x000076324da07816 */ /* 0x000fe200000000a0 */
        /* <DEDUP_REMOVED lines=14> */
[--C-:B------:R-:W-:Y:S01]  /*52d0*/  FFMA.FTZ R76, R133, R71, R70.reuse ;  /* 0x00000047854c7223 */ /* 0x100fe20000010046 */
        /* <DEDUP_REMOVED lines=26> */
[CC--:B------:R-:W-:Y:S01]  /*5480*/  FFMA.FTZ R73, R127.reuse, R71.reuse, R72 ;  /* 0x000000477f497223 */ /* 0x0c0fe20000010048 */
        /* <DEDUP_REMOVED lines=11> */
[-C--:B------:R-:W-:Y:S01]  /*5540*/  FMUL.FTZ R235, R167, R86.reuse ;  /* 0x00000056a7eb7220 */ /* 0x080fe20000410000 */
        /* <DEDUP_REMOVED lines=15> */
[CC--:B------:R-:W-:Y:S01]  /*5640*/  FFMA.FTZ R75, R123.reuse, R73.reuse, R72 ;  /* 0x000000497b4b7223 */ /* 0x0c0fe20000010048 */
[----:B------:R-:W-:Y:S01]  /*5650*/  FMUL.FTZ R72, R122, R73 ;  /* 0x000000497a487220 */ /* 0x000fe20000410000 */
[----:B------:R-:W-:Y:S01]  /*5660*/  FMUL.FTZ R228, R74, R228 ;  /* 0x000000e44ae47220 */ /* 0x000fe20000410000 */
[----:B------:R-:W-:Y:S01]  /*5670*/  FMUL.FTZ R71, R122, R69 ;  /* 0x000000457a477220 */ /* 0x000fe20000410000 */
[----:B------:R-:W-:Y:S01]  /*5680*/  PRMT R170, R82, 0x7632, R170 ;  /* 0x0000763252aa7816 */ /* 0x000fe200000000aa */
[----:B------:R-:W-:Y:S01]  /*5690*/  FMUL.FTZ R229, R74, R229 ;  /* 0x000000e54ae57220 */ /* 0x000fe20000410000 */
[C---:B------:R-:W-:Y:S01]  /*56a0*/  FFMA.FTZ R72, R123.reuse, R70, -R72 ;  /* 0x000000467b487223 */ /* 0x040fe20000010848 */
[----:B------:R-:W-:Y:S01]  /*56b0*/  FADD.FTZ R75, R228, R75 ;  /* 0x0000004be44b7221 */ /* 0x000fe20000010000 */
[----:B------:R-:W-:Y:S01]  /*56c0*/  SHF.L.U32 R82, R82, 0x10, RZ ;  /* 0x0000001052527819 */ /* 0x000fe200000006ff */
[-C--:B------:R-:W-:Y:S01]  /*56d0*/  FFMA.FTZ R71, R123, R68.reuse, -R71 ;  /* 0x000000447b477223 */ /* 0x080fe20000010847 */
[----:B------:R-:W-:Y:S01]  /*56e0*/  FMUL.FTZ R68, R122, R68 ;  /* 0x000000447a447220 */ /* 0x000fe20000410000 */
[----:B------:R-:W-:Y:S01]  /*56f0*/  SHF.L.U32 R170, R170, 0x10, RZ ;  /* 0x00000010aaaa7819 */ /* 0x000fe200000006ff */
[----:B------:R-:W-:Y:S01]  /*5700*/  FADD.FTZ R72, R229, R72 ;  /* 0x00000048e5487221 */ /* 0x000fe20000010000 */
[----:B------:R-:W-:Y:S01]  /*5710*/  FMUL.FTZ R70, R120, R75 ;  /* 0x0000004b78467220 */ /* 0x000fe20000410000 */
[----:B------:R-:W-:Y:S01]  /*5720*/  SHF.L.U32 R80, R59, 0x10, RZ ;  /* 0x000000103b507819 */ /* 0x000fe200000006ff */
[----:B------:R-:W-:Y:S01]  /*5730*/  FMUL.FTZ R213, R82, R55 ;  /* 0x0000003752d57220 */ /* 0x000fe20000410000 */
[----:B------:R-:W-:Y:S01]  /*5740*/  FFMA.FTZ R68, R123, R69, R68 ;  /* 0x000000457b447223 */ /* 0x000fe20000010044 */
[----:B------:R-:W-:Y:S01]  /*5750*/  FMUL.FTZ R69, R170, R55 ;  /* 0x00000037aa457220 */ /* 0x000fe20000410000 */
[CC--:B------:R-:W-:Y:S01]  /*5760*/  FFMA.FTZ R74, R121.reuse, R72.reuse, -R70 ;  /* 0x00000048794a7223 */ /* 0x0c0fe20000010846 */
[----:B------:R-:W-:Y:S01]  /*5770*/  FMUL.FTZ R72, R120, R72 ;  /* 0x0000004878487220 */ /* 0x000fe20000410000 */
[----:B------:R-:W-:Y:S01]  /*5780*/  FMUL.FTZ R213, R80, R213 ;  /* 0x000000d550d57220 */ /* 0x000fe20000410000 */
[----:B------:R-:W-:Y:S01]  /*5790*/  ISETP.NE.AND P3, PT, R108, 0x3f, PT ;  /* 0x0000003f6c00780c */ /* 0x000fe20003f65270 */
[----:B------:R-:W-:Y:S01]  /*57a0*/  FMUL.FTZ R212, R80, R69 ;  /* 0x0000004550d47220 */ /* 0x000fe20000410000 */
[C---:B------:R-:W-:Y:S01]  /*57b0*/  FMUL.FTZ R69, R120.reuse, R71 ;  /* 0x0000004778457220 */ /* 0x040fe20000410000 */
[----:B------:R-:W-:Y:S01]  /*57c0*/  FFMA.FTZ R75, R121, R75, R72 ;  /* 0x0000004b794b7223 */ /* 0x000fe20000010048 */
[----:B------:R-:W-:Y:S01]  /*57d0*/  FADD.FTZ R74, R213, R74 ;  /* 0x0000004ad54a7221 */ /* 0x000fe20000010000 */
[-C--:B------:R-:W-:Y:S01]  /*57e0*/  FMUL.FTZ R70, R120, R68.reuse ;  /* 0x0000004478467220 */ /* 0x080fe20000410000 */
[----:B------:R-:W-:Y:S01]  /*57f0*/  FFMA.FTZ R72, R121, R68, R69 ;  /* 0x0000004479487223 */ /* 0x000fe20000010045 */
[----:B------:R-:W-:Y:S01]  /*5800*/  FADD.FTZ R76, R212, R75 ;  /* 0x0000004bd44c7221 */ /* 0x000fe20000010000 */
[----:B------:R-:W-:Y:S01]  /*5810*/  FMUL.FTZ R69, R117, R74 ;  /* 0x0000004a75457220 */ /* 0x000fe20000410000 */
[----:B------:R-:W-:-:S02]  /*5820*/  FFMA.FTZ R70, R121, R71, -R70 ;  /* 0x0000004779467223 */ /* 0x000fc40000010846 */
[-C--:B------:R-:W-:Y:S01]  /*5830*/  FMUL.FTZ R172, R117, R76.reuse ;  /* 0x0000004c75ac7220 */ /* 0x080fe20000410000 */
[----:B------:R-:W-:Y:S01]  /*5840*/  FFMA.FTZ R71, R119, R76, R69 ;  /* 0x0000004c77477223 */ /* 0x000fe20000010045 */
[----:B------:R-:W-:-:S06]  /*5850*/  @P3 LEA R76, R108, R105, 0x3 ;  /* 0x000000696c4c3211 */ /* 0x000fcc00078e18ff */
[----:B------:R-:W0:Y:S01]  /*5860*/  @P3 LDS.64 R76, [R76+0x49e8] ;  /* 0x0049e8004c4c3984 */ /* 0x000e220000000a00 */
[C---:B------:R-:W-:Y:S02]  /*5870*/  PRMT R68, R83.reuse, 0x7632, R68 ;  /* 0x0000763253447816 */ /* 0x040fe40000000044 */
[----:B------:R-:W-:Y:S02]  /*5880*/  SHF.L.U32 R171, R83, 0x10, RZ ;  /* 0x0000001053ab7819 */ /* 0x000fe400000006ff */
[----:B------:R-:W-:Y:S01]  /*5890*/  SHF.L.U32 R83, R68, 0x10, RZ ;  /* 0x0000001044537819 */ /* 0x000fe200000006ff */
[----:B------:R-:W-:Y:S01]  /*58a0*/  FFMA.FTZ R174, R119, R74, -R172 ;  /* 0x0000004a77ae7223 */ /* 0x000fe200000108ac */
[----:B------:R-:W-:Y:S01]  /*58b0*/  FMUL.FTZ R74, R117, R70 ;  /* 0x00000046754a7220 */ /* 0x000fe20000410000 */
[----:B------:R-:W-:Y:S01]  /*58c0*/  SHF.L.U32 R81, R53, 0x10, RZ ;  /* 0x0000001035517819 */ /* 0x000fe200000006ff */
[-C--:B------:R-:W-:Y:S01]  /*58d0*/  FMUL.FTZ R68, R171, R40.reuse ;  /* 0x00000028ab447220 */ /* 0x080fe20000410000 */
[----:B------:R-:W-:Y:S01]  /*58e0*/  FMUL.FTZ R222, R83, R40 ;  /* 0x0000002853de7220 */ /* 0x000fe20000410000 */
[-C--:B------:R-:W-:Y:S01]  /*58f0*/  FFMA.FTZ R69, R119, R72.reuse, R74 ;  /* 0x0000004877457223 */ /* 0x080fe2000001004a */
[----:B------:R-:W-:Y:S01]  /*5900*/  FMUL.FTZ R72, R117, R72 ;  /* 0x0000004875487220 */ /* 0x000fe20000410000 */
        /* <DEDUP_REMOVED lines=8> */
[----:B------:R-:W-:Y:S09]  /*5990*/  @P3 BRA `(.L_x_11257) ;  /* 0x00000000002c3947 */ /* 0x000ff20003800000 */
        /* <DEDUP_REMOVED lines=11> */
.L_x_11257:
[----:B------:R-:W-:Y:S05]  /*5a50*/  BSYNC B0 ;  /* 0x0000000000007941 */ /* 0x000fea0003800000 */
.L_x_11256:
        /* <DEDUP_REMOVED lines=61> */
[CC--:B----4-:R-:W-:Y:S01]  /*5e30*/  FMUL.FTZ R241, R73.reuse, R74.reuse ;  /* 0x0000004a49f17220 */ /* 0x0d0fe20000410000 */
[-C--:B-----5:R-:W-:Y:S01]  /*5e40*/  FMUL.FTZ R75, R73, R237.reuse ;  /* 0x000000ed494b7220 */ /* 0x0a0fe20000410000 */
[----:B------:R-:W-:Y:S02]  /*5e50*/  @P3 FADD.FTZ R239, R239, R242 ;  /* 0x000000f2efef3221 */ /* 0x000fe40000010000 */
        /* <DEDUP_REMOVED lines=8> */
[C---:B-1----:R-:W-:Y:S01]  /*5ee0*/  FMUL.FTZ R75, R73.reuse, R245 ;  /* 0x000000f5494b7220 */ /* 0x042fe20000410000 */
[----:B---3--:R-:W-:-:S03]  /*5ef0*/  FMUL.FTZ R242, R73, R243 ;  /* 0x000000f349f27220 */ /* 0x008fc60000410000 */
[C---:B------:R-:W-:Y:S01]  /*5f00*/  FFMA.FTZ R72, R238.reuse, R243, -R75 ;  /* 0x000000f3ee487223 */ /* 0x040fe2000001084b */
[----:B----4-:R-:W-:Y:S01]  /*5f10*/  FMUL.FTZ R75, R73, R74 ;  /* 0x0000004a494b7220 */ /* 0x010fe20000410000 */
[C---:B------:R-:W-:Y:S02]  /*5f20*/  FFMA.FTZ R245, R238.reuse, R245, R242 ;  /* 0x000000f5eef57223 */ /* 0x040fe400000100f2 */
[----:B------:R-:W-:Y:S01]  /*5f30*/  @P3 FADD.FTZ R239, R239, R72 ;  /* 0x00000048efef3221 */ /* 0x000fe20000010000 */
[-C--:B-----5:R-:W-:Y:S01]  /*5f40*/  FFMA.FTZ R72, R238, R237.reuse, R75 ;  /* 0x000000edee487223 */ /* 0x0a0fe2000001004b */
[----:B------:R-:W-:Y:S01]  /*5f50*/  @P3 FADD.FTZ R240, R240, R245 ;  /* 0x000000f5f0f03221 */ /* 0x000fe20000010000 */
[C---:B------:R-:W-:Y:S02]  /*5f60*/  FMUL.FTZ R237, R73.reuse, R237 ;  /* 0x000000ed49ed7220 */ /* 0x040fe40000410000 */
[----:B------:R-:W1:Y:S01]  /*5f70*/  SHFL.UP PT, R243, R239, 0x4, RZ ;  /* 0x04800000eff37989 */ /* 0x000e6200000e00ff */
[----:B------:R-:W-:Y:S01]  /*5f80*/  FSEL R73, R73, R72, !P3 ;  /* 0x0000004849497208 */ /* 0x000fe20005800000 */
[----:B------:R-:W-:-:S02]  /*5f90*/  @P3 FFMA.FTZ R238, R238, R74, -R237 ;  /* 0x0000004aeeee3223 */ /* 0x000fc400000108ed */
[----:B------:R-:W3:Y:S01]  /*5fa0*/  SHFL.UP PT, R72, R240, 0x4, RZ ;  /* 0x04800000f0487989 */ /* 0x000ee200000e00ff */
[----:B------:R-:W-:-:S03]  /*5fb0*/  ISETP.GE.AND P3, PT, R106, 0x4, PT ;  /* 0x000000046a00780c */ /* 0x000fc60003f66270 */
[----:B------:R-:W4:Y:S04]  /*5fc0*/  SHFL.UP PT, R74, R238, 0x4, RZ ;  /* 0x04800000ee4a7989 */ /* 0x000f2800000e00ff */
[----:B------:R-:W5:Y:S01]  /*5fd0*/  SHFL.UP PT, R237, R73, 0x4, RZ ;  /* 0x0480000049ed7989 */ /* 0x000f6200000e00ff */
[C---:B-1----:R-:W-:Y:S01]  /*5fe0*/  FMUL.FTZ R241, R73.reuse, R243 ;  /* 0x000000f349f17220 */ /* 0x042fe20000410000 */
[----:B---3--:R-:W-:-:S03]  /*5ff0*/  FMUL.FTZ R75, R73, R72 ;  /* 0x00000048494b7220 */ /* 0x008fc60000410000 */
[C---:B------:R-:W-:Y:S01]  /*6000*/  FFMA.FTZ R241, R238.reuse, R72, R241 ;  /* 0x00000048eef17223 */ /* 0x040fe200000100f1 */
[----:B------:R-:W-:Y:S01]  /*6010*/  FFMA.FTZ R242, R238, R243, -R75 ;  /* 0x000000f3eef27223 */ /* 0x000fe2000001084b */
[CC--:B----4-:R-:W-:Y:S02]  /*6020*/  FMUL.FTZ R72, R73.reuse, R74.reuse ;  /* 0x0000004a49487220 */ /* 0x0d0fe40000410000 */
[----:B------:R-:W-:Y:S01]  /*6030*/  @P3 FADD.FTZ R240, R240, R241 ;  /* 0x000000f1f0f03221 */ /* 0x000fe20000010000 */
[-C--:B-----5:R-:W-:Y:S01]  /*6040*/  FMUL.FTZ R75, R73, R237.reuse ;  /* 0x000000ed494b7220 */ /* 0x0a0fe20000410000 */
[C---:B------:R-:W-:Y:S01]  /*6050*/  FFMA.FTZ R72, R238.reuse, R237, R72 ;  /* 0x000000edee487223 */ /* 0x040fe20000010048 */
[----:B------:R-:W-:Y:S02]  /*6060*/  @P3 FADD.FTZ R239, R239, R242 ;  /* 0x000000f2efef3221 */ /* 0x000fe40000010000 */
[----:B------:R-:W-:Y:S02]  /*6070*/  @P3 FFMA.FTZ R238, R238, R74, -R75 ;  /* 0x0000004aeeee3223 */ /* 0x000fe4000001084b */
[----:B------:R-:W-:Y:S01]  /*6080*/  FSEL R73, R73, R72, !P3 ;  /* 0x0000004849497208 */ /* 0x000fe20005800000 */
[----:B------:R-:W1:Y:S01]  /*6090*/  SHFL.UP PT, R243, R239, 0x8, RZ ;  /* 0x05000000eff37989 */ /* 0x000e6200000e00ff */
[----:B------:R-:W-:-:S03]  /*60a0*/  ISETP.GE.AND P3, PT, R106, 0x8, PT ;  /* 0x000000086a00780c */ /* 0x000fc60003f66270 */
[----:B------:R-:W3:Y:S04]  /*60b0*/  SHFL.UP PT, R74, R238, 0x8, RZ ;  /* 0x05000000ee4a7989 */ /* 0x000ee800000e00ff */
[----:B------:R-:W4:Y:S04]  /*60c0*/  SHFL.UP PT, R237, R73, 0x8, RZ ;  /* 0x0500000049ed7989 */ /* 0x000f2800000e00ff */
[----:B------:R-:W5:Y:S01]  /*60d0*/  SHFL.UP PT, R72, R240, 0x8, RZ ;  /* 0x05000000f0487989 */ /* 0x000f6200000e00ff */
[C---:B-1----:R-:W-:Y:S01]  /*60e0*/  FMUL.FTZ R241, R73.reuse, R243 ;  /* 0x000000f349f17220 */ /* 0x042fe20000410000 */
[----:B---3--:R-:W-:-:S04]  /*60f0*/  FMUL.FTZ R75, R73, R74 ;  /* 0x0000004a494b7220 */ /* 0x008fc80000410000 */
[CC--:B----4-:R-:W-:Y:S01]  /*6100*/  FFMA.FTZ R244, R238.reuse, R237.reuse, R75 ;  /* 0x000000edeef47223 */ /* 0x0d0fe2000001004b */
[C---:B------:R-:W-:Y:S01]  /*6110*/  FMUL.FTZ R237, R73.reuse, R237 ;  /* 0x000000ed49ed7220 */ /* 0x040fe20000410000 */
[CC--:B-----5:R-:W-:Y:S01]  /*6120*/  FMUL.FTZ R75, R73.reuse, R72.reuse ;  /* 0x00000048494b7220 */ /* 0x0e0fe20000410000 */
[C---:B------:R-:W-:Y:S02]  /*6130*/  FFMA.FTZ R241, R238.reuse, R72, R241 ;  /* 0x00000048eef17223 */ /* 0x040fe400000100f1 */
[----:B------:R-:W-:Y:S01]  /*6140*/  FSEL R73, R73, R244, !P3 ;  /* 0x000000f449497208 */ /* 0x000fe20005800000 */
[C---:B------:R-:W-:Y:S01]  /*6150*/  FFMA.FTZ R242, R238.reuse, R243, -R75 ;  /* 0x000000f3eef27223 */ /* 0x040fe2000001084b */
[----:B------:R-:W-:Y:S01]  /*6160*/  @P3 FFMA.FTZ R238, R238, R74, -R237 ;  /* 0x0000004aeeee3223 */ /* 0x000fe200000108ed */
[----:B------:R-:W-:Y:S02]  /*6170*/  @P3 FADD.FTZ R240, R240, R241 ;  /* 0x000000f1f0f03221 */ /* 0x000fe40000010000 */
[----:B------:R1:W3:Y:S01]  /*6180*/  SHFL.UP PT, R237, R73, 0x10, RZ ;  /* 0x0600000049ed7989 */ /* 0x0002e200000e00ff */
[----:B------:R-:W-:-:S03]  /*6190*/  @P3 FADD.FTZ R239, R239, R242 ;  /* 0x000000f2efef3221 */ /* 0x000fc60000010000 */
[----:B------:R1:W4:Y:S04]  /*61a0*/  SHFL.UP PT, R74, R238, 0x10, RZ ;  /* 0x06000000ee4a7989 */ /* 0x00032800000e00ff */
[----:B------:R1:W0:Y:S04]  /*61b0*/  SHFL.UP PT, R243, R239, 0x10, RZ ;  /* 0x06000000eff37989 */ /* 0x00022800000e00ff */
[----:B------:R1:W0:Y:S02]  /*61c0*/  SHFL.UP PT, R72, R240, 0x10, RZ ;  /* 0x06000000f0487989 */ /* 0x00022400000e00ff */
.L_x_11379:
[CC--:B0-----:R-:W-:Y:S01]  /*61d0*/  FMUL.FTZ R241, R73.reuse, R243.reuse ;  /* 0x000000f349f17220 */ /* 0x0c1fe20000410000 */
[----:B------:R-:W-:Y:S01]  /*61e0*/  ISETP.GE.AND P3, PT, R106, 0x10, PT ;  /* 0x000000106a00780c */ /* 0x000fe20003f66270 */
[CC--:B------:R-:W-:Y:S01]  /*61f0*/  FMUL.FTZ R75, R73.reuse, R72.reuse ;  /* 0x00000048494b7220 */ /* 0x0c0fe20000410000 */
[----:B------:R-:W-:Y:S01]  /*6200*/  UMOV UR48, 0xffffffff ;  /* 0xffffffff00307882 */ /* 0x000fe20000000000 */
[C---:B------:R-:W-:Y:S01]  /*6210*/  FFMA.FTZ R241, R238.reuse, R72, R241 ;  /* 0x00000048eef17223 */ /* 0x040fe200000100f1 */
[C---:B----4-:R-:W-:Y:S01]  /*6220*/  FMUL.FTZ R72, R73.reuse, R74 ;  /* 0x0000004a49487220 */ /* 0x050fe20000410000 */
[C---:B------:R-:W-:Y:S01]  /*6230*/  FFMA.FTZ R242, R238.reuse, R243, -R75 ;  /* 0x000000f3eef27223 */ /* 0x040fe2000001084b */
[-C--:B---3--:R-:W-:Y:S02]  /*6240*/  FMUL.FTZ R75, R73, R237.reuse ;  /* 0x000000ed494b7220 */ /* 0x088fe40000410000 */
[----:B------:R-:W-:-:S05]  /*6250*/  FFMA.FTZ R72, R238, R237, R72 ;  /* 0x000000edee487223 */ /* 0x000fca0000010048 */
[----:B-1----:R-:W-:Y:S01]  /*6260*/  @P3 FFMA.FTZ R238, R238, R74, -R75 ;  /* 0x0000004aeeee3223 */ /* 0x002fe2000001084b */
[----:B------:R-:W-:Y:S01]  /*6270*/  @P3 FADD.FTZ R240, R240, R241 ;  /* 0x000000f1f0f03221 */ /* 0x000fe20000010000 */
[----:B------:R-:W-:Y:S01]  /*6280*/  @P3 FADD.FTZ R239, R239, R242 ;  /* 0x000000f2efef3221 */ /* 0x000fe20000010000 */
[----:B------:R-:W-:Y:S01]  /*6290*/  FSEL R243, R73, R72, !P3 ;  /* 0x0000004849f37208 */ /* 0x000fe20005800000 */
[----:B------:R-:W-:Y:S06]  /*62a0*/  BRA.DIV UR48, `(.L_x_11260) ;  /* 0x0000007e303c7947 */ /* 0x000fec000b800000 */
.L_x_11382:
[----:B------:R-:W-:-:S03]  /*62b0*/  UMOV UR48, 0xffffffff ;  /* 0xffffffff00307882 */ /* 0x000fc60000000000 */
[----:B------:R-:W-:Y:S05]  /*62c0*/  BRA.DIV UR48, `(.L_x_11261) ;  /* 0x0000007e305c7947 */ /* 0x000fea000b800000 */
.L_x_11385:
[----:B------:R-:W-:-:S03]  /*62d0*/  UMOV UR48, 0xffffffff ;  /* 0xffffffff00307882 */ /* 0x000fc60000000000 */
[----:B------:R-:W-:Y:S05]  /*62e0*/  BRA.DIV UR48, `(.L_x_11262) ;  /* 0x0000007e307c7947 */ /* 0x000fea000b800000 */
.L_x_11388:
[----:B------:R-:W-:-:S03]  /*62f0*/  UMOV UR48, 0xffffffff ;  /* 0xffffffff00307882 */ /* 0x000fc60000000000 */
[----:B------:R-:W-:Y:S05]  /*6300*/  BRA.DIV UR48, `(.L_x_11263) ;  /* 0x0000007e309c7947 */ /* 0x000fea000b800000 */
.L_x_11391:
        /* <DEDUP_REMOVED lines=10> */
.L_x_11401:
        /* <DEDUP_REMOVED lines=22> */
.L_x_11258:
[----:B------:R-:W-:Y:S05]  /*6510*/  WARPSYNC.ALL ;  /* 0x0000000000007948 */ /* 0x000fea0003800000 */
[----:B------:R-:W-:Y:S01]  /*6520*/  BAR.SYNC.DEFER_BLOCKING 0x0 ;  /* 0x0000000000007b1d */ /* 0x000fe20000010000 */
[CC--:B0-23--:R-:W-:Y:S01]  /*6530*/  FMUL.FTZ R65, R117.reuse, R77.reuse ;  /* 0x0000004d75417220 */ /* 0x0cdfe20000410000 */
[----:B------:R-:W-:Y:S01]  /*6540*/  FMUL.FTZ R64, R117, -R76 ;  /* 0x8000004c75407220 */ /* 0x000fe20000410000 */
[----:B------:R-:W-:Y:S01]  /*6550*/  MOV R66, UR13 ;  /* 0x0000000d00427c02 */ /* 0x000fe20008000f00 */
[C---:B------:R-:W-:Y:S01]  /*6560*/  FMUL.FTZ R68, R119.reuse, R204 ;  /* 0x000000cc77447220 */ /* 0x040fe20000410000 */
[C---:B------:R-:W-:Y:S01]  /*6570*/  FFMA.FTZ R65, R119.reuse, R76, -R65 ;  /* 0x0000004c77417223 */ /* 0x040fe20000010841 */
[----:B------:R-:W-:Y:S01]  /*6580*/  FFMA.FTZ R64, R119, -R77, R64 ;  /* 0x8000004d77407223 */ /* 0x000fe20000010040 */
[----:B------:R-:W-:Y:S01]  /*6590*/  ISETP.GE.OR P0, PT, R66, UR54, P0 ;  /* 0x0000003642007c0c */ /* 0x000fe20008706670 */
[C---:B------:R-:W-:Y:S01]  /*65a0*/  FMUL.FTZ R66, R117.reuse, R204 ;  /* 0x000000cc75427220 */ /* 0x040fe20000410000 */
[----:B------:R-:W-:Y:S01]  /*65b0*/  FFMA.FTZ R67, -R117, R138, -R68 ;  /* 0x0000008a75437223 */ /* 0x000fe20000010944 */
[C---:B------:R-:W-:Y:S01]  /*65c0*/  FMUL.FTZ R68, R120.reuse, -R64 ;  /* 0x8000004078447220 */ /* 0x040fe20000410000 */
[-C--:B------:R-:W-:Y:S01]  /*65d0*/  FMUL.FTZ R69, R120, -R65.reuse ;  /* 0x8000004178457220 */ /* 0x080fe20000410000 */
[----:B------:R-:W-:Y:S01]  /*65e0*/  FFMA.FTZ R66, R119, R138, -R66 ;  /* 0x0000008a77427223 */ /* 0x000fe20000010842 */
[----:B------:R-:W-:Y:S01]  /*65f0*/  FADD.FTZ R67, -R202, R67 ;  /* 0x00000043ca437221 */ /* 0x000fe20000010100 */
[C---:B------:R-:W-:Y:S01]  /*6600*/  FFMA.FTZ R68, R121.reuse, R65, -R68 ;  /* 0x0000004179447223 */ /* 0x040fe20000010844 */
[----:B------:R-:W-:Y:S01]  /*6610*/  FFMA.FTZ R69, R121, R64, R69 ;  /* 0x0000004079457223 */ /* 0x000fe20000010045 */
[----:B------:R-:W-:Y:S01]  /*6620*/  FADD.FTZ R66, R187, R66 ;  /* 0x00000042bb427221 */ /* 0x000fe20000010000 */
[----:B------:R-:W-:Y:S01]  /*6630*/  FMUL.FTZ R64, R120, -R67 ;  /* 0x8000004378407220 */ /* 0x000fe20000410000 */
[C---:B-1----:R-:W-:Y:S01]  /*6640*/  FMUL.FTZ R72, R122.reuse, -R68 ;  /* 0x800000447a487220 */ /* 0x042fe20000410000 */
[-C--:B------:R-:W-:Y:S01]  /*6650*/  FMUL.FTZ R65, R122, -R69.reuse ;  /* 0x800000457a417220 */ /* 0x080fe20000410000 */
[-C--:B------:R-:W-:Y:S01]  /*6660*/  FMUL.FTZ R70, R120, -R66.reuse ;  /* 0x8000004278467220 */ /* 0x080fe20000410000 */
[----:B------:R-:W-:Y:S01]  /*6670*/  FFMA.FTZ R71, R121, R66, -R64 ;  /* 0x0000004279477223 */ /* 0x000fe20000010840 */
[C---:B------:R-:W-:Y:S01]  /*6680*/  FFMA.FTZ R72, R123.reuse, R69, R72 ;  /* 0x000000457b487223 */ /* 0x040fe20000010048 */
[----:B------:R-:W-:Y:S01]  /*6690*/  FFMA.FTZ R68, R123, R68, -R65 ;  /* 0x000000447b447223 */ /* 0x000fe20000010841 */
[----:B------:R-:W-:Y:S01]  /*66a0*/  FFMA.FTZ R70, R121, R67, R70 ;  /* 0x0000004379467223 */ /* 0x000fe20000010046 */
[----:B------:R-:W0:Y:S01]  /*66b0*/  LDS.64 R64, [R172+0x31d8] ;  /* 0x0031d800ac407984 */ /* 0x000e220000000a00 */
        /* <DEDUP_REMOVED lines=46> */
[----:B------:R-:W-:Y:S01]  /*69a0*/  FMUL.FTZ R66, R136, -R74 ;  /* 0x8000004a88427220 */ /* 0x000fe20000410000 */
[----:B------:R-:W-:Y:S01]  /*69b0*/  FFMA.FTZ R72, R131, R69, R72 ;  /* 0x0000004583487223 */ /* 0x000fe20000010048 */
[----:B------:R-:W-:Y:S01]  /*69c0*/  FADD.FTZ R128, R211, R64 ;  /* 0x00000040d3807221 */ /* 0x000fe20000010000 */
[----:B------:R-:W-:Y:S01]  /*69d0*/  FADD.FTZ R210, R210, R65 ;  /* 0x00000041d2d27221 */ /* 0x000fe20000010000 */
[-C--:B------:R-:W-:Y:S01]  /*69e0*/  FMUL.FTZ R69, R136, -R71.reuse ;  /* 0x8000004788457220 */ /* 0x080fe20000410000 */
[C---:B------:R-:W-:Y:S01]  /*69f0*/  FFMA.FTZ R66, R137.reuse, R71, R66 ;  /* 0x0000004789427223 */ /* 0x040fe20000010042 */
[C---:B------:R-:W-:Y:S01]  /*6a00*/  FMUL.FTZ R64, R150.reuse, R128 ;  /* 0x0000008096407220 */ /* 0x040fe20000410000 */
[----:B------:R-:W-:Y:S01]  /*6a10*/  FMUL.FTZ R65, R150, R210 ;  /* 0x000000d296417220 */ /* 0x000fe20000410000 */
[----:B------:R-:W-:Y:S01]  /*6a20*/  FFMA.FTZ R69, R137, R74, -R69 ;  /* 0x0000004a89457223 */ /* 0x000fe20000010845 */
[----:B------:R-:W-:Y:S01]  /*6a30*/  FFMA.FTZ R67, R131, R68, -R70 ;  /* 0x0000004483437223 */ /* 0x000fe20000010846 */
        /* <DEDUP_REMOVED lines=9> */
[----:B------:R-:W-:Y:S01]  /*6ad0*/  FMUL.FTZ R66, R148, R209 ;  /* 0x000000d194427220 */ /* 0x000fe20000410000 */
[----:B------:R-:W-:Y:S01]  /*6ae0*/  FADD.FTZ R67, R182, R67 ;  /* 0x00000043b6437221 */ /* 0x000fe20000010000 */
[----:B------:R-:W-:Y:S01]  /*6af0*/  FFMA.FTZ R69, R141, R69, -R68 ;  /* 0x000000458d457223 */ /* 0x000fe20000010844 */
        /* <DEDUP_REMOVED lines=14> */
[----:B------:R-:W-:Y:S01]  /*6be0*/  FADD.FTZ R68, R181, R68 ;  /* 0x00000044b5447221 */ /* 0x000fe20000010000 */
[----:B------:R-:W-:Y:S01]  /*6bf0*/  FFMA.FTZ R71, R143, R70, R67 ;  /* 0x000000468f477223 */ /* 0x000fe20000010043 */
[----:B------:R-:W-:Y:S01]  /*6c00*/  FADD.FTZ R206, R203, R66 ;  /* 0x00000042cbce7221 */ /* 0x000fe20000010000 */
[----:B------:R-:W-:Y:S01]  /*6c10*/  FADD.FTZ R208, R205, R64 ;  /* 0x00000040cdd07221 */ /* 0x000fe20000010000 */
[----:B------:R-:W-:Y:S01]  /*6c20*/  FADD.FTZ R66, -R196, R65 ;  /* 0x00000041c4427221 */ /* 0x000fe20000010100 */
[----:B------:R-:W-:Y:S01]  /*6c30*/  FFMA.FTZ R72, R143, R69, -R72 ;  /* 0x000000458f487223 */ /* 0x000fe20000010848 */
        /* <DEDUP_REMOVED lines=10> */
[CC--:B------:R-:W-:Y:S01]  /*6ce0*/  FMUL.FTZ R69, R144.reuse, -R71.reuse ;  /* 0x8000004790457220 */ /* 0x0c0fe20000410000 */
[----:B------:R-:W-:Y:S01]  /*6cf0*/  FMUL.FTZ R66, R144, -R72 ;  /* 0x8000004890427220 */ /* 0x000fe20000410000 */
[C---:B------:R-:W-:Y:S01]  /*6d00*/  FMUL.FTZ R64, R142.reuse, R236 ;  /* 0x000000ec8e407220 */ /* 0x040fe20000410000 */
[----:B------:R-:W-:Y:S01]  /*6d10*/  FMUL.FTZ R65, R142, R220 ;  /* 0x000000dc8e417220 */ /* 0x000fe20000410000 */
        /* <DEDUP_REMOVED lines=25> */
[----:B------:R-:W-:Y:S01]  /*6eb0*/  FADD.FTZ R70, R179, R70 ;  /* 0x00000046b3467221 */ /* 0x000fe20000010000 */
[C---:B------:R-:W-:Y:S01]  /*6ec0*/  FFMA.FTZ R66, R137.reuse, R205, R66 ;  /* 0x000000cd89427223 */ /* 0x040fe20000010042 */
[----:B------:R-:W-:Y:S01]  /*6ed0*/  FFMA.FTZ R67, R137, R217, -R64 ;  /* 0x000000d989437223 */ /* 0x000fe20000010840 */
[-C--:B------:R-:W-:Y:S01]  /*6ee0*/  FMUL.FTZ R68, R148, -R72.reuse ;  /* 0x8000004894447220 */ /* 0x080fe20000410000 */
[----:B------:R-:W-:Y:S01]  /*6ef0*/  FFMA.FTZ R65, R149, R72, R65 ;  /* 0x0000004895417223 */ /* 0x000fe20000010041 */
[----:B------:R-:W-:Y:S01]  /*6f00*/  FADD.FTZ R216, R215, R66 ;  /* 0x00000042d7d87221 */ /* 0x000fe20000010000 */
[----:B------:R-:W-:Y:S01]  /*6f10*/  FADD.FTZ R214, R214, R67 ;  /* 0x00000043d6d67221 */ /* 0x000fe20000010000 */
[----:B------:R-:W-:Y:S01]  /*6f20*/  FADD.FTZ R69, -R194, R69 ;  /* 0x00000045c2457221 */ /* 0x000fe20000010100 */
[----:B------:R-:W-:Y:S01]  /*6f30*/  FMUL.FTZ R72, R140, -R70 ;  /* 0x800000468c487220 */ /* 0x000fe20000410000 */
[C---:B------:R-:W-:Y:S01]  /*6f40*/  FMUL.FTZ R66, R134.reuse, R216 ;  /* 0x000000d886427220 */ /* 0x040fe20000410000 */
[----:B------:R-:W-:Y:S01]  /*6f50*/  FMUL.FTZ R67, R134, R214 ;  /* 0x000000d686437220 */ /* 0x000fe20000410000 */
[----:B------:R-:W-:Y:S01]  /*6f60*/  FFMA.FTZ R64, R149, R71, -R68 ;  /* 0x0000004795407223 */ /* 0x000fe20000010844 */
        /* <DEDUP_REMOVED lines=11> */
[-C--:B------:R-:W-:Y:S01]  /*7020*/  FMUL.FTZ R66, R132, R218.reuse ;  /* 0x000000da84427220 */ /* 0x080fe20000410000 */
[-C--:B------:R-:W-:Y:S01]  /*7030*/  FMUL.FTZ R70, R142, -R71.reuse ;  /* 0x800000478e467220 */ /* 0x080fe20000410000 */
[----:B------:R-:W-:Y:S01]  /*7040*/  FFMA.FTZ R68, R143, R71, -R68 ;  /* 0x000000478f447223 */ /* 0x000fe20000010844 */
[C---:B------:R-:W-:Y:S01]  /*7050*/  FFMA.FTZ R67, R133.reuse, R218, -R67 ;  /* 0x000000da85437223 */ /* 0x040fe20000010843 */
[----:B------:R-:W-:Y:S01]  /*7060*/  FFMA.FTZ R66, R133, R224, R66 ;  /* 0x000000e085427223 */ /* 0x000fe20000010042 */
[----:B------:R-:W-:-:S02]  /*7070*/  FFMA.FTZ R69, R143, R72, R70 ;  /* 0x000000488f457223 */ /* 0x000fc40000010046 */
[----:B------:R-:W-:Y:S01]  /*7080*/  FADD.FTZ R215, R226, R67 ;  /* 0x00000043e2d77221 */ /* 0x000fe20000010000 */
[----:B------:R-:W-:Y:S01]  /*7090*/  FADD.FTZ R67, R177, R68 ;  /* 0x00000044b1437221 */ /* 0x000fe20000010000 */
[----:B------:R-:W-:Y:S01]  /*70a0*/  FADD.FTZ R227, R227, R66 ;  /* 0x00000042e3e37221 */ /* 0x000fe20000010000 */
[----:B------:R-:W-:Y:S01]  /*70b0*/  FADD.FTZ R69, -R192, R69 ;  /* 0x00000045c0457221 */ /* 0x000fe20000010100 */
[----:B------:R-:W-:Y:S01]  /*70c0*/  FMUL.FTZ R68, R130, R215 ;  /* 0x000000d782447220 */ /* 0x000fe20000410000 */
[----:B------:R-:W-:Y:S01]  /*70d0*/  FMUL.FTZ R72, R144, -R67 ;  /* 0x8000004390487220 */ /* 0x000fe20000410000 */
[----:B------:R-:W-:Y:S01]  /*70e0*/  FMUL.FTZ R66, R130, R227 ;  /* 0x000000e382427220 */ /* 0x000fe20000410000 */
[----:B------:R-:W-:Y:S01]  /*70f0*/  FMUL.FTZ R70, R144, -R69 ;  /* 0x8000004590467220 */ /* 0x000fe20000410000 */
[----:B------:R-:W-:Y:S01]  /*7100*/  FFMA.FTZ R221, R131, R227, R68 ;  /* 0x000000e383dd7223 */ /* 0x000fe20000010044 */
[----:B------:R-:W-:Y:S01]  /*7110*/  FFMA.FTZ R72, R145, R69, R72 ;  /* 0x0000004591487223 */ /* 0x000fe20000010048 */
[----:B------:R-:W-:Y:S01]  /*7120*/  FFMA.FTZ R66, R131, R215, -R66 ;  /* 0x000000d783427223 */ /* 0x000fe20000010842 */
[----:B------:R-:W-:Y:S01]  /*7130*/  FFMA.FTZ R67, R145, R67, -R70 ;  /* 0x0000004391437223 */ /* 0x000fe20000010846 */
[----:B------:R-:W-:Y:S01]  /*7140*/  FADD.FTZ R221, R230, R221 ;  /* 0x000000dde6dd7221 */ /* 0x000fe20000010000 */
[----:B------:R-:W-:Y:S01]  /*7150*/  FADD.FTZ R72, -R191, R72 ;  /* 0x00000048bf487221 */ /* 0x000fe20000010100 */
        /* <DEDUP_REMOVED lines=11> */
[----:B------:R-:W-:Y:S01]  /*7210*/  FADD.FTZ R70, R175, R70 ;  /* 0x00000046af467221 */ /* 0x000fe20000010000 */
[----:B------:R-:W-:Y:S01]  /*7220*/  FADD.FTZ R232, R232, R67 ;  /* 0x00000043e8e87221 */ /* 0x000fe20000010000 */
[----:B------:R-:W-:Y:S01]  /*7230*/  FADD.FTZ R71, -R190, R71 ;  /* 0x00000047be477221 */ /* 0x000fe20000010100 */
[----:B------:R-:W-:Y:S01]  /*7240*/  FMUL.FTZ R67, R124, R226 ;  /* 0x000000e27c437220 */ /* 0x000fe20000410000 */
[----:B------:R-:W-:Y:S01]  /*7250*/  FMUL.FTZ R72, R148, -R70 ;  /* 0x8000004694487220 */ /* 0x000fe20000410000 */
[-C--:B------:R-:W-:Y:S01]  /*7260*/  FMUL.FTZ R66, R124, R232.reuse ;  /* 0x000000e87c427220 */ /* 0x080fe20000410000 */
[-C--:B------:R-:W-:Y:S01]  /*7270*/  FMUL.FTZ R68, R148, -R71.reuse ;  /* 0x8000004794447220 */ /* 0x080fe20000410000 */
[----:B------:R-:W-:Y:S01]  /*7280*/  FFMA.FTZ R67, R125, R232, R67 ;  /* 0x000000e87d437223 */ /* 0x000fe20000010043 */
[----:B------:R-:W-:Y:S01]  /*7290*/  FFMA.FTZ R72, R149, R71, R72 ;  /* 0x0000004795487223 */ /* 0x000fe20000010048 */
[----:B------:R-:W-:Y:S01]  /*72a0*/  FFMA.FTZ R66, R125, R226, -R66 ;  /* 0x000000e27d427223 */ /* 0x000fe20000010842 */
[----:B------:R-:W-:Y:S01]  /*72b0*/  FFMA.FTZ R73, R149, R70, -R68 ;  /* 0x0000004695497223 */ /* 0x000fe20000010844 */
[----:B------:R-:W-:Y:S01]  /*72c0*/  FADD.FTZ R234, R234, R67 ;  /* 0x00000043eaea7221 */ /* 0x000fe20000010000 */
[----:B------:R-:W-:Y:S01]  /*72d0*/  FADD.FTZ R67, -R189, R72 ;  /* 0x00000048bd437221 */ /* 0x000fe20000010100 */
[----:B------:R-:W-:Y:S01]  /*72e0*/  MOV R74, UR7 ;  /* 0x00000007004a7c02 */ /* 0x000fe20008000f00 */
[----:B------:R-:W-:Y:S01]  /*72f0*/  FADD.FTZ R73, R174, R73 ;  /* 0x00000049ae497221 */ /* 0x000fe20000010000 */
[----:B------:R-:W-:Y:S01]  /*7300*/  FADD.FTZ R230, R235, R66 ;  /* 0x00000042ebe67221 */ /* 0x000fe20000010000 */
[----:B------:R-:W-:Y:S01]  /*7310*/  FMUL.FTZ R72, R150, -R67 ;  /* 0x8000004396487220 */ /* 0x000fe20000410000 */
[----:B------:R-:W-:Y:S01]  /*7320*/  FMUL.FTZ R66, R122, R234 ;  /* 0x000000ea7a427220 */ /* 0x000fe20000410000 */
[----:B------:R-:W-:Y:S01]  /*7330*/  LEA R225, R74, R105, 0x4 ;  /* 0x000000694ae17211 */ /* 0x000fe200078e20ff */
[-C--:B------:R-:W-:Y:S01]  /*7340*/  FMUL.FTZ R238, R150, -R73.reuse ;  /* 0x8000004996ee7220 */ /* 0x080fe20000410000 */
[----:B------:R-:W-:Y:S01]  /*7350*/  FFMA.FTZ R74, R151, R73, -R72 ;  /* 0x00000049974a7223 */ /* 0x000fe20000010848 */
[-C--:B------:R-:W-:Y:S01]  /*7360*/  FMUL.FTZ R72, R122, R230.reuse ;  /* 0x000000e67a487220 */ /* 0x080fe20000410000 */
[----:B------:R-:W-:Y:S01]  /*7370*/  FFMA.FTZ R66, R123, R230, -R66 ;  /* 0x000000e67b427223 */ /* 0x000fe20000010842 */
[----:B------:R-:W-:Y:S01]  /*7380*/  FFMA.FTZ R73, R151, R67, R238 ;  /* 0x0000004397497223 */ /* 0x000fe200000100ee */
[CC--:B------:R-:W-:Y:S01]  /*7390*/  FMUL.FTZ R67, R150.reuse, -R65.reuse ;  /* 0x8000004196437220 */ /* 0x0c0fe20000410000 */
[----:B------:R-:W-:Y:S01]  /*73a0*/  FFMA.FTZ R233, R123, R234, R72 ;  /* 0x000000ea7be97223 */ /* 0x000fe20000010048 */
[----:B------:R-:W-:Y:S01]  /*73b0*/  FADD.FTZ R229, R229, R66 ;  /* 0x00000042e5e57221 */ /* 0x000fe20000010000 */
[-C--:B------:R-:W-:Y:S01]  /*73c0*/  FMUL.FTZ R66, R150, -R64.reuse ;  /* 0x8000004096427220 */ /* 0x080fe20000410000 */
[C---:B------:R-:W-:Y:S01]  /*73d0*/  FFMA.FTZ R64, R151.reuse, R64, -R67 ;  /* 0x0000004097407223 */ /* 0x040fe20000010843 */
[----:B------:R-:W-:Y:S01]  /*73e0*/  FADD.FTZ R233, R228, R233 ;  /* 0x000000e9e4e97221 */ /* 0x000fe20000010000 */
[----:B------:R-:W-:Y:S01]  /*73f0*/  FADD.FTZ R67, -R188, R73 ;  /* 0x00000049bc437221 */ /* 0x000fe20000010100 */
[----:B------:R-:W-:Y:S01]  /*7400*/  FFMA.FTZ R65, R151, R65, R66 ;  /* 0x0000004197417223 */ /* 0x000fe20000010042 */
[----:B------:R-:W-:Y:S01]  /*7410*/  FADD.FTZ R66, R173, R74 ;  /* 0x0000004aad427221 */ /* 0x000fe20000010000 */
[C---:B------:R-:W-:Y:S01]  /*7420*/  FMUL.FTZ R74, R120.reuse, R229 ;  /* 0x000000e5784a7220 */ /* 0x040fe20000410000 */
[-C--:B------:R-:W-:Y:S01]  /*7430*/  FMUL.FTZ R72, R120, R233.reuse ;  /* 0x000000e978487220 */ /* 0x080fe20000410000 */
[----:B------:R-:W-:Y:S01]  /*7440*/  HFMA2.MMA R69, -RZ, RZ, 0, 0 ;  /* 0x00000000ff457435 */ /* 0x000fe200000001ff */
[----:B------:R-:W-:Y:S01]  /*7450*/  MOV R68, 0x3f800000 ;  /* 0x3f80000000447802 */ /* 0x000fe20000000f00 */
[C---:B------:R-:W-:Y:S01]  /*7460*/  FFMA.FTZ R73, R121.reuse, R233, R74 ;  /* 0x000000e979497223 */ /* 0x040fe2000001004a */
[----:B------:R-:W-:Y:S01]  /*7470*/  FFMA.FTZ R72, R121, R229, -R72 ;  /* 0x000000e579487223 */ /* 0x000fe20000010848 */
[----:B------:R-:W-:-:S02]  /*7480*/  CS2R R70, SRZ ;  /* 0x0000000000467805 */ /* 0x000fc4000001ff00 */
[----:B------:R-:W-:Y:S01]  /*7490*/  FADD.FTZ R212, R212, R73 ;  /* 0x00000049d4d47221 */ /* 0x000fe20000010000 */
[----:B------:R-:W-:-:S03]  /*74a0*/  FADD.FTZ R213, R213, R72 ;  /* 0x00000048d5d57221 */ /* 0x000fc60000010000 */
        /* <DEDUP_REMOVED lines=30> */
.L_x_11406:
[----:B------:R-:W-:Y:S04]  /*7690*/  BSSY B0, `(.L_x_11267) ;  /* 0x000000d000007945 */ /* 0x000fe80003800000 */
[----:B------:R-:W-:Y:S05]  /*76a0*/  @!P0 BRA `(.L_x_11268) ;  /* 0x00000000002c8947 */ /* 0x000fea0003800000 */
[C---:B----4-:R-:W-:Y:S01]  /*76b0*/  FMUL.FTZ R75, R246.reuse, R74 ;  /* 0x0000004af64b7220 */ /* 0x050fe20000410000 */
[----:B0-----:R-:W-:-:S03]  /*76c0*/  FMUL.FTZ R238, R246, R248 ;  /* 0x000000f8f6ee7220 */ /* 0x001fc60000410000 */
[C---:B------:R-:W-:Y:S01]  /*76d0*/  FFMA.FTZ R235, R249.reuse, R248, R75 ;  /* 0x000000f8f9eb7223 */ /* 0x040fe2000001004b */
[----:B---3--:R-:W-:Y:S01]  /*76e0*/  FMUL.FTZ R75, R246, R73 ;  /* 0x00000049f64b7220 */ /* 0x008fe20000410000 */
[----:B--2---:R-:W-:Y:S01]  /*76f0*/  FMUL.FTZ R246, R72, R246 ;  /* 0x000000f648f67220 */ /* 0x004fe20000410000 */
[C---:B------:R-:W-:Y:S01]  /*7700*/  FFMA.FTZ R238, R249.reuse, R74, -R238 ;  /* 0x0000004af9ee7223 */ /* 0x040fe200000108ee */
[----:B------:R-:W-:Y:S01]  /*7710*/  FADD.FTZ R244, R244, R235 ;  /* 0x000000ebf4f47221 */ /* 0x000fe20000010000 */
[----:B------:R-:W-:Y:S01]  /*7720*/  FFMA.FTZ R75, R72, R249, -R75 ;  /* 0x000000f9484b7223 */ /* 0x000fe2000001084b */
[----:B------:R-:W-:Y:S01]  /*7730*/  FFMA.FTZ R246, R249, R73, R246 ;  /* 0x00000049f9f67223 */ /* 0x000fe200000100f6 */
[----:B------:R-:W-:-:S03]  /*7740*/  FADD.FTZ R245, R245, R238 ;  /* 0x000000eef5f57221 */ /* 0x000fc60000010000 */
[----:B------:R-:W-:-:S07]  /*7750*/  MOV R249, R75 ;  /* 0x0000004b00f97202 */ /* 0x000fce0000000f00 */
.L_x_11268:
[----:B------:R-:W-:Y:S05]  /*7760*/  BSYNC B0 ;  /* 0x0000000000007941 */ /* 0x000fea0003800000 */
.L_x_11267:
[----:B------:R-:W-:Y:S01]  /*7770*/  UMOV UR48, 0xffffffff ;  /* 0xffffffff00307882 */ /* 0x000fe20000000000 */
[----:B------:R-:W-:Y:S02]  /*7780*/  ISETP.GT.U32.AND P0, PT, R139, 0x1d, PT ;  /* 0x0000001d8b00780c */ /* 0x000fe40003f04070 */
[----:B------:R-:W-:Y:S11]  /*7790*/  BRA.DIV UR48, `(.L_x_11269) ;  /* 0x0000006e30c87947 */ /* 0x000ff6000b800000 */
[----:B--2---:R2:W1:Y:S04]  /*77a0*/  SHFL.DOWN PT, R72, R249, 0x2, 0x1f ;  /* 0x08401f00f9487f89 */ /* 0x00446800000e0000 */
[----:B---3--:R2:W3:Y:S04]  /*77b0*/  SHFL.DOWN PT, R73, R246, 0x2, 0x1f ;  /* 0x08401f00f6497f89 */ /* 0x0084e800000e0000 */
[----:B----4-:R2:W4:Y:S04]  /*77c0*/  SHFL.DOWN PT, R74, R245, 0x2, 0x1f ;  /* 0x08401f00f54a7f89 */ /* 0x01052800000e0000 */
[----:B0-----:R2:W0:Y:S02]  /*77d0*/  SHFL.DOWN PT, R248, R244, 0x2, 0x1f ;  /* 0x08401f00f4f87f89 */ /* 0x00142400000e0000 */
.L_x_11412:
[----:B------:R-:W-:Y:S04]  /*77e0*/  BSSY B0, `(.L_x_11270) ;  /* 0x000000d000007945 */ /* 0x000fe80003800000 */
[----:B------:R-:W-:Y:S05]  /*77f0*/  @P0 BRA `(.L_x_11271) ;  /* 0x00000000002c0947 */ /* 0x000fea0003800000 */
[C---:B----4-:R-:W-:Y:S01]  /*7800*/  FMUL.FTZ R75, R246.reuse, R74 ;  /* 0x0000004af64b7220 */ /* 0x050fe20000410000 */
[----:B0-----:R-:W-:-:S03]  /*7810*/  FMUL.FTZ R238, R246, R248 ;  /* 0x000000f8f6ee7220 */ /* 0x001fc60000410000 */
[C---:B------:R-:W-:Y:S01]  /*7820*/  FFMA.FTZ R235, R249.reuse, R248, R75 ;  /* 0x000000f8f9eb7223 */ /* 0x040fe2000001004b */
[CC--:B---3--:R-:W-:Y:S01]  /*7830*/  FMUL.FTZ R75, R246.reuse, R73.reuse ;  /* 0x00000049f64b7220 */ /* 0x0c8fe20000410000 */
[----:B-12---:R-:W-:Y:S01]  /*7840*/  FMUL.FTZ R246, R246, R72 ;  /* 0x00000048f6f67220 */ /* 0x006fe20000410000 */
[C---:B------:R-:W-:Y:S01]  /*7850*/  FFMA.FTZ R238, R249.reuse, R74, -R238 ;  /* 0x0000004af9ee7223 */ /* 0x040fe200000108ee */
[----:B------:R-:W-:Y:S01]  /*7860*/  FADD.FTZ R244, R244, R235 ;  /* 0x000000ebf4f47221 */ /* 0x000fe20000010000 */
[C---:B------:R-:W-:Y:S01]  /*7870*/  FFMA.FTZ R75, R249.reuse, R72, -R75 ;  /* 0x00000048f94b7223 */ /* 0x040fe2000001084b */
[----:B------:R-:W-:Y:S01]  /*7880*/  FFMA.FTZ R246, R249, R73, R246 ;  /* 0x00000049f9f67223 */ /* 0x000fe200000100f6 */
[----:B------:R-:W-:-:S03]  /*7890*/  FADD.FTZ R245, R245, R238 ;  /* 0x000000eef5f57221 */ /* 0x000fc60000010000 */
[----:B------:R-:W-:-:S07]  /*78a0*/  MOV R249, R75 ;  /* 0x0000004b00f97202 */ /* 0x000fce0000000f00 */
.L_x_11271:
[----:B------:R-:W-:Y:S05]  /*78b0*/  BSYNC B0 ;  /* 0x0000000000007941 */ /* 0x000fea0003800000 */
.L_x_11270:
[----:B------:R-:W-:Y:S01]  /*78c0*/  UMOV UR48, 0xffffffff ;  /* 0xffffffff00307882 */ /* 0x000fe20000000000 */
[----:B------:R-:W-:Y:S02]  /*78d0*/  ISETP.GT.U32.AND P0, PT, R139, 0x1b, PT ;  /* 0x0000001b8b00780c */ /* 0x000fe40003f04070 */
[----:B------:R-:W-:Y:S11]  /*78e0*/  BRA.DIV UR48, `(.L_x_11272) ;  /* 0x0000006e30e47947 */ /* 0x000ff6000b800000 */
[----:B-1----:R1:W1:Y:S04]  /*78f0*/  SHFL.DOWN PT, R72, R249, 0x4, 0x1f ;  /* 0x08801f00f9487f89 */ /* 0x00226800000e0000 */
[----:B---3--:R3:W1:Y:S04]  /*7900*/  SHFL.DOWN PT, R73, R246, 0x4, 0x1f ;  /* 0x08801f00f6497f89 */ /* 0x00866800000e0000 */
[----:B----4-:R3:W4:Y:S04]  /*7910*/  SHFL.DOWN PT, R74, R245, 0x4, 0x1f ;  /* 0x08801f00f54a7f89 */ /* 0x01072800000e0000 */
[----:B0-----:R3:W0:Y:S02]  /*7920*/  SHFL.DOWN PT, R248, R244, 0x4, 0x1f ;  /* 0x08801f00f4f87f89 */ /* 0x00162400000e0000 */
.L_x_11418:
[----:B------:R-:W-:Y:S04]  /*7930*/  BSSY B0, `(.L_x_11273) ;  /* 0x000000d000007945 */ /* 0x000fe80003800000 */
[----:B------:R-:W-:Y:S05]  /*7940*/  @P0 BRA `(.L_x_11274) ;  /* 0x00000000002c0947 */ /* 0x000fea0003800000 */
[C---:B----4-:R-:W-:Y:S01]  /*7950*/  FMUL.FTZ R75, R246.reuse, R74 ;  /* 0x0000004af64b7220 */ /* 0x050fe20000410000 */
[----:B0-----:R-:W-:-:S03]  /*7960*/  FMUL.FTZ R238, R246, R248 ;  /* 0x000000f8f6ee7220 */ /* 0x001fc60000410000 */
[C---:B------:R-:W-:Y:S01]  /*7970*/  FFMA.FTZ R235, R249.reuse, R248, R75 ;  /* 0x000000f8f9eb7223 */ /* 0x040fe2000001004b */
[CC--:B-1----:R-:W-:Y:S01]  /*7980*/  FMUL.FTZ R75, R246.reuse, R73.reuse ;  /* 0x00000049f64b7220 */ /* 0x0c2fe20000410000 */
[----:B--23--:R-:W-:Y:S01]  /*7990*/  FMUL.FTZ R246, R246, R72 ;  /* 0x00000048f6f67220 */ /* 0x00cfe20000410000 */
[C---:B------:R-:W-:Y:S01]  /*79a0*/  FFMA.FTZ R238, R249.reuse, R74, -R238 ;  /* 0x0000004af9ee7223 */ /* 0x040fe200000108ee */
[----:B------:R-:W-:Y:S01]  /*79b0*/  FADD.FTZ R244, R244, R235 ;  /* 0x000000ebf4f47221 */ /* 0x000fe20000010000 */
[C---:B------:R-:W-:Y:S01]  /*79c0*/  FFMA.FTZ R75, R249.reuse, R72, -R75 ;  /* 0x00000048f94b7223 */ /* 0x040fe2000001084b */
[----:B------:R-:W-:Y:S01]  /*79d0*/  FFMA.FTZ R246, R249, R73, R246 ;  /* 0x00000049f9f67223 */ /* 0x000fe200000100f6 */
[----:B------:R-:W-:-:S03]  /*79e0*/  FADD.FTZ R245, R245, R238 ;  /* 0x000000eef5f57221 */ /* 0x000fc60000010000 */
[----:B------:R-:W-:-:S07]  /*79f0*/  MOV R249, R75 ;  /* 0x0000004b00f97202 */ /* 0x000fce0000000f00 */
.L_x_11274:
[----:B------:R-:W-:Y:S05]  /*7a00*/  BSYNC B0 ;  /* 0x0000000000007941 */ /* 0x000fea0003800000 */
.L_x_11273:
[----:B------:R-:W-:Y:S01]  /*7a10*/  UMOV UR48, 0xffffffff ;  /* 0xffffffff00307882 */ /* 0x000fe20000000000 */
[----:B------:R-:W-:Y:S02]  /*7a20*/  ISETP.GT.U32.AND P0, PT, R139, 0x17, PT ;  /* 0x000000178b00780c */ /* 0x000fe40003f04070 */
[----:B------:R-:W-:Y:S11]  /*7a30*/  BRA.DIV UR48, `(.L_x_11275) ;  /* 0x0000007230007947 */ /* 0x000ff6000b800000 */
[----:B-1----:R1:W1:Y:S04]  /*7a40*/  SHFL.DOWN PT, R72, R249, 0x8, 0x1f ;  /* 0x09001f00f9487f89 */ /* 0x00226800000e0000 */
[----:B------:R0:W1:Y:S04]  /*7a50*/  SHFL.DOWN PT, R73, R246, 0x8, 0x1f ;  /* 0x09001f00f6497f89 */ /* 0x00006800000e0000 */
[----:B----4-:R4:W1:Y:S04]  /*7a60*/  SHFL.DOWN PT, R74, R245, 0x8, 0x1f ;  /* 0x09001f00f54a7f89 */ /* 0x01086800000e0000 */
[----:B0-----:R4:W0:Y:S02]  /*7a70*/  SHFL.DOWN PT, R248, R244, 0x8, 0x1f ;  /* 0x09001f00f4f87f89 */ /* 0x00182400000e0000 */
.L_x_11424:
[----:B------:R-:W-:Y:S04]  /*7a80*/  BSSY B0, `(.L_x_11276) ;  /* 0x000000d000007945 */ /* 0x000fe80003800000 */
[----:B------:R-:W-:Y:S05]  /*7a90*/  @P0 BRA `(.L_x_11277) ;  /* 0x00000000002c0947 */ /* 0x000fea0003800000 */
[C---:B-1----:R-:W-:Y:S01]  /*7aa0*/  FMUL.FTZ R75, R246.reuse, R74 ;  /* 0x0000004af64b7220 */ /* 0x042fe20000410000 */
[----:B0-----:R-:W-:-:S03]  /*7ab0*/  FMUL.FTZ R238, R246, R248 ;  /* 0x000000f8f6ee7220 */ /* 0x001fc60000410000 */
[C---:B------:R-:W-:Y:S01]  /*7ac0*/  FFMA.FTZ R235, R249.reuse, R248, R75 ;  /* 0x000000f8f9eb7223 */ /* 0x040fe2000001004b */
[CC--:B------:R-:W-:Y:S01]  /*7ad0*/  FMUL.FTZ R75, R246.reuse, R73.reuse ;  /* 0x00000049f64b7220 */ /* 0x0c0fe20000410000 */
[----:B--23--:R-:W-:Y:S01]  /*7ae0*/  FMUL.FTZ R246, R246, R72 ;  /* 0x00000048f6f67220 */ /* 0x00cfe20000410000 */
[C---:B------:R-:W-:Y:S01]  /*7af0*/  FFMA.FTZ R238, R249.reuse, R74, -R238 ;  /* 0x0000004af9ee7223 */ /* 0x040fe200000108ee */
[----:B----4-:R-:W-:Y:S01]  /*7b00*/  FADD.FTZ R244, R244, R235 ;  /* 0x000000ebf4f47221 */ /* 0x010fe20000010000 */
[C---:B------:R-:W-:Y:S01]  /*7b10*/  FFMA.FTZ R75, R249.reuse, R72, -R75 ;  /* 0x00000048f94b7223 */ /* 0x040fe2000001084b */
[----:B------:R-:W-:Y:S01]  /*7b20*/  FFMA.FTZ R246, R249, R73, R246 ;  /* 0x00000049f9f67223 */ /* 0x000fe200000100f6 */
[----:B------:R-:W-:-:S03]  /*7b30*/  FADD.FTZ R245, R245, R238 ;  /* 0x000000eef5f57221 */ /* 0x000fc60000010000 */
[----:B------:R-:W-:-:S07]  /*7b40*/  MOV R249, R75 ;  /* 0x0000004b00f97202 */ /* 0x000fce0000000f00 */
.L_x_11277:
[----:B------:R-:W-:Y:S05]  /*7b50*/  BSYNC B0 ;  /* 0x0000000000007941 */ /* 0x000fea0003800000 */
.L_x_11276:
[----:B------:R-:W-:Y:S01]  /*7b60*/  UMOV UR48, 0xffffffff ;  /* 0xffffffff00307882 */ /* 0x000fe20000000000 */
[----:B------:R-:W-:Y:S02]  /*7b70*/  ISETP.GT.U32.AND P0, PT, R139, 0xf, PT ;  /* 0x0000000f8b00780c */ /* 0x000fe40003f04070 */
[----:B------:R-:W-:Y:S11]  /*7b80*/  BRA.DIV UR48, `(.L_x_11278) ;  /* 0x00000072301c7947 */ /* 0x000ff6000b800000 */
[----:B-1----:R1:W1:Y:S04]  /*7b90*/  SHFL.DOWN PT, R72, R249, 0x10, 0x1f ;  /* 0x0a001f00f9487f89 */ /* 0x00226800000e0000 */
[----:B------:R0:W1:Y:S04]  /*7ba0*/  SHFL.DOWN PT, R73, R246, 0x10, 0x1f ;  /* 0x0a001f00f6497f89 */ /* 0x00006800000e0000 */
[----:B------:R1:W1:Y:S04]  /*7bb0*/  SHFL.DOWN PT, R74, R245, 0x10, 0x1f ;  /* 0x0a001f00f54a7f89 */ /* 0x00026800000e0000 */
[----:B0-----:R0:W0:Y:S02]  /*7bc0*/  SHFL.DOWN PT, R248, R244, 0x10, 0x1f ;  /* 0x0a001f00f4f87f89 */ /* 0x00102400000e0000 */
.L_x_11430:
        /* <DEDUP_REMOVED lines=13> */
.L_x_11280:
[----:B------:R-:W-:Y:S05]  /*7ca0*/  BSYNC B0 ;  /* 0x0000000000007941 */ /* 0x000fea0003800000 */
.L_x_11279:
[----:B------:R-:W-:Y:S01]  /*7cb0*/  UMOV UR48, 0xffffffff ;  /* 0xffffffff00307882 */ /* 0x000fe20000000000 */
[----:B------:R-:W-:Y:S02]  /*7cc0*/  ISETP.NE.AND P0, PT, R108, 0x1f, PT ;  /* 0x0000001f6c00780c */ /* 0x000fe40003f05270 */
[----:B------:R-:W-:Y:S11]  /*7cd0*/  BRA.DIV UR48, `(.L_x_11281) ;  /* 0x0000007230387947 */ /* 0x000ff6000b800000 */
        /* <DEDUP_REMOVED lines=8> */
[CC--:B------:R-:W-:Y:S01]  /*7d60*/  FMUL.FTZ R238, R70.reuse, R247.reuse ;  /* 0x000000f746ee7220 */ /* 0x0c0fe20000410000 */
[----:B------:R-:W-:Y:S01]  /*7d70*/  FMUL.FTZ R237, R69, R247 ;  /* 0x000000f745ed7220 */ /* 0x000fe20000410000 */
[----:B------:R-:W0:Y:S01]  /*7d80*/  SHFL.IDX PT, R250, R70, RZ, 0x1f ;  /* 0x00001fff46fa7589 */ /* 0x000e2200000e0000 */
[-C--:B-1----:R-:W-:Y:S01]  /*7d90*/  FFMA.FTZ R235, R70, R139.reuse, -R235 ;  /* 0x0000008b46eb7223 */ /* 0x082fe200000108eb */
[----:B------:R-:W-:-:S02]  /*7da0*/  FFMA.FTZ R238, R71, R139, R238 ;  /* 0x0000008b47ee7223 */ /* 0x000fc400000100ee */
[----:B------:R-:W1:Y:S04]  /*7db0*/  SHFL.IDX PT, R75, R71, RZ, 0x1f ;  /* 0x00001fff474b7589 */ /* 0x000e6800000e0000 */
[----:B------:R-:W0:Y:S04]  /*7dc0*/  SHFL.IDX PT, R252, R68, RZ, 0x1f ;  /* 0x00001fff44fc7589 */ /* 0x000e2800000e0000 */
[----:B------:R-:W0:Y:S04]  /*7dd0*/  SHFL.IDX PT, R251, R69, RZ, 0x1f ;  /* 0x00001fff45fb7589 */ /* 0x000e2800000e0000 */
[----:B------:R2:W0:Y:S02]  /*7de0*/  SHFL.DOWN PT, R242, R246, 0x1, 0x1f ;  /* 0x08201f00f6f27f89 */ /* 0x00042400000e0000 */
[----:B--23--:R-:W-:-:S07]  /*7df0*/  FMUL.FTZ R246, R68, R247 ;  /* 0x000000f744f67220 */ /* 0x00cfce0000410000 */
.L_x_11444:
[----:B------:R-:W-:Y:S01]  /*7e00*/  BSSY B0, `(.L_x_11282) ;  /* 0x000000f000007945 */ /* 0x000fe20003800000 */
[----:B0-----:R-:W-:Y:S02]  /*7e10*/  MOV R72, R252 ;  /* 0x000000fc00487202 */ /* 0x001fe40000000f00 */
[----:B------:R-:W-:Y:S02]  /*7e20*/  MOV R73, R251 ;  /* 0x000000fb00497202 */ /* 0x000fe40000000f00 */
[----:B------:R-:W-:Y:S01]  /*7e30*/  MOV R74, R250 ;  /* 0x000000fa004a7202 */ /* 0x000fe20000000f00 */
[----:B------:R-:W-:Y:S06]  /*7e40*/  @!P0 BRA `(.L_x_11283) ;  /* 0x0000000000288947 */ /* 0x000fec0003800000 */
[C---:B-1----:R-:W-:Y:S01]  /*7e50*/  FMUL.FTZ R70, R242.reuse, R75 ;  /* 0x0000004bf2467220 */ /* 0x042fe20000410000 */
[C---:B----4-:R-:W-:Y:S01]  /*7e60*/  FMUL.FTZ R244, R242.reuse, R74 ;  /* 0x0000004af2f47220 */ /* 0x050fe20000410000 */
        /* <DEDUP_REMOVED lines=8> */
.L_x_11283:
[----:B------:R-:W-:Y:S05]  /*7ef0*/  BSYNC B0 ;  /* 0x0000000000007941 */ /* 0x000fea0003800000 */
.L_x_11282:
[CC--:B------:R-:W-:Y:S01]  /*7f00*/  FMUL.FTZ R70, R65.reuse, R74.reuse ;  /* 0x0000004a41467220 */ /* 0x0c0fe20000410000 */
[C---:B-1----:R-:W-:Y:S01]  /*7f10*/  FMUL.FTZ R71, R65.reuse, R75 ;  /* 0x0000004b41477220 */ /* 0x042fe20000410000 */
        /* <DEDUP_REMOVED lines=14> */
.L_x_11265:
[----:B------:R-:W-:Y:S01]  /*8000*/  ISETP.NE.AND P0, PT, R108, RZ, PT ;  /* 0x000000ff6c00720c */ /* 0x000fe20003f05270 */
[----:B------:R-:W-:Y:S05]  /*8010*/  WARPSYNC.ALL ;  /* 0x0000000000007948 */ /* 0x000fea0003800000 */
[----:B0-2---:R-:W-:Y:S01]  /*8020*/  P2R R64, PR, RZ, 0x1 ;  /* 0x00000001ff407803 */ /* 0x005fe20000000000 */
[----:B------:R-:W-:Y:S01]  /*8030*/  BAR.SYNC.DEFER_BLOCKING 0x0 ;  /* 0x0000000000007b1d */ /* 0x000fe20000010000 */
[----:B------:R-:W-:Y:S01]  /*8040*/  SHF.L.U32 R73, R60, 0x10, RZ ;  /* 0x000000103c497819 */ /* 0x000fe200000006ff */
[----:B------:R-:W-:Y:S01]  /*8050*/  FFMA.FTZ R67, R0, R128, RZ ;  /* 0x0000008000437223 */ /* 0x000fe200000100ff */
[----:B------:R-:W-:Y:S01]  /*8060*/  SHF.L.U32 R72, R100, 0x10, RZ ;  /* 0x0000001064487819 */ /* 0x000fe200000006ff */
[----:B------:R-:W-:Y:S01]  /*8070*/  FFMA.FTZ R66, R0, -R210, RZ ;  /* 0x800000d200427223 */ /* 0x000fe200000100ff */
[----:B------:R-:W-:Y:S01]  /*8080*/  ULEA UR48, UR13, 0xfffffc00, 0xa ;  /* 0xfffffc000d307891 */ /* 0x000fe2000f8e503f */
[----:B------:R-:W-:Y:S01]  /*8090*/  FMUL.FTZ R74, R73, R94 ;  /* 0x0000005e494a7220 */ /* 0x000fe20000410000 */
[----:B------:R-:W-:Y:S01]  /*80a0*/  FFMA.FTZ R238, R16, R209, R67 ;  /* 0x000000d110ee7223 */ /* 0x000fe20000010043 */
[----:B------:R-:W-:Y:S01]  /*80b0*/  FMUL.FTZ R75, R72, R91 ;  /* 0x0000005b484b7220 */ /* 0x000fe20000410000 */
[----:B------:R-:W-:Y:S01]  /*80c0*/  FFMA.FTZ R66, R16, -R129, R66 ;  /* 0x8000008110427223 */ /* 0x000fe20000010042 */
[-C--:B------:R-:W-:Y:S01]  /*80d0*/  FFMA.FTZ R128, R109, -R74.reuse, R128 ;  /* 0x8000004a6d807223 */ /* 0x080fe20000010080 */
[----:B------:R-:W-:Y:S01]  /*80e0*/  FFMA.FTZ R74, R111, -R74, R210 ;  /* 0x8000004a6f4a7223 */ /* 0x000fe200000100d2 */
[----:B------:R-:W-:Y:S01]  /*80f0*/  SHF.L.U32 R210, R61, 0x10, RZ ;  /* 0x000000103dd27819 */ /* 0x000fe200000006ff */
[-C--:B------:R-:W-:Y:S01]  /*8100*/  FFMA.FTZ R209, R112, -R75.reuse, R209 ;  /* 0x8000004b70d17223 */ /* 0x080fe200000100d1 */
[----:B------:R-:W-:Y:S01]  /*8110*/  FFMA.FTZ R129, R118, -R75, R129 ;  /* 0x8000004b76817223 */ /* 0x000fe20000010081 */
[----:B------:R-:W-:Y:S01]  /*8120*/  SHF.L.U32 R75, R99, 0x10, RZ ;  /* 0x00000010634b7819 */ /* 0x000fe200000006ff */
[C---:B------:R-:W-:Y:S01]  /*8130*/  FFMA.FTZ R67, R15.reuse, R207, R238 ;  /* 0x000000cf0f437223 */ /* 0x040fe200000100ee */
[----:B------:R-:W-:Y:S01]  /*8140*/  FMUL.FTZ R139, R210, R95 ;  /* 0x0000005fd28b7220 */ /* 0x000fe20000410000 */
[----:B------:R-:W-:Y:S01]  /*8150*/  FFMA.FTZ R235, R15, -R211, R66 ;  /* 0x800000d30feb7223 */ /* 0x000fe20000010042 */
[----:B------:R-:W-:Y:S01]  /*8160*/  UIADD3 UR48, -UR48, UR56, URZ ;  /* 0x0000003830307290 */ /* 0x000fe2000fffe13f */
[----:B------:R-:W-:Y:S01]  /*8170*/  FMUL.FTZ R237, R75, R88 ;  /* 0x000000584bed7220 */ /* 0x000fe20000410000 */
[-C--:B------:R-:W-:Y:S01]  /*8180*/  FFMA.FTZ R207, R114, -R139.reuse, R207 ;  /* 0x8000008b72cf7223 */ /* 0x080fe200000100cf */
[----:B------:R-:W-:Y:S01]  /*8190*/  FFMA.FTZ R211, R116, -R139, R211 ;  /* 0x8000008b74d37223 */ /* 0x000fe200000100d3 */
[----:B------:R-:W-:Y:S01]  /*81a0*/  SHF.L.U32 R139, R62, 0x10, RZ ;  /* 0x000000103e8b7819 */ /* 0x000fe200000006ff */
[----:B------:R0:W2:Y:S01]  /*81b0*/  LDS.64 R64, [R172+0x35e8] ;  /* 0x0035e800ac407984 */ /* 0x0000a20000000a00 */
[C---:B------:R-:W-:Y:S01]  /*81c0*/  FFMA.FTZ R66, R14.reuse, R208, R67 ;  /* 0x000000d00e427223 */ /* 0x040fe20000010043 */
[-C--:B------:R-:W-:Y:S01]  /*81d0*/  FFMA.FTZ R223, R115, -R237.reuse, R208 ;  /* 0x800000ed73df7223 */ /* 0x080fe200000100d0 */
[----:B------:R-:W-:Y:S01]  /*81e0*/  FFMA.FTZ R208, R113, -R237, R206 ;  /* 0x800000ed71d07223 */ /* 0x000fe200000100ce */
[----:B------:R-:W-:Y:S01]  /*81f0*/  FMUL.FTZ R237, R139, R92 ;  /* 0x0000005c8bed7220 */ /* 0x000fe20000410000 */
[----:B------:R-:W-:Y:S01]  /*8200*/  FFMA.FTZ R235, R14, -R206, R235 ;  /* 0x800000ce0eeb7223 */ /* 0x000fe200000100eb */
[----:B------:R-:W-:Y:S01]  /*8210*/  FFMA.FTZ R67, R13, R236, R66 ;  /* 0x000000ec0d437223 */ /* 0x000fe20000010042 */
[----:B-1----:R1:W-:Y:S01]  /*8220*/  @!P0 STS.128 [R225+0x4be0], R68 ;  /* 0x004be044e1008388 */ /* 0x0023e20000000c00 */
[----:B0-----:R-:W-:Y:S01]  /*8230*/  SHF.L.U32 R172, R98, 0x10, RZ ;  /* 0x0000001062ac7819 */ /* 0x001fe200000006ff */
[----:B------:R-:W-:Y:S01]  /*8240*/  FFMA.FTZ R236, R155, -R237, R236 ;  /* 0x800000ed9bec7223 */ /* 0x000fe200000100ec */
[----:B------:R-:W-:Y:S01]  /*8250*/  SHF.L.U32 R206, R63, 0x10, RZ ;  /* 0x000000103fce7819 */ /* 0x000fe200000006ff */
[----:B------:R-:W-:Y:S01]  /*8260*/  FFMA.FTZ R66, R12, R219, R67 ;  /* 0x000000db0c427223 */ /* 0x000fe20000010043 */
[----:B------:R-:W-:Y:S01]  /*8270*/  USHF.R.S32.HI UR57, URZ, 0x1f, UR11 ;  /* 0x0000001f3f397899 */ /* 0x000fe2000801140b */
[----:B------:R-:W-:Y:S01]  /*8280*/  FMUL.FTZ R238, R172, R85 ;  /* 0x00000055acee7220 */ /* 0x000fe20000410000 */
[----:B------:R-:W-:Y:S01]  /*8290*/  USHF.R.S32.HI UR58, URZ, 0x1f, UR12 ;  /* 0x0000001f3f3a7899 */ /* 0x000fe2000801140c */
[----:B------:R-:W-:Y:S02]  /*82a0*/  BSSY B0, `(.L_x_11284) ;  /* 0x00001d0000007945 */ /* 0x000fe40003800000 */
[----:B------:R-:W-:Y:S01]  /*82b0*/  FFMA.FTZ R219, R152, -R238, R219 ;  /* 0x800000ee98db7223 */ /* 0x000fe200000100db */
[----:B-1----:R-:W-:Y:S01]  /*82c0*/  FFMA.FTZ R68, R153, -R237, R220 ;  /* 0x800000ed99447223 */ /* 0x002fe200000100dc */
[----:B------:R-:W-:Y:S01]  /*82d0*/  FFMA.FTZ R220, R13, -R220, R235 ;  /* 0x800000dc0ddc7223 */ /* 0x000fe200000100eb */
[----:B------:R-:W-:Y:S01]  /*82e0*/  FFMA.FTZ R69, R158, -R238, R203 ;  /* 0x800000ee9e457223 */ /* 0x000fe200000100cb */
[----:B------:R-:W-:Y:S01]  /*82f0*/  FMUL.FTZ R70, R206, R93 ;  /* 0x0000005dce467220 */ /* 0x000fe20000410000 */
[----:B------:R-:W-:Y:S01]  /*8300*/  SHF.L.U32 R71, R97, 0x10, RZ ;  /* 0x0000001061477819 */ /* 0x000fe200000006ff */
[----:B------:R-:W-:Y:S01]  /*8310*/  FFMA.FTZ R220, R12, -R203, R220 ;  /* 0x800000cb0cdc7223 */ /* 0x000fe200000100dc */
[C---:B------:R-:W-:Y:S01]  /*8320*/  FFMA.FTZ R203, R11.reuse, R217, R66 ;  /* 0x000000d90bcb7223 */ /* 0x040fe20000010042 */
[-C--:B------:R-:W-:Y:S01]  /*8330*/  FFMA.FTZ R217, R154, -R70.reuse, R217 ;  /* 0x800000469ad97223 */ /* 0x080fe200000100d9 */
[----:B------:R-:W-:Y:S01]  /*8340*/  FFMA.FTZ R70, R156, -R70, R205 ;  /* 0x800000469c467223 */ /* 0x000fe200000100cd */
[----:B------:R-:W-:Y:S01]  /*8350*/  FFMA.FTZ R205, R11, -R205, R220 ;  /* 0x800000cd0bcd7223 */ /* 0x000fe200000100dc */
[-C--:B--2---:R-:W-:Y:S01]  /*8360*/  FMUL.FTZ R66, R64, -R77.reuse ;  /* 0x8000004d40427220 */ /* 0x084fe20000410000 */
[----:B------:R-:W-:Y:S01]  /*8370*/  FMUL.FTZ R67, R65, -R77 ;  /* 0x8000004d41437220 */ /* 0x000fe20000410000 */
[----:B------:R-:W-:-:S02]  /*8380*/  SHF.L.U32 R77, R56, 0x10, RZ ;  /* 0x00000010384d7819 */ /* 0x000fc400000006ff */
[----:B------:R-:W-:Y:S01]  /*8390*/  FFMA.FTZ R235, R65, R76, R66 ;  /* 0x0000004c41eb7223 */ /* 0x000fe20000010042 */
[----:B------:R-:W-:Y:S01]  /*83a0*/  FMUL.FTZ R65, R71, R54 ;  /* 0x0000003647417220 */ /* 0x000fe20000410000 */
[----:B------:R-:W-:Y:S01]  /*83b0*/  FFMA.FTZ R67, R64, R76, -R67 ;  /* 0x0000004c40437223 */ /* 0x000fe20000010843 */
[C---:B------:R-:W-:Y:S01]  /*83c0*/  FFMA.FTZ R64, R10.reuse, R214, R203 ;  /* 0x000000d60a407223 */ /* 0x040fe200000100cb */
[----:B------:R-:W-:Y:S01]  /*83d0*/  FMUL.FTZ R66, R77, R90 ;  /* 0x0000005a4d427220 */ /* 0x000fe20000410000 */
[-C--:B------:R-:W-:Y:S01]  /*83e0*/  FFMA.FTZ R214, R159, -R65.reuse, R214 ;  /* 0x800000419fd67223 */ /* 0x080fe200000100d6 */
[----:B------:R-:W-:Y:S01]  /*83f0*/  FFMA.FTZ R203, R157, -R65, R216 ;  /* 0x800000419dcb7223 */ /* 0x000fe200000100d8 */
[----:B------:R-:W-:Y:S01]  /*8400*/  FFMA.FTZ R65, R10, -R216, R205 ;  /* 0x800000d80a417223 */ /* 0x000fe200000100cd */
[----:B------:R-:W-:Y:S01]  /*8410*/  SHF.L.U32 R76, R96, 0x10, RZ ;  /* 0x00000010604c7819 */ /* 0x000fe200000006ff */
[----:B------:R-:W-:Y:S01]  /*8420*/  FFMA.FTZ R205, R161, -R66, R224 ;  /* 0x80000042a1cd7223 */ /* 0x000fe200000100e0 */
[C---:B------:R-:W-:Y:S01]  /*8430*/  FFMA.FTZ R225, R9.reuse, R218, R64 ;  /* 0x000000da09e17223 */ /* 0x040fe20000010040 */
[----:B------:R-:W-:Y:S01]  /*8440*/  FFMA.FTZ R224, R9, -R224, R65 ;  /* 0x800000e009e07223 */ /* 0x000fe20000010041 */
[----:B------:R-:W-:Y:S01]  /*8450*/  SHF.L.U32 R216, R57, 0x10, RZ ;  /* 0x0000001039d87819 */ /* 0x000fe200000006ff */
[----:B------:R-:W-:Y:S01]  /*8460*/  FFMA.FTZ R218, R163, -R66, R218 ;  /* 0x80000042a3da7223 */ /* 0x000fe200000100da */
[----:B------:R-:W-:Y:S01]  /*8470*/  FMUL.FTZ R237, R76, R51 ;  /* 0x000000334ced7220 */ /* 0x000fe20000410000 */
[C---:B------:R-:W-:Y:S01]  /*8480*/  FFMA.FTZ R64, R8.reuse, R215, R225 ;  /* 0x000000d708407223 */ /* 0x040fe200000100e1 */
[----:B------:R-:W-:Y:S01]  /*8490*/  FFMA.FTZ R66, R8, -R227, R224 ;  /* 0x800000e308427223 */ /* 0x000fe200000100e0 */
[----:B------:R-:W-:Y:S01]  /*84a0*/  FMUL.FTZ R224, R216, R87 ;  /* 0x00000057d8e07220 */ /* 0x000fe20000410000 */
[----:B------:R-:W-:Y:S01]  /*84b0*/  SHF.L.U32 R225, R89, 0x10, RZ ;  /* 0x0000001059e17819 */ /* 0x000fe200000006ff */
[----:B------:R-:W-:Y:S01]  /*84c0*/  FFMA.FTZ R220, R162, -R237, R215 ;  /* 0x800000eda2dc7223 */ /* 0x000fe200000100d7 */
[C---:B------:R-:W-:Y:S01]  /*84d0*/  FFMA.FTZ R65, R7.reuse, R231, R64 ;  /* 0x000000e707417223 */ /* 0x040fe20000010040 */
[----:B------:R-:W-:Y:S01]  /*84e0*/  FFMA.FTZ R215, R160, -R237, R227 ;  /* 0x800000eda0d77223 */ /* 0x000fe200000100e3 */
        /* <DEDUP_REMOVED lines=11> */
[----:B------:R-:W-:-:S02]  /*85a0*/  FADD.FTZ R238, -R204, R235 ;  /* 0x000000ebccee7221 */ /* 0x000fc40000010100 */
[-C--:B------:R-:W-:Y:S01]  /*85b0*/  FFMA.FTZ R230, R167, -R226.reuse, R230 ;  /* 0x800000e2a7e67223 */ /* 0x080fe200000100e6 */
[----:B------:R-:W-:Y:S01]  /*85c0*/  FFMA.FTZ R66, R169, -R226, R234 ;  /* 0x800000e2a9427223 */ /* 0x000fe200000100ea */
[----:B------:R-:W-:Y:S01]  /*85d0*/  SHF.L.U32 R226, R84, 0x10, RZ ;  /* 0x0000001054e27819 */ /* 0x000fe200000006ff */
[----:B------:R-:W-:Y:S01]  /*85e0*/  FFMA.FTZ R234, R5, -R234, R227 ;  /* 0x800000ea05ea7223 */ /* 0x000fe200000100e3 */
[----:B------:R-:W-:Y:S01]  /*85f0*/  FFMA.FTZ R232, R4, R229, R237 ;  /* 0x000000e504e87223 */ /* 0x000fe200000100ed */
[----:B------:R-:W-:Y:S02]  /*8600*/  FMUL.FTZ R240, R117, -R238 ;  /* 0x800000ee75f07220 */ /* 0x000fe40000410000 */
[----:B------:R-:W-:-:S04]  /*8610*/  FMUL.FTZ R227, R226, R45 ;  /* 0x0000002de2e37220 */ /* 0x000fc80000410000 */
[-C--:B------:R-:W-:Y:S01]  /*8620*/  FFMA.FTZ R229, R166, -R227.reuse, R229 ;  /* 0x800000e3a6e57223 */ /* 0x080fe200000100e5 */
[----:B------:R-:W-:Y:S01]  /*8630*/  FFMA.FTZ R227, R168, -R227, R233 ;  /* 0x800000e3a8e37223 */ /* 0x000fe200000100e9 */
[----:B------:R-:W-:Y:S01]  /*8640*/  FFMA.FTZ R233, R4, -R233, R234 ;  /* 0x800000e904e97223 */ /* 0x000fe200000100ea */
[----:B------:R-:W-:Y:S01]  /*8650*/  FADD.FTZ R234, R138, R67 ;  /* 0x000000438aea7221 */ /* 0x000fe20000010000 */
[----:B------:R-:W-:Y:S01]  /*8660*/  FMUL.FTZ R67, R80, R55 ;  /* 0x0000003750437220 */ /* 0x000fe20000410000 */
[----:B------:R-:W-:Y:S02]  /*8670*/  FFMA.FTZ R138, R3, R213, R232 ;  /* 0x000000d5038a7223 */ /* 0x000fe400000100e8 */
[----:B------:R-:W-:Y:S01]  /*8680*/  FMUL.FTZ R117, R117, -R234 ;  /* 0x800000ea75757220 */ /* 0x000fe20000410000 */
[-C--:B------:R-:W-:Y:S01]  /*8690*/  FFMA.FTZ R213, R82, -R67.reuse, R213 ;  /* 0x8000004352d57223 */ /* 0x080fe200000100d5 */
[----:B------:R-:W-:Y:S01]  /*86a0*/  FFMA.FTZ R232, R170, -R67, R212 ;  /* 0x80000043aae87223 */ /* 0x000fe200000100d4 */
[----:B------:R-:W-:Y:S01]  /*86b0*/  FMUL.FTZ R67, R83, R238 ;  /* 0x000000ee53437220 */ /* 0x000fe20000410000 */
[C---:B------:R-:W-:Y:S01]  /*86c0*/  FFMA.FTZ R240, R119.reuse, R234, -R240 ;  /* 0x000000ea77f07223 */ /* 0x040fe200000108f0 */
[----:B------:R-:W-:Y:S01]  /*86d0*/  FFMA.FTZ R117, R119, R238, R117 ;  /* 0x000000ee77757223 */ /* 0x000fe20000010075 */
[----:B------:R-:W-:Y:S01]  /*86e0*/  FMUL.FTZ R119, R81, R40 ;  /* 0x0000002851777220 */ /* 0x000fe20000410000 */
[----:B------:R-:W-:Y:S01]  /*86f0*/  FFMA.FTZ R204, R171, R234, R67 ;  /* 0x000000eaabcc7223 */ /* 0x000fe20000010043 */
[----:B------:R-:W-:Y:S01]  /*8700*/  FMUL.FTZ R67, R234, UR59 ;  /* 0x0000003bea437c20 */ /* 0x000fe20008410000 */
[----:B------:R-:W-:Y:S01]  /*8710*/  FFMA.FTZ R212, R3, -R212, R233 ;  /* 0x800000d403d47223 */ /* 0x000fe200000100e9 */
[-C--:B------:R-:W-:Y:S01]  /*8720*/  FFMA.FTZ R233, R83, -R119.reuse, R222 ;  /* 0x8000007753e97223 */ /* 0x080fe200000100de */
[----:B------:R-:W-:Y:S01]  /*8730*/  FFMA.FTZ R83, R171, -R119, R228 ;  /* 0x80000077ab537223 */ /* 0x000fe200000100e4 */
[C---:B----4-:R-:W-:Y:S01]  /*8740*/  FFMA.FTZ R244, R238.reuse, UR60, -R67 ;  /* 0x0000003ceef47c23 */ /* 0x050fe20008010843 */
[C---:B------:R-:W-:Y:S01]  /*8750*/  FMUL.FTZ R67, R238.reuse, UR59 ;  /* 0x0000003bee437c20 */ /* 0x040fe20008410000 */
[----:B------:R-:W-:Y:S01]  /*8760*/  FMUL.FTZ R238, R238, R40 ;  /* 0x00000028eeee7220 */ /* 0x000fe20000410000 */
[----:B------:R-:W-:Y:S01]  /*8770*/  FADD.FTZ R171, -R202, R117 ;  /* 0x00000075caab7221 */ /* 0x000fe20000010100 */
[----:B------:R-:W-:Y:S01]  /*8780*/  FMUL.FTZ R244, R233, R244 ;  /* 0x000000f4e9f47220 */ /* 0x000fe20000410000 */
[C---:B------:R-:W-:Y:S01]  /*8790*/  FFMA.FTZ R242, R234.reuse, UR60, R67 ;  /* 0x0000003ceaf27c23 */ /* 0x040fe20008010043 */
[----:B------:R-:W-:Y:S01]  /*87a0*/  FMUL.FTZ R234, R234, R40 ;  /* 0x00000028eaea7220 */ /* 0x000fe20000410000 */
[----:B------:R-:W-:Y:S01]  /*87b0*/  FMUL.FTZ R119, R170, R171 ;  /* 0x000000abaa777220 */ /* 0x000fe20000410000 */
[----:B------:R-:W-:Y:S01]  /*87c0*/  SHF.L.U32 R67, R108, 0x5, RZ ;  /* 0x000000056c437819 */ /* 0x000fe200000006ff */
[----:B------:R-:W-:Y:S01]  /*87d0*/  FFMA.FTZ R202, R83, R242, R244 ;  /* 0x000000f253ca7223 */ /* 0x000fe200000100f4 */
[C---:B------:R-:W-:Y:S01]  /*87e0*/  FMUL.FTZ R242, R233.reuse, R238 ;  /* 0x000000eee9f27220 */ /* 0x040fe20000410000 */
[----:B------:R-:W-:Y:S01]  /*87f0*/  FMUL.FTZ R233, R233, R234 ;  /* 0x000000eae9e97220 */ /* 0x000fe20000410000 */
[----:B------:R-:W-:-:S02]  /*8800*/  LEA.HI.SX32 R244, R67, R67, 0x1b ;  /* 0x0000004343f47211 */ /* 0x000fc400078fdaff */
[C---:B------:R-:W-:Y:S01]  /*8810*/  FFMA.FTZ R117, R83.reuse, R234, R242 ;  /* 0x000000ea53757223 */ /* 0x040fe200000100f2 */
[----:B------:R-:W-:Y:S01]  /*8820*/  FFMA.FTZ R83, R83, R238, -R233 ;  /* 0x000000ee53537223 */ /* 0x000fe200000108e9 */
[----:B------:R-:W-:Y:S01]  /*8830*/  FMUL.FTZ R242, R81, R234 ;  /* 0x000000ea51f27220 */ /* 0x000fe20000410000 */
[----:B------:R-:W-:Y:S01]  /*8840*/  FADD.FTZ R233, R187, R240 ;  /* 0x000000f0bbe97221 */ /* 0x000fe20000010000 */
[----:B------:R-:W-:Y:S01]  /*8850*/  FMUL.FTZ R234, R120, -R171 ;  /* 0x800000ab78ea7220 */ /* 0x000fe20000410000 */
[----:B------:R-:W-:Y:S01]  /*8860*/  LEA R67, R244, R105, 0x2 ;  /* 0x00000069f4437211 */ /* 0x000fe200078e10ff */
[----:B------:R-:W-:Y:S01]  /*8870*/  FMUL.FTZ R238, R81, R238 ;  /* 0x000000ee51ee7220 */ /* 0x000fe20000410000 */
[-C--:B------:R-:W-:Y:S01]  /*8880*/  FMUL.FTZ R120, R120, -R233.reuse ;  /* 0x800000e978787220 */ /* 0x080fe20000410000 */
[-C--:B------:R-:W-:Y:S01]  /*8890*/  FFMA.FTZ R187, R121, R233.reuse, -R234 ;  /* 0x000000e979bb7223 */ /* 0x080fe200000108ea */
[----:B------:R-:W-:Y:S01]  /*88a0*/  FMUL.FTZ R170, R233, UR59 ;  /* 0x0000003be9aa7c20 */ /* 0x000fe20008410000 */
[----:B------:R-:W-:Y:S01]  /*88b0*/  FFMA.FTZ R119, R82, R233, R119 ;  /* 0x000000e952777223 */ /* 0x000fe20000010077 */
[----:B------:R-:W-:Y:S01]  /*88c0*/  FMUL.FTZ R82, R171, UR59 ;  /* 0x0000003bab527c20 */ /* 0x000fe20008410000 */
[----:B------:R-:W-:Y:S01]  /*88d0*/  FADD.FTZ R186, R186, R187 ;  /* 0x000000bbbaba7221 */ /* 0x000fe20000010000 */
[----:B------:R-:W-:Y:S01]  /*88e0*/  FFMA.FTZ R120, R121, R171, R120 ;  /* 0x000000ab79787223 */ /* 0x000fe20000010078 */
[CC--:B------:R-:W-:Y:S01]  /*88f0*/  FMUL.FTZ R187, R171.reuse, R55.reuse ;  /* 0x00000037abbb7220 */ /* 0x0c0fe20000410000 */
[----:B------:R-:W-:Y:S01]  /*8900*/  FFMA.FTZ R121, R171, UR60, -R170 ;  /* 0x0000003cab797c23 */ /* 0x000fe200080108aa */
[C---:B------:R-:W-:Y:S01]  /*8910*/  FMUL.FTZ R171, R233.reuse, R55 ;  /* 0x00000037e9ab7220 */ /* 0x040fe20000410000 */
[----:B------:R-:W-:Y:S01]  /*8920*/  FFMA.FTZ R234, R233, UR60, R82 ;  /* 0x0000003ce9ea7c23 */ /* 0x000fe20008010052 */
[C---:B------:R-:W-:Y:S01]  /*8930*/  FMUL.FTZ R82, R232.reuse, R187 ;  /* 0x000000bbe8527220 */ /* 0x040fe20000410000 */
[----:B------:R-:W-:Y:S01]  /*8940*/  FADD.FTZ R233, -R201, R120 ;  /* 0x00000078c9e97221 */ /* 0x000fe20000010100 */
[C---:B------:R-:W-:Y:S01]  /*8950*/  FMUL.FTZ R120, R232.reuse, R121 ;  /* 0x00000079e8787220 */ /* 0x040fe20000410000 */
[-C--:B------:R-:W-:Y:S01]  /*8960*/  FMUL.FTZ R170, R232, R171.reuse ;  /* 0x000000abe8aa7220 */ /* 0x080fe20000410000 */
[-C--:B------:R-:W-:Y:S01]  /*8970*/  FMUL.FTZ R232, R80, R171.reuse ;  /* 0x000000ab50e87220 */ /* 0x080fe20000410000 */
[C---:B------:R-:W-:Y:S01]  /*8980*/  FFMA.FTZ R171, R213.reuse, R171, R82 ;  /* 0x000000abd5ab7223 */ /* 0x040fe20000010052 */
[CC--:B------:R-:W-:Y:S01]  /*8990*/  FMUL.FTZ R82, R122.reuse, -R233.reuse ;  /* 0x800000e97a527220 */ /* 0x0c0fe20000410000 */
[-C--:B------:R-:W-:Y:S01]  /*89a0*/  FMUL.FTZ R122, R122, -R186.reuse ;  /* 0x800000ba7a7a7220 */ /* 0x080fe20000410000 */
[----:B------:R-:W-:Y:S01]  /*89b0*/  FMUL.FTZ R201, R168, R233 ;  /* 0x000000e9a8c97220 */ /* 0x000fe20000410000 */
[----:B------:R0:W-:Y:S01]  /*89c0*/  STS [R67+0x10fc], R238 ;  /* 0x0010fcee43007388 */ /* 0x0001e20000000800 */
[----:B------:R-:W-:Y:S01]  /*89d0*/  FFMA.FTZ R170, R213, R187, -R170 ;  /* 0x000000bbd5aa7223 */ /* 0x000fe200000108aa */
[----:B------:R-:W-:Y:S01]  /*89e0*/  FFMA.FTZ R82, R123, R186, -R82 ;  /* 0x000000ba7b527223 */ /* 0x000fe20000010852 */
[----:B------:R-:W-:Y:S01]  /*89f0*/  FFMA.FTZ R121, R213, R234, R120 ;  /* 0x000000ead5797223 */ /* 0x000fe20000010078 */
[----:B------:R-:W-:Y:S01]  /*8a00*/  FMUL.FTZ R120, R186, UR59 ;  /* 0x0000003bba787c20 */ /* 0x000fe20008410000 */
[----:B------:R1:W-:Y:S01]  /*8a10*/  STS [R67+0x10f0], R232 ;  /* 0x0010f0e843007388 */ /* 0x0003e20000000800 */
[----:B------:R-:W-:-:S03]  /*8a20*/  FADD.FTZ R185, R185, R82 ;  /* 0x00000052b9b97221 */ /* 0x000fc60000010000 */
[----:B------:R-:W-:Y:S01]  /*8a30*/  STS [R67+0x10f8], R242 ;  /* 0x0010f8f243007388 */ /* 0x000fe20000000800 */
[----:B0-----:R-:W-:Y:S01]  /*8a40*/  FMUL.FTZ R238, R80, R187 ;  /* 0x000000bb50ee7220 */ /* 0x001fe20000410000 */
[----:B------:R-:W-:Y:S01]  /*8a50*/  FFMA.FTZ R187, R123, R233, R122 ;  /* 0x000000e97bbb7223 */ /* 0x000fe2000001007a */
[----:B------:R-:W-:Y:S01]  /*8a60*/  FFMA.FTZ R123, R166, R186, R201 ;  /* 0x000000baa67b7223 */ /* 0x000fe200000100c9 */
[C---:B------:R-:W-:Y:S01]  /*8a70*/  FMUL.FTZ R201, R233.reuse, UR59 ;  /* 0x0000003be9c97c20 */ /* 0x040fe20008410000 */
[C---:B------:R-:W-:Y:S01]  /*8a80*/  FFMA.FTZ R166, R233.reuse, UR60, -R120 ;  /* 0x0000003ce9a67c23 */ /* 0x040fe20008010878 */
[----:B------:R-:W-:Y:S01]  /*8a90*/  FADD.FTZ R200, -R200, R187 ;  /* 0x000000bbc8c87221 */ /* 0x000fe20000010100 */
[----:B-1----:R-:W-:Y:S01]  /*8aa0*/  FMUL.FTZ R232, R233, R45 ;  /* 0x0000002de9e87220 */ /* 0x002fe20000410000 */
[----:B------:R-:W-:Y:S01]  /*8ab0*/  FFMA.FTZ R82, R186, UR60, R201 ;  /* 0x0000003cba527c23 */ /* 0x000fe200080100c9 */
[C---:B------:R-:W-:Y:S01]  /*8ac0*/  FMUL.FTZ R201, R124.reuse, -R185 ;  /* 0x800000b97cc97220 */ /* 0x040fe20000410000 */
[----:B------:R-:W-:Y:S01]  /*8ad0*/  FMUL.FTZ R120, R124, -R200 ;  /* 0x800000c87c787220 */ /* 0x000fe20000410000 */
[----:B------:R-:W-:Y:S01]  /*8ae0*/  FMUL.FTZ R186, R186, R45 ;  /* 0x0000002dbaba7220 */ /* 0x000fe20000410000 */
[----:B------:R-:W-:Y:S01]  /*8af0*/  FMUL.FTZ R124, R227, R232 ;  /* 0x000000e8e37c7220 */ /* 0x000fe20000410000 */
[C---:B------:R-:W-:Y:S01]  /*8b00*/  FFMA.FTZ R122, R125.reuse, R200, R201 ;  /* 0x000000c87d7a7223 */ /* 0x040fe200000100c9 */
[----:B------:R-:W-:Y:S01]  /*8b10*/  FFMA.FTZ R187, R125, R185, -R120 ;  /* 0x000000b97dbb7223 */ /* 0x000fe20000010878 */
[----:B------:R-:W-:Y:S01]  /*8b20*/  FMUL.FTZ R120, R227, R166 ;  /* 0x000000a6e3787220 */ /* 0x000fe20000410000 */
[-C--:B------:R-:W-:Y:S01]  /*8b30*/  FFMA.FTZ R166, R229, R186.reuse, R124 ;  /* 0x000000bae5a67223 */ /* 0x080fe2000001007c */
[----:B------:R-:W-:Y:S01]  /*8b40*/  FADD.FTZ R199, -R199, R122 ;  /* 0x0000007ac7c77221 */ /* 0x000fe20000010100 */
[----:B------:R-:W-:Y:S01]  /*8b50*/  FADD.FTZ R184, R184, R187 ;  /* 0x000000bbb8b87221 */ /* 0x000fe20000010000 */
[----:B------:R-:W-:Y:S01]  /*8b60*/  FMUL.FTZ R125, R185, UR59 ;  /* 0x0000003bb97d7c20 */ /* 0x000fe20008410000 */
[----:B------:R-:W-:Y:S01]  /*8b70*/  FMUL.FTZ R168, R227, R186 ;  /* 0x000000bae3a87220 */ /* 0x000fe20000410000 */
[CC--:B------:R-:W-:Y:S01]  /*8b80*/  FMUL.FTZ R122, R126.reuse, -R199.reuse ;  /* 0x800000c77e7a7220 */ /* 0x0c0fe20000410000 */
[----:B------:R-:W-:Y:S01]  /*8b90*/  FMUL.FTZ R126, R126, -R184 ;  /* 0x800000b87e7e7220 */ /* 0x000fe20000410000 */
[----:B------:R-:W-:Y:S01]  /*8ba0*/  FMUL.FTZ R234, R226, R186 ;  /* 0x000000bae2ea7220 */ /* 0x000fe20000410000 */
[----:B------:R-:W-:Y:S01]  /*8bb0*/  FMUL.FTZ R186, R169, R200 ;  /* 0x000000c8a9ba7220 */ /* 0x000fe20000410000 */
[C---:B------:R-:W-:Y:S01]  /*8bc0*/  FFMA.FTZ R124, R127.reuse, R184, -R122 ;  /* 0x000000b87f7c7223 */ /* 0x040fe2000001087a */
[----:B------:R-:W-:Y:S01]  /*8bd0*/  FFMA.FTZ R127, R127, R199, R126 ;  /* 0x000000c77f7f7223 */ /* 0x000fe2000001007e */
[C---:B------:R-:W-:Y:S01]  /*8be0*/  FFMA.FTZ R169, R200.reuse, UR60, -R125 ;  /* 0x0000003cc8a97c23 */ /* 0x040fe2000801087d */
[----:B------:R-:W-:Y:S01]  /*8bf0*/  FFMA.FTZ R122, R167, R185, R186 ;  /* 0x000000b9a77a7223 */ /* 0x000fe200000100ba */
[----:B------:R-:W-:Y:S01]  /*8c00*/  FADD.FTZ R183, R183, R124 ;  /* 0x0000007cb7b77221 */ /* 0x000fe20000010000 */
[----:B------:R-:W-:Y:S01]  /*8c10*/  FMUL.FTZ R124, R200, UR59 ;  /* 0x0000003bc87c7c20 */ /* 0x000fe20008410000 */
[----:B------:R-:W-:Y:S01]  /*8c20*/  FADD.FTZ R198, -R198, R127 ;  /* 0x0000007fc6c67221 */ /* 0x000fe20000010100 */
[----:B------:R-:W-:Y:S01]  /*8c30*/  FMUL.FTZ R186, R165, R199 ;  /* 0x000000c7a5ba7220 */ /* 0x000fe20000410000 */
[CC--:B------:R-:W-:Y:S01]  /*8c40*/  FMUL.FTZ R127, R130.reuse, -R183.reuse ;  /* 0x800000b7827f7220 */ /* 0x0c0fe20000410000 */
[C---:B------:R-:W-:Y:S01]  /*8c50*/  FFMA.FTZ R125, R185.reuse, UR60, R124 ;  /* 0x0000003cb97d7c23 */ /* 0x040fe2000801007c */
[----:B------:R-:W-:Y:S01]  /*8c60*/  FMUL.FTZ R124, R130, -R198 ;  /* 0x800000c6827c7220 */ /* 0x000fe20000410000 */
[-C--:B------:R-:W-:Y:S01]  /*8c70*/  FMUL.FTZ R185, R185, R86.reuse ;  /* 0x00000056b9b97220 */ /* 0x080fe20000410000 */
[----:B------:R-:W-:Y:S01]  /*8c80*/  FMUL.FTZ R187, R200, R86 ;  /* 0x00000056c8bb7220 */ /* 0x000fe20000410000 */
[----:B------:R-:W-:Y:S01]  /*8c90*/  FFMA.FTZ R168, R229, R232, -R168 ;  /* 0x000000e8e5a87223 */ /* 0x000fe200000108a8 */
[C---:B------:R-:W-:Y:S01]  /*8ca0*/  FFMA.FTZ R167, R131.reuse, R183, -R124 ;  /* 0x000000b783a77223 */ /* 0x040fe2000001087c */
[----:B------:R-:W-:Y:S01]  /*8cb0*/  FFMA.FTZ R124, R131, R198, R127 ;  /* 0x000000c6837c7223 */ /* 0x000fe2000001007f */
[-C--:B------:R-:W-:Y:S01]  /*8cc0*/  FMUL.FTZ R131, R66, R185.reuse ;  /* 0x000000b942837220 */ /* 0x080fe20000410000 */
[----:B------:R-:W-:Y:S01]  /*8cd0*/  FMUL.FTZ R200, R221, R185 ;  /* 0x000000b9ddc87220 */ /* 0x000fe20000410000 */
[----:B------:R-:W-:Y:S01]  /*8ce0*/  FADD.FTZ R182, R182, R167 ;  /* 0x000000a7b6b67221 */ /* 0x000fe20000010000 */
[----:B------:R-:W-:Y:S01]  /*8cf0*/  FADD.FTZ R197, -R197, R124 ;  /* 0x0000007cc5c57221 */ /* 0x000fe20000010100 */
[----:B------:R-:W-:Y:S01]  /*8d00*/  FFMA.FTZ R130, R230, R187, -R131 ;  /* 0x000000bbe6827223 */ /* 0x000fe20000010883 */
[----:B------:R-:W-:Y:S01]  /*8d10*/  FMUL.FTZ R232, R226, R232 ;  /* 0x000000e8e2e87220 */ /* 0x000fe20000410000 */
[----:B------:R-:W-:Y:S01]  /*8d20*/  STS [R67+0x10e0], R200 ;  /* 0x0010e0c843007388 */ /* 0x000fe20000000800 */
[C---:B------:R-:W-:Y:S01]  /*8d30*/  FMUL.FTZ R124, R132.reuse, -R197 ;  /* 0x800000c5847c7220 */ /* 0x040fe20000410000 */
[-C--:B------:R-:W-:Y:S01]  /*8d40*/  FMUL.FTZ R132, R132, -R182.reuse ;  /* 0x800000b684847220 */ /* 0x080fe20000410000 */
[----:B------:R-:W-:Y:S01]  /*8d50*/  FMUL.FTZ R201, R66, R187 ;  /* 0x000000bb42c97220 */ /* 0x000fe20000410000 */
[----:B------:R-:W-:Y:S01]  /*8d60*/  STS [R67+0x10ec], R232 ;  /* 0x0010ece843007388 */ /* 0x000fe20000000800 */
[C---:B------:R-:W-:Y:S01]  /*8d70*/  FFMA.FTZ R126, R133.reuse, R182, -R124 ;  /* 0x000000b6857e7223 */ /* 0x040fe2000001087c */
[----:B------:R-:W-:Y:S01]  /*8d80*/  FFMA.FTZ R133, R133, R197, R132 ;  /* 0x000000c585857223 */ /* 0x000fe20000010084 */
[----:B------:R-:W-:Y:S01]  /*8d90*/  FFMA.FTZ R124, R79, R184, R186 ;  /* 0x000000b84f7c7223 */ /* 0x000fe200000100ba */
[----:B------:R-:W-:Y:S01]  /*8da0*/  FMUL.FTZ R79, R199, UR59 ;  /* 0x0000003bc74f7c20 */ /* 0x000fe20008410000 */
[----:B------:R-:W-:Y:S01]  /*8db0*/  FADD.FTZ R181, R181, R126 ;  /* 0x0000007eb5b57221 */ /* 0x000fe20000010000 */
[----:B------:R-:W-:Y:S01]  /*8dc0*/  FADD.FTZ R196, -R196, R133 ;  /* 0x00000085c4c47221 */ /* 0x000fe20000010100 */
[C---:B------:R-:W-:Y:S01]  /*8dd0*/  FMUL.FTZ R132, R184.reuse, UR59 ;  /* 0x0000003bb8847c20 */ /* 0x040fe20008410000 */
[----:B------:R-:W-:Y:S01]  /*8de0*/  FFMA.FTZ R133, R184, UR60, R79 ;  /* 0x0000003cb8857c23 */ /* 0x000fe2000801004f */
[CC--:B------:R-:W-:Y:S01]  /*8df0*/  FMUL.FTZ R79, R134.reuse, -R181.reuse ;  /* 0x800000b5864f7220 */ /* 0x0c0fe20000410000 */
[----:B------:R-:W-:Y:S01]  /*8e00*/  FMUL.FTZ R126, R134, -R196 ;  /* 0x800000c4867e7220 */ /* 0x000fe20000410000 */
[C---:B------:R-:W-:Y:S01]  /*8e10*/  FFMA.FTZ R132, R199.reuse, UR60, -R132 ;  /* 0x0000003cc7847c23 */ /* 0x040fe20008010884 */
[-C--:B------:R-:W-:Y:S01]  /*8e20*/  FMUL.FTZ R186, R199, R50.reuse ;  /* 0x00000032c7ba7220 */ /* 0x080fe20000410000 */
        /* <DEDUP_REMOVED lines=9> */
[----:B------:R-:W-:Y:S01]  /*8ec0*/  FMUL.FTZ R135, R198, R87 ;  /* 0x00000057c6877220 */ /* 0x000fe20000410000 */
[C---:B------:R-:W-:Y:S01]  /*8ed0*/  FMUL.FTZ R132, R136.reuse, -R195 ;  /* 0x800000c388847220 */ /* 0x040fe20000410000 */
[----:B------:R-:W-:Y:S01]  /*8ee0*/  FMUL.FTZ R136, R136, -R180 ;  /* 0x800000b488887220 */ /* 0x000fe20000410000 */
[----:B------:R-:W-:Y:S01]  /*8ef0*/  FMUL.FTZ R133, R183, R87 ;  /* 0x00000057b7857220 */ /* 0x000fe20000410000 */
[C---:B------:R-:W-:Y:S01]  /*8f00*/  FFMA.FTZ R79, R64.reuse, R184, R165 ;  /* 0x000000b8404f7223 */ /* 0x040fe200000100a5 */
[C---:B------:R-:W-:Y:S01]  /*8f10*/  FFMA.FTZ R132, R137.reuse, R180, -R132 ;  /* 0x000000b489847223 */ /* 0x040fe20000010884 */
[-C--:B------:R-:W-:Y:S01]  /*8f20*/  FFMA.FTZ R65, R64, R186.reuse, -R65 ;  /* 0x000000ba40417223 */ /* 0x080fe20000010841 */
[----:B------:R-:W-:Y:S01]  /*8f30*/  FFMA.FTZ R137, R137, R195, R136 ;  /* 0x000000c389897223 */ /* 0x000fe20000010088 */
[C---:B------:R-:W-:Y:S01]  /*8f40*/  FMUL.FTZ R64, R224.reuse, R135 ;  /* 0x00000087e0407220 */ /* 0x040fe20000410000 */
[----:B------:R-:W-:Y:S01]  /*8f50*/  FADD.FTZ R179, R179, R132 ;  /* 0x00000084b3b37221 */ /* 0x000fe20000010000 */
[-C--:B------:R-:W-:Y:S01]  /*8f60*/  FMUL.FTZ R132, R224, R133.reuse ;  /* 0x00000085e0847220 */ /* 0x080fe20000410000 */
[----:B------:R-:W-:Y:S01]  /*8f70*/  FADD.FTZ R194, -R194, R137 ;  /* 0x00000089c2c27221 */ /* 0x000fe20000010100 */
[----:B------:R-:W-:Y:S01]  /*8f80*/  FFMA.FTZ R131, R231, R133, R64 ;  /* 0x00000085e7837223 */ /* 0x000fe20000010040 */
[----:B------:R-:W-:Y:S01]  /*8f90*/  FMUL.FTZ R134, R225, R186 ;  /* 0x000000bae1867220 */ /* 0x000fe20000410000 */
[----:B------:R-:W-:Y:S01]  /*8fa0*/  FFMA.FTZ R64, R231, R135, -R132 ;  /* 0x00000087e7407223 */ /* 0x000fe20000010884 */
[CC--:B------:R-:W-:Y:S01]  /*8fb0*/  FMUL.FTZ R132, R140.reuse, -R179.reuse ;  /* 0x800000b38c847220 */ /* 0x0c0fe20000410000 */
[----:B------:R-:W-:Y:S01]  /*8fc0*/  FMUL.FTZ R140, R140, -R194 ;  /* 0x800000c28c8c7220 */ /* 0x000fe20000410000 */
[----:B------:R-:W-:Y:S01]  /*8fd0*/  FMUL.FTZ R184, R225, R184 ;  /* 0x000000b8e1b87220 */ /* 0x000fe20000410000 */
[----:B------:R0:W-:Y:S01]  /*8fe0*/  STS [R67+0x10dc], R134 ;  /* 0x0010dc8643007388 */ /* 0x0001e20000000800 */
[C---:B------:R-:W-:Y:S01]  /*8ff0*/  FFMA.FTZ R132, R141.reuse, R194, R132 ;  /* 0x000000c28d847223 */ /* 0x040fe20000010084 */
[----:B------:R-:W-:Y:S01]  /*9000*/  FFMA.FTZ R141, R141, R179, -R140 ;  /* 0x000000b38d8d7223 */ /* 0x000fe2000001088c */
[----:B------:R-:W-:Y:S01]  /*9010*/  FMUL.FTZ R136, R216, R133 ;  /* 0x00000085d8887220 */ /* 0x000fe20000410000 */
[----:B------:R1:W-:Y:S01]  /*9020*/  STS [R67+0x10d8], R184 ;  /* 0x0010d8b843007388 */ /* 0x0003e20000000800 */
[----:B------:R-:W-:Y:S01]  /*9030*/  FADD.FTZ R193, -R193, R132 ;  /* 0x00000084c1c17221 */ /* 0x000fe20000010100 */
[----:B------:R-:W-:Y:S01]  /*9040*/  FADD.FTZ R178, R178, R141 ;  /* 0x0000008db2b27221 */ /* 0x000fe20000010000 */
[----:B------:R-:W-:Y:S01]  /*9050*/  FMUL.FTZ R133, R182, R51 ;  /* 0x00000033b6857220 */ /* 0x000fe20000410000 */
[----:B------:R2:W-:Y:S01]  /*9060*/  STS [R67+0x10d0], R136 ;  /* 0x0010d08843007388 */ /* 0x0005e20000000800 */
[----:B------:R-:W-:Y:S01]  /*9070*/  FMUL.FTZ R140, R181, R90 ;  /* 0x0000005ab58c7220 */ /* 0x000fe20000410000 */
[C---:B0-----:R-:W-:Y:S01]  /*9080*/  FMUL.FTZ R134, R142.reuse, -R193 ;  /* 0x800000c18e867220 */ /* 0x041fe20000410000 */
[-C--:B------:R-:W-:Y:S01]  /*9090*/  FMUL.FTZ R142, R142, -R178.reuse ;  /* 0x800000b28e8e7220 */ /* 0x080fe20000410000 */
[----:B------:R-:W-:Y:S01]  /*90a0*/  FMUL.FTZ R141, R215, R133 ;  /* 0x00000085d78d7220 */ /* 0x000fe20000410000 */
[----:B------:R-:W-:Y:S01]  /*90b0*/  FMUL.FTZ R232, R221, R187 ;  /* 0x000000bbdde87220 */ /* 0x000fe20000410000 */
[----:B-1----:R-:W-:Y:S01]  /*90c0*/  FMUL.FTZ R184, R216, R135 ;  /* 0x00000087d8b87220 */ /* 0x002fe20000410000 */
[----:B------:R-:W-:Y:S01]  /*90d0*/  FMUL.FTZ R135, R197, R51 ;  /* 0x00000033c5877220 */ /* 0x000fe20000410000 */
[C---:B------:R-:W-:Y:S01]  /*90e0*/  FFMA.FTZ R134, R143.reuse, R178, -R134 ;  /* 0x000000b28f867223 */ /* 0x040fe20000010886 */
[----:B------:R-:W-:Y:S01]  /*90f0*/  FFMA.FTZ R143, R143, R193, R142 ;  /* 0x000000c18f8f7223 */ /* 0x000fe2000001008e */
[----:B------:R-:W-:Y:S01]  /*9100*/  FMUL.FTZ R142, R196, R90 ;  /* 0x0000005ac48e7220 */ /* 0x000fe20000410000 */
[----:B------:R-:W-:Y:S01]  /*9110*/  FMUL.FTZ R137, R215, R135 ;  /* 0x00000087d7897220 */ /* 0x000fe20000410000 */
[----:B------:R-:W-:Y:S01]  /*9120*/  FADD.FTZ R177, R177, R134 ;  /* 0x00000086b1b17221 */ /* 0x000fe20000010000 */
[----:B------:R-:W-:Y:S01]  /*9130*/  FADD.FTZ R192, -R192, R143 ;  /* 0x0000008fc0c07221 */ /* 0x000fe20000010100 */
[----:B------:R0:W-:Y:S01]  /*9140*/  STS [R67+0x10d4], R184 ;  /* 0x0010d4b843007388 */ /* 0x0001e20000000800 */
[----:B------:R-:W-:Y:S01]  /*9150*/  FFMA.FTZ R132, R220, R133, R137 ;  /* 0x00000085dc847223 */ /* 0x000fe20000010089 */
[C---:B------:R-:W-:Y:S01]  /*9160*/  FMUL.FTZ R137, R144.reuse, -R177 ;  /* 0x800000b190897220 */ /* 0x040fe20000410000 */
[----:B------:R-:W-:Y:S01]  /*9170*/  FMUL.FTZ R134, R144, -R192 ;  /* 0x800000c090867220 */ /* 0x000fe20000410000 */
[----:B------:R-:W-:Y:S01]  /*9180*/  FMUL.FTZ R186, R76, R135 ;  /* 0x000000874cba7220 */ /* 0x000fe20000410000 */
[----:B------:R-:W-:Y:S01]  /*9190*/  FMUL.FTZ R144, R77, R140 ;  /* 0x0000008c4d907220 */ /* 0x000fe20000410000 */
[----:B--2---:R-:W-:Y:S01]  /*91a0*/  FFMA.FTZ R136, R145, R192, R137 ;  /* 0x000000c091887223 */ /* 0x004fe20000010089 */
[----:B------:R-:W-:Y:S01]  /*91b0*/  FMUL.FTZ R137, R205, R140 ;  /* 0x0000008ccd897220 */ /* 0x000fe20000410000 */
[----:B------:R-:W-:Y:S01]  /*91c0*/  FMUL.FTZ R165, R192, R92 ;  /* 0x0000005cc0a57220 */ /* 0x000fe20000410000 */
[----:B------:R-:W-:Y:S01]  /*91d0*/  STS [R67+0x10cc], R186 ;  /* 0x0010ccba43007388 */ /* 0x000fe20000000800 */
[----:B0-----:R-:W-:Y:S01]  /*91e0*/  FMUL.FTZ R184, R76, R133 ;  /* 0x000000854cb87220 */ /* 0x001fe20000410000 */
[----:B------:R-:W-:Y:S01]  /*91f0*/  FFMA.FTZ R133, R220, R135, -R141 ;  /* 0x00000087dc857223 */ /* 0x000fe2000001088d */
[----:B------:R-:W-:Y:S01]  /*9200*/  FFMA.FTZ R135, R145, R177, -R134 ;  /* 0x000000b191877223 */ /* 0x000fe20000010886 */
[----:B------:R-:W-:Y:S01]  /*9210*/  FADD.FTZ R191, -R191, R136 ;  /* 0x00000088bfbf7221 */ /* 0x000fe20000010100 */
[-C--:B------:R-:W-:Y:S01]  /*9220*/  FMUL.FTZ R141, R205, R142.reuse ;  /* 0x0000008ecd8d7220 */ /* 0x080fe20000410000 */
[----:B------:R0:W-:Y:S01]  /*9230*/  STS [R67+0x10c8], R184 ;  /* 0x0010c8b843007388 */ /* 0x0001e20000000800 */
[----:B------:R-:W-:Y:S01]  /*9240*/  FADD.FTZ R176, R176, R135 ;  /* 0x00000087b0b07221 */ /* 0x000fe20000010000 */
[----:B------:R-:W-:Y:S01]  /*9250*/  FMUL.FTZ R136, R146, -R191 ;  /* 0x800000bf92887220 */ /* 0x000fe20000410000 */
[C---:B------:R-:W-:Y:S01]  /*9260*/  FFMA.FTZ R135, R218.reuse, R142, -R137 ;  /* 0x0000008eda877223 */ /* 0x040fe20000010889 */
[----:B------:R-:W-:Y:S01]  /*9270*/  FFMA.FTZ R134, R218, R140, R141 ;  /* 0x0000008cda867223 */ /* 0x000fe2000001008d */
[-C--:B------:R-:W-:Y:S01]  /*9280*/  FMUL.FTZ R146, R146, -R176.reuse ;  /* 0x800000b092927220 */ /* 0x080fe20000410000 */
[C---:B------:R-:W-:Y:S01]  /*9290*/  FFMA.FTZ R136, R147.reuse, R176, -R136 ;  /* 0x000000b093887223 */ /* 0x040fe20000010888 */
[----:B------:R-:W-:Y:S01]  /*92a0*/  FMUL.FTZ R140, R180, R54 ;  /* 0x00000036b48c7220 */ /* 0x000fe20000410000 */
[----:B------:R-:W-:Y:S01]  /*92b0*/  FMUL.FTZ R145, R194, R93 ;  /* 0x0000005dc2917220 */ /* 0x000fe20000410000 */
[----:B------:R-:W-:Y:S01]  /*92c0*/  FFMA.FTZ R147, R147, R191, R146 ;  /* 0x000000bf93937223 */ /* 0x000fe20000010092 */
[----:B0-----:R-:W-:Y:S01]  /*92d0*/  FMUL.FTZ R184, R77, R142 ;  /* 0x0000008e4db87220 */ /* 0x001fe20000410000 */
[----:B------:R-:W-:Y:S01]  /*92e0*/  FMUL.FTZ R142, R195, R54 ;  /* 0x00000036c38e7220 */ /* 0x000fe20000410000 */
[----:B------:R-:W-:Y:S01]  /*92f0*/  FADD.FTZ R175, R175, R136 ;  /* 0x00000088afaf7221 */ /* 0x000fe20000010000 */
[----:B------:R-:W-:Y:S01]  /*9300*/  FADD.FTZ R190, -R190, R147 ;  /* 0x00000093bebe7221 */ /* 0x000fe20000010100 */
[C---:B------:R-:W-:Y:S01]  /*9310*/  FMUL.FTZ R141, R203.reuse, R140 ;  /* 0x0000008ccb8d7220 */ /* 0x040fe20000410000 */
[----:B------:R-:W-:Y:S01]  /*9320*/  FMUL.FTZ R137, R203, R142 ;  /* 0x0000008ecb897220 */ /* 0x000fe20000410000 */
[----:B------:R-:W-:Y:S01]  /*9330*/  FMUL.FTZ R146, R71, R140 ;  /* 0x0000008c47927220 */ /* 0x000fe20000410000 */
[----:B------:R0:W-:Y:S01]  /*9340*/  STS [R67+0x10c4], R184 ;  /* 0x0010c4b843007388 */ /* 0x0001e20000000800 */
[C---:B------:R-:W-:Y:S01]  /*9350*/  FFMA.FTZ R136, R214.reuse, R142, -R141 ;  /* 0x0000008ed6887223 */ /* 0x040fe2000001088d */
[----:B------:R-:W-:Y:S01]  /*9360*/  FFMA.FTZ R137, R214, R140, R137 ;  /* 0x0000008cd6897223 */ /* 0x000fe20000010089 */
[C---:B------:R-:W-:Y:S01]  /*9370*/  FMUL.FTZ R140, R148.reuse, -R175 ;  /* 0x800000af948c7220 */ /* 0x040fe20000410000 */
[-C--:B------:R-:W-:Y:S01]  /*9380*/  FMUL.FTZ R148, R148, -R190.reuse ;  /* 0x800000be94947220 */ /* 0x080fe20000410000 */
[----:B------:R-:W-:Y:S01]  /*9390*/  FMUL.FTZ R141, R179, R93 ;  /* 0x0000005db38d7220 */ /* 0x000fe20000410000 */
[----:B------:R1:W-:Y:S01]  /*93a0*/  STS [R67+0x10c0], R144 ;  /* 0x0010c09043007388 */ /* 0x0003e20000000800 */
[C---:B------:R-:W-:Y:S01]  /*93b0*/  FFMA.FTZ R140, R149.reuse, R190, R140 ;  /* 0x000000be958c7223 */ /* 0x040fe2000001008c */
[----:B------:R-:W-:Y:S01]  /*93c0*/  FFMA.FTZ R149, R149, R175, -R148 ;  /* 0x000000af95957223 */ /* 0x000fe20000010894 */
[-C--:B------:R-:W-:Y:S01]  /*93d0*/  FMUL.FTZ R186, R206, R145.reuse ;  /* 0x00000091ceba7220 */ /* 0x080fe20000410000 */
[----:B0-----:R-:W-:Y:S01]  /*93e0*/  FMUL.FTZ R184, R71, R142 ;  /* 0x0000008e47b87220 */ /* 0x001fe20000410000 */
[----:B------:R-:W-:Y:S01]  /*93f0*/  FADD.FTZ R189, -R189, R140 ;  /* 0x0000008cbdbd7221 */ /* 0x000fe20000010100 */
[----:B------:R-:W-:Y:S01]  /*9400*/  FADD.FTZ R174, R174, R149 ;  /* 0x00000095aeae7221 */ /* 0x000fe20000010000 */
[----:B------:R-:W-:Y:S01]  /*9410*/  FMUL.FTZ R140, R70, R145 ;  /* 0x00000091468c7220 */ /* 0x000fe20000410000 */
[----:B------:R-:W-:Y:S01]  /*9420*/  STS [R67+0x10b8], R146 ;  /* 0x0010b89243007388 */ /* 0x000fe20000000800 */
[C---:B------:R-:W-:Y:S01]  /*9430*/  FMUL.FTZ R142, R150.reuse, -R189 ;  /* 0x800000bd968e7220 */ /* 0x040fe20000410000 */
[-C--:B------:R-:W-:Y:S01]  /*9440*/  FMUL.FTZ R150, R150, -R174.reuse ;  /* 0x800000ae96967220 */ /* 0x080fe20000410000 */
[----:B-1----:R-:W-:Y:S01]  /*9450*/  FMUL.FTZ R144, R70, R141 ;  /* 0x0000008d46907220 */ /* 0x002fe20000410000 */
[----:B------:R0:W-:Y:S01]  /*9460*/  STS [R67+0x10bc], R184 ;  /* 0x0010bcb843007388 */ /* 0x0001e20000000800 */
[C---:B------:R-:W-:Y:S01]  /*9470*/  FFMA.FTZ R142, R151.reuse, R174, -R142 ;  /* 0x000000ae978e7223 */ /* 0x040fe2000001088e */
[----:B------:R-:W-:Y:S01]  /*9480*/  FFMA.FTZ R151, R151, R189, R150 ;  /* 0x000000bd97977223 */ /* 0x000fe20000010096 */
[C---:B------:R-:W-:Y:S01]  /*9490*/  FFMA.FTZ R140, R217.reuse, R141, R140 ;  /* 0x0000008dd98c7223 */ /* 0x040fe2000001008c */
[----:B------:R-:W-:Y:S01]  /*94a0*/  FFMA.FTZ R145, R217, R145, -R144 ;  /* 0x00000091d9917223 */ /* 0x000fe20000010890 */
[----:B------:R-:W-:Y:S01]  /*94b0*/  FADD.FTZ R173, R173, R142 ;  /* 0x0000008eadad7221 */ /* 0x000fe20000010000 */
[----:B------:R-:W-:Y:S01]  /*94c0*/  FADD.FTZ R188, -R188, R151 ;  /* 0x00000097bcbc7221 */ /* 0x000fe20000010100 */
[-C--:B------:R-:W-:Y:S01]  /*94d0*/  FMUL.FTZ R144, R174, R91.reuse ;  /* 0x0000005bae907220 */ /* 0x080fe20000410000 */
[----:B------:R-:W-:Y:S01]  /*94e0*/  FMUL.FTZ R142, R189, R91 ;  /* 0x0000005bbd8e7220 */ /* 0x000fe20000410000 */
[-C--:B------:R-:W-:Y:S01]  /*94f0*/  FMUL.FTZ R143, R173, R94.reuse ;  /* 0x0000005ead8f7220 */ /* 0x080fe20000410000 */
[----:B0-----:R-:W-:Y:S01]  /*9500*/  FMUL.FTZ R184, R206, R141 ;  /* 0x0000008dceb87220 */ /* 0x001fe20000410000 */
[----:B------:R-:W-:Y:S01]  /*9510*/  FMUL.FTZ R141, R188, R94 ;  /* 0x0000005ebc8d7220 */ /* 0x000fe20000410000 */
[C---:B------:R-:W-:Y:S01]  /*9520*/  FMUL.FTZ R149, R129.reuse, R144 ;  /* 0x0000009081957220 */ /* 0x040fe20000410000 */
[----:B------:R-:W-:Y:S01]  /*9530*/  FMUL.FTZ R148, R74, R143 ;  /* 0x0000008f4a947220 */ /* 0x000fe20000410000 */
[----:B------:R-:W-:Y:S01]  /*9540*/  FMUL.FTZ R146, R190, R95 ;  /* 0x0000005fbe927220 */ /* 0x000fe20000410000 */
[-C--:B------:R-:W-:Y:S01]  /*9550*/  FMUL.FTZ R147, R74, R141.reuse ;  /* 0x0000008d4a937220 */ /* 0x080fe20000410000 */
[----:B------:R-:W-:Y:S01]  /*9560*/  FMUL.FTZ R150, R129, R142 ;  /* 0x0000008e81967220 */ /* 0x000fe20000410000 */
[C---:B------:R-:W-:Y:S01]  /*9570*/  FFMA.FTZ R148, R128.reuse, R141, -R148 ;  /* 0x0000008d80947223 */ /* 0x040fe20000010894 */
[----:B------:R0:W-:Y:S01]  /*9580*/  STS [R67+0x10b0], R184 ;  /* 0x0010b0b843007388 */ /* 0x0001e20000000800 */
[----:B------:R-:W-:Y:S01]  /*9590*/  FFMA.FTZ R147, R128, R143, R147 ;  /* 0x0000008f80937223 */ /* 0x000fe20000010093 */
[----:B------:R-:W-:Y:S01]  /*95a0*/  FFMA.FTZ R150, R209, R144, R150 ;  /* 0x00000090d1967223 */ /* 0x000fe20000010096 */
[----:B------:R-:W-:Y:S01]  /*95b0*/  FMUL.FTZ R167, R68, R165 ;  /* 0x000000a544a77220 */ /* 0x000fe20000410000 */
[----:B------:R1:W-:Y:S01]  /*95c0*/  STS [R67+0x10b4], R186 ;  /* 0x0010b4ba43007388 */ /* 0x0003e20000000800 */
[----:B------:R-:W-:Y:S01]  /*95d0*/  FADD.FTZ R147, RZ, R147 ;  /* 0x00000093ff937221 */ /* 0x000fe20000010000 */
[----:B------:R-:W-:Y:S01]  /*95e0*/  FMUL.FTZ R127, R66, R169 ;  /* 0x000000a9427f7220 */ /* 0x000fe20000410000 */
[----:B------:R-:W-:Y:S01]  /*95f0*/  FFMA.FTZ R66, R230, R185, R201 ;  /* 0x000000b9e6427223 */ /* 0x000fe200000100c9 */
[----:B------:R2:W-:Y:S01]  /*9600*/  STS [R67+0x10e4], R232 ;  /* 0x0010e4e843007388 */ /* 0x0005e20000000800 */
[----:B------:R-:W-:Y:S01]  /*9610*/  FADD.FTZ R147, R147, R150 ;  /* 0x0000009693937221 */ /* 0x000fe20000010000 */
[----:B0-----:R-:W-:Y:S01]  /*9620*/  FFMA.FTZ R184, R209, R142, -R149 ;  /* 0x0000008ed1b87223 */ /* 0x001fe20000010895 */
[----:B------:R-:W-:Y:S01]  /*9630*/  FADD.FTZ R149, RZ, R148 ;  /* 0x00000094ff957221 */ /* 0x000fe20000010000 */
[----:B------:R-:W-:Y:S01]  /*9640*/  FMUL.FTZ R148, R175, R95 ;  /* 0x0000005faf947220 */ /* 0x000fe20000410000 */
[----:B------:R-:W-:Y:S01]  /*9650*/  FMUL.FTZ R150, R191, R88 ;  /* 0x00000058bf967220 */ /* 0x000fe20000410000 */
[----:B-1----:R-:W-:Y:S01]  /*9660*/  FMUL.FTZ R186, R211, R146 ;  /* 0x00000092d3ba7220 */ /* 0x002fe20000410000 */
[----:B------:R-:W-:Y:S01]  /*9670*/  FADD.FTZ R149, R149, R184 ;  /* 0x000000b895957221 */ /* 0x000fe20000010000 */
[----:B------:R-:W-:Y:S01]  /*9680*/  FMUL.FTZ R151, R211, R148 ;  /* 0x00000094d3977220 */ /* 0x000fe20000410000 */
[----:B------:R-:W-:Y:S01]  /*9690*/  FMUL.FTZ R184, R176, R88 ;  /* 0x00000058b0b87220 */ /* 0x000fe20000410000 */
[----:B------:R-:W-:Y:S01]  /*96a0*/  FFMA.FTZ R186, R207, R148, R186 ;  /* 0x00000094cfba7223 */ /* 0x000fe200000100ba */
[-C--:B--2---:R-:W-:Y:S01]  /*96b0*/  FMUL.FTZ R232, R193, R85.reuse ;  /* 0x00000055c1e87220 */ /* 0x084fe20000410000 */
[----:B------:R-:W-:Y:S01]  /*96c0*/  FFMA.FTZ R200, R207, R146, -R151 ;  /* 0x00000092cfc87223 */ /* 0x000fe20000010897 */
[C---:B------:R-:W-:Y:S01]  /*96d0*/  FMUL.FTZ R151, R208.reuse, R184 ;  /* 0x000000b8d0977220 */ /* 0x040fe20000410000 */
[----:B------:R-:W-:Y:S01]  /*96e0*/  FADD.FTZ R147, R147, R186 ;  /* 0x000000ba93937221 */ /* 0x000fe20000010000 */
[-C--:B------:R-:W-:Y:S01]  /*96f0*/  FMUL.FTZ R186, R208, R150.reuse ;  /* 0x00000096d0ba7220 */ /* 0x080fe20000410000 */
[----:B------:R-:W-:Y:S01]  /*9700*/  FADD.FTZ R149, R149, R200 ;  /* 0x000000c895957221 */ /* 0x000fe20000010000 */
[----:B------:R-:W-:Y:S01]  /*9710*/  FFMA.FTZ R200, R223, R150, -R151 ;  /* 0x00000096dfc87223 */ /* 0x000fe20000010897 */
[----:B------:R-:W-:Y:S01]  /*9720*/  FMUL.FTZ R151, R177, R92 ;  /* 0x0000005cb1977220 */ /* 0x000fe20000410000 */
[-C--:B------:R-:W-:Y:S01]  /*9730*/  FFMA.FTZ R186, R223, R184.reuse, R186 ;  /* 0x000000b8dfba7223 */ /* 0x080fe200000100ba */
[----:B------:R0:W-:Y:S01]  /*9740*/  STS [R67+0x10e8], R234 ;  /* 0x0010e8ea43007388 */ /* 0x0001e20000000800 */
[----:B------:R-:W-:Y:S01]  /*9750*/  FADD.FTZ R149, R149, R200 ;  /* 0x000000c895957221 */ /* 0x000fe20000010000 */
[----:B------:R-:W-:Y:S01]  /*9760*/  FMUL.FTZ R200, R178, R85 ;  /* 0x00000055b2c87220 */ /* 0x000fe20000410000 */
[----:B------:R-:W-:Y:S01]  /*9770*/  FADD.FTZ R147, R147, R186 ;  /* 0x000000ba93937221 */ /* 0x000fe20000010000 */
[-C--:B------:R-:W-:Y:S01]  /*9780*/  FFMA.FTZ R186, R236, R151.reuse, R167 ;  /* 0x00000097ecba7223 */ /* 0x080fe200000100a7 */
[----:B------:R-:W-:Y:S01]  /*9790*/  FMUL.FTZ R167, R68, R151 ;  /* 0x0000009744a77220 */ /* 0x000fe20000410000 */
[----:B------:R1:W-:Y:S01]  /*97a0*/  STS [R67+0x10f4], R238 ;  /* 0x0010f4ee43007388 */ /* 0x0003e20000000800 */
[----:B------:R-:W-:Y:S01]  /*97b0*/  FMUL.FTZ R184, R75, R184 ;  /* 0x000000b84bb87220 */ /* 0x000fe20000410000 */
[----:B------:R-:W-:Y:S01]  /*97c0*/  FADD.FTZ R147, R147, R186 ;  /* 0x000000ba93937221 */ /* 0x000fe20000010000 */
[----:B------:R-:W-:Y:S01]  /*97d0*/  FFMA.FTZ R186, R236, R165, -R167 ;  /* 0x000000a5ecba7223 */ /* 0x000fe200000108a7 */
[C---:B0-----:R-:W-:Y:S01]  /*97e0*/  FMUL.FTZ R234, R69.reuse, R232 ;  /* 0x000000e845ea7220 */ /* 0x041fe20000410000 */
[-C--:B------:R-:W-:Y:S01]  /*97f0*/  FMUL.FTZ R167, R69, R200.reuse ;  /* 0x000000c845a77220 */ /* 0x080fe20000410000 */
[----:B------:R0:W-:Y:S01]  /*9800*/  STS [R67+0x1098], R184 ;  /* 0x001098b843007388 */ /* 0x0001e20000000800 */
[----:B------:R-:W-:Y:S01]  /*9810*/  FADD.FTZ R149, R149, R186 ;  /* 0x000000ba95957221 */ /* 0x000fe20000010000 */
[-C--:B------:R-:W-:Y:S01]  /*9820*/  FFMA.FTZ R234, R219, R200.reuse, R234 ;  /* 0x000000c8dbea7223 */ /* 0x080fe200000100ea */
[----:B------:R-:W-:Y:S01]  /*9830*/  FMUL.FTZ R186, R139, R151 ;  /* 0x000000978bba7220 */ /* 0x000fe20000410000 */
[----:B-1----:R-:W-:Y:S01]  /*9840*/  FMUL.FTZ R238, R172, R200 ;  /* 0x000000c8acee7220 */ /* 0x002fe20000410000 */
[----:B------:R-:W-:Y:S01]  /*9850*/  FFMA.FTZ R200, R219, R232, -R167 ;  /* 0x000000e8dbc87223 */ /* 0x000fe200000108a7 */
[----:B------:R-:W-:Y:S01]  /*9860*/  FADD.FTZ R147, R147, R234 ;  /* 0x000000ea93937221 */ /* 0x000fe20000010000 */
[----:B------:R-:W-:Y:S01]  /*9870*/  MOV R151, UR48 ;  /* 0x0000003000977c02 */ /* 0x000fe20008000f00 */
[----:B------:R-:W-:Y:S01]  /*9880*/  FMUL.FTZ R142, R72, R142 ;  /* 0x0000008e488e7220 */ /* 0x000fe20000410000 */
[----:B------:R-:W-:Y:S01]  /*9890*/  FADD.FTZ R200, R149, R200 ;  /* 0x000000c895c87221 */ /* 0x000fe20000010000 */
[----:B------:R-:W-:Y:S01]  /*98a0*/  FADD.FTZ R234, R147, R140 ;  /* 0x0000008c93ea7221 */ /* 0x000fe20000010000 */
[----:B------:R-:W-:Y:S01]  /*98b0*/  FMUL.FTZ R140, R139, R165 ;  /* 0x000000a58b8c7220 */ /* 0x000fe20000410000 */
[----:B------:R-:W-:Y:S01]  /*98c0*/  LEA R151, R151, -R108, 0x1 ;  /* 0x8000006c97977211 */ /* 0x000fe200078e08ff */
[----:B------:R-:W-:Y:S01]  /*98d0*/  FADD.FTZ R145, R200, R145 ;  /* 0x00000091c8917221 */ /* 0x000fe20000010000 */
[----:B------:R-:W-:Y:S01]  /*98e0*/  FADD.FTZ R137, R234, R137 ;  /* 0x00000089ea897221 */ /* 0x000fe20000010000 */
[----:B------:R-:W-:Y:S01]  /*98f0*/  STS [R67+0x108c], R142 ;  /* 0x00108c8e43007388 */ /* 0x000fe20000000800 */
[----:B------:R-:W-:Y:S01]  /*9900*/  ISETP.GE.AND P0, PT, R151, 0x1, PT ;  /* 0x000000019700780c */ /* 0x000fe20003f06270 */
[----:B------:R-:W-:Y:S01]  /*9910*/  FADD.FTZ R136, R145, R136 ;  /* 0x0000008891887221 */ /* 0x000fe20000010000 */
[----:B------:R-:W-:Y:S01]  /*9920*/  FADD.FTZ R137, R137, R134 ;  /* 0x0000008689897221 */ /* 0x000fe20000010000 */
[----:B------:R-:W-:Y:S01]  /*9930*/  FMUL.FTZ R232, R172, R232 ;  /* 0x000000e8ace87220 */ /* 0x000fe20000410000 */
[----:B------:R-:W-:Y:S01]  /*9940*/  FMUL.FTZ R150, R75, R150 ;  /* 0x000000964b967220 */ /* 0x000fe20000410000 */
[----:B------:R-:W-:Y:S01]  /*9950*/  FADD.FTZ R136, R136, R135 ;  /* 0x0000008788887221 */ /* 0x000fe20000010000 */
[----:B------:R-:W-:Y:S01]  /*9960*/  FADD.FTZ R132, R137, R132 ;  /* 0x0000008489847221 */ /* 0x000fe20000010000 */
[C---:B------:R-:W-:Y:S01]  /*9970*/  FMUL.FTZ R148, R210.reuse, R148 ;  /* 0x00000094d2947220 */ /* 0x040fe20000410000 */
[----:B------:R-:W-:Y:S01]  /*9980*/  FMUL.FTZ R146, R210, R146 ;  /* 0x00000092d2927220 */ /* 0x000fe20000410000 */
[----:B------:R-:W-:Y:S01]  /*9990*/  FADD.FTZ R133, R136, R133 ;  /* 0x0000008588857221 */ /* 0x000fe20000010000 */
[----:B------:R-:W-:Y:S01]  /*99a0*/  FADD.FTZ R132, R132, R131 ;  /* 0x0000008384847221 */ /* 0x000fe20000010000 */
[----:B------:R-:W-:Y:S01]  /*99b0*/  FMUL.FTZ R144, R72, R144 ;  /* 0x0000009048907220 */ /* 0x000fe20000410000 */
[----:B------:R-:W-:Y:S01]  /*99c0*/  STS [R67+0x10a8], R238 ;  /* 0x0010a8ee43007388 */ /* 0x000fe20000000800 */
[----:B------:R-:W-:Y:S01]  /*99d0*/  FADD.FTZ R64, R133, R64 ;  /* 0x0000004085407221 */ /* 0x000fe20000010000 */
[----:B------:R-:W-:Y:S01]  /*99e0*/  FADD.FTZ R79, R132, R79 ;  /* 0x0000004f844f7221 */ /* 0x000fe20000010000 */
[----:B------:R-:W-:Y:S01]  /*99f0*/  FMUL.FTZ R147, R195, UR59 ;  /* 0x0000003bc3937c20 */ /* 0x000fe20008410000 */
[----:B------:R-:W-:Y:S01]  /*9a00*/  STS [R67+0x10ac], R232 ;  /* 0x0010ace843007388 */ /* 0x000fe20000000800 */
[----:B------:R-:W-:Y:S01]  /*9a10*/  FADD.FTZ R65, R64, R65 ;  /* 0x0000004140417221 */ /* 0x000fe20000010000 */
[----:B------:R-:W-:Y:S01]  /*9a20*/  FMUL.FTZ R64, R73, R143 ;  /* 0x0000008f49407220 */ /* 0x000fe20000410000 */
[----:B------:R-:W-:Y:S01]  /*9a30*/  FADD.FTZ R79, R79, R66 ;  /* 0x000000424f4f7221 */ /* 0x000fe20000010000 */
[----:B------:R-:W-:Y:S01]  /*9a40*/  FMUL.FTZ R66, R73, R141 ;  /* 0x0000008d49427220 */ /* 0x000fe20000410000 */
[----:B------:R-:W-:Y:S01]  /*9a50*/  FADD.FTZ R65, R65, R130 ;  /* 0x0000008241417221 */ /* 0x000fe20000010000 */
[----:B------:R-:W-:Y:S01]  /*9a60*/  STS [R67+0x10a0], R186 ;  /* 0x0010a0ba43007388 */ /* 0x000fe20000000800 */
[----:B------:R-:W-:Y:S01]  /*9a70*/  FADD.FTZ R166, R79, R166 ;  /* 0x000000a64fa67221 */ /* 0x000fe20000010000 */
[----:B------:R-:W-:Y:S01]  /*9a80*/  FMUL.FTZ R141, R183, UR59 ;  /* 0x0000003bb78d7c20 */ /* 0x000fe20008410000 */
[----:B------:R-:W-:Y:S01]  /*9a90*/  FADD.FTZ R165, R65, R168 ;  /* 0x000000a841a57221 */ /* 0x000fe20000010000 */
[----:B------:R1:W-:Y:S01]  /*9aa0*/  STS [R67+0x1080], R64 ;  /* 0x0010804043007388 */ /* 0x0003e20000000800 */
[----:B------:R-:W-:Y:S01]  /*9ab0*/  FMUL.FTZ R65, R181, UR59 ;  /* 0x0000003bb5417c20 */ /* 0x000fe20008410000 */
[----:B0-----:R-:W-:Y:S01]  /*9ac0*/  FADD.FTZ R184, R166, R171 ;  /* 0x000000aba6b87221 */ /* 0x001fe20000010000 */
[----:B------:R-:W-:Y:S01]  /*9ad0*/  FMUL.FTZ R143, R197, UR59 ;  /* 0x0000003bc58f7c20 */ /* 0x000fe20008410000 */
[----:B------:R-:W-:Y:S01]  /*9ae0*/  STS [R67+0x10a4], R140 ;  /* 0x0010a48c43007388 */ /* 0x000fe20000000800 */
[----:B------:R-:W-:Y:S01]  /*9af0*/  FFMA.FTZ R166, R196, UR60, -R65 ;  /* 0x0000003cc4a67c23 */ /* 0x000fe20008010841 */
[----:B------:R-:W-:Y:S01]  /*9b00*/  FMUL.FTZ R65, R193, UR59 ;  /* 0x0000003bc1417c20 */ /* 0x000fe20008410000 */
[----:B------:R-:W-:Y:S01]  /*9b10*/  FMUL.FTZ R168, R180, UR59 ;  /* 0x0000003bb4a87c20 */ /* 0x000fe20008410000 */
[----:B------:R0:W-:Y:S01]  /*9b20*/  STS [R67+0x109c], R150 ;  /* 0x00109c9643007388 */ /* 0x0001e20000000800 */
[----:B------:R-:W-:Y:S01]  /*9b30*/  FMUL.FTZ R149, R179, UR59 ;  /* 0x0000003bb3957c20 */ /* 0x000fe20008410000 */
[----:B-1----:R-:W-:Y:S01]  /*9b40*/  FMUL.FTZ R64, R196, UR59 ;  /* 0x0000003bc4407c20 */ /* 0x002fe20008410000 */
[----:B------:R-:W-:Y:S01]  /*9b50*/  FFMA.FTZ R142, R178, UR60, R65 ;  /* 0x0000003cb28e7c23 */ /* 0x000fe20008010041 */
[----:B------:R-:W-:Y:S01]  /*9b60*/  FMUL.FTZ R65, R175, UR59 ;  /* 0x0000003baf417c20 */ /* 0x000fe20008410000 */
[----:B------:R1:W-:Y:S01]  /*9b70*/  STS [R67+0x1090], R148 ;  /* 0x0010909443007388 */ /* 0x0003e20000000800 */
[----:B------:R-:W-:Y:S01]  /*9b80*/  FFMA.FTZ R145, R181, UR60, R64 ;  /* 0x0000003cb5917c23 */ /* 0x000fe20008010040 */
[----:B------:R-:W-:Y:S01]  /*9b90*/  FMUL.FTZ R64, R192, UR59 ;  /* 0x0000003bc0407c20 */ /* 0x000fe20008410000 */
[----:B------:R-:W-:Y:S01]  /*9ba0*/  FFMA.FTZ R136, R190, UR60, -R65 ;  /* 0x0000003cbe887c23 */ /* 0x000fe20008010841 */
[----:B------:R2:W-:Y:S01]  /*9bb0*/  STS [R67+0x1094], R146 ;  /* 0x0010949243007388 */ /* 0x0005e20000000800 */
[----:B0-----:R-:W-:Y:S01]  /*9bc0*/  FMUL.FTZ R150, R182, UR59 ;  /* 0x0000003bb6967c20 */ /* 0x001fe20008410000 */
[C---:B------:R-:W-:Y:S01]  /*9bd0*/  FFMA.FTZ R133, R177.reuse, UR60, R64 ;  /* 0x0000003cb1857c23 */ /* 0x040fe20008010040 */
[----:B------:R-:W-:Y:S01]  /*9be0*/  FMUL.FTZ R64, R176, UR59 ;  /* 0x0000003bb0407c20 */ /* 0x000fe20008410000 */
[----:B------:R0:W-:Y:S01]  /*9bf0*/  STS [R67+0x1088], R144 ;  /* 0x0010889043007388 */ /* 0x0001e20000000800 */
[----:B------:R-:W-:Y:S01]  /*9c00*/  FMUL.FTZ R137, R177, UR59 ;  /* 0x0000003bb1897c20 */ /* 0x000fe20008410000 */
[----:B-1----:R-:W-:Y:S01]  /*9c10*/  FMUL.FTZ R148, R198, UR59 ;  /* 0x0000003bc6947c20 */ /* 0x002fe20008410000 */
[----:B------:R-:W-:Y:S01]  /*9c20*/  FFMA.FTZ R135, R191, UR60, -R64 ;  /* 0x0000003cbf877c23 */ /* 0x000fe20008010840 */
[----:B------:R1:W-:Y:S01]  /*9c30*/  STS [R67+0x1084], R66 ;  /* 0x0010844243007388 */ /* 0x0003e20000000800 */
[----:B------:R-:W-:Y:S01]  /*9c40*/  FMUL.FTZ R134, R190, UR59 ;  /* 0x0000003bbe867c20 */ /* 0x000fe20008410000 */
[----:B--2---:R-:W-:Y:S01]  /*9c50*/  FMUL.FTZ R146, R194, UR59 ;  /* 0x0000003bc2927c20 */ /* 0x004fe20008410000 */
[----:B------:R-:W-:Y:S01]  /*9c60*/  FMUL.FTZ R132, R174, UR59 ;  /* 0x0000003bae847c20 */ /* 0x000fe20008410000 */
[----:B------:R-:W-:Y:S01]  /*9c70*/  FMUL.FTZ R65, R189, UR59 ;  /* 0x0000003bbd417c20 */ /* 0x000fe20008410000 */
[----:B------:R-:W-:Y:S01]  /*9c80*/  FMUL.FTZ R131, R173, UR59 ;  /* 0x0000003bad837c20 */ /* 0x000fe20008410000 */
[----:B0-----:R-:W-:Y:S01]  /*9c90*/  FMUL.FTZ R144, R178, UR59 ;  /* 0x0000003bb2907c20 */ /* 0x001fe20008410000 */
[----:B------:R-:W-:Y:S01]  /*9ca0*/  FMUL.FTZ R64, R188, UR59 ;  /* 0x0000003bbc407c20 */ /* 0x000fe20008410000 */
[----:B------:R-:W-:Y:S01]  /*9cb0*/  FFMA.FTZ R141, R198, UR60, -R141 ;  /* 0x0000003cc68d7c23 */ /* 0x000fe2000801088d */
[----:B------:R-:W-:Y:S01]  /*9cc0*/  FFMA.FTZ R148, R183, UR60, R148 ;  /* 0x0000003cb7947c23 */ /* 0x000fe20008010094 */
[----:B-1----:R-:W-:Y:S01]  /*9cd0*/  FMUL.FTZ R67, R191, UR59 ;  /* 0x0000003bbf437c20 */ /* 0x002fe20008410000 */
[----:B------:R-:W-:Y:S01]  /*9ce0*/  FFMA.FTZ R150, R197, UR60, -R150 ;  /* 0x0000003cc5967c23 */ /* 0x000fe20008010896 */
[----:B------:R-:W-:Y:S01]  /*9cf0*/  FFMA.FTZ R143, R182, UR60, R143 ;  /* 0x0000003cb68f7c23 */ /* 0x000fe2000801008f */
[----:B------:R-:W-:Y:S01]  /*9d00*/  FFMA.FTZ R168, R195, UR60, -R168 ;  /* 0x0000003cc3a87c23 */ /* 0x000fe200080108a8 */
[----:B------:R-:W-:Y:S01]  /*9d10*/  FFMA.FTZ R147, R180, UR60, R147 ;  /* 0x0000003cb4937c23 */ /* 0x000fe20008010093 */
[----:B------:R-:W-:Y:S01]  /*9d20*/  FFMA.FTZ R149, R194, UR60, -R149 ;  /* 0x0000003cc2957c23 */ /* 0x000fe20008010895 */
[----:B------:R-:W-:Y:S01]  /*9d30*/  FFMA.FTZ R146, R179, UR60, R146 ;  /* 0x0000003cb3927c23 */ /* 0x000fe20008010092 */
[----:B------:R-:W-:Y:S01]  /*9d40*/  FFMA.FTZ R144, R193, UR60, -R144 ;  /* 0x0000003cc1907c23 */ /* 0x000fe20008010890 */
[----:B------:R-:W-:Y:S01]  /*9d50*/  FFMA.FTZ R137, R192, UR60, -R137 ;  /* 0x0000003cc0897c23 */ /* 0x000fe20008010889 */
[----:B------:R-:W-:Y:S01]  /*9d60*/  FFMA.FTZ R140, R176, UR60, R67 ;  /* 0x0000003cb08c7c23 */ /* 0x000fe20008010043 */
[----:B------:R-:W-:Y:S01]  /*9d70*/  FFMA.FTZ R134, R175, UR60, R134 ;  /* 0x0000003caf867c23 */ /* 0x000fe20008010086 */
[----:B------:R-:W-:Y:S01]  /*9d80*/  FFMA.FTZ R132, R189, UR60, -R132 ;  /* 0x0000003cbd847c23 */ /* 0x000fe20008010884 */
[----:B------:R-:W-:Y:S01]  /*9d90*/  FFMA.FTZ R130, R174, UR60, R65 ;  /* 0x0000003cae827c23 */ /* 0x000fe20008010041 */
        /* <DEDUP_REMOVED lines=32> */
.L_x_11285:
[----:B------:R-:W-:Y:S05]  /*9fa0*/  BSYNC B0 ;  /* 0x0000000000007941 */ /* 0x000fea0003800000 */
.L_x_11284:
[----:B------:R-:W-:Y:S01]  /*9fb0*/  USHF.R.U32.HI UR48, URZ, 0x1, UR29 ;  /* 0x000000013f307899 */ /* 0x000fe2000801161d */
[----:B------:R-:W1:Y:S01]  /*9fc0*/  LDC.64 R64, c[0x0][0x360] ;  /* 0x0000d800ff407b82 */ /* 0x000e620000000a00 */
[----:B------:R-:W-:Y:S01]  /*9fd0*/  USHF.R.U64 UR59, UR28, 0x1, UR29 ;  /* 0x000000011c3b7899 */ /* 0x000fe2000800121d */
[C---:B------:R-:W-:Y:S01]  /*9fe0*/  FMUL.FTZ R169, R2.reuse, R222 ;  /* 0x000000de02a97220 */ /* 0x040fe20000410000 */
[----:B------:R-:W-:Y:S01]  /*9ff0*/  UIMAD UR60, UR48, UR11, URZ ;  /* 0x0000000b303c72a4 */ /* 0x000fe2000f8e023f */
[----:B0-----:R-:W-:Y:S01]  /*a000*/  FMUL.FTZ R167, R2, R228 ;  /* 0x000000e402a77220 */ /* 0x001fe20000410000 */
        /* <DEDUP_REMOVED lines=9> */
[----:B------:R-:W-:Y:S01]  /*a0a0*/  IADD3 R167, R108, 0xc0, RZ ;  /* 0x000000c06ca77810 */ /* 0x000fe20007ffe0ff */
[----:B------:R-:W-:Y:S01]  /*a0b0*/  UIMAD.WIDE.U32 UR48, UR12, UR30, UR48 ;  /* 0x0000001e0c3072a5 */ /* 0x000fe2000f8e0030 */
[----:B------:R-:W-:Y:S01]  /*a0c0*/  LEA.HI.SX32 R170, R165, R108, 0x1b ;  /* 0x0000006ca5aa7211 */ /* 0x000fe200078fdaff */
[----:B------:R-:W-:Y:S01]  /*a0d0*/  BSSY B0, `(.L_x_11286) ;  /* 0x000001e000007945 */ /* 0x000fe20003800000 */
[----:B------:R-:W-:Y:S01]  /*a0e0*/  FFMA.FTZ R17, R204, R40, R17 ;  /* 0x00000028cc117223 */ /* 0x000fe20000010011 */
[----:B------:R-:W-:Y:S01]  /*a0f0*/  UIADD3 UR57, UR57, UR49, URZ ;  /* 0x0000003139397290 */ /* 0x000fe2000fffe03f */
[----:B------:R-:W-:Y:S01]  /*a100*/  FFMA.FTZ R81, R81, R204, R202 ;  /* 0x000000cc51517223 */ /* 0x000fe200000100ca */
[----:B------:R-:W-:Y:S01]  /*a110*/  ULEA UR58, UP0, UR48, UR32, 0x3 ;  /* 0x00000020303a7291 */ /* 0x000fe2000f80183f */
[C---:B------:R-:W-:Y:S01]  /*a120*/  ISETP.GE.AND P1, PT, R151.reuse, 0x81, PT ;  /* 0x000000819700780c */ /* 0x040fe20003f26270 */
[----:B------:R-:W-:Y:S01]  /*a130*/  UIADD3 UR49, UR6, -UR54, URZ ;  /* 0x8000003606317290 */ /* 0x000fe2000fffe03f */
[----:B------:R-:W-:Y:S01]  /*a140*/  ISETP.GE.AND P2, PT, R151, 0xc1, PT ;  /* 0x000000c19700780c */ /* 0x000fe20003f46270 */
[----:B------:R-:W-:Y:S01]  /*a150*/  ULEA.HI.X UR57, UR48, UR33, UR57, 0x3, UP0 ;  /* 0x0000002130397291 */ /* 0x000fe200080f1c39 */
[----:B------:R-:W-:Y:S01]  /*a160*/  FADD.FTZ R83, R200, R83 ;  /* 0x00000053c8537221 */ /* 0x000fe20000010000 */
[----:B------:R-:W-:Y:S01]  /*a170*/  UIMAD UR48, UR49, -0x800, URZ ;  /* 0xfffff800313078a4 */ /* 0x000fe2000f8e023f */
[----:B------:R-:W-:Y:S01]  /*a180*/  LEA R66, P0, R108, UR58, 0x2 ;  /* 0x0000003a6c427c11 */ /* 0x000fe2000f8010ff */
[----:B------:R-:W-:Y:S01]  /*a190*/  USHF.L.U64.HI UR49, UR8, 0x2, UR9 ;  /* 0x0000000208317899 */ /* 0x000fe20008010209 */
[----:B------:R-:W-:-:S02]  /*a1a0*/  LEA R170, R170, R105, 0x2 ;  /* 0x00000069aaaa7211 */ /* 0x000fc400078e10ff */
        /* <DEDUP_REMOVED lines=16> */
.L_x_11287:
[----:B------:R-:W-:Y:S05]  /*a2b0*/  BSYNC B0 ;  /* 0x0000000000007941 */ /* 0x000fea0003800000 */
.L_x_11286:
[----:B01----:R0:W1:Y:S01]  /*a2c0*/  LDS R65, [R170+0x1280] ;  /* 0x00128000aa417984 */ /* 0x0030620000000800 */
[----:B------:R-:W-:Y:S01]  /*a2d0*/  BSSY B0, `(.L_x_11288) ;  /* 0x0000004000007945 */ /* 0x000fe20003800000 */
[----:B------:R-:W-:-:S03]  /*a2e0*/  LEA R64, R64, R105, 0x2 ;  /* 0x0000006940407211 */ /* 0x000fc600078e10ff */
[----:B------:R-:W-:Y:S05]  /*a2f0*/  @!P1 BRA `(.L_x_11289) ;  /* 0x0000000000049947 */ /* 0x000fea0003800000 */
[----:B-1----:R2:W-:Y:S02]  /*a300*/  REDG.E.ADD.F32.FTZ.RN.STRONG.GPU desc[UR22][R66.64+-0x1e00], R65 ;  /* 0xffe20041420079a6 */ /* 0x0025e4000c10f396 */
.L_x_11289:
[----:B------:R-:W-:Y:S05]  /*a310*/  BSYNC B0 ;  /* 0x0000000000007941 */ /* 0x000fea0003800000 */
.L_x_11288:
[----:B-12---:R1:W2:Y:S01]  /*a320*/  LDS R65, [R64+0x1380] ;  /* 0x0013800040417984 */ /* 0x0062a20000000800 */
[----:B------:R-:W-:Y:S01]  /*a330*/  BSSY B0, `(.L_x_11290) ;  /* 0x0000005000007945 */ /* 0x000fe20003800000 */
[C---:B------:R-:W-:Y:S02]  /*a340*/  IADD3 R165, R108.reuse, 0x100, RZ ;  /* 0x000001006ca57810 */ /* 0x040fe40007ffe0ff */
[----:B------:R-:W-:Y:S01]  /*a350*/  IADD3 R167, R108, 0x140, RZ ;  /* 0x000001406ca77810 */ /* 0x000fe20007ffe0ff */
[----:B------:R-:W-:Y:S06]  /*a360*/  @!P2 BRA `(.L_x_11291) ;  /* 0x000000000004a947 */ /* 0x000fec0003800000 */
[----:B--2---:R3:W-:Y:S02]  /*a370*/  REDG.E.ADD.F32.FTZ.RN.STRONG.GPU desc[UR22][R66.64+-0x1d00], R65 ;  /* 0xffe30041420079a6 */ /* 0x0047e4000c10f396 */
.L_x_11291:
[----:B------:R-:W-:Y:S05]  /*a380*/  BSYNC B0 ;  /* 0x0000000000007941 */ /* 0x000fea0003800000 */
.L_x_11290:
        /* <DEDUP_REMOVED lines=18> */
.L_x_11293:
[----:B------:R-:W-:Y:S05]  /*a4b0*/  BSYNC B0 ;  /* 0x0000000000007941 */ /* 0x000fea0003800000 */
.L_x_11292:
[----:B0-2---:R0:W1:Y:S01]  /*a4c0*/  LDS R65, [R170+0x1580] ;  /* 0x00158000aa417984 */ /* 0x0050620000000800 */
[----:B------:R-:W-:Y:S01]  /*a4d0*/  BSSY B0, `(.L_x_11294) ;  /* 0x0000006000007945 */ /* 0x000fe20003800000 */
[----:B------:R-:W-:Y:S02]  /*a4e0*/  IADD3 R167, R108, 0x200, RZ ;  /* 0x000002006ca77810 */ /* 0x000fe40007ffe0ff */
[----:B------:R-:W-:Y:S02]  /*a4f0*/  LEA.HI.SX32 R64, R165, R108, 0x1b ;  /* 0x0000006ca5407211 */ /* 0x000fe400078fdaff */
[----:B------:R-:W-:Y:S01]  /*a500*/  LEA R186, R186, R105, 0x2 ;  /* 0x00000069baba7211 */ /* 0x000fe200078e10ff */
[----:B------:R-:W-:Y:S06]  /*a510*/  @!P0 BRA `(.L_x_11295) ;  /* 0x0000000000048947 */ /* 0x000fec0003800000 */
[----:B-1----:R2:W-:Y:S02]  /*a520*/  REDG.E.ADD.F32.FTZ.RN.STRONG.GPU desc[UR22][R66.64+-0x1b00], R65 ;  /* 0xffe50041420079a6 */ /* 0x0025e4000c10f396 */
.L_x_11295:
[----:B------:R-:W-:Y:S05]  /*a530*/  BSYNC B0 ;  /* 0x0000000000007941 */ /* 0x000fea0003800000 */
.L_x_11294:
[----:B-12---:R1:W2:Y:S01]  /*a540*/  LDS R65, [R186+0x1680] ;  /* 0x00168000ba417984 */ /* 0x0062a20000000800 */
[----:B------:R-:W-:Y:S01]  /*a550*/  BSSY B0, `(.L_x_11296) ;  /* 0x0000006000007945 */ /* 0x000fe20003800000 */
[----:B------:R-:W-:Y:S02]  /*a560*/  IADD3 R165, R108, 0x240, RZ ;  /* 0x000002406ca57810 */ /* 0x000fe40007ffe0ff */
[----:B0-----:R-:W-:Y:S02]  /*a570*/  LEA.HI.SX32 R170, R167, R108, 0x1b ;  /* 0x0000006ca7aa7211 */ /* 0x001fe400078fdaff */
[----:B------:R-:W-:Y:S01]  /*a580*/  LEA R169, R64, R105, 0x2 ;  /* 0x0000006940a97211 */ /* 0x000fe200078e10ff */
[----:B------:R-:W-:Y:S06]  /*a590*/  @!P1 BRA `(.L_x_11297) ;  /* 0x0000000000049947 */ /* 0x000fec0003800000 */
[----:B--2---:R0:W-:Y:S02]  /*a5a0*/  REDG.E.ADD.F32.FTZ.RN.STRONG.GPU desc[UR22][R66.64+-0x1a00], R65 ;  /* 0xffe60041420079a6 */ /* 0x0041e4000c10f396 */
.L_x_11297:
[----:B------:R-:W-:Y:S05]  /*a5b0*/  BSYNC B0 ;  /* 0x0000000000007941 */ /* 0x000fea0003800000 */
.L_x_11296:
[----:B0-2---:R0:W2:Y:S01]  /*a5c0*/  LDS R65, [R169+0x1780] ;  /* 0x00178000a9417984 */ /* 0x0050a20000000800 */
[----:B------:R-:W-:Y:S01]  /*a5d0*/  BSSY B0, `(.L_x_11298) ;  /* 0x0000006000007945 */ /* 0x000fe20003800000 */
[----:B------:R-:W-:Y:S02]  /*a5e0*/  LEA.HI.SX32 R64, R165, R108, 0x1b ;  /* 0x0000006ca5407211 */ /* 0x000fe400078fdaff */
[----:B------:R-:W-:Y:S02]  /*a5f0*/  IADD3 R167, R108, 0x280, RZ ;  /* 0x000002806ca77810 */ /* 0x000fe40007ffe0ff */
[----:B------:R-:W-:Y:S01]  /*a600*/  LEA R165, R170, R105, 0x2 ;  /* 0x00000069aaa57211 */ /* 0x000fe200078e10ff */
[----:B------:R-:W-:Y:S06]  /*a610*/  @!P2 BRA `(.L_x_11299) ;  /* 0x000000000004a947 */ /* 0x000fec0003800000 */
[----:B--2---:R3:W-:Y:S02]  /*a620*/  REDG.E.ADD.F32.FTZ.RN.STRONG.GPU desc[UR22][R66.64+-0x1900], R65 ;  /* 0xffe70041420079a6 */ /* 0x0047e4000c10f396 */
.L_x_11299:
[----:B------:R-:W-:Y:S05]  /*a630*/  BSYNC B0 ;  /* 0x0000000000007941 */ /* 0x000fea0003800000 */
.L_x_11298:
[----:B--23--:R2:W3:Y:S01]  /*a640*/  LDS R65, [R165+0x1880] ;  /* 0x00188000a5417984 */ /* 0x00c4e20000000800 */
[----:B------:R-:W-:Y:S01]  /*a650*/  BSSY B0, `(.L_x_11300) ;  /* 0x0000005000007945 */ /* 0x000fe20003800000 */
[----:B------:R-:W-:Y:S02]  /*a660*/  LEA.HI.SX32 R170, R167, R108, 0x1b ;  /* 0x0000006ca7aa7211 */ /* 0x000fe400078fdaff */
[----:B------:R-:W-:Y:S01]  /*a670*/  LEA R64, R64, R105, 0x2 ;  /* 0x0000006940407211 */ /* 0x000fe200078e10ff */
[----:B------:R-:W-:Y:S06]  /*a680*/  @!P3 BRA `(.L_x_11301) ;  /* 0x000000000004b947 */ /* 0x000fec0003800000 */
[----:B---3--:R4:W-:Y:S02]  /*a690*/  REDG.E.ADD.F32.FTZ.RN.STRONG.GPU desc[UR22][R66.64+-0x1800], R65 ;  /* 0xffe80041420079a6 */ /* 0x0089e4000c10f396 */
.L_x_11301:
[----:B------:R-:W-:Y:S05]  /*a6a0*/  BSYNC B0 ;  /* 0x0000000000007941 */ /* 0x000fea0003800000 */
.L_x_11300:
[----:B---34-:R3:W4:Y:S01]  /*a6b0*/  LDS R65, [R64+0x1980] ;  /* 0x0019800040417984 */ /* 0x0187220000000800 */
[----:B------:R-:W-:Y:S01]  /*a6c0*/  BSSY B0, `(.L_x_11302) ;  /* 0x0000004000007945 */ /* 0x000fe20003800000 */
[----:B------:R-:W-:-:S03]  /*a6d0*/  LEA R170, R170, R105, 0x2 ;  /* 0x00000069aaaa7211 */ /* 0x000fc600078e10ff */
[----:B------:R-:W-:Y:S05]  /*a6e0*/  @!P4 BRA `(.L_x_11303) ;  /* 0x000000000004c947 */ /* 0x000fea0003800000 */
[----:B----4-:R4:W-:Y:S02]  /*a6f0*/  REDG.E.ADD.F32.FTZ.RN.STRONG.GPU desc[UR22][R66.64+-0x1700], R65 ;  /* 0xffe90041420079a6 */ /* 0x0109e4000c10f396 */
.L_x_11303:
[----:B------:R-:W-:Y:S05]  /*a700*/  BSYNC B0 ;  /* 0x0000000000007941 */ /* 0x000fea0003800000 */
.L_x_11302:
[----:B----4-:R4:W0:Y:S01]  /*a710*/  LDS R65, [R170+0x1a80] ;  /* 0x001a8000aa417984 */ /* 0x0108220000000800 */
[----:B------:R-:W-:Y:S01]  /*a720*/  BSSY B0, `(.L_x_11304) ;  /* 0x0000005000007945 */ /* 0x000fe20003800000 */
[C---:B--2---:R-:W-:Y:S02]  /*a730*/  IADD3 R165, R108.reuse, 0x2c0, RZ ;  /* 0x000002c06ca57810 */ /* 0x044fe40007ffe0ff */
[----:B------:R-:W-:Y:S01]  /*a740*/  IADD3 R167, R108, 0x300, RZ ;  /* 0x000003006ca77810 */ /* 0x000fe20007ffe0ff */
[----:B------:R-:W-:Y:S06]  /*a750*/  @!P5 BRA `(.L_x_11305) ;  /* 0x000000000004d947 */ /* 0x000fec0003800000 */
[----:B0-----:R2:W-:Y:S02]  /*a760*/  REDG.E.ADD.F32.FTZ.RN.STRONG.GPU desc[UR22][R66.64+-0x1600], R65 ;  /* 0xffea0041420079a6 */ /* 0x0015e4000c10f396 */
.L_x_11305:
[----:B------:R-:W-:Y:S05]  /*a770*/  BSYNC B0 ;  /* 0x0000000000007941 */ /* 0x000fea0003800000 */
.L_x_11304:
        /* <DEDUP_REMOVED lines=18> */
.L_x_11307:
[----:B------:R-:W-:Y:S05]  /*a8a0*/  BSYNC B0 ;  /* 0x0000000000007941 */ /* 0x000fea0003800000 */
.L_x_11306:
[----:B01----:R0:W1:Y:S01]  /*a8b0*/  LDS R65, [R170+0x1c80] ;  /* 0x001c8000aa417984 */ /* 0x0030620000000800 */
[----:B------:R-:W-:Y:S01]  /*a8c0*/  BSSY B0, `(.L_x_11308) ;  /* 0x0000006000007945 */ /* 0x000fe20003800000 */
[----:B------:R-:W-:Y:S02]  /*a8d0*/  IADD3 R167, R108, 0x3c0, RZ ;  /* 0x000003c06ca77810 */ /* 0x000fe40007ffe0ff */
[----:B------:R-:W-:Y:S02]  /*a8e0*/  LEA.HI.SX32 R64, R165, R108, 0x1b ;  /* 0x0000006ca5407211 */ /* 0x000fe400078fdaff */
[----:B------:R-:W-:Y:S01]  /*a8f0*/  LEA R186, R186, R105, 0x2 ;  /* 0x00000069baba7211 */ /* 0x000fe200078e10ff */
[----:B------:R-:W-:Y:S06]  /*a900*/  @!P0 BRA `(.L_x_11309) ;  /* 0x0000000000048947 */ /* 0x000fec0003800000 */
[----:B-1----:R2:W-:Y:S02]  /*a910*/  REDG.E.ADD.F32.FTZ.RN.STRONG.GPU desc[UR22][R66.64+-0x1400], R65 ;  /* 0xffec0041420079a6 */ /* 0x0025e4000c10f396 */
.L_x_11309:
[----:B------:R-:W-:Y:S05]  /*a920*/  BSYNC B0 ;  /* 0x0000000000007941 */ /* 0x000fea0003800000 */
.L_x_11308:
[----:B-12---:R1:W2:Y:S01]  /*a930*/  LDS R65, [R186+0x1d80] ;  /* 0x001d8000ba417984 */ /* 0x0062a20000000800 */
[----:B------:R-:W-:Y:S01]  /*a940*/  BSSY B0, `(.L_x_11310) ;  /* 0x0000006000007945 */ /* 0x000fe20003800000 */
[----:B------:R-:W-:Y:S02]  /*a950*/  IADD3 R165, R108, 0x400, RZ ;  /* 0x000004006ca57810 */ /* 0x000fe40007ffe0ff */
[----:B0-----:R-:W-:Y:S02]  /*a960*/  LEA.HI.SX32 R170, R167, R108, 0x1b ;  /* 0x0000006ca7aa7211 */ /* 0x001fe400078fdaff */
[----:B------:R-:W-:Y:S01]  /*a970*/  LEA R169, R64, R105, 0x2 ;  /* 0x0000006940a97211 */ /* 0x000fe200078e10ff */
[----:B------:R-:W-:Y:S06]  /*a980*/  @!P1 BRA `(.L_x_11311) ;  /* 0x0000000000049947 */ /* 0x000fec0003800000 */
[----:B--2---:R0:W-:Y:S02]  /*a990*/  REDG.E.ADD.F32.FTZ.RN.STRONG.GPU desc[UR22][R66.64+-0x1300], R65 ;  /* 0xffed0041420079a6 */ /* 0x0041e4000c10f396 */
.L_x_11311:
[----:B------:R-:W-:Y:S05]  /*a9a0*/  BSYNC B0 ;  /* 0x0000000000007941 */ /* 0x000fea0003800000 */
.L_x_11310:
[----:B0-2---:R0:W2:Y:S01]  /*a9b0*/  LDS R65, [R169+0x1e80] ;  /* 0x001e8000a9417984 */ /* 0x0050a20000000800 */
[----:B------:R-:W-:Y:S01]  /*a9c0*/  BSSY B0, `(.L_x_11312) ;  /* 0x0000006000007945 */ /* 0x000fe20003800000 */
[----:B------:R-:W-:Y:S02]  /*a9d0*/  LEA.HI.SX32 R64, R165, R108, 0x1b ;  /* 0x0000006ca5407211 */ /* 0x000fe400078fdaff */
[----:B------:R-:W-:Y:S02]  /*a9e0*/  IADD3 R167, R108, 0x440, RZ ;  /* 0x000004406ca77810 */ /* 0x000fe40007ffe0ff */
[----:B------:R-:W-:Y:S01]  /*a9f0*/  LEA R165, R170, R105, 0x2 ;  /* 0x00000069aaa57211 */ /* 0x000fe200078e10ff */
[----:B------:R-:W-:Y:S06]  /*aa00*/  @!P2 BRA `(.L_x_11313) ;  /* 0x000000000004a947 */ /* 0x000fec0003800000 */
[----:B--2---:R3:W-:Y:S02]  /*aa10*/  REDG.E.ADD.F32.FTZ.RN.STRONG.GPU desc[UR22][R66.64+-0x1200], R65 ;  /* 0xffee0041420079a6 */ /* 0x0047e4000c10f396 */
.L_x_11313:
[----:B------:R-:W-:Y:S05]  /*aa20*/  BSYNC B0 ;  /* 0x0000000000007941 */ /* 0x000fea0003800000 */
.L_x_11312:
[----:B--23--:R2:W3:Y:S01]  /*aa30*/  LDS R65, [R165+0x1f80] ;  /* 0x001f8000a5417984 */ /* 0x00c4e20000000800 */
[----:B------:R-:W-:Y:S01]  /*aa40*/  BSSY B0, `(.L_x_11314) ;  /* 0x0000005000007945 */ /* 0x000fe20003800000 */
[----:B------:R-:W-:Y:S02]  /*aa50*/  LEA.HI.SX32 R170, R167, R108, 0x1b ;  /* 0x0000006ca7aa7211 */ /* 0x000fe400078fdaff */
[----:B------:R-:W-:Y:S01]  /*aa60*/  LEA R64, R64, R105, 0x2 ;  /* 0x0000006940407211 */ /* 0x000fe200078e10ff */
[----:B------:R-:W-:Y:S06]  /*aa70*/  @!P3 BRA `(.L_x_11315) ;  /* 0x000000000004b947 */ /* 0x000fec0003800000 */
[----:B---3--:R4:W-:Y:S02]  /*aa80*/  REDG.E.ADD.F32.FTZ.RN.STRONG.GPU desc[UR22][R66.64+-0x1100], R65 ;  /* 0xffef0041420079a6 */ /* 0x0089e4000c10f396 */
.L_x_11315:
[----:B------:R-:W-:Y:S05]  /*aa90*/  BSYNC B0 ;  /* 0x0000000000007941 */ /* 0x000fea0003800000 */
.L_x_11314:
[----:B---34-:R3:W4:Y:S01]  /*aaa0*/  LDS R65, [R64+0x2080] ;  /* 0x0020800040417984 */ /* 0x0187220000000800 */
[----:B------:R-:W-:Y:S01]  /*aab0*/  BSSY B0, `(.L_x_11316) ;  /* 0x0000004000007945 */ /* 0x000fe20003800000 */
[----:B------:R-:W-:-:S03]  /*aac0*/  LEA R170, R170, R105, 0x2 ;  /* 0x00000069aaaa7211 */ /* 0x000fc600078e10ff */
[----:B------:R-:W-:Y:S05]  /*aad0*/  @!P4 BRA `(.L_x_11317) ;  /* 0x000000000004c947 */ /* 0x000fea0003800000 */
[----:B----4-:R4:W-:Y:S02]  /*aae0*/  REDG.E.ADD.F32.FTZ.RN.STRONG.GPU desc[UR22][R66.64+-0x1000], R65 ;  /* 0xfff00041420079a6 */ /* 0x0109e4000c10f396 */
.L_x_11317:
[----:B------:R-:W-:Y:S05]  /*aaf0*/  BSYNC B0 ;  /* 0x0000000000007941 */ /* 0x000fea0003800000 */
.L_x_11316:
[----:B----4-:R4:W0:Y:S01]  /*ab00*/  LDS R65, [R170+0x2180] ;  /* 0x00218000aa417984 */ /* 0x0108220000000800 */
[----:B------:R-:W-:Y:S01]  /*ab10*/  BSSY B0, `(.L_x_11318) ;  /* 0x0000005000007945 */ /* 0x000fe20003800000 */
[C---:B--2---:R-:W-:Y:S02]  /*ab20*/  IADD3 R165, R108.reuse, 0x480, RZ ;  /* 0x000004806ca57810 */ /* 0x044fe40007ffe0ff */
[----:B------:R-:W-:Y:S01]  /*ab30*/  IADD3 R167, R108, 0x4c0, RZ ;  /* 0x000004c06ca77810 */ /* 0x000fe20007ffe0ff */
[----:B------:R-:W-:Y:S06]  /*ab40*/  @!P5 BRA `(.L_x_11319) ;  /* 0x000000000004d947 */ /* 0x000fec0003800000 */
[----:B0-----:R2:W-:Y:S02]  /*ab50*/  REDG.E.ADD.F32.FTZ.RN.STRONG.GPU desc[UR22][R66.64+-0xf00], R65 ;  /* 0xfff10041420079a6 */ /* 0x0015e4000c10f396 */
.L_x_11319:
[----:B------:R-:W-:Y:S05]  /*ab60*/  BSYNC B0 ;  /* 0x0000000000007941 */ /* 0x000fea0003800000 */
.L_x_11318:
        /* <DEDUP_REMOVED lines=18> */
.L_x_11321:
[----:B------:R-:W-:Y:S05]  /*ac90*/  BSYNC B0 ;  /* 0x0000000000007941 */ /* 0x000fea0003800000 */
.L_x_11320:
[----:B01----:R0:W1:Y:S01]  /*aca0*/  LDS R65, [R170+0x2380] ;  /* 0x00238000aa417984 */ /* 0x0030620000000800 */
[----:B------:R-:W-:Y:S01]  /*acb0*/  BSSY B0, `(.L_x_11322) ;  /* 0x0000006000007945 */ /* 0x000fe20003800000 */
[----:B------:R-:W-:Y:S02]  /*acc0*/  IADD3 R167, R108, 0x580, RZ ;  /* 0x000005806ca77810 */ /* 0x000fe40007ffe0ff */
[----:B------:R-:W-:Y:S02]  /*acd0*/  LEA.HI.SX32 R64, R165, R108, 0x1b ;  /* 0x0000006ca5407211 */ /* 0x000fe400078fdaff */
[----:B------:R-:W-:Y:S01]  /*ace0*/  LEA R186, R186, R105, 0x2 ;  /* 0x00000069baba7211 */ /* 0x000fe200078e10ff */
[----:B------:R-:W-:Y:S06]  /*acf0*/  @!P0 BRA `(.L_x_11323) ;  /* 0x0000000000048947 */ /* 0x000fec0003800000 */
[----:B-1----:R2:W-:Y:S02]  /*ad00*/  REDG.E.ADD.F32.FTZ.RN.STRONG.GPU desc[UR22][R66.64+-0xd00], R65 ;  /* 0xfff30041420079a6 */ /* 0x0025e4000c10f396 */
.L_x_11323:
[----:B------:R-:W-:Y:S05]  /*ad10*/  BSYNC B0 ;  /* 0x0000000000007941 */ /* 0x000fea0003800000 */
.L_x_11322:
[----:B-12---:R1:W2:Y:S01]  /*ad20*/  LDS R65, [R186+0x2480] ;  /* 0x00248000ba417984 */ /* 0x0062a20000000800 */
[----:B------:R-:W-:Y:S01]  /*ad30*/  BSSY B0, `(.L_x_11324) ;  /* 0x0000006000007945 */ /* 0x000fe20003800000 */
[----:B------:R-:W-:Y:S02]  /*ad40*/  IADD3 R165, R108, 0x5c0, RZ ;  /* 0x000005c06ca57810 */ /* 0x000fe40007ffe0ff */
[----:B0-----:R-:W-:Y:S02]  /*ad50*/  LEA.HI.SX32 R170, R167, R108, 0x1b ;  /* 0x0000006ca7aa7211 */ /* 0x001fe400078fdaff */
[----:B------:R-:W-:Y:S01]  /*ad60*/  LEA R169, R64, R105, 0x2 ;  /* 0x0000006940a97211 */ /* 0x000fe200078e10ff */
[----:B------:R-:W-:Y:S06]  /*ad70*/  @!P1 BRA `(.L_x_11325) ;  /* 0x0000000000049947 */ /* 0x000fec0003800000 */
[----:B--2---:R0:W-:Y:S02]  /*ad80*/  REDG.E.ADD.F32.FTZ.RN.STRONG.GPU desc[UR22][R66.64+-0xc00], R65 ;  /* 0xfff40041420079a6 */ /* 0x0041e4000c10f396 */
.L_x_11325:
[----:B------:R-:W-:Y:S05]  /*ad90*/  BSYNC B0 ;  /* 0x0000000000007941 */ /* 0x000fea0003800000 */
.L_x_11324:
[----:B0-2---:R0:W2:Y:S01]  /*ada0*/  LDS R65, [R169+0x2580] ;  /* 0x00258000a9417984 */ /* 0x0050a20000000800 */
[----:B------:R-:W-:Y:S01]  /*adb0*/  BSSY B0, `(.L_x_11326) ;  /* 0x0000006000007945 */ /* 0x000fe20003800000 */
[----:B------:R-:W-:Y:S02]  /*adc0*/  LEA.HI.SX32 R64, R165, R108, 0x1b ;  /* 0x0000006ca5407211 */ /* 0x000fe400078fdaff */
[----:B------:R-:W-:Y:S02]  /*add0*/  IADD3 R167, R108, 0x600, RZ ;  /* 0x000006006ca77810 */ /* 0x000fe40007ffe0ff */
[----:B------:R-:W-:Y:S01]  /*ade0*/  LEA R165, R170, R105, 0x2 ;  /* 0x00000069aaa57211 */ /* 0x000fe200078e10ff */
[----:B------:R-:W-:Y:S06]  /*adf0*/  @!P2 BRA `(.L_x_11327) ;  /* 0x000000000004a947 */ /* 0x000fec0003800000 */
[----:B--2---:R3:W-:Y:S02]  /*ae00*/  REDG.E.ADD.F32.FTZ.RN.STRONG.GPU desc[UR22][R66.64+-0xb00], R65 ;  /* 0xfff50041420079a6 */ /* 0x0047e4000c10f396 */
.L_x_11327:
[----:B------:R-:W-:Y:S05]  /*ae10*/  BSYNC B0 ;  /* 0x0000000000007941 */ /* 0x000fea0003800000 */
.L_x_11326:
[----:B--23--:R2:W3:Y:S01]  /*ae20*/  LDS R65, [R165+0x2680] ;  /* 0x00268000a5417984 */ /* 0x00c4e20000000800 */
[----:B------:R-:W-:Y:S01]  /*ae30*/  BSSY B0, `(.L_x_11328) ;  /* 0x0000005000007945 */ /* 0x000fe20003800000 */
[----:B------:R-:W-:Y:S02]  /*ae40*/  LEA.HI.SX32 R170, R167, R108, 0x1b ;  /* 0x0000006ca7aa7211 */ /* 0x000fe400078fdaff */
[----:B------:R-:W-:Y:S01]  /*ae50*/  LEA R64, R64, R105, 0x2 ;  /* 0x0000006940407211 */ /* 0x000fe200078e10ff */
[----:B------:R-:W-:Y:S06]  /*ae60*/  @!P3 BRA `(.L_x_11329) ;  /* 0x000000000004b947 */ /* 0x000fec0003800000 */
[----:B---3--:R4:W-:Y:S02]  /*ae70*/  REDG.E.ADD.F32.FTZ.RN.STRONG.GPU desc[UR22][R66.64+-0xa00], R65 ;  /* 0xfff60041420079a6 */ /* 0x0089e4000c10f396 */
.L_x_11329:
[----:B------:R-:W-:Y:S05]  /*ae80*/  BSYNC B0 ;  /* 0x0000000000007941 */ /* 0x000fea0003800000 */
.L_x_11328:
[----:B---34-:R3:W4:Y:S01]  /*ae90*/  LDS R65, [R64+0x2780] ;  /* 0x0027800040417984 */ /* 0x0187220000000800 */
[----:B------:R-:W-:Y:S01]  /*aea0*/  BSSY B0, `(.L_x_11330) ;  /* 0x0000004000007945 */ /* 0x000fe20003800000 */
[----:B------:R-:W-:-:S03]  /*aeb0*/  LEA R170, R170, R105, 0x2 ;  /* 0x00000069aaaa7211 */ /* 0x000fc600078e10ff */
[----:B------:R-:W-:Y:S05]  /*aec0*/  @!P4 BRA `(.L_x_11331) ;  /* 0x000000000004c947 */ /* 0x000fea0003800000 */
[----:B----4-:R4:W-:Y:S02]  /*aed0*/  REDG.E.ADD.F32.FTZ.RN.STRONG.GPU desc[UR22][R66.64+-0x900], R65 ;  /* 0xfff70041420079a6 */ /* 0x0109e4000c10f396 */
.L_x_11331:
[----:B------:R-:W-:Y:S05]  /*aee0*/  BSYNC B0 ;  /* 0x0000000000007941 */ /* 0x000fea0003800000 */
.L_x_11330:
[----:B----4-:R4:W0:Y:S01]  /*aef0*/  LDS R65, [R170+0x2880] ;  /* 0x00288000aa417984 */ /* 0x0108220000000800 */
[----:B------:R-:W-:Y:S01]  /*af00*/  BSSY B0, `(.L_x_11332) ;  /* 0x0000005000007945 */ /* 0x000fe20003800000 */
[C---:B--2---:R-:W-:Y:S02]  /*af10*/  IADD3 R165, R108.reuse, 0x640, RZ ;  /* 0x000006406ca57810 */ /* 0x044fe40007ffe0ff */
[----:B------:R-:W-:Y:S01]  /*af20*/  IADD3 R167, R108, 0x680, RZ ;  /* 0x000006806ca77810 */ /* 0x000fe20007ffe0ff */
[----:B------:R-:W-:Y:S06]  /*af30*/  @!P5 BRA `(.L_x_11333) ;  /* 0x000000000004d947 */ /* 0x000fec0003800000 */
[----:B0-----:R2:W-:Y:S02]  /*af40*/  REDG.E.ADD.F32.FTZ.RN.STRONG.GPU desc[UR22][R66.64+-0x800], R65 ;  /* 0xfff80041420079a6 */ /* 0x0015e4000c10f396 */
.L_x_11333:
[----:B------:R-:W-:Y:S05]  /*af50*/  BSYNC B0 ;  /* 0x0000000000007941 */ /* 0x000fea0003800000 */
.L_x_11332:
        /* <DEDUP_REMOVED lines=18> */
.L_x_11335:
[----:B------:R-:W-:Y:S05]  /*b080*/  BSYNC B0 ;  /* 0x0000000000007941 */ /* 0x000fea0003800000 */
.L_x_11334:
[----:B01----:R0:W1:Y:S01]  /*b090*/  LDS R65, [R170+0x2a80] ;  /* 0x002a8000aa417984 */ /* 0x0030620000000800 */
[----:B------:R-:W-:Y:S01]  /*b0a0*/  BSSY B0, `(.L_x_11336) ;  /* 0x0000006000007945 */ /* 0x000fe20003800000 */
[----:B------:R-:W-:Y:S02]  /*b0b0*/  IADD3 R151, R108, 0x740, RZ ;  /* 0x000007406c977810 */ /* 0x000fe40007ffe0ff */
[----:B------:R-:W-:Y:S02]  /*b0c0*/  LEA.HI.SX32 R64, R165, R108, 0x1b ;  /* 0x0000006ca5407211 */ /* 0x000fe400078fdaff */
[----:B------:R-:W-:Y:S01]  /*b0d0*/  LEA R186, R186, R105, 0x2 ;  /* 0x00000069baba7211 */ /* 0x000fe200078e10ff */
[----:B------:R-:W-:Y:S06]  /*b0e0*/  @!P0 BRA `(.L_x_11337) ;  /* 0x0000000000048947 */ /* 0x000fec0003800000 */
[----:B-1----:R2:W-:Y:S02]  /*b0f0*/  REDG.E.ADD.F32.FTZ.RN.STRONG.GPU desc[UR22][R66.64+-0x600], R65 ;  /* 0xfffa0041420079a6 */ /* 0x0025e4000c10f396 */
.L_x_11337:
[----:B------:R-:W-:Y:S05]  /*b100*/  BSYNC B0 ;  /* 0x0000000000007941 */ /* 0x000fea0003800000 */
.L_x_11336:
[----:B-12---:R1:W2:Y:S01]  /*b110*/  LDS R65, [R186+0x2b80] ;  /* 0x002b8000ba417984 */ /* 0x0062a20000000800 */
[----:B------:R-:W-:Y:S01]  /*b120*/  BSSY B0, `(.L_x_11338) ;  /* 0x0000006000007945 */ /* 0x000fe20003800000 */
[----:B------:R-:W-:Y:S02]  /*b130*/  IADD3 R165, R108, 0x780, RZ ;  /* 0x000007806ca57810 */ /* 0x000fe40007ffe0ff */
[----:B0-----:R-:W-:Y:S02]  /*b140*/  LEA.HI.SX32 R170, R151, R108, 0x1b ;  /* 0x0000006c97aa7211 */ /* 0x001fe400078fdaff */
[----:B------:R-:W-:Y:S01]  /*b150*/  LEA R167, R64, R105, 0x2 ;  /* 0x0000006940a77211 */ /* 0x000fe200078e10ff */
[----:B------:R-:W-:Y:S06]  /*b160*/  @!P1 BRA `(.L_x_11339) ;  /* 0x0000000000049947 */ /* 0x000fec0003800000 */
[----:B--2---:R0:W-:Y:S02]  /*b170*/  REDG.E.ADD.F32.FTZ.RN.STRONG.GPU desc[UR22][R66.64+-0x500], R65 ;  /* 0xfffb0041420079a6 */ /* 0x0041e4000c10f396 */
.L_x_11339:
[----:B------:R-:W-:Y:S05]  /*b180*/  BSYNC B0 ;  /* 0x0000000000007941 */ /* 0x000fea0003800000 */
.L_x_11338:
[----:B0-2---:R0:W2:Y:S01]  /*b190*/  LDS R65, [R167+0x2c80] ;  /* 0x002c8000a7417984 */ /* 0x0050a20000000800 */
[----:B------:R-:W-:Y:S01]  /*b1a0*/  BSSY B0, `(.L_x_11340) ;  /* 0x0000006000007945 */ /* 0x000fe20003800000 */
[----:B------:R-:W-:Y:S02]  /*b1b0*/  LEA.HI.SX32 R64, R165, R108, 0x1b ;  /* 0x0000006ca5407211 */ /* 0x000fe400078fdaff */
[----:B------:R-:W-:Y:S02]  /*b1c0*/  IADD3 R151, R108, 0x7c0, RZ ;  /* 0x000007c06c977810 */ /* 0x000fe40007ffe0ff */
[----:B------:R-:W-:Y:S01]  /*b1d0*/  LEA R165, R170, R105, 0x2 ;  /* 0x00000069aaa57211 */ /* 0x000fe200078e10ff */
[----:B------:R-:W-:Y:S06]  /*b1e0*/  @!P2 BRA `(.L_x_11341) ;  /* 0x000000000004a947 */ /* 0x000fec0003800000 */
[----:B--2---:R3:W-:Y:S02]  /*b1f0*/  REDG.E.ADD.F32.FTZ.RN.STRONG.GPU desc[UR22][R66.64+-0x400], R65 ;  /* 0xfffc0041420079a6 */ /* 0x0047e4000c10f396 */
.L_x_11341:
[----:B------:R-:W-:Y:S05]  /*b200*/  BSYNC B0 ;  /* 0x0000000000007941 */ /* 0x000fea0003800000 */
.L_x_11340:
[----:B--23--:R2:W3:Y:S01]  /*b210*/  LDS R65, [R165+0x2d80] ;  /* 0x002d8000a5417984 */ /* 0x00c4e20000000800 */
[----:B------:R-:W-:Y:S01]  /*b220*/  BSSY B0, `(.L_x_11342) ;  /* 0x0000005000007945 */ /* 0x000fe20003800000 */
[----:B------:R-:W-:Y:S02]  /*b230*/  LEA.HI.SX32 R170, R151, R108, 0x1b ;  /* 0x0000006c97aa7211 */ /* 0x000fe400078fdaff */
[----:B------:R-:W-:Y:S01]  /*b240*/  LEA R64, R64, R105, 0x2 ;  /* 0x0000006940407211 */ /* 0x000fe200078e10ff */
[----:B------:R-:W-:Y:S06]  /*b250*/  @!P3 BRA `(.L_x_11343) ;  /* 0x000000000004b947 */ /* 0x000fec0003800000 */
[----:B---3--:R4:W-:Y:S02]  /*b260*/  REDG.E.ADD.F32.FTZ.RN.STRONG.GPU desc[UR22][R66.64+-0x300], R65 ;  /* 0xfffd0041420079a6 */ /* 0x0089e4000c10f396 */
.L_x_11343:
[----:B------:R-:W-:Y:S05]  /*b270*/  BSYNC B0 ;  /* 0x0000000000007941 */ /* 0x000fea0003800000 */
.L_x_11342:
[----:B---34-:R3:W4:Y:S01]  /*b280*/  LDS R65, [R64+0x2e80] ;  /* 0x002e800040417984 */ /* 0x0187220000000800 */
[----:B------:R-:W-:Y:S01]  /*b290*/  BSSY B0, `(.L_x_11344) ;  /* 0x0000004000007945 */ /* 0x000fe20003800000 */
[----:B------:R-:W-:-:S03]  /*b2a0*/  LEA R170, R170, R105, 0x2 ;  /* 0x00000069aaaa7211 */ /* 0x000fc600078e10ff */
[----:B------:R-:W-:Y:S05]  /*b2b0*/  @!P4 BRA `(.L_x_11345) ;  /* 0x000000000004c947 */ /* 0x000fea0003800000 */
[----:B----4-:R4:W-:Y:S02]  /*b2c0*/  REDG.E.ADD.F32.FTZ.RN.STRONG.GPU desc[UR22][R66.64+-0x200], R65 ;  /* 0xfffe0041420079a6 */ /* 0x0109e4000c10f396 */
.L_x_11345:
[----:B------:R-:W-:Y:S05]  /*b2d0*/  BSYNC B0 ;  /* 0x0000000000007941 */ /* 0x000fea0003800000 */
.L_x_11344:
[----:B----4-:R4:W0:Y:S01]  /*b2e0*/  LDS R65, [R170+0x2f80] ;  /* 0x002f8000aa417984 */ /* 0x0108220000000800 */
[----:B------:R-:W-:Y:S01]  /*b2f0*/  BSSY B0, `(.L_x_11346) ;  /* 0x0000004000007945 */ /* 0x000fe20003800000 */
[----:B---3--:R-:W-:-:S03]  /*b300*/  FADD.FTZ R64, R184, R117 ;  /* 0x00000075b8407221 */ /* 0x008fc60000010000 */
[----:B------:R-:W-:Y:S05]  /*b310*/  @!P5 BRA `(.L_x_11347) ;  /* 0x000000000004d947 */ /* 0x000fea0003800000 */
[----:B0-----:R3:W-:Y:S02]  /*b320*/  REDG.E.ADD.F32.FTZ.RN.STRONG.GPU desc[UR22][R66.64+-0x100], R65 ;  /* 0xffff0041420079a6 */ /* 0x0017e4000c10f396 */
.L_x_11347:
[----:B------:R-:W-:Y:S05]  /*b330*/  BSYNC B0 ;  /* 0x0000000000007941 */ /* 0x000fea0003800000 */
.L_x_11346:
[----:B----4-:R-:W4:Y:S01]  /*b340*/  SHFL.DOWN PT, R170, R83, 0x1, 0x1f ;  /* 0x08201f0053aa7f89 */ /* 0x010f2200000e0000 */
[----:B------:R-:W-:Y:S01]  /*b350*/  ISETP.GT.AND P0, PT, R106, 0x1e, PT ;  /* 0x0000001e6a00780c */ /* 0x000fe20003f04270 */
[----:B------:R-:W-:Y:S01]  /*b360*/  FFMA.FTZ R80, R80, R119, R121 ;  /* 0x0000007750507223 */ /* 0x000fe20000010079 */
[----:B0--3--:R-:W-:Y:S01]  /*b370*/  MOV R65, R83 ;  /* 0x0000005300417202 */ /* 0x009fe20000000f00 */
[----:B------:R-:W0:Y:S01]  /*b380*/  SHFL.DOWN PT, R151, R138, 0x1, 0x1f ;  /* 0x08201f008a977f89 */ /* 0x000e2200000e0000 */
[----:B------:R-:W-:Y:S01]  /*b390*/  MOV R66, R138 ;  /* 0x0000008a00427202 */ /* 0x000fe20000000f00 */
[----:B------:R-:W-:Y:S01]  /*b3a0*/  FADD.FTZ R52, R81, R52 ;  /* 0x0000003451347221 */ /* 0x000fe20000010000 */
[----:B------:R-:W-:Y:S01]  /*b3b0*/  MOV R67, R212 ;  /* 0x000000d400437202 */ /* 0x000fe20000000f00 */
[----:B------:R-:W3:Y:S01]  /*b3c0*/  SHFL.DOWN PT, R184, R212, 0x1, 0x1f ;  /* 0x08201f00d4b87f89 */ /* 0x000ee200000e0000 */
[----:B------:R-:W-:Y:S01]  /*b3d0*/  FADD.FTZ R49, R80, R49 ;  /* 0x0000003150317221 */ /* 0x000fe20000010000 */
        /* <DEDUP_REMOVED lines=8> */
[----:B------:R-:W-:Y:S01]  /*b460*/  FFMA.FTZ R28, R81, R87, R28 ;  /* 0x00000057511c7223 */ /* 0x000fe2000001001c */
[----:B------:R-:W-:Y:S01]  /*b470*/  FFMA.FTZ R216, R216, R81, R231 ;  /* 0x00000051d8d87223 */ /* 0x000fe200000100e7 */
[----:B------:R-:W-:Y:S01]  /*b480*/  FMUL.FTZ R196, R161, R196 ;  /* 0x000000c4a1c47220 */ /* 0x000fe20000410000 */
[----:B------:R-:W-:Y:S01]  /*b490*/  FFMA.FTZ R143, R220, R143, R215 ;  /* 0x0000008fdc8f7223 */ /* 0x000fe200000100d7 */
[----:B------:R-:W-:Y:S01]  /*b4a0*/  FMUL.FTZ R205, R205, R166 ;  /* 0x000000a6cdcd7220 */ /* 0x000fe20000410000 */
[----:B------:R-:W-:Y:S01]  /*b4b0*/  FMUL.FTZ R203, R203, R168 ;  /* 0x000000a8cbcb7220 */ /* 0x000fe20000410000 */
[----:B----4-:R-:W-:Y:S01]  /*b4c0*/  @!P0 FADD.FTZ R65, R65, R170 ;  /* 0x000000aa41418221 */ /* 0x010fe20000010000 */
[----:B------:R-:W-:Y:S01]  /*b4d0*/  FFMA.FTZ R196, R163, R181, R196 ;  /* 0x000000b5a3c47223 */ /* 0x000fe200000100c4 */
[----:B------:R-:W-:Y:S01]  /*b4e0*/  FFMA.FTZ R143, R76, R197, R143 ;  /* 0x000000c54c8f7223 */ /* 0x000fe2000001008f */
[----:B------:R-:W-:Y:S01]  /*b4f0*/  FFMA.FTZ R218, R218, R145, R205 ;  /* 0x00000091dada7223 */ /* 0x000fe200000100cd */
[----:B0-----:R-:W-:Y:S01]  /*b500*/  @!P0 FADD.FTZ R66, R66, R151 ;  /* 0x0000009742428221 */ /* 0x001fe20000010000 */
[----:B------:R-:W0:Y:S01]  /*b510*/  SHFL.DOWN PT, R138, R65, 0x2, 0x1f ;  /* 0x08401f00418a7f89 */ /* 0x000e2200000e0000 */
[----:B------:R-:W-:Y:S01]  /*b520*/  FMUL.FTZ R76, R157, R195 ;  /* 0x000000c39d4c7220 */ /* 0x000fe20000410000 */
[----:B------:R-:W-:Y:S01]  /*b530*/  FFMA.FTZ R218, R77, R196, R218 ;  /* 0x000000c44dda7223 */ /* 0x000fe200000100da */
[----:B---3--:R-:W-:Y:S01]  /*b540*/  @!P0 FADD.FTZ R67, R67, R184 ;  /* 0x000000b843438221 */ /* 0x008fe20000010000 */
[----:B------:R-:W-:Y:S01]  /*b550*/  FFMA.FTZ R214, R214, R147, R203 ;  /* 0x00000093d6d67223 */ /* 0x000fe200000100cb */
[----:B------:R-:W-:Y:S01]  /*b560*/  FFMA.FTZ R76, R159, R180, R76 ;  /* 0x000000b49f4c7223 */ /* 0x000fe2000001004c */
[----:B------:R-:W-:Y:S01]  /*b570*/  FMUL.FTZ R77, R156, R194 ;  /* 0x000000c29c4d7220 */ /* 0x000fe20000410000 */
[----:B-----5:R-:W-:Y:S01]  /*b580*/  @!P0 FADD.FTZ R64, R117, R64 ;  /* 0x0000004075408221 */ /* 0x020fe20000010000 */
[----:B------:R-:W3:Y:S01]  /*b590*/  SHFL.DOWN PT, R170, R67, 0x2, 0x1f ;  /* 0x08401f0043aa7f89 */ /* 0x000ee200000e0000 */
[----:B------:R-:W-:Y:S01]  /*b5a0*/  ISETP.GT.AND P0, PT, R106, 0x1d, PT ;  /* 0x0000001d6a00780c */ /* 0x000fe20003f04270 */
[----:B------:R-:W-:Y:S01]  /*b5b0*/  FMUL.FTZ R70, R70, R149 ;  /* 0x0000009546467220 */ /* 0x000fe20000410000 */
[----:B------:R-:W-:Y:S01]  /*b5c0*/  FFMA.FTZ R71, R71, R76, R214 ;  /* 0x0000004c47477223 */ /* 0x000fe200000100d6 */
[----:B------:R-:W4:Y:S01]  /*b5d0*/  SHFL.DOWN PT, R117, R66, 0x2, 0x1f ;  /* 0x08401f0042757f89 */ /* 0x000f2200000e0000 */
[----:B------:R-:W-:Y:S01]  /*b5e0*/  FFMA.FTZ R77, R154, R179, R77 ;  /* 0x000000b39a4d7223 */ /* 0x000fe2000001004d */
[----:B------:R-:W-:Y:S01]  /*b5f0*/  FFMA.FTZ R217, R217, R146, R70 ;  /* 0x00000092d9d97223 */ /* 0x000fe20000010046 */
[----:B------:R-:W-:Y:S01]  /*b600*/  FFMA.FTZ R21, R76, R54, R21 ;  /* 0x000000364c157223 */ /* 0x000fe20000010015 */
[----:B------:R-:W5:Y:S01]  /*b610*/  SHFL.DOWN PT, R83, R64, 0x2, 0x1f ;  /* 0x08401f0040537f89 */ /* 0x000f6200000e0000 */
[----:B------:R-:W-:Y:S01]  /*b620*/  FADD.FTZ R42, R71, R42 ;  /* 0x0000002a472a7221 */ /* 0x000fe20000010000 */
[----:B------:R-:W-:Y:S01]  /*b630*/  FFMA.FTZ R30, R77, R93, R30 ;  /* 0x0000005d4d1e7223 */ /* 0x000fe2000001001e */
[----:B------:R-:W-:Y:S01]  /*b640*/  FFMA.FTZ R206, R206, R77, R217 ;  /* 0x0000004dcece7223 */ /* 0x000fe200000100d9 */
[----:B------:R-:W-:Y:S01]  /*b650*/  ISETP.NE.AND P1, PT, R106, RZ, PT ;  /* 0x000000ff6a00720c */ /* 0x000fe20003f25270 */
[----:B------:R-:W-:Y:S01]  /*b660*/  FMUL.FTZ R144, R69, R144 ;  /* 0x0000009045907220 */ /* 0x000fe20000410000 */
[----:B------:R-:W-:Y:S01]  /*b670*/  ISETP.NE.AND P2, PT, R108, RZ, PT ;  /* 0x000000ff6c00720c */ /* 0x000fe20003f45270 */
        /* <DEDUP_REMOVED lines=8> */
[----:B------:R-:W-:Y:S01]  /*b700*/  FMUL.FTZ R136, R211, R136 ;  /* 0x00000088d3887220 */ /* 0x000fe20000410000 */
[----:B---3--:R-:W-:Y:S01]  /*b710*/  @!P0 FADD.FTZ R67, R67, R170 ;  /* 0x000000aa43438221 */ /* 0x008fe20000010000 */
[----:B------:R-:W-:Y:S01]  /*b720*/  FMUL.FTZ R189, R118, R189 ;  /* 0x000000bd76bd7220 */ /* 0x000fe20000410000 */
[----:B------:R-:W-:Y:S01]  /*b730*/  FMUL.FTZ R132, R129, R132 ;  /* 0x0000008481847220 */ /* 0x000fe20000410000 */
[----:B------:R-:W-:Y:S01]  /*b740*/  FMUL.FTZ R188, R111, R188 ;  /* 0x000000bc6fbc7220 */ /* 0x000fe20000410000 */
[----:B----4-:R-:W-:Y:S01]  /*b750*/  @!P0 FADD.FTZ R66, R66, R117 ;  /* 0x0000007542428221 */ /* 0x010fe20000010000 */
[----:B------:R-:W3:Y:S01]  /*b760*/  SHFL.DOWN PT, R80, R67, 0x4, 0x1f ;  /* 0x08801f0043507f89 */ /* 0x000ee200000e0000 */
[----:B------:R-:W-:Y:S01]  /*b770*/  FMUL.FTZ R131, R74, R131 ;  /* 0x000000834a837220 */ /* 0x000fe20000410000 */
        /* <DEDUP_REMOVED lines=22> */
[----:B---3--:R-:W-:Y:S01]  /*b8e0*/  @!P0 FADD.FTZ R67, R67, R80 ;  /* 0x0000005043438221 */ /* 0x008fe20000010000 */
[----:B------:R-:W-:Y:S01]  /*b8f0*/  FFMA.FTZ R225, R225, R124, R126 ;  /* 0x0000007ce1e17223 */ /* 0x000fe2000001007e */
[----:B------:R-:W-:Y:S01]  /*b900*/  FFMA.FTZ R219, R172, R193, R219 ;  /* 0x000000c1acdb7223 */ /* 0x000fe200000100db */
[----:B------:R-:W-:Y:S01]  /*b910*/  FFMA.FTZ R236, R139, R192, R236 ;  /* 0x000000c08bec7223 */ /* 0x000fe200000100ec */
[----:B----4-:R-:W-:Y:S01]  /*b920*/  @!P0 FADD.FTZ R66, R66, R117 ;  /* 0x0000007542428221 */ /* 0x010fe20000010000 */
[----:B------:R-:W3:Y:S01]  /*b930*/  SHFL.DOWN PT, R80, R67, 0x8, 0x1f ;  /* 0x09001f0043507f89 */ /* 0x000ee200000e0000 */
[----:B------:R-:W-:Y:S01]  /*b940*/  FFMA.FTZ R75, R75, R68, R140 ;  /* 0x000000444b4b7223 */ /* 0x000fe2000001008c */
[----:B------:R-:W-:Y:S01]  /*b950*/  FFMA.FTZ R210, R210, R69, R207 ;  /* 0x00000045d2d27223 */ /* 0x000fe200000100cf */
[----:B-----5:R-:W-:Y:S01]  /*b960*/  @!P0 FADD.FTZ R64, R64, R83 ;  /* 0x0000005340408221 */ /* 0x020fe20000010000 */
[----:B------:R-:W-:Y:S01]  /*b970*/  ISETP.GT.AND P0, PT, R106, 0x17, PT ;  /* 0x000000176a00780c */ /* 0x000fe20003f04270 */
[----:B------:R-:W4:Y:S01]  /*b980*/  SHFL.DOWN PT, R83, R66, 0x8, 0x1f ;  /* 0x09001f0042537f89 */ /* 0x000f2200000e0000 */
[----:B------:R-:W-:Y:S01]  /*b990*/  FFMA.FTZ R209, R72, R189, R209 ;  /* 0x000000bd48d17223 */ /* 0x000fe200000100d1 */
[----:B------:R-:W-:Y:S01]  /*b9a0*/  FFMA.FTZ R128, R73, R188, R128 ;  /* 0x000000bc49807223 */ /* 0x000fe20000010080 */
[----:B------:R-:W-:Y:S01]  /*b9b0*/  BSSY B0, `(.L_x_11348) ;  /* 0x0000040000007945 */ /* 0x000fe20003800000 */
[----:B------:R-:W5:Y:S01]  /*b9c0*/  SHFL.DOWN PT, R81, R64, 0x8, 0x1f ;  /* 0x09001f0040517f89 */ /* 0x000f6200000e0000 */
[----:B------:R-:W-:Y:S01]  /*b9d0*/  FFMA.FTZ R26, R119, R55, R26 ;  /* 0x00000037771a7223 */ /* 0x000fe2000001001a */
[----:B------:R-:W-:Y:S01]  /*b9e0*/  FFMA.FTZ R18, R123, R45, R18 ;  /* 0x0000002d7b127223 */ /* 0x000fe20000010012 */
[----:B------:R-:W-:Y:S01]  /*b9f0*/  FADD.FTZ R48, R229, R48 ;  /* 0x00000030e5307221 */ /* 0x000fe20000010000 */
[----:B------:R-:W-:Y:S01]  /*ba00*/  FFMA.FTZ R25, R122, R86, R25 ;  /* 0x000000567a197223 */ /* 0x000fe20000010019 */
[----:B------:R-:W-:Y:S01]  /*ba10*/  FFMA.FTZ R19, R124, R50, R19 ;  /* 0x000000327c137223 */ /* 0x000fe20000010013 */
[----:B------:R-:W-:Y:S01]  /*ba20*/  FADD.FTZ R47, R230, R47 ;  /* 0x0000002fe62f7221 */ /* 0x000fe20000010000 */
[----:B------:R-:W-:Y:S01]  /*ba30*/  FADD.FTZ R46, R225, R46 ;  /* 0x0000002ee12e7221 */ /* 0x000fe20000010000 */
[----:B------:R-:W-:Y:S01]  /*ba40*/  FADD.FTZ R43, R216, R43 ;  /* 0x0000002bd82b7221 */ /* 0x000fe20000010000 */
[----:B0-----:R-:W-:Y:S01]  /*ba50*/  @!P0 FADD.FTZ R65, R65, R78 ;  /* 0x0000004e41418221 */ /* 0x001fe20000010000 */
[----:B------:R-:W-:Y:S01]  /*ba60*/  FFMA.FTZ R20, R197, R51, R20 ;  /* 0x00000033c5147223 */ /* 0x000fe20000010014 */
[----:B------:R-:W-:Y:S01]  /*ba70*/  FFMA.FTZ R27, R196, R90, R27 ;  /* 0x0000005ac41b7223 */ /* 0x000fe2000001001b */
[----:B------:R-:W-:Y:S01]  /*ba80*/  FADD.FTZ R44, R143, R44 ;  /* 0x0000002c8f2c7221 */ /* 0x000fe20000010000 */
[----:B------:R-:W-:Y:S01]  /*ba90*/  FADD.FTZ R41, R218, R41 ;  /* 0x00000029da297221 */ /* 0x000fe20000010000 */
[----:B------:R-:W0:Y:S01]  /*baa0*/  SHFL.DOWN PT, R70, R65, 0x10, 0x1f ;  /* 0x0a001f0041467f89 */ /* 0x000e2200000e0000 */
[----:B---3--:R-:W-:Y:S01]  /*bab0*/  @!P0 FADD.FTZ R67, R67, R80 ;  /* 0x0000005043438221 */ /* 0x008fe20000010000 */
[----:B------:R-:W-:Y:S01]  /*bac0*/  FADD.FTZ R39, R206, R39 ;  /* 0x00000027ce277221 */ /* 0x000fe20000010000 */
[----:B------:R-:W-:Y:S01]  /*bad0*/  FFMA.FTZ R22, R193, R85, R22 ;  /* 0x00000055c1167223 */ /* 0x000fe20000010016 */
[----:B------:R-:W-:Y:S01]  /*bae0*/  FADD.FTZ R38, R219, R38 ;  /* 0x00000026db267221 */ /* 0x000fe20000010000 */
[----:B------:R-:W-:Y:S01]  /*baf0*/  FFMA.FTZ R29, R192, R92, R29 ;  /* 0x0000005cc01d7223 */ /* 0x000fe2000001001d */
[----:B----4-:R-:W-:Y:S01]  /*bb00*/  @!P0 FADD.FTZ R66, R66, R83 ;  /* 0x0000005342428221 */ /* 0x010fe20000010000 */
[----:B------:R-:W3:Y:S01]  /*bb10*/  SHFL.DOWN PT, R76, R67, 0x10, 0x1f ;  /* 0x0a001f00434c7f89 */ /* 0x000ee200000e0000 */
        /* <DEDUP_REMOVED lines=10> */
[----:B------:R-:W-:Y:S01]  /*bbc0*/  FFMA.FTZ R31, R188, R94, R31 ;  /* 0x0000005ebc1f7223 */ /* 0x000fe2000001001f */
[----:B------:R-:W-:Y:S01]  /*bbd0*/  FADD.FTZ R34, R209, R34 ;  /* 0x00000022d1227221 */ /* 0x000fe20000010000 */
[----:B------:R-:W-:-:S05]  /*bbe0*/  FADD.FTZ R33, R128, R33 ;  /* 0x0000002180217221 */ /* 0x000fca0000010000 */
        /* <DEDUP_REMOVED lines=28> */
.L_x_11349:
[----:B------:R-:W-:Y:S05]  /*bdb0*/  BSYNC B0 ;  /* 0x0000000000007941 */ /* 0x000fea0003800000 */
.L_x_11348:
[----:B------:R-:W-:Y:S02]  /*bdc0*/  UIADD3 UR7, UR7, 0x1, URZ ;  /* 0x0000000107077890 */ /* 0x000fe4000fffe03f */
[----:B------:R-:W-:Y:S02]  /*bdd0*/  UIADD3 UR8, UP1, UR8, 0x1, URZ ;  /* 0x0000000108087890 */ /* 0x000fe4000ff3e03f */
[----:B------:R-:W-:Y:S02]  /*bde0*/  UISETP.GE.AND UP0, UPT, UR7, UR55, UPT ;  /* 0x000000370700728c */ /* 0x000fe4000bf06270 */
[----:B------:R-:W-:-:S04]  /*bdf0*/  UIADD3.X UR9, URZ, UR9, URZ, UP1, !UPT ;  /* 0x000000093f097290 */ /* 0x000fc80008ffe43f */
[----:B------:R-:W-:-:S13]  /*be00*/  PLOP3.LUT P0, PT, PT, PT, UP0, 0x80, 0x0 ;  /* 0x000000000000781c */ /* 0x000fda0003f0f008 */
[----:B------:R-:W-:Y:S05]  /*be10*/  @!P0 BRA `(.L_x_11350) ;  /* 0xffffff7c00088947 */ /* 0x000fea000383ffff */
.L_x_11255:
[----:B------:R-:W-:Y:S01]  /*be20*/  BAR.SYNC.DEFER_BLOCKING 0x0 ;  /* 0x0000000000007b1d */ /* 0x000fe20000010000 */
[----:B------:R-:W-:-:S05]  /*be30*/  MOV R3, 0x10 ;  /* 0x0000001000037802 */ /* 0x000fca0000000f00 */
[----:B------:R-:W-:Y:S01]  /*be40*/  IMAD.WIDE R2, R102, R3, UR24 ;  /* 0x0000001866027e25 */ /* 0x000fe2000f8e0203 */
[----:B------:R-:W-:Y:S01]  /*be50*/  IADD3 R0, R106, R106, R103 ;  /* 0x0000006a6a007210 */ /* 0x000fe20007ffe067 */
[----:B------:R-:W-:Y:S02]  /*be60*/  UIADD3 UR7, UR13, -0x1, URZ ;  /* 0xffffffff0d077890 */ /* 0x000fe4000fffe03f */
[----:B------:R-:W-:Y:S01]  /*be70*/  USHF.R.S32.HI UR33, URZ, 0x1f, UR11 ;  /* 0x0000001f3f217899 */ /* 0x000fe2000801140b */
[----:B------:R-:W-:Y:S01]  /*be80*/  ULDC.64 UR30, c[0x0][0x388] ;  /* 0x0000e200001e7ab9 */ /* 0x000fe20000000a00 */
[----:B------:R-:W4:Y:S04]  /*be90*/  LDG.E.128 R4, desc[UR22][R2.64] ;  /* 0x0000001602047981 */ /* 0x000f28000c1e1d00 */
[----:B------:R-:W5:Y:S01]  /*bea0*/  LDG.E.128 R12, desc[UR22][R2.64+0x200] ;  /* 0x00020016020c7981 */ /* 0x000f62000c1e1d00 */
[----:B------:R-:W-:Y:S01]  /*beb0*/  LEA R0, R0, R105, 0x4 ;  /* 0x0000006900007211 */ /* 0x000fe200078e20ff */
[----:B------:R-:W-:Y:S01]  /*bec0*/  USHF.L.U32 UR8, UR7, 0xa, URZ ;  /* 0x0000000a07087899 */ /* 0x000fe2000800063f */
[----:B------:R-:W-:Y:S01]  /*bed0*/  F2FP.BF16.F32.PACK_AB R20, R20, R27 ;  /* 0x0000001b1414723e */ /* 0x000fe200000010ff */
[----:B------:R-:W-:-:S02]  /*bee0*/  UIMAD UR26, UR33, UR30, URZ ;  /* 0x0000001e211a72a4 */ /* 0x000fc4000f8e023f */
[----:B------:R-:W-:Y:S02]  /*bef0*/  USHF.R.S32.HI UR9, URZ, 0x1f, UR8 ;  /* 0x0000001f3f097899 */ /* 0x000fe40008011408 */
[----:B------:R-:W-:Y:S02]  /*bf00*/  UIMAD UR28, UR11, UR31, UR26 ;  /* 0x0000001f0b1c72a4 */ /* 0x000fe4000f8e021a */
[----:B------:R-:W-:Y:S02]  /*bf10*/  UIMAD.WIDE.U32 UR26, UR11, UR30, UR8 ;  /* 0x0000001e0b1a72a5 */ /* 0x000fe4000f8e0008 */
[----:B------:R-:W-:Y:S01]  /*bf20*/  USHF.R.S32.HI UR32, URZ, 0x1f, UR10 ;  /* 0x0000001f3f207899 */ /* 0x000fe2000801140a */
[----:B------:R-:W-:Y:S01]  /*bf30*/  ULDC.64 UR30, c[0x0][0x390] ;  /* 0x0000e400001e7ab9 */ /* 0x000fe20000000a00 */
        /* <DEDUP_REMOVED lines=10> */
[----:B------:R-:W-:Y:S01]  /*bfe0*/  UIADD3 UR14, UP3, UR14, -0x800, URZ ;  /* 0xfffff8000e0e7890 */ /* 0x000fe2000ff7e03f */
[----:B------:R-:W-:Y:S01]  /*bff0*/  ULDC.64 UR28, c[0x0][0x3a8] ;  /* 0x0000ea00001c7ab9 */ /* 0x000fe20000000a00 */
[----:B------:R-:W-:Y:S02]  /*c000*/  UIADD3 UR50, UP4, UR50, -0x800, URZ ;  /* 0xfffff80032327890 */ /* 0x000fe4000ff9e03f */
[----:B------:R-:W-:Y:S02]  /*c010*/  UIMAD.WIDE.U32 UR8, UR11, UR28, UR8 ;  /* 0x0000001c0b0872a5 */ /* 0x000fe4000f8e0008 */
[----:B------:R-:W-:Y:S02]  /*c020*/  UIADD3 UR6, UR6, 0x1, URZ ;  /* 0x0000000106067890 */ /* 0x000fe4000fffe03f */
[----:B------:R-:W-:-:S02]  /*c030*/  UIADD3.X UR25, UR25, -0x1, URZ, UP1, !UPT ;  /* 0xffffffff19197890 */ /* 0x000fc40008ffe43f */
[----:B------:R-:W-:Y:S02]  /*c040*/  UIADD3.X UR53, UR53, -0x1, URZ, UP2, !UPT ;  /* 0xffffffff35357890 */ /* 0x000fe400097fe43f */
[----:B------:R-:W-:Y:S02]  /*c050*/  UIADD3.X UR15, UR15, -0x1, URZ, UP3, !UPT ;  /* 0xffffffff0f0f7890 */ /* 0x000fe40009ffe43f */
[----:B------:R-:W-:Y:S01]  /*c060*/  UIADD3.X UR51, UR51, -0x1, URZ, UP4, !UPT ;  /* 0xffffffff33337890 */ /* 0x000fe2000a7fe43f */
[----:B----4-:R-:W-:Y:S04]  /*c070*/  STS.128 [R101], R4 ;  /* 0x0000000465007388 */ /* 0x010fe80000000c00 */
[----:B-----5:R-:W-:Y:S01]  /*c080*/  STS.128 [R101+0x200], R12 ;  /* 0x0002000c65007388 */ /* 0x020fe20000000c00 */
[----:B------:R-:W-:-:S03]  /*c090*/  NOP ;  /* 0x0000000000007918 */ /* 0x000fc60000000000 */
[----:B------:R-:W4:Y:S04]  /*c0a0*/  LDS.128 R8, [R0] ;  /* 0x0000000000087984 */ /* 0x000f280000000c00 */
[----:B------:R-:W5:Y:S01]  /*c0b0*/  LDS.128 R4, [R0+0x10] ;  /* 0x0000100000047984 */ /* 0x000f620000000c00 */
[C---:B----4-:R-:W-:Y:S02]  /*c0c0*/  SHF.L.U32 R16, R8.reuse, 0x10, RZ ;  /* 0x0000001008107819 */ /* 0x050fe400000006ff */
        /* <DEDUP_REMOVED lines=24> */
[----:B------:R-:W4:Y:S01]  /*c250*/  @!P0 MUFU.EX2 R2, R2 ;  /* 0x0000000200028308 */ /* 0x000f220000000800 */
        /* <DEDUP_REMOVED lines=11> */
[----:B----4-:R-:W-:Y:S01]  /*c310*/  @!P0 FADD.FTZ R0, R2, 1 ;  /* 0x3f80000002008421 */ /* 0x010fe20000010000 */
        /* <DEDUP_REMOVED lines=8> */
[----:B----4-:R-:W-:Y:S01]  /*c3a0*/  @!P3 FMUL.FTZ R0, R15, -1.4426950216293334961 ;  /* 0xbfb8aa3b0f00b820 */ /* 0x010fe20000410000 */
[----:B------:R-:W-:Y:S01]  /*c3b0*/  FADD.FTZ R15, R9, UR5 ;  /* 0x00000005090f7e21 */ /* 0x000fe20008010000 */
[----:B------:R-:W-:-:S04]  /*c3c0*/  FADD.FTZ R9, R10, UR5 ;  /* 0x000000050a097e21 */ /* 0x000fc80008010000 */
[----:B------:R0:W4:Y:S01]  /*c3d0*/  @!P2 MUFU.RCP R16, R2 ;  /* 0x000000020010a308 */ /* 0x0001220000001000 */
[----:B-1----:R-:W-:Y:S01]  /*c3e0*/  @!P0 FMUL.FTZ R33, R33, R14 ;  /* 0x0000000e21218220 */ /* 0x002fe20000410000 */
[----:B------:R-:W-:Y:S01]  /*c3f0*/  FADD.FTZ R14, R11, UR5 ;  /* 0x000000050b0e7e21 */ /* 0x000fe20008010000 */
[----:B------:R-:W-:-:S05]  /*c400*/  FSETP.GTU.FTZ.AND P0, PT, R15, 20, PT ;  /* 0x41a000000f00780b */ /* 0x000fca0003f1c000 */
[----:B------:R1:W2:Y:S01]  /*c410*/  @!P3 MUFU.EX2 R8, R0 ;  /* 0x000000000008b308 */ /* 0x0002a20000000800 */
[----:B-----5:R-:W-:Y:S01]  /*c420*/  @!P5 FMUL.FTZ R34, R34, R3 ;  /* 0x000000032222d220 */ /* 0x020fe20000410000 */
[----:B------:R-:W-:Y:S01]  /*c430*/  FSETP.GTU.FTZ.AND P5, PT, R9, 20, PT ;  /* 0x41a000000900780b */ /* 0x000fe20003fbc000 */
[----:B0-----:R-:W-:-:S05]  /*c440*/  @!P1 FMUL.FTZ R2, R40, -1.4426950216293334961 ;  /* 0xbfb8aa3b28029820 */ /* 0x001fca0000410000 */
[----:B------:R-:W0:Y:S01]  /*c450*/  @!P6 MUFU.EX2 R12, R12 ;  /* 0x0000000c000ce308 */ /* 0x000e220000000800 */
[----:B-1----:R-:W-:Y:S01]  /*c460*/  @!P4 FMUL.FTZ R0, R13, -1.4426950216293334961 ;  /* 0xbfb8aa3b0d00c820 */ /* 0x002fe20000410000 */
[----:B----4-:R-:W-:Y:S01]  /*c470*/  @!P2 FMUL.FTZ R35, R35, R16 ;  /* 0x000000102323a220 */ /* 0x010fe20000410000 */
[----:B------:R-:W-:Y:S01]  /*c480*/  FSETP.GTU.FTZ.AND P2, PT, R14, 20, PT ;  /* 0x41a000000e00780b */ /* 0x000fe20003f5c000 */
[----:B------:R-:W-:Y:S01]  /*c490*/  @!P0 FMUL.FTZ R11, R15, -1.4426950216293334961 ;  /* 0xbfb8aa3b0f0b8820 */ /* 0x000fe20000410000 */
[----:B------:R-:W-:Y:S02]  /*c4a0*/  SHF.L.U32 R13, R6, 0x10, RZ ;  /* 0x00000010060d7819 */ /* 0x000fe400000006ff */
[----:B------:R-:W-:Y:S01]  /*c4b0*/  @!P5 FMUL.FTZ R3, R9, -1.4426950216293334961 ;  /* 0xbfb8aa3b0903d820 */ /* 0x000fe20000410000 */
[----:B------:R-:W1:Y:S01]  /*c4c0*/  @!P4 MUFU.EX2 R0, R0 ;  /* 0x000000000000c308 */ /* 0x000e620000000800 */
[----:B--2---:R-:W-:Y:S01]  /*c4d0*/  @!P3 FADD.FTZ R8, R8, 1 ;  /* 0x3f8000000808b421 */ /* 0x004fe20000010000 */
        /* <DEDUP_REMOVED lines=11> */
[----:B------:R0:W4:Y:S01]  /*c590*/  @!P4 MUFU.RCP R15, R2 ;  /* 0x00000002000fc308 */ /* 0x0001220000001000 */
        /* <DEDUP_REMOVED lines=8> */
[----:B----4-:R-:W-:Y:S01]  /*c620*/  @!P4 FMUL.FTZ R36, R36, R15 ;  /* 0x0000000f2424c220 */ /* 0x010fe20000410000 */
        /* <DEDUP_REMOVED lines=20> */
[----:B------:R1:W4:Y:S01]  /*c770*/  @!P4 MUFU.EX2 R3, R2 ;  /* 0x000000020003c308 */ /* 0x0003220000000800 */
[----:B------:R-:W-:Y:S01]  /*c780*/  F2FP.BF16.F32.PACK_AB R22, R18, R25 ;  /* 0x000000191216723e */ /* 0x000fe200000010ff */
[----:B--2---:R-:W-:Y:S01]  /*c790*/  @!P2 FMUL.FTZ R42, R42, R9 ;  /* 0x000000092a2aa220 */ /* 0x004fe20000410000 */
[----:B------:R-:W-:Y:S02]  /*c7a0*/  FSETP.GTU.FTZ.AND P5, PT, R4, 20, PT ;  /* 0x41a000000400780b */ /* 0x000fe40003fbc000 */
[----:B------:R-:W-:Y:S01]  /*c7b0*/  FSETP.GTU.FTZ.AND P2, PT, R6, 20, PT ;  /* 0x41a000000600780b */ /* 0x000fe20003f5c000 */
[----:B------:R-:W-:Y:S02]  /*c7c0*/  STS.128 [R8+0x10], R20 ;  /* 0x0000101408007388 */ /* 0x000fe40000000c00 */
[----:B------:R-:W2:Y:S01]  /*c7d0*/  @!P0 MUFU.EX2 R11, R11 ;  /* 0x0000000b000b8308 */ /* 0x000ea20000000800 */
        /* <DEDUP_REMOVED lines=10> */
[----:B------:R-:W5:Y:S02]  /*c880*/  LDS.128 R16, [R101+0x200] ;  /* 0x0002000065107984 */ /* 0x000f640000000c00 */
[----:B------:R-:W-:Y:S01]  /*c890*/  @!P1 FMUL.FTZ R6, R7, -1.4426950216293334961 ;  /* 0xbfb8aa3b07069820 */ /* 0x000fe20000410000 */
[----:B----4-:R-:W-:Y:S01]  /*c8a0*/  @!P4 FADD.FTZ R3, R3, 1 ;  /* 0x3f8000000303c421 */ /* 0x010fe20000010000 */
[----:B--2---:R-:W-:Y:S01]  /*c8b0*/  @!P0 FADD.FTZ R11, R11, 1 ;  /* 0x3f8000000b0b8421 */ /* 0x004fe20000010000 */
[----:B------:R-:W2:Y:S08]  /*c8c0*/  @!P6 MUFU.EX2 R5, R5 ;  /* 0x000000050005e308 */ /* 0x000eb00000000800 */
[----:B------:R-:W4:Y:S01]  /*c8d0*/  @!P5 MUFU.EX2 R0, R0 ;  /* 0x000000000000d308 */ /* 0x000f220000000800 */
[----:B-1----:R-:W-:-:S07]  /*c8e0*/  @!P3 FADD.FTZ R2, R2, 1 ;  /* 0x3f8000000202b421 */ /* 0x002fce0000010000 */
[----:B------:R-:W1:Y:S01]  /*c8f0*/  @!P2 MUFU.EX2 R4, R4 ;  /* 0x000000040004a308 */ /* 0x000e620000000800 */
[----:B--2---:R-:W-:-:S07]  /*c900*/  @!P6 FADD.FTZ R5, R5, 1 ;  /* 0x3f8000000505e421 */ /* 0x004fce0000010000 */
[----:B------:R-:W2:Y:S01]  /*c910*/  @!P1 MUFU.EX2 R6, R6 ;  /* 0x0000000600069308 */ /* 0x000ea20000000800 */
[----:B----4-:R-:W-:-:S07]  /*c920*/  @!P5 FADD.FTZ R0, R0, 1 ;  /* 0x3f8000000000d421 */ /* 0x010fce0000010000 */
[----:B------:R4:W3:Y:S01]  /*c930*/  @!P4 MUFU.RCP R24, R3 ;  /* 0x000000030018c308 */ /* 0x0008e20000001000 */
[----:B-1----:R-:W-:-:S07]  /*c940*/  @!P2 FADD.FTZ R4, R4, 1 ;  /* 0x3f8000000404a421 */ /* 0x002fce0000010000 */
[----:B------:R1:W0:Y:S01]  /*c950*/  @!P3 MUFU.RCP R9, R2 ;  /* 0x000000020009b308 */ /* 0x0002220000001000 */
[----:B----4-:R-:W-:Y:S01]  /*c960*/  MOV R3, UR26 ;  /* 0x0000001a00037c02 */ /* 0x010fe20008000f00 */
[----:B--2---:R-:W-:Y:S01]  /*c970*/  @!P1 FADD.FTZ R6, R6, 1 ;  /* 0x3f80000006069421 */ /* 0x004fe20000010000 */
[----:B------:R-:W-:-:S04]  /*c980*/  UIMAD UR26, UR33, UR28, URZ ;  /* 0x0000001c211a72a4 */ /* 0x000fc8000f8e023f */
[----:B------:R-:W-:Y:S01]  /*c990*/  UIMAD UR26, UR11, UR29, UR26 ;  /* 0x0000001d0b1a72a4 */ /* 0x000fe2000f8e021a */
[----:B------:R-:W2:Y:S01]  /*c9a0*/  @!P0 MUFU.RCP R10, R11 ;  /* 0x0000000b000a8308 */ /* 0x000ea20000001000 */
[----:B-1----:R-:W-:Y:S01]  /*c9b0*/  MOV R2, UR27 ;  /* 0x0000001b00027c02 */ /* 0x002fe20008000f00 */
[----:B---3--:R-:W-:Y:S01]  /*c9c0*/  @!P4 FMUL.FTZ R47, R47, R24 ;  /* 0x000000182f2fc220 */ /* 0x008fe20000410000 */
        /* <DEDUP_REMOVED lines=9> */
[----:B-----5:R0:W-:Y:S01]  /*ca60*/  STG.E.128 desc[UR22][R2.64+0x200], R16 ;  /* 0x0002001002007986 */ /* 0x0201e2000c101d16 */
[----:B------:R4:W5:Y:S01]  /*ca70*/  @!P5 MUFU.RCP R7, R0 ;  /* 0x000000000007d308 */ /* 0x0009620000001000 */
[----:B--2---:R-:W-:Y:S01]  /*ca80*/  @!P0 FMUL.FTZ R43, R43, R10 ;  /* 0x0000000a2b2b8220 */ /* 0x004fe20000410000 */
[----:B-1----:R-:W-:Y:S01]  /*ca90*/  FADD.FTZ R5, R33, R110 ;  /* 0x0000006e21057221 */ /* 0x002fe20000010000 */
[----:B------:R-:W-:Y:S01]  /*caa0*/  ULDC.64 UR28, c[0x0][0x3f0] ;  /* 0x0000fc00001c7ab9 */ /* 0x000fe20000000a00 */
[----:B------:R-:W-:Y:S02]  /*cab0*/  UIADD3 UR26, UR9, UR26, URZ ;  /* 0x0000001a091a7290 */ /* 0x000fe4000fffe03f */
[----:B------:R-:W-:Y:S02]  /*cac0*/  ULEA UR9, UP0, UR8, UR28, 0x1 ;  /* 0x0000001c08097291 */ /* 0x000fe4000f80083f */
[----:B------:R1:W2:Y:S01]  /*cad0*/  @!P2 MUFU.RCP R11, R4 ;  /* 0x00000004000ba308 */ /* 0x0002a20000001000 */
[----:B---3--:R-:W-:Y:S01]  /*cae0*/  @!P6 FMUL.FTZ R49, R49, R26 ;  /* 0x0000001a3131e220 */ /* 0x008fe20000410000 */
[----:B------:R-:W-:Y:S01]  /*caf0*/  BAR.SYNC.DEFER_BLOCKING 0x0 ;  /* 0x0000000000007b1d */ /* 0x000fe20000010000 */
[----:B----4-:R-:W-:Y:S01]  /*cb00*/  FADD.FTZ R0, R5, R34 ;  /* 0x0000002205007221 */ /* 0x010fe20000010000 */
[----:B------:R-:W-:Y:S01]  /*cb10*/  F2FP.BF16.F32.PACK_AB R5, R36, R35 ;  /* 0x000000232405723e */ /* 0x000fe200000010ff */
[----:B------:R-:W-:-:S02]  /*cb20*/  ULEA.HI.X UR8, UR8, UR29, UR26, 0x1, UP0 ;  /* 0x0000001d08087291 */ /* 0x000fc400080f0c1a */
[----:B------:R-:W-:Y:S01]  /*cb30*/  FADD.FTZ R35, R0, R35 ;  /* 0x0000002300237221 */ /* 0x000fe20000010000 */
[----:B------:R3:W4:Y:S01]  /*cb40*/  @!P1 MUFU.RCP R21, R6 ;  /* 0x0000000600159308 */ /* 0x0007220000001000 */
[----:B-----5:R-:W-:Y:S01]  /*cb50*/  @!P5 FMUL.FTZ R44, R44, R7 ;  /* 0x000000072c2cd220 */ /* 0x020fe20000410000 */
[----:B-1----:R-:W-:Y:S01]  /*cb60*/  F2FP.BF16.F32.PACK_AB R4, R34, R33 ;  /* 0x000000212204723e */ /* 0x002fe200000010ff */
[----:B------:R-:W-:Y:S01]  /*cb70*/  FADD.FTZ R36, R35, R36 ;  /* 0x0000002423247221 */ /* 0x000fe20000010000 */
[----:B------:R-:W-:Y:S01]  /*cb80*/  F2FP.BF16.F32.PACK_AB R7, R42, R39 ;  /* 0x000000272a07723e */ /* 0x000fe200000010ff */
[----:B------:R-:W-:Y:S01]  /*cb90*/  UISETP.GT.AND UP0, UPT, UR13, 0x1, UPT ;  /* 0x000000010d00788c */ /* 0x000fe2000bf04270 */
[----:B------:R-:W-:Y:S02]  /*cba0*/  F2FP.BF16.F32.PACK_AB R20, R44, R41 ;  /* 0x000000292c14723e */ /* 0x000fe400000010ff */
[----:B0-----:R-:W-:Y:S01]  /*cbb0*/  MOV R2, UR9 ;  /* 0x0000000900027c02 */ /* 0x001fe20008000f00 */
[----:B--2---:R-:W-:Y:S01]  /*cbc0*/  @!P2 FMUL.FTZ R48, R48, R11 ;  /* 0x0000000b3030a220 */ /* 0x004fe20000410000 */
[----:B---3--:R-:W-:Y:S01]  /*cbd0*/  F2FP.BF16.F32.PACK_AB R6, R38, R37 ;  /* 0x000000252606723e */ /* 0x008fe200000010ff */
[----:B------:R-:W-:Y:S01]  /*cbe0*/  FADD.FTZ R37, R36, R37 ;  /* 0x0000002524257221 */ /* 0x000fe20000010000 */
[----:B------:R-:W-:Y:S01]  /*cbf0*/  MOV R3, UR8 ;  /* 0x0000000800037c02 */ /* 0x000fe20008000f00 */
[----:B------:R-:W-:Y:S01]  /*cc00*/  UMOV UR13, UR7 ;  /* 0x00000007000d7c82 */ /* 0x000fe20008000000 */
[----:B------:R-:W-:Y:S01]  /*cc10*/  F2FP.BF16.F32.PACK_AB R22, R48, R47 ;  /* 0x0000002f3016723e */ /* 0x000fe200000010ff */
[----:B------:R-:W-:Y:S01]  /*cc20*/  FADD.FTZ R38, R37, R38 ;  /* 0x0000002625267221 */ /* 0x000fe20000010000 */
[----:B------:R-:W-:Y:S01]  /*cc30*/  PLOP3.LUT P0, PT, PT, PT, UP0, 0x80, 0x0 ;  /* 0x000000000000781c */ /* 0x000fe20003f0f008 */
[----:B----4-:R-:W-:Y:S01]  /*cc40*/  @!P1 FMUL.FTZ R52, R52, R21 ;  /* 0x0000001534349220 */ /* 0x010fe20000410000 */
[----:B------:R-:W-:Y:S01]  /*cc50*/  F2FP.BF16.F32.PACK_AB R21, R46, R43 ;  /* 0x0000002b2e15723e */ /* 0x000fe200000010ff */
[----:B------:R-:W-:Y:S01]  /*cc60*/  STS.128 [R8], R4 ;  /* 0x0000000408007388 */ /* 0x000fe20000000c00 */
[----:B------:R-:W-:Y:S01]  /*cc70*/  FADD.FTZ R39, R38, R39 ;  /* 0x0000002726277221 */ /* 0x000fe20000010000 */
[----:B------:R-:W-:Y:S01]  /*cc80*/  IMAD.WIDE R102, R102, 0x10, R2 ;  /* 0x0000001066667825 */ /* 0x000fe200078e0202 */
[----:B------:R-:W-:-:S03]  /*cc90*/  F2FP.BF16.F32.PACK_AB R23, R52, R49 ;  /* 0x000000313417723e */ /* 0x000fc600000010ff */
[----:B------:R-:W-:Y:S02]  /*cca0*/  FADD.FTZ R42, R39, R42 ;  /* 0x0000002a272a7221 */ /* 0x000fe40000010000 */
        /* <DEDUP_REMOVED lines=15> */
.L_x_11222:
        /* <DEDUP_REMOVED lines=9> */
[----:B------:R-:W1:Y:S01]  /*ce30*/  SHFL.DOWN P0, R3, R0, 0x2, 0x1f ;  /* 0x08401f0000037f89 */ /* 0x000e620000000000 */
[----:B--2---:R-:W-:-:S13]  /*ce40*/  ISETP.NE.AND P1, PT, R4, RZ, PT ;  /* 0x000000ff0400720c */ /* 0x004fda0003f25270 */
[----:B------:R-:W2:Y:S01]  /*ce50*/  @!P1 S2R R9, SR_CgaCtaId ;  /* 0x0000000000099919 */ /* 0x000ea20000008800 */
[----:B---3--:R-:W-:Y:S01]  /*ce60*/  @!P1 SHF.R.S32.HI R7, RZ, 0x1f, R6 ;  /* 0x0000001fff079819 */ /* 0x008fe20000011406 */
[----:B-1----:R-:W-:Y:S01]  /*ce70*/  @P0 FADD R3, R0, R3 ;  /* 0x0000000300030221 */ /* 0x002fe20000000000 */
[----:B------:R-:W-:Y:S02]  /*ce80*/  @!P1 MOV R0, 0x400 ;  /* 0x0000040000009802 */ /* 0x000fe40000000f00 */
[----:B------:R-:W-:Y:S02]  /*ce90*/  @!P1 LEA.HI R7, R7, R6, RZ, 0x5 ;  /* 0x0000000607079211 */ /* 0x000fe400078f28ff */
        /* <DEDUP_REMOVED lines=21> */
.L_x_11353:
[----:B------:R-:W-:Y:S05]  /*cff0*/  BSYNC B0 ;  /* 0x0000000000007941 */ /* 0x000fea0003800000 */
.L_x_11352:
[----:B------:R-:W-:Y:S01]  /*d000*/  ULDC.64 UR4, c[0x0][0x3f8] ;  /* 0x0000fe0000047ab9 */ /* 0x000fe20000000a00 */
[----:B------:R-:W-:Y:S01]  /*d010*/  BSSY B0, `(.L_x_11354) ;  /* 0x0000028000007945 */ /* 0x000fe20003800000 */
[----:B------:R-:W-:-:S04]  /*d020*/  ISETP.NE.U32.AND P0, PT, RZ, UR4, PT ;  /* 0x00000004ff007c0c */ /* 0x000fc8000bf05070 */
[----:B------:R-:W-:-:S13]  /*d030*/  ISETP.NE.AND.EX P0, PT, RZ, UR5, PT, P0 ;  /* 0x00000005ff007c0c */ /* 0x000fda000bf05300 */
[----:B------:R-:W-:Y:S05]  /*d040*/  @!P0 BRA `(.L_x_11355) ;  /* 0x00000000008c8947 */ /* 0x000fea0003800000 */
[----:B------:R-:W-:Y:S06]  /*d050*/  BAR.SYNC.DEFER_BLOCKING 0x0 ;  /* 0x0000000000007b1d */ /* 0x000fec0000010000 */
[----:B-12---:R-:W1:Y:S01]  /*d060*/  SHFL.DOWN P0, R3, R110, 0x1, 0x1f ;  /* 0x08201f006e037f89 */ /* 0x006e620000000000 */
        /* <DEDUP_REMOVED lines=24> */
[----:B------:R-:W-:Y:S02]  /*d1f0*/  @!P0 MOV R0, 0x400 ;  /* 0x0000040000008802 */ /* 0x000fe40000000f00 */
[----:B------:R-:W-:Y:S02]  /*d200*/  MOV R2, UR16 ;  /* 0x0000001000027c02 */ /* 0x000fe40008000f00 */
[----:B--2---:R-:W-:Y:S02]  /*d210*/  @!P0 LEA R0, R3, R0, 0x18 ;  /* 0x0000000003008211 */ /* 0x004fe400078ec0ff */
[----:B------:R-:W-:-:S04]  /*d220*/  MOV R3, UR17 ;  /* 0x0000001100037c02 */ /* 0x000fc80008000f00 */
[----:B------:R-:W1:Y:S02]  /*d230*/  @!P0 LDS R0, [R0+0x3188] ;  /* 0x0031880000008984 */ /* 0x000e640000000800 */
[----:B-1----:R-:W-:-:S05]  /*d240*/  @!P0 FADD.FTZ R7, R7, R0 ;  /* 0x0000000007078221 */ /* 0x002fca0000010000 */
[----:B------:R2:W-:Y:S01]  /*d250*/  REDG.E.ADD.F32.FTZ.RN.STRONG.GPU desc[UR22][R2.64], R7 ;  /* 0x00000007020079a6 */ /* 0x0005e2000c10f396 */
[----:B------:R-:W-:Y:S01]  /*d260*/  HFMA2.MMA R11, -RZ, RZ, 0, 0 ;  /* 0x00000000ff0b7435 */ /* 0x000fe200000001ff */
[----:B------:R-:W-:Y:S10]  /*d270*/  BRA `(.L_x_11356) ;  /* 0x0000000000047947 */ /* 0x000ff40003800000 */
.L_x_11355:
[----:B------:R-:W3:Y:S02]  /*d280*/  S2R R11, SR_TID.X ;  /* 0x00000000000b7919 */ /* 0x000ee40000002100 */
.L_x_11356:
[----:B------:R-:W-:Y:S05]  /*d290*/  BSYNC B0 ;  /* 0x0000000000007941 */ /* 0x000fea0003800000 */
.L_x_11354:
        /* <DEDUP_REMOVED lines=23> */
.L_x_11358:
[----:B------:R-:W-:Y:S02]  /*d410*/  LEA R0, R11, UR8, 0x3 ;  /* 0x000000080b007c11 */ /* 0x000fe4000f8e18ff */
[----:B-123--:R-:W-:Y:S02]  /*d420*/  MOV R3, UR5 ;  /* 0x0000000500037c02 */ /* 0x00efe40008000f00 */
[----:B------:R-:W-:Y:S01]  /*d430*/  MOV R2, UR4 ;  /* 0x0000000400027c02 */ /* 0x000fe20008000f00 */
[----:B0-----:R-:W0:Y:S01]  /*d440*/  LDS.64 R12, [R0+0x5be0] ;  /* 0x005be000000c7984 */ /* 0x001e220000000a00 */
        /* <DEDUP_REMOVED lines=28> */
.L_x_11357:
[----:B------:R-:W-:Y:S05]  /*d610*/  EXIT ;  /* 0x000000000000794d */ /* 0x000fea0003800000 */
.L_x_11259:
[----:B------:R-:W-:Y:S01]  /*d620*/  HFMA2.MMA R241, -RZ, RZ, 0, 5.9604644775390625e-08 ;  /* 0x00000001fff17435 */ /* 0x000fe200000001ff */
[----:B------:R-:W-:Y:S02]  /*d630*/  MOV R244, R238 ;  /* 0x000000ee00f47202 */ /* 0x000fe40000000f00 */
[----:B------:R-:W-:Y:S02]  /*d640*/  MOV R242, RZ ;  /* 0x000000ff00f27202 */ /* 0x000fe40000000f00 */
[----:B------:R-:W-:-:S07]  /*d650*/  MOV R75, 0xffffffff ;  /* 0xffffffff004b7802 */ /* 0x000fce0000000f00 */
[----:B0-2---:R-:W-:Y:S05]  /*d660*/  WARPSYNC.COLLECTIVE R75, `(.L_x_11359) ;  /* 0x000000004b087348 */ /* 0x005fea0003c00000 */
[----:B------:R1:W3:Y:S02]  /*d670*/  SHFL.UP P3, R72, R244, R241, R242 ;  /* 0x040000f1f4487389 */ /* 0x0002e400000600f2 */
[----:B0123--:R-:W-:Y:S01]  /*d680*/  ENDCOLLECTIVE ;  /* 0x000000000000791b */ /* 0x00ffe20003800000 */
.L_x_11359:
[----:B------:R-:W-:Y:S02]  /*d690*/  MOV R244, R73 ;  /* 0x0000004900f47202 */ /* 0x000fe40000000f00 */
[----:B------:R-:W-:-:S07]  /*d6a0*/  MOV R74, R72 ;  /* 0x00000048004a7202 */ /* 0x000fce0000000f00 */
[----:B------:R-:W-:Y:S05]  /*d6b0*/  WARPSYNC.COLLECTIVE R75, `(.L_x_11360) ;  /* 0x000000004b087348 */ /* 0x000fea0003c00000 */
[----:B------:R0:W1:Y:S02]  /*d6c0*/  SHFL.UP P3, R72, R244, R241, R242 ;  /* 0x040000f1f4487389 */ /* 0x00006400000600f2 */
[----:B01----:R-:W-:Y:S01]  /*d6d0*/  ENDCOLLECTIVE ;  /* 0x000000000000791b */ /* 0x003fe20003800000 */
.L_x_11360:
[----:B------:R-:W-:Y:S02]  /*d6e0*/  MOV R244, R239 ;  /* 0x000000ef00f47202 */ /* 0x000fe40000000f00 */
[----:B------:R-:W-:-:S07]  /*d6f0*/  MOV R237, R72 ;  /* 0x0000004800ed7202 */ /* 0x000fce0000000f00 */
[----:B------:R-:W-:Y:S05]  /*d700*/  WARPSYNC.COLLECTIVE R75, `(.L_x_11361) ;  /* 0x000000004b087348 */ /* 0x000fea0003c00000 */
[----:B------:R0:W1:Y:S02]  /*d710*/  SHFL.UP P3, R72, R244, R241, R242 ;  /* 0x040000f1f4487389 */ /* 0x00006400000600f2 */
[----:B01----:R-:W-:Y:S01]  /*d720*/  ENDCOLLECTIVE ;  /* 0x000000000000791b */ /* 0x003fe20003800000 */
.L_x_11361:
[----:B------:R-:W-:Y:S02]  /*d730*/  MOV R244, R240 ;  /* 0x000000f000f47202 */ /* 0x000fe40000000f00 */
[----:B------:R-:W-:-:S07]  /*d740*/  MOV R243, R72 ;  /* 0x0000004800f37202 */ /* 0x000fce0000000f00 */
[----:B------:R-:W-:Y:S05]  /*d750*/  WARPSYNC.COLLECTIVE R75, `(.L_x_11362) ;  /* 0x000000004b087348 */ /* 0x000fea0003c00000 */
[----:B------:R0:W1:Y:S02]  /*d760*/  SHFL.UP P3, R72, R244, R241, R242 ;  /* 0x040000f1f4487389 */ /* 0x00006400000600f2 */
[----:B01----:R-:W-:Y:S01]  /*d770*/  ENDCOLLECTIVE ;  /* 0x000000000000791b */ /* 0x003fe20003800000 */
.L_x_11362:
        /* <DEDUP_REMOVED lines=17> */
.L_x_11363:
[----:B------:R-:W-:Y:S02]  /*d890*/  MOV R244, R73 ;  /* 0x0000004900f47202 */ /* 0x000fe40000000f00 */
[----:B------:R-:W-:-:S07]  /*d8a0*/  MOV R74, R72 ;  /* 0x00000048004a7202 */ /* 0x000fce0000000f00 */
[----:B------:R-:W-:Y:S05]  /*d8b0*/  WARPSYNC.COLLECTIVE R75, `(.L_x_11364) ;  /* 0x000000004b087348 */ /* 0x000fea0003c00000 */
[----:B------:R0:W1:Y:S02]  /*d8c0*/  SHFL.UP P3, R72, R244, R241, R242 ;  /* 0x040000f1f4487389 */ /* 0x00006400000600f2 */
[----:B01----:R-:W-:Y:S01]  /*d8d0*/  ENDCOLLECTIVE ;  /* 0x000000000000791b */ /* 0x003fe20003800000 */
.L_x_11364:
[----:B------:R-:W-:Y:S02]  /*d8e0*/  MOV R244, R239 ;  /* 0x000000ef00f47202 */ /* 0x000fe40000000f00 */
[----:B------:R-:W-:-:S07]  /*d8f0*/  MOV R237, R72 ;  /* 0x0000004800ed7202 */ /* 0x000fce0000000f00 */
[----:B------:R-:W-:Y:S05]  /*d900*/  WARPSYNC.COLLECTIVE R75, `(.L_x_11365) ;  /* 0x000000004b087348 */ /* 0x000fea0003c00000 */
[----:B------:R0:W1:Y:S02]  /*d910*/  SHFL.UP P3, R72, R244, R241, R242 ;  /* 0x040000f1f4487389 */ /* 0x00006400000600f2 */
[----:B01----:R-:W-:Y:S01]  /*d920*/  ENDCOLLECTIVE ;  /* 0x000000000000791b */ /* 0x003fe20003800000 */
.L_x_11365:
[----:B------:R-:W-:Y:S02]  /*d930*/  MOV R244, R240 ;  /* 0x000000f000f47202 */ /* 0x000fe40000000f00 */
[----:B------:R-:W-:-:S07]  /*d940*/  MOV R243, R72 ;  /* 0x0000004800f37202 */ /* 0x000fce0000000f00 */
[----:B------:R-:W-:Y:S05]  /*d950*/  WARPSYNC.COLLECTIVE R75, `(.L_x_11366) ;  /* 0x000000004b087348 */ /* 0x000fea0003c00000 */
[----:B------:R0:W1:Y:S02]  /*d960*/  SHFL.UP P3, R72, R244, R241, R242 ;  /* 0x040000f1f4487389 */ /* 0x00006400000600f2 */
[----:B01----:R-:W-:Y:S01]  /*d970*/  ENDCOLLECTIVE ;  /* 0x000000000000791b */ /* 0x003fe20003800000 */
.L_x_11366:
[----:B------:R-:W-:Y:S01]  /*d980*/  FMUL.FTZ R246, R73, R243 ;  /* 0x000000f349f67220 */ /* 0x000fe20000410000 */
[----:B------:R-:W-:Y:S01]  /*d990*/  HFMA2.MMA R241, -RZ, RZ, 0, 2.384185791015625e-07 ;  /* 0x00000004fff17435 */ /* 0x000fe200000001ff */
[----:B------:R-:W-:Y:S02]  /*d9a0*/  MOV R245, R72 ;  /* 0x0000004800f57202 */ /* 0x000fe40000000f00 */
        /* <DEDUP_REMOVED lines=15> */
.L_x_11367:
[----:B------:R-:W-:Y:S02]  /*daa0*/  MOV R244, R73 ;  /* 0x0000004900f47202 */ /* 0x000fe40000000f00 */
[----:B------:R-:W-:-:S07]  /*dab0*/  MOV R74, R72 ;  /* 0x00000048004a7202 */ /* 0x000fce0000000f00 */
[----:B------:R-:W-:Y:S05]  /*dac0*/  WARPSYNC.COLLECTIVE R75, `(.L_x_11368) ;  /* 0x000000004b087348 */ /* 0x000fea0003c00000 */
[----:B------:R0:W1:Y:S02]  /*dad0*/  SHFL.UP P3, R72, R244, R241, R242 ;  /* 0x040000f1f4487389 */ /* 0x00006400000600f2 */
[----:B01----:R-:W-:Y:S01]  /*dae0*/  ENDCOLLECTIVE ;  /* 0x000000000000791b */ /* 0x003fe20003800000 */
.L_x_11368:
[----:B------:R-:W-:Y:S02]  /*daf0*/  MOV R244, R239 ;  /* 0x000000ef00f47202 */ /* 0x000fe40000000f00 */
[----:B------:R-:W-:-:S07]  /*db00*/  MOV R237, R72 ;  /* 0x0000004800ed7202 */ /* 0x000fce0000000f00 */
[----:B------:R-:W-:Y:S05]  /*db10*/  WARPSYNC.COLLECTIVE R75, `(.L_x_11369) ;  /* 0x000000004b087348 */ /* 0x000fea0003c00000 */
[----:B------:R0:W1:Y:S02]  /*db20*/  SHFL.UP P3, R72, R244, R241, R242 ;  /* 0x040000f1f4487389 */ /* 0x00006400000600f2 */
[----:B01----:R-:W-:Y:S01]  /*db30*/  ENDCOLLECTIVE ;  /* 0x000000000000791b */ /* 0x003fe20003800000 */
.L_x_11369:
[----:B------:R-:W-:Y:S02]  /*db40*/  MOV R244, R240 ;  /* 0x000000f000f47202 */ /* 0x000fe40000000f00 */
[----:B------:R-:W-:-:S07]  /*db50*/  MOV R243, R72 ;  /* 0x0000004800f37202 */ /* 0x000fce0000000f00 */
[----:B------:R-:W-:Y:S05]  /*db60*/  WARPSYNC.COLLECTIVE R75, `(.L_x_11370) ;  /* 0x000000004b087348 */ /* 0x000fea0003c00000 */
[----:B------:R0:W1:Y:S02]  /*db70*/  SHFL.UP P3, R72, R244, R241, R242 ;  /* 0x040000f1f4487389 */ /* 0x00006400000600f2 */
[----:B01----:R-:W-:Y:S01]  /*db80*/  ENDCOLLECTIVE ;  /* 0x000000000000791b */ /* 0x003fe20003800000 */
.L_x_11370:
        /* <DEDUP_REMOVED lines=17> */
.L_x_11371:
[----:B------:R-:W-:Y:S02]  /*dca0*/  MOV R244, R73 ;  /* 0x0000004900f47202 */ /* 0x000fe40000000f00 */
[----:B------:R-:W-:-:S07]  /*dcb0*/  MOV R74, R72 ;  /* 0x00000048004a7202 */ /* 0x000fce0000000f00 */
[----:B------:R-:W-:Y:S05]  /*dcc0*/  WARPSYNC.COLLECTIVE R75, `(.L_x_11372) ;  /* 0x000000004b087348 */ /* 0x000fea0003c00000 */
[----:B------:R0:W1:Y:S02]  /*dcd0*/  SHFL.UP P3, R72, R244, R241, R242 ;  /* 0x040000f1f4487389 */ /* 0x00006400000600f2 */
[----:B01----:R-:W-:Y:S01]  /*dce0*/  ENDCOLLECTIVE ;  /* 0x000000000000791b */ /* 0x003fe20003800000 */
.L_x_11372:
[----:B------:R-:W-:Y:S02]  /*dcf0*/  MOV R244, R239 ;  /* 0x000000ef00f47202 */ /* 0x000fe40000000f00 */
[----:B------:R-:W-:-:S07]  /*dd00*/  MOV R237, R72 ;  /* 0x0000004800ed7202 */ /* 0x000fce0000000f00 */
[----:B------:R-:W-:Y:S05]  /*dd10*/  WARPSYNC.COLLECTIVE R75, `(.L_x_11373) ;  /* 0x000000004b087348 */ /* 0x000fea0003c00000 */
[----:B------:R0:W1:Y:S02]  /*dd20*/  SHFL.UP P3, R72, R244, R241, R242 ;  /* 0x040000f1f4487389 */ /* 0x00006400000600f2 */
[----:B01----:R-:W-:Y:S01]  /*dd30*/  ENDCOLLECTIVE ;  /* 0x000000000000791b */ /* 0x003fe20003800000 */
.L_x_11373:
[----:B------:R-:W-:Y:S02]  /*dd40*/  MOV R244, R240 ;  /* 0x000000f000f47202 */ /* 0x000fe40000000f00 */
[----:B------:R-:W-:-:S07]  /*dd50*/  MOV R243, R72 ;  /* 0x0000004800f37202 */ /* 0x000fce0000000f00 */
[----:B------:R-:W-:Y:S05]  /*dd60*/  WARPSYNC.COLLECTIVE R75, `(.L_x_11374) ;  /* 0x000000004b087348 */ /* 0x000fea0003c00000 */
[----:B------:R0:W1:Y:S02]  /*dd70*/  SHFL.UP P3, R72, R244, R241, R242 ;  /* 0x040000f1f4487389 */ /* 0x00006400000600f2 */
[----:B01----:R-:W-:Y:S01]  /*dd80*/  ENDCOLLECTIVE ;  /* 0x000000000000791b */ /* 0x003fe20003800000 */
.L_x_11374:
        /* <DEDUP_REMOVED lines=17> */
.L_x_11375:
[----:B------:R-:W-:Y:S02]  /*dea0*/  MOV R244, R73 ;  /* 0x0000004900f47202 */ /* 0x000fe40000000f00 */
[----:B------:R-:W-:-:S07]  /*deb0*/  MOV R74, R72 ;  /* 0x00000048004a7202 */ /* 0x000fce0000000f00 */
[----:B------:R-:W-:Y:S05]  /*dec0*/  WARPSYNC.COLLECTIVE R75, `(.L_x_11376) ;  /* 0x000000004b087348 */ /* 0x000fea0003c00000 */
[----:B------:R0:W1:Y:S02]  /*ded0*/  SHFL.UP P3, R72, R244, R241, R242 ;  /* 0x040000f1f4487389 */ /* 0x00006400000600f2 */
[----:B01----:R-:W-:Y:S01]  /*dee0*/  ENDCOLLECTIVE ;  /* 0x000000000000791b */ /* 0x003fe20003800000 */
.L_x_11376:
[----:B------:R-:W-:Y:S02]  /*def0*/  MOV R244, R239 ;  /* 0x000000ef00f47202 */ /* 0x000fe40000000f00 */
[----:B------:R-:W-:-:S07]  /*df00*/  MOV R237, R72 ;  /* 0x0000004800ed7202 */ /* 0x000fce0000000f00 */
[----:B------:R-:W-:Y:S05]  /*df10*/  WARPSYNC.COLLECTIVE R75, `(.L_x_11377) ;  /* 0x000000004b087348 */ /* 0x000fea0003c00000 */
[----:B------:R0:W1:Y:S02]  /*df20*/  SHFL.UP P3, R72, R244, R241, R242 ;  /* 0x040000f1f4487389 */ /* 0x00006400000600f2 */
[----:B01----:R-:W-:Y:S01]  /*df30*/  ENDCOLLECTIVE ;  /* 0x000000000000791b */ /* 0x003fe20003800000 */
.L_x_11377:
[----:B------:R-:W-:Y:S02]  /*df40*/  MOV R244, R240 ;  /* 0x000000f000f47202 */ /* 0x000fe40000000f00 */
[----:B------:R-:W-:-:S07]  /*df50*/  MOV R243, R72 ;  /* 0x0000004800f37202 */ /* 0x000fce0000000f00 */
[----:B------:R-:W-:Y:S05]  /*df60*/  WARPSYNC.COLLECTIVE R75, `(.L_x_11378) ;  /* 0x000000004b087348 */ /* 0x000fea0003c00000 */
[----:B------:R0:W1:Y:S02]  /*df70*/  SHFL.UP P3, R72, R244, R241, R242 ;  /* 0x040000f1f4487389 */ /* 0x00006400000600f2 */
[----:B01----:R-:W-:Y:S01]  /*df80*/  ENDCOLLECTIVE ;  /* 0x000000000000791b */ /* 0x003fe20003800000 */
.L_x_11378:
[----:B------:R-:W-:Y:S05]  /*df90*/  BRA `(.L_x_11379) ;  /* 0xffffff80008c7947 */ /* 0x000fea000383ffff */
.L_x_11260:
        /* <DEDUP_REMOVED lines=8> */
.L_x_11381:
[----:B------:R-:W-:Y:S05]  /*e020*/  BSYNC B0 ;  /* 0x0000000000007941 */ /* 0x000fea0003800000 */
.L_x_11380:
[----:B------:R-:W-:Y:S05]  /*e030*/  BRA `(.L_x_11382) ;  /* 0xffffff80009c7947 */ /* 0x000fea000383ffff */
.L_x_11261:
        /* <DEDUP_REMOVED lines=8> */
.L_x_11384:
[----:B------:R-:W-:Y:S05]  /*e0c0*/  BSYNC B0 ;  /* 0x0000000000007941 */ /* 0x000fea0003800000 */
.L_x_11383:
[----:B------:R-:W-:Y:S05]  /*e0d0*/  BRA `(.L_x_11385) ;  /* 0xffffff80007c7947 */ /* 0x000fea000383ffff */
.L_x_11262:
        /* <DEDUP_REMOVED lines=8> */
.L_x_11387:
[----:B------:R-:W-:Y:S05]  /*e160*/  BSYNC B0 ;  /* 0x0000000000007941 */ /* 0x000fea0003800000 */
.L_x_11386:
[----:B------:R-:W-:Y:S05]  /*e170*/  BRA `(.L_x_11388) ;  /* 0xffffff80005c7947 */ /* 0x000fea000383ffff */
.L_x_11263:
        /* <DEDUP_REMOVED lines=8> */
.L_x_11390:
[----:B------:R-:W-:Y:S05]  /*e200*/  BSYNC B0 ;  /* 0x0000000000007941 */ /* 0x000fea0003800000 */
.L_x_11389:
[----:B------:R-:W-:Y:S05]  /*e210*/  BRA `(.L_x_11391) ;  /* 0xffffff80003c7947 */ /* 0x000fea000383ffff */
.L_x_11264:
        /* <DEDUP_REMOVED lines=8> */
.L_x_11393:
[----:B------:R-:W-:Y:S05]  /*e2a0*/  BSYNC B0 ;  /* 0x0000000000007941 */ /* 0x000fea0003800000 */
.L_x_11392:
        /* <DEDUP_REMOVED lines=10> */
.L_x_11394:
[----:B------:R-:W-:Y:S02]  /*e350*/  MOV R244, R239 ;  /* 0x000000ef00f47202 */ /* 0x000fe40000000f00 */
[----:B------:R-:W-:-:S07]  /*e360*/  MOV R243, R72 ;  /* 0x0000004800f37202 */ /* 0x000fce0000000f00 */
[----:B------:R-:W-:Y:S05]  /*e370*/  WARPSYNC.COLLECTIVE R75, `(.L_x_11395) ;  /* 0x000000004b087348 */ /* 0x000fea0003c00000 */
[----:B------:R0:W1:Y:S02]  /*e380*/  SHFL.UP P3, R72, R244, R241, R242 ;  /* 0x040000f1f4487389 */ /* 0x00006400000600f2 */
[----:B01----:R-:W-:Y:S01]  /*e390*/  ENDCOLLECTIVE ;  /* 0x000000000000791b */ /* 0x003fe20003800000 */
.L_x_11395:
[----:B------:R-:W-:Y:S02]  /*e3a0*/  MOV R244, R240 ;  /* 0x000000f000f47202 */ /* 0x000fe40000000f00 */
[----:B------:R-:W-:-:S07]  /*e3b0*/  MOV R239, R72 ;  /* 0x0000004800ef7202 */ /* 0x000fce0000000f00 */
[----:B------:R-:W-:Y:S05]  /*e3c0*/  WARPSYNC.COLLECTIVE R75, `(.L_x_11396) ;  /* 0x000000004b087348 */ /* 0x000fea0003c00000 */
[----:B------:R0:W1:Y:S02]  /*e3d0*/  SHFL.UP P3, R72, R244, R241, R242 ;  /* 0x040000f1f4487389 */ /* 0x00006400000600f2 */
[----:B01----:R-:W-:Y:S01]  /*e3e0*/  ENDCOLLECTIVE ;  /* 0x000000000000791b */ /* 0x003fe20003800000 */
.L_x_11396:
[----:B------:R-:W-:Y:S02]  /*e3f0*/  MOV R240, R72 ;  /* 0x0000004800f07202 */ /* 0x000fe40000000f00 */
[----:B------:R-:W-:-:S07]  /*e400*/  MOV R72, 0x1f ;  /* 0x0000001f00487802 */ /* 0x000fce0000000f00 */
[----:B------:R-:W-:Y:S05]  /*e410*/  WARPSYNC.COLLECTIVE R75, `(.L_x_11397) ;  /* 0x000000004b087348 */ /* 0x000fea0003c00000 */
[----:B------:R0:W1:Y:S02]  /*e420*/  SHFL.IDX P3, R237, R74, R73, R72 ;  /* 0x000000494aed7389 */ /* 0x0000640000060048 */
[----:B01----:R-:W-:Y:S01]  /*e430*/  ENDCOLLECTIVE ;  /* 0x000000000000791b */ /* 0x003fe20003800000 */
.L_x_11397:
[----:B------:R-:W-:Y:S02]  /*e440*/  MOV R74, R65 ;  /* 0x00000041004a7202 */ /* 0x000fe40000000f00 */
[----:B------:R-:W-:-:S07]  /*e450*/  MOV R64, R237 ;  /* 0x000000ed00407202 */ /* 0x000fce0000000f00 */
[----:B------:R-:W-:Y:S05]  /*e460*/  WARPSYNC.COLLECTIVE R75, `(.L_x_11398) ;  /* 0x000000004b087348 */ /* 0x000fea0003c00000 */
[----:B------:R0:W1:Y:S02]  /*e470*/  SHFL.IDX P3, R237, R74, R73, R72 ;  /* 0x000000494aed7389 */ /* 0x0000640000060048 */
[----:B01----:R-:W-:Y:S01]  /*e480*/  ENDCOLLECTIVE ;  /* 0x000000000000791b */ /* 0x003fe20003800000 */
.L_x_11398:
[----:B------:R-:W-:Y:S02]  /*e490*/  MOV R74, R66 ;  /* 0x00000042004a7202 */ /* 0x000fe40000000f00 */
[----:B------:R-:W-:-:S07]  /*e4a0*/  MOV R65, R237 ;  /* 0x000000ed00417202 */ /* 0x000fce0000000f00 */
[----:B------:R-:W-:Y:S05]  /*e4b0*/  WARPSYNC.COLLECTIVE R75, `(.L_x_11399) ;  /* 0x000000004b087348 */ /* 0x000fea0003c00000 */
[----:B------:R0:W1:Y:S02]  /*e4c0*/  SHFL.IDX P3, R237, R74, R73, R72 ;  /* 0x000000494aed7389 */ /* 0x0000640000060048 */
[----:B01----:R-:W-:Y:S01]  /*e4d0*/  ENDCOLLECTIVE ;  /* 0x000000000000791b */ /* 0x003fe20003800000 */
.L_x_11399:
[----:B------:R-:W-:Y:S02]  /*e4e0*/  MOV R74, R67 ;  /* 0x00000043004a7202 */ /* 0x000fe40000000f00 */
[----:B------:R-:W-:-:S07]  /*e4f0*/  MOV R66, R237 ;  /* 0x000000ed00427202 */ /* 0x000fce0000000f00 */
[----:B------:R-:W-:Y:S05]  /*e500*/  WARPSYNC.COLLECTIVE R75, `(.L_x_11400) ;  /* 0x000000004b087348 */ /* 0x000fea0003c00000 */
[----:B------:R0:W1:Y:S02]  /*e510*/  SHFL.IDX P3, R237, R74, R73, R72 ;  /* 0x000000494aed7389 */ /* 0x0000640000060048 */
[----:B01----:R-:W-:Y:S01]  /*e520*/  ENDCOLLECTIVE ;  /* 0x000000000000791b */ /* 0x003fe20003800000 */
.L_x_11400:
[----:B------:R-:W-:Y:S01]  /*e530*/  MOV R67, R237 ;  /* 0x000000ed00437202 */ /* 0x000fe20000000f00 */
[----:B------:R-:W-:Y:S06]  /*e540*/  BRA `(.L_x_11401) ;  /* 0xffffff7c00987947 */ /* 0x000fec000383ffff */
.L_x_11266:
[----:B------:R-:W-:Y:S01]  /*e550*/  HFMA2.MMA R251, -RZ, RZ, 0, 5.9604644775390625e-08 ;  /* 0x00000001fffb7435 */ /* 0x000fe200000001ff */
[----:B------:R-:W-:Y:S02]  /*e560*/  MOV R250, R249 ;  /* 0x000000f900fa7202 */ /* 0x000fe40000000f00 */
[----:B------:R-:W-:Y:S02]  /*e570*/  MOV R252, 0x1f ;  /* 0x0000001f00fc7802 */ /* 0x000fe40000000f00 */
[----:B------:R-:W-:-:S07]  /*e580*/  MOV R75, 0xffffffff ;  /* 0xffffffff004b7802 */ /* 0x000fce0000000f00 */
[----:B-1----:R-:W-:Y:S05]  /*e590*/  WARPSYNC.COLLECTIVE R75, `(.L_x_11402) ;  /* 0x000000004b087348 */ /* 0x002fea0003c00000 */
[----:B------:R0:W2:Y:S02]  /*e5a0*/  SHFL.DOWN P1, R248, R250, R251, R252 ;  /* 0x080000fbfaf87389 */ /* 0x0000a400000200fc */
[----:B012---:R-:W-:Y:S01]  /*e5b0*/  ENDCOLLECTIVE ;  /* 0x000000000000791b */ /* 0x007fe20003800000 */
.L_x_11402:
[----:B------:R-:W-:Y:S02]  /*e5c0*/  MOV R250, R246 ;  /* 0x000000f600fa7202 */ /* 0x000fe40000000f00 */
[----:B------:R-:W-:-:S07]  /*e5d0*/  MOV R72, R248 ;  /* 0x000000f800487202 */ /* 0x000fce0000000f00 */
[----:B------:R-:W-:Y:S05]  /*e5e0*/  WARPSYNC.COLLECTIVE R75, `(.L_x_11403) ;  /* 0x000000004b087348 */ /* 0x000fea0003c00000 */
[----:B------:R0:W1:Y:S02]  /*e5f0*/  SHFL.DOWN P1, R248, R250, R251, R252 ;  /* 0x080000fbfaf87389 */ /* 0x00006400000200fc */
[----:B01----:R-:W-:Y:S01]  /*e600*/  ENDCOLLECTIVE ;  /* 0x000000000000791b */ /* 0x003fe20003800000 */
.L_x_11403:
[----:B------:R-:W-:Y:S02]  /*e610*/  MOV R250, R245 ;  /* 0x000000f500fa7202 */ /* 0x000fe40000000f00 */
[----:B------:R-:W-:-:S07]  /*e620*/  MOV R73, R248 ;  /* 0x000000f800497202 */ /* 0x000fce0000000f00 */
[----:B------:R-:W-:Y:S05]  /*e630*/  WARPSYNC.COLLECTIVE R75, `(.L_x_11404) ;  /* 0x000000004b087348 */ /* 0x000fea0003c00000 */
[----:B------:R0:W1:Y:S02]  /*e640*/  SHFL.DOWN P1, R248, R250, R251, R252 ;  /* 0x080000fbfaf87389 */ /* 0x00006400000200fc */
[----:B01----:R-:W-:Y:S01]  /*e650*/  ENDCOLLECTIVE ;  /* 0x000000000000791b */ /* 0x003fe20003800000 */
.L_x_11404:
[----:B------:R-:W-:Y:S02]  /*e660*/  MOV R250, R244 ;  /* 0x000000f400fa7202 */ /* 0x000fe40000000f00 */
[----:B------:R-:W-:-:S07]  /*e670*/  MOV R74, R248 ;  /* 0x000000f8004a7202 */ /* 0x000fce0000000f00 */
[----:B------:R-:W-:Y:S05]  /*e680*/  WARPSYNC.COLLECTIVE R75, `(.L_x_11405) ;  /* 0x000000004b087348 */ /* 0x000fea0003c00000 */
[----:B------:R0:W1:Y:S02]  /*e690*/  SHFL.DOWN P1, R248, R250, R251, R252 ;  /* 0x080000fbfaf87389 */ /* 0x00006400000200fc */
[----:B01----:R-:W-:Y:S01]  /*e6a0*/  ENDCOLLECTIVE ;  /* 0x000000000000791b */ /* 0x003fe20003800000 */
.L_x_11405:
[----:B------:R-:W-:Y:S05]  /*e6b0*/  BRA `(.L_x_11406) ;  /* 0xffffff8c00f47947 */ /* 0x000fea000383ffff */
.L_x_11269:
        /* <DEDUP_REMOVED lines=8> */
.L_x_11408:
[----:B------:R-:W-:Y:S05]  /*e740*/  BSYNC B0 ;  /* 0x0000000000007941 */ /* 0x000fea0003800000 */
.L_x_11407:
        /* <DEDUP_REMOVED lines=8> */
.L_x_11409:
[----:B------:R-:W-:Y:S02]  /*e7d0*/  MOV R250, R245 ;  /* 0x000000f500fa7202 */ /* 0x000fe40000000f00 */
[----:B------:R-:W-:-:S07]  /*e7e0*/  MOV R73, R248 ;  /* 0x000000f800497202 */ /* 0x000fce0000000f00 */
[----:B------:R-:W-:Y:S05]  /*e7f0*/  WARPSYNC.COLLECTIVE R75, `(.L_x_11410) ;  /* 0x000000004b087348 */ /* 0x000fea0003c00000 */
[----:B------:R0:W1:Y:S02]  /*e800*/  SHFL.DOWN P1, R248, R250, R251, R252 ;  /* 0x080000fbfaf87389 */ /* 0x00006400000200fc */
[----:B01----:R-:W-:Y:S01]  /*e810*/  ENDCOLLECTIVE ;  /* 0x000000000000791b */ /* 0x003fe20003800000 */
.L_x_11410:
[----:B------:R-:W-:Y:S02]  /*e820*/  MOV R250, R244 ;  /* 0x000000f400fa7202 */ /* 0x000fe40000000f00 */
[----:B------:R-:W-:-:S07]  /*e830*/  MOV R74, R248 ;  /* 0x000000f8004a7202 */ /* 0x000fce0000000f00 */
[----:B------:R-:W-:Y:S05]  /*e840*/  WARPSYNC.COLLECTIVE R75, `(.L_x_11411) ;  /* 0x000000004b087348 */ /* 0x000fea0003c00000 */
[----:B------:R0:W1:Y:S02]  /*e850*/  SHFL.DOWN P1, R248, R250, R251, R252 ;  /* 0x080000fbfaf87389 */ /* 0x00006400000200fc */
[----:B01----:R-:W-:Y:S01]  /*e860*/  ENDCOLLECTIVE ;  /* 0x000000000000791b */ /* 0x003fe20003800000 */
.L_x_11411:
[----:B------:R-:W-:Y:S05]  /*e870*/  BRA `(.L_x_11412) ;  /* 0xffffff8c00d87947 */ /* 0x000fea000383ffff */
.L_x_11272:
        /* <DEDUP_REMOVED lines=8> */
.L_x_11414:
[----:B------:R-:W-:Y:S05]  /*e900*/  BSYNC B0 ;  /* 0x0000000000007941 */ /* 0x000fea0003800000 */
.L_x_11413:
        /* <DEDUP_REMOVED lines=8> */
.L_x_11415:
[----:B------:R-:W-:Y:S02]  /*e990*/  MOV R250, R245 ;  /* 0x000000f500fa7202 */ /* 0x000fe40000000f00 */
[----:B------:R-:W-:-:S07]  /*e9a0*/  MOV R73, R248 ;  /* 0x000000f800497202 */ /* 0x000fce0000000f00 */
[----:B------:R-:W-:Y:S05]  /*e9b0*/  WARPSYNC.COLLECTIVE R75, `(.L_x_11416) ;  /* 0x000000004b087348 */ /* 0x000fea0003c00000 */
[----:B------:R0:W1:Y:S02]  /*e9c0*/  SHFL.DOWN P1, R248, R250, R251, R252 ;  /* 0x080000fbfaf87389 */ /* 0x00006400000200fc */
[----:B01----:R-:W-:Y:S01]  /*e9d0*/  ENDCOLLECTIVE ;  /* 0x000000000000791b */ /* 0x003fe20003800000 */
.L_x_11416:
[----:B------:R-:W-:Y:S02]  /*e9e0*/  MOV R250, R244 ;  /* 0x000000f400fa7202 */ /* 0x000fe40000000f00 */
[----:B------:R-:W-:-:S07]  /*e9f0*/  MOV R74, R248 ;  /* 0x000000f8004a7202 */ /* 0x000fce0000000f00 */
[----:B------:R-:W-:Y:S05]  /*ea00*/  WARPSYNC.COLLECTIVE R75, `(.L_x_11417) ;  /* 0x000000004b087348 */ /* 0x000fea0003c00000 */
[----:B------:R0:W1:Y:S02]  /*ea10*/  SHFL.DOWN P1, R248, R250, R251, R252 ;  /* 0x080000fbfaf87389 */ /* 0x00006400000200fc */
[----:B01----:R-:W-:Y:S01]  /*ea20*/  ENDCOLLECTIVE ;  /* 0x000000000000791b */ /* 0x003fe20003800000 */
.L_x_11417:
[----:B------:R-:W-:Y:S05]  /*ea30*/  BRA `(.L_x_11418) ;  /* 0xffffff8c00bc7947 */ /* 0x000fea000383ffff */
.L_x_11275:
        /* <DEDUP_REMOVED lines=8> */
.L_x_11420:
[----:B------:R-:W-:Y:S05]  /*eac0*/  BSYNC B0 ;  /* 0x0000000000007941 */ /* 0x000fea0003800000 */
.L_x_11419:
        /* <DEDUP_REMOVED lines=8> */
.L_x_11421:
[----:B------:R-:W-:Y:S02]  /*eb50*/  MOV R250, R245 ;  /* 0x000000f500fa7202 */ /* 0x000fe40000000f00 */
[----:B------:R-:W-:-:S07]  /*eb60*/  MOV R73, R248 ;  /* 0x000000f800497202 */ /* 0x000fce0000000f00 */
[----:B------:R-:W-:Y:S05]  /*eb70*/  WARPSYNC.COLLECTIVE R75, `(.L_x_11422) ;  /* 0x000000004b087348 */ /* 0x000fea0003c00000 */
[----:B------:R0:W1:Y:S02]  /*eb80*/  SHFL.DOWN P1, R248, R250, R251, R252 ;  /* 0x080000fbfaf87389 */ /* 0x00006400000200fc */
[----:B01----:R-:W-:Y:S01]  /*eb90*/  ENDCOLLECTIVE ;  /* 0x000000000000791b */ /* 0x003fe20003800000 */
.L_x_11422:
[----:B------:R-:W-:Y:S02]  /*eba0*/  MOV R250, R244 ;  /* 0x000000f400fa7202 */ /* 0x000fe40000000f00 */
[----:B------:R-:W-:-:S07]  /*ebb0*/  MOV R74, R248 ;  /* 0x000000f8004a7202 */ /* 0x000fce0000000f00 */
[----:B------:R-:W-:Y:S05]  /*ebc0*/  WARPSYNC.COLLECTIVE R75, `(.L_x_11423) ;  /* 0x000000004b087348 */ /* 0x000fea0003c00000 */
[----:B------:R0:W1:Y:S02]  /*ebd0*/  SHFL.DOWN P1, R248, R250, R251, R252 ;  /* 0x080000fbfaf87389 */ /* 0x00006400000200fc */
[----:B01----:R-:W-:Y:S01]  /*ebe0*/  ENDCOLLECTIVE ;  /* 0x000000000000791b */ /* 0x003fe20003800000 */
.L_x_11423:
[----:B------:R-:W-:Y:S05]  /*ebf0*/  BRA `(.L_x_11424) ;  /* 0xffffff8c00a07947 */ /* 0x000fea000383ffff */
.L_x_11278:
        /* <DEDUP_REMOVED lines=8> */
.L_x_11426:
[----:B------:R-:W-:Y:S05]  /*ec80*/  BSYNC B0 ;  /* 0x0000000000007941 */ /* 0x000fea0003800000 */
.L_x_11425:
        /* <DEDUP_REMOVED lines=8> */
.L_x_11427:
[----:B------:R-:W-:Y:S02]  /*ed10*/  MOV R250, R245 ;  /* 0x000000f500fa7202 */ /* 0x000fe40000000f00 */
[----:B------:R-:W-:-:S07]  /*ed20*/  MOV R73, R248 ;  /* 0x000000f800497202 */ /* 0x000fce0000000f00 */
[----:B------:R-:W-:Y:S05]  /*ed30*/  WARPSYNC.COLLECTIVE R75, `(.L_x_11428) ;  /* 0x000000004b087348 */ /* 0x000fea0003c00000 */
[----:B------:R0:W1:Y:S02]  /*ed40*/  SHFL.DOWN P1, R248, R250, R251, R252 ;  /* 0x080000fbfaf87389 */ /* 0x00006400000200fc */
[----:B01----:R-:W-:Y:S01]  /*ed50*/  ENDCOLLECTIVE ;  /* 0x000000000000791b */ /* 0x003fe20003800000 */
.L_x_11428:
[----:B------:R-:W-:Y:S02]  /*ed60*/  MOV R250, R244 ;  /* 0x000000f400fa7202 */ /* 0x000fe40000000f00 */
[----:B------:R-:W-:-:S07]  /*ed70*/  MOV R74, R248 ;  /* 0x000000f8004a7202 */ /* 0x000fce0000000f00 */
[----:B------:R-:W-:Y:S05]  /*ed80*/  WARPSYNC.COLLECTIVE R75, `(.L_x_11429) ;  /* 0x000000004b087348 */ /* 0x000fea0003c00000 */
[----:B------:R0:W1:Y:S02]  /*ed90*/  SHFL.DOWN P1, R248, R250, R251, R252 ;  /* 0x080000fbfaf87389 */ /* 0x00006400000200fc */
[----:B01----:R-:W-:Y:S01]  /*eda0*/  ENDCOLLECTIVE ;  /* 0x000000000000791b */ /* 0x003fe20003800000 */
.L_x_11429:
[----:B------:R-:W-:Y:S05]  /*edb0*/  BRA `(.L_x_11430) ;  /* 0xffffff8c00847947 */ /* 0x000fea000383ffff */
.L_x_11281:
        /* <DEDUP_REMOVED lines=8> */
.L_x_11432:
[----:B------:R-:W-:Y:S05]  /*ee40*/  BSYNC B0 ;  /* 0x0000000000007941 */ /* 0x000fea0003800000 */
.L_x_11431:
        /* <DEDUP_REMOVED lines=10> */
.L_x_11433:
[----:B------:R-:W-:Y:S02]  /*eef0*/  MOV R252, 0x1f ;  /* 0x0000001f00fc7802 */ /* 0x000fe40000000f00 */
[----:B------:R-:W-:Y:S02]  /*ef00*/  MOV R74, R245 ;  /* 0x000000f5004a7202 */ /* 0x000fe40000000f00 */
[----:B------:R-:W-:-:S07]  /*ef10*/  MOV R247, R237 ;  /* 0x000000ed00f77202 */ /* 0x000fce0000000f00 */
[----:B------:R-:W-:Y:S05]  /*ef20*/  WARPSYNC.COLLECTIVE R75, `(.L_x_11434) ;  /* 0x000000004b087348 */ /* 0x000fea0003c00000 */
[----:B------:R0:W1:Y:S02]  /*ef30*/  SHFL.IDX P3, R237, R74, R73, R72 ;  /* 0x000000494aed7389 */ /* 0x0000640000060048 */
[----:B01----:R-:W-:Y:S01]  /*ef40*/  ENDCOLLECTIVE ;  /* 0x000000000000791b */ /* 0x003fe20003800000 */
.L_x_11434:
        /* <DEDUP_REMOVED lines=9> */
.L_x_11435:
[----:B------:R-:W-:Y:S05]  /*efe0*/  WARPSYNC.COLLECTIVE R75, `(.L_x_11436) ;  /* 0x000000004b087348 */ /* 0x000fea0003c00000 */
[----:B------:R0:W1:Y:S02]  /*eff0*/  SHFL.DOWN P1, R248, R250, R251, R252 ;  /* 0x080000fbfaf87389 */ /* 0x00006400000200fc */
[----:B01----:R-:W-:Y:S01]  /*f000*/  ENDCOLLECTIVE ;  /* 0x000000000000791b */ /* 0x003fe20003800000 */
.L_x_11436:
[----:B------:R-:W-:Y:S02]  /*f010*/  MOV R74, R68 ;  /* 0x00000044004a7202 */ /* 0x000fe40000000f00 */
[----:B------:R-:W-:Y:S01]  /*f020*/  MOV R250, R246 ;  /* 0x000000f600fa7202 */ /* 0x000fe20000000f00 */
[----:B------:R-:W-:Y:S01]  /*f030*/  FMUL.FTZ R246, R68, R247 ;  /* 0x000000f744f67220 */ /* 0x000fe20000410000 */
[----:B------:R-:W-:Y:S02]  /*f040*/  MOV R239, R237 ;  /* 0x000000ed00ef7202 */ /* 0x000fe40000000f00 */
[----:B------:R-:W-:-:S07]  /*f050*/  MOV R241, R248 ;  /* 0x000000f800f17202 */ /* 0x000fce0000000f00 */
[----:B------:R-:W-:Y:S05]  /*f060*/  WARPSYNC.COLLECTIVE R75, `(.L_x_11437) ;  /* 0x000000004b087348 */ /* 0x000fea0003c00000 */
[----:B------:R0:W1:Y:S02]  /*f070*/  SHFL.DOWN P1, R248, R250, R251, R252 ;  /* 0x080000fbfaf87389 */ /* 0x00006400000200fc */
[----:B01----:R-:W-:Y:S01]  /*f080*/  ENDCOLLECTIVE ;  /* 0x000000000000791b */ /* 0x003fe20003800000 */
.L_x_11437:
[----:B------:R-:W-:Y:S02]  /*f090*/  MOV R250, R245 ;  /* 0x000000f500fa7202 */ /* 0x000fe40000000f00 */
[----:B------:R-:W-:-:S07]  /*f0a0*/  MOV R242, R248 ;  /* 0x000000f800f27202 */ /* 0x000fce0000000f00 */
[----:B------:R-:W-:Y:S05]  /*f0b0*/  WARPSYNC.COLLECTIVE R75, `(.L_x_11438) ;  /* 0x000000004b087348 */ /* 0x000fea0003c00000 */
[----:B------:R0:W1:Y:S02]  /*f0c0*/  SHFL.DOWN P1, R248, R250, R251, R252 ;  /* 0x080000fbfaf87389 */ /* 0x00006400000200fc */
[----:B01----:R-:W-:Y:S01]  /*f0d0*/  ENDCOLLECTIVE ;  /* 0x000000000000791b */ /* 0x003fe20003800000 */
.L_x_11438:
[----:B------:R-:W-:Y:S02]  /*f0e0*/  MOV R250, R244 ;  /* 0x000000f400fa7202 */ /* 0x000fe40000000f00 */
[----:B------:R-:W-:-:S07]  /*f0f0*/  MOV R243, R248 ;  /* 0x000000f800f37202 */ /* 0x000fce0000000f00 */
[----:B------:R-:W-:Y:S05]  /*f100*/  WARPSYNC.COLLECTIVE R75, `(.L_x_11439) ;  /* 0x000000004b087348 */ /* 0x000fea0003c00000 */
[----:B------:R0:W1:Y:S02]  /*f110*/  SHFL.DOWN P1, R248, R250, R251, R252 ;  /* 0x080000fbfaf87389 */ /* 0x00006400000200fc */
[----:B01----:R-:W-:Y:S01]  /*f120*/  ENDCOLLECTIVE ;  /* 0x000000000000791b */ /* 0x003fe20003800000 */
.L_x_11439:
[----:B------:R-:W-:Y:S05]  /*f130*/  WARPSYNC.COLLECTIVE R75, `(.L_x_11440) ;  /* 0x000000004b087348 */ /* 0x000fea0003c00000 */
[----:B------:R0:W1:Y:S02]  /*f140*/  SHFL.IDX P3, R237, R74, R73, R72 ;  /* 0x000000494aed7389 */ /* 0x0000640000060048 */
[----:B01----:R-:W-:Y:S01]  /*f150*/  ENDCOLLECTIVE ;  /* 0x000000000000791b */ /* 0x003fe20003800000 */
.L_x_11440:
[----:B------:R-:W-:Y:S02]  /*f160*/  MOV R74, R69 ;  /* 0x00000045004a7202 */ /* 0x000fe40000000f00 */
[----:B------:R-:W-:-:S07]  /*f170*/  MOV R252, R237 ;  /* 0x000000ed00fc7202 */ /* 0x000fce0000000f00 */
[----:B------:R-:W-:Y:S05]  /*f180*/  WARPSYNC.COLLECTIVE R75, `(.L_x_11441) ;  /* 0x000000004b087348 */ /* 0x000fea0003c00000 */
[----:B------:R0:W1:Y:S02]  /*f190*/  SHFL.IDX P3, R237, R74, R73, R72 ;  /* 0x000000494aed7389 */ /* 0x0000640000060048 */
[----:B01----:R-:W-:Y:S01]  /*f1a0*/  ENDCOLLECTIVE ;  /* 0x000000000000791b */ /* 0x003fe20003800000 */
.L_x_11441:
[----:B------:R-:W-:Y:S02]  /*f1b0*/  MOV R74, R70 ;  /* 0x00000046004a7202 */ /* 0x000fe40000000f00 */
[----:B------:R-:W-:-:S07]  /*f1c0*/  MOV R251, R237 ;  /* 0x000000ed00fb7202 */ /* 0x000fce0000000f00 */
[----:B------:R-:W-:Y:S05]  /*f1d0*/  WARPSYNC.COLLECTIVE R75, `(.L_x_11442) ;  /* 0x000000004b087348 */ /* 0x000fea0003c00000 */
[----:B------:R0:W1:Y:S02]  /*f1e0*/  SHFL.IDX P3, R237, R74, R73, R72 ;  /* 0x000000494aed7389 */ /* 0x0000640000060048 */
[----:B01----:R-:W-:Y:S01]  /*f1f0*/  ENDCOLLECTIVE ;  /* 0x000000000000791b */ /* 0x003fe20003800000 */
.L_x_11442:
[----:B------:R-:W-:Y:S02]  /*f200*/  MOV R74, R71 ;  /* 0x00000047004a7202 */ /* 0x000fe40000000f00 */
[----:B------:R-:W-:-:S07]  /*f210*/  MOV R250, R237 ;  /* 0x000000ed00fa7202 */ /* 0x000fce0000000f00 */
[----:B------:R-:W-:Y:S05]  /*f220*/  WARPSYNC.COLLECTIVE R75, `(.L_x_11443) ;  /* 0x000000004b087348 */ /* 0x000fea0003c00000 */
[----:B------:R0:W1:Y:S02]  /*f230*/  SHFL.IDX P3, R237, R74, R73, R72 ;  /* 0x000000494aed7389 */ /* 0x0000640000060048 */
[----:B01----:R-:W-:Y:S01]  /*f240*/  ENDCOLLECTIVE ;  /* 0x000000000000791b */ /* 0x003fe20003800000 */
.L_x_11443:
[----:B------:R-:W-:Y:S01]  /*f250*/  MOV R75, R237 ;  /* 0x000000ed004b7202 */ /* 0x000fe20000000f00 */
[----:B------:R-:W-:Y:S01]  /*f260*/  FMUL.FTZ R237, R69, R247 ;  /* 0x000000f745ed7220 */ /* 0x000fe20000410000 */
[----:B------:R-:W-:Y:S06]  /*f270*/  BRA `(.L_x_11444) ;  /* 0xffffff8800e07947 */ /* 0x000fec000383ffff */
.L_x_11445:
        /* <DEDUP_REMOVED lines=16> */
.L_x_18958:


//--------------------- .text._Z25selective_scan_bwd_kernelI32Selective_Scan_bwd_kernel_traitsILi64ELi16ELb1ELb1ELb0ELb1ELb1EN3c108BFloat16ENS1_7complexIfEEEEv12SSMParamsBwd --------------------------
	.section	.text._Z25selective_scan_bwd_kernelI32Selective_Scan_bwd_kernel_traitsILi64ELi16ELb1ELb1ELb0ELb1ELb1EN3c108BFloat16ENS1_7complexIfEEEEv12SSMParamsBwd,"ax",@progbits
	.align	128
        .global         _Z25selective_scan_bwd_kernelI32Selective_Scan_bwd_kernel_traitsILi64ELi16ELb1ELb1ELb0ELb1ELb1EN3c108BFloat16ENS1_7complexIfEEEEv12SSMParamsBwd
        .type           _Z25selective_scan_bwd_kernelI32Selective_Scan_bwd_kernel_traitsILi64ELi16ELb1ELb1ELb0ELb1ELb1EN3c108BFloat16ENS1_7complexIfEEEEv12SSMParamsBwd,@function
        .size           _Z25selective_scan_bwd_kernelI32Selective_Scan_bwd_kernel_traitsILi64ELi16ELb1ELb1ELb0ELb1ELb1EN3c108BFloat16ENS1_7complexIfEEEEv12SSMParamsBwd,(.L_x_18959 - _Z25selective_scan_bwd_kernelI32Selective_Scan_bwd_kernel_traitsILi64ELi16ELb1ELb1ELb0ELb1ELb1EN3c108BFloat16ENS1_7complexIfEEEEv12SSMParamsBwd)
        .other          _Z25selective_scan_bwd_kernelI32Selective_Scan_bwd_kernel_traitsILi64ELi16ELb1ELb1ELb0ELb1ELb1EN3c108BFloat16ENS1_7complexIfEEEEv12SSMParamsBwd,@"STO_CUDA_ENTRY STV_DEFAULT"
_Z25selective_scan_bwd_kernelI32Selective_Scan_bwd_kernel_traitsILi64ELi16ELb1ELb1ELb0ELb1ELb1EN3c108BFloat16ENS1_7complexIfEEEEv12SSMParamsBwd:
.text._Z25selective_scan_bwd_kernelI32Selective_Scan_bwd_kernel_traitsILi64ELi16ELb1ELb1ELb0ELb1ELb1EN3c108BFloat16ENS1_7complexIfEEEEv12SSMParamsBwd:
        /* <DEDUP_REMOVED lines=46> */
[----:B------:R-:W-:Y:S02]  /*02e0*/  UIMAD.WIDE.U32 UR18, UR11, UR6, URZ ;  /* 0x000000060b1272a5 */ /* 0x000fe4000f8e003f */
[----:B------:R-:W1:Y:S01]  /*02f0*/  I2F.RP R0, UR31 ;  /* 0x0000001f00007d06 */ /* 0x000e620008209400 */
[----:B------:R-:W-:Y:S01]  /*0300*/  ULDC.64 UR6, c[0x0][0x328] ;  /* 0x0000ca0000067ab9 */ /* 0x000fe20000000a00 */
[----:B------:R-:W-:-:S02]  /*0310*/  UISETP.NE.U32.AND UP2, UPT, UR34, URZ, UPT ;  /* 0x0000003f2200728c */ /* 0x000fc4000bf45070 */
[----:B------:R-:W-:Y:S02]  /*0320*/  UIMAD.WIDE.U32 UR12, UR11, UR6, URZ ;  /* 0x000000060b0c72a5 */ /* 0x000fe4000f8e003f */
[----:B------:R-:W-:Y:S02]  /*0330*/  UIMAD UR23, UR4, UR6, URZ ;  /* 0x00000006041772a4 */ /* 0x000fe4000f8e023f */
[----:B------:R-:W-:Y:S01]  /*0340*/  UIMAD UR22, UR4, UR8, URZ ;  /* 0x00000008041672a4 */ /* 0x000fe2000f8e023f */
[----:B------:R-:W-:Y:S01]  /*0350*/  UMOV UR6, URZ ;  /* 0x0000003f00067c82 */ /* 0x000fe20008000000 */
[----:B------:R-:W-:Y:S02]  /*0360*/  @UP1 ULEA UR6, UP3, UR10, UR24, 0x2 ;  /* 0x000000180a061291 */ /* 0x000fe4000f86103f */
[----:B------:R-:W-:Y:S01]  /*0370*/  UIMAD UR23, UR11, UR7, UR23 ;  /* 0x000000070b1772a4 */ /* 0x000fe2000f8e0217 */
[----:B-1----:R-:W0:Y:S02]  /*0380*/  MUFU.RCP R0, R0 ;  /* 0x0000000000007308 */ /* 0x002e240000001000 */
[----:B------:R-:W-:Y:S01]  /*0390*/  UMOV UR7, URZ ;  /* 0x0000003f00077c82 */ /* 0x000fe20008000000 */
[----:B------:R-:W-:Y:S01]  /*03a0*/  @UP1 ULEA.HI.X UR7, UR10, UR25, UR15, 0x2, UP3 ;  /* 0x000000190a071291 */ /* 0x000fe200098f140f */
[----:B------:R-:W-:Y:S01]  /*03b0*/  MOV R106, UR6 ;  /* 0x00000006006a7c02 */ /* 0x000fe20008000f00 */
[----:B------:R-:W-:-:S02]  /*03c0*/  UISETP.NE.AND.EX UP1, UPT, UR35, URZ, UPT, UP2 ;  /* 0x0000003f2300728c */ /* 0x000fc4000bf25320 */
[----:B------:R-:W-:Y:S02]  /*03d0*/  UIMAD UR14, UR4, UR20, URZ ;  /* 0x00000014040e72a4 */ /* 0x000fe4000f8e023f */
[----:B------:R-:W-:Y:S01]  /*03e0*/  UIMAD.WIDE.U32 UR16, UR11, UR8, URZ ;  /* 0x000000080b1072a5 */ /* 0x000fe2000f8e003f */
[----:B------:R-:W-:Y:S01]  /*03f0*/  MOV R107, UR7 ;  /* 0x00000007006b7c02 */ /* 0x000fe20008000f00 */
[----:B------:R-:W-:Y:S01]  /*0400*/  UMOV UR4, URZ ;  /* 0x0000003f00047c82 */ /* 0x000fe20008000000 */
[----:B------:R-:W-:Y:S02]  /*0410*/  UIMAD UR22, UR11, UR9, UR22 ;  /* 0x000000090b1672a4 */ /* 0x000fe4000f8e0216 */
[----:B------:R-:W-:Y:S02]  /*0420*/  UIMAD.WIDE.U32 UR8, UR11, UR20, URZ ;  /* 0x000000140b0872a5 */ /* 0x000fe4000f8e003f */
[----:B------:R-:W-:Y:S01]  /*0430*/  UIMAD UR14, UR11, UR21, UR14 ;  /* 0x000000150b0e72a4 */ /* 0x000fe2000f8e020e */
[----:B0-----:R-:W-:-:S02]  /*0440*/  IADD3 R2, R0, 0xffffffe, RZ ;  /* 0x0ffffffe00027810 */ /* 0x001fc40007ffe0ff */
[----:B------:R-:W-:Y:S01]  /*0450*/  ULDC.64 UR20, c[0x0][0x288] ;  /* 0x0000a20000147ab9 */ /* 0x000fe20000000a00 */
[----:B------:R-:W-:Y:S01]  /*0460*/  IABS R0, UR10 ;  /* 0x0000000a00007c13 */ /* 0x000fe20008000000 */
[----:B------:R-:W-:Y:S02]  /*0470*/  UIMAD UR30, UR15, UR20, URZ ;  /* 0x000000140f1e72a4 */ /* 0x000fe4000f8e023f */
[----:B------:R-:W-:Y:S01]  /*0480*/  @UP1 ULEA UR58, UP2, UR10, UR34, 0x2 ;  /* 0x000000220a3a1291 */ /* 0x000fe2000f84103f */
[----:B------:R-:W0:Y:S01]  /*0490*/  F2I.FTZ.U32.TRUNC.NTZ R2, R2 ;  /* 0x0000000200027305 */ /* 0x000e22000021f000 */
[----:B------:R-:W-:Y:S01]  /*04a0*/  R2UR UR32, R0 ;  /* 0x00000000002072ca */ /* 0x000fe200000e0000 */
[----:B------:R-:W-:Y:S02]  /*04b0*/  UIMAD UR30, UR10, UR21, UR30 ;  /* 0x000000150a1e72a4 */ /* 0x000fe4000f8e021e */
[----:B------:R-:W-:Y:S02]  /*04c0*/  @UP1 ULEA.HI.X UR59, UR10, UR35, UR15, 0x2, UP2 ;  /* 0x000000230a3b1291 */ /* 0x000fe400090f140f */
[----:B------:R-:W-:-:S02]  /*04d0*/  UIADD3 UR17, UR17, UR22, URZ ;  /* 0x0000001611117290 */ /* 0x000fc4000fffe03f */
[----:B------:R-:W-:Y:S02]  /*04e0*/  UIADD3 UR13, UR13, UR23, URZ ;  /* 0x000000170d0d7290 */ /* 0x000fe4000fffe03f */
[----:B------:R-:W-:Y:S02]  /*04f0*/  UISETP.NE.AND UP1, UPT, UR26, URZ, UPT ;  /* 0x0000003f1a00728c */ /* 0x000fe4000bf25270 */
        /* <DEDUP_REMOVED lines=20> */
[----:B------:R-:W-:-:S02]  /*0640*/  UIMAD.WIDE.U32 UR16, UR10, UR20, UR12 ;  /* 0x000000140a1072a5 */ /* 0x000fc4000f8e000c */
[----:B------:R-:W-:Y:S01]  /*0650*/  UIMAD UR27, UR10, UR21, UR27 ;  /* 0x000000150a1b72a4 */ /* 0x000fe2000f8e021b */
[----:B------:R-:W-:Y:S01]  /*0660*/  ULDC UR20, c[0x0][0x224] ;  /* 0x0000890000147ab9 */ /* 0x000fe20000000800 */
[----:B------:R-:W-:-:S03]  /*0670*/  ULOP3.LUT UR12, UR10, UR26, URZ, 0x3c, !UPT ;  /* 0x0000001a0a0c7292 */ /* 0x000fc6000f8e3c3f */
[----:B------:R-:W-:Y:S02]  /*0680*/  @!UP4 UIADD3 UR15, UR15, -UR31, URZ ;  /* 0x8000001f0f0fc290 */ /* 0x000fe4000fffe03f */
[----:B------:R-:W-:Y:S02]  /*0690*/  ULEA UR21, UR20, 0xfffffc00, 0xa ;  /* 0xfffffc0014157891 */ /* 0x000fe4000f8e503f */
[----:B------:R-:W-:Y:S02]  /*06a0*/  UISETP.GE.U32.AND UP3, UPT, UR15, UR31, UPT ;  /* 0x0000001f0f00728c */ /* 0x000fe4000bf66070 */
[----:B------:R-:W-:Y:S02]  /*06b0*/  @!UP4 UIADD3 UR25, UR25, 0x1, URZ ;  /* 0x000000011919c890 */ /* 0x000fe4000fffe03f */
[----:B------:R-:W-:Y:S02]  /*06c0*/  USHF.R.S32.HI UR22, URZ, 0x1f, UR21 ;  /* 0x0000001f3f167899 */ /* 0x000fe40008011415 */
[----:B------:R-:W-:-:S02]  /*06d0*/  UISETP.GE.AND UP2, UPT, UR12, URZ, UPT ;  /* 0x0000003f0c00728c */ /* 0x000fc4000bf46270 */
[----:B------:R-:W-:Y:S02]  /*06e0*/  UIADD3 UR49, UP5, UR21, UR4, URZ ;  /* 0x0000000415317290 */ /* 0x000fe4000ffbe03f */
[----:B------:R-:W-:Y:S02]  /*06f0*/  @UP0 UIMAD UR14, UR14, UR20, URZ ;  /* 0x000000140e0e02a4 */ /* 0x000fe4000f8e023f */
        /* <DEDUP_REMOVED lines=17> */
[----:B------:R-:W-:Y:S01]  /*0810*/  @UP0 ULDC.64 UR26, c[0x0][0x310] ;  /* 0x0000c400001a0ab9 */ /* 0x000fe20000000a00 */
[----:B------:R-:W-:Y:S02]  /*0820*/  UIMAD UR4, UR4, UR18, URZ ;  /* 0x00000012040472a4 */ /* 0x000fe4000f8e023f */
[----:B------:R-:W-:Y:S02]  /*0830*/  ULEA.HI.X UR51, UR21, UR53, UR51, 0x1, UP1 ;  /* 0x0000003515337291 */ /* 0x000fe400088f0c33 */
[----:B------:R-:W-:-:S02]  /*0840*/  UISETP.GE.AND UP1, UPT, UR20, 0x1, UPT ;  /* 0x000000011400788c */ /* 0x000fc4000bf26270 */
[----:B------:R-:W-:Y:S02]  /*0850*/  UIMAD UR19, UR12, UR19, UR4 ;  /* 0x000000130c1372a4 */ /* 0x000fe4000f8e0204 */
[----:B------:R-:W-:Y:S01]  /*0860*/  UIMAD.WIDE.U32 UR16, UR12, UR18, UR8 ;  /* 0x000000120c1072a5 */ /* 0x000fe2000f8e0008 */
[----:B------:R-:W-:Y:S01]  /*0870*/  UMOV UR4, URZ ;  /* 0x0000003f00047c82 */ /* 0x000fe20008000000 */
[----:B------:R-:W-:Y:S01]  /*0880*/  @UP0 ULDC UR21, c[0x0][0x21c] ;  /* 0x0000870000150ab9 */ /* 0x000fe20000000800 */
[----:B------:R-:W-:Y:S02]  /*0890*/  ULEA UR18, UR20, 0xfffff800, 0xb ;  /* 0xfffff80014127891 */ /* 0x000fe4000f8e583f */
[----:B------:R-:W-:Y:S02]  /*08a0*/  @UP0 UIMAD UR14, UR14, UR21, URZ ;  /* 0x000000150e0e02a4 */ /* 0x000fe4000f8e023f */
[----:B------:R-:W-:Y:S02]  /*08b0*/  UIADD3 UR16, UP2, UR18, UR16, URZ ;  /* 0x0000001012107290 */ /* 0x000fe4000ff5e03f */
        /* <DEDUP_REMOVED lines=30> */
.L_x_11576:
[----:B------:R-:W-:Y:S01]  /*0aa0*/  BAR.SYNC.DEFER_BLOCKING 0x0 ;  /* 0x0000000000007b1d */ /* 0x000fe20000010000 */
[----:B------:R-:W-:Y:S02]  /*0ab0*/  SHF.L.U32 R0, R109, 0x1, RZ ;  /* 0x000000016d007819 */ /* 0x000fe400000006ff */
[----:B0-----:R-:W-:Y:S02]  /*0ac0*/  MOV R2, UR50 ;  /* 0x0000003200027c02 */ /* 0x001fe40008000f00 */
        /* <DEDUP_REMOVED lines=10> */
[-C--:B------:R-:W-:Y:S01]  /*0b70*/  LEA R101, R12, R104.reuse, 0x4 ;  /* 0x000000680c657211 */ /* 0x080fe200078e20ff */
        /* <DEDUP_REMOVED lines=83> */
.L_x_11448:
[----:B------:R-:W-:Y:S05]  /*10b0*/  BSYNC B0 ;  /* 0x0000000000007941 */ /* 0x000fea0003800000 */
.L_x_11447:
        /* <DEDUP_REMOVED lines=36> */
.L_x_11450:
[----:B------:R-:W-:Y:S05]  /*1300*/  BSYNC B0 ;  /* 0x0000000000007941 */ /* 0x000fea0003800000 */
.L_x_11449:
        /* <DEDUP_REMOVED lines=37> */
.L_x_11452:
[----:B------:R-:W-:Y:S05]  /*1560*/  BSYNC B0 ;  /* 0x0000000000007941 */ /* 0x000fea0003800000 */
.L_x_11451:
        /* <DEDUP_REMOVED lines=37> */
.L_x_11454:
[----:B------:R-:W-:Y:S05]  /*17c0*/  BSYNC B0 ;  /* 0x0000000000007941 */ /* 0x000fea0003800000 */
.L_x_11453:
        /* <DEDUP_REMOVED lines=37> */
.L_x_11456:
[----:B------:R-:W-:Y:S05]  /*1a20*/  BSYNC B0 ;  /* 0x0000000000007941 */ /* 0x000fea0003800000 */
.L_x_11455:
        /* <DEDUP_REMOVED lines=37> */
.L_x_11458:
[----:B------:R-:W-:Y:S05]  /*1c80*/  BSYNC B0 ;  /* 0x0000000000007941 */ /* 0x000fea0003800000 */
.L_x_11457:
        /* <DEDUP_REMOVED lines=37> */
.L_x_11460:
[----:B------:R-:W-:Y:S05]  /*1ee0*/  BSYNC B0 ;  /* 0x0000000000007941 */ /* 0x000fea0003800000 */
.L_x_11459:
        /* <DEDUP_REMOVED lines=37> */
.L_x_11462:
[----:B------:R-:W-:Y:S05]  /*2140*/  BSYNC B0 ;  /* 0x0000000000007941 */ /* 0x000fea0003800000 */
.L_x_11461:
        /* <DEDUP_REMOVED lines=36> */
.L_x_11464:
[----:B------:R-:W-:Y:S05]  /*2390*/  BSYNC B0 ;  /* 0x0000000000007941 */ /* 0x000fea0003800000 */
.L_x_11463:
        /* <DEDUP_REMOVED lines=34> */
.L_x_11466:
[----:B------:R-:W-:Y:S05]  /*25c0*/  BSYNC B0 ;  /* 0x0000000000007941 */ /* 0x000fea0003800000 */
.L_x_11465:
        /* <DEDUP_REMOVED lines=33> */
.L_x_11468:
[----:B------:R-:W-:Y:S05]  /*27e0*/  BSYNC B0 ;  /* 0x0000000000007941 */ /* 0x000fea0003800000 */
.L_x_11467:
        /* <DEDUP_REMOVED lines=33> */
.L_x_11470:
[----:B------:R-:W-:Y:S05]  /*2a00*/  BSYNC B0 ;  /* 0x0000000000007941 */ /* 0x000fea0003800000 */
.L_x_11469:
        /* <DEDUP_REMOVED lines=33> */
.L_x_11472:
[----:B------:R-:W-:Y:S05]  /*2c20*/  BSYNC B0 ;  /* 0x0000000000007941 */ /* 0x000fea0003800000 */
.L_x_11471:
        /* <DEDUP_REMOVED lines=33> */
.L_x_11474:
[----:B------:R-:W-:Y:S05]  /*2e40*/  BSYNC B0 ;  /* 0x0000000000007941 */ /* 0x000fea0003800000 */
.L_x_11473:
        /* <DEDUP_REMOVED lines=33> */
.L_x_11476:
[----:B------:R-:W-:Y:S05]  /*3060*/  BSYNC B0 ;  /* 0x0000000000007941 */ /* 0x000fea0003800000 */
.L_x_11475:
        /* <DEDUP_REMOVED lines=33> */
.L_x_11478:
[----:B------:R-:W-:Y:S05]  /*3280*/  BSYNC B0 ;  /* 0x0000000000007941 */ /* 0x000fea0003800000 */
.L_x_11477:
[----:B------:R-:W-:Y:S01]  /*3290*/  USHF.R.S32.HI UR7, URZ, 0x1f, UR11 ;  /* 0x0000001f3f077899 */ /* 0x000fe2000801140b */
[----:B0-----:R-:W0:Y:S01]  /*32a0*/  LDS.128 R24, [R100] ;  /* 0x0000000064187984 */ /* 0x001e220000000c00 */
[----:B------:R-:W-:Y:S01]  /*32b0*/  ULEA UR8, UR15, 0xfffffc00, 0xa ;  /* 0xfffffc000f087891 */ /* 0x000fe2000f8e503f */
[----:B------:R-:W-:Y:S01]  /*32c0*/  ULDC.64 UR18, c[0x0][0x2a0] ;  /* 0x0000a80000127ab9 */ /* 0x000fe20000000a00 */
[----:B------:R-:W-:Y:S01]  /*32d0*/  ULDC.64 UR20, c[0x0][0x2a8] ;  /* 0x0000aa0000147ab9 */ /* 0x000fe20000000a00 */
[----:B------:R-:W-:Y:S01]  /*32e0*/  UIMAD UR16, UR7, UR18, URZ ;  /* 0x00000012071072a4 */ /* 0x000fe2000f8e023f */
[----:B------:R-:W1:Y:S01]  /*32f0*/  LDS.128 R8, [R100+0x10] ;  /* 0x0000100064087984 */ /* 0x000e620000000c00 */
[----:B------:R-:W-:Y:S02]  /*3300*/  USHF.R.S32.HI UR9, URZ, 0x1f, UR8 ;  /* 0x0000001f3f097899 */ /* 0x000fe40008011408 */
[----:B------:R-:W-:Y:S02]  /*3310*/  UIMAD UR17, UR11, UR19, UR16 ;  /* 0x000000130b1172a4 */ /* 0x000fe4000f8e0210 */
        /* <DEDUP_REMOVED lines=19> */
[----:B------:R3:W4:Y:S01]  /*3450*/  LDG.E.128 R32, desc[UR28][R2.64+0x200] ;  /* 0x0002001c02207981 */ /* 0x000722000c1e1d00 */
        /* <DEDUP_REMOVED lines=11> */
[----:B---3--:R-:W-:Y:S01]  /*3510*/  MOV R2, UR17 ;  /* 0x0000001100027c02 */ /* 0x008fe20008000f00 */
[----:B------:R-:W-:-:S03]  /*3520*/  ULDC.64 UR20, c[0x0][0x3a0] ;  /* 0x0000e80000147ab9 */ /* 0x000fc60000000a00 */
[----:B------:R-:W-:Y:S01]  /*3530*/  MOV R3, UR18 ;  /* 0x0000001200037c02 */ /* 0x000fe20008000f00 */
[----:B------:R-:W-:Y:S02]  /*3540*/  ULDC.64 UR18, c[0x0][0x398] ;  /* 0x0000e60000127ab9 */ /* 0x000fe40000000a00 */
[----:B------:R-:W-:Y:S01]  /*3550*/  IMAD.WIDE R2, R102, 0x10, R2 ;  /* 0x0000001066027825 */ /* 0x000fe200078e0202 */
[----:B--2---:R-:W-:Y:S04]  /*3560*/  STS.128 [R101], R28 ;  /* 0x0000001c65007388 */ /* 0x004fe80000000c00 */
[----:B----4-:R1:W-:Y:S01]  /*3570*/  STS.128 [R101+0x200], R32 ;  /* 0x0002002065007388 */ /* 0x0103e20000000c00 */
[----:B------:R-:W-:-:S03]  /*3580*/  NOP ;  /* 0x0000000000007918 */ /* 0x000fc60000000000 */
[----:B------:R-:W2:Y:S04]  /*3590*/  LDS.128 R20, [R100] ;  /* 0x0000000064147984 */ /* 0x000ea80000000c00 */
[----:B------:R-:W3:Y:S01]  /*35a0*/  LDS.128 R4, [R100+0x10] ;  /* 0x0000100064047984 */ /* 0x000ee20000000c00 */
[----:B------:R-:W-:Y:S06]  /*35b0*/  BAR.SYNC.DEFER_BLOCKING 0x0 ;  /* 0x0000000000007b1d */ /* 0x000fec0000010000 */
[----:B------:R-:W4:Y:S04]  /*35c0*/  LDG.E.128 R12, desc[UR28][R2.64] ;  /* 0x0000001c020c7981 */ /* 0x000f28000c1e1d00 */
[----:B------:R5:W4:Y:S01]  /*35d0*/  LDG.E.128 R16, desc[UR28][R2.64+0x200] ;  /* 0x0002001c02107981 */ /* 0x000b22000c1e1d00 */
[----:B0-----:R-:W-:Y:S01]  /*35e0*/  SHF.L.U32 R42, R26, 0x10, RZ ;  /* 0x000000101a2a7819 */ /* 0x001fe200000006ff */
[----:B------:R-:W-:Y:S01]  /*35f0*/  UIMAD UR17, UR7, UR18, URZ ;  /* 0x00000012071172a4 */ /* 0x000fe2000f8e023f */
[----:B-1----:R-:W-:-:S02]  /*3600*/  PRMT R35, R9, 0x7632, R35 ;  /* 0x0000763209237816 */ /* 0x002fc40000000023 */
[C---:B--2---:R-:W-:Y:S01]  /*3610*/  SHF.L.U32 R38, R20.reuse, 0x10, RZ ;  /* 0x0000001014267819 */ /* 0x044fe200000006ff */
        /* <DEDUP_REMOVED lines=15> */
[----:B------:R-:W-:Y:S01]  /*3710*/  PRMT R22, R22, 0x7632, R22 ;  /* 0x0000763216167816 */ /* 0x000fe20000000016 */
[----:B------:R-:W-:Y:S01]  /*3720*/  UIMAD.WIDE.U32 UR18, UR10, UR20, UR18 ;  /* 0x000000140a1272a5 */ /* 0x000fe2000f8e0012 */
[----:B------:R-:W-:Y:S01]  /*3730*/  FMUL.FTZ R21, R33, -1.4426950216293334961 ;  /* 0xbfb8aa3b21157820 */ /* 0x000fe20000410000 */
[----:B------:R-:W-:Y:S01]  /*3740*/  SHF.L.U32 R68, R23, 0x10, RZ ;  /* 0x0000001017447819 */ /* 0x000fe200000006ff */
[----:B------:R-:W1:Y:S01]  /*3750*/  MUFU.EX2 R3, R3 ;  /* 0x0000000300037308 */ /* 0x000e620000000800 */
[----:B------:R-:W-:Y:S01]  /*3760*/  SHF.L.U32 R69, R22, 0x10, RZ ;  /* 0x0000001016457819 */ /* 0x000fe200000006ff */
[----:B------:R-:W-:Y:S01]  /*3770*/  UIMAD UR17, UR10, UR21, UR17 ;  /* 0x000000150a1172a4 */ /* 0x000fe2000f8e0211 */
[----:B------:R-:W-:Y:S01]  /*3780*/  SHF.L.U32 R45, R8, 0x10, RZ ;  /* 0x00000010082d7819 */ /* 0x000fe200000006ff */
[----:B------:R-:W-:Y:S01]  /*3790*/  FMUL.FTZ R31, R68, -1.4426950216293334961 ;  /* 0xbfb8aa3b441f7820 */ /* 0x000fe20000410000 */
[----:B------:R-:W-:Y:S01]  /*37a0*/  PRMT R37, R8, 0x7632, R37 ;  /* 0x0000763208257816 */ /* 0x000fe20000000025 */
[----:B------:R-:W-:Y:S01]  /*37b0*/  UIADD3 UR20, UR19, UR17, URZ ;  /* 0x0000001113147290 */ /* 0x000fe2000fffe03f */
[----:B------:R-:W-:Y:S01]  /*37c0*/  SHF.L.U32 R8, R60, 0x10, RZ ;  /* 0x000000103c087819 */ /* 0x000fe200000006ff */
[----:B------:R-:W2:Y:S01]  /*37d0*/  MUFU.EX2 R28, R28 ;  /* 0x0000001c001c7308 */ /* 0x000ea20000000800 */
[----:B0-----:R-:W-:Y:S01]  /*37e0*/  FADD.FTZ R2, R36, 1 ;  /* 0x3f80000024027421 */ /* 0x001fe20000010000 */
[C---:B------:R-:W-:Y:S01]  /*37f0*/  SHF.L.U32 R36, R24.reuse, 0x10, RZ ;  /* 0x0000001018247819 */ /* 0x040fe200000006ff */
[----:B------:R-:W-:Y:S01]  /*3800*/  ULEA UR17, UP0, UR18, UR22, 0x1 ;  /* 0x0000001612117291 */ /* 0x000fe2000f80083f */
[----:B------:R-:W-:-:S02]  /*3810*/  PRMT R24, R24, 0x7632, R24 ;  /* 0x0000763218187816 */ /* 0x000fc40000000018 */
[----:B------:R-:W-:Y:S01]  /*3820*/  SHF.L.U32 R22, R10, 0x10, RZ ;  /* 0x000000100a167819 */ /* 0x000fe200000006ff */
[----:B------:R-:W-:Y:S01]  /*3830*/  ULEA.HI.X UR20, UR18, UR23, UR20, 0x1, UP0 ;  /* 0x0000001712147291 */ /* 0x000fe200080f0c14 */
[----:B------:R-:W0:Y:S01]  /*3840*/  MUFU.EX2 R34, R21 ;  /* 0x0000001500227308 */ /* 0x000e220000000800 */
[----:B-1----:R-:W-:Y:S01]  /*3850*/  FADD.FTZ R3, R3, 1 ;  /* 0x3f80000003037421 */ /* 0x002fe20000010000 */
[----:B------:R-:W-:Y:S01]  /*3860*/  SHF.L.U32 R40, R24, 0x10, RZ ;  /* 0x0000001018287819 */ /* 0x000fe200000006ff */
[----:B------:R-:W-:Y:S01]  /*3870*/  ULDC.64 UR18, c[0x0][0x320] ;  /* 0x0000c80000127ab9 */ /* 0x000fe20000000a00 */
[C---:B------:R-:W-:Y:S02]  /*3880*/  SHF.L.U32 R39, R25.reuse, 0x10, RZ ;  /* 0x0000001019277819 */ /* 0x040fe400000006ff */
[----:B------:R-:W-:Y:S02]  /*3890*/  PRMT R23, R25, 0x7632, R23 ;  /* 0x0000763219177816 */ /* 0x000fe40000000017 */
[----:B------:R1:W5:Y:S01]  /*38a0*/  MUFU.RCP R47, R2 ;  /* 0x00000002002f7308 */ /* 0x0003620000001000 */
[----:B--2---:R-:W-:Y:S01]  /*38b0*/  FADD.FTZ R20, R28, 1 ;  /* 0x3f8000001c147421 */ /* 0x004fe20000010000 */
[----:B------:R-:W-:-:S02]  /*38c0*/  PRMT R28, R26, 0x7632, R28 ;  /* 0x000076321a1c7816 */ /* 0x000fc4000000001c */
[----:B------:R-:W-:Y:S02]  /*38d0*/  SHF.L.U32 R26, R9, 0x10, RZ ;  /* 0x00000010091a7819 */ /* 0x000fe400000006ff */
[----:B------:R-:W-:Y:S02]  /*38e0*/  SHF.L.U32 R44, R27, 0x10, RZ ;  /* 0x000000101b2c7819 */ /* 0x000fe400000006ff */
[----:B------:R2:W2:Y:S01]  /*38f0*/  MUFU.RCP R51, R3 ;  /* 0x0000000300337308 */ /* 0x0004a20000001000 */
[----:B-1----:R-:W-:Y:S01]  /*3900*/  FMUL.FTZ R2, R69, -1.4426950216293334961 ;  /* 0xbfb8aa3b45027820 */ /* 0x002fe20000410000 */
[----:B0-----:R-:W-:Y:S01]  /*3910*/  FADD.FTZ R34, R34, 1 ;  /* 0x3f80000022227421 */ /* 0x001fe20000010000 */
[----:B------:R-:W-:Y:S02]  /*3920*/  PRMT R32, R27, 0x7632, R32 ;  /* 0x000076321b207816 */ /* 0x000fe40000000020 */
[----:B---3--:R-:W-:Y:S02]  /*3930*/  SHF.L.U32 R80, R4, 0x10, RZ ;  /* 0x0000001004507819 */ /* 0x008fe400000006ff */
[----:B------:R-:W-:Y:S01]  /*3940*/  PRMT R4, R23, 0x7632, R4 ;  /* 0x0000763217047816 */ /* 0x000fe20000000004 */
[----:B------:R0:W-:Y:S01]  /*3950*/  MUFU.EX2 R41, R29 ;  /* 0x0000001d00297308 */ /* 0x0001e20000000800 */
[----:B-----5:R-:W-:Y:S01]  /*3960*/  FMUL.FTZ R21, R38, R47 ;  /* 0x0000002f26157220 */ /* 0x020fe20000410000 */
[----:B------:R-:W-:-:S02]  /*3970*/  PRMT R54, R61, 0x7632, R54 ;  /* 0x000076323d367816 */ /* 0x000fc40000000036 */
[----:B------:R-:W-:Y:S01]  /*3980*/  SHF.L.U32 R112, R5, 0x10, RZ ;  /* 0x0000001005707819 */ /* 0x000fe200000006ff */
[----:B--2---:R-:W-:Y:S01]  /*3990*/  FMUL.FTZ R3, R36, R21 ;  /* 0x0000001524037220 */ /* 0x004fe20000410000 */
[----:B------:R-:W-:Y:S02]  /*39a0*/  SHF.L.U32 R82, R63, 0x10, RZ ;  /* 0x000000103f527819 */ /* 0x000fe400000006ff */
[----:B------:R1:W2:Y:S01]  /*39b0*/  MUFU.RCP R46, R20 ;  /* 0x00000014002e7308 */ /* 0x0002a20000001000 */
[----:B------:R-:W-:Y:S01]  /*39c0*/  FMUL.FTZ R24, R30, R51 ;  /* 0x000000331e187220 */ /* 0x000fe20000410000 */
[----:B0-----:R-:W-:Y:S02]  /*39d0*/  PRMT R29, R10, 0x7632, R29 ;  /* 0x000076320a1d7816 */ /* 0x001fe4000000001d */
[----:B------:R-:W-:Y:S02]  /*39e0*/  SHF.L.U32 R10, R55, 0x10, RZ ;  /* 0x00000010370a7819 */ /* 0x000fe400000006ff */
[----:B------:R-:W-:-:S02]  /*39f0*/  PRMT R5, R5, 0x7632, R5 ;  /* 0x0000763205057816 */ /* 0x000fc40000000005 */
[----:B------:R0:W-:Y:S01]  /*3a00*/  MUFU.EX2 R9, R2 ;  /* 0x0000000200097308 */ /* 0x0001e20000000800 */
[----:B-1----:R-:W-:Y:S02]  /*3a10*/  SHF.L.U32 R20, R11, 0x10, RZ ;  /* 0x000000100b147819 */ /* 0x002fe400000006ff */
[----:B------:R-:W-:Y:S02]  /*3a20*/  SHF.L.U32 R114, R5, 0x10, RZ ;  /* 0x0000001005727819 */ /* 0x000fe400000006ff */
[----:B------:R-:W-:Y:S02]  /*3a30*/  SHF.L.U32 R115, R6, 0x10, RZ ;  /* 0x0000001006737819 */ /* 0x000fe400000006ff */
[----:B------:R-:W-:Y:S01]  /*3a40*/  PRMT R118, R7, 0x7632, R118 ;  /* 0x0000763207767816 */ /* 0x000fe20000000076 */
[----:B------:R1:W3:Y:S01]  /*3a50*/  MUFU.RCP R50, R34 ;  /* 0x0000002200327308 */ /* 0x0002e20000001000 */
[----:B0-----:R-:W-:Y:S01]  /*3a60*/  FMUL.FTZ R2, R40, R24 ;  /* 0x0000001828027220 */ /* 0x001fe20000410000 */
[----:B--2---:R-:W-:Y:S01]  /*3a70*/  FMUL.FTZ R25, R43, R46 ;  /* 0x0000002e2b197220 */ /* 0x004fe20000410000 */
[----:B------:R-:W-:-:S02]  /*3a80*/  SHF.L.U32 R37, R37, 0x10, RZ ;  /* 0x0000001025257819 */ /* 0x000fc400000006ff */
[----:B------:R-:W-:Y:S01]  /*3a90*/  SHF.L.U32 R35, R35, 0x10, RZ ;  /* 0x0000001023237819 */ /* 0x000fe200000006ff */
[----:B------:R-:W-:Y:S01]  /*3aa0*/  FMUL.FTZ R64, R39, R25 ;  /* 0x0000001927407220 */ /* 0x000fe20000410000 */
[----:B------:R-:W-:Y:S01]  /*3ab0*/  SHF.L.U32 R29, R29, 0x10, RZ ;  /* 0x000000101d1d7819 */ /* 0x000fe200000006ff */
[----:B------:R0:W-:Y:S01]  /*3ac0*/  MUFU.EX2 R53, R31 ;  /* 0x0000001f00357308 */ /* 0x0001e20000000800 */
[C---:B-1----:R-:W-:Y:S02]  /*3ad0*/  SHF.L.U32 R34, R4.reuse, 0x10, RZ ;  /* 0x0000001004227819 */ /* 0x042fe400000006ff */
[----:B------:R-:W-:Y:S02]  /*3ae0*/  PRMT R4, R4, 0x7632, R4 ;  /* 0x0000763204047816 */ /* 0x000fe40000000004 */
[----:B------:R-:W-:Y:S02]  /*3af0*/  ISETP.NE.U32.AND P0, PT, RZ, UR18, PT ;  /* 0x00000012ff007c0c */ /* 0x000fe4000bf05070 */
[----:B0-----:R-:W-:Y:S01]  /*3b00*/  PRMT R31, R11, 0x7632, R31 ;  /* 0x000076320b1f7816 */ /* 0x001fe2000000001f */
[----:B------:R-:W-:Y:S01]  /*3b10*/  FFMA.FTZ R11, R3, R8, R110 ;  /* 0x00000008030b7223 */ /* 0x000fe2000001006e */
[----:B------:R-:W-:Y:S01]  /*3b20*/  FADD.FTZ R8, R41, 1 ;  /* 0x3f80000029087421 */ /* 0x000fe20000010000 */
[----:B------:R-:W-:Y:S01]  /*3b30*/  SHF.L.U32 R41, R23, 0x10, RZ ;  /* 0x0000001017297819 */ /* 0x000fe200000006ff */
[----:B---3--:R-:W-:Y:S01]  /*3b40*/  FMUL.FTZ R23, R33, R50 ;  /* 0x0000003221177220 */ /* 0x008fe20000410000 */
[----:B------:R-:W-:Y:S01]  /*3b50*/  FFMA.FTZ R27, R2, R10, R11 ;  /* 0x0000000a021b7223 */ /* 0x000fe2000001000b */
[----:B------:R0:W1:Y:S01]  /*3b60*/  MUFU.RCP R73, R8 ;  /* 0x0000000800497308 */ /* 0x0000620000001000 */
[----:B------:R-:W-:Y:S01]  /*3b70*/  SHF.L.U32 R10, R61, 0x10, RZ ;  /* 0x000000103d0a7819 */ /* 0x000fe200000006ff */
[----:B------:R-:W-:Y:S01]  /*3b80*/  FMUL.FTZ R65, R41, R23 ;  /* 0x0000001729417220 */ /* 0x000fe20000410000 */
[----:B------:R-:W-:Y:S01]  /*3b90*/  FMUL.FTZ R11, R80, -1.4426950216293334961 ;  /* 0xbfb8aa3b500b7820 */ /* 0x000fe20000410000 */
[----:B------:R-:W-:-:S02]  /*3ba0*/  SHF.L.U32 R31, R31, 0x10, RZ ;  /* 0x000000101f1f7819 */ /* 0x000fc400000006ff */
[----:B------:R-:W-:Y:S01]  /*3bb0*/  FFMA.FTZ R66, R64, R10, R27 ;  /* 0x0000000a40427223 */ /* 0x000fe2000001001b */
[----:B------:R-:W-:Y:S01]  /*3bc0*/  FADD.FTZ R10, R9, 1 ;  /* 0x3f800000090a7421 */ /* 0x000fe20000010000 */
[----:B------:R-:W-:Y:S01]  /*3bd0*/  SHF.L.U32 R27, R54, 0x10, RZ ;  /* 0x00000010361b7819 */ /* 0x000fe200000006ff */
[----:B0-----:R-:W-:Y:S01]  /*3be0*/  FADD.FTZ R8, -R46, 1 ;  /* 0x3f8000002e087421 */ /* 0x001fe20000010100 */
[----:B------:R-:W-:Y:S01]  /*3bf0*/  FADD.FTZ R9, -R47, 1 ;  /* 0x3f8000002f097421 */ /* 0x000fe20000010100 */
[----:B------:R0:W2:Y:S01]  /*3c00*/  MUFU.RCP R74, R10 ;  /* 0x0000000a004a7308 */ /* 0x0000a20000001000 */
[----:B------:R-:W-:Y:S01]  /*3c10*/  ISETP.NE.AND.EX P0, PT, RZ, UR19, PT, P0 ;  /* 0x00000013ff007c0c */ /* 0x000fe2000bf05300 */
[----:B------:R-:W-:Y:S01]  /*3c20*/  FFMA.FTZ R48, R43, R8, 1 ;  /* 0x3f8000002b307423 */ /* 0x000fe20000010008 */
[----:B------:R-:W-:Y:S01]  /*3c30*/  FMUL.FTZ R8, R34, -1.4426950216293334961 ;  /* 0xbfb8aa3b22087820 */ /* 0x000fe20000410000 */
[----:B------:R-:W-:Y:S01]  /*3c40*/  FFMA.FTZ R43, R65, R27, R66 ;  /* 0x0000001b412b7223 */ /* 0x000fe20000010042 */
[----:B------:R-:W-:Y:S01]  /*3c50*/  FFMA.FTZ R49, R38, R9, 1 ;  /* 0x3f80000026317423 */ /* 0x000fe20000010009 */
[----:B-1----:R-:W-:Y:S01]  /*3c60*/  FMUL.FTZ R27, R52, R73 ;  /* 0x00000049341b7220 */ /* 0x002fe20000410000 */
[----:B------:R-:W-:Y:S01]  /*3c70*/  SHF.L.U32 R38, R62, 0x10, RZ ;  /* 0x000000103e267819 */ /* 0x000fe200000006ff */
[----:B------:R-:W1:Y:S01]  /*3c80*/  MUFU.EX2 R70, R11 ;  /* 0x0000000b00467308 */ /* 0x000e620000000800 */
[----:B0-----:R-:W-:Y:S01]  /*3c90*/  FADD.FTZ R10, R53, 1 ;  /* 0x3f800000350a7421 */ /* 0x001fe20000010000 */
[----:B------:R-:W-:Y:S01]  /*3ca0*/  FMUL.FTZ R66, R42, R27 ;  /* 0x0000001b2a427220 */ /* 0x000fe20000410000 */
[----:B------:R-:W-:Y:S01]  /*3cb0*/  PRMT R53, R62, 0x7632, R53 ;  /* 0x000076323e357816 */ /* 0x000fe20000000035 */
[----:B------:R-:W-:-:S02]  /*3cc0*/  FADD.FTZ R9, -R73, 1 ;  /* 0x3f80000049097421 */ /* 0x000fc40000010100 */
[----:B------:R-:W-:Y:S01]  /*3cd0*/  FFMA.FTZ R38, R66, R38, R43 ;  /* 0x0000002642267223 */ /* 0x000fe2000001002b */
[----:B------:R-:W-:Y:S01]  /*3ce0*/  SHF.L.U32 R43, R28, 0x10, RZ ;  /* 0x000000101c2b7819 */ /* 0x000fe200000006ff */
[----:B------:R0:W3:Y:S01]  /*3cf0*/  MUFU.EX2 R11, R8 ;  /* 0x00000008000b7308 */ /* 0x0000e20000000800 */
[----:B--2---:R-:W-:Y:S01]  /*3d00*/  FMUL.FTZ R28, R69, R74 ;  /* 0x0000004a451c7220 */ /* 0x004fe20000410000 */
[----:B------:R-:W-:Y:S01]  /*3d10*/  SHF.L.U32 R76, R53, 0x10, RZ ;  /* 0x00000010354c7819 */ /* 0x000fe200000006ff */
[----:B------:R-:W-:Y:S01]  /*3d20*/  FFMA.FTZ R75, R52, R9, 1 ;  /* 0x3f800000344b7423 */ /* 0x000fe20000010009 */
[----:B------:R-:W-:Y:S01]  /*3d30*/  FADD.FTZ R9, -R51, 1 ;  /* 0x3f80000033097421 */ /* 0x000fe20000010100 */
[----:B------:R-:W-:Y:S01]  /*3d40*/  FMUL.FTZ R67, R43, R28 ;  /* 0x0000001c2b437220 */ /* 0x000fe20000410000 */
[----:B------:R-:W-:Y:S02]  /*3d50*/  FMUL.FTZ R52, R112, -1.4426950216293334961 ;  /* 0xbfb8aa3b70347820 */ /* 0x000fe40000410000 */
[----:B------:R-:W2:Y:S01]  /*3d60*/  MUFU.RCP R77, R10 ;  /* 0x0000000a004d7308 */ /* 0x000ea20000001000 */
[----:B------:R-:W-:Y:S01]  /*3d70*/  FFMA.FTZ R81, R67, R76, R38 ;  /* 0x0000004c43517223 */ /* 0x000fe20000010026 */
[----:B0-----:R-:W-:Y:S01]  /*3d80*/  FADD.FTZ R8, -R50, 1 ;  /* 0x3f80000032087421 */ /* 0x001fe20000010100 */
[----:B-1----:R-:W-:Y:S01]  /*3d90*/  FADD.FTZ R70, R70, 1 ;  /* 0x3f80000046467421 */ /* 0x002fe20000010000 */
[----:B------:R-:W-:-:S02]  /*3da0*/  FFMA.FTZ R71, R30, R9, 1 ;  /* 0x3f8000001e477423 */ /* 0x000fc40000010009 */
[----:B------:R-:W-:Y:S02]  /*3db0*/  FFMA.FTZ R72, R33, R8, 1 ;  /* 0x3f80000021487423 */ /* 0x000fe40000010008 */
[----:B------:R-:W0:Y:S01]  /*3dc0*/  MUFU.RCP R83, R70 ;  /* 0x0000004600537308 */ /* 0x000e220000001000 */
[----:B---3--:R-:W-:-:S07]  /*3dd0*/  FADD.FTZ R38, R11, 1 ;  /* 0x3f8000000b267421 */ /* 0x008fce0000010000 */
[----:B------:R1:W-:Y:S01]  /*3de0*/  MUFU.RCP R79, R38 ;  /* 0x00000026004f7308 */ /* 0x0003e20000001000 */
[----:B--2---:R-:W-:Y:S01]  /*3df0*/  FADD.FTZ R33, -R77, 1 ;  /* 0x3f8000004d217421 */ /* 0x004fe20000010100 */
[----:B------:R-:W-:-:S03]  /*3e00*/  FMUL.FTZ R30, R68, R77 ;  /* 0x0000004d441e7220 */ /* 0x000fc60000410000 */
[----:B------:R-:W-:Y:S01]  /*3e10*/  FFMA.FTZ R78, R68, R33, 1 ;  /* 0x3f800000444e7423 */ /* 0x000fe20000010021 */
[----:B------:R-:W-:Y:S01]  /*3e20*/  FMUL.FTZ R68, R44, R30 ;  /* 0x0000001e2c447220 */ /* 0x000fe20000410000 */
[----:B------:R-:W-:Y:S01]  /*3e30*/  PRMT R33, R6, 0x7632, R33 ;  /* 0x0000763206217816 */ /* 0x000fe20000000021 */
[----:B------:R2:W3:Y:S01]  /*3e40*/  MUFU.EX2 R113, R52 ;  /* 0x0000003400717308 */ /* 0x0004e20000000800 */
[----:B0-----:R-:W-:Y:S01]  /*3e50*/  FADD.FTZ R5, -R83, 1 ;  /* 0x3f80000053057421 */ /* 0x001fe20000010100 */
[----:B------:R-:W-:Y:S01]  /*3e60*/  FFMA.FTZ R82, R68, R82, R81 ;  /* 0x0000005244527223 */ /* 0x000fe20000010051 */
[----:B------:R-:W-:Y:S01]  /*3e70*/  SHF.L.U32 R33, R33, 0x10, RZ ;  /* 0x0000001021217819 */ /* 0x000fe200000006ff */
[----:B-1----:R-:W-:Y:S01]  /*3e80*/  FMUL.FTZ R38, R114, -1.4426950216293334961 ;  /* 0xbfb8aa3b72267820 */ /* 0x002fe20000410000 */
[----:B------:R-:W-:-:S03]  /*3e90*/  FFMA.FTZ R111, R80, R5, 1 ;  /* 0x3f800000506f7423 */ /* 0x000fc60000010005 */
[----:B------:R-:W-:Y:S01]  /*3ea0*/  FMUL.FTZ R117, R33, -1.4426950216293334961 ;  /* 0xbfb8aa3b21757820 */ /* 0x000fe20000410000 */
[----:B--2---:R-:W-:-:S05]  /*3eb0*/  PRMT R52, R63, 0x7632, R52 ;  /* 0x000076323f347816 */ /* 0x004fca0000000034 */
[----:B------:R-:W0:Y:S01]  /*3ec0*/  MUFU.EX2 R117, R117 ;  /* 0x0000007500757308 */ /* 0x000e220000000800 */
[----:B---3--:R-:W-:-:S07]  /*3ed0*/  FADD.FTZ R113, R113, 1 ;  /* 0x3f80000071717421 */ /* 0x008fce0000010000 */
[----:B------:R-:W-:Y:S01]  /*3ee0*/  MUFU.RCP R113, R113 ;  /* 0x0000007100717308 */ /* 0x000fe20000001000 */
[----:B0-----:R-:W-:Y:S01]  /*3ef0*/  FADD.FTZ R117, R117, 1 ;  /* 0x3f80000075757421 */ /* 0x001fe20000010000 */
[----:B----4-:R0:W-:Y:S04]  /*3f00*/  STS.128 [R101], R12 ;  /* 0x0000000c65007388 */ /* 0x0101e80000000c00 */
        /* <DEDUP_REMOVED lines=19> */
[----:B------:R-:W-:-:S03]  /*4040*/  FMUL.FTZ R14, R17, -1.4426950216293334961 ;  /* 0xbfb8aa3b110e7820 */ /* 0x000fc60000410000 */
[----:B------:R-:W-:Y:S02]  /*4050*/  FFMA.FTZ R120, R70, R4, R15 ;  /* 0x0000000446787223 */ /* 0x000fe4000001000f */
[----:B------:R-:W3:Y:S01]  /*4060*/  LDS.128 R4, [R100+0x10] ;  /* 0x0000100064047984 */ /* 0x000ee20000000c00 */
[----:B0-----:R-:W-:Y:S01]  /*4070*/  FMUL.FTZ R12, R82, -1.4426950216293334961 ;  /* 0xbfb8aa3b520c7820 */ /* 0x001fe20000410000 */
[----:B------:R0:W4:Y:S01]  /*4080*/  MUFU.EX2 R119, R14 ;  /* 0x0000000e00777308 */ /* 0x0001220000000800 */
[----:B-1----:R-:W-:-:S07]  /*4090*/  FADD.FTZ R116, R116, 1 ;  /* 0x3f80000074747421 */ /* 0x002fce0000010000 */
[----:B------:R1:W5:Y:S01]  /*40a0*/  MUFU.EX2 R110, R12 ;  /* 0x0000000c006e7308 */ /* 0x0003620000000800 */
[C---:B--2---:R-:W-:Y:S02]  /*40b0*/  SHF.L.U32 R32, R8.reuse, 0x10, RZ ;  /* 0x0000001008207819 */ /* 0x044fe400000006ff */
[C---:B------:R-:W-:Y:S02]  /*40c0*/  SHF.L.U32 R34, R9.reuse, 0x10, RZ ;  /* 0x0000001009227819 */ /* 0x040fe400000006ff */
[----:B------:R-:W-:Y:S02]  /*40d0*/  PRMT R8, R8, 0x7632, R8 ;  /* 0x0000763208087816 */ /* 0x000fe40000000008 */
[----:B0-----:R-:W-:Y:S01]  /*40e0*/  PRMT R14, R9, 0x7632, R14 ;  /* 0x00007632090e7816 */ /* 0x001fe2000000000e */
[----:B-1----:R-:W-:Y:S01]  /*40f0*/  FMUL.FTZ R12, R36, R32 ;  /* 0x00000020240c7220 */ /* 0x002fe20000410000 */
[----:B------:R0:W1:Y:S01]  /*4100*/  MUFU.EX2 R80, R38 ;  /* 0x0000002600507308 */ /* 0x0000620000000800 */
[----:B------:R-:W-:Y:S01]  /*4110*/  SHF.L.U32 R36, R10, 0x10, RZ ;  /* 0x000000100a247819 */ /* 0x000fe200000006ff */
[----:B------:R-:W-:Y:S01]  /*4120*/  FMUL.FTZ R9, R39, R34 ;  /* 0x0000002227097220 */ /* 0x000fe20000410000 */
[----:B------:R-:W-:Y:S01]  /*4130*/  SHF.L.U32 R39, R8, 0x10, RZ ;  /* 0x0000001008277819 */ /* 0x000fe200000006ff */
[----:B----4-:R-:W-:Y:S01]  /*4140*/  FADD.FTZ R119, R119, 1 ;  /* 0x3f80000077777421 */ /* 0x010fe20000010000 */
[----:B------:R-:W-:Y:S01]  /*4150*/  PRMT R15, R10, 0x7632, R15 ;  /* 0x000076320a0f7816 */ /* 0x000fe2000000000f */
[----:B------:R-:W-:Y:S01]  /*4160*/  FMUL.FTZ R42, R42, R36 ;  /* 0x000000242a2a7220 */ /* 0x000fe20000410000 */
[----:B------:R-:W-:Y:S01]  /*4170*/  PRMT R10, R11, 0x7632, R10 ;  /* 0x000076320b0a7816 */ /* 0x000fe2000000000a */
[----:B------:R-:W-:Y:S01]  /*4180*/  FMUL.FTZ R8, R40, R39 ;  /* 0x0000002728087220 */ /* 0x000fe20000410000 */
[----:B0-----:R-:W-:Y:S01]  /*4190*/  SHF.L.U32 R38, R118, 0x10, RZ ;  /* 0x0000001076267819 */ /* 0x001fe200000006ff */
[----:B------:R-:W-:Y:S01]  /*41a0*/  FMUL.FTZ R42, R73, R42 ;  /* 0x0000002a492a7220 */ /* 0x000fe20000410000 */
[----:B------:R-:W-:Y:S01]  /*41b0*/  SHF.L.U32 R19, R11, 0x10, RZ ;  /* 0x000000100b137819 */ /* 0x000fe200000006ff */
[----:B------:R-:W-:Y:S01]  /*41c0*/  FMUL.FTZ R9, R46, R9 ;  /* 0x000000092e097220 */ /* 0x000fe20000410000 */
[----:B------:R-:W-:Y:S01]  /*41d0*/  SHF.L.U32 R40, R14, 0x10, RZ ;  /* 0x000000100e287819 */ /* 0x000fe200000006ff */
[----:B------:R-:W-:Y:S01]  /*41e0*/  FMUL.FTZ R11, R38, -1.4426950216293334961 ;  /* 0xbfb8aa3b260b7820 */ /* 0x000fe20000410000 */
[----:B------:R-:W-:Y:S01]  /*41f0*/  SHF.L.U32 R46, R10, 0x10, RZ ;  /* 0x000000100a2e7819 */ /* 0x000fe200000006ff */
[----:B------:R-:W-:Y:S01]  /*4200*/  FMUL.FTZ R44, R44, R19 ;  /* 0x000000132c2c7220 */ /* 0x000fe20000410000 */
[----:B------:R-:W-:Y:S01]  /*4210*/  MUFU.RCP R116, R116 ;  /* 0x0000007400747308 */ /* 0x000fe20000001000 */
[----:B------:R-:W-:Y:S01]  /*4220*/  FMUL.FTZ R41, R41, R40 ;  /* 0x0000002829297220 */ /* 0x000fe20000410000 */
[----:B-----5:R-:W-:Y:S01]  /*4230*/  FADD.FTZ R110, R110, 1 ;  /* 0x3f8000006e6e7421 */ /* 0x020fe20000010000 */
[----:B------:R-:W-:Y:S01]  /*4240*/  FMUL.FTZ R77, R77, R44 ;  /* 0x0000002c4d4d7220 */ /* 0x000fe20000410000 */
[----:B------:R-:W-:Y:S01]  /*4250*/  FMUL.FTZ R10, R13, R46 ;  /* 0x0000002e0d0a7220 */ /* 0x000fe20000410000 */
[----:B------:R-:W-:Y:S01]  /*4260*/  FMUL.FTZ R41, R50, R41 ;  /* 0x0000002932297220 */ /* 0x000fe20000410000 */
[----:B------:R-:W-:Y:S01]  /*4270*/  SHF.L.U32 R44, R15, 0x10, RZ ;  /* 0x000000100f2c7819 */ /* 0x000fe200000006ff */
[----:B------:R-:W-:Y:S01]  /*4280*/  FMUL.FTZ R9, R9, R48 ;  /* 0x0000003009097220 */ /* 0x000fe20000410000 */
[----:B------:R0:W2:Y:S01]  /*4290*/  MUFU.EX2 R73, R11 ;  /* 0x0000000b00497308 */ /* 0x0000a20000000800 */
[----:B---3--:R-:W-:Y:S01]  /*42a0*/  SHF.L.U32 R48, R5, 0x10, RZ ;  /* 0x0000001005307819 */ /* 0x008fe200000006ff */
[----:B------:R-:W-:Y:S01]  /*42b0*/  FMUL.FTZ R12, R47, R12 ;  /* 0x0000000c2f0c7220 */ /* 0x000fe20000410000 */
[----:B------:R-:W-:Y:S01]  /*42c0*/  FMUL.FTZ R10, R79, R10 ;  /* 0x0000000a4f0a7220 */ /* 0x000fe20000410000 */
[----:B------:R-:W-:Y:S01]  /*42d0*/  FMUL.FTZ R72, R41, R72 ;  /* 0x0000004829487220 */ /* 0x000fe20000410000 */
[----:B------:R-:W-:Y:S01]  /*42e0*/  FMUL.FTZ R8, R51, R8 ;  /* 0x0000000833087220 */ /* 0x000fe20000410000 */
[----:B------:R-:W-:Y:S01]  /*42f0*/  SHF.L.U32 R41, R4, 0x10, RZ ;  /* 0x0000001004297819 */ /* 0x000fe200000006ff */
[----:B-1----:R-:W-:Y:S01]  /*4300*/  FADD.FTZ R80, R80, 1 ;  /* 0x3f80000050507421 */ /* 0x002fe20000010000 */
[----:B------:R-:W1:Y:S01]  /*4310*/  MUFU.RCP R118, R119 ;  /* 0x0000007700767308 */ /* 0x000e620000001000 */
[----:B0-----:R-:W-:Y:S01]  /*4320*/  PRMT R11, R5, 0x7632, R11 ;  /* 0x00007632050b7816 */ /* 0x001fe2000000000b */
[----:B------:R-:W-:Y:S01]  /*4330*/  FMUL.FTZ R43, R43, R44 ;  /* 0x0000002c2b2b7220 */ /* 0x000fe20000410000 */
[----:B------:R-:W-:Y:S01]  /*4340*/  FMUL.FTZ R12, R12, R49 ;  /* 0x000000310c0c7220 */ /* 0x000fe20000410000 */
[----:B------:R-:W-:Y:S01]  /*4350*/  FMUL.FTZ R42, R42, R75 ;  /* 0x0000004b2a2a7220 */ /* 0x000fe20000410000 */
[----:B------:R-:W-:Y:S01]  /*4360*/  FMUL.FTZ R10, R10, R81 ;  /* 0x000000510a0a7220 */ /* 0x000fe20000410000 */
[----:B------:R-:W-:Y:S01]  /*4370*/  FMUL.FTZ R71, R8, R71 ;  /* 0x0000004708477220 */ /* 0x000fe20000410000 */
[C---:B------:R-:W-:Y:S01]  /*4380*/  PRMT R49, R6.reuse, 0x7632, R49 ;  /* 0x0000763206317816 */ /* 0x040fe20000000031 */
[----:B------:R-:W0:Y:S01]  /*4390*/  MUFU.RCP R5, R110 ;  /* 0x0000006e00057308 */ /* 0x000e220000001000 */
[----:B------:R-:W-:Y:S01]  /*43a0*/  SHF.L.U32 R75, R6, 0x10, RZ ;  /* 0x00000010064b7819 */ /* 0x000fe200000006ff */
[----:B------:R-:W-:Y:S01]  /*43b0*/  FMUL.FTZ R43, R74, R43 ;  /* 0x0000002b4a2b7220 */ /* 0x000fe20000410000 */
[----:B------:R-:W-:Y:S01]  /*43c0*/  PRMT R50, R7, 0x7632, R50 ;  /* 0x0000763207327816 */ /* 0x000fe20000000032 */
[----:B------:R-:W-:Y:S01]  /*43d0*/  FMUL.FTZ R77, R77, R78 ;  /* 0x0000004e4d4d7220 */ /* 0x000fe20000410000 */
[----:B------:R-:W-:Y:S01]  /*43e0*/  SHF.L.U32 R81, R7, 0x10, RZ ;  /* 0x0000001007517819 */ /* 0x000fe200000006ff */
[----:B------:R-:W-:Y:S01]  /*43f0*/  FMUL.FTZ R8, R45, R41 ;  /* 0x000000292d087220 */ /* 0x000fe20000410000 */
[----:B------:R-:W-:Y:S01]  /*4400*/  FADD.FTZ R7, -R113, 1 ;  /* 0x3f80000071077421 */ /* 0x000fe20000010100 */
[----:B------:R-:W3:Y:S01]  /*4410*/  MUFU.RCP R15, R80 ;  /* 0x00000050000f7308 */ /* 0x000ee20000001000 */
[----:B------:R-:W-:Y:S01]  /*4420*/  FMUL.FTZ R6, R26, R48 ;  /* 0x000000301a067220 */ /* 0x000fe20000410000 */
[----:B--2---:R-:W-:Y:S01]  /*4430*/  FADD.FTZ R74, R73, 1 ;  /* 0x3f800000494a7421 */ /* 0x004fe20000010000 */
[----:B------:R-:W-:Y:S01]  /*4440*/  PRMT R4, R4, 0x7632, R4 ;  /* 0x0000763204047816 */ /* 0x000fe20000000004 */
[----:B------:R-:W-:Y:S01]  /*4450*/  FADD.FTZ R14, -R116, 1 ;  /* 0x3f800000740e7421 */ /* 0x000fe20000010100 */
[----:B------:R-:W-:Y:S01]  /*4460*/  FMUL.FTZ R8, R83, R8 ;  /* 0x0000000853087220 */ /* 0x000fe20000410000 */
[----:B------:R-:W-:Y:S01]  /*4470*/  FFMA.FTZ R13, R112, R7, 1 ;  /* 0x3f800000700d7423 */ /* 0x000fe20000010007 */
[----:B------:R-:W-:Y:S01]  /*4480*/  FMUL.FTZ R6, R113, R6 ;  /* 0x0000000671067220 */ /* 0x000fe20000410000 */
[----:B------:R-:W2:Y:S01]  /*4490*/  MUFU.RCP R78, R117 ;  /* 0x00000075004e7308 */ /* 0x000ea20000001000 */
[----:B------:R-:W-:Y:S01]  /*44a0*/  FMUL.FTZ R7, R22, R75 ;  /* 0x0000004b16077220 */ /* 0x000fe20000410000 */
[----:B------:R-:W-:Y:S01]  /*44b0*/  SHF.L.U32 R45, R4, 0x10, RZ ;  /* 0x00000010042d7819 */ /* 0x000fe200000006ff */
[C---:B------:R-:W-:Y:S01]  /*44c0*/  FFMA.FTZ R51, R115.reuse, R14, 1 ;  /* 0x3f80000073337423 */ /* 0x040fe2000001000e */
[----:B------:R-:W-:Y:S01]  /*44d0*/  FMUL.FTZ R115, R115, R116 ;  /* 0x0000007473737220 */ /* 0x000fe20000410000 */
[----:B------:R-:W-:Y:S01]  /*44e0*/  SHF.L.U32 R73, R11, 0x10, RZ ;  /* 0x000000100b497819 */ /* 0x000fe200000006ff */
[----:B------:R-:W-:Y:S01]  /*44f0*/  FMUL.FTZ R13, R6, R13 ;  /* 0x0000000d060d7220 */ /* 0x000fe20000410000 */
[----:B------:R-:W-:Y:S01]  /*4500*/  FMUL.FTZ R116, R116, R7 ;  /* 0x0000000774747220 */ /* 0x000fe20000410000 */
[----:B------:R-:W4:Y:S01]  /*4510*/  MUFU.RCP R83, R74 ;  /* 0x0000004a00537308 */ /* 0x000f220000001000 */
[----:B-1----:R-:W-:Y:S01]  /*4520*/  FADD.FTZ R6, -R118, 1 ;  /* 0x3f80000076067421 */ /* 0x002fe20000010100 */
[----:B------:R-:W-:Y:S01]  /*4530*/  FMUL.FTZ R11, R20, R81 ;  /* 0x00000051140b7220 */ /* 0x000fe20000410000 */
[----:B0-----:R-:W-:Y:S01]  /*4540*/  FADD.FTZ R7, -R5, 1 ;  /* 0x3f80000005077421 */ /* 0x001fe20000010100 */
[----:B------:R-:W-:Y:S01]  /*4550*/  FMUL.FTZ R4, R37, R45 ;  /* 0x0000002d25047220 */ /* 0x000fe20000410000 */
[----:B------:R-:W-:Y:S01]  /*4560*/  FFMA.FTZ R6, R17, R6, 1 ;  /* 0x3f80000011067423 */ /* 0x000fe20000010006 */
[----:B------:R-:W-:Y:S01]  /*4570*/  FMUL.FTZ R11, R118, R11 ;  /* 0x0000000b760b7220 */ /* 0x000fe20000410000 */
[C---:B------:R-:W-:Y:S01]  /*4580*/  FFMA.FTZ R7, R82.reuse, R7, 1 ;  /* 0x3f80000052077423 */ /* 0x040fe20000010007 */
[----:B------:R-:W-:Y:S01]  /*4590*/  SHF.L.U32 R79, R49, 0x10, RZ ;  /* 0x00000010314f7819 */ /* 0x000fe200000006ff */
[----:B------:R-:W-:Y:S01]  /*45a0*/  FMUL.FTZ R82, R82, R5 ;  /* 0x0000000552527220 */ /* 0x000fe20000410000 */
[----:B------:R-:W-:Y:S01]  /*45b0*/  FMUL.FTZ R4, R5, R4 ;  /* 0x0000000405047220 */ /* 0x000fe20000410000 */
[----:B---3--:R-:W-:Y:S01]  /*45c0*/  FADD.FTZ R5, -R15, 1 ;  /* 0x3f8000000f057421 */ /* 0x008fe20000010100 */
[----:B------:R-:W-:Y:S01]  /*45d0*/  FMUL.FTZ R14, R35, R73 ;  /* 0x00000049230e7220 */ /* 0x000fe20000410000 */
[----:B------:R-:W-:Y:S01]  /*45e0*/  SHF.L.U32 R110, R50, 0x10, RZ ;  /* 0x00000010326e7819 */ /* 0x000fe200000006ff */
[----:B------:R-:W-:Y:S01]  /*45f0*/  FMUL.FTZ R49, R11, R6 ;  /* 0x000000060b317220 */ /* 0x000fe20000410000 */
[----:B--2---:R-:W-:Y:S01]  /*4600*/  FADD.FTZ R6, -R78, 1 ;  /* 0x3f8000004e067421 */ /* 0x004fe20000010100 */
[----:B------:R-:W-:Y:S01]  /*4610*/  FMUL.FTZ R11, R29, R79 ;  /* 0x0000004f1d0b7220 */ /* 0x000fe20000410000 */
[C---:B------:R-:W-:Y:S01]  /*4620*/  FFMA.FTZ R5, R114.reuse, R5, 1 ;  /* 0x3f80000072057423 */ /* 0x040fe20000010005 */
[----:B------:R-:W-:Y:S01]  /*4630*/  FMUL.FTZ R114, R114, R15 ;  /* 0x0000000f72727220 */ /* 0x000fe20000410000 */
[----:B------:R-:W-:Y:S01]  /*4640*/  FMUL.FTZ R14, R15, R14 ;  /* 0x0000000e0f0e7220 */ /* 0x000fe20000410000 */
[----:B------:R-:W-:Y:S01]  /*4650*/  FMUL.FTZ R116, R116, R51 ;  /* 0x0000003374747220 */ /* 0x000fe20000410000 */
[----:B----4-:R-:W-:Y:S01]  /*4660*/  FADD.FTZ R51, -R83, 1 ;  /* 0x3f80000053337421 */ /* 0x010fe20000010100 */
        /* <DEDUP_REMOVED lines=9> */
[----:B------:R-:W-:Y:S01]  /*4700*/  F2FP.BF16.F32.PACK_AB R8, R11, R8 ;  /* 0x000000080b08723e */ /* 0x000fe200000010ff */
        /* <DEDUP_REMOVED lines=8> */
[----:B------:R-:W-:Y:S01]  /*4790*/  LEA R50, R11, R104, 0x4 ;  /* 0x000000680b327211 */ /* 0x000fe200078e20ff */
[----:B------:R-:W0:Y:S01]  /*47a0*/  LDC R22, c[0x0][0x21c] ;  /* 0x00008700ff167b82 */ /* 0x000e220000000800 */
[----:B------:R-:W-:Y:S01]  /*47b0*/  F2FP.BF16.F32.PACK_AB R4, R71, R12 ;  /* 0x0000000c4704723e */ /* 0x000fe200000010ff */
[----:B------:R-:W-:Y:S01]  /*47c0*/  FMUL.FTZ R71, R37, R82 ;  /* 0x0000005225477220 */ /* 0x000fe20000410000 */
[----:B------:R-:W-:-:S05]  /*47d0*/  F2FP.BF16.F32.PACK_AB R6, R43, R42 ;  /* 0x0000002a2b06723e */ /* 0x000fca00000010ff */
[----:B------:R-:W-:Y:S01]  /*47e0*/  BAR.SYNC.DEFER_BLOCKING 0x0 ;  /* 0x0000000000007b1d */ /* 0x000fe20000010000 */
[----:B------:R-:W-:Y:S01]  /*47f0*/  F2FP.BF16.F32.PACK_AB R9, R14, R13 ;  /* 0x0000000d0e09723e */ /* 0x000fe200000010ff */
[----:B------:R-:W-:Y:S01]  /*4800*/  FMUL.FTZ R78, R33, R78 ;  /* 0x0000004e214e7220 */ /* 0x000fe20000410000 */
[----:B------:R-:W-:Y:S01]  /*4810*/  F2FP.BF16.F32.PACK_AB R10, R15, R116 ;  /* 0x000000740f0a723e */ /* 0x000fe200000010ff */
[----:B------:R-:W-:Y:S01]  /*4820*/  FMUL.FTZ R17, R17, R118 ;  /* 0x0000007611117220 */ /* 0x000fe20000410000 */
[----:B------:R-:W-:Y:S01]  /*4830*/  F2FP.BF16.F32.PACK_AB R11, R74, R49 ;  /* 0x000000314a0b723e */ /* 0x000fe200000010ff */
[----:B------:R-:W-:Y:S01]  /*4840*/  FMUL.FTZ R74, R35, R114 ;  /* 0x00000072234a7220 */ /* 0x000fe20000410000 */
[----:B------:R-:W-:Y:S01]  /*4850*/  PRMT R51, R56, 0x7632, R51 ;  /* 0x0000763238337816 */ /* 0x000fe20000000033 */
[----:B------:R-:W-:Y:S01]  /*4860*/  FMUL.FTZ R77, R29, R78 ;  /* 0x0000004e1d4d7220 */ /* 0x000fe20000410000 */
[----:B------:R-:W-:Y:S01]  /*4870*/  PRMT R49, R57, 0x7632, R49 ;  /* 0x0000763239317816 */ /* 0x000fe20000000031 */
[----:B------:R-:W-:Y:S01]  /*4880*/  FMUL.FTZ R80, R20, R17 ;  /* 0x0000001114507220 */ /* 0x000fe20000410000 */
[----:B------:R-:W-:Y:S01]  /*4890*/  SHF.L.U32 R0, R51, 0x10, RZ ;  /* 0x0000001033007819 */ /* 0x000fe200000006ff */
[----:B------:R-:W-:-:S04]  /*48a0*/  FMUL.FTZ R38, R38, R83 ;  /* 0x0000005326267220 */ /* 0x000fc80000410000 */
[----:B------:R-:W-:Y:S01]  /*48b0*/  FFMA.FTZ R37, R71, R0, R120 ;  /* 0x0000000047257223 */ /* 0x000fe20000010078 */
[----:B------:R-:W-:Y:S01]  /*48c0*/  SHF.L.U32 R0, R57, 0x10, RZ ;  /* 0x0000001039007819 */ /* 0x000fe200000006ff */
[----:B------:R-:W-:-:S04]  /*48d0*/  FMUL.FTZ R83, R31, R38 ;  /* 0x000000261f537220 */ /* 0x000fc80000410000 */
[----:B------:R-:W-:Y:S01]  /*48e0*/  FFMA.FTZ R37, R72, R0, R37 ;  /* 0x0000000048257223 */ /* 0x000fe20000010025 */
[----:B------:R-:W-:Y:S01]  /*48f0*/  SHF.L.U32 R0, R49, 0x10, RZ ;  /* 0x0000001031007819 */ /* 0x000fe200000006ff */
[----:B------:R-:W-:Y:S04]  /*4900*/  STS.128 [R50], R4 ;  /* 0x0000000432007388 */ /* 0x000fe80000000c00 */
[----:B------:R1:W-:Y:S01]  /*4910*/  STS.128 [R50+0x10], R8 ;  /* 0x0000100832007388 */ /* 0x0003e20000000c00 */
[----:B------:R-:W-:-:S03]  /*4920*/  NOP ;  /* 0x0000000000007918 */ /* 0x000fc60000000000 */
[----:B------:R-:W2:Y:S01]  /*4930*/  LDS.128 R12, [R101] ;  /* 0x00000000650c7984 */ /* 0x000ea20000000c00 */
[----:B------:R-:W-:Y:S01]  /*4940*/  FFMA.FTZ R37, R74, R0, R37 ;  /* 0x000000004a257223 */ /* 0x000fe20000010025 */
[----:B------:R-:W-:Y:S02]  /*4950*/  SHF.L.U32 R0, R58, 0x10, RZ ;  /* 0x000000103a007819 */ /* 0x000fe400000006ff */
[----:B------:R-:W3:Y:S01]  /*4960*/  LDS.128 R4, [R101+0x200] ;  /* 0x0002000065047984 */ /* 0x000ee20000000c00 */
[----:B-1----:R-:W-:Y:S02]  /*4970*/  MOV R8, UR17 ;  /* 0x0000001100087c02 */ /* 0x002fe40008000f00 */
        /* <DEDUP_REMOVED lines=60> */
.L_x_11479:
[----:B------:R-:W-:Y:S01]  /*4d40*/  ISETP.GE.AND P0, PT, R22, 0x1, PT ;  /* 0x000000011600780c */ /* 0x000fe20003f06270 */
        /* <DEDUP_REMOVED lines=25> */
[----:B------:R-:W-:Y:S01]  /*4ee0*/  FMUL.FTZ R18, R77, UR4 ;  /* 0x000000044d127c20 */ /* 0x000fe20008410000 */
[----:B------:R-:W-:Y:S01]  /*4ef0*/  FMUL.FTZ R17, R83, UR4 ;  /* 0x0000000453117c20 */ /* 0x000fe20008410000 */
[----:B------:R-:W-:Y:S06]  /*4f00*/  @!P0 BRA `(.L_x_11480) ;  /* 0x0000008400888947 */ /* 0x000fec0003800000 */
[----:B------:R-:W-:Y:S01]  /*4f10*/  UIADD3 UR48, UR15, -0x1, URZ ;  /* 0xffffffff0f307890 */ /* 0x000fe2000fffe03f */
[----:B------:R-:W-:Y:S01]  /*4f20*/  FADD.FTZ R0, R3, R3 ;  /* 0x0000000303007221 */ /* 0x000fe20000010000 */
[----:B------:R-:W-:Y:S01]  /*4f30*/  FADD.FTZ R16, R2, R2 ;  /* 0x0000000202107221 */ /* 0x000fe20000010000 */
[----:B-1----:R-:W-:Y:S01]  /*4f40*/  FADD.FTZ R15, R64, R64 ;  /* 0x00000040400f7221 */ /* 0x002fe20000010000 */
        /* <DEDUP_REMOVED lines=33> */
.L_x_11575:
        /* <DEDUP_REMOVED lines=15> */
[----:B0--3--:R-:W-:Y:S01]  /*5250*/  SHF.L.U32 R64, R109, 0x1, RZ ;  /* 0x000000016d407819 */ /* 0x009fe200000006ff */
        /* <DEDUP_REMOVED lines=12> */
[----:B------:R-:W4:Y:S04]  /*5320*/  LDG.E.128 R68, desc[UR28][R82.64+0x200] ;  /* 0x0002001c52447981 */ /* 0x000f28000c1e1d00 */
[----:B------:R-:W4:Y:S04]  /*5330*/  LDG.E.128 R72, desc[UR28][R82.64+0x400] ;  /* 0x0004001c52487981 */ /* 0x000f28000c1e1d00 */
[----:B------:R0:W4:Y:S01]  /*5340*/  LDG.E.128 R76, desc[UR28][R82.64+0x600] ;  /* 0x0006001c524c7981 */ /* 0x000122000c1e1d00 */
[----:B------:R-:W-:Y:S01]  /*5350*/  ULEA UR44, UR48, UR7, 0x8 ;  /* 0x00000007302c7291 */ /* 0x000fe2000f8e403f */
[----:B------:R-:W-:-:S02]  /*5360*/  ISETP.NE.AND P1, PT, R109, RZ, PT ;  /* 0x000000ff6d00720c */ /* 0x000fc40003f25270 */
[----:B------:R-:W-:Y:S02]  /*5370*/  LOP3.LUT P0, RZ, R109, 0x1f, RZ, 0xc0, !PT ;  /* 0x0000001f6dff7812 */ /* 0x000fe4000780c0ff */
[----:B------:R-:W-:-:S04]  /*5380*/  MOV R120, UR15 ;  /* 0x0000000f00787c02 */ /* 0x000fc80008000f00 */
[----:B------:R-:W-:-:S13]  /*5390*/  ISETP.LT.OR P2, PT, R120, 0x2, P0 ;  /* 0x000000027800780c */ /* 0x000fda0000741670 */
[----:B-1----:R-:W1:Y:S01]  /*53a0*/  @!P2 LDC R120, c[0x0][0x21c] ;  /* 0x00008700ff78ab82 */ /* 0x002e620000000800 */
        /* <DEDUP_REMOVED lines=54> */
[----:B------:R-:W-:-:S04]  /*5710*/  FMUL.FTZ R81, R92, UR56 ;  /* 0x000000385c517c20 */ /* 0x000fc80008410000 */
[----:B------:R-:W-:Y:S01]  /*5720*/  FMUL.RZ R116, R81, 0.15915493667125701904 ;  /* 0x3e22f98351747820 */ /* 0x000fe2000040c000 */
[C---:B------:R-:W-:Y:S01]  /*5730*/  FMUL.FTZ R81, R111.reuse, R98 ;  /* 0x000000626f517220 */ /* 0x040fe20000410000 */
[----:B------:R-:W-:Y:S08]  /*5740*/  MUFU.SIN R127, R83 ;  /* 0x00000053007f7308 */ /* 0x000ff00000000400 */
[----:B------:R0:W-:Y:S08]  /*5750*/  MUFU.COS R128, R83 ;  /* 0x0000005300807308 */ /* 0x0001f00000000000 */
[----:B------:R2:W1:Y:S01]  /*5760*/  MUFU.EX2 R130, R81 ;  /* 0x0000005100827308 */ /* 0x0004620000000800 */
[----:B0-----:R-:W-:-:S07]  /*5770*/  FMUL.FTZ R83, R111, R93 ;  /* 0x0000005d6f537220 */ /* 0x001fce0000410000 */
[----:B------:R0:W4:Y:S01]  /*5780*/  MUFU.EX2 R151, R83 ;  /* 0x0000005300977308 */ /* 0x0001220000000800 */
[----:B--2---:R-:W-:-:S05]  /*5790*/  LEA R81, R80, R104, 0x4 ;  /* 0x0000006850517211 */ /* 0x004fca00078e20ff */
[----:B---3--:R2:W-:Y:S02]  /*57a0*/  STS.128 [R81], R64 ;  /* 0x0000004051007388 */ /* 0x0085e40000000c00 */
[----:B------:R3:W-:Y:S01]  /*57b0*/  MUFU.COS R134, R114 ;  /* 0x0000007200867308 */ /* 0x0007e20000000000 */
[C---:B-1----:R-:W-:Y:S01]  /*57c0*/  FMUL.FTZ R131, R130.reuse, R131 ;  /* 0x0000008382837220 */ /* 0x042fe20000410000 */
[----:B0-----:R-:W-:Y:S01]  /*57d0*/  MOV R83, UR44 ;  /* 0x0000002c00537c02 */ /* 0x001fe20008000f00 */
[----:B------:R-:W-:Y:S01]  /*57e0*/  FMUL.FTZ R130, R130, R113 ;  /* 0x0000007182827220 */ /* 0x000fe20000410000 */
[----:B------:R-:W-:Y:S01]  /*57f0*/  ULDC.64 UR44, c[0x0][0x268] ;  /* 0x00009a00002c7ab9 */ /* 0x000fe20000000a00 */
[----:B----4-:R0:W-:Y:S01]  /*5800*/  STS.128 [R81+0x200], R68 ;  /* 0x0002004451007388 */ /* 0x0101e20000000c00 */
[----:B------:R-:W-:Y:S01]  /*5810*/  UIMAD UR60, UR16, UR44, URZ ;  /* 0x0000002c103c72a4 */ /* 0x000fe2000f8e023f */
[----:B------:R-:W-:Y:S01]  /*5820*/  MOV R113, UR15 ;  /* 0x0000000f00717c02 */ /* 0x000fe20008000f00 */
[----:B------:R-:W-:Y:S01]  /*5830*/  MUFU.SIN R125, R116 ;  /* 0x00000074007d7308 */ /* 0x000fe20000000400 */
[----:B---3--:R-:W-:Y:S01]  /*5840*/  FMUL.FTZ R114, R111, R99 ;  /* 0x000000636f727220 */ /* 0x008fe20000410000 */
[C---:B------:R-:W-:Y:S01]  /*5850*/  FMUL.FTZ R152, R151.reuse, R152 ;  /* 0x0000009897987220 */ /* 0x040fe20000410000 */
[----:B------:R-:W-:Y:S01]  /*5860*/  FMUL.FTZ R151, R151, R112 ;  /* 0x0000007097977220 */ /* 0x000fe20000410000 */
[----:B------:R-:W-:Y:S01]  /*5870*/  UIMAD.WIDE.U32 UR46, UR10, UR44, URZ ;  /* 0x0000002c0a2e72a5 */ /* 0x000fe2000f8e003f */
[----:B------:R-:W-:Y:S01]  /*5880*/  STS.128 [R81+0x400], R72 ;  /* 0x0004004851007388 */ /* 0x000fe20000000c00 */
[CC--:B--2---:R-:W-:Y:S01]  /*5890*/  FMUL.FTZ R65, R131.reuse, R152.reuse ;  /* 0x0000009883417220 */ /* 0x0c4fe20000410000 */
[C---:B------:R-:W-:Y:S01]  /*58a0*/  FMUL.FTZ R66, R130.reuse, R152 ;  /* 0x0000009882427220 */ /* 0x040fe20000410000 */
[----:B------:R-:W1:Y:S01]  /*58b0*/  MUFU.EX2 R114, R114 ;  /* 0x0000007200727308 */ /* 0x000e620000000800 */
[----:B------:R-:W-:Y:S01]  /*58c0*/  UIMAD UR45, UR10, UR45, UR60 ;  /* 0x0000002d0a2d72a4 */ /* 0x000fe2000f8e023c */
[-C--:B------:R-:W-:Y:S01]  /*58d0*/  FFMA.FTZ R65, R130, R151.reuse, -R65 ;  /* 0x0000009782417223 */ /* 0x080fe20000010841 */
[----:B------:R-:W-:Y:S01]  /*58e0*/  FFMA.FTZ R66, R131, R151, R66 ;  /* 0x0000009783427223 */ /* 0x000fe20000010042 */
[----:B------:R-:W-:Y:S01]  /*58f0*/  UIMAD UR44, UR53, UR42, URZ ;  /* 0x0000002a352c72a4 */ /* 0x000fe2000f8e023f */
[----:B------:R-:W-:Y:S01]  /*5900*/  FMUL.FTZ R64, R84, UR56 ;  /* 0x0000003854407c20 */ /* 0x000fe20008410000 */
[----:B------:R-:W-:Y:S01]  /*5910*/  UIADD3 UR47, UR47, UR45, URZ ;  /* 0x0000002d2f2f7290 */ /* 0x000fe2000fffe03f */
[----:B------:R-:W-:Y:S01]  /*5920*/  STS.128 [R81+0x600], R76 ;  /* 0x0006004c51007388 */ /* 0x000fe20000000c00 */
[----:B------:R2:W-:Y:S01]  /*5930*/  MUFU.COS R126, R116 ;  /* 0x00000074007e7308 */ /* 0x0005e20000000000 */
[----:B------:R-:W-:Y:S01]  /*5940*/  UIMAD UR44, UR7, UR43, UR44 ;  /* 0x0000002b072c72a4 */ /* 0x000fe2000f8e022c */
[----:B0-----:R-:W-:Y:S01]  /*5950*/  FMUL.RZ R69, R64, 0.15915493667125701904 ;  /* 0x3e22f98340457820 */ /* 0x001fe2000040c000 */
[----:B------:R-:W-:Y:S01]  /*5960*/  UIMAD.WIDE.U32 UR46, UR7, UR42, UR46 ;  /* 0x0000002a072e72a5 */ /* 0x000fe2000f8e002e */
[----:B------:R-:W-:Y:S01]  /*5970*/  FMUL.FTZ R64, R111, R97 ;  /* 0x000000616f407220 */ /* 0x000fe20000410000 */
[----:B------:R-:W-:Y:S01]  /*5980*/  @!P2 IADD3 R113, R113, -0x2, RZ ;  /* 0xfffffffe7171a810 */ /* 0x000fe20007ffe0ff */
[C---:B------:R-:W-:Y:S01]  /*5990*/  FMUL.FTZ R112, R111.reuse, R87 ;  /* 0x000000576f707220 */ /* 0x040fe20000410000 */
[----:B------:R-:W-:Y:S01]  /*59a0*/  UIADD3 UR44, UR47, UR44, URZ ;  /* 0x0000002c2f2c7290 */ /* 0x000fe2000fffe03f */
[----:B------:R-:W-:Y:S01]  /*59b0*/  MUFU.SIN R129, R82 ;  /* 0x0000005200817308 */ /* 0x000fe20000000400 */
[----:B--2---:R-:W-:Y:S01]  /*59c0*/  FMUL.FTZ R116, R111, R90 ;  /* 0x0000005a6f747220 */ /* 0x004fe20000410000 */
[C---:B-1----:R-:W-:Y:S01]  /*59d0*/  FMUL.FTZ R149, R114.reuse, R149 ;  /* 0x0000009572957220 */ /* 0x042fe20000410000 */
[----:B------:R-:W-:Y:S01]  /*59e0*/  FMUL.FTZ R150, R114, R115 ;  /* 0x0000007372967220 */ /* 0x000fe20000410000 */
[----:B------:R-:W-:Y:S01]  /*59f0*/  ULEA UR45, UP0, UR46, UR40, 0x3 ;  /* 0x000000282e2d7291 */ /* 0x000fe2000f80183f */
[----:B------:R-:W-:-:S02]  /*5a00*/  @!P2 IMAD R113, R113, R120, UR7 ;  /* 0x000000077171ae24 */ /* 0x000fc4000f8e0278 */
[C---:B------:R-:W-:Y:S01]  /*5a10*/  FMUL.FTZ R67, R149.reuse, R65 ;  /* 0x0000004195437220 */ /* 0x040fe20000410000 */
[----:B------:R-:W-:Y:S01]  /*5a20*/  HFMA2.MMA R120, -RZ, RZ, 0, 9.5367431640625e-07 ;  /* 0x00000010ff787435 */ /* 0x000fe200000001ff */
[----:B------:R-:W0:Y:S01]  /*5a30*/  MUFU.EX2 R116, R116 ;  /* 0x0000007400747308 */ /* 0x000e220000000800 */
[----:B------:R-:W-:Y:S01]  /*5a40*/  ULEA.HI.X UR46, UR46, UR41, UR44, 0x3, UP0 ;  /* 0x000000292e2e7291 */ /* 0x000fe200080f1c2c */
[-C--:B------:R-:W-:Y:S01]  /*5a50*/  FFMA.FTZ R68, R150, R66.reuse, R67 ;  /* 0x0000004296447223 */ /* 0x080fe20000010043 */
[----:B------:R-:W-:Y:S01]  /*5a60*/  FMUL.FTZ R67, R149, R66 ;  /* 0x0000004295437220 */ /* 0x000fe20000410000 */
[----:B------:R-:W-:-:S03]  /*5a70*/  MOV R138, UR45 ;  /* 0x0000002d008a7c02 */ /* 0x000fc60008000f00 */
[----:B------:R-:W-:Y:S01]  /*5a80*/  FFMA.FTZ R67, R150, R65, -R67 ;  /* 0x0000004196437223 */ /* 0x000fe20000010843 */
[----:B------:R1:W-:Y:S08]  /*5a90*/  MUFU.COS R132, R82 ;  /* 0x0000005200847308 */ /* 0x0003f00000000000 */
[----:B------:R-:W-:Y:S01]  /*5aa0*/  MUFU.SIN R123, R118 ;  /* 0x00000076007b7308 */ /* 0x000fe20000000400 */
[----:B-1----:R-:W-:Y:S01]  /*5ab0*/  IADD3 R82, R109, 0x200, RZ ;  /* 0x000002006d527810 */ /* 0x002fe20007ffe0ff */
[C---:B0-----:R-:W-:Y:S01]  /*5ac0*/  FMUL.FTZ R147, R116.reuse, R147 ;  /* 0x0000009374937220 */ /* 0x041fe20000410000 */
[----:B------:R-:W-:-:S02]  /*5ad0*/  FMUL.FTZ R148, R116, R117 ;  /* 0x0000007574947220 */ /* 0x000fc40000410000 */
[----:B------:R-:W-:Y:S01]  /*5ae0*/  SEL R83, R83, R82, !P1 ;  /* 0x0000005253537207 */ /* 0x000fe20004800000 */
[----:B------:R-:W-:Y:S01]  /*5af0*/  FMUL.FTZ R82, R111, R89 ;  /* 0x000000596f527220 */ /* 0x000fe20000410000 */
[C---:B------:R-:W-:Y:S01]  /*5b00*/  FMUL.FTZ R65, R147.reuse, R68 ;  /* 0x0000004493417220 */ /* 0x040fe20000410000 */
[----:B------:R0:W-:Y:S03]  /*5b10*/  MUFU.COS R124, R118 ;  /* 0x00000076007c7308 */ /* 0x0001e60000000000 */
[-C--:B------:R-:W-:Y:S01]  /*5b20*/  FFMA.FTZ R122, R148, R67.reuse, -R65 ;  /* 0x00000043947a7223 */ /* 0x080fe20000010841 */
[----:B------:R-:W-:Y:S01]  /*5b30*/  FMUL.FTZ R67, R147, R67 ;  /* 0x0000004393437220 */ /* 0x000fe20000410000 */
[----:B------:R-:W-:-:S03]  /*5b40*/  IMAD R65, R105, 0x3, R80 ;  /* 0x0000000369417824 */ /* 0x000fc600078e0250 */
[----:B------:R-:W1:Y:S01]  /*5b50*/  MUFU.EX2 R82, R82 ;  /* 0x0000005200527308 */ /* 0x000e620000000800 */
[C---:B0-----:R-:W-:Y:S01]  /*5b60*/  FMUL.FTZ R118, R111.reuse, R96 ;  /* 0x000000606f767220 */ /* 0x041fe20000410000 */
[----:B------:R-:W-:Y:S01]  /*5b70*/  FFMA.FTZ R155, R148, R68, R67 ;  /* 0x00000044949b7223 */ /* 0x000fe20000010043 */
[----:B------:R-:W-:Y:S01]  /*5b80*/  FMUL.FTZ R68, R111, R88 ;  /* 0x000000586f447220 */ /* 0x000fe20000410000 */
[----:B------:R-:W-:Y:S01]  /*5b90*/  LEA R66, R65, R104, 0x4 ;  /* 0x0000006841427211 */ /* 0x000fe200078e20ff */
[----:B------:R-:W-:-:S03]  /*5ba0*/  NOP ;  /* 0x0000000000007918 */ /* 0x000fc60000000000 */
[----:B------:R-:W0:Y:S01]  /*5bb0*/  MUFU.EX2 R118, R118 ;  /* 0x0000007600767308 */ /* 0x000e220000000800 */
[----:B------:R-:W-:Y:S01]  /*5bc0*/  LEA R67, R83, R104, 0x3 ;  /* 0x0000006853437211 */ /* 0x000fe200078e18ff */
[----:B------:R-:W-:Y:S01]  /*5bd0*/  LDS.128 R72, [R66+0x10] ;  /* 0x0000100042487984 */ /* 0x000fe20000000c00 */
[----:B------:R-:W-:Y:S01]  /*5be0*/  MOV R65, RZ ;  /* 0x000000ff00417202 */ /* 0x000fe20000000f00 */
[----:B-1----:R-:W-:Y:S01]  /*5bf0*/  FMUL.FTZ R144, R82, R139 ;  /* 0x0000008b52907220 */ /* 0x002fe20000410000 */
[----:B------:R-:W-:-:S03]  /*5c00*/  MOV R139, UR46 ;  /* 0x0000002e008b7c02 */ /* 0x000fc60008000f00 */
[----:B------:R-:W-:Y:S01]  /*5c10*/  MUFU.SIN R154, R69 ;  /* 0x00000045009a7308 */ /* 0x000fe20000000400 */
[----:B------:R-:W-:Y:S01]  /*5c20*/  FMUL.FTZ R143, R82, R143 ;  /* 0x0000008f528f7220 */ /* 0x000fe20000410000 */
[----:B------:R-:W-:Y:S04]  /*5c30*/  LDS.128 R76, [R66+0x20] ;  /* 0x00002000424c7984 */ /* 0x000fe80000000c00 */
[----:B------:R-:W-:Y:S02]  /*5c40*/  LDS.128 R80, [R66+0x30] ;  /* 0x0000300042507984 */ /* 0x000fe40000000c00 */
[----:B------:R-:W-:Y:S01]  /*5c50*/  MUFU.COS R156, R69 ;  /* 0x00000045009c7308 */ /* 0x000fe20000000000 */
[C---:B0-----:R-:W-:Y:S01]  /*5c60*/  FMUL.FTZ R145, R118.reuse, R145 ;  /* 0x0000009176917220 */ /* 0x041fe20000410000 */
[----:B------:R-:W5:Y:S01]  /*5c70*/  LDG.E.64 R138, desc[UR28][R138.64] ;  /* 0x0000001c8a8a7981 */ /* 0x000f62000c1e1b00 */
[----:B------:R-:W-:Y:S01]  /*5c80*/  FMUL.FTZ R146, R118, R119 ;  /* 0x0000007776927220 */ /* 0x000fe20000410000 */
[----:B------:R-:W-:-:S04]  /*5c90*/  FMUL.FTZ R118, R111, R95 ;  /* 0x0000005f6f767220 */ /* 0x000fc80000410000 */
[----:B------:R0:W-:Y:S01]  /*5ca0*/  MUFU.EX2 R115, R68 ;  /* 0x0000004400737308 */ /* 0x0001e20000000800 */
[----:B------:R-:W-:-:S07]  /*5cb0*/  FMUL.FTZ R157, R145, R155 ;  /* 0x0000009b919d7220 */ /* 0x000fce0000410000 */
[----:B------:R1:W2:Y:S01]  /*5cc0*/  MUFU.EX2 R114, R64 ;  /* 0x0000004000727308 */ /* 0x0002a20000000800 */
[----:B0-----:R-:W0:Y:S01]  /*5cd0*/  LDS.128 R68, [R66] ;  /* 0x0000000042447984 */ /* 0x001e220000000c00 */
[----:B------:R-:W-:Y:S01]  /*5ce0*/  FMUL.FTZ R159, R145, R122 ;  /* 0x0000007a919f7220 */ /* 0x000fe20000410000 */
[C---:B------:R-:W-:Y:S02]  /*5cf0*/  FMUL.FTZ R119, R111.reuse, R86 ;  /* 0x000000566f777220 */ /* 0x040fe40000410000 */
[----:B------:R3:W-:Y:S01]  /*5d00*/  STS.64 [R67+0x39e0], R130 ;  /* 0x0039e08243007388 */ /* 0x0007e20000000a00 */
[C---:B------:R-:W-:Y:S02]  /*5d10*/  FFMA.FTZ R157, R146.reuse, R122, -R157 ;  /* 0x0000007a929d7223 */ /* 0x040fe4000001089d */
[----:B------:R4:W0:Y:S01]  /*5d20*/  MUFU.EX2 R117, R112 ;  /* 0x0000007000757308 */ /* 0x0008220000000800 */
[----:B-1----:R-:W-:Y:S01]  /*5d30*/  FMUL.FTZ R64, R111, R94 ;  /* 0x0000005e6f407220 */ /* 0x002fe20000410000 */
[----:B------:R-:W-:Y:S01]  /*5d40*/  FFMA.FTZ R159, R146, R155, R159 ;  /* 0x0000009b929f7223 */ /* 0x000fe2000001009f */
[----:B------:R-:W-:-:S05]  /*5d50*/  FMUL.FTZ R155, R143, R157 ;  /* 0x0000009d8f9b7220 */ /* 0x000fca0000410000 */
[----:B------:R1:W0:Y:S01]  /*5d60*/  MUFU.EX2 R116, R64 ;  /* 0x0000004000747308 */ /* 0x0002220000000800 */
[----:B---3--:R-:W-:Y:S01]  /*5d70*/  CS2R R66, SRZ ;  /* 0x0000000000427805 */ /* 0x008fe2000001ff00 */
[----:B----4-:R-:W-:-:S04]  /*5d80*/  @!P2 IMAD.WIDE R112, R113, R120, UR26 ;  /* 0x0000001a7170ae25 */ /* 0x010fc8000f8e0278 */
[----:B------:R-:W-:Y:S01]  /*5d90*/  FFMA.FTZ R155, R144, R159, R155 ;  /* 0x0000009f909b7223 */ /* 0x000fe2000001009b */
[C---:B--2---:R-:W-:Y:S01]  /*5da0*/  FMUL.FTZ R141, R114.reuse, R141 ;  /* 0x0000008d728d7220 */ /* 0x044fe20000410000 */
[----:B------:R-:W-:Y:S01]  /*5db0*/  FMUL.FTZ R142, R114, R142 ;  /* 0x0000008e728e7220 */ /* 0x000fe20000410000 */
[----:B------:R-:W-:Y:S01]  /*5dc0*/  FMUL.FTZ R137, R115, R137 ;  /* 0x0000008973897220 */ /* 0x000fe20000410000 */
[----:B------:R-:W-:Y:S01]  /*5dd0*/  MUFU.SIN R121, R153 ;  /* 0x0000009900797308 */ /* 0x000fe20000000400 */
[----:B-1----:R-:W-:Y:S01]  /*5de0*/  HFMA2.MMA R64, -RZ, RZ, 1.875, 0 ;  /* 0x3f800000ff407435 */ /* 0x002fe200000001ff */
[----:B------:R-:W-:Y:S01]  /*5df0*/  BAR.SYNC.DEFER_BLOCKING 0x0 ;  /* 0x0000000000007b1d */ /* 0x000fe20000010000 */
[----:B------:R-:W-:Y:S01]  /*5e00*/  FMUL.FTZ R159, R143, R159 ;  /* 0x0000009f8f9f7220 */ /* 0x000fe20000410000 */
[----:B------:R-:W-:-:S03]  /*5e10*/  FMUL.FTZ R122, R111, R85 ;  /* 0x000000556f7a7220 */ /* 0x000fc60000410000 */
[----:B------:R-:W-:Y:S01]  /*5e20*/  FFMA.FTZ R159, R144, R157, -R159 ;  /* 0x0000009d909f7223 */ /* 0x000fe2000001089f */
[----:B------:R-:W-:Y:S03]  /*5e30*/  MUFU.COS R153, R153 ;  /* 0x0000009900997308 */ /* 0x000fe60000000000 */
[----:B------:R-:W-:Y:S01]  /*5e40*/  FMUL.FTZ R114, R141, R159 ;  /* 0x0000009f8d727220 */ /* 0x000fe20000410000 */
[----:B------:R-:W-:Y:S01]  /*5e50*/  FMUL.FTZ R120, R111, R92 ;  /* 0x0000005c6f787220 */ /* 0x000fe20000410000 */
[C---:B0-----:R-:W-:Y:S01]  /*5e60*/  FMUL.FTZ R134, R117.reuse, R134 ;  /* 0x0000008675867220 */ /* 0x041fe20000410000 */
[----:B------:R-:W-:Y:S02]  /*5e70*/  FMUL.FTZ R133, R117, R133 ;  /* 0x0000008575857220 */ /* 0x000fe40000410000 */
[----:B------:R-:W0:Y:S01]  /*5e80*/  MUFU.EX2 R122, R122 ;  /* 0x0000007a007a7308 */ /* 0x000e220000000800 */
[----:B------:R-:W-:-:S07]  /*5e90*/  FMUL.FTZ R140, R115, R140 ;  /* 0x0000008c738c7220 */ /* 0x000fce0000410000 */
[----:B------:R-:W-:Y:S01]  /*5ea0*/  MUFU.EX2 R119, R119 ;  /* 0x0000007700777308 */ /* 0x000fe20000000800 */
[----:B------:R1:W5:Y:S01]  /*5eb0*/  @!P2 LDG.E.128 R64, desc[UR28][R112.64] ;  /* 0x0000001c7040a981 */ /* 0x000362000c1e1d00 */
[----:B------:R-:W-:-:S06]  /*5ec0*/  FFMA.FTZ R114, R142, R155, R114 ;  /* 0x0000009b8e727223 */ /* 0x000fcc0000010072 */
[----:B------:R-:W-:Y:S01]  /*5ed0*/  MUFU.EX2 R118, R118 ;  /* 0x0000007600767308 */ /* 0x000fe20000000800 */
[----:B-1----:R-:W-:Y:S01]  /*5ee0*/  FMUL.FTZ R112, R111, R91 ;  /* 0x0000005b6f707220 */ /* 0x002fe20000410000 */
[----:B------:R-:W-:-:S04]  /*5ef0*/  FMUL.FTZ R113, R141, R155 ;  /* 0x0000009b8d717220 */ /* 0x000fc80000410000 */
[----:B------:R-:W-:Y:S02]  /*5f00*/  FFMA.FTZ R113, R142, R159, -R113 ;  /* 0x0000009f8e717223 */ /* 0x000fe40000010871 */
[----:B------:R-:W1:Y:S01]  /*5f10*/  MUFU.EX2 R112, R112 ;  /* 0x0000007000707308 */ /* 0x000e620000000800 */
[----:B------:R-:W-:Y:S01]  /*5f20*/  FMUL.FTZ R111, R111, R84 ;  /* 0x000000546f6f7220 */ /* 0x000fe20000410000 */
[C---:B------:R-:W-:Y:S01]  /*5f30*/  FMUL.FTZ R117, R137.reuse, R113 ;  /* 0x0000007189757220 */ /* 0x040fe20000410000 */
[----:B------:R-:W-:Y:S01]  /*5f40*/  FMUL.FTZ R135, R116, R135 ;  /* 0x0000008774877220 */ /* 0x000fe20000410000 */
[-C--:B------:R-:W-:Y:S02]  /*5f50*/  FMUL.FTZ R115, R137, R114.reuse ;  /* 0x0000007289737220 */ /* 0x080fe40000410000 */
[----:B------:R-:W-:Y:S02]  /*5f60*/  FFMA.FTZ R117, R140, R114, R117 ;  /* 0x000000728c757223 */ /* 0x000fe40000010075 */
[----:B------:R-:W2:Y:S01]  /*5f70*/  MUFU.EX2 R120, R120 ;  /* 0x0000007800787308 */ /* 0x000ea20000000800 */
[----:B------:R-:W-:Y:S01]  /*5f80*/  FMUL.FTZ R136, R116, R136 ;  /* 0x0000008874887220 */ /* 0x000fe20000410000 */
[----:B------:R-:W-:Y:S01]  /*5f90*/  FFMA.FTZ R115, R140, R113, -R115 ;  /* 0x000000718c737223 */ /* 0x000fe20000010873 */
[----:B------:R-:W-:-:S05]  /*5fa0*/  FMUL.FTZ R114, R135, R117 ;  /* 0x0000007587727220 */ /* 0x000fca0000410000 */
[----:B------:R-:W3:Y:S01]  /*5fb0*/  MUFU.EX2 R111, R111 ;  /* 0x0000006f006f7308 */ /* 0x000ee20000000800 */
[-C--:B------:R-:W-:Y:S01]  /*5fc0*/  FMUL.FTZ R113, R135, R115.reuse ;  /* 0x0000007387717220 */ /* 0x080fe20000410000 */
[----:B------:R-:W-:Y:S01]  /*5fd0*/  FFMA.FTZ R114, R136, R115, -R114 ;  /* 0x0000007388727223 */ /* 0x000fe20000010872 */
[C---:B0-----:R-:W-:Y:S01]  /*5fe0*/  FMUL.FTZ R124, R122.reuse, R124 ;  /* 0x0000007c7a7c7220 */ /* 0x041fe20000410000 */
[----:B------:R-:W-:Y:S01]  /*5ff0*/  FMUL.FTZ R123, R122, R123 ;  /* 0x0000007b7a7b7220 */ /* 0x000fe20000410000 */
[C---:B-1----:R-:W-:Y:S01]  /*6000*/  FMUL.FTZ R122, R112.reuse, R153 ;  /* 0x00000099707a7220 */ /* 0x042fe20000410000 */
[----:B------:R-:W-:Y:S01]  /*6010*/  FMUL.FTZ R121, R112, R121 ;  /* 0x0000007970797220 */ /* 0x000fe20000410000 */
[----:B------:R-:W-:Y:S01]  /*6020*/  FFMA.FTZ R113, R136, R117, R113 ;  /* 0x0000007588717223 */ /* 0x000fe20000010071 */
[----:B------:R-:W-:Y:S01]  /*6030*/  FMUL.FTZ R112, R133, R114 ;  /* 0x0000007285707220 */ /* 0x000fe20000410000 */
[----:B------:R-:W-:Y:S02]  /*6040*/  FMUL.FTZ R128, R119, R128 ;  /* 0x0000008077807220 */ /* 0x000fe40000410000 */
[-C--:B------:R-:W-:Y:S01]  /*6050*/  FMUL.FTZ R115, R133, R113.reuse ;  /* 0x0000007185737220 */ /* 0x080fe20000410000 */
[----:B------:R-:W-:Y:S01]  /*6060*/  FFMA.FTZ R155, R134, R113, R112 ;  /* 0x00000071869b7223 */ /* 0x000fe20000010070 */
[----:B------:R-:W-:Y:S01]  /*6070*/  PRMT R113, R68, 0x7632, R113 ;  /* 0x0000763244717816 */ /* 0x000fe20000000071 */
[----:B------:R-:W-:Y:S01]  /*6080*/  FMUL.FTZ R127, R119, R127 ;  /* 0x0000007f777f7220 */ /* 0x000fe20000410000 */
[C---:B--2---:R-:W-:Y:S01]  /*6090*/  FMUL.FTZ R126, R120.reuse, R126 ;  /* 0x0000007e787e7220 */ /* 0x044fe20000410000 */
[----:B------:R-:W-:Y:S01]  /*60a0*/  FMUL.FTZ R125, R120, R125 ;  /* 0x0000007d787d7220 */ /* 0x000fe20000410000 */
[C---:B---3--:R-:W-:Y:S01]  /*60b0*/  FMUL.FTZ R120, R111.reuse, R156 ;  /* 0x0000009c6f787220 */ /* 0x048fe20000410000 */
[----:B------:R-:W-:Y:S01]  /*60c0*/  FMUL.FTZ R119, R111, R154 ;  /* 0x0000009a6f777220 */ /* 0x000fe20000410000 */
[----:B------:R-:W-:-:S02]  /*60d0*/  SHF.L.U32 R111, R68, 0x10, RZ ;  /* 0x00000010446f7819 */ /* 0x000fc400000006ff */
[----:B------:R-:W-:Y:S01]  /*60e0*/  SHF.L.U32 R113, R113, 0x10, RZ ;  /* 0x0000001071717819 */ /* 0x000fe200000006ff */
[C---:B------:R-:W-:Y:S01]  /*60f0*/  FMUL.FTZ R132, R118.reuse, R132 ;  /* 0x0000008476847220 */ /* 0x040fe20000410000 */
[----:B------:R-:W-:Y:S01]  /*6100*/  FMUL.FTZ R129, R118, R129 ;  /* 0x0000008176817220 */ /* 0x000fe20000410000 */
[----:B------:R-:W-:Y:S01]  /*6110*/  PRMT R118, R69, 0x7632, R118 ;  /* 0x0000763245767816 */ /* 0x000fe20000000076 */
[-C--:B------:R-:W-:Y:S01]  /*6120*/  FMUL.FTZ R212, R111, R98.reuse ;  /* 0x000000626fd47220 */ /* 0x080fe20000410000 */
[----:B------:R-:W-:Y:S01]  /*6130*/  SHF.L.U32 R68, R60, 0x10, RZ ;  /* 0x000000103c447819 */ /* 0x000fe200000006ff */
[----:B------:R-:W-:Y:S01]  /*6140*/  FMUL.FTZ R211, R113, R98 ;  /* 0x0000006271d37220 */ /* 0x000fe20000410000 */
[----:B------:R-:W-:Y:S01]  /*6150*/  SHF.L.U32 R118, R118, 0x10, RZ ;  /* 0x0000001076767819 */ /* 0x000fe200000006ff */
[----:B------:R-:W-:Y:S01]  /*6160*/  FFMA.FTZ R154, R134, R114, -R115 ;  /* 0x00000072869a7223 */ /* 0x000fe20000010873 */
[----:B------:R-:W-:Y:S01]  /*6170*/  SHF.L.U32 R112, R69, 0x10, RZ ;  /* 0x0000001045707819 */ /* 0x000fe200000006ff */
[C---:B------:R-:W-:Y:S01]  /*6180*/  FMUL.FTZ R212, R68.reuse, R212 ;  /* 0x000000d444d47220 */ /* 0x040fe20000410000 */
[----:B------:R-:W-:Y:S01]  /*6190*/  FMUL.FTZ R211, R68, R211 ;  /* 0x000000d344d37220 */ /* 0x000fe20000410000 */
[----:B------:R-:W-:-:S02]  /*61a0*/  PRMT R116, R70, 0x7632, R116 ;  /* 0x0000763246747816 */ /* 0x000fc40000000074 */
[----:B------:R-:W-:Y:S01]  /*61b0*/  SHF.L.U32 R114, R70, 0x10, RZ ;  /* 0x0000001046727819 */ /* 0x000fe200000006ff */
[-C--:B------:R-:W-:Y:S01]  /*61c0*/  FMUL.FTZ R209, R118, R93.reuse ;  /* 0x0000005d76d17220 */ /* 0x080fe20000410000 */
[----:B------:R-:W-:Y:S01]  /*61d0*/  SHF.L.U32 R70, R55, 0x10, RZ ;  /* 0x0000001037467819 */ /* 0x000fe200000006ff */
[-C--:B------:R-:W-:Y:S01]  /*61e0*/  FMUL.FTZ R68, R212, R152.reuse ;  /* 0x00000098d4447220 */ /* 0x080fe20000410000 */
[----:B------:R-:W-:Y:S01]  /*61f0*/  FMUL.FTZ R210, R112, R93 ;  /* 0x0000005d70d27220 */ /* 0x000fe20000410000 */
[C---:B------:R-:W-:Y:S02]  /*6200*/  FMUL.FTZ R69, R211.reuse, R152 ;  /* 0x00000098d3457220 */ /* 0x040fe40000410000 */
[C---:B------:R-:W-:Y:S01]  /*6210*/  FMUL.FTZ R209, R70.reuse, R209 ;  /* 0x000000d146d17220 */ /* 0x040fe20000410000 */
[-C--:B------:R-:W-:Y:S01]  /*6220*/  FFMA.FTZ R68, R211, R151.reuse, R68 ;  /* 0x00000097d3447223 */ /* 0x080fe20000010044 */
[----:B------:R-:W-:Y:S01]  /*6230*/  FMUL.FTZ R210, R70, R210 ;  /* 0x000000d246d27220 */ /* 0x000fe20000410000 */
[----:B------:R-:W-:Y:S01]  /*6240*/  FFMA.FTZ R69, R212, R151, -R69 ;  /* 0x00000097d4457223 */ /* 0x000fe20000010845 */
[----:B------:R-:W-:Y:S01]  /*6250*/  SHF.L.U32 R116, R116, 0x10, RZ ;  /* 0x0000001074747819 */ /* 0x000fe200000006ff */
[----:B------:R-:W-:Y:S01]  /*6260*/  FADD.FTZ R68, R209, R68 ;  /* 0x00000044d1447221 */ /* 0x000fe20000010000 */
[C---:B------:R-:W-:Y:S01]  /*6270*/  PRMT R115, R71.reuse, 0x7632, R115 ;  /* 0x0000763247737816 */ /* 0x040fe20000000073 */
[----:B------:R-:W-:Y:S01]  /*6280*/  FADD.FTZ R69, R210, R69 ;  /* 0x00000045d2457221 */ /* 0x000fe20000010000 */
[----:B------:R-:W-:Y:S01]  /*6290*/  SHF.L.U32 R117, R71, 0x10, RZ ;  /* 0x0000001047757819 */ /* 0x000fe200000006ff */
[-C--:B------:R-:W-:Y:S01]  /*62a0*/  FMUL.FTZ R208, R114, R99.reuse ;  /* 0x0000006372d07220 */ /* 0x080fe20000410000 */
[----:B------:R-:W-:Y:S01]  /*62b0*/  SHF.L.U32 R70, R61, 0x10, RZ ;  /* 0x000000103d467819 */ /* 0x000fe200000006ff */
[C---:B------:R-:W-:Y:S01]  /*62c0*/  FMUL.FTZ R71, R149.reuse, R68 ;  /* 0x0000004495477220 */ /* 0x040fe20000410000 */
[----:B------:R-:W-:Y:S01]  /*62d0*/  FMUL.FTZ R207, R116, R99 ;  /* 0x0000006374cf7220 */ /* 0x000fe20000410000 */
[-C--:B------:R-:W-:Y:S01]  /*62e0*/  FMUL.FTZ R153, R149, R69.reuse ;  /* 0x0000004595997220 */ /* 0x080fe20000410000 */
[----:B------:R-:W-:Y:S01]  /*62f0*/  SHF.L.U32 R115, R115, 0x10, RZ ;  /* 0x0000001073737819 */ /* 0x000fe200000006ff */
[----:B------:R-:W-:Y:S01]  /*6300*/  FMUL.FTZ R208, R70, R208 ;  /* 0x000000d046d07220 */ /* 0x000fe20000410000 */
[----:B------:R-:W-:Y:S01]  /*6310*/  FFMA.FTZ R71, R150, R69, -R71 ;  /* 0x0000004596477223 */ /* 0x000fe20000010847 */
[----:B------:R-:W-:Y:S01]  /*6320*/  FMUL.FTZ R207, R70, R207 ;  /* 0x000000cf46cf7220 */ /* 0x000fe20000410000 */
[----:B------:R-:W-:Y:S01]  /*6330*/  FFMA.FTZ R68, R150, R68, R153 ;  /* 0x0000004496447223 */ /* 0x000fe20000010099 */
[----:B------:R-:W-:Y:S01]  /*6340*/  SHF.L.U32 R69, R54, 0x10, RZ ;  /* 0x0000001036457819 */ /* 0x000fe200000006ff */
[-C--:B------:R-:W-:Y:S01]  /*6350*/  FMUL.FTZ R206, R117, R90.reuse ;  /* 0x0000005a75ce7220 */ /* 0x080fe20000410000 */
[----:B------:R-:W-:Y:S01]  /*6360*/  FMUL.FTZ R205, R115, R90 ;  /* 0x0000005a73cd7220 */ /* 0x000fe20000410000 */
[----:B------:R-:W-:Y:S01]  /*6370*/  FADD.FTZ R71, R208, R71 ;  /* 0x00000047d0477221 */ /* 0x000fe20000010000 */
[----:B------:R-:W-:Y:S01]  /*6380*/  FADD.FTZ R68, R207, R68 ;  /* 0x00000044cf447221 */ /* 0x000fe20000010000 */
[C---:B------:R-:W-:Y:S01]  /*6390*/  FMUL.FTZ R206, R69.reuse, R206 ;  /* 0x000000ce45ce7220 */ /* 0x040fe20000410000 */
[----:B------:R-:W-:Y:S01]  /*63a0*/  FMUL.FTZ R205, R69, R205 ;  /* 0x000000cd45cd7220 */ /* 0x000fe20000410000 */
[C---:B------:R-:W-:Y:S01]  /*63b0*/  FMUL.FTZ R69, R147.reuse, R71 ;  /* 0x0000004793457220 */ /* 0x040fe20000410000 */
[----:B------:R-:W-:Y:S01]  /*63c0*/  FMUL.FTZ R70, R147, R68 ;  /* 0x0000004493467220 */ /* 0x000fe20000410000 */
[----:B------:R-:W-:-:S02]  /*63d0*/  FMUL.FTZ R153, R129, R155 ;  /* 0x0000009b81997220 */ /* 0x000fc40000410000 */
[C---:B------:R-:W-:Y:S01]  /*63e0*/  FFMA.FTZ R68, R148.reuse, R68, R69 ;  /* 0x0000004494447223 */ /* 0x040fe20000010045 */
[----:B------:R-:W-:Y:S01]  /*63f0*/  FFMA.FTZ R71, R148, R71, -R70 ;  /* 0x0000004794477223 */ /* 0x000fe20000010846 */
[-C--:B------:R-:W-:Y:S01]  /*6400*/  FMUL.FTZ R157, R129, R154.reuse ;  /* 0x0000009a819d7220 */ /* 0x080fe20000410000 */
[----:B------:R-:W-:Y:S01]  /*6410*/  FFMA.FTZ R154, R132, R154, -R153 ;  /* 0x0000009a849a7223 */ /* 0x000fe20000010899 */
[----:B------:R-:W-:Y:S01]  /*6420*/  FADD.FTZ R68, R205, R68 ;  /* 0x00000044cd447221 */ /* 0x000fe20000010000 */
[----:B------:R-:W-:Y:S01]  /*6430*/  FADD.FTZ R71, R206, R71 ;  /* 0x00000047ce477221 */ /* 0x000fe20000010000 */
[----:B------:R-:W-:Y:S01]  /*6440*/  FFMA.FTZ R157, R132, R155, R157 ;  /* 0x0000009b849d7223 */ /* 0x000fe2000001009d */
[----:B------:R-:W-:Y:S01]  /*6450*/  FMUL.FTZ R70, R127, R154 ;  /* 0x0000009a7f467220 */ /* 0x000fe20000410000 */
[CC--:B------:R-:W-:Y:S01]  /*6460*/  FMUL.FTZ R69, R145.reuse, R68.reuse ;  /* 0x0000004491457220 */ /* 0x0c0fe20000410000 */
[----:B------:R-:W-:Y:S01]  /*6470*/  FMUL.FTZ R153, R145, R71 ;  /* 0x0000004791997220 */ /* 0x000fe20000410000 */
[-C--:B------:R-:W-:Y:S01]  /*6480*/  FMUL.FTZ R155, R127, R157.reuse ;  /* 0x0000009d7f9b7220 */ /* 0x080fe20000410000 */
[----:B------:R-:W-:Y:S01]  /*6490*/  FFMA.FTZ R162, R128, R157, R70 ;  /* 0x0000009d80a27223 */ /* 0x000fe20000010046 */
[C---:B------:R-:W-:Y:S01]  /*64a0*/  FFMA.FTZ R70, R146.reuse, R71, -R69 ;  /* 0x0000004792467223 */ /* 0x040fe20000010845 */
[----:B------:R-:W-:Y:S01]  /*64b0*/  FFMA.FTZ R69, R146, R68, R153 ;  /* 0x0000004492457223 */ /* 0x000fe20000010099 */
[----:B------:R-:W-:Y:S01]  /*64c0*/  FFMA.FTZ R161, R128, R154, -R155 ;  /* 0x0000009a80a17223 */ /* 0x000fe2000001089b */
[----:B------:R-:W-:-:S02]  /*64d0*/  PRMT R153, R72, 0x7632, R153 ;  /* 0x0000763248997816 */ /* 0x000fc40000000099 */
[----:B------:R-:W-:Y:S02]  /*64e0*/  SHF.L.U32 R155, R72, 0x10, RZ ;  /* 0x00000010489b7819 */ /* 0x000fe400000006ff */
[----:B------:R-:W-:Y:S02]  /*64f0*/  SHF.L.U32 R153, R153, 0x10, RZ ;  /* 0x0000001099997819 */ /* 0x000fe400000006ff */
[----:B------:R-:W-:Y:S01]  /*6500*/  SHF.L.U32 R68, R62, 0x10, RZ ;  /* 0x000000103e447819 */ /* 0x000fe200000006ff */
[-C--:B------:R-:W-:Y:S01]  /*6510*/  FMUL.FTZ R223, R155, R96.reuse ;  /* 0x000000609bdf7220 */ /* 0x080fe20000410000 */
[----:B------:R-:W-:Y:S01]  /*6520*/  PRMT R160, R73, 0x7632, R160 ;  /* 0x0000763249a07816 */ /* 0x000fe200000000a0 */
[----:B------:R-:W-:Y:S02]  /*6530*/  FMUL.FTZ R222, R153, R96 ;  /* 0x0000006099de7220 */ /* 0x000fe40000410000 */
[----:B------:R-:W-:Y:S01]  /*6540*/  FMUL.FTZ R223, R68, R223 ;  /* 0x000000df44df7220 */ /* 0x000fe20000410000 */
[----:B------:R-:W-:Y:S01]  /*6550*/  SHF.L.U32 R160, R160, 0x10, RZ ;  /* 0x00000010a0a07819 */ /* 0x000fe200000006ff */
[----:B------:R-:W-:-:S02]  /*6560*/  FMUL.FTZ R222, R68, R222 ;  /* 0x000000de44de7220 */ /* 0x000fc40000410000 */
[----:B------:R-:W-:Y:S01]  /*6570*/  FADD.FTZ R70, R223, R70 ;  /* 0x00000046df467221 */ /* 0x000fe20000010000 */
[----:B------:R-:W-:Y:S01]  /*6580*/  SHF.L.U32 R154, R73, 0x10, RZ ;  /* 0x00000010499a7819 */ /* 0x000fe200000006ff */
[----:B------:R-:W-:Y:S01]  /*6590*/  FADD.FTZ R69, R222, R69 ;  /* 0x00000045de457221 */ /* 0x000fe20000010000 */
[----:B------:R-:W-:Y:S01]  /*65a0*/  SHF.L.U32 R68, R53, 0x10, RZ ;  /* 0x0000001035447819 */ /* 0x000fe200000006ff */
[-C--:B------:R-:W-:Y:S01]  /*65b0*/  FMUL.FTZ R220, R160, R89.reuse ;  /* 0x00000059a0dc7220 */ /* 0x080fe20000410000 */
        /* <DEDUP_REMOVED lines=17> */
[----:B------:R-:W-:Y:S01]  /*66d0*/  FMUL.FTZ R218, R158, R97 ;  /* 0x000000619eda7220 */ /* 0x000fe20000410000 */
[C---:B------:R-:W-:Y:S01]  /*66e0*/  FMUL.FTZ R219, R71.reuse, R219 ;  /* 0x000000db47db7220 */ /* 0x040fe20000410000 */
[C---:B------:R-:W-:Y:S01]  /*66f0*/  FFMA.FTZ R70, R142.reuse, R70, -R69 ;  /* 0x000000468e467223 */ /* 0x040fe20000010845 */
[----:B------:R-:W-:Y:S01]  /*6700*/  FFMA.FTZ R73, R142, R73, R68 ;  /* 0x000000498e497223 */ /* 0x000fe20000010044 */
[----:B------:R-:W-:Y:S01]  /*6710*/  FMUL.FTZ R218, R71, R218 ;  /* 0x000000da47da7220 */ /* 0x000fe20000410000 */
[----:B------:R-:W-:Y:S01]  /*6720*/  SHF.L.U32 R157, R157, 0x10, RZ ;  /* 0x000000109d9d7819 */ /* 0x000fe200000006ff */
[----:B------:R-:W-:Y:S01]  /*6730*/  FADD.FTZ R70, R219, R70 ;  /* 0x00000046db467221 */ /* 0x000fe20000010000 */
[----:B------:R-:W-:Y:S01]  /*6740*/  FMUL.FTZ R71, R125, R162 ;  /* 0x000000a27d477220 */ /* 0x000fe20000410000 */
[----:B------:R-:W-:Y:S01]  /*6750*/  SHF.L.U32 R159, R75, 0x10, RZ ;  /* 0x000000104b9f7819 */ /* 0x000fe200000006ff */
[----:B------:R-:W-:Y:S01]  /*6760*/  FADD.FTZ R73, R218, R73 ;  /* 0x00000049da497221 */ /* 0x000fe20000010000 */
[----:B------:R-:W-:Y:S01]  /*6770*/  SHF.L.U32 R74, R52, 0x10, RZ ;  /* 0x00000010344a7819 */ /* 0x000fe200000006ff */
[----:B------:R-:W-:Y:S01]  /*6780*/  FMUL.FTZ R69, R137, R70 ;  /* 0x0000004689457220 */ /* 0x000fe20000410000 */
[-C--:B------:R-:W-:Y:S01]  /*6790*/  FMUL.FTZ R217, R157, R88.reuse ;  /* 0x000000589dd97220 */ /* 0x080fe20000410000 */
[-C--:B------:R-:W-:Y:S01]  /*67a0*/  FFMA.FTZ R68, R126, R161.reuse, -R71 ;  /* 0x000000a17e447223 */ /* 0x080fe20000010847 */
[----:B------:R-:W-:Y:S01]  /*67b0*/  FMUL.FTZ R161, R125, R161 ;  /* 0x000000a17da17220 */ /* 0x000fe20000410000 */
[-C--:B------:R-:W-:Y:S01]  /*67c0*/  FFMA.FTZ R72, R140, R73.reuse, R69 ;  /* 0x000000498c487223 */ /* 0x080fe20000010045 */
[----:B------:R-:W-:Y:S01]  /*67d0*/  FMUL.FTZ R216, R159, R88 ;  /* 0x000000589fd87220 */ /* 0x000fe20000410000 */
[----:B------:R-:W-:Y:S01]  /*67e0*/  FMUL.FTZ R73, R137, R73 ;  /* 0x0000004989497220 */ /* 0x000fe20000410000 */
[----:B------:R-:W-:Y:S01]  /*67f0*/  FMUL.FTZ R217, R74, R217 ;  /* 0x000000d94ad97220 */ /* 0x000fe20000410000 */
[----:B------:R-:W-:Y:S01]  /*6800*/  FFMA.FTZ R69, R126, R162, R161 ;  /* 0x000000a27e457223 */ /* 0x000fe200000100a1 */
[----:B------:R-:W-:Y:S01]  /*6810*/  FMUL.FTZ R216, R74, R216 ;  /* 0x000000d84ad87220 */ /* 0x000fe20000410000 */
[----:B------:R-:W-:Y:S01]  /*6820*/  FFMA.FTZ R73, R140, R70, -R73 ;  /* 0x000000468c497223 */ /* 0x000fe20000010849 */
[----:B------:R-:W-:Y:S01]  /*6830*/  FADD.FTZ R72, R217, R72 ;  /* 0x00000048d9487221 */ /* 0x000fe20000010000 */
[----:B------:R-:W-:-:S02]  /*6840*/  PRMT R161, R76, 0x7632, R161 ;  /* 0x000076324ca17816 */ /* 0x000fc400000000a1 */
[----:B------:R-:W-:Y:S01]  /*6850*/  SHF.L.U32 R163, R76, 0x10, RZ ;  /* 0x000000104ca37819 */ /* 0x000fe200000006ff */
[----:B------:R-:W-:Y:S01]  /*6860*/  FADD.FTZ R73, R216, R73 ;  /* 0x00000049d8497221 */ /* 0x000fe20000010000 */
[----:B------:R-:W-:Y:S01]  /*6870*/  FMUL.FTZ R71, R135, R72 ;  /* 0x0000004887477220 */ /* 0x000fe20000410000 */
[----:B------:R-:W-:Y:S02]  /*6880*/  SHF.L.U32 R161, R161, 0x10, RZ ;  /* 0x00000010a1a17819 */ /* 0x000fe400000006ff */
[----:B------:R-:W-:Y:S01]  /*6890*/  SHF.L.U32 R74, R56, 0x10, RZ ;  /* 0x00000010384a7819 */ /* 0x000fe200000006ff */
[-C--:B------:R-:W-:Y:S01]  /*68a0*/  FMUL.FTZ R227, R163, R94.reuse ;  /* 0x0000005ea3e37220 */ /* 0x080fe20000410000 */
        /* <DEDUP_REMOVED lines=19> */
[----:B------:R-:W-:Y:S01]  /*69e0*/  PRMT R70, R78, 0x7632, R70 ;  /* 0x000076324e467816 */ /* 0x000fe20000000046 */
[----:B------:R-:W-:Y:S01]  /*69f0*/  FFMA.FTZ R72, R134, R71, -R73 ;  /* 0x0000004786487223 */ /* 0x000fe20000010849 */
        /* <DEDUP_REMOVED lines=8> */
[CC--:B------:R-:W-:Y:S01]  /*6a80*/  FFMA.FTZ R70, R132.reuse, R72.reuse, -R71 ;  /* 0x0000004884467223 */ /* 0x0c0fe20000010847 */
[----:B------:R-:W-:Y:S01]  /*6a90*/  FMUL.FTZ R71, R129, R72 ;  /* 0x0000004881477220 */ /* 0x000fe20000410000 */
        /* <DEDUP_REMOVED lines=25> */
[----:B------:R-:W-:Y:S01]  /*6c30*/  FMUL.FTZ R72, R125, R70 ;  /* 0x000000467d487220 */ /* 0x000fe20000410000 */
[----:B------:R-:W-:Y:S01]  /*6c40*/  FMUL.FTZ R236, R169, R92 ;  /* 0x0000005ca9ec7220 */ /* 0x000fe20000410000 */
[----:B------:R-:W-:Y:S01]  /*6c50*/  FFMA.FTZ R70, R126, R70, -R71 ;  /* 0x000000467e467223 */ /* 0x000fe20000010847 */
[----:B------:R-:W-:Y:S01]  /*6c60*/  FMUL.FTZ R237, R74, R237 ;  /* 0x000000ed4aed7220 */ /* 0x000fe20000410000 */
[----:B------:R-:W-:Y:S01]  /*6c70*/  PRMT R168, R81, 0x7632, R168 ;  /* 0x0000763251a87816 */ /* 0x000fe200000000a8 */
[----:B------:R-:W-:Y:S01]  /*6c80*/  FFMA.FTZ R73, R126, R73, R72 ;  /* 0x000000497e497223 */ /* 0x000fe20000010048 */
[----:B------:R-:W-:Y:S01]  /*6c90*/  FMUL.FTZ R236, R74, R236 ;  /* 0x000000ec4aec7220 */ /* 0x000fe20000410000 */
[----:B------:R-:W-:Y:S01]  /*6ca0*/  FADD.FTZ R70, R237, R70 ;  /* 0x00000046ed467221 */ /* 0x000fe20000010000 */
[----:B------:R-:W-:-:S02]  /*6cb0*/  PRMT R80, R58, 0x7632, R80 ;  /* 0x000076323a507816 */ /* 0x000fc40000000050 */
[----:B------:R-:W-:Y:S01]  /*6cc0*/  SHF.L.U32 R168, R168, 0x10, RZ ;  /* 0x00000010a8a87819 */ /* 0x000fe200000006ff */
[----:B------:R-:W-:Y:S01]  /*6cd0*/  FADD.FTZ R73, R236, R73 ;  /* 0x00000049ec497221 */ /* 0x000fe20000010000 */
[-C--:B------:R-:W-:Y:S01]  /*6ce0*/  FMUL.FTZ R71, R123, R70.reuse ;  /* 0x000000467b477220 */ /* 0x080fe20000410000 */
[----:B------:R-:W-:Y:S02]  /*6cf0*/  SHF.L.U32 R170, R81, 0x10, RZ ;  /* 0x0000001051aa7819 */ /* 0x000fe400000006ff */
[----:B------:R-:W-:Y:S01]  /*6d00*/  SHF.L.U32 R80, R80, 0x10, RZ ;  /* 0x0000001050507819 */ /* 0x000fe200000006ff */
[----:B------:R-:W-:Y:S01]  /*6d10*/  FMUL.FTZ R229, R168, R85 ;  /* 0x00000055a8e57220 */ /* 0x000fe20000410000 */
[-C--:B------:R-:W-:Y:S01]  /*6d20*/  FFMA.FTZ R72, R124, R73.reuse, R71 ;  /* 0x000000497c487223 */ /* 0x080fe20000010047 */
[----:B------:R-:W-:Y:S01]  /*6d30*/  FMUL.FTZ R75, R123, R73 ;  /* 0x000000497b4b7220 */ /* 0x000fe20000410000 */
[----:B------:R-:W-:Y:S01]  /*6d40*/  FMUL.FTZ R71, R170, R85 ;  /* 0x00000055aa477220 */ /* 0x000fe20000410000 */
[----:B------:R-:W-:Y:S01]  /*6d50*/  FMUL.FTZ R229, R80, R229 ;  /* 0x000000e550e57220 */ /* 0x000fe20000410000 */
[----:B------:R-:W-:Y:S01]  /*6d60*/  PRMT R172, R82, 0x7632, R172 ;  /* 0x0000763252ac7816 */ /* 0x000fe200000000ac */
        /* <DEDUP_REMOVED lines=9> */
[----:B------:R-:W-:Y:S01]  /*6e00*/  FFMA.FTZ R71, R124, R69, R71 ;  /* 0x000000457c477223 */ /* 0x000fe20000010047 */
[-C--:B------:R-:W-:Y:S01]  /*6e10*/  FFMA.FTZ R70, R122, R75.reuse, -R77 ;  /* 0x0000004b7a467223 */ /* 0x080fe2000001084d */
[----:B------:R-:W-:Y:S01]  /*6e20*/  SHF.L.U32 R82, R59, 0x10, RZ ;  /* 0x000000103b527819 */ /* 0x000fe200000006ff */
[----:B------:R-:W-:Y:S01]  /*6e30*/  FMUL.FTZ R75, R121, R75 ;  /* 0x0000004b794b7220 */ /* 0x000fe20000410000 */
[-C--:B------:R-:W-:Y:S01]  /*6e40*/  FMUL.FTZ R69, R172, R91.reuse ;  /* 0x0000005bac457220 */ /* 0x080fe20000410000 */
[----:B------:R-:W-:-:S02]  /*6e50*/  FMUL.FTZ R215, R174, R91 ;  /* 0x0000005baed77220 */ /* 0x000fc40000410000 */
[----:B------:R-:W-:Y:S01]  /*6e60*/  FFMA.FTZ R77, R122, R72, R75 ;  /* 0x000000487a4d7223 */ /* 0x000fe2000001004b */
[----:B------:R-:W-:Y:S01]  /*6e70*/  FMUL.FTZ R214, R82, R69 ;  /* 0x0000004552d67220 */ /* 0x000fe20000410000 */
[----:B------:R-:W-:Y:S01]  /*6e80*/  FFMA.FTZ R73, R124, R68, -R73 ;  /* 0x000000447c497223 */ /* 0x000fe20000010849 */
[----:B------:R-:W-:Y:S01]  /*6e90*/  FMUL.FTZ R215, R82, R215 ;  /* 0x000000d752d77220 */ /* 0x000fe20000410000 */
[----:B------:R-:W-:Y:S01]  /*6ea0*/  FMUL.FTZ R75, R121, R71 ;  /* 0x00000047794b7220 */ /* 0x000fe20000410000 */
[----:B------:R-:W-:Y:S01]  /*6eb0*/  FADD.FTZ R77, R214, R77 ;  /* 0x0000004dd64d7221 */ /* 0x000fe20000010000 */
[----:B------:R-:W-:Y:S01]  /*6ec0*/  ISETP.NE.AND P3, PT, R109, 0x3f, PT ;  /* 0x0000003f6d00780c */ /* 0x000fe20003f65270 */
[----:B------:R-:W-:Y:S01]  /*6ed0*/  FMUL.FTZ R68, R121, R73 ;  /* 0x0000004979447220 */ /* 0x000fe20000410000 */
[----:B------:R-:W-:Y:S01]  /*6ee0*/  PRMT R81, R83, 0x7632, R81 ;  /* 0x0000763253517816 */ /* 0x000fe20000000051 */
[----:B------:R-:W-:Y:S01]  /*6ef0*/  FADD.FTZ R70, R215, R70 ;  /* 0x00000046d7467221 */ /* 0x000fe20000010000 */
[----:B------:R-:W-:Y:S01]  /*6f00*/  FMUL.FTZ R69, R119, R77 ;  /* 0x0000004d77457220 */ /* 0x000fe20000410000 */
[C---:B------:R-:W-:Y:S01]  /*6f10*/  FFMA.FTZ R75, R122.reuse, R73, -R75 ;  /* 0x000000497a4b7223 */ /* 0x040fe2000001084b */
[----:B------:R-:W-:Y:S01]  /*6f20*/  FFMA.FTZ R71, R122, R71, R68 ;  /* 0x000000477a477223 */ /* 0x000fe20000010044 */
[----:B------:R-:W-:Y:S01]  /*6f30*/  PRMT R171, R59, 0x7632, R171 ;  /* 0x000076323bab7816 */ /* 0x000fe200000000ab */
[-C--:B------:R-:W-:Y:S01]  /*6f40*/  FMUL.FTZ R68, R119, R70.reuse ;  /* 0x0000004677447220 */ /* 0x080fe20000410000 */
[----:B------:R-:W-:Y:S01]  /*6f50*/  SHF.L.U32 R81, R81, 0x10, RZ ;  /* 0x0000001051517819 */ /* 0x000fe200000006ff */
[C---:B------:R-:W-:Y:S01]  /*6f60*/  FFMA.FTZ R70, R120.reuse, R70, -R69 ;  /* 0x0000004678467223 */ /* 0x040fe20000010845 */
[----:B------:R-:W-:Y:S01]  /*6f70*/  SHF.L.U32 R83, R83, 0x10, RZ ;  /* 0x0000001053537819 */ /* 0x000fe200000006ff */
[----:B------:R-:W-:Y:S01]  /*6f80*/  FMUL.FTZ R69, R119, R75 ;  /* 0x0000004b77457220 */ /* 0x000fe20000410000 */
[----:B------:R-:W-:Y:S01]  /*6f90*/  SHF.L.U32 R171, R171, 0x10, RZ ;  /* 0x00000010abab7819 */ /* 0x000fe200000006ff */
[-C--:B------:R-:W-:Y:S01]  /*6fa0*/  FMUL.FTZ R224, R81, R84.reuse ;  /* 0x0000005451e07220 */ /* 0x080fe20000410000 */
[C---:B------:R-:W-:Y:S01]  /*6fb0*/  FFMA.FTZ R77, R120.reuse, R77, R68 ;  /* 0x0000004d784d7223 */ /* 0x040fe20000010044 */
[----:B------:R-:W-:Y:S01]  /*6fc0*/  FMUL.FTZ R68, R83, R84 ;  /* 0x0000005453447220 */ /* 0x000fe20000410000 */
[CC--:B------:R-:W-:Y:S01]  /*6fd0*/  FFMA.FTZ R69, R120.reuse, R71.reuse, R69 ;  /* 0x0000004778457223 */ /* 0x0c0fe20000010045 */
[----:B------:R-:W-:Y:S01]  /*6fe0*/  FMUL.FTZ R71, R119, R71 ;  /* 0x0000004777477220 */ /* 0x000fe20000410000 */
[----:B------:R-:W-:Y:S01]  /*6ff0*/  @P3 LEA R76, R109, R104, 0x3 ;  /* 0x000000686d4c3211 */ /* 0x000fe200078e18ff */
[C---:B------:R-:W-:Y:S01]  /*7000*/  FMUL.FTZ R224, R171.reuse, R224 ;  /* 0x000000e0abe07220 */ /* 0x040fe20000410000 */
[----:B------:R-:W-:Y:S01]  /*7010*/  FMUL.FTZ R225, R171, R68 ;  /* 0x00000044abe17220 */ /* 0x000fe20000410000 */
[----:B------:R-:W-:-:S02]  /*7020*/  FFMA.FTZ R68, R120, R75, -R71 ;  /* 0x0000004b78447223 */ /* 0x000fc40000010847 */
[----:B------:R-:W-:Y:S02]  /*7030*/  FADD.FTZ R71, R224, R77 ;  /* 0x0000004de0477221 */ /* 0x000fe40000010000 */
[----:B------:R-:W0:Y:S01]  /*7040*/  @P3 LDS.64 R76, [R76+0x49e8] ;  /* 0x0049e8004c4c3984 */ /* 0x000e220000000a00 */
[----:B------:R-:W-:Y:S01]  /*7050*/  BSSY B0, `(.L_x_11481) ;  /* 0x0000011000007945 */ /* 0x000fe20003800000 */
[----:B------:R-:W-:Y:S01]  /*7060*/  ISETP.GT.U32.AND P2, PT, R109, 0x1f, PT ;  /* 0x0000001f6d00780c */ /* 0x000fe20003f44070 */
[----:B------:R-:W-:Y:S01]  /*7070*/  FADD.FTZ R70, R225, R70 ;  /* 0x00000046e1467221 */ /* 0x000fe20000010000 */
[----:B------:R-:W-:Y:S01]  /*7080*/  LEA R173, R109, R104, 0x4 ;  /* 0x000000686dad7211 */ /* 0x000fe200078e20ff */
[----:B------:R-:W-:Y:S10]  /*7090*/  @P3 BRA `(.L_x_11482) ;  /* 0x0000000000303947 */ /* 0x000ff40003800000 */
        /* <DEDUP_REMOVED lines=12> */
.L_x_11482:
[----:B------:R-:W-:Y:S05]  /*7160*/  BSYNC B0 ;  /* 0x0000000000007941 */ /* 0x000fea0003800000 */
.L_x_11481:
        /* <DEDUP_REMOVED lines=89> */
[----:B---3--:R-:W-:-:S04]  /*7700*/  FMUL.FTZ R75, R73, R72 ;  /* 0x00000048494b7220 */ /* 0x008fc80000410000 */
[C---:B------:R-:W-:Y:S01]  /*7710*/  FFMA.FTZ R244, R240.reuse, R245, -R75 ;  /* 0x000000f5f0f47223 */ /* 0x040fe2000001084b */
[----:B------:R-:W-:Y:S01]  /*7720*/  FFMA.FTZ R245, R240, R72, R243 ;  /* 0x00000048f0f57223 */ /* 0x000fe200000100f3 */
[C---:B----4-:R-:W-:Y:S01]  /*7730*/  FMUL.FTZ R243, R73.reuse, R238 ;  /* 0x000000ee49f37220 */ /* 0x050fe20000410000 */
[-C--:B-----5:R-:W-:Y:S02]  /*7740*/  FMUL.FTZ R75, R73, R74.reuse ;  /* 0x0000004a494b7220 */ /* 0x0a0fe40000410000 */
[----:B------:R-:W-:Y:S01]  /*7750*/  @P3 FADD.FTZ R242, R242, R245 ;  /* 0x000000f5f2f23221 */ /* 0x000fe20000010000 */
[C---:B------:R-:W-:Y:S01]  /*7760*/  FFMA.FTZ R74, R240.reuse, R74, R243 ;  /* 0x0000004af04a7223 */ /* 0x040fe200000100f3 */
[----:B------:R-:W-:Y:S01]  /*7770*/  @P3 FADD.FTZ R241, R241, R244 ;  /* 0x000000f4f1f13221 */ /* 0x000fe20000010000 */
[----:B------:R-:W-:Y:S02]  /*7780*/  @P3 FFMA.FTZ R240, R240, R238, -R75 ;  /* 0x000000eef0f03223 */ /* 0x000fe4000001084b */
[----:B------:R-:W-:Y:S01]  /*7790*/  SHFL.UP PT, R72, R242, 0x8, RZ ;  /* 0x05000000f2487989 */ /* 0x000fe200000e00ff */
[----:B------:R-:W-:-:S02]  /*77a0*/  FSEL R73, R73, R74, !P3 ;  /* 0x0000004a49497208 */ /* 0x000fc40005800000 */
[----:B------:R-:W-:Y:S01]  /*77b0*/  ISETP.GE.AND P3, PT, R105, 0x8, PT ;  /* 0x000000086900780c */ /* 0x000fe20003f66270 */
[----:B------:R-:W1:Y:S04]  /*77c0*/  SHFL.UP PT, R74, R240, 0x8, RZ ;  /* 0x05000000f04a7989 */ /* 0x000e6800000e00ff */
[----:B------:R-:W3:Y:S04]  /*77d0*/  SHFL.UP PT, R245, R73, 0x8, RZ ;  /* 0x0500000049f57989 */ /* 0x000ee800000e00ff */
[----:B------:R-:W4:Y:S01]  /*77e0*/  SHFL.UP PT, R238, R241, 0x8, RZ ;  /* 0x05000000f1ee7989 */ /* 0x000f2200000e00ff */
[----:B-1----:R-:W-:-:S04]  /*77f0*/  FMUL.FTZ R75, R73, R74 ;  /* 0x0000004a494b7220 */ /* 0x002fc80000410000 */
[CC--:B---3--:R-:W-:Y:S01]  /*7800*/  FFMA.FTZ R244, R240.reuse, R245.reuse, R75 ;  /* 0x000000f5f0f47223 */ /* 0x0c8fe2000001004b */
[C---:B------:R-:W-:Y:S01]  /*7810*/  FMUL.FTZ R75, R73.reuse, R72 ;  /* 0x00000048494b7220 */ /* 0x040fe20000410000 */
[C---:B------:R-:W-:Y:S01]  /*7820*/  FMUL.FTZ R245, R73.reuse, R245 ;  /* 0x000000f549f57220 */ /* 0x040fe20000410000 */
[CC--:B----4-:R-:W-:Y:S02]  /*7830*/  FMUL.FTZ R243, R73.reuse, R238.reuse ;  /* 0x000000ee49f37220 */ /* 0x0d0fe40000410000 */
[C---:B------:R-:W-:Y:S01]  /*7840*/  FFMA.FTZ R238, R240.reuse, R238, -R75 ;  /* 0x000000eef0ee7223 */ /* 0x040fe2000001084b */
[----:B------:R-:W-:Y:S01]  /*7850*/  FSEL R73, R73, R244, !P3 ;  /* 0x000000f449497208 */ /* 0x000fe20005800000 */
[C---:B------:R-:W-:Y:S01]  /*7860*/  FFMA.FTZ R243, R240.reuse, R72, R243 ;  /* 0x00000048f0f37223 */ /* 0x040fe200000100f3 */
[----:B------:R-:W-:Y:S01]  /*7870*/  @P3 FFMA.FTZ R240, R240, R74, -R245 ;  /* 0x0000004af0f03223 */ /* 0x000fe200000108f5 */
[----:B------:R-:W-:Y:S02]  /*7880*/  @P3 FADD.FTZ R241, R241, R238 ;  /* 0x000000eef1f13221 */ /* 0x000fe40000010000 */
[----:B------:R1:W3:Y:S01]  /*7890*/  SHFL.UP PT, R74, R73, 0x10, RZ ;  /* 0x06000000494a7989 */ /* 0x0002e200000e00ff */
[----:B------:R-:W-:-:S03]  /*78a0*/  @P3 FADD.FTZ R242, R242, R243 ;  /* 0x000000f3f2f23221 */ /* 0x000fc60000010000 */
[----:B------:R1:W4:Y:S04]  /*78b0*/  SHFL.UP PT, R238, R240, 0x10, RZ ;  /* 0x06000000f0ee7989 */ /* 0x00032800000e00ff */
[----:B------:R1:W0:Y:S04]  /*78c0*/  SHFL.UP PT, R245, R241, 0x10, RZ ;  /* 0x06000000f1f57989 */ /* 0x00022800000e00ff */
[----:B------:R1:W0:Y:S02]  /*78d0*/  SHFL.UP PT, R72, R242, 0x10, RZ ;  /* 0x06000000f2487989 */ /* 0x00022400000e00ff */
.L_x_11604:
[----:B0-----:R-:W-:Y:S01]  /*78e0*/  FMUL.FTZ R75, R73, R72 ;  /* 0x00000048494b7220 */ /* 0x001fe20000410000 */
[----:B------:R-:W-:Y:S01]  /*78f0*/  ISETP.GE.AND P3, PT, R105, 0x10, PT ;  /* 0x000000106900780c */ /* 0x000fe20003f66270 */
[CC--:B------:R-:W-:Y:S01]  /*7900*/  FMUL.FTZ R243, R73.reuse, R245.reuse ;  /* 0x000000f549f37220 */ /* 0x0c0fe20000410000 */
[----:B------:R-:W-:Y:S01]  /*7910*/  UMOV UR44, 0xffffffff ;  /* 0xffffffff002c7882 */ /* 0x000fe20000000000 */
[C---:B------:R-:W-:Y:S01]  /*7920*/  FFMA.FTZ R244, R240.reuse, R245, -R75 ;  /* 0x000000f5f0f47223 */ /* 0x040fe2000001084b */
[C---:B---3--:R-:W-:Y:S01]  /*7930*/  FMUL.FTZ R75, R73.reuse, R74 ;  /* 0x0000004a494b7220 */ /* 0x048fe20000410000 */
[----:B------:R-:W-:Y:S01]  /*7940*/  FFMA.FTZ R245, R240, R72, R243 ;  /* 0x00000048f0f57223 */ /* 0x000fe200000100f3 */
[----:B----4-:R-:W-:-:S04]  /*7950*/  FMUL.FTZ R243, R73, R238 ;  /* 0x000000ee49f37220 */ /* 0x010fc80000410000 */
[----:B------:R-:W-:-:S03]  /*7960*/  FFMA.FTZ R74, R240, R74, R243 ;  /* 0x0000004af04a7223 */ /* 0x000fc600000100f3 */
[----:B-1----:R-:W-:Y:S01]  /*7970*/  @P3 FADD.FTZ R242, R242, R245 ;  /* 0x000000f5f2f23221 */ /* 0x002fe20000010000 */
[----:B------:R-:W-:Y:S01]  /*7980*/  @P3 FFMA.FTZ R240, R240, R238, -R75 ;  /* 0x000000eef0f03223 */ /* 0x000fe2000001084b */
[----:B------:R-:W-:Y:S01]  /*7990*/  @P3 FADD.FTZ R241, R241, R244 ;  /* 0x000000f4f1f13221 */ /* 0x000fe20000010000 */
[----:B------:R-:W-:Y:S01]  /*79a0*/  FSEL R245, R73, R74, !P3 ;  /* 0x0000004a49f57208 */ /* 0x000fe20005800000 */
[----:B------:R-:W-:Y:S06]  /*79b0*/  BRA.DIV UR44, `(.L_x_11485) ;  /* 0x0000007e2c347947 */ /* 0x000fec000b800000 */
.L_x_11607:
[----:B------:R-:W-:-:S03]  /*79c0*/  UMOV UR44, 0xffffffff ;  /* 0xffffffff002c7882 */ /* 0x000fc60000000000 */
[----:B------:R-:W-:Y:S05]  /*79d0*/  BRA.DIV UR44, `(.L_x_11486) ;  /* 0x0000007e2c547947 */ /* 0x000fea000b800000 */
.L_x_11610:
[----:B------:R-:W-:-:S03]  /*79e0*/  UMOV UR44, 0xffffffff ;  /* 0xffffffff002c7882 */ /* 0x000fc60000000000 */
[----:B------:R-:W-:Y:S05]  /*79f0*/  BRA.DIV UR44, `(.L_x_11487) ;  /* 0x0000007e2c747947 */ /* 0x000fea000b800000 */
.L_x_11613:
[----:B------:R-:W-:-:S03]  /*7a00*/  UMOV UR44, 0xffffffff ;  /* 0xffffffff002c7882 */ /* 0x000fc60000000000 */
[----:B------:R-:W-:Y:S05]  /*7a10*/  BRA.DIV UR44, `(.L_x_11488) ;  /* 0x0000007e2c947947 */ /* 0x000fea000b800000 */
.L_x_11616:
        /* <DEDUP_REMOVED lines=10> */
.L_x_11626:
        /* <DEDUP_REMOVED lines=22> */
.L_x_11483:
[----:B------:R-:W-:Y:S05]  /*7c20*/  WARPSYNC.ALL ;  /* 0x0000000000007948 */ /* 0x000fea0003800000 */
[----:B------:R-:W-:Y:S01]  /*7c30*/  BAR.SYNC.DEFER_BLOCKING 0x0 ;  /* 0x0000000000007b1d */ /* 0x000fe20000010000 */
[----:B---3--:R-:W-:Y:S01]  /*7c40*/  MOV R64, UR15 ;  /* 0x0000000f00407c02 */ /* 0x008fe20008000f00 */
[C---:B0-2---:R-:W-:Y:S01]  /*7c50*/  FMUL.FTZ R65, R119.reuse, R77 ;  /* 0x0000004d77417220 */ /* 0x045fe20000410000 */
[CC--:B------:R-:W-:Y:S01]  /*7c60*/  FMUL.FTZ R67, R119.reuse, -R76.reuse ;  /* 0x8000004c77437220 */ /* 0x0c0fe20000410000 */
[-C--:B------:R-:W-:Y:S01]  /*7c70*/  FMUL.FTZ R69, R119, R139.reuse ;  /* 0x0000008b77457220 */ /* 0x080fe20000410000 */
[----:B------:R-:W-:Y:S01]  /*7c80*/  ISETP.GE.OR P0, PT, R64, UR17, P0 ;  /* 0x0000001140007c0c */ /* 0x000fe20008706670 */
[C---:B------:R-:W-:Y:S01]  /*7c90*/  FMUL.FTZ R64, R120.reuse, R139 ;  /* 0x0000008b78407220 */ /* 0x040fe20000410000 */
[C---:B------:R-:W-:Y:S01]  /*7ca0*/  FFMA.FTZ R65, R120.reuse, R76, -R65 ;  /* 0x0000004c78417223 */ /* 0x040fe20000010841 */
[----:B------:R-:W-:-:S02]  /*7cb0*/  FFMA.FTZ R67, R120, -R77, R67 ;  /* 0x8000004d78437223 */ /* 0x000fc40000010043 */
[-C--:B------:R-:W-:Y:S01]  /*7cc0*/  FFMA.FTZ R71, -R119, R138.reuse, -R64 ;  /* 0x0000008a77477223 */ /* 0x080fe20000010940 */
[C---:B------:R-:W-:Y:S01]  /*7cd0*/  FMUL.FTZ R66, R121.reuse, -R65 ;  /* 0x8000004179427220 */ /* 0x040fe20000410000 */
[----:B------:R-:W-:Y:S01]  /*7ce0*/  FFMA.FTZ R64, R120, R138, -R69 ;  /* 0x0000008a78407223 */ /* 0x000fe20000010845 */
[-C--:B------:R-:W-:Y:S01]  /*7cf0*/  FMUL.FTZ R69, R121, -R67.reuse ;  /* 0x8000004379457220 */ /* 0x080fe20000410000 */
[----:B------:R-:W-:Y:S01]  /*7d00*/  FADD.FTZ R71, -R204, R71 ;  /* 0x00000047cc477221 */ /* 0x000fe20000010100 */
[C---:B------:R-:W-:Y:S01]  /*7d10*/  FFMA.FTZ R66, R122.reuse, R67, R66 ;  /* 0x000000437a427223 */ /* 0x040fe20000010042 */
[----:B------:R-:W-:Y:S01]  /*7d20*/  FADD.FTZ R64, R189, R64 ;  /* 0x00000040bd407221 */ /* 0x000fe20000010000 */
[C---:B------:R-:W-:Y:S01]  /*7d30*/  FFMA.FTZ R69, R122.reuse, R65, -R69 ;  /* 0x000000417a457223 */ /* 0x040fe20000010845 */
[----:B------:R-:W-:Y:S01]  /*7d40*/  FMUL.FTZ R65, R121, -R71 ;  /* 0x8000004779417220 */ /* 0x000fe20000410000 */
[----:B------:R-:W-:Y:S01]  /*7d50*/  FMUL.FTZ R70, R123, -R66 ;  /* 0x800000427b467220 */ /* 0x000fe20000410000 */
[-C--:B------:R-:W-:Y:S01]  /*7d60*/  FMUL.FTZ R68, R121, -R64.reuse ;  /* 0x8000004079447220 */ /* 0x080fe20000410000 */
[-C--:B-1----:R-:W-:Y:S01]  /*7d70*/  FMUL.FTZ R73, R123, -R69.reuse ;  /* 0x800000457b497220 */ /* 0x082fe20000410000 */
[----:B------:R-:W-:Y:S01]  /*7d80*/  FFMA.FTZ R67, R122, R64, -R65 ;  /* 0x000000407a437223 */ /* 0x000fe20000010841 */
[----:B------:R-:W-:Y:S01]  /*7d90*/  FFMA.FTZ R70, R124, R69, -R70 ;  /* 0x000000457c467223 */ /* 0x000fe20000010846 */
[----:B------:R-:W-:Y:S01]  /*7da0*/  FFMA.FTZ R68, R122, R71, R68 ;  /* 0x000000477a447223 */ /* 0x000fe20000010044 */
[----:B------:R-:W0:Y:S01]  /*7db0*/  LDS.64 R64, [R173+0x31d8] ;  /* 0x0031d800ad407984 */ /* 0x000e220000000a00 */
[----:B------:R-:W-:Y:S01]  /*7dc0*/  FFMA.FTZ R73, R124, R66, R73 ;  /* 0x000000427c497223 */ /* 0x000fe20000010049 */
[----:B------:R-:W-:Y:S01]  /*7dd0*/  FMUL.FTZ R66, R125, -R70 ;  /* 0x800000467d427220 */ /* 0x000fe20000410000 */
[----:B------:R-:W-:Y:S01]  /*7de0*/  FADD.FTZ R68, -R203, R68 ;  /* 0x00000044cb447221 */ /* 0x000fe20000010100 */
[----:B------:R-:W-:Y:S01]  /*7df0*/  FADD.FTZ R67, R188, R67 ;  /* 0x00000043bc437221 */ /* 0x000fe20000010000 */
[-C--:B------:R-:W-:Y:S01]  /*7e00*/  FMUL.FTZ R69, R125, -R73.reuse ;  /* 0x800000497d457220 */ /* 0x080fe20000410000 */
[----:B------:R-:W-:Y:S01]  /*7e10*/  FFMA.FTZ R73, R126, R73, R66 ;  /* 0x000000497e497223 */ /* 0x000fe20000010042 */
[----:B------:R-:W-:-:S02]  /*7e20*/  FMUL.FTZ R66, R123, -R68 ;  /* 0x800000447b427220 */ /* 0x000fc40000410000 */
[----:B------:R-:W-:Y:S01]  /*7e30*/  FFMA.FTZ R70, R126, R70, -R69 ;  /* 0x000000467e467223 */ /* 0x000fe20000010845 */
[----:B------:R-:W-:Y:S01]  /*7e40*/  FMUL.FTZ R69, R123, -R67 ;  /* 0x800000437b457220 */ /* 0x000fe20000410000 */
[C---:B------:R-:W-:Y:S01]  /*7e50*/  FMUL.FTZ R71, R127.reuse, -R73 ;  /* 0x800000497f477220 */ /* 0x040fe20000410000 */
[C---:B------:R-:W-:Y:S01]  /*7e60*/  FFMA.FTZ R66, R124.reuse, R67, -R66 ;  /* 0x000000437c427223 */ /* 0x040fe20000010842 */
[----:B------:R-:W-:Y:S01]  /*7e70*/  FMUL.FTZ R75, R127, -R70 ;  /* 0x800000467f4b7220 */ /* 0x000fe20000410000 */
[----:B------:R-:W-:Y:S01]  /*7e80*/  FFMA.FTZ R69, R124, R68, R69 ;  /* 0x000000447c457223 */ /* 0x000fe20000010045 */
[C---:B------:R-:W-:Y:S01]  /*7e90*/  FFMA.FTZ R71, R128.reuse, R70, -R71 ;  /* 0x0000004680477223 */ /* 0x040fe20000010847 */
[----:B------:R-:W-:Y:S01]  /*7ea0*/  FADD.FTZ R66, R187, R66 ;  /* 0x00000042bb427221 */ /* 0x000fe20000010000 */
[----:B------:R-:W-:Y:S01]  /*7eb0*/  FFMA.FTZ R75, R128, R73, R75 ;  /* 0x00000049804b7223 */ /* 0x000fe2000001004b */
[----:B------:R-:W-:Y:S01]  /*7ec0*/  FADD.FTZ R69, -R202, R69 ;  /* 0x00000045ca457221 */ /* 0x000fe20000010100 */
[----:B------:R-:W-:Y:S01]  /*7ed0*/  FMUL.FTZ R70, R129, -R71 ;  /* 0x8000004781467220 */ /* 0x000fe20000410000 */
[-C--:B------:R-:W-:Y:S01]  /*7ee0*/  FMUL.FTZ R68, R125, -R66.reuse ;  /* 0x800000427d447220 */ /* 0x080fe20000410000 */
[----:B------:R-:W-:Y:S01]  /*7ef0*/  FMUL.FTZ R73, R129, -R75 ;  /* 0x8000004b81497220 */ /* 0x000fe20000410000 */
[----:B------:R-:W-:Y:S01]  /*7f00*/  FMUL.FTZ R67, R125, -R69 ;  /* 0x800000457d437220 */ /* 0x000fe20000410000 */
[----:B------:R-:W-:Y:S01]  /*7f10*/  FFMA.FTZ R70, R132, R75, R70 ;  /* 0x0000004b84467223 */ /* 0x000fe20000010046 */
[----:B------:R-:W-:Y:S01]  /*7f20*/  FFMA.FTZ R68, R126, R69, R68 ;  /* 0x000000457e447223 */ /* 0x000fe20000010044 */
[----:B------:R-:W-:Y:S01]  /*7f30*/  FFMA.FTZ R73, R132, R71, -R73 ;  /* 0x0000004784497223 */ /* 0x000fe20000010849 */
[----:B------:R-:W-:Y:S01]  /*7f40*/  FFMA.FTZ R67, R126, R66, -R67 ;  /* 0x000000427e437223 */ /* 0x000fe20000010843 */
[----:B------:R-:W-:Y:S01]  /*7f50*/  FMUL.FTZ R66, R133, -R70 ;  /* 0x8000004685427220 */ /* 0x000fe20000410000 */
        /* <DEDUP_REMOVED lines=11> */
[C---:B------:R-:W-:Y:S01]  /*8010*/  FFMA.FTZ R75, R136.reuse, R70, R75 ;  /* 0x00000046884b7223 */ /* 0x040fe2000001004b */
[----:B------:R-:W-:Y:S01]  /*8020*/  FADD.FTZ R68, R185, R66 ;  /* 0x00000042b9447221 */ /* 0x000fe20000010000 */
[C---:B0-----:R-:W-:Y:S01]  /*8030*/  FMUL.FTZ R67, R131.reuse, R65 ;  /* 0x0000004183437220 */ /* 0x041fe20000410000 */
[-C--:B------:R-:W-:Y:S01]  /*8040*/  FMUL.FTZ R66, R131, R64.reuse ;  /* 0x0000004083427220 */ /* 0x080fe20000410000 */
[----:B------:R-:W-:Y:S01]  /*8050*/  FFMA.FTZ R73, R136, R73, -R71 ;  /* 0x0000004988497223 */ /* 0x000fe20000010847 */
[----:B------:R-:W-:Y:S01]  /*8060*/  FADD.FTZ R69, -R200, R69 ;  /* 0x00000045c8457221 */ /* 0x000fe20000010100 */
[C---:B------:R-:W-:Y:S01]  /*8070*/  FFMA.FTZ R67, R130.reuse, R64, -R67 ;  /* 0x0000004082437223 */ /* 0x040fe20000010843 */
[----:B------:R-:W-:Y:S01]  /*8080*/  FFMA.FTZ R130, R130, R65, R66 ;  /* 0x0000004182827223 */ /* 0x000fe20000010042 */
[----:B------:R-:W-:Y:S01]  /*8090*/  FMUL.FTZ R66, R137, -R75 ;  /* 0x8000004b89427220 */ /* 0x000fe20000410000 */
[----:B------:R-:W-:Y:S01]  /*80a0*/  FMUL.FTZ R70, R129, -R68 ;  /* 0x8000004481467220 */ /* 0x000fe20000410000 */
[----:B------:R-:W-:Y:S01]  /*80b0*/  FADD.FTZ R212, R212, R67 ;  /* 0x00000043d4d47221 */ /* 0x000fe20000010000 */
[----:B------:R-:W-:Y:S01]  /*80c0*/  FADD.FTZ R130, R211, R130 ;  /* 0x00000082d3827221 */ /* 0x000fe20000010000 */
[-C--:B------:R-:W-:Y:S01]  /*80d0*/  FMUL.FTZ R67, R137, -R73.reuse ;  /* 0x8000004989437220 */ /* 0x080fe20000410000 */
[----:B------:R-:W-:Y:S01]  /*80e0*/  FFMA.FTZ R66, R140, R73, -R66 ;  /* 0x000000498c427223 */ /* 0x000fe20000010842 */
[C---:B------:R-:W-:Y:S01]  /*80f0*/  FMUL.FTZ R64, R152.reuse, R212 ;  /* 0x000000d498407220 */ /* 0x040fe20000410000 */
[-C--:B------:R-:W-:Y:S01]  /*8100*/  FMUL.FTZ R65, R152, R130.reuse ;  /* 0x0000008298417220 */ /* 0x080fe20000410000 */
[-C--:B------:R-:W-:Y:S01]  /*8110*/  FMUL.FTZ R71, R129, -R69.reuse ;  /* 0x8000004581477220 */ /* 0x080fe20000410000 */
[----:B------:R-:W-:Y:S01]  /*8120*/  FFMA.FTZ R70, R132, R69, R70 ;  /* 0x0000004584467223 */ /* 0x000fe20000010046 */
[C---:B------:R-:W-:Y:S01]  /*8130*/  FFMA.FTZ R64, R151.reuse, R130, R64 ;  /* 0x0000008297407223 */ /* 0x040fe20000010040 */
[----:B------:R-:W-:Y:S01]  /*8140*/  FFMA.FTZ R65, R151, R212, -R65 ;  /* 0x000000d497417223 */ /* 0x000fe20000010841 */
[----:B------:R-:W-:Y:S01]  /*8150*/  FFMA.FTZ R67, R140, R75, R67 ;  /* 0x0000004b8c437223 */ /* 0x000fe20000010043 */
[----:B------:R-:W-:Y:S01]  /*8160*/  FMUL.FTZ R72, R141, -R66 ;  /* 0x800000428d487220 */ /* 0x000fe20000410000 */
[----:B------:R-:W-:Y:S01]  /*8170*/  FADD.FTZ R209, R209, R64 ;  /* 0x00000040d1d17221 */ /* 0x000fe20000010000 */
[----:B------:R-:W-:Y:S01]  /*8180*/  FADD.FTZ R131, R210, R65 ;  /* 0x00000041d2837221 */ /* 0x000fe20000010000 */
[----:B------:R-:W-:Y:S01]  /*8190*/  FFMA.FTZ R71, R132, R68, -R71 ;  /* 0x0000004484477223 */ /* 0x000fe20000010847 */
[----:B------:R-:W-:Y:S01]  /*81a0*/  FADD.FTZ R70, -R199, R70 ;  /* 0x00000046c7467221 */ /* 0x000fe20000010100 */
[C---:B------:R-:W-:Y:S01]  /*81b0*/  FMUL.FTZ R65, R149.reuse, R209 ;  /* 0x000000d195417220 */ /* 0x040fe20000410000 */
[----:B------:R-:W-:Y:S01]  /*81c0*/  FMUL.FTZ R64, R149, R131 ;  /* 0x0000008395407220 */ /* 0x000fe20000410000 */
[-C--:B------:R-:W-:Y:S01]  /*81d0*/  FMUL.FTZ R69, R141, -R67.reuse ;  /* 0x800000438d457220 */ /* 0x080fe20000410000 */
[----:B------:R-:W-:Y:S01]  /*81e0*/  FFMA.FTZ R72, R142, R67, R72 ;  /* 0x000000438e487223 */ /* 0x000fe20000010048 */
[C---:B------:R-:W-:Y:S01]  /*81f0*/  FFMA.FTZ R65, R150.reuse, R131, -R65 ;  /* 0x0000008396417223 */ /* 0x040fe20000010841 */
[----:B------:R-:W-:Y:S01]  /*8200*/  FFMA.FTZ R64, R150, R209, R64 ;  /* 0x000000d196407223 */ /* 0x000fe20000010040 */
[----:B------:R-:W-:Y:S01]  /*8210*/  FADD.FTZ R71, R184, R71 ;  /* 0x00000047b8477221 */ /* 0x000fe20000010000 */
[----:B------:R-:W-:Y:S01]  /*8220*/  FMUL.FTZ R67, R133, -R70 ;  /* 0x8000004685437220 */ /* 0x000fe20000410000 */
[----:B------:R-:W-:Y:S01]  /*8230*/  FADD.FTZ R211, R208, R65 ;  /* 0x00000041d0d37221 */ /* 0x000fe20000010000 */
[----:B------:R-:W-:Y:S01]  /*8240*/  FADD.FTZ R207, R207, R64 ;  /* 0x00000040cfcf7221 */ /* 0x000fe20000010000 */
[----:B------:R-:W-:Y:S01]  /*8250*/  FFMA.FTZ R68, R142, R66, -R69 ;  /* 0x000000428e447223 */ /* 0x000fe20000010845 */
[----:B------:R-:W-:Y:S01]  /*8260*/  FMUL.FTZ R69, R133, -R71 ;  /* 0x8000004785457220 */ /* 0x000fe20000410000 */
[C---:B------:R-:W-:Y:S01]  /*8270*/  FMUL.FTZ R65, R147.reuse, R211 ;  /* 0x000000d393417220 */ /* 0x040fe20000410000 */
[----:B------:R-:W-:Y:S01]  /*8280*/  FMUL.FTZ R64, R147, R207 ;  /* 0x000000cf93407220 */ /* 0x000fe20000410000 */
[----:B------:R-:W-:Y:S01]  /*8290*/  FFMA.FTZ R66, R134, R71, -R67 ;  /* 0x0000004786427223 */ /* 0x000fe20000010843 */
[----:B------:R-:W-:Y:S01]  /*82a0*/  FMUL.FTZ R67, R143, -R72 ;  /* 0x800000488f437220 */ /* 0x000fe20000410000 */
[C---:B------:R-:W-:Y:S01]  /*82b0*/  FFMA.FTZ R208, R148.reuse, R207, R65 ;  /* 0x000000cf94d07223 */ /* 0x040fe20000010041 */
[----:B------:R-:W-:Y:S01]  /*82c0*/  FFMA.FTZ R65, R148, R211, -R64 ;  /* 0x000000d394417223 */ /* 0x000fe20000010840 */
[----:B------:R-:W-:Y:S01]  /*82d0*/  FFMA.FTZ R69, R134, R70, R69 ;  /* 0x0000004686457223 */ /* 0x000fe20000010045 */
[-C--:B------:R-:W-:Y:S01]  /*82e0*/  FFMA.FTZ R70, R144, R68.reuse, -R67 ;  /* 0x0000004490467223 */ /* 0x080fe20000010843 */
[----:B------:R-:W-:Y:S01]  /*82f0*/  FADD.FTZ R208, R205, R208 ;  /* 0x000000d0cdd07221 */ /* 0x000fe20000010000 */
[----:B------:R-:W-:Y:S01]  /*8300*/  FADD.FTZ R206, R206, R65 ;  /* 0x00000041cece7221 */ /* 0x000fe20000010000 */
[----:B------:R-:W-:Y:S01]  /*8310*/  FADD.FTZ R66, R183, R66 ;  /* 0x00000042b7427221 */ /* 0x000fe20000010000 */
[----:B------:R-:W-:Y:S01]  /*8320*/  FMUL.FTZ R71, R143, -R68 ;  /* 0x800000448f477220 */ /* 0x000fe20000410000 */
[C---:B------:R-:W-:Y:S01]  /*8330*/  FMUL.FTZ R65, R145.reuse, R208 ;  /* 0x000000d091417220 */ /* 0x040fe20000410000 */
[----:B------:R-:W-:Y:S01]  /*8340*/  FMUL.FTZ R67, R145, R206 ;  /* 0x000000ce91437220 */ /* 0x000fe20000410000 */
[----:B------:R-:W-:Y:S01]  /*8350*/  FADD.FTZ R69, -R198, R69 ;  /* 0x00000045c6457221 */ /* 0x000fe20000010100 */
[C---:B------:R-:W-:Y:S01]  /*8360*/  FMUL.FTZ R64, R135.reuse, -R66 ;  /* 0x8000004287407220 */ /* 0x040fe20000410000 */
[C---:B------:R-:W-:Y:S01]  /*8370*/  FFMA.FTZ R210, R146.reuse, R206, -R65 ;  /* 0x000000ce92d27223 */ /* 0x040fe20000010841 */
[----:B------:R-:W-:Y:S01]  /*8380*/  FFMA.FTZ R67, R146, R208, R67 ;  /* 0x000000d092437223 */ /* 0x000fe20000010043 */
[----:B------:R-:W-:Y:S01]  /*8390*/  FFMA.FTZ R72, R144, R72, R71 ;  /* 0x0000004890487223 */ /* 0x000fe20000010047 */
[-C--:B------:R-:W-:Y:S01]  /*83a0*/  FMUL.FTZ R71, R135, -R69.reuse ;  /* 0x8000004587477220 */ /* 0x080fe20000410000 */
[----:B------:R-:W-:Y:S01]  /*83b0*/  FFMA.FTZ R68, R136, R69, R64 ;  /* 0x0000004588447223 */ /* 0x000fe20000010040 */
        /* <DEDUP_REMOVED lines=8> */
[----:B------:R-:W-:Y:S01]  /*8440*/  FFMA.FTZ R64, R144, R210, -R65 ;  /* 0x000000d290407223 */ /* 0x000fe20000010841 */
[----:B------:R-:W-:Y:S01]  /*8450*/  FFMA.FTZ R71, R136, R66, -R71 ;  /* 0x0000004288477223 */ /* 0x000fe20000010847 */
[----:B------:R-:W-:Y:S01]  /*8460*/  FFMA.FTZ R67, R144, R222, R67 ;  /* 0x000000de90437223 */ /* 0x000fe20000010043 */
[----:B------:R-:W-:Y:S01]  /*8470*/  FMUL.FTZ R66, R147, -R69 ;  /* 0x8000004593427220 */ /* 0x000fe20000410000 */
[----:B------:R-:W-:Y:S01]  /*8480*/  FADD.FTZ R221, R221, R64 ;  /* 0x00000040dddd7221 */ /* 0x000fe20000010000 */
[-C--:B------:R-:W-:Y:S01]  /*8490*/  FMUL.FTZ R65, R147, -R73.reuse ;  /* 0x8000004993417220 */ /* 0x080fe20000410000 */
[----:B------:R-:W-:Y:S01]  /*84a0*/  FADD.FTZ R205, R220, R67 ;  /* 0x00000043dccd7221 */ /* 0x000fe20000010000 */
[C---:B------:R-:W-:Y:S01]  /*84b0*/  FFMA.FTZ R73, R148.reuse, R73, R66 ;  /* 0x0000004994497223 */ /* 0x040fe20000010042 */
[C---:B------:R-:W-:Y:S01]  /*84c0*/  FMUL.FTZ R66, R141.reuse, R221 ;  /* 0x000000dd8d427220 */ /* 0x040fe20000410000 */
[----:B------:R-:W-:Y:S01]  /*84d0*/  FFMA.FTZ R70, R148, R69, -R65 ;  /* 0x0000004594467223 */ /* 0x000fe20000010841 */
[-C--:B------:R-:W-:Y:S01]  /*84e0*/  FMUL.FTZ R65, R141, R205.reuse ;  /* 0x000000cd8d417220 */ /* 0x080fe20000410000 */
[----:B------:R-:W-:Y:S01]  /*84f0*/  FADD.FTZ R68, -R197, R68 ;  /* 0x00000044c5447221 */ /* 0x000fe20000010100 */
[----:B------:R-:W-:Y:S01]  /*8500*/  FFMA.FTZ R223, R142, R205, R66 ;  /* 0x000000cd8edf7223 */ /* 0x000fe20000010042 */
[----:B------:R-:W-:Y:S01]  /*8510*/  FADD.FTZ R71, R182, R71 ;  /* 0x00000047b6477221 */ /* 0x000fe20000010000 */
[----:B------:R-:W-:Y:S01]  /*8520*/  FFMA.FTZ R64, R142, R221, -R65 ;  /* 0x000000dd8e407223 */ /* 0x000fe20000010841 */
[CC--:B------:R-:W-:Y:S01]  /*8530*/  FMUL.FTZ R65, R137.reuse, -R68.reuse ;  /* 0x8000004489417220 */ /* 0x0c0fe20000410000 */
[----:B------:R-:W-:Y:S01]  /*8540*/  FADD.FTZ R223, R218, R223 ;  /* 0x000000dfdadf7221 */ /* 0x000fe20000010000 */
[-C--:B------:R-:W-:Y:S01]  /*8550*/  FMUL.FTZ R67, R137, -R71.reuse ;  /* 0x8000004789437220 */ /* 0x080fe20000410000 */
[----:B------:R-:W-:Y:S01]  /*8560*/  FADD.FTZ R219, R219, R64 ;  /* 0x00000040dbdb7221 */ /* 0x000fe20000010000 */
[C---:B------:R-:W-:Y:S01]  /*8570*/  FFMA.FTZ R66, R140.reuse, R71, -R65 ;  /* 0x000000478c427223 */ /* 0x040fe20000010841 */
[C---:B------:R-:W-:Y:S01]  /*8580*/  FMUL.FTZ R64, R137.reuse, R223 ;  /* 0x000000df89407220 */ /* 0x040fe20000410000 */
[C---:B------:R-:W-:Y:S01]  /*8590*/  FFMA.FTZ R69, R140.reuse, R68, R67 ;  /* 0x000000448c457223 */ /* 0x040fe20000010043 */
[-C--:B------:R-:W-:Y:S01]  /*85a0*/  FMUL.FTZ R65, R137, R219.reuse ;  /* 0x000000db89417220 */ /* 0x080fe20000410000 */
[----:B------:R-:W-:Y:S01]  /*85b0*/  FMUL.FTZ R68, R149, -R70 ;  /* 0x8000004695447220 */ /* 0x000fe20000410000 */
[C---:B------:R-:W-:Y:S01]  /*85c0*/  FFMA.FTZ R67, R140.reuse, R219, -R64 ;  /* 0x000000db8c437223 */ /* 0x040fe20000010840 */
[----:B------:R-:W-:Y:S01]  /*85d0*/  FADD.FTZ R66, R181, R66 ;  /* 0x00000042b5427221 */ /* 0x000fe20000010000 */
[----:B------:R-:W-:Y:S01]  /*85e0*/  FFMA.FTZ R218, R140, R223, R65 ;  /* 0x000000df8cda7223 */ /* 0x000fe20000010041 */
[-C--:B------:R-:W-:Y:S01]  /*85f0*/  FMUL.FTZ R71, R149, -R73.reuse ;  /* 0x8000004995477220 */ /* 0x080fe20000410000 */
[----:B------:R-:W-:Y:S01]  /*8600*/  FFMA.FTZ R65, R150, R73, R68 ;  /* 0x0000004996417223 */ /* 0x000fe20000010044 */
[----:B------:R-:W-:Y:S01]  /*8610*/  FADD.FTZ R216, R216, R67 ;  /* 0x00000043d8d87221 */ /* 0x000fe20000010000 */
[----:B------:R-:W-:Y:S01]  /*8620*/  FADD.FTZ R68, -R196, R69 ;  /* 0x00000045c4447221 */ /* 0x000fe20000010100 */
[----:B------:R-:W-:Y:S01]  /*8630*/  FMUL.FTZ R73, R141, -R66 ;  /* 0x800000428d497220 */ /* 0x000fe20000410000 */
[----:B------:R-:W-:Y:S01]  /*8640*/  FADD.FTZ R218, R217, R218 ;  /* 0x000000dad9da7221 */ /* 0x000fe20000010000 */
[----:B------:R-:W-:Y:S01]  /*8650*/  FFMA.FTZ R64, R150, R70, -R71 ;  /* 0x0000004696407223 */ /* 0x000fe20000010847 */
[----:B------:R-:W-:Y:S01]  /*8660*/  FMUL.FTZ R69, R135, R216 ;  /* 0x000000d887457220 */ /* 0x000fe20000410000 */
[-C--:B------:R-:W-:Y:S01]  /*8670*/  FMUL.FTZ R71, R141, -R68.reuse ;  /* 0x800000448d477220 */ /* 0x080fe20000410000 */
[----:B------:R-:W-:Y:S01]  /*8680*/  FFMA.FTZ R68, R142, R68, R73 ;  /* 0x000000448e447223 */ /* 0x000fe20000010049 */
[-C--:B------:R-:W-:Y:S01]  /*8690*/  FMUL.FTZ R67, R135, R218.reuse ;  /* 0x000000da87437220 */ /* 0x080fe20000410000 */
[----:B------:R-:W-:Y:S01]  /*86a0*/  FFMA.FTZ R69, R136, R218, R69 ;  /* 0x000000da88457223 */ /* 0x000fe20000010045 */
[----:B------:R-:W-:Y:S01]  /*86b0*/  FFMA.FTZ R71, R142, R66, -R71 ;  /* 0x000000428e477223 */ /* 0x000fe20000010847 */
[----:B------:R-:W-:Y:S01]  /*86c0*/  FADD.FTZ R68, -R195, R68 ;  /* 0x00000044c3447221 */ /* 0x000fe20000010100 */
[----:B------:R-:W-:Y:S01]  /*86d0*/  FFMA.FTZ R220, R136, R216, -R67 ;  /* 0x000000d888dc7223 */ /* 0x000fe20000010843 */
[----:B------:R-:W-:Y:S01]  /*86e0*/  FADD.FTZ R226, R226, R69 ;  /* 0x00000045e2e27221 */ /* 0x000fe20000010000 */
[----:B------:R-:W-:Y:S01]  /*86f0*/  FADD.FTZ R71, R180, R71 ;  /* 0x00000047b4477221 */ /* 0x000fe20000010000 */
[----:B------:R-:W-:Y:S01]  /*8700*/  FMUL.FTZ R70, R143, -R68 ;  /* 0x800000448f467220 */ /* 0x000fe20000410000 */
[----:B------:R-:W-:Y:S01]  /*8710*/  FADD.FTZ R220, R227, R220 ;  /* 0x000000dce3dc7221 */ /* 0x000fe20000010000 */
[----:B------:R-:W-:Y:S01]  /*8720*/  FMUL.FTZ R67, R133, R226 ;  /* 0x000000e285437220 */ /* 0x000fe20000410000 */
[-C--:B------:R-:W-:Y:S01]  /*8730*/  FMUL.FTZ R73, R143, -R71.reuse ;  /* 0x800000478f497220 */ /* 0x080fe20000410000 */
[----:B------:R-:W-:Y:S01]  /*8740*/  FFMA.FTZ R70, R144, R71, -R70 ;  /* 0x0000004790467223 */ /* 0x000fe20000010846 */
[-C--:B------:R-:W-:Y:S01]  /*8750*/  FMUL.FTZ R69, R133, R220.reuse ;  /* 0x000000dc85457220 */ /* 0x080fe20000410000 */
[----:B------:R-:W-:Y:S01]  /*8760*/  FFMA.FTZ R66, R134, R220, -R67 ;  /* 0x000000dc86427223 */ /* 0x000fe20000010843 */
[----:B------:R-:W-:Y:S01]  /*8770*/  FFMA.FTZ R73, R144, R68, R73 ;  /* 0x0000004490497223 */ /* 0x000fe20000010049 */
[----:B------:R-:W-:Y:S01]  /*8780*/  FADD.FTZ R70, R179, R70 ;  /* 0x00000046b3467221 */ /* 0x000fe20000010000 */
[----:B------:R-:W-:Y:S01]  /*8790*/  FFMA.FTZ R69, R134, R226, R69 ;  /* 0x000000e286457223 */ /* 0x000fe20000010045 */
[----:B------:R-:W-:Y:S01]  /*87a0*/  FADD.FTZ R231, R231, R66 ;  /* 0x00000042e7e77221 */ /* 0x000fe20000010000 */
[----:B------:R-:W-:Y:S01]  /*87b0*/  FADD.FTZ R73, -R194, R73 ;  /* 0x00000049c2497221 */ /* 0x000fe20000010100 */
[-C--:B------:R-:W-:Y:S01]  /*87c0*/  FMUL.FTZ R72, R145, -R70.reuse ;  /* 0x8000004691487220 */ /* 0x080fe20000410000 */
[----:B------:R-:W-:Y:S01]  /*87d0*/  FADD.FTZ R217, R228, R69 ;  /* 0x00000045e4d97221 */ /* 0x000fe20000010000 */
        /* <DEDUP_REMOVED lines=10> */
[-C--:B------:R-:W-:Y:S01]  /*8880*/  FMUL.FTZ R68, R147, -R72.reuse ;  /* 0x8000004893447220 */ /* 0x080fe20000410000 */
        /* <DEDUP_REMOVED lines=11> */
[----:B------:R-:W-:Y:S01]  /*8940*/  FMUL.FTZ R66, R149, -R68 ;  /* 0x8000004495427220 */ /* 0x000fe20000410000 */
        /* <DEDUP_REMOVED lines=11> */
[C---:B------:R-:W-:Y:S01]  /*8a00*/  FMUL.FTZ R72, R152.reuse, -R66 ;  /* 0x8000004298487220 */ /* 0x040fe20000410000 */
[----:B------:R-:W-:Y:S01]  /*8a10*/  FADD.FTZ R232, R237, R232 ;  /* 0x000000e8ede87221 */ /* 0x000fe20000010000 */
[----:B------:R-:W-:Y:S01]  /*8a20*/  FMUL.FTZ R67, R123, R236 ;  /* 0x000000ec7b437220 */ /* 0x000fe20000410000 */
[-C--:B------:R-:W-:Y:S01]  /*8a30*/  FMUL.FTZ R75, R152, -R73.reuse ;  /* 0x80000049984b7220 */ /* 0x080fe20000410000 */
[----:B------:R-:W-:Y:S01]  /*8a40*/  FFMA.FTZ R74, R151, R73, -R72 ;  /* 0x00000049974a7223 */ /* 0x000fe20000010848 */
[-C--:B------:R-:W-:Y:S01]  /*8a50*/  FMUL.FTZ R73, R123, R232.reuse ;  /* 0x000000e87b497220 */ /* 0x080fe20000410000 */
[----:B------:R-:W-:Y:S01]  /*8a60*/  FFMA.FTZ R67, R124, R232, -R67 ;  /* 0x000000e87c437223 */ /* 0x000fe20000010843 */
[C---:B------:R-:W-:Y:S01]  /*8a70*/  FFMA.FTZ R75, R151.reuse, R66, R75 ;  /* 0x00000042974b7223 */ /* 0x040fe2000001004b */
[----:B------:R-:W-:Y:S01]  /*8a80*/  FMUL.FTZ R72, R152, -R64 ;  /* 0x8000004098487220 */ /* 0x000fe20000410000 */
[----:B------:R-:W-:Y:S01]  /*8a90*/  FFMA.FTZ R66, R124, R236, R73 ;  /* 0x000000ec7c427223 */ /* 0x000fe20000010049 */
[----:B------:R-:W-:Y:S01]  /*8aa0*/  FADD.FTZ R237, R230, R67 ;  /* 0x00000043e6ed7221 */ /* 0x000fe20000010000 */
[-C--:B------:R-:W-:Y:S01]  /*8ab0*/  FMUL.FTZ R67, R152, -R65.reuse ;  /* 0x8000004198437220 */ /* 0x080fe20000410000 */
[----:B------:R-:W-:Y:S01]  /*8ac0*/  FFMA.FTZ R65, R151, R65, R72 ;  /* 0x0000004197417223 */ /* 0x000fe20000010048 */
[----:B------:R-:W-:Y:S01]  /*8ad0*/  FADD.FTZ R229, R229, R66 ;  /* 0x00000042e5e57221 */ /* 0x000fe20000010000 */
[C---:B------:R-:W-:Y:S01]  /*8ae0*/  FMUL.FTZ R73, R121.reuse, R237 ;  /* 0x000000ed79497220 */ /* 0x040fe20000410000 */
[----:B------:R-:W-:Y:S01]  /*8af0*/  HFMA2.MMA R69, -RZ, RZ, 0, 0 ;  /* 0x00000000ff457435 */ /* 0x000fe200000001ff */
[----:B------:R-:W-:Y:S01]  /*8b00*/  MOV R235, UR7 ;  /* 0x0000000700eb7c02 */ /* 0x000fe20008000f00 */
[-C--:B------:R-:W-:Y:S01]  /*8b10*/  FMUL.FTZ R72, R121, R229.reuse ;  /* 0x000000e579487220 */ /* 0x080fe20000410000 */
[----:B------:R-:W-:Y:S01]  /*8b20*/  FFMA.FTZ R73, R122, R229, R73 ;  /* 0x000000e57a497223 */ /* 0x000fe20000010049 */
[----:B------:R-:W-:-:S02]  /*8b30*/  MOV R68, 0x3f800000 ;  /* 0x3f80000000447802 */ /* 0x000fc40000000f00 */
[----:B------:R-:W-:Y:S01]  /*8b40*/  CS2R R70, SRZ ;  /* 0x0000000000467805 */ /* 0x000fe2000001ff00 */
[----:B------:R-:W-:Y:S01]  /*8b50*/  FFMA.FTZ R72, R122, R237, -R72 ;  /* 0x000000ed7a487223 */ /* 0x000fe20000010848 */
[----:B------:R-:W-:Y:S01]  /*8b60*/  FADD.FTZ R239, R214, R73 ;  /* 0x00000049d6ef7221 */ /* 0x000fe20000010000 */
[----:B------:R-:W-:Y:S01]  /*8b70*/  LEA R235, R235, R104, 0x4 ;  /* 0x00000068ebeb7211 */ /* 0x000fe200078e20ff */
[----:B------:R-:W-:Y:S01]  /*8b80*/  FFMA.FTZ R64, R151, R64, -R67 ;  /* 0x0000004097407223 */ /* 0x000fe20000010843 */
[----:B------:R-:W-:Y:S01]  /*8b90*/  FADD.FTZ R215, R215, R72 ;  /* 0x00000048d7d77221 */ /* 0x000fe20000010000 */
[----:B------:R-:W-:Y:S01]  /*8ba0*/  FADD.FTZ R67, -R190, R75 ;  /* 0x0000004bbe437221 */ /* 0x000fe20000010100 */
[----:B------:R-:W-:Y:S01]  /*8bb0*/  FADD.FTZ R66, R175, R74 ;  /* 0x0000004aaf427221 */ /* 0x000fe20000010000 */
        /* <DEDUP_REMOVED lines=30> */
.L_x_11631:
        /* <DEDUP_REMOVED lines=13> */
.L_x_11493:
[----:B------:R-:W-:Y:S05]  /*8e70*/  BSYNC B0 ;  /* 0x0000000000007941 */ /* 0x000fea0003800000 */
.L_x_11492:
[----:B------:R-:W-:Y:S01]  /*8e80*/  UMOV UR44, 0xffffffff ;  /* 0xffffffff002c7882 */ /* 0x000fe20000000000 */
[----:B------:R-:W-:Y:S02]  /*8e90*/  ISETP.GT.U32.AND P0, PT, R213, 0x1d, PT ;  /* 0x0000001dd500780c */ /* 0x000fe40003f04070 */
[----:B------:R-:W-:Y:S11]  /*8ea0*/  BRA.DIV UR44, `(.L_x_11494) ;  /* 0x0000006e2cc07947 */ /* 0x000ff6000b800000 */
[----:B---3--:R3:W1:Y:S04]  /*8eb0*/  SHFL.DOWN PT, R73, R243, 0x2, 0x1f ;  /* 0x08401f00f3497f89 */ /* 0x00866800000e0000 */
[----:B--2---:R3:W2:Y:S04]  /*8ec0*/  SHFL.DOWN PT, R72, R252, 0x2, 0x1f ;  /* 0x08401f00fc487f89 */ /* 0x0046a800000e0000 */
[----:B----4-:R3:W4:Y:S04]  /*8ed0*/  SHFL.DOWN PT, R74, R249, 0x2, 0x1f ;  /* 0x08401f00f94a7f89 */ /* 0x01072800000e0000 */
[----:B0-----:R3:W0:Y:S02]  /*8ee0*/  SHFL.DOWN PT, R246, R248, 0x2, 0x1f ;  /* 0x08401f00f8f67f89 */ /* 0x00162400000e0000 */
.L_x_11637:
[----:B------:R-:W-:Y:S04]  /*8ef0*/  BSSY B0, `(.L_x_11495) ;  /* 0x000000d000007945 */ /* 0x000fe80003800000 */
[----:B------:R-:W-:Y:S05]  /*8f00*/  @P0 BRA `(.L_x_11496) ;  /* 0x00000000002c0947 */ /* 0x000fea0003800000 */
[C---:B0-----:R-:W-:Y:S01]  /*8f10*/  FMUL.FTZ R230, R252.reuse, R246 ;  /* 0x000000f6fce67220 */ /* 0x041fe20000410000 */
[----:B----4-:R-:W-:-:S03]  /*8f20*/  FMUL.FTZ R75, R252, R74 ;  /* 0x0000004afc4b7220 */ /* 0x010fc60000410000 */
[C---:B------:R-:W-:Y:S01]  /*8f30*/  FFMA.FTZ R230, R243.reuse, R74, -R230 ;  /* 0x0000004af3e67223 */ /* 0x040fe200000108e6 */
[C---:B--2---:R-:W-:Y:S01]  /*8f40*/  FMUL.FTZ R74, R252.reuse, R72 ;  /* 0x00000048fc4a7220 */ /* 0x044fe20000410000 */
[----:B------:R-:W-:Y:S01]  /*8f50*/  FFMA.FTZ R241, R243, R246, R75 ;  /* 0x000000f6f3f17223 */ /* 0x000fe2000001004b */
[-C--:B-1----:R-:W-:Y:S01]  /*8f60*/  FMUL.FTZ R75, R252, R73.reuse ;  /* 0x00000049fc4b7220 */ /* 0x082fe20000410000 */
[----:B---3--:R-:W-:Y:S01]  /*8f70*/  FADD.FTZ R249, R249, R230 ;  /* 0x000000e6f9f97221 */ /* 0x008fe20000010000 */
[C---:B------:R-:W-:Y:S01]  /*8f80*/  FFMA.FTZ R74, R243.reuse, R73, -R74 ;  /* 0x00000049f34a7223 */ /* 0x040fe2000001084a */
[----:B------:R-:W-:Y:S01]  /*8f90*/  FADD.FTZ R248, R248, R241 ;  /* 0x000000f1f8f87221 */ /* 0x000fe20000010000 */
[----:B------:R-:W-:-:S03]  /*8fa0*/  FFMA.FTZ R252, R243, R72, R75 ;  /* 0x00000048f3fc7223 */ /* 0x000fc6000001004b */
[----:B------:R-:W-:-:S07]  /*8fb0*/  MOV R243, R74 ;  /* 0x0000004a00f37202 */ /* 0x000fce0000000f00 */
.L_x_11496:
[----:B------:R-:W-:Y:S05]  /*8fc0*/  BSYNC B0 ;  /* 0x0000000000007941 */ /* 0x000fea0003800000 */
.L_x_11495:
[----:B------:R-:W-:Y:S01]  /*8fd0*/  UMOV UR44, 0xffffffff ;  /* 0xffffffff002c7882 */ /* 0x000fe20000000000 */
[----:B------:R-:W-:Y:S02]  /*8fe0*/  ISETP.GT.U32.AND P0, PT, R213, 0x1b, PT ;  /* 0x0000001bd500780c */ /* 0x000fe40003f04070 */
[----:B------:R-:W-:Y:S11]  /*8ff0*/  BRA.DIV UR44, `(.L_x_11497) ;  /* 0x0000006e2cdc7947 */ /* 0x000ff6000b800000 */
[----:B-1----:R1:W1:Y:S04]  /*9000*/  SHFL.DOWN PT, R73, R243, 0x4, 0x1f ;  /* 0x08801f00f3497f89 */ /* 0x00226800000e0000 */
[----:B--2---:R2:W1:Y:S04]  /*9010*/  SHFL.DOWN PT, R72, R252, 0x4, 0x1f ;  /* 0x08801f00fc487f89 */ /* 0x00446800000e0000 */
[----:B----4-:R2:W4:Y:S04]  /*9020*/  SHFL.DOWN PT, R74, R249, 0x4, 0x1f ;  /* 0x08801f00f94a7f89 */ /* 0x01052800000e0000 */
[----:B0-----:R2:W0:Y:S02]  /*9030*/  SHFL.DOWN PT, R246, R248, 0x4, 0x1f ;  /* 0x08801f00f8f67f89 */ /* 0x00142400000e0000 */
.L_x_11643:
[----:B------:R-:W-:Y:S04]  /*9040*/  BSSY B0, `(.L_x_11498) ;  /* 0x000000d000007945 */ /* 0x000fe80003800000 */
[----:B------:R-:W-:Y:S05]  /*9050*/  @P0 BRA `(.L_x_11499) ;  /* 0x00000000002c0947 */ /* 0x000fea0003800000 */
[C---:B0-----:R-:W-:Y:S01]  /*9060*/  FMUL.FTZ R230, R252.reuse, R246 ;  /* 0x000000f6fce67220 */ /* 0x041fe20000410000 */
[----:B----4-:R-:W-:-:S03]  /*9070*/  FMUL.FTZ R75, R252, R74 ;  /* 0x0000004afc4b7220 */ /* 0x010fc60000410000 */
[C---:B------:R-:W-:Y:S01]  /*9080*/  FFMA.FTZ R230, R243.reuse, R74, -R230 ;  /* 0x0000004af3e67223 */ /* 0x040fe200000108e6 */
[C---:B-1----:R-:W-:Y:S01]  /*9090*/  FMUL.FTZ R74, R252.reuse, R72 ;  /* 0x00000048fc4a7220 */ /* 0x042fe20000410000 */
[----:B------:R-:W-:Y:S01]  /*90a0*/  FFMA.FTZ R241, R243, R246, R75 ;  /* 0x000000f6f3f17223 */ /* 0x000fe2000001004b */
[-C--:B------:R-:W-:Y:S01]  /*90b0*/  FMUL.FTZ R75, R252, R73.reuse ;  /* 0x00000049fc4b7220 */ /* 0x080fe20000410000 */
[----:B--23--:R-:W-:Y:S01]  /*90c0*/  FADD.FTZ R249, R249, R230 ;  /* 0x000000e6f9f97221 */ /* 0x00cfe20000010000 */
[C---:B------:R-:W-:Y:S01]  /*90d0*/  FFMA.FTZ R74, R243.reuse, R73, -R74 ;  /* 0x00000049f34a7223 */ /* 0x040fe2000001084a */
[----:B------:R-:W-:Y:S01]  /*90e0*/  FADD.FTZ R248, R248, R241 ;  /* 0x000000f1f8f87221 */ /* 0x000fe20000010000 */
[----:B------:R-:W-:-:S03]  /*90f0*/  FFMA.FTZ R252, R243, R72, R75 ;  /* 0x00000048f3fc7223 */ /* 0x000fc6000001004b */
[----:B------:R-:W-:-:S07]  /*9100*/  MOV R243, R74 ;  /* 0x0000004a00f37202 */ /* 0x000fce0000000f00 */
.L_x_11499:
[----:B------:R-:W-:Y:S05]  /*9110*/  BSYNC B0 ;  /* 0x0000000000007941 */ /* 0x000fea0003800000 */
.L_x_11498:
[----:B------:R-:W-:Y:S01]  /*9120*/  UMOV UR44, 0xffffffff ;  /* 0xffffffff002c7882 */ /* 0x000fe20000000000 */
[----:B------:R-:W-:Y:S02]  /*9130*/  ISETP.GT.U32.AND P0, PT, R213, 0x17, PT ;  /* 0x00000017d500780c */ /* 0x000fe40003f04070 */
[----:B------:R-:W-:Y:S11]  /*9140*/  BRA.DIV UR44, `(.L_x_11500) ;  /* 0x0000006e2cf87947 */ /* 0x000ff6000b800000 */
[----:B-1----:R1:W1:Y:S04]  /*9150*/  SHFL.DOWN PT, R73, R243, 0x8, 0x1f ;  /* 0x09001f00f3497f89 */ /* 0x00226800000e0000 */
[----:B------:R0:W1:Y:S04]  /*9160*/  SHFL.DOWN PT, R72, R252, 0x8, 0x1f ;  /* 0x09001f00fc487f89 */ /* 0x00006800000e0000 */
[----:B----4-:R4:W1:Y:S04]  /*9170*/  SHFL.DOWN PT, R74, R249, 0x8, 0x1f ;  /* 0x09001f00f94a7f89 */ /* 0x01086800000e0000 */
[----:B0-----:R4:W0:Y:S02]  /*9180*/  SHFL.DOWN PT, R246, R248, 0x8, 0x1f ;  /* 0x09001f00f8f67f89 */ /* 0x00182400000e0000 */
.L_x_11649:
[----:B------:R-:W-:Y:S04]  /*9190*/  BSSY B0, `(.L_x_11501) ;  /* 0x000000d000007945 */ /* 0x000fe80003800000 */
[----:B------:R-:W-:Y:S05]  /*91a0*/  @P0 BRA `(.L_x_11502) ;  /* 0x00000000002c0947 */ /* 0x000fea0003800000 */
[C---:B0-----:R-:W-:Y:S01]  /*91b0*/  FMUL.FTZ R230, R252.reuse, R246 ;  /* 0x000000f6fce67220 */ /* 0x041fe20000410000 */
[----:B-1----:R-:W-:-:S03]  /*91c0*/  FMUL.FTZ R75, R252, R74 ;  /* 0x0000004afc4b7220 */ /* 0x002fc60000410000 */
[C---:B------:R-:W-:Y:S01]  /*91d0*/  FFMA.FTZ R230, R243.reuse, R74, -R230 ;  /* 0x0000004af3e67223 */ /* 0x040fe200000108e6 */
[C---:B------:R-:W-:Y:S01]  /*91e0*/  FMUL.FTZ R74, R252.reuse, R72 ;  /* 0x00000048fc4a7220 */ /* 0x040fe20000410000 */
[----:B------:R-:W-:Y:S01]  /*91f0*/  FFMA.FTZ R241, R243, R246, R75 ;  /* 0x000000f6f3f17223 */ /* 0x000fe2000001004b */
[-C--:B------:R-:W-:Y:S01]  /*9200*/  FMUL.FTZ R75, R252, R73.reuse ;  /* 0x00000049fc4b7220 */ /* 0x080fe20000410000 */
[----:B--234-:R-:W-:Y:S01]  /*9210*/  FADD.FTZ R249, R249, R230 ;  /* 0x000000e6f9f97221 */ /* 0x01cfe20000010000 */
[C---:B------:R-:W-:Y:S01]  /*9220*/  FFMA.FTZ R74, R243.reuse, R73, -R74 ;  /* 0x00000049f34a7223 */ /* 0x040fe2000001084a */
[----:B------:R-:W-:Y:S01]  /*9230*/  FADD.FTZ R248, R248, R241 ;  /* 0x000000f1f8f87221 */ /* 0x000fe20000010000 */
[----:B------:R-:W-:-:S03]  /*9240*/  FFMA.FTZ R252, R243, R72, R75 ;  /* 0x00000048f3fc7223 */ /* 0x000fc6000001004b */
[----:B------:R-:W-:-:S07]  /*9250*/  MOV R243, R74 ;  /* 0x0000004a00f37202 */ /* 0x000fce0000000f00 */
.L_x_11502:
[----:B------:R-:W-:Y:S05]  /*9260*/  BSYNC B0 ;  /* 0x0000000000007941 */ /* 0x000fea0003800000 */
.L_x_11501:
[----:B------:R-:W-:Y:S01]  /*9270*/  UMOV UR44, 0xffffffff ;  /* 0xffffffff002c7882 */ /* 0x000fe20000000000 */
[----:B------:R-:W-:Y:S02]  /*9280*/  ISETP.GT.U32.AND P0, PT, R213, 0xf, PT ;  /* 0x0000000fd500780c */ /* 0x000fe40003f04070 */
[----:B------:R-:W-:Y:S11]  /*9290*/  BRA.DIV UR44, `(.L_x_11503) ;  /* 0x000000722c147947 */ /* 0x000ff6000b800000 */
[----:B-1----:R1:W1:Y:S04]  /*92a0*/  SHFL.DOWN PT, R72, R243, 0x10, 0x1f ;  /* 0x0a001f00f3487f89 */ /* 0x00226800000e0000 */
[----:B------:R0:W1:Y:S04]  /*92b0*/  SHFL.DOWN PT, R73, R252, 0x10, 0x1f ;  /* 0x0a001f00fc497f89 */ /* 0x00006800000e0000 */
[----:B------:R1:W1:Y:S04]  /*92c0*/  SHFL.DOWN PT, R74, R249, 0x10, 0x1f ;  /* 0x0a001f00f94a7f89 */ /* 0x00026800000e0000 */
[----:B0-----:R0:W0:Y:S02]  /*92d0*/  SHFL.DOWN PT, R246, R248, 0x10, 0x1f ;  /* 0x0a001f00f8f67f89 */ /* 0x00102400000e0000 */
.L_x_11655:
        /* <DEDUP_REMOVED lines=13> */
.L_x_11505:
[----:B------:R-:W-:Y:S05]  /*93b0*/  BSYNC B0 ;  /* 0x0000000000007941 */ /* 0x000fea0003800000 */
.L_x_11504:
[----:B------:R-:W-:Y:S01]  /*93c0*/  UMOV UR44, 0xffffffff ;  /* 0xffffffff002c7882 */ /* 0x000fe20000000000 */
[----:B------:R-:W-:Y:S02]  /*93d0*/  ISETP.NE.AND P0, PT, R109, 0x1f, PT ;  /* 0x0000001f6d00780c */ /* 0x000fe40003f05270 */
[----:B------:R-:W-:Y:S11]  /*93e0*/  BRA.DIV UR44, `(.L_x_11506) ;  /* 0x000000722c307947 */ /* 0x000ff6000b800000 */
[----:B------:R-:W5:Y:S04]  /*93f0*/  SHFL.IDX PT, R247, R252, RZ, 0x1f ;  /* 0x00001ffffcf77589 */ /* 0x000f6800000e0000 */
[----:B------:R-:W2:Y:S04]  /*9400*/  SHFL.IDX PT, R242, R243, RZ, 0x1f ;  /* 0x00001ffff3f27589 */ /* 0x000ea800000e0000 */
[----:B------:R-:W4:Y:S04]  /*9410*/  SHFL.IDX PT, R213, R248, RZ, 0x1f ;  /* 0x00001ffff8d57589 */ /* 0x000f2800000e0000 */
[----:B0-----:R-:W0:Y:S04]  /*9420*/  SHFL.DOWN PT, R246, R248, 0x1, 0x1f ;  /* 0x08201f00f8f67f89 */ /* 0x001e2800000e0000 */
[----:B-1-3--:R-:W1:Y:S04]  /*9430*/  SHFL.DOWN PT, R243, R243, 0x1, 0x1f ;  /* 0x08201f00f3f37f89 */ /* 0x00ae6800000e0000 */
[----:B------:R-:W3:Y:S04]  /*9440*/  SHFL.DOWN PT, R244, R252, 0x1, 0x1f ;  /* 0x08201f00fcf47f89 */ /* 0x000ee800000e0000 */
[----:B------:R-:W0:Y:S01]  /*9450*/  SHFL.IDX PT, R250, R70, RZ, 0x1f ;  /* 0x00001fff46fa7589 */ /* 0x000e2200000e0000 */
[CC--:B-----5:R-:W-:Y:S01]  /*9460*/  FMUL.FTZ R241, R71.reuse, R247.reuse ;  /* 0x000000f747f17220 */ /* 0x0e0fe20000410000 */
[-C--:B------:R-:W-:Y:S01]  /*9470*/  FMUL.FTZ R240, R70, R247.reuse ;  /* 0x000000f746f07220 */ /* 0x080fe20000410000 */
[----:B------:R-:W-:Y:S01]  /*9480*/  FMUL.FTZ R238, R68, R247 ;  /* 0x000000f744ee7220 */ /* 0x000fe20000410000 */
[----:B------:R-:W0:Y:S01]  /*9490*/  SHFL.IDX PT, R75, R71, RZ, 0x1f ;  /* 0x00001fff474b7589 */ /* 0x000e2200000e0000 */
[-C--:B--2---:R-:W-:Y:S01]  /*94a0*/  FFMA.FTZ R241, R70, R242.reuse, -R241 ;  /* 0x000000f246f17223 */ /* 0x084fe200000108f1 */
[----:B------:R-:W-:-:S02]  /*94b0*/  FFMA.FTZ R240, R71, R242, R240 ;  /* 0x000000f247f07223 */ /* 0x000fc400000100f0 */
[----:B----4-:R-:W2:Y:S04]  /*94c0*/  SHFL.IDX PT, R248, R68, RZ, 0x1f ;  /* 0x00001fff44f87589 */ /* 0x010ea800000e0000 */
[----:B------:R-:W4:Y:S04]  /*94d0*/  SHFL.IDX PT, R251, R69, RZ, 0x1f ;  /* 0x00001fff45fb7589 */ /* 0x000f2800000e0000 */
[----:B------:R-:W0:Y:S04]  /*94e0*/  SHFL.IDX PT, R230, R249, RZ, 0x1f ;  /* 0x00001ffff9e67589 */ /* 0x000e2800000e0000 */
[----:B------:R5:W0:Y:S02]  /*94f0*/  SHFL.DOWN PT, R245, R249, 0x1, 0x1f ;  /* 0x08201f00f9f57f89 */ /* 0x000a2400000e0000 */
[----:B-1-3-5:R-:W-:-:S07]  /*9500*/  FMUL.FTZ R249, R69, R247 ;  /* 0x000000f745f97220 */ /* 0x02afce0000410000 */
.L_x_11669:
[----:B------:R-:W-:Y:S01]  /*9510*/  BSSY B0, `(.L_x_11507) ;  /* 0x000000f000007945 */ /* 0x000fe20003800000 */
[----:B--2---:R-:W-:Y:S02]  /*9520*/  MOV R72, R248 ;  /* 0x000000f800487202 */ /* 0x004fe40000000f00 */
[----:B----4-:R-:W-:Y:S02]  /*9530*/  MOV R73, R251 ;  /* 0x000000fb00497202 */ /* 0x010fe40000000f00 */
[----:B0-----:R-:W-:Y:S01]  /*9540*/  MOV R74, R250 ;  /* 0x000000fa004a7202 */ /* 0x001fe20000000f00 */
        /* <DEDUP_REMOVED lines=11> */
.L_x_11508:
[----:B------:R-:W-:Y:S05]  /*9600*/  BSYNC B0 ;  /* 0x0000000000007941 */ /* 0x000fea0003800000 */
.L_x_11507:
        /* <DEDUP_REMOVED lines=16> */
.L_x_11490:
[----:B------:R-:W-:Y:S01]  /*9710*/  ISETP.NE.AND P0, PT, R109, RZ, PT ;  /* 0x000000ff6d00720c */ /* 0x000fe20003f05270 */
[----:B------:R-:W-:Y:S05]  /*9720*/  WARPSYNC.ALL ;  /* 0x0000000000007948 */ /* 0x000fea0003800000 */
[----:B0-2---:R-:W-:Y:S01]  /*9730*/  P2R R64, PR, RZ, 0x1 ;  /* 0x00000001ff407803 */ /* 0x005fe20000000000 */
[----:B------:R-:W-:Y:S01]  /*9740*/  BAR.SYNC.DEFER_BLOCKING 0x0 ;  /* 0x0000000000007b1d */ /* 0x000fe20000010000 */
[----:B------:R-:W-:Y:S01]  /*9750*/  SHF.L.U32 R73, R60, 0x10, RZ ;  /* 0x000000103c497819 */ /* 0x000fe200000006ff */
[C---:B------:R-:W-:Y:S01]  /*9760*/  FFMA.FTZ R67, R0.reuse, R212, RZ ;  /* 0x000000d400437223 */ /* 0x040fe200000100ff */
[----:B------:R-:W-:Y:S01]  /*9770*/  SHF.L.U32 R72, R55, 0x10, RZ ;  /* 0x0000001037487819 */ /* 0x000fe200000006ff */
[----:B------:R-:W-:Y:S01]  /*9780*/  FFMA.FTZ R66, R0, -R130, RZ ;  /* 0x8000008200427223 */ /* 0x000fe200000100ff */
[----:B------:R-:W-:Y:S01]  /*9790*/  UIADD3 UR44, -UR6, UR17, URZ ;  /* 0x00000011062c7290 */ /* 0x000fe2000fffe13f */
        /* <DEDUP_REMOVED lines=13> */
[----:B------:R-:W-:Y:S01]  /*9870*/  SHF.L.U32 R230, R53, 0x10, RZ ;  /* 0x0000001035e67819 */ /* 0x000fe200000006ff */
[----:B------:R-:W-:Y:S01]  /*9880*/  FMUL.FTZ R238, R75, R90 ;  /* 0x0000005a4bee7220 */ /* 0x000fe20000410000 */
[-C--:B------:R-:W-:Y:S01]  /*9890*/  FFMA.FTZ R211, R114, -R213.reuse, R211 ;  /* 0x800000d572d37223 */ /* 0x080fe200000100d3 */
[----:B------:R-:W-:Y:S01]  /*98a0*/  FFMA.FTZ R207, R116, -R213, R207 ;  /* 0x800000d574cf7223 */ /* 0x000fe200000100cf */
[C---:B------:R-:W-:Y:S01]  /*98b0*/  FFMA.FTZ R66, R14.reuse, R206, R67 ;  /* 0x000000ce0e427223 */ /* 0x040fe20000010043 */
[----:B------:R0:W2:Y:S01]  /*98c0*/  LDS.64 R64, [R173+0x35e8] ;  /* 0x0035e800ad407984 */ /* 0x0000a20000000a00 */
[-C--:B------:R-:W-:Y:S01]  /*98d0*/  FFMA.FTZ R213, R117, -R238.reuse, R206 ;  /* 0x800000ee75d57223 */ /* 0x080fe200000100ce */
[----:B------:R-:W-:Y:S01]  /*98e0*/  FFMA.FTZ R206, R115, -R238, R208 ;  /* 0x800000ee73ce7223 */ /* 0x000fe200000100d0 */
[----:B------:R-:W-:Y:S01]  /*98f0*/  FFMA.FTZ R225, R14, -R208, R225 ;  /* 0x800000d00ee17223 */ /* 0x000fe200000100e1 */
[----:B------:R-:W-:Y:S01]  /*9900*/  FFMA.FTZ R67, R13, R210, R66 ;  /* 0x000000d20d437223 */ /* 0x000fe20000010042 */
[----:B------:R-:W-:Y:S01]  /*9910*/  SHF.L.U32 R208, R63, 0x10, RZ ;  /* 0x000000103fd07819 */ /* 0x000fe200000006ff */
[----:B-1----:R1:W-:Y:S01]  /*9920*/  @!P0 STS.128 [R235+0x4be0], R68 ;  /* 0x004be044eb008388 */ /* 0x0023e20000000c00 */
[----:B------:R-:W-:Y:S01]  /*9930*/  FMUL.FTZ R240, R230, R89 ;  /* 0x00000059e6f07220 */ /* 0x000fe20000410000 */
[----:B0-----:R-:W-:Y:S01]  /*9940*/  SHF.L.U32 R173, R62, 0x10, RZ ;  /* 0x000000103ead7819 */ /* 0x001fe200000006ff */
[----:B------:R-:W-:Y:S01]  /*9950*/  FFMA.FTZ R66, R12, R221, R67 ;  /* 0x000000dd0c427223 */ /* 0x000fe20000010043 */
[----:B------:R-:W-:Y:S01]  /*9960*/  ULEA UR44, UR44, 0xfffffc00, 0xa ;  /* 0xfffffc002c2c7891 */ /* 0x000fe2000f8e503f */
[----:B------:R-:W-:Y:S01]  /*9970*/  FFMA.FTZ R221, R154, -R240, R221 ;  /* 0x800000f09add7223 */ /* 0x000fe200000100dd */
[----:B------:R-:W-:Y:S01]  /*9980*/  USHF.R.S32.HI UR47, URZ, 0x1f, UR11 ;  /* 0x0000001f3f2f7899 */ /* 0x000fe2000801140b */
[----:B------:R-:W-:Y:S01]  /*9990*/  FMUL.FTZ R238, R173, R96 ;  /* 0x00000060adee7220 */ /* 0x000fe20000410000 */
[----:B------:R-:W-:Y:S01]  /*99a0*/  FFMA.FTZ R67, R11, R219, R66 ;  /* 0x000000db0b437223 */ /* 0x000fe20000010042 */
[----:B------:R-:W-:Y:S01]  /*99b0*/  UIADD3 UR44, UR57, -UR44, URZ ;  /* 0x8000002c392c7290 */ /* 0x000fe2000fffe03f */
[----:B------:R-:W-:Y:S01]  /*99c0*/  BSSY B0, `(.L_x_11509) ;  /* 0x00001ce000007945 */ /* 0x000fe20003800000 */
[-C--:B------:R-:W-:Y:S01]  /*99d0*/  FFMA.FTZ R210, R155, -R238.reuse, R210 ;  /* 0x800000ee9bd27223 */ /* 0x080fe200000100d2 */
[----:B------:R-:W-:Y:S01]  /*99e0*/  USHF.R.S32.HI UR46, URZ, 0x1f, UR12 ;  /* 0x0000001f3f2e7899 */ /* 0x000fe2000801140c */
[----:B-1----:R-:W-:Y:S01]  /*99f0*/  FFMA.FTZ R68, R153, -R238, R222 ;  /* 0x800000ee99447223 */ /* 0x002fe200000100de */
[----:B------:R-:W-:Y:S01]  /*9a00*/  FFMA.FTZ R222, R13, -R222, R225 ;  /* 0x800000de0dde7223 */ /* 0x000fe200000100e1 */
[----:B------:R-:W-:Y:S01]  /*9a10*/  FMUL.FTZ R70, R208, R97 ;  /* 0x00000061d0467220 */ /* 0x000fe20000410000 */
[----:B------:R-:W-:Y:S01]  /*9a20*/  SHF.L.U32 R71, R52, 0x10, RZ ;  /* 0x0000001034477819 */ /* 0x000fe200000006ff */
[----:B------:R-:W-:Y:S01]  /*9a30*/  FFMA.FTZ R69, R160, -R240, R205 ;  /* 0x800000f0a0457223 */ /* 0x000fe200000100cd */
[----:B------:R-:W-:Y:S01]  /*9a40*/  FFMA.FTZ R222, R12, -R205, R222 ;  /* 0x800000cd0cde7223 */ /* 0x000fe200000100de */
[-C--:B------:R-:W-:Y:S01]  /*9a50*/  FFMA.FTZ R219, R156, -R70.reuse, R219 ;  /* 0x800000469cdb7223 */ /* 0x080fe200000100db */
[----:B------:R-:W-:Y:S01]  /*9a60*/  FFMA.FTZ R70, R158, -R70, R223 ;  /* 0x800000469e467223 */ /* 0x000fe200000100df */
[----:B------:R-:W-:Y:S01]  /*9a70*/  FMUL.FTZ R205, R71, R88 ;  /* 0x0000005847cd7220 */ /* 0x000fe20000410000 */
[----:B------:R-:W-:-:S04]  /*9a80*/  FFMA.FTZ R223, R11, -R223, R222 ;  /* 0x800000df0bdf7223 */ /* 0x000fc800000100de */
[----:B------:R-:W-:Y:S01]  /*9a90*/  FFMA.FTZ R223, R10, -R218, R223 ;  /* 0x800000da0adf7223 */ /* 0x000fe200000100df */
[CC--:B--2---:R-:W-:Y:S01]  /*9aa0*/  FMUL.FTZ R235, R65.reuse, -R77.reuse ;  /* 0x8000004d41eb7220 */ /* 0x0c4fe20000410000 */
[----:B------:R-:W-:Y:S01]  /*9ab0*/  FMUL.FTZ R66, R64, -R77 ;  /* 0x8000004d40427220 */ /* 0x000fe20000410000 */
[----:B------:R-:W-:Y:S02]  /*9ac0*/  SHF.L.U32 R77, R56, 0x10, RZ ;  /* 0x00000010384d7819 */ /* 0x000fe400000006ff */
[-C--:B------:R-:W-:Y:S01]  /*9ad0*/  FFMA.FTZ R235, R64, R76.reuse, -R235 ;  /* 0x0000004c40eb7223 */ /* 0x080fe200000108eb */
[----:B------:R-:W-:Y:S01]  /*9ae0*/  FFMA.FTZ R66, R65, R76, R66 ;  /* 0x0000004c41427223 */ /* 0x000fe20000010042 */
[----:B------:R-:W-:Y:S01]  /*9af0*/  FFMA.FTZ R64, R10, R216, R67 ;  /* 0x000000d80a407223 */ /* 0x000fe20000010043 */
[----:B------:R-:W-:Y:S01]  /*9b00*/  SHF.L.U32 R76, R51, 0x10, RZ ;  /* 0x00000010334c7819 */ /* 0x000fe200000006ff */
[----:B------:R-:W-:Y:S01]  /*9b10*/  FMUL.FTZ R222, R77, R94 ;  /* 0x0000005e4dde7220 */ /* 0x000fe20000410000 */
[-C--:B------:R-:W-:Y:S01]  /*9b20*/  FFMA.FTZ R216, R159, -R205.reuse, R216 ;  /* 0x800000cd9fd87223 */ /* 0x080fe200000100d8 */
[----:B------:R-:W-:Y:S01]  /*9b30*/  FFMA.FTZ R205, R157, -R205, R218 ;  /* 0x800000cd9dcd7223 */ /* 0x000fe200000100da */
[----:B------:R-:W-:Y:S01]  /*9b40*/  FFMA.FTZ R65, R9, R220, R64 ;  /* 0x000000dc09417223 */ /* 0x000fe20000010040 */
[-C--:B------:R-:W-:Y:S01]  /*9b50*/  FFMA.FTZ R220, R163, -R222.reuse, R220 ;  /* 0x800000dea3dc7223 */ /* 0x080fe200000100dc */
[----:B------:R-:W-:Y:S01]  /*9b60*/  FFMA.FTZ R218, R161, -R222, R226 ;  /* 0x800000dea1da7223 */ /* 0x000fe200000100e2 */
[----:B------:R-:W-:Y:S01]  /*9b70*/  FMUL.FTZ R67, R76, R87 ;  /* 0x000000574c437220 */ /* 0x000fe20000410000 */
[----:B------:R-:W-:Y:S01]  /*9b80*/  FFMA.FTZ R226, R9, -R226, R223 ;  /* 0x800000e209e27223 */ /* 0x000fe200000100df */
[----:B------:R-:W-:Y:S01]  /*9b90*/  SHF.L.U32 R222, R57, 0x10, RZ ;  /* 0x0000001039de7819 */ /* 0x000fe200000006ff */
[----:B------:R-:W-:Y:S01]  /*9ba0*/  FFMA.FTZ R64, R8, R231, R65 ;  /* 0x000000e708407223 */ /* 0x000fe20000010041 */
[----:B------:R-:W-:Y:S01]  /*9bb0*/  FFMA.FTZ R223, R162, -R67, R217 ;  /* 0x80000043a2df7223 */ /* 0x000fe200000100d9 */
[----:B------:R-:W-:Y:S01]  /*9bc0*/  FFMA.FTZ R226, R8, -R217, R226 ;  /* 0x800000d908e27223 */ /* 0x000fe200000100e2 */
[----:B------:R-:W-:Y:S01]  /*9bd0*/  SHF.L.U32 R217, R49, 0x10, RZ ;  /* 0x0000001031d97819 */ /* 0x000fe200000006ff */
[----:B------:R-:W-:Y:S01]  /*9be0*/  FMUL.FTZ R225, R222, R95 ;  /* 0x0000005fdee17220 */ /* 0x000fe20000410000 */
[C---:B------:R-:W-:Y:S01]  /*9bf0*/  FFMA.FTZ R65, R7.reuse, R233, R64 ;  /* 0x000000e907417223 */ /* 0x040fe20000010040 */
[----:B------:R-:W-:Y:S01]  /*9c00*/  FFMA.FTZ R231, R164, -R67, R231 ;  /* 0x80000043a4e77223 */ /* 0x000fe200000100e7 */
        /* <DEDUP_REMOVED lines=11> */
[----:B------:R-:W-:Y:S01]  /*9cc0*/  FADD.FTZ R139, -R139, R66 ;  /* 0x000000428b8b7221 */ /* 0x000fe20000010100 */
[----:B------:R-:W-:Y:S01]  /*9cd0*/  FADD.FTZ R235, R138, R235 ;  /* 0x000000eb8aeb7221 */ /* 0x000fe20000010000 */
[----:B------:R-:W-:Y:S01]  /*9ce0*/  FFMA.FTZ R226, R169, -R234, R236 ;  /* 0x800000eaa9e27223 */ /* 0x000fe200000100ec */
[----:B------:R-:W-:Y:S01]  /*9cf0*/  FFMA.FTZ R236, R5, -R236, R67 ;  /* 0x800000ec05ec7223 */ /* 0x000fe20000010043 */
[----:B------:R-:W-:Y:S01]  /*9d00*/  FFMA.FTZ R232, R167, -R234, R232 ;  /* 0x800000eaa7e87223 */ /* 0x000fe200000100e8 */
[----:B------:R-:W-:Y:S01]  /*9d10*/  FMUL.FTZ R67, R80, R85 ;  /* 0x0000005550437220 */ /* 0x000fe20000410000 */
[C---:B------:R-:W-:Y:S01]  /*9d20*/  FFMA.FTZ R234, R4.reuse, R237, R65 ;  /* 0x000000ed04ea7223 */ /* 0x040fe20000010041 */
[----:B------:R-:W-:Y:S01]  /*9d30*/  FFMA.FTZ R238, R4, -R229, R236 ;  /* 0x800000e504ee7223 */ /* 0x000fe200000100ec */
[C---:B------:R-:W-:Y:S01]  /*9d40*/  FMUL.FTZ R65, R119.reuse, -R139 ;  /* 0x8000008b77417220 */ /* 0x040fe20000410000 */
[----:B------:R-:W-:Y:S01]  /*9d50*/  FMUL.FTZ R236, R119, -R235 ;  /* 0x800000eb77ec7220 */ /* 0x000fe20000410000 */
[-C--:B------:R-:W-:Y:S01]  /*9d60*/  FFMA.FTZ R237, R170, -R67.reuse, R237 ;  /* 0x80000043aaed7223 */ /* 0x080fe200000100ed */
[----:B------:R-:W-:Y:S01]  /*9d70*/  FFMA.FTZ R67, R168, -R67, R229 ;  /* 0x80000043a8437223 */ /* 0x000fe200000100e5 */
[----:B------:R-:W-:Y:S01]  /*9d80*/  FFMA.FTZ R138, R3, R215, R234 ;  /* 0x000000d7038a7223 */ /* 0x000fe200000100ea */
[C---:B------:R-:W-:Y:S01]  /*9d90*/  FFMA.FTZ R234, R120.reuse, R235, -R65 ;  /* 0x000000eb78ea7223 */ /* 0x040fe20000010841 */
[----:B------:R-:W-:Y:S01]  /*9da0*/  FFMA.FTZ R229, R120, R139, R236 ;  /* 0x0000008b78e57223 */ /* 0x000fe200000100ec */
[----:B------:R-:W-:Y:S01]  /*9db0*/  FMUL.FTZ R65, R171, R84 ;  /* 0x00000054ab417220 */ /* 0x000fe20000410000 */
[----:B------:R-:W-:Y:S01]  /*9dc0*/  FMUL.FTZ R236, R235, UR56 ;  /* 0x00000038ebec7c20 */ /* 0x000fe20008410000 */
[----:B------:R-:W-:Y:S01]  /*9dd0*/  FADD.FTZ R189, R189, R234 ;  /* 0x000000eabdbd7221 */ /* 0x000fe20000010000 */
[----:B------:R-:W-:Y:S01]  /*9de0*/  FMUL.FTZ R234, R139, UR56 ;  /* 0x000000388bea7c20 */ /* 0x000fe20008410000 */
[----:B------:R-:W-:Y:S01]  /*9df0*/  FFMA.FTZ R119, R81, -R65, R224 ;  /* 0x8000004151777223 */ /* 0x000fe200000100e0 */
[----:B------:R-:W-:Y:S01]  /*9e00*/  FFMA.FTZ R236, R139, UR55, -R236 ;  /* 0x000000378bec7c23 */ /* 0x000fe200080108ec */
[----:B------:R-:W-:Y:S01]  /*9e10*/  FMUL.FTZ R120, R81, R139 ;  /* 0x0000008b51787220 */ /* 0x000fe20000410000 */
[----:B------:R-:W-:Y:S01]  /*9e20*/  FFMA.FTZ R81, R83, -R65, R214 ;  /* 0x8000004153517223 */ /* 0x000fe200000100d6 */
[----:B------:R-:W-:Y:S01]  /*9e30*/  FFMA.FTZ R234, R235, UR55, R234 ;  /* 0x00000037ebea7c23 */ /* 0x000fe200080100ea */
[----:B------:R-:W-:Y:S01]  /*9e40*/  FMUL.FTZ R236, R119, R236 ;  /* 0x000000ec77ec7220 */ /* 0x000fe20000410000 */
[----:B------:R-:W-:Y:S01]  /*9e50*/  FMUL.FTZ R66, R82, R91 ;  /* 0x0000005b52427220 */ /* 0x000fe20000410000 */
[----:B------:R-:W-:Y:S01]  /*9e60*/  FADD.FTZ R229, -R204, R229 ;  /* 0x000000e5cce57221 */ /* 0x000fe20000010100 */
[----:B------:R-:W-:Y:S01]  /*9e70*/  FFMA.FTZ R120, R83, R235, R120 ;  /* 0x000000eb53787223 */ /* 0x000fe20000010078 */
[----:B------:R-:W-:Y:S01]  /*9e80*/  FFMA.FTZ R204, R81, R234, R236 ;  /* 0x000000ea51cc7223 */ /* 0x000fe200000100ec */
[----:B------:R-:W-:Y:S01]  /*9e90*/  FMUL.FTZ R236, R139, R84 ;  /* 0x000000548bec7220 */ /* 0x000fe20000410000 */
[----:B------:R-:W-:Y:S01]  /*9ea0*/  FFMA.FTZ R215, R174, -R66, R215 ;  /* 0x80000042aed77223 */ /* 0x000fe200000100d7 */
[----:B------:R-:W-:Y:S01]  /*9eb0*/  FMUL.FTZ R234, R235, R84 ;  /* 0x00000054ebea7220 */ /* 0x000fe20000410000 */
[C---:B------:R-:W-:Y:S01]  /*9ec0*/  FFMA.FTZ R66, R172.reuse, -R66, R239 ;  /* 0x80000042ac427223 */ /* 0x040fe200000100ef */
[----:B------:R-:W-:Y:S01]  /*9ed0*/  FFMA.FTZ R239, R3, -R239, R238 ;  /* 0x800000ef03ef7223 */ /* 0x000fe200000100ee */
[C---:B------:R-:W-:Y:S01]  /*9ee0*/  FMUL.FTZ R238, R119.reuse, R236 ;  /* 0x000000ec77ee7220 */ /* 0x040fe20000410000 */
[-C--:B------:R-:W-:Y:S01]  /*9ef0*/  FMUL.FTZ R83, R119, R234.reuse ;  /* 0x000000ea77537220 */ /* 0x080fe20000410000 */
[----:B------:R-:W-:Y:S01]  /*9f00*/  SHF.L.U32 R65, R109, 0x5, RZ ;  /* 0x000000056d417819 */ /* 0x000fe200000006ff */
[-C--:B------:R-:W-:Y:S01]  /*9f10*/  FMUL.FTZ R139, R172, R229.reuse ;  /* 0x000000e5ac8b7220 */ /* 0x080fe20000410000 */
[-C--:B------:R-:W-:Y:S01]  /*9f20*/  FFMA.FTZ R119, R81, R234.reuse, R238 ;  /* 0x000000ea51777223 */ /* 0x080fe200000100ee */
[----:B------:R-:W-:Y:S01]  /*9f30*/  FMUL.FTZ R238, R171, R234 ;  /* 0x000000eaabee7220 */ /* 0x000fe20000410000 */
[----:B------:R-:W-:Y:S01]  /*9f40*/  FFMA.FTZ R83, R81, R236, -R83 ;  /* 0x000000ec51537223 */ /* 0x000fe20000010853 */
[C---:B------:R-:W-:Y:S01]  /*9f50*/  FMUL.FTZ R81, R121.reuse, -R229 ;  /* 0x800000e579517220 */ /* 0x040fe20000410000 */
[----:B------:R-:W-:Y:S01]  /*9f60*/  FMUL.FTZ R234, R121, -R189 ;  /* 0x800000bd79ea7220 */ /* 0x000fe20000410000 */
[----:B------:R-:W-:Y:S01]  /*9f70*/  LEA.HI.SX32 R65, R65, R65, 0x1b ;  /* 0x0000004141417211 */ /* 0x000fe200078fdaff */
[----:B------:R-:W-:Y:S01]  /*9f80*/  FMUL.FTZ R172, R189, UR56 ;  /* 0x00000038bdac7c20 */ /* 0x000fe20008410000 */
[C---:B------:R-:W-:Y:S01]  /*9f90*/  FFMA.FTZ R121, R122.reuse, R189, -R81 ;  /* 0x000000bd7a797223 */ /* 0x040fe20000010851 */
[----:B------:R-:W-:Y:S01]  /*9fa0*/  FFMA.FTZ R234, R122, R229, R234 ;  /* 0x000000e57aea7223 */ /* 0x000fe200000100ea */
[C---:B------:R-:W-:Y:S01]  /*9fb0*/  FMUL.FTZ R122, R229.reuse, UR56 ;  /* 0x00000038e57a7c20 */ /* 0x040fe20008410000 */
[----:B------:R-:W-:Y:S01]  /*9fc0*/  FFMA.FTZ R81, R174, R189, R139 ;  /* 0x000000bdae517223 */ /* 0x000fe2000001008b */
[-C--:B------:R-:W-:Y:S01]  /*9fd0*/  FMUL.FTZ R139, R229, R91.reuse ;  /* 0x0000005be58b7220 */ /* 0x080fe20000410000 */
[----:B------:R-:W-:Y:S01]  /*9fe0*/  LEA R65, R65, R104, 0x2 ;  /* 0x0000006841417211 */ /* 0x000fe200078e10ff */
[----:B------:R-:W-:Y:S01]  /*9ff0*/  FMUL.FTZ R236, R171, R236 ;  /* 0x000000ecabec7220 */ /* 0x000fe20000410000 */
[----:B------:R-:W-:Y:S01]  /*a000*/  FADD.FTZ R188, R188, R121 ;  /* 0x00000079bcbc7221 */ /* 0x000fe20000010000 */
[----:B------:R-:W-:Y:S01]  /*a010*/  FFMA.FTZ R122, R189, UR55, R122 ;  /* 0x00000037bd7a7c23 */ /* 0x000fe2000801007a */
[----:B------:R-:W-:Y:S01]  /*a020*/  FFMA.FTZ R121, R229, UR55, -R172 ;  /* 0x00000037e5797c23 */ /* 0x000fe200080108ac */
[----:B------:R-:W-:Y:S01]  /*a030*/  FMUL.FTZ R189, R189, R91 ;  /* 0x0000005bbdbd7220 */ /* 0x000fe20000410000 */
[C---:B------:R-:W-:Y:S01]  /*a040*/  FMUL.FTZ R174, R66.reuse, R139 ;  /* 0x0000008b42ae7220 */ /* 0x040fe20000410000 */
[----:B------:R-:W-:Y:S01]  /*a050*/  FADD.FTZ R229, -R203, R234 ;  /* 0x000000eacbe57221 */ /* 0x000fe20000010100 */
[----:B------:R0:W-:Y:S01]  /*a060*/  STS [R65+0x10fc], R236 ;  /* 0x0010fcec41007388 */ /* 0x0001e20000000800 */
[C---:B------:R-:W-:Y:S01]  /*a070*/  FMUL.FTZ R172, R66.reuse, R121 ;  /* 0x0000007942ac7220 */ /* 0x040fe20000410000 */
[-C--:B------:R-:W-:Y:S01]  /*a080*/  FMUL.FTZ R234, R66, R189.reuse ;  /* 0x000000bd42ea7220 */ /* 0x080fe20000410000 */
[C---:B------:R-:W-:Y:S01]  /*a090*/  FFMA.FTZ R66, R215.reuse, R189, R174 ;  /* 0x000000bdd7427223 */ /* 0x040fe200000100ae */
[----:B------:R-:W-:Y:S01]  /*a0a0*/  FMUL.FTZ R203, R168, R229 ;  /* 0x000000e5a8cb7220 */ /* 0x000fe20000410000 */
[----:B------:R-:W-:Y:S01]  /*a0b0*/  FFMA.FTZ R121, R215, R122, R172 ;  /* 0x0000007ad7797223 */ /* 0x000fe200000100ac */
[----:B------:R-:W-:Y:S01]  /*a0c0*/  STS [R65+0x10f8], R238 ;  /* 0x0010f8ee41007388 */ /* 0x000fe20000000800 */
[----:B0-----:R-:W-:Y:S01]  /*a0d0*/  FMUL.FTZ R236, R82, R189 ;  /* 0x000000bd52ec7220 */ /* 0x001fe20000410000 */
[C---:B------:R-:W-:Y:S01]  /*a0e0*/  FMUL.FTZ R189, R123.reuse, -R229 ;  /* 0x800000e57bbd7220 */ /* 0x040fe20000410000 */
[----:B------:R-:W-:-:S03]  /*a0f0*/  FMUL.FTZ R123, R123, -R188 ;  /* 0x800000bc7b7b7220 */ /* 0x000fc60000410000 */
[CC--:B------:R-:W-:Y:S01]  /*a100*/  FFMA.FTZ R122, R124.reuse, R188.reuse, -R189 ;  /* 0x000000bc7c7a7223 */ /* 0x0c0fe200000108bd */
[----:B------:R-:W-:Y:S01]  /*a110*/  FFMA.FTZ R189, R124, R229, R123 ;  /* 0x000000e57cbd7223 */ /* 0x000fe2000001007b */
[----:B------:R-:W-:Y:S01]  /*a120*/  FFMA.FTZ R123, R170, R188, R203 ;  /* 0x000000bcaa7b7223 */ /* 0x000fe200000100cb */
[----:B------:R-:W-:Y:S01]  /*a130*/  FMUL.FTZ R203, R229, UR56 ;  /* 0x00000038e5cb7c20 */ /* 0x000fe20008410000 */
[----:B------:R-:W-:Y:S01]  /*a140*/  FADD.FTZ R187, R187, R122 ;  /* 0x0000007abbbb7221 */ /* 0x000fe20000010000 */
[----:B------:R-:W-:Y:S01]  /*a150*/  FADD.FTZ R202, -R202, R189 ;  /* 0x000000bdcaca7221 */ /* 0x000fe20000010100 */
[C---:B------:R-:W-:Y:S01]  /*a160*/  FMUL.FTZ R124, R188.reuse, UR56 ;  /* 0x00000038bc7c7c20 */ /* 0x040fe20008410000 */
[----:B------:R-:W-:Y:S01]  /*a170*/  FMUL.FTZ R170, R229, R85 ;  /* 0x00000055e5aa7220 */ /* 0x000fe20000410000 */
[C---:B------:R-:W-:Y:S01]  /*a180*/  FFMA.FTZ R122, R188.reuse, UR55, R203 ;  /* 0x00000037bc7a7c23 */ /* 0x040fe200080100cb */
[CC--:B------:R-:W-:Y:S01]  /*a190*/  FMUL.FTZ R189, R125.reuse, -R202.reuse ;  /* 0x800000ca7dbd7220 */ /* 0x0c0fe20000410000 */
[----:B------:R-:W-:Y:S01]  /*a1a0*/  FMUL.FTZ R125, R125, -R187 ;  /* 0x800000bb7d7d7220 */ /* 0x000fe20000410000 */
[----:B------:R-:W-:Y:S01]  /*a1b0*/  FMUL.FTZ R188, R188, R85 ;  /* 0x00000055bcbc7220 */ /* 0x000fe20000410000 */
[----:B------:R-:W-:Y:S01]  /*a1c0*/  FFMA.FTZ R124, R229, UR55, -R124 ;  /* 0x00000037e57c7c23 */ /* 0x000fe2000801087c */
[C---:B------:R-:W-:Y:S01]  /*a1d0*/  FFMA.FTZ R189, R126.reuse, R187, -R189 ;  /* 0x000000bb7ebd7223 */ /* 0x040fe200000108bd */
[----:B------:R-:W-:Y:S01]  /*a1e0*/  FFMA.FTZ R126, R126, R202, R125 ;  /* 0x000000ca7e7e7223 */ /* 0x000fe2000001007d */
[C---:B------:R-:W-:Y:S01]  /*a1f0*/  FMUL.FTZ R168, R67.reuse, R170 ;  /* 0x000000aa43a87220 */ /* 0x040fe20000410000 */
[----:B------:R-:W-:Y:S01]  /*a200*/  FMUL.FTZ R172, R67, R188 ;  /* 0x000000bc43ac7220 */ /* 0x000fe20000410000 */
[----:B------:R-:W-:Y:S01]  /*a210*/  FADD.FTZ R186, R186, R189 ;  /* 0x000000bdbaba7221 */ /* 0x000fe20000010000 */
[----:B------:R-:W-:Y:S01]  /*a220*/  FADD.FTZ R201, -R201, R126 ;  /* 0x0000007ec9c97221 */ /* 0x000fe20000010100 */
[----:B------:R-:W-:Y:S01]  /*a230*/  FMUL.FTZ R124, R67, R124 ;  /* 0x0000007c437c7220 */ /* 0x000fe20000410000 */
[C---:B------:R-:W-:Y:S01]  /*a240*/  FFMA.FTZ R67, R237.reuse, R188, R168 ;  /* 0x000000bced437223 */ /* 0x040fe200000100a8 */
[----:B------:R-:W-:Y:S01]  /*a250*/  FFMA.FTZ R168, R237, R170, -R172 ;  /* 0x000000aaeda87223 */ /* 0x000fe200000108ac */
[CC--:B------:R-:W-:Y:S01]  /*a260*/  FMUL.FTZ R125, R127.reuse, -R201.reuse ;  /* 0x800000c97f7d7220 */ /* 0x0c0fe20000410000 */
[----:B------:R-:W-:Y:S01]  /*a270*/  FMUL.FTZ R172, R127, -R186 ;  /* 0x800000ba7fac7220 */ /* 0x000fe20000410000 */
[----:B------:R-:W-:Y:S01]  /*a280*/  FMUL.FTZ R174, R80, R170 ;  /* 0x000000aa50ae7220 */ /* 0x000fe20000410000 */
[----:B------:R-:W-:Y:S01]  /*a290*/  FMUL.FTZ R126, R169, R202 ;  /* 0x000000caa97e7220 */ /* 0x000fe20000410000 */
[C---:B------:R-:W-:Y:S01]  /*a2a0*/  FFMA.FTZ R170, R128.reuse, R186, -R125 ;  /* 0x000000ba80aa7223 */ /* 0x040fe2000001087d */
[----:B------:R-:W-:Y:S01]  /*a2b0*/  FFMA.FTZ R125, R128, R201, R172 ;  /* 0x000000c9807d7223 */ /* 0x000fe200000100ac */
[----:B------:R-:W-:Y:S01]  /*a2c0*/  FMUL.FTZ R128, R202, UR56 ;  /* 0x00000038ca807c20 */ /* 0x000fe20008410000 */
[----:B------:R-:W-:Y:S01]  /*a2d0*/  FFMA.FTZ R126, R167, R187, R126 ;  /* 0x000000bba77e7223 */ /* 0x000fe2000001007e */
[----:B------:R-:W-:Y:S01]  /*a2e0*/  FADD.FTZ R185, R185, R170 ;  /* 0x000000aab9b97221 */ /* 0x000fe20000010000 */
[----:B------:R-:W-:Y:S01]  /*a2f0*/  FADD.FTZ R200, -R200, R125 ;  /* 0x0000007dc8c87221 */ /* 0x000fe20000010100 */
[----:B------:R-:W-:Y:S01]  /*a300*/  FFMA.FTZ R125, R187, UR55, R128 ;  /* 0x00000037bb7d7c23 */ /* 0x000fe20008010080 */
[----:B------:R-:W-:Y:S01]  /*a310*/  FMUL.FTZ R128, R165, R201 ;  /* 0x000000c9a5807220 */ /* 0x000fe20000410000 */
[----:B------:R-:W-:Y:S01]  /*a320*/  FMUL.FTZ R127, R187, UR56 ;  /* 0x00000038bb7f7c20 */ /* 0x000fe20008410000 */
[C---:B------:R-:W-:Y:S01]  /*a330*/  FMUL.FTZ R167, R129.reuse, -R200 ;  /* 0x800000c881a77220 */ /* 0x040fe20000410000 */
[-C--:B------:R-:W-:Y:S01]  /*a340*/  FMUL.FTZ R129, R129, -R185.reuse ;  /* 0x800000b981817220 */ /* 0x080fe20000410000 */
[----:B------:R-:W-:Y:S01]  /*a350*/  FFMA.FTZ R128, R79, R186, R128 ;  /* 0x000000ba4f807223 */ /* 0x000fe20000010080 */
[----:B------:R-:W-:Y:S01]  /*a360*/  FMUL.FTZ R187, R187, R92 ;  /* 0x0000005cbbbb7220 */ /* 0x000fe20000410000 */
[C---:B------:R-:W-:Y:S01]  /*a370*/  FFMA.FTZ R167, R132.reuse, R185, -R167 ;  /* 0x000000b984a77223 */ /* 0x040fe200000108a7 */
[----:B------:R-:W-:Y:S01]  /*a380*/  FFMA.FTZ R132, R132, R200, R129 ;  /* 0x000000c884847223 */ /* 0x000fe20000010081 */
[----:B------:R-:W-:Y:S01]  /*a390*/  FMUL.FTZ R188, R80, R188 ;  /* 0x000000bc50bc7220 */ /* 0x000fe20000410000 */
[----:B------:R-:W-:Y:S01]  /*a3a0*/  FMUL.FTZ R169, R202, R92 ;  /* 0x0000005ccaa97220 */ /* 0x000fe20000410000 */
[----:B------:R-:W-:Y:S01]  /*a3b0*/  FADD.FTZ R184, R184, R167 ;  /* 0x000000a7b8b87221 */ /* 0x000fe20000010000 */
[----:B------:R-:W-:Y:S01]  /*a3c0*/  FADD.FTZ R199, -R199, R132 ;  /* 0x00000084c7c77221 */ /* 0x000fe20000010100 */
[C---:B------:R-:W-:Y:S01]  /*a3d0*/  FMUL.FTZ R203, R226.reuse, R187 ;  /* 0x000000bbe2cb7220 */ /* 0x040fe20000410000 */
[----:B------:R0:W-:Y:S01]  /*a3e0*/  STS [R65+0x10e8], R188 ;  /* 0x0010e8bc41007388 */ /* 0x0001e20000000800 */
[CC--:B------:R-:W-:Y:S01]  /*a3f0*/  FMUL.FTZ R172, R133.reuse, -R184.reuse ;  /* 0x800000b885ac7220 */ /* 0x0c0fe20000410000 */
[----:B------:R-:W-:Y:S01]  /*a400*/  FMUL.FTZ R167, R133, -R199 ;  /* 0x800000c785a77220 */ /* 0x000fe20000410000 */
[----:B------:R-:W-:Y:S01]  /*a410*/  FMUL.FTZ R133, R201, UR56 ;  /* 0x00000038c9857c20 */ /* 0x000fe20008410000 */
[----:B------:R-:W-:Y:S01]  /*a420*/  FMUL.FTZ R189, R226, R169 ;  /* 0x000000a9e2bd7220 */ /* 0x000fe20000410000 */
[C---:B------:R-:W-:Y:S01]  /*a430*/  FFMA.FTZ R79, R134.reuse, R199, R172 ;  /* 0x000000c7864f7223 */ /* 0x040fe200000100ac */
[----:B------:R-:W-:Y:S01]  /*a440*/  FFMA.FTZ R170, R134, R184, -R167 ;  /* 0x000000b886aa7223 */ /* 0x000fe200000108a7 */
[----:B------:R-:W-:Y:S01]  /*a450*/  FFMA.FTZ R165, R186, UR55, R133 ;  /* 0x00000037baa57c23 */ /* 0x000fe20008010085 */
[-C--:B------:R-:W-:Y:S01]  /*a460*/  FFMA.FTZ R132, R232, R169.reuse, -R203 ;  /* 0x000000a9e8847223 */ /* 0x080fe200000108cb */
[----:B------:R-:W-:Y:S01]  /*a470*/  FADD.FTZ R198, -R198, R79 ;  /* 0x0000004fc6c67221 */ /* 0x000fe20000010100 */
[----:B------:R-:W-:Y:S01]  /*a480*/  FADD.FTZ R183, R183, R170 ;  /* 0x000000aab7b77221 */ /* 0x000fe20000010000 */
[----:B0-----:R-:W-:Y:S01]  /*a490*/  FMUL.FTZ R188, R227, R169 ;  /* 0x000000a9e3bc7220 */ /* 0x001fe20000410000 */
[C---:B------:R-:W-:Y:S01]  /*a4a0*/  FMUL.FTZ R134, R186.reuse, UR56 ;  /* 0x00000038ba867c20 */ /* 0x040fe20008410000 */
[C---:B------:R-:W-:Y:S01]  /*a4b0*/  FMUL.FTZ R79, R135.reuse, -R198 ;  /* 0x800000c6874f7220 */ /* 0x040fe20000410000 */
[-C--:B------:R-:W-:Y:S01]  /*a4c0*/  FMUL.FTZ R135, R135, -R183.reuse ;  /* 0x800000b787877220 */ /* 0x080fe20000410000 */
[----:B------:R-:W-:Y:S01]  /*a4d0*/  FMUL.FTZ R169, R186, R86 ;  /* 0x00000056baa97220 */ /* 0x000fe20000410000 */
[C---:B------:R-:W-:Y:S01]  /*a4e0*/  FFMA.FTZ R167, R201.reuse, UR55, -R134 ;  /* 0x00000037c9a77c23 */ /* 0x040fe20008010886 */
[C---:B------:R-:W-:Y:S01]  /*a4f0*/  FFMA.FTZ R133, R136.reuse, R183, -R79 ;  /* 0x000000b788857223 */ /* 0x040fe2000001084f */
[----:B------:R-:W-:Y:S01]  /*a500*/  FFMA.FTZ R136, R136, R198, R135 ;  /* 0x000000c688887223 */ /* 0x000fe20000010087 */
[----:B------:R0:W-:Y:S01]  /*a510*/  STS [R65+0x10ec], R174 ;  /* 0x0010ecae41007388 */ /* 0x0001e20000000800 */
[----:B------:R-:W-:Y:S01]  /*a520*/  FMUL.FTZ R201, R201, R86 ;  /* 0x00000056c9c97220 */ /* 0x000fe20000410000 */
[----:B------:R-:W-:Y:S01]  /*a530*/  FADD.FTZ R182, R182, R133 ;  /* 0x00000085b6b67221 */ /* 0x000fe20000010000 */
[----:B------:R-:W-:Y:S01]  /*a540*/  FADD.FTZ R197, -R197, R136 ;  /* 0x00000088c5c57221 */ /* 0x000fe20000010100 */
[----:B------:R-:W-:Y:S01]  /*a550*/  FMUL.FTZ R134, R64, R169 ;  /* 0x000000a940867220 */ /* 0x000fe20000410000 */
[----:B------:R-:W-:Y:S01]  /*a560*/  FMUL.FTZ R170, R200, R95 ;  /* 0x0000005fc8aa7220 */ /* 0x000fe20000410000 */
[C---:B------:R-:W-:Y:S01]  /*a570*/  FMUL.FTZ R136, R137.reuse, -R182 ;  /* 0x800000b689887220 */ /* 0x040fe20000410000 */
[----:B------:R-:W-:Y:S01]  /*a580*/  FMUL.FTZ R133, R137, -R197 ;  /* 0x800000c589857220 */ /* 0x000fe20000410000 */
[----:B------:R-:W-:Y:S01]  /*a590*/  FFMA.FTZ R79, R228, R201, -R134 ;  /* 0x000000c9e44f7223 */ /* 0x000fe20000010886 */
[----:B------:R-:W-:Y:S01]  /*a5a0*/  FMUL.FTZ R186, R222, R170 ;  /* 0x000000aadeba7220 */ /* 0x000fe20000410000 */
[----:B0-----:R-:W-:Y:S01]  /*a5b0*/  FMUL.FTZ R174, R227, R187 ;  /* 0x000000bbe3ae7220 */ /* 0x001fe20000410000 */
[C---:B------:R-:W-:Y:S01]  /*a5c0*/  FFMA.FTZ R134, R140.reuse, R182, -R133 ;  /* 0x000000b68c867223 */ /* 0x040fe20000010885 */
[----:B------:R-:W-:Y:S01]  /*a5d0*/  FFMA.FTZ R133, R140, R197, R136 ;  /* 0x000000c58c857223 */ /* 0x000fe20000010088 */
[----:B------:R-:W-:Y:S01]  /*a5e0*/  FMUL.FTZ R136, R185, R95 ;  /* 0x0000005fb9887220 */ /* 0x000fe20000410000 */
[----:B------:R-:W-:Y:S01]  /*a5f0*/  FMUL.FTZ R140, R225, R170 ;  /* 0x000000aae18c7220 */ /* 0x000fe20000410000 */
[----:B------:R0:W-:Y:S01]  /*a600*/  STS [R65+0x10e0], R174 ;  /* 0x0010e0ae41007388 */ /* 0x0001e20000000800 */
[----:B------:R-:W-:Y:S01]  /*a610*/  FADD.FTZ R181, R181, R134 ;  /* 0x00000086b5b57221 */ /* 0x000fe20000010000 */
[----:B------:R-:W-:Y:S01]  /*a620*/  FADD.FTZ R196, -R196, R133 ;  /* 0x00000085c4c47221 */ /* 0x000fe20000010100 */
[-C--:B------:R-:W-:Y:S01]  /*a630*/  FMUL.FTZ R133, R225, R136.reuse ;  /* 0x00000088e1857220 */ /* 0x080fe20000410000 */
[----:B------:R-:W-:Y:S01]  /*a640*/  FFMA.FTZ R134, R233, R136, R140 ;  /* 0x00000088e9867223 */ /* 0x000fe2000001008c */
[----:B------:R-:W-:Y:S01]  /*a650*/  FMUL.FTZ R135, R141, -R181 ;  /* 0x800000b58d877220 */ /* 0x000fe20000410000 */
[----:B------:R-:W-:Y:S01]  /*a660*/  FMUL.FTZ R172, R217, R169 ;  /* 0x000000a9d9ac7220 */ /* 0x000fe20000410000 */
[----:B------:R-:W-:Y:S01]  /*a670*/  FFMA.FTZ R133, R233, R170, -R133 ;  /* 0x000000aae9857223 */ /* 0x000fe20000010885 */
[----:B------:R-:W-:Y:S01]  /*a680*/  FMUL.FTZ R170, R199, R87 ;  /* 0x00000057c7aa7220 */ /* 0x000fe20000410000 */
[----:B------:R-:W-:Y:S01]  /*a690*/  FFMA.FTZ R140, R142, R196, R135 ;  /* 0x000000c48e8c7223 */ /* 0x000fe20000010087 */
[----:B0-----:R-:W-:Y:S01]  /*a6a0*/  FMUL.FTZ R174, R217, R201 ;  /* 0x000000c9d9ae7220 */ /* 0x001fe20000410000 */
[----:B------:R-:W-:Y:S01]  /*a6b0*/  FFMA.FTZ R129, R232, R187, R189 ;  /* 0x000000bbe8817223 */ /* 0x000fe200000100bd */
[C---:B------:R-:W-:Y:S01]  /*a6c0*/  FMUL.FTZ R187, R64.reuse, R201 ;  /* 0x000000c940bb7220 */ /* 0x040fe20000410000 */
[----:B------:R-:W-:Y:S01]  /*a6d0*/  FADD.FTZ R195, -R195, R140 ;  /* 0x0000008cc3c37221 */ /* 0x000fe20000010100 */
[----:B------:R-:W-:Y:S01]  /*a6e0*/  FMUL.FTZ R140, R223, R170 ;  /* 0x000000aadf8c7220 */ /* 0x000fe20000410000 */
[----:B------:R0:W-:Y:S01]  /*a6f0*/  STS [R65+0x10dc], R174 ;  /* 0x0010dcae41007388 */ /* 0x0001e20000000800 */
[----:B------:R-:W-:Y:S01]  /*a700*/  FMUL.FTZ R167, R64, R167 ;  /* 0x000000a740a77220 */ /* 0x000fe20000410000 */
[----:B------:R-:W-:Y:S01]  /*a710*/  FMUL.FTZ R137, R143, -R195 ;  /* 0x800000c38f897220 */ /* 0x000fe20000410000 */
[C---:B------:R-:W-:Y:S01]  /*a720*/  FFMA.FTZ R64, R228.reuse, R169, R187 ;  /* 0x000000a9e4407223 */ /* 0x040fe200000100bb */
[----:B------:R1:W-:Y:S01]  /*a730*/  STS [R65+0x10d8], R172 ;  /* 0x0010d8ac41007388 */ /* 0x0003e20000000800 */
[----:B------:R-:W-:Y:S01]  /*a740*/  FFMA.FTZ R228, R228, R165, R167 ;  /* 0x000000a5e4e47223 */ /* 0x000fe200000100a7 */
[----:B------:R-:W-:Y:S01]  /*a750*/  FMUL.FTZ R165, R198, R94 ;  /* 0x0000005ec6a57220 */ /* 0x000fe20000410000 */
[-C--:B------:R-:W-:Y:S01]  /*a760*/  FMUL.FTZ R238, R82, R139.reuse ;  /* 0x0000008b52ee7220 */ /* 0x080fe20000410000 */
[----:B------:R-:W-:Y:S01]  /*a770*/  STS [R65+0x10d4], R186 ;  /* 0x0010d4ba41007388 */ /* 0x000fe20000000800 */
[----:B------:R-:W-:Y:S01]  /*a780*/  FFMA.FTZ R139, R215, R139, -R234 ;  /* 0x0000008bd78b7223 */ /* 0x000fe200000108ea */
[----:B0-----:R-:W-:Y:S01]  /*a790*/  FMUL.FTZ R174, R222, R136 ;  /* 0x00000088deae7220 */ /* 0x001fe20000410000 */
[----:B------:R-:W-:Y:S01]  /*a7a0*/  FMUL.FTZ R136, R141, -R196 ;  /* 0x800000c48d887220 */ /* 0x000fe20000410000 */
[----:B------:R-:W-:Y:S01]  /*a7b0*/  FMUL.FTZ R167, R218, R165 ;  /* 0x000000a5daa77220 */ /* 0x000fe20000410000 */
[----:B------:R-:W-:Y:S01]  /*a7c0*/  FMUL.FTZ R234, R195, R89 ;  /* 0x00000059c3ea7220 */ /* 0x000fe20000410000 */
[----:B------:R-:W-:Y:S01]  /*a7d0*/  FFMA.FTZ R127, R202, UR55, -R127 ;  /* 0x00000037ca7f7c23 */ /* 0x000fe2000801087f */
[----:B------:R-:W-:Y:S01]  /*a7e0*/  FFMA.FTZ R135, R142, R181, -R136 ;  /* 0x000000b58e877223 */ /* 0x000fe20000010888 */
[----:B------:R-:W-:Y:S01]  /*a7f0*/  FMUL.FTZ R142, R184, R87 ;  /* 0x00000057b88e7220 */ /* 0x000fe20000410000 */
[----:B------:R-:W-:Y:S02]  /*a800*/  STS [R65+0x10d0], R174 ;  /* 0x0010d0ae41007388 */ /* 0x000fe40000000800 */
[----:B------:R-:W-:Y:S01]  /*a810*/  FADD.FTZ R180, R180, R135 ;  /* 0x00000087b4b47221 */ /* 0x000fe20000010000 */
[-C--:B------:R-:W-:Y:S01]  /*a820*/  FFMA.FTZ R135, R231, R142.reuse, R140 ;  /* 0x0000008ee7877223 */ /* 0x080fe2000001008c */
[-C--:B-1----:R-:W-:Y:S01]  /*a830*/  FMUL.FTZ R172, R223, R142.reuse ;  /* 0x0000008edfac7220 */ /* 0x082fe20000410000 */
[----:B------:R-:W-:Y:S01]  /*a840*/  FMUL.FTZ R142, R76, R142 ;  /* 0x0000008e4c8e7220 */ /* 0x000fe20000410000 */
[-C--:B------:R-:W-:Y:S01]  /*a850*/  FMUL.FTZ R136, R143, -R180.reuse ;  /* 0x800000b48f887220 */ /* 0x080fe20000410000 */
[----:B------:R-:W-:Y:S01]  /*a860*/  FFMA.FTZ R140, R144, R180, -R137 ;  /* 0x000000b4908c7223 */ /* 0x000fe20000010889 */
[----:B------:R-:W-:Y:S01]  /*a870*/  FMUL.FTZ R143, R183, R94 ;  /* 0x0000005eb78f7220 */ /* 0x000fe20000410000 */
[----:B------:R-:W-:Y:S01]  /*a880*/  FMUL.FTZ R202, R180, R89 ;  /* 0x00000059b4ca7220 */ /* 0x000fe20000410000 */
[----:B------:R-:W-:Y:S01]  /*a890*/  FFMA.FTZ R137, R144, R195, R136 ;  /* 0x000000c390897223 */ /* 0x000fe20000010088 */
[----:B------:R-:W-:Y:S01]  /*a8a0*/  FADD.FTZ R179, R179, R140 ;  /* 0x0000008cb3b37221 */ /* 0x000fe20000010000 */
[-C--:B------:R-:W-:Y:S01]  /*a8b0*/  FMUL.FTZ R144, R76, R170.reuse ;  /* 0x000000aa4c907220 */ /* 0x080fe20000410000 */
[----:B------:R-:W-:Y:S01]  /*a8c0*/  STS [R65+0x10c8], R142 ;  /* 0x0010c88e41007388 */ /* 0x000fe20000000800 */
[----:B------:R-:W-:Y:S01]  /*a8d0*/  FADD.FTZ R194, -R194, R137 ;  /* 0x00000089c2c27221 */ /* 0x000fe20000010100 */
[----:B------:R-:W-:Y:S01]  /*a8e0*/  FFMA.FTZ R136, R231, R170, -R172 ;  /* 0x000000aae7887223 */ /* 0x000fe200000108ac */
[----:B------:R-:W-:Y:S01]  /*a8f0*/  FMUL.FTZ R170, R77, R143 ;  /* 0x0000008f4daa7220 */ /* 0x000fe20000410000 */
[----:B------:R0:W-:Y:S01]  /*a900*/  STS [R65+0x10cc], R144 ;  /* 0x0010cc9041007388 */ /* 0x0001e20000000800 */
[CC--:B------:R-:W-:Y:S01]  /*a910*/  FMUL.FTZ R137, R145.reuse, -R194.reuse ;  /* 0x800000c291897220 */ /* 0x0c0fe20000410000 */
[----:B------:R-:W-:Y:S01]  /*a920*/  FMUL.FTZ R145, R145, -R179 ;  /* 0x800000b391917220 */ /* 0x000fe20000410000 */
[----:B------:R-:W-:Y:S01]  /*a930*/  FMUL.FTZ R172, R77, R165 ;  /* 0x000000a54dac7220 */ /* 0x000fe20000410000 */
[----:B------:R1:W-:Y:S01]  /*a940*/  STS [R65+0x10c0], R170 ;  /* 0x0010c0aa41007388 */ /* 0x0003e20000000800 */
[C---:B------:R-:W-:Y:S01]  /*a950*/  FFMA.FTZ R141, R146.reuse, R179, -R137 ;  /* 0x000000b3928d7223 */ /* 0x040fe20000010889 */
[----:B------:R-:W-:Y:S01]  /*a960*/  FFMA.FTZ R146, R146, R194, R145 ;  /* 0x000000c292927223 */ /* 0x000fe20000010091 */
[-C--:B------:R-:W-:Y:S01]  /*a970*/  FMUL.FTZ R145, R218, R143.reuse ;  /* 0x0000008fda917220 */ /* 0x080fe20000410000 */
[----:B------:R-:W-:Y:S01]  /*a980*/  FFMA.FTZ R137, R220, R143, R167 ;  /* 0x0000008fdc897223 */ /* 0x000fe200000100a7 */
[----:B------:R-:W-:Y:S01]  /*a990*/  FADD.FTZ R178, R178, R141 ;  /* 0x0000008db2b27221 */ /* 0x000fe20000010000 */
[----:B------:R-:W-:Y:S01]  /*a9a0*/  FADD.FTZ R193, -R193, R146 ;  /* 0x00000092c1c17221 */ /* 0x000fe20000010100 */
[----:B------:R-:W-:Y:S01]  /*a9b0*/  FMUL.FTZ R146, R197, R88 ;  /* 0x00000058c5927220 */ /* 0x000fe20000410000 */
[----:B------:R-:W-:Y:S01]  /*a9c0*/  FFMA.FTZ R140, R220, R165, -R145 ;  /* 0x000000a5dc8c7223 */ /* 0x000fe20000010891 */
[C---:B0-----:R-:W-:Y:S01]  /*a9d0*/  FMUL.FTZ R144, R147.reuse, -R178 ;  /* 0x800000b293907220 */ /* 0x041fe20000410000 */
[----:B------:R-:W-:Y:S01]  /*a9e0*/  FMUL.FTZ R141, R147, -R193 ;  /* 0x800000c1938d7220 */ /* 0x000fe20000410000 */
[----:B------:R-:W-:Y:S01]  /*a9f0*/  FMUL.FTZ R143, R205, R146 ;  /* 0x00000092cd8f7220 */ /* 0x000fe20000410000 */
[----:B------:R-:W-:Y:S01]  /*aa00*/  FMUL.FTZ R147, R181, R97 ;  /* 0x00000061b5937220 */ /* 0x000fe20000410000 */
[----:B------:R0:W-:Y:S01]  /*aa10*/  STS [R65+0x10c4], R172 ;  /* 0x0010c4ac41007388 */ /* 0x0001e20000000800 */
[C---:B------:R-:W-:Y:S01]  /*aa20*/  FFMA.FTZ R142, R148.reuse, R178, -R141 ;  /* 0x000000b2948e7223 */ /* 0x040fe2000001088d */
[----:B------:R-:W-:Y:S01]  /*aa30*/  FFMA.FTZ R141, R148, R193, R144 ;  /* 0x000000c1948d7223 */ /* 0x000fe20000010090 */
[----:B------:R-:W-:Y:S01]  /*aa40*/  FMUL.FTZ R144, R182, R88 ;  /* 0x00000058b6907220 */ /* 0x000fe20000410000 */
[----:B-1----:R-:W-:Y:S01]  /*aa50*/  FMUL.FTZ R170, R208, R147 ;  /* 0x00000093d0aa7220 */ /* 0x002fe20000410000 */
[----:B------:R-:W-:Y:S01]  /*aa60*/  FADD.FTZ R177, R177, R142 ;  /* 0x0000008eb1b17221 */ /* 0x000fe20000010000 */
[----:B------:R-:W-:Y:S01]  /*aa70*/  FADD.FTZ R192, -R192, R141 ;  /* 0x0000008dc0c07221 */ /* 0x000fe20000010100 */
[CC--:B------:R-:W-:Y:S01]  /*aa80*/  FFMA.FTZ R141, R216.reuse, R144.reuse, R143 ;  /* 0x00000090d88d7223 */ /* 0x0c0fe2000001008f */
[-C--:B------:R-:W-:Y:S01]  /*aa90*/  FMUL.FTZ R145, R205, R144.reuse ;  /* 0x00000090cd917220 */ /* 0x080fe20000410000 */
[----:B------:R-:W-:Y:S01]  /*aaa0*/  FMUL.FTZ R148, R71, R144 ;  /* 0x0000009047947220 */ /* 0x000fe20000410000 */
[C---:B------:R-:W-:Y:S01]  /*aab0*/  FMUL.FTZ R143, R149.reuse, -R192 ;  /* 0x800000c0958f7220 */ /* 0x040fe20000410000 */
[-C--:B------:R-:W-:Y:S01]  /*aac0*/  FMUL.FTZ R149, R149, -R177.reuse ;  /* 0x800000b195957220 */ /* 0x080fe20000410000 */
[-C--:B------:R-:W-:Y:S01]  /*aad0*/  FFMA.FTZ R142, R216, R146.reuse, -R145 ;  /* 0x00000092d88e7223 */ /* 0x080fe20000010891 */
[----:B0-----:R-:W-:Y:S01]  /*aae0*/  FMUL.FTZ R172, R71, R146 ;  /* 0x0000009247ac7220 */ /* 0x001fe20000410000 */
[C---:B------:R-:W-:Y:S01]  /*aaf0*/  FFMA.FTZ R143, R150.reuse, R177, -R143 ;  /* 0x000000b1968f7223 */ /* 0x040fe2000001088f */
[----:B------:R-:W-:Y:S01]  /*ab00*/  FFMA.FTZ R150, R150, R192, R149 ;  /* 0x000000c096967223 */ /* 0x000fe20000010095 */
[----:B------:R-:W-:Y:S01]  /*ab10*/  FMUL.FTZ R149, R196, R97 ;  /* 0x00000061c4957220 */ /* 0x000fe20000410000 */
[----:B------:R0:W-:Y:S01]  /*ab20*/  STS [R65+0x10b8], R148 ;  /* 0x0010b89441007388 */ /* 0x0001e20000000800 */
[----:B------:R-:W-:Y:S01]  /*ab30*/  FADD.FTZ R176, R176, R143 ;  /* 0x0000008fb0b07221 */ /* 0x000fe20000010000 */
[----:B------:R-:W-:Y:S01]  /*ab40*/  FADD.FTZ R191, -R191, R150 ;  /* 0x00000096bfbf7221 */ /* 0x000fe20000010100 */
[-C--:B------:R-:W-:Y:S01]  /*ab50*/  FMUL.FTZ R146, R70, R149.reuse ;  /* 0x0000009546927220 */ /* 0x080fe20000410000 */
[----:B------:R-:W-:Y:S01]  /*ab60*/  FMUL.FTZ R186, R208, R149 ;  /* 0x00000095d0ba7220 */ /* 0x000fe20000410000 */
[CC--:B------:R-:W-:Y:S01]  /*ab70*/  FMUL.FTZ R144, R152.reuse, -R176.reuse ;  /* 0x800000b098907220 */ /* 0x0c0fe20000410000 */
[----:B------:R-:W-:Y:S01]  /*ab80*/  FMUL.FTZ R143, R152, -R191 ;  /* 0x800000bf988f7220 */ /* 0x000fe20000410000 */
[----:B------:R-:W-:Y:S01]  /*ab90*/  FFMA.FTZ R146, R219, R147, R146 ;  /* 0x00000093db927223 */ /* 0x000fe20000010092 */
[----:B------:R1:W-:Y:S01]  /*aba0*/  STS [R65+0x10b0], R170 ;  /* 0x0010b0aa41007388 */ /* 0x0003e20000000800 */
[C---:B------:R-:W-:Y:S01]  /*abb0*/  FFMA.FTZ R145, R151.reuse, R191, R144 ;  /* 0x000000bf97917223 */ /* 0x040fe20000010090 */
[----:B------:R-:W-:Y:S01]  /*abc0*/  FFMA.FTZ R144, R151, R176, -R143 ;  /* 0x000000b097907223 */ /* 0x000fe2000001088f */
[----:B0-----:R-:W-:Y:S01]  /*abd0*/  FMUL.FTZ R148, R70, R147 ;  /* 0x0000009346947220 */ /* 0x001fe20000410000 */
[----:B------:R0:W-:Y:S01]  /*abe0*/  STS [R65+0x10bc], R172 ;  /* 0x0010bcac41007388 */ /* 0x0001e20000000800 */
[----:B------:R-:W-:Y:S01]  /*abf0*/  FADD.FTZ R190, -R190, R145 ;  /* 0x00000091bebe7221 */ /* 0x000fe20000010100 */
[----:B------:R-:W-:Y:S01]  /*ac00*/  FADD.FTZ R175, R175, R144 ;  /* 0x00000090afaf7221 */ /* 0x000fe20000010000 */
[----:B------:R-:W-:Y:S01]  /*ac10*/  FFMA.FTZ R147, R219, R149, -R148 ;  /* 0x00000095db937223 */ /* 0x000fe20000010894 */
[-C--:B------:R-:W-:Y:S01]  /*ac20*/  FMUL.FTZ R148, R176, R93.reuse ;  /* 0x0000005db0947220 */ /* 0x080fe20000410000 */
[-C--:B------:R-:W-:Y:S01]  /*ac30*/  FMUL.FTZ R143, R190, R98.reuse ;  /* 0x00000062be8f7220 */ /* 0x080fe20000410000 */
[----:B------:R-:W-:Y:S01]  /*ac40*/  FMUL.FTZ R145, R175, R98 ;  /* 0x00000062af917220 */ /* 0x000fe20000410000 */
[----:B------:R-:W-:Y:S01]  /*ac50*/  FMUL.FTZ R144, R191, R93 ;  /* 0x0000005dbf907220 */ /* 0x000fe20000410000 */
[C---:B------:R-:W-:Y:S01]  /*ac60*/  FMUL.FTZ R151, R209.reuse, R148 ;  /* 0x00000094d1977220 */ /* 0x040fe20000410000 */
[C---:B------:R-:W-:Y:S01]  /*ac70*/  FMUL.FTZ R149, R74.reuse, R143 ;  /* 0x0000008f4a957220 */ /* 0x040fe20000410000 */
[-C--:B------:R-:W-:Y:S01]  /*ac80*/  FMUL.FTZ R150, R74, R145.reuse ;  /* 0x000000914a967220 */ /* 0x080fe20000410000 */
[-C--:B------:R-:W-:Y:S01]  /*ac90*/  FMUL.FTZ R152, R209, R144.reuse ;  /* 0x00000090d1987220 */ /* 0x080fe20000410000 */
[C---:B-1----:R-:W-:Y:S01]  /*aca0*/  FFMA.FTZ R170, R131.reuse, R144, -R151 ;  /* 0x0000009083aa7223 */ /* 0x042fe20000010897 */
[C---:B------:R-:W-:Y:S01]  /*acb0*/  FFMA.FTZ R149, R212.reuse, R145, R149 ;  /* 0x00000091d4957223 */ /* 0x040fe20000010095 */
[----:B------:R-:W-:Y:S01]  /*acc0*/  FFMA.FTZ R150, R212, R143, -R150 ;  /* 0x0000008fd4967223 */ /* 0x000fe20000010896 */
[----:B------:R-:W-:Y:S01]  /*acd0*/  FFMA.FTZ R152, R131, R148, R152 ;  /* 0x0000009483987223 */ /* 0x000fe20000010098 */
[----:B------:R1:W-:Y:S01]  /*ace0*/  STS [R65+0x10b4], R186 ;  /* 0x0010b4ba41007388 */ /* 0x0003e20000000800 */
[----:B------:R-:W-:Y:S01]  /*acf0*/  FADD.FTZ R149, RZ, R149 ;  /* 0x00000095ff957221 */ /* 0x000fe20000010000 */
[----:B------:R-:W-:Y:S01]  /*ad00*/  FADD.FTZ R151, RZ, R150 ;  /* 0x00000096ff977221 */ /* 0x000fe20000010000 */
[-C--:B------:R-:W-:Y:S01]  /*ad10*/  FMUL.FTZ R150, R192, R99.reuse ;  /* 0x00000063c0967220 */ /* 0x080fe20000410000 */
[----:B0-----:R-:W-:Y:S01]  /*ad20*/  FMUL.FTZ R172, R178, R90 ;  /* 0x0000005ab2ac7220 */ /* 0x001fe20000410000 */
[----:B------:R-:W-:Y:S01]  /*ad30*/  FADD.FTZ R149, R149, R152 ;  /* 0x0000009895957221 */ /* 0x000fe20000010000 */
[----:B------:R-:W-:Y:S01]  /*ad40*/  FMUL.FTZ R152, R177, R99 ;  /* 0x00000063b1987220 */ /* 0x000fe20000410000 */
[----:B------:R-:W-:Y:S01]  /*ad50*/  FMUL.FTZ R174, R207, R150 ;  /* 0x00000096cfae7220 */ /* 0x000fe20000410000 */
[----:B------:R-:W-:Y:S01]  /*ad60*/  FADD.FTZ R151, R151, R170 ;  /* 0x000000aa97977221 */ /* 0x000fe20000010000 */
[----:B------:R-:W-:Y:S01]  /*ad70*/  FMUL.FTZ R170, R193, R90 ;  /* 0x0000005ac1aa7220 */ /* 0x000fe20000410000 */
[-C--:B-1----:R-:W-:Y:S01]  /*ad80*/  FMUL.FTZ R186, R207, R152.reuse ;  /* 0x00000098cfba7220 */ /* 0x082fe20000410000 */
[C---:B------:R-:W-:Y:S01]  /*ad90*/  FFMA.FTZ R174, R211.reuse, R152, R174 ;  /* 0x00000098d3ae7223 */ /* 0x040fe200000100ae */
[----:B------:R0:W-:Y:S01]  /*ada0*/  STS [R65+0x10f0], R236 ;  /* 0x0010f0ec41007388 */ /* 0x0001e20000000800 */
[----:B------:R-:W-:Y:S01]  /*adb0*/  FMUL.FTZ R167, R194, R96 ;  /* 0x00000060c2a77220 */ /* 0x000fe20000410000 */
[----:B------:R-:W-:Y:S01]  /*adc0*/  FFMA.FTZ R186, R211, R150, -R186 ;  /* 0x00000096d3ba7223 */ /* 0x000fe200000108ba */
[----:B------:R-:W-:Y:S01]  /*add0*/  FADD.FTZ R149, R149, R174 ;  /* 0x000000ae95957221 */ /* 0x000fe20000010000 */
[----:B------:R-:W-:Y:S01]  /*ade0*/  FMUL.FTZ R174, R69, R234 ;  /* 0x000000ea45ae7220 */ /* 0x000fe20000410000 */
[----:B------:R1:W-:Y:S01]  /*adf0*/  STS [R65+0x10e4], R188 ;  /* 0x0010e4bc41007388 */ /* 0x0003e20000000800 */
[----:B------:R-:W-:Y:S01]  /*ae00*/  FMUL.FTZ R165, R179, R96 ;  /* 0x00000060b3a57220 */ /* 0x000fe20000410000 */
[----:B------:R-:W-:Y:S01]  /*ae10*/  FADD.FTZ R151, R151, R186 ;  /* 0x000000ba97977221 */ /* 0x000fe20000010000 */
[----:B------:R-:W-:Y:S01]  /*ae20*/  FMUL.FTZ R169, R68, R167 ;  /* 0x000000a744a97220 */ /* 0x000fe20000410000 */
[----:B------:R2:W-:Y:S01]  /*ae30*/  STS [R65+0x10f4], R238 ;  /* 0x0010f4ee41007388 */ /* 0x0005e20000000800 */
[----:B0-----:R-:W-:Y:S01]  /*ae40*/  FFMA.FTZ R236, R221, R202, R174 ;  /* 0x000000caddec7223 */ /* 0x001fe200000100ae */
[----:B------:R-:W-:Y:S01]  /*ae50*/  FMUL.FTZ R174, R206, R172 ;  /* 0x000000acceae7220 */ /* 0x000fe20000410000 */
[----:B------:R-:W-:Y:S01]  /*ae60*/  FMUL.FTZ R186, R68, R165 ;  /* 0x000000a544ba7220 */ /* 0x000fe20000410000 */
[C---:B------:R-:W-:Y:S01]  /*ae70*/  FMUL.FTZ R152, R130.reuse, R152 ;  /* 0x0000009882987220 */ /* 0x040fe20000410000 */
[----:B------:R-:W-:Y:S01]  /*ae80*/  FMUL.FTZ R150, R130, R150 ;  /* 0x0000009682967220 */ /* 0x000fe20000410000 */
[-C--:B-1----:R-:W-:Y:S01]  /*ae90*/  FMUL.FTZ R188, R206, R170.reuse ;  /* 0x000000aacebc7220 */ /* 0x082fe20000410000 */
[-C--:B------:R-:W-:Y:S01]  /*aea0*/  FFMA.FTZ R174, R213, R170.reuse, -R174 ;  /* 0x000000aad5ae7223 */ /* 0x080fe200000108ae */
[C---:B------:R-:W-:Y:S01]  /*aeb0*/  FFMA.FTZ R186, R210.reuse, R167, -R186 ;  /* 0x000000a7d2ba7223 */ /* 0x040fe200000108ba */
[----:B------:R-:W-:Y:S01]  /*aec0*/  FMUL.FTZ R170, R75, R170 ;  /* 0x000000aa4baa7220 */ /* 0x000fe20000410000 */
[----:B------:R-:W-:Y:S01]  /*aed0*/  FFMA.FTZ R188, R213, R172, R188 ;  /* 0x000000acd5bc7223 */ /* 0x000fe200000100bc */
[----:B------:R-:W-:Y:S01]  /*aee0*/  FADD.FTZ R151, R151, R174 ;  /* 0x000000ae97977221 */ /* 0x000fe20000010000 */
[-C--:B------:R-:W-:Y:S01]  /*aef0*/  FFMA.FTZ R174, R210, R165.reuse, R169 ;  /* 0x000000a5d2ae7223 */ /* 0x080fe200000100a9 */
[CC--:B--2---:R-:W-:Y:S01]  /*af00*/  FMUL.FTZ R238, R230.reuse, R202.reuse ;  /* 0x000000cae6ee7220 */ /* 0x0c4fe20000410000 */
[----:B------:R-:W-:Y:S01]  /*af10*/  FADD.FTZ R149, R149, R188 ;  /* 0x000000bc95957221 */ /* 0x000fe20000010000 */
[----:B------:R-:W-:Y:S01]  /*af20*/  FMUL.FTZ R202, R69, R202 ;  /* 0x000000ca45ca7220 */ /* 0x000fe20000410000 */
[----:B------:R-:W-:Y:S01]  /*af30*/  FADD.FTZ R151, R151, R186 ;  /* 0x000000ba97977221 */ /* 0x000fe20000010000 */
[----:B------:R-:W-:Y:S01]  /*af40*/  FMUL.FTZ R188, R173, R165 ;  /* 0x000000a5adbc7220 */ /* 0x000fe20000410000 */
[----:B------:R-:W-:Y:S01]  /*af50*/  FADD.FTZ R149, R149, R174 ;  /* 0x000000ae95957221 */ /* 0x000fe20000010000 */
[-C--:B------:R-:W-:Y:S01]  /*af60*/  FFMA.FTZ R202, R221, R234.reuse, -R202 ;  /* 0x000000eaddca7223 */ /* 0x080fe200000108ca */
        /* <DEDUP_REMOVED lines=21> */
[----:B------:R0:W-:Y:S01]  /*b0c0*/  STS [R65+0x10a4], R174 ;  /* 0x0010a4ae41007388 */ /* 0x0001e20000000800 */
[----:B------:R-:W-:Y:S01]  /*b0d0*/  FADD.FTZ R135, R135, R134 ;  /* 0x0000008687877221 */ /* 0x000fe20000010000 */
[----:B------:R-:W-:Y:S01]  /*b0e0*/  FADD.FTZ R136, R136, R133 ;  /* 0x0000008588887221 */ /* 0x000fe20000010000 */
[----:B------:R-:W-:Y:S01]  /*b0f0*/  FMUL.FTZ R146, R180, UR56 ;  /* 0x00000038b4927c20 */ /* 0x000fe20008410000 */
[----:B------:R-:W-:Y:S01]  /*b100*/  STS [R65+0x1098], R172 ;  /* 0x001098ac41007388 */ /* 0x000fe20000000800 */
[----:B------:R-:W-:Y:S01]  /*b110*/  FADD.FTZ R134, R135, R64 ;  /* 0x0000004087867221 */ /* 0x000fe20000010000 */
[----:B------:R-:W-:Y:S01]  /*b120*/  FADD.FTZ R79, R136, R79 ;  /* 0x0000004f884f7221 */ /* 0x000fe20000010000 */
[C---:B------:R-:W-:Y:S01]  /*b130*/  FMUL.FTZ R64, R73.reuse, R145 ;  /* 0x0000009149407220 */ /* 0x040fe20000410000 */
[----:B------:R1:W-:Y:S01]  /*b140*/  STS [R65+0x109c], R170 ;  /* 0x00109caa41007388 */ /* 0x0003e20000000800 */
[----:B------:R-:W-:Y:S01]  /*b150*/  FADD.FTZ R136, R134, R129 ;  /* 0x0000008186887221 */ /* 0x000fe20000010000 */
[----:B------:R-:W-:Y:S01]  /*b160*/  FMUL.FTZ R134, R73, R143 ;  /* 0x0000008f49867220 */ /* 0x000fe20000410000 */
[----:B------:R-:W-:Y:S01]  /*b170*/  FADD.FTZ R79, R79, R132 ;  /* 0x000000844f4f7221 */ /* 0x000fe20000010000 */
[----:B------:R-:W-:Y:S01]  /*b180*/  MOV R132, UR44 ;  /* 0x0000002c00847c02 */ /* 0x000fe20008000f00 */
[----:B------:R2:W-:Y:S01]  /*b190*/  STS [R65+0x1090], R152 ;  /* 0x0010909841007388 */ /* 0x0005e20000000800 */
[----:B------:R-:W-:Y:S01]  /*b1a0*/  FADD.FTZ R67, R136, R67 ;  /* 0x0000004388437221 */ /* 0x000fe20000010000 */
[----:B------:R-:W-:Y:S01]  /*b1b0*/  FADD.FTZ R186, R79, R168 ;  /* 0x000000a84fba7221 */ /* 0x000fe20000010000 */
[----:B------:R-:W-:Y:S01]  /*b1c0*/  LEA R149, R132, -R109, 0x1 ;  /* 0x8000006d84957211 */ /* 0x000fe200078e08ff */
[----:B------:R3:W-:Y:S01]  /*b1d0*/  STS [R65+0x1094], R150 ;  /* 0x0010949641007388 */ /* 0x0007e20000000800 */
[----:B0-----:R-:W-:Y:S01]  /*b1e0*/  FADD.FTZ R174, R67, R66 ;  /* 0x0000004243ae7221 */ /* 0x001fe20000010000 */
[----:B------:R-:W-:Y:S01]  /*b1f0*/  FMUL.FTZ R67, R185, UR56 ;  /* 0x00000038b9437c20 */ /* 0x000fe20008410000 */
[----:B------:R-:W-:Y:S01]  /*b200*/  ISETP.GE.AND P0, PT, R149, 0x1, PT ;  /* 0x000000019500780c */ /* 0x000fe20003f06270 */
[----:B------:R0:W-:Y:S01]  /*b210*/  STS [R65+0x1088], R148 ;  /* 0x0010889441007388 */ /* 0x0001e20000000800 */
[----:B-1----:R-:W-:Y:S01]  /*b220*/  FMUL.FTZ R170, R182, UR56 ;  /* 0x00000038b6aa7c20 */ /* 0x002fe20008410000 */
[----:B--2---:R-:W-:Y:S01]  /*b230*/  FMUL.FTZ R152, R184, UR56 ;  /* 0x00000038b8987c20 */ /* 0x004fe20008410000 */
[----:B------:R-:W-:Y:S01]  /*b240*/  FMUL.FTZ R145, R197, UR56 ;  /* 0x00000038c5917c20 */ /* 0x000fe20008410000 */
[----:B------:R-:W-:Y:S01]  /*b250*/  STS [R65+0x108c], R144 ;  /* 0x00108c9041007388 */ /* 0x000fe20000000800 */
[----:B------:R-:W-:Y:S01]  /*b260*/  FMUL.FTZ R172, R196, UR56 ;  /* 0x00000038c4ac7c20 */ /* 0x000fe20008410000 */
[----:B---3--:R-:W-:Y:S01]  /*b270*/  FMUL.FTZ R150, R200, UR56 ;  /* 0x00000038c8967c20 */ /* 0x008fe20008410000 */
[----:B------:R-:W-:Y:S01]  /*b280*/  FMUL.FTZ R136, R192, UR56 ;  /* 0x00000038c0887c20 */ /* 0x000fe20008410000 */
[----:B------:R1:W-:Y:S01]  /*b290*/  STS [R65+0x1080], R64 ;  /* 0x0010804041007388 */ /* 0x0003e20000000800 */
[----:B------:R-:W-:Y:S01]  /*b2a0*/  FMUL.FTZ R129, R175, UR56 ;  /* 0x00000038af817c20 */ /* 0x000fe20008410000 */
[----:B0-----:R-:W-:Y:S01]  /*b2b0*/  FFMA.FTZ R148, R200, UR55, -R67 ;  /* 0x00000037c8947c23 */ /* 0x001fe20008010843 */
[----:B------:R-:W-:Y:S01]  /*b2c0*/  FMUL.FTZ R67, R193, UR56 ;  /* 0x00000038c1437c20 */ /* 0x000fe20008410000 */
[----:B------:R0:W-:Y:S01]  /*b2d0*/  STS [R65+0x1084], R134 ;  /* 0x0010848641007388 */ /* 0x0001e20000000800 */
[----:B------:R-:W-:Y:S01]  /*b2e0*/  FFMA.FTZ R150, R185, UR55, R150 ;  /* 0x00000037b9967c23 */ /* 0x000fe20008010096 */
[----:B------:R-:W-:Y:S01]  /*b2f0*/  FFMA.FTZ R152, R199, UR55, -R152 ;  /* 0x00000037c7987c23 */ /* 0x000fe20008010898 */
[----:B------:R-:W-:Y:S01]  /*b300*/  FFMA.FTZ R141, R198, UR55, -R141 ;  /* 0x00000037c68d7c23 */ /* 0x000fe2000801088d */
[----:B------:R-:W-:Y:S01]  /*b310*/  FFMA.FTZ R170, R197, UR55, -R170 ;  /* 0x00000037c5aa7c23 */ /* 0x000fe200080108aa */
[----:B------:R-:W-:Y:S01]  /*b320*/  FFMA.FTZ R145, R182, UR55, R145 ;  /* 0x00000037b6917c23 */ /* 0x000fe20008010091 */
[----:B-1----:R-:W-:Y:S01]  /*b330*/  FMUL.FTZ R64, R198, UR56 ;  /* 0x00000038c6407c20 */ /* 0x002fe20008410000 */
[----:B------:R-:W-:Y:S01]  /*b340*/  FFMA.FTZ R147, R196, UR55, -R147 ;  /* 0x00000037c4937c23 */ /* 0x000fe20008010893 */
[----:B------:R-:W-:Y:S01]  /*b350*/  FFMA.FTZ R172, R181, UR55, R172 ;  /* 0x00000037b5ac7c23 */ /* 0x000fe200080100ac */
[----:B------:R-:W-:Y:S01]  /*b360*/  FFMA.FTZ R146, R195, UR55, -R146 ;  /* 0x00000037c3927c23 */ /* 0x000fe20008010892 */
[----:B0-----:R-:W-:Y:S01]  /*b370*/  FMUL.FTZ R65, R199, UR56 ;  /* 0x00000038c7417c20 */ /* 0x001fe20008410000 */
[----:B------:R-:W-:Y:S01]  /*b380*/  FFMA.FTZ R143, R183, UR55, R64 ;  /* 0x00000037b78f7c23 */ /* 0x000fe20008010040 */
[----:B------:R-:W-:Y:S01]  /*b390*/  FMUL.FTZ R64, R194, UR56 ;  /* 0x00000038c2407c20 */ /* 0x000fe20008410000 */
[----:B------:R-:W-:Y:S01]  /*b3a0*/  FMUL.FTZ R134, R176, UR56 ;  /* 0x00000038b0867c20 */ /* 0x000fe20008410000 */
[----:B------:R-:W-:Y:S01]  /*b3b0*/  FFMA.FTZ R168, R184, UR55, R65 ;  /* 0x00000037b8a87c23 */ /* 0x000fe20008010041 */
[----:B------:R-:W-:Y:S01]  /*b3c0*/  FMUL.FTZ R65, R195, UR56 ;  /* 0x00000038c3417c20 */ /* 0x000fe20008410000 */
[----:B------:R-:W-:Y:S01]  /*b3d0*/  FFMA.FTZ R133, R179, UR55, R64 ;  /* 0x00000037b3857c23 */ /* 0x000fe20008010040 */
[----:B------:R-:W-:Y:S01]  /*b3e0*/  FMUL.FTZ R64, R178, UR56 ;  /* 0x00000038b2407c20 */ /* 0x000fe20008410000 */
[----:B------:R-:W-:Y:S01]  /*b3f0*/  FFMA.FTZ R137, R194, UR55, -R137 ;  /* 0x00000037c2897c23 */ /* 0x000fe20008010889 */
        /* <DEDUP_REMOVED lines=8> */
[----:B------:R-:W-:Y:S01]  /*b480*/  FFMA.FTZ R134, R191, UR55, -R134 ;  /* 0x00000037bf867c23 */ /* 0x000fe20008010886 */
        /* <DEDUP_REMOVED lines=33> */
.L_x_11510:
[----:B------:R-:W-:Y:S05]  /*b6a0*/  BSYNC B0 ;  /* 0x0000000000007941 */ /* 0x000fea0003800000 */
.L_x_11509:
[----:B------:R-:W-:Y:S01]  /*b6b0*/  USHF.R.U32.HI UR44, URZ, 0x1, UR21 ;  /* 0x000000013f2c7899 */ /* 0x000fe20008011615 */
[----:B------:R-:W1:Y:S01]  /*b6c0*/  LDC.64 R64, c[0x0][0x360] ;  /* 0x0000d800ff407b82 */ /* 0x000e620000000a00 */
[----:B------:R-:W-:Y:S01]  /*b6d0*/  USHF.R.U64 UR53, UR20, 0x1, UR21 ;  /* 0x0000000114357899 */ /* 0x000fe20008001215 */
[----:B------:R-:W-:Y:S01]  /*b6e0*/  FFMA.FTZ R17, R120, R84, R17 ;  /* 0x0000005478117223 */ /* 0x000fe20000010011 */
[----:B------:R-:W-:Y:S01]  /*b6f0*/  UIMAD UR55, UR44, UR11, URZ ;  /* 0x0000000b2c3772a4 */ /* 0x000fe2000f8e023f */
[----:B------:R-:W-:Y:S01]  /*b700*/  FFMA.FTZ R204, R171, R120, R204 ;  /* 0x00000078abcc7223 */ /* 0x000fe200000100cc */
[----:B------:R-:W-:Y:S01]  /*b710*/  UIMAD.WIDE.U32 UR44, UR53, UR11, URZ ;  /* 0x0000000b352c72a5 */ /* 0x000fe2000f8e003f */
[C---:B------:R-:W-:Y:S01]  /*b720*/  IADD3 R120, R109.reuse, 0x40, RZ ;  /* 0x000000406d787810 */ /* 0x040fe20007ffe0ff */
[----:B------:R-:W-:Y:S01]  /*b730*/  UIMAD UR55, UR47, UR53, UR55 ;  /* 0x000000352f3772a4 */ /* 0x000fe2000f8e0237 */
[----:B------:R-:W-:Y:S01]  /*b740*/  FADD.FTZ R202, R186, R139 ;  /* 0x0000008bbaca7221 */ /* 0x000fe20000010000 */
[----:B------:R-:W-:Y:S01]  /*b750*/  UIMAD UR46, UR46, UR18, URZ ;  /* 0x000000122e2e72a4 */ /* 0x000fe2000f8e023f */
[C---:B0-----:R-:W-:Y:S01]  /*b760*/  FMUL.FTZ R151, R2.reuse, R214 ;  /* 0x000000d602977220 */ /* 0x041fe20000410000 */
        /* <DEDUP_REMOVED lines=13> */
[----:B------:R-:W-:Y:S01]  /*b840*/  FADD.FTZ R83, R202, R83 ;  /* 0x00000053ca537221 */ /* 0x000fe20000010000 */
        /* <DEDUP_REMOVED lines=22> */
.L_x_11512:
[----:B------:R-:W-:Y:S05]  /*b9b0*/  BSYNC B0 ;  /* 0x0000000000007941 */ /* 0x000fea0003800000 */
.L_x_11511:
[----:B01----:R0:W1:Y:S01]  /*b9c0*/  LDS R65, [R139+0x1280] ;  /* 0x001280008b417984 */ /* 0x0030620000000800 */
[----:B------:R-:W-:Y:S01]  /*b9d0*/  BSSY B0, `(.L_x_11513) ;  /* 0x0000004000007945 */ /* 0x000fe20003800000 */
[----:B------:R-:W-:-:S03]  /*b9e0*/  LEA R151, R151, R104, 0x2 ;  /* 0x0000006897977211 */ /* 0x000fc600078e10ff */
[----:B------:R-:W-:Y:S05]  /*b9f0*/  @!P1 BRA `(.L_x_11514) ;  /* 0x0000000000049947 */ /* 0x000fea0003800000 */
[----:B-1----:R2:W-:Y:S02]  /*ba00*/  REDG.E.ADD.F32.FTZ.RN.STRONG.GPU desc[UR28][R66.64+-0x1e00], R65 ;  /* 0xffe20041420079a6 */ /* 0x0025e4000c10f39c */
.L_x_11514:
[----:B------:R-:W-:Y:S05]  /*ba10*/  BSYNC B0 ;  /* 0x0000000000007941 */ /* 0x000fea0003800000 */
.L_x_11513:
[----:B-12---:R1:W2:Y:S01]  /*ba20*/  LDS R65, [R151+0x1380] ;  /* 0x0013800097417984 */ /* 0x0062a20000000800 */
[----:B------:R-:W-:Y:S01]  /*ba30*/  BSSY B0, `(.L_x_11515) ;  /* 0x0000005000007945 */ /* 0x000fe20003800000 */
[C---:B------:R-:W-:Y:S02]  /*ba40*/  IADD3 R64, R109.reuse, 0x100, RZ ;  /* 0x000001006d407810 */ /* 0x040fe40007ffe0ff */
[----:B------:R-:W-:Y:S01]  /*ba50*/  IADD3 R120, R109, 0x140, RZ ;  /* 0x000001406d787810 */ /* 0x000fe20007ffe0ff */
[----:B------:R-:W-:Y:S06]  /*ba60*/  @!P2 BRA `(.L_x_11516) ;  /* 0x000000000004a947 */ /* 0x000fec0003800000 */
[----:B--2---:R3:W-:Y:S02]  /*ba70*/  REDG.E.ADD.F32.FTZ.RN.STRONG.GPU desc[UR28][R66.64+-0x1d00], R65 ;  /* 0xffe30041420079a6 */ /* 0x0047e4000c10f39c */
.L_x_11516:
[----:B------:R-:W-:Y:S05]  /*ba80*/  BSYNC B0 ;  /* 0x0000000000007941 */ /* 0x000fea0003800000 */
.L_x_11515:
        /* <DEDUP_REMOVED lines=18> */
.L_x_11518:
[----:B------:R-:W-:Y:S05]  /*bbb0*/  BSYNC B0 ;  /* 0x0000000000007941 */ /* 0x000fea0003800000 */
.L_x_11517:
[----:B01----:R0:W1:Y:S01]  /*bbc0*/  LDS R65, [R120+0x1580] ;  /* 0x0015800078417984 */ /* 0x0030620000000800 */
[----:B------:R-:W-:Y:S01]  /*bbd0*/  BSSY B0, `(.L_x_11519) ;  /* 0x0000006000007945 */ /* 0x000fe20003800000 */
[----:B------:R-:W-:Y:S02]  /*bbe0*/  IADD3 R186, R109, 0x200, RZ ;  /* 0x000002006dba7810 */ /* 0x000fe40007ffe0ff */
[----:B------:R-:W-:Y:S02]  /*bbf0*/  LEA.HI.SX32 R139, R64, R109, 0x1b ;  /* 0x0000006d408b7211 */ /* 0x000fe400078fdaff */
[----:B------:R-:W-:Y:S01]  /*bc00*/  LEA R165, R151, R104, 0x2 ;  /* 0x0000006897a57211 */ /* 0x000fe200078e10ff */
[----:B------:R-:W-:Y:S06]  /*bc10*/  @!P0 BRA `(.L_x_11520) ;  /* 0x0000000000048947 */ /* 0x000fec0003800000 */
[----:B-1----:R2:W-:Y:S02]  /*bc20*/  REDG.E.ADD.F32.FTZ.RN.STRONG.GPU desc[UR28][R66.64+-0x1b00], R65 ;  /* 0xffe50041420079a6 */ /* 0x0025e4000c10f39c */
.L_x_11520:
[----:B------:R-:W-:Y:S05]  /*bc30*/  BSYNC B0 ;  /* 0x0000000000007941 */ /* 0x000fea0003800000 */
.L_x_11519:
[----:B-12---:R1:W2:Y:S01]  /*bc40*/  LDS R65, [R165+0x1680] ;  /* 0x00168000a5417984 */ /* 0x0062a20000000800 */
[----:B------:R-:W-:Y:S01]  /*bc50*/  BSSY B0, `(.L_x_11521) ;  /* 0x0000006000007945 */ /* 0x000fe20003800000 */
[----:B------:R-:W-:Y:S02]  /*bc60*/  IADD3 R64, R109, 0x240, RZ ;  /* 0x000002406d407810 */ /* 0x000fe40007ffe0ff */
[----:B------:R-:W-:Y:S02]  /*bc70*/  LEA.HI.SX32 R151, R186, R109, 0x1b ;  /* 0x0000006dba977211 */ /* 0x000fe400078fdaff */
[----:B------:R-:W-:Y:S01]  /*bc80*/  LEA R167, R139, R104, 0x2 ;  /* 0x000000688ba77211 */ /* 0x000fe200078e10ff */
[----:B------:R-:W-:Y:S06]  /*bc90*/  @!P1 BRA `(.L_x_11522) ;  /* 0x0000000000049947 */ /* 0x000fec0003800000 */
[----:B--2---:R3:W-:Y:S02]  /*bca0*/  REDG.E.ADD.F32.FTZ.RN.STRONG.GPU desc[UR28][R66.64+-0x1a00], R65 ;  /* 0xffe60041420079a6 */ /* 0x0047e4000c10f39c */
.L_x_11522:
[----:B------:R-:W-:Y:S05]  /*bcb0*/  BSYNC B0 ;  /* 0x0000000000007941 */ /* 0x000fea0003800000 */
.L_x_11521:
[----:B--23--:R2:W3:Y:S01]  /*bcc0*/  LDS R65, [R167+0x1780] ;  /* 0x00178000a7417984 */ /* 0x00c4e20000000800 */
[----:B------:R-:W-:Y:S01]  /*bcd0*/  BSSY B0, `(.L_x_11523) ;  /* 0x0000006000007945 */ /* 0x000fe20003800000 */
[----:B------:R-:W-:Y:S02]  /*bce0*/  LEA.HI.SX32 R139, R64, R109, 0x1b ;  /* 0x0000006d408b7211 */ /* 0x000fe400078fdaff */
[----:B0-----:R-:W-:Y:S02]  /*bcf0*/  IADD3 R120, R109, 0x280, RZ ;  /* 0x000002806d787810 */ /* 0x001fe40007ffe0ff */
[----:B------:R-:W-:Y:S01]  /*bd00*/  LEA R64, R151, R104, 0x2 ;  /* 0x0000006897407211 */ /* 0x000fe200078e10ff */
[----:B------:R-:W-:Y:S06]  /*bd10*/  @!P2 BRA `(.L_x_11524) ;  /* 0x000000000004a947 */ /* 0x000fec0003800000 */
[----:B---3--:R0:W-:Y:S02]  /*bd20*/  REDG.E.ADD.F32.FTZ.RN.STRONG.GPU desc[UR28][R66.64+-0x1900], R65 ;  /* 0xffe70041420079a6 */ /* 0x0081e4000c10f39c */
.L_x_11524:
[----:B------:R-:W-:Y:S05]  /*bd30*/  BSYNC B0 ;  /* 0x0000000000007941 */ /* 0x000fea0003800000 */
.L_x_11523:
[----:B0--3--:R0:W3:Y:S01]  /*bd40*/  LDS R65, [R64+0x1880] ;  /* 0x0018800040417984 */ /* 0x0090e20000000800 */
[----:B------:R-:W-:Y:S01]  /*bd50*/  BSSY B0, `(.L_x_11525) ;  /* 0x0000005000007945 */ /* 0x000fe20003800000 */
[----:B------:R-:W-:Y:S02]  /*bd60*/  LEA.HI.SX32 R151, R120, R109, 0x1b ;  /* 0x0000006d78977211 */ /* 0x000fe400078fdaff */
[----:B------:R-:W-:Y:S01]  /*bd70*/  LEA R139, R139, R104, 0x2 ;  /* 0x000000688b8b7211 */ /* 0x000fe200078e10ff */
[----:B------:R-:W-:Y:S06]  /*bd80*/  @!P3 BRA `(.L_x_11526) ;  /* 0x000000000004b947 */ /* 0x000fec0003800000 */
[----:B---3--:R4:W-:Y:S02]  /*bd90*/  REDG.E.ADD.F32.FTZ.RN.STRONG.GPU desc[UR28][R66.64+-0x1800], R65 ;  /* 0xffe80041420079a6 */ /* 0x0089e4000c10f39c */
.L_x_11526:
[----:B------:R-:W-:Y:S05]  /*bda0*/  BSYNC B0 ;  /* 0x0000000000007941 */ /* 0x000fea0003800000 */
.L_x_11525:
[----:B---34-:R3:W4:Y:S01]  /*bdb0*/  LDS R65, [R139+0x1980] ;  /* 0x001980008b417984 */ /* 0x0187220000000800 */
[----:B------:R-:W-:Y:S01]  /*bdc0*/  BSSY B0, `(.L_x_11527) ;  /* 0x0000004000007945 */ /* 0x000fe20003800000 */
[----:B------:R-:W-:-:S03]  /*bdd0*/  LEA R151, R151, R104, 0x2 ;  /* 0x0000006897977211 */ /* 0x000fc600078e10ff */
[----:B------:R-:W-:Y:S05]  /*bde0*/  @!P4 BRA `(.L_x_11528) ;  /* 0x000000000004c947 */ /* 0x000fea0003800000 */
[----:B----4-:R4:W-:Y:S02]  /*bdf0*/  REDG.E.ADD.F32.FTZ.RN.STRONG.GPU desc[UR28][R66.64+-0x1700], R65 ;  /* 0xffe90041420079a6 */ /* 0x0109e4000c10f39c */
.L_x_11528:
[----:B------:R-:W-:Y:S05]  /*be00*/  BSYNC B0 ;  /* 0x0000000000007941 */ /* 0x000fea0003800000 */
.L_x_11527:
[----:B----4-:R4:W1:Y:S01]  /*be10*/  LDS R65, [R151+0x1a80] ;  /* 0x001a800097417984 */ /* 0x0108620000000800 */
[----:B------:R-:W-:Y:S01]  /*be20*/  BSSY B0, `(.L_x_11529) ;  /* 0x0000005000007945 */ /* 0x000fe20003800000 */
[C---:B0-----:R-:W-:Y:S02]  /*be30*/  IADD3 R64, R109.reuse, 0x2c0, RZ ;  /* 0x000002c06d407810 */ /* 0x041fe40007ffe0ff */
[----:B------:R-:W-:Y:S01]  /*be40*/  IADD3 R120, R109, 0x300, RZ ;  /* 0x000003006d787810 */ /* 0x000fe20007ffe0ff */
[----:B------:R-:W-:Y:S06]  /*be50*/  @!P5 BRA `(.L_x_11530) ;  /* 0x000000000004d947 */ /* 0x000fec0003800000 */
[----:B-1----:R0:W-:Y:S02]  /*be60*/  REDG.E.ADD.F32.FTZ.RN.STRONG.GPU desc[UR28][R66.64+-0x1600], R65 ;  /* 0xffea0041420079a6 */ /* 0x0021e4000c10f39c */
.L_x_11530:
[----:B------:R-:W-:Y:S05]  /*be70*/  BSYNC B0 ;  /* 0x0000000000007941 */ /* 0x000fea0003800000 */
.L_x_11529:
[-C--:B01----:R-:W-:Y:S01]  /*be80*/  LEA.HI.SX32 R65, R64, R109.reuse, 0x1b ;  /* 0x0000006d40417211 */ /* 0x083fe200078fdaff */
        /* <DEDUP_REMOVED lines=17> */
.L_x_11532:
[----:B------:R-:W-:Y:S05]  /*bfa0*/  BSYNC B0 ;  /* 0x0000000000007941 */ /* 0x000fea0003800000 */
.L_x_11531:
[----:B01----:R0:W1:Y:S01]  /*bfb0*/  LDS R65, [R165+0x1c80] ;  /* 0x001c8000a5417984 */ /* 0x0030620000000800 */
[----:B------:R-:W-:Y:S01]  /*bfc0*/  BSSY B0, `(.L_x_11533) ;  /* 0x0000006000007945 */ /* 0x000fe20003800000 */
[----:B------:R-:W-:Y:S02]  /*bfd0*/  IADD3 R120, R109, 0x3c0, RZ ;  /* 0x000003c06d787810 */ /* 0x000fe40007ffe0ff */
[----:B------:R-:W-:Y:S02]  /*bfe0*/  LEA.HI.SX32 R139, R64, R109, 0x1b ;  /* 0x0000006d408b7211 */ /* 0x000fe400078fdaff */
[----:B--2---:R-:W-:Y:S01]  /*bff0*/  LEA R167, R151, R104, 0x2 ;  /* 0x0000006897a77211 */ /* 0x004fe200078e10ff */
[----:B------:R-:W-:Y:S06]  /*c000*/  @!P0 BRA `(.L_x_11534) ;  /* 0x0000000000048947 */ /* 0x000fec0003800000 */
[----:B-1----:R2:W-:Y:S02]  /*c010*/  REDG.E.ADD.F32.FTZ.RN.STRONG.GPU desc[UR28][R66.64+-0x1400], R65 ;  /* 0xffec0041420079a6 */ /* 0x0025e4000c10f39c */
.L_x_11534:
[----:B------:R-:W-:Y:S05]  /*c020*/  BSYNC B0 ;  /* 0x0000000000007941 */ /* 0x000fea0003800000 */
.L_x_11533:
[----:B-12---:R1:W2:Y:S01]  /*c030*/  LDS R65, [R167+0x1d80] ;  /* 0x001d8000a7417984 */ /* 0x0062a20000000800 */
[----:B------:R-:W-:Y:S01]  /*c040*/  BSSY B0, `(.L_x_11535) ;  /* 0x0000006000007945 */ /* 0x000fe20003800000 */
[----:B------:R-:W-:Y:S02]  /*c050*/  IADD3 R64, R109, 0x400, RZ ;  /* 0x000004006d407810 */ /* 0x000fe40007ffe0ff */
[----:B------:R-:W-:Y:S02]  /*c060*/  LEA.HI.SX32 R151, R120, R109, 0x1b ;  /* 0x0000006d78977211 */ /* 0x000fe400078fdaff */
[----:B0-----:R-:W-:Y:S01]  /*c070*/  LEA R165, R139, R104, 0x2 ;  /* 0x000000688ba57211 */ /* 0x001fe200078e10ff */
[----:B------:R-:W-:Y:S06]  /*c080*/  @!P1 BRA `(.L_x_11536) ;  /* 0x0000000000049947 */ /* 0x000fec0003800000 */
[----:B--2---:R0:W-:Y:S02]  /*c090*/  REDG.E.ADD.F32.FTZ.RN.STRONG.GPU desc[UR28][R66.64+-0x1300], R65 ;  /* 0xffed0041420079a6 */ /* 0x0041e4000c10f39c */
.L_x_11536:
[----:B------:R-:W-:Y:S05]  /*c0a0*/  BSYNC B0 ;  /* 0x0000000000007941 */ /* 0x000fea0003800000 */
.L_x_11535:
[----:B0-2---:R0:W2:Y:S01]  /*c0b0*/  LDS R65, [R165+0x1e80] ;  /* 0x001e8000a5417984 */ /* 0x0050a20000000800 */
[----:B------:R-:W-:Y:S01]  /*c0c0*/  BSSY B0, `(.L_x_11537) ;  /* 0x0000006000007945 */ /* 0x000fe20003800000 */
[----:B------:R-:W-:Y:S02]  /*c0d0*/  LEA.HI.SX32 R139, R64, R109, 0x1b ;  /* 0x0000006d408b7211 */ /* 0x000fe400078fdaff */
[----:B------:R-:W-:Y:S02]  /*c0e0*/  IADD3 R120, R109, 0x440, RZ ;  /* 0x000004406d787810 */ /* 0x000fe40007ffe0ff */
[----:B------:R-:W-:Y:S01]  /*c0f0*/  LEA R64, R151, R104, 0x2 ;  /* 0x0000006897407211 */ /* 0x000fe200078e10ff */
[----:B------:R-:W-:Y:S06]  /*c100*/  @!P2 BRA `(.L_x_11538) ;  /* 0x000000000004a947 */ /* 0x000fec0003800000 */
[----:B--2---:R3:W-:Y:S02]  /*c110*/  REDG.E.ADD.F32.FTZ.RN.STRONG.GPU desc[UR28][R66.64+-0x1200], R65 ;  /* 0xffee0041420079a6 */ /* 0x0047e4000c10f39c */
.L_x_11538:
[----:B------:R-:W-:Y:S05]  /*c120*/  BSYNC B0 ;  /* 0x0000000000007941 */ /* 0x000fea0003800000 */
.L_x_11537:
[----:B--23--:R2:W3:Y:S01]  /*c130*/  LDS R65, [R64+0x1f80] ;  /* 0x001f800040417984 */ /* 0x00c4e20000000800 */
[----:B------:R-:W-:Y:S01]  /*c140*/  BSSY B0, `(.L_x_11539) ;  /* 0x0000005000007945 */ /* 0x000fe20003800000 */
[----:B------:R-:W-:Y:S02]  /*c150*/  LEA.HI.SX32 R151, R120, R109, 0x1b ;  /* 0x0000006d78977211 */ /* 0x000fe400078fdaff */
[----:B------:R-:W-:Y:S01]  /*c160*/  LEA R139, R139, R104, 0x2 ;  /* 0x000000688b8b7211 */ /* 0x000fe200078e10ff */
[----:B------:R-:W-:Y:S06]  /*c170*/  @!P3 BRA `(.L_x_11540) ;  /* 0x000000000004b947 */ /* 0x000fec0003800000 */
[----:B---3--:R4:W-:Y:S02]  /*c180*/  REDG.E.ADD.F32.FTZ.RN.STRONG.GPU desc[UR28][R66.64+-0x1100], R65 ;  /* 0xffef0041420079a6 */ /* 0x0089e4000c10f39c */
.L_x_11540:
[----:B------:R-:W-:Y:S05]  /*c190*/  BSYNC B0 ;  /* 0x0000000000007941 */ /* 0x000fea0003800000 */
.L_x_11539:
[----:B---34-:R3:W4:Y:S01]  /*c1a0*/  LDS R65, [R139+0x2080] ;  /* 0x002080008b417984 */ /* 0x0187220000000800 */
[----:B------:R-:W-:Y:S01]  /*c1b0*/  BSSY B0, `(.L_x_11541) ;  /* 0x0000004000007945 */ /* 0x000fe20003800000 */
[----:B------:R-:W-:-:S03]  /*c1c0*/  LEA R151, R151, R104, 0x2 ;  /* 0x0000006897977211 */ /* 0x000fc600078e10ff */
[----:B------:R-:W-:Y:S05]  /*c1d0*/  @!P4 BRA `(.L_x_11542) ;  /* 0x000000000004c947 */ /* 0x000fea0003800000 */
[----:B----4-:R4:W-:Y:S02]  /*c1e0*/  REDG.E.ADD.F32.FTZ.RN.STRONG.GPU desc[UR28][R66.64+-0x1000], R65 ;  /* 0xfff00041420079a6 */ /* 0x0109e4000c10f39c */
.L_x_11542:
[----:B------:R-:W-:Y:S05]  /*c1f0*/  BSYNC B0 ;  /* 0x0000000000007941 */ /* 0x000fea0003800000 */
.L_x_11541:
[----:B----4-:R4:W0:Y:S01]  /*c200*/  LDS R65, [R151+0x2180] ;  /* 0x0021800097417984 */ /* 0x0108220000000800 */
[----:B------:R-:W-:Y:S01]  /*c210*/  BSSY B0, `(.L_x_11543) ;  /* 0x0000005000007945 */ /* 0x000fe20003800000 */
[C---:B--2---:R-:W-:Y:S02]  /*c220*/  IADD3 R64, R109.reuse, 0x480, RZ ;  /* 0x000004806d407810 */ /* 0x044fe40007ffe0ff */
[----:B------:R-:W-:Y:S01]  /*c230*/  IADD3 R120, R109, 0x4c0, RZ ;  /* 0x000004c06d787810 */ /* 0x000fe20007ffe0ff */
[----:B------:R-:W-:Y:S06]  /*c240*/  @!P5 BRA `(.L_x_11544) ;  /* 0x000000000004d947 */ /* 0x000fec0003800000 */
[----:B0-----:R2:W-:Y:S02]  /*c250*/  REDG.E.ADD.F32.FTZ.RN.STRONG.GPU desc[UR28][R66.64+-0xf00], R65 ;  /* 0xfff10041420079a6 */ /* 0x0015e4000c10f39c */
.L_x_11544:
[----:B------:R-:W-:Y:S05]  /*c260*/  BSYNC B0 ;  /* 0x0000000000007941 */ /* 0x000fea0003800000 */
.L_x_11543:
        /* <DEDUP_REMOVED lines=18> */
.L_x_11546:
[----:B------:R-:W-:Y:S05]  /*c390*/  BSYNC B0 ;  /* 0x0000000000007941 */ /* 0x000fea0003800000 */
.L_x_11545:
[----:B0-2---:R0:W2:Y:S01]  /*c3a0*/  LDS R65, [R165+0x2380] ;  /* 0x00238000a5417984 */ /* 0x0050a20000000800 */
[----:B------:R-:W-:Y:S01]  /*c3b0*/  BSSY B0, `(.L_x_11547) ;  /* 0x0000006000007945 */ /* 0x000fe20003800000 */
[----:B------:R-:W-:Y:S02]  /*c3c0*/  IADD3 R120, R109, 0x580, RZ ;  /* 0x000005806d787810 */ /* 0x000fe40007ffe0ff */
[----:B------:R-:W-:Y:S02]  /*c3d0*/  LEA.HI.SX32 R139, R64, R109, 0x1b ;  /* 0x0000006d408b7211 */ /* 0x000fe400078fdaff */
[----:B-1----:R-:W-:Y:S01]  /*c3e0*/  LEA R167, R151, R104, 0x2 ;  /* 0x0000006897a77211 */ /* 0x002fe200078e10ff */
[----:B------:R-:W-:Y:S06]  /*c3f0*/  @!P0 BRA `(.L_x_11548) ;  /* 0x0000000000048947 */ /* 0x000fec0003800000 */
[----:B--2---:R1:W-:Y:S02]  /*c400*/  REDG.E.ADD.F32.FTZ.RN.STRONG.GPU desc[UR28][R66.64+-0xd00], R65 ;  /* 0xfff30041420079a6 */ /* 0x0043e4000c10f39c */
.L_x_11548:
[----:B------:R-:W-:Y:S05]  /*c410*/  BSYNC B0 ;  /* 0x0000000000007941 */ /* 0x000fea0003800000 */
.L_x_11547:
[----:B-12---:R1:W2:Y:S01]  /*c420*/  LDS R65, [R167+0x2480] ;  /* 0x00248000a7417984 */ /* 0x0062a20000000800 */
[----:B------:R-:W-:Y:S01]  /*c430*/  BSSY B0, `(.L_x_11549) ;  /* 0x0000006000007945 */ /* 0x000fe20003800000 */
[----:B------:R-:W-:Y:S02]  /*c440*/  IADD3 R64, R109, 0x5c0, RZ ;  /* 0x000005c06d407810 */ /* 0x000fe40007ffe0ff */
[----:B------:R-:W-:Y:S02]  /*c450*/  LEA.HI.SX32 R151, R120, R109, 0x1b ;  /* 0x0000006d78977211 */ /* 0x000fe400078fdaff */
[----:B0-----:R-:W-:Y:S01]  /*c460*/  LEA R165, R139, R104, 0x2 ;  /* 0x000000688ba57211 */ /* 0x001fe200078e10ff */
[----:B------:R-:W-:Y:S06]  /*c470*/  @!P1 BRA `(.L_x_11550) ;  /* 0x0000000000049947 */ /* 0x000fec0003800000 */
[----:B--2---:R0:W-:Y:S02]  /*c480*/  REDG.E.ADD.F32.FTZ.RN.STRONG.GPU desc[UR28][R66.64+-0xc00], R65 ;  /* 0xfff40041420079a6 */ /* 0x0041e4000c10f39c */
.L_x_11550:
[----:B------:R-:W-:Y:S05]  /*c490*/  BSYNC B0 ;  /* 0x0000000000007941 */ /* 0x000fea0003800000 */
.L_x_11549:
[----:B0-2---:R0:W2:Y:S01]  /*c4a0*/  LDS R65, [R165+0x2580] ;  /* 0x00258000a5417984 */ /* 0x0050a20000000800 */
[----:B------:R-:W-:Y:S01]  /*c4b0*/  BSSY B0, `(.L_x_11551) ;  /* 0x0000006000007945 */ /* 0x000fe20003800000 */
[----:B------:R-:W-:Y:S02]  /*c4c0*/  LEA.HI.SX32 R139, R64, R109, 0x1b ;  /* 0x0000006d408b7211 */ /* 0x000fe400078fdaff */
[----:B------:R-:W-:Y:S02]  /*c4d0*/  IADD3 R120, R109, 0x600, RZ ;  /* 0x000006006d787810 */ /* 0x000fe40007ffe0ff */
[----:B------:R-:W-:Y:S01]  /*c4e0*/  LEA R64, R151, R104, 0x2 ;  /* 0x0000006897407211 */ /* 0x000fe200078e10ff */
[----:B------:R-:W-:Y:S06]  /*c4f0*/  @!P2 BRA `(.L_x_11552) ;  /* 0x000000000004a947 */ /* 0x000fec0003800000 */
[----:B--2---:R3:W-:Y:S02]  /*c500*/  REDG.E.ADD.F32.FTZ.RN.STRONG.GPU desc[UR28][R66.64+-0xb00], R65 ;  /* 0xfff50041420079a6 */ /* 0x0047e4000c10f39c */
.L_x_11552:
[----:B------:R-:W-:Y:S05]  /*c510*/  BSYNC B0 ;  /* 0x0000000000007941 */ /* 0x000fea0003800000 */
.L_x_11551:
[----:B--23--:R2:W3:Y:S01]  /*c520*/  LDS R65, [R64+0x2680] ;  /* 0x0026800040417984 */ /* 0x00c4e20000000800 */
[----:B------:R-:W-:Y:S01]  /*c530*/  BSSY B0, `(.L_x_11553) ;  /* 0x0000005000007945 */ /* 0x000fe20003800000 */
[----:B------:R-:W-:Y:S02]  /*c540*/  LEA.HI.SX32 R151, R120, R109, 0x1b ;  /* 0x0000006d78977211 */ /* 0x000fe400078fdaff */
[----:B------:R-:W-:Y:S01]  /*c550*/  LEA R139, R139, R104, 0x2 ;  /* 0x000000688b8b7211 */ /* 0x000fe200078e10ff */
[----:B------:R-:W-:Y:S06]  /*c560*/  @!P3 BRA `(.L_x_11554) ;  /* 0x000000000004b947 */ /* 0x000fec0003800000 */
[----:B---3--:R4:W-:Y:S02]  /*c570*/  REDG.E.ADD.F32.FTZ.RN.STRONG.GPU desc[UR28][R66.64+-0xa00], R65 ;  /* 0xfff60041420079a6 */ /* 0x0089e4000c10f39c */
.L_x_11554:
[----:B------:R-:W-:Y:S05]  /*c580*/  BSYNC B0 ;  /* 0x0000000000007941 */ /* 0x000fea0003800000 */
.L_x_11553:
[----:B---34-:R3:W4:Y:S01]  /*c590*/  LDS R65, [R139+0x2780] ;  /* 0x002780008b417984 */ /* 0x0187220000000800 */
[----:B------:R-:W-:Y:S01]  /*c5a0*/  BSSY B0, `(.L_x_11555) ;  /* 0x0000004000007945 */ /* 0x000fe20003800000 */
[----:B------:R-:W-:-:S03]  /*c5b0*/  LEA R151, R151, R104, 0x2 ;  /* 0x0000006897977211 */ /* 0x000fc600078e10ff */
[----:B------:R-:W-:Y:S05]  /*c5c0*/  @!P4 BRA `(.L_x_11556) ;  /* 0x000000000004c947 */ /* 0x000fea0003800000 */
[----:B----4-:R4:W-:Y:S02]  /*c5d0*/  REDG.E.ADD.F32.FTZ.RN.STRONG.GPU desc[UR28][R66.64+-0x900], R65 ;  /* 0xfff70041420079a6 */ /* 0x0109e4000c10f39c */
.L_x_11556:
[----:B------:R-:W-:Y:S05]  /*c5e0*/  BSYNC B0 ;  /* 0x0000000000007941 */ /* 0x000fea0003800000 */
.L_x_11555:
[----:B----4-:R4:W0:Y:S01]  /*c5f0*/  LDS R65, [R151+0x2880] ;  /* 0x0028800097417984 */ /* 0x0108220000000800 */
[----:B------:R-:W-:Y:S01]  /*c600*/  BSSY B0, `(.L_x_11557) ;  /* 0x0000005000007945 */ /* 0x000fe20003800000 */
[C---:B--2---:R-:W-:Y:S02]  /*c610*/  IADD3 R64, R109.reuse, 0x640, RZ ;  /* 0x000006406d407810 */ /* 0x044fe40007ffe0ff */
[----:B------:R-:W-:Y:S01]  /*c620*/  IADD3 R120, R109, 0x680, RZ ;  /* 0x000006806d787810 */ /* 0x000fe20007ffe0ff */
[----:B------:R-:W-:Y:S06]  /*c630*/  @!P5 BRA `(.L_x_11558) ;  /* 0x000000000004d947 */ /* 0x000fec0003800000 */
[----:B0-----:R2:W-:Y:S02]  /*c640*/  REDG.E.ADD.F32.FTZ.RN.STRONG.GPU desc[UR28][R66.64+-0x800], R65 ;  /* 0xfff80041420079a6 */ /* 0x0015e4000c10f39c */
.L_x_11558:
[----:B------:R-:W-:Y:S05]  /*c650*/  BSYNC B0 ;  /* 0x0000000000007941 */ /* 0x000fea0003800000 */
.L_x_11557:
        /* <DEDUP_REMOVED lines=18> */
.L_x_11560:
[----:B------:R-:W-:Y:S05]  /*c780*/  BSYNC B0 ;  /* 0x0000000000007941 */ /* 0x000fea0003800000 */
.L_x_11559:
[----:B0-2---:R0:W2:Y:S01]  /*c790*/  LDS R65, [R165+0x2a80] ;  /* 0x002a8000a5417984 */ /* 0x0050a20000000800 */
[----:B------:R-:W-:Y:S01]  /*c7a0*/  BSSY B0, `(.L_x_11561) ;  /* 0x0000006000007945 */ /* 0x000fe20003800000 */
[----:B------:R-:W-:Y:S02]  /*c7b0*/  IADD3 R120, R109, 0x740, RZ ;  /* 0x000007406d787810 */ /* 0x000fe40007ffe0ff */
[----:B------:R-:W-:Y:S02]  /*c7c0*/  LEA.HI.SX32 R139, R64, R109, 0x1b ;  /* 0x0000006d408b7211 */ /* 0x000fe400078fdaff */
[----:B------:R-:W-:Y:S01]  /*c7d0*/  LEA R151, R151, R104, 0x2 ;  /* 0x0000006897977211 */ /* 0x000fe200078e10ff */
[----:B------:R-:W-:Y:S06]  /*c7e0*/  @!P0 BRA `(.L_x_11562) ;  /* 0x0000000000048947 */ /* 0x000fec0003800000 */
[----:B--2---:R3:W-:Y:S02]  /*c7f0*/  REDG.E.ADD.F32.FTZ.RN.STRONG.GPU desc[UR28][R66.64+-0x600], R65 ;  /* 0xfffa0041420079a6 */ /* 0x0047e4000c10f39c */
.L_x_11562:
[----:B------:R-:W-:Y:S05]  /*c800*/  BSYNC B0 ;  /* 0x0000000000007941 */ /* 0x000fea0003800000 */
.L_x_11561:
[----:B--23--:R2:W3:Y:S01]  /*c810*/  LDS R65, [R151+0x2b80] ;  /* 0x002b800097417984 */ /* 0x00c4e20000000800 */
[----:B------:R-:W-:Y:S01]  /*c820*/  BSSY B0, `(.L_x_11563) ;  /* 0x0000006000007945 */ /* 0x000fe20003800000 */
[----:B------:R-:W-:Y:S02]  /*c830*/  IADD3 R64, R109, 0x780, RZ ;  /* 0x000007806d407810 */ /* 0x000fe40007ffe0ff */
[----:B------:R-:W-:Y:S02]  /*c840*/  LEA.HI.SX32 R149, R120, R109, 0x1b ;  /* 0x0000006d78957211 */ /* 0x000fe400078fdaff */
[----:B0-----:R-:W-:Y:S01]  /*c850*/  LEA R165, R139, R104, 0x2 ;  /* 0x000000688ba57211 */ /* 0x001fe200078e10ff */
[----:B------:R-:W-:Y:S06]  /*c860*/  @!P1 BRA `(.L_x_11564) ;  /* 0x0000000000049947 */ /* 0x000fec0003800000 */
[----:B---3--:R0:W-:Y:S02]  /*c870*/  REDG.E.ADD.F32.FTZ.RN.STRONG.GPU desc[UR28][R66.64+-0x500], R65 ;  /* 0xfffb0041420079a6 */ /* 0x0081e4000c10f39c */
.L_x_11564:
[----:B------:R-:W-:Y:S05]  /*c880*/  BSYNC B0 ;  /* 0x0000000000007941 */ /* 0x000fea0003800000 */
.L_x_11563:
[----:B0--3--:R0:W3:Y:S01]  /*c890*/  LDS R65, [R165+0x2c80] ;  /* 0x002c8000a5417984 */ /* 0x0090e20000000800 */
[----:B------:R-:W-:Y:S01]  /*c8a0*/  BSSY B0, `(.L_x_11565) ;  /* 0x0000006000007945 */ /* 0x000fe20003800000 */
[----:B------:R-:W-:Y:S02]  /*c8b0*/  LEA.HI.SX32 R139, R64, R109, 0x1b ;  /* 0x0000006d408b7211 */ /* 0x000fe400078fdaff */
[----:B------:R-:W-:Y:S02]  /*c8c0*/  IADD3 R120, R109, 0x7c0, RZ ;  /* 0x000007c06d787810 */ /* 0x000fe40007ffe0ff */
[----:B------:R-:W-:Y:S01]  /*c8d0*/  LEA R64, R149, R104, 0x2 ;  /* 0x0000006895407211 */ /* 0x000fe200078e10ff */
[----:B------:R-:W-:Y:S06]  /*c8e0*/  @!P2 BRA `(.L_x_11566) ;  /* 0x000000000004a947 */ /* 0x000fec0003800000 */
[----:B---3--:R4:W-:Y:S02]  /*c8f0*/  REDG.E.ADD.F32.FTZ.RN.STRONG.GPU desc[UR28][R66.64+-0x400], R65 ;  /* 0xfffc0041420079a6 */ /* 0x0089e4000c10f39c */
.L_x_11566:
[----:B------:R-:W-:Y:S05]  /*c900*/  BSYNC B0 ;  /* 0x0000000000007941 */ /* 0x000fea0003800000 */
.L_x_11565:
[----:B---34-:R3:W4:Y:S01]  /*c910*/  LDS R65, [R64+0x2d80] ;  /* 0x002d800040417984 */ /* 0x0187220000000800 */
[----:B------:R-:W-:Y:S01]  /*c920*/  BSSY B0, `(.L_x_11567) ;  /* 0x0000005000007945 */ /* 0x000fe20003800000 */
[----:B------:R-:W-:Y:S02]  /*c930*/  LEA.HI.SX32 R149, R120, R109, 0x1b ;  /* 0x0000006d78957211 */ /* 0x000fe400078fdaff */
[----:B------:R-:W-:Y:S01]  /*c940*/  LEA R139, R139, R104, 0x2 ;  /* 0x000000688b8b7211 */ /* 0x000fe200078e10ff */
[----:B------:R-:W-:Y:S06]  /*c950*/  @!P3 BRA `(.L_x_11568) ;  /* 0x000000000004b947 */ /* 0x000fec0003800000 */
[----:B----4-:R4:W-:Y:S02]  /*c960*/  REDG.E.ADD.F32.FTZ.RN.STRONG.GPU desc[UR28][R66.64+-0x300], R65 ;  /* 0xfffd0041420079a6 */ /* 0x0109e4000c10f39c */
.L_x_11568:
[----:B------:R-:W-:Y:S05]  /*c970*/  BSYNC B0 ;  /* 0x0000000000007941 */ /* 0x000fea0003800000 */
.L_x_11567:
[----:B----4-:R4:W0:Y:S01]  /*c980*/  LDS R65, [R139+0x2e80] ;  /* 0x002e80008b417984 */ /* 0x0108220000000800 */
[----:B------:R-:W-:Y:S01]  /*c990*/  BSSY B0, `(.L_x_11569) ;  /* 0x0000004000007945 */ /* 0x000fe20003800000 */
[----:B------:R-:W-:-:S03]  /*c9a0*/  LEA R149, R149, R104, 0x2 ;  /* 0x0000006895957211 */ /* 0x000fc600078e10ff */
[----:B------:R-:W-:Y:S05]  /*c9b0*/  @!P4 BRA `(.L_x_11570) ;  /* 0x000000000004c947 */ /* 0x000fea0003800000 */
[----:B0-----:R0:W-:Y:S02]  /*c9c0*/  REDG.E.ADD.F32.FTZ.RN.STRONG.GPU desc[UR28][R66.64+-0x200], R65 ;  /* 0xfffe0041420079a6 */ /* 0x0011e4000c10f39c */
.L_x_11570:
[----:B------:R-:W-:Y:S05]  /*c9d0*/  BSYNC B0 ;  /* 0x0000000000007941 */ /* 0x000fea0003800000 */
.L_x_11569:
[----:B0-----:R0:W0:Y:S01]  /*c9e0*/  LDS R65, [R149+0x2f80] ;  /* 0x002f800095417984 */ /* 0x0010220000000800 */
[----:B------:R-:W-:Y:S01]  /*c9f0*/  BSSY B0, `(.L_x_11571) ;  /* 0x0000004000007945 */ /* 0x000fe20003800000 */
[----:B---3--:R-:W-:-:S03]  /*ca00*/  FADD.FTZ R64, R174, R119 ;  /* 0x00000077ae407221 */ /* 0x008fc60000010000 */
[----:B------:R-:W-:Y:S05]  /*ca10*/  @!P5 BRA `(.L_x_11572) ;  /* 0x000000000004d947 */ /* 0x000fea0003800000 */
[----:B0-----:R3:W-:Y:S02]  /*ca20*/  REDG.E.ADD.F32.FTZ.RN.STRONG.GPU desc[UR28][R66.64+-0x100], R65 ;  /* 0xffff0041420079a6 */ /* 0x0017e4000c10f39c */
.L_x_11572:
[----:B------:R-:W-:Y:S05]  /*ca30*/  BSYNC B0 ;  /* 0x0000000000007941 */ /* 0x000fea0003800000 */
.L_x_11571:
[----:B------:R-:W5:Y:S01]  /*ca40*/  SHFL.DOWN PT, R120, R83, 0x1, 0x1f ;  /* 0x08201f0053787f89 */ /* 0x000f6200000e0000 */
[----:B------:R-:W-:Y:S01]  /*ca50*/  ISETP.GT.AND P0, PT, R105, 0x1e, PT ;  /* 0x0000001e6900780c */ /* 0x000fe20003f04270 */
[----:B------:R-:W-:Y:S01]  /*ca60*/  FFMA.FTZ R237, R237, R122, R124 ;  /* 0x0000007aeded7223 */ /* 0x000fe2000001007c */
[----:B0--3--:R-:W-:Y:S01]  /*ca70*/  MOV R65, R83 ;  /* 0x0000005300417202 */ /* 0x009fe20000000f00 */
[----:B----4-:R-:W0:Y:S01]  /*ca80*/  SHFL.DOWN PT, R139, R138, 0x1, 0x1f ;  /* 0x08201f008a8b7f89 */ /* 0x010e2200000e0000 */
[----:B------:R-:W-:Y:S01]  /*ca90*/  MOV R66, R138 ;  /* 0x0000008a00427202 */ /* 0x000fe20000000f00 */
[----:B------:R-:W-:Y:S01]  /*caa0*/  FFMA.FTZ R26, R81, R91, R26 ;  /* 0x0000005b511a7223 */ /* 0x000fe2000001001a */
[----:B------:R-:W-:Y:S01]  /*cab0*/  MOV R67, R239 ;  /* 0x000000ef00437202 */ /* 0x000fe20000000f00 */
[----:B------:R-:W3:Y:S01]  /*cac0*/  SHFL.DOWN PT, R174, R239, 0x1, 0x1f ;  /* 0x08201f00efae7f89 */ /* 0x000ee200000e0000 */
[----:B------:R-:W-:Y:S01]  /*cad0*/  FFMA.FTZ R121, R82, R81, R121 ;  /* 0x0000005152797223 */ /* 0x000fe20000010079 */
[----:B------:R-:W-:Y:S01]  /*cae0*/  FFMA.FTZ R237, R80, R123, R237 ;  /* 0x0000007b50ed7223 */ /* 0x000fe200000100ed */
[----:B------:R-:W-:Y:S01]  /*caf0*/  FMUL.FTZ R81, R78, R200 ;  /* 0x000000c84e517220 */ /* 0x000fe20000410000 */
[----:B------:R-:W4:Y:S01]  /*cb00*/  SHFL.DOWN PT, R119, R64, 0x1, 0x1f ;  /* 0x08201f0040777f89 */ /* 0x000f2200000e0000 */
[----:B------:R-:W-:Y:S01]  /*cb10*/  FMUL.FTZ R148, R225, R148 ;  /* 0x00000094e1947220 */ /* 0x000fe20000410000 */
[----:B------:R-:W-:Y:S01]  /*cb20*/  FMUL.FTZ R199, R162, R199 ;  /* 0x000000c7a2c77220 */ /* 0x000fe20000410000 */
[----:B------:R-:W-:Y:S01]  /*cb30*/  FFMA.FTZ R81, R166, R185, R81 ;  /* 0x000000b9a6517223 */ /* 0x000fe20000010051 */
[----:B------:R-:W-:Y:S01]  /*cb40*/  FMUL.FTZ R152, R223, R152 ;  /* 0x00000098df987220 */ /* 0x000fe20000410000 */
[----:B------:R-:W-:Y:S01]  /*cb50*/  FFMA.FTZ R233, R233, R150, R148 ;  /* 0x00000096e9e97223 */ /* 0x000fe20000010094 */
[----:B------:R-:W-:Y:S01]  /*cb60*/  FFMA.FTZ R199, R164, R184, R199 ;  /* 0x000000b8a4c77223 */ /* 0x000fe200000100c7 */
[----:B------:R-:W-:Y:S01]  /*cb70*/  FFMA.FTZ R28, R81, R95, R28 ;  /* 0x0000005f511c7223 */ /* 0x000fe2000001001c */
[----:B------:R-:W-:Y:S01]  /*cb80*/  FMUL.FTZ R198, R161, R198 ;  /* 0x000000c6a1c67220 */ /* 0x000fe20000410000 */
[----:B------:R-:W-:Y:S01]  /*cb90*/  FFMA.FTZ R222, R222, R81, R233 ;  /* 0x00000051dede7223 */ /* 0x000fe200000100e9 */
[----:B------:R-:W-:Y:S01]  /*cba0*/  FFMA.FTZ R231, R231, R168, R152 ;  /* 0x000000a8e7e77223 */ /* 0x000fe20000010098 */
[----:B------:R-:W-:Y:S01]  /*cbb0*/  FMUL.FTZ R141, R218, R141 ;  /* 0x0000008dda8d7220 */ /* 0x000fe20000410000 */
[----:B-----5:R-:W-:Y:S01]  /*cbc0*/  @!P0 FADD.FTZ R65, R65, R120 ;  /* 0x0000007841418221 */ /* 0x020fe20000010000 */
[----:B------:R-:W-:Y:S01]  /*cbd0*/  FFMA.FTZ R198, R163, R183, R198 ;  /* 0x000000b7a3c67223 */ /* 0x000fe200000100c6 */
[----:B------:R-:W-:Y:S01]  /*cbe0*/  FFMA.FTZ R231, R76, R199, R231 ;  /* 0x000000c74ce77223 */ /* 0x000fe200000100e7 */
[----:B------:R-:W-:Y:S01]  /*cbf0*/  FFMA.FTZ R220, R220, R143, R141 ;  /* 0x0000008fdcdc7223 */ /* 0x000fe2000001008d */
[----:B0-----:R-:W-:Y:S01]  /*cc00*/  @!P0 FADD.FTZ R66, R66, R139 ;  /* 0x0000008b42428221 */ /* 0x001fe20000010000 */
[----:B------:R-:W0:Y:S01]  /*cc10*/  SHFL.DOWN PT, R120, R65, 0x2, 0x1f ;  /* 0x08401f0041787f89 */ /* 0x000e2200000e0000 */
[----:B------:R-:W-:Y:S01]  /*cc20*/  FMUL.FTZ R76, R157, R197 ;  /* 0x000000c59d4c7220 */ /* 0x000fe20000410000 */
[----:B------:R-:W-:Y:S01]  /*cc30*/  FMUL.FTZ R205, R205, R170 ;  /* 0x000000aacdcd7220 */ /* 0x000fe20000410000 */
[----:B---3--:R-:W-:Y:S01]  /*cc40*/  @!P0 FADD.FTZ R67, R67, R174 ;  /* 0x000000ae43438221 */ /* 0x008fe20000010000 */
[----:B------:R-:W-:Y:S01]  /*cc50*/  FFMA.FTZ R220, R77, R198, R220 ;  /* 0x000000c64ddc7223 */ /* 0x000fe200000100dc */
[----:B------:R-:W-:Y:S01]  /*cc60*/  FFMA.FTZ R76, R159, R182, R76 ;  /* 0x000000b69f4c7223 */ /* 0x000fe2000001004c */
[----:B------:R-:W-:Y:S01]  /*cc70*/  FFMA.FTZ R216, R216, R145, R205 ;  /* 0x00000091d8d87223 */ /* 0x000fe200000100cd */
[----:B----4-:R-:W-:Y:S01]  /*cc80*/  @!P0 FADD.FTZ R64, R119, R64 ;  /* 0x0000004077408221 */ /* 0x010fe20000010000 */
[----:B------:R-:W3:Y:S01]  /*cc90*/  SHFL.DOWN PT, R138, R67, 0x2, 0x1f ;  /* 0x08401f00438a7f89 */ /* 0x000ee200000e0000 */
[----:B------:R-:W-:Y:S01]  /*cca0*/  ISETP.GT.AND P0, PT, R105, 0x1d, PT ;  /* 0x0000001d6900780c */ /* 0x000fe20003f04270 */
[----:B------:R-:W-:Y:S01]  /*ccb0*/  FMUL.FTZ R77, R158, R196 ;  /* 0x000000c49e4d7220 */ /* 0x000fe20000410000 */
[----:B------:R-:W-:Y:S01]  /*ccc0*/  FMUL.FTZ R70, R70, R147 ;  /* 0x0000009346467220 */ /* 0x000fe20000410000 */
[----:B------:R-:W4:Y:S01]  /*ccd0*/  SHFL.DOWN PT, R119, R66, 0x2, 0x1f ;  /* 0x08401f0042777f89 */ /* 0x000f2200000e0000 */
[----:B------:R-:W-:Y:S01]  /*cce0*/  FFMA.FTZ R71, R71, R76, R216 ;  /* 0x0000004c47477223 */ /* 0x000fe200000100d8 */
[----:B------:R-:W-:Y:S01]  /*ccf0*/  FFMA.FTZ R77, R156, R181, R77 ;  /* 0x000000b59c4d7223 */ /* 0x000fe2000001004d */
[----:B------:R-:W-:Y:S01]  /*cd00*/  FFMA.FTZ R219, R219, R172, R70 ;  /* 0x000000acdbdb7223 */ /* 0x000fe20000010046 */
[----:B------:R-:W5:Y:S01]  /*cd10*/  SHFL.DOWN PT, R83, R64, 0x2, 0x1f ;  /* 0x08401f0040537f89 */ /* 0x000f6200000e0000 */
[----:B------:R-:W-:Y:S01]  /*cd20*/  FFMA.FTZ R21, R76, R88, R21 ;  /* 0x000000584c157223 */ /* 0x000fe20000010015 */
[----:B------:R-:W-:Y:S01]  /*cd30*/  FADD.FTZ R42, R71, R42 ;  /* 0x0000002a472a7221 */ /* 0x000fe20000010000 */
[----:B------:R-:W-:Y:S01]  /*cd40*/  FFMA.FTZ R30, R77, R97, R30 ;  /* 0x000000614d1e7223 */ /* 0x000fe2000001001e */
[----:B------:R-:W-:Y:S01]  /*cd50*/  FFMA.FTZ R208, R208, R77, R219 ;  /* 0x0000004dd0d07223 */ /* 0x000fe200000100db */
[----:B------:R-:W-:Y:S01]  /*cd60*/  ISETP.NE.AND P1, PT, R105, RZ, PT ;  /* 0x000000ff6900720c */ /* 0x000fe20003f25270 */
[----:B------:R-:W-:Y:S01]  /*cd70*/  FMUL.FTZ R146, R69, R146 ;  /* 0x0000009245927220 */ /* 0x000fe20000410000 */
[----:B------:R-:W-:Y:S01]  /*cd80*/  ISETP.NE.AND P2, PT, R109, RZ, PT ;  /* 0x000000ff6d00720c */ /* 0x000fe20003f45270 */
        /* <DEDUP_REMOVED lines=59> */
[----:B------:R-:W-:Y:S01]  /*d140*/  FADD.FTZ R46, R217, R46 ;  /* 0x0000002ed92e7221 */ /* 0x000fe20000010000 */
[----:B0-----:R-:W-:Y:S01]  /*d150*/  @!P0 FADD.FTZ R65, R65, R78 ;  /* 0x0000004e41418221 */ /* 0x001fe20000010000 */
[----:B------:R-:W-:Y:S01]  /*d160*/  FADD.FTZ R45, R222, R45 ;  /* 0x0000002dde2d7221 */ /* 0x000fe20000010000 */
[----:B------:R-:W-:Y:S01]  /*d170*/  FFMA.FTZ R20, R199, R87, R20 ;  /* 0x00000057c7147223 */ /* 0x000fe20000010014 */
[----:B------:R-:W-:Y:S01]  /*d180*/  FFMA.FTZ R27, R198, R94, R27 ;  /* 0x0000005ec61b7223 */ /* 0x000fe2000001001b */
[----:B------:R-:W-:Y:S01]  /*d190*/  FADD.FTZ R44, R231, R44 ;  /* 0x0000002ce72c7221 */ /* 0x000fe20000010000 */
[----:B------:R-:W0:Y:S01]  /*d1a0*/  SHFL.DOWN PT, R70, R65, 0x10, 0x1f ;  /* 0x0a001f0041467f89 */ /* 0x000e2200000e0000 */
[----:B---3--:R-:W-:Y:S01]  /*d1b0*/  @!P0 FADD.FTZ R67, R67, R80 ;  /* 0x0000005043438221 */ /* 0x008fe20000010000 */
[----:B------:R-:W-:Y:S01]  /*d1c0*/  FADD.FTZ R43, R220, R43 ;  /* 0x0000002bdc2b7221 */ /* 0x000fe20000010000 */
[----:B------:R-:W-:Y:S01]  /*d1d0*/  FADD.FTZ R41, R208, R41 ;  /* 0x00000029d0297221 */ /* 0x000fe20000010000 */
[----:B------:R-:W-:Y:S01]  /*d1e0*/  FFMA.FTZ R22, R195, R89, R22 ;  /* 0x00000059c3167223 */ /* 0x000fe20000010016 */
[----:B------:R-:W-:Y:S01]  /*d1f0*/  FADD.FTZ R40, R221, R40 ;  /* 0x00000028dd287221 */ /* 0x000fe20000010000 */
[----:B----4-:R-:W-:Y:S01]  /*d200*/  @!P0 FADD.FTZ R66, R66, R83 ;  /* 0x0000005342428221 */ /* 0x010fe20000010000 */
[----:B------:R-:W3:Y:S01]  /*d210*/  SHFL.DOWN PT, R76, R67, 0x10, 0x1f ;  /* 0x0a001f00434c7f89 */ /* 0x000ee200000e0000 */
[----:B------:R-:W-:Y:S01]  /*d220*/  FFMA.FTZ R29, R194, R96, R29 ;  /* 0x00000060c21d7223 */ /* 0x000fe2000001001d */
[----:B------:R-:W-:Y:S01]  /*d230*/  FFMA.FTZ R23, R68, R90, R23 ;  /* 0x0000005a44177223 */ /* 0x000fe20000010017 */
[----:B-----5:R-:W-:Y:S01]  /*d240*/  @!P0 FADD.FTZ R64, R64, R81 ;  /* 0x0000005140408221 */ /* 0x020fe20000010000 */
[----:B------:R-:W4:Y:S01]  /*d250*/  SHFL.DOWN PT, R77, R66, 0x10, 0x1f ;  /* 0x0a001f00424d7f89 */ /* 0x000f2200000e0000 */
[----:B------:R-:W-:Y:S01]  /*d260*/  ISETP.GT.AND P0, PT, R105, 0xf, PT ;  /* 0x0000000f6900780c */ /* 0x000fe20003f04270 */
[----:B------:R-:W-:Y:S01]  /*d270*/  FADD.FTZ R39, R210, R39 ;  /* 0x00000027d2277221 */ /* 0x000fe20000010000 */
[----:B------:R-:W-:Y:S01]  /*d280*/  FADD.FTZ R38, R75, R38 ;  /* 0x000000264b267221 */ /* 0x000fe20000010000 */
[----:B------:R-:W5:Y:S01]  /*d290*/  SHFL.DOWN PT, R71, R64, 0x10, 0x1f ;  /* 0x0a001f0040477f89 */ /* 0x000f6200000e0000 */
[----:B------:R-:W-:Y:S01]  /*d2a0*/  FFMA.FTZ R32, R69, R99, R32 ;  /* 0x0000006345207223 */ /* 0x000fe20000010020 */
[----:B------:R-:W-:Y:S01]  /*d2b0*/  FFMA.FTZ R24, R191, R93, R24 ;  /* 0x0000005dbf187223 */ /* 0x000fe20000010018 */
[----:B------:R-:W-:Y:S01]  /*d2c0*/  FADD.FTZ R37, R130, R37 ;  /* 0x0000002582257221 */ /* 0x000fe20000010000 */
[----:B------:R-:W-:Y:S01]  /*d2d0*/  FFMA.FTZ R31, R190, R98, R31 ;  /* 0x00000062be1f7223 */ /* 0x000fe2000001001f */
[----:B------:R-:W-:Y:S01]  /*d2e0*/  FADD.FTZ R36, R131, R36 ;  /* 0x0000002483247221 */ /* 0x000fe20000010000 */
[----:B------:R-:W-:-:S04]  /*d2f0*/  FADD.FTZ R35, R212, R35 ;  /* 0x00000023d4237221 */ /* 0x000fc80000010000 */
        /* <DEDUP_REMOVED lines=14> */
[----:B------:R-:W-:Y:S02]  /*d3e0*/  LEA R76, R69, R104, 0x3 ;  /* 0x00000068454c7211 */ /* 0x000fe400078e18ff */
        /* <DEDUP_REMOVED lines=13> */
.L_x_11574:
[----:B------:R-:W-:Y:S05]  /*d4c0*/  BSYNC B0 ;  /* 0x0000000000007941 */ /* 0x000fea0003800000 */
.L_x_11573:
[----:B------:R-:W-:Y:S02]  /*d4d0*/  UIADD3 UR7, UR7, 0x1, URZ ;  /* 0x0000000107077890 */ /* 0x000fe4000fffe03f */
[----:B------:R-:W-:Y:S02]  /*d4e0*/  UIADD3 UR8, UP1, UR8, 0x1, URZ ;  /* 0x0000000108087890 */ /* 0x000fe4000ff3e03f */
[----:B------:R-:W-:Y:S02]  /*d4f0*/  UISETP.GE.AND UP0, UPT, UR7, UR54, UPT ;  /* 0x000000360700728c */ /* 0x000fe4000bf06270 */
[----:B------:R-:W-:-:S04]  /*d500*/  UIADD3.X UR9, URZ, UR9, URZ, UP1, !UPT ;  /* 0x000000093f097290 */ /* 0x000fc80008ffe43f */
[----:B------:R-:W-:-:S13]  /*d510*/  PLOP3.LUT P0, PT, PT, PT, UP0, 0x80, 0x0 ;  /* 0x000000000000781c */ /* 0x000fda0003f0f008 */
[----:B------:R-:W-:Y:S05]  /*d520*/  @!P0 BRA `(.L_x_11575) ;  /* 0xffffff7c000c8947 */ /* 0x000fea000383ffff */
.L_x_11480:
[----:B------:R-:W-:Y:S01]  /*d530*/  BAR.SYNC.DEFER_BLOCKING 0x0 ;  /* 0x0000000000007b1d */ /* 0x000fe20000010000 */
[----:B------:R-:W-:-:S05]  /*d540*/  MOV R3, 0x10 ;  /* 0x0000001000037802 */ /* 0x000fca0000000f00 */
[----:B------:R-:W-:Y:S01]  /*d550*/  IMAD.WIDE R2, R102, R3, UR24 ;  /* 0x0000001866027e25 */ /* 0x000fe2000f8e0203 */
[----:B------:R-:W-:Y:S01]  /*d560*/  F2FP.BF16.F32.PACK_AB R20, R20, R27 ;  /* 0x0000001b1414723e */ /* 0x000fe200000010ff */
[----:B------:R-:W-:Y:S02]  /*d570*/  USHF.R.S32.HI UR19, URZ, 0x1f, UR11 ;  /* 0x0000001f3f137899 */ /* 0x000fe4000801140b */
[----:B------:R-:W-:Y:S01]  /*d580*/  ULEA UR8, UR15, 0xfffffc00, 0xa ;  /* 0xfffffc000f087891 */ /* 0x000fe2000f8e503f */
[----:B------:R-:W-:Y:S01]  /*d590*/  ULDC.64 UR16, c[0x0][0x388] ;  /* 0x0000e20000107ab9 */ /* 0x000fe20000000a00 */
[----:B------:R-:W-:Y:S01]  /*d5a0*/  USHF.R.S32.HI UR22, URZ, 0x1f, UR10 ;  /* 0x0000001f3f167899 */ /* 0x000fe2000801140a */
[----:B------:R-:W-:Y:S01]  /*d5b0*/  ULDC.64 UR20, c[0x0][0x390] ;  /* 0x0000e40000147ab9 */ /* 0x000fe20000000a00 */
[----:B-1----:R-:W4:Y:S04]  /*d5c0*/  LDG.E.128 R4, desc[UR28][R2.64] ;  /* 0x0000001c02047981 */ /* 0x002f28000c1e1d00 */
[----:B------:R-:W5:Y:S01]  /*d5d0*/  LDG.E.128 R12, desc[UR28][R2.64+0x200] ;  /* 0x0002001c020c7981 */ /* 0x000f62000c1e1d00 */
        /* <DEDUP_REMOVED lines=21> */
[----:B----4-:R-:W-:Y:S04]  /*d730*/  STS.128 [R101], R4 ;  /* 0x0000000465007388 */ /* 0x010fe80000000c00 */
[----:B-----5:R-:W-:Y:S01]  /*d740*/  STS.128 [R101+0x200], R12 ;  /* 0x0002000c65007388 */ /* 0x020fe20000000c00 */
[----:B------:R-:W-:-:S03]  /*d750*/  NOP ;  /* 0x0000000000007918 */ /* 0x000fc60000000000 */
[----:B------:R-:W1:Y:S04]  /*d760*/  LDS.128 R8, [R100] ;  /* 0x0000000064087984 */ /* 0x000e680000000c00 */
[----:B------:R-:W4:Y:S01]  /*d770*/  LDS.128 R4, [R100+0x10] ;  /* 0x0000100064047984 */ /* 0x000f220000000c00 */
[C---:B-1----:R-:W-:Y:S02]  /*d780*/  SHF.L.U32 R0, R8.reuse, 0x10, RZ ;  /* 0x0000001008007819 */ /* 0x042fe400000006ff */
        /* <DEDUP_REMOVED lines=15> */
[----:B------:R-:W-:Y:S02]  /*d880*/  FSETP.GTU.FTZ.AND P6, PT, R16, 20, PT ;  /* 0x41a000001000780b */ /* 0x000fe40003fdc000 */
[----:B----4-:R-:W-:Y:S01]  /*d890*/  SHF.L.U32 R13, R4, 0x10, RZ ;  /* 0x00000010040d7819 */ /* 0x010fe200000006ff */
[----:B------:R-:W-:Y:S01]  /*d8a0*/  @!P0 FMUL.FTZ R0, R49, -1.4426950216293334961 ;  /* 0xbfb8aa3b31008820 */ /* 0x000fe20000410000 */
[----:B------:R-:W-:Y:S02]  /*d8b0*/  SHF.L.U32 R9, R9, 0x10, RZ ;  /* 0x0000001009097819 */ /* 0x000fe400000006ff */
[----:B------:R-:W-:Y:S01]  /*d8c0*/  FSETP.GTU.FTZ.AND P3, PT, R15, 20, PT ;  /* 0x41a000000f00780b */ /* 0x000fe20003f7c000 */
[----:B------:R-:W-:Y:S01]  /*d8d0*/  @!P5 FMUL.FTZ R3, R3, -1.4426950216293334961 ;  /* 0xbfb8aa3b0303d820 */ /* 0x000fe20000410000 */
[----:B------:R-:W-:Y:S01]  /*d8e0*/  FADD.FTZ R49, R13, UR5 ;  /* 0x000000050d317e21 */ /* 0x000fe20008010000 */
[----:B------:R-:W1:Y:S01]  /*d8f0*/  @!P0 MUFU.EX2 R0, R0 ;  /* 0x0000000000008308 */ /* 0x000e620000000800 */
[----:B------:R-:W-:Y:S01]  /*d900*/  @!P2 FMUL.FTZ R8, R2, -1.4426950216293334961 ;  /* 0xbfb8aa3b0208a820 */ /* 0x000fe20000410000 */
[----:B------:R-:W-:Y:S01]  /*d910*/  FADD.FTZ R13, R9, UR5 ;  /* 0x00000005090d7e21 */ /* 0x000fe20008010000 */
[----:B------:R-:W-:Y:S01]  /*d920*/  PRMT R10, R10, 0x7632, R10 ;  /* 0x000076320a0a7816 */ /* 0x000fe2000000000a */
[----:B------:R-:W-:Y:S01]  /*d930*/  @!P6 FMUL.FTZ R12, R16, -1.4426950216293334961 ;  /* 0xbfb8aa3b100ce820 */ /* 0x000fe20000410000 */
[----:B------:R-:W-:-:S02]  /*d940*/  PRMT R11, R11, 0x7632, R11 ;  /* 0x000076320b0b7816 */ /* 0x000fc4000000000b */
[----:B------:R-:W-:Y:S01]  /*d950*/  FSETP.GTU.FTZ.AND P4, PT, R13, 20, PT ;  /* 0x41a000000d00780b */ /* 0x000fe20003f9c000 */
[----:B------:R-:W4:Y:S01]  /*d960*/  @!P5 MUFU.EX2 R3, R3 ;  /* 0x000000030003d308 */ /* 0x000f220000000800 */
[----:B------:R-:W-:Y:S02]  /*d970*/  SHF.L.U32 R10, R10, 0x10, RZ ;  /* 0x000000100a0a7819 */ /* 0x000fe400000006ff */
[----:B------:R-:W-:Y:S02]  /*d980*/  SHF.L.U32 R11, R11, 0x10, RZ ;  /* 0x000000100b0b7819 */ /* 0x000fe400000006ff */
[----:B------:R-:W-:Y:S02]  /*d990*/  FSETP.GTU.FTZ.AND P1, PT, R49, 20, PT ;  /* 0x41a000003100780b */ /* 0x000fe40003f3c000 */
[C---:B------:R-:W-:Y:S01]  /*d9a0*/  SHF.L.U32 R9, R5.reuse, 0x10, RZ ;  /* 0x0000001005097819 */ /* 0x040fe200000006ff */
[----:B------:R-:W5:Y:S01]  /*d9b0*/  @!P2 MUFU.EX2 R8, R8 ;  /* 0x000000080008a308 */ /* 0x000f620000000800 */
[----:B-1----:R-:W-:Y:S01]  /*d9c0*/  @!P0 FADD.FTZ R2, R0, 1 ;  /* 0x3f80000000028421 */ /* 0x002fe20000010000 */
[----:B------:R-:W-:-:S02]  /*d9d0*/  PRMT R5, R5, 0x7632, R5 ;  /* 0x0000763205057816 */ /* 0x000fc40000000005 */
[----:B------:R-:W-:Y:S01]  /*d9e0*/  FADD.FTZ R51, R9, UR5 ;  /* 0x0000000509337e21 */ /* 0x000fe20008010000 */
[----:B------:R-:W-:Y:S02]  /*d9f0*/  PRMT R4, R4, 0x7632, R4 ;  /* 0x0000763204047816 */ /* 0x000fe40000000004 */
[----:B------:R-:W-:Y:S01]  /*da00*/  SHF.L.U32 R5, R5, 0x10, RZ ;  /* 0x0000001005057819 */ /* 0x000fe200000006ff */
[----:B------:R1:W0:Y:S01]  /*da10*/  @!P0 MUFU.RCP R14, R2 ;  /* 0x00000002000e8308 */ /* 0x0002220000001000 */
[----:B----4-:R-:W-:Y:S01]  /*da20*/  @!P5 FADD.FTZ R3, R3, 1 ;  /* 0x3f8000000303d421 */ /* 0x010fe20000010000 */
[----:B------:R-:W-:Y:S01]  /*da30*/  @!P1 FMUL.FTZ R9, R49, -1.4426950216293334961 ;  /* 0xbfb8aa3b31099820 */ /* 0x000fe20000410000 */
[----:B------:R-:W-:-:S05]  /*da40*/  SHF.L.U32 R4, R4, 0x10, RZ ;  /* 0x0000001004047819 */ /* 0x000fca00000006ff */
[----:B------:R-:W4:Y:S01]  /*da50*/  @!P5 MUFU.RCP R3, R3 ;  /* 0x000000030003d308 */ /* 0x000f220000001000 */
[----:B-----5:R-:W-:Y:S01]  /*da60*/  @!P2 FADD.FTZ R0, R8, 1 ;  /* 0x3f8000000800a421 */ /* 0x020fe20000010000 */
[----:B-1----:R-:W-:Y:S01]  /*da70*/  @!P3 FMUL.FTZ R2, R15, -1.4426950216293334961 ;  /* 0xbfb8aa3b0f02b820 */ /* 0x002fe20000410000 */
[----:B------:R-:W-:Y:S01]  /*da80*/  FADD.FTZ R15, R11, UR5 ;  /* 0x000000050b0f7e21 */ /* 0x000fe20008010000 */
[----:B------:R-:W-:-:S04]  /*da90*/  FADD.FTZ R4, R4, UR5 ;  /* 0x0000000504047e21 */ /* 0x000fc80008010000 */
[----:B------:R1:W5:Y:S01]  /*daa0*/  @!P2 MUFU.RCP R16, R0 ;  /* 0x000000000010a308 */ /* 0x0003620000001000 */
[----:B0-----:R-:W-:Y:S01]  /*dab0*/  @!P0 FMUL.FTZ R35, R35, R14 ;  /* 0x0000000e23238220 */ /* 0x001fe20000410000 */
[----:B------:R-:W-:Y:S01]  /*dac0*/  FADD.FTZ R14, R10, UR5 ;  /* 0x000000050a0e7e21 */ /* 0x000fe20008010000 */
[----:B------:R-:W-:-:S05]  /*dad0*/  FSETP.GTU.FTZ.AND P0, PT, R51, 20, PT ;  /* 0x41a000003300780b */ /* 0x000fca0003f1c000 */
[----:B------:R-:W0:Y:S01]  /*dae0*/  @!P6 MUFU.EX2 R12, R12 ;  /* 0x0000000c000ce308 */ /* 0x000e220000000800 */
[----:B-1----:R-:W-:Y:S01]  /*daf0*/  @!P4 FMUL.FTZ R0, R13, -1.4426950216293334961 ;  /* 0xbfb8aa3b0d00c820 */ /* 0x002fe20000410000 */
[----:B----4-:R-:W-:Y:S01]  /*db00*/  @!P5 FMUL.FTZ R36, R36, R3 ;  /* 0x000000032424d220 */ /* 0x010fe20000410000 */
[----:B------:R-:W-:Y:S02]  /*db10*/  FSETP.GTU.FTZ.AND P5, PT, R14, 20, PT ;  /* 0x41a000000e00780b */ /* 0x000fe40003fbc000 */
[C---:B------:R-:W-:Y:S02]  /*db20*/  SHF.L.U32 R13, R6.reuse, 0x10, RZ ;  /* 0x00000010060d7819 */ /* 0x040fe400000006ff */
[----:B------:R-:W-:Y:S01]  /*db30*/  PRMT R6, R6, 0x7632, R6 ;  /* 0x0000763206067816 */ /* 0x000fe20000000006 */
[----:B------:R-:W1:Y:S01]  /*db40*/  @!P4 MUFU.EX2 R0, R0 ;  /* 0x000000000000c308 */ /* 0x000e620000000800 */
[----:B-----5:R-:W-:Y:S01]  /*db50*/  @!P2 FMUL.FTZ R37, R37, R16 ;  /* 0x000000102525a220 */ /* 0x020fe20000410000 */
[----:B------:R-:W-:Y:S01]  /*db60*/  FSETP.GTU.FTZ.AND P2, PT, R15, 20, PT ;  /* 0x41a000000f00780b */ /* 0x000fe20003f5c000 */
[----:B------:R-:W-:Y:S01]  /*db70*/  FADD.FTZ R13, R13, UR5 ;  /* 0x000000050d0d7e21 */ /* 0x000fe20008010000 */
[----:B------:R-:W-:Y:S01]  /*db80*/  @!P0 FMUL.FTZ R11, R51, -1.4426950216293334961 ;  /* 0xbfb8aa3b330b8820 */ /* 0x000fe20000410000 */
[----:B------:R-:W-:-:S03]  /*db90*/  SHF.L.U32 R6, R6, 0x10, RZ ;  /* 0x0000001006067819 */ /* 0x000fc600000006ff */
[----:B------:R1:W4:Y:S01]  /*dba0*/  @!P3 MUFU.EX2 R8, R2 ;  /* 0x000000020008b308 */ /* 0x0003220000000800 */
[----:B------:R-:W-:Y:S01]  /*dbb0*/  @!P5 FMUL.FTZ R3, R14, -1.4426950216293334961 ;  /* 0xbfb8aa3b0e03d820 */ /* 0x000fe20000410000 */
[----:B0-----:R-:W-:Y:S01]  /*dbc0*/  @!P6 FADD.FTZ R12, R12, 1 ;  /* 0x3f8000000c0ce421 */ /* 0x001fe20000010000 */
[----:B------:R-:W-:-:S05]  /*dbd0*/  FADD.FTZ R6, R6, UR5 ;  /* 0x0000000506067e21 */ /* 0x000fca0008010000 */
[----:B------:R0:W5:Y:S01]  /*dbe0*/  @!P1 MUFU.EX2 R10, R9 ;  /* 0x00000009000a9308 */ /* 0x0001620000000800 */
[----:B-1----:R-:W-:-:S07]  /*dbf0*/  @!P4 FADD.FTZ R2, R0, 1 ;  /* 0x3f8000000002c421 */ /* 0x002fce0000010000 */
[----:B------:R-:W1:Y:S01]  /*dc00*/  @!P5 MUFU.EX2 R3, R3 ;  /* 0x000000030003d308 */ /* 0x000e620000000800 */
[----:B0-----:R-:W-:Y:S01]  /*dc10*/  @!P2 FMUL.FTZ R9, R15, -1.4426950216293334961 ;  /* 0xbfb8aa3b0f09a820 */ /* 0x001fe20000410000 */
[----:B----4-:R-:W-:-:S06]  /*dc20*/  @!P3 FADD.FTZ R8, R8, 1 ;  /* 0x3f8000000808b421 */ /* 0x010fcc0000010000 */
[----:B------:R-:W0:Y:S01]  /*dc30*/  @!P2 MUFU.EX2 R9, R9 ;  /* 0x000000090009a308 */ /* 0x000e220000000800 */
[----:B-----5:R-:W-:-:S07]  /*dc40*/  @!P1 FADD.FTZ R10, R10, 1 ;  /* 0x3f8000000a0a9421 */ /* 0x020fce0000010000 */
[----:B------:R4:W5:Y:S01]  /*dc50*/  @!P4 MUFU.RCP R15, R2 ;  /* 0x00000002000fc308 */ /* 0x0009620000001000 */
[----:B-1----:R-:W-:-:S07]  /*dc60*/  @!P5 FADD.FTZ R0, R3, 1 ;  /* 0x3f8000000300d421 */ /* 0x002fce0000010000 */
[----:B------:R-:W1:Y:S01]  /*dc70*/  @!P6 MUFU.RCP R12, R12 ;  /* 0x0000000c000ce308 */ /* 0x000e620000001000 */
[----:B----4-:R-:W-:Y:S01]  /*dc80*/  SHF.L.U32 R2, R7, 0x10, RZ ;  /* 0x0000001007027819 */ /* 0x010fe200000006ff */
[----:B0-----:R-:W-:Y:S01]  /*dc90*/  @!P2 FADD.FTZ R9, R9, 1 ;  /* 0x3f8000000909a421 */ /* 0x001fe20000010000 */
[----:B------:R-:W-:-:S03]  /*dca0*/  PRMT R7, R7, 0x7632, R7 ;  /* 0x0000763207077816 */ /* 0x000fc60000000007 */
[----:B------:R-:W-:Y:S01]  /*dcb0*/  FADD.FTZ R14, R2, UR5 ;  /* 0x00000005020e7e21 */ /* 0x000fe20008010000 */
[----:B------:R-:W-:Y:S01]  /*dcc0*/  SHF.L.U32 R7, R7, 0x10, RZ ;  /* 0x0000001007077819 */ /* 0x000fe200000006ff */
[----:B------:R-:W0:Y:S01]  /*dcd0*/  @!P3 MUFU.RCP R8, R8 ;  /* 0x000000080008b308 */ /* 0x000e220000001000 */
[----:B-----5:R-:W-:Y:S01]  /*dce0*/  @!P4 FMUL.FTZ R38, R38, R15 ;  /* 0x0000000f2626c220 */ /* 0x020fe20000410000 */
[----:B------:R-:W-:Y:S02]  /*dcf0*/  FSETP.GTU.FTZ.AND P4, PT, R13, 20, PT ;  /* 0x41a000000d00780b */ /* 0x000fe40003f9c000 */
[----:B------:R-:W-:Y:S01]  /*dd00*/  FADD.FTZ R7, R7, UR5 ;  /* 0x0000000507077e21 */ /* 0x000fe20008010000 */
[----:B------:R-:W-:Y:S02]  /*dd10*/  F2FP.BF16.F32.PACK_AB R15, R21, R30 ;  /* 0x0000001e150f723e */ /* 0x000fe400000010ff */
[----:B------:R-:W-:Y:S01]  /*dd20*/  F2FP.BF16.F32.PACK_AB R21, R19, R28 ;  /* 0x0000001c1315723e */ /* 0x000fe200000010ff */
[----:B------:R-:W4:Y:S01]  /*dd30*/  @!P5 MUFU.RCP R3, R0 ;  /* 0x000000000003d308 */ /* 0x000f220000001000 */
[----:B-1----:R-:W-:Y:S01]  /*dd40*/  @!P6 FMUL.FTZ R39, R39, R12 ;  /* 0x0000000c2727e220 */ /* 0x002fe20000410000 */
[----:B------:R-:W-:Y:S01]  /*dd50*/  FADD.FTZ R12, R5, UR5 ;  /* 0x00000005050c7e21 */ /* 0x000fe20008010000 */
[----:B------:R-:W-:-:S04]  /*dd60*/  FSETP.GTU.FTZ.AND P6, PT, R14, 20, PT ;  /* 0x41a000000e00780b */ /* 0x000fc80003fdc000 */
[----:B------:R-:W-:Y:S01]  /*dd70*/  @!P4 FMUL.FTZ R2, R13, -1.4426950216293334961 ;  /* 0xbfb8aa3b0d02c820 */ /* 0x000fe20000410000 */
[----:B------:R-:W1:Y:S01]  /*dd80*/  @!P0 MUFU.EX2 R11, R11 ;  /* 0x0000000b000b8308 */ /* 0x000e620000000800 */
[----:B0-----:R-:W-:Y:S01]  /*dd90*/  @!P3 FMUL.FTZ R41, R41, R8 ;  /* 0x000000082929b220 */ /* 0x001fe20000410000 */
[----:B------:R-:W-:Y:S02]  /*dda0*/  FSETP.GTU.FTZ.AND P3, PT, R12, 20, PT ;  /* 0x41a000000c00780b */ /* 0x000fe40003f7c000 */
[----:B------:R-:W-:Y:S02]  /*ddb0*/  F2FP.BF16.F32.PACK_AB R13, R23, R32 ;  /* 0x00000020170d723e */ /* 0x000fe400000010ff */
[----:B------:R-:W-:Y:S02]  /*ddc0*/  F2FP.BF16.F32.PACK_AB R23, R17, R26 ;  /* 0x0000001a1117723e */ /* 0x000fe400000010ff */
[----:B------:R-:W0:Y:S01]  /*ddd0*/  @!P2 MUFU.RCP R9, R9 ;  /* 0x000000090009a308 */ /* 0x000e220000001000 */
[----:B----4-:R-:W-:Y:S01]  /*dde0*/  @!P5 FMUL.FTZ R40, R40, R3 ;  /* 0x000000032828d220 */ /* 0x010fe20000410000 */
[----:B------:R-:W-:Y:S01]  /*ddf0*/  @!P6 FMUL.FTZ R5, R14, -1.4426950216293334961 ;  /* 0xbfb8aa3b0e05e820 */ /* 0x000fe20000410000 */
[----:B------:R-:W-:-:S02]  /*de00*/  F2FP.BF16.F32.PACK_AB R14, R22, R29 ;  /* 0x0000001d160e723e */ /* 0x000fc400000010ff */
[----:B------:R-:W-:Y:S02]  /*de10*/  F2FP.BF16.F32.PACK_AB R22, R18, R25 ;  /* 0x000000191216723e */ /* 0x000fe400000010ff */
[----:B------:R-:W-:Y:S01]  /*de20*/  FSETP.GTU.FTZ.AND P5, PT, R4, 20, PT ;  /* 0x41a000000400780b */ /* 0x000fe20003fbc000 */
[----:B------:R-:W4:Y:S01]  /*de30*/  @!P1 MUFU.RCP R10, R10 ;  /* 0x0000000a000a9308 */ /* 0x000f220000001000 */
[----:B-1----:R-:W-:Y:S01]  /*de40*/  @!P0 FADD.FTZ R11, R11, 1 ;  /* 0x3f8000000b0b8421 */ /* 0x002fe20000010000 */
[----:B------:R-:W-:Y:S06]  /*de50*/  STS.128 [R50+0x10], R20 ;  /* 0x0000101432007388 */ /* 0x000fec0000000c00 */
[----:B------:R1:W5:Y:S01]  /*de60*/  @!P4 MUFU.EX2 R3, R2 ;  /* 0x000000020003c308 */ /* 0x0003620000000800 */
[----:B0-----:R-:W-:Y:S01]  /*de70*/  @!P2 FMUL.FTZ R42, R42, R9 ;  /* 0x000000092a2aa220 */ /* 0x001fe20000410000 */
[----:B------:R-:W-:-:S02]  /*de80*/  FSETP.GTU.FTZ.AND P2, PT, R6, 20, PT ;  /* 0x41a000000600780b */ /* 0x000fc40003f5c000 */
[----:B------:R-:W-:-:S04]  /*de90*/  @!P5 FMUL.FTZ R0, R4, -1.4426950216293334961 ;  /* 0xbfb8aa3b0400d820 */ /* 0x000fc80000410000 */
[----:B------:R0:W2:Y:S01]  /*dea0*/  @!P0 MUFU.RCP R16, R11 ;  /* 0x0000000b00108308 */ /* 0x0000a20000001000 */
[----:B-1----:R-:W-:Y:S01]  /*deb0*/  @!P3 FMUL.FTZ R2, R12, -1.4426950216293334961 ;  /* 0xbfb8aa3b0c02b820 */ /* 0x002fe20000410000 */
[----:B------:R-:W-:Y:S01]  /*dec0*/  F2FP.BF16.F32.PACK_AB R12, R24, R31 ;  /* 0x0000001f180c723e */ /* 0x000fe200000010ff */
[----:B----4-:R-:W-:Y:S01]  /*ded0*/  @!P1 FMUL.FTZ R43, R43, R10 ;  /* 0x0000000a2b2b9220 */ /* 0x010fe20000410000 */
[----:B------:R-:W-:-:S03]  /*dee0*/  FSETP.GTU.FTZ.AND P1, PT, R7, 20, PT ;  /* 0x41a000000700780b */ /* 0x000fc60003f3c000 */
[----:B------:R-:W-:Y:S01]  /*def0*/  STS.128 [R50], R12 ;  /* 0x0000000c32007388 */ /* 0x000fe20000000c00 */
[----:B------:R-:W-:-:S03]  /*df00*/  NOP ;  /* 0x0000000000007918 */ /* 0x000fc60000000000 */
[----:B0-----:R-:W0:Y:S01]  /*df10*/  LDS.128 R8, [R101] ;  /* 0x0000000065087984 */ /* 0x001e220000000c00 */
[----:B------:R-:W1:Y:S01]  /*df20*/  @!P3 MUFU.EX2 R2, R2 ;  /* 0x000000020002b308 */ /* 0x000e620000000800 */
[----:B------:R-:W-:-:S04]  /*df30*/  @!P2 FMUL.FTZ R4, R6, -1.4426950216293334961 ;  /* 0xbfb8aa3b0604a820 */ /* 0x000fc80000410000 */
[----:B------:R-:W-:Y:S01]  /*df40*/  @!P1 FMUL.FTZ R6, R7, -1.4426950216293334961 ;  /* 0xbfb8aa3b07069820 */ /* 0x000fe20000410000 */
[----:B------:R-:W4:Y:S01]  /*df50*/  LDS.128 R12, [R101+0x200] ;  /* 0x00020000650c7984 */ /* 0x000f220000000c00 */
[----:B-----5:R-:W-:Y:S01]  /*df60*/  @!P4 FADD.FTZ R3, R3, 1 ;  /* 0x3f8000000303c421 */ /* 0x020fe20000010000 */
[----:B--2---:R-:W-:Y:S01]  /*df70*/  @!P0 FMUL.FTZ R45, R45, R16 ;  /* 0x000000102d2d8220 */ /* 0x004fe20000410000 */
[----:B------:R-:W2:Y:S08]  /*df80*/  @!P6 MUFU.EX2 R5, R5 ;  /* 0x000000050005e308 */ /* 0x000eb00000000800 */
[----:B------:R-:W5:Y:S01]  /*df90*/  @!P1 MUFU.EX2 R6, R6 ;  /* 0x0000000600069308 */ /* 0x000f620000000800 */
[----:B-1----:R-:W-:-:S07]  /*dfa0*/  @!P3 FADD.FTZ R2, R2, 1 ;  /* 0x3f8000000202b421 */ /* 0x002fce0000010000 */
[----:B------:R-:W1:Y:S01]  /*dfb0*/  @!P5 MUFU.EX2 R0, R0 ;  /* 0x000000000000d308 */ /* 0x000e620000000800 */
[----:B--2---:R-:W-:-:S07]  /*dfc0*/  @!P6 FADD.FTZ R5, R5, 1 ;  /* 0x3f8000000505e421 */ /* 0x004fce0000010000 */
[----:B------:R-:W2:Y:S01]  /*dfd0*/  @!P2 MUFU.EX2 R4, R4 ;  /* 0x000000040004a308 */ /* 0x000ea20000000800 */
[----:B-----5:R-:W-:-:S07]  /*dfe0*/  @!P1 FADD.FTZ R6, R6, 1 ;  /* 0x3f80000006069421 */ /* 0x020fce0000010000 */
[----:B------:R5:W3:Y:S01]  /*dff0*/  @!P4 MUFU.RCP R18, R3 ;  /* 0x000000030012c308 */ /* 0x000ae20000001000 */
[----:B-1----:R-:W-:-:S07]  /*e000*/  @!P5 FADD.FTZ R0, R0, 1 ;  /* 0x3f8000000000d421 */ /* 0x002fce0000010000 */
[----:B------:R1:W0:Y:S01]  /*e010*/  @!P3 MUFU.RCP R17, R2 ;  /* 0x000000020011b308 */ /* 0x0002220000001000 */
[----:B-----5:R-:W-:Y:S01]  /*e020*/  MOV R3, UR16 ;  /* 0x0000001000037c02 */ /* 0x020fe20008000f00 */
[----:B--2---:R-:W-:Y:S01]  /*e030*/  @!P2 FADD.FTZ R4, R4, 1 ;  /* 0x3f8000000404a421 */ /* 0x004fe20000010000 */
[----:B------:R-:W-:Y:S02]  /*e040*/  ULDC.64 UR16, c[0x0][0x3a8] ;  /* 0x0000ea0000107ab9 */ /* 0x000fe40000000a00 */
[----:B------:R-:W-:-:S03]  /*e050*/  UIMAD.WIDE.U32 UR8, UR11, UR16, UR8 ;  /* 0x000000100b0872a5 */ /* 0x000fc6000f8e0008 */
[----:B------:R-:W2:Y:S01]  /*e060*/  @!P6 MUFU.RCP R5, R5 ;  /* 0x000000050005e308 */ /* 0x000ea20000001000 */
[----:B-1----:R-:W-:Y:S01]  /*e070*/  MOV R2, UR7 ;  /* 0x0000000700027c02 */ /* 0x002fe20008000f00 */
[----:B---3--:R-:W-:Y:S01]  /*e080*/  @!P4 FMUL.FTZ R47, R47, R18 ;  /* 0x000000122f2fc220 */ /* 0x008fe20000410000 */
[----:B------:R-:W-:-:S03]  /*e090*/  UIMAD UR7, UR19, UR16, URZ ;  /* 0x00000010130772a4 */ /* 0x000fc6000f8e023f */
[----:B------:R-:W-:Y:S01]  /*e0a0*/  IMAD.WIDE R2, R102, 0x10, R2 ;  /* 0x0000001066027825 */ /* 0x000fe200078e0202 */
[----:B------:R-:W-:Y:S01]  /*e0b0*/  UIMAD UR7, UR11, UR17, UR7 ;  /* 0x000000110b0772a4 */ /* 0x000fe2000f8e0207 */
[----:B------:R1:W3:Y:S02]  /*e0c0*/  @!P5 MUFU.RCP R7, R0 ;  /* 0x000000000007d308 */ /* 0x0002e40000001000 */
[----:B0-----:R-:W-:Y:S01]  /*e0d0*/  @!P3 FMUL.FTZ R46, R46, R17 ;  /* 0x000000112e2eb220 */ /* 0x001fe20000410000 */
[----:B------:R-:W-:Y:S01]  /*e0e0*/  ULDC.64 UR16, c[0x0][0x3b0] ;  /* 0x0000ec0000107ab9 */ /* 0x000fe20000000a00 */
[----:B------:R-:W-:Y:S01]  /*e0f0*/  STG.E.128 desc[UR28][R2.64], R8 ;  /* 0x0000000802007986 */ /* 0x000fe2000c101d1c */
[----:B------:R-:W-:Y:S02]  /*e100*/  UIADD3 UR9, UR9, UR7, URZ ;  /* 0x0000000709097290 */ /* 0x000fe4000fffe03f */
[----:B------:R-:W-:Y:S01]  /*e110*/  F2FP.BF16.F32.PACK_AB R17, R46, R45 ;  /* 0x0000002d2e11723e */ /* 0x000fe200000010ff */
[----:B----4-:R0:W-:Y:S01]  /*e120*/  STG.E.128 desc[UR28][R2.64+0x200], R12 ;  /* 0x0002000c02007986 */ /* 0x0101e2000c101d1c */
[----:B------:R4:W5:Y:S01]  /*e130*/  @!P2 MUFU.RCP R19, R4 ;  /* 0x000000040013a308 */ /* 0x0009620000001000 */
[----:B--2---:R-:W-:Y:S01]  /*e140*/  @!P6 FMUL.FTZ R34, R34, R5 ;  /* 0x000000052222e220 */ /* 0x004fe20000410000 */
[----:B------:R-:W-:Y:S01]  /*e150*/  FADD.FTZ R5, R35, R108 ;  /* 0x0000006c23057221 */ /* 0x000fe20000010000 */
[----:B------:R-:W-:-:S02]  /*e160*/  UIMAD UR7, UR22, UR16, URZ ;  /* 0x00000010160772a4 */ /* 0x000fc4000f8e023f */
[----:B------:R-:W-:Y:S01]  /*e170*/  UIMAD.WIDE.U32 UR8, UR10, UR16, UR8 ;  /* 0x000000100a0872a5 */ /* 0x000fe2000f8e0008 */
[----:B-1----:R-:W-:Y:S01]  /*e180*/  FADD.FTZ R0, R5, R36 ;  /* 0x0000002405007221 */ /* 0x002fe20000010000 */
[----:B------:R-:W-:Y:S01]  /*e190*/  F2FP.BF16.F32.PACK_AB R5, R38, R37 ;  /* 0x000000252605723e */ /* 0x000fe200000010ff */
[----:B------:R-:W1:Y:S01]  /*e1a0*/  @!P1 MUFU.RCP R6, R6 ;  /* 0x0000000600069308 */ /* 0x000e620000001000 */
[----:B---3--:R-:W-:Y:S01]  /*e1b0*/  @!P5 FMUL.FTZ R44, R44, R7 ;  /* 0x000000072c2cd220 */ /* 0x008fe20000410000 */
[----:B----4-:R-:W-:Y:S01]  /*e1c0*/  F2FP.BF16.F32.PACK_AB R4, R36, R35 ;  /* 0x000000232404723e */ /* 0x010fe200000010ff */
[----:B------:R-:W-:Y:S01]  /*e1d0*/  FADD.FTZ R37, R0, R37 ;  /* 0x0000002500257221 */ /* 0x000fe20000010000 */
[----:B------:R-:W-:Y:S01]  /*e1e0*/  F2FP.BF16.F32.PACK_AB R7, R42, R41 ;  /* 0x000000292a07723e */ /* 0x000fe200000010ff */
[----:B------:R-:W-:Y:S01]  /*e1f0*/  UIMAD UR7, UR10, UR17, UR7 ;  /* 0x000000110a0772a4 */ /* 0x000fe2000f8e0207 */
[----:B------:R-:W-:Y:S01]  /*e200*/  F2FP.BF16.F32.PACK_AB R16, R44, R43 ;  /* 0x0000002b2c10723e */ /* 0x000fe200000010ff */
[----:B------:R-:W-:Y:S01]  /*e210*/  FADD.FTZ R38, R37, R38 ;  /* 0x0000002625267221 */ /* 0x000fe20000010000 */
[----:B------:R-:W-:Y:S01]  /*e220*/  ULDC.64 UR16, c[0x0][0x3f0] ;  /* 0x0000fc0000107ab9 */ /* 0x000fe20000000a00 */
[----:B-----5:R-:W-:Y:S01]  /*e230*/  @!P2 FMUL.FTZ R48, R48, R19 ;  /* 0x000000133030a220 */ /* 0x020fe20000410000 */
[----:B------:R-:W-:-:S02]  /*e240*/  UIADD3 UR9, UR9, UR7, URZ ;  /* 0x0000000709097290 */ /* 0x000fc4000fffe03f */
[----:B------:R-:W-:Y:S02]  /*e250*/  ULEA UR7, UP0, UR8, UR16, 0x1 ;  /* 0x0000001008077291 */ /* 0x000fe4000f80083f */
[----:B------:R-:W-:Y:S02]  /*e260*/  F2FP.BF16.F32.PACK_AB R18, R48, R47 ;  /* 0x0000002f3012723e */ /* 0x000fe400000010ff */
[----:B------:R-:W-:Y:S01]  /*e270*/  ULEA.HI.X UR8, UR8, UR17, UR9, 0x1, UP0 ;  /* 0x0000001108087291 */ /* 0x000fe200080f0c09 */
[----:B-1----:R-:W-:Y:S01]  /*e280*/  @!P1 FMUL.FTZ R33, R33, R6 ;  /* 0x0000000621219220 */ /* 0x002fe20000410000 */
[----:B------:R-:W-:Y:S01]  /*e290*/  F2FP.BF16.F32.PACK_AB R6, R40, R39 ;  /* 0x000000272806723e */ /* 0x000fe200000010ff */
[----:B------:R-:W-:Y:S01]  /*e2a0*/  BAR.SYNC.DEFER_BLOCKING 0x0 ;  /* 0x0000000000007b1d */ /* 0x000fe20000010000 */
[----:B------:R-:W-:Y:S01]  /*e2b0*/  FADD.FTZ R39, R38, R39 ;  /* 0x0000002726277221 */ /* 0x000fe20000010000 */
[----:B0-----:R-:W-:Y:S01]  /*e2c0*/  MOV R2, UR7 ;  /* 0x0000000700027c02 */ /* 0x001fe20008000f00 */
[----:B------:R-:W-:Y:S01]  /*e2d0*/  UISETP.GT.AND UP0, UPT, UR15, 0x1, UPT ;  /* 0x000000010f00788c */ /* 0x000fe2000bf04270 */
[----:B------:R-:W-:Y:S01]  /*e2e0*/  F2FP.BF16.F32.PACK_AB R19, R33, R34 ;  /* 0x000000222113723e */ /* 0x000fe200000010ff */
[----:B------:R-:W-:Y:S01]  /*e2f0*/  FADD.FTZ R40, R39, R40 ;  /* 0x0000002827287221 */ /* 0x000fe20000010000 */
[----:B------:R-:W-:-:S03]  /*e300*/  MOV R3, UR8 ;  /* 0x0000000800037c02 */ /* 0x000fc60008000f00 */
[----:B------:R-:W-:Y:S01]  /*e310*/  FADD.FTZ R41, R40, R41 ;  /* 0x0000002928297221 */ /* 0x000fe20000010000 */
[----:B------:R-:W-:Y:S01]  /*e320*/  PLOP3.LUT P0, PT, PT, PT, UP0, 0x80, 0x0 ;  /* 0x000000000000781c */ /* 0x000fe20003f0f008 */
[----:B------:R-:W-:-:S04]  /*e330*/  IMAD.WIDE R2, R102, 0x10, R2 ;  /* 0x0000001066027825 */ /* 0x000fc800078e0202 */
        /* <DEDUP_REMOVED lines=17> */
.L_x_11446:
        /* <DEDUP_REMOVED lines=32> */
[----:B------:R-:W-:-:S11]  /*e650*/  R2UR UR5, R107 ;  /* 0x000000006b0572ca */ /* 0x000fd600000e0000 */
[----:B------:R-:W-:Y:S02]  /*e660*/  MOV R2, UR4 ;  /* 0x0000000400027c02 */ /* 0x000fe40008000f00 */
[----:B-1----:R-:W-:Y:S02]  /*e670*/  @!P0 LEA R0, R3, R0, 0x18 ;  /* 0x0000000003008211 */ /* 0x002fe400078ec0ff */
[----:B------:R-:W-:-:S04]  /*e680*/  MOV R3, UR5 ;  /* 0x0000000500037c02 */ /* 0x000fc80008000f00 */
[----:B------:R-:W0:Y:S02]  /*e690*/  @!P0 LDS R0, [R0+0x3188] ;  /* 0x0031880000008984 */ /* 0x000e240000000800 */
[----:B0-----:R-:W-:-:S05]  /*e6a0*/  @!P0 FADD.FTZ R7, R7, R0 ;  /* 0x0000000007078221 */ /* 0x001fca0000010000 */
[----:B------:R1:W-:Y:S02]  /*e6b0*/  REDG.E.ADD.F32.FTZ.RN.STRONG.GPU desc[UR28][R2.64], R7 ;  /* 0x00000007020079a6 */ /* 0x0003e4000c10f39c */
.L_x_11578:
[----:B------:R-:W-:Y:S05]  /*e6c0*/  BSYNC B0 ;  /* 0x0000000000007941 */ /* 0x000fea0003800000 */
.L_x_11577:
        /* <DEDUP_REMOVED lines=35> */
[----:B------:R-:W2:Y:S02]  /*e900*/  @!P0 LDS R0, [R0+0x3188] ;  /* 0x0031880000008984 */ /* 0x000ea40000000800 */
[----:B--2---:R-:W-:-:S05]  /*e910*/  @!P0 FADD.FTZ R7, R7, R0 ;  /* 0x0000000007078221 */ /* 0x004fca0000010000 */
[----:B------:R3:W-:Y:S01]  /*e920*/  REDG.E.ADD.F32.FTZ.RN.STRONG.GPU desc[UR28][R2.64], R7 ;  /* 0x00000007020079a6 */ /* 0x0007e2000c10f39c */
[----:B------:R-:W-:Y:S01]  /*e930*/  HFMA2.MMA R11, -RZ, RZ, 0, 0 ;  /* 0x00000000ff0b7435 */ /* 0x000fe200000001ff */
[----:B------:R-:W-:Y:S10]  /*e940*/  BRA `(.L_x_11581) ;  /* 0x0000000000047947 */ /* 0x000ff40003800000 */
.L_x_11580:
[----:B0-----:R-:W0:Y:S02]  /*e950*/  S2R R11, SR_TID.X ;  /* 0x00000000000b7919 */ /* 0x001e240000002100 */
.L_x_11581:
[----:B------:R-:W-:Y:S05]  /*e960*/  BSYNC B0 ;  /* 0x0000000000007941 */ /* 0x000fea0003800000 */
.L_x_11579:
        /* <DEDUP_REMOVED lines=23> */
.L_x_11583:
[----:B------:R-:W-:Y:S02]  /*eae0*/  LEA R0, R11, UR8, 0x3 ;  /* 0x000000080b007c11 */ /* 0x000fe4000f8e18ff */
[----:B01-3--:R-:W-:Y:S02]  /*eaf0*/  MOV R3, UR5 ;  /* 0x0000000500037c02 */ /* 0x00bfe40008000f00 */
[----:B------:R-:W-:Y:S01]  /*eb00*/  MOV R2, UR4 ;  /* 0x0000000400027c02 */ /* 0x000fe20008000f00 */
[----:B------:R-:W0:Y:S01]  /*eb10*/  LDS.64 R12, [R0+0x5be0] ;  /* 0x005be000000c7984 */ /* 0x000e220000000a00 */
[----:B------:R-:W-:Y:S02]  /*eb20*/  SHF.R.S32.HI R3, RZ, 0x1f, R11 ;  /* 0x0000001fff037819 */ /* 0x000fe4000001140b */
[----:B--2---:R-:W-:Y:S01]  /*eb30*/  MOV R7, UR6 ;  /* 0x0000000600077c02 */ /* 0x004fe20008000f00 */
        /* <DEDUP_REMOVED lines=26> */
.L_x_11582:
[----:B------:R-:W-:Y:S05]  /*ece0*/  EXIT ;  /* 0x000000000000794d */ /* 0x000fea0003800000 */
.L_x_11484:
[----:B------:R-:W-:Y:S01]  /*ecf0*/  HFMA2.MMA R243, -RZ, RZ, 0, 5.9604644775390625e-08 ;  /* 0x00000001fff37435 */ /* 0x000fe200000001ff */
[----:B------:R-:W-:Y:S02]  /*ed00*/  MOV R246, R240 ;  /* 0x000000f000f67202 */ /* 0x000fe40000000f00 */
[----:B------:R-:W-:Y:S02]  /*ed10*/  MOV R244, RZ ;  /* 0x000000ff00f47202 */ /* 0x000fe40000000f00 */
[----:B------:R-:W-:-:S07]  /*ed20*/  MOV R75, 0xffffffff ;  /* 0xffffffff004b7802 */ /* 0x000fce0000000f00 */
[----:B0-2---:R-:W-:Y:S05]  /*ed30*/  WARPSYNC.COLLECTIVE R75, `(.L_x_11584) ;  /* 0x000000004b087348 */ /* 0x005fea0003c00000 */
[----:B------:R1:W3:Y:S02]  /*ed40*/  SHFL.UP P3, R72, R246, R243, R244 ;  /* 0x040000f3f6487389 */ /* 0x0002e400000600f4 */
[----:B0123--:R-:W-:Y:S01]  /*ed50*/  ENDCOLLECTIVE ;  /* 0x000000000000791b */ /* 0x00ffe20003800000 */
.L_x_11584:
[----:B------:R-:W-:Y:S02]  /*ed60*/  MOV R246, R73 ;  /* 0x0000004900f67202 */ /* 0x000fe40000000f00 */
[----:B------:R-:W-:-:S07]  /*ed70*/  MOV R238, R72 ;  /* 0x0000004800ee7202 */ /* 0x000fce0000000f00 */
[----:B------:R-:W-:Y:S05]  /*ed80*/  WARPSYNC.COLLECTIVE R75, `(.L_x_11585) ;  /* 0x000000004b087348 */ /* 0x000fea0003c00000 */
[----:B------:R0:W1:Y:S02]  /*ed90*/  SHFL.UP P3, R72, R246, R243, R244 ;  /* 0x040000f3f6487389 */ /* 0x00006400000600f4 */
[----:B01----:R-:W-:Y:S01]  /*eda0*/  ENDCOLLECTIVE ;  /* 0x000000000000791b */ /* 0x003fe20003800000 */
.L_x_11585:
[----:B------:R-:W-:Y:S02]  /*edb0*/  MOV R246, R241 ;  /* 0x000000f100f67202 */ /* 0x000fe40000000f00 */
[----:B------:R-:W-:-:S07]  /*edc0*/  MOV R74, R72 ;  /* 0x00000048004a7202 */ /* 0x000fce0000000f00 */
[----:B------:R-:W-:Y:S05]  /*edd0*/  WARPSYNC.COLLECTIVE R75, `(.L_x_11586) ;  /* 0x000000004b087348 */ /* 0x000fea0003c00000 */
[----:B------:R0:W1:Y:S02]  /*ede0*/  SHFL.UP P3, R72, R246, R243, R244 ;  /* 0x040000f3f6487389 */ /* 0x00006400000600f4 */
[----:B01----:R-:W-:Y:S01]  /*edf0*/  ENDCOLLECTIVE ;  /* 0x000000000000791b */ /* 0x003fe20003800000 */
.L_x_11586:
[----:B------:R-:W-:Y:S02]  /*ee00*/  MOV R246, R242 ;  /* 0x000000f200f67202 */ /* 0x000fe40000000f00 */
[----:B------:R-:W-:-:S07]  /*ee10*/  MOV R245, R72 ;  /* 0x0000004800f57202 */ /* 0x000fce0000000f00 */
[----:B------:R-:W-:Y:S05]  /*ee20*/  WARPSYNC.COLLECTIVE R75, `(.L_x_11587) ;  /* 0x000000004b087348 */ /* 0x000fea0003c00000 */
[----:B------:R0:W1:Y:S02]  /*ee30*/  SHFL.UP P3, R72, R246, R243, R244 ;  /* 0x040000f3f6487389 */ /* 0x00006400000600f4 */
[----:B01----:R-:W-:Y:S01]  /*ee40*/  ENDCOLLECTIVE ;  /* 0x000000000000791b */ /* 0x003fe20003800000 */
.L_x_11587:
[----:B------:R-:W-:Y:S01]  /*ee50*/  FMUL.FTZ R75, R73, R74 ;  /* 0x0000004a494b7220 */ /* 0x000fe20000410000 */
        /* <DEDUP_REMOVED lines=17> */
.L_x_11588:
[----:B------:R-:W-:Y:S02]  /*ef70*/  MOV R246, R73 ;  /* 0x0000004900f67202 */ /* 0x000fe40000000f00 */
[----:B------:R-:W-:-:S07]  /*ef80*/  MOV R74, R72 ;  /* 0x00000048004a7202 */ /* 0x000fce0000000f00 */
[----:B------:R-:W-:Y:S05]  /*ef90*/  WARPSYNC.COLLECTIVE R75, `(.L_x_11589) ;  /* 0x000000004b087348 */ /* 0x000fea0003c00000 */
[----:B------:R0:W1:Y:S02]  /*efa0*/  SHFL.UP P3, R72, R246, R243, R244 ;  /* 0x040000f3f6487389 */ /* 0x00006400000600f4 */
[----:B01----:R-:W-:Y:S01]  /*efb0*/  ENDCOLLECTIVE ;  /* 0x000000000000791b */ /* 0x003fe20003800000 */
.L_x_11589:
[----:B------:R-:W-:Y:S02]  /*efc0*/  MOV R246, R241 ;  /* 0x000000f100f67202 */ /* 0x000fe40000000f00 */
[----:B------:R-:W-:-:S07]  /*efd0*/  MOV R238, R72 ;  /* 0x0000004800ee7202 */ /* 0x000fce0000000f00 */
[----:B------:R-:W-:Y:S05]  /*efe0*/  WARPSYNC.COLLECTIVE R75, `(.L_x_11590) ;  /* 0x000000004b087348 */ /* 0x000fea0003c00000 */
[----:B------:R0:W1:Y:S02]  /*eff0*/  SHFL.UP P3, R72, R246, R243, R244 ;  /* 0x040000f3f6487389 */ /* 0x00006400000600f4 */
[----:B01----:R-:W-:Y:S01]  /*f000*/  ENDCOLLECTIVE ;  /* 0x000000000000791b */ /* 0x003fe20003800000 */
.L_x_11590:
[----:B------:R-:W-:Y:S02]  /*f010*/  MOV R246, R242 ;  /* 0x000000f200f67202 */ /* 0x000fe40000000f00 */
[----:B------:R-:W-:-:S07]  /*f020*/  MOV R245, R72 ;  /* 0x0000004800f57202 */ /* 0x000fce0000000f00 */
[----:B------:R-:W-:Y:S05]  /*f030*/  WARPSYNC.COLLECTIVE R75, `(.L_x_11591) ;  /* 0x000000004b087348 */ /* 0x000fea0003c00000 */
[----:B------:R0:W1:Y:S02]  /*f040*/  SHFL.UP P3, R72, R246, R243, R244 ;  /* 0x040000f3f6487389 */ /* 0x00006400000600f4 */
[----:B01----:R-:W-:Y:S01]  /*f050*/  ENDCOLLECTIVE ;  /* 0x000000000000791b */ /* 0x003fe20003800000 */
.L_x_11591:
[----:B------:R-:W-:Y:S01]  /*f060*/  FMUL.FTZ R75, R73, R238 ;  /* 0x000000ee494b7220 */ /* 0x000fe20000410000 */
        /* <DEDUP_REMOVED lines=17> */
.L_x_11592:
[----:B------:R-:W-:Y:S02]  /*f180*/  MOV R246, R73 ;  /* 0x0000004900f67202 */ /* 0x000fe40000000f00 */
[----:B------:R-:W-:-:S07]  /*f190*/  MOV R238, R72 ;  /* 0x0000004800ee7202 */ /* 0x000fce0000000f00 */
[----:B------:R-:W-:Y:S05]  /*f1a0*/  WARPSYNC.COLLECTIVE R75, `(.L_x_11593) ;  /* 0x000000004b087348 */ /* 0x000fea0003c00000 */
[----:B------:R0:W1:Y:S02]  /*f1b0*/  SHFL.UP P3, R72, R246, R243, R244 ;  /* 0x040000f3f6487389 */ /* 0x00006400000600f4 */
[----:B01----:R-:W-:Y:S01]  /*f1c0*/  ENDCOLLECTIVE ;  /* 0x000000000000791b */ /* 0x003fe20003800000 */
.L_x_11593:
[----:B------:R-:W-:Y:S02]  /*f1d0*/  MOV R246, R241 ;  /* 0x000000f100f67202 */ /* 0x000fe40000000f00 */
[----:B------:R-:W-:-:S07]  /*f1e0*/  MOV R74, R72 ;  /* 0x00000048004a7202 */ /* 0x000fce0000000f00 */
[----:B------:R-:W-:Y:S05]  /*f1f0*/  WARPSYNC.COLLECTIVE R75, `(.L_x_11594) ;  /* 0x000000004b087348 */ /* 0x000fea0003c00000 */
[----:B------:R0:W1:Y:S02]  /*f200*/  SHFL.UP P3, R72, R246, R243, R244 ;  /* 0x040000f3f6487389 */ /* 0x00006400000600f4 */
[----:B01----:R-:W-:Y:S01]  /*f210*/  ENDCOLLECTIVE ;  /* 0x000000000000791b */ /* 0x003fe20003800000 */
.L_x_11594:
[----:B------:R-:W-:Y:S02]  /*f220*/  MOV R246, R242 ;  /* 0x000000f200f67202 */ /* 0x000fe40000000f00 */
[----:B------:R-:W-:-:S07]  /*f230*/  MOV R245, R72 ;  /* 0x0000004800f57202 */ /* 0x000fce0000000f00 */
[----:B------:R-:W-:Y:S05]  /*f240*/  WARPSYNC.COLLECTIVE R75, `(.L_x_11595) ;  /* 0x000000004b087348 */ /* 0x000fea0003c00000 */
[----:B------:R0:W1:Y:S02]  /*f250*/  SHFL.UP P3, R72, R246, R243, R244 ;  /* 0x040000f3f6487389 */ /* 0x00006400000600f4 */
[----:B01----:R-:W-:Y:S01]  /*f260*/  ENDCOLLECTIVE ;  /* 0x000000000000791b */ /* 0x003fe20003800000 */
.L_x_11595:
[----:B------:R-:W-:Y:S01]  /*f270*/  FMUL.FTZ R75, R73, R74 ;  /* 0x0000004a494b7220 */ /* 0x000fe20000410000 */
        /* <DEDUP_REMOVED lines=17> */
.L_x_11596:
[----:B------:R-:W-:Y:S02]  /*f390*/  MOV R246, R73 ;  /* 0x0000004900f67202 */ /* 0x000fe40000000f00 */
[----:B------:R-:W-:-:S07]  /*f3a0*/  MOV R74, R72 ;  /* 0x00000048004a7202 */ /* 0x000fce0000000f00 */
[----:B------:R-:W-:Y:S05]  /*f3b0*/  WARPSYNC.COLLECTIVE R75, `(.L_x_11597) ;  /* 0x000000004b087348 */ /* 0x000fea0003c00000 */
[----:B------:R0:W1:Y:S02]  /*f3c0*/  SHFL.UP P3, R72, R246, R243, R244 ;  /* 0x040000f3f6487389 */ /* 0x00006400000600f4 */
[----:B01----:R-:W-:Y:S01]  /*f3d0*/  ENDCOLLECTIVE ;  /* 0x000000000000791b */ /* 0x003fe20003800000 */
.L_x_11597:
[----:B------:R-:W-:Y:S02]  /*f3e0*/  MOV R246, R241 ;  /* 0x000000f100f67202 */ /* 0x000fe40000000f00 */
[----:B------:R-:W-:-:S07]  /*f3f0*/  MOV R245, R72 ;  /* 0x0000004800f57202 */ /* 0x000fce0000000f00 */
[----:B------:R-:W-:Y:S05]  /*f400*/  WARPSYNC.COLLECTIVE R75, `(.L_x_11598) ;  /* 0x000000004b087348 */ /* 0x000fea0003c00000 */
[----:B------:R0:W1:Y:S02]  /*f410*/  SHFL.UP P3, R72, R246, R243, R244 ;  /* 0x040000f3f6487389 */ /* 0x00006400000600f4 */
[----:B01----:R-:W-:Y:S01]  /*f420*/  ENDCOLLECTIVE ;  /* 0x000000000000791b */ /* 0x003fe20003800000 */
.L_x_11598:
[----:B------:R-:W-:Y:S02]  /*f430*/  MOV R246, R242 ;  /* 0x000000f200f67202 */ /* 0x000fe40000000f00 */
[----:B------:R-:W-:-:S07]  /*f440*/  MOV R238, R72 ;  /* 0x0000004800ee7202 */ /* 0x000fce0000000f00 */
[----:B------:R-:W-:Y:S05]  /*f450*/  WARPSYNC.COLLECTIVE R75, `(.L_x_11599) ;  /* 0x000000004b087348 */ /* 0x000fea0003c00000 */
[----:B------:R0:W1:Y:S02]  /*f460*/  SHFL.UP P3, R72, R246, R243, R244 ;  /* 0x040000f3f6487389 */ /* 0x00006400000600f4 */
[----:B01----:R-:W-:Y:S01]  /*f470*/  ENDCOLLECTIVE ;  /* 0x000000000000791b */ /* 0x003fe20003800000 */
.L_x_11599:
        /* <DEDUP_REMOVED lines=17> */
.L_x_11600:
[----:B------:R-:W-:Y:S02]  /*f590*/  MOV R246, R73 ;  /* 0x0000004900f67202 */ /* 0x000fe40000000f00 */
[----:B------:R-:W-:-:S07]  /*f5a0*/  MOV R238, R72 ;  /* 0x0000004800ee7202 */ /* 0x000fce0000000f00 */
[----:B------:R-:W-:Y:S05]  /*f5b0*/  WARPSYNC.COLLECTIVE R75, `(.L_x_11601) ;  /* 0x000000004b087348 */ /* 0x000fea0003c00000 */
[----:B------:R0:W1:Y:S02]  /*f5c0*/  SHFL.UP P3, R72, R246, R243, R244 ;  /* 0x040000f3f6487389 */ /* 0x00006400000600f4 */
[----:B01----:R-:W-:Y:S01]  /*f5d0*/  ENDCOLLECTIVE ;  /* 0x000000000000791b */ /* 0x003fe20003800000 */
.L_x_11601:
[----:B------:R-:W-:Y:S02]  /*f5e0*/  MOV R246, R241 ;  /* 0x000000f100f67202 */ /* 0x000fe40000000f00 */
[----:B------:R-:W-:-:S07]  /*f5f0*/  MOV R74, R72 ;  /* 0x00000048004a7202 */ /* 0x000fce0000000f00 */
[----:B------:R-:W-:Y:S05]  /*f600*/  WARPSYNC.COLLECTIVE R75, `(.L_x_11602) ;  /* 0x000000004b087348 */ /* 0x000fea0003c00000 */
[----:B------:R0:W1:Y:S02]  /*f610*/  SHFL.UP P3, R72, R246, R243, R244 ;  /* 0x040000f3f6487389 */ /* 0x00006400000600f4 */
[----:B01----:R-:W-:Y:S01]  /*f620*/  ENDCOLLECTIVE ;  /* 0x000000000000791b */ /* 0x003fe20003800000 */
.L_x_11602:
[----:B------:R-:W-:Y:S02]  /*f630*/  MOV R246, R242 ;  /* 0x000000f200f67202 */ /* 0x000fe40000000f00 */
[----:B------:R-:W-:-:S07]  /*f640*/  MOV R245, R72 ;  /* 0x0000004800f57202 */ /* 0x000fce0000000f00 */
[----:B------:R-:W-:Y:S05]  /*f650*/  WARPSYNC.COLLECTIVE R75, `(.L_x_11603) ;  /* 0x000000004b087348 */ /* 0x000fea0003c00000 */
[----:B------:R0:W1:Y:S02]  /*f660*/  SHFL.UP P3, R72, R246, R243, R244 ;  /* 0x040000f3f6487389 */ /* 0x00006400000600f4 */
[----:B01----:R-:W-:Y:S01]  /*f670*/  ENDCOLLECTIVE ;  /* 0x000000000000791b */ /* 0x003fe20003800000 */
.L_x_11603:
[----:B------:R-:W-:Y:S05]  /*f680*/  BRA `(.L_x_11604) ;  /* 0xffffff8000947947 */ /* 0x000fea000383ffff */
.L_x_11485:
        /* <DEDUP_REMOVED lines=8> */
.L_x_11606:
[----:B------:R-:W-:Y:S05]  /*f710*/  BSYNC B0 ;  /* 0x0000000000007941 */ /* 0x000fea0003800000 */
.L_x_11605:
[----:B------:R-:W-:Y:S05]  /*f720*/  BRA `(.L_x_11607) ;  /* 0xffffff8000a47947 */ /* 0x000fea000383ffff */
.L_x_11486:
        /* <DEDUP_REMOVED lines=8> */
.L_x_11609:
[----:B------:R-:W-:Y:S05]  /*f7b0*/  BSYNC B0 ;  /* 0x0000000000007941 */ /* 0x000fea0003800000 */
.L_x_11608:
[----:B------:R-:W-:Y:S05]  /*f7c0*/  BRA `(.L_x_11610) ;  /* 0xffffff8000847947 */ /* 0x000fea000383ffff */
.L_x_11487:
        /* <DEDUP_REMOVED lines=8> */
.L_x_11612:
[----:B------:R-:W-:Y:S05]  /*f850*/  BSYNC B0 ;  /* 0x0000000000007941 */ /* 0x000fea0003800000 */
.L_x_11611:
[----:B------:R-:W-:Y:S05]  /*f860*/  BRA `(.L_x_11613) ;  /* 0xffffff8000647947 */ /* 0x000fea000383ffff */
.L_x_11488:
        /* <DEDUP_REMOVED lines=8> */
.L_x_11615:
[----:B------:R-:W-:Y:S05]  /*f8f0*/  BSYNC B0 ;  /* 0x0000000000007941 */ /* 0x000fea0003800000 */
.L_x_11614:
[----:B------:R-:W-:Y:S05]  /*f900*/  BRA `(.L_x_11616) ;  /* 0xffffff8000447947 */ /* 0x000fea000383ffff */
.L_x_11489:
        /* <DEDUP_REMOVED lines=8> */
.L_x_11618:
[----:B------:R-:W-:Y:S05]  /*f990*/  BSYNC B0 ;  /* 0x0000000000007941 */ /* 0x000fea0003800000 */
.L_x_11617:
        /* <DEDUP_REMOVED lines=10> */
.L_x_11619:
[----:B------:R-:W-:Y:S02]  /*fa40*/  MOV R246, R241 ;  /* 0x000000f100f67202 */ /* 0x000fe40000000f00 */
[----:B------:R-:W-:-:S07]  /*fa50*/  MOV R245, R72 ;  /* 0x0000004800f57202 */ /* 0x000fce0000000f00 */
[----:B------:R-:W-:Y:S05]  /*fa60*/  WARPSYNC.COLLECTIVE R75, `(.L_x_11620) ;  /* 0x000000004b087348 */ /* 0x000fea0003c00000 */
[----:B------:R0:W1:Y:S02]  /*fa70*/  SHFL.UP P3, R72, R246, R243, R244 ;  /* 0x040000f3f6487389 */ /* 0x00006400000600f4 */
[----:B01----:R-:W-:Y:S01]  /*fa80*/  ENDCOLLECTIVE ;  /* 0x000000000000791b */ /* 0x003fe20003800000 */
.L_x_11620:
[----:B------:R-:W-:Y:S02]  /*fa90*/  MOV R246, R242 ;  /* 0x000000f200f67202 */ /* 0x000fe40000000f00 */
[----:B------:R-:W-:-:S07]  /*faa0*/  MOV R241, R72 ;  /* 0x0000004800f17202 */ /* 0x000fce0000000f00 */
[----:B------:R-:W-:Y:S05]  /*fab0*/  WARPSYNC.COLLECTIVE R75, `(.L_x_11621) ;  /* 0x000000004b087348 */ /* 0x000fea0003c00000 */
[----:B------:R0:W1:Y:S02]  /*fac0*/  SHFL.UP P3, R72, R246, R243, R244 ;  /* 0x040000f3f6487389 */ /* 0x00006400000600f4 */
[----:B01----:R-:W-:Y:S01]  /*fad0*/  ENDCOLLECTIVE ;  /* 0x000000000000791b */ /* 0x003fe20003800000 */
.L_x_11621:
[----:B------:R-:W-:Y:S02]  /*fae0*/  MOV R242, R72 ;  /* 0x0000004800f27202 */ /* 0x000fe40000000f00 */
[----:B------:R-:W-:-:S07]  /*faf0*/  MOV R72, 0x1f ;  /* 0x0000001f00487802 */ /* 0x000fce0000000f00 */
[----:B------:R-:W-:Y:S05]  /*fb00*/  WARPSYNC.COLLECTIVE R75, `(.L_x_11622) ;  /* 0x000000004b087348 */ /* 0x000fea0003c00000 */
[----:B------:R0:W1:Y:S02]  /*fb10*/  SHFL.IDX P3, R238, R74, R73, R72 ;  /* 0x000000494aee7389 */ /* 0x0000640000060048 */
[----:B01----:R-:W-:Y:S01]  /*fb20*/  ENDCOLLECTIVE ;  /* 0x000000000000791b */ /* 0x003fe20003800000 */
.L_x_11622:
[----:B------:R-:W-:Y:S02]  /*fb30*/  MOV R74, R65 ;  /* 0x00000041004a7202 */ /* 0x000fe40000000f00 */
[----:B------:R-:W-:-:S07]  /*fb40*/  MOV R64, R238 ;  /* 0x000000ee00407202 */ /* 0x000fce0000000f00 */
[----:B------:R-:W-:Y:S05]  /*fb50*/  WARPSYNC.COLLECTIVE R75, `(.L_x_11623) ;  /* 0x000000004b087348 */ /* 0x000fea0003c00000 */
[----:B------:R0:W1:Y:S02]  /*fb60*/  SHFL.IDX P3, R238, R74, R73, R72 ;  /* 0x000000494aee7389 */ /* 0x0000640000060048 */
[----:B01----:R-:W-:Y:S01]  /*fb70*/  ENDCOLLECTIVE ;  /* 0x000000000000791b */ /* 0x003fe20003800000 */
.L_x_11623:
[----:B------:R-:W-:Y:S02]  /*fb80*/  MOV R74, R66 ;  /* 0x00000042004a7202 */ /* 0x000fe40000000f00 */
[----:B------:R-:W-:-:S07]  /*fb90*/  MOV R65, R238 ;  /* 0x000000ee00417202 */ /* 0x000fce0000000f00 */
[----:B------:R-:W-:Y:S05]  /*fba0*/  WARPSYNC.COLLECTIVE R75, `(.L_x_11624) ;  /* 0x000000004b087348 */ /* 0x000fea0003c00000 */
[----:B------:R0:W1:Y:S02]  /*fbb0*/  SHFL.IDX P3, R238, R74, R73, R72 ;  /* 0x000000494aee7389 */ /* 0x0000640000060048 */
[----:B01----:R-:W-:Y:S01]  /*fbc0*/  ENDCOLLECTIVE ;  /* 0x000000000000791b */ /* 0x003fe20003800000 */
.L_x_11624:
[----:B------:R-:W-:Y:S02]  /*fbd0*/  MOV R74, R67 ;  /* 0x00000043004a7202 */ /* 0x000fe40000000f00 */
[----:B------:R-:W-:-:S07]  /*fbe0*/  MOV R66, R238 ;  /* 0x000000ee00427202 */ /* 0x000fce0000000f00 */
[----:B------:R-:W-:Y:S05]  /*fbf0*/  WARPSYNC.COLLECTIVE R75, `(.L_x_11625) ;  /* 0x000000004b087348 */ /* 0x000fea0003c00000 */
[----:B------:R0:W1:Y:S02]  /*fc00*/  SHFL.IDX P3, R238, R74, R73, R72 ;  /* 0x000000494aee7389 */ /* 0x0000640000060048 */
[----:B01----:R-:W-:Y:S01]  /*fc10*/  ENDCOLLECTIVE ;  /* 0x000000000000791b */ /* 0x003fe20003800000 */
.L_x_11625:
[----:B------:R-:W-:Y:S01]  /*fc20*/  MOV R67, R238 ;  /* 0x000000ee00437202 */ /* 0x000fe20000000f00 */
[----:B------:R-:W-:Y:S06]  /*fc30*/  BRA `(.L_x_11626) ;  /* 0xffffff7c00a07947 */ /* 0x000fec000383ffff */
.L_x_11491:
[----:B------:R-:W-:Y:S01]  /*fc40*/  HFMA2.MMA R251, -RZ, RZ, 0, 5.9604644775390625e-08 ;  /* 0x00000001fffb7435 */ /* 0x000fe200000001ff */
[----:B------:R-:W-:Y:S02]  /*fc50*/  MOV R238, R243 ;  /* 0x000000f300ee7202 */ /* 0x000fe40000000f00 */
[----:B------:R-:W-:Y:S02]  /*fc60*/  MOV R250, 0x1f ;  /* 0x0000001f00fa7802 */ /* 0x000fe40000000f00 */
[----:B------:R-:W-:-:S07]  /*fc70*/  MOV R75, 0xffffffff ;  /* 0xffffffff004b7802 */ /* 0x000fce0000000f00 */
[----:B-1----:R-:W-:Y:S05]  /*fc80*/  WARPSYNC.COLLECTIVE R75, `(.L_x_11627) ;  /* 0x000000004b087348 */ /* 0x002fea0003c00000 */
[----:B------:R0:W2:Y:S02]  /*fc90*/  SHFL.DOWN P1, R246, R238, R251, R250 ;  /* 0x080000fbeef67389 */ /* 0x0000a400000200fa */
[----:B012---:R-:W-:Y:S01]  /*fca0*/  ENDCOLLECTIVE ;  /* 0x000000000000791b */ /* 0x007fe20003800000 */
.L_x_11627:
[----:B------:R-:W-:Y:S02]  /*fcb0*/  MOV R238, R252 ;  /* 0x000000fc00ee7202 */ /* 0x000fe40000000f00 */
[----:B------:R-:W-:-:S07]  /*fcc0*/  MOV R72, R246 ;  /* 0x000000f600487202 */ /* 0x000fce0000000f00 */
[----:B------:R-:W-:Y:S05]  /*fcd0*/  WARPSYNC.COLLECTIVE R75, `(.L_x_11628) ;  /* 0x000000004b087348 */ /* 0x000fea0003c00000 */
[----:B------:R0:W1:Y:S02]  /*fce0*/  SHFL.DOWN P1, R246, R238, R251, R250 ;  /* 0x080000fbeef67389 */ /* 0x00006400000200fa */
[----:B01----:R-:W-:Y:S01]  /*fcf0*/  ENDCOLLECTIVE ;  /* 0x000000000000791b */ /* 0x003fe20003800000 */
.L_x_11628:
[----:B------:R-:W-:Y:S02]  /*fd00*/  MOV R238, R249 ;  /* 0x000000f900ee7202 */ /* 0x000fe40000000f00 */
[----:B------:R-:W-:-:S07]  /*fd10*/  MOV R73, R246 ;  /* 0x000000f600497202 */ /* 0x000fce0000000f00 */
[----:B------:R-:W-:Y:S05]  /*fd20*/  WARPSYNC.COLLECTIVE R75, `(.L_x_11629) ;  /* 0x000000004b087348 */ /* 0x000fea0003c00000 */
[----:B------:R0:W1:Y:S02]  /*fd30*/  SHFL.DOWN P1, R246, R238, R251, R250 ;  /* 0x080000fbeef67389 */ /* 0x00006400000200fa */
[----:B01----:R-:W-:Y:S01]  /*fd40*/  ENDCOLLECTIVE ;  /* 0x000000000000791b */ /* 0x003fe20003800000 */
.L_x_11629:
[----:B------:R-:W-:Y:S02]  /*fd50*/  MOV R238, R248 ;  /* 0x000000f800ee7202 */ /* 0x000fe40000000f00 */
[----:B------:R-:W-:-:S07]  /*fd60*/  MOV R74, R246 ;  /* 0x000000f6004a7202 */ /* 0x000fce0000000f00 */
[----:B------:R-:W-:Y:S05]  /*fd70*/  WARPSYNC.COLLECTIVE R75, `(.L_x_11630) ;  /* 0x000000004b087348 */ /* 0x000fea0003c00000 */
[----:B------:R0:W1:Y:S02]  /*fd80*/  SHFL.DOWN P1, R246, R238, R251, R250 ;  /* 0x080000fbeef67389 */ /* 0x00006400000200fa */
[----:B01----:R-:W-:Y:S01]  /*fd90*/  ENDCOLLECTIVE ;  /* 0x000000000000791b */ /* 0x003fe20003800000 */
.L_x_11630:
[----:B------:R-:W-:Y:S05]  /*fda0*/  BRA `(.L_x_11631) ;  /* 0xffffff8c00fc7947 */ /* 0x000fea000383ffff */
.L_x_11494:
        /* <DEDUP_REMOVED lines=8> */
.L_x_11633:
[----:B------:R-:W-:Y:S05]  /*fe30*/  BSYNC B0 ;  /* 0x0000000000007941 */ /* 0x000fea0003800000 */
.L_x_11632:
        /* <DEDUP_REMOVED lines=8> */
.L_x_11634:
[----:B------:R-:W-:Y:S02]  /*fec0*/  MOV R238, R249 ;  /* 0x000000f900ee7202 */ /* 0x000fe40000000f00 */
[----:B------:R-:W-:-:S07]  /*fed0*/  MOV R72, R246 ;  /* 0x000000f600487202 */ /* 0x000fce0000000f00 */
[----:B------:R-:W-:Y:S05]  /*fee0*/  WARPSYNC.COLLECTIVE R75, `(.L_x_11635) ;  /* 0x000000004b087348 */ /* 0x000fea0003c00000 */
[----:B------:R0:W1:Y:S02]  /*fef0*/  SHFL.DOWN P1, R246, R238, R251, R250 ;  /* 0x080000fbeef67389 */ /* 0x00006400000200fa */
[----:B01----:R-:W-:Y:S01]  /*ff00*/  ENDCOLLECTIVE ;  /* 0x000000000000791b */ /* 0x003fe20003800000 */
.L_x_11635:
[----:B------:R-:W-:Y:S02]  /*ff10*/  MOV R238, R248 ;  /* 0x000000f800ee7202 */ /* 0x000fe40000000f00 */
[----:B------:R-:W-:-:S07]  /*ff20*/  MOV R74, R246 ;  /* 0x000000f6004a7202 */ /* 0x000fce0000000f00 */
[----:B------:R-:W-:Y:S05]  /*ff30*/  WARPSYNC.COLLECTIVE R75, `(.L_x_11636) ;  /* 0x000000004b087348 */ /* 0x000fea0003c00000 */
[----:B------:R0:W1:Y:S02]  /*ff40*/  SHFL.DOWN P1, R246, R238, R251, R250 ;  /* 0x080000fbeef67389 */ /* 0x00006400000200fa */
[----:B01----:R-:W-:Y:S01]  /*ff50*/  ENDCOLLECTIVE ;  /* 0x000000000000791b */ /* 0x003fe20003800000 */
.L_x_11636:
[----:B------:R-:W-:Y:S05]  /*ff60*/  BRA `(.L_x_11637) ;  /* 0xffffff8c00e07947 */ /* 0x000fea000383ffff */
.L_x_11497:
        /* <DEDUP_REMOVED lines=8> */
.L_x_11639:
[----:B------:R-:W-:Y:S05]  /*fff0*/  BSYNC B0 ;  /* 0x0000000000007941 */ /* 0x000fea0003800000 */
.L_x_11638:
        /* <DEDUP_REMOVED lines=8> */
.L_x_11640:
[----:B------:R-:W-:Y:S02]  /*10080*/  MOV R238, R249 ;  /* 0x000000f900ee7202 */ /* 0x000fe40000000f00 */
[----:B------:R-:W-:-:S07]  /*10090*/  MOV R72, R246 ;  /* 0x000000f600487202 */ /* 0x000fce0000000f00 */
[----:B------:R-:W-:Y:S05]  /*100a0*/  WARPSYNC.COLLECTIVE R75, `(.L_x_11641) ;  /* 0x000000004b087348 */ /* 0x000fea0003c00000 */
[----:B------:R0:W1:Y:S02]  /*100b0*/  SHFL.DOWN P1, R246, R238, R251, R250 ;  /* 0x080000fbeef67389 */ /* 0x00006400000200fa */
[----:B01----:R-:W-:Y:S01]  /*100c0*/  ENDCOLLECTIVE ;  /* 0x000000000000791b */ /* 0x003fe20003800000 */
.L_x_11641:
[----:B------:R-:W-:Y:S02]  /*100d0*/  MOV R238, R248 ;  /* 0x000000f800ee7202 */ /* 0x000fe40000000f00 */
[----:B------:R-:W-:-:S07]  /*100e0*/  MOV R74, R246 ;  /* 0x000000f6004a7202 */ /* 0x000fce0000000f00 */
[----:B------:R-:W-:Y:S05]  /*100f0*/  WARPSYNC.COLLECTIVE R75, `(.L_x_11642) ;  /* 0x000000004b087348 */ /* 0x000fea0003c00000 */
[----:B------:R0:W1:Y:S02]  /*10100*/  SHFL.DOWN P1, R246, R238, R251, R250 ;  /* 0x080000fbeef67389 */ /* 0x00006400000200fa */
[----:B01----:R-:W-:Y:S01]  /*10110*/  ENDCOLLECTIVE ;  /* 0x000000000000791b */ /* 0x003fe20003800000 */
.L_x_11642:
[----:B------:R-:W-:Y:S05]  /*10120*/  BRA `(.L_x_11643) ;  /* 0xffffff8c00c47947 */ /* 0x000fea000383ffff */
.L_x_11500:
        /* <DEDUP_REMOVED lines=8> */
.L_x_11645:
[----:B------:R-:W-:Y:S05]  /*101b0*/  BSYNC B0 ;  /* 0x0000000000007941 */ /* 0x000fea0003800000 */
.L_x_11644:
        /* <DEDUP_REMOVED lines=8> */
.L_x_11646:
[----:B------:R-:W-:Y:S02]  /*10240*/  MOV R238, R249 ;  /* 0x000000f900ee7202 */ /* 0x000fe40000000f00 */
[----:B------:R-:W-:-:S07]  /*10250*/  MOV R72, R246 ;  /* 0x000000f600487202 */ /* 0x000fce0000000f00 */
[----:B------:R-:W-:Y:S05]  /*10260*/  WARPSYNC.COLLECTIVE R75, `(.L_x_11647) ;  /* 0x000000004b087348 */ /* 0x000fea0003c00000 */
[----:B------:R0:W1:Y:S02]  /*10270*/  SHFL.DOWN P1, R246, R238, R251, R250 ;  /* 0x080000fbeef67389 */ /* 0x00006400000200fa */
[----:B01----:R-:W-:Y:S01]  /*10280*/  ENDCOLLECTIVE ;  /* 0x000000000000791b */ /* 0x003fe20003800000 */
.L_x_11647:
[----:B------:R-:W-:Y:S02]  /*10290*/  MOV R238, R248 ;  /* 0x000000f800ee7202 */ /* 0x000fe40000000f00 */
[----:B------:R-:W-:-:S07]  /*102a0*/  MOV R74, R246 ;  /* 0x000000f6004a7202 */ /* 0x000fce0000000f00 */
[----:B------:R-:W-:Y:S05]  /*102b0*/  WARPSYNC.COLLECTIVE R75, `(.L_x_11648) ;  /* 0x000000004b087348 */ /* 0x000fea0003c00000 */
[----:B------:R0:W1:Y:S02]  /*102c0*/  SHFL.DOWN P1, R246, R238, R251, R250 ;  /* 0x080000fbeef67389 */ /* 0x00006400000200fa */
[----:B01----:R-:W-:Y:S01]  /*102d0*/  ENDCOLLECTIVE ;  /* 0x000000000000791b */ /* 0x003fe20003800000 */
.L_x_11648:
[----:B------:R-:W-:Y:S05]  /*102e0*/  BRA `(.L_x_11649) ;  /* 0xffffff8c00a87947 */ /* 0x000fea000383ffff */
.L_x_11503:
        /* <DEDUP_REMOVED lines=8> */
.L_x_11651:
[----:B------:R-:W-:Y:S05]  /*10370*/  BSYNC B0 ;  /* 0x0000000000007941 */ /* 0x000fea0003800000 */
.L_x_11650:
        /* <DEDUP_REMOVED lines=8> */
.L_x_11652:
[----:B------:R-:W-:Y:S02]  /*10400*/  MOV R238, R249 ;  /* 0x000000f900ee7202 */ /* 0x000fe40000000f00 */
[----:B------:R-:W-:-:S07]  /*10410*/  MOV R73, R246 ;  /* 0x000000f600497202 */ /* 0x000fce0000000f00 */
[----:B------:R-:W-:Y:S05]  /*10420*/  WARPSYNC.COLLECTIVE R75, `(.L_x_11653) ;  /* 0x000000004b087348 */ /* 0x000fea0003c00000 */
[----:B------:R0:W1:Y:S02]  /*10430*/  SHFL.DOWN P1, R246, R238, R251, R250 ;  /* 0x080000fbeef67389 */ /* 0x00006400000200fa */
[----:B01----:R-:W-:Y:S01]  /*10440*/  ENDCOLLECTIVE ;  /* 0x000000000000791b */ /* 0x003fe20003800000 */
.L_x_11653:
[----:B------:R-:W-:Y:S02]  /*10450*/  MOV R238, R248 ;  /* 0x000000f800ee7202 */ /* 0x000fe40000000f00 */
[----:B------:R-:W-:-:S07]  /*10460*/  MOV R74, R246 ;  /* 0x000000f6004a7202 */ /* 0x000fce0000000f00 */
[----:B------:R-:W-:Y:S05]  /*10470*/  WARPSYNC.COLLECTIVE R75, `(.L_x_11654) ;  /* 0x000000004b087348 */ /* 0x000fea0003c00000 */
[----:B------:R0:W1:Y:S02]  /*10480*/  SHFL.DOWN P1, R246, R238, R251, R250 ;  /* 0x080000fbeef67389 */ /* 0x00006400000200fa */
[----:B01----:R-:W-:Y:S01]  /*10490*/  ENDCOLLECTIVE ;  /* 0x000000000000791b */ /* 0x003fe20003800000 */
.L_x_11654:
[----:B------:R-:W-:Y:S05]  /*104a0*/  BRA `(.L_x_11655) ;  /* 0xffffff8c008c7947 */ /* 0x000fea000383ffff */
.L_x_11506:
        /* <DEDUP_REMOVED lines=8> */
.L_x_11657:
[----:B------:R-:W-:Y:S05]  /*10530*/  BSYNC B0 ;  /* 0x0000000000007941 */ /* 0x000fea0003800000 */
.L_x_11656:
        /* <DEDUP_REMOVED lines=10> */
.L_x_11658:
[----:B------:R-:W-:Y:S02]  /*105e0*/  MOV R74, R249 ;  /* 0x000000f9004a7202 */ /* 0x000fe40000000f00 */
[----:B------:R-:W-:-:S07]  /*105f0*/  MOV R247, R238 ;  /* 0x000000ee00f77202 */ /* 0x000fce0000000f00 */
[----:B------:R-:W-:Y:S05]  /*10600*/  WARPSYNC.COLLECTIVE R75, `(.L_x_11659) ;  /* 0x000000004b087348 */ /* 0x000fea0003c00000 */
[----:B------:R0:W1:Y:S02]  /*10610*/  SHFL.IDX P3, R238, R74, R73, R72 ;  /* 0x000000494aee7389 */ /* 0x0000640000060048 */
[----:B01----:R-:W-:Y:S01]  /*10620*/  ENDCOLLECTIVE ;  /* 0x000000000000791b */ /* 0x003fe20003800000 */
.L_x_11659:
        /* <DEDUP_REMOVED lines=9> */
.L_x_11660:
[----:B------:R-:W-:Y:S02]  /*106c0*/  MOV R74, R68 ;  /* 0x00000044004a7202 */ /* 0x000fe40000000f00 */
[----:B------:R-:W-:Y:S02]  /*106d0*/  MOV R213, R238 ;  /* 0x000000ee00d57202 */ /* 0x000fe40000000f00 */
[----:B------:R-:W-:-:S07]  /*106e0*/  MOV R238, R243 ;  /* 0x000000f300ee7202 */ /* 0x000fce0000000f00 */
[----:B------:R-:W-:Y:S05]  /*106f0*/  WARPSYNC.COLLECTIVE R75, `(.L_x_11661) ;  /* 0x000000004b087348 */ /* 0x000fea0003c00000 */
[----:B------:R0:W1:Y:S02]  /*10700*/  SHFL.DOWN P1, R246, R238, R251, R250 ;  /* 0x080000fbeef67389 */ /* 0x00006400000200fa */
[----:B01----:R-:W-:Y:S01]  /*10710*/  ENDCOLLECTIVE ;  /* 0x000000000000791b */ /* 0x003fe20003800000 */
.L_x_11661:
[----:B------:R-:W-:Y:S02]  /*10720*/  MOV R238, R252 ;  /* 0x000000fc00ee7202 */ /* 0x000fe40000000f00 */
[----:B------:R-:W-:-:S07]  /*10730*/  MOV R243, R246 ;  /* 0x000000f600f37202 */ /* 0x000fce0000000f00 */
[----:B------:R-:W-:Y:S05]  /*10740*/  WARPSYNC.COLLECTIVE R75, `(.L_x_11662) ;  /* 0x000000004b087348 */ /* 0x000fea0003c00000 */
[----:B------:R0:W1:Y:S02]  /*10750*/  SHFL.DOWN P1, R246, R238, R251, R250 ;  /* 0x080000fbeef67389 */ /* 0x00006400000200fa */
[----:B01----:R-:W-:Y:S01]  /*10760*/  ENDCOLLECTIVE ;  /* 0x000000000000791b */ /* 0x003fe20003800000 */
.L_x_11662:
[----:B------:R-:W-:Y:S01]  /*10770*/  MOV R238, R249 ;  /* 0x000000f900ee7202 */ /* 0x000fe20000000f00 */
[----:B------:R-:W-:Y:S01]  /*10780*/  FMUL.FTZ R249, R69, R247 ;  /* 0x000000f745f97220 */ /* 0x000fe20000410000 */
[----:B------:R-:W-:-:S07]  /*10790*/  MOV R244, R246 ;  /* 0x000000f600f47202 */ /* 0x000fce0000000f00 */
[----:B------:R-:W-:Y:S05]  /*107a0*/  WARPSYNC.COLLECTIVE R75, `(.L_x_11663) ;  /* 0x000000004b087348 */ /* 0x000fea0003c00000 */
[----:B------:R0:W1:Y:S02]  /*107b0*/  SHFL.DOWN P1, R246, R238, R251, R250 ;  /* 0x080000fbeef67389 */ /* 0x00006400000200fa */
[----:B01----:R-:W-:Y:S01]  /*107c0*/  ENDCOLLECTIVE ;  /* 0x000000000000791b */ /* 0x003fe20003800000 */
.L_x_11663:
[----:B------:R-:W-:Y:S02]  /*107d0*/  MOV R238, R248 ;  /* 0x000000f800ee7202 */ /* 0x000fe40000000f00 */
[----:B------:R-:W-:-:S07]  /*107e0*/  MOV R245, R246 ;  /* 0x000000f600f57202 */ /* 0x000fce0000000f00 */
[----:B------:R-:W-:Y:S05]  /*107f0*/  WARPSYNC.COLLECTIVE R75, `(.L_x_11664) ;  /* 0x000000004b087348 */ /* 0x000fea0003c00000 */
[----:B------:R0:W1:Y:S02]  /*10800*/  SHFL.DOWN P1, R246, R238, R251, R250 ;  /* 0x080000fbeef67389 */ /* 0x00006400000200fa */
[----:B01----:R-:W-:Y:S01]  /*10810*/  ENDCOLLECTIVE ;  /* 0x000000000000791b */ /* 0x003fe20003800000 */
.L_x_11664:
[----:B------:R-:W-:Y:S05]  /*10820*/  WARPSYNC.COLLECTIVE R75, `(.L_x_11665) ;  /* 0x000000004b087348 */ /* 0x000fea0003c00000 */
[----:B------:R0:W1:Y:S02]  /*10830*/  SHFL.IDX P3, R238, R74, R73, R72 ;  /* 0x000000494aee7389 */ /* 0x0000640000060048 */
[----:B01----:R-:W-:Y:S01]  /*10840*/  ENDCOLLECTIVE ;  /* 0x000000000000791b */ /* 0x003fe20003800000 */
.L_x_11665:
[----:B------:R-:W-:Y:S02]  /*10850*/  MOV R74, R69 ;  /* 0x00000045004a7202 */ /* 0x000fe40000000f00 */
[----:B------:R-:W-:-:S07]  /*10860*/  MOV R248, R238 ;  /* 0x000000ee00f87202 */ /* 0x000fce0000000f00 */
[----:B------:R-:W-:Y:S05]  /*10870*/  WARPSYNC.COLLECTIVE R75, `(.L_x_11666) ;  /* 0x000000004b087348 */ /* 0x000fea0003c00000 */
[----:B------:R0:W1:Y:S02]  /*10880*/  SHFL.IDX P3, R238, R74, R73, R72 ;  /* 0x000000494aee7389 */ /* 0x0000640000060048 */
[----:B01----:R-:W-:Y:S01]  /*10890*/  ENDCOLLECTIVE ;  /* 0x000000000000791b */ /* 0x003fe20003800000 */
.L_x_11666:
[----:B------:R-:W-:Y:S02]  /*108a0*/  MOV R74, R70 ;  /* 0x00000046004a7202 */ /* 0x000fe40000000f00 */
[----:B------:R-:W-:-:S07]  /*108b0*/  MOV R251, R238 ;  /* 0x000000ee00fb7202 */ /* 0x000fce0000000f00 */
[----:B------:R-:W-:Y:S05]  /*108c0*/  WARPSYNC.COLLECTIVE R75, `(.L_x_11667) ;  /* 0x000000004b087348 */ /* 0x000fea0003c00000 */
[----:B------:R0:W1:Y:S02]  /*108d0*/  SHFL.IDX P3, R238, R74, R73, R72 ;  /* 0x000000494aee7389 */ /* 0x0000640000060048 */
[----:B01----:R-:W-:Y:S01]  /*108e0*/  ENDCOLLECTIVE ;  /* 0x000000000000791b */ /* 0x003fe20003800000 */
.L_x_11667:
[----:B------:R-:W-:Y:S02]  /*108f0*/  MOV R74, R71 ;  /* 0x00000047004a7202 */ /* 0x000fe40000000f00 */
[----:B------:R-:W-:-:S07]  /*10900*/  MOV R250, R238 ;  /* 0x000000ee00fa7202 */ /* 0x000fce0000000f00 */
[----:B------:R-:W-:Y:S05]  /*10910*/  WARPSYNC.COLLECTIVE R75, `(.L_x_11668) ;  /* 0x000000004b087348 */ /* 0x000fea0003c00000 */
[----:B------:R0:W1:Y:S02]  /*10920*/  SHFL.IDX P3, R238, R74, R73, R72 ;  /* 0x000000494aee7389 */ /* 0x0000640000060048 */
[----:B01----:R-:W-:Y:S01]  /*10930*/  ENDCOLLECTIVE ;  /* 0x000000000000791b */ /* 0x003fe20003800000 */
.L_x_11668:
[----:B------:R-:W-:Y:S01]  /*10940*/  MOV R75, R238 ;  /* 0x000000ee004b7202 */ /* 0x000fe20000000f00 */
[----:B------:R-:W-:Y:S01]  /*10950*/  FMUL.FTZ R238, R68, R247 ;  /* 0x000000f744ee7220 */ /* 0x000fe20000410000 */
[----:B------:R-:W-:Y:S06]  /*10960*/  BRA `(.L_x_11669) ;  /* 0xffffff8800e87947 */ /* 0x000fec000383ffff */
.L_x_11670:
        /* <DEDUP_REMOVED lines=9> */
.L_x_18959:


//--------------------- .text._Z25selective_scan_bwd_kernelI32Selective_Scan_bwd_kernel_traitsILi64ELi16ELb1ELb1ELb1ELb0ELb0EN3c108BFloat16ENS1_7complexIfEEEEv12SSMParamsBwd --------------------------
	.section	.text._Z25selective_scan_bwd_kernelI32Selective_Scan_bwd_kernel_traitsILi64ELi16ELb1ELb1ELb1ELb0ELb0EN3c108BFloat16ENS1_7complexIfEEEEv12SSMParamsBwd,"ax",@progbits
	.align	128
        .global         _Z25selective_scan_bwd_kernelI32Selective_Scan_bwd_kernel_traitsILi64ELi16ELb1ELb1ELb1ELb0ELb0EN3c108BFloat16ENS1_7complexIfEEEEv12SSMParamsBwd
        .type           _Z25selective_scan_bwd_kernelI32Selective_Scan_bwd_kernel_traitsILi64ELi16ELb1ELb1ELb1ELb0ELb0EN3c108BFloat16ENS1_7complexIfEEEEv12SSMParamsBwd,@function
        .size           _Z25selective_scan_bwd_kernelI32Selective_Scan_bwd_kernel_traitsILi64ELi16ELb1ELb1ELb1ELb0ELb0EN3c108BFloat16ENS1_7complexIfEEEEv12SSMParamsBwd,(.L_x_18960 - _Z25selective_scan_bwd_kernelI32Selective_Scan_bwd_kernel_traitsILi64ELi16ELb1ELb1ELb1ELb0ELb0EN3c108BFloat16ENS1_7complexIfEEEEv12SSMParamsBwd)
        .other          _Z25selective_scan_bwd_kernelI32Selective_Scan_bwd_kernel_traitsILi64ELi16ELb1ELb1ELb1ELb0ELb0EN3c108BFloat16ENS1_7complexIfEEEEv12SSMParamsBwd,@"STO_CUDA_ENTRY STV_DEFAULT"
_Z25selective_scan_bwd_kernelI32Selective_Scan_bwd_kernel_traitsILi64ELi16ELb1ELb1ELb1ELb0ELb0EN3c108BFloat16ENS1_7complexIfEEEEv12SSMParamsBwd:
.text._Z25selective_scan_bwd_kernelI32Selective_Scan_bwd_kernel_traitsILi64ELi16ELb1ELb1ELb1ELb0ELb0EN3c108BFloat16ENS1_7complexIfEEEEv12SSMParamsBwd:
        /* <DEDUP_REMOVED lines=183> */
.L_x_11769:
        /* <DEDUP_REMOVED lines=174> */
.L_x_11672:
[----:B------:R-:W0:Y:S01]  /*1650*/  LDC.64 R110, c[0x0][0x360] ;  /* 0x0000d800ff6e7b82 */ /* 0x000e220000000a00 */
        /* <DEDUP_REMOVED lines=40> */
[----:B0-----:R-:W-:-:S05]  /*18e0*/  ULDC.64 UR40, c[0x0][0x2d0] ;  /* 0x0000b40000287ab9 */ /* 0x001fca0000000a00 */
.L_x_11768:
        /* <DEDUP_REMOVED lines=25> */
[----:B0-2---:R-:W2:Y:S01]  /*1a80*/  LDG.E.128 R68, desc[UR18][R64.64] ;  /* 0x0000001240447981 */ /* 0x005ea2000c1e1d00 */
[----:B------:R-:W-:-:S03]  /*1a90*/  UIADD3 UR42, UR45, UR42, URZ ;  /* 0x0000002a2d2a7290 */ /* 0x000fc6000fffe03f */
[----:B---3--:R-:W3:Y:S01]  /*1aa0*/  LDG.E.128 R72, desc[UR18][R64.64+0x200] ;  /* 0x0002001240487981 */ /* 0x008ee2000c1e1d00 */
[----:B------:R-:W-:-:S03]  /*1ab0*/  ULEA.HI.X UR44, UR44, UR41, UR42, 0x3, UP0 ;  /* 0x000000292c2c7291 */ /* 0x000fc600080f1c2a */
[----:B----4-:R-:W4:Y:S04]  /*1ac0*/  LDG.E.128 R76, desc[UR18][R64.64+0x400] ;  /* 0x00040012404c7981 */ /* 0x010f28000c1e1d00 */
[----:B------:R-:W4:Y:S01]  /*1ad0*/  LDG.E.128 R80, desc[UR18][R64.64+0x600] ;  /* 0x0006001240507981 */ /* 0x000f22000c1e1d00 */
[----:B------:R-:W-:Y:S01]  /*1ae0*/  MOV R96, UR43 ;  /* 0x0000002b00607c02 */ /* 0x000fe20008000f00 */
[----:B------:R-:W-:Y:S01]  /*1af0*/  ULDC.64 UR42, c[0x0][0x270] ;  /* 0x00009c00002a7ab9 */ /* 0x000fe20000000a00 */
[----:B------:R-:W-:-:S06]  /*1b00*/  MOV R97, UR44 ;  /* 0x0000002c00617c02 */ /* 0x000fcc0008000f00 */
        /* <DEDUP_REMOVED lines=13> */
[----:B------:R-:W-:Y:S01]  /*1be0*/  IMAD.WIDE R122, R67, 0x10, R122 ;  /* 0x00000010437a7825 */ /* 0x000fe200078e027a */
[----:B------:R-:W-:Y:S02]  /*1bf0*/  LOP3.LUT P0, RZ, R119, 0x1f, RZ, 0xc0, !PT ;  /* 0x0000001f77ff7812 */ /* 0x000fe4000780c0ff */
[----:B------:R-:W-:Y:S01]  /*1c00*/  MOV R126, UR13 ;  /* 0x0000000d007e7c02 */ /* 0x000fe20008000f00 */
[----:B--2---:R0:W-:Y:S04]  /*1c10*/  STS.128 [R98], R68 ;  /* 0x0000004462007388 */ /* 0x0041e80000000c00 */
[----:B-1-3--:R1:W-:Y:S04]  /*1c20*/  STS.128 [R98+0x200], R72 ;  /* 0x0002004862007388 */ /* 0x00a3e80000000c00 */
        /* <DEDUP_REMOVED lines=68> */
[----:B------:R0:W-:Y:S02]  /*2070*/  MUFU.COS R127, R73 ;  /* 0x00000049007f7308 */ /* 0x0001e40000000000 */
[----:B0-----:R-:W-:-:S06]  /*2080*/  FMUL.FTZ R73, R107, R68 ;  /* 0x000000446b497220 */ /* 0x001fcc0000410000 */
[----:B------:R-:W0:Y:S08]  /*2090*/  MUFU.EX2 R71, R71 ;  /* 0x0000004700477308 */ /* 0x000e300000000800 */
[----:B------:R-:W1:Y:S08]  /*20a0*/  MUFU.EX2 R69, R69 ;  /* 0x0000004500457308 */ /* 0x000e700000000800 */
[----:B------:R-:W2:Y:S08]  /*20b0*/  MUFU.EX2 R73, R73 ;  /* 0x0000004900497308 */ /* 0x000eb00000000800 */
[----:B------:R-:W-:Y:S08]  /*20c0*/  MUFU.SIN R154, R75 ;  /* 0x0000004b009a7308 */ /* 0x000ff00000000400 */
[----:B------:R3:W-:Y:S08]  /*20d0*/  MUFU.COS R128, R75 ;  /* 0x0000004b00807308 */ /* 0x0007f00000000000 */
[----:B------:R-:W-:Y:S01]  /*20e0*/  MUFU.SIN R153, R77 ;  /* 0x0000004d00997308 */ /* 0x000fe20000000400 */
[----:B---3--:R-:W-:-:S07]  /*20f0*/  FMUL.FTZ R75, R100, R68 ;  /* 0x00000044644b7220 */ /* 0x008fce0000410000 */
[----:B------:R3:W-:Y:S02]  /*2100*/  MUFU.COS R155, R77 ;  /* 0x0000004d009b7308 */ /* 0x0007e40000000000 */
[----:B---3--:R-:W-:-:S06]  /*2110*/  FMUL.FTZ R77, R106, R68 ;  /* 0x000000446a4d7220 */ /* 0x008fcc0000410000 */
[----:B------:R-:W3:Y:S01]  /*2120*/  MUFU.EX2 R75, R75 ;  /* 0x0000004b004b7308 */ /* 0x000ee20000000800 */
[----:B------:R-:W-:Y:S01]  /*2130*/  ISETP.LT.OR P2, PT, R126, 0x2, P0 ;  /* 0x000000027e00780c */ /* 0x000fe20000741670 */
[-C--:B------:R-:W-:Y:S01]  /*2140*/  FMUL.FTZ R96, R104, R68.reuse ;  /* 0x0000004468607220 */ /* 0x080fe20000410000 */
[----:B------:R-:W-:-:S05]  /*2150*/  FMUL.FTZ R126, R52, R68 ;  /* 0x00000044347e7220 */ /* 0x000fca0000410000 */
[----:B------:R-:W4:Y:S01]  /*2160*/  MUFU.EX2 R77, R77 ;  /* 0x0000004d004d7308 */ /* 0x000f220000000800 */
[C---:B0-----:R-:W-:Y:S01]  /*2170*/  FMUL.FTZ R152, R71.reuse, R152 ;  /* 0x0000009847987220 */ /* 0x041fe20000410000 */
[----:B------:R-:W-:Y:S01]  /*2180*/  FMUL.FTZ R151, R71, R72 ;  /* 0x0000004847977220 */ /* 0x000fe20000410000 */
[----:B------:R-:W-:Y:S01]  /*2190*/  FMUL.FTZ R71, R102, R68 ;  /* 0x0000004466477220 */ /* 0x000fe20000410000 */
[C---:B-1----:R-:W-:Y:S01]  /*21a0*/  FMUL.FTZ R132, R69.reuse, R132 ;  /* 0x0000008445847220 */ /* 0x042fe20000410000 */
[----:B------:R-:W-:Y:S01]  /*21b0*/  FMUL.FTZ R133, R69, R70 ;  /* 0x0000004645857220 */ /* 0x000fe20000410000 */
[C---:B--2---:R-:W-:Y:S01]  /*21c0*/  FMUL.FTZ R150, R73.reuse, R150 ;  /* 0x0000009649967220 */ /* 0x044fe20000410000 */
[----:B------:R-:W-:Y:S01]  /*21d0*/  FMUL.FTZ R149, R73, R74 ;  /* 0x0000004a49957220 */ /* 0x000fe20000410000 */
[CC--:B------:R-:W-:Y:S01]  /*21e0*/  FMUL.FTZ R70, R132.reuse, R151.reuse ;  /* 0x0000009784467220 */ /* 0x0c0fe20000410000 */
[C---:B------:R-:W-:Y:S01]  /*21f0*/  FMUL.FTZ R73, R133.reuse, R151 ;  /* 0x0000009785497220 */ /* 0x040fe20000410000 */
[----:B------:R-:W0:Y:S02]  /*2200*/  MUFU.EX2 R96, R96 ;  /* 0x0000006000607308 */ /* 0x000e240000000800 */
[-C--:B------:R-:W-:Y:S01]  /*2210*/  FFMA.FTZ R70, R133, R152.reuse, R70 ;  /* 0x0000009885467223 */ /* 0x080fe20000010046 */
[----:B------:R-:W-:-:S05]  /*2220*/  FFMA.FTZ R73, R132, R152, -R73 ;  /* 0x0000009884497223 */ /* 0x000fca0000010849 */
[----:B------:R-:W1:Y:S01]  /*2230*/  MUFU.EX2 R126, R126 ;  /* 0x0000007e007e7308 */ /* 0x000e620000000800 */
[C---:B---3--:R-:W-:Y:S01]  /*2240*/  FMUL.FTZ R148, R75.reuse, R148 ;  /* 0x000000944b947220 */ /* 0x048fe20000410000 */
[----:B------:R-:W-:Y:S01]  /*2250*/  FMUL.FTZ R147, R75, R76 ;  /* 0x0000004c4b937220 */ /* 0x000fe20000410000 */
[----:B----4-:R-:W-:-:S05]  /*2260*/  FMUL.FTZ R146, R77, R146 ;  /* 0x000000924d927220 */ /* 0x010fca0000410000 */
[----:B------:R-:W2:Y:S01]  /*2270*/  MUFU.EX2 R71, R71 ;  /* 0x0000004700477308 */ /* 0x000ea20000000800 */
[----:B------:R-:W-:Y:S01]  /*2280*/  FMUL.FTZ R145, R77, R78 ;  /* 0x0000004e4d917220 */ /* 0x000fe20000410000 */
[C---:B------:R-:W-:Y:S01]  /*2290*/  FMUL.FTZ R75, R149.reuse, R70 ;  /* 0x00000046954b7220 */ /* 0x040fe20000410000 */
[----:B------:R-:W-:-:S05]  /*22a0*/  FMUL.FTZ R77, R149, R73 ;  /* 0x00000049954d7220 */ /* 0x000fca0000410000 */
[----:B------:R-:W-:Y:S01]  /*22b0*/  MUFU.SIN R156, R79 ;  /* 0x0000004f009c7308 */ /* 0x000fe20000000400 */
[----:B------:R-:W-:-:S07]  /*22c0*/  FMUL.FTZ R72, R49, R68 ;  /* 0x0000004431487220 */ /* 0x000fce0000410000 */
[----:B------:R3:W-:Y:S01]  /*22d0*/  MUFU.COS R158, R79 ;  /* 0x0000004f009e7308 */ /* 0x0007e20000000000 */
[C---:B------:R-:W-:Y:S01]  /*22e0*/  FFMA.FTZ R75, R150.reuse, R73, -R75 ;  /* 0x00000049964b7223 */ /* 0x040fe2000001084b */
[----:B------:R-:W-:Y:S01]  /*22f0*/  FFMA.FTZ R77, R150, R70, R77 ;  /* 0x00000046964d7223 */ /* 0x000fe2000001004d */
[-C--:B---3--:R-:W-:Y:S01]  /*2300*/  FMUL.FTZ R79, R53, R68.reuse ;  /* 0x00000044354f7220 */ /* 0x088fe20000410000 */
[-C--:B------:R-:W-:Y:S01]  /*2310*/  FMUL.FTZ R81, R105, R68.reuse ;  /* 0x0000004469517220 */ /* 0x080fe20000410000 */
[-C--:B------:R-:W-:Y:S01]  /*2320*/  FMUL.FTZ R83, R54, R68.reuse ;  /* 0x0000004436537220 */ /* 0x080fe20000410000 */
[-C--:B------:R-:W-:Y:S01]  /*2330*/  FMUL.FTZ R122, R51, R68.reuse ;  /* 0x00000044337a7220 */ /* 0x080fe20000410000 */
[-C--:B------:R-:W-:Y:S02]  /*2340*/  FMUL.FTZ R124, R103, R68.reuse ;  /* 0x00000044677c7220 */ /* 0x080fe40000410000 */
[----:B------:R-:W3:Y:S01]  /*2350*/  MUFU.EX2 R79, R79 ;  /* 0x0000004f004f7308 */ /* 0x000ee20000000800 */
[-C--:B------:R-:W-:Y:S01]  /*2360*/  FMUL.FTZ R69, R101, R68.reuse ;  /* 0x0000004465457220 */ /* 0x080fe20000410000 */
[----:B------:R-:W-:Y:S01]  /*2370*/  FMUL.FTZ R68, R50, R68 ;  /* 0x0000004432447220 */ /* 0x000fe20000410000 */
[C---:B------:R-:W-:Y:S01]  /*2380*/  FMUL.FTZ R73, R147.reuse, R77 ;  /* 0x0000004d93497220 */ /* 0x040fe20000410000 */
[----:B------:R-:W-:Y:S01]  /*2390*/  FMUL.FTZ R70, R147, R75 ;  /* 0x0000004b93467220 */ /* 0x000fe20000410000 */
[----:B0-----:R-:W-:Y:S01]  /*23a0*/  FMUL.FTZ R138, R96, R97 ;  /* 0x00000061608a7220 */ /* 0x001fe20000410000 */
[----:B-1----:R-:W-:-:S02]  /*23b0*/  FMUL.FTZ R130, R126, R127 ;  /* 0x0000007f7e827220 */ /* 0x002fc40000410000 */
[----:B------:R-:W0:Y:S01]  /*23c0*/  MUFU.EX2 R72, R72 ;  /* 0x0000004800487308 */ /* 0x000e220000000800 */
[C---:B--2---:R-:W-:Y:S01]  /*23d0*/  FMUL.FTZ R128, R71.reuse, R128 ;  /* 0x0000008047807220 */ /* 0x044fe20000410000 */
[----:B------:R-:W-:Y:S01]  /*23e0*/  FMUL.FTZ R127, R71, R154 ;  /* 0x0000009a477f7220 */ /* 0x000fe20000410000 */
[----:B------:R-:W1:Y:S01]  /*23f0*/  @!P2 LDC R97, c[0x0][0x21c] ;  /* 0x00008700ff61ab82 */ /* 0x000e620000000800 */
[C---:B------:R-:W-:Y:S01]  /*2400*/  FFMA.FTZ R73, R148.reuse, R75, -R73 ;  /* 0x0000004b94497223 */ /* 0x040fe20000010849 */
[----:B------:R-:W-:-:S03]  /*2410*/  FFMA.FTZ R70, R148, R77, R70 ;  /* 0x0000004d94467223 */ /* 0x000fc60000010046 */
[----:B------:R-:W2:Y:S01]  /*2420*/  MUFU.EX2 R81, R81 ;  /* 0x0000005100517308 */ /* 0x000ea20000000800 */
[C---:B------:R-:W-:Y:S01]  /*2430*/  FMUL.FTZ R75, R145.reuse, R73 ;  /* 0x00000049914b7220 */ /* 0x040fe20000410000 */
[----:B------:R-:W-:-:S06]  /*2440*/  FMUL.FTZ R74, R145, R70 ;  /* 0x00000046914a7220 */ /* 0x000fcc0000410000 */
[----:B------:R-:W4:Y:S01]  /*2450*/  MUFU.EX2 R83, R83 ;  /* 0x0000005300537308 */ /* 0x000f220000000800 */
[----:B------:R-:W-:-:S07]  /*2460*/  UIADD3 UR42, UR13, -0x1, URZ ;  /* 0xffffffff0d2a7890 */ /* 0x000fce000fffe03f */
[----:B------:R-:W4:Y:S08]  /*2470*/  MUFU.EX2 R122, R122 ;  /* 0x0000007a007a7308 */ /* 0x000f300000000800 */
[----:B------:R-:W1:Y:S08]  /*2480*/  MUFU.EX2 R124, R124 ;  /* 0x0000007c007c7308 */ /* 0x000e700000000800 */
[----:B------:R-:W-:Y:S08]  /*2490*/  MUFU.COS R157, R159 ;  /* 0x0000009f009d7308 */ /* 0x000ff00000000000 */
[----:B------:R-:W1:Y:S08]  /*24a0*/  MUFU.EX2 R69, R69 ;  /* 0x0000004500457308 */ /* 0x000e700000000800 */
[----:B------:R-:W1:Y:S08]  /*24b0*/  MUFU.EX2 R68, R68 ;  /* 0x0000004400447308 */ /* 0x000e700000000800 */
[----:B------:R-:W1:Y:S01]  /*24c0*/  MUFU.SIN R71, R159 ;  /* 0x0000009f00477308 */ /* 0x000e620000000400 */
[----:B---3--:R-:W-:Y:S01]  /*24d0*/  FMUL.FTZ R143, R79, R80 ;  /* 0x000000504f8f7220 */ /* 0x008fe20000410000 */
[C---:B------:R-:W-:Y:S01]  /*24e0*/  FFMA.FTZ R75, R146.reuse, R70, R75 ;  /* 0x00000046924b7223 */ /* 0x040fe2000001004b */
[----:B------:R-:W-:Y:S01]  /*24f0*/  FFMA.FTZ R74, R146, R73, -R74 ;  /* 0x00000049924a7223 */ /* 0x000fe2000001084a */
[----:B------:R-:W-:Y:S01]  /*2500*/  IMAD R99, R117, 0x3, R99 ;  /* 0x0000000375637824 */ /* 0x000fe200078e0263 */
[----:B------:R-:W-:Y:S01]  /*2510*/  ULEA.HI UR43, UR42, UR42, URZ, 0x1 ;  /* 0x0000002a2a2b7291 */ /* 0x000fe2000f8f083f */
[----:B------:R-:W-:Y:S01]  /*2520*/  FMUL.FTZ R129, R126, R129 ;  /* 0x000000817e817220 */ /* 0x000fe20000410000 */
[----:B------:R-:W-:Y:S01]  /*2530*/  FMUL.FTZ R144, R79, R144 ;  /* 0x000000904f907220 */ /* 0x000fe20000410000 */
[----:B0-----:R-:W-:Y:S01]  /*2540*/  FMUL.FTZ R126, R72, R155 ;  /* 0x0000009b487e7220 */ /* 0x001fe20000410000 */
[C---:B------:R-:W-:Y:S01]  /*2550*/  FMUL.FTZ R73, R143.reuse, R75 ;  /* 0x0000004b8f497220 */ /* 0x040fe20000410000 */
[----:B------:R-:W-:Y:S01]  /*2560*/  FMUL.FTZ R70, R143, R74 ;  /* 0x0000004a8f467220 */ /* 0x000fe20000410000 */
[----:B------:R-:W-:Y:S01]  /*2570*/  FMUL.FTZ R137, R96, R137 ;  /* 0x0000008960897220 */ /* 0x000fe20000410000 */
[----:B------:R-:W-:Y:S01]  /*2580*/  LEA R155, R99, R116, 0x4 ;  /* 0x00000074639b7211 */ /* 0x000fe200078e20ff */
[----:B------:R-:W-:Y:S01]  /*2590*/  ULOP3.LUT UR43, UR43, 0xfffffe, URZ, 0xc0, !UPT ;  /* 0x00fffffe2b2b7892 */ /* 0x000fe2000f8ec03f */
[----:B------:R-:W-:Y:S01]  /*25a0*/  MOV R96, UR13 ;  /* 0x0000000d00607c02 */ /* 0x000fe20008000f00 */
[----:B--2---:R-:W-:Y:S01]  /*25b0*/  FMUL.FTZ R141, R81, R82 ;  /* 0x00000052518d7220 */ /* 0x004fe20000410000 */
[----:B----4-:R-:W-:Y:S01]  /*25c0*/  FMUL.FTZ R139, R83, R120 ;  /* 0x00000078538b7220 */ /* 0x010fe20000410000 */
[C---:B------:R-:W-:Y:S01]  /*25d0*/  FMUL.FTZ R136, R122.reuse, R123 ;  /* 0x0000007b7a887220 */ /* 0x040fe20000410000 */
[----:B------:R-:W-:Y:S01]  /*25e0*/  FMUL.FTZ R135, R122, R135 ;  /* 0x000000877a877220 */ /* 0x000fe20000410000 */
[C---:B-1----:R-:W-:Y:S01]  /*25f0*/  FMUL.FTZ R134, R124.reuse, R125 ;  /* 0x0000007d7c867220 */ /* 0x042fe20000410000 */
[----:B------:R-:W-:Y:S01]  /*2600*/  FMUL.FTZ R131, R124, R131 ;  /* 0x000000837c837220 */ /* 0x000fe20000410000 */
[C---:B------:R-:W-:Y:S01]  /*2610*/  FFMA.FTZ R73, R144.reuse, R74, -R73 ;  /* 0x0000004a90497223 */ /* 0x040fe20000010849 */
[----:B------:R-:W-:Y:S01]  /*2620*/  FFMA.FTZ R75, R144, R75, R70 ;  /* 0x0000004b904b7223 */ /* 0x000fe20000010046 */
[C---:B------:R-:W-:Y:S01]  /*2630*/  FMUL.FTZ R124, R69.reuse, R158 ;  /* 0x0000009e457c7220 */ /* 0x040fe20000410000 */
[----:B------:R-:W-:Y:S01]  /*2640*/  FMUL.FTZ R123, R69, R156 ;  /* 0x0000009c457b7220 */ /* 0x000fe20000410000 */
[C---:B------:R-:W-:Y:S01]  /*2650*/  FMUL.FTZ R122, R68.reuse, R157 ;  /* 0x0000009d447a7220 */ /* 0x040fe20000410000 */
[----:B------:R-:W-:Y:S01]  /*2660*/  FMUL.FTZ R120, R68, R71 ;  /* 0x0000004744787220 */ /* 0x000fe20000410000 */
[----:B------:R-:W-:Y:S01]  /*2670*/  @!P2 IADD3 R96, R96, -0x2, RZ ;  /* 0xfffffffe6060a810 */ /* 0x000fe20007ffe0ff */
[----:B------:R-:W0:Y:S01]  /*2680*/  LDS.128 R68, [R155] ;  /* 0x000000009b447984 */ /* 0x000e220000000c00 */
[----:B------:R-:W-:Y:S01]  /*2690*/  UIADD3 UR43, UR42, -UR43, URZ ;  /* 0x8000002b2a2b7290 */ /* 0x000fe2000fffe03f */
[----:B------:R-:W-:Y:S01]  /*26a0*/  FMUL.FTZ R125, R72, R153 ;  /* 0x00000099487d7220 */ /* 0x000fe20000410000 */
[C---:B------:R-:W-:Y:S01]  /*26b0*/  FMUL.FTZ R77, R141.reuse, R75 ;  /* 0x0000004b8d4d7220 */ /* 0x040fe20000410000 */
[----:B------:R-:W-:Y:S01]  /*26c0*/  FMUL.FTZ R72, R141, R73 ;  /* 0x000000498d487220 */ /* 0x000fe20000410000 */
[----:B------:R-:W-:Y:S01]  /*26d0*/  FMUL.FTZ R142, R81, R142 ;  /* 0x0000008e518e7220 */ /* 0x000fe20000410000 */
[----:B------:R-:W-:-:S02]  /*26e0*/  ULEA UR43, UR43, UR7, 0x8 ;  /* 0x000000072b2b7291 */ /* 0x000fc4000f8e403f */
[----:B------:R-:W-:Y:S01]  /*26f0*/  @!P2 IMAD R160, R96, R97, UR7 ;  /* 0x0000000760a0ae24 */ /* 0x000fe2000f8e0261 */
[----:B------:R-:W-:Y:S01]  /*2700*/  ISETP.NE.AND P1, PT, R119, RZ, PT ;  /* 0x000000ff7700720c */ /* 0x000fe20003f25270 */
[----:B------:R-:W-:Y:S01]  /*2710*/  FMUL.FTZ R140, R83, R140 ;  /* 0x0000008c538c7220 */ /* 0x000fe20000410000 */
[----:B------:R-:W-:Y:S01]  /*2720*/  IADD3 R96, R119, 0x200, RZ ;  /* 0x0000020077607810 */ /* 0x000fe20007ffe0ff */
[C---:B------:R-:W-:Y:S01]  /*2730*/  FFMA.FTZ R164, R142.reuse, R73, -R77 ;  /* 0x000000498ea47223 */ /* 0x040fe2000001084d */
[----:B------:R-:W-:Y:S01]  /*2740*/  FFMA.FTZ R165, R142, R75, R72 ;  /* 0x0000004b8ea57223 */ /* 0x000fe20000010048 */
[----:B------:R-:W-:Y:S04]  /*2750*/  LDS.128 R76, [R155+0x20] ;  /* 0x000020009b4c7984 */ /* 0x000fe80000000c00 */
[----:B------:R-:W1:Y:S04]  /*2760*/  LDS.128 R72, [R155+0x10] ;  /* 0x000010009b487984 */ /* 0x000e680000000c00 */
[----:B------:R-:W2:Y:S04]  /*2770*/  LDS.128 R80, [R155+0x30] ;  /* 0x000030009b507984 */ /* 0x000ea80000000c00 */
[----:B------:R3:W-:Y:S04]  /*2780*/  STS.128 [R98+0x1280], R84 ;  /* 0x0012805462007388 */ /* 0x0007e80000000c00 */
[----:B------:R4:W-:Y:S04]  /*2790*/  STS.128 [R98+0x1080], R64 ;  /* 0x0010804062007388 */ /* 0x0009e80000000c00 */
[----:B------:R-:W-:Y:S01]  /*27a0*/  STS.128 [R98+0x1480], R88 ;  /* 0x0014805862007388 */ /* 0x000fe20000000c00 */
[----:B---3--:R-:W-:-:S03]  /*27b0*/  SEL R85, R96, UR43, P1 ;  /* 0x0000002b60557c07 */ /* 0x008fc60008800000 */
[----:B------:R-:W-:Y:S01]  /*27c0*/  STS.128 [R98+0x1680], R92 ;  /* 0x0016805c62007388 */ /* 0x000fe20000000c00 */
[----:B------:R-:W-:Y:S01]  /*27d0*/  NOP ;  /* 0x0000000000007918 */ /* 0x000fe20000000000 */
[----:B------:R-:W-:Y:S02]  /*27e0*/  LEA R162, R85, R116, 0x3 ;  /* 0x0000007455a27211 */ /* 0x000fe400078e18ff */
[----:B------:R-:W-:Y:S04]  /*27f0*/  LDS.128 R88, [R155+0x1090] ;  /* 0x001090009b587984 */ /* 0x000fe80000000c00 */
[----:B------:R-:W3:Y:S04]  /*2800*/  LDS.128 R84, [R155+0x1080] ;  /* 0x001080009b547984 */ /* 0x000ee80000000c00 */
[----:B------:R-:W3:Y:S04]  /*2810*/  LDS.128 R92, [R155+0x10a0] ;  /* 0x0010a0009b5c7984 */ /* 0x000ee80000000c00 */
[----:B------:R1:W3:Y:S04]  /*2820*/  LDS.128 R96, [R155+0x10b0] ;  /* 0x0010b0009b607984 */ /* 0x0002e80000000c00 */
[----:B------:R2:W-:Y:S01]  /*2830*/  STS.64 [R162+0x6b60], R132 ;  /* 0x006b6084a2007388 */ /* 0x0005e20000000a00 */
[----:B------:R-:W-:-:S02]  /*2840*/  MOV R161, 0x10 ;  /* 0x0000001000a17802 */ /* 0x000fc40000000f00 */
[----:B----4-:R-:W-:Y:S02]  /*2850*/  CS2R R66, SRZ ;  /* 0x0000000000427805 */ /* 0x010fe4000001ff00 */
[----:B------:R-:W-:Y:S02]  /*2860*/  MOV R65, RZ ;  /* 0x000000ff00417202 */ /* 0x000fe40000000f00 */
[----:B------:R-:W-:Y:S01]  /*2870*/  MOV R64, 0x3f800000 ;  /* 0x3f80000000407802 */ /* 0x000fe20000000f00 */
[----:B------:R-:W-:Y:S01]  /*2880*/  @!P2 IMAD.WIDE R160, R160, R161, UR20 ;  /* 0x00000014a0a0ae25 */ /* 0x000fe2000f8e02a1 */
[----:B------:R-:W-:Y:S01]  /*2890*/  BAR.SYNC.DEFER_BLOCKING 0x0 ;  /* 0x0000000000007b1d */ /* 0x000fe20000010000 */
[C---:B0-----:R-:W-:Y:S02]  /*28a0*/  PRMT R157, R68.reuse, 0x7632, R157 ;  /* 0x00007632449d7816 */ /* 0x041fe4000000009d */
        /* <DEDUP_REMOVED lines=8> */
[----:B------:R-:W-:Y:S01]  /*2930*/  SHF.L.U32 R157, R157, 0x10, RZ ;  /* 0x000000109d9d7819 */ /* 0x000fe200000006ff */
[----:B------:R-:W-:Y:S01]  /*2940*/  FMUL.FTZ R188, R112, R153 ;  /* 0x0000009970bc7220 */ /* 0x000fe20000410000 */
[----:B------:R-:W-:Y:S01]  /*2950*/  SHF.L.U32 R70, R60, 0x10, RZ ;  /* 0x000000103c467819 */ /* 0x000fe200000006ff */
[----:B------:R0:W5:Y:S02]  /*2960*/  @!P2 LDG.E.128 R64, desc[UR18][R160.64] ;  /* 0x00000012a040a981 */ /* 0x000164000c1e1d00 */
[----:B------:R-:W-:Y:S01]  /*2970*/  FMUL.FTZ R187, R112, R157 ;  /* 0x0000009d70bb7220 */ /* 0x000fe20000410000 */
[----:B------:R-:W-:Y:S01]  /*2980*/  FMUL.FTZ R186, R55, R154 ;  /* 0x0000009a37ba7220 */ /* 0x000fe20000410000 */
[----:B------:R-:W-:Y:S01]  /*2990*/  FMUL.FTZ R188, R70, R188 ;  /* 0x000000bc46bc7220 */ /* 0x000fe20000410000 */
[----:B0-----:R-:W-:Y:S02]  /*29a0*/  SHF.L.U32 R160, R68, 0x10, RZ ;  /* 0x0000001044a07819 */ /* 0x001fe400000006ff */
[----:B------:R-:W-:-:S03]  /*29b0*/  SHF.L.U32 R68, R71, 0x10, RZ ;  /* 0x0000001047447819 */ /* 0x000fc600000006ff */
[----:B------:R-:W-:Y:S01]  /*29c0*/  FMUL.FTZ R185, R55, R160 ;  /* 0x000000a037b97220 */ /* 0x000fe20000410000 */
[----:B------:R-:W-:Y:S01]  /*29d0*/  FMUL.FTZ R187, R70, R187 ;  /* 0x000000bb46bb7220 */ /* 0x000fe20000410000 */
[C---:B------:R-:W-:Y:S02]  /*29e0*/  FMUL.FTZ R186, R68.reuse, R186 ;  /* 0x000000ba44ba7220 */ /* 0x040fe40000410000 */
[----:B------:R-:W-:Y:S01]  /*29f0*/  FMUL.FTZ R185, R68, R185 ;  /* 0x000000b944b97220 */ /* 0x000fe20000410000 */
[-C--:B------:R-:W-:Y:S01]  /*2a00*/  FMUL.FTZ R68, R188, R151.reuse ;  /* 0x00000097bc447220 */ /* 0x080fe20000410000 */
[----:B------:R-:W-:-:S03]  /*2a10*/  FMUL.FTZ R71, R187, R151 ;  /* 0x00000097bb477220 */ /* 0x000fc60000410000 */
[-C--:B------:R-:W-:Y:S01]  /*2a20*/  FFMA.FTZ R68, R187, R152.reuse, R68 ;  /* 0x00000098bb447223 */ /* 0x080fe20000010044 */
[----:B------:R-:W-:Y:S01]  /*2a30*/  SHF.L.U32 R158, R158, 0x10, RZ ;  /* 0x000000109e9e7819 */ /* 0x000fe200000006ff */
[----:B------:R-:W-:Y:S02]  /*2a40*/  FFMA.FTZ R71, R188, R152, -R71 ;  /* 0x00000098bc477223 */ /* 0x000fe40000010847 */
[----:B------:R-:W-:Y:S01]  /*2a50*/  FADD.FTZ R68, R185, R68 ;  /* 0x00000044b9447221 */ /* 0x000fe20000010000 */
[----:B------:R-:W-:Y:S01]  /*2a60*/  SHF.L.U32 R70, R61, 0x10, RZ ;  /* 0x000000103d467819 */ /* 0x000fe200000006ff */
[----:B------:R-:W-:Y:S01]  /*2a70*/  FADD.FTZ R71, R186, R71 ;  /* 0x00000047ba477221 */ /* 0x000fe20000010000 */
[C---:B------:R-:W-:Y:S01]  /*2a80*/  FMUL.FTZ R184, R107.reuse, R156 ;  /* 0x0000009c6bb87220 */ /* 0x040fe20000410000 */
[----:B------:R-:W-:Y:S01]  /*2a90*/  FMUL.FTZ R183, R107, R158 ;  /* 0x0000009e6bb77220 */ /* 0x000fe20000410000 */
[C---:B------:R-:W-:Y:S01]  /*2aa0*/  FMUL.FTZ R161, R149.reuse, R68 ;  /* 0x0000004495a17220 */ /* 0x040fe20000410000 */
[----:B------:R-:W-:Y:S01]  /*2ab0*/  FMUL.FTZ R163, R149, R71 ;  /* 0x0000004795a37220 */ /* 0x000fe20000410000 */
[C---:B------:R-:W-:Y:S01]  /*2ac0*/  FMUL.FTZ R184, R70.reuse, R184 ;  /* 0x000000b846b87220 */ /* 0x040fe20000410000 */
[----:B------:R-:W-:Y:S01]  /*2ad0*/  FMUL.FTZ R183, R70, R183 ;  /* 0x000000b746b77220 */ /* 0x000fe20000410000 */
[----:B------:R-:W-:Y:S01]  /*2ae0*/  FFMA.FTZ R161, R150, R71, -R161 ;  /* 0x0000004796a17223 */ /* 0x000fe200000108a1 */
[----:B------:R-:W-:-:S02]  /*2af0*/  PRMT R70, R61, 0x7632, R70 ;  /* 0x000076323d467816 */ /* 0x000fc40000000046 */
[----:B-1----:R-:W-:Y:S01]  /*2b00*/  SHF.L.U32 R155, R69, 0x10, RZ ;  /* 0x00000010459b7819 */ /* 0x002fe200000006ff */
[----:B------:R-:W-:Y:S01]  /*2b10*/  FFMA.FTZ R68, R150, R68, R163 ;  /* 0x0000004496447223 */ /* 0x000fe200000100a3 */
[----:B------:R-:W-:Y:S01]  /*2b20*/  FADD.FTZ R161, R184, R161 ;  /* 0x000000a1b8a17221 */ /* 0x000fe20000010000 */
[----:B------:R-:W-:Y:S01]  /*2b30*/  SHF.L.U32 R70, R70, 0x10, RZ ;  /* 0x0000001046467819 */ /* 0x000fe200000006ff */
[----:B------:R-:W-:Y:S01]  /*2b40*/  FMUL.FTZ R71, R139, R165 ;  /* 0x000000a58b477220 */ /* 0x000fe20000410000 */
[C---:B------:R-:W-:Y:S01]  /*2b50*/  FMUL.FTZ R181, R100.reuse, R159 ;  /* 0x0000009f64b57220 */ /* 0x040fe20000410000 */
[----:B------:R-:W-:Y:S01]  /*2b60*/  FMUL.FTZ R179, R100, R155 ;  /* 0x0000009b64b37220 */ /* 0x000fe20000410000 */
[----:B------:R-:W-:Y:S01]  /*2b70*/  FADD.FTZ R68, R183, R68 ;  /* 0x00000044b7447221 */ /* 0x000fe20000010000 */
[----:B------:R-:W-:Y:S01]  /*2b80*/  FMUL.FTZ R69, R147, R161 ;  /* 0x000000a193457220 */ /* 0x000fe20000410000 */
[-C--:B------:R-:W-:Y:S01]  /*2b90*/  FMUL.FTZ R163, R139, R164.reuse ;  /* 0x000000a48ba37220 */ /* 0x080fe20000410000 */
[----:B------:R-:W-:Y:S01]  /*2ba0*/  FFMA.FTZ R164, R140, R164, -R71 ;  /* 0x000000a48ca47223 */ /* 0x000fe20000010847 */
[C---:B------:R-:W-:Y:S01]  /*2bb0*/  FMUL.FTZ R181, R70.reuse, R181 ;  /* 0x000000b546b57220 */ /* 0x040fe20000410000 */
[----:B------:R-:W-:Y:S01]  /*2bc0*/  FMUL.FTZ R179, R70, R179 ;  /* 0x000000b346b37220 */ /* 0x000fe20000410000 */
[-C--:B------:R-:W-:Y:S01]  /*2bd0*/  FMUL.FTZ R70, R147, R68.reuse ;  /* 0x0000004493467220 */ /* 0x080fe20000410000 */
[----:B------:R-:W-:Y:S01]  /*2be0*/  FFMA.FTZ R68, R148, R68, R69 ;  /* 0x0000004494447223 */ /* 0x000fe20000010045 */
[----:B------:R-:W-:Y:S01]  /*2bf0*/  FFMA.FTZ R163, R140, R165, R163 ;  /* 0x000000a58ca37223 */ /* 0x000fe200000100a3 */
[----:B--2---:R-:W-:Y:S01]  /*2c00*/  FMUL.FTZ R162, R137, R164 ;  /* 0x000000a489a27220 */ /* 0x004fe20000410000 */
[----:B------:R-:W-:Y:S01]  /*2c10*/  FFMA.FTZ R70, R148, R161, -R70 ;  /* 0x000000a194467223 */ /* 0x000fe20000010846 */
[----:B------:R-:W-:Y:S01]  /*2c20*/  FADD.FTZ R68, R179, R68 ;  /* 0x00000044b3447221 */ /* 0x000fe20000010000 */
[-C--:B------:R-:W-:Y:S01]  /*2c30*/  FMUL.FTZ R161, R137, R163.reuse ;  /* 0x000000a389a17220 */ /* 0x080fe20000410000 */
[----:B------:R-:W-:Y:S01]  /*2c40*/  FFMA.FTZ R170, R138, R163, R162 ;  /* 0x000000a38aaa7223 */ /* 0x000fe200000100a2 */
[----:B------:R-:W-:Y:S01]  /*2c50*/  PRMT R163, R72, 0x7632, R163 ;  /* 0x0000763248a37816 */ /* 0x000fe200000000a3 */
[----:B------:R-:W-:Y:S01]  /*2c60*/  FADD.FTZ R70, R181, R70 ;  /* 0x00000046b5467221 */ /* 0x000fe20000010000 */
[----:B------:R-:W-:Y:S01]  /*2c70*/  FMUL.FTZ R69, R145, R68 ;  /* 0x0000004491457220 */ /* 0x000fe20000410000 */
[----:B------:R-:W-:Y:S01]  /*2c80*/  FFMA.FTZ R169, R138, R164, -R161 ;  /* 0x000000a48aa97223 */ /* 0x000fe200000108a1 */
[----:B------:R-:W-:-:S02]  /*2c90*/  SHF.L.U32 R161, R72, 0x10, RZ ;  /* 0x0000001048a17819 */ /* 0x000fc400000006ff */
[----:B------:R-:W-:Y:S01]  /*2ca0*/  SHF.L.U32 R163, R163, 0x10, RZ ;  /* 0x00000010a3a37819 */ /* 0x000fe200000006ff */
[-C--:B------:R-:W-:Y:S01]  /*2cb0*/  FMUL.FTZ R71, R145, R70.reuse ;  /* 0x0000004691477220 */ /* 0x080fe20000410000 */
[----:B------:R-:W-:Y:S01]  /*2cc0*/  FFMA.FTZ R69, R146, R70, -R69 ;  /* 0x0000004692457223 */ /* 0x000fe20000010845 */
[----:B------:R-:W-:Y:S01]  /*2cd0*/  SHF.L.U32 R70, R62, 0x10, RZ ;  /* 0x000000103e467819 */ /* 0x000fe200000006ff */
[C---:B------:R-:W-:Y:S01]  /*2ce0*/  FMUL.FTZ R198, R106.reuse, R161 ;  /* 0x000000a16ac67220 */ /* 0x040fe20000410000 */
[----:B------:R-:W-:Y:S01]  /*2cf0*/  FMUL.FTZ R197, R106, R163 ;  /* 0x000000a36ac57220 */ /* 0x000fe20000410000 */
[----:B------:R-:W-:Y:S01]  /*2d00*/  PRMT R168, R73, 0x7632, R168 ;  /* 0x0000763249a87816 */ /* 0x000fe200000000a8 */
[--C-:B------:R-:W-:Y:S01]  /*2d10*/  FFMA.FTZ R68, R146, R68, R71.reuse ;  /* 0x0000004492447223 */ /* 0x100fe20000010047 */
[C---:B------:R-:W-:Y:S01]  /*2d20*/  FMUL.FTZ R198, R70.reuse, R198 ;  /* 0x000000c646c67220 */ /* 0x040fe20000410000 */
[----:B------:R-:W-:Y:S01]  /*2d30*/  FMUL.FTZ R197, R70, R197 ;  /* 0x000000c546c57220 */ /* 0x000fe20000410000 */
[----:B------:R-:W-:-:S02]  /*2d40*/  PRMT R71, R62, 0x7632, R71 ;  /* 0x000076323e477816 */ /* 0x000fc40000000047 */
[----:B------:R-:W-:Y:S01]  /*2d50*/  SHF.L.U32 R168, R168, 0x10, RZ ;  /* 0x00000010a8a87819 */ /* 0x000fe200000006ff */
[----:B------:R-:W-:Y:S01]  /*2d60*/  FADD.FTZ R69, R198, R69 ;  /* 0x00000045c6457221 */ /* 0x000fe20000010000 */
[----:B------:R-:W-:Y:S01]  /*2d70*/  FADD.FTZ R68, R197, R68 ;  /* 0x00000044c5447221 */ /* 0x000fe20000010000 */
[----:B------:R-:W-:Y:S02]  /*2d80*/  SHF.L.U32 R162, R73, 0x10, RZ ;  /* 0x0000001049a27819 */ /* 0x000fe400000006ff */
[C---:B------:R-:W-:Y:S01]  /*2d90*/  PRMT R166, R74.reuse, 0x7632, R166 ;  /* 0x000076324aa67816 */ /* 0x040fe200000000a6 */
        /* <DEDUP_REMOVED lines=12> */
[C---:B------:R-:W-:Y:S01]  /*2e60*/  FMUL.FTZ R194, R105.reuse, R164 ;  /* 0x000000a469c27220 */ /* 0x040fe20000410000 */
[----:B------:R-:W-:Y:S01]  /*2e70*/  FMUL.FTZ R193, R105, R166 ;  /* 0x000000a669c17220 */ /* 0x000fe20000410000 */
[----:B------:R-:W-:Y:S01]  /*2e80*/  FADD.FTZ R68, R195, R68 ;  /* 0x00000044c3447221 */ /* 0x000fe20000010000 */
[----:B------:R-:W-:Y:S01]  /*2e90*/  FADD.FTZ R71, R196, R71 ;  /* 0x00000047c4477221 */ /* 0x000fe20000010000 */
[C---:B------:R-:W-:Y:S01]  /*2ea0*/  FMUL.FTZ R194, R69.reuse, R194 ;  /* 0x000000c245c27220 */ /* 0x040fe20000410000 */
[----:B------:R-:W-:Y:S01]  /*2eb0*/  FMUL.FTZ R193, R69, R193 ;  /* 0x000000c145c17220 */ /* 0x000fe20000410000 */
[----:B------:R-:W-:Y:S01]  /*2ec0*/  FMUL.FTZ R69, R141, R68 ;  /* 0x000000448d457220 */ /* 0x000fe20000410000 */
[----:B------:R-:W-:Y:S01]  /*2ed0*/  PRMT R165, R75, 0x7632, R165 ;  /* 0x000076324ba57816 */ /* 0x000fe200000000a5 */
[-C--:B------:R-:W-:Y:S01]  /*2ee0*/  FMUL.FTZ R73, R141, R71.reuse ;  /* 0x000000478d497220 */ /* 0x080fe20000410000 */
[----:B------:R-:W-:Y:S01]  /*2ef0*/  SHF.L.U32 R167, R75, 0x10, RZ ;  /* 0x000000104ba77819 */ /* 0x000fe200000006ff */
[----:B------:R-:W-:Y:S01]  /*2f00*/  FFMA.FTZ R69, R142, R71, -R69 ;  /* 0x000000478e457223 */ /* 0x000fe20000010845 */
[----:B------:R-:W-:-:S02]  /*2f10*/  PRMT R70, R63, 0x7632, R70 ;  /* 0x000076323f467816 */ /* 0x000fc40000000046 */
[----:B------:R-:W-:Y:S01]  /*2f20*/  SHF.L.U32 R165, R165, 0x10, RZ ;  /* 0x00000010a5a57819 */ /* 0x000fe200000006ff */
[----:B------:R-:W-:Y:S01]  /*2f30*/  FFMA.FTZ R68, R142, R68, R73 ;  /* 0x000000448e447223 */ /* 0x000fe20000010049 */
[----:B------:R-:W-:Y:S01]  /*2f40*/  FADD.FTZ R69, R194, R69 ;  /* 0x00000045c2457221 */ /* 0x000fe20000010000 */
[----:B------:R-:W-:Y:S01]  /*2f50*/  FMUL.FTZ R72, R135, R170 ;  /* 0x000000aa87487220 */ /* 0x000fe20000410000 */
[----:B------:R-:W-:Y:S01]  /*2f60*/  SHF.L.U32 R70, R70, 0x10, RZ ;  /* 0x0000001046467819 */ /* 0x000fe200000006ff */
        /* <DEDUP_REMOVED lines=11> */
[----:B------:R-:W-:Y:S01]  /*3020*/  FMUL.FTZ R169, R131, R72 ;  /* 0x0000004883a97220 */ /* 0x000fe20000410000 */
[----:B------:R-:W-:Y:S01]  /*3030*/  FFMA.FTZ R69, R140, R69, -R70 ;  /* 0x000000458c457223 */ /* 0x000fe20000010846 */
[----:B------:R-:W-:-:S02]  /*3040*/  FADD.FTZ R68, R191, R68 ;  /* 0x00000044bf447221 */ /* 0x000fc40000010000 */
[--C-:B------:R-:W-:Y:S01]  /*3050*/  FFMA.FTZ R70, R134, R170, R169.reuse ;  /* 0x000000aa86467223 */ /* 0x100fe200000100a9 */
[----:B------:R-:W-:Y:S01]  /*3060*/  PRMT R169, R76, 0x7632, R169 ;  /* 0x000076324ca97816 */ /* 0x000fe200000000a9 */
[----:B------:R-:W-:Y:S01]  /*3070*/  FADD.FTZ R69, R192, R69 ;  /* 0x00000045c0457221 */ /* 0x000fe20000010000 */
[----:B------:R-:W-:Y:S02]  /*3080*/  FMUL.FTZ R71, R137, R68 ;  /* 0x0000004489477220 */ /* 0x000fe40000410000 */
[----:B------:R-:W-:Y:S01]  /*3090*/  SHF.L.U32 R169, R169, 0x10, RZ ;  /* 0x00000010a9a97819 */ /* 0x000fe200000006ff */
[-C--:B------:R-:W-:Y:S01]  /*30a0*/  FMUL.FTZ R73, R137, R69.reuse ;  /* 0x0000004589497220 */ /* 0x080fe20000410000 */
[----:B------:R-:W-:Y:S01]  /*30b0*/  FFMA.FTZ R71, R138, R69, -R71 ;  /* 0x000000458a477223 */ /* 0x000fe20000010847 */
[----:B------:R-:W-:Y:S02]  /*30c0*/  SHF.L.U32 R171, R76, 0x10, RZ ;  /* 0x000000104cab7819 */ /* 0x000fe400000006ff */
[----:B------:R-:W-:Y:S01]  /*30d0*/  SHF.L.U32 R69, R56, 0x10, RZ ;  /* 0x0000001038457819 */ /* 0x000fe200000006ff */
[C---:B------:R-:W-:Y:S01]  /*30e0*/  FMUL.FTZ R225, R104.reuse, R169 ;  /* 0x000000a968e17220 */ /* 0x040fe20000410000 */
[----:B------:R-:W-:Y:S01]  /*30f0*/  FMUL.FTZ R75, R131, R170 ;  /* 0x000000aa834b7220 */ /* 0x000fe20000410000 */
[----:B------:R-:W-:Y:S01]  /*3100*/  FMUL.FTZ R226, R104, R171 ;  /* 0x000000ab68e27220 */ /* 0x000fe20000410000 */
[----:B------:R-:W-:Y:S01]  /*3110*/  FFMA.FTZ R68, R138, R68, R73 ;  /* 0x000000448a447223 */ /* 0x000fe20000010049 */
[----:B------:R-:W-:Y:S01]  /*3120*/  FMUL.FTZ R225, R69, R225 ;  /* 0x000000e145e17220 */ /* 0x000fe20000410000 */
[----:B------:R-:W-:Y:S01]  /*3130*/  FFMA.FTZ R75, R134, R72, -R75 ;  /* 0x00000048864b7223 */ /* 0x000fe2000001084b */
[----:B------:R-:W-:Y:S01]  /*3140*/  PRMT R174, R77, 0x7632, R174 ;  /* 0x000076324dae7816 */ /* 0x000fe200000000ae */
        /* <DEDUP_REMOVED lines=24> */
[-C--:B------:R-:W-:Y:S01]  /*32d0*/  FMUL.FTZ R71, R131, R68.reuse ;  /* 0x0000004483477220 */ /* 0x080fe20000410000 */
[----:B------:R-:W-:Y:S01]  /*32e0*/  FMUL.FTZ R221, R72, R221 ;  /* 0x000000dd48dd7220 */ /* 0x000fe20000410000 */
[----:B------:R-:W-:Y:S01]  /*32f0*/  FFMA.FTZ R68, R134, R68, R73 ;  /* 0x0000004486447223 */ /* 0x000fe20000010049 */
        /* <DEDUP_REMOVED lines=13> */
[----:B------:R-:W-:Y:S01]  /*33d0*/  PRMT R79, R80, 0x7632, R79 ;  /* 0x00007632504f7816 */ /* 0x000fe2000000004f */
[----:B------:R-:W-:Y:S01]  /*33e0*/  FMUL.FTZ R220, R72, R220 ;  /* 0x000000dc48dc7220 */ /* 0x000fe20000410000 */
[----:B------:R-:W-:Y:S01]  /*33f0*/  FFMA.FTZ R69, R130, R71, -R69 ;  /* 0x0000004782457223 */ /* 0x000fe20000010845 */
[----:B------:R-:W-:Y:S01]  /*3400*/  FMUL.FTZ R219, R72, R219 ;  /* 0x000000db48db7220 */ /* 0x000fe20000410000 */
[----:B------:R-:W-:Y:S01]  /*3410*/  FFMA.FTZ R68, R130, R68, R73 ;  /* 0x0000004482447223 */ /* 0x000fe20000010049 */
        /* <DEDUP_REMOVED lines=18> */
[----:B------:R-:W-:Y:S01]  /*3540*/  FMUL.FTZ R71, R127, R75 ;  /* 0x0000004b7f477220 */ /* 0x000fe20000410000 */
[----:B------:R-:W-:Y:S01]  /*3550*/  PRMT R178, R81, 0x7632, R178 ;  /* 0x0000763251b27816 */ /* 0x000fe200000000b2 */
[----:B------:R-:W-:Y:S01]  /*3560*/  FADD.FTZ R73, R228, R73 ;  /* 0x00000049e4497221 */ /* 0x000fe20000010000 */
[----:B------:R-:W-:Y:S01]  /*3570*/  PRMT R176, R58, 0x7632, R176 ;  /* 0x000076323ab07816 */ /* 0x000fe200000000b0 */
[----:B------:R-:W-:Y:S01]  /*3580*/  FMUL.FTZ R77, R125, R72 ;  /* 0x000000487d4d7220 */ /* 0x000fe20000410000 */
[----:B------:R-:W-:Y:S01]  /*3590*/  SHF.L.U32 R180, R81, 0x10, RZ ;  /* 0x0000001051b47819 */ /* 0x000fe200000006ff */
[-C--:B------:R-:W-:Y:S01]  /*35a0*/  FMUL.FTZ R68, R127, R69.reuse ;  /* 0x000000457f447220 */ /* 0x080fe20000410000 */
[----:B------:R-:W-:Y:S01]  /*35b0*/  FFMA.FTZ R71, R128, R69, -R71 ;  /* 0x0000004580477223 */ /* 0x000fe20000010847 */
[----:B------:R-:W-:Y:S01]  /*35c0*/  SHF.L.U32 R178, R178, 0x10, RZ ;  /* 0x00000010b2b27819 */ /* 0x000fe200000006ff */
[-C--:B------:R-:W-:Y:S01]  /*35d0*/  FFMA.FTZ R77, R126, R73.reuse, -R77 ;  /* 0x000000497e4d7223 */ /* 0x080fe2000001084d */
[----:B------:R-:W-:Y:S01]  /*35e0*/  SHF.L.U32 R176, R176, 0x10, RZ ;  /* 0x00000010b0b07819 */ /* 0x000fe200000006ff */
[----:B------:R-:W-:Y:S01]  /*35f0*/  FMUL.FTZ R69, R49, R180 ;  /* 0x000000b431457220 */ /* 0x000fe20000410000 */
[----:B------:R-:W-:Y:S01]  /*3600*/  FMUL.FTZ R73, R125, R73 ;  /* 0x000000497d497220 */ /* 0x000fe20000410000 */
[----:B------:R-:W-:Y:S01]  /*3610*/  FFMA.FTZ R68, R128, R75, R68 ;  /* 0x0000004b80447223 */ /* 0x000fe20000010044 */
[----:B------:R-:W-:Y:S01]  /*3620*/  PRMT R80, R82, 0x7632, R80 ;  /* 0x0000763252507816 */ /* 0x000fe20000000050 */
[----:B------:R-:W-:Y:S01]  /*3630*/  FMUL.FTZ R201, R49, R178 ;  /* 0x000000b231c97220 */ /* 0x000fe20000410000 */
[----:B------:R-:W-:Y:S01]  /*3640*/  FMUL.FTZ R200, R176, R69 ;  /* 0x00000045b0c87220 */ /* 0x000fe20000410000 */
[----:B------:R-:W-:Y:S01]  /*3650*/  FFMA.FTZ R72, R126, R72, R73 ;  /* 0x000000487e487223 */ /* 0x000fe20000010049 */
[C---:B------:R-:W-:Y:S01]  /*3660*/  FMUL.FTZ R73, R125.reuse, R68 ;  /* 0x000000447d497220 */ /* 0x040fe20000410000 */
[----:B------:R-:W-:Y:S01]  /*3670*/  SHF.L.U32 R80, R80, 0x10, RZ ;  /* 0x0000001050507819 */ /* 0x000fe200000006ff */
[----:B------:R-:W-:Y:S01]  /*3680*/  FMUL.FTZ R201, R176, R201 ;  /* 0x000000c9b0c97220 */ /* 0x000fe20000410000 */
[----:B------:R-:W-:Y:S01]  /*3690*/  FADD.FTZ R77, R200, R77 ;  /* 0x0000004dc84d7221 */ /* 0x000fe20000010000 */
[-C--:B------:R-:W-:Y:S01]  /*36a0*/  FFMA.FTZ R73, R126, R71.reuse, -R73 ;  /* 0x000000477e497223 */ /* 0x080fe20000010849 */
[----:B------:R-:W-:Y:S01]  /*36b0*/  SHF.L.U32 R182, R82, 0x10, RZ ;  /* 0x0000001052b67819 */ /* 0x000fe200000006ff */
[----:B------:R-:W-:Y:S01]  /*36c0*/  FMUL.FTZ R71, R125, R71 ;  /* 0x000000477d477220 */ /* 0x000fe20000410000 */
[----:B------:R-:W-:Y:S01]  /*36d0*/  SHF.L.U32 R82, R59, 0x10, RZ ;  /* 0x000000103b527819 */ /* 0x000fe200000006ff */
[----:B------:R-:W-:Y:S01]  /*36e0*/  FADD.FTZ R72, R201, R72 ;  /* 0x00000048c9487221 */ /* 0x000fe20000010000 */
[----:B------:R-:W-:Y:S01]  /*36f0*/  FMUL.FTZ R75, R123, R77 ;  /* 0x0000004d7b4b7220 */ /* 0x000fe20000410000 */
[----:B------:R-:W-:Y:S01]  /*3700*/  FMUL.FTZ R69, R101, R80 ;  /* 0x0000005065457220 */ /* 0x000fe20000410000 */
[----:B------:R-:W-:Y:S01]  /*3710*/  FFMA.FTZ R68, R126, R68, R71 ;  /* 0x000000447e447223 */ /* 0x000fe20000010047 */
[----:B------:R-:W-:Y:S01]  /*3720*/  FMUL.FTZ R71, R123, R72 ;  /* 0x000000487b477220 */ /* 0x000fe20000410000 */
[----:B------:R-:W-:Y:S01]  /*3730*/  FMUL.FTZ R189, R101, R182 ;  /* 0x000000b665bd7220 */ /* 0x000fe20000410000 */
[----:B------:R-:W-:Y:S01]  /*3740*/  FFMA.FTZ R75, R124, R72, R75 ;  /* 0x000000487c4b7223 */ /* 0x000fe2000001004b */
[----:B------:R-:W-:Y:S01]  /*3750*/  FMUL.FTZ R190, R82, R69 ;  /* 0x0000004552be7220 */ /* 0x000fe20000410000 */
[C---:B------:R-:W-:Y:S01]  /*3760*/  FMUL.FTZ R69, R123.reuse, R73 ;  /* 0x000000497b457220 */ /* 0x040fe20000410000 */
[----:B------:R-:W-:Y:S01]  /*3770*/  FFMA.FTZ R70, R124, R77, -R71 ;  /* 0x0000004d7c467223 */ /* 0x000fe20000010847 */
[----:B------:R-:W-:Y:S01]  /*3780*/  FMUL.FTZ R189, R82, R189 ;  /* 0x000000bd52bd7220 */ /* 0x000fe20000410000 */
[----:B------:R-:W-:Y:S01]  /*3790*/  FADD.FTZ R199, R190, R75 ;  /* 0x0000004bbec77221 */ /* 0x000fe20000010000 */
[-C--:B------:R-:W-:Y:S01]  /*37a0*/  FMUL.FTZ R71, R123, R68.reuse ;  /* 0x000000447b477220 */ /* 0x080fe20000410000 */
[----:B------:R-:W-:Y:S01]  /*37b0*/  ISETP.NE.AND P2, PT, R119, 0x3f, PT ;  /* 0x0000003f7700780c */ /* 0x000fe20003f45270 */
[----:B------:R-:W-:Y:S01]  /*37c0*/  FFMA.FTZ R77, R124, R68, R69 ;  /* 0x000000447c4d7223 */ /* 0x000fe20000010045 */
[----:B------:R-:W-:Y:S01]  /*37d0*/  FADD.FTZ R75, R189, R70 ;  /* 0x00000046bd4b7221 */ /* 0x000fe20000010000 */
[----:B------:R-:W-:Y:S01]  /*37e0*/  FMUL.FTZ R69, R120, R199 ;  /* 0x000000c778457220 */ /* 0x000fe20000410000 */
[----:B------:R-:W-:Y:S01]  /*37f0*/  FFMA.FTZ R71, R124, R73, -R71 ;  /* 0x000000497c477223 */ /* 0x000fe20000010847 */
[----:B------:R-:W-:Y:S01]  /*3800*/  PRMT R81, R83, 0x7632, R81 ;  /* 0x0000763253517816 */ /* 0x000fe20000000051 */
[-C--:B------:R-:W-:Y:S01]  /*3810*/  FMUL.FTZ R68, R120, R75.reuse ;  /* 0x0000004b78447220 */ /* 0x080fe20000410000 */
[----:B------:R-:W-:Y:S01]  /*3820*/  FFMA.FTZ R70, R122, R75, -R69 ;  /* 0x0000004b7a467223 */ /* 0x000fe20000010845 */
[C---:B---3--:R-:W-:Y:S01]  /*3830*/  PRMT R204, R85.reuse, 0x7632, R204 ;  /* 0x0000763255cc7816 */ /* 0x048fe200000000cc */
[----:B------:R-:W-:Y:S01]  /*3840*/  FMUL.FTZ R69, R120, R71 ;  /* 0x0000004778457220 */ /* 0x000fe20000410000 */
[----:B------:R-:W-:-:S02]  /*3850*/  SHF.L.U32 R234, R85, 0x10, RZ ;  /* 0x0000001055ea7819 */ /* 0x000fc400000006ff */
[----:B------:R-:W-:Y:S02]  /*3860*/  SHF.L.U32 R83, R83, 0x10, RZ ;  /* 0x0000001053537819 */ /* 0x000fe400000006ff */
[----:B------:R-:W-:Y:S01]  /*3870*/  PRMT R85, R59, 0x7632, R85 ;  /* 0x000076323b557816 */ /* 0x000fe20000000055 */
[C---:B------:R-:W-:Y:S01]  /*3880*/  FFMA.FTZ R229, R122.reuse, R199, R68 ;  /* 0x000000c77ae57223 */ /* 0x040fe20000010044 */
[----:B------:R-:W-:Y:S01]  /*3890*/  FFMA.FTZ R69, R122, R77, R69 ;  /* 0x0000004d7a457223 */ /* 0x000fe20000010045 */
[----:B------:R-:W-:Y:S01]  /*38a0*/  FMUL.FTZ R68, R50, R83 ;  /* 0x0000005332447220 */ /* 0x000fe20000410000 */
[----:B------:R-:W-:Y:S01]  /*38b0*/  SHF.L.U32 R85, R85, 0x10, RZ ;  /* 0x0000001055557819 */ /* 0x000fe200000006ff */
[----:B------:R-:W-:Y:S01]  /*38c0*/  FMUL.FTZ R77, R120, R77 ;  /* 0x0000004d784d7220 */ /* 0x000fe20000410000 */
[----:B------:R-:W-:-:S03]  /*38d0*/  @P2 LEA R76, R119, R116, 0x3 ;  /* 0x00000074774c2211 */ /* 0x000fc600078e18ff */
[----:B------:R-:W-:Y:S01]  /*38e0*/  FMUL.FTZ R231, R85, R68 ;  /* 0x0000004455e77220 */ /* 0x000fe20000410000 */
[----:B------:R-:W-:Y:S02]  /*38f0*/  FFMA.FTZ R68, R122, R71, -R77 ;  /* 0x000000477a447223 */ /* 0x000fe4000001084d */
[----:B------:R-:W0:Y:S01]  /*3900*/  @P2 LDS.64 R76, [R76+0x7b68] ;  /* 0x007b68004c4c2984 */ /* 0x000e220000000a00 */
[----:B------:R-:W-:-:S05]  /*3910*/  SHF.L.U32 R81, R81, 0x10, RZ ;  /* 0x0000001051517819 */ /* 0x000fca00000006ff */
[----:B------:R-:W-:Y:S01]  /*3920*/  FMUL.FTZ R230, R50, R81 ;  /* 0x0000005132e67220 */ /* 0x000fe20000410000 */
[----:B------:R-:W-:Y:S01]  /*3930*/  BSSY B0, `(.L_x_11674) ;  /* 0x000002f000007945 */ /* 0x000fe20003800000 */
[----:B------:R-:W-:Y:S02]  /*3940*/  PRMT R212, R89, 0x7632, R212 ;  /* 0x0000763259d47816 */ /* 0x000fe400000000d4 */
[----:B------:R-:W-:Y:S01]  /*3950*/  FMUL.FTZ R230, R85, R230 ;  /* 0x000000e655e67220 */ /* 0x000fe20000410000 */
[----:B------:R-:W-:Y:S01]  /*3960*/  SHF.L.U32 R214, R89, 0x10, RZ ;  /* 0x0000001059d67819 */ /* 0x000fe200000006ff */
[----:B------:R-:W-:Y:S01]  /*3970*/  FADD.FTZ R70, R231, R70 ;  /* 0x00000046e7467221 */ /* 0x000fe20000010000 */
[----:B------:R-:W-:Y:S01]  /*3980*/  PRMT R211, R84, 0x7632, R211 ;  /* 0x0000763254d37816 */ /* 0x000fe200000000d3 */
[----:B------:R-:W-:Y:S01]  /*3990*/  FADD.FTZ R71, R230, R229 ;  /* 0x000000e5e6477221 */ /* 0x000fe20000010000 */
        /* <DEDUP_REMOVED lines=27> */
[----:B------:R-:W-:Y:S01]  /*3b50*/  LEA R84, R119, R116, 0x4 ;  /* 0x0000007477547211 */ /* 0x000fe200078e20ff */
[----:B0-----:R-:W-:Y:S06]  /*3b60*/  @P2 BRA `(.L_x_11675) ;  /* 0x00000000002c2947 */ /* 0x001fec0003800000 */
[----:B------:R-:W-:Y:S01]  /*3b70*/  UISETP.NE.AND UP0, UPT, UR13, UR46, UPT ;  /* 0x0000002e0d00728c */ /* 0x000fe2000bf05270 */
[----:B------:R-:W-:Y:S01]  /*3b80*/  HFMA2.MMA R77, -RZ, RZ, 0, 0 ;  /* 0x00000000ff4d7435 */ /* 0x000fe200000001ff */
        /* <DEDUP_REMOVED lines=9> */
.L_x_11675:
[----:B------:R-:W-:Y:S05]  /*3c20*/  BSYNC B0 ;  /* 0x0000000000007941 */ /* 0x000fea0003800000 */
.L_x_11674:
        /* <DEDUP_REMOVED lines=75> */
[C---:B------:R-:W-:Y:S01]  /*40e0*/  FMUL.FTZ R74, R72.reuse, R73 ;  /* 0x00000049484a7220 */ /* 0x040fe20000410000 */
[----:B---3--:R-:W-:-:S03]  /*40f0*/  FMUL.FTZ R73, R72, R239 ;  /* 0x000000ef48497220 */ /* 0x008fc60000410000 */
[----:B------:R-:W-:Y:S01]  /*4100*/  FFMA.FTZ R74, R234, R243, -R74 ;  /* 0x000000f3ea4a7223 */ /* 0x000fe2000001084a */
[----:B------:R-:W-:Y:S01]  /*4110*/  @P3 FADD.FTZ R236, R236, R75 ;  /* 0x0000004becec3221 */ /* 0x000fe20000010000 */
[-C--:B----4-:R-:W-:Y:S01]  /*4120*/  FFMA.FTZ R73, R234, R241.reuse, R73 ;  /* 0x000000f1ea497223 */ /* 0x090fe20000010049 */
[----:B------:R-:W-:Y:S01]  /*4130*/  FMUL.FTZ R241, R72, R241 ;  /* 0x000000f148f17220 */ /* 0x000fe20000410000 */
[----:B------:R-:W-:Y:S02]  /*4140*/  @P3 FADD.FTZ R235, R235, R74 ;  /* 0x0000004aebeb3221 */ /* 0x000fe40000010000 */
        /* <DEDUP_REMOVED lines=40> */
[----:B--2---:R-:W-:-:S04]  /*43d0*/  FMUL.FTZ R75, R74, R239 ;  /* 0x000000ef4a4b7220 */ /* 0x004fc80000410000 */
[----:B---3--:R-:W-:Y:S01]  /*43e0*/  FFMA.FTZ R237, R234, R241, R75 ;  /* 0x000000f1eaed7223 */ /* 0x008fe2000001004b */
[C---:B------:R-:W-:Y:S01]  /*43f0*/  FMUL.FTZ R75, R74.reuse, R73 ;  /* 0x000000494a4b7220 */ /* 0x040fe20000410000 */
[----:B------:R-:W-:Y:S01]  /*4400*/  FMUL.FTZ R72, R74, R241 ;  /* 0x000000f14a487220 */ /* 0x000fe20000410000 */
[C---:B------:R-:W-:Y:S02]  /*4410*/  FFMA.FTZ R73, R234.reuse, R73, R238 ;  /* 0x00000049ea497223 */ /* 0x040fe400000100ee */
[C---:B------:R-:W-:Y:S01]  /*4420*/  FFMA.FTZ R232, R234.reuse, R243, -R75 ;  /* 0x000000f3eae87223 */ /* 0x040fe2000001084b */
[----:B------:R-:W-:Y:S01]  /*4430*/  @P3 FFMA.FTZ R234, R234, R239, -R72 ;  /* 0x000000efeaea3223 */ /* 0x000fe20000010848 */
[----:B------:R-:W-:Y:S01]  /*4440*/  FSEL R74, R74, R237, !P3 ;  /* 0x000000ed4a4a7208 */ /* 0x000fe20005800000 */
[----:B------:R-:W-:Y:S01]  /*4450*/  @P3 FADD.FTZ R236, R236, R73 ;  /* 0x00000049ecec3221 */ /* 0x000fe20000010000 */
[----:B------:R-:W-:Y:S02]  /*4460*/  @P3 FADD.FTZ R235, R235, R232 ;  /* 0x000000e8ebeb3221 */ /* 0x000fe40000010000 */
[----:B------:R0:W2:Y:S04]  /*4470*/  SHFL.UP PT, R239, R234, 0x10, RZ ;  /* 0x06000000eaef7989 */ /* 0x0000a800000e00ff */
[----:B------:R0:W3:Y:S04]  /*4480*/  SHFL.UP PT, R241, R74, 0x10, RZ ;  /* 0x060000004af17989 */ /* 0x0000e800000e00ff */
[----:B------:R0:W4:Y:S04]  /*4490*/  SHFL.UP PT, R243, R235, 0x10, RZ ;  /* 0x06000000ebf37989 */ /* 0x00012800000e00ff */
[----:B------:R0:W0:Y:S02]  /*44a0*/  SHFL.UP PT, R73, R236, 0x10, RZ ;  /* 0x06000000ec497989 */ /* 0x00002400000e00ff */
.L_x_11796:
[----:B------:R-:W-:Y:S01]  /*44b0*/  ISETP.GE.AND P3, PT, R117, 0x10, PT ;  /* 0x000000107500780c */ /* 0x000fe20003f66270 */
[C---:B----4-:R-:W-:Y:S01]  /*44c0*/  FMUL.FTZ R72, R74.reuse, R243 ;  /* 0x000000f34a487220 */ /* 0x050fe20000410000 */
[C---:B--2---:R-:W-:Y:S01]  /*44d0*/  FMUL.FTZ R232, R74.reuse, R239 ;  /* 0x000000ef4ae87220 */ /* 0x044fe20000410000 */
[-C--:B0-----:R-:W-:Y:S01]  /*44e0*/  FMUL.FTZ R75, R74, R73.reuse ;  /* 0x000000494a4b7220 */ /* 0x081fe20000410000 */
[----:B------:R-:W-:Y:S01]  /*44f0*/  UMOV UR42, 0xffffffff ;  /* 0xffffffff002a7882 */ /* 0x000fe20000000000 */
[----:B------:R-:W-:Y:S01]  /*4500*/  FFMA.FTZ R73, R234, R73, R72 ;  /* 0x00000049ea497223 */ /* 0x000fe20000010048 */
[-C--:B---3--:R-:W-:Y:S01]  /*4510*/  FMUL.FTZ R72, R74, R241.reuse ;  /* 0x000000f14a487220 */ /* 0x088fe20000410000 */
[C---:B------:R-:W-:Y:S01]  /*4520*/  FFMA.FTZ R241, R234.reuse, R241, R232 ;  /* 0x000000f1eaf17223 */ /* 0x040fe200000100e8 */
[----:B------:R-:W-:-:S04]  /*4530*/  FFMA.FTZ R238, R234, R243, -R75 ;  /* 0x000000f3eaee7223 */ /* 0x000fc8000001084b */
[----:B------:R-:W-:Y:S01]  /*4540*/  FSEL R241, R74, R241, !P3 ;  /* 0x000000f14af17208 */ /* 0x000fe20005800000 */
[----:B------:R-:W-:Y:S01]  /*4550*/  @P3 FFMA.FTZ R234, R234, R239, -R72 ;  /* 0x000000efeaea3223 */ /* 0x000fe20000010848 */
[----:B------:R-:W-:Y:S01]  /*4560*/  @P3 FADD.FTZ R236, R236, R73 ;  /* 0x00000049ecec3221 */ /* 0x000fe20000010000 */
[----:B------:R-:W-:Y:S01]  /*4570*/  @P3 FADD.FTZ R235, R235, R238 ;  /* 0x000000eeebeb3221 */ /* 0x000fe20000010000 */
[----:B------:R-:W-:Y:S06]  /*4580*/  BRA.DIV UR42, `(.L_x_11678) ;  /* 0x0000007a2a787947 */ /* 0x000fec000b800000 */
.L_x_11799:
[----:B------:R-:W-:-:S03]  /*4590*/  UMOV UR42, 0xffffffff ;  /* 0xffffffff002a7882 */ /* 0x000fc60000000000 */
[----:B------:R-:W-:Y:S05]  /*45a0*/  BRA.DIV UR42, `(.L_x_11679) ;  /* 0x0000007a2a987947 */ /* 0x000fea000b800000 */
.L_x_11802:
[----:B------:R-:W-:-:S03]  /*45b0*/  UMOV UR42, 0xffffffff ;  /* 0xffffffff002a7882 */ /* 0x000fc60000000000 */
[----:B------:R-:W-:Y:S05]  /*45c0*/  BRA.DIV UR42, `(.L_x_11680) ;  /* 0x0000007a2ab87947 */ /* 0x000fea000b800000 */
.L_x_11805:
[----:B------:R-:W-:-:S03]  /*45d0*/  UMOV UR42, 0xffffffff ;  /* 0xffffffff002a7882 */ /* 0x000fc60000000000 */
[----:B------:R-:W-:Y:S05]  /*45e0*/  BRA.DIV UR42, `(.L_x_11681) ;  /* 0x0000007a2ad87947 */ /* 0x000fea000b800000 */
.L_x_11808:
        /* <DEDUP_REMOVED lines=10> */
.L_x_11818:
        /* <DEDUP_REMOVED lines=22> */
.L_x_11676:
[----:B------:R-:W-:Y:S05]  /*47f0*/  WARPSYNC.ALL ;  /* 0x0000000000007948 */ /* 0x000fea0003800000 */
[----:B0----5:R-:W-:Y:S01]  /*4800*/  MOV R64, UR13 ;  /* 0x0000000d00407c02 */ /* 0x021fe20008000f00 */
[----:B------:R-:W-:Y:S01]  /*4810*/  BAR.SYNC.DEFER_BLOCKING 0x0 ;  /* 0x0000000000007b1d */ /* 0x000fe20000010000 */
[CC--:B-1----:R-:W-:Y:S01]  /*4820*/  FMUL.FTZ R67, R120.reuse, -R76.reuse ;  /* 0x8000004c78437220 */ /* 0x0c2fe20000410000 */
[----:B------:R-:W-:Y:S01]  /*4830*/  FMUL.FTZ R65, R120, R77 ;  /* 0x0000004d78417220 */ /* 0x000fe20000410000 */
[----:B------:R-:W-:Y:S01]  /*4840*/  ISETP.GE.OR P0, PT, R64, UR46, P0 ;  /* 0x0000002e40007c0c */ /* 0x000fe20008706670 */
[-C--:B------:R-:W-:Y:S01]  /*4850*/  FMUL.FTZ R69, R122, R217.reuse ;  /* 0x000000d97a457220 */ /* 0x080fe20000410000 */
        /* <DEDUP_REMOVED lines=53> */
[-C--:B------:R-:W-:Y:S01]  /*4bb0*/  FMUL.FTZ R72, R137, -R70.reuse ;  /* 0x8000004689487220 */ /* 0x080fe20000410000 */
        /* <DEDUP_REMOVED lines=8> */
[----:B------:R-:W-:Y:S01]  /*4c40*/  FMUL.FTZ R73, R139, -R75 ;  /* 0x8000004b8b497220 */ /* 0x000fe20000410000 */
[----:B------:R-:W-:Y:S01]  /*4c50*/  FMUL.FTZ R70, R131, -R68 ;  /* 0x8000004483467220 */ /* 0x000fe20000410000 */
[C---:B------:R-:W-:Y:S01]  /*4c60*/  FFMA.FTZ R67, R132.reuse, R64, -R67 ;  /* 0x0000004084437223 */ /* 0x040fe20000010843 */
[----:B------:R-:W-:Y:S01]  /*4c70*/  FFMA.FTZ R132, R132, R65, R66 ;  /* 0x0000004184847223 */ /* 0x000fe20000010042 */
[-C--:B------:R-:W-:Y:S01]  /*4c80*/  FMUL.FTZ R64, R139, -R72.reuse ;  /* 0x800000488b407220 */ /* 0x080fe20000410000 */
[----:B------:R-:W-:Y:S01]  /*4c90*/  FMUL.FTZ R71, R131, -R69 ;  /* 0x8000004583477220 */ /* 0x000fe20000410000 */
[----:B------:R-:W-:Y:S01]  /*4ca0*/  FADD.FTZ R188, R188, R67 ;  /* 0x00000043bcbc7221 */ /* 0x000fe20000010000 */
[----:B------:R-:W-:Y:S01]  /*4cb0*/  FADD.FTZ R132, R187, R132 ;  /* 0x00000084bb847221 */ /* 0x000fe20000010000 */
[C---:B------:R-:W-:Y:S01]  /*4cc0*/  FFMA.FTZ R75, R140.reuse, R75, -R64 ;  /* 0x0000004b8c4b7223 */ /* 0x040fe20000010840 */
[----:B------:R-:W-:Y:S01]  /*4cd0*/  FFMA.FTZ R73, R140, R72, R73 ;  /* 0x000000488c497223 */ /* 0x000fe20000010049 */
[C---:B------:R-:W-:Y:S01]  /*4ce0*/  FMUL.FTZ R67, R151.reuse, R188 ;  /* 0x000000bc97437220 */ /* 0x040fe20000410000 */
[----:B------:R-:W-:Y:S01]  /*4cf0*/  FMUL.FTZ R65, R151, R132 ;  /* 0x0000008497417220 */ /* 0x000fe20000410000 */
[C---:B------:R-:W-:Y:S01]  /*4d00*/  FFMA.FTZ R69, R134.reuse, R69, R70 ;  /* 0x0000004586457223 */ /* 0x040fe20000010046 */
[----:B------:R-:W-:Y:S01]  /*4d10*/  FFMA.FTZ R71, R134, R68, -R71 ;  /* 0x0000004486477223 */ /* 0x000fe20000010847 */
[C---:B------:R-:W-:Y:S01]  /*4d20*/  FFMA.FTZ R64, R152.reuse, R132, R67 ;  /* 0x0000008498407223 */ /* 0x040fe20000010043 */
[----:B------:R-:W-:Y:S01]  /*4d30*/  FFMA.FTZ R65, R152, R188, -R65 ;  /* 0x000000bc98417223 */ /* 0x000fe20000010841 */
[----:B------:R-:W-:Y:S01]  /*4d40*/  FMUL.FTZ R67, R141, -R73 ;  /* 0x800000498d437220 */ /* 0x000fe20000410000 */
[----:B------:R-:W-:Y:S01]  /*4d50*/  FADD.FTZ R69, -R210, R69 ;  /* 0x00000045d2457221 */ /* 0x000fe20000010100 */
[----:B------:R-:W-:Y:S01]  /*4d60*/  FADD.FTZ R185, R185, R64 ;  /* 0x00000040b9b97221 */ /* 0x000fe20000010000 */
[----:B------:R-:W-:Y:S01]  /*4d70*/  FADD.FTZ R133, R186, R65 ;  /* 0x00000041ba857221 */ /* 0x000fe20000010000 */
[-C--:B------:R-:W-:Y:S01]  /*4d80*/  FMUL.FTZ R66, R141, -R75.reuse ;  /* 0x8000004b8d427220 */ /* 0x080fe20000410000 */
[----:B------:R-:W-:Y:S01]  /*4d90*/  FFMA.FTZ R75, R142, R75, -R67 ;  /* 0x0000004b8e4b7223 */ /* 0x000fe20000010843 */
[C---:B------:R-:W-:Y:S01]  /*4da0*/  FMUL.FTZ R65, R149.reuse, R185 ;  /* 0x000000b995417220 */ /* 0x040fe20000410000 */
[----:B------:R-:W-:Y:S01]  /*4db0*/  FMUL.FTZ R64, R149, R133 ;  /* 0x0000008595407220 */ /* 0x000fe20000410000 */
[----:B------:R-:W-:Y:S01]  /*4dc0*/  FADD.FTZ R71, R92, R71 ;  /* 0x000000475c477221 */ /* 0x000fe20000010000 */
[----:B------:R-:W-:Y:S01]  /*4dd0*/  FMUL.FTZ R67, R135, -R69 ;  /* 0x8000004587437220 */ /* 0x000fe20000410000 */
[C---:B------:R-:W-:Y:S01]  /*4de0*/  FFMA.FTZ R65, R150.reuse, R133, -R65 ;  /* 0x0000008596417223 */ /* 0x040fe20000010841 */
[----:B------:R-:W-:Y:S01]  /*4df0*/  FFMA.FTZ R64, R150, R185, R64 ;  /* 0x000000b996407223 */ /* 0x000fe20000010040 */
[----:B------:R-:W-:Y:S01]  /*4e00*/  FFMA.FTZ R73, R142, R73, R66 ;  /* 0x000000498e497223 */ /* 0x000fe20000010042 */
        /* <DEDUP_REMOVED lines=12> */
[----:B------:R-:W-:Y:S01]  /*4ed0*/  FMUL.FTZ R73, R145, -R75 ;  /* 0x8000004b91497220 */ /* 0x000fe20000410000 */
[----:B------:R-:W-:Y:S01]  /*4ee0*/  FADD.FTZ R184, R179, R184 ;  /* 0x000000b8b3b87221 */ /* 0x000fe20000010000 */
[----:B------:R-:W-:Y:S01]  /*4ef0*/  FADD.FTZ R186, R181, R64 ;  /* 0x00000040b5ba7221 */ /* 0x000fe20000010000 */
[C---:B------:R-:W-:Y:S01]  /*4f00*/  FMUL.FTZ R64, R145.reuse, -R70 ;  /* 0x8000004691407220 */ /* 0x040fe20000410000 */
[----:B------:R-:W-:Y:S01]  /*4f10*/  FFMA.FTZ R68, R136, R69, R68 ;  /* 0x0000004588447223 */ /* 0x000fe20000010044 */
[C---:B------:R-:W-:Y:S01]  /*4f20*/  FMUL.FTZ R65, R145.reuse, R184 ;  /* 0x000000b891417220 */ /* 0x040fe20000410000 */
[-C--:B------:R-:W-:Y:S01]  /*4f30*/  FMUL.FTZ R67, R145, R186.reuse ;  /* 0x000000ba91437220 */ /* 0x080fe20000410000 */
[C---:B------:R-:W-:Y:S01]  /*4f40*/  FFMA.FTZ R75, R146.reuse, R75, -R64 ;  /* 0x0000004b924b7223 */ /* 0x040fe20000010840 */
[----:B------:R-:W-:Y:S01]  /*4f50*/  FADD.FTZ R66, R93, R66 ;  /* 0x000000425d427221 */ /* 0x000fe20000010000 */
[C---:B------:R-:W-:Y:S01]  /*4f60*/  FFMA.FTZ R65, R146.reuse, R186, -R65 ;  /* 0x000000ba92417223 */ /* 0x040fe20000010841 */
[----:B------:R-:W-:Y:S01]  /*4f70*/  FFMA.FTZ R234, R146, R184, R67 ;  /* 0x000000b892ea7223 */ /* 0x000fe20000010043 */
[----:B------:R-:W-:Y:S01]  /*4f80*/  FADD.FTZ R68, -R209, R68 ;  /* 0x00000044d1447221 */ /* 0x000fe20000010100 */
[----:B------:R-:W-:Y:S01]  /*4f90*/  FMUL.FTZ R71, R137, -R66 ;  /* 0x8000004289477220 */ /* 0x000fe20000410000 */
[----:B------:R-:W-:Y:S01]  /*4fa0*/  FADD.FTZ R198, R198, R65 ;  /* 0x00000041c6c67221 */ /* 0x000fe20000010000 */
[----:B------:R-:W-:Y:S01]  /*4fb0*/  FADD.FTZ R234, R197, R234 ;  /* 0x000000eac5ea7221 */ /* 0x000fe20000010000 */
[----:B------:R-:W-:Y:S01]  /*4fc0*/  FFMA.FTZ R73, R146, R70, R73 ;  /* 0x0000004692497223 */ /* 0x000fe20000010049 */
[----:B------:R-:W-:Y:S01]  /*4fd0*/  FMUL.FTZ R69, R137, -R68 ;  /* 0x8000004489457220 */ /* 0x000fe20000410000 */
        /* <DEDUP_REMOVED lines=15> */
[C---:B------:R-:W-:Y:S01]  /*50d0*/  FMUL.FTZ R67, R139.reuse, -R71 ;  /* 0x800000478b437220 */ /* 0x040fe20000410000 */
[C---:B------:R-:W-:Y:S01]  /*50e0*/  FFMA.FTZ R65, R142.reuse, R179, -R65 ;  /* 0x000000b38e417223 */ /* 0x040fe20000010841 */
[----:B------:R-:W-:Y:S01]  /*50f0*/  FFMA.FTZ R64, R142, R195, R64 ;  /* 0x000000c38e407223 */ /* 0x000fe20000010040 */
[----:B------:R-:W-:Y:S01]  /*5100*/  FFMA.FTZ R73, R148, R73, R66 ;  /* 0x0000004994497223 */ /* 0x000fe20000010042 */
[-C--:B------:R-:W-:Y:S01]  /*5110*/  FMUL.FTZ R68, R139, -R69.reuse ;  /* 0x800000458b447220 */ /* 0x080fe20000410000 */
[----:B------:R-:W-:Y:S01]  /*5120*/  FADD.FTZ R181, R194, R65 ;  /* 0x00000041c2b57221 */ /* 0x000fe20000010000 */
[----:B------:R-:W-:Y:S01]  /*5130*/  FADD.FTZ R193, R193, R64 ;  /* 0x00000040c1c17221 */ /* 0x000fe20000010000 */
[C---:B------:R-:W-:Y:S01]  /*5140*/  FFMA.FTZ R66, R140.reuse, R69, -R67 ;  /* 0x000000458c427223 */ /* 0x040fe20000010843 */
[----:B------:R-:W-:Y:S01]  /*5150*/  FMUL.FTZ R70, R149, -R75 ;  /* 0x8000004b95467220 */ /* 0x000fe20000410000 */
[C---:B------:R-:W-:Y:S01]  /*5160*/  FMUL.FTZ R65, R139.reuse, R181 ;  /* 0x000000b58b417220 */ /* 0x040fe20000410000 */
[----:B------:R-:W-:Y:S01]  /*5170*/  FMUL.FTZ R64, R139, R193 ;  /* 0x000000c18b407220 */ /* 0x000fe20000410000 */
[C---:B------:R-:W-:Y:S01]  /*5180*/  FFMA.FTZ R68, R140.reuse, R71, R68 ;  /* 0x000000478c447223 */ /* 0x040fe20000010044 */
        /* <DEDUP_REMOVED lines=9> */
[----:B------:R-:W-:Y:S01]  /*5220*/  FFMA.FTZ R64, R150, R75, -R69 ;  /* 0x0000004b96407223 */ /* 0x000fe20000010845 */
[C---:B------:R-:W-:Y:S01]  /*5230*/  FMUL.FTZ R67, R137.reuse, R194 ;  /* 0x000000c289437220 */ /* 0x040fe20000410000 */
[----:B------:R-:W-:Y:S01]  /*5240*/  FMUL.FTZ R69, R137, R192 ;  /* 0x000000c089457220 */ /* 0x000fe20000410000 */
[-C--:B------:R-:W-:Y:S01]  /*5250*/  FMUL.FTZ R71, R141, -R68.reuse ;  /* 0x800000448d477220 */ /* 0x080fe20000410000 */
[----:B------:R-:W-:Y:S01]  /*5260*/  FFMA.FTZ R73, R142, R68, R73 ;  /* 0x000000448e497223 */ /* 0x000fe20000010049 */
[C---:B------:R-:W-:Y:S01]  /*5270*/  FFMA.FTZ R67, R138.reuse, R192, -R67 ;  /* 0x000000c08a437223 */ /* 0x040fe20000010843 */
[----:B------:R-:W-:Y:S01]  /*5280*/  FFMA.FTZ R196, R138, R194, R69 ;  /* 0x000000c28ac47223 */ /* 0x000fe20000010045 */
        /* <DEDUP_REMOVED lines=10> */
[C---:B------:R-:W-:Y:S01]  /*5330*/  FFMA.FTZ R66, R136.reuse, R196, R69 ;  /* 0x000000c488427223 */ /* 0x040fe20000010045 */
[----:B------:R-:W-:Y:S01]  /*5340*/  FFMA.FTZ R67, R136, R226, -R67 ;  /* 0x000000e288437223 */ /* 0x000fe20000010843 */
        /* <DEDUP_REMOVED lines=42> */
[----:B------:R-:W-:Y:S01]  /*55f0*/  FMUL.FTZ R73, R125, R228 ;  /* 0x000000e47d497220 */ /* 0x000fe20000410000 */
[----:B------:R-:W-:Y:S01]  /*5600*/  HFMA2.MMA R69, -RZ, RZ, 0, 0 ;  /* 0x00000000ff457435 */ /* 0x000fe200000001ff */
[-C--:B------:R-:W-:Y:S01]  /*5610*/  FMUL.FTZ R75, R151, -R72.reuse ;  /* 0x80000048974b7220 */ /* 0x080fe20000410000 */
[C---:B------:R-:W-:Y:S01]  /*5620*/  FFMA.FTZ R227, R152.reuse, R72, -R67 ;  /* 0x0000004898e37223 */ /* 0x040fe20000010843 */
[----:B------:R-:W-:Y:S01]  /*5630*/  FMUL.FTZ R67, R125, R224 ;  /* 0x000000e07d437220 */ /* 0x000fe20000410000 */
[----:B------:R-:W-:Y:S01]  /*5640*/  MOV R219, UR7 ;  /* 0x0000000700db7c02 */ /* 0x000fe20008000f00 */
[----:B------:R-:W-:Y:S01]  /*5650*/  FFMA.FTZ R233, R152, R66, R75 ;  /* 0x0000004298e97223 */ /* 0x000fe2000001004b */
[C---:B------:R-:W-:Y:S01]  /*5660*/  FFMA.FTZ R66, R126.reuse, R224, R73 ;  /* 0x000000e07e427223 */ /* 0x040fe20000010049 */
[----:B------:R-:W-:Y:S01]  /*5670*/  FFMA.FTZ R67, R126, R228, -R67 ;  /* 0x000000e47e437223 */ /* 0x000fe20000010843 */
[C---:B------:R-:W-:Y:S01]  /*5680*/  FMUL.FTZ R73, R151.reuse, -R65 ;  /* 0x8000004197497220 */ /* 0x040fe20000410000 */
[-C--:B------:R-:W-:Y:S01]  /*5690*/  FMUL.FTZ R75, R151, -R64.reuse ;  /* 0x80000040974b7220 */ /* 0x080fe20000410000 */
[----:B------:R-:W-:Y:S01]  /*56a0*/  FADD.FTZ R201, R201, R66 ;  /* 0x00000042c9c97221 */ /* 0x000fe20000010000 */
[----:B------:R-:W-:Y:S01]  /*56b0*/  FADD.FTZ R225, R200, R67 ;  /* 0x00000043c8e17221 */ /* 0x000fe20000010000 */
[----:B------:R-:W-:Y:S01]  /*56c0*/  FFMA.FTZ R64, R152, R64, -R73 ;  /* 0x0000004098407223 */ /* 0x000fe20000010849 */
[----:B------:R-:W-:Y:S01]  /*56d0*/  FADD.FTZ R66, R218, R227 ;  /* 0x000000e3da427221 */ /* 0x000fe20000010000 */
[C---:B------:R-:W-:Y:S01]  /*56e0*/  FMUL.FTZ R72, R123.reuse, R201 ;  /* 0x000000c97b487220 */ /* 0x040fe20000410000 */
[----:B------:R-:W-:Y:S01]  /*56f0*/  FMUL.FTZ R73, R123, R225 ;  /* 0x000000e17b497220 */ /* 0x000fe20000410000 */
[----:B------:R-:W-:-:S02]  /*5700*/  MOV R68, 0x3f800000 ;  /* 0x3f80000000447802 */ /* 0x000fc40000000f00 */
[----:B------:R-:W-:Y:S01]  /*5710*/  CS2R R70, SRZ ;  /* 0x0000000000467805 */ /* 0x000fe2000001ff00 */
[C---:B------:R-:W-:Y:S01]  /*5720*/  FFMA.FTZ R72, R124.reuse, R225, -R72 ;  /* 0x000000e17c487223 */ /* 0x040fe20000010848 */
[----:B------:R-:W-:Y:S01]  /*5730*/  FFMA.FTZ R73, R124, R201, R73 ;  /* 0x000000c97c497223 */ /* 0x000fe20000010049 */
[----:B------:R-:W-:Y:S01]  /*5740*/  LEA R219, R219, R116, 0x4 ;  /* 0x00000074dbdb7211 */ /* 0x000fe200078e20ff */
[----:B------:R-:W-:Y:S01]  /*5750*/  FFMA.FTZ R65, R152, R65, R75 ;  /* 0x0000004198417223 */ /* 0x000fe2000001004b */
[----:B------:R-:W-:Y:S01]  /*5760*/  FADD.FTZ R189, R189, R72 ;  /* 0x00000048bdbd7221 */ /* 0x000fe20000010000 */
[----:B------:R-:W-:Y:S01]  /*5770*/  FADD.FTZ R227, R190, R73 ;  /* 0x00000049bee37221 */ /* 0x000fe20000010000 */
[----:B------:R-:W-:Y:S01]  /*5780*/  FADD.FTZ R67, -R216, R233 ;  /* 0x000000e9d8437221 */ /* 0x000fe20000010100 */
[----:B------:R0:W1:Y:S01]  /*5790*/  @!P0 LDS.128 R68, [R219+0x7d60] ;  /* 0x007d6000db448984 */ /* 0x0000620000000c00 */
[C---:B------:R-:W-:Y:S01]  /*57a0*/  FMUL.FTZ R72, R120.reuse, R189 ;  /* 0x000000bd78487220 */ /* 0x040fe20000410000 */
[----:B------:R-:W-:-:S02]  /*57b0*/  FMUL.FTZ R73, R120, R227 ;  /* 0x000000e378497220 */ /* 0x000fc40000410000 */
[----:B------:R0:W-:Y:S02]  /*57c0*/  STS.128 [R84+0x6760], R64 ;  /* 0x0067604054007388 */ /* 0x0001e40000000c00 */
[C---:B------:R-:W-:Y:S01]  /*57d0*/  FFMA.FTZ R190, R122.reuse, R189, -R73 ;  /* 0x000000bd7abe7223 */ /* 0x040fe20000010849 */
[----:B------:R-:W-:-:S03]  /*57e0*/  FFMA.FTZ R73, R122, R227, R72 ;  /* 0x000000e37a497223 */ /* 0x000fc60000010048 */
        /* <DEDUP_REMOVED lines=24> */
.L_x_11823:
[----:B------:R-:W-:Y:S01]  /*5970*/  BSSY B0, `(.L_x_11685) ;  /* 0x000000e000007945 */ /* 0x000fe20003800000 */
[----:B------:R-:W-:-:S03]  /*5980*/  ISETP.GT.U32.AND P1, PT, R229, 0x1d, PT ;  /* 0x0000001de500780c */ /* 0x000fc60003f24070 */
[----:B------:R-:W-:Y:S10]  /*5990*/  @!P0 BRA `(.L_x_11686) ;  /* 0x00000000002c8947 */ /* 0x000ff40003800000 */
        /* <DEDUP_REMOVED lines=11> */
.L_x_11686:
[----:B------:R-:W-:Y:S05]  /*5a50*/  BSYNC B0 ;  /* 0x0000000000007941 */ /* 0x000fea0003800000 */
.L_x_11685:
[----:B------:R-:W-:-:S03]  /*5a60*/  UMOV UR42, 0xffffffff ;  /* 0xffffffff002a7882 */ /* 0x000fc60000000000 */
[----:B------:R-:W-:Y:S05]  /*5a70*/  BRA.DIV UR42, `(.L_x_11687) ;  /* 0x0000006e2a047947 */ /* 0x000fea000b800000 */
[----:B--2---:R2:W1:Y:S04]  /*5a80*/  SHFL.DOWN PT, R72, R239, 0x2, 0x1f ;  /* 0x08401f00ef487f89 */ /* 0x00446800000e0000 */
[----:B---3--:R2:W3:Y:S04]  /*5a90*/  SHFL.DOWN PT, R73, R240, 0x2, 0x1f ;  /* 0x08401f00f0497f89 */ /* 0x0084e800000e0000 */
[----:B----4-:R2:W4:Y:S04]  /*5aa0*/  SHFL.DOWN PT, R74, R241, 0x2, 0x1f ;  /* 0x08401f00f14a7f89 */ /* 0x01052800000e0000 */
[----:B0-----:R2:W0:Y:S02]  /*5ab0*/  SHFL.DOWN PT, R232, R242, 0x2, 0x1f ;  /* 0x08401f00f2e87f89 */ /* 0x00142400000e0000 */
.L_x_11829:
[----:B------:R-:W-:Y:S01]  /*5ac0*/  BSSY B0, `(.L_x_11688) ;  /* 0x000000e000007945 */ /* 0x000fe20003800000 */
[----:B------:R-:W-:-:S03]  /*5ad0*/  ISETP.GT.U32.AND P0, PT, R229, 0x1b, PT ;  /* 0x0000001be500780c */ /* 0x000fc60003f04070 */
[----:B------:R-:W-:Y:S10]  /*5ae0*/  @P1 BRA `(.L_x_11689) ;  /* 0x00000000002c1947 */ /* 0x000ff40003800000 */
        /* <DEDUP_REMOVED lines=11> */
.L_x_11689:
[----:B------:R-:W-:Y:S05]  /*5ba0*/  BSYNC B0 ;  /* 0x0000000000007941 */ /* 0x000fea0003800000 */
.L_x_11688:
[----:B------:R-:W-:-:S03]  /*5bb0*/  UMOV UR42, 0xffffffff ;  /* 0xffffffff002a7882 */ /* 0x000fc60000000000 */
[----:B------:R-:W-:Y:S05]  /*5bc0*/  BRA.DIV UR42, `(.L_x_11690) ;  /* 0x0000006e2a207947 */ /* 0x000fea000b800000 */
[----:B-1----:R1:W1:Y:S04]  /*5bd0*/  SHFL.DOWN PT, R72, R239, 0x4, 0x1f ;  /* 0x08801f00ef487f89 */ /* 0x00226800000e0000 */
[----:B---3--:R3:W1:Y:S04]  /*5be0*/  SHFL.DOWN PT, R73, R240, 0x4, 0x1f ;  /* 0x08801f00f0497f89 */ /* 0x00866800000e0000 */
[----:B----4-:R3:W4:Y:S04]  /*5bf0*/  SHFL.DOWN PT, R74, R241, 0x4, 0x1f ;  /* 0x08801f00f14a7f89 */ /* 0x01072800000e0000 */
[----:B0-----:R3:W0:Y:S02]  /*5c00*/  SHFL.DOWN PT, R232, R242, 0x4, 0x1f ;  /* 0x08801f00f2e87f89 */ /* 0x00162400000e0000 */
.L_x_11835:
[----:B------:R-:W-:Y:S01]  /*5c10*/  BSSY B0, `(.L_x_11691) ;  /* 0x000000e000007945 */ /* 0x000fe20003800000 */
[----:B------:R-:W-:-:S03]  /*5c20*/  ISETP.GT.U32.AND P1, PT, R229, 0x17, PT ;  /* 0x00000017e500780c */ /* 0x000fc60003f24070 */
[----:B------:R-:W-:Y:S10]  /*5c30*/  @P0 BRA `(.L_x_11692) ;  /* 0x00000000002c0947 */ /* 0x000ff40003800000 */
        /* <DEDUP_REMOVED lines=11> */
.L_x_11692:
[----:B------:R-:W-:Y:S05]  /*5cf0*/  BSYNC B0 ;  /* 0x0000000000007941 */ /* 0x000fea0003800000 */
.L_x_11691:
[----:B------:R-:W-:-:S03]  /*5d00*/  UMOV UR42, 0xffffffff ;  /* 0xffffffff002a7882 */ /* 0x000fc60000000000 */
[----:B------:R-:W-:Y:S05]  /*5d10*/  BRA.DIV UR42, `(.L_x_11693) ;  /* 0x0000006e2a3c7947 */ /* 0x000fea000b800000 */
[----:B-1----:R1:W1:Y:S04]  /*5d20*/  SHFL.DOWN PT, R72, R239, 0x8, 0x1f ;  /* 0x09001f00ef487f89 */ /* 0x00226800000e0000 */
[----:B------:R0:W1:Y:S04]  /*5d30*/  SHFL.DOWN PT, R73, R240, 0x8, 0x1f ;  /* 0x09001f00f0497f89 */ /* 0x00006800000e0000 */
[----:B----4-:R4:W1:Y:S04]  /*5d40*/  SHFL.DOWN PT, R74, R241, 0x8, 0x1f ;  /* 0x09001f00f14a7f89 */ /* 0x01086800000e0000 */
[----:B0-----:R4:W0:Y:S02]  /*5d50*/  SHFL.DOWN PT, R232, R242, 0x8, 0x1f ;  /* 0x09001f00f2e87f89 */ /* 0x00182400000e0000 */
.L_x_11841:
[----:B------:R-:W-:Y:S01]  /*5d60*/  BSSY B0, `(.L_x_11694) ;  /* 0x000000e000007945 */ /* 0x000fe20003800000 */
[----:B------:R-:W-:-:S03]  /*5d70*/  ISETP.GT.U32.AND P0, PT, R229, 0xf, PT ;  /* 0x0000000fe500780c */ /* 0x000fc60003f04070 */
[----:B------:R-:W-:Y:S10]  /*5d80*/  @P1 BRA `(.L_x_11695) ;  /* 0x00000000002c1947 */ /* 0x000ff40003800000 */
        /* <DEDUP_REMOVED lines=11> */
.L_x_11695:
[----:B------:R-:W-:Y:S05]  /*5e40*/  BSYNC B0 ;  /* 0x0000000000007941 */ /* 0x000fea0003800000 */
.L_x_11694:
[----:B------:R-:W-:-:S03]  /*5e50*/  UMOV UR42, 0xffffffff ;  /* 0xffffffff002a7882 */ /* 0x000fc60000000000 */
[----:B------:R-:W-:Y:S05]  /*5e60*/  BRA.DIV UR42, `(.L_x_11696) ;  /* 0x0000006e2a587947 */ /* 0x000fea000b800000 */
[----:B-1----:R1:W1:Y:S04]  /*5e70*/  SHFL.DOWN PT, R72, R239, 0x10, 0x1f ;  /* 0x0a001f00ef487f89 */ /* 0x00226800000e0000 */
[----:B------:R0:W1:Y:S04]  /*5e80*/  SHFL.DOWN PT, R73, R240, 0x10, 0x1f ;  /* 0x0a001f00f0497f89 */ /* 0x00006800000e0000 */
[----:B------:R1:W1:Y:S04]  /*5e90*/  SHFL.DOWN PT, R74, R241, 0x10, 0x1f ;  /* 0x0a001f00f14a7f89 */ /* 0x00026800000e0000 */
[----:B0-----:R0:W0:Y:S02]  /*5ea0*/  SHFL.DOWN PT, R232, R242, 0x10, 0x1f ;  /* 0x0a001f00f2e87f89 */ /* 0x00102400000e0000 */
.L_x_11847:
[----:B------:R-:W-:Y:S01]  /*5eb0*/  BSSY B0, `(.L_x_11697) ;  /* 0x000000e000007945 */ /* 0x000fe20003800000 */
[----:B------:R-:W-:-:S03]  /*5ec0*/  ISETP.NE.AND P1, PT, R119, 0x1f, PT ;  /* 0x0000001f7700780c */ /* 0x000fc60003f25270 */
        /* <DEDUP_REMOVED lines=12> */
.L_x_11698:
[----:B------:R-:W-:Y:S05]  /*5f90*/  BSYNC B0 ;  /* 0x0000000000007941 */ /* 0x000fea0003800000 */
.L_x_11697:
[----:B------:R-:W-:-:S03]  /*5fa0*/  UMOV UR42, 0xffffffff ;  /* 0xffffffff002a7882 */ /* 0x000fc60000000000 */
[----:B------:R-:W-:Y:S05]  /*5fb0*/  BRA.DIV UR42, `(.L_x_11699) ;  /* 0x0000006e2a747947 */ /* 0x000fea000b800000 */
[----:B------:R-:W5:Y:S04]  /*5fc0*/  SHFL.IDX PT, R247, R240, RZ, 0x1f ;  /* 0x00001ffff0f77589 */ /* 0x000f6800000e0000 */
[----:B------:R-:W2:Y:S04]  /*5fd0*/  SHFL.IDX PT, R229, R239, RZ, 0x1f ;  /* 0x00001fffefe57589 */ /* 0x000ea800000e0000 */
[----:B------:R-:W3:Y:S04]  /*5fe0*/  SHFL.DOWN PT, R237, R240, 0x1, 0x1f ;  /* 0x08201f00f0ed7f89 */ /* 0x000ee800000e0000 */
[----:B------:R-:W3:Y:S04]  /*5ff0*/  SHFL.IDX PT, R236, R241, RZ, 0x1f ;  /* 0x00001ffff1ec7589 */ /* 0x000ee800000e0000 */
[----:B------:R-:W3:Y:S04]  /*6000*/  SHFL.DOWN PT, R245, R241, 0x1, 0x1f ;  /* 0x08201f00f1f57f89 */ /* 0x000ee800000e0000 */
[----:B------:R-:W3:Y:S04]  /*6010*/  SHFL.IDX PT, R238, R242, RZ, 0x1f ;  /* 0x00001ffff2ee7589 */ /* 0x000ee800000e0000 */
[----:B------:R-:W3:Y:S01]  /*6020*/  SHFL.DOWN PT, R248, R242, 0x1, 0x1f ;  /* 0x08201f00f2f87f89 */ /* 0x000ee200000e0000 */
[CC--:B-----5:R-:W-:Y:S01]  /*6030*/  FMUL.FTZ R231, R71.reuse, R247.reuse ;  /* 0x000000f747e77220 */ /* 0x0e0fe20000410000 */
[-C--:B-1----:R-:W-:Y:S01]  /*6040*/  FMUL.FTZ R72, R70, R247.reuse ;  /* 0x000000f746487220 */ /* 0x082fe20000410000 */
[----:B0-----:R-:W-:Y:S01]  /*6050*/  FMUL.FTZ R232, R68, R247 ;  /* 0x000000f744e87220 */ /* 0x001fe20000410000 */
[----:B------:R-:W0:Y:S01]  /*6060*/  SHFL.IDX PT, R244, R70, RZ, 0x1f ;  /* 0x00001fff46f47589 */ /* 0x000e2200000e0000 */
[-C--:B--2---:R-:W-:Y:S01]  /*6070*/  FFMA.FTZ R231, R70, R229.reuse, -R231 ;  /* 0x000000e546e77223 */ /* 0x084fe200000108e7 */
[----:B------:R-:W-:-:S02]  /*6080*/  FFMA.FTZ R233, R71, R229, R72 ;  /* 0x000000e547e97223 */ /* 0x000fc40000010048 */
[----:B------:R-:W1:Y:S04]  /*6090*/  SHFL.IDX PT, R246, R71, RZ, 0x1f ;  /* 0x00001fff47f67589 */ /* 0x000e6800000e0000 */
[----:B------:R-:W2:Y:S04]  /*60a0*/  SHFL.IDX PT, R249, R68, RZ, 0x1f ;  /* 0x00001fff44f97589 */ /* 0x000ea800000e0000 */
[----:B------:R-:W0:Y:S04]  /*60b0*/  SHFL.IDX PT, R243, R69, RZ, 0x1f ;  /* 0x00001fff45f37589 */ /* 0x000e2800000e0000 */
[----:B------:R5:W0:Y:S02]  /*60c0*/  SHFL.DOWN PT, R235, R239, 0x1, 0x1f ;  /* 0x08201f00efeb7f89 */ /* 0x000a2400000e0000 */
[----:B---3-5:R-:W-:-:S07]  /*60d0*/  FMUL.FTZ R239, R69, R247 ;  /* 0x000000f745ef7220 */ /* 0x028fce0000410000 */
.L_x_11861:
[----:B------:R-:W-:Y:S01]  /*60e0*/  BSSY B0, `(.L_x_11700) ;  /* 0x0000010000007945 */ /* 0x000fe20003800000 */
[----:B--2---:R-:W-:Y:S02]  /*60f0*/  MOV R72, R249 ;  /* 0x000000f900487202 */ /* 0x004fe40000000f00 */
[----:B0-----:R-:W-:Y:S02]  /*6100*/  MOV R73, R243 ;  /* 0x000000f300497202 */ /* 0x001fe40000000f00 */
[----:B------:R-:W-:Y:S02]  /*6110*/  MOV R74, R244 ;  /* 0x000000f4004a7202 */ /* 0x000fe40000000f00 */
[----:B-1----:R-:W-:Y:S01]  /*6120*/  MOV R75, R246 ;  /* 0x000000f6004b7202 */ /* 0x002fe20000000f00 */
[----:B------:R-:W-:Y:S06]  /*6130*/  @!P1 BRA `(.L_x_11701) ;  /* 0x0000000000289947 */ /* 0x000fec0003800000 */
[C---:B------:R-:W-:Y:S01]  /*6140*/  FMUL.FTZ R70, R237.reuse, R75 ;  /* 0x0000004bed467220 */ /* 0x040fe20000410000 */
[CC--:B------:R-:W-:Y:S01]  /*6150*/  FMUL.FTZ R240, R237.reuse, R74.reuse ;  /* 0x0000004aedf07220 */ /* 0x0c0fe20000410000 */
[----:B------:R-:W-:Y:S02]  /*6160*/  FMUL.FTZ R71, R237, R73 ;  /* 0x00000049ed477220 */ /* 0x000fe40000410000 */
[C---:B------:R-:W-:Y:S01]  /*6170*/  FFMA.FTZ R74, R235.reuse, R74, -R70 ;  /* 0x0000004aeb4a7223 */ /* 0x040fe20000010846 */
[----:B------:R-:W-:Y:S01]  /*6180*/  FFMA.FTZ R75, R235, R75, R240 ;  /* 0x0000004beb4b7223 */ /* 0x000fe200000100f0 */
[-C--:B------:R-:W-:Y:S01]  /*6190*/  FMUL.FTZ R70, R237, R72.reuse ;  /* 0x00000048ed467220 */ /* 0x080fe20000410000 */
[----:B------:R-:W-:Y:S01]  /*61a0*/  FFMA.FTZ R72, R235, R72, -R71 ;  /* 0x00000048eb487223 */ /* 0x000fe20000010847 */
[----:B------:R-:W-:Y:S01]  /*61b0*/  FADD.FTZ R74, R245, R74 ;  /* 0x0000004af54a7221 */ /* 0x000fe20000010000 */
[----:B------:R-:W-:Y:S01]  /*61c0*/  FADD.FTZ R75, R248, R75 ;  /* 0x0000004bf84b7221 */ /* 0x000fe20000010000 */
[----:B------:R-:W-:-:S07]  /*61d0*/  FFMA.FTZ R73, R235, R73, R70 ;  /* 0x00000049eb497223 */ /* 0x000fce0000010046 */
.L_x_11701:
[----:B------:R-:W-:Y:S05]  /*61e0*/  BSYNC B0 ;  /* 0x0000000000007941 */ /* 0x000fea0003800000 */
.L_x_11700:
        /* <DEDUP_REMOVED lines=16> */
.L_x_11683:
[C---:B------:R-:W-:Y:S01]  /*62f0*/  ISETP.NE.AND P0, PT, R119.reuse, RZ, PT ;  /* 0x000000ff7700720c */ /* 0x040fe20003f05270 */
[----:B------:R-:W-:Y:S05]  /*6300*/  WARPSYNC.ALL ;  /* 0x0000000000007948 */ /* 0x000fea0003800000 */
[----:B0-2---:R-:W-:Y:S01]  /*6310*/  P2R R64, PR, RZ, 0x1 ;  /* 0x00000001ff407803 */ /* 0x005fe20000000000 */
[----:B------:R-:W-:Y:S01]  /*6320*/  BAR.SYNC.DEFER_BLOCKING 0x0 ;  /* 0x0000000000007b1d */ /* 0x000fe20000010000 */
[C---:B------:R-:W-:Y:S01]  /*6330*/  SHF.L.U32 R73, R119.reuse, 0x5, RZ ;  /* 0x0000000577497819 */ /* 0x040fe200000006ff */
[----:B------:R-:W-:Y:S01]  /*6340*/  ULEA UR42, UR13, 0xfffffc00, 0xa ;  /* 0xfffffc000d2a7891 */ /* 0x000fe2000f8e503f */
[----:B------:R-:W-:Y:S01]  /*6350*/  IADD3 R236, R119, 0x200, RZ ;  /* 0x0000020077ec7810 */ /* 0x000fe20007ffe0ff */
[----:B------:R-:W-:Y:S01]  /*6360*/  FMUL.FTZ R245, R12, R198 ;  /* 0x000000c60cf57220 */ /* 0x000fe20000410000 */
[----:B------:R-:W-:Y:S01]  /*6370*/  LEA.HI.SX32 R73, R73, R73, 0x1b ;  /* 0x0000004949497211 */ /* 0x000fe200078fdaff */
[----:B------:R-:W-:Y:S01]  /*6380*/  UIADD3 UR42, -UR42, UR55, URZ ;  /* 0x000000372a2a7290 */ /* 0x000fe2000fffe13f */
[C---:B------:R-:W-:Y:S01]  /*6390*/  IADD3 R200, R119.reuse, 0x680, RZ ;  /* 0x0000068077c87810 */ /* 0x040fe20007ffe0ff */
[----:B------:R-:W-:Y:S01]  /*63a0*/  USHF.R.S32.HI UR44, URZ, 0x1f, UR11 ;  /* 0x0000001f3f2c7899 */ /* 0x000fe2000801140b */
[----:B------:R-:W-:Y:S01]  /*63b0*/  IADD3 R232, R119, 0x7c0, RZ ;  /* 0x000007c077e87810 */ /* 0x000fe20007ffe0ff */
[----:B------:R-:W-:Y:S01]  /*63c0*/  USHF.R.S32.HI UR47, URZ, 0x1f, UR12 ;  /* 0x0000001f3f2f7899 */ /* 0x000fe2000801140c */
[----:B------:R-:W-:Y:S02]  /*63d0*/  BSSY B0, `(.L_x_11702) ;  /* 0x00002d0000007945 */ /* 0x000fe40003800000 */
[-C--:B------:R-:W-:Y:S01]  /*63e0*/  LEA.HI.SX32 R237, R232, R119.reuse, 0x1b ;  /* 0x00000077e8ed7211 */ /* 0x080fe200078fdaff */
[----:B------:R-:W0:Y:S04]  /*63f0*/  LDS.64 R64, [R84+0x6768] ;  /* 0x0067680054407984 */ /* 0x000e280000000a00 */
[----:B-1----:R1:W-:Y:S02]  /*6400*/  @!P0 STS.128 [R219+0x7d60], R68 ;  /* 0x007d6044db008388 */ /* 0x0023e40000000c00 */
[----:B-1----:R-:W-:Y:S01]  /*6410*/  LEA.HI.SX32 R219, R200, R119, 0x1b ;  /* 0x00000077c8db7211 */ /* 0x002fe200078fdaff */
[-C--:B0-----:R-:W-:Y:S01]  /*6420*/  FMUL.FTZ R66, R64, -R77.reuse ;  /* 0x8000004d40427220 */ /* 0x081fe20000410000 */
[----:B------:R-:W-:-:S03]  /*6430*/  FMUL.FTZ R77, R65, -R77 ;  /* 0x8000004d414d7220 */ /* 0x000fc60000410000 */
[-C--:B------:R-:W-:Y:S01]  /*6440*/  FFMA.FTZ R66, R65, R76.reuse, R66 ;  /* 0x0000004c41427223 */ /* 0x080fe20000010042 */
[----:B------:R-:W-:-:S03]  /*6450*/  FFMA.FTZ R64, R64, R76, -R77 ;  /* 0x0000004c40407223 */ /* 0x000fc6000001084d */
[----:B------:R-:W-:Y:S01]  /*6460*/  FADD.FTZ R217, -R217, R66 ;  /* 0x00000042d9d97221 */ /* 0x000fe20000010100 */
[----:B------:R-:W-:Y:S01]  /*6470*/  FADD.FTZ R87, R87, R64 ;  /* 0x0000004057577221 */ /* 0x000fe20000010000 */
[----:B------:R-:W-:Y:S02]  /*6480*/  FMUL.FTZ R66, R50, R85 ;  /* 0x0000005532427220 */ /* 0x000fe40000410000 */
[CC--:B------:R-:W-:Y:S01]  /*6490*/  FMUL.FTZ R65, R120.reuse, -R217.reuse ;  /* 0x800000d978417220 */ /* 0x0c0fe20000410000 */
[C---:B------:R-:W-:Y:S01]  /*64a0*/  FMUL.FTZ R64, R81.reuse, R217 ;  /* 0x000000d951407220 */ /* 0x040fe20000410000 */
[-C--:B------:R-:W-:Y:S01]  /*64b0*/  FMUL.FTZ R67, R120, -R87.reuse ;  /* 0x8000005778437220 */ /* 0x080fe20000410000 */
[-C--:B------:R-:W-:Y:S01]  /*64c0*/  FFMA.FTZ R81, R81, -R66.reuse, R230 ;  /* 0x8000004251517223 */ /* 0x080fe200000100e6 */
[CC--:B------:R-:W-:Y:S01]  /*64d0*/  FFMA.FTZ R65, R122.reuse, R87.reuse, -R65 ;  /* 0x000000577a417223 */ /* 0x0c0fe20000010841 */
[----:B------:R-:W-:Y:S01]  /*64e0*/  FFMA.FTZ R72, R83, R87, R64 ;  /* 0x0000005753487223 */ /* 0x000fe20000010040 */
[-C--:B------:R-:W-:Y:S01]  /*64f0*/  FFMA.FTZ R122, R122, R217.reuse, R67 ;  /* 0x000000d97a7a7223 */ /* 0x080fe20000010043 */
[----:B------:R-:W-:Y:S01]  /*6500*/  FMUL.FTZ R64, R217, UR45 ;  /* 0x0000002dd9407c20 */ /* 0x000fe20008410000 */
[----:B------:R-:W-:Y:S01]  /*6510*/  FFMA.FTZ R67, R83, -R66, R190 ;  /* 0x8000004253437223 */ /* 0x000fe200000100be */
[C---:B------:R-:W-:Y:S01]  /*6520*/  FMUL.FTZ R66, R87.reuse, UR45 ;  /* 0x0000002d57427c20 */ /* 0x040fe20008410000 */
[C---:B------:R-:W-:Y:S01]  /*6530*/  FMUL.FTZ R74, R50.reuse, R217 ;  /* 0x000000d9324a7220 */ /* 0x040fe20000410000 */
[----:B------:R-:W-:Y:S01]  /*6540*/  FFMA.FTZ R68, R87, UR56, R64 ;  /* 0x0000003857447c23 */ /* 0x000fe20008010040 */
[----:B------:R-:W-:Y:S01]  /*6550*/  FMUL.FTZ R64, R50, R87 ;  /* 0x0000005732407220 */ /* 0x000fe20000410000 */
[----:B------:R-:W-:Y:S01]  /*6560*/  FFMA.FTZ R70, R217, UR56, -R66 ;  /* 0x00000038d9467c23 */ /* 0x000fe20008010842 */
[----:B------:R-:W-:Y:S01]  /*6570*/  FMUL.FTZ R76, R81, R74 ;  /* 0x0000004a514c7220 */ /* 0x000fe20000410000 */
[----:B------:R-:W-:Y:S01]  /*6580*/  LEA R66, R73, R116, 0x2 ;  /* 0x0000007449427211 */ /* 0x000fe200078e10ff */
[C---:B------:R-:W-:Y:S01]  /*6590*/  FMUL.FTZ R69, R81.reuse, R64 ;  /* 0x0000004051457220 */ /* 0x040fe20000410000 */
[----:B------:R-:W-:Y:S01]  /*65a0*/  FMUL.FTZ R81, R81, R70 ;  /* 0x0000004651517220 */ /* 0x000fe20000410000 */
[----:B------:R-:W-:Y:S01]  /*65b0*/  FMUL.FTZ R71, R85, R64 ;  /* 0x0000004055477220 */ /* 0x000fe20000410000 */
[----:B------:R-:W-:Y:S01]  /*65c0*/  FADD.FTZ R122, -R215, R122 ;  /* 0x0000007ad77a7221 */ /* 0x000fe20000010100 */
[----:B------:R-:W-:Y:S01]  /*65d0*/  FADD.FTZ R86, R86, R65 ;  /* 0x0000004156567221 */ /* 0x000fe20000010000 */
[C---:B------:R-:W-:Y:S01]  /*65e0*/  FFMA.FTZ R68, R67.reuse, R68, R81 ;  /* 0x0000004443447223 */ /* 0x040fe20000010051 */
[C---:B------:R-:W-:Y:S01]  /*65f0*/  FFMA.FTZ R65, R67.reuse, R64, R76 ;  /* 0x0000004043417223 */ /* 0x040fe2000001004c */
[----:B------:R-:W-:Y:S01]  /*6600*/  FFMA.FTZ R64, R67, R74, -R69 ;  /* 0x0000004a43407223 */ /* 0x000fe20000010845 */
[----:B------:R-:W-:Y:S01]  /*6610*/  FFMA.FTZ R33, R50, R72, R33 ;  /* 0x0000004832217223 */ /* 0x000fe20000010021 */
[----:B------:R0:W-:Y:S01]  /*6620*/  STS [R66+0x2178], R71 ;  /* 0x0021784742007388 */ /* 0x0001e20000000800 */
[----:B------:R-:W-:Y:S01]  /*6630*/  FMUL.FTZ R67, R123, -R122 ;  /* 0x8000007a7b437220 */ /* 0x000fe20000410000 */
[----:B------:R-:W-:Y:S01]  /*6640*/  FFMA.FTZ R72, R85, R72, R68 ;  /* 0x0000004855487223 */ /* 0x000fe20000010044 */
[----:B------:R-:W-:Y:S01]  /*6650*/  FMUL.FTZ R68, R101, R82 ;  /* 0x0000005265447220 */ /* 0x000fe20000410000 */
[----:B------:R-:W-:Y:S01]  /*6660*/  FMUL.FTZ R123, R123, -R86 ;  /* 0x800000567b7b7220 */ /* 0x000fe20000410000 */
[----:B------:R-:W-:Y:S01]  /*6670*/  FMUL.FTZ R73, R85, R74 ;  /* 0x0000004a55497220 */ /* 0x000fe20000410000 */
[----:B------:R-:W-:Y:S01]  /*6680*/  FFMA.FTZ R67, R124, R86, -R67 ;  /* 0x000000567c437223 */ /* 0x000fe20000010843 */
[C---:B------:R-:W-:Y:S01]  /*6690*/  FMUL.FTZ R69, R80.reuse, R122 ;  /* 0x0000007a50457220 */ /* 0x040fe20000410000 */
[----:B------:R-:W-:Y:S01]  /*66a0*/  FFMA.FTZ R80, R80, -R68, R227 ;  /* 0x8000004450507223 */ /* 0x000fe200000100e3 */
[----:B------:R-:W-:Y:S01]  /*66b0*/  FMUL.FTZ R70, R122, UR45 ;  /* 0x0000002d7a467c20 */ /* 0x000fe20008410000 */
[----:B0-----:R-:W-:Y:S01]  /*66c0*/  FMUL.FTZ R71, R86, UR45 ;  /* 0x0000002d56477c20 */ /* 0x001fe20008410000 */
[-C--:B------:R-:W-:Y:S01]  /*66d0*/  FFMA.FTZ R123, R124, R122.reuse, R123 ;  /* 0x0000007a7c7b7223 */ /* 0x080fe2000001007b */
[----:B------:R0:W-:Y:S01]  /*66e0*/  STS [R66+0x217c], R73 ;  /* 0x00217c4942007388 */ /* 0x0001e20000000800 */
[----:B------:R-:W-:Y:S01]  /*66f0*/  FADD.FTZ R88, R88, R67 ;  /* 0x0000004358587221 */ /* 0x000fe20000010000 */
[----:B------:R-:W-:Y:S01]  /*6700*/  FFMA.FTZ R71, R122, UR56, -R71 ;  /* 0x000000387a477c23 */ /* 0x000fe20008010847 */
[C---:B------:R-:W-:Y:S01]  /*6710*/  FMUL.FTZ R75, R101.reuse, R122 ;  /* 0x0000007a654b7220 */ /* 0x040fe20000410000 */
[----:B------:R-:W-:Y:S01]  /*6720*/  FFMA.FTZ R68, R182, -R68, R189 ;  /* 0x80000044b6447223 */ /* 0x000fe200000100bd */
[----:B------:R-:W-:Y:S01]  /*6730*/  FFMA.FTZ R67, R86, UR56, R70 ;  /* 0x0000003856437c23 */ /* 0x000fe20008010046 */
[----:B------:R-:W-:Y:S01]  /*6740*/  FMUL.FTZ R71, R80, R71 ;  /* 0x0000004750477220 */ /* 0x000fe20000410000 */
[----:B------:R-:W-:Y:S01]  /*6750*/  FADD.FTZ R214, -R214, R123 ;  /* 0x0000007bd6d67221 */ /* 0x000fe20000010100 */
[----:B------:R-:W-:Y:S01]  /*6760*/  FMUL.FTZ R77, R80, R75 ;  /* 0x0000004b504d7220 */ /* 0x000fe20000410000 */
[-C--:B------:R-:W-:Y:S01]  /*6770*/  FFMA.FTZ R69, R182, R86.reuse, R69 ;  /* 0x00000056b6457223 */ /* 0x080fe20000010045 */
[----:B0-----:R-:W-:Y:S01]  /*6780*/  FMUL.FTZ R73, R101, R86 ;  /* 0x0000005665497220 */ /* 0x001fe20000410000 */
[----:B------:R-:W-:Y:S01]  /*6790*/  FFMA.FTZ R71, R68, R67, R71 ;  /* 0x0000004344477223 */ /* 0x000fe20000010047 */
[----:B------:R-:W-:Y:S01]  /*67a0*/  FMUL.FTZ R67, R125, -R214 ;  /* 0x800000d67d437220 */ /* 0x000fe20000410000 */
[----:B------:R-:W-:Y:S01]  /*67b0*/  FFMA.FTZ R42, R101, R69, R42 ;  /* 0x00000045652a7223 */ /* 0x000fe2000001002a */
[-C--:B------:R-:W-:Y:S01]  /*67c0*/  FMUL.FTZ R80, R80, R73.reuse ;  /* 0x0000004950507220 */ /* 0x080fe20000410000 */
[-C--:B------:R-:W-:Y:S01]  /*67d0*/  FMUL.FTZ R81, R82, R73.reuse ;  /* 0x0000004952517220 */ /* 0x080fe20000410000 */
[----:B------:R-:W-:Y:S01]  /*67e0*/  FFMA.FTZ R74, R68, R73, R77 ;  /* 0x00000049444a7223 */ /* 0x000fe2000001004d */
[----:B------:R-:W-:Y:S01]  /*67f0*/  FFMA.FTZ R87, R82, R69, R71 ;  /* 0x0000004552577223 */ /* 0x000fe20000010047 */
[-C--:B------:R-:W-:Y:S01]  /*6800*/  FFMA.FTZ R73, R68, R75.reuse, -R80 ;  /* 0x0000004b44497223 */ /* 0x080fe20000010850 */
[C---:B------:R-:W-:Y:S01]  /*6810*/  FMUL.FTZ R69, R49.reuse, R176 ;  /* 0x000000b031457220 */ /* 0x040fe20000410000 */
[----:B------:R-:W-:Y:S01]  /*6820*/  FFMA.FTZ R68, R126, R88, -R67 ;  /* 0x000000587e447223 */ /* 0x000fe20000010843 */
[----:B------:R-:W-:Y:S01]  /*6830*/  FMUL.FTZ R67, R178, R214 ;  /* 0x000000d6b2437220 */ /* 0x000fe20000410000 */
[----:B------:R-:W-:Y:S01]  /*6840*/  FMUL.FTZ R71, R88, UR45 ;  /* 0x0000002d58477c20 */ /* 0x000fe20008410000 */
[----:B------:R-:W-:Y:S01]  /*6850*/  FMUL.FTZ R83, R82, R75 ;  /* 0x0000004b52537220 */ /* 0x000fe20000410000 */
[-C--:B------:R-:W-:Y:S01]  /*6860*/  FFMA.FTZ R178, R178, -R69.reuse, R201 ;  /* 0x80000045b2b27223 */ /* 0x080fe200000100c9 */
[C---:B------:R-:W-:Y:S01]  /*6870*/  FFMA.FTZ R70, R180.reuse, -R69, R225 ;  /* 0x80000045b4467223 */ /* 0x040fe200000100e1 */
[----:B------:R-:W-:Y:S01]  /*6880*/  FFMA.FTZ R69, R180, R88, R67 ;  /* 0x00000058b4457223 */ /* 0x000fe20000010043 */
[----:B------:R-:W-:Y:S01]  /*6890*/  FMUL.FTZ R75, R49, R214 ;  /* 0x000000d6314b7220 */ /* 0x000fe20000410000 */
[C---:B------:R-:W-:Y:S01]  /*68a0*/  FMUL.FTZ R67, R214.reuse, UR45 ;  /* 0x0000002dd6437c20 */ /* 0x040fe20008410000 */
[----:B------:R-:W-:Y:S01]  /*68b0*/  FFMA.FTZ R71, R214, UR56, -R71 ;  /* 0x00000038d6477c23 */ /* 0x000fe20008010847 */
[-C--:B------:R-:W-:Y:S01]  /*68c0*/  FMUL.FTZ R125, R125, -R88.reuse ;  /* 0x800000587d7d7220 */ /* 0x080fe20000410000 */
[----:B------:R-:W-:Y:S01]  /*68d0*/  FMUL.FTZ R85, R49, R88 ;  /* 0x0000005831557220 */ /* 0x000fe20000410000 */
[----:B------:R-:W-:Y:S01]  /*68e0*/  FMUL.FTZ R77, R178, R75 ;  /* 0x0000004bb24d7220 */ /* 0x000fe20000410000 */
[----:B------:R-:W-:Y:S01]  /*68f0*/  FFMA.FTZ R67, R88, UR56, R67 ;  /* 0x0000003858437c23 */ /* 0x000fe20008010043 */
[----:B------:R-:W-:Y:S01]  /*6900*/  FMUL.FTZ R71, R178, R71 ;  /* 0x00000047b2477220 */ /* 0x000fe20000410000 */
[----:B------:R0:W-:Y:S01]  /*6910*/  STS [R66+0x2170], R81 ;  /* 0x0021705142007388 */ /* 0x0001e20000000800 */
[----:B------:R-:W-:Y:S01]  /*6920*/  FFMA.FTZ R126, R126, R214, R125 ;  /* 0x000000d67e7e7223 */ /* 0x000fe2000001007d */
[----:B------:R-:W-:Y:S01]  /*6930*/  FMUL.FTZ R84, R178, R85 ;  /* 0x00000055b2547220 */ /* 0x000fe20000410000 */
[----:B------:R-:W-:Y:S01]  /*6940*/  FFMA.FTZ R71, R70, R67, R71 ;  /* 0x0000004346477223 */ /* 0x000fe20000010047 */
[----:B------:R1:W-:Y:S01]  /*6950*/  STS [R66+0x2174], R83 ;  /* 0x0021745342007388 */ /* 0x0003e20000000800 */
[----:B------:R-:W-:Y:S01]  /*6960*/  FADD.FTZ R126, -R213, R126 ;  /* 0x0000007ed57e7221 */ /* 0x000fe20000010100 */
[----:B------:R-:W-:Y:S01]  /*6970*/  FADD.FTZ R89, R89, R68 ;  /* 0x0000004459597221 */ /* 0x000fe20000010000 */
[----:B------:R-:W-:Y:S01]  /*6980*/  FFMA.FTZ R34, R49, R69, R34 ;  /* 0x0000004531227223 */ /* 0x000fe20000010022 */
[----:B------:R-:W-:Y:S01]  /*6990*/  FADD.FTZ R17, R72, R17 ;  /* 0x0000001148117221 */ /* 0x000fe20000010000 */
[-C--:B------:R-:W-:Y:S01]  /*69a0*/  FMUL.FTZ R67, R127, -R126.reuse ;  /* 0x8000007e7f437220 */ /* 0x080fe20000410000 */
[-C--:B0-----:R-:W-:Y:S01]  /*69b0*/  FMUL.FTZ R81, R176, R85.reuse ;  /* 0x00000055b0517220 */ /* 0x081fe20000410000 */
[----:B------:R-:W-:Y:S01]  /*69c0*/  FFMA.FTZ R85, R70, R85, R77 ;  /* 0x0000005546557223 */ /* 0x000fe2000001004d */
[----:B------:R-:W-:Y:S01]  /*69d0*/  SHF.L.U32 R77, R58, 0x10, RZ ;  /* 0x000000103a4d7819 */ /* 0x000fe200000006ff */
[-C--:B------:R-:W-:Y:S01]  /*69e0*/  FMUL.FTZ R68, R79, R126.reuse ;  /* 0x0000007e4f447220 */ /* 0x080fe20000410000 */
[C---:B-1----:R-:W-:Y:S01]  /*69f0*/  FMUL.FTZ R83, R176.reuse, R75 ;  /* 0x0000004bb0537220 */ /* 0x042fe20000410000 */
[----:B------:R-:W-:Y:S01]  /*6a00*/  FFMA.FTZ R176, R176, R69, R71 ;  /* 0x00000045b0b07223 */ /* 0x000fe20000010047 */
[----:B------:R-:W-:Y:S01]  /*6a10*/  FMUL.FTZ R71, R89, UR45 ;  /* 0x0000002d59477c20 */ /* 0x000fe20008410000 */
[----:B------:R-:W-:Y:S01]  /*6a20*/  FMUL.FTZ R69, R102, R77 ;  /* 0x0000004d66457220 */ /* 0x000fe20000410000 */
[----:B------:R-:W-:Y:S01]  /*6a30*/  FFMA.FTZ R84, R70, R75, -R84 ;  /* 0x0000004b46547223 */ /* 0x000fe20000010854 */
[-C--:B------:R-:W-:Y:S01]  /*6a40*/  FMUL.FTZ R127, R127, -R89.reuse ;  /* 0x800000597f7f7220 */ /* 0x080fe20000410000 */
[----:B------:R-:W-:Y:S01]  /*6a50*/  FFMA.FTZ R67, R128, R89, -R67 ;  /* 0x0000005980437223 */ /* 0x000fe20000010843 */
[----:B------:R-:W-:Y:S01]  /*6a60*/  FFMA.FTZ R79, R79, -R69, R224 ;  /* 0x800000454f4f7223 */ /* 0x000fe200000100e0 */
[CC--:B------:R-:W-:Y:S01]  /*6a70*/  FMUL.FTZ R80, R102.reuse, R126.reuse ;  /* 0x0000007e66507220 */ /* 0x0c0fe20000410000 */
[----:B------:R-:W-:Y:S01]  /*6a80*/  FMUL.FTZ R76, R102, R89 ;  /* 0x00000059664c7220 */ /* 0x000fe20000410000 */
[C---:B------:R-:W-:Y:S01]  /*6a90*/  FMUL.FTZ R70, R126.reuse, UR45 ;  /* 0x0000002d7e467c20 */ /* 0x040fe20008410000 */
[----:B------:R-:W-:Y:S01]  /*6aa0*/  FFMA.FTZ R72, R126, UR56, -R71 ;  /* 0x000000387e487c23 */ /* 0x000fe20008010847 */
[----:B------:R-:W-:Y:S01]  /*6ab0*/  FADD.FTZ R18, R87, R18 ;  /* 0x0000001257127221 */ /* 0x000fe20000010000 */
[----:B------:R-:W-:Y:S01]  /*6ac0*/  FFMA.FTZ R127, R128, R126, R127 ;  /* 0x0000007e807f7223 */ /* 0x000fe2000001007f */
[----:B------:R-:W-:Y:S01]  /*6ad0*/  FFMA.FTZ R69, R177, -R69, R228 ;  /* 0x80000045b1457223 */ /* 0x000fe200000100e4 */
[--C-:B------:R-:W-:Y:S01]  /*6ae0*/  FADD.FTZ R90, R90, R67.reuse ;  /* 0x000000435a5a7221 */ /* 0x100fe20000010000 */
[C---:B------:R-:W-:Y:S01]  /*6af0*/  FMUL.FTZ R86, R79.reuse, R80 ;  /* 0x000000504f567220 */ /* 0x040fe20000410000 */
[----:B------:R-:W-:Y:S01]  /*6b00*/  FMUL.FTZ R87, R79, R76 ;  /* 0x0000004c4f577220 */ /* 0x000fe20000410000 */
[----:B------:R-:W-:Y:S01]  /*6b10*/  FFMA.FTZ R70, R89, UR56, R70 ;  /* 0x0000003859467c23 */ /* 0x000fe20008010046 */
[----:B------:R-:W-:Y:S01]  /*6b20*/  FMUL.FTZ R72, R79, R72 ;  /* 0x000000484f487220 */ /* 0x000fe20000410000 */
[----:B------:R-:W-:Y:S01]  /*6b30*/  PRMT R67, R57, 0x7632, R67 ;  /* 0x0000763239437816 */ /* 0x000fe20000000043 */
[-C--:B------:R-:W-:Y:S01]  /*6b40*/  FMUL.FTZ R71, R77, R76.reuse ;  /* 0x0000004c4d477220 */ /* 0x080fe20000410000 */
[----:B------:R-:W-:Y:S01]  /*6b50*/  FADD.FTZ R88, -R212, R127 ;  /* 0x0000007fd4587221 */ /* 0x000fe20000010100 */
[C---:B------:R-:W-:Y:S01]  /*6b60*/  FFMA.FTZ R86, R69.reuse, R76, R86 ;  /* 0x0000004c45567223 */ /* 0x040fe20000010056 */
[----:B------:R-:W-:Y:S01]  /*6b70*/  FFMA.FTZ R87, R69, R80, -R87 ;  /* 0x0000005045577223 */ /* 0x000fe20000010857 */
[----:B------:R-:W-:Y:S01]  /*6b80*/  FFMA.FTZ R68, R177, R89, R68 ;  /* 0x00000059b1447223 */ /* 0x000fe20000010044 */
[----:B------:R-:W-:Y:S01]  /*6b90*/  FFMA.FTZ R69, R69, R70, R72 ;  /* 0x0000004645457223 */ /* 0x000fe20000010048 */
[----:B------:R-:W-:Y:S01]  /*6ba0*/  SHF.L.U32 R79, R67, 0x10, RZ ;  /* 0x00000010434f7819 */ /* 0x000fe200000006ff */
[----:B------:R-:W-:Y:S01]  /*6bb0*/  FMUL.FTZ R75, R77, R80 ;  /* 0x000000504d4b7220 */ /* 0x000fe20000410000 */
[----:B------:R0:W-:Y:S01]  /*6bc0*/  STS [R66+0x2160], R71 ;  /* 0x0021604742007388 */ /* 0x0001e20000000800 */
[C---:B------:R-:W-:Y:S01]  /*6bd0*/  FMUL.FTZ R67, R129.reuse, -R88 ;  /* 0x8000005881437220 */ /* 0x040fe20000410000 */
[----:B------:R-:W-:Y:S01]  /*6be0*/  FMUL.FTZ R129, R129, -R90 ;  /* 0x8000005a81817220 */ /* 0x000fe20000410000 */
[-C--:B------:R-:W-:Y:S01]  /*6bf0*/  FFMA.FTZ R77, R77, R68.reuse, R69 ;  /* 0x000000444d4d7223 */ /* 0x080fe20000010045 */
[----:B------:R-:W-:Y:S01]  /*6c00*/  FMUL.FTZ R69, R52, R79 ;  /* 0x0000004f34457220 */ /* 0x000fe20000410000 */
[----:B------:R-:W-:Y:S01]  /*6c10*/  FFMA.FTZ R41, R102, R68, R41 ;  /* 0x0000004466297223 */ /* 0x000fe20000010029 */
[C---:B------:R-:W-:Y:S01]  /*6c20*/  FFMA.FTZ R68, R130.reuse, R90, -R67 ;  /* 0x0000005a82447223 */ /* 0x040fe20000010843 */
[-C--:B------:R-:W-:Y:S01]  /*6c30*/  FFMA.FTZ R130, R130, R88.reuse, R129 ;  /* 0x0000005882827223 */ /* 0x080fe20000010081 */
[C---:B------:R-:W-:Y:S01]  /*6c40*/  FMUL.FTZ R70, R173.reuse, R88 ;  /* 0x00000058ad467220 */ /* 0x040fe20000410000 */
[----:B------:R-:W-:Y:S01]  /*6c50*/  FMUL.FTZ R67, R88, UR45 ;  /* 0x0000002d58437c20 */ /* 0x000fe20008410000 */
[----:B0-----:R-:W-:Y:S01]  /*6c60*/  FMUL.FTZ R71, R90, UR45 ;  /* 0x0000002d5a477c20 */ /* 0x001fe20008410000 */
[-C--:B------:R-:W-:Y:S01]  /*6c70*/  FFMA.FTZ R173, R173, -R69.reuse, R222 ;  /* 0x80000045adad7223 */ /* 0x080fe200000100de */
[----:B------:R-:W-:Y:S01]  /*6c80*/  FMUL.FTZ R76, R52, R90 ;  /* 0x0000005a344c7220 */ /* 0x000fe20000410000 */
[----:B------:R-:W-:Y:S01]  /*6c90*/  FFMA.FTZ R69, R175, -R69, R220 ;  /* 0x80000045af457223 */ /* 0x000fe200000100dc */
[----:B------:R-:W-:Y:S01]  /*6ca0*/  FFMA.FTZ R72, R88, UR56, -R71 ;  /* 0x0000003858487c23 */ /* 0x000fe20008010847 */
[----:B------:R-:W-:Y:S01]  /*6cb0*/  FMUL.FTZ R88, R52, R88 ;  /* 0x0000005834587220 */ /* 0x000fe20000410000 */
[----:B------:R-:W-:Y:S01]  /*6cc0*/  FADD.FTZ R82, R91, R68 ;  /* 0x000000445b527221 */ /* 0x000fe20000010000 */
[----:B------:R-:W-:Y:S01]  /*6cd0*/  FFMA.FTZ R68, R90, UR56, R67 ;  /* 0x000000385a447c23 */ /* 0x000fe20008010043 */
[C---:B------:R-:W-:Y:S01]  /*6ce0*/  FMUL.FTZ R72, R173.reuse, R72 ;  /* 0x00000048ad487220 */ /* 0x040fe20000410000 */
[C---:B------:R-:W-:Y:S01]  /*6cf0*/  FMUL.FTZ R80, R173.reuse, R88 ;  /* 0x00000058ad507220 */ /* 0x040fe20000410000 */
[-C--:B------:R-:W-:Y:S01]  /*6d00*/  FMUL.FTZ R173, R173, R76.reuse ;  /* 0x0000004cadad7220 */ /* 0x080fe20000410000 */
[-C--:B------:R-:W-:Y:S01]  /*6d10*/  FMUL.FTZ R71, R79, R76.reuse ;  /* 0x0000004c4f477220 */ /* 0x080fe20000410000 */
[----:B------:R0:W-:Y:S01]  /*6d20*/  STS [R66+0x2164], R75 ;  /* 0x0021644b42007388 */ /* 0x0001e20000000800 */
[----:B------:R-:W-:Y:S01]  /*6d30*/  FFMA.FTZ R89, R69, R76, R80 ;  /* 0x0000004c45597223 */ /* 0x000fe20000010050 */
[----:B------:R-:W-:Y:S01]  /*6d40*/  FADD.FTZ R130, -R211, R130 ;  /* 0x00000082d3827221 */ /* 0x000fe20000010100 */
[----:B------:R-:W-:Y:S01]  /*6d50*/  SHF.L.U32 R76, R57, 0x10, RZ ;  /* 0x00000010394c7819 */ /* 0x000fe200000006ff */
[----:B------:R-:W-:Y:S01]  /*6d60*/  FFMA.FTZ R70, R175, R90, R70 ;  /* 0x0000005aaf467223 */ /* 0x000fe20000010046 */
[----:B------:R-:W-:Y:S01]  /*6d70*/  FADD.FTZ R20, R77, R20 ;  /* 0x000000144d147221 */ /* 0x000fe20000010000 */
[-C--:B------:R-:W-:Y:S01]  /*6d80*/  FMUL.FTZ R67, R131, -R130.reuse ;  /* 0x8000008283437220 */ /* 0x080fe20000410000 */
[----:B------:R-:W-:Y:S01]  /*6d90*/  FMUL.FTZ R77, R103, R130 ;  /* 0x00000082674d7220 */ /* 0x000fe20000410000 */
[----:B------:R-:W-:Y:S01]  /*6da0*/  FMUL.FTZ R131, R131, -R82 ;  /* 0x8000005283837220 */ /* 0x000fe20000410000 */
[----:B------:R1:W-:Y:S01]  /*6db0*/  STS [R66+0x2158], R71 ;  /* 0x0021584742007388 */ /* 0x0003e20000000800 */
[-C--:B0-----:R-:W-:Y:S01]  /*6dc0*/  FMUL.FTZ R75, R79, R88.reuse ;  /* 0x000000584f4b7220 */ /* 0x081fe20000410000 */
[C---:B------:R-:W-:Y:S01]  /*6dd0*/  FFMA.FTZ R88, R69.reuse, R88, -R173 ;  /* 0x0000005845587223 */ /* 0x040fe200000108ad */
[----:B------:R-:W-:Y:S01]  /*6de0*/  FFMA.FTZ R69, R69, R68, R72 ;  /* 0x0000004445457223 */ /* 0x000fe20000010048 */
[----:B------:R-:W-:Y:S01]  /*6df0*/  FMUL.FTZ R68, R103, R76 ;  /* 0x0000004c67447220 */ /* 0x000fe20000410000 */
[C---:B------:R-:W-:Y:S01]  /*6e00*/  FFMA.FTZ R67, R134.reuse, R82, -R67 ;  /* 0x0000005286437223 */ /* 0x040fe20000010843 */
[----:B------:R-:W-:Y:S01]  /*6e10*/  FFMA.FTZ R131, R134, R130, R131 ;  /* 0x0000008286837223 */ /* 0x000fe20000010083 */
[----:B------:R-:W-:Y:S01]  /*6e20*/  FFMA.FTZ R72, R79, R70, R69 ;  /* 0x000000464f487223 */ /* 0x000fe20000010045 */
[C---:B------:R-:W-:Y:S01]  /*6e30*/  FMUL.FTZ R69, R172.reuse, R130 ;  /* 0x00000082ac457220 */ /* 0x040fe20000410000 */
[-C--:B------:R-:W-:Y:S01]  /*6e40*/  FFMA.FTZ R172, R172, -R68.reuse, R221 ;  /* 0x80000044acac7223 */ /* 0x080fe200000100dd */
[----:B------:R-:W-:Y:S01]  /*6e50*/  FADD.FTZ R92, R92, R67 ;  /* 0x000000435c5c7221 */ /* 0x000fe20000010000 */
[----:B------:R-:W-:Y:S01]  /*6e60*/  FFMA.FTZ R68, R78, -R68, R197 ;  /* 0x800000444e447223 */ /* 0x000fe200000100c5 */
[----:B------:R-:W-:Y:S01]  /*6e70*/  FMUL.FTZ R67, R103, R82 ;  /* 0x0000005267437220 */ /* 0x000fe20000410000 */
[----:B------:R-:W-:Y:S01]  /*6e80*/  FMUL.FTZ R91, R172, R77 ;  /* 0x0000004dac5b7220 */ /* 0x000fe20000410000 */
[----:B-1----:R-:W-:Y:S01]  /*6e90*/  FMUL.FTZ R71, R82, UR45 ;  /* 0x0000002d52477c20 */ /* 0x002fe20008410000 */
[----:B------:R0:W-:Y:S01]  /*6ea0*/  STS [R66+0x216c], R83 ;  /* 0x00216c5342007388 */ /* 0x0001e20000000800 */
[----:B------:R-:W-:Y:S01]  /*6eb0*/  FFMA.FTZ R35, R52, R70, R35 ;  /* 0x0000004634237223 */ /* 0x000fe20000010023 */
[-C--:B------:R-:W-:Y:S01]  /*6ec0*/  FMUL.FTZ R79, R172, R67.reuse ;  /* 0x00000043ac4f7220 */ /* 0x080fe20000410000 */
[----:B------:R-:W-:Y:S01]  /*6ed0*/  FFMA.FTZ R91, R68, R67, R91 ;  /* 0x00000043445b7223 */ /* 0x000fe2000001005b */
[----:B------:R1:W-:Y:S01]  /*6ee0*/  STS [R66+0x215c], R75 ;  /* 0x00215c4b42007388 */ /* 0x0003e20000000800 */
[----:B------:R-:W-:Y:S01]  /*6ef0*/  FMUL.FTZ R70, R130, UR45 ;  /* 0x0000002d82467c20 */ /* 0x000fe20008410000 */
[----:B------:R-:W-:Y:S01]  /*6f00*/  FADD.FTZ R131, -R210, R131 ;  /* 0x00000083d2837221 */ /* 0x000fe20000010100 */
[----:B------:R-:W-:Y:S01]  /*6f10*/  FFMA.FTZ R69, R78, R82, R69 ;  /* 0x000000524e457223 */ /* 0x000fe20000010045 */
[----:B------:R-:W-:Y:S01]  /*6f20*/  FFMA.FTZ R90, R68, R77, -R79 ;  /* 0x0000004d445a7223 */ /* 0x000fe2000001084f */
[----:B------:R2:W-:Y:S01]  /*6f30*/  STS [R66+0x2168], R81 ;  /* 0x0021685142007388 */ /* 0x0005e20000000800 */
[----:B0-----:R-:W-:Y:S01]  /*6f40*/  FMUL.FTZ R83, R76, R67 ;  /* 0x000000434c537220 */ /* 0x001fe20000410000 */
[----:B------:R-:W-:Y:S01]  /*6f50*/  PRMT R67, R56, 0x7632, R67 ;  /* 0x0000763238437816 */ /* 0x000fe20000000043 */
[----:B------:R-:W-:Y:S01]  /*6f60*/  FMUL.FTZ R77, R76, R77 ;  /* 0x0000004d4c4d7220 */ /* 0x000fe20000410000 */
[----:B------:R-:W-:Y:S01]  /*6f70*/  FADD.FTZ R21, R72, R21 ;  /* 0x0000001548157221 */ /* 0x000fe20000010000 */
[----:B-1----:R-:W-:Y:S01]  /*6f80*/  FFMA.FTZ R75, R130, UR56, -R71 ;  /* 0x00000038824b7c23 */ /* 0x002fe20008010847 */
[----:B------:R-:W-:Y:S01]  /*6f90*/  FFMA.FTZ R71, R82, UR56, R70 ;  /* 0x0000003852477c23 */ /* 0x000fe20008010046 */
[----:B------:R-:W-:Y:S01]  /*6fa0*/  SHF.L.U32 R78, R67, 0x10, RZ ;  /* 0x00000010434e7819 */ /* 0x000fe200000006ff */
[C---:B------:R-:W-:Y:S01]  /*6fb0*/  FMUL.FTZ R67, R135.reuse, -R131 ;  /* 0x8000008387437220 */ /* 0x040fe20000410000 */
[----:B------:R-:W-:Y:S01]  /*6fc0*/  FMUL.FTZ R75, R172, R75 ;  /* 0x0000004bac4b7220 */ /* 0x000fe20000410000 */
[-C--:B------:R-:W-:Y:S01]  /*6fd0*/  FMUL.FTZ R135, R135, -R92.reuse ;  /* 0x8000005c87877220 */ /* 0x080fe20000410000 */
[----:B------:R0:W-:Y:S01]  /*6fe0*/  STS [R66+0x2154], R77 ;  /* 0x0021544d42007388 */ /* 0x0001e20000000800 */
[----:B------:R-:W-:Y:S01]  /*6ff0*/  FMUL.FTZ R72, R92, UR45 ;  /* 0x0000002d5c487c20 */ /* 0x000fe20008410000 */
[----:B------:R-:W-:Y:S01]  /*7000*/  FFMA.FTZ R70, R68, R71, R75 ;  /* 0x0000004744467223 */ /* 0x000fe2000001004b */
[C---:B------:R-:W-:Y:S01]  /*7010*/  FFMA.FTZ R68, R136.reuse, R92, -R67 ;  /* 0x0000005c88447223 */ /* 0x040fe20000010843 */
[----:B------:R-:W-:Y:S01]  /*7020*/  FFMA.FTZ R136, R136, R131, R135 ;  /* 0x0000008388887223 */ /* 0x000fe20000010087 */
[----:B------:R-:W-:Y:S01]  /*7030*/  FMUL.FTZ R67, R51, R78 ;  /* 0x0000004e33437220 */ /* 0x000fe20000410000 */
[----:B--2---:R-:W-:Y:S01]  /*7040*/  FFMA.FTZ R81, R76, R69, R70 ;  /* 0x000000454c517223 */ /* 0x004fe20000010046 */
[----:B------:R-:W-:Y:S01]  /*7050*/  FADD.FTZ R80, R93, R68 ;  /* 0x000000445d507221 */ /* 0x000fe20000010000 */
[----:B------:R-:W-:Y:S01]  /*7060*/  FADD.FTZ R136, -R209, R136 ;  /* 0x00000088d1887221 */ /* 0x000fe20000010100 */
[-C--:B------:R-:W-:Y:S01]  /*7070*/  FFMA.FTZ R68, R174, -R67.reuse, R223 ;  /* 0x80000043ae447223 */ /* 0x080fe200000100df */
[----:B------:R-:W-:Y:S01]  /*7080*/  FFMA.FTZ R70, R170, -R67, R191 ;  /* 0x80000043aa467223 */ /* 0x000fe200000100bf */
[----:B0-----:R-:W-:Y:S01]  /*7090*/  FMUL.FTZ R77, R51, R131 ;  /* 0x00000083334d7220 */ /* 0x001fe20000410000 */
[C---:B------:R-:W-:Y:S01]  /*70a0*/  FMUL.FTZ R67, R137.reuse, -R136 ;  /* 0x8000008889437220 */ /* 0x040fe20000410000 */
[-C--:B------:R-:W-:Y:S01]  /*70b0*/  FMUL.FTZ R137, R137, -R80.reuse ;  /* 0x8000005089897220 */ /* 0x080fe20000410000 */
[C---:B------:R-:W-:Y:S01]  /*70c0*/  FFMA.FTZ R75, R131.reuse, UR56, -R72 ;  /* 0x00000038834b7c23 */ /* 0x040fe20008010848 */
[----:B------:R-:W-:Y:S01]  /*70d0*/  FMUL.FTZ R129, R68, R77 ;  /* 0x0000004d44817220 */ /* 0x000fe20000410000 */
[C---:B------:R-:W-:Y:S01]  /*70e0*/  FFMA.FTZ R67, R138.reuse, R80, -R67 ;  /* 0x000000508a437223 */ /* 0x040fe20000010843 */
[----:B------:R-:W-:Y:S01]  /*70f0*/  FFMA.FTZ R137, R138, R136, R137 ;  /* 0x000000888a897223 */ /* 0x000fe20000010089 */
[----:B------:R-:W-:Y:S01]  /*7100*/  FMUL.FTZ R75, R68, R75 ;  /* 0x0000004b444b7220 */ /* 0x000fe20000410000 */
[----:B------:R-:W-:Y:S01]  /*7110*/  FMUL.FTZ R71, R131, UR45 ;  /* 0x0000002d83477c20 */ /* 0x000fe20008410000 */
[----:B------:R-:W-:Y:S01]  /*7120*/  FADD.FTZ R94, R94, R67 ;  /* 0x000000435e5e7221 */ /* 0x000fe20000010000 */
[----:B------:R-:W-:Y:S01]  /*7130*/  FMUL.FTZ R67, R51, R92 ;  /* 0x0000005c33437220 */ /* 0x000fe20000410000 */
[----:B------:R-:W-:Y:S01]  /*7140*/  FADD.FTZ R208, -R208, R137 ;  /* 0x00000089d0d07221 */ /* 0x000fe20000010100 */
[----:B------:R-:W-:Y:S01]  /*7150*/  FFMA.FTZ R44, R103, R69, R44 ;  /* 0x00000045672c7223 */ /* 0x000fe2000001002c */
[----:B------:R-:W-:Y:S01]  /*7160*/  FMUL.FTZ R69, R174, R131 ;  /* 0x00000083ae457220 */ /* 0x000fe20000410000 */
[-C--:B------:R-:W-:Y:S01]  /*7170*/  FMUL.FTZ R68, R68, R67.reuse ;  /* 0x0000004344447220 */ /* 0x080fe20000410000 */
[-C--:B------:R-:W-:Y:S01]  /*7180*/  FFMA.FTZ R129, R70, R67.reuse, R129 ;  /* 0x0000004346817223 */ /* 0x080fe20000010081 */
[----:B------:R-:W-:Y:S01]  /*7190*/  FMUL.FTZ R79, R78, R67 ;  /* 0x000000434e4f7220 */ /* 0x000fe20000410000 */
[C---:B------:R-:W-:Y:S01]  /*71a0*/  FMUL.FTZ R67, R139.reuse, -R94 ;  /* 0x8000005e8b437220 */ /* 0x040fe20000410000 */
[-C--:B------:R-:W-:Y:S01]  /*71b0*/  FMUL.FTZ R139, R139, -R208.reuse ;  /* 0x800000d08b8b7220 */ /* 0x080fe20000410000 */
[----:B------:R-:W-:Y:S01]  /*71c0*/  FFMA.FTZ R127, R70, R77, -R68 ;  /* 0x0000004d467f7223 */ /* 0x000fe20000010844 */
[----:B------:R-:W-:Y:S01]  /*71d0*/  FFMA.FTZ R71, R92, UR56, R71 ;  /* 0x000000385c477c23 */ /* 0x000fe20008010047 */
[C---:B------:R-:W-:Y:S01]  /*71e0*/  FFMA.FTZ R68, R140.reuse, R208, R67 ;  /* 0x000000d08c447223 */ /* 0x040fe20000010043 */
[----:B------:R-:W-:Y:S01]  /*71f0*/  FFMA.FTZ R140, R140, R94, -R139 ;  /* 0x0000005e8c8c7223 */ /* 0x000fe2000001088b */
[----:B------:R-:W-:Y:S01]  /*7200*/  FFMA.FTZ R69, R170, R92, R69 ;  /* 0x0000005caa457223 */ /* 0x000fe20000010045 */
[----:B------:R-:W-:Y:S01]  /*7210*/  FFMA.FTZ R70, R70, R71, R75 ;  /* 0x0000004746467223 */ /* 0x000fe2000001004b */
[----:B------:R-:W-:Y:S01]  /*7220*/  FADD.FTZ R207, -R207, R68 ;  /* 0x00000044cfcf7221 */ /* 0x000fe20000010100 */
[----:B------:R-:W-:Y:S01]  /*7230*/  FADD.FTZ R95, R95, R140 ;  /* 0x0000008c5f5f7221 */ /* 0x000fe20000010000 */
[C---:B------:R-:W-:Y:S01]  /*7240*/  FMUL.FTZ R77, R78.reuse, R77 ;  /* 0x0000004d4e4d7220 */ /* 0x040fe20000410000 */
[----:B------:R-:W-:Y:S01]  /*7250*/  FADD.FTZ R22, R81, R22 ;  /* 0x0000001651167221 */ /* 0x000fe20000010000 */
[C---:B------:R-:W-:Y:S01]  /*7260*/  FMUL.FTZ R67, R141.reuse, -R207 ;  /* 0x800000cf8d437220 */ /* 0x040fe20000410000 */
[----:B------:R-:W-:Y:S01]  /*7270*/  FMUL.FTZ R68, R141, -R95 ;  /* 0x8000005f8d447220 */ /* 0x000fe20000410000 */
[-C--:B------:R-:W-:Y:S01]  /*7280*/  FFMA.FTZ R36, R51, R69.reuse, R36 ;  /* 0x0000004533247223 */ /* 0x080fe20000010024 */
[----:B------:R-:W-:Y:S01]  /*7290*/  FFMA.FTZ R78, R78, R69, R70 ;  /* 0x000000454e4e7223 */ /* 0x000fe20000010046 */
[----:B------:R-:W-:Y:S01]  /*72a0*/  SHF.L.U32 R81, R56, 0x10, RZ ;  /* 0x0000001038517819 */ /* 0x000fe200000006ff */
[C---:B------:R-:W-:Y:S01]  /*72b0*/  FFMA.FTZ R69, R142.reuse, R207, R68 ;  /* 0x000000cf8e457223 */ /* 0x040fe20000010044 */
[----:B------:R-:W-:Y:S01]  /*72c0*/  FFMA.FTZ R67, R142, R95, -R67 ;  /* 0x0000005f8e437223 */ /* 0x000fe20000010843 */
[-C--:B------:R-:W-:Y:S01]  /*72d0*/  FMUL.FTZ R68, R169, R136.reuse ;  /* 0x00000088a9447220 */ /* 0x080fe20000410000 */
[----:B------:R-:W-:Y:S01]  /*72e0*/  FMUL.FTZ R71, R80, UR45 ;  /* 0x0000002d50477c20 */ /* 0x000fe20008410000 */
[----:B------:R-:W-:Y:S01]  /*72f0*/  FADD.FTZ R206, -R206, R69 ;  /* 0x00000045cece7221 */ /* 0x000fe20000010100 */
[----:B------:R-:W-:Y:S01]  /*7300*/  FMUL.FTZ R70, R104, R81 ;  /* 0x0000005168467220 */ /* 0x000fe20000410000 */
[----:B------:R-:W-:Y:S01]  /*7310*/  FADD.FTZ R96, R96, R67 ;  /* 0x0000004360607221 */ /* 0x000fe20000010000 */
[----:B------:R-:W-:Y:S01]  /*7320*/  FMUL.FTZ R76, R104, R136 ;  /* 0x00000088684c7220 */ /* 0x000fe20000410000 */
[----:B------:R-:W-:Y:S01]  /*7330*/  FMUL.FTZ R67, R143, -R206 ;  /* 0x800000ce8f437220 */ /* 0x000fe20000410000 */
[----:B------:R-:W-:Y:S01]  /*7340*/  FFMA.FTZ R169, R169, -R70, R196 ;  /* 0x80000046a9a97223 */ /* 0x000fe200000100c4 */
[----:B------:R-:W-:Y:S01]  /*7350*/  FMUL.FTZ R143, R143, -R96 ;  /* 0x800000608f8f7220 */ /* 0x000fe20000410000 */
[C---:B------:R-:W-:Y:S01]  /*7360*/  FFMA.FTZ R70, R171.reuse, -R70, R226 ;  /* 0x80000046ab467223 */ /* 0x040fe200000100e2 */
[----:B------:R-:W-:Y:S01]  /*7370*/  FFMA.FTZ R171, R171, R80, R68 ;  /* 0x00000050abab7223 */ /* 0x000fe20000010044 */
[C---:B------:R-:W-:Y:S01]  /*7380*/  FFMA.FTZ R68, R144.reuse, R96, -R67 ;  /* 0x0000006090447223 */ /* 0x040fe20000010843 */
[----:B------:R-:W-:Y:S01]  /*7390*/  FFMA.FTZ R144, R144, R206, R143 ;  /* 0x000000ce90907223 */ /* 0x000fe2000001008f */
[----:B------:R-:W-:Y:S01]  /*73a0*/  FFMA.FTZ R72, R136, UR56, -R71 ;  /* 0x0000003888487c23 */ /* 0x000fe20008010847 */
[----:B------:R-:W-:Y:S01]  /*73b0*/  FMUL.FTZ R67, R104, R80 ;  /* 0x0000005068437220 */ /* 0x000fe20000410000 */
[----:B------:R-:W-:Y:S01]  /*73c0*/  FADD.FTZ R97, R97, R68 ;  /* 0x0000004461617221 */ /* 0x000fe20000010000 */
[----:B------:R-:W-:Y:S01]  /*73d0*/  FMUL.FTZ R131, R169, R76 ;  /* 0x0000004ca9837220 */ /* 0x000fe20000410000 */
[----:B------:R-:W-:Y:S01]  /*73e0*/  FADD.FTZ R205, -R205, R144 ;  /* 0x00000090cdcd7221 */ /* 0x000fe20000010100 */
[----:B------:R0:W-:Y:S01]  /*73f0*/  STS [R66+0x214c], R77 ;  /* 0x00214c4d42007388 */ /* 0x0001e20000000800 */
[----:B------:R-:W-:Y:S01]  /*7400*/  FMUL.FTZ R69, R136, UR45 ;  /* 0x0000002d88457c20 */ /* 0x000fe20008410000 */
[C---:B------:R-:W-:Y:S01]  /*7410*/  FMUL.FTZ R75, R169.reuse, R72 ;  /* 0x00000048a94b7220 */ /* 0x040fe20000410000 */
[-C--:B------:R-:W-:Y:S01]  /*7420*/  FMUL.FTZ R169, R169, R67.reuse ;  /* 0x00000043a9a97220 */ /* 0x080fe20000410000 */
[----:B------:R-:W-:Y:S01]  /*7430*/  FFMA.FTZ R131, R70, R67, R131 ;  /* 0x0000004346837223 */ /* 0x000fe20000010083 */
[----:B------:R-:W-:Y:S01]  /*7440*/  FMUL.FTZ R68, R145, -R97 ;  /* 0x8000006191447220 */ /* 0x000fe20000410000 */
[----:B------:R-:W-:Y:S01]  /*7450*/  FFMA.FTZ R71, R80, UR56, R69 ;  /* 0x0000003850477c23 */ /* 0x000fe20008010045 */
[----:B------:R-:W-:Y:S01]  /*7460*/  FFMA.FTZ R130, R70, R76, -R169 ;  /* 0x0000004c46827223 */ /* 0x000fe200000108a9 */
[----:B------:R1:W-:Y:S01]  /*7470*/  STS [R66+0x2148], R79 ;  /* 0x0021484f42007388 */ /* 0x0003e20000000800 */
[--C-:B------:R-:W-:Y:S01]  /*7480*/  FFMA.FTZ R69, R146, R205, R68.reuse ;  /* 0x000000cd92457223 */ /* 0x100fe20000010044 */
[----:B0-----:R-:W-:Y:S01]  /*7490*/  FMUL.FTZ R77, R81, R67 ;  /* 0x00000043514d7220 */ /* 0x001fe20000410000 */
[----:B------:R-:W-:Y:S01]  /*74a0*/  FMUL.FTZ R67, R145, -R205 ;  /* 0x800000cd91437220 */ /* 0x000fe20000410000 */
[----:B------:R-:W-:Y:S01]  /*74b0*/  FFMA.FTZ R70, R70, R71, R75 ;  /* 0x0000004746467223 */ /* 0x000fe2000001004b */
[----:B------:R-:W-:Y:S01]  /*74c0*/  FADD.FTZ R204, -R204, R69 ;  /* 0x00000045cccc7221 */ /* 0x000fe20000010100 */
[----:B------:R-:W-:Y:S01]  /*74d0*/  PRMT R68, R63, 0x7632, R68 ;  /* 0x000076323f447816 */ /* 0x000fe20000000044 */
[----:B------:R-:W-:Y:S01]  /*74e0*/  FFMA.FTZ R67, R146, R97, -R67 ;  /* 0x0000006192437223 */ /* 0x000fe20000010843 */
[----:B------:R0:W-:Y:S01]  /*74f0*/  STS [R66+0x2140], R77 ;  /* 0x0021404d42007388 */ /* 0x0001e20000000800 */
[----:B------:R-:W-:Y:S01]  /*7500*/  FMUL.FTZ R71, R147, -R204 ;  /* 0x800000cc93477220 */ /* 0x000fe20000410000 */
[----:B------:R-:W-:Y:S01]  /*7510*/  SHF.L.U32 R69, R68, 0x10, RZ ;  /* 0x0000001044457819 */ /* 0x000fe200000006ff */
[----:B------:R-:W-:Y:S01]  /*7520*/  FADD.FTZ R98, R98, R67 ;  /* 0x0000004362627221 */ /* 0x000fe20000010000 */
[----:B------:R-:W-:Y:S01]  /*7530*/  FFMA.FTZ R67, R81, R171, R70 ;  /* 0x000000ab51437223 */ /* 0x000fe20000010046 */
[----:B------:R-:W-:Y:S01]  /*7540*/  FMUL.FTZ R75, R165, R208 ;  /* 0x000000d0a54b7220 */ /* 0x000fe20000410000 */
[----:B-1----:R-:W-:Y:S01]  /*7550*/  FMUL.FTZ R79, R81, R76 ;  /* 0x0000004c514f7220 */ /* 0x002fe20000410000 */
[-C--:B------:R-:W-:Y:S01]  /*7560*/  FMUL.FTZ R147, R147, -R98.reuse ;  /* 0x8000006293937220 */ /* 0x080fe20000410000 */
[----:B------:R-:W-:Y:S01]  /*7570*/  FFMA.FTZ R70, R148, R98, -R71 ;  /* 0x0000006294467223 */ /* 0x000fe20000010847 */
[----:B------:R-:W-:Y:S01]  /*7580*/  FMUL.FTZ R68, R54, R69 ;  /* 0x0000004536447220 */ /* 0x000fe20000410000 */
[----:B0-----:R-:W-:Y:S01]  /*7590*/  FMUL.FTZ R77, R94, UR45 ;  /* 0x0000002d5e4d7c20 */ /* 0x001fe20008410000 */
[----:B------:R-:W-:Y:S01]  /*75a0*/  FFMA.FTZ R148, R148, R204, R147 ;  /* 0x000000cc94947223 */ /* 0x000fe20000010093 */
[----:B------:R-:W-:Y:S01]  /*75b0*/  FADD.FTZ R99, R99, R70 ;  /* 0x0000004663637221 */ /* 0x000fe20000010000 */
[-C--:B------:R-:W-:Y:S01]  /*75c0*/  FFMA.FTZ R165, R165, -R68.reuse, R194 ;  /* 0x80000044a5a57223 */ /* 0x080fe200000100c2 */
[----:B------:R-:W-:Y:S01]  /*75d0*/  FFMA.FTZ R76, R167, -R68, R192 ;  /* 0x80000044a74c7223 */ /* 0x000fe200000100c0 */
[----:B------:R-:W-:Y:S01]  /*75e0*/  FADD.FTZ R203, -R203, R148 ;  /* 0x00000094cbcb7221 */ /* 0x000fe20000010100 */
[----:B------:R-:W-:Y:S01]  /*75f0*/  FMUL.FTZ R72, R149, -R99 ;  /* 0x8000006395487220 */ /* 0x000fe20000410000 */
[----:B------:R-:W-:Y:S01]  /*7600*/  FADD.FTZ R23, R78, R23 ;  /* 0x000000174e177221 */ /* 0x000fe20000010000 */
[----:B------:R-:W-:Y:S01]  /*7610*/  FFMA.FTZ R68, R167, R94, R75 ;  /* 0x0000005ea7447223 */ /* 0x000fe2000001004b */
[----:B------:R-:W-:Y:S01]  /*7620*/  FMUL.FTZ R71, R149, -R203 ;  /* 0x800000cb95477220 */ /* 0x000fe20000410000 */
[C---:B------:R-:W-:Y:S01]  /*7630*/  FMUL.FTZ R75, R208.reuse, UR45 ;  /* 0x0000002dd04b7c20 */ /* 0x040fe20008410000 */
[----:B------:R-:W-:Y:S01]  /*7640*/  FFMA.FTZ R78, R208, UR56, -R77 ;  /* 0x00000038d04e7c23 */ /* 0x000fe2000801084d */
[----:B------:R-:W-:Y:S01]  /*7650*/  FMUL.FTZ R208, R54, R208 ;  /* 0x000000d036d07220 */ /* 0x000fe20000410000 */
[C---:B------:R-:W-:Y:S01]  /*7660*/  FFMA.FTZ R70, R150.reuse, R99, -R71 ;  /* 0x0000006396467223 */ /* 0x040fe20000010847 */
[----:B------:R-:W-:Y:S01]  /*7670*/  FFMA.FTZ R71, R150, R203, R72 ;  /* 0x000000cb96477223 */ /* 0x000fe20000010048 */
[----:B------:R-:W-:Y:S01]  /*7680*/  FFMA.FTZ R77, R94, UR56, R75 ;  /* 0x000000385e4d7c23 */ /* 0x000fe2000801004b */
[----:B------:R-:W-:Y:S01]  /*7690*/  FMUL.FTZ R94, R54, R94 ;  /* 0x0000005e365e7220 */ /* 0x000fe20000410000 */
[----:B------:R-:W-:Y:S01]  /*76a0*/  FMUL.FTZ R75, R165, R208 ;  /* 0x000000d0a54b7220 */ /* 0x000fe20000410000 */
[----:B------:R-:W-:Y:S01]  /*76b0*/  FADD.FTZ R202, -R202, R71 ;  /* 0x00000047caca7221 */ /* 0x000fe20000010100 */
[----:B------:R-:W-:Y:S01]  /*76c0*/  FADD.FTZ R199, R199, R70 ;  /* 0x00000046c7c77221 */ /* 0x000fe20000010000 */
[----:B------:R-:W-:Y:S01]  /*76d0*/  PRMT R128, R60, 0x7632, R128 ;  /* 0x000076323c807816 */ /* 0x000fe20000000080 */
[----:B------:R-:W-:Y:S01]  /*76e0*/  FFMA.FTZ R134, R76, R94, R75 ;  /* 0x0000005e4c867223 */ /* 0x000fe2000001004b */
[CC--:B------:R-:W-:Y:S01]  /*76f0*/  FMUL.FTZ R71, R151.reuse, -R202.reuse ;  /* 0x800000ca97477220 */ /* 0x0c0fe20000410000 */
[-C--:B------:R-:W-:Y:S01]  /*7700*/  FMUL.FTZ R151, R151, -R199.reuse ;  /* 0x800000c797977220 */ /* 0x080fe20000410000 */
[----:B------:R-:W-:Y:S01]  /*7710*/  SHF.L.U32 R128, R128, 0x10, RZ ;  /* 0x0000001080807819 */ /* 0x000fe200000006ff */
[----:B------:R0:W-:Y:S01]  /*7720*/  STS [R66+0x2144], R79 ;  /* 0x0021444f42007388 */ /* 0x0001e20000000800 */
[----:B------:R-:W-:Y:S01]  /*7730*/  FFMA.FTZ R75, R152, R199, -R71 ;  /* 0x000000c7984b7223 */ /* 0x000fe20000010847 */
[----:B------:R-:W-:Y:S01]  /*7740*/  SHF.L.U32 R71, R60, 0x10, RZ ;  /* 0x000000103c477819 */ /* 0x000fe200000006ff */
[----:B------:R-:W-:Y:S01]  /*7750*/  FFMA.FTZ R151, R152, R202, R151 ;  /* 0x000000ca98977223 */ /* 0x000fe20000010097 */
[-C--:B------:R-:W-:Y:S01]  /*7760*/  FMUL.FTZ R135, R165, R94.reuse ;  /* 0x0000005ea5877220 */ /* 0x080fe20000410000 */
[----:B------:R-:W-:Y:S01]  /*7770*/  FMUL.FTZ R81, R69, R94 ;  /* 0x0000005e45517220 */ /* 0x000fe20000410000 */
[----:B------:R-:W-:Y:S01]  /*7780*/  SHF.L.U32 R72, R61, 0x10, RZ ;  /* 0x000000103d487819 */ /* 0x000fe200000006ff */
[----:B------:R-:W-:Y:S01]  /*7790*/  FMUL.FTZ R124, R112, R71 ;  /* 0x00000047707c7220 */ /* 0x000fe20000410000 */
[----:B------:R-:W-:Y:S01]  /*77a0*/  FADD.FTZ R216, -R216, R151 ;  /* 0x00000097d8d87221 */ /* 0x000fe20000010100 */
[----:B------:R-:W-:Y:S01]  /*77b0*/  FMUL.FTZ R94, R55, R128 ;  /* 0x00000080375e7220 */ /* 0x000fe20000410000 */
[----:B0-----:R-:W-:Y:S01]  /*77c0*/  FMUL.FTZ R79, R165, R78 ;  /* 0x0000004ea54f7220 */ /* 0x001fe20000410000 */
[-C--:B------:R-:W-:Y:S01]  /*77d0*/  FFMA.FTZ R125, R153, -R124.reuse, R188 ;  /* 0x8000007c997d7223 */ /* 0x080fe200000100bc */
[----:B------:R-:W-:Y:S01]  /*77e0*/  FADD.FTZ R218, R218, R75 ;  /* 0x0000004bdada7221 */ /* 0x000fe20000010000 */
[----:B------:R-:W-:Y:S01]  /*77f0*/  FFMA.FTZ R124, R157, -R124, R132 ;  /* 0x8000007c9d7c7223 */ /* 0x000fe20000010084 */
[----:B------:R-:W-:Y:S01]  /*7800*/  FMUL.FTZ R136, R112, R216 ;  /* 0x000000d870887220 */ /* 0x000fe20000410000 */
[C---:B------:R-:W-:Y:S01]  /*7810*/  FFMA.FTZ R135, R76.reuse, R208, -R135 ;  /* 0x000000d04c877223 */ /* 0x040fe20000010887 */
[----:B------:R-:W-:Y:S01]  /*7820*/  FFMA.FTZ R70, R76, R77, R79 ;  /* 0x0000004d4c467223 */ /* 0x000fe2000001004f */
[----:B------:R-:W-:Y:S01]  /*7830*/  FFMA.FTZ R120, R154, -R94, R133 ;  /* 0x8000005e9a787223 */ /* 0x000fe20000010085 */
[----:B------:R-:W-:Y:S01]  /*7840*/  FMUL.FTZ R122, R107, R72 ;  /* 0x000000486b7a7220 */ /* 0x000fe20000410000 */
[----:B------:R-:W-:Y:S01]  /*7850*/  FFMA.FTZ R94, R160, -R94, R185 ;  /* 0x8000005ea05e7223 */ /* 0x000fe200000100b9 */
[----:B------:R-:W-:Y:S01]  /*7860*/  FMUL.FTZ R138, R112, R218 ;  /* 0x000000da708a7220 */ /* 0x000fe20000410000 */
[C---:B------:R-:W-:Y:S01]  /*7870*/  FMUL.FTZ R137, R55.reuse, R202 ;  /* 0x000000ca37897220 */ /* 0x040fe20000410000 */
[----:B------:R-:W-:Y:S01]  /*7880*/  FMUL.FTZ R76, R124, R136 ;  /* 0x000000887c4c7220 */ /* 0x000fe20000410000 */
[----:B------:R-:W-:Y:S01]  /*7890*/  FFMA.FTZ R123, R156, -R122, R187 ;  /* 0x8000007a9c7b7223 */ /* 0x000fe200000100bb */
[----:B------:R-:W-:Y:S01]  /*78a0*/  FMUL.FTZ R139, R55, R199 ;  /* 0x000000c7378b7220 */ /* 0x000fe20000410000 */
[----:B------:R-:W-:Y:S01]  /*78b0*/  FMUL.FTZ R77, R94, R137 ;  /* 0x000000895e4d7220 */ /* 0x000fe20000410000 */
[----:B------:R-:W-:Y:S01]  /*78c0*/  FFMA.FTZ R76, R125, R138, R76 ;  /* 0x0000008a7d4c7223 */ /* 0x000fe2000001004c */
[----:B------:R-:W-:Y:S01]  /*78d0*/  FFMA.FTZ R122, R158, -R122, R183 ;  /* 0x8000007a9e7a7223 */ /* 0x000fe200000100b7 */
[----:B------:R-:W-:Y:S01]  /*78e0*/  FMUL.FTZ R141, R107, R203 ;  /* 0x000000cb6b8d7220 */ /* 0x000fe20000410000 */
[----:B------:R-:W-:Y:S01]  /*78f0*/  FFMA.FTZ R77, R120, R139, R77 ;  /* 0x0000008b784d7223 */ /* 0x000fe2000001004d */
[----:B------:R-:W-:Y:S01]  /*7900*/  FADD.FTZ R76, RZ, R76 ;  /* 0x0000004cff4c7221 */ /* 0x000fe20000010000 */
[----:B------:R-:W-:Y:S01]  /*7910*/  SHF.L.U32 R126, R63, 0x10, RZ ;  /* 0x000000103f7e7819 */ /* 0x000fe200000006ff */
[----:B------:R-:W-:Y:S01]  /*7920*/  FMUL.FTZ R143, R107, R99 ;  /* 0x000000636b8f7220 */ /* 0x000fe20000410000 */
[----:B------:R-:W-:Y:S01]  /*7930*/  FMUL.FTZ R75, R124, R138 ;  /* 0x0000008a7c4b7220 */ /* 0x000fe20000410000 */
[----:B------:R-:W-:Y:S01]  /*7940*/  FMUL.FTZ R80, R122, R141 ;  /* 0x0000008d7a507220 */ /* 0x000fe20000410000 */
[----:B------:R-:W-:Y:S01]  /*7950*/  FADD.FTZ R76, R76, R77 ;  /* 0x0000004d4c4c7221 */ /* 0x000fe20000010000 */
[----:B------:R-:W-:Y:S01]  /*7960*/  FMUL.FTZ R145, R105, R95 ;  /* 0x0000005f69917220 */ /* 0x000fe20000410000 */
[----:B------:R-:W-:Y:S01]  /*7970*/  FMUL.FTZ R78, R94, R139 ;  /* 0x0000008b5e4e7220 */ /* 0x000fe20000410000 */
[----:B------:R-:W-:Y:S01]  /*7980*/  FFMA.FTZ R75, R125, R136, -R75 ;  /* 0x000000887d4b7223 */ /* 0x000fe2000001084b */
[----:B------:R-:W-:Y:S01]  /*7990*/  FFMA.FTZ R77, R123, R143, R80 ;  /* 0x0000008f7b4d7223 */ /* 0x000fe20000010050 */
[----:B------:R-:W-:Y:S01]  /*79a0*/  PRMT R93, R61, 0x7632, R93 ;  /* 0x000076323d5d7816 */ /* 0x000fe2000000005d */
[----:B------:R-:W-:Y:S01]  /*79b0*/  FMUL.FTZ R82, R105, R126 ;  /* 0x0000007e69527220 */ /* 0x000fe20000410000 */
[----:B------:R-:W-:Y:S01]  /*79c0*/  FMUL.FTZ R79, R126, R145 ;  /* 0x000000917e4f7220 */ /* 0x000fe20000410000 */
[----:B------:R-:W-:Y:S01]  /*79d0*/  FFMA.FTZ R78, R120, R137, -R78 ;  /* 0x00000089784e7223 */ /* 0x000fe2000001084e */
[----:B------:R-:W-:Y:S01]  /*79e0*/  FADD.FTZ R75, RZ, R75 ;  /* 0x0000004bff4b7221 */ /* 0x000fe20000010000 */
[----:B------:R-:W-:Y:S01]  /*79f0*/  FADD.FTZ R76, R76, R77 ;  /* 0x0000004d4c4c7221 */ /* 0x000fe20000010000 */
[----:B------:R-:W-:Y:S01]  /*7a00*/  SHF.L.U32 R93, R93, 0x10, RZ ;  /* 0x000000105d5d7819 */ /* 0x000fe200000006ff */
[-C--:B------:R-:W-:Y:S01]  /*7a10*/  FFMA.FTZ R92, R166, -R82.reuse, R193 ;  /* 0x80000052a65c7223 */ /* 0x080fe200000100c1 */
[----:B------:R-:W-:Y:S01]  /*7a20*/  FMUL.FTZ R77, R105, R207 ;  /* 0x000000cf694d7220 */ /* 0x000fe20000410000 */
[----:B------:R-:W-:Y:S01]  /*7a30*/  FADD.FTZ R75, R75, R78 ;  /* 0x0000004e4b4b7221 */ /* 0x000fe20000010000 */
[----:B------:R0:W-:Y:S01]  /*7a40*/  STS [R66+0x2130], R79 ;  /* 0x0021304f42007388 */ /* 0x0001e20000000800 */
[----:B------:R-:W-:Y:S01]  /*7a50*/  FMUL.FTZ R78, R122, R143 ;  /* 0x0000008f7a4e7220 */ /* 0x000fe20000410000 */
[----:B------:R-:W-:Y:S01]  /*7a60*/  FFMA.FTZ R82, R164, -R82, R181 ;  /* 0x80000052a4527223 */ /* 0x000fe200000100b5 */
[----:B------:R-:W-:Y:S01]  /*7a70*/  FMUL.FTZ R147, R92, R77 ;  /* 0x0000004d5c937220 */ /* 0x000fe20000410000 */
[----:B------:R1:W-:Y:S01]  /*7a80*/  STS [R66+0x2150], R83 ;  /* 0x0021505342007388 */ /* 0x0003e20000000800 */
[----:B------:R-:W-:Y:S01]  /*7a90*/  FFMA.FTZ R78, R123, R141, -R78 ;  /* 0x0000008d7b4e7223 */ /* 0x000fe2000001084e */
[----:B------:R-:W-:Y:S01]  /*7aa0*/  FMUL.FTZ R142, R100, R204 ;  /* 0x000000cc648e7220 */ /* 0x000fe20000410000 */
[-C--:B------:R-:W-:Y:S01]  /*7ab0*/  FFMA.FTZ R167, R82, R145.reuse, R147 ;  /* 0x0000009152a77223 */ /* 0x080fe20000010093 */
[----:B------:R2:W-:Y:S01]  /*7ac0*/  STS [R66+0x2138], R81 ;  /* 0x0021385142007388 */ /* 0x0005e20000000800 */
[----:B------:R-:W-:Y:S01]  /*7ad0*/  FMUL.FTZ R145, R92, R145 ;  /* 0x000000915c917220 */ /* 0x000fe20000410000 */
[C---:B0-----:R-:W-:Y:S01]  /*7ae0*/  FMUL.FTZ R79, R100.reuse, R93 ;  /* 0x0000005d644f7220 */ /* 0x041fe20000410000 */
[----:B------:R-:W-:Y:S01]  /*7af0*/  FMUL.FTZ R140, R100, R98 ;  /* 0x00000062648c7220 */ /* 0x000fe20000410000 */
[----:B------:R-:W-:Y:S01]  /*7b00*/  FADD.FTZ R75, R75, R78 ;  /* 0x0000004e4b4b7221 */ /* 0x000fe20000010000 */
[-C--:B------:R-:W-:Y:S01]  /*7b10*/  FFMA.FTZ R170, R82, R77.reuse, -R145 ;  /* 0x0000004d52aa7223 */ /* 0x080fe20000010891 */
[----:B-1----:R-:W-:Y:S01]  /*7b20*/  FMUL.FTZ R83, R69, R208 ;  /* 0x000000d045537220 */ /* 0x002fe20000410000 */
[----:B------:R-:W-:Y:S01]  /*7b30*/  PRMT R80, R62, 0x7632, R80 ;  /* 0x000076323e507816 */ /* 0x000fe20000000050 */
[----:B------:R-:W-:Y:S01]  /*7b40*/  FMUL.FTZ R149, R126, R77 ;  /* 0x0000004d7e957220 */ /* 0x000fe20000410000 */
[----:B------:R-:W-:Y:S01]  /*7b50*/  FMUL.FTZ R148, R106, R205 ;  /* 0x000000cd6a947220 */ /* 0x000fe20000410000 */
[-C--:B--2---:R-:W-:Y:S01]  /*7b60*/  FFMA.FTZ R81, R155, -R79.reuse, R184 ;  /* 0x8000004f9b517223 */ /* 0x084fe200000100b8 */
[----:B------:R0:W-:Y:S01]  /*7b70*/  STS [R66+0x213c], R83 ;  /* 0x00213c5342007388 */ /* 0x0001e20000000800 */
[----:B------:R-:W-:Y:S01]  /*7b80*/  FFMA.FTZ R79, R159, -R79, R186 ;  /* 0x8000004f9f4f7223 */ /* 0x000fe200000100ba */
[----:B------:R-:W-:Y:S01]  /*7b90*/  SHF.L.U32 R80, R80, 0x10, RZ ;  /* 0x0000001050507819 */ /* 0x000fe200000006ff */
[C---:B------:R-:W-:Y:S01]  /*7ba0*/  FMUL.FTZ R78, R81.reuse, R142 ;  /* 0x0000008e514e7220 */ /* 0x040fe20000410000 */
[----:B------:R-:W-:Y:S01]  /*7bb0*/  FMUL.FTZ R145, R81, R140 ;  /* 0x0000008c51917220 */ /* 0x000fe20000410000 */
[----:B------:R1:W-:Y:S01]  /*7bc0*/  STS [R66+0x2134], R149 ;  /* 0x0021349542007388 */ /* 0x0003e20000000800 */
[----:B------:R-:W-:Y:S01]  /*7bd0*/  FMUL.FTZ R165, R53, R206 ;  /* 0x000000ce35a57220 */ /* 0x000fe20000410000 */
[C---:B------:R-:W-:Y:S01]  /*7be0*/  FFMA.FTZ R77, R79.reuse, R140, R78 ;  /* 0x0000008c4f4d7223 */ /* 0x040fe2000001004e */
[----:B------:R-:W-:Y:S01]  /*7bf0*/  FFMA.FTZ R78, R79, R142, -R145 ;  /* 0x0000008e4f4e7223 */ /* 0x000fe20000010891 */
[----:B------:R-:W-:Y:S01]  /*7c00*/  FMUL.FTZ R151, R53, R96 ;  /* 0x0000006035977220 */ /* 0x000fe20000410000 */
[----:B0-----:R-:W-:Y:S01]  /*7c10*/  SHF.L.U32 R83, R62, 0x10, RZ ;  /* 0x000000103e537819 */ /* 0x001fe200000006ff */
[----:B------:R-:W-:Y:S01]  /*7c20*/  FADD.FTZ R144, R76, R77 ;  /* 0x0000004d4c907221 */ /* 0x000fe20000010000 */
[----:B------:R-:W-:Y:S01]  /*7c30*/  FADD.FTZ R145, R75, R78 ;  /* 0x0000004e4b917221 */ /* 0x000fe20000010000 */
[----:B------:R-:W-:Y:S01]  /*7c40*/  FMUL.FTZ R75, R53, R80 ;  /* 0x00000050354b7220 */ /* 0x000fe20000410000 */
[----:B------:R-:W-:Y:S01]  /*7c50*/  FMUL.FTZ R143, R72, R143 ;  /* 0x0000008f488f7220 */ /* 0x000fe20000410000 */
[----:B------:R-:W-:Y:S01]  /*7c60*/  FMUL.FTZ R146, R106, R83 ;  /* 0x000000536a927220 */ /* 0x000fe20000410000 */
[----:B------:R-:W-:Y:S01]  /*7c70*/  FMUL.FTZ R141, R72, R141 ;  /* 0x0000008d488d7220 */ /* 0x000fe20000410000 */
[-C--:B------:R-:W-:Y:S01]  /*7c80*/  FFMA.FTZ R76, R162, -R75.reuse, R179 ;  /* 0x8000004ba24c7223 */ /* 0x080fe200000100b3 */
[----:B------:R-:W-:Y:S01]  /*7c90*/  FFMA.FTZ R75, R168, -R75, R195 ;  /* 0x8000004ba84b7223 */ /* 0x000fe200000100c3 */
[-C--:B------:R-:W-:Y:S01]  /*7ca0*/  FFMA.FTZ R78, R161, -R146.reuse, R198 ;  /* 0x80000092a14e7223 */ /* 0x080fe200000100c6 */
[----:B------:R-:W-:Y:S01]  /*7cb0*/  FFMA.FTZ R77, R163, -R146, R234 ;  /* 0x80000092a34d7223 */ /* 0x000fe200000100ea */
[----:B------:R-:W-:Y:S01]  /*7cc0*/  FMUL.FTZ R146, R106, R97 ;  /* 0x000000616a927220 */ /* 0x000fe20000410000 */
[----:B------:R-:W-:Y:S01]  /*7cd0*/  FMUL.FTZ R152, R75, R151 ;  /* 0x000000974b987220 */ /* 0x000fe20000410000 */
[----:B------:R-:W-:Y:S01]  /*7ce0*/  FMUL.FTZ R139, R128, R139 ;  /* 0x0000008b808b7220 */ /* 0x000fe20000410000 */
[C---:B------:R-:W-:Y:S01]  /*7cf0*/  FMUL.FTZ R147, R77.reuse, R148 ;  /* 0x000000944d937220 */ /* 0x040fe20000410000 */
[-C--:B-1----:R-:W-:Y:S01]  /*7d00*/  FMUL.FTZ R149, R77, R146.reuse ;  /* 0x000000924d957220 */ /* 0x082fe20000410000 */
[----:B------:R-:W-:Y:S01]  /*7d10*/  FFMA.FTZ R152, R76, R165, -R152 ;  /* 0x000000a54c987223 */ /* 0x000fe20000010898 */
[----:B------:R-:W-:Y:S01]  /*7d20*/  FMUL.FTZ R137, R128, R137 ;  /* 0x0000008980897220 */ /* 0x000fe20000410000 */
[C---:B------:R-:W-:Y:S01]  /*7d30*/  FFMA.FTZ R147, R78.reuse, R146, R147 ;  /* 0x000000924e937223 */ /* 0x040fe20000010093 */
[----:B------:R-:W-:Y:S01]  /*7d40*/  FFMA.FTZ R150, R78, R148, -R149 ;  /* 0x000000944e967223 */ /* 0x000fe20000010895 */
[-C--:B------:R-:W-:Y:S01]  /*7d50*/  FMUL.FTZ R149, R75, R165.reuse ;  /* 0x000000a54b957220 */ /* 0x080fe20000410000 */
[----:B------:R-:W-:Y:S01]  /*7d60*/  FMUL.FTZ R165, R80, R165 ;  /* 0x000000a550a57220 */ /* 0x000fe20000410000 */
[----:B------:R-:W-:Y:S01]  /*7d70*/  FADD.FTZ R144, R144, R147 ;  /* 0x0000009390907221 */ /* 0x000fe20000010000 */
[----:B------:R-:W-:Y:S01]  /*7d80*/  FADD.FTZ R145, R145, R150 ;  /* 0x0000009691917221 */ /* 0x000fe20000010000 */
[-C--:B------:R-:W-:Y:S01]  /*7d90*/  FFMA.FTZ R149, R76, R151.reuse, R149 ;  /* 0x000000974c957223 */ /* 0x080fe20000010095 */
        /* <DEDUP_REMOVED lines=12> */
[----:B------:R-:W-:Y:S01]  /*7e60*/  FADD.FTZ R167, R170, R135 ;  /* 0x00000087aaa77221 */ /* 0x000fe20000010000 */
[----:B------:R-:W-:Y:S01]  /*7e70*/  FMUL.FTZ R135, R93, R140 ;  /* 0x0000008c5d877220 */ /* 0x000fe20000410000 */
        /* <DEDUP_REMOVED lines=26> */
[----:B------:R-:W-:Y:S01]  /*8020*/  FFMA.FTZ R85, -R16, R132, -RZ ;  /* 0x0000008410557223 */ /* 0x000fe200000109ff */
[C---:B------:R-:W-:Y:S01]  /*8030*/  IADD3 R132, R119.reuse, 0x180, RZ ;  /* 0x0000018077847810 */ /* 0x040fe20007ffe0ff */
[----:B------:R1:W-:Y:S01]  /*8040*/  STS [R66+0x210c], R137 ;  /* 0x00210c8942007388 */ /* 0x0003e20000000800 */
[C---:B------:R-:W-:Y:S01]  /*8050*/  IADD3 R136, R119.reuse, 0x240, RZ ;  /* 0x0000024077887810 */ /* 0x040fe20007ffe0ff */
[----:B------:R-:W-:Y:S01]  /*8060*/  FADD.FTZ R73, R84, R73 ;  /* 0x0000004954497221 */ /* 0x000fe20000010000 */
[----:B------:R-:W-:Y:S01]  /*8070*/  FMUL.FTZ R87, R16, R188 ;  /* 0x000000bc10577220 */ /* 0x000fe20000410000 */
[----:B------:R2:W-:Y:S01]  /*8080*/  STS [R66+0x2100], R89 ;  /* 0x0021005942007388 */ /* 0x0005e20000000800 */
[C---:B------:R-:W-:Y:S01]  /*8090*/  IADD3 R138, R119.reuse, 0x280, RZ ;  /* 0x00000280778a7810 */ /* 0x040fe20007ffe0ff */
[----:B------:R-:W-:Y:S01]  /*80a0*/  FFMA.FTZ R43, R104, R171, R43 ;  /* 0x000000ab682b7223 */ /* 0x000fe2000001002b */
[C---:B------:R-:W-:Y:S01]  /*80b0*/  IADD3 R142, R119.reuse, 0x300, RZ ;  /* 0x00000300778e7810 */ /* 0x040fe20007ffe0ff */
[----:B------:R3:W-:Y:S01]  /*80c0*/  STS [R66+0x2104], R91 ;  /* 0x0021045b42007388 */ /* 0x0007e20000000800 */
[----:B------:R-:W-:Y:S01]  /*80d0*/  IADD3 R144, R119, 0x340, RZ ;  /* 0x0000034077907810 */ /* 0x000fe20007ffe0ff */
[----:B------:R-:W-:Y:S01]  /*80e0*/  FMUL.FTZ R133, R15, R133 ;  /* 0x000000850f857220 */ /* 0x000fe20000410000 */
[----:B------:R-:W-:Y:S01]  /*80f0*/  IADD3 R146, R119, 0x380, RZ ;  /* 0x0000038077927810 */ /* 0x000fe20007ffe0ff */
[----:B------:R-:W-:Y:S01]  /*8100*/  FMUL.FTZ R179, R11, R179 ;  /* 0x000000b30bb37220 */ /* 0x000fe20000410000 */
[----:B------:R-:W-:Y:S01]  /*8110*/  IADD3 R148, R119, 0x3c0, RZ ;  /* 0x000003c077947810 */ /* 0x000fe20007ffe0ff */
[----:B------:R-:W-:Y:S01]  /*8120*/  FFMA.FTZ R185, -R15, R185, -RZ ;  /* 0x000000b90fb97223 */ /* 0x000fe200000109ff */
[C---:B------:R-:W-:Y:S01]  /*8130*/  IADD3 R150, R119.reuse, 0x400, RZ ;  /* 0x0000040077967810 */ /* 0x040fe20007ffe0ff */
[C---:B------:R-:W-:Y:S01]  /*8140*/  FMUL.FTZ R187, R14.reuse, R187 ;  /* 0x000000bb0ebb7220 */ /* 0x040fe20000410000 */
[C---:B------:R-:W-:Y:S01]  /*8150*/  IADD3 R152, R119.reuse, 0x440, RZ ;  /* 0x0000044077987810 */ /* 0x040fe20007ffe0ff */
[----:B------:R-:W-:Y:S01]  /*8160*/  FFMA.FTZ R183, -R14, R183, -RZ ;  /* 0x000000b70eb77223 */ /* 0x000fe200000109ff */
[----:B------:R-:W-:Y:S01]  /*8170*/  IADD3 R84, R119, 0x40, RZ ;  /* 0x0000004077547810 */ /* 0x000fe20007ffe0ff */
[----:B------:R-:W-:Y:S01]  /*8180*/  FFMA.FTZ R195, -R11, R195, -RZ ;  /* 0x000000c30bc37223 */ /* 0x000fe200000109ff */
[C---:B------:R-:W-:Y:S01]  /*8190*/  IADD3 R86, R119.reuse, 0x80, RZ ;  /* 0x0000008077567810 */ /* 0x040fe20007ffe0ff */
[C---:B------:R-:W-:Y:S01]  /*81a0*/  FMUL.FTZ R181, R10.reuse, R181 ;  /* 0x000000b50ab57220 */ /* 0x040fe20000410000 */
[C---:B------:R-:W-:Y:S01]  /*81b0*/  IADD3 R88, R119.reuse, 0xc0, RZ ;  /* 0x000000c077587810 */ /* 0x040fe20007ffe0ff */
[----:B------:R-:W-:Y:S01]  /*81c0*/  FFMA.FTZ R193, -R10, R193, -RZ ;  /* 0x000000c10ac17223 */ /* 0x000fe200000109ff */
        /* <DEDUP_REMOVED lines=10> */
[----:B------:R-:W-:Y:S01]  /*8270*/  IADD3 R180, R119, 0x5c0, RZ ;  /* 0x000005c077b47810 */ /* 0x000fe20007ffe0ff */
[----:B------:R-:W-:Y:S01]  /*8280*/  FMUL.FTZ R225, R3, R225 ;  /* 0x000000e103e17220 */ /* 0x000fe20000410000 */
[C---:B------:R-:W-:Y:S01]  /*8290*/  IADD3 R182, R119.reuse, 0x600, RZ ;  /* 0x0000060077b67810 */ /* 0x040fe20007ffe0ff */
[C---:B------:R-:W-:Y:S01]  /*82a0*/  FFMA.FTZ R227, -R2.reuse, R227, -RZ ;  /* 0x000000e302e37223 */ /* 0x040fe200000109ff */
[C---:B------:R-:W-:Y:S01]  /*82b0*/  IADD3 R188, R119.reuse, 0x640, RZ ;  /* 0x0000064077bc7810 */ /* 0x040fe20007ffe0ff */
[----:B------:R-:W-:Y:S01]  /*82c0*/  FMUL.FTZ R189, R2, R189 ;  /* 0x000000bd02bd7220 */ /* 0x000fe20000410000 */
[----:B------:R-:W-:-:S02]  /*82d0*/  IADD3 R208, R119, 0x6c0, RZ ;  /* 0x000006c077d07810 */ /* 0x000fc40007ffe0ff */
[C---:B------:R-:W-:Y:S02]  /*82e0*/  IADD3 R210, R119.reuse, 0x700, RZ ;  /* 0x0000070077d27810 */ /* 0x040fe40007ffe0ff */
[C---:B------:R-:W-:Y:S02]  /*82f0*/  IADD3 R212, R119.reuse, 0x740, RZ ;  /* 0x0000074077d47810 */ /* 0x040fe40007ffe0ff */
[----:B------:R-:W-:Y:S02]  /*8300*/  IADD3 R214, R119, 0x780, RZ ;  /* 0x0000078077d67810 */ /* 0x000fe40007ffe0ff */
[-C--:B------:R-:W-:Y:S02]  /*8310*/  LEA.HI.SX32 R131, R90, R119.reuse, 0x1b ;  /* 0x000000775a837211 */ /* 0x080fe400078fdaff */
[-C--:B0-----:R-:W-:Y:S02]  /*8320*/  LEA.HI.SX32 R135, R130, R119.reuse, 0x1b ;  /* 0x0000007782877211 */ /* 0x081fe400078fdaff */
[----:B-1----:R-:W-:-:S02]  /*8330*/  LEA.HI.SX32 R137, R132, R119, 0x1b ;  /* 0x0000007784897211 */ /* 0x002fc400078fdaff */
        /* <DEDUP_REMOVED lines=11> */
[----:B--2---:R-:W-:-:S02]  /*83f0*/  LEA.HI.SX32 R89, R119, R119, 0x1b ;  /* 0x0000007777597211 */ /* 0x004fc400078fdaff */
[-C--:B---3--:R-:W-:Y:S01]  /*8400*/  LEA.HI.SX32 R91, R84, R119.reuse, 0x1b ;  /* 0x00000077545b7211 */ /* 0x088fe200078fdaff */
[----:B------:R-:W-:Y:S01]  /*8410*/  FMUL.FTZ R84, R95, UR45 ;  /* 0x0000002d5f547c20 */ /* 0x000fe20008410000 */
        /* <DEDUP_REMOVED lines=15> */
[----:B------:R-:W-:Y:S01]  /*8510*/  BAR.SYNC.DEFER_BLOCKING 0x0 ;  /* 0x0000000000007b1d */ /* 0x000fe20000010000 */
        /* <DEDUP_REMOVED lines=11> */
[-C--:B------:R-:W-:Y:S01]  /*85d0*/  LEA R143, R169, R116.reuse, 0x2 ;  /* 0x00000074a98f7211 */ /* 0x080fe200078e10ff */
[----:B------:R-:W0:Y:S01]  /*85e0*/  LDS R176, [R130+0x2500] ;  /* 0x0025000082b07984 */ /* 0x000e220000000800 */
[-C--:B------:R-:W-:Y:S02]  /*85f0*/  LEA R144, R171, R116.reuse, 0x2 ;  /* 0x00000074ab907211 */ /* 0x080fe400078e10ff */
[-C--:B------:R-:W-:Y:S01]  /*8600*/  LEA R244, R89, R116.reuse, 0x2 ;  /* 0x0000007459f47211 */ /* 0x080fe200078e10ff */
[----:B------:R-:W1:Y:S01]  /*8610*/  LDS R178, [R132+0x2700] ;  /* 0x0027000084b27984 */ /* 0x000e620000000800 */
[----:B----4-:R-:W-:Y:S01]  /*8620*/  LEA R242, R91, R116, 0x2 ;  /* 0x000000745bf27211 */ /* 0x010fe200078e10ff */
[----:B------:R-:W-:Y:S01]  /*8630*/  FMUL.FTZ R91, R13, R186 ;  /* 0x000000ba0d5b7220 */ /* 0x000fe20000410000 */
[-C--:B------:R-:W-:Y:S01]  /*8640*/  LEA R127, R127, R116.reuse, 0x2 ;  /* 0x000000747f7f7211 */ /* 0x080fe200078e10ff */
[----:B------:R-:W2:Y:S01]  /*8650*/  LDS R243, [R244+0x2100] ;  /* 0x00210000f4f37984 */ /* 0x000ea20000000800 */
[----:B------:R-:W-:Y:S01]  /*8660*/  LEA R129, R129, R116, 0x2 ;  /* 0x0000007481817211 */ /* 0x000fe200078e10ff */
[----:B------:R-:W-:Y:S01]  /*8670*/  FFMA.FTZ R89, -R9, R194, -RZ ;  /* 0x000000c209597223 */ /* 0x000fe200000109ff */
        /* <DEDUP_REMOVED lines=47> */
[----:B-----5:R-:W-:-:S03]  /*8970*/  FFMA.FTZ R85, -R12, R234, -RZ ;  /* 0x000000ea0c557223 */ /* 0x020fc600000109ff */
[----:B------:R5:W-:Y:S01]  /*8980*/  STS [R66+0x4228], R179 ;  /* 0x004228b342007388 */ /* 0x000be20000000800 */
[----:B-1----:R-:W-:Y:S01]  /*8990*/  FMUL.FTZ R133, R9, R192 ;  /* 0x000000c009857220 */ /* 0x002fe20000410000 */
[----:B------:R-:W-:Y:S02]  /*89a0*/  FMUL.FTZ R192, R203, UR45 ;  /* 0x0000002dcbc07c20 */ /* 0x000fe40008410000 */
[----:B------:R1:W-:Y:S01]  /*89b0*/  STS [R66+0x4224], R85 ;  /* 0x0042245542007388 */ /* 0x0003e20000000800 */
[----:B--2---:R-:W-:Y:S01]  /*89c0*/  FFMA.FTZ R87, -R13, R184, -RZ ;  /* 0x000000b80d577223 */ /* 0x004fe200000109ff */
[----:B------:R-:W-:Y:S02]  /*89d0*/  FMUL.FTZ R184, R97, UR45 ;  /* 0x0000002d61b87c20 */ /* 0x000fe40008410000 */
[----:B------:R2:W-:Y:S01]  /*89e0*/  STS [R66+0x4238], R133 ;  /* 0x0042388542007388 */ /* 0x0005e20000000800 */
[----:B------:R-:W-:Y:S01]  /*89f0*/  FFMA.FTZ R192, R99, UR56, R192 ;  /* 0x0000003863c07c23 */ /* 0x000fe200080100c0 */
[----:B-----5:R-:W-:Y:S01]  /*8a00*/  FMUL.FTZ R179, R4, R228 ;  /* 0x000000e404b37220 */ /* 0x020fe20000410000 */
[----:B------:R-:W-:Y:S01]  /*8a10*/  FFMA.FTZ R184, R205, UR56, -R184 ;  /* 0x00000038cdb87c23 */ /* 0x000fe200080108b8 */
[----:B------:R5:W-:Y:S01]  /*8a20*/  STS [R66+0x421c], R87 ;  /* 0x00421c5742007388 */ /* 0x000be20000000800 */
[----:B-1----:R-:W-:-:S03]  /*8a30*/  FFMA.FTZ R85, -R8, R196, -RZ ;  /* 0x000000c408557223 */ /* 0x002fc600000109ff */
[----:B------:R1:W-:Y:S01]  /*8a40*/  STS [R66+0x4218], R91 ;  /* 0x0042185b42007388 */ /* 0x0003e20000000800 */
[----:B--2---:R-:W-:-:S03]  /*8a50*/  FMUL.FTZ R133, R5, R220 ;  /* 0x000000dc05857220 */ /* 0x004fc60000410000 */
[----:B------:R2:W-:Y:S01]  /*8a60*/  STS [R66+0x4244], R85 ;  /* 0x0042445542007388 */ /* 0x0005e20000000800 */
[----:B-----5:R-:W-:-:S03]  /*8a70*/  FFMA.FTZ R87, -R5, R222, -RZ ;  /* 0x000000de05577223 */ /* 0x020fc600000109ff */
[----:B------:R5:W-:Y:S01]  /*8a80*/  STS [R66+0x4258], R133 ;  /* 0x0042588542007388 */ /* 0x000be20000000800 */
[----:B-1----:R-:W-:-:S03]  /*8a90*/  FMUL.FTZ R91, R8, R226 ;  /* 0x000000e2085b7220 */ /* 0x002fc60000410000 */
[----:B------:R1:W-:Y:S01]  /*8aa0*/  STS [R66+0x423c], R89 ;  /* 0x00423c5942007388 */ /* 0x0003e20000000800 */
[----:B--2---:R-:W-:-:S03]  /*8ab0*/  FMUL.FTZ R85, R0, R190 ;  /* 0x000000be00557220 */ /* 0x004fc60000410000 */
[----:B------:R2:W-:Y:S01]  /*8ac0*/  STS [R66+0x425c], R87 ;  /* 0x00425c5742007388 */ /* 0x0005e20000000800 */
[----:B-----5:R-:W-:-:S03]  /*8ad0*/  LEA R133, R86, -R119, 0x1 ;  /* 0x8000007756857211 */ /* 0x020fc600078e08ff */
[----:B------:R5:W-:Y:S01]  /*8ae0*/  STS [R66+0x4278], R85 ;  /* 0x0042785542007388 */ /* 0x000be20000000800 */
[----:B-1----:R-:W-:Y:S01]  /*8af0*/  FFMA.FTZ R89, -R4, R224, -RZ ;  /* 0x000000e004597223 */ /* 0x002fe200000109ff */
[----:B------:R-:W-:Y:S02]  /*8b00*/  ISETP.GE.AND P0, PT, R133, 0x1, PT ;  /* 0x000000018500780c */ /* 0x000fe40003f06270 */
[----:B------:R1:W-:Y:S01]  /*8b10*/  STS [R66+0x4260], R179 ;  /* 0x004260b342007388 */ /* 0x0003e20000000800 */
[----:B--2---:R-:W-:-:S03]  /*8b20*/  FFMA.FTZ R87, -R0, R230, -RZ ;  /* 0x000000e600577223 */ /* 0x004fc600000109ff */
[----:B------:R2:W-:Y:S01]  /*8b30*/  STS [R66+0x420c], R185 ;  /* 0x00420cb942007388 */ /* 0x0005e20000000800 */
[----:B-----5:R-:W-:-:S03]  /*8b40*/  FMUL.FTZ R85, R96, UR45 ;  /* 0x0000002d60557c20 */ /* 0x020fc60008410000 */
[----:B------:R-:W-:Y:S01]  /*8b50*/  STS [R66+0x4210], R187 ;  /* 0x004210bb42007388 */ /* 0x000fe20000000800 */
[----:B-1----:R-:W-:Y:S01]  /*8b60*/  FMUL.FTZ R179, R166, R207 ;  /* 0x000000cfa6b37220 */ /* 0x002fe20000410000 */
[----:B------:R-:W-:Y:S02]  /*8b70*/  FFMA.FTZ R166, R206, UR56, -R85 ;  /* 0x00000038cea67c23 */ /* 0x000fe40008010855 */
[----:B------:R-:W-:Y:S01]  /*8b80*/  STS [R66+0x4214], R183 ;  /* 0x004214b742007388 */ /* 0x000fe20000000800 */
[----:B------:R-:W-:Y:S01]  /*8b90*/  FMUL.FTZ R85, R204, UR45 ;  /* 0x0000002dcc557c20 */ /* 0x000fe20008410000 */
[----:B--2---:R-:W-:Y:S02]  /*8ba0*/  FMUL.FTZ R185, R199, UR45 ;  /* 0x0000002dc7b97c20 */ /* 0x004fe40008410000 */
[----:B------:R-:W-:Y:S01]  /*8bb0*/  STS [R66+0x4220], R245 ;  /* 0x004220f542007388 */ /* 0x000fe20000000800 */
[----:B------:R-:W-:Y:S01]  /*8bc0*/  FFMA.FTZ R190, R98, UR56, R85 ;  /* 0x0000003862be7c23 */ /* 0x000fe20008010055 */
[----:B------:R-:W-:Y:S01]  /*8bd0*/  FMUL.FTZ R85, R216, UR45 ;  /* 0x0000002dd8557c20 */ /* 0x000fe20008410000 */
[----:B------:R-:W-:Y:S01]  /*8be0*/  FFMA.FTZ R185, R202, UR56, -R185 ;  /* 0x00000038cab97c23 */ /* 0x000fe200080108b9 */
[----:B------:R1:W-:Y:S04]  /*8bf0*/  STS [R66+0x422c], R195 ;  /* 0x00422cc342007388 */ /* 0x0003e80000000800 */
[----:B------:R2:W-:Y:S04]  /*8c00*/  STS [R66+0x4230], R181 ;  /* 0x004230b542007388 */ /* 0x0005e80000000800 */
[----:B------:R-:W-:Y:S01]  /*8c10*/  STS [R66+0x4234], R193 ;  /* 0x004234c142007388 */ /* 0x000fe20000000800 */
[----:B-1----:R-:W-:-:S03]  /*8c20*/  FMUL.FTZ R195, R218, UR45 ;  /* 0x0000002ddac37c20 */ /* 0x002fc60008410000 */
[----:B------:R-:W-:Y:S01]  /*8c30*/  STS [R66+0x4240], R91 ;  /* 0x0042405b42007388 */ /* 0x000fe20000000800 */
[C---:B--2---:R-:W-:Y:S01]  /*8c40*/  FFMA.FTZ R181, R207.reuse, UR56, -R84 ;  /* 0x00000038cfb57c23 */ /* 0x044fe20008010854 */
[----:B------:R-:W-:Y:S02]  /*8c50*/  FMUL.FTZ R84, R207, UR45 ;  /* 0x0000002dcf547c20 */ /* 0x000fe40008410000 */
[----:B------:R1:W-:Y:S01]  /*8c60*/  STS [R66+0x4248], R191 ;  /* 0x004248bf42007388 */ /* 0x0003e20000000800 */
[----:B------:R-:W-:Y:S01]  /*8c70*/  FFMA.FTZ R195, R216, UR56, -R195 ;  /* 0x00000038d8c37c23 */ /* 0x000fe200080108c3 */
[----:B------:R-:W-:Y:S02]  /*8c80*/  FFMA.FTZ R187, R95, UR56, R84 ;  /* 0x000000385fbb7c23 */ /* 0x000fe40008010054 */
[----:B------:R-:W-:Y:S01]  /*8c90*/  STS [R66+0x424c], R223 ;  /* 0x00424cdf42007388 */ /* 0x000fe20000000800 */
[----:B------:R-:W-:-:S03]  /*8ca0*/  FMUL.FTZ R84, R205, UR45 ;  /* 0x0000002dcd547c20 */ /* 0x000fc60008410000 */
[----:B------:R-:W-:Y:S01]  /*8cb0*/  STS [R66+0x4250], R197 ;  /* 0x004250c542007388 */ /* 0x000fe20000000800 */
[----:B-1----:R-:W-:-:S03]  /*8cc0*/  FFMA.FTZ R191, R97, UR56, R84 ;  /* 0x0000003861bf7c23 */ /* 0x002fc60008010054 */
[----:B------:R-:W-:Y:S04]  /*8cd0*/  STS [R66+0x4254], R221 ;  /* 0x004254dd42007388 */ /* 0x000fe80000000800 */
[----:B------:R-:W-:Y:S04]  /*8ce0*/  STS [R66+0x4264], R89 ;  /* 0x0042645942007388 */ /* 0x000fe80000000800 */
[----:B------:R-:W-:Y:S04]  /*8cf0*/  STS [R66+0x4268], R225 ;  /* 0x004268e142007388 */ /* 0x000fe80000000800 */
[----:B------:R-:W-:Y:S04]  /*8d00*/  STS [R66+0x426c], R201 ;  /* 0x00426cc942007388 */ /* 0x000fe80000000800 */
[----:B------:R1:W-:Y:S04]  /*8d10*/  STS [R66+0x4270], R189 ;  /* 0x004270bd42007388 */ /* 0x0003e80000000800 */
[----:B------:R-:W-:Y:S04]  /*8d20*/  STS [R66+0x4274], R227 ;  /* 0x004274e342007388 */ /* 0x000fe80000000800 */
[----:B------:R2:W-:Y:S01]  /*8d30*/  STS [R66+0x427c], R87 ;  /* 0x00427c5742007388 */ /* 0x0005e20000000800 */
[----:B-1----:R-:W-:-:S04]  /*8d40*/  FMUL.FTZ R189, R206, UR45 ;  /* 0x0000002dcebd7c20 */ /* 0x002fc80008410000 */
[----:B------:R-:W-:Y:S01]  /*8d50*/  FFMA.FTZ R189, R96, UR56, R189 ;  /* 0x0000003860bd7c23 */ /* 0x000fe200080100bd */
[----:B--2---:R-:W-:Y:S01]  /*8d60*/  FMUL.FTZ R66, R99, UR45 ;  /* 0x0000002d63427c20 */ /* 0x004fe20008410000 */
[----:B------:R-:W-:-:S03]  /*8d70*/  FMUL.FTZ R87, R98, UR45 ;  /* 0x0000002d62577c20 */ /* 0x000fc60008410000 */
[----:B------:R-:W-:Y:S01]  /*8d80*/  FFMA.FTZ R193, R203, UR56, -R66 ;  /* 0x00000038cbc17c23 */ /* 0x000fe20008010842 */
[----:B------:R-:W-:Y:S01]  /*8d90*/  FMUL.FTZ R66, R202, UR45 ;  /* 0x0000002dca427c20 */ /* 0x000fe20008410000 */
[----:B------:R-:W-:-:S03]  /*8da0*/  FFMA.FTZ R186, R204, UR56, -R87 ;  /* 0x00000038ccba7c23 */ /* 0x000fc60008010857 */
[----:B------:R-:W-:Y:S01]  /*8db0*/  FFMA.FTZ R183, R199, UR56, R66 ;  /* 0x00000038c7b77c23 */ /* 0x000fe20008010042 */
[----:B------:R-:W-:Y:S01]  /*8dc0*/  FFMA.FTZ R66, R218, UR56, R85 ;  /* 0x00000038da427c23 */ /* 0x000fe20008010055 */
[----:B------:R-:W-:Y:S06]  /*8dd0*/  BAR.SYNC.DEFER_BLOCKING 0x0 ;  /* 0x0000000000007b1d */ /* 0x000fec0000010000 */
[----:B0--34-:R-:W-:Y:S05]  /*8de0*/  @!P0 BRA `(.L_x_11703) ;  /* 0x0000000000b88947 */ /* 0x019fea0003800000 */
[----:B------:R-:W-:Y:S01]  /*8df0*/  UIMAD UR45, UR47, UR26, URZ ;  /* 0x0000001a2f2d72a4 */ /* 0x000fe2000f8e023f */
[----:B------:R-:W-:Y:S01]  /*8e00*/  MOV R85, UR22 ;  /* 0x0000001600557c02 */ /* 0x000fe20008000f00 */
[----:B------:R-:W-:Y:S01]  /*8e10*/  UIMAD.WIDE.U32 UR42, UR12, UR26, URZ ;  /* 0x0000001a0c2a72a5 */ /* 0x000fe2000f8e003f */
[----:B------:R-:W-:Y:S01]  /*8e20*/  MOV R91, UR30 ;  /* 0x0000001e005b7c02 */ /* 0x000fe20008000f00 */
        /* <DEDUP_REMOVED lines=42> */
.L_x_11703:
[----:B------:R-:W-:Y:S05]  /*90d0*/  BSYNC B0 ;  /* 0x0000000000007941 */ /* 0x000fea0003800000 */
.L_x_11702:
[----:B------:R-:W-:Y:S01]  /*90e0*/  USHF.R.U32.HI UR42, URZ, 0x1, UR25 ;  /* 0x000000013f2a7899 */ /* 0x000fe20008011619 */
[----:B------:R-:W-:Y:S01]  /*90f0*/  FADD.FTZ R64, R73, R64 ;  /* 0x0000004049407221 */ /* 0x000fe20000010000 */
[----:B------:R-:W-:Y:S01]  /*9100*/  USHF.R.U64 UR45, UR24, 0x1, UR25 ;  /* 0x00000001182d7899 */ /* 0x000fe20008001219 */
[----:B------:R0:W2:Y:S01]  /*9110*/  LDS R73, [R242+0x4300] ;  /* 0x00430000f2497984 */ /* 0x0000a20000000800 */
[----:B------:R-:W-:Y:S01]  /*9120*/  UIMAD UR56, UR42, UR11, URZ ;  /* 0x0000000b2a3872a4 */ /* 0x000fe2000f8e023f */
[----:B-1----:R-:W1:Y:S01]  /*9130*/  LDC.64 R84, c[0x0][0x380] ;  /* 0x0000e000ff547b82 */ /* 0x002e620000000a00 */
[----:B------:R-:W-:Y:S01]  /*9140*/  UIMAD.WIDE.U32 UR42, UR45, UR11, URZ ;  /* 0x0000000b2d2a72a5 */ /* 0x000fe2000f8e003f */
[----:B------:R-:W-:Y:S01]  /*9150*/  SHF.L.U32 R88, R119, 0x2, RZ ;  /* 0x0000000277587819 */ /* 0x000fe200000006ff */
[----:B------:R-:W-:Y:S01]  /*9160*/  UIMAD UR45, UR44, UR45, UR56 ;  /* 0x0000002d2c2d72a4 */ /* 0x000fe2000f8e0238 */
[----:B------:R-:W-:Y:S01]  /*9170*/  SHF.R.U32.HI R89, RZ, 0x1e, R119 ;  /* 0x0000001eff597819 */ /* 0x000fe20000011677 */
[----:B------:R-:W-:Y:S01]  /*9180*/  USHF.R.U32.HI UR56, URZ, 0x1, UR33 ;  /* 0x000000013f387899 */ /* 0x000fe20008011621 */
[----:B------:R-:W-:Y:S01]  /*9190*/  BSSY B0, `(.L_x_11704) ;  /* 0x000002d000007945 */ /* 0x000fe20003800000 */
[----:B------:R-:W-:Y:S01]  /*91a0*/  UIADD3 UR43, UR45, UR43, URZ ;  /* 0x0000002b2d2b7290 */ /* 0x000fe2000fffe03f */
[----:B------:R-:W-:Y:S01]  /*91b0*/  ISETP.GE.AND P2, PT, R133, 0xc1, PT ;  /* 0x000000c18500780c */ /* 0x000fe20003f46270 */
[----:B------:R-:W-:Y:S01]  /*91c0*/  USHF.R.U64 UR45, UR32, 0x1, UR33 ;  /* 0x00000001202d7899 */ /* 0x000fe20008001221 */
[----:B------:R-:W-:Y:S01]  /*91d0*/  FADD.FTZ R65, R74, R65 ;  /* 0x000000414a417221 */ /* 0x000fe20000010000 */
[----:B------:R-:W-:-:S02]  /*91e0*/  UIMAD UR57, UR56, UR11, URZ ;  /* 0x0000000b383972a4 */ /* 0x000fc4000f8e023f */
[----:B------:R-:W-:Y:S02]  /*91f0*/  UIMAD UR56, UR47, UR26, URZ ;  /* 0x0000001a2f3872a4 */ /* 0x000fe4000f8e023f */
[----:B------:R-:W-:Y:S02]  /*9200*/  UIMAD UR57, UR44, UR45, UR57 ;  /* 0x0000002d2c3972a4 */ /* 0x000fe4000f8e0239 */
[----:B------:R-:W-:Y:S02]  /*9210*/  UIMAD.WIDE.U32 UR44, UR45, UR11, URZ ;  /* 0x0000000b2d2c72a5 */ /* 0x000fe4000f8e003f */
[----:B------:R-:W-:Y:S02]  /*9220*/  UIMAD UR56, UR12, UR27, UR56 ;  /* 0x0000001b0c3872a4 */ /* 0x000fe4000f8e0238 */
[----:B------:R-:W-:Y:S02]  /*9230*/  UIMAD.WIDE.U32 UR42, UR12, UR26, UR42 ;  /* 0x0000001a0c2a72a5 */ /* 0x000fe4000f8e002a */
[----:B------:R-:W-:-:S02]  /*9240*/  UIMAD UR47, UR47, UR34, URZ ;  /* 0x000000222f2f72a4 */ /* 0x000fc4000f8e023f */
[----:B------:R-:W-:Y:S02]  /*9250*/  UIADD3 UR45, UR57, UR45, URZ ;  /* 0x0000002d392d7290 */ /* 0x000fe4000fffe03f */
[----:B------:R-:W-:Y:S02]  /*9260*/  UIADD3 UR56, UR56, UR43, URZ ;  /* 0x0000002b38387290 */ /* 0x000fe4000fffe03f */
[----:B------:R-:W-:Y:S02]  /*9270*/  UIMAD UR47, UR12, UR35, UR47 ;  /* 0x000000230c2f72a4 */ /* 0x000fe4000f8e022f */
[----:B------:R-:W-:Y:S02]  /*9280*/  ULEA UR43, UP0, UR42, UR28, 0x3 ;  /* 0x0000001c2a2b7291 */ /* 0x000fe4000f80183f */
[----:B------:R-:W-:Y:S02]  /*9290*/  UIMAD.WIDE.U32 UR44, UR12, UR34, UR44 ;  /* 0x000000220c2c72a5 */ /* 0x000fe4000f8e002c */
[----:B------:R-:W-:-:S02]  /*92a0*/  ULEA.HI.X UR56, UR42, UR29, UR56, 0x3, UP0 ;  /* 0x0000001d2a387291 */ /* 0x000fc400080f1c38 */
[----:B------:R-:W-:Y:S01]  /*92b0*/  UIADD3 UR47, UR47, UR45, URZ ;  /* 0x0000002d2f2f7290 */ /* 0x000fe2000fffe03f */
[C---:B------:R-:W-:Y:S01]  /*92c0*/  IADD3 R86, P0, R88.reuse, UR43, RZ ;  /* 0x0000002b58567c10 */ /* 0x040fe2000ff1e0ff */
[----:B------:R-:W-:Y:S02]  /*92d0*/  UIADD3 UR42, UR6, -UR46, URZ ;  /* 0x8000002e062a7290 */ /* 0x000fe4000fffe03f */
[----:B------:R-:W-:Y:S01]  /*92e0*/  ULEA UR45, UP0, UR44, UR36, 0x3 ;  /* 0x000000242c2d7291 */ /* 0x000fe2000f80183f */
[----:B------:R-:W-:Y:S01]  /*92f0*/  IADD3.X R87, R89, UR56, RZ, P0, !PT ;  /* 0x0000003859577c10 */ /* 0x000fe200087fe4ff */
[----:B------:R-:W-:Y:S01]  /*9300*/  UIMAD UR42, UR42, -0x800, URZ ;  /* 0xfffff8002a2a78a4 */ /* 0x000fe2000f8e023f */
[----:B------:R-:W-:Y:S01]  /*9310*/  ISETP.GE.AND P0, PT, R133, 0x41, PT ;  /* 0x000000418500780c */ /* 0x000fe20003f06270 */
[----:B------:R-:W-:Y:S02]  /*9320*/  ULEA.HI.X UR47, UR44, UR37, UR47, 0x3, UP0 ;  /* 0x000000252c2f7291 */ /* 0x000fe400080f1c2f */
[----:B------:R-:W-:Y:S01]  /*9330*/  IADD3 R88, P1, R88, UR45, RZ ;  /* 0x0000002d58587c10 */ /* 0x000fe2000ff3e0ff */
[----:B------:R-:W-:Y:S01]  /*9340*/  USHF.L.U64.HI UR43, UR8, 0x2, UR9 ;  /* 0x00000002082b7899 */ /* 0x000fe20008010209 */
[----:B------:R-:W-:Y:S01]  /*9350*/  MOV R91, UR42 ;  /* 0x0000002a005b7c02 */ /* 0x000fe20008000f00 */
[----:B------:R-:W-:Y:S01]  /*9360*/  USHF.L.U32 UR42, UR8, 0x2, URZ ;  /* 0x00000002082a7899 */ /* 0x000fe2000800063f */
[----:B------:R-:W-:-:S02]  /*9370*/  IADD3.X R89, R89, UR47, RZ, P1, !PT ;  /* 0x0000002f59597c10 */ /* 0x000fc40008ffe4ff */
[----:B------:R-:W-:Y:S01]  /*9380*/  ISETP.GE.AND P1, PT, R133, 0x81, PT ;  /* 0x000000818500780c */ /* 0x000fe20003f26270 */
[----:B------:R-:W-:-:S04]  /*9390*/  IMAD.WIDE R86, R91, 0x4, R86 ;  /* 0x000000045b567825 */ /* 0x000fc800078e0256 */
[----:B------:R-:W-:-:S04]  /*93a0*/  IMAD.WIDE R88, R91, 0x4, R88 ;  /* 0x000000045b587825 */ /* 0x000fc800078e0258 */
[----:B-1----:R-:W-:Y:S02]  /*93b0*/  IMAD R194, R84, UR43, RZ ;  /* 0x0000002b54c27c24 */ /* 0x002fe4000f8e02ff */
[C---:B------:R-:W-:Y:S02]  /*93c0*/  IMAD R90, R110.reuse, UR43, RZ ;  /* 0x0000002b6e5a7c24 */ /* 0x040fe4000f8e02ff */
[----:B------:R-:W-:Y:S02]  /*93d0*/  IMAD R91, R85, UR42, R194 ;  /* 0x0000002a555b7c24 */ /* 0x000fe4000f8e02c2 */
[----:B------:R-:W-:Y:S02]  /*93e0*/  IMAD R85, R111, UR42, R90 ;  /* 0x0000002a6f557c24 */ /* 0x000fe4000f8e025a */
[----:B------:R-:W-:-:S04]  /*93f0*/  IMAD.WIDE.U32 R86, R110, UR42, R86 ;  /* 0x0000002a6e567c25 */ /* 0x000fc8000f8e0056 */
[----:B------:R-:W-:Y:S01]  /*9400*/  IMAD.WIDE.U32 R88, R84, UR42, R88 ;  /* 0x0000002a54587c25 */ /* 0x000fe2000f8e0058 */
[----:B------:R-:W-:-:S04]  /*9410*/  IADD3 R87, R87, R85, RZ ;  /* 0x0000005557577210 */ /* 0x000fc80007ffe0ff */
[----:B------:R-:W-:Y:S01]  /*9420*/  IADD3 R89, R89, R91, RZ ;  /* 0x0000005b59597210 */ /* 0x000fe20007ffe0ff */
[----:B0-2---:R-:W-:Y:S06]  /*9430*/  @!P0 BRA `(.L_x_11705) ;  /* 0x0000000000088947 */ /* 0x005fec0003800000 */
[----:B------:R0:W-:Y:S04]  /*9440*/  REDG.E.ADD.F32.FTZ.RN.STRONG.GPU desc[UR18][R86.64+-0x1f00], R173 ;  /* 0xffe100ad560079a6 */ /* 0x0001e8000c10f392 */
[----:B------:R0:W-:Y:S02]  /*9450*/  REDG.E.ADD.F32.FTZ.RN.STRONG.GPU desc[UR18][R88.64+-0x1f00], R73 ;  /* 0xffe10049580079a6 */ /* 0x0001e4000c10f392 */
.L_x_11705:
[----:B------:R-:W-:Y:S05]  /*9460*/  BSYNC B0 ;  /* 0x0000000000007941 */ /* 0x000fea0003800000 */
.L_x_11704:
[----:B------:R-:W1:Y:S01]  /*9470*/  LDS R127, [R127+0x4400] ;  /* 0x004400007f7f7984 */ /* 0x000e620000000800 */
[----:B------:R-:W-:Y:S04]  /*9480*/  BSSY B0, `(.L_x_11706) ;  /* 0x0000004000007945 */ /* 0x000fe80003800000 */
[----:B------:R-:W-:Y:S05]  /*9490*/  @!P1 BRA `(.L_x_11707) ;  /* 0x0000000000089947 */ /* 0x000fea0003800000 */
[----:B------:R2:W-:Y:S04]  /*94a0*/  REDG.E.ADD.F32.FTZ.RN.STRONG.GPU desc[UR18][R86.64+-0x1e00], R174 ;  /* 0xffe200ae560079a6 */ /* 0x0005e8000c10f392 */
[----:B-1----:R2:W-:Y:S02]  /*94b0*/  REDG.E.ADD.F32.FTZ.RN.STRONG.GPU desc[UR18][R88.64+-0x1e00], R127 ;  /* 0xffe2007f580079a6 */ /* 0x0025e4000c10f392 */
.L_x_11707:
[----:B------:R-:W-:Y:S05]  /*94c0*/  BSYNC B0 ;  /* 0x0000000000007941 */ /* 0x000fea0003800000 */
.L_x_11706:
[----:B------:R-:W3:Y:S01]  /*94d0*/  LDS R129, [R129+0x4500] ;  /* 0x0045000081817984 */ /* 0x000ee20000000800 */
[----:B------:R-:W-:Y:S04]  /*94e0*/  BSSY B0, `(.L_x_11708) ;  /* 0x0000004000007945 */ /* 0x000fe80003800000 */
[----:B------:R-:W-:Y:S05]  /*94f0*/  @!P2 BRA `(.L_x_11709) ;  /* 0x000000000008a947 */ /* 0x000fea0003800000 */
[----:B------:R4:W-:Y:S04]  /*9500*/  REDG.E.ADD.F32.FTZ.RN.STRONG.GPU desc[UR18][R86.64+-0x1d00], R175 ;  /* 0xffe300af560079a6 */ /* 0x0009e8000c10f392 */
[----:B---3--:R4:W-:Y:S02]  /*9510*/  REDG.E.ADD.F32.FTZ.RN.STRONG.GPU desc[UR18][R88.64+-0x1d00], R129 ;  /* 0xffe30081580079a6 */ /* 0x0089e4000c10f392 */
.L_x_11709:
[----:B------:R-:W-:Y:S05]  /*9520*/  BSYNC B0 ;  /* 0x0000000000007941 */ /* 0x000fea0003800000 */
.L_x_11708:
[----:B0-----:R0:W0:Y:S01]  /*9530*/  LDS R73, [R130+0x4600] ;  /* 0x0046000082497984 */ /* 0x0010220000000800 */
        /* <DEDUP_REMOVED lines=11> */
.L_x_11711:
[----:B------:R-:W-:Y:S05]  /*95f0*/  BSYNC B0 ;  /* 0x0000000000007941 */ /* 0x000fea0003800000 */
.L_x_11710:
[----:B------:R-:W0:Y:S01]  /*9600*/  LDS R131, [R131+0x4700] ;  /* 0x0047000083837984 */ /* 0x000e220000000800 */
[----:B------:R-:W-:Y:S04]  /*9610*/  BSSY B0, `(.L_x_11712) ;  /* 0x0000004000007945 */ /* 0x000fe80003800000 */
[----:B------:R-:W-:Y:S05]  /*9620*/  @!P0 BRA `(.L_x_11713) ;  /* 0x0000000000088947 */ /* 0x000fea0003800000 */
[----:B------:R1:W-:Y:S04]  /*9630*/  REDG.E.ADD.F32.FTZ.RN.STRONG.GPU desc[UR18][R86.64+-0x1b00], R177 ;  /* 0xffe500b1560079a6 */ /* 0x0003e8000c10f392 */
[----:B0-----:R0:W-:Y:S02]  /*9640*/  REDG.E.ADD.F32.FTZ.RN.STRONG.GPU desc[UR18][R88.64+-0x1b00], R131 ;  /* 0xffe50083580079a6 */ /* 0x0011e4000c10f392 */
.L_x_11713:
[----:B------:R-:W-:Y:S05]  /*9650*/  BSYNC B0 ;  /* 0x0000000000007941 */ /* 0x000fea0003800000 */
.L_x_11712:
[----:B0-----:R0:W0:Y:S01]  /*9660*/  LDS R73, [R132+0x4800] ;  /* 0x0048000084497984 */ /* 0x0010220000000800 */
[----:B------:R-:W-:Y:S04]  /*9670*/  BSSY B0, `(.L_x_11714) ;  /* 0x0000004000007945 */ /* 0x000fe80003800000 */
[----:B------:R-:W-:Y:S05]  /*9680*/  @!P1 BRA `(.L_x_11715) ;  /* 0x0000000000089947 */ /* 0x000fea0003800000 */
[----:B------:R1:W-:Y:S04]  /*9690*/  REDG.E.ADD.F32.FTZ.RN.STRONG.GPU desc[UR18][R86.64+-0x1a00], R178 ;  /* 0xffe600b2560079a6 */ /* 0x0003e8000c10f392 */
[----:B0-----:R0:W-:Y:S02]  /*96a0*/  REDG.E.ADD.F32.FTZ.RN.STRONG.GPU desc[UR18][R88.64+-0x1a00], R73 ;  /* 0xffe60049580079a6 */ /* 0x0011e4000c10f392 */
.L_x_11715:
[----:B------:R-:W-:Y:S05]  /*96b0*/  BSYNC B0 ;  /* 0x0000000000007941 */ /* 0x000fea0003800000 */
.L_x_11714:
[----:B0-----:R0:W0:Y:S01]  /*96c0*/  LDS R73, [R134+0x4900] ;  /* 0x0049000086497984 */ /* 0x0010220000000800 */
[----:B------:R-:W-:Y:S04]  /*96d0*/  BSSY B0, `(.L_x_11716) ;  /* 0x0000004000007945 */ /* 0x000fe80003800000 */
[----:B------:R-:W-:Y:S05]  /*96e0*/  @!P2 BRA `(.L_x_11717) ;  /* 0x000000000008a947 */ /* 0x000fea0003800000 */
[----:B------:R1:W-:Y:S04]  /*96f0*/  REDG.E.ADD.F32.FTZ.RN.STRONG.GPU desc[UR18][R86.64+-0x1900], R180 ;  /* 0xffe700b4560079a6 */ /* 0x0003e8000c10f392 */
[----:B0-----:R0:W-:Y:S02]  /*9700*/  REDG.E.ADD.F32.FTZ.RN.STRONG.GPU desc[UR18][R88.64+-0x1900], R73 ;  /* 0xffe70049580079a6 */ /* 0x0011e4000c10f392 */
.L_x_11717:
[----:B------:R-:W-:Y:S05]  /*9710*/  BSYNC B0 ;  /* 0x0000000000007941 */ /* 0x000fea0003800000 */
.L_x_11716:
[----:B------:R-:W0:Y:S01]  /*9720*/  LDS R135, [R135+0x4a00] ;  /* 0x004a000087877984 */ /* 0x000e220000000800 */
[----:B------:R-:W-:Y:S04]  /*9730*/  BSSY B0, `(.L_x_11718) ;  /* 0x0000004000007945 */ /* 0x000fe80003800000 */
[----:B------:R-:W-:Y:S05]  /*9740*/  @!P3 BRA `(.L_x_11719) ;  /* 0x000000000008b947 */ /* 0x000fea0003800000 */
[----:B------:R1:W-:Y:S04]  /*9750*/  REDG.E.ADD.F32.FTZ.RN.STRONG.GPU desc[UR18][R86.64+-0x1800], R182 ;  /* 0xffe800b6560079a6 */ /* 0x0003e8000c10f392 */
[----:B0-----:R0:W-:Y:S02]  /*9760*/  REDG.E.ADD.F32.FTZ.RN.STRONG.GPU desc[UR18][R88.64+-0x1800], R135 ;  /* 0xffe80087580079a6 */ /* 0x0011e4000c10f392 */
.L_x_11719:
[----:B------:R-:W-:Y:S05]  /*9770*/  BSYNC B0 ;  /* 0x0000000000007941 */ /* 0x000fea0003800000 */
.L_x_11718:
[----:B0-----:R0:W0:Y:S01]  /*9780*/  LDS R73, [R136+0x4b00] ;  /* 0x004b000088497984 */ /* 0x0010220000000800 */
[----:B------:R-:W-:Y:S04]  /*9790*/  BSSY B0, `(.L_x_11720) ;  /* 0x0000004000007945 */ /* 0x000fe80003800000 */
[----:B------:R-:W-:Y:S05]  /*97a0*/  @!P4 BRA `(.L_x_11721) ;  /* 0x000000000008c947 */ /* 0x000fea0003800000 */
[----:B------:R1:W-:Y:S04]  /*97b0*/  REDG.E.ADD.F32.FTZ.RN.STRONG.GPU desc[UR18][R86.64+-0x1700], R188 ;  /* 0xffe900bc560079a6 */ /* 0x0003e8000c10f392 */
[----:B0-----:R0:W-:Y:S02]  /*97c0*/  REDG.E.ADD.F32.FTZ.RN.STRONG.GPU desc[UR18][R88.64+-0x1700], R73 ;  /* 0xffe90049580079a6 */ /* 0x0011e4000c10f392 */
.L_x_11721:
[----:B------:R-:W-:Y:S05]  /*97d0*/  BSYNC B0 ;  /* 0x0000000000007941 */ /* 0x000fea0003800000 */
.L_x_11720:
[----:B------:R-:W0:Y:S01]  /*97e0*/  LDS R137, [R137+0x4c00] ;  /* 0x004c000089897984 */ /* 0x000e220000000800 */
[----:B------:R-:W-:Y:S04]  /*97f0*/  BSSY B0, `(.L_x_11722) ;  /* 0x0000004000007945 */ /* 0x000fe80003800000 */
[----:B------:R-:W-:Y:S05]  /*9800*/  @!P5 BRA `(.L_x_11723) ;  /* 0x000000000008d947 */ /* 0x000fea0003800000 */
[----:B------:R1:W-:Y:S04]  /*9810*/  REDG.E.ADD.F32.FTZ.RN.STRONG.GPU desc[UR18][R86.64+-0x1600], R200 ;  /* 0xffea00c8560079a6 */ /* 0x0003e8000c10f392 */
[----:B0-----:R0:W-:Y:S02]  /*9820*/  REDG.E.ADD.F32.FTZ.RN.STRONG.GPU desc[UR18][R88.64+-0x1600], R137 ;  /* 0xffea0089580079a6 */ /* 0x0011e4000c10f392 */
.L_x_11723:
[----:B------:R-:W-:Y:S05]  /*9830*/  BSYNC B0 ;  /* 0x0000000000007941 */ /* 0x000fea0003800000 */
.L_x_11722:
        /* <DEDUP_REMOVED lines=12> */
.L_x_11725:
[----:B------:R-:W-:Y:S05]  /*9900*/  BSYNC B0 ;  /* 0x0000000000007941 */ /* 0x000fea0003800000 */
.L_x_11724:
[----:B------:R-:W0:Y:S01]  /*9910*/  LDS R139, [R139+0x4e00] ;  /* 0x004e00008b8b7984 */ /* 0x000e220000000800 */
[----:B------:R-:W-:Y:S04]  /*9920*/  BSSY B0, `(.L_x_11726) ;  /* 0x0000004000007945 */ /* 0x000fe80003800000 */
[----:B------:R-:W-:Y:S05]  /*9930*/  @!P0 BRA `(.L_x_11727) ;  /* 0x0000000000088947 */ /* 0x000fea0003800000 */
[----:B------:R1:W-:Y:S04]  /*9940*/  REDG.E.ADD.F32.FTZ.RN.STRONG.GPU desc[UR18][R86.64+-0x1400], R209 ;  /* 0xffec00d1560079a6 */ /* 0x0003e8000c10f392 */
[----:B0-----:R0:W-:Y:S02]  /*9950*/  REDG.E.ADD.F32.FTZ.RN.STRONG.GPU desc[UR18][R88.64+-0x1400], R139 ;  /* 0xffec008b580079a6 */ /* 0x0011e4000c10f392 */
.L_x_11727:
[----:B------:R-:W-:Y:S05]  /*9960*/  BSYNC B0 ;  /* 0x0000000000007941 */ /* 0x000fea0003800000 */
.L_x_11726:
[----:B0-----:R0:W0:Y:S01]  /*9970*/  LDS R73, [R140+0x4f00] ;  /* 0x004f00008c497984 */ /* 0x0010220000000800 */
[----:B------:R-:W-:Y:S04]  /*9980*/  BSSY B0, `(.L_x_11728) ;  /* 0x0000004000007945 */ /* 0x000fe80003800000 */
[----:B------:R-:W-:Y:S05]  /*9990*/  @!P1 BRA `(.L_x_11729) ;  /* 0x0000000000089947 */ /* 0x000fea0003800000 */
[----:B------:R1:W-:Y:S04]  /*99a0*/  REDG.E.ADD.F32.FTZ.RN.STRONG.GPU desc[UR18][R86.64+-0x1300], R210 ;  /* 0xffed00d2560079a6 */ /* 0x0003e8000c10f392 */
[----:B0-----:R0:W-:Y:S02]  /*99b0*/  REDG.E.ADD.F32.FTZ.RN.STRONG.GPU desc[UR18][R88.64+-0x1300], R73 ;  /* 0xffed0049580079a6 */ /* 0x0011e4000c10f392 */
.L_x_11729:
[----:B------:R-:W-:Y:S05]  /*99c0*/  BSYNC B0 ;  /* 0x0000000000007941 */ /* 0x000fea0003800000 */
.L_x_11728:
[----:B------:R-:W0:Y:S01]  /*99d0*/  LDS R141, [R141+0x5000] ;  /* 0x005000008d8d7984 */ /* 0x000e220000000800 */
[----:B------:R-:W-:Y:S04]  /*99e0*/  BSSY B0, `(.L_x_11730) ;  /* 0x0000004000007945 */ /* 0x000fe80003800000 */
[----:B------:R-:W-:Y:S05]  /*99f0*/  @!P2 BRA `(.L_x_11731) ;  /* 0x000000000008a947 */ /* 0x000fea0003800000 */
[----:B------:R1:W-:Y:S04]  /*9a00*/  REDG.E.ADD.F32.FTZ.RN.STRONG.GPU desc[UR18][R86.64+-0x1200], R211 ;  /* 0xffee00d3560079a6 */ /* 0x0003e8000c10f392 */
[----:B0-----:R0:W-:Y:S02]  /*9a10*/  REDG.E.ADD.F32.FTZ.RN.STRONG.GPU desc[UR18][R88.64+-0x1200], R141 ;  /* 0xffee008d580079a6 */ /* 0x0011e4000c10f392 */
.L_x_11731:
[----:B------:R-:W-:Y:S05]  /*9a20*/  BSYNC B0 ;  /* 0x0000000000007941 */ /* 0x000fea0003800000 */
.L_x_11730:
[----:B0-----:R0:W0:Y:S01]  /*9a30*/  LDS R73, [R142+0x5100] ;  /* 0x005100008e497984 */ /* 0x0010220000000800 */
[----:B------:R-:W-:Y:S04]  /*9a40*/  BSSY B0, `(.L_x_11732) ;  /* 0x0000004000007945 */ /* 0x000fe80003800000 */
[----:B------:R-:W-:Y:S05]  /*9a50*/  @!P3 BRA `(.L_x_11733) ;  /* 0x000000000008b947 */ /* 0x000fea0003800000 */
[----:B------:R1:W-:Y:S04]  /*9a60*/  REDG.E.ADD.F32.FTZ.RN.STRONG.GPU desc[UR18][R86.64+-0x1100], R212 ;  /* 0xffef00d4560079a6 */ /* 0x0003e8000c10f392 */
[----:B0-----:R0:W-:Y:S02]  /*9a70*/  REDG.E.ADD.F32.FTZ.RN.STRONG.GPU desc[UR18][R88.64+-0x1100], R73 ;  /* 0xffef0049580079a6 */ /* 0x0011e4000c10f392 */
.L_x_11733:
[----:B------:R-:W-:Y:S05]  /*9a80*/  BSYNC B0 ;  /* 0x0000000000007941 */ /* 0x000fea0003800000 */
.L_x_11732:
[----:B------:R-:W0:Y:S01]  /*9a90*/  LDS R143, [R143+0x5200] ;  /* 0x005200008f8f7984 */ /* 0x000e220000000800 */
[----:B------:R-:W-:Y:S04]  /*9aa0*/  BSSY B0, `(.L_x_11734) ;  /* 0x0000004000007945 */ /* 0x000fe80003800000 */
[----:B------:R-:W-:Y:S05]  /*9ab0*/  @!P4 BRA `(.L_x_11735) ;  /* 0x000000000008c947 */ /* 0x000fea0003800000 */
[----:B------:R1:W-:Y:S04]  /*9ac0*/  REDG.E.ADD.F32.FTZ.RN.STRONG.GPU desc[UR18][R86.64+-0x1000], R213 ;  /* 0xfff000d5560079a6 */ /* 0x0003e8000c10f392 */
[----:B0-----:R0:W-:Y:S02]  /*9ad0*/  REDG.E.ADD.F32.FTZ.RN.STRONG.GPU desc[UR18][R88.64+-0x1000], R143 ;  /* 0xfff0008f580079a6 */ /* 0x0011e4000c10f392 */
.L_x_11735:
[----:B------:R-:W-:Y:S05]  /*9ae0*/  BSYNC B0 ;  /* 0x0000000000007941 */ /* 0x000fea0003800000 */
.L_x_11734:
[----:B0-----:R0:W0:Y:S01]  /*9af0*/  LDS R73, [R144+0x5300] ;  /* 0x0053000090497984 */ /* 0x0010220000000800 */
[----:B------:R-:W-:Y:S04]  /*9b00*/  BSSY B0, `(.L_x_11736) ;  /* 0x0000004000007945 */ /* 0x000fe80003800000 */
[----:B------:R-:W-:Y:S05]  /*9b10*/  @!P5 BRA `(.L_x_11737) ;  /* 0x000000000008d947 */ /* 0x000fea0003800000 */
[----:B------:R1:W-:Y:S04]  /*9b20*/  REDG.E.ADD.F32.FTZ.RN.STRONG.GPU desc[UR18][R86.64+-0xf00], R214 ;  /* 0xfff100d6560079a6 */ /* 0x0003e8000c10f392 */
[----:B0-----:R0:W-:Y:S02]  /*9b30*/  REDG.E.ADD.F32.FTZ.RN.STRONG.GPU desc[UR18][R88.64+-0xf00], R73 ;  /* 0xfff10049580079a6 */ /* 0x0011e4000c10f392 */
.L_x_11737:
[----:B------:R-:W-:Y:S05]  /*9b40*/  BSYNC B0 ;  /* 0x0000000000007941 */ /* 0x000fea0003800000 */
.L_x_11736:
        /* <DEDUP_REMOVED lines=12> */
.L_x_11739:
[----:B------:R-:W-:Y:S05]  /*9c10*/  BSYNC B0 ;  /* 0x0000000000007941 */ /* 0x000fea0003800000 */
.L_x_11738:
[----:B0-----:R0:W0:Y:S01]  /*9c20*/  LDS R73, [R146+0x5500] ;  /* 0x0055000092497984 */ /* 0x0010220000000800 */
[----:B------:R-:W-:Y:S04]  /*9c30*/  BSSY B0, `(.L_x_11740) ;  /* 0x0000004000007945 */ /* 0x000fe80003800000 */
[----:B------:R-:W-:Y:S05]  /*9c40*/  @!P0 BRA `(.L_x_11741) ;  /* 0x0000000000088947 */ /* 0x000fea0003800000 */
[----:B------:R1:W-:Y:S04]  /*9c50*/  REDG.E.ADD.F32.FTZ.RN.STRONG.GPU desc[UR18][R86.64+-0xd00], R217 ;  /* 0xfff300d9560079a6 */ /* 0x0003e8000c10f392 */
[----:B0-----:R0:W-:Y:S02]  /*9c60*/  REDG.E.ADD.F32.FTZ.RN.STRONG.GPU desc[UR18][R88.64+-0xd00], R73 ;  /* 0xfff30049580079a6 */ /* 0x0011e4000c10f392 */
.L_x_11741:
[----:B------:R-:W-:Y:S05]  /*9c70*/  BSYNC B0 ;  /* 0x0000000000007941 */ /* 0x000fea0003800000 */
.L_x_11740:
[----:B------:R-:W0:Y:S01]  /*9c80*/  LDS R147, [R147+0x5600] ;  /* 0x0056000093937984 */ /* 0x000e220000000800 */
[----:B------:R-:W-:Y:S04]  /*9c90*/  BSSY B0, `(.L_x_11742) ;  /* 0x0000004000007945 */ /* 0x000fe80003800000 */
[----:B------:R-:W-:Y:S05]  /*9ca0*/  @!P1 BRA `(.L_x_11743) ;  /* 0x0000000000089947 */ /* 0x000fea0003800000 */
[----:B------:R1:W-:Y:S04]  /*9cb0*/  REDG.E.ADD.F32.FTZ.RN.STRONG.GPU desc[UR18][R86.64+-0xc00], R219 ;  /* 0xfff400db560079a6 */ /* 0x0003e8000c10f392 */
[----:B0-----:R0:W-:Y:S02]  /*9cc0*/  REDG.E.ADD.F32.FTZ.RN.STRONG.GPU desc[UR18][R88.64+-0xc00], R147 ;  /* 0xfff40093580079a6 */ /* 0x0011e4000c10f392 */
.L_x_11743:
[----:B------:R-:W-:Y:S05]  /*9cd0*/  BSYNC B0 ;  /* 0x0000000000007941 */ /* 0x000fea0003800000 */
.L_x_11742:
[----:B0-----:R0:W0:Y:S01]  /*9ce0*/  LDS R73, [R148+0x5700] ;  /* 0x0057000094497984 */ /* 0x0010220000000800 */
[----:B------:R-:W-:Y:S04]  /*9cf0*/  BSSY B0, `(.L_x_11744) ;  /* 0x0000004000007945 */ /* 0x000fe80003800000 */
[----:B------:R-:W-:Y:S05]  /*9d00*/  @!P2 BRA `(.L_x_11745) ;  /* 0x000000000008a947 */ /* 0x000fea0003800000 */
[----:B------:R1:W-:Y:S04]  /*9d10*/  REDG.E.ADD.F32.FTZ.RN.STRONG.GPU desc[UR18][R86.64+-0xb00], R229 ;  /* 0xfff500e5560079a6 */ /* 0x0003e8000c10f392 */
[----:B0-----:R0:W-:Y:S02]  /*9d20*/  REDG.E.ADD.F32.FTZ.RN.STRONG.GPU desc[UR18][R88.64+-0xb00], R73 ;  /* 0xfff50049580079a6 */ /* 0x0011e4000c10f392 */
.L_x_11745:
[----:B------:R-:W-:Y:S05]  /*9d30*/  BSYNC B0 ;  /* 0x0000000000007941 */ /* 0x000fea0003800000 */
.L_x_11744:
[----:B------:R-:W0:Y:S01]  /*9d40*/  LDS R149, [R149+0x5800] ;  /* 0x0058000095957984 */ /* 0x000e220000000800 */
[----:B------:R-:W-:Y:S04]  /*9d50*/  BSSY B0, `(.L_x_11746) ;  /* 0x0000004000007945 */ /* 0x000fe80003800000 */
[----:B------:R-:W-:Y:S05]  /*9d60*/  @!P3 BRA `(.L_x_11747) ;  /* 0x000000000008b947 */ /* 0x000fea0003800000 */
[----:B------:R1:W-:Y:S04]  /*9d70*/  REDG.E.ADD.F32.FTZ.RN.STRONG.GPU desc[UR18][R86.64+-0xa00], R231 ;  /* 0xfff600e7560079a6 */ /* 0x0003e8000c10f392 */
[----:B0-----:R0:W-:Y:S02]  /*9d80*/  REDG.E.ADD.F32.FTZ.RN.STRONG.GPU desc[UR18][R88.64+-0xa00], R149 ;  /* 0xfff60095580079a6 */ /* 0x0011e4000c10f392 */
.L_x_11747:
[----:B------:R-:W-:Y:S05]  /*9d90*/  BSYNC B0 ;  /* 0x0000000000007941 */ /* 0x000fea0003800000 */
.L_x_11746:
[----:B0-----:R0:W0:Y:S01]  /*9da0*/  LDS R73, [R150+0x5900] ;  /* 0x0059000096497984 */ /* 0x0010220000000800 */
[----:B------:R-:W-:Y:S04]  /*9db0*/  BSSY B0, `(.L_x_11748) ;  /* 0x0000004000007945 */ /* 0x000fe80003800000 */
[----:B------:R-:W-:Y:S05]  /*9dc0*/  @!P4 BRA `(.L_x_11749) ;  /* 0x000000000008c947 */ /* 0x000fea0003800000 */
[----:B------:R1:W-:Y:S04]  /*9dd0*/  REDG.E.ADD.F32.FTZ.RN.STRONG.GPU desc[UR18][R86.64+-0x900], R232 ;  /* 0xfff700e8560079a6 */ /* 0x0003e8000c10f392 */
[----:B0-----:R0:W-:Y:S02]  /*9de0*/  REDG.E.ADD.F32.FTZ.RN.STRONG.GPU desc[UR18][R88.64+-0x900], R73 ;  /* 0xfff70049580079a6 */ /* 0x0011e4000c10f392 */
.L_x_11749:
[----:B------:R-:W-:Y:S05]  /*9df0*/  BSYNC B0 ;  /* 0x0000000000007941 */ /* 0x000fea0003800000 */
.L_x_11748:
[----:B------:R-:W0:Y:S01]  /*9e00*/  LDS R151, [R151+0x5a00] ;  /* 0x005a000097977984 */ /* 0x000e220000000800 */
[----:B------:R-:W-:Y:S04]  /*9e10*/  BSSY B0, `(.L_x_11750) ;  /* 0x0000004000007945 */ /* 0x000fe80003800000 */
[----:B------:R-:W-:Y:S05]  /*9e20*/  @!P5 BRA `(.L_x_11751) ;  /* 0x000000000008d947 */ /* 0x000fea0003800000 */
[----:B------:R1:W-:Y:S04]  /*9e30*/  REDG.E.ADD.F32.FTZ.RN.STRONG.GPU desc[UR18][R86.64+-0x800], R233 ;  /* 0xfff800e9560079a6 */ /* 0x0003e8000c10f392 */
[----:B0-----:R0:W-:Y:S02]  /*9e40*/  REDG.E.ADD.F32.FTZ.RN.STRONG.GPU desc[UR18][R88.64+-0x800], R151 ;  /* 0xfff80097580079a6 */ /* 0x0011e4000c10f392 */
.L_x_11751:
[----:B------:R-:W-:Y:S05]  /*9e50*/  BSYNC B0 ;  /* 0x0000000000007941 */ /* 0x000fea0003800000 */
.L_x_11750:
        /* <DEDUP_REMOVED lines=12> */
.L_x_11753:
[----:B------:R-:W-:Y:S05]  /*9f20*/  BSYNC B0 ;  /* 0x0000000000007941 */ /* 0x000fea0003800000 */
.L_x_11752:
[----:B------:R-:W0:Y:S01]  /*9f30*/  LDS R165, [R165+0x5c00] ;  /* 0x005c0000a5a57984 */ /* 0x000e220000000800 */
[----:B------:R-:W-:Y:S04]  /*9f40*/  BSSY B0, `(.L_x_11754) ;  /* 0x0000004000007945 */ /* 0x000fe80003800000 */
[----:B------:R-:W-:Y:S05]  /*9f50*/  @!P0 BRA `(.L_x_11755) ;  /* 0x0000000000088947 */ /* 0x000fea0003800000 */
[----:B------:R1:W-:Y:S04]  /*9f60*/  REDG.E.ADD.F32.FTZ.RN.STRONG.GPU desc[UR18][R86.64+-0x600], R236 ;  /* 0xfffa00ec560079a6 */ /* 0x0003e8000c10f392 */
[----:B0-----:R0:W-:Y:S02]  /*9f70*/  REDG.E.ADD.F32.FTZ.RN.STRONG.GPU desc[UR18][R88.64+-0x600], R165 ;  /* 0xfffa00a5580079a6 */ /* 0x0011e4000c10f392 */
.L_x_11755:
[----:B------:R-:W-:Y:S05]  /*9f80*/  BSYNC B0 ;  /* 0x0000000000007941 */ /* 0x000fea0003800000 */
.L_x_11754:
[----:B------:R-:W0:Y:S01]  /*9f90*/  LDS R167, [R167+0x5d00] ;  /* 0x005d0000a7a77984 */ /* 0x000e220000000800 */
[----:B------:R-:W-:Y:S04]  /*9fa0*/  BSSY B0, `(.L_x_11756) ;  /* 0x0000004000007945 */ /* 0x000fe80003800000 */
[----:B------:R-:W-:Y:S05]  /*9fb0*/  @!P1 BRA `(.L_x_11757) ;  /* 0x0000000000089947 */ /* 0x000fea0003800000 */
[----:B------:R1:W-:Y:S04]  /*9fc0*/  REDG.E.ADD.F32.FTZ.RN.STRONG.GPU desc[UR18][R86.64+-0x500], R237 ;  /* 0xfffb00ed560079a6 */ /* 0x0003e8000c10f392 */
[----:B0-----:R0:W-:Y:S02]  /*9fd0*/  REDG.E.ADD.F32.FTZ.RN.STRONG.GPU desc[UR18][R88.64+-0x500], R167 ;  /* 0xfffb00a7580079a6 */ /* 0x0011e4000c10f392 */
.L_x_11757:
[----:B------:R-:W-:Y:S05]  /*9fe0*/  BSYNC B0 ;  /* 0x0000000000007941 */ /* 0x000fea0003800000 */
.L_x_11756:
[----:B------:R-:W0:Y:S01]  /*9ff0*/  LDS R169, [R169+0x5e00] ;  /* 0x005e0000a9a97984 */ /* 0x000e220000000800 */
[----:B------:R-:W-:Y:S04]  /*a000*/  BSSY B0, `(.L_x_11758) ;  /* 0x0000004000007945 */ /* 0x000fe80003800000 */
[----:B------:R-:W-:Y:S05]  /*a010*/  @!P2 BRA `(.L_x_11759) ;  /* 0x000000000008a947 */ /* 0x000fea0003800000 */
[----:B------:R1:W-:Y:S04]  /*a020*/  REDG.E.ADD.F32.FTZ.RN.STRONG.GPU desc[UR18][R86.64+-0x400], R238 ;  /* 0xfffc00ee560079a6 */ /* 0x0003e8000c10f392 */
[----:B0-----:R0:W-:Y:S02]  /*a030*/  REDG.E.ADD.F32.FTZ.RN.STRONG.GPU desc[UR18][R88.64+-0x400], R169 ;  /* 0xfffc00a9580079a6 */ /* 0x0011e4000c10f392 */
.L_x_11759:
[----:B------:R-:W-:Y:S05]  /*a040*/  BSYNC B0 ;  /* 0x0000000000007941 */ /* 0x000fea0003800000 */
.L_x_11758:
[----:B0-----:R0:W0:Y:S01]  /*a050*/  LDS R73, [R170+0x5f00] ;  /* 0x005f0000aa497984 */ /* 0x0010220000000800 */
[----:B------:R-:W-:Y:S04]  /*a060*/  BSSY B0, `(.L_x_11760) ;  /* 0x0000004000007945 */ /* 0x000fe80003800000 */
[----:B------:R-:W-:Y:S05]  /*a070*/  @!P3 BRA `(.L_x_11761) ;  /* 0x000000000008b947 */ /* 0x000fea0003800000 */
[----:B------:R1:W-:Y:S04]  /*a080*/  REDG.E.ADD.F32.FTZ.RN.STRONG.GPU desc[UR18][R86.64+-0x300], R239 ;  /* 0xfffd00ef560079a6 */ /* 0x0003e8000c10f392 */
[----:B0-----:R0:W-:Y:S02]  /*a090*/  REDG.E.ADD.F32.FTZ.RN.STRONG.GPU desc[UR18][R88.64+-0x300], R73 ;  /* 0xfffd0049580079a6 */ /* 0x0011e4000c10f392 */
.L_x_11761:
[----:B------:R-:W-:Y:S05]  /*a0a0*/  BSYNC B0 ;  /* 0x0000000000007941 */ /* 0x000fea0003800000 */
.L_x_11760:
[----:B------:R-:W0:Y:S01]  /*a0b0*/  LDS R171, [R171+0x6000] ;  /* 0x00600000abab7984 */ /* 0x000e220000000800 */
[----:B------:R-:W-:Y:S04]  /*a0c0*/  BSSY B0, `(.L_x_11762) ;  /* 0x0000004000007945 */ /* 0x000fe80003800000 */
[----:B------:R-:W-:Y:S05]  /*a0d0*/  @!P4 BRA `(.L_x_11763) ;  /* 0x000000000008c947 */ /* 0x000fea0003800000 */
[----:B------:R1:W-:Y:S04]  /*a0e0*/  REDG.E.ADD.F32.FTZ.RN.STRONG.GPU desc[UR18][R86.64+-0x200], R240 ;  /* 0xfffe00f0560079a6 */ /* 0x0003e8000c10f392 */
[----:B0-----:R0:W-:Y:S02]  /*a0f0*/  REDG.E.ADD.F32.FTZ.RN.STRONG.GPU desc[UR18][R88.64+-0x200], R171 ;  /* 0xfffe00ab580079a6 */ /* 0x0011e4000c10f392 */
.L_x_11763:
[----:B------:R-:W-:Y:S05]  /*a100*/  BSYNC B0 ;  /* 0x0000000000007941 */ /* 0x000fea0003800000 */
.L_x_11762:
[----:B0-----:R0:W0:Y:S01]  /*a110*/  LDS R73, [R172+0x6100] ;  /* 0x00610000ac497984 */ /* 0x0010220000000800 */
[----:B------:R-:W-:Y:S04]  /*a120*/  BSSY B0, `(.L_x_11764) ;  /* 0x0000004000007945 */ /* 0x000fe80003800000 */
[----:B------:R-:W-:Y:S05]  /*a130*/  @!P5 BRA `(.L_x_11765) ;  /* 0x000000000008d947 */ /* 0x000fea0003800000 */
[----:B------:R1:W-:Y:S04]  /*a140*/  REDG.E.ADD.F32.FTZ.RN.STRONG.GPU desc[UR18][R86.64+-0x100], R241 ;  /* 0xffff00f1560079a6 */ /* 0x0003e8000c10f392 */
[----:B0-----:R0:W-:Y:S02]  /*a150*/  REDG.E.ADD.F32.FTZ.RN.STRONG.GPU desc[UR18][R88.64+-0x100], R73 ;  /* 0xffff0049580079a6 */ /* 0x0011e4000c10f392 */
.L_x_11765:
[----:B------:R-:W-:Y:S05]  /*a160*/  BSYNC B0 ;  /* 0x0000000000007941 */ /* 0x000fea0003800000 */
.L_x_11764:
[----:B------:R-:W5:Y:S01]  /*a170*/  SHFL.DOWN PT, R74, R65, 0x1, 0x1f ;  /* 0x08201f00414a7f89 */ /* 0x000f6200000e0000 */
[----:B------:R-:W-:Y:S01]  /*a180*/  ISETP.GT.AND P0, PT, R117, 0x1e, PT ;  /* 0x0000001e7500780c */ /* 0x000fe20003f04270 */
[-C--:B------:R-:W-:Y:S01]  /*a190*/  FFMA.FTZ R70, R69, R68.reuse, R70 ;  /* 0x0000004445467223 */ /* 0x080fe20000010046 */
[----:B------:R-:W-:Y:S01]  /*a1a0*/  FFMA.FTZ R37, R54, R68, R37 ;  /* 0x0000004436257223 */ /* 0x000fe20000010025 */
[----:B0-----:R-:W0:Y:S01]  /*a1b0*/  SHFL.DOWN PT, R73, R64, 0x1, 0x1f ;  /* 0x08201f0040497f89 */ /* 0x001e2200000e0000 */
[----:B------:R-:W-:Y:S01]  /*a1c0*/  FMUL.FTZ R68, R163, R205 ;  /* 0x000000cda3447220 */ /* 0x000fe20000410000 */
[----:B------:R-:W-:Y:S01]  /*a1d0*/  FMUL.FTZ R77, R77, R184 ;  /* 0x000000b84d4d7220 */ /* 0x000fe20000410000 */
[----:B------:R-:W-:Y:S01]  /*a1e0*/  ISETP.NE.AND P1, PT, R117, RZ, PT ;  /* 0x000000ff7500720c */ /* 0x000fe20003f25270 */
[----:B------:R-:W-:Y:S01]  /*a1f0*/  FADD.FTZ R24, R67, R24 ;  /* 0x0000001843187221 */ /* 0x000fe20000010000 */
[----:B------:R-:W-:Y:S01]  /*a200*/  FFMA.FTZ R68, R161, R97, R68 ;  /* 0x00000061a1447223 */ /* 0x000fe20000010044 */
[----:B------:R-:W-:Y:S01]  /*a210*/  FFMA.FTZ R78, R78, R191, R77 ;  /* 0x000000bf4e4e7223 */ /* 0x000fe2000001004d */
[----:B------:R-:W-:Y:S01]  /*a220*/  ISETP.NE.AND P2, PT, R119, RZ, PT ;  /* 0x000000ff7700720c */ /* 0x000fe20003f45270 */
[----:B------:R-:W-:Y:S01]  /*a230*/  FMUL.FTZ R181, R92, R181 ;  /* 0x000000b55cb57220 */ /* 0x000fe20000410000 */
[-C--:B------:R-:W-:Y:S01]  /*a240*/  FFMA.FTZ R45, R106, R68.reuse, R45 ;  /* 0x000000446a2d7223 */ /* 0x080fe2000001002d */
        /* <DEDUP_REMOVED lines=36> */
[----:B------:R-:W-:Y:S01]  /*a490*/  FADD.FTZ R27, R80, R27 ;  /* 0x0000001b501b7221 */ /* 0x000fe20000010000 */
[----:B------:R-:W-:Y:S01]  /*a4a0*/  FFMA.FTZ R39, R100, R204, R39 ;  /* 0x000000cc64277223 */ /* 0x000fe20000010027 */
[----:B------:R-:W-:Y:S01]  /*a4b0*/  FADD.FTZ R28, R83, R28 ;  /* 0x0000001c531c7221 */ /* 0x000fe20000010000 */
[----:B0-----:R-:W-:Y:S01]  /*a4c0*/  @!P0 FADD.FTZ R65, R65, R74 ;  /* 0x0000004a41418221 */ /* 0x001fe20000010000 */
[----:B------:R-:W-:Y:S01]  /*a4d0*/  FADD.FTZ R29, R186, R29 ;  /* 0x0000001dba1d7221 */ /* 0x000fe20000010000 */
[----:B------:R-:W-:Y:S01]  /*a4e0*/  FFMA.FTZ R48, R107, R203, R48 ;  /* 0x000000cb6b307223 */ /* 0x000fe20000010030 */
[----:B------:R-:W-:Y:S01]  /*a4f0*/  FADD.FTZ R30, R123, R30 ;  /* 0x0000001e7b1e7221 */ /* 0x000fe20000010000 */
[----:B-----5:R-:W-:Y:S01]  /*a500*/  @!P0 FADD.FTZ R64, R64, R73 ;  /* 0x0000004940408221 */ /* 0x020fe20000010000 */
[----:B------:R-:W0:Y:S01]  /*a510*/  SHFL.DOWN PT, R74, R65, 0x4, 0x1f ;  /* 0x08801f00414a7f89 */ /* 0x000e2200000e0000 */
[----:B------:R-:W-:Y:S01]  /*a520*/  ISETP.GT.AND P0, PT, R117, 0x1b, PT ;  /* 0x0000001b7500780c */ /* 0x000fe20003f04270 */
[----:B------:R-:W-:Y:S01]  /*a530*/  FFMA.FTZ R47, R112, R216, R47 ;  /* 0x000000d8702f7223 */ /* 0x000fe2000001002f */
[----:B------:R-:W-:Y:S01]  /*a540*/  FADD.FTZ R32, R71, R32 ;  /* 0x0000002047207221 */ /* 0x000fe20000010000 */
[----:B------:R-:W5:Y:S10]  /*a550*/  SHFL.DOWN PT, R73, R64, 0x4, 0x1f ;  /* 0x08801f0040497f89 */ /* 0x000f7400000e0000 */
[----:B0-----:R-:W-:Y:S01]  /*a560*/  @!P0 FADD.FTZ R65, R65, R74 ;  /* 0x0000004a41418221 */ /* 0x001fe20000010000 */
[----:B-----5:R-:W-:-:S04]  /*a570*/  @!P0 FADD.FTZ R64, R64, R73 ;  /* 0x0000004940408221 */ /* 0x020fc80000010000 */
[----:B------:R-:W0:Y:S01]  /*a580*/  SHFL.DOWN PT, R74, R65, 0x8, 0x1f ;  /* 0x09001f00414a7f89 */ /* 0x000e2200000e0000 */
[----:B------:R-:W-:-:S03]  /*a590*/  ISETP.GT.AND P0, PT, R117, 0x17, PT ;  /* 0x000000177500780c */ /* 0x000fc60003f04270 */
        /* <DEDUP_REMOVED lines=18> */
[----:B------:R-:W5:Y:S01]  /*a6c0*/  S2UR UR43, SR_CgaCtaId ;  /* 0x00000000002b79c3 */ /* 0x000f620000008800 */
[----:B------:R-:W-:Y:S01]  /*a6d0*/  UISETP.NE.AND UP0, UPT, UR13, UR46, UPT ;  /* 0x0000002e0d00728c */ /* 0x000fe2000bf05270 */
[----:B------:R-:W-:Y:S01]  /*a6e0*/  MOV R65, UR7 ;  /* 0x0000000700417c02 */ /* 0x000fe20008000f00 */
[----:B------:R-:W-:-:S04]  /*a6f0*/  UMOV UR42, 0x400 ;  /* 0x00000400002a7882 */ /* 0x000fc80000000000 */
[----:B------:R-:W-:Y:S01]  /*a700*/  PLOP3.LUT P0, PT, PT, PT, UP0, 0x80, 0x0 ;  /* 0x000000000000781c */ /* 0x000fe20003f0f008 */
[----:B-----5:R-:W-:-:S06]  /*a710*/  ULEA UR42, UR43, UR42, 0x18 ;  /* 0x0000002a2b2a7291 */ /* 0x020fcc000f8ec03f */
[----:B------:R-:W-:-:S04]  /*a720*/  MOV R116, UR42 ;  /* 0x0000002a00747c02 */ /* 0x000fc80008000f00 */
[----:B------:R-:W-:Y:S02]  /*a730*/  LEA R70, R65, R116, 0x3 ;  /* 0x0000007441467211 */ /* 0x000fe400078e18ff */
[----:B------:R-:W0:Y:S04]  /*a740*/  LDS.64 R64, [R116+0x6310] ;  /* 0x0063100074407984 */ /* 0x000e280000000a00 */
[----:B------:R-:W5:Y:S01]  /*a750*/  @P0 LDS.64 R66, [R70+0x8d60] ;  /* 0x008d600046420984 */ /* 0x000f620000000a00 */
[----:B0-----:R-:W-:Y:S01]  /*a760*/  FADD.FTZ R69, R69, R65 ;  /* 0x0000004145457221 */ /* 0x001fe20000010000 */
[----:B------:R-:W-:-:S03]  /*a770*/  FADD.FTZ R68, R68, R64 ;  /* 0x0000004044447221 */ /* 0x000fc60000010000 */
[----:B-----5:R-:W-:Y:S01]  /*a780*/  @P0 FADD.FTZ R69, R69, R67 ;  /* 0x0000004345450221 */ /* 0x020fe20000010000 */
[----:B------:R-:W-:-:S05]  /*a790*/  @P0 FADD.FTZ R68, R68, R66 ;  /* 0x0000004244440221 */ /* 0x000fca0000010000 */
[----:B------:R0:W-:Y:S02]  /*a7a0*/  STS.64 [R70+0x8d60], R68 ;  /* 0x008d604446007388 */ /* 0x0001e40000000a00 */
.L_x_11767:
[----:B------:R-:W-:Y:S05]  /*a7b0*/  BSYNC B0 ;  /* 0x0000000000007941 */ /* 0x000fea0003800000 */
.L_x_11766:
[----:B------:R-:W-:Y:S02]  /*a7c0*/  UIADD3 UR7, UR7, 0x1, URZ ;  /* 0x0000000107077890 */ /* 0x000fe4000fffe03f */
[----:B------:R-:W-:Y:S02]  /*a7d0*/  UIADD3 UR8, UP1, UR8, 0x1, URZ ;  /* 0x0000000108087890 */ /* 0x000fe4000ff3e03f */
[----:B------:R-:W-:Y:S02]  /*a7e0*/  UISETP.GE.AND UP0, UPT, UR7, UR54, UPT ;  /* 0x000000360700728c */ /* 0x000fe4000bf06270 */
[----:B------:R-:W-:-:S04]  /*a7f0*/  UIADD3.X UR9, URZ, UR9, URZ, UP1, !UPT ;  /* 0x000000093f097290 */ /* 0x000fc80008ffe43f */
[----:B------:R-:W-:-:S13]  /*a800*/  PLOP3.LUT P0, PT, PT, PT, UP0, 0x80, 0x0 ;  /* 0x000000000000781c */ /* 0x000fda0003f0f008 */
[----:B------:R-:W-:Y:S05]  /*a810*/  @!P0 BRA `(.L_x_11768) ;  /* 0xffffff7000348947 */ /* 0x000fea000383ffff */
.L_x_11673:
        /* <DEDUP_REMOVED lines=104> */
.L_x_11671:
        /* <DEDUP_REMOVED lines=39> */
.L_x_11771:
[----:B------:R-:W-:Y:S05]  /*b110*/  BSYNC B0 ;  /* 0x0000000000007941 */ /* 0x000fea0003800000 */
.L_x_11770:
        /* <DEDUP_REMOVED lines=18> */
[----:B------:R-:W-:Y:S01]  /*b240*/  @!P1 SHF.R.S32.HI R0, RZ, 0x5, R0 ;  /* 0x00000005ff009819 */ /* 0x000fe20000011400 */
[----:B0-----:R-:W-:Y:S01]  /*b250*/  @P0 FADD R2, R3, R2 ;  /* 0x0000000203020221 */ /* 0x001fe20000000000 */
[----:B-----5:R-:W-:-:S04]  /*b260*/  @!P1 LEA R3, R9, R6, 0x18 ;  /* 0x0000000609039211 */ /* 0x020fc800078ec0ff */
        /* <DEDUP_REMOVED lines=9> */
[----:B-1----:R-:W0:Y:S01]  /*b300*/  @!P0 S2R R3, SR_CgaCtaId ;  /* 0x0000000000038919 */ /* 0x002e220000008800 */
        /* <DEDUP_REMOVED lines=9> */
.L_x_11773:
[----:B01----:R-:W0:Y:S02]  /*b3a0*/  S2R R7, SR_TID.X ;  /* 0x0000000000077919 */ /* 0x003e240000002100 */
.L_x_11774:
[----:B------:R-:W-:Y:S05]  /*b3b0*/  BSYNC B0 ;  /* 0x0000000000007941 */ /* 0x000fea0003800000 */
.L_x_11772:
        /* <DEDUP_REMOVED lines=15> */
.L_x_11775:
        /* <DEDUP_REMOVED lines=19> */
.L_x_11677:
[----:B------:R-:W-:Y:S01]  /*b5e0*/  HFMA2.MMA R237, -RZ, RZ, 0, 5.9604644775390625e-08 ;  /* 0x00000001ffed7435 */ /* 0x000fe200000001ff */
[----:B------:R-:W-:Y:S02]  /*b5f0*/  MOV R240, R234 ;  /* 0x000000ea00f07202 */ /* 0x000fe40000000f00 */
[----:B------:R-:W-:Y:S02]  /*b600*/  MOV R238, RZ ;  /* 0x000000ff00ee7202 */ /* 0x000fe40000000f00 */
[----:B------:R-:W-:-:S07]  /*b610*/  MOV R75, 0xffffffff ;  /* 0xffffffff004b7802 */ /* 0x000fce0000000f00 */
[----:B-1---5:R-:W-:Y:S05]  /*b620*/  WARPSYNC.COLLECTIVE R75, `(.L_x_11776) ;  /* 0x000000004b087348 */ /* 0x022fea0003c00000 */
[----:B------:R0:W2:Y:S02]  /*b630*/  SHFL.UP P3, R73, R240, R237, R238 ;  /* 0x040000edf0497389 */ /* 0x0000a400000600ee */
[----:B012--5:R-:W-:Y:S01]  /*b640*/  ENDCOLLECTIVE ;  /* 0x000000000000791b */ /* 0x027fe20003800000 */
.L_x_11776:
[----:B------:R-:W-:Y:S02]  /*b650*/  MOV R240, R72 ;  /* 0x0000004800f07202 */ /* 0x000fe40000000f00 */
[----:B------:R-:W-:-:S07]  /*b660*/  MOV R239, R73 ;  /* 0x0000004900ef7202 */ /* 0x000fce0000000f00 */
[----:B------:R-:W-:Y:S05]  /*b670*/  WARPSYNC.COLLECTIVE R75, `(.L_x_11777) ;  /* 0x000000004b087348 */ /* 0x000fea0003c00000 */
[----:B------:R0:W1:Y:S02]  /*b680*/  SHFL.UP P3, R73, R240, R237, R238 ;  /* 0x040000edf0497389 */ /* 0x00006400000600ee */
[----:B01----:R-:W-:Y:S01]  /*b690*/  ENDCOLLECTIVE ;  /* 0x000000000000791b */ /* 0x003fe20003800000 */
.L_x_11777:
[----:B------:R-:W-:Y:S02]  /*b6a0*/  MOV R240, R235 ;  /* 0x000000eb00f07202 */ /* 0x000fe40000000f00 */
[----:B------:R-:W-:-:S07]  /*b6b0*/  MOV R241, R73 ;  /* 0x0000004900f17202 */ /* 0x000fce0000000f00 */
[----:B------:R-:W-:Y:S05]  /*b6c0*/  WARPSYNC.COLLECTIVE R75, `(.L_x_11778) ;  /* 0x000000004b087348 */ /* 0x000fea0003c00000 */
[----:B------:R0:W1:Y:S02]  /*b6d0*/  SHFL.UP P3, R73, R240, R237, R238 ;  /* 0x040000edf0497389 */ /* 0x00006400000600ee */
[----:B01----:R-:W-:Y:S01]  /*b6e0*/  ENDCOLLECTIVE ;  /* 0x000000000000791b */ /* 0x003fe20003800000 */
.L_x_11778:
[----:B------:R-:W-:Y:S02]  /*b6f0*/  MOV R240, R236 ;  /* 0x000000ec00f07202 */ /* 0x000fe40000000f00 */
[----:B------:R-:W-:-:S07]  /*b700*/  MOV R243, R73 ;  /* 0x0000004900f37202 */ /* 0x000fce0000000f00 */
[----:B------:R-:W-:Y:S05]  /*b710*/  WARPSYNC.COLLECTIVE R75, `(.L_x_11779) ;  /* 0x000000004b087348 */ /* 0x000fea0003c00000 */
[----:B------:R0:W1:Y:S02]  /*b720*/  SHFL.UP P3, R73, R240, R237, R238 ;  /* 0x040000edf0497389 */ /* 0x00006400000600ee */
[----:B01----:R-:W-:Y:S01]  /*b730*/  ENDCOLLECTIVE ;  /* 0x000000000000791b */ /* 0x003fe20003800000 */
.L_x_11779:
[C---:B------:R-:W-:Y:S01]  /*b740*/  FMUL.FTZ R232, R72.reuse, R243 ;  /* 0x000000f348e87220 */ /* 0x040fe20000410000 */
[----:B------:R-:W-:Y:S01]  /*b750*/  HFMA2.MMA R237, -RZ, RZ, 0, 1.1920928955078125e-07 ;  /* 0x00000002ffed7435 */ /* 0x000fe200000001ff */
        /* <DEDUP_REMOVED lines=15> */
.L_x_11780:
[----:B------:R-:W-:Y:S02]  /*b850*/  MOV R240, R72 ;  /* 0x0000004800f07202 */ /* 0x000fe40000000f00 */
[----:B------:R-:W-:-:S07]  /*b860*/  MOV R239, R73 ;  /* 0x0000004900ef7202 */ /* 0x000fce0000000f00 */
[----:B------:R-:W-:Y:S05]  /*b870*/  WARPSYNC.COLLECTIVE R75, `(.L_x_11781) ;  /* 0x000000004b087348 */ /* 0x000fea0003c00000 */
[----:B------:R0:W1:Y:S02]  /*b880*/  SHFL.UP P3, R73, R240, R237, R238 ;  /* 0x040000edf0497389 */ /* 0x00006400000600ee */
[----:B01----:R-:W-:Y:S01]  /*b890*/  ENDCOLLECTIVE ;  /* 0x000000000000791b */ /* 0x003fe20003800000 */
.L_x_11781:
[----:B------:R-:W-:Y:S02]  /*b8a0*/  MOV R240, R235 ;  /* 0x000000eb00f07202 */ /* 0x000fe40000000f00 */
[----:B------:R-:W-:-:S07]  /*b8b0*/  MOV R241, R73 ;  /* 0x0000004900f17202 */ /* 0x000fce0000000f00 */
[----:B------:R-:W-:Y:S05]  /*b8c0*/  WARPSYNC.COLLECTIVE R75, `(.L_x_11782) ;  /* 0x000000004b087348 */ /* 0x000fea0003c00000 */
[----:B------:R0:W1:Y:S02]  /*b8d0*/  SHFL.UP P3, R73, R240, R237, R238 ;  /* 0x040000edf0497389 */ /* 0x00006400000600ee */
[----:B01----:R-:W-:Y:S01]  /*b8e0*/  ENDCOLLECTIVE ;  /* 0x000000000000791b */ /* 0x003fe20003800000 */
.L_x_11782:
[----:B------:R-:W-:Y:S02]  /*b8f0*/  MOV R240, R236 ;  /* 0x000000ec00f07202 */ /* 0x000fe40000000f00 */
[----:B------:R-:W-:-:S07]  /*b900*/  MOV R243, R73 ;  /* 0x0000004900f37202 */ /* 0x000fce0000000f00 */
[----:B------:R-:W-:Y:S05]  /*b910*/  WARPSYNC.COLLECTIVE R75, `(.L_x_11783) ;  /* 0x000000004b087348 */ /* 0x000fea0003c00000 */
[----:B------:R0:W1:Y:S02]  /*b920*/  SHFL.UP P3, R73, R240, R237, R238 ;  /* 0x040000edf0497389 */ /* 0x00006400000600ee */
[----:B01----:R-:W-:Y:S01]  /*b930*/  ENDCOLLECTIVE ;  /* 0x000000000000791b */ /* 0x003fe20003800000 */
.L_x_11783:
        /* <DEDUP_REMOVED lines=10> */
[----:B------:R-:W-:Y:S01]  /*b9e0*/  FMUL.FTZ R74, R72, R241 ;  /* 0x000000f1484a7220 */ /* 0x000fe20000410000 */
[----:B------:R-:W-:Y:S02]  /*b9f0*/  @P3 FADD.FTZ R236, R236, R245 ;  /* 0x000000f5ecec3221 */ /* 0x000fe40000010000 */
[----:B------:R-:W-:Y:S01]  /*ba00*/  FSEL R72, R72, R73, !P3 ;  /* 0x0000004948487208 */ /* 0x000fe20005800000 */
[----:B------:R-:W-:-:S05]  /*ba10*/  @P3 FFMA.FTZ R234, R234, R239, -R74 ;  /* 0x000000efeaea3223 */ /* 0x000fca000001084a */
[----:B------:R-:W-:-:S07]  /*ba20*/  MOV R240, R234 ;  /* 0x000000ea00f07202 */ /* 0x000fce0000000f00 */
[----:B------:R-:W-:Y:S05]  /*ba30*/  WARPSYNC.COLLECTIVE R75, `(.L_x_11784) ;  /* 0x000000004b087348 */ /* 0x000fea0003c00000 */
[----:B------:R0:W1:Y:S02]  /*ba40*/  SHFL.UP P3, R73, R240, R237, R238 ;  /* 0x040000edf0497389 */ /* 0x00006400000600ee */
[----:B01----:R-:W-:Y:S01]  /*ba50*/  ENDCOLLECTIVE ;  /* 0x000000000000791b */ /* 0x003fe20003800000 */
.L_x_11784:
[----:B------:R-:W-:Y:S02]  /*ba60*/  MOV R240, R72 ;  /* 0x0000004800f07202 */ /* 0x000fe40000000f00 */
[----:B------:R-:W-:-:S07]  /*ba70*/  MOV R239, R73 ;  /* 0x0000004900ef7202 */ /* 0x000fce0000000f00 */
[----:B------:R-:W-:Y:S05]  /*ba80*/  WARPSYNC.COLLECTIVE R75, `(.L_x_11785) ;  /* 0x000000004b087348 */ /* 0x000fea0003c00000 */
[----:B------:R0:W1:Y:S02]  /*ba90*/  SHFL.UP P3, R73, R240, R237, R238 ;  /* 0x040000edf0497389 */ /* 0x00006400000600ee */
[----:B01----:R-:W-:Y:S01]  /*baa0*/  ENDCOLLECTIVE ;  /* 0x000000000000791b */ /* 0x003fe20003800000 */
.L_x_11785:
[----:B------:R-:W-:Y:S02]  /*bab0*/  MOV R240, R235 ;  /* 0x000000eb00f07202 */ /* 0x000fe40000000f00 */
[----:B------:R-:W-:-:S07]  /*bac0*/  MOV R241, R73 ;  /* 0x0000004900f17202 */ /* 0x000fce0000000f00 */
[----:B------:R-:W-:Y:S05]  /*bad0*/  WARPSYNC.COLLECTIVE R75, `(.L_x_11786) ;  /* 0x000000004b087348 */ /* 0x000fea0003c00000 */
[----:B------:R0:W1:Y:S02]  /*bae0*/  SHFL.UP P3, R73, R240, R237, R238 ;  /* 0x040000edf0497389 */ /* 0x00006400000600ee */
[----:B01----:R-:W-:Y:S01]  /*baf0*/  ENDCOLLECTIVE ;  /* 0x000000000000791b */ /* 0x003fe20003800000 */
.L_x_11786:
[----:B------:R-:W-:Y:S02]  /*bb00*/  MOV R240, R236 ;  /* 0x000000ec00f07202 */ /* 0x000fe40000000f00 */
[----:B------:R-:W-:-:S07]  /*bb10*/  MOV R243, R73 ;  /* 0x0000004900f37202 */ /* 0x000fce0000000f00 */
[----:B------:R-:W-:Y:S05]  /*bb20*/  WARPSYNC.COLLECTIVE R75, `(.L_x_11787) ;  /* 0x000000004b087348 */ /* 0x000fea0003c00000 */
[----:B------:R0:W1:Y:S02]  /*bb30*/  SHFL.UP P3, R73, R240, R237, R238 ;  /* 0x040000edf0497389 */ /* 0x00006400000600ee */
[----:B01----:R-:W-:Y:S01]  /*bb40*/  ENDCOLLECTIVE ;  /* 0x000000000000791b */ /* 0x003fe20003800000 */
.L_x_11787:
[----:B------:R-:W-:Y:S01]  /*bb50*/  FMUL.FTZ R232, R72, R243 ;  /* 0x000000f348e87220 */ /* 0x000fe20000410000 */
[----:B------:R-:W-:Y:S01]  /*bb60*/  HFMA2.MMA R237, -RZ, RZ, 0, 4.76837158203125e-07 ;  /* 0x00000008ffed7435 */ /* 0x000fe200000001ff */
        /* <DEDUP_REMOVED lines=16> */
.L_x_11788:
[----:B------:R-:W-:Y:S02]  /*bc70*/  MOV R240, R74 ;  /* 0x0000004a00f07202 */ /* 0x000fe40000000f00 */
[----:B------:R-:W-:-:S07]  /*bc80*/  MOV R239, R73 ;  /* 0x0000004900ef7202 */ /* 0x000fce0000000f00 */
[----:B------:R-:W-:Y:S05]  /*bc90*/  WARPSYNC.COLLECTIVE R75, `(.L_x_11789) ;  /* 0x000000004b087348 */ /* 0x000fea0003c00000 */
[----:B------:R0:W1:Y:S02]  /*bca0*/  SHFL.UP P3, R73, R240, R237, R238 ;  /* 0x040000edf0497389 */ /* 0x00006400000600ee */
[----:B01----:R-:W-:Y:S01]  /*bcb0*/  ENDCOLLECTIVE ;  /* 0x000000000000791b */ /* 0x003fe20003800000 */
.L_x_11789:
[----:B------:R-:W-:Y:S02]  /*bcc0*/  MOV R240, R235 ;  /* 0x000000eb00f07202 */ /* 0x000fe40000000f00 */
[----:B------:R-:W-:-:S07]  /*bcd0*/  MOV R241, R73 ;  /* 0x0000004900f17202 */ /* 0x000fce0000000f00 */
[----:B------:R-:W-:Y:S05]  /*bce0*/  WARPSYNC.COLLECTIVE R75, `(.L_x_11790) ;  /* 0x000000004b087348 */ /* 0x000fea0003c00000 */
[----:B------:R0:W1:Y:S02]  /*bcf0*/  SHFL.UP P3, R73, R240, R237, R238 ;  /* 0x040000edf0497389 */ /* 0x00006400000600ee */
[----:B01----:R-:W-:Y:S01]  /*bd00*/  ENDCOLLECTIVE ;  /* 0x000000000000791b */ /* 0x003fe20003800000 */
.L_x_11790:
[----:B------:R-:W-:Y:S02]  /*bd10*/  MOV R240, R236 ;  /* 0x000000ec00f07202 */ /* 0x000fe40000000f00 */
[----:B------:R-:W-:-:S07]  /*bd20*/  MOV R243, R73 ;  /* 0x0000004900f37202 */ /* 0x000fce0000000f00 */
[----:B------:R-:W-:Y:S05]  /*bd30*/  WARPSYNC.COLLECTIVE R75, `(.L_x_11791) ;  /* 0x000000004b087348 */ /* 0x000fea0003c00000 */
[----:B------:R0:W1:Y:S02]  /*bd40*/  SHFL.UP P3, R73, R240, R237, R238 ;  /* 0x040000edf0497389 */ /* 0x00006400000600ee */
[----:B01----:R-:W-:Y:S01]  /*bd50*/  ENDCOLLECTIVE ;  /* 0x000000000000791b */ /* 0x003fe20003800000 */
.L_x_11791:
        /* <DEDUP_REMOVED lines=17> */
.L_x_11792:
[----:B------:R-:W-:Y:S02]  /*be70*/  MOV R240, R74 ;  /* 0x0000004a00f07202 */ /* 0x000fe40000000f00 */
[----:B------:R-:W-:-:S07]  /*be80*/  MOV R239, R73 ;  /* 0x0000004900ef7202 */ /* 0x000fce0000000f00 */
[----:B------:R-:W-:Y:S05]  /*be90*/  WARPSYNC.COLLECTIVE R75, `(.L_x_11793) ;  /* 0x000000004b087348 */ /* 0x000fea0003c00000 */
[----:B------:R0:W1:Y:S02]  /*bea0*/  SHFL.UP P3, R73, R240, R237, R238 ;  /* 0x040000edf0497389 */ /* 0x00006400000600ee */
[----:B01----:R-:W-:Y:S01]  /*beb0*/  ENDCOLLECTIVE ;  /* 0x000000000000791b */ /* 0x003fe20003800000 */
.L_x_11793:
[----:B------:R-:W-:Y:S02]  /*bec0*/  MOV R240, R235 ;  /* 0x000000eb00f07202 */ /* 0x000fe40000000f00 */
[----:B------:R-:W-:-:S07]  /*bed0*/  MOV R241, R73 ;  /* 0x0000004900f17202 */ /* 0x000fce0000000f00 */
[----:B------:R-:W-:Y:S05]  /*bee0*/  WARPSYNC.COLLECTIVE R75, `(.L_x_11794) ;  /* 0x000000004b087348 */ /* 0x000fea0003c00000 */
[----:B------:R0:W1:Y:S02]  /*bef0*/  SHFL.UP P3, R73, R240, R237, R238 ;  /* 0x040000edf0497389 */ /* 0x00006400000600ee */
[----:B01----:R-:W-:Y:S01]  /*bf00*/  ENDCOLLECTIVE ;  /* 0x000000000000791b */ /* 0x003fe20003800000 */
.L_x_11794:
[----:B------:R-:W-:Y:S02]  /*bf10*/  MOV R240, R236 ;  /* 0x000000ec00f07202 */ /* 0x000fe40000000f00 */
[----:B------:R-:W-:-:S07]  /*bf20*/  MOV R243, R73 ;  /* 0x0000004900f37202 */ /* 0x000fce0000000f00 */
[----:B------:R-:W-:Y:S05]  /*bf30*/  WARPSYNC.COLLECTIVE R75, `(.L_x_11795) ;  /* 0x000000004b087348 */ /* 0x000fea0003c00000 */
[----:B------:R0:W1:Y:S02]  /*bf40*/  SHFL.UP P3, R73, R240, R237, R238 ;  /* 0x040000edf0497389 */ /* 0x00006400000600ee */
[----:B01----:R-:W-:Y:S01]  /*bf50*/  ENDCOLLECTIVE ;  /* 0x000000000000791b */ /* 0x003fe20003800000 */
.L_x_11795:
[----:B------:R-:W-:Y:S05]  /*bf60*/  BRA `(.L_x_11796) ;  /* 0xffffff8400507947 */ /* 0x000fea000383ffff */
.L_x_11678:
        /* <DEDUP_REMOVED lines=8> */
.L_x_11798:
[----:B------:R-:W-:Y:S05]  /*bff0*/  BSYNC B0 ;  /* 0x0000000000007941 */ /* 0x000fea0003800000 */
.L_x_11797:
[----:B------:R-:W-:Y:S05]  /*c000*/  BRA `(.L_x_11799) ;  /* 0xffffff8400607947 */ /* 0x000fea000383ffff */
.L_x_11679:
        /* <DEDUP_REMOVED lines=8> */
.L_x_11801:
[----:B------:R-:W-:Y:S05]  /*c090*/  BSYNC B0 ;  /* 0x0000000000007941 */ /* 0x000fea0003800000 */
.L_x_11800:
[----:B------:R-:W-:Y:S05]  /*c0a0*/  BRA `(.L_x_11802) ;  /* 0xffffff8400407947 */ /* 0x000fea000383ffff */
.L_x_11680:
        /* <DEDUP_REMOVED lines=8> */
.L_x_11804:
[----:B------:R-:W-:Y:S05]  /*c130*/  BSYNC B0 ;  /* 0x0000000000007941 */ /* 0x000fea0003800000 */
.L_x_11803:
[----:B------:R-:W-:Y:S05]  /*c140*/  BRA `(.L_x_11805) ;  /* 0xffffff8400207947 */ /* 0x000fea000383ffff */
.L_x_11681:
        /* <DEDUP_REMOVED lines=8> */
.L_x_11807:
[----:B------:R-:W-:Y:S05]  /*c1d0*/  BSYNC B0 ;  /* 0x0000000000007941 */ /* 0x000fea0003800000 */
.L_x_11806:
[----:B------:R-:W-:Y:S05]  /*c1e0*/  BRA `(.L_x_11808) ;  /* 0xffffff8400007947 */ /* 0x000fea000383ffff */
.L_x_11682:
        /* <DEDUP_REMOVED lines=8> */
.L_x_11810:
[----:B------:R-:W-:Y:S05]  /*c270*/  BSYNC B0 ;  /* 0x0000000000007941 */ /* 0x000fea0003800000 */
.L_x_11809:
        /* <DEDUP_REMOVED lines=9> */
.L_x_11811:
[----:B------:R-:W-:Y:S02]  /*c310*/  MOV R72, 0x1f ;  /* 0x0000001f00487802 */ /* 0x000fe40000000f00 */
[----:B------:R-:W-:Y:S02]  /*c320*/  MOV R240, R235 ;  /* 0x000000eb00f07202 */ /* 0x000fe40000000f00 */
[----:B------:R-:W-:-:S07]  /*c330*/  MOV R241, R73 ;  /* 0x0000004900f17202 */ /* 0x000fce0000000f00 */
[----:B------:R-:W-:Y:S05]  /*c340*/  WARPSYNC.COLLECTIVE R75, `(.L_x_11812) ;  /* 0x000000004b087348 */ /* 0x000fea0003c00000 */
[----:B------:R0:W1:Y:S02]  /*c350*/  SHFL.UP P3, R73, R240, R237, R238 ;  /* 0x040000edf0497389 */ /* 0x00006400000600ee */
[----:B01----:R-:W-:Y:S01]  /*c360*/  ENDCOLLECTIVE ;  /* 0x000000000000791b */ /* 0x003fe20003800000 */
.L_x_11812:
[----:B------:R-:W-:Y:S02]  /*c370*/  MOV R240, R236 ;  /* 0x000000ec00f07202 */ /* 0x000fe40000000f00 */
[----:B------:R-:W-:-:S07]  /*c380*/  MOV R235, R73 ;  /* 0x0000004900eb7202 */ /* 0x000fce0000000f00 */
[----:B------:R-:W-:Y:S05]  /*c390*/  WARPSYNC.COLLECTIVE R75, `(.L_x_11813) ;  /* 0x000000004b087348 */ /* 0x000fea0003c00000 */
[----:B------:R0:W1:Y:S02]  /*c3a0*/  SHFL.UP P3, R73, R240, R237, R238 ;  /* 0x040000edf0497389 */ /* 0x00006400000600ee */
[----:B01----:R-:W-:Y:S01]  /*c3b0*/  ENDCOLLECTIVE ;  /* 0x000000000000791b */ /* 0x003fe20003800000 */
.L_x_11813:
[----:B------:R-:W-:Y:S01]  /*c3c0*/  MOV R236, R73 ;  /* 0x0000004900ec7202 */ /* 0x000fe20000000f00 */
[----:B------:R-:W-:-:S11]  /*c3d0*/  HFMA2.MMA R73, -RZ, RZ, 0, 0 ;  /* 0x00000000ff497435 */ /* 0x000fd600000001ff */
[----:B------:R-:W-:Y:S05]  /*c3e0*/  WARPSYNC.COLLECTIVE R75, `(.L_x_11814) ;  /* 0x000000004b087348 */ /* 0x000fea0003c00000 */
[----:B------:R0:W1:Y:S02]  /*c3f0*/  SHFL.IDX P3, R232, R74, R73, R72 ;  /* 0x000000494ae87389 */ /* 0x0000640000060048 */
[----:B01----:R-:W-:Y:S01]  /*c400*/  ENDCOLLECTIVE ;  /* 0x000000000000791b */ /* 0x003fe20003800000 */
.L_x_11814:
[----:B------:R-:W-:Y:S02]  /*c410*/  MOV R74, R65 ;  /* 0x00000041004a7202 */ /* 0x000fe40000000f00 */
[----:B------:R-:W-:-:S07]  /*c420*/  MOV R64, R232 ;  /* 0x000000e800407202 */ /* 0x000fce0000000f00 */
[----:B------:R-:W-:Y:S05]  /*c430*/  WARPSYNC.COLLECTIVE R75, `(.L_x_11815) ;  /* 0x000000004b087348 */ /* 0x000fea0003c00000 */
[----:B------:R0:W1:Y:S02]  /*c440*/  SHFL.IDX P3, R232, R74, R73, R72 ;  /* 0x000000494ae87389 */ /* 0x0000640000060048 */
[----:B01----:R-:W-:Y:S01]  /*c450*/  ENDCOLLECTIVE ;  /* 0x000000000000791b */ /* 0x003fe20003800000 */
.L_x_11815:
[----:B------:R-:W-:Y:S02]  /*c460*/  MOV R74, R66 ;  /* 0x00000042004a7202 */ /* 0x000fe40000000f00 */
[----:B------:R-:W-:-:S07]  /*c470*/  MOV R65, R232 ;  /* 0x000000e800417202 */ /* 0x000fce0000000f00 */
[----:B------:R-:W-:Y:S05]  /*c480*/  WARPSYNC.COLLECTIVE R75, `(.L_x_11816) ;  /* 0x000000004b087348 */ /* 0x000fea0003c00000 */
[----:B------:R0:W1:Y:S02]  /*c490*/  SHFL.IDX P3, R232, R74, R73, R72 ;  /* 0x000000494ae87389 */ /* 0x0000640000060048 */
[----:B01----:R-:W-:Y:S01]  /*c4a0*/  ENDCOLLECTIVE ;  /* 0x000000000000791b */ /* 0x003fe20003800000 */
.L_x_11816:
[----:B------:R-:W-:Y:S02]  /*c4b0*/  MOV R74, R67 ;  /* 0x00000043004a7202 */ /* 0x000fe40000000f00 */
[----:B------:R-:W-:-:S07]  /*c4c0*/  MOV R66, R232 ;  /* 0x000000e800427202 */ /* 0x000fce0000000f00 */
[----:B------:R-:W-:Y:S05]  /*c4d0*/  WARPSYNC.COLLECTIVE R75, `(.L_x_11817) ;  /* 0x000000004b087348 */ /* 0x000fea0003c00000 */
[----:B------:R0:W1:Y:S02]  /*c4e0*/  SHFL.IDX P3, R232, R74, R73, R72 ;  /* 0x000000494ae87389 */ /* 0x0000640000060048 */
[----:B01----:R-:W-:Y:S01]  /*c4f0*/  ENDCOLLECTIVE ;  /* 0x000000000000791b */ /* 0x003fe20003800000 */
.L_x_11817:
[----:B------:R-:W-:Y:S01]  /*c500*/  MOV R67, R232 ;  /* 0x000000e800437202 */ /* 0x000fe20000000f00 */
[----:B------:R-:W-:Y:S06]  /*c510*/  BRA `(.L_x_11818) ;  /* 0xffffff80005c7947 */ /* 0x000fec000383ffff */
.L_x_11684:
[----:B------:R-:W-:Y:S01]  /*c520*/  HFMA2.MMA R243, -RZ, RZ, 0, 5.9604644775390625e-08 ;  /* 0x00000001fff37435 */ /* 0x000fe200000001ff */
[----:B------:R-:W-:Y:S02]  /*c530*/  MOV R246, R239 ;  /* 0x000000ef00f67202 */ /* 0x000fe40000000f00 */
[----:B------:R-:W-:Y:S02]  /*c540*/  MOV R244, 0x1f ;  /* 0x0000001f00f47802 */ /* 0x000fe40000000f00 */
[----:B------:R-:W-:-:S07]  /*c550*/  MOV R75, 0xffffffff ;  /* 0xffffffff004b7802 */ /* 0x000fce0000000f00 */
[----:B-1----:R-:W-:Y:S05]  /*c560*/  WARPSYNC.COLLECTIVE R75, `(.L_x_11819) ;  /* 0x000000004b087348 */ /* 0x002fea0003c00000 */
[----:B------:R0:W2:Y:S02]  /*c570*/  SHFL.DOWN P2, R232, R246, R243, R244 ;  /* 0x080000f3f6e87389 */ /* 0x0000a400000400f4 */
[----:B012---:R-:W-:Y:S01]  /*c580*/  ENDCOLLECTIVE ;  /* 0x000000000000791b */ /* 0x007fe20003800000 */
.L_x_11819:
[----:B------:R-:W-:Y:S02]  /*c590*/  MOV R246, R240 ;  /* 0x000000f000f67202 */ /* 0x000fe40000000f00 */
[----:B------:R-:W-:-:S07]  /*c5a0*/  MOV R72, R232 ;  /* 0x000000e800487202 */ /* 0x000fce0000000f00 */
[----:B------:R-:W-:Y:S05]  /*c5b0*/  WARPSYNC.COLLECTIVE R75, `(.L_x_11820) ;  /* 0x000000004b087348 */ /* 0x000fea0003c00000 */
[----:B------:R0:W1:Y:S02]  /*c5c0*/  SHFL.DOWN P2, R232, R246, R243, R244 ;  /* 0x080000f3f6e87389 */ /* 0x00006400000400f4 */
[----:B01----:R-:W-:Y:S01]  /*c5d0*/  ENDCOLLECTIVE ;  /* 0x000000000000791b */ /* 0x003fe20003800000 */
.L_x_11820:
[----:B------:R-:W-:Y:S02]  /*c5e0*/  MOV R246, R241 ;  /* 0x000000f100f67202 */ /* 0x000fe40000000f00 */
[----:B------:R-:W-:-:S07]  /*c5f0*/  MOV R73, R232 ;  /* 0x000000e800497202 */ /* 0x000fce0000000f00 */
[----:B------:R-:W-:Y:S05]  /*c600*/  WARPSYNC.COLLECTIVE R75, `(.L_x_11821) ;  /* 0x000000004b087348 */ /* 0x000fea0003c00000 */
[----:B------:R0:W1:Y:S02]  /*c610*/  SHFL.DOWN P2, R232, R246, R243, R244 ;  /* 0x080000f3f6e87389 */ /* 0x00006400000400f4 */
[----:B01----:R-:W-:Y:S01]  /*c620*/  ENDCOLLECTIVE ;  /* 0x000000000000791b */ /* 0x003fe20003800000 */
.L_x_11821:
[----:B------:R-:W-:Y:S02]  /*c630*/  MOV R246, R242 ;  /* 0x000000f200f67202 */ /* 0x000fe40000000f00 */
[----:B------:R-:W-:-:S07]  /*c640*/  MOV R74, R232 ;  /* 0x000000e8004a7202 */ /* 0x000fce0000000f00 */
[----:B------:R-:W-:Y:S05]  /*c650*/  WARPSYNC.COLLECTIVE R75, `(.L_x_11822) ;  /* 0x000000004b087348 */ /* 0x000fea0003c00000 */
[----:B------:R0:W1:Y:S02]  /*c660*/  SHFL.DOWN P2, R232, R246, R243, R244 ;  /* 0x080000f3f6e87389 */ /* 0x00006400000400f4 */
[----:B01----:R-:W-:Y:S01]  /*c670*/  ENDCOLLECTIVE ;  /* 0x000000000000791b */ /* 0x003fe20003800000 */
.L_x_11822:
[----:B------:R-:W-:Y:S05]  /*c680*/  BRA `(.L_x_11823) ;  /* 0xffffff9000b87947 */ /* 0x000fea000383ffff */
.L_x_11687:
        /* <DEDUP_REMOVED lines=8> */
.L_x_11825:
[----:B------:R-:W-:Y:S05]  /*c710*/  BSYNC B0 ;  /* 0x0000000000007941 */ /* 0x000fea0003800000 */
.L_x_11824:
        /* <DEDUP_REMOVED lines=8> */
.L_x_11826:
[----:B------:R-:W-:Y:S02]  /*c7a0*/  MOV R246, R241 ;  /* 0x000000f100f67202 */ /* 0x000fe40000000f00 */
[----:B------:R-:W-:-:S07]  /*c7b0*/  MOV R73, R232 ;  /* 0x000000e800497202 */ /* 0x000fce0000000f00 */
[----:B------:R-:W-:Y:S05]  /*c7c0*/  WARPSYNC.COLLECTIVE R75, `(.L_x_11827) ;  /* 0x000000004b087348 */ /* 0x000fea0003c00000 */
[----:B------:R0:W1:Y:S02]  /*c7d0*/  SHFL.DOWN P2, R232, R246, R243, R244 ;  /* 0x080000f3f6e87389 */ /* 0x00006400000400f4 */
[----:B01----:R-:W-:Y:S01]  /*c7e0*/  ENDCOLLECTIVE ;  /* 0x000000000000791b */ /* 0x003fe20003800000 */
.L_x_11827:
[----:B------:R-:W-:Y:S02]  /*c7f0*/  MOV R246, R242 ;  /* 0x000000f200f67202 */ /* 0x000fe40000000f00 */
[----:B------:R-:W-:-:S07]  /*c800*/  MOV R74, R232 ;  /* 0x000000e8004a7202 */ /* 0x000fce0000000f00 */
[----:B------:R-:W-:Y:S05]  /*c810*/  WARPSYNC.COLLECTIVE R75, `(.L_x_11828) ;  /* 0x000000004b087348 */ /* 0x000fea0003c00000 */
[----:B------:R0:W1:Y:S02]  /*c820*/  SHFL.DOWN P2, R232, R246, R243, R244 ;  /* 0x080000f3f6e87389 */ /* 0x00006400000400f4 */
[----:B01----:R-:W-:Y:S01]  /*c830*/  ENDCOLLECTIVE ;  /* 0x000000000000791b */ /* 0x003fe20003800000 */
.L_x_11828:
[----:B------:R-:W-:Y:S05]  /*c840*/  BRA `(.L_x_11829) ;  /* 0xffffff90009c7947 */ /* 0x000fea000383ffff */
.L_x_11690:
        /* <DEDUP_REMOVED lines=8> */
.L_x_11831:
[----:B------:R-:W-:Y:S05]  /*c8d0*/  BSYNC B0 ;  /* 0x0000000000007941 */ /* 0x000fea0003800000 */
.L_x_11830:
        /* <DEDUP_REMOVED lines=8> */
.L_x_11832:
[----:B------:R-:W-:Y:S02]  /*c960*/  MOV R246, R241 ;  /* 0x000000f100f67202 */ /* 0x000fe40000000f00 */
[----:B------:R-:W-:-:S07]  /*c970*/  MOV R73, R232 ;  /* 0x000000e800497202 */ /* 0x000fce0000000f00 */
[----:B------:R-:W-:Y:S05]  /*c980*/  WARPSYNC.COLLECTIVE R75, `(.L_x_11833) ;  /* 0x000000004b087348 */ /* 0x000fea0003c00000 */
[----:B------:R0:W1:Y:S02]  /*c990*/  SHFL.DOWN P2, R232, R246, R243, R244 ;  /* 0x080000f3f6e87389 */ /* 0x00006400000400f4 */
[----:B01----:R-:W-:Y:S01]  /*c9a0*/  ENDCOLLECTIVE ;  /* 0x000000000000791b */ /* 0x003fe20003800000 */
.L_x_11833:
[----:B------:R-:W-:Y:S02]  /*c9b0*/  MOV R246, R242 ;  /* 0x000000f200f67202 */ /* 0x000fe40000000f00 */
[----:B------:R-:W-:-:S07]  /*c9c0*/  MOV R74, R232 ;  /* 0x000000e8004a7202 */ /* 0x000fce0000000f00 */
[----:B------:R-:W-:Y:S05]  /*c9d0*/  WARPSYNC.COLLECTIVE R75, `(.L_x_11834) ;  /* 0x000000004b087348 */ /* 0x000fea0003c00000 */
[----:B------:R0:W1:Y:S02]  /*c9e0*/  SHFL.DOWN P2, R232, R246, R243, R244 ;  /* 0x080000f3f6e87389 */ /* 0x00006400000400f4 */
[----:B01----:R-:W-:Y:S01]  /*c9f0*/  ENDCOLLECTIVE ;  /* 0x000000000000791b */ /* 0x003fe20003800000 */
.L_x_11834:
[----:B------:R-:W-:Y:S05]  /*ca00*/  BRA `(.L_x_11835) ;  /* 0xffffff9000807947 */ /* 0x000fea000383ffff */
.L_x_11693:
        /* <DEDUP_REMOVED lines=8> */
.L_x_11837:
[----:B------:R-:W-:Y:S05]  /*ca90*/  BSYNC B0 ;  /* 0x0000000000007941 */ /* 0x000fea0003800000 */
.L_x_11836:
        /* <DEDUP_REMOVED lines=8> */
.L_x_11838:
[----:B------:R-:W-:Y:S02]  /*cb20*/  MOV R246, R241 ;  /* 0x000000f100f67202 */ /* 0x000fe40000000f00 */
[----:B------:R-:W-:-:S07]  /*cb30*/  MOV R73, R232 ;  /* 0x000000e800497202 */ /* 0x000fce0000000f00 */
[----:B------:R-:W-:Y:S05]  /*cb40*/  WARPSYNC.COLLECTIVE R75, `(.L_x_11839) ;  /* 0x000000004b087348 */ /* 0x000fea0003c00000 */
[----:B------:R0:W1:Y:S02]  /*cb50*/  SHFL.DOWN P2, R232, R246, R243, R244 ;  /* 0x080000f3f6e87389 */ /* 0x00006400000400f4 */
[----:B01----:R-:W-:Y:S01]  /*cb60*/  ENDCOLLECTIVE ;  /* 0x000000000000791b */ /* 0x003fe20003800000 */
.L_x_11839:
[----:B------:R-:W-:Y:S02]  /*cb70*/  MOV R246, R242 ;  /* 0x000000f200f67202 */ /* 0x000fe40000000f00 */
[----:B------:R-:W-:-:S07]  /*cb80*/  MOV R74, R232 ;  /* 0x000000e8004a7202 */ /* 0x000fce0000000f00 */
[----:B------:R-:W-:Y:S05]  /*cb90*/  WARPSYNC.COLLECTIVE R75, `(.L_x_11840) ;  /* 0x000000004b087348 */ /* 0x000fea0003c00000 */
[----:B------:R0:W1:Y:S02]  /*cba0*/  SHFL.DOWN P2, R232, R246, R243, R244 ;  /* 0x080000f3f6e87389 */ /* 0x00006400000400f4 */
[----:B01----:R-:W-:Y:S01]  /*cbb0*/  ENDCOLLECTIVE ;  /* 0x000000000000791b */ /* 0x003fe20003800000 */
.L_x_11840:
[----:B------:R-:W-:Y:S05]  /*cbc0*/  BRA `(.L_x_11841) ;  /* 0xffffff9000647947 */ /* 0x000fea000383ffff */
.L_x_11696:
        /* <DEDUP_REMOVED lines=8> */
.L_x_11843:
[----:B------:R-:W-:Y:S05]  /*cc50*/  BSYNC B0 ;  /* 0x0000000000007941 */ /* 0x000fea0003800000 */
.L_x_11842:
        /* <DEDUP_REMOVED lines=8> */
.L_x_11844:
[----:B------:R-:W-:Y:S02]  /*cce0*/  MOV R246, R241 ;  /* 0x000000f100f67202 */ /* 0x000fe40000000f00 */
[----:B------:R-:W-:-:S07]  /*ccf0*/  MOV R73, R232 ;  /* 0x000000e800497202 */ /* 0x000fce0000000f00 */
[----:B------:R-:W-:Y:S05]  /*cd00*/  WARPSYNC.COLLECTIVE R75, `(.L_x_11845) ;  /* 0x000000004b087348 */ /* 0x000fea0003c00000 */
[----:B------:R0:W1:Y:S02]  /*cd10*/  SHFL.DOWN P2, R232, R246, R243, R244 ;  /* 0x080000f3f6e87389 */ /* 0x00006400000400f4 */
[----:B01----:R-:W-:Y:S01]  /*cd20*/  ENDCOLLECTIVE ;  /* 0x000000000000791b */ /* 0x003fe20003800000 */
.L_x_11845:
[----:B------:R-:W-:Y:S02]  /*cd30*/  MOV R246, R242 ;  /* 0x000000f200f67202 */ /* 0x000fe40000000f00 */
[----:B------:R-:W-:-:S07]  /*cd40*/  MOV R74, R232 ;  /* 0x000000e8004a7202 */ /* 0x000fce0000000f00 */
[----:B------:R-:W-:Y:S05]  /*cd50*/  WARPSYNC.COLLECTIVE R75, `(.L_x_11846) ;  /* 0x000000004b087348 */ /* 0x000fea0003c00000 */
[----:B------:R0:W1:Y:S02]  /*cd60*/  SHFL.DOWN P2, R232, R246, R243, R244 ;  /* 0x080000f3f6e87389 */ /* 0x00006400000400f4 */
[----:B01----:R-:W-:Y:S01]  /*cd70*/  ENDCOLLECTIVE ;  /* 0x000000000000791b */ /* 0x003fe20003800000 */
.L_x_11846:
[----:B------:R-:W-:Y:S05]  /*cd80*/  BRA `(.L_x_11847) ;  /* 0xffffff9000487947 */ /* 0x000fea000383ffff */
.L_x_11699:
        /* <DEDUP_REMOVED lines=8> */
.L_x_11849:
[----:B------:R-:W-:Y:S05]  /*ce10*/  BSYNC B0 ;  /* 0x0000000000007941 */ /* 0x000fea0003800000 */
.L_x_11848:
        /* <DEDUP_REMOVED lines=10> */
.L_x_11850:
[----:B------:R-:W-:Y:S02]  /*cec0*/  MOV R244, 0x1f ;  /* 0x0000001f00f47802 */ /* 0x000fe40000000f00 */
[----:B------:R-:W-:Y:S02]  /*ced0*/  MOV R74, R241 ;  /* 0x000000f1004a7202 */ /* 0x000fe40000000f00 */
[----:B------:R-:W-:-:S05]  /*cee0*/  MOV R247, R232 ;  /* 0x000000e800f77202 */ /* 0x000fca0000000f00 */
[CC--:B------:R-:W-:Y:S01]  /*cef0*/  FMUL.FTZ R232, R70.reuse, R247.reuse ;  /* 0x000000f746e87220 */ /* 0x0c0fe20000410000 */
[-C--:B------:R-:W-:Y:S01]  /*cf00*/  FMUL.FTZ R231, R71, R247.reuse ;  /* 0x000000f747e77220 */ /* 0x080fe20000410000 */
[----:B------:R-:W-:Y:S02]  /*cf10*/  FMUL.FTZ R239, R69, R247 ;  /* 0x000000f745ef7220 */ /* 0x000fe40000410000 */
[-C--:B------:R-:W-:Y:S01]  /*cf20*/  FFMA.FTZ R233, R71, R229.reuse, R232 ;  /* 0x000000e547e97223 */ /* 0x080fe200000100e8 */
[----:B------:R-:W-:-:S07]  /*cf30*/  FFMA.FTZ R231, R70, R229, -R231 ;  /* 0x000000e546e77223 */ /* 0x000fce00000108e7 */
[----:B------:R-:W-:Y:S05]  /*cf40*/  WARPSYNC.COLLECTIVE R75, `(.L_x_11851) ;  /* 0x000000004b087348 */ /* 0x000fea0003c00000 */
[----:B------:R0:W1:Y:S02]  /*cf50*/  SHFL.IDX P3, R232, R74, R73, R72 ;  /* 0x000000494ae87389 */ /* 0x0000640000060048 */
[----:B01----:R-:W-:Y:S01]  /*cf60*/  ENDCOLLECTIVE ;  /* 0x000000000000791b */ /* 0x003fe20003800000 */
.L_x_11851:
[----:B------:R-:W-:Y:S02]  /*cf70*/  MOV R74, R242 ;  /* 0x000000f2004a7202 */ /* 0x000fe40000000f00 */
[----:B------:R-:W-:-:S07]  /*cf80*/  MOV R236, R232 ;  /* 0x000000e800ec7202 */ /* 0x000fce0000000f00 */
[----:B------:R-:W-:Y:S05]  /*cf90*/  WARPSYNC.COLLECTIVE R75, `(.L_x_11852) ;  /* 0x000000004b087348 */ /* 0x000fea0003c00000 */
[----:B------:R0:W1:Y:S02]  /*cfa0*/  SHFL.IDX P3, R232, R74, R73, R72 ;  /* 0x000000494ae87389 */ /* 0x0000640000060048 */
[----:B01----:R-:W-:Y:S01]  /*cfb0*/  ENDCOLLECTIVE ;  /* 0x000000000000791b */ /* 0x003fe20003800000 */
.L_x_11852:
[----:B------:R-:W-:Y:S02]  /*cfc0*/  MOV R74, R68 ;  /* 0x00000044004a7202 */ /* 0x000fe40000000f00 */
[----:B------:R-:W-:-:S07]  /*cfd0*/  MOV R238, R232 ;  /* 0x000000e800ee7202 */ /* 0x000fce0000000f00 */
[----:B------:R-:W-:Y:S05]  /*cfe0*/  WARPSYNC.COLLECTIVE R75, `(.L_x_11853) ;  /* 0x000000004b087348 */ /* 0x000fea0003c00000 */
[----:B------:R0:W1:Y:S02]  /*cff0*/  SHFL.DOWN P2, R232, R246, R243, R244 ;  /* 0x080000f3f6e87389 */ /* 0x00006400000400f4 */
[----:B01----:R-:W-:Y:S01]  /*d000*/  ENDCOLLECTIVE ;  /* 0x000000000000791b */ /* 0x003fe20003800000 */
.L_x_11853:
[----:B------:R-:W-:Y:S02]  /*d010*/  MOV R246, R240 ;  /* 0x000000f000f67202 */ /* 0x000fe40000000f00 */
[----:B------:R-:W-:-:S07]  /*d020*/  MOV R235, R232 ;  /* 0x000000e800eb7202 */ /* 0x000fce0000000f00 */
[----:B------:R-:W-:Y:S05]  /*d030*/  WARPSYNC.COLLECTIVE R75, `(.L_x_11854) ;  /* 0x000000004b087348 */ /* 0x000fea0003c00000 */
[----:B------:R0:W1:Y:S02]  /*d040*/  SHFL.DOWN P2, R232, R246, R243, R244 ;  /* 0x080000f3f6e87389 */ /* 0x00006400000400f4 */
[----:B01----:R-:W-:Y:S01]  /*d050*/  ENDCOLLECTIVE ;  /* 0x000000000000791b */ /* 0x003fe20003800000 */
.L_x_11854:
[----:B------:R-:W-:Y:S02]  /*d060*/  MOV R246, R241 ;  /* 0x000000f100f67202 */ /* 0x000fe40000000f00 */
[----:B------:R-:W-:-:S07]  /*d070*/  MOV R237, R232 ;  /* 0x000000e800ed7202 */ /* 0x000fce0000000f00 */
[----:B------:R-:W-:Y:S05]  /*d080*/  WARPSYNC.COLLECTIVE R75, `(.L_x_11855) ;  /* 0x000000004b087348 */ /* 0x000fea0003c00000 */
[----:B------:R0:W1:Y:S02]  /*d090*/  SHFL.DOWN P2, R232, R246, R243, R244 ;  /* 0x080000f3f6e87389 */ /* 0x00006400000400f4 */
[----:B01----:R-:W-:Y:S01]  /*d0a0*/  ENDCOLLECTIVE ;  /* 0x000000000000791b */ /* 0x003fe20003800000 */
.L_x_11855:
[----:B------:R-:W-:Y:S02]  /*d0b0*/  MOV R246, R242 ;  /* 0x000000f200f67202 */ /* 0x000fe40000000f00 */
[----:B------:R-:W-:-:S07]  /*d0c0*/  MOV R245, R232 ;  /* 0x000000e800f57202 */ /* 0x000fce0000000f00 */
[----:B------:R-:W-:Y:S05]  /*d0d0*/  WARPSYNC.COLLECTIVE R75, `(.L_x_11856) ;  /* 0x000000004b087348 */ /* 0x000fea0003c00000 */
[----:B------:R0:W1:Y:S02]  /*d0e0*/  SHFL.DOWN P2, R232, R246, R243, R244 ;  /* 0x080000f3f6e87389 */ /* 0x00006400000400f4 */
[----:B01----:R-:W-:Y:S01]  /*d0f0*/  ENDCOLLECTIVE ;  /* 0x000000000000791b */ /* 0x003fe20003800000 */
.L_x_11856:
[----:B------:R-:W-:-:S07]  /*d100*/  MOV R248, R232 ;  /* 0x000000e800f87202 */ /* 0x000fce0000000f00 */
[----:B------:R-:W-:Y:S05]  /*d110*/  WARPSYNC.COLLECTIVE R75, `(.L_x_11857) ;  /* 0x000000004b087348 */ /* 0x000fea0003c00000 */
[----:B------:R0:W1:Y:S02]  /*d120*/  SHFL.IDX P3, R232, R74, R73, R72 ;  /* 0x000000494ae87389 */ /* 0x0000640000060048 */
[----:B01----:R-:W-:Y:S01]  /*d130*/  ENDCOLLECTIVE ;  /* 0x000000000000791b */ /* 0x003fe20003800000 */
.L_x_11857:
[----:B------:R-:W-:Y:S02]  /*d140*/  MOV R74, R69 ;  /* 0x00000045004a7202 */ /* 0x000fe40000000f00 */
[----:B------:R-:W-:-:S07]  /*d150*/  MOV R249, R232 ;  /* 0x000000e800f97202 */ /* 0x000fce0000000f00 */
[----:B------:R-:W-:Y:S05]  /*d160*/  WARPSYNC.COLLECTIVE R75, `(.L_x_11858) ;  /* 0x000000004b087348 */ /* 0x000fea0003c00000 */
[----:B------:R0:W1:Y:S02]  /*d170*/  SHFL.IDX P3, R232, R74, R73, R72 ;  /* 0x000000494ae87389 */ /* 0x0000640000060048 */
[----:B01----:R-:W-:Y:S01]  /*d180*/  ENDCOLLECTIVE ;  /* 0x000000000000791b */ /* 0x003fe20003800000 */
.L_x_11858:
[----:B------:R-:W-:Y:S02]  /*d190*/  MOV R74, R70 ;  /* 0x00000046004a7202 */ /* 0x000fe40000000f00 */
[----:B------:R-:W-:-:S07]  /*d1a0*/  MOV R243, R232 ;  /* 0x000000e800f37202 */ /* 0x000fce0000000f00 */
[----:B------:R-:W-:Y:S05]  /*d1b0*/  WARPSYNC.COLLECTIVE R75, `(.L_x_11859) ;  /* 0x000000004b087348 */ /* 0x000fea0003c00000 */
[----:B------:R0:W1:Y:S02]  /*d1c0*/  SHFL.IDX P3, R232, R74, R73, R72 ;  /* 0x000000494ae87389 */ /* 0x0000640000060048 */
[----:B01----:R-:W-:Y:S01]  /*d1d0*/  ENDCOLLECTIVE ;  /* 0x000000000000791b */ /* 0x003fe20003800000 */
.L_x_11859:
[----:B------:R-:W-:Y:S02]  /*d1e0*/  MOV R74, R71 ;  /* 0x00000047004a7202 */ /* 0x000fe40000000f00 */
[----:B------:R-:W-:-:S07]  /*d1f0*/  MOV R244, R232 ;  /* 0x000000e800f47202 */ /* 0x000fce0000000f00 */
[----:B------:R-:W-:Y:S05]  /*d200*/  WARPSYNC.COLLECTIVE R75, `(.L_x_11860) ;  /* 0x000000004b087348 */ /* 0x000fea0003c00000 */
[----:B------:R0:W1:Y:S02]  /*d210*/  SHFL.IDX P3, R232, R74, R73, R72 ;  /* 0x000000494ae87389 */ /* 0x0000640000060048 */
[----:B01----:R-:W-:Y:S01]  /*d220*/  ENDCOLLECTIVE ;  /* 0x000000000000791b */ /* 0x003fe20003800000 */
.L_x_11860:
[----:B------:R-:W-:Y:S01]  /*d230*/  MOV R246, R232 ;  /* 0x000000e800f67202 */ /* 0x000fe20000000f00 */
[----:B------:R-:W-:Y:S01]  /*d240*/  FMUL.FTZ R232, R68, R247 ;  /* 0x000000f744e87220 */ /* 0x000fe20000410000 */
[----:B------:R-:W-:Y:S06]  /*d250*/  BRA `(.L_x_11861) ;  /* 0xffffff8c00a07947 */ /* 0x000fec000383ffff */
.L_x_11862:
        /* <DEDUP_REMOVED lines=10> */
.L_x_18960:


//--------------------- .text._Z25selective_scan_bwd_kernelI32Selective_Scan_bwd_kernel_traitsILi64ELi16ELb1ELb1ELb1ELb0ELb1EN3c108BFloat16ENS1_7complexIfEEEEv12SSMParamsBwd --------------------------
	.section	.text._Z25selective_scan_bwd_kernelI32Selective_Scan_bwd_kernel_traitsILi64ELi16ELb1ELb1ELb1ELb0ELb1EN3c108BFloat16ENS1_7complexIfEEEEv12SSMParamsBwd,"ax",@progbits
	.align	128
        .global         _Z25selective_scan_bwd_kernelI32Selective_Scan_bwd_kernel_traitsILi64ELi16ELb1ELb1ELb1ELb0ELb1EN3c108BFloat16ENS1_7complexIfEEEEv12SSMParamsBwd
        .type           _Z25selective_scan_bwd_kernelI32Selective_Scan_bwd_kernel_traitsILi64ELi16ELb1ELb1ELb1ELb0ELb1EN3c108BFloat16ENS1_7complexIfEEEEv12SSMParamsBwd,@function
        .size           _Z25selective_scan_bwd_kernelI32Selective_Scan_bwd_kernel_traitsILi64ELi16ELb1ELb1ELb1ELb0ELb1EN3c108BFloat16ENS1_7complexIfEEEEv12SSMParamsBwd,(.L_x_18961 - _Z25selective_scan_bwd_kernelI32Selective_Scan_bwd_kernel_traitsILi64ELi16ELb1ELb1ELb1ELb0ELb1EN3c108BFloat16ENS1_7complexIfEEEEv12SSMParamsBwd)
        .other          _Z25selective_scan_bwd_kernelI32Selective_Scan_bwd_kernel_traitsILi64ELi16ELb1ELb1ELb1ELb0ELb1EN3c108BFloat16ENS1_7complexIfEEEEv12SSMParamsBwd,@"STO_CUDA_ENTRY STV_DEFAULT"
_Z25selective_scan_bwd_kernelI32Selective_Scan_bwd_kernel_traitsILi64ELi16ELb1ELb1ELb1ELb0ELb1EN3c108BFloat16ENS1_7complexIfEEEEv12SSMParamsBwd:
.text._Z25selective_scan_bwd_kernelI32Selective_Scan_bwd_kernel_traitsILi64ELi16ELb1ELb1ELb1ELb0ELb1EN3c108BFloat16ENS1_7complexIfEEEEv12SSMParamsBwd:
        /* <DEDUP_REMOVED lines=74> */
[----:B------:R-:W-:-:S02]  /*04a0*/  ULDC.64 UR28, c[0x0][0x288] ;  /* 0x0000a200001c7ab9 */ /* 0x000fc40000000a00 */
[----:B------:R-:W0:Y:S02]  /*04b0*/  F2I.FTZ.U32.TRUNC.NTZ R0, R0 ;  /* 0x0000000000007305 */ /* 0x000e24000021f000 */
[----:B------:R-:W-:Y:S02]  /*04c0*/  @UP1 ULEA UR58, UP2, UR10, UR34, 0x2 ;  /* 0x000000220a3a1291 */ /* 0x000fe4000f84103f */
[----:B------:R-:W-:Y:S02]  /*04d0*/  UIMAD UR27, UR23, UR28, URZ ;  /* 0x0000001c171b72a4 */ /* 0x000fe4000f8e023f */
[----:B------:R-:W-:Y:S01]  /*04e0*/  @UP1 ULEA.HI.X UR59, UR10, UR35, UR23, 0x2, UP2 ;  /* 0x000000230a3b1291 */ /* 0x000fe200090f1417 */
[----:B------:R-:W-:Y:S01]  /*04f0*/  ULDC UR17, c[0x0][0x224] ;  /* 0x0000890000117ab9 */ /* 0x000fe20000000800 */
[----:B------:R-:W-:Y:S02]  /*0500*/  UIMAD UR27, UR10, UR29, UR27 ;  /* 0x0000001d0a1b72a4 */ /* 0x000fe4000f8e021b */
[----:B------:R-:W-:-:S02]  /*0510*/  UIMAD.WIDE.U32 UR24, UR10, UR28, UR24 ;  /* 0x0000001c0a1872a5 */ /* 0x000fc4000f8e0018 */
[----:B------:R-:W-:Y:S01]  /*0520*/  ULEA UR32, UR17, 0xfffffc00, 0xa ;  /* 0xfffffc0011207891 */ /* 0x000fe2000f8e503f */
[----:B------:R-:W-:Y:S01]  /*0530*/  ULDC.64 UR28, c[0x0][0x298] ;  /* 0x0000a600001c7ab9 */ /* 0x000fe20000000a00 */
[----:B0-----:R-:W-:Y:S01]  /*0540*/  R2UR UR5, R0 ;  /* 0x00000000000572ca */ /* 0x001fe200000e0000 */
[----:B------:R-:W-:Y:S01]  /*0550*/  UIADD3 UR19, UR19, UR30, URZ ;  /* 0x0000001e13137290 */ /* 0x000fe2000fffe03f */
[----:B------:R-:W-:Y:S01]  /*0560*/  IABS R0, UR10 ;  /* 0x0000000a00007c13 */ /* 0x000fe20008000000 */
[----:B------:R-:W-:Y:S02]  /*0570*/  UIADD3 UR46, UP2, UR32, UR24, URZ ;  /* 0x00000018202e7290 */ /* 0x000fe4000ff5e03f */
[----:B------:R-:W-:Y:S01]  /*0580*/  UIADD3 UR13, UR13, UR26, URZ ;  /* 0x0000001a0d0d7290 */ /* 0x000fe2000fffe03f */
[----:B------:R-:W-:Y:S01]  /*0590*/  R2UR UR37, R0 ;  /* 0x00000000002572ca */ /* 0x000fe200000e0000 */
[----:B------:R-:W-:Y:S02]  /*05a0*/  ULEA UR48, UP3, UR46, UR48, 0x1 ;  /* 0x000000302e307291 */ /* 0x000fe4000f86083f */
[----:B------:R-:W-:-:S02]  /*05b0*/  UIMAD.WIDE.U32 UR18, UR10, UR28, UR18 ;  /* 0x0000001c0a1272a5 */ /* 0x000fc4000f8e0012 */
[----:B------:R-:W-:Y:S02]  /*05c0*/  UIADD3 UR9, UR9, UR22, URZ ;  /* 0x0000001609097290 */ /* 0x000fe4000fffe03f */
[----:B------:R-:W-:Y:S02]  /*05d0*/  UIADD3 UR31, URZ, -UR5, URZ ;  /* 0x800000053f1f7290 */ /* 0x000fe4000fffe03f */
[----:B------:R-:W-:Y:S02]  /*05e0*/  ULEA UR24, UR17, 0xfffff800, 0xb ;  /* 0xfffff80011187891 */ /* 0x000fe4000f8e583f */
        /* <DEDUP_REMOVED lines=91> */
.L_x_11961:
        /* <DEDUP_REMOVED lines=63> */
[----:B------:R-:W-:Y:S04]  /*0f90*/  LDS.128 R28, [R40] ;  /* 0x00000000281c7984 */ /* 0x000fe80000000c00 */
[----:B------:R-:W0:Y:S01]  /*0fa0*/  LDS.128 R16, [R40+0x10] ;  /* 0x0000100028107984 */ /* 0x000e220000000c00 */
[----:B------:R-:W-:Y:S06]  /*0fb0*/  BAR.SYNC.DEFER_BLOCKING 0x0 ;  /* 0x0000000000007b1d */ /* 0x000fec0000010000 */
[----:B------:R-:W2:Y:S04]  /*0fc0*/  LDG.E.128 R44, desc[UR20][R2.64] ;  /* 0x00000014022c7981 */ /* 0x000ea8000c1e1d00 */
[----:B-1----:R1:W3:Y:S01]  /*0fd0*/  LDG.E.128 R48, desc[UR20][R2.64+0x200] ;  /* 0x0002001402307981 */ /* 0x0022e2000c1e1d00 */
        /* <DEDUP_REMOVED lines=14> */
[----:B------:R-:W-:Y:S01]  /*10c0*/  SHF.L.U32 R73, R18, 0x10, RZ ;  /* 0x0000001012497819 */ /* 0x000fe200000006ff */
[----:B------:R-:W-:Y:S02]  /*10d0*/  ULDC.64 UR28, c[0x0][0x3e8] ;  /* 0x0000fa00001c7ab9 */ /* 0x000fe40000000a00 */
[----:B------:R-:W-:Y:S01]  /*10e0*/  MOV R3, UR24 ;  /* 0x0000001800037c02 */ /* 0x000fe20008000f00 */
[----:B------:R-:W-:Y:S02]  /*10f0*/  ULDC.64 UR24, c[0x0][0x398] ;  /* 0x0000e60000187ab9 */ /* 0x000fe40000000a00 */
[----:B------:R-:W-:Y:S01]  /*1100*/  IMAD.WIDE R2, R114, 0x10, R2 ;  /* 0x0000001072027825 */ /* 0x000fe200078e0202 */
[----:B--2---:R0:W-:Y:S04]  /*1110*/  STS.128 [R113], R44 ;  /* 0x0000002c71007388 */ /* 0x0041e80000000c00 */
[----:B---3--:R-:W-:Y:S01]  /*1120*/  STS.128 [R113+0x200], R48 ;  /* 0x0002003071007388 */ /* 0x008fe20000000c00 */
[----:B------:R-:W-:-:S03]  /*1130*/  NOP ;  /* 0x0000000000007918 */ /* 0x000fc60000000000 */
[----:B------:R-:W1:Y:S04]  /*1140*/  LDS.128 R36, [R40] ;  /* 0x0000000028247984 */ /* 0x000e680000000c00 */
[----:B------:R-:W2:Y:S01]  /*1150*/  LDS.128 R12, [R40+0x10] ;  /* 0x00001000280c7984 */ /* 0x000ea20000000c00 */
[----:B------:R-:W-:Y:S06]  /*1160*/  BAR.SYNC.DEFER_BLOCKING 0x0 ;  /* 0x0000000000007b1d */ /* 0x000fec0000010000 */
[----:B------:R-:W3:Y:S04]  /*1170*/  LDG.E.128 R20, desc[UR20][R2.64] ;  /* 0x0000001402147981 */ /* 0x000ee8000c1e1d00 */
[----:B----4-:R4:W5:Y:S01]  /*1180*/  LDG.E.128 R24, desc[UR20][R2.64+0x200] ;  /* 0x0002001402187981 */ /* 0x010962000c1e1d00 */
        /* <DEDUP_REMOVED lines=14> */
[----:B------:R-:W0:Y:S01]  /*1270*/  MUFU.EX2 R0, R0 ;  /* 0x0000000000007308 */ /* 0x000e220000000800 */
[----:B----4-:R-:W-:Y:S01]  /*1280*/  FMUL.FTZ R2, R67, -1.4426950216293334961 ;  /* 0xbfb8aa3b43027820 */ /* 0x010fe20000410000 */
[----:B------:R-:W-:Y:S01]  /*1290*/  SHF.L.U32 R68, R37, 0x10, RZ ;  /* 0x0000001025447819 */ /* 0x000fe200000006ff */
[----:B------:R-:W-:Y:S01]  /*12a0*/  UIMAD UR19, UR18, UR26, URZ ;  /* 0x0000001a121372a4 */ /* 0x000fe2000f8e023f */
[----:B------:R-:W-:Y:S01]  /*12b0*/  FMUL.FTZ R3, R72, -1.4426950216293334961 ;  /* 0xbfb8aa3b48037820 */ /* 0x000fe20000410000 */
[----:B------:R-:W-:Y:S01]  /*12c0*/  SHF.L.U32 R69, R38, 0x10, RZ ;  /* 0x0000001026457819 */ /* 0x000fe200000006ff */
[----:B------:R-:W-:Y:S01]  /*12d0*/  UIMAD.WIDE.U32 UR24, UR10, UR26, UR24 ;  /* 0x0000001a0a1872a5 */ /* 0x000fe2000f8e0018 */
[----:B------:R-:W-:Y:S01]  /*12e0*/  FMUL.FTZ R35, R68, -1.4426950216293334961 ;  /* 0xbfb8aa3b44237820 */ /* 0x000fe20000410000 */
[----:B------:R-:W1:Y:S01]  /*12f0*/  MUFU.EX2 R2, R2 ;  /* 0x0000000200027308 */ /* 0x000e620000000800 */
[----:B------:R-:W-:Y:S01]  /*1300*/  PRMT R38, R38, 0x7632, R38 ;  /* 0x0000763226267816 */ /* 0x000fe20000000026 */
[----:B------:R-:W-:Y:S01]  /*1310*/  FMUL.FTZ R34, R69, -1.4426950216293334961 ;  /* 0xbfb8aa3b45227820 */ /* 0x000fe20000410000 */
[----:B--2---:R-:W-:Y:S01]  /*1320*/  SHF.L.U32 R87, R12, 0x10, RZ ;  /* 0x000000100c577819 */ /* 0x004fe200000006ff */
[----:B------:R-:W-:Y:S01]  /*1330*/  UIMAD UR26, UR10, UR27, UR19 ;  /* 0x0000001b0a1a72a4 */ /* 0x000fe2000f8e0213 */
[----:B------:R-:W-:Y:S01]  /*1340*/  SHF.L.U32 R75, R38, 0x10, RZ ;  /* 0x00000010264b7819 */ /* 0x000fe200000006ff */
[----:B------:R-:W-:Y:S01]  /*1350*/  ULEA UR19, UP0, UR24, UR28, 0x1 ;  /* 0x0000001c18137291 */ /* 0x000fe2000f80083f */
[----:B------:R-:W-:Y:S01]  /*1360*/  PRMT R12, R56, 0x7632, R12 ;  /* 0x00007632380c7816 */ /* 0x000fe2000000000c */
[----:B------:R-:W-:Y:S01]  /*1370*/  MUFU.EX2 R33, R33 ;  /* 0x0000002100217308 */ /* 0x000fe20000000800 */
[----:B0-----:R-:W-:Y:S01]  /*1380*/  FADD.FTZ R0, R0, 1 ;  /* 0x3f80000000007421 */ /* 0x001fe20000010000 */
[----:B------:R-:W-:Y:S01]  /*1390*/  FMUL.FTZ R36, R87, -1.4426950216293334961 ;  /* 0xbfb8aa3b57247820 */ /* 0x000fe20000410000 */
[----:B------:R-:W-:Y:S01]  /*13a0*/  SHF.L.U32 R43, R28, 0x10, RZ ;  /* 0x000000101c2b7819 */ /* 0x000fe200000006ff */
[----:B------:R-:W-:Y:S01]  /*13b0*/  UIADD3 UR26, UR25, UR26, URZ ;  /* 0x0000001a191a7290 */ /* 0x000fe2000fffe03f */
[----:B------:R-:W-:-:S02]  /*13c0*/  PRMT R39, R39, 0x7632, R39 ;  /* 0x0000763227277816 */ /* 0x000fc40000000027 */
[----:B------:R-:W-:Y:S01]  /*13d0*/  SHF.L.U32 R45, R29, 0x10, RZ ;  /* 0x000000101d2d7819 */ /* 0x000fe200000006ff */
[----:B------:R-:W-:Y:S01]  /*13e0*/  MUFU.RCP R74, R0 ;  /* 0x00000000004a7308 */ /* 0x000fe20000001000 */
[----:B------:R-:W-:Y:S01]  /*13f0*/  SHF.L.U32 R83, R39, 0x10, RZ ;  /* 0x0000001027537819 */ /* 0x000fe200000006ff */
[----:B------:R-:W-:Y:S01]  /*1400*/  ULEA.HI.X UR26, UR24, UR29, UR26, 0x1, UP0 ;  /* 0x0000001d181a7291 */ /* 0x000fe200080f0c1a */
[----:B------:R-:W-:Y:S02]  /*1410*/  PRMT R29, R29, 0x7632, R29 ;  /* 0x000076321d1d7816 */ /* 0x000fe4000000001d */
[----:B------:R-:W-:Y:S01]  /*1420*/  SHF.L.U32 R38, R57, 0x10, RZ ;  /* 0x0000001039267819 */ /* 0x000fe200000006ff */
[----:B------:R-:W-:Y:S01]  /*1430*/  ULDC.64 UR24, c[0x0][0x320] ;  /* 0x0000c80000187ab9 */ /* 0x000fe20000000a00 */
[----:B------:R-:W-:Y:S01]  /*1440*/  SHF.L.U32 R48, R29, 0x10, RZ ;  /* 0x000000101d307819 */ /* 0x000fe200000006ff */
[----:B------:R-:W0:Y:S01]  /*1450*/  MUFU.EX2 R35, R35 ;  /* 0x0000002300237308 */ /* 0x000e220000000800 */
[----:B------:R-:W-:-:S02]  /*1460*/  SHF.L.U32 R50, R31, 0x10, RZ ;  /* 0x000000101f327819 */ /* 0x000fc400000006ff */
[----:B------:R-:W-:Y:S02]  /*1470*/  SHF.L.U32 R91, R13, 0x10, RZ ;  /* 0x000000100d5b7819 */ /* 0x000fe400000006ff */
[----:B------:R-:W-:Y:S02]  /*1480*/  PRMT R13, R58, 0x7632, R13 ;  /* 0x000076323a0d7816 */ /* 0x000fe4000000000d */
[----:B------:R-:W-:Y:S01]  /*1490*/  SHF.L.U32 R97, R14, 0x10, RZ ;  /* 0x000000100e617819 */ /* 0x000fe200000006ff */
[----:B------:R1:W-:Y:S01]  /*14a0*/  MUFU.EX2 R42, R3 ;  /* 0x00000003002a7308 */ /* 0x0003e20000000800 */
[----:B------:R-:W-:Y:S02]  /*14b0*/  SHF.L.U32 R64, R59, 0x10, RZ ;  /* 0x000000103b407819 */ /* 0x000fe400000006ff */
[----:B------:R-:W-:Y:S02]  /*14c0*/  PRMT R14, R53, 0x7632, R14 ;  /* 0x00007632350e7816 */ /* 0x000fe4000000000e */
[----:B------:R-:W-:-:S02]  /*14d0*/  PRMT R99, R15, 0x7632, R99 ;  /* 0x000076320f637816 */ /* 0x000fc40000000063 */
[----:B------:R-:W-:Y:S01]  /*14e0*/  SHF.L.U32 R101, R15, 0x10, RZ ;  /* 0x000000100f657819 */ /* 0x000fe200000006ff */
[----:B------:R2:W4:Y:S01]  /*14f0*/  MUFU.EX2 R41, R34 ;  /* 0x0000002200297308 */ /* 0x0005220000000800 */
[----:B-1----:R-:W-:Y:S01]  /*1500*/  FADD.FTZ R3, R2, 1 ;  /* 0x3f80000002037421 */ /* 0x002fe20000010000 */
[----:B------:R-:W-:Y:S01]  /*1510*/  SHF.L.U32 R2, R56, 0x10, RZ ;  /* 0x0000001038027819 */ /* 0x000fe200000006ff */
[----:B0-----:R-:W-:Y:S01]  /*1520*/  FADD.FTZ R35, R35, 1 ;  /* 0x3f80000023237421 */ /* 0x001fe20000010000 */
[----:B------:R-:W-:Y:S02]  /*1530*/  SHF.L.U32 R99, R99, 0x10, RZ ;  /* 0x0000001063637819 */ /* 0x000fe400000006ff */
[----:B------:R-:W-:Y:S02]  /*1540*/  ISETP.NE.U32.AND P0, PT, RZ, UR24, PT ;  /* 0x00000018ff007c0c */ /* 0x000fe4000bf05070 */
[----:B------:R0:W1:Y:S01]  /*1550*/  MUFU.RCP R78, R3 ;  /* 0x00000003004e7308 */ /* 0x0000620000001000 */
[----:B--2---:R-:W-:Y:S01]  /*1560*/  FADD.FTZ R34, R33, 1 ;  /* 0x3f80000021227421 */ /* 0x004fe20000010000 */
[----:B------:R-:W-:Y:S01]  /*1570*/  FMUL.FTZ R33, R65, R74 ;  /* 0x0000004a41217220 */ /* 0x000fe20000410000 */
[----:B------:R-:W-:-:S05]  /*1580*/  ISETP.NE.AND.EX P0, PT, RZ, UR25, PT, P0 ;  /* 0x00000019ff007c0c */ /* 0x000fca000bf05300 */
[----:B------:R2:W2:Y:S01]  /*1590*/  MUFU.RCP R77, R34 ;  /* 0x00000022004d7308 */ /* 0x0004a20000001000 */
[----:B0-----:R-:W-:Y:S01]  /*15a0*/  FMUL.FTZ R3, R44, R33 ;  /* 0x000000212c037220 */ /* 0x001fe20000410000 */
[----:B----4-:R-:W-:-:S03]  /*15b0*/  FADD.FTZ R41, R41, 1 ;  /* 0x3f80000029297421 */ /* 0x010fc60000010000 */
[----:B------:R-:W-:Y:S01]  /*15c0*/  FFMA.FTZ R37, R3, R2, R120 ;  /* 0x0000000203257223 */ /* 0x000fe20000010078 */
[----:B------:R-:W-:Y:S02]  /*15d0*/  FMUL.FTZ R2, R75, -1.4426950216293334961 ;  /* 0xbfb8aa3b4b027820 */ /* 0x000fe40000410000 */
[----:B------:R0:W4:Y:S01]  /*15e0*/  MUFU.RCP R79, R35 ;  /* 0x00000023004f7308 */ /* 0x0001220000001000 */
[----:B-1----:R-:W-:Y:S01]  /*15f0*/  FMUL.FTZ R28, R67, R78 ;  /* 0x0000004e431c7220 */ /* 0x002fe20000410000 */
[----:B--2---:R-:W-:Y:S02]  /*1600*/  SHF.L.U32 R34, R12, 0x10, RZ ;  /* 0x000000100c227819 */ /* 0x004fe400000006ff */
[----:B------:R-:W-:Y:S01]  /*1610*/  PRMT R12, R57, 0x7632, R12 ;  /* 0x00007632390c7816 */ /* 0x000fe2000000000c */
[----:B------:R-:W-:-:S03]  /*1620*/  FMUL.FTZ R0, R43, R28 ;  /* 0x0000001c2b007220 */ /* 0x000fc60000410000 */
[----:B------:R-:W-:Y:S01]  /*1630*/  MUFU.EX2 R51, R36 ;  /* 0x0000002400337308 */ /* 0x000fe20000000800 */
[----:B------:R-:W-:Y:S01]  /*1640*/  FFMA.FTZ R47, R0, R34, R37 ;  /* 0x00000022002f7223 */ /* 0x000fe20000010025 */
[----:B------:R-:W-:Y:S01]  /*1650*/  FMUL.FTZ R37, R83, -1.4426950216293334961 ;  /* 0xbfb8aa3b53257820 */ /* 0x000fe20000410000 */
[----:B------:R-:W-:Y:S01]  /*1660*/  FMUL.FTZ R34, R66, R77 ;  /* 0x0000004d42227220 */ /* 0x000fe20000410000 */
[----:B0-----:R-:W-:Y:S02]  /*1670*/  SHF.L.U32 R35, R12, 0x10, RZ ;  /* 0x000000100c237819 */ /* 0x001fe400000006ff */
[----:B------:R-:W-:Y:S01]  /*1680*/  PRMT R12, R31, 0x7632, R12 ;  /* 0x000076321f0c7816 */ /* 0x000fe2000000000c */
[----:B------:R-:W-:Y:S01]  /*1690*/  FADD.FTZ R31, R42, 1 ;  /* 0x3f8000002a1f7421 */ /* 0x000fe20000010000 */
[----:B------:R0:W1:Y:S01]  /*16a0*/  MUFU.EX2 R36, R2 ;  /* 0x0000000200247308 */ /* 0x0000620000000800 */
[----:B----4-:R-:W-:Y:S01]  /*16b0*/  FMUL.FTZ R29, R68, R79 ;  /* 0x0000004f441d7220 */ /* 0x010fe20000410000 */
[----:B------:R-:W-:-:S03]  /*16c0*/  PRMT R42, R18, 0x7632, R42 ;  /* 0x00007632122a7816 */ /* 0x000fc6000000002a */
[----:B------:R-:W-:Y:S01]  /*16d0*/  FMUL.FTZ R60, R48, R29 ;  /* 0x0000001d303c7220 */ /* 0x000fe20000410000 */
[----:B------:R-:W-:Y:S02]  /*16e0*/  SHF.L.U32 R42, R42, 0x10, RZ ;  /* 0x000000102a2a7819 */ /* 0x000fe400000006ff */
[----:B------:R2:W4:Y:S01]  /*16f0*/  MUFU.RCP R82, R41 ;  /* 0x0000002900527308 */ /* 0x0005220000001000 */
[----:B0-----:R-:W-:-:S04]  /*1700*/  FMUL.FTZ R2, R45, R34 ;  /* 0x000000222d027220 */ /* 0x001fc80000410000 */
[----:B------:R-:W-:Y:S01]  /*1710*/  FFMA.FTZ R47, R2, R38, R47 ;  /* 0x00000026022f7223 */ /* 0x000fe2000001002f */
[----:B------:R-:W-:Y:S02]  /*1720*/  FMUL.FTZ R38, R91, -1.4426950216293334961 ;  /* 0xbfb8aa3b5b267820 */ /* 0x000fe40000410000 */
[----:B------:R-:W0:Y:S01]  /*1730*/  MUFU.EX2 R37, R37 ;  /* 0x0000002500257308 */ /* 0x000e220000000800 */
[----:B-1----:R-:W-:Y:S01]  /*1740*/  FADD.FTZ R36, R36, 1 ;  /* 0x3f80000024247421 */ /* 0x002fe20000010000 */
[----:B------:R-:W-:Y:S01]  /*1750*/  FFMA.FTZ R46, R60, R35, R47 ;  /* 0x000000233c2e7223 */ /* 0x000fe2000001002f */
[----:B------:R-:W-:Y:S02]  /*1760*/  SHF.L.U32 R47, R30, 0x10, RZ ;  /* 0x000000101e2f7819 */ /* 0x000fe400000006ff */
[----:B--2---:R-:W-:Y:S02]  /*1770*/  SHF.L.U32 R41, R58, 0x10, RZ ;  /* 0x000000103a297819 */ /* 0x004fe400000006ff */
[----:B------:R-:W-:Y:S01]  /*1780*/  PRMT R30, R30, 0x7632, R30 ;  /* 0x000076321e1e7816 */ /* 0x000fe2000000001e */
[----:B------:R1:W2:Y:S01]  /*1790*/  MUFU.RCP R86, R36 ;  /* 0x0000002400567308 */ /* 0x0002a20000001000 */
[----:B----4-:R-:W-:-:S02]  /*17a0*/  FMUL.FTZ R35, R69, R82 ;  /* 0x0000005245237220 */ /* 0x010fc40000410000 */
[----:B------:R-:W-:Y:S02]  /*17b0*/  SHF.L.U32 R49, R30, 0x10, RZ ;  /* 0x000000101e317819 */ /* 0x000fe400000006ff */
[----:B------:R-:W-:-:S03]  /*17c0*/  FMUL.FTZ R61, R47, R35 ;  /* 0x000000232f3d7220 */ /* 0x000fc60000410000 */
[----:B------:R-:W4:Y:S01]  /*17d0*/  MUFU.RCP R85, R31 ;  /* 0x0000001f00557308 */ /* 0x000f220000001000 */
[----:B-1----:R-:W-:Y:S01]  /*17e0*/  SHF.L.U32 R36, R13, 0x10, RZ ;  /* 0x000000100d247819 */ /* 0x002fe200000006ff */
[----:B0-----:R-:W-:Y:S01]  /*17f0*/  FADD.FTZ R37, R37, 1 ;  /* 0x3f80000025257421 */ /* 0x001fe20000010000 */
[----:B------:R-:W-:Y:S01]  /*1800*/  PRMT R13, R16, 0x7632, R13 ;  /* 0x00007632100d7816 */ /* 0x000fe2000000000d */
[----:B------:R-:W-:Y:S01]  /*1810*/  FFMA.FTZ R63, R61, R41, R46 ;  /* 0x000000293d3f7223 */ /* 0x000fe2000001002e */
[----:B------:R-:W-:Y:S02]  /*1820*/  PRMT R16, R12, 0x7632, R16 ;  /* 0x000076320c107816 */ /* 0x000fe40000000010 */
[----:B------:R-:W-:Y:S01]  /*1830*/  PRMT R41, R19, 0x7632, R41 ;  /* 0x0000763213297816 */ /* 0x000fe20000000029 */
[----:B------:R0:W-:Y:S01]  /*1840*/  MUFU.EX2 R39, R38 ;  /* 0x0000002600277308 */ /* 0x0001e20000000800 */
[----:B------:R-:W-:Y:S01]  /*1850*/  SHF.L.U32 R89, R16, 0x10, RZ ;  /* 0x0000001010597819 */ /* 0x000fe200000006ff */
[----:B--2---:R-:W-:Y:S01]  /*1860*/  FMUL.FTZ R30, R75, R86 ;  /* 0x000000564b1e7220 */ /* 0x004fe20000410000 */
[----:B------:R-:W-:Y:S01]  /*1870*/  PRMT R46, R17, 0x7632, R46 ;  /* 0x00007632112e7816 */ /* 0x000fe2000000002e */
[----:B------:R-:W-:Y:S01]  /*1880*/  FADD.FTZ R16, R51, 1 ;  /* 0x3f80000033107421 */ /* 0x000fe20000010000 */
[----:B------:R-:W-:Y:S01]  /*1890*/  SHF.L.U32 R51, R12, 0x10, RZ ;  /* 0x000000100c337819 */ /* 0x000fe200000006ff */
[----:B------:R-:W-:Y:S01]  /*18a0*/  FMUL.FTZ R17, R89, -1.4426950216293334961 ;  /* 0xbfb8aa3b59117820 */ /* 0x000fe20000410000 */
[----:B------:R-:W-:Y:S01]  /*18b0*/  FMUL.FTZ R62, R49, R30 ;  /* 0x0000001e313e7220 */ /* 0x000fe20000410000 */
[----:B------:R1:W2:Y:S01]  /*18c0*/  MUFU.RCP R92, R37 ;  /* 0x00000025005c7308 */ /* 0x0002a20000001000 */
[----:B0-----:R-:W-:Y:S01]  /*18d0*/  SHF.L.U32 R38, R19, 0x10, RZ ;  /* 0x0000001013267819 */ /* 0x001fe200000006ff */
[----:B----4-:R-:W-:Y:S01]  /*18e0*/  FMUL.FTZ R31, R72, R85 ;  /* 0x00000055481f7220 */ /* 0x010fe20000410000 */
[----:B------:R-:W-:Y:S01]  /*18f0*/  PRMT R19, R13, 0x7632, R19 ;  /* 0x000076320d137816 */ /* 0x000fe20000000013 */
[----:B------:R-:W-:Y:S01]  /*1900*/  FFMA.FTZ R36, R62, R36, R63 ;  /* 0x000000243e247223 */ /* 0x000fe2000001003f */
[----:B------:R-:W-:Y:S01]  /*1910*/  FADD.FTZ R12, -R74, 1 ;  /* 0x3f8000004a0c7421 */ /* 0x000fe20000010100 */
[----:B------:R-:W-:Y:S01]  /*1920*/  FMUL.FTZ R63, R50, R31 ;  /* 0x0000001f323f7220 */ /* 0x000fe20000410000 */
[----:B------:R-:W-:Y:S01]  /*1930*/  SHF.L.U32 R93, R19, 0x10, RZ ;  /* 0x00000010135d7819 */ /* 0x000fe200000006ff */
[----:B------:R0:W4:Y:S01]  /*1940*/  MUFU.EX2 R18, R17 ;  /* 0x0000001100127308 */ /* 0x0001220000000800 */
[----:B-1----:R-:W-:Y:S01]  /*1950*/  PRMT R37, R59, 0x7632, R37 ;  /* 0x000076323b257816 */ /* 0x002fe20000000025 */
[----:B------:R-:W-:Y:S01]  /*1960*/  FFMA.FTZ R81, R63, R64, R36 ;  /* 0x000000403f517223 */ /* 0x000fe20000010024 */
[----:B------:R-:W-:Y:S01]  /*1970*/  FFMA.FTZ R76, R65, R12, 1 ;  /* 0x3f800000414c7423 */ /* 0x000fe2000001000c */
[----:B------:R-:W-:Y:S01]  /*1980*/  FMUL.FTZ R19, R93, -1.4426950216293334961 ;  /* 0xbfb8aa3b5d137820 */ /* 0x000fe20000410000 */
[----:B------:R-:W-:Y:S01]  /*1990*/  SHF.L.U32 R37, R37, 0x10, RZ ;  /* 0x0000001025257819 */ /* 0x000fe200000006ff */
[----:B------:R-:W-:Y:S01]  /*19a0*/  FADD.FTZ R12, -R82, 1 ;  /* 0x3f800000520c7421 */ /* 0x000fe20000010100 */
[----:B------:R-:W-:Y:S01]  /*19b0*/  SHF.L.U32 R41, R41, 0x10, RZ ;  /* 0x0000001029297819 */ /* 0x000fe200000006ff */
[----:B------:R1:W4:Y:S01]  /*19c0*/  MUFU.RCP R96, R16 ;  /* 0x0000001000607308 */ /* 0x0003220000001000 */
[----:B--2---:R-:W-:Y:S01]  /*19d0*/  FMUL.FTZ R36, R83, R92 ;  /* 0x0000005c53247220 */ /* 0x004fe20000410000 */
[----:B0-----:R-:W-:Y:S01]  /*19e0*/  FADD.FTZ R17, -R77, 1 ;  /* 0x3f8000004d117421 */ /* 0x001fe20000010100 */
[----:B------:R-:W-:Y:S01]  /*19f0*/  FFMA.FTZ R84, R69, R12, 1 ;  /* 0x3f80000045547423 */ /* 0x000fe2000001000c */
[----:B------:R-:W-:Y:S01]  /*1a00*/  FADD.FTZ R69, R39, 1 ;  /* 0x3f80000027457421 */ /* 0x000fe20000010000 */
[----:B------:R-:W-:Y:S01]  /*1a10*/  FMUL.FTZ R64, R51, R36 ;  /* 0x0000002433407220 */ /* 0x000fe20000410000 */
[----:B------:R-:W-:Y:S01]  /*1a20*/  FFMA.FTZ R80, R66, R17, 1 ;  /* 0x3f80000042507423 */ /* 0x000fe20000010011 */
[----:B------:R-:W-:Y:S01]  /*1a30*/  FADD.FTZ R17, -R85, 1 ;  /* 0x3f80000055117421 */ /* 0x000fe20000010100 */
[----:B------:R-:W0:Y:S01]  /*1a40*/  MUFU.EX2 R19, R19 ;  /* 0x0000001300137308 */ /* 0x000e220000000800 */
[----:B-1----:R-:W-:Y:S01]  /*1a50*/  FMUL.FTZ R16, R97, -1.4426950216293334961 ;  /* 0xbfb8aa3b61107820 */ /* 0x002fe20000410000 */
[----:B----4-:R-:W-:Y:S01]  /*1a60*/  FADD.FTZ R18, R18, 1 ;  /* 0x3f80000012127421 */ /* 0x010fe20000010000 */
[----:B------:R-:W-:Y:S01]  /*1a70*/  FFMA.FTZ R66, R64, R37, R81 ;  /* 0x0000002540427223 */ /* 0x000fe20000010051 */
[----:B------:R-:W-:Y:S01]  /*1a80*/  SHF.L.U32 R81, R52, 0x10, RZ ;  /* 0x0000001034517819 */ /* 0x000fe200000006ff */
[----:B------:R-:W-:Y:S01]  /*1a90*/  FFMA.FTZ R90, R72, R17, 1 ;  /* 0x3f800000485a7423 */ /* 0x000fe20000010011 */
[----:B------:R-:W-:Y:S01]  /*1aa0*/  SHF.L.U32 R72, R13, 0x10, RZ ;  /* 0x000000100d487819 */ /* 0x000fe200000006ff */
[----:B------:R-:W-:Y:S01]  /*1ab0*/  FADD.FTZ R13, -R79, 1 ;  /* 0x3f8000004f0d7421 */ /* 0x000fe20000010100 */
[----:B------:R-:W1:Y:S01]  /*1ac0*/  MUFU.EX2 R94, R16 ;  /* 0x00000010005e7308 */ /* 0x000e620000000800 */
[----:B------:R-:W-:Y:S01]  /*1ad0*/  FMUL.FTZ R37, R87, R96 ;  /* 0x0000006057257220 */ /* 0x000fe20000410000 */
[----:B------:R-:W-:-:S03]  /*1ae0*/  PRMT R12, R52, 0x7632, R12 ;  /* 0x00007632340c7816 */ /* 0x000fc6000000000c */
[----:B------:R-:W-:Y:S01]  /*1af0*/  FMUL.FTZ R65, R70, R37 ;  /* 0x0000002546417220 */ /* 0x000fe20000410000 */
[----:B------:R-:W-:Y:S01]  /*1b00*/  SHF.L.U32 R98, R12, 0x10, RZ ;  /* 0x000000100c627819 */ /* 0x000fe200000006ff */
[----:B------:R-:W-:Y:S01]  /*1b10*/  FADD.FTZ R12, -R78, 1 ;  /* 0x3f8000004e0c7421 */ /* 0x000fe20000010100 */
[----:B------:R-:W2:Y:S01]  /*1b20*/  MUFU.RCP R100, R18 ;  /* 0x0000001200647308 */ /* 0x000ea20000001000 */
[----:B0-----:R-:W-:Y:S01]  /*1b30*/  FADD.FTZ R88, R19, 1 ;  /* 0x3f80000013587421 */ /* 0x001fe20000010000 */
[----:B------:R-:W-:Y:S01]  /*1b40*/  FFMA.FTZ R95, R65, R81, R66 ;  /* 0x00000051415f7223 */ /* 0x000fe20000010042 */
[----:B------:R-:W-:-:S05]  /*1b50*/  FFMA.FTZ R81, R68, R13, 1 ;  /* 0x3f80000044517423 */ /* 0x000fca000001000d */
[----:B------:R-:W0:Y:S01]  /*1b60*/  MUFU.RCP R104, R69 ;  /* 0x0000004500687308 */ /* 0x000e220000001000 */
[----:B-1----:R-:W-:-:S07]  /*1b70*/  FADD.FTZ R13, R94, 1 ;  /* 0x3f8000005e0d7421 */ /* 0x002fce0000010000 */
[----:B------:R-:W1:Y:S01]  /*1b80*/  MUFU.RCP R108, R88 ;  /* 0x00000058006c7308 */ /* 0x000e620000001000 */
[----:B--2---:R-:W-:-:S04]  /*1b90*/  FMUL.FTZ R39, R89, R100 ;  /* 0x0000006459277220 */ /* 0x004fc80000410000 */
[----:B------:R-:W-:-:S03]  /*1ba0*/  FMUL.FTZ R66, R72, R39 ;  /* 0x0000002748427220 */ /* 0x000fc60000410000 */
[----:B------:R2:W4:Y:S01]  /*1bb0*/  MUFU.RCP R120, R13 ;  /* 0x0000000d00787308 */ /* 0x0005220000001000 */
[--C-:B------:R-:W-:Y:S01]  /*1bc0*/  FFMA.FTZ R98, R66, R98, R95.reuse ;  /* 0x0000006242627223 */ /* 0x100fe2000001005f */
[----:B------:R-:W-:-:S04]  /*1bd0*/  PRMT R95, R14, 0x7632, R95 ;  /* 0x000076320e5f7816 */ /* 0x000fc8000000005f */
[----:B------:R-:W-:Y:S02]  /*1be0*/  SHF.L.U32 R95, R95, 0x10, RZ ;  /* 0x000000105f5f7819 */ /* 0x000fe400000006ff */
[----:B--2---:R-:W-:Y:S01]  /*1bf0*/  SHF.L.U32 R13, R54, 0x10, RZ ;  /* 0x00000010360d7819 */ /* 0x004fe200000006ff */
[----:B---3--:R2:W-:Y:S04]  /*1c00*/  STS.128 [R113], R20 ;  /* 0x0000001471007388 */ /* 0x0085e80000000c00 */
[----:B-----5:R0:W-:Y:S01]  /*1c10*/  STS.128 [R113+0x200], R24 ;  /* 0x0002001871007388 */ /* 0x0201e20000000c00 */
[----:B------:R-:W-:-:S03]  /*1c20*/  NOP ;  /* 0x0000000000007918 */ /* 0x000fc60000000000 */
[----:B------:R-:W3:Y:S01]  /*1c30*/  LDS.128 R16, [R40] ;  /* 0x0000000028107984 */ /* 0x000ee20000000c00 */
[----:B--2---:R-:W-:Y:S01]  /*1c40*/  FADD.FTZ R20, -R92, 1 ;  /* 0x3f8000005c147421 */ /* 0x004fe20000010100 */
[----:B------:R-:W-:Y:S01]  /*1c50*/  FFMA.FTZ R22, R67, R12, 1 ;  /* 0x3f80000043167423 */ /* 0x000fe2000001000c */
[----:B------:R-:W-:Y:S01]  /*1c60*/  FADD.FTZ R12, -R86, 1 ;  /* 0x3f800000560c7421 */ /* 0x000fe20000010100 */
[----:B------:R-:W-:Y:S01]  /*1c70*/  SHF.L.U32 R21, R53, 0x10, RZ ;  /* 0x0000001035157819 */ /* 0x000fe200000006ff */
[----:B0-----:R-:W-:Y:S01]  /*1c80*/  FMUL.FTZ R24, R91, R104 ;  /* 0x000000685b187220 */ /* 0x001fe20000410000 */
[----:B------:R-:W-:Y:S01]  /*1c90*/  FFMA.FTZ R94, R83, R20, 1 ;  /* 0x3f800000535e7423 */ /* 0x000fe20000010014 */
[----:B------:R-:W-:Y:S01]  /*1ca0*/  SHF.L.U32 R20, R46, 0x10, RZ ;  /* 0x000000102e147819 */ /* 0x000fe200000006ff */
[----:B-1----:R-:W-:Y:S01]  /*1cb0*/  FMUL.FTZ R25, R93, R108 ;  /* 0x0000006c5d197220 */ /* 0x002fe20000410000 */
[----:B------:R-:W-:Y:S01]  /*1cc0*/  FMUL.FTZ R67, R71, R24 ;  /* 0x0000001847437220 */ /* 0x000fe20000410000 */
[----:B------:R-:W-:Y:S01]  /*1cd0*/  FFMA.FTZ R88, R75, R12, 1 ;  /* 0x3f8000004b587423 */ /* 0x000fe2000001000c */
[----:B------:R-:W-:Y:S01]  /*1ce0*/  SHF.L.U32 R23, R14, 0x10, RZ ;  /* 0x000000100e177819 */ /* 0x000fe200000006ff */
[----:B------:R-:W-:Y:S01]  /*1cf0*/  FADD.FTZ R12, -R96, 1 ;  /* 0x3f800000600c7421 */ /* 0x000fe20000010100 */
[----:B------:R-:W-:Y:S01]  /*1d00*/  FADD.FTZ R14, -R104, 1 ;  /* 0x3f800000680e7421 */ /* 0x000fe20000010100 */
[----:B------:R-:W-:Y:S01]  /*1d10*/  FFMA.FTZ R21, R67, R21, R98 ;  /* 0x0000001543157223 */ /* 0x000fe20000010062 */
[----:B------:R-:W-:Y:S01]  /*1d20*/  FMUL.FTZ R68, R20, R25 ;  /* 0x0000001914447220 */ /* 0x000fe20000410000 */
[----:B----4-:R-:W-:Y:S01]  /*1d30*/  FMUL.FTZ R26, R97, R120 ;  /* 0x00000078611a7220 */ /* 0x010fe20000410000 */
[----:B------:R-:W-:Y:S01]  /*1d40*/  FFMA.FTZ R98, R87, R12, 1 ;  /* 0x3f80000057627423 */ /* 0x000fe2000001000c */
[----:B------:R-:W-:Y:S01]  /*1d50*/  FFMA.FTZ R106, R91, R14, 1 ;  /* 0x3f8000005b6a7423 */ /* 0x000fe2000001000e */
[----:B------:R-:W-:Y:S01]  /*1d60*/  FADD.FTZ R12, -R100, 1 ;  /* 0x3f800000640c7421 */ /* 0x000fe20000010100 */
[----:B------:R-:W-:Y:S01]  /*1d70*/  FADD.FTZ R14, -R108, 1 ;  /* 0x3f8000006c0e7421 */ /* 0x000fe20000010100 */
[----:B------:R-:W-:Y:S01]  /*1d80*/  FFMA.FTZ R122, R68, R23, R21 ;  /* 0x00000017447a7223 */ /* 0x000fe20000010015 */
[----:B------:R-:W-:Y:S01]  /*1d90*/  FMUL.FTZ R69, R73, R26 ;  /* 0x0000001a49457220 */ /* 0x000fe20000410000 */
[----:B------:R-:W-:Y:S01]  /*1da0*/  FFMA.FTZ R102, R89, R12, 1 ;  /* 0x3f80000059667423 */ /* 0x000fe2000001000c */
[----:B------:R-:W-:Y:S01]  /*1db0*/  FFMA.FTZ R112, R93, R14, 1 ;  /* 0x3f8000005d707423 */ /* 0x000fe2000001000e */
[----:B------:R-:W-:Y:S01]  /*1dc0*/  FADD.FTZ R46, -R120, 1 ;  /* 0x3f800000782e7421 */ /* 0x000fe20000010100 */
[----:B------:R-:W-:-:S02]  /*1dd0*/  FFMA.FTZ R87, R69, R13, R122 ;  /* 0x0000000d45577223 */ /* 0x000fc4000001007a */
[----:B------:R0:W1:Y:S01]  /*1de0*/  LDS.128 R12, [R40+0x10] ;  /* 0x00001000280c7984 */ /* 0x0000620000000c00 */
[----:B------:R-:W-:Y:S01]  /*1df0*/  FFMA.FTZ R97, R97, R46, 1 ;  /* 0x3f80000061617423 */ /* 0x000fe2000001002e */
[----:B---3--:R-:W-:Y:S02]  /*1e00*/  SHF.L.U32 R46, R18, 0x10, RZ ;  /* 0x00000010122e7819 */ /* 0x008fe400000006ff */
[C---:B------:R-:W-:Y:S02]  /*1e10*/  PRMT R21, R16.reuse, 0x7632, R21 ;  /* 0x0000763210157816 */ /* 0x040fe40000000015 */
[----:B------:R-:W-:Y:S01]  /*1e20*/  SHF.L.U32 R75, R16, 0x10, RZ ;  /* 0x00000010104b7819 */ /* 0x000fe200000006ff */
[----:B------:R-:W-:Y:S01]  /*1e30*/  FMUL.FTZ R47, R47, R46 ;  /* 0x0000002e2f2f7220 */ /* 0x000fe20000410000 */
[C---:B------:R-:W-:Y:S02]  /*1e40*/  SHF.L.U32 R27, R17.reuse, 0x10, RZ ;  /* 0x00000010111b7819 */ /* 0x040fe400000006ff */
[----:B------:R-:W-:Y:S01]  /*1e50*/  PRMT R23, R17, 0x7632, R23 ;  /* 0x0000763211177816 */ /* 0x000fe20000000017 */
[----:B------:R-:W-:Y:S01]  /*1e60*/  FMUL.FTZ R17, R44, R75 ;  /* 0x0000004b2c117220 */ /* 0x000fe20000410000 */
[----:B------:R-:W-:Y:S01]  /*1e70*/  PRMT R83, R18, 0x7632, R83 ;  /* 0x0000763212537816 */ /* 0x000fe20000000053 */
[----:B------:R-:W-:Y:S01]  /*1e80*/  FMUL.FTZ R18, R101, -1.4426950216293334961 ;  /* 0xbfb8aa3b65127820 */ /* 0x000fe20000410000 */
[----:B0-----:R-:W-:Y:S01]  /*1e90*/  SHF.L.U32 R40, R21, 0x10, RZ ;  /* 0x0000001015287819 */ /* 0x001fe200000006ff */
[----:B------:R-:W-:Y:S01]  /*1ea0*/  FMUL.FTZ R21, R95, -1.4426950216293334961 ;  /* 0xbfb8aa3b5f157820 */ /* 0x000fe20000410000 */
[----:B------:R-:W-:Y:S01]  /*1eb0*/  FMUL.FTZ R16, R45, R27 ;  /* 0x0000001b2d107220 */ /* 0x000fe20000410000 */
[----:B------:R-:W-:Y:S01]  /*1ec0*/  FMUL.FTZ R47, R82, R47 ;  /* 0x0000002f522f7220 */ /* 0x000fe20000410000 */
[----:B------:R-:W-:Y:S01]  /*1ed0*/  FMUL.FTZ R17, R74, R17 ;  /* 0x000000114a117220 */ /* 0x000fe20000410000 */
[----:B------:R0:W2:Y:S01]  /*1ee0*/  MUFU.EX2 R45, R18 ;  /* 0x00000012002d7308 */ /* 0x0000a20000000800 */
[----:B------:R-:W-:Y:S01]  /*1ef0*/  FMUL.FTZ R77, R77, R16 ;  /* 0x000000104d4d7220 */ /* 0x000fe20000410000 */
[----:B------:R-:W-:Y:S01]  /*1f00*/  SHF.L.U32 R44, R19, 0x10, RZ ;  /* 0x00000010132c7819 */ /* 0x000fe200000006ff */
[----:B------:R-:W-:Y:S01]  /*1f10*/  FMUL.FTZ R16, R17, R76 ;  /* 0x0000004c11107220 */ /* 0x000fe20000410000 */
[----:B------:R-:W-:Y:S01]  /*1f20*/  PRMT R19, R19, 0x7632, R19 ;  /* 0x0000763213137816 */ /* 0x000fe20000000013 */
[----:B------:R-:W-:Y:S01]  /*1f30*/  FMUL.FTZ R17, R77, R80 ;  /* 0x000000504d117220 */ /* 0x000fe20000410000 */
[----:B------:R-:W-:Y:S01]  /*1f40*/  FMUL.FTZ R43, R43, R40 ;  /* 0x000000282b2b7220 */ /* 0x000fe20000410000 */
[----:B------:R-:W-:Y:S01]  /*1f50*/  FMUL.FTZ R50, R50, R44 ;  /* 0x0000002c32327220 */ /* 0x000fe20000410000 */
[----:B------:R-:W3:Y:S01]  /*1f60*/  MUFU.EX2 R21, R21 ;  /* 0x0000001500157308 */ /* 0x000ee20000000800 */
[----:B0-----:R-:W-:Y:S01]  /*1f70*/  FMUL.FTZ R18, R47, R84 ;  /* 0x000000542f127220 */ /* 0x001fe20000410000 */
[----:B------:R-:W-:Y:S01]  /*1f80*/  FMUL.FTZ R47, R99, -1.4426950216293334961 ;  /* 0xbfb8aa3b632f7820 */ /* 0x000fe20000410000 */
[----:B------:R-:W-:Y:S01]  /*1f90*/  SHF.L.U32 R74, R19, 0x10, RZ ;  /* 0x00000010134a7819 */ /* 0x000fe200000006ff */
[----:B------:R-:W-:Y:S01]  /*1fa0*/  FMUL.FTZ R85, R85, R50 ;  /* 0x0000003255557220 */ /* 0x000fe20000410000 */
[----:B------:R-:W-:Y:S01]  /*1fb0*/  FMUL.FTZ R43, R78, R43 ;  /* 0x0000002b4e2b7220 */ /* 0x000fe20000410000 */
[----:B------:R-:W-:-:S02]  /*1fc0*/  SHF.L.U32 R50, R23, 0x10, RZ ;  /* 0x0000001017327819 */ /* 0x000fc400000006ff */
[----:B------:R-:W0:Y:S01]  /*1fd0*/  MUFU.EX2 R80, R47 ;  /* 0x0000002f00507308 */ /* 0x000e220000000800 */
[----:B------:R-:W-:Y:S01]  /*1fe0*/  FMUL.FTZ R51, R51, R74 ;  /* 0x0000004a33337220 */ /* 0x000fe20000410000 */
[----:B------:R-:W-:Y:S01]  /*1ff0*/  FMUL.FTZ R43, R43, R22 ;  /* 0x000000162b2b7220 */ /* 0x000fe20000410000 */
[----:B-1----:R-:W-:Y:S01]  /*2000*/  SHF.L.U32 R76, R13, 0x10, RZ ;  /* 0x000000100d4c7819 */ /* 0x002fe200000006ff */
[----:B--2---:R-:W-:Y:S01]  /*2010*/  FADD.FTZ R45, R45, 1 ;  /* 0x3f8000002d2d7421 */ /* 0x004fe20000010000 */
[----:B------:R-:W-:Y:S01]  /*2020*/  PRMT R22, R14, 0x7632, R22 ;  /* 0x000076320e167816 */ /* 0x000fe20000000016 */
[----:B------:R-:W-:Y:S01]  /*2030*/  FMUL.FTZ R51, R92, R51 ;  /* 0x000000335c337220 */ /* 0x000fe20000410000 */
[----:B------:R-:W-:Y:S01]  /*2040*/  SHF.L.U32 R77, R14, 0x10, RZ ;  /* 0x000000100e4d7819 */ /* 0x000fe200000006ff */
[----:B------:R-:W-:Y:S01]  /*2050*/  FMUL.FTZ R71, R71, R76 ;  /* 0x0000004c47477220 */ /* 0x000fe20000410000 */
[----:B---3--:R-:W-:Y:S01]  /*2060*/  FADD.FTZ R23, R21, 1 ;  /* 0x3f80000015177421 */ /* 0x008fe20000010000 */
[----:B------:R-:W-:Y:S01]  /*2070*/  FMUL.FTZ R94, R51, R94 ;  /* 0x0000005e335e7220 */ /* 0x000fe20000410000 */
[----:B------:R1:W-:Y:S01]  /*2080*/  MUFU.RCP R78, R45 ;  /* 0x0000002d004e7308 */ /* 0x0003e20000001000 */
[----:B------:R-:W-:Y:S01]  /*2090*/  SHF.L.U32 R51, R12, 0x10, RZ ;  /* 0x000000100c337819 */ /* 0x000fe200000006ff */
[----:B------:R-:W-:Y:S01]  /*20a0*/  FMUL.FTZ R71, R104, R71 ;  /* 0x0000004768477220 */ /* 0x000fe20000410000 */
[----:B------:R-:W-:Y:S01]  /*20b0*/  PRMT R21, R12, 0x7632, R21 ;  /* 0x000076320c157816 */ /* 0x000fe20000000015 */
[----:B------:R-:W-:Y:S01]  /*20c0*/  FMUL.FTZ R48, R48, R50 ;  /* 0x0000003230307220 */ /* 0x000fe20000410000 */
[----:B------:R-:W-:Y:S01]  /*20d0*/  PRMT R12, R13, 0x7632, R12 ;  /* 0x000076320d0c7816 */ /* 0x000fe2000000000c */
[----:B0-----:R-:W-:Y:S01]  /*20e0*/  FADD.FTZ R80, R80, 1 ;  /* 0x3f80000050507421 */ /* 0x001fe20000010000 */
[----:B------:R-:W-:Y:S01]  /*20f0*/  FMUL.FTZ R13, R70, R51 ;  /* 0x00000033460d7220 */ /* 0x000fe20000410000 */
[----:B------:R0:W2:Y:S01]  /*2100*/  MUFU.RCP R14, R23 ;  /* 0x00000017000e7308 */ /* 0x0000a20000001000 */
[----:B------:R-:W-:Y:S01]  /*2110*/  SHF.L.U32 R70, R21, 0x10, RZ ;  /* 0x0000001015467819 */ /* 0x000fe200000006ff */
[----:B------:R-:W-:Y:S01]  /*2120*/  FMUL.FTZ R21, R71, R106 ;  /* 0x0000006a47157220 */ /* 0x000fe20000410000 */
[----:B------:R-:W-:Y:S01]  /*2130*/  FMUL.FTZ R48, R79, R48 ;  /* 0x000000304f307220 */ /* 0x000fe20000410000 */
[----:B------:R-:W-:Y:S01]  /*2140*/  SHF.L.U32 R71, R22, 0x10, RZ ;  /* 0x0000001016477819 */ /* 0x000fe200000006ff */
[----:B------:R-:W-:Y:S01]  /*2150*/  FMUL.FTZ R13, R96, R13 ;  /* 0x0000000d600d7220 */ /* 0x000fe20000410000 */
[C---:B------:R-:W-:Y:S01]  /*2160*/  PRMT R47, R15.reuse, 0x7632, R47 ;  /* 0x000076320f2f7816 */ /* 0x040fe2000000002f */
[----:B------:R-:W-:Y:S01]  /*2170*/  FMUL.FTZ R48, R48, R81 ;  /* 0x0000005130307220 */ /* 0x000fe20000410000 */
[----:B------:R-:W3:Y:S01]  /*2180*/  MUFU.RCP R80, R80 ;  /* 0x0000005000507308 */ /* 0x000ee20000001000 */
[----:B------:R-:W-:Y:S01]  /*2190*/  SHF.L.U32 R79, R15, 0x10, RZ ;  /* 0x000000100f4f7819 */ /* 0x000fe200000006ff */
[----:B------:R-:W-:Y:S01]  /*21a0*/  FMUL.FTZ R15, R73, R77 ;  /* 0x0000004d490f7220 */ /* 0x000fe20000410000 */
[----:B------:R-:W-:Y:S01]  /*21b0*/  SHF.L.U32 R73, R12, 0x10, RZ ;  /* 0x000000100c497819 */ /* 0x000fe200000006ff */
[----:B-1----:R-:W-:Y:S01]  /*21c0*/  FMUL.FTZ R45, R42, R71 ;  /* 0x000000472a2d7220 */ /* 0x002fe20000410000 */
[----:B------:R-:W-:Y:S01]  /*21d0*/  SHF.L.U32 R83, R83, 0x10, RZ ;  /* 0x0000001053537819 */ /* 0x000fe200000006ff */
[----:B------:R-:W-:Y:S01]  /*21e0*/  FMUL.FTZ R120, R120, R15 ;  /* 0x0000000f78787220 */ /* 0x000fe20000410000 */
[----:B------:R-:W-:Y:S01]  /*21f0*/  SHF.L.U32 R82, R47, 0x10, RZ ;  /* 0x000000102f527819 */ /* 0x000fe200000006ff */
[----:B0-----:R-:W-:Y:S01]  /*2200*/  FMUL.FTZ R23, R20, R73 ;  /* 0x0000004914177220 */ /* 0x001fe20000410000 */
[----:B--2---:R-:W-:Y:S01]  /*2210*/  FADD.FTZ R12, -R14, 1 ;  /* 0x3f8000000e0c7421 */ /* 0x004fe20000010100 */
[----:B------:R-:W-:Y:S01]  /*2220*/  FADD.FTZ R20, -R78, 1 ;  /* 0x3f8000004e147421 */ /* 0x000fe20000010100 */
[----:B------:R-:W-:Y:S01]  /*2230*/  FMUL.FTZ R81, R38, R79 ;  /* 0x0000004f26517220 */ /* 0x000fe20000410000 */
[----:B------:R-:W-:Y:S01]  /*2240*/  FMUL.FTZ R45, R14, R45 ;  /* 0x0000002d0e2d7220 */ /* 0x000fe20000410000 */
[C---:B------:R-:W-:Y:S01]  /*2250*/  FFMA.FTZ R12, R95.reuse, R12, 1 ;  /* 0x3f8000005f0c7423 */ /* 0x040fe2000001000c */
[----:B------:R-:W-:Y:S01]  /*2260*/  FMUL.FTZ R95, R95, R14 ;  /* 0x0000000e5f5f7220 */ /* 0x000fe20000410000 */
[----:B------:R-:W-:Y:S01]  /*2270*/  FMUL.FTZ R49, R49, R83 ;  /* 0x0000005331317220 */ /* 0x000fe20000410000 */
[----:B------:R-:W-:Y:S01]  /*2280*/  FMUL.FTZ R15, R72, R70 ;  /* 0x00000046480f7220 */ /* 0x000fe20000410000 */
[----:B---3--:R-:W-:Y:S01]  /*2290*/  FADD.FTZ R14, -R80, 1 ;  /* 0x3f800000500e7421 */ /* 0x008fe20000010100 */
[----:B------:R-:W-:Y:S01]  /*22a0*/  FMUL.FTZ R47, R41, R82 ;  /* 0x00000052292f7220 */ /* 0x000fe20000410000 */
        /* <DEDUP_REMOVED lines=21> */
[----:B------:R-:W0:Y:S01]  /*2400*/  LDC R85, c[0x0][0x21c] ;  /* 0x00008700ff557b82 */ /* 0x000e220000000800 */
[----:B------:R-:W-:Y:S01]  /*2410*/  F2FP.BF16.F32.PACK_AB R17, R48, R17 ;  /* 0x000000113011723e */ /* 0x000fe200000010ff */
[----:B------:R-:W-:Y:S01]  /*2420*/  FMUL.FTZ R78, R38, R101 ;  /* 0x00000065264e7220 */ /* 0x000fe20000410000 */
        /* <DEDUP_REMOVED lines=12> */
[----:B------:R-:W-:Y:S02]  /*24f0*/  PRMT R32, R8, 0x7632, R32 ;  /* 0x0000763208207816 */ /* 0x000fe40000000020 */
[----:B------:R-:W-:Y:S01]  /*2500*/  SHF.L.U32 R48, R9, 0x10, RZ ;  /* 0x0000001009307819 */ /* 0x000fe200000006ff */
[----:B------:R-:W-:Y:S01]  /*2510*/  FFMA.FTZ R43, R72, R43, R87 ;  /* 0x0000002b482b7223 */ /* 0x000fe20000010057 */
[----:B------:R-:W-:Y:S02]  /*2520*/  MOV R8, UR19 ;  /* 0x0000001300087c02 */ /* 0x000fe40008000f00 */
[----:B------:R-:W-:Y:S02]  /*2530*/  SHF.L.U32 R45, R4, 0x10, RZ ;  /* 0x00000010042d7819 */ /* 0x000fe400000006ff */
[----:B------:R-:W-:-:S02]  /*2540*/  SHF.L.U32 R38, R5, 0x10, RZ ;  /* 0x0000001005267819 */ /* 0x000fc400000006ff */
[----:B------:R-:W-:Y:S02]  /*2550*/  SHF.L.U32 R47, R10, 0x10, RZ ;  /* 0x000000100a2f7819 */ /* 0x000fe400000006ff */
[----:B------:R-:W-:Y:S01]  /*2560*/  SHF.L.U32 R42, R7, 0x10, RZ ;  /* 0x00000010072a7819 */ /* 0x000fe200000006ff */
[----:B------:R-:W-:Y:S04]  /*2570*/  STS.128 [R112], R16 ;  /* 0x0000001070007388 */ /* 0x000fe80000000c00 */
[----:B------:R1:W-:Y:S01]  /*2580*/  STS.128 [R112+0x10], R20 ;  /* 0x0000101470007388 */ /* 0x0003e20000000c00 */
[----:B------:R-:W-:-:S03]  /*2590*/  NOP ;  /* 0x0000000000007918 */ /* 0x000fc60000000000 */
[----:B------:R-:W2:Y:S04]  /*25a0*/  LDS.128 R12, [R113] ;  /* 0x00000000710c7984 */ /* 0x000ea80000000c00 */
[----:B------:R-:W3:Y:S01]  /*25b0*/  LDS.128 R16, [R113+0x200] ;  /* 0x0002000071107984 */ /* 0x000ee20000000c00 */
[----:B-1----:R-:W-:Y:S02]  /*25c0*/  SHF.L.U32 R23, R55, 0x10, RZ ;  /* 0x0000001037177819 */ /* 0x002fe400000006ff */
[----:B------:R-:W-:Y:S02]  /*25d0*/  PRMT R20, R9, 0x7632, R20 ;  /* 0x0000763209147816 */ /* 0x000fe40000000014 */
[----:B------:R-:W-:Y:S01]  /*25e0*/  PRMT R22, R55, 0x7632, R22 ;  /* 0x0000763237167816 */ /* 0x000fe20000000016 */
[----:B------:R-:W-:Y:S01]  /*25f0*/  FFMA.FTZ R120, R78, R23, R43 ;  /* 0x000000174e787223 */ /* 0x000fe2000001002b */
[----:B------:R-:W-:-:S02]  /*2600*/  MOV R9, UR26 ;  /* 0x0000001a00097c02 */ /* 0x000fc40008000f00 */
[----:B------:R-:W-:Y:S02]  /*2610*/  SHF.L.U32 R84, R22, 0x10, RZ ;  /* 0x0000001016547819 */ /* 0x000fe400000006ff */
[----:B------:R-:W-:Y:S02]  /*2620*/  PRMT R22, R4, 0x7632, R22 ;  /* 0x0000763204167816 */ /* 0x000fe40000000016 */
[----:B------:R-:W-:Y:S01]  /*2630*/  PRMT R23, R5, 0x7632, R23 ;  /* 0x0000763205177816 */ /* 0x000fe20000000017 */
[----:B------:R-:W-:Y:S01]  /*2640*/  IMAD.WIDE R4, R114, 0x10, R8 ;  /* 0x0000001072047825 */ /* 0x000fe200078e0208 */
[----:B------:R-:W-:-:S03]  /*2650*/  PRMT R21, R10, 0x7632, R21 ;  /* 0x000076320a157816 */ /* 0x000fc60000000015 */
[----:B------:R-:W-:Y:S01]  /*2660*/  FFMA.FTZ R120, R81, R84, R120 ;  /* 0x0000005451787223 */ /* 0x000fe20000010078 */
[C---:B------:R-:W-:Y:S02]  /*2670*/  PRMT R10, R11.reuse, 0x7632, R10 ;  /* 0x000076320b0a7816 */ /* 0x040fe4000000000a */
[C---:B------:R-:W-:Y:S02]  /*2680*/  PRMT R8, R6.reuse, 0x7632, R8 ;  /* 0x0000763206087816 */ /* 0x040fe40000000008 */
[----:B------:R-:W-:Y:S02]  /*2690*/  SHF.L.U32 R43, R6, 0x10, RZ ;  /* 0x00000010062b7819 */ /* 0x000fe400000006ff */
[----:B------:R-:W-:Y:S02]  /*26a0*/  SHF.L.U32 R11, R11, 0x10, RZ ;  /* 0x000000100b0b7819 */ /* 0x000fe400000006ff */
[----:B------:R-:W-:Y:S01]  /*26b0*/  PRMT R6, R7, 0x7632, R6 ;  /* 0x0000763207067816 */ /* 0x000fe20000000006 */
[----:B--2---:R1:W-:Y:S04]  /*26c0*/  STG.E.128 desc[UR20][R4.64], R12 ;  /* 0x0000000c04007986 */ /* 0x0043e8000c101d14 */
[----:B---3--:R1:W-:Y:S01]  /*26d0*/  STG.E.128 desc[UR20][R4.64+0x200], R16 ;  /* 0x0002001004007986 */ /* 0x0083e2000c101d14 */
[----:B0-----:R-:W-:Y:S05]  /*26e0*/  @!P0 BRA `(.L_x_11864) ;  /* 0x0000000000bc8947 */ /* 0x001fea0003800000 */
        /* <DEDUP_REMOVED lines=35> */
[----:B-1----:R-:W0:Y:S01]  /*2920*/  LDS.128 R12, [R113] ;  /* 0x00000000710c7984 */ /* 0x002e220000000c00 */
        /* <DEDUP_REMOVED lines=11> */
.L_x_11864:
[----:B------:R-:W-:Y:S01]  /*29e0*/  ISETP.GE.AND P0, PT, R85, 0x1, PT ;  /* 0x000000015500780c */ /* 0x000fe20003f06270 */
[----:B------:R-:W-:Y:S01]  /*29f0*/  BAR.SYNC.DEFER_BLOCKING 0x0 ;  /* 0x0000000000007b1d */ /* 0x000fe20000010000 */
[----:B------:R-:W-:Y:S01]  /*2a00*/  SHF.L.U32 R32, R32, 0x10, RZ ;  /* 0x0000001020207819 */ /* 0x000fe200000006ff */
[----:B------:R-:W-:Y:S01]  /*2a10*/  FADD.FTZ R44, R38, UR5 ;  /* 0x00000005262c7e21 */ /* 0x000fe20008010000 */
[----:B------:R-:W-:Y:S02]  /*2a20*/  SHF.L.U32 R20, R20, 0x10, RZ ;  /* 0x0000001014147819 */ /* 0x000fe400000006ff */
[----:B------:R-:W-:Y:S02]  /*2a30*/  CS2R R108, SRZ ;  /* 0x00000000006c7805 */ /* 0x000fe4000001ff00 */
        /* <DEDUP_REMOVED lines=44> */
[----:B------:R-:W-:Y:S06]  /*2d00*/  @!P0 BRA `(.L_x_11865) ;  /* 0x0000009000508947 */ /* 0x000fec0003800000 */
[----:B------:R-:W0:Y:S01]  /*2d10*/  LDC R17, c[0x0][0x224] ;  /* 0x00008900ff117b82 */ /* 0x000e220000000800 */
        /* <DEDUP_REMOVED lines=32> */
.L_x_11960:
        /* <DEDUP_REMOVED lines=26> */
[----:B--23--:R-:W2:Y:S03]  /*30c0*/  LDG.E.128 R64, desc[UR20][R60.64] ;  /* 0x000000143c407981 */ /* 0x00cea6000c1e1d00 */
[----:B------:R-:W-:Y:S01]  /*30d0*/  ULEA.HI.X UR45, UR42, UR45, UR57, 0x3, UP0 ;  /* 0x0000002d2a2d7291 */ /* 0x000fe200080f1c39 */
[----:B0-----:R-:W3:Y:S04]  /*30e0*/  LDG.E.128 R68, desc[UR20][R60.64+0x200] ;  /* 0x000200143c447981 */ /* 0x001ee8000c1e1d00 */
[----:B----4-:R-:W4:Y:S04]  /*30f0*/  LDG.E.128 R72, desc[UR20][R60.64+0x400] ;  /* 0x000400143c487981 */ /* 0x010f28000c1e1d00 */
[----:B------:R-:W4:Y:S01]  /*3100*/  LDG.E.128 R76, desc[UR20][R60.64+0x600] ;  /* 0x000600143c4c7981 */ /* 0x000f22000c1e1d00 */
[----:B-1----:R-:W-:Y:S01]  /*3110*/  MOV R92, UR44 ;  /* 0x0000002c005c7c02 */ /* 0x002fe20008000f00 */
        /* <DEDUP_REMOVED lines=17> */
[----:B------:R-:W-:-:S04]  /*3230*/  MOV R125, UR17 ;  /* 0x00000011007d7c02 */ /* 0x000fc80008000f00 */
[----:B------:R-:W-:Y:S01]  /*3240*/  ISETP.LT.OR P2, PT, R125, 0x2, P0 ;  /* 0x000000027d00780c */ /* 0x000fe20000741670 */
        /* <DEDUP_REMOVED lines=23> */
[----:B------:R-:W-:Y:S08]  /*33c0*/  MUFU.SIN R70, R67 ;  /* 0x0000004300467308 */ /* 0x000ff00000000400 */
[----:B------:R1:W-:Y:S02]  /*33d0*/  MUFU.COS R150, R67 ;  /* 0x0000004300967308 */ /* 0x0003e40000000000 */
        /* <DEDUP_REMOVED lines=10> */
[----:B----4-:R-:W-:Y:S01]  /*3480*/  MUFU.SIN R76, R65 ;  /* 0x00000041004c7308 */ /* 0x010fe20000000400 */
[----:B------:R-:W-:-:S07]  /*3490*/  FMUL.FTZ R93, R49, UR44 ;  /* 0x0000002c315d7c20 */ /* 0x000fce0008410000 */
[----:B------:R1:W-:Y:S01]  /*34a0*/  MUFU.COS R144, R65 ;  /* 0x0000004100907308 */ /* 0x0003e20000000000 */
[----:B------:R-:W-:Y:S01]  /*34b0*/  FMUL.RZ R93, R93, 0.15915493667125701904 ;  /* 0x3e22f9835d5d7820 */ /* 0x000fe2000040c000 */
[----:B-1----:R-:W-:Y:S01]  /*34c0*/  FMUL.RZ R65, R64, 0.15915493667125701904 ;  /* 0x3e22f98340417820 */ /* 0x002fe2000040c000 */
[----:B------:R-:W-:-:S05]  /*34d0*/  FMUL.FTZ R64, R44, UR44 ;  /* 0x0000002c2c407c20 */ /* 0x000fca0008410000 */
[----:B------:R-:W-:Y:S08]  /*34e0*/  MUFU.SIN R78, R67 ;  /* 0x00000043004e7308 */ /* 0x000ff00000000400 */
[----:B------:R1:W-:Y:S01]  /*34f0*/  MUFU.COS R142, R67 ;  /* 0x00000043008e7308 */ /* 0x0003e20000000000 */
[----:B------:R-:W-:Y:S01]  /*3500*/  R2UR UR45, R92 ;  /* 0x000000005c2d72ca */ /* 0x000fe200000e0000 */
[----:B-1----:R-:W-:Y:S01]  /*3510*/  FMUL.RZ R67, R64, 0.15915493667125701904 ;  /* 0x3e22f98340437820 */ /* 0x002fe2000040c000 */
[----:B------:R-:W-:-:S05]  /*3520*/  FMUL.FTZ R64, R37, UR44 ;  /* 0x0000002c25407c20 */ /* 0x000fca0008410000 */
[----:B0-----:R-:W-:Y:S08]  /*3530*/  MUFU.SIN R122, R69 ;  /* 0x00000045007a7308 */ /* 0x001ff00000000400 */
        /* <DEDUP_REMOVED lines=24> */
[----:B------:R-:W-:Y:S01]  /*36c0*/  MUFU.EX2 R65, R65 ;  /* 0x0000004100417308 */ /* 0x000fe20000000800 */
[----:B0-----:R-:W-:-:S07]  /*36d0*/  FMUL.FTZ R69, R48, R64 ;  /* 0x0000004030457220 */ /* 0x001fce0000410000 */
[----:B------:R-:W0:Y:S08]  /*36e0*/  MUFU.EX2 R67, R67 ;  /* 0x0000004300437308 */ /* 0x000e300000000800 */
[----:B------:R-:W-:Y:S08]  /*36f0*/  MUFU.SIN R154, R71 ;  /* 0x00000047009a7308 */ /* 0x000ff00000000400 */
[----:B------:R1:W-:Y:S08]  /*3700*/  MUFU.COS R156, R71 ;  /* 0x00000047009c7308 */ /* 0x0003f00000000000 */
[----:B------:R-:W2:Y:S01]  /*3710*/  MUFU.EX2 R69, R69 ;  /* 0x0000004500457308 */ /* 0x000ea20000000800 */
[----:B-1----:R-:W-:-:S07]  /*3720*/  FMUL.FTZ R71, R41, R64 ;  /* 0x0000004029477220 */ /* 0x002fce0000410000 */
[----:B------:R-:W-:Y:S08]  /*3730*/  MUFU.SIN R153, R73 ;  /* 0x0000004900997308 */ /* 0x000ff00000000400 */
[----:B------:R1:W-:Y:S02]  /*3740*/  MUFU.COS R155, R73 ;  /* 0x00000049009b7308 */ /* 0x0003e40000000000 */
[----:B-1----:R-:W-:-:S06]  /*3750*/  FMUL.FTZ R73, R47, R64 ;  /* 0x000000402f497220 */ /* 0x002fcc0000410000 */
[----:B------:R-:W1:Y:S01]  /*3760*/  MUFU.EX2 R71, R71 ;  /* 0x0000004700477308 */ /* 0x000e620000000800 */
[----:B------:R-:W-:Y:S01]  /*3770*/  FMUL.FTZ R121, R36, R64 ;  /* 0x0000004024797220 */ /* 0x000fe20000410000 */
[----:B0-----:R-:W-:Y:S01]  /*3780*/  FMUL.FTZ R151, R67, R68 ;  /* 0x0000004443977220 */ /* 0x001fe20000410000 */
[----:B------:R-:W-:-:S05]  /*3790*/  FMUL.FTZ R130, R65, R130 ;  /* 0x0000008241827220 */ /* 0x000fca0000410000 */
[----:B------:R-:W0:Y:S01]  /*37a0*/  MUFU.EX2 R73, R73 ;  /* 0x0000004900497308 */ /* 0x000e220000000800 */
[----:B------:R-:W-:Y:S01]  /*37b0*/  FMUL.FTZ R131, R65, R66 ;  /* 0x0000004241837220 */ /* 0x000fe20000410000 */
[----:B------:R-:W-:Y:S01]  /*37c0*/  FMUL.FTZ R152, R67, R152 ;  /* 0x0000009843987220 */ /* 0x000fe20000410000 */
[CC--:B------:R-:W-:Y:S01]  /*37d0*/  FMUL.FTZ R66, R130.reuse, R151.reuse ;  /* 0x0000009782427220 */ /* 0x0c0fe20000410000 */
[----:B------:R-:W-:Y:S01]  /*37e0*/  FMUL.FTZ R125, R37, R64 ;  /* 0x00000040257d7220 */ /* 0x000fe20000410000 */
[C---:B--2---:R-:W-:Y:S01]  /*37f0*/  FMUL.FTZ R150, R69.reuse, R150 ;  /* 0x0000009645967220 */ /* 0x044fe20000410000 */
[----:B------:R-:W-:Y:S01]  /*3800*/  FMUL.FTZ R149, R69, R70 ;  /* 0x0000004645957220 */ /* 0x000fe20000410000 */
[----:B------:R-:W-:Y:S01]  /*3810*/  FMUL.FTZ R67, R43, R64 ;  /* 0x000000402b437220 */ /* 0x000fe20000410000 */
[----:B------:R-:W2:Y:S01]  /*3820*/  MUFU.EX2 R121, R121 ;  /* 0x0000007900797308 */ /* 0x000ea20000000800 */
[C---:B------:R-:W-:Y:S01]  /*3830*/  FMUL.FTZ R69, R131.reuse, R151 ;  /* 0x0000009783457220 */ /* 0x040fe20000410000 */
[----:B------:R-:W-:Y:S01]  /*3840*/  FFMA.FTZ R66, R131, R152, R66 ;  /* 0x0000009883427223 */ /* 0x000fe20000010042 */
[C---:B-1----:R-:W-:Y:S01]  /*3850*/  FMUL.FTZ R148, R71.reuse, R148 ;  /* 0x0000009447947220 */ /* 0x042fe20000410000 */
[----:B------:R-:W-:Y:S01]  /*3860*/  FMUL.FTZ R147, R71, R72 ;  /* 0x0000004847937220 */ /* 0x000fe20000410000 */
[----:B------:R-:W-:-:S03]  /*3870*/  FFMA.FTZ R69, R130, R152, -R69 ;  /* 0x0000009882457223 */ /* 0x000fc60000010845 */
[----:B------:R-:W-:Y:S01]  /*3880*/  MUFU.SIN R158, R75 ;  /* 0x0000004b009e7308 */ /* 0x000fe20000000400 */
[-C--:B------:R-:W-:Y:S01]  /*3890*/  FMUL.FTZ R92, R45, R64.reuse ;  /* 0x000000402d5c7220 */ /* 0x080fe20000410000 */
[----:B------:R-:W-:Y:S01]  /*38a0*/  FMUL.FTZ R123, R44, R64 ;  /* 0x000000402c7b7220 */ /* 0x000fe20000410000 */
[----:B------:R-:W-:-:S05]  /*38b0*/  FMUL.FTZ R71, R149, R66 ;  /* 0x0000004295477220 */ /* 0x000fca0000410000 */
[----:B------:R1:W-:Y:S01]  /*38c0*/  MUFU.COS R160, R75 ;  /* 0x0000004b00a07308 */ /* 0x0003e20000000000 */
[----:B------:R-:W-:Y:S01]  /*38d0*/  FMUL.FTZ R65, R42, R64 ;  /* 0x000000402a417220 */ /* 0x000fe20000410000 */
[C---:B0-----:R-:W-:Y:S01]  /*38e0*/  FMUL.FTZ R146, R73.reuse, R146 ;  /* 0x0000009249927220 */ /* 0x041fe20000410000 */
[----:B------:R-:W-:Y:S01]  /*38f0*/  FMUL.FTZ R145, R73, R74 ;  /* 0x0000004a49917220 */ /* 0x000fe20000410000 */
[----:B-1----:R-:W-:-:S04]  /*3900*/  FMUL.FTZ R75, R38, R64 ;  /* 0x00000040264b7220 */ /* 0x002fc80000410000 */
[----:B------:R-:W0:Y:S01]  /*3910*/  MUFU.EX2 R125, R125 ;  /* 0x0000007d007d7308 */ /* 0x000e220000000800 */
[-C--:B------:R-:W-:Y:S01]  /*3920*/  FMUL.FTZ R73, R149, R69.reuse ;  /* 0x0000004595497220 */ /* 0x080fe20000410000 */
[----:B------:R-:W-:Y:S01]  /*3930*/  FFMA.FTZ R71, R150, R69, -R71 ;  /* 0x0000004596477223 */ /* 0x000fe20000010847 */
[-C--:B------:R-:W-:Y:S01]  /*3940*/  FMUL.FTZ R77, R46, R64.reuse ;  /* 0x000000402e4d7220 */ /* 0x080fe20000410000 */
[----:B------:R-:W-:-:S04]  /*3950*/  FMUL.FTZ R79, R39, R64 ;  /* 0x00000040274f7220 */ /* 0x000fc80000410000 */
[----:B------:R-:W1:Y:S01]  /*3960*/  MUFU.EX2 R67, R67 ;  /* 0x0000004300437308 */ /* 0x000e620000000800 */
[-C--:B------:R-:W-:Y:S01]  /*3970*/  FMUL.FTZ R68, R34, R64.reuse ;  /* 0x0000004022447220 */ /* 0x080fe20000410000 */
[----:B------:R-:W-:Y:S01]  /*3980*/  FMUL.FTZ R64, R35, R64 ;  /* 0x0000004023407220 */ /* 0x000fe20000410000 */
[----:B------:R-:W-:-:S05]  /*3990*/  FFMA.FTZ R73, R150, R66, R73 ;  /* 0x0000004296497223 */ /* 0x000fca0000010049 */
[----:B------:R-:W3:Y:S01]  /*39a0*/  MUFU.EX2 R75, R75 ;  /* 0x0000004b004b7308 */ /* 0x000ee20000000800 */
[----:B------:R-:W-:Y:S01]  /*39b0*/  FMUL.FTZ R66, R147, R71 ;  /* 0x0000004793427220 */ /* 0x000fe20000410000 */
[C---:B--2---:R-:W-:Y:S01]  /*39c0*/  FMUL.FTZ R136, R121.reuse, R136 ;  /* 0x0000008879887220 */ /* 0x044fe20000410000 */
[----:B------:R-:W-:-:S05]  /*39d0*/  FMUL.FTZ R135, R121, R124 ;  /* 0x0000007c79877220 */ /* 0x000fca0000410000 */
[----:B------:R-:W2:Y:S01]  /*39e0*/  MUFU.EX2 R92, R92 ;  /* 0x0000005c005c7308 */ /* 0x000ea20000000800 */
[-C--:B------:R-:W-:Y:S01]  /*39f0*/  FMUL.FTZ R69, R147, R73.reuse ;  /* 0x0000004993457220 */ /* 0x080fe20000410000 */
[----:B------:R-:W-:-:S06]  /*3a00*/  FFMA.FTZ R66, R148, R73, R66 ;  /* 0x0000004994427223 */ /* 0x000fcc0000010042 */
[----:B------:R-:W4:Y:S08]  /*3a10*/  MUFU.EX2 R123, R123 ;  /* 0x0000007b007b7308 */ /* 0x000f300000000800 */
[----:B------:R-:W4:Y:S01]  /*3a20*/  MUFU.EX2 R65, R65 ;  /* 0x0000004100417308 */ /* 0x000f220000000800 */
[----:B------:R-:W-:Y:S01]  /*3a30*/  FFMA.FTZ R69, R148, R71, -R69 ;  /* 0x0000004794457223 */ /* 0x000fe20000010845 */
[----:B------:R-:W-:-:S06]  /*3a40*/  FMUL.FTZ R70, R145, R66 ;  /* 0x0000004291467220 */ /* 0x000fcc0000410000 */
[----:B------:R-:W4:Y:S01]  /*3a50*/  MUFU.EX2 R79, R79 ;  /* 0x0000004f004f7308 */ /* 0x000f220000000800 */
[----:B0-----:R-:W-:-:S07]  /*3a60*/  FMUL.FTZ R129, R125, R128 ;  /* 0x000000807d817220 */ /* 0x001fce0000410000 */
[----:B------:R-:W0:Y:S01]  /*3a70*/  MUFU.EX2 R68, R68 ;  /* 0x0000004400447308 */ /* 0x000e220000000800 */
[C---:B-1----:R-:W-:Y:S01]  /*3a80*/  FMUL.FTZ R128, R67.reuse, R156 ;  /* 0x0000009c43807220 */ /* 0x042fe20000410000 */
[----:B------:R-:W-:-:S06]  /*3a90*/  FMUL.FTZ R127, R67, R154 ;  /* 0x0000009a437f7220 */ /* 0x000fcc0000410000 */
[----:B------:R-:W-:Y:S01]  /*3aa0*/  MUFU.COS R157, R159 ;  /* 0x0000009f009d7308 */ /* 0x000fe20000000000 */
[----:B------:R-:W-:-:S07]  /*3ab0*/  FMUL.FTZ R67, R145, R69 ;  /* 0x0000004591437220 */ /* 0x000fce0000410000 */
[----:B------:R-:W1:Y:S08]  /*3ac0*/  MUFU.EX2 R64, R64 ;  /* 0x0000004000407308 */ /* 0x000e700000000800 */
[----:B------:R-:W1:Y:S01]  /*3ad0*/  MUFU.SIN R121, R159 ;  /* 0x0000009f00797308 */ /* 0x000e620000000400 */
[----:B---3--:R-:W-:Y:S01]  /*3ae0*/  FMUL.FTZ R143, R75, R76 ;  /* 0x0000004c4b8f7220 */ /* 0x008fe20000410000 */
[----:B------:R-:W-:Y:S01]  /*3af0*/  FFMA.FTZ R70, R146, R69, -R70 ;  /* 0x0000004592467223 */ /* 0x000fe20000010846 */
[----:B------:R-:W-:-:S02]  /*3b00*/  IMAD R95, R117, 0x3, R95 ;  /* 0x00000003755f7824 */ /* 0x000fc400078e025f */
[----:B--2---:R-:W-:Y:S01]  /*3b10*/  FMUL.FTZ R138, R92, R93 ;  /* 0x0000005d5c8a7220 */ /* 0x004fe20000410000 */
[C---:B----4-:R-:W-:Y:S01]  /*3b20*/  FMUL.FTZ R134, R123.reuse, R134 ;  /* 0x000000867b867220 */ /* 0x050fe20000410000 */
[----:B------:R-:W-:Y:S01]  /*3b30*/  FMUL.FTZ R133, R123, R126 ;  /* 0x0000007e7b857220 */ /* 0x000fe20000410000 */
[----:B------:R-:W-:Y:S01]  /*3b40*/  FFMA.FTZ R67, R146, R66, R67 ;  /* 0x0000004292437223 */ /* 0x000fe20000010043 */
[----:B------:R-:W2:Y:S01]  /*3b50*/  MUFU.EX2 R77, R77 ;  /* 0x0000004d004d7308 */ /* 0x000ea20000000800 */
[----:B------:R-:W-:Y:S01]  /*3b60*/  FMUL.FTZ R66, R143, R70 ;  /* 0x000000468f427220 */ /* 0x000fe20000410000 */
[----:B------:R-:W-:Y:S01]  /*3b70*/  FMUL.FTZ R123, R65, R158 ;  /* 0x0000009e417b7220 */ /* 0x000fe20000410000 */
[----:B------:R-:W3:Y:S01]  /*3b80*/  @!P2 LDC R93, c[0x0][0x21c] ;  /* 0x00008700ff5dab82 */ /* 0x000ee20000000800 */
[----:B------:R-:W-:Y:S01]  /*3b90*/  FMUL.FTZ R144, R75, R144 ;  /* 0x000000904b907220 */ /* 0x000fe20000410000 */
[----:B------:R-:W-:Y:S01]  /*3ba0*/  LEA R158, R95, R116, 0x4 ;  /* 0x000000745f9e7211 */ /* 0x000fe200078e20ff */
[----:B------:R-:W-:Y:S01]  /*3bb0*/  FMUL.FTZ R132, R125, R132 ;  /* 0x000000847d847220 */ /* 0x000fe20000410000 */
[----:B------:R-:W-:Y:S01]  /*3bc0*/  FMUL.FTZ R139, R79, R122 ;  /* 0x0000007a4f8b7220 */ /* 0x000fe20000410000 */
[C---:B0-----:R-:W-:Y:S01]  /*3bd0*/  FMUL.FTZ R126, R68.reuse, R155 ;  /* 0x0000009b447e7220 */ /* 0x041fe20000410000 */
[----:B------:R-:W-:Y:S01]  /*3be0*/  FMUL.FTZ R125, R68, R153 ;  /* 0x00000099447d7220 */ /* 0x000fe20000410000 */
[----:B------:R-:W-:Y:S01]  /*3bf0*/  FMUL.FTZ R124, R65, R160 ;  /* 0x000000a0417c7220 */ /* 0x000fe20000410000 */
[-C--:B------:R-:W-:Y:S01]  /*3c00*/  FMUL.FTZ R69, R143, R67.reuse ;  /* 0x000000438f457220 */ /* 0x080fe20000410000 */
[----:B------:R-:W-:Y:S01]  /*3c10*/  FFMA.FTZ R68, R144, R67, R66 ;  /* 0x0000004390447223 */ /* 0x000fe20000010042 */
[C---:B-1----:R-:W-:Y:S01]  /*3c20*/  FMUL.FTZ R122, R64.reuse, R157 ;  /* 0x0000009d407a7220 */ /* 0x042fe20000410000 */
[----:B------:R-:W-:Y:S01]  /*3c30*/  FMUL.FTZ R121, R64, R121 ;  /* 0x0000007940797220 */ /* 0x000fe20000410000 */
[----:B------:R-:W-:Y:S01]  /*3c40*/  UIADD3 UR42, UR17, -0x1, URZ ;  /* 0xffffffff112a7890 */ /* 0x000fe2000fffe03f */
[----:B------:R-:W0:Y:S03]  /*3c50*/  LDS.128 R64, [R158] ;  /* 0x000000009e407984 */ /* 0x000e260000000c00 */
[----:B------:R-:W-:Y:S01]  /*3c60*/  ULEA.HI UR43, UR42, UR42, URZ, 0x1 ;  /* 0x0000002a2a2b7291 */ /* 0x000fe2000f8f083f */
[----:B------:R-:W-:Y:S01]  /*3c70*/  FMUL.FTZ R137, R92, R137 ;  /* 0x000000895c897220 */ /* 0x000fe20000410000 */
[----:B------:R-:W-:-:S02]  /*3c80*/  MOV R92, UR17 ;  /* 0x00000011005c7c02 */ /* 0x000fc40008000f00 */
[----:B------:R-:W-:Y:S01]  /*3c90*/  ULOP3.LUT UR43, UR43, 0xfffffe, URZ, 0xc0, !UPT ;  /* 0x00fffffe2b2b7892 */ /* 0x000fe2000f8ec03f */
[----:B--2---:R-:W-:Y:S01]  /*3ca0*/  FMUL.FTZ R141, R77, R78 ;  /* 0x0000004e4d8d7220 */ /* 0x004fe20000410000 */
[----:B------:R-:W-:Y:S01]  /*3cb0*/  FFMA.FTZ R69, R144, R70, -R69 ;  /* 0x0000004690457223 */ /* 0x000fe20000010845 */
[----:B------:R-:W-:Y:S01]  /*3cc0*/  @!P2 IADD3 R92, R92, -0x2, RZ ;  /* 0xfffffffe5c5ca810 */ /* 0x000fe20007ffe0ff */
[----:B------:R-:W-:Y:S01]  /*3cd0*/  UIADD3 UR43, UR42, -UR43, URZ ;  /* 0x8000002b2a2b7290 */ /* 0x000fe2000fffe03f */
[C---:B------:R-:W-:Y:S01]  /*3ce0*/  FMUL.FTZ R71, R141.reuse, R68 ;  /* 0x000000448d477220 */ /* 0x040fe20000410000 */
[----:B------:R-:W-:Y:S01]  /*3cf0*/  FMUL.FTZ R73, R141, R69 ;  /* 0x000000458d497220 */ /* 0x000fe20000410000 */
[----:B------:R-:W-:Y:S01]  /*3d00*/  FMUL.FTZ R142, R77, R142 ;  /* 0x0000008e4d8e7220 */ /* 0x000fe20000410000 */
[----:B------:R-:W-:Y:S02]  /*3d10*/  ULEA UR43, UR43, UR7, 0x8 ;  /* 0x000000072b2b7291 */ /* 0x000fe4000f8e403f */
[----:B---3--:R-:W-:Y:S01]  /*3d20*/  @!P2 IMAD R156, R92, R93, UR7 ;  /* 0x000000075c9cae24 */ /* 0x008fe2000f8e025d */
        /* <DEDUP_REMOVED lines=9> */
[----:B------:R-:W-:Y:S04]  /*3dc0*/  STS.128 [R94+0x1080], R60 ;  /* 0x0010803c5e007388 */ /* 0x000fe80000000c00 */
[----:B------:R-:W-:Y:S01]  /*3dd0*/  STS.128 [R94+0x1480], R84 ;  /* 0x001480545e007388 */ /* 0x000fe20000000c00 */
[----:B---3--:R-:W-:-:S03]  /*3de0*/  SEL R81, R92, UR43, P1 ;  /* 0x0000002b5c517c07 */ /* 0x008fc60008800000 */
[----:B------:R-:W-:Y:S01]  /*3df0*/  STS.128 [R94+0x1680], R88 ;  /* 0x001680585e007388 */ /* 0x000fe20000000c00 */
[----:B------:R-:W-:Y:S01]  /*3e00*/  NOP ;  /* 0x0000000000007918 */ /* 0x000fe20000000000 */
[----:B------:R-:W-:Y:S02]  /*3e10*/  LEA R161, R81, R116, 0x3 ;  /* 0x0000007451a17211 */ /* 0x000fe400078e18ff */
[----:B------:R-:W-:Y:S04]  /*3e20*/  LDS.128 R84, [R158+0x1090] ;  /* 0x001090009e547984 */ /* 0x000fe80000000c00 */
[----:B------:R-:W3:Y:S04]  /*3e30*/  LDS.128 R80, [R158+0x1080] ;  /* 0x001080009e507984 */ /* 0x000ee80000000c00 */
[----:B------:R-:W-:Y:S04]  /*3e40*/  LDS.128 R88, [R158+0x10a0] ;  /* 0x0010a0009e587984 */ /* 0x000fe80000000c00 */
[----:B------:R4:W3:Y:S04]  /*3e50*/  LDS.128 R92, [R158+0x10b0] ;  /* 0x0010b0009e5c7984 */ /* 0x0008e80000000c00 */
[----:B------:R1:W-:Y:S01]  /*3e60*/  STS.64 [R161+0x6b60], R130 ;  /* 0x006b6082a1007388 */ /* 0x0003e20000000a00 */
[----:B0-----:R-:W-:-:S02]  /*3e70*/  PRMT R159, R64, 0x7632, R159 ;  /* 0x00007632409f7816 */ /* 0x001fc4000000009f */
[----:B------:R-:W-:Y:S02]  /*3e80*/  SHF.L.U32 R154, R64, 0x10, RZ ;  /* 0x00000010409a7819 */ /* 0x000fe400000006ff */
[C---:B------:R-:W-:Y:S02]  /*3e90*/  PRMT R64, R65.reuse, 0x7632, R64 ;  /* 0x0000763241407816 */ /* 0x040fe40000000040 */
[----:B------:R-:W-:Y:S02]  /*3ea0*/  SHF.L.U32 R153, R65, 0x10, RZ ;  /* 0x0000001041997819 */ /* 0x000fe400000006ff */
[----:B----4-:R-:W-:Y:S02]  /*3eb0*/  SHF.L.U32 R158, R159, 0x10, RZ ;  /* 0x000000109f9e7819 */ /* 0x010fe400000006ff */
[C---:B------:R-:W-:Y:S02]  /*3ec0*/  PRMT R65, R66.reuse, 0x7632, R65 ;  /* 0x0000763242417816 */ /* 0x040fe40000000041 */
[----:B------:R-:W-:-:S02]  /*3ed0*/  SHF.L.U32 R155, R66, 0x10, RZ ;  /* 0x00000010429b7819 */ /* 0x000fc400000006ff */
[C---:B------:R-:W-:Y:S02]  /*3ee0*/  PRMT R66, R67.reuse, 0x7632, R66 ;  /* 0x0000763243427816 */ /* 0x040fe40000000042 */
[----:B------:R-:W-:Y:S01]  /*3ef0*/  SHF.L.U32 R160, R67, 0x10, RZ ;  /* 0x0000001043a07819 */ /* 0x000fe200000006ff */
[C---:B------:R-:W-:Y:S01]  /*3f00*/  FMUL.FTZ R189, R49.reuse, R154 ;  /* 0x0000009a31bd7220 */ /* 0x040fe20000410000 */
[----:B------:R-:W-:Y:S02]  /*3f10*/  MOV R157, 0x10 ;  /* 0x00000010009d7802 */ /* 0x000fe40000000f00 */
[C---:B-1----:R-:W-:Y:S02]  /*3f20*/  PRMT R161, R56.reuse, 0x7632, R161 ;  /* 0x0000763238a17816 */ /* 0x042fe400000000a1 */
[----:B------:R-:W-:Y:S02]  /*3f30*/  SHF.L.U32 R67, R56, 0x10, RZ ;  /* 0x0000001038437819 */ /* 0x000fe400000006ff */
[----:B------:R-:W-:Y:S01]  /*3f40*/  SHF.L.U32 R159, R64, 0x10, RZ ;  /* 0x00000010409f7819 */ /* 0x000fe200000006ff */
[----:B------:R-:W-:Y:S01]  /*3f50*/  FMUL.FTZ R188, R49, R158 ;  /* 0x0000009e31bc7220 */ /* 0x000fe20000410000 */
[----:B------:R-:W-:-:S02]  /*3f60*/  MOV R61, RZ ;  /* 0x000000ff003d7202 */ /* 0x000fc40000000f00 */
[----:B------:R-:W-:Y:S02]  /*3f70*/  CS2R R62, SRZ ;  /* 0x00000000003e7805 */ /* 0x000fe4000001ff00 */
[----:B------:R-:W-:Y:S01]  /*3f80*/  MOV R60, 0x3f800000 ;  /* 0x3f800000003c7802 */ /* 0x000fe20000000f00 */
[----:B------:R-:W-:Y:S01]  /*3f90*/  @!P2 IMAD.WIDE R156, R156, R157, UR22 ;  /* 0x000000169c9cae25 */ /* 0x000fe2000f8e029d */
[----:B------:R-:W-:Y:S01]  /*3fa0*/  BAR.SYNC.DEFER_BLOCKING 0x0 ;  /* 0x0000000000007b1d */ /* 0x000fe20000010000 */
[----:B------:R-:W-:Y:S02]  /*3fb0*/  SHF.L.U32 R64, R161, 0x10, RZ ;  /* 0x00000010a1407819 */ /* 0x000fe400000006ff */
[C---:B------:R-:W-:Y:S01]  /*3fc0*/  FMUL.FTZ R187, R40.reuse, R153 ;  /* 0x0000009928bb7220 */ /* 0x040fe20000410000 */
[----:B------:R-:W-:Y:S01]  /*3fd0*/  FMUL.FTZ R186, R40, R159 ;  /* 0x0000009f28ba7220 */ /* 0x000fe20000410000 */
[C---:B------:R-:W-:Y:S01]  /*3fe0*/  FMUL.FTZ R189, R67.reuse, R189 ;  /* 0x000000bd43bd7220 */ /* 0x040fe20000410000 */
[----:B------:R-:W-:Y:S01]  /*3ff0*/  FMUL.FTZ R188, R67, R188 ;  /* 0x000000bc43bc7220 */ /* 0x000fe20000410000 */
[C---:B------:R-:W-:Y:S01]  /*4000*/  FMUL.FTZ R187, R64.reuse, R187 ;  /* 0x000000bb40bb7220 */ /* 0x040fe20000410000 */
[----:B------:R-:W-:Y:S01]  /*4010*/  FMUL.FTZ R186, R64, R186 ;  /* 0x000000ba40ba7220 */ /* 0x000fe20000410000 */
[-C--:B------:R-:W-:Y:S01]  /*4020*/  FMUL.FTZ R67, R189, R151.reuse ;  /* 0x00000097bd437220 */ /* 0x080fe20000410000 */
[----:B------:R-:W-:-:S03]  /*4030*/  FMUL.FTZ R64, R188, R151 ;  /* 0x00000097bc407220 */ /* 0x000fc60000410000 */
[-C--:B------:R-:W-:Y:S01]  /*4040*/  FFMA.FTZ R67, R188, R152.reuse, R67 ;  /* 0x00000098bc437223 */ /* 0x080fe20000010043 */
[----:B------:R-:W-:Y:S01]  /*4050*/  FFMA.FTZ R64, R189, R152, -R64 ;  /* 0x00000098bd407223 */ /* 0x000fe20000010840 */
[----:B------:R-:W-:Y:S02]  /*4060*/  FMUL.FTZ R185, R48, R155 ;  /* 0x0000009b30b97220 */ /* 0x000fe40000410000 */
[----:B------:R-:W-:Y:S01]  /*4070*/  FADD.FTZ R67, R186, R67 ;  /* 0x00000043ba437221 */ /* 0x000fe20000010000 */
[----:B------:R0:W5:Y:S01]  /*4080*/  @!P2 LDG.E.128 R60, desc[UR20][R156.64] ;  /* 0x000000149c3ca981 */ /* 0x000162000c1e1d00 */
[----:B------:R-:W-:Y:S01]  /*4090*/  FADD.FTZ R64, R187, R64 ;  /* 0x00000040bb407221 */ /* 0x000fe20000010000 */
[----:B0-----:R-:W-:Y:S02]  /*40a0*/  SHF.L.U32 R157, R65, 0x10, RZ ;  /* 0x00000010419d7819 */ /* 0x001fe400000006ff */
[----:B------:R-:W-:-:S03]  /*40b0*/  SHF.L.U32 R65, R57, 0x10, RZ ;  /* 0x0000001039417819 */ /* 0x000fc600000006ff */
[----:B------:R-:W-:Y:S02]  /*40c0*/  FMUL.FTZ R184, R48, R157 ;  /* 0x0000009d30b87220 */ /* 0x000fe40000410000 */
[C---:B------:R-:W-:Y:S02]  /*40d0*/  FMUL.FTZ R185, R65.reuse, R185 ;  /* 0x000000b941b97220 */ /* 0x040fe40000410000 */
[----:B------:R-:W-:Y:S01]  /*40e0*/  FMUL.FTZ R184, R65, R184 ;  /* 0x000000b841b87220 */ /* 0x000fe20000410000 */
[CC--:B------:R-:W-:Y:S01]  /*40f0*/  FMUL.FTZ R65, R149.reuse, R67.reuse ;  /* 0x0000004395417220 */ /* 0x0c0fe20000410000 */
[-C--:B------:R-:W-:Y:S01]  /*4100*/  FMUL.FTZ R162, R149, R64.reuse ;  /* 0x0000004095a27220 */ /* 0x080fe20000410000 */
[----:B------:R-:W-:Y:S02]  /*4110*/  PRMT R161, R57, 0x7632, R161 ;  /* 0x0000763239a17816 */ /* 0x000fe400000000a1 */
[----:B------:R-:W-:Y:S01]  /*4120*/  SHF.L.U32 R156, R66, 0x10, RZ ;  /* 0x00000010429c7819 */ /* 0x000fe200000006ff */
[C---:B------:R-:W-:Y:S01]  /*4130*/  FFMA.FTZ R64, R150.reuse, R64, -R65 ;  /* 0x0000004096407223 */ /* 0x040fe20000010841 */
[----:B------:R-:W-:Y:S01]  /*4140*/  FFMA.FTZ R67, R150, R67, R162 ;  /* 0x0000004396437223 */ /* 0x000fe200000100a2 */
[----:B------:R-:W-:Y:S01]  /*4150*/  SHF.L.U32 R65, R161, 0x10, RZ ;  /* 0x00000010a1417819 */ /* 0x000fe200000006ff */
[C---:B------:R-:W-:Y:S01]  /*4160*/  FMUL.FTZ R182, R41.reuse, R160 ;  /* 0x000000a029b67220 */ /* 0x040fe20000410000 */
        /* <DEDUP_REMOVED lines=16> */
[C---:B------:R-:W-:Y:S01]  /*4270*/  FMUL.FTZ R67, R145.reuse, R161 ;  /* 0x000000a191437220 */ /* 0x040fe20000410000 */
[----:B------:R-:W-:Y:S01]  /*4280*/  FMUL.FTZ R66, R145, R65 ;  /* 0x0000004191427220 */ /* 0x000fe20000410000 */
[----:B------:R-:W-:Y:S01]  /*4290*/  PRMT R164, R68, 0x7632, R164 ;  /* 0x0000763244a47816 */ /* 0x000fe200000000a4 */
[----:B------:R-:W-:Y:S01]  /*42a0*/  FFMA.FTZ R170, R138, R165, R64 ;  /* 0x000000a58aaa7223 */ /* 0x000fe20000010040 */
[----:B------:R-:W-:Y:S01]  /*42b0*/  SHF.L.U32 R162, R68, 0x10, RZ ;  /* 0x0000001044a27819 */ /* 0x000fe200000006ff */
[C---:B------:R-:W-:Y:S01]  /*42c0*/  FFMA.FTZ R64, R146.reuse, R65, -R67 ;  /* 0x0000004192407223 */ /* 0x040fe20000010843 */
[----:B------:R-:W-:Y:S01]  /*42d0*/  FMUL.FTZ R167, R137, R165 ;  /* 0x000000a589a77220 */ /* 0x000fe20000410000 */
[----:B------:R-:W-:Y:S01]  /*42e0*/  FFMA.FTZ R65, R146, R161, R66 ;  /* 0x000000a192417223 */ /* 0x000fe20000010042 */
[----:B------:R-:W-:Y:S01]  /*42f0*/  SHF.L.U32 R164, R164, 0x10, RZ ;  /* 0x00000010a4a47819 */ /* 0x000fe200000006ff */
[----:B------:R-:W-:Y:S01]  /*4300*/  FMUL.FTZ R199, R47, R162 ;  /* 0x000000a22fc77220 */ /* 0x000fe20000410000 */
[----:B------:R-:W-:Y:S01]  /*4310*/  SHF.L.U32 R66, R58, 0x10, RZ ;  /* 0x000000103a427819 */ /* 0x000fe200000006ff */
[--C-:B------:R-:W-:Y:S01]  /*4320*/  FFMA.FTZ R169, R138, R163, -R167.reuse ;  /* 0x000000a38aa97223 */ /* 0x100fe200000108a7 */
[----:B------:R-:W-:Y:S01]  /*4330*/  PRMT R167, R69, 0x7632, R167 ;  /* 0x0000763245a77816 */ /* 0x000fe200000000a7 */
[----:B------:R-:W-:-:S02]  /*4340*/  FMUL.FTZ R198, R47, R164 ;  /* 0x000000a42fc67220 */ /* 0x000fc40000410000 */
[----:B------:R-:W-:Y:S01]  /*4350*/  FMUL.FTZ R199, R66, R199 ;  /* 0x000000c742c77220 */ /* 0x000fe20000410000 */
[----:B------:R-:W-:Y:S01]  /*4360*/  PRMT R68, R58, 0x7632, R68 ;  /* 0x000076323a447816 */ /* 0x000fe20000000044 */
        /* <DEDUP_REMOVED lines=19> */
[C---:B------:R-:W-:Y:S01]  /*44a0*/  FMUL.FTZ R195, R46.reuse, R163 ;  /* 0x000000a32ec37220 */ /* 0x040fe20000410000 */
        /* <DEDUP_REMOVED lines=14> */
[----:B------:R-:W-:Y:S01]  /*4590*/  FMUL.FTZ R192, R39, R166 ;  /* 0x000000a627c07220 */ /* 0x000fe20000410000 */
[----:B------:R-:W-:Y:S01]  /*45a0*/  FADD.FTZ R65, R194, R65 ;  /* 0x00000041c2417221 */ /* 0x000fe20000010000 */
[----:B------:R-:W-:Y:S01]  /*45b0*/  FMUL.FTZ R69, R139, R64 ;  /* 0x000000408b457220 */ /* 0x000fe20000410000 */
[----:B------:R-:W-:Y:S01]  /*45c0*/  FMUL.FTZ R193, R39, R168 ;  /* 0x000000a827c17220 */ /* 0x000fe20000410000 */
[----:B------:R-:W-:Y:S01]  /*45d0*/  FMUL.FTZ R71, R135, R169 ;  /* 0x000000a987477220 */ /* 0x000fe20000410000 */
[----:B------:R-:W-:Y:S01]  /*45e0*/  FMUL.FTZ R192, R66, R192 ;  /* 0x000000c042c07220 */ /* 0x000fe20000410000 */
[-C--:B------:R-:W-:Y:S01]  /*45f0*/  FMUL.FTZ R67, R139, R65.reuse ;  /* 0x000000418b437220 */ /* 0x080fe20000410000 */
[----:B------:R-:W-:Y:S01]  /*4600*/  FFMA.FTZ R69, R140, R65, R69 ;  /* 0x000000418c457223 */ /* 0x000fe20000010045 */
[----:B------:R-:W-:Y:S01]  /*4610*/  FMUL.FTZ R193, R66, R193 ;  /* 0x000000c142c17220 */ /* 0x000fe20000410000 */
[-C--:B------:R-:W-:Y:S01]  /*4620*/  FMUL.FTZ R66, R135, R170.reuse ;  /* 0x000000aa87427220 */ /* 0x080fe20000410000 */
[----:B------:R-:W-:Y:S01]  /*4630*/  FFMA.FTZ R71, R136, R170, R71 ;  /* 0x000000aa88477223 */ /* 0x000fe20000010047 */
[----:B------:R-:W-:Y:S01]  /*4640*/  FFMA.FTZ R64, R140, R64, -R67 ;  /* 0x000000408c407223 */ /* 0x000fe20000010843 */
[----:B------:R-:W-:Y:S01]  /*4650*/  FADD.FTZ R69, R192, R69 ;  /* 0x00000045c0457221 */ /* 0x000fe20000010000 */
[----:B--2---:R-:W-:Y:S01]  /*4660*/  PRMT R170, R72, 0x7632, R170 ;  /* 0x0000763248aa7816 */ /* 0x004fe200000000aa */
        /* <DEDUP_REMOVED lines=8> */
[----:B------:R-:W-:Y:S01]  /*46f0*/  SHF.L.U32 R172, R72, 0x10, RZ ;  /* 0x0000001048ac7819 */ /* 0x000fe200000006ff */
[----:B------:R-:W-:Y:S01]  /*4700*/  FMUL.FTZ R68, R137, R64 ;  /* 0x0000004089447220 */ /* 0x000fe20000410000 */
[----:B------:R-:W-:Y:S01]  /*4710*/  SHF.L.U32 R65, R52, 0x10, RZ ;  /* 0x0000001034417819 */ /* 0x000fe200000006ff */
[----:B------:R-:W-:-:S02]  /*4720*/  FMUL.FTZ R226, R45, R170 ;  /* 0x000000aa2de27220 */ /* 0x000fc40000410000 */
[----:B------:R-:W-:Y:S01]  /*4730*/  FMUL.FTZ R227, R45, R172 ;  /* 0x000000ac2de37220 */ /* 0x000fe20000410000 */
[----:B------:R-:W-:Y:S01]  /*4740*/  FFMA.FTZ R69, R138, R69, R68 ;  /* 0x000000458a457223 */ /* 0x000fe20000010044 */
[----:B------:R-:W-:Y:S01]  /*4750*/  FMUL.FTZ R226, R65, R226 ;  /* 0x000000e241e27220 */ /* 0x000fe20000410000 */
[----:B------:R-:W-:Y:S01]  /*4760*/  FFMA.FTZ R70, R134, R71, R70 ;  /* 0x0000004786467223 */ /* 0x000fe20000010046 */
        /* <DEDUP_REMOVED lines=10> */
[----:B------:R-:W-:Y:S01]  /*4810*/  PRMT R64, R74, 0x7632, R64 ;  /* 0x000076324a407816 */ /* 0x000fe20000000040 */
[----:B------:R-:W-:Y:S01]  /*4820*/  FMUL.FTZ R224, R36, R173 ;  /* 0x000000ad24e07220 */ /* 0x000fe20000410000 */
[-C--:B------:R-:W-:Y:S01]  /*4830*/  FMUL.FTZ R68, R135, R66.reuse ;  /* 0x0000004287447220 */ /* 0x080fe20000410000 */
[----:B------:R-:W-:Y:S01]  /*4840*/  FMUL.FTZ R225, R71, R225 ;  /* 0x000000e147e17220 */ /* 0x000fe20000410000 */
[C---:B------:R-:W-:Y:S01]  /*4850*/  FFMA.FTZ R66, R136.reuse, R66, -R65 ;  /* 0x0000004288427223 */ /* 0x040fe20000010841 */
[----:B------:R-:W-:Y:S01]  /*4860*/  PRMT R176, R75, 0x7632, R176 ;  /* 0x000076324bb07816 */ /* 0x000fe200000000b0 */
[----:B------:R-:W-:Y:S01]  /*4870*/  FMUL.FTZ R224, R71, R224 ;  /* 0x000000e047e07220 */ /* 0x000fe20000410000 */
[----:B------:R-:W-:Y:S01]  /*4880*/  SHF.L.U32 R178, R75, 0x10, RZ ;  /* 0x000000104bb27819 */ /* 0x000fe200000006ff */
        /* <DEDUP_REMOVED lines=12> */
[----:B------:R-:W-:Y:S01]  /*4950*/  FMUL.FTZ R223, R68, R223 ;  /* 0x000000df44df7220 */ /* 0x000fe20000410000 */
[----:B------:R-:W-:Y:S01]  /*4960*/  PRMT R68, R53, 0x7632, R68 ;  /* 0x0000763235447816 */ /* 0x000fe20000000044 */
[----:B------:R-:W-:Y:S01]  /*4970*/  FFMA.FTZ R66, R134, R66, -R65 ;  /* 0x0000004286427223 */ /* 0x000fe20000010841 */
        /* <DEDUP_REMOVED lines=20> */
[-C--:B------:R-:W-:Y:S01]  /*4ac0*/  FFMA.FTZ R69, R132, R67.reuse, -R69 ;  /* 0x0000004384457223 */ /* 0x080fe20000010845 */
        /* <DEDUP_REMOVED lines=9> */
[----:B------:R-:W-:Y:S01]  /*4b60*/  PRMT R177, R77, 0x7632, R177 ;  /* 0x000076324db17816 */ /* 0x000fe200000000b1 */
[----:B------:R-:W-:Y:S01]  /*4b70*/  FADD.FTZ R73, R228, R73 ;  /* 0x00000049e4497221 */ /* 0x000fe20000010000 */
[----:B------:R-:W-:Y:S01]  /*4b80*/  FMUL.FTZ R65, R127, R67 ;  /* 0x000000437f417220 */ /* 0x000fe20000410000 */
[----:B------:R-:W-:Y:S01]  /*4b90*/  FADD.FTZ R66, R229, R66 ;  /* 0x00000042e5427221 */ /* 0x000fe20000010000 */
[----:B------:R-:W-:Y:S01]  /*4ba0*/  FMUL.FTZ R64, R127, R69 ;  /* 0x000000457f407220 */ /* 0x000fe20000410000 */
[----:B------:R-:W-:Y:S01]  /*4bb0*/  PRMT R175, R54, 0x7632, R175 ;  /* 0x0000763236af7816 */ /* 0x000fe200000000af */
[----:B------:R-:W-:Y:S01]  /*4bc0*/  FMUL.FTZ R71, R125, R73 ;  /* 0x000000497d477220 */ /* 0x000fe20000410000 */
[----:B------:R-:W-:Y:S01]  /*4bd0*/  SHF.L.U32 R177, R177, 0x10, RZ ;  /* 0x00000010b1b17819 */ /* 0x000fe200000006ff */
[C---:B------:R-:W-:Y:S01]  /*4be0*/  FFMA.FTZ R65, R128.reuse, R69, -R65 ;  /* 0x0000004580417223 */ /* 0x040fe20000010841 */
[-C--:B------:R-:W-:Y:S01]  /*4bf0*/  FMUL.FTZ R69, R125, R66.reuse ;  /* 0x000000427d457220 */ /* 0x080fe20000410000 */
[----:B------:R-:W-:Y:S01]  /*4c00*/  FFMA.FTZ R67, R128, R67, R64 ;  /* 0x0000004380437223 */ /* 0x000fe20000010040 */
[----:B------:R-:W-:Y:S01]  /*4c10*/  SHF.L.U32 R179, R77, 0x10, RZ ;  /* 0x000000104db37819 */ /* 0x000fe200000006ff */
[----:B------:R-:W-:Y:S01]  /*4c20*/  FFMA.FTZ R71, R126, R66, -R71 ;  /* 0x000000427e477223 */ /* 0x000fe20000010847 */
[----:B------:R-:W-:Y:S01]  /*4c30*/  SHF.L.U32 R175, R175, 0x10, RZ ;  /* 0x00000010afaf7819 */ /* 0x000fe200000006ff */
[----:B------:R-:W-:Y:S01]  /*4c40*/  FMUL.FTZ R64, R34, R177 ;  /* 0x000000b122407220 */ /* 0x000fe20000410000 */
[----:B------:R-:W-:Y:S01]  /*4c50*/  FFMA.FTZ R66, R126, R73, R69 ;  /* 0x000000497e427223 */ /* 0x000fe20000010045 */
[----:B------:R-:W-:Y:S01]  /*4c60*/  FMUL.FTZ R69, R125, R67 ;  /* 0x000000437d457220 */ /* 0x000fe20000410000 */
[----:B------:R-:W-:Y:S01]  /*4c70*/  FMUL.FTZ R200, R34, R179 ;  /* 0x000000b322c87220 */ /* 0x000fe20000410000 */
[----:B------:R-:W-:Y:S01]  /*4c80*/  FMUL.FTZ R201, R175, R64 ;  /* 0x00000040afc97220 */ /* 0x000fe20000410000 */
[----:B------:R-:W-:Y:S01]  /*4c90*/  PRMT R77, R78, 0x7632, R77 ;  /* 0x000076324e4d7816 */ /* 0x000fe2000000004d */
[-C--:B------:R-:W-:Y:S01]  /*4ca0*/  FFMA.FTZ R69, R126, R65.reuse, -R69 ;  /* 0x000000417e457223 */ /* 0x080fe20000010845 */
[----:B------:R-:W-:Y:S01]  /*4cb0*/  FMUL.FTZ R65, R125, R65 ;  /* 0x000000417d417220 */ /* 0x000fe20000410000 */
        /* <DEDUP_REMOVED lines=9> */
[----:B------:R-:W-:Y:S01]  /*4d50*/  FMUL.FTZ R73, R123, R71 ;  /* 0x000000477b497220 */ /* 0x000fe20000410000 */
[----:B------:R-:W-:Y:S01]  /*4d60*/  FMUL.FTZ R64, R42, R77 ;  /* 0x0000004d2a407220 */ /* 0x000fe20000410000 */
[C---:B------:R-:W-:Y:S01]  /*4d70*/  FFMA.FTZ R71, R124.reuse, R71, -R67 ;  /* 0x000000477c477223 */ /* 0x040fe20000010843 */
[----:B------:R-:W-:Y:S01]  /*4d80*/  FMUL.FTZ R190, R181, R190 ;  /* 0x000000beb5be7220 */ /* 0x000fe20000410000 */
[----:B------:R-:W-:Y:S01]  /*4d90*/  FMUL.FTZ R67, R123, R65 ;  /* 0x000000417b437220 */ /* 0x000fe20000410000 */
[----:B------:R-:W-:Y:S01]  /*4da0*/  ISETP.NE.AND P2, PT, R119, 0x3f, PT ;  /* 0x0000003f7700780c */ /* 0x000fe20003f45270 */
[----:B------:R-:W-:Y:S01]  /*4db0*/  FFMA.FTZ R68, R124, R66, R73 ;  /* 0x000000427c447223 */ /* 0x000fe20000010049 */
[----:B------:R-:W-:Y:S01]  /*4dc0*/  FMUL.FTZ R191, R181, R64 ;  /* 0x00000040b5bf7220 */ /* 0x000fe20000410000 */
[----:B------:R-:W-:Y:S01]  /*4dd0*/  FADD.FTZ R71, R190, R71 ;  /* 0x00000047be477221 */ /* 0x000fe20000010000 */
[-C--:B------:R-:W-:Y:S01]  /*4de0*/  FMUL.FTZ R66, R123, R69.reuse ;  /* 0x000000457b427220 */ /* 0x080fe20000410000 */
[C---:B---3--:R-:W-:Y:S01]  /*4df0*/  PRMT R216, R81.reuse, 0x7632, R216 ;  /* 0x0000763251d87816 */ /* 0x048fe200000000d8 */
[----:B------:R-:W-:Y:S01]  /*4e00*/  FFMA.FTZ R64, R124, R69, -R67 ;  /* 0x000000457c407223 */ /* 0x000fe20000010843 */
[----:B------:R-:W-:Y:S01]  /*4e10*/  SHF.L.U32 R242, R81, 0x10, RZ ;  /* 0x0000001051f27819 */ /* 0x000fe200000006ff */
[----:B------:R-:W-:Y:S01]  /*4e20*/  FADD.FTZ R68, R191, R68 ;  /* 0x00000044bf447221 */ /* 0x000fe20000010000 */
[C---:B------:R-:W-:Y:S01]  /*4e30*/  PRMT R237, R82.reuse, 0x7632, R237 ;  /* 0x0000763252ed7816 */ /* 0x040fe200000000ed */
[----:B------:R-:W-:Y:S01]  /*4e40*/  FMUL.FTZ R67, R121, R71 ;  /* 0x0000004779437220 */ /* 0x000fe20000410000 */
[----:B------:R-:W-:-:S02]  /*4e50*/  SHF.L.U32 R81, R82, 0x10, RZ ;  /* 0x0000001052517819 */ /* 0x000fc400000006ff */
[----:B------:R-:W-:Y:S02]  /*4e60*/  SHF.L.U32 R78, R79, 0x10, RZ ;  /* 0x000000104f4e7819 */ /* 0x000fe400000006ff */
[----:B------:R-:W-:Y:S01]  /*4e70*/  PRMT R82, R55, 0x7632, R82 ;  /* 0x0000763237527816 */ /* 0x000fe20000000052 */
[----:B------:R-:W-:Y:S01]  /*4e80*/  FFMA.FTZ R66, R124, R65, R66 ;  /* 0x000000417c427223 */ /* 0x000fe20000010042 */
[----:B------:R-:W-:Y:S01]  /*4e90*/  PRMT R65, R79, 0x7632, R65 ;  /* 0x000076324f417816 */ /* 0x000fe20000000041 */
[-C--:B------:R-:W-:Y:S01]  /*4ea0*/  FMUL.FTZ R73, R121, R68.reuse ;  /* 0x0000004479497220 */ /* 0x080fe20000410000 */
[----:B------:R-:W-:Y:S01]  /*4eb0*/  FFMA.FTZ R230, R122, R68, R67 ;  /* 0x000000447ae67223 */ /* 0x000fe20000010043 */
[----:B------:R-:W-:Y:S01]  /*4ec0*/  SHF.L.U32 R82, R82, 0x10, RZ ;  /* 0x0000001052527819 */ /* 0x000fe200000006ff */
[----:B------:R-:W-:Y:S01]  /*4ed0*/  FMUL.FTZ R67, R35, R78 ;  /* 0x0000004e23437220 */ /* 0x000fe20000410000 */
[C---:B------:R-:W-:Y:S02]  /*4ee0*/  PRMT R235, R80.reuse, 0x7632, R235 ;  /* 0x0000763250eb7816 */ /* 0x040fe400000000eb */
[----:B------:R-:W-:Y:S01]  /*4ef0*/  SHF.L.U32 R219, R80, 0x10, RZ ;  /* 0x0000001050db7819 */ /* 0x000fe200000006ff */
[----:B------:R-:W-:Y:S01]  /*4f00*/  FFMA.FTZ R73, R122, R71, -R73 ;  /* 0x000000477a497223 */ /* 0x000fe20000010849 */
[----:B------:R-:W-:Y:S01]  /*4f10*/  SHF.L.U32 R80, R65, 0x10, RZ ;  /* 0x0000001041507819 */ /* 0x000fe200000006ff */
[----:B------:R-:W-:Y:S01]  /*4f20*/  FMUL.FTZ R65, R121, R64 ;  /* 0x0000004079417220 */ /* 0x000fe20000410000 */
[----:B------:R-:W-:Y:S01]  /*4f30*/  @P2 LEA R72, R119, R116, 0x3 ;  /* 0x0000007477482211 */ /* 0x000fe200078e18ff */
[----:B------:R-:W-:Y:S01]  /*4f40*/  FMUL.FTZ R232, R82, R67 ;  /* 0x0000004352e87220 */ /* 0x000fe20000410000 */
[-C--:B------:R-:W-:Y:S01]  /*4f50*/  FMUL.FTZ R79, R121, R66.reuse ;  /* 0x00000042794f7220 */ /* 0x080fe20000410000 */
[----:B------:R-:W-:-:S02]  /*4f60*/  FFMA.FTZ R65, R122, R66, R65 ;  /* 0x000000427a417223 */ /* 0x000fc40000010041 */
[----:B------:R-:W-:Y:S02]  /*4f70*/  FADD.FTZ R66, R232, R73 ;  /* 0x00000049e8427221 */ /* 0x000fe40000010000 */
[----:B------:R-:W0:Y:S01]  /*4f80*/  @P2 LDS.64 R72, [R72+0x7b68] ;  /* 0x007b680048482984 */ /* 0x000e220000000a00 */
[----:B------:R-:W-:Y:S01]  /*4f90*/  FMUL.FTZ R231, R35, R80 ;  /* 0x0000005023e77220 */ /* 0x000fe20000410000 */
[----:B------:R-:W-:Y:S03]  /*4fa0*/  BSSY B0, `(.L_x_11866) ;  /* 0x000002b000007945 */ /* 0x000fe60003800000 */
[----:B------:R-:W-:Y:S01]  /*4fb0*/  FMUL.FTZ R231, R82, R231 ;  /* 0x000000e752e77220 */ /* 0x000fe20000410000 */
[----:B------:R-:W-:Y:S01]  /*4fc0*/  PRMT R207, R95, 0x7632, R207 ;  /* 0x000076325fcf7816 */ /* 0x000fe200000000cf */
[----:B------:R-:W-:Y:S01]  /*4fd0*/  FFMA.FTZ R64, R122, R64, -R79 ;  /* 0x000000407a407223 */ /* 0x000fe2000001084f */
[----:B------:R-:W-:Y:S01]  /*4fe0*/  PRMT R238, R83, 0x7632, R238 ;  /* 0x0000763253ee7816 */ /* 0x000fe200000000ee */
        /* <DEDUP_REMOVED lines=24> */
[----:B------:R-:W-:Y:S02]  /*5170*/  SHF.L.U32 R95, R95, 0x10, RZ ;  /* 0x000000105f5f7819 */ /* 0x000fe400000006ff */
[----:B------:R-:W-:Y:S01]  /*5180*/  LEA R79, R119, R116, 0x4 ;  /* 0x00000074774f7211 */ /* 0x000fe200078e20ff */
[----:B0-----:R-:W-:Y:S06]  /*5190*/  @P2 BRA `(.L_x_11867) ;  /* 0x00000000002c2947 */ /* 0x001fec0003800000 */
[----:B------:R-:W-:Y:S01]  /*51a0*/  ISETP.NE.AND P2, PT, R17, UR17, PT ;  /* 0x0000001111007c0c */ /* 0x000fe2000bf45270 */
[----:B------:R-:W-:Y:S01]  /*51b0*/  HFMA2.MMA R72, -RZ, RZ, 1.875, 0 ;  /* 0x3f800000ff487435 */ /* 0x000fe200000001ff */
[----:B------:R-:W-:-:S11]  /*51c0*/  MOV R73, RZ ;  /* 0x000000ff00497202 */ /* 0x000fd60000000f00 */
        /* <DEDUP_REMOVED lines=8> */
.L_x_11867:
[----:B------:R-:W-:Y:S05]  /*5250*/  BSYNC B0 ;  /* 0x0000000000007941 */ /* 0x000fea0003800000 */
.L_x_11866:
[----:B------:R-:W-:Y:S01]  /*5260*/  ISETP.GT.U32.AND P2, PT, R119, 0x1f, PT ;  /* 0x0000001f7700780c */ /* 0x000fe20003f44070 */
[----:B------:R1:W-:Y:S01]  /*5270*/  STS.128 [R79+0x6350], R64 ;  /* 0x006350404f007388 */ /* 0x0003e20000000c00 */
[----:B------:R-:W-:Y:S01]  /*5280*/  SHF.L.U32 R216, R216, 0x10, RZ ;  /* 0x00000010d8d87819 */ /* 0x000fe200000006ff */
[----:B------:R-:W-:Y:S01]  /*5290*/  FMUL.FTZ R85, R11, R234 ;  /* 0x000000ea0b557220 */ /* 0x000fe20000410000 */
[----:B------:R-:W-:Y:S01]  /*52a0*/  FMUL.FTZ R86, R10, R213 ;  /* 0x000000d50a567220 */ /* 0x000fe20000410000 */
[----:B------:R-:W-:Y:S01]  /*52b0*/  FMUL.FTZ R92, R4, R215 ;  /* 0x000000d7045c7220 */ /* 0x000fe20000410000 */
        /* <DEDUP_REMOVED lines=50> */
[----:B------:R-:W1:Y:S02]  /*55e0*/  LDS.128 R68, [R234+0x6360] ;  /* 0x00636000ea447984 */ /* 0x000e640000000c00 */
        /* <DEDUP_REMOVED lines=25> */
[----:B------:R-:W1:Y:S01]  /*5780*/  SHFL.UP PT, R245, R237, 0x2, RZ ;  /* 0x04400000edf57989 */ /* 0x000e6200000e00ff */
[----:B------:R-:W-:-:S03]  /*5790*/  @P3 FFMA.FTZ R236, R236, R233, -R70 ;  /* 0x000000e9ecec3223 */ /* 0x000fc60000010846 */
[----:B------:R-:W2:Y:S01]  /*57a0*/  SHFL.UP PT, R243, R235, 0x2, RZ ;  /* 0x04400000ebf37989 */ /* 0x000ea200000e00ff */
[----:B------:R-:W-:Y:S02]  /*57b0*/  FSEL R68, R68, R69, !P3 ;  /* 0x0000004544447208 */ /* 0x000fe40005800000 */
[----:B------:R-:W-:Y:S01]  /*57c0*/  ISETP.GE.AND P3, PT, R117, 0x2, PT ;  /* 0x000000027500780c */ /* 0x000fe20003f66270 */
[----:B------:R-:W3:Y:S04]  /*57d0*/  SHFL.UP PT, R233, R236, 0x2, RZ ;  /* 0x04400000ece97989 */ /* 0x000ee800000e00ff */
[----:B------:R-:W4:Y:S01]  /*57e0*/  SHFL.UP PT, R241, R68, 0x2, RZ ;  /* 0x0440000044f17989 */ /* 0x000f2200000e00ff */
[----:B-1----:R-:W-:-:S04]  /*57f0*/  FMUL.FTZ R69, R68, R245 ;  /* 0x000000f544457220 */ /* 0x002fc80000410000 */
        /* <DEDUP_REMOVED lines=8> */
[----:B------:R-:W1:Y:S01]  /*5880*/  SHFL.UP PT, R243, R235, 0x4, RZ ;  /* 0x04800000ebf37989 */ /* 0x000e6200000e00ff */
[----:B------:R-:W-:Y:S01]  /*5890*/  @P3 FFMA.FTZ R236, R236, R233, -R70 ;  /* 0x000000e9ecec3223 */ /* 0x000fe20000010846 */
[----:B------:R-:W-:-:S02]  /*58a0*/  FSEL R68, R68, R69, !P3 ;  /* 0x0000004544447208 */ /* 0x000fc40005800000 */
        /* <DEDUP_REMOVED lines=16> */
[----:B------:R-:W1:Y:S01]  /*59b0*/  SHFL.UP PT, R243, R235, 0x8, RZ ;  /* 0x05000000ebf37989 */ /* 0x000e6200000e00ff */
[----:B------:R-:W-:-:S03]  /*59c0*/  ISETP.GE.AND P3, PT, R117, 0x8, PT ;  /* 0x000000087500780c */ /* 0x000fc60003f66270 */
[----:B------:R-:W2:Y:S04]  /*59d0*/  SHFL.UP PT, R233, R236, 0x8, RZ ;  /* 0x05000000ece97989 */ /* 0x000ea800000e00ff */
[----:B------:R-:W3:Y:S01]  /*59e0*/  SHFL.UP PT, R241, R68, 0x8, RZ ;  /* 0x0500000044f17989 */ /* 0x000ee200000e00ff */
[C---:B-1----:R-:W-:Y:S01]  /*59f0*/  FMUL.FTZ R240, R68.reuse, R243 ;  /* 0x000000f344f07220 */ /* 0x042fe20000410000 */
        /* <DEDUP_REMOVED lines=14> */
.L_x_11988:
        /* <DEDUP_REMOVED lines=10> */
[----:B-1----:R-:W-:Y:S01]  /*5b80*/  @P3 FFMA.FTZ R236, R236, R233, -R70 ;  /* 0x000000e9ecec3223 */ /* 0x002fe20000010846 */
[----:B------:R-:W-:Y:S01]  /*5b90*/  @P3 FADD.FTZ R237, R237, R242 ;  /* 0x000000f2eded3221 */ /* 0x000fe20000010000 */
[----:B------:R-:W-:Y:S01]  /*5ba0*/  @P3 FADD.FTZ R235, R235, R240 ;  /* 0x000000f0ebeb3221 */ /* 0x000fe20000010000 */
[----:B------:R-:W-:Y:S06]  /*5bb0*/  BRA.DIV UR42, `(.L_x_11870) ;  /* 0x0000007a2a5c7947 */ /* 0x000fec000b800000 */
.L_x_11991:
[----:B------:R-:W-:-:S03]  /*5bc0*/  UMOV UR42, 0xffffffff ;  /* 0xffffffff002a7882 */ /* 0x000fc60000000000 */
[----:B------:R-:W-:Y:S05]  /*5bd0*/  BRA.DIV UR42, `(.L_x_11871) ;  /* 0x0000007a2a7c7947 */ /* 0x000fea000b800000 */
.L_x_11994:
[----:B------:R-:W-:-:S03]  /*5be0*/  UMOV UR42, 0xffffffff ;  /* 0xffffffff002a7882 */ /* 0x000fc60000000000 */
[----:B------:R-:W-:Y:S05]  /*5bf0*/  BRA.DIV UR42, `(.L_x_11872) ;  /* 0x0000007a2a9c7947 */ /* 0x000fea000b800000 */
.L_x_11997:
[----:B------:R-:W-:-:S03]  /*5c00*/  UMOV UR42, 0xffffffff ;  /* 0xffffffff002a7882 */ /* 0x000fc60000000000 */
[----:B------:R-:W-:Y:S05]  /*5c10*/  BRA.DIV UR42, `(.L_x_11873) ;  /* 0x0000007a2abc7947 */ /* 0x000fea000b800000 */
.L_x_12000:
        /* <DEDUP_REMOVED lines=10> */
.L_x_12010:
[C---:B0--3--:R-:W-:Y:S01]  /*5cc0*/  FMUL.FTZ R69, R241.reuse, R63 ;  /* 0x0000003ff1457220 */ /* 0x049fe20000410000 */
[----:B--2---:R-:W-:-:S03]  /*5cd0*/  FMUL.FTZ R70, R241, R62 ;  /* 0x0000003ef1467220 */ /* 0x004fc60000410000 */
[C---:B----4-:R-:W-:Y:S01]  /*5ce0*/  FFMA.FTZ R68, R236.reuse, R62, -R69 ;  /* 0x0000003eec447223 */ /* 0x050fe20000010845 */
[C---:B------:R-:W-:Y:S01]  /*5cf0*/  FFMA.FTZ R70, R236.reuse, R63, R70 ;  /* 0x0000003fec467223 */ /* 0x040fe20000010046 */
[-C--:B------:R-:W-:Y:S02]  /*5d00*/  FMUL.FTZ R69, R241, R61.reuse ;  /* 0x0000003df1457220 */ /* 0x080fe40000410000 */
[----:B------:R-:W-:Y:S01]  /*5d10*/  @P1 FADD.FTZ R62, R235, R68 ;  /* 0x00000044eb3e1221 */ /* 0x000fe20000010000 */
[-C--:B------:R-:W-:Y:S01]  /*5d20*/  FMUL.FTZ R68, R241, R60.reuse ;  /* 0x0000003cf1447220 */ /* 0x080fe20000410000 */
[----:B------:R-:W-:Y:S01]  /*5d30*/  @P1 FADD.FTZ R63, R237, R70 ;  /* 0x00000046ed3f1221 */ /* 0x000fe20000010000 */
[C---:B------:R-:W-:Y:S01]  /*5d40*/  @P1 FFMA.FTZ R60, R236.reuse, R60, -R69 ;  /* 0x0000003cec3c1223 */ /* 0x040fe20000010845 */
[C---:B------:R-:W-:Y:S01]  /*5d50*/  FMUL.FTZ R233, R65.reuse, R62 ;  /* 0x0000003e41e97220 */ /* 0x040fe20000410000 */
[----:B------:R-:W-:Y:S01]  /*5d60*/  @P1 FFMA.FTZ R61, R236, R61, R68 ;  /* 0x0000003dec3d1223 */ /* 0x000fe20000010044 */
[CC--:B------:R-:W-:Y:S01]  /*5d70*/  FMUL.FTZ R71, R65.reuse, R63.reuse ;  /* 0x0000003f41477220 */ /* 0x0c0fe20000410000 */
[C---:B------:R-:W-:Y:S01]  /*5d80*/  FMUL.FTZ R68, R65.reuse, R60 ;  /* 0x0000003c41447220 */ /* 0x040fe20000410000 */
[C---:B------:R-:W-:Y:S01]  /*5d90*/  FFMA.FTZ R70, R64.reuse, R63, R233 ;  /* 0x0000003f40467223 */ /* 0x040fe200000100e9 */
[-C--:B------:R-:W-:Y:S01]  /*5da0*/  FMUL.FTZ R69, R65, R61.reuse ;  /* 0x0000003d41457220 */ /* 0x080fe20000410000 */
[C---:B------:R-:W-:Y:S01]  /*5db0*/  FFMA.FTZ R71, R64.reuse, R62, -R71 ;  /* 0x0000003e40477223 */ /* 0x040fe20000010847 */
[C---:B------:R-:W-:Y:S01]  /*5dc0*/  FFMA.FTZ R65, R64.reuse, R61, R68 ;  /* 0x0000003d40417223 */ /* 0x040fe20000010044 */
[----:B------:R-:W-:Y:S01]  /*5dd0*/  FADD.FTZ R67, R67, R70 ;  /* 0x0000004643437221 */ /* 0x000fe20000010000 */
[----:B------:R-:W-:Y:S01]  /*5de0*/  FFMA.FTZ R64, R64, R60, -R69 ;  /* 0x0000003c40407223 */ /* 0x000fe20000010845 */
[----:B------:R-:W-:Y:S01]  /*5df0*/  FADD.FTZ R66, R66, R71 ;  /* 0x0000004742427221 */ /* 0x000fe20000010000 */
[----:B------:R1:W-:Y:S04]  /*5e00*/  STS.128 [R234+0x6350], R60 ;  /* 0x0063503cea007388 */ /* 0x0003e80000000c00 */
[----:B------:R1:W-:Y:S02]  /*5e10*/  STS.128 [R234+0x6360], R64 ;  /* 0x00636040ea007388 */ /* 0x0003e40000000c00 */
.L_x_11868:
[----:B------:R-:W-:Y:S05]  /*5e20*/  WARPSYNC.ALL ;  /* 0x0000000000007948 */ /* 0x000fea0003800000 */
[----:B------:R-:W-:Y:S01]  /*5e30*/  BAR.SYNC.DEFER_BLOCKING 0x0 ;  /* 0x0000000000007b1d */ /* 0x000fe20000010000 */
[----:B-1---5:R-:W-:Y:S01]  /*5e40*/  MOV R60, UR17 ;  /* 0x00000011003c7c02 */ /* 0x022fe20008000f00 */
[C---:B0-----:R-:W-:Y:S01]  /*5e50*/  FMUL.FTZ R63, R121.reuse, -R72 ;  /* 0x80000048793f7220 */ /* 0x041fe20000410000 */
[CC--:B------:R-:W-:Y:S01]  /*5e60*/  FMUL.FTZ R61, R121.reuse, R73.reuse ;  /* 0x00000049793d7220 */ /* 0x0c0fe20000410000 */
[-C--:B------:R-:W-:Y:S01]  /*5e70*/  FMUL.FTZ R62, R122, R216.reuse ;  /* 0x000000d87a3e7220 */ /* 0x080fe20000410000 */
[----:B------:R-:W-:Y:S01]  /*5e80*/  ISETP.GE.OR P0, PT, R60, UR19, P0 ;  /* 0x000000133c007c0c */ /* 0x000fe20008706670 */
[C---:B------:R-:W-:Y:S01]  /*5e90*/  FFMA.FTZ R63, R122.reuse, -R73, R63 ;  /* 0x800000497a3f7223 */ /* 0x040fe2000001003f */
[C---:B------:R-:W-:Y:S01]  /*5ea0*/  FMUL.FTZ R60, R121.reuse, R216 ;  /* 0x000000d8793c7220 */ /* 0x040fe20000410000 */
[C---:B------:R-:W-:Y:S01]  /*5eb0*/  FFMA.FTZ R61, R122.reuse, R72, -R61 ;  /* 0x000000487a3d7223 */ /* 0x040fe2000001083d */
[----:B------:R-:W-:Y:S01]  /*5ec0*/  FFMA.FTZ R62, -R121, R95, -R62 ;  /* 0x0000005f793e7223 */ /* 0x000fe2000001093e */
[C---:B------:R-:W-:Y:S01]  /*5ed0*/  FMUL.FTZ R67, R123.reuse, -R63 ;  /* 0x8000003f7b437220 */ /* 0x040fe20000410000 */
[----:B------:R-:W-:Y:S01]  /*5ee0*/  FFMA.FTZ R65, R122, R95, -R60 ;  /* 0x0000005f7a417223 */ /* 0x000fe2000001083c */
[-C--:B------:R-:W-:Y:S01]  /*5ef0*/  FMUL.FTZ R60, R123, -R61.reuse ;  /* 0x8000003d7b3c7220 */ /* 0x080fe20000410000 */
[----:B------:R-:W-:Y:S01]  /*5f00*/  FADD.FTZ R62, -R215, R62 ;  /* 0x0000003ed73e7221 */ /* 0x000fe20000010100 */
[----:B------:R-:W-:Y:S01]  /*5f10*/  FFMA.FTZ R67, R124, R61, -R67 ;  /* 0x0000003d7c437223 */ /* 0x000fe20000010843 */
[----:B------:R-:W-:Y:S01]  /*5f20*/  FADD.FTZ R65, R94, R65 ;  /* 0x000000415e417221 */ /* 0x000fe20000010000 */
[C---:B------:R-:W-:Y:S01]  /*5f30*/  FFMA.FTZ R60, R124.reuse, R63, R60 ;  /* 0x0000003f7c3c7223 */ /* 0x040fe2000001003c */
[----:B------:R-:W-:Y:S01]  /*5f40*/  FMUL.FTZ R61, R123, -R62 ;  /* 0x8000003e7b3d7220 */ /* 0x000fe20000410000 */
[----:B------:R-:W-:Y:S01]  /*5f50*/  FMUL.FTZ R69, R125, -R67 ;  /* 0x800000437d457220 */ /* 0x000fe20000410000 */
[-C--:B------:R-:W-:Y:S01]  /*5f60*/  FMUL.FTZ R63, R123, -R65.reuse ;  /* 0x800000417b3f7220 */ /* 0x080fe20000410000 */
[-C--:B------:R-:W-:Y:S01]  /*5f70*/  FMUL.FTZ R66, R125, -R60.reuse ;  /* 0x8000003c7d427220 */ /* 0x080fe20000410000 */
[----:B------:R-:W-:Y:S01]  /*5f80*/  FFMA.FTZ R64, R124, R65, -R61 ;  /* 0x000000417c407223 */ /* 0x000fe2000001083d */
[----:B------:R-:W-:Y:S01]  /*5f90*/  FFMA.FTZ R69, R126, R60, R69 ;  /* 0x0000003c7e457223 */ /* 0x000fe20000010045 */
[----:B------:R-:W-:Y:S01]  /*5fa0*/  FFMA.FTZ R63, R124, R62, R63 ;  /* 0x0000003e7c3f7223 */ /* 0x000fe2000001003f */
[----:B------:R-:W-:Y:S01]  /*5fb0*/  FFMA.FTZ R66, R126, R67, -R66 ;  /* 0x000000437e427223 */ /* 0x000fe20000010842 */
[----:B------:R-:W0:Y:S01]  /*5fc0*/  LDS.64 R60, [R79+0x6358] ;  /* 0x006358004f3c7984 */ /* 0x000e220000000a00 */
        /* <DEDUP_REMOVED lines=12> */
[----:B------:R-:W-:Y:S01]  /*6090*/  FFMA.FTZ R233, R132, R69, R233 ;  /* 0x0000004584e97223 */ /* 0x000fe200000100e9 */
[----:B------:R-:W-:Y:S01]  /*60a0*/  FADD.FTZ R65, R92, R65 ;  /* 0x000000415c417221 */ /* 0x000fe20000010000 */
[----:B------:R-:W-:Y:S01]  /*60b0*/  FFMA.FTZ R71, R132, R66, -R71 ;  /* 0x0000004284477223 */ /* 0x000fe20000010847 */
[----:B------:R-:W-:Y:S01]  /*60c0*/  FADD.FTZ R62, -R213, R62 ;  /* 0x0000003ed53e7221 */ /* 0x000fe20000010100 */
        /* <DEDUP_REMOVED lines=8> */
[C---:B------:R-:W-:Y:S01]  /*6150*/  FMUL.FTZ R63, R135.reuse, -R69 ;  /* 0x80000045873f7220 */ /* 0x040fe20000410000 */
[----:B------:R-:W-:Y:S01]  /*6160*/  FADD.FTZ R67, -R212, R67 ;  /* 0x00000043d4437221 */ /* 0x000fe20000010100 */
[-C--:B------:R-:W-:Y:S01]  /*6170*/  FMUL.FTZ R62, R135, -R233.reuse ;  /* 0x800000e9873e7220 */ /* 0x080fe20000410000 */
        /* <DEDUP_REMOVED lines=12> */
[----:B0-----:R-:W-:Y:S01]  /*6240*/  FMUL.FTZ R63, R131, R61 ;  /* 0x0000003d833f7220 */ /* 0x001fe20000410000 */
[----:B------:R-:W-:Y:S01]  /*6250*/  FADD.FTZ R65, -R211, R62 ;  /* 0x0000003ed3417221 */ /* 0x000fe20000010100 */
[----:B------:R-:W-:Y:S01]  /*6260*/  FMUL.FTZ R62, R131, R60 ;  /* 0x0000003c833e7220 */ /* 0x000fe20000410000 */
[----:B------:R-:W-:Y:S01]  /*6270*/  FMUL.FTZ R66, R133, -R64 ;  /* 0x8000004085427220 */ /* 0x000fe20000410000 */
[C---:B------:R-:W-:Y:S01]  /*6280*/  FFMA.FTZ R60, R130.reuse, R60, -R63 ;  /* 0x0000003c823c7223 */ /* 0x040fe2000001083f */
[C---:B------:R-:W-:Y:S01]  /*6290*/  FMUL.FTZ R63, R139.reuse, -R71 ;  /* 0x800000478b3f7220 */ /* 0x040fe20000410000 */
[----:B------:R-:W-:Y:S01]  /*62a0*/  FFMA.FTZ R131, R130, R61, R62 ;  /* 0x0000003d82837223 */ /* 0x000fe2000001003e */
[----:B------:R-:W-:Y:S01]  /*62b0*/  FMUL.FTZ R62, R139, -R233 ;  /* 0x800000e98b3e7220 */ /* 0x000fe20000410000 */
[----:B------:R-:W-:Y:S01]  /*62c0*/  FADD.FTZ R189, R189, R60 ;  /* 0x0000003cbdbd7221 */ /* 0x000fe20000010000 */
[----:B------:R-:W-:Y:S01]  /*62d0*/  FMUL.FTZ R67, R133, -R65 ;  /* 0x8000004185437220 */ /* 0x000fe20000410000 */
[----:B------:R-:W-:Y:S01]  /*62e0*/  FADD.FTZ R131, R188, R131 ;  /* 0x00000083bc837221 */ /* 0x000fe20000010000 */
[----:B------:R-:W-:Y:S01]  /*62f0*/  FFMA.FTZ R62, R140, R71, -R62 ;  /* 0x000000478c3e7223 */ /* 0x000fe2000001083e */
[C---:B------:R-:W-:Y:S01]  /*6300*/  FMUL.FTZ R61, R151.reuse, R189 ;  /* 0x000000bd973d7220 */ /* 0x040fe20000410000 */
[----:B------:R-:W-:Y:S01]  /*6310*/  FFMA.FTZ R65, R134, R65, R66 ;  /* 0x0000004186417223 */ /* 0x000fe20000010042 */
[----:B------:R-:W-:Y:S01]  /*6320*/  FMUL.FTZ R60, R151, R131 ;  /* 0x00000083973c7220 */ /* 0x000fe20000410000 */
[----:B------:R-:W-:Y:S01]  /*6330*/  FFMA.FTZ R63, R140, R233, R63 ;  /* 0x000000e98c3f7223 */ /* 0x000fe2000001003f */
[C---:B------:R-:W-:Y:S01]  /*6340*/  FFMA.FTZ R61, R152.reuse, R131, R61 ;  /* 0x00000083983d7223 */ /* 0x040fe2000001003d */
[C---:B------:R-:W-:Y:S01]  /*6350*/  FMUL.FTZ R66, R141.reuse, -R62 ;  /* 0x8000003e8d427220 */ /* 0x040fe20000410000 */
[----:B------:R-:W-:Y:S01]  /*6360*/  FFMA.FTZ R60, R152, R189, -R60 ;  /* 0x000000bd983c7223 */ /* 0x000fe2000001083c */
[----:B------:R-:W-:Y:S01]  /*6370*/  FFMA.FTZ R64, R134, R64, -R67 ;  /* 0x0000004086407223 */ /* 0x000fe20000010843 */
[----:B------:R-:W-:Y:S01]  /*6380*/  FADD.FTZ R186, R186, R61 ;  /* 0x0000003dbaba7221 */ /* 0x000fe20000010000 */
[-C--:B------:R-:W-:Y:S01]  /*6390*/  FMUL.FTZ R67, R141, -R63.reuse ;  /* 0x8000003f8d437220 */ /* 0x080fe20000410000 */
[----:B------:R-:W-:Y:S01]  /*63a0*/  FADD.FTZ R130, R187, R60 ;  /* 0x0000003cbb827221 */ /* 0x000fe20000010000 */
[----:B------:R-:W-:Y:S01]  /*63b0*/  FFMA.FTZ R66, R142, R63, R66 ;  /* 0x0000003f8e427223 */ /* 0x000fe20000010042 */
[C---:B------:R-:W-:Y:S01]  /*63c0*/  FMUL.FTZ R61, R149.reuse, R186 ;  /* 0x000000ba953d7220 */ /* 0x040fe20000410000 */
[----:B------:R-:W-:Y:S01]  /*63d0*/  FADD.FTZ R65, -R210, R65 ;  /* 0x00000041d2417221 */ /* 0x000fe20000010100 */
[-C--:B------:R-:W-:Y:S01]  /*63e0*/  FMUL.FTZ R63, R149, R130.reuse ;  /* 0x00000082953f7220 */ /* 0x080fe20000410000 */
[----:B------:R-:W-:Y:S01]  /*63f0*/  FADD.FTZ R64, R89, R64 ;  /* 0x0000004059407221 */ /* 0x000fe20000010000 */
[C---:B------:R-:W-:Y:S01]  /*6400*/  FFMA.FTZ R188, R150.reuse, R130, -R61 ;  /* 0x0000008296bc7223 */ /* 0x040fe2000001083d */
[-C--:B------:R-:W-:Y:S01]  /*6410*/  FMUL.FTZ R61, R135, -R65.reuse ;  /* 0x80000041873d7220 */ /* 0x080fe20000410000 */
[----:B------:R-:W-:Y:S01]  /*6420*/  FFMA.FTZ R63, R150, R186, R63 ;  /* 0x000000ba963f7223 */ /* 0x000fe2000001003f */
[----:B------:R-:W-:Y:S01]  /*6430*/  FFMA.FTZ R62, R142, R62, -R67 ;  /* 0x0000003e8e3e7223 */ /* 0x000fe20000010843 */
[----:B------:R-:W-:Y:S01]  /*6440*/  FADD.FTZ R188, R185, R188 ;  /* 0x000000bcb9bc7221 */ /* 0x000fe20000010000 */
[-C--:B------:R-:W-:Y:S01]  /*6450*/  FFMA.FTZ R67, R136, R64.reuse, -R61 ;  /* 0x0000004088437223 */ /* 0x080fe2000001083d */
[----:B------:R-:W-:Y:S01]  /*6460*/  FADD.FTZ R184, R184, R63 ;  /* 0x0000003fb8b87221 */ /* 0x000fe20000010000 */
[----:B------:R-:W-:Y:S01]  /*6470*/  FMUL.FTZ R60, R135, -R64 ;  /* 0x80000040873c7220 */ /* 0x000fe20000410000 */
[----:B------:R-:W-:Y:S01]  /*6480*/  FMUL.FTZ R63, R147, R188 ;  /* 0x000000bc933f7220 */ /* 0x000fe20000410000 */
[----:B------:R-:W-:Y:S01]  /*6490*/  FMUL.FTZ R69, R143, -R62 ;  /* 0x8000003e8f457220 */ /* 0x000fe20000410000 */
[-C--:B------:R-:W-:Y:S01]  /*64a0*/  FMUL.FTZ R61, R147, R184.reuse ;  /* 0x000000b8933d7220 */ /* 0x080fe20000410000 */
[----:B------:R-:W-:Y:S01]  /*64b0*/  FFMA.FTZ R60, R136, R65, R60 ;  /* 0x00000041883c7223 */ /* 0x000fe2000001003c */
[C---:B------:R-:W-:Y:S01]  /*64c0*/  FFMA.FTZ R63, R148.reuse, R184, R63 ;  /* 0x000000b8943f7223 */ /* 0x040fe2000001003f */
[----:B------:R-:W-:Y:S01]  /*64d0*/  FMUL.FTZ R65, R143, -R66 ;  /* 0x800000428f417220 */ /* 0x000fe20000410000 */
[----:B------:R-:W-:Y:S01]  /*64e0*/  FFMA.FTZ R61, R148, R188, -R61 ;  /* 0x000000bc943d7223 */ /* 0x000fe2000001083d */
[----:B------:R-:W-:Y:S01]  /*64f0*/  FADD.FTZ R67, R88, R67 ;  /* 0x0000004358437221 */ /* 0x000fe20000010000 */
[----:B------:R-:W-:Y:S01]  /*6500*/  FADD.FTZ R185, R180, R63 ;  /* 0x0000003fb4b97221 */ /* 0x000fe20000010000 */
[----:B------:R-:W-:Y:S01]  /*6510*/  FFMA.FTZ R68, R144, R62, -R65 ;  /* 0x0000003e90447223 */ /* 0x000fe20000010841 */
[----:B------:R-:W-:Y:S01]  /*6520*/  FADD.FTZ R187, R182, R61 ;  /* 0x0000003db6bb7221 */ /* 0x000fe20000010000 */
[----:B------:R-:W-:Y:S01]  /*6530*/  FADD.FTZ R63, -R209, R60 ;  /* 0x0000003cd13f7221 */ /* 0x000fe20000010100 */
[----:B------:R-:W-:Y:S01]  /*6540*/  FMUL.FTZ R61, R145, R185 ;  /* 0x000000b9913d7220 */ /* 0x000fe20000410000 */
[----:B------:R-:W-:Y:S01]  /*6550*/  FMUL.FTZ R64, R137, -R67 ;  /* 0x8000004389407220 */ /* 0x000fe20000410000 */
[----:B------:R-:W-:Y:S01]  /*6560*/  FMUL.FTZ R62, R145, R187 ;  /* 0x000000bb913e7220 */ /* 0x000fe20000410000 */
[----:B------:R-:W-:Y:S01]  /*6570*/  FMUL.FTZ R65, R137, -R63 ;  /* 0x8000003f89417220 */ /* 0x000fe20000410000 */
[----:B------:R-:W-:Y:S01]  /*6580*/  FFMA.FTZ R60, R146, R187, -R61 ;  /* 0x000000bb923c7223 */ /* 0x000fe2000001083d */
[----:B------:R-:W-:Y:S01]  /*6590*/  FFMA.FTZ R69, R144, R66, R69 ;  /* 0x0000004290457223 */ /* 0x000fe20000010045 */
[----:B------:R-:W-:Y:S01]  /*65a0*/  FFMA.FTZ R235, R146, R185, R62 ;  /* 0x000000b992eb7223 */ /* 0x000fe2000001003e */
[----:B------:R-:W-:Y:S01]  /*65b0*/  FFMA.FTZ R62, R138, R67, -R65 ;  /* 0x000000438a3e7223 */ /* 0x000fe20000010841 */
[----:B------:R-:W-:Y:S01]  /*65c0*/  FADD.FTZ R199, R199, R60 ;  /* 0x0000003cc7c77221 */ /* 0x000fe20000010000 */
[-C--:B------:R-:W-:Y:S01]  /*65d0*/  FMUL.FTZ R67, R145, -R68.reuse ;  /* 0x8000004491437220 */ /* 0x080fe20000410000 */
[----:B------:R-:W-:Y:S01]  /*65e0*/  FADD.FTZ R235, R198, R235 ;  /* 0x000000ebc6eb7221 */ /* 0x000fe20000010000 */
[----:B------:R-:W-:Y:S01]  /*65f0*/  FFMA.FTZ R65, R138, R63, R64 ;  /* 0x0000003f8a417223 */ /* 0x000fe20000010040 */
[----:B------:R-:W-:Y:S01]  /*6600*/  FMUL.FTZ R61, R143, R199 ;  /* 0x000000c78f3d7220 */ /* 0x000fe20000410000 */
[----:B------:R-:W-:Y:S01]  /*6610*/  FMUL.FTZ R63, R145, -R69 ;  /* 0x80000045913f7220 */ /* 0x000fe20000410000 */
[----:B------:R-:W-:Y:S01]  /*6620*/  FMUL.FTZ R60, R143, R235 ;  /* 0x000000eb8f3c7220 */ /* 0x000fe20000410000 */
[----:B------:R-:W-:Y:S01]  /*6630*/  FFMA.FTZ R67, R146, R69, R67 ;  /* 0x0000004592437223 */ /* 0x000fe20000010043 */
[----:B------:R-:W-:Y:S01]  /*6640*/  FFMA.FTZ R61, R144, R235, R61 ;  /* 0x000000eb903d7223 */ /* 0x000fe2000001003d */
[----:B------:R-:W-:Y:S01]  /*6650*/  FFMA.FTZ R63, R146, R68, -R63 ;  /* 0x00000044923f7223 */ /* 0x000fe2000001083f */
[----:B------:R-:W-:Y:S01]  /*6660*/  FFMA.FTZ R60, R144, R199, -R60 ;  /* 0x000000c7903c7223 */ /* 0x000fe2000001083c */
[C---:B------:R-:W-:Y:S01]  /*6670*/  FMUL.FTZ R69, R147.reuse, -R67 ;  /* 0x8000004393457220 */ /* 0x040fe20000410000 */
[----:B------:R-:W-:Y:S01]  /*6680*/  FADD.FTZ R196, R196, R61 ;  /* 0x0000003dc4c47221 */ /* 0x000fe20000010000 */
[-C--:B------:R-:W-:Y:S01]  /*6690*/  FMUL.FTZ R64, R147, -R63.reuse ;  /* 0x8000003f93407220 */ /* 0x080fe20000410000 */
[----:B------:R-:W-:Y:S01]  /*66a0*/  FADD.FTZ R180, R197, R60 ;  /* 0x0000003cc5b47221 */ /* 0x000fe20000010000 */
[----:B------:R-:W-:Y:S01]  /*66b0*/  FFMA.FTZ R69, R148, R63, -R69 ;  /* 0x0000003f94457223 */ /* 0x000fe20000010845 */
[C---:B------:R-:W-:Y:S01]  /*66c0*/  FMUL.FTZ R61, R141.reuse, R196 ;  /* 0x000000c48d3d7220 */ /* 0x040fe20000410000 */
        /* <DEDUP_REMOVED lines=8> */
[CC--:B------:R-:W-:Y:S01]  /*6750*/  FMUL.FTZ R60, R139.reuse, -R62.reuse ;  /* 0x8000003e8b3c7220 */ /* 0x0c0fe20000410000 */
[----:B------:R-:W-:Y:S01]  /*6760*/  FADD.FTZ R194, R194, R63 ;  /* 0x0000003fc2c27221 */ /* 0x000fe20000010000 */
[C---:B------:R-:W-:Y:S01]  /*6770*/  FFMA.FTZ R67, R140.reuse, R62, -R61 ;  /* 0x0000003e8c437223 */ /* 0x040fe2000001083d */
[C---:B------:R-:W-:Y:S01]  /*6780*/  FMUL.FTZ R63, R139.reuse, R182 ;  /* 0x000000b68b3f7220 */ /* 0x040fe20000410000 */
[C---:B------:R-:W-:Y:S01]  /*6790*/  FFMA.FTZ R64, R140.reuse, R65, R60 ;  /* 0x000000418c407223 */ /* 0x040fe2000001003c */
[----:B------:R-:W-:Y:S01]  /*67a0*/  FMUL.FTZ R61, R139, R194 ;  /* 0x000000c28b3d7220 */ /* 0x000fe20000410000 */
[C---:B------:R-:W-:Y:S01]  /*67b0*/  FMUL.FTZ R65, R149.reuse, -R66 ;  /* 0x8000004295417220 */ /* 0x040fe20000410000 */
[C---:B------:R-:W-:Y:S01]  /*67c0*/  FFMA.FTZ R63, R140.reuse, R194, R63 ;  /* 0x000000c28c3f7223 */ /* 0x040fe2000001003f */
[-C--:B------:R-:W-:Y:S01]  /*67d0*/  FMUL.FTZ R71, R149, -R69.reuse ;  /* 0x8000004595477220 */ /* 0x080fe20000410000 */
[----:B------:R-:W-:Y:S01]  /*67e0*/  FFMA.FTZ R62, R140, R182, -R61 ;  /* 0x000000b68c3e7223 */ /* 0x000fe2000001083d */
[----:B------:R-:W-:Y:S01]  /*67f0*/  FADD.FTZ R67, R86, R67 ;  /* 0x0000004356437221 */ /* 0x000fe20000010000 */
[----:B------:R-:W-:Y:S01]  /*6800*/  FADD.FTZ R195, R192, R63 ;  /* 0x0000003fc0c37221 */ /* 0x000fe20000010000 */
[C---:B------:R-:W-:Y:S01]  /*6810*/  FFMA.FTZ R60, R150.reuse, R69, -R65 ;  /* 0x00000045963c7223 */ /* 0x040fe20000010841 */
[----:B------:R-:W-:Y:S01]  /*6820*/  FADD.FTZ R193, R193, R62 ;  /* 0x0000003ec1c17221 */ /* 0x000fe20000010000 */
[----:B------:R-:W-:Y:S01]  /*6830*/  FFMA.FTZ R61, R150, R66, R71 ;  /* 0x00000042963d7223 */ /* 0x000fe20000010047 */
        /* <DEDUP_REMOVED lines=10> */
[----:B------:R-:W-:Y:S01]  /*68e0*/  FADD.FTZ R65, -R206, R65 ;  /* 0x00000041ce417221 */ /* 0x000fe20000010100 */
[----:B------:R-:W-:Y:S01]  /*68f0*/  FADD.FTZ R197, R226, R197 ;  /* 0x000000c5e2c57221 */ /* 0x000fe20000010000 */
[----:B------:R-:W-:Y:S01]  /*6900*/  FADD.FTZ R64, R85, R64 ;  /* 0x0000004055407221 */ /* 0x000fe20000010000 */
[----:B------:R-:W-:Y:S01]  /*6910*/  FMUL.FTZ R63, R135, R227 ;  /* 0x000000e3873f7220 */ /* 0x000fe20000410000 */
[----:B------:R-:W-:Y:S01]  /*6920*/  FMUL.FTZ R67, R143, -R65 ;  /* 0x800000418f437220 */ /* 0x000fe20000410000 */
[-C--:B------:R-:W-:Y:S01]  /*6930*/  FMUL.FTZ R62, R135, R197.reuse ;  /* 0x000000c5873e7220 */ /* 0x080fe20000410000 */
[-C--:B------:R-:W-:Y:S01]  /*6940*/  FMUL.FTZ R69, R143, -R64.reuse ;  /* 0x800000408f457220 */ /* 0x080fe20000410000 */
[----:B------:R-:W-:Y:S01]  /*6950*/  FFMA.FTZ R63, R136, R197, R63 ;  /* 0x000000c5883f7223 */ /* 0x000fe2000001003f */
[----:B------:R-:W-:Y:S01]  /*6960*/  FFMA.FTZ R67, R144, R64, -R67 ;  /* 0x0000004090437223 */ /* 0x000fe20000010843 */
[----:B------:R-:W-:Y:S01]  /*6970*/  FFMA.FTZ R62, R136, R227, -R62 ;  /* 0x000000e3883e7223 */ /* 0x000fe2000001083e */
[----:B------:R-:W-:Y:S01]  /*6980*/  FFMA.FTZ R66, R144, R65, R69 ;  /* 0x0000004190427223 */ /* 0x000fe20000010045 */
[----:B------:R-:W-:Y:S01]  /*6990*/  FADD.FTZ R224, R224, R63 ;  /* 0x0000003fe0e07221 */ /* 0x000fe20000010000 */
[----:B------:R-:W-:Y:S01]  /*69a0*/  FADD.FTZ R67, R84, R67 ;  /* 0x0000004354437221 */ /* 0x000fe20000010000 */
[----:B------:R-:W-:Y:S01]  /*69b0*/  FADD.FTZ R192, R225, R62 ;  /* 0x0000003ee1c07221 */ /* 0x000fe20000010000 */
[----:B------:R-:W-:Y:S01]  /*69c0*/  FADD.FTZ R66, -R205, R66 ;  /* 0x00000042cd427221 */ /* 0x000fe20000010100 */
        /* <DEDUP_REMOVED lines=37> */
[C---:B------:R-:W-:Y:S01]  /*6c20*/  FMUL.FTZ R63, R151.reuse, -R69 ;  /* 0x80000045973f7220 */ /* 0x040fe20000410000 */
[----:B------:R-:W-:Y:S01]  /*6c30*/  MOV R71, UR7 ;  /* 0x0000000700477c02 */ /* 0x000fe20008000f00 */
[-C--:B------:R-:W-:Y:S01]  /*6c40*/  FMUL.FTZ R70, R151, -R68.reuse ;  /* 0x8000004497467220 */ /* 0x080fe20000410000 */
[-C--:B------:R-:W-:Y:S01]  /*6c50*/  FFMA.FTZ R62, R126, R225.reuse, R62 ;  /* 0x000000e17e3e7223 */ /* 0x080fe2000001003e */
[C---:B------:R-:W-:Y:S01]  /*6c60*/  FFMA.FTZ R68, R152.reuse, R68, -R63 ;  /* 0x0000004498447223 */ /* 0x040fe2000001083f */
[----:B------:R-:W-:Y:S01]  /*6c70*/  FMUL.FTZ R63, R125, R225 ;  /* 0x000000e17d3f7220 */ /* 0x000fe20000410000 */
[----:B------:R-:W-:Y:S01]  /*6c80*/  LEA R220, R71, R116, 0x4 ;  /* 0x0000007447dc7211 */ /* 0x000fe200078e20ff */
[----:B------:R-:W-:Y:S01]  /*6c90*/  FFMA.FTZ R233, R152, R69, R70 ;  /* 0x0000004598e97223 */ /* 0x000fe20000010046 */
[CC--:B------:R-:W-:Y:S01]  /*6ca0*/  FMUL.FTZ R71, R151.reuse, -R60.reuse ;  /* 0x8000003c97477220 */ /* 0x0c0fe20000410000 */
[----:B------:R-:W-:Y:S01]  /*6cb0*/  FFMA.FTZ R63, R126, R229, -R63 ;  /* 0x000000e57e3f7223 */ /* 0x000fe2000001083f */
[-C--:B------:R-:W-:Y:S01]  /*6cc0*/  FMUL.FTZ R69, R151, -R61.reuse ;  /* 0x8000003d97457220 */ /* 0x080fe20000410000 */
[----:B------:R-:W-:Y:S01]  /*6cd0*/  FADD.FTZ R226, R201, R62 ;  /* 0x0000003ec9e27221 */ /* 0x000fe20000010000 */
[----:B------:R-:W-:Y:S01]  /*6ce0*/  FFMA.FTZ R61, R152, R61, R71 ;  /* 0x0000003d983d7223 */ /* 0x000fe20000010047 */
[----:B------:R-:W-:Y:S01]  /*6cf0*/  FADD.FTZ R200, R200, R63 ;  /* 0x0000003fc8c87221 */ /* 0x000fe20000010000 */
[----:B------:R-:W-:Y:S01]  /*6d00*/  FFMA.FTZ R60, R152, R60, -R69 ;  /* 0x0000003c983c7223 */ /* 0x000fe20000010845 */
[C---:B------:R-:W-:Y:S01]  /*6d10*/  FMUL.FTZ R69, R123.reuse, R226 ;  /* 0x000000e27b457220 */ /* 0x040fe20000410000 */
[----:B------:R-:W-:Y:S01]  /*6d20*/  HFMA2.MMA R65, -RZ, RZ, 0, 0 ;  /* 0x00000000ff417435 */ /* 0x000fe200000001ff */
[-C--:B------:R-:W-:Y:S01]  /*6d30*/  FMUL.FTZ R71, R123, R200.reuse ;  /* 0x000000c87b477220 */ /* 0x080fe20000410000 */
[----:B------:R-:W-:Y:S01]  /*6d40*/  MOV R64, 0x3f800000 ;  /* 0x3f80000000407802 */ /* 0x000fe20000000f00 */
[C---:B------:R-:W-:Y:S01]  /*6d50*/  FFMA.FTZ R69, R124.reuse, R200, -R69 ;  /* 0x000000c87c457223 */ /* 0x040fe20000010845 */
[----:B------:R-:W-:Y:S01]  /*6d60*/  CS2R R66, SRZ ;  /* 0x0000000000427805 */ /* 0x000fe2000001ff00 */
[----:B------:R-:W-:Y:S01]  /*6d70*/  FFMA.FTZ R228, R124, R226, R71 ;  /* 0x000000e27ce47223 */ /* 0x000fe20000010047 */
[----:B------:R-:W-:Y:S01]  /*6d80*/  FADD.FTZ R63, -R218, R233 ;  /* 0x000000e9da3f7221 */ /* 0x000fe20000010100 */
[----:B------:R-:W-:Y:S01]  /*6d90*/  FADD.FTZ R190, R190, R69 ;  /* 0x00000045bebe7221 */ /* 0x000fe20000010000 */
[----:B------:R-:W-:Y:S01]  /*6da0*/  FADD.FTZ R62, R219, R68 ;  /* 0x00000044db3e7221 */ /* 0x000fe20000010000 */
[----:B------:R-:W-:Y:S01]  /*6db0*/  FADD.FTZ R228, R191, R228 ;  /* 0x000000e4bfe47221 */ /* 0x000fe20000010000 */
[----:B------:R0:W1:Y:S01]  /*6dc0*/  @!P0 LDS.128 R64, [R220+0x7d60] ;  /* 0x007d6000dc408984 */ /* 0x0000620000000c00 */
[----:B------:R-:W-:-:S02]  /*6dd0*/  FMUL.FTZ R71, R121, R190 ;  /* 0x000000be79477220 */ /* 0x000fc40000410000 */
[-C--:B------:R-:W-:Y:S01]  /*6de0*/  FMUL.FTZ R69, R121, R228.reuse ;  /* 0x000000e479457220 */ /* 0x080fe20000410000 */
[----:B------:R0:W-:Y:S01]  /*6df0*/  STS.128 [R79+0x6760], R60 ;  /* 0x0067603c4f007388 */ /* 0x0001e20000000c00 */
[C---:B------:R-:W-:Y:S02]  /*6e00*/  FFMA.FTZ R68, R122.reuse, R228, R71 ;  /* 0x000000e47a447223 */ /* 0x040fe40000010047 */
[----:B------:R-:W-:Y:S02]  /*6e10*/  FFMA.FTZ R69, R122, R190, -R69 ;  /* 0x000000be7a457223 */ /* 0x000fe40000010845 */
[----:B------:R-:W-:Y:S02]  /*6e20*/  FADD.FTZ R231, R231, R68 ;  /* 0x00000044e7e77221 */ /* 0x000fe40000010000 */
        /* <DEDUP_REMOVED lines=23> */
.L_x_12015:
        /* <DEDUP_REMOVED lines=14> */
.L_x_11878:
[----:B------:R-:W-:Y:S05]  /*7080*/  BSYNC B0 ;  /* 0x0000000000007941 */ /* 0x000fea0003800000 */
.L_x_11877:
[----:B------:R-:W-:-:S03]  /*7090*/  UMOV UR42, 0xffffffff ;  /* 0xffffffff002a7882 */ /* 0x000fc60000000000 */
[----:B------:R-:W-:Y:S05]  /*70a0*/  BRA.DIV UR42, `(.L_x_11879) ;  /* 0x0000006a2ae87947 */ /* 0x000fea000b800000 */
[----:B--2---:R2:W1:Y:S04]  /*70b0*/  SHFL.DOWN PT, R68, R241, 0x2, 0x1f ;  /* 0x08401f00f1447f89 */ /* 0x00446800000e0000 */
[----:B---3--:R2:W3:Y:S04]  /*70c0*/  SHFL.DOWN PT, R69, R242, 0x2, 0x1f ;  /* 0x08401f00f2457f89 */ /* 0x0084e800000e0000 */
[----:B----4-:R2:W4:Y:S04]  /*70d0*/  SHFL.DOWN PT, R70, R243, 0x2, 0x1f ;  /* 0x08401f00f3467f89 */ /* 0x01052800000e0000 */
[----:B0-----:R2:W0:Y:S02]  /*70e0*/  SHFL.DOWN PT, R233, R244, 0x2, 0x1f ;  /* 0x08401f00f4e97f89 */ /* 0x00142400000e0000 */
.L_x_12021:
        /* <DEDUP_REMOVED lines=14> */
.L_x_11881:
[----:B------:R-:W-:Y:S05]  /*71d0*/  BSYNC B0 ;  /* 0x0000000000007941 */ /* 0x000fea0003800000 */
.L_x_11880:
[----:B------:R-:W-:-:S03]  /*71e0*/  UMOV UR42, 0xffffffff ;  /* 0xffffffff002a7882 */ /* 0x000fc60000000000 */
[----:B------:R-:W-:Y:S05]  /*71f0*/  BRA.DIV UR42, `(.L_x_11882) ;  /* 0x0000006e2a047947 */ /* 0x000fea000b800000 */
[----:B-1----:R1:W1:Y:S04]  /*7200*/  SHFL.DOWN PT, R68, R241, 0x4, 0x1f ;  /* 0x08801f00f1447f89 */ /* 0x00226800000e0000 */
[----:B---3--:R3:W1:Y:S04]  /*7210*/  SHFL.DOWN PT, R69, R242, 0x4, 0x1f ;  /* 0x08801f00f2457f89 */ /* 0x00866800000e0000 */
[----:B----4-:R3:W4:Y:S04]  /*7220*/  SHFL.DOWN PT, R70, R243, 0x4, 0x1f ;  /* 0x08801f00f3467f89 */ /* 0x01072800000e0000 */
[----:B0-----:R3:W0:Y:S02]  /*7230*/  SHFL.DOWN PT, R233, R244, 0x4, 0x1f ;  /* 0x08801f00f4e97f89 */ /* 0x00162400000e0000 */
.L_x_12027:
        /* <DEDUP_REMOVED lines=14> */
.L_x_11884:
[----:B------:R-:W-:Y:S05]  /*7320*/  BSYNC B0 ;  /* 0x0000000000007941 */ /* 0x000fea0003800000 */
.L_x_11883:
[----:B------:R-:W-:-:S03]  /*7330*/  UMOV UR42, 0xffffffff ;  /* 0xffffffff002a7882 */ /* 0x000fc60000000000 */
[----:B------:R-:W-:Y:S05]  /*7340*/  BRA.DIV UR42, `(.L_x_11885) ;  /* 0x0000006e2a207947 */ /* 0x000fea000b800000 */
[----:B-1----:R1:W1:Y:S04]  /*7350*/  SHFL.DOWN PT, R68, R241, 0x8, 0x1f ;  /* 0x09001f00f1447f89 */ /* 0x00226800000e0000 */
[----:B------:R0:W1:Y:S04]  /*7360*/  SHFL.DOWN PT, R69, R242, 0x8, 0x1f ;  /* 0x09001f00f2457f89 */ /* 0x00006800000e0000 */
[----:B----4-:R4:W1:Y:S04]  /*7370*/  SHFL.DOWN PT, R70, R243, 0x8, 0x1f ;  /* 0x09001f00f3467f89 */ /* 0x01086800000e0000 */
[----:B0-----:R4:W0:Y:S02]  /*7380*/  SHFL.DOWN PT, R233, R244, 0x8, 0x1f ;  /* 0x09001f00f4e97f89 */ /* 0x00182400000e0000 */
.L_x_12033:
        /* <DEDUP_REMOVED lines=14> */
.L_x_11887:
[----:B------:R-:W-:Y:S05]  /*7470*/  BSYNC B0 ;  /* 0x0000000000007941 */ /* 0x000fea0003800000 */
.L_x_11886:
[----:B------:R-:W-:-:S03]  /*7480*/  UMOV UR42, 0xffffffff ;  /* 0xffffffff002a7882 */ /* 0x000fc60000000000 */
[----:B------:R-:W-:Y:S05]  /*7490*/  BRA.DIV UR42, `(.L_x_11888) ;  /* 0x0000006e2a3c7947 */ /* 0x000fea000b800000 */
[----:B-1----:R1:W1:Y:S04]  /*74a0*/  SHFL.DOWN PT, R68, R241, 0x10, 0x1f ;  /* 0x0a001f00f1447f89 */ /* 0x00226800000e0000 */
[----:B------:R0:W1:Y:S04]  /*74b0*/  SHFL.DOWN PT, R69, R242, 0x10, 0x1f ;  /* 0x0a001f00f2457f89 */ /* 0x00006800000e0000 */
[----:B------:R1:W1:Y:S04]  /*74c0*/  SHFL.DOWN PT, R70, R243, 0x10, 0x1f ;  /* 0x0a001f00f3467f89 */ /* 0x00026800000e0000 */
[----:B0-----:R0:W0:Y:S02]  /*74d0*/  SHFL.DOWN PT, R233, R244, 0x10, 0x1f ;  /* 0x0a001f00f4e97f89 */ /* 0x00102400000e0000 */
.L_x_12039:
        /* <DEDUP_REMOVED lines=14> */
.L_x_11890:
[----:B------:R-:W-:Y:S05]  /*75c0*/  BSYNC B0 ;  /* 0x0000000000007941 */ /* 0x000fea0003800000 */
.L_x_11889:
        /* <DEDUP_REMOVED lines=8> */
[----:B------:R-:W2:Y:S01]  /*7650*/  SHFL.DOWN PT, R249, R244, 0x1, 0x1f ;  /* 0x08201f00f4f97f89 */ /* 0x000ea200000e0000 */
        /* <DEDUP_REMOVED lines=10> */
[----:B--23--:R-:W-:-:S07]  /*7700*/  FMUL.FTZ R242, R64, R247 ;  /* 0x000000f740f27220 */ /* 0x00cfce0000410000 */
.L_x_12053:
[----:B------:R-:W-:Y:S01]  /*7710*/  BSSY B0, `(.L_x_11892) ;  /* 0x0000010000007945 */ /* 0x000fe20003800000 */
[----:B0-----:R-:W-:Y:S02]  /*7720*/  MOV R68, R250 ;  /* 0x000000fa00447202 */ /* 0x001fe40000000f00 */
[----:B------:R-:W-:Y:S02]  /*7730*/  MOV R69, R245 ;  /* 0x000000f500457202 */ /* 0x000fe40000000f00 */
[----:B------:R-:W-:Y:S02]  /*7740*/  MOV R70, R246 ;  /* 0x000000f600467202 */ /* 0x000fe40000000f00 */
[----:B-1----:R-:W-:Y:S01]  /*7750*/  MOV R71, R248 ;  /* 0x000000f800477202 */ /* 0x002fe20000000f00 */
[----:B------:R-:W-:Y:S06]  /*7760*/  @!P1 BRA `(.L_x_11893) ;  /* 0x0000000000289947 */ /* 0x000fec0003800000 */
[C---:B------:R-:W-:Y:S01]  /*7770*/  FMUL.FTZ R67, R238.reuse, R71 ;  /* 0x00000047ee437220 */ /* 0x040fe20000410000 */
[----:B------:R-:W-:-:S03]  /*7780*/  FMUL.FTZ R66, R238, R70 ;  /* 0x00000046ee427220 */ /* 0x000fc60000410000 */
[----:B------:R-:W-:Y:S01]  /*7790*/  FFMA.FTZ R241, R236, R70, -R67 ;  /* 0x00000046ecf17223 */ /* 0x000fe20000010843 */
[----:B------:R-:W-:Y:S01]  /*77a0*/  FMUL.FTZ R67, R238, R69 ;  /* 0x00000045ee437220 */ /* 0x000fe20000410000 */
[----:B------:R-:W-:Y:S01]  /*77b0*/  FFMA.FTZ R66, R236, R71, R66 ;  /* 0x00000047ec427223 */ /* 0x000fe20000010042 */
[-C--:B------:R-:W-:Y:S01]  /*77c0*/  FMUL.FTZ R238, R238, R68.reuse ;  /* 0x00000044eeee7220 */ /* 0x080fe20000410000 */
[----:B------:R-:W-:Y:S01]  /*77d0*/  FADD.FTZ R70, R240, R241 ;  /* 0x000000f1f0467221 */ /* 0x000fe20000010000 */
[C---:B------:R-:W-:Y:S01]  /*77e0*/  FFMA.FTZ R68, R236.reuse, R68, -R67 ;  /* 0x00000044ec447223 */ /* 0x040fe20000010843 */
[----:B------:R-:W-:Y:S01]  /*77f0*/  FADD.FTZ R71, R249, R66 ;  /* 0x00000042f9477221 */ /* 0x000fe20000010000 */
[----:B------:R-:W-:-:S07]  /*7800*/  FFMA.FTZ R69, R236, R69, R238 ;  /* 0x00000045ec457223 */ /* 0x000fce00000100ee */
.L_x_11893:
[----:B------:R-:W-:Y:S05]  /*7810*/  BSYNC B0 ;  /* 0x0000000000007941 */ /* 0x000fea0003800000 */
.L_x_11892:
[C---:B----4-:R-:W-:Y:S01]  /*7820*/  FMUL.FTZ R243, R61.reuse, R70 ;  /* 0x000000463df37220 */ /* 0x050fe20000410000 */
        /* <DEDUP_REMOVED lines=15> */
.L_x_11875:
[C---:B------:R-:W-:Y:S01]  /*7920*/  ISETP.NE.AND P0, PT, R119.reuse, RZ, PT ;  /* 0x000000ff7700720c */ /* 0x040fe20003f05270 */
[----:B------:R-:W-:Y:S05]  /*7930*/  WARPSYNC.ALL ;  /* 0x0000000000007948 */ /* 0x000fea0003800000 */
[----:B0-2---:R-:W-:Y:S01]  /*7940*/  P2R R60, PR, RZ, 0x1 ;  /* 0x00000001ff3c7803 */ /* 0x005fe20000000000 */
[----:B------:R-:W-:Y:S01]  /*7950*/  BAR.SYNC.DEFER_BLOCKING 0x0 ;  /* 0x0000000000007b1d */ /* 0x000fe20000010000 */
[----:B------:R-:W-:Y:S01]  /*7960*/  IADD3 R230, R119, 0x200, RZ ;  /* 0x0000020077e67810 */ /* 0x000fe20007ffe0ff */
[----:B------:R-:W-:Y:S01]  /*7970*/  ULEA UR42, UR17, 0xfffffc00, 0xa ;  /* 0xfffffc00112a7891 */ /* 0x000fe2000f8e503f */
[----:B------:R-:W-:Y:S01]  /*7980*/  FMUL.FTZ R245, R15, R130 ;  /* 0x000000820ff57220 */ /* 0x000fe20000410000 */
[----:B------:R-:W-:Y:S01]  /*7990*/  FMUL.FTZ R247, R14, R188 ;  /* 0x000000bc0ef77220 */ /* 0x000fe20000410000 */
[----:B------:R-:W-:Y:S01]  /*79a0*/  FMUL.FTZ R249, R11, R180 ;  /* 0x000000b40bf97220 */ /* 0x000fe20000410000 */
[----:B------:R-:W-:Y:S01]  /*79b0*/  UIADD3 UR42, -UR42, UR56, URZ ;  /* 0x000000382a2a7290 */ /* 0x000fe2000fffe13f */
[----:B------:R-:W-:Y:S01]  /*79c0*/  BSSY B0, `(.L_x_11894) ;  /* 0x00002d3000007945 */ /* 0x000fe20003800000 */
[----:B------:R-:W-:-:S02]  /*79d0*/  USHF.R.S32.HI UR47, URZ, 0x1f, UR12 ;  /* 0x0000001f3f2f7899 */ /* 0x000fc4000801140c */
[----:B------:R-:W-:Y:S01]  /*79e0*/  USHF.R.S32.HI UR51, URZ, 0x1f, UR11 ;  /* 0x0000001f3f337899 */ /* 0x000fe2000801140b */
[----:B------:R-:W0:Y:S04]  /*79f0*/  LDS.64 R60, [R79+0x6768] ;  /* 0x006768004f3c7984 */ /* 0x000e280000000a00 */
[----:B-1----:R1:W-:Y:S02]  /*7a00*/  @!P0 STS.128 [R220+0x7d60], R64 ;  /* 0x007d6040dc008388 */ /* 0x0023e40000000c00 */
[----:B-1----:R-:W-:-:S04]  /*7a10*/  IADD3 R220, R119, 0x7c0, RZ ;  /* 0x000007c077dc7810 */ /* 0x002fc80007ffe0ff */
[----:B------:R-:W-:Y:S01]  /*7a20*/  LEA.HI.SX32 R243, R220, R119, 0x1b ;  /* 0x00000077dcf37211 */ /* 0x000fe200078fdaff */
[-C--:B0-----:R-:W-:Y:S01]  /*7a30*/  FMUL.FTZ R62, R60, -R73.reuse ;  /* 0x800000493c3e7220 */ /* 0x081fe20000410000 */
[----:B------:R-:W-:-:S03]  /*7a40*/  FMUL.FTZ R73, R61, -R73 ;  /* 0x800000493d497220 */ /* 0x000fc60000410000 */
[-C--:B------:R-:W-:Y:S01]  /*7a50*/  FFMA.FTZ R61, R61, R72.reuse, R62 ;  /* 0x000000483d3d7223 */ /* 0x080fe2000001003e */
[----:B------:R-:W-:-:S03]  /*7a60*/  FFMA.FTZ R60, R60, R72, -R73 ;  /* 0x000000483c3c7223 */ /* 0x000fc60000010849 */
[----:B------:R-:W-:Y:S01]  /*7a70*/  FADD.FTZ R216, -R216, R61 ;  /* 0x0000003dd8d87221 */ /* 0x000fe20000010100 */
[----:B------:R-:W-:Y:S01]  /*7a80*/  FADD.FTZ R70, R95, R60 ;  /* 0x0000003c5f467221 */ /* 0x000fe20000010000 */
[----:B------:R-:W-:Y:S02]  /*7a90*/  FMUL.FTZ R60, R35, R82 ;  /* 0x00000052233c7220 */ /* 0x000fe40000410000 */
[-C--:B------:R-:W-:Y:S01]  /*7aa0*/  FMUL.FTZ R63, R80, R216.reuse ;  /* 0x000000d8503f7220 */ /* 0x080fe20000410000 */
[----:B------:R-:W-:Y:S01]  /*7ab0*/  FMUL.FTZ R61, R121, -R216 ;  /* 0x800000d8793d7220 */ /* 0x000fe20000410000 */
[----:B------:R-:W-:Y:S01]  /*7ac0*/  FMUL.FTZ R62, R70, UR44 ;  /* 0x0000002c463e7c20 */ /* 0x000fe20008410000 */
[----:B------:R-:W-:Y:S01]  /*7ad0*/  FFMA.FTZ R80, R80, -R60, R231 ;  /* 0x8000003c50507223 */ /* 0x000fe200000100e7 */
[-C--:B------:R-:W-:Y:S01]  /*7ae0*/  FFMA.FTZ R69, R78, R70.reuse, R63 ;  /* 0x000000464e457223 */ /* 0x080fe2000001003f */
[----:B------:R-:W-:Y:S01]  /*7af0*/  SHF.L.U32 R63, R119, 0x5, RZ ;  /* 0x00000005773f7819 */ /* 0x000fe200000006ff */
[----:B------:R-:W-:Y:S01]  /*7b00*/  FFMA.FTZ R61, R122, R70, -R61 ;  /* 0x000000467a3d7223 */ /* 0x000fe2000001083d */
[----:B------:R-:W-:Y:S01]  /*7b10*/  FFMA.FTZ R68, R78, -R60, R191 ;  /* 0x8000003c4e447223 */ /* 0x000fe200000100bf */
[----:B------:R-:W-:Y:S01]  /*7b20*/  FMUL.FTZ R60, R216, UR44 ;  /* 0x0000002cd83c7c20 */ /* 0x000fe20008410000 */
[----:B------:R-:W-:Y:S01]  /*7b30*/  LEA.HI.SX32 R71, R63, R63, 0x1b ;  /* 0x0000003f3f477211 */ /* 0x000fe200078fdaff */
[----:B------:R-:W-:Y:S01]  /*7b40*/  FADD.FTZ R94, R94, R61 ;  /* 0x0000003d5e5e7221 */ /* 0x000fe20000010000 */
[C---:B------:R-:W-:Y:S01]  /*7b50*/  FMUL.FTZ R67, R35.reuse, R216 ;  /* 0x000000d823437220 */ /* 0x040fe20000410000 */
[-C--:B------:R-:W-:Y:S01]  /*7b60*/  FMUL.FTZ R65, R35, R70.reuse ;  /* 0x0000004623417220 */ /* 0x080fe20000410000 */
[----:B------:R-:W-:Y:S01]  /*7b70*/  FMUL.FTZ R121, R121, -R70 ;  /* 0x8000004679797220 */ /* 0x000fe20000410000 */
[----:B------:R-:W-:Y:S01]  /*7b80*/  FFMA.FTZ R61, R216, UR45, -R62 ;  /* 0x0000002dd83d7c23 */ /* 0x000fe2000801083e */
[----:B------:R-:W-:Y:S01]  /*7b90*/  FFMA.FTZ R63, R70, UR45, R60 ;  /* 0x0000002d463f7c23 */ /* 0x000fe2000801003c */
[----:B------:R-:W-:Y:S01]  /*7ba0*/  LEA R62, R71, R116, 0x2 ;  /* 0x00000074473e7211 */ /* 0x000fe200078e10ff */
[C---:B------:R-:W-:Y:S01]  /*7bb0*/  FMUL.FTZ R71, R80.reuse, R67 ;  /* 0x0000004350477220 */ /* 0x040fe20000410000 */
[----:B------:R-:W-:Y:S01]  /*7bc0*/  FMUL.FTZ R60, R80, R65 ;  /* 0x00000041503c7220 */ /* 0x000fe20000410000 */
[----:B------:R-:W-:Y:S01]  /*7bd0*/  FFMA.FTZ R122, R122, R216, R121 ;  /* 0x000000d87a7a7223 */ /* 0x000fe20000010079 */
[----:B------:R-:W-:Y:S01]  /*7be0*/  FMUL.FTZ R80, R80, R61 ;  /* 0x0000003d50507220 */ /* 0x000fe20000410000 */
[-C--:B------:R-:W-:Y:S01]  /*7bf0*/  FMUL.FTZ R79, R82, R65.reuse ;  /* 0x00000041524f7220 */ /* 0x080fe20000410000 */
[C---:B------:R-:W-:Y:S01]  /*7c00*/  FFMA.FTZ R61, R68.reuse, R65, R71 ;  /* 0x00000041443d7223 */ /* 0x040fe20000010047 */
[----:B------:R-:W-:Y:S01]  /*7c10*/  FADD.FTZ R122, -R215, R122 ;  /* 0x0000007ad77a7221 */ /* 0x000fe20000010100 */
[----:B------:R-:W-:Y:S01]  /*7c20*/  FFMA.FTZ R65, R68, R63, R80 ;  /* 0x0000003f44417223 */ /* 0x000fe20000010050 */
[-C--:B------:R-:W-:Y:S01]  /*7c30*/  FMUL.FTZ R95, R82, R67.reuse ;  /* 0x00000043525f7220 */ /* 0x080fe20000410000 */
[----:B------:R-:W-:Y:S01]  /*7c40*/  FFMA.FTZ R60, R68, R67, -R60 ;  /* 0x00000043443c7223 */ /* 0x000fe2000001083c */
[C---:B------:R-:W-:Y:S01]  /*7c50*/  FMUL.FTZ R63, R123.reuse, -R122 ;  /* 0x8000007a7b3f7220 */ /* 0x040fe20000410000 */
[----:B------:R-:W-:Y:S01]  /*7c60*/  FFMA.FTZ R73, R82, R69, R65 ;  /* 0x0000004552497223 */ /* 0x000fe20000010041 */
[----:B------:R-:W-:Y:S01]  /*7c70*/  FMUL.FTZ R65, R42, R181 ;  /* 0x000000b52a417220 */ /* 0x000fe20000410000 */
[----:B------:R-:W-:Y:S01]  /*7c80*/  FMUL.FTZ R67, R94, UR44 ;  /* 0x0000002c5e437c20 */ /* 0x000fe20008410000 */
[-C--:B------:R-:W-:Y:S01]  /*7c90*/  FMUL.FTZ R123, R123, -R94.reuse ;  /* 0x8000005e7b7b7220 */ /* 0x080fe20000410000 */
[----:B------:R-:W-:Y:S01]  /*7ca0*/  FFMA.FTZ R64, R124, R94, -R63 ;  /* 0x0000005e7c407223 */ /* 0x000fe2000001083f */
[C---:B------:R-:W-:Y:S01]  /*7cb0*/  FMUL.FTZ R66, R77.reuse, R122 ;  /* 0x0000007a4d427220 */ /* 0x040fe20000410000 */
[----:B------:R-:W-:Y:S01]  /*7cc0*/  FFMA.FTZ R77, R77, -R65, R228 ;  /* 0x800000414d4d7223 */ /* 0x000fe200000100e4 */
[C---:B------:R-:W-:Y:S01]  /*7cd0*/  FMUL.FTZ R63, R122.reuse, UR44 ;  /* 0x0000002c7a3f7c20 */ /* 0x040fe20008410000 */
[----:B------:R-:W-:Y:S01]  /*7ce0*/  FFMA.FTZ R68, R122, UR45, -R67 ;  /* 0x0000002d7a447c23 */ /* 0x000fe20008010843 */
[C---:B------:R-:W-:Y:S01]  /*7cf0*/  FMUL.FTZ R70, R42.reuse, R94 ;  /* 0x0000005e2a467220 */ /* 0x040fe20000410000 */
[-C--:B------:R-:W-:Y:S01]  /*7d00*/  FMUL.FTZ R72, R42, R122.reuse ;  /* 0x0000007a2a487220 */ /* 0x080fe20000410000 */
[----:B------:R-:W-:Y:S01]  /*7d10*/  FFMA.FTZ R123, R124, R122, R123 ;  /* 0x0000007a7c7b7223 */ /* 0x000fe2000001007b */
[----:B------:R-:W-:Y:S01]  /*7d20*/  FADD.FTZ R93, R93, R64 ;  /* 0x000000405d5d7221 */ /* 0x000fe20000010000 */
[----:B------:R-:W-:Y:S01]  /*7d30*/  FFMA.FTZ R18, R35, R69, R18 ;  /* 0x0000004523127223 */ /* 0x000fe20000010012 */
[----:B------:R-:W-:Y:S01]  /*7d40*/  FFMA.FTZ R65, R183, -R65, R190 ;  /* 0x80000041b7417223 */ /* 0x000fe200000100be */
[----:B------:R-:W-:Y:S01]  /*7d50*/  FFMA.FTZ R64, R94, UR45, R63 ;  /* 0x0000002d5e407c23 */ /* 0x000fe2000801003f */
[----:B------:R-:W-:Y:S01]  /*7d60*/  FMUL.FTZ R68, R77, R68 ;  /* 0x000000444d447220 */ /* 0x000fe20000410000 */
[----:B------:R-:W-:Y:S01]  /*7d70*/  FMUL.FTZ R67, R181, R70 ;  /* 0x00000046b5437220 */ /* 0x000fe20000410000 */
[C---:B------:R-:W-:Y:S01]  /*7d80*/  FMUL.FTZ R78, R77.reuse, R72 ;  /* 0x000000484d4e7220 */ /* 0x040fe20000410000 */
[----:B------:R-:W-:Y:S01]  /*7d90*/  FMUL.FTZ R69, R77, R70 ;  /* 0x000000464d457220 */ /* 0x000fe20000410000 */
[----:B------:R-:W-:Y:S01]  /*7da0*/  FADD.FTZ R214, -R214, R123 ;  /* 0x0000007bd6d67221 */ /* 0x000fe20000010100 */
[----:B------:R-:W-:Y:S01]  /*7db0*/  FFMA.FTZ R66, R183, R94, R66 ;  /* 0x0000005eb7427223 */ /* 0x000fe20000010042 */
[C---:B------:R-:W-:Y:S01]  /*7dc0*/  FFMA.FTZ R64, R65.reuse, R64, R68 ;  /* 0x0000004041407223 */ /* 0x040fe20000010044 */
[C---:B------:R-:W-:Y:S01]  /*7dd0*/  FFMA.FTZ R70, R65.reuse, R70, R78 ;  /* 0x0000004641467223 */ /* 0x040fe2000001004e */
[----:B------:R-:W-:Y:S01]  /*7de0*/  FFMA.FTZ R69, R65, R72, -R69 ;  /* 0x0000004841457223 */ /* 0x000fe20000010845 */
[----:B------:R0:W-:Y:S01]  /*7df0*/  STS [R62+0x2170], R67 ;  /* 0x002170433e007388 */ /* 0x0001e20000000800 */
[C---:B------:R-:W-:Y:S01]  /*7e00*/  FMUL.FTZ R63, R125.reuse, -R214 ;  /* 0x800000d67d3f7220 */ /* 0x040fe20000410000 */
[----:B------:R-:W-:Y:S01]  /*7e10*/  FMUL.FTZ R65, R34, R175 ;  /* 0x000000af22417220 */ /* 0x000fe20000410000 */
[-C--:B------:R-:W-:Y:S01]  /*7e20*/  FMUL.FTZ R125, R125, -R93.reuse ;  /* 0x8000005d7d7d7220 */ /* 0x080fe20000410000 */
[-C--:B------:R-:W-:Y:S01]  /*7e30*/  FFMA.FTZ R82, R181, R66.reuse, R64 ;  /* 0x00000042b5527223 */ /* 0x080fe20000010040 */
[----:B------:R-:W-:Y:S01]  /*7e40*/  FFMA.FTZ R27, R42, R66, R27 ;  /* 0x000000422a1b7223 */ /* 0x000fe2000001001b */
[CC--:B------:R-:W-:Y:S01]  /*7e50*/  FMUL.FTZ R64, R177.reuse, R214.reuse ;  /* 0x000000d6b1407220 */ /* 0x0c0fe20000410000 */
[----:B------:R-:W-:Y:S01]  /*7e60*/  FFMA.FTZ R63, R126, R93, -R63 ;  /* 0x0000005d7e3f7223 */ /* 0x000fe2000001083f */
[-C--:B------:R-:W-:Y:S01]  /*7e70*/  FFMA.FTZ R177, R177, -R65.reuse, R226 ;  /* 0x80000041b1b17223 */ /* 0x080fe200000100e2 */
[----:B------:R-:W-:Y:S01]  /*7e80*/  FMUL.FTZ R66, R214, UR44 ;  /* 0x0000002cd6427c20 */ /* 0x000fe20008410000 */
[----:B0-----:R-:W-:Y:S01]  /*7e90*/  FMUL.FTZ R67, R93, UR44 ;  /* 0x0000002c5d437c20 */ /* 0x001fe20008410000 */
[----:B------:R-:W-:Y:S01]  /*7ea0*/  FFMA.FTZ R126, R126, R214, R125 ;  /* 0x000000d67e7e7223 */ /* 0x000fe2000001007d */
[----:B------:R-:W-:Y:S01]  /*7eb0*/  FMUL.FTZ R71, R181, R72 ;  /* 0x00000048b5477220 */ /* 0x000fe20000410000 */
[----:B------:R-:W-:Y:S01]  /*7ec0*/  FMUL.FTZ R78, R34, R214 ;  /* 0x000000d6224e7220 */ /* 0x000fe20000410000 */
[----:B------:R-:W-:Y:S01]  /*7ed0*/  FFMA.FTZ R68, R214, UR45, -R67 ;  /* 0x0000002dd6447c23 */ /* 0x000fe20008010843 */
[----:B------:R-:W-:Y:S01]  /*7ee0*/  FFMA.FTZ R65, R179, -R65, R200 ;  /* 0x80000041b3417223 */ /* 0x000fe200000100c8 */
[----:B------:R-:W-:Y:S01]  /*7ef0*/  FFMA.FTZ R66, R93, UR45, R66 ;  /* 0x0000002d5d427c23 */ /* 0x000fe20008010042 */
[-C--:B------:R-:W-:Y:S01]  /*7f00*/  FMUL.FTZ R72, R34, R93.reuse ;  /* 0x0000005d22487220 */ /* 0x080fe20000410000 */
[----:B------:R-:W-:Y:S01]  /*7f10*/  FMUL.FTZ R68, R177, R68 ;  /* 0x00000044b1447220 */ /* 0x000fe20000410000 */
[----:B------:R-:W-:Y:S01]  /*7f20*/  FADD.FTZ R126, -R213, R126 ;  /* 0x0000007ed57e7221 */ /* 0x000fe20000010100 */
[----:B------:R-:W-:Y:S01]  /*7f30*/  FMUL.FTZ R80, R177, R78 ;  /* 0x0000004eb1507220 */ /* 0x000fe20000410000 */
[----:B------:R-:W-:Y:S01]  /*7f40*/  FFMA.FTZ R64, R179, R93, R64 ;  /* 0x0000005db3407223 */ /* 0x000fe20000010040 */
[----:B------:R-:W-:Y:S01]  /*7f50*/  FADD.FTZ R92, R92, R63 ;  /* 0x0000003f5c5c7221 */ /* 0x000fe20000010000 */
[----:B------:R-:W-:Y:S01]  /*7f60*/  FMUL.FTZ R177, R177, R72 ;  /* 0x00000048b1b17220 */ /* 0x000fe20000410000 */
[----:B------:R-:W-:Y:S01]  /*7f70*/  FFMA.FTZ R66, R65, R66, R68 ;  /* 0x0000004241427223 */ /* 0x000fe20000010044 */
[----:B------:R-:W-:Y:S01]  /*7f80*/  FMUL.FTZ R67, R175, R72 ;  /* 0x00000048af437220 */ /* 0x000fe20000410000 */
[C---:B------:R-:W-:Y:S01]  /*7f90*/  FMUL.FTZ R63, R127.reuse, -R126 ;  /* 0x8000007e7f3f7220 */ /* 0x040fe20000410000 */
[----:B------:R0:W-:Y:S01]  /*7fa0*/  STS [R62+0x2174], R71 ;  /* 0x002174473e007388 */ /* 0x0001e20000000800 */
[----:B------:R-:W-:Y:S01]  /*7fb0*/  FFMA.FTZ R19, R34, R64, R19 ;  /* 0x0000004022137223 */ /* 0x000fe20000010013 */
[----:B------:R-:W-:Y:S01]  /*7fc0*/  FMUL.FTZ R127, R127, -R92 ;  /* 0x8000005c7f7f7220 */ /* 0x000fe20000410000 */
[----:B------:R-:W-:Y:S01]  /*7fd0*/  FADD.FTZ R50, R73, R50 ;  /* 0x0000003249327221 */ /* 0x000fe20000010000 */
[----:B------:R1:W-:Y:S01]  /*7fe0*/  STS [R62+0x2178], R79 ;  /* 0x0021784f3e007388 */ /* 0x0003e20000000800 */
[-C--:B------:R-:W-:Y:S01]  /*7ff0*/  FMUL.FTZ R73, R43, R126.reuse ;  /* 0x0000007e2b497220 */ /* 0x080fe20000410000 */
[----:B------:R-:W-:Y:S01]  /*8000*/  FFMA.FTZ R127, R128, R126, R127 ;  /* 0x0000007e807f7223 */ /* 0x000fe2000001007f */
[----:B------:R-:W-:Y:S01]  /*8010*/  SHF.L.U32 R121, R53, 0x10, RZ ;  /* 0x0000001035797819 */ /* 0x000fe200000006ff */
[----:B------:R2:W-:Y:S01]  /*8020*/  STS [R62+0x2168], R67 ;  /* 0x002168433e007388 */ /* 0x0005e20000000800 */
[----:B------:R-:W-:Y:S01]  /*8030*/  FMUL.FTZ R77, R174, R73 ;  /* 0x00000049ae4d7220 */ /* 0x000fe20000410000 */
[-C--:B0-----:R-:W-:Y:S01]  /*8040*/  FMUL.FTZ R71, R175, R78.reuse ;  /* 0x0000004eaf477220 */ /* 0x081fe20000410000 */
[----:B------:R-:W-:Y:S01]  /*8050*/  FFMA.FTZ R78, R65, R78, -R177 ;  /* 0x0000004e414e7223 */ /* 0x000fe200000108b1 */
[----:B------:R-:W-:Y:S01]  /*8060*/  FFMA.FTZ R175, R175, R64, R66 ;  /* 0x00000040afaf7223 */ /* 0x000fe20000010042 */
[----:B------:R-:W-:Y:S01]  /*8070*/  FFMA.FTZ R64, R128, R92, -R63 ;  /* 0x0000005c80407223 */ /* 0x000fe2000001083f */
[----:B-1----:R-:W-:Y:S01]  /*8080*/  FFMA.FTZ R79, R65, R72, R80 ;  /* 0x00000048414f7223 */ /* 0x002fe20000010050 */
[----:B------:R-:W-:Y:S01]  /*8090*/  FMUL.FTZ R65, R43, R174 ;  /* 0x000000ae2b417220 */ /* 0x000fe20000410000 */
[----:B------:R-:W-:Y:S01]  /*80a0*/  FMUL.FTZ R63, R74, R126 ;  /* 0x0000007e4a3f7220 */ /* 0x000fe20000410000 */
[----:B------:R0:W-:Y:S01]  /*80b0*/  STS [R62+0x216c], R71 ;  /* 0x00216c473e007388 */ /* 0x0001e20000000800 */
[----:B--2---:R-:W-:Y:S01]  /*80c0*/  FMUL.FTZ R67, R92, UR44 ;  /* 0x0000002c5c437c20 */ /* 0x004fe20008410000 */
[-C--:B------:R-:W-:Y:S01]  /*80d0*/  FFMA.FTZ R74, R74, -R65.reuse, R225 ;  /* 0x800000414a4a7223 */ /* 0x080fe200000100e1 */
[C---:B------:R-:W-:Y:S01]  /*80e0*/  FFMA.FTZ R66, R76.reuse, -R65, R229 ;  /* 0x800000414c427223 */ /* 0x040fe200000100e5 */
[-C--:B------:R-:W-:Y:S01]  /*80f0*/  FFMA.FTZ R65, R76, R92.reuse, R63 ;  /* 0x0000005c4c417223 */ /* 0x080fe2000001003f */
[C---:B------:R-:W-:Y:S01]  /*8100*/  FMUL.FTZ R63, R126.reuse, UR44 ;  /* 0x0000002c7e3f7c20 */ /* 0x040fe20008410000 */
[----:B------:R-:W-:Y:S01]  /*8110*/  FFMA.FTZ R67, R126, UR45, -R67 ;  /* 0x0000002d7e437c23 */ /* 0x000fe20008010843 */
[--C-:B------:R-:W-:Y:S01]  /*8120*/  FADD.FTZ R68, R91, R64.reuse ;  /* 0x000000405b447221 */ /* 0x100fe20000010000 */
[----:B------:R-:W-:Y:S01]  /*8130*/  PRMT R64, R53, 0x7632, R64 ;  /* 0x0000763235407816 */ /* 0x000fe20000000040 */
[----:B------:R-:W-:Y:S01]  /*8140*/  FFMA.FTZ R63, R92, UR45, R63 ;  /* 0x0000002d5c3f7c23 */ /* 0x000fe2000801003f */
[----:B0-----:R-:W-:Y:S01]  /*8150*/  FMUL.FTZ R71, R43, R92 ;  /* 0x0000005c2b477220 */ /* 0x001fe20000410000 */
[C---:B------:R-:W-:Y:S01]  /*8160*/  FMUL.FTZ R67, R74.reuse, R67 ;  /* 0x000000434a437220 */ /* 0x040fe20000410000 */
[----:B------:R-:W-:Y:S01]  /*8170*/  FMUL.FTZ R91, R74, R73 ;  /* 0x000000494a5b7220 */ /* 0x000fe20000410000 */
[----:B------:R-:W-:Y:S01]  /*8180*/  FADD.FTZ R212, -R212, R127 ;  /* 0x0000007fd4d47221 */ /* 0x000fe20000010100 */
[----:B------:R-:W-:Y:S01]  /*8190*/  FMUL.FTZ R92, R74, R71 ;  /* 0x000000474a5c7220 */ /* 0x000fe20000410000 */
[----:B------:R-:W-:Y:S01]  /*81a0*/  SHF.L.U32 R74, R64, 0x10, RZ ;  /* 0x00000010404a7819 */ /* 0x000fe200000006ff */
[C---:B------:R-:W-:Y:S01]  /*81b0*/  FFMA.FTZ R67, R66.reuse, R63, R67 ;  /* 0x0000003f42437223 */ /* 0x040fe20000010043 */
[-C--:B------:R-:W-:Y:S01]  /*81c0*/  FFMA.FTZ R91, R66, R71.reuse, R91 ;  /* 0x00000047425b7223 */ /* 0x080fe2000001005b */
[C---:B------:R-:W-:Y:S01]  /*81d0*/  FMUL.FTZ R71, R174.reuse, R71 ;  /* 0x00000047ae477220 */ /* 0x040fe20000410000 */
[----:B------:R-:W-:Y:S01]  /*81e0*/  FMUL.FTZ R63, R129, -R212 ;  /* 0x800000d4813f7220 */ /* 0x000fe20000410000 */
[-C--:B------:R-:W-:Y:S01]  /*81f0*/  FFMA.FTZ R174, R174, R65.reuse, R67 ;  /* 0x00000041aeae7223 */ /* 0x080fe20000010043 */
[----:B------:R-:W-:Y:S01]  /*8200*/  FMUL.FTZ R64, R37, R74 ;  /* 0x0000004a25407220 */ /* 0x000fe20000410000 */
[----:B------:R-:W-:Y:S01]  /*8210*/  FMUL.FTZ R67, R68, UR44 ;  /* 0x0000002c44437c20 */ /* 0x000fe20008410000 */
[----:B------:R-:W-:Y:S01]  /*8220*/  FFMA.FTZ R26, R43, R65, R26 ;  /* 0x000000412b1a7223 */ /* 0x000fe2000001001a */
[-C--:B------:R-:W-:Y:S01]  /*8230*/  FMUL.FTZ R129, R129, -R68.reuse ;  /* 0x8000004481817220 */ /* 0x080fe20000410000 */
[----:B------:R0:W-:Y:S01]  /*8240*/  STS [R62+0x2160], R71 ;  /* 0x002160473e007388 */ /* 0x0001e20000000800 */
[----:B------:R-:W-:Y:S01]  /*8250*/  FFMA.FTZ R63, R132, R68, -R63 ;  /* 0x00000044843f7223 */ /* 0x000fe2000001083f */
[----:B------:R-:W-:Y:S01]  /*8260*/  FMUL.FTZ R65, R176, R212 ;  /* 0x000000d4b0417220 */ /* 0x000fe20000410000 */
[----:B------:R-:W-:Y:S01]  /*8270*/  FFMA.FTZ R92, R66, R73, -R92 ;  /* 0x00000049425c7223 */ /* 0x000fe2000001085c */
[----:B------:R-:W-:Y:S01]  /*8280*/  FFMA.FTZ R176, R176, -R64, R223 ;  /* 0x80000040b0b07223 */ /* 0x000fe200000100df */
[C---:B------:R-:W-:Y:S01]  /*8290*/  FMUL.FTZ R93, R37.reuse, R68 ;  /* 0x00000044255d7220 */ /* 0x040fe20000410000 */
[C---:B------:R-:W-:Y:S01]  /*82a0*/  FMUL.FTZ R66, R212.reuse, UR44 ;  /* 0x0000002cd4427c20 */ /* 0x040fe20008410000 */
[----:B------:R-:W-:Y:S01]  /*82b0*/  FFMA.FTZ R67, R212, UR45, -R67 ;  /* 0x0000002dd4437c23 */ /* 0x000fe20008010843 */
[-C--:B------:R-:W-:Y:S01]  /*82c0*/  FFMA.FTZ R132, R132, R212.reuse, R129 ;  /* 0x000000d484847223 */ /* 0x080fe20000010081 */
[----:B------:R-:W-:Y:S01]  /*82d0*/  FADD.FTZ R72, R90, R63 ;  /* 0x0000003f5a487221 */ /* 0x000fe20000010000 */
[----:B0-----:R-:W-:Y:S01]  /*82e0*/  FMUL.FTZ R71, R37, R212 ;  /* 0x000000d425477220 */ /* 0x001fe20000410000 */
[----:B------:R-:W-:Y:S01]  /*82f0*/  FFMA.FTZ R64, R178, -R64, R221 ;  /* 0x80000040b2407223 */ /* 0x000fe200000100dd */
[----:B------:R-:W-:Y:S01]  /*8300*/  FMUL.FTZ R90, R176, R93 ;  /* 0x0000005db05a7220 */ /* 0x000fe20000410000 */
[----:B------:R-:W-:Y:S01]  /*8310*/  FFMA.FTZ R63, R68, UR45, R66 ;  /* 0x0000002d443f7c23 */ /* 0x000fe20008010042 */
[C---:B------:R-:W-:Y:S01]  /*8320*/  FMUL.FTZ R73, R176.reuse, R71 ;  /* 0x00000047b0497220 */ /* 0x040fe20000410000 */
[----:B------:R-:W-:Y:S01]  /*8330*/  FMUL.FTZ R67, R176, R67 ;  /* 0x00000043b0437220 */ /* 0x000fe20000410000 */
[----:B------:R0:W-:Y:S01]  /*8340*/  STS [R62+0x2164], R77 ;  /* 0x0021644d3e007388 */ /* 0x0001e20000000800 */
[----:B------:R-:W-:Y:S01]  /*8350*/  FADD.FTZ R132, -R211, R132 ;  /* 0x00000084d3847221 */ /* 0x000fe20000010100 */
[----:B------:R-:W-:Y:S01]  /*8360*/  FFMA.FTZ R90, R64, R71, -R90 ;  /* 0x00000047405a7223 */ /* 0x000fe2000001085a */
[----:B------:R-:W-:Y:S01]  /*8370*/  FFMA.FTZ R65, R178, R68, R65 ;  /* 0x00000044b2417223 */ /* 0x000fe20000010041 */
[----:B------:R1:W-:Y:S01]  /*8380*/  STS [R62+0x217c], R95 ;  /* 0x00217c5f3e007388 */ /* 0x0003e20000000800 */
[----:B------:R-:W-:Y:S01]  /*8390*/  FMUL.FTZ R66, R75, R132 ;  /* 0x000000844b427220 */ /* 0x000fe20000410000 */
[----:B------:R-:W-:Y:S01]  /*83a0*/  PRMT R129, R56, 0x7632, R129 ;  /* 0x0000763238817816 */ /* 0x000fe20000000081 */
[----:B------:R-:W-:Y:S01]  /*83b0*/  FFMA.FTZ R20, R37, R65, R20 ;  /* 0x0000004125147223 */ /* 0x000fe20000010014 */
[----:B------:R-:W-:Y:S01]  /*83c0*/  SHF.L.U32 R127, R59, 0x10, RZ ;  /* 0x000000103b7f7819 */ /* 0x000fe200000006ff */
[----:B------:R-:W-:Y:S01]  /*83d0*/  FFMA.FTZ R66, R171, R72, R66 ;  /* 0x00000048ab427223 */ /* 0x000fe20000010042 */
[-C--:B0-----:R-:W-:Y:S01]  /*83e0*/  FMUL.FTZ R77, R74, R93.reuse ;  /* 0x0000005d4a4d7220 */ /* 0x081fe20000410000 */
[C---:B------:R-:W-:Y:S01]  /*83f0*/  FFMA.FTZ R93, R64.reuse, R93, R73 ;  /* 0x0000005d405d7223 */ /* 0x040fe20000010049 */
[----:B------:R-:W-:Y:S01]  /*8400*/  FFMA.FTZ R64, R64, R63, R67 ;  /* 0x0000003f40407223 */ /* 0x000fe20000010043 */
[C---:B------:R-:W-:Y:S01]  /*8410*/  FMUL.FTZ R63, R133.reuse, -R132 ;  /* 0x80000084853f7220 */ /* 0x040fe20000410000 */
[-C--:B------:R-:W-:Y:S01]  /*8420*/  FMUL.FTZ R133, R133, -R72.reuse ;  /* 0x8000004885857220 */ /* 0x080fe20000410000 */
[----:B------:R-:W-:Y:S01]  /*8430*/  FMUL.FTZ R67, R72, UR44 ;  /* 0x0000002c48437c20 */ /* 0x000fe20008410000 */
[----:B------:R-:W-:Y:S01]  /*8440*/  FFMA.FTZ R73, R74, R65, R64 ;  /* 0x000000414a497223 */ /* 0x000fe20000010040 */
[----:B------:R-:W-:Y:S01]  /*8450*/  FFMA.FTZ R64, R134, R72, -R63 ;  /* 0x0000004886407223 */ /* 0x000fe2000001083f */
[----:B------:R-:W-:Y:S01]  /*8460*/  FMUL.FTZ R63, R132, UR44 ;  /* 0x0000002c843f7c20 */ /* 0x000fe20008410000 */
[-C--:B------:R-:W-:Y:S01]  /*8470*/  FFMA.FTZ R133, R134, R132.reuse, R133 ;  /* 0x0000008486857223 */ /* 0x080fe20000010085 */
[----:B------:R-:W-:Y:S01]  /*8480*/  FMUL.FTZ R65, R44, R121 ;  /* 0x000000792c417220 */ /* 0x000fe20000410000 */
[----:B------:R-:W-:Y:S01]  /*8490*/  FADD.FTZ R80, R89, R64 ;  /* 0x0000004059507221 */ /* 0x000fe20000010000 */
[--C-:B------:R-:W-:Y:S01]  /*84a0*/  FFMA.FTZ R64, R72, UR45, R63.reuse ;  /* 0x0000002d48407c23 */ /* 0x100fe2000801003f */
[----:B------:R-:W-:Y:S01]  /*84b0*/  PRMT R63, R52, 0x7632, R63 ;  /* 0x00007632343f7816 */ /* 0x000fe2000000003f */
[----:B------:R-:W-:Y:S01]  /*84c0*/  FADD.FTZ R210, -R210, R133 ;  /* 0x00000085d2d27221 */ /* 0x000fe20000010100 */
[----:B------:R0:W-:Y:S01]  /*84d0*/  STS [R62+0x2158], R77 ;  /* 0x0021584d3e007388 */ /* 0x0001e20000000800 */
[----:B-1----:R-:W-:Y:S01]  /*84e0*/  FMUL.FTZ R95, R74, R71 ;  /* 0x000000474a5f7220 */ /* 0x002fe20000410000 */
[-C--:B------:R-:W-:Y:S01]  /*84f0*/  FFMA.FTZ R75, R75, -R65.reuse, R222 ;  /* 0x800000414b4b7223 */ /* 0x080fe200000100de */
[----:B------:R-:W-:Y:S01]  /*8500*/  FFMA.FTZ R68, R132, UR45, -R67 ;  /* 0x0000002d84447c23 */ /* 0x000fe20008010843 */
[C---:B------:R-:W-:Y:S01]  /*8510*/  FMUL.FTZ R74, R44.reuse, R132 ;  /* 0x000000842c4a7220 */ /* 0x040fe20000410000 */
[----:B------:R-:W-:Y:S01]  /*8520*/  FMUL.FTZ R72, R44, R72 ;  /* 0x000000482c487220 */ /* 0x000fe20000410000 */
[----:B------:R-:W-:Y:S01]  /*8530*/  FFMA.FTZ R65, R171, -R65, R198 ;  /* 0x80000041ab417223 */ /* 0x000fe200000100c6 */
[C---:B------:R-:W-:Y:S01]  /*8540*/  FMUL.FTZ R68, R75.reuse, R68 ;  /* 0x000000444b447220 */ /* 0x040fe20000410000 */
[C---:B------:R-:W-:Y:S01]  /*8550*/  FMUL.FTZ R126, R75.reuse, R74 ;  /* 0x0000004a4b7e7220 */ /* 0x040fe20000410000 */
[----:B------:R-:W-:Y:S01]  /*8560*/  FMUL.FTZ R76, R75, R72 ;  /* 0x000000484b4c7220 */ /* 0x000fe20000410000 */
[----:B0-----:R-:W-:Y:S01]  /*8570*/  SHF.L.U32 R77, R63, 0x10, RZ ;  /* 0x000000103f4d7819 */ /* 0x001fe200000006ff */
[C---:B------:R-:W-:Y:S01]  /*8580*/  FMUL.FTZ R63, R135.reuse, -R210 ;  /* 0x800000d2873f7220 */ /* 0x040fe20000410000 */
[----:B------:R-:W-:Y:S01]  /*8590*/  FMUL.FTZ R135, R135, -R80 ;  /* 0x8000005087877220 */ /* 0x000fe20000410000 */
[C---:B------:R-:W-:Y:S01]  /*85a0*/  FFMA.FTZ R126, R65.reuse, R72, R126 ;  /* 0x00000048417e7223 */ /* 0x040fe2000001007e */
[C---:B------:R-:W-:Y:S01]  /*85b0*/  FFMA.FTZ R89, R65.reuse, R74, -R76 ;  /* 0x0000004a41597223 */ /* 0x040fe2000001084c */
[C---:B------:R-:W-:Y:S01]  /*85c0*/  FFMA.FTZ R63, R136.reuse, R80, -R63 ;  /* 0x00000050883f7223 */ /* 0x040fe2000001083f */
[----:B------:R-:W-:Y:S01]  /*85d0*/  FFMA.FTZ R136, R136, R210, R135 ;  /* 0x000000d288887223 */ /* 0x000fe20000010087 */
[----:B------:R-:W-:Y:S01]  /*85e0*/  FFMA.FTZ R67, R65, R64, R68 ;  /* 0x0000004041437223 */ /* 0x000fe20000010044 */
[----:B------:R-:W-:Y:S01]  /*85f0*/  FMUL.FTZ R65, R36, R77 ;  /* 0x0000004d24417220 */ /* 0x000fe20000410000 */
[----:B------:R-:W-:Y:S01]  /*8600*/  FADD.FTZ R98, R73, R98 ;  /* 0x0000006249627221 */ /* 0x000fe20000010000 */
[----:B------:R-:W-:Y:S01]  /*8610*/  FADD.FTZ R136, -R209, R136 ;  /* 0x00000088d1887221 */ /* 0x000fe20000010100 */
[----:B------:R-:W-:Y:S01]  /*8620*/  FMUL.FTZ R73, R121, R74 ;  /* 0x0000004a79497220 */ /* 0x000fe20000410000 */
[----:B------:R-:W-:Y:S01]  /*8630*/  FADD.FTZ R76, R88, R63 ;  /* 0x0000003f584c7221 */ /* 0x000fe20000010000 */
[----:B------:R-:W-:Y:S01]  /*8640*/  FMUL.FTZ R64, R173, R210 ;  /* 0x000000d2ad407220 */ /* 0x000fe20000410000 */
[C---:B------:R-:W-:Y:S01]  /*8650*/  FMUL.FTZ R71, R121.reuse, R72 ;  /* 0x0000004879477220 */ /* 0x040fe20000410000 */
[-C--:B------:R-:W-:Y:S01]  /*8660*/  FFMA.FTZ R29, R44, R66.reuse, R29 ;  /* 0x000000422c1d7223 */ /* 0x080fe2000001001d */
[----:B------:R-:W-:Y:S01]  /*8670*/  FFMA.FTZ R74, R121, R66, R67 ;  /* 0x00000042794a7223 */ /* 0x000fe20000010043 */
[----:B------:R-:W-:Y:S01]  /*8680*/  FMUL.FTZ R63, R137, -R136 ;  /* 0x80000088893f7220 */ /* 0x000fe20000410000 */
[-C--:B------:R-:W-:Y:S01]  /*8690*/  FFMA.FTZ R66, R173, -R65.reuse, R224 ;  /* 0x80000041ad427223 */ /* 0x080fe200000100e0 */
[C---:B------:R-:W-:Y:S01]  /*86a0*/  FFMA.FTZ R65, R169.reuse, -R65, R192 ;  /* 0x80000041a9417223 */ /* 0x040fe200000100c0 */
[----:B------:R-:W-:Y:S01]  /*86b0*/  FFMA.FTZ R169, R169, R80, R64 ;  /* 0x00000050a9a97223 */ /* 0x000fe20000010040 */
[-C--:B------:R-:W-:Y:S01]  /*86c0*/  FMUL.FTZ R137, R137, -R76.reuse ;  /* 0x8000004c89897220 */ /* 0x080fe20000410000 */
[----:B------:R-:W-:Y:S01]  /*86d0*/  FFMA.FTZ R64, R138, R76, -R63 ;  /* 0x0000004c8a407223 */ /* 0x000fe2000001083f */
[----:B------:R0:W-:Y:S01]  /*86e0*/  STS [R62+0x2150], R71 ;  /* 0x002150473e007388 */ /* 0x0001e20000000800 */
[----:B------:R-:W-:Y:S01]  /*86f0*/  FMUL.FTZ R67, R80, UR44 ;  /* 0x0000002c50437c20 */ /* 0x000fe20008410000 */
[----:B------:R-:W-:Y:S01]  /*8700*/  FMUL.FTZ R63, R210, UR44 ;  /* 0x0000002cd23f7c20 */ /* 0x000fe20008410000 */
[----:B------:R-:W-:Y:S01]  /*8710*/  FFMA.FTZ R137, R138, R136, R137 ;  /* 0x000000888a897223 */ /* 0x000fe20000010089 */
[----:B------:R-:W-:Y:S01]  /*8720*/  FADD.FTZ R87, R87, R64 ;  /* 0x0000004057577221 */ /* 0x000fe20000010000 */
[----:B------:R-:W-:Y:S01]  /*8730*/  FFMA.FTZ R67, R210, UR45, -R67 ;  /* 0x0000002dd2437c23 */ /* 0x000fe20008010843 */
[----:B------:R-:W-:Y:S01]  /*8740*/  FFMA.FTZ R68, R80, UR45, R63 ;  /* 0x0000002d50447c23 */ /* 0x000fe2000801003f */
[----:B------:R-:W-:Y:S01]  /*8750*/  FMUL.FTZ R63, R36, R80 ;  /* 0x00000050243f7220 */ /* 0x000fe20000410000 */
[----:B------:R-:W-:Y:S01]  /*8760*/  FADD.FTZ R208, -R208, R137 ;  /* 0x00000089d0d07221 */ /* 0x000fe20000010100 */
[----:B------:R-:W-:Y:S01]  /*8770*/  FMUL.FTZ R72, R66, R67 ;  /* 0x0000004342487220 */ /* 0x000fe20000410000 */
[----:B0-----:R-:W-:Y:S01]  /*8780*/  FMUL.FTZ R71, R36, R210 ;  /* 0x000000d224477220 */ /* 0x001fe20000410000 */
[CC--:B------:R-:W-:Y:S01]  /*8790*/  FMUL.FTZ R88, R66.reuse, R63.reuse ;  /* 0x0000003f42587220 */ /* 0x0c0fe20000410000 */
[----:B------:R-:W-:Y:S01]  /*87a0*/  FMUL.FTZ R67, R77, R63 ;  /* 0x0000003f4d437220 */ /* 0x000fe20000410000 */
[----:B------:R-:W-:Y:S01]  /*87b0*/  FMUL.FTZ R64, R139, -R208 ;  /* 0x800000d08b407220 */ /* 0x000fe20000410000 */
[-C--:B------:R-:W-:Y:S01]  /*87c0*/  FMUL.FTZ R128, R66, R71.reuse ;  /* 0x0000004742807220 */ /* 0x080fe20000410000 */
[----:B------:R-:W-:Y:S01]  /*87d0*/  SHF.L.U32 R75, R52, 0x10, RZ ;  /* 0x00000010344b7819 */ /* 0x000fe200000006ff */
[C---:B------:R-:W-:Y:S01]  /*87e0*/  FFMA.FTZ R68, R65.reuse, R68, R72 ;  /* 0x0000004441447223 */ /* 0x040fe20000010048 */
[C---:B------:R-:W-:Y:S01]  /*87f0*/  FFMA.FTZ R88, R65.reuse, R71, -R88 ;  /* 0x0000004741587223 */ /* 0x040fe20000010858 */
[----:B------:R-:W-:Y:S01]  /*8800*/  FFMA.FTZ R128, R65, R63, R128 ;  /* 0x0000003f41807223 */ /* 0x000fe20000010080 */
[----:B------:R-:W-:Y:S01]  /*8810*/  FMUL.FTZ R63, R139, -R87 ;  /* 0x800000578b3f7220 */ /* 0x000fe20000410000 */
[C---:B------:R-:W-:Y:S01]  /*8820*/  FMUL.FTZ R71, R77.reuse, R71 ;  /* 0x000000474d477220 */ /* 0x040fe20000410000 */
[----:B------:R0:W-:Y:S01]  /*8830*/  STS [R62+0x2148], R67 ;  /* 0x002148433e007388 */ /* 0x0001e20000000800 */
[----:B------:R-:W-:Y:S01]  /*8840*/  FFMA.FTZ R21, R36, R169, R21 ;  /* 0x000000a924157223 */ /* 0x000fe20000010015 */
[C---:B------:R-:W-:Y:S01]  /*8850*/  FFMA.FTZ R66, R140.reuse, R208, R63 ;  /* 0x000000d08c427223 */ /* 0x040fe2000001003f */
[----:B------:R-:W-:Y:S01]  /*8860*/  FFMA.FTZ R63, R140, R87, -R64 ;  /* 0x000000578c3f7223 */ /* 0x000fe20000010840 */
[----:B------:R-:W-:Y:S01]  /*8870*/  FMUL.FTZ R65, R170, R136 ;  /* 0x00000088aa417220 */ /* 0x000fe20000410000 */
[----:B------:R-:W-:Y:S01]  /*8880*/  FFMA.FTZ R169, R77, R169, R68 ;  /* 0x000000a94da97223 */ /* 0x000fe20000010044 */
[----:B------:R-:W-:Y:S01]  /*8890*/  FADD.FTZ R207, -R207, R66 ;  /* 0x00000042cfcf7221 */ /* 0x000fe20000010100 */
[----:B------:R-:W-:Y:S01]  /*88a0*/  FADD.FTZ R86, R86, R63 ;  /* 0x0000003f56567221 */ /* 0x000fe20000010000 */
[----:B------:R1:W-:Y:S01]  /*88b0*/  STS [R62+0x214c], R71 ;  /* 0x00214c473e007388 */ /* 0x0003e20000000800 */
[----:B------:R-:W-:Y:S01]  /*88c0*/  FADD.FTZ R99, R74, R99 ;  /* 0x000000634a637221 */ /* 0x000fe20000010000 */
[CC--:B------:R-:W-:Y:S01]  /*88d0*/  FMUL.FTZ R63, R141.reuse, -R207.reuse ;  /* 0x800000cf8d3f7220 */ /* 0x0c0fe20000410000 */
[----:B------:R-:W-:Y:S01]  /*88e0*/  FMUL.FTZ R66, R141, -R86 ;  /* 0x800000568d427220 */ /* 0x000fe20000410000 */
[----:B------:R2:W-:Y:S01]  /*88f0*/  STS [R62+0x2154], R73 ;  /* 0x002154493e007388 */ /* 0x0005e20000000800 */
[----:B------:R-:W-:Y:S01]  /*8900*/  FFMA.FTZ R65, R172, R76, R65 ;  /* 0x0000004cac417223 */ /* 0x000fe20000010041 */
[C---:B------:R-:W-:Y:S01]  /*8910*/  FFMA.FTZ R64, R142.reuse, R86, -R63 ;  /* 0x000000568e407223 */ /* 0x040fe2000001083f */
[----:B------:R-:W-:Y:S01]  /*8920*/  FFMA.FTZ R63, R142, R207, R66 ;  /* 0x000000cf8e3f7223 */ /* 0x000fe20000010042 */
[C---:B------:R-:W-:Y:S01]  /*8930*/  FMUL.FTZ R66, R45.reuse, R75 ;  /* 0x0000004b2d427220 */ /* 0x040fe20000410000 */
[----:B------:R-:W-:Y:S01]  /*8940*/  FFMA.FTZ R28, R45, R65, R28 ;  /* 0x000000412d1c7223 */ /* 0x000fe2000001001c */
[----:B------:R-:W-:Y:S01]  /*8950*/  FADD.FTZ R85, R85, R64 ;  /* 0x0000004055557221 */ /* 0x000fe20000010000 */
[----:B------:R-:W-:Y:S01]  /*8960*/  FADD.FTZ R206, -R206, R63 ;  /* 0x0000003fcece7221 */ /* 0x000fe20000010100 */
[----:B------:R-:W-:Y:S01]  /*8970*/  FMUL.FTZ R64, R136, UR44 ;  /* 0x0000002c88407c20 */ /* 0x000fe20008410000 */
[-C--:B------:R-:W-:Y:S01]  /*8980*/  FFMA.FTZ R170, R170, -R66.reuse, R197 ;  /* 0x80000042aaaa7223 */ /* 0x080fe200000100c5 */
[----:B0-----:R-:W-:Y:S01]  /*8990*/  FFMA.FTZ R67, R172, -R66, R227 ;  /* 0x80000042ac437223 */ /* 0x001fe200000100e3 */
[C---:B------:R-:W-:Y:S01]  /*89a0*/  FMUL.FTZ R63, R143.reuse, -R206 ;  /* 0x800000ce8f3f7220 */ /* 0x040fe20000410000 */
[-C--:B------:R-:W-:Y:S01]  /*89b0*/  FMUL.FTZ R143, R143, -R85.reuse ;  /* 0x800000558f8f7220 */ /* 0x080fe20000410000 */
[C---:B------:R-:W-:Y:S01]  /*89c0*/  FMUL.FTZ R66, R76.reuse, UR44 ;  /* 0x0000002c4c427c20 */ /* 0x040fe20008410000 */
[----:B------:R-:W-:Y:S01]  /*89d0*/  FFMA.FTZ R68, R76, UR45, R64 ;  /* 0x0000002d4c447c23 */ /* 0x000fe20008010040 */
[C---:B------:R-:W-:Y:S01]  /*89e0*/  FFMA.FTZ R63, R144.reuse, R85, -R63 ;  /* 0x00000055903f7223 */ /* 0x040fe2000001083f */
[C---:B------:R-:W-:Y:S01]  /*89f0*/  FMUL.FTZ R64, R45.reuse, R76 ;  /* 0x0000004c2d407220 */ /* 0x040fe20000410000 */
[----:B------:R-:W-:Y:S01]  /*8a00*/  FFMA.FTZ R144, R144, R206, R143 ;  /* 0x000000ce90907223 */ /* 0x000fe2000001008f */
[----:B-1----:R-:W-:Y:S01]  /*8a10*/  FFMA.FTZ R71, R136, UR45, -R66 ;  /* 0x0000002d88477c23 */ /* 0x002fe20008010842 */
[----:B------:R-:W-:Y:S01]  /*8a20*/  FADD.FTZ R84, R84, R63 ;  /* 0x0000003f54547221 */ /* 0x000fe20000010000 */
[----:B------:R-:W-:Y:S01]  /*8a30*/  FMUL.FTZ R66, R45, R136 ;  /* 0x000000882d427220 */ /* 0x000fe20000410000 */
[C---:B------:R-:W-:Y:S01]  /*8a40*/  FMUL.FTZ R63, R170.reuse, R64 ;  /* 0x00000040aa3f7220 */ /* 0x040fe20000410000 */
[----:B------:R-:W-:Y:S01]  /*8a50*/  FADD.FTZ R205, -R205, R144 ;  /* 0x00000090cdcd7221 */ /* 0x000fe20000010100 */
[C---:B------:R-:W-:Y:S01]  /*8a60*/  FMUL.FTZ R72, R170.reuse, R71 ;  /* 0x00000047aa487220 */ /* 0x040fe20000410000 */
[-C--:B------:R-:W-:Y:S01]  /*8a70*/  FMUL.FTZ R74, R170, R66.reuse ;  /* 0x00000042aa4a7220 */ /* 0x080fe20000410000 */
[-C--:B------:R-:W-:Y:S01]  /*8a80*/  FFMA.FTZ R132, R67, R66.reuse, -R63 ;  /* 0x0000004243847223 */ /* 0x080fe2000001083f */
[----:B--2---:R-:W-:Y:S01]  /*8a90*/  FMUL.FTZ R73, R75, R66 ;  /* 0x000000424b497220 */ /* 0x004fe20000410000 */
[CC--:B------:R-:W-:Y:S01]  /*8aa0*/  FMUL.FTZ R63, R145.reuse, -R205.reuse ;  /* 0x800000cd913f7220 */ /* 0x0c0fe20000410000 */
[----:B------:R-:W-:Y:S01]  /*8ab0*/  FMUL.FTZ R66, R145, -R84 ;  /* 0x8000005491427220 */ /* 0x000fe20000410000 */
[-C--:B------:R-:W-:Y:S01]  /*8ac0*/  FFMA.FTZ R133, R67, R64.reuse, R74 ;  /* 0x0000004043857223 */ /* 0x080fe2000001004a */
[----:B------:R-:W-:Y:S01]  /*8ad0*/  FMUL.FTZ R71, R75, R64 ;  /* 0x000000404b477220 */ /* 0x000fe20000410000 */
[C---:B------:R-:W-:Y:S01]  /*8ae0*/  FFMA.FTZ R64, R146.reuse, R84, -R63 ;  /* 0x0000005492407223 */ /* 0x040fe2000001083f */
[--C-:B------:R-:W-:Y:S01]  /*8af0*/  FFMA.FTZ R63, R146, R205, R66.reuse ;  /* 0x000000cd923f7223 */ /* 0x100fe20000010042 */
[----:B------:R-:W-:Y:S01]  /*8b00*/  PRMT R66, R59, 0x7632, R66 ;  /* 0x000076323b427816 */ /* 0x000fe20000000042 */
        /* <DEDUP_REMOVED lines=9> */
[----:B------:R0:W-:Y:S01]  /*8ba0*/  STS [R62+0x2140], R71 ;  /* 0x002140473e007388 */ /* 0x0001e20000000800 */
[C---:B------:R-:W-:Y:S01]  /*8bb0*/  FFMA.FTZ R68, R148.reuse, R83, -R63 ;  /* 0x0000005394447223 */ /* 0x040fe2000001083f */
[----:B------:R-:W-:Y:S01]  /*8bc0*/  FFMA.FTZ R148, R148, R204, R147 ;  /* 0x000000cc94947223 */ /* 0x000fe20000010093 */
[-C--:B------:R-:W-:Y:S01]  /*8bd0*/  FFMA.FTZ R166, R166, -R65.reuse, R195 ;  /* 0x80000041a6a67223 */ /* 0x080fe200000100c3 */
[C---:B------:R-:W-:Y:S01]  /*8be0*/  FFMA.FTZ R67, R168.reuse, -R65, R193 ;  /* 0x80000041a8437223 */ /* 0x040fe200000100c1 */
[----:B------:R-:W-:Y:S01]  /*8bf0*/  FADD.FTZ R81, R81, R68 ;  /* 0x0000004451517221 */ /* 0x000fe20000010000 */
[----:B------:R-:W-:Y:S01]  /*8c00*/  FADD.FTZ R203, -R203, R148 ;  /* 0x00000094cbcb7221 */ /* 0x000fe20000010100 */
[----:B------:R-:W-:Y:S01]  /*8c10*/  FFMA.FTZ R63, R168, R87, R72 ;  /* 0x00000057a83f7223 */ /* 0x000fe20000010048 */
[----:B------:R-:W-:Y:S01]  /*8c20*/  FMUL.FTZ R74, R208, UR44 ;  /* 0x0000002cd04a7c20 */ /* 0x000fe20008410000 */
[C---:B------:R-:W-:Y:S01]  /*8c30*/  FMUL.FTZ R72, R149.reuse, -R81 ;  /* 0x8000005195487220 */ /* 0x040fe20000410000 */
[----:B------:R-:W-:Y:S01]  /*8c40*/  FMUL.FTZ R65, R149, -R203 ;  /* 0x800000cb95417220 */ /* 0x000fe20000410000 */
[----:B0-----:R-:W-:Y:S01]  /*8c50*/  FMUL.FTZ R71, R87, UR44 ;  /* 0x0000002c57477c20 */ /* 0x001fe20008410000 */
[----:B------:R-:W-:Y:S01]  /*8c60*/  FMUL.FTZ R135, R39, R208 ;  /* 0x000000d027877220 */ /* 0x000fe20000410000 */
[----:B------:R-:W-:Y:S01]  /*8c70*/  FFMA.FTZ R74, R87, UR45, R74 ;  /* 0x0000002d574a7c23 */ /* 0x000fe2000801004a */
[C---:B------:R-:W-:Y:S01]  /*8c80*/  FFMA.FTZ R68, R150.reuse, R81, -R65 ;  /* 0x0000005196447223 */ /* 0x040fe20000010841 */
[----:B------:R-:W-:Y:S01]  /*8c90*/  FFMA.FTZ R65, R150, R203, R72 ;  /* 0x000000cb96417223 */ /* 0x000fe20000010048 */
[----:B------:R-:W-:Y:S01]  /*8ca0*/  FFMA.FTZ R71, R208, UR45, -R71 ;  /* 0x0000002dd0477c23 */ /* 0x000fe20008010847 */
[----:B------:R-:W-:Y:S01]  /*8cb0*/  FMUL.FTZ R87, R39, R87 ;  /* 0x0000005727577220 */ /* 0x000fe20000410000 */
[----:B------:R-:W-:Y:S01]  /*8cc0*/  FADD.FTZ R217, R217, R68 ;  /* 0x00000044d9d97221 */ /* 0x000fe20000010000 */
[----:B------:R-:W-:Y:S01]  /*8cd0*/  FADD.FTZ R202, -R202, R65 ;  /* 0x00000041caca7221 */ /* 0x000fe20000010100 */
[----:B------:R-:W-:Y:S01]  /*8ce0*/  SHF.L.U32 R68, R56, 0x10, RZ ;  /* 0x0000001038447819 */ /* 0x000fe200000006ff */
[C---:B------:R-:W-:Y:S01]  /*8cf0*/  FMUL.FTZ R134, R166.reuse, R135 ;  /* 0x00000087a6867220 */ /* 0x040fe20000410000 */
[----:B------:R-:W-:Y:S01]  /*8d00*/  SHF.L.U32 R129, R129, 0x10, RZ ;  /* 0x0000001081817819 */ /* 0x000fe200000006ff */
[C---:B------:R-:W-:Y:S01]  /*8d10*/  FMUL.FTZ R65, R151.reuse, -R202 ;  /* 0x800000ca97417220 */ /* 0x040fe20000410000 */
[----:B------:R-:W-:Y:S01]  /*8d20*/  FMUL.FTZ R151, R151, -R217 ;  /* 0x800000d997977220 */ /* 0x000fe20000410000 */
[----:B------:R-:W-:Y:S01]  /*8d30*/  FMUL.FTZ R124, R49, R68 ;  /* 0x00000044317c7220 */ /* 0x000fe20000410000 */
[----:B------:R-:W-:Y:S01]  /*8d40*/  FMUL.FTZ R76, R166, R71 ;  /* 0x00000047a64c7220 */ /* 0x000fe20000410000 */
[C---:B------:R-:W-:Y:S01]  /*8d50*/  FFMA.FTZ R72, R152.reuse, R217, -R65 ;  /* 0x000000d998487223 */ /* 0x040fe20000010841 */
[----:B------:R-:W-:Y:S01]  /*8d60*/  FFMA.FTZ R151, R152, R202, R151 ;  /* 0x000000ca98977223 */ /* 0x000fe20000010097 */
[----:B------:R0:W-:Y:S01]  /*8d70*/  STS [R62+0x215c], R95 ;  /* 0x00215c5f3e007388 */ /* 0x0001e20000000800 */
[----:B------:R-:W-:Y:S01]  /*8d80*/  FMUL.FTZ R166, R166, R87 ;  /* 0x00000057a6a67220 */ /* 0x000fe20000410000 */
[-C--:B------:R-:W-:Y:S01]  /*8d90*/  FFMA.FTZ R125, R154, -R124.reuse, R189 ;  /* 0x8000007c9a7d7223 */ /* 0x080fe200000100bd */
[----:B------:R-:W-:Y:S01]  /*8da0*/  FADD.FTZ R218, -R218, R151 ;  /* 0x00000097dada7221 */ /* 0x000fe20000010100 */
[----:B------:R-:W-:Y:S01]  /*8db0*/  FADD.FTZ R219, R219, R72 ;  /* 0x00000048dbdb7221 */ /* 0x000fe20000010000 */
[----:B------:R-:W-:Y:S01]  /*8dc0*/  FFMA.FTZ R124, R158, -R124, R131 ;  /* 0x8000007c9e7c7223 */ /* 0x000fe20000010083 */
[----:B------:R-:W-:Y:S01]  /*8dd0*/  FMUL.FTZ R71, R66, R135 ;  /* 0x0000008742477220 */ /* 0x000fe20000410000 */
[----:B------:R-:W-:Y:S01]  /*8de0*/  FMUL.FTZ R137, R49, R218 ;  /* 0x000000da31897220 */ /* 0x000fe20000410000 */
[C---:B------:R-:W-:Y:S01]  /*8df0*/  FFMA.FTZ R134, R67.reuse, R87, R134 ;  /* 0x0000005743867223 */ /* 0x040fe20000010086 */
[C---:B------:R-:W-:Y:S01]  /*8e00*/  FFMA.FTZ R135, R67.reuse, R135, -R166 ;  /* 0x0000008743877223 */ /* 0x040fe200000108a6 */
[C---:B0-----:R-:W-:Y:S01]  /*8e10*/  FMUL.FTZ R95, R40.reuse, R129 ;  /* 0x00000081285f7220 */ /* 0x041fe20000410000 */
[----:B------:R-:W-:Y:S01]  /*8e20*/  FFMA.FTZ R65, R67, R74, R76 ;  /* 0x0000004a43417223 */ /* 0x000fe2000001004c */
[----:B------:R-:W-:Y:S01]  /*8e30*/  SHF.L.U32 R67, R57, 0x10, RZ ;  /* 0x0000001039437819 */ /* 0x000fe200000006ff */
[----:B------:R-:W-:Y:S01]  /*8e40*/  FMUL.FTZ R139, R49, R219 ;  /* 0x000000db318b7220 */ /* 0x000fe20000410000 */
[-C--:B------:R-:W-:Y:S01]  /*8e50*/  FFMA.FTZ R121, R153, -R95.reuse, R130 ;  /* 0x8000005f99797223 */ /* 0x080fe20000010082 */
[----:B------:R-:W-:Y:S01]  /*8e60*/  FFMA.FTZ R95, R159, -R95, R186 ;  /* 0x8000005f9f5f7223 */ /* 0x000fe200000100ba */
[----:B------:R-:W-:Y:S01]  /*8e70*/  FMUL.FTZ R136, R40, R202 ;  /* 0x000000ca28887220 */ /* 0x000fe20000410000 */
[----:B------:R-:W-:Y:S01]  /*8e80*/  FMUL.FTZ R72, R124, R137 ;  /* 0x000000897c487220 */ /* 0x000fe20000410000 */
[----:B------:R-:W-:Y:S01]  /*8e90*/  FMUL.FTZ R122, R48, R67 ;  /* 0x00000043307a7220 */ /* 0x000fe20000410000 */
[----:B------:R-:W-:Y:S01]  /*8ea0*/  FMUL.FTZ R138, R40, R217 ;  /* 0x000000d9288a7220 */ /* 0x000fe20000410000 */
[----:B------:R-:W-:Y:S01]  /*8eb0*/  FMUL.FTZ R76, R95, R136 ;  /* 0x000000885f4c7220 */ /* 0x000fe20000410000 */
[-C--:B------:R-:W-:Y:S01]  /*8ec0*/  FFMA.FTZ R72, R125, R139.reuse, R72 ;  /* 0x0000008b7d487223 */ /* 0x080fe20000010048 */
[----:B------:R-:W-:Y:S01]  /*8ed0*/  FMUL.FTZ R74, R124, R139 ;  /* 0x0000008b7c4a7220 */ /* 0x000fe20000410000 */
[----:B------:R0:W-:Y:S01]  /*8ee0*/  STS [R62+0x213c], R71 ;  /* 0x00213c473e007388 */ /* 0x0001e20000000800 */
[-C--:B------:R-:W-:Y:S01]  /*8ef0*/  FFMA.FTZ R123, R155, -R122.reuse, R188 ;  /* 0x8000007a9b7b7223 */ /* 0x080fe200000100bc */
[----:B------:R-:W-:Y:S01]  /*8f00*/  FADD.FTZ R72, RZ, R72 ;  /* 0x00000048ff487221 */ /* 0x000fe20000010000 */
[----:B------:R-:W-:Y:S01]  /*8f10*/  FFMA.FTZ R122, R157, -R122, R184 ;  /* 0x8000007a9d7a7223 */ /* 0x000fe200000100b8 */
[----:B------:R1:W-:Y:S01]  /*8f20*/  STS [R62+0x2144], R73 ;  /* 0x002144493e007388 */ /* 0x0003e20000000800 */
[C---:B------:R-:W-:Y:S01]  /*8f30*/  FMUL.FTZ R142, R48.reuse, R81 ;  /* 0x00000051308e7220 */ /* 0x040fe20000410000 */
[----:B------:R-:W-:Y:S01]  /*8f40*/  FFMA.FTZ R74, R125, R137, -R74 ;  /* 0x000000897d4a7223 */ /* 0x000fe2000001084a */
[----:B------:R-:W-:Y:S01]  /*8f50*/  FMUL.FTZ R140, R48, R203 ;  /* 0x000000cb308c7220 */ /* 0x000fe20000410000 */
[----:B------:R-:W-:Y:S01]  /*8f60*/  FMUL.FTZ R87, R66, R87 ;  /* 0x0000005742577220 */ /* 0x000fe20000410000 */
[----:B------:R-:W-:Y:S01]  /*8f70*/  FADD.FTZ R51, R82, R51 ;  /* 0x0000003352337221 */ /* 0x000fe20000010000 */
[----:B0-----:R-:W-:Y:S01]  /*8f80*/  FFMA.FTZ R71, R121, R138, R76 ;  /* 0x0000008a79477223 */ /* 0x001fe2000001004c */
[----:B------:R-:W-:Y:S01]  /*8f90*/  FADD.FTZ R74, RZ, R74 ;  /* 0x0000004aff4a7221 */ /* 0x000fe20000010000 */
[----:B------:R-:W-:Y:S01]  /*8fa0*/  FMUL.FTZ R82, R46, R127 ;  /* 0x0000007f2e527220 */ /* 0x000fe20000410000 */
[----:B------:R-:W-:Y:S01]  /*8fb0*/  FMUL.FTZ R76, R122, R140 ;  /* 0x0000008c7a4c7220 */ /* 0x000fe20000410000 */
[----:B-1----:R-:W-:Y:S01]  /*8fc0*/  FMUL.FTZ R73, R95, R138 ;  /* 0x0000008a5f497220 */ /* 0x002fe20000410000 */
[----:B------:R-:W-:Y:S01]  /*8fd0*/  FADD.FTZ R71, R72, R71 ;  /* 0x0000004748477221 */ /* 0x000fe20000010000 */
[----:B------:R-:W-:Y:S01]  /*8fe0*/  FMUL.FTZ R72, R122, R142 ;  /* 0x0000008e7a487220 */ /* 0x000fe20000410000 */
[----:B------:R-:W-:Y:S01]  /*8ff0*/  PRMT R94, R57, 0x7632, R94 ;  /* 0x00007632395e7816 */ /* 0x000fe2000000005e */
[----:B------:R-:W-:Y:S01]  /*9000*/  FFMA.FTZ R73, R121, R136, -R73 ;  /* 0x0000008879497223 */ /* 0x000fe20000010849 */
[----:B------:R0:W-:Y:S01]  /*9010*/  STS [R62+0x2138], R87 ;  /* 0x002138573e007388 */ /* 0x0001e20000000800 */
[C---:B------:R-:W-:Y:S01]  /*9020*/  FFMA.FTZ R72, R123.reuse, R140, -R72 ;  /* 0x0000008c7b487223 */ /* 0x040fe20000010848 */
[----:B------:R-:W-:Y:S01]  /*9030*/  FFMA.FTZ R76, R123, R142, R76 ;  /* 0x0000008e7b4c7223 */ /* 0x000fe2000001004c */
[----:B------:R-:W-:Y:S01]  /*9040*/  FADD.FTZ R73, R74, R73 ;  /* 0x000000494a497221 */ /* 0x000fe20000010000 */
[----:B------:R-:W-:Y:S01]  /*9050*/  FMUL.FTZ R74, R46, R207 ;  /* 0x000000cf2e4a7220 */ /* 0x000fe20000410000 */
[----:B------:R-:W-:Y:S01]  /*9060*/  SHF.L.U32 R94, R94, 0x10, RZ ;  /* 0x000000105e5e7819 */ /* 0x000fe200000006ff */
[----:B------:R-:W-:Y:S01]  /*9070*/  FMUL.FTZ R144, R46, R86 ;  /* 0x000000562e907220 */ /* 0x000fe20000410000 */
[----:B------:R-:W-:Y:S01]  /*9080*/  FADD.FTZ R72, R73, R72 ;  /* 0x0000004849487221 */ /* 0x000fe20000010000 */
[----:B------:R-:W-:Y:S01]  /*9090*/  FADD.FTZ R71, R71, R76 ;  /* 0x0000004c47477221 */ /* 0x000fe20000010000 */
[----:B------:R-:W-:Y:S01]  /*90a0*/  FMUL.FTZ R143, R41, R204 ;  /* 0x000000cc298f7220 */ /* 0x000fe20000410000 */
[-C--:B0-----:R-:W-:Y:S01]  /*90b0*/  FFMA.FTZ R87, R165, -R82.reuse, R194 ;  /* 0x80000052a5577223 */ /* 0x081fe200000100c2 */
[----:B------:R-:W-:Y:S01]  /*90c0*/  FFMA.FTZ R82, R163, -R82, R182 ;  /* 0x80000052a3527223 */ /* 0x000fe200000100b6 */
[----:B------:R-:W-:Y:S01]  /*90d0*/  FMUL.FTZ R76, R41, R94 ;  /* 0x0000005e294c7220 */ /* 0x000fe20000410000 */
[----:B------:R-:W-:Y:S01]  /*90e0*/  FMUL.FTZ R75, R127, R144 ;  /* 0x000000907f4b7220 */ /* 0x000fe20000410000 */
[----:B------:R-:W-:Y:S01]  /*90f0*/  FMUL.FTZ R73, R87, R74 ;  /* 0x0000004a57497220 */ /* 0x000fe20000410000 */
[----:B------:R-:W-:Y:S01]  /*9100*/  FMUL.FTZ R141, R41, R83 ;  /* 0x00000053298d7220 */ /* 0x000fe20000410000 */
[-C--:B------:R-:W-:Y:S01]  /*9110*/  FFMA.FTZ R77, R156, -R76.reuse, R185 ;  /* 0x8000004c9c4d7223 */ /* 0x080fe200000100b9 */
[----:B------:R-:W-:Y:S01]  /*9120*/  FFMA.FTZ R76, R160, -R76, R187 ;  /* 0x8000004ca04c7223 */ /* 0x000fe200000100bb */
[-C--:B------:R-:W-:Y:S01]  /*9130*/  FFMA.FTZ R173, R82, R144.reuse, R73 ;  /* 0x0000009052ad7223 */ /* 0x080fe20000010049 */
[----:B------:R-:W-:Y:S01]  /*9140*/  FMUL.FTZ R73, R87, R144 ;  /* 0x0000009057497220 */ /* 0x000fe20000410000 */
[----:B------:R0:W-:Y:S01]  /*9150*/  STS [R62+0x2130], R75 ;  /* 0x0021304b3e007388 */ /* 0x0001e20000000800 */
[----:B------:R-:W-:Y:S01]  /*9160*/  SHF.L.U32 R80, R58, 0x10, RZ ;  /* 0x000000103a507819 */ /* 0x000fe200000006ff */
[C---:B------:R-:W-:Y:S01]  /*9170*/  FMUL.FTZ R144, R77.reuse, R141 ;  /* 0x0000008d4d907220 */ /* 0x040fe20000410000 */
[-C--:B------:R-:W-:Y:S01]  /*9180*/  FFMA.FTZ R152, R82, R74.reuse, -R73 ;  /* 0x0000004a52987223 */ /* 0x080fe20000010849 */
[----:B------:R-:W-:Y:S01]  /*9190*/  FMUL.FTZ R73, R77, R143 ;  /* 0x0000008f4d497220 */ /* 0x000fe20000410000 */
[----:B------:R-:W-:Y:S01]  /*91a0*/  FADD.FTZ R100, R169, R100 ;  /* 0x00000064a9647221 */ /* 0x000fe20000010000 */
[----:B------:R-:W-:Y:S01]  /*91b0*/  FMUL.FTZ R169, R127, R74 ;  /* 0x0000004a7fa97220 */ /* 0x000fe20000410000 */
[C---:B------:R-:W-:Y:S01]  /*91c0*/  FMUL.FTZ R146, R47.reuse, R80 ;  /* 0x000000502f927220 */ /* 0x040fe20000410000 */
[C---:B------:R-:W-:Y:S01]  /*91d0*/  FFMA.FTZ R74, R76.reuse, R141, R73 ;  /* 0x0000008d4c4a7223 */ /* 0x040fe20000010049 */
[----:B------:R-:W-:Y:S01]  /*91e0*/  FFMA.FTZ R73, R76, R143, -R144 ;  /* 0x0000008f4c497223 */ /* 0x000fe20000010890 */
[----:B0-----:R-:W-:Y:S01]  /*91f0*/  PRMT R75, R58, 0x7632, R75 ;  /* 0x000076323a4b7816 */ /* 0x001fe2000000004b */
[----:B------:R-:W-:Y:S01]  /*9200*/  FMUL.FTZ R149, R47, R205 ;  /* 0x000000cd2f957220 */ /* 0x000fe20000410000 */
[----:B------:R-:W-:Y:S01]  /*9210*/  FADD.FTZ R144, R71, R74 ;  /* 0x0000004a47907221 */ /* 0x000fe20000010000 */
[----:B------:R-:W-:Y:S01]  /*9220*/  FADD.FTZ R145, R72, R73 ;  /* 0x0000004948917221 */ /* 0x000fe20000010000 */
[----:B------:R-:W-:Y:S01]  /*9230*/  SHF.L.U32 R75, R75, 0x10, RZ ;  /* 0x000000104b4b7819 */ /* 0x000fe200000006ff */
[----:B------:R-:W-:Y:S01]  /*9240*/  FFMA.FTZ R73, R164, -R146, R235 ;  /* 0x80000092a4497223 */ /* 0x000fe200000100eb */
[----:B------:R-:W-:Y:S01]  /*9250*/  FMUL.FTZ R147, R47, R84 ;  /* 0x000000542f937220 */ /* 0x000fe20000410000 */
[----:B------:R-:W-:Y:S01]  /*9260*/  FFMA.FTZ R74, R162, -R146, R199 ;  /* 0x80000092a24a7223 */ /* 0x000fe200000100c7 */
[C---:B------:R-:W-:Y:S01]  /*9270*/  FMUL.FTZ R150, R38.reuse, R206 ;  /* 0x000000ce26967220 */ /* 0x040fe20000410000 */
[C---:B------:R-:W-:Y:S01]  /*9280*/  FMUL.FTZ R71, R38.reuse, R75 ;  /* 0x0000004b26477220 */ /* 0x040fe20000410000 */
[C---:B------:R-:W-:Y:S01]  /*9290*/  FMUL.FTZ R151, R73.reuse, R149 ;  /* 0x0000009549977220 */ /* 0x040fe20000410000 */
[----:B------:R0:W-:Y:S01]  /*92a0*/  STS [R62+0x2134], R169 ;  /* 0x002134a93e007388 */ /* 0x0001e20000000800 */
[----:B------:R-:W-:Y:S01]  /*92b0*/  FMUL.FTZ R146, R73, R147 ;  /* 0x0000009349927220 */ /* 0x000fe20000410000 */
[-C--:B------:R-:W-:Y:S01]  /*92c0*/  FFMA.FTZ R72, R161, -R71.reuse, R180 ;  /* 0x80000047a1487223 */ /* 0x080fe200000100b4 */
[----:B------:R-:W-:Y:S01]  /*92d0*/  FFMA.FTZ R71, R167, -R71, R196 ;  /* 0x80000047a7477223 */ /* 0x000fe200000100c4 */
[----:B------:R-:W-:Y:S01]  /*92e0*/  FMUL.FTZ R148, R38, R85 ;  /* 0x0000005526947220 */ /* 0x000fe20000410000 */
[C---:B------:R-:W-:Y:S01]  /*92f0*/  FFMA.FTZ R151, R74.reuse, R147, R151 ;  /* 0x000000934a977223 */ /* 0x040fe20000010097 */
[----:B------:R-:W-:Y:S01]  /*9300*/  FFMA.FTZ R146, R74, R149, -R146 ;  /* 0x000000954a927223 */ /* 0x000fe20000010892 */
[----:B------:R-:W-:Y:S01]  /*9310*/  FMUL.FTZ R147, R80, R147 ;  /* 0x0000009350937220 */ /* 0x000fe20000410000 */
[C---:B------:R-:W-:Y:S01]  /*9320*/  FMUL.FTZ R171, R71.reuse, R148 ;  /* 0x0000009447ab7220 */ /* 0x040fe20000410000 */
[----:B------:R-:W-:Y:S01]  /*9330*/  FADD.FTZ R144, R144, R151 ;  /* 0x0000009790907221 */ /* 0x000fe20000010000 */
[-C--:B0-----:R-:W-:Y:S01]  /*9340*/  FMUL.FTZ R169, R71, R150.reuse ;  /* 0x0000009647a97220 */ /* 0x081fe20000410000 */
[----:B------:R-:W-:Y:S01]  /*9350*/  FADD.FTZ R145, R145, R146 ;  /* 0x0000009291917221 */ /* 0x000fe20000010000 */
[C---:B------:R-:W-:Y:S01]  /*9360*/  FFMA.FTZ R146, R72.reuse, R150, -R171 ;  /* 0x0000009648927223 */ /* 0x040fe200000108ab */
[CC--:B------:R-:W-:Y:S01]  /*9370*/  FMUL.FTZ R151, R75.reuse, R148.reuse ;  /* 0x000000944b977220 */ /* 0x0c0fe20000410000 */
[----:B------:R-:W-:Y:S01]  /*9380*/  FFMA.FTZ R169, R72, R148, R169 ;  /* 0x0000009448a97223 */ /* 0x000fe200000100a9 */
        /* <DEDUP_REMOVED lines=20> */
[----:B------:R-:W-:Y:S01]  /*94d0*/  FMUL.FTZ R133, R67, R142 ;  /* 0x0000008e43857220 */ /* 0x000fe20000410000 */
[----:B------:R-:W-:Y:S01]  /*94e0*/  STS [R62+0x2120], R147 ;  /* 0x002120933e007388 */ /* 0x000fe20000000800 */
[----:B------:R-:W-:Y:S01]  /*94f0*/  IADD3 R128, R119, 0x180, RZ ;  /* 0x0000018077807810 */ /* 0x000fe20007ffe0ff */
[----:B------:R-:W-:Y:S01]  /*9500*/  FADD.FTZ R126, R145, R126 ;  /* 0x0000007e917e7221 */ /* 0x000fe20000010000 */
[----:B------:R-:W-:Y:S01]  /*9510*/  FADD.FTZ R145, R88, R89 ;  /* 0x0000005958917221 */ /* 0x000fe20000010000 */
[C---:B------:R-:W-:Y:S01]  /*9520*/  FMUL.FTZ R89, R129.reuse, R138 ;  /* 0x0000008a81597220 */ /* 0x040fe20000410000 */
        /* <DEDUP_REMOVED lines=13> */
[C---:B------:R-:W-:Y:S01]  /*9600*/  IADD3 R92, R119.reuse, 0x100, RZ ;  /* 0x00000100775c7810 */ /* 0x040fe20007ffe0ff */
[----:B------:R-:W-:Y:S01]  /*9610*/  FADD.FTZ R97, R174, R97 ;  /* 0x00000061ae617221 */ /* 0x000fe20000010000 */
[----:B------:R-:W-:Y:S01]  /*9620*/  IADD3 R126, R119, 0x140, RZ ;  /* 0x00000140777e7810 */ /* 0x000fe20007ffe0ff */
[----:B------:R-:W-:Y:S01]  /*9630*/  STS [R62+0x2114], R135 ;  /* 0x002114873e007388 */ /* 0x000fe20000000800 */
[----:B------:R-:W-:Y:S01]  /*9640*/  FADD.FTZ R70, R79, R70 ;  /* 0x000000464f467221 */ /* 0x000fe20000010000 */
[----:B------:R-:W-:Y:S01]  /*9650*/  FADD.FTZ R69, R78, R69 ;  /* 0x000000454e457221 */ /* 0x000fe20000010000 */
[C---:B------:R-:W-:Y:S01]  /*9660*/  IADD3 R134, R119.reuse, 0x240, RZ ;  /* 0x0000024077867810 */ /* 0x040fe20007ffe0ff */
[----:B------:R0:W-:Y:S01]  /*9670*/  STS [R62+0x2108], R89 ;  /* 0x002108593e007388 */ /* 0x0001e20000000800 */
[C---:B------:R-:W-:Y:S01]  /*9680*/  IADD3 R136, R119.reuse, 0x280, RZ ;  /* 0x0000028077887810 */ /* 0x040fe20007ffe0ff */
[C---:B------:R-:W-:Y:S01]  /*9690*/  FFMA.FTZ R79, -R16.reuse, R131, -RZ ;  /* 0x00000083104f7223 */ /* 0x040fe200000109ff */
[C---:B------:R-:W-:Y:S01]  /*96a0*/  IADD3 R138, R119.reuse, 0x2c0, RZ ;  /* 0x000002c0778a7810 */ /* 0x040fe20007ffe0ff */
[----:B------:R-:W-:Y:S01]  /*96b0*/  STS [R62+0x210c], R93 ;  /* 0x00210c5d3e007388 */ /* 0x000fe20000000800 */
[----:B------:R-:W-:Y:S01]  /*96c0*/  IADD3 R140, R119, 0x300, RZ ;  /* 0x00000300778c7810 */ /* 0x000fe20007ffe0ff */
[----:B------:R-:W-:Y:S01]  /*96d0*/  FADD.FTZ R96, R175, R96 ;  /* 0x00000060af607221 */ /* 0x000fe20000010000 */
[C---:B------:R-:W-:Y:S01]  /*96e0*/  IADD3 R142, R119.reuse, 0x340, RZ ;  /* 0x00000340778e7810 */ /* 0x040fe20007ffe0ff */
[----:B------:R-:W-:Y:S01]  /*96f0*/  STS [R62+0x2100], R139 ;  /* 0x0021008b3e007388 */ /* 0x000fe20000000800 */
[C---:B------:R-:W-:Y:S01]  /*9700*/  IADD3 R144, R119.reuse, 0x380, RZ ;  /* 0x0000038077907810 */ /* 0x040fe20007ffe0ff */
[----:B0-----:R-:W-:Y:S01]  /*9710*/  FMUL.FTZ R89, R16, R189 ;  /* 0x000000bd10597220 */ /* 0x001fe20000410000 */
[C---:B------:R-:W-:Y:S01]  /*9720*/  IADD3 R78, R119.reuse, 0x40, RZ ;  /* 0x00000040774e7810 */ /* 0x040fe20007ffe0ff */
[----:B------:R0:W-:Y:S01]  /*9730*/  STS [R62+0x2104], R137 ;  /* 0x002104893e007388 */ /* 0x0001e20000000800 */
        /* <DEDUP_REMOVED lines=24> */
[C---:B------:R-:W-:Y:S01]  /*98c0*/  IADD3 R210, R119.reuse, 0x6c0, RZ ;  /* 0x000006c077d27810 */ /* 0x040fe20007ffe0ff */
[C---:B------:R-:W-:Y:S01]  /*98d0*/  FMUL.FTZ R191, R0.reuse, R191 ;  /* 0x000000bf00bf7220 */ /* 0x040fe20000410000 */
[C---:B------:R-:W-:Y:S01]  /*98e0*/  IADD3 R212, R119.reuse, 0x700, RZ ;  /* 0x0000070077d47810 */ /* 0x040fe20007ffe0ff */
[----:B------:R-:W-:Y:S01]  /*98f0*/  FFMA.FTZ R231, -R0, R231, -RZ ;  /* 0x000000e700e77223 */ /* 0x000fe200000109ff */
[C---:B------:R-:W-:Y:S01]  /*9900*/  IADD3 R214, R119.reuse, 0x740, RZ ;  /* 0x0000074077d67810 */ /* 0x040fe20007ffe0ff */
[----:B------:R-:W-:Y:S01]  /*9910*/  FMUL.FTZ R180, R86, UR44 ;  /* 0x0000002c56b47c20 */ /* 0x000fe20008410000 */
[----:B------:R-:W-:-:S02]  /*9920*/  IADD3 R216, R119, 0x780, RZ ;  /* 0x0000078077d87810 */ /* 0x000fc40007ffe0ff */
[-C--:B------:R-:W-:Y:S01]  /*9930*/  LEA.HI.SX32 R131, R88, R119.reuse, 0x1b ;  /* 0x0000007758837211 */ /* 0x080fe200078fdaff */
[----:B------:R-:W-:Y:S01]  /*9940*/  FFMA.FTZ R180, R207, UR45, -R180 ;  /* 0x0000002dcfb47c23 */ /* 0x000fe200080108b4 */
        /* <DEDUP_REMOVED lines=13> */
[-C--:B------:R-:W-:Y:S01]  /*9a20*/  LEA.HI.SX32 R93, R78, R119.reuse, 0x1b ;  /* 0x000000774e5d7211 */ /* 0x080fe200078fdaff */
[----:B------:R-:W-:Y:S01]  /*9a30*/  FMUL.FTZ R78, R206, UR44 ;  /* 0x0000002cce4e7c20 */ /* 0x000fe20008410000 */
        /* <DEDUP_REMOVED lines=29> */
[-C--:B------:R-:W-:Y:S01]  /*9c10*/  LEA R141, R171, R116.reuse, 0x2 ;  /* 0x00000074ab8d7211 */ /* 0x080fe200078e10ff */
[----:B------:R-:W0:Y:S01]  /*9c20*/  LDS R174, [R126+0x2300] ;  /* 0x002300007eae7984 */ /* 0x000e220000000800 */
[----:B------:R-:W-:Y:S01]  /*9c30*/  LEA R244, R91, R116, 0x2 ;  /* 0x000000745bf47211 */ /* 0x000fe200078e10ff */
[----:B------:R-:W-:Y:S01]  /*9c40*/  FFMA.FTZ R91, -R15, R186, -RZ ;  /* 0x000000ba0f5b7223 */ /* 0x000fe200000109ff */
[-C--:B------:R-:W-:Y:S01]  /*9c50*/  LEA R242, R93, R116.reuse, 0x2 ;  /* 0x000000745df27211 */ /* 0x080fe200078e10ff */
[----:B------:R-:W1:Y:S01]  /*9c60*/  LDS R176, [R131+0x2500] ;  /* 0x0025000083b07984 */ /* 0x000e620000000800 */
[----:B------:R-:W-:Y:S01]  /*9c70*/  LEA R142, R173, R116, 0x2 ;  /* 0x00000074ad8e7211 */ /* 0x000fe200078e10ff */
[----:B------:R-:W-:Y:S01]  /*9c80*/  FFMA.FTZ R93, -R14, R184, -RZ ;  /* 0x000000b80e5d7223 */ /* 0x000fe200000109ff */
[-C--:B------:R-:W-:Y:S01]  /*9c90*/  LEA R143, R175, R116.reuse, 0x2 ;  /* 0x00000074af8f7211 */ /* 0x080fe200078e10ff */
[----:B------:R-:W2:Y:S01]  /*9ca0*/  LDS R173, [R242+0x2200] ;  /* 0x00220000f2ad7984 */ /* 0x000ea20000000800 */
[-C--:B------:R-:W-:Y:S01]  /*9cb0*/  LEA R144, R177, R116.reuse, 0x2 ;  /* 0x00000074b1907211 */ /* 0x080fe200078e10ff */
[----:B------:R-:W-:Y:S01]  /*9cc0*/  FMUL.FTZ R184, R202, UR44 ;  /* 0x0000002ccab87c20 */ /* 0x000fe20008410000 */
[-C--:B------:R-:W-:Y:S01]  /*9cd0*/  LEA R145, R179, R116.reuse, 0x2 ;  /* 0x00000074b3917211 */ /* 0x080fe200078e10ff */
[----:B------:R-:W3:Y:S01]  /*9ce0*/  LDS R175, [R128+0x2400] ;  /* 0x0024000080af7984 */ /* 0x000ee20000000800 */
[-C--:B------:R-:W-:Y:S01]  /*9cf0*/  LEA R146, R181, R116.reuse, 0x2 ;  /* 0x00000074b5927211 */ /* 0x080fe200078e10ff */
[----:B------:R-:W-:Y:S01]  /*9d00*/  FFMA.FTZ R184, R217, UR45, R184 ;  /* 0x0000002dd9b87c23 */ /* 0x000fe200080100b8 */
        /* <DEDUP_REMOVED lines=48> */
[C---:B-1----:R-:W-:Y:S01]  /*a010*/  FFMA.FTZ R89, -R10.reuse, R194, -RZ ;  /* 0x000000c20a597223 */ /* 0x042fe200000109ff */
[----:B------:R-:W-:Y:S02]  /*a020*/  FMUL.FTZ R194, R203, UR44 ;  /* 0x0000002ccbc27c20 */ /* 0x000fe40008410000 */
[----:B------:R1:W-:Y:S01]  /*a030*/  STS [R62+0x4218], R187 ;  /* 0x004218bb3e007388 */ /* 0x0003e20000000800 */
[----:B--2---:R-:W-:Y:S01]  /*a040*/  FFMA.FTZ R91, -R7, R224, -RZ ;  /* 0x000000e0075b7223 */ /* 0x004fe200000109ff */
[----:B------:R-:W-:Y:S02]  /*a050*/  FFMA.FTZ R194, R81, UR45, R194 ;  /* 0x0000002d51c27c23 */ /* 0x000fe400080100c2 */
[----:B------:R2:W-:Y:S01]  /*a060*/  STS [R62+0x422c], R79 ;  /* 0x00422c4f3e007388 */ /* 0x0005e20000000800 */
[----:B-----5:R-:W-:Y:S01]  /*a070*/  FMUL.FTZ R93, R10, R182 ;  /* 0x000000b60a5d7220 */ /* 0x020fe20000410000 */
[----:B------:R-:W-:-:S02]  /*a080*/  FMUL.FTZ R182, R165, R207 ;  /* 0x000000cfa5b67220 */ /* 0x000fc40000410000 */
[----:B------:R5:W-:Y:S01]  /*a090*/  STS [R62+0x421c], R185 ;  /* 0x00421cb93e007388 */ /* 0x000be20000000800 */
[----:B------:R-:W-:Y:S01]  /*a0a0*/  FMUL.FTZ R165, R219, UR44 ;  /* 0x0000002cdba57c20 */ /* 0x000fe20008410000 */
[----:B-1----:R-:W-:Y:S02]  /*a0b0*/  FMUL.FTZ R187, R6, R198 ;  /* 0x000000c606bb7220 */ /* 0x002fe40000410000 */
[----:B------:R1:W-:Y:S01]  /*a0c0*/  STS [R62+0x4230], R93 ;  /* 0x0042305d3e007388 */ /* 0x0003e20000000800 */
[----:B------:R-:W-:Y:S01]  /*a0d0*/  FFMA.FTZ R165, R218, UR45, -R165 ;  /* 0x0000002ddaa57c23 */ /* 0x000fe200080108a5 */
[----:B--2---:R-:W-:Y:S02]  /*a0e0*/  FFMA.FTZ R79, -R6, R222, -RZ ;  /* 0x000000de064f7223 */ /* 0x004fe400000109ff */
[----:B------:R2:W-:Y:S01]  /*a0f0*/  STS [R62+0x4234], R89 ;  /* 0x004234593e007388 */ /* 0x0005e20000000800 */
[----:B-----5:R-:W-:-:S03]  /*a100*/  FMUL.FTZ R185, R7, R192 ;  /* 0x000000c007b97220 */ /* 0x020fc60000410000 */
[----:B------:R5:W-:Y:S01]  /*a110*/  STS [R62+0x424c], R91 ;  /* 0x00424c5b3e007388 */ /* 0x000be20000000800 */
[----:B-1----:R-:W-:-:S03]  /*a120*/  FMUL.FTZ R93, R3, R200 ;  /* 0x000000c8035d7220 */ /* 0x002fc60000410000 */
[----:B------:R1:W-:Y:S01]  /*a130*/  STS [R62+0x4250], R187 ;  /* 0x004250bb3e007388 */ /* 0x0003e20000000800 */
[----:B--2---:R-:W-:-:S03]  /*a140*/  FFMA.FTZ R89, -R3, R226, -RZ ;  /* 0x000000e203597223 */ /* 0x004fc600000109ff */
[----:B------:R2:W-:Y:S01]  /*a150*/  STS [R62+0x4254], R79 ;  /* 0x0042544f3e007388 */ /* 0x0005e20000000800 */
[----:B-----5:R-:W-:-:S03]  /*a160*/  FFMA.FTZ R91, -R2, R228, -RZ ;  /* 0x000000e4025b7223 */ /* 0x020fc600000109ff */
[----:B------:R-:W-:Y:S01]  /*a170*/  STS [R62+0x4208], R245 ;  /* 0x004208f53e007388 */ /* 0x000fe20000000800 */
[----:B-1----:R-:W-:Y:S01]  /*a180*/  FMUL.FTZ R187, R2, R190 ;  /* 0x000000be02bb7220 */ /* 0x002fe20000410000 */
[----:B------:R-:W-:Y:S02]  /*a190*/  FMUL.FTZ R190, R84, UR44 ;  /* 0x0000002c54be7c20 */ /* 0x000fe40008410000 */
[----:B------:R-:W-:Y:S01]  /*a1a0*/  STS [R62+0x4210], R247 ;  /* 0x004210f73e007388 */ /* 0x000fe20000000800 */
[----:B--2---:R-:W-:Y:S01]  /*a1b0*/  FMUL.FTZ R79, R85, UR44 ;  /* 0x0000002c554f7c20 */ /* 0x004fe20008410000 */
[----:B------:R-:W-:Y:S02]  /*a1c0*/  FFMA.FTZ R190, R205, UR45, -R190 ;  /* 0x0000002dcdbe7c23 */ /* 0x000fe400080108be */
[----:B------:R-:W-:Y:S01]  /*a1d0*/  STS [R62+0x4220], R199 ;  /* 0x004220c73e007388 */ /* 0x000fe20000000800 */
[----:B------:R-:W-:Y:S01]  /*a1e0*/  FFMA.FTZ R188, R206, UR45, -R79 ;  /* 0x0000002dcebc7c23 */ /* 0x000fe2000801084f */
[----:B------:R-:W-:-:S02]  /*a1f0*/  FMUL.FTZ R79, R83, UR44 ;  /* 0x0000002c534f7c20 */ /* 0x000fc40008410000 */
[----:B------:R-:W-:Y:S02]  /*a200*/  STS [R62+0x4224], R235 ;  /* 0x004224eb3e007388 */ /* 0x000fe40000000800 */
[----:B------:R-:W-:Y:S02]  /*a210*/  FFMA.FTZ R192, R204, UR45, -R79 ;  /* 0x0000002dccc07c23 */ /* 0x000fe4000801084f */
[----:B------:R-:W-:Y:S01]  /*a220*/  STS [R62+0x4228], R249 ;  /* 0x004228f93e007388 */ /* 0x000fe20000000800 */
[----:B------:R-:W-:-:S03]  /*a230*/  FMUL.FTZ R79, R217, UR44 ;  /* 0x0000002cd94f7c20 */ /* 0x000fc60008410000 */
[----:B------:R-:W-:Y:S01]  /*a240*/  STS [R62+0x4238], R193 ;  /* 0x004238c13e007388 */ /* 0x000fe20000000800 */
[----:B------:R-:W-:-:S03]  /*a250*/  FFMA.FTZ R186, R202, UR45, -R79 ;  /* 0x0000002dcaba7c23 */ /* 0x000fc6000801084f */
        /* <DEDUP_REMOVED lines=8> */
[----:B------:R-:W-:-:S03]  /*a2e0*/  FFMA.FTZ R185, R86, UR45, R185 ;  /* 0x0000002d56b97c23 */ /* 0x000fc600080100b9 */
[----:B------:R-:W-:Y:S04]  /*a2f0*/  STS [R62+0x4264], R225 ;  /* 0x004264e13e007388 */ /* 0x000fe80000000800 */
[----:B------:R-:W-:Y:S04]  /*a300*/  STS [R62+0x4268], R93 ;  /* 0x0042685d3e007388 */ /* 0x000fe80000000800 */
[----:B------:R-:W-:Y:S04]  /*a310*/  STS [R62+0x426c], R89 ;  /* 0x00426c593e007388 */ /* 0x000fe80000000800 */
[----:B------:R1:W-:Y:S04]  /*a320*/  STS [R62+0x4270], R187 ;  /* 0x004270bb3e007388 */ /* 0x0003e80000000800 */
[----:B------:R-:W-:Y:S04]  /*a330*/  STS [R62+0x4274], R91 ;  /* 0x0042745b3e007388 */ /* 0x000fe80000000800 */
[----:B------:R2:W-:Y:S01]  /*a340*/  STS [R62+0x4278], R191 ;  /* 0x004278bf3e007388 */ /* 0x0005e20000000800 */
[----:B-1----:R-:W-:Y:S01]  /*a350*/  FFMA.FTZ R187, R85, UR45, R78 ;  /* 0x0000002d55bb7c23 */ /* 0x002fe2000801004e */
[----:B------:R-:W-:-:S02]  /*a360*/  FMUL.FTZ R78, R204, UR44 ;  /* 0x0000002ccc4e7c20 */ /* 0x000fc40008410000 */
[----:B------:R1:W-:Y:S02]  /*a370*/  STS [R62+0x427c], R231 ;  /* 0x00427ce73e007388 */ /* 0x0003e40000000800 */
[----:B------:R-:W-:Y:S01]  /*a380*/  FFMA.FTZ R193, R83, UR45, R78 ;  /* 0x0000002d53c17c23 */ /* 0x000fe2000801004e */
[----:B--2---:R-:W-:Y:S01]  /*a390*/  FMUL.FTZ R191, R205, UR44 ;  /* 0x0000002ccdbf7c20 */ /* 0x004fe20008410000 */
[----:B-1----:R-:W-:-:S03]  /*a3a0*/  FMUL.FTZ R62, R81, UR44 ;  /* 0x0000002c513e7c20 */ /* 0x002fc60008410000 */
[----:B------:R-:W-:Y:S01]  /*a3b0*/  FFMA.FTZ R191, R84, UR45, R191 ;  /* 0x0000002d54bf7c23 */ /* 0x000fe200080100bf */
[----:B------:R-:W-:Y:S01]  /*a3c0*/  FFMA.FTZ R195, R203, UR45, -R62 ;  /* 0x0000002dcbc37c23 */ /* 0x000fe2000801083e */
[----:B------:R-:W-:-:S04]  /*a3d0*/  FMUL.FTZ R62, R218, UR44 ;  /* 0x0000002cda3e7c20 */ /* 0x000fc80008410000 */
        /* <DEDUP_REMOVED lines=49> */
.L_x_11895:
[----:B------:R-:W-:Y:S05]  /*a6f0*/  BSYNC B0 ;  /* 0x0000000000007941 */ /* 0x000fea0003800000 */
.L_x_11894:
[----:B------:R-:W-:Y:S01]  /*a700*/  USHF.R.U32.HI UR43, URZ, 0x1, UR27 ;  /* 0x000000013f2b7899 */ /* 0x000fe2000801161b */
[----:B------:R-:W-:Y:S01]  /*a710*/  FADD.FTZ R60, R69, R60 ;  /* 0x0000003c453c7221 */ /* 0x000fe20000010000 */
[----:B------:R-:W-:Y:S01]  /*a720*/  USHF.R.U64 UR55, UR26, 0x1, UR27 ;  /* 0x000000011a377899 */ /* 0x000fe2000800121b */
[----:B------:R0:W2:Y:S01]  /*a730*/  LDS R69, [R242+0x4300] ;  /* 0x00430000f2457984 */ /* 0x0000a20000000800 */
[----:B------:R-:W-:Y:S01]  /*a740*/  USHF.R.U32.HI UR57, URZ, 0x1, UR35 ;  /* 0x000000013f397899 */ /* 0x000fe20008011623 */
[----:B------:R-:W3:Y:S01]  /*a750*/  LDC.64 R88, c[0x0][0x360] ;  /* 0x0000d800ff587b82 */ /* 0x000ee20000000a00 */
[----:B------:R-:W-:Y:S01]  /*a760*/  UIMAD UR43, UR43, UR11, URZ ;  /* 0x0000000b2b2b72a4 */ /* 0x000fe2000f8e023f */
[----:B-1----:R-:W-:Y:S01]  /*a770*/  SHF.L.U32 R90, R119, 0x2, RZ ;  /* 0x00000002775a7819 */ /* 0x002fe200000006ff */
[----:B------:R-:W-:Y:S01]  /*a780*/  UIMAD.WIDE.U32 UR44, UR55, UR11, URZ ;  /* 0x0000000b372c72a5 */ /* 0x000fe2000f8e003f */
[----:B------:R-:W-:Y:S01]  /*a790*/  SHF.R.U32.HI R91, RZ, 0x1e, R119 ;  /* 0x0000001eff5b7819 */ /* 0x000fe20000011677 */
[----:B------:R-:W-:Y:S01]  /*a7a0*/  USHF.R.U64 UR42, UR34, 0x1, UR35 ;  /* 0x00000001222a7899 */ /* 0x000fe20008001223 */
[----:B------:R-:W-:Y:S01]  /*a7b0*/  BSSY B0, `(.L_x_11896) ;  /* 0x000002e000007945 */ /* 0x000fe20003800000 */
[----:B------:R-:W-:Y:S01]  /*a7c0*/  UIMAD UR57, UR57, UR11, URZ ;  /* 0x0000000b393972a4 */ /* 0x000fe2000f8e023f */
[----:B------:R-:W1:Y:S01]  /*a7d0*/  LDC.64 R78, c[0x0][0x380] ;  /* 0x0000e000ff4e7b82 */ /* 0x000e620000000a00 */
[----:B------:R-:W-:Y:S01]  /*a7e0*/  UIMAD UR55, UR51, UR55, UR43 ;  /* 0x00000037333772a4 */ /* 0x000fe2000f8e022b */
[----:B------:R-:W-:Y:S01]  /*a7f0*/  ISETP.GE.AND P2, PT, R130, 0xc1, PT ;  /* 0x000000c18200780c */ /* 0x000fe20003f46270 */
[----:B------:R-:W-:Y:S01]  /*a800*/  UIMAD UR57, UR51, UR42, UR57 ;  /* 0x0000002a333972a4 */ /* 0x000fe2000f8e0239 */
[----:B------:R-:W-:Y:S01]  /*a810*/  FADD.FTZ R61, R70, R61 ;  /* 0x0000003d463d7221 */ /* 0x000fe20000010000 */
[----:B------:R-:W-:-:S02]  /*a820*/  UIADD3 UR45, UR55, UR45, URZ ;  /* 0x0000002d372d7290 */ /* 0x000fc4000fffe03f */
[----:B------:R-:W-:Y:S02]  /*a830*/  UIMAD.WIDE.U32 UR42, UR42, UR11, URZ ;  /* 0x0000000b2a2a72a5 */ /* 0x000fe4000f8e003f */
[----:B------:R-:W-:Y:S02]  /*a840*/  UIMAD UR55, UR47, UR28, URZ ;  /* 0x0000001c2f3772a4 */ /* 0x000fe4000f8e023f */
[----:B------:R-:W-:Y:S02]  /*a850*/  UIMAD UR51, UR47, UR36, URZ ;  /* 0x000000242f3372a4 */ /* 0x000fe4000f8e023f */
[----:B------:R-:W-:Y:S02]  /*a860*/  UIADD3 UR43, UR57, UR43, URZ ;  /* 0x0000002b392b7290 */ /* 0x000fe4000fffe03f */
[----:B------:R-:W-:Y:S02]  /*a870*/  UIMAD UR47, UR12, UR29, UR55 ;  /* 0x0000001d0c2f72a4 */ /* 0x000fe4000f8e0237 */
[----:B------:R-:W-:-:S02]  /*a880*/  UIMAD.WIDE.U32 UR44, UR12, UR28, UR44 ;  /* 0x0000001c0c2c72a5 */ /* 0x000fc4000f8e002c */
[----:B------:R-:W-:Y:S02]  /*a890*/  UIMAD UR51, UR12, UR37, UR51 ;  /* 0x000000250c3372a4 */ /* 0x000fe4000f8e0233 */
[----:B------:R-:W-:Y:S02]  /*a8a0*/  UIMAD.WIDE.U32 UR42, UR12, UR36, UR42 ;  /* 0x000000240c2a72a5 */ /* 0x000fe4000f8e002a */
[----:B------:R-:W-:Y:S02]  /*a8b0*/  UIADD3 UR47, UR47, UR45, URZ ;  /* 0x0000002d2f2f7290 */ /* 0x000fe4000fffe03f */
[----:B------:R-:W-:Y:S02]  /*a8c0*/  ULEA UR55, UP0, UR44, UR30, 0x3 ;  /* 0x0000001e2c377291 */ /* 0x000fe4000f80183f */
[----:B------:R-:W-:Y:S02]  /*a8d0*/  UIADD3 UR51, UR51, UR43, URZ ;  /* 0x0000002b33337290 */ /* 0x000fe4000fffe03f */
[----:B------:R-:W-:-:S02]  /*a8e0*/  ULEA.HI.X UR47, UR44, UR31, UR47, 0x3, UP0 ;  /* 0x0000001f2c2f7291 */ /* 0x000fc400080f1c2f */
[----:B------:R-:W-:Y:S01]  /*a8f0*/  UIADD3 UR45, UR6, -UR19, URZ ;  /* 0x80000013062d7290 */ /* 0x000fe2000fffe03f */
[----:B------:R-:W-:Y:S01]  /*a900*/  IADD3 R92, P0, R90, UR55, RZ ;  /* 0x000000375a5c7c10 */ /* 0x000fe2000ff1e0ff */
[----:B------:R-:W-:Y:S02]  /*a910*/  ULEA UR43, UP0, UR42, UR38, 0x3 ;  /* 0x000000262a2b7291 */ /* 0x000fe4000f80183f */
[----:B------:R-:W-:Y:S01]  /*a920*/  UIMAD UR45, UR45, -0x800, URZ ;  /* 0xfffff8002d2d78a4 */ /* 0x000fe2000f8e023f */
[----:B------:R-:W-:Y:S01]  /*a930*/  IADD3.X R93, R91, UR47, RZ, P0, !PT ;  /* 0x0000002f5b5d7c10 */ /* 0x000fe200087fe4ff */
[----:B------:R-:W-:Y:S01]  /*a940*/  ULEA.HI.X UR51, UR42, UR39, UR51, 0x3, UP0 ;  /* 0x000000272a337291 */ /* 0x000fe200080f1c33 */
[----:B------:R-:W-:Y:S01]  /*a950*/  ISETP.GE.AND P0, PT, R130, 0x41, PT ;  /* 0x000000418200780c */ /* 0x000fe20003f06270 */
[----:B------:R-:W-:Y:S01]  /*a960*/  USHF.L.U64.HI UR44, UR8, 0x2, UR9 ;  /* 0x00000002082c7899 */ /* 0x000fe20008010209 */
[----:B------:R-:W-:Y:S01]  /*a970*/  IADD3 R90, P1, R90, UR43, RZ ;  /* 0x0000002b5a5a7c10 */ /* 0x000fe2000ff3e0ff */
[----:B------:R-:W-:Y:S01]  /*a980*/  USHF.L.U32 UR42, UR8, 0x2, URZ ;  /* 0x00000002082a7899 */ /* 0x000fe2000800063f */
[----:B------:R-:W-:-:S02]  /*a990*/  MOV R197, UR45 ;  /* 0x0000002d00c57c02 */ /* 0x000fc40008000f00 */
        /* <DEDUP_REMOVED lines=15> */
.L_x_11897:
[----:B------:R-:W-:Y:S05]  /*aa90*/  BSYNC B0 ;  /* 0x0000000000007941 */ /* 0x000fea0003800000 */
.L_x_11896:
[----:B0-----:R0:W1:Y:S01]  /*aaa0*/  LDS R69, [R126+0x4400] ;  /* 0x004400007e457984 */ /* 0x0010620000000800 */
[----:B------:R-:W-:Y:S04]  /*aab0*/  BSSY B0, `(.L_x_11898) ;  /* 0x0000004000007945 */ /* 0x000fe80003800000 */
[----:B------:R-:W-:Y:S05]  /*aac0*/  @!P1 BRA `(.L_x_11899) ;  /* 0x0000000000089947 */ /* 0x000fea0003800000 */
[----:B------:R2:W-:Y:S04]  /*aad0*/  REDG.E.ADD.F32.FTZ.RN.STRONG.GPU desc[UR20][R92.64+-0x1e00], R174 ;  /* 0xffe200ae5c0079a6 */ /* 0x0005e8000c10f394 */
[----:B-1----:R2:W-:Y:S02]  /*aae0*/  REDG.E.ADD.F32.FTZ.RN.STRONG.GPU desc[UR20][R90.64+-0x1e00], R69 ;  /* 0xffe200455a0079a6 */ /* 0x0025e4000c10f394 */
.L_x_11899:
[----:B------:R-:W-:Y:S05]  /*aaf0*/  BSYNC B0 ;  /* 0x0000000000007941 */ /* 0x000fea0003800000 */
.L_x_11898:
[----:B-12---:R1:W2:Y:S01]  /*ab00*/  LDS R69, [R128+0x4500] ;  /* 0x0045000080457984 */ /* 0x0062a20000000800 */
[----:B------:R-:W-:Y:S04]  /*ab10*/  BSSY B0, `(.L_x_11900) ;  /* 0x0000004000007945 */ /* 0x000fe80003800000 */
[----:B------:R-:W-:Y:S05]  /*ab20*/  @!P2 BRA `(.L_x_11901) ;  /* 0x000000000008a947 */ /* 0x000fea0003800000 */
[----:B------:R3:W-:Y:S04]  /*ab30*/  REDG.E.ADD.F32.FTZ.RN.STRONG.GPU desc[UR20][R92.64+-0x1d00], R175 ;  /* 0xffe300af5c0079a6 */ /* 0x0007e8000c10f394 */
[----:B--2---:R3:W-:Y:S02]  /*ab40*/  REDG.E.ADD.F32.FTZ.RN.STRONG.GPU desc[UR20][R90.64+-0x1d00], R69 ;  /* 0xffe300455a0079a6 */ /* 0x0047e4000c10f394 */
.L_x_11901:
[----:B------:R-:W-:Y:S05]  /*ab50*/  BSYNC B0 ;  /* 0x0000000000007941 */ /* 0x000fea0003800000 */
.L_x_11900:
[----:B------:R-:W4:Y:S01]  /*ab60*/  LDS R131, [R131+0x4600] ;  /* 0x0046000083837984 */ /* 0x000f220000000800 */
        /* <DEDUP_REMOVED lines=10> */
[----:B----4-:R0:W-:Y:S02]  /*ac10*/  REDG.E.ADD.F32.FTZ.RN.STRONG.GPU desc[UR20][R90.64+-0x1c00], R131 ;  /* 0xffe400835a0079a6 */ /* 0x0101e4000c10f394 */
.L_x_11903:
[----:B------:R-:W-:Y:S05]  /*ac20*/  BSYNC B0 ;  /* 0x0000000000007941 */ /* 0x000fea0003800000 */
.L_x_11902:
[----:B--23--:R2:W3:Y:S01]  /*ac30*/  LDS R69, [R132+0x4700] ;  /* 0x0047000084457984 */ /* 0x00c4e20000000800 */
[----:B------:R-:W-:Y:S04]  /*ac40*/  BSSY B0, `(.L_x_11904) ;  /* 0x0000004000007945 */ /* 0x000fe80003800000 */
[----:B------:R-:W-:Y:S05]  /*ac50*/  @!P0 BRA `(.L_x_11905) ;  /* 0x0000000000088947 */ /* 0x000fea0003800000 */
[----:B------:R0:W-:Y:S04]  /*ac60*/  REDG.E.ADD.F32.FTZ.RN.STRONG.GPU desc[UR20][R92.64+-0x1b00], R177 ;  /* 0xffe500b15c0079a6 */ /* 0x0001e8000c10f394 */
[----:B---3--:R0:W-:Y:S02]  /*ac70*/  REDG.E.ADD.F32.FTZ.RN.STRONG.GPU desc[UR20][R90.64+-0x1b00], R69 ;  /* 0xffe500455a0079a6 */ /* 0x0081e4000c10f394 */
.L_x_11905:
[----:B------:R-:W-:Y:S05]  /*ac80*/  BSYNC B0 ;  /* 0x0000000000007941 */ /* 0x000fea0003800000 */
.L_x_11904:
[----:B------:R-:W0:Y:S01]  /*ac90*/  LDS R133, [R133+0x4800] ;  /* 0x0048000085857984 */ /* 0x000e220000000800 */
[----:B------:R-:W-:Y:S04]  /*aca0*/  BSSY B0, `(.L_x_11906) ;  /* 0x0000004000007945 */ /* 0x000fe80003800000 */
[----:B------:R-:W-:Y:S05]  /*acb0*/  @!P1 BRA `(.L_x_11907) ;  /* 0x0000000000089947 */ /* 0x000fea0003800000 */
[----:B------:R1:W-:Y:S04]  /*acc0*/  REDG.E.ADD.F32.FTZ.RN.STRONG.GPU desc[UR20][R92.64+-0x1a00], R178 ;  /* 0xffe600b25c0079a6 */ /* 0x0003e8000c10f394 */
[----:B0-----:R1:W-:Y:S02]  /*acd0*/  REDG.E.ADD.F32.FTZ.RN.STRONG.GPU desc[UR20][R90.64+-0x1a00], R133 ;  /* 0xffe600855a0079a6 */ /* 0x0013e4000c10f394 */
.L_x_11907:
[----:B------:R-:W-:Y:S05]  /*ace0*/  BSYNC B0 ;  /* 0x0000000000007941 */ /* 0x000fea0003800000 */
.L_x_11906:
[----:B0--3--:R0:W3:Y:S01]  /*acf0*/  LDS R69, [R134+0x4900] ;  /* 0x0049000086457984 */ /* 0x0090e20000000800 */
[----:B------:R-:W-:Y:S04]  /*ad00*/  BSSY B0, `(.L_x_11908) ;  /* 0x0000004000007945 */ /* 0x000fe80003800000 */
[----:B------:R-:W-:Y:S05]  /*ad10*/  @!P2 BRA `(.L_x_11909) ;  /* 0x000000000008a947 */ /* 0x000fea0003800000 */
[----:B------:R0:W-:Y:S04]  /*ad20*/  REDG.E.ADD.F32.FTZ.RN.STRONG.GPU desc[UR20][R92.64+-0x1900], R179 ;  /* 0xffe700b35c0079a6 */ /* 0x0001e8000c10f394 */
[----:B---3--:R0:W-:Y:S02]  /*ad30*/  REDG.E.ADD.F32.FTZ.RN.STRONG.GPU desc[UR20][R90.64+-0x1900], R69 ;  /* 0xffe700455a0079a6 */ /* 0x0081e4000c10f394 */
.L_x_11909:
[----:B------:R-:W-:Y:S05]  /*ad40*/  BSYNC B0 ;  /* 0x0000000000007941 */ /* 0x000fea0003800000 */
.L_x_11908:
[----:B------:R-:W0:Y:S01]  /*ad50*/  LDS R135, [R135+0x4a00] ;  /* 0x004a000087877984 */ /* 0x000e220000000800 */
[----:B------:R-:W-:Y:S04]  /*ad60*/  BSSY B0, `(.L_x_11910) ;  /* 0x0000004000007945 */ /* 0x000fe80003800000 */
[----:B------:R-:W-:Y:S05]  /*ad70*/  @!P3 BRA `(.L_x_11911) ;  /* 0x000000000008b947 */ /* 0x000fea0003800000 */
[----:B------:R1:W-:Y:S04]  /*ad80*/  REDG.E.ADD.F32.FTZ.RN.STRONG.GPU desc[UR20][R92.64+-0x1800], R181 ;  /* 0xffe800b55c0079a6 */ /* 0x0003e8000c10f394 */
[----:B0-----:R1:W-:Y:S02]  /*ad90*/  REDG.E.ADD.F32.FTZ.RN.STRONG.GPU desc[UR20][R90.64+-0x1800], R135 ;  /* 0xffe800875a0079a6 */ /* 0x0013e4000c10f394 */
.L_x_11911:
[----:B------:R-:W-:Y:S05]  /*ada0*/  BSYNC B0 ;  /* 0x0000000000007941 */ /* 0x000fea0003800000 */
.L_x_11910:
[----:B0--3--:R0:W3:Y:S01]  /*adb0*/  LDS R69, [R136+0x4b00] ;  /* 0x004b000088457984 */ /* 0x0090e20000000800 */
[----:B------:R-:W-:Y:S04]  /*adc0*/  BSSY B0, `(.L_x_11912) ;  /* 0x0000004000007945 */ /* 0x000fe80003800000 */
[----:B------:R-:W-:Y:S05]  /*add0*/  @!P4 BRA `(.L_x_11913) ;  /* 0x000000000008c947 */ /* 0x000fea0003800000 */
[----:B------:R0:W-:Y:S04]  /*ade0*/  REDG.E.ADD.F32.FTZ.RN.STRONG.GPU desc[UR20][R92.64+-0x1700], R183 ;  /* 0xffe900b75c0079a6 */ /* 0x0001e8000c10f394 */
[----:B---3--:R0:W-:Y:S02]  /*adf0*/  REDG.E.ADD.F32.FTZ.RN.STRONG.GPU desc[UR20][R90.64+-0x1700], R69 ;  /* 0xffe900455a0079a6 */ /* 0x0081e4000c10f394 */
.L_x_11913:
[----:B------:R-:W-:Y:S05]  /*ae00*/  BSYNC B0 ;  /* 0x0000000000007941 */ /* 0x000fea0003800000 */
.L_x_11912:
[----:B------:R-:W0:Y:S01]  /*ae10*/  LDS R137, [R137+0x4c00] ;  /* 0x004c000089897984 */ /* 0x000e220000000800 */
[----:B------:R-:W-:Y:S04]  /*ae20*/  BSSY B0, `(.L_x_11914) ;  /* 0x0000004000007945 */ /* 0x000fe80003800000 */
[----:B------:R-:W-:Y:S05]  /*ae30*/  @!P5 BRA `(.L_x_11915) ;  /* 0x000000000008d947 */ /* 0x000fea0003800000 */
[----:B------:R1:W-:Y:S04]  /*ae40*/  REDG.E.ADD.F32.FTZ.RN.STRONG.GPU desc[UR20][R92.64+-0x1600], R189 ;  /* 0xffea00bd5c0079a6 */ /* 0x0003e8000c10f394 */
[----:B0-----:R1:W-:Y:S02]  /*ae50*/  REDG.E.ADD.F32.FTZ.RN.STRONG.GPU desc[UR20][R90.64+-0x1600], R137 ;  /* 0xffea00895a0079a6 */ /* 0x0013e4000c10f394 */
.L_x_11915:
[----:B------:R-:W-:Y:S05]  /*ae60*/  BSYNC B0 ;  /* 0x0000000000007941 */ /* 0x000fea0003800000 */
.L_x_11914:
[----:B0--3--:R0:W3:Y:S01]  /*ae70*/  LDS R69, [R138+0x4d00] ;  /* 0x004d00008a457984 */ /* 0x0090e20000000800 */
        /* <DEDUP_REMOVED lines=10> */
[----:B---3--:R0:W-:Y:S02]  /*af20*/  REDG.E.ADD.F32.FTZ.RN.STRONG.GPU desc[UR20][R90.64+-0x1500], R69 ;  /* 0xffeb00455a0079a6 */ /* 0x0081e4000c10f394 */
.L_x_11917:
[----:B------:R-:W-:Y:S05]  /*af30*/  BSYNC B0 ;  /* 0x0000000000007941 */ /* 0x000fea0003800000 */
.L_x_11916:
[----:B------:R-:W0:Y:S01]  /*af40*/  LDS R139, [R139+0x4e00] ;  /* 0x004e00008b8b7984 */ /* 0x000e220000000800 */
[----:B------:R-:W-:Y:S04]  /*af50*/  BSSY B0, `(.L_x_11918) ;  /* 0x0000004000007945 */ /* 0x000fe80003800000 */
[----:B------:R-:W-:Y:S05]  /*af60*/  @!P0 BRA `(.L_x_11919) ;  /* 0x0000000000088947 */ /* 0x000fea0003800000 */
[----:B------:R1:W-:Y:S04]  /*af70*/  REDG.E.ADD.F32.FTZ.RN.STRONG.GPU desc[UR20][R92.64+-0x1400], R208 ;  /* 0xffec00d05c0079a6 */ /* 0x0003e8000c10f394 */
[----:B0-----:R1:W-:Y:S02]  /*af80*/  REDG.E.ADD.F32.FTZ.RN.STRONG.GPU desc[UR20][R90.64+-0x1400], R139 ;  /* 0xffec008b5a0079a6 */ /* 0x0013e4000c10f394 */
.L_x_11919:
[----:B------:R-:W-:Y:S05]  /*af90*/  BSYNC B0 ;  /* 0x0000000000007941 */ /* 0x000fea0003800000 */
.L_x_11918:
[----:B0--3--:R0:W3:Y:S01]  /*afa0*/  LDS R69, [R140+0x4f00] ;  /* 0x004f00008c457984 */ /* 0x0090e20000000800 */
[----:B------:R-:W-:Y:S04]  /*afb0*/  BSSY B0, `(.L_x_11920) ;  /* 0x0000004000007945 */ /* 0x000fe80003800000 */
[----:B------:R-:W-:Y:S05]  /*afc0*/  @!P1 BRA `(.L_x_11921) ;  /* 0x0000000000089947 */ /* 0x000fea0003800000 */
[----:B------:R0:W-:Y:S04]  /*afd0*/  REDG.E.ADD.F32.FTZ.RN.STRONG.GPU desc[UR20][R92.64+-0x1300], R209 ;  /* 0xffed00d15c0079a6 */ /* 0x0001e8000c10f394 */
[----:B---3--:R0:W-:Y:S02]  /*afe0*/  REDG.E.ADD.F32.FTZ.RN.STRONG.GPU desc[UR20][R90.64+-0x1300], R69 ;  /* 0xffed00455a0079a6 */ /* 0x0081e4000c10f394 */
.L_x_11921:
[----:B------:R-:W-:Y:S05]  /*aff0*/  BSYNC B0 ;  /* 0x0000000000007941 */ /* 0x000fea0003800000 */
.L_x_11920:
[----:B------:R-:W0:Y:S01]  /*b000*/  LDS R141, [R141+0x5000] ;  /* 0x005000008d8d7984 */ /* 0x000e220000000800 */
[----:B------:R-:W-:Y:S04]  /*b010*/  BSSY B0, `(.L_x_11922) ;  /* 0x0000004000007945 */ /* 0x000fe80003800000 */
[----:B------:R-:W-:Y:S05]  /*b020*/  @!P2 BRA `(.L_x_11923) ;  /* 0x000000000008a947 */ /* 0x000fea0003800000 */
[----:B------:R1:W-:Y:S04]  /*b030*/  REDG.E.ADD.F32.FTZ.RN.STRONG.GPU desc[UR20][R92.64+-0x1200], R210 ;  /* 0xffee00d25c0079a6 */ /* 0x0003e8000c10f394 */
[----:B0-----:R1:W-:Y:S02]  /*b040*/  REDG.E.ADD.F32.FTZ.RN.STRONG.GPU desc[UR20][R90.64+-0x1200], R141 ;  /* 0xffee008d5a0079a6 */ /* 0x0013e4000c10f394 */
.L_x_11923:
[----:B------:R-:W-:Y:S05]  /*b050*/  BSYNC B0 ;  /* 0x0000000000007941 */ /* 0x000fea0003800000 */
.L_x_11922:
[----:B0--3--:R0:W3:Y:S01]  /*b060*/  LDS R69, [R142+0x5100] ;  /* 0x005100008e457984 */ /* 0x0090e20000000800 */
[----:B------:R-:W-:Y:S04]  /*b070*/  BSSY B0, `(.L_x_11924) ;  /* 0x0000004000007945 */ /* 0x000fe80003800000 */
[----:B------:R-:W-:Y:S05]  /*b080*/  @!P3 BRA `(.L_x_11925) ;  /* 0x000000000008b947 */ /* 0x000fea0003800000 */
[----:B------:R0:W-:Y:S04]  /*b090*/  REDG.E.ADD.F32.FTZ.RN.STRONG.GPU desc[UR20][R92.64+-0x1100], R211 ;  /* 0xffef00d35c0079a6 */ /* 0x0001e8000c10f394 */
[----:B---3--:R0:W-:Y:S02]  /*b0a0*/  REDG.E.ADD.F32.FTZ.RN.STRONG.GPU desc[UR20][R90.64+-0x1100], R69 ;  /* 0xffef00455a0079a6 */ /* 0x0081e4000c10f394 */
.L_x_11925:
[----:B------:R-:W-:Y:S05]  /*b0b0*/  BSYNC B0 ;  /* 0x0000000000007941 */ /* 0x000fea0003800000 */
.L_x_11924:
[----:B------:R-:W0:Y:S01]  /*b0c0*/  LDS R143, [R143+0x5200] ;  /* 0x005200008f8f7984 */ /* 0x000e220000000800 */
[----:B------:R-:W-:Y:S04]  /*b0d0*/  BSSY B0, `(.L_x_11926) ;  /* 0x0000004000007945 */ /* 0x000fe80003800000 */
[----:B------:R-:W-:Y:S05]  /*b0e0*/  @!P4 BRA `(.L_x_11927) ;  /* 0x000000000008c947 */ /* 0x000fea0003800000 */
[----:B------:R1:W-:Y:S04]  /*b0f0*/  REDG.E.ADD.F32.FTZ.RN.STRONG.GPU desc[UR20][R92.64+-0x1000], R212 ;  /* 0xfff000d45c0079a6 */ /* 0x0003e8000c10f394 */
[----:B0-----:R1:W-:Y:S02]  /*b100*/  REDG.E.ADD.F32.FTZ.RN.STRONG.GPU desc[UR20][R90.64+-0x1000], R143 ;  /* 0xfff0008f5a0079a6 */ /* 0x0013e4000c10f394 */
.L_x_11927:
[----:B------:R-:W-:Y:S05]  /*b110*/  BSYNC B0 ;  /* 0x0000000000007941 */ /* 0x000fea0003800000 */
.L_x_11926:
[----:B0--3--:R0:W3:Y:S01]  /*b120*/  LDS R69, [R144+0x5300] ;  /* 0x0053000090457984 */ /* 0x0090e20000000800 */
[----:B------:R-:W-:Y:S04]  /*b130*/  BSSY B0, `(.L_x_11928) ;  /* 0x0000004000007945 */ /* 0x000fe80003800000 */
[----:B------:R-:W-:Y:S05]  /*b140*/  @!P5 BRA `(.L_x_11929) ;  /* 0x000000000008d947 */ /* 0x000fea0003800000 */
[----:B------:R0:W-:Y:S04]  /*b150*/  REDG.E.ADD.F32.FTZ.RN.STRONG.GPU desc[UR20][R92.64+-0xf00], R213 ;  /* 0xfff100d55c0079a6 */ /* 0x0001e8000c10f394 */
[----:B---3--:R0:W-:Y:S02]  /*b160*/  REDG.E.ADD.F32.FTZ.RN.STRONG.GPU desc[UR20][R90.64+-0xf00], R69 ;  /* 0xfff100455a0079a6 */ /* 0x0081e4000c10f394 */
.L_x_11929:
[----:B------:R-:W-:Y:S05]  /*b170*/  BSYNC B0 ;  /* 0x0000000000007941 */ /* 0x000fea0003800000 */
.L_x_11928:
        /* <DEDUP_REMOVED lines=12> */
.L_x_11931:
[----:B------:R-:W-:Y:S05]  /*b240*/  BSYNC B0 ;  /* 0x0000000000007941 */ /* 0x000fea0003800000 */
.L_x_11930:
[----:B0--3--:R0:W3:Y:S01]  /*b250*/  LDS R69, [R146+0x5500] ;  /* 0x0055000092457984 */ /* 0x0090e20000000800 */
[----:B------:R-:W-:Y:S04]  /*b260*/  BSSY B0, `(.L_x_11932) ;  /* 0x0000004000007945 */ /* 0x000fe80003800000 */
[----:B------:R-:W-:Y:S05]  /*b270*/  @!P0 BRA `(.L_x_11933) ;  /* 0x0000000000088947 */ /* 0x000fea0003800000 */
[----:B------:R0:W-:Y:S04]  /*b280*/  REDG.E.ADD.F32.FTZ.RN.STRONG.GPU desc[UR20][R92.64+-0xd00], R215 ;  /* 0xfff300d75c0079a6 */ /* 0x0001e8000c10f394 */
[----:B---3--:R0:W-:Y:S02]  /*b290*/  REDG.E.ADD.F32.FTZ.RN.STRONG.GPU desc[UR20][R90.64+-0xd00], R69 ;  /* 0xfff300455a0079a6 */ /* 0x0081e4000c10f394 */
.L_x_11933:
[----:B------:R-:W-:Y:S05]  /*b2a0*/  BSYNC B0 ;  /* 0x0000000000007941 */ /* 0x000fea0003800000 */
.L_x_11932:
[----:B------:R-:W0:Y:S01]  /*b2b0*/  LDS R147, [R147+0x5600] ;  /* 0x0056000093937984 */ /* 0x000e220000000800 */
[----:B------:R-:W-:Y:S04]  /*b2c0*/  BSSY B0, `(.L_x_11934) ;  /* 0x0000004000007945 */ /* 0x000fe80003800000 */
[----:B------:R-:W-:Y:S05]  /*b2d0*/  @!P1 BRA `(.L_x_11935) ;  /* 0x0000000000089947 */ /* 0x000fea0003800000 */
[----:B------:R1:W-:Y:S04]  /*b2e0*/  REDG.E.ADD.F32.FTZ.RN.STRONG.GPU desc[UR20][R92.64+-0xc00], R216 ;  /* 0xfff400d85c0079a6 */ /* 0x0003e8000c10f394 */
[----:B0-----:R1:W-:Y:S02]  /*b2f0*/  REDG.E.ADD.F32.FTZ.RN.STRONG.GPU desc[UR20][R90.64+-0xc00], R147 ;  /* 0xfff400935a0079a6 */ /* 0x0013e4000c10f394 */
.L_x_11935:
[----:B------:R-:W-:Y:S05]  /*b300*/  BSYNC B0 ;  /* 0x0000000000007941 */ /* 0x000fea0003800000 */
.L_x_11934:
[----:B0--3--:R0:W3:Y:S01]  /*b310*/  LDS R69, [R148+0x5700] ;  /* 0x0057000094457984 */ /* 0x0090e20000000800 */
[----:B------:R-:W-:Y:S04]  /*b320*/  BSSY B0, `(.L_x_11936) ;  /* 0x0000004000007945 */ /* 0x000fe80003800000 */
[----:B------:R-:W-:Y:S05]  /*b330*/  @!P2 BRA `(.L_x_11937) ;  /* 0x000000000008a947 */ /* 0x000fea0003800000 */
[----:B------:R0:W-:Y:S04]  /*b340*/  REDG.E.ADD.F32.FTZ.RN.STRONG.GPU desc[UR20][R92.64+-0xb00], R220 ;  /* 0xfff500dc5c0079a6 */ /* 0x0001e8000c10f394 */
[----:B---3--:R0:W-:Y:S02]  /*b350*/  REDG.E.ADD.F32.FTZ.RN.STRONG.GPU desc[UR20][R90.64+-0xb00], R69 ;  /* 0xfff500455a0079a6 */ /* 0x0081e4000c10f394 */
.L_x_11937:
[----:B------:R-:W-:Y:S05]  /*b360*/  BSYNC B0 ;  /* 0x0000000000007941 */ /* 0x000fea0003800000 */
.L_x_11936:
[----:B------:R-:W0:Y:S01]  /*b370*/  LDS R149, [R149+0x5800] ;  /* 0x0058000095957984 */ /* 0x000e220000000800 */
[----:B------:R-:W-:Y:S04]  /*b380*/  BSSY B0, `(.L_x_11938) ;  /* 0x0000004000007945 */ /* 0x000fe80003800000 */
[----:B------:R-:W-:Y:S05]  /*b390*/  @!P3 BRA `(.L_x_11939) ;  /* 0x000000000008b947 */ /* 0x000fea0003800000 */
[----:B------:R1:W-:Y:S04]  /*b3a0*/  REDG.E.ADD.F32.FTZ.RN.STRONG.GPU desc[UR20][R92.64+-0xa00], R230 ;  /* 0xfff600e65c0079a6 */ /* 0x0003e8000c10f394 */
[----:B0-----:R1:W-:Y:S02]  /*b3b0*/  REDG.E.ADD.F32.FTZ.RN.STRONG.GPU desc[UR20][R90.64+-0xa00], R149 ;  /* 0xfff600955a0079a6 */ /* 0x0013e4000c10f394 */
.L_x_11939:
[----:B------:R-:W-:Y:S05]  /*b3c0*/  BSYNC B0 ;  /* 0x0000000000007941 */ /* 0x000fea0003800000 */
.L_x_11938:
[----:B0--3--:R0:W3:Y:S01]  /*b3d0*/  LDS R69, [R150+0x5900] ;  /* 0x0059000096457984 */ /* 0x0090e20000000800 */
[----:B------:R-:W-:Y:S04]  /*b3e0*/  BSSY B0, `(.L_x_11940) ;  /* 0x0000004000007945 */ /* 0x000fe80003800000 */
[----:B------:R-:W-:Y:S05]  /*b3f0*/  @!P4 BRA `(.L_x_11941) ;  /* 0x000000000008c947 */ /* 0x000fea0003800000 */
[----:B------:R0:W-:Y:S04]  /*b400*/  REDG.E.ADD.F32.FTZ.RN.STRONG.GPU desc[UR20][R92.64+-0x900], R232 ;  /* 0xfff700e85c0079a6 */ /* 0x0001e8000c10f394 */
[----:B---3--:R0:W-:Y:S02]  /*b410*/  REDG.E.ADD.F32.FTZ.RN.STRONG.GPU desc[UR20][R90.64+-0x900], R69 ;  /* 0xfff700455a0079a6 */ /* 0x0081e4000c10f394 */
.L_x_11941:
[----:B------:R-:W-:Y:S05]  /*b420*/  BSYNC B0 ;  /* 0x0000000000007941 */ /* 0x000fea0003800000 */
.L_x_11940:
[----:B------:R-:W0:Y:S01]  /*b430*/  LDS R151, [R151+0x5a00] ;  /* 0x005a000097977984 */ /* 0x000e220000000800 */
[----:B------:R-:W-:Y:S04]  /*b440*/  BSSY B0, `(.L_x_11942) ;  /* 0x0000004000007945 */ /* 0x000fe80003800000 */
[----:B------:R-:W-:Y:S05]  /*b450*/  @!P5 BRA `(.L_x_11943) ;  /* 0x000000000008d947 */ /* 0x000fea0003800000 */
[----:B------:R1:W-:Y:S04]  /*b460*/  REDG.E.ADD.F32.FTZ.RN.STRONG.GPU desc[UR20][R92.64+-0x800], R233 ;  /* 0xfff800e95c0079a6 */ /* 0x0003e8000c10f394 */
[----:B0-----:R1:W-:Y:S02]  /*b470*/  REDG.E.ADD.F32.FTZ.RN.STRONG.GPU desc[UR20][R90.64+-0x800], R151 ;  /* 0xfff800975a0079a6 */ /* 0x0013e4000c10f394 */
.L_x_11943:
[----:B------:R-:W-:Y:S05]  /*b480*/  BSYNC B0 ;  /* 0x0000000000007941 */ /* 0x000fea0003800000 */
.L_x_11942:
        /* <DEDUP_REMOVED lines=12> */
.L_x_11945:
[----:B------:R-:W-:Y:S05]  /*b550*/  BSYNC B0 ;  /* 0x0000000000007941 */ /* 0x000fea0003800000 */
.L_x_11944:
[----:B0--3--:R0:W3:Y:S01]  /*b560*/  LDS R69, [R166+0x5c00] ;  /* 0x005c0000a6457984 */ /* 0x0090e20000000800 */
[----:B------:R-:W-:Y:S04]  /*b570*/  BSSY B0, `(.L_x_11946) ;  /* 0x0000004000007945 */ /* 0x000fe80003800000 */
[----:B------:R-:W-:Y:S05]  /*b580*/  @!P0 BRA `(.L_x_11947) ;  /* 0x0000000000088947 */ /* 0x000fea0003800000 */
[----:B------:R0:W-:Y:S04]  /*b590*/  REDG.E.ADD.F32.FTZ.RN.STRONG.GPU desc[UR20][R92.64+-0x600], R236 ;  /* 0xfffa00ec5c0079a6 */ /* 0x0001e8000c10f394 */
[----:B---3--:R0:W-:Y:S02]  /*b5a0*/  REDG.E.ADD.F32.FTZ.RN.STRONG.GPU desc[UR20][R90.64+-0x600], R69 ;  /* 0xfffa00455a0079a6 */ /* 0x0081e4000c10f394 */
.L_x_11947:
[----:B------:R-:W-:Y:S05]  /*b5b0*/  BSYNC B0 ;  /* 0x0000000000007941 */ /* 0x000fea0003800000 */
.L_x_11946:
[----:B0--3--:R0:W3:Y:S01]  /*b5c0*/  LDS R69, [R168+0x5d00] ;  /* 0x005d0000a8457984 */ /* 0x0090e20000000800 */
[----:B------:R-:W-:Y:S04]  /*b5d0*/  BSSY B0, `(.L_x_11948) ;  /* 0x0000004000007945 */ /* 0x000fe80003800000 */
[----:B------:R-:W-:Y:S05]  /*b5e0*/  @!P1 BRA `(.L_x_11949) ;  /* 0x0000000000089947 */ /* 0x000fea0003800000 */
[----:B------:R0:W-:Y:S04]  /*b5f0*/  REDG.E.ADD.F32.FTZ.RN.STRONG.GPU desc[UR20][R92.64+-0x500], R237 ;  /* 0xfffb00ed5c0079a6 */ /* 0x0001e8000c10f394 */
[----:B---3--:R0:W-:Y:S02]  /*b600*/  REDG.E.ADD.F32.FTZ.RN.STRONG.GPU desc[UR20][R90.64+-0x500], R69 ;  /* 0xfffb00455a0079a6 */ /* 0x0081e4000c10f394 */
.L_x_11949:
[----:B------:R-:W-:Y:S05]  /*b610*/  BSYNC B0 ;  /* 0x0000000000007941 */ /* 0x000fea0003800000 */
.L_x_11948:
[----:B------:R-:W0:Y:S01]  /*b620*/  LDS R169, [R169+0x5e00] ;  /* 0x005e0000a9a97984 */ /* 0x000e220000000800 */
[----:B------:R-:W-:Y:S04]  /*b630*/  BSSY B0, `(.L_x_11950) ;  /* 0x0000004000007945 */ /* 0x000fe80003800000 */
[----:B------:R-:W-:Y:S05]  /*b640*/  @!P2 BRA `(.L_x_11951) ;  /* 0x000000000008a947 */ /* 0x000fea0003800000 */
[----:B------:R1:W-:Y:S04]  /*b650*/  REDG.E.ADD.F32.FTZ.RN.STRONG.GPU desc[UR20][R92.64+-0x400], R238 ;  /* 0xfffc00ee5c0079a6 */ /* 0x0003e8000c10f394 */
[----:B0-----:R1:W-:Y:S02]  /*b660*/  REDG.E.ADD.F32.FTZ.RN.STRONG.GPU desc[UR20][R90.64+-0x400], R169 ;  /* 0xfffc00a95a0079a6 */ /* 0x0013e4000c10f394 */
.L_x_11951:
[----:B------:R-:W-:Y:S05]  /*b670*/  BSYNC B0 ;  /* 0x0000000000007941 */ /* 0x000fea0003800000 */
.L_x_11950:
[----:B0--3--:R0:W3:Y:S01]  /*b680*/  LDS R69, [R170+0x5f00] ;  /* 0x005f0000aa457984 */ /* 0x0090e20000000800 */
[----:B------:R-:W-:Y:S04]  /*b690*/  BSSY B0, `(.L_x_11952) ;  /* 0x0000004000007945 */ /* 0x000fe80003800000 */
[----:B------:R-:W-:Y:S05]  /*b6a0*/  @!P3 BRA `(.L_x_11953) ;  /* 0x000000000008b947 */ /* 0x000fea0003800000 */
[----:B------:R0:W-:Y:S04]  /*b6b0*/  REDG.E.ADD.F32.FTZ.RN.STRONG.GPU desc[UR20][R92.64+-0x300], R239 ;  /* 0xfffd00ef5c0079a6 */ /* 0x0001e8000c10f394 */
[----:B---3--:R0:W-:Y:S02]  /*b6c0*/  REDG.E.ADD.F32.FTZ.RN.STRONG.GPU desc[UR20][R90.64+-0x300], R69 ;  /* 0xfffd00455a0079a6 */ /* 0x0081e4000c10f394 */
.L_x_11953:
[----:B------:R-:W-:Y:S05]  /*b6d0*/  BSYNC B0 ;  /* 0x0000000000007941 */ /* 0x000fea0003800000 */
.L_x_11952:
[----:B------:R-:W0:Y:S01]  /*b6e0*/  LDS R171, [R171+0x6000] ;  /* 0x00600000abab7984 */ /* 0x000e220000000800 */
[----:B------:R-:W-:Y:S04]  /*b6f0*/  BSSY B0, `(.L_x_11954) ;  /* 0x0000004000007945 */ /* 0x000fe80003800000 */
[----:B------:R-:W-:Y:S05]  /*b700*/  @!P4 BRA `(.L_x_11955) ;  /* 0x000000000008c947 */ /* 0x000fea0003800000 */
[----:B------:R1:W-:Y:S04]  /*b710*/  REDG.E.ADD.F32.FTZ.RN.STRONG.GPU desc[UR20][R92.64+-0x200], R240 ;  /* 0xfffe00f05c0079a6 */ /* 0x0003e8000c10f394 */
[----:B0-----:R1:W-:Y:S02]  /*b720*/  REDG.E.ADD.F32.FTZ.RN.STRONG.GPU desc[UR20][R90.64+-0x200], R171 ;  /* 0xfffe00ab5a0079a6 */ /* 0x0013e4000c10f394 */
.L_x_11955:
[----:B------:R-:W-:Y:S05]  /*b730*/  BSYNC B0 ;  /* 0x0000000000007941 */ /* 0x000fea0003800000 */
.L_x_11954:
[----:B0--3--:R0:W3:Y:S01]  /*b740*/  LDS R69, [R172+0x6100] ;  /* 0x00610000ac457984 */ /* 0x0090e20000000800 */
[----:B------:R-:W-:Y:S04]  /*b750*/  BSSY B0, `(.L_x_11956) ;  /* 0x0000004000007945 */ /* 0x000fe80003800000 */
[----:B------:R-:W-:Y:S05]  /*b760*/  @!P5 BRA `(.L_x_11957) ;  /* 0x000000000008d947 */ /* 0x000fea0003800000 */
[----:B------:R0:W-:Y:S04]  /*b770*/  REDG.E.ADD.F32.FTZ.RN.STRONG.GPU desc[UR20][R92.64+-0x100], R241 ;  /* 0xffff00f15c0079a6 */ /* 0x0001e8000c10f394 */
[----:B---3--:R0:W-:Y:S02]  /*b780*/  REDG.E.ADD.F32.FTZ.RN.STRONG.GPU desc[UR20][R90.64+-0x100], R69 ;  /* 0xffff00455a0079a6 */ /* 0x0081e4000c10f394 */
.L_x_11957:
[----:B------:R-:W-:Y:S05]  /*b790*/  BSYNC B0 ;  /* 0x0000000000007941 */ /* 0x000fea0003800000 */
.L_x_11956:
[----:B------:R-:W5:Y:S01]  /*b7a0*/  SHFL.DOWN PT, R70, R61, 0x1, 0x1f ;  /* 0x08201f003d467f89 */ /* 0x000f6200000e0000 */
[C---:B------:R-:W-:Y:S01]  /*b7b0*/  ISETP.GT.AND P0, PT, R117.reuse, 0x1e, PT ;  /* 0x0000001e7500780c */ /* 0x040fe20003f04270 */
[-C--:B------:R-:W-:Y:S01]  /*b7c0*/  FFMA.FTZ R65, R66, R63.reuse, R65 ;  /* 0x0000003f42417223 */ /* 0x080fe20000010041 */
[----:B------:R-:W-:Y:S01]  /*b7d0*/  ISETP.NE.AND P1, PT, R117, RZ, PT ;  /* 0x000000ff7500720c */ /* 0x000fe20003f25270 */
[----:B0--3--:R-:W0:Y:S01]  /*b7e0*/  SHFL.DOWN PT, R69, R60, 0x1, 0x1f ;  /* 0x08201f003c457f89 */ /* 0x009e2200000e0000 */
[----:B------:R-:W-:Y:S01]  /*b7f0*/  ISETP.NE.AND P2, PT, R119, RZ, PT ;  /* 0x000000ff7700720c */ /* 0x000fe20003f45270 */
[----:B------:R-:W-:Y:S01]  /*b800*/  FMUL.FTZ R71, R71, R188 ;  /* 0x000000bc47477220 */ /* 0x000fe20000410000 */
[----:B------:R-:W-:Y:S01]  /*b810*/  FADD.FTZ R101, R64, R101 ;  /* 0x0000006540657221 */ /* 0x000fe20000010000 */
        /* <DEDUP_REMOVED lines=49> */
[----:B---3--:R-:W-:Y:S01]  /*bb30*/  @!P0 FADD.FTZ R60, R60, R69 ;  /* 0x000000453c3c8221 */ /* 0x008fe20000010000 */
[----:B------:R-:W0:Y:S01]  /*bb40*/  SHFL.DOWN PT, R70, R61, 0x4, 0x1f ;  /* 0x08801f003d467f89 */ /* 0x000e2200000e0000 */
[----:B------:R-:W-:Y:S01]  /*bb50*/  ISETP.GT.AND P0, PT, R117, 0x1b, PT ;  /* 0x0000001b7500780c */ /* 0x000fe20003f04270 */
[----:B------:R-:W-:Y:S01]  /*bb60*/  FADD.FTZ R107, R122, R107 ;  /* 0x0000006b7a6b7221 */ /* 0x000fe20000010000 */
[----:B------:R-:W-:Y:S01]  /*bb70*/  FADD.FTZ R108, R129, R108 ;  /* 0x0000006c816c7221 */ /* 0x000fe20000010000 */
[----:B------:R-:W3:Y:S10]  /*bb80*/  SHFL.DOWN PT, R69, R60, 0x4, 0x1f ;  /* 0x08801f003c457f89 */ /* 0x000ef400000e0000 */
[----:B0-----:R-:W-:Y:S01]  /*bb90*/  @!P0 FADD.FTZ R61, R61, R70 ;  /* 0x000000463d3d8221 */ /* 0x001fe20000010000 */
[----:B---3--:R-:W-:-:S04]  /*bba0*/  @!P0 FADD.FTZ R60, R60, R69 ;  /* 0x000000453c3c8221 */ /* 0x008fc80000010000 */
[----:B------:R-:W0:Y:S01]  /*bbb0*/  SHFL.DOWN PT, R70, R61, 0x8, 0x1f ;  /* 0x09001f003d467f89 */ /* 0x000e2200000e0000 */
[----:B------:R-:W-:-:S03]  /*bbc0*/  ISETP.GT.AND P0, PT, R117, 0x17, PT ;  /* 0x000000177500780c */ /* 0x000fc60003f04270 */
        /* <DEDUP_REMOVED lines=26> */
[----:B------:R-:W0:Y:S04]  /*bd70*/  LDS.64 R60, [R116+0x6310] ;  /* 0x00631000743c7984 */ /* 0x000e280000000a00 */
[----:B------:R-:W3:Y:S01]  /*bd80*/  @P0 LDS.64 R62, [R64+0x8d60] ;  /* 0x008d6000403e0984 */ /* 0x000ee20000000a00 */
[----:B0-----:R-:W-:Y:S01]  /*bd90*/  FADD.FTZ R71, R71, R61 ;  /* 0x0000003d47477221 */ /* 0x001fe20000010000 */
[----:B------:R-:W-:-:S03]  /*bda0*/  FADD.FTZ R70, R70, R60 ;  /* 0x0000003c46467221 */ /* 0x000fc60000010000 */
[----:B---3--:R-:W-:Y:S01]  /*bdb0*/  @P0 FADD.FTZ R71, R71, R63 ;  /* 0x0000003f47470221 */ /* 0x008fe20000010000 */
[----:B------:R-:W-:-:S05]  /*bdc0*/  @P0 FADD.FTZ R70, R70, R62 ;  /* 0x0000003e46460221 */ /* 0x000fca0000010000 */
[----:B------:R3:W-:Y:S02]  /*bdd0*/  STS.64 [R64+0x8d60], R70 ;  /* 0x008d604640007388 */ /* 0x0007e40000000a00 */
.L_x_11959:
[----:B------:R-:W-:Y:S05]  /*bde0*/  BSYNC B0 ;  /* 0x0000000000007941 */ /* 0x000fea0003800000 */
.L_x_11958:
[----:B------:R-:W-:Y:S02]  /*bdf0*/  UIADD3 UR7, UR7, 0x1, URZ ;  /* 0x0000000107077890 */ /* 0x000fe4000fffe03f */
[----:B------:R-:W-:Y:S02]  /*be00*/  UIADD3 UR8, UP1, UR8, 0x1, URZ ;  /* 0x0000000108087890 */ /* 0x000fe4000ff3e03f */
[----:B------:R-:W-:Y:S02]  /*be10*/  UISETP.GE.AND UP0, UPT, UR7, UR54, UPT ;  /* 0x000000360700728c */ /* 0x000fe4000bf06270 */
[----:B------:R-:W-:-:S04]  /*be20*/  UIADD3.X UR9, URZ, UR9, URZ, UP1, !UPT ;  /* 0x000000093f097290 */ /* 0x000fc80008ffe43f */
[----:B------:R-:W-:-:S13]  /*be30*/  PLOP3.LUT P0, PT, PT, PT, UP0, 0x80, 0x0 ;  /* 0x000000000000781c */ /* 0x000fda0003f0f008 */
[----:B------:R-:W-:Y:S05]  /*be40*/  @!P0 BRA `(.L_x_11960) ;  /* 0xffffff7000348947 */ /* 0x000fea000383ffff */
.L_x_11865:
        /* <DEDUP_REMOVED lines=23> */
[----:B------:R-:W-:Y:S01]  /*bfc0*/  FADD.FTZ R5, R118, R109 ;  /* 0x0000006d76057221 */ /* 0x000fe20000010000 */
[----:B------:R-:W-:Y:S01]  /*bfd0*/  STS.128 [R112], R32 ;  /* 0x0000002070007388 */ /* 0x000fe20000000c00 */
[----:B------:R-:W-:Y:S01]  /*bfe0*/  UIMAD UR7, UR10, UR19, UR7 ;  /* 0x000000130a0772a4 */ /* 0x000fe2000f8e0207 */
[----:B------:R-:W-:Y:S01]  /*bff0*/  F2FP.BF16.F32.PACK_AB R18, R104, R105 ;  /* 0x000000696812723e */ /* 0x000fe200000010ff */
        /* <DEDUP_REMOVED lines=16> */
[----:B------:R-:W-:-:S02]  /*c100*/  UIADD3 UR13, UP1, UR13, -0x1000, URZ ;  /* 0xfffff0000d0d7890 */ /* 0x000fc4000ff3e03f */
[----:B------:R-:W-:Y:S01]  /*c110*/  MOV R3, UR18 ;  /* 0x0000001200037c02 */ /* 0x000fe20008000f00 */
[----:B------:R-:W-:Y:S01]  /*c120*/  ULDC.64 UR18, c[0x0][0x3a8] ;  /* 0x0000ea0000127ab9 */ /* 0x000fe20000000a00 */
        /* <DEDUP_REMOVED lines=15> */
[----:B------:R-:W-:Y:S01]  /*c220*/  UIADD3 UR48, UP3, UR48, -0x800, URZ ;  /* 0xfffff80030307890 */ /* 0x000fe2000ff7e03f */
[----:B------:R-:W-:Y:S01]  /*c230*/  ULDC.64 UR18, c[0x0][0x3f0] ;  /* 0x0000fc0000127ab9 */ /* 0x000fe20000000a00 */
[----:B------:R-:W-:Y:S01]  /*c240*/  UIADD3 UR9, UR9, UR7, URZ ;  /* 0x0000000709097290 */ /* 0x000fe2000fffe03f */
[----:B-----5:R-:W-:Y:S01]  /*c250*/  STG.E.128 desc[UR20][R2.64], R8 ;  /* 0x0000000802007986 */ /* 0x020fe2000c101d14 */
[----:B------:R-:W-:Y:S01]  /*c260*/  ULEA UR7, UP0, UR8, UR18, 0x1 ;  /* 0x0000001208077291 */ /* 0x000fe2000f80083f */
[----:B------:R-:W-:Y:S01]  /*c270*/  FADD.FTZ R101, R102, R101 ;  /* 0x0000006566657221 */ /* 0x000fe20000010000 */
[----:B------:R-:W-:Y:S01]  /*c280*/  UIADD3 UR50, UP4, UR50, -0x800, URZ ;  /* 0xfffff80032327890 */ /* 0x000fe2000ff9e03f */
[----:B0-----:R0:W-:Y:S01]  /*c290*/  STG.E.128 desc[UR20][R2.64+0x200], R12 ;  /* 0x0002000c02007986 */ /* 0x0011e2000c101d14 */
[----:B------:R-:W-:Y:S01]  /*c2a0*/  ULEA.HI.X UR8, UR8, UR19, UR9, 0x1, UP0 ;  /* 0x0000001308087291 */ /* 0x000fe200080f0c09 */
[----:B------:R-:W-:Y:S01]  /*c2b0*/  FADD.FTZ R100, R101, R100 ;  /* 0x0000006465647221 */ /* 0x000fe20000010000 */
[----:B------:R-:W-:Y:S01]  /*c2c0*/  UISETP.GT.AND UP0, UPT, UR17, 0x1, UPT ;  /* 0x000000011100788c */ /* 0x000fe2000bf04270 */
[----:B------:R-:W-:Y:S01]  /*c2d0*/  BAR.SYNC.DEFER_BLOCKING 0x0 ;  /* 0x0000000000007b1d */ /* 0x000fe20000010000 */
[----:B------:R-:W-:Y:S01]  /*c2e0*/  UIADD3 UR53, UP5, UR53, -0x800, URZ ;  /* 0xfffff80035357890 */ /* 0x000fe2000ffbe03f */
[----:B------:R-:W-:Y:S01]  /*c2f0*/  FADD.FTZ R99, R100, R99 ;  /* 0x0000006364637221 */ /* 0x000fe20000010000 */
[----:B------:R-:W-:-:S02]  /*c300*/  UIADD3 UR6, UR6, 0x1, URZ ;  /* 0x0000000106067890 */ /* 0x000fc4000fffe03f */
[----:B------:R-:W-:Y:S01]  /*c310*/  PLOP3.LUT P0, PT, PT, PT, UP0, 0x80, 0x0 ;  /* 0x000000000000781c */ /* 0x000fe20003f0f008 */
[----:B------:R-:W-:Y:S01]  /*c320*/  FADD.FTZ R98, R99, R98 ;  /* 0x0000006263627221 */ /* 0x000fe20000010000 */
[----:B------:R-:W-:Y:S02]  /*c330*/  UIADD3.X UR14, UR14, -0x1, URZ, UP1, !UPT ;  /* 0xffffffff0e0e7890 */ /* 0x000fe40008ffe43f */
[----:B------:R-:W-:Y:S01]  /*c340*/  UIADD3.X UR16, UR16, -0x1, URZ, UP2, !UPT ;  /* 0xffffffff10107890 */ /* 0x000fe200097fe43f */
        /* <DEDUP_REMOVED lines=8> */
[----:B------:R-:W-:-:S04]  /*c3d0*/  IMAD.WIDE R2, R114, 0x10, R2 ;  /* 0x0000001072027825 */ /* 0x000fc800078e0202 */
[----:B------:R-:W-:Y:S01]  /*c3e0*/  FADD.FTZ R118, R51, R50 ;  /* 0x0000003233767221 */ /* 0x000fe20000010000 */
        /* <DEDUP_REMOVED lines=8> */
.L_x_11863:
[----:B------:R-:W-:Y:S02]  /*c470*/  ULDC.64 UR4, c[0x0][0x3d8] ;  /* 0x0000f60000047ab9 */ /* 0x000fe40000000a00 */
[----:B------:R-:W-:-:S04]  /*c480*/  ISETP.NE.U32.AND P0, PT, RZ, UR4, PT ;  /* 0x00000004ff007c0c */ /* 0x000fc8000bf05070 */
[----:B------:R-:W-:-:S13]  /*c490*/  ISETP.NE.AND.EX P0, PT, RZ, UR5, PT, P0 ;  /* 0x00000005ff007c0c */ /* 0x000fda000bf05300 */
[----:B------:R-:W-:Y:S05]  /*c4a0*/  @!P0 BRA `(.L_x_11962) ;  /* 0x0000000000908947 */ /* 0x000fea0003800000 */
[----:B0-----:R-:W0:Y:S01]  /*c4b0*/  SHFL.DOWN P0, R3, R120, 0x1, 0x1f ;  /* 0x08201f0078037f89 */ /* 0x001e220000000000 */
[----:B------:R-:W-:Y:S01]  /*c4c0*/  BSSY B0, `(.L_x_11962) ;  /* 0x0000022000007945 */ /* 0x000fe20003800000 */
[----:B------:R-:W5:Y:S01]  /*c4d0*/  S2R R4, SR_LANEID ;  /* 0x0000000000047919 */ /* 0x000f620000000000 */
[----:B0-----:R-:W-:-:S05]  /*c4e0*/  @P0 FADD R3, R3, R120 ;  /* 0x0000007803030221 */ /* 0x001fca0000000000 */
[----:B------:R-:W0:Y:S01]  /*c4f0*/  SHFL.DOWN P0, R0, R3, 0x2, 0x1f ;  /* 0x08401f0003007f89 */ /* 0x000e220000000000 */
[----:B-----5:R-:W-:Y:S02]  /*c500*/  ISETP.NE.AND P1, PT, R4, RZ, PT ;  /* 0x000000ff0400720c */ /* 0x020fe40003f25270 */
[----:B------:R-:W5:Y:S11]  /*c510*/  S2R R4, SR_TID.X ;  /* 0x0000000000047919 */ /* 0x000f760000002100 */
[----:B------:R-:W1:Y:S01]  /*c520*/  @!P1 S2R R9, SR_CgaCtaId ;  /* 0x0000000000099919 */ /* 0x000e620000008800 */
[----:B------:R-:W-:Y:S01]  /*c530*/  @!P1 MOV R6, 0x400 ;  /* 0x0000040000069802 */ /* 0x000fe20000000f00 */
[----:B0-----:R-:W-:-:S05]  /*c540*/  @P0 FADD R0, R3, R0 ;  /* 0x0000000003000221 */ /* 0x001fca0000000000 */
[----:B------:R-:W0:Y:S01]  /*c550*/  SHFL.DOWN P0, R5, R0, 0x4, 0x1f ;  /* 0x08801f0000057f89 */ /* 0x000e220000000000 */
[----:B-----5:R-:W-:-:S04]  /*c560*/  @!P1 SHF.R.S32.HI R3, RZ, 0x1f, R4 ;  /* 0x0000001fff039819 */ /* 0x020fc80000011404 */
[----:B------:R-:W-:Y:S02]  /*c570*/  @!P1 LEA.HI R3, R3, R4, RZ, 0x5 ;  /* 0x0000000403039211 */ /* 0x000fe400078f28ff */
        /* <DEDUP_REMOVED lines=22> */
.L_x_11963:
[----:B------:R-:W-:Y:S05]  /*c6e0*/  BSYNC B0 ;  /* 0x0000000000007941 */ /* 0x000fea0003800000 */
.L_x_11962:
        /* <DEDUP_REMOVED lines=35> */
[----:B------:R-:W1:Y:S02]  /*c920*/  @!P0 LDS R0, [R0+0x6308] ;  /* 0x0063080000008984 */ /* 0x000e640000000800 */
[----:B-1----:R-:W-:-:S05]  /*c930*/  @!P0 FADD.FTZ R9, R9, R0 ;  /* 0x0000000009098221 */ /* 0x002fca0000010000 */
[----:B------:R0:W-:Y:S01]  /*c940*/  REDG.E.ADD.F32.FTZ.RN.STRONG.GPU desc[UR20][R2.64], R9 ;  /* 0x00000009020079a6 */ /* 0x0001e2000c10f394 */
[----:B------:R-:W-:Y:S01]  /*c950*/  HFMA2.MMA R7, -RZ, RZ, 0, 0 ;  /* 0x00000000ff077435 */ /* 0x000fe200000001ff */
[----:B------:R-:W-:Y:S10]  /*c960*/  BRA `(.L_x_11966) ;  /* 0x0000000000047947 */ /* 0x000ff40003800000 */
.L_x_11965:
[----:B01----:R-:W0:Y:S02]  /*c970*/  S2R R7, SR_TID.X ;  /* 0x0000000000077919 */ /* 0x003e240000002100 */
.L_x_11966:
[----:B------:R-:W-:Y:S05]  /*c980*/  BSYNC B0 ;  /* 0x0000000000007941 */ /* 0x000fea0003800000 */
.L_x_11964:
        /* <DEDUP_REMOVED lines=15> */
.L_x_11967:
        /* <DEDUP_REMOVED lines=19> */
.L_x_11869:
[----:B------:R-:W-:Y:S01]  /*cbb0*/  HFMA2.MMA R239, -RZ, RZ, 0, 5.9604644775390625e-08 ;  /* 0x00000001ffef7435 */ /* 0x000fe200000001ff */
[----:B------:R-:W-:Y:S02]  /*cbc0*/  MOV R240, R236 ;  /* 0x000000ec00f07202 */ /* 0x000fe40000000f00 */
[----:B------:R-:W-:Y:S02]  /*cbd0*/  MOV R238, RZ ;  /* 0x000000ff00ee7202 */ /* 0x000fe40000000f00 */
[----:B------:R-:W-:-:S07]  /*cbe0*/  MOV R71, 0xffffffff ;  /* 0xffffffff00477802 */ /* 0x000fce0000000f00 */
[----:B0----5:R-:W-:Y:S05]  /*cbf0*/  WARPSYNC.COLLECTIVE R71, `(.L_x_11968) ;  /* 0x0000000047087348 */ /* 0x021fea0003c00000 */
[----:B------:R1:W2:Y:S02]  /*cc00*/  SHFL.UP P3, R69, R240, R239, R238 ;  /* 0x040000eff0457389 */ /* 0x0002a400000600ee */
[----:B012--5:R-:W-:Y:S01]  /*cc10*/  ENDCOLLECTIVE ;  /* 0x000000000000791b */ /* 0x027fe20003800000 */
.L_x_11968:
[----:B------:R-:W-:Y:S02]  /*cc20*/  MOV R240, R68 ;  /* 0x0000004400f07202 */ /* 0x000fe40000000f00 */
[----:B------:R-:W-:-:S07]  /*cc30*/  MOV R233, R69 ;  /* 0x0000004500e97202 */ /* 0x000fce0000000f00 */
[----:B------:R-:W-:Y:S05]  /*cc40*/  WARPSYNC.COLLECTIVE R71, `(.L_x_11969) ;  /* 0x0000000047087348 */ /* 0x000fea0003c00000 */
[----:B------:R0:W1:Y:S02]  /*cc50*/  SHFL.UP P3, R69, R240, R239, R238 ;  /* 0x040000eff0457389 */ /* 0x00006400000600ee */
[----:B01----:R-:W-:Y:S01]  /*cc60*/  ENDCOLLECTIVE ;  /* 0x000000000000791b */ /* 0x003fe20003800000 */
.L_x_11969:
[----:B------:R-:W-:Y:S02]  /*cc70*/  MOV R240, R235 ;  /* 0x000000eb00f07202 */ /* 0x000fe40000000f00 */
[----:B------:R-:W-:-:S07]  /*cc80*/  MOV R241, R69 ;  /* 0x0000004500f17202 */ /* 0x000fce0000000f00 */
[----:B------:R-:W-:Y:S05]  /*cc90*/  WARPSYNC.COLLECTIVE R71, `(.L_x_11970) ;  /* 0x0000000047087348 */ /* 0x000fea0003c00000 */
[----:B------:R0:W1:Y:S02]  /*cca0*/  SHFL.UP P3, R69, R240, R239, R238 ;  /* 0x040000eff0457389 */ /* 0x00006400000600ee */
[----:B01----:R-:W-:Y:S01]  /*ccb0*/  ENDCOLLECTIVE ;  /* 0x000000000000791b */ /* 0x003fe20003800000 */
.L_x_11970:
[----:B------:R-:W-:Y:S02]  /*ccc0*/  MOV R240, R237 ;  /* 0x000000ed00f07202 */ /* 0x000fe40000000f00 */
[----:B------:R-:W-:-:S07]  /*ccd0*/  MOV R243, R69 ;  /* 0x0000004500f37202 */ /* 0x000fce0000000f00 */
[----:B------:R-:W-:Y:S05]  /*cce0*/  WARPSYNC.COLLECTIVE R71, `(.L_x_11971) ;  /* 0x0000000047087348 */ /* 0x000fea0003c00000 */
[----:B------:R0:W1:Y:S02]  /*ccf0*/  SHFL.UP P3, R69, R240, R239, R238 ;  /* 0x040000eff0457389 */ /* 0x00006400000600ee */
[----:B01----:R-:W-:Y:S01]  /*cd00*/  ENDCOLLECTIVE ;  /* 0x000000000000791b */ /* 0x003fe20003800000 */
.L_x_11971:
        /* <DEDUP_REMOVED lines=17> */
.L_x_11972:
[----:B------:R-:W-:Y:S02]  /*ce20*/  MOV R240, R68 ;  /* 0x0000004400f07202 */ /* 0x000fe40000000f00 */
[----:B------:R-:W-:-:S07]  /*ce30*/  MOV R233, R69 ;  /* 0x0000004500e97202 */ /* 0x000fce0000000f00 */
[----:B------:R-:W-:Y:S05]  /*ce40*/  WARPSYNC.COLLECTIVE R71, `(.L_x_11973) ;  /* 0x0000000047087348 */ /* 0x000fea0003c00000 */
[----:B------:R0:W1:Y:S02]  /*ce50*/  SHFL.UP P3, R69, R240, R239, R238 ;  /* 0x040000eff0457389 */ /* 0x00006400000600ee */
[----:B01----:R-:W-:Y:S01]  /*ce60*/  ENDCOLLECTIVE ;  /* 0x000000000000791b */ /* 0x003fe20003800000 */
.L_x_11973:
[----:B------:R-:W-:Y:S02]  /*ce70*/  MOV R240, R235 ;  /* 0x000000eb00f07202 */ /* 0x000fe40000000f00 */
[----:B------:R-:W-:-:S07]  /*ce80*/  MOV R241, R69 ;  /* 0x0000004500f17202 */ /* 0x000fce0000000f00 */
[----:B------:R-:W-:Y:S05]  /*ce90*/  WARPSYNC.COLLECTIVE R71, `(.L_x_11974) ;  /* 0x0000000047087348 */ /* 0x000fea0003c00000 */
[----:B------:R0:W1:Y:S02]  /*cea0*/  SHFL.UP P3, R69, R240, R239, R238 ;  /* 0x040000eff0457389 */ /* 0x00006400000600ee */
[----:B01----:R-:W-:Y:S01]  /*ceb0*/  ENDCOLLECTIVE ;  /* 0x000000000000791b */ /* 0x003fe20003800000 */
.L_x_11974:
[----:B------:R-:W-:Y:S02]  /*cec0*/  MOV R240, R237 ;  /* 0x000000ed00f07202 */ /* 0x000fe40000000f00 */
[----:B------:R-:W-:-:S07]  /*ced0*/  MOV R243, R69 ;  /* 0x0000004500f37202 */ /* 0x000fce0000000f00 */
[----:B------:R-:W-:Y:S05]  /*cee0*/  WARPSYNC.COLLECTIVE R71, `(.L_x_11975) ;  /* 0x0000000047087348 */ /* 0x000fea0003c00000 */
[----:B------:R0:W1:Y:S02]  /*cef0*/  SHFL.UP P3, R69, R240, R239, R238 ;  /* 0x040000eff0457389 */ /* 0x00006400000600ee */
[----:B01----:R-:W-:Y:S01]  /*cf00*/  ENDCOLLECTIVE ;  /* 0x000000000000791b */ /* 0x003fe20003800000 */
.L_x_11975:
        /* <DEDUP_REMOVED lines=18> */
.L_x_11976:
[----:B------:R-:W-:Y:S02]  /*d030*/  MOV R240, R68 ;  /* 0x0000004400f07202 */ /* 0x000fe40000000f00 */
[----:B------:R-:W-:-:S07]  /*d040*/  MOV R233, R69 ;  /* 0x0000004500e97202 */ /* 0x000fce0000000f00 */
[----:B------:R-:W-:Y:S05]  /*d050*/  WARPSYNC.COLLECTIVE R71, `(.L_x_11977) ;  /* 0x0000000047087348 */ /* 0x000fea0003c00000 */
[----:B------:R0:W1:Y:S02]  /*d060*/  SHFL.UP P3, R69, R240, R239, R238 ;  /* 0x040000eff0457389 */ /* 0x00006400000600ee */
[----:B01----:R-:W-:Y:S01]  /*d070*/  ENDCOLLECTIVE ;  /* 0x000000000000791b */ /* 0x003fe20003800000 */
.L_x_11977:
[----:B------:R-:W-:Y:S02]  /*d080*/  MOV R240, R235 ;  /* 0x000000eb00f07202 */ /* 0x000fe40000000f00 */
[----:B------:R-:W-:-:S07]  /*d090*/  MOV R241, R69 ;  /* 0x0000004500f17202 */ /* 0x000fce0000000f00 */
[----:B------:R-:W-:Y:S05]  /*d0a0*/  WARPSYNC.COLLECTIVE R71, `(.L_x_11978) ;  /* 0x0000000047087348 */ /* 0x000fea0003c00000 */
[----:B------:R0:W1:Y:S02]  /*d0b0*/  SHFL.UP P3, R69, R240, R239, R238 ;  /* 0x040000eff0457389 */ /* 0x00006400000600ee */
[----:B01----:R-:W-:Y:S01]  /*d0c0*/  ENDCOLLECTIVE ;  /* 0x000000000000791b */ /* 0x003fe20003800000 */
.L_x_11978:
[----:B------:R-:W-:Y:S02]  /*d0d0*/  MOV R240, R237 ;  /* 0x000000ed00f07202 */ /* 0x000fe40000000f00 */
[----:B------:R-:W-:-:S07]  /*d0e0*/  MOV R243, R69 ;  /* 0x0000004500f37202 */ /* 0x000fce0000000f00 */
[----:B------:R-:W-:Y:S05]  /*d0f0*/  WARPSYNC.COLLECTIVE R71, `(.L_x_11979) ;  /* 0x0000000047087348 */ /* 0x000fea0003c00000 */
[----:B------:R0:W1:Y:S02]  /*d100*/  SHFL.UP P3, R69, R240, R239, R238 ;  /* 0x040000eff0457389 */ /* 0x00006400000600ee */
[----:B01----:R-:W-:Y:S01]  /*d110*/  ENDCOLLECTIVE ;  /* 0x000000000000791b */ /* 0x003fe20003800000 */
.L_x_11979:
        /* <DEDUP_REMOVED lines=17> */
.L_x_11980:
[----:B------:R-:W-:Y:S02]  /*d230*/  MOV R240, R68 ;  /* 0x0000004400f07202 */ /* 0x000fe40000000f00 */
[----:B------:R-:W-:-:S07]  /*d240*/  MOV R233, R69 ;  /* 0x0000004500e97202 */ /* 0x000fce0000000f00 */
[----:B------:R-:W-:Y:S05]  /*d250*/  WARPSYNC.COLLECTIVE R71, `(.L_x_11981) ;  /* 0x0000000047087348 */ /* 0x000fea0003c00000 */
[----:B------:R0:W1:Y:S02]  /*d260*/  SHFL.UP P3, R69, R240, R239, R238 ;  /* 0x040000eff0457389 */ /* 0x00006400000600ee */
[----:B01----:R-:W-:Y:S01]  /*d270*/  ENDCOLLECTIVE ;  /* 0x000000000000791b */ /* 0x003fe20003800000 */
.L_x_11981:
[----:B------:R-:W-:Y:S02]  /*d280*/  MOV R240, R235 ;  /* 0x000000eb00f07202 */ /* 0x000fe40000000f00 */
[----:B------:R-:W-:-:S07]  /*d290*/  MOV R241, R69 ;  /* 0x0000004500f17202 */ /* 0x000fce0000000f00 */
[----:B------:R-:W-:Y:S05]  /*d2a0*/  WARPSYNC.COLLECTIVE R71, `(.L_x_11982) ;  /* 0x0000000047087348 */ /* 0x000fea0003c00000 */
[----:B------:R0:W1:Y:S02]  /*d2b0*/  SHFL.UP P3, R69, R240, R239, R238 ;  /* 0x040000eff0457389 */ /* 0x00006400000600ee */
[----:B01----:R-:W-:Y:S01]  /*d2c0*/  ENDCOLLECTIVE ;  /* 0x000000000000791b */ /* 0x003fe20003800000 */
.L_x_11982:
[----:B------:R-:W-:Y:S02]  /*d2d0*/  MOV R240, R237 ;  /* 0x000000ed00f07202 */ /* 0x000fe40000000f00 */
[----:B------:R-:W-:-:S07]  /*d2e0*/  MOV R243, R69 ;  /* 0x0000004500f37202 */ /* 0x000fce0000000f00 */
[----:B------:R-:W-:Y:S05]  /*d2f0*/  WARPSYNC.COLLECTIVE R71, `(.L_x_11983) ;  /* 0x0000000047087348 */ /* 0x000fea0003c00000 */
[----:B------:R0:W1:Y:S02]  /*d300*/  SHFL.UP P3, R69, R240, R239, R238 ;  /* 0x040000eff0457389 */ /* 0x00006400000600ee */
[----:B01----:R-:W-:Y:S01]  /*d310*/  ENDCOLLECTIVE ;  /* 0x000000000000791b */ /* 0x003fe20003800000 */
.L_x_11983:
        /* <DEDUP_REMOVED lines=17> */
.L_x_11984:
[----:B------:R-:W-:Y:S02]  /*d430*/  MOV R240, R68 ;  /* 0x0000004400f07202 */ /* 0x000fe40000000f00 */
[----:B------:R-:W-:-:S07]  /*d440*/  MOV R233, R69 ;  /* 0x0000004500e97202 */ /* 0x000fce0000000f00 */
[----:B------:R-:W-:Y:S05]  /*d450*/  WARPSYNC.COLLECTIVE R71, `(.L_x_11985) ;  /* 0x0000000047087348 */ /* 0x000fea0003c00000 */
[----:B------:R0:W1:Y:S02]  /*d460*/  SHFL.UP P3, R69, R240, R239, R238 ;  /* 0x040000eff0457389 */ /* 0x00006400000600ee */
[----:B01----:R-:W-:Y:S01]  /*d470*/  ENDCOLLECTIVE ;  /* 0x000000000000791b */ /* 0x003fe20003800000 */
.L_x_11985:
[----:B------:R-:W-:Y:S02]  /*d480*/  MOV R240, R235 ;  /* 0x000000eb00f07202 */ /* 0x000fe40000000f00 */
[----:B------:R-:W-:-:S07]  /*d490*/  MOV R241, R69 ;  /* 0x0000004500f17202 */ /* 0x000fce0000000f00 */
[----:B------:R-:W-:Y:S05]  /*d4a0*/  WARPSYNC.COLLECTIVE R71, `(.L_x_11986) ;  /* 0x0000000047087348 */ /* 0x000fea0003c00000 */
[----:B------:R0:W1:Y:S02]  /*d4b0*/  SHFL.UP P3, R69, R240, R239, R238 ;  /* 0x040000eff0457389 */ /* 0x00006400000600ee */
[----:B01----:R-:W-:Y:S01]  /*d4c0*/  ENDCOLLECTIVE ;  /* 0x000000000000791b */ /* 0x003fe20003800000 */
.L_x_11986:
[----:B------:R-:W-:Y:S02]  /*d4d0*/  MOV R240, R237 ;  /* 0x000000ed00f07202 */ /* 0x000fe40000000f00 */
[----:B------:R-:W-:-:S07]  /*d4e0*/  MOV R243, R69 ;  /* 0x0000004500f37202 */ /* 0x000fce0000000f00 */
[----:B------:R-:W-:Y:S05]  /*d4f0*/  WARPSYNC.COLLECTIVE R71, `(.L_x_11987) ;  /* 0x0000000047087348 */ /* 0x000fea0003c00000 */
[----:B------:R0:W1:Y:S02]  /*d500*/  SHFL.UP P3, R69, R240, R239, R238 ;  /* 0x040000eff0457389 */ /* 0x00006400000600ee */
[----:B01----:R-:W-:Y:S01]  /*d510*/  ENDCOLLECTIVE ;  /* 0x000000000000791b */ /* 0x003fe20003800000 */
.L_x_11987:
[----:B------:R-:W-:Y:S05]  /*d520*/  BRA `(.L_x_11988) ;  /* 0xffffff84006c7947 */ /* 0x000fea000383ffff */
.L_x_11870:
        /* <DEDUP_REMOVED lines=8> */
.L_x_11990:
[----:B------:R-:W-:Y:S05]  /*d5b0*/  BSYNC B0 ;  /* 0x0000000000007941 */ /* 0x000fea0003800000 */
.L_x_11989:
[----:B------:R-:W-:Y:S05]  /*d5c0*/  BRA `(.L_x_11991) ;  /* 0xffffff84007c7947 */ /* 0x000fea000383ffff */
.L_x_11871:
        /* <DEDUP_REMOVED lines=8> */
.L_x_11993:
[----:B------:R-:W-:Y:S05]  /*d650*/  BSYNC B0 ;  /* 0x0000000000007941 */ /* 0x000fea0003800000 */
.L_x_11992:
[----:B------:R-:W-:Y:S05]  /*d660*/  BRA `(.L_x_11994) ;  /* 0xffffff84005c7947 */ /* 0x000fea000383ffff */
.L_x_11872:
        /* <DEDUP_REMOVED lines=8> */
.L_x_11996:
[----:B------:R-:W-:Y:S05]  /*d6f0*/  BSYNC B0 ;  /* 0x0000000000007941 */ /* 0x000fea0003800000 */
.L_x_11995:
[----:B------:R-:W-:Y:S05]  /*d700*/  BRA `(.L_x_11997) ;  /* 0xffffff84003c7947 */ /* 0x000fea000383ffff */
.L_x_11873:
        /* <DEDUP_REMOVED lines=8> */
.L_x_11999:
[----:B------:R-:W-:Y:S05]  /*d790*/  BSYNC B0 ;  /* 0x0000000000007941 */ /* 0x000fea0003800000 */
.L_x_11998:
[----:B------:R-:W-:Y:S05]  /*d7a0*/  BRA `(.L_x_12000) ;  /* 0xffffff84001c7947 */ /* 0x000fea000383ffff */
.L_x_11874:
        /* <DEDUP_REMOVED lines=8> */
.L_x_12002:
[----:B------:R-:W-:Y:S05]  /*d830*/  BSYNC B0 ;  /* 0x0000000000007941 */ /* 0x000fea0003800000 */
.L_x_12001:
        /* <DEDUP_REMOVED lines=9> */
.L_x_12003:
[----:B------:R-:W-:Y:S02]  /*d8d0*/  MOV R68, 0x1f ;  /* 0x0000001f00447802 */ /* 0x000fe40000000f00 */
[----:B------:R-:W-:Y:S02]  /*d8e0*/  MOV R240, R235 ;  /* 0x000000eb00f07202 */ /* 0x000fe40000000f00 */
[----:B------:R-:W-:-:S07]  /*d8f0*/  MOV R241, R69 ;  /* 0x0000004500f17202 */ /* 0x000fce0000000f00 */
[----:B------:R-:W-:Y:S05]  /*d900*/  WARPSYNC.COLLECTIVE R71, `(.L_x_12004) ;  /* 0x0000000047087348 */ /* 0x000fea0003c00000 */
[----:B------:R0:W1:Y:S02]  /*d910*/  SHFL.UP P3, R69, R240, R239, R238 ;  /* 0x040000eff0457389 */ /* 0x00006400000600ee */
[----:B01----:R-:W-:Y:S01]  /*d920*/  ENDCOLLECTIVE ;  /* 0x000000000000791b */ /* 0x003fe20003800000 */
.L_x_12004:
[----:B------:R-:W-:Y:S02]  /*d930*/  MOV R240, R237 ;  /* 0x000000ed00f07202 */ /* 0x000fe40000000f00 */
[----:B------:R-:W-:-:S07]  /*d940*/  MOV R235, R69 ;  /* 0x0000004500eb7202 */ /* 0x000fce0000000f00 */
[----:B------:R-:W-:Y:S05]  /*d950*/  WARPSYNC.COLLECTIVE R71, `(.L_x_12005) ;  /* 0x0000000047087348 */ /* 0x000fea0003c00000 */
[----:B------:R0:W1:Y:S02]  /*d960*/  SHFL.UP P3, R69, R240, R239, R238 ;  /* 0x040000eff0457389 */ /* 0x00006400000600ee */
[----:B01----:R-:W-:Y:S01]  /*d970*/  ENDCOLLECTIVE ;  /* 0x000000000000791b */ /* 0x003fe20003800000 */
.L_x_12005:
[----:B------:R-:W-:Y:S01]  /*d980*/  MOV R237, R69 ;  /* 0x0000004500ed7202 */ /* 0x000fe20000000f00 */
[----:B------:R-:W-:-:S11]  /*d990*/  HFMA2.MMA R69, -RZ, RZ, 0, 0 ;  /* 0x00000000ff457435 */ /* 0x000fd600000001ff */
[----:B------:R-:W-:Y:S05]  /*d9a0*/  WARPSYNC.COLLECTIVE R71, `(.L_x_12006) ;  /* 0x0000000047087348 */ /* 0x000fea0003c00000 */
[----:B------:R0:W1:Y:S02]  /*d9b0*/  SHFL.IDX P3, R233, R70, R69, R68 ;  /* 0x0000004546e97389 */ /* 0x0000640000060044 */
[----:B01----:R-:W-:Y:S01]  /*d9c0*/  ENDCOLLECTIVE ;  /* 0x000000000000791b */ /* 0x003fe20003800000 */
.L_x_12006:
[----:B------:R-:W-:Y:S02]  /*d9d0*/  MOV R70, R61 ;  /* 0x0000003d00467202 */ /* 0x000fe40000000f00 */
[----:B------:R-:W-:-:S07]  /*d9e0*/  MOV R60, R233 ;  /* 0x000000e9003c7202 */ /* 0x000fce0000000f00 */
[----:B------:R-:W-:Y:S05]  /*d9f0*/  WARPSYNC.COLLECTIVE R71, `(.L_x_12007) ;  /* 0x0000000047087348 */ /* 0x000fea0003c00000 */
[----:B------:R0:W1:Y:S02]  /*da00*/  SHFL.IDX P3, R233, R70, R69, R68 ;  /* 0x0000004546e97389 */ /* 0x0000640000060044 */
[----:B01----:R-:W-:Y:S01]  /*da10*/  ENDCOLLECTIVE ;  /* 0x000000000000791b */ /* 0x003fe20003800000 */
.L_x_12007:
[----:B------:R-:W-:Y:S02]  /*da20*/  MOV R70, R62 ;  /* 0x0000003e00467202 */ /* 0x000fe40000000f00 */
[----:B------:R-:W-:-:S07]  /*da30*/  MOV R61, R233 ;  /* 0x000000e9003d7202 */ /* 0x000fce0000000f00 */
[----:B------:R-:W-:Y:S05]  /*da40*/  WARPSYNC.COLLECTIVE R71, `(.L_x_12008) ;  /* 0x0000000047087348 */ /* 0x000fea0003c00000 */
[----:B------:R0:W1:Y:S02]  /*da50*/  SHFL.IDX P3, R233, R70, R69, R68 ;  /* 0x0000004546e97389 */ /* 0x0000640000060044 */
[----:B01----:R-:W-:Y:S01]  /*da60*/  ENDCOLLECTIVE ;  /* 0x000000000000791b */ /* 0x003fe20003800000 */
.L_x_12008:
[----:B------:R-:W-:Y:S02]  /*da70*/  MOV R70, R63 ;  /* 0x0000003f00467202 */ /* 0x000fe40000000f00 */
[----:B------:R-:W-:-:S07]  /*da80*/  MOV R62, R233 ;  /* 0x000000e9003e7202 */ /* 0x000fce0000000f00 */
[----:B------:R-:W-:Y:S05]  /*da90*/  WARPSYNC.COLLECTIVE R71, `(.L_x_12009) ;  /* 0x0000000047087348 */ /* 0x000fea0003c00000 */
[----:B------:R0:W1:Y:S02]  /*daa0*/  SHFL.IDX P3, R233, R70, R69, R68 ;  /* 0x0000004546e97389 */ /* 0x0000640000060044 */
[----:B01----:R-:W-:Y:S01]  /*dab0*/  ENDCOLLECTIVE ;  /* 0x000000000000791b */ /* 0x003fe20003800000 */
.L_x_12009:
[----:B------:R-:W-:Y:S01]  /*dac0*/  MOV R63, R233 ;  /* 0x000000e9003f7202 */ /* 0x000fe20000000f00 */
[----:B------:R-:W-:Y:S06]  /*dad0*/  BRA `(.L_x_12010) ;  /* 0xffffff8000787947 */ /* 0x000fec000383ffff */
.L_x_11876:
[----:B------:R-:W-:Y:S01]  /*dae0*/  HFMA2.MMA R245, -RZ, RZ, 0, 5.9604644775390625e-08 ;  /* 0x00000001fff57435 */ /* 0x000fe200000001ff */
[----:B------:R-:W-:Y:S02]  /*daf0*/  MOV R248, R241 ;  /* 0x000000f100f87202 */ /* 0x000fe40000000f00 */
[----:B------:R-:W-:Y:S02]  /*db00*/  MOV R246, 0x1f ;  /* 0x0000001f00f67802 */ /* 0x000fe40000000f00 */
[----:B------:R-:W-:-:S07]  /*db10*/  MOV R71, 0xffffffff ;  /* 0xffffffff00477802 */ /* 0x000fce0000000f00 */
[----:B-1----:R-:W-:Y:S05]  /*db20*/  WARPSYNC.COLLECTIVE R71, `(.L_x_12011) ;  /* 0x0000000047087348 */ /* 0x002fea0003c00000 */
[----:B------:R0:W2:Y:S02]  /*db30*/  SHFL.DOWN P2, R233, R248, R245, R246 ;  /* 0x080000f5f8e97389 */ /* 0x0000a400000400f6 */
[----:B012---:R-:W-:Y:S01]  /*db40*/  ENDCOLLECTIVE ;  /* 0x000000000000791b */ /* 0x007fe20003800000 */
.L_x_12011:
[----:B------:R-:W-:Y:S02]  /*db50*/  MOV R248, R242 ;  /* 0x000000f200f87202 */ /* 0x000fe40000000f00 */
[----:B------:R-:W-:-:S07]  /*db60*/  MOV R68, R233 ;  /* 0x000000e900447202 */ /* 0x000fce0000000f00 */
[----:B------:R-:W-:Y:S05]  /*db70*/  WARPSYNC.COLLECTIVE R71, `(.L_x_12012) ;  /* 0x0000000047087348 */ /* 0x000fea0003c00000 */
[----:B------:R0:W1:Y:S02]  /*db80*/  SHFL.DOWN P2, R233, R248, R245, R246 ;  /* 0x080000f5f8e97389 */ /* 0x00006400000400f6 */
[----:B01----:R-:W-:Y:S01]  /*db90*/  ENDCOLLECTIVE ;  /* 0x000000000000791b */ /* 0x003fe20003800000 */
.L_x_12012:
[----:B------:R-:W-:Y:S02]  /*dba0*/  MOV R248, R243 ;  /* 0x000000f300f87202 */ /* 0x000fe40000000f00 */
[----:B------:R-:W-:-:S07]  /*dbb0*/  MOV R69, R233 ;  /* 0x000000e900457202 */ /* 0x000fce0000000f00 */
[----:B------:R-:W-:Y:S05]  /*dbc0*/  WARPSYNC.COLLECTIVE R71, `(.L_x_12013) ;  /* 0x0000000047087348 */ /* 0x000fea0003c00000 */
[----:B------:R0:W1:Y:S02]  /*dbd0*/  SHFL.DOWN P2, R233, R248, R245, R246 ;  /* 0x080000f5f8e97389 */ /* 0x00006400000400f6 */
[----:B01----:R-:W-:Y:S01]  /*dbe0*/  ENDCOLLECTIVE ;  /* 0x000000000000791b */ /* 0x003fe20003800000 */
.L_x_12013:
[----:B------:R-:W-:Y:S02]  /*dbf0*/  MOV R248, R244 ;  /* 0x000000f400f87202 */ /* 0x000fe40000000f00 */
[----:B------:R-:W-:-:S07]  /*dc00*/  MOV R70, R233 ;  /* 0x000000e900467202 */ /* 0x000fce0000000f00 */
[----:B------:R-:W-:Y:S05]  /*dc10*/  WARPSYNC.COLLECTIVE R71, `(.L_x_12014) ;  /* 0x0000000047087348 */ /* 0x000fea0003c00000 */
[----:B------:R0:W1:Y:S02]  /*dc20*/  SHFL.DOWN P2, R233, R248, R245, R246 ;  /* 0x080000f5f8e97389 */ /* 0x00006400000400f6 */
[----:B01----:R-:W-:Y:S01]  /*dc30*/  ENDCOLLECTIVE ;  /* 0x000000000000791b */ /* 0x003fe20003800000 */
.L_x_12014:
[----:B------:R-:W-:Y:S05]  /*dc40*/  BRA `(.L_x_12015) ;  /* 0xffffff9000d47947 */ /* 0x000fea000383ffff */
.L_x_11879:
        /* <DEDUP_REMOVED lines=8> */
.L_x_12017:
[----:B------:R-:W-:Y:S05]  /*dcd0*/  BSYNC B0 ;  /* 0x0000000000007941 */ /* 0x000fea0003800000 */
.L_x_12016:
        /* <DEDUP_REMOVED lines=8> */
.L_x_12018:
[----:B------:R-:W-:Y:S02]  /*dd60*/  MOV R248, R243 ;  /* 0x000000f300f87202 */ /* 0x000fe40000000f00 */
[----:B------:R-:W-:-:S07]  /*dd70*/  MOV R69, R233 ;  /* 0x000000e900457202 */ /* 0x000fce0000000f00 */
[----:B------:R-:W-:Y:S05]  /*dd80*/  WARPSYNC.COLLECTIVE R71, `(.L_x_12019) ;  /* 0x0000000047087348 */ /* 0x000fea0003c00000 */
[----:B------:R0:W1:Y:S02]  /*dd90*/  SHFL.DOWN P2, R233, R248, R245, R246 ;  /* 0x080000f5f8e97389 */ /* 0x00006400000400f6 */
[----:B01----:R-:W-:Y:S01]  /*dda0*/  ENDCOLLECTIVE ;  /* 0x000000000000791b */ /* 0x003fe20003800000 */
.L_x_12019:
[----:B------:R-:W-:Y:S02]  /*ddb0*/  MOV R248, R244 ;  /* 0x000000f400f87202 */ /* 0x000fe40000000f00 */
[----:B------:R-:W-:-:S07]  /*ddc0*/  MOV R70, R233 ;  /* 0x000000e900467202 */ /* 0x000fce0000000f00 */
[----:B------:R-:W-:Y:S05]  /*ddd0*/  WARPSYNC.COLLECTIVE R71, `(.L_x_12020) ;  /* 0x0000000047087348 */ /* 0x000fea0003c00000 */
[----:B------:R0:W1:Y:S02]  /*dde0*/  SHFL.DOWN P2, R233, R248, R245, R246 ;  /* 0x080000f5f8e97389 */ /* 0x00006400000400f6 */
[----:B01----:R-:W-:Y:S01]  /*ddf0*/  ENDCOLLECTIVE ;  /* 0x000000000000791b */ /* 0x003fe20003800000 */
.L_x_12020:
[----:B------:R-:W-:Y:S05]  /*de00*/  BRA `(.L_x_12021) ;  /* 0xffffff9000b87947 */ /* 0x000fea000383ffff */
.L_x_11882:
        /* <DEDUP_REMOVED lines=8> */
.L_x_12023:
[----:B------:R-:W-:Y:S05]  /*de90*/  BSYNC B0 ;  /* 0x0000000000007941 */ /* 0x000fea0003800000 */
.L_x_12022:
        /* <DEDUP_REMOVED lines=8> */
.L_x_12024:
[----:B------:R-:W-:Y:S02]  /*df20*/  MOV R248, R243 ;  /* 0x000000f300f87202 */ /* 0x000fe40000000f00 */
[----:B------:R-:W-:-:S07]  /*df30*/  MOV R69, R233 ;  /* 0x000000e900457202 */ /* 0x000fce0000000f00 */
[----:B------:R-:W-:Y:S05]  /*df40*/  WARPSYNC.COLLECTIVE R71, `(.L_x_12025) ;  /* 0x0000000047087348 */ /* 0x000fea0003c00000 */
[----:B------:R0:W1:Y:S02]  /*df50*/  SHFL.DOWN P2, R233, R248, R245, R246 ;  /* 0x080000f5f8e97389 */ /* 0x00006400000400f6 */
[----:B01----:R-:W-:Y:S01]  /*df60*/  ENDCOLLECTIVE ;  /* 0x000000000000791b */ /* 0x003fe20003800000 */
.L_x_12025:
[----:B------:R-:W-:Y:S02]  /*df70*/  MOV R248, R244 ;  /* 0x000000f400f87202 */ /* 0x000fe40000000f00 */
[----:B------:R-:W-:-:S07]  /*df80*/  MOV R70, R233 ;  /* 0x000000e900467202 */ /* 0x000fce0000000f00 */
[----:B------:R-:W-:Y:S05]  /*df90*/  WARPSYNC.COLLECTIVE R71, `(.L_x_12026) ;  /* 0x0000000047087348 */ /* 0x000fea0003c00000 */
[----:B------:R0:W1:Y:S02]  /*dfa0*/  SHFL.DOWN P2, R233, R248, R245, R246 ;  /* 0x080000f5f8e97389 */ /* 0x00006400000400f6 */
[----:B01----:R-:W-:Y:S01]  /*dfb0*/  ENDCOLLECTIVE ;  /* 0x000000000000791b */ /* 0x003fe20003800000 */
.L_x_12026:
[----:B------:R-:W-:Y:S05]  /*dfc0*/  BRA `(.L_x_12027) ;  /* 0xffffff90009c7947 */ /* 0x000fea000383ffff */
.L_x_11885:
        /* <DEDUP_REMOVED lines=8> */
.L_x_12029:
[----:B------:R-:W-:Y:S05]  /*e050*/  BSYNC B0 ;  /* 0x0000000000007941 */ /* 0x000fea0003800000 */
.L_x_12028:
        /* <DEDUP_REMOVED lines=8> */
.L_x_12030:
[----:B------:R-:W-:Y:S02]  /*e0e0*/  MOV R248, R243 ;  /* 0x000000f300f87202 */ /* 0x000fe40000000f00 */
[----:B------:R-:W-:-:S07]  /*e0f0*/  MOV R69, R233 ;  /* 0x000000e900457202 */ /* 0x000fce0000000f00 */
[----:B------:R-:W-:Y:S05]  /*e100*/  WARPSYNC.COLLECTIVE R71, `(.L_x_12031) ;  /* 0x0000000047087348 */ /* 0x000fea0003c00000 */
[----:B------:R0:W1:Y:S02]  /*e110*/  SHFL.DOWN P2, R233, R248, R245, R246 ;  /* 0x080000f5f8e97389 */ /* 0x00006400000400f6 */
[----:B01----:R-:W-:Y:S01]  /*e120*/  ENDCOLLECTIVE ;  /* 0x000000000000791b */ /* 0x003fe20003800000 */
.L_x_12031:
[----:B------:R-:W-:Y:S02]  /*e130*/  MOV R248, R244 ;  /* 0x000000f400f87202 */ /* 0x000fe40000000f00 */
[----:B------:R-:W-:-:S07]  /*e140*/  MOV R70, R233 ;  /* 0x000000e900467202 */ /* 0x000fce0000000f00 */
[----:B------:R-:W-:Y:S05]  /*e150*/  WARPSYNC.COLLECTIVE R71, `(.L_x_12032) ;  /* 0x0000000047087348 */ /* 0x000fea0003c00000 */
[----:B------:R0:W1:Y:S02]  /*e160*/  SHFL.DOWN P2, R233, R248, R245, R246 ;  /* 0x080000f5f8e97389 */ /* 0x00006400000400f6 */
[----:B01----:R-:W-:Y:S01]  /*e170*/  ENDCOLLECTIVE ;  /* 0x000000000000791b */ /* 0x003fe20003800000 */
.L_x_12032:
[----:B------:R-:W-:Y:S05]  /*e180*/  BRA `(.L_x_12033) ;  /* 0xffffff9000807947 */ /* 0x000fea000383ffff */
.L_x_11888:
        /* <DEDUP_REMOVED lines=8> */
.L_x_12035:
[----:B------:R-:W-:Y:S05]  /*e210*/  BSYNC B0 ;  /* 0x0000000000007941 */ /* 0x000fea0003800000 */
.L_x_12034:
        /* <DEDUP_REMOVED lines=8> */
.L_x_12036:
[----:B------:R-:W-:Y:S02]  /*e2a0*/  MOV R248, R243 ;  /* 0x000000f300f87202 */ /* 0x000fe40000000f00 */
[----:B------:R-:W-:-:S07]  /*e2b0*/  MOV R69, R233 ;  /* 0x000000e900457202 */ /* 0x000fce0000000f00 */
[----:B------:R-:W-:Y:S05]  /*e2c0*/  WARPSYNC.COLLECTIVE R71, `(.L_x_12037) ;  /* 0x0000000047087348 */ /* 0x000fea0003c00000 */
[----:B------:R0:W1:Y:S02]  /*e2d0*/  SHFL.DOWN P2, R233, R248, R245, R246 ;  /* 0x080000f5f8e97389 */ /* 0x00006400000400f6 */
[----:B01----:R-:W-:Y:S01]  /*e2e0*/  ENDCOLLECTIVE ;  /* 0x000000000000791b */ /* 0x003fe20003800000 */
.L_x_12037:
[----:B------:R-:W-:Y:S02]  /*e2f0*/  MOV R248, R244 ;  /* 0x000000f400f87202 */ /* 0x000fe40000000f00 */
[----:B------:R-:W-:-:S07]  /*e300*/  MOV R70, R233 ;  /* 0x000000e900467202 */ /* 0x000fce0000000f00 */
[----:B------:R-:W-:Y:S05]  /*e310*/  WARPSYNC.COLLECTIVE R71, `(.L_x_12038) ;  /* 0x0000000047087348 */ /* 0x000fea0003c00000 */
[----:B------:R0:W1:Y:S02]  /*e320*/  SHFL.DOWN P2, R233, R248, R245, R246 ;  /* 0x080000f5f8e97389 */ /* 0x00006400000400f6 */
[----:B01----:R-:W-:Y:S01]  /*e330*/  ENDCOLLECTIVE ;  /* 0x000000000000791b */ /* 0x003fe20003800000 */
.L_x_12038:
[----:B------:R-:W-:Y:S05]  /*e340*/  BRA `(.L_x_12039) ;  /* 0xffffff9000647947 */ /* 0x000fea000383ffff */
.L_x_11891:
        /* <DEDUP_REMOVED lines=8> */
.L_x_12041:
[----:B------:R-:W-:Y:S05]  /*e3d0*/  BSYNC B0 ;  /* 0x0000000000007941 */ /* 0x000fea0003800000 */
.L_x_12040:
        /* <DEDUP_REMOVED lines=10> */
.L_x_12042:
        /* <DEDUP_REMOVED lines=10> */
.L_x_12043:
[----:B------:R-:W-:Y:S02]  /*e520*/  MOV R70, R244 ;  /* 0x000000f400467202 */ /* 0x000fe40000000f00 */
[----:B------:R-:W-:-:S07]  /*e530*/  MOV R237, R233 ;  /* 0x000000e900ed7202 */ /* 0x000fce0000000f00 */
[----:B------:R-:W-:Y:S05]  /*e540*/  WARPSYNC.COLLECTIVE R71, `(.L_x_12044) ;  /* 0x0000000047087348 */ /* 0x000fea0003c00000 */
[----:B------:R0:W1:Y:S02]  /*e550*/  SHFL.IDX P3, R233, R70, R69, R68 ;  /* 0x0000004546e97389 */ /* 0x0000640000060044 */
[----:B01----:R-:W-:Y:S01]  /*e560*/  ENDCOLLECTIVE ;  /* 0x000000000000791b */ /* 0x003fe20003800000 */
.L_x_12044:
[----:B------:R-:W-:Y:S02]  /*e570*/  MOV R70, R64 ;  /* 0x0000004000467202 */ /* 0x000fe40000000f00 */
[----:B------:R-:W-:-:S07]  /*e580*/  MOV R239, R233 ;  /* 0x000000e900ef7202 */ /* 0x000fce0000000f00 */
[----:B------:R-:W-:Y:S05]  /*e590*/  WARPSYNC.COLLECTIVE R71, `(.L_x_12045) ;  /* 0x0000000047087348 */ /* 0x000fea0003c00000 */
[----:B------:R0:W1:Y:S02]  /*e5a0*/  SHFL.DOWN P2, R233, R248, R245, R246 ;  /* 0x080000f5f8e97389 */ /* 0x00006400000400f6 */
[----:B01----:R-:W-:Y:S01]  /*e5b0*/  ENDCOLLECTIVE ;  /* 0x000000000000791b */ /* 0x003fe20003800000 */
.L_x_12045:
[----:B------:R-:W-:Y:S01]  /*e5c0*/  MOV R248, R242 ;  /* 0x000000f200f87202 */ /* 0x000fe20000000f00 */
[----:B------:R-:W-:Y:S01]  /*e5d0*/  FMUL.FTZ R242, R64, R247 ;  /* 0x000000f740f27220 */ /* 0x000fe20000410000 */
[----:B------:R-:W-:-:S07]  /*e5e0*/  MOV R236, R233 ;  /* 0x000000e900ec7202 */ /* 0x000fce0000000f00 */
[----:B------:R-:W-:Y:S05]  /*e5f0*/  WARPSYNC.COLLECTIVE R71, `(.L_x_12046) ;  /* 0x0000000047087348 */ /* 0x000fea0003c00000 */
[----:B------:R0:W1:Y:S02]  /*e600*/  SHFL.DOWN P2, R233, R248, R245, R246 ;  /* 0x080000f5f8e97389 */ /* 0x00006400000400f6 */
[----:B01----:R-:W-:Y:S01]  /*e610*/  ENDCOLLECTIVE ;  /* 0x000000000000791b */ /* 0x003fe20003800000 */
.L_x_12046:
[----:B------:R-:W-:Y:S02]  /*e620*/  MOV R248, R243 ;  /* 0x000000f300f87202 */ /* 0x000fe40000000f00 */
[----:B------:R-:W-:-:S07]  /*e630*/  MOV R238, R233 ;  /* 0x000000e900ee7202 */ /* 0x000fce0000000f00 */
[----:B------:R-:W-:Y:S05]  /*e640*/  WARPSYNC.COLLECTIVE R71, `(.L_x_12047) ;  /* 0x0000000047087348 */ /* 0x000fea0003c00000 */
[----:B------:R0:W1:Y:S02]  /*e650*/  SHFL.DOWN P2, R233, R248, R245, R246 ;  /* 0x080000f5f8e97389 */ /* 0x00006400000400f6 */
[----:B01----:R-:W-:Y:S01]  /*e660*/  ENDCOLLECTIVE ;  /* 0x000000000000791b */ /* 0x003fe20003800000 */
.L_x_12047:
[----:B------:R-:W-:Y:S02]  /*e670*/  MOV R248, R244 ;  /* 0x000000f400f87202 */ /* 0x000fe40000000f00 */
[----:B------:R-:W-:-:S07]  /*e680*/  MOV R240, R233 ;  /* 0x000000e900f07202 */ /* 0x000fce0000000f00 */
[----:B------:R-:W-:Y:S05]  /*e690*/  WARPSYNC.COLLECTIVE R71, `(.L_x_12048) ;  /* 0x0000000047087348 */ /* 0x000fea0003c00000 */
[----:B------:R0:W1:Y:S02]  /*e6a0*/  SHFL.DOWN P2, R233, R248, R245, R246 ;  /* 0x080000f5f8e97389 */ /* 0x00006400000400f6 */
[----:B01----:R-:W-:Y:S01]  /*e6b0*/  ENDCOLLECTIVE ;  /* 0x000000000000791b */ /* 0x003fe20003800000 */
.L_x_12048:
[----:B------:R-:W-:-:S07]  /*e6c0*/  MOV R249, R233 ;  /* 0x000000e900f97202 */ /* 0x000fce0000000f00 */
[----:B------:R-:W-:Y:S05]  /*e6d0*/  WARPSYNC.COLLECTIVE R71, `(.L_x_12049) ;  /* 0x0000000047087348 */ /* 0x000fea0003c00000 */
[----:B------:R0:W1:Y:S02]  /*e6e0*/  SHFL.IDX P3, R233, R70, R69, R68 ;  /* 0x0000004546e97389 */ /* 0x0000640000060044 */
[----:B01----:R-:W-:Y:S01]  /*e6f0*/  ENDCOLLECTIVE ;  /* 0x000000000000791b */ /* 0x003fe20003800000 */
.L_x_12049:
[----:B------:R-:W-:Y:S02]  /*e700*/  MOV R70, R65 ;  /* 0x0000004100467202 */ /* 0x000fe40000000f00 */
[----:B------:R-:W-:-:S07]  /*e710*/  MOV R250, R233 ;  /* 0x000000e900fa7202 */ /* 0x000fce0000000f00 */
[----:B------:R-:W-:Y:S05]  /*e720*/  WARPSYNC.COLLECTIVE R71, `(.L_x_12050) ;  /* 0x0000000047087348 */ /* 0x000fea0003c00000 */
[----:B------:R0:W1:Y:S02]  /*e730*/  SHFL.IDX P3, R233, R70, R69, R68 ;  /* 0x0000004546e97389 */ /* 0x0000640000060044 */
[----:B01----:R-:W-:Y:S01]  /*e740*/  ENDCOLLECTIVE ;  /* 0x000000000000791b */ /* 0x003fe20003800000 */
.L_x_12050:
[----:B------:R-:W-:Y:S02]  /*e750*/  MOV R70, R66 ;  /* 0x0000004200467202 */ /* 0x000fe40000000f00 */
[----:B------:R-:W-:-:S07]  /*e760*/  MOV R245, R233 ;  /* 0x000000e900f57202 */ /* 0x000fce0000000f00 */
[----:B------:R-:W-:Y:S05]  /*e770*/  WARPSYNC.COLLECTIVE R71, `(.L_x_12051) ;  /* 0x0000000047087348 */ /* 0x000fea0003c00000 */
[----:B------:R0:W1:Y:S02]  /*e780*/  SHFL.IDX P3, R233, R70, R69, R68 ;  /* 0x0000004546e97389 */ /* 0x0000640000060044 */
[----:B01----:R-:W-:Y:S01]  /*e790*/  ENDCOLLECTIVE ;  /* 0x000000000000791b */ /* 0x003fe20003800000 */
.L_x_12051:
[----:B------:R-:W-:Y:S02]  /*e7a0*/  MOV R70, R67 ;  /* 0x0000004300467202 */ /* 0x000fe40000000f00 */
[----:B------:R-:W-:-:S07]  /*e7b0*/  MOV R246, R233 ;  /* 0x000000e900f67202 */ /* 0x000fce0000000f00 */
[----:B------:R-:W-:Y:S05]  /*e7c0*/  WARPSYNC.COLLECTIVE R71, `(.L_x_12052) ;  /* 0x0000000047087348 */ /* 0x000fea0003c00000 */
[----:B------:R0:W1:Y:S02]  /*e7d0*/  SHFL.IDX P3, R233, R70, R69, R68 ;  /* 0x0000004546e97389 */ /* 0x0000640000060044 */
[----:B01----:R-:W-:Y:S01]  /*e7e0*/  ENDCOLLECTIVE ;  /* 0x000000000000791b */ /* 0x003fe20003800000 */
.L_x_12052:
[----:B------:R-:W-:Y:S01]  /*e7f0*/  MOV R248, R233 ;  /* 0x000000e900f87202 */ /* 0x000fe20000000f00 */
[----:B------:R-:W-:Y:S01]  /*e800*/  FMUL.FTZ R233, R65, R247 ;  /* 0x000000f741e97220 */ /* 0x000fe20000410000 */
[----:B------:R-:W-:Y:S06]  /*e810*/  BRA `(.L_x_12053) ;  /* 0xffffff8c00bc7947 */ /* 0x000fec000383ffff */
.L_x_12054:
        /* <DEDUP_REMOVED lines=14> */
.L_x_18961:


//--------------------- .text._Z25selective_scan_bwd_kernelI32Selective_Scan_bwd_kernel_traitsILi64ELi16ELb1ELb1ELb1ELb1ELb0EN3c108BFloat16ENS1_7complexIfEEEEv12SSMParamsBwd --------------------------
	.section	.text._Z25selective_scan_bwd_kernelI32Selective_Scan_bwd_kernel_traitsILi64ELi16ELb1ELb1ELb1ELb1ELb0EN3c108BFloat16ENS1_7complexIfEEEEv12SSMParamsBwd,"ax",@progbits
	.align	128
        .global         _Z25selective_scan_bwd_kernelI32Selective_Scan_bwd_kernel_traitsILi64ELi16ELb1ELb1ELb1ELb1ELb0EN3c108BFloat16ENS1_7complexIfEEEEv12SSMParamsBwd
        .type           _Z25selective_scan_bwd_kernelI32Selective_Scan_bwd_kernel_traitsILi64ELi16ELb1ELb1ELb1ELb1ELb0EN3c108BFloat16ENS1_7complexIfEEEEv12SSMParamsBwd,@function
        .size           _Z25selective_scan_bwd_kernelI32Selective_Scan_bwd_kernel_traitsILi64ELi16ELb1ELb1ELb1ELb1ELb0EN3c108BFloat16ENS1_7complexIfEEEEv12SSMParamsBwd,(.L_x_18962 - _Z25selective_scan_bwd_kernelI32Selective_Scan_bwd_kernel_traitsILi64ELi16ELb1ELb1ELb1ELb1ELb0EN3c108BFloat16ENS1_7complexIfEEEEv12SSMParamsBwd)
        .other          _Z25selective_scan_bwd_kernelI32Selective_Scan_bwd_kernel_traitsILi64ELi16ELb1ELb1ELb1ELb1ELb0EN3c108BFloat16ENS1_7complexIfEEEEv12SSMParamsBwd,@"STO_CUDA_ENTRY STV_DEFAULT"
_Z25selective_scan_bwd_kernelI32Selective_Scan_bwd_kernel_traitsILi64ELi16ELb1ELb1ELb1ELb1ELb0EN3c108BFloat16ENS1_7complexIfEEEEv12SSMParamsBwd:
.text._Z25selective_scan_bwd_kernelI32Selective_Scan_bwd_kernel_traitsILi64ELi16ELb1ELb1ELb1ELb1ELb0EN3c108BFloat16ENS1_7complexIfEEEEv12SSMParamsBwd:
        /* <DEDUP_REMOVED lines=185> */
.L_x_12184:
        /* <DEDUP_REMOVED lines=140> */
.L_x_12057:
[----:B------:R-:W-:Y:S05]  /*1450*/  BSYNC B0 ;  /* 0x0000000000007941 */ /* 0x000fea0003800000 */
.L_x_12056:
        /* <DEDUP_REMOVED lines=40> */
.L_x_12059:
[----:B------:R-:W-:Y:S05]  /*16e0*/  BSYNC B0 ;  /* 0x0000000000007941 */ /* 0x000fea0003800000 */
.L_x_12058:
        /* <DEDUP_REMOVED lines=39> */
.L_x_12061:
[----:B------:R-:W-:Y:S05]  /*1960*/  BSYNC B0 ;  /* 0x0000000000007941 */ /* 0x000fea0003800000 */
.L_x_12060:
        /* <DEDUP_REMOVED lines=40> */
.L_x_12063:
[----:B------:R-:W-:Y:S05]  /*1bf0*/  BSYNC B0 ;  /* 0x0000000000007941 */ /* 0x000fea0003800000 */
.L_x_12062:
        /* <DEDUP_REMOVED lines=40> */
.L_x_12065:
[----:B------:R-:W-:Y:S05]  /*1e80*/  BSYNC B0 ;  /* 0x0000000000007941 */ /* 0x000fea0003800000 */
.L_x_12064:
        /* <DEDUP_REMOVED lines=40> */
.L_x_12067:
[----:B------:R-:W-:Y:S05]  /*2110*/  BSYNC B0 ;  /* 0x0000000000007941 */ /* 0x000fea0003800000 */
.L_x_12066:
        /* <DEDUP_REMOVED lines=40> */
.L_x_12069:
[----:B------:R-:W-:Y:S05]  /*23a0*/  BSYNC B0 ;  /* 0x0000000000007941 */ /* 0x000fea0003800000 */
.L_x_12068:
        /* <DEDUP_REMOVED lines=40> */
.L_x_12071:
[----:B------:R-:W-:Y:S05]  /*2630*/  BSYNC B0 ;  /* 0x0000000000007941 */ /* 0x000fea0003800000 */
.L_x_12070:
        /* <DEDUP_REMOVED lines=38> */
.L_x_12073:
[----:B------:R-:W-:Y:S05]  /*28a0*/  BSYNC B0 ;  /* 0x0000000000007941 */ /* 0x000fea0003800000 */
.L_x_12072:
        /* <DEDUP_REMOVED lines=39> */
.L_x_12075:
[----:B------:R-:W-:Y:S05]  /*2b20*/  BSYNC B0 ;  /* 0x0000000000007941 */ /* 0x000fea0003800000 */
.L_x_12074:
        /* <DEDUP_REMOVED lines=37> */
.L_x_12077:
[----:B------:R-:W-:Y:S05]  /*2d80*/  BSYNC B0 ;  /* 0x0000000000007941 */ /* 0x000fea0003800000 */
.L_x_12076:
        /* <DEDUP_REMOVED lines=33> */
.L_x_12079:
[----:B------:R-:W-:Y:S05]  /*2fa0*/  BSYNC B0 ;  /* 0x0000000000007941 */ /* 0x000fea0003800000 */
.L_x_12078:
        /* <DEDUP_REMOVED lines=33> */
.L_x_12081:
[----:B------:R-:W-:Y:S05]  /*31c0*/  BSYNC B0 ;  /* 0x0000000000007941 */ /* 0x000fea0003800000 */
.L_x_12080:
        /* <DEDUP_REMOVED lines=33> */
.L_x_12083:
[----:B------:R-:W-:Y:S05]  /*33e0*/  BSYNC B0 ;  /* 0x0000000000007941 */ /* 0x000fea0003800000 */
.L_x_12082:
        /* <DEDUP_REMOVED lines=33> */
.L_x_12085:
[----:B------:R-:W-:Y:S05]  /*3600*/  BSYNC B0 ;  /* 0x0000000000007941 */ /* 0x000fea0003800000 */
.L_x_12084:
        /* <DEDUP_REMOVED lines=33> */
.L_x_12087:
[----:B------:R-:W-:Y:S05]  /*3820*/  BSYNC B0 ;  /* 0x0000000000007941 */ /* 0x000fea0003800000 */
.L_x_12086:
        /* <DEDUP_REMOVED lines=19> */
[----:B------:R-:W0:Y:S01]  /*3960*/  LDC.64 R110, c[0x0][0x360] ;  /* 0x0000d800ff6e7b82 */ /* 0x000e220000000a00 */
        /* <DEDUP_REMOVED lines=33> */
.L_x_12183:
        /* <DEDUP_REMOVED lines=48> */
[----:B------:R-:W-:-:S03]  /*3e80*/  LOP3.LUT P0, RZ, R120, 0x1f, RZ, 0xc0, !PT ;  /* 0x0000001f78ff7812 */ /* 0x000fc6000780c0ff */
[----:B-12---:R1:W-:Y:S04]  /*3e90*/  STS.128 [R98], R68 ;  /* 0x0000004462007388 */ /* 0x0063e80000000c00 */
        /* <DEDUP_REMOVED lines=27> */
[----:B---3--:R1:W-:Y:S02]  /*4050*/  MUFU.COS R76, R73 ;  /* 0x00000049004c7308 */ /* 0x0083e40000000000 */
[----:B-1----:R-:W-:Y:S01]  /*4060*/  FMUL.RZ R73, R68, 0.15915493667125701904 ;  /* 0x3e22f98344497820 */ /* 0x002fe2000040c000 */
[----:B------:R-:W-:-:S05]  /*4070*/  FMUL.FTZ R68, R104, UR45 ;  /* 0x0000002d68447c20 */ /* 0x000fca0008410000 */
[----:B------:R-:W-:Y:S08]  /*4080*/  MUFU.SIN R146, R75 ;  /* 0x0000004b00927308 */ /* 0x000ff00000000400 */
[----:B------:R1:W-:Y:S02]  /*4090*/  MUFU.COS R78, R75 ;  /* 0x0000004b004e7308 */ /* 0x0003e40000000000 */
[----:B-1----:R-:W-:Y:S01]  /*40a0*/  FMUL.RZ R75, R68, 0.15915493667125701904 ;  /* 0x3e22f983444b7820 */ /* 0x002fe2000040c000 */
[----:B------:R-:W-:-:S05]  /*40b0*/  FMUL.FTZ R68, R51, UR45 ;  /* 0x0000002d33447c20 */ /* 0x000fca0008410000 */
[----:B------:R-:W-:Y:S01]  /*40c0*/  MUFU.SIN R144, R69 ;  /* 0x0000004500907308 */ /* 0x000fe20000000400 */
[----:B------:R-:W-:-:S07]  /*40d0*/  FMUL.FTZ R97, R112, UR45 ;  /* 0x0000002d70617c20 */ /* 0x000fce0008410000 */
[----:B----4-:R1:W-:Y:S01]  /*40e0*/  MUFU.COS R80, R69 ;  /* 0x0000004500507308 */ /* 0x0103e20000000000 */
        /* <DEDUP_REMOVED lines=9> */
[----:B0-----:R0:W-:Y:S02]  /*4180*/  MUFU.COS R124, R73 ;  /* 0x00000049007c7308 */ /* 0x0011e40000000000 */
        /* <DEDUP_REMOVED lines=19> */
[C---:B------:R-:W-:Y:S01]  /*42c0*/  FMUL.FTZ R69, R68.reuse, R112 ;  /* 0x0000007044457220 */ /* 0x040fe20000410000 */
[----:B0-----:R-:W-:-:S06]  /*42d0*/  FMUL.FTZ R71, R68, R103 ;  /* 0x0000006744477220 */ /* 0x001fcc0000410000 */
[----:B------:R-:W-:Y:S08]  /*42e0*/  MUFU.SIN R130, R73 ;  /* 0x0000004900827308 */ /* 0x000ff00000000400 */
[----:B------:R0:W-:Y:S02]  /*42f0*/  MUFU.COS R154, R73 ;  /* 0x00000049009a7308 */ /* 0x0001e40000000000 */
[----:B0-----:R-:W-:-:S06]  /*4300*/  FMUL.FTZ R73, R68, R107 ;  /* 0x0000006b44497220 */ /* 0x001fcc0000410000 */
[----:B------:R-:W-:Y:S08]  /*4310*/  MUFU.EX2 R69, R69 ;  /* 0x0000004500457308 */ /* 0x000ff00000000800 */
[----:B------:R-:W0:Y:S08]  /*4320*/  MUFU.EX2 R71, R71 ;  /* 0x0000004700477308 */ /* 0x000e300000000800 */
[----:B------:R-:W1:Y:S08]  /*4330*/  MUFU.EX2 R73, R73 ;  /* 0x0000004900497308 */ /* 0x000e700000000800 */
[----:B------:R-:W-:Y:S08]  /*4340*/  MUFU.SIN R156, R75 ;  /* 0x0000004b009c7308 */ /* 0x000ff00000000400 */
[----:B------:R2:W-:Y:S02]  /*4350*/  MUFU.COS R158, R75 ;  /* 0x0000004b009e7308 */ /* 0x0005e40000000000 */
[----:B--2---:R-:W-:-:S06]  /*4360*/  FMUL.FTZ R75, R68, R102 ;  /* 0x00000066444b7220 */ /* 0x004fcc0000410000 */
[----:B------:R-:W2:Y:S01]  /*4370*/  MUFU.EX2 R75, R75 ;  /* 0x0000004b004b7308 */ /* 0x000ea20000000800 */
[----:B0-----:R-:W-:Y:S01]  /*4380*/  FMUL.FTZ R152, R71, R152 ;  /* 0x0000009847987220 */ /* 0x001fe20000410000 */
[----:B------:R-:W-:Y:S01]  /*4390*/  FMUL.FTZ R133, R69, R70 ;  /* 0x0000004645857220 */ /* 0x000fe20000410000 */
[C---:B------:R-:W-:Y:S01]  /*43a0*/  FMUL.FTZ R121, R68.reuse, R51 ;  /* 0x0000003344797220 */ /* 0x040fe20000410000 */
[C---:B-1----:R-:W-:Y:S01]  /*43b0*/  FMUL.FTZ R151, R73.reuse, R74 ;  /* 0x0000004a49977220 */ /* 0x042fe20000410000 */
[----:B------:R-:W-:Y:S01]  /*43c0*/  FMUL.FTZ R150, R73, R150 ;  /* 0x0000009649967220 */ /* 0x000fe20000410000 */
[----:B------:R-:W-:Y:S01]  /*43d0*/  FMUL.FTZ R153, R71, R72 ;  /* 0x0000004847997220 */ /* 0x000fe20000410000 */
[----:B------:R-:W-:Y:S01]  /*43e0*/  FMUL.FTZ R132, R69, R132 ;  /* 0x0000008445847220 */ /* 0x000fe20000410000 */
[----:B------:R-:W-:Y:S01]  /*43f0*/  MUFU.SIN R155, R77 ;  /* 0x0000004d009b7308 */ /* 0x000fe20000000400 */
[-C--:B------:R-:W-:Y:S01]  /*4400*/  FMUL.FTZ R73, R133, R152.reuse ;  /* 0x0000009885497220 */ /* 0x080fe20000410000 */
[----:B------:R-:W-:Y:S01]  /*4410*/  FMUL.FTZ R123, R68, R101 ;  /* 0x00000065447b7220 */ /* 0x000fe20000410000 */
[----:B------:R-:W-:-:S05]  /*4420*/  FMUL.FTZ R70, R132, R152 ;  /* 0x0000009884467220 */ /* 0x000fca0000410000 */
[----:B------:R0:W-:Y:S01]  /*4430*/  MUFU.COS R127, R77 ;  /* 0x0000004d007f7308 */ /* 0x0001e20000000000 */
[----:B------:R-:W-:Y:S01]  /*4440*/  FFMA.FTZ R73, R132, R153, -R73 ;  /* 0x0000009984497223 */ /* 0x000fe20000010849 */
[C---:B------:R-:W-:Y:S01]  /*4450*/  FMUL.FTZ R71, R68.reuse, R100 ;  /* 0x0000006444477220 */ /* 0x040fe20000410000 */
[----:B0-----:R-:W-:-:S05]  /*4460*/  FMUL.FTZ R77, R68, R106 ;  /* 0x0000006a444d7220 */ /* 0x001fca0000410000 */
[----:B------:R-:W0:Y:S01]  /*4470*/  MUFU.EX2 R121, R121 ;  /* 0x0000007900797308 */ /* 0x000e220000000800 */
[C---:B--2---:R-:W-:Y:S01]  /*4480*/  FMUL.FTZ R149, R75.reuse, R76 ;  /* 0x0000004c4b957220 */ /* 0x044fe20000410000 */
[----:B------:R-:W-:Y:S01]  /*4490*/  FMUL.FTZ R148, R75, R148 ;  /* 0x000000944b947220 */ /* 0x000fe20000410000 */
[----:B------:R-:W-:Y:S01]  /*44a0*/  FFMA.FTZ R70, R133, R153, R70 ;  /* 0x0000009985467223 */ /* 0x000fe20000010046 */
[----:B------:R-:W-:-:S04]  /*44b0*/  FMUL.FTZ R75, R150, R73 ;  /* 0x00000049964b7220 */ /* 0x000fc80000410000 */
[----:B------:R-:W1:Y:S01]  /*44c0*/  MUFU.EX2 R77, R77 ;  /* 0x0000004d004d7308 */ /* 0x000e620000000800 */
[----:B------:R-:W-:Y:S01]  /*44d0*/  MOV R125, UR13 ;  /* 0x0000000d007d7c02 */ /* 0x000fe20008000f00 */
[----:B------:R-:W-:Y:S01]  /*44e0*/  FMUL.FTZ R72, R68, R45 ;  /* 0x0000002d44487220 */ /* 0x000fe20000410000 */
[----:B------:R-:W-:-:S05]  /*44f0*/  FMUL.FTZ R74, R150, R70 ;  /* 0x00000046964a7220 */ /* 0x000fca0000410000 */
[----:B------:R-:W-:Y:S01]  /*4500*/  MUFU.SIN R160, R79 ;  /* 0x0000004f00a07308 */ /* 0x000fe20000000400 */
[----:B------:R-:W-:-:S07]  /*4510*/  FFMA.FTZ R75, R151, R70, R75 ;  /* 0x00000046974b7223 */ /* 0x000fce000001004b */
[----:B------:R2:W-:Y:S01]  /*4520*/  MUFU.COS R162, R79 ;  /* 0x0000004f00a27308 */ /* 0x0005e20000000000 */
[----:B------:R-:W-:Y:S01]  /*4530*/  ISETP.LT.OR P2, PT, R125, 0x2, P0 ;  /* 0x000000027d00780c */ /* 0x000fe20000741670 */
[C---:B------:R-:W-:Y:S01]  /*4540*/  FMUL.FTZ R83, R68.reuse, R54 ;  /* 0x0000003644537220 */ /* 0x040fe20000410000 */
[----:B--2---:R-:W-:-:S05]  /*4550*/  FMUL.FTZ R79, R68, R55 ;  /* 0x00000037444f7220 */ /* 0x004fca0000410000 */
[----:B------:R-:W2:Y:S01]  /*4560*/  MUFU.EX2 R123, R123 ;  /* 0x0000007b007b7308 */ /* 0x000ea20000000800 */
[C---:B------:R-:W-:Y:S01]  /*4570*/  FMUL.FTZ R125, R68.reuse, R50 ;  /* 0x00000032447d7220 */ /* 0x040fe20000410000 */
[C---:B------:R-:W-:Y:S01]  /*4580*/  FMUL.FTZ R81, R68.reuse, R105 ;  /* 0x0000006944517220 */ /* 0x040fe20000410000 */
[C---:B------:R-:W-:Y:S01]  /*4590*/  FMUL.FTZ R96, R68.reuse, R104 ;  /* 0x0000006844607220 */ /* 0x040fe20000410000 */
[----:B------:R-:W-:-:S04]  /*45a0*/  FMUL.FTZ R69, R68, R53 ;  /* 0x0000003544457220 */ /* 0x000fc80000410000 */
[----:B------:R-:W3:Y:S01]  /*45b0*/  MUFU.EX2 R71, R71 ;  /* 0x0000004700477308 */ /* 0x000ee20000000800 */
[----:B------:R-:W-:Y:S01]  /*45c0*/  FFMA.FTZ R74, R151, R73, -R74 ;  /* 0x00000049974a7223 */ /* 0x000fe2000001084a */
[----:B------:R-:W-:Y:S01]  /*45d0*/  FMUL.FTZ R70, R148, R75 ;  /* 0x0000004b94467220 */ /* 0x000fe20000410000 */
[----:B------:R-:W-:-:S05]  /*45e0*/  FMUL.FTZ R68, R68, R40 ;  /* 0x0000002844447220 */ /* 0x000fca0000410000 */
[----:B------:R-:W4:Y:S01]  /*45f0*/  MUFU.EX2 R79, R79 ;  /* 0x0000004f004f7308 */ /* 0x000f220000000800 */
[C---:B0-----:R-:W-:Y:S01]  /*4600*/  FMUL.FTZ R137, R121.reuse, R126 ;  /* 0x0000007e79897220 */ /* 0x041fe20000410000 */
[----:B------:R-:W-:Y:S01]  /*4610*/  FMUL.FTZ R136, R121, R136 ;  /* 0x0000008879887220 */ /* 0x000fe20000410000 */
[-C--:B------:R-:W-:Y:S01]  /*4620*/  FMUL.FTZ R76, R148, R74.reuse ;  /* 0x0000004a944c7220 */ /* 0x080fe20000410000 */
[----:B------:R-:W-:-:S04]  /*4630*/  FFMA.FTZ R74, R149, R74, -R70 ;  /* 0x0000004a954a7223 */ /* 0x000fc80000010846 */
[----:B------:R-:W0:Y:S01]  /*4640*/  MUFU.EX2 R72, R72 ;  /* 0x0000004800487308 */ /* 0x000e220000000800 */
[C---:B-1----:R-:W-:Y:S01]  /*4650*/  FMUL.FTZ R146, R77.reuse, R146 ;  /* 0x000000924d927220 */ /* 0x042fe20000410000 */
[----:B------:R-:W-:Y:S01]  /*4660*/  FMUL.FTZ R147, R77, R78 ;  /* 0x0000004e4d937220 */ /* 0x000fe20000410000 */
[----:B------:R-:W-:-:S05]  /*4670*/  FFMA.FTZ R76, R149, R75, R76 ;  /* 0x0000004b954c7223 */ /* 0x000fca000001004c */
[----:B------:R-:W-:Y:S01]  /*4680*/  MUFU.COS R164, R157 ;  /* 0x0000009d00a47308 */ /* 0x000fe20000000000 */
[----:B------:R-:W-:-:S07]  /*4690*/  FMUL.FTZ R78, R146, R74 ;  /* 0x0000004a924e7220 */ /* 0x000fce0000410000 */
[----:B------:R-:W1:Y:S01]  /*46a0*/  MUFU.EX2 R83, R83 ;  /* 0x0000005300537308 */ /* 0x000e620000000800 */
[----:B--2---:R-:W-:-:S07]  /*46b0*/  FMUL.FTZ R135, R123, R128 ;  /* 0x000000807b877220 */ /* 0x004fce0000410000 */
[----:B------:R-:W2:Y:S08]  /*46c0*/  MUFU.EX2 R125, R125 ;  /* 0x0000007d007d7308 */ /* 0x000eb00000000800 */
[----:B------:R4:W2:Y:S01]  /*46d0*/  MUFU.EX2 R121, R68 ;  /* 0x0000004400797308 */ /* 0x0008a20000000800 */
[----:B---3--:R-:W-:-:S07]  /*46e0*/  FMUL.FTZ R129, R71, R158 ;  /* 0x0000009e47817220 */ /* 0x008fce0000410000 */
[----:B------:R-:W3:Y:S01]  /*46f0*/  MUFU.EX2 R69, R69 ;  /* 0x0000004500457308 */ /* 0x000ee20000000800 */
[----:B------:R-:W-:-:S07]  /*4700*/  FMUL.FTZ R128, R71, R156 ;  /* 0x0000009c47807220 */ /* 0x000fce0000410000 */
[----:B------:R1:W3:Y:S01]  /*4710*/  MUFU.SIN R70, R157 ;  /* 0x0000009d00467308 */ /* 0x0002e20000000400 */
[----:B------:R-:W-:Y:S01]  /*4720*/  FMUL.FTZ R71, R146, R76 ;  /* 0x0000004c92477220 */ /* 0x000fe20000410000 */
[----:B----4-:R-:W-:Y:S02]  /*4730*/  IMAD R68, R118, 0x3, R99 ;  /* 0x0000000376447824 */ /* 0x010fe400078e0263 */
[----:B------:R-:W-:Y:S01]  /*4740*/  FMUL.FTZ R144, R79, R144 ;  /* 0x000000904f907220 */ /* 0x000fe20000410000 */
[----:B------:R-:W-:-:S03]  /*4750*/  FFMA.FTZ R78, R147, R76, R78 ;  /* 0x0000004c934e7223 */ /* 0x000fc6000001004e */
[----:B------:R-:W4:Y:S01]  /*4760*/  MUFU.EX2 R96, R96 ;  /* 0x0000006000607308 */ /* 0x000f220000000800 */
[C---:B0-----:R-:W-:Y:S01]  /*4770*/  FMUL.FTZ R127, R72.reuse, R127 ;  /* 0x0000007f487f7220 */ /* 0x041fe20000410000 */
[----:B------:R-:W-:Y:S01]  /*4780*/  FMUL.FTZ R126, R72, R155 ;  /* 0x0000009b487e7220 */ /* 0x000fe20000410000 */
[----:B------:R-:W-:Y:S01]  /*4790*/  FFMA.FTZ R71, R147, R74, -R71 ;  /* 0x0000004a93477223 */ /* 0x000fe20000010847 */
[----:B------:R-:W-:Y:S01]  /*47a0*/  FMUL.FTZ R145, R79, R80 ;  /* 0x000000504f917220 */ /* 0x000fe20000410000 */
[----:B------:R-:W-:Y:S01]  /*47b0*/  FMUL.FTZ R72, R144, R78 ;  /* 0x0000004e90487220 */ /* 0x000fe20000410000 */
[----:B-1----:R-:W-:Y:S01]  /*47c0*/  LEA R157, R68, R117, 0x4 ;  /* 0x00000075449d7211 */ /* 0x002fe200078e20ff */
[----:B------:R-:W-:Y:S01]  /*47d0*/  FMUL.FTZ R134, R123, R134 ;  /* 0x000000867b867220 */ /* 0x000fe20000410000 */
[----:B------:R-:W-:Y:S01]  /*47e0*/  FMUL.FTZ R141, R83, R124 ;  /* 0x0000007c538d7220 */ /* 0x000fe20000410000 */
[C---:B--2---:R-:W-:Y:S01]  /*47f0*/  FMUL.FTZ R131, R125.reuse, R154 ;  /* 0x0000009a7d837220 */ /* 0x044fe20000410000 */
[----:B------:R-:W-:Y:S01]  /*4800*/  FMUL.FTZ R130, R125, R130 ;  /* 0x000000827d827220 */ /* 0x000fe20000410000 */
[----:B------:R-:W-:Y:S01]  /*4810*/  FMUL.FTZ R123, R121, R164 ;  /* 0x000000a4797b7220 */ /* 0x000fe20000410000 */
[C---:B---3--:R-:W-:Y:S01]  /*4820*/  FMUL.FTZ R125, R69.reuse, R162 ;  /* 0x000000a2457d7220 */ /* 0x048fe20000410000 */
[-C--:B------:R-:W-:Y:S01]  /*4830*/  FMUL.FTZ R73, R144, R71.reuse ;  /* 0x0000004790497220 */ /* 0x080fe20000410000 */
[----:B------:R-:W-:Y:S01]  /*4840*/  FMUL.FTZ R124, R69, R160 ;  /* 0x000000a0457c7220 */ /* 0x000fe20000410000 */
[----:B------:R-:W-:Y:S01]  /*4850*/  FFMA.FTZ R72, R145, R71, -R72 ;  /* 0x0000004791487223 */ /* 0x000fe20000010848 */
[----:B------:R-:W-:-:S02]  /*4860*/  FMUL.FTZ R121, R121, R70 ;  /* 0x0000004679797220 */ /* 0x000fc40000410000 */
[----:B------:R-:W0:Y:S01]  /*4870*/  LDS.128 R68, [R157] ;  /* 0x000000009d447984 */ /* 0x000e220000000c00 */
[C---:B----4-:R-:W-:Y:S02]  /*4880*/  FMUL.FTZ R138, R96.reuse, R97 ;  /* 0x00000061608a7220 */ /* 0x050fe40000410000 */
[----:B------:R-:W1:Y:S01]  /*4890*/  @!P2 LDC R97, c[0x0][0x21c] ;  /* 0x00008700ff61ab82 */ /* 0x000e620000000800 */
[----:B------:R-:W2:Y:S01]  /*48a0*/  MUFU.EX2 R81, R81 ;  /* 0x0000005100517308 */ /* 0x000ea20000000800 */
[----:B------:R-:W-:Y:S01]  /*48b0*/  UIADD3 UR42, UR13, -0x1, URZ ;  /* 0xffffffff0d2a7890 */ /* 0x000fe2000fffe03f */
[----:B------:R-:W-:-:S03]  /*48c0*/  FMUL.FTZ R139, R96, R139 ;  /* 0x0000008b608b7220 */ /* 0x000fc60000410000 */
[----:B------:R-:W-:Y:S01]  /*48d0*/  ULEA.HI UR43, UR42, UR42, URZ, 0x1 ;  /* 0x0000002a2a2b7291 */ /* 0x000fe2000f8f083f */
[----:B------:R-:W-:-:S03]  /*48e0*/  MOV R96, UR13 ;  /* 0x0000000d00607c02 */ /* 0x000fc60008000f00 */
[----:B------:R-:W-:Y:S01]  /*48f0*/  ULOP3.LUT UR43, UR43, 0xfffffe, URZ, 0xc0, !UPT ;  /* 0x00fffffe2b2b7892 */ /* 0x000fe2000f8ec03f */
[----:B------:R-:W-:-:S03]  /*4900*/  @!P2 IADD3 R96, R96, -0x2, RZ ;  /* 0xfffffffe6060a810 */ /* 0x000fc60007ffe0ff */
[----:B------:R-:W-:Y:S01]  /*4910*/  UIADD3 UR43, UR42, -UR43, URZ ;  /* 0x8000002b2a2b7290 */ /* 0x000fe2000fffe03f */
[----:B------:R-:W-:Y:S01]  /*4920*/  FFMA.FTZ R73, R145, R78, R73 ;  /* 0x0000004e91497223 */ /* 0x000fe20000010049 */
[----:B------:R-:W-:Y:S02]  /*4930*/  ISETP.NE.AND P1, PT, R120, RZ, PT ;  /* 0x000000ff7800720c */ /* 0x000fe40003f25270 */
[----:B------:R-:W-:Y:S01]  /*4940*/  ULEA UR43, UR43, UR7, 0x8 ;  /* 0x000000072b2b7291 */ /* 0x000fe2000f8e403f */
[C---:B--2---:R-:W-:Y:S01]  /*4950*/  FMUL.FTZ R142, R81.reuse, R142 ;  /* 0x0000008e518e7220 */ /* 0x044fe20000410000 */
[----:B-1----:R-:W-:Y:S01]  /*4960*/  @!P2 IMAD R162, R96, R97, UR7 ;  /* 0x0000000760a2ae24 */ /* 0x002fe2000f8e0261 */
[----:B------:R-:W-:Y:S02]  /*4970*/  IADD3 R96, R120, 0x200, RZ ;  /* 0x0000020078607810 */ /* 0x000fe40007ffe0ff */
[C---:B------:R-:W-:Y:S01]  /*4980*/  FMUL.FTZ R74, R142.reuse, R73 ;  /* 0x000000498e4a7220 */ /* 0x040fe20000410000 */
[----:B------:R-:W-:Y:S01]  /*4990*/  FMUL.FTZ R76, R142, R72 ;  /* 0x000000488e4c7220 */ /* 0x000fe20000410000 */
[----:B------:R-:W-:Y:S01]  /*49a0*/  FMUL.FTZ R143, R81, R82 ;  /* 0x00000052518f7220 */ /* 0x000fe20000410000 */
[----:B------:R-:W-:Y:S01]  /*49b0*/  SEL R96, R96, UR43, P1 ;  /* 0x0000002b60607c07 */ /* 0x000fe20008800000 */
[----:B------:R-:W-:-:S02]  /*49c0*/  FMUL.FTZ R140, R83, R140 ;  /* 0x0000008c538c7220 */ /* 0x000fc40000410000 */
[C---:B------:R-:W-:Y:S01]  /*49d0*/  FFMA.FTZ R165, R143.reuse, R72, -R74 ;  /* 0x000000488fa57223 */ /* 0x040fe2000001084a */
[----:B------:R-:W-:Y:S01]  /*49e0*/  FFMA.FTZ R166, R143, R73, R76 ;  /* 0x000000498fa67223 */ /* 0x000fe2000001004c */
[----:B------:R-:W-:Y:S01]  /*49f0*/  LEA R164, R96, R117, 0x3 ;  /* 0x0000007560a47211 */ /* 0x000fe200078e18ff */
[----:B------:R-:W1:Y:S01]  /*4a00*/  LDS.128 R72, [R157+0x10] ;  /* 0x000010009d487984 */ /* 0x000e620000000c00 */
[----:B0-----:R-:W-:-:S03]  /*4a10*/  PRMT R159, R68, 0x7632, R159 ;  /* 0x00007632449f7816 */ /* 0x001fc6000000009f */
[----:B------:R-:W0:Y:S01]  /*4a20*/  LDS.128 R76, [R157+0x20] ;  /* 0x000020009d4c7984 */ /* 0x000e220000000c00 */
[----:B------:R-:W-:-:S03]  /*4a30*/  PRMT R160, R69, 0x7632, R160 ;  /* 0x0000763245a07816 */ /* 0x000fc600000000a0 */
[----:B------:R-:W2:Y:S01]  /*4a40*/  LDS.128 R80, [R157+0x30] ;  /* 0x000030009d507984 */ /* 0x000ea20000000c00 */
[----:B------:R-:W-:-:S03]  /*4a50*/  SHF.L.U32 R159, R159, 0x10, RZ ;  /* 0x000000109f9f7819 */ /* 0x000fc600000006ff */
[----:B------:R3:W-:Y:S01]  /*4a60*/  STS.128 [R98+0x1080], R64 ;  /* 0x0010804062007388 */ /* 0x0007e20000000c00 */
[----:B------:R-:W-:-:S03]  /*4a70*/  PRMT R158, R70, 0x7632, R158 ;  /* 0x00007632469e7816 */ /* 0x000fc6000000009e */
[----:B------:R-:W-:Y:S01]  /*4a80*/  STS.128 [R98+0x1280], R84 ;  /* 0x0012805462007388 */ /* 0x000fe20000000c00 */
[----:B------:R-:W-:-:S03]  /*4a90*/  SHF.L.U32 R156, R70, 0x10, RZ ;  /* 0x00000010469c7819 */ /* 0x000fc600000006ff */
[----:B------:R-:W-:Y:S04]  /*4aa0*/  STS.128 [R98+0x1480], R88 ;  /* 0x0014805862007388 */ /* 0x000fe80000000c00 */
[----:B------:R-:W-:Y:S01]  /*4ab0*/  STS.128 [R98+0x1680], R92 ;  /* 0x0016805c62007388 */ /* 0x000fe20000000c00 */
[----:B------:R-:W-:-:S03]  /*4ac0*/  NOP ;  /* 0x0000000000007918 */ /* 0x000fc60000000000 */
[----:B------:R-:W4:Y:S01]  /*4ad0*/  LDS.128 R84, [R157+0x1080] ;  /* 0x001080009d547984 */ /* 0x000f220000000c00 */
[----:B------:R-:W-:-:S03]  /*4ae0*/  SHF.L.U32 R155, R68, 0x10, RZ ;  /* 0x00000010449b7819 */ /* 0x000fc600000006ff */
[----:B------:R-:W-:Y:S01]  /*4af0*/  LDS.128 R88, [R157+0x1090] ;  /* 0x001090009d587984 */ /* 0x000fe20000000c00 */
[----:B------:R-:W-:-:S03]  /*4b00*/  SHF.L.U32 R154, R69, 0x10, RZ ;  /* 0x00000010459a7819 */ /* 0x000fc600000006ff */
[----:B------:R-:W-:Y:S01]  /*4b10*/  LDS.128 R92, [R157+0x10a0] ;  /* 0x0010a0009d5c7984 */ /* 0x000fe20000000c00 */
[----:B------:R-:W-:-:S03]  /*4b20*/  PRMT R70, R60, 0x7632, R70 ;  /* 0x000076323c467816 */ /* 0x000fc60000000046 */
[----:B------:R-:W4:Y:S01]  /*4b30*/  LDS.128 R96, [R157+0x10b0] ;  /* 0x0010b0009d607984 */ /* 0x000f220000000c00 */
        /* <DEDUP_REMOVED lines=12> */
[-C--:B------:R-:W-:Y:S01]  /*4c00*/  FMUL.FTZ R70, R188, R152.reuse ;  /* 0x00000098bc467220 */ /* 0x080fe20000410000 */
[C---:B------:R-:W-:Y:S01]  /*4c10*/  FMUL.FTZ R69, R189.reuse, R152 ;  /* 0x00000098bd457220 */ /* 0x040fe20000410000 */
[----:B------:R-:W-:Y:S01]  /*4c20*/  MOV R163, 0x10 ;  /* 0x0000001000a37802 */ /* 0x000fe20000000f00 */
[----:B---3--:R-:W-:Y:S01]  /*4c30*/  HFMA2.MMA R65, -RZ, RZ, 0, 0 ;  /* 0x00000000ff417435 */ /* 0x008fe200000001ff */
[-C--:B------:R-:W-:Y:S01]  /*4c40*/  FFMA.FTZ R70, R189, R153.reuse, -R70 ;  /* 0x00000099bd467223 */ /* 0x080fe20000010846 */
[----:B------:R-:W-:Y:S01]  /*4c50*/  SHF.L.U32 R158, R158, 0x10, RZ ;  /* 0x000000109e9e7819 */ /* 0x000fe200000006ff */
[----:B------:R-:W-:Y:S01]  /*4c60*/  FFMA.FTZ R69, R188, R153, R69 ;  /* 0x00000099bc457223 */ /* 0x000fe20000010045 */
[----:B------:R-:W-:-:S02]  /*4c70*/  MOV R64, 0x3f800000 ;  /* 0x3f80000000407802 */ /* 0x000fc40000000f00 */
[----:B------:R-:W-:Y:S01]  /*4c80*/  CS2R R66, SRZ ;  /* 0x0000000000427805 */ /* 0x000fe2000001ff00 */
[----:B------:R-:W-:Y:S01]  /*4c90*/  FADD.FTZ R70, R187, R70 ;  /* 0x00000046bb467221 */ /* 0x000fe20000010000 */
[----:B------:R-:W-:Y:S01]  /*4ca0*/  @!P2 IMAD.WIDE R162, R162, R163, UR20 ;  /* 0x00000014a2a2ae25 */ /* 0x000fe2000f8e02a3 */
[----:B------:R-:W-:Y:S01]  /*4cb0*/  BAR.SYNC.DEFER_BLOCKING 0x0 ;  /* 0x0000000000007b1d */ /* 0x000fe20000010000 */
[C---:B------:R-:W-:Y:S02]  /*4cc0*/  PRMT R68, R71.reuse, 0x7632, R68 ;  /* 0x0000763247447816 */ /* 0x040fe40000000044 */
[----:B------:R-:W-:Y:S01]  /*4cd0*/  FADD.FTZ R69, R186, R69 ;  /* 0x00000045ba457221 */ /* 0x000fe20000010000 */
[----:B------:R-:W-:Y:S01]  /*4ce0*/  SHF.L.U32 R161, R71, 0x10, RZ ;  /* 0x0000001047a17819 */ /* 0x000fe200000006ff */
[-C--:B------:R-:W-:Y:S01]  /*4cf0*/  FMUL.FTZ R185, R156, R107.reuse ;  /* 0x0000006b9cb97220 */ /* 0x080fe20000410000 */
[----:B------:R-:W-:Y:S01]  /*4d00*/  SHF.L.U32 R71, R61, 0x10, RZ ;  /* 0x000000103d477819 */ /* 0x000fe200000006ff */
[----:B------:R-:W-:Y:S01]  /*4d10*/  FMUL.FTZ R184, R158, R107 ;  /* 0x0000006b9eb87220 */ /* 0x000fe20000410000 */
[----:B-1----:R-:W-:Y:S01]  /*4d20*/  FMUL.FTZ R164, R150, R70 ;  /* 0x0000004696a47220 */ /* 0x002fe20000410000 */
[----:B------:R-:W-:-:S02]  /*4d30*/  SHF.L.U32 R157, R68, 0x10, RZ ;  /* 0x00000010449d7819 */ /* 0x000fc400000006ff */
[C---:B------:R-:W-:Y:S01]  /*4d40*/  FMUL.FTZ R185, R71.reuse, R185 ;  /* 0x000000b947b97220 */ /* 0x040fe20000410000 */
[----:B------:R-:W-:Y:S01]  /*4d50*/  FMUL.FTZ R184, R71, R184 ;  /* 0x000000b847b87220 */ /* 0x000fe20000410000 */
[----:B------:R-:W-:Y:S01]  /*4d60*/  PRMT R71, R61, 0x7632, R71 ;  /* 0x000076323d477816 */ /* 0x000fe20000000047 */
[-C--:B------:R-:W-:Y:S01]  /*4d70*/  FMUL.FTZ R183, R161, R102.reuse ;  /* 0x00000066a1b77220 */ /* 0x080fe20000410000 */
[----:B------:R-:W-:Y:S02]  /*4d80*/  FMUL.FTZ R181, R157, R102 ;  /* 0x000000669db57220 */ /* 0x000fe40000410000 */
[----:B------:R-:W-:Y:S01]  /*4d90*/  SHF.L.U32 R68, R71, 0x10, RZ ;  /* 0x0000001047447819 */ /* 0x000fe200000006ff */
[----:B------:R1:W5:Y:S02]  /*4da0*/  @!P2 LDG.E.128 R64, desc[UR18][R162.64] ;  /* 0x00000012a240a981 */ /* 0x000364000c1e1d00 */
[-C--:B-1----:R-:W-:Y:S01]  /*4db0*/  FMUL.FTZ R162, R150, R69.reuse ;  /* 0x0000004596a27220 */ /* 0x082fe20000410000 */
[----:B------:R-:W-:Y:S01]  /*4dc0*/  FFMA.FTZ R69, R151, R69, R164 ;  /* 0x0000004597457223 */ /* 0x000fe200000100a4 */
[----:B------:R-:W-:-:S02]  /*4dd0*/  FMUL.FTZ R164, R140, R165 ;  /* 0x000000a58ca47220 */ /* 0x000fc40000410000 */
        /* <DEDUP_REMOVED lines=82> */
[----:B0-----:R-:W-:Y:S01]  /*5300*/  PRMT R171, R76, 0x7632, R171 ;  /* 0x000076324cab7816 */ /* 0x001fe200000000ab */
        /* <DEDUP_REMOVED lines=53> */
[----:B--2---:R-:W-:Y:S01]  /*5660*/  PRMT R79, R80, 0x7632, R79 ;  /* 0x00007632504f7816 */ /* 0x004fe2000000004f */
        /* <DEDUP_REMOVED lines=12> */
[-C--:B------:R-:W-:Y:S01]  /*5730*/  FFMA.FTZ R73, R129, R69.reuse, R72 ;  /* 0x0000004581497223 */ /* 0x080fe20000010048 */
[----:B------:R-:W-:Y:S01]  /*5740*/  FMUL.FTZ R72, R128, R69 ;  /* 0x0000004580487220 */ /* 0x000fe20000410000 */
[----:B------:R-:W-:Y:S01]  /*5750*/  FMUL.FTZ R229, R179, R100 ;  /* 0x00000064b3e57220 */ /* 0x000fe20000410000 */
[----:B------:R-:W-:Y:S01]  /*5760*/  FMUL.FTZ R228, R75, R228 ;  /* 0x000000e44be47220 */ /* 0x000fe20000410000 */
[-C--:B------:R-:W-:Y:S01]  /*5770*/  FFMA.FTZ R68, R131, R74.reuse, -R68 ;  /* 0x0000004a83447223 */ /* 0x080fe20000010844 */
[----:B------:R-:W-:Y:S01]  /*5780*/  FMUL.FTZ R74, R130, R74 ;  /* 0x0000004a824a7220 */ /* 0x000fe20000410000 */
[----:B------:R-:W-:Y:S01]  /*5790*/  FFMA.FTZ R72, R129, R70, -R72 ;  /* 0x0000004681487223 */ /* 0x000fe20000010848 */
[----:B------:R-:W-:Y:S01]  /*57a0*/  FMUL.FTZ R229, R75, R229 ;  /* 0x000000e54be57220 */ /* 0x000fe20000410000 */
[----:B------:R-:W-:Y:S01]  /*57b0*/  FADD.FTZ R73, R228, R73 ;  /* 0x00000049e4497221 */ /* 0x000fe20000010000 */
[----:B------:R-:W-:Y:S01]  /*57c0*/  PRMT R178, R81, 0x7632, R178 ;  /* 0x0000763251b27816 */ /* 0x000fe200000000b2 */
[----:B------:R-:W-:Y:S01]  /*57d0*/  FFMA.FTZ R74, R131, R71, R74 ;  /* 0x00000047834a7223 */ /* 0x000fe2000001004a */
[----:B------:R-:W-:Y:S01]  /*57e0*/  FMUL.FTZ R69, R128, R68 ;  /* 0x0000004480457220 */ /* 0x000fe20000410000 */
[----:B------:R-:W-:Y:S01]  /*57f0*/  FADD.FTZ R72, R229, R72 ;  /* 0x00000048e5487221 */ /* 0x000fe20000010000 */
[----:B------:R-:W-:Y:S01]  /*5800*/  FMUL.FTZ R76, R126, R73 ;  /* 0x000000497e4c7220 */ /* 0x000fe20000410000 */
[----:B------:R-:W-:-:S02]  /*5810*/  PRMT R176, R58, 0x7632, R176 ;  /* 0x000076323ab07816 */ /* 0x000fc400000000b0 */
[----:B------:R-:W-:Y:S01]  /*5820*/  SHF.L.U32 R178, R178, 0x10, RZ ;  /* 0x00000010b2b27819 */ /* 0x000fe200000006ff */
[-C--:B------:R-:W-:Y:S01]  /*5830*/  FMUL.FTZ R70, R128, R74.reuse ;  /* 0x0000004a80467220 */ /* 0x080fe20000410000 */
[----:B------:R-:W-:Y:S01]  /*5840*/  SHF.L.U32 R180, R81, 0x10, RZ ;  /* 0x0000001051b47819 */ /* 0x000fe200000006ff */
[----:B------:R-:W-:Y:S01]  /*5850*/  FFMA.FTZ R74, R129, R74, R69 ;  /* 0x0000004a814a7223 */ /* 0x000fe20000010045 */
[-C--:B------:R-:W-:Y:S01]  /*5860*/  FFMA.FTZ R71, R127, R72.reuse, -R76 ;  /* 0x000000487f477223 */ /* 0x080fe2000001084c */
[----:B------:R-:W-:Y:S01]  /*5870*/  SHF.L.U32 R176, R176, 0x10, RZ ;  /* 0x00000010b0b07819 */ /* 0x000fe200000006ff */
[----:B------:R-:W-:Y:S01]  /*5880*/  FMUL.FTZ R72, R126, R72 ;  /* 0x000000487e487220 */ /* 0x000fe20000410000 */
[-C--:B------:R-:W-:Y:S01]  /*5890*/  FMUL.FTZ R201, R178, R45.reuse ;  /* 0x0000002db2c97220 */ /* 0x080fe20000410000 */
[----:B------:R-:W-:Y:S01]  /*58a0*/  FFMA.FTZ R70, R129, R68, -R70 ;  /* 0x0000004481467223 */ /* 0x000fe20000010846 */
[----:B------:R-:W-:Y:S01]  /*58b0*/  FMUL.FTZ R69, R180, R45 ;  /* 0x0000002db4457220 */ /* 0x000fe20000410000 */
[----:B------:R-:W-:Y:S01]  /*58c0*/  FMUL.FTZ R68, R126, R74 ;  /* 0x0000004a7e447220 */ /* 0x000fe20000410000 */
[C---:B------:R-:W-:Y:S01]  /*58d0*/  FFMA.FTZ R72, R127.reuse, R73, R72 ;  /* 0x000000497f487223 */ /* 0x040fe20000010048 */
[----:B------:R-:W-:Y:S01]  /*58e0*/  PRMT R80, R82, 0x7632, R80 ;  /* 0x0000763252507816 */ /* 0x000fe20000000050 */
[C---:B------:R-:W-:Y:S01]  /*58f0*/  FMUL.FTZ R201, R176.reuse, R201 ;  /* 0x000000c9b0c97220 */ /* 0x040fe20000410000 */
[----:B------:R-:W-:Y:S01]  /*5900*/  FMUL.FTZ R200, R176, R69 ;  /* 0x00000045b0c87220 */ /* 0x000fe20000410000 */
[-C--:B------:R-:W-:Y:S01]  /*5910*/  FFMA.FTZ R68, R127, R70.reuse, -R68 ;  /* 0x000000467f447223 */ /* 0x080fe20000010844 */
[----:B------:R-:W-:Y:S01]  /*5920*/  FMUL.FTZ R70, R126, R70 ;  /* 0x000000467e467220 */ /* 0x000fe20000410000 */
[----:B------:R-:W-:Y:S01]  /*5930*/  SHF.L.U32 R80, R80, 0x10, RZ ;  /* 0x0000001050507819 */ /* 0x000fe200000006ff */
[----:B------:R-:W-:Y:S01]  /*5940*/  FADD.FTZ R72, R201, R72 ;  /* 0x00000048c9487221 */ /* 0x000fe20000010000 */
[----:B------:R-:W-:Y:S01]  /*5950*/  FADD.FTZ R71, R200, R71 ;  /* 0x00000047c8477221 */ /* 0x000fe20000010000 */
[----:B------:R-:W-:Y:S01]  /*5960*/  SHF.L.U32 R182, R82, 0x10, RZ ;  /* 0x0000001052b67819 */ /* 0x000fe200000006ff */
[----:B------:R-:W-:Y:S01]  /*5970*/  FFMA.FTZ R70, R127, R74, R70 ;  /* 0x0000004a7f467223 */ /* 0x000fe20000010046 */
[----:B------:R-:W-:Y:S01]  /*5980*/  SHF.L.U32 R82, R59, 0x10, RZ ;  /* 0x000000103b527819 */ /* 0x000fe200000006ff */
[CC--:B------:R-:W-:Y:S01]  /*5990*/  FMUL.FTZ R74, R124.reuse, R72.reuse ;  /* 0x000000487c4a7220 */ /* 0x0c0fe20000410000 */
[----:B------:R-:W-:Y:S01]  /*59a0*/  FMUL.FTZ R73, R124, R71 ;  /* 0x000000477c497220 */ /* 0x000fe20000410000 */
[-C--:B------:R-:W-:Y:S01]  /*59b0*/  FMUL.FTZ R191, R80, R53.reuse ;  /* 0x0000003550bf7220 */ /* 0x080fe20000410000 */
[----:B------:R-:W-:Y:S01]  /*59c0*/  FMUL.FTZ R69, R182, R53 ;  /* 0x00000035b6457220 */ /* 0x000fe20000410000 */
[C---:B------:R-:W-:Y:S01]  /*59d0*/  FFMA.FTZ R71, R125.reuse, R71, -R74 ;  /* 0x000000477d477223 */ /* 0x040fe2000001084a */
[----:B------:R-:W-:Y:S01]  /*59e0*/  FFMA.FTZ R74, R125, R72, R73 ;  /* 0x000000487d4a7223 */ /* 0x000fe20000010049 */
[C---:B------:R-:W-:Y:S01]  /*59f0*/  FMUL.FTZ R191, R82.reuse, R191 ;  /* 0x000000bf52bf7220 */ /* 0x040fe20000410000 */
[----:B------:R-:W-:Y:S01]  /*5a00*/  FMUL.FTZ R190, R82, R69 ;  /* 0x0000004552be7220 */ /* 0x000fe20000410000 */
[----:B------:R-:W-:Y:S01]  /*5a10*/  FMUL.FTZ R72, R124, R70 ;  /* 0x000000467c487220 */ /* 0x000fe20000410000 */
[----:B------:R-:W-:Y:S01]  /*5a20*/  ISETP.NE.AND P2, PT, R120, 0x3f, PT ;  /* 0x0000003f7800780c */ /* 0x000fe20003f45270 */
[-C--:B------:R-:W-:Y:S01]  /*5a30*/  FMUL.FTZ R69, R124, R68.reuse ;  /* 0x000000447c457220 */ /* 0x080fe20000410000 */
[----:B------:R-:W-:Y:S01]  /*5a40*/  FADD.FTZ R202, R191, R74 ;  /* 0x0000004abfca7221 */ /* 0x000fe20000010000 */
[----:B------:R-:W-:Y:S01]  /*5a50*/  FADD.FTZ R74, R190, R71 ;  /* 0x00000047be4a7221 */ /* 0x000fe20000010000 */
[----:B------:R-:W-:Y:S01]  /*5a60*/  FFMA.FTZ R68, R125, R68, -R72 ;  /* 0x000000447d447223 */ /* 0x000fe20000010848 */
[----:B------:R-:W-:Y:S01]  /*5a70*/  PRMT R81, R83, 0x7632, R81 ;  /* 0x0000763253517816 */ /* 0x000fe20000000051 */
[----:B------:R-:W-:Y:S01]  /*5a80*/  FFMA.FTZ R76, R125, R70, R69 ;  /* 0x000000467d4c7223 */ /* 0x000fe20000010045 */
[----:B----4-:R-:W-:-:S02]  /*5a90*/  PRMT R216, R85, 0x7632, R216 ;  /* 0x0000763255d87816 */ /* 0x010fc400000000d8 */
[----:B------:R-:W-:Y:S01]  /*5aa0*/  SHF.L.U32 R242, R85, 0x10, RZ ;  /* 0x0000001055f27819 */ /* 0x000fe200000006ff */
[----:B------:R-:W-:Y:S01]  /*5ab0*/  FMUL.FTZ R69, R121, R74 ;  /* 0x0000004a79457220 */ /* 0x000fe20000410000 */
[----:B------:R-:W-:Y:S02]  /*5ac0*/  SHF.L.U32 R83, R83, 0x10, RZ ;  /* 0x0000001053537819 */ /* 0x000fe400000006ff */
[----:B------:R-:W-:Y:S02]  /*5ad0*/  PRMT R85, R59, 0x7632, R85 ;  /* 0x000076323b557816 */ /* 0x000fe40000000055 */
[C---:B------:R-:W-:Y:S02]  /*5ae0*/  PRMT R235, R84.reuse, 0x7632, R235 ;  /* 0x0000763254eb7816 */ /* 0x040fe400000000eb */
[----:B------:R-:W-:Y:S01]  /*5af0*/  SHF.L.U32 R219, R84, 0x10, RZ ;  /* 0x0000001054db7819 */ /* 0x000fe200000006ff */
[C---:B------:R-:W-:Y:S01]  /*5b00*/  FMUL.FTZ R84, R121.reuse, R68 ;  /* 0x0000004479547220 */ /* 0x040fe20000410000 */
[-C--:B------:R-:W-:Y:S01]  /*5b10*/  FMUL.FTZ R70, R121, R202.reuse ;  /* 0x000000ca79467220 */ /* 0x080fe20000410000 */
[----:B------:R-:W-:Y:S01]  /*5b20*/  SHF.L.U32 R81, R81, 0x10, RZ ;  /* 0x0000001051517819 */ /* 0x000fe200000006ff */
[----:B------:R-:W-:Y:S01]  /*5b30*/  FFMA.FTZ R230, R123, R202, R69 ;  /* 0x000000ca7be67223 */ /* 0x000fe20000010045 */
[----:B------:R-:W-:Y:S01]  /*5b40*/  SHF.L.U32 R85, R85, 0x10, RZ ;  /* 0x0000001055557819 */ /* 0x000fe200000006ff */
[----:B------:R-:W-:Y:S01]  /*5b50*/  FMUL.FTZ R232, R83, R40 ;  /* 0x0000002853e87220 */ /* 0x000fe20000410000 */
[C---:B------:R-:W-:Y:S01]  /*5b60*/  FFMA.FTZ R69, R123.reuse, R76, R84 ;  /* 0x0000004c7b457223 */ /* 0x040fe20000010054 */
[----:B------:R-:W-:Y:S01]  /*5b70*/  FFMA.FTZ R77, R123, R74, -R70 ;  /* 0x0000004a7b4d7223 */ /* 0x000fe20000010846 */
[----:B------:R-:W-:Y:S01]  /*5b80*/  FMUL.FTZ R84, R121, R76 ;  /* 0x0000004c79547220 */ /* 0x000fe20000410000 */
[----:B------:R-:W-:Y:S01]  /*5b90*/  FMUL.FTZ R70, R81, R40 ;  /* 0x0000002851467220 */ /* 0x000fe20000410000 */
[----:B------:R-:W-:Y:S01]  /*5ba0*/  @P2 LEA R76, R120, R117, 0x3 ;  /* 0x00000075784c2211 */ /* 0x000fe200078e18ff */
[----:B------:R-:W-:-:S02]  /*5bb0*/  FMUL.FTZ R232, R85, R232 ;  /* 0x000000e855e87220 */ /* 0x000fc40000410000 */
[----:B------:R-:W-:Y:S02]  /*5bc0*/  FMUL.FTZ R231, R85, R70 ;  /* 0x0000004655e77220 */ /* 0x000fe40000410000 */
[----:B------:R-:W-:Y:S02]  /*5bd0*/  FADD.FTZ R70, R232, R77 ;  /* 0x0000004de8467221 */ /* 0x000fe40000010000 */
[----:B------:R-:W0:Y:S01]  /*5be0*/  @P2 LDS.64 R76, [R76+0x7b68] ;  /* 0x007b68004c4c2984 */ /* 0x000e220000000a00 */
[----:B------:R-:W-:Y:S01]  /*5bf0*/  BSSY B0, `(.L_x_12089) ;  /* 0x000002c000007945 */ /* 0x000fe20003800000 */
[----:B------:R-:W-:Y:S01]  /*5c00*/  PRMT R207, R99, 0x7632, R207 ;  /* 0x0000763263cf7816 */ /* 0x000fe200000000cf */
[----:B------:R-:W-:Y:S01]  /*5c10*/  FFMA.FTZ R68, R123, R68, -R84 ;  /* 0x000000447b447223 */ /* 0x000fe20000010854 */
        /* <DEDUP_REMOVED lines=41> */
.L_x_12090:
[----:B------:R-:W-:Y:S05]  /*5eb0*/  BSYNC B0 ;  /* 0x0000000000007941 */ /* 0x000fea0003800000 */
.L_x_12089:
        /* <DEDUP_REMOVED lines=136> */
.L_x_12211:
        /* <DEDUP_REMOVED lines=14> */
.L_x_12214:
[----:B------:R-:W-:-:S03]  /*6820*/  UMOV UR42, 0xffffffff ;  /* 0xffffffff002a7882 */ /* 0x000fc60000000000 */
[----:B------:R-:W-:Y:S05]  /*6830*/  BRA.DIV UR42, `(.L_x_12094) ;  /* 0x000000822adc7947 */ /* 0x000fea000b800000 */
.L_x_12217:
[----:B------:R-:W-:-:S03]  /*6840*/  UMOV UR42, 0xffffffff ;  /* 0xffffffff002a7882 */ /* 0x000fc60000000000 */
[----:B------:R-:W-:Y:S05]  /*6850*/  BRA.DIV UR42, `(.L_x_12095) ;  /* 0x000000822afc7947 */ /* 0x000fea000b800000 */
.L_x_12220:
[----:B------:R-:W-:-:S03]  /*6860*/  UMOV UR42, 0xffffffff ;  /* 0xffffffff002a7882 */ /* 0x000fc60000000000 */
[----:B------:R-:W-:Y:S05]  /*6870*/  BRA.DIV UR42, `(.L_x_12096) ;  /* 0x000000862a1c7947 */ /* 0x000fea000b800000 */
.L_x_12223:
        /* <DEDUP_REMOVED lines=10> */
.L_x_12233:
[C---:B0---4-:R-:W-:Y:S01]  /*6920*/  FMUL.FTZ R73, R241.reuse, R67 ;  /* 0x00000043f1497220 */ /* 0x051fe20000410000 */
[----:B---3--:R-:W-:-:S03]  /*6930*/  FMUL.FTZ R74, R241, R66 ;  /* 0x00000042f14a7220 */ /* 0x008fc60000410000 */
[C---:B------:R-:W-:Y:S01]  /*6940*/  FFMA.FTZ R72, R236.reuse, R66, -R73 ;  /* 0x00000042ec487223 */ /* 0x040fe20000010849 */
        /* <DEDUP_REMOVED lines=19> */
.L_x_12091:
[----:B------:R-:W-:Y:S05]  /*6a80*/  WARPSYNC.ALL ;  /* 0x0000000000007948 */ /* 0x000fea0003800000 */
[----:B------:R-:W-:Y:S01]  /*6a90*/  BAR.SYNC.DEFER_BLOCKING 0x0 ;  /* 0x0000000000007b1d */ /* 0x000fe20000010000 */
[----:B0----5:R-:W-:Y:S01]  /*6aa0*/  MOV R66, UR13 ;  /* 0x0000000d00427c02 */ /* 0x021fe20008000f00 */
[C---:B-1----:R-:W-:Y:S01]  /*6ab0*/  FMUL.FTZ R64, R121.reuse, -R76 ;  /* 0x8000004c79407220 */ /* 0x042fe20000410000 */
[-C--:B------:R-:W-:Y:S01]  /*6ac0*/  FMUL.FTZ R65, R121, R77.reuse ;  /* 0x0000004d79417220 */ /* 0x080fe20000410000 */
        /* <DEDUP_REMOVED lines=20> */
[----:B------:R-:W0:Y:S01]  /*6c10*/  LDS.64 R64, [R84+0x6358] ;  /* 0x0063580054407984 */ /* 0x000e220000000a00 */
[----:B------:R-:W-:Y:S01]  /*6c20*/  FFMA.FTZ R71, R127, R66, -R71 ;  /* 0x000000427f477223 */ /* 0x000fe20000010847 */
[----:B------:R-:W-:Y:S01]  /*6c30*/  FADD.FTZ R70, R97, R70 ;  /* 0x0000004661467221 */ /* 0x000fe20000010000 */
[----:B------:R-:W-:Y:S01]  /*6c40*/  FMUL.FTZ R66, R128, -R72 ;  /* 0x8000004880427220 */ /* 0x000fe20000410000 */
[----:B------:R-:W-:Y:S01]  /*6c50*/  FADD.FTZ R67, -R214, R67 ;  /* 0x00000043d6437221 */ /* 0x000fe20000010100 */
[-C--:B------:R-:W-:Y:S01]  /*6c60*/  FMUL.FTZ R69, R128, -R71.reuse ;  /* 0x8000004780457220 */ /* 0x080fe20000410000 */
[----:B------:R-:W-:Y:S01]  /*6c70*/  MOV R236, UR7 ;  /* 0x0000000700ec7c02 */ /* 0x000fe20008000f00 */
        /* <DEDUP_REMOVED lines=33> */
[----:B0-----:R-:W-:Y:S01]  /*6e90*/  FMUL.FTZ R67, R133, R65 ;  /* 0x0000004185437220 */ /* 0x001fe20000410000 */
[----:B------:R-:W-:Y:S01]  /*6ea0*/  FADD.FTZ R68, -R211, R66 ;  /* 0x00000042d3447221 */ /* 0x000fe20000010100 */
[-C--:B------:R-:W-:Y:S01]  /*6eb0*/  FMUL.FTZ R66, R133, R64.reuse ;  /* 0x0000004085427220 */ /* 0x080fe20000410000 */
[----:B------:R-:W-:Y:S01]  /*6ec0*/  FFMA.FTZ R74, R139, R73, R74 ;  /* 0x000000498b4a7223 */ /* 0x000fe2000001004a */
[----:B------:R-:W-:Y:S01]  /*6ed0*/  FFMA.FTZ R64, R132, R64, -R67 ;  /* 0x0000004084407223 */ /* 0x000fe20000010843 */
[----:B------:R-:W-:Y:S01]  /*6ee0*/  FADD.FTZ R69, R94, R69 ;  /* 0x000000455e457221 */ /* 0x000fe20000010000 */
[----:B------:R-:W-:Y:S01]  /*6ef0*/  FFMA.FTZ R65, R132, R65, R66 ;  /* 0x0000004184417223 */ /* 0x000fe20000010042 */
[C---:B------:R-:W-:Y:S01]  /*6f00*/  FMUL.FTZ R67, R140.reuse, -R74 ;  /* 0x8000004a8c437220 */ /* 0x040fe20000410000 */
[----:B------:R-:W-:Y:S01]  /*6f10*/  FADD.FTZ R132, R189, R64 ;  /* 0x00000040bd847221 */ /* 0x000fe20000010000 */
[-C--:B------:R-:W-:Y:S01]  /*6f20*/  FMUL.FTZ R66, R140, -R72.reuse ;  /* 0x800000488c427220 */ /* 0x080fe20000410000 */
[----:B------:R-:W-:Y:S01]  /*6f30*/  FADD.FTZ R188, R188, R65 ;  /* 0x00000041bcbc7221 */ /* 0x000fe20000010000 */
[----:B------:R-:W-:Y:S01]  /*6f40*/  FFMA.FTZ R67, R141, R72, -R67 ;  /* 0x000000488d437223 */ /* 0x000fe20000010843 */
[----:B------:R-:W-:Y:S01]  /*6f50*/  FMUL.FTZ R64, R152, R132 ;  /* 0x0000008498407220 */ /* 0x000fe20000410000 */
[----:B------:R-:W-:Y:S01]  /*6f60*/  FMUL.FTZ R71, R134, -R69 ;  /* 0x8000004586477220 */ /* 0x000fe20000410000 */
[----:B------:R-:W-:Y:S01]  /*6f70*/  FMUL.FTZ R65, R152, R188 ;  /* 0x000000bc98417220 */ /* 0x000fe20000410000 */
[----:B------:R-:W-:Y:S01]  /*6f80*/  FMUL.FTZ R70, R134, -R68 ;  /* 0x8000004486467220 */ /* 0x000fe20000410000 */
[----:B------:R-:W-:Y:S01]  /*6f90*/  FFMA.FTZ R133, R153, R188, R64 ;  /* 0x000000bc99857223 */ /* 0x000fe20000010040 */
[----:B------:R-:W-:Y:S01]  /*6fa0*/  FFMA.FTZ R66, R141, R74, R66 ;  /* 0x0000004a8d427223 */ /* 0x000fe20000010042 */
[----:B------:R-:W-:Y:S01]  /*6fb0*/  FFMA.FTZ R64, R153, R132, -R65 ;  /* 0x0000008499407223 */ /* 0x000fe20000010841 */
[----:B------:R-:W-:Y:S01]  /*6fc0*/  FMUL.FTZ R65, R142, -R67 ;  /* 0x800000438e417220 */ /* 0x000fe20000410000 */
[----:B------:R-:W-:Y:S01]  /*6fd0*/  FADD.FTZ R133, R186, R133 ;  /* 0x00000085ba857221 */ /* 0x000fe20000010000 */
[----:B------:R-:W-:Y:S01]  /*6fe0*/  FFMA.FTZ R71, R135, R68, R71 ;  /* 0x0000004487477223 */ /* 0x000fe20000010047 */
[----:B------:R-:W-:Y:S01]  /*6ff0*/  FADD.FTZ R187, R187, R64 ;  /* 0x00000040bbbb7221 */ /* 0x000fe20000010000 */
[----:B------:R-:W-:Y:S01]  /*7000*/  FFMA.FTZ R70, R135, R69, -R70 ;  /* 0x0000004587467223 */ /* 0x000fe20000010846 */
[----:B------:R-:W-:Y:S01]  /*7010*/  FMUL.FTZ R64, R150, R133 ;  /* 0x0000008596407220 */ /* 0x000fe20000410000 */
[-C--:B------:R-:W-:Y:S01]  /*7020*/  FMUL.FTZ R68, R142, -R66.reuse ;  /* 0x800000428e447220 */ /* 0x080fe20000410000 */
[----:B------:R-:W-:Y:S01]  /*7030*/  FFMA.FTZ R69, R143, R66, R65 ;  /* 0x000000428f457223 */ /* 0x000fe20000010041 */
[-C--:B------:R-:W-:Y:S01]  /*7040*/  FMUL.FTZ R66, R150, R187.reuse ;  /* 0x000000bb96427220 */ /* 0x080fe20000410000 */
[----:B------:R-:W-:Y:S01]  /*7050*/  FADD.FTZ R71, -R210, R71 ;  /* 0x00000047d2477221 */ /* 0x000fe20000010100 */
[----:B------:R-:W-:Y:S01]  /*7060*/  FFMA.FTZ R64, R151, R187, -R64 ;  /* 0x000000bb97407223 */ /* 0x000fe20000010840 */
[----:B------:R-:W-:Y:S01]  /*7070*/  FADD.FTZ R70, R93, R70 ;  /* 0x000000465d467221 */ /* 0x000fe20000010000 */
[----:B------:R-:W-:Y:S01]  /*7080*/  FFMA.FTZ R189, R151, R133, R66 ;  /* 0x0000008597bd7223 */ /* 0x000fe20000010042 */
[----:B------:R-:W-:Y:S01]  /*7090*/  FMUL.FTZ R66, R136, -R71 ;  /* 0x8000004788427220 */ /* 0x000fe20000410000 */
[----:B------:R-:W-:Y:S01]  /*70a0*/  FADD.FTZ R185, R185, R64 ;  /* 0x00000040b9b97221 */ /* 0x000fe20000010000 */
[----:B------:R-:W-:Y:S01]  /*70b0*/  FFMA.FTZ R67, R143, R67, -R68 ;  /* 0x000000438f437223 */ /* 0x000fe20000010844 */
[----:B------:R-:W-:Y:S01]  /*70c0*/  FADD.FTZ R189, R184, R189 ;  /* 0x000000bdb8bd7221 */ /* 0x000fe20000010000 */
[-C--:B------:R-:W-:Y:S01]  /*70d0*/  FFMA.FTZ R65, R137, R70.reuse, -R66 ;  /* 0x0000004689417223 */ /* 0x080fe20000010842 */
[----:B------:R-:W-:Y:S01]  /*70e0*/  FMUL.FTZ R66, R148, R185 ;  /* 0x000000b994427220 */ /* 0x000fe20000410000 */
[----:B------:R-:W-:Y:S01]  /*70f0*/  FMUL.FTZ R68, R136, -R70 ;  /* 0x8000004688447220 */ /* 0x000fe20000410000 */
[----:B------:R-:W-:Y:S01]  /*7100*/  FMUL.FTZ R64, R148, R189 ;  /* 0x000000bd94407220 */ /* 0x000fe20000410000 */
[C---:B------:R-:W-:Y:S01]  /*7110*/  FMUL.FTZ R70, R144.reuse, -R69 ;  /* 0x8000004590467220 */ /* 0x040fe20000410000 */
[----:B------:R-:W-:Y:S01]  /*7120*/  FFMA.FTZ R66, R149, R189, R66 ;  /* 0x000000bd95427223 */ /* 0x000fe20000010042 */
[----:B------:R-:W-:Y:S01]  /*7130*/  FFMA.FTZ R68, R137, R71, R68 ;  /* 0x0000004789447223 */ /* 0x000fe20000010044 */
[----:B------:R-:W-:Y:S01]  /*7140*/  FFMA.FTZ R64, R149, R185, -R64 ;  /* 0x000000b995407223 */ /* 0x000fe20000010840 */
[-C--:B------:R-:W-:Y:S01]  /*7150*/  FMUL.FTZ R72, R144, -R67.reuse ;  /* 0x8000004390487220 */ /* 0x080fe20000410000 */
[----:B------:R-:W-:Y:S01]  /*7160*/  FADD.FTZ R184, R181, R66 ;  /* 0x00000042b5b87221 */ /* 0x000fe20000010000 */
[----:B------:R-:W-:Y:S01]  /*7170*/  FADD.FTZ R66, R92, R65 ;  /* 0x000000415c427221 */ /* 0x000fe20000010000 */
[----:B------:R-:W-:Y:S01]  /*7180*/  FADD.FTZ R186, R183, R64 ;  /* 0x00000040b7ba7221 */ /* 0x000fe20000010000 */
[----:B------:R-:W-:Y:S01]  /*7190*/  FFMA.FTZ R71, R145, R67, -R70 ;  /* 0x0000004391477223 */ /* 0x000fe20000010846 */
[C---:B------:R-:W-:Y:S01]  /*71a0*/  FMUL.FTZ R64, R146.reuse, R184 ;  /* 0x000000b892407220 */ /* 0x040fe20000410000 */
[----:B------:R-:W-:Y:S01]  /*71b0*/  FADD.FTZ R68, -R209, R68 ;  /* 0x00000044d1447221 */ /* 0x000fe20000010100 */
[----:B------:R-:W-:Y:S01]  /*71c0*/  FMUL.FTZ R65, R146, R186 ;  /* 0x000000ba92417220 */ /* 0x000fe20000410000 */
[C---:B------:R-:W-:Y:S01]  /*71d0*/  FMUL.FTZ R67, R138.reuse, -R66 ;  /* 0x800000428a437220 */ /* 0x040fe20000410000 */
[C---:B------:R-:W-:Y:S01]  /*71e0*/  FFMA.FTZ R64, R147.reuse, R186, -R64 ;  /* 0x000000ba93407223 */ /* 0x040fe20000010840 */
[----:B------:R-:W-:Y:S01]  /*71f0*/  FMUL.FTZ R70, R138, -R68 ;  /* 0x800000448a467220 */ /* 0x000fe20000410000 */
[----:B------:R-:W-:Y:S01]  /*7200*/  FFMA.FTZ R65, R147, R184, R65 ;  /* 0x000000b893417223 */ /* 0x000fe20000010041 */
[----:B------:R-:W-:Y:S01]  /*7210*/  FFMA.FTZ R67, R139, R68, R67 ;  /* 0x000000448b437223 */ /* 0x000fe20000010043 */
[----:B------:R-:W-:Y:S01]  /*7220*/  FADD.FTZ R234, R199, R64 ;  /* 0x00000040c7ea7221 */ /* 0x000fe20000010000 */
[----:B------:R-:W-:Y:S01]  /*7230*/  FFMA.FTZ R72, R145, R69, R72 ;  /* 0x0000004591487223 */ /* 0x000fe20000010048 */
[----:B------:R-:W-:Y:S01]  /*7240*/  FADD.FTZ R198, R198, R65 ;  /* 0x00000041c6c67221 */ /* 0x000fe20000010000 */
[-C--:B------:R-:W-:Y:S01]  /*7250*/  FMUL.FTZ R68, R146, -R71.reuse ;  /* 0x8000004792447220 */ /* 0x080fe20000410000 */
[C---:B------:R-:W-:Y:S01]  /*7260*/  FMUL.FTZ R64, R144.reuse, R234 ;  /* 0x000000ea90407220 */ /* 0x040fe20000410000 */
[----:B------:R-:W-:Y:S01]  /*7270*/  FFMA.FTZ R70, R139, R66, -R70 ;  /* 0x000000428b467223 */ /* 0x000fe20000010846 */
[----:B------:R-:W-:Y:S01]  /*7280*/  FMUL.FTZ R65, R144, R198 ;  /* 0x000000c690417220 */ /* 0x000fe20000410000 */
[----:B------:R-:W-:Y:S01]  /*7290*/  FMUL.FTZ R66, R146, -R72 ;  /* 0x8000004892427220 */ /* 0x000fe20000410000 */
[----:B------:R-:W-:Y:S01]  /*72a0*/  FFMA.FTZ R181, R145, R198, R64 ;  /* 0x000000c691b57223 */ /* 0x000fe20000010040 */
[----:B------:R-:W-:Y:S01]  /*72b0*/  FFMA.FTZ R68, R147, R72, R68 ;  /* 0x0000004893447223 */ /* 0x000fe20000010044 */
[----:B------:R-:W-:Y:S01]  /*72c0*/  FFMA.FTZ R64, R145, R234, -R65 ;  /* 0x000000ea91407223 */ /* 0x000fe20000010841 */
[----:B------:R-:W-:Y:S01]  /*72d0*/  FFMA.FTZ R66, R147, R71, -R66 ;  /* 0x0000004793427223 */ /* 0x000fe20000010842 */
[----:B------:R-:W-:Y:S01]  /*72e0*/  FADD.FTZ R181, R196, R181 ;  /* 0x000000b5c4b57221 */ /* 0x000fe20000010000 */
[C---:B------:R-:W-:Y:S01]  /*72f0*/  FMUL.FTZ R72, R148.reuse, -R68 ;  /* 0x8000004494487220 */ /* 0x040fe20000410000 */
[----:B------:R-:W-:Y:S01]  /*7300*/  FADD.FTZ R197, R197, R64 ;  /* 0x00000040c5c57221 */ /* 0x000fe20000010000 */
[-C--:B------:R-:W-:Y:S01]  /*7310*/  FMUL.FTZ R65, R148, -R66.reuse ;  /* 0x8000004294417220 */ /* 0x080fe20000410000 */
[C---:B------:R-:W-:Y:S01]  /*7320*/  FMUL.FTZ R64, R142.reuse, R181 ;  /* 0x000000b58e407220 */ /* 0x040fe20000410000 */
[----:B------:R-:W-:Y:S01]  /*7330*/  FFMA.FTZ R72, R149, R66, -R72 ;  /* 0x0000004295487223 */ /* 0x000fe20000010848 */
[-C--:B------:R-:W-:Y:S01]  /*7340*/  FMUL.FTZ R66, R142, R197.reuse ;  /* 0x000000c58e427220 */ /* 0x080fe20000410000 */
[----:B------:R-:W-:Y:S01]  /*7350*/  FADD.FTZ R67, -R208, R67 ;  /* 0x00000043d0437221 */ /* 0x000fe20000010100 */
[----:B------:R-:W-:Y:S01]  /*7360*/  FFMA.FTZ R64, R143, R197, -R64 ;  /* 0x000000c58f407223 */ /* 0x000fe20000010840 */
[----:B------:R-:W-:Y:S01]  /*7370*/  FADD.FTZ R70, R91, R70 ;  /* 0x000000465b467221 */ /* 0x000fe20000010000 */
[----:B------:R-:W-:Y:S01]  /*7380*/  FFMA.FTZ R183, R143, R181, R66 ;  /* 0x000000b58fb77223 */ /* 0x000fe20000010042 */
[----:B------:R-:W-:Y:S01]  /*7390*/  FMUL.FTZ R66, R140, -R67 ;  /* 0x800000438c427220 */ /* 0x000fe20000410000 */
[----:B------:R-:W-:Y:S01]  /*73a0*/  FADD.FTZ R195, R195, R64 ;  /* 0x00000040c3c37221 */ /* 0x000fe20000010000 */
[----:B------:R-:W-:Y:S01]  /*73b0*/  FFMA.FTZ R65, R149, R68, R65 ;  /* 0x0000004495417223 */ /* 0x000fe20000010041 */
[----:B------:R-:W-:Y:S01]  /*73c0*/  FADD.FTZ R183, R194, R183 ;  /* 0x000000b7c2b77221 */ /* 0x000fe20000010000 */
[CC--:B------:R-:W-:Y:S01]  /*73d0*/  FMUL.FTZ R68, R140.reuse, -R70.reuse ;  /* 0x800000468c447220 */ /* 0x0c0fe20000410000 */
[C---:B------:R-:W-:Y:S01]  /*73e0*/  FFMA.FTZ R69, R141.reuse, R70, -R66 ;  /* 0x000000468d457223 */ /* 0x040fe20000010842 */
[C---:B------:R-:W-:Y:S01]  /*73f0*/  FMUL.FTZ R66, R140.reuse, R195 ;  /* 0x000000c38c427220 */ /* 0x040fe20000410000 */
[----:B------:R-:W-:Y:S01]  /*7400*/  FMUL.FTZ R64, R140, R183 ;  /* 0x000000b78c407220 */ /* 0x000fe20000410000 */
[C---:B------:R-:W-:Y:S01]  /*7410*/  FFMA.FTZ R68, R141.reuse, R67, R68 ;  /* 0x000000438d447223 */ /* 0x040fe20000010044 */
[----:B------:R-:W-:Y:S01]  /*7420*/  FADD.FTZ R69, R90, R69 ;  /* 0x000000455a457221 */ /* 0x000fe20000010000 */
[C---:B------:R-:W-:Y:S01]  /*7430*/  FFMA.FTZ R67, R141.reuse, R183, R66 ;  /* 0x000000b78d437223 */ /* 0x040fe20000010042 */
[----:B------:R-:W-:Y:S01]  /*7440*/  FFMA.FTZ R194, R141, R195, -R64 ;  /* 0x000000c38dc27223 */ /* 0x000fe20000010840 */
[----:B------:R-:W-:Y:S01]  /*7450*/  FMUL.FTZ R70, R150, -R65 ;  /* 0x8000004196467220 */ /* 0x000fe20000410000 */
[----:B------:R-:W-:Y:S01]  /*7460*/  FADD.FTZ R68, -R207, R68 ;  /* 0x00000044cf447221 */ /* 0x000fe20000010100 */
[----:B------:R-:W-:Y:S01]  /*7470*/  FADD.FTZ R192, R192, R67 ;  /* 0x00000043c0c07221 */ /* 0x000fe20000010000 */
[-C--:B------:R-:W-:Y:S01]  /*7480*/  FMUL.FTZ R71, R142, -R69.reuse ;  /* 0x800000458e477220 */ /* 0x080fe20000410000 */
[----:B------:R-:W-:Y:S01]  /*7490*/  FADD.FTZ R194, R193, R194 ;  /* 0x000000c2c1c27221 */ /* 0x000fe20000010000 */
[----:B------:R-:W-:Y:S01]  /*74a0*/  FFMA.FTZ R64, R151, R72, -R70 ;  /* 0x0000004897407223 */ /* 0x000fe20000010846 */
        /* <DEDUP_REMOVED lines=20> */
[----:B------:R-:W-:Y:S01]  /*75f0*/  FMUL.FTZ R74, R150, -R72 ;  /* 0x80000048964a7220 */ /* 0x000fe20000410000 */
        /* <DEDUP_REMOVED lines=24> */
[----:B------:R-:W-:Y:S01]  /*7780*/  FADD.FTZ R220, R220, R67 ;  /* 0x00000043dcdc7221 */ /* 0x000fe20000010000 */
[----:B------:R-:W-:Y:S01]  /*7790*/  FADD.FTZ R72, -R203, R72 ;  /* 0x00000048cb487221 */ /* 0x000fe20000010100 */
[----:B------:R-:W-:Y:S01]  /*77a0*/  FMUL.FTZ R69, R150, -R71 ;  /* 0x8000004796457220 */ /* 0x000fe20000410000 */
[----:B------:R-:W-:Y:S01]  /*77b0*/  FADD.FTZ R222, R221, R66 ;  /* 0x00000042ddde7221 */ /* 0x000fe20000010000 */
[----:B------:R-:W-:Y:S01]  /*77c0*/  FMUL.FTZ R66, R128, R220 ;  /* 0x000000dc80427220 */ /* 0x000fe20000410000 */
[-C--:B------:R-:W-:Y:S01]  /*77d0*/  FMUL.FTZ R68, R150, -R72.reuse ;  /* 0x8000004896447220 */ /* 0x080fe20000410000 */
[C---:B------:R-:W-:Y:S01]  /*77e0*/  FFMA.FTZ R72, R151.reuse, R72, R69 ;  /* 0x0000004897487223 */ /* 0x040fe20000010045 */
[-C--:B------:R-:W-:Y:S01]  /*77f0*/  FMUL.FTZ R67, R128, R222.reuse ;  /* 0x000000de80437220 */ /* 0x080fe20000410000 */
[----:B------:R-:W-:Y:S01]  /*7800*/  FFMA.FTZ R65, R151, R65, R74 ;  /* 0x0000004197417223 */ /* 0x000fe2000001004a */
        /* <DEDUP_REMOVED lines=10> */
[C---:B------:R-:W-:Y:S01]  /*78b0*/  FFMA.FTZ R74, R153.reuse, R74, -R66 ;  /* 0x0000004a994a7223 */ /* 0x040fe20000010842 */
[----:B------:R-:W-:Y:S01]  /*78c0*/  FMUL.FTZ R66, R126, R228 ;  /* 0x000000e47e427220 */ /* 0x000fe20000410000 */
[----:B------:R-:W-:Y:S01]  /*78d0*/  HFMA2.MMA R69, -RZ, RZ, 0, 0 ;  /* 0x00000000ff457435 */ /* 0x000fe200000001ff */
        /* <DEDUP_REMOVED lines=8> */
[----:B------:R-:W-:Y:S01]  /*7960*/  FADD.FTZ R66, R219, R74 ;  /* 0x0000004adb427221 */ /* 0x000fe20000010000 */
[----:B------:R-:W-:Y:S01]  /*7970*/  MOV R68, 0x3f800000 ;  /* 0x3f80000000447802 */ /* 0x000fe20000000f00 */
[C---:B------:R-:W-:Y:S01]  /*7980*/  FMUL.FTZ R74, R124.reuse, R227 ;  /* 0x000000e37c4a7220 */ /* 0x040fe20000410000 */
[----:B------:R-:W-:Y:S01]  /*7990*/  FMUL.FTZ R72, R124, R201 ;  /* 0x000000c97c487220 */ /* 0x000fe20000410000 */
[----:B------:R-:W-:-:S02]  /*79a0*/  CS2R R70, SRZ ;  /* 0x0000000000467805 */ /* 0x000fc4000001ff00 */
[----:B------:R-:W-:Y:S01]  /*79b0*/  LEA R221, R236, R117, 0x4 ;  /* 0x00000075ecdd7211 */ /* 0x000fe200078e20ff */
[C---:B------:R-:W-:Y:S01]  /*79c0*/  FFMA.FTZ R74, R125.reuse, R201, R74 ;  /* 0x000000c97d4a7223 */ /* 0x040fe2000001004a */
[----:B------:R-:W-:Y:S01]  /*79d0*/  FFMA.FTZ R229, R125, R227, -R72 ;  /* 0x000000e37de57223 */ /* 0x000fe20000010848 */
[----:B------:R-:W-:Y:S01]  /*79e0*/  FFMA.FTZ R64, R153, R64, -R67 ;  /* 0x0000004099407223 */ /* 0x000fe20000010843 */
[----:B------:R-:W-:Y:S01]  /*79f0*/  FADD.FTZ R67, -R218, R73 ;  /* 0x00000049da437221 */ /* 0x000fe20000010100 */
[----:B------:R-:W-:Y:S01]  /*7a00*/  FADD.FTZ R191, R191, R74 ;  /* 0x0000004abfbf7221 */ /* 0x000fe20000010000 */
[----:B------:R-:W-:Y:S01]  /*7a10*/  FADD.FTZ R229, R190, R229 ;  /* 0x000000e5bee57221 */ /* 0x000fe20000010000 */
[----:B------:R0:W1:Y:S02]  /*7a20*/  @!P0 LDS.128 R68, [R221+0x7d60] ;  /* 0x007d6000dd448984 */ /* 0x0000640000000c00 */
[C---:B------:R-:W-:Y:S01]  /*7a30*/  FMUL.FTZ R72, R121.reuse, R191 ;  /* 0x000000bf79487220 */ /* 0x040fe20000410000 */
        /* <DEDUP_REMOVED lines=28> */
.L_x_12238:
        /* <DEDUP_REMOVED lines=14> */
.L_x_12101:
[----:B------:R-:W-:Y:S05]  /*7ce0*/  BSYNC B0 ;  /* 0x0000000000007941 */ /* 0x000fea0003800000 */
.L_x_12100:
[----:B------:R-:W-:-:S03]  /*7cf0*/  UMOV UR42, 0xffffffff ;  /* 0xffffffff002a7882 */ /* 0x000fc60000000000 */
[----:B------:R-:W-:Y:S05]  /*7d00*/  BRA.DIV UR42, `(.L_x_12102) ;  /* 0x000000762a487947 */ /* 0x000fea000b800000 */
[----:B--2---:R2:W1:Y:S04]  /*7d10*/  SHFL.DOWN PT, R72, R241, 0x2, 0x1f ;  /* 0x08401f00f1487f89 */ /* 0x00446800000e0000 */
[----:B---3--:R2:W3:Y:S04]  /*7d20*/  SHFL.DOWN PT, R73, R242, 0x2, 0x1f ;  /* 0x08401f00f2497f89 */ /* 0x0084e800000e0000 */
[----:B----4-:R2:W4:Y:S04]  /*7d30*/  SHFL.DOWN PT, R74, R243, 0x2, 0x1f ;  /* 0x08401f00f34a7f89 */ /* 0x01052800000e0000 */
[----:B0-----:R2:W0:Y:S02]  /*7d40*/  SHFL.DOWN PT, R233, R244, 0x2, 0x1f ;  /* 0x08401f00f4e97f89 */ /* 0x00142400000e0000 */
.L_x_12244:
        /* <DEDUP_REMOVED lines=14> */
.L_x_12104:
[----:B------:R-:W-:Y:S05]  /*7e30*/  BSYNC B0 ;  /* 0x0000000000007941 */ /* 0x000fea0003800000 */
.L_x_12103:
[----:B------:R-:W-:-:S03]  /*7e40*/  UMOV UR42, 0xffffffff ;  /* 0xffffffff002a7882 */ /* 0x000fc60000000000 */
[----:B------:R-:W-:Y:S05]  /*7e50*/  BRA.DIV UR42, `(.L_x_12105) ;  /* 0x000000762a647947 */ /* 0x000fea000b800000 */
[----:B-1----:R1:W1:Y:S04]  /*7e60*/  SHFL.DOWN PT, R72, R241, 0x4, 0x1f ;  /* 0x08801f00f1487f89 */ /* 0x00226800000e0000 */
[----:B---3--:R3:W1:Y:S04]  /*7e70*/  SHFL.DOWN PT, R73, R242, 0x4, 0x1f ;  /* 0x08801f00f2497f89 */ /* 0x00866800000e0000 */
[----:B----4-:R3:W4:Y:S04]  /*7e80*/  SHFL.DOWN PT, R74, R243, 0x4, 0x1f ;  /* 0x08801f00f34a7f89 */ /* 0x01072800000e0000 */
[----:B0-----:R3:W0:Y:S02]  /*7e90*/  SHFL.DOWN PT, R233, R244, 0x4, 0x1f ;  /* 0x08801f00f4e97f89 */ /* 0x00162400000e0000 */
.L_x_12250:
        /* <DEDUP_REMOVED lines=14> */
.L_x_12107:
[----:B------:R-:W-:Y:S05]  /*7f80*/  BSYNC B0 ;  /* 0x0000000000007941 */ /* 0x000fea0003800000 */
.L_x_12106:
[----:B------:R-:W-:-:S03]  /*7f90*/  UMOV UR42, 0xffffffff ;  /* 0xffffffff002a7882 */ /* 0x000fc60000000000 */
[----:B------:R-:W-:Y:S05]  /*7fa0*/  BRA.DIV UR42, `(.L_x_12108) ;  /* 0x000000762a807947 */ /* 0x000fea000b800000 */
[----:B-1----:R1:W1:Y:S04]  /*7fb0*/  SHFL.DOWN PT, R72, R241, 0x8, 0x1f ;  /* 0x09001f00f1487f89 */ /* 0x00226800000e0000 */
[----:B------:R0:W1:Y:S04]  /*7fc0*/  SHFL.DOWN PT, R73, R242, 0x8, 0x1f ;  /* 0x09001f00f2497f89 */ /* 0x00006800000e0000 */
[----:B----4-:R4:W1:Y:S04]  /*7fd0*/  SHFL.DOWN PT, R74, R243, 0x8, 0x1f ;  /* 0x09001f00f34a7f89 */ /* 0x01086800000e0000 */
[----:B0-----:R4:W0:Y:S02]  /*7fe0*/  SHFL.DOWN PT, R233, R244, 0x8, 0x1f ;  /* 0x09001f00f4e97f89 */ /* 0x00182400000e0000 */
.L_x_12256:
        /* <DEDUP_REMOVED lines=14> */
.L_x_12110:
[----:B------:R-:W-:Y:S05]  /*80d0*/  BSYNC B0 ;  /* 0x0000000000007941 */ /* 0x000fea0003800000 */
.L_x_12109:
[----:B------:R-:W-:-:S03]  /*80e0*/  UMOV UR42, 0xffffffff ;  /* 0xffffffff002a7882 */ /* 0x000fc60000000000 */
[----:B------:R-:W-:Y:S05]  /*80f0*/  BRA.DIV UR42, `(.L_x_12111) ;  /* 0x000000762a9c7947 */ /* 0x000fea000b800000 */
[----:B-1----:R1:W1:Y:S04]  /*8100*/  SHFL.DOWN PT, R72, R241, 0x10, 0x1f ;  /* 0x0a001f00f1487f89 */ /* 0x00226800000e0000 */
[----:B------:R0:W1:Y:S04]  /*8110*/  SHFL.DOWN PT, R73, R242, 0x10, 0x1f ;  /* 0x0a001f00f2497f89 */ /* 0x00006800000e0000 */
[----:B------:R1:W1:Y:S04]  /*8120*/  SHFL.DOWN PT, R74, R243, 0x10, 0x1f ;  /* 0x0a001f00f34a7f89 */ /* 0x00026800000e0000 */
[----:B0-----:R0:W0:Y:S02]  /*8130*/  SHFL.DOWN PT, R233, R244, 0x10, 0x1f ;  /* 0x0a001f00f4e97f89 */ /* 0x00102400000e0000 */
.L_x_12262:
        /* <DEDUP_REMOVED lines=14> */
.L_x_12113:
[----:B------:R-:W-:Y:S05]  /*8220*/  BSYNC B0 ;  /* 0x0000000000007941 */ /* 0x000fea0003800000 */
.L_x_12112:
        /* <DEDUP_REMOVED lines=9> */
[-C--:B-----5:R-:W-:Y:S01]  /*82c0*/  FMUL.FTZ R231, R71, R247.reuse ;  /* 0x000000f747e77220 */ /* 0x0a0fe20000410000 */
[CC--:B-1----:R-:W-:Y:S01]  /*82d0*/  FMUL.FTZ R72, R70.reuse, R247.reuse ;  /* 0x000000f746487220 */ /* 0x0c2fe20000410000 */
        /* <DEDUP_REMOVED lines=8> */
[----:B---3--:R-:W-:-:S07]  /*8360*/  FMUL.FTZ R242, R68, R247 ;  /* 0x000000f744f27220 */ /* 0x008fce0000410000 */
.L_x_12276:
[----:B------:R-:W-:Y:S01]  /*8370*/  BSSY B0, `(.L_x_12115) ;  /* 0x0000010000007945 */ /* 0x000fe20003800000 */
[----:B--2---:R-:W-:Y:S02]  /*8380*/  MOV R72, R250 ;  /* 0x000000fa00487202 */ /* 0x004fe40000000f00 */
[----:B0-----:R-:W-:Y:S02]  /*8390*/  MOV R73, R245 ;  /* 0x000000f500497202 */ /* 0x001fe40000000f00 */
[----:B------:R-:W-:Y:S02]  /*83a0*/  MOV R74, R246 ;  /* 0x000000f6004a7202 */ /* 0x000fe40000000f00 */
[----:B-1----:R-:W-:Y:S01]  /*83b0*/  MOV R75, R248 ;  /* 0x000000f8004b7202 */ /* 0x002fe20000000f00 */
[----:B------:R-:W-:Y:S06]  /*83c0*/  @!P1 BRA `(.L_x_12116) ;  /* 0x0000000000289947 */ /* 0x000fec0003800000 */
[C---:B------:R-:W-:Y:S01]  /*83d0*/  FMUL.FTZ R70, R239.reuse, R75 ;  /* 0x0000004bef467220 */ /* 0x040fe20000410000 */
[CC--:B----4-:R-:W-:Y:S01]  /*83e0*/  FMUL.FTZ R244, R239.reuse, R74.reuse ;  /* 0x0000004aeff47220 */ /* 0x0d0fe20000410000 */
        /* <DEDUP_REMOVED lines=8> */
.L_x_12116:
[----:B------:R-:W-:Y:S05]  /*8470*/  BSYNC B0 ;  /* 0x0000000000007941 */ /* 0x000fea0003800000 */
.L_x_12115:
        /* <DEDUP_REMOVED lines=16> */
.L_x_12098:
[C---:B------:R-:W-:Y:S01]  /*8580*/  ISETP.NE.AND P0, PT, R120.reuse, RZ, PT ;  /* 0x000000ff7800720c */ /* 0x040fe20003f05270 */
[----:B------:R-:W-:Y:S05]  /*8590*/  WARPSYNC.ALL ;  /* 0x0000000000007948 */ /* 0x000fea0003800000 */
[----:B0-2---:R-:W-:Y:S01]  /*85a0*/  P2R R64, PR, RZ, 0x1 ;  /* 0x00000001ff407803 */ /* 0x005fe20000000000 */
[----:B------:R-:W-:Y:S01]  /*85b0*/  BAR.SYNC.DEFER_BLOCKING 0x0 ;  /* 0x0000000000007b1d */ /* 0x000fe20000010000 */
[C---:B------:R-:W-:Y:S01]  /*85c0*/  SHF.L.U32 R73, R120.reuse, 0x5, RZ ;  /* 0x0000000578497819 */ /* 0x040fe200000006ff */
[----:B------:R-:W-:Y:S01]  /*85d0*/  FMUL.FTZ R67, R85, R40 ;  /* 0x0000002855437220 */ /* 0x000fe20000410000 */
[C---:B------:R-:W-:Y:S01]  /*85e0*/  IADD3 R237, R120.reuse, 0x200, RZ ;  /* 0x0000020078ed7810 */ /* 0x040fe20007ffe0ff */
[----:B------:R-:W-:Y:S01]  /*85f0*/  ULEA UR42, UR13, 0xfffffc00, 0xa ;  /* 0xfffffc000d2a7891 */ /* 0x000fe2000f8e503f */
[----:B------:R-:W-:Y:S01]  /*8600*/  IADD3 R231, R120, 0x740, RZ ;  /* 0x0000074078e77810 */ /* 0x000fe20007ffe0ff */
[----:B------:R-:W-:Y:S01]  /*8610*/  FMUL.FTZ R245, R12, R234 ;  /* 0x000000ea0cf57220 */ /* 0x000fe20000410000 */
[C---:B------:R-:W-:Y:S01]  /*8620*/  IADD3 R233, R120.reuse, 0x780, RZ ;  /* 0x0000078078e97810 */ /* 0x040fe20007ffe0ff */
[----:B------:R-:W-:Y:S01]  /*8630*/  UIADD3 UR42, -UR42, UR55, URZ ;  /* 0x000000372a2a7290 */ /* 0x000fe2000fffe13f */
[C---:B------:R-:W-:Y:S01]  /*8640*/  IADD3 R235, R120.reuse, 0x7c0, RZ ;  /* 0x000007c078eb7810 */ /* 0x040fe20007ffe0ff */
[----:B------:R-:W-:Y:S01]  /*8650*/  USHF.R.S32.HI UR44, URZ, 0x1f, UR11 ;  /* 0x0000001f3f2c7899 */ /* 0x000fe2000801140b */
[----:B----4-:R-:W-:Y:S01]  /*8660*/  LEA.HI.SX32 R244, R120, R120, 0x1b ;  /* 0x0000007878f47211 */ /* 0x010fe200078fdaff */
[----:B------:R-:W-:Y:S01]  /*8670*/  USHF.R.S32.HI UR47, URZ, 0x1f, UR12 ;  /* 0x0000001f3f2f7899 */ /* 0x000fe2000801140c */
[----:B------:R-:W-:Y:S02]  /*8680*/  BSSY B0, `(.L_x_12117) ;  /* 0x00002cf000007945 */ /* 0x000fe40003800000 */
[----:B------:R-:W-:Y:S01]  /*8690*/  LEA R244, R244, R117, 0x2 ;  /* 0x00000075f4f47211 */ /* 0x000fe200078e10ff */
[----:B------:R-:W0:Y:S04]  /*86a0*/  LDS.64 R64, [R84+0x6768] ;  /* 0x0067680054407984 */ /* 0x000e280000000a00 */
[----:B-1----:R1:W-:Y:S02]  /*86b0*/  @!P0 STS.128 [R221+0x7d60], R68 ;  /* 0x007d6044dd008388 */ /* 0x0023e40000000c00 */
[----:B-1----:R-:W-:Y:S01]  /*86c0*/  IADD3 R221, R120, 0x700, RZ ;  /* 0x0000070078dd7810 */ /* 0x002fe20007ffe0ff */
[-C--:B0-----:R-:W-:Y:S01]  /*86d0*/  FMUL.FTZ R66, R64, -R77.reuse ;  /* 0x8000004d40427220 */ /* 0x081fe20000410000 */
[----:B------:R-:W-:-:S03]  /*86e0*/  FMUL.FTZ R77, R65, -R77 ;  /* 0x8000004d414d7220 */ /* 0x000fc60000410000 */
[-C--:B------:R-:W-:Y:S01]  /*86f0*/  FFMA.FTZ R65, R65, R76.reuse, R66 ;  /* 0x0000004c41417223 */ /* 0x080fe20000010042 */
[----:B------:R-:W-:Y:S01]  /*8700*/  FFMA.FTZ R77, R64, R76, -R77 ;  /* 0x0000004c404d7223 */ /* 0x000fe2000001084d */
[----:B------:R-:W-:Y:S02]  /*8710*/  LEA.HI.SX32 R76, R73, R73, 0x1b ;  /* 0x00000049494c7211 */ /* 0x000fe400078fdaff */
[----:B------:R-:W-:Y:S01]  /*8720*/  FADD.FTZ R75, -R216, R65 ;  /* 0x00000041d84b7221 */ /* 0x000fe20000010100 */
[----:B------:R-:W-:Y:S01]  /*8730*/  FADD.FTZ R77, R202, R77 ;  /* 0x0000004dca4d7221 */ /* 0x000fe20000010000 */
[----:B------:R-:W-:Y:S02]  /*8740*/  LEA.HI.SX32 R216, R235, R120, 0x1b ;  /* 0x00000078ebd87211 */ /* 0x000fe400078fdaff */
[C---:B------:R-:W-:Y:S01]  /*8750*/  FMUL.FTZ R64, R121.reuse, -R75 ;  /* 0x8000004b79407220 */ /* 0x040fe20000410000 */
[----:B------:R-:W-:Y:S01]  /*8760*/  FMUL.FTZ R66, R121, -R77 ;  /* 0x8000004d79427220 */ /* 0x000fe20000410000 */
[----:B------:R-:W-:Y:S01]  /*8770*/  FMUL.FTZ R68, R77, UR45 ;  /* 0x0000002d4d447c20 */ /* 0x000fe20008410000 */
[----:B------:R-:W-:Y:S01]  /*8780*/  FMUL.FTZ R72, R81, R75 ;  /* 0x0000004b51487220 */ /* 0x000fe20000410000 */
[----:B------:R-:W-:Y:S01]  /*8790*/  FFMA.FTZ R65, R123, R77, -R64 ;  /* 0x0000004d7b417223 */ /* 0x000fe20000010840 */
[----:B------:R-:W-:Y:S01]  /*87a0*/  FMUL.FTZ R64, R75, UR45 ;  /* 0x0000002d4b407c20 */ /* 0x000fe20008410000 */
[----:B------:R-:W-:Y:S01]  /*87b0*/  FFMA.FTZ R66, R123, R75, R66 ;  /* 0x0000004b7b427223 */ /* 0x000fe20000010042 */
[----:B------:R-:W-:Y:S01]  /*87c0*/  FFMA.FTZ R70, R75, UR56, -R68 ;  /* 0x000000384b467c23 */ /* 0x000fe20008010844 */
[----:B------:R-:W-:Y:S01]  /*87d0*/  FFMA.FTZ R81, R81, -R67, R190 ;  /* 0x8000004351517223 */ /* 0x000fe200000100be */
[----:B------:R-:W-:Y:S01]  /*87e0*/  FFMA.FTZ R68, R77, UR56, R64 ;  /* 0x000000384d447c23 */ /* 0x000fe20008010040 */
[-C--:B------:R-:W-:Y:S01]  /*87f0*/  FMUL.FTZ R74, R75, R40.reuse ;  /* 0x000000284b4a7220 */ /* 0x080fe20000410000 */
[----:B------:R-:W-:Y:S01]  /*8800*/  FMUL.FTZ R64, R77, R40 ;  /* 0x000000284d407220 */ /* 0x000fe20000410000 */
[----:B------:R-:W-:Y:S01]  /*8810*/  FADD.FTZ R75, -R215, R66 ;  /* 0x00000042d74b7221 */ /* 0x000fe20000010100 */
[----:B------:R-:W-:Y:S01]  /*8820*/  LEA R66, R76, R117, 0x2 ;  /* 0x000000754c427211 */ /* 0x000fe200078e10ff */
[C---:B------:R-:W-:Y:S01]  /*8830*/  FMUL.FTZ R76, R81.reuse, R74 ;  /* 0x0000004a514c7220 */ /* 0x040fe20000410000 */
[-C--:B------:R-:W-:Y:S01]  /*8840*/  FMUL.FTZ R69, R81, R64.reuse ;  /* 0x0000004051457220 */ /* 0x080fe20000410000 */
[----:B------:R-:W-:Y:S01]  /*8850*/  FFMA.FTZ R67, R83, -R67, R232 ;  /* 0x8000004353437223 */ /* 0x000fe200000100e8 */
[----:B------:R-:W-:Y:S01]  /*8860*/  FMUL.FTZ R71, R85, R64 ;  /* 0x0000004055477220 */ /* 0x000fe20000410000 */
[----:B------:R-:W-:Y:S01]  /*8870*/  FMUL.FTZ R81, R81, R70 ;  /* 0x0000004651517220 */ /* 0x000fe20000410000 */
[----:B------:R-:W-:Y:S01]  /*8880*/  FFMA.FTZ R72, R83, R77, R72 ;  /* 0x0000004d53487223 */ /* 0x000fe20000010048 */
[----:B------:R-:W-:Y:S01]  /*8890*/  FADD.FTZ R83, R98, R65 ;  /* 0x0000004162537221 */ /* 0x000fe20000010000 */
[C---:B------:R-:W-:Y:S01]  /*88a0*/  FFMA.FTZ R65, R67.reuse, R64, R76 ;  /* 0x0000004043417223 */ /* 0x040fe2000001004c */
[----:B------:R-:W-:Y:S01]  /*88b0*/  FFMA.FTZ R70, R67, R68, R81 ;  /* 0x0000004443467223 */ /* 0x000fe20000010051 */
[----:B------:R0:W-:Y:S01]  /*88c0*/  STS [R66+0x2178], R71 ;  /* 0x0021784742007388 */ /* 0x0001e20000000800 */
[C---:B------:R-:W-:Y:S01]  /*88d0*/  FMUL.FTZ R68, R124.reuse, -R75 ;  /* 0x8000004b7c447220 */ /* 0x040fe20000410000 */
[-C--:B------:R-:W-:Y:S01]  /*88e0*/  FMUL.FTZ R73, R85, R74.reuse ;  /* 0x0000004a55497220 */ /* 0x080fe20000410000 */
[----:B------:R-:W-:Y:S01]  /*88f0*/  FFMA.FTZ R64, R67, R74, -R69 ;  /* 0x0000004a43407223 */ /* 0x000fe20000010845 */
[----:B------:R-:W-:Y:S01]  /*8900*/  FMUL.FTZ R124, R124, -R83 ;  /* 0x800000537c7c7220 */ /* 0x000fe20000410000 */
[----:B------:R-:W-:Y:S01]  /*8910*/  FMUL.FTZ R69, R82, R53 ;  /* 0x0000003552457220 */ /* 0x000fe20000410000 */
[----:B------:R-:W-:Y:S01]  /*8920*/  FFMA.FTZ R85, R85, R72, R70 ;  /* 0x0000004855557223 */ /* 0x000fe20000010046 */
[C---:B------:R-:W-:Y:S01]  /*8930*/  FFMA.FTZ R68, R125.reuse, R83, -R68 ;  /* 0x000000537d447223 */ /* 0x040fe20000010844 */
[-C--:B------:R-:W-:Y:S01]  /*8940*/  FFMA.FTZ R125, R125, R75.reuse, R124 ;  /* 0x0000004b7d7d7223 */ /* 0x080fe2000001007c */
[C---:B------:R-:W-:Y:S01]  /*8950*/  FMUL.FTZ R67, R80.reuse, R75 ;  /* 0x0000004b50437220 */ /* 0x040fe20000410000 */
[----:B0-----:R-:W-:Y:S01]  /*8960*/  FMUL.FTZ R71, R83, UR45 ;  /* 0x0000002d53477c20 */ /* 0x001fe20008410000 */
[C---:B------:R-:W-:Y:S01]  /*8970*/  FMUL.FTZ R70, R75.reuse, UR45 ;  /* 0x0000002d4b467c20 */ /* 0x040fe20008410000 */
[----:B------:R0:W-:Y:S01]  /*8980*/  STS [R66+0x217c], R73 ;  /* 0x00217c4942007388 */ /* 0x0001e20000000800 */
[----:B------:R-:W-:Y:S01]  /*8990*/  FFMA.FTZ R80, R80, -R69, R191 ;  /* 0x8000004550507223 */ /* 0x000fe200000100bf */
[C---:B------:R-:W-:Y:S01]  /*89a0*/  FFMA.FTZ R71, R75.reuse, UR56, -R71 ;  /* 0x000000384b477c23 */ /* 0x040fe20008010847 */
[----:B------:R-:W-:Y:S01]  /*89b0*/  FMUL.FTZ R75, R75, R53 ;  /* 0x000000354b4b7220 */ /* 0x000fe20000410000 */
[----:B------:R-:W-:Y:S01]  /*89c0*/  FADD.FTZ R97, R97, R68 ;  /* 0x0000004461617221 */ /* 0x000fe20000010000 */
[----:B------:R-:W-:Y:S01]  /*89d0*/  FFMA.FTZ R69, R182, -R69, R229 ;  /* 0x80000045b6457223 */ /* 0x000fe200000100e5 */
[C---:B------:R-:W-:Y:S01]  /*89e0*/  FMUL.FTZ R68, R80.reuse, R71 ;  /* 0x0000004750447220 */ /* 0x040fe20000410000 */
[----:B------:R-:W-:Y:S01]  /*89f0*/  FMUL.FTZ R74, R80, R75 ;  /* 0x0000004b504a7220 */ /* 0x000fe20000410000 */
[C---:B------:R-:W-:Y:S01]  /*8a00*/  FFMA.FTZ R70, R83.reuse, UR56, R70 ;  /* 0x0000003853467c23 */ /* 0x040fe20008010046 */
[----:B------:R-:W-:Y:S01]  /*8a10*/  FADD.FTZ R125, -R214, R125 ;  /* 0x0000007dd67d7221 */ /* 0x000fe20000010100 */
[----:B0-----:R-:W-:Y:S01]  /*8a20*/  FMUL.FTZ R73, R83, R53 ;  /* 0x0000003553497220 */ /* 0x001fe20000410000 */
[----:B------:R-:W-:Y:S01]  /*8a30*/  FFMA.FTZ R67, R182, R83, R67 ;  /* 0x00000053b6437223 */ /* 0x000fe20000010043 */
[----:B------:R-:W-:Y:S01]  /*8a40*/  FFMA.FTZ R17, R72, R40, R17 ;  /* 0x0000002848117223 */ /* 0x000fe20000010011 */
[----:B------:R-:W-:Y:S01]  /*8a50*/  FMUL.FTZ R72, R97, UR45 ;  /* 0x0000002d61487c20 */ /* 0x000fe20008410000 */
[-C--:B------:R-:W-:Y:S01]  /*8a60*/  FMUL.FTZ R80, R80, R73.reuse ;  /* 0x0000004950507220 */ /* 0x080fe20000410000 */
[----:B------:R-:W-:Y:S01]  /*8a70*/  FFMA.FTZ R74, R69, R73, R74 ;  /* 0x00000049454a7223 */ /* 0x000fe2000001004a */
[----:B------:R-:W-:Y:S01]  /*8a80*/  FFMA.FTZ R26, R67, R53, R26 ;  /* 0x00000035431a7223 */ /* 0x000fe2000001001a */
[----:B------:R-:W-:Y:S01]  /*8a90*/  FMUL.FTZ R77, R82, R73 ;  /* 0x00000049524d7220 */ /* 0x000fe20000410000 */
[C---:B------:R-:W-:Y:S01]  /*8aa0*/  FFMA.FTZ R71, R69.reuse, R75, -R80 ;  /* 0x0000004b45477223 */ /* 0x040fe20000010850 */
[----:B------:R-:W-:Y:S01]  /*8ab0*/  FFMA.FTZ R69, R69, R70, R68 ;  /* 0x0000004645457223 */ /* 0x000fe20000010044 */
[----:B------:R-:W-:Y:S01]  /*8ac0*/  FMUL.FTZ R68, R126, -R125 ;  /* 0x8000007d7e447220 */ /* 0x000fe20000410000 */
[----:B------:R-:W-:Y:S01]  /*8ad0*/  FMUL.FTZ R70, R176, R45 ;  /* 0x0000002db0467220 */ /* 0x000fe20000410000 */
[----:B------:R-:W-:Y:S01]  /*8ae0*/  FFMA.FTZ R73, R125, UR56, -R72 ;  /* 0x000000387d497c23 */ /* 0x000fe20008010848 */
[----:B------:R-:W-:Y:S01]  /*8af0*/  FFMA.FTZ R76, R82, R67, R69 ;  /* 0x00000043524c7223 */ /* 0x000fe20000010045 */
[----:B------:R-:W-:Y:S01]  /*8b00*/  FFMA.FTZ R67, R127, R97, -R68 ;  /* 0x000000617f437223 */ /* 0x000fe20000010844 */
[C---:B------:R-:W-:Y:S01]  /*8b10*/  FMUL.FTZ R69, R178.reuse, R125 ;  /* 0x0000007db2457220 */ /* 0x040fe20000410000 */
[-C--:B------:R-:W-:Y:S01]  /*8b20*/  FFMA.FTZ R178, R178, -R70.reuse, R201 ;  /* 0x80000046b2b27223 */ /* 0x080fe200000100c9 */
[C---:B------:R-:W-:Y:S01]  /*8b30*/  FMUL.FTZ R68, R125.reuse, UR45 ;  /* 0x0000002d7d447c20 */ /* 0x040fe20008410000 */
[----:B------:R-:W-:Y:S01]  /*8b40*/  FMUL.FTZ R126, R126, -R97 ;  /* 0x800000617e7e7220 */ /* 0x000fe20000410000 */
[----:B------:R-:W-:Y:S01]  /*8b50*/  FMUL.FTZ R81, R82, R75 ;  /* 0x0000004b52517220 */ /* 0x000fe20000410000 */
[----:B------:R-:W-:Y:S01]  /*8b60*/  FADD.FTZ R121, R96, R67 ;  /* 0x0000004360797221 */ /* 0x000fe20000010000 */
[----:B------:R-:W-:Y:S01]  /*8b70*/  FMUL.FTZ R75, R125, R45 ;  /* 0x0000002d7d4b7220 */ /* 0x000fe20000410000 */
[----:B------:R-:W-:Y:S01]  /*8b80*/  FFMA.FTZ R70, R180, -R70, R227 ;  /* 0x80000046b4467223 */ /* 0x000fe200000100e3 */
[----:B------:R-:W-:Y:S01]  /*8b90*/  FFMA.FTZ R67, R97, UR56, R68 ;  /* 0x0000003861437c23 */ /* 0x000fe20008010044 */
[----:B------:R-:W-:Y:S01]  /*8ba0*/  FMUL.FTZ R73, R178, R73 ;  /* 0x00000049b2497220 */ /* 0x000fe20000410000 */
[----:B------:R-:W-:Y:S01]  /*8bb0*/  FFMA.FTZ R126, R127, R125, R126 ;  /* 0x0000007d7f7e7223 */ /* 0x000fe2000001007e */
[----:B------:R0:W-:Y:S01]  /*8bc0*/  STS [R66+0x2170], R77 ;  /* 0x0021704d42007388 */ /* 0x0001e20000000800 */
[----:B------:R-:W-:Y:S01]  /*8bd0*/  FMUL.FTZ R83, R97, R45 ;  /* 0x0000002d61537220 */ /* 0x000fe20000410000 */
[----:B------:R-:W-:Y:S01]  /*8be0*/  FFMA.FTZ R69, R180, R97, R69 ;  /* 0x00000061b4457223 */ /* 0x000fe20000010045 */
[----:B------:R-:W-:Y:S01]  /*8bf0*/  FFMA.FTZ R67, R70, R67, R73 ;  /* 0x0000004346437223 */ /* 0x000fe20000010049 */
[----:B------:R-:W-:Y:S01]  /*8c00*/  SHF.L.U32 R97, R58, 0x10, RZ ;  /* 0x000000103a617819 */ /* 0x000fe200000006ff */
[----:B------:R1:W-:Y:S01]  /*8c10*/  STS [R66+0x2174], R81 ;  /* 0x0021745142007388 */ /* 0x0003e20000000800 */
[----:B------:R-:W-:Y:S01]  /*8c20*/  FADD.FTZ R213, -R213, R126 ;  /* 0x0000007ed5d57221 */ /* 0x000fe20000010100 */
[C---:B------:R-:W-:Y:S01]  /*8c30*/  FMUL.FTZ R82, R178.reuse, R83 ;  /* 0x00000053b2527220 */ /* 0x040fe20000410000 */
[----:B------:R-:W-:Y:S01]  /*8c40*/  FADD.FTZ R52, R85, R52 ;  /* 0x0000003455347221 */ /* 0x000fe20000010000 */
[----:B------:R-:W-:Y:S01]  /*8c50*/  FMUL.FTZ R72, R121, UR45 ;  /* 0x0000002d79487c20 */ /* 0x000fe20008410000 */
[----:B0-----:R-:W-:Y:S01]  /*8c60*/  FMUL.FTZ R77, R178, R75 ;  /* 0x0000004bb24d7220 */ /* 0x001fe20000410000 */
[----:B------:R-:W-:Y:S01]  /*8c70*/  FMUL.FTZ R68, R128, -R213 ;  /* 0x800000d580447220 */ /* 0x000fe20000410000 */
[-C--:B------:R-:W-:Y:S01]  /*8c80*/  FMUL.FTZ R85, R176, R75.reuse ;  /* 0x0000004bb0557220 */ /* 0x080fe20000410000 */
[----:B------:R-:W-:Y:S01]  /*8c90*/  FFMA.FTZ R82, R70, R75, -R82 ;  /* 0x0000004b46527223 */ /* 0x000fe20000010852 */
[----:B------:R-:W-:Y:S01]  /*8ca0*/  FMUL.FTZ R128, R128, -R121 ;  /* 0x8000007980807220 */ /* 0x000fe20000410000 */
[-C--:B-1----:R-:W-:Y:S01]  /*8cb0*/  FMUL.FTZ R81, R176, R83.reuse ;  /* 0x00000053b0517220 */ /* 0x082fe20000410000 */
[----:B------:R-:W-:Y:S01]  /*8cc0*/  FFMA.FTZ R83, R70, R83, R77 ;  /* 0x0000005346537223 */ /* 0x000fe2000001004d */
[----:B------:R-:W-:Y:S01]  /*8cd0*/  FFMA.FTZ R77, R176, R69, R67 ;  /* 0x00000045b04d7223 */ /* 0x000fe20000010043 */
[-C--:B------:R-:W-:Y:S01]  /*8ce0*/  FMUL.FTZ R67, R97, R100.reuse ;  /* 0x0000006461437220 */ /* 0x080fe20000410000 */
[----:B------:R-:W-:Y:S01]  /*8cf0*/  FADD.FTZ R49, R76, R49 ;  /* 0x000000314c317221 */ /* 0x000fe20000010000 */
[----:B------:R-:W-:Y:S01]  /*8d00*/  FMUL.FTZ R70, R79, R213 ;  /* 0x000000d54f467220 */ /* 0x000fe20000410000 */
[----:B------:R-:W-:Y:S01]  /*8d10*/  FFMA.FTZ R18, R69, R45, R18 ;  /* 0x0000002d45127223 */ /* 0x000fe20000010012 */
[----:B------:R-:W-:Y:S01]  /*8d20*/  FFMA.FTZ R68, R129, R121, -R68 ;  /* 0x0000007981447223 */ /* 0x000fe20000010844 */
[----:B------:R-:W-:Y:S01]  /*8d30*/  FFMA.FTZ R79, R79, -R67, R228 ;  /* 0x800000434f4f7223 */ /* 0x000fe200000100e4 */
[-C--:B------:R-:W-:Y:S01]  /*8d40*/  FMUL.FTZ R80, R213, R100.reuse ;  /* 0x00000064d5507220 */ /* 0x080fe20000410000 */
[----:B------:R-:W-:Y:S01]  /*8d50*/  FMUL.FTZ R76, R121, R100 ;  /* 0x00000064794c7220 */ /* 0x000fe20000410000 */
[C---:B------:R-:W-:Y:S01]  /*8d60*/  FMUL.FTZ R69, R213.reuse, UR45 ;  /* 0x0000002dd5457c20 */ /* 0x040fe20008410000 */
[----:B------:R-:W-:Y:S01]  /*8d70*/  FFMA.FTZ R72, R213, UR56, -R72 ;  /* 0x00000038d5487c23 */ /* 0x000fe20008010848 */
[----:B------:R-:W-:Y:S01]  /*8d80*/  FFMA.FTZ R129, R129, R213, R128 ;  /* 0x000000d581817223 */ /* 0x000fe20000010080 */
[----:B------:R0:W-:Y:S01]  /*8d90*/  STS [R66+0x216c], R85 ;  /* 0x00216c5542007388 */ /* 0x0001e20000000800 */
[----:B------:R-:W-:Y:S01]  /*8da0*/  FFMA.FTZ R67, R179, -R67, R224 ;  /* 0x80000043b3437223 */ /* 0x000fe200000100e0 */
[----:B------:R-:W-:Y:S01]  /*8db0*/  FADD.FTZ R95, R95, R68 ;  /* 0x000000445f5f7221 */ /* 0x000fe20000010000 */
[----:B------:R-:W-:Y:S01]  /*8dc0*/  FMUL.FTZ R84, R79, R80 ;  /* 0x000000504f547220 */ /* 0x000fe20000410000 */
[----:B------:R-:W-:Y:S01]  /*8dd0*/  FFMA.FTZ R68, R121, UR56, R69 ;  /* 0x0000003879447c23 */ /* 0x000fe20008010045 */
[----:B------:R-:W-:Y:S01]  /*8de0*/  FMUL.FTZ R72, R79, R72 ;  /* 0x000000484f487220 */ /* 0x000fe20000410000 */
[----:B------:R-:W-:Y:S01]  /*8df0*/  FADD.FTZ R129, -R212, R129 ;  /* 0x00000081d4817221 */ /* 0x000fe20000010100 */
[----:B------:R-:W-:Y:S01]  /*8e00*/  PRMT R69, R57, 0x7632, R69 ;  /* 0x0000763239457816 */ /* 0x000fe20000000045 */
[-C--:B------:R-:W-:Y:S01]  /*8e10*/  FFMA.FTZ R84, R67, R76.reuse, R84 ;  /* 0x0000004c43547223 */ /* 0x080fe20000010054 */
[----:B------:R-:W-:Y:S01]  /*8e20*/  FFMA.FTZ R70, R179, R121, R70 ;  /* 0x00000079b3467223 */ /* 0x000fe20000010046 */
[-C--:B0-----:R-:W-:Y:S01]  /*8e30*/  FMUL.FTZ R85, R79, R76.reuse ;  /* 0x0000004c4f557220 */ /* 0x081fe20000410000 */
[----:B------:R-:W-:Y:S01]  /*8e40*/  SHF.L.U32 R79, R69, 0x10, RZ ;  /* 0x00000010454f7819 */ /* 0x000fe200000006ff */
[----:B------:R-:W-:Y:S01]  /*8e50*/  FMUL.FTZ R73, R97, R76 ;  /* 0x0000004c61497220 */ /* 0x000fe20000410000 */
[----:B------:R-:W-:Y:S01]  /*8e60*/  FFMA.FTZ R25, R70, R100, R25 ;  /* 0x0000006446197223 */ /* 0x000fe20000010019 */
[C---:B------:R-:W-:Y:S01]  /*8e70*/  FFMA.FTZ R85, R67.reuse, R80, -R85 ;  /* 0x0000005043557223 */ /* 0x040fe20000010855 */
[----:B------:R-:W-:Y:S01]  /*8e80*/  FFMA.FTZ R67, R67, R68, R72 ;  /* 0x0000004443437223 */ /* 0x000fe20000010048 */
[C---:B------:R-:W-:Y:S01]  /*8e90*/  FMUL.FTZ R68, R130.reuse, -R129 ;  /* 0x8000008182447220 */ /* 0x040fe20000410000 */
[----:B------:R-:W-:Y:S01]  /*8ea0*/  FMUL.FTZ R69, R79, R50 ;  /* 0x000000324f457220 */ /* 0x000fe20000410000 */
[----:B------:R-:W-:Y:S01]  /*8eb0*/  FMUL.FTZ R72, R95, UR45 ;  /* 0x0000002d5f487c20 */ /* 0x000fe20008410000 */
[----:B------:R-:W-:Y:S01]  /*8ec0*/  FFMA.FTZ R96, R97, R70, R67 ;  /* 0x0000004661607223 */ /* 0x000fe20000010043 */
[----:B------:R-:W-:Y:S01]  /*8ed0*/  FFMA.FTZ R67, R131, R95, -R68 ;  /* 0x0000005f83437223 */ /* 0x000fe20000010844 */
[C---:B------:R-:W-:Y:S01]  /*8ee0*/  FMUL.FTZ R68, R175.reuse, R129 ;  /* 0x00000081af447220 */ /* 0x040fe20000410000 */
[----:B------:R-:W-:Y:S01]  /*8ef0*/  FMUL.FTZ R130, R130, -R95 ;  /* 0x8000005f82827220 */ /* 0x000fe20000410000 */
[----:B------:R-:W-:Y:S01]  /*8f00*/  FFMA.FTZ R175, R175, -R69, R220 ;  /* 0x80000045afaf7223 */ /* 0x000fe200000100dc */
[----:B------:R-:W-:Y:S01]  /*8f10*/  FADD.FTZ R98, R94, R67 ;  /* 0x000000435e627221 */ /* 0x000fe20000010000 */
[C---:B------:R-:W-:Y:S01]  /*8f20*/  FFMA.FTZ R72, R129.reuse, UR56, -R72 ;  /* 0x0000003881487c23 */ /* 0x040fe20008010848 */
[-C--:B------:R-:W-:Y:S01]  /*8f30*/  FMUL.FTZ R94, R129, R50.reuse ;  /* 0x00000032815e7220 */ /* 0x080fe20000410000 */
[----:B------:R-:W-:Y:S01]  /*8f40*/  FFMA.FTZ R70, R177, R95, R68 ;  /* 0x0000005fb1467223 */ /* 0x000fe20000010044 */
[----:B------:R-:W-:Y:S01]  /*8f50*/  FMUL.FTZ R76, R95, R50 ;  /* 0x000000325f4c7220 */ /* 0x000fe20000410000 */
[----:B------:R-:W-:Y:S01]  /*8f60*/  FMUL.FTZ R68, R129, UR45 ;  /* 0x0000002d81447c20 */ /* 0x000fe20008410000 */
[----:B------:R-:W-:Y:S01]  /*8f70*/  FMUL.FTZ R75, R97, R80 ;  /* 0x00000050614b7220 */ /* 0x000fe20000410000 */
[----:B------:R-:W-:Y:S01]  /*8f80*/  FFMA.FTZ R130, R131, R129, R130 ;  /* 0x0000008183827223 */ /* 0x000fe20000010082 */
[C---:B------:R-:W-:Y:S01]  /*8f90*/  FMUL.FTZ R80, R175.reuse, R94 ;  /* 0x0000005eaf507220 */ /* 0x040fe20000410000 */
[----:B------:R-:W-:Y:S01]  /*8fa0*/  FMUL.FTZ R72, R175, R72 ;  /* 0x00000048af487220 */ /* 0x000fe20000410000 */
[----:B------:R-:W-:Y:S01]  /*8fb0*/  FFMA.FTZ R69, R177, -R69, R222 ;  /* 0x80000045b1457223 */ /* 0x000fe200000100de */
[-C--:B------:R-:W-:Y:S01]  /*8fc0*/  FMUL.FTZ R175, R175, R76.reuse ;  /* 0x0000004cafaf7220 */ /* 0x080fe20000410000 */
[----:B------:R-:W-:Y:S01]  /*8fd0*/  FADD.FTZ R48, R77, R48 ;  /* 0x000000304d307221 */ /* 0x000fe20000010000 */
[----:B------:R-:W-:Y:S01]  /*8fe0*/  FFMA.FTZ R68, R95, UR56, R68 ;  /* 0x000000385f447c23 */ /* 0x000fe20008010044 */
[----:B------:R0:W-:Y:S01]  /*8ff0*/  STS [R66+0x2160], R73 ;  /* 0x0021604942007388 */ /* 0x0001e20000000800 */
[----:B------:R-:W-:Y:S01]  /*9000*/  FADD.FTZ R77, -R211, R130 ;  /* 0x00000082d34d7221 */ /* 0x000fe20000010100 */
[-C--:B------:R-:W-:Y:S01]  /*9010*/  FFMA.FTZ R95, R69, R76.reuse, R80 ;  /* 0x0000004c455f7223 */ /* 0x080fe20000010050 */
[----:B------:R-:W-:Y:S01]  /*9020*/  FMUL.FTZ R67, R79, R76 ;  /* 0x0000004c4f437220 */ /* 0x000fe20000410000 */
[----:B------:R-:W-:Y:S01]  /*9030*/  SHF.L.U32 R80, R57, 0x10, RZ ;  /* 0x0000001039507819 */ /* 0x000fe200000006ff */
[----:B------:R-:W-:Y:S01]  /*9040*/  STS [R66+0x2168], R81 ;  /* 0x0021685142007388 */ /* 0x000fe20000000800 */
[----:B------:R-:W-:Y:S01]  /*9050*/  FFMA.FTZ R19, R70, R50, R19 ;  /* 0x0000003246137223 */ /* 0x000fe20000010013 */
[----:B------:R-:W-:Y:S01]  /*9060*/  PRMT R130, R60, 0x7632, R130 ;  /* 0x000076323c827816 */ /* 0x000fe20000000082 */
[----:B------:R-:W-:Y:S01]  /*9070*/  FADD.FTZ R47, R96, R47 ;  /* 0x0000002f602f7221 */ /* 0x000fe20000010000 */
[----:B------:R1:W-:Y:S01]  /*9080*/  STS [R66+0x2158], R67 ;  /* 0x0021584342007388 */ /* 0x0003e20000000800 */
[-C--:B0-----:R-:W-:Y:S01]  /*9090*/  FMUL.FTZ R73, R79, R94.reuse ;  /* 0x0000005e4f497220 */ /* 0x081fe20000410000 */
[C---:B------:R-:W-:Y:S01]  /*90a0*/  FFMA.FTZ R94, R69.reuse, R94, -R175 ;  /* 0x0000005e455e7223 */ /* 0x040fe200000108af */
[----:B------:R-:W-:Y:S01]  /*90b0*/  FFMA.FTZ R69, R69, R68, R72 ;  /* 0x0000004445457223 */ /* 0x000fe20000010048 */
[C---:B------:R-:W-:Y:S01]  /*90c0*/  FMUL.FTZ R68, R134.reuse, -R77 ;  /* 0x8000004d86447220 */ /* 0x040fe20000410000 */
[----:B------:R-:W-:Y:S01]  /*90d0*/  FMUL.FTZ R134, R134, -R98 ;  /* 0x8000006286867220 */ /* 0x000fe20000410000 */
[----:B------:R-:W-:Y:S01]  /*90e0*/  FMUL.FTZ R72, R98, UR45 ;  /* 0x0000002d62487c20 */ /* 0x000fe20008410000 */
[----:B------:R-:W-:Y:S01]  /*90f0*/  FFMA.FTZ R79, R79, R70, R69 ;  /* 0x000000464f4f7223 */ /* 0x000fe20000010045 */
[----:B------:R-:W-:Y:S01]  /*9100*/  FMUL.FTZ R69, R80, R101 ;  /* 0x0000006550457220 */ /* 0x000fe20000410000 */
[CC--:B------:R-:W-:Y:S01]  /*9110*/  FFMA.FTZ R68, R135.reuse, R98.reuse, -R68 ;  /* 0x0000006287447223 */ /* 0x0c0fe20000010844 */
[CC--:B-1----:R-:W-:Y:S01]  /*9120*/  FMUL.FTZ R67, R172.reuse, R77.reuse ;  /* 0x0000004dac437220 */ /* 0x0c2fe20000410000 */
[----:B------:R-:W-:Y:S01]  /*9130*/  FFMA.FTZ R135, R135, R77, R134 ;  /* 0x0000004d87877223 */ /* 0x000fe20000010086 */
[-C--:B------:R-:W-:Y:S01]  /*9140*/  FFMA.FTZ R172, R172, -R69.reuse, R199 ;  /* 0x80000045acac7223 */ /* 0x080fe200000100c7 */
[C---:B------:R-:W-:Y:S01]  /*9150*/  FFMA.FTZ R70, R78.reuse, -R69, R223 ;  /* 0x800000454e467223 */ /* 0x040fe200000100df */
[--C-:B------:R-:W-:Y:S01]  /*9160*/  FADD.FTZ R81, R93, R68.reuse ;  /* 0x000000445d517221 */ /* 0x100fe20000010000 */
[----:B------:R0:W-:Y:S01]  /*9170*/  STS [R66+0x215c], R73 ;  /* 0x00215c4942007388 */ /* 0x0001e20000000800 */
[----:B------:R-:W-:Y:S01]  /*9180*/  FFMA.FTZ R69, R78, R98, R67 ;  /* 0x000000624e457223 */ /* 0x000fe20000010043 */
[----:B------:R-:W-:Y:S01]  /*9190*/  PRMT R68, R56, 0x7632, R68 ;  /* 0x0000763238447816 */ /* 0x000fe20000000044 */
[----:B------:R-:W-:Y:S01]  /*91a0*/  FMUL.FTZ R67, R77, UR45 ;  /* 0x0000002d4d437c20 */ /* 0x000fe20008410000 */
[----:B------:R1:W-:Y:S01]  /*91b0*/  STS [R66+0x2164], R75 ;  /* 0x0021644b42007388 */ /* 0x0003e20000000800 */
[----:B------:R-:W-:Y:S01]  /*91c0*/  FADD.FTZ R135, -R210, R135 ;  /* 0x00000087d2877221 */ /* 0x000fe20000010100 */
[----:B------:R-:W-:Y:S01]  /*91d0*/  SHF.L.U32 R97, R68, 0x10, RZ ;  /* 0x0000001044617819 */ /* 0x000fe200000006ff */
[----:B------:R-:W-:Y:S01]  /*91e0*/  FFMA.FTZ R67, R98, UR56, R67 ;  /* 0x0000003862437c23 */ /* 0x000fe20008010043 */
[----:B------:R-:W-:Y:S01]  /*91f0*/  FFMA.FTZ R28, R69, R101, R28 ;  /* 0x00000065451c7223 */ /* 0x000fe2000001001c */
[C---:B------:R-:W-:Y:S01]  /*9200*/  FMUL.FTZ R68, R136.reuse, -R135 ;  /* 0x8000008788447220 */ /* 0x040fe20000410000 */
[C---:B0-----:R-:W-:Y:S01]  /*9210*/  FFMA.FTZ R73, R77.reuse, UR56, -R72 ;  /* 0x000000384d497c23 */ /* 0x041fe20008010848 */
[----:B------:R-:W-:Y:S01]  /*9220*/  FMUL.FTZ R77, R77, R101 ;  /* 0x000000654d4d7220 */ /* 0x000fe20000410000 */
[----:B------:R-:W-:Y:S01]  /*9230*/  FMUL.FTZ R136, R136, -R81 ;  /* 0x8000005188887220 */ /* 0x000fe20000410000 */
[----:B------:R-:W-:Y:S01]  /*9240*/  FADD.FTZ R46, R79, R46 ;  /* 0x0000002e4f2e7221 */ /* 0x000fe20000010000 */
[----:B-1----:R-:W-:Y:S01]  /*9250*/  FMUL.FTZ R75, R98, R101 ;  /* 0x00000065624b7220 */ /* 0x002fe20000410000 */
[C---:B------:R-:W-:Y:S01]  /*9260*/  FMUL.FTZ R127, R172.reuse, R77 ;  /* 0x0000004dac7f7220 */ /* 0x040fe20000410000 */
[C---:B------:R-:W-:Y:S01]  /*9270*/  FMUL.FTZ R73, R172.reuse, R73 ;  /* 0x00000049ac497220 */ /* 0x040fe20000410000 */
[----:B------:R-:W-:Y:S01]  /*9280*/  FFMA.FTZ R136, R137, R135, R136 ;  /* 0x0000008789887223 */ /* 0x000fe20000010088 */
[-C--:B------:R-:W-:Y:S01]  /*9290*/  FMUL.FTZ R93, R172, R75.reuse ;  /* 0x0000004bac5d7220 */ /* 0x080fe20000410000 */
[-C--:B------:R-:W-:Y:S01]  /*92a0*/  FFMA.FTZ R127, R70, R75.reuse, R127 ;  /* 0x0000004b467f7223 */ /* 0x080fe2000001007f */
[----:B------:R-:W-:Y:S01]  /*92b0*/  FMUL.FTZ R75, R80, R75 ;  /* 0x0000004b504b7220 */ /* 0x000fe20000410000 */
[----:B------:R-:W-:Y:S01]  /*92c0*/  FADD.FTZ R136, -R209, R136 ;  /* 0x00000088d1887221 */ /* 0x000fe20000010100 */
[C---:B------:R-:W-:Y:S01]  /*92d0*/  FFMA.FTZ R93, R70.reuse, R77, -R93 ;  /* 0x0000004d465d7223 */ /* 0x040fe2000001085d */
[----:B------:R-:W-:Y:S01]  /*92e0*/  FFMA.FTZ R70, R70, R67, R73 ;  /* 0x0000004346467223 */ /* 0x000fe20000010049 */
[----:B------:R-:W-:Y:S01]  /*92f0*/  FFMA.FTZ R67, R137, R81, -R68 ;  /* 0x0000005189437223 */ /* 0x000fe20000010844 */
[----:B------:R-:W-:Y:S01]  /*9300*/  FMUL.FTZ R68, R97, R51 ;  /* 0x0000003361447220 */ /* 0x000fe20000410000 */
[C---:B------:R-:W-:Y:S01]  /*9310*/  FMUL.FTZ R77, R80.reuse, R77 ;  /* 0x0000004d504d7220 */ /* 0x040fe20000410000 */
[----:B------:R-:W-:Y:S01]  /*9320*/  FFMA.FTZ R80, R80, R69, R70 ;  /* 0x0000004550507223 */ /* 0x000fe20000010046 */
[----:B------:R-:W-:Y:S01]  /*9330*/  FADD.FTZ R79, R92, R67 ;  /* 0x000000435c4f7221 */ /* 0x000fe20000010000 */
[-C--:B------:R-:W-:Y:S01]  /*9340*/  FFMA.FTZ R70, R174, -R68.reuse, R193 ;  /* 0x80000044ae467223 */ /* 0x080fe200000100c1 */
[----:B------:R-:W-:Y:S01]  /*9350*/  FFMA.FTZ R69, R170, -R68, R225 ;  /* 0x80000044aa457223 */ /* 0x000fe200000100e1 */
[CC--:B------:R-:W-:Y:S01]  /*9360*/  FMUL.FTZ R68, R138.reuse, -R136.reuse ;  /* 0x800000888a447220 */ /* 0x0c0fe20000410000 */
[----:B------:R0:W-:Y:S01]  /*9370*/  STS [R66+0x2150], R75 ;  /* 0x0021504b42007388 */ /* 0x0001e20000000800 */
[-C--:B------:R-:W-:Y:S01]  /*9380*/  FMUL.FTZ R138, R138, -R79.reuse ;  /* 0x8000004f8a8a7220 */ /* 0x080fe20000410000 */
[----:B------:R-:W-:Y:S01]  /*9390*/  FMUL.FTZ R73, R81, UR45 ;  /* 0x0000002d51497c20 */ /* 0x000fe20008410000 */
[----:B------:R-:W-:Y:S01]  /*93a0*/  FFMA.FTZ R68, R139, R79, -R68 ;  /* 0x0000004f8b447223 */ /* 0x000fe20000010844 */
[----:B------:R-:W-:Y:S01]  /*93b0*/  FMUL.FTZ R72, R135, UR45 ;  /* 0x0000002d87487c20 */ /* 0x000fe20008410000 */
[----:B------:R-:W-:Y:S01]  /*93c0*/  FFMA.FTZ R139, R139, R136, R138 ;  /* 0x000000888b8b7223 */ /* 0x000fe2000001008a */
[----:B------:R-:W-:Y:S01]  /*93d0*/  FFMA.FTZ R73, R135, UR56, -R73 ;  /* 0x0000003887497c23 */ /* 0x000fe20008010849 */
[----:B------:R-:W-:Y:S01]  /*93e0*/  FADD.FTZ R91, R91, R68 ;  /* 0x000000445b5b7221 */ /* 0x000fe20000010000 */
[-C--:B------:R-:W-:Y:S01]  /*93f0*/  FMUL.FTZ R68, R81, R51.reuse ;  /* 0x0000003351447220 */ /* 0x080fe20000410000 */
[----:B------:R-:W-:Y:S01]  /*9400*/  FADD.FTZ R208, -R208, R139 ;  /* 0x0000008bd0d07221 */ /* 0x000fe20000010100 */
[----:B0-----:R-:W-:Y:S01]  /*9410*/  FMUL.FTZ R75, R135, R51 ;  /* 0x00000033874b7220 */ /* 0x001fe20000410000 */
[C---:B------:R-:W-:Y:S01]  /*9420*/  FMUL.FTZ R76, R70.reuse, R73 ;  /* 0x00000049464c7220 */ /* 0x040fe20000410000 */
[CC--:B------:R-:W-:Y:S01]  /*9430*/  FMUL.FTZ R92, R70.reuse, R68.reuse ;  /* 0x00000044465c7220 */ /* 0x0c0fe20000410000 */
[-C--:B------:R-:W-:Y:S01]  /*9440*/  FMUL.FTZ R73, R97, R68.reuse ;  /* 0x0000004461497220 */ /* 0x080fe20000410000 */
[----:B------:R-:W-:Y:S01]  /*9450*/  FMUL.FTZ R78, R70, R75 ;  /* 0x0000004b464e7220 */ /* 0x000fe20000410000 */
[----:B------:R-:W-:Y:S01]  /*9460*/  FMUL.FTZ R67, R174, R135 ;  /* 0x00000087ae437220 */ /* 0x000fe20000410000 */
[----:B------:R-:W-:Y:S01]  /*9470*/  FFMA.FTZ R72, R81, UR56, R72 ;  /* 0x0000003851487c23 */ /* 0x000fe20008010048 */
[----:B------:R-:W-:Y:S01]  /*9480*/  FADD.FTZ R43, R80, R43 ;  /* 0x0000002b502b7221 */ /* 0x000fe20000010000 */
[C---:B------:R-:W-:Y:S01]  /*9490*/  FFMA.FTZ R129, R69.reuse, R68, R78 ;  /* 0x0000004445817223 */ /* 0x040fe2000001004e */
[C---:B------:R-:W-:Y:S01]  /*94a0*/  FMUL.FTZ R68, R140.reuse, -R91 ;  /* 0x8000005b8c447220 */ /* 0x040fe20000410000 */
[----:B------:R-:W-:Y:S01]  /*94b0*/  FMUL.FTZ R140, R140, -R208 ;  /* 0x800000d08c8c7220 */ /* 0x000fe20000410000 */
[----:B------:R-:W-:Y:S01]  /*94c0*/  FFMA.FTZ R67, R170, R81, R67 ;  /* 0x00000051aa437223 */ /* 0x000fe20000010043 */
[----:B------:R-:W-:Y:S01]  /*94d0*/  FFMA.FTZ R72, R69, R72, R76 ;  /* 0x0000004845487223 */ /* 0x000fe2000001004c */
[C---:B------:R-:W-:Y:S01]  /*94e0*/  FFMA.FTZ R68, R141.reuse, R208, R68 ;  /* 0x000000d08d447223 */ /* 0x040fe20000010044 */
[----:B------:R-:W-:Y:S01]  /*94f0*/  FFMA.FTZ R141, R141, R91, -R140 ;  /* 0x0000005b8d8d7223 */ /* 0x000fe2000001088c */
[----:B------:R-:W-:Y:S01]  /*9500*/  SHF.L.U32 R80, R56, 0x10, RZ ;  /* 0x0000001038507819 */ /* 0x000fe200000006ff */
[----:B------:R-:W-:Y:S01]  /*9510*/  FFMA.FTZ R20, R67, R51, R20 ;  /* 0x0000003343147223 */ /* 0x000fe20000010014 */
[----:B------:R-:W-:Y:S01]  /*9520*/  FADD.FTZ R207, -R207, R68 ;  /* 0x00000044cfcf7221 */ /* 0x000fe20000010100 */
[----:B------:R-:W-:Y:S01]  /*9530*/  FADD.FTZ R90, R90, R141 ;  /* 0x0000008d5a5a7221 */ /* 0x000fe20000010000 */
[----:B------:R-:W-:Y:S01]  /*9540*/  FFMA.FTZ R81, R97, R67, R72 ;  /* 0x0000004361517223 */ /* 0x000fe20000010048 */
[----:B------:R-:W-:Y:S01]  /*9550*/  FMUL.FTZ R67, R80, R104 ;  /* 0x0000006850437220 */ /* 0x000fe20000410000 */
[C---:B------:R-:W-:Y:S01]  /*9560*/  FMUL.FTZ R68, R142.reuse, -R207 ;  /* 0x800000cf8e447220 */ /* 0x040fe20000410000 */
[-C--:B------:R-:W-:Y:S01]  /*9570*/  FMUL.FTZ R142, R142, -R90.reuse ;  /* 0x8000005a8e8e7220 */ /* 0x080fe20000410000 */
[-C--:B------:R-:W-:Y:S01]  /*9580*/  FFMA.FTZ R92, R69, R75.reuse, -R92 ;  /* 0x0000004b455c7223 */ /* 0x080fe2000001085c */
[----:B------:R-:W-:Y:S01]  /*9590*/  FMUL.FTZ R75, R97, R75 ;  /* 0x0000004b614b7220 */ /* 0x000fe20000410000 */
[C---:B------:R-:W-:Y:S01]  /*95a0*/  FFMA.FTZ R68, R143.reuse, R90, -R68 ;  /* 0x0000005a8f447223 */ /* 0x040fe20000010844 */
[----:B------:R-:W-:Y:S01]  /*95b0*/  FFMA.FTZ R143, R143, R207, R142 ;  /* 0x000000cf8f8f7223 */ /* 0x000fe2000001008e */
[-C--:B------:R-:W-:Y:S01]  /*95c0*/  FFMA.FTZ R72, R173, -R67.reuse, R196 ;  /* 0x80000043ad487223 */ /* 0x080fe200000100c4 */
[----:B------:R0:W-:Y:S01]  /*95d0*/  STS [R66+0x2154], R77 ;  /* 0x0021544d42007388 */ /* 0x0001e20000000800 */
[----:B------:R-:W-:Y:S01]  /*95e0*/  FADD.FTZ R89, R89, R68 ;  /* 0x0000004459597221 */ /* 0x000fe20000010000 */
[C---:B------:R-:W-:Y:S01]  /*95f0*/  FMUL.FTZ R68, R171.reuse, R136 ;  /* 0x00000088ab447220 */ /* 0x040fe20000410000 */
[----:B------:R-:W-:Y:S01]  /*9600*/  FADD.FTZ R206, -R206, R143 ;  /* 0x0000008fcece7221 */ /* 0x000fe20000010100 */
[----:B------:R-:W-:Y:S01]  /*9610*/  FFMA.FTZ R171, R171, -R67, R226 ;  /* 0x80000043abab7223 */ /* 0x000fe200000100e2 */
[C---:B------:R-:W-:Y:S01]  /*9620*/  FMUL.FTZ R69, R144.reuse, -R89 ;  /* 0x8000005990457220 */ /* 0x040fe20000410000 */
[----:B------:R-:W-:Y:S01]  /*9630*/  FFMA.FTZ R70, R173, R79, R68 ;  /* 0x0000004fad467223 */ /* 0x000fe20000010044 */
[----:B------:R-:W-:Y:S01]  /*9640*/  FMUL.FTZ R68, R144, -R206 ;  /* 0x800000ce90447220 */ /* 0x000fe20000410000 */
[----:B------:R1:W-:Y:S01]  /*9650*/  STS [R66+0x214c], R75 ;  /* 0x00214c4b42007388 */ /* 0x0003e20000000800 */
[----:B------:R-:W-:Y:S01]  /*9660*/  SHF.L.U32 R130, R130, 0x10, RZ ;  /* 0x0000001082827819 */ /* 0x000fe200000006ff */
[----:B0-----:R-:W-:Y:S01]  /*9670*/  FMUL.FTZ R77, R136, R104 ;  /* 0x00000068884d7220 */ /* 0x001fe20000410000 */
[C---:B------:R-:W-:Y:S01]  /*9680*/  FFMA.FTZ R67, R145.reuse, R89, -R68 ;  /* 0x0000005991437223 */ /* 0x040fe20000010844 */
[----:B------:R-:W-:Y:S01]  /*9690*/  FFMA.FTZ R68, R145, R206, R69 ;  /* 0x000000ce91447223 */ /* 0x000fe20000010045 */
[----:B------:R-:W-:Y:S01]  /*96a0*/  FMUL.FTZ R69, R79, R104 ;  /* 0x000000684f457220 */ /* 0x000fe20000410000 */
[----:B------:R0:W-:Y:S01]  /*96b0*/  STS [R66+0x2148], R73 ;  /* 0x0021484942007388 */ /* 0x0001e20000000800 */
[----:B------:R-:W-:Y:S01]  /*96c0*/  FADD.FTZ R88, R88, R67 ;  /* 0x0000004358587221 */ /* 0x000fe20000010000 */
[----:B------:R-:W-:Y:S01]  /*96d0*/  FMUL.FTZ R67, R171, R77 ;  /* 0x0000004dab437220 */ /* 0x000fe20000410000 */
[----:B------:R-:W-:Y:S01]  /*96e0*/  FADD.FTZ R205, -R205, R68 ;  /* 0x00000044cdcd7221 */ /* 0x000fe20000010100 */
[----:B-1----:R-:W-:Y:S01]  /*96f0*/  FMUL.FTZ R75, R79, UR45 ;  /* 0x0000002d4f4b7c20 */ /* 0x002fe20008410000 */
[----:B------:R-:W-:Y:S01]  /*9700*/  FMUL.FTZ R68, R146, -R88 ;  /* 0x8000005892447220 */ /* 0x000fe20000410000 */
[----:B------:R-:W-:Y:S01]  /*9710*/  FFMA.FTZ R134, R72, R69, R67 ;  /* 0x0000004548867223 */ /* 0x000fe20000010043 */
[----:B------:R-:W-:Y:S01]  /*9720*/  FMUL.FTZ R67, R146, -R205 ;  /* 0x800000cd92437220 */ /* 0x000fe20000410000 */
[----:B------:R-:W-:Y:S01]  /*9730*/  FFMA.FTZ R76, R136, UR56, -R75 ;  /* 0x00000038884c7c23 */ /* 0x000fe2000801084b */
[----:B------:R-:W-:Y:S01]  /*9740*/  FFMA.FTZ R27, R70, R104, R27 ;  /* 0x00000068461b7223 */ /* 0x000fe2000001001b */
[----:B0-----:R-:W-:Y:S01]  /*9750*/  FMUL.FTZ R73, R136, UR45 ;  /* 0x0000002d88497c20 */ /* 0x001fe20008410000 */
[----:B------:R-:W-:Y:S01]  /*9760*/  FMUL.FTZ R98, R130, R103 ;  /* 0x0000006782627220 */ /* 0x000fe20000410000 */
[C---:B------:R-:W-:Y:S01]  /*9770*/  FMUL.FTZ R75, R171.reuse, R76 ;  /* 0x0000004cab4b7220 */ /* 0x040fe20000410000 */
[-C--:B------:R-:W-:Y:S01]  /*9780*/  FMUL.FTZ R76, R171, R69.reuse ;  /* 0x00000045ab4c7220 */ /* 0x080fe20000410000 */
[----:B------:R-:W-:Y:S01]  /*9790*/  FFMA.FTZ R73, R79, UR56, R73 ;  /* 0x000000384f497c23 */ /* 0x000fe20008010049 */
[----:B------:R-:W-:Y:S01]  /*97a0*/  FMUL.FTZ R79, R80, R69 ;  /* 0x00000045504f7220 */ /* 0x000fe20000410000 */
[C---:B------:R-:W-:Y:S01]  /*97b0*/  FFMA.FTZ R69, R147.reuse, R205, R68 ;  /* 0x000000cd93457223 */ /* 0x040fe20000010044 */
[----:B------:R-:W-:Y:S01]  /*97c0*/  FFMA.FTZ R68, R147, R88, -R67 ;  /* 0x0000005893447223 */ /* 0x000fe20000010843 */
[----:B------:R-:W-:Y:S01]  /*97d0*/  FFMA.FTZ R75, R72, R73, R75 ;  /* 0x00000049484b7223 */ /* 0x000fe2000001004b */
[----:B------:R-:W-:Y:S01]  /*97e0*/  PRMT R67, R63, 0x7632, R67 ;  /* 0x000076323f437816 */ /* 0x000fe20000000043 */
[----:B------:R-:W-:Y:S01]  /*97f0*/  FADD.FTZ R204, -R204, R69 ;  /* 0x00000045cccc7221 */ /* 0x000fe20000010100 */
[----:B------:R-:W-:Y:S01]  /*9800*/  FADD.FTZ R87, R87, R68 ;  /* 0x0000004457577221 */ /* 0x000fe20000010000 */
[-C--:B------:R-:W-:Y:S01]  /*9810*/  FFMA.FTZ R131, R72, R77.reuse, -R76 ;  /* 0x0000004d48837223 */ /* 0x080fe2000001084c */
[----:B------:R-:W-:Y:S01]  /*9820*/  FMUL.FTZ R77, R80, R77 ;  /* 0x0000004d504d7220 */ /* 0x000fe20000410000 */
[C---:B------:R-:W-:Y:S01]  /*9830*/  FMUL.FTZ R68, R148.reuse, -R204 ;  /* 0x800000cc94447220 */ /* 0x040fe20000410000 */
[-C--:B------:R-:W-:Y:S01]  /*9840*/  FMUL.FTZ R73, R148, -R87.reuse ;  /* 0x8000005794497220 */ /* 0x080fe20000410000 */
[----:B------:R-:W-:Y:S01]  /*9850*/  SHF.L.U32 R67, R67, 0x10, RZ ;  /* 0x0000001043437819 */ /* 0x000fe200000006ff */
        /* <DEDUP_REMOVED lines=9> */
[----:B------:R-:W-:Y:S01]  /*98f0*/  FFMA.FTZ R167, R167, -R72, R192 ;  /* 0x80000048a7a77223 */ /* 0x000fe200000100c0 */
[CC--:B------:R-:W-:Y:S01]  /*9900*/  FMUL.FTZ R70, R150.reuse, -R203.reuse ;  /* 0x800000cb96467220 */ /* 0x0c0fe20000410000 */
[----:B------:R-:W-:Y:S01]  /*9910*/  FMUL.FTZ R150, R150, -R86 ;  /* 0x8000005696967220 */ /* 0x000fe20000410000 */
[----:B------:R-:W-:Y:S01]  /*9920*/  FFMA.FTZ R69, R169, -R72, R194 ;  /* 0x80000048a9457223 */ /* 0x000fe200000100c2 */
[C---:B------:R-:W-:Y:S01]  /*9930*/  FMUL.FTZ R72, R208.reuse, UR45 ;  /* 0x0000002dd0487c20 */ /* 0x040fe20008410000 */
[C---:B------:R-:W-:Y:S01]  /*9940*/  FFMA.FTZ R70, R151.reuse, R86, -R70 ;  /* 0x0000005697467223 */ /* 0x040fe20000010846 */
[C---:B------:R-:W-:Y:S01]  /*9950*/  FFMA.FTZ R78, R208.reuse, UR56, -R73 ;  /* 0x00000038d04e7c23 */ /* 0x040fe20008010849 */
[-C--:B------:R-:W-:Y:S01]  /*9960*/  FMUL.FTZ R208, R208, R54.reuse ;  /* 0x00000036d0d07220 */ /* 0x080fe20000410000 */
[----:B------:R-:W-:Y:S01]  /*9970*/  FFMA.FTZ R150, R151, R203, R150 ;  /* 0x000000cb97967223 */ /* 0x000fe20000010096 */
[----:B------:R-:W-:Y:S01]  /*9980*/  FFMA.FTZ R76, R91, UR56, R72 ;  /* 0x000000385b4c7c23 */ /* 0x000fe20008010048 */
[----:B------:R-:W-:Y:S01]  /*9990*/  FADD.FTZ R217, R217, R70 ;  /* 0x00000046d9d97221 */ /* 0x000fe20000010000 */
[----:B------:R-:W-:Y:S01]  /*99a0*/  FMUL.FTZ R72, R91, R54 ;  /* 0x000000365b487220 */ /* 0x000fe20000410000 */
[----:B------:R-:W-:Y:S01]  /*99b0*/  FMUL.FTZ R70, R167, R208 ;  /* 0x000000d0a7467220 */ /* 0x000fe20000410000 */
[----:B------:R-:W-:Y:S01]  /*99c0*/  FADD.FTZ R99, -R99, R150 ;  /* 0x0000009663637221 */ /* 0x000fe20000010100 */
[C---:B------:R-:W-:Y:S01]  /*99d0*/  FMUL.FTZ R78, R167.reuse, R78 ;  /* 0x0000004ea74e7220 */ /* 0x040fe20000410000 */
[-C--:B------:R-:W-:Y:S01]  /*99e0*/  FMUL.FTZ R167, R167, R72.reuse ;  /* 0x00000048a7a77220 */ /* 0x080fe20000410000 */
[-C--:B------:R-:W-:Y:S01]  /*99f0*/  FFMA.FTZ R135, R69, R72.reuse, R70 ;  /* 0x0000004845877223 */ /* 0x080fe20000010046 */
[C---:B------:R-:W-:Y:S01]  /*9a00*/  FMUL.FTZ R70, R152.reuse, -R99 ;  /* 0x8000006398467220 */ /* 0x040fe20000410000 */
[----:B------:R-:W-:Y:S01]  /*9a10*/  FMUL.FTZ R73, R67, R72 ;  /* 0x0000004843497220 */ /* 0x000fe20000410000 */
[-C--:B------:R-:W-:Y:S01]  /*9a20*/  FMUL.FTZ R152, R152, -R217.reuse ;  /* 0x800000d998987220 */ /* 0x080fe20000410000 */
[----:B------:R-:W-:Y:S01]  /*9a30*/  FFMA.FTZ R136, R69, R208, -R167 ;  /* 0x000000d045887223 */ /* 0x000fe200000108a7 */
[----:B------:R-:W-:Y:S01]  /*9a40*/  FFMA.FTZ R72, R153, R217, -R70 ;  /* 0x000000d999487223 */ /* 0x000fe20000010846 */
[----:B------:R-:W-:Y:S01]  /*9a50*/  FFMA.FTZ R70, R69, R76, R78 ;  /* 0x0000004c45467223 */ /* 0x000fe2000001004e */
[----:B------:R-:W-:Y:S01]  /*9a60*/  SHF.L.U32 R69, R60, 0x10, RZ ;  /* 0x000000103c457819 */ /* 0x000fe200000006ff */
[----:B------:R-:W-:Y:S01]  /*9a70*/  FFMA.FTZ R153, R153, R99, R152 ;  /* 0x0000006399997223 */ /* 0x000fe20000010098 */
[----:B------:R-:W-:Y:S01]  /*9a80*/  FADD.FTZ R219, R219, R72 ;  /* 0x00000048dbdb7221 */ /* 0x000fe20000010000 */
[----:B------:R-:W-:Y:S01]  /*9a90*/  SHF.L.U32 R72, R61, 0x10, RZ ;  /* 0x000000103d487819 */ /* 0x000fe200000006ff */
[----:B------:R0:W-:Y:S01]  /*9aa0*/  STS [R66+0x2138], R73 ;  /* 0x0021384942007388 */ /* 0x0001e20000000800 */
[----:B------:R-:W-:Y:S01]  /*9ab0*/  FMUL.FTZ R125, R69, R112 ;  /* 0x00000070457d7220 */ /* 0x000fe20000410000 */
[----:B------:R-:W-:Y:S01]  /*9ac0*/  FADD.FTZ R218, -R218, R153 ;  /* 0x00000099dada7221 */ /* 0x000fe20000010100 */
[----:B------:R-:W-:Y:S01]  /*9ad0*/  FFMA.FTZ R121, R154, -R98, R187 ;  /* 0x800000629a797223 */ /* 0x000fe200000100bb */
[----:B------:R-:W-:Y:S01]  /*9ae0*/  FMUL.FTZ R75, R67, R208 ;  /* 0x000000d0434b7220 */ /* 0x000fe20000410000 */
[-C--:B------:R-:W-:Y:S01]  /*9af0*/  FFMA.FTZ R126, R155, -R125.reuse, R132 ;  /* 0x8000007d9b7e7223 */ /* 0x080fe20000010084 */
[----:B------:R-:W-:Y:S01]  /*9b00*/  FFMA.FTZ R125, R159, -R125, R188 ;  /* 0x8000007d9f7d7223 */ /* 0x000fe200000100bc */
[----:B------:R-:W-:Y:S01]  /*9b10*/  FMUL.FTZ R138, R218, R112 ;  /* 0x00000070da8a7220 */ /* 0x000fe20000410000 */
[----:B------:R-:W-:Y:S01]  /*9b20*/  FMUL.FTZ R123, R72, R107 ;  /* 0x0000006b487b7220 */ /* 0x000fe20000410000 */
[----:B------:R-:W-:Y:S01]  /*9b30*/  FFMA.FTZ R98, R160, -R98, R133 ;  /* 0x80000062a0627223 */ /* 0x000fe20000010085 */
[----:B------:R-:W-:Y:S01]  /*9b40*/  FMUL.FTZ R140, R219, R112 ;  /* 0x00000070db8c7220 */ /* 0x000fe20000410000 */
[----:B------:R-:W-:Y:S01]  /*9b50*/  FMUL.FTZ R137, R99, R103 ;  /* 0x0000006763897220 */ /* 0x000fe20000410000 */
[----:B0-----:R-:W-:Y:S01]  /*9b60*/  FMUL.FTZ R73, R125, R138 ;  /* 0x0000008a7d497220 */ /* 0x001fe20000410000 */
[----:B------:R-:W-:Y:S01]  /*9b70*/  FFMA.FTZ R124, R156, -R123, R185 ;  /* 0x8000007b9c7c7223 */ /* 0x000fe200000100b9 */
[----:B------:R-:W-:Y:S01]  /*9b80*/  FMUL.FTZ R139, R217, R103 ;  /* 0x00000067d98b7220 */ /* 0x000fe20000410000 */
[----:B------:R-:W-:Y:S01]  /*9b90*/  FMUL.FTZ R76, R98, R137 ;  /* 0x00000089624c7220 */ /* 0x000fe20000410000 */
[-C--:B------:R-:W-:Y:S01]  /*9ba0*/  FFMA.FTZ R73, R126, R140.reuse, R73 ;  /* 0x0000008c7e497223 */ /* 0x080fe20000010049 */
[----:B------:R0:W-:Y:S01]  /*9bb0*/  STS [R66+0x213c], R75 ;  /* 0x00213c4b42007388 */ /* 0x0001e20000000800 */
[----:B------:R-:W-:Y:S01]  /*9bc0*/  FFMA.FTZ R123, R158, -R123, R189 ;  /* 0x8000007b9e7b7223 */ /* 0x000fe200000100bd */
[----:B------:R-:W-:Y:S01]  /*9bd0*/  FMUL.FTZ R141, R203, R107 ;  /* 0x0000006bcb8d7220 */ /* 0x000fe20000410000 */
[----:B------:R-:W-:Y:S01]  /*9be0*/  FFMA.FTZ R76, R121, R139, R76 ;  /* 0x0000008b794c7223 */ /* 0x000fe2000001004c */
[----:B------:R1:W-:Y:S01]  /*9bf0*/  STS [R66+0x2144], R77 ;  /* 0x0021444d42007388 */ /* 0x0003e20000000800 */
[----:B------:R-:W-:Y:S01]  /*9c00*/  FADD.FTZ R73, RZ, R73 ;  /* 0x00000049ff497221 */ /* 0x000fe20000010000 */
[----:B------:R-:W-:Y:S01]  /*9c10*/  FMUL.FTZ R143, R86, R107 ;  /* 0x0000006b568f7220 */ /* 0x000fe20000410000 */
[----:B------:R-:W-:Y:S01]  /*9c20*/  SHF.L.U32 R128, R63, 0x10, RZ ;  /* 0x000000103f807819 */ /* 0x000fe200000006ff */
[----:B------:R-:W-:Y:S01]  /*9c30*/  FMUL.FTZ R78, R98, R139 ;  /* 0x0000008b624e7220 */ /* 0x000fe20000410000 */
[----:B------:R-:W-:Y:S01]  /*9c40*/  FADD.FTZ R73, R73, R76 ;  /* 0x0000004c49497221 */ /* 0x000fe20000010000 */
[----:B0-----:R-:W-:Y:S01]  /*9c50*/  FMUL.FTZ R75, R125, R140 ;  /* 0x0000008c7d4b7220 */ /* 0x001fe20000410000 */
[----:B------:R-:W-:Y:S01]  /*9c60*/  FMUL.FTZ R145, R90, R105 ;  /* 0x000000695a917220 */ /* 0x000fe20000410000 */
[----:B------:R-:W-:Y:S01]  /*9c70*/  FFMA.FTZ R78, R121, R137, -R78 ;  /* 0x00000089794e7223 */ /* 0x000fe2000001084e */
[----:B------:R-:W-:Y:S01]  /*9c80*/  FMUL.FTZ R91, R128, R105 ;  /* 0x00000069805b7220 */ /* 0x000fe20000410000 */
[----:B-1----:R-:W-:Y:S01]  /*9c90*/  FMUL.FTZ R77, R123, R141 ;  /* 0x0000008d7b4d7220 */ /* 0x002fe20000410000 */
[----:B------:R-:W-:Y:S01]  /*9ca0*/  FFMA.FTZ R75, R126, R138, -R75 ;  /* 0x0000008a7e4b7223 */ /* 0x000fe2000001084b */
[----:B------:R-:W-:Y:S01]  /*9cb0*/  PRMT R97, R61, 0x7632, R97 ;  /* 0x000076323d617816 */ /* 0x000fe20000000061 */
[----:B------:R0:W-:Y:S01]  /*9cc0*/  STS [R66+0x2140], R79 ;  /* 0x0021404f42007388 */ /* 0x0001e20000000800 */
[-C--:B------:R-:W-:Y:S01]  /*9cd0*/  FFMA.FTZ R76, R124, R143.reuse, R77 ;  /* 0x0000008f7c4c7223 */ /* 0x080fe2000001004d */
[----:B------:R-:W-:Y:S01]  /*9ce0*/  FADD.FTZ R75, RZ, R75 ;  /* 0x0000004bff4b7221 */ /* 0x000fe20000010000 */
[----:B------:R-:W-:Y:S01]  /*9cf0*/  FMUL.FTZ R77, R123, R143 ;  /* 0x0000008f7b4d7220 */ /* 0x000fe20000410000 */
[----:B------:R-:W-:Y:S01]  /*9d00*/  FFMA.FTZ R96, R166, -R91, R183 ;  /* 0x8000005ba6607223 */ /* 0x000fe200000100b7 */
[----:B------:R-:W-:Y:S01]  /*9d10*/  FADD.FTZ R73, R73, R76 ;  /* 0x0000004c49497221 */ /* 0x000fe20000010000 */
[----:B------:R-:W-:Y:S01]  /*9d20*/  FADD.FTZ R75, R75, R78 ;  /* 0x0000004e4b4b7221 */ /* 0x000fe20000010000 */
[----:B------:R-:W-:Y:S01]  /*9d30*/  FFMA.FTZ R76, R124, R141, -R77 ;  /* 0x0000008d7c4c7223 */ /* 0x000fe2000001084d */
[----:B------:R-:W-:Y:S01]  /*9d40*/  FMUL.FTZ R147, R207, R105 ;  /* 0x00000069cf937220 */ /* 0x000fe20000410000 */
[----:B------:R-:W-:Y:S01]  /*9d50*/  SHF.L.U32 R97, R97, 0x10, RZ ;  /* 0x0000001061617819 */ /* 0x000fe200000006ff */
[----:B0-----:R-:W-:Y:S01]  /*9d60*/  FMUL.FTZ R79, R128, R145 ;  /* 0x00000091804f7220 */ /* 0x001fe20000410000 */
[----:B------:R-:W-:Y:S01]  /*9d70*/  FADD.FTZ R75, R75, R76 ;  /* 0x0000004c4b4b7221 */ /* 0x000fe20000010000 */
[----:B------:R-:W-:Y:S01]  /*9d80*/  FFMA.FTZ R91, R164, -R91, R195 ;  /* 0x8000005ba45b7223 */ /* 0x000fe200000100c3 */
[----:B------:R-:W-:Y:S01]  /*9d90*/  FMUL.FTZ R76, R96, R147 ;  /* 0x00000093604c7220 */ /* 0x000fe20000410000 */
[----:B------:R-:W-:Y:S01]  /*9da0*/  FADD.FTZ R41, R80, R41 ;  /* 0x0000002950297221 */ /* 0x000fe20000010000 */
[----:B------:R0:W-:Y:S01]  /*9db0*/  STS [R66+0x2130], R79 ;  /* 0x0021304f42007388 */ /* 0x0001e20000000800 */
[-C--:B------:R-:W-:Y:S01]  /*9dc0*/  FMUL.FTZ R144, R204, R102.reuse ;  /* 0x00000066cc907220 */ /* 0x080fe20000410000 */
[-C--:B------:R-:W-:Y:S01]  /*9dd0*/  FFMA.FTZ R176, R91, R145.reuse, R76 ;  /* 0x000000915bb07223 */ /* 0x080fe2000001004c */
[----:B------:R-:W-:Y:S01]  /*9de0*/  FMUL.FTZ R76, R96, R145 ;  /* 0x00000091604c7220 */ /* 0x000fe20000410000 */
[----:B------:R-:W-:Y:S01]  /*9df0*/  FADD.FTZ R44, R81, R44 ;  /* 0x0000002c512c7221 */ /* 0x000fe20000010000 */
[C---:B------:R-:W-:Y:S01]  /*9e00*/  PRMT R78, R62.reuse, 0x7632, R78 ;  /* 0x000076323e4e7816 */ /* 0x040fe2000000004e */
[-C--:B------:R-:W-:Y:S01]  /*9e10*/  FMUL.FTZ R142, R87, R102.reuse ;  /* 0x00000066578e7220 */ /* 0x080fe20000410000 */
[-C--:B------:R-:W-:Y:S01]  /*9e20*/  FFMA.FTZ R167, R91, R147.reuse, -R76 ;  /* 0x000000935ba77223 */ /* 0x080fe2000001084c */
[----:B------:R-:W-:Y:S01]  /*9e30*/  SHF.L.U32 R81, R62, 0x10, RZ ;  /* 0x000000103e517819 */ /* 0x000fe200000006ff */
[----:B------:R-:W-:Y:S01]  /*9e40*/  FMUL.FTZ R149, R128, R147 ;  /* 0x0000009380957220 */ /* 0x000fe20000410000 */
[----:B0-----:R-:W-:Y:S01]  /*9e50*/  FMUL.FTZ R79, R97, R102 ;  /* 0x00000066614f7220 */ /* 0x001fe20000410000 */
[----:B------:R-:W-:Y:S01]  /*9e60*/  SHF.L.U32 R78, R78, 0x10, RZ ;  /* 0x000000104e4e7819 */ /* 0x000fe200000006ff */
[-C--:B------:R-:W-:Y:S01]  /*9e70*/  FMUL.FTZ R150, R205, R106.reuse ;  /* 0x0000006acd967220 */ /* 0x080fe20000410000 */
[-C--:B------:R-:W-:Y:S01]  /*9e80*/  FMUL.FTZ R147, R81, R106.reuse ;  /* 0x0000006a51937220 */ /* 0x080fe20000410000 */
[-C--:B------:R-:W-:Y:S01]  /*9e90*/  FFMA.FTZ R80, R157, -R79.reuse, R184 ;  /* 0x8000004f9d507223 */ /* 0x080fe200000100b8 */
[----:B------:R-:W-:Y:S01]  /*9ea0*/  FFMA.FTZ R79, R161, -R79, R186 ;  /* 0x8000004fa14f7223 */ /* 0x000fe200000100ba */
[----:B------:R-:W-:Y:S01]  /*9eb0*/  FMUL.FTZ R148, R88, R106 ;  /* 0x0000006a58947220 */ /* 0x000fe20000410000 */
[-C--:B------:R-:W-:Y:S01]  /*9ec0*/  FMUL.FTZ R172, R206, R55.reuse ;  /* 0x00000037ceac7220 */ /* 0x080fe20000410000 */
[C---:B------:R-:W-:Y:S01]  /*9ed0*/  FMUL.FTZ R76, R80.reuse, R144 ;  /* 0x00000090504c7220 */ /* 0x040fe20000410000 */
[-C--:B------:R-:W-:Y:S01]  /*9ee0*/  FMUL.FTZ R77, R80, R142.reuse ;  /* 0x0000008e504d7220 */ /* 0x080fe20000410000 */
[----:B------:R-:W-:Y:S01]  /*9ef0*/  FMUL.FTZ R170, R89, R55 ;  /* 0x0000003759aa7220 */ /* 0x000fe20000410000 */
[----:B------:R0:W-:Y:S01]  /*9f00*/  STS [R66+0x2134], R149 ;  /* 0x0021349542007388 */ /* 0x0001e20000000800 */
[C---:B------:R-:W-:Y:S01]  /*9f10*/  FFMA.FTZ R76, R79.reuse, R142, R76 ;  /* 0x0000008e4f4c7223 */ /* 0x040fe2000001004c */
[----:B------:R-:W-:Y:S01]  /*9f20*/  FFMA.FTZ R146, R79, R144, -R77 ;  /* 0x000000904f927223 */ /* 0x000fe2000001084d */
[----:B------:R-:W-:Y:S01]  /*9f30*/  FFMA.FTZ R77, R163, -R147, R234 ;  /* 0x80000093a34d7223 */ /* 0x000fe200000100ea */
[C---:B------:R-:W-:Y:S01]  /*9f40*/  FMUL.FTZ R151, R78.reuse, R170 ;  /* 0x000000aa4e977220 */ /* 0x040fe20000410000 */
[----:B------:R-:W-:Y:S01]  /*9f50*/  FADD.FTZ R145, R73, R76 ;  /* 0x0000004c49917221 */ /* 0x000fe20000010000 */
[C---:B------:R-:W-:Y:S01]  /*9f60*/  FMUL.FTZ R73, R78.reuse, R55 ;  /* 0x000000374e497220 */ /* 0x040fe20000410000 */
[----:B------:R-:W-:Y:S01]  /*9f70*/  FFMA.FTZ R76, R165, -R147, R198 ;  /* 0x80000093a54c7223 */ /* 0x000fe200000100c6 */
[----:B------:R-:W-:Y:S01]  /*9f80*/  FADD.FTZ R146, R75, R146 ;  /* 0x000000924b927221 */ /* 0x000fe20000010000 */
[----:B------:R-:W-:Y:S01]  /*9f90*/  FMUL.FTZ R153, R78, R172 ;  /* 0x000000ac4e997220 */ /* 0x000fe20000410000 */
[-C--:B------:R-:W-:Y:S01]  /*9fa0*/  FFMA.FTZ R75, R162, -R73.reuse, R197 ;  /* 0x80000049a24b7223 */ /* 0x080fe200000100c5 */
[----:B------:R-:W-:Y:S01]  /*9fb0*/  FFMA.FTZ R73, R168, -R73, R181 ;  /* 0x80000049a8497223 */ /* 0x000fe200000100b5 */
[C---:B------:R-:W-:Y:S01]  /*9fc0*/  FMUL.FTZ R152, R76.reuse, R150 ;  /* 0x000000964c987220 */ /* 0x040fe20000410000 */
[----:B------:R-:W-:Y:S01]  /*9fd0*/  FMUL.FTZ R147, R76, R148 ;  /* 0x000000944c937220 */ /* 0x000fe20000410000 */
[----:B------:R-:W-:Y:S01]  /*9fe0*/  FMUL.FTZ R143, R72, R143 ;  /* 0x0000008f488f7220 */ /* 0x000fe20000410000 */
[----:B------:R-:W-:Y:S01]  /*9ff0*/  FMUL.FTZ R174, R73, R172 ;  /* 0x000000ac49ae7220 */ /* 0x000fe20000410000 */
[C---:B------:R-:W-:Y:S01]  /*a000*/  FFMA.FTZ R152, R77.reuse, R148, R152 ;  /* 0x000000944d987223 */ /* 0x040fe20000010098 */
[----:B------:R-:W-:Y:S01]  /*a010*/  FFMA.FTZ R147, R77, R150, -R147 ;  /* 0x000000964d937223 */ /* 0x000fe20000010893 */
[-C--:B0-----:R-:W-:Y:S01]  /*a020*/  FMUL.FTZ R149, R73, R170.reuse ;  /* 0x000000aa49957220 */ /* 0x081fe20000410000 */
[----:B------:R-:W-:Y:S01]  /*a030*/  FFMA.FTZ R174, R75, R170, R174 ;  /* 0x000000aa4bae7223 */ /* 0x000fe200000100ae */
[----:B------:R-:W-:Y:S01]  /*a040*/  FADD.FTZ R145, R145, R152 ;  /* 0x0000009891917221 */ /* 0x000fe20000010000 */
[----:B------:R-:W-:Y:S01]  /*a050*/  FADD.FTZ R146, R146, R147 ;  /* 0x0000009392927221 */ /* 0x000fe20000010000 */
[----:B------:R-:W-:Y:S01]  /*a060*/  FFMA.FTZ R149, R75, R172, -R149 ;  /* 0x000000ac4b957223 */ /* 0x000fe20000010895 */
        /* <DEDUP_REMOVED lines=14> */
[----:B------:R0:W-:Y:S01]  /*a150*/  STS [R66+0x2128], R151 ;  /* 0x0021289742007388 */ /* 0x0001e20000000800 */
[----:B------:R-:W-:Y:S01]  /*a160*/  FADD.FTZ R131, R136, R131 ;  /* 0x0000008388837221 */ /* 0x000fe20000010000 */
[----:B------:R-:W-:Y:S01]  /*a170*/  IADD3 R167, R120, 0x440, RZ ;  /* 0x0000044078a77810 */ /* 0x000fe20007ffe0ff */
[----:B------:R-:W-:Y:S01]  /*a180*/  FADD.FTZ R134, R134, R129 ;  /* 0x0000008186867221 */ /* 0x000fe20000010000 */
        /* <DEDUP_REMOVED lines=9> */
[----:B------:R-:W-:Y:S01]  /*a220*/  FADD.FTZ R94, R93, R94 ;  /* 0x0000005e5d5e7221 */ /* 0x000fe20000010000 */
[----:B------:R-:W-:Y:S01]  /*a230*/  FMUL.FTZ R93, R69, R140 ;  /* 0x0000008c455d7220 */ /* 0x000fe20000410000 */
[----:B------:R-:W-:Y:S01]  /*a240*/  FADD.FTZ R84, R95, R84 ;  /* 0x000000545f547221 */ /* 0x000fe20000010000 */
[----:B------:R-:W-:Y:S01]  /*a250*/  FMUL.FTZ R95, R69, R138 ;  /* 0x0000008a455f7220 */ /* 0x000fe20000410000 */
[----:B------:R-:W-:Y:S01]  /*a260*/  STS [R66+0x2118], R135 ;  /* 0x0021188742007388 */ /* 0x000fe20000000800 */
[----:B------:R-:W-:Y:S01]  /*a270*/  FADD.FTZ R85, R94, R85 ;  /* 0x000000555e557221 */ /* 0x000fe20000010000 */
[----:B------:R-:W-:Y:S01]  /*a280*/  FADD.FTZ R83, R84, R83 ;  /* 0x0000005354537221 */ /* 0x000fe20000010000 */
[C---:B-1----:R-:W-:Y:S01]  /*a290*/  IADD3 R147, R120.reuse, 0x340, RZ ;  /* 0x0000034078937810 */ /* 0x042fe20007ffe0ff */
[----:B------:R1:W-:Y:S01]  /*a2a0*/  STS [R66+0x211c], R145 ;  /* 0x00211c9142007388 */ /* 0x0003e20000000800 */
[----:B------:R-:W-:Y:S01]  /*a2b0*/  FADD.FTZ R82, R85, R82 ;  /* 0x0000005255527221 */ /* 0x000fe20000010000 */
[C---:B0-----:R-:W-:Y:S01]  /*a2c0*/  IADD3 R149, R120.reuse, 0x380, RZ ;  /* 0x0000038078957810 */ /* 0x041fe20007ffe0ff */
[----:B------:R-:W-:Y:S01]  /*a2d0*/  FADD.FTZ R74, R83, R74 ;  /* 0x0000004a534a7221 */ /* 0x000fe20000010000 */
[----:B------:R0:W-:Y:S01]  /*a2e0*/  STS [R66+0x2110], R143 ;  /* 0x0021108f42007388 */ /* 0x0001e20000000800 */
[----:B------:R-:W-:Y:S01]  /*a2f0*/  IADD3 R153, R120, 0x400, RZ ;  /* 0x0000040078997810 */ /* 0x000fe20007ffe0ff */
[----:B------:R-:W-:Y:S01]  /*a300*/  FMUL.FTZ R85, R16, R132 ;  /* 0x0000008410557220 */ /* 0x000fe20000410000 */
[C---:B------:R-:W-:Y:S01]  /*a310*/  IADD3 R127, R120.reuse, 0x40, RZ ;  /* 0x00000040787f7810 */ /* 0x040fe20007ffe0ff */
[----:B------:R2:W-:Y:S01]  /*a320*/  STS [R66+0x2114], R141 ;  /* 0x0021148d42007388 */ /* 0x0005e20000000800 */
[----:B------:R-:W-:Y:S01]  /*a330*/  IADD3 R129, R120, 0x80, RZ ;  /* 0x0000008078817810 */ /* 0x000fe20007ffe0ff */
[----:B------:R-:W-:Y:S01]  /*a340*/  FADD.FTZ R71, R82, R71 ;  /* 0x0000004752477221 */ /* 0x000fe20000010000 */
[C---:B-1----:R-:W-:Y:S01]  /*a350*/  IADD3 R145, R120.reuse, 0x300, RZ ;  /* 0x0000030078917810 */ /* 0x042fe20007ffe0ff */
[----:B------:R1:W-:Y:S01]  /*a360*/  STS [R66+0x2108], R139 ;  /* 0x0021088b42007388 */ /* 0x0003e20000000800 */
[----:B------:R-:W-:Y:S01]  /*a370*/  IADD3 R131, R120, 0xc0, RZ ;  /* 0x000000c078837810 */ /* 0x000fe20007ffe0ff */
[----:B------:R-:W-:Y:S01]  /*a380*/  FFMA.FTZ R83, -R16, R188, -RZ ;  /* 0x000000bc10537223 */ /* 0x000fe200000109ff */
[C---:B0-----:R-:W-:Y:S01]  /*a390*/  IADD3 R143, R120.reuse, 0x2c0, RZ ;  /* 0x000002c0788f7810 */ /* 0x041fe20007ffe0ff */
[----:B------:R0:W-:Y:S01]  /*a3a0*/  STS [R66+0x210c], R137 ;  /* 0x00210c8942007388 */ /* 0x0001e20000000800 */
[C---:B------:R-:W-:Y:S01]  /*a3b0*/  IADD3 R135, R120.reuse, 0x100, RZ ;  /* 0x0000010078877810 */ /* 0x040fe20007ffe0ff */
[----:B------:R-:W-:Y:S01]  /*a3c0*/  FFMA.FTZ R133, -R15, R133, -RZ ;  /* 0x000000850f857223 */ /* 0x000fe200000109ff */
[C---:B--2---:R-:W-:Y:S01]  /*a3d0*/  IADD3 R141, R120.reuse, 0x280, RZ ;  /* 0x00000280788d7810 */ /* 0x044fe20007ffe0ff */
[----:B------:R2:W-:Y:S01]  /*a3e0*/  STS [R66+0x2100], R93 ;  /* 0x0021005d42007388 */ /* 0x0005e20000000800 */
[C---:B------:R-:W-:Y:S01]  /*a3f0*/  IADD3 R171, R120.reuse, 0x4c0, RZ ;  /* 0x000004c078ab7810 */ /* 0x040fe20007ffe0ff */
[----:B------:R-:W-:Y:S01]  /*a400*/  FFMA.FTZ R181, -R11, R181, -RZ ;  /* 0x000000b50bb57223 */ /* 0x000fe200000109ff */
[C---:B-1----:R-:W-:Y:S01]  /*a410*/  IADD3 R139, R120.reuse, 0x240, RZ ;  /* 0x00000240788b7810 */ /* 0x042fe20007ffe0ff */
[----:B------:R1:W-:Y:S01]  /*a420*/  STS [R66+0x2104], R95 ;  /* 0x0021045f42007388 */ /* 0x0003e20000000800 */
[----:B------:R-:W-:Y:S01]  /*a430*/  IADD3 R173, R120, 0x500, RZ ;  /* 0x0000050078ad7810 */ /* 0x000fe20007ffe0ff */
[----:B------:R-:W-:Y:S01]  /*a440*/  FFMA.FTZ R183, -R10, R183, -RZ ;  /* 0x000000b70ab77223 */ /* 0x000fe200000109ff */
[C---:B0-----:R-:W-:Y:S01]  /*a450*/  IADD3 R137, R120.reuse, 0x140, RZ ;  /* 0x0000014078897810 */ /* 0x041fe20007ffe0ff */
[----:B------:R-:W-:Y:S01]  /*a460*/  BAR.SYNC.DEFER_BLOCKING 0x0 ;  /* 0x0000000000007b1d */ /* 0x000fe20000010000 */
[----:B------:R-:W-:Y:S01]  /*a470*/  IADD3 R175, R120, 0x540, RZ ;  /* 0x0000054078af7810 */ /* 0x000fe20007ffe0ff */
[----:B------:R-:W-:Y:S01]  /*a480*/  FFMA.FTZ R189, -R14, R189, -RZ ;  /* 0x000000bd0ebd7223 */ /* 0x000fe200000109ff */
[C---:B--2---:R-:W-:Y:S01]  /*a490*/  IADD3 R93, R120.reuse, 0x180, RZ ;  /* 0x00000180785d7810 */ /* 0x044fe20007ffe0ff */
[----:B------:R-:W-:Y:S01]  /*a4a0*/  FMUL.FTZ R187, R15, R187 ;  /* 0x000000bb0fbb7220 */ /* 0x000fe20000410000 */
[----:B------:R-:W-:Y:S01]  /*a4b0*/  IADD3 R177, R120, 0x580, RZ ;  /* 0x0000058078b17810 */ /* 0x000fe20007ffe0ff */
[----:B------:R-:W-:Y:S01]  /*a4c0*/  FMUL.FTZ R185, R14, R185 ;  /* 0x000000b90eb97220 */ /* 0x000fe20000410000 */
[C---:B-1----:R-:W-:Y:S01]  /*a4d0*/  IADD3 R95, R120.reuse, 0x1c0, RZ ;  /* 0x000001c0785f7810 */ /* 0x042fe20007ffe0ff */
[----:B------:R-:W-:Y:S01]  /*a4e0*/  FMUL.FTZ R197, R11, R197 ;  /* 0x000000c50bc57220 */ /* 0x000fe20000410000 */
[----:B------:R-:W-:Y:S01]  /*a4f0*/  IADD3 R179, R120, 0x5c0, RZ ;  /* 0x000005c078b37810 */ /* 0x000fe20007ffe0ff */
[----:B------:R-:W-:Y:S01]  /*a500*/  FMUL.FTZ R195, R10, R195 ;  /* 0x000000c30ac37220 */ /* 0x000fe20000410000 */
        /* <DEDUP_REMOVED lines=8> */
[-C--:B------:R-:W-:Y:S01]  /*a590*/  LEA.HI.SX32 R138, R139, R120.reuse, 0x1b ;  /* 0x000000788b8a7211 */ /* 0x080fe200078fdaff */
[----:B------:R-:W-:Y:S01]  /*a5a0*/  FFMA.FTZ R201, -R3, R201, -RZ ;  /* 0x000000c903c97223 */ /* 0x000fe200000109ff */
[-C--:B------:R-:W-:Y:S01]  /*a5b0*/  LEA.HI.SX32 R140, R141, R120.reuse, 0x1b ;  /* 0x000000788d8c7211 */ /* 0x080fe200078fdaff */
[----:B------:R-:W-:Y:S01]  /*a5c0*/  FMUL.FTZ R227, R3, R227 ;  /* 0x000000e303e37220 */ /* 0x000fe20000410000 */
[-C--:B------:R-:W-:Y:S01]  /*a5d0*/  LEA.HI.SX32 R142, R143, R120.reuse, 0x1b ;  /* 0x000000788f8e7211 */ /* 0x080fe200078fdaff */
[----:B------:R-:W0:Y:S01]  /*a5e0*/  LDS R243, [R244+0x2100] ;  /* 0x00210000f4f37984 */ /* 0x000e220000000800 */
[-C--:B------:R-:W-:Y:S01]  /*a5f0*/  LEA.HI.SX32 R144, R145, R120.reuse, 0x1b ;  /* 0x0000007891907211 */ /* 0x080fe200078fdaff */
[C---:B------:R-:W-:Y:S01]  /*a600*/  FFMA.FTZ R191, -R2.reuse, R191, -RZ ;  /* 0x000000bf02bf7223 */ /* 0x040fe200000109ff */
[-C--:B------:R-:W-:Y:S01]  /*a610*/  LEA.HI.SX32 R146, R147, R120.reuse, 0x1b ;  /* 0x0000007893927211 */ /* 0x080fe200078fdaff */
[----:B------:R-:W-:Y:S01]  /*a620*/  FMUL.FTZ R229, R2, R229 ;  /* 0x000000e502e57220 */ /* 0x000fe20000410000 */
        /* <DEDUP_REMOVED lines=11> */
[----:B------:R-:W-:Y:S01]  /*a6e0*/  FFMA.FTZ R93, -R9, R192, -RZ ;  /* 0x000000c0095d7223 */ /* 0x000fe200000109ff */
[----:B------:R-:W-:Y:S01]  /*a6f0*/  LEA.HI.SX32 R94, R95, R120, 0x1b ;  /* 0x000000785f5e7211 */ /* 0x000fe200078fdaff */
[----:B------:R-:W-:Y:S01]  /*a700*/  FMUL.FTZ R95, R13, R186 ;  /* 0x000000ba0d5f7220 */ /* 0x000fe20000410000 */
        /* <DEDUP_REMOVED lines=16> */
[----:B------:R-:W-:Y:S02]  /*a810*/  LEA.HI.SX32 R214, R233, R120, 0x1b ;  /* 0x00000078e9d67211 */ /* 0x000fe400078fdaff */
[-C--:B------:R-:W-:Y:S02]  /*a820*/  LEA R137, R138, R117.reuse, 0x2 ;  /* 0x000000758a897211 */ /* 0x080fe400078e10ff */
[-C--:B------:R-:W-:Y:S02]  /*a830*/  LEA R138, R140, R117.reuse, 0x2 ;  /* 0x000000758c8a7211 */ /* 0x080fe400078e10ff */
[-C--:B------:R-:W-:Y:S02]  /*a840*/  LEA R139, R142, R117.reuse, 0x2 ;  /* 0x000000758e8b7211 */ /* 0x080fe400078e10ff */
[----:B------:R-:W-:-:S02]  /*a850*/  LEA R140, R144, R117, 0x2 ;  /* 0x00000075908c7211 */ /* 0x000fc400078e10ff */
[-C--:B------:R-:W-:Y:S02]  /*a860*/  LEA R141, R146, R117.reuse, 0x2 ;  /* 0x00000075928d7211 */ /* 0x080fe400078e10ff */
[-C--:B------:R-:W-:Y:S02]  /*a870*/  LEA R142, R148, R117.reuse, 0x2 ;  /* 0x00000075948e7211 */ /* 0x080fe400078e10ff */
[-C--:B------:R-:W-:Y:S01]  /*a880*/  LEA R143, R150, R117.reuse, 0x2 ;  /* 0x00000075968f7211 */ /* 0x080fe200078e10ff */
[----:B------:R-:W1:Y:S01]  /*a890*/  LDS R209, [R141+0x2e00] ;  /* 0x002e00008dd17984 */ /* 0x000e620000000800 */
[-C--:B------:R-:W-:Y:S02]  /*a8a0*/  LEA R144, R152, R117.reuse, 0x2 ;  /* 0x0000007598907211 */ /* 0x080fe400078e10ff */
[-C--:B------:R-:W-:Y:S01]  /*a8b0*/  LEA R145, R170, R117.reuse, 0x2 ;  /* 0x00000075aa917211 */ /* 0x080fe200078e10ff */
[----:B------:R-:W2:Y:S01]  /*a8c0*/  LDS R211, [R143+0x3000] ;  /* 0x003000008fd37984 */ /* 0x000ea20000000800 */
[----:B------:R-:W-:-:S02]  /*a8d0*/  LEA R146, R172, R117, 0x2 ;  /* 0x00000075ac927211 */ /* 0x000fc400078e10ff */
        /* <DEDUP_REMOVED lines=55> */
[----:B-----5:R-:W-:Y:S01]  /*ac50*/  FMUL.FTZ R133, R9, R194 ;  /* 0x000000c209857220 */ /* 0x020fe20000410000 */
[----:B------:R-:W-:-:S02]  /*ac60*/  FMUL.FTZ R194, R86, UR45 ;  /* 0x0000002d56c27c20 */ /* 0x000fc40008410000 */
[----:B------:R5:W-:Y:S01]  /*ac70*/  STS [R66+0x423c], R93 ;  /* 0x00423c5d42007388 */ /* 0x000be20000000800 */
[----:B-1----:R-:W-:Y:S01]  /*ac80*/  FFMA.FTZ R83, -R12, R198, -RZ ;  /* 0x000000c60c537223 */ /* 0x002fe200000109ff */
[----:B------:R-:W-:Y:S02]  /*ac90*/  FFMA.FTZ R194, R203, UR56, -R194 ;  /* 0x00000038cbc27c23 */ /* 0x000fe400080108c2 */
[----:B------:R1:W-:Y:S01]  /*aca0*/  STS [R66+0x4238], R133 ;  /* 0x0042388542007388 */ /* 0x0003e20000000800 */
[----:B--2---:R-:W-:-:S03]  /*acb0*/  FFMA.FTZ R85, -R13, R184, -RZ ;  /* 0x000000b80d557223 */ /* 0x004fc600000109ff */
[----:B------:R2:W-:Y:S01]  /*acc0*/  STS [R66+0x4224], R83 ;  /* 0x0042245342007388 */ /* 0x0005e20000000800 */
[----:B-----5:R-:W-:-:S03]  /*acd0*/  FFMA.FTZ R93, -R4, R228, -RZ ;  /* 0x000000e4045d7223 */ /* 0x020fc600000109ff */
[----:B------:R5:W-:Y:S01]  /*ace0*/  STS [R66+0x422c], R181 ;  /* 0x00422cb542007388 */ /* 0x000be20000000800 */
[----:B-1----:R-:W-:-:S03]  /*acf0*/  FMUL.FTZ R133, R5, R222 ;  /* 0x000000de05857220 */ /* 0x002fc60000410000 */
[----:B------:R1:W-:Y:S01]  /*ad00*/  STS [R66+0x4218], R95 ;  /* 0x0042185f42007388 */ /* 0x0003e20000000800 */
[----:B--2---:R-:W-:-:S03]  /*ad10*/  FFMA.FTZ R83, -R8, R226, -RZ ;  /* 0x000000e208537223 */ /* 0x004fc600000109ff */
[----:B------:R2:W-:Y:S01]  /*ad20*/  STS [R66+0x4258], R133 ;  /* 0x0042588542007388 */ /* 0x0005e20000000800 */
[----:B-----5:R-:W-:-:S03]  /*ad30*/  FMUL.FTZ R181, R4, R224 ;  /* 0x000000e004b57220 */ /* 0x020fc60000410000 */
[----:B------:R5:W-:Y:S01]  /*ad40*/  STS [R66+0x4244], R83 ;  /* 0x0042445342007388 */ /* 0x000be20000000800 */
[----:B-1----:R-:W-:-:S03]  /*ad50*/  FMUL.FTZ R95, R8, R196 ;  /* 0x000000c4085f7220 */ /* 0x002fc60000410000 */
[----:B------:R1:W-:Y:S01]  /*ad60*/  STS [R66+0x421c], R85 ;  /* 0x00421c5542007388 */ /* 0x0003e20000000800 */
[----:B--2---:R-:W-:-:S03]  /*ad70*/  MOV R133, UR42 ;  /* 0x0000002a00857c02 */ /* 0x004fc60008000f00 */
[----:B------:R2:W-:Y:S01]  /*ad80*/  STS [R66+0x4234], R183 ;  /* 0x004234b742007388 */ /* 0x0005e20000000800 */
[----:B------:R-:W-:Y:S01]  /*ad90*/  LEA R133, R133, -R120, 0x1 ;  /* 0x8000007885857211 */ /* 0x000fe200078e08ff */
[----:B-----5:R-:W-:Y:S02]  /*ada0*/  FMUL.FTZ R83, R0, R232 ;  /* 0x000000e800537220 */ /* 0x020fe40000410000 */
[----:B------:R5:W-:Y:S01]  /*adb0*/  STS [R66+0x4264], R93 ;  /* 0x0042645d42007388 */ /* 0x000be20000000800 */
[----:B------:R-:W-:Y:S01]  /*adc0*/  ISETP.GE.AND P0, PT, R133, 0x1, PT ;  /* 0x000000018500780c */ /* 0x000fe20003f06270 */
[----:B-1----:R-:W-:Y:S02]  /*add0*/  FFMA.FTZ R85, -R5, R220, -RZ ;  /* 0x000000dc05557223 */ /* 0x002fe400000109ff */
[----:B------:R1:W-:Y:S01]  /*ade0*/  STS [R66+0x4278], R83 ;  /* 0x0042785342007388 */ /* 0x0003e20000000800 */
[----:B--2---:R-:W-:Y:S01]  /*adf0*/  FFMA.FTZ R183, R207, UR56, -R82 ;  /* 0x00000038cfb77c23 */ /* 0x004fe20008010852 */
[----:B------:R-:W-:-:S02]  /*ae00*/  FMUL.FTZ R82, R88, UR45 ;  /* 0x0000002d58527c20 */ /* 0x000fc40008410000 */
[----:B------:R2:W-:Y:S01]  /*ae10*/  STS [R66+0x4214], R189 ;  /* 0x004214bd42007388 */ /* 0x0005e20000000800 */
[----:B-----5:R-:W-:-:S03]  /*ae20*/  FFMA.FTZ R93, -R0, R190, -RZ ;  /* 0x000000be005d7223 */ /* 0x020fc600000109ff */
[----:B------:R5:W-:Y:S01]  /*ae30*/  STS [R66+0x4260], R181 ;  /* 0x004260b542007388 */ /* 0x000be20000000800 */
[----:B-1----:R-:W-:-:S03]  /*ae40*/  FMUL.FTZ R83, R205, UR45 ;  /* 0x0000002dcd537c20 */ /* 0x002fc60008410000 */
[----:B------:R1:W-:Y:S01]  /*ae50*/  STS [R66+0x4208], R187 ;  /* 0x004208bb42007388 */ /* 0x0003e20000000800 */
[----:B--2---:R-:W-:Y:S01]  /*ae60*/  FFMA.FTZ R189, R205, UR56, -R82 ;  /* 0x00000038cdbd7c23 */ /* 0x004fe20008010852 */
[----:B------:R-:W-:Y:S02]  /*ae70*/  FFMA.FTZ R190, R88, UR56, R83 ;  /* 0x0000003858be7c23 */ /* 0x000fe40008010053 */
[----:B------:R2:W-:Y:S01]  /*ae80*/  STS [R66+0x4210], R185 ;  /* 0x004210b942007388 */ /* 0x0005e20000000800 */
[----:B------:R-:W-:Y:S01]  /*ae90*/  FMUL.FTZ R83, R219, UR45 ;  /* 0x0000002ddb537c20 */ /* 0x000fe20008410000 */
[----:B-----5:R-:W-:Y:S01]  /*aea0*/  FMUL.FTZ R181, R166, R207 ;  /* 0x000000cfa6b57220 */ /* 0x020fe20000410000 */
[----:B------:R-:W-:Y:S01]  /*aeb0*/  FMUL.FTZ R207, R207, UR45 ;  /* 0x0000002dcfcf7c20 */ /* 0x000fe20008410000 */
[----:B------:R-:W-:Y:S01]  /*aec0*/  STS [R66+0x4220], R245 ;  /* 0x004220f542007388 */ /* 0x000fe20000000800 */
[----:B------:R-:W-:Y:S01]  /*aed0*/  FMUL.FTZ R82, R218, UR45 ;  /* 0x0000002dda527c20 */ /* 0x000fe20008410000 */
[----:B-1----:R-:W-:Y:S01]  /*aee0*/  FFMA.FTZ R187, R99, UR56, -R84 ;  /* 0x0000003863bb7c23 */ /* 0x002fe20008010854 */
[----:B------:R-:W-:Y:S01]  /*aef0*/  FFMA.FTZ R166, R90, UR56, R207 ;  /* 0x000000385aa67c23 */ /* 0x000fe200080100cf */
[----:B------:R-:W-:Y:S01]  /*af00*/  STS [R66+0x4228], R197 ;  /* 0x004228c542007388 */ /* 0x000fe20000000800 */
[----:B------:R-:W-:Y:S01]  /*af10*/  FFMA.FTZ R196, R218, UR56, -R83 ;  /* 0x00000038dac47c23 */ /* 0x000fe20008010853 */
[----:B--2---:R-:W-:-:S02]  /*af20*/  FFMA.FTZ R185, R219, UR56, R82 ;  /* 0x00000038dbb97c23 */ /* 0x004fc40008010052 */
[----:B------:R-:W-:Y:S04]  /*af30*/  STS [R66+0x4230], R195 ;  /* 0x004230c342007388 */ /* 0x000fe80000000800 */
[----:B------:R-:W-:Y:S04]  /*af40*/  STS [R66+0x4240], R95 ;  /* 0x0042405f42007388 */ /* 0x000fe80000000800 */
[----:B------:R-:W-:Y:S04]  /*af50*/  STS [R66+0x4248], R225 ;  /* 0x004248e142007388 */ /* 0x000fe80000000800 */
[----:B------:R1:W-:Y:S04]  /*af60*/  STS [R66+0x424c], R193 ;  /* 0x00424cc142007388 */ /* 0x0003e80000000800 */
[----:B------:R-:W-:Y:S04]  /*af70*/  STS [R66+0x4250], R223 ;  /* 0x004250df42007388 */ /* 0x000fe80000000800 */
[----:B------:R-:W-:Y:S01]  /*af80*/  STS [R66+0x4254], R199 ;  /* 0x004254c742007388 */ /* 0x000fe20000000800 */
[----:B-1----:R-:W-:-:S03]  /*af90*/  FMUL.FTZ R193, R203, UR45 ;  /* 0x0000002dcbc17c20 */ /* 0x002fc60008410000 */
[----:B------:R1:W-:Y:S01]  /*afa0*/  STS [R66+0x425c], R85 ;  /* 0x00425c5542007388 */ /* 0x0003e20000000800 */
[----:B------:R-:W-:-:S03]  /*afb0*/  FFMA.FTZ R193, R86, UR56, R193 ;  /* 0x0000003856c17c23 */ /* 0x000fc600080100c1 */
[----:B------:R-:W-:Y:S04]  /*afc0*/  STS [R66+0x4268], R227 ;  /* 0x004268e342007388 */ /* 0x000fe80000000800 */
[----:B------:R-:W-:Y:S01]  /*afd0*/  STS [R66+0x426c], R201 ;  /* 0x00426cc942007388 */ /* 0x000fe20000000800 */
[----:B-1----:R-:W-:-:S03]  /*afe0*/  FMUL.FTZ R85, R89, UR45 ;  /* 0x0000002d59557c20 */ /* 0x002fc60008410000 */
[----:B------:R-:W-:Y:S01]  /*aff0*/  STS [R66+0x4270], R229 ;  /* 0x004270e542007388 */ /* 0x000fe20000000800 */
[----:B------:R-:W-:-:S03]  /*b000*/  FFMA.FTZ R184, R206, UR56, -R85 ;  /* 0x00000038ceb87c23 */ /* 0x000fc60008010855 */
[----:B------:R1:W-:Y:S04]  /*b010*/  STS [R66+0x4274], R191 ;  /* 0x004274bf42007388 */ /* 0x0003e80000000800 */
[----:B------:R2:W-:Y:S01]  /*b020*/  STS [R66+0x427c], R93 ;  /* 0x00427c5d42007388 */ /* 0x0005e20000000800 */
[----:B-1----:R-:W-:Y:S01]  /*b030*/  FMUL.FTZ R191, R87, UR45 ;  /* 0x0000002d57bf7c20 */ /* 0x002fe20008410000 */
[----:B--2---:R-:W-:-:S03]  /*b040*/  FMUL.FTZ R66, R99, UR45 ;  /* 0x0000002d63427c20 */ /* 0x004fc60008410000 */
[----:B------:R-:W-:Y:S01]  /*b050*/  FFMA.FTZ R191, R204, UR56, -R191 ;  /* 0x00000038ccbf7c23 */ /* 0x000fe200080108bf */
        /* <DEDUP_REMOVED lines=49> */
.L_x_12118:
[----:B------:R-:W-:Y:S05]  /*b370*/  BSYNC B0 ;  /* 0x0000000000007941 */ /* 0x000fea0003800000 */
.L_x_12117:
        /* <DEDUP_REMOVED lines=56> */
.L_x_12120:
[----:B------:R-:W-:Y:S05]  /*b700*/  BSYNC B0 ;  /* 0x0000000000007941 */ /* 0x000fea0003800000 */
.L_x_12119:
[----:B------:R-:W1:Y:S01]  /*b710*/  LDS R127, [R127+0x4400] ;  /* 0x004400007f7f7984 */ /* 0x000e620000000800 */
[----:B------:R-:W-:Y:S04]  /*b720*/  BSSY B0, `(.L_x_12121) ;  /* 0x0000004000007945 */ /* 0x000fe80003800000 */
[----:B------:R-:W-:Y:S05]  /*b730*/  @!P1 BRA `(.L_x_12122) ;  /* 0x0000000000089947 */ /* 0x000fea0003800000 */
[----:B------:R2:W-:Y:S04]  /*b740*/  REDG.E.ADD.F32.FTZ.RN.STRONG.GPU desc[UR18][R84.64+-0x1e00], R175 ;  /* 0xffe200af540079a6 */ /* 0x0005e8000c10f392 */
[----:B-1----:R2:W-:Y:S02]  /*b750*/  REDG.E.ADD.F32.FTZ.RN.STRONG.GPU desc[UR18][R92.64+-0x1e00], R127 ;  /* 0xffe2007f5c0079a6 */ /* 0x0025e4000c10f392 */
.L_x_12122:
[----:B------:R-:W-:Y:S05]  /*b760*/  BSYNC B0 ;  /* 0x0000000000007941 */ /* 0x000fea0003800000 */
.L_x_12121:
[----:B------:R-:W3:Y:S01]  /*b770*/  LDS R129, [R129+0x4500] ;  /* 0x0045000081817984 */ /* 0x000ee20000000800 */
[----:B------:R-:W-:Y:S04]  /*b780*/  BSSY B0, `(.L_x_12123) ;  /* 0x0000004000007945 */ /* 0x000fe80003800000 */
[----:B------:R-:W-:Y:S05]  /*b790*/  @!P2 BRA `(.L_x_12124) ;  /* 0x000000000008a947 */ /* 0x000fea0003800000 */
[----:B------:R4:W-:Y:S04]  /*b7a0*/  REDG.E.ADD.F32.FTZ.RN.STRONG.GPU desc[UR18][R84.64+-0x1d00], R176 ;  /* 0xffe300b0540079a6 */ /* 0x0009e8000c10f392 */
[----:B---3--:R4:W-:Y:S02]  /*b7b0*/  REDG.E.ADD.F32.FTZ.RN.STRONG.GPU desc[UR18][R92.64+-0x1d00], R129 ;  /* 0xffe300815c0079a6 */ /* 0x0089e4000c10f392 */
.L_x_12124:
[----:B------:R-:W-:Y:S05]  /*b7c0*/  BSYNC B0 ;  /* 0x0000000000007941 */ /* 0x000fea0003800000 */
.L_x_12123:
        /* <DEDUP_REMOVED lines=12> */
.L_x_12126:
[----:B------:R-:W-:Y:S05]  /*b890*/  BSYNC B0 ;  /* 0x0000000000007941 */ /* 0x000fea0003800000 */
.L_x_12125:
[----:B0-----:R0:W0:Y:S01]  /*b8a0*/  LDS R71, [R132+0x4700] ;  /* 0x0047000084477984 */ /* 0x0010220000000800 */
[----:B------:R-:W-:Y:S04]  /*b8b0*/  BSSY B0, `(.L_x_12127) ;  /* 0x0000004000007945 */ /* 0x000fe80003800000 */
[----:B------:R-:W-:Y:S05]  /*b8c0*/  @!P0 BRA `(.L_x_12128) ;  /* 0x0000000000088947 */ /* 0x000fea0003800000 */
[----:B------:R1:W-:Y:S04]  /*b8d0*/  REDG.E.ADD.F32.FTZ.RN.STRONG.GPU desc[UR18][R84.64+-0x1b00], R178 ;  /* 0xffe500b2540079a6 */ /* 0x0003e8000c10f392 */
[----:B0-----:R0:W-:Y:S02]  /*b8e0*/  REDG.E.ADD.F32.FTZ.RN.STRONG.GPU desc[UR18][R92.64+-0x1b00], R71 ;  /* 0xffe500475c0079a6 */ /* 0x0011e4000c10f392 */
.L_x_12128:
[----:B------:R-:W-:Y:S05]  /*b8f0*/  BSYNC B0 ;  /* 0x0000000000007941 */ /* 0x000fea0003800000 */
.L_x_12127:
[----:B0-----:R0:W0:Y:S01]  /*b900*/  LDS R71, [R134+0x4800] ;  /* 0x0048000086477984 */ /* 0x0010220000000800 */
[----:B------:R-:W-:Y:S04]  /*b910*/  BSSY B0, `(.L_x_12129) ;  /* 0x0000004000007945 */ /* 0x000fe80003800000 */
[----:B------:R-:W-:Y:S05]  /*b920*/  @!P1 BRA `(.L_x_12130) ;  /* 0x0000000000089947 */ /* 0x000fea0003800000 */
[----:B------:R1:W-:Y:S04]  /*b930*/  REDG.E.ADD.F32.FTZ.RN.STRONG.GPU desc[UR18][R84.64+-0x1a00], R179 ;  /* 0xffe600b3540079a6 */ /* 0x0003e8000c10f392 */
[----:B0-----:R0:W-:Y:S02]  /*b940*/  REDG.E.ADD.F32.FTZ.RN.STRONG.GPU desc[UR18][R92.64+-0x1a00], R71 ;  /* 0xffe600475c0079a6 */ /* 0x0011e4000c10f392 */
.L_x_12130:
[----:B------:R-:W-:Y:S05]  /*b950*/  BSYNC B0 ;  /* 0x0000000000007941 */ /* 0x000fea0003800000 */
.L_x_12129:
[----:B------:R-:W0:Y:S01]  /*b960*/  LDS R135, [R135+0x4900] ;  /* 0x0049000087877984 */ /* 0x000e220000000800 */
[----:B------:R-:W-:Y:S04]  /*b970*/  BSSY B0, `(.L_x_12131) ;  /* 0x0000004000007945 */ /* 0x000fe80003800000 */
[----:B------:R-:W-:Y:S05]  /*b980*/  @!P2 BRA `(.L_x_12132) ;  /* 0x000000000008a947 */ /* 0x000fea0003800000 */
[----:B------:R1:W-:Y:S04]  /*b990*/  REDG.E.ADD.F32.FTZ.RN.STRONG.GPU desc[UR18][R84.64+-0x1900], R180 ;  /* 0xffe700b4540079a6 */ /* 0x0003e8000c10f392 */
[----:B0-----:R0:W-:Y:S02]  /*b9a0*/  REDG.E.ADD.F32.FTZ.RN.STRONG.GPU desc[UR18][R92.64+-0x1900], R135 ;  /* 0xffe700875c0079a6 */ /* 0x0011e4000c10f392 */
.L_x_12132:
[----:B------:R-:W-:Y:S05]  /*b9b0*/  BSYNC B0 ;  /* 0x0000000000007941 */ /* 0x000fea0003800000 */
.L_x_12131:
[----:B0-----:R0:W0:Y:S01]  /*b9c0*/  LDS R71, [R136+0x4a00] ;  /* 0x004a000088477984 */ /* 0x0010220000000800 */
[----:B------:R-:W-:Y:S04]  /*b9d0*/  BSSY B0, `(.L_x_12133) ;  /* 0x0000004000007945 */ /* 0x000fe80003800000 */
[----:B------:R-:W-:Y:S05]  /*b9e0*/  @!P3 BRA `(.L_x_12134) ;  /* 0x000000000008b947 */ /* 0x000fea0003800000 */
[----:B------:R1:W-:Y:S04]  /*b9f0*/  REDG.E.ADD.F32.FTZ.RN.STRONG.GPU desc[UR18][R84.64+-0x1800], R182 ;  /* 0xffe800b6540079a6 */ /* 0x0003e8000c10f392 */
[----:B0-----:R0:W-:Y:S02]  /*ba00*/  REDG.E.ADD.F32.FTZ.RN.STRONG.GPU desc[UR18][R92.64+-0x1800], R71 ;  /* 0xffe800475c0079a6 */ /* 0x0011e4000c10f392 */
.L_x_12134:
[----:B------:R-:W-:Y:S05]  /*ba10*/  BSYNC B0 ;  /* 0x0000000000007941 */ /* 0x000fea0003800000 */
.L_x_12133:
[----:B------:R-:W0:Y:S01]  /*ba20*/  LDS R137, [R137+0x4b00] ;  /* 0x004b000089897984 */ /* 0x000e220000000800 */
[----:B------:R-:W-:Y:S04]  /*ba30*/  BSSY B0, `(.L_x_12135) ;  /* 0x0000004000007945 */ /* 0x000fe80003800000 */
[----:B------:R-:W-:Y:S05]  /*ba40*/  @!P4 BRA `(.L_x_12136) ;  /* 0x000000000008c947 */ /* 0x000fea0003800000 */
[----:B------:R1:W-:Y:S04]  /*ba50*/  REDG.E.ADD.F32.FTZ.RN.STRONG.GPU desc[UR18][R84.64+-0x1700], R188 ;  /* 0xffe900bc540079a6 */ /* 0x0003e8000c10f392 */
[----:B0-----:R0:W-:Y:S02]  /*ba60*/  REDG.E.ADD.F32.FTZ.RN.STRONG.GPU desc[UR18][R92.64+-0x1700], R137 ;  /* 0xffe900895c0079a6 */ /* 0x0011e4000c10f392 */
.L_x_12136:
[----:B------:R-:W-:Y:S05]  /*ba70*/  BSYNC B0 ;  /* 0x0000000000007941 */ /* 0x000fea0003800000 */
.L_x_12135:
[----:B0-----:R0:W0:Y:S01]  /*ba80*/  LDS R71, [R138+0x4c00] ;  /* 0x004c00008a477984 */ /* 0x0010220000000800 */
[----:B------:R-:W-:Y:S04]  /*ba90*/  BSSY B0, `(.L_x_12137) ;  /* 0x0000004000007945 */ /* 0x000fe80003800000 */
[----:B------:R-:W-:Y:S05]  /*baa0*/  @!P5 BRA `(.L_x_12138) ;  /* 0x000000000008d947 */ /* 0x000fea0003800000 */
[----:B------:R1:W-:Y:S04]  /*bab0*/  REDG.E.ADD.F32.FTZ.RN.STRONG.GPU desc[UR18][R84.64+-0x1600], R200 ;  /* 0xffea00c8540079a6 */ /* 0x0003e8000c10f392 */
[----:B0-----:R0:W-:Y:S02]  /*bac0*/  REDG.E.ADD.F32.FTZ.RN.STRONG.GPU desc[UR18][R92.64+-0x1600], R71 ;  /* 0xffea00475c0079a6 */ /* 0x0011e4000c10f392 */
.L_x_12138:
[----:B------:R-:W-:Y:S05]  /*bad0*/  BSYNC B0 ;  /* 0x0000000000007941 */ /* 0x000fea0003800000 */
.L_x_12137:
        /* <DEDUP_REMOVED lines=12> */
.L_x_12140:
[----:B------:R-:W-:Y:S05]  /*bba0*/  BSYNC B0 ;  /* 0x0000000000007941 */ /* 0x000fea0003800000 */
.L_x_12139:
[----:B0-----:R0:W0:Y:S01]  /*bbb0*/  LDS R71, [R140+0x4e00] ;  /* 0x004e00008c477984 */ /* 0x0010220000000800 */
[----:B------:R-:W-:Y:S04]  /*bbc0*/  BSSY B0, `(.L_x_12141) ;  /* 0x0000004000007945 */ /* 0x000fe80003800000 */
[----:B------:R-:W-:Y:S05]  /*bbd0*/  @!P0 BRA `(.L_x_12142) ;  /* 0x0000000000088947 */ /* 0x000fea0003800000 */
[----:B------:R1:W-:Y:S04]  /*bbe0*/  REDG.E.ADD.F32.FTZ.RN.STRONG.GPU desc[UR18][R84.64+-0x1400], R208 ;  /* 0xffec00d0540079a6 */ /* 0x0003e8000c10f392 */
[----:B0-----:R0:W-:Y:S02]  /*bbf0*/  REDG.E.ADD.F32.FTZ.RN.STRONG.GPU desc[UR18][R92.64+-0x1400], R71 ;  /* 0xffec00475c0079a6 */ /* 0x0011e4000c10f392 */
.L_x_12142:
[----:B------:R-:W-:Y:S05]  /*bc00*/  BSYNC B0 ;  /* 0x0000000000007941 */ /* 0x000fea0003800000 */
.L_x_12141:
[----:B------:R-:W0:Y:S01]  /*bc10*/  LDS R141, [R141+0x4f00] ;  /* 0x004f00008d8d7984 */ /* 0x000e220000000800 */
[----:B------:R-:W-:Y:S04]  /*bc20*/  BSSY B0, `(.L_x_12143) ;  /* 0x0000004000007945 */ /* 0x000fe80003800000 */
[----:B------:R-:W-:Y:S05]  /*bc30*/  @!P1 BRA `(.L_x_12144) ;  /* 0x0000000000089947 */ /* 0x000fea0003800000 */
[----:B------:R1:W-:Y:S04]  /*bc40*/  REDG.E.ADD.F32.FTZ.RN.STRONG.GPU desc[UR18][R84.64+-0x1300], R209 ;  /* 0xffed00d1540079a6 */ /* 0x0003e8000c10f392 */
[----:B0-----:R0:W-:Y:S02]  /*bc50*/  REDG.E.ADD.F32.FTZ.RN.STRONG.GPU desc[UR18][R92.64+-0x1300], R141 ;  /* 0xffed008d5c0079a6 */ /* 0x0011e4000c10f392 */
.L_x_12144:
[----:B------:R-:W-:Y:S05]  /*bc60*/  BSYNC B0 ;  /* 0x0000000000007941 */ /* 0x000fea0003800000 */
.L_x_12143:
[----:B0-----:R0:W0:Y:S01]  /*bc70*/  LDS R71, [R142+0x5000] ;  /* 0x005000008e477984 */ /* 0x0010220000000800 */
[----:B------:R-:W-:Y:S04]  /*bc80*/  BSSY B0, `(.L_x_12145) ;  /* 0x0000004000007945 */ /* 0x000fe80003800000 */
[----:B------:R-:W-:Y:S05]  /*bc90*/  @!P2 BRA `(.L_x_12146) ;  /* 0x000000000008a947 */ /* 0x000fea0003800000 */
[----:B------:R1:W-:Y:S04]  /*bca0*/  REDG.E.ADD.F32.FTZ.RN.STRONG.GPU desc[UR18][R84.64+-0x1200], R210 ;  /* 0xffee00d2540079a6 */ /* 0x0003e8000c10f392 */
[----:B0-----:R0:W-:Y:S02]  /*bcb0*/  REDG.E.ADD.F32.FTZ.RN.STRONG.GPU desc[UR18][R92.64+-0x1200], R71 ;  /* 0xffee00475c0079a6 */ /* 0x0011e4000c10f392 */
.L_x_12146:
[----:B------:R-:W-:Y:S05]  /*bcc0*/  BSYNC B0 ;  /* 0x0000000000007941 */ /* 0x000fea0003800000 */
.L_x_12145:
[----:B------:R-:W0:Y:S01]  /*bcd0*/  LDS R143, [R143+0x5100] ;  /* 0x005100008f8f7984 */ /* 0x000e220000000800 */
[----:B------:R-:W-:Y:S04]  /*bce0*/  BSSY B0, `(.L_x_12147) ;  /* 0x0000004000007945 */ /* 0x000fe80003800000 */
[----:B------:R-:W-:Y:S05]  /*bcf0*/  @!P3 BRA `(.L_x_12148) ;  /* 0x000000000008b947 */ /* 0x000fea0003800000 */
[----:B------:R1:W-:Y:S04]  /*bd00*/  REDG.E.ADD.F32.FTZ.RN.STRONG.GPU desc[UR18][R84.64+-0x1100], R211 ;  /* 0xffef00d3540079a6 */ /* 0x0003e8000c10f392 */
[----:B0-----:R0:W-:Y:S02]  /*bd10*/  REDG.E.ADD.F32.FTZ.RN.STRONG.GPU desc[UR18][R92.64+-0x1100], R143 ;  /* 0xffef008f5c0079a6 */ /* 0x0011e4000c10f392 */
.L_x_12148:
[----:B------:R-:W-:Y:S05]  /*bd20*/  BSYNC B0 ;  /* 0x0000000000007941 */ /* 0x000fea0003800000 */
.L_x_12147:
[----:B0-----:R0:W0:Y:S01]  /*bd30*/  LDS R71, [R144+0x5200] ;  /* 0x0052000090477984 */ /* 0x0010220000000800 */
[----:B------:R-:W-:Y:S04]  /*bd40*/  BSSY B0, `(.L_x_12149) ;  /* 0x0000004000007945 */ /* 0x000fe80003800000 */
[----:B------:R-:W-:Y:S05]  /*bd50*/  @!P4 BRA `(.L_x_12150) ;  /* 0x000000000008c947 */ /* 0x000fea0003800000 */
[----:B------:R1:W-:Y:S04]  /*bd60*/  REDG.E.ADD.F32.FTZ.RN.STRONG.GPU desc[UR18][R84.64+-0x1000], R212 ;  /* 0xfff000d4540079a6 */ /* 0x0003e8000c10f392 */
[----:B0-----:R0:W-:Y:S02]  /*bd70*/  REDG.E.ADD.F32.FTZ.RN.STRONG.GPU desc[UR18][R92.64+-0x1000], R71 ;  /* 0xfff000475c0079a6 */ /* 0x0011e4000c10f392 */
.L_x_12150:
[----:B------:R-:W-:Y:S05]  /*bd80*/  BSYNC B0 ;  /* 0x0000000000007941 */ /* 0x000fea0003800000 */
.L_x_12149:
[----:B------:R-:W0:Y:S01]  /*bd90*/  LDS R145, [R145+0x5300] ;  /* 0x0053000091917984 */ /* 0x000e220000000800 */
[----:B------:R-:W-:Y:S04]  /*bda0*/  BSSY B0, `(.L_x_12151) ;  /* 0x0000004000007945 */ /* 0x000fe80003800000 */
[----:B------:R-:W-:Y:S05]  /*bdb0*/  @!P5 BRA `(.L_x_12152) ;  /* 0x000000000008d947 */ /* 0x000fea0003800000 */
[----:B------:R1:W-:Y:S04]  /*bdc0*/  REDG.E.ADD.F32.FTZ.RN.STRONG.GPU desc[UR18][R84.64+-0xf00], R213 ;  /* 0xfff100d5540079a6 */ /* 0x0003e8000c10f392 */
[----:B0-----:R0:W-:Y:S02]  /*bdd0*/  REDG.E.ADD.F32.FTZ.RN.STRONG.GPU desc[UR18][R92.64+-0xf00], R145 ;  /* 0xfff100915c0079a6 */ /* 0x0011e4000c10f392 */
.L_x_12152:
[----:B------:R-:W-:Y:S05]  /*bde0*/  BSYNC B0 ;  /* 0x0000000000007941 */ /* 0x000fea0003800000 */
.L_x_12151:
        /* <DEDUP_REMOVED lines=12> */
.L_x_12154:
[----:B------:R-:W-:Y:S05]  /*beb0*/  BSYNC B0 ;  /* 0x0000000000007941 */ /* 0x000fea0003800000 */
.L_x_12153:
[----:B------:R-:W0:Y:S01]  /*bec0*/  LDS R147, [R147+0x5500] ;  /* 0x0055000093937984 */ /* 0x000e220000000800 */
[----:B------:R-:W-:Y:S04]  /*bed0*/  BSSY B0, `(.L_x_12155) ;  /* 0x0000004000007945 */ /* 0x000fe80003800000 */
[----:B------:R-:W-:Y:S05]  /*bee0*/  @!P0 BRA `(.L_x_12156) ;  /* 0x0000000000088947 */ /* 0x000fea0003800000 */
[----:B------:R1:W-:Y:S04]  /*bef0*/  REDG.E.ADD.F32.FTZ.RN.STRONG.GPU desc[UR18][R84.64+-0xd00], R215 ;  /* 0xfff300d7540079a6 */ /* 0x0003e8000c10f392 */
[----:B0-----:R0:W-:Y:S02]  /*bf00*/  REDG.E.ADD.F32.FTZ.RN.STRONG.GPU desc[UR18][R92.64+-0xd00], R147 ;  /* 0xfff300935c0079a6 */ /* 0x0011e4000c10f392 */
.L_x_12156:
[----:B------:R-:W-:Y:S05]  /*bf10*/  BSYNC B0 ;  /* 0x0000000000007941 */ /* 0x000fea0003800000 */
.L_x_12155:
[----:B0-----:R0:W0:Y:S01]  /*bf20*/  LDS R71, [R148+0x5600] ;  /* 0x0056000094477984 */ /* 0x0010220000000800 */
[----:B------:R-:W-:Y:S04]  /*bf30*/  BSSY B0, `(.L_x_12157) ;  /* 0x0000004000007945 */ /* 0x000fe80003800000 */
[----:B------:R-:W-:Y:S05]  /*bf40*/  @!P1 BRA `(.L_x_12158) ;  /* 0x0000000000089947 */ /* 0x000fea0003800000 */
[----:B------:R1:W-:Y:S04]  /*bf50*/  REDG.E.ADD.F32.FTZ.RN.STRONG.GPU desc[UR18][R84.64+-0xc00], R216 ;  /* 0xfff400d8540079a6 */ /* 0x0003e8000c10f392 */
[----:B0-----:R0:W-:Y:S02]  /*bf60*/  REDG.E.ADD.F32.FTZ.RN.STRONG.GPU desc[UR18][R92.64+-0xc00], R71 ;  /* 0xfff400475c0079a6 */ /* 0x0011e4000c10f392 */
.L_x_12158:
[----:B------:R-:W-:Y:S05]  /*bf70*/  BSYNC B0 ;  /* 0x0000000000007941 */ /* 0x000fea0003800000 */
.L_x_12157:
[----:B------:R-:W0:Y:S01]  /*bf80*/  LDS R149, [R149+0x5700] ;  /* 0x0057000095957984 */ /* 0x000e220000000800 */
[----:B------:R-:W-:Y:S04]  /*bf90*/  BSSY B0, `(.L_x_12159) ;  /* 0x0000004000007945 */ /* 0x000fe80003800000 */
[----:B------:R-:W-:Y:S05]  /*bfa0*/  @!P2 BRA `(.L_x_12160) ;  /* 0x000000000008a947 */ /* 0x000fea0003800000 */
[----:B------:R1:W-:Y:S04]  /*bfb0*/  REDG.E.ADD.F32.FTZ.RN.STRONG.GPU desc[UR18][R84.64+-0xb00], R221 ;  /* 0xfff500dd540079a6 */ /* 0x0003e8000c10f392 */
[----:B0-----:R0:W-:Y:S02]  /*bfc0*/  REDG.E.ADD.F32.FTZ.RN.STRONG.GPU desc[UR18][R92.64+-0xb00], R149 ;  /* 0xfff500955c0079a6 */ /* 0x0011e4000c10f392 */
.L_x_12160:
[----:B------:R-:W-:Y:S05]  /*bfd0*/  BSYNC B0 ;  /* 0x0000000000007941 */ /* 0x000fea0003800000 */
.L_x_12159:
[----:B0-----:R0:W0:Y:S01]  /*bfe0*/  LDS R71, [R150+0x5800] ;  /* 0x0058000096477984 */ /* 0x0010220000000800 */
[----:B------:R-:W-:Y:S04]  /*bff0*/  BSSY B0, `(.L_x_12161) ;  /* 0x0000004000007945 */ /* 0x000fe80003800000 */
[----:B------:R-:W-:Y:S05]  /*c000*/  @!P3 BRA `(.L_x_12162) ;  /* 0x000000000008b947 */ /* 0x000fea0003800000 */
[----:B------:R1:W-:Y:S04]  /*c010*/  REDG.E.ADD.F32.FTZ.RN.STRONG.GPU desc[UR18][R84.64+-0xa00], R230 ;  /* 0xfff600e6540079a6 */ /* 0x0003e8000c10f392 */
[----:B0-----:R0:W-:Y:S02]  /*c020*/  REDG.E.ADD.F32.FTZ.RN.STRONG.GPU desc[UR18][R92.64+-0xa00], R71 ;  /* 0xfff600475c0079a6 */ /* 0x0011e4000c10f392 */
.L_x_12162:
[----:B------:R-:W-:Y:S05]  /*c030*/  BSYNC B0 ;  /* 0x0000000000007941 */ /* 0x000fea0003800000 */
.L_x_12161:
[----:B------:R-:W0:Y:S01]  /*c040*/  LDS R151, [R151+0x5900] ;  /* 0x0059000097977984 */ /* 0x000e220000000800 */
[----:B------:R-:W-:Y:S04]  /*c050*/  BSSY B0, `(.L_x_12163) ;  /* 0x0000004000007945 */ /* 0x000fe80003800000 */
[----:B------:R-:W-:Y:S05]  /*c060*/  @!P4 BRA `(.L_x_12164) ;  /* 0x000000000008c947 */ /* 0x000fea0003800000 */
[----:B------:R1:W-:Y:S04]  /*c070*/  REDG.E.ADD.F32.FTZ.RN.STRONG.GPU desc[UR18][R84.64+-0x900], R231 ;  /* 0xfff700e7540079a6 */ /* 0x0003e8000c10f392 */
[----:B0-----:R0:W-:Y:S02]  /*c080*/  REDG.E.ADD.F32.FTZ.RN.STRONG.GPU desc[UR18][R92.64+-0x900], R151 ;  /* 0xfff700975c0079a6 */ /* 0x0011e4000c10f392 */
.L_x_12164:
[----:B------:R-:W-:Y:S05]  /*c090*/  BSYNC B0 ;  /* 0x0000000000007941 */ /* 0x000fea0003800000 */
.L_x_12163:
[----:B0-----:R0:W0:Y:S01]  /*c0a0*/  LDS R71, [R152+0x5a00] ;  /* 0x005a000098477984 */ /* 0x0010220000000800 */
[----:B------:R-:W-:Y:S04]  /*c0b0*/  BSSY B0, `(.L_x_12165) ;  /* 0x0000004000007945 */ /* 0x000fe80003800000 */
[----:B------:R-:W-:Y:S05]  /*c0c0*/  @!P5 BRA `(.L_x_12166) ;  /* 0x000000000008d947 */ /* 0x000fea0003800000 */
[----:B------:R1:W-:Y:S04]  /*c0d0*/  REDG.E.ADD.F32.FTZ.RN.STRONG.GPU desc[UR18][R84.64+-0x800], R233 ;  /* 0xfff800e9540079a6 */ /* 0x0003e8000c10f392 */
[----:B0-----:R0:W-:Y:S02]  /*c0e0*/  REDG.E.ADD.F32.FTZ.RN.STRONG.GPU desc[UR18][R92.64+-0x800], R71 ;  /* 0xfff800475c0079a6 */ /* 0x0011e4000c10f392 */
.L_x_12166:
[----:B------:R-:W-:Y:S05]  /*c0f0*/  BSYNC B0 ;  /* 0x0000000000007941 */ /* 0x000fea0003800000 */
.L_x_12165:
        /* <DEDUP_REMOVED lines=12> */
.L_x_12168:
[----:B------:R-:W-:Y:S05]  /*c1c0*/  BSYNC B0 ;  /* 0x0000000000007941 */ /* 0x000fea0003800000 */
.L_x_12167:
[----:B------:R-:W0:Y:S01]  /*c1d0*/  LDS R167, [R167+0x5c00] ;  /* 0x005c0000a7a77984 */ /* 0x000e220000000800 */
[----:B------:R-:W-:Y:S04]  /*c1e0*/  BSSY B0, `(.L_x_12169) ;  /* 0x0000004000007945 */ /* 0x000fe80003800000 */
[----:B------:R-:W-:Y:S05]  /*c1f0*/  @!P0 BRA `(.L_x_12170) ;  /* 0x0000000000088947 */ /* 0x000fea0003800000 */
[----:B------:R1:W-:Y:S04]  /*c200*/  REDG.E.ADD.F32.FTZ.RN.STRONG.GPU desc[UR18][R84.64+-0x600], R236 ;  /* 0xfffa00ec540079a6 */ /* 0x0003e8000c10f392 */
[----:B0-----:R0:W-:Y:S02]  /*c210*/  REDG.E.ADD.F32.FTZ.RN.STRONG.GPU desc[UR18][R92.64+-0x600], R167 ;  /* 0xfffa00a75c0079a6 */ /* 0x0011e4000c10f392 */
.L_x_12170:
[----:B------:R-:W-:Y:S05]  /*c220*/  BSYNC B0 ;  /* 0x0000000000007941 */ /* 0x000fea0003800000 */
.L_x_12169:
[----:B------:R-:W0:Y:S01]  /*c230*/  LDS R169, [R169+0x5d00] ;  /* 0x005d0000a9a97984 */ /* 0x000e220000000800 */
[----:B------:R-:W-:Y:S04]  /*c240*/  BSSY B0, `(.L_x_12171) ;  /* 0x0000004000007945 */ /* 0x000fe80003800000 */
[----:B------:R-:W-:Y:S05]  /*c250*/  @!P1 BRA `(.L_x_12172) ;  /* 0x0000000000089947 */ /* 0x000fea0003800000 */
[----:B------:R1:W-:Y:S04]  /*c260*/  REDG.E.ADD.F32.FTZ.RN.STRONG.GPU desc[UR18][R84.64+-0x500], R237 ;  /* 0xfffb00ed540079a6 */ /* 0x0003e8000c10f392 */
[----:B0-----:R0:W-:Y:S02]  /*c270*/  REDG.E.ADD.F32.FTZ.RN.STRONG.GPU desc[UR18][R92.64+-0x500], R169 ;  /* 0xfffb00a95c0079a6 */ /* 0x0011e4000c10f392 */
.L_x_12172:
[----:B------:R-:W-:Y:S05]  /*c280*/  BSYNC B0 ;  /* 0x0000000000007941 */ /* 0x000fea0003800000 */
.L_x_12171:
[----:B0-----:R0:W0:Y:S01]  /*c290*/  LDS R71, [R170+0x5e00] ;  /* 0x005e0000aa477984 */ /* 0x0010220000000800 */
[----:B------:R-:W-:Y:S04]  /*c2a0*/  BSSY B0, `(.L_x_12173) ;  /* 0x0000004000007945 */ /* 0x000fe80003800000 */
[----:B------:R-:W-:Y:S05]  /*c2b0*/  @!P2 BRA `(.L_x_12174) ;  /* 0x000000000008a947 */ /* 0x000fea0003800000 */
[----:B------:R1:W-:Y:S04]  /*c2c0*/  REDG.E.ADD.F32.FTZ.RN.STRONG.GPU desc[UR18][R84.64+-0x400], R238 ;  /* 0xfffc00ee540079a6 */ /* 0x0003e8000c10f392 */
[----:B0-----:R0:W-:Y:S02]  /*c2d0*/  REDG.E.ADD.F32.FTZ.RN.STRONG.GPU desc[UR18][R92.64+-0x400], R71 ;  /* 0xfffc00475c0079a6 */ /* 0x0011e4000c10f392 */
.L_x_12174:
[----:B------:R-:W-:Y:S05]  /*c2e0*/  BSYNC B0 ;  /* 0x0000000000007941 */ /* 0x000fea0003800000 */
.L_x_12173:
[----:B------:R-:W0:Y:S01]  /*c2f0*/  LDS R171, [R171+0x5f00] ;  /* 0x005f0000abab7984 */ /* 0x000e220000000800 */
[----:B------:R-:W-:Y:S04]  /*c300*/  BSSY B0, `(.L_x_12175) ;  /* 0x0000004000007945 */ /* 0x000fe80003800000 */
[----:B------:R-:W-:Y:S05]  /*c310*/  @!P3 BRA `(.L_x_12176) ;  /* 0x000000000008b947 */ /* 0x000fea0003800000 */
[----:B------:R1:W-:Y:S04]  /*c320*/  REDG.E.ADD.F32.FTZ.RN.STRONG.GPU desc[UR18][R84.64+-0x300], R239 ;  /* 0xfffd00ef540079a6 */ /* 0x0003e8000c10f392 */
[----:B0-----:R0:W-:Y:S02]  /*c330*/  REDG.E.ADD.F32.FTZ.RN.STRONG.GPU desc[UR18][R92.64+-0x300], R171 ;  /* 0xfffd00ab5c0079a6 */ /* 0x0011e4000c10f392 */
.L_x_12176:
[----:B------:R-:W-:Y:S05]  /*c340*/  BSYNC B0 ;  /* 0x0000000000007941 */ /* 0x000fea0003800000 */
.L_x_12175:
[----:B0-----:R0:W0:Y:S01]  /*c350*/  LDS R71, [R172+0x6000] ;  /* 0x00600000ac477984 */ /* 0x0010220000000800 */
[----:B------:R-:W-:Y:S04]  /*c360*/  BSSY B0, `(.L_x_12177) ;  /* 0x0000004000007945 */ /* 0x000fe80003800000 */
[----:B------:R-:W-:Y:S05]  /*c370*/  @!P4 BRA `(.L_x_12178) ;  /* 0x000000000008c947 */ /* 0x000fea0003800000 */
[----:B------:R1:W-:Y:S04]  /*c380*/  REDG.E.ADD.F32.FTZ.RN.STRONG.GPU desc[UR18][R84.64+-0x200], R240 ;  /* 0xfffe00f0540079a6 */ /* 0x0003e8000c10f392 */
[----:B0-----:R0:W-:Y:S02]  /*c390*/  REDG.E.ADD.F32.FTZ.RN.STRONG.GPU desc[UR18][R92.64+-0x200], R71 ;  /* 0xfffe00475c0079a6 */ /* 0x0011e4000c10f392 */
.L_x_12178:
[----:B------:R-:W-:Y:S05]  /*c3a0*/  BSYNC B0 ;  /* 0x0000000000007941 */ /* 0x000fea0003800000 */
.L_x_12177:
[----:B------:R-:W0:Y:S01]  /*c3b0*/  LDS R173, [R173+0x6100] ;  /* 0x00610000adad7984 */ /* 0x000e220000000800 */
[----:B------:R-:W-:Y:S04]  /*c3c0*/  BSSY B0, `(.L_x_12179) ;  /* 0x0000004000007945 */ /* 0x000fe80003800000 */
[----:B------:R-:W-:Y:S05]  /*c3d0*/  @!P5 BRA `(.L_x_12180) ;  /* 0x000000000008d947 */ /* 0x000fea0003800000 */
[----:B------:R1:W-:Y:S04]  /*c3e0*/  REDG.E.ADD.F32.FTZ.RN.STRONG.GPU desc[UR18][R84.64+-0x100], R241 ;  /* 0xffff00f1540079a6 */ /* 0x0003e8000c10f392 */
[----:B0-----:R0:W-:Y:S02]  /*c3f0*/  REDG.E.ADD.F32.FTZ.RN.STRONG.GPU desc[UR18][R92.64+-0x100], R173 ;  /* 0xffff00ad5c0079a6 */ /* 0x0011e4000c10f392 */
.L_x_12180:
[----:B------:R-:W-:Y:S05]  /*c400*/  BSYNC B0 ;  /* 0x0000000000007941 */ /* 0x000fea0003800000 */
.L_x_12179:
[----:B------:R-:W5:Y:S01]  /*c410*/  SHFL.DOWN PT, R74, R65, 0x1, 0x1f ;  /* 0x08201f00414a7f89 */ /* 0x000f6200000e0000 */
[C---:B------:R-:W-:Y:S01]  /*c420*/  ISETP.GT.AND P0, PT, R118.reuse, 0x1e, PT ;  /* 0x0000001e7600780c */ /* 0x040fe20003f04270 */
[----:B------:R-:W-:Y:S01]  /*c430*/  FMUL.FTZ R184, R73, R184 ;  /* 0x000000b849b87220 */ /* 0x000fe20000410000 */
[----:B------:R-:W-:Y:S01]  /*c440*/  ISETP.NE.AND P1, PT, R118, RZ, PT ;  /* 0x000000ff7600720c */ /* 0x000fe20003f25270 */
[----:B0-----:R-:W0:Y:S01]  /*c450*/  SHFL.DOWN PT, R71, R64, 0x1, 0x1f ;  /* 0x08201f0040477f89 */ /* 0x001e2200000e0000 */
        /* <DEDUP_REMOVED lines=37> */
[----:B------:R-:W-:Y:S01]  /*c6b0*/  FFMA.FTZ R23, R204, R102, R23 ;  /* 0x00000066cc177223 */ /* 0x000fe20000010017 */
        /* <DEDUP_REMOVED lines=15> */
[----:B------:R-:W-:Y:S01]  /*c7b0*/  ISETP.GT.AND P0, PT, R118, 0x17, PT ;  /* 0x000000177600780c */ /* 0x000fe20003f04270 */
[----:B------:R-:W-:Y:S01]  /*c7c0*/  FFMA.FTZ R71, R67, R68, R70 ;  /* 0x0000004443477223 */ /* 0x000fe20000010046 */
[----:B------:R-:W-:Y:S01]  /*c7d0*/  FMUL.FTZ R67, R168, R206 ;  /* 0x000000cea8437220 */ /* 0x000fe20000410000 */
[----:B------:R-:W5:Y:S01]  /*c7e0*/  SHFL.DOWN PT, R83, R64, 0x8, 0x1f ;  /* 0x09001f0040537f89 */ /* 0x000f6200000e0000 */
[----:B------:R-:W-:Y:S01]  /*c7f0*/  FMUL.FTZ R68, R165, R205 ;  /* 0x000000cda5447220 */ /* 0x000fe20000410000 */
[----:B------:R-:W-:Y:S01]  /*c800*/  FADD.FTZ R42, R71, R42 ;  /* 0x0000002a472a7221 */ /* 0x000fe20000010000 */
[----:B------:R-:W-:Y:S02]  /*c810*/  FFMA.FTZ R67, R162, R89, R67 ;  /* 0x00000059a2437223 */ /* 0x000fe40000010043 */
[----:B------:R-:W-:Y:S02]  /*c820*/  FFMA.FTZ R68, R163, R88, R68 ;  /* 0x00000058a3447223 */ /* 0x000fe40000010044 */
[----:B------:R-:W-:Y:S01]  /*c830*/  FFMA.FTZ R75, R78, R67, R75 ;  /* 0x000000434e4b7223 */ /* 0x000fe2000001004b */
[----:B------:R-:W-:Y:S01]  /*c840*/  FFMA.FTZ R22, R67, R55, R22 ;  /* 0x0000003743167223 */ /* 0x000fe20000010016 */
[----:B------:R-:W-:Y:S01]  /*c850*/  FFMA.FTZ R76, R81, R68, R76 ;  /* 0x00000044514c7223 */ /* 0x000fe2000001004c */
[----:B------:R-:W-:Y:S01]  /*c860*/  FFMA.FTZ R29, R68, R106, R29 ;  /* 0x0000006a441d7223 */ /* 0x000fe2000001001d */
[----:B------:R-:W-:-:S02]  /*c870*/  FADD.FTZ R38, R75, R38 ;  /* 0x000000264b267221 */ /* 0x000fc40000010000 */
        /* <DEDUP_REMOVED lines=8> */
[----:B------:R-:W-:Y:S02]  /*c900*/  MOV R70, R65 ;  /* 0x0000004100467202 */ /* 0x000fe40000000f00 */
[----:B------:R-:W-:-:S05]  /*c910*/  MOV R71, R64 ;  /* 0x0000004000477202 */ /* 0x000fca0000000f00 */
[----:B------:R0:W-:Y:S01]  /*c920*/  @!P1 STS.64 [R116+0x6308], R70 ;  /* 0x0063084674009388 */ /* 0x0001e20000000a00 */
        /* <DEDUP_REMOVED lines=9> */
[----:B------:R-:W-:Y:S01]  /*c9c0*/  LEA R68, R68, R117, 0x3 ;  /* 0x0000007544447211 */ /* 0x000fe200078e18ff */
[----:B------:R-:W0:Y:S04]  /*c9d0*/  LDS.64 R64, [R117+0x6310] ;  /* 0x0063100075407984 */ /* 0x000e280000000a00 */
[----:B------:R-:W5:Y:S01]  /*c9e0*/  @P0 LDS.64 R66, [R68+0x8d60] ;  /* 0x008d600044420984 */ /* 0x000f620000000a00 */
[----:B0-----:R-:W-:Y:S01]  /*c9f0*/  FADD.FTZ R71, R71, R65 ;  /* 0x0000004147477221 */ /* 0x001fe20000010000 */
[----:B------:R-:W-:-:S03]  /*ca00*/  FADD.FTZ R70, R70, R64 ;  /* 0x0000004046467221 */ /* 0x000fc60000010000 */
[----:B-----5:R-:W-:Y:S01]  /*ca10*/  @P0 FADD.FTZ R71, R71, R67 ;  /* 0x0000004347470221 */ /* 0x020fe20000010000 */
[----:B------:R-:W-:-:S05]  /*ca20*/  @P0 FADD.FTZ R70, R70, R66 ;  /* 0x0000004246460221 */ /* 0x000fca0000010000 */
[----:B------:R0:W-:Y:S02]  /*ca30*/  STS.64 [R68+0x8d60], R70 ;  /* 0x008d604644007388 */ /* 0x0001e40000000a00 */
.L_x_12182:
[----:B------:R-:W-:Y:S05]  /*ca40*/  BSYNC B0 ;  /* 0x0000000000007941 */ /* 0x000fea0003800000 */
.L_x_12181:
[----:B------:R-:W-:Y:S02]  /*ca50*/  UIADD3 UR7, UR7, 0x1, URZ ;  /* 0x0000000107077890 */ /* 0x000fe4000fffe03f */
[----:B------:R-:W-:Y:S02]  /*ca60*/  UIADD3 UR8, UP1, UR8, 0x1, URZ ;  /* 0x0000000108087890 */ /* 0x000fe4000ff3e03f */
[----:B------:R-:W-:Y:S02]  /*ca70*/  UISETP.GE.AND UP0, UPT, UR7, UR54, UPT ;  /* 0x000000360700728c */ /* 0x000fe4000bf06270 */
[----:B------:R-:W-:-:S04]  /*ca80*/  UIADD3.X UR9, URZ, UR9, URZ, UP1, !UPT ;  /* 0x000000093f097290 */ /* 0x000fc80008ffe43f */
[----:B------:R-:W-:-:S13]  /*ca90*/  PLOP3.LUT P0, PT, PT, PT, UP0, 0x80, 0x0 ;  /* 0x000000000000781c */ /* 0x000fda0003f0f008 */
[----:B------:R-:W-:Y:S05]  /*caa0*/  @!P0 BRA `(.L_x_12183) ;  /* 0xffffff7000348947 */ /* 0x000fea000383ffff */
.L_x_12088:
        /* <DEDUP_REMOVED lines=250> */
.L_x_12055:
        /* <DEDUP_REMOVED lines=31> */
[----:B------:R-:W-:Y:S02]  /*dc40*/  R2UR UR4, R108 ;  /* 0x000000006c0472ca */ /* 0x000fe400000e0000 */
[----:B------:R-:W-:-:S11]  /*dc50*/  R2UR UR5, R109 ;  /* 0x000000006d0572ca */ /* 0x000fd600000e0000 */
[----:B------:R-:W-:Y:S02]  /*dc60*/  MOV R2, UR4 ;  /* 0x0000000400027c02 */ /* 0x000fe40008000f00 */
[----:B-1----:R-:W-:Y:S02]  /*dc70*/  @!P0 LEA R0, R3, R0, 0x18 ;  /* 0x0000000003008211 */ /* 0x002fe400078ec0ff */
[----:B------:R-:W-:-:S03]  /*dc80*/  MOV R3, UR5 ;  /* 0x0000000500037c02 */ /* 0x000fc60008000f00 */
[----:B------:R-:W1:Y:S02]  /*dc90*/  @!P0 LDS R5, [R0+0x6308] ;  /* 0x0063080000058984 */ /* 0x000e640000000800 */
[----:B-1----:R-:W-:-:S05]  /*dca0*/  @!P0 FADD.FTZ R4, R4, R5 ;  /* 0x0000000504048221 */ /* 0x002fca0000010000 */
[----:B------:R2:W-:Y:S02]  /*dcb0*/  REDG.E.ADD.F32.FTZ.RN.STRONG.GPU desc[UR18][R2.64], R4 ;  /* 0x00000004020079a6 */ /* 0x0005e4000c10f392 */
.L_x_12186:
[----:B------:R-:W-:Y:S05]  /*dcc0*/  BSYNC B0 ;  /* 0x0000000000007941 */ /* 0x000fea0003800000 */
.L_x_12185:
        /* <DEDUP_REMOVED lines=40> */
.L_x_12188:
[----:B------:R-:W3:Y:S02]  /*df50*/  S2R R7, SR_TID.X ;  /* 0x0000000000077919 */ /* 0x000ee40000002100 */
.L_x_12189:
[----:B------:R-:W-:Y:S05]  /*df60*/  BSYNC B0 ;  /* 0x0000000000007941 */ /* 0x000fea0003800000 */
.L_x_12187:
        /* <DEDUP_REMOVED lines=15> */
.L_x_12190:
[C---:B------:R-:W-:Y:S02]  /*e060*/  LEA R0, R7.reuse, UR7, 0x3 ;  /* 0x0000000707007c11 */ /* 0x040fe4000f8e18ff */
[----:B-12---:R-:W-:Y:S02]  /*e070*/  SHF.R.S32.HI R4, RZ, 0x1f, R7 ;  /* 0x0000001fff047819 */ /* 0x006fe40000011407 */
[----:B---3--:R-:W-:Y:S01]  /*e080*/  MOV R2, UR4 ;  /* 0x0000000400027c02 */ /* 0x008fe20008000f00 */
        /* <DEDUP_REMOVED lines=16> */
.L_x_12092:
[----:B------:R-:W-:Y:S01]  /*e190*/  HFMA2.MMA R239, -RZ, RZ, 0, 5.9604644775390625e-08 ;  /* 0x00000001ffef7435 */ /* 0x000fe200000001ff */
[----:B------:R-:W-:Y:S02]  /*e1a0*/  MOV R240, R236 ;  /* 0x000000ec00f07202 */ /* 0x000fe40000000f00 */
[----:B------:R-:W-:Y:S02]  /*e1b0*/  MOV R238, RZ ;  /* 0x000000ff00ee7202 */ /* 0x000fe40000000f00 */
[----:B------:R-:W-:-:S07]  /*e1c0*/  MOV R75, 0xffffffff ;  /* 0xffffffff004b7802 */ /* 0x000fce0000000f00 */
[----:B-1---5:R-:W-:Y:S05]  /*e1d0*/  WARPSYNC.COLLECTIVE R75, `(.L_x_12191) ;  /* 0x000000004b087348 */ /* 0x022fea0003c00000 */
[----:B------:R0:W2:Y:S02]  /*e1e0*/  SHFL.UP P3, R73, R240, R239, R238 ;  /* 0x040000eff0497389 */ /* 0x0000a400000600ee */
[----:B012--5:R-:W-:Y:S01]  /*e1f0*/  ENDCOLLECTIVE ;  /* 0x000000000000791b */ /* 0x027fe20003800000 */
.L_x_12191:
[----:B------:R-:W-:Y:S02]  /*e200*/  MOV R240, R72 ;  /* 0x0000004800f07202 */ /* 0x000fe40000000f00 */
[----:B------:R-:W-:-:S07]  /*e210*/  MOV R233, R73 ;  /* 0x0000004900e97202 */ /* 0x000fce0000000f00 */
[----:B------:R-:W-:Y:S05]  /*e220*/  WARPSYNC.COLLECTIVE R75, `(.L_x_12192) ;  /* 0x000000004b087348 */ /* 0x000fea0003c00000 */
[----:B------:R0:W1:Y:S02]  /*e230*/  SHFL.UP P3, R73, R240, R239, R238 ;  /* 0x040000eff0497389 */ /* 0x00006400000600ee */
[----:B01----:R-:W-:Y:S01]  /*e240*/  ENDCOLLECTIVE ;  /* 0x000000000000791b */ /* 0x003fe20003800000 */
.L_x_12192:
[----:B------:R-:W-:Y:S02]  /*e250*/  MOV R240, R235 ;  /* 0x000000eb00f07202 */ /* 0x000fe40000000f00 */
[----:B------:R-:W-:-:S07]  /*e260*/  MOV R241, R73 ;  /* 0x0000004900f17202 */ /* 0x000fce0000000f00 */
[----:B------:R-:W-:Y:S05]  /*e270*/  WARPSYNC.COLLECTIVE R75, `(.L_x_12193) ;  /* 0x000000004b087348 */ /* 0x000fea0003c00000 */
[----:B------:R0:W1:Y:S02]  /*e280*/  SHFL.UP P3, R73, R240, R239, R238 ;  /* 0x040000eff0497389 */ /* 0x00006400000600ee */
[----:B01----:R-:W-:Y:S01]  /*e290*/  ENDCOLLECTIVE ;  /* 0x000000000000791b */ /* 0x003fe20003800000 */
.L_x_12193:
[----:B------:R-:W-:Y:S02]  /*e2a0*/  MOV R240, R237 ;  /* 0x000000ed00f07202 */ /* 0x000fe40000000f00 */
[----:B------:R-:W-:-:S07]  /*e2b0*/  MOV R243, R73 ;  /* 0x0000004900f37202 */ /* 0x000fce0000000f00 */
[----:B------:R-:W-:Y:S05]  /*e2c0*/  WARPSYNC.COLLECTIVE R75, `(.L_x_12194) ;  /* 0x000000004b087348 */ /* 0x000fea0003c00000 */
[----:B------:R0:W1:Y:S02]  /*e2d0*/  SHFL.UP P3, R73, R240, R239, R238 ;  /* 0x040000eff0497389 */ /* 0x00006400000600ee */
[----:B01----:R-:W-:Y:S01]  /*e2e0*/  ENDCOLLECTIVE ;  /* 0x000000000000791b */ /* 0x003fe20003800000 */
.L_x_12194:
        /* <DEDUP_REMOVED lines=17> */
.L_x_12195:
[----:B------:R-:W-:Y:S02]  /*e400*/  MOV R240, R72 ;  /* 0x0000004800f07202 */ /* 0x000fe40000000f00 */
[----:B------:R-:W-:-:S07]  /*e410*/  MOV R233, R73 ;  /* 0x0000004900e97202 */ /* 0x000fce0000000f00 */
[----:B------:R-:W-:Y:S05]  /*e420*/  WARPSYNC.COLLECTIVE R75, `(.L_x_12196) ;  /* 0x000000004b087348 */ /* 0x000fea0003c00000 */
[----:B------:R0:W1:Y:S02]  /*e430*/  SHFL.UP P3, R73, R240, R239, R238 ;  /* 0x040000eff0497389 */ /* 0x00006400000600ee */
[----:B01----:R-:W-:Y:S01]  /*e440*/  ENDCOLLECTIVE ;  /* 0x000000000000791b */ /* 0x003fe20003800000 */
.L_x_12196:
[----:B------:R-:W-:Y:S02]  /*e450*/  MOV R240, R235 ;  /* 0x000000eb00f07202 */ /* 0x000fe40000000f00 */
[----:B------:R-:W-:-:S07]  /*e460*/  MOV R241, R73 ;  /* 0x0000004900f17202 */ /* 0x000fce0000000f00 */
[----:B------:R-:W-:Y:S05]  /*e470*/  WARPSYNC.COLLECTIVE R75, `(.L_x_12197) ;  /* 0x000000004b087348 */ /* 0x000fea0003c00000 */
[----:B------:R0:W1:Y:S02]  /*e480*/  SHFL.UP P3, R73, R240, R239, R238 ;  /* 0x040000eff0497389 */ /* 0x00006400000600ee */
[----:B01----:R-:W-:Y:S01]  /*e490*/  ENDCOLLECTIVE ;  /* 0x000000000000791b */ /* 0x003fe20003800000 */
.L_x_12197:
[----:B------:R-:W-:Y:S02]  /*e4a0*/  MOV R240, R237 ;  /* 0x000000ed00f07202 */ /* 0x000fe40000000f00 */
[----:B------:R-:W-:-:S07]  /*e4b0*/  MOV R243, R73 ;  /* 0x0000004900f37202 */ /* 0x000fce0000000f00 */
[----:B------:R-:W-:Y:S05]  /*e4c0*/  WARPSYNC.COLLECTIVE R75, `(.L_x_12198) ;  /* 0x000000004b087348 */ /* 0x000fea0003c00000 */
[----:B------:R0:W1:Y:S02]  /*e4d0*/  SHFL.UP P3, R73, R240, R239, R238 ;  /* 0x040000eff0497389 */ /* 0x00006400000600ee */
[----:B01----:R-:W-:Y:S01]  /*e4e0*/  ENDCOLLECTIVE ;  /* 0x000000000000791b */ /* 0x003fe20003800000 */
.L_x_12198:
        /* <DEDUP_REMOVED lines=18> */
.L_x_12199:
[----:B------:R-:W-:Y:S02]  /*e610*/  MOV R240, R72 ;  /* 0x0000004800f07202 */ /* 0x000fe40000000f00 */
[----:B------:R-:W-:-:S07]  /*e620*/  MOV R233, R73 ;  /* 0x0000004900e97202 */ /* 0x000fce0000000f00 */
[----:B------:R-:W-:Y:S05]  /*e630*/  WARPSYNC.COLLECTIVE R75, `(.L_x_12200) ;  /* 0x000000004b087348 */ /* 0x000fea0003c00000 */
[----:B------:R0:W1:Y:S02]  /*e640*/  SHFL.UP P3, R73, R240, R239, R238 ;  /* 0x040000eff0497389 */ /* 0x00006400000600ee */
[----:B01----:R-:W-:Y:S01]  /*e650*/  ENDCOLLECTIVE ;  /* 0x000000000000791b */ /* 0x003fe20003800000 */
.L_x_12200:
[----:B------:R-:W-:Y:S02]  /*e660*/  MOV R240, R235 ;  /* 0x000000eb00f07202 */ /* 0x000fe40000000f00 */
[----:B------:R-:W-:-:S07]  /*e670*/  MOV R241, R73 ;  /* 0x0000004900f17202 */ /* 0x000fce0000000f00 */
[----:B------:R-:W-:Y:S05]  /*e680*/  WARPSYNC.COLLECTIVE R75, `(.L_x_12201) ;  /* 0x000000004b087348 */ /* 0x000fea0003c00000 */
[----:B------:R0:W1:Y:S02]  /*e690*/  SHFL.UP P3, R73, R240, R239, R238 ;  /* 0x040000eff0497389 */ /* 0x00006400000600ee */
[----:B01----:R-:W-:Y:S01]  /*e6a0*/  ENDCOLLECTIVE ;  /* 0x000000000000791b */ /* 0x003fe20003800000 */
.L_x_12201:
[----:B------:R-:W-:Y:S02]  /*e6b0*/  MOV R240, R237 ;  /* 0x000000ed00f07202 */ /* 0x000fe40000000f00 */
[----:B------:R-:W-:-:S07]  /*e6c0*/  MOV R243, R73 ;  /* 0x0000004900f37202 */ /* 0x000fce0000000f00 */
[----:B------:R-:W-:Y:S05]  /*e6d0*/  WARPSYNC.COLLECTIVE R75, `(.L_x_12202) ;  /* 0x000000004b087348 */ /* 0x000fea0003c00000 */
[----:B------:R0:W1:Y:S02]  /*e6e0*/  SHFL.UP P3, R73, R240, R239, R238 ;  /* 0x040000eff0497389 */ /* 0x00006400000600ee */
[----:B01----:R-:W-:Y:S01]  /*e6f0*/  ENDCOLLECTIVE ;  /* 0x000000000000791b */ /* 0x003fe20003800000 */
.L_x_12202:
        /* <DEDUP_REMOVED lines=17> */
.L_x_12203:
[----:B------:R-:W-:Y:S02]  /*e810*/  MOV R240, R72 ;  /* 0x0000004800f07202 */ /* 0x000fe40000000f00 */
[----:B------:R-:W-:-:S07]  /*e820*/  MOV R233, R73 ;  /* 0x0000004900e97202 */ /* 0x000fce0000000f00 */
[----:B------:R-:W-:Y:S05]  /*e830*/  WARPSYNC.COLLECTIVE R75, `(.L_x_12204) ;  /* 0x000000004b087348 */ /* 0x000fea0003c00000 */
[----:B------:R0:W1:Y:S02]  /*e840*/  SHFL.UP P3, R73, R240, R239, R238 ;  /* 0x040000eff0497389 */ /* 0x00006400000600ee */
[----:B01----:R-:W-:Y:S01]  /*e850*/  ENDCOLLECTIVE ;  /* 0x000000000000791b */ /* 0x003fe20003800000 */
.L_x_12204:
[----:B------:R-:W-:Y:S02]  /*e860*/  MOV R240, R235 ;  /* 0x000000eb00f07202 */ /* 0x000fe40000000f00 */
[----:B------:R-:W-:-:S07]  /*e870*/  MOV R241, R73 ;  /* 0x0000004900f17202 */ /* 0x000fce0000000f00 */
[----:B------:R-:W-:Y:S05]  /*e880*/  WARPSYNC.COLLECTIVE R75, `(.L_x_12205) ;  /* 0x000000004b087348 */ /* 0x000fea0003c00000 */
[----:B------:R0:W1:Y:S02]  /*e890*/  SHFL.UP P3, R73, R240, R239, R238 ;  /* 0x040000eff0497389 */ /* 0x00006400000600ee */
[----:B01----:R-:W-:Y:S01]  /*e8a0*/  ENDCOLLECTIVE ;  /* 0x000000000000791b */ /* 0x003fe20003800000 */
.L_x_12205:
[----:B------:R-:W-:Y:S02]  /*e8b0*/  MOV R240, R237 ;  /* 0x000000ed00f07202 */ /* 0x000fe40000000f00 */
[----:B------:R-:W-:-:S07]  /*e8c0*/  MOV R243, R73 ;  /* 0x0000004900f37202 */ /* 0x000fce0000000f00 */
[----:B------:R-:W-:Y:S05]  /*e8d0*/  WARPSYNC.COLLECTIVE R75, `(.L_x_12206) ;  /* 0x000000004b087348 */ /* 0x000fea0003c00000 */
[----:B------:R0:W1:Y:S02]  /*e8e0*/  SHFL.UP P3, R73, R240, R239, R238 ;  /* 0x040000eff0497389 */ /* 0x00006400000600ee */
[----:B01----:R-:W-:Y:S01]  /*e8f0*/  ENDCOLLECTIVE ;  /* 0x000000000000791b */ /* 0x003fe20003800000 */
.L_x_12206:
        /* <DEDUP_REMOVED lines=17> */
.L_x_12207:
[----:B------:R-:W-:Y:S02]  /*ea10*/  MOV R240, R72 ;  /* 0x0000004800f07202 */ /* 0x000fe40000000f00 */
[----:B------:R-:W-:-:S07]  /*ea20*/  MOV R233, R73 ;  /* 0x0000004900e97202 */ /* 0x000fce0000000f00 */
[----:B------:R-:W-:Y:S05]  /*ea30*/  WARPSYNC.COLLECTIVE R75, `(.L_x_12208) ;  /* 0x000000004b087348 */ /* 0x000fea0003c00000 */
[----:B------:R0:W1:Y:S02]  /*ea40*/  SHFL.UP P3, R73, R240, R239, R238 ;  /* 0x040000eff0497389 */ /* 0x00006400000600ee */
[----:B01----:R-:W-:Y:S01]  /*ea50*/  ENDCOLLECTIVE ;  /* 0x000000000000791b */ /* 0x003fe20003800000 */
.L_x_12208:
[----:B------:R-:W-:Y:S02]  /*ea60*/  MOV R240, R235 ;  /* 0x000000eb00f07202 */ /* 0x000fe40000000f00 */
[----:B------:R-:W-:-:S07]  /*ea70*/  MOV R241, R73 ;  /* 0x0000004900f17202 */ /* 0x000fce0000000f00 */
[----:B------:R-:W-:Y:S05]  /*ea80*/  WARPSYNC.COLLECTIVE R75, `(.L_x_12209) ;  /* 0x000000004b087348 */ /* 0x000fea0003c00000 */
[----:B------:R0:W1:Y:S02]  /*ea90*/  SHFL.UP P3, R73, R240, R239, R238 ;  /* 0x040000eff0497389 */ /* 0x00006400000600ee */
[----:B01----:R-:W-:Y:S01]  /*eaa0*/  ENDCOLLECTIVE ;  /* 0x000000000000791b */ /* 0x003fe20003800000 */
.L_x_12209:
[----:B------:R-:W-:Y:S02]  /*eab0*/  MOV R240, R237 ;  /* 0x000000ed00f07202 */ /* 0x000fe40000000f00 */
[----:B------:R-:W-:-:S07]  /*eac0*/  MOV R243, R73 ;  /* 0x0000004900f37202 */ /* 0x000fce0000000f00 */
[----:B------:R-:W-:Y:S05]  /*ead0*/  WARPSYNC.COLLECTIVE R75, `(.L_x_12210) ;  /* 0x000000004b087348 */ /* 0x000fea0003c00000 */
[----:B------:R0:W1:Y:S02]  /*eae0*/  SHFL.UP P3, R73, R240, R239, R238 ;  /* 0x040000eff0497389 */ /* 0x00006400000600ee */
[----:B01----:R-:W-:Y:S01]  /*eaf0*/  ENDCOLLECTIVE ;  /* 0x000000000000791b */ /* 0x003fe20003800000 */
.L_x_12210:
[----:B------:R-:W-:Y:S05]  /*eb00*/  BRA `(.L_x_12211) ;  /* 0xffffff7c000c7947 */ /* 0x000fea000383ffff */
.L_x_12093:
        /* <DEDUP_REMOVED lines=8> */
.L_x_12213:
[----:B------:R-:W-:Y:S05]  /*eb90*/  BSYNC B0 ;  /* 0x0000000000007941 */ /* 0x000fea0003800000 */
.L_x_12212:
[----:B------:R-:W-:Y:S05]  /*eba0*/  BRA `(.L_x_12214) ;  /* 0xffffff7c001c7947 */ /* 0x000fea000383ffff */
.L_x_12094:
        /* <DEDUP_REMOVED lines=8> */
.L_x_12216:
[----:B------:R-:W-:Y:S05]  /*ec30*/  BSYNC B0 ;  /* 0x0000000000007941 */ /* 0x000fea0003800000 */
.L_x_12215:
[----:B------:R-:W-:Y:S05]  /*ec40*/  BRA `(.L_x_12217) ;  /* 0xffffff7800fc7947 */ /* 0x000fea000383ffff */
.L_x_12095:
        /* <DEDUP_REMOVED lines=8> */
.L_x_12219:
[----:B------:R-:W-:Y:S05]  /*ecd0*/  BSYNC B0 ;  /* 0x0000000000007941 */ /* 0x000fea0003800000 */
.L_x_12218:
[----:B------:R-:W-:Y:S05]  /*ece0*/  BRA `(.L_x_12220) ;  /* 0xffffff7800dc7947 */ /* 0x000fea000383ffff */
.L_x_12096:
        /* <DEDUP_REMOVED lines=8> */
.L_x_12222:
[----:B------:R-:W-:Y:S05]  /*ed70*/  BSYNC B0 ;  /* 0x0000000000007941 */ /* 0x000fea0003800000 */
.L_x_12221:
[----:B------:R-:W-:Y:S05]  /*ed80*/  BRA `(.L_x_12223) ;  /* 0xffffff7800bc7947 */ /* 0x000fea000383ffff */
.L_x_12097:
        /* <DEDUP_REMOVED lines=8> */
.L_x_12225:
[----:B------:R-:W-:Y:S05]  /*ee10*/  BSYNC B0 ;  /* 0x0000000000007941 */ /* 0x000fea0003800000 */
.L_x_12224:
        /* <DEDUP_REMOVED lines=9> */
.L_x_12226:
[----:B------:R-:W-:Y:S02]  /*eeb0*/  MOV R72, 0x1f ;  /* 0x0000001f00487802 */ /* 0x000fe40000000f00 */
[----:B------:R-:W-:Y:S02]  /*eec0*/  MOV R240, R235 ;  /* 0x000000eb00f07202 */ /* 0x000fe40000000f00 */
[----:B------:R-:W-:-:S07]  /*eed0*/  MOV R241, R73 ;  /* 0x0000004900f17202 */ /* 0x000fce0000000f00 */
[----:B------:R-:W-:Y:S05]  /*eee0*/  WARPSYNC.COLLECTIVE R75, `(.L_x_12227) ;  /* 0x000000004b087348 */ /* 0x000fea0003c00000 */
[----:B------:R0:W1:Y:S02]  /*eef0*/  SHFL.UP P3, R73, R240, R239, R238 ;  /* 0x040000eff0497389 */ /* 0x00006400000600ee */
[----:B01----:R-:W-:Y:S01]  /*ef00*/  ENDCOLLECTIVE ;  /* 0x000000000000791b */ /* 0x003fe20003800000 */
.L_x_12227:
[----:B------:R-:W-:Y:S02]  /*ef10*/  MOV R240, R237 ;  /* 0x000000ed00f07202 */ /* 0x000fe40000000f00 */
[----:B------:R-:W-:-:S07]  /*ef20*/  MOV R235, R73 ;  /* 0x0000004900eb7202 */ /* 0x000fce0000000f00 */
[----:B------:R-:W-:Y:S05]  /*ef30*/  WARPSYNC.COLLECTIVE R75, `(.L_x_12228) ;  /* 0x000000004b087348 */ /* 0x000fea0003c00000 */
[----:B------:R0:W1:Y:S02]  /*ef40*/  SHFL.UP P3, R73, R240, R239, R238 ;  /* 0x040000eff0497389 */ /* 0x00006400000600ee */
[----:B01----:R-:W-:Y:S01]  /*ef50*/  ENDCOLLECTIVE ;  /* 0x000000000000791b */ /* 0x003fe20003800000 */
.L_x_12228:
[----:B------:R-:W-:Y:S01]  /*ef60*/  MOV R237, R73 ;  /* 0x0000004900ed7202 */ /* 0x000fe20000000f00 */
[----:B------:R-:W-:-:S11]  /*ef70*/  HFMA2.MMA R73, -RZ, RZ, 0, 0 ;  /* 0x00000000ff497435 */ /* 0x000fd600000001ff */
[----:B------:R-:W-:Y:S05]  /*ef80*/  WARPSYNC.COLLECTIVE R75, `(.L_x_12229) ;  /* 0x000000004b087348 */ /* 0x000fea0003c00000 */
[----:B------:R0:W1:Y:S02]  /*ef90*/  SHFL.IDX P3, R233, R74, R73, R72 ;  /* 0x000000494ae97389 */ /* 0x0000640000060048 */
[----:B01----:R-:W-:Y:S01]  /*efa0*/  ENDCOLLECTIVE ;  /* 0x000000000000791b */ /* 0x003fe20003800000 */
.L_x_12229:
[----:B------:R-:W-:Y:S02]  /*efb0*/  MOV R74, R65 ;  /* 0x00000041004a7202 */ /* 0x000fe40000000f00 */
[----:B------:R-:W-:-:S07]  /*efc0*/  MOV R64, R233 ;  /* 0x000000e900407202 */ /* 0x000fce0000000f00 */
[----:B------:R-:W-:Y:S05]  /*efd0*/  WARPSYNC.COLLECTIVE R75, `(.L_x_12230) ;  /* 0x000000004b087348 */ /* 0x000fea0003c00000 */
[----:B------:R0:W1:Y:S02]  /*efe0*/  SHFL.IDX P3, R233, R74, R73, R72 ;  /* 0x000000494ae97389 */ /* 0x0000640000060048 */
[----:B01----:R-:W-:Y:S01]  /*eff0*/  ENDCOLLECTIVE ;  /* 0x000000000000791b */ /* 0x003fe20003800000 */
.L_x_12230:
[----:B------:R-:W-:Y:S02]  /*f000*/  MOV R74, R66 ;  /* 0x00000042004a7202 */ /* 0x000fe40000000f00 */
[----:B------:R-:W-:-:S07]  /*f010*/  MOV R65, R233 ;  /* 0x000000e900417202 */ /* 0x000fce0000000f00 */
[----:B------:R-:W-:Y:S05]  /*f020*/  WARPSYNC.COLLECTIVE R75, `(.L_x_12231) ;  /* 0x000000004b087348 */ /* 0x000fea0003c00000 */
[----:B------:R0:W1:Y:S02]  /*f030*/  SHFL.IDX P3, R233, R74, R73, R72 ;  /* 0x000000494ae97389 */ /* 0x0000640000060048 */
[----:B01----:R-:W-:Y:S01]  /*f040*/  ENDCOLLECTIVE ;  /* 0x000000000000791b */ /* 0x003fe20003800000 */
.L_x_12231:
[----:B------:R-:W-:Y:S02]  /*f050*/  MOV R74, R67 ;  /* 0x00000043004a7202 */ /* 0x000fe40000000f00 */
[----:B------:R-:W-:-:S07]  /*f060*/  MOV R66, R233 ;  /* 0x000000e900427202 */ /* 0x000fce0000000f00 */
[----:B------:R-:W-:Y:S05]  /*f070*/  WARPSYNC.COLLECTIVE R75, `(.L_x_12232) ;  /* 0x000000004b087348 */ /* 0x000fea0003c00000 */
[----:B------:R0:W1:Y:S02]  /*f080*/  SHFL.IDX P3, R233, R74, R73, R72 ;  /* 0x000000494ae97389 */ /* 0x0000640000060048 */
[----:B01----:R-:W-:Y:S01]  /*f090*/  ENDCOLLECTIVE ;  /* 0x000000000000791b */ /* 0x003fe20003800000 */
.L_x_12232:
[----:B------:R-:W-:Y:S01]  /*f0a0*/  MOV R67, R233 ;  /* 0x000000e900437202 */ /* 0x000fe20000000f00 */
[----:B------:R-:W-:Y:S06]  /*f0b0*/  BRA `(.L_x_12233) ;  /* 0xffffff7800187947 */ /* 0x000fec000383ffff */
.L_x_12099:
[----:B------:R-:W-:Y:S01]  /*f0c0*/  HFMA2.MMA R245, -RZ, RZ, 0, 5.9604644775390625e-08 ;  /* 0x00000001fff57435 */ /* 0x000fe200000001ff */
[----:B------:R-:W-:Y:S02]  /*f0d0*/  MOV R248, R241 ;  /* 0x000000f100f87202 */ /* 0x000fe40000000f00 */
[----:B------:R-:W-:Y:S02]  /*f0e0*/  MOV R246, 0x1f ;  /* 0x0000001f00f67802 */ /* 0x000fe40000000f00 */
[----:B------:R-:W-:-:S07]  /*f0f0*/  MOV R75, 0xffffffff ;  /* 0xffffffff004b7802 */ /* 0x000fce0000000f00 */
[----:B-1----:R-:W-:Y:S05]  /*f100*/  WARPSYNC.COLLECTIVE R75, `(.L_x_12234) ;  /* 0x000000004b087348 */ /* 0x002fea0003c00000 */
[----:B------:R0:W2:Y:S02]  /*f110*/  SHFL.DOWN P2, R233, R248, R245, R246 ;  /* 0x080000f5f8e97389 */ /* 0x0000a400000400f6 */
[----:B012---:R-:W-:Y:S01]  /*f120*/  ENDCOLLECTIVE ;  /* 0x000000000000791b */ /* 0x007fe20003800000 */
.L_x_12234:
[----:B------:R-:W-:Y:S02]  /*f130*/  MOV R248, R242 ;  /* 0x000000f200f87202 */ /* 0x000fe40000000f00 */
[----:B------:R-:W-:-:S07]  /*f140*/  MOV R72, R233 ;  /* 0x000000e900487202 */ /* 0x000fce0000000f00 */
[----:B------:R-:W-:Y:S05]  /*f150*/  WARPSYNC.COLLECTIVE R75, `(.L_x_12235) ;  /* 0x000000004b087348 */ /* 0x000fea0003c00000 */
[----:B------:R0:W1:Y:S02]  /*f160*/  SHFL.DOWN P2, R233, R248, R245, R246 ;  /* 0x080000f5f8e97389 */ /* 0x00006400000400f6 */
[----:B01----:R-:W-:Y:S01]  /*f170*/  ENDCOLLECTIVE ;  /* 0x000000000000791b */ /* 0x003fe20003800000 */
.L_x_12235:
[----:B------:R-:W-:Y:S02]  /*f180*/  MOV R248, R243 ;  /* 0x000000f300f87202 */ /* 0x000fe40000000f00 */
[----:B------:R-:W-:-:S07]  /*f190*/  MOV R73, R233 ;  /* 0x000000e900497202 */ /* 0x000fce0000000f00 */
[----:B------:R-:W-:Y:S05]  /*f1a0*/  WARPSYNC.COLLECTIVE R75, `(.L_x_12236) ;  /* 0x000000004b087348 */ /* 0x000fea0003c00000 */
[----:B------:R0:W1:Y:S02]  /*f1b0*/  SHFL.DOWN P2, R233, R248, R245, R246 ;  /* 0x080000f5f8e97389 */ /* 0x00006400000400f6 */
[----:B01----:R-:W-:Y:S01]  /*f1c0*/  ENDCOLLECTIVE ;  /* 0x000000000000791b */ /* 0x003fe20003800000 */
.L_x_12236:
[----:B------:R-:W-:Y:S02]  /*f1d0*/  MOV R248, R244 ;  /* 0x000000f400f87202 */ /* 0x000fe40000000f00 */
[----:B------:R-:W-:-:S07]  /*f1e0*/  MOV R74, R233 ;  /* 0x000000e9004a7202 */ /* 0x000fce0000000f00 */
[----:B------:R-:W-:Y:S05]  /*f1f0*/  WARPSYNC.COLLECTIVE R75, `(.L_x_12237) ;  /* 0x000000004b087348 */ /* 0x000fea0003c00000 */
[----:B------:R0:W1:Y:S02]  /*f200*/  SHFL.DOWN P2, R233, R248, R245, R246 ;  /* 0x080000f5f8e97389 */ /* 0x00006400000400f6 */
[----:B01----:R-:W-:Y:S01]  /*f210*/  ENDCOLLECTIVE ;  /* 0x000000000000791b */ /* 0x003fe20003800000 */
.L_x_12237:
[----:B------:R-:W-:Y:S05]  /*f220*/  BRA `(.L_x_12238) ;  /* 0xffffff8800747947 */ /* 0x000fea000383ffff */
.L_x_12102:
        /* <DEDUP_REMOVED lines=8> */
.L_x_12240:
[----:B------:R-:W-:Y:S05]  /*f2b0*/  BSYNC B0 ;  /* 0x0000000000007941 */ /* 0x000fea0003800000 */
.L_x_12239:
        /* <DEDUP_REMOVED lines=8> */
.L_x_12241:
[----:B------:R-:W-:Y:S02]  /*f340*/  MOV R248, R243 ;  /* 0x000000f300f87202 */ /* 0x000fe40000000f00 */
[----:B------:R-:W-:-:S07]  /*f350*/  MOV R73, R233 ;  /* 0x000000e900497202 */ /* 0x000fce0000000f00 */
[----:B------:R-:W-:Y:S05]  /*f360*/  WARPSYNC.COLLECTIVE R75, `(.L_x_12242) ;  /* 0x000000004b087348 */ /* 0x000fea0003c00000 */
[----:B------:R0:W1:Y:S02]  /*f370*/  SHFL.DOWN P2, R233, R248, R245, R246 ;  /* 0x080000f5f8e97389 */ /* 0x00006400000400f6 */
[----:B01----:R-:W-:Y:S01]  /*f380*/  ENDCOLLECTIVE ;  /* 0x000000000000791b */ /* 0x003fe20003800000 */
.L_x_12242:
[----:B------:R-:W-:Y:S02]  /*f390*/  MOV R248, R244 ;  /* 0x000000f400f87202 */ /* 0x000fe40000000f00 */
[----:B------:R-:W-:-:S07]  /*f3a0*/  MOV R74, R233 ;  /* 0x000000e9004a7202 */ /* 0x000fce0000000f00 */
[----:B------:R-:W-:Y:S05]  /*f3b0*/  WARPSYNC.COLLECTIVE R75, `(.L_x_12243) ;  /* 0x000000004b087348 */ /* 0x000fea0003c00000 */
[----:B------:R0:W1:Y:S02]  /*f3c0*/  SHFL.DOWN P2, R233, R248, R245, R246 ;  /* 0x080000f5f8e97389 */ /* 0x00006400000400f6 */
[----:B01----:R-:W-:Y:S01]  /*f3d0*/  ENDCOLLECTIVE ;  /* 0x000000000000791b */ /* 0x003fe20003800000 */
.L_x_12243:
[----:B------:R-:W-:Y:S05]  /*f3e0*/  BRA `(.L_x_12244) ;  /* 0xffffff8800587947 */ /* 0x000fea000383ffff */
.L_x_12105:
        /* <DEDUP_REMOVED lines=8> */
.L_x_12246:
[----:B------:R-:W-:Y:S05]  /*f470*/  BSYNC B0 ;  /* 0x0000000000007941 */ /* 0x000fea0003800000 */
.L_x_12245:
        /* <DEDUP_REMOVED lines=8> */
.L_x_12247:
[----:B------:R-:W-:Y:S02]  /*f500*/  MOV R248, R243 ;  /* 0x000000f300f87202 */ /* 0x000fe40000000f00 */
[----:B------:R-:W-:-:S07]  /*f510*/  MOV R73, R233 ;  /* 0x000000e900497202 */ /* 0x000fce0000000f00 */
[----:B------:R-:W-:Y:S05]  /*f520*/  WARPSYNC.COLLECTIVE R75, `(.L_x_12248) ;  /* 0x000000004b087348 */ /* 0x000fea0003c00000 */
[----:B------:R0:W1:Y:S02]  /*f530*/  SHFL.DOWN P2, R233, R248, R245, R246 ;  /* 0x080000f5f8e97389 */ /* 0x00006400000400f6 */
[----:B01----:R-:W-:Y:S01]  /*f540*/  ENDCOLLECTIVE ;  /* 0x000000000000791b */ /* 0x003fe20003800000 */
.L_x_12248:
[----:B------:R-:W-:Y:S02]  /*f550*/  MOV R248, R244 ;  /* 0x000000f400f87202 */ /* 0x000fe40000000f00 */
[----:B------:R-:W-:-:S07]  /*f560*/  MOV R74, R233 ;  /* 0x000000e9004a7202 */ /* 0x000fce0000000f00 */
[----:B------:R-:W-:Y:S05]  /*f570*/  WARPSYNC.COLLECTIVE R75, `(.L_x_12249) ;  /* 0x000000004b087348 */ /* 0x000fea0003c00000 */
[----:B------:R0:W1:Y:S02]  /*f580*/  SHFL.DOWN P2, R233, R248, R245, R246 ;  /* 0x080000f5f8e97389 */ /* 0x00006400000400f6 */
[----:B01----:R-:W-:Y:S01]  /*f590*/  ENDCOLLECTIVE ;  /* 0x000000000000791b */ /* 0x003fe20003800000 */
.L_x_12249:
[----:B------:R-:W-:Y:S05]  /*f5a0*/  BRA `(.L_x_12250) ;  /* 0xffffff88003c7947 */ /* 0x000fea000383ffff */
.L_x_12108:
        /* <DEDUP_REMOVED lines=8> */
.L_x_12252:
[----:B------:R-:W-:Y:S05]  /*f630*/  BSYNC B0 ;  /* 0x0000000000007941 */ /* 0x000fea0003800000 */
.L_x_12251:
        /* <DEDUP_REMOVED lines=8> */
.L_x_12253:
[----:B------:R-:W-:Y:S02]  /*f6c0*/  MOV R248, R243 ;  /* 0x000000f300f87202 */ /* 0x000fe40000000f00 */
[----:B------:R-:W-:-:S07]  /*f6d0*/  MOV R73, R233 ;  /* 0x000000e900497202 */ /* 0x000fce0000000f00 */
[----:B------:R-:W-:Y:S05]  /*f6e0*/  WARPSYNC.COLLECTIVE R75, `(.L_x_12254) ;  /* 0x000000004b087348 */ /* 0x000fea0003c00000 */
[----:B------:R0:W1:Y:S02]  /*f6f0*/  SHFL.DOWN P2, R233, R248, R245, R246 ;  /* 0x080000f5f8e97389 */ /* 0x00006400000400f6 */
[----:B01----:R-:W-:Y:S01]  /*f700*/  ENDCOLLECTIVE ;  /* 0x000000000000791b */ /* 0x003fe20003800000 */
.L_x_12254:
[----:B------:R-:W-:Y:S02]  /*f710*/  MOV R248, R244 ;  /* 0x000000f400f87202 */ /* 0x000fe40000000f00 */
[----:B------:R-:W-:-:S07]  /*f720*/  MOV R74, R233 ;  /* 0x000000e9004a7202 */ /* 0x000fce0000000f00 */
[----:B------:R-:W-:Y:S05]  /*f730*/  WARPSYNC.COLLECTIVE R75, `(.L_x_12255) ;  /* 0x000000004b087348 */ /* 0x000fea0003c00000 */
[----:B------:R0:W1:Y:S02]  /*f740*/  SHFL.DOWN P2, R233, R248, R245, R246 ;  /* 0x080000f5f8e97389 */ /* 0x00006400000400f6 */
[----:B01----:R-:W-:Y:S01]  /*f750*/  ENDCOLLECTIVE ;  /* 0x000000000000791b */ /* 0x003fe20003800000 */
.L_x_12255:
[----:B------:R-:W-:Y:S05]  /*f760*/  BRA `(.L_x_12256) ;  /* 0xffffff8800207947 */ /* 0x000fea000383ffff */
.L_x_12111:
        /* <DEDUP_REMOVED lines=8> */
.L_x_12258:
[----:B------:R-:W-:Y:S05]  /*f7f0*/  BSYNC B0 ;  /* 0x0000000000007941 */ /* 0x000fea0003800000 */
.L_x_12257:
        /* <DEDUP_REMOVED lines=8> */
.L_x_12259:
[----:B------:R-:W-:Y:S02]  /*f880*/  MOV R248, R243 ;  /* 0x000000f300f87202 */ /* 0x000fe40000000f00 */
[----:B------:R-:W-:-:S07]  /*f890*/  MOV R73, R233 ;  /* 0x000000e900497202 */ /* 0x000fce0000000f00 */
[----:B------:R-:W-:Y:S05]  /*f8a0*/  WARPSYNC.COLLECTIVE R75, `(.L_x_12260) ;  /* 0x000000004b087348 */ /* 0x000fea0003c00000 */
[----:B------:R0:W1:Y:S02]  /*f8b0*/  SHFL.DOWN P2, R233, R248, R245, R246 ;  /* 0x080000f5f8e97389 */ /* 0x00006400000400f6 */
[----:B01----:R-:W-:Y:S01]  /*f8c0*/  ENDCOLLECTIVE ;  /* 0x000000000000791b */ /* 0x003fe20003800000 */
.L_x_12260:
[----:B------:R-:W-:Y:S02]  /*f8d0*/  MOV R248, R244 ;  /* 0x000000f400f87202 */ /* 0x000fe40000000f00 */
[----:B------:R-:W-:-:S07]  /*f8e0*/  MOV R74, R233 ;  /* 0x000000e9004a7202 */ /* 0x000fce0000000f00 */
[----:B------:R-:W-:Y:S05]  /*f8f0*/  WARPSYNC.COLLECTIVE R75, `(.L_x_12261) ;  /* 0x000000004b087348 */ /* 0x000fea0003c00000 */
[----:B------:R0:W1:Y:S02]  /*f900*/  SHFL.DOWN P2, R233, R248, R245, R246 ;  /* 0x080000f5f8e97389 */ /* 0x00006400000400f6 */
[----:B01----:R-:W-:Y:S01]  /*f910*/  ENDCOLLECTIVE ;  /* 0x000000000000791b */ /* 0x003fe20003800000 */
.L_x_12261:
[----:B------:R-:W-:Y:S05]  /*f920*/  BRA `(.L_x_12262) ;  /* 0xffffff8800047947 */ /* 0x000fea000383ffff */
.L_x_12114:
        /* <DEDUP_REMOVED lines=8> */
.L_x_12264:
[----:B------:R-:W-:Y:S05]  /*f9b0*/  BSYNC B0 ;  /* 0x0000000000007941 */ /* 0x000fea0003800000 */
.L_x_12263:
        /* <DEDUP_REMOVED lines=10> */
.L_x_12265:
[----:B------:R-:W-:Y:S02]  /*fa60*/  MOV R246, 0x1f ;  /* 0x0000001f00f67802 */ /* 0x000fe40000000f00 */
[----:B------:R-:W-:Y:S02]  /*fa70*/  MOV R74, R243 ;  /* 0x000000f3004a7202 */ /* 0x000fe40000000f00 */
[----:B------:R-:W-:-:S07]  /*fa80*/  MOV R247, R233 ;  /* 0x000000e900f77202 */ /* 0x000fce0000000f00 */
[----:B------:R-:W-:Y:S05]  /*fa90*/  WARPSYNC.COLLECTIVE R75, `(.L_x_12266) ;  /* 0x000000004b087348 */ /* 0x000fea0003c00000 */
[----:B------:R0:W1:Y:S02]  /*faa0*/  SHFL.IDX P3, R233, R74, R73, R72 ;  /* 0x000000494ae97389 */ /* 0x0000640000060048 */
[----:B01----:R-:W-:Y:S01]  /*fab0*/  ENDCOLLECTIVE ;  /* 0x000000000000791b */ /* 0x003fe20003800000 */
.L_x_12266:
        /* <DEDUP_REMOVED lines=9> */
.L_x_12267:
[----:B------:R-:W-:Y:S02]  /*fb50*/  MOV R74, R68 ;  /* 0x00000044004a7202 */ /* 0x000fe40000000f00 */
[----:B------:R-:W-:-:S07]  /*fb60*/  MOV R238, R233 ;  /* 0x000000e900ee7202 */ /* 0x000fce0000000f00 */
[----:B------:R-:W-:Y:S05]  /*fb70*/  WARPSYNC.COLLECTIVE R75, `(.L_x_12268) ;  /* 0x000000004b087348 */ /* 0x000fea0003c00000 */
[----:B------:R0:W1:Y:S02]  /*fb80*/  SHFL.DOWN P2, R233, R248, R245, R246 ;  /* 0x080000f5f8e97389 */ /* 0x00006400000400f6 */
[----:B01----:R-:W-:Y:S01]  /*fb90*/  ENDCOLLECTIVE ;  /* 0x000000000000791b */ /* 0x003fe20003800000 */
.L_x_12268:
[----:B------:R-:W-:Y:S01]  /*fba0*/  MOV R248, R242 ;  /* 0x000000f200f87202 */ /* 0x000fe20000000f00 */
[----:B------:R-:W-:Y:S01]  /*fbb0*/  FMUL.FTZ R242, R68, R247 ;  /* 0x000000f744f27220 */ /* 0x000fe20000410000 */
[----:B------:R-:W-:-:S07]  /*fbc0*/  MOV R237, R233 ;  /* 0x000000e900ed7202 */ /* 0x000fce0000000f00 */
[----:B------:R-:W-:Y:S05]  /*fbd0*/  WARPSYNC.COLLECTIVE R75, `(.L_x_12269) ;  /* 0x000000004b087348 */ /* 0x000fea0003c00000 */
[----:B------:R0:W1:Y:S02]  /*fbe0*/  SHFL.DOWN P2, R233, R248, R245, R246 ;  /* 0x080000f5f8e97389 */ /* 0x00006400000400f6 */
[----:B01----:R-:W-:Y:S01]  /*fbf0*/  ENDCOLLECTIVE ;  /* 0x000000000000791b */ /* 0x003fe20003800000 */
.L_x_12269:
[----:B------:R-:W-:Y:S02]  /*fc00*/  MOV R248, R243 ;  /* 0x000000f300f87202 */ /* 0x000fe40000000f00 */
[----:B------:R-:W-:-:S07]  /*fc10*/  MOV R239, R233 ;  /* 0x000000e900ef7202 */ /* 0x000fce0000000f00 */
[----:B------:R-:W-:Y:S05]  /*fc20*/  WARPSYNC.COLLECTIVE R75, `(.L_x_12270) ;  /* 0x000000004b087348 */ /* 0x000fea0003c00000 */
[----:B------:R0:W1:Y:S02]  /*fc30*/  SHFL.DOWN P2, R233, R248, R245, R246 ;  /* 0x080000f5f8e97389 */ /* 0x00006400000400f6 */
[----:B01----:R-:W-:Y:S01]  /*fc40*/  ENDCOLLECTIVE ;  /* 0x000000000000791b */ /* 0x003fe20003800000 */
.L_x_12270:
[----:B------:R-:W-:Y:S02]  /*fc50*/  MOV R248, R244 ;  /* 0x000000f400f87202 */ /* 0x000fe40000000f00 */
[----:B------:R-:W-:-:S07]  /*fc60*/  MOV R240, R233 ;  /* 0x000000e900f07202 */ /* 0x000fce0000000f00 */
[----:B------:R-:W-:Y:S05]  /*fc70*/  WARPSYNC.COLLECTIVE R75, `(.L_x_12271) ;  /* 0x000000004b087348 */ /* 0x000fea0003c00000 */
[----:B------:R0:W1:Y:S02]  /*fc80*/  SHFL.DOWN P2, R233, R248, R245, R246 ;  /* 0x080000f5f8e97389 */ /* 0x00006400000400f6 */
[----:B01----:R-:W-:Y:S01]  /*fc90*/  ENDCOLLECTIVE ;  /* 0x000000000000791b */ /* 0x003fe20003800000 */
.L_x_12271:
[----:B------:R-:W-:-:S07]  /*fca0*/  MOV R249, R233 ;  /* 0x000000e900f97202 */ /* 0x000fce0000000f00 */
[----:B------:R-:W-:Y:S05]  /*fcb0*/  WARPSYNC.COLLECTIVE R75, `(.L_x_12272) ;  /* 0x000000004b087348 */ /* 0x000fea0003c00000 */
[----:B------:R0:W1:Y:S02]  /*fcc0*/  SHFL.IDX P3, R233, R74, R73, R72 ;  /* 0x000000494ae97389 */ /* 0x0000640000060048 */
[----:B01----:R-:W-:Y:S01]  /*fcd0*/  ENDCOLLECTIVE ;  /* 0x000000000000791b */ /* 0x003fe20003800000 */
.L_x_12272:
[----:B------:R-:W-:Y:S02]  /*fce0*/  MOV R74, R69 ;  /* 0x00000045004a7202 */ /* 0x000fe40000000f00 */
[----:B------:R-:W-:-:S07]  /*fcf0*/  MOV R250, R233 ;  /* 0x000000e900fa7202 */ /* 0x000fce0000000f00 */
[----:B------:R-:W-:Y:S05]  /*fd00*/  WARPSYNC.COLLECTIVE R75, `(.L_x_12273) ;  /* 0x000000004b087348 */ /* 0x000fea0003c00000 */
[----:B------:R0:W1:Y:S02]  /*fd10*/  SHFL.IDX P3, R233, R74, R73, R72 ;  /* 0x000000494ae97389 */ /* 0x0000640000060048 */
[----:B01----:R-:W-:Y:S01]  /*fd20*/  ENDCOLLECTIVE ;  /* 0x000000000000791b */ /* 0x003fe20003800000 */
.L_x_12273:
[----:B------:R-:W-:Y:S02]  /*fd30*/  MOV R74, R70 ;  /* 0x00000046004a7202 */ /* 0x000fe40000000f00 */
[----:B------:R-:W-:-:S07]  /*fd40*/  MOV R245, R233 ;  /* 0x000000e900f57202 */ /* 0x000fce0000000f00 */
[----:B------:R-:W-:Y:S05]  /*fd50*/  WARPSYNC.COLLECTIVE R75, `(.L_x_12274) ;  /* 0x000000004b087348 */ /* 0x000fea0003c00000 */
[----:B------:R0:W1:Y:S02]  /*fd60*/  SHFL.IDX P3, R233, R74, R73, R72 ;  /* 0x000000494ae97389 */ /* 0x0000640000060048 */
[----:B01----:R-:W-:Y:S01]  /*fd70*/  ENDCOLLECTIVE ;  /* 0x000000000000791b */ /* 0x003fe20003800000 */
.L_x_12274:
[----:B------:R-:W-:Y:S02]  /*fd80*/  MOV R74, R71 ;  /* 0x00000047004a7202 */ /* 0x000fe40000000f00 */
[----:B------:R-:W-:-:S07]  /*fd90*/  MOV R246, R233 ;  /* 0x000000e900f67202 */ /* 0x000fce0000000f00 */
[----:B------:R-:W-:Y:S05]  /*fda0*/  WARPSYNC.COLLECTIVE R75, `(.L_x_12275) ;  /* 0x000000004b087348 */ /* 0x000fea0003c00000 */
[----:B------:R0:W1:Y:S02]  /*fdb0*/  SHFL.IDX P3, R233, R74, R73, R72 ;  /* 0x000000494ae97389 */ /* 0x0000640000060048 */
[----:B01----:R-:W-:Y:S01]  /*fdc0*/  ENDCOLLECTIVE ;  /* 0x000000000000791b */ /* 0x003fe20003800000 */
.L_x_12275:
[----:B------:R-:W-:Y:S01]  /*fdd0*/  MOV R248, R233 ;  /* 0x000000e900f87202 */ /* 0x000fe20000000f00 */
[----:B------:R-:W-:Y:S01]  /*fde0*/  FMUL.FTZ R233, R69, R247 ;  /* 0x000000f745e97220 */ /* 0x000fe20000410000 */
[----:B------:R-:W-:Y:S06]  /*fdf0*/  BRA `(.L_x_12276) ;  /* 0xffffff84005c7947 */ /* 0x000fec000383ffff */
.L_x_12277:
        /* <DEDUP_REMOVED lines=16> */
.L_x_18962:


//--------------------- .text._Z25selective_scan_bwd_kernelI32Selective_Scan_bwd_kernel_traitsILi64ELi16ELb1ELb1ELb1ELb1ELb1EN3c108BFloat16ENS1_7complexIfEEEEv12SSMParamsBwd --------------------------
	.section	.text._Z25selective_scan_bwd_kernelI32Selective_Scan_bwd_kernel_traitsILi64ELi16ELb1ELb1ELb1ELb1ELb1EN3c108BFloat16ENS1_7complexIfEEEEv12SSMParamsBwd,"ax",@progbits
	.align	128
        .global         _Z25selective_scan_bwd_kernelI32Selective_Scan_bwd_kernel_traitsILi64ELi16ELb1ELb1ELb1ELb1ELb1EN3c108BFloat16ENS1_7complexIfEEEEv12SSMParamsBwd
        .type           _Z25selective_scan_bwd_kernelI32Selective_Scan_bwd_kernel_traitsILi64ELi16ELb1ELb1ELb1ELb1ELb1EN3c108BFloat16ENS1_7complexIfEEEEv12SSMParamsBwd,@function
        .size           _Z25selective_scan_bwd_kernelI32Selective_Scan_bwd_kernel_traitsILi64ELi16ELb1ELb1ELb1ELb1ELb1EN3c108BFloat16ENS1_7complexIfEEEEv12SSMParamsBwd,(.L_x_18963 - _Z25selective_scan_bwd_kernelI32Selective_Scan_bwd_kernel_traitsILi64ELi16ELb1ELb1ELb1ELb1ELb1EN3c108BFloat16ENS1_7complexIfEEEEv12SSMParamsBwd)
        .other          _Z25selective_scan_bwd_kernelI32Selective_Scan_bwd_kernel_traitsILi64ELi16ELb1ELb1ELb1ELb1ELb1EN3c108BFloat16ENS1_7complexIfEEEEv12SSMParamsBwd,@"STO_CUDA_ENTRY STV_DEFAULT"
_Z25selective_scan_bwd_kernelI32Selective_Scan_bwd_kernel_traitsILi64ELi16ELb1ELb1ELb1ELb1ELb1EN3c108BFloat16ENS1_7complexIfEEEEv12SSMParamsBwd:
.text._Z25selective_scan_bwd_kernelI32Selective_Scan_bwd_kernel_traitsILi64ELi16ELb1ELb1ELb1ELb1ELb1EN3c108BFloat16ENS1_7complexIfEEEEv12SSMParamsBwd:
        /* <DEDUP_REMOVED lines=42> */
[----:B------:R-:W-:-:S02]  /*02a0*/  UISETP.NE.U32.AND UP2, UPT, UR36, URZ, UPT ;  /* 0x0000003f2400728c */ /* 0x000fc4000bf45070 */
[----:B------:R-:W-:Y:S02]  /*02b0*/  UIMAD UR32, UR4, UR6, URZ ;  /* 0x00000006042072a4 */ /* 0x000fe4000f8e023f */
[----:B------:R-:W-:Y:S02]  /*02c0*/  UIMAD.WIDE.U32 UR22, UR16, UR6, URZ ;  /* 0x00000006101672a5 */ /* 0x000fe4000f8e003f */
[----:B------:R-:W-:Y:S02]  /*02d0*/  UIMAD UR32, UR16, UR7, UR32 ;  /* 0x00000007102072a4 */ /* 0x000fe4000f8e0220 */
[----:B------:R-:W-:Y:S01]  /*02e0*/  UISETP.NE.AND.EX UP1, UPT, UR41, URZ, UPT, UP1 ;  /* 0x0000003f2900728c */ /* 0x000fe2000bf25310 */
[----:B------:R-:W-:Y:S02]  /*02f0*/  ULDC.64 UR6, c[0x0][0x328] ;  /* 0x0000ca0000067ab9 */ /* 0x000fe40000000a00 */
[----:B------:R-:W0:Y:S01]  /*0300*/  I2F.RP R0, UR38 ;  /* 0x0000002600007d06 */ /* 0x000e220008209400 */
[----:B------:R-:W-:-:S02]  /*0310*/  UIMAD UR28, UR4, UR6, URZ ;  /* 0x00000006041c72a4 */ /* 0x000fc4000f8e023f */
[----:B------:R-:W-:Y:S02]  /*0320*/  UIMAD.WIDE.U32 UR14, UR16, UR6, URZ ;  /* 0x00000006100e72a5 */ /* 0x000fe4000f8e003f */
[----:B------:R-:W-:Y:S02]  /*0330*/  UIMAD UR28, UR16, UR7, UR28 ;  /* 0x00000007101c72a4 */ /* 0x000fe4000f8e021c */
[----:B------:R-:W-:Y:S01]  /*0340*/  UIMAD UR5, UR4, UR18, URZ ;  /* 0x00000012040572a4 */ /* 0x000fe2000f8e023f */
[----:B------:R-:W-:Y:S01]  /*0350*/  ULDC.64 UR6, c[0x0][0x240] ;  /* 0x0000900000067ab9 */ /* 0x000fe20000000a00 */
[----:B------:R-:W-:Y:S02]  /*0360*/  UIMAD.WIDE.U32 UR26, UR16, UR18, URZ ;  /* 0x00000012101a72a5 */ /* 0x000fe4000f8e003f */
[----:B------:R-:W-:Y:S02]  /*0370*/  UIMAD UR24, UR4, UR6, URZ ;  /* 0x00000006041872a4 */ /* 0x000fe4000f8e023f */
[----:B------:R-:W-:Y:S01]  /*0380*/  UIMAD.WIDE.U32 UR10, UR16, UR6, URZ ;  /* 0x00000006100a72a5 */ /* 0x000fe2000f8e003f */
[----:B0-----:R-:W0:Y:S01]  /*0390*/  MUFU.RCP R0, R0 ;  /* 0x0000000000007308 */ /* 0x001e220000001000 */
[----:B------:R-:W-:Y:S01]  /*03a0*/  UIMAD UR24, UR16, UR7, UR24 ;  /* 0x00000007101872a4 */ /* 0x000fe2000f8e0218 */
[----:B------:R-:W-:Y:S01]  /*03b0*/  UMOV UR6, URZ ;  /* 0x0000003f00067c82 */ /* 0x000fe20008000000 */
[----:B------:R-:W-:Y:S01]  /*03c0*/  @UP1 ULEA UR6, UP3, UR17, UR40, 0x2 ;  /* 0x0000002811061291 */ /* 0x000fe2000f86103f */
[----:B------:R-:W-:Y:S01]  /*03d0*/  UMOV UR7, URZ ;  /* 0x0000003f00077c82 */ /* 0x000fe20008000000 */
[----:B------:R-:W-:-:S02]  /*03e0*/  UIMAD UR19, UR16, UR19, UR5 ;  /* 0x00000013101372a4 */ /* 0x000fc4000f8e0205 */
[----:B------:R-:W-:Y:S02]  /*03f0*/  @UP1 ULEA.HI.X UR7, UR17, UR41, UR25, 0x2, UP3 ;  /* 0x0000002911071291 */ /* 0x000fe400098f1419 */
[----:B------:R-:W-:Y:S01]  /*0400*/  MOV R112, UR6 ;  /* 0x0000000600707c02 */ /* 0x000fe20008000f00 */
[----:B------:R-:W-:Y:S01]  /*0410*/  UISETP.NE.AND.EX UP1, UPT, UR37, URZ, UPT, UP2 ;  /* 0x0000003f2500728c */ /* 0x000fe2000bf25320 */
[----:B------:R-:W-:Y:S01]  /*0420*/  UMOV UR5, URZ ;  /* 0x0000003f00057c82 */ /* 0x000fe20008000000 */
[----:B------:R-:W-:Y:S01]  /*0430*/  UIMAD UR18, UR4, UR30, URZ ;  /* 0x0000001e041272a4 */ /* 0x000fe2000f8e023f */
[----:B------:R-:W-:Y:S01]  /*0440*/  MOV R113, UR7 ;  /* 0x0000000700717c02 */ /* 0x000fe20008000f00 */
[----:B------:R-:W-:Y:S01]  /*0450*/  UIMAD.WIDE.U32 UR12, UR16, UR30, URZ ;  /* 0x0000001e100c72a5 */ /* 0x000fe2000f8e003f */
[----:B0-----:R-:W-:Y:S01]  /*0460*/  IADD3 R0, R0, 0xffffffe, RZ ;  /* 0x0ffffffe00007810 */ /* 0x001fe20007ffe0ff */
[----:B------:R-:W-:Y:S01]  /*0470*/  UMOV UR4, URZ ;  /* 0x0000003f00047c82 */ /* 0x000fe20008000000 */
[----:B------:R-:W-:-:S02]  /*0480*/  UIMAD UR18, UR16, UR31, UR18 ;  /* 0x0000001f101272a4 */ /* 0x000fc4000f8e0212 */
[----:B------:R-:W-:Y:S02]  /*0490*/  UIADD3 UR27, UR27, UR19, URZ ;  /* 0x000000131b1b7290 */ /* 0x000fe4000fffe03f */
[----:B------:R-:W0:Y:S01]  /*04a0*/  F2I.FTZ.U32.TRUNC.NTZ R0, R0 ;  /* 0x0000000000007305 */ /* 0x000e22000021f000 */
[----:B------:R-:W-:Y:S01]  /*04b0*/  @UP1 ULEA UR5, UP2, UR17, UR36, 0x2 ;  /* 0x0000002411051291 */ /* 0x000fe2000f84103f */
[----:B------:R-:W-:Y:S01]  /*04c0*/  ULDC.64 UR30, c[0x0][0x288] ;  /* 0x0000a200001e7ab9 */ /* 0x000fe20000000a00 */
[----:B------:R-:W-:Y:S02]  /*04d0*/  ULDC UR19, c[0x0][0x224] ;  /* 0x0000890000137ab9 */ /* 0x000fe40000000800 */
[----:B------:R-:W-:Y:S02]  /*04e0*/  @UP1 ULEA.HI.X UR4, UR17, UR37, UR25, 0x2, UP2 ;  /* 0x0000002511041291 */ /* 0x000fe400090f1419 */
[----:B------:R-:W-:Y:S02]  /*04f0*/  UIMAD UR29, UR25, UR30, URZ ;  /* 0x0000001e191d72a4 */ /* 0x000fe4000f8e023f */
[----:B------:R-:W-:-:S02]  /*0500*/  UIADD3 UR23, UR23, UR32, URZ ;  /* 0x0000002017177290 */ /* 0x000fc4000fffe03f */
[----:B------:R-:W-:Y:S02]  /*0510*/  UIMAD UR29, UR17, UR31, UR29 ;  /* 0x0000001f111d72a4 */ /* 0x000fe4000f8e021d */
[----:B------:R-:W-:Y:S01]  /*0520*/  UIMAD.WIDE.U32 UR26, UR17, UR30, UR26 ;  /* 0x0000001e111a72a5 */ /* 0x000fe2000f8e001a */
[----:B0-----:R-:W-:Y:S01]  /*0530*/  R2UR UR9, R0 ;  /* 0x00000000000972ca */ /* 0x001fe200000e0000 */
[----:B------:R-:W-:Y:S01]  /*0540*/  ULEA UR34, UR19, 0xfffffc00, 0xa ;  /* 0xfffffc0013227891 */ /* 0x000fe2000f8e503f */
[----:B------:R-:W-:Y:S01]  /*0550*/  IABS R0, UR17 ;  /* 0x0000001100007c13 */ /* 0x000fe20008000000 */
[----:B------:R-:W-:Y:S01]  /*0560*/  ULDC.64 UR30, c[0x0][0x298] ;  /* 0x0000a600001e7ab9 */ /* 0x000fe20000000a00 */
[----:B------:R-:W-:Y:S02]  /*0570*/  UIADD3 UR15, UR15, UR28, URZ ;  /* 0x0000001c0f0f7290 */ /* 0x000fe4000fffe03f */
[----:B------:R-:W-:Y:S01]  /*0580*/  R2UR UR39, R0 ;  /* 0x00000000002772ca */ /* 0x000fe200000e0000 */
[----:B------:R-:W-:-:S02]  /*0590*/  UIMAD.WIDE.U32 UR22, UR17, UR30, UR22 ;  /* 0x0000001e111672a5 */ /* 0x000fc4000f8e0016 */
[----:B------:R-:W-:Y:S02]  /*05a0*/  UIADD3 UR50, UP2, UR34, UR26, URZ ;  /* 0x0000001a22327290 */ /* 0x000fe4000ff5e03f */
[----:B------:R-:W-:Y:S02]  /*05b0*/  UIADD3 UR11, UR11, UR24, URZ ;  /* 0x000000180b0b7290 */ /* 0x000fe4000fffe03f */
[----:B------:R-:W-:Y:S02]  /*05c0*/  UIADD3 UR33, URZ, -UR9, URZ ;  /* 0x800000093f217290 */ /* 0x000fe4000fffe03f */
[----:B------:R-:W-:Y:S02]  /*05d0*/  ULEA UR52, UP3, UR50, UR52, 0x1 ;  /* 0x0000003432347291 */ /* 0x000fe4000f86083f */
[----:B------:R-:W-:Y:S02]  /*05e0*/  UIMAD UR33, UR33, UR38, URZ ;  /* 0x00000026212172a4 */ /* 0x000fe4000f8e023f */
[----:B------:R-:W-:-:S02]  /*05f0*/  ULEA UR24, UR19, 0xfffff800, 0xb ;  /* 0xfffff80013187891 */ /* 0x000fc4000f8e583f */
[----:B------:R-:W-:Y:S02]  /*0600*/  UIMAD.WIDE.U32 UR8, UR9, UR33, UR8 ;  /* 0x00000021090872a5 */ /* 0x000fe4000f8e0008 */
[----:B------:R-:W-:Y:S02]  /*0610*/  UIADD3 UR13, UR13, UR18, URZ ;  /* 0x000000120d0d7290 */ /* 0x000fe4000fffe03f */
[----:B------:R-:W-:Y:S02]  /*0620*/  UIMAD.WIDE.U32 UR36, UR9, UR39, URZ ;  /* 0x00000027092472a5 */ /* 0x000fe4000f8e003f */
[----:B------:R-:W-:Y:S01]  /*0630*/  ULOP3.LUT UR5, UR5, UR4, URZ, 0x3c, !UPT ;  /* 0x0000000405057292 */ /* 0x000fe2000f8e3c3f */
[----:B------:R-:W-:-:S03]  /*0640*/  ULDC.64 UR8, c[0x0][0x330] ;  /* 0x0000cc0000087ab9 */ /* 0x000fc60000000a00 */
[----:B------:R-:W-:Y:S01]  /*0650*/  ULOP3.LUT UR4, UR5, UR4, URZ, 0x3c, !UPT ;  /* 0x0000000405047292 */ /* 0x000fe2000f8e3c3f */
[----:B------:R-:W-:Y:S01]  /*0660*/  UMOV UR33, UR37 ;  /* 0x0000002500217c82 */ /* 0x000fe20008000000 */
[----:B------:R-:W-:Y:S02]  /*0670*/  UIMAD UR37, UR25, UR30, URZ ;  /* 0x0000001e192572a4 */ /* 0x000fe4000f8e023f */
[----:B------:R-:W-:Y:S02]  /*0680*/  UIADD3 UR36, -UR33, URZ, URZ ;  /* 0x0000003f21247290 */ /* 0x000fe4000fffe13f */
[----:B------:R-:W-:Y:S01]  /*0690*/  MOV R110, UR4 ;  /* 0x00000004006e7c02 */ /* 0x000fe20008000f00 */
[----:B------:R-:W-:Y:S02]  /*06a0*/  USHF.R.S32.HI UR30, URZ, 0x1f, UR34 ;  /* 0x0000001f3f1e7899 */ /* 0x000fe40008011422 */
[----:B------:R-:W-:Y:S02]  /*06b0*/  UIMAD UR36, UR38, UR36, UR39 ;  /* 0x00000024262472a4 */ /* 0x000fe4000f8e0227 */
[----:B------:R-:W-:-:S02]  /*06c0*/  UIADD3.X UR29, UR30, UR27, UR29, UP2, !UPT ;  /* 0x0000001b1e1d7290 */ /* 0x000fc400097fe41d */
[----:B------:R-:W-:Y:S02]  /*06d0*/  UISETP.GT.U32.AND UP1, UPT, UR38, UR36, UPT ;  /* 0x000000242600728c */ /* 0x000fe4000bf24070 */
[----:B------:R-:W-:Y:S02]  /*06e0*/  UIMAD UR25, UR25, UR8, URZ ;  /* 0x00000008191972a4 */ /* 0x000fe4000f8e023f */
[----:B------:R-:W-:Y:S02]  /*06f0*/  ULEA.HI.X UR50, UR50, UR53, UR29, 0x1, UP3 ;  /* 0x0000003532327291 */ /* 0x000fe400098f0c1d */
[----:B------:R-:W-:Y:S02]  /*0700*/  UIMAD UR54, UR17, UR9, UR25 ;  /* 0x00000009113672a4 */ /* 0x000fe4000f8e0219 */
[----:B------:R-:W-:Y:S02]  /*0710*/  UIMAD.WIDE.U32 UR8, UR17, UR8, UR14 ;  /* 0x00000008110872a5 */ /* 0x000fe4000f8e000e */
[----:B------:R-:W-:-:S02]  /*0720*/  ULOP3.LUT UR14, UR17, UR35, URZ, 0x3c, !UPT ;  /* 0x00000023110e7292 */ /* 0x000fc4000f8e3c3f */
[----:B------:R-:W-:Y:S02]  /*0730*/  @!UP1 UIADD3 UR36, UR36, -UR38, URZ ;  /* 0x8000002624249290 */ /* 0x000fe4000fffe03f */
        /* <DEDUP_REMOVED lines=22> */
[----:B------:R-:W-:Y:S02]  /*08a0*/  ULEA.HI.X UR54, UR34, UR57, UR54, 0x1, UP1 ;  /* 0x0000003922367291 */ /* 0x000fe400088f0c36 */
        /* <DEDUP_REMOVED lines=22> */
[----:B------:R-:W-:-:S02]  /*0a10*/  ULOP3.LUT UR5, UR5, UR4, URZ, 0x3c, !UPT ;  /* 0x0000000405057292 */ /* 0x000fc4000f8e3c3f */
[----:B------:R-:W-:Y:S02]  /*0a20*/  @UP0 UIMAD UR11, UR11, UR29, URZ ;  /* 0x0000001d0b0b02a4 */ /* 0x000fe4000f8e023f */
[----:B------:R-:W-:Y:S01]  /*0a30*/  ULEA.HI.X UR18, UR18, UR23, UR26, 0x1, UP3 ;  /* 0x0000001712127291 */ /* 0x000fe200098f0c1a */
[----:B------:R-:W-:Y:S02]  /*0a40*/  UMOV UR8, URZ ;  /* 0x0000003f00087c82 */ /* 0x000fe40008000000 */
[----:B------:R-:W-:Y:S01]  /*0a50*/  @UP0 ULDC.64 UR22, c[0x0][0x310] ;  /* 0x0000c40000160ab9 */ /* 0x000fe20000000a00 */
[----:B------:R-:W-:Y:S01]  /*0a60*/  MOV R111, UR5 ;  /* 0x00000005006f7c02 */ /* 0x000fe20008000f00 */
        /* <DEDUP_REMOVED lines=17> */
[----:B------:R-:W-:Y:S01]  /*0b80*/  UMOV UR11, UR18 ;  /* 0x00000012000b7c82 */ /* 0x000fe20008000000 */
[----:B------:R-:W-:Y:S01]  /*0b90*/  UMOV UR7, URZ ;  /* 0x0000003f00077c82 */ /* 0x000fe20008000000 */
[----:B-1----:R-:W-:-:S06]  /*0ba0*/  ULEA UR4, UR5, UR4, 0x18 ;  /* 0x0000000405047291 */ /* 0x002fcc000f8ec03f */
[----:B------:R-:W-:Y:S02]  /*0bb0*/  MOV R119, UR4 ;  /* 0x0000000400777c02 */ /* 0x000fe40008000f00 */
[----:B0-----:R-:W-:-:S04]  /*0bc0*/  SHF.R.S32.HI R3, RZ, 0x1f, R122 ;  /* 0x0000001fff037819 */ /* 0x001fc8000001147a */
[----:B------:R-:W-:-:S04]  /*0bd0*/  LEA.HI R3, R3, R122, RZ, 0x5 ;  /* 0x0000007a03037211 */ /* 0x000fc800078f28ff */
[----:B------:R-:W-:-:S04]  /*0be0*/  SHF.R.S32.HI R118, RZ, 0x5, R3 ;  /* 0x00000005ff767819 */ /* 0x000fc80000011403 */
[----:B--2---:R-:W-:-:S07]  /*0bf0*/  LEA R118, R118, R119, 0x3 ;  /* 0x0000007776767211 */ /* 0x004fce00078e18ff */
.L_x_12408:
[----:B------:R-:W-:Y:S01]  /*0c00*/  BAR.SYNC.DEFER_BLOCKING 0x0 ;  /* 0x0000000000007b1d */ /* 0x000fe20000010000 */
[----:B0-----:R-:W-:Y:S02]  /*0c10*/  SHF.L.U32 R3, R122, 0x1, RZ ;  /* 0x000000017a037819 */ /* 0x001fe400000006ff */
[----:B------:R-:W-:Y:S02]  /*0c20*/  MOV R4, UR52 ;  /* 0x0000003400047c02 */ /* 0x000fe40008000f00 */
        /* <DEDUP_REMOVED lines=8> */
[----:B------:R-:W-:Y:S01]  /*0cb0*/  IADD3 R0, R3, R120, RZ ;  /* 0x0000007803007210 */ /* 0x000fe20007ffe0ff */
[----:B------:R-:W-:-:S03]  /*0cc0*/  IMAD.WIDE R12, R117, R12, UR48 ;  /* 0x00000030750c7e25 */ /* 0x000fc6000f8e020c */
[C---:B------:R-:W-:Y:S02]  /*0cd0*/  LEA R116, R0.reuse, R119, 0x4 ;  /* 0x0000007700747211 */ /* 0x040fe400078e20ff */
[----:B------:R-:W-:-:S04]  /*0ce0*/  IADD3 R0, R0, R120, RZ ;  /* 0x0000007800007210 */ /* 0x000fc80007ffe0ff */
[----:B------:R-:W-:Y:S01]  /*0cf0*/  LEA R115, R0, R119, 0x4 ;  /* 0x0000007700737211 */ /* 0x000fe200078e20ff */
        /* <DEDUP_REMOVED lines=81> */
.L_x_12280:
[----:B------:R-:W-:Y:S05]  /*1210*/  BSYNC B0 ;  /* 0x0000000000007941 */ /* 0x000fea0003800000 */
.L_x_12279:
        /* <DEDUP_REMOVED lines=36> */
.L_x_12282:
[----:B------:R-:W-:Y:S05]  /*1460*/  BSYNC B0 ;  /* 0x0000000000007941 */ /* 0x000fea0003800000 */
.L_x_12281:
        /* <DEDUP_REMOVED lines=37> */
.L_x_12284:
[----:B------:R-:W-:Y:S05]  /*16c0*/  BSYNC B0 ;  /* 0x0000000000007941 */ /* 0x000fea0003800000 */
.L_x_12283:
        /* <DEDUP_REMOVED lines=37> */
.L_x_12286:
[----:B------:R-:W-:Y:S05]  /*1920*/  BSYNC B0 ;  /* 0x0000000000007941 */ /* 0x000fea0003800000 */
.L_x_12285:
        /* <DEDUP_REMOVED lines=37> */
.L_x_12288:
[----:B------:R-:W-:Y:S05]  /*1b80*/  BSYNC B0 ;  /* 0x0000000000007941 */ /* 0x000fea0003800000 */
.L_x_12287:
        /* <DEDUP_REMOVED lines=37> */
.L_x_12290:
[----:B------:R-:W-:Y:S05]  /*1de0*/  BSYNC B0 ;  /* 0x0000000000007941 */ /* 0x000fea0003800000 */
.L_x_12289:
        /* <DEDUP_REMOVED lines=37> */
.L_x_12292:
[----:B------:R-:W-:Y:S05]  /*2040*/  BSYNC B0 ;  /* 0x0000000000007941 */ /* 0x000fea0003800000 */
.L_x_12291:
        /* <DEDUP_REMOVED lines=37> */
.L_x_12294:
[----:B------:R-:W-:Y:S05]  /*22a0*/  BSYNC B0 ;  /* 0x0000000000007941 */ /* 0x000fea0003800000 */
.L_x_12293:
        /* <DEDUP_REMOVED lines=36> */
.L_x_12296:
[----:B------:R-:W-:Y:S05]  /*24f0*/  BSYNC B0 ;  /* 0x0000000000007941 */ /* 0x000fea0003800000 */
.L_x_12295:
        /* <DEDUP_REMOVED lines=34> */
.L_x_12298:
[----:B------:R-:W-:Y:S05]  /*2720*/  BSYNC B0 ;  /* 0x0000000000007941 */ /* 0x000fea0003800000 */
.L_x_12297:
        /* <DEDUP_REMOVED lines=33> */
.L_x_12300:
[----:B------:R-:W-:Y:S05]  /*2940*/  BSYNC B0 ;  /* 0x0000000000007941 */ /* 0x000fea0003800000 */
.L_x_12299:
        /* <DEDUP_REMOVED lines=33> */
.L_x_12302:
[----:B------:R-:W-:Y:S05]  /*2b60*/  BSYNC B0 ;  /* 0x0000000000007941 */ /* 0x000fea0003800000 */
.L_x_12301:
        /* <DEDUP_REMOVED lines=33> */
.L_x_12304:
[----:B------:R-:W-:Y:S05]  /*2d80*/  BSYNC B0 ;  /* 0x0000000000007941 */ /* 0x000fea0003800000 */
.L_x_12303:
        /* <DEDUP_REMOVED lines=33> */
.L_x_12306:
[----:B------:R-:W-:Y:S05]  /*2fa0*/  BSYNC B0 ;  /* 0x0000000000007941 */ /* 0x000fea0003800000 */
.L_x_12305:
        /* <DEDUP_REMOVED lines=33> */
.L_x_12308:
[----:B------:R-:W-:Y:S05]  /*31c0*/  BSYNC B0 ;  /* 0x0000000000007941 */ /* 0x000fea0003800000 */
.L_x_12307:
        /* <DEDUP_REMOVED lines=33> */
.L_x_12310:
[----:B------:R-:W-:Y:S05]  /*33e0*/  BSYNC B0 ;  /* 0x0000000000007941 */ /* 0x000fea0003800000 */
.L_x_12309:
[----:B------:R-:W-:Y:S01]  /*33f0*/  USHF.R.S32.HI UR6, URZ, 0x1f, UR16 ;  /* 0x0000001f3f067899 */ /* 0x000fe20008011410 */
[----:B------:R-:W-:Y:S01]  /*3400*/  LDS.128 R24, [R115] ;  /* 0x0000000073187984 */ /* 0x000fe20000000c00 */
[----:B------:R-:W-:Y:S01]  /*3410*/  ULEA UR4, UR10, 0xfffffc00, 0xa ;  /* 0xfffffc000a047891 */ /* 0x000fe2000f8e503f */
[----:B------:R-:W-:Y:S01]  /*3420*/  ULDC.64 UR26, c[0x0][0x2a0] ;  /* 0x0000a800001a7ab9 */ /* 0x000fe20000000a00 */
[----:B------:R-:W-:Y:S01]  /*3430*/  USHF.R.S32.HI UR47, URZ, 0x1f, UR17 ;  /* 0x0000001f3f2f7899 */ /* 0x000fe20008011411 */
[----:B------:R-:W1:Y:S01]  /*3440*/  LDS.128 R8, [R115+0x10] ;  /* 0x0000100073087984 */ /* 0x000e620000000c00 */
        /* <DEDUP_REMOVED lines=19> */
[----:B------:R-:W3:Y:S01]  /*3580*/  LDG.E.128 R36, desc[UR20][R4.64+0x200] ;  /* 0x0002001404247981 */ /* 0x000ee2000c1e1d00 */
        /* <DEDUP_REMOVED lines=14> */
[----:B------:R-:W-:-:S03]  /*3670*/  MOV R29, UR18 ;  /* 0x00000012001d7c02 */ /* 0x000fc60008000f00 */
[----:B------:R-:W-:Y:S01]  /*3680*/  IMAD.WIDE R28, R117, 0x10, R28 ;  /* 0x00000010751c7825 */ /* 0x000fe200078e021c */
[----:B--2---:R0:W-:Y:S04]  /*3690*/  STS.128 [R116], R32 ;  /* 0x0000002074007388 */ /* 0x0041e80000000c00 */
[----:B---3--:R-:W-:Y:S01]  /*36a0*/  STS.128 [R116+0x200], R36 ;  /* 0x0002002474007388 */ /* 0x008fe20000000c00 */
[----:B------:R-:W-:-:S03]  /*36b0*/  NOP ;  /* 0x0000000000007918 */ /* 0x000fc60000000000 */
[----:B------:R-:W2:Y:S04]  /*36c0*/  LDS.128 R20, [R115] ;  /* 0x0000000073147984 */ /* 0x000ea80000000c00 */
[----:B------:R-:W3:Y:S01]  /*36d0*/  LDS.128 R4, [R115+0x10] ;  /* 0x0000100073047984 */ /* 0x000ee20000000c00 */
[----:B------:R-:W-:Y:S06]  /*36e0*/  BAR.SYNC.DEFER_BLOCKING 0x0 ;  /* 0x0000000000007b1d */ /* 0x000fec0000010000 */
[----:B------:R-:W4:Y:S04]  /*36f0*/  LDG.E.128 R12, desc[UR20][R28.64] ;  /* 0x000000141c0c7981 */ /* 0x000f28000c1e1d00 */
[----:B------:R5:W4:Y:S01]  /*3700*/  LDG.E.128 R16, desc[UR20][R28.64+0x200] ;  /* 0x000200141c107981 */ /* 0x000b22000c1e1d00 */
[C---:B-1----:R-:W-:Y:S01]  /*3710*/  SHF.L.U32 R46, R8.reuse, 0x10, RZ ;  /* 0x00000010082e7819 */ /* 0x042fe200000006ff */
[----:B------:R-:W-:Y:S01]  /*3720*/  UIMAD UR18, UR6, UR26, URZ ;  /* 0x0000001a061272a4 */ /* 0x000fe2000f8e023f */
[----:B0-----:R-:W-:-:S02]  /*3730*/  PRMT R35, R8, 0x7632, R35 ;  /* 0x0000763208237816 */ /* 0x001fc40000000023 */
[C---:B--2---:R-:W-:Y:S01]  /*3740*/  SHF.L.U32 R31, R20.reuse, 0x10, RZ ;  /* 0x00000010141f7819 */ /* 0x044fe200000006ff */
        /* <DEDUP_REMOVED lines=9> */
[----:B------:R-:W-:Y:S01]  /*37e0*/  SHF.L.U32 R49, R22, 0x10, RZ ;  /* 0x0000001016317819 */ /* 0x000fe200000006ff */
[----:B------:R-:W0:Y:S01]  /*37f0*/  MUFU.EX2 R0, R0 ;  /* 0x0000000000007308 */ /* 0x000e220000000800 */
[----:B------:R-:W-:Y:S01]  /*3800*/  FMUL.FTZ R2, R34, -1.4426950216293334961 ;  /* 0xbfb8aa3b22027820 */ /* 0x000fe20000410000 */
[----:B------:R-:W-:Y:S01]  /*3810*/  SHF.L.U32 R37, R21, 0x10, RZ ;  /* 0x0000001015257819 */ /* 0x000fe200000006ff */
[----:B------:R-:W-:Y:S01]  /*3820*/  UIADD3 UR19, UR19, UR24, URZ ;  /* 0x0000001813137290 */ /* 0x000fe2000fffe03f */
[----:B------:R-:W-:Y:S01]  /*3830*/  FMUL.FTZ R32, R49, -1.4426950216293334961 ;  /* 0xbfb8aa3b31207820 */ /* 0x000fe20000410000 */
[----:B------:R-:W-:Y:S01]  /*3840*/  PRMT R22, R22, 0x7632, R22 ;  /* 0x0000763216167816 */ /* 0x000fe20000000016 */
[----:B------:R-:W-:Y:S01]  /*3850*/  UIMAD UR24, UR47, UR26, URZ ;  /* 0x0000001a2f1872a4 */ /* 0x000fe2000f8e023f */
[----:B------:R-:W-:Y:S01]  /*3860*/  FMUL.FTZ R20, R37, -1.4426950216293334961 ;  /* 0xbfb8aa3b25147820 */ /* 0x000fe20000410000 */
[----:B------:R-:W1:Y:S01]  /*3870*/  MUFU.EX2 R2, R2 ;  /* 0x0000000200027308 */ /* 0x000e620000000800 */
[----:B------:R-:W-:Y:S01]  /*3880*/  SHF.L.U32 R65, R23, 0x10, RZ ;  /* 0x0000001017417819 */ /* 0x000fe200000006ff */
[----:B------:R-:W-:Y:S01]  /*3890*/  UIMAD UR24, UR17, UR27, UR24 ;  /* 0x0000001b111872a4 */ /* 0x000fe2000f8e0218 */
[----:B------:R-:W-:Y:S01]  /*38a0*/  SHF.L.U32 R64, R22, 0x10, RZ ;  /* 0x0000001016407819 */ /* 0x000fe200000006ff */
[----:B------:R-:W-:Y:S01]  /*38b0*/  UIMAD.WIDE.U32 UR18, UR17, UR26, UR18 ;  /* 0x0000001a111272a5 */ /* 0x000fe2000f8e0012 */
[C---:B------:R-:W-:Y:S01]  /*38c0*/  SHF.L.U32 R36, R24.reuse, 0x10, RZ ;  /* 0x0000001018247819 */ /* 0x040fe200000006ff */
[----:B-----5:R-:W-:Y:S01]  /*38d0*/  FMUL.FTZ R28, R65, -1.4426950216293334961 ;  /* 0xbfb8aa3b411c7820 */ /* 0x020fe20000410000 */
[----:B------:R-:W-:Y:S01]  /*38e0*/  PRMT R24, R24, 0x7632, R24 ;  /* 0x0000763218187816 */ /* 0x000fe20000000018 */
[----:B------:R-:W2:Y:S01]  /*38f0*/  MUFU.EX2 R30, R30 ;  /* 0x0000001e001e7308 */ /* 0x000ea20000000800 */
[----:B0-----:R-:W-:Y:S01]  /*3900*/  FADD.FTZ R0, R0, 1 ;  /* 0x3f80000000007421 */ /* 0x001fe20000010000 */
[----:B------:R-:W-:Y:S01]  /*3910*/  FMUL.FTZ R8, R64, -1.4426950216293334961 ;  /* 0xbfb8aa3b40087820 */ /* 0x000fe20000410000 */
[----:B------:R-:W-:Y:S01]  /*3920*/  SHF.L.U32 R42, R26, 0x10, RZ ;  /* 0x000000101a2a7819 */ /* 0x000fe200000006ff */
[----:B------:R-:W-:Y:S01]  /*3930*/  ULDC.64 UR26, c[0x0][0x3e8] ;  /* 0x0000fa00001a7ab9 */ /* 0x000fe20000000a00 */
[----:B------:R-:W-:Y:S01]  /*3940*/  PRMT R33, R9, 0x7632, R33 ;  /* 0x0000763209217816 */ /* 0x000fe20000000021 */
[----:B------:R-:W-:Y:S01]  /*3950*/  UIADD3 UR25, UR19, UR24, URZ ;  /* 0x0000001813197290 */ /* 0x000fe2000fffe03f */
[----:B------:R-:W-:Y:S01]  /*3960*/  SHF.L.U32 R22, R10, 0x10, RZ ;  /* 0x000000100a167819 */ /* 0x000fe200000006ff */
[----:B------:R-:W0:Y:S01]  /*3970*/  MUFU.RCP R40, R0 ;  /* 0x0000000000287308 */ /* 0x000e220000001000 */
[----:B-1----:R-:W-:Y:S01]  /*3980*/  FADD.FTZ R2, R2, 1 ;  /* 0x3f80000002027421 */ /* 0x002fe20000010000 */
[----:B------:R-:W-:Y:S01]  /*3990*/  PRMT R29, R10, 0x7632, R29 ;  /* 0x000076320a1d7816 */ /* 0x000fe2000000001d */
[----:B------:R-:W-:Y:S01]  /*39a0*/  ULEA UR24, UP0, UR18, UR26, 0x1 ;  /* 0x0000001a12187291 */ /* 0x000fe2000f80083f */
[----:B------:R-:W-:-:S02]  /*39b0*/  SHF.L.U32 R10, R56, 0x10, RZ ;  /* 0x00000010380a7819 */ /* 0x000fc400000006ff */
[----:B------:R-:W-:Y:S01]  /*39c0*/  SHF.L.U32 R41, R24, 0x10, RZ ;  /* 0x0000001018297819 */ /* 0x000fe200000006ff */
[----:B------:R-:W-:Y:S01]  /*39d0*/  ULEA.HI.X UR25, UR18, UR27, UR25, 0x1, UP0 ;  /* 0x0000001b12197291 */ /* 0x000fe200080f0c19 */
[----:B------:R1:W5:Y:S01]  /*39e0*/  MUFU.EX2 R38, R20 ;  /* 0x0000001400267308 */ /* 0x0003620000000800 */
[----:B--2---:R-:W-:Y:S01]  /*39f0*/  FADD.FTZ R30, R30, 1 ;  /* 0x3f8000001e1e7421 */ /* 0x004fe20000010000 */
[C---:B------:R-:W-:Y:S01]  /*3a00*/  SHF.L.U32 R39, R25.reuse, 0x10, RZ ;  /* 0x0000001019277819 */ /* 0x040fe200000006ff */
[----:B------:R-:W-:Y:S01]  /*3a10*/  ULDC.64 UR18, c[0x0][0x320] ;  /* 0x0000c80000127ab9 */ /* 0x000fe20000000a00 */
[----:B------:R-:W-:Y:S02]  /*3a20*/  PRMT R23, R25, 0x7632, R23 ;  /* 0x0000763219177816 */ /* 0x000fe40000000017 */
[----:B------:R-:W-:Y:S02]  /*3a30*/  SHF.L.U32 R44, R27, 0x10, RZ ;  /* 0x000000101b2c7819 */ /* 0x000fe400000006ff */
[----:B------:R2:W2:Y:S01]  /*3a40*/  MUFU.RCP R47, R2 ;  /* 0x00000002002f7308 */ /* 0x0004a20000001000 */
[----:B0-----:R-:W-:Y:S01]  /*3a50*/  FMUL.FTZ R21, R31, R40 ;  /* 0x000000281f157220 */ /* 0x001fe20000410000 */
[----:B---3--:R-:W-:-:S02]  /*3a60*/  SHF.L.U32 R71, R4, 0x10, RZ ;  /* 0x0000001004477819 */ /* 0x008fc400000006ff */
[----:B------:R-:W-:Y:S01]  /*3a70*/  PRMT R4, R23, 0x7632, R4 ;  /* 0x0000763217047816 */ /* 0x000fe20000000004 */
[----:B------:R-:W-:Y:S01]  /*3a80*/  FMUL.FTZ R0, R36, R21 ;  /* 0x0000001524007220 */ /* 0x000fe20000410000 */
[----:B-1----:R-:W-:Y:S02]  /*3a90*/  SHF.L.U32 R20, R11, 0x10, RZ ;  /* 0x000000100b147819 */ /* 0x002fe400000006ff */
[----:B------:R0:W-:Y:S01]  /*3aa0*/  MUFU.EX2 R43, R32 ;  /* 0x00000020002b7308 */ /* 0x0001e20000000800 */
[----:B-----5:R-:W-:Y:S01]  /*3ab0*/  FADD.FTZ R38, R38, 1 ;  /* 0x3f80000026267421 */ /* 0x020fe20000010000 */
[----:B--2---:R-:W-:Y:S01]  /*3ac0*/  PRMT R2, R56, 0x7632, R2 ;  /* 0x0000763238027816 */ /* 0x004fe20000000002 */
[----:B------:R-:W-:Y:S01]  /*3ad0*/  FFMA.FTZ R121, R0, R10, R121 ;  /* 0x0000000a00797223 */ /* 0x000fe20000010079 */
[----:B------:R-:W-:Y:S02]  /*3ae0*/  SHF.L.U32 R83, R5, 0x10, RZ ;  /* 0x0000001005537819 */ /* 0x000fe400000006ff */
[----:B------:R-:W-:-:S02]  /*3af0*/  SHF.L.U32 R10, R2, 0x10, RZ ;  /* 0x00000010020a7819 */ /* 0x000fc400000006ff */
[----:B------:R1:W2:Y:S01]  /*3b00*/  MUFU.RCP R50, R30 ;  /* 0x0000001e00327308 */ /* 0x0002a20000001000 */
[----:B------:R-:W-:Y:S01]  /*3b10*/  FMUL.FTZ R24, R34, R47 ;  /* 0x0000002f22187220 */ /* 0x000fe20000410000 */
[----:B0-----:R-:W-:Y:S02]  /*3b20*/  PRMT R32, R27, 0x7632, R32 ;  /* 0x000076321b207816 */ /* 0x001fe40000000020 */
[----:B------:R-:W-:Y:S01]  /*3b30*/  SHF.L.U32 R27, R57, 0x10, RZ ;  /* 0x00000010391b7819 */ /* 0x000fe200000006ff */
[----:B------:R-:W-:Y:S01]  /*3b40*/  FMUL.FTZ R2, R41, R24 ;  /* 0x0000001829027220 */ /* 0x000fe20000410000 */
[----:B------:R-:W-:Y:S02]  /*3b50*/  PRMT R5, R5, 0x7632, R5 ;  /* 0x0000763205057816 */ /* 0x000fe40000000005 */
[----:B------:R0:W-:Y:S01]  /*3b60*/  MUFU.EX2 R63, R28 ;  /* 0x0000001c003f7308 */ /* 0x0001e20000000800 */
[----:B------:R-:W-:Y:S01]  /*3b70*/  FFMA.FTZ R121, R2, R10, R121 ;  /* 0x0000000a02797223 */ /* 0x000fe20000010079 */
[----:B------:R-:W-:-:S02]  /*3b80*/  PRMT R10, R57, 0x7632, R10 ;  /* 0x00007632390a7816 */ /* 0x000fc4000000000a */
[----:B-1----:R-:W-:Y:S01]  /*3b90*/  PRMT R30, R11, 0x7632, R30 ;  /* 0x000076320b1e7816 */ /* 0x002fe2000000001e */
[----:B------:R-:W-:Y:S01]  /*3ba0*/  FMUL.FTZ R11, R71, -1.4426950216293334961 ;  /* 0xbfb8aa3b470b7820 */ /* 0x000fe20000410000 */
[----:B------:R-:W-:Y:S02]  /*3bb0*/  SHF.L.U32 R87, R6, 0x10, RZ ;  /* 0x0000001006577819 */ /* 0x000fe400000006ff */
[----:B------:R1:W3:Y:S01]  /*3bc0*/  MUFU.RCP R68, R38 ;  /* 0x0000002600447308 */ /* 0x0002e20000001000 */
[----:B0-----:R-:W-:Y:S01]  /*3bd0*/  PRMT R28, R26, 0x7632, R28 ;  /* 0x000076321a1c7816 */ /* 0x001fe2000000001c */
[----:B--2---:R-:W-:Y:S01]  /*3be0*/  FMUL.FTZ R25, R45, R50 ;  /* 0x000000322d197220 */ /* 0x004fe20000410000 */
[----:B------:R-:W-:Y:S02]  /*3bf0*/  SHF.L.U32 R26, R9, 0x10, RZ ;  /* 0x00000010091a7819 */ /* 0x000fe400000006ff */
[----:B------:R-:W-:Y:S01]  /*3c00*/  SHF.L.U32 R85, R5, 0x10, RZ ;  /* 0x0000001005557819 */ /* 0x000fe200000006ff */
[----:B------:R-:W-:Y:S01]  /*3c10*/  FMUL.FTZ R60, R39, R25 ;  /* 0x00000019273c7220 */ /* 0x000fe20000410000 */
[----:B------:R-:W-:Y:S01]  /*3c20*/  SHF.L.U32 R35, R35, 0x10, RZ ;  /* 0x0000001023237819 */ /* 0x000fe200000006ff */
[----:B------:R0:W2:Y:S01]  /*3c30*/  MUFU.EX2 R9, R8 ;  /* 0x0000000800097308 */ /* 0x0000a20000000800 */
[----:B-1----:R-:W-:Y:S01]  /*3c40*/  SHF.L.U32 R38, R4, 0x10, RZ ;  /* 0x0000001004267819 */ /* 0x002fe200000006ff */
[----:B------:R-:W-:Y:S01]  /*3c50*/  FFMA.FTZ R62, R60, R27, R121 ;  /* 0x0000001b3c3e7223 */ /* 0x000fe20000010079 */
[----:B------:R-:W-:Y:S01]  /*3c60*/  SHF.L.U32 R27, R10, 0x10, RZ ;  /* 0x000000100a1b7819 */ /* 0x000fe200000006ff */
[----:B------:R-:W-:Y:S01]  /*3c70*/  FADD.FTZ R10, -R50, 1 ;  /* 0x3f800000320a7421 */ /* 0x000fe20000010100 */
[----:B------:R-:W-:-:S02]  /*3c80*/  PRMT R4, R58, 0x7632, R4 ;  /* 0x000076323a047816 */ /* 0x000fc40000000004 */
[----:B------:R-:W-:Y:S01]  /*3c90*/  SHF.L.U32 R29, R29, 0x10, RZ ;  /* 0x000000101d1d7819 */ /* 0x000fe200000006ff */
[----:B------:R1:W-:Y:S01]  /*3ca0*/  MUFU.EX2 R69, R11 ;  /* 0x0000000b00457308 */ /* 0x0003e20000000800 */
[----:B0-----:R-:W-:Y:S01]  /*3cb0*/  FADD.FTZ R8, R43, 1 ;  /* 0x3f8000002b087421 */ /* 0x001fe20000010000 */
[----:B------:R-:W-:Y:S01]  /*3cc0*/  SHF.L.U32 R43, R23, 0x10, RZ ;  /* 0x00000010172b7819 */ /* 0x000fe200000006ff */
[----:B---3--:R-:W-:Y:S01]  /*3cd0*/  FMUL.FTZ R23, R37, R68 ;  /* 0x0000004425177220 */ /* 0x008fe20000410000 */
[----:B------:R-:W-:Y:S01]  /*3ce0*/  FFMA.FTZ R66, R45, R10, 1 ;  /* 0x3f8000002d427423 */ /* 0x000fe2000001000a */
[----:B------:R-:W-:Y:S01]  /*3cf0*/  FADD.FTZ R10, R63, 1 ;  /* 0x3f8000003f0a7421 */ /* 0x000fe20000010000 */
[----:B------:R-:W-:Y:S01]  /*3d00*/  SHF.L.U32 R45, R58, 0x10, RZ ;  /* 0x000000103a2d7819 */ /* 0x000fe200000006ff */
[----:B------:R-:W-:Y:S01]  /*3d10*/  FMUL.FTZ R61, R43, R23 ;  /* 0x000000172b3d7220 */ /* 0x000fe20000410000 */
[----:B------:R0:W3:Y:S01]  /*3d20*/  MUFU.RCP R72, R8 ;  /* 0x0000000800487308 */ /* 0x0000e20000001000 */
[----:B--2---:R-:W-:Y:S01]  /*3d30*/  FADD.FTZ R9, R9, 1 ;  /* 0x3f80000009097421 */ /* 0x004fe20000010000 */
[----:B-1----:R-:W-:Y:S01]  /*3d40*/  FMUL.FTZ R11, R38, -1.4426950216293334961 ;  /* 0xbfb8aa3b260b7820 */ /* 0x002fe20000410000 */
[----:B------:R-:W-:-:S02]  /*3d50*/  SHF.L.U32 R73, R4, 0x10, RZ ;  /* 0x0000001004497819 */ /* 0x000fc400000006ff */
[----:B------:R-:W-:Y:S02]  /*3d60*/  PRMT R4, R59, 0x7632, R4 ;  /* 0x000076323b047816 */ /* 0x000fe40000000004 */
[----:B------:R-:W-:Y:S01]  /*3d70*/  SHF.L.U32 R33, R33, 0x10, RZ ;  /* 0x0000001021217819 */ /* 0x000fe200000006ff */
[----:B------:R1:W2:Y:S01]  /*3d80*/  MUFU.RCP R67, R9 ;  /* 0x0000000900437308 */ /* 0x0002a20000001000 */
[----:B0-----:R-:W-:Y:S01]  /*3d90*/  FADD.FTZ R8, -R40, 1 ;  /* 0x3f80000028087421 */ /* 0x001fe20000010100 */
[----:B------:R-:W-:Y:S02]  /*3da0*/  SHF.L.U32 R30, R30, 0x10, RZ ;  /* 0x000000101e1e7819 */ /* 0x000fe400000006ff */
[----:B------:R-:W-:Y:S01]  /*3db0*/  ISETP.NE.U32.AND P0, PT, RZ, UR18, PT ;  /* 0x00000012ff007c0c */ /* 0x000fe2000bf05070 */
[----:B------:R-:W-:Y:S01]  /*3dc0*/  FFMA.FTZ R48, R31, R8, 1 ;  /* 0x3f8000001f307423 */ /* 0x000fe20000010008 */
[----:B------:R-:W-:Y:S02]  /*3dd0*/  FFMA.FTZ R31, R61, R27, R62 ;  /* 0x0000001b3d1f7223 */ /* 0x000fe4000001003e */
[----:B------:R-:W0:Y:S01]  /*3de0*/  MUFU.RCP R76, R10 ;  /* 0x0000000a004c7308 */ /* 0x000e220000001000 */
[----:B---3--:R-:W-:Y:S01]  /*3df0*/  FMUL.FTZ R27, R49, R72 ;  /* 0x00000048311b7220 */ /* 0x008fe20000410000 */
[----:B------:R-:W-:Y:S01]  /*3e00*/  FADD.FTZ R8, -R72, 1 ;  /* 0x3f80000048087421 */ /* 0x000fe20000010100 */
[----:B-1----:R-:W-:Y:S01]  /*3e10*/  FADD.FTZ R9, -R47, 1 ;  /* 0x3f8000002f097421 */ /* 0x002fe20000010100 */
[----:B------:R-:W-:Y:S01]  /*3e20*/  ISETP.NE.AND.EX P0, PT, RZ, UR19, PT, P0 ;  /* 0x00000013ff007c0c */ /* 0x000fe2000bf05300 */
[----:B------:R-:W-:Y:S01]  /*3e30*/  FMUL.FTZ R62, R42, R27 ;  /* 0x0000001b2a3e7220 */ /* 0x000fe20000410000 */
[----:B------:R-:W-:Y:S01]  /*3e40*/  FFMA.FTZ R74, R49, R8, 1 ;  /* 0x3f800000314a7423 */ /* 0x000fe20000010008 */
[----:B------:R-:W-:Y:S01]  /*3e50*/  FADD.FTZ R8, -R68, 1 ;  /* 0x3f80000044087421 */ /* 0x000fe20000010100 */
[----:B------:R-:W1:Y:S01]  /*3e60*/  MUFU.EX2 R11, R11 ;  /* 0x0000000b000b7308 */ /* 0x000e620000000800 */
[----:B------:R-:W-:Y:S01]  /*3e70*/  FFMA.FTZ R78, R62, R45, R31 ;  /* 0x0000002d3e4e7223 */ /* 0x000fe2000001001f */
[----:B------:R-:W-:Y:S01]  /*3e80*/  SHF.L.U32 R45, R28, 0x10, RZ ;  /* 0x000000101c2d7819 */ /* 0x000fe200000006ff */
[----:B--2---:R-:W-:Y:S01]  /*3e90*/  FMUL.FTZ R28, R64, R67 ;  /* 0x00000043401c7220 */ /* 0x004fe20000410000 */
[----:B------:R-:W-:Y:S01]  /*3ea0*/  FFMA.FTZ R49, R34, R9, 1 ;  /* 0x3f80000022317423 */ /* 0x000fe20000010009 */
[----:B------:R-:W-:Y:S01]  /*3eb0*/  FFMA.FTZ R70, R37, R8, 1 ;  /* 0x3f80000025467423 */ /* 0x000fe20000010008 */
[----:B------:R-:W-:Y:S01]  /*3ec0*/  FMUL.FTZ R31, R83, -1.4426950216293334961 ;  /* 0xbfb8aa3b531f7820 */ /* 0x000fe20000410000 */
[----:B------:R-:W-:Y:S01]  /*3ed0*/  FMUL.FTZ R63, R45, R28 ;  /* 0x0000001c2d3f7220 */ /* 0x000fe20000410000 */
[----:B0-----:R-:W-:-:S02]  /*3ee0*/  FADD.FTZ R34, -R76, 1 ;  /* 0x3f8000004c227421 */ /* 0x001fc40000010100 */
[----:B------:R0:W2:Y:S01]  /*3ef0*/  MUFU.EX2 R84, R31 ;  /* 0x0000001f00547308 */ /* 0x0000a20000000800 */
[----:B------:R-:W-:Y:S01]  /*3f00*/  FFMA.FTZ R82, R63, R73, R78 ;  /* 0x000000493f527223 */ /* 0x000fe2000001004e */
[----:B------:R-:W-:Y:S01]  /*3f10*/  SHF.L.U32 R73, R59, 0x10, RZ ;  /* 0x000000103b497819 */ /* 0x000fe200000006ff */
[----:B------:R-:W-:Y:S01]  /*3f20*/  FFMA.FTZ R78, R65, R34, 1 ;  /* 0x3f800000414e7423 */ /* 0x000fe20000010022 */
[----:B------:R-:W-:Y:S01]  /*3f30*/  FADD.FTZ R34, R69, 1 ;  /* 0x3f80000045227421 */ /* 0x000fe20000010000 */
[----:B-1----:R-:W-:-:S03]  /*3f40*/  FADD.FTZ R37, R11, 1 ;  /* 0x3f8000000b257421 */ /* 0x002fc60000010000 */
[----:B------:R1:W-:Y:S01]  /*3f50*/  MUFU.RCP R80, R34 ;  /* 0x0000002200507308 */ /* 0x0003e20000001000 */
[----:B0-----:R-:W-:-:S07]  /*3f60*/  FMUL.FTZ R31, R65, R76 ;  /* 0x0000004c411f7220 */ /* 0x001fce0000410000 */
[----:B------:R0:W-:Y:S01]  /*3f70*/  MUFU.RCP R75, R37 ;  /* 0x00000025004b7308 */ /* 0x0001e20000001000 */
[----:B-1----:R-:W-:Y:S01]  /*3f80*/  SHF.L.U32 R34, R52, 0x10, RZ ;  /* 0x0000001034227819 */ /* 0x002fe200000006ff */
[----:B--2---:R-:W-:-:S06]  /*3f90*/  FADD.FTZ R84, R84, 1 ;  /* 0x3f80000054547421 */ /* 0x004fcc0000010000 */
[----:B------:R-:W-:Y:S01]  /*3fa0*/  MUFU.RCP R84, R84 ;  /* 0x0000005400547308 */ /* 0x000fe20000001000 */
[----:B0-----:R-:W-:-:S04]  /*3fb0*/  PRMT R37, R6, 0x7632, R37 ;  /* 0x0000763206257816 */ /* 0x001fc80000000025 */
[----:B------:R-:W-:-:S05]  /*3fc0*/  SHF.L.U32 R37, R37, 0x10, RZ ;  /* 0x0000001025257819 */ /* 0x000fca00000006ff */
[----:B------:R-:W-:-:S06]  /*3fd0*/  FMUL.FTZ R89, R37, -1.4426950216293334961 ;  /* 0xbfb8aa3b25597820 */ /* 0x000fcc0000410000 */
[----:B------:R-:W0:Y:S02]  /*3fe0*/  MUFU.EX2 R89, R89 ;  /* 0x0000005900597308 */ /* 0x000e240000000800 */
[----:B0-----:R-:W-:Y:S01]  /*3ff0*/  FADD.FTZ R89, R89, 1 ;  /* 0x3f80000059597421 */ /* 0x001fe20000010000 */
        /* <DEDUP_REMOVED lines=8> */
[----:B-1----:R-:W-:Y:S01]  /*4080*/  SHF.L.U32 R19, R4, 0x10, RZ ;  /* 0x0000001004137819 */ /* 0x002fe200000006ff */
[----:B------:R-:W-:Y:S01]  /*4090*/  FMUL.FTZ R17, R44, R31 ;  /* 0x0000001f2c117220 */ /* 0x000fe20000410000 */
[----:B------:R-:W-:Y:S01]  /*40a0*/  SHF.L.U32 R13, R32, 0x10, RZ ;  /* 0x00000010200d7819 */ /* 0x000fe200000006ff */
[----:B------:R-:W-:Y:S01]  /*40b0*/  FMUL.FTZ R16, R38, R75 ;  /* 0x0000004b26107220 */ /* 0x000fe20000410000 */
[----:B------:R-:W-:Y:S01]  /*40c0*/  PRMT R4, R4, 0x7632, R4 ;  /* 0x0000763204047816 */ /* 0x000fe20000000004 */
[----:B------:R-:W-:Y:S01]  /*40d0*/  FFMA.FTZ R73, R17, R73, R82 ;  /* 0x0000004911497223 */ /* 0x000fe20000010052 */
[----:B------:R-:W-:Y:S01]  /*40e0*/  SHF.L.U32 R18, R7, 0x10, RZ ;  /* 0x0000001007127819 */ /* 0x000fe200000006ff */
[----:B------:R-:W-:Y:S01]  /*40f0*/  FMUL.FTZ R64, R13, R16 ;  /* 0x000000100d407220 */ /* 0x000fe20000410000 */
[----:B------:R-:W-:Y:S01]  /*4100*/  SHF.L.U32 R79, R4, 0x10, RZ ;  /* 0x00000010044f7819 */ /* 0x000fe200000006ff */
[----:B------:R-:W-:Y:S01]  /*4110*/  FADD.FTZ R4, -R80, 1 ;  /* 0x3f80000050047421 */ /* 0x000fe20000010100 */
[----:B------:R0:W1:Y:S01]  /*4120*/  MUFU.EX2 R88, R12 ;  /* 0x0000000c00587308 */ /* 0x0000620000000800 */
[--C-:B------:R-:W-:Y:S01]  /*4130*/  FFMA.FTZ R32, R64, R19, R73.reuse ;  /* 0x0000001340207223 */ /* 0x100fe20000010049 */
[----:B------:R-:W-:Y:S01]  /*4140*/  PRMT R73, R7, 0x7632, R73 ;  /* 0x0000763207497816 */ /* 0x000fe20000000049 */
[C---:B------:R-:W-:Y:S01]  /*4150*/  FFMA.FTZ R82, R71.reuse, R4, 1 ;  /* 0x3f80000047527423 */ /* 0x040fe20000010004 */
[----:B------:R-:W-:Y:S01]  /*4160*/  FMUL.FTZ R19, R71, R80 ;  /* 0x0000005047137220 */ /* 0x000fe20000410000 */
[----:B------:R-:W3:Y:S01]  /*4170*/  LDS.128 R4, [R115+0x10] ;  /* 0x0000100073047984 */ /* 0x000ee20000000c00 */
[----:B------:R-:W-:Y:S01]  /*4180*/  FFMA.FTZ R77, R38, R15, 1 ;  /* 0x3f800000264d7423 */ /* 0x000fe2000001000f */
[----:B------:R-:W-:Y:S01]  /*4190*/  FMUL.FTZ R15, R85, -1.4426950216293334961 ;  /* 0xbfb8aa3b550f7820 */ /* 0x000fe20000410000 */
[----:B------:R-:W-:Y:S01]  /*41a0*/  FMUL.FTZ R65, R46, R19 ;  /* 0x000000132e417220 */ /* 0x000fe20000410000 */
[----:B0-----:R-:W-:Y:S01]  /*41b0*/  FMUL.FTZ R12, R79, -1.4426950216293334961 ;  /* 0xbfb8aa3b4f0c7820 */ /* 0x001fe20000410000 */
[----:B------:R-:W-:Y:S01]  /*41c0*/  FMUL.FTZ R14, R18, -1.4426950216293334961 ;  /* 0xbfb8aa3b120e7820 */ /* 0x000fe20000410000 */
[----:B------:R-:W0:Y:S01]  /*41d0*/  MUFU.EX2 R86, R15 ;  /* 0x0000000f00567308 */ /* 0x000e220000000800 */
[----:B------:R-:W-:Y:S01]  /*41e0*/  FFMA.FTZ R92, R65, R34, R32 ;  /* 0x00000022415c7223 */ /* 0x000fe20000010020 */
[----:B-1----:R-:W-:-:S06]  /*41f0*/  FADD.FTZ R88, R88, 1 ;  /* 0x3f80000058587421 */ /* 0x002fcc0000010000 */
[----:B------:R1:W4:Y:S01]  /*4200*/  MUFU.EX2 R81, R12 ;  /* 0x0000000c00517308 */ /* 0x0003220000000800 */
[C---:B--2---:R-:W-:Y:S02]  /*4210*/  SHF.L.U32 R32, R8.reuse, 0x10, RZ ;  /* 0x0000001008207819 */ /* 0x044fe400000006ff */
[----:B------:R-:W-:Y:S02]  /*4220*/  SHF.L.U32 R34, R9, 0x10, RZ ;  /* 0x0000001009227819 */ /* 0x000fe400000006ff */
[----:B------:R-:W-:Y:S02]  /*4230*/  PRMT R8, R8, 0x7632, R8 ;  /* 0x0000763208087816 */ /* 0x000fe40000000008 */
[----:B------:R-:W-:Y:S01]  /*4240*/  SHF.L.U32 R38, R11, 0x10, RZ ;  /* 0x000000100b267819 */ /* 0x000fe200000006ff */
[----:B------:R2:W5:Y:S01]  /*4250*/  MUFU.EX2 R90, R14 ;  /* 0x0000000e005a7308 */ /* 0x0005620000000800 */
[----:B-1----:R-:W-:Y:S01]  /*4260*/  PRMT R12, R9, 0x7632, R12 ;  /* 0x00007632090c7816 */ /* 0x002fe2000000000c */
[----:B------:R-:W-:Y:S01]  /*4270*/  FMUL.FTZ R9, R36, R32 ;  /* 0x0000002024097220 */ /* 0x000fe20000410000 */
[----:B------:R-:W-:Y:S01]  /*4280*/  SHF.L.U32 R36, R10, 0x10, RZ ;  /* 0x000000100a247819 */ /* 0x000fe200000006ff */
[----:B0-----:R-:W-:Y:S01]  /*4290*/  FADD.FTZ R86, R86, 1 ;  /* 0x3f80000056567421 */ /* 0x001fe20000010000 */
        /* <DEDUP_REMOVED lines=8> */
[----:B----4-:R-:W-:Y:S01]  /*4320*/  FADD.FTZ R81, R81, 1 ;  /* 0x3f80000051517421 */ /* 0x010fe20000010000 */
[----:B------:R-:W-:Y:S01]  /*4330*/  FMUL.FTZ R43, R43, R42 ;  /* 0x0000002a2b2b7220 */ /* 0x000fe20000410000 */
[----:B--2---:R-:W-:Y:S01]  /*4340*/  PRMT R14, R10, 0x7632, R14 ;  /* 0x000076320a0e7816 */ /* 0x004fe2000000000e */
[----:B------:R-:W-:Y:S01]  /*4350*/  FMUL.FTZ R44, R40, -1.4426950216293334961 ;  /* 0xbfb8aa3b282c7820 */ /* 0x000fe20000410000 */
[----:B------:R-:W-:Y:S01]  /*4360*/  SHF.L.U32 R71, R71, 0x10, RZ ;  /* 0x0000001047477819 */ /* 0x000fe200000006ff */
[----:B------:R-:W-:Y:S01]  /*4370*/  FMUL.FTZ R11, R50, R11 ;  /* 0x0000000b320b7220 */ /* 0x000fe20000410000 */
[----:B------:R-:W-:Y:S01]  /*4380*/  FMUL.FTZ R43, R68, R43 ;  /* 0x0000002b442b7220 */ /* 0x000fe20000410000 */
[----:B------:R-:W-:Y:S01]  /*4390*/  MUFU.RCP R88, R88 ;  /* 0x0000005800587308 */ /* 0x000fe20000001000 */
[----:B---3--:R-:W-:Y:S01]  /*43a0*/  PRMT R50, R6, 0x7632, R50 ;  /* 0x0000763206327816 */ /* 0x008fe20000000032 */
[----:B------:R-:W-:Y:S01]  /*43b0*/  FMUL.FTZ R73, R76, R73 ;  /* 0x000000494c497220 */ /* 0x000fe20000410000 */
[----:B------:R-:W-:Y:S01]  /*43c0*/  SHF.L.U32 R68, R6, 0x10, RZ ;  /* 0x0000001006447819 */ /* 0x000fe200000006ff */
[----:B------:R-:W-:Y:S01]  /*43d0*/  FMUL.FTZ R10, R41, R39 ;  /* 0x00000027290a7220 */ /* 0x000fe20000410000 */
[----:B------:R-:W-:Y:S01]  /*43e0*/  SHF.L.U32 R41, R14, 0x10, RZ ;  /* 0x000000100e297819 */ /* 0x000fe200000006ff */
[----:B------:R-:W-:Y:S01]  /*43f0*/  FMUL.FTZ R14, R13, R71 ;  /* 0x000000470d0e7220 */ /* 0x000fe20000410000 */
[----:B-----5:R-:W-:Y:S01]  /*4400*/  FADD.FTZ R90, R90, 1 ;  /* 0x3f8000005a5a7421 */ /* 0x020fe20000010000 */
[----:B------:R-:W0:Y:S01]  /*4410*/  MUFU.RCP R6, R81 ;  /* 0x0000005100067308 */ /* 0x000e220000001000 */
[----:B------:R-:W-:Y:S01]  /*4420*/  FMUL.FTZ R70, R43, R70 ;  /* 0x000000462b467220 */ /* 0x000fe20000410000 */
[----:B------:R-:W-:Y:S01]  /*4430*/  FMUL.FTZ R14, R75, R14 ;  /* 0x0000000e4b0e7220 */ /* 0x000fe20000410000 */
[----:B------:R-:W-:Y:S01]  /*4440*/  FMUL.FTZ R12, R45, R41 ;  /* 0x000000292d0c7220 */ /* 0x000fe20000410000 */
[----:B------:R-:W-:Y:S01]  /*4450*/  SHF.L.U32 R43, R4, 0x10, RZ ;  /* 0x00000010042b7819 */ /* 0x000fe200000006ff */
[----:B------:R-:W-:Y:S01]  /*4460*/  FMUL.FTZ R10, R47, R10 ;  /* 0x0000000a2f0a7220 */ /* 0x000fe20000410000 */
[----:B------:R-:W-:Y:S01]  /*4470*/  FMUL.FTZ R14, R14, R77 ;  /* 0x0000004d0e0e7220 */ /* 0x000fe20000410000 */
[----:B------:R-:W-:Y:S01]  /*4480*/  PRMT R4, R4, 0x7632, R4 ;  /* 0x0000763204047816 */ /* 0x000fe20000000004 */
[----:B------:R1:W2:Y:S01]  /*4490*/  MUFU.EX2 R76, R44 ;  /* 0x0000002c004c7308 */ /* 0x0002a20000000800 */
[----:B------:R-:W-:Y:S01]  /*44a0*/  FMUL.FTZ R12, R67, R12 ;  /* 0x0000000c430c7220 */ /* 0x000fe20000410000 */
[----:B------:R-:W-:Y:S01]  /*44b0*/  FMUL.FTZ R15, R72, R15 ;  /* 0x0000000f480f7220 */ /* 0x000fe20000410000 */
[----:B------:R-:W-:Y:S01]  /*44c0*/  SHF.L.U32 R45, R4, 0x10, RZ ;  /* 0x00000010042d7819 */ /* 0x000fe200000006ff */
[----:B------:R-:W-:Y:S01]  /*44d0*/  FMUL.FTZ R49, R10, R49 ;  /* 0x000000310a317220 */ /* 0x000fe20000410000 */
[----:B------:R-:W-:Y:S01]  /*44e0*/  FMUL.FTZ R10, R12, R69 ;  /* 0x000000450c0a7220 */ /* 0x000fe20000410000 */
[----:B------:R-:W-:Y:S01]  /*44f0*/  SHF.L.U32 R47, R5, 0x10, RZ ;  /* 0x00000010052f7819 */ /* 0x000fe200000006ff */
[----:B------:R-:W-:Y:S01]  /*4500*/  FMUL.FTZ R8, R9, R48 ;  /* 0x0000003009087220 */ /* 0x000fe20000410000 */
[----:B------:R-:W3:Y:S01]  /*4510*/  MUFU.RCP R77, R90 ;  /* 0x0000005a004d7308 */ /* 0x000ee20000001000 */
[----:B-1----:R-:W-:Y:S01]  /*4520*/  FADD.FTZ R44, -R84, 1 ;  /* 0x3f800000542c7421 */ /* 0x002fe20000010100 */
[----:B0-----:R-:W-:Y:S01]  /*4530*/  FADD.FTZ R4, -R6, 1 ;  /* 0x3f80000006047421 */ /* 0x001fe20000010100 */
[----:B------:R-:W-:Y:S01]  /*4540*/  FMUL.FTZ R9, R11, R66 ;  /* 0x000000420b097220 */ /* 0x000fe20000410000 */
[----:B------:R-:W-:Y:S01]  /*4550*/  FMUL.FTZ R15, R15, R74 ;  /* 0x0000004a0f0f7220 */ /* 0x000fe20000410000 */
[----:B------:R-:W-:Y:S01]  /*4560*/  FFMA.FTZ R13, R83, R44, 1 ;  /* 0x3f800000530d7423 */ /* 0x000fe2000001002c */
[----:B------:R-:W-:Y:S01]  /*4570*/  FADD.FTZ R44, -R88, 1 ;  /* 0x3f800000582c7421 */ /* 0x000fe20000010100 */
[----:B------:R-:W-:Y:S01]  /*4580*/  FFMA.FTZ R4, R79, R4, 1 ;  /* 0x3f8000004f047423 */ /* 0x000fe20000010004 */
[----:B------:R-:W0:Y:S01]  /*4590*/  MUFU.RCP R72, R89 ;  /* 0x0000005900487308 */ /* 0x000e220000001000 */
[----:B--2---:R-:W-:Y:S01]  /*45a0*/  FADD.FTZ R76, R76, 1 ;  /* 0x3f8000004c4c7421 */ /* 0x004fe20000010000 */
[----:B------:R-:W-:Y:S01]  /*45b0*/  FFMA.FTZ R69, R87, R44, 1 ;  /* 0x3f80000057457423 */ /* 0x000fe2000001002c */
[----:B------:R-:W-:Y:S01]  /*45c0*/  FMUL.FTZ R44, R79, R6 ;  /* 0x000000064f2c7220 */ /* 0x000fe20000410000 */
[----:B------:R-:W-:Y:S01]  /*45d0*/  PRMT R66, R7, 0x7632, R66 ;  /* 0x0000763207427816 */ /* 0x000fe20000000042 */
[----:B------:R-:W-:Y:S01]  /*45e0*/  FMUL.FTZ R11, R73, R78 ;  /* 0x0000004e490b7220 */ /* 0x000fe20000410000 */
[----:B------:R-:W-:Y:S01]  /*45f0*/  SHF.L.U32 R74, R7, 0x10, RZ ;  /* 0x00000010074a7819 */ /* 0x000fe200000006ff */
[----:B------:R-:W-:Y:S01]  /*4600*/  FMUL.FTZ R7, R26, R47 ;  /* 0x0000002f1a077220 */ /* 0x000fe20000410000 */
[----:B------:R-:W1:Y:S01]  /*4610*/  MUFU.RCP R86, R86 ;  /* 0x0000005600567308 */ /* 0x000e620000001000 */
[----:B------:R-:W-:Y:S01]  /*4620*/  PRMT R12, R5, 0x7632, R12 ;  /* 0x00007632050c7816 */ /* 0x000fe2000000000c */
[----:B------:R-:W-:Y:S01]  /*4630*/  FMUL.FTZ R83, R83, R84 ;  /* 0x0000005453537220 */ /* 0x000fe20000410000 */
[----:B------:R-:W-:Y:S01]  /*4640*/  FMUL.FTZ R84, R84, R7 ;  /* 0x0000000754547220 */ /* 0x000fe20000410000 */
[----:B---3--:R-:W-:Y:S01]  /*4650*/  FADD.FTZ R73, -R77, 1 ;  /* 0x3f8000004d497421 */ /* 0x008fe20000010100 */
[----:B------:R-:W-:Y:S01]  /*4660*/  SHF.L.U32 R48, R12, 0x10, RZ ;  /* 0x000000100c307819 */ /* 0x000fe200000006ff */
[----:B------:R-:W-:Y:S01]  /*4670*/  FMUL.FTZ R7, R22, R68 ;  /* 0x0000004416077220 */ /* 0x000fe20000410000 */
[----:B------:R-:W-:Y:S01]  /*4680*/  FMUL.FTZ R12, R20, R74 ;  /* 0x0000004a140c7220 */ /* 0x000fe20000410000 */
[----:B------:R2:W3:Y:S01]  /*4690*/  MUFU.RCP R79, R76 ;  /* 0x0000004c004f7308 */ /* 0x0004e20000001000 */
[----:B------:R-:W-:Y:S01]  /*46a0*/  FMUL.FTZ R87, R87, R88 ;  /* 0x0000005857577220 */ /* 0x000fe20000410000 */
[----:B------:R-:W-:Y:S01]  /*46b0*/  FFMA.FTZ R75, R18, R73, 1 ;  /* 0x3f800000124b7423 */ /* 0x000fe20000010049 */
[----:B------:R-:W-:Y:S01]  /*46c0*/  FMUL.FTZ R88, R88, R7 ;  /* 0x0000000758587220 */ /* 0x000fe20000410000 */
[----:B------:R-:W-:Y:S01]  /*46d0*/  FMUL.FTZ R12, R77, R12 ;  /* 0x0000000c4d0c7220 */ /* 0x000fe20000410000 */
[----:B------:R-:W-:Y:S01]  /*46e0*/  SHF.L.U32 R73, R50, 0x10, RZ ;  /* 0x0000001032497819 */ /* 0x000fe200000006ff */
[----:B------:R-:W-:Y:S01]  /*46f0*/  FMUL.FTZ R5, R46, R43 ;  /* 0x0000002b2e057220 */ /* 0x000fe20000410000 */
[----:B------:R-:W-:Y:S01]  /*4700*/  FMUL.FTZ R7, R35, R45 ;  /* 0x0000002d23077220 */ /* 0x000fe20000410000 */
[----:B------:R-:W-:Y:S01]  /*4710*/  FMUL.FTZ R67, R33, R48 ;  /* 0x0000003021437220 */ /* 0x000fe20000410000 */
[----:B--2---:R-:W-:Y:S01]  /*4720*/  SHF.L.U32 R76, R66, 0x10, RZ ;  /* 0x00000010424c7819 */ /* 0x004fe200000006ff */
[----:B------:R-:W-:Y:S01]  /*4730*/  FMUL.FTZ R66, R12, R75 ;  /* 0x0000004b0c427220 */ /* 0x000fe20000410000 */
[----:B------:R-:W-:Y:S01]  /*4740*/  FMUL.FTZ R5, R80, R5 ;  /* 0x0000000550057220 */ /* 0x000fe20000410000 */
[----:B------:R-:W-:Y:S01]  /*4750*/  FMUL.FTZ R7, R6, R7 ;  /* 0x0000000706077220 */ /* 0x000fe20000410000 */
[----:B0-----:R-:W-:Y:S01]  /*4760*/  FADD.FTZ R12, -R72, 1 ;  /* 0x3f800000480c7421 */ /* 0x001fe20000010100 */
[----:B------:R-:W-:Y:S01]  /*4770*/  FMUL.FTZ R75, R29, R73 ;  /* 0x000000491d4b7220 */ /* 0x000fe20000410000 */
[----:B-1----:R-:W-:Y:S01]  /*4780*/  FADD.FTZ R6, -R86, 1 ;  /* 0x3f80000056067421 */ /* 0x002fe20000010100 */
[----:B------:R-:W-:Y:S01]  /*4790*/  FMUL.FTZ R50, R30, R76 ;  /* 0x0000004c1e327220 */ /* 0x000fe20000410000 */
[----:B---3--:R-:W-:Y:S01]  /*47a0*/  FADD.FTZ R81, -R79, 1 ;  /* 0x3f8000004f517421 */ /* 0x008fe20000010100 */
[----:B------:R-:W-:Y:S01]  /*47b0*/  FMUL.FTZ R5, R5, R82 ;  /* 0x0000005205057220 */ /* 0x000fe20000410000 */
[----:B------:R-:W-:Y:S01]  /*47c0*/  FFMA.FTZ R12, R37, R12, 1 ;  /* 0x3f800000250c7423 */ /* 0x000fe2000001000c */
        /* <DEDUP_REMOVED lines=30> */
[----:B------:R-:W-:Y:S01]  /*49b0*/  F2FP.BF16.F32.PACK_AB R15, R81, R66 ;  /* 0x00000042510f723e */ /* 0x000fe200000010ff */
[----:B------:R-:W-:Y:S01]  /*49c0*/  FMUL.FTZ R66, R26, R83 ;  /* 0x000000531a427220 */ /* 0x000fe20000410000 */
[----:B------:R-:W-:Y:S01]  /*49d0*/  SHF.L.U32 R4, R3, 0x10, RZ ;  /* 0x0000001003047819 */ /* 0x000fe200000006ff */
[----:B------:R-:W-:Y:S01]  /*49e0*/  FMUL.FTZ R3, R35, R44 ;  /* 0x0000002c23037220 */ /* 0x000fe20000410000 */
[----:B------:R-:W-:-:S03]  /*49f0*/  SHF.L.U32 R67, R53, 0x10, RZ ;  /* 0x0000001035437819 */ /* 0x000fc600000006ff */
[----:B------:R-:W0:Y:S01]  /*4a00*/  LDC R26, c[0x0][0x21c] ;  /* 0x00008700ff1a7b82 */ /* 0x000e220000000800 */
[----:B------:R-:W-:Y:S01]  /*4a10*/  PRMT R49, R53, 0x7632, R49 ;  /* 0x0000763235317816 */ /* 0x000fe20000000031 */
[----:B------:R-:W-:Y:S01]  /*4a20*/  FFMA.FTZ R35, R3, R4, R92 ;  /* 0x0000000403237223 */ /* 0x000fe2000001005c */
[----:B------:R-:W-:Y:S02]  /*4a30*/  SHF.L.U32 R18, R55, 0x10, RZ ;  /* 0x0000001037127819 */ /* 0x000fe400000006ff */
[----:B------:R-:W-:Y:S01]  /*4a40*/  SHF.L.U32 R49, R49, 0x10, RZ ;  /* 0x0000001031317819 */ /* 0x000fe200000006ff */
[----:B------:R-:W-:Y:S04]  /*4a50*/  STS.128 [R50], R8 ;  /* 0x0000000832007388 */ /* 0x000fe80000000c00 */
[----:B------:R1:W-:Y:S01]  /*4a60*/  STS.128 [R50+0x10], R12 ;  /* 0x0000100c32007388 */ /* 0x0003e20000000c00 */
[----:B------:R-:W-:-:S03]  /*4a70*/  NOP ;  /* 0x0000000000007918 */ /* 0x000fc60000000000 */
[----:B------:R-:W2:Y:S04]  /*4a80*/  LDS.128 R4, [R116] ;  /* 0x0000000074047984 */ /* 0x000ea80000000c00 */
[----:B------:R-:W3:Y:S01]  /*4a90*/  LDS.128 R8, [R116+0x200] ;  /* 0x0002000074087984 */ /* 0x000ee20000000c00 */
[----:B-1----:R-:W-:Y:S01]  /*4aa0*/  FFMA.FTZ R12, R66, R67, R35 ;  /* 0x00000043420c7223 */ /* 0x002fe20000010023 */
[----:B------:R-:W-:Y:S01]  /*4ab0*/  FMUL.FTZ R67, R33, R46 ;  /* 0x0000002e21437220 */ /* 0x000fe20000410000 */
        /* <DEDUP_REMOVED lines=62> */
.L_x_12311:
[----:B------:R-:W-:Y:S01]  /*4ea0*/  ISETP.GE.AND P0, PT, R26, 0x1, PT ;  /* 0x000000011a00780c */ /* 0x000fe20003f06270 */
[----:B------:R-:W-:Y:S01]  /*4eb0*/  BAR.SYNC.DEFER_BLOCKING 0x0 ;  /* 0x0000000000007b1d */ /* 0x000fe20000010000 */
[----:B------:R-:W-:Y:S01]  /*4ec0*/  FFMA.FTZ R121, R78, R18, R121 ;  /* 0x000000124e797223 */ /* 0x000fe20000010079 */
[----:B------:R-:W-:Y:S02]  /*4ed0*/  CS2R R48, SRZ ;  /* 0x0000000000307805 */ /* 0x000fe4000001ff00 */
[----:B------:R-:W-:Y:S02]  /*4ee0*/  CS2R R46, SRZ ;  /* 0x00000000002e7805 */ /* 0x000fe4000001ff00 */
[----:B------:R-:W-:Y:S02]  /*4ef0*/  CS2R R44, SRZ ;  /* 0x00000000002c7805 */ /* 0x000fe4000001ff00 */
[----:B------:R-:W-:Y:S02]  /*4f00*/  CS2R R42, SRZ ;  /* 0x00000000002a7805 */ /* 0x000fe4000001ff00 */
[----:B------:R-:W-:-:S02]  /*4f10*/  CS2R R40, SRZ ;  /* 0x0000000000287805 */ /* 0x000fc4000001ff00 */
        /* <DEDUP_REMOVED lines=19> */
[----:B------:R-:W-:Y:S06]  /*5050*/  @!P0 BRA `(.L_x_12312) ;  /* 0x0000009000588947 */ /* 0x000fec0003800000 */
[----:B-1----:R-:W-:Y:S01]  /*5060*/  FADD.FTZ R10, R17, R17 ;  /* 0x00000011110a7221 */ /* 0x002fe20000010000 */
[----:B------:R-:W-:Y:S01]  /*5070*/  HFMA2.MMA R49, -RZ, RZ, 0, 0 ;  /* 0x00000000ff317435 */ /* 0x000fe200000001ff */
        /* <DEDUP_REMOVED lines=32> */
.L_x_12407:
        /* <DEDUP_REMOVED lines=21> */
[----:B0-2-4-:R-:W2:Y:S01]  /*53d0*/  LDG.E.128 R64, desc[UR20][R60.64] ;  /* 0x000000143c407981 */ /* 0x015ea2000c1e1d00 */
[----:B------:R-:W-:-:S03]  /*53e0*/  UIADD3 UR45, UR45, UR60, URZ ;  /* 0x0000003c2d2d7290 */ /* 0x000fc6000fffe03f */
[----:B---3--:R-:W3:Y:S01]  /*53f0*/  LDG.E.128 R68, desc[UR20][R60.64+0x200] ;  /* 0x000200143c447981 */ /* 0x008ee2000c1e1d00 */
[----:B------:R-:W-:-:S03]  /*5400*/  UIMAD.WIDE.U32 UR18, UR6, UR18, UR44 ;  /* 0x00000012061272a5 */ /* 0x000fc6000f8e002c */
[----:B------:R-:W4:Y:S01]  /*5410*/  LDG.E.128 R72, desc[UR20][R60.64+0x400] ;  /* 0x000400143c487981 */ /* 0x000f22000c1e1d00 */
[----:B------:R-:W-:Y:S02]  /*5420*/  UIADD3 UR57, UR19, UR57, URZ ;  /* 0x0000003913397290 */ /* 0x000fe4000fffe03f */
[----:B------:R-:W-:Y:S01]  /*5430*/  ULEA UR19, UP0, UR18, UR42, 0x3 ;  /* 0x0000002a12137291 */ /* 0x000fe2000f80183f */
[----:B------:R-:W4:Y:S03]  /*5440*/  LDG.E.128 R76, desc[UR20][R60.64+0x600] ;  /* 0x000600143c4c7981 */ /* 0x000f26000c1e1d00 */
        /* <DEDUP_REMOVED lines=106> */
[----:B------:R-:W-:Y:S01]  /*5af0*/  FMUL.FTZ R69, R133, R154 ;  /* 0x0000009a85457220 */ /* 0x000fe20000410000 */
        /* <DEDUP_REMOVED lines=48> */
[----:B------:R-:W3:Y:S01]  /*5e00*/  MUFU.SIN R66, R159 ;  /* 0x0000009f00427308 */ /* 0x000ee20000000400 */
        /* <DEDUP_REMOVED lines=10> */
[----:B------:R-:W-:Y:S01]  /*5eb0*/  LEA R158, R64, R119, 0x4 ;  /* 0x00000077409e7211 */ /* 0x000fe200078e20ff */
[----:B------:R-:W-:Y:S01]  /*5ec0*/  FMUL.FTZ R136, R125, R136 ;  /* 0x000000887d887220 */ /* 0x000fe20000410000 */
[----:B-1----:R-:W-:Y:S01]  /*5ed0*/  FMUL.FTZ R143, R79, R126 ;  /* 0x0000007e4f8f7220 */ /* 0x002fe20000410000 */
        /* <DEDUP_REMOVED lines=48> */
[----:B------:R-:W4:Y:S01]  /*61e0*/  LDS.128 R84, [R158+0x1090] ;  /* 0x001090009e547984 */ /* 0x000f220000000c00 */
[----:B------:R-:W-:-:S03]  /*61f0*/  SHF.L.U32 R157, R65, 0x10, RZ ;  /* 0x00000010419d7819 */ /* 0x000fc600000006ff */
[----:B------:R-:W4:Y:S01]  /*6200*/  LDS.128 R88, [R158+0x10a0] ;  /* 0x0010a0009e587984 */ /* 0x000f220000000c00 */
        /* <DEDUP_REMOVED lines=15> */
[----:B------:R-:W-:Y:S01]  /*6300*/  FMUL.FTZ R65, R191, R154 ;  /* 0x0000009abf417220 */ /* 0x000fe20000410000 */
[----:B------:R-:W-:-:S02]  /*6310*/  MOV R165, 0x10 ;  /* 0x0000001000a57802 */ /* 0x000fc40000000f00 */
[-C--:B------:R-:W-:Y:S01]  /*6320*/  FFMA.FTZ R66, R191, R155.reuse, -R66 ;  /* 0x0000009bbf427223 */ /* 0x080fe20000010842 */
[----:B------:R-:W-:Y:S01]  /*6330*/  SHF.L.U32 R161, R161, 0x10, RZ ;  /* 0x00000010a1a17819 */ /* 0x000fe200000006ff */
[----:B------:R-:W-:Y:S01]  /*6340*/  FFMA.FTZ R65, R190, R155, R65 ;  /* 0x0000009bbe417223 */ /* 0x000fe20000010041 */
[----:B---3--:R-:W-:Y:S02]  /*6350*/  MOV R61, RZ ;  /* 0x000000ff003d7202 */ /* 0x008fe40000000f00 */
[----:B------:R-:W-:Y:S02]  /*6360*/  CS2R R62, SRZ ;  /* 0x00000000003e7805 */ /* 0x000fe4000001ff00 */
[----:B------:R-:W-:Y:S01]  /*6370*/  MOV R60, 0x3f800000 ;  /* 0x3f800000003c7802 */ /* 0x000fe20000000f00 */
[----:B------:R-:W-:Y:S01]  /*6380*/  FADD.FTZ R66, R189, R66 ;  /* 0x00000042bd427221 */ /* 0x000fe20000010000 */
[----:B------:R-:W-:Y:S01]  /*6390*/  @!P2 IMAD.WIDE R164, R164, R165, UR22 ;  /* 0x00000016a4a4ae25 */ /* 0x000fe2000f8e02a5 */
[----:B------:R-:W-:Y:S01]  /*63a0*/  BAR.SYNC.DEFER_BLOCKING 0x0 ;  /* 0x0000000000007b1d */ /* 0x000fe20000010000 */
[----:B------:R-:W-:-:S02]  /*63b0*/  PRMT R64, R67, 0x7632, R64 ;  /* 0x0000763243407816 */ /* 0x000fc40000000040 */
[----:B------:R-:W-:Y:S01]  /*63c0*/  FADD.FTZ R65, R188, R65 ;  /* 0x00000041bc417221 */ /* 0x000fe20000010000 */
[----:B------:R-:W-:Y:S01]  /*63d0*/  SHF.L.U32 R162, R67, 0x10, RZ ;  /* 0x0000001043a27819 */ /* 0x000fe200000006ff */
[----:B------:R-:W-:Y:S01]  /*63e0*/  FMUL.FTZ R184, R161, R114 ;  /* 0x00000072a1b87220 */ /* 0x000fe20000410000 */
[----:B------:R-:W-:Y:S01]  /*63f0*/  SHF.L.U32 R67, R57, 0x10, RZ ;  /* 0x0000001039437819 */ /* 0x000fe200000006ff */
[----:B-1----:R-:W-:Y:S01]  /*6400*/  FMUL.FTZ R166, R152, R66 ;  /* 0x0000004298a67220 */ /* 0x002fe20000410000 */
[----:B------:R-:W-:-:S03]  /*6410*/  FMUL.FTZ R186, R159, R114 ;  /* 0x000000729fba7220 */ /* 0x000fc60000410000 */
[C---:B------:R-:W-:Y:S01]  /*6420*/  FMUL.FTZ R184, R67.reuse, R184 ;  /* 0x000000b843b87220 */ /* 0x040fe20000410000 */
[----:B------:R-:W-:Y:S01]  /*6430*/  FMUL.FTZ R186, R67, R186 ;  /* 0x000000ba43ba7220 */ /* 0x000fe20000410000 */
[----:B------:R-:W-:Y:S01]  /*6440*/  SHF.L.U32 R158, R64, 0x10, RZ ;  /* 0x00000010409e7819 */ /* 0x000fe200000006ff */
[-C--:B------:R-:W-:Y:S01]  /*6450*/  FMUL.FTZ R182, R162, R101.reuse ;  /* 0x00000065a2b67220 */ /* 0x080fe20000410000 */
[----:B------:R1:W5:Y:S03]  /*6460*/  @!P2 LDG.E.128 R60, desc[UR20][R164.64] ;  /* 0x00000014a43ca981 */ /* 0x000366000c1e1d00 */
[----:B------:R-:W-:Y:S01]  /*6470*/  FMUL.FTZ R180, R158, R101 ;  /* 0x000000659eb47220 */ /* 0x000fe20000410000 */
[-C--:B-1----:R-:W-:Y:S01]  /*6480*/  FMUL.FTZ R164, R152, R65.reuse ;  /* 0x0000004198a47220 */ /* 0x082fe20000410000 */
[----:B------:R-:W-:Y:S01]  /*6490*/  FFMA.FTZ R65, R153, R65, R166 ;  /* 0x0000004199417223 */ /* 0x000fe200000100a6 */
[----:B------:R-:W-:-:S02]  /*64a0*/  PRMT R165, R57, 0x7632, R165 ;  /* 0x0000763239a57816 */ /* 0x000fc400000000a5 */
[----:B------:R-:W-:Y:S01]  /*64b0*/  FFMA.FTZ R67, R153, R66, -R164 ;  /* 0x0000004299437223 */ /* 0x000fe200000108a4 */
[----:B------:R-:W-:Y:S01]  /*64c0*/  FADD.FTZ R65, R184, R65 ;  /* 0x00000041b8417221 */ /* 0x000fe20000010000 */
[----:B------:R-:W-:Y:S01]  /*64d0*/  FMUL.FTZ R164, R142, R168 ;  /* 0x000000a88ea47220 */ /* 0x000fe20000410000 */
[----:B------:R-:W-:Y:S01]  /*64e0*/  SHF.L.U32 R165, R165, 0x10, RZ ;  /* 0x00000010a5a57819 */ /* 0x000fe200000006ff */
[----:B------:R-:W-:Y:S01]  /*64f0*/  FADD.FTZ R67, R186, R67 ;  /* 0x00000043ba437221 */ /* 0x000fe20000010000 */
[----:B------:R-:W-:Y:S01]  /*6500*/  FMUL.FTZ R64, R150, R65 ;  /* 0x0000004196407220 */ /* 0x000fe20000410000 */
[-C--:B------:R-:W-:Y:S01]  /*6510*/  FMUL.FTZ R166, R142, R167.reuse ;  /* 0x000000a78ea67220 */ /* 0x080fe20000410000 */
[----:B------:R-:W-:Y:S01]  /*6520*/  FFMA.FTZ R164, R143, R167, -R164 ;  /* 0x000000a78fa47223 */ /* 0x000fe200000108a4 */
[-C--:B------:R-:W-:Y:S01]  /*6530*/  FMUL.FTZ R66, R150, R67.reuse ;  /* 0x0000004396427220 */ /* 0x080fe20000410000 */
[C---:B------:R-:W-:Y:S01]  /*6540*/  FMUL.FTZ R182, R165.reuse, R182 ;  /* 0x000000b6a5b67220 */ /* 0x040fe20000410000 */
[----:B------:R-:W-:Y:S01]  /*6550*/  FMUL.FTZ R180, R165, R180 ;  /* 0x000000b4a5b47220 */ /* 0x000fe20000410000 */
[----:B------:R-:W-:Y:S01]  /*6560*/  FFMA.FTZ R67, R151, R67, -R64 ;  /* 0x0000004397437223 */ /* 0x000fe20000010840 */
[----:B------:R-:W-:Y:S01]  /*6570*/  FFMA.FTZ R166, R143, R168, R166 ;  /* 0x000000a88fa67223 */ /* 0x000fe200000100a6 */
[----:B------:R-:W-:Y:S01]  /*6580*/  FMUL.FTZ R165, R140, R164 ;  /* 0x000000a48ca57220 */ /* 0x000fe20000410000 */
[----:B------:R-:W-:Y:S01]  /*6590*/  FFMA.FTZ R65, R151, R65, R66 ;  /* 0x0000004197417223 */ /* 0x000fe20000010042 */
[----:B------:R-:W-:Y:S01]  /*65a0*/  FADD.FTZ R67, R182, R67 ;  /* 0x00000043b6437221 */ /* 0x000fe20000010000 */
[-C--:B------:R-:W-:Y:S01]  /*65b0*/  FMUL.FTZ R168, R140, R166.reuse ;  /* 0x000000a68ca87220 */ /* 0x080fe20000410000 */
[C---:B------:R-:W-:Y:S01]  /*65c0*/  FFMA.FTZ R173, R141.reuse, R166, R165 ;  /* 0x000000a68dad7223 */ /* 0x040fe200000100a5 */
[----:B------:R-:W-:Y:S01]  /*65d0*/  PRMT R166, R68, 0x7632, R166 ;  /* 0x0000763244a67816 */ /* 0x000fe200000000a6 */
[----:B------:R-:W-:Y:S01]  /*65e0*/  FADD.FTZ R65, R180, R65 ;  /* 0x00000041b4417221 */ /* 0x000fe20000010000 */
[----:B------:R-:W-:Y:S01]  /*65f0*/  FMUL.FTZ R66, R148, R67 ;  /* 0x0000004394427220 */ /* 0x000fe20000410000 */
[----:B------:R-:W-:Y:S01]  /*6600*/  FFMA.FTZ R172, R141, R164, -R168 ;  /* 0x000000a48dac7223 */ /* 0x000fe200000108a8 */
[----:B------:R-:W-:Y:S01]  /*6610*/  SHF.L.U32 R164, R68, 0x10, RZ ;  /* 0x0000001044a47819 */ /* 0x000fe200000006ff */
[-C--:B------:R-:W-:Y:S01]  /*6620*/  FMUL.FTZ R64, R148, R65.reuse ;  /* 0x0000004194407220 */ /* 0x080fe20000410000 */
[----:B------:R-:W-:Y:S01]  /*6630*/  SHF.L.U32 R166, R166, 0x10, RZ ;  /* 0x00000010a6a67819 */ /* 0x000fe200000006ff */
[----:B------:R-:W-:Y:S01]  /*6640*/  FFMA.FTZ R65, R149, R65, R66 ;  /* 0x0000004195417223 */ /* 0x000fe20000010042 */
[----:B------:R-:W-:Y:S01]  /*6650*/  SHF.L.U32 R66, R58, 0x10, RZ ;  /* 0x000000103a427819 */ /* 0x000fe200000006ff */
[----:B------:R-:W-:-:S02]  /*6660*/  FMUL.FTZ R201, R164, R107 ;  /* 0x0000006ba4c97220 */ /* 0x000fc40000410000 */
[----:B------:R-:W-:Y:S01]  /*6670*/  FMUL.FTZ R200, R166, R107 ;  /* 0x0000006ba6c87220 */ /* 0x000fe20000410000 */
[----:B------:R-:W-:Y:S01]  /*6680*/  PRMT R171, R69, 0x7632, R171 ;  /* 0x0000763245ab7816 */ /* 0x000fe200000000ab */
[----:B------:R-:W-:Y:S01]  /*6690*/  FFMA.FTZ R64, R149, R67, -R64 ;  /* 0x0000004395407223 */ /* 0x000fe20000010840 */
[C---:B------:R-:W-:Y:S01]  /*66a0*/  FMUL.FTZ R201, R66.reuse, R201 ;  /* 0x000000c942c97220 */ /* 0x040fe20000410000 */
[----:B------:R-:W-:Y:S01]  /*66b0*/  FMUL.FTZ R200, R66, R200 ;  /* 0x000000c842c87220 */ /* 0x000fe20000410000 */
[----:B------:R-:W-:Y:S02]  /*66c0*/  PRMT R67, R58, 0x7632, R67 ;  /* 0x000076323a437816 */ /* 0x000fe40000000043 */
[----:B------:R-:W-:Y:S01]  /*66d0*/  SHF.L.U32 R171, R171, 0x10, RZ ;  /* 0x00000010abab7819 */ /* 0x000fe200000006ff */
[----:B------:R-:W-:Y:S01]  /*66e0*/  FADD.FTZ R64, R201, R64 ;  /* 0x00000040c9407221 */ /* 0x000fe20000010000 */
[----:B------:R-:W-:Y:S01]  /*66f0*/  SHF.L.U32 R165, R69, 0x10, RZ ;  /* 0x0000001045a57819 */ /* 0x000fe200000006ff */
[----:B------:R-:W-:Y:S01]  /*6700*/  FADD.FTZ R65, R200, R65 ;  /* 0x00000041c8417221 */ /* 0x000fe20000010000 */
[----:B------:R-:W-:Y:S01]  /*6710*/  PRMT R169, R70, 0x7632, R169 ;  /* 0x0000763246a97816 */ /* 0x000fe200000000a9 */
[----:B------:R-:W-:Y:S01]  /*6720*/  FMUL.FTZ R198, R171, R100 ;  /* 0x00000064abc67220 */ /* 0x000fe20000410000 */
[----:B------:R-:W-:Y:S01]  /*6730*/  SHF.L.U32 R67, R67, 0x10, RZ ;  /* 0x0000001043437819 */ /* 0x000fe200000006ff */
[C---:B------:R-:W-:Y:S01]  /*6740*/  FMUL.FTZ R68, R146.reuse, R64 ;  /* 0x0000004092447220 */ /* 0x040fe20000410000 */
[----:B------:R-:W-:Y:S01]  /*6750*/  FMUL.FTZ R199, R165, R100 ;  /* 0x00000064a5c77220 */ /* 0x000fe20000410000 */
[----:B------:R-:W-:Y:S01]  /*6760*/  FMUL.FTZ R66, R146, R65 ;  /* 0x0000004192427220 */ /* 0x000fe20000410000 */
[----:B------:R-:W-:-:S02]  /*6770*/  SHF.L.U32 R167, R70, 0x10, RZ ;  /* 0x0000001046a77819 */ /* 0x000fc400000006ff */
[----:B------:R-:W-:Y:S01]  /*6780*/  SHF.L.U32 R169, R169, 0x10, RZ ;  /* 0x00000010a9a97819 */ /* 0x000fe200000006ff */
[----:B------:R-:W-:Y:S01]  /*6790*/  FMUL.FTZ R198, R67, R198 ;  /* 0x000000c643c67220 */ /* 0x000fe20000410000 */
[----:B------:R-:W-:Y:S01]  /*67a0*/  FFMA.FTZ R65, R147, R65, R68 ;  /* 0x0000004193417223 */ /* 0x000fe20000010044 */
[----:B------:R-:W-:Y:S01]  /*67b0*/  FMUL.FTZ R199, R67, R199 ;  /* 0x000000c743c77220 */ /* 0x000fe20000410000 */
[----:B------:R-:W-:Y:S01]  /*67c0*/  FFMA.FTZ R66, R147, R64, -R66 ;  /* 0x0000004093427223 */ /* 0x000fe20000010842 */
[----:B------:R-:W-:Y:S01]  /*67d0*/  SHF.L.U32 R64, R59, 0x10, RZ ;  /* 0x000000103b407819 */ /* 0x000fe200000006ff */
[-C--:B------:R-:W-:Y:S01]  /*67e0*/  FMUL.FTZ R197, R167, R108.reuse ;  /* 0x0000006ca7c57220 */ /* 0x080fe20000410000 */
[----:B------:R-:W-:Y:S01]  /*67f0*/  FMUL.FTZ R196, R169, R108 ;  /* 0x0000006ca9c47220 */ /* 0x000fe20000410000 */
[----:B------:R-:W-:Y:S01]  /*6800*/  FADD.FTZ R65, R198, R65 ;  /* 0x00000041c6417221 */ /* 0x000fe20000010000 */
[----:B------:R-:W-:Y:S01]  /*6810*/  FADD.FTZ R66, R199, R66 ;  /* 0x00000042c7427221 */ /* 0x000fe20000010000 */
[C---:B------:R-:W-:Y:S01]  /*6820*/  PRMT R168, R71.reuse, 0x7632, R168 ;  /* 0x0000763247a87816 */ /* 0x040fe200000000a8 */
[C---:B------:R-:W-:Y:S01]  /*6830*/  FMUL.FTZ R197, R64.reuse, R197 ;  /* 0x000000c540c57220 */ /* 0x040fe20000410000 */
[----:B------:R-:W-:Y:S01]  /*6840*/  FMUL.FTZ R196, R64, R196 ;  /* 0x000000c440c47220 */ /* 0x000fe20000410000 */
[C---:B------:R-:W-:Y:S01]  /*6850*/  FMUL.FTZ R64, R144.reuse, R65 ;  /* 0x0000004190407220 */ /* 0x040fe20000410000 */
[----:B------:R-:W-:Y:S01]  /*6860*/  FMUL.FTZ R68, R144, R66 ;  /* 0x0000004290447220 */ /* 0x000fe20000410000 */
[----:B------:R-:W-:-:S02]  /*6870*/  SHF.L.U32 R170, R71, 0x10, RZ ;  /* 0x0000001047aa7819 */ /* 0x000fc400000006ff */
[----:B------:R-:W-:Y:S02]  /*6880*/  PRMT R67, R59, 0x7632, R67 ;  /* 0x000076323b437816 */ /* 0x000fe40000000043 */
[----:B------:R-:W-:Y:S01]  /*6890*/  SHF.L.U32 R168, R168, 0x10, RZ ;  /* 0x00000010a8a87819 */ /* 0x000fe200000006ff */
[C---:B------:R-:W-:Y:S01]  /*68a0*/  FFMA.FTZ R64, R145.reuse, R66, -R64 ;  /* 0x0000004291407223 */ /* 0x040fe20000010840 */
        /* <DEDUP_REMOVED lines=17> */
[----:B0-----:R-:W-:-:S03]  /*69c0*/  PRMT R172, R72, 0x7632, R172 ;  /* 0x0000763248ac7816 */ /* 0x001fc600000000ac */
[----:B------:R-:W-:Y:S01]  /*69d0*/  FMUL.FTZ R67, R140, R65 ;  /* 0x000000418c437220 */ /* 0x000fe20000410000 */
[----:B------:R-:W-:Y:S01]  /*69e0*/  SHF.L.U32 R172, R172, 0x10, RZ ;  /* 0x00000010acac7819 */ /* 0x000fe200000006ff */
[----:B------:R-:W-:Y:S01]  /*69f0*/  FFMA.FTZ R173, R139, R173, R68 ;  /* 0x000000ad8bad7223 */ /* 0x000fe20000010044 */
[-C--:B------:R-:W-:Y:S01]  /*6a00*/  FMUL.FTZ R68, R140, R66.reuse ;  /* 0x000000428c447220 */ /* 0x080fe20000410000 */
[----:B------:R-:W-:Y:S01]  /*6a10*/  FFMA.FTZ R67, R141, R66, R67 ;  /* 0x000000428d437223 */ /* 0x000fe20000010043 */
[----:B------:R-:W-:Y:S01]  /*6a20*/  SHF.L.U32 R174, R72, 0x10, RZ ;  /* 0x0000001048ae7819 */ /* 0x000fe200000006ff */
[----:B------:R-:W-:Y:S01]  /*6a30*/  FMUL.FTZ R228, R172, R105 ;  /* 0x00000069ace47220 */ /* 0x000fe20000410000 */
[----:B------:R-:W-:Y:S01]  /*6a40*/  SHF.L.U32 R66, R52, 0x10, RZ ;  /* 0x0000001034427819 */ /* 0x000fe200000006ff */
[C---:B------:R-:W-:Y:S01]  /*6a50*/  FMUL.FTZ R64, R136.reuse, R173 ;  /* 0x000000ad88407220 */ /* 0x040fe20000410000 */
[----:B------:R-:W-:Y:S01]  /*6a60*/  FMUL.FTZ R70, R136, R69 ;  /* 0x0000004588467220 */ /* 0x000fe20000410000 */
[----:B------:R-:W-:-:S02]  /*6a70*/  FMUL.FTZ R229, R174, R105 ;  /* 0x00000069aee57220 */ /* 0x000fc40000410000 */
[C---:B------:R-:W-:Y:S01]  /*6a80*/  FMUL.FTZ R228, R66.reuse, R228 ;  /* 0x000000e442e47220 */ /* 0x040fe20000410000 */
[C---:B------:R-:W-:Y:S01]  /*6a90*/  FFMA.FTZ R69, R137.reuse, R69, -R64 ;  /* 0x0000004589457223 */ /* 0x040fe20000010840 */
[----:B------:R-:W-:Y:S01]  /*6aa0*/  FFMA.FTZ R64, R137, R173, R70 ;  /* 0x000000ad89407223 */ /* 0x000fe20000010046 */
[----:B------:R-:W-:Y:S01]  /*6ab0*/  PRMT R177, R73, 0x7632, R177 ;  /* 0x0000763249b17816 */ /* 0x000fe200000000b1 */
[----:B------:R-:W-:Y:S01]  /*6ac0*/  FFMA.FTZ R68, R141, R65, -R68 ;  /* 0x000000418d447223 */ /* 0x000fe20000010844 */
[----:B------:R-:W-:Y:S01]  /*6ad0*/  SHF.L.U32 R173, R73, 0x10, RZ ;  /* 0x0000001049ad7819 */ /* 0x000fe200000006ff */
[----:B------:R-:W-:Y:S01]  /*6ae0*/  FMUL.FTZ R229, R66, R229 ;  /* 0x000000e542e57220 */ /* 0x000fe20000410000 */
[----:B------:R-:W-:Y:S01]  /*6af0*/  PRMT R71, R52, 0x7632, R71 ;  /* 0x0000763234477816 */ /* 0x000fe20000000047 */
[----:B------:R-:W-:Y:S01]  /*6b00*/  FADD.FTZ R67, R228, R67 ;  /* 0x00000043e4437221 */ /* 0x000fe20000010000 */
[----:B------:R-:W-:Y:S01]  /*6b10*/  SHF.L.U32 R177, R177, 0x10, RZ ;  /* 0x00000010b1b17819 */ /* 0x000fe200000006ff */
[----:B------:R-:W-:Y:S01]  /*6b20*/  FADD.FTZ R68, R229, R68 ;  /* 0x00000044e5447221 */ /* 0x000fe20000010000 */
[----:B------:R-:W-:Y:S01]  /*6b30*/  SHF.L.U32 R71, R71, 0x10, RZ ;  /* 0x0000001047477819 */ /* 0x000fe200000006ff */
[-C--:B------:R-:W-:Y:S01]  /*6b40*/  FMUL.FTZ R227, R173, R98.reuse ;  /* 0x00000062ade37220 */ /* 0x080fe20000410000 */
[----:B------:R-:W-:Y:S01]  /*6b50*/  FMUL.FTZ R66, R138, R67 ;  /* 0x000000438a427220 */ /* 0x000fe20000410000 */
[----:B------:R-:W-:Y:S01]  /*6b60*/  PRMT R65, R74, 0x7632, R65 ;  /* 0x000076324a417816 */ /* 0x000fe20000000041 */
[----:B------:R-:W-:Y:S01]  /*6b70*/  FMUL.FTZ R226, R177, R98 ;  /* 0x00000062b1e27220 */ /* 0x000fe20000410000 */
[-C--:B------:R-:W-:Y:S01]  /*6b80*/  FMUL.FTZ R70, R138, R68.reuse ;  /* 0x000000448a467220 */ /* 0x080fe20000410000 */
[----:B------:R-:W-:Y:S01]  /*6b90*/  FMUL.FTZ R227, R71, R227 ;  /* 0x000000e347e37220 */ /* 0x000fe20000410000 */
[----:B------:R-:W-:Y:S01]  /*6ba0*/  FFMA.FTZ R66, R139, R68, -R66 ;  /* 0x000000448b427223 */ /* 0x000fe20000010842 */
        /* <DEDUP_REMOVED lines=24> */
[----:B------:R-:W-:Y:S01]  /*6d30*/  FMUL.FTZ R222, R176, R97 ;  /* 0x00000061b0de7220 */ /* 0x000fe20000410000 */
[----:B--2---:R-:W-:Y:S01]  /*6d40*/  PRMT R74, R76, 0x7632, R74 ;  /* 0x000076324c4a7816 */ /* 0x004fe2000000004a */
[----:B------:R-:W-:Y:S01]  /*6d50*/  FMUL.FTZ R223, R65, R223 ;  /* 0x000000df41df7220 */ /* 0x000fe20000410000 */
[-C--:B------:R-:W-:Y:S01]  /*6d60*/  FMUL.FTZ R70, R134, R68.reuse ;  /* 0x0000004486467220 */ /* 0x080fe20000410000 */
[----:B------:R-:W-:Y:S01]  /*6d70*/  FFMA.FTZ R66, R135, R68, -R66 ;  /* 0x0000004487427223 */ /* 0x000fe20000010842 */
        /* <DEDUP_REMOVED lines=20> */
[C---:B------:R-:W-:Y:S01]  /*6ec0*/  PRMT R181, R77.reuse, 0x7632, R181 ;  /* 0x000076324db57816 */ /* 0x040fe200000000b5 */
[----:B------:R-:W-:Y:S01]  /*6ed0*/  FMUL.FTZ R65, R130, R66 ;  /* 0x0000004282417220 */ /* 0x000fe20000410000 */
[----:B------:R-:W-:Y:S01]  /*6ee0*/  PRMT R179, R54, 0x7632, R179 ;  /* 0x0000763236b37816 */ /* 0x000fe200000000b3 */
[-C--:B------:R-:W-:Y:S01]  /*6ef0*/  FMUL.FTZ R64, R130, R68.reuse ;  /* 0x0000004482407220 */ /* 0x080fe20000410000 */
[----:B------:R-:W-:Y:S01]  /*6f00*/  SHF.L.U32 R183, R77, 0x10, RZ ;  /* 0x000000104db77819 */ /* 0x000fe200000006ff */
[----:B------:R-:W-:Y:S01]  /*6f10*/  FADD.FTZ R70, R231, R70 ;  /* 0x00000046e7467221 */ /* 0x000fe20000010000 */
[C---:B------:R-:W-:Y:S01]  /*6f20*/  FMUL.FTZ R72, R128.reuse, R69 ;  /* 0x0000004580487220 */ /* 0x040fe20000410000 */
[----:B------:R-:W-:Y:S01]  /*6f30*/  SHF.L.U32 R181, R181, 0x10, RZ ;  /* 0x00000010b5b57819 */ /* 0x000fe200000006ff */
[----:B------:R-:W-:Y:S01]  /*6f40*/  FFMA.FTZ R65, R131, R68, R65 ;  /* 0x0000004483417223 */ /* 0x000fe20000010041 */
[----:B------:R-:W-:Y:S01]  /*6f50*/  SHF.L.U32 R179, R179, 0x10, RZ ;  /* 0x00000010b3b37819 */ /* 0x000fe200000006ff */
[----:B------:R-:W-:Y:S01]  /*6f60*/  FFMA.FTZ R66, R131, R66, -R64 ;  /* 0x0000004283427223 */ /* 0x000fe20000010840 */
[----:B------:R-:W-:Y:S01]  /*6f70*/  FFMA.FTZ R67, R129, R70, -R72 ;  /* 0x0000004681437223 */ /* 0x000fe20000010848 */
[----:B------:R-:W-:Y:S01]  /*6f80*/  FMUL.FTZ R202, R183, R96 ;  /* 0x00000060b7ca7220 */ /* 0x000fe20000410000 */
[C---:B------:R-:W-:Y:S01]  /*6f90*/  FMUL.FTZ R70, R128.reuse, R70 ;  /* 0x0000004680467220 */ /* 0x040fe20000410000 */
[----:B------:R-:W-:Y:S01]  /*6fa0*/  FMUL.FTZ R64, R181, R96 ;  /* 0x00000060b5407220 */ /* 0x000fe20000410000 */
[----:B------:R-:W-:Y:S01]  /*6fb0*/  FMUL.FTZ R68, R128, R65 ;  /* 0x0000004180447220 */ /* 0x000fe20000410000 */
[----:B------:R-:W-:Y:S01]  /*6fc0*/  PRMT R77, R78, 0x7632, R77 ;  /* 0x000076324e4d7816 */ /* 0x000fe2000000004d */
[----:B------:R-:W-:Y:S01]  /*6fd0*/  FMUL.FTZ R202, R179, R202 ;  /* 0x000000cab3ca7220 */ /* 0x000fe20000410000 */
[----:B------:R-:W-:Y:S01]  /*6fe0*/  FFMA.FTZ R70, R129, R69, R70 ;  /* 0x0000004581467223 */ /* 0x000fe20000010046 */
[----:B------:R-:W-:Y:S01]  /*6ff0*/  FMUL.FTZ R203, R179, R64 ;  /* 0x00000040b3cb7220 */ /* 0x000fe20000410000 */
[-C--:B------:R-:W-:Y:S01]  /*7000*/  FFMA.FTZ R68, R129, R66.reuse, -R68 ;  /* 0x0000004281447223 */ /* 0x080fe20000010844 */
[----:B------:R-:W-:Y:S01]  /*7010*/  FMUL.FTZ R66, R128, R66 ;  /* 0x0000004280427220 */ /* 0x000fe20000410000 */
[----:B------:R-:W-:Y:S01]  /*7020*/  SHF.L.U32 R77, R77, 0x10, RZ ;  /* 0x000000104d4d7819 */ /* 0x000fe200000006ff */
[----:B------:R-:W-:Y:S01]  /*7030*/  FADD.FTZ R67, R202, R67 ;  /* 0x00000043ca437221 */ /* 0x000fe20000010000 */
[----:B------:R-:W-:Y:S01]  /*7040*/  SHF.L.U32 R187, R78, 0x10, RZ ;  /* 0x000000104ebb7819 */ /* 0x000fe200000006ff */
[----:B------:R-:W-:Y:S01]  /*7050*/  FADD.FTZ R70, R203, R70 ;  /* 0x00000046cb467221 */ /* 0x000fe20000010000 */
[----:B------:R-:W-:Y:S01]  /*7060*/  FFMA.FTZ R66, R129, R65, R66 ;  /* 0x0000004181427223 */ /* 0x000fe20000010042 */
[----:B------:R-:W-:Y:S01]  /*7070*/  SHF.L.U32 R185, R55, 0x10, RZ ;  /* 0x0000001037b97819 */ /* 0x000fe200000006ff */
[CC--:B------:R-:W-:Y:S01]  /*7080*/  FMUL.FTZ R65, R126.reuse, R67.reuse ;  /* 0x000000437e417220 */ /* 0x0c0fe20000410000 */
        /* <DEDUP_REMOVED lines=8> */
[----:B------:R-:W-:Y:S01]  /*7110*/  FMUL.FTZ R64, R126, R66 ;  /* 0x000000427e407220 */ /* 0x000fe20000410000 */
[----:B------:R-:W-:Y:S01]  /*7120*/  FADD.FTZ R70, R192, R67 ;  /* 0x00000043c0467221 */ /* 0x000fe20000010000 */
[----:B------:R-:W-:Y:S01]  /*7130*/  ISETP.NE.AND P2, PT, R122, 0x3f, PT ;  /* 0x0000003f7a00780c */ /* 0x000fe20003f45270 */
[-C--:B------:R-:W-:Y:S01]  /*7140*/  FMUL.FTZ R65, R126, R68.reuse ;  /* 0x000000447e417220 */ /* 0x080fe20000410000 */
[----:B------:R-:W-:Y:S01]  /*7150*/  FFMA.FTZ R64, R127, R68, -R64 ;  /* 0x000000447f407223 */ /* 0x000fe20000010840 */
[----:B------:R-:W-:Y:S01]  /*7160*/  FMUL.FTZ R67, R123, R70 ;  /* 0x000000467b437220 */ /* 0x000fe20000410000 */
[C---:B----4-:R-:W-:Y:S02]  /*7170*/  PRMT R215, R82.reuse, 0x7632, R215 ;  /* 0x0000763252d77816 */ /* 0x050fe400000000d7 */
[----:B------:R-:W-:Y:S01]  /*7180*/  SHF.L.U32 R217, R82, 0x10, RZ ;  /* 0x0000001052d97819 */ /* 0x000fe200000006ff */
[----:B------:R-:W-:Y:S01]  /*7190*/  FFMA.FTZ R66, R127, R66, R65 ;  /* 0x000000427f427223 */ /* 0x000fe20000010041 */
[----:B------:R-:W-:-:S02]  /*71a0*/  SHF.L.U32 R78, R79, 0x10, RZ ;  /* 0x000000104f4e7819 */ /* 0x000fc400000006ff */
[----:B------:R-:W-:Y:S01]  /*71b0*/  PRMT R82, R55, 0x7632, R82 ;  /* 0x0000763237527816 */ /* 0x000fe20000000052 */
[-C--:B------:R-:W-:Y:S01]  /*71c0*/  FMUL.FTZ R68, R123, R72.reuse ;  /* 0x000000487b447220 */ /* 0x080fe20000410000 */
[----:B------:R-:W-:Y:S01]  /*71d0*/  PRMT R65, R79, 0x7632, R65 ;  /* 0x000076324f417816 */ /* 0x000fe20000000041 */
[----:B------:R-:W-:Y:S01]  /*71e0*/  FFMA.FTZ R220, R125, R72, R67 ;  /* 0x000000487ddc7223 */ /* 0x000fe20000010043 */
[----:B------:R-:W-:Y:S01]  /*71f0*/  FMUL.FTZ R72, R123, R64 ;  /* 0x000000407b487220 */ /* 0x000fe20000410000 */
[----:B------:R-:W-:Y:S01]  /*7200*/  SHF.L.U32 R82, R82, 0x10, RZ ;  /* 0x0000001052527819 */ /* 0x000fe200000006ff */
[----:B------:R-:W-:Y:S01]  /*7210*/  FMUL.FTZ R67, R78, R51 ;  /* 0x000000334e437220 */ /* 0x000fe20000410000 */
[C---:B------:R-:W-:Y:S02]  /*7220*/  PRMT R213, R80.reuse, 0x7632, R213 ;  /* 0x0000763250d57816 */ /* 0x040fe400000000d5 */
[----:B------:R-:W-:Y:S02]  /*7230*/  SHF.L.U32 R221, R80, 0x10, RZ ;  /* 0x0000001050dd7819 */ /* 0x000fe400000006ff */
[----:B------:R-:W-:Y:S01]  /*7240*/  SHF.L.U32 R80, R65, 0x10, RZ ;  /* 0x0000001041507819 */ /* 0x000fe200000006ff */
[C---:B------:R-:W-:Y:S01]  /*7250*/  FFMA.FTZ R65, R125.reuse, R66, R72 ;  /* 0x000000427d417223 */ /* 0x040fe20000010048 */
[----:B------:R-:W-:Y:S01]  /*7260*/  FFMA.FTZ R73, R125, R70, -R68 ;  /* 0x000000467d497223 */ /* 0x000fe20000010844 */
[----:B------:R-:W-:Y:S01]  /*7270*/  FMUL.FTZ R66, R123, R66 ;  /* 0x000000427b427220 */ /* 0x000fe20000410000 */
[----:B------:R-:W-:Y:S01]  /*7280*/  @P2 LEA R72, R122, R119, 0x3 ;  /* 0x000000777a482211 */ /* 0x000fe200078e18ff */
[----:B------:R-:W-:-:S02]  /*7290*/  FMUL.FTZ R234, R82, R67 ;  /* 0x0000004352ea7220 */ /* 0x000fc40000410000 */
[----:B------:R-:W-:Y:S02]  /*72a0*/  FFMA.FTZ R64, R125, R64, -R66 ;  /* 0x000000407d407223 */ /* 0x000fe40000010842 */
[----:B------:R-:W-:Y:S02]  /*72b0*/  FADD.FTZ R66, R234, R73 ;  /* 0x00000049ea427221 */ /* 0x000fe40000010000 */
[----:B------:R-:W0:Y:S01]  /*72c0*/  @P2 LDS.64 R72, [R72+0x7b68] ;  /* 0x007b680048482984 */ /* 0x000e220000000a00 */
[C---:B------:R-:W-:Y:S02]  /*72d0*/  PRMT R212, R83.reuse, 0x7632, R212 ;  /* 0x0000763253d47816 */ /* 0x040fe400000000d4 */
[----:B------:R-:W-:Y:S02]  /*72e0*/  SHF.L.U32 R214, R83, 0x10, RZ ;  /* 0x0000001053d67819 */ /* 0x000fe400000006ff */
[C---:B------:R-:W-:Y:S02]  /*72f0*/  PRMT R211, R84.reuse, 0x7632, R211 ;  /* 0x0000763254d37816 */ /* 0x040fe400000000d3 */
[----:B------:R-:W-:Y:S01]  /*7300*/  SHF.L.U32 R83, R84, 0x10, RZ ;  /* 0x0000001054537819 */ /* 0x000fe200000006ff */
[----:B------:R-:W-:Y:S01]  /*7310*/  FMUL.FTZ R233, R80, R51 ;  /* 0x0000003350e97220 */ /* 0x000fe20000410000 */
        /* <DEDUP_REMOVED lines=9> */
[C---:B------:R-:W-:Y:S02]  /*73b0*/  PRMT R88, R89.reuse, 0x7632, R88 ;  /* 0x0000763259587816 */ /* 0x040fe40000000058 */
[----:B------:R-:W-:Y:S01]  /*73c0*/  SHF.L.U32 R206, R89, 0x10, RZ ;  /* 0x0000001059ce7819 */ /* 0x000fe200000006ff */
[----:B------:R-:W-:Y:S01]  /*73d0*/  BSSY B0, `(.L_x_12313) ;  /* 0x000001d000007945 */ /* 0x000fe20003800000 */
[C---:B------:R-:W-:Y:S02]  /*73e0*/  PRMT R89, R90.reuse, 0x7632, R89 ;  /* 0x000076325a597816 */ /* 0x040fe40000000059 */
[----:B------:R-:W-:Y:S02]  /*73f0*/  SHF.L.U32 R205, R90, 0x10, RZ ;  /* 0x000000105acd7819 */ /* 0x000fe400000006ff */
[----:B------:R-:W-:-:S02]  /*7400*/  PRMT R90, R91, 0x7632, R90 ;  /* 0x000076325b5a7816 */ /* 0x000fc4000000005a */
[----:B------:R-:W-:Y:S02]  /*7410*/  SHF.L.U32 R204, R91, 0x10, RZ ;  /* 0x000000105bcc7819 */ /* 0x000fe400000006ff */
[C---:B------:R-:W-:Y:S02]  /*7420*/  PRMT R71, R92.reuse, 0x7632, R71 ;  /* 0x000076325c477816 */ /* 0x040fe40000000047 */
[----:B------:R-:W-:Y:S01]  /*7430*/  SHF.L.U32 R91, R92, 0x10, RZ ;  /* 0x000000105c5b7819 */ /* 0x000fe200000006ff */
[----:B------:R-:W-:Y:S01]  /*7440*/  FADD.FTZ R67, R233, R220 ;  /* 0x000000dce9437221 */ /* 0x000fe20000010000 */
[C---:B------:R-:W-:Y:S02]  /*7450*/  PRMT R70, R93.reuse, 0x7632, R70 ;  /* 0x000076325d467816 */ /* 0x040fe40000000046 */
[----:B------:R-:W-:Y:S02]  /*7460*/  SHF.L.U32 R92, R93, 0x10, RZ ;  /* 0x000000105d5c7819 */ /* 0x000fe400000006ff */
[----:B------:R-:W-:-:S02]  /*7470*/  PRMT R68, R95, 0x7632, R68 ;  /* 0x000076325f447816 */ /* 0x000fc40000000044 */
        /* <DEDUP_REMOVED lines=18> */
.L_x_12314:
[----:B------:R-:W-:Y:S05]  /*75a0*/  BSYNC B0 ;  /* 0x0000000000007941 */ /* 0x000fea0003800000 */
.L_x_12313:
        /* <DEDUP_REMOVED lines=76> */
[----:B------:R-:W-:Y:S01]  /*7a70*/  FFMA.FTZ R243, R239, R243, -R240 ;  /* 0x000000f3eff37223 */ /* 0x000fe200000108f0 */
[C---:B---3--:R-:W-:Y:S02]  /*7a80*/  FMUL.FTZ R240, R68.reuse, R70 ;  /* 0x0000004644f07220 */ /* 0x048fe40000410000 */
[----:B------:R-:W-:Y:S01]  /*7a90*/  @P3 FADD.FTZ R237, R237, R242 ;  /* 0x000000f2eded3221 */ /* 0x000fe20000010000 */
[-C--:B----4-:R-:W-:Y:S01]  /*7aa0*/  FMUL.FTZ R69, R68, R236.reuse ;  /* 0x000000ec44457220 */ /* 0x090fe20000410000 */
[----:B------:R-:W-:Y:S01]  /*7ab0*/  @P3 FADD.FTZ R238, R238, R243 ;  /* 0x000000f3eeee3221 */ /* 0x000fe20000010000 */
[C---:B------:R-:W-:Y:S02]  /*7ac0*/  FFMA.FTZ R71, R239.reuse, R236, R240 ;  /* 0x000000ecef477223 */ /* 0x040fe400000100f0 */
[----:B------:R-:W-:Y:S02]  /*7ad0*/  @P3 FFMA.FTZ R239, R239, R70, -R69 ;  /* 0x00000046efef3223 */ /* 0x000fe40000010845 */
[----:B------:R-:W1:Y:S01]  /*7ae0*/  SHFL.UP PT, R69, R237, 0x2, RZ ;  /* 0x04400000ed457989 */ /* 0x000e6200000e00ff */
[----:B------:R-:W-:-:S02]  /*7af0*/  FSEL R68, R68, R71, !P3 ;  /* 0x0000004744447208 */ /* 0x000fc40005800000 */
[----:B------:R-:W-:Y:S01]  /*7b00*/  ISETP.GE.AND P3, PT, R120, 0x2, PT ;  /* 0x000000027800780c */ /* 0x000fe20003f66270 */
[----:B------:R-:W2:Y:S04]  /*7b10*/  SHFL.UP PT, R243, R238, 0x2, RZ ;  /* 0x04400000eef37989 */ /* 0x000ea800000e00ff */
[----:B------:R-:W3:Y:S04]  /*7b20*/  SHFL.UP PT, R70, R239, 0x2, RZ ;  /* 0x04400000ef467989 */ /* 0x000ee800000e00ff */
[----:B------:R-:W4:Y:S01]  /*7b30*/  SHFL.UP PT, R236, R68, 0x2, RZ ;  /* 0x0440000044ec7989 */ /* 0x000f2200000e00ff */
[C---:B-1----:R-:W-:Y:S01]  /*7b40*/  FMUL.FTZ R240, R68.reuse, R69 ;  /* 0x0000004544f07220 */ /* 0x042fe20000410000 */
        /* <DEDUP_REMOVED lines=17> */
[C---:B------:R-:W-:Y:S01]  /*7c60*/  FFMA.FTZ R242, R239.reuse, R69, R242 ;  /* 0x00000045eff27223 */ /* 0x040fe200000100f2 */
[C---:B---3--:R-:W-:Y:S01]  /*7c70*/  FMUL.FTZ R71, R68.reuse, R70 ;  /* 0x0000004644477220 */ /* 0x048fe20000410000 */
        /* <DEDUP_REMOVED lines=13> */
[CC--:B--2---:R-:W-:Y:S01]  /*7d50*/  FFMA.FTZ R241, R239.reuse, R236.reuse, R240 ;  /* 0x000000eceff17223 */ /* 0x0c4fe200000100f0 */
[C---:B------:R-:W-:Y:S01]  /*7d60*/  FMUL.FTZ R71, R68.reuse, R236 ;  /* 0x000000ec44477220 */ /* 0x040fe20000410000 */
[C---:B------:R-:W-:Y:S01]  /*7d70*/  FMUL.FTZ R236, R68.reuse, R69 ;  /* 0x0000004544ec7220 */ /* 0x040fe20000410000 */
        /* <DEDUP_REMOVED lines=11> */
.L_x_12435:
[----:B------:R-:W-:Y:S01]  /*7e30*/  ISETP.GE.AND P3, PT, R120, 0x10, PT ;  /* 0x000000107800780c */ /* 0x000fe20003f66270 */
[C---:B0-----:R-:W-:Y:S01]  /*7e40*/  FMUL.FTZ R240, R68.reuse, R69 ;  /* 0x0000004544f07220 */ /* 0x041fe20000410000 */
[CC--:B----4-:R-:W-:Y:S01]  /*7e50*/  FMUL.FTZ R242, R68.reuse, R243.reuse ;  /* 0x000000f344f27220 */ /* 0x0d0fe20000410000 */
[C---:B---3--:R-:W-:Y:S01]  /*7e60*/  FMUL.FTZ R71, R68.reuse, R70 ;  /* 0x0000004644477220 */ /* 0x048fe20000410000 */
[----:B------:R-:W-:Y:S01]  /*7e70*/  UMOV UR18, 0xffffffff ;  /* 0xffffffff00127882 */ /* 0x000fe20000000000 */
[C---:B------:R-:W-:Y:S01]  /*7e80*/  FFMA.FTZ R243, R239.reuse, R243, -R240 ;  /* 0x000000f3eff37223 */ /* 0x040fe200000108f0 */
[C---:B------:R-:W-:Y:S01]  /*7e90*/  FFMA.FTZ R242, R239.reuse, R69, R242 ;  /* 0x00000045eff27223 */ /* 0x040fe200000100f2 */
[-C--:B--2---:R-:W-:Y:S01]  /*7ea0*/  FFMA.FTZ R71, R239, R236.reuse, R71 ;  /* 0x000000ecef477223 */ /* 0x084fe20000010047 */
[----:B------:R-:W-:-:S05]  /*7eb0*/  FMUL.FTZ R69, R68, R236 ;  /* 0x000000ec44457220 */ /* 0x000fca0000410000 */
[----:B-1----:R-:W-:Y:S01]  /*7ec0*/  @P3 FADD.FTZ R238, R238, R243 ;  /* 0x000000f3eeee3221 */ /* 0x002fe20000010000 */
[----:B------:R-:W-:Y:S01]  /*7ed0*/  @P3 FFMA.FTZ R239, R239, R70, -R69 ;  /* 0x00000046efef3223 */ /* 0x000fe20000010845 */
[----:B------:R-:W-:Y:S01]  /*7ee0*/  @P3 FADD.FTZ R237, R237, R242 ;  /* 0x000000f2eded3221 */ /* 0x000fe20000010000 */
[----:B------:R-:W-:Y:S01]  /*7ef0*/  FSEL R243, R68, R71, !P3 ;  /* 0x0000004744f37208 */ /* 0x000fe20005800000 */
[----:B------:R-:W-:Y:S06]  /*7f00*/  BRA.DIV UR18, `(.L_x_12317) ;  /* 0x0000008212b07947 */ /* 0x000fec000b800000 */
.L_x_12438:
[----:B------:R-:W-:-:S03]  /*7f10*/  UMOV UR18, 0xffffffff ;  /* 0xffffffff00127882 */ /* 0x000fc60000000000 */
[----:B------:R-:W-:Y:S05]  /*7f20*/  BRA.DIV UR18, `(.L_x_12318) ;  /* 0x0000008212d07947 */ /* 0x000fea000b800000 */
.L_x_12441:
[----:B------:R-:W-:-:S03]  /*7f30*/  UMOV UR18, 0xffffffff ;  /* 0xffffffff00127882 */ /* 0x000fc60000000000 */
[----:B------:R-:W-:Y:S05]  /*7f40*/  BRA.DIV UR18, `(.L_x_12319) ;  /* 0x0000008212f07947 */ /* 0x000fea000b800000 */
.L_x_12444:
[----:B------:R-:W-:-:S03]  /*7f50*/  UMOV UR18, 0xffffffff ;  /* 0xffffffff00127882 */ /* 0x000fc60000000000 */
[----:B------:R-:W-:Y:S05]  /*7f60*/  BRA.DIV UR18, `(.L_x_12320) ;  /* 0x0000008612107947 */ /* 0x000fea000b800000 */
.L_x_12447:
        /* <DEDUP_REMOVED lines=10> */
.L_x_12457:
        /* <DEDUP_REMOVED lines=22> */
.L_x_12315:
[----:B------:R-:W-:Y:S05]  /*8170*/  WARPSYNC.ALL ;  /* 0x0000000000007948 */ /* 0x000fea0003800000 */
[----:B------:R-:W-:Y:S01]  /*8180*/  BAR.SYNC.DEFER_BLOCKING 0x0 ;  /* 0x0000000000007b1d */ /* 0x000fe20000010000 */
[----:B-1---5:R-:W-:Y:S01]  /*8190*/  MOV R62, UR10 ;  /* 0x0000000a003e7c02 */ /* 0x022fe20008000f00 */
[CC--:B0-----:R-:W-:Y:S01]  /*81a0*/  FMUL.FTZ R61, R123.reuse, R73.reuse ;  /* 0x000000497b3d7220 */ /* 0x0c1fe20000410000 */
[----:B------:R-:W-:Y:S01]  /*81b0*/  FMUL.FTZ R60, R123, -R72 ;  /* 0x800000487b3c7220 */ /* 0x000fe20000410000 */
[-C--:B------:R-:W-:Y:S01]  /*81c0*/  FMUL.FTZ R64, R125, R216.reuse ;  /* 0x000000d87d407220 */ /* 0x080fe20000410000 */
[----:B------:R-:W-:Y:S01]  /*81d0*/  ISETP.GE.OR P0, PT, R62, UR46, P0 ;  /* 0x0000002e3e007c0c */ /* 0x000fe20008706670 */
[----:B------:R-:W-:Y:S01]  /*81e0*/  FMUL.FTZ R62, R123, R216 ;  /* 0x000000d87b3e7220 */ /* 0x000fe20000410000 */
[C---:B------:R-:W-:Y:S01]  /*81f0*/  FFMA.FTZ R61, R125.reuse, R72, -R61 ;  /* 0x000000487d3d7223 */ /* 0x040fe2000001083d */
[----:B------:R-:W-:Y:S01]  /*8200*/  FFMA.FTZ R60, R125, -R73, R60 ;  /* 0x800000497d3c7223 */ /* 0x000fe2000001003c */
[-C--:B------:R-:W-:Y:S01]  /*8210*/  FFMA.FTZ R64, -R123, R94.reuse, -R64 ;  /* 0x0000005e7b407223 */ /* 0x080fe20000010940 */
[----:B------:R-:W-:Y:S01]  /*8220*/  FFMA.FTZ R62, R125, R94, -R62 ;  /* 0x0000005e7d3e7223 */ /* 0x000fe2000001083e */
[CC--:B------:R-:W-:Y:S01]  /*8230*/  FMUL.FTZ R63, R126.reuse, -R61.reuse ;  /* 0x8000003d7e3f7220 */ /* 0x0c0fe20000410000 */
[CC--:B------:R-:W-:Y:S01]  /*8240*/  FMUL.FTZ R66, R126.reuse, -R60.reuse ;  /* 0x8000003c7e427220 */ /* 0x0c0fe20000410000 */
[----:B------:R-:W-:Y:S01]  /*8250*/  FADD.FTZ R64, -R215, R64 ;  /* 0x00000040d7407221 */ /* 0x000fe20000010100 */
[----:B------:R-:W-:Y:S01]  /*8260*/  FADD.FTZ R62, R93, R62 ;  /* 0x0000003e5d3e7221 */ /* 0x000fe20000010000 */
[C---:B------:R-:W-:Y:S01]  /*8270*/  FFMA.FTZ R63, R127.reuse, R60, R63 ;  /* 0x0000003c7f3f7223 */ /* 0x040fe2000001003f */
[C---:B------:R-:W-:Y:S01]  /*8280*/  FFMA.FTZ R66, R127.reuse, R61, -R66 ;  /* 0x0000003d7f427223 */ /* 0x040fe20000010842 */
        /* <DEDUP_REMOVED lines=8> */
[----:B------:R-:W0:Y:S01]  /*8310*/  LDS.64 R60, [R79+0x6358] ;  /* 0x006358004f3c7984 */ /* 0x000e220000000a00 */
[----:B------:R-:W-:Y:S01]  /*8320*/  FADD.FTZ R65, R92, R65 ;  /* 0x000000415c417221 */ /* 0x000fe20000010000 */
[C---:B------:R-:W-:Y:S01]  /*8330*/  FMUL.FTZ R63, R130.reuse, -R69 ;  /* 0x80000045823f7220 */ /* 0x040fe20000410000 */
[-C--:B------:R-:W-:Y:S01]  /*8340*/  FMUL.FTZ R62, R130, -R68.reuse ;  /* 0x80000044823e7220 */ /* 0x080fe20000410000 */
[----:B------:R-:W-:Y:S01]  /*8350*/  FADD.FTZ R67, -R214, R67 ;  /* 0x00000043d6437221 */ /* 0x000fe20000010100 */
[C---:B------:R-:W-:Y:S01]  /*8360*/  FMUL.FTZ R64, R128.reuse, -R65 ;  /* 0x8000004180407220 */ /* 0x040fe20000410000 */
[C---:B------:R-:W-:Y:S01]  /*8370*/  FFMA.FTZ R63, R131.reuse, R68, R63 ;  /* 0x00000044833f7223 */ /* 0x040fe2000001003f */
[----:B------:R-:W-:Y:S01]  /*8380*/  FFMA.FTZ R69, R131, R69, -R62 ;  /* 0x0000004583457223 */ /* 0x000fe2000001083e */
[-C--:B------:R-:W-:Y:S01]  /*8390*/  FMUL.FTZ R62, R128, -R67.reuse ;  /* 0x80000043803e7220 */ /* 0x080fe20000410000 */
[C---:B------:R-:W-:Y:S01]  /*83a0*/  FFMA.FTZ R64, R129.reuse, R67, R64 ;  /* 0x0000004381407223 */ /* 0x040fe20000010040 */
[C---:B------:R-:W-:Y:S01]  /*83b0*/  FMUL.FTZ R66, R134.reuse, -R63 ;  /* 0x8000003f86427220 */ /* 0x040fe20000410000 */
[----:B------:R-:W-:Y:S01]  /*83c0*/  FMUL.FTZ R68, R134, -R69 ;  /* 0x8000004586447220 */ /* 0x000fe20000410000 */
[----:B------:R-:W-:Y:S01]  /*83d0*/  FFMA.FTZ R62, R129, R65, -R62 ;  /* 0x00000041813e7223 */ /* 0x000fe2000001083e */
[----:B------:R-:W-:Y:S01]  /*83e0*/  FADD.FTZ R64, -R213, R64 ;  /* 0x00000040d5407221 */ /* 0x000fe20000010100 */
[C---:B------:R-:W-:Y:S01]  /*83f0*/  FFMA.FTZ R69, R135.reuse, R69, -R66 ;  /* 0x0000004587457223 */ /* 0x040fe20000010842 */
[----:B------:R-:W-:Y:S01]  /*8400*/  FFMA.FTZ R68, R135, R63, R68 ;  /* 0x0000003f87447223 */ /* 0x000fe20000010044 */
[----:B------:R-:W-:Y:S01]  /*8410*/  FADD.FTZ R62, R91, R62 ;  /* 0x0000003e5b3e7221 */ /* 0x000fe20000010000 */
[----:B------:R-:W-:Y:S01]  /*8420*/  FMUL.FTZ R66, R130, -R64 ;  /* 0x8000004082427220 */ /* 0x000fe20000410000 */
[C---:B------:R-:W-:Y:S01]  /*8430*/  FMUL.FTZ R63, R136.reuse, -R69 ;  /* 0x80000045883f7220 */ /* 0x040fe20000410000 */
[----:B------:R-:W-:Y:S01]  /*8440*/  FMUL.FTZ R70, R136, -R68 ;  /* 0x8000004488467220 */ /* 0x000fe20000410000 */
[----:B------:R-:W-:-:S02]  /*8450*/  FMUL.FTZ R65, R130, -R62 ;  /* 0x8000003e82417220 */ /* 0x000fc40000410000 */
[C---:B------:R-:W-:Y:S01]  /*8460*/  FFMA.FTZ R68, R137.reuse, R68, R63 ;  /* 0x0000004489447223 */ /* 0x040fe2000001003f */
        /* <DEDUP_REMOVED lines=30> */
[C---:B------:R-:W-:Y:S01]  /*8650*/  FFMA.FTZ R64, R143.reuse, R69, -R64 ;  /* 0x000000458f407223 */ /* 0x040fe20000010840 */
[C---:B------:R-:W-:Y:S01]  /*8660*/  FMUL.FTZ R62, R154.reuse, R191 ;  /* 0x000000bf9a3e7220 */ /* 0x040fe20000410000 */
        /* <DEDUP_REMOVED lines=26> */
[----:B------:R-:W-:Y:S01]  /*8810*/  FADD.FTZ R64, -R209, R64 ;  /* 0x00000040d1407221 */ /* 0x000fe20000010100 */
[C---:B------:R-:W-:Y:S01]  /*8820*/  FFMA.FTZ R189, R151.reuse, R184, R60 ;  /* 0x000000b897bd7223 */ /* 0x040fe2000001003c */
[----:B------:R-:W-:Y:S01]  /*8830*/  FFMA.FTZ R61, R151, R186, -R61 ;  /* 0x000000ba973d7223 */ /* 0x000fe2000001083d */
[-C--:B------:R-:W-:Y:S01]  /*8840*/  FMUL.FTZ R70, R146, -R66.reuse ;  /* 0x8000004292467220 */ /* 0x080fe20000410000 */
[----:B------:R-:W-:Y:S01]  /*8850*/  FFMA.FTZ R67, R147, R66, R63 ;  /* 0x0000004293437223 */ /* 0x000fe2000001003f */
[----:B------:R-:W-:Y:S01]  /*8860*/  FADD.FTZ R189, R180, R189 ;  /* 0x000000bdb4bd7221 */ /* 0x000fe20000010000 */
[----:B------:R-:W-:Y:S01]  /*8870*/  FADD.FTZ R235, R182, R61 ;  /* 0x0000003db6eb7221 */ /* 0x000fe20000010000 */
[----:B------:R-:W-:Y:S01]  /*8880*/  FADD.FTZ R61, R87, R62 ;  /* 0x0000003e573d7221 */ /* 0x000fe20000010000 */
[----:B------:R-:W-:Y:S01]  /*8890*/  FMUL.FTZ R66, R140, -R64 ;  /* 0x800000408c427220 */ /* 0x000fe20000410000 */
[C---:B------:R-:W-:Y:S01]  /*88a0*/  FMUL.FTZ R60, R148.reuse, R189 ;  /* 0x000000bd943c7220 */ /* 0x040fe20000410000 */
[----:B------:R-:W-:Y:S01]  /*88b0*/  FMUL.FTZ R62, R148, R235 ;  /* 0x000000eb943e7220 */ /* 0x000fe20000410000 */
[----:B------:R-:W-:Y:S01]  /*88c0*/  FMUL.FTZ R65, R140, -R61 ;  /* 0x8000003d8c417220 */ /* 0x000fe20000410000 */
[----:B------:R-:W-:Y:S01]  /*88d0*/  FFMA.FTZ R70, R147, R68, -R70 ;  /* 0x0000004493467223 */ /* 0x000fe20000010846 */
[C---:B------:R-:W-:Y:S01]  /*88e0*/  FFMA.FTZ R60, R149.reuse, R235, -R60 ;  /* 0x000000eb953c7223 */ /* 0x040fe2000001083c */
[----:B------:R-:W-:Y:S01]  /*88f0*/  FFMA.FTZ R237, R149, R189, R62 ;  /* 0x000000bd95ed7223 */ /* 0x000fe2000001003e */
[----:B------:R-:W-:Y:S01]  /*8900*/  FFMA.FTZ R63, R141, R61, -R66 ;  /* 0x0000003d8d3f7223 */ /* 0x000fe20000010842 */
[----:B------:R-:W-:Y:S01]  /*8910*/  FMUL.FTZ R61, R148, -R67 ;  /* 0x80000043943d7220 */ /* 0x000fe20000410000 */
[----:B------:R-:W-:Y:S01]  /*8920*/  FADD.FTZ R201, R201, R60 ;  /* 0x0000003cc9c97221 */ /* 0x000fe20000010000 */
[----:B------:R-:W-:Y:S01]  /*8930*/  FADD.FTZ R237, R200, R237 ;  /* 0x000000edc8ed7221 */ /* 0x000fe20000010000 */
[----:B------:R-:W-:Y:S01]  /*8940*/  FFMA.FTZ R65, R141, R64, R65 ;  /* 0x000000408d417223 */ /* 0x000fe20000010041 */
[-C--:B------:R-:W-:Y:S01]  /*8950*/  FMUL.FTZ R64, R148, -R70.reuse ;  /* 0x8000004694407220 */ /* 0x080fe20000410000 */
[C---:B------:R-:W-:Y:S01]  /*8960*/  FMUL.FTZ R62, R146.reuse, R201 ;  /* 0x000000c9923e7220 */ /* 0x040fe20000410000 */
[----:B------:R-:W-:Y:S01]  /*8970*/  FMUL.FTZ R60, R146, R237 ;  /* 0x000000ed923c7220 */ /* 0x000fe20000410000 */
[C---:B------:R-:W-:Y:S01]  /*8980*/  FFMA.FTZ R70, R149.reuse, R70, -R61 ;  /* 0x0000004695467223 */ /* 0x040fe2000001083d */
[----:B------:R-:W-:Y:S01]  /*8990*/  FFMA.FTZ R64, R149, R67, R64 ;  /* 0x0000004395407223 */ /* 0x000fe20000010040 */
[C---:B------:R-:W-:Y:S01]  /*89a0*/  FFMA.FTZ R61, R147.reuse, R237, R62 ;  /* 0x000000ed933d7223 */ /* 0x040fe2000001003e */
[----:B------:R-:W-:Y:S01]  /*89b0*/  FFMA.FTZ R60, R147, R201, -R60 ;  /* 0x000000c9933c7223 */ /* 0x000fe2000001083c */
        /* <DEDUP_REMOVED lines=8> */
[----:B------:R-:W-:Y:S01]  /*8a40*/  FFMA.FTZ R70, R151, R70, -R62 ;  /* 0x0000004697467223 */ /* 0x000fe2000001083e */
[C---:B------:R-:W-:Y:S01]  /*8a50*/  FMUL.FTZ R66, R142.reuse, -R63 ;  /* 0x8000003f8e427220 */ /* 0x040fe20000410000 */
[C---:B------:R-:W-:Y:S01]  /*8a60*/  FFMA.FTZ R60, R145.reuse, R180, -R60 ;  /* 0x000000b4913c7223 */ /* 0x040fe2000001083c */
[----:B------:R-:W-:Y:S01]  /*8a70*/  FFMA.FTZ R61, R145, R198, R61 ;  /* 0x000000c6913d7223 */ /* 0x000fe2000001003d */
[-C--:B------:R-:W-:Y:S01]  /*8a80*/  FMUL.FTZ R62, R142, -R65.reuse ;  /* 0x800000418e3e7220 */ /* 0x080fe20000410000 */
[----:B------:R-:W-:Y:S01]  /*8a90*/  FFMA.FTZ R67, R151, R64, R67 ;  /* 0x0000004097437223 */ /* 0x000fe20000010043 */
[----:B------:R-:W-:Y:S01]  /*8aa0*/  FADD.FTZ R182, R197, R60 ;  /* 0x0000003cc5b67221 */ /* 0x000fe20000010000 */
[----:B------:R-:W-:Y:S01]  /*8ab0*/  FADD.FTZ R196, R196, R61 ;  /* 0x0000003dc4c47221 */ /* 0x000fe20000010000 */
[C---:B------:R-:W-:Y:S01]  /*8ac0*/  FFMA.FTZ R66, R143.reuse, R65, R66 ;  /* 0x000000418f427223 */ /* 0x040fe20000010042 */
[----:B------:R-:W-:Y:S01]  /*8ad0*/  FFMA.FTZ R64, R143, R63, -R62 ;  /* 0x0000003f8f407223 */ /* 0x000fe2000001083e */
[C---:B------:R-:W-:Y:S01]  /*8ae0*/  FMUL.FTZ R60, R142.reuse, R182 ;  /* 0x000000b68e3c7220 */ /* 0x040fe20000410000 */
[-C--:B------:R-:W-:Y:S01]  /*8af0*/  FMUL.FTZ R61, R142, R196.reuse ;  /* 0x000000c48e3d7220 */ /* 0x080fe20000410000 */
[----:B------:R-:W-:Y:S01]  /*8b00*/  FMUL.FTZ R68, R152, -R67 ;  /* 0x8000004398447220 */ /* 0x000fe20000410000 */
[----:B------:R-:W-:Y:S01]  /*8b10*/  FADD.FTZ R66, -R207, R66 ;  /* 0x00000042cf427221 */ /* 0x000fe20000010100 */
[C---:B------:R-:W-:Y:S01]  /*8b20*/  FFMA.FTZ R197, R143.reuse, R196, R60 ;  /* 0x000000c48fc57223 */ /* 0x040fe2000001003c */
[----:B------:R-:W-:Y:S01]  /*8b30*/  FFMA.FTZ R62, R143, R182, -R61 ;  /* 0x000000b68f3e7223 */ /* 0x000fe2000001083d */
[----:B------:R-:W-:Y:S01]  /*8b40*/  FADD.FTZ R63, R85, R64 ;  /* 0x00000040553f7221 */ /* 0x000fe20000010000 */
[----:B------:R-:W-:Y:S01]  /*8b50*/  FFMA.FTZ R60, R153, R70, -R68 ;  /* 0x00000046993c7223 */ /* 0x000fe20000010844 */
        /* <DEDUP_REMOVED lines=8> */
[C---:B------:R-:W-:Y:S01]  /*8be0*/  FFMA.FTZ R62, R141.reuse, R195, -R62 ;  /* 0x000000c38d3e7223 */ /* 0x040fe2000001083e */
[----:B------:R-:W-:Y:S01]  /*8bf0*/  FMUL.FTZ R190, R152, -R70 ;  /* 0x8000004698be7220 */ /* 0x000fe20000410000 */
[----:B------:R-:W-:Y:S01]  /*8c00*/  FFMA.FTZ R199, R141, R197, R64 ;  /* 0x000000c58dc77223 */ /* 0x000fe20000010040 */
[----:B------:R-:W-:Y:S01]  /*8c10*/  FADD.FTZ R66, R84, R63 ;  /* 0x0000003f54427221 */ /* 0x000fe20000010000 */
[----:B------:R-:W-:Y:S01]  /*8c20*/  FADD.FTZ R65, -R206, R65 ;  /* 0x00000041ce417221 */ /* 0x000fe20000010100 */
[----:B------:R-:W-:Y:S01]  /*8c30*/  FADD.FTZ R229, R229, R62 ;  /* 0x0000003ee5e57221 */ /* 0x000fe20000010000 */
[----:B------:R-:W-:Y:S01]  /*8c40*/  FFMA.FTZ R61, R153, R67, R190 ;  /* 0x00000043993d7223 */ /* 0x000fe200000100be */
[----:B------:R-:W-:Y:S01]  /*8c50*/  FADD.FTZ R199, R228, R199 ;  /* 0x000000c7e4c77221 */ /* 0x000fe20000010000 */
[CC--:B------:R-:W-:Y:S01]  /*8c60*/  FMUL.FTZ R68, R146.reuse, -R66.reuse ;  /* 0x8000004292447220 */ /* 0x0c0fe20000410000 */
[----:B------:R-:W-:Y:S01]  /*8c70*/  FMUL.FTZ R67, R146, -R65 ;  /* 0x8000004192437220 */ /* 0x000fe20000410000 */
[C---:B------:R-:W-:Y:S01]  /*8c80*/  FMUL.FTZ R64, R138.reuse, R229 ;  /* 0x000000e58a407220 */ /* 0x040fe20000410000 */
[----:B------:R-:W-:Y:S01]  /*8c90*/  FMUL.FTZ R62, R138, R199 ;  /* 0x000000c78a3e7220 */ /* 0x000fe20000410000 */
[C---:B------:R-:W-:Y:S01]  /*8ca0*/  FFMA.FTZ R68, R147.reuse, R65, R68 ;  /* 0x0000004193447223 */ /* 0x040fe20000010044 */
[----:B------:R-:W-:Y:S01]  /*8cb0*/  FFMA.FTZ R66, R147, R66, -R67 ;  /* 0x0000004293427223 */ /* 0x000fe20000010843 */
[C---:B------:R-:W-:Y:S01]  /*8cc0*/  FFMA.FTZ R63, R139.reuse, R199, R64 ;  /* 0x000000c78b3f7223 */ /* 0x040fe20000010040 */
[----:B------:R-:W-:Y:S01]  /*8cd0*/  FFMA.FTZ R62, R139, R229, -R62 ;  /* 0x000000e58b3e7223 */ /* 0x000fe2000001083e */
[----:B------:R-:W-:Y:S01]  /*8ce0*/  FADD.FTZ R68, -R205, R68 ;  /* 0x00000044cd447221 */ /* 0x000fe20000010100 */
[----:B------:R-:W-:Y:S01]  /*8cf0*/  FADD.FTZ R66, R83, R66 ;  /* 0x0000004253427221 */ /* 0x000fe20000010000 */
        /* <DEDUP_REMOVED lines=10> */
[----:B------:R-:W-:Y:S01]  /*8da0*/  FADD.FTZ R64, R81, R64 ;  /* 0x0000004051407221 */ /* 0x000fe20000010000 */
[----:B------:R-:W-:Y:S01]  /*8db0*/  FADD.FTZ R65, -R204, R65 ;  /* 0x00000041cc417221 */ /* 0x000fe20000010100 */
[----:B------:R-:W-:Y:S01]  /*8dc0*/  FADD.FTZ R194, R225, R62 ;  /* 0x0000003ee1c27221 */ /* 0x000fe20000010000 */
[----:B------:R-:W-:Y:S01]  /*8dd0*/  FADD.FTZ R224, R224, R63 ;  /* 0x0000003fe0e07221 */ /* 0x000fe20000010000 */
[C---:B------:R-:W-:Y:S01]  /*8de0*/  FMUL.FTZ R66, R150.reuse, -R64 ;  /* 0x8000004096427220 */ /* 0x040fe20000410000 */
[-C--:B------:R-:W-:Y:S01]  /*8df0*/  FMUL.FTZ R67, R150, -R65.reuse ;  /* 0x8000004196437220 */ /* 0x080fe20000410000 */
        /* <DEDUP_REMOVED lines=22> */
[CC--:B------:R-:W-:Y:S01]  /*8f60*/  FMUL.FTZ R222, R154.reuse, -R68.reuse ;  /* 0x800000449ade7220 */ /* 0x0c0fe20000410000 */
[C---:B------:R-:W-:Y:S01]  /*8f70*/  FMUL.FTZ R62, R154.reuse, -R63 ;  /* 0x8000003f9a3e7220 */ /* 0x040fe20000410000 */
[----:B------:R-:W-:Y:S01]  /*8f80*/  FMUL.FTZ R69, R154, -R61 ;  /* 0x8000003d9a457220 */ /* 0x000fe20000410000 */
[----:B------:R-:W-:Y:S01]  /*8f90*/  HFMA2.MMA R65, -RZ, RZ, 0, 0 ;  /* 0x00000000ff417435 */ /* 0x000fe200000001ff */
[C---:B------:R-:W-:Y:S01]  /*8fa0*/  FFMA.FTZ R71, R155.reuse, R63, R222 ;  /* 0x0000003f9b477223 */ /* 0x040fe200000100de */
[----:B------:R-:W-:Y:S01]  /*8fb0*/  FFMA.FTZ R70, R155, R68, -R62 ;  /* 0x000000449b467223 */ /* 0x000fe2000001083e */
[C---:B------:R-:W-:Y:S01]  /*8fc0*/  FMUL.FTZ R62, R128.reuse, R227 ;  /* 0x000000e3803e7220 */ /* 0x040fe20000410000 */
[----:B------:R-:W-:Y:S01]  /*8fd0*/  FMUL.FTZ R68, R128, R231 ;  /* 0x000000e780447220 */ /* 0x000fe20000410000 */
[----:B------:R-:W-:-:S02]  /*8fe0*/  MOV R200, UR6 ;  /* 0x0000000600c87c02 */ /* 0x000fc40008000f00 */
[----:B------:R-:W-:Y:S01]  /*8ff0*/  CS2R R66, SRZ ;  /* 0x0000000000427805 */ /* 0x000fe2000001ff00 */
[C---:B------:R-:W-:Y:S01]  /*9000*/  FFMA.FTZ R63, R129.reuse, R231, -R62 ;  /* 0x000000e7813f7223 */ /* 0x040fe2000001083e */
[----:B------:R-:W-:Y:S01]  /*9010*/  FFMA.FTZ R68, R129, R227, R68 ;  /* 0x000000e381447223 */ /* 0x000fe20000010044 */
[-C--:B------:R-:W-:Y:S01]  /*9020*/  FMUL.FTZ R62, R154, -R60.reuse ;  /* 0x8000003c9a3e7220 */ /* 0x080fe20000410000 */
[----:B------:R-:W-:Y:S01]  /*9030*/  FFMA.FTZ R60, R155, R60, -R69 ;  /* 0x0000003c9b3c7223 */ /* 0x000fe20000010845 */
[----:B------:R-:W-:Y:S01]  /*9040*/  FADD.FTZ R202, R202, R63 ;  /* 0x0000003fcaca7221 */ /* 0x000fe20000010000 */
[----:B------:R-:W-:Y:S01]  /*9050*/  FADD.FTZ R222, R203, R68 ;  /* 0x00000044cbde7221 */ /* 0x000fe20000010000 */
[----:B------:R-:W-:Y:S01]  /*9060*/  MOV R64, 0x3f800000 ;  /* 0x3f80000000407802 */ /* 0x000fe20000000f00 */
[----:B------:R-:W-:Y:S01]  /*9070*/  FFMA.FTZ R61, R155, R61, R62 ;  /* 0x0000003d9b3d7223 */ /* 0x000fe2000001003e */
[C---:B------:R-:W-:Y:S01]  /*9080*/  FMUL.FTZ R68, R126.reuse, R202 ;  /* 0x000000ca7e447220 */ /* 0x040fe20000410000 */
[-C--:B------:R-:W-:Y:S01]  /*9090*/  FMUL.FTZ R69, R126, R222.reuse ;  /* 0x000000de7e457220 */ /* 0x080fe20000410000 */
[----:B------:R-:W-:Y:S01]  /*90a0*/  LEA R200, R200, R119, 0x4 ;  /* 0x00000077c8c87211 */ /* 0x000fe200078e20ff */
[----:B------:R-:W-:Y:S01]  /*90b0*/  FADD.FTZ R63, -R220, R71 ;  /* 0x00000047dc3f7221 */ /* 0x000fe20000010100 */
[C---:B------:R-:W-:Y:S01]  /*90c0*/  FFMA.FTZ R68, R127.reuse, R222, R68 ;  /* 0x000000de7f447223 */ /* 0x040fe20000010044 */
[----:B------:R-:W-:Y:S01]  /*90d0*/  FFMA.FTZ R69, R127, R202, -R69 ;  /* 0x000000ca7f457223 */ /* 0x000fe20000010845 */
[----:B------:R-:W-:Y:S01]  /*90e0*/  FADD.FTZ R62, R221, R70 ;  /* 0x00000046dd3e7221 */ /* 0x000fe20000010000 */
[----:B------:R0:W1:Y:S01]  /*90f0*/  @!P0 LDS.128 R64, [R200+0x7d60] ;  /* 0x007d6000c8408984 */ /* 0x0000620000000c00 */
[----:B------:R-:W-:Y:S01]  /*9100*/  FADD.FTZ R228, R193, R68 ;  /* 0x00000044c1e47221 */ /* 0x000fe20000010000 */
[----:B------:R-:W-:-:S02]  /*9110*/  FADD.FTZ R192, R192, R69 ;  /* 0x00000045c0c07221 */ /* 0x000fc40000010000 */
[----:B------:R0:W-:Y:S01]  /*9120*/  STS.128 [R79+0x6760], R60 ;  /* 0x0067603c4f007388 */ /* 0x0001e20000000c00 */
[C---:B------:R-:W-:Y:S01]  /*9130*/  FMUL.FTZ R68, R123.reuse, R228 ;  /* 0x000000e47b447220 */ /* 0x040fe20000410000 */
[----:B------:R-:W-:-:S03]  /*9140*/  FMUL.FTZ R69, R123, R192 ;  /* 0x000000c07b457220 */ /* 0x000fc60000410000 */
[C---:B------:R-:W-:Y:S01]  /*9150*/  FFMA.FTZ R193, R125.reuse, R192, -R68 ;  /* 0x000000c07dc17223 */ /* 0x040fe20000010844 */
[----:B------:R-:W-:-:S03]  /*9160*/  FFMA.FTZ R68, R125, R228, R69 ;  /* 0x000000e47d447223 */ /* 0x000fc60000010045 */
[----:B------:R-:W-:Y:S01]  /*9170*/  FADD.FTZ R193, R234, R193 ;  /* 0x000000c1eac17221 */ /* 0x000fe20000010000 */
        /* <DEDUP_REMOVED lines=23> */
.L_x_12462:
[----:B------:R-:W-:Y:S01]  /*92f0*/  BSSY B0, `(.L_x_12324) ;  /* 0x000000e000007945 */ /* 0x000fe20003800000 */
[----:B------:R-:W-:-:S03]  /*9300*/  ISETP.GT.U32.AND P1, PT, R232, 0x1d, PT ;  /* 0x0000001de800780c */ /* 0x000fc60003f24070 */
[----:B------:R-:W-:Y:S10]  /*9310*/  @!P0 BRA `(.L_x_12325) ;  /* 0x00000000002c8947 */ /* 0x000ff40003800000 */
        /* <DEDUP_REMOVED lines=11> */
.L_x_12325:
[----:B------:R-:W-:Y:S05]  /*93d0*/  BSYNC B0 ;  /* 0x0000000000007941 */ /* 0x000fea0003800000 */
.L_x_12324:
[----:B------:R-:W-:-:S03]  /*93e0*/  UMOV UR18, 0xffffffff ;  /* 0xffffffff00127882 */ /* 0x000fc60000000000 */
[----:B------:R-:W-:Y:S05]  /*93f0*/  BRA.DIV UR18, `(.L_x_12326) ;  /* 0x00000076123c7947 */ /* 0x000fea000b800000 */
[----:B---3--:R3:W1:Y:S04]  /*9400*/  SHFL.DOWN PT, R68, R246, 0x2, 0x1f ;  /* 0x08401f00f6447f89 */ /* 0x00866800000e0000 */
[----:B--2---:R3:W2:Y:S04]  /*9410*/  SHFL.DOWN PT, R69, R247, 0x2, 0x1f ;  /* 0x08401f00f7457f89 */ /* 0x0046a800000e0000 */
[----:B----4-:R3:W4:Y:S04]  /*9420*/  SHFL.DOWN PT, R70, R242, 0x2, 0x1f ;  /* 0x08401f00f2467f89 */ /* 0x01072800000e0000 */
[----:B0-----:R3:W0:Y:S02]  /*9430*/  SHFL.DOWN PT, R236, R240, 0x2, 0x1f ;  /* 0x08401f00f0ec7f89 */ /* 0x00162400000e0000 */
.L_x_12468:
[----:B------:R-:W-:Y:S01]  /*9440*/  BSSY B0, `(.L_x_12327) ;  /* 0x000000e000007945 */ /* 0x000fe20003800000 */
[----:B------:R-:W-:-:S03]  /*9450*/  ISETP.GT.U32.AND P0, PT, R232, 0x1b, PT ;  /* 0x0000001be800780c */ /* 0x000fc60003f04070 */
[----:B------:R-:W-:Y:S10]  /*9460*/  @P1 BRA `(.L_x_12328) ;  /* 0x00000000002c1947 */ /* 0x000ff40003800000 */
[C---:B0-----:R-:W-:Y:S01]  /*9470*/  FMUL.FTZ R71, R247.reuse, R236 ;  /* 0x000000ecf7477220 */ /* 0x041fe20000410000 */
[----:B----4-:R-:W-:-:S03]  /*9480*/  FMUL.FTZ R241, R247, R70 ;  /* 0x00000046f7f17220 */ /* 0x010fc60000410000 */
[C---:B------:R-:W-:Y:S01]  /*9490*/  FFMA.FTZ R239, R246.reuse, R70, -R71 ;  /* 0x00000046f6ef7223 */ /* 0x040fe20000010847 */
[CC--:B--2---:R-:W-:Y:S01]  /*94a0*/  FMUL.FTZ R71, R247.reuse, R69.reuse ;  /* 0x00000045f7477220 */ /* 0x0c4fe20000410000 */
[----:B-1----:R-:W-:Y:S01]  /*94b0*/  FMUL.FTZ R70, R247, R68 ;  /* 0x00000044f7467220 */ /* 0x002fe20000410000 */
[----:B------:R-:W-:Y:S01]  /*94c0*/  FFMA.FTZ R241, R246, R236, R241 ;  /* 0x000000ecf6f17223 */ /* 0x000fe200000100f1 */
[----:B---3--:R-:W-:Y:S01]  /*94d0*/  FADD.FTZ R242, R242, R239 ;  /* 0x000000eff2f27221 */ /* 0x008fe20000010000 */
[C---:B------:R-:W-:Y:S01]  /*94e0*/  FFMA.FTZ R71, R246.reuse, R68, -R71 ;  /* 0x00000044f6477223 */ /* 0x040fe20000010847 */
[----:B------:R-:W-:Y:S01]  /*94f0*/  FFMA.FTZ R247, R246, R69, R70 ;  /* 0x00000045f6f77223 */ /* 0x000fe20000010046 */
[----:B------:R-:W-:-:S03]  /*9500*/  FADD.FTZ R240, R240, R241 ;  /* 0x000000f1f0f07221 */ /* 0x000fc60000010000 */
[----:B------:R-:W-:-:S07]  /*9510*/  MOV R246, R71 ;  /* 0x0000004700f67202 */ /* 0x000fce0000000f00 */
.L_x_12328:
[----:B------:R-:W-:Y:S05]  /*9520*/  BSYNC B0 ;  /* 0x0000000000007941 */ /* 0x000fea0003800000 */
.L_x_12327:
[----:B------:R-:W-:-:S03]  /*9530*/  UMOV UR18, 0xffffffff ;  /* 0xffffffff00127882 */ /* 0x000fc60000000000 */
[----:B------:R-:W-:Y:S05]  /*9540*/  BRA.DIV UR18, `(.L_x_12329) ;  /* 0x0000007612587947 */ /* 0x000fea000b800000 */
[----:B-1----:R1:W1:Y:S04]  /*9550*/  SHFL.DOWN PT, R68, R246, 0x4, 0x1f ;  /* 0x08801f00f6447f89 */ /* 0x00226800000e0000 */
[----:B--2---:R2:W1:Y:S04]  /*9560*/  SHFL.DOWN PT, R69, R247, 0x4, 0x1f ;  /* 0x08801f00f7457f89 */ /* 0x00446800000e0000 */
[----:B----4-:R2:W4:Y:S04]  /*9570*/  SHFL.DOWN PT, R70, R242, 0x4, 0x1f ;  /* 0x08801f00f2467f89 */ /* 0x01052800000e0000 */
[----:B0-----:R2:W0:Y:S02]  /*9580*/  SHFL.DOWN PT, R236, R240, 0x4, 0x1f ;  /* 0x08801f00f0ec7f89 */ /* 0x00142400000e0000 */
.L_x_12474:
[----:B------:R-:W-:Y:S01]  /*9590*/  BSSY B0, `(.L_x_12330) ;  /* 0x000000e000007945 */ /* 0x000fe20003800000 */
[----:B------:R-:W-:-:S03]  /*95a0*/  ISETP.GT.U32.AND P1, PT, R232, 0x17, PT ;  /* 0x00000017e800780c */ /* 0x000fc60003f24070 */
[----:B------:R-:W-:Y:S10]  /*95b0*/  @P0 BRA `(.L_x_12331) ;  /* 0x00000000002c0947 */ /* 0x000ff40003800000 */
        /* <DEDUP_REMOVED lines=11> */
.L_x_12331:
[----:B------:R-:W-:Y:S05]  /*9670*/  BSYNC B0 ;  /* 0x0000000000007941 */ /* 0x000fea0003800000 */
.L_x_12330:
[----:B------:R-:W-:-:S03]  /*9680*/  UMOV UR18, 0xffffffff ;  /* 0xffffffff00127882 */ /* 0x000fc60000000000 */
[----:B------:R-:W-:Y:S05]  /*9690*/  BRA.DIV UR18, `(.L_x_12332) ;  /* 0x0000007612747947 */ /* 0x000fea000b800000 */
[----:B-1----:R1:W1:Y:S04]  /*96a0*/  SHFL.DOWN PT, R68, R246, 0x8, 0x1f ;  /* 0x09001f00f6447f89 */ /* 0x00226800000e0000 */
[----:B------:R0:W1:Y:S04]  /*96b0*/  SHFL.DOWN PT, R69, R247, 0x8, 0x1f ;  /* 0x09001f00f7457f89 */ /* 0x00006800000e0000 */
[----:B----4-:R4:W1:Y:S04]  /*96c0*/  SHFL.DOWN PT, R70, R242, 0x8, 0x1f ;  /* 0x09001f00f2467f89 */ /* 0x01086800000e0000 */
[----:B0-----:R4:W0:Y:S02]  /*96d0*/  SHFL.DOWN PT, R236, R240, 0x8, 0x1f ;  /* 0x09001f00f0ec7f89 */ /* 0x00182400000e0000 */
.L_x_12480:
        /* <DEDUP_REMOVED lines=14> */
.L_x_12334:
[----:B------:R-:W-:Y:S05]  /*97c0*/  BSYNC B0 ;  /* 0x0000000000007941 */ /* 0x000fea0003800000 */
.L_x_12333:
[----:B------:R-:W-:-:S03]  /*97d0*/  UMOV UR18, 0xffffffff ;  /* 0xffffffff00127882 */ /* 0x000fc60000000000 */
[----:B------:R-:W-:Y:S05]  /*97e0*/  BRA.DIV UR18, `(.L_x_12335) ;  /* 0x0000007612907947 */ /* 0x000fea000b800000 */
[----:B-1----:R1:W1:Y:S04]  /*97f0*/  SHFL.DOWN PT, R68, R246, 0x10, 0x1f ;  /* 0x0a001f00f6447f89 */ /* 0x00226800000e0000 */
[----:B------:R0:W1:Y:S04]  /*9800*/  SHFL.DOWN PT, R69, R247, 0x10, 0x1f ;  /* 0x0a001f00f7457f89 */ /* 0x00006800000e0000 */
[----:B------:R1:W1:Y:S04]  /*9810*/  SHFL.DOWN PT, R70, R242, 0x10, 0x1f ;  /* 0x0a001f00f2467f89 */ /* 0x00026800000e0000 */
[----:B0-----:R0:W0:Y:S02]  /*9820*/  SHFL.DOWN PT, R236, R240, 0x10, 0x1f ;  /* 0x0a001f00f0ec7f89 */ /* 0x00102400000e0000 */
.L_x_12486:
        /* <DEDUP_REMOVED lines=14> */
.L_x_12337:
[----:B------:R-:W-:Y:S05]  /*9910*/  BSYNC B0 ;  /* 0x0000000000007941 */ /* 0x000fea0003800000 */
.L_x_12336:
        /* <DEDUP_REMOVED lines=9> */
[CC--:B-1----:R-:W-:Y:S01]  /*99b0*/  FMUL.FTZ R69, R67.reuse, R245.reuse ;  /* 0x000000f543457220 */ /* 0x0c2fe20000410000 */
[-C--:B------:R-:W-:Y:S01]  /*99c0*/  FMUL.FTZ R234, R66, R245.reuse ;  /* 0x000000f542ea7220 */ /* 0x080fe20000410000 */
        /* <DEDUP_REMOVED lines=9> */
.L_x_12500:
        /* <DEDUP_REMOVED lines=8> */
[C---:B------:R-:W-:Y:S01]  /*9ae0*/  FFMA.FTZ R245, R238.reuse, R70, -R67 ;  /* 0x00000046eef57223 */ /* 0x040fe20000010843 */
[----:B----4-:R-:W-:Y:S01]  /*9af0*/  FFMA.FTZ R240, R238, R71, R66 ;  /* 0x00000047eef07223 */ /* 0x010fe20000010042 */
[CC--:B------:R-:W-:Y:S01]  /*9b00*/  FMUL.FTZ R67, R243.reuse, R69.reuse ;  /* 0x00000045f3437220 */ /* 0x0c0fe20000410000 */
[-C--:B------:R-:W-:Y:S01]  /*9b10*/  FMUL.FTZ R66, R243, R68.reuse ;  /* 0x00000044f3427220 */ /* 0x080fe20000410000 */
[----:B------:R-:W-:Y:S01]  /*9b20*/  FADD.FTZ R70, R244, R245 ;  /* 0x000000f5f4467221 */ /* 0x000fe20000010000 */
[----:B------:R-:W-:Y:S01]  /*9b30*/  FADD.FTZ R71, R251, R240 ;  /* 0x000000f0fb477221 */ /* 0x000fe20000010000 */
[C---:B------:R-:W-:Y:S01]  /*9b40*/  FFMA.FTZ R68, R238.reuse, R68, -R67 ;  /* 0x00000044ee447223 */ /* 0x040fe20000010843 */
[----:B------:R-:W-:-:S07]  /*9b50*/  FFMA.FTZ R69, R238, R69, R66 ;  /* 0x00000045ee457223 */ /* 0x000fce0000010042 */
.L_x_12340:
[----:B------:R-:W-:Y:S05]  /*9b60*/  BSYNC B0 ;  /* 0x0000000000007941 */ /* 0x000fea0003800000 */
.L_x_12339:
        /* <DEDUP_REMOVED lines=16> */
.L_x_12322:
[----:B------:R-:W-:Y:S01]  /*9c70*/  ISETP.NE.AND P0, PT, R122, RZ, PT ;  /* 0x000000ff7a00720c */ /* 0x000fe20003f05270 */
[----:B------:R-:W-:Y:S05]  /*9c80*/  WARPSYNC.ALL ;  /* 0x0000000000007948 */ /* 0x000fea0003800000 */
[----:B0-----:R-:W-:Y:S01]  /*9c90*/  P2R R60, PR, RZ, 0x1 ;  /* 0x00000001ff3c7803 */ /* 0x001fe20000000000 */
[----:B------:R-:W-:Y:S01]  /*9ca0*/  BAR.SYNC.DEFER_BLOCKING 0x0 ;  /* 0x0000000000007b1d */ /* 0x000fe20000010000 */
[----:B------:R-:W-:Y:S01]  /*9cb0*/  FMUL.FTZ R63, R82, R51 ;  /* 0x00000033523f7220 */ /* 0x000fe20000410000 */
[C---:B------:R-:W-:Y:S01]  /*9cc0*/  SHF.L.U32 R69, R122.reuse, 0x5, RZ ;  /* 0x000000057a457819 */ /* 0x040fe200000006ff */
[----:B------:R-:W-:Y:S01]  /*9cd0*/  UIADD3 UR18, -UR7, UR46, URZ ;  /* 0x0000002e07127290 */ /* 0x000fe2000fffe13f */
[----:B------:R-:W-:Y:S01]  /*9ce0*/  IADD3 R245, R122, 0x200, RZ ;  /* 0x000002007af57810 */ /* 0x000fe20007ffe0ff */
[----:B------:R-:W-:Y:S01]  /*9cf0*/  FFMA.FTZ R68, R78, -R63, R193 ;  /* 0x8000003f4e447223 */ /* 0x000fe200000100c1 */
[C---:B------:R-:W-:Y:S01]  /*9d00*/  IADD3 R203, R122.reuse, 0x600, RZ ;  /* 0x000006007acb7810 */ /* 0x040fe20007ffe0ff */
[----:B------:R-:W-:Y:S01]  /*9d10*/  ULEA UR18, UR18, 0xfffffc00, 0xa ;  /* 0xfffffc0012127891 */ /* 0x000fe2000f8e503f */
[----:B------:R-:W-:Y:S01]  /*9d20*/  IADD3 R239, R122, 0x740, RZ ;  /* 0x000007407aef7810 */ /* 0x000fe20007ffe0ff */
[----:B------:R-:W-:Y:S01]  /*9d30*/  FMUL.FTZ R249, R14, R186 ;  /* 0x000000ba0ef97220 */ /* 0x000fe20000410000 */
[C---:B------:R-:W-:Y:S01]  /*9d40*/  IADD3 R241, R122.reuse, 0x780, RZ ;  /* 0x000007807af17810 */ /* 0x040fe20007ffe0ff */
[----:B------:R-:W-:Y:S01]  /*9d50*/  UIADD3 UR18, UR59, -UR18, URZ ;  /* 0x800000123b127290 */ /* 0x000fe2000fffe03f */
[----:B------:R-:W-:Y:S01]  /*9d60*/  IADD3 R243, R122, 0x7c0, RZ ;  /* 0x000007c07af37810 */ /* 0x000fe20007ffe0ff */
[----:B------:R-:W-:Y:S01]  /*9d70*/  FFMA.FTZ R247, -R14, R184, -RZ ;  /* 0x000000b80ef77223 */ /* 0x000fe200000109ff */
[-C--:B------:R-:W-:Y:S01]  /*9d80*/  LEA.HI.SX32 R244, R122, R122.reuse, 0x1b ;  /* 0x0000007a7af47211 */ /* 0x080fe200078fdaff */
[----:B------:R-:W-:Y:S01]  /*9d90*/  FMUL.FTZ R193, R0, R193 ;  /* 0x000000c100c17220 */ /* 0x000fe20000410000 */
[----:B------:R-:W-:Y:S01]  /*9da0*/  LEA.HI.SX32 R230, R243, R122, 0x1b ;  /* 0x0000007af3e67211 */ /* 0x000fe200078fdaff */
[----:B------:R-:W-:Y:S01]  /*9db0*/  USHF.R.S32.HI UR19, URZ, 0x1f, UR16 ;  /* 0x0000001f3f137899 */ /* 0x000fe20008011410 */
[----:B------:R-:W-:Y:S01]  /*9dc0*/  LEA R244, R244, R119, 0x2 ;  /* 0x00000077f4f47211 */ /* 0x000fe200078e10ff */
[----:B------:R-:W-:Y:S01]  /*9dd0*/  BSSY B0, `(.L_x_12341) ;  /* 0x00002ca000007945 */ /* 0x000fe20003800000 */
        /* <DEDUP_REMOVED lines=8> */
[----:B------:R-:W-:-:S03]  /*9e60*/  FADD.FTZ R94, R94, R73 ;  /* 0x000000495e5e7221 */ /* 0x000fc60000010000 */
[CC--:B------:R-:W-:Y:S01]  /*9e70*/  FMUL.FTZ R60, R123.reuse, -R216.reuse ;  /* 0x800000d87b3c7220 */ /* 0x0c0fe20000410000 */
[C---:B------:R-:W-:Y:S01]  /*9e80*/  FMUL.FTZ R61, R80.reuse, R216 ;  /* 0x000000d8503d7220 */ /* 0x040fe20000410000 */
[----:B------:R-:W-:Y:S01]  /*9e90*/  FFMA.FTZ R80, R80, -R63, R233 ;  /* 0x8000003f50507223 */ /* 0x000fe200000100e9 */
[-C--:B------:R-:W-:Y:S01]  /*9ea0*/  FMUL.FTZ R62, R123, -R94.reuse ;  /* 0x8000005e7b3e7220 */ /* 0x080fe20000410000 */
[-C--:B------:R-:W-:Y:S01]  /*9eb0*/  FFMA.FTZ R60, R125, R94.reuse, -R60 ;  /* 0x0000005e7d3c7223 */ /* 0x080fe2000001083c */
[----:B------:R-:W-:Y:S01]  /*9ec0*/  FFMA.FTZ R63, R78, R94, R61 ;  /* 0x0000005e4e3f7223 */ /* 0x000fe2000001003d */
[----:B------:R-:W-:Y:S01]  /*9ed0*/  FMUL.FTZ R61, R94, UR45 ;  /* 0x0000002d5e3d7c20 */ /* 0x000fe20008410000 */
[CC--:B------:R-:W-:Y:S01]  /*9ee0*/  FMUL.FTZ R69, R216.reuse, R51.reuse ;  /* 0x00000033d8457220 */ /* 0x0c0fe20000410000 */
[----:B------:R-:W-:Y:S01]  /*9ef0*/  FADD.FTZ R123, R93, R60 ;  /* 0x0000003c5d7b7221 */ /* 0x000fe20000010000 */
[----:B------:R-:W-:Y:S01]  /*9f00*/  FMUL.FTZ R60, R216, UR45 ;  /* 0x0000002dd83c7c20 */ /* 0x000fe20008410000 */
[----:B------:R-:W-:Y:S01]  /*9f10*/  FMUL.FTZ R67, R94, R51 ;  /* 0x000000335e437220 */ /* 0x000fe20000410000 */
[----:B------:R-:W-:Y:S01]  /*9f20*/  FFMA.FTZ R61, R216, UR44, -R61 ;  /* 0x0000002cd83d7c23 */ /* 0x000fe2000801083d */
[----:B------:R-:W-:Y:S01]  /*9f30*/  FFMA.FTZ R62, R125, R216, R62 ;  /* 0x000000d87d3e7223 */ /* 0x000fe2000001003e */
[----:B------:R-:W-:Y:S01]  /*9f40*/  FFMA.FTZ R65, R94, UR44, R60 ;  /* 0x0000002c5e417c23 */ /* 0x000fe2000801003c */
[C---:B------:R-:W-:Y:S01]  /*9f50*/  FMUL.FTZ R71, R80.reuse, R69 ;  /* 0x0000004550477220 */ /* 0x040fe20000410000 */
[C---:B------:R-:W-:Y:S01]  /*9f60*/  FMUL.FTZ R60, R80.reuse, R67 ;  /* 0x00000043503c7220 */ /* 0x040fe20000410000 */
[----:B------:R-:W-:Y:S01]  /*9f70*/  FMUL.FTZ R80, R80, R61 ;  /* 0x0000003d50507220 */ /* 0x000fe20000410000 */
[----:B------:R-:W-:Y:S01]  /*9f80*/  FADD.FTZ R78, -R215, R62 ;  /* 0x0000003ed74e7221 */ /* 0x000fe20000010100 */
[----:B------:R-:W-:Y:S01]  /*9f90*/  LEA R62, R64, R119, 0x2 ;  /* 0x00000077403e7211 */ /* 0x000fe200078e10ff */
[----:B------:R-:W-:Y:S01]  /*9fa0*/  FFMA.FTZ R18, R63, R51, R18 ;  /* 0x000000333f127223 */ /* 0x000fe20000010012 */
[----:B------:R-:W-:Y:S01]  /*9fb0*/  FFMA.FTZ R65, R68, R65, R80 ;  /* 0x0000004144417223 */ /* 0x000fe20000010050 */
[-C--:B------:R-:W-:Y:S01]  /*9fc0*/  FMUL.FTZ R64, R126, -R78.reuse ;  /* 0x8000004e7e407220 */ /* 0x080fe20000410000 */
[-C--:B------:R-:W-:Y:S01]  /*9fd0*/  FMUL.FTZ R79, R82, R67.reuse ;  /* 0x00000043524f7220 */ /* 0x080fe20000410000 */
[----:B------:R-:W-:Y:S01]  /*9fe0*/  FFMA.FTZ R61, R68, R67, R71 ;  /* 0x00000043443d7223 */ /* 0x000fe20000010047 */
[----:B------:R-:W-:Y:S01]  /*9ff0*/  FFMA.FTZ R73, R82, R63, R65 ;  /* 0x0000003f52497223 */ /* 0x000fe20000010041 */
[-C--:B------:R-:W-:Y:S01]  /*a000*/  FFMA.FTZ R63, R127, R123.reuse, -R64 ;  /* 0x0000007b7f3f7223 */ /* 0x080fe20000010840 */
[----:B------:R-:W-:Y:S01]  /*a010*/  FMUL.FTZ R64, R77, R78 ;  /* 0x0000004e4d407220 */ /* 0x000fe20000410000 */
[-C--:B------:R-:W-:Y:S01]  /*a020*/  FMUL.FTZ R65, R185, R102.reuse ;  /* 0x00000066b9417220 */ /* 0x080fe20000410000 */
[----:B------:R-:W-:Y:S01]  /*a030*/  FMUL.FTZ R67, R123, UR45 ;  /* 0x0000002d7b437c20 */ /* 0x000fe20008410000 */
[----:B------:R-:W-:Y:S01]  /*a040*/  FMUL.FTZ R126, R126, -R123 ;  /* 0x8000007b7e7e7220 */ /* 0x000fe20000410000 */
[----:B------:R-:W-:Y:S01]  /*a050*/  FFMA.FTZ R60, R68, R69, -R60 ;  /* 0x00000045443c7223 */ /* 0x000fe2000001083c */
[----:B------:R-:W-:Y:S01]  /*a060*/  FFMA.FTZ R66, R187, R123, R64 ;  /* 0x0000007bbb427223 */ /* 0x000fe20000010040 */
[-C--:B------:R-:W-:Y:S01]  /*a070*/  FFMA.FTZ R77, R77, -R65.reuse, R228 ;  /* 0x800000414d4d7223 */ /* 0x080fe200000100e4 */
[C---:B------:R-:W-:Y:S01]  /*a080*/  FMUL.FTZ R64, R78.reuse, UR45 ;  /* 0x0000002d4e407c20 */ /* 0x040fe20008410000 */
[C---:B------:R-:W-:Y:S01]  /*a090*/  FFMA.FTZ R68, R78.reuse, UR44, -R67 ;  /* 0x0000002c4e447c23 */ /* 0x040fe20008010843 */
[----:B------:R-:W-:Y:S01]  /*a0a0*/  FMUL.FTZ R72, R123, R102 ;  /* 0x000000667b487220 */ /* 0x000fe20000410000 */
[----:B------:R-:W-:Y:S01]  /*a0b0*/  FFMA.FTZ R127, R127, R78, R126 ;  /* 0x0000004e7f7f7223 */ /* 0x000fe2000001007e */
[----:B------:R-:W-:Y:S01]  /*a0c0*/  FFMA.FTZ R65, R187, -R65, R192 ;  /* 0x80000041bb417223 */ /* 0x000fe200000100c0 */
[----:B------:R-:W-:Y:S01]  /*a0d0*/  FFMA.FTZ R64, R123, UR44, R64 ;  /* 0x0000002c7b407c23 */ /* 0x000fe20008010040 */
[----:B------:R-:W-:Y:S01]  /*a0e0*/  FMUL.FTZ R70, R77, R68 ;  /* 0x000000444d467220 */ /* 0x000fe20000410000 */
[----:B------:R-:W-:Y:S01]  /*a0f0*/  FMUL.FTZ R67, R185, R72 ;  /* 0x00000048b9437220 */ /* 0x000fe20000410000 */
[----:B------:R0:W-:Y:S01]  /*a100*/  STS [R62+0x2178], R79 ;  /* 0x0021784f3e007388 */ /* 0x0001e20000000800 */
[----:B------:R-:W-:Y:S01]  /*a110*/  FMUL.FTZ R78, R78, R102 ;  /* 0x000000664e4e7220 */ /* 0x000fe20000410000 */
[----:B------:R-:W-:Y:S01]  /*a120*/  FADD.FTZ R127, -R214, R127 ;  /* 0x0000007fd67f7221 */ /* 0x000fe20000010100 */
[----:B------:R-:W-:Y:S01]  /*a130*/  FMUL.FTZ R93, R82, R69 ;  /* 0x00000045525d7220 */ /* 0x000fe20000410000 */
[----:B------:R-:W-:Y:S01]  /*a140*/  FFMA.FTZ R70, R65, R64, R70 ;  /* 0x0000004041467223 */ /* 0x000fe20000010046 */
[C---:B------:R-:W-:Y:S01]  /*a150*/  FMUL.FTZ R69, R77.reuse, R72 ;  /* 0x000000484d457220 */ /* 0x040fe20000410000 */
[-C--:B------:R-:W-:Y:S01]  /*a160*/  FMUL.FTZ R80, R77, R78.reuse ;  /* 0x0000004e4d507220 */ /* 0x080fe20000410000 */
[----:B------:R1:W-:Y:S01]  /*a170*/  STS [R62+0x2170], R67 ;  /* 0x002170433e007388 */ /* 0x0003e20000000800 */
[----:B------:R-:W-:Y:S01]  /*a180*/  FMUL.FTZ R64, R128, -R127 ;  /* 0x8000007f80407220 */ /* 0x000fe20000410000 */
[----:B------:R-:W-:Y:S01]  /*a190*/  FMUL.FTZ R71, R185, R78 ;  /* 0x0000004eb9477220 */ /* 0x000fe20000410000 */
[----:B0-----:R-:W-:Y:S01]  /*a1a0*/  FADD.FTZ R79, R92, R63 ;  /* 0x0000003f5c4f7221 */ /* 0x001fe20000010000 */
[----:B------:R-:W-:Y:S01]  /*a1b0*/  FMUL.FTZ R63, R179, R96 ;  /* 0x00000060b33f7220 */ /* 0x000fe20000410000 */
[----:B------:R-:W-:Y:S01]  /*a1c0*/  FFMA.FTZ R27, R66, R102, R27 ;  /* 0x00000066421b7223 */ /* 0x000fe2000001001b */
[----:B------:R-:W-:Y:S01]  /*a1d0*/  FFMA.FTZ R82, R185, R66, R70 ;  /* 0x00000042b9527223 */ /* 0x000fe20000010046 */
[----:B------:R-:W-:Y:S01]  /*a1e0*/  FMUL.FTZ R128, R128, -R79 ;  /* 0x8000004f80807220 */ /* 0x000fe20000410000 */
[----:B------:R-:W-:Y:S01]  /*a1f0*/  FFMA.FTZ R69, R65, R78, -R69 ;  /* 0x0000004e41457223 */ /* 0x000fe20000010845 */
[----:B------:R-:W-:Y:S01]  /*a200*/  FMUL.FTZ R66, R181, R127 ;  /* 0x0000007fb5427220 */ /* 0x000fe20000410000 */
[----:B-1----:R-:W-:Y:S01]  /*a210*/  FMUL.FTZ R67, R79, UR45 ;  /* 0x0000002d4f437c20 */ /* 0x002fe20008410000 */
[----:B------:R-:W-:Y:S01]  /*a220*/  FFMA.FTZ R68, R65, R72, R80 ;  /* 0x0000004841447223 */ /* 0x000fe20000010050 */
[----:B------:R-:W-:Y:S01]  /*a230*/  FFMA.FTZ R64, R129, R79, -R64 ;  /* 0x0000004f81407223 */ /* 0x000fe20000010840 */
[----:B------:R-:W-:Y:S01]  /*a240*/  FFMA.FTZ R181, R181, -R63, R222 ;  /* 0x8000003fb5b57223 */ /* 0x000fe200000100de */
[-C--:B------:R-:W-:Y:S01]  /*a250*/  FMUL.FTZ R78, R79, R96.reuse ;  /* 0x000000604f4e7220 */ /* 0x080fe20000410000 */
[C---:B------:R-:W-:Y:S01]  /*a260*/  FMUL.FTZ R65, R127.reuse, UR45 ;  /* 0x0000002d7f417c20 */ /* 0x040fe20008410000 */
[----:B------:R-:W-:Y:S01]  /*a270*/  FFMA.FTZ R70, R127, UR44, -R67 ;  /* 0x0000002c7f467c23 */ /* 0x000fe20008010843 */
[----:B------:R-:W-:Y:S01]  /*a280*/  FFMA.FTZ R128, R129, R127, R128 ;  /* 0x0000007f81807223 */ /* 0x000fe20000010080 */
[----:B------:R0:W-:Y:S01]  /*a290*/  STS [R62+0x2174], R71 ;  /* 0x002174473e007388 */ /* 0x0001e20000000800 */
[----:B------:R-:W-:Y:S01]  /*a2a0*/  FFMA.FTZ R63, R183, -R63, R202 ;  /* 0x8000003fb73f7223 */ /* 0x000fe200000100ca */
[----:B------:R-:W-:Y:S01]  /*a2b0*/  FMUL.FTZ R72, R127, R96 ;  /* 0x000000607f487220 */ /* 0x000fe20000410000 */
[C---:B------:R-:W-:Y:S01]  /*a2c0*/  FMUL.FTZ R77, R181.reuse, R78 ;  /* 0x0000004eb54d7220 */ /* 0x040fe20000410000 */
[----:B------:R-:W-:Y:S01]  /*a2d0*/  FMUL.FTZ R70, R181, R70 ;  /* 0x00000046b5467220 */ /* 0x000fe20000410000 */
[----:B------:R-:W-:Y:S01]  /*a2e0*/  FADD.FTZ R128, -R213, R128 ;  /* 0x00000080d5807221 */ /* 0x000fe20000010100 */
[-C--:B------:R-:W-:Y:S01]  /*a2f0*/  FMUL.FTZ R80, R181, R72.reuse ;  /* 0x00000048b5507220 */ /* 0x080fe20000410000 */
[-C--:B------:R-:W-:Y:S01]  /*a300*/  FMUL.FTZ R67, R179, R72.reuse ;  /* 0x00000048b3437220 */ /* 0x080fe20000410000 */
[----:B------:R-:W-:Y:S01]  /*a310*/  FFMA.FTZ R77, R63, R72, -R77 ;  /* 0x000000483f4d7223 */ /* 0x000fe2000001084d */
[----:B------:R-:W-:Y:S01]  /*a320*/  FFMA.FTZ R66, R183, R79, R66 ;  /* 0x0000004fb7427223 */ /* 0x000fe20000010042 */
[----:B0-----:R-:W-:Y:S01]  /*a330*/  FADD.FTZ R71, R91, R64 ;  /* 0x000000405b477221 */ /* 0x001fe20000010000 */
[----:B------:R-:W-:Y:S01]  /*a340*/  FFMA.FTZ R64, R79, UR44, R65 ;  /* 0x0000002c4f407c23 */ /* 0x000fe20008010041 */
[-C--:B------:R-:W-:Y:S01]  /*a350*/  FMUL.FTZ R65, R179, R78.reuse ;  /* 0x0000004eb3417220 */ /* 0x080fe20000410000 */
[----:B------:R-:W-:Y:S01]  /*a360*/  SHF.L.U32 R72, R54, 0x10, RZ ;  /* 0x0000001036487819 */ /* 0x000fe200000006ff */
[C---:B------:R-:W-:Y:S01]  /*a370*/  FFMA.FTZ R78, R63.reuse, R78, R80 ;  /* 0x0000004e3f4e7223 */ /* 0x040fe20000010050 */
[----:B------:R-:W-:Y:S01]  /*a380*/  FFMA.FTZ R70, R63, R64, R70 ;  /* 0x000000403f467223 */ /* 0x000fe20000010046 */
[----:B------:R-:W-:Y:S01]  /*a390*/  FMUL.FTZ R64, R130, -R128 ;  /* 0x8000008082407220 */ /* 0x000fe20000410000 */
[----:B------:R-:W-:Y:S01]  /*a3a0*/  FFMA.FTZ R19, R66, R96, R19 ;  /* 0x0000006042137223 */ /* 0x000fe20000010013 */
[----:B------:R0:W-:Y:S01]  /*a3b0*/  STS [R62+0x2168], R65 ;  /* 0x002168413e007388 */ /* 0x0001e20000000800 */
[----:B------:R-:W-:Y:S01]  /*a3c0*/  FFMA.FTZ R179, R179, R66, R70 ;  /* 0x00000042b3b37223 */ /* 0x000fe20000010046 */
[----:B------:R-:W-:Y:S01]  /*a3d0*/  FMUL.FTZ R66, R72, R103 ;  /* 0x0000006748427220 */ /* 0x000fe20000410000 */
[----:B------:R-:W-:Y:S01]  /*a3e0*/  FFMA.FTZ R63, R131, R71, -R64 ;  /* 0x00000047833f7223 */ /* 0x000fe20000010840 */
[----:B------:R1:W-:Y:S01]  /*a3f0*/  STS [R62+0x216c], R67 ;  /* 0x00216c433e007388 */ /* 0x0003e20000000800 */
[C---:B------:R-:W-:Y:S01]  /*a400*/  FMUL.FTZ R64, R128.reuse, UR45 ;  /* 0x0000002d80407c20 */ /* 0x040fe20008410000 */
[----:B------:R-:W-:Y:S01]  /*a410*/  FMUL.FTZ R79, R128, R103 ;  /* 0x00000067804f7220 */ /* 0x000fe20000410000 */
[----:B------:R-:W-:Y:S01]  /*a420*/  FADD.FTZ R91, R90, R63 ;  /* 0x0000003f5a5b7221 */ /* 0x000fe20000010000 */
[-C--:B------:R-:W-:Y:S01]  /*a430*/  FMUL.FTZ R130, R130, -R71.reuse ;  /* 0x8000004782827220 */ /* 0x080fe20000410000 */
[----:B------:R-:W-:Y:S01]  /*a440*/  FFMA.FTZ R63, R71, UR44, R64 ;  /* 0x0000002c473f7c23 */ /* 0x000fe20008010040 */
[C---:B0-----:R-:W-:Y:S01]  /*a450*/  FMUL.FTZ R65, R74.reuse, R128 ;  /* 0x000000804a417220 */ /* 0x041fe20000410000 */
[-C--:B------:R-:W-:Y:S01]  /*a460*/  FFMA.FTZ R74, R74, -R66.reuse, R227 ;  /* 0x800000424a4a7223 */ /* 0x080fe200000100e3 */
[----:B------:R-:W-:Y:S01]  /*a470*/  FADD.FTZ R34, R73, R34 ;  /* 0x0000002249227221 */ /* 0x000fe20000010000 */
[C---:B------:R-:W-:Y:S01]  /*a480*/  FFMA.FTZ R66, R76.reuse, -R66, R231 ;  /* 0x800000424c427223 */ /* 0x040fe200000100e7 */
[C---:B-1----:R-:W-:Y:S01]  /*a490*/  FMUL.FTZ R67, R71.reuse, UR45 ;  /* 0x0000002d47437c20 */ /* 0x042fe20008410000 */
[----:B------:R-:W-:Y:S01]  /*a4a0*/  FFMA.FTZ R65, R76, R71, R65 ;  /* 0x000000474c417223 */ /* 0x000fe20000010041 */
[----:B------:R-:W-:Y:S01]  /*a4b0*/  FMUL.FTZ R71, R71, R103 ;  /* 0x0000006747477220 */ /* 0x000fe20000410000 */
[----:B------:R-:W-:Y:S01]  /*a4c0*/  FMUL.FTZ R73, R74, R79 ;  /* 0x0000004f4a497220 */ /* 0x000fe20000410000 */
[----:B------:R-:W-:Y:S01]  /*a4d0*/  FFMA.FTZ R67, R128, UR44, -R67 ;  /* 0x0000002c80437c23 */ /* 0x000fe20008010843 */
[----:B------:R-:W-:Y:S01]  /*a4e0*/  FFMA.FTZ R131, R131, R128, R130 ;  /* 0x0000008083837223 */ /* 0x000fe20000010082 */
[----:B------:R-:W-:Y:S01]  /*a4f0*/  PRMT R64, R53, 0x7632, R64 ;  /* 0x0000763235407816 */ /* 0x000fe20000000040 */
[----:B------:R-:W-:Y:S01]  /*a500*/  FFMA.FTZ R76, R66, R71, R73 ;  /* 0x00000047424c7223 */ /* 0x000fe20000010049 */
[C---:B------:R-:W-:Y:S01]  /*a510*/  FMUL.FTZ R67, R74.reuse, R67 ;  /* 0x000000434a437220 */ /* 0x040fe20000410000 */
[----:B------:R-:W-:Y:S01]  /*a520*/  FMUL.FTZ R74, R74, R71 ;  /* 0x000000474a4a7220 */ /* 0x000fe20000410000 */
[-C--:B------:R-:W-:Y:S01]  /*a530*/  FMUL.FTZ R73, R72, R79.reuse ;  /* 0x0000004f48497220 */ /* 0x080fe20000410000 */
[----:B------:R-:W-:Y:S01]  /*a540*/  FADD.FTZ R131, -R212, R131 ;  /* 0x00000083d4837221 */ /* 0x000fe20000010100 */
[----:B------:R-:W-:Y:S01]  /*a550*/  SHF.L.U32 R123, R64, 0x10, RZ ;  /* 0x00000010407b7819 */ /* 0x000fe200000006ff */
[C---:B------:R-:W-:Y:S01]  /*a560*/  FFMA.FTZ R79, R66.reuse, R79, -R74 ;  /* 0x0000004f424f7223 */ /* 0x040fe2000001084a */
[----:B------:R-:W-:Y:S01]  /*a570*/  FFMA.FTZ R66, R66, R63, R67 ;  /* 0x0000003f42427223 */ /* 0x000fe20000010043 */
[----:B------:R-:W-:Y:S01]  /*a580*/  FMUL.FTZ R71, R72, R71 ;  /* 0x0000004748477220 */ /* 0x000fe20000410000 */
[----:B------:R-:W-:Y:S01]  /*a590*/  FFMA.FTZ R26, R65, R103, R26 ;  /* 0x00000067411a7223 */ /* 0x000fe2000001001a */
[----:B------:R-:W-:Y:S01]  /*a5a0*/  FMUL.FTZ R64, R134, -R131 ;  /* 0x8000008386407220 */ /* 0x000fe20000410000 */
        /* <DEDUP_REMOVED lines=9> */
[----:B------:R-:W-:Y:S01]  /*a640*/  FFMA.FTZ R134, R135, R131, R134 ;  /* 0x0000008387867223 */ /* 0x000fe20000010086 */
[----:B------:R0:W-:Y:S01]  /*a650*/  STS [R62+0x217c], R93 ;  /* 0x00217c5d3e007388 */ /* 0x0001e20000000800 */
[C---:B------:R-:W-:Y:S01]  /*a660*/  FFMA.FTZ R65, R178.reuse, -R65, R223 ;  /* 0x80000041b2417223 */ /* 0x040fe200000100df */
[----:B------:R-:W-:Y:S01]  /*a670*/  FFMA.FTZ R66, R91, UR44, R66 ;  /* 0x0000002c5b427c23 */ /* 0x000fe20008010042 */
[----:B------:R-:W-:Y:S01]  /*a680*/  FADD.FTZ R134, -R211, R134 ;  /* 0x00000086d3867221 */ /* 0x000fe20000010100 */
[----:B------:R-:W-:Y:S01]  /*a690*/  FMUL.FTZ R128, R91, R97 ;  /* 0x000000615b807220 */ /* 0x000fe20000410000 */
[----:B------:R-:W-:Y:S01]  /*a6a0*/  FFMA.FTZ R63, R178, R91, R63 ;  /* 0x0000005bb23f7223 */ /* 0x000fe2000001003f */
[----:B------:R1:W-:Y:S01]  /*a6b0*/  STS [R62+0x2160], R71 ;  /* 0x002160473e007388 */ /* 0x0003e20000000800 */
[----:B------:R-:W-:Y:S01]  /*a6c0*/  SHF.L.U32 R91, R53, 0x10, RZ ;  /* 0x00000010355b7819 */ /* 0x000fe200000006ff */
[----:B------:R-:W-:Y:S01]  /*a6d0*/  FMUL.FTZ R74, R134, R106 ;  /* 0x0000006a864a7220 */ /* 0x000fe20000410000 */
[----:B------:R-:W-:Y:S01]  /*a6e0*/  FFMA.FTZ R20, R63, R97, R20 ;  /* 0x000000613f147223 */ /* 0x000fe20000010014 */
[----:B0-----:R-:W-:Y:S01]  /*a6f0*/  FADD.FTZ R93, R89, R64 ;  /* 0x00000040595d7221 */ /* 0x001fe20000010000 */
[----:B------:R-:W-:Y:S01]  /*a700*/  FMUL.FTZ R64, R176, R67 ;  /* 0x00000043b0407220 */ /* 0x000fe20000410000 */
[----:B------:R-:W-:Y:S01]  /*a710*/  FMUL.FTZ R89, R131, R97 ;  /* 0x0000006183597220 */ /* 0x000fe20000410000 */
[----:B------:R0:W-:Y:S01]  /*a720*/  STS [R62+0x2164], R73 ;  /* 0x002164493e007388 */ /* 0x0001e20000000800 */
[----:B------:R-:W-:Y:S01]  /*a730*/  FMUL.FTZ R67, R123, R128 ;  /* 0x000000807b437220 */ /* 0x000fe20000410000 */
[----:B------:R-:W-:Y:S01]  /*a740*/  FFMA.FTZ R66, R65, R66, R64 ;  /* 0x0000004241427223 */ /* 0x000fe20000010040 */
[----:B------:R-:W-:Y:S01]  /*a750*/  FMUL.FTZ R64, R136, -R134 ;  /* 0x8000008688407220 */ /* 0x000fe20000410000 */
[C---:B------:R-:W-:Y:S01]  /*a760*/  FMUL.FTZ R70, R176.reuse, R89 ;  /* 0x00000059b0467220 */ /* 0x040fe20000410000 */
[----:B------:R-:W-:Y:S01]  /*a770*/  FMUL.FTZ R176, R176, R128 ;  /* 0x00000080b0b07220 */ /* 0x000fe20000410000 */
[----:B-1----:R-:W-:Y:S01]  /*a780*/  FFMA.FTZ R71, R123, R63, R66 ;  /* 0x0000003f7b477223 */ /* 0x002fe20000010042 */
[----:B------:R-:W-:Y:S01]  /*a790*/  FFMA.FTZ R63, R137, R93, -R64 ;  /* 0x0000005d893f7223 */ /* 0x000fe20000010840 */
[----:B------:R-:W-:Y:S01]  /*a7a0*/  FMUL.FTZ R64, R75, R134 ;  /* 0x000000864b407220 */ /* 0x000fe20000410000 */
[----:B------:R-:W-:Y:S01]  /*a7b0*/  FFMA.FTZ R128, R65, R128, R70 ;  /* 0x0000008041807223 */ /* 0x000fe20000010046 */
[-C--:B0-----:R-:W-:Y:S01]  /*a7c0*/  FMUL.FTZ R73, R123, R89.reuse ;  /* 0x000000597b497220 */ /* 0x081fe20000410000 */
[----:B------:R-:W-:Y:S01]  /*a7d0*/  FFMA.FTZ R89, R65, R89, -R176 ;  /* 0x0000005941597223 */ /* 0x000fe200000108b0 */
[----:B------:R-:W-:Y:S01]  /*a7e0*/  FMUL.FTZ R65, R91, R106 ;  /* 0x0000006a5b417220 */ /* 0x000fe20000410000 */
[-C--:B------:R-:W-:Y:S01]  /*a7f0*/  FMUL.FTZ R136, R136, -R93.reuse ;  /* 0x8000005d88887220 */ /* 0x080fe20000410000 */
[----:B------:R-:W-:Y:S01]  /*a800*/  FFMA.FTZ R66, R175, R93, R64 ;  /* 0x0000005daf427223 */ /* 0x000fe20000010040 */
[----:B------:R-:W-:Y:S01]  /*a810*/  FMUL.FTZ R64, R134, UR45 ;  /* 0x0000002d86407c20 */ /* 0x000fe20008410000 */
[----:B------:R0:W-:Y:S01]  /*a820*/  STS [R62+0x2158], R67 ;  /* 0x002158433e007388 */ /* 0x0001e20000000800 */
[-C--:B------:R-:W-:Y:S01]  /*a830*/  FFMA.FTZ R75, R75, -R65.reuse, R224 ;  /* 0x800000414b4b7223 */ /* 0x080fe200000100e0 */
[----:B------:R-:W-:Y:S01]  /*a840*/  FFMA.FTZ R137, R137, R134, R136 ;  /* 0x0000008689897223 */ /* 0x000fe20000010088 */
[----:B------:R-:W-:Y:S01]  /*a850*/  FFMA.FTZ R70, R93, UR44, R64 ;  /* 0x0000002c5d467c23 */ /* 0x000fe20008010040 */
[----:B------:R-:W-:Y:S01]  /*a860*/  FADD.FTZ R37, R72, R37 ;  /* 0x0000002548257221 */ /* 0x000fe20000010000 */
[----:B------:R-:W-:Y:S01]  /*a870*/  FFMA.FTZ R65, R175, -R65, R194 ;  /* 0x80000041af417223 */ /* 0x000fe200000100c2 */
[----:B------:R-:W-:Y:S01]  /*a880*/  FMUL.FTZ R64, R93, R106 ;  /* 0x0000006a5d407220 */ /* 0x000fe20000410000 */
[----:B------:R-:W-:Y:S01]  /*a890*/  FMUL.FTZ R130, R75, R74 ;  /* 0x0000004a4b827220 */ /* 0x000fe20000410000 */
[----:B------:R1:W-:Y:S01]  /*a8a0*/  STS [R62+0x215c], R73 ;  /* 0x00215c493e007388 */ /* 0x0003e20000000800 */
[----:B------:R-:W-:Y:S01]  /*a8b0*/  FADD.FTZ R137, -R210, R137 ;  /* 0x00000089d2897221 */ /* 0x000fe20000010100 */
[----:B0-----:R-:W-:Y:S01]  /*a8c0*/  FMUL.FTZ R67, R93, UR45 ;  /* 0x0000002d5d437c20 */ /* 0x001fe20008410000 */
[-C--:B------:R-:W-:Y:S01]  /*a8d0*/  FFMA.FTZ R130, R65, R64.reuse, R130 ;  /* 0x0000004041827223 */ /* 0x080fe20000010082 */
[----:B------:R-:W-:Y:S01]  /*a8e0*/  FADD.FTZ R35, R82, R35 ;  /* 0x0000002352237221 */ /* 0x000fe20000010000 */
[----:B------:R-:W-:Y:S01]  /*a8f0*/  FADD.FTZ R38, R71, R38 ;  /* 0x0000002647267221 */ /* 0x000fe20000010000 */
[----:B------:R-:W-:Y:S01]  /*a900*/  FFMA.FTZ R72, R134, UR44, -R67 ;  /* 0x0000002c86487c23 */ /* 0x000fe20008010843 */
[C---:B------:R-:W-:Y:S01]  /*a910*/  FMUL.FTZ R67, R91.reuse, R64 ;  /* 0x000000405b437220 */ /* 0x040fe20000410000 */
[----:B------:R-:W-:Y:S01]  /*a920*/  FMUL.FTZ R71, R91, R74 ;  /* 0x0000004a5b477220 */ /* 0x000fe20000410000 */
[----:B------:R-:W-:Y:S01]  /*a930*/  FFMA.FTZ R29, R66, R106, R29 ;  /* 0x0000006a421d7223 */ /* 0x000fe2000001001d */
[--C-:B-1----:R-:W-:Y:S01]  /*a940*/  FADD.FTZ R73, R88, R63.reuse ;  /* 0x0000003f58497221 */ /* 0x102fe20000010000 */
[C---:B------:R-:W-:Y:S01]  /*a950*/  FMUL.FTZ R88, R75.reuse, R64 ;  /* 0x000000404b587220 */ /* 0x040fe20000410000 */
[----:B------:R-:W-:Y:S01]  /*a960*/  FMUL.FTZ R72, R75, R72 ;  /* 0x000000484b487220 */ /* 0x000fe20000410000 */
[C---:B------:R-:W-:Y:S01]  /*a970*/  FMUL.FTZ R64, R138.reuse, -R137 ;  /* 0x800000898a407220 */ /* 0x040fe20000410000 */
[----:B------:R-:W-:Y:S01]  /*a980*/  FMUL.FTZ R138, R138, -R73 ;  /* 0x800000498a8a7220 */ /* 0x000fe20000410000 */
[C---:B------:R-:W-:Y:S01]  /*a990*/  FFMA.FTZ R88, R65.reuse, R74, -R88 ;  /* 0x0000004a41587223 */ /* 0x040fe20000010858 */
[----:B------:R-:W-:Y:S01]  /*a9a0*/  FFMA.FTZ R65, R65, R70, R72 ;  /* 0x0000004641417223 */ /* 0x000fe20000010048 */
[----:B------:R-:W-:Y:S01]  /*a9b0*/  PRMT R63, R52, 0x7632, R63 ;  /* 0x00007632343f7816 */ /* 0x000fe2000000003f */
[C---:B------:R-:W-:Y:S01]  /*a9c0*/  FFMA.FTZ R138, R139.reuse, R137, R138 ;  /* 0x000000898b8a7223 */ /* 0x040fe2000001008a */
[----:B------:R-:W-:Y:S01]  /*a9d0*/  FFMA.FTZ R64, R139, R73, -R64 ;  /* 0x000000498b407223 */ /* 0x000fe20000010840 */
[----:B------:R-:W-:Y:S01]  /*a9e0*/  FFMA.FTZ R82, R91, R66, R65 ;  /* 0x000000425b527223 */ /* 0x000fe20000010041 */
[----:B------:R-:W-:Y:S01]  /*a9f0*/  SHF.L.U32 R123, R63, 0x10, RZ ;  /* 0x000000103f7b7819 */ /* 0x000fe200000006ff */
[----:B------:R-:W-:Y:S01]  /*aa00*/  FADD.FTZ R91, -R209, R138 ;  /* 0x0000008ad15b7221 */ /* 0x000fe20000010100 */
[----:B------:R-:W-:Y:S01]  /*aa10*/  FADD.FTZ R90, R87, R64 ;  /* 0x00000040575a7221 */ /* 0x000fe20000010000 */
[----:B------:R-:W-:Y:S01]  /*aa20*/  FMUL.FTZ R70, R73, UR45 ;  /* 0x0000002d49467c20 */ /* 0x000fe20008410000 */
[----:B------:R0:W-:Y:S01]  /*aa30*/  STS [R62+0x2150], R67 ;  /* 0x002150433e007388 */ /* 0x0001e20000000800 */
[CC--:B------:R-:W-:Y:S01]  /*aa40*/  FMUL.FTZ R64, R140.reuse, -R91.reuse ;  /* 0x8000005b8c407220 */ /* 0x0c0fe20000410000 */
[----:B------:R-:W-:Y:S01]  /*aa50*/  FMUL.FTZ R63, R123, R98 ;  /* 0x000000627b3f7220 */ /* 0x000fe20000410000 */
[----:B------:R-:W-:Y:S01]  /*aa60*/  FMUL.FTZ R140, R140, -R90 ;  /* 0x8000005a8c8c7220 */ /* 0x000fe20000410000 */
[----:B------:R-:W-:Y:S01]  /*aa70*/  FMUL.FTZ R74, R137, R98 ;  /* 0x00000062894a7220 */ /* 0x000fe20000410000 */
[----:B------:R-:W-:Y:S01]  /*aa80*/  FFMA.FTZ R65, R141, R90, -R64 ;  /* 0x0000005a8d417223 */ /* 0x000fe20000010840 */
[----:B------:R-:W-:Y:S01]  /*aa90*/  FMUL.FTZ R64, R137, UR45 ;  /* 0x0000002d89407c20 */ /* 0x000fe20008410000 */
[----:B------:R-:W-:Y:S01]  /*aaa0*/  FFMA.FTZ R141, R141, R91, R140 ;  /* 0x0000005b8d8d7223 */ /* 0x000fe2000001008c */
[----:B------:R-:W-:Y:S01]  /*aab0*/  FFMA.FTZ R72, R137, UR44, -R70 ;  /* 0x0000002c89487c23 */ /* 0x000fe20008010846 */
[----:B------:R-:W-:Y:S01]  /*aac0*/  FADD.FTZ R65, R86, R65 ;  /* 0x0000004156417221 */ /* 0x000fe20000010000 */
[-C--:B0-----:R-:W-:Y:S01]  /*aad0*/  FFMA.FTZ R67, R177, -R63.reuse, R226 ;  /* 0x8000003fb1437223 */ /* 0x081fe200000100e2 */
[----:B------:R-:W-:Y:S01]  /*aae0*/  FFMA.FTZ R70, R73, UR44, R64 ;  /* 0x0000002c49467c23 */ /* 0x000fe20008010040 */
[----:B------:R-:W-:Y:S01]  /*aaf0*/  FFMA.FTZ R63, R173, -R63, R190 ;  /* 0x8000003fad3f7223 */ /* 0x000fe200000100be */
[----:B------:R-:W-:Y:S01]  /*ab00*/  FMUL.FTZ R64, R73, R98 ;  /* 0x0000006249407220 */ /* 0x000fe20000410000 */
[C---:B------:R-:W-:Y:S01]  /*ab10*/  FMUL.FTZ R80, R67.reuse, R74 ;  /* 0x0000004a43507220 */ /* 0x040fe20000410000 */
[----:B------:R-:W-:Y:S01]  /*ab20*/  FADD.FTZ R208, -R208, R141 ;  /* 0x0000008dd0d07221 */ /* 0x000fe20000010100 */
[----:B------:R0:W-:Y:S01]  /*ab30*/  STS [R62+0x2154], R71 ;  /* 0x002154473e007388 */ /* 0x0001e20000000800 */
[C---:B------:R-:W-:Y:S01]  /*ab40*/  FMUL.FTZ R72, R67.reuse, R72 ;  /* 0x0000004843487220 */ /* 0x040fe20000410000 */
[-C--:B------:R-:W-:Y:S01]  /*ab50*/  FMUL.FTZ R67, R67, R64.reuse ;  /* 0x0000004043437220 */ /* 0x080fe20000410000 */
[----:B------:R-:W-:Y:S01]  /*ab60*/  FFMA.FTZ R87, R63, R64, R80 ;  /* 0x000000403f577223 */ /* 0x000fe20000010050 */
[----:B------:R-:W-:Y:S01]  /*ab70*/  SHF.L.U32 R80, R52, 0x10, RZ ;  /* 0x0000001034507819 */ /* 0x000fe200000006ff */
[----:B------:R-:W-:Y:S01]  /*ab80*/  FMUL.FTZ R66, R177, R137 ;  /* 0x00000089b1427220 */ /* 0x000fe20000410000 */
[C---:B------:R-:W-:Y:S01]  /*ab90*/  FFMA.FTZ R86, R63.reuse, R74, -R67 ;  /* 0x0000004a3f567223 */ /* 0x040fe20000010843 */
[----:B------:R-:W-:Y:S01]  /*aba0*/  FFMA.FTZ R67, R63, R70, R72 ;  /* 0x000000463f437223 */ /* 0x000fe20000010048 */
[----:B------:R-:W-:Y:S01]  /*abb0*/  FMUL.FTZ R72, R90, UR45 ;  /* 0x0000002d5a487c20 */ /* 0x000fe20008410000 */
[----:B------:R-:W-:Y:S01]  /*abc0*/  FFMA.FTZ R66, R173, R73, R66 ;  /* 0x00000049ad427223 */ /* 0x000fe20000010042 */
[C---:B0-----:R-:W-:Y:S01]  /*abd0*/  FMUL.FTZ R71, R123.reuse, R64 ;  /* 0x000000407b477220 */ /* 0x041fe20000410000 */
[CC--:B------:R-:W-:Y:S01]  /*abe0*/  FMUL.FTZ R64, R142.reuse, -R65.reuse ;  /* 0x800000418e407220 */ /* 0x0c0fe20000410000 */
[----:B------:R-:W-:Y:S01]  /*abf0*/  FMUL.FTZ R142, R142, -R208 ;  /* 0x800000d08e8e7220 */ /* 0x000fe20000410000 */
[C---:B------:R-:W-:Y:S01]  /*ac00*/  FMUL.FTZ R73, R123.reuse, R74 ;  /* 0x0000004a7b497220 */ /* 0x040fe20000410000 */
[----:B------:R-:W-:Y:S01]  /*ac10*/  FFMA.FTZ R123, R123, R66, R67 ;  /* 0x000000427b7b7223 */ /* 0x000fe20000010043 */
        /* <DEDUP_REMOVED lines=8> */
[C---:B------:R-:W-:Y:S01]  /*aca0*/  FMUL.FTZ R64, R144.reuse, -R207 ;  /* 0x800000cf90407220 */ /* 0x040fe20000410000 */
[-C--:B------:R-:W-:Y:S01]  /*acb0*/  FMUL.FTZ R144, R144, -R85.reuse ;  /* 0x8000005590907220 */ /* 0x080fe20000410000 */
[----:B------:R-:W-:Y:S01]  /*acc0*/  PRMT R131, R56, 0x7632, R131 ;  /* 0x0000763238837816 */ /* 0x000fe20000000083 */
[----:B------:R-:W-:Y:S01]  /*acd0*/  FADD.FTZ R40, R123, R40 ;  /* 0x000000287b287221 */ /* 0x000fe20000010000 */
[C---:B------:R-:W-:Y:S01]  /*ace0*/  FFMA.FTZ R63, R145.reuse, R85, -R64 ;  /* 0x00000055913f7223 */ /* 0x040fe20000010840 */
[----:B------:R-:W-:Y:S01]  /*acf0*/  FFMA.FTZ R145, R145, R207, R144 ;  /* 0x000000cf91917223 */ /* 0x000fe20000010090 */
[----:B------:R-:W-:Y:S01]  /*ad00*/  FMUL.FTZ R64, R80, R105 ;  /* 0x0000006950407220 */ /* 0x000fe20000410000 */
[----:B0-----:R-:W-:Y:S01]  /*ad10*/  FMUL.FTZ R71, R91, UR45 ;  /* 0x0000002d5b477c20 */ /* 0x001fe20008410000 */
[----:B------:R-:W-:Y:S01]  /*ad20*/  FADD.FTZ R84, R84, R63 ;  /* 0x0000003f54547221 */ /* 0x000fe20000010000 */
[----:B------:R-:W-:Y:S01]  /*ad30*/  FADD.FTZ R206, -R206, R145 ;  /* 0x00000091cece7221 */ /* 0x000fe20000010100 */
[C---:B------:R-:W-:Y:S01]  /*ad40*/  FMUL.FTZ R63, R172.reuse, R91 ;  /* 0x0000005bac3f7220 */ /* 0x040fe20000410000 */
[-C--:B------:R-:W-:Y:S01]  /*ad50*/  FFMA.FTZ R172, R172, -R64.reuse, R199 ;  /* 0x80000040acac7223 */ /* 0x080fe200000100c7 */
[----:B------:R-:W-:Y:S01]  /*ad60*/  FFMA.FTZ R70, R174, -R64, R229 ;  /* 0x80000040ae467223 */ /* 0x000fe200000100e5 */
[----:B------:R-:W-:Y:S01]  /*ad70*/  FMUL.FTZ R64, R146, -R206 ;  /* 0x800000ce92407220 */ /* 0x000fe20000410000 */
[----:B------:R-:W-:Y:S01]  /*ad80*/  FFMA.FTZ R67, R174, R90, R63 ;  /* 0x0000005aae437223 */ /* 0x000fe2000001003f */
[-C--:B------:R-:W-:Y:S01]  /*ad90*/  FMUL.FTZ R63, R146, -R84.reuse ;  /* 0x80000054923f7220 */ /* 0x080fe20000410000 */
[----:B------:R-:W-:Y:S01]  /*ada0*/  FFMA.FTZ R71, R90, UR44, R71 ;  /* 0x0000002c5a477c23 */ /* 0x000fe20008010047 */
[----:B------:R-:W-:Y:S01]  /*adb0*/  FFMA.FTZ R64, R147, R84, -R64 ;  /* 0x0000005493407223 */ /* 0x000fe20000010840 */
[-C--:B------:R-:W-:Y:S01]  /*adc0*/  FFMA.FTZ R28, R67, R105.reuse, R28 ;  /* 0x00000069431c7223 */ /* 0x080fe2000001001c */
[----:B------:R-:W-:Y:S01]  /*add0*/  FFMA.FTZ R66, R147, R206, R63 ;  /* 0x000000ce93427223 */ /* 0x000fe2000001003f */
[----:B------:R-:W-:Y:S01]  /*ade0*/  FFMA.FTZ R63, R91, UR44, -R72 ;  /* 0x0000002c5b3f7c23 */ /* 0x000fe20008010848 */
[----:B------:R-:W-:Y:S01]  /*adf0*/  FADD.FTZ R83, R83, R64 ;  /* 0x0000004053537221 */ /* 0x000fe20000010000 */
[----:B------:R-:W-:Y:S01]  /*ae00*/  FMUL.FTZ R91, R91, R105 ;  /* 0x000000695b5b7220 */ /* 0x000fe20000410000 */
[----:B------:R-:W-:Y:S01]  /*ae10*/  FADD.FTZ R205, -R205, R66 ;  /* 0x00000042cdcd7221 */ /* 0x000fe20000010100 */
[----:B-1----:R-:W-:Y:S01]  /*ae20*/  FMUL.FTZ R73, R172, R63 ;  /* 0x0000003fac497220 */ /* 0x002fe20000410000 */
[----:B------:R-:W-:Y:S01]  /*ae30*/  FMUL.FTZ R64, R148, -R83 ;  /* 0x8000005394407220 */ /* 0x000fe20000410000 */
[----:B------:R-:W-:Y:S01]  /*ae40*/  FMUL.FTZ R93, R172, R91 ;  /* 0x0000005bac5d7220 */ /* 0x000fe20000410000 */
[----:B------:R-:W-:Y:S01]  /*ae50*/  FMUL.FTZ R148, R148, -R205 ;  /* 0x800000cd94947220 */ /* 0x000fe20000410000 */
[----:B------:R-:W-:Y:S01]  /*ae60*/  FMUL.FTZ R172, R172, R75 ;  /* 0x0000004bacac7220 */ /* 0x000fe20000410000 */
[--C-:B------:R-:W-:Y:S01]  /*ae70*/  FFMA.FTZ R63, R149, R205, R64.reuse ;  /* 0x000000cd953f7223 */ /* 0x100fe20000010040 */
[----:B------:R-:W-:Y:S01]  /*ae80*/  PRMT R64, R59, 0x7632, R64 ;  /* 0x000076323b407816 */ /* 0x000fe20000000040 */
[----:B------:R-:W-:Y:S01]  /*ae90*/  FFMA.FTZ R148, R149, R83, -R148 ;  /* 0x0000005395947223 */ /* 0x000fe20000010894 */
[----:B------:R-:W-:Y:S01]  /*aea0*/  FFMA.FTZ R134, R70, R75, R93 ;  /* 0x0000004b46867223 */ /* 0x000fe2000001005d */
[----:B------:R-:W-:Y:S01]  /*aeb0*/  FADD.FTZ R204, -R204, R63 ;  /* 0x0000003fcccc7221 */ /* 0x000fe20000010100 */
[C---:B------:R-:W-:Y:S01]  /*aec0*/  FFMA.FTZ R135, R70.reuse, R91, -R172 ;  /* 0x0000005b46877223 */ /* 0x040fe200000108ac */
[----:B------:R-:W-:Y:S01]  /*aed0*/  FADD.FTZ R81, R81, R148 ;  /* 0x0000009451517221 */ /* 0x000fe20000010000 */
[----:B------:R-:W-:Y:S01]  /*aee0*/  FFMA.FTZ R70, R70, R71, R73 ;  /* 0x0000004746467223 */ /* 0x000fe20000010049 */
[-C--:B------:R-:W-:Y:S01]  /*aef0*/  FMUL.FTZ R66, R150, -R204.reuse ;  /* 0x800000cc96427220 */ /* 0x080fe20000410000 */
[----:B------:R-:W-:Y:S01]  /*af00*/  SHF.L.U32 R64, R64, 0x10, RZ ;  /* 0x0000001040407819 */ /* 0x000fe200000006ff */
[----:B------:R-:W-:Y:S01]  /*af10*/  FMUL.FTZ R63, R150, -R81 ;  /* 0x80000051963f7220 */ /* 0x000fe20000410000 */
[C---:B------:R-:W-:Y:S01]  /*af20*/  FMUL.FTZ R75, R80.reuse, R75 ;  /* 0x0000004b504b7220 */ /* 0x040fe20000410000 */
[C---:B------:R-:W-:Y:S01]  /*af30*/  FMUL.FTZ R91, R80.reuse, R91 ;  /* 0x0000005b505b7220 */ /* 0x040fe20000410000 */
[C---:B------:R-:W-:Y:S01]  /*af40*/  FFMA.FTZ R66, R151.reuse, R81, -R66 ;  /* 0x0000005197427223 */ /* 0x040fe20000010842 */
[----:B------:R-:W-:Y:S01]  /*af50*/  FFMA.FTZ R80, R80, R67, R70 ;  /* 0x0000004350507223 */ /* 0x000fe20000010046 */
[----:B------:R-:W-:Y:S01]  /*af60*/  FFMA.FTZ R70, R151, R204, R63 ;  /* 0x000000cc97467223 */ /* 0x000fe2000001003f */
[----:B------:R-:W-:Y:S01]  /*af70*/  FMUL.FTZ R63, R64, R99 ;  /* 0x00000063403f7220 */ /* 0x000fe20000410000 */
[----:B------:R-:W-:Y:S01]  /*af80*/  FADD.FTZ R217, R217, R66 ;  /* 0x00000042d9d97221 */ /* 0x000fe20000010000 */
[C---:B------:R-:W-:Y:S01]  /*af90*/  FMUL.FTZ R66, R168.reuse, R208 ;  /* 0x000000d0a8427220 */ /* 0x040fe20000410000 */
[----:B------:R-:W-:Y:S01]  /*afa0*/  FADD.FTZ R95, -R95, R70 ;  /* 0x000000465f5f7221 */ /* 0x000fe20000010100 */
[-C--:B------:R-:W-:Y:S01]  /*afb0*/  FFMA.FTZ R168, R168, -R63.reuse, R197 ;  /* 0x8000003fa8a87223 */ /* 0x080fe200000100c5 */
[C---:B------:R-:W-:Y:S01]  /*afc0*/  FFMA.FTZ R71, R170.reuse, -R63, R195 ;  /* 0x8000003faa477223 */ /* 0x040fe200000100c3 */
[----:B------:R-:W-:Y:S01]  /*afd0*/  FFMA.FTZ R63, R170, R65, R66 ;  /* 0x00000041aa3f7223 */ /* 0x000fe20000010042 */
[C---:B------:R-:W-:Y:S01]  /*afe0*/  FMUL.FTZ R66, R152.reuse, -R95 ;  /* 0x8000005f98427220 */ /* 0x040fe20000410000 */
[-C--:B------:R-:W-:Y:S01]  /*aff0*/  FMUL.FTZ R152, R152, -R217.reuse ;  /* 0x800000d998987220 */ /* 0x080fe20000410000 */
[----:B------:R-:W-:Y:S01]  /*b000*/  FMUL.FTZ R67, R65, UR45 ;  /* 0x0000002d41437c20 */ /* 0x000fe20008410000 */
[C---:B------:R-:W-:Y:S01]  /*b010*/  FMUL.FTZ R70, R208.reuse, UR45 ;  /* 0x0000002dd0467c20 */ /* 0x040fe20008410000 */
[C---:B------:R-:W-:Y:S01]  /*b020*/  FFMA.FTZ R66, R153.reuse, R217, -R66 ;  /* 0x000000d999427223 */ /* 0x040fe20000010842 */
[----:B------:R-:W-:Y:S01]  /*b030*/  FFMA.FTZ R153, R153, R95, R152 ;  /* 0x0000005f99997223 */ /* 0x000fe20000010098 */
[----:B------:R-:W-:Y:S01]  /*b040*/  FFMA.FTZ R67, R208, UR44, -R67 ;  /* 0x0000002cd0437c23 */ /* 0x000fe20008010843 */
[----:B------:R-:W-:Y:S01]  /*b050*/  FFMA.FTZ R72, R65, UR44, R70 ;  /* 0x0000002c41487c23 */ /* 0x000fe20008010046 */
[----:B------:R-:W-:Y:S01]  /*b060*/  FADD.FTZ R219, R219, R66 ;  /* 0x00000042dbdb7221 */ /* 0x000fe20000010000 */
[----:B------:R-:W-:Y:S01]  /*b070*/  FADD.FTZ R218, -R218, R153 ;  /* 0x00000099dada7221 */ /* 0x000fe20000010100 */
[----:B------:R-:W-:Y:S01]  /*b080*/  FMUL.FTZ R74, R168, R67 ;  /* 0x00000043a84a7220 */ /* 0x000fe20000410000 */
[----:B------:R-:W-:Y:S01]  /*b090*/  SHF.L.U32 R131, R131, 0x10, RZ ;  /* 0x0000001083837819 */ /* 0x000fe200000006ff */
[C---:B------:R-:W-:Y:S01]  /*b0a0*/  FMUL.FTZ R67, R154.reuse, -R219 ;  /* 0x800000db9a437220 */ /* 0x040fe20000410000 */
[----:B------:R-:W-:Y:S01]  /*b0b0*/  FMUL.FTZ R66, R154, -R218 ;  /* 0x800000da9a427220 */ /* 0x000fe20000410000 */
[-C--:B------:R-:W-:Y:S01]  /*b0c0*/  FMUL.FTZ R73, R208, R99.reuse ;  /* 0x00000063d0497220 */ /* 0x080fe20000410000 */
[----:B------:R-:W-:Y:S01]  /*b0d0*/  FMUL.FTZ R65, R65, R99 ;  /* 0x0000006341417220 */ /* 0x000fe20000410000 */
[----:B------:R-:W-:Y:S01]  /*b0e0*/  FMUL.FTZ R93, R131, R104 ;  /* 0x00000068835d7220 */ /* 0x000fe20000410000 */
[C---:B------:R-:W-:Y:S01]  /*b0f0*/  FFMA.FTZ R70, R155.reuse, R219, -R66 ;  /* 0x000000db9b467223 */ /* 0x040fe20000010842 */
[----:B------:R-:W-:Y:S01]  /*b100*/  SHF.L.U32 R66, R56, 0x10, RZ ;  /* 0x0000001038427819 */ /* 0x000fe200000006ff */
[----:B------:R-:W-:Y:S01]  /*b110*/  FFMA.FTZ R155, R155, R218, R67 ;  /* 0x000000da9b9b7223 */ /* 0x000fe20000010043 */
[----:B------:R-:W-:Y:S01]  /*b120*/  SHF.L.U32 R67, R57, 0x10, RZ ;  /* 0x0000001039437819 */ /* 0x000fe200000006ff */
[----:B------:R-:W-:Y:S01]  /*b130*/  FMUL.FTZ R136, R168, R73 ;  /* 0x00000049a8887220 */ /* 0x000fe20000410000 */
[----:B------:R-:W-:Y:S01]  /*b140*/  FADD.FTZ R221, R221, R70 ;  /* 0x00000046dddd7221 */ /* 0x000fe20000010000 */
[----:B------:R-:W-:Y:S01]  /*b150*/  FMUL.FTZ R126, R66, R109 ;  /* 0x0000006d427e7220 */ /* 0x000fe20000410000 */
[----:B------:R-:W-:Y:S01]  /*b160*/  FADD.FTZ R220, -R220, R155 ;  /* 0x0000009bdcdc7221 */ /* 0x000fe20000010100 */
[----:B------:R-:W-:Y:S01]  /*b170*/  FMUL.FTZ R168, R168, R65 ;  /* 0x00000041a8a87220 */ /* 0x000fe20000410000 */
[----:B------:R-:W-:Y:S01]  /*b180*/  FFMA.FTZ R94, R157, -R93, R132 ;  /* 0x8000005d9d5e7223 */ /* 0x000fe20000010084 */
[-C--:B------:R-:W-:Y:S01]  /*b190*/  FFMA.FTZ R127, R156, -R126.reuse, R191 ;  /* 0x8000007e9c7f7223 */ /* 0x080fe200000100bf */
[----:B------:R-:W-:Y:S01]  /*b1a0*/  FFMA.FTZ R126, R160, -R126, R133 ;  /* 0x8000007ea07e7223 */ /* 0x000fe20000010085 */
[----:B------:R-:W-:Y:S01]  /*b1b0*/  FMUL.FTZ R139, R220, R109 ;  /* 0x0000006ddc8b7220 */ /* 0x000fe20000410000 */
[----:B------:R-:W-:Y:S01]  /*b1c0*/  FMUL.FTZ R123, R67, R114 ;  /* 0x00000072437b7220 */ /* 0x000fe20000410000 */
[----:B------:R-:W-:Y:S01]  /*b1d0*/  FFMA.FTZ R93, R163, -R93, R188 ;  /* 0x8000005da35d7223 */ /* 0x000fe200000100bc */
[----:B------:R-:W-:Y:S01]  /*b1e0*/  FMUL.FTZ R141, R221, R109 ;  /* 0x0000006ddd8d7220 */ /* 0x000fe20000410000 */
[-C--:B------:R-:W-:Y:S01]  /*b1f0*/  FMUL.FTZ R138, R218, R104.reuse ;  /* 0x00000068da8a7220 */ /* 0x080fe20000410000 */
[----:B------:R-:W-:Y:S01]  /*b200*/  FMUL.FTZ R70, R126, R139 ;  /* 0x0000008b7e467220 */ /* 0x000fe20000410000 */
[----:B------:R0:W-:Y:S01]  /*b210*/  STS [R62+0x2140], R75 ;  /* 0x0021404b3e007388 */ /* 0x0001e20000000800 */
[C---:B------:R-:W-:Y:S01]  /*b220*/  FFMA.FTZ R137, R71.reuse, R73, -R168 ;  /* 0x0000004947897223 */ /* 0x040fe200000108a8 */
[----:B------:R-:W-:Y:S01]  /*b230*/  FFMA.FTZ R136, R71, R65, R136 ;  /* 0x0000004147887223 */ /* 0x000fe20000010088 */
[C---:B------:R-:W-:Y:S01]  /*b240*/  FMUL.FTZ R73, R64.reuse, R73 ;  /* 0x0000004940497220 */ /* 0x040fe20000410000 */
[----:B------:R-:W-:Y:S01]  /*b250*/  SHF.L.U32 R129, R59, 0x10, RZ ;  /* 0x000000103b817819 */ /* 0x000fe200000006ff */
[----:B------:R-:W-:Y:S01]  /*b260*/  FFMA.FTZ R125, R159, -R123, R186 ;  /* 0x8000007b9f7d7223 */ /* 0x000fe200000100ba */
[----:B------:R-:W-:Y:S01]  /*b270*/  FMUL.FTZ R140, R219, R104 ;  /* 0x00000068db8c7220 */ /* 0x000fe20000410000 */
[----:B------:R-:W-:Y:S01]  /*b280*/  FFMA.FTZ R70, R127, R141, R70 ;  /* 0x0000008d7f467223 */ /* 0x000fe20000010046 */
[----:B------:R-:W-:Y:S01]  /*b290*/  FFMA.FTZ R123, R161, -R123, R184 ;  /* 0x8000007ba17b7223 */ /* 0x000fe200000100b8 */
[----:B------:R-:W-:Y:S01]  /*b2a0*/  FMUL.FTZ R142, R95, R114 ;  /* 0x000000725f8e7220 */ /* 0x000fe20000410000 */
[----:B0-----:R-:W-:Y:S01]  /*b2b0*/  FMUL.FTZ R75, R64, R65 ;  /* 0x00000041404b7220 */ /* 0x001fe20000410000 */
[----:B------:R-:W-:Y:S01]  /*b2c0*/  FFMA.FTZ R65, R71, R72, R74 ;  /* 0x0000004847417223 */ /* 0x000fe2000001004a */
[----:B------:R-:W-:Y:S01]  /*b2d0*/  FMUL.FTZ R72, R126, R141 ;  /* 0x0000008d7e487220 */ /* 0x000fe20000410000 */
[----:B------:R-:W-:Y:S01]  /*b2e0*/  FMUL.FTZ R71, R93, R138 ;  /* 0x0000008a5d477220 */ /* 0x000fe20000410000 */
[----:B------:R0:W-:Y:S01]  /*b2f0*/  STS [R62+0x213c], R73 ;  /* 0x00213c493e007388 */ /* 0x0001e20000000800 */
[----:B------:R-:W-:Y:S01]  /*b300*/  FADD.FTZ R70, RZ, R70 ;  /* 0x00000046ff467221 */ /* 0x000fe20000010000 */
[----:B------:R-:W-:Y:S01]  /*b310*/  FFMA.FTZ R72, R127, R139, -R72 ;  /* 0x0000008b7f487223 */ /* 0x000fe20000010848 */
[----:B------:R-:W-:Y:S01]  /*b320*/  FFMA.FTZ R71, R94, R140, R71 ;  /* 0x0000008c5e477223 */ /* 0x000fe20000010047 */
[----:B------:R-:W-:Y:S01]  /*b330*/  FMUL.FTZ R144, R217, R114 ;  /* 0x00000072d9907220 */ /* 0x000fe20000410000 */
[----:B------:R-:W-:Y:S01]  /*b340*/  FMUL.FTZ R74, R123, R142 ;  /* 0x0000008e7b4a7220 */ /* 0x000fe20000410000 */
[----:B------:R-:W-:Y:S01]  /*b350*/  FMUL.FTZ R90, R129, R108 ;  /* 0x0000006c815a7220 */ /* 0x000fe20000410000 */
[----:B------:R-:W-:Y:S01]  /*b360*/  PRMT R92, R57, 0x7632, R92 ;  /* 0x00007632395c7816 */ /* 0x000fe2000000005c */
[----:B------:R1:W-:Y:S01]  /*b370*/  STS [R62+0x2144], R91 ;  /* 0x0021445b3e007388 */ /* 0x0003e20000000800 */
[----:B------:R-:W-:Y:S01]  /*b380*/  FADD.FTZ R72, RZ, R72 ;  /* 0x00000048ff487221 */ /* 0x000fe20000010000 */
[----:B0-----:R-:W-:Y:S01]  /*b390*/  FMUL.FTZ R73, R93, R140 ;  /* 0x0000008c5d497220 */ /* 0x001fe20000410000 */
[----:B------:R-:W-:Y:S01]  /*b3a0*/  FADD.FTZ R70, R70, R71 ;  /* 0x0000004746467221 */ /* 0x000fe20000010000 */
[----:B------:R-:W-:Y:S01]  /*b3b0*/  FFMA.FTZ R71, R125, R144, R74 ;  /* 0x000000907d477223 */ /* 0x000fe2000001004a */
[----:B------:R-:W-:Y:S01]  /*b3c0*/  FMUL.FTZ R148, R207, R108 ;  /* 0x0000006ccf947220 */ /* 0x000fe20000410000 */
[----:B------:R-:W-:Y:S01]  /*b3d0*/  FFMA.FTZ R73, R94, R138, -R73 ;  /* 0x0000008a5e497223 */ /* 0x000fe20000010849 */
[----:B------:R-:W-:Y:S01]  /*b3e0*/  FMUL.FTZ R74, R123, R144 ;  /* 0x000000907b4a7220 */ /* 0x000fe20000410000 */
[----:B------:R-:W-:Y:S01]  /*b3f0*/  SHF.L.U32 R92, R92, 0x10, RZ ;  /* 0x000000105c5c7819 */ /* 0x000fe200000006ff */
[----:B------:R-:W-:Y:S01]  /*b400*/  FMUL.FTZ R146, R85, R108 ;  /* 0x0000006c55927220 */ /* 0x000fe20000410000 */
[-C--:B-1----:R-:W-:Y:S01]  /*b410*/  FFMA.FTZ R91, R169, -R90.reuse, R196 ;  /* 0x8000005aa95b7223 */ /* 0x082fe200000100c4 */
[----:B------:R-:W-:Y:S01]  /*b420*/  FADD.FTZ R72, R72, R73 ;  /* 0x0000004948487221 */ /* 0x000fe20000010000 */
[----:B------:R-:W-:Y:S01]  /*b430*/  FADD.FTZ R70, R70, R71 ;  /* 0x0000004746467221 */ /* 0x000fe20000010000 */
[----:B------:R-:W-:Y:S01]  /*b440*/  FFMA.FTZ R90, R167, -R90, R182 ;  /* 0x8000005aa75a7223 */ /* 0x000fe200000100b6 */
[----:B------:R-:W-:Y:S01]  /*b450*/  FMUL.FTZ R73, R91, R148 ;  /* 0x000000945b497220 */ /* 0x000fe20000410000 */
[----:B------:R-:W-:Y:S01]  /*b460*/  FFMA.FTZ R71, R125, R142, -R74 ;  /* 0x0000008e7d477223 */ /* 0x000fe2000001084a */
[-C--:B------:R-:W-:Y:S01]  /*b470*/  FMUL.FTZ R74, R92, R101.reuse ;  /* 0x000000655c4a7220 */ /* 0x080fe20000410000 */
[----:B------:R0:W-:Y:S01]  /*b480*/  STS [R62+0x2138], R75 ;  /* 0x0021384b3e007388 */ /* 0x0001e20000000800 */
[-C--:B------:R-:W-:Y:S01]  /*b490*/  FFMA.FTZ R175, R90, R146.reuse, R73 ;  /* 0x000000925aaf7223 */ /* 0x080fe20000010049 */
[----:B------:R-:W-:Y:S01]  /*b4a0*/  FADD.FTZ R41, R80, R41 ;  /* 0x0000002950297221 */ /* 0x000fe20000010000 */
[----:B------:R-:W-:Y:S01]  /*b4b0*/  FMUL.FTZ R73, R91, R146 ;  /* 0x000000925b497220 */ /* 0x000fe20000410000 */
[----:B------:R-:W-:Y:S01]  /*b4c0*/  FFMA.FTZ R80, R158, -R74, R189 ;  /* 0x8000004a9e507223 */ /* 0x000fe200000100bd */
[-C--:B------:R-:W-:Y:S01]  /*b4d0*/  FMUL.FTZ R145, R204, R101.reuse ;  /* 0x00000065cc917220 */ /* 0x080fe20000410000 */
[----:B------:R-:W-:Y:S01]  /*b4e0*/  FMUL.FTZ R143, R81, R101 ;  /* 0x00000065518f7220 */ /* 0x000fe20000410000 */
[----:B------:R-:W-:Y:S01]  /*b4f0*/  FADD.FTZ R39, R82, R39 ;  /* 0x0000002752277221 */ /* 0x000fe20000010000 */
[----:B------:R-:W-:Y:S01]  /*b500*/  FADD.FTZ R71, R72, R71 ;  /* 0x0000004748477221 */ /* 0x000fe20000010000 */
[----:B------:R-:W-:Y:S01]  /*b510*/  FFMA.FTZ R168, R90, R148, -R73 ;  /* 0x000000945aa87223 */ /* 0x000fe20000010849 */
[C---:B0-----:R-:W-:Y:S01]  /*b520*/  FMUL.FTZ R75, R129.reuse, R146 ;  /* 0x00000092814b7220 */ /* 0x041fe20000410000 */
[----:B------:R-:W-:Y:S01]  /*b530*/  SHF.L.U32 R82, R58, 0x10, RZ ;  /* 0x000000103a527819 */ /* 0x000fe200000006ff */
[----:B------:R-:W-:Y:S01]  /*b540*/  FFMA.FTZ R74, R162, -R74, R235 ;  /* 0x8000004aa24a7223 */ /* 0x000fe200000100eb */
[C---:B------:R-:W-:Y:S01]  /*b550*/  FMUL.FTZ R73, R80.reuse, R145 ;  /* 0x0000009150497220 */ /* 0x040fe20000410000 */
[-C--:B------:R-:W-:Y:S01]  /*b560*/  FMUL.FTZ R72, R80, R143.reuse ;  /* 0x0000008f50487220 */ /* 0x080fe20000410000 */
[----:B------:R0:W-:Y:S01]  /*b570*/  STS [R62+0x2130], R75 ;  /* 0x0021304b3e007388 */ /* 0x0001e20000000800 */
[----:B------:R-:W-:Y:S01]  /*b580*/  FMUL.FTZ R153, R129, R148 ;  /* 0x0000009481997220 */ /* 0x000fe20000410000 */
[C---:B------:R-:W-:Y:S01]  /*b590*/  FFMA.FTZ R73, R74.reuse, R143, R73 ;  /* 0x0000008f4a497223 */ /* 0x040fe20000010049 */
[----:B------:R-:W-:Y:S01]  /*b5a0*/  FFMA.FTZ R72, R74, R145, -R72 ;  /* 0x000000914a487223 */ /* 0x000fe20000010848 */
[-C--:B------:R-:W-:Y:S01]  /*b5b0*/  FMUL.FTZ R148, R82, R107.reuse ;  /* 0x0000006b52947220 */ /* 0x080fe20000410000 */
[-C--:B------:R-:W-:Y:S01]  /*b5c0*/  FMUL.FTZ R151, R205, R107.reuse ;  /* 0x0000006bcd977220 */ /* 0x080fe20000410000 */
[----:B------:R-:W-:Y:S01]  /*b5d0*/  FADD.FTZ R146, R70, R73 ;  /* 0x0000004946927221 */ /* 0x000fe20000010000 */
[----:B------:R-:W-:Y:S01]  /*b5e0*/  FADD.FTZ R147, R71, R72 ;  /* 0x0000004847937221 */ /* 0x000fe20000010000 */
[-C--:B------:R-:W-:Y:S01]  /*b5f0*/  FFMA.FTZ R72, R166, -R148.reuse, R237 ;  /* 0x80000094a6487223 */ /* 0x080fe200000100ed */
[----:B------:R-:W-:Y:S01]  /*b600*/  FMUL.FTZ R149, R83, R107 ;  /* 0x0000006b53957220 */ /* 0x000fe20000410000 */
[----:B0-----:R-:W-:Y:S01]  /*b610*/  PRMT R75, R58, 0x7632, R75 ;  /* 0x000076323a4b7816 */ /* 0x001fe2000000004b */
[----:B------:R-:W-:Y:S01]  /*b620*/  FFMA.FTZ R73, R164, -R148, R201 ;  /* 0x80000094a4497223 */ /* 0x000fe200000100c9 */
[----:B------:R-:W-:Y:S01]  /*b630*/  FMUL.FTZ R148, R72, R151 ;  /* 0x0000009748947220 */ /* 0x000fe20000410000 */
[-C--:B------:R-:W-:Y:S01]  /*b640*/  FMUL.FTZ R154, R206, R100.reuse ;  /* 0x00000064ce9a7220 */ /* 0x080fe20000410000 */
[----:B------:R-:W-:Y:S01]  /*b650*/  SHF.L.U32 R75, R75, 0x10, RZ ;  /* 0x000000104b4b7819 */ /* 0x000fe200000006ff */
[----:B------:R-:W-:Y:S01]  /*b660*/  FMUL.FTZ R150, R72, R149 ;  /* 0x0000009548967220 */ /* 0x000fe20000410000 */
[-C--:B------:R-:W-:Y:S01]  /*b670*/  FMUL.FTZ R152, R84, R100.reuse ;  /* 0x0000006454987220 */ /* 0x080fe20000410000 */
[----:B------:R0:W-:Y:S01]  /*b680*/  STS [R62+0x2134], R153 ;  /* 0x002134993e007388 */ /* 0x0001e20000000800 */
[----:B------:R-:W-:Y:S01]  /*b690*/  FMUL.FTZ R143, R92, R143 ;  /* 0x0000008f5c8f7220 */ /* 0x000fe20000410000 */
[----:B------:R-:W-:Y:S01]  /*b6a0*/  FMUL.FTZ R70, R75, R100 ;  /* 0x000000644b467220 */ /* 0x000fe20000410000 */
[-C--:B------:R-:W-:Y:S01]  /*b6b0*/  FFMA.FTZ R150, R73, R151.reuse, -R150 ;  /* 0x0000009749967223 */ /* 0x080fe20000010896 */
[----:B------:R-:W-:Y:S01]  /*b6c0*/  FMUL.FTZ R173, R75, R154 ;  /* 0x0000009a4bad7220 */ /* 0x000fe20000410000 */
[----:B------:R-:W-:Y:S01]  /*b6d0*/  FMUL.FTZ R151, R82, R151 ;  /* 0x0000009752977220 */ /* 0x000fe20000410000 */
[-C--:B------:R-:W-:Y:S01]  /*b6e0*/  FFMA.FTZ R71, R165, -R70.reuse, R180 ;  /* 0x80000046a5477223 */ /* 0x080fe200000100b4 */
[----:B------:R-:W-:Y:S01]  /*b6f0*/  FFMA.FTZ R70, R171, -R70, R198 ;  /* 0x80000046ab467223 */ /* 0x000fe200000100c6 */
[----:B------:R-:W-:Y:S01]  /*b700*/  FADD.FTZ R147, R147, R150 ;  /* 0x0000009693937221 */ /* 0x000fe20000010000 */
[----:B------:R-:W-:Y:S01]  /*b710*/  FMUL.FTZ R145, R92, R145 ;  /* 0x000000915c917220 */ /* 0x000fe20000410000 */
[-C--:B0-----:R-:W-:Y:S01]  /*b720*/  FFMA.FTZ R153, R73, R149.reuse, R148 ;  /* 0x0000009549997223 */ /* 0x081fe20000010094 */
[C---:B------:R-:W-:Y:S01]  /*b730*/  FMUL.FTZ R148, R70.reuse, R154 ;  /* 0x0000009a46947220 */ /* 0x040fe20000410000 */
[-C--:B------:R-:W-:Y:S01]  /*b740*/  FMUL.FTZ R155, R70, R152.reuse ;  /* 0x00000098469b7220 */ /* 0x080fe20000410000 */
[----:B------:R-:W-:Y:S01]  /*b750*/  FMUL.FTZ R149, R82, R149 ;  /* 0x0000009552957220 */ /* 0x000fe20000410000 */
[----:B------:R-:W-:Y:S01]  /*b760*/  FADD.FTZ R146, R146, R153 ;  /* 0x0000009992927221 */ /* 0x000fe20000010000 */
[C---:B------:R-:W-:Y:S01]  /*b770*/  FFMA.FTZ R153, R71.reuse, R152, R148 ;  /* 0x0000009847997223 */ /* 0x040fe20000010094 */
[----:B------:R-:W-:Y:S01]  /*b780*/  FFMA.FTZ R148, R71, R154, -R155 ;  /* 0x0000009a47947223 */ /* 0x000fe2000001089b */
[----:B------:R-:W-:Y:S01]  /*b790*/  FMUL.FTZ R155, R75, R152 ;  /* 0x000000984b9b7220 */ /* 0x000fe20000410000 */
[----:B------:R0:W-:Y:S01]  /*b7a0*/  STS [R62+0x2120], R149 ;  /* 0x002120953e007388 */ /* 0x0001e20000000800 */
[----:B------:R-:W-:Y:S01]  /*b7b0*/  FADD.FTZ R146, R146, R153 ;  /* 0x0000009992927221 */ /* 0x000fe20000010000 */
[----:B------:R-:W-:Y:S01]  /*b7c0*/  FADD.FTZ R147, R147, R148 ;  /* 0x0000009493937221 */ /* 0x000fe20000010000 */
[C---:B------:R-:W-:Y:S01]  /*b7d0*/  FMUL.FTZ R141, R66.reuse, R141 ;  /* 0x0000008d428d7220 */ /* 0x040fe20000410000 */
[----:B------:R-:W-:Y:S01]  /*b7e0*/  FMUL.FTZ R139, R66, R139 ;  /* 0x0000008b428b7220 */ /* 0x000fe20000410000 */
[----:B------:R-:W-:Y:S01]  /*b7f0*/  FADD.FTZ R175, R146, R175 ;  /* 0x000000af92af7221 */ /* 0x000fe20000010000 */
[----:B------:R-:W-:Y:S01]  /*b800*/  FADD.FTZ R168, R147, R168 ;  /* 0x000000a893a87221 */ /* 0x000fe20000010000 */
        /* <DEDUP_REMOVED lines=14> */
[----:B0-----:R-:W-:Y:S01]  /*b8f0*/  FADD.FTZ R149, R87, R130 ;  /* 0x0000008257957221 */ /* 0x001fe20000010000 */
        /* <DEDUP_REMOVED lines=9> */
[----:B-1----:R-:W-:Y:S01]  /*b990*/  IADD3 R151, R122, 0x300, RZ ;  /* 0x000003007a977810 */ /* 0x002fe20007ffe0ff */
[----:B------:R-:W-:Y:S01]  /*b9a0*/  STS [R62+0x2114], R137 ;  /* 0x002114893e007388 */ /* 0x000fe20000000800 */
[----:B------:R-:W-:Y:S01]  /*b9b0*/  FADD.FTZ R149, R149, R78 ;  /* 0x0000004e95957221 */ /* 0x000fe20000010000 */
[----:B------:R-:W-:Y:S01]  /*b9c0*/  FADD.FTZ R88, R88, R77 ;  /* 0x0000004d58587221 */ /* 0x000fe20000010000 */
[C---:B------:R-:W-:Y:S01]  /*b9d0*/  IADD3 R155, R122.reuse, 0x380, RZ ;  /* 0x000003807a9b7810 */ /* 0x040fe20007ffe0ff */
[----:B------:R0:W-:Y:S01]  /*b9e0*/  STS [R62+0x2108], R87 ;  /* 0x002108573e007388 */ /* 0x0001e20000000800 */
[----:B------:R-:W-:Y:S01]  /*b9f0*/  FADD.FTZ R68, R149, R68 ;  /* 0x0000004495447221 */ /* 0x000fe20000010000 */
[----:B------:R-:W-:Y:S01]  /*ba00*/  IADD3 R149, R122, 0x2c0, RZ ;  /* 0x000002c07a957810 */ /* 0x000fe20007ffe0ff */
[----:B------:R-:W-:Y:S01]  /*ba10*/  FFMA.FTZ R77, -R16, R133, -RZ ;  /* 0x00000085104d7223 */ /* 0x000fe200000109ff */
[----:B------:R1:W-:Y:S01]  /*ba20*/  STS [R62+0x210c], R89 ;  /* 0x00210c593e007388 */ /* 0x0003e20000000800 */
[----:B------:R-:W-:Y:S01]  /*ba30*/  IADD3 R173, R122, 0x3c0, RZ ;  /* 0x000003c07aad7810 */ /* 0x000fe20007ffe0ff */
[----:B------:R-:W-:Y:S01]  /*ba40*/  FMUL.FTZ R79, R16, R191 ;  /* 0x000000bf104f7220 */ /* 0x000fe20000410000 */
[C---:B------:R-:W-:Y:S01]  /*ba50*/  IADD3 R175, R122.reuse, 0x400, RZ ;  /* 0x000004007aaf7810 */ /* 0x040fe20007ffe0ff */
[----:B------:R-:W-:Y:S01]  /*ba60*/  STS [R62+0x2100], R141 ;  /* 0x0021008d3e007388 */ /* 0x000fe20000000800 */
[----:B------:R-:W-:Y:S01]  /*ba70*/  IADD3 R177, R122, 0x440, RZ ;  /* 0x000004407ab17810 */ /* 0x000fe20007ffe0ff */
[----:B------:R-:W-:Y:S01]  /*ba80*/  FADD.FTZ R69, R88, R69 ;  /* 0x0000004558457221 */ /* 0x000fe20000010000 */
[C---:B------:R-:W-:Y:S01]  /*ba90*/  IADD3 R179, R122.reuse, 0x480, RZ ;  /* 0x000004807ab37810 */ /* 0x040fe20007ffe0ff */
[----:B------:R2:W-:Y:S01]  /*baa0*/  STS [R62+0x2104], R139 ;  /* 0x0021048b3e007388 */ /* 0x0005e20000000800 */
[C---:B------:R-:W-:Y:S01]  /*bab0*/  IADD3 R181, R122.reuse, 0x4c0, RZ ;  /* 0x000004c07ab57810 */ /* 0x040fe20007ffe0ff */
[----:B0-----:R-:W-:Y:S01]  /*bac0*/  FMUL.FTZ R87, R15, R132 ;  /* 0x000000840f577220 */ /* 0x001fe20000410000 */
[C---:B------:R-:W-:Y:S01]  /*bad0*/  IADD3 R183, R122.reuse, 0x500, RZ ;  /* 0x000005007ab77810 */ /* 0x040fe20007ffe0ff */
[C---:B------:R-:W-:Y:S01]  /*bae0*/  FFMA.FTZ R189, -R13.reuse, R189, -RZ ;  /* 0x000000bd0dbd7223 */ /* 0x040fe200000109ff */
[----:B------:R-:W-:Y:S01]  /*baf0*/  IADD3 R185, R122, 0x540, RZ ;  /* 0x000005407ab97810 */ /* 0x000fe20007ffe0ff */
[----:B------:R-:W-:Y:S01]  /*bb00*/  FMUL.FTZ R201, R12, R201 ;  /* 0x000000c90cc97220 */ /* 0x000fe20000410000 */
[C---:B------:R-:W-:Y:S01]  /*bb10*/  IADD3 R133, R122.reuse, 0x40, RZ ;  /* 0x000000407a857810 */ /* 0x040fe20007ffe0ff */
[----:B------:R-:W-:Y:S01]  /*bb20*/  FMUL.FTZ R235, R13, R235 ;  /* 0x000000eb0deb7220 */ /* 0x000fe20000410000 */
[----:B-1----:R-:W-:Y:S01]  /*bb30*/  IADD3 R89, R122, 0x80, RZ ;  /* 0x000000807a597810 */ /* 0x002fe20007ffe0ff */
[----:B------:R-:W-:Y:S01]  /*bb40*/  FFMA.FTZ R237, -R12, R237, -RZ ;  /* 0x000000ed0ced7223 */ /* 0x000fe200000109ff */
[C---:B--2---:R-:W-:Y:S01]  /*bb50*/  IADD3 R139, R122.reuse, 0x180, RZ ;  /* 0x000001807a8b7810 */ /* 0x044fe20007ffe0ff */
        /* <DEDUP_REMOVED lines=15> */
[----:B------:R-:W-:Y:S01]  /*bc50*/  IADD3 R191, R122, 0x5c0, RZ ;  /* 0x000005c07abf7810 */ /* 0x000fe20007ffe0ff */
[----:B------:R-:W-:Y:S01]  /*bc60*/  FFMA.FTZ R233, -R0, R233, -RZ ;  /* 0x000000e900e97223 */ /* 0x000fe200000109ff */
[C---:B------:R-:W-:Y:S01]  /*bc70*/  IADD3 R209, R122.reuse, 0x640, RZ ;  /* 0x000006407ad17810 */ /* 0x040fe20007ffe0ff */
[----:B------:R-:W-:Y:S01]  /*bc80*/  FMUL.FTZ R184, R169, R207 ;  /* 0x000000cfa9b87220 */ /* 0x000fe20000410000 */
[C---:B------:R-:W-:Y:S01]  /*bc90*/  IADD3 R211, R122.reuse, 0x680, RZ ;  /* 0x000006807ad37810 */ /* 0x040fe20007ffe0ff */
[----:B------:R-:W-:Y:S01]  /*bca0*/  FMUL.FTZ R169, R221, UR45 ;  /* 0x0000002ddda97c20 */ /* 0x000fe20008410000 */
[----:B------:R-:W-:-:S02]  /*bcb0*/  IADD3 R213, R122, 0x6c0, RZ ;  /* 0x000006c07ad57810 */ /* 0x000fc40007ffe0ff */
[----:B------:R-:W-:Y:S01]  /*bcc0*/  IADD3 R215, R122, 0x700, RZ ;  /* 0x000007007ad77810 */ /* 0x000fe20007ffe0ff */
[----:B------:R-:W-:Y:S01]  /*bcd0*/  FFMA.FTZ R169, R220, UR44, -R169 ;  /* 0x0000002cdca97c23 */ /* 0x000fe200080108a9 */
        /* <DEDUP_REMOVED lines=14> */
[----:B------:R-:W-:Y:S01]  /*bdc0*/  FFMA.FTZ R89, -R15, R188, -RZ ;  /* 0x000000bc0f597223 */ /* 0x000fe200000109ff */
[-C--:B------:R-:W-:Y:S01]  /*bdd0*/  LEA.HI.SX32 R130, R135, R122.reuse, 0x1b ;  /* 0x0000007a87827211 */ /* 0x080fe200078fdaff */
[----:B------:R-:W-:Y:S01]  /*bde0*/  FMUL.FTZ R188, R95, UR45 ;  /* 0x0000002d5fbc7c20 */ /* 0x000fe20008410000 */
[-C--:B------:R-:W-:Y:S02]  /*bdf0*/  LEA.HI.SX32 R132, R137, R122.reuse, 0x1b ;  /* 0x0000007a89847211 */ /* 0x080fe400078fdaff */
[-C--:B------:R-:W-:Y:S01]  /*be00*/  LEA.HI.SX32 R78, R141, R122.reuse, 0x1b ;  /* 0x0000007a8d4e7211 */ /* 0x080fe200078fdaff */
[----:B------:R-:W-:Y:S01]  /*be10*/  FFMA.FTZ R188, R217, UR44, R188 ;  /* 0x0000002cd9bc7c23 */ /* 0x000fe200080100bc */
[----:B------:R-:W-:-:S02]  /*be20*/  LEA.HI.SX32 R86, R143, R122, 0x1b ;  /* 0x0000007a8f567211 */ /* 0x000fc400078fdaff */
[-C--:B------:R-:W-:Y:S01]  /*be30*/  LEA.HI.SX32 R136, R245, R122.reuse, 0x1b ;  /* 0x0000007af5887211 */ /* 0x080fe200078fdaff */
[----:B------:R-:W-:Y:S01]  /*be40*/  BAR.SYNC.DEFER_BLOCKING 0x0 ;  /* 0x0000000000007b1d */ /* 0x000fe20000010000 */
        /* <DEDUP_REMOVED lines=11> */
[-C--:B------:R-:W-:Y:S01]  /*bf00*/  LEA R139, R140, R119.reuse, 0x2 ;  /* 0x000000778c8b7211 */ /* 0x080fe200078e10ff */
[----:B------:R-:W0:Y:S01]  /*bf10*/  LDS R245, [R244+0x2100] ;  /* 0x00210000f4f57984 */ /* 0x000e220000000800 */
        /* <DEDUP_REMOVED lines=11> */
[----:B------:R-:W0:Y:S01]  /*bfd0*/  LDS R211, [R145+0x3200] ;  /* 0x0032000091d37984 */ /* 0x000e220000000800 */
[-C--:B------:R-:W-:Y:S02]  /*bfe0*/  LEA R148, R170, R119.reuse, 0x2 ;  /* 0x00000077aa947211 */ /* 0x080fe400078e10ff */
[-C--:B------:R-:W-:Y:S01]  /*bff0*/  LEA R149, R172, R119.reuse, 0x2 ;  /* 0x00000077ac957211 */ /* 0x080fe200078e10ff */
[----:B------:R-:W0:Y:S01]  /*c000*/  LDS R213, [R147+0x3400] ;  /* 0x0034000093d57984 */ /* 0x000e220000000800 */
[-C--:B------:R-:W-:Y:S01]  /*c010*/  LEA R243, R76, R119.reuse, 0x2 ;  /* 0x000000774cf37211 */ /* 0x080fe200078e10ff */
[----:B------:R-:W-:Y:S01]  /*c020*/  FMUL.FTZ R76, R207, UR45 ;  /* 0x0000002dcf4c7c20 */ /* 0x000fe20008410000 */
        /* <DEDUP_REMOVED lines=42> */
[----:B----4-:R-:W4:Y:S04]  /*c2d0*/  LDS R240, [R170+0x3e00] ;  /* 0x003e0000aaf07984 */ /* 0x010f280000000800 */
        /* <DEDUP_REMOVED lines=11> */
[----:B--2---:R-:W-:-:S03]  /*c390*/  FMUL.FTZ R87, R11, R180 ;  /* 0x000000b40b577220 */ /* 0x004fc60000410000 */
[----:B------:R2:W-:Y:S01]  /*c3a0*/  STS [R62+0x420c], R89 ;  /* 0x00420c593e007388 */ /* 0x0005e20000000800 */
[----:B-----5:R-:W-:-:S03]  /*c3b0*/  FFMA.FTZ R79, -R10, R196, -RZ ;  /* 0x000000c40a4f7223 */ /* 0x020fc600000109ff */
[----:B------:R5:W-:Y:S01]  /*c3c0*/  STS [R62+0x4228], R87 ;  /* 0x004228573e007388 */ /* 0x000be20000000800 */
[----:B-1----:R-:W-:Y:S01]  /*c3d0*/  MOV R189, UR18 ;  /* 0x0000001200bd7c02 */ /* 0x002fe20008000f00 */
[----:B------:R-:W-:Y:S02]  /*c3e0*/  USHF.R.S32.HI UR18, URZ, 0x1f, UR15 ;  /* 0x0000001f3f127899 */ /* 0x000fe4000801140f */
[----:B------:R1:W-:Y:S01]  /*c3f0*/  STS [R62+0x422c], R77 ;  /* 0x00422c4d3e007388 */ /* 0x0003e20000000800 */
[----:B--2---:R-:W-:Y:S01]  /*c400*/  FMUL.FTZ R89, R10, R182 ;  /* 0x000000b60a597220 */ /* 0x004fe20000410000 */
[----:B------:R-:W-:Y:S02]  /*c410*/  LEA R180, R189, -R122, 0x1 ;  /* 0x8000007abdb47211 */ /* 0x000fe400078e08ff */
[----:B------:R2:W-:Y:S01]  /*c420*/  STS [R62+0x4220], R201 ;  /* 0x004220c93e007388 */ /* 0x0005e20000000800 */
[----:B------:R-:W-:Y:S01]  /*c430*/  FMUL.FTZ R182, R85, UR45 ;  /* 0x0000002d55b67c20 */ /* 0x000fe20008410000 */
[----:B-----5:R-:W-:Y:S01]  /*c440*/  FFMA.FTZ R87, -R7, R226, -RZ ;  /* 0x000000e207577223 */ /* 0x020fe200000109ff */
[----:B------:R-:W-:Y:S01]  /*c450*/  ISETP.GE.AND P0, PT, R180, 0x1, PT ;  /* 0x00000001b400780c */ /* 0x000fe20003f06270 */
[----:B------:R5:W-:Y:S01]  /*c460*/  STS [R62+0x4230], R89 ;  /* 0x004230593e007388 */ /* 0x000be20000000800 */
[----:B------:R-:W-:Y:S01]  /*c470*/  FFMA.FTZ R182, R207, UR44, -R182 ;  /* 0x0000002ccfb67c23 */ /* 0x000fe200080108b6 */
[----:B-1----:R-:W-:-:S02]  /*c480*/  FFMA.FTZ R77, -R6, R224, -RZ ;  /* 0x000000e0064d7223 */ /* 0x002fc400000109ff */
[----:B------:R1:W-:Y:S01]  /*c490*/  STS [R62+0x4234], R79 ;  /* 0x0042344f3e007388 */ /* 0x0003e20000000800 */
[----:B--2---:R-:W-:-:S03]  /*c4a0*/  FMUL.FTZ R201, R6, R194 ;  /* 0x000000c206c97220 */ /* 0x004fc60000410000 */
[----:B------:R2:W-:Y:S01]  /*c4b0*/  STS [R62+0x424c], R87 ;  /* 0x00424c573e007388 */ /* 0x0005e20000000800 */
[----:B-----5:R-:W-:-:S03]  /*c4c0*/  FMUL.FTZ R89, R3, R202 ;  /* 0x000000ca03597220 */ /* 0x020fc60000410000 */
[----:B------:R5:W-:Y:S01]  /*c4d0*/  STS [R62+0x4254], R77 ;  /* 0x0042544d3e007388 */ /* 0x000be20000000800 */
[----:B-1----:R-:W-:-:S03]  /*c4e0*/  FFMA.FTZ R79, -R3, R222, -RZ ;  /* 0x000000de034f7223 */ /* 0x002fc600000109ff */
[----:B------:R1:W-:Y:S01]  /*c4f0*/  STS [R62+0x4250], R201 ;  /* 0x004250c93e007388 */ /* 0x0003e20000000800 */
[----:B--2---:R-:W-:-:S03]  /*c500*/  FFMA.FTZ R87, -R2, R228, -RZ ;  /* 0x000000e402577223 */ /* 0x004fc600000109ff */
[----:B------:R-:W-:Y:S01]  /*c510*/  STS [R62+0x4210], R249 ;  /* 0x004210f93e007388 */ /* 0x000fe20000000800 */
[----:B-----5:R-:W-:Y:S01]  /*c520*/  FMUL.FTZ R77, R2, R192 ;  /* 0x000000c0024d7220 */ /* 0x020fe20000410000 */
[----:B------:R-:W-:Y:S02]  /*c530*/  FMUL.FTZ R192, R205, UR45 ;  /* 0x0000002dcdc07c20 */ /* 0x000fe40008410000 */
[----:B------:R-:W-:Y:S01]  /*c540*/  STS [R62+0x4214], R247 ;  /* 0x004214f73e007388 */ /* 0x000fe20000000800 */
[----:B-1----:R-:W-:Y:S01]  /*c550*/  FFMA.FTZ R201, R85, UR44, R76 ;  /* 0x0000002c55c97c23 */ /* 0x002fe2000801004c */
[C---:B------:R-:W-:Y:S02]  /*c560*/  FMUL.FTZ R76, R83.reuse, UR45 ;  /* 0x0000002d534c7c20 */ /* 0x040fe40008410000 */
[----:B------:R-:W-:Y:S01]  /*c570*/  STS [R62+0x4218], R235 ;  /* 0x004218eb3e007388 */ /* 0x000fe20000000800 */
[----:B------:R-:W-:-:S03]  /*c580*/  FFMA.FTZ R192, R83, UR44, R192 ;  /* 0x0000002c53c07c23 */ /* 0x000fc600080100c0 */
[----:B------:R-:W-:Y:S04]  /*c590*/  STS [R62+0x4224], R237 ;  /* 0x004224ed3e007388 */ /* 0x000fe80000000800 */
[----:B------:R1:W-:Y:S04]  /*c5a0*/  STS [R62+0x4238], R195 ;  /* 0x004238c33e007388 */ /* 0x0003e80000000800 */
[----:B------:R2:W-:Y:S04]  /*c5b0*/  STS [R62+0x423c], R197 ;  /* 0x00423cc53e007388 */ /* 0x0005e80000000800 */
[----:B------:R-:W-:Y:S01]  /*c5c0*/  STS [R62+0x4240], R229 ;  /* 0x004240e53e007388 */ /* 0x000fe20000000800 */
[----:B-1----:R-:W-:-:S03]  /*c5d0*/  FMUL.FTZ R195, R81, UR45 ;  /* 0x0000002d51c37c20 */ /* 0x002fc60008410000 */
[----:B------:R1:W-:Y:S01]  /*c5e0*/  STS [R62+0x4244], R199 ;  /* 0x004244c73e007388 */ /* 0x0003e20000000800 */
[----:B--2---:R-:W-:Y:S01]  /*c5f0*/  FFMA.FTZ R197, R205, UR44, -R76 ;  /* 0x0000002ccdc57c23 */ /* 0x004fe2000801084c */
[----:B------:R-:W-:Y:S02]  /*c600*/  FMUL.FTZ R76, R218, UR45 ;  /* 0x0000002dda4c7c20 */ /* 0x000fe40008410000 */
[----:B------:R-:W-:Y:S01]  /*c610*/  STS [R62+0x4258], R223 ;  /* 0x004258df3e007388 */ /* 0x000fe20000000800 */
[----:B------:R-:W-:Y:S01]  /*c620*/  FFMA.FTZ R195, R204, UR44, -R195 ;  /* 0x0000002cccc37c23 */ /* 0x000fe200080108c3 */
[----:B------:R-:W-:Y:S02]  /*c630*/  FFMA.FTZ R189, R219, UR44, R76 ;  /* 0x0000002cdbbd7c23 */ /* 0x000fe4000801004c */
[----:B------:R-:W-:Y:S01]  /*c640*/  STS [R62+0x425c], R225 ;  /* 0x00425ce13e007388 */ /* 0x000fe20000000800 */
[----:B-1----:R-:W-:-:S03]  /*c650*/  FMUL.FTZ R199, R84, UR45 ;  /* 0x0000002d54c77c20 */ /* 0x002fc60008410000 */
        /* <DEDUP_REMOVED lines=10> */
[----:B------:R-:W-:Y:S01]  /*c700*/  FFMA.FTZ R194, R84, UR44, R77 ;  /* 0x0000002c54c27c23 */ /* 0x000fe2000801004d */
[----:B------:R-:W-:-:S04]  /*c710*/  FMUL.FTZ R77, R219, UR45 ;  /* 0x0000002ddb4d7c20 */ /* 0x000fc80008410000 */
[----:B------:R-:W-:Y:S01]  /*c720*/  FFMA.FTZ R186, R218, UR44, -R77 ;  /* 0x0000002cdaba7c23 */ /* 0x000fe2000801084d */
[----:B-1----:R-:W-:-:S04]  /*c730*/  FMUL.FTZ R62, R204, UR45 ;  /* 0x0000002dcc3e7c20 */ /* 0x002fc80008410000 */
[----:B------:R-:W-:Y:S01]  /*c740*/  FFMA.FTZ R193, R81, UR44, R62 ;  /* 0x0000002c51c17c23 */ /* 0x000fe2000801003e */
        /* <DEDUP_REMOVED lines=50> */
.L_x_12342:
[----:B------:R-:W-:Y:S05]  /*ca70*/  BSYNC B0 ;  /* 0x0000000000007941 */ /* 0x000fea0003800000 */
.L_x_12341:
[----:B------:R-:W-:Y:S01]  /*ca80*/  USHF.R.U32.HI UR44, URZ, 0x1, UR27 ;  /* 0x000000013f2c7899 */ /* 0x000fe2000801161b */
[----:B------:R-:W0:Y:S01]  /*ca90*/  LDS R243, [R243+0x4300] ;  /* 0x00430000f3f37984 */ /* 0x000e220000000800 */
[----:B------:R-:W-:Y:S01]  /*caa0*/  USHF.R.U64 UR51, UR26, 0x1, UR27 ;  /* 0x000000011a337899 */ /* 0x000fe2000800121b */
[----:B-1----:R-:W1:Y:S01]  /*cab0*/  LDC.64 R76, c[0x0][0x360] ;  /* 0x0000d800ff4c7b82 */ /* 0x002e620000000a00 */
[----:B------:R-:W-:Y:S01]  /*cac0*/  UIMAD UR53, UR44, UR16, URZ ;  /* 0x000000102c3572a4 */ /* 0x000fe2000f8e023f */
[----:B------:R-:W-:Y:S01]  /*cad0*/  SHF.L.U32 R88, R122, 0x2, RZ ;  /* 0x000000027a587819 */ /* 0x000fe200000006ff */
[----:B------:R-:W-:Y:S01]  /*cae0*/  UIMAD.WIDE.U32 UR44, UR51, UR16, URZ ;  /* 0x00000010332c72a5 */ /* 0x000fe2000f8e003f */
[----:B------:R-:W-:Y:S01]  /*caf0*/  SHF.R.U32.HI R89, RZ, 0x1e, R122 ;  /* 0x0000001eff597819 */ /* 0x000fe2000001167a */
        /* <DEDUP_REMOVED lines=9> */
[----:B------:R-:W-:Y:S01]  /*cb90*/  FADD.FTZ R61, R68, R61 ;  /* 0x0000003d443d7221 */ /* 0x000fe20000010000 */
[----:B------:R-:W-:-:S02]  /*cba0*/  UIMAD UR18, UR18, UR36, URZ ;  /* 0x00000024121272a4 */ /* 0x000fc4000f8e023f */
[----:B------:R-:W-:Y:S02]  /*cbb0*/  UIADD3 UR53, UR51, UR45, URZ ;  /* 0x0000002d33357290 */ /* 0x000fe4000fffe03f */
[----:B------:R-:W-:Y:S02]  /*cbc0*/  ULEA UR51, UP0, UR44, UR30, 0x3 ;  /* 0x0000001e2c337291 */ /* 0x000fe4000f80183f */
[----:B------:R-:W-:Y:S02]  /*cbd0*/  USHF.R.U32.HI UR45, URZ, 0x1, UR35 ;  /* 0x000000013f2d7899 */ /* 0x000fe40008011623 */
[----:B------:R-:W-:Y:S02]  /*cbe0*/  ULEA.HI.X UR53, UR44, UR31, UR53, 0x3, UP0 ;  /* 0x0000001f2c357291 */ /* 0x000fe400080f1c35 */
[----:B------:R-:W-:Y:S01]  /*cbf0*/  USHF.R.U64 UR44, UR34, 0x1, UR35 ;  /* 0x00000001222c7899 */ /* 0x000fe20008001223 */
[----:B------:R-:W-:Y:S01]  /*cc00*/  IADD3 R86, P0, R88, UR51, RZ ;  /* 0x0000003358567c10 */ /* 0x000fe2000ff1e0ff */
[----:B------:R-:W-:-:S02]  /*cc10*/  UIMAD UR45, UR45, UR16, URZ ;  /* 0x000000102d2d72a4 */ /* 0x000fc4000f8e023f */
[----:B------:R-:W-:Y:S01]  /*cc20*/  UIMAD UR18, UR15, UR37, UR18 ;  /* 0x000000250f1272a4 */ /* 0x000fe2000f8e0212 */
[----:B------:R-:W-:Y:S01]  /*cc30*/  IADD3.X R87, R89, UR53, RZ, P0, !PT ;  /* 0x0000003559577c10 */ /* 0x000fe200087fe4ff */
[----:B------:R-:W-:Y:S01]  /*cc40*/  UIMAD UR19, UR19, UR44, UR45 ;  /* 0x0000002c131372a4 */ /* 0x000fe2000f8e022d */
[----:B------:R-:W-:Y:S01]  /*cc50*/  ISETP.GE.AND P0, PT, R180, 0x41, PT ;  /* 0x00000041b400780c */ /* 0x000fe20003f06270 */
[----:B------:R-:W-:-:S04]  /*cc60*/  UIMAD.WIDE.U32 UR44, UR44, UR16, URZ ;  /* 0x000000102c2c72a5 */ /* 0x000fc8000f8e003f */
[----:B------:R-:W-:-:S04]  /*cc70*/  UIADD3 UR45, UR19, UR45, URZ ;  /* 0x0000002d132d7290 */ /* 0x000fc8000fffe03f */
[----:B------:R-:W-:-:S04]  /*cc80*/  UIMAD.WIDE.U32 UR44, UR15, UR36, UR44 ;  /* 0x000000240f2c72a5 */ /* 0x000fc8000f8e002c */
        /* <DEDUP_REMOVED lines=24> */
.L_x_12344:
[----:B------:R-:W-:Y:S05]  /*ce10*/  BSYNC B0 ;  /* 0x0000000000007941 */ /* 0x000fea0003800000 */
.L_x_12343:
[----:B------:R1:W2:Y:S01]  /*ce20*/  LDS R69, [R128+0x4400] ;  /* 0x0044000080457984 */ /* 0x0002a20000000800 */
[----:B------:R-:W-:Y:S04]  /*ce30*/  BSSY B0, `(.L_x_12345) ;  /* 0x0000004000007945 */ /* 0x000fe80003800000 */
[----:B------:R-:W-:Y:S05]  /*ce40*/  @!P1 BRA `(.L_x_12346) ;  /* 0x0000000000089947 */ /* 0x000fea0003800000 */
[----:B------:R3:W-:Y:S04]  /*ce50*/  REDG.E.ADD.F32.FTZ.RN.STRONG.GPU desc[UR20][R86.64+-0x1e00], R175 ;  /* 0xffe200af560079a6 */ /* 0x0007e8000c10f394 */
[----:B--2---:R3:W-:Y:S02]  /*ce60*/  REDG.E.ADD.F32.FTZ.RN.STRONG.GPU desc[UR20][R88.64+-0x1e00], R69 ;  /* 0xffe20045580079a6 */ /* 0x0047e4000c10f394 */
.L_x_12346:
[----:B------:R-:W-:Y:S05]  /*ce70*/  BSYNC B0 ;  /* 0x0000000000007941 */ /* 0x000fea0003800000 */
.L_x_12345:
[----:B--23--:R2:W3:Y:S01]  /*ce80*/  LDS R69, [R130+0x4500] ;  /* 0x0045000082457984 */ /* 0x00c4e20000000800 */
[----:B------:R-:W-:Y:S04]  /*ce90*/  BSSY B0, `(.L_x_12347) ;  /* 0x0000004000007945 */ /* 0x000fe80003800000 */
[----:B------:R-:W-:Y:S05]  /*cea0*/  @!P2 BRA `(.L_x_12348) ;  /* 0x000000000008a947 */ /* 0x000fea0003800000 */
[----:B------:R4:W-:Y:S04]  /*ceb0*/  REDG.E.ADD.F32.FTZ.RN.STRONG.GPU desc[UR20][R86.64+-0x1d00], R176 ;  /* 0xffe300b0560079a6 */ /* 0x0009e8000c10f394 */
[----:B---3--:R4:W-:Y:S02]  /*cec0*/  REDG.E.ADD.F32.FTZ.RN.STRONG.GPU desc[UR20][R88.64+-0x1d00], R69 ;  /* 0xffe30045580079a6 */ /* 0x0089e4000c10f394 */
.L_x_12348:
[----:B------:R-:W-:Y:S05]  /*ced0*/  BSYNC B0 ;  /* 0x0000000000007941 */ /* 0x000fea0003800000 */
.L_x_12347:
[----:B---34-:R3:W4:Y:S01]  /*cee0*/  LDS R69, [R132+0x4600] ;  /* 0x0046000084457984 */ /* 0x0187220000000800 */
        /* <DEDUP_REMOVED lines=11> */
.L_x_12350:
[----:B------:R-:W-:Y:S05]  /*cfa0*/  BSYNC B0 ;  /* 0x0000000000007941 */ /* 0x000fea0003800000 */
.L_x_12349:
[----:B------:R-:W0:Y:S01]  /*cfb0*/  LDS R133, [R133+0x4700] ;  /* 0x0047000085857984 */ /* 0x000e220000000800 */
[----:B------:R-:W-:Y:S04]  /*cfc0*/  BSSY B0, `(.L_x_12351) ;  /* 0x0000004000007945 */ /* 0x000fe80003800000 */
[----:B------:R-:W-:Y:S05]  /*cfd0*/  @!P0 BRA `(.L_x_12352) ;  /* 0x0000000000088947 */ /* 0x000fea0003800000 */
[----:B------:R1:W-:Y:S04]  /*cfe0*/  REDG.E.ADD.F32.FTZ.RN.STRONG.GPU desc[UR20][R86.64+-0x1b00], R178 ;  /* 0xffe500b2560079a6 */ /* 0x0003e8000c10f394 */
[----:B0-----:R1:W-:Y:S02]  /*cff0*/  REDG.E.ADD.F32.FTZ.RN.STRONG.GPU desc[UR20][R88.64+-0x1b00], R133 ;  /* 0xffe50085580079a6 */ /* 0x0013e4000c10f394 */
.L_x_12352:
[----:B------:R-:W-:Y:S05]  /*d000*/  BSYNC B0 ;  /* 0x0000000000007941 */ /* 0x000fea0003800000 */
.L_x_12351:
[----:B0---4-:R0:W4:Y:S01]  /*d010*/  LDS R69, [R134+0x4800] ;  /* 0x0048000086457984 */ /* 0x0111220000000800 */
[----:B------:R-:W-:Y:S04]  /*d020*/  BSSY B0, `(.L_x_12353) ;  /* 0x0000004000007945 */ /* 0x000fe80003800000 */
[----:B------:R-:W-:Y:S05]  /*d030*/  @!P1 BRA `(.L_x_12354) ;  /* 0x0000000000089947 */ /* 0x000fea0003800000 */
[----:B------:R0:W-:Y:S04]  /*d040*/  REDG.E.ADD.F32.FTZ.RN.STRONG.GPU desc[UR20][R86.64+-0x1a00], R179 ;  /* 0xffe600b3560079a6 */ /* 0x0001e8000c10f394 */
[----:B----4-:R0:W-:Y:S02]  /*d050*/  REDG.E.ADD.F32.FTZ.RN.STRONG.GPU desc[UR20][R88.64+-0x1a00], R69 ;  /* 0xffe60045580079a6 */ /* 0x0101e4000c10f394 */
.L_x_12354:
[----:B------:R-:W-:Y:S05]  /*d060*/  BSYNC B0 ;  /* 0x0000000000007941 */ /* 0x000fea0003800000 */
.L_x_12353:
[----:B------:R-:W0:Y:S01]  /*d070*/  LDS R135, [R135+0x4900] ;  /* 0x0049000087877984 */ /* 0x000e220000000800 */
[----:B------:R-:W-:Y:S04]  /*d080*/  BSSY B0, `(.L_x_12355) ;  /* 0x0000004000007945 */ /* 0x000fe80003800000 */
[----:B------:R-:W-:Y:S05]  /*d090*/  @!P2 BRA `(.L_x_12356) ;  /* 0x000000000008a947 */ /* 0x000fea0003800000 */
[----:B------:R1:W-:Y:S04]  /*d0a0*/  REDG.E.ADD.F32.FTZ.RN.STRONG.GPU desc[UR20][R86.64+-0x1900], R181 ;  /* 0xffe700b5560079a6 */ /* 0x0003e8000c10f394 */
[----:B0-----:R1:W-:Y:S02]  /*d0b0*/  REDG.E.ADD.F32.FTZ.RN.STRONG.GPU desc[UR20][R88.64+-0x1900], R135 ;  /* 0xffe70087580079a6 */ /* 0x0013e4000c10f394 */
.L_x_12356:
[----:B------:R-:W-:Y:S05]  /*d0c0*/  BSYNC B0 ;  /* 0x0000000000007941 */ /* 0x000fea0003800000 */
.L_x_12355:
[----:B0---4-:R0:W4:Y:S01]  /*d0d0*/  LDS R69, [R136+0x4a00] ;  /* 0x004a000088457984 */ /* 0x0111220000000800 */
[----:B------:R-:W-:Y:S04]  /*d0e0*/  BSSY B0, `(.L_x_12357) ;  /* 0x0000004000007945 */ /* 0x000fe80003800000 */
[----:B------:R-:W-:Y:S05]  /*d0f0*/  @!P3 BRA `(.L_x_12358) ;  /* 0x000000000008b947 */ /* 0x000fea0003800000 */
[----:B------:R0:W-:Y:S04]  /*d100*/  REDG.E.ADD.F32.FTZ.RN.STRONG.GPU desc[UR20][R86.64+-0x1800], R183 ;  /* 0xffe800b7560079a6 */ /* 0x0001e8000c10f394 */
[----:B----4-:R0:W-:Y:S02]  /*d110*/  REDG.E.ADD.F32.FTZ.RN.STRONG.GPU desc[UR20][R88.64+-0x1800], R69 ;  /* 0xffe80045580079a6 */ /* 0x0101e4000c10f394 */
.L_x_12358:
[----:B------:R-:W-:Y:S05]  /*d120*/  BSYNC B0 ;  /* 0x0000000000007941 */ /* 0x000fea0003800000 */
.L_x_12357:
[----:B------:R-:W0:Y:S01]  /*d130*/  LDS R137, [R137+0x4b00] ;  /* 0x004b000089897984 */ /* 0x000e220000000800 */
[----:B------:R-:W-:Y:S04]  /*d140*/  BSSY B0, `(.L_x_12359) ;  /* 0x0000004000007945 */ /* 0x000fe80003800000 */
[----:B------:R-:W-:Y:S05]  /*d150*/  @!P4 BRA `(.L_x_12360) ;  /* 0x000000000008c947 */ /* 0x000fea0003800000 */
[----:B------:R1:W-:Y:S04]  /*d160*/  REDG.E.ADD.F32.FTZ.RN.STRONG.GPU desc[UR20][R86.64+-0x1700], R185 ;  /* 0xffe900b9560079a6 */ /* 0x0003e8000c10f394 */
[----:B0-----:R1:W-:Y:S02]  /*d170*/  REDG.E.ADD.F32.FTZ.RN.STRONG.GPU desc[UR20][R88.64+-0x1700], R137 ;  /* 0xffe90089580079a6 */ /* 0x0013e4000c10f394 */
.L_x_12360:
[----:B------:R-:W-:Y:S05]  /*d180*/  BSYNC B0 ;  /* 0x0000000000007941 */ /* 0x000fea0003800000 */
.L_x_12359:
[----:B0---4-:R0:W4:Y:S01]  /*d190*/  LDS R69, [R138+0x4c00] ;  /* 0x004c00008a457984 */ /* 0x0111220000000800 */
[----:B------:R-:W-:Y:S04]  /*d1a0*/  BSSY B0, `(.L_x_12361) ;  /* 0x0000004000007945 */ /* 0x000fe80003800000 */
[----:B------:R-:W-:Y:S05]  /*d1b0*/  @!P5 BRA `(.L_x_12362) ;  /* 0x000000000008d947 */ /* 0x000fea0003800000 */
[----:B------:R0:W-:Y:S04]  /*d1c0*/  REDG.E.ADD.F32.FTZ.RN.STRONG.GPU desc[UR20][R86.64+-0x1600], R187 ;  /* 0xffea00bb560079a6 */ /* 0x0001e8000c10f394 */
[----:B----4-:R0:W-:Y:S02]  /*d1d0*/  REDG.E.ADD.F32.FTZ.RN.STRONG.GPU desc[UR20][R88.64+-0x1600], R69 ;  /* 0xffea0045580079a6 */ /* 0x0101e4000c10f394 */
.L_x_12362:
[----:B------:R-:W-:Y:S05]  /*d1e0*/  BSYNC B0 ;  /* 0x0000000000007941 */ /* 0x000fea0003800000 */
.L_x_12361:
        /* <DEDUP_REMOVED lines=12> */
.L_x_12364:
[----:B------:R-:W-:Y:S05]  /*d2b0*/  BSYNC B0 ;  /* 0x0000000000007941 */ /* 0x000fea0003800000 */
.L_x_12363:
[----:B0---4-:R0:W4:Y:S01]  /*d2c0*/  LDS R69, [R140+0x4e00] ;  /* 0x004e00008c457984 */ /* 0x0111220000000800 */
[----:B------:R-:W-:Y:S04]  /*d2d0*/  BSSY B0, `(.L_x_12365) ;  /* 0x0000004000007945 */ /* 0x000fe80003800000 */
[----:B------:R-:W-:Y:S05]  /*d2e0*/  @!P0 BRA `(.L_x_12366) ;  /* 0x0000000000088947 */ /* 0x000fea0003800000 */
[----:B------:R0:W-:Y:S04]  /*d2f0*/  REDG.E.ADD.F32.FTZ.RN.STRONG.GPU desc[UR20][R86.64+-0x1400], R200 ;  /* 0xffec00c8560079a6 */ /* 0x0001e8000c10f394 */
[----:B----4-:R0:W-:Y:S02]  /*d300*/  REDG.E.ADD.F32.FTZ.RN.STRONG.GPU desc[UR20][R88.64+-0x1400], R69 ;  /* 0xffec0045580079a6 */ /* 0x0101e4000c10f394 */
.L_x_12366:
[----:B------:R-:W-:Y:S05]  /*d310*/  BSYNC B0 ;  /* 0x0000000000007941 */ /* 0x000fea0003800000 */
.L_x_12365:
[----:B------:R-:W0:Y:S01]  /*d320*/  LDS R141, [R141+0x4f00] ;  /* 0x004f00008d8d7984 */ /* 0x000e220000000800 */
[----:B------:R-:W-:Y:S04]  /*d330*/  BSSY B0, `(.L_x_12367) ;  /* 0x0000004000007945 */ /* 0x000fe80003800000 */
[----:B------:R-:W-:Y:S05]  /*d340*/  @!P1 BRA `(.L_x_12368) ;  /* 0x0000000000089947 */ /* 0x000fea0003800000 */
[----:B------:R1:W-:Y:S04]  /*d350*/  REDG.E.ADD.F32.FTZ.RN.STRONG.GPU desc[UR20][R86.64+-0x1300], R203 ;  /* 0xffed00cb560079a6 */ /* 0x0003e8000c10f394 */
[----:B0-----:R1:W-:Y:S02]  /*d360*/  REDG.E.ADD.F32.FTZ.RN.STRONG.GPU desc[UR20][R88.64+-0x1300], R141 ;  /* 0xffed008d580079a6 */ /* 0x0013e4000c10f394 */
.L_x_12368:
[----:B------:R-:W-:Y:S05]  /*d370*/  BSYNC B0 ;  /* 0x0000000000007941 */ /* 0x000fea0003800000 */
.L_x_12367:
[----:B0---4-:R0:W4:Y:S01]  /*d380*/  LDS R69, [R142+0x5000] ;  /* 0x005000008e457984 */ /* 0x0111220000000800 */
[----:B------:R-:W-:Y:S04]  /*d390*/  BSSY B0, `(.L_x_12369) ;  /* 0x0000004000007945 */ /* 0x000fe80003800000 */
[----:B------:R-:W-:Y:S05]  /*d3a0*/  @!P2 BRA `(.L_x_12370) ;  /* 0x000000000008a947 */ /* 0x000fea0003800000 */
[----:B------:R0:W-:Y:S04]  /*d3b0*/  REDG.E.ADD.F32.FTZ.RN.STRONG.GPU desc[UR20][R86.64+-0x1200], R208 ;  /* 0xffee00d0560079a6 */ /* 0x0001e8000c10f394 */
[----:B----4-:R0:W-:Y:S02]  /*d3c0*/  REDG.E.ADD.F32.FTZ.RN.STRONG.GPU desc[UR20][R88.64+-0x1200], R69 ;  /* 0xffee0045580079a6 */ /* 0x0101e4000c10f394 */
.L_x_12370:
[----:B------:R-:W-:Y:S05]  /*d3d0*/  BSYNC B0 ;  /* 0x0000000000007941 */ /* 0x000fea0003800000 */
.L_x_12369:
[----:B------:R-:W0:Y:S01]  /*d3e0*/  LDS R143, [R143+0x5100] ;  /* 0x005100008f8f7984 */ /* 0x000e220000000800 */
[----:B------:R-:W-:Y:S04]  /*d3f0*/  BSSY B0, `(.L_x_12371) ;  /* 0x0000004000007945 */ /* 0x000fe80003800000 */
[----:B------:R-:W-:Y:S05]  /*d400*/  @!P3 BRA `(.L_x_12372) ;  /* 0x000000000008b947 */ /* 0x000fea0003800000 */
[----:B------:R1:W-:Y:S04]  /*d410*/  REDG.E.ADD.F32.FTZ.RN.STRONG.GPU desc[UR20][R86.64+-0x1100], R209 ;  /* 0xffef00d1560079a6 */ /* 0x0003e8000c10f394 */
[----:B0-----:R1:W-:Y:S02]  /*d420*/  REDG.E.ADD.F32.FTZ.RN.STRONG.GPU desc[UR20][R88.64+-0x1100], R143 ;  /* 0xffef008f580079a6 */ /* 0x0013e4000c10f394 */
.L_x_12372:
[----:B------:R-:W-:Y:S05]  /*d430*/  BSYNC B0 ;  /* 0x0000000000007941 */ /* 0x000fea0003800000 */
.L_x_12371:
[----:B0---4-:R0:W4:Y:S01]  /*d440*/  LDS R69, [R144+0x5200] ;  /* 0x0052000090457984 */ /* 0x0111220000000800 */
[----:B------:R-:W-:Y:S04]  /*d450*/  BSSY B0, `(.L_x_12373) ;  /* 0x0000004000007945 */ /* 0x000fe80003800000 */
[----:B------:R-:W-:Y:S05]  /*d460*/  @!P4 BRA `(.L_x_12374) ;  /* 0x000000000008c947 */ /* 0x000fea0003800000 */
[----:B------:R0:W-:Y:S04]  /*d470*/  REDG.E.ADD.F32.FTZ.RN.STRONG.GPU desc[UR20][R86.64+-0x1000], R210 ;  /* 0xfff000d2560079a6 */ /* 0x0001e8000c10f394 */
[----:B----4-:R0:W-:Y:S02]  /*d480*/  REDG.E.ADD.F32.FTZ.RN.STRONG.GPU desc[UR20][R88.64+-0x1000], R69 ;  /* 0xfff00045580079a6 */ /* 0x0101e4000c10f394 */
.L_x_12374:
[----:B------:R-:W-:Y:S05]  /*d490*/  BSYNC B0 ;  /* 0x0000000000007941 */ /* 0x000fea0003800000 */
.L_x_12373:
[----:B------:R-:W0:Y:S01]  /*d4a0*/  LDS R145, [R145+0x5300] ;  /* 0x0053000091917984 */ /* 0x000e220000000800 */
[----:B------:R-:W-:Y:S04]  /*d4b0*/  BSSY B0, `(.L_x_12375) ;  /* 0x0000004000007945 */ /* 0x000fe80003800000 */
[----:B------:R-:W-:Y:S05]  /*d4c0*/  @!P5 BRA `(.L_x_12376) ;  /* 0x000000000008d947 */ /* 0x000fea0003800000 */
[----:B------:R1:W-:Y:S04]  /*d4d0*/  REDG.E.ADD.F32.FTZ.RN.STRONG.GPU desc[UR20][R86.64+-0xf00], R211 ;  /* 0xfff100d3560079a6 */ /* 0x0003e8000c10f394 */
[----:B0-----:R1:W-:Y:S02]  /*d4e0*/  REDG.E.ADD.F32.FTZ.RN.STRONG.GPU desc[UR20][R88.64+-0xf00], R145 ;  /* 0xfff10091580079a6 */ /* 0x0013e4000c10f394 */
.L_x_12376:
[----:B------:R-:W-:Y:S05]  /*d4f0*/  BSYNC B0 ;  /* 0x0000000000007941 */ /* 0x000fea0003800000 */
.L_x_12375:
[----:B0---4-:R0:W4:Y:S01]  /*d500*/  LDS R69, [R146+0x5400] ;  /* 0x0054000092457984 */ /* 0x0111220000000800 */
        /* <DEDUP_REMOVED lines=11> */
.L_x_12378:
[----:B------:R-:W-:Y:S05]  /*d5c0*/  BSYNC B0 ;  /* 0x0000000000007941 */ /* 0x000fea0003800000 */
.L_x_12377:
[----:B------:R-:W0:Y:S01]  /*d5d0*/  LDS R147, [R147+0x5500] ;  /* 0x0055000093937984 */ /* 0x000e220000000800 */
[----:B------:R-:W-:Y:S04]  /*d5e0*/  BSSY B0, `(.L_x_12379) ;  /* 0x0000004000007945 */ /* 0x000fe80003800000 */
[----:B------:R-:W-:Y:S05]  /*d5f0*/  @!P0 BRA `(.L_x_12380) ;  /* 0x0000000000088947 */ /* 0x000fea0003800000 */
[----:B------:R1:W-:Y:S04]  /*d600*/  REDG.E.ADD.F32.FTZ.RN.STRONG.GPU desc[UR20][R86.64+-0xd00], R213 ;  /* 0xfff300d5560079a6 */ /* 0x0003e8000c10f394 */
[----:B0-----:R1:W-:Y:S02]  /*d610*/  REDG.E.ADD.F32.FTZ.RN.STRONG.GPU desc[UR20][R88.64+-0xd00], R147 ;  /* 0xfff30093580079a6 */ /* 0x0013e4000c10f394 */
.L_x_12380:
[----:B------:R-:W-:Y:S05]  /*d620*/  BSYNC B0 ;  /* 0x0000000000007941 */ /* 0x000fea0003800000 */
.L_x_12379:
[----:B0---4-:R0:W4:Y:S01]  /*d630*/  LDS R69, [R148+0x5600] ;  /* 0x0056000094457984 */ /* 0x0111220000000800 */
[----:B------:R-:W-:Y:S04]  /*d640*/  BSSY B0, `(.L_x_12381) ;  /* 0x0000004000007945 */ /* 0x000fe80003800000 */
[----:B------:R-:W-:Y:S05]  /*d650*/  @!P1 BRA `(.L_x_12382) ;  /* 0x0000000000089947 */ /* 0x000fea0003800000 */
[----:B------:R0:W-:Y:S04]  /*d660*/  REDG.E.ADD.F32.FTZ.RN.STRONG.GPU desc[UR20][R86.64+-0xc00], R214 ;  /* 0xfff400d6560079a6 */ /* 0x0001e8000c10f394 */
[----:B----4-:R0:W-:Y:S02]  /*d670*/  REDG.E.ADD.F32.FTZ.RN.STRONG.GPU desc[UR20][R88.64+-0xc00], R69 ;  /* 0xfff40045580079a6 */ /* 0x0101e4000c10f394 */
.L_x_12382:
[----:B------:R-:W-:Y:S05]  /*d680*/  BSYNC B0 ;  /* 0x0000000000007941 */ /* 0x000fea0003800000 */
.L_x_12381:
[----:B------:R-:W0:Y:S01]  /*d690*/  LDS R149, [R149+0x5700] ;  /* 0x0057000095957984 */ /* 0x000e220000000800 */
[----:B------:R-:W-:Y:S04]  /*d6a0*/  BSSY B0, `(.L_x_12383) ;  /* 0x0000004000007945 */ /* 0x000fe80003800000 */
[----:B------:R-:W-:Y:S05]  /*d6b0*/  @!P2 BRA `(.L_x_12384) ;  /* 0x000000000008a947 */ /* 0x000fea0003800000 */
[----:B------:R1:W-:Y:S04]  /*d6c0*/  REDG.E.ADD.F32.FTZ.RN.STRONG.GPU desc[UR20][R86.64+-0xb00], R215 ;  /* 0xfff500d7560079a6 */ /* 0x0003e8000c10f394 */
[----:B0-----:R1:W-:Y:S02]  /*d6d0*/  REDG.E.ADD.F32.FTZ.RN.STRONG.GPU desc[UR20][R88.64+-0xb00], R149 ;  /* 0xfff50095580079a6 */ /* 0x0013e4000c10f394 */
.L_x_12384:
[----:B------:R-:W-:Y:S05]  /*d6e0*/  BSYNC B0 ;  /* 0x0000000000007941 */ /* 0x000fea0003800000 */
.L_x_12383:
[----:B0---4-:R0:W4:Y:S01]  /*d6f0*/  LDS R69, [R150+0x5800] ;  /* 0x0058000096457984 */ /* 0x0111220000000800 */
[----:B------:R-:W-:Y:S04]  /*d700*/  BSSY B0, `(.L_x_12385) ;  /* 0x0000004000007945 */ /* 0x000fe80003800000 */
[----:B------:R-:W-:Y:S05]  /*d710*/  @!P3 BRA `(.L_x_12386) ;  /* 0x000000000008b947 */ /* 0x000fea0003800000 */
[----:B------:R0:W-:Y:S04]  /*d720*/  REDG.E.ADD.F32.FTZ.RN.STRONG.GPU desc[UR20][R86.64+-0xa00], R216 ;  /* 0xfff600d8560079a6 */ /* 0x0001e8000c10f394 */
[----:B----4-:R0:W-:Y:S02]  /*d730*/  REDG.E.ADD.F32.FTZ.RN.STRONG.GPU desc[UR20][R88.64+-0xa00], R69 ;  /* 0xfff60045580079a6 */ /* 0x0101e4000c10f394 */
.L_x_12386:
[----:B------:R-:W-:Y:S05]  /*d740*/  BSYNC B0 ;  /* 0x0000000000007941 */ /* 0x000fea0003800000 */
.L_x_12385:
[----:B------:R-:W0:Y:S01]  /*d750*/  LDS R151, [R151+0x5900] ;  /* 0x0059000097977984 */ /* 0x000e220000000800 */
[----:B------:R-:W-:Y:S04]  /*d760*/  BSSY B0, `(.L_x_12387) ;  /* 0x0000004000007945 */ /* 0x000fe80003800000 */
[----:B------:R-:W-:Y:S05]  /*d770*/  @!P4 BRA `(.L_x_12388) ;  /* 0x000000000008c947 */ /* 0x000fea0003800000 */
[----:B------:R1:W-:Y:S04]  /*d780*/  REDG.E.ADD.F32.FTZ.RN.STRONG.GPU desc[UR20][R86.64+-0x900], R230 ;  /* 0xfff700e6560079a6 */ /* 0x0003e8000c10f394 */
[----:B0-----:R1:W-:Y:S02]  /*d790*/  REDG.E.ADD.F32.FTZ.RN.STRONG.GPU desc[UR20][R88.64+-0x900], R151 ;  /* 0xfff70097580079a6 */ /* 0x0013e4000c10f394 */
.L_x_12388:
[----:B------:R-:W-:Y:S05]  /*d7a0*/  BSYNC B0 ;  /* 0x0000000000007941 */ /* 0x000fea0003800000 */
.L_x_12387:
[----:B0---4-:R0:W4:Y:S01]  /*d7b0*/  LDS R69, [R152+0x5a00] ;  /* 0x005a000098457984 */ /* 0x0111220000000800 */
[----:B------:R-:W-:Y:S04]  /*d7c0*/  BSSY B0, `(.L_x_12389) ;  /* 0x0000004000007945 */ /* 0x000fe80003800000 */
[----:B------:R-:W-:Y:S05]  /*d7d0*/  @!P5 BRA `(.L_x_12390) ;  /* 0x000000000008d947 */ /* 0x000fea0003800000 */
[----:B------:R0:W-:Y:S04]  /*d7e0*/  REDG.E.ADD.F32.FTZ.RN.STRONG.GPU desc[UR20][R86.64+-0x800], R232 ;  /* 0xfff800e8560079a6 */ /* 0x0001e8000c10f394 */
[----:B----4-:R0:W-:Y:S02]  /*d7f0*/  REDG.E.ADD.F32.FTZ.RN.STRONG.GPU desc[UR20][R88.64+-0x800], R69 ;  /* 0xfff80045580079a6 */ /* 0x0101e4000c10f394 */
.L_x_12390:
[----:B------:R-:W-:Y:S05]  /*d800*/  BSYNC B0 ;  /* 0x0000000000007941 */ /* 0x000fea0003800000 */
.L_x_12389:
        /* <DEDUP_REMOVED lines=12> */
.L_x_12392:
[----:B------:R-:W-:Y:S05]  /*d8d0*/  BSYNC B0 ;  /* 0x0000000000007941 */ /* 0x000fea0003800000 */
.L_x_12391:
[----:B0---4-:R0:W4:Y:S01]  /*d8e0*/  LDS R69, [R154+0x5c00] ;  /* 0x005c00009a457984 */ /* 0x0111220000000800 */
[----:B------:R-:W-:Y:S04]  /*d8f0*/  BSSY B0, `(.L_x_12393) ;  /* 0x0000004000007945 */ /* 0x000fe80003800000 */
[----:B------:R-:W-:Y:S05]  /*d900*/  @!P0 BRA `(.L_x_12394) ;  /* 0x0000000000088947 */ /* 0x000fea0003800000 */
[----:B------:R0:W-:Y:S04]  /*d910*/  REDG.E.ADD.F32.FTZ.RN.STRONG.GPU desc[UR20][R86.64+-0x600], R236 ;  /* 0xfffa00ec560079a6 */ /* 0x0001e8000c10f394 */
[----:B----4-:R0:W-:Y:S02]  /*d920*/  REDG.E.ADD.F32.FTZ.RN.STRONG.GPU desc[UR20][R88.64+-0x600], R69 ;  /* 0xfffa0045580079a6 */ /* 0x0101e4000c10f394 */
.L_x_12394:
[----:B------:R-:W-:Y:S05]  /*d930*/  BSYNC B0 ;  /* 0x0000000000007941 */ /* 0x000fea0003800000 */
.L_x_12393:
[----:B------:R-:W0:Y:S01]  /*d940*/  LDS R155, [R155+0x5d00] ;  /* 0x005d00009b9b7984 */ /* 0x000e220000000800 */
[----:B------:R-:W-:Y:S04]  /*d950*/  BSSY B0, `(.L_x_12395) ;  /* 0x0000004000007945 */ /* 0x000fe80003800000 */
[----:B------:R-:W-:Y:S05]  /*d960*/  @!P1 BRA `(.L_x_12396) ;  /* 0x0000000000089947 */ /* 0x000fea0003800000 */
[----:B------:R1:W-:Y:S04]  /*d970*/  REDG.E.ADD.F32.FTZ.RN.STRONG.GPU desc[UR20][R86.64+-0x500], R238 ;  /* 0xfffb00ee560079a6 */ /* 0x0003e8000c10f394 */
[----:B0-----:R1:W-:Y:S02]  /*d980*/  REDG.E.ADD.F32.FTZ.RN.STRONG.GPU desc[UR20][R88.64+-0x500], R155 ;  /* 0xfffb009b580079a6 */ /* 0x0013e4000c10f394 */
.L_x_12396:
[----:B------:R-:W-:Y:S05]  /*d990*/  BSYNC B0 ;  /* 0x0000000000007941 */ /* 0x000fea0003800000 */
.L_x_12395:
[----:B0---4-:R0:W4:Y:S01]  /*d9a0*/  LDS R69, [R168+0x5e00] ;  /* 0x005e0000a8457984 */ /* 0x0111220000000800 */
[----:B------:R-:W-:Y:S04]  /*d9b0*/  BSSY B0, `(.L_x_12397) ;  /* 0x0000004000007945 */ /* 0x000fe80003800000 */
[----:B------:R-:W-:Y:S05]  /*d9c0*/  @!P2 BRA `(.L_x_12398) ;  /* 0x000000000008a947 */ /* 0x000fea0003800000 */
[----:B------:R0:W-:Y:S04]  /*d9d0*/  REDG.E.ADD.F32.FTZ.RN.STRONG.GPU desc[UR20][R86.64+-0x400], R239 ;  /* 0xfffc00ef560079a6 */ /* 0x0001e8000c10f394 */
[----:B----4-:R0:W-:Y:S02]  /*d9e0*/  REDG.E.ADD.F32.FTZ.RN.STRONG.GPU desc[UR20][R88.64+-0x400], R69 ;  /* 0xfffc0045580079a6 */ /* 0x0101e4000c10f394 */
.L_x_12398:
[----:B------:R-:W-:Y:S05]  /*d9f0*/  BSYNC B0 ;  /* 0x0000000000007941 */ /* 0x000fea0003800000 */
.L_x_12397:
[----:B0---4-:R0:W4:Y:S01]  /*da00*/  LDS R69, [R170+0x5f00] ;  /* 0x005f0000aa457984 */ /* 0x0111220000000800 */
[----:B------:R-:W-:Y:S04]  /*da10*/  BSSY B0, `(.L_x_12399) ;  /* 0x0000004000007945 */ /* 0x000fe80003800000 */
[----:B------:R-:W-:Y:S05]  /*da20*/  @!P3 BRA `(.L_x_12400) ;  /* 0x000000000008b947 */ /* 0x000fea0003800000 */
[----:B------:R0:W-:Y:S04]  /*da30*/  REDG.E.ADD.F32.FTZ.RN.STRONG.GPU desc[UR20][R86.64+-0x300], R240 ;  /* 0xfffd00f0560079a6 */ /* 0x0001e8000c10f394 */
[----:B----4-:R0:W-:Y:S02]  /*da40*/  REDG.E.ADD.F32.FTZ.RN.STRONG.GPU desc[UR20][R88.64+-0x300], R69 ;  /* 0xfffd0045580079a6 */ /* 0x0101e4000c10f394 */
.L_x_12400:
[----:B------:R-:W-:Y:S05]  /*da50*/  BSYNC B0 ;  /* 0x0000000000007941 */ /* 0x000fea0003800000 */
.L_x_12399:
[----:B0---4-:R0:W4:Y:S01]  /*da60*/  LDS R69, [R172+0x6000] ;  /* 0x00600000ac457984 */ /* 0x0111220000000800 */
[----:B------:R-:W-:Y:S04]  /*da70*/  BSSY B0, `(.L_x_12401) ;  /* 0x0000004000007945 */ /* 0x000fe80003800000 */
[----:B------:R-:W-:Y:S05]  /*da80*/  @!P4 BRA `(.L_x_12402) ;  /* 0x000000000008c947 */ /* 0x000fea0003800000 */
[----:B------:R0:W-:Y:S04]  /*da90*/  REDG.E.ADD.F32.FTZ.RN.STRONG.GPU desc[UR20][R86.64+-0x200], R241 ;  /* 0xfffe00f1560079a6 */ /* 0x0001e8000c10f394 */
[----:B----4-:R0:W-:Y:S02]  /*daa0*/  REDG.E.ADD.F32.FTZ.RN.STRONG.GPU desc[UR20][R88.64+-0x200], R69 ;  /* 0xfffe0045580079a6 */ /* 0x0101e4000c10f394 */
.L_x_12402:
[----:B------:R-:W-:Y:S05]  /*dab0*/  BSYNC B0 ;  /* 0x0000000000007941 */ /* 0x000fea0003800000 */
.L_x_12401:
[----:B------:R-:W0:Y:S01]  /*dac0*/  LDS R173, [R173+0x6100] ;  /* 0x00610000adad7984 */ /* 0x000e220000000800 */
[----:B------:R-:W-:Y:S04]  /*dad0*/  BSSY B0, `(.L_x_12403) ;  /* 0x0000004000007945 */ /* 0x000fe80003800000 */
[----:B------:R-:W-:Y:S05]  /*dae0*/  @!P5 BRA `(.L_x_12404) ;  /* 0x000000000008d947 */ /* 0x000fea0003800000 */
[----:B------:R1:W-:Y:S04]  /*daf0*/  REDG.E.ADD.F32.FTZ.RN.STRONG.GPU desc[UR20][R86.64+-0x100], R242 ;  /* 0xffff00f2560079a6 */ /* 0x0003e8000c10f394 */
[----:B0-----:R1:W-:Y:S02]  /*db00*/  REDG.E.ADD.F32.FTZ.RN.STRONG.GPU desc[UR20][R88.64+-0x100], R173 ;  /* 0xffff00ad580079a6 */ /* 0x0013e4000c10f394 */
.L_x_12404:
[----:B------:R-:W-:Y:S05]  /*db10*/  BSYNC B0 ;  /* 0x0000000000007941 */ /* 0x000fea0003800000 */
.L_x_12403:
[----:B------:R-:W5:Y:S01]  /*db20*/  SHFL.DOWN PT, R68, R61, 0x1, 0x1f ;  /* 0x08201f003d447f89 */ /* 0x000f6200000e0000 */
[----:B------:R-:W-:Y:S01]  /*db30*/  ISETP.GT.AND P0, PT, R120, 0x1e, PT ;  /* 0x0000001e7800780c */ /* 0x000fe20003f04270 */
[----:B------:R-:W-:Y:S01]  /*db40*/  FFMA.FTZ R65, R64, R63, R65 ;  /* 0x0000003f40417223 */ /* 0x000fe20000010041 */
[----:B------:R-:W-:Y:S01]  /*db50*/  ISETP.NE.AND P1, PT, R120, RZ, PT ;  /* 0x000000ff7800720c */ /* 0x000fe20003f25270 */
[----:B0---4-:R-:W0:Y:S01]  /*db60*/  SHFL.DOWN PT, R69, R60, 0x1, 0x1f ;  /* 0x08201f003c457f89 */ /* 0x011e2200000e0000 */
        /* <DEDUP_REMOVED lines=13> */
[----:B------:R-:W-:Y:S01]  /*dc40*/  FADD.FTZ R42, R65, R42 ;  /* 0x0000002a412a7221 */ /* 0x000fe20000010000 */
        /* <DEDUP_REMOVED lines=34> */
[----:B----4-:R-:W-:-:S04]  /*de70*/  @!P0 FADD.FTZ R60, R60, R69 ;  /* 0x000000453c3c8221 */ /* 0x010fc80000010000 */
[----:B------:R-:W0:Y:S01]  /*de80*/  SHFL.DOWN PT, R68, R61, 0x4, 0x1f ;  /* 0x08801f003d447f89 */ /* 0x000e2200000e0000 */
[----:B------:R-:W-:-:S03]  /*de90*/  ISETP.GT.AND P0, PT, R120, 0x1b, PT ;  /* 0x0000001b7800780c */ /* 0x000fc60003f04270 */
[----:B------:R-:W4:Y:S10]  /*dea0*/  SHFL.DOWN PT, R69, R60, 0x4, 0x1f ;  /* 0x08801f003c457f89 */ /* 0x000f3400000e0000 */
[----:B0-----:R-:W-:Y:S01]  /*deb0*/  @!P0 FADD.FTZ R61, R61, R68 ;  /* 0x000000443d3d8221 */ /* 0x001fe20000010000 */
[----:B----4-:R-:W-:-:S04]  /*dec0*/  @!P0 FADD.FTZ R60, R60, R69 ;  /* 0x000000453c3c8221 */ /* 0x010fc80000010000 */
[----:B------:R-:W0:Y:S01]  /*ded0*/  SHFL.DOWN PT, R68, R61, 0x8, 0x1f ;  /* 0x09001f003d447f89 */ /* 0x000e2200000e0000 */
[----:B------:R-:W-:-:S03]  /*dee0*/  ISETP.GT.AND P0, PT, R120, 0x17, PT ;  /* 0x000000177800780c */ /* 0x000fc60003f04270 */
[----:B------:R-:W4:Y:S10]  /*def0*/  SHFL.DOWN PT, R69, R60, 0x8, 0x1f ;  /* 0x09001f003c457f89 */ /* 0x000f3400000e0000 */
[----:B0-----:R-:W-:Y:S01]  /*df00*/  @!P0 FADD.FTZ R61, R61, R68 ;  /* 0x000000443d3d8221 */ /* 0x001fe20000010000 */
[----:B------:R-:W-:Y:S01]  /*df10*/  FMUL.FTZ R68, R161, R95 ;  /* 0x0000005fa1447220 */ /* 0x000fe20000410000 */
[----:B----4-:R-:W-:-:S03]  /*df20*/  @!P0 FADD.FTZ R60, R60, R69 ;  /* 0x000000453c3c8221 */ /* 0x010fc60000010000 */
[----:B------:R-:W0:Y:S01]  /*df30*/  SHFL.DOWN PT, R64, R61, 0x10, 0x1f ;  /* 0x0a001f003d407f89 */ /* 0x000e2200000e0000 */
[----:B------:R-:W-:Y:S01]  /*df40*/  ISETP.GT.AND P0, PT, R120, 0xf, PT ;  /* 0x0000000f7800780c */ /* 0x000fe20003f04270 */
[----:B------:R-:W-:Y:S02]  /*df50*/  FFMA.FTZ R68, R159, R217, R68 ;  /* 0x000000d99f447223 */ /* 0x000fe40000010044 */
[----:B------:R-:W4:Y:S02]  /*df60*/  SHFL.DOWN PT, R69, R60, 0x10, 0x1f ;  /* 0x0a001f003c457f89 */ /* 0x000f2400000e0000 */
[----:B------:R-:W-:Y:S01]  /*df70*/  FFMA.FTZ R188, R67, R68, R188 ;  /* 0x0000004443bc7223 */ /* 0x000fe200000100bc */
[----:B------:R-:W-:-:S03]  /*df80*/  FFMA.FTZ R33, R68, R114, R33 ;  /* 0x0000007244217223 */ /* 0x000fc60000010021 */
[----:B------:R-:W-:-:S04]  /*df90*/  FADD.FTZ R47, R188, R47 ;  /* 0x0000002fbc2f7221 */ /* 0x000fc80000010000 */
[----:B0-----:R-:W-:Y:S01]  /*dfa0*/  @!P0 FADD.FTZ R61, R61, R64 ;  /* 0x000000403d3d8221 */ /* 0x001fe20000010000 */
[----:B----4-:R-:W-:-:S04]  /*dfb0*/  @!P0 FADD.FTZ R60, R60, R69 ;  /* 0x000000453c3c8221 */ /* 0x010fc80000010000 */
        /* <DEDUP_REMOVED lines=10> */
[----:B------:R-:W4:Y:S01]  /*e060*/  S2UR UR19, SR_CgaCtaId ;  /* 0x00000000001379c3 */ /* 0x000f220000008800 */
[----:B------:R-:W-:Y:S01]  /*e070*/  UISETP.NE.AND UP0, UPT, UR10, UR46, UPT ;  /* 0x0000002e0a00728c */ /* 0x000fe2000bf05270 */
[----:B------:R-:W-:Y:S01]  /*e080*/  MOV R66, UR6 ;  /* 0x0000000600427c02 */ /* 0x000fe20008000f00 */
[----:B------:R-:W-:-:S04]  /*e090*/  UMOV UR18, 0x400 ;  /* 0x0000040000127882 */ /* 0x000fc80000000000 */
[----:B------:R-:W-:Y:S01]  /*e0a0*/  PLOP3.LUT P0, PT, PT, PT, UP0, 0x80, 0x0 ;  /* 0x000000000000781c */ /* 0x000fe20003f0f008 */
[----:B----4-:R-:W-:-:S06]  /*e0b0*/  ULEA UR18, UR19, UR18, 0x18 ;  /* 0x0000001213127291 */ /* 0x010fcc000f8ec03f */
[----:B------:R-:W-:-:S04]  /*e0c0*/  MOV R119, UR18 ;  /* 0x0000001200777c02 */ /* 0x000fc80008000f00 */
[----:B------:R-:W-:Y:S01]  /*e0d0*/  LEA R66, R66, R119, 0x3 ;  /* 0x0000007742427211 */ /* 0x000fe200078e18ff */
[----:B------:R-:W0:Y:S04]  /*e0e0*/  LDS.64 R60, [R119+0x6310] ;  /* 0x00631000773c7984 */ /* 0x000e280000000a00 */
[----:B------:R-:W4:Y:S01]  /*e0f0*/  @P0 LDS.64 R62, [R66+0x8d60] ;  /* 0x008d6000423e0984 */ /* 0x000f220000000a00 */
[----:B0-----:R-:W-:Y:S01]  /*e100*/  FADD.FTZ R65, R65, R61 ;  /* 0x0000003d41417221 */ /* 0x001fe20000010000 */
[----:B------:R-:W-:-:S03]  /*e110*/  FADD.FTZ R64, R64, R60 ;  /* 0x0000003c40407221 */ /* 0x000fc60000010000 */
[----:B----4-:R-:W-:Y:S01]  /*e120*/  @P0 FADD.FTZ R65, R65, R63 ;  /* 0x0000003f41410221 */ /* 0x010fe20000010000 */
[----:B------:R-:W-:-:S05]  /*e130*/  @P0 FADD.FTZ R64, R64, R62 ;  /* 0x0000003e40400221 */ /* 0x000fca0000010000 */
[----:B------:R4:W-:Y:S02]  /*e140*/  STS.64 [R66+0x8d60], R64 ;  /* 0x008d604042007388 */ /* 0x0009e40000000a00 */
.L_x_12406:
[----:B------:R-:W-:Y:S05]  /*e150*/  BSYNC B0 ;  /* 0x0000000000007941 */ /* 0x000fea0003800000 */
.L_x_12405:
[----:B------:R-:W-:Y:S02]  /*e160*/  UIADD3 UR6, UR6, 0x1, URZ ;  /* 0x0000000106067890 */ /* 0x000fe4000fffe03f */
[----:B------:R-:W-:Y:S02]  /*e170*/  UIADD3 UR5, UP1, UR5, 0x1, URZ ;  /* 0x0000000105057890 */ /* 0x000fe4000ff3e03f */
[----:B------:R-:W-:Y:S02]  /*e180*/  UISETP.GE.AND UP0, UPT, UR6, UR58, UPT ;  /* 0x0000003a0600728c */ /* 0x000fe4000bf06270 */
[----:B------:R-:W-:-:S04]  /*e190*/  UIADD3.X UR4, URZ, UR4, URZ, UP1, !UPT ;  /* 0x000000043f047290 */ /* 0x000fc80008ffe43f */
[----:B------:R-:W-:-:S13]  /*e1a0*/  PLOP3.LUT P0, PT, PT, PT, UP0, 0x80, 0x0 ;  /* 0x000000000000781c */ /* 0x000fda0003f0f008 */
[----:B------:R-:W-:Y:S05]  /*e1b0*/  @!P0 BRA `(.L_x_12407) ;  /* 0xffffff7000308947 */ /* 0x000fea000383ffff */
.L_x_12312:
[----:B------:R-:W-:Y:S01]  /*e1c0*/  BAR.SYNC.DEFER_BLOCKING 0x0 ;  /* 0x0000000000007b1d */ /* 0x000fe20000010000 */
[----:B------:R-:W-:Y:S01]  /*e1d0*/  HFMA2.MMA R2, -RZ, RZ, 0, 9.5367431640625e-07 ;  /* 0x00000010ff027435 */ /* 0x000fe200000001ff */
[----:B------:R-:W-:Y:S02]  /*e1e0*/  F2FP.BF16.F32.PACK_AB R27, R18, R27 ;  /* 0x0000001b121b723e */ /* 0x000fe400000010ff */
[----:B------:R-:W-:Y:S01]  /*e1f0*/  F2FP.BF16.F32.PACK_AB R26, R19, R26 ;  /* 0x0000001a131a723e */ /* 0x000fe200000010ff */
[----:B------:R-:W-:Y:S02]  /*e200*/  USHF.R.S32.HI UR26, URZ, 0x1f, UR16 ;  /* 0x0000001f3f1a7899 */ /* 0x000fe40008011410 */
[----:B------:R-:W-:Y:S01]  /*e210*/  ULEA UR4, UR10, 0xfffffc00, 0xa ;  /* 0xfffffc000a047891 */ /* 0x000fe2000f8e503f */
[----:B------:R-:W-:Y:S01]  /*e220*/  ULDC.64 UR18, c[0x0][0x388] ;  /* 0x0000e20000127ab9 */ /* 0x000fe20000000a00 */
[----:B------:R-:W-:Y:S02]  /*e230*/  USHF.R.S32.HI UR27, URZ, 0x1f, UR17 ;  /* 0x0000001f3f1b7899 */ /* 0x000fe40008011411 */
[----:B------:R-:W-:Y:S01]  /*e240*/  IMAD.WIDE R2, R117, R2, UR48 ;  /* 0x0000003075027e25 */ /* 0x000fe2000f8e0202 */
[----:B------:R-:W-:-:S04]  /*e250*/  ULDC.64 UR24, c[0x0][0x390] ;  /* 0x0000e40000187ab9 */ /* 0x000fc80000000a00 */
[----:B-1----:R-:W5:Y:S04]  /*e260*/  LDG.E.128 R4, desc[UR20][R2.64] ;  /* 0x0000001402047981 */ /* 0x002f68000c1e1d00 */
[----:B------:R-:W2:Y:S01]  /*e270*/  LDG.E.128 R12, desc[UR20][R2.64+0x200] ;  /* 0x00020014020c7981 */ /* 0x000ea2000c1e1d00 */
[----:B------:R-:W-:Y:S02]  /*e280*/  UIMAD UR6, UR26, UR18, URZ ;  /* 0x000000121a0672a4 */ /* 0x000fe4000f8e023f */
[----:B------:R-:W-:Y:S02]  /*e290*/  USHF.R.S32.HI UR5, URZ, 0x1f, UR4 ;  /* 0x0000001f3f057899 */ /* 0x000fe40008011404 */
[----:B------:R-:W-:Y:S02]  /*e2a0*/  UIMAD UR6, UR16, UR19, UR6 ;  /* 0x00000013100672a4 */ /* 0x000fe4000f8e0206 */
[----:B------:R-:W-:-:S02]  /*e2b0*/  UIMAD.WIDE.U32 UR18, UR16, UR18, UR4 ;  /* 0x00000012101272a5 */ /* 0x000fc4000f8e0004 */
[----:B------:R-:W-:Y:S02]  /*e2c0*/  UIADD3 UR48, UP1, UR48, -0x800, URZ ;  /* 0xfffff80030307890 */ /* 0x000fe4000ff3e03f */
[----:B------:R-:W-:Y:S02]  /*e2d0*/  UIADD3 UR19, UR19, UR6, URZ ;  /* 0x0000000613137290 */ /* 0x000fe4000fffe03f */
[----:B------:R-:W-:Y:S02]  /*e2e0*/  UIMAD UR6, UR27, UR24, URZ ;  /* 0x000000181b0672a4 */ /* 0x000fe4000f8e023f */
[----:B------:R-:W-:Y:S02]  /*e2f0*/  UIMAD.WIDE.U32 UR18, UR17, UR24, UR18 ;  /* 0x00000018111272a5 */ /* 0x000fe4000f8e0012 */
[----:B------:R-:W-:Y:S02]  /*e300*/  UIMAD UR6, UR17, UR25, UR6 ;  /* 0x00000019110672a4 */ /* 0x000fe4000f8e0206 */
[----:B------:R-:W-:Y:S01]  /*e310*/  UIADD3 UR14, UP2, UR14, -0x1000, URZ ;  /* 0xfffff0000e0e7890 */ /* 0x000fe2000ff5e03f */
[----:B------:R-:W-:Y:S01]  /*e320*/  ULDC.64 UR24, c[0x0][0x3e0] ;  /* 0x0000f80000187ab9 */ /* 0x000fe20000000a00 */
[----:B------:R-:W-:-:S02]  /*e330*/  UIADD3 UR19, UR19, UR6, URZ ;  /* 0x0000000613137290 */ /* 0x000fc4000fffe03f */
[----:B------:R-:W-:Y:S02]  /*e340*/  ULEA UR6, UP0, UR18, UR24, 0x1 ;  /* 0x0000001812067291 */ /* 0x000fe4000f80083f */
[----:B------:R-:W-:Y:S02]  /*e350*/  UIADD3 UR12, UP3, UR12, -0x1000, URZ ;  /* 0xfffff0000c0c7890 */ /* 0x000fe4000ff7e03f */
[----:B------:R-:W-:Y:S02]  /*e360*/  ULEA.HI.X UR18, UR18, UR25, UR19, 0x1, UP0 ;  /* 0x0000001912127291 */ /* 0x000fe400080f0c13 */
[----:B------:R-:W-:Y:S02]  /*e370*/  UIADD3 UR56, UP4, UR56, -0x800, URZ ;  /* 0xfffff80038387890 */ /* 0x000fe4000ff9e03f */
[----:B------:R-:W-:Y:S02]  /*e380*/  UIADD3 UR52, UP5, UR52, -0x800, URZ ;  /* 0xfffff80034347890 */ /* 0x000fe4000ffbe03f */
[----:B------:R-:W-:-:S02]  /*e390*/  UIADD3 UR7, UR7, 0x1, URZ ;  /* 0x0000000107077890 */ /* 0x000fc4000fffe03f */
        /* <DEDUP_REMOVED lines=8> */
[----:B------:R-:W1:Y:S04]  /*e420*/  LDS.128 R8, [R115] ;  /* 0x0000000073087984 */ /* 0x000e680000000c00 */
[----:B------:R-:W2:Y:S01]  /*e430*/  LDS.128 R4, [R115+0x10] ;  /* 0x0000100073047984 */ /* 0x000ea20000000c00 */
        /* <DEDUP_REMOVED lines=16> */
[----:B--2---:R-:W-:Y:S02]  /*e540*/  SHF.L.U32 R13, R4, 0x10, RZ ;  /* 0x00000010040d7819 */ /* 0x004fe400000006ff */
[----:B------:R-:W-:Y:S01]  /*e550*/  FSETP.GTU.FTZ.AND P6, PT, R16, 20, PT ;  /* 0x41a000001000780b */ /* 0x000fe20003fdc000 */
[----:B------:R-:W-:Y:S01]  /*e560*/  @!P0 FMUL.FTZ R0, R17, -1.4426950216293334961 ;  /* 0xbfb8aa3b11008820 */ /* 0x000fe20000410000 */
[----:B------:R-:W-:Y:S01]  /*e570*/  SHF.L.U32 R9, R9, 0x10, RZ ;  /* 0x0000001009097819 */ /* 0x000fe200000006ff */
[----:B------:R-:W-:Y:S01]  /*e580*/  FADD.FTZ R17, R13, UR8 ;  /* 0x000000080d117e21 */ /* 0x000fe20008010000 */
[----:B------:R-:W-:Y:S01]  /*e590*/  FSETP.GTU.FTZ.AND P3, PT, R15, 20, PT ;  /* 0x41a000000f00780b */ /* 0x000fe20003f7c000 */
[----:B------:R-:W-:Y:S01]  /*e5a0*/  @!P5 FMUL.FTZ R3, R3, -1.4426950216293334961 ;  /* 0xbfb8aa3b0303d820 */ /* 0x000fe20000410000 */
[----:B------:R-:W-:Y:S01]  /*e5b0*/  PRMT R10, R10, 0x7632, R10 ;  /* 0x000076320a0a7816 */ /* 0x000fe2000000000a */
[----:B------:R-:W1:Y:S01]  /*e5c0*/  @!P0 MUFU.EX2 R0, R0 ;  /* 0x0000000000008308 */ /* 0x000e620000000800 */
[----:B------:R-:W-:Y:S01]  /*e5d0*/  @!P2 FMUL.FTZ R8, R2, -1.4426950216293334961 ;  /* 0xbfb8aa3b0208a820 */ /* 0x000fe20000410000 */
[----:B------:R-:W-:Y:S01]  /*e5e0*/  FADD.FTZ R13, R9, UR8 ;  /* 0x00000008090d7e21 */ /* 0x000fe20008010000 */
[----:B------:R-:W-:-:S02]  /*e5f0*/  SHF.L.U32 R10, R10, 0x10, RZ ;  /* 0x000000100a0a7819 */ /* 0x000fc400000006ff */
[----:B------:R-:W-:Y:S01]  /*e600*/  PRMT R11, R11, 0x7632, R11 ;  /* 0x000076320b0b7816 */ /* 0x000fe2000000000b */
[----:B------:R-:W-:Y:S01]  /*e610*/  @!P6 FMUL.FTZ R12, R16, -1.4426950216293334961 ;  /* 0xbfb8aa3b100ce820 */ /* 0x000fe20000410000 */
[----:B------:R-:W-:Y:S01]  /*e620*/  FSETP.GTU.FTZ.AND P4, PT, R13, 20, PT ;  /* 0x41a000000d00780b */ /* 0x000fe20003f9c000 */
[----:B------:R-:W2:Y:S01]  /*e630*/  @!P5 MUFU.EX2 R3, R3 ;  /* 0x000000030003d308 */ /* 0x000ea20000000800 */
[----:B------:R-:W-:Y:S02]  /*e640*/  SHF.L.U32 R11, R11, 0x10, RZ ;  /* 0x000000100b0b7819 */ /* 0x000fe400000006ff */
[----:B------:R-:W-:Y:S02]  /*e650*/  FSETP.GTU.FTZ.AND P1, PT, R17, 20, PT ;  /* 0x41a000001100780b */ /* 0x000fe40003f3c000 */
[C---:B------:R-:W-:Y:S02]  /*e660*/  SHF.L.U32 R9, R5.reuse, 0x10, RZ ;  /* 0x0000001005097819 */ /* 0x040fe400000006ff */
[----:B------:R-:W-:Y:S01]  /*e670*/  PRMT R5, R5, 0x7632, R5 ;  /* 0x0000763205057816 */ /* 0x000fe20000000005 */
[----:B------:R-:W5:Y:S01]  /*e680*/  @!P2 MUFU.EX2 R8, R8 ;  /* 0x000000080008a308 */ /* 0x000f620000000800 */
[----:B-1----:R-:W-:Y:S01]  /*e690*/  @!P0 FADD.FTZ R2, R0, 1 ;  /* 0x3f80000000028421 */ /* 0x002fe20000010000 */
[----:B------:R-:W-:Y:S01]  /*e6a0*/  FADD.FTZ R51, R9, UR8 ;  /* 0x0000000809337e21 */ /* 0x000fe20008010000 */
[----:B------:R-:W-:-:S02]  /*e6b0*/  SHF.L.U32 R5, R5, 0x10, RZ ;  /* 0x0000001005057819 */ /* 0x000fc400000006ff */
[----:B------:R-:W-:-:S03]  /*e6c0*/  PRMT R4, R4, 0x7632, R4 ;  /* 0x0000763204047816 */ /* 0x000fc60000000004 */
[----:B------:R1:W0:Y:S01]  /*e6d0*/  @!P0 MUFU.RCP R14, R2 ;  /* 0x00000002000e8308 */ /* 0x0002220000001000 */
[----:B--2---:R-:W-:Y:S01]  /*e6e0*/  @!P5 FADD.FTZ R3, R3, 1 ;  /* 0x3f8000000303d421 */ /* 0x004fe20000010000 */
[----:B------:R-:W-:Y:S01]  /*e6f0*/  @!P1 FMUL.FTZ R9, R17, -1.4426950216293334961 ;  /* 0xbfb8aa3b11099820 */ /* 0x000fe20000410000 */
[----:B------:R-:W-:-:S05]  /*e700*/  SHF.L.U32 R4, R4, 0x10, RZ ;  /* 0x0000001004047819 */ /* 0x000fca00000006ff */
[----:B------:R-:W2:Y:S01]  /*e710*/  @!P5 MUFU.RCP R3, R3 ;  /* 0x000000030003d308 */ /* 0x000ea20000001000 */
        /* <DEDUP_REMOVED lines=10> */
[----:B--2---:R-:W-:Y:S01]  /*e7c0*/  @!P5 FMUL.FTZ R48, R48, R3 ;  /* 0x000000033030d220 */ /* 0x004fe20000410000 */
        /* <DEDUP_REMOVED lines=9> */
[----:B------:R1:W2:Y:S01]  /*e860*/  @!P3 MUFU.EX2 R8, R2 ;  /* 0x000000020008b308 */ /* 0x0002a20000000800 */
[----:B------:R-:W-:Y:S01]  /*e870*/  @!P5 FMUL.FTZ R3, R14, -1.4426950216293334961 ;  /* 0xbfb8aa3b0e03d820 */ /* 0x000fe20000410000 */
[----:B0-----:R-:W-:Y:S01]  /*e880*/  @!P6 FADD.FTZ R12, R12, 1 ;  /* 0x3f8000000c0ce421 */ /* 0x001fe20000010000 */
[----:B------:R-:W-:-:S05]  /*e890*/  FADD.FTZ R6, R6, UR8 ;  /* 0x0000000806067e21 */ /* 0x000fca0008010000 */
[----:B------:R0:W5:Y:S01]  /*e8a0*/  @!P1 MUFU.EX2 R10, R9 ;  /* 0x00000009000a9308 */ /* 0x0001620000000800 */
[----:B-1----:R-:W-:-:S07]  /*e8b0*/  @!P4 FADD.FTZ R2, R0, 1 ;  /* 0x3f8000000002c421 */ /* 0x002fce0000010000 */
[----:B------:R-:W1:Y:S01]  /*e8c0*/  @!P5 MUFU.EX2 R3, R3 ;  /* 0x000000030003d308 */ /* 0x000e620000000800 */
[----:B0-----:R-:W-:Y:S01]  /*e8d0*/  @!P2 FMUL.FTZ R9, R15, -1.4426950216293334961 ;  /* 0xbfb8aa3b0f09a820 */ /* 0x001fe20000410000 */
[----:B--2---:R-:W-:-:S06]  /*e8e0*/  @!P3 FADD.FTZ R8, R8, 1 ;  /* 0x3f8000000808b421 */ /* 0x004fcc0000010000 */
[----:B------:R0:W2:Y:S01]  /*e8f0*/  @!P4 MUFU.RCP R15, R2 ;  /* 0x00000002000fc308 */ /* 0x0000a20000001000 */
[----:B-----5:R-:W-:-:S07]  /*e900*/  @!P1 FADD.FTZ R10, R10, 1 ;  /* 0x3f8000000a0a9421 */ /* 0x020fce0000010000 */
[----:B------:R-:W5:Y:S01]  /*e910*/  @!P6 MUFU.RCP R12, R12 ;  /* 0x0000000c000ce308 */ /* 0x000f620000001000 */
[----:B-1----:R-:W-:Y:S01]  /*e920*/  @!P5 FADD.FTZ R0, R3, 1 ;  /* 0x3f8000000300d421 */ /* 0x002fe20000010000 */
[C---:B0-----:R-:W-:Y:S02]  /*e930*/  SHF.L.U32 R2, R7.reuse, 0x10, RZ ;  /* 0x0000001007027819 */ /* 0x041fe400000006ff */
[----:B------:R-:W-:-:S03]  /*e940*/  PRMT R7, R7, 0x7632, R7 ;  /* 0x0000763207077816 */ /* 0x000fc60000000007 */
[----:B------:R-:W-:Y:S01]  /*e950*/  FADD.FTZ R14, R2, UR8 ;  /* 0x00000008020e7e21 */ /* 0x000fe20008010000 */
[----:B------:R-:W0:Y:S01]  /*e960*/  @!P2 MUFU.EX2 R9, R9 ;  /* 0x000000090009a308 */ /* 0x000e220000000800 */
[----:B--2---:R-:W-:Y:S01]  /*e970*/  @!P4 FMUL.FTZ R46, R46, R15 ;  /* 0x0000000f2e2ec220 */ /* 0x004fe20000410000 */
[----:B------:R-:W-:Y:S02]  /*e980*/  FSETP.GTU.FTZ.AND P4, PT, R13, 20, PT ;  /* 0x41a000000d00780b */ /* 0x000fe40003f9c000 */
[----:B------:R-:W-:Y:S02]  /*e990*/  SHF.L.U32 R7, R7, 0x10, RZ ;  /* 0x0000001007077819 */ /* 0x000fe400000006ff */
[----:B------:R-:W-:Y:S02]  /*e9a0*/  F2FP.BF16.F32.PACK_AB R15, R22, R31 ;  /* 0x0000001f160f723e */ /* 0x000fe400000010ff */
[----:B------:R-:W1:Y:S01]  /*e9b0*/  @!P3 MUFU.RCP R8, R8 ;  /* 0x000000080008b308 */ /* 0x000e620000001000 */
[----:B-----5:R-:W-:Y:S01]  /*e9c0*/  @!P6 FMUL.FTZ R45, R45, R12 ;  /* 0x0000000c2d2de220 */ /* 0x020fe20000410000 */
[----:B------:R-:W-:Y:S01]  /*e9d0*/  FADD.FTZ R12, R5, UR8 ;  /* 0x00000008050c7e21 */ /* 0x000fe20008010000 */
[----:B------:R-:W-:Y:S01]  /*e9e0*/  FSETP.GTU.FTZ.AND P6, PT, R14, 20, PT ;  /* 0x41a000000e00780b */ /* 0x000fe20003fdc000 */
[----:B------:R-:W-:-:S03]  /*e9f0*/  FADD.FTZ R7, R7, UR8 ;  /* 0x0000000807077e21 */ /* 0x000fc60008010000 */
[----:B------:R-:W-:Y:S01]  /*ea00*/  @!P4 FMUL.FTZ R2, R13, -1.4426950216293334961 ;  /* 0xbfb8aa3b0d02c820 */ /* 0x000fe20000410000 */
[----:B------:R-:W2:Y:S01]  /*ea10*/  @!P5 MUFU.RCP R3, R0 ;  /* 0x000000000003d308 */ /* 0x000ea20000001000 */
[----:B0-----:R-:W-:Y:S01]  /*ea20*/  @!P2 FADD.FTZ R9, R9, 1 ;  /* 0x3f8000000909a421 */ /* 0x001fe20000010000 */
[----:B------:R-:W-:Y:S02]  /*ea30*/  F2FP.BF16.F32.PACK_AB R13, R24, R33 ;  /* 0x00000021180d723e */ /* 0x000fe400000010ff */
[----:B------:R-:W-:-:S04]  /*ea40*/  F2FP.BF16.F32.PACK_AB R24, R21, R28 ;  /* 0x0000001c1518723e */ /* 0x000fc800000010ff */
[----:B------:R-:W0:Y:S01]  /*ea50*/  @!P0 MUFU.EX2 R11, R11 ;  /* 0x0000000b000b8308 */ /* 0x000e220000000800 */
[----:B-1----:R-:W-:Y:S01]  /*ea60*/  @!P3 FMUL.FTZ R43, R43, R8 ;  /* 0x000000082b2bb220 */ /* 0x002fe20000410000 */
[----:B------:R-:W-:Y:S01]  /*ea70*/  FSETP.GTU.FTZ.AND P3, PT, R12, 20, PT ;  /* 0x41a000000c00780b */ /* 0x000fe20003f7c000 */
[----:B------:R-:W-:Y:S01]  /*ea80*/  @!P6 FMUL.FTZ R5, R14, -1.4426950216293334961 ;  /* 0xbfb8aa3b0e05e820 */ /* 0x000fe20000410000 */
[----:B------:R-:W-:-:S04]  /*ea90*/  F2FP.BF16.F32.PACK_AB R14, R23, R30 ;  /* 0x0000001e170e723e */ /* 0x000fc800000010ff */
[----:B------:R-:W1:Y:S01]  /*eaa0*/  @!P2 MUFU.RCP R9, R9 ;  /* 0x000000090009a308 */ /* 0x000e620000001000 */
[----:B--2---:R-:W-:Y:S01]  /*eab0*/  @!P5 FMUL.FTZ R44, R44, R3 ;  /* 0x000000032c2cd220 */ /* 0x004fe20000410000 */
[----:B------:R-:W-:-:S06]  /*eac0*/  FSETP.GTU.FTZ.AND P5, PT, R4, 20, PT ;  /* 0x41a000000400780b */ /* 0x000fcc0003fbc000 */
[----:B------:R-:W2:Y:S01]  /*ead0*/  @!P1 MUFU.RCP R10, R10 ;  /* 0x0000000a000a9308 */ /* 0x000ea20000001000 */
[----:B0-----:R-:W-:-:S06]  /*eae0*/  @!P0 FADD.FTZ R11, R11, 1 ;  /* 0x3f8000000b0b8421 */ /* 0x001fcc0000010000 */
[----:B------:R-:W-:Y:S01]  /*eaf0*/  @!P5 FMUL.FTZ R0, R4, -1.4426950216293334961 ;  /* 0xbfb8aa3b0400d820 */ /* 0x000fe20000410000 */
[----:B------:R0:W5:Y:S01]  /*eb00*/  @!P4 MUFU.EX2 R3, R2 ;  /* 0x000000020003c308 */ /* 0x0001620000000800 */
[----:B-1----:R-:W-:Y:S01]  /*eb10*/  @!P2 FMUL.FTZ R42, R42, R9 ;  /* 0x000000092a2aa220 */ /* 0x002fe20000410000 */
[----:B------:R-:W-:-:S06]  /*eb20*/  FSETP.GTU.FTZ.AND P2, PT, R6, 20, PT ;  /* 0x41a000000600780b */ /* 0x000fcc0003f5c000 */
[----:B------:R1:W3:Y:S01]  /*eb30*/  @!P0 MUFU.RCP R16, R11 ;  /* 0x0000000b00108308 */ /* 0x0002e20000001000 */
[----:B0-----:R-:W-:Y:S01]  /*eb40*/  @!P3 FMUL.FTZ R2, R12, -1.4426950216293334961 ;  /* 0xbfb8aa3b0c02b820 */ /* 0x001fe20000410000 */
[----:B------:R-:W-:Y:S01]  /*eb50*/  F2FP.BF16.F32.PACK_AB R12, R25, R32 ;  /* 0x00000020190c723e */ /* 0x000fe200000010ff */
[----:B--2---:R-:W-:Y:S01]  /*eb60*/  @!P1 FMUL.FTZ R41, R41, R10 ;  /* 0x0000000a29299220 */ /* 0x004fe20000410000 */
[----:B------:R-:W-:Y:S02]  /*eb70*/  F2FP.BF16.F32.PACK_AB R25, R20, R29 ;  /* 0x0000001d1419723e */ /* 0x000fe400000010ff */
[----:B------:R-:W-:Y:S01]  /*eb80*/  FSETP.GTU.FTZ.AND P1, PT, R7, 20, PT ;  /* 0x41a000000700780b */ /* 0x000fe20003f3c000 */
[----:B------:R-:W-:Y:S01]  /*eb90*/  STS.128 [R50], R12 ;  /* 0x0000000c32007388 */ /* 0x000fe20000000c00 */
[----:B------:R-:W0:Y:S01]  /*eba0*/  @!P3 MUFU.EX2 R2, R2 ;  /* 0x000000020002b308 */ /* 0x000e220000000800 */
[----:B------:R-:W-:Y:S01]  /*ebb0*/  @!P2 FMUL.FTZ R4, R6, -1.4426950216293334961 ;  /* 0xbfb8aa3b0604a820 */ /* 0x000fe20000410000 */
[----:B-----5:R-:W-:Y:S01]  /*ebc0*/  @!P4 FADD.FTZ R3, R3, 1 ;  /* 0x3f8000000303c421 */ /* 0x020fe20000010000 */
[----:B------:R-:W-:Y:S01]  /*ebd0*/  STS.128 [R50+0x10], R24 ;  /* 0x0000101832007388 */ /* 0x000fe20000000c00 */
[----:B------:R-:W-:-:S03]  /*ebe0*/  NOP ;  /* 0x0000000000007918 */ /* 0x000fc60000000000 */
[----:B-1----:R-:W1:Y:S04]  /*ebf0*/  LDS.128 R8, [R116] ;  /* 0x0000000074087984 */ /* 0x002e680000000c00 */
[----:B------:R-:W-:Y:S01]  /*ec00*/  @!P1 FMUL.FTZ R6, R7, -1.4426950216293334961 ;  /* 0xbfb8aa3b07069820 */ /* 0x000fe20000410000 */
[----:B------:R-:W2:Y:S01]  /*ec10*/  @!P6 MUFU.EX2 R5, R5 ;  /* 0x000000050005e308 */ /* 0x000ea20000000800 */
[----:B---3--:R-:W-:Y:S01]  /*ec20*/  @!P0 FMUL.FTZ R39, R39, R16 ;  /* 0x0000001027278220 */ /* 0x008fe20000410000 */
[----:B------:R-:W3:Y:S01]  /*ec30*/  LDS.128 R12, [R116+0x200] ;  /* 0x00020000740c7984 */ /* 0x000ee20000000c00 */
[----:B------:R-:W-:Y:S01]  /*ec40*/  F2FP.BF16.F32.PACK_AB R16, R48, R49 ;  /* 0x000000313010723e */ /* 0x000fe200000010ff */
[----:B0-----:R-:W-:-:S04]  /*ec50*/  @!P3 FADD.FTZ R2, R2, 1 ;  /* 0x3f8000000202b421 */ /* 0x001fc80000010000 */
[----:B------:R-:W0:Y:S08]  /*ec60*/  @!P5 MUFU.EX2 R0, R0 ;  /* 0x000000000000d308 */ /* 0x000e300000000800 */
[----:B------:R-:W5:Y:S01]  /*ec70*/  @!P2 MUFU.EX2 R4, R4 ;  /* 0x000000040004a308 */ /* 0x000f620000000800 */
[----:B--2---:R-:W-:-:S07]  /*ec80*/  @!P6 FADD.FTZ R5, R5, 1 ;  /* 0x3f8000000505e421 */ /* 0x004fce0000010000 */
[----:B------:R-:W2:Y:S01]  /*ec90*/  @!P1 MUFU.EX2 R6, R6 ;  /* 0x0000000600069308 */ /* 0x000ea20000000800 */
[----:B0-----:R-:W-:-:S07]  /*eca0*/  @!P5 FADD.FTZ R0, R0, 1 ;  /* 0x3f8000000000d421 */ /* 0x001fce0000010000 */
[----:B------:R0:W4:Y:S01]  /*ecb0*/  @!P4 MUFU.RCP R18, R3 ;  /* 0x000000030012c308 */ /* 0x0001220000001000 */
[----:B-----5:R-:W-:-:S07]  /*ecc0*/  @!P2 FADD.FTZ R4, R4, 1 ;  /* 0x3f8000000404a421 */ /* 0x020fce0000010000 */
[----:B------:R5:W1:Y:S01]  /*ecd0*/  @!P3 MUFU.RCP R17, R2 ;  /* 0x000000020011b308 */ /* 0x000a620000001000 */
[----:B0-----:R-:W-:Y:S01]  /*ece0*/  MOV R3, UR18 ;  /* 0x0000001200037c02 */ /* 0x001fe20008000f00 */
[----:B--2---:R-:W-:Y:S01]  /*ecf0*/  @!P1 FADD.FTZ R6, R6, 1 ;  /* 0x3f80000006069421 */ /* 0x004fe20000010000 */
[----:B------:R-:W-:Y:S02]  /*ed00*/  ULDC.64 UR18, c[0x0][0x3a8] ;  /* 0x0000ea0000127ab9 */ /* 0x000fe40000000a00 */
[----:B------:R-:W-:-:S03]  /*ed10*/  UIMAD.WIDE.U32 UR4, UR16, UR18, UR4 ;  /* 0x00000012100472a5 */ /* 0x000fc6000f8e0004 */
[----:B------:R0:W2:Y:S01]  /*ed20*/  @!P6 MUFU.RCP R20, R5 ;  /* 0x000000050014e308 */ /* 0x0000a20000001000 */
[----:B-----5:R-:W-:Y:S01]  /*ed30*/  MOV R2, UR6 ;  /* 0x0000000600027c02 */ /* 0x020fe20008000f00 */
[----:B----4-:R-:W-:Y:S01]  /*ed40*/  @!P4 FMUL.FTZ R37, R37, R18 ;  /* 0x000000122525c220 */ /* 0x010fe20000410000 */
[----:B------:R-:W-:Y:S01]  /*ed50*/  F2FP.BF16.F32.PACK_AB R18, R44, R45 ;  /* 0x0000002d2c12723e */ /* 0x000fe200000010ff */
[----:B------:R-:W-:Y:S02]  /*ed60*/  UIMAD UR6, UR26, UR18, URZ ;  /* 0x000000121a0672a4 */ /* 0x000fe4000f8e023f */
[----:B------:R-:W-:Y:S02]  /*ed70*/  IMAD.WIDE R2, R117, 0x10, R2 ;  /* 0x0000001075027825 */ /* 0x000fe400078e0202 */
[----:B------:R4:W5:Y:S02]  /*ed80*/  @!P5 MUFU.RCP R7, R0 ;  /* 0x000000000007d308 */ /* 0x0009640000001000 */
[----:B-1----:R-:W-:Y:S01]  /*ed90*/  @!P3 FMUL.FTZ R38, R38, R17 ;  /* 0x000000112626b220 */ /* 0x002fe20000410000 */
[----:B------:R-:W-:Y:S01]  /*eda0*/  F2FP.BF16.F32.PACK_AB R17, R46, R47 ;  /* 0x0000002f2e11723e */ /* 0x000fe200000010ff */
[----:B------:R-:W-:Y:S01]  /*edb0*/  STG.E.128 desc[UR20][R2.64], R8 ;  /* 0x0000000802007986 */ /* 0x000fe2000c101d14 */
[----:B0-----:R-:W-:Y:S01]  /*edc0*/  FADD.FTZ R5, R49, R124 ;  /* 0x0000007c31057221 */ /* 0x001fe20000010000 */
[----:B------:R-:W-:-:S02]  /*edd0*/  UIMAD UR6, UR16, UR19, UR6 ;  /* 0x00000013100672a4 */ /* 0x000fc4000f8e0206 */
[----:B---3--:R0:W-:Y:S01]  /*ede0*/  STG.E.128 desc[UR20][R2.64+0x200], R12 ;  /* 0x0002000c02007986 */ /* 0x0081e2000c101d14 */
[----:B------:R-:W1:Y:S01]  /*edf0*/  @!P2 MUFU.RCP R19, R4 ;  /* 0x000000040013a308 */ /* 0x000e620000001000 */
[----:B--2---:R-:W-:Y:S01]  /*ee00*/  @!P6 FMUL.FTZ R35, R35, R20 ;  /* 0x000000142323e220 */ /* 0x004fe20000410000 */
[----:B----4-:R-:W-:Y:S01]  /*ee10*/  FADD.FTZ R0, R5, R48 ;  /* 0x0000003005007221 */ /* 0x010fe20000010000 */
[----:B------:R-:W-:Y:S01]  /*ee20*/  ULDC.64 UR18, c[0x0][0x3b0] ;  /* 0x0000ec0000127ab9 */ /* 0x000fe20000000a00 */
[----:B------:R-:W-:Y:S02]  /*ee30*/  UIADD3 UR5, UR5, UR6, URZ ;  /* 0x0000000605057290 */ /* 0x000fe4000fffe03f */
[----:B------:R-:W-:Y:S01]  /*ee40*/  FADD.FTZ R5, R0, R47 ;  /* 0x0000002f00057221 */ /* 0x000fe20000010000 */
[----:B------:R-:W-:Y:S01]  /*ee50*/  UIMAD UR6, UR27, UR18, URZ ;  /* 0x000000121b0672a4 */ /* 0x000fe2000f8e023f */
[----:B------:R-:W2:Y:S01]  /*ee60*/  @!P1 MUFU.RCP R21, R6 ;  /* 0x0000000600159308 */ /* 0x000ea20000001000 */
[----:B-----5:R-:W-:Y:S01]  /*ee70*/  @!P5 FMUL.FTZ R40, R40, R7 ;  /* 0x000000072828d220 */ /* 0x020fe20000410000 */
[----:B------:R-:W-:Y:S01]  /*ee80*/  FADD.FTZ R46, R5, R46 ;  /* 0x0000002e052e7221 */ /* 0x000fe20000010000 */
[----:B------:R-:W-:-:S02]  /*ee90*/  UIMAD UR6, UR17, UR19, UR6 ;  /* 0x00000013110672a4 */ /* 0x000fc4000f8e0206 */
[----:B------:R-:W-:Y:S01]  /*eea0*/  UIMAD.WIDE.U32 UR4, UR17, UR18, UR4 ;  /* 0x00000012110472a5 */ /* 0x000fe2000f8e0004 */
[----:B------:R-:W-:Y:S01]  /*eeb0*/  F2FP.BF16.F32.PACK_AB R20, R40, R41 ;  /* 0x000000292814723e */ /* 0x000fe200000010ff */
[----:B------:R-:W-:Y:S01]  /*eec0*/  FADD.FTZ R45, R46, R45 ;  /* 0x0000002d2e2d7221 */ /* 0x000fe20000010000 */
[----:B------:R-:W-:Y:S01]  /*eed0*/  ULDC.64 UR18, c[0x0][0x3f0] ;  /* 0x0000fc0000127ab9 */ /* 0x000fe20000000a00 */
[----:B-1----:R-:W-:Y:S01]  /*eee0*/  @!P2 FMUL.FTZ R36, R36, R19 ;  /* 0x000000132424a220 */ /* 0x002fe20000410000 */
[----:B------:R-:W-:Y:S01]  /*eef0*/  F2FP.BF16.F32.PACK_AB R19, R42, R43 ;  /* 0x0000002b2a13723e */ /* 0x000fe200000010ff */
[----:B------:R-:W-:Y:S01]  /*ef00*/  BAR.SYNC.DEFER_BLOCKING 0x0 ;  /* 0x0000000000007b1d */ /* 0x000fe20000010000 */
[----:B------:R-:W-:Y:S01]  /*ef10*/  UIADD3 UR6, UR5, UR6, URZ ;  /* 0x0000000605067290 */ /* 0x000fe2000fffe03f */
[----:B------:R-:W-:Y:S01]  /*ef20*/  FADD.FTZ R44, R45, R44 ;  /* 0x0000002c2d2c7221 */ /* 0x000fe20000010000 */
[----:B------:R-:W-:Y:S01]  /*ef30*/  F2FP.BF16.F32.PACK_AB R22, R36, R37 ;  /* 0x000000252416723e */ /* 0x000fe200000010ff */
[----:B------:R-:W-:Y:S01]  /*ef40*/  ULEA UR5, UP0, UR4, UR18, 0x1 ;  /* 0x0000001204057291 */ /* 0x000fe2000f80083f */
[----:B--2---:R-:W-:Y:S01]  /*ef50*/  @!P1 FMUL.FTZ R34, R34, R21 ;  /* 0x0000001522229220 */ /* 0x004fe20000410000 */
[----:B------:R-:W-:Y:S01]  /*ef60*/  F2FP.BF16.F32.PACK_AB R21, R38, R39 ;  /* 0x000000272615723e */ /* 0x000fe200000010ff */
[----:B------:R-:W-:Y:S01]  /*ef70*/  FADD.FTZ R43, R44, R43 ;  /* 0x0000002b2c2b7221 */ /* 0x000fe20000010000 */
[----:B------:R-:W-:-:S02]  /*ef80*/  ULEA.HI.X UR4, UR4, UR19, UR6, 0x1, UP0 ;  /* 0x0000001304047291 */ /* 0x000fc400080f0c06 */
        /* <DEDUP_REMOVED lines=23> */
.L_x_12278:
        /* <DEDUP_REMOVED lines=31> */
[----:B------:R-:W-:Y:S02]  /*f2f0*/  R2UR UR4, R112 ;  /* 0x00000000700472ca */ /* 0x000fe400000e0000 */
[----:B------:R-:W-:-:S11]  /*f300*/  R2UR UR5, R113 ;  /* 0x00000000710572ca */ /* 0x000fd600000e0000 */
[----:B------:R-:W-:Y:S02]  /*f310*/  MOV R2, UR4 ;  /* 0x0000000400027c02 */ /* 0x000fe40008000f00 */
[----:B0-----:R-:W-:Y:S02]  /*f320*/  @!P0 LEA R0, R3, R0, 0x18 ;  /* 0x0000000003008211 */ /* 0x001fe400078ec0ff */
[----:B------:R-:W-:-:S03]  /*f330*/  MOV R3, UR5 ;  /* 0x0000000500037c02 */ /* 0x000fc60008000f00 */
[----:B------:R-:W0:Y:S02]  /*f340*/  @!P0 LDS R5, [R0+0x6308] ;  /* 0x0063080000058984 */ /* 0x000e240000000800 */
[----:B0-----:R-:W-:-:S05]  /*f350*/  @!P0 FADD.FTZ R4, R4, R5 ;  /* 0x0000000504048221 */ /* 0x001fca0000010000 */
[----:B------:R1:W-:Y:S02]  /*f360*/  REDG.E.ADD.F32.FTZ.RN.STRONG.GPU desc[UR20][R2.64], R4 ;  /* 0x00000004020079a6 */ /* 0x0003e4000c10f394 */
.L_x_12410:
[----:B------:R-:W-:Y:S05]  /*f370*/  BSYNC B0 ;  /* 0x0000000000007941 */ /* 0x000fea0003800000 */
.L_x_12409:
        /* <DEDUP_REMOVED lines=32> */
[----:B------:R-:W-:Y:S02]  /*f580*/  R2UR UR4, R110 ;  /* 0x000000006e0472ca */ /* 0x000fe400000e0000 */
[----:B------:R-:W-:-:S11]  /*f590*/  R2UR UR5, R111 ;  /* 0x000000006f0572ca */ /* 0x000fd600000e0000 */
[----:B------:R-:W-:Y:S02]  /*f5a0*/  MOV R2, UR4 ;  /* 0x0000000400027c02 */ /* 0x000fe40008000f00 */
[----:B0-----:R-:W-:Y:S02]  /*f5b0*/  @!P0 LEA R0, R3, R0, 0x18 ;  /* 0x0000000003008211 */ /* 0x001fe400078ec0ff */
[----:B------:R-:W-:-:S04]  /*f5c0*/  MOV R3, UR5 ;  /* 0x0000000500037c02 */ /* 0x000fc80008000f00 */
[----:B------:R-:W3:Y:S02]  /*f5d0*/  @!P0 LDS R0, [R0+0x6308] ;  /* 0x0063080000008984 */ /* 0x000ee40000000800 */
[----:B---3--:R-:W-:-:S05]  /*f5e0*/  @!P0 FADD.FTZ R9, R9, R0 ;  /* 0x0000000009098221 */ /* 0x008fca0000010000 */
[----:B------:R4:W-:Y:S01]  /*f5f0*/  REDG.E.ADD.F32.FTZ.RN.STRONG.GPU desc[UR20][R2.64], R9 ;  /* 0x00000009020079a6 */ /* 0x0009e2000c10f394 */
[----:B------:R-:W-:Y:S01]  /*f600*/  MOV R7, RZ ;  /* 0x000000ff00077202 */ /* 0x000fe20000000f00 */
[----:B------:R-:W-:Y:S06]  /*f610*/  BRA `(.L_x_12413) ;  /* 0x0000000000047947 */ /* 0x000fec0003800000 */
.L_x_12412:
[----:B------:R-:W2:Y:S02]  /*f620*/  S2R R7, SR_TID.X ;  /* 0x0000000000077919 */ /* 0x000ea40000002100 */
.L_x_12413:
[----:B------:R-:W-:Y:S05]  /*f630*/  BSYNC B0 ;  /* 0x0000000000007941 */ /* 0x000fea0003800000 */
.L_x_12411:
        /* <DEDUP_REMOVED lines=15> */
.L_x_12414:
[C---:B------:R-:W-:Y:S02]  /*f730*/  LEA R0, R7.reuse, UR7, 0x3 ;  /* 0x0000000707007c11 */ /* 0x040fe4000f8e18ff */
[----:B01-3--:R-:W-:Y:S02]  /*f740*/  SHF.R.S32.HI R4, RZ, 0x1f, R7 ;  /* 0x0000001fff047819 */ /* 0x00bfe40000011407 */
[----:B--2-4-:R-:W-:Y:S01]  /*f750*/  MOV R2, UR4 ;  /* 0x0000000400027c02 */ /* 0x014fe20008000f00 */
        /* <DEDUP_REMOVED lines=16> */
.L_x_12316:
[----:B------:R-:W-:Y:S01]  /*f860*/  HFMA2.MMA R241, -RZ, RZ, 0, 5.9604644775390625e-08 ;  /* 0x00000001fff17435 */ /* 0x000fe200000001ff */
[----:B------:R-:W-:Y:S02]  /*f870*/  MOV R242, R239 ;  /* 0x000000ef00f27202 */ /* 0x000fe40000000f00 */
[----:B------:R-:W-:Y:S02]  /*f880*/  MOV R240, RZ ;  /* 0x000000ff00f07202 */ /* 0x000fe40000000f00 */
[----:B------:R-:W-:-:S07]  /*f890*/  MOV R71, 0xffffffff ;  /* 0xffffffff00477802 */ /* 0x000fce0000000f00 */
[----:B0----5:R-:W-:Y:S05]  /*f8a0*/  WARPSYNC.COLLECTIVE R71, `(.L_x_12415) ;  /* 0x0000000047087348 */ /* 0x021fea0003c00000 */
[----:B------:R1:W2:Y:S02]  /*f8b0*/  SHFL.UP P3, R69, R242, R241, R240 ;  /* 0x040000f1f2457389 */ /* 0x0002a400000600f0 */
[----:B012--5:R-:W-:Y:S01]  /*f8c0*/  ENDCOLLECTIVE ;  /* 0x000000000000791b */ /* 0x027fe20003800000 */
.L_x_12415:
[----:B------:R-:W-:Y:S02]  /*f8d0*/  MOV R242, R68 ;  /* 0x0000004400f27202 */ /* 0x000fe40000000f00 */
[----:B------:R-:W-:-:S07]  /*f8e0*/  MOV R70, R69 ;  /* 0x0000004500467202 */ /* 0x000fce0000000f00 */
[----:B------:R-:W-:Y:S05]  /*f8f0*/  WARPSYNC.COLLECTIVE R71, `(.L_x_12416) ;  /* 0x0000000047087348 */ /* 0x000fea0003c00000 */
[----:B------:R0:W1:Y:S02]  /*f900*/  SHFL.UP P3, R69, R242, R241, R240 ;  /* 0x040000f1f2457389 */ /* 0x00006400000600f0 */
[----:B01----:R-:W-:Y:S01]  /*f910*/  ENDCOLLECTIVE ;  /* 0x000000000000791b */ /* 0x003fe20003800000 */
.L_x_12416:
[----:B------:R-:W-:Y:S02]  /*f920*/  MOV R242, R238 ;  /* 0x000000ee00f27202 */ /* 0x000fe40000000f00 */
[----:B------:R-:W-:-:S07]  /*f930*/  MOV R236, R69 ;  /* 0x0000004500ec7202 */ /* 0x000fce0000000f00 */
[----:B------:R-:W-:Y:S05]  /*f940*/  WARPSYNC.COLLECTIVE R71, `(.L_x_12417) ;  /* 0x0000000047087348 */ /* 0x000fea0003c00000 */
[----:B------:R0:W1:Y:S02]  /*f950*/  SHFL.UP P3, R69, R242, R241, R240 ;  /* 0x040000f1f2457389 */ /* 0x00006400000600f0 */
[----:B01----:R-:W-:Y:S01]  /*f960*/  ENDCOLLECTIVE ;  /* 0x000000000000791b */ /* 0x003fe20003800000 */
.L_x_12417:
[----:B------:R-:W-:Y:S02]  /*f970*/  MOV R242, R237 ;  /* 0x000000ed00f27202 */ /* 0x000fe40000000f00 */
[----:B------:R-:W-:-:S07]  /*f980*/  MOV R243, R69 ;  /* 0x0000004500f37202 */ /* 0x000fce0000000f00 */
[----:B------:R-:W-:Y:S05]  /*f990*/  WARPSYNC.COLLECTIVE R71, `(.L_x_12418) ;  /* 0x0000000047087348 */ /* 0x000fea0003c00000 */
[----:B------:R0:W1:Y:S02]  /*f9a0*/  SHFL.UP P3, R69, R242, R241, R240 ;  /* 0x040000f1f2457389 */ /* 0x00006400000600f0 */
[----:B01----:R-:W-:Y:S01]  /*f9b0*/  ENDCOLLECTIVE ;  /* 0x000000000000791b */ /* 0x003fe20003800000 */
.L_x_12418:
        /* <DEDUP_REMOVED lines=9> */
[----:B------:R-:W-:-:S04]  /*fa50*/  FMUL.FTZ R244, R68, R70 ;  /* 0x0000004644f47220 */ /* 0x000fc80000410000 */
[C---:B------:R-:W-:Y:S01]  /*fa60*/  FFMA.FTZ R243, R239.reuse, R236, R244 ;  /* 0x000000eceff37223 */ /* 0x040fe200000100f4 */
[----:B------:R-:W-:-:S04]  /*fa70*/  @P3 FFMA.FTZ R239, R239, R70, -R69 ;  /* 0x00000046efef3223 */ /* 0x000fc80000010845 */
[----:B------:R-:W-:Y:S02]  /*fa80*/  FSEL R68, R68, R243, !P3 ;  /* 0x000000f344447208 */ /* 0x000fe40005800000 */
[----:B------:R-:W-:-:S07]  /*fa90*/  MOV R242, R239 ;  /* 0x000000ef00f27202 */ /* 0x000fce0000000f00 */
[----:B------:R-:W-:Y:S05]  /*faa0*/  WARPSYNC.COLLECTIVE R71, `(.L_x_12419) ;  /* 0x0000000047087348 */ /* 0x000fea0003c00000 */
[----:B------:R0:W1:Y:S02]  /*fab0*/  SHFL.UP P3, R69, R242, R241, R240 ;  /* 0x040000f1f2457389 */ /* 0x00006400000600f0 */
[----:B01----:R-:W-:Y:S01]  /*fac0*/  ENDCOLLECTIVE ;  /* 0x000000000000791b */ /* 0x003fe20003800000 */
.L_x_12419:
[----:B------:R-:W-:Y:S02]  /*fad0*/  MOV R242, R68 ;  /* 0x0000004400f27202 */ /* 0x000fe40000000f00 */
[----:B------:R-:W-:-:S07]  /*fae0*/  MOV R70, R69 ;  /* 0x0000004500467202 */ /* 0x000fce0000000f00 */
[----:B------:R-:W-:Y:S05]  /*faf0*/  WARPSYNC.COLLECTIVE R71, `(.L_x_12420) ;  /* 0x0000000047087348 */ /* 0x000fea0003c00000 */
[----:B------:R0:W1:Y:S02]  /*fb00*/  SHFL.UP P3, R69, R242, R241, R240 ;  /* 0x040000f1f2457389 */ /* 0x00006400000600f0 */
[----:B01----:R-:W-:Y:S01]  /*fb10*/  ENDCOLLECTIVE ;  /* 0x000000000000791b */ /* 0x003fe20003800000 */
.L_x_12420:
[----:B------:R-:W-:Y:S02]  /*fb20*/  MOV R242, R238 ;  /* 0x000000ee00f27202 */ /* 0x000fe40000000f00 */
[----:B------:R-:W-:-:S07]  /*fb30*/  MOV R236, R69 ;  /* 0x0000004500ec7202 */ /* 0x000fce0000000f00 */
[----:B------:R-:W-:Y:S05]  /*fb40*/  WARPSYNC.COLLECTIVE R71, `(.L_x_12421) ;  /* 0x0000000047087348 */ /* 0x000fea0003c00000 */
[----:B------:R0:W1:Y:S02]  /*fb50*/  SHFL.UP P3, R69, R242, R241, R240 ;  /* 0x040000f1f2457389 */ /* 0x00006400000600f0 */
[----:B01----:R-:W-:Y:S01]  /*fb60*/  ENDCOLLECTIVE ;  /* 0x000000000000791b */ /* 0x003fe20003800000 */
.L_x_12421:
[----:B------:R-:W-:Y:S02]  /*fb70*/  MOV R242, R237 ;  /* 0x000000ed00f27202 */ /* 0x000fe40000000f00 */
[----:B------:R-:W-:-:S07]  /*fb80*/  MOV R243, R69 ;  /* 0x0000004500f37202 */ /* 0x000fce0000000f00 */
[----:B------:R-:W-:Y:S05]  /*fb90*/  WARPSYNC.COLLECTIVE R71, `(.L_x_12422) ;  /* 0x0000000047087348 */ /* 0x000fea0003c00000 */
[----:B------:R0:W1:Y:S02]  /*fba0*/  SHFL.UP P3, R69, R242, R241, R240 ;  /* 0x040000f1f2457389 */ /* 0x00006400000600f0 */
[----:B01----:R-:W-:Y:S01]  /*fbb0*/  ENDCOLLECTIVE ;  /* 0x000000000000791b */ /* 0x003fe20003800000 */
.L_x_12422:
        /* <DEDUP_REMOVED lines=17> */
.L_x_12423:
[----:B------:R-:W-:Y:S02]  /*fcd0*/  MOV R242, R68 ;  /* 0x0000004400f27202 */ /* 0x000fe40000000f00 */
[----:B------:R-:W-:-:S07]  /*fce0*/  MOV R70, R69 ;  /* 0x0000004500467202 */ /* 0x000fce0000000f00 */
[----:B------:R-:W-:Y:S05]  /*fcf0*/  WARPSYNC.COLLECTIVE R71, `(.L_x_12424) ;  /* 0x0000000047087348 */ /* 0x000fea0003c00000 */
[----:B------:R0:W1:Y:S02]  /*fd00*/  SHFL.UP P3, R69, R242, R241, R240 ;  /* 0x040000f1f2457389 */ /* 0x00006400000600f0 */
[----:B01----:R-:W-:Y:S01]  /*fd10*/  ENDCOLLECTIVE ;  /* 0x000000000000791b */ /* 0x003fe20003800000 */
.L_x_12424:
[----:B------:R-:W-:Y:S02]  /*fd20*/  MOV R242, R238 ;  /* 0x000000ee00f27202 */ /* 0x000fe40000000f00 */
[----:B------:R-:W-:-:S07]  /*fd30*/  MOV R236, R69 ;  /* 0x0000004500ec7202 */ /* 0x000fce0000000f00 */
[----:B------:R-:W-:Y:S05]  /*fd40*/  WARPSYNC.COLLECTIVE R71, `(.L_x_12425) ;  /* 0x0000000047087348 */ /* 0x000fea0003c00000 */
[----:B------:R0:W1:Y:S02]  /*fd50*/  SHFL.UP P3, R69, R242, R241, R240 ;  /* 0x040000f1f2457389 */ /* 0x00006400000600f0 */
[----:B01----:R-:W-:Y:S01]  /*fd60*/  ENDCOLLECTIVE ;  /* 0x000000000000791b */ /* 0x003fe20003800000 */
.L_x_12425:
[----:B------:R-:W-:Y:S02]  /*fd70*/  MOV R242, R237 ;  /* 0x000000ed00f27202 */ /* 0x000fe40000000f00 */
[----:B------:R-:W-:-:S07]  /*fd80*/  MOV R243, R69 ;  /* 0x0000004500f37202 */ /* 0x000fce0000000f00 */
[----:B------:R-:W-:Y:S05]  /*fd90*/  WARPSYNC.COLLECTIVE R71, `(.L_x_12426) ;  /* 0x0000000047087348 */ /* 0x000fea0003c00000 */
[----:B------:R0:W1:Y:S02]  /*fda0*/  SHFL.UP P3, R69, R242, R241, R240 ;  /* 0x040000f1f2457389 */ /* 0x00006400000600f0 */
[----:B01----:R-:W-:Y:S01]  /*fdb0*/  ENDCOLLECTIVE ;  /* 0x000000000000791b */ /* 0x003fe20003800000 */
.L_x_12426:
        /* <DEDUP_REMOVED lines=17> */
.L_x_12427:
[----:B------:R-:W-:Y:S02]  /*fed0*/  MOV R242, R68 ;  /* 0x0000004400f27202 */ /* 0x000fe40000000f00 */
[----:B------:R-:W-:-:S07]  /*fee0*/  MOV R70, R69 ;  /* 0x0000004500467202 */ /* 0x000fce0000000f00 */
[----:B------:R-:W-:Y:S05]  /*fef0*/  WARPSYNC.COLLECTIVE R71, `(.L_x_12428) ;  /* 0x0000000047087348 */ /* 0x000fea0003c00000 */
[----:B------:R0:W1:Y:S02]  /*ff00*/  SHFL.UP P3, R69, R242, R241, R240 ;  /* 0x040000f1f2457389 */ /* 0x00006400000600f0 */
[----:B01----:R-:W-:Y:S01]  /*ff10*/  ENDCOLLECTIVE ;  /* 0x000000000000791b */ /* 0x003fe20003800000 */
.L_x_12428:
[----:B------:R-:W-:Y:S02]  /*ff20*/  MOV R242, R238 ;  /* 0x000000ee00f27202 */ /* 0x000fe40000000f00 */
[----:B------:R-:W-:-:S07]  /*ff30*/  MOV R236, R69 ;  /* 0x0000004500ec7202 */ /* 0x000fce0000000f00 */
[----:B------:R-:W-:Y:S05]  /*ff40*/  WARPSYNC.COLLECTIVE R71, `(.L_x_12429) ;  /* 0x0000000047087348 */ /* 0x000fea0003c00000 */
[----:B------:R0:W1:Y:S02]  /*ff50*/  SHFL.UP P3, R69, R242, R241, R240 ;  /* 0x040000f1f2457389 */ /* 0x00006400000600f0 */
[----:B01----:R-:W-:Y:S01]  /*ff60*/  ENDCOLLECTIVE ;  /* 0x000000000000791b */ /* 0x003fe20003800000 */
.L_x_12429:
[----:B------:R-:W-:Y:S02]  /*ff70*/  MOV R242, R237 ;  /* 0x000000ed00f27202 */ /* 0x000fe40000000f00 */
[----:B------:R-:W-:-:S07]  /*ff80*/  MOV R243, R69 ;  /* 0x0000004500f37202 */ /* 0x000fce0000000f00 */
[----:B------:R-:W-:Y:S05]  /*ff90*/  WARPSYNC.COLLECTIVE R71, `(.L_x_12430) ;  /* 0x0000000047087348 */ /* 0x000fea0003c00000 */
[----:B------:R0:W1:Y:S02]  /*ffa0*/  SHFL.UP P3, R69, R242, R241, R240 ;  /* 0x040000f1f2457389 */ /* 0x00006400000600f0 */
[----:B01----:R-:W-:Y:S01]  /*ffb0*/  ENDCOLLECTIVE ;  /* 0x000000000000791b */ /* 0x003fe20003800000 */
.L_x_12430:
        /* <DEDUP_REMOVED lines=17> */
.L_x_12431:
[----:B------:R-:W-:Y:S02]  /*100d0*/  MOV R242, R68 ;  /* 0x0000004400f27202 */ /* 0x000fe40000000f00 */
[----:B------:R-:W-:-:S07]  /*100e0*/  MOV R70, R69 ;  /* 0x0000004500467202 */ /* 0x000fce0000000f00 */
[----:B------:R-:W-:Y:S05]  /*100f0*/  WARPSYNC.COLLECTIVE R71, `(.L_x_12432) ;  /* 0x0000000047087348 */ /* 0x000fea0003c00000 */
[----:B------:R0:W1:Y:S02]  /*10100*/  SHFL.UP P3, R69, R242, R241, R240 ;  /* 0x040000f1f2457389 */ /* 0x00006400000600f0 */
[----:B01----:R-:W-:Y:S01]  /*10110*/  ENDCOLLECTIVE ;  /* 0x000000000000791b */ /* 0x003fe20003800000 */
.L_x_12432:
[----:B------:R-:W-:Y:S02]  /*10120*/  MOV R242, R238 ;  /* 0x000000ee00f27202 */ /* 0x000fe40000000f00 */
[----:B------:R-:W-:-:S07]  /*10130*/  MOV R236, R69 ;  /* 0x0000004500ec7202 */ /* 0x000fce0000000f00 */
[----:B------:R-:W-:Y:S05]  /*10140*/  WARPSYNC.COLLECTIVE R71, `(.L_x_12433) ;  /* 0x0000000047087348 */ /* 0x000fea0003c00000 */
[----:B------:R0:W1:Y:S02]  /*10150*/  SHFL.UP P3, R69, R242, R241, R240 ;  /* 0x040000f1f2457389 */ /* 0x00006400000600f0 */
[----:B01----:R-:W-:Y:S01]  /*10160*/  ENDCOLLECTIVE ;  /* 0x000000000000791b */ /* 0x003fe20003800000 */
.L_x_12433:
[----:B------:R-:W-:Y:S02]  /*10170*/  MOV R242, R237 ;  /* 0x000000ed00f27202 */ /* 0x000fe40000000f00 */
[----:B------:R-:W-:-:S07]  /*10180*/  MOV R243, R69 ;  /* 0x0000004500f37202 */ /* 0x000fce0000000f00 */
[----:B------:R-:W-:Y:S05]  /*10190*/  WARPSYNC.COLLECTIVE R71, `(.L_x_12434) ;  /* 0x0000000047087348 */ /* 0x000fea0003c00000 */
[----:B------:R0:W1:Y:S02]  /*101a0*/  SHFL.UP P3, R69, R242, R241, R240 ;  /* 0x040000f1f2457389 */ /* 0x00006400000600f0 */
[----:B01----:R-:W-:Y:S01]  /*101b0*/  ENDCOLLECTIVE ;  /* 0x000000000000791b */ /* 0x003fe20003800000 */
.L_x_12434:
[----:B------:R-:W-:Y:S05]  /*101c0*/  BRA `(.L_x_12435) ;  /* 0xffffff7c00187947 */ /* 0x000fea000383ffff */
.L_x_12317:
        /* <DEDUP_REMOVED lines=8> */
.L_x_12437:
[----:B------:R-:W-:Y:S05]  /*10250*/  BSYNC B0 ;  /* 0x0000000000007941 */ /* 0x000fea0003800000 */
.L_x_12436:
[----:B------:R-:W-:Y:S05]  /*10260*/  BRA `(.L_x_12438) ;  /* 0xffffff7c00287947 */ /* 0x000fea000383ffff */
.L_x_12318:
        /* <DEDUP_REMOVED lines=8> */
.L_x_12440:
[----:B------:R-:W-:Y:S05]  /*102f0*/  BSYNC B0 ;  /* 0x0000000000007941 */ /* 0x000fea0003800000 */
.L_x_12439:
[----:B------:R-:W-:Y:S05]  /*10300*/  BRA `(.L_x_12441) ;  /* 0xffffff7c00087947 */ /* 0x000fea000383ffff */
.L_x_12319:
        /* <DEDUP_REMOVED lines=8> */
.L_x_12443:
[----:B------:R-:W-:Y:S05]  /*10390*/  BSYNC B0 ;  /* 0x0000000000007941 */ /* 0x000fea0003800000 */
.L_x_12442:
[----:B------:R-:W-:Y:S05]  /*103a0*/  BRA `(.L_x_12444) ;  /* 0xffffff7800e87947 */ /* 0x000fea000383ffff */
.L_x_12320:
        /* <DEDUP_REMOVED lines=8> */
.L_x_12446:
[----:B------:R-:W-:Y:S05]  /*10430*/  BSYNC B0 ;  /* 0x0000000000007941 */ /* 0x000fea0003800000 */
.L_x_12445:
[----:B------:R-:W-:Y:S05]  /*10440*/  BRA `(.L_x_12447) ;  /* 0xffffff7800c87947 */ /* 0x000fea000383ffff */
.L_x_12321:
        /* <DEDUP_REMOVED lines=8> */
.L_x_12449:
[----:B------:R-:W-:Y:S05]  /*104d0*/  BSYNC B0 ;  /* 0x0000000000007941 */ /* 0x000fea0003800000 */
.L_x_12448:
        /* <DEDUP_REMOVED lines=9> */
.L_x_12450:
[----:B------:R-:W-:Y:S02]  /*10570*/  MOV R68, 0x1f ;  /* 0x0000001f00447802 */ /* 0x000fe40000000f00 */
[----:B------:R-:W-:Y:S02]  /*10580*/  MOV R242, R238 ;  /* 0x000000ee00f27202 */ /* 0x000fe40000000f00 */
[----:B------:R-:W-:-:S07]  /*10590*/  MOV R243, R69 ;  /* 0x0000004500f37202 */ /* 0x000fce0000000f00 */
[----:B------:R-:W-:Y:S05]  /*105a0*/  WARPSYNC.COLLECTIVE R71, `(.L_x_12451) ;  /* 0x0000000047087348 */ /* 0x000fea0003c00000 */
[----:B------:R0:W1:Y:S02]  /*105b0*/  SHFL.UP P3, R69, R242, R241, R240 ;  /* 0x040000f1f2457389 */ /* 0x00006400000600f0 */
[----:B01----:R-:W-:Y:S01]  /*105c0*/  ENDCOLLECTIVE ;  /* 0x000000000000791b */ /* 0x003fe20003800000 */
.L_x_12451:
[----:B------:R-:W-:Y:S02]  /*105d0*/  MOV R242, R237 ;  /* 0x000000ed00f27202 */ /* 0x000fe40000000f00 */
[----:B------:R-:W-:-:S07]  /*105e0*/  MOV R238, R69 ;  /* 0x0000004500ee7202 */ /* 0x000fce0000000f00 */
[----:B------:R-:W-:Y:S05]  /*105f0*/  WARPSYNC.COLLECTIVE R71, `(.L_x_12452) ;  /* 0x0000000047087348 */ /* 0x000fea0003c00000 */
[----:B------:R0:W1:Y:S02]  /*10600*/  SHFL.UP P3, R69, R242, R241, R240 ;  /* 0x040000f1f2457389 */ /* 0x00006400000600f0 */
[----:B01----:R-:W-:Y:S01]  /*10610*/  ENDCOLLECTIVE ;  /* 0x000000000000791b */ /* 0x003fe20003800000 */
.L_x_12452:
[----:B------:R-:W-:Y:S01]  /*10620*/  MOV R237, R69 ;  /* 0x0000004500ed7202 */ /* 0x000fe20000000f00 */
[----:B------:R-:W-:-:S11]  /*10630*/  HFMA2.MMA R69, -RZ, RZ, 0, 0 ;  /* 0x00000000ff457435 */ /* 0x000fd600000001ff */
[----:B------:R-:W-:Y:S05]  /*10640*/  WARPSYNC.COLLECTIVE R71, `(.L_x_12453) ;  /* 0x0000000047087348 */ /* 0x000fea0003c00000 */
[----:B------:R0:W1:Y:S02]  /*10650*/  SHFL.IDX P3, R236, R70, R69, R68 ;  /* 0x0000004546ec7389 */ /* 0x0000640000060044 */
[----:B01----:R-:W-:Y:S01]  /*10660*/  ENDCOLLECTIVE ;  /* 0x000000000000791b */ /* 0x003fe20003800000 */
.L_x_12453:
[----:B------:R-:W-:Y:S02]  /*10670*/  MOV R70, R61 ;  /* 0x0000003d00467202 */ /* 0x000fe40000000f00 */
[----:B------:R-:W-:-:S07]  /*10680*/  MOV R60, R236 ;  /* 0x000000ec003c7202 */ /* 0x000fce0000000f00 */
[----:B------:R-:W-:Y:S05]  /*10690*/  WARPSYNC.COLLECTIVE R71, `(.L_x_12454) ;  /* 0x0000000047087348 */ /* 0x000fea0003c00000 */
[----:B------:R0:W1:Y:S02]  /*106a0*/  SHFL.IDX P3, R236, R70, R69, R68 ;  /* 0x0000004546ec7389 */ /* 0x0000640000060044 */
[----:B01----:R-:W-:Y:S01]  /*106b0*/  ENDCOLLECTIVE ;  /* 0x000000000000791b */ /* 0x003fe20003800000 */
.L_x_12454:
[----:B------:R-:W-:Y:S02]  /*106c0*/  MOV R70, R62 ;  /* 0x0000003e00467202 */ /* 0x000fe40000000f00 */
[----:B------:R-:W-:-:S07]  /*106d0*/  MOV R61, R236 ;  /* 0x000000ec003d7202 */ /* 0x000fce0000000f00 */
[----:B------:R-:W-:Y:S05]  /*106e0*/  WARPSYNC.COLLECTIVE R71, `(.L_x_12455) ;  /* 0x0000000047087348 */ /* 0x000fea0003c00000 */
[----:B------:R0:W1:Y:S02]  /*106f0*/  SHFL.IDX P3, R236, R70, R69, R68 ;  /* 0x0000004546ec7389 */ /* 0x0000640000060044 */
[----:B01----:R-:W-:Y:S01]  /*10700*/  ENDCOLLECTIVE ;  /* 0x000000000000791b */ /* 0x003fe20003800000 */
.L_x_12455:
[----:B------:R-:W-:Y:S02]  /*10710*/  MOV R70, R63 ;  /* 0x0000003f00467202 */ /* 0x000fe40000000f00 */
[----:B------:R-:W-:-:S07]  /*10720*/  MOV R62, R236 ;  /* 0x000000ec003e7202 */ /* 0x000fce0000000f00 */
[----:B------:R-:W-:Y:S05]  /*10730*/  WARPSYNC.COLLECTIVE R71, `(.L_x_12456) ;  /* 0x0000000047087348 */ /* 0x000fea0003c00000 */
[----:B------:R0:W1:Y:S02]  /*10740*/  SHFL.IDX P3, R236, R70, R69, R68 ;  /* 0x0000004546ec7389 */ /* 0x0000640000060044 */
[----:B01----:R-:W-:Y:S01]  /*10750*/  ENDCOLLECTIVE ;  /* 0x000000000000791b */ /* 0x003fe20003800000 */
.L_x_12456:
[----:B------:R-:W-:Y:S01]  /*10760*/  MOV R63, R236 ;  /* 0x000000ec003f7202 */ /* 0x000fe20000000f00 */
[----:B------:R-:W-:Y:S06]  /*10770*/  BRA `(.L_x_12457) ;  /* 0xffffff7800247947 */ /* 0x000fec000383ffff */
.L_x_12323:
[----:B------:R-:W-:Y:S01]  /*10780*/  HFMA2.MMA R249, -RZ, RZ, 0, 5.9604644775390625e-08 ;  /* 0x00000001fff97435 */ /* 0x000fe200000001ff */
[----:B------:R-:W-:Y:S02]  /*10790*/  MOV R248, R246 ;  /* 0x000000f600f87202 */ /* 0x000fe40000000f00 */
[----:B------:R-:W-:Y:S02]  /*107a0*/  MOV R250, 0x1f ;  /* 0x0000001f00fa7802 */ /* 0x000fe40000000f00 */
[----:B------:R-:W-:-:S07]  /*107b0*/  MOV R71, 0xffffffff ;  /* 0xffffffff00477802 */ /* 0x000fce0000000f00 */
[----:B-1----:R-:W-:Y:S05]  /*107c0*/  WARPSYNC.COLLECTIVE R71, `(.L_x_12458) ;  /* 0x0000000047087348 */ /* 0x002fea0003c00000 */
[----:B------:R0:W2:Y:S02]  /*107d0*/  SHFL.DOWN P2, R236, R248, R249, R250 ;  /* 0x080000f9f8ec7389 */ /* 0x0000a400000400fa */
[----:B012---:R-:W-:Y:S01]  /*107e0*/  ENDCOLLECTIVE ;  /* 0x000000000000791b */ /* 0x007fe20003800000 */
.L_x_12458:
[----:B------:R-:W-:Y:S02]  /*107f0*/  MOV R248, R247 ;  /* 0x000000f700f87202 */ /* 0x000fe40000000f00 */
[----:B------:R-:W-:-:S07]  /*10800*/  MOV R69, R236 ;  /* 0x000000ec00457202 */ /* 0x000fce0000000f00 */
[----:B------:R-:W-:Y:S05]  /*10810*/  WARPSYNC.COLLECTIVE R71, `(.L_x_12459) ;  /* 0x0000000047087348 */ /* 0x000fea0003c00000 */
[----:B------:R0:W1:Y:S02]  /*10820*/  SHFL.DOWN P2, R236, R248, R249, R250 ;  /* 0x080000f9f8ec7389 */ /* 0x00006400000400fa */
[----:B01----:R-:W-:Y:S01]  /*10830*/  ENDCOLLECTIVE ;  /* 0x000000000000791b */ /* 0x003fe20003800000 */
.L_x_12459:
[----:B------:R-:W-:Y:S02]  /*10840*/  MOV R248, R242 ;  /* 0x000000f200f87202 */ /* 0x000fe40000000f00 */
[----:B------:R-:W-:-:S07]  /*10850*/  MOV R68, R236 ;  /* 0x000000ec00447202 */ /* 0x000fce0000000f00 */
[----:B------:R-:W-:Y:S05]  /*10860*/  WARPSYNC.COLLECTIVE R71, `(.L_x_12460) ;  /* 0x0000000047087348 */ /* 0x000fea0003c00000 */
[----:B------:R0:W1:Y:S02]  /*10870*/  SHFL.DOWN P2, R236, R248, R249, R250 ;  /* 0x080000f9f8ec7389 */ /* 0x00006400000400fa */
[----:B01----:R-:W-:Y:S01]  /*10880*/  ENDCOLLECTIVE ;  /* 0x000000000000791b */ /* 0x003fe20003800000 */
.L_x_12460:
[----:B------:R-:W-:Y:S02]  /*10890*/  MOV R248, R240 ;  /* 0x000000f000f87202 */ /* 0x000fe40000000f00 */
[----:B------:R-:W-:-:S07]  /*108a0*/  MOV R70, R236 ;  /* 0x000000ec00467202 */ /* 0x000fce0000000f00 */
[----:B------:R-:W-:Y:S05]  /*108b0*/  WARPSYNC.COLLECTIVE R71, `(.L_x_12461) ;  /* 0x0000000047087348 */ /* 0x000fea0003c00000 */
[----:B------:R0:W1:Y:S02]  /*108c0*/  SHFL.DOWN P2, R236, R248, R249, R250 ;  /* 0x080000f9f8ec7389 */ /* 0x00006400000400fa */
[----:B01----:R-:W-:Y:S01]  /*108d0*/  ENDCOLLECTIVE ;  /* 0x000000000000791b */ /* 0x003fe20003800000 */
.L_x_12461:
[----:B------:R-:W-:Y:S05]  /*108e0*/  BRA `(.L_x_12462) ;  /* 0xffffff8800807947 */ /* 0x000fea000383ffff */
.L_x_12326:
        /* <DEDUP_REMOVED lines=8> */
.L_x_12464:
[----:B------:R-:W-:Y:S05]  /*10970*/  BSYNC B0 ;  /* 0x0000000000007941 */ /* 0x000fea0003800000 */
.L_x_12463:
        /* <DEDUP_REMOVED lines=8> */
.L_x_12465:
[----:B------:R-:W-:Y:S02]  /*10a00*/  MOV R248, R242 ;  /* 0x000000f200f87202 */ /* 0x000fe40000000f00 */
[----:B------:R-:W-:-:S07]  /*10a10*/  MOV R69, R236 ;  /* 0x000000ec00457202 */ /* 0x000fce0000000f00 */
[----:B------:R-:W-:Y:S05]  /*10a20*/  WARPSYNC.COLLECTIVE R71, `(.L_x_12466) ;  /* 0x0000000047087348 */ /* 0x000fea0003c00000 */
[----:B------:R0:W1:Y:S02]  /*10a30*/  SHFL.DOWN P2, R236, R248, R249, R250 ;  /* 0x080000f9f8ec7389 */ /* 0x00006400000400fa */
[----:B01----:R-:W-:Y:S01]  /*10a40*/  ENDCOLLECTIVE ;  /* 0x000000000000791b */ /* 0x003fe20003800000 */
.L_x_12466:
[----:B------:R-:W-:Y:S02]  /*10a50*/  MOV R248, R240 ;  /* 0x000000f000f87202 */ /* 0x000fe40000000f00 */
[----:B------:R-:W-:-:S07]  /*10a60*/  MOV R70, R236 ;  /* 0x000000ec00467202 */ /* 0x000fce0000000f00 */
[----:B------:R-:W-:Y:S05]  /*10a70*/  WARPSYNC.COLLECTIVE R71, `(.L_x_12467) ;  /* 0x0000000047087348 */ /* 0x000fea0003c00000 */
[----:B------:R0:W1:Y:S02]  /*10a80*/  SHFL.DOWN P2, R236, R248, R249, R250 ;  /* 0x080000f9f8ec7389 */ /* 0x00006400000400fa */
[----:B01----:R-:W-:Y:S01]  /*10a90*/  ENDCOLLECTIVE ;  /* 0x000000000000791b */ /* 0x003fe20003800000 */
.L_x_12467:
[----:B------:R-:W-:Y:S05]  /*10aa0*/  BRA `(.L_x_12468) ;  /* 0xffffff8800647947 */ /* 0x000fea000383ffff */
.L_x_12329:
        /* <DEDUP_REMOVED lines=8> */
.L_x_12470:
[----:B------:R-:W-:Y:S05]  /*10b30*/  BSYNC B0 ;  /* 0x0000000000007941 */ /* 0x000fea0003800000 */
.L_x_12469:
        /* <DEDUP_REMOVED lines=8> */
.L_x_12471:
[----:B------:R-:W-:Y:S02]  /*10bc0*/  MOV R248, R242 ;  /* 0x000000f200f87202 */ /* 0x000fe40000000f00 */
[----:B------:R-:W-:-:S07]  /*10bd0*/  MOV R69, R236 ;  /* 0x000000ec00457202 */ /* 0x000fce0000000f00 */
[----:B------:R-:W-:Y:S05]  /*10be0*/  WARPSYNC.COLLECTIVE R71, `(.L_x_12472) ;  /* 0x0000000047087348 */ /* 0x000fea0003c00000 */
[----:B------:R0:W1:Y:S02]  /*10bf0*/  SHFL.DOWN P2, R236, R248, R249, R250 ;  /* 0x080000f9f8ec7389 */ /* 0x00006400000400fa */
[----:B01----:R-:W-:Y:S01]  /*10c00*/  ENDCOLLECTIVE ;  /* 0x000000000000791b */ /* 0x003fe20003800000 */
.L_x_12472:
[----:B------:R-:W-:Y:S02]  /*10c10*/  MOV R248, R240 ;  /* 0x000000f000f87202 */ /* 0x000fe40000000f00 */
[----:B------:R-:W-:-:S07]  /*10c20*/  MOV R70, R236 ;  /* 0x000000ec00467202 */ /* 0x000fce0000000f00 */
[----:B------:R-:W-:Y:S05]  /*10c30*/  WARPSYNC.COLLECTIVE R71, `(.L_x_12473) ;  /* 0x0000000047087348 */ /* 0x000fea0003c00000 */
[----:B------:R0:W1:Y:S02]  /*10c40*/  SHFL.DOWN P2, R236, R248, R249, R250 ;  /* 0x080000f9f8ec7389 */ /* 0x00006400000400fa */
[----:B01----:R-:W-:Y:S01]  /*10c50*/  ENDCOLLECTIVE ;  /* 0x000000000000791b */ /* 0x003fe20003800000 */
.L_x_12473:
[----:B------:R-:W-:Y:S05]  /*10c60*/  BRA `(.L_x_12474) ;  /* 0xffffff8800487947 */ /* 0x000fea000383ffff */
.L_x_12332:
        /* <DEDUP_REMOVED lines=8> */
.L_x_12476:
[----:B------:R-:W-:Y:S05]  /*10cf0*/  BSYNC B0 ;  /* 0x0000000000007941 */ /* 0x000fea0003800000 */
.L_x_12475:
        /* <DEDUP_REMOVED lines=8> */
.L_x_12477:
[----:B------:R-:W-:Y:S02]  /*10d80*/  MOV R248, R242 ;  /* 0x000000f200f87202 */ /* 0x000fe40000000f00 */
[----:B------:R-:W-:-:S07]  /*10d90*/  MOV R69, R236 ;  /* 0x000000ec00457202 */ /* 0x000fce0000000f00 */
[----:B------:R-:W-:Y:S05]  /*10da0*/  WARPSYNC.COLLECTIVE R71, `(.L_x_12478) ;  /* 0x0000000047087348 */ /* 0x000fea0003c00000 */
[----:B------:R0:W1:Y:S02]  /*10db0*/  SHFL.DOWN P2, R236, R248, R249, R250 ;  /* 0x080000f9f8ec7389 */ /* 0x00006400000400fa */
[----:B01----:R-:W-:Y:S01]  /*10dc0*/  ENDCOLLECTIVE ;  /* 0x000000000000791b */ /* 0x003fe20003800000 */
.L_x_12478:
[----:B------:R-:W-:Y:S02]  /*10dd0*/  MOV R248, R240 ;  /* 0x000000f000f87202 */ /* 0x000fe40000000f00 */
[----:B------:R-:W-:-:S07]  /*10de0*/  MOV R70, R236 ;  /* 0x000000ec00467202 */ /* 0x000fce0000000f00 */
[----:B------:R-:W-:Y:S05]  /*10df0*/  WARPSYNC.COLLECTIVE R71, `(.L_x_12479) ;  /* 0x0000000047087348 */ /* 0x000fea0003c00000 */
[----:B------:R0:W1:Y:S02]  /*10e00*/  SHFL.DOWN P2, R236, R248, R249, R250 ;  /* 0x080000f9f8ec7389 */ /* 0x00006400000400fa */
[----:B01----:R-:W-:Y:S01]  /*10e10*/  ENDCOLLECTIVE ;  /* 0x000000000000791b */ /* 0x003fe20003800000 */
.L_x_12479:
[----:B------:R-:W-:Y:S05]  /*10e20*/  BRA `(.L_x_12480) ;  /* 0xffffff88002c7947 */ /* 0x000fea000383ffff */
.L_x_12335:
        /* <DEDUP_REMOVED lines=8> */
.L_x_12482:
[----:B------:R-:W-:Y:S05]  /*10eb0*/  BSYNC B0 ;  /* 0x0000000000007941 */ /* 0x000fea0003800000 */
.L_x_12481:
        /* <DEDUP_REMOVED lines=8> */
.L_x_12483:
[----:B------:R-:W-:Y:S02]  /*10f40*/  MOV R248, R242 ;  /* 0x000000f200f87202 */ /* 0x000fe40000000f00 */
[----:B------:R-:W-:-:S07]  /*10f50*/  MOV R69, R236 ;  /* 0x000000ec00457202 */ /* 0x000fce0000000f00 */
[----:B------:R-:W-:Y:S05]  /*10f60*/  WARPSYNC.COLLECTIVE R71, `(.L_x_12484) ;  /* 0x0000000047087348 */ /* 0x000fea0003c00000 */
[----:B------:R0:W1:Y:S02]  /*10f70*/  SHFL.DOWN P2, R236, R248, R249, R250 ;  /* 0x080000f9f8ec7389 */ /* 0x00006400000400fa */
[----:B01----:R-:W-:Y:S01]  /*10f80*/  ENDCOLLECTIVE ;  /* 0x000000000000791b */ /* 0x003fe20003800000 */
.L_x_12484:
[----:B------:R-:W-:Y:S02]  /*10f90*/  MOV R248, R240 ;  /* 0x000000f000f87202 */ /* 0x000fe40000000f00 */
[----:B------:R-:W-:-:S07]  /*10fa0*/  MOV R70, R236 ;  /* 0x000000ec00467202 */ /* 0x000fce0000000f00 */
[----:B------:R-:W-:Y:S05]  /*10fb0*/  WARPSYNC.COLLECTIVE R71, `(.L_x_12485) ;  /* 0x0000000047087348 */ /* 0x000fea0003c00000 */
[----:B------:R0:W1:Y:S02]  /*10fc0*/  SHFL.DOWN P2, R236, R248, R249, R250 ;  /* 0x080000f9f8ec7389 */ /* 0x00006400000400fa */
[----:B01----:R-:W-:Y:S01]  /*10fd0*/  ENDCOLLECTIVE ;  /* 0x000000000000791b */ /* 0x003fe20003800000 */
.L_x_12485:
[----:B------:R-:W-:Y:S05]  /*10fe0*/  BRA `(.L_x_12486) ;  /* 0xffffff8800107947 */ /* 0x000fea000383ffff */
.L_x_12338:
        /* <DEDUP_REMOVED lines=8> */
.L_x_12488:
[----:B------:R-:W-:Y:S05]  /*11070*/  BSYNC B0 ;  /* 0x0000000000007941 */ /* 0x000fea0003800000 */
.L_x_12487:
        /* <DEDUP_REMOVED lines=10> */
.L_x_12489:
[----:B------:R-:W-:Y:S02]  /*11120*/  MOV R250, 0x1f ;  /* 0x0000001f00fa7802 */ /* 0x000fe40000000f00 */
[----:B------:R-:W-:Y:S02]  /*11130*/  MOV R70, R242 ;  /* 0x000000f200467202 */ /* 0x000fe40000000f00 */
[----:B------:R-:W-:-:S07]  /*11140*/  MOV R245, R236 ;  /* 0x000000ec00f57202 */ /* 0x000fce0000000f00 */
[----:B------:R-:W-:Y:S05]  /*11150*/  WARPSYNC.COLLECTIVE R71, `(.L_x_12490) ;  /* 0x0000000047087348 */ /* 0x000fea0003c00000 */
[----:B------:R0:W1:Y:S02]  /*11160*/  SHFL.IDX P3, R236, R70, R69, R68 ;  /* 0x0000004546ec7389 */ /* 0x0000640000060044 */
[----:B01----:R-:W-:Y:S01]  /*11170*/  ENDCOLLECTIVE ;  /* 0x000000000000791b */ /* 0x003fe20003800000 */
.L_x_12490:
        /* <DEDUP_REMOVED lines=9> */
.L_x_12491:
[----:B------:R-:W-:Y:S02]  /*11210*/  MOV R70, R64 ;  /* 0x0000004000467202 */ /* 0x000fe40000000f00 */
[----:B------:R-:W-:-:S07]  /*11220*/  MOV R241, R236 ;  /* 0x000000ec00f17202 */ /* 0x000fce0000000f00 */
[----:B------:R-:W-:Y:S05]  /*11230*/  WARPSYNC.COLLECTIVE R71, `(.L_x_12492) ;  /* 0x0000000047087348 */ /* 0x000fea0003c00000 */
[----:B------:R0:W1:Y:S02]  /*11240*/  SHFL.DOWN P2, R236, R248, R249, R250 ;  /* 0x080000f9f8ec7389 */ /* 0x00006400000400fa */
[----:B01----:R-:W-:Y:S01]  /*11250*/  ENDCOLLECTIVE ;  /* 0x000000000000791b */ /* 0x003fe20003800000 */
.L_x_12492:
[----:B------:R-:W-:Y:S01]  /*11260*/  MOV R248, R247 ;  /* 0x000000f700f87202 */ /* 0x000fe20000000f00 */
[----:B------:R-:W-:Y:S01]  /*11270*/  FMUL.FTZ R247, R65, R245 ;  /* 0x000000f541f77220 */ /* 0x000fe20000410000 */
[----:B------:R-:W-:-:S07]  /*11280*/  MOV R238, R236 ;  /* 0x000000ec00ee7202 */ /* 0x000fce0000000f00 */
[----:B------:R-:W-:Y:S05]  /*11290*/  WARPSYNC.COLLECTIVE R71, `(.L_x_12493) ;  /* 0x0000000047087348 */ /* 0x000fea0003c00000 */
[----:B------:R0:W1:Y:S02]  /*112a0*/  SHFL.DOWN P2, R236, R248, R249, R250 ;  /* 0x080000f9f8ec7389 */ /* 0x00006400000400fa */
[----:B01----:R-:W-:Y:S01]  /*112b0*/  ENDCOLLECTIVE ;  /* 0x000000000000791b */ /* 0x003fe20003800000 */
.L_x_12493:
[----:B------:R-:W-:Y:S02]  /*112c0*/  MOV R248, R242 ;  /* 0x000000f200f87202 */ /* 0x000fe40000000f00 */
[----:B------:R-:W-:-:S07]  /*112d0*/  MOV R243, R236 ;  /* 0x000000ec00f37202 */ /* 0x000fce0000000f00 */
[----:B------:R-:W-:Y:S05]  /*112e0*/  WARPSYNC.COLLECTIVE R71, `(.L_x_12494) ;  /* 0x0000000047087348 */ /* 0x000fea0003c00000 */
[----:B------:R0:W1:Y:S02]  /*112f0*/  SHFL.DOWN P2, R236, R248, R249, R250 ;  /* 0x080000f9f8ec7389 */ /* 0x00006400000400fa */
[----:B01----:R-:W-:Y:S01]  /*11300*/  ENDCOLLECTIVE ;  /* 0x000000000000791b */ /* 0x003fe20003800000 */
.L_x_12494:
[----:B------:R-:W-:Y:S02]  /*11310*/  MOV R248, R240 ;  /* 0x000000f000f87202 */ /* 0x000fe40000000f00 */
[----:B------:R-:W-:-:S07]  /*11320*/  MOV R244, R236 ;  /* 0x000000ec00f47202 */ /* 0x000fce0000000f00 */
[----:B------:R-:W-:Y:S05]  /*11330*/  WARPSYNC.COLLECTIVE R71, `(.L_x_12495) ;  /* 0x0000000047087348 */ /* 0x000fea0003c00000 */
[----:B------:R0:W1:Y:S02]  /*11340*/  SHFL.DOWN P2, R236, R248, R249, R250 ;  /* 0x080000f9f8ec7389 */ /* 0x00006400000400fa */
[----:B01----:R-:W-:Y:S01]  /*11350*/  ENDCOLLECTIVE ;  /* 0x000000000000791b */ /* 0x003fe20003800000 */
.L_x_12495:
[----:B------:R-:W-:-:S07]  /*11360*/  MOV R251, R236 ;  /* 0x000000ec00fb7202 */ /* 0x000fce0000000f00 */
[----:B------:R-:W-:Y:S05]  /*11370*/  WARPSYNC.COLLECTIVE R71, `(.L_x_12496) ;  /* 0x0000000047087348 */ /* 0x000fea0003c00000 */
[----:B------:R0:W1:Y:S02]  /*11380*/  SHFL.IDX P3, R236, R70, R69, R68 ;  /* 0x0000004546ec7389 */ /* 0x0000640000060044 */
[----:B01----:R-:W-:Y:S01]  /*11390*/  ENDCOLLECTIVE ;  /* 0x000000000000791b */ /* 0x003fe20003800000 */
.L_x_12496:
[----:B------:R-:W-:Y:S02]  /*113a0*/  MOV R70, R65 ;  /* 0x0000004100467202 */ /* 0x000fe40000000f00 */
[----:B------:R-:W-:-:S07]  /*113b0*/  MOV R252, R236 ;  /* 0x000000ec00fc7202 */ /* 0x000fce0000000f00 */
[----:B------:R-:W-:Y:S05]  /*113c0*/  WARPSYNC.COLLECTIVE R71, `(.L_x_12497) ;  /* 0x0000000047087348 */ /* 0x000fea0003c00000 */
[----:B------:R0:W1:Y:S02]  /*113d0*/  SHFL.IDX P3, R236, R70, R69, R68 ;  /* 0x0000004546ec7389 */ /* 0x0000640000060044 */
[----:B01----:R-:W-:Y:S01]  /*113e0*/  ENDCOLLECTIVE ;  /* 0x000000000000791b */ /* 0x003fe20003800000 */
.L_x_12497:
[----:B------:R-:W-:Y:S02]  /*113f0*/  MOV R70, R66 ;  /* 0x0000004200467202 */ /* 0x000fe40000000f00 */
[----:B------:R-:W-:-:S07]  /*11400*/  MOV R249, R236 ;  /* 0x000000ec00f97202 */ /* 0x000fce0000000f00 */
[----:B------:R-:W-:Y:S05]  /*11410*/  WARPSYNC.COLLECTIVE R71, `(.L_x_12498) ;  /* 0x0000000047087348 */ /* 0x000fea0003c00000 */
[----:B------:R0:W1:Y:S02]  /*11420*/  SHFL.IDX P3, R236, R70, R69, R68 ;  /* 0x0000004546ec7389 */ /* 0x0000640000060044 */
[----:B01----:R-:W-:Y:S01]  /*11430*/  ENDCOLLECTIVE ;  /* 0x000000000000791b */ /* 0x003fe20003800000 */
.L_x_12498:
[----:B------:R-:W-:Y:S02]  /*11440*/  MOV R70, R67 ;  /* 0x0000004300467202 */ /* 0x000fe40000000f00 */
[----:B------:R-:W-:-:S07]  /*11450*/  MOV R248, R236 ;  /* 0x000000ec00f87202 */ /* 0x000fce0000000f00 */
[----:B------:R-:W-:Y:S05]  /*11460*/  WARPSYNC.COLLECTIVE R71, `(.L_x_12499) ;  /* 0x0000000047087348 */ /* 0x000fea0003c00000 */
[----:B------:R0:W1:Y:S02]  /*11470*/  SHFL.IDX P3, R236, R70, R69, R68 ;  /* 0x0000004546ec7389 */ /* 0x0000640000060044 */
[----:B01----:R-:W-:Y:S01]  /*11480*/  ENDCOLLECTIVE ;  /* 0x000000000000791b */ /* 0x003fe20003800000 */
.L_x_12499:
[----:B------:R-:W-:Y:S01]  /*11490*/  MOV R250, R236 ;  /* 0x000000ec00fa7202 */ /* 0x000fe20000000f00 */
[----:B------:R-:W-:Y:S01]  /*114a0*/  FMUL.FTZ R236, R64, R245 ;  /* 0x000000f540ec7220 */ /* 0x000fe20000410000 */
[----:B------:R-:W-:Y:S06]  /*114b0*/  BRA `(.L_x_12500) ;  /* 0xffffff8400687947 */ /* 0x000fec000383ffff */
.L_x_12501:
        /* <DEDUP_REMOVED lines=12> */
.L_x_18963:


//--------------------- .text._Z25selective_scan_bwd_kernelI32Selective_Scan_bwd_kernel_traitsILi32ELi16ELb0ELb0ELb0ELb0ELb0EN3c108BFloat16ENS1_7complexIfEEEEv12SSMParamsBwd --------------------------
	.section	.text._Z25selective_scan_bwd_kernelI32Selective_Scan_bwd_kernel_traitsILi32ELi16ELb0ELb0ELb0ELb0ELb0EN3c108BFloat16ENS1_7complexIfEEEEv12SSMParamsBwd,"ax",@progbits
	.align	128
        .global         _Z25selective_scan_bwd_kernelI32Selective_Scan_bwd_kernel_traitsILi32ELi16ELb0ELb0ELb0ELb0ELb0EN3c108BFloat16ENS1_7complexIfEEEEv12SSMParamsBwd
        .type           _Z25selective_scan_bwd_kernelI32Selective_Scan_bwd_kernel_traitsILi32ELi16ELb0ELb0ELb0ELb0ELb0EN3c108BFloat16ENS1_7complexIfEEEEv12SSMParamsBwd,@function
        .size           _Z25selective_scan_bwd_kernelI32Selective_Scan_bwd_kernel_traitsILi32ELi16ELb0ELb0ELb0ELb0ELb0EN3c108BFloat16ENS1_7complexIfEEEEv12SSMParamsBwd,(.L_x_18964 - _Z25selective_scan_bwd_kernelI32Selective_Scan_bwd_kernel_traitsILi32ELi16ELb0ELb0ELb0ELb0ELb0EN3c108BFloat16ENS1_7complexIfEEEEv12SSMParamsBwd)
        .other          _Z25selective_scan_bwd_kernelI32Selective_Scan_bwd_kernel_traitsILi32ELi16ELb0ELb0ELb0ELb0ELb0EN3c108BFloat16ENS1_7complexIfEEEEv12SSMParamsBwd,@"STO_CUDA_ENTRY STV_DEFAULT"
_Z25selective_scan_bwd_kernelI32Selective_Scan_bwd_kernel_traitsILi32ELi16ELb0ELb0ELb0ELb0ELb0EN3c108BFloat16ENS1_7complexIfEEEEv12SSMParamsBwd:
.text._Z25selective_scan_bwd_kernelI32Selective_Scan_bwd_kernel_traitsILi32ELi16ELb0ELb0ELb0ELb0ELb0EN3c108BFloat16ENS1_7complexIfEEEEv12SSMParamsBwd:
[----:B------:R-:W-:Y:S08]  /*0000*/  LDC R1, c[0x0][0x28] ;  /* 0x00000a00ff017b82 */ /* 0x000ff00000000800 */
[----:B------:R-:W0:Y:S01]  /*0010*/  S2UR UR10, SR_CTAID.Y ;  /* 0x00000000000a79c3 */ /* 0x000e220000002600 */
[----:B------:R-:W-:Y:S01]  /*0020*/  ULDC.64 UR6, c[0x0][0x300] ;  /* 0x0000c00000067ab9 */ /* 0x000fe20000000a00 */
[----:B------:R-:W-:Y:S01]  /*0030*/  CS2R R116, SRZ ;  /* 0x0000000000747805 */ /* 0x000fe2000001ff00 */
[----:B------:R-:W-:Y:S01]  /*0040*/  UISETP.NE.U32.AND UP1, UPT, UR6, URZ, UPT ;  /* 0x0000003f0600728c */ /* 0x000fe2000bf25070 */
[----:B------:R-:W-:Y:S01]  /*0050*/  ULDC.64 UR32, c[0x0][0x208] ;  /* 0x0000820000207ab9 */ /* 0x000fe20000000a00 */
[----:B------:R-:W-:-:S02]  /*0060*/  ULDC.64 UR4, c[0x0][0x2e8] ;  /* 0x0000ba0000047ab9 */ /* 0x000fc40000000a00 */
[----:B------:R-:W-:Y:S01]  /*0070*/  UISETP.NE.AND.EX UP1, UPT, UR7, URZ, UPT, UP1 ;  /* 0x0000003f0700728c */ /* 0x000fe2000bf25310 */
[----:B------:R-:W1:Y:S01]  /*0080*/  S2UR UR37, SR_CTAID.X ;  /* 0x00000000002579c3 */ /* 0x000e620000002500 */
[----:B------:R-:W-:Y:S01]  /*0090*/  UISETP.NE.U32.AND UP0, UPT, UR4, URZ, UPT ;  /* 0x0000003f0400728c */ /* 0x000fe2000bf05070 */
[----:B------:R-:W-:Y:S01]  /*00a0*/  ULDC.64 UR22, c[0x0][0x3d8] ;  /* 0x0000f60000167ab9 */ /* 0x000fe20000000a00 */
[----:B------:R-:W-:Y:S02]  /*00b0*/  ULDC.64 UR24, c[0x0][0x3f8] ;  /* 0x0000fe0000187ab9 */ /* 0x000fe40000000a00 */
[----:B------:R-:W-:Y:S01]  /*00c0*/  PLOP3.LUT P1, PT, PT, PT, UP1, 0x80, 0x0 ;  /* 0x000000000000781c */ /* 0x000fe20003f2f018 */
[----:B------:R-:W-:Y:S01]  /*00d0*/  UISETP.NE.AND.EX UP0, UPT, UR5, URZ, UPT, UP0 ;  /* 0x0000003f0500728c */ /* 0x000fe2000bf05300 */
[----:B------:R-:W-:Y:S01]  /*00e0*/  ULDC.64 UR8, c[0x0][0x310] ;  /* 0x0000c40000087ab9 */ /* 0x000fe20000000a00 */
[----:B------:R-:W-:Y:S01]  /*00f0*/  ULDC.64 UR20, c[0x0][0x328] ;  /* 0x0000ca0000147ab9 */ /* 0x000fe20000000a00 */
[----:B------:R-:W-:-:S03]  /*0100*/  ULDC UR28, c[0x0][0x224] ;  /* 0x00008900001c7ab9 */ /* 0x000fc60000000800 */
[----:B------:R-:W-:Y:S01]  /*0110*/  PLOP3.LUT P0, PT, PT, PT, UP0, 0x80, 0x0 ;  /* 0x000000000000781c */ /* 0x000fe20003f0f008 */
[----:B0-----:R-:W-:Y:S02]  /*0120*/  USHF.R.S32.HI UR11, URZ, 0x1f, UR10 ;  /* 0x0000001f3f0b7899 */ /* 0x001fe4000801140a */
[----:B------:R-:W-:Y:S02]  /*0130*/  @UP1 ULEA UR6, UP3, UR10, UR6, 0x2 ;  /* 0x000000060a061291 */ /* 0x000fe4000f86103f */
[----:B------:R-:W-:Y:S02]  /*0140*/  @UP0 ULEA UR4, UP2, UR10, UR4, 0x2 ;  /* 0x000000040a040291 */ /* 0x000fe4000f84103f */
[----:B------:R-:W-:Y:S02]  /*0150*/  @UP1 ULEA.HI.X UR7, UR10, UR7, UR11, 0x2, UP3 ;  /* 0x000000070a071291 */ /* 0x000fe400098f140b */
[----:B------:R-:W-:Y:S01]  /*0160*/  MOV R4, UR6 ;  /* 0x0000000600047c02 */ /* 0x000fe20008000f00 */
[----:B------:R-:W-:Y:S01]  /*0170*/  @UP0 ULEA.HI.X UR5, UR10, UR5, UR11, 0x2, UP2 ;  /* 0x000000050a050291 */ /* 0x000fe200090f140b */
[----:B------:R-:W-:-:S02]  /*0180*/  MOV R2, UR4 ;  /* 0x0000000400027c02 */ /* 0x000fc40008000f00 */
[----:B------:R-:W-:Y:S01]  /*0190*/  MOV R5, UR7 ;  /* 0x0000000700057c02 */ /* 0x000fe20008000f00 */
[----:B-1----:R-:W-:Y:S01]  /*01a0*/  USHF.R.S32.HI UR4, URZ, 0x1f, UR37 ;  /* 0x0000001f3f047899 */ /* 0x002fe20008011425 */
[----:B------:R-:W-:Y:S01]  /*01b0*/  ULDC.64 UR6, c[0x0][0x280] ;  /* 0x0000a00000067ab9 */ /* 0x000fe20000000a00 */
[----:B------:R-:W-:Y:S02]  /*01c0*/  MOV R3, UR5 ;  /* 0x0000000500037c02 */ /* 0x000fe40008000f00 */
[----:B------:R0:W5:Y:S01]  /*01d0*/  @P1 LDG.E R116, desc[UR32][R4.64] ;  /* 0x0000002004741981 */ /* 0x000162000c1e1900 */
[----:B------:R-:W-:Y:S02]  /*01e0*/  UISETP.NE.U32.AND UP1, UPT, UR22, URZ, UPT ;  /* 0x0000003f1600728c */ /* 0x000fe4000bf25070 */
[----:B------:R-:W-:Y:S01]  /*01f0*/  UIMAD UR5, UR4, UR6, URZ ;  /* 0x00000006040572a4 */ /* 0x000fe2000f8e023f */
[----:B------:R0:W5:Y:S01]  /*0200*/  @P0 LDG.E R117, desc[UR32][R2.64] ;  /* 0x0000002002750981 */ /* 0x000162000c1e1900 */
[----:B------:R-:W-:-:S02]  /*0210*/  UISETP.NE.U32.AND UP2, UPT, UR24, URZ, UPT ;  /* 0x0000003f1800728c */ /* 0x000fc4000bf45070 */
[----:B------:R-:W-:Y:S02]  /*0220*/  UISETP.NE.AND.EX UP1, UPT, UR23, URZ, UPT, UP1 ;  /* 0x0000003f1700728c */ /* 0x000fe4000bf25310 */
[----:B------:R-:W-:Y:S02]  /*0230*/  UIMAD.WIDE.U32 UR12, UR37, UR6, URZ ;  /* 0x00000006250c72a5 */ /* 0x000fe4000f8e003f */
[----:B------:R-:W-:-:S03]  /*0240*/  UIMAD UR14, UR37, UR7, UR5 ;  /* 0x00000007250e72a4 */ /* 0x000fc6000f8e0205 */
[----:B------:R-:W-:Y:S01]  /*0250*/  ULDC.64 UR6, c[0x0][0x290] ;  /* 0x0000a40000067ab9 */ /* 0x000fe20000000a00 */
[----:B------:R-:W-:Y:S02]  /*0260*/  UISETP.NE.U32.AND UP0, UPT, UR8, URZ, UPT ;  /* 0x0000003f0800728c */ /* 0x000fe4000bf05070 */
[----:B------:R-:W-:Y:S02]  /*0270*/  UIMAD UR5, UR4, UR6, URZ ;  /* 0x00000006040572a4 */ /* 0x000fe4000f8e023f */
[----:B------:R-:W-:Y:S02]  /*0280*/  UISETP.NE.AND.EX UP2, UPT, UR25, URZ, UPT, UP2 ;  /* 0x0000003f1900728c */ /* 0x000fe4000bf45320 */
[----:B------:R-:W-:Y:S02]  /*0290*/  UIMAD UR4, UR4, UR20, URZ ;  /* 0x00000014040472a4 */ /* 0x000fe4000f8e023f */
[----:B------:R-:W-:Y:S02]  /*02a0*/  UISETP.NE.AND.EX UP0, UPT, UR9, URZ, UPT, UP0 ;  /* 0x0000003f0900728c */ /* 0x000fe4000bf05300 */
[----:B------:R-:W-:-:S02]  /*02b0*/  UIMAD.WIDE.U32 UR16, UR37, UR6, URZ ;  /* 0x00000006251072a5 */ /* 0x000fc4000f8e003f */
[----:B------:R-:W-:Y:S02]  /*02c0*/  UIMAD UR18, UR37, UR7, UR5 ;  /* 0x00000007251272a4 */ /* 0x000fe4000f8e0205 */
[----:B------:R-:W-:Y:S02]  /*02d0*/  UIMAD.WIDE.U32 UR8, UR37, UR20, URZ ;  /* 0x00000014250872a5 */ /* 0x000fe4000f8e003f */
[----:B------:R-:W-:Y:S01]  /*02e0*/  UIMAD UR26, UR37, UR21, UR4 ;  /* 0x00000015251a72a4 */ /* 0x000fe2000f8e0204 */
[----:B------:R-:W-:Y:S02]  /*02f0*/  UMOV UR6, URZ ;  /* 0x0000003f00067c82 */ /* 0x000fe40008000000 */
[----:B------:R-:W-:Y:S01]  /*0300*/  ULDC.64 UR20, c[0x0][0x288] ;  /* 0x0000a20000147ab9 */ /* 0x000fe20000000a00 */
[----:B------:R-:W-:Y:S02]  /*0310*/  @UP1 ULEA UR6, UP3, UR10, UR22, 0x2 ;  /* 0x000000160a061291 */ /* 0x000fe4000f86103f */
[----:B------:R-:W-:-:S02]  /*0320*/  UIMAD UR15, UR11, UR20, URZ ;  /* 0x000000140b0f72a4 */ /* 0x000fc4000f8e023f */
[----:B------:R-:W-:Y:S02]  /*0330*/  UIADD3 UR17, UR17, UR18, URZ ;  /* 0x0000001211117290 */ /* 0x000fe4000fffe03f */
[----:B------:R-:W-:Y:S01]  /*0340*/  UIADD3 UR13, UR13, UR14, URZ ;  /* 0x0000000e0d0d7290 */ /* 0x000fe2000fffe03f */
[----:B------:R-:W-:Y:S01]  /*0350*/  UMOV UR7, URZ ;  /* 0x0000003f00077c82 */ /* 0x000fe20008000000 */
[----:B------:R-:W-:Y:S01]  /*0360*/  UMOV UR4, URZ ;  /* 0x0000003f00047c82 */ /* 0x000fe20008000000 */
[----:B------:R-:W-:Y:S02]  /*0370*/  @UP2 ULEA UR4, UP4, UR10, UR24, 0x2 ;  /* 0x000000180a042291 */ /* 0x000fe4000f88103f */
[----:B------:R-:W-:Y:S02]  /*0380*/  @UP1 ULEA.HI.X UR7, UR10, UR23, UR11, 0x2, UP3 ;  /* 0x000000170a071291 */ /* 0x000fe400098f140b */
[----:B------:R-:W-:Y:S01]  /*0390*/  UIMAD UR24, UR10, UR21, UR15 ;  /* 0x000000150a1872a4 */ /* 0x000fe2000f8e020f */
[----:B------:R-:W-:Y:S01]  /*03a0*/  ULDC.64 UR22, c[0x0][0x298] ;  /* 0x0000a60000167ab9 */ /* 0x000fe20000000a00 */
[----:B------:R-:W-:-:S02]  /*03b0*/  UIMAD.WIDE.U32 UR14, UR10, UR20, UR12 ;  /* 0x000000140a0e72a5 */ /* 0x000fc4000f8e000c */
[----:B------:R-:W-:Y:S02]  /*03c0*/  UIMAD.WIDE.U32 UR20, UR10, UR22, UR16 ;  /* 0x000000160a1472a5 */ /* 0x000fe4000f8e0010 */
[----:B------:R-:W-:Y:S01]  /*03d0*/  USHF.L.U32 UR38, UR28, 0x9, URZ ;  /* 0x000000091c267899 */ /* 0x000fe2000800063f */
[----:B------:R-:W-:Y:S01]  /*03e0*/  ULDC.64 UR16, c[0x0][0x330] ;  /* 0x0000cc0000107ab9 */ /* 0x000fe20000000a00 */
[----:B------:R-:W-:Y:S01]  /*03f0*/  UMOV UR5, URZ ;  /* 0x0000003f00057c82 */ /* 0x000fe20008000000 */
[----:B------:R-:W-:Y:S02]  /*0400*/  UIMAD UR19, UR11, UR22, URZ ;  /* 0x000000160b1372a4 */ /* 0x000fe4000f8e023f */
[----:B------:R-:W-:Y:S02]  /*0410*/  @UP2 ULEA.HI.X UR5, UR10, UR25, UR11, 0x2, UP4 ;  /* 0x000000190a052291 */ /* 0x000fe4000a0f140b */
[----:B------:R-:W-:Y:S02]  /*0420*/  UIMAD UR22, UR11, UR16, URZ ;  /* 0x000000100b1672a4 */ /* 0x000fe4000f8e023f */
[----:B------:R-:W-:-:S02]  /*0430*/  UIADD3 UR11, UR38, -0x200, URZ ;  /* 0xfffffe00260b7890 */ /* 0x000fc4000fffe03f */
[----:B------:R-:W-:Y:S02]  /*0440*/  UIMAD UR25, UR10, UR23, UR19 ;  /* 0x000000170a1972a4 */ /* 0x000fe4000f8e0213 */
[----:B------:R-:W-:Y:S02]  /*0450*/  UIMAD UR27, UR10, UR17, UR22 ;  /* 0x000000110a1b72a4 */ /* 0x000fe4000f8e0216 */
[----:B------:R-:W-:Y:S02]  /*0460*/  UIADD3 UR23, UP1, UR11, UR14, URZ ;  /* 0x0000000e0b177290 */ /* 0x000fe4000ff3e03f */
[----:B------:R-:W-:Y:S02]  /*0470*/  USHF.R.S32.HI UR22, URZ, 0x1f, UR11 ;  /* 0x0000001f3f167899 */ /* 0x000fe4000801140b */
[----:B------:R-:W-:Y:S02]  /*0480*/  UIADD3 UR14, UP2, UR11, UR20, URZ ;  /* 0x000000140b0e7290 */ /* 0x000fe4000ff5e03f */
[----:B------:R-:W-:Y:S01]  /*0490*/  UIADD3 UR9, UR9, UR26, URZ ;  /* 0x0000001a09097290 */ /* 0x000fe2000fffe03f */
[----:B------:R-:W-:Y:S01]  /*04a0*/  ULDC.64 UR18, c[0x0][0x2f0] ;  /* 0x0000bc0000127ab9 */ /* 0x000fe20000000a00 */
[----:B------:R-:W-:-:S02]  /*04b0*/  UIADD3.X UR24, UR22, UR15, UR24, UP1, !UPT ;  /* 0x0000000f16187290 */ /* 0x000fc40008ffe418 */
[----:B------:R-:W-:Y:S02]  /*04c0*/  UIADD3.X UR20, UR22, UR21, UR25, UP2, !UPT ;  /* 0x0000001516147290 */ /* 0x000fe400097fe419 */
[----:B------:R-:W-:Y:S02]  /*04d0*/  ULEA UR21, UP1, UR23, UR18, 0x1 ;  /* 0x0000001217157291 */ /* 0x000fe4000f82083f */
[----:B------:R-:W-:Y:S01]  /*04e0*/  UIMAD.WIDE.U32 UR16, UR10, UR16, UR8 ;  /* 0x000000100a1072a5 */ /* 0x000fe2000f8e0008 */
[----:B------:R-:W-:Y:S02]  /*04f0*/  ULDC.64 UR12, c[0x0][0x2f8] ;  /* 0x0000be00000c7ab9 */ /* 0x000fe40000000a00 */
[----:B------:R-:W-:Y:S01]  /*0500*/  @UP0 ULDC UR8, c[0x0][0x214] ;  /* 0x0000850000080ab9 */ /* 0x000fe20000000800 */
[----:B------:R-:W-:Y:S02]  /*0510*/  ULEA UR15, UP2, UR14, UR12, 0x1 ;  /* 0x0000000c0e0f7291 */ /* 0x000fe4000f84083f */
[----:B------:R-:W-:-:S02]  /*0520*/  @UP0 UIMAD UR8, UR37, UR8, UR10 ;  /* 0x00000008250802a4 */ /* 0x000fc4000f8e020a */
[----:B------:R-:W-:Y:S02]  /*0530*/  ULEA.HI.X UR23, UR23, UR19, UR24, 0x1, UP1 ;  /* 0x0000001317177291 */ /* 0x000fe400088f0c18 */
[----:B------:R-:W-:Y:S02]  /*0540*/  UISETP.GE.AND UP1, UPT, UR28, 0x1, UPT ;  /* 0x000000011c00788c */ /* 0x000fe4000bf26270 */
[----:B------:R-:W-:Y:S02]  /*0550*/  @UP0 UIMAD UR8, UR8, UR28, URZ ;  /* 0x0000001c080802a4 */ /* 0x000fe4000f8e023f */
[----:B------:R-:W-:Y:S02]  /*0560*/  ULEA.HI.X UR19, UR14, UR13, UR20, 0x1, UP2 ;  /* 0x0000000d0e137291 */ /* 0x000fe400090f0c14 */
[----:B------:R-:W-:Y:S01]  /*0570*/  UIADD3 UR18, UP2, UR11, UR16, URZ ;  /* 0x000000100b127290 */ /* 0x000fe2000ff5e03f */
[----:B------:R-:W-:Y:S01]  /*0580*/  PLOP3.LUT P0, PT, PT, PT, UP1, 0x80, 0x0 ;  /* 0x000000000000781c */ /* 0x000fe20003f0f018 */
[----:B------:R-:W-:Y:S01]  /*0590*/  ULDC.64 UR12, c[0x0][0x3b8] ;  /* 0x0000ee00000c7ab9 */ /* 0x000fe20000000a00 */
[----:B------:R-:W-:-:S02]  /*05a0*/  @UP0 ULDC UR11, c[0x0][0x21c] ;  /* 0x00008700000b0ab9 */ /* 0x000fc40000000800 */
[----:B------:R-:W-:-:S03]  /*05b0*/  @UP0 UIMAD UR11, UR8, UR11, URZ ;  /* 0x0000000b080b02a4 */ /* 0x000fc6000f8e023f */
[----:B------:R-:W-:Y:S01]  /*05c0*/  @UP0 ULDC.64 UR8, c[0x0][0x310] ;  /* 0x0000c40000080ab9 */ /* 0x000fe20000000a00 */
[----:B------:R-:W-:Y:S02]  /*05d0*/  UIADD3.X UR16, UR22, UR17, UR27, UP2, !UPT ;  /* 0x0000001116107290 */ /* 0x000fe400097fe41b */
[----:B------:R-:W-:Y:S02]  /*05e0*/  @UP0 UIMAD.WIDE UR8, UR11, 0x10, UR8 ;  /* 0x000000100b0808a5 */ /* 0x000fe4000f8e0208 */
[----:B------:R-:W-:Y:S01]  /*05f0*/  ULEA UR17, UP2, UR18, UR12, 0x1 ;  /* 0x0000000c12117291 */ /* 0x000fe2000f84083f */
[----:B------:R-:W-:Y:S02]  /*0600*/  HFMA2.MMA R115, -RZ, RZ, 0, 0 ;  /* 0x00000000ff737435 */ /* 0x000fe400000001ff */
[----:B------:R-:W-:Y:S01]  /*0610*/  UMOV UR12, UR4 ;  /* 0x00000004000c7c82 */ /* 0x000fe20008000000 */
[----:B------:R-:W-:Y:S01]  /*0620*/  ULEA.HI.X UR18, UR18, UR13, UR16, 0x1, UP2 ;  /* 0x0000000d12127291 */ /* 0x000fe200090f0c10 */
[----:B------:R-:W-:-:S02]  /*0630*/  @!UP0 UMOV UR8, URZ ;  /* 0x0000003f00088c82 */ /* 0x000fc40008000000 */
[----:B------:R-:W-:Y:S01]  /*0640*/  UMOV UR13, UR5 ;  /* 0x00000005000d7c82 */ /* 0x000fe20008000000 */
[----:B------:R-:W-:Y:S01]  /*0650*/  @!UP0 UMOV UR9, URZ ;  /* 0x0000003f00098c82 */ /* 0x000fe20008000000 */
[----:B------:R-:W-:Y:S01]  /*0660*/  MOV R113, RZ ;  /* 0x000000ff00717202 */ /* 0x000fe20000000f00 */
[----:B0-----:R-:W-:Y:S06]  /*0670*/  @!P0 BRA `(.L_x_12502) ;  /* 0x00000084009c8947 */ /* 0x001fec0003800000 */
[----:B------:R-:W0:Y:S01]  /*0680*/  S2R R114, SR_TID.X ;  /* 0x0000000000727919 */ /* 0x000e220000002100 */
[----:B------:R-:W-:Y:S01]  /*0690*/  MOV R113, RZ ;  /* 0x000000ff00717202 */ /* 0x000fe20000000f00 */
[----:B------:R-:W-:Y:S01]  /*06a0*/  UMOV UR11, UR21 ;  /* 0x00000015000b7c82 */ /* 0x000fe20008000000 */
[----:B------:R-:W-:Y:S01]  /*06b0*/  MOV R115, RZ ;  /* 0x000000ff00737202 */ /* 0x000fe20000000f00 */
[----:B------:R-:W1:Y:S01]  /*06c0*/  S2R R112, SR_LANEID ;  /* 0x0000000000707919 */ /* 0x000e620000000000 */
[----:B------:R-:W-:Y:S01]  /*06d0*/  UMOV UR14, UR23 ;  /* 0x00000017000e7c82 */ /* 0x000fe20008000000 */
[----:B------:R-:W-:Y:S01]  /*06e0*/  UMOV UR16, UR19 ;  /* 0x0000001300107c82 */ /* 0x000fe20008000000 */
[----:B------:R-:W-:-:S05]  /*06f0*/  UMOV UR4, URZ ;  /* 0x0000003f00047c82 */ /* 0x000fca0008000000 */
.L_x_12523:
[----:B------:R-:W-:Y:S01]  /*0700*/  ULDC UR19, c[0x0][0x224] ;  /* 0x0000890000137ab9 */ /* 0x000fe20000000800 */
[----:B0-----:R-:W-:Y:S01]  /*0710*/  SHF.L.U32 R0, R114, 0x4, RZ ;  /* 0x0000000472007819 */ /* 0x001fe200000006ff */
[----:B------:R-:W-:Y:S01]  /*0720*/  UIADD3 UR19, -UR4, UR19, URZ ;  /* 0x0000001304137290 */ /* 0x000fe2000fffe13f */
[----:B------:R-:W-:Y:S01]  /*0730*/  MOV R2, UR11 ;  /* 0x0000000b00027c02 */ /* 0x000fe20008000f00 */
[----:B------:R-:W-:Y:S01]  /*0740*/  ULDC UR5, c[0x0][0x218] ;  /* 0x0000860000057ab9 */ /* 0x000fe20000000800 */
[----:B------:R-:W-:Y:S01]  /*0750*/  LOP3.LUT R7, R0, 0xfffffe00, RZ, 0xc0, !PT ;  /* 0xfffffe0000077812 */ /* 0x000fe200078ec0ff */
[----:B------:R-:W-:Y:S01]  /*0760*/  ULEA UR20, UR19, 0xfffffe00, 0x9 ;  /* 0xfffffe0013147891 */ /* 0x000fe2000f8e483f */
[----:B------:R-:W-:Y:S01]  /*0770*/  MOV R3, UR14 ;  /* 0x0000000e00037c02 */ /* 0x000fe20008000f00 */
[----:B------:R-:W-:Y:S01]  /*0780*/  ULDC UR36, c[0x0][0x21c] ;  /* 0x0000870000247ab9 */ /* 0x000fe20000000800 */
        /* <DEDUP_REMOVED lines=8> */
[C---:B------:R-:W-:Y:S02]  /*0810*/  LOP3.LUT R34, R7.reuse, 0x60, RZ, 0xfc, !PT ;  /* 0x0000006007227812 */ /* 0x040fe400078efcff */
[C---:B------:R-:W-:Y:S02]  /*0820*/  LOP3.LUT R18, R7.reuse, 0x80, RZ, 0xfc, !PT ;  /* 0x0000008007127812 */ /* 0x040fe400078efcff */
[----:B------:R-:W-:-:S02]  /*0830*/  LOP3.LUT R20, R7, 0xa0, RZ, 0xfc, !PT ;  /* 0x000000a007147812 */ /* 0x000fc400078efcff */
[----:B------:R-:W-:Y:S02]  /*0840*/  ISETP.GE.AND P1, PT, R32, UR21, PT ;  /* 0x0000001520007c0c */ /* 0x000fe4000bf26270 */
[----:B------:R-:W-:Y:S02]  /*0850*/  ISETP.GE.AND P2, PT, R34, UR21, PT ;  /* 0x0000001522007c0c */ /* 0x000fe4000bf46270 */
[----:B------:R-:W-:Y:S02]  /*0860*/  ISETP.GE.AND P3, PT, R18, UR21, PT ;  /* 0x0000001512007c0c */ /* 0x000fe4000bf66270 */
[----:B------:R-:W-:Y:S02]  /*0870*/  ISETP.GE.AND P4, PT, R20, UR21, PT ;  /* 0x0000001514007c0c */ /* 0x000fe4000bf86270 */
[----:B------:R-:W-:Y:S01]  /*0880*/  PRMT R0, RZ, 0x7610, R0 ;  /* 0x00007610ff007816 */ /* 0x000fe20000000000 */
[----:B------:R-:W2:Y:S01]  /*0890*/  @!P0 LDG.E.U16 R5, desc[UR32][R2.64] ;  /* 0x0000002002058981 */ /* 0x000ea2000c1e1500 */
[----:B------:R-:W-:-:S02]  /*08a0*/  ISETP.GE.AND P0, PT, R30, UR21, PT ;  /* 0x000000151e007c0c */ /* 0x000fc4000bf06270 */
[----:B------:R-:W-:Y:S02]  /*08b0*/  PRMT R9, RZ, 0x7610, R9 ;  /* 0x00007610ff097816 */ /* 0x000fe40000000009 */
[----:B------:R-:W-:Y:S02]  /*08c0*/  PRMT R4, RZ, 0x7610, R4 ;  /* 0x00007610ff047816 */ /* 0x000fe40000000004 */
[----:B------:R-:W-:Y:S02]  /*08d0*/  PRMT R11, RZ, 0x7610, R11 ;  /* 0x00007610ff0b7816 */ /* 0x000fe4000000000b */
[C---:B------:R-:W-:Y:S01]  /*08e0*/  LOP3.LUT R35, R7.reuse, 0xc0, RZ, 0xfc, !PT ;  /* 0x000000c007237812 */ /* 0x040fe200078efcff */
[----:B------:R-:W3:Y:S01]  /*08f0*/  @!P1 LDG.E.U16 R9, desc[UR32][R2.64+0x80] ;  /* 0x0000802002099981 */ /* 0x000ee2000c1e1500 */
[----:B------:R-:W-:Y:S02]  /*0900*/  PRMT R6, RZ, 0x7610, R6 ;  /* 0x00007610ff067816 */ /* 0x000fe40000000006 */
[C---:B------:R-:W-:Y:S01]  /*0910*/  LOP3.LUT R36, R7.reuse, 0xe0, RZ, 0xfc, !PT ;  /* 0x000000e007247812 */ /* 0x040fe200078efcff */
[----:B------:R-:W4:Y:S01]  /*0920*/  @!P0 LDG.E.U16 R0, desc[UR32][R2.64+0x40] ;  /* 0x0000402002008981 */ /* 0x000f22000c1e1500 */
[----:B------:R-:W-:-:S02]  /*0930*/  LOP3.LUT R37, R7, 0x100, RZ, 0xfc, !PT ;  /* 0x0000010007257812 */ /* 0x000fc400078efcff */
[C---:B------:R-:W-:Y:S01]  /*0940*/  LOP3.LUT R22, R7.reuse, 0x120, RZ, 0xfc, !PT ;  /* 0x0000012007167812 */ /* 0x040fe200078efcff */
        /* <DEDUP_REMOVED lines=8> */
[----:B------:R-:W-:Y:S02]  /*09d0*/  ISETP.GE.AND P4, PT, R23, UR21, PT ;  /* 0x0000001517007c0c */ /* 0x000fe4000bf86270 */
[----:B------:R-:W-:Y:S02]  /*09e0*/  PRMT R13, RZ, 0x7610, R13 ;  /* 0x00007610ff0d7816 */ /* 0x000fe4000000000d */
[----:B------:R-:W-:Y:S02]  /*09f0*/  PRMT R8, RZ, 0x7610, R8 ;  /* 0x00007610ff087816 */ /* 0x000fe40000000008 */
[----:B------:R-:W-:Y:S02]  /*0a00*/  PRMT R15, RZ, 0x7610, R15 ;  /* 0x00007610ff0f7816 */ /* 0x000fe4000000000f */
[----:B------:R-:W-:Y:S01]  /*0a10*/  PRMT R10, RZ, 0x7610, R10 ;  /* 0x00007610ff0a7816 */ /* 0x000fe2000000000a */
[----:B------:R-:W3:Y:S01]  /*0a20*/  @!P0 LDG.E.U16 R13, desc[UR32][R2.64+0x180] ;  /* 0x00018020020d8981 */ /* 0x000ee2000c1e1500 */
[----:B------:R-:W-:-:S02]  /*0a30*/  LOP3.LUT R38, R7, 0x160, RZ, 0xfc, !PT ;  /* 0x0000016007267812 */ /* 0x000fc400078efcff */
[----:B------:R-:W-:Y:S01]  /*0a40*/  PRMT R17, RZ, 0x7610, R17 ;  /* 0x00007610ff117816 */ /* 0x000fe20000000011 */
        /* <DEDUP_REMOVED lines=10> */
[----:B------:R-:W-:Y:S02]  /*0af0*/  ISETP.GE.AND P2, PT, R40, UR21, PT ;  /* 0x0000001528007c0c */ /* 0x000fe4000bf46270 */
[----:B------:R-:W-:Y:S02]  /*0b00*/  ISETP.GE.AND P3, PT, R24, UR21, PT ;  /* 0x0000001518007c0c */ /* 0x000fe4000bf66270 */
        /* <DEDUP_REMOVED lines=11> */
[----:B------:R-:W0:Y:S01]  /*0bc0*/  S2UR UR20, SR_CgaCtaId ;  /* 0x00000000001479c3 */ /* 0x000e220000008800 */
[----:B------:R-:W-:Y:S01]  /*0bd0*/  UMOV UR5, 0x400 ;  /* 0x0000040000057882 */ /* 0x000fe20000000000 */
[----:B-1----:R-:W-:-:S02]  /*0be0*/  LEA.HI.SX32 R110, R112, R112, 0x1b ;  /* 0x00000070706e7211 */ /* 0x002fc400078fdaff */
[----:B------:R-:W-:-:S04]  /*0bf0*/  IADD3 R27, R112, 0x20, RZ ;  /* 0x00000020701b7810 */ /* 0x000fc80007ffe0ff */
[----:B0-----:R-:W-:Y:S02]  /*0c00*/  LEA.HI.SX32 R2, R27, R112, 0x1b ;  /* 0x000000701b027211 */ /* 0x001fe400078fdaff */
[----:B------:R-:W-:Y:S01]  /*0c10*/  IADD3 R3, R112, 0x80, RZ ;  /* 0x0000008070037810 */ /* 0x000fe20007ffe0ff */
[----:B------:R-:W-:-:S06]  /*0c20*/  ULEA UR5, UR20, UR5, 0x18 ;  /* 0x0000000514057291 */ /* 0x000fcc000f8ec03f */
[----:B------:R-:W-:-:S04]  /*0c30*/  MOV R111, UR5 ;  /* 0x00000005006f7c02 */ /* 0x000fc80008000f00 */
[-C--:B------:R-:W-:Y:S02]  /*0c40*/  LEA R110, R110, R111.reuse, 0x1 ;  /* 0x0000006f6e6e7211 */ /* 0x080fe400078e08ff */
[----:B------:R-:W-:Y:S02]  /*0c50*/  LEA R109, R2, R111, 0x1 ;  /* 0x0000006f026d7211 */ /* 0x000fe400078e08ff */
[----:B------:R-:W-:Y:S02]  /*0c60*/  LEA.HI.SX32 R106, R3, R112, 0x1b ;  /* 0x00000070036a7211 */ /* 0x000fe400078fdaff */
[C---:B------:R-:W-:Y:S02]  /*0c70*/  IADD3 R29, R112.reuse, 0x40, RZ ;  /* 0x00000040701d7810 */ /* 0x040fe40007ffe0ff */
[C---:B------:R-:W-:Y:S02]  /*0c80*/  IADD3 R3, R112.reuse, 0xc0, RZ ;  /* 0x000000c070037810 */ /* 0x040fe40007ffe0ff */
[----:B------:R-:W-:-:S02]  /*0c90*/  IADD3 R31, R112, 0x60, RZ ;  /* 0x00000060701f7810 */ /* 0x000fc40007ffe0ff */
[-C--:B------:R-:W-:Y:S02]  /*0ca0*/  LEA.HI.SX32 R108, R29, R112.reuse, 0x1b ;  /* 0x000000701d6c7211 */ /* 0x080fe400078fdaff */
[-C--:B------:R-:W-:Y:S02]  /*0cb0*/  LEA.HI.SX32 R104, R3, R112.reuse, 0x1b ;  /* 0x0000007003687211 */ /* 0x080fe400078fdaff */
[----:B------:R-:W-:Y:S02]  /*0cc0*/  LEA.HI.SX32 R26, R31, R112, 0x1b ;  /* 0x000000701f1a7211 */ /* 0x000fe400078fdaff */
[C---:B------:R-:W-:Y:S02]  /*0cd0*/  IADD3 R27, R112.reuse, 0x100, RZ ;  /* 0x00000100701b7810 */ /* 0x040fe40007ffe0ff */
[C---:B------:R-:W-:Y:S02]  /*0ce0*/  IADD3 R3, R112.reuse, 0x160, RZ ;  /* 0x0000016070037810 */ /* 0x040fe40007ffe0ff */
[----:B------:R-:W-:-:S02]  /*0cf0*/  IADD3 R33, R112, 0xa0, RZ ;  /* 0x000000a070217810 */ /* 0x000fc40007ffe0ff */
[-C--:B------:R-:W-:Y:S02]  /*0d00*/  LEA R108, R108, R111.reuse, 0x1 ;  /* 0x0000006f6c6c7211 */ /* 0x080fe400078e08ff */
[-C--:B------:R-:W-:Y:S02]  /*0d10*/  LEA R107, R26, R111.reuse, 0x1 ;  /* 0x0000006f1a6b7211 */ /* 0x080fe400078e08ff */
[----:B------:R-:W-:Y:S02]  /*0d20*/  LEA.HI.SX32 R102, R27, R112, 0x1b ;  /* 0x000000701b667211 */ /* 0x000fe400078fdaff */
[----:B------:R-:W-:Y:S02]  /*0d30*/  LEA R106, R106, R111, 0x1 ;  /* 0x0000006f6a6a7211 */ /* 0x000fe400078e08ff */
[C---:B------:R-:W-:Y:S02]  /*0d40*/  IADD3 R29, R112.reuse, 0x120, RZ ;  /* 0x00000120701d7810 */ /* 0x040fe40007ffe0ff */
[----:B------:R-:W-:-:S02]  /*0d50*/  IADD3 R27, R112, 0x1e0, RZ ;  /* 0x000001e0701b7810 */ /* 0x000fc40007ffe0ff */
[-C--:B------:R-:W-:Y:S02]  /*0d60*/  LEA.HI.SX32 R28, R33, R112.reuse, 0x1b ;  /* 0x00000070211c7211 */ /* 0x080fe400078fdaff */
[----:B------:R-:W-:Y:S02]  /*0d70*/  IADD3 R31, R112, 0x140, RZ ;  /* 0x00000140701f7810 */ /* 0x000fe40007ffe0ff */
[-C--:B------:R-:W-:Y:S02]  /*0d80*/  LEA.HI.SX32 R2, R29, R112.reuse, 0x1b ;  /* 0x000000701d027211 */ /* 0x080fe400078fdaff */
[-C--:B------:R-:W-:Y:S02]  /*0d90*/  LEA R105, R28, R111.reuse, 0x1 ;  /* 0x0000006f1c697211 */ /* 0x080fe400078e08ff */
[----:B------:R-:W-:Y:S02]  /*0da0*/  LEA.HI.SX32 R100, R31, R112, 0x1b ;  /* 0x000000701f647211 */ /* 0x000fe400078fdaff */
[----:B------:R-:W-:-:S02]  /*0db0*/  LEA R104, R104, R111, 0x1 ;  /* 0x0000006f68687211 */ /* 0x000fc400078e08ff */
[-C--:B------:R-:W-:Y:S02]  /*0dc0*/  LEA R102, R102, R111.reuse, 0x1 ;  /* 0x0000006f66667211 */ /* 0x080fe400078e08ff */
[-C--:B------:R-:W-:Y:S02]  /*0dd0*/  LEA R101, R2, R111.reuse, 0x1 ;  /* 0x0000006f02657211 */ /* 0x080fe400078e08ff */
[----:B------:R-:W-:Y:S02]  /*0de0*/  LEA R100, R100, R111, 0x1 ;  /* 0x0000006f64647211 */ /* 0x000fe400078e08ff */
[----:B------:R-:W-:Y:S02]  /*0df0*/  ISETP.GE.AND P2, PT, R7, UR21, PT ;  /* 0x0000001507007c0c */ /* 0x000fe4000bf46270 */
[----:B------:R-:W-:Y:S02]  /*0e00*/  ISETP.GE.AND P1, PT, R30, UR21, PT ;  /* 0x000000151e007c0c */ /* 0x000fe4000bf26270 */
[----:B------:R-:W-:-:S02]  /*0e10*/  ISETP.GE.AND P0, PT, R32, UR21, PT ;  /* 0x0000001520007c0c */ /* 0x000fc4000bf06270 */
[----:B------:R-:W-:Y:S02]  /*0e20*/  ISETP.GE.AND P4, PT, R34, UR21, PT ;  /* 0x0000001522007c0c */ /* 0x000fe4000bf86270 */
[----:B------:R-:W-:Y:S02]  /*0e30*/  ISETP.GE.AND P6, PT, R18, UR21, PT ;  /* 0x0000001512007c0c */ /* 0x000fe4000bfc6270 */
[----:B------:R-:W-:Y:S02]  /*0e40*/  ISETP.GE.AND P5, PT, R20, UR21, PT ;  /* 0x0000001514007c0c */ /* 0x000fe4000bfa6270 */
[----:B------:R-:W-:Y:S02]  /*0e50*/  ISETP.GE.AND P3, PT, R35, UR21, PT ;  /* 0x0000001523007c0c */ /* 0x000fe4000bf66270 */
[----:B------:R-:W-:Y:S01]  /*0e60*/  PRMT R26, RZ, 0x7610, R26 ;  /* 0x00007610ff1a7816 */ /* 0x000fe2000000001a */
[----:B--2---:R0:W-:Y:S02]  /*0e70*/  STS.U16 [R110], R5 ;  /* 0x000000056e007388 */ /* 0x0041e40000000400 */
[----:B0-----:R-:W-:-:S02]  /*0e80*/  IADD3 R5, R112, 0xe0, RZ ;  /* 0x000000e070057810 */ /* 0x001fc40007ffe0ff */
[----:B----4-:R0:W-:Y:S02]  /*0e90*/  STS.U16 [R109+0x40], R0 ;  /* 0x000040006d007388 */ /* 0x0101e40000000400 */
[----:B0-----:R-:W-:-:S04]  /*0ea0*/  LEA.HI.SX32 R0, R5, R112, 0x1b ;  /* 0x0000007005007211 */ /* 0x001fc800078fdaff */
[-C--:B------:R-:W-:Y:S02]  /*0eb0*/  LEA R103, R0, R111.reuse, 0x1 ;  /* 0x0000006f00677211 */ /* 0x080fe400078e08ff */
[-C--:B------:R-:W-:Y:S01]  /*0ec0*/  LEA.HI.SX32 R0, R3, R112.reuse, 0x1b ;  /* 0x0000007003007211 */ /* 0x080fe200078fdaff */
[----:B---3--:R0:W-:Y:S01]  /*0ed0*/  STS.U16 [R108+0x80], R9 ;  /* 0x000080096c007388 */ /* 0x0081e20000000400 */
[----:B------:R-:W-:Y:S02]  /*0ee0*/  IADD3 R5, R112, 0x180, RZ ;  /* 0x0000018070057810 */ /* 0x000fe40007ffe0ff */
[----:B------:R-:W-:Y:S01]  /*0ef0*/  LEA R99, R0, R111, 0x1 ;  /* 0x0000006f00637211 */ /* 0x000fe200078e08ff */
[----:B------:R-:W-:Y:S01]  /*0f00*/  STS.U16 [R107+0xc0], R4 ;  /* 0x0000c0046b007388 */ /* 0x000fe20000000400 */
[----:B------:R-:W-:-:S03]  /*0f10*/  LEA.HI.SX32 R0, R27, R112, 0x1b ;  /* 0x000000701b007211 */ /* 0x000fc600078fdaff */
[----:B------:R1:W-:Y:S01]  /*0f20*/  STS.U16 [R106+0x100], R11 ;  /* 0x0001000b6a007388 */ /* 0x0003e20000000400 */
[----:B0-----:R-:W-:Y:S02]  /*0f30*/  IADD3 R9, R112, 0x1a0, RZ ;  /* 0x000001a070097810 */ /* 0x001fe40007ffe0ff */
[-C--:B------:R-:W-:Y:S02]  /*0f40*/  LEA.HI.SX32 R98, R5, R112.reuse, 0x1b ;  /* 0x0000007005627211 */ /* 0x080fe400078fdaff */
[----:B------:R-:W-:Y:S02]  /*0f50*/  LEA R95, R0, R111, 0x1 ;  /* 0x0000006f005f7211 */ /* 0x000fe400078e08ff */
[C---:B-1----:R-:W-:Y:S01]  /*0f60*/  IADD3 R11, R112.reuse, 0x1c0, RZ ;  /* 0x000001c0700b7810 */ /* 0x042fe20007ffe0ff */
[----:B------:R0:W-:Y:S01]  /*0f70*/  STS.U16 [R105+0x140], R6 ;  /* 0x0001400669007388 */ /* 0x0001e20000000400 */
[-C--:B------:R-:W-:Y:S02]  /*0f80*/  LEA.HI.SX32 R2, R9, R112.reuse, 0x1b ;  /* 0x0000007009027211 */ /* 0x080fe400078fdaff */
[----:B------:R-:W-:Y:S01]  /*0f90*/  SHF.L.U32 R0, R112, 0x4, RZ ;  /* 0x0000000470007819 */ /* 0x000fe200000006ff */
[----:B------:R-:W-:Y:S01]  /*0fa0*/  STS.U16 [R104+0x180], R13 ;  /* 0x0001800d68007388 */ /* 0x000fe20000000400 */
[----:B------:R-:W-:-:S02]  /*0fb0*/  LEA.HI.SX32 R96, R11, R112, 0x1b ;  /* 0x000000700b607211 */ /* 0x000fc400078fdaff */
[-C--:B------:R-:W-:Y:S01]  /*0fc0*/  LEA R98, R98, R111.reuse, 0x1 ;  /* 0x0000006f62627211 */ /* 0x080fe200078e08ff */
[----:B------:R1:W-:Y:S01]  /*0fd0*/  STS.U16 [R103+0x1c0], R8 ;  /* 0x0001c00867007388 */ /* 0x0003e20000000400 */
[-C--:B------:R-:W-:Y:S02]  /*0fe0*/  LEA R97, R2, R111.reuse, 0x1 ;  /* 0x0000006f02617211 */ /* 0x080fe400078e08ff */
[----:B------:R-:W-:Y:S01]  /*0ff0*/  LEA.HI.SX32 R94, R0, R0, 0x1b ;  /* 0x00000000005e7211 */ /* 0x000fe200078fdaff */
[----:B------:R-:W-:Y:S01]  /*1000*/  STS.U16 [R102+0x200], R15 ;  /* 0x0002000f66007388 */ /* 0x000fe20000000400 */
[----:B------:R-:W-:-:S03]  /*1010*/  LEA R96, R96, R111, 0x1 ;  /* 0x0000006f60607211 */ /* 0x000fc600078e08ff */
[----:B------:R2:W-:Y:S01]  /*1020*/  STS.U16 [R101+0x240], R10 ;  /* 0x0002400a65007388 */ /* 0x0005e20000000400 */
[----:B------:R-:W-:-:S03]  /*1030*/  LEA R94, R94, R111, 0x1 ;  /* 0x0000006f5e5e7211 */ /* 0x000fc600078e08ff */
[----:B------:R-:W-:Y:S04]  /*1040*/  STS.U16 [R100+0x280], R17 ;  /* 0x0002801164007388 */ /* 0x000fe80000000400 */
[----:B------:R3:W-:Y:S04]  /*1050*/  STS.U16 [R99+0x2c0], R12 ;  /* 0x0002c00c63007388 */ /* 0x0007e80000000400 */
[----:B------:R4:W-:Y:S04]  /*1060*/  STS.U16 [R98+0x300], R19 ;  /* 0x0003001362007388 */ /* 0x0009e80000000400 */
[----:B------:R4:W-:Y:S04]  /*1070*/  STS.U16 [R97+0x340], R14 ;  /* 0x0003400e61007388 */ /* 0x0009e80000000400 */
[----:B------:R4:W-:Y:S04]  /*1080*/  STS.U16 [R96+0x380], R21 ;  /* 0x0003801560007388 */ /* 0x0009e80000000400 */
[----:B------:R4:W-:Y:S01]  /*1090*/  STS.U16 [R95+0x3c0], R16 ;  /* 0x0003c0105f007388 */ /* 0x0009e20000000400 */
[----:B------:R-:W-:-:S03]  /*10a0*/  NOP ;  /* 0x0000000000007918 */ /* 0x000fc60000000000 */
[----:B------:R-:W4:Y:S04]  /*10b0*/  LDS.U16 R205, [R94] ;  /* 0x000000005ecd7984 */ /* 0x000f280000000400 */
[----:B------:R-:W4:Y:S04]  /*10c0*/  LDS.U16 R93, [R94+0x2] ;  /* 0x000002005e5d7984 */ /* 0x000f280000000400 */
        /* <DEDUP_REMOVED lines=13> */
[----:B------:R-:W4:Y:S01]  /*11a0*/  LDS.U16 R78, [R94+0x1e] ;  /* 0x00001e005e4e7984 */ /* 0x000f220000000400 */
[----:B------:R-:W-:-:S02]  /*11b0*/  MOV R2, UR15 ;  /* 0x0000000f00027c02 */ /* 0x000fc40008000f00 */
[----:B------:R-:W-:Y:S02]  /*11c0*/  MOV R3, UR16 ;  /* 0x0000001000037c02 */ /* 0x000fe40008000f00 */
[----:B------:R-:W-:Y:S02]  /*11d0*/  PRMT R9, RZ, 0x7610, R9 ;  /* 0x00007610ff097816 */ /* 0x000fe40000000009 */
[----:B0-----:R-:W-:Y:S01]  /*11e0*/  PRMT R6, RZ, 0x7610, R6 ;  /* 0x00007610ff067816 */ /* 0x001fe20000000006 */
[----:B------:R-:W-:Y:S01]  /*11f0*/  IMAD.WIDE R4, R7, 0x2, R2 ;  /* 0x0000000207047825 */ /* 0x000fe200078e0202 */
[----:B------:R-:W-:Y:S01]  /*1200*/  BAR.SYNC.DEFER_BLOCKING 0x0 ;  /* 0x0000000000007b1d */ /* 0x000fe20000010000 */
[----:B------:R-:W-:Y:S02]  /*1210*/  PRMT R11, RZ, 0x7610, R11 ;  /* 0x00007610ff0b7816 */ /* 0x000fe4000000000b */
[----:B-1----:R-:W-:Y:S02]  /*1220*/  PRMT R8, RZ, 0x7610, R8 ;  /* 0x00007610ff087816 */ /* 0x002fe40000000008 */
[----:B------:R-:W-:-:S02]  /*1230*/  PRMT R13, RZ, 0x7610, R13 ;  /* 0x00007610ff0d7816 */ /* 0x000fc4000000000d */
[----:B--2---:R-:W-:Y:S02]  /*1240*/  PRMT R10, RZ, 0x7610, R10 ;  /* 0x00007610ff0a7816 */ /* 0x004fe4000000000a */
[----:B------:R-:W-:Y:S02]  /*1250*/  PRMT R15, RZ, 0x7610, R15 ;  /* 0x00007610ff0f7816 */ /* 0x000fe4000000000f */
[----:B---3--:R-:W-:Y:S02]  /*1260*/  PRMT R12, RZ, 0x7610, R12 ;  /* 0x00007610ff0c7816 */ /* 0x008fe4000000000c */
[----:B------:R-:W-:Y:S01]  /*1270*/  PRMT R17, RZ, 0x7610, R17 ;  /* 0x00007610ff117816 */ /* 0x000fe20000000011 */
[----:B------:R-:W2:Y:S01]  /*1280*/  @!P2 LDG.E.U16 R9, desc[UR32][R4.64] ;  /* 0x000000200409a981 */ /* 0x000ea2000c1e1500 */
        /* <DEDUP_REMOVED lines=16> */
[----:B------:R-:W-:Y:S02]  /*1390*/  ISETP.GE.AND P1, PT, R25, UR21, PT ;  /* 0x0000001519007c0c */ /* 0x000fe4000bf26270 */
[----:B------:R-:W-:Y:S02]  /*13a0*/  PRMT R0, RZ, 0x7610, R0 ;  /* 0x00007610ff007816 */ /* 0x000fe40000000000 */
[----:B----4-:R-:W-:Y:S02]  /*13b0*/  PRMT R19, RZ, 0x7610, R19 ;  /* 0x00007610ff137816 */ /* 0x010fe40000000013 */
[----:B------:R-:W-:Y:S02]  /*13c0*/  PRMT R14, RZ, 0x7610, R14 ;  /* 0x00007610ff0e7816 */ /* 0x000fe4000000000e */
[----:B------:R-:W-:Y:S01]  /*13d0*/  PRMT R21, RZ, 0x7610, R21 ;  /* 0x00007610ff157816 */ /* 0x000fe20000000015 */
[----:B------:R-:W4:Y:S01]  /*13e0*/  @!P0 LDG.E.U16 R0, desc[UR32][R4.64+0x240] ;  /* 0x0002402004008981 */ /* 0x000f22000c1e1500 */
[----:B------:R-:W-:-:S02]  /*13f0*/  PRMT R16, RZ, 0x7610, R16 ;  /* 0x00007610ff107816 */ /* 0x000fc40000000010 */
[----:B------:R-:W-:Y:S01]  /*1400*/  PRMT R27, RZ, 0x7610, R27 ;  /* 0x00007610ff1b7816 */ /* 0x000fe2000000001b */
[----:B------:R-:W4:Y:S04]  /*1410*/  @!P4 LDG.E.U16 R19, desc[UR32][R4.64+0x280] ;  /* 0x000280200413c981 */ /* 0x000f28000c1e1500 */
[----:B------:R-:W4:Y:S04]  /*1420*/  @!P6 LDG.E.U16 R14, desc[UR32][R4.64+0x2c0] ;  /* 0x0002c020040ee981 */ /* 0x000f28000c1e1500 */
[----:B------:R-:W4:Y:S04]  /*1430*/  @!P5 LDG.E.U16 R21, desc[UR32][R4.64+0x300] ;  /* 0x000300200415d981 */ /* 0x000f28000c1e1500 */
[----:B------:R-:W4:Y:S04]  /*1440*/  @!P3 LDG.E.U16 R16, desc[UR32][R4.64+0x340] ;  /* 0x000340200410b981 */ /* 0x000f28000c1e1500 */
[----:B------:R-:W4:Y:S04]  /*1450*/  @!P2 LDG.E.U16 R27, desc[UR32][R4.64+0x380] ;  /* 0x00038020041ba981 */ /* 0x000f28000c1e1500 */
[----:B------:R-:W4:Y:S01]  /*1460*/  @!P1 LDG.E.U16 R26, desc[UR32][R4.64+0x3c0] ;  /* 0x0003c020041a9981 */ /* 0x000f22000c1e1500 */
[----:B------:R-:W-:-:S02]  /*1470*/  MOV R2, UR17 ;  /* 0x0000001100027c02 */ /* 0x000fc40008000f00 */
[----:B------:R-:W-:Y:S02]  /*1480*/  MOV R3, UR18 ;  /* 0x0000001200037c02 */ /* 0x000fe40008000f00 */
[----:B------:R-:W-:Y:S02]  /*1490*/  ISETP.GE.AND P6, PT, R18, UR21, PT ;  /* 0x0000001512007c0c */ /* 0x000fe4000bfc6270 */
[C---:B------:R-:W-:Y:S01]  /*14a0*/  ISETP.GE.AND P2, PT, R7.reuse, UR21, PT ;  /* 0x0000001507007c0c */ /* 0x040fe2000bf46270 */
[----:B------:R-:W-:Y:S01]  /*14b0*/  IMAD.WIDE R2, R7, 0x2, R2 ;  /* 0x0000000207027825 */ /* 0x000fe200078e0202 */
[----:B------:R-:W-:Y:S02]  /*14c0*/  ISETP.GE.AND P1, PT, R30, UR21, PT ;  /* 0x000000151e007c0c */ /* 0x000fe4000bf26270 */
[----:B------:R-:W-:Y:S02]  /*14d0*/  ISETP.GE.AND P0, PT, R32, UR21, PT ;  /* 0x0000001520007c0c */ /* 0x000fe4000bf06270 */
[----:B------:R-:W-:-:S02]  /*14e0*/  ISETP.GE.AND P4, PT, R34, UR21, PT ;  /* 0x0000001522007c0c */ /* 0x000fc4000bf86270 */
[----:B------:R-:W-:Y:S02]  /*14f0*/  ISETP.GE.AND P5, PT, R20, UR21, PT ;  /* 0x0000001514007c0c */ /* 0x000fe4000bfa6270 */
[----:B------:R-:W-:Y:S02]  /*1500*/  PRMT R29, RZ, 0x7610, R29 ;  /* 0x00007610ff1d7816 */ /* 0x000fe4000000001d */
[----:B------:R-:W-:Y:S02]  /*1510*/  PRMT R20, RZ, 0x7610, R20 ;  /* 0x00007610ff147816 */ /* 0x000fe40000000014 */
[----:B------:R-:W-:Y:S02]  /*1520*/  ISETP.GE.AND P3, PT, R35, UR21, PT ;  /* 0x0000001523007c0c */ /* 0x000fe4000bf66270 */
[----:B------:R-:W-:Y:S02]  /*1530*/  PRMT R28, RZ, 0x7610, R28 ;  /* 0x00007610ff1c7816 */ /* 0x000fe4000000001c */
[----:B------:R-:W-:-:S02]  /*1540*/  PRMT R30, RZ, 0x7610, R30 ;  /* 0x00007610ff1e7816 */ /* 0x000fc4000000001e */
[----:B------:R-:W-:Y:S02]  /*1550*/  PRMT R31, RZ, 0x7610, R31 ;  /* 0x00007610ff1f7816 */ /* 0x000fe4000000001f */
        /* <DEDUP_REMOVED lines=39> */
[----:B------:R-:W-:Y:S02]  /*17d0*/  PRMT R21, RZ, 0x7610, R21 ;  /* 0x00007610ff157816 */ /* 0x000fe40000000015 */
[----:B------:R-:W-:Y:S01]  /*17e0*/  PRMT R27, RZ, 0x7610, R27 ;  /* 0x00007610ff1b7816 */ /* 0x000fe2000000001b */
[----:B------:R-:W2:Y:S01]  /*17f0*/  @!P2 LDG.E.U16 R29, desc[UR32][R2.64] ;  /* 0x00000020021da981 */ /* 0x000ea2000c1e1500 */
[----:B------:R-:W-:-:S03]  /*1800*/  ISETP.GE.AND P2, PT, R36, UR21, PT ;  /* 0x0000001524007c0c */ /* 0x000fc6000bf46270 */
[----:B------:R-:W3:Y:S01]  /*1810*/  @!P1 LDG.E.U16 R20, desc[UR32][R2.64+0x40] ;  /* 0x0000402002149981 */ /* 0x000ee2000c1e1500 */
[----:B------:R-:W-:-:S03]  /*1820*/  ISETP.GE.AND P1, PT, R37, UR21, PT ;  /* 0x0000001525007c0c */ /* 0x000fc6000bf26270 */
[----:B------:R-:W4:Y:S01]  /*1830*/  @!P0 LDG.E.U16 R19, desc[UR32][R2.64+0x80] ;  /* 0x0000802002138981 */ /* 0x000f22000c1e1500 */
[----:B------:R-:W-:Y:S02]  /*1840*/  ISETP.GE.AND P0, PT, R22, UR21, PT ;  /* 0x0000001516007c0c */ /* 0x000fe4000bf06270 */
[----:B------:R-:W-:Y:S01]  /*1850*/  PRMT R22, RZ, 0x7610, R22 ;  /* 0x00007610ff167816 */ /* 0x000fe20000000016 */
[----:B------:R-:W4:Y:S01]  /*1860*/  @!P4 LDG.E.U16 R26, desc[UR32][R2.64+0xc0] ;  /* 0x0000c020021ac981 */ /* 0x000f22000c1e1500 */
[----:B------:R-:W-:Y:S02]  /*1870*/  ISETP.GE.AND P4, PT, R23, UR21, PT ;  /* 0x0000001517007c0c */ /* 0x000fe4000bf86270 */
[----:B------:R-:W-:Y:S01]  /*1880*/  PRMT R23, RZ, 0x7610, R23 ;  /* 0x00007610ff177816 */ /* 0x000fe20000000017 */
        /* <DEDUP_REMOVED lines=10> */
[----:B------:R-:W-:Y:S01]  /*1930*/  PRMT R24, RZ, 0x7610, R24 ;  /* 0x00007610ff187816 */ /* 0x000fe20000000018 */
[----:B------:R-:W4:Y:S01]  /*1940*/  @!P6 LDG.E.U16 R30, desc[UR32][R2.64+0x2c0] ;  /* 0x0002c020021ee981 */ /* 0x000f22000c1e1500 */
[----:B------:R-:W-:-:S03]  /*1950*/  PRMT R25, RZ, 0x7610, R25 ;  /* 0x00007610ff197816 */ /* 0x000fc60000000019 */
[----:B------:R-:W4:Y:S04]  /*1960*/  @!P5 LDG.E.U16 R31, desc[UR32][R2.64+0x300] ;  /* 0x00030020021fd981 */ /* 0x000f28000c1e1500 */
[----:B------:R-:W4:Y:S04]  /*1970*/  @!P0 LDG.E.U16 R24, desc[UR32][R2.64+0x240] ;  /* 0x0002402002188981 */ /* 0x000f28000c1e1500 */
[----:B------:R-:W4:Y:S04]  /*1980*/  @!P4 LDG.E.U16 R25, desc[UR32][R2.64+0x280] ;  /* 0x000280200219c981 */ /* 0x000f28000c1e1500 */
[----:B------:R-:W4:Y:S04]  /*1990*/  @!P3 LDG.E.U16 R32, desc[UR32][R2.64+0x340] ;  /* 0x000340200220b981 */ /* 0x000f28000c1e1500 */
[----:B------:R-:W4:Y:S04]  /*19a0*/  @!P2 LDG.E.U16 R33, desc[UR32][R2.64+0x380] ;  /* 0x000380200221a981 */ /* 0x000f28000c1e1500 */
[----:B------:R-:W4:Y:S01]  /*19b0*/  @!P1 LDG.E.U16 R34, desc[UR32][R2.64+0x3c0] ;  /* 0x0003c02002229981 */ /* 0x000f22000c1e1500 */
        /* <DEDUP_REMOVED lines=10> */
[----:B------:R-:W-:Y:S01]  /*1a60*/  SHF.L.U32 R127, R84, 0x10, RZ ;  /* 0x00000010547f7819 */ /* 0x000fe200000006ff */
[----:B------:R-:W-:Y:S01]  /*1a70*/  UISETP.GE.AND UP0, UPT, UR36, 0x1, UPT ;  /* 0x000000012400788c */ /* 0x000fe2000bf06270 */
[----:B------:R-:W-:Y:S02]  /*1a80*/  SHF.L.U32 R125, R83, 0x10, RZ ;  /* 0x00000010537d7819 */ /* 0x000fe400000006ff */
[----:B------:R-:W-:-:S03]  /*1a90*/  SHF.L.U32 R123, R82, 0x10, RZ ;  /* 0x00000010527b7819 */ /* 0x000fc600000006ff */
[----:B------:R-:W-:Y:S02]  /*1aa0*/  PLOP3.LUT P0, PT, PT, PT, UP0, 0x80, 0x0 ;  /* 0x000000000000781c */ /* 0x000fe40003f0f008 */
[----:B------:R-:W-:Y:S02]  /*1ab0*/  SHF.L.U32 R121, R81, 0x10, RZ ;  /* 0x0000001051797819 */ /* 0x000fe400000006ff */
[----:B------:R-:W-:Y:S02]  /*1ac0*/  SHF.L.U32 R119, R80, 0x10, RZ ;  /* 0x0000001050777819 */ /* 0x000fe400000006ff */
[----:B------:R-:W-:Y:S01]  /*1ad0*/  SHF.L.U32 R63, R78, 0x10, RZ ;  /* 0x000000104e3f7819 */ /* 0x000fe200000006ff */
[----:B------:R-:W-:Y:S01]  /*1ae0*/  HFMA2.MMA R79, -RZ, RZ, 0, 0 ;  /* 0x00000000ff4f7435 */ /* 0x000fe200000001ff */
[----:B------:R-:W-:Y:S02]  /*1af0*/  CS2R R76, SRZ ;  /* 0x00000000004c7805 */ /* 0x000fe4000001ff00 */
[----:B------:R-:W-:-:S02]  /*1b00*/  CS2R R74, SRZ ;  /* 0x00000000004a7805 */ /* 0x000fc4000001ff00 */
[----:B------:R-:W-:Y:S02]  /*1b10*/  CS2R R72, SRZ ;  /* 0x0000000000487805 */ /* 0x000fe4000001ff00 */
[----:B------:R-:W-:Y:S02]  /*1b20*/  CS2R R70, SRZ ;  /* 0x0000000000467805 */ /* 0x000fe4000001ff00 */
[----:B------:R-:W-:Y:S02]  /*1b30*/  CS2R R68, SRZ ;  /* 0x0000000000447805 */ /* 0x000fe4000001ff00 */
[----:B------:R-:W-:Y:S02]  /*1b40*/  CS2R R66, SRZ ;  /* 0x0000000000427805 */ /* 0x000fe4000001ff00 */
[----:B------:R-:W-:Y:S02]  /*1b50*/  CS2R R64, SRZ ;  /* 0x0000000000407805 */ /* 0x000fe4000001ff00 */
[----:B------:R-:W-:Y:S01]  /*1b60*/  MOV R62, RZ ;  /* 0x000000ff003e7202 */ /* 0x000fe20000000f00 */
        /* <DEDUP_REMOVED lines=17> */
[----:B------:R-:W0:Y:S04]  /*1c80*/  LDS.U16 R2, [R94] ;  /* 0x000000005e027984 */ /* 0x000e280000000400 */
[----:B------:R-:W1:Y:S04]  /*1c90*/  LDS.U16 R3, [R94+0x2] ;  /* 0x000002005e037984 */ /* 0x000e680000000400 */
[----:B------:R-:W2:Y:S04]  /*1ca0*/  LDS.U16 R19, [R94+0x4] ;  /* 0x000004005e137984 */ /* 0x000ea80000000400 */
[----:B------:R-:W3:Y:S04]  /*1cb0*/  LDS.U16 R20, [R94+0x6] ;  /* 0x000006005e147984 */ /* 0x000ee80000000400 */
[----:B------:R-:W4:Y:S04]  /*1cc0*/  LDS.U16 R21, [R94+0x8] ;  /* 0x000008005e157984 */ /* 0x000f280000000400 */
[----:B------:R-:W4:Y:S04]  /*1cd0*/  LDS.U16 R22, [R94+0xa] ;  /* 0x00000a005e167984 */ /* 0x000f280000000400 */
[----:B------:R-:W4:Y:S04]  /*1ce0*/  LDS.U16 R23, [R94+0xc] ;  /* 0x00000c005e177984 */ /* 0x000f280000000400 */
[----:B------:R-:W4:Y:S04]  /*1cf0*/  LDS.U16 R24, [R94+0xe] ;  /* 0x00000e005e187984 */ /* 0x000f280000000400 */
[----:B------:R-:W4:Y:S04]  /*1d00*/  LDS.U16 R25, [R94+0x10] ;  /* 0x000010005e197984 */ /* 0x000f280000000400 */
[----:B------:R-:W4:Y:S04]  /*1d10*/  LDS.U16 R26, [R94+0x12] ;  /* 0x000012005e1a7984 */ /* 0x000f280000000400 */
[----:B------:R-:W4:Y:S01]  /*1d20*/  LDS.U16 R27, [R94+0x14] ;  /* 0x000014005e1b7984 */ /* 0x000f220000000400 */
[----:B0-----:R-:W-:-:S03]  /*1d30*/  SHF.L.U32 R32, R2, 0x10, RZ ;  /* 0x0000001002207819 */ /* 0x001fc600000006ff */
[----:B------:R-:W0:Y:S01]  /*1d40*/  LDS.U16 R28, [R94+0x16] ;  /* 0x000016005e1c7984 */ /* 0x000e220000000400 */
[----:B-1----:R-:W-:Y:S01]  /*1d50*/  SHF.L.U32 R34, R3, 0x10, RZ ;  /* 0x0000001003227819 */ /* 0x002fe200000006ff */
[----:B------:R-:W-:Y:S02]  /*1d60*/  FFMA.FTZ R115, R32, R136, R115 ;  /* 0x0000008820737223 */ /* 0x000fe40000010073 */
[----:B------:R-:W1:Y:S01]  /*1d70*/  LDS.U16 R29, [R94+0x18] ;  /* 0x000018005e1d7984 */ /* 0x000e620000000400 */
[----:B--2---:R-:W-:Y:S01]  /*1d80*/  SHF.L.U32 R36, R19, 0x10, RZ ;  /* 0x0000001013247819 */ /* 0x004fe200000006ff */
[----:B------:R-:W-:Y:S02]  /*1d90*/  FFMA.FTZ R115, R34, R145, R115 ;  /* 0x0000009122737223 */ /* 0x000fe40000010073 */
[----:B------:R-:W2:Y:S01]  /*1da0*/  LDS.U16 R30, [R94+0x1a] ;  /* 0x00001a005e1e7984 */ /* 0x000ea20000000400 */
[----:B---3--:R-:W-:Y:S01]  /*1db0*/  SHF.L.U32 R20, R20, 0x10, RZ ;  /* 0x0000001014147819 */ /* 0x008fe200000006ff */
[----:B------:R-:W-:-:S02]  /*1dc0*/  FFMA.FTZ R115, R36, R143, R115 ;  /* 0x0000008f24737223 */ /* 0x000fc40000010073 */
[----:B------:R-:W3:Y:S01]  /*1dd0*/  LDS.U16 R31, [R94+0x1c] ;  /* 0x00001c005e1f7984 */ /* 0x000ee20000000400 */
[----:B----4-:R-:W-:Y:S01]  /*1de0*/  SHF.L.U32 R38, R21, 0x10, RZ ;  /* 0x0000001015267819 */ /* 0x010fe200000006ff */
[----:B------:R-:W-:Y:S02]  /*1df0*/  FFMA.FTZ R115, R20, R141, R115 ;  /* 0x0000008d14737223 */ /* 0x000fe40000010073 */
[----:B------:R-:W4:Y:S01]  /*1e00*/  LDS.U16 R2, [R94+0x1e] ;  /* 0x00001e005e027984 */ /* 0x000f220000000400 */
        /* <DEDUP_REMOVED lines=12> */
[----:B0-----:R-:W-:-:S03]  /*1ed0*/  SHF.L.U32 R28, R28, 0x10, RZ ;  /* 0x000000101c1c7819 */ /* 0x001fc600000006ff */
[----:B------:R-:W-:Y:S01]  /*1ee0*/  FFMA.FTZ R115, R44, R127, R115 ;  /* 0x0000007f2c737223 */ /* 0x000fe20000010073 */
[----:B-1----:R-:W-:-:S03]  /*1ef0*/  SHF.L.U32 R118, R29, 0x10, RZ ;  /* 0x000000101d767819 */ /* 0x002fc600000006ff */
[----:B------:R-:W-:Y:S01]  /*1f00*/  FFMA.FTZ R115, R28, R125, R115 ;  /* 0x0000007d1c737223 */ /* 0x000fe20000010073 */
[----:B--2---:R-:W-:-:S03]  /*1f10*/  SHF.L.U32 R30, R30, 0x10, RZ ;  /* 0x000000101e1e7819 */ /* 0x004fc600000006ff */
[----:B------:R-:W-:Y:S01]  /*1f20*/  FFMA.FTZ R115, R118, R123, R115 ;  /* 0x0000007b76737223 */ /* 0x000fe20000010073 */
[----:B---3--:R-:W-:-:S03]  /*1f30*/  SHF.L.U32 R120, R31, 0x10, RZ ;  /* 0x000000101f787819 */ /* 0x008fc600000006ff */
[----:B------:R-:W-:Y:S01]  /*1f40*/  FFMA.FTZ R115, R30, R121, R115 ;  /* 0x000000791e737223 */ /* 0x000fe20000010073 */
[----:B----4-:R-:W-:-:S03]  /*1f50*/  SHF.L.U32 R2, R2, 0x10, RZ ;  /* 0x0000001002027819 */ /* 0x010fc600000006ff */
[----:B------:R-:W-:Y:S01]  /*1f60*/  FFMA.FTZ R115, R120, R119, R115 ;  /* 0x0000007778737223 */ /* 0x000fe20000010073 */
        /* <DEDUP_REMOVED lines=16> */
[----:B------:R-:W-:Y:S01]  /*2070*/  FFMA.FTZ R115, R2, R63, R115 ;  /* 0x0000003f02737223 */ /* 0x000fe20000010073 */
[----:B------:R-:W-:Y:S06]  /*2080*/  BAR.SYNC.DEFER_BLOCKING 0x0 ;  /* 0x0000000000007b1d */ /* 0x000fec0000010000 */
[----:B------:R-:W-:Y:S05]  /*2090*/  @!P0 BRA `(.L_x_12503) ;  /* 0x00000058005c8947 */ /* 0x000fea0003800000 */
[----:B------:R-:W-:Y:S01]  /*20a0*/  USHF.R.S32.HI UR22, URZ, 0x1f, UR10 ;  /* 0x0000001f3f167899 */ /* 0x000fe2000801140a */
[----:B------:R-:W0:Y:S01]  /*20b0*/  LDC R202, c[0x0][0x21c] ;  /* 0x00008700ffca7b82 */ /* 0x000e220000000800 */
[----:B------:R-:W-:Y:S01]  /*20c0*/  ULDC.64 UR20, c[0x0][0x230] ;  /* 0x00008c0000147ab9 */ /* 0x000fe20000000a00 */
[----:B------:R-:W-:Y:S01]  /*20d0*/  ULDC.64 UR40, c[0x0][0x248] ;  /* 0x0000920000287ab9 */ /* 0x000fe20000000a00 */
[----:B------:R-:W-:Y:S01]  /*20e0*/  UIMAD UR5, UR22, UR20, URZ ;  /* 0x00000014160572a4 */ /* 0x000fe2000f8e023f */
[----:B------:R-:W-:Y:S01]  /*20f0*/  R2UR UR42, R111 ;  /* 0x000000006f2a72ca */ /* 0x000fe200000e0000 */
[----:B------:R-:W-:Y:S01]  /*2100*/  UIMAD.WIDE.U32 UR26, UR10, UR20, URZ ;  /* 0x000000140a1a72a5 */ /* 0x000fe2000f8e003f */
[----:B------:R-:W-:Y:S01]  /*2110*/  SHF.L.U32 R3, R4, 0x10, RZ ;  /* 0x0000001004037819 */ /* 0x000fe200000006ff */
[----:B------:R-:W-:Y:S01]  /*2120*/  ULDC.64 UR24, c[0x0][0x268] ;  /* 0x00009a0000187ab9 */ /* 0x000fe20000000a00 */
[----:B------:R-:W-:Y:S01]  /*2130*/  UIMAD UR20, UR22, UR40, URZ ;  /* 0x00000028161472a4 */ /* 0x000fe2000f8e023f */
[----:B------:R-:W-:Y:S01]  /*2140*/  SHF.L.U32 R147, R0, 0x10, RZ ;  /* 0x0000001000937819 */ /* 0x000fe200000006ff */
[----:B------:R-:W-:Y:S01]  /*2150*/  UIMAD UR22, UR22, UR24, URZ ;  /* 0x00000018161672a4 */ /* 0x000fe2000f8e023f */
[----:B------:R-:W-:Y:S01]  /*2160*/  SHF.L.U32 R5, R5, 0x10, RZ ;  /* 0x0000001005057819 */ /* 0x000fe200000006ff */
[----:B------:R-:W-:Y:S01]  /*2170*/  UIMAD UR5, UR10, UR21, UR5 ;  /* 0x000000150a0572a4 */ /* 0x000fe2000f8e0205 */
[----:B------:R-:W-:Y:S01]  /*2180*/  SHF.L.U32 R149, R6, 0x10, RZ ;  /* 0x0000001006957819 */ /* 0x000fe200000006ff */
[----:B------:R-:W-:Y:S01]  /*2190*/  UIMAD.WIDE.U32 UR28, UR10, UR40, URZ ;  /* 0x000000280a1c72a5 */ /* 0x000fe2000f8e003f */
[----:B------:R-:W-:Y:S01]  /*21a0*/  SHF.L.U32 R7, R7, 0x10, RZ ;  /* 0x0000001007077819 */ /* 0x000fe200000006ff */
[----:B------:R-:W-:Y:S01]  /*21b0*/  UIMAD UR41, UR10, UR41, UR20 ;  /* 0x000000290a2972a4 */ /* 0x000fe2000f8e0214 */
[----:B------:R-:W-:Y:S01]  /*21c0*/  SHF.L.U32 R151, R8, 0x10, RZ ;  /* 0x0000001008977819 */ /* 0x000fe200000006ff */
[----:B------:R-:W-:Y:S01]  /*21d0*/  UIMAD.WIDE.U32 UR20, UR10, UR24, URZ ;  /* 0x000000180a1472a5 */ /* 0x000fe2000f8e003f */
[----:B------:R-:W-:Y:S01]  /*21e0*/  SHF.L.U32 R9, R9, 0x10, RZ ;  /* 0x0000001009097819 */ /* 0x000fe200000006ff */
[----:B------:R-:W-:Y:S01]  /*21f0*/  UIMAD UR40, UR10, UR25, UR22 ;  /* 0x000000190a2872a4 */ /* 0x000fe2000f8e0216 */
[----:B------:R-:W-:Y:S01]  /*2200*/  SHF.L.U32 R153, R10, 0x10, RZ ;  /* 0x000000100a997819 */ /* 0x000fe200000006ff */
[----:B------:R-:W-:Y:S01]  /*2210*/  ULDC.64 UR30, c[0x0][0x2d8] ;  /* 0x0000b600001e7ab9 */ /* 0x000fe20000000a00 */
[----:B------:R-:W-:Y:S01]  /*2220*/  ULDC.64 UR24, c[0x0][0x2e0] ;  /* 0x0000b80000187ab9 */ /* 0x000fe20000000a00 */
[----:B------:R-:W-:Y:S01]  /*2230*/  UIADD3 UR40, UR21, UR40, URZ ;  /* 0x0000002815287290 */ /* 0x000fe2000fffe03f */
[----:B------:R-:W-:Y:S01]  /*2240*/  SHF.L.U32 R11, R11, 0x10, RZ ;  /* 0x000000100b0b7819 */ /* 0x000fe200000006ff */
[----:B------:R-:W-:Y:S01]  /*2250*/  ULEA UR24, UP2, UR20, UR24, 0x3 ;  /* 0x0000001814187291 */ /* 0x000fe2000f84183f */
[----:B------:R-:W-:Y:S01]  /*2260*/  SHF.L.U32 R155, R12, 0x10, RZ ;  /* 0x000000100c9b7819 */ /* 0x000fe200000006ff */
[----:B------:R-:W-:Y:S01]  /*2270*/  UIADD3 UR5, UR27, UR5, URZ ;  /* 0x000000051b057290 */ /* 0x000fe2000fffe03f */
[----:B------:R-:W-:Y:S01]  /*2280*/  SHF.L.U32 R13, R13, 0x10, RZ ;  /* 0x000000100d0d7819 */ /* 0x000fe200000006ff */
[----:B------:R-:W-:Y:S01]  /*2290*/  ULEA.HI.X UR40, UR20, UR25, UR40, 0x3, UP2 ;  /* 0x0000001914287291 */ /* 0x000fe200090f1c28 */
[----:B------:R-:W-:Y:S01]  /*22a0*/  SHF.L.U32 R157, R14, 0x10, RZ ;  /* 0x000000100e9d7819 */ /* 0x000fe200000006ff */
[----:B------:R-:W-:Y:S01]  /*22b0*/  UIADD3 UR25, UR19, -0x1, URZ ;  /* 0xffffffff13197890 */ /* 0x000fe2000fffe03f */
[----:B------:R-:W-:Y:S01]  /*22c0*/  SHF.L.U32 R159, R15, 0x10, RZ ;  /* 0x000000100f9f7819 */ /* 0x000fe200000006ff */
[----:B------:R-:W-:Y:S01]  /*22d0*/  UIADD3 UR27, UR19, -0x2, URZ ;  /* 0xfffffffe131b7890 */ /* 0x000fe2000fffe03f */
[----:B------:R-:W-:Y:S01]  /*22e0*/  SHF.L.U32 R161, R16, 0x10, RZ ;  /* 0x0000001010a17819 */ /* 0x000fe200000006ff */
[----:B------:R-:W-:Y:S01]  /*22f0*/  ULEA UR23, UP1, UR28, UR30, 0x3 ;  /* 0x0000001e1c177291 */ /* 0x000fe2000f82183f */
[----:B------:R-:W-:Y:S01]  /*2300*/  SHF.L.U32 R163, R17, 0x10, RZ ;  /* 0x0000001011a37819 */ /* 0x000fe200000006ff */
[----:B------:R-:W-:Y:S01]  /*2310*/  UIADD3 UR41, UR29, UR41, URZ ;  /* 0x000000291d297290 */ /* 0x000fe2000fffe03f */
[----:B------:R-:W-:Y:S01]  /*2320*/  SHF.L.U32 R165, R18, 0x10, RZ ;  /* 0x0000001012a57819 */ /* 0x000fe200000006ff */
[----:B------:R-:W-:Y:S01]  /*2330*/  ULEA.HI UR21, UR19, UR19, URZ, 0x1 ;  /* 0x0000001313157291 */ /* 0x000fe2000f8f083f */
[----:B------:R-:W-:Y:S01]  /*2340*/  FADD.FTZ R0, R32, R32 ;  /* 0x0000002020007221 */ /* 0x000fe20000010000 */
[----:B------:R-:W-:Y:S01]  /*2350*/  ULEA.HI UR20, UR25, UR25, URZ, 0x1 ;  /* 0x0000001919147291 */ /* 0x000fe2000f8f083f */
[----:B------:R-:W-:Y:S01]  /*2360*/  FADD.FTZ R45, R34, R34 ;  /* 0x00000022222d7221 */ /* 0x000fe20000010000 */
[----:B------:R-:W-:Y:S01]  /*2370*/  ULDC.64 UR34, c[0x0][0x2d0] ;  /* 0x0000b40000227ab9 */ /* 0x000fe20000000a00 */
[----:B------:R-:W-:Y:S01]  /*2380*/  UIMAD UR36, UR27, UR36, URZ ;  /* 0x000000241b2472a4 */ /* 0x000fe2000f8e023f */
[----:B------:R-:W-:Y:S01]  /*2390*/  FADD.FTZ R43, R36, R36 ;  /* 0x00000024242b7221 */ /* 0x000fe20000010000 */
[----:B------:R-:W-:Y:S01]  /*23a0*/  ULEA.HI.X UR41, UR28, UR31, UR41, 0x3, UP1 ;  /* 0x0000001f1c297291 */ /* 0x000fe200088f1c29 */
[----:B------:R-:W-:Y:S01]  /*23b0*/  FADD.FTZ R41, R20, R20 ;  /* 0x0000001414297221 */ /* 0x000fe20000010000 */
[----:B------:R-:W-:Y:S01]  /*23c0*/  ULOP3.LUT UR21, UR21, 0x1ffffe, URZ, 0xc0, !UPT ;  /* 0x001ffffe15157892 */ /* 0x000fe2000f8ec03f */
[----:B------:R-:W-:Y:S01]  /*23d0*/  FADD.FTZ R39, R38, R38 ;  /* 0x0000002626277221 */ /* 0x000fe20000010000 */
[----:B------:R-:W-:Y:S01]  /*23e0*/  ULOP3.LUT UR27, UR20, 0xfffffe, URZ, 0xc0, !UPT ;  /* 0x00fffffe141b7892 */ /* 0x000fe2000f8ec03f */
[----:B------:R-:W-:Y:S01]  /*23f0*/  FADD.FTZ R37, R22, R22 ;  /* 0x0000001616257221 */ /* 0x000fe20000010000 */
[----:B------:R-:W-:Y:S01]  /*2400*/  ULEA UR22, UP0, UR26, UR34, 0x3 ;  /* 0x000000221a167291 */ /* 0x000fe2000f80183f */
[----:B------:R-:W-:Y:S01]  /*2410*/  FADD.FTZ R35, R40, R40 ;  /* 0x0000002828237221 */ /* 0x000fe20000010000 */
[----:B------:R-:W-:Y:S01]  /*2420*/  ULDC.64 UR28, c[0x0][0x270] ;  /* 0x00009c00001c7ab9 */ /* 0x000fe20000000a00 */
[----:B------:R-:W-:Y:S01]  /*2430*/  FADD.FTZ R33, R24, R24 ;  /* 0x0000001818217221 */ /* 0x000fe20000010000 */
[----:B------:R-:W-:Y:S01]  /*2440*/  USHF.L.U64.HI UR39, UR28, 0x3, UR29 ;  /* 0x000000031c277899 */ /* 0x000fe2000801021d */
[----:B------:R-:W-:Y:S01]  /*2450*/  FADD.FTZ R31, R42, R42 ;  /* 0x0000002a2a1f7221 */ /* 0x000fe20000010000 */
[----:B------:R-:W-:Y:S01]  /*2460*/  FADD.FTZ R29, R26, R26 ;  /* 0x0000001a1a1d7221 */ /* 0x000fe20000010000 */
[----:B------:R-:W-:Y:S01]  /*2470*/  FADD.FTZ R27, R44, R44 ;  /* 0x0000002c2c1b7221 */ /* 0x000fe20000010000 */
[----:B------:R-:W-:Y:S01]  /*2480*/  FADD.FTZ R25, R28, R28 ;  /* 0x0000001c1c197221 */ /* 0x000fe20000010000 */
[----:B------:R-:W-:Y:S01]  /*2490*/  FADD.FTZ R21, R30, R30 ;  /* 0x0000001e1e157221 */ /* 0x000fe20000010000 */
[----:B------:R-:W-:Y:S01]  /*24a0*/  UIADD3 UR29, UR19, -UR21, URZ ;  /* 0x80000015131d7290 */ /* 0x000fe2000fffe03f */
[----:B------:R-:W-:Y:S01]  /*24b0*/  FADD.FTZ R23, R118, R118 ;  /* 0x0000007676177221 */ /* 0x000fe20000010000 */
[----:B------:R-:W-:Y:S01]  /*24c0*/  UIADD3 UR27, UR25, -UR27, URZ ;  /* 0x8000001b191b7290 */ /* 0x000fe2000fffe03f */
[----:B------:R-:W-:Y:S01]  /*24d0*/  FADD.FTZ R19, R120, R120 ;  /* 0x0000007878137221 */ /* 0x000fe20000010000 */
[----:B------:R-:W-:Y:S01]  /*24e0*/  ULEA.HI.X UR26, UR26, UR35, UR5, 0x3, UP0 ;  /* 0x000000231a1a7291 */ /* 0x000fe200080f1c05 */
[----:B------:R-:W-:Y:S01]  /*24f0*/  FADD.FTZ R17, R2, R2 ;  /* 0x0000000202117221 */ /* 0x000fe20000010000 */
[C---:B------:R-:W-:Y:S01]  /*2500*/  ISETP.NE.AND P1, PT, R114.reuse, RZ, PT ;  /* 0x000000ff7200720c */ /* 0x040fe20003f25270 */
[--C-:B------:R-:W-:Y:S01]  /*2510*/  FADD.FTZ R44, R3, R116.reuse ;  /* 0x00000074032c7221 */ /* 0x100fe20000010000 */
[C---:B------:R-:W-:Y:S01]  /*2520*/  ISETP.NE.AND P3, PT, R114.reuse, 0x1f, PT ;  /* 0x0000001f7200780c */ /* 0x040fe20003f65270 */
[--C-:B------:R-:W-:Y:S01]  /*2530*/  FADD.FTZ R42, R147, R116.reuse ;  /* 0x00000074932a7221 */ /* 0x100fe20000010000 */
[C---:B------:R-:W-:Y:S01]  /*2540*/  LOP3.LUT R204, R114.reuse, 0x1f, RZ, 0xc0, !PT ;  /* 0x0000001f72cc7812 */ /* 0x040fe200078ec0ff */
[--C-:B------:R-:W-:Y:S01]  /*2550*/  FADD.FTZ R40, R5, R116.reuse ;  /* 0x0000007405287221 */ /* 0x100fe20000010000 */
[----:B------:R-:W-:Y:S01]  /*2560*/  MOV R15, R111 ;  /* 0x0000006f000f7202 */ /* 0x000fe20000000f00 */
[--C-:B------:R-:W-:Y:S01]  /*2570*/  FADD.FTZ R38, R149, R116.reuse ;  /* 0x0000007495267221 */ /* 0x100fe20000010000 */
[----:B------:R-:W-:Y:S01]  /*2580*/  MOV R79, RZ ;  /* 0x000000ff004f7202 */ /* 0x000fe20000000f00 */
[--C-:B------:R-:W-:Y:S01]  /*2590*/  FADD.FTZ R36, R7, R116.reuse ;  /* 0x0000007407247221 */ /* 0x100fe20000010000 */
[----:B------:R-:W-:Y:S01]  /*25a0*/  IADD3 R203, R114, 0x200, RZ ;  /* 0x0000020072cb7810 */ /* 0x000fe20007ffe0ff */
[--C-:B------:R-:W-:Y:S01]  /*25b0*/  FADD.FTZ R34, R151, R116.reuse ;  /* 0x0000007497227221 */ /* 0x100fe20000010000 */
        /* <DEDUP_REMOVED lines=9> */
[----:B------:R-:W-:Y:S01]  /*2650*/  FADD.FTZ R14, R165, R116 ;  /* 0x00000074a50e7221 */ /* 0x000fe20000010000 */
[----:B------:R-:W-:Y:S01]  /*2660*/  ULDC.64 UR30, c[0x0][0x250] ;  /* 0x00009400001e7ab9 */ /* 0x000fe20000000a00 */
[----:B------:R-:W-:Y:S01]  /*2670*/  ULDC.64 UR34, c[0x0][0x238] ;  /* 0x00008e0000227ab9 */ /* 0x000fe20000000a00 */
[----:B------:R-:W-:Y:S01]  /*2680*/  UMOV UR5, URZ ;  /* 0x0000003f00057c82 */ /* 0x000fe20008000000 */
[----:B------:R-:W-:Y:S01]  /*2690*/  ULDC UR43, c[0x0][0x224] ;  /* 0x00008900002b7ab9 */ /* 0x000fe20000000800 */
[----:B------:R-:W-:-:S02]  /*26a0*/  USHF.L.U64.HI UR31, UR30, 0x3, UR31 ;  /* 0x000000031e1f7899 */ /* 0x000fc4000801021f */
[----:B------:R-:W-:Y:S02]  /*26b0*/  USHF.L.U64.HI UR35, UR34, 0x3, UR35 ;  /* 0x0000000322237899 */ /* 0x000fe40008010223 */
[----:B------:R-:W-:Y:S02]  /*26c0*/  UIMAD.WIDE UR20, UR36, 0x10, UR8 ;  /* 0x00000010241478a5 */ /* 0x000fe4000f8e0208 */
[----:B------:R-:W-:Y:S02]  /*26d0*/  ULEA UR29, UR29, 0x880, 0xb ;  /* 0x000008801d1d7891 */ /* 0x000fe4000f8e583f */
[----:B0-----:R-:W-:-:S12]  /*26e0*/  USHF.L.U32 UR27, UR27, 0x8, URZ ;  /* 0x000000081b1b7899 */ /* 0x001fd8000800063f */
.L_x_12518:
[----:B------:R-:W-:Y:S02]  /*26f0*/  MOV R8, UR22 ;  /* 0x0000001600087c02 */ /* 0x000fe40008000f00 */
[----:B------:R-:W-:-:S06]  /*2700*/  MOV R9, UR26 ;  /* 0x0000001a00097c02 */ /* 0x000fcc0008000f00 */
[----:B------:R-:W2:Y:S01]  /*2710*/  LDG.E.64 R8, desc[UR32][R8.64] ;  /* 0x0000002008087981 */ /* 0x000ea2000c1e1b00 */
[----:B------:R-:W-:Y:S02]  /*2720*/  MOV R2, UR23 ;  /* 0x0000001700027c02 */ /* 0x000fe40008000f00 */
[----:B------:R-:W-:Y:S02]  /*2730*/  MOV R3, UR41 ;  /* 0x0000002900037c02 */ /* 0x000fe40008000f00 */
[----:B01----:R-:W-:Y:S02]  /*2740*/  MOV R4, UR24 ;  /* 0x0000001800047c02 */ /* 0x003fe40008000f00 */
[----:B------:R-:W-:Y:S02]  /*2750*/  MOV R5, UR40 ;  /* 0x0000002800057c02 */ /* 0x000fe40008000f00 */
[----:B------:R-:W3:Y:S04]  /*2760*/  LDG.E.64 R2, desc[UR32][R2.64] ;  /* 0x0000002002027981 */ /* 0x000ee8000c1e1b00 */
[----:B------:R-:W3:Y:S01]  /*2770*/  LDG.E.64 R4, desc[UR32][R4.64] ;  /* 0x0000002004047981 */ /* 0x000ee2000c1e1b00 */
[----:B------:R-:W-:Y:S01]  /*2780*/  ISETP.NE.AND P0, PT, R204, RZ, PT ;  /* 0x000000ffcc00720c */ /* 0x000fe20003f05270 */
[----:B------:R-:W0:Y:S01]  /*2790*/  @P3 S2R R191, SR_CgaCtaId ;  /* 0x0000000000bf3919 */ /* 0x000e220000008800 */
[-C--:B--2---:R-:W-:Y:S01]  /*27a0*/  FMUL.FTZ R10, R42, R9.reuse ;  /* 0x000000092a0a7220 */ /* 0x084fe20000410000 */
[----:B------:R-:W-:Y:S01]  /*27b0*/  FMUL.FTZ R147, R8, 1.4426950216293334961 ;  /* 0x3fb8aa3b08937820 */ /* 0x000fe20000410000 */
[-C--:B------:R-:W-:Y:S01]  /*27c0*/  FMUL.FTZ R12, R40, R9.reuse ;  /* 0x00000009280c7220 */ /* 0x080fe20000410000 */
[----:B------:R-:W-:Y:S01]  /*27d0*/  FMUL.FTZ R6, R44, R9 ;  /* 0x000000092c067220 */ /* 0x000fe20000410000 */
[----:B------:R-:W-:Y:S01]  /*27e0*/  FMUL.RZ R118, R10, 0.15915493667125701904 ;  /* 0x3e22f9830a767820 */ /* 0x000fe2000040c000 */
[-C--:B------:R-:W-:Y:S01]  /*27f0*/  FMUL.FTZ R10, R42, R147.reuse ;  /* 0x000000932a0a7220 */ /* 0x080fe20000410000 */
[----:B------:R-:W-:Y:S01]  /*2800*/  FMUL.RZ R120, R12, 0.15915493667125701904 ;  /* 0x3e22f9830c787820 */ /* 0x000fe2000040c000 */
[----:B------:R-:W-:Y:S01]  /*2810*/  FMUL.RZ R13, R6, 0.15915493667125701904 ;  /* 0x3e22f983060d7820 */ /* 0x000fe2000040c000 */
[-C--:B------:R-:W-:Y:S01]  /*2820*/  FMUL.FTZ R12, R40, R147.reuse ;  /* 0x00000093280c7220 */ /* 0x080fe20000410000 */
[----:B------:R-:W-:Y:S01]  /*2830*/  FMUL.FTZ R6, R44, R147 ;  /* 0x000000932c067220 */ /* 0x000fe20000410000 */
[----:B------:R1:W-:Y:S08]  /*2840*/  MUFU.EX2 R134, R10 ;  /* 0x0000000a00867308 */ /* 0x0003f00000000800 */
[----:B------:R2:W-:Y:S01]  /*2850*/  MUFU.EX2 R130, R12 ;  /* 0x0000000c00827308 */ /* 0x0005e20000000800 */
[----:B-1----:R-:W-:-:S07]  /*2860*/  FMUL.FTZ R10, R36, R9 ;  /* 0x00000009240a7220 */ /* 0x002fce0000410000 */
[----:B------:R-:W-:Y:S01]  /*2870*/  MUFU.SIN R11, R13 ;  /* 0x0000000d000b7308 */ /* 0x000fe20000000400 */
[----:B--2---:R-:W-:-:S07]  /*2880*/  FMUL.FTZ R12, R34, R9 ;  /* 0x00000009220c7220 */ /* 0x004fce0000410000 */
[----:B------:R1:W-:Y:S08]  /*2890*/  MUFU.COS R7, R13 ;  /* 0x0000000d00077308 */ /* 0x0003f00000000000 */
[----:B------:R-:W2:Y:S01]  /*28a0*/  MUFU.EX2 R6, R6 ;  /* 0x0000000600067308 */ /* 0x000ea20000000800 */
[----:B-1----:R-:W-:-:S04]  /*28b0*/  FMUL.FTZ R13, R38, R9 ;  /* 0x00000009260d7220 */ /* 0x002fc80000410000 */
[----:B------:R-:W-:Y:S01]  /*28c0*/  FMUL.RZ R124, R13, 0.15915493667125701904 ;  /* 0x3e22f9830d7c7820 */ /* 0x000fe2000040c000 */
[----:B------:R-:W-:Y:S02]  /*28d0*/  FMUL.FTZ R13, R38, R147 ;  /* 0x00000093260d7220 */ /* 0x000fe40000410000 */
[----:B------:R-:W-:Y:S08]  /*28e0*/  MUFU.SIN R149, R118 ;  /* 0x0000007600957308 */ /* 0x000ff00000000400 */
[----:B------:R1:W-:Y:S01]  /*28f0*/  MUFU.COS R151, R118 ;  /* 0x0000007600977308 */ /* 0x0003e20000000000 */
[----:B--2---:R-:W-:-:S07]  /*2900*/  FMUL.FTZ R11, R6, R11 ;  /* 0x0000000b060b7220 */ /* 0x004fce0000410000 */
[----:B------:R-:W-:Y:S01]  /*2910*/  MUFU.SIN R153, R120 ;  /* 0x0000007800997308 */ /* 0x000fe20000000400 */
[----:B-1----:R-:W-:Y:S01]  /*2920*/  FMUL.RZ R118, R10, 0.15915493667125701904 ;  /* 0x3e22f9830a767820 */ /* 0x002fe2000040c000 */
[----:B------:R-:W-:-:S06]  /*2930*/  FMUL.FTZ R10, R36, R147 ;  /* 0x00000093240a7220 */ /* 0x000fcc0000410000 */
[----:B------:R1:W2:Y:S08]  /*2940*/  MUFU.COS R155, R120 ;  /* 0x00000078009b7308 */ /* 0x0002b00000000000 */
[----:B------:R4:W-:Y:S01]  /*2950*/  MUFU.EX2 R122, R10 ;  /* 0x0000000a007a7308 */ /* 0x0009e20000000800 */
[----:B-1----:R-:W-:Y:S01]  /*2960*/  FMUL.RZ R120, R12, 0.15915493667125701904 ;  /* 0x3e22f9830c787820 */ /* 0x002fe2000040c000 */
[----:B------:R-:W-:-:S06]  /*2970*/  FMUL.FTZ R12, R34, R147 ;  /* 0x00000093220c7220 */ /* 0x000fcc0000410000 */
[----:B------:R1:W-:Y:S01]  /*2980*/  MUFU.EX2 R138, R12 ;  /* 0x0000000c008a7308 */ /* 0x0003e20000000800 */
[----:B----4-:R-:W-:-:S07]  /*2990*/  FMUL.FTZ R10, R30, R9 ;  /* 0x000000091e0a7220 */ /* 0x010fce0000410000 */
[----:B------:R-:W-:Y:S01]  /*29a0*/  MUFU.SIN R161, R118 ;  /* 0x0000007600a17308 */ /* 0x000fe20000000400 */
[----:B-1----:R-:W-:-:S04]  /*29b0*/  MOV R12, UR19 ;  /* 0x00000013000c7c02 */ /* 0x002fc80008000f00 */
[----:B------:R-:W-:Y:S02]  /*29c0*/  ISETP.LT.OR P2, PT, R12, 0x2, P0 ;  /* 0x000000020c00780c */ /* 0x000fe40000741670 */
[----:B------:R-:W-:Y:S01]  /*29d0*/  SEL R12, R203, UR27, P1 ;  /* 0x0000001bcb0c7c07 */ /* 0x000fe20008800000 */
[----:B------:R1:W-:Y:S08]  /*29e0*/  MUFU.COS R163, R118 ;  /* 0x0000007600a37308 */ /* 0x0003f00000000000 */
[----:B------:R4:W-:Y:S01]  /*29f0*/  MUFU.EX2 R126, R13 ;  /* 0x0000000d007e7308 */ /* 0x0009e20000000800 */
[----:B-1----:R-:W-:Y:S01]  /*2a00*/  FMUL.RZ R118, R10, 0.15915493667125701904 ;  /* 0x3e22f9830a767820 */ /* 0x002fe2000040c000 */
[----:B------:R-:W-:-:S04]  /*2a10*/  FMUL.FTZ R10, R28, R9 ;  /* 0x000000091c0a7220 */ /* 0x000fc80000410000 */
[----:B------:R-:W-:Y:S01]  /*2a20*/  FMUL.RZ R128, R10, 0.15915493667125701904 ;  /* 0x3e22f9830a807820 */ /* 0x000fe2000040c000 */
[----:B------:R-:W-:Y:S01]  /*2a30*/  FMUL.FTZ R10, R6, R7 ;  /* 0x00000007060a7220 */ /* 0x000fe20000410000 */
[----:B------:R-:W-:Y:S01]  /*2a40*/  MUFU.SIN R173, R118 ;  /* 0x0000007600ad7308 */ /* 0x000fe20000000400 */
[----:B----4-:R-:W-:Y:S01]  /*2a50*/  FMUL.FTZ R13, R32, R9 ;  /* 0x00000009200d7220 */ /* 0x010fe20000410000 */
[----:B------:R-:W-:-:S06]  /*2a60*/  CS2R R6, SRZ ;  /* 0x0000000000067805 */ /* 0x000fcc000001ff00 */
[----:B------:R1:W-:Y:S08]  /*2a70*/  MUFU.COS R175, R118 ;  /* 0x0000007600af7308 */ /* 0x0003f00000000000 */
[----:B------:R-:W-:Y:S01]  /*2a80*/  MUFU.SIN R157, R124 ;  /* 0x0000007c009d7308 */ /* 0x000fe20000000400 */
[----:B-1----:R-:W-:Y:S02]  /*2a90*/  LEA R118, R12, R111, 0x3 ;  /* 0x0000006f0c767211 */ /* 0x002fe400078e18ff */
[----:B------:R-:W-:-:S03]  /*2aa0*/  MOV R12, UR20 ;  /* 0x00000014000c7c02 */ /* 0x000fc60008000f00 */
[----:B------:R1:W-:Y:S02]  /*2ab0*/  STS.64 [R118+0x880], R10 ;  /* 0x0008800a76007388 */ /* 0x0003e40000000a00 */
[----:B------:R4:W-:Y:S08]  /*2ac0*/  MUFU.COS R159, R124 ;  /* 0x0000007c009f7308 */ /* 0x0009f00000000000 */
[----:B------:R-:W-:Y:S01]  /*2ad0*/  MUFU.SIN R165, R120 ;  /* 0x0000007800a57308 */ /* 0x000fe20000000400 */
[----:B----4-:R-:W-:Y:S01]  /*2ae0*/  FMUL.RZ R124, R13, 0.15915493667125701904 ;  /* 0x3e22f9830d7c7820 */ /* 0x010fe2000040c000 */
[----:B------:R-:W-:-:S06]  /*2af0*/  FMUL.FTZ R13, R32, R147 ;  /* 0x00000093200d7220 */ /* 0x000fcc0000410000 */
[----:B------:R4:W-:Y:S08]  /*2b00*/  MUFU.EX2 R140, R13 ;  /* 0x0000000d008c7308 */ /* 0x0009f00000000800 */
[----:B------:R-:W-:Y:S01]  /*2b10*/  MUFU.SIN R169, R124 ;  /* 0x0000007c00a97308 */ /* 0x000fe20000000400 */
[----:B----4-:R-:W-:Y:S01]  /*2b20*/  MOV R13, UR21 ;  /* 0x00000015000d7c02 */ /* 0x010fe20008000f00 */
[----:B------:R-:W-:Y:S06]  /*2b30*/  BAR.SYNC.DEFER_BLOCKING 0x0 ;  /* 0x0000000000007b1d */ /* 0x000fec0000010000 */
[----:B------:R4:W-:Y:S08]  /*2b40*/  MUFU.COS R171, R124 ;  /* 0x0000007c00ab7308 */ /* 0x0009f00000000000 */
[----:B------:R0:W2:Y:S01]  /*2b50*/  MUFU.COS R167, R120 ;  /* 0x0000007800a77308 */ /* 0x0000a20000000000 */
[----:B----4-:R-:W-:-:S04]  /*2b60*/  FMUL.FTZ R124, R26, R9 ;  /* 0x000000091a7c7220 */ /* 0x010fc80000410000 */
[----:B------:R-:W-:Y:S01]  /*2b70*/  FMUL.RZ R132, R124, 0.15915493667125701904 ;  /* 0x3e22f9837c847820 */ /* 0x000fe2000040c000 */
[----:B---3--:R-:W-:Y:S02]  /*2b80*/  FMUL.FTZ R168, R3, R4 ;  /* 0x0000000403a87220 */ /* 0x008fe40000410000 */
[----:B------:R-:W-:Y:S01]  /*2b90*/  MUFU.SIN R177, R128 ;  /* 0x0000008000b17308 */ /* 0x000fe20000000400 */
[-C--:B0-----:R-:W-:Y:S01]  /*2ba0*/  FMUL.FTZ R120, R30, R147.reuse ;  /* 0x000000931e787220 */ /* 0x081fe20000410000 */
[----:B------:R0:W5:Y:S01]  /*2bb0*/  @!P2 LDG.E.64 R6, desc[UR32][R12.64+0x8] ;  /* 0x000008200c06a981 */ /* 0x000162000c1e1b00 */
[----:B-1----:R-:W-:-:S05]  /*2bc0*/  FMUL.FTZ R118, R26, R147 ;  /* 0x000000931a767220 */ /* 0x002fca0000410000 */
[----:B------:R1:W-:Y:S01]  /*2bd0*/  MUFU.EX2 R142, R120 ;  /* 0x00000078008e7308 */ /* 0x0003e20000000800 */
[-C--:B0-----:R-:W-:Y:S01]  /*2be0*/  FMUL.FTZ R13, R20, R9.reuse ;  /* 0x00000009140d7220 */ /* 0x081fe20000410000 */
[----:B------:R-:W-:-:S06]  /*2bf0*/  FMUL.FTZ R12, R22, R9 ;  /* 0x00000009160c7220 */ /* 0x000fcc0000410000 */
[----:B------:R-:W-:Y:S01]  /*2c00*/  MUFU.SIN R181, R132 ;  /* 0x0000008400b57308 */ /* 0x000fe20000000400 */
[----:B-1----:R-:W-:-:S07]  /*2c10*/  FMUL.FTZ R120, R28, R147 ;  /* 0x000000931c787220 */ /* 0x002fce0000410000 */
[----:B------:R0:W-:Y:S01]  /*2c20*/  MUFU.COS R183, R132 ;  /* 0x0000008400b77308 */ /* 0x0001e20000000000 */
[----:B------:R-:W-:-:S07]  /*2c30*/  FMUL.FTZ R124, R24, R9 ;  /* 0x00000009187c7220 */ /* 0x000fce0000410000 */
[----:B------:R1:W-:Y:S01]  /*2c40*/  MUFU.EX2 R144, R120 ;  /* 0x0000007800907308 */ /* 0x0003e20000000800 */
[----:B0-----:R-:W-:Y:S01]  /*2c50*/  FMUL.RZ R132, R13, 0.15915493667125701904 ;  /* 0x3e22f9830d847820 */ /* 0x001fe2000040c000 */
[----:B------:R-:W-:-:S06]  /*2c60*/  FMUL.FTZ R13, R20, R147 ;  /* 0x00000093140d7220 */ /* 0x000fcc0000410000 */
[----:B------:R0:W-:Y:S01]  /*2c70*/  MUFU.COS R179, R128 ;  /* 0x0000008000b37308 */ /* 0x0001e20000000000 */
[----:B-1----:R-:W-:Y:S01]  /*2c80*/  FMUL.FTZ R120, R24, R147 ;  /* 0x0000009318787220 */ /* 0x002fe20000410000 */
[----:B------:R-:W-:Y:S01]  /*2c90*/  FMUL.RZ R124, R124, 0.15915493667125701904 ;  /* 0x3e22f9837c7c7820 */ /* 0x000fe2000040c000 */
[----:B------:R-:W-:-:S05]  /*2ca0*/  FFMA.FTZ R168, R2, R5, R168 ;  /* 0x0000000502a87223 */ /* 0x000fca00000100a8 */
[----:B------:R1:W-:Y:S01]  /*2cb0*/  MUFU.EX2 R201, R13 ;  /* 0x0000000d00c97308 */ /* 0x0003e20000000800 */
[----:B0-----:R-:W-:-:S07]  /*2cc0*/  FMUL.RZ R128, R12, 0.15915493667125701904 ;  /* 0x3e22f9830c807820 */ /* 0x001fce000040c000 */
[----:B------:R0:W-:Y:S01]  /*2cd0*/  MUFU.EX2 R146, R118 ;  /* 0x0000007600927308 */ /* 0x0001e20000000800 */
[----:B-1----:R-:W-:Y:S01]  /*2ce0*/  FMUL.FTZ R13, R3, R5 ;  /* 0x00000005030d7220 */ /* 0x002fe20000410000 */
[----:B------:R-:W-:-:S03]  /*2cf0*/  FMUL.FTZ R12, R22, R147 ;  /* 0x00000093160c7220 */ /* 0x000fc60000410000 */
[----:B------:R-:W-:-:S03]  /*2d00*/  FFMA.FTZ R166, R2, R4, -R13 ;  /* 0x0000000402a67223 */ /* 0x000fc6000001080d */
[----:B------:R1:W-:Y:S01]  /*2d10*/  MUFU.EX2 R197, R120 ;  /* 0x0000007800c57308 */ /* 0x0003e20000000800 */
[-C--:B0-----:R-:W-:Y:S01]  /*2d20*/  FMUL.FTZ R118, R18, R9.reuse ;  /* 0x0000000912767220 */ /* 0x081fe20000410000 */
[----:B------:R-:W-:-:S06]  /*2d30*/  FMUL.FTZ R2, R14, R9 ;  /* 0x000000090e027220 */ /* 0x000fcc0000410000 */
[----:B------:R-:W-:Y:S01]  /*2d40*/  MUFU.SIN R152, R132 ;  /* 0x0000008400987308 */ /* 0x000fe20000000400 */
[----:B-1----:R-:W-:-:S07]  /*2d50*/  FMUL.FTZ R120, R16, R9 ;  /* 0x0000000910787220 */ /* 0x002fce0000410000 */
[----:B------:R0:W-:Y:S01]  /*2d60*/  MUFU.COS R194, R132 ;  /* 0x0000008400c27308 */ /* 0x0001e20000000000 */
[----:B------:R-:W-:-:S07]  /*2d70*/  FMUL.RZ R154, R120, 0.15915493667125701904 ;  /* 0x3e22f983789a7820 */ /* 0x000fce000040c000 */
[----:B------:R-:W-:Y:S01]  /*2d80*/  MUFU.SIN R185, R128 ;  /* 0x0000008000b97308 */ /* 0x000fe20000000400 */
[----:B0-----:R-:W-:-:S04]  /*2d90*/  @P3 MOV R132, 0x400 ;  /* 0x0000040000843802 */ /* 0x001fc80000000f00 */
[----:B------:R-:W-:-:S03]  /*2da0*/  @P3 LEA R111, R191, R132, 0x18 ;  /* 0x00000084bf6f3211 */ /* 0x000fc600078ec0ff */
[----:B------:R0:W-:Y:S01]  /*2db0*/  MUFU.COS R187, R128 ;  /* 0x0000008000bb7308 */ /* 0x0001e20000000000 */
[----:B--2---:R-:W-:Y:S01]  /*2dc0*/  FMUL.FTZ R132, R130, R155 ;  /* 0x0000009b82847220 */ /* 0x004fe20000410000 */
[----:B------:R-:W-:Y:S01]  /*2dd0*/  FMUL.RZ R155, R2, 0.15915493667125701904 ;  /* 0x3e22f983029b7820 */ /* 0x000fe2000040c000 */
[----:B0-----:R-:W-:Y:S01]  /*2de0*/  FMUL.RZ R128, R118, 0.15915493667125701904 ;  /* 0x3e22f98376807820 */ /* 0x001fe2000040c000 */
[----:B------:R-:W-:-:S04]  /*2df0*/  FMUL.FTZ R118, R16, R147 ;  /* 0x0000009310767220 */ /* 0x000fc80000410000 */
[----:B------:R-:W-:Y:S01]  /*2e00*/  MUFU.SIN R148, R124 ;  /* 0x0000007c00947308 */ /* 0x000fe20000000400 */
[----:B------:R-:W-:-:S07]  /*2e10*/  FMUL.FTZ R120, R138, R167 ;  /* 0x000000a78a787220 */ /* 0x000fce0000410000 */
[----:B------:R0:W-:Y:S01]  /*2e20*/  MUFU.COS R150, R124 ;  /* 0x0000007c00967308 */ /* 0x0001e20000000000 */
[----:B------:R-:W-:-:S07]  /*2e30*/  FMUL.FTZ R167, R44, R136 ;  /* 0x000000882ca77220 */ /* 0x000fce0000410000 */
[----:B------:R-:W-:Y:S01]  /*2e40*/  MUFU.EX2 R200, R118 ;  /* 0x0000007600c87308 */ /* 0x000fe20000000800 */
[----:B0-----:R-:W-:-:S07]  /*2e50*/  FMUL.FTZ R124, R14, R147 ;  /* 0x000000930e7c7220 */ /* 0x001fce0000410000 */
[----:B------:R-:W0:Y:S08]  /*2e60*/  MUFU.COS R5, R154 ;  /* 0x0000009a00057308 */ /* 0x000e300000000000 */
[----:B------:R1:W-:Y:S08]  /*2e70*/  MUFU.EX2 R190, R12 ;  /* 0x0000000c00be7308 */ /* 0x0003f00000000800 */
[----:B------:R-:W-:Y:S01]  /*2e80*/  MUFU.EX2 R199, R124 ;  /* 0x0000007c00c77308 */ /* 0x000fe20000000800 */
[----:B-1----:R-:W-:Y:S01]  /*2e90*/  FMUL.FTZ R12, R18, R147 ;  /* 0x00000093120c7220 */ /* 0x002fe20000410000 */
[C---:B------:R-:W-:Y:S01]  /*2ea0*/  FMUL.FTZ R147, R134.reuse, R151 ;  /* 0x0000009786937220 */ /* 0x040fe20000410000 */
[----:B------:R-:W-:-:S05]  /*2eb0*/  FMUL.FTZ R134, R134, R149 ;  /* 0x0000009586867220 */ /* 0x000fca0000410000 */
[----:B------:R-:W1:Y:S01]  /*2ec0*/  MUFU.COS R198, R155 ;  /* 0x0000009b00c67308 */ /* 0x000e620000000000 */
[----:B------:R-:W-:Y:S01]  /*2ed0*/  FMUL.FTZ R136, RZ, R134 ;  /* 0x00000086ff887220 */ /* 0x000fe20000410000 */
[----:B------:R-:W-:-:S06]  /*2ee0*/  FMUL.FTZ R2, R134, R167 ;  /* 0x000000a786027220 */ /* 0x000fcc0000410000 */
[----:B------:R2:W3:Y:S01]  /*2ef0*/  MUFU.SIN R4, R155 ;  /* 0x0000009b00047308 */ /* 0x0004e20000000400 */
[----:B------:R-:W-:Y:S01]  /*2f00*/  FFMA.FTZ R149, R147, R167, -R136 ;  /* 0x000000a793957223 */ /* 0x000fe20000010888 */
[----:B------:R-:W-:-:S06]  /*2f10*/  FFMA.FTZ R2, RZ, R147, R2 ;  /* 0x00000093ff027223 */ /* 0x000fcc0000010002 */
[----:B------:R-:W4:Y:S01]  /*2f20*/  MUFU.SIN R3, R154 ;  /* 0x0000009a00037308 */ /* 0x000f220000000400 */
[----:B------:R-:W-:Y:S01]  /*2f30*/  FMUL.FTZ R130, R130, R153 ;  /* 0x0000009982827220 */ /* 0x000fe20000410000 */
[----:B------:R-:W-:Y:S01]  /*2f40*/  FFMA.FTZ R149, R42, R145, R149 ;  /* 0x000000912a957223 */ /* 0x000fe20000010095 */
[----:B0-----:R-:W-:Y:S01]  /*2f50*/  FMUL.FTZ R192, R200, R5 ;  /* 0x00000005c8c07220 */ /* 0x001fe20000410000 */
[----:B------:R-:W-:Y:S01]  /*2f60*/  FADD.FTZ R5, RZ, R2 ;  /* 0x00000002ff057221 */ /* 0x000fe20000010000 */
[C---:B-1----:R-:W-:Y:S01]  /*2f70*/  FMUL.FTZ R198, R199.reuse, R198 ;  /* 0x000000c6c7c67220 */ /* 0x042fe20000410000 */
[C---:B--2---:R-:W-:Y:S01]  /*2f80*/  FMUL.FTZ R155, R130.reuse, R149 ;  /* 0x00000095829b7220 */ /* 0x044fe20000410000 */
[----:B---3--:R-:W-:Y:S01]  /*2f90*/  FMUL.FTZ R199, R199, R4 ;  /* 0x00000004c7c77220 */ /* 0x008fe20000410000 */
[-C--:B------:R-:W-:Y:S02]  /*2fa0*/  FMUL.FTZ R4, R130, R5.reuse ;  /* 0x0000000582047220 */ /* 0x080fe40000410000 */
[C---:B------:R-:W-:Y:S01]  /*2fb0*/  FFMA.FTZ R155, R132.reuse, R5, R155 ;  /* 0x00000005849b7223 */ /* 0x040fe2000001009b */
[----:B------:R-:W-:Y:S01]  /*2fc0*/  MUFU.SIN R189, R128 ;  /* 0x0000008000bd7308 */ /* 0x000fe20000000400 */
[----:B------:R-:W-:Y:S01]  /*2fd0*/  FFMA.FTZ R149, R132, R149, -R4 ;  /* 0x0000009584957223 */ /* 0x000fe20000010804 */
[----:B----4-:R-:W-:Y:S01]  /*2fe0*/  FMUL.FTZ R200, R200, R3 ;  /* 0x00000003c8c87220 */ /* 0x010fe20000410000 */
[----:B------:R-:W-:-:S05]  /*2ff0*/  FMUL.FTZ R3, R11, R134 ;  /* 0x000000860b037220 */ /* 0x000fca0000410000 */
[----:B------:R0:W-:Y:S01]  /*3000*/  MUFU.COS R193, R128 ;  /* 0x0000008000c17308 */ /* 0x0001e20000000000 */
[C---:B------:R-:W-:Y:S01]  /*3010*/  FMUL.FTZ R2, R10.reuse, R134 ;  /* 0x000000860a027220 */ /* 0x040fe20000410000 */
[----:B------:R-:W-:Y:S01]  /*3020*/  FFMA.FTZ R3, R10, R147, -R3 ;  /* 0x000000930a037223 */ /* 0x000fe20000010803 */
[C---:B0-----:R-:W-:Y:S01]  /*3030*/  FMUL.FTZ R128, R126.reuse, R159 ;  /* 0x0000009f7e807220 */ /* 0x041fe20000410000 */
[----:B------:R-:W-:Y:S01]  /*3040*/  FMUL.FTZ R126, R126, R157 ;  /* 0x0000009d7e7e7220 */ /* 0x000fe20000410000 */
[----:B------:R-:W-:Y:S01]  /*3050*/  FADD.FTZ R157, RZ, R155 ;  /* 0x0000009bff9d7221 */ /* 0x000fe20000010000 */
[----:B------:R-:W-:Y:S01]  /*3060*/  FFMA.FTZ R155, R40, R143, R149 ;  /* 0x0000008f289b7223 */ /* 0x000fe20000010095 */
[----:B------:R-:W-:Y:S02]  /*3070*/  FFMA.FTZ R5, R11, R147, R2 ;  /* 0x000000930b057223 */ /* 0x000fe40000010002 */
[----:B------:R-:W-:Y:S01]  /*3080*/  FMUL.FTZ R159, R126, R157 ;  /* 0x0000009d7e9f7220 */ /* 0x000fe20000410000 */
[----:B------:R-:W-:Y:S01]  /*3090*/  FMUL.FTZ R2, R130, R3 ;  /* 0x0000000382027220 */ /* 0x000fe20000410000 */
[-C--:B------:R-:W-:Y:S01]  /*30a0*/  FMUL.FTZ R4, R126, R155.reuse ;  /* 0x0000009b7e047220 */ /* 0x080fe20000410000 */
[C---:B------:R-:W-:Y:S01]  /*30b0*/  FMUL.FTZ R184, R17.reuse, R168 ;  /* 0x000000a811b87220 */ /* 0x040fe20000410000 */
[----:B------:R-:W-:Y:S01]  /*30c0*/  FFMA.FTZ R159, R128, R155, -R159 ;  /* 0x0000009b809f7223 */ /* 0x000fe2000001089f */
[-C--:B------:R-:W-:Y:S01]  /*30d0*/  FMUL.FTZ R149, R130, R5.reuse ;  /* 0x0000000582957220 */ /* 0x080fe20000410000 */
[----:B------:R-:W-:Y:S01]  /*30e0*/  FFMA.FTZ R5, R132, R5, R2 ;  /* 0x0000000584057223 */ /* 0x000fe20000010002 */
[----:B------:R-:W-:Y:S01]  /*30f0*/  FFMA.FTZ R4, R128, R157, R4 ;  /* 0x0000009d80047223 */ /* 0x000fe20000010004 */
[----:B------:R-:W-:Y:S01]  /*3100*/  FMUL.FTZ R124, R122, R163 ;  /* 0x000000a37a7c7220 */ /* 0x000fe20000410000 */
[----:B------:R-:W-:Y:S01]  /*3110*/  FMUL.FTZ R182, R17, R166 ;  /* 0x000000a611b67220 */ /* 0x000fe20000410000 */
[----:B------:R-:W-:Y:S01]  /*3120*/  FMUL.FTZ R2, R198, R184 ;  /* 0x000000b8c6027220 */ /* 0x000fe20000410000 */
[----:B------:R-:W-:Y:S01]  /*3130*/  FMUL.FTZ R122, R122, R161 ;  /* 0x000000a17a7a7220 */ /* 0x000fe20000410000 */
[----:B------:R-:W-:Y:S01]  /*3140*/  FFMA.FTZ R159, R38, R141, R159 ;  /* 0x0000008d269f7223 */ /* 0x000fe2000001009f */
[----:B------:R-:W-:Y:S01]  /*3150*/  FMUL.FTZ R188, R190, R187 ;  /* 0x000000bbbebc7220 */ /* 0x000fe20000410000 */
[----:B------:R-:W-:Y:S01]  /*3160*/  FFMA.FTZ R149, R132, R3, -R149 ;  /* 0x0000000384957223 */ /* 0x000fe20000010895 */
[----:B------:R-:W-:Y:S01]  /*3170*/  FMUL.FTZ R190, R190, R185 ;  /* 0x000000b9bebe7220 */ /* 0x000fe20000410000 */
[----:B------:R-:W-:Y:S01]  /*3180*/  FADD.FTZ R3, RZ, R4 ;  /* 0x00000004ff037221 */ /* 0x000fe20000010000 */
[----:B------:R-:W-:Y:S01]  /*3190*/  FMUL.FTZ R185, R19, R168 ;  /* 0x000000a813b97220 */ /* 0x000fe20000410000 */
[C---:B------:R-:W-:Y:S01]  /*31a0*/  FMUL.FTZ R157, R199.reuse, R184 ;  /* 0x000000b8c79d7220 */ /* 0x040fe20000410000 */
[----:B------:R-:W-:Y:S01]  /*31b0*/  FFMA.FTZ R4, -R199, R182, -R2 ;  /* 0x000000b6c7047223 */ /* 0x000fe20000010902 */
[C---:B------:R-:W-:Y:S01]  /*31c0*/  FMUL.FTZ R155, R122.reuse, R159 ;  /* 0x0000009f7a9b7220 */ /* 0x040fe20000410000 */
[-C--:B------:R-:W-:Y:S01]  /*31d0*/  FMUL.FTZ R2, R122, R3.reuse ;  /* 0x000000037a027220 */ /* 0x080fe20000410000 */
[----:B------:R-:W-:Y:S01]  /*31e0*/  FMUL.FTZ R176, R19, R166 ;  /* 0x000000a613b07220 */ /* 0x000fe20000410000 */
[----:B------:R-:W-:Y:S01]  /*31f0*/  FFMA.FTZ R157, R198, R182, -R157 ;  /* 0x000000b6c69d7223 */ /* 0x000fe2000001089d */
[----:B------:R-:W-:Y:S01]  /*3200*/  FADD.FTZ R161, -R185, R4 ;  /* 0x00000004b9a17221 */ /* 0x000fe20000010100 */
[C---:B------:R-:W-:Y:S01]  /*3210*/  FFMA.FTZ R155, R124.reuse, R3, R155 ;  /* 0x000000037c9b7223 */ /* 0x040fe2000001009b */
[----:B------:R-:W-:Y:S01]  /*3220*/  FFMA.FTZ R159, R124, R159, -R2 ;  /* 0x0000009f7c9f7223 */ /* 0x000fe20000010802 */
[----:B------:R-:W-:Y:S01]  /*3230*/  FADD.FTZ R157, R176, R157 ;  /* 0x0000009db09d7221 */ /* 0x000fe20000010000 */
[----:B------:R-:W-:Y:S01]  /*3240*/  FMUL.FTZ R3, R200, -R161 ;  /* 0x800000a1c8037220 */ /* 0x000fe20000410000 */
[----:B------:R-:W-:Y:S01]  /*3250*/  FMUL.FTZ R118, R138, R165 ;  /* 0x000000a58a767220 */ /* 0x000fe20000410000 */
[----:B------:R-:W-:Y:S01]  /*3260*/  FADD.FTZ R155, RZ, R155 ;  /* 0x0000009bff9b7221 */ /* 0x000fe20000010000 */
[----:B------:R-:W-:Y:S01]  /*3270*/  FFMA.FTZ R159, R36, R139, R159 ;  /* 0x0000008b249f7223 */ /* 0x000fe2000001009f */
[-C--:B------:R-:W-:Y:S01]  /*3280*/  FMUL.FTZ R2, R200, -R157.reuse ;  /* 0x8000009dc8027220 */ /* 0x080fe20000410000 */
[----:B------:R-:W-:Y:S01]  /*3290*/  FFMA.FTZ R163, R192, R157, -R3 ;  /* 0x0000009dc0a37223 */ /* 0x000fe20000010803 */
[C---:B------:R-:W-:Y:S01]  /*32a0*/  FMUL.FTZ R157, R118.reuse, R155 ;  /* 0x0000009b769d7220 */ /* 0x040fe20000410000 */
[----:B------:R0:W1:Y:S01]  /*32b0*/  MUFU.EX2 R196, R12 ;  /* 0x0000000c00c47308 */ /* 0x0000620000000800 */
[----:B------:R-:W-:Y:S01]  /*32c0*/  FMUL.FTZ R4, R118, R159 ;  /* 0x0000009f76047220 */ /* 0x000fe20000410000 */
[----:B------:R-:W-:Y:S01]  /*32d0*/  FMUL.FTZ R165, R144, R179 ;  /* 0x000000b390a57220 */ /* 0x000fe20000410000 */
[----:B------:R-:W-:Y:S01]  /*32e0*/  FMUL.FTZ R3, R126, R5 ;  /* 0x000000057e037220 */ /* 0x000fe20000410000 */
[C---:B------:R-:W-:Y:S01]  /*32f0*/  FFMA.FTZ R157, R120.reuse, R159, -R157 ;  /* 0x0000009f789d7223 */ /* 0x040fe2000001089d */
[----:B------:R-:W-:Y:S01]  /*3300*/  FFMA.FTZ R4, R120, R155, R4 ;  /* 0x0000009b78047223 */ /* 0x000fe20000010004 */
[----:B0-----:R-:W-:Y:S01]  /*3310*/  FMUL.FTZ R12, R140, R169 ;  /* 0x000000a98c0c7220 */ /* 0x001fe20000410000 */
[----:B------:R-:W-:Y:S01]  /*3320*/  FMUL.FTZ R169, R144, R177 ;  /* 0x000000b190a97220 */ /* 0x000fe20000410000 */
[----:B------:R-:W-:Y:S01]  /*3330*/  FFMA.FTZ R144, R192, R161, R2 ;  /* 0x000000a1c0907223 */ /* 0x000fe20000010002 */
[-C--:B------:R-:W-:Y:S01]  /*3340*/  FMUL.FTZ R2, R126, R149.reuse ;  /* 0x000000957e027220 */ /* 0x080fe20000410000 */
[----:B------:R-:W-:Y:S01]  /*3350*/  FFMA.FTZ R3, R128, R149, -R3 ;  /* 0x0000009580037223 */ /* 0x000fe20000010803 */
[----:B------:R-:W-:Y:S01]  /*3360*/  FFMA.FTZ R157, R34, R137, R157 ;  /* 0x00000089229d7223 */ /* 0x000fe2000001009d */
[----:B------:R-:W-:Y:S01]  /*3370*/  FADD.FTZ R4, RZ, R4 ;  /* 0x00000004ff047221 */ /* 0x000fe20000010000 */
[----:B------:R-:W-:Y:S01]  /*3380*/  FFMA.FTZ R5, R128, R5, R2 ;  /* 0x0000000580057223 */ /* 0x000fe20000010002 */
[----:B------:R-:W-:Y:S01]  /*3390*/  FMUL.FTZ R149, R122, R3 ;  /* 0x000000037a957220 */ /* 0x000fe20000410000 */
[----:B------:R-:W-:Y:S01]  /*33a0*/  FMUL.FTZ R13, R140, R171 ;  /* 0x000000ab8c0d7220 */ /* 0x000fe20000410000 */
[----:B------:R-:W-:Y:S01]  /*33b0*/  FMUL.FTZ R138, R12, R157 ;  /* 0x0000009d0c8a7220 */ /* 0x000fe20000410000 */
[-C--:B------:R-:W-:Y:S01]  /*33c0*/  FMUL.FTZ R2, R122, R5.reuse ;  /* 0x000000057a027220 */ /* 0x080fe20000410000 */
[-C--:B------:R-:W-:Y:S01]  /*33d0*/  FMUL.FTZ R136, R12, R4.reuse ;  /* 0x000000040c887220 */ /* 0x080fe20000410000 */
[C---:B------:R-:W-:Y:S01]  /*33e0*/  FFMA.FTZ R149, R124.reuse, R5, R149 ;  /* 0x000000057c957223 */ /* 0x040fe20000010095 */
[C---:B------:R-:W-:Y:S01]  /*33f0*/  FFMA.FTZ R138, R13.reuse, R4, R138 ;  /* 0x000000040d8a7223 */ /* 0x040fe2000001008a */
[----:B------:R-:W-:Y:S01]  /*3400*/  FFMA.FTZ R3, R124, R3, -R2 ;  /* 0x000000037c037223 */ /* 0x000fe20000010802 */
[----:B------:R-:W-:Y:S01]  /*3410*/  FFMA.FTZ R157, R13, R157, -R136 ;  /* 0x0000009d0d9d7223 */ /* 0x000fe20000010888 */
[----:B------:R-:W-:Y:S01]  /*3420*/  FMUL.FTZ R5, R118, R149 ;  /* 0x0000009576057220 */ /* 0x000fe20000410000 */
[----:B------:R-:W-:Y:S01]  /*3430*/  FMUL.FTZ R153, R142, R173 ;  /* 0x000000ad8e997220 */ /* 0x000fe20000410000 */
[----:B------:R-:W-:Y:S01]  /*3440*/  FADD.FTZ R138, RZ, R138 ;  /* 0x0000008aff8a7221 */ /* 0x000fe20000010000 */
[----:B------:R-:W-:Y:S01]  /*3450*/  FMUL.FTZ R2, R118, R3 ;  /* 0x0000000376027220 */ /* 0x000fe20000410000 */
[----:B------:R-:W-:Y:S01]  /*3460*/  FFMA.FTZ R4, R32, R135, R157 ;  /* 0x0000008720047223 */ /* 0x000fe2000001009d */
[----:B------:R-:W-:Y:S01]  /*3470*/  FFMA.FTZ R5, R120, R3, -R5 ;  /* 0x0000000378057223 */ /* 0x000fe20000010805 */
[----:B------:R-:W-:Y:S01]  /*3480*/  FMUL.FTZ R151, R142, R175 ;  /* 0x000000af8e977220 */ /* 0x000fe20000410000 */
[C---:B------:R-:W-:Y:S01]  /*3490*/  FMUL.FTZ R140, R153.reuse, R138 ;  /* 0x0000008a998c7220 */ /* 0x040fe20000410000 */
[----:B------:R-:W-:Y:S01]  /*34a0*/  FFMA.FTZ R2, R120, R149, R2 ;  /* 0x0000009578027223 */ /* 0x000fe20000010002 */
[-C--:B------:R-:W-:Y:S01]  /*34b0*/  FMUL.FTZ R149, R153, R4.reuse ;  /* 0x0000000499957220 */ /* 0x080fe20000410000 */
[C---:B------:R-:W-:Y:S01]  /*34c0*/  FMUL.FTZ R136, R12.reuse, R5 ;  /* 0x000000050c887220 */ /* 0x040fe20000410000 */
[C---:B------:R-:W-:Y:S01]  /*34d0*/  FFMA.FTZ R3, R151.reuse, R4, -R140 ;  /* 0x0000000497037223 */ /* 0x040fe2000001088c */
[----:B------:R-:W-:Y:S01]  /*34e0*/  FMUL.FTZ R4, R12, R2 ;  /* 0x000000020c047220 */ /* 0x000fe20000410000 */
[----:B------:R-:W-:Y:S01]  /*34f0*/  FFMA.FTZ R149, R151, R138, R149 ;  /* 0x0000008a97957223 */ /* 0x000fe20000010095 */
[C---:B------:R-:W-:Y:S01]  /*3500*/  FFMA.FTZ R136, R13.reuse, R2, R136 ;  /* 0x000000020d887223 */ /* 0x040fe20000010088 */
[----:B------:R-:W-:Y:S01]  /*3510*/  FFMA.FTZ R138, R30, R133, R3 ;  /* 0x000000851e8a7223 */ /* 0x000fe20000010003 */
[----:B------:R-:W-:Y:S01]  /*3520*/  FFMA.FTZ R4, R13, R5, -R4 ;  /* 0x000000050d047223 */ /* 0x000fe20000010804 */
[----:B------:R-:W-:Y:S01]  /*3530*/  FADD.FTZ R140, RZ, R149 ;  /* 0x00000095ff8c7221 */ /* 0x000fe20000010000 */
[----:B------:R-:W-:Y:S01]  /*3540*/  FMUL.FTZ R2, R153, R136 ;  /* 0x0000008899027220 */ /* 0x000fe20000410000 */
[----:B------:R-:W-:Y:S01]  /*3550*/  FMUL.FTZ R142, R169, R138 ;  /* 0x0000008aa98e7220 */ /* 0x000fe20000410000 */
[----:B------:R-:W-:Y:S01]  /*3560*/  FMUL.FTZ R3, R153, R4 ;  /* 0x0000000499037220 */ /* 0x000fe20000410000 */
        /* <DEDUP_REMOVED lines=8> */
[----:B------:R-:W-:Y:S01]  /*35f0*/  FFMA.FTZ R138, R28, R131, R5 ;  /* 0x000000831c8a7223 */ /* 0x000fe20000010005 */
[-C--:B------:R-:W-:Y:S01]  /*3600*/  FMUL.FTZ R3, R169, R136.reuse ;  /* 0x00000088a9037220 */ /* 0x080fe20000410000 */
[----:B------:R-:W-:Y:S01]  /*3610*/  FFMA.FTZ R4, R165, R136, R4 ;  /* 0x00000088a5047223 */ /* 0x000fe20000010004 */
[----:B------:R-:W-:Y:S01]  /*3620*/  FMUL.FTZ R183, R146, R183 ;  /* 0x000000b792b77220 */ /* 0x000fe20000410000 */
[C---:B------:R-:W-:Y:S01]  /*3630*/  FMUL.FTZ R136, R171.reuse, R142 ;  /* 0x0000008eab887220 */ /* 0x040fe20000410000 */
[----:B------:R-:W-:Y:S01]  /*3640*/  FMUL.FTZ R155, R171, R138 ;  /* 0x0000008aab9b7220 */ /* 0x000fe20000410000 */
[----:B------:R-:W-:-:S02]  /*3650*/  FFMA.FTZ R2, R165, R2, -R3 ;  /* 0x00000002a5027223 */ /* 0x000fc40000010803 */
[C---:B------:R-:W-:Y:S01]  /*3660*/  FFMA.FTZ R149, R183.reuse, R138, -R136 ;  /* 0x0000008ab7957223 */ /* 0x040fe20000010888 */
[----:B------:R-:W-:Y:S01]  /*3670*/  FFMA.FTZ R155, R183, R142, R155 ;  /* 0x0000008eb79b7223 */ /* 0x000fe2000001009b */
[C---:B------:R-:W-:Y:S01]  /*3680*/  FMUL.FTZ R195, R197.reuse, R150 ;  /* 0x00000096c5c37220 */ /* 0x040fe20000410000 */
[----:B------:R-:W-:Y:S01]  /*3690*/  FMUL.FTZ R197, R197, R148 ;  /* 0x00000094c5c57220 */ /* 0x000fe20000410000 */
[C---:B------:R-:W-:Y:S01]  /*36a0*/  FMUL.FTZ R5, R171.reuse, R2 ;  /* 0x00000002ab057220 */ /* 0x040fe20000410000 */
[----:B------:R-:W-:Y:S01]  /*36b0*/  FFMA.FTZ R136, R26, R129, R149 ;  /* 0x000000811a887223 */ /* 0x000fe20000010095 */
[----:B------:R-:W-:Y:S01]  /*36c0*/  FADD.FTZ R138, RZ, R155 ;  /* 0x0000009bff8a7221 */ /* 0x000fe20000010000 */
[-C--:B------:R-:W-:Y:S01]  /*36d0*/  FMUL.FTZ R3, R171, R4.reuse ;  /* 0x00000004ab037220 */ /* 0x080fe20000410000 */
[----:B------:R-:W-:Y:S01]  /*36e0*/  FFMA.FTZ R4, R183, R4, R5 ;  /* 0x00000004b7047223 */ /* 0x000fe20000010005 */
[C---:B------:R-:W-:Y:S01]  /*36f0*/  FMUL.FTZ R155, R197.reuse, R136 ;  /* 0x00000088c59b7220 */ /* 0x040fe20000410000 */
[----:B------:R-:W-:Y:S01]  /*3700*/  FMUL.FTZ R149, R197, R138 ;  /* 0x0000008ac5957220 */ /* 0x000fe20000410000 */
[----:B------:R-:W-:Y:S01]  /*3710*/  FFMA.FTZ R2, R183, R2, -R3 ;  /* 0x00000002b7027223 */ /* 0x000fe20000010803 */
[----:B------:R-:W-:Y:S01]  /*3720*/  FMUL.FTZ R3, R197, R4 ;  /* 0x00000004c5037220 */ /* 0x000fe20000410000 */
[C---:B------:R-:W-:Y:S01]  /*3730*/  FFMA.FTZ R155, R195.reuse, R138, R155 ;  /* 0x0000008ac39b7223 */ /* 0x040fe2000001009b */
[----:B------:R-:W-:Y:S01]  /*3740*/  FFMA.FTZ R149, R195, R136, -R149 ;  /* 0x00000088c3957223 */ /* 0x000fe20000010895 */
[-C--:B------:R-:W-:Y:S01]  /*3750*/  FMUL.FTZ R140, R197, R2.reuse ;  /* 0x00000002c58c7220 */ /* 0x080fe20000410000 */
[C---:B------:R-:W-:Y:S01]  /*3760*/  FFMA.FTZ R3, R195.reuse, R2, -R3 ;  /* 0x00000002c3037223 */ /* 0x040fe20000010803 */
[----:B------:R-:W-:Y:S01]  /*3770*/  FADD.FTZ R155, RZ, R155 ;  /* 0x0000009bff9b7221 */ /* 0x000fe20000010000 */
[----:B------:R-:W-:Y:S01]  /*3780*/  FFMA.FTZ R149, R24, R127, R149 ;  /* 0x0000007f18957223 */ /* 0x000fe20000010095 */
[----:B------:R-:W-:Y:S01]  /*3790*/  FFMA.FTZ R5, R195, R4, R140 ;  /* 0x00000004c3057223 */ /* 0x000fe2000001008c */
[C---:B------:R-:W-:Y:S01]  /*37a0*/  FMUL.FTZ R2, R190.reuse, R3 ;  /* 0x00000003be027220 */ /* 0x040fe20000410000 */
[C---:B------:R-:W-:Y:S01]  /*37b0*/  FMUL.FTZ R4, R190.reuse, R155 ;  /* 0x0000009bbe047220 */ /* 0x040fe20000410000 */
[C---:B------:R-:W-:Y:S01]  /*37c0*/  FMUL.FTZ R136, R190.reuse, R149 ;  /* 0x00000095be887220 */ /* 0x040fe20000410000 */
[C---:B------:R-:W-:Y:S01]  /*37d0*/  FMUL.FTZ R194, R201.reuse, R194 ;  /* 0x000000c2c9c27220 */ /* 0x040fe20000410000 */
[-C--:B------:R-:W-:Y:S01]  /*37e0*/  FMUL.FTZ R157, R190, R5.reuse ;  /* 0x00000005be9d7220 */ /* 0x080fe20000410000 */
[----:B------:R-:W-:Y:S01]  /*37f0*/  FMUL.FTZ R201, R201, R152 ;  /* 0x00000098c9c97220 */ /* 0x000fe20000410000 */
[C---:B------:R-:W-:Y:S01]  /*3800*/  FFMA.FTZ R2, R188.reuse, R5, R2 ;  /* 0x00000005bc027223 */ /* 0x040fe20000010002 */
[C---:B------:R-:W-:Y:S01]  /*3810*/  FFMA.FTZ R149, R188.reuse, R149, -R4 ;  /* 0x00000095bc957223 */ /* 0x040fe20000010804 */
[C---:B------:R-:W-:Y:S01]  /*3820*/  FFMA.FTZ R136, R188.reuse, R155, R136 ;  /* 0x0000009bbc887223 */ /* 0x040fe20000010088 */
[----:B------:R-:W-:Y:S01]  /*3830*/  FFMA.FTZ R157, R188, R3, -R157 ;  /* 0x00000003bc9d7223 */ /* 0x000fe2000001089d */
[----:B------:R-:W-:Y:S01]  /*3840*/  FMUL.FTZ R3, R201, R2 ;  /* 0x00000002c9037220 */ /* 0x000fe20000410000 */
[----:B------:R-:W-:Y:S01]  /*3850*/  FFMA.FTZ R149, R22, R125, R149 ;  /* 0x0000007d16957223 */ /* 0x000fe20000010095 */
[----:B------:R-:W-:-:S02]  /*3860*/  FADD.FTZ R136, RZ, R136 ;  /* 0x00000088ff887221 */ /* 0x000fc40000010000 */
[----:B------:R-:W-:Y:S01]  /*3870*/  FFMA.FTZ R3, R194, R157, -R3 ;  /* 0x0000009dc2037223 */ /* 0x000fe20000010803 */
[C---:B------:R-:W-:Y:S01]  /*3880*/  FMUL.FTZ R5, R201.reuse, R149 ;  /* 0x00000095c9057220 */ /* 0x040fe20000410000 */
[C---:B------:R-:W-:Y:S01]  /*3890*/  FMUL.FTZ R157, R201.reuse, R157 ;  /* 0x0000009dc99d7220 */ /* 0x040fe20000410000 */
[-C--:B------:R-:W-:Y:S01]  /*38a0*/  FMUL.FTZ R4, R201, R136.reuse ;  /* 0x00000088c9047220 */ /* 0x080fe20000410000 */
[----:B-1----:R-:W-:Y:S01]  /*38b0*/  FMUL.FTZ R193, R196, R193 ;  /* 0x000000c1c4c17220 */ /* 0x002fe20000410000 */
[----:B------:R-:W-:Y:S01]  /*38c0*/  FFMA.FTZ R5, R194, R136, R5 ;  /* 0x00000088c2057223 */ /* 0x000fe20000010005 */
[----:B------:R-:W-:Y:S01]  /*38d0*/  FMUL.FTZ R196, R196, R189 ;  /* 0x000000bdc4c47220 */ /* 0x000fe20000410000 */
[C---:B------:R-:W-:Y:S01]  /*38e0*/  FFMA.FTZ R157, R194.reuse, R2, R157 ;  /* 0x00000002c29d7223 */ /* 0x040fe2000001009d */
[----:B------:R-:W-:Y:S01]  /*38f0*/  FFMA.FTZ R149, R194, R149, -R4 ;  /* 0x00000095c2957223 */ /* 0x000fe20000010804 */
[----:B------:R-:W-:Y:S01]  /*3900*/  FADD.FTZ R5, RZ, R5 ;  /* 0x00000005ff057221 */ /* 0x000fe20000010000 */
[C---:B------:R-:W-:Y:S01]  /*3910*/  FMUL.FTZ R4, R196.reuse, R3 ;  /* 0x00000003c4047220 */ /* 0x040fe20000410000 */
[----:B------:R-:W-:Y:S01]  /*3920*/  FMUL.FTZ R2, R196, R157 ;  /* 0x0000009dc4027220 */ /* 0x000fe20000410000 */
[----:B------:R-:W-:Y:S01]  /*3930*/  FFMA.FTZ R149, R20, R123, R149 ;  /* 0x0000007b14957223 */ /* 0x000fe20000010095 */
[C---:B------:R-:W-:Y:S01]  /*3940*/  FMUL.FTZ R136, R196.reuse, R5 ;  /* 0x00000005c4887220 */ /* 0x040fe20000410000 */
[C---:B------:R-:W-:Y:S01]  /*3950*/  FFMA.FTZ R157, R193.reuse, R157, R4 ;  /* 0x0000009dc19d7223 */ /* 0x040fe20000010004 */
[C---:B------:R-:W-:Y:S01]  /*3960*/  FFMA.FTZ R3, R193.reuse, R3, -R2 ;  /* 0x00000003c1037223 */ /* 0x040fe20000010802 */
[-C--:B------:R-:W-:Y:S01]  /*3970*/  FMUL.FTZ R2, R196, R149.reuse ;  /* 0x00000095c4027220 */ /* 0x080fe20000410000 */
[----:B------:R-:W-:Y:S01]  /*3980*/  FFMA.FTZ R155, R193, R149, -R136 ;  /* 0x00000095c19b7223 */ /* 0x000fe20000010888 */
[----:B------:R-:W-:-:S02]  /*3990*/  FMUL.FTZ R149, R200, R157 ;  /* 0x0000009dc8957220 */ /* 0x000fc40000410000 */
[----:B------:R-:W-:Y:S01]  /*39a0*/  FFMA.FTZ R2, R193, R5, R2 ;  /* 0x00000005c1027223 */ /* 0x000fe20000010002 */
[-C--:B------:R-:W-:Y:S01]  /*39b0*/  FMUL.FTZ R5, R200, R3.reuse ;  /* 0x00000003c8057220 */ /* 0x080fe20000410000 */
[----:B------:R-:W-:Y:S01]  /*39c0*/  FFMA.FTZ R149, R192, R3, -R149 ;  /* 0x00000003c0957223 */ /* 0x000fe20000010895 */
[----:B------:R-:W-:Y:S01]  /*39d0*/  FFMA.FTZ R155, R18, R121, R155 ;  /* 0x00000079129b7223 */ /* 0x000fe2000001009b */
[----:B------:R-:W-:Y:S01]  /*39e0*/  FADD.FTZ R3, RZ, R2 ;  /* 0x00000002ff037221 */ /* 0x000fe20000010000 */
[----:B------:R-:W-:Y:S02]  /*39f0*/  FFMA.FTZ R5, R192, R157, R5 ;  /* 0x0000009dc0057223 */ /* 0x000fe40000010005 */
[C---:B------:R-:W-:Y:S01]  /*3a00*/  FMUL.FTZ R157, R200.reuse, R155 ;  /* 0x0000009bc89d7220 */ /* 0x040fe20000410000 */
[----:B------:R-:W-:-:S03]  /*3a10*/  FMUL.FTZ R2, R200, R3 ;  /* 0x00000003c8027220 */ /* 0x000fc60000410000 */
[C---:B------:R-:W-:Y:S01]  /*3a20*/  FFMA.FTZ R157, R192.reuse, R3, R157 ;  /* 0x00000003c09d7223 */ /* 0x040fe2000001009d */
[----:B------:R-:W-:Y:S01]  /*3a30*/  FFMA.FTZ R155, R192, R155, -R2 ;  /* 0x0000009bc09b7223 */ /* 0x000fe20000010802 */
[----:B------:R-:W-:Y:S01]  /*3a40*/  FMUL.FTZ R3, R199, R5 ;  /* 0x00000005c7037220 */ /* 0x000fe20000410000 */
[----:B------:R-:W-:-:S03]  /*3a50*/  @P3 LEA R2, R114, R111, 0x3 ;  /* 0x0000006f72023211 */ /* 0x000fc600078e18ff */
[----:B------:R-:W-:Y:S01]  /*3a60*/  FFMA.FTZ R156, R198, R149, -R3 ;  /* 0x00000095c69c7223 */ /* 0x000fe20000010803 */
[C---:B------:R-:W-:Y:S02]  /*3a70*/  FMUL.FTZ R189, R21.reuse, R168 ;  /* 0x000000a815bd7220 */ /* 0x040fe40000410000 */
[----:B------:R-:W0:Y:S01]  /*3a80*/  @P3 LDS.64 R2, [R2+0x1888] ;  /* 0x0018880002023984 */ /* 0x000e220000000a00 */
[----:B------:R-:W-:Y:S01]  /*3a90*/  FMUL.FTZ R186, R21, R166 ;  /* 0x000000a615ba7220 */ /* 0x000fe20000410000 */
[----:B------:R-:W-:-:S03]  /*3aa0*/  FADD.FTZ R144, -R189, R144 ;  /* 0x00000090bd907221 */ /* 0x000fc60000010100 */
[----:B------:R-:W-:Y:S01]  /*3ab0*/  FADD.FTZ R163, R186, R163 ;  /* 0x000000a3baa37221 */ /* 0x000fe20000010000 */
[----:B------:R-:W-:-:S04]  /*3ac0*/  FMUL.FTZ R138, R196, -R144 ;  /* 0x80000090c48a7220 */ /* 0x000fc80000410000 */
[-C--:B------:R-:W-:Y:S01]  /*3ad0*/  FFMA.FTZ R159, R193, R163.reuse, -R138 ;  /* 0x000000a3c19f7223 */ /* 0x080fe2000001088a */
[----:B------:R-:W-:Y:S01]  /*3ae0*/  FMUL.FTZ R138, R196, -R163 ;  /* 0x800000a3c48a7220 */ /* 0x000fe20000410000 */
[----:B------:R-:W-:-:S03]  /*3af0*/  FMUL.FTZ R191, R23, R168 ;  /* 0x000000a817bf7220 */ /* 0x000fc60000410000 */
[----:B------:R-:W-:Y:S01]  /*3b00*/  FFMA.FTZ R138, R193, R144, R138 ;  /* 0x00000090c18a7223 */ /* 0x000fe2000001008a */
[----:B------:R-:W-:-:S03]  /*3b10*/  FMUL.FTZ R206, R23, R166 ;  /* 0x000000a617ce7220 */ /* 0x000fc60000410000 */
[----:B------:R-:W-:Y:S01]  /*3b20*/  FADD.FTZ R138, -R191, R138 ;  /* 0x0000008abf8a7221 */ /* 0x000fe20000010100 */
[----:B------:R-:W-:Y:S01]  /*3b30*/  FADD.FTZ R159, R206, R159 ;  /* 0x0000009fce9f7221 */ /* 0x000fe20000010000 */
[----:B------:R-:W-:Y:S01]  /*3b40*/  FADD.FTZ R157, RZ, R157 ;  /* 0x0000009dff9d7221 */ /* 0x000fe20000010000 */
[----:B------:R-:W-:Y:S01]  /*3b50*/  FFMA.FTZ R155, R16, R119, R155 ;  /* 0x00000077109b7223 */ /* 0x000fe2000001009b */
[-C--:B------:R-:W-:Y:S01]  /*3b60*/  FMUL.FTZ R161, R201, -R138.reuse ;  /* 0x8000008ac9a17220 */ /* 0x080fe20000410000 */
[C---:B------:R-:W-:Y:S01]  /*3b70*/  FMUL.FTZ R149, R199.reuse, R149 ;  /* 0x00000095c7957220 */ /* 0x040fe20000410000 */
[C---:B------:R-:W-:Y:S01]  /*3b80*/  FMUL.FTZ R4, R199.reuse, R157 ;  /* 0x0000009dc7047220 */ /* 0x040fe20000410000 */
[----:B------:R-:W-:Y:S01]  /*3b90*/  FMUL.FTZ R136, R199, R155 ;  /* 0x0000009bc7887220 */ /* 0x000fe20000410000 */
[-C--:B------:R-:W-:Y:S01]  /*3ba0*/  FFMA.FTZ R140, R194, R159.reuse, -R161 ;  /* 0x0000009fc28c7223 */ /* 0x080fe200000108a1 */
[----:B------:R-:W-:Y:S01]  /*3bb0*/  FMUL.FTZ R159, R201, -R159 ;  /* 0x8000009fc99f7220 */ /* 0x000fe20000410000 */
[----:B------:R-:W-:Y:S01]  /*3bc0*/  BSSY B0, `(.L_x_12504) ;  /* 0x000000d000007945 */ /* 0x000fe20003800000 */
[C---:B------:R-:W-:Y:S01]  /*3bd0*/  FFMA.FTZ R149, R198.reuse, R5, R149 ;  /* 0x00000005c6957223 */ /* 0x040fe20000010095 */
[----:B------:R-:W-:Y:S01]  /*3be0*/  FFMA.FTZ R155, R198, R155, -R4 ;  /* 0x0000009bc69b7223 */ /* 0x000fe20000010804 */
[----:B------:R-:W-:Y:S01]  /*3bf0*/  FFMA.FTZ R159, R194, R138, R159 ;  /* 0x0000008ac29f7223 */ /* 0x000fe2000001009f */
[----:B------:R-:W-:Y:S01]  /*3c00*/  FFMA.FTZ R136, R198, R157, R136 ;  /* 0x0000009dc6887223 */ /* 0x000fe20000010088 */
[----:B------:R-:W-:Y:S01]  /*3c10*/  FMUL.FTZ R209, R25, R166 ;  /* 0x000000a619d17220 */ /* 0x000fe20000410000 */
[----:B------:R-:W-:Y:S06]  /*3c20*/  @P3 BRA `(.L_x_12505) ;  /* 0x0000000000183947 */ /* 0x000fec0003800000 */
[----:B------:R-:W-:Y:S01]  /*3c30*/  UISETP.NE.AND UP0, UPT, UR19, UR43, UPT ;  /* 0x0000002b1300728c */ /* 0x000fe2000bf05270 */
[----:B0-----:R-:W-:Y:S01]  /*3c40*/  HFMA2.MMA R3, -RZ, RZ, 0, 0 ;  /* 0x00000000ff037435 */ /* 0x001fe200000001ff */
[----:B------:R-:W-:Y:S02]  /*3c50*/  MOV R2, 0x3f800000 ;  /* 0x3f80000000027802 */ /* 0x000fe40000000f00 */
[----:B------:R-:W-:Y:S02]  /*3c60*/  MOV R4, UR42 ;  /* 0x0000002a00047c02 */ /* 0x000fe40008000f00 */
[----:B------:R-:W-:-:S13]  /*3c70*/  PLOP3.LUT P2, PT, PT, PT, UP0, 0x80, 0x0 ;  /* 0x000000000000781c */ /* 0x000fda0003f4f008 */
[----:B------:R1:W2:Y:S02]  /*3c80*/  @P2 LDS.64 R2, [R4+UR29] ;  /* 0x0000001d04022984 */ /* 0x0002a40008000a00 */
.L_x_12505:
[----:B------:R-:W-:Y:S05]  /*3c90*/  BSYNC B0 ;  /* 0x0000000000007941 */ /* 0x000fea0003800000 */
.L_x_12504:
[----:B-1----:R-:W1:Y:S01]  /*3ca0*/  SHFL.UP PT, R4, R156, 0x1, RZ ;  /* 0x042000009c047989 */ /* 0x002e6200000e00ff */
[----:B------:R-:W-:Y:S01]  /*3cb0*/  FADD.FTZ R158, RZ, R136 ;  /* 0x00000088ff9e7221 */ /* 0x000fe20000010000 */
[----:B------:R-:W-:Y:S01]  /*3cc0*/  FFMA.FTZ R157, R14, R63, R155 ;  /* 0x0000003f0e9d7223 */ /* 0x000fe2000001009b */
[-C--:B------:R-:W-:Y:S01]  /*3cd0*/  FMUL.FTZ R212, R25, R168.reuse ;  /* 0x000000a819d47220 */ /* 0x080fe20000410000 */
[----:B------:R-:W3:Y:S01]  /*3ce0*/  SHFL.UP PT, R5, R149, 0x1, RZ ;  /* 0x0420000095057989 */ /* 0x000ee200000e00ff */
[----:B------:R-:W-:Y:S01]  /*3cf0*/  FADD.FTZ R155, R209, R140 ;  /* 0x0000008cd19b7221 */ /* 0x000fe20000010000 */
[C---:B------:R-:W-:Y:S01]  /*3d00*/  FMUL.FTZ R208, R27.reuse, R168 ;  /* 0x000000a81bd07220 */ /* 0x040fe20000410000 */
[----:B------:R-:W-:Y:S01]  /*3d10*/  FADD.FTZ R159, -R212, R159 ;  /* 0x0000009fd49f7221 */ /* 0x000fe20000010100 */
[----:B------:R-:W4:Y:S01]  /*3d20*/  SHFL.UP PT, R138, R158, 0x1, RZ ;  /* 0x042000009e8a7989 */ /* 0x000f2200000e00ff */
[C---:B------:R-:W-:Y:S01]  /*3d30*/  FMUL.FTZ R161, R190.reuse, -R155 ;  /* 0x8000009bbea17220 */ /* 0x040fe20000410000 */
[----:B------:R-:W-:Y:S01]  /*3d40*/  FMUL.FTZ R210, R27, R166 ;  /* 0x000000a61bd27220 */ /* 0x000fe20000410000 */
[-C--:B------:R-:W-:Y:S01]  /*3d50*/  FMUL.FTZ R140, R190, -R159.reuse ;  /* 0x8000009fbe8c7220 */ /* 0x080fe20000410000 */
[----:B------:R-:W4:Y:S01]  /*3d60*/  SHFL.UP PT, R136, R157, 0x1, RZ ;  /* 0x042000009d887989 */ /* 0x000f2200000e00ff */
[----:B------:R-:W-:Y:S01]  /*3d70*/  FFMA.FTZ R161, R188, R159, R161 ;  /* 0x0000009fbca17223 */ /* 0x000fe200000100a1 */
[----:B------:R-:W-:Y:S01]  /*3d80*/  ISETP.GE.AND P2, PT, R112, 0x1, PT ;  /* 0x000000017000780c */ /* 0x000fe20003f46270 */
[----:B------:R-:W-:Y:S01]  /*3d90*/  FFMA.FTZ R155, R188, R155, -R140 ;  /* 0x0000009bbc9b7223 */ /* 0x000fe2000001088c */
[C---:B------:R-:W-:Y:S01]  /*3da0*/  FMUL.FTZ R207, R29.reuse, R168 ;  /* 0x000000a81dcf7220 */ /* 0x040fe20000410000 */
[----:B------:R-:W-:Y:S01]  /*3db0*/  FADD.FTZ R142, -R208, R161 ;  /* 0x000000a1d08e7221 */ /* 0x000fe20000010100 */
[----:B------:R-:W-:Y:S01]  /*3dc0*/  FMUL.FTZ R211, R29, R166 ;  /* 0x000000a61dd37220 */ /* 0x000fe20000410000 */
[----:B------:R-:W-:Y:S01]  /*3dd0*/  FADD.FTZ R140, R210, R155 ;  /* 0x0000009bd28c7221 */ /* 0x000fe20000010000 */
[----:B0-2---:R-:W-:Y:S01]  /*3de0*/  FMUL.FTZ R163, R199, -R2 ;  /* 0x80000002c7a37220 */ /* 0x005fe20000410000 */
[----:B------:R-:W-:Y:S01]  /*3df0*/  FMUL.FTZ R144, R197, -R142 ;  /* 0x8000008ec5907220 */ /* 0x000fe20000410000 */
[----:B------:R-:W-:Y:S01]  /*3e00*/  FMUL.FTZ R174, R31, R166 ;  /* 0x000000a61fae7220 */ /* 0x000fe20000410000 */
[----:B------:R-:W-:Y:S01]  /*3e10*/  FMUL.FTZ R159, R197, -R140 ;  /* 0x8000008cc59f7220 */ /* 0x000fe20000410000 */
[----:B-1----:R-:W-:Y:S01]  /*3e20*/  FMUL.FTZ R155, R149, R4 ;  /* 0x00000004959b7220 */ /* 0x002fe20000410000 */
[----:B------:R-:W-:Y:S01]  /*3e30*/  FFMA.FTZ R144, R195, R140, -R144 ;  /* 0x0000008cc3907223 */ /* 0x000fe20000010890 */
[----:B------:R-:W-:Y:S01]  /*3e40*/  FMUL.FTZ R178, R31, R168 ;  /* 0x000000a81fb27220 */ /* 0x000fe20000410000 */
[----:B------:R-:W-:Y:S01]  /*3e50*/  FFMA.FTZ R142, R195, R142, R159 ;  /* 0x0000008ec38e7223 */ /* 0x000fe2000001009f */
[-C--:B---3--:R-:W-:Y:S01]  /*3e60*/  FFMA.FTZ R140, R156, R5.reuse, R155 ;  /* 0x000000059c8c7223 */ /* 0x088fe2000001009b */
[----:B------:R-:W-:Y:S01]  /*3e70*/  FMUL.FTZ R5, R149, R5 ;  /* 0x0000000595057220 */ /* 0x000fe20000410000 */
[----:B------:R-:W-:Y:S01]  /*3e80*/  FADD.FTZ R144, R211, R144 ;  /* 0x00000090d3907221 */ /* 0x000fe20000010000 */
[----:B------:R-:W-:Y:S01]  /*3e90*/  FADD.FTZ R142, -R207, R142 ;  /* 0x0000008ecf8e7221 */ /* 0x000fe20000010100 */
[C---:B----4-:R-:W-:Y:S01]  /*3ea0*/  FMUL.FTZ R155, R149.reuse, R138 ;  /* 0x0000008a959b7220 */ /* 0x050fe20000410000 */
[----:B------:R-:W-:Y:S01]  /*3eb0*/  FSEL R140, R149, R140, !P2 ;  /* 0x0000008c958c7208 */ /* 0x000fe20005000000 */
[----:B------:R-:W-:Y:S01]  /*3ec0*/  FMUL.FTZ R161, R171, -R144 ;  /* 0x80000090aba17220 */ /* 0x000fe20000410000 */
[-C--:B------:R-:W-:Y:S01]  /*3ed0*/  FFMA.FTZ R163, R198, -R3.reuse, R163 ;  /* 0x80000003c6a37223 */ /* 0x080fe200000100a3 */
[-C--:B------:R-:W-:Y:S01]  /*3ee0*/  FMUL.FTZ R159, R149, R136.reuse ;  /* 0x00000088959f7220 */ /* 0x080fe20000410000 */
[C---:B------:R-:W-:Y:S01]  /*3ef0*/  FFMA.FTZ R136, R156.reuse, R136, -R155 ;  /* 0x000000889c887223 */ /* 0x040fe2000001089b */
[----:B------:R-:W0:Y:S01]  /*3f00*/  SHFL.UP PT, R149, R140, 0x2, RZ ;  /* 0x044000008c957989 */ /* 0x000e2200000e00ff */
[----:B------:R-:W-:Y:S01]  /*3f10*/  FFMA.FTZ R175, R183, R142, R161 ;  /* 0x0000008eb7af7223 */ /* 0x000fe200000100a1 */
[C---:B------:R-:W-:Y:S01]  /*3f20*/  FFMA.FTZ R159, R156.reuse, R138, R159 ;  /* 0x0000008a9c9f7223 */ /* 0x040fe2000001009f */
[----:B------:R-:W-:Y:S01]  /*3f30*/  @P2 FADD.FTZ R157, R157, R136 ;  /* 0x000000889d9d2221 */ /* 0x000fe20000010000 */
[----:B------:R-:W-:Y:S01]  /*3f40*/  @P2 FFMA.FTZ R156, R156, R4, -R5 ;  /* 0x000000049c9c2223 */ /* 0x000fe20000010805 */
[----:B------:R-:W-:Y:S01]  /*3f50*/  FMUL.FTZ R4, R171, -R142 ;  /* 0x8000008eab047220 */ /* 0x000fe20000410000 */
[----:B------:R-:W-:Y:S01]  /*3f60*/  @P2 FADD.FTZ R158, R158, R159 ;  /* 0x0000009f9e9e2221 */ /* 0x000fe20000010000 */
[----:B------:R-:W-:Y:S01]  /*3f70*/  MOV R136, UR43 ;  /* 0x0000002b00887c02 */ /* 0x000fe20008000f00 */
[----:B------:R-:W1:Y:S01]  /*3f80*/  SHFL.UP PT, R155, R157, 0x2, RZ ;  /* 0x044000009d9b7989 */ /* 0x000e6200000e00ff */
[----:B------:R-:W-:Y:S01]  /*3f90*/  FFMA.FTZ R173, R183, R144, -R4 ;  /* 0x00000090b7ad7223 */ /* 0x000fe20000010804 */
[----:B------:R-:W-:Y:S01]  /*3fa0*/  FMUL.FTZ R161, R199, R3 ;  /* 0x00000003c7a17220 */ /* 0x000fe20000410000 */
[----:B------:R-:W-:Y:S01]  /*3fb0*/  ISETP.LE.OR P0, PT, R136, UR19, P0 ;  /* 0x0000001388007c0c */ /* 0x000fe20008703670 */
[----:B------:R-:W2:Y:S01]  /*3fc0*/  SHFL.UP PT, R159, R158, 0x2, RZ ;  /* 0x044000009e9f7989 */ /* 0x000ea200000e00ff */
[----:B------:R-:W-:Y:S01]  /*3fd0*/  FADD.FTZ R136, R174, R173 ;  /* 0x000000adae887221 */ /* 0x000fe20000010000 */
[----:B------:R-:W-:Y:S01]  /*3fe0*/  FADD.FTZ R138, -R178, R175 ;  /* 0x000000afb28a7221 */ /* 0x000fe20000010100 */
[----:B------:R-:W-:Y:S01]  /*3ff0*/  ISETP.GE.AND P2, PT, R112, 0x2, PT ;  /* 0x000000027000780c */ /* 0x000fe20003f46270 */
[----:B------:R-:W3:Y:S01]  /*4000*/  SHFL.UP PT, R5, R156, 0x2, RZ ;  /* 0x044000009c057989 */ /* 0x000ee200000e00ff */
[----:B------:R-:W-:Y:S01]  /*4010*/  FFMA.FTZ R161, R198, R2, -R161 ;  /* 0x00000002c6a17223 */ /* 0x000fe200000108a1 */
[C---:B------:R-:W-:Y:S01]  /*4020*/  FMUL.FTZ R173, R200.reuse, -R163 ;  /* 0x800000a3c8ad7220 */ /* 0x040fe20000410000 */
[C---:B------:R-:W-:Y:S01]  /*4030*/  FMUL.FTZ R177, R169.reuse, -R136 ;  /* 0x80000088a9b17220 */ /* 0x040fe20000410000 */
[-C--:B------:R-:W-:Y:S01]  /*4040*/  FMUL.FTZ R142, R169, -R138.reuse ;  /* 0x8000008aa98e7220 */ /* 0x080fe20000410000 */
[-C--:B------:R-:W-:Y:S01]  /*4050*/  FMUL.FTZ R4, R200, -R161.reuse ;  /* 0x800000a1c8047220 */ /* 0x080fe20000410000 */
[C---:B------:R-:W-:Y:S01]  /*4060*/  FFMA.FTZ R173, R192.reuse, R161, -R173 ;  /* 0x000000a1c0ad7223 */ /* 0x040fe200000108ad */
[C---:B------:R-:W-:Y:S01]  /*4070*/  FFMA.FTZ R177, R165.reuse, R138, R177 ;  /* 0x0000008aa5b17223 */ /* 0x040fe200000100b1 */
[----:B------:R-:W-:Y:S01]  /*4080*/  FFMA.FTZ R175, R165, R136, -R142 ;  /* 0x00000088a5af7223 */ /* 0x000fe2000001088e */
[----:B------:R-:W-:Y:S01]  /*4090*/  FFMA.FTZ R163, R192, R163, R4 ;  /* 0x000000a3c0a37223 */ /* 0x000fe20000010004 */
[C---:B0-----:R-:W-:Y:S01]  /*40a0*/  FMUL.FTZ R4, R140.reuse, R149 ;  /* 0x000000958c047220 */ /* 0x041fe20000410000 */
[C---:B------:R-:W-:Y:S01]  /*40b0*/  FMUL.FTZ R164, R33.reuse, R166 ;  /* 0x000000a621a47220 */ /* 0x040fe20000410000 */
[-C--:B------:R-:W-:Y:S01]  /*40c0*/  FMUL.FTZ R162, R33, R168.reuse ;  /* 0x000000a821a27220 */ /* 0x080fe20000410000 */
[-C--:B------:R-:W-:Y:S01]  /*40d0*/  FMUL.FTZ R152, R35, R168.reuse ;  /* 0x000000a823987220 */ /* 0x080fe20000410000 */
[----:B------:R-:W-:Y:S01]  /*40e0*/  FMUL.FTZ R150, R37, R168 ;  /* 0x000000a825967220 */ /* 0x000fe20000410000 */
[----:B------:R-:W-:Y:S01]  /*40f0*/  BSSY B0, `(.L_x_12506) ;  /* 0x00000d4000007945 */ /* 0x000fe20003800000 */
[----:B-1----:R-:W-:Y:S01]  /*4100*/  FMUL.FTZ R161, R140, R155 ;  /* 0x0000009b8ca17220 */ /* 0x002fe20000410000 */
[----:B------:R-:W-:Y:S01]  /*4110*/  FADD.FTZ R142, -R162, R177 ;  /* 0x000000b1a28e7221 */ /* 0x000fe20000010100 */
[----:B--2---:R-:W-:-:S02]  /*4120*/  FMUL.FTZ R138, R140, R159 ;  /* 0x0000009f8c8a7220 */ /* 0x004fc40000410000 */
[----:B------:R-:W-:Y:S01]  /*4130*/  FFMA.FTZ R161, R156, R159, R161 ;  /* 0x0000009f9ca17223 */ /* 0x000fe200000100a1 */
[----:B------:R-:W-:Y:S01]  /*4140*/  FMUL.FTZ R144, R153, -R142 ;  /* 0x8000008e99907220 */ /* 0x000fe20000410000 */
[----:B---3--:R-:W-:Y:S01]  /*4150*/  FMUL.FTZ R136, R140, R5 ;  /* 0x000000058c887220 */ /* 0x008fe20000410000 */
[----:B------:R-:W-:Y:S01]  /*4160*/  FFMA.FTZ R138, R156, R155, -R138 ;  /* 0x0000009b9c8a7223 */ /* 0x000fe2000001088a */
[----:B------:R-:W-:Y:S02]  /*4170*/  @P2 FADD.FTZ R158, R158, R161 ;  /* 0x000000a19e9e2221 */ /* 0x000fe40000010000 */
[C---:B------:R-:W-:Y:S01]  /*4180*/  FFMA.FTZ R149, R156.reuse, R149, R136 ;  /* 0x000000959c957223 */ /* 0x040fe20000010088 */
[----:B------:R-:W-:Y:S01]  /*4190*/  @P2 FFMA.FTZ R156, R156, R5, -R4 ;  /* 0x000000059c9c2223 */ /* 0x000fe20000010804 */
[----:B------:R-:W-:Y:S01]  /*41a0*/  @P2 FADD.FTZ R157, R157, R138 ;  /* 0x0000008a9d9d2221 */ /* 0x000fe20000010000 */
[----:B------:R-:W-:Y:S01]  /*41b0*/  FMUL.FTZ R4, R196, -R173 ;  /* 0x800000adc4047220 */ /* 0x000fe20000410000 */
[----:B------:R-:W0:Y:S01]  /*41c0*/  SHFL.UP PT, R161, R158, 0x4, RZ ;  /* 0x048000009ea17989 */ /* 0x000e2200000e00ff */
[----:B------:R-:W-:Y:S01]  /*41d0*/  FSEL R140, R140, R149, !P2 ;  /* 0x000000958c8c7208 */ /* 0x000fe20005000000 */
[----:B------:R-:W-:Y:S01]  /*41e0*/  FADD.FTZ R138, R164, R175 ;  /* 0x000000afa48a7221 */ /* 0x000fe20000010000 */
[-C--:B------:R-:W-:Y:S01]  /*41f0*/  FFMA.FTZ R136, R193, R163.reuse, R4 ;  /* 0x000000a3c1887223 */ /* 0x080fe20000010004 */
[----:B------:R-:W1:Y:S01]  /*4200*/  SHFL.UP PT, R159, R157, 0x4, RZ ;  /* 0x048000009d9f7989 */ /* 0x000e6200000e00ff */
[----:B------:R-:W-:Y:S01]  /*4210*/  FMUL.FTZ R4, R196, -R163 ;  /* 0x800000a3c4047220 */ /* 0x000fe20000410000 */
[-C--:B------:R-:W-:Y:S01]  /*4220*/  FMUL.FTZ R155, R153, -R138.reuse ;  /* 0x8000008a999b7220 */ /* 0x080fe20000410000 */
[----:B------:R-:W-:Y:S01]  /*4230*/  FFMA.FTZ R144, R151, R138, -R144 ;  /* 0x0000008a97907223 */ /* 0x000fe20000010890 */
[----:B------:R-:W2:Y:S01]  /*4240*/  SHFL.UP PT, R5, R156, 0x4, RZ ;  /* 0x048000009c057989 */ /* 0x000ea200000e00ff */
[----:B------:R-:W-:Y:S01]  /*4250*/  FFMA.FTZ R4, R193, R173, -R4 ;  /* 0x000000adc1047223 */ /* 0x000fe20000010804 */
[----:B------:R-:W-:Y:S01]  /*4260*/  FFMA.FTZ R175, R151, R142, R155 ;  /* 0x0000008e97af7223 */ /* 0x000fe2000001009b */
[C---:B------:R-:W-:Y:S01]  /*4270*/  FMUL.FTZ R163, R201.reuse, -R136 ;  /* 0x80000088c9a37220 */ /* 0x040fe20000410000 */
[----:B------:R-:W3:Y:S01]  /*4280*/  SHFL.UP PT, R149, R140, 0x4, RZ ;  /* 0x048000008c957989 */ /* 0x000ee200000e00ff */
[----:B------:R-:W-:Y:S01]  /*4290*/  FMUL.FTZ R173, R201, -R4 ;  /* 0x80000004c9ad7220 */ /* 0x000fe20000410000 */
[----:B------:R-:W-:Y:S01]  /*42a0*/  FMUL.FTZ R155, R35, R166 ;  /* 0x000000a6239b7220 */ /* 0x000fe20000410000 */
[----:B------:R-:W-:Y:S01]  /*42b0*/  FADD.FTZ R138, -R152, R175 ;  /* 0x000000af988a7221 */ /* 0x000fe20000010100 */
[C---:B------:R-:W-:Y:S01]  /*42c0*/  FFMA.FTZ R163, R194.reuse, R4, -R163 ;  /* 0x00000004c2a37223 */ /* 0x040fe200000108a3 */
[----:B------:R-:W-:Y:S01]  /*42d0*/  FFMA.FTZ R173, R194, R136, R173 ;  /* 0x00000088c2ad7223 */ /* 0x000fe200000100ad */
[----:B------:R-:W-:Y:S01]  /*42e0*/  FADD.FTZ R144, R155, R144 ;  /* 0x000000909b907221 */ /* 0x000fe20000010000 */
[----:B------:R-:W-:Y:S01]  /*42f0*/  ISETP.GE.AND P2, PT, R112, 0x4, PT ;  /* 0x000000047000780c */ /* 0x000fe20003f46270 */
[----:B------:R-:W-:Y:S01]  /*4300*/  FMUL.FTZ R136, R12, -R138 ;  /* 0x8000008a0c887220 */ /* 0x000fe20000410000 */
[----:B------:R-:W-:Y:S01]  /*4310*/  FMUL.FTZ R175, R190, -R173 ;  /* 0x800000adbeaf7220 */ /* 0x000fe20000410000 */
[-C--:B------:R-:W-:Y:S01]  /*4320*/  FMUL.FTZ R177, R12, -R144.reuse ;  /* 0x800000900cb17220 */ /* 0x080fe20000410000 */
[-C--:B------:R-:W-:Y:S01]  /*4330*/  FMUL.FTZ R4, R190, -R163.reuse ;  /* 0x800000a3be047220 */ /* 0x080fe20000410000 */
[C---:B------:R-:W-:Y:S01]  /*4340*/  FFMA.FTZ R148, R13.reuse, R144, -R136 ;  /* 0x000000900d947223 */ /* 0x040fe20000010888 */
[----:B------:R-:W-:Y:S01]  /*4350*/  FFMA.FTZ R144, R188, R163, -R175 ;  /* 0x000000a3bc907223 */ /* 0x000fe200000108af */
[----:B0-----:R-:W-:Y:S01]  /*4360*/  FMUL.FTZ R163, R140, R161 ;  /* 0x000000a18ca37220 */ /* 0x001fe20000410000 */
[----:B------:R-:W-:Y:S01]  /*4370*/  FFMA.FTZ R146, R188, R173, R4 ;  /* 0x000000adbc927223 */ /* 0x000fe20000010004 */
[-C--:B-1----:R-:W-:Y:S01]  /*4380*/  FMUL.FTZ R142, R140, R159.reuse ;  /* 0x0000009f8c8e7220 */ /* 0x082fe20000410000 */
[----:B------:R-:W-:Y:S01]  /*4390*/  FFMA.FTZ R177, R13, R138, R177 ;  /* 0x0000008a0db17223 */ /* 0x000fe200000100b1 */
[----:B------:R-:W-:Y:S01]  /*43a0*/  FFMA.FTZ R138, R156, R159, -R163 ;  /* 0x0000009f9c8a7223 */ /* 0x000fe200000108a3 */
[----:B--2---:R-:W-:Y:S01]  /*43b0*/  FMUL.FTZ R136, R140, R5 ;  /* 0x000000058c887220 */ /* 0x004fe20000410000 */
[----:B------:R-:W-:-:S02]  /*43c0*/  FFMA.FTZ R161, R156, R161, R142 ;  /* 0x000000a19ca17223 */ /* 0x000fc4000001008e */
[----:B------:R-:W-:Y:S01]  /*43d0*/  @P2 FADD.FTZ R157, R157, R138 ;  /* 0x0000008a9d9d2221 */ /* 0x000fe20000010000 */
[----:B------:R-:W-:Y:S01]  /*43e0*/  FADD.FTZ R177, -R150, R177 ;  /* 0x000000b196b17221 */ /* 0x000fe20000010100 */
[-C--:B---3--:R-:W-:Y:S01]  /*43f0*/  FMUL.FTZ R4, R140, R149.reuse ;  /* 0x000000958c047220 */ /* 0x088fe20000410000 */
[----:B------:R-:W-:Y:S01]  /*4400*/  FFMA.FTZ R159, R156, R149, R136 ;  /* 0x000000959c9f7223 */ /* 0x000fe20000010088 */
[----:B------:R-:W-:Y:S01]  /*4410*/  @P2 FADD.FTZ R158, R158, R161 ;  /* 0x000000a19e9e2221 */ /* 0x000fe20000010000 */
[----:B------:R-:W-:Y:S01]  /*4420*/  FMUL.FTZ R149, R37, R166 ;  /* 0x000000a625957220 */ /* 0x000fe20000410000 */
[----:B------:R-:W-:Y:S01]  /*4430*/  @P2 FFMA.FTZ R156, R156, R5, -R4 ;  /* 0x000000059c9c2223 */ /* 0x000fe20000010804 */
[----:B------:R-:W-:Y:S01]  /*4440*/  FMUL.FTZ R4, R197, -R144 ;  /* 0x80000090c5047220 */ /* 0x000fe20000410000 */
[----:B------:R-:W-:Y:S01]  /*4450*/  FSEL R159, R140, R159, !P2 ;  /* 0x0000009f8c9f7208 */ /* 0x000fe20005000000 */
[----:B------:R-:W0:Y:S01]  /*4460*/  SHFL.UP PT, R136, R157, 0x8, RZ ;  /* 0x050000009d887989 */ /* 0x000e2200000e00ff */
[----:B------:R-:W-:Y:S01]  /*4470*/  FADD.FTZ R161, R149, R148 ;  /* 0x0000009495a17221 */ /* 0x000fe20000010000 */
[-C--:B------:R-:W-:Y:S01]  /*4480*/  FFMA.FTZ R140, R195, R146.reuse, R4 ;  /* 0x00000092c38c7223 */ /* 0x080fe20000010004 */
[----:B------:R-:W-:Y:S01]  /*4490*/  FMUL.FTZ R146, R197, -R146 ;  /* 0x80000092c5927220 */ /* 0x000fe20000410000 */
[----:B------:R-:W1:Y:S01]  /*44a0*/  SHFL.UP PT, R4, R156, 0x8, RZ ;  /* 0x050000009c047989 */ /* 0x000e6200000e00ff */
[C---:B------:R-:W-:Y:S01]  /*44b0*/  FMUL.FTZ R142, R118.reuse, -R161 ;  /* 0x800000a1768e7220 */ /* 0x040fe20000410000 */
[-C--:B------:R-:W-:Y:S01]  /*44c0*/  FMUL.FTZ R163, R118, -R177.reuse ;  /* 0x800000b176a37220 */ /* 0x080fe20000410000 */
[----:B------:R-:W-:Y:S01]  /*44d0*/  FFMA.FTZ R144, R195, R144, -R146 ;  /* 0x00000090c3907223 */ /* 0x000fe20000010892 */
[----:B------:R-:W2:Y:S01]  /*44e0*/  SHFL.UP PT, R138, R158, 0x8, RZ ;  /* 0x050000009e8a7989 */ /* 0x000ea200000e00ff */
[C---:B------:R-:W-:Y:S01]  /*44f0*/  FFMA.FTZ R177, R120.reuse, R177, R142 ;  /* 0x000000b178b17223 */ /* 0x040fe2000001008e */
[----:B------:R-:W-:Y:S01]  /*4500*/  FMUL.FTZ R142, R171, -R140 ;  /* 0x8000008cab8e7220 */ /* 0x000fe20000410000 */
[----:B------:R-:W-:Y:S01]  /*4510*/  FMUL.FTZ R148, R39, R168 ;  /* 0x000000a827947220 */ /* 0x000fe20000410000 */
[----:B------:R-:W3:Y:S01]  /*4520*/  SHFL.UP PT, R5, R159, 0x8, RZ ;  /* 0x050000009f057989 */ /* 0x000ee200000e00ff */
[----:B------:R-:W-:Y:S01]  /*4530*/  FFMA.FTZ R163, R120, R161, -R163 ;  /* 0x000000a178a37223 */ /* 0x000fe200000108a3 */
[----:B------:R-:W-:Y:S01]  /*4540*/  FMUL.FTZ R161, R171, -R144 ;  /* 0x80000090aba17220 */ /* 0x000fe20000410000 */
[----:B------:R-:W-:Y:S01]  /*4550*/  FMUL.FTZ R146, R39, R166 ;  /* 0x000000a627927220 */ /* 0x000fe20000410000 */
[C---:B------:R-:W-:Y:S01]  /*4560*/  FFMA.FTZ R142, R183.reuse, R144, -R142 ;  /* 0x00000090b78e7223 */ /* 0x040fe2000001088e */
[----:B------:R-:W-:Y:S01]  /*4570*/  FADD.FTZ R177, -R148, R177 ;  /* 0x000000b194b17221 */ /* 0x000fe20000010100 */
[----:B------:R-:W-:Y:S01]  /*4580*/  ISETP.GE.AND P2, PT, R112, 0x8, PT ;  /* 0x000000087000780c */ /* 0x000fe20003f46270 */
[----:B------:R-:W-:Y:S01]  /*4590*/  FFMA.FTZ R140, R183, R140, R161 ;  /* 0x0000008cb78c7223 */ /* 0x000fe200000100a1 */
[----:B------:R-:W-:Y:S01]  /*45a0*/  FADD.FTZ R163, R146, R163 ;  /* 0x000000a392a37221 */ /* 0x000fe20000010000 */
[C---:B------:R-:W-:Y:S01]  /*45b0*/  FMUL.FTZ R173, R122.reuse, -R177 ;  /* 0x800000b17aad7220 */ /* 0x040fe20000410000 */
[C---:B------:R-:W-:Y:S01]  /*45c0*/  FMUL.FTZ R161, R169.reuse, -R142 ;  /* 0x8000008ea9a17220 */ /* 0x040fe20000410000 */
[-C--:B------:R-:W-:Y:S01]  /*45d0*/  FMUL.FTZ R144, R169, -R140.reuse ;  /* 0x8000008ca9907220 */ /* 0x080fe20000410000 */
[-C--:B------:R-:W-:Y:S01]  /*45e0*/  FMUL.FTZ R154, R122, -R163.reuse ;  /* 0x800000a37a9a7220 */ /* 0x080fe20000410000 */
[C---:B------:R-:W-:Y:S01]  /*45f0*/  FFMA.FTZ R175, R124.reuse, R163, -R173 ;  /* 0x000000a37caf7223 */ /* 0x040fe200000108ad */
[----:B------:R-:W-:Y:S01]  /*4600*/  FFMA.FTZ R170, R165, R140, R161 ;  /* 0x0000008ca5aa7223 */ /* 0x000fe200000100a1 */
[C---:B0-----:R-:W-:Y:S01]  /*4610*/  FMUL.FTZ R173, R159.reuse, R136 ;  /* 0x000000889fad7220 */ /* 0x041fe20000410000 */
[----:B-1----:R-:W-:Y:S01]  /*4620*/  FMUL.FTZ R140, R159, R4 ;  /* 0x000000049f8c7220 */ /* 0x002fe20000410000 */
[----:B------:R-:W-:Y:S01]  /*4630*/  FFMA.FTZ R160, R165, R142, -R144 ;  /* 0x0000008ea5a07223 */ /* 0x000fe20000010890 */
[----:B------:R-:W-:Y:S01]  /*4640*/  FFMA.FTZ R177, R124, R177, R154 ;  /* 0x000000b17cb17223 */ /* 0x000fe2000001009a */
[----:B------:R-:W-:Y:S01]  /*4650*/  FMUL.FTZ R144, R41, R168 ;  /* 0x000000a829907220 */ /* 0x000fe20000410000 */
[-C--:B--2---:R-:W-:Y:S01]  /*4660*/  FMUL.FTZ R163, R159, R138.reuse ;  /* 0x0000008a9fa37220 */ /* 0x084fe20000410000 */
[----:B------:R-:W-:Y:S01]  /*4670*/  FFMA.FTZ R173, R156, R138, R173 ;  /* 0x0000008a9cad7223 */ /* 0x000fe200000100ad */
[----:B------:R-:W-:Y:S01]  /*4680*/  FMUL.FTZ R142, R41, R166 ;  /* 0x000000a6298e7220 */ /* 0x000fe20000410000 */
[----:B------:R-:W-:Y:S01]  /*4690*/  FADD.FTZ R177, -R144, R177 ;  /* 0x000000b190b17221 */ /* 0x000fe20000010100 */
[-C--:B---3--:R-:W-:Y:S01]  /*46a0*/  FMUL.FTZ R161, R159, R5.reuse ;  /* 0x000000059fa17220 */ /* 0x088fe20000410000 */
[C---:B------:R-:W-:Y:S01]  /*46b0*/  FFMA.FTZ R140, R156.reuse, R5, R140 ;  /* 0x000000059c8c7223 */ /* 0x040fe2000001008c */
[----:B------:R-:W-:Y:S01]  /*46c0*/  FFMA.FTZ R136, R156, R136, -R163 ;  /* 0x000000889c887223 */ /* 0x000fe200000108a3 */
[----:B------:R-:W-:Y:S01]  /*46d0*/  @P2 FADD.FTZ R158, R158, R173 ;  /* 0x000000ad9e9e2221 */ /* 0x000fe20000010000 */
[----:B------:R-:W-:Y:S01]  /*46e0*/  @P2 FFMA.FTZ R156, R156, R4, -R161 ;  /* 0x000000049c9c2223 */ /* 0x000fe200000108a1 */
[----:B------:R-:W-:Y:S01]  /*46f0*/  FMUL.FTZ R138, R153, -R170 ;  /* 0x800000aa998a7220 */ /* 0x000fe20000410000 */
[----:B------:R-:W-:Y:S01]  /*4700*/  FSEL R159, R159, R140, !P2 ;  /* 0x0000008c9f9f7208 */ /* 0x000fe20005000000 */
[----:B------:R-:W-:Y:S01]  /*4710*/  @P2 FADD.FTZ R157, R157, R136 ;  /* 0x000000889d9d2221 */ /* 0x000fe20000010000 */
[----:B------:R-:W-:Y:S01]  /*4720*/  FADD.FTZ R175, R142, R175 ;  /* 0x000000af8eaf7221 */ /* 0x000fe20000010000 */
[----:B------:R-:W0:Y:S01]  /*4730*/  SHFL.UP PT, R4, R156, 0x10, RZ ;  /* 0x060000009c047989 */ /* 0x000e2200000e00ff */
[-C--:B------:R-:W-:Y:S01]  /*4740*/  FMUL.FTZ R161, R153, -R160.reuse ;  /* 0x800000a099a17220 */ /* 0x080fe20000410000 */
[C---:B------:R-:W-:Y:S01]  /*4750*/  FMUL.FTZ R163, R126.reuse, -R177 ;  /* 0x800000b17ea37220 */ /* 0x040fe20000410000 */
[C---:B------:R-:W-:Y:S01]  /*4760*/  FFMA.FTZ R160, R151.reuse, R160, -R138 ;  /* 0x000000a097a07223 */ /* 0x040fe2000001088a */
[----:B------:R-:W1:Y:S01]  /*4770*/  SHFL.UP PT, R5, R159, 0x10, RZ ;  /* 0x060000009f057989 */ /* 0x000e6200000e00ff */
[-C--:B------:R-:W-:Y:S01]  /*4780*/  FMUL.FTZ R140, R126, -R175.reuse ;  /* 0x800000af7e8c7220 */ /* 0x080fe20000410000 */
[----:B------:R-:W-:Y:S01]  /*4790*/  FFMA.FTZ R161, R151, R170, R161 ;  /* 0x000000aa97a17223 */ /* 0x000fe200000100a1 */
[----:B------:R-:W-:Y:S01]  /*47a0*/  FFMA.FTZ R175, R128, R175, -R163 ;  /* 0x000000af80af7223 */ /* 0x000fe200000108a3 */
[----:B------:R-:W2:Y:S01]  /*47b0*/  SHFL.UP PT, R154, R158, 0x10, RZ ;  /* 0x060000009e9a7989 */ /* 0x000ea200000e00ff */
[C---:B------:R-:W-:Y:S01]  /*47c0*/  FMUL.FTZ R138, R43.reuse, R166 ;  /* 0x000000a62b8a7220 */ /* 0x040fe20000410000 */
[----:B------:R-:W-:Y:S01]  /*47d0*/  FMUL.FTZ R170, R12, -R160 ;  /* 0x800000a00caa7220 */ /* 0x000fe20000410000 */
[----:B------:R-:W-:Y:S01]  /*47e0*/  FFMA.FTZ R177, R128, R177, R140 ;  /* 0x000000b180b17223 */ /* 0x000fe2000001008c */
[----:B------:R-:W3:Y:S01]  /*47f0*/  SHFL.UP PT, R136, R157, 0x10, RZ ;  /* 0x060000009d887989 */ /* 0x000ee200000e00ff */
[-C--:B------:R-:W-:Y:S01]  /*4800*/  FMUL.FTZ R163, R12, -R161.reuse ;  /* 0x800000a10ca37220 */ /* 0x080fe20000410000 */
[----:B------:R-:W-:Y:S01]  /*4810*/  FMUL.FTZ R140, R43, R168 ;  /* 0x000000a82b8c7220 */ /* 0x000fe20000410000 */
[----:B------:R-:W-:Y:S01]  /*4820*/  FADD.FTZ R173, R138, R175 ;  /* 0x000000af8aad7221 */ /* 0x000fe20000010000 */
[C---:B------:R-:W-:Y:S01]  /*4830*/  FFMA.FTZ R175, R13.reuse, R161, R170 ;  /* 0x000000a10daf7223 */ /* 0x040fe200000100aa */
[----:B------:R-:W-:Y:S01]  /*4840*/  FFMA.FTZ R163, R13, R160, -R163 ;  /* 0x000000a00da37223 */ /* 0x000fe200000108a3 */
[----:B------:R-:W-:Y:S01]  /*4850*/  FADD.FTZ R177, -R140, R177 ;  /* 0x000000b18cb17221 */ /* 0x000fe20000010100 */
[----:B------:R-:W-:Y:S01]  /*4860*/  FMUL.FTZ R160, R130, -R173 ;  /* 0x800000ad82a07220 */ /* 0x000fe20000410000 */
[----:B------:R-:W-:Y:S01]  /*4870*/  FMUL.FTZ R161, R118, -R175 ;  /* 0x800000af76a17220 */ /* 0x000fe20000410000 */
[----:B------:R-:W-:Y:S01]  /*4880*/  ISETP.GE.AND P2, PT, R112, 0x10, PT ;  /* 0x000000107000780c */ /* 0x000fe20003f46270 */
[-C--:B------:R-:W-:Y:S01]  /*4890*/  FMUL.FTZ R179, R130, -R177.reuse ;  /* 0x800000b182b37220 */ /* 0x080fe20000410000 */
[----:B------:R-:W-:Y:S01]  /*48a0*/  FFMA.FTZ R187, R132, R177, R160 ;  /* 0x000000b184bb7223 */ /* 0x000fe200000100a0 */
[----:B------:R-:W-:Y:S01]  /*48b0*/  FFMA.FTZ R177, R120, R163, -R161 ;  /* 0x000000a378b17223 */ /* 0x000fe200000108a1 */
[----:B0-----:R-:W-:Y:S01]  /*48c0*/  FMUL.FTZ R161, R159, R4 ;  /* 0x000000049fa17220 */ /* 0x001fe20000410000 */
[----:B------:R-:W-:Y:S01]  /*48d0*/  FFMA.FTZ R181, R132, R173, -R179 ;  /* 0x000000ad84b57223 */ /* 0x000fe200000108b3 */
[----:B------:R-:W-:-:S02]  /*48e0*/  FMUL.FTZ R179, R118, -R163 ;  /* 0x800000a376b37220 */ /* 0x000fc40000410000 */
[-C--:B-1----:R-:W-:Y:S01]  /*48f0*/  FFMA.FTZ R160, R156, R5.reuse, R161 ;  /* 0x000000059ca07223 */ /* 0x082fe200000100a1 */
[C---:B------:R-:W-:Y:S01]  /*4900*/  FMUL.FTZ R5, R159.reuse, R5 ;  /* 0x000000059f057220 */ /* 0x040fe20000410000 */
[----:B-----5:R-:W-:Y:S01]  /*4910*/  SHFL.IDX PT, R161, R7, RZ, 0x1f ;  /* 0x00001fff07a17589 */ /* 0x020fe200000e0000 */
[C---:B--2---:R-:W-:Y:S01]  /*4920*/  FMUL.FTZ R163, R159.reuse, R154 ;  /* 0x0000009a9fa37220 */ /* 0x044fe20000410000 */
[----:B------:R-:W-:Y:S01]  /*4930*/  FFMA.FTZ R179, R120, R175, R179 ;  /* 0x000000af78b37223 */ /* 0x000fe200000100b3 */
[C---:B------:R-:W-:Y:S01]  /*4940*/  FSEL R160, R159.reuse, R160, !P2 ;  /* 0x000000a09fa07208 */ /* 0x040fe20005000000 */
[-C--:B---3--:R-:W-:Y:S01]  /*4950*/  FMUL.FTZ R173, R159, R136.reuse ;  /* 0x000000889fad7220 */ /* 0x088fe20000410000 */
[----:B------:R-:W-:Y:S01]  /*4960*/  FFMA.FTZ R136, R156, R136, -R163 ;  /* 0x000000889c887223 */ /* 0x000fe200000108a3 */
[----:B------:R0:W-:Y:S01]  /*4970*/  SHFL.IDX PT, R159, R6, RZ, 0x1f ;  /* 0x00001fff069f7589 */ /* 0x0001e200000e0000 */
[----:B------:R-:W-:Y:S01]  /*4980*/  FMUL.FTZ R163, R122, -R177 ;  /* 0x800000b17aa37220 */ /* 0x000fe20000410000 */
[C---:B------:R-:W-:Y:S01]  /*4990*/  FFMA.FTZ R173, R156.reuse, R154, R173 ;  /* 0x0000009a9cad7223 */ /* 0x040fe200000100ad */
[----:B------:R-:W-:Y:S01]  /*49a0*/  @P2 FFMA.FTZ R156, R156, R4, -R5 ;  /* 0x000000049c9c2223 */ /* 0x000fe20000010805 */
[----:B------:R-:W1:Y:S01]  /*49b0*/  SHFL.UP PT, R160, R160, 0x1, RZ ;  /* 0x04200000a0a07989 */ /* 0x000e6200000e00ff */
[----:B------:R-:W-:Y:S01]  /*49c0*/  @P2 FADD.FTZ R157, R157, R136 ;  /* 0x000000889d9d2221 */ /* 0x000fe20000010000 */
[----:B------:R-:W-:Y:S01]  /*49d0*/  @P2 FADD.FTZ R158, R158, R173 ;  /* 0x000000ad9e9e2221 */ /* 0x000fe20000010000 */
[C---:B------:R-:W-:Y:S01]  /*49e0*/  FMUL.FTZ R136, R45.reuse, R168 ;  /* 0x000000a82d887220 */ /* 0x040fe20000410000 */
[-C--:B------:R-:W-:Y:S01]  /*49f0*/  FMUL.FTZ R154, R45, R166.reuse ;  /* 0x000000a62d9a7220 */ /* 0x080fe20000410000 */
[----:B------:R-:W2:Y:S01]  /*4a00*/  SHFL.UP PT, R156, R156, 0x1, RZ ;  /* 0x042000009c9c7989 */ /* 0x000ea200000e00ff */
[----:B------:R-:W-:Y:S01]  /*4a10*/  ISETP.NE.AND P2, PT, R112, RZ, PT ;  /* 0x000000ff7000720c */ /* 0x000fe20003f45270 */
[----:B------:R-:W-:Y:S01]  /*4a20*/  FADD.FTZ R187, -R136, R187 ;  /* 0x000000bb88bb7221 */ /* 0x000fe20000010100 */
[----:B------:R-:W-:Y:S01]  /*4a30*/  FADD.FTZ R181, R154, R181 ;  /* 0x000000b59ab57221 */ /* 0x000fe20000010000 */
[----:B------:R-:W3:Y:S01]  /*4a40*/  SHFL.UP PT, R158, R158, 0x1, RZ ;  /* 0x042000009e9e7989 */ /* 0x000ee200000e00ff */
[----:B------:R-:W-:Y:S01]  /*4a50*/  HFMA2.MMA R5, -RZ, RZ, 0, 0 ;  /* 0x00000000ff057435 */ /* 0x000fe200000001ff */
[----:B------:R-:W-:Y:S01]  /*4a60*/  FMUL.FTZ R170, R134, -R187 ;  /* 0x800000bb86aa7220 */ /* 0x000fe20000410000 */
[----:B------:R-:W-:Y:S01]  /*4a70*/  MOV R4, 0x3f800000 ;  /* 0x3f80000000047802 */ /* 0x000fe20000000f00 */
[----:B------:R-:W4:Y:S01]  /*4a80*/  SHFL.UP PT, R157, R157, 0x1, RZ ;  /* 0x042000009d9d7989 */ /* 0x000f2200000e00ff */
[----:B0-----:R-:W-:Y:S01]  /*4a90*/  CS2R R6, SRZ ;  /* 0x0000000000067805 */ /* 0x001fe2000001ff00 */
[C---:B------:R-:W-:Y:S01]  /*4aa0*/  FFMA.FTZ R215, R147.reuse, R181, -R170 ;  /* 0x000000b593d77223 */ /* 0x040fe200000108aa */
[-C--:B------:R-:W-:Y:S01]  /*4ab0*/  FMUL.FTZ R170, R122, -R179.reuse ;  /* 0x800000b37aaa7220 */ /* 0x080fe20000410000 */
[----:B------:R-:W-:Y:S01]  /*4ac0*/  FFMA.FTZ R179, R124, R179, R163 ;  /* 0x000000b37cb37223 */ /* 0x000fe200000100a3 */
[----:B------:R-:W-:Y:S01]  /*4ad0*/  FMUL.FTZ R172, R134, -R181 ;  /* 0x800000b586ac7220 */ /* 0x000fe20000410000 */
[----:B------:R-:W-:Y:S01]  /*4ae0*/  FMUL.FTZ R166, R0, R166 ;  /* 0x000000a600a67220 */ /* 0x000fe20000410000 */
[----:B------:R-:W-:Y:S01]  /*4af0*/  FFMA.FTZ R177, R124, R177, -R170 ;  /* 0x000000b17cb17223 */ /* 0x000fe200000108aa */
[----:B------:R-:W-:Y:S01]  /*4b00*/  FMUL.FTZ R173, R126, -R179 ;  /* 0x800000b37ead7220 */ /* 0x000fe20000410000 */
[----:B------:R0:W0:Y:S01]  /*4b10*/  @!P0 LDS.128 R4, [R15+0x1980] ;  /* 0x001980000f048984 */ /* 0x0000220000000c00 */
[----:B------:R-:W-:Y:S01]  /*4b20*/  ISETP.NE.AND P0, PT, R204, 0x1f, PT ;  /* 0x0000001fcc00780c */ /* 0x000fe20003f05270 */
[----:B-1----:R-:W-:Y:S01]  /*4b30*/  FMUL.FTZ R163, R160, R159 ;  /* 0x0000009fa0a37220 */ /* 0x002fe20000410000 */
[----:B------:R-:W-:Y:S01]  /*4b40*/  FMUL.FTZ R170, R126, -R177 ;  /* 0x800000b17eaa7220 */ /* 0x000fe20000410000 */
[----:B------:R-:W-:Y:S01]  /*4b50*/  FMUL.FTZ R160, R160, R161 ;  /* 0x000000a1a0a07220 */ /* 0x000fe20000410000 */
[----:B------:R-:W-:Y:S01]  /*4b60*/  FFMA.FTZ R173, R128, R177, -R173 ;  /* 0x000000b180ad7223 */ /* 0x000fe200000108ad */
[----:B------:R-:W-:Y:S01]  /*4b70*/  FFMA.FTZ R187, R147, R187, R172 ;  /* 0x000000bb93bb7223 */ /* 0x000fe200000100ac */
[----:B--2---:R-:W-:Y:S01]  /*4b80*/  FFMA.FTZ R163, R156, R161, R163 ;  /* 0x000000a19ca37223 */ /* 0x004fe200000100a3 */
[----:B------:R-:W-:Y:S01]  /*4b90*/  FFMA.FTZ R179, R128, R179, R170 ;  /* 0x000000b380b37223 */ /* 0x000fe200000100aa */
[----:B------:R-:W-:Y:S01]  /*4ba0*/  FFMA.FTZ R160, R156, R159, -R160 ;  /* 0x0000009f9ca07223 */ /* 0x000fe200000108a0 */
[----:B------:R-:W-:Y:S01]  /*4bb0*/  FMUL.FTZ R175, R130, -R173 ;  /* 0x800000ad82af7220 */ /* 0x000fe20000410000 */
[----:B---3--:R-:W-:Y:S01]  /*4bc0*/  @P1 FADD.FTZ R161, R158, R163 ;  /* 0x000000a39ea11221 */ /* 0x008fe20000010000 */
[-C--:B------:R-:W-:Y:S01]  /*4bd0*/  FMUL.FTZ R156, R130, -R179.reuse ;  /* 0x800000b3829c7220 */ /* 0x080fe20000410000 */
[----:B------:R-:W1:Y:S01]  /*4be0*/  @!P2 S2R R158, SR_CgaCtaId ;  /* 0x00000000009ea919 */ /* 0x000e620000008800 */
[C---:B------:R-:W-:Y:S01]  /*4bf0*/  FFMA.FTZ R175, R132.reuse, R179, R175 ;  /* 0x000000b384af7223 */ /* 0x040fe200000100af */
[----:B----4-:R-:W-:Y:S01]  /*4c00*/  @P1 FADD.FTZ R159, R157, R160 ;  /* 0x000000a09d9f1221 */ /* 0x010fe20000010000 */
[----:B------:R-:W-:Y:S01]  /*4c10*/  FFMA.FTZ R173, R132, R173, -R156 ;  /* 0x000000ad84ad7223 */ /* 0x000fe2000001089c */
[C---:B------:R-:W-:Y:S01]  /*4c20*/  FMUL.FTZ R157, R11.reuse, R161 ;  /* 0x000000a10b9d7220 */ /* 0x040fe20000410000 */
[C---:B------:R-:W-:Y:S01]  /*4c30*/  FMUL.FTZ R170, R134.reuse, -R175 ;  /* 0x800000af86aa7220 */ /* 0x040fe20000410000 */
[----:B------:R-:W-:Y:S01]  /*4c40*/  FMUL.FTZ R160, R11, R159 ;  /* 0x0000009f0ba07220 */ /* 0x000fe20000410000 */
[----:B------:R-:W-:Y:S01]  /*4c50*/  FMUL.FTZ R214, R134, -R173 ;  /* 0x800000ad86d67220 */ /* 0x000fe20000410000 */
[----:B------:R-:W-:Y:S01]  /*4c60*/  FFMA.FTZ R156, R10, R159, -R157 ;  /* 0x0000009f0a9c7223 */ /* 0x000fe2000001089d */
[----:B------:R-:W-:Y:S01]  /*4c70*/  FMUL.FTZ R168, R0, R168 ;  /* 0x000000a800a87220 */ /* 0x000fe20000410000 */
[----:B------:R-:W-:Y:S01]  /*4c80*/  FFMA.FTZ R11, R10, R161, R160 ;  /* 0x000000a10a0b7223 */ /* 0x000fe200000100a0 */
[C---:B------:R-:W-:Y:S01]  /*4c90*/  FFMA.FTZ R213, R147.reuse, R173, -R170 ;  /* 0x000000ad93d57223 */ /* 0x040fe200000108aa */
[----:B------:R-:W-:Y:S01]  /*4ca0*/  FFMA.FTZ R214, R147, R175, R214 ;  /* 0x000000af93d67223 */ /* 0x000fe200000100d6 */
[----:B------:R-:W-:Y:S01]  /*4cb0*/  FADD.FTZ R167, R167, R156 ;  /* 0x0000009ca7a77221 */ /* 0x000fe20000010000 */
[----:B------:R-:W-:Y:S01]  /*4cc0*/  FADD.FTZ R11, RZ, R11 ;  /* 0x0000000bff0b7221 */ /* 0x000fe20000010000 */
[----:B------:R-:W-:Y:S01]  /*4cd0*/  FADD.FTZ R215, R166, R215 ;  /* 0x000000d7a6d77221 */ /* 0x000fe20000010000 */
[----:B------:R-:W-:Y:S01]  /*4ce0*/  FADD.FTZ R216, -R168, R187 ;  /* 0x000000bba8d87221 */ /* 0x000fe20000010100 */
[C---:B------:R-:W-:Y:S01]  /*4cf0*/  FMUL.FTZ R156, R134.reuse, R167 ;  /* 0x000000a7869c7220 */ /* 0x040fe20000410000 */
[-C--:B------:R-:W-:Y:S01]  /*4d00*/  FMUL.FTZ R10, R134, R11.reuse ;  /* 0x0000000b860a7220 */ /* 0x080fe20000410000 */
[----:B------:R2:W3:Y:S02]  /*4d10*/  SHFL.DOWN PT, R159, R213, 0x1, 0x1f ;  /* 0x08201f00d59f7f89 */ /* 0x0004e400000e0000 */
[C---:B------:R-:W-:Y:S01]  /*4d20*/  FFMA.FTZ R156, R147.reuse, R11, R156 ;  /* 0x0000000b939c7223 */ /* 0x040fe2000001009c */
[----:B------:R-:W-:Y:S01]  /*4d30*/  FFMA.FTZ R177, R147, R167, -R10 ;  /* 0x000000a793b17223 */ /* 0x000fe2000001080a */
[----:B------:R2:W4:Y:S04]  /*4d40*/  SHFL.DOWN PT, R161, R214, 0x1, 0x1f ;  /* 0x08201f00d6a17f89 */ /* 0x00052800000e0000 */
[----:B------:R2:W0:Y:S04]  /*4d50*/  SHFL.DOWN PT, R157, R215, 0x1, 0x1f ;  /* 0x08201f00d79d7f89 */ /* 0x00042800000e0000 */
[----:B------:R2:W0:Y:S01]  /*4d60*/  SHFL.DOWN PT, R163, R216, 0x1, 0x1f ;  /* 0x08201f00d8a37f89 */ /* 0x00042200000e0000 */
[----:B-1----:R-:W-:Y:S05]  /*4d70*/  @!P0 BRA `(.L_x_12507) ;  /* 0x00000000002c8947 */ /* 0x002fea0003800000 */
[C---:B0-----:R-:W-:Y:S01]  /*4d80*/  FMUL.FTZ R160, R214.reuse, R163 ;  /* 0x000000a3d6a07220 */ /* 0x041fe20000410000 */
[C---:B----4-:R-:W-:Y:S01]  /*4d90*/  FMUL.FTZ R10, R214.reuse, R161 ;  /* 0x000000a1d60a7220 */ /* 0x050fe20000410000 */
[-C--:B------:R-:W-:Y:S01]  /*4da0*/  FMUL.FTZ R170, R214, R157.reuse ;  /* 0x0000009dd6aa7220 */ /* 0x080fe20000410000 */
[----:B--23--:R-:W-:Y:S01]  /*4db0*/  FMUL.FTZ R214, R159, R214 ;  /* 0x000000d69fd67220 */ /* 0x00cfe20000410000 */
[----:B------:R-:W-:Y:S01]  /*4dc0*/  FFMA.FTZ R160, R213, R157, -R160 ;  /* 0x0000009dd5a07223 */ /* 0x000fe200000108a0 */
[----:B------:R-:W-:Y:S01]  /*4dd0*/  FFMA.FTZ R10, R159, R213, -R10 ;  /* 0x000000d59f0a7223 */ /* 0x000fe2000001080a */
[C---:B------:R-:W-:Y:S01]  /*4de0*/  FFMA.FTZ R157, R213.reuse, R163, R170 ;  /* 0x000000a3d59d7223 */ /* 0x040fe200000100aa */
[----:B------:R-:W-:Y:S01]  /*4df0*/  FFMA.FTZ R214, R213, R161, R214 ;  /* 0x000000a1d5d67223 */ /* 0x000fe200000100d6 */
[----:B------:R-:W-:Y:S02]  /*4e00*/  FADD.FTZ R215, R215, R160 ;  /* 0x000000a0d7d77221 */ /* 0x000fe40000010000 */
[----:B------:R-:W-:Y:S01]  /*4e10*/  FADD.FTZ R216, R216, R157 ;  /* 0x0000009dd8d87221 */ /* 0x000fe20000010000 */
[----:B------:R-:W-:-:S07]  /*4e20*/  MOV R213, R10 ;  /* 0x0000000a00d57202 */ /* 0x000fce0000000f00 */
.L_x_12507:
[----:B------:R-:W-:Y:S05]  /*4e30*/  BSYNC B0 ;  /* 0x0000000000007941 */ /* 0x000fea0003800000 */
.L_x_12506:
[----:B------:R-:W-:Y:S01]  /*4e40*/  ISETP.GT.U32.AND P0, PT, R204, 0x1d, PT ;  /* 0x0000001dcc00780c */ /* 0x000fe20003f04070 */
[----:B0-----:R-:W-:Y:S01]  /*4e50*/  FADD.FTZ R157, RZ, R156 ;  /* 0x0000009cff9d7221 */ /* 0x001fe20000010000 */
[----:B------:R-:W-:Y:S01]  /*4e60*/  FFMA.FTZ R177, R42, R145, R177 ;  /* 0x000000912ab17223 */ /* 0x000fe200000100b1 */
[----:B----4-:R0:W1:Y:S01]  /*4e70*/  SHFL.DOWN PT, R161, R213, 0x2, 0x1f ;  /* 0x08401f00d5a17f89 */ /* 0x01006200000e0000 */
[----:B------:R-:W-:Y:S01]  /*4e80*/  BSSY B0, `(.L_x_12508) ;  /* 0x0000014000007945 */ /* 0x000fe20003800000 */
[C---:B------:R-:W-:Y:S01]  /*4e90*/  FMUL.FTZ R145, R130.reuse, R157 ;  /* 0x0000009d82917220 */ /* 0x040fe20000410000 */
[-C--:B------:R-:W-:Y:S01]  /*4ea0*/  FMUL.FTZ R10, R130, R177.reuse ;  /* 0x000000b1820a7220 */ /* 0x080fe20000410000 */
[----:B------:R0:W4:Y:S02]  /*4eb0*/  SHFL.DOWN PT, R163, R214, 0x2, 0x1f ;  /* 0x08401f00d6a37f89 */ /* 0x00012400000e0000 */
[C---:B------:R-:W-:Y:S01]  /*4ec0*/  FFMA.FTZ R145, R132.reuse, R177, -R145 ;  /* 0x000000b184917223 */ /* 0x040fe20000010891 */
[----:B------:R-:W-:Y:S01]  /*4ed0*/  FFMA.FTZ R10, R132, R157, R10 ;  /* 0x0000009d840a7223 */ /* 0x000fe2000001000a */
[----:B---3--:R0:W3:Y:S04]  /*4ee0*/  SHFL.DOWN PT, R159, R215, 0x2, 0x1f ;  /* 0x08401f00d79f7f89 */ /* 0x0080e800000e0000 */
[----:B------:R0:W0:Y:S01]  /*4ef0*/  SHFL.DOWN PT, R173, R216, 0x2, 0x1f ;  /* 0x08401f00d8ad7f89 */ /* 0x00002200000e0000 */
[----:B------:R-:W-:Y:S05]  /*4f00*/  @P0 BRA `(.L_x_12509) ;  /* 0x00000000002c0947 */ /* 0x000fea0003800000 */
[C---:B0-----:R-:W-:Y:S01]  /*4f10*/  FMUL.FTZ R160, R214.reuse, R173 ;  /* 0x000000add6a07220 */ /* 0x041fe20000410000 */
[C---:B----4-:R-:W-:Y:S01]  /*4f20*/  FMUL.FTZ R156, R214.reuse, R163 ;  /* 0x000000a3d69c7220 */ /* 0x050fe20000410000 */
[C---:B---3--:R-:W-:Y:S01]  /*4f30*/  FMUL.FTZ R170, R214.reuse, R159 ;  /* 0x0000009fd6aa7220 */ /* 0x048fe20000410000 */
[----:B-12---:R-:W-:Y:S01]  /*4f40*/  FMUL.FTZ R214, R214, R161 ;  /* 0x000000a1d6d67220 */ /* 0x006fe20000410000 */
[C---:B------:R-:W-:Y:S01]  /*4f50*/  FFMA.FTZ R160, R213.reuse, R159, -R160 ;  /* 0x0000009fd5a07223 */ /* 0x040fe200000108a0 */
[C---:B------:R-:W-:Y:S01]  /*4f60*/  FFMA.FTZ R156, R213.reuse, R161, -R156 ;  /* 0x000000a1d59c7223 */ /* 0x040fe2000001089c */
[C---:B------:R-:W-:Y:S01]  /*4f70*/  FFMA.FTZ R159, R213.reuse, R173, R170 ;  /* 0x000000add59f7223 */ /* 0x040fe200000100aa */
[----:B------:R-:W-:Y:S01]  /*4f80*/  FFMA.FTZ R214, R213, R163, R214 ;  /* 0x000000a3d5d67223 */ /* 0x000fe200000100d6 */
[----:B------:R-:W-:Y:S02]  /*4f90*/  FADD.FTZ R215, R215, R160 ;  /* 0x000000a0d7d77221 */ /* 0x000fe40000010000 */
[----:B------:R-:W-:Y:S01]  /*4fa0*/  FADD.FTZ R216, R216, R159 ;  /* 0x0000009fd8d87221 */ /* 0x000fe20000010000 */
[----:B------:R-:W-:-:S07]  /*4fb0*/  MOV R213, R156 ;  /* 0x0000009c00d57202 */ /* 0x000fce0000000f00 */
.L_x_12509:
[----:B------:R-:W-:Y:S05]  /*4fc0*/  BSYNC B0 ;  /* 0x0000000000007941 */ /* 0x000fea0003800000 */
.L_x_12508:
[----:B------:R-:W-:Y:S01]  /*4fd0*/  ISETP.GT.U32.AND P0, PT, R204, 0x1b, PT ;  /* 0x0000001bcc00780c */ /* 0x000fe20003f04070 */
[----:B---3--:R-:W-:Y:S01]  /*4fe0*/  FADD.FTZ R159, RZ, R10 ;  /* 0x0000000aff9f7221 */ /* 0x008fe20000010000 */
[----:B------:R-:W-:Y:S01]  /*4ff0*/  FFMA.FTZ R181, R40, R143, R145 ;  /* 0x0000008f28b57223 */ /* 0x000fe20000010091 */
[----:B-1----:R1:W3:Y:S01]  /*5000*/  SHFL.DOWN PT, R161, R213, 0x4, 0x1f ;  /* 0x08801f00d5a17f89 */ /* 0x0022e200000e0000 */
[----:B------:R-:W-:Y:S01]  /*5010*/  BSSY B0, `(.L_x_12510) ;  /* 0x0000014000007945 */ /* 0x000fe20003800000 */
[C---:B------:R-:W-:Y:S01]  /*5020*/  FMUL.FTZ R143, R126.reuse, R159 ;  /* 0x0000009f7e8f7220 */ /* 0x040fe20000410000 */
[-C--:B------:R-:W-:Y:S01]  /*5030*/  FMUL.FTZ R10, R126, R181.reuse ;  /* 0x000000b57e0a7220 */ /* 0x080fe20000410000 */
[----:B----4-:R1:W4:Y:S02]  /*5040*/  SHFL.DOWN PT, R163, R214, 0x4, 0x1f ;  /* 0x08801f00d6a37f89 */ /* 0x01032400000e0000 */
[C---:B------:R-:W-:Y:S01]  /*5050*/  FFMA.FTZ R143, R128.reuse, R181, -R143 ;  /* 0x000000b5808f7223 */ /* 0x040fe2000001088f */
[----:B------:R-:W-:Y:S01]  /*5060*/  FFMA.FTZ R10, R128, R159, R10 ;  /* 0x0000009f800a7223 */ /* 0x000fe2000001000a */
[----:B------:R1:W1:Y:S04]  /*5070*/  SHFL.DOWN PT, R145, R215, 0x4, 0x1f ;  /* 0x08801f00d7917f89 */ /* 0x00026800000e0000 */
[----:B0-----:R0:W0:Y:S01]  /*5080*/  SHFL.DOWN PT, R173, R216, 0x4, 0x1f ;  /* 0x08801f00d8ad7f89 */ /* 0x00102200000e0000 */
[----:B------:R-:W-:Y:S05]  /*5090*/  @P0 BRA `(.L_x_12511) ;  /* 0x00000000002c0947 */ /* 0x000fea0003800000 */
[C---:B0-----:R-:W-:Y:S01]  /*50a0*/  FMUL.FTZ R160, R214.reuse, R173 ;  /* 0x000000add6a07220 */ /* 0x041fe20000410000 */
[C---:B----4-:R-:W-:Y:S01]  /*50b0*/  FMUL.FTZ R156, R214.reuse, R163 ;  /* 0x000000a3d69c7220 */ /* 0x050fe20000410000 */
[C---:B-1----:R-:W-:Y:S01]  /*50c0*/  FMUL.FTZ R170, R214.reuse, R145 ;  /* 0x00000091d6aa7220 */ /* 0x042fe20000410000 */
[----:B--23--:R-:W-:Y:S01]  /*50d0*/  FMUL.FTZ R214, R214, R161 ;  /* 0x000000a1d6d67220 */ /* 0x00cfe20000410000 */
[C---:B------:R-:W-:Y:S01]  /*50e0*/  FFMA.FTZ R160, R213.reuse, R145, -R160 ;  /* 0x00000091d5a07223 */ /* 0x040fe200000108a0 */
[C---:B------:R-:W-:Y:S01]  /*50f0*/  FFMA.FTZ R156, R213.reuse, R161, -R156 ;  /* 0x000000a1d59c7223 */ /* 0x040fe2000001089c */
[C---:B------:R-:W-:Y:S01]  /*5100*/  FFMA.FTZ R145, R213.reuse, R173, R170 ;  /* 0x000000add5917223 */ /* 0x040fe200000100aa */
[----:B------:R-:W-:Y:S01]  /*5110*/  FFMA.FTZ R214, R213, R163, R214 ;  /* 0x000000a3d5d67223 */ /* 0x000fe200000100d6 */
[----:B------:R-:W-:Y:S02]  /*5120*/  FADD.FTZ R215, R215, R160 ;  /* 0x000000a0d7d77221 */ /* 0x000fe40000010000 */
[----:B------:R-:W-:Y:S01]  /*5130*/  FADD.FTZ R216, R216, R145 ;  /* 0x00000091d8d87221 */ /* 0x000fe20000010000 */
[----:B------:R-:W-:-:S07]  /*5140*/  MOV R213, R156 ;  /* 0x0000009c00d57202 */ /* 0x000fce0000000f00 */
.L_x_12511:
[----:B------:R-:W-:Y:S05]  /*5150*/  BSYNC B0 ;  /* 0x0000000000007941 */ /* 0x000fea0003800000 */
.L_x_12510:
[----:B------:R-:W-:Y:S01]  /*5160*/  ISETP.GT.U32.AND P0, PT, R204, 0x17, PT ;  /* 0x00000017cc00780c */ /* 0x000fe20003f04070 */
[----:B------:R-:W-:Y:S01]  /*5170*/  FFMA.FTZ R175, R38, R141, R143 ;  /* 0x0000008d26af7223 */ /* 0x000fe2000001008f */
[----:B---3--:R-:W-:Y:S01]  /*5180*/  FADD.FTZ R161, RZ, R10 ;  /* 0x0000000affa17221 */ /* 0x008fe20000010000 */
[----:B-1----:R1:W3:Y:S01]  /*5190*/  SHFL.DOWN PT, R145, R213, 0x8, 0x1f ;  /* 0x09001f00d5917f89 */ /* 0x0022e200000e0000 */
[----:B------:R-:W-:Y:S01]  /*51a0*/  BSSY B0, `(.L_x_12512) ;  /* 0x0000015000007945 */ /* 0x000fe20003800000 */
[C---:B------:R-:W-:Y:S01]  /*51b0*/  FMUL.FTZ R10, R122.reuse, R175 ;  /* 0x000000af7a0a7220 */ /* 0x040fe20000410000 */
[-C--:B------:R-:W-:Y:S01]  /*51c0*/  FMUL.FTZ R141, R122, R161.reuse ;  /* 0x000000a17a8d7220 */ /* 0x080fe20000410000 */
[----:B----4-:R1:W4:Y:S01]  /*51d0*/  SHFL.DOWN PT, R163, R214, 0x8, 0x1f ;  /* 0x09001f00d6a37f89 */ /* 0x01032200000e0000 */
[----:B------:R-:W-:Y:S01]  /*51e0*/  ISETP.GT.U32.AND P3, PT, R204, 0xf, PT ;  /* 0x0000000fcc00780c */ /* 0x000fe20003f64070 */
[C---:B------:R-:W-:Y:S01]  /*51f0*/  FFMA.FTZ R10, R124.reuse, R161, R10 ;  /* 0x000000a17c0a7223 */ /* 0x040fe2000001000a */
[----:B------:R-:W-:Y:S01]  /*5200*/  FFMA.FTZ R141, R124, R175, -R141 ;  /* 0x000000af7c8d7223 */ /* 0x000fe2000001088d */
        /* <DEDUP_REMOVED lines=14> */
.L_x_12513:
[----:B------:R-:W-:Y:S05]  /*52f0*/  BSYNC B0 ;  /* 0x0000000000007941 */ /* 0x000fea0003800000 */
.L_x_12512:
[----:B0-----:R-:W-:Y:S01]  /*5300*/  FFMA.FTZ R173, R36, R139, R141 ;  /* 0x0000008b24ad7223 */ /* 0x001fe2000001008d */
[----:B----4-:R-:W-:Y:S01]  /*5310*/  FADD.FTZ R163, RZ, R10 ;  /* 0x0000000affa37221 */ /* 0x010fe20000010000 */
[----:B-1----:R0:W1:Y:S01]  /*5320*/  SHFL.DOWN PT, R143, R213, 0x10, 0x1f ;  /* 0x0a001f00d58f7f89 */ /* 0x00206200000e0000 */
[----:B------:R-:W-:Y:S02]  /*5330*/  BSSY B0, `(.L_x_12514) ;  /* 0x0000011000007945 */ /* 0x000fe40003800000 */
[----:B------:R-:W-:Y:S01]  /*5340*/  FMUL.FTZ R139, R118, R163 ;  /* 0x000000a3768b7220 */ /* 0x000fe20000410000 */
[----:B---3--:R0:W3:Y:S04]  /*5350*/  SHFL.DOWN PT, R145, R214, 0x10, 0x1f ;  /* 0x0a001f00d6917f89 */ /* 0x0080e800000e0000 */
[----:B------:R0:W4:Y:S04]  /*5360*/  SHFL.DOWN PT, R141, R215, 0x10, 0x1f ;  /* 0x0a001f00d78d7f89 */ /* 0x00012800000e0000 */
[----:B------:R0:W0:Y:S01]  /*5370*/  SHFL.DOWN PT, R179, R216, 0x10, 0x1f ;  /* 0x0a001f00d8b37f89 */ /* 0x00002200000e0000 */
[----:B------:R-:W-:Y:S05]  /*5380*/  @P3 BRA `(.L_x_12515) ;  /* 0x00000000002c3947 */ /* 0x000fea0003800000 */
[C---:B0-----:R-:W-:Y:S01]  /*5390*/  FMUL.FTZ R156, R214.reuse, R179 ;  /* 0x000000b3d69c7220 */ /* 0x041fe20000410000 */
[C---:B---3--:R-:W-:Y:S01]  /*53a0*/  FMUL.FTZ R10, R214.reuse, R145 ;  /* 0x00000091d60a7220 */ /* 0x048fe20000410000 */
[C---:B----4-:R-:W-:Y:S01]  /*53b0*/  FMUL.FTZ R160, R214.reuse, R141 ;  /* 0x0000008dd6a07220 */ /* 0x050fe20000410000 */
        /* <DEDUP_REMOVED lines=8> */
.L_x_12515:
[----:B------:R-:W-:Y:S05]  /*5440*/  BSYNC B0 ;  /* 0x0000000000007941 */ /* 0x000fea0003800000 */
.L_x_12514:
[-C--:B----4-:R-:W-:Y:S01]  /*5450*/  FMUL.FTZ R141, R118, R173.reuse ;  /* 0x000000ad768d7220 */ /* 0x090fe20000410000 */
[----:B------:R-:W-:Y:S01]  /*5460*/  FFMA.FTZ R139, R120, R173, -R139 ;  /* 0x000000ad788b7223 */ /* 0x000fe2000001088b */
[----:B------:R-:W-:Y:S01]  /*5470*/  SHFL.DOWN PT, R172, R214, 0x1, 0x1f ;  /* 0x08201f00d6ac7f89 */ /* 0x000fe200000e0000 */
[----:B------:R-:W-:Y:S01]  /*5480*/  ISETP.NE.AND P3, PT, R114, 0x1f, PT ;  /* 0x0000001f7200780c */ /* 0x000fe20003f65270 */
[----:B------:R-:W-:Y:S01]  /*5490*/  FFMA.FTZ R10, R120, R163, R141 ;  /* 0x000000a3780a7223 */ /* 0x000fe2000001008d */
[----:B0-----:R-:W-:Y:S01]  /*54a0*/  FFMA.FTZ R179, R34, R137, R139 ;  /* 0x0000008922b37223 */ /* 0x001fe2000001008b */
[----:B---3--:R-:W0:Y:S01]  /*54b0*/  SHFL.IDX PT, R145, R7, RZ, 0x1f ;  /* 0x00001fff07917589 */ /* 0x008e2200000e0000 */
[----:B------:R-:W-:Y:S01]  /*54c0*/  @!P2 MOV R141, 0x400 ;  /* 0x00000400008da802 */ /* 0x000fe20000000f00 */
[----:B------:R-:W-:Y:S01]  /*54d0*/  FADD.FTZ R10, RZ, R10 ;  /* 0x0000000aff0a7221 */ /* 0x000fe20000010000 */
[----:B------:R-:W-:Y:S01]  /*54e0*/  FMUL.FTZ R160, R12, R179 ;  /* 0x000000b30ca07220 */ /* 0x000fe20000410000 */
[----:B-1----:R-:W1:Y:S01]  /*54f0*/  SHFL.IDX PT, R143, R6, RZ, 0x1f ;  /* 0x00001fff068f7589 */ /* 0x002e6200000e0000 */
[----:B------:R-:W-:Y:S01]  /*5500*/  @!P2 LEA R111, R158, R141, 0x18 ;  /* 0x0000008d9e6fa211 */ /* 0x000fe200078ec0ff */
[-C--:B------:R-:W-:Y:S01]  /*5510*/  FMUL.FTZ R156, R12, R10.reuse ;  /* 0x0000000a0c9c7220 */ /* 0x080fe20000410000 */
[C---:B------:R-:W-:Y:S01]  /*5520*/  FFMA.FTZ R160, R13.reuse, R10, R160 ;  /* 0x0000000a0da07223 */ /* 0x040fe200000100a0 */
[----:B------:R-:W3:Y:S01]  /*5530*/  SHFL.DOWN PT, R139, R213, 0x1, 0x1f ;  /* 0x08201f00d58b7f89 */ /* 0x000ee200000e0000 */
[----:B------:R-:W-:Y:S01]  /*5540*/  ISETP.NE.AND P0, PT, R114, RZ, PT ;  /* 0x000000ff7200720c */ /* 0x000fe20003f05270 */
[----:B------:R-:W-:Y:S01]  /*5550*/  FFMA.FTZ R137, R13, R179, -R156 ;  /* 0x000000b30d897223 */ /* 0x000fe2000001089c */
[----:B------:R-:W-:Y:S01]  /*5560*/  FADD.FTZ R156, RZ, R160 ;  /* 0x000000a0ff9c7221 */ /* 0x000fe20000010000 */
[----:B------:R-:W4:Y:S01]  /*5570*/  SHFL.DOWN PT, R180, R215, 0x1, 0x1f ;  /* 0x08201f00d7b47f89 */ /* 0x000f2200000e0000 */
[----:B------:R-:W-:Y:S01]  /*5580*/  SHF.L.U32 R141, R91, 0x10, RZ ;  /* 0x000000105b8d7819 */ /* 0x000fe200000006ff */
[----:B------:R-:W-:Y:S01]  /*5590*/  FFMA.FTZ R170, R32, R135, R137 ;  /* 0x0000008720aa7223 */ /* 0x000fe20000010089 */
[C---:B------:R-:W-:Y:S01]  /*55a0*/  FMUL.FTZ R160, R153.reuse, R156 ;  /* 0x0000009c99a07220 */ /* 0x040fe20000410000 */
[----:B------:R-:W5:Y:S01]  /*55b0*/  SHFL.DOWN PT, R218, R216, 0x1, 0x1f ;  /* 0x08201f00d8da7f89 */ /* 0x000f6200000e0000 */
[----:B------:R-:W-:Y:S01]  /*55c0*/  ISETP.GT.AND P4, PT, R112, 0x1e, PT ;  /* 0x0000001e7000780c */ /* 0x000fe20003f84270 */
[-C--:B------:R-:W-:Y:S01]  /*55d0*/  FMUL.FTZ R137, R153, R170.reuse ;  /* 0x000000aa99897220 */ /* 0x080fe20000410000 */
[C---:B------:R-:W-:Y:S01]  /*55e0*/  FFMA.FTZ R135, R151.reuse, R170, -R160 ;  /* 0x000000aa97877223 */ /* 0x040fe200000108a0 */
[----:B--2---:R-:W2:Y:S01]  /*55f0*/  SHFL.IDX PT, R214, R214, RZ, 0x1f ;  /* 0x00001fffd6d67589 */ /* 0x004ea200000e0000 */
[----:B------:R-:W-:Y:S01]  /*5600*/  BSSY B0, `(.L_x_12516) ;  /* 0x0000232000007945 */ /* 0x000fe20003800000 */
[----:B------:R-:W-:Y:S01]  /*5610*/  FFMA.FTZ R137, R151, R156, R137 ;  /* 0x0000009c97897223 */ /* 0x000fe20000010089 */
[C---:B0-----:R-:W-:Y:S01]  /*5620*/  @P3 FMUL.FTZ R158, R172.reuse, R145 ;  /* 0x00000091ac9e3220 */ /* 0x041fe20000410000 */
[----:B------:R-:W0:Y:S01]  /*5630*/  SHFL.IDX PT, R213, R213, RZ, 0x1f ;  /* 0x00001fffd5d57589 */ /* 0x000e2200000e0000 */
[----:B-1----:R-:W-:Y:S01]  /*5640*/  @P3 FMUL.FTZ R160, R172, R143 ;  /* 0x0000008faca03220 */ /* 0x002fe20000410000 */
[----:B------:R-:W-:-:S02]  /*5650*/  FFMA.FTZ R172, R30, R133, R135 ;  /* 0x000000851eac7223 */ /* 0x000fc40000010087 */
[----:B------:R-:W1:Y:S01]  /*5660*/  SHFL.IDX PT, R215, R215, RZ, 0x1f ;  /* 0x00001fffd7d77589 */ /* 0x000e6200000e0000 */
[C---:B---3--:R-:W-:Y:S01]  /*5670*/  @P3 FFMA.FTZ R133, R139.reuse, R143, -R158 ;  /* 0x0000008f8b853223 */ /* 0x048fe2000001089e */
[----:B------:R-:W-:Y:S01]  /*5680*/  @P3 FFMA.FTZ R135, R139, R145, R160 ;  /* 0x000000918b873223 */ /* 0x000fe200000100a0 */
[----:B------:R-:W-:Y:S01]  /*5690*/  FADD.FTZ R158, RZ, R137 ;  /* 0x00000089ff9e7221 */ /* 0x000fe20000010000 */
[C---:B------:R-:W-:Y:S01]  /*56a0*/  FMUL.FTZ R160, R169.reuse, R172 ;  /* 0x000000aca9a07220 */ /* 0x040fe20000410000 */
[----:B----4-:R-:W-:Y:S01]  /*56b0*/  @P3 FADD.FTZ R143, R180, R133 ;  /* 0x00000085b48f3221 */ /* 0x010fe20000010000 */
[----:B------:R-:W3:Y:S01]  /*56c0*/  SHFL.IDX PT, R216, R216, RZ, 0x1f ;  /* 0x00001fffd8d87589 */ /* 0x000ee200000e0000 */
[-C--:B------:R-:W-:Y:S01]  /*56d0*/  FMUL.FTZ R133, R169, R158.reuse ;  /* 0x0000009ea9857220 */ /* 0x080fe20000410000 */
[----:B------:R-:W-:Y:S01]  /*56e0*/  FFMA.FTZ R160, R165, R158, R160 ;  /* 0x0000009ea5a07223 */ /* 0x000fe200000100a0 */
[----:B-----5:R-:W-:Y:S01]  /*56f0*/  @P3 FADD.FTZ R145, R218, R135 ;  /* 0x00000087da913221 */ /* 0x020fe20000010000 */
[-C--:B------:R-:W-:Y:S01]  /*5700*/  FMUL.FTZ R218, R143, -R3.reuse ;  /* 0x800000038fda7220 */ /* 0x080fe20000410000 */
[----:B------:R-:W-:Y:S01]  /*5710*/  FFMA.FTZ R133, R165, R172, -R133 ;  /* 0x000000aca5857223 */ /* 0x000fe20000010885 */
[----:B------:R-:W-:Y:S01]  /*5720*/  FADD.FTZ R160, RZ, R160 ;  /* 0x000000a0ffa07221 */ /* 0x000fe20000010000 */
[C---:B------:R-:W-:Y:S01]  /*5730*/  FMUL.FTZ R180, R145.reuse, -R3 ;  /* 0x8000000391b47220 */ /* 0x040fe20000410000 */
[----:B------:R-:W-:Y:S01]  /*5740*/  FFMA.FTZ R3, R145, R2, R218 ;  /* 0x0000000291037223 */ /* 0x000fe200000100da */
[----:B------:R-:W-:Y:S01]  /*5750*/  SHF.L.U32 R145, R93, 0x10, RZ ;  /* 0x000000105d917819 */ /* 0x000fe200000006ff */
[----:B------:R-:W-:Y:S01]  /*5760*/  FMUL.FTZ R218, R171, R160 ;  /* 0x000000a0abda7220 */ /* 0x000fe20000410000 */
[----:B------:R-:W-:Y:S01]  /*5770*/  FFMA.FTZ R143, R143, R2, -R180 ;  /* 0x000000028f8f7223 */ /* 0x000fe200000108b4 */
[----:B------:R-:W-:Y:S01]  /*5780*/  FFMA.FTZ R180, R28, R131, R133 ;  /* 0x000000831cb47223 */ /* 0x000fe20000010085 */
[----:B------:R-:W-:Y:S01]  /*5790*/  FADD.FTZ R3, -R184, R3 ;  /* 0x00000003b8037221 */ /* 0x000fe20000010100 */
[----:B------:R-:W-:Y:S01]  /*57a0*/  SHF.L.U32 R139, R90, 0x10, RZ ;  /* 0x000000105a8b7819 */ /* 0x000fe200000006ff */
[----:B------:R-:W-:Y:S01]  /*57b0*/  FADD.FTZ R2, R182, R143 ;  /* 0x0000008fb6027221 */ /* 0x000fe20000010000 */
[-C--:B------:R-:W-:Y:S01]  /*57c0*/  FMUL.FTZ R131, R171, R180.reuse ;  /* 0x000000b4ab837220 */ /* 0x080fe20000410000 */
[----:B------:R-:W-:Y:S01]  /*57d0*/  FFMA.FTZ R187, R183, R180, -R218 ;  /* 0x000000b4b7bb7223 */ /* 0x000fe200000108da */
[C---:B------:R-:W-:Y:S01]  /*57e0*/  FMUL.FTZ R133, R199.reuse, -R3 ;  /* 0x80000003c7857220 */ /* 0x040fe20000410000 */
[----:B------:R-:W-:Y:S01]  /*57f0*/  FMUL.FTZ R182, R199, -R2 ;  /* 0x80000002c7b67220 */ /* 0x000fe20000410000 */
[----:B------:R-:W-:Y:S01]  /*5800*/  FFMA.FTZ R131, R183, R160, R131 ;  /* 0x000000a0b7837223 */ /* 0x000fe20000010083 */
[----:B------:R-:W-:Y:S01]  /*5810*/  FFMA.FTZ R187, R26, R129, R187 ;  /* 0x000000811abb7223 */ /* 0x000fe200000100bb */
        /* <DEDUP_REMOVED lines=9> */
[----:B------:R-:W-:Y:S01]  /*58b0*/  FMUL.FTZ R133, R200, -R185 ;  /* 0x800000b9c8857220 */ /* 0x000fe20000410000 */
[----:B------:R-:W-:Y:S01]  /*58c0*/  FFMA.FTZ R131, R195, R187, -R184 ;  /* 0x000000bbc3837223 */ /* 0x000fe200000108b8 */
[----:B------:R-:W-:Y:S01]  /*58d0*/  FADD.FTZ R129, RZ, R129 ;  /* 0x00000081ff817221 */ /* 0x000fe20000010000 */
[C---:B------:R-:W-:Y:S01]  /*58e0*/  FFMA.FTZ R184, R192.reuse, R185, R135 ;  /* 0x000000b9c0b87223 */ /* 0x040fe20000010087 */
[----:B------:R-:W-:Y:S01]  /*58f0*/  FFMA.FTZ R133, R192, R176, -R133 ;  /* 0x000000b0c0857223 */ /* 0x000fe20000010885 */
[----:B------:R-:W-:Y:S01]  /*5900*/  FFMA.FTZ R131, R24, R127, R131 ;  /* 0x0000007f18837223 */ /* 0x000fe20000010083 */
        /* <DEDUP_REMOVED lines=17> */
[CC--:B------:R-:W-:Y:S01]  /*5a20*/  FMUL.FTZ R220, R201.reuse, -R186.reuse ;  /* 0x800000bac9dc7220 */ /* 0x0c0fe20000410000 */
[----:B------:R-:W-:Y:S01]  /*5a30*/  FMUL.FTZ R201, R201, -R191 ;  /* 0x800000bfc9c97220 */ /* 0x000fe20000410000 */
[C---:B------:R-:W-:Y:S01]  /*5a40*/  FFMA.FTZ R133, R194.reuse, R127, -R206 ;  /* 0x0000007fc2857223 */ /* 0x040fe200000108ce */
[----:B------:R-:W-:Y:S01]  /*5a50*/  FADD.FTZ R206, RZ, R125 ;  /* 0x0000007dffce7221 */ /* 0x000fe20000010000 */
[C---:B------:R-:W-:Y:S01]  /*5a60*/  FFMA.FTZ R125, R194.reuse, R191, R220 ;  /* 0x000000bfc27d7223 */ /* 0x040fe200000100dc */
[----:B------:R-:W-:Y:S01]  /*5a70*/  FFMA.FTZ R220, R194, R186, -R201 ;  /* 0x000000bac2dc7223 */ /* 0x000fe200000108c9 */
[----:B------:R-:W-:Y:S01]  /*5a80*/  FFMA.FTZ R133, R20, R123, R133 ;  /* 0x0000007b14857223 */ /* 0x000fe20000010085 */
[-C--:B------:R-:W-:Y:S01]  /*5a90*/  FMUL.FTZ R194, R196, R206.reuse ;  /* 0x000000cec4c27220 */ /* 0x080fe20000410000 */
[----:B------:R-:W-:Y:S01]  /*5aa0*/  FADD.FTZ R123, -R212, R125 ;  /* 0x0000007dd47b7221 */ /* 0x000fe20000010100 */
[----:B------:R-:W-:Y:S01]  /*5ab0*/  FADD.FTZ R209, R209, R220 ;  /* 0x000000dcd1d17221 */ /* 0x000fe20000010000 */
[-C--:B------:R-:W-:Y:S01]  /*5ac0*/  FMUL.FTZ R135, R196, R133.reuse ;  /* 0x00000085c4877220 */ /* 0x080fe20000410000 */
[C---:B------:R-:W-:Y:S01]  /*5ad0*/  FFMA.FTZ R125, R193.reuse, R133, -R194 ;  /* 0x00000085c17d7223 */ /* 0x040fe200000108c2 */
[C---:B------:R-:W-:Y:S01]  /*5ae0*/  FMUL.FTZ R137, R190.reuse, -R123 ;  /* 0x8000007bbe897220 */ /* 0x040fe20000410000 */
[----:B------:R-:W-:Y:S01]  /*5af0*/  FMUL.FTZ R190, R190, -R209 ;  /* 0x800000d1bebe7220 */ /* 0x000fe20000410000 */
[----:B------:R-:W-:Y:S01]  /*5b00*/  FFMA.FTZ R135, R193, R206, R135 ;  /* 0x000000cec1877223 */ /* 0x000fe20000010087 */
[----:B------:R-:W-:Y:S01]  /*5b10*/  FFMA.FTZ R193, R18, R121, R125 ;  /* 0x0000007912c17223 */ /* 0x000fe2000001007d */
[C---:B------:R-:W-:Y:S01]  /*5b20*/  FFMA.FTZ R137, R188.reuse, R209, -R137 ;  /* 0x000000d1bc897223 */ /* 0x040fe20000010889 */
[----:B------:R-:W-:Y:S01]  /*5b30*/  FFMA.FTZ R121, R188, R123, R190 ;  /* 0x0000007bbc797223 */ /* 0x000fe200000100be */
[----:B------:R-:W-:Y:S01]  /*5b40*/  FADD.FTZ R188, RZ, R135 ;  /* 0x00000087ffbc7221 */ /* 0x000fe20000010000 */
[-C--:B------:R-:W-:Y:S01]  /*5b50*/  FMUL.FTZ R125, R200, R193.reuse ;  /* 0x000000c1c87d7220 */ /* 0x080fe20000410000 */
[----:B------:R-:W-:Y:S01]  /*5b60*/  FADD.FTZ R190, R210, R137 ;  /* 0x00000089d2be7221 */ /* 0x000fe20000010000 */
[----:B------:R-:W-:Y:S01]  /*5b70*/  FADD.FTZ R208, -R208, R121 ;  /* 0x00000079d0d07221 */ /* 0x000fe20000010100 */
[----:B------:R-:W-:Y:S01]  /*5b80*/  FMUL.FTZ R121, R200, R188 ;  /* 0x000000bcc8797220 */ /* 0x000fe20000410000 */
[----:B------:R-:W-:Y:S01]  /*5b90*/  SHF.L.U32 R143, R92, 0x10, RZ ;  /* 0x000000105c8f7819 */ /* 0x000fe200000006ff */
[----:B------:R-:W-:Y:S01]  /*5ba0*/  FMUL.FTZ R229, R18, R184 ;  /* 0x000000b812e57220 */ /* 0x000fe20000410000 */
[C---:B------:R-:W-:Y:S01]  /*5bb0*/  FMUL.FTZ R194, R197.reuse, -R208 ;  /* 0x800000d0c5c27220 */ /* 0x040fe20000410000 */
[----:B------:R-:W-:Y:S01]  /*5bc0*/  FMUL.FTZ R197, R197, -R190 ;  /* 0x800000bec5c57220 */ /* 0x000fe20000410000 */
[C---:B------:R-:W-:Y:S01]  /*5bd0*/  FFMA.FTZ R121, R192.reuse, R193, -R121 ;  /* 0x000000c1c0797223 */ /* 0x040fe20000010879 */
[----:B------:R-:W-:Y:S01]  /*5be0*/  FFMA.FTZ R192, R192, R188, R125 ;  /* 0x000000bcc0c07223 */ /* 0x000fe2000001007d */
[C---:B------:R-:W-:Y:S01]  /*5bf0*/  FFMA.FTZ R194, R195.reuse, R190, -R194 ;  /* 0x000000bec3c27223 */ /* 0x040fe200000108c2 */
[----:B------:R-:W-:Y:S01]  /*5c00*/  FFMA.FTZ R196, R195, R208, R197 ;  /* 0x000000d0c3c47223 */ /* 0x000fe200000100c5 */
[----:B------:R-:W-:Y:S01]  /*5c10*/  FFMA.FTZ R195, R16, R119, R121 ;  /* 0x0000007710c37223 */ /* 0x000fe20000010079 */
[----:B------:R-:W-:Y:S01]  /*5c20*/  FADD.FTZ R192, RZ, R192 ;  /* 0x000000c0ffc07221 */ /* 0x000fe20000010000 */
[----:B------:R-:W-:Y:S01]  /*5c30*/  FADD.FTZ R194, R211, R194 ;  /* 0x000000c2d3c27221 */ /* 0x000fe20000010000 */
[----:B------:R-:W-:Y:S01]  /*5c40*/  FADD.FTZ R196, -R207, R196 ;  /* 0x000000c4cfc47221 */ /* 0x000fe20000010100 */
[CC--:B------:R-:W-:Y:S01]  /*5c50*/  FMUL.FTZ R197, R199.reuse, R195.reuse ;  /* 0x000000c3c7c57220 */ /* 0x0c0fe20000410000 */
[----:B------:R-:W-:Y:S01]  /*5c60*/  FMUL.FTZ R119, R199, R192 ;  /* 0x000000c0c7777220 */ /* 0x000fe20000410000 */
[C---:B------:R-:W-:Y:S01]  /*5c70*/  FMUL.FTZ R200, R171.reuse, -R194 ;  /* 0x800000c2abc87220 */ /* 0x040fe20000410000 */
[----:B------:R-:W-:Y:S01]  /*5c80*/  FMUL.FTZ R171, R171, -R196 ;  /* 0x800000c4abab7220 */ /* 0x000fe20000410000 */
[C---:B------:R-:W-:Y:S01]  /*5c90*/  FFMA.FTZ R197, R198.reuse, R192, R197 ;  /* 0x000000c0c6c57223 */ /* 0x040fe200000100c5 */
[----:B------:R-:W-:Y:S01]  /*5ca0*/  FFMA.FTZ R119, R198, R195, -R119 ;  /* 0x000000c3c6777223 */ /* 0x000fe20000010877 */
[C---:B------:R-:W-:Y:S01]  /*5cb0*/  FFMA.FTZ R121, R183.reuse, R196, R200 ;  /* 0x000000c4b7797223 */ /* 0x040fe200000100c8 */
[----:B------:R-:W-:Y:S01]  /*5cc0*/  FFMA.FTZ R171, R183, R194, -R171 ;  /* 0x000000c2b7ab7223 */ /* 0x000fe200000108ab */
[CC--:B--2---:R-:W-:Y:S01]  /*5cd0*/  FMUL.FTZ R200, R214.reuse, R6.reuse ;  /* 0x00000006d6c87220 */ /* 0x0c4fe20000410000 */
[-C--:B------:R-:W-:Y:S01]  /*5ce0*/  FMUL.FTZ R198, R214, R7.reuse ;  /* 0x00000007d6c67220 */ /* 0x080fe20000410000 */
[----:B------:R-:W-:Y:S01]  /*5cf0*/  FADD.FTZ R178, -R178, R121 ;  /* 0x00000079b2b27221 */ /* 0x000fe20000010100 */
[----:B------:R-:W-:Y:S01]  /*5d00*/  FADD.FTZ R174, R174, R171 ;  /* 0x000000abaeae7221 */ /* 0x000fe20000010000 */
[C---:B0-----:R-:W-:Y:S01]  /*5d10*/  FFMA.FTZ R7, R213.reuse, R7, R200 ;  /* 0x00000007d5077223 */ /* 0x041fe200000100c8 */
[----:B------:R-:W-:Y:S01]  /*5d20*/  FFMA.FTZ R198, R213, R6, -R198 ;  /* 0x00000006d5c67223 */ /* 0x000fe200000108c6 */
[C---:B------:R-:W-:Y:S01]  /*5d30*/  FMUL.FTZ R200, R169.reuse, -R178 ;  /* 0x800000b2a9c87220 */ /* 0x040fe20000410000 */
[----:B------:R-:W-:Y:S01]  /*5d40*/  FMUL.FTZ R169, R169, -R174 ;  /* 0x800000aea9a97220 */ /* 0x000fe20000410000 */
[C---:B------:R-:W-:Y:S01]  /*5d50*/  FMUL.FTZ R6, R214.reuse, R5 ;  /* 0x00000005d6067220 */ /* 0x040fe20000410000 */
[----:B------:R-:W-:Y:S01]  /*5d60*/  FMUL.FTZ R214, R214, R4 ;  /* 0x00000004d6d67220 */ /* 0x000fe20000410000 */
[C---:B------:R-:W-:Y:S01]  /*5d70*/  FFMA.FTZ R121, R165.reuse, R174, -R200 ;  /* 0x000000aea5797223 */ /* 0x040fe200000108c8 */
[----:B------:R-:W-:Y:S01]  /*5d80*/  FFMA.FTZ R169, R165, R178, R169 ;  /* 0x000000b2a5a97223 */ /* 0x000fe200000100a9 */
[----:B------:R-:W-:Y:S01]  /*5d90*/  FFMA.FTZ R4, R213, R4, -R6 ;  /* 0x00000004d5047223 */ /* 0x000fe20000010806 */
[----:B-1----:R-:W-:Y:S01]  /*5da0*/  FADD.FTZ R6, R215, R198 ;  /* 0x000000c6d7067221 */ /* 0x002fe20000010000 */
[----:B------:R-:W-:Y:S01]  /*5db0*/  FADD.FTZ R164, R164, R121 ;  /* 0x00000079a4a47221 */ /* 0x000fe20000010000 */
[----:B------:R-:W-:Y:S01]  /*5dc0*/  FADD.FTZ R162, -R162, R169 ;  /* 0x000000a9a2a27221 */ /* 0x000fe20000010100 */
[----:B------:R-:W-:Y:S01]  /*5dd0*/  FFMA.FTZ R200, R0, R167, RZ ;  /* 0x000000a700c87223 */ /* 0x000fe200000100ff */
[----:B------:R-:W-:Y:S01]  /*5de0*/  FFMA.FTZ R5, R213, R5, R214 ;  /* 0x00000005d5057223 */ /* 0x000fe200000100d6 */
[C---:B------:R-:W-:Y:S01]  /*5df0*/  FMUL.FTZ R121, R153.reuse, -R164 ;  /* 0x800000a499797220 */ /* 0x040fe20000410000 */
[----:B------:R-:W-:Y:S01]  /*5e00*/  FMUL.FTZ R198, R153, -R162 ;  /* 0x800000a299c67220 */ /* 0x000fe20000410000 */
[----:B------:R-:W-:Y:S01]  /*5e10*/  FFMA.FTZ R200, R45, R177, R200 ;  /* 0x000000b12dc87223 */ /* 0x000fe200000100c8 */
[----:B------:R-:W-:Y:S01]  /*5e20*/  FFMA.FTZ R153, R14, R63, R119 ;  /* 0x0000003f0e997223 */ /* 0x000fe20000010077 */
[----:B---3--:R-:W-:Y:S01]  /*5e30*/  FADD.FTZ R7, R216, R7 ;  /* 0x00000007d8077221 */ /* 0x008fe20000010000 */
[C---:B------:R-:W-:Y:S01]  /*5e40*/  FFMA.FTZ R198, R151.reuse, R164, -R198 ;  /* 0x000000a497c67223 */ /* 0x040fe200000108c6 */
[----:B------:R-:W-:Y:S01]  /*5e50*/  FFMA.FTZ R151, R151, R162, R121 ;  /* 0x000000a297977223 */ /* 0x000fe20000010079 */
[----:B------:R-:W-:Y:S01]  /*5e60*/  FFMA.FTZ R200, R43, R181, R200 ;  /* 0x000000b52bc87223 */ /* 0x000fe200000100c8 */
[----:B------:R-:W-:Y:S01]  /*5e70*/  SHF.L.U32 R125, R83, 0x10, RZ ;  /* 0x00000010537d7819 */ /* 0x000fe200000006ff */
[----:B------:R-:W-:Y:S01]  /*5e80*/  FADD.FTZ R155, R155, R198 ;  /* 0x000000c69b9b7221 */ /* 0x000fe20000010000 */
[----:B------:R-:W-:Y:S01]  /*5e90*/  FFMA.FTZ R198, R0, -R11, RZ ;  /* 0x8000000b00c67223 */ /* 0x000fe200000100ff */
        /* <DEDUP_REMOVED lines=13> */
[----:B------:R0:W-:Y:S01]  /*5f70*/  @!P0 STS.128 [R15+0x1980], R4 ;  /* 0x001980040f008388 */ /* 0x0001e20000000c00 */
[----:B------:R-:W-:Y:S01]  /*5f80*/  FFMA.FTZ R200, R35, R170, R200 ;  /* 0x000000aa23c87223 */ /* 0x000fe200000100c8 */
[----:B------:R-:W-:Y:S01]  /*5f90*/  FFMA.FTZ R198, R39, -R163, R198 ;  /* 0x800000a327c67223 */ /* 0x000fe200000100c6 */
[C---:B------:R-:W-:Y:S01]  /*5fa0*/  FMUL.FTZ R63, R9.reuse, R190 ;  /* 0x000000be093f7220 */ /* 0x040fe20000410000 */
[----:B------:R-:W-:Y:S01]  /*5fb0*/  FMUL.FTZ R119, R9, R208 ;  /* 0x000000d009777220 */ /* 0x000fe20000410000 */
[----:B------:R-:W-:Y:S01]  /*5fc0*/  FFMA.FTZ R200, R33, R172, R200 ;  /* 0x000000ac21c87223 */ /* 0x000fe200000100c8 */
[----:B------:R-:W-:Y:S01]  /*5fd0*/  FFMA.FTZ R198, R37, -R10, R198 ;  /* 0x8000000a25c67223 */ /* 0x000fe200000100c6 */
[C---:B------:R-:W-:Y:S01]  /*5fe0*/  FFMA.FTZ R12, R8.reuse, R208, -R63 ;  /* 0x000000d0080c7223 */ /* 0x040fe2000001083f */
[----:B------:R-:W-:Y:S01]  /*5ff0*/  FFMA.FTZ R119, R8, R190, R119 ;  /* 0x000000be08777223 */ /* 0x000fe20000010077 */
[----:B------:R-:W-:Y:S01]  /*6000*/  FFMA.FTZ R200, R31, R180, R200 ;  /* 0x000000b41fc87223 */ /* 0x000fe200000100c8 */
[----:B------:R-:W-:Y:S01]  /*6010*/  FFMA.FTZ R198, R35, -R156, R198 ;  /* 0x8000009c23c67223 */ /* 0x000fe200000100c6 */
[----:B------:R-:W-:Y:S01]  /*6020*/  FMUL.FTZ R121, R129, R12 ;  /* 0x0000000c81797220 */ /* 0x000fe20000410000 */
[----:B------:R-:W-:Y:S01]  /*6030*/  FFMA.FTZ R177, -R42, R145, R177 ;  /* 0x000000912ab17223 */ /* 0x000fe200000101b1 */
[----:B------:R-:W-:Y:S01]  /*6040*/  FFMA.FTZ R200, R29, R187, R200 ;  /* 0x000000bb1dc87223 */ /* 0x000fe200000100c8 */
[----:B------:R-:W-:Y:S01]  /*6050*/  FFMA.FTZ R198, R33, -R158, R198 ;  /* 0x8000009e21c67223 */ /* 0x000fe200000100c6 */
[----:B------:R-:W-:Y:S01]  /*6060*/  FFMA.FTZ R181, -R40, R143, R181 ;  /* 0x0000008f28b57223 */ /* 0x000fe200000101b5 */
[C---:B0-----:R-:W-:Y:S01]  /*6070*/  FMUL.FTZ R5, R118.reuse, -R13 ;  /* 0x8000000d76057220 */ /* 0x041fe20000410000 */
[----:B------:R-:W-:Y:S01]  /*6080*/  FMUL.FTZ R118, R118, -R149 ;  /* 0x8000009576767220 */ /* 0x000fe20000410000 */
[----:B------:R-:W-:Y:S01]  /*6090*/  FFMA.FTZ R198, R31, -R160, R198 ;  /* 0x800000a01fc67223 */ /* 0x000fe200000100c6 */
[----:B------:R-:W-:Y:S01]  /*60a0*/  FFMA.FTZ R200, R27, R131, R200 ;  /* 0x000000831bc87223 */ /* 0x000fe200000100c8 */
[C---:B------:R-:W-:Y:S01]  /*60b0*/  FFMA.FTZ R5, R120.reuse, R149, -R5 ;  /* 0x0000009578057223 */ /* 0x040fe20000010805 */
[----:B------:R-:W-:Y:S01]  /*60c0*/  FFMA.FTZ R169, R120, R13, R118 ;  /* 0x0000000d78a97223 */ /* 0x000fe20000010076 */
[----:B------:R-:W-:Y:S01]  /*60d0*/  FMUL.FTZ R4, R9, R123 ;  /* 0x0000007b09047220 */ /* 0x000fe20000410000 */
[----:B------:R-:W-:Y:S01]  /*60e0*/  FFMA.FTZ R198, R29, -R182, R198 ;  /* 0x800000b61dc67223 */ /* 0x000fe200000100c6 */
[----:B------:R-:W-:Y:S01]  /*60f0*/  FADD.FTZ R165, R146, R5 ;  /* 0x0000000592a57221 */ /* 0x000fe20000010000 */
[----:B------:R-:W-:Y:S01]  /*6100*/  FMUL.FTZ R5, R9, R209 ;  /* 0x000000d109057220 */ /* 0x000fe20000410000 */
[----:B------:R-:W-:Y:S01]  /*6110*/  FADD.FTZ R169, -R148, R169 ;  /* 0x000000a994a97221 */ /* 0x000fe20000010100 */
[----:B------:R-:W-:Y:S01]  /*6120*/  FFMA.FTZ R200, R25, R127, R200 ;  /* 0x0000007f19c87223 */ /* 0x000fe200000100c8 */
[C---:B------:R-:W-:Y:S01]  /*6130*/  FFMA.FTZ R4, R8.reuse, R209, R4 ;  /* 0x000000d108047223 */ /* 0x040fe20000010004 */
[----:B------:R-:W-:Y:S01]  /*6140*/  FFMA.FTZ R7, R8, R123, -R5 ;  /* 0x0000007b08077223 */ /* 0x000fe20000010805 */
[C---:B------:R-:W-:Y:S01]  /*6150*/  FMUL.FTZ R5, R122.reuse, -R169 ;  /* 0x800000a97a057220 */ /* 0x040fe20000410000 */
[----:B------:R-:W-:Y:S01]  /*6160*/  FMUL.FTZ R122, R122, -R165 ;  /* 0x800000a57a7a7220 */ /* 0x000fe20000410000 */
[----:B------:R-:W-:Y:S01]  /*6170*/  FFMA.FTZ R127, -R22, R125, R127 ;  /* 0x0000007d167f7223 */ /* 0x000fe2000001017f */
[----:B------:R-:W-:Y:S01]  /*6180*/  FMUL.FTZ R6, R218, R7 ;  /* 0x00000007da067220 */ /* 0x000fe20000410000 */
        /* <DEDUP_REMOVED lines=8> */
[----:B------:R-:W-:Y:S01]  /*6210*/  FMUL.FTZ R7, R126, -R171 ;  /* 0x800000ab7e077220 */ /* 0x000fe20000410000 */
[C---:B------:R-:W-:Y:S01]  /*6220*/  FMUL.FTZ R4, R218.reuse, R123 ;  /* 0x0000007bda047220 */ /* 0x040fe20000410000 */
[----:B------:R-:W-:Y:S01]  /*6230*/  FFMA.FTZ R135, R25, -R218, R198 ;  /* 0x800000da19877223 */ /* 0x000fe200000100c6 */
[----:B------:R-:W-:Y:S01]  /*6240*/  FMUL.FTZ R218, R218, R5 ;  /* 0x00000005dada7220 */ /* 0x000fe20000410000 */
[----:B------:R-:W-:Y:S01]  /*6250*/  FFMA.FTZ R7, R128, R183, R7 ;  /* 0x000000b780077223 */ /* 0x000fe20000010007 */
[----:B------:R-:W-:Y:S01]  /*6260*/  FADD.FTZ R50, R5, R50 ;  /* 0x0000003205327221 */ /* 0x000fe20000010000 */
[C---:B------:R-:W-:Y:S01]  /*6270*/  FFMA.FTZ R4, R127.reuse, R5, R4 ;  /* 0x000000057f047223 */ /* 0x040fe20000010004 */
[----:B------:R-:W-:Y:S01]  /*6280*/  FMUL.FTZ R126, R126, -R183 ;  /* 0x800000b77e7e7220 */ /* 0x000fe20000410000 */
[----:B------:R-:W-:Y:S01]  /*6290*/  FFMA.FTZ R5, R127, R123, -R218 ;  /* 0x0000007b7f057223 */ /* 0x000fe200000108da */
[----:B------:R-:W-:Y:S01]  /*62a0*/  SHF.L.U32 R127, R84, 0x10, RZ ;  /* 0x00000010547f7819 */ /* 0x000fe200000006ff */
[----:B------:R-:W-:Y:S01]  /*62b0*/  FADD.FTZ R201, -R140, R7 ;  /* 0x000000078cc97221 */ /* 0x000fe20000010100 */
[----:B------:R-:W-:Y:S01]  /*62c0*/  FMUL.FTZ R7, R24, R208 ;  /* 0x000000d018077220 */ /* 0x000fe20000410000 */
[----:B------:R-:W-:Y:S01]  /*62d0*/  FFMA.FTZ R118, R125, R209, R6 ;  /* 0x000000d17d767223 */ /* 0x000fe20000010006 */
[----:B------:R-:W-:Y:S01]  /*62e0*/  FFMA.FTZ R199, R128, R171, -R126 ;  /* 0x000000ab80c77223 */ /* 0x000fe2000001087e */
[C---:B------:R-:W-:Y:S01]  /*62f0*/  FMUL.FTZ R6, R24.reuse, R190 ;  /* 0x000000be18067220 */ /* 0x040fe20000410000 */
[----:B------:R-:W-:Y:S01]  /*6300*/  FFMA.FTZ R120, -R24, R127, R131 ;  /* 0x0000007f18787223 */ /* 0x000fe20000010183 */
[C---:B------:R-:W-:Y:S01]  /*6310*/  FMUL.FTZ R63, R129.reuse, R7 ;  /* 0x00000007813f7220 */ /* 0x040fe20000410000 */
[----:B------:R-:W-:Y:S01]  /*6320*/  FADD.FTZ R199, R138, R199 ;  /* 0x000000c78ac77221 */ /* 0x000fe20000010000 */
[----:B------:R-:W-:Y:S01]  /*6330*/  FADD.FTZ R51, R6, R51 ;  /* 0x0000003306337221 */ /* 0x000fe20000010000 */
[-C--:B------:R-:W-:Y:S01]  /*6340*/  FMUL.FTZ R129, R129, R6.reuse ;  /* 0x0000000681817220 */ /* 0x080fe20000410000 */
[----:B------:R-:W-:Y:S01]  /*6350*/  FFMA.FTZ R6, R120, R6, R63 ;  /* 0x0000000678067223 */ /* 0x000fe2000001003f */
[C---:B------:R-:W-:Y:S01]  /*6360*/  FMUL.FTZ R63, R130.reuse, -R201 ;  /* 0x800000c9823f7220 */ /* 0x040fe20000410000 */
[-C--:B------:R-:W-:Y:S01]  /*6370*/  FMUL.FTZ R130, R130, -R199.reuse ;  /* 0x800000c782827220 */ /* 0x080fe20000410000 */
[----:B------:R-:W-:Y:S01]  /*6380*/  SHF.L.U32 R123, R82, 0x10, RZ ;  /* 0x00000010527b7819 */ /* 0x000fe200000006ff */
[----:B------:R-:W-:Y:S01]  /*6390*/  FADD.FTZ R75, R118, R75 ;  /* 0x0000004b764b7221 */ /* 0x000fe20000010000 */
[C---:B------:R-:W-:Y:S01]  /*63a0*/  FFMA.FTZ R63, R132.reuse, R199, -R63 ;  /* 0x000000c7843f7223 */ /* 0x040fe2000001083f */
[----:B------:R-:W-:Y:S01]  /*63b0*/  FFMA.FTZ R207, R132, R201, R130 ;  /* 0x000000c984cf7223 */ /* 0x000fe20000010082 */
[C---:B------:R-:W-:Y:S01]  /*63c0*/  FMUL.FTZ R132, R20.reuse, R191 ;  /* 0x000000bf14847220 */ /* 0x040fe20000410000 */
[-C--:B------:R-:W-:Y:S01]  /*63d0*/  FMUL.FTZ R128, R20, R186.reuse ;  /* 0x000000ba14807220 */ /* 0x080fe20000410000 */
[----:B------:R-:W-:Y:S01]  /*63e0*/  FADD.FTZ R154, R154, R63 ;  /* 0x0000003f9a9a7221 */ /* 0x000fe20000010000 */
[----:B------:R-:W-:Y:S01]  /*63f0*/  FMUL.FTZ R63, R9, R186 ;  /* 0x000000ba093f7220 */ /* 0x000fe20000410000 */
[----:B------:R-:W-:Y:S01]  /*6400*/  FADD.FTZ R207, -R136, R207 ;  /* 0x000000cf88cf7221 */ /* 0x000fe20000010100 */
[----:B------:R-:W-:Y:S01]  /*6410*/  FMUL.FTZ R118, R206, R132 ;  /* 0x00000084ce767220 */ /* 0x000fe20000410000 */
[----:B------:R-:W-:Y:S01]  /*6420*/  FFMA.FTZ R211, -R20, R123, R133 ;  /* 0x0000007b14d37223 */ /* 0x000fe20000010185 */
[----:B------:R-:W-:Y:S01]  /*6430*/  FFMA.FTZ R63, R8, R191, -R63 ;  /* 0x000000bf083f7223 */ /* 0x000fe2000001083f */
[C---:B------:R-:W-:Y:S01]  /*6440*/  FMUL.FTZ R12, R134.reuse, -R207 ;  /* 0x800000cf860c7220 */ /* 0x040fe20000410000 */
[----:B------:R-:W-:Y:S01]  /*6450*/  FMUL.FTZ R134, R134, -R154 ;  /* 0x8000009a86867220 */ /* 0x000fe20000410000 */
[----:B------:R-:W-:Y:S01]  /*6460*/  FFMA.FTZ R124, R23, -R206, R135 ;  /* 0x800000ce177c7223 */ /* 0x000fe20000010087 */
[----:B------:R-:W-:Y:S01]  /*6470*/  FMUL.FTZ R122, R206, R63 ;  /* 0x0000003fce7a7220 */ /* 0x000fe20000410000 */
[----:B------:R-:W-:Y:S01]  /*6480*/  FADD.FTZ R49, R128, R49 ;  /* 0x0000003180317221 */ /* 0x000fe20000010000 */
[-C--:B------:R-:W-:Y:S01]  /*6490*/  FMUL.FTZ R206, R206, R128.reuse ;  /* 0x00000080cece7220 */ /* 0x080fe20000410000 */
[-C--:B------:R-:W-:Y:S01]  /*64a0*/  FFMA.FTZ R209, R147, R207.reuse, R134 ;  /* 0x000000cf93d17223 */ /* 0x080fe20000010086 */
[----:B------:R-:W-:Y:S01]  /*64b0*/  FFMA.FTZ R128, R211, R128, R118 ;  /* 0x00000080d3807223 */ /* 0x000fe20000010076 */
[-C--:B------:R-:W-:Y:S01]  /*64c0*/  FMUL.FTZ R118, R42, R154.reuse ;  /* 0x0000009a2a767220 */ /* 0x080fe20000410000 */
[----:B------:R-:W-:Y:S01]  /*64d0*/  FFMA.FTZ R63, R147, R154, -R12 ;  /* 0x0000009a933f7223 */ /* 0x000fe2000001080c */
[----:B------:R-:W-:Y:S01]  /*64e0*/  FADD.FTZ R209, -R168, R209 ;  /* 0x000000d1a8d17221 */ /* 0x000fe20000010100 */
[----:B------:R-:W-:Y:S01]  /*64f0*/  FMUL.FTZ R126, R42, R207 ;  /* 0x000000cf2a7e7220 */ /* 0x000fe20000410000 */
[----:B------:R-:W-:Y:S01]  /*6500*/  FMUL.FTZ R140, R157, R118 ;  /* 0x000000769d8c7220 */ /* 0x000fe20000410000 */
[----:B------:R-:W-:Y:S01]  /*6510*/  SHF.L.U32 R136, R205, 0x10, RZ ;  /* 0x00000010cd887819 */ /* 0x000fe200000006ff */
[----:B------:R-:W-:Y:S01]  /*6520*/  FFMA.FTZ R7, R120, R7, -R129 ;  /* 0x0000000778077223 */ /* 0x000fe20000010881 */
[----:B------:R-:W-:Y:S01]  /*6530*/  FADD.FTZ R147, R166, R63 ;  /* 0x0000003fa6937221 */ /* 0x000fe20000010000 */
[----:B------:R-:W-:Y:S01]  /*6540*/  FMUL.FTZ R134, R44, R209 ;  /* 0x000000d12c867220 */ /* 0x000fe20000410000 */
[----:B------:R-:W-:Y:S01]  /*6550*/  FFMA.FTZ R120, R120, R119, R121 ;  /* 0x0000007778787223 */ /* 0x000fe20000010079 */
[-C--:B------:R-:W-:Y:S01]  /*6560*/  FFMA.FTZ R119, R177, R126.reuse, -R140 ;  /* 0x0000007eb1777223 */ /* 0x080fe2000001088c */
[----:B------:R-:W-:Y:S01]  /*6570*/  FMUL.FTZ R140, R157, R126 ;  /* 0x0000007e9d8c7220 */ /* 0x000fe20000410000 */
[C---:B------:R-:W-:Y:S01]  /*6580*/  FFMA.FTZ R167, -R44.reuse, R136, R167 ;  /* 0x000000882ca77223 */ /* 0x040fe200000101a7 */
[----:B------:R-:W-:Y:S01]  /*6590*/  FMUL.FTZ R12, R44, R147 ;  /* 0x000000932c0c7220 */ /* 0x000fe20000410000 */
[----:B------:R-:W-:Y:S01]  /*65a0*/  FMUL.FTZ R138, R11, R134 ;  /* 0x000000860b8a7220 */ /* 0x000fe20000410000 */
[C---:B------:R-:W-:Y:S01]  /*65b0*/  FMUL.FTZ R126, R40.reuse, R199 ;  /* 0x000000c7287e7220 */ /* 0x040fe20000410000 */
[----:B------:R-:W-:Y:S01]  /*65c0*/  FFMA.FTZ R63, R177, R118, R140 ;  /* 0x00000076b13f7223 */ /* 0x000fe2000001008c */
[----:B------:R-:W-:Y:S01]  /*65d0*/  FMUL.FTZ R142, R40, R201 ;  /* 0x000000c9288e7220 */ /* 0x000fe20000410000 */
[-C--:B------:R-:W-:Y:S01]  /*65e0*/  FFMA.FTZ R138, R167, R12.reuse, R138 ;  /* 0x0000000ca78a7223 */ /* 0x080fe2000001008a */
[----:B------:R-:W-:Y:S01]  /*65f0*/  FMUL.FTZ R140, R11, R12 ;  /* 0x0000000c0b8c7220 */ /* 0x000fe20000410000 */
[----:B------:R-:W-:Y:S01]  /*6600*/  FMUL.FTZ R144, R159, R126 ;  /* 0x0000007e9f907220 */ /* 0x000fe20000410000 */
[C---:B------:R-:W-:Y:S01]  /*6610*/  FFMA.FTZ R175, -R38.reuse, R141, R175 ;  /* 0x0000008d26af7223 */ /* 0x040fe200000101af */
[----:B------:R-:W-:Y:S01]  /*6620*/  FADD.FTZ R138, RZ, R138 ;  /* 0x0000008aff8a7221 */ /* 0x000fe20000010000 */
[----:B------:R-:W-:Y:S01]  /*6630*/  FFMA.FTZ R140, R167, R134, -R140 ;  /* 0x00000086a78c7223 */ /* 0x000fe2000001088c */
[-C--:B------:R-:W-:Y:S01]  /*6640*/  FFMA.FTZ R144, R181, R142.reuse, -R144 ;  /* 0x0000008eb5907223 */ /* 0x080fe20000010890 */
[----:B------:R-:W-:Y:S01]  /*6650*/  FMUL.FTZ R142, R159, R142 ;  /* 0x0000008e9f8e7220 */ /* 0x000fe20000410000 */
[----:B------:R-:W-:Y:S01]  /*6660*/  FMUL.FTZ R134, R38, R171 ;  /* 0x000000ab26867220 */ /* 0x000fe20000410000 */
[----:B------:R-:W-:Y:S01]  /*6670*/  FADD.FTZ R63, R138, R63 ;  /* 0x0000003f8a3f7221 */ /* 0x000fe20000010000 */
[----:B------:R-:W-:Y:S01]  /*6680*/  FADD.FTZ R140, RZ, R140 ;  /* 0x0000008cff8c7221 */ /* 0x000fe20000010000 */
[----:B------:R-:W-:Y:S01]  /*6690*/  FFMA.FTZ R142, R181, R126, R142 ;  /* 0x0000007eb58e7223 */ /* 0x000fe2000001008e */
[----:B------:R-:W-:Y:S01]  /*66a0*/  FMUL.FTZ R138, R38, R183 ;  /* 0x000000b7268a7220 */ /* 0x000fe20000410000 */
[----:B------:R-:W-:Y:S01]  /*66b0*/  FMUL.FTZ R146, R161, R134 ;  /* 0x00000086a1927220 */ /* 0x000fe20000410000 */
[----:B------:R-:W-:Y:S01]  /*66c0*/  FADD.FTZ R119, R140, R119 ;  /* 0x000000778c777221 */ /* 0x000fe20000010000 */
[----:B------:R-:W-:Y:S01]  /*66d0*/  FADD.FTZ R63, R63, R142 ;  /* 0x0000008e3f3f7221 */ /* 0x000fe20000010000 */
[-C--:B------:R-:W-:Y:S01]  /*66e0*/  FMUL.FTZ R140, R161, R138.reuse ;  /* 0x0000008aa18c7220 */ /* 0x080fe20000410000 */
[----:B------:R-:W-:Y:S01]  /*66f0*/  FFMA.FTZ R146, R175, R138, -R146 ;  /* 0x0000008aaf927223 */ /* 0x000fe20000010892 */
[C---:B------:R-:W-:Y:S01]  /*6700*/  FMUL.FTZ R142, R36.reuse, R169 ;  /* 0x000000a9248e7220 */ /* 0x040fe20000410000 */
[C---:B------:R-:W-:Y:S01]  /*6710*/  FMUL.FTZ R138, R36.reuse, R165 ;  /* 0x000000a5248a7220 */ /* 0x040fe20000410000 */
[----:B------:R-:W-:Y:S01]  /*6720*/  FADD.FTZ R119, R119, R144 ;  /* 0x0000009077777221 */ /* 0x000fe20000010000 */
[----:B------:R-:W-:Y:S01]  /*6730*/  FFMA.FTZ R140, R175, R134, R140 ;  /* 0x00000086af8c7223 */ /* 0x000fe2000001008c */
[----:B------:R-:W-:Y:S01]  /*6740*/  FFMA.FTZ R173, -R36, R139, R173 ;  /* 0x0000008b24ad7223 */ /* 0x000fe200000101ad */
[C---:B------:R-:W-:Y:S01]  /*6750*/  FMUL.FTZ R144, R163.reuse, R142 ;  /* 0x0000008ea3907220 */ /* 0x040fe20000410000 */
[-C--:B------:R-:W-:Y:S01]  /*6760*/  FMUL.FTZ R121, R163, R138.reuse ;  /* 0x0000008aa3797220 */ /* 0x080fe20000410000 */
[----:B------:R-:W-:Y:S01]  /*6770*/  SHF.L.U32 R137, R89, 0x10, RZ ;  /* 0x0000001059897819 */ /* 0x000fe200000006ff */
[----:B------:R-:W-:Y:S01]  /*6780*/  FMUL.FTZ R213, R34, R149 ;  /* 0x0000009522d57220 */ /* 0x000fe20000410000 */
[----:B------:R-:W-:Y:S01]  /*6790*/  FADD.FTZ R63, R63, R140 ;  /* 0x0000008c3f3f7221 */ /* 0x000fe20000010000 */
[C---:B------:R-:W-:Y:S01]  /*67a0*/  FFMA.FTZ R144, R173.reuse, R138, R144 ;  /* 0x0000008aad907223 */ /* 0x040fe20000010090 */
[----:B------:R-:W-:Y:S01]  /*67b0*/  FFMA.FTZ R142, R173, R142, -R121 ;  /* 0x0000008ead8e7223 */ /* 0x000fe20000010879 */
[----:B------:R-:W-:Y:S01]  /*67c0*/  SHF.L.U32 R135, R88, 0x10, RZ ;  /* 0x0000001058877819 */ /* 0x000fe200000006ff */
[C---:B------:R-:W-:Y:S01]  /*67d0*/  FFMA.FTZ R179, -R34.reuse, R137, R179 ;  /* 0x0000008922b37223 */ /* 0x040fe200000101b3 */
[----:B------:R-:W-:Y:S01]  /*67e0*/  FMUL.FTZ R121, R34, R13 ;  /* 0x0000000d22797220 */ /* 0x000fe20000410000 */
[----:B------:R-:W-:Y:S01]  /*67f0*/  FMUL.FTZ R140, R10, R213 ;  /* 0x000000d50a8c7220 */ /* 0x000fe20000410000 */
[C---:B------:R-:W-:Y:S01]  /*6800*/  FMUL.FTZ R215, R32.reuse, R155 ;  /* 0x0000009b20d77220 */ /* 0x040fe20000410000 */
[----:B------:R-:W-:Y:S01]  /*6810*/  FADD.FTZ R63, R63, R144 ;  /* 0x000000903f3f7221 */ /* 0x000fe20000010000 */
[----:B------:R-:W-:Y:S01]  /*6820*/  FFMA.FTZ R130, R23, R133, R200 ;  /* 0x0000008517827223 */ /* 0x000fe200000100c8 */
[----:B------:R-:W-:Y:S01]  /*6830*/  FFMA.FTZ R144, R179, R121, -R140 ;  /* 0x00000079b3907223 */ /* 0x000fe2000001088c */
[----:B------:R-:W-:Y:S01]  /*6840*/  SHF.L.U32 R133, R87, 0x10, RZ ;  /* 0x0000001057857819 */ /* 0x000fe200000006ff */
[C---:B------:R-:W-:Y:S01]  /*6850*/  FFMA.FTZ R170, -R32.reuse, R135, R170 ;  /* 0x0000008720aa7223 */ /* 0x040fe200000101aa */
[----:B------:R-:W-:Y:S01]  /*6860*/  FMUL.FTZ R129, R32, R151 ;  /* 0x0000009720817220 */ /* 0x000fe20000410000 */
[----:B------:R-:W-:Y:S01]  /*6870*/  FMUL.FTZ R131, R156, R215 ;  /* 0x000000d79c837220 */ /* 0x000fe20000410000 */
[----:B------:R-:W-:Y:S01]  /*6880*/  FMUL.FTZ R140, R10, R121 ;  /* 0x000000790a8c7220 */ /* 0x000fe20000410000 */
[----:B------:R-:W-:Y:S01]  /*6890*/  FMUL.FTZ R217, R30, R164 ;  /* 0x000000a41ed97220 */ /* 0x000fe20000410000 */
[----:B------:R-:W-:Y:S01]  /*68a0*/  FADD.FTZ R119, R119, R146 ;  /* 0x0000009277777221 */ /* 0x000fe20000010000 */
[----:B------:R-:W-:Y:S01]  /*68b0*/  FFMA.FTZ R146, R170, R129, -R131 ;  /* 0x00000081aa927223 */ /* 0x000fe20000010883 */
[----:B------:R-:W-:Y:S01]  /*68c0*/  FFMA.FTZ R140, R179, R213, R140 ;  /* 0x000000d5b38c7223 */ /* 0x000fe2000001008c */
[C---:B------:R-:W-:Y:S01]  /*68d0*/  FFMA.FTZ R172, -R30.reuse, R133, R172 ;  /* 0x000000851eac7223 */ /* 0x040fe200000101ac */
        /* <DEDUP_REMOVED lines=8> */
[----:B------:R-:W-:Y:S01]  /*6960*/  SHF.L.U32 R129, R85, 0x10, RZ ;  /* 0x0000001055817819 */ /* 0x000fe200000006ff */
[----:B------:R-:W-:Y:S01]  /*6970*/  FADD.FTZ R63, R63, R140 ;  /* 0x0000008c3f3f7221 */ /* 0x000fe20000010000 */
[----:B------:R-:W-:Y:S01]  /*6980*/  SHF.L.U32 R131, R86, 0x10, RZ ;  /* 0x0000001056837819 */ /* 0x000fe200000006ff */
[----:B------:R-:W-:Y:S01]  /*6990*/  FFMA.FTZ R140, R172, R217, R121 ;  /* 0x000000d9ac8c7223 */ /* 0x000fe20000010079 */
[----:B------:R-:W-:Y:S01]  /*69a0*/  FADD.FTZ R119, R119, R144 ;  /* 0x0000009077777221 */ /* 0x000fe20000010000 */
[----:B------:R-:W-:Y:S01]  /*69b0*/  SHF.L.U32 R121, R81, 0x10, RZ ;  /* 0x0000001051797819 */ /* 0x000fe200000006ff */
        /* <DEDUP_REMOVED lines=8> */
[----:B------:R-:W-:Y:S01]  /*6a40*/  FADD.FTZ R119, R119, R146 ;  /* 0x0000009277777221 */ /* 0x000fe20000010000 */
[----:B------:R-:W-:Y:S01]  /*6a50*/  FFMA.FTZ R146, R21, R193, R130 ;  /* 0x000000c115927223 */ /* 0x000fe20000010082 */
[----:B------:R-:W-:Y:S01]  /*6a60*/  FMUL.FTZ R130, R188, R148 ;  /* 0x00000094bc827220 */ /* 0x000fe20000410000 */
[----:B------:R-:W-:Y:S01]  /*6a70*/  FFMA.FTZ R193, -R18, R121, R193 ;  /* 0x0000007912c17223 */ /* 0x000fe200000101c1 */
[----:B------:R-:W-:Y:S01]  /*6a80*/  FFMA.FTZ R144, R180, R221, -R223 ;  /* 0x000000ddb4907223 */ /* 0x000fe200000108df */
[----:B------:R-:W-:Y:S01]  /*6a90*/  FMUL.FTZ R225, R26, R196 ;  /* 0x000000c41ae17220 */ /* 0x000fe20000410000 */
[----:B------:R-:W-:Y:S01]  /*6aa0*/  FMUL.FTZ R227, R182, R219 ;  /* 0x000000dbb6e37220 */ /* 0x000fe20000410000 */
[----:B------:R-:W-:Y:S01]  /*6ab0*/  FMUL.FTZ R221, R160, R221 ;  /* 0x000000dda0dd7220 */ /* 0x000fe20000410000 */
[----:B------:R-:W-:Y:S01]  /*6ac0*/  FFMA.FTZ R223, R193, R229, R130 ;  /* 0x000000e5c1df7223 */ /* 0x000fe20000010082 */
[----:B------:R-:W-:Y:S01]  /*6ad0*/  FADD.FTZ R119, R119, R142 ;  /* 0x0000008e77777221 */ /* 0x000fe20000010000 */
[----:B------:R-:W-:Y:S01]  /*6ae0*/  FFMA.FTZ R227, R140, R225, -R227 ;  /* 0x000000e18ce37223 */ /* 0x000fe200000108e3 */
[----:B------:R-:W-:Y:S01]  /*6af0*/  FFMA.FTZ R130, R180, R187, R221 ;  /* 0x000000bbb4827223 */ /* 0x000fe200000100dd */
[----:B------:R-:W-:Y:S01]  /*6b00*/  FMUL.FTZ R225, R182, R225 ;  /* 0x000000e1b6e17220 */ /* 0x000fe20000410000 */
[----:B------:R-:W-:Y:S01]  /*6b10*/  FADD.FTZ R144, R119, R144 ;  /* 0x0000009077907221 */ /* 0x000fe20000010000 */
[----:B------:R-:W-:Y:S01]  /*6b20*/  SHF.L.U32 R119, R80, 0x10, RZ ;  /* 0x0000001050777819 */ /* 0x000fe200000006ff */
[----:B------:R-:W-:Y:S01]  /*6b30*/  FADD.FTZ R63, R63, R130 ;  /* 0x000000823f3f7221 */ /* 0x000fe20000010000 */
[----:B------:R-:W-:Y:S01]  /*6b40*/  FFMA.FTZ R130, R140, R219, R225 ;  /* 0x000000db8c827223 */ /* 0x000fe200000100e1 */
[----:B------:R-:W-:Y:S01]  /*6b50*/  FMUL.FTZ R150, R188, R229 ;  /* 0x000000e5bc967220 */ /* 0x000fe20000410000 */
[----:B------:R-:W-:Y:S01]  /*6b60*/  FADD.FTZ R144, R144, R227 ;  /* 0x000000e390907221 */ /* 0x000fe20000010000 */
[C---:B------:R-:W-:Y:S01]  /*6b70*/  FMUL.FTZ R142, R16.reuse, R185 ;  /* 0x000000b9108e7220 */ /* 0x040fe20000410000 */
[----:B------:R-:W-:Y:S01]  /*6b80*/  FADD.FTZ R63, R63, R130 ;  /* 0x000000823f3f7221 */ /* 0x000fe20000010000 */
[C---:B------:R-:W-:Y:S01]  /*6b90*/  FMUL.FTZ R130, R16.reuse, R176 ;  /* 0x000000b010827220 */ /* 0x040fe20000410000 */
[----:B------:R-:W-:Y:S01]  /*6ba0*/  FFMA.FTZ R146, R19, R195, R146 ;  /* 0x000000c313927223 */ /* 0x000fe20000010092 */
[----:B------:R-:W-:Y:S01]  /*6bb0*/  FFMA.FTZ R195, -R16, R119, R195 ;  /* 0x0000007710c37223 */ /* 0x000fe200000101c3 */
[----:B------:R-:W-:Y:S01]  /*6bc0*/  FFMA.FTZ R150, R193, R148, -R150 ;  /* 0x00000094c1967223 */ /* 0x000fe20000010896 */
[----:B------:R-:W-:Y:S01]  /*6bd0*/  FMUL.FTZ R221, R192, R130 ;  /* 0x00000082c0dd7220 */ /* 0x000fe20000410000 */
[----:B------:R-:W-:Y:S01]  /*6be0*/  FADD.FTZ R144, R144, R7 ;  /* 0x0000000790907221 */ /* 0x000fe20000010000 */
[----:B------:R-:W-:Y:S01]  /*6bf0*/  FMUL.FTZ R148, R192, R142 ;  /* 0x0000008ec0947220 */ /* 0x000fe20000410000 */
[----:B------:R-:W-:Y:S01]  /*6c00*/  FFMA.FTZ R132, R211, R132, -R206 ;  /* 0x00000084d3847223 */ /* 0x000fe200000108ce */
[----:B------:R-:W-:Y:S01]  /*6c10*/  FFMA.FTZ R142, R195, R142, -R221 ;  /* 0x0000008ec38e7223 */ /* 0x000fe200000108dd */
[----:B------:R-:W-:Y:S01]  /*6c20*/  FADD.FTZ R221, R63, R6 ;  /* 0x000000063fdd7221 */ /* 0x000fe20000010000 */
[----:B------:R-:W-:Y:S01]  /*6c30*/  FADD.FTZ R5, R144, R5 ;  /* 0x0000000590057221 */ /* 0x000fe20000010000 */
[----:B------:R-:W-:Y:S01]  /*6c40*/  FADD.FTZ R47, R130, R47 ;  /* 0x0000002f822f7221 */ /* 0x000fe20000010000 */
[----:B------:R-:W-:Y:S01]  /*6c50*/  FFMA.FTZ R225, R195, R130, R148 ;  /* 0x00000082c3e17223 */ /* 0x000fe20000010094 */
[----:B------:R-:W-:Y:S01]  /*6c60*/  SHF.L.U32 R63, R78, 0x10, RZ ;  /* 0x000000104e3f7819 */ /* 0x000fe200000006ff */
[----:B------:R-:W-:Y:S01]  /*6c70*/  FADD.FTZ R221, R221, R4 ;  /* 0x00000004dddd7221 */ /* 0x000fe20000010000 */
[----:B------:R-:W-:Y:S01]  /*6c80*/  FADD.FTZ R130, RZ, R197 ;  /* 0x000000c5ff827221 */ /* 0x000fe20000010000 */
[C---:B------:R-:W-:Y:S01]  /*6c90*/  FMUL.FTZ R7, R14.reuse, R2 ;  /* 0x000000020e077220 */ /* 0x040fe20000410000 */
[----:B------:R-:W-:Y:S01]  /*6ca0*/  FADD.FTZ R5, R5, R132 ;  /* 0x0000008405057221 */ /* 0x000fe20000010000 */
[----:B------:R-:W-:Y:S01]  /*6cb0*/  FFMA.FTZ R6, R17, R153, R146 ;  /* 0x0000009911067223 */ /* 0x000fe20000010092 */
[----:B------:R-:W-:Y:S01]  /*6cc0*/  FADD.FTZ R128, R221, R128 ;  /* 0x00000080dd807221 */ /* 0x000fe20000010000 */
[C---:B------:R-:W-:Y:S01]  /*6cd0*/  FMUL.FTZ R148, R14.reuse, R3 ;  /* 0x000000030e947220 */ /* 0x040fe20000410000 */
[----:B------:R-:W-:Y:S01]  /*6ce0*/  FFMA.FTZ R153, -R14, R63, R153 ;  /* 0x0000003f0e997223 */ /* 0x000fe20000010199 */
[-C--:B------:R-:W-:Y:S01]  /*6cf0*/  FMUL.FTZ R4, R130, R7.reuse ;  /* 0x0000000782047220 */ /* 0x080fe20000410000 */
[----:B------:R-:W-:Y:S01]  /*6d00*/  FADD.FTZ R5, R5, R150 ;  /* 0x0000009605057221 */ /* 0x000fe20000010000 */
[----:B------:R-:W-:Y:S01]  /*6d10*/  FADD.FTZ R128, R128, R223 ;  /* 0x000000df80807221 */ /* 0x000fe20000010000 */
[----:B------:R-:W-:Y:S01]  /*6d20*/  FMUL.FTZ R144, R130, R148 ;  /* 0x0000009482907220 */ /* 0x000fe20000410000 */
[----:B------:R-:W-:Y:S01]  /*6d30*/  FFMA.FTZ R124, R21, -R188, R124 ;  /* 0x800000bc157c7223 */ /* 0x000fe2000001007c */
[----:B------:R-:W-:Y:S01]  /*6d40*/  FFMA.FTZ R4, R153, R148, -R4 ;  /* 0x0000009499047223 */ /* 0x000fe20000010804 */
[----:B------:R-:W-:Y:S01]  /*6d50*/  FADD.FTZ R5, R5, R142 ;  /* 0x0000008e05057221 */ /* 0x000fe20000010000 */
[----:B------:R-:W-:Y:S01]  /*6d60*/  FADD.FTZ R128, R128, R225 ;  /* 0x000000e180807221 */ /* 0x000fe20000010000 */
[----:B------:R-:W-:Y:S01]  /*6d70*/  FFMA.FTZ R197, R153, R7, R144 ;  /* 0x0000000799c57223 */ /* 0x000fe20000010090 */
[----:B------:R-:W-:Y:S01]  /*6d80*/  FFMA.FTZ R124, R19, -R192, R124 ;  /* 0x800000c0137c7223 */ /* 0x000fe2000001007c */
[----:B------:R-:W-:Y:S01]  /*6d90*/  FADD.FTZ R132, R5, R4 ;  /* 0x0000000405847221 */ /* 0x000fe20000010000 */
[----:B------:R-:W-:Y:S01]  /*6da0*/  FMUL.FTZ R191, R9, R191 ;  /* 0x000000bf09bf7220 */ /* 0x000fe20000410000 */
[----:B------:R-:W-:Y:S01]  /*6db0*/  FADD.FTZ R4, R128, R197 ;  /* 0x000000c580047221 */ /* 0x000fe20000010000 */
[----:B------:R-:W-:Y:S01]  /*6dc0*/  FFMA.FTZ R124, R17, -R130, R124 ;  /* 0x80000082117c7223 */ /* 0x000fe2000001007c */
[----:B------:R-:W0:Y:S01]  /*6dd0*/  SHFL.DOWN PT, R223, R6, 0x1, 0x1f ;  /* 0x08201f0006df7f89 */ /* 0x000e2200000e0000 */
[----:B------:R-:W-:Y:S01]  /*6de0*/  FADD.FTZ R46, R7, R46 ;  /* 0x0000002e072e7221 */ /* 0x000fe20000010000 */
[C---:B------:R-:W-:Y:S01]  /*6df0*/  FFMA.FTZ R191, R8.reuse, R186, R191 ;  /* 0x000000ba08bf7223 */ /* 0x040fe200000100bf */
[C---:B------:R-:W-:Y:S01]  /*6e00*/  FMUL.FTZ R7, R9.reuse, R184 ;  /* 0x000000b809077220 */ /* 0x040fe20000410000 */
[----:B------:R-:W1:Y:S01]  /*6e10*/  SHFL.DOWN PT, R128, R132, 0x1, 0x1f ;  /* 0x08201f0084807f89 */ /* 0x000e6200000e0000 */
[----:B------:R-:W-:Y:S01]  /*6e20*/  FMUL.FTZ R5, R9, R194 ;  /* 0x000000c209057220 */ /* 0x000fe20000410000 */
[----:B------:R-:W-:Y:S01]  /*6e30*/  FFMA.FTZ R122, R211, R191, R122 ;  /* 0x000000bfd37a7223 */ /* 0x000fe2000001007a */
[C---:B------:R-:W-:Y:S01]  /*6e40*/  FFMA.FTZ R197, R8.reuse, R189, -R7 ;  /* 0x000000bd08c57223 */ /* 0x040fe20000010807 */
[----:B------:R-:W2:Y:S01]  /*6e50*/  SHFL.DOWN PT, R142, R124, 0x1, 0x1f ;  /* 0x08201f007c8e7f89 */ /* 0x000ea200000e0000 */
[----:B------:R-:W-:Y:S01]  /*6e60*/  FFMA.FTZ R191, R127, R190, R120 ;  /* 0x000000be7fbf7223 */ /* 0x000fe20000010078 */
[-C--:B------:R-:W-:Y:S01]  /*6e70*/  FFMA.FTZ R7, R8, R196.reuse, -R5 ;  /* 0x000000c408077223 */ /* 0x080fe20000010805 */
[----:B------:R-:W-:Y:S01]  /*6e80*/  FMUL.FTZ R5, R9, R196 ;  /* 0x000000c409057220 */ /* 0x000fe20000410000 */
[----:B------:R-:W3:Y:S01]  /*6e90*/  SHFL.DOWN PT, R221, R4, 0x1, 0x1f ;  /* 0x08201f0004dd7f89 */ /* 0x000ee200000e0000 */
[----:B------:R-:W-:Y:S01]  /*6ea0*/  FADD.FTZ R72, R191, R72 ;  /* 0x00000048bf487221 */ /* 0x000fe20000010000 */
[----:B------:R-:W-:Y:S01]  /*6eb0*/  FMUL.FTZ R188, R188, R197 ;  /* 0x000000c5bcbc7220 */ /* 0x000fe20000410000 */
[----:B------:R-:W-:Y:S01]  /*6ec0*/  FFMA.FTZ R191, R8, R194, R5 ;  /* 0x000000c208bf7223 */ /* 0x000fe20000010005 */
[----:B------:R-:W-:Y:S01]  /*6ed0*/  MOV R5, R132 ;  /* 0x0000008400057202 */ /* 0x000fe20000000f00 */
[----:B------:R-:W-:Y:S01]  /*6ee0*/  FMUL.FTZ R197, R182, R7 ;  /* 0x00000007b6c57220 */ /* 0x000fe20000410000 */
[----:B------:R-:W-:Y:S01]  /*6ef0*/  MOV R7, R124 ;  /* 0x0000007c00077202 */ /* 0x000fe20000000f00 */
[----:B------:R-:W-:Y:S01]  /*6f00*/  FMUL.FTZ R189, R9, R189 ;  /* 0x000000bd09bd7220 */ /* 0x000fe20000410000 */
[----:B------:R-:W-:Y:S01]  /*6f10*/  FFMA.FTZ R211, R123, R186, R122 ;  /* 0x000000ba7bd37223 */ /* 0x000fe2000001007a */
[----:B------:R-:W-:Y:S01]  /*6f20*/  FFMA.FTZ R140, R140, R191, R197 ;  /* 0x000000bf8c8c7223 */ /* 0x000fe200000100c5 */
[----:B------:R-:W-:Y:S01]  /*6f30*/  FADD.FTZ R53, R187, R53 ;  /* 0x00000035bb357221 */ /* 0x000fe20000010000 */
[----:B------:R-:W-:Y:S01]  /*6f40*/  FFMA.FTZ R120, R8, R184, R189 ;  /* 0x000000b808787223 */ /* 0x000fe200000100bd */
[----:B0-----:R-:W-:Y:S01]  /*6f50*/  @!P4 FADD.FTZ R6, R6, R223 ;  /* 0x000000df0606c221 */ /* 0x001fe20000010000 */
[C---:B------:R-:W-:Y:S01]  /*6f60*/  FMUL.FTZ R189, R9.reuse, R176 ;  /* 0x000000b009bd7220 */ /* 0x040fe20000410000 */
[----:B------:R-:W-:Y:S01]  /*6f70*/  FMUL.FTZ R187, R9, R174 ;  /* 0x000000ae09bb7220 */ /* 0x000fe20000410000 */
[----:B------:R-:W-:Y:S01]  /*6f80*/  FFMA.FTZ R120, R193, R120, R188 ;  /* 0x00000078c1787223 */ /* 0x000fe200000100bc */
[----:B-1----:R-:W-:Y:S01]  /*6f90*/  @!P4 FADD.FTZ R5, R5, R128 ;  /* 0x000000800505c221 */ /* 0x002fe20000010000 */
[----:B------:R-:W0:Y:S01]  /*6fa0*/  SHFL.DOWN PT, R197, R6, 0x2, 0x1f ;  /* 0x08401f0006c57f89 */ /* 0x000e2200000e0000 */
[-C--:B------:R-:W-:Y:S01]  /*6fb0*/  FFMA.FTZ R191, R8, R185.reuse, -R189 ;  /* 0x000000b908bf7223 */ /* 0x080fe200000108bd */
        /* <DEDUP_REMOVED lines=9> */
[-C--:B------:R-:W-:Y:S01]  /*7050*/  FFMA.FTZ R189, R8, R178.reuse, -R187 ;  /* 0x000000b208bd7223 */ /* 0x080fe200000108bb */
[----:B------:R-:W3:Y:S01]  /*7060*/  SHFL.DOWN PT, R193, R4, 0x2, 0x1f ;  /* 0x08401f0004c17f89 */ /* 0x000ee200000e0000 */
[C---:B------:R-:W-:Y:S01]  /*7070*/  FMUL.FTZ R187, R9.reuse, R178 ;  /* 0x000000b209bb7220 */ /* 0x040fe20000410000 */
[----:B------:R-:W-:Y:S01]  /*7080*/  FMUL.FTZ R185, R9, R2 ;  /* 0x0000000209b97220 */ /* 0x000fe20000410000 */
[----:B------:R-:W-:Y:S01]  /*7090*/  FMUL.FTZ R189, R160, R189 ;  /* 0x000000bda0bd7220 */ /* 0x000fe20000410000 */
[----:B------:R-:W-:Y:S01]  /*70a0*/  FFMA.FTZ R120, R121, R184, R120 ;  /* 0x000000b879787223 */ /* 0x000fe20000010078 */
[----:B------:R-:W-:Y:S01]  /*70b0*/  FFMA.FTZ R187, R8, R174, R187 ;  /* 0x000000ae08bb7223 */ /* 0x000fe200000100bb */
[----:B------:R-:W-:Y:S01]  /*70c0*/  FFMA.FTZ R191, R119, R176, R122 ;  /* 0x000000b077bf7223 */ /* 0x000fe2000001007a */
[----:B------:R-:W-:Y:S01]  /*70d0*/  FADD.FTZ R59, R126, R59 ;  /* 0x0000003b7e3b7221 */ /* 0x000fe20000010000 */
[----:B------:R-:W-:Y:S01]  /*70e0*/  FADD.FTZ R77, R120, R77 ;  /* 0x0000004d784d7221 */ /* 0x000fe20000010000 */
[----:B------:R-:W-:Y:S01]  /*70f0*/  FFMA.FTZ R180, R180, R187, R189 ;  /* 0x000000bbb4b47223 */ /* 0x000fe200000100bd */
[-C--:B------:R-:W-:Y:S01]  /*7100*/  FFMA.FTZ R187, R8, R3.reuse, -R185 ;  /* 0x0000000308bb7223 */ /* 0x080fe200000108b9 */
[C---:B------:R-:W-:Y:S01]  /*7110*/  FMUL.FTZ R185, R9.reuse, R164 ;  /* 0x000000a409b97220 */ /* 0x040fe20000410000 */
[----:B0-----:R-:W-:Y:S01]  /*7120*/  @!P4 FADD.FTZ R6, R6, R197 ;  /* 0x000000c50606c221 */ /* 0x001fe20000010000 */
[----:B------:R-:W-:Y:S01]  /*7130*/  FMUL.FTZ R3, R9, R3 ;  /* 0x0000000309037220 */ /* 0x000fe20000410000 */
[----:B------:R-:W-:Y:S01]  /*7140*/  FMUL.FTZ R130, R130, R187 ;  /* 0x000000bb82827220 */ /* 0x000fe20000410000 */
[-C--:B------:R-:W-:Y:S01]  /*7150*/  FFMA.FTZ R187, R8, R162.reuse, -R185 ;  /* 0x000000a208bb7223 */ /* 0x080fe200000108b9 */
[----:B-1----:R-:W-:Y:S01]  /*7160*/  @!P4 FADD.FTZ R5, R5, R124 ;  /* 0x0000007c0505c221 */ /* 0x002fe20000010000 */
[----:B------:R-:W0:Y:S01]  /*7170*/  SHFL.DOWN PT, R195, R6, 0x4, 0x1f ;  /* 0x08801f0006c37f89 */ /* 0x000e2200000e0000 */
[----:B------:R-:W-:Y:S01]  /*7180*/  FMUL.FTZ R185, R9, R162 ;  /* 0x000000a209b97220 */ /* 0x000fe20000410000 */
[----:B------:R-:W-:Y:S01]  /*7190*/  FMUL.FTZ R187, R158, R187 ;  /* 0x000000bb9ebb7220 */ /* 0x000fe20000410000 */
[----:B--2---:R-:W-:Y:S01]  /*71a0*/  @!P4 FADD.FTZ R7, R7, R128 ;  /* 0x000000800707c221 */ /* 0x004fe20000010000 */
[----:B------:R-:W1:Y:S01]  /*71b0*/  SHFL.DOWN PT, R124, R5, 0x4, 0x1f ;  /* 0x08801f00057c7f89 */ /* 0x000e6200000e0000 */
[C---:B------:R-:W-:Y:S01]  /*71c0*/  FFMA.FTZ R185, R8.reuse, R164, R185 ;  /* 0x000000a408b97223 */ /* 0x040fe200000100b9 */
[----:B------:R-:W-:Y:S01]  /*71d0*/  FFMA.FTZ R120, R8, R2, R3 ;  /* 0x0000000208787223 */ /* 0x000fe20000010003 */
[----:B---3--:R-:W-:Y:S01]  /*71e0*/  @!P4 FADD.FTZ R4, R4, R193 ;  /* 0x000000c10404c221 */ /* 0x008fe20000010000 */
[----:B------:R-:W2:Y:S01]  /*71f0*/  SHFL.DOWN PT, R128, R7, 0x4, 0x1f ;  /* 0x08801f0007807f89 */ /* 0x000ea200000e0000 */
[----:B------:R-:W-:Y:S01]  /*7200*/  ISETP.GT.AND P4, PT, R112, 0x1b, PT ;  /* 0x0000001b7000780c */ /* 0x000fe20003f84270 */
[----:B------:R-:W-:Y:S01]  /*7210*/  FFMA.FTZ R172, R172, R185, R187 ;  /* 0x000000b9acac7223 */ /* 0x000fe200000100bb */
[----:B------:R-:W-:Y:S01]  /*7220*/  FFMA.FTZ R120, R153, R120, R130 ;  /* 0x0000007899787223 */ /* 0x000fe20000010082 */
[----:B------:R-:W3:Y:S01]  /*7230*/  SHFL.DOWN PT, R193, R4, 0x4, 0x1f ;  /* 0x08801f0004c17f89 */ /* 0x000ee200000e0000 */
[----:B------:R-:W-:Y:S01]  /*7240*/  FMUL.FTZ R3, R9, R155 ;  /* 0x0000009b09037220 */ /* 0x000fe20000410000 */
[----:B------:R-:W-:Y:S01]  /*7250*/  FFMA.FTZ R140, R129, R194, R140 ;  /* 0x000000c2818c7223 */ /* 0x000fe2000001008c */
[----:B------:R-:W-:Y:S01]  /*7260*/  FFMA.FTZ R120, R63, R2, R120 ;  /* 0x000000023f787223 */ /* 0x000fe20000010078 */
[C---:B------:R-:W-:Y:S01]  /*7270*/  FMUL.FTZ R2, R9.reuse, R149 ;  /* 0x0000009509027220 */ /* 0x040fe20000410000 */
[-C--:B------:R-:W-:Y:S01]  /*7280*/  FFMA.FTZ R3, R8, R151.reuse, -R3 ;  /* 0x0000009708037223 */ /* 0x080fe20000010803 */
[----:B------:R-:W-:Y:S01]  /*7290*/  FMUL.FTZ R151, R9, R151 ;  /* 0x0000009709977220 */ /* 0x000fe20000410000 */
[----:B------:R-:W-:Y:S01]  /*72a0*/  FADD.FTZ R79, R120, R79 ;  /* 0x0000004f784f7221 */ /* 0x000fe20000010000 */
[----:B------:R-:W-:Y:S01]  /*72b0*/  FFMA.FTZ R189, R131, R174, R180 ;  /* 0x000000ae83bd7223 */ /* 0x000fe200000100b4 */
[----:B------:R-:W-:Y:S01]  /*72c0*/  FMUL.FTZ R153, R156, R3 ;  /* 0x000000039c997220 */ /* 0x000fe20000410000 */
[-C--:B------:R-:W-:Y:S01]  /*72d0*/  FFMA.FTZ R3, R8, R13.reuse, -R2 ;  /* 0x0000000d08037223 */ /* 0x080fe20000010802 */
[----:B------:R-:W-:Y:S01]  /*72e0*/  FMUL.FTZ R13, R9, R13 ;  /* 0x0000000d090d7220 */ /* 0x000fe20000410000 */
[----:B0-----:R-:W-:Y:S01]  /*72f0*/  @!P4 FADD.FTZ R6, R6, R195 ;  /* 0x000000c30606c221 */ /* 0x001fe20000010000 */
[----:B------:R-:W-:Y:S01]  /*7300*/  FFMA.FTZ R151, R8, R155, R151 ;  /* 0x0000009b08977223 */ /* 0x000fe20000010097 */
[----:B------:R-:W-:Y:S01]  /*7310*/  FMUL.FTZ R10, R10, R3 ;  /* 0x000000030a0a7220 */ /* 0x000fe20000410000 */
[C---:B------:R-:W-:Y:S01]  /*7320*/  FFMA.FTZ R2, R8.reuse, R149, R13 ;  /* 0x0000009508027223 */ /* 0x040fe2000001000d */
[----:B-1----:R-:W-:Y:S01]  /*7330*/  @!P4 FADD.FTZ R5, R5, R124 ;  /* 0x0000007c0505c221 */ /* 0x002fe20000010000 */
[----:B------:R-:W0:Y:S01]  /*7340*/  SHFL.DOWN PT, R187, R6, 0x8, 0x1f ;  /* 0x09001f0006bb7f89 */ /* 0x000e2200000e0000 */
[----:B------:R-:W-:Y:S01]  /*7350*/  FMUL.FTZ R3, R9, R165 ;  /* 0x000000a509037220 */ /* 0x000fe20000410000 */
[----:B------:R-:W-:Y:S01]  /*7360*/  FFMA.FTZ R10, R179, R2, R10 ;  /* 0x00000002b30a7223 */ /* 0x000fe2000001000a */
[----:B--2---:R-:W-:Y:S01]  /*7370*/  @!P4 FADD.FTZ R7, R7, R128 ;  /* 0x000000800707c221 */ /* 0x004fe20000010000 */
[----:B------:R-:W1:Y:S01]  /*7380*/  SHFL.DOWN PT, R122, R5, 0x8, 0x1f ;  /* 0x09001f00057a7f89 */ /* 0x000e6200000e0000 */
[-C--:B------:R-:W-:Y:S01]  /*7390*/  FFMA.FTZ R2, R8, R169.reuse, -R3 ;  /* 0x000000a908027223 */ /* 0x080fe20000010803 */
[----:B------:R-:W-:Y:S01]  /*73a0*/  FMUL.FTZ R169, R9, R169 ;  /* 0x000000a909a97220 */ /* 0x000fe20000410000 */
[----:B---3--:R-:W-:Y:S01]  /*73b0*/  @!P4 FADD.FTZ R4, R4, R193 ;  /* 0x000000c10404c221 */ /* 0x008fe20000010000 */
[----:B------:R-:W2:Y:S01]  /*73c0*/  SHFL.DOWN PT, R124, R7, 0x8, 0x1f ;  /* 0x09001f00077c7f89 */ /* 0x000ea200000e0000 */
[----:B------:R-:W-:Y:S01]  /*73d0*/  ISETP.GT.AND P4, PT, R112, 0x17, PT ;  /* 0x000000177000780c */ /* 0x000fe20003f84270 */
[----:B------:R-:W-:Y:S01]  /*73e0*/  FFMA.FTZ R120, R137, R149, R10 ;  /* 0x0000009589787223 */ /* 0x000fe2000001000a */
[----:B------:R-:W-:Y:S01]  /*73f0*/  FMUL.FTZ R10, R163, R2 ;  /* 0x00000002a30a7220 */ /* 0x000fe20000410000 */
[----:B------:R-:W3:Y:S01]  /*7400*/  SHFL.DOWN PT, R185, R4, 0x8, 0x1f ;  /* 0x09001f0004b97f89 */ /* 0x000ee200000e0000 */
[----:B------:R-:W-:Y:S01]  /*7410*/  FFMA.FTZ R2, R8, R165, R169 ;  /* 0x000000a508027223 */ /* 0x000fe200000100a9 */
[----:B------:R-:W-:Y:S01]  /*7420*/  FMUL.FTZ R3, R9, R171 ;  /* 0x000000ab09037220 */ /* 0x000fe20000410000 */
[----:B------:R-:W-:Y:S01]  /*7430*/  FADD.FTZ R69, R120, R69 ;  /* 0x0000004578457221 */ /* 0x000fe20000010000 */
[----:B------:R-:W-:Y:S01]  /*7440*/  FFMA.FTZ R170, R170, R151, R153 ;  /* 0x00000097aaaa7223 */ /* 0x000fe20000010099 */
[----:B------:R-:W-:Y:S01]  /*7450*/  FFMA.FTZ R10, R173, R2, R10 ;  /* 0x00000002ad0a7223 */ /* 0x000fe2000001000a */
[CC--:B------:R-:W-:Y:S01]  /*7460*/  FFMA.FTZ R2, R8.reuse, R183.reuse, -R3 ;  /* 0x000000b708027223 */ /* 0x0c0fe20000010803 */
[C---:B------:R-:W-:Y:S01]  /*7470*/  FMUL.FTZ R183, R9.reuse, R183 ;  /* 0x000000b709b77220 */ /* 0x040fe20000410000 */
[----:B------:R-:W-:Y:S01]  /*7480*/  FMUL.FTZ R3, R9, R199 ;  /* 0x000000c709037220 */ /* 0x000fe20000410000 */
[----:B------:R-:W-:Y:S01]  /*7490*/  FFMA.FTZ R165, R139, R165, R10 ;  /* 0x000000a58ba57223 */ /* 0x000fe2000001000a */
[----:B------:R-:W-:Y:S01]  /*74a0*/  FMUL.FTZ R120, R161, R2 ;  /* 0x00000002a1787220 */ /* 0x000fe20000410000 */
[----:B------:R-:W-:Y:S01]  /*74b0*/  FFMA.FTZ R10, R8, R171, R183 ;  /* 0x000000ab080a7223 */ /* 0x000fe200000100b7 */
[----:B0-----:R-:W-:Y:S01]  /*74c0*/  @!P4 FADD.FTZ R6, R6, R187 ;  /* 0x000000bb0606c221 */ /* 0x001fe20000010000 */
[----:B------:R-:W-:Y:S01]  /*74d0*/  FMUL.FTZ R2, R9, R154 ;  /* 0x0000009a09027220 */ /* 0x000fe20000410000 */
[----:B------:R-:W-:Y:S01]  /*74e0*/  FFMA.FTZ R172, R133, R164, R172 ;  /* 0x000000a485ac7223 */ /* 0x000fe200000100ac */
[----:B------:R-:W-:Y:S01]  /*74f0*/  FFMA.FTZ R120, R175, R10, R120 ;  /* 0x0000000aaf787223 */ /* 0x000fe20000010078 */
[----:B-1----:R-:W-:Y:S01]  /*7500*/  @!P4 FADD.FTZ R5, R5, R122 ;  /* 0x0000007a0505c221 */ /* 0x002fe20000010000 */
[----:B------:R-:W0:Y:S01]  /*7510*/  SHFL.DOWN PT, R149, R6, 0x10, 0x1f ;  /* 0x0a001f0006957f89 */ /* 0x000e2200000e0000 */
[C---:B------:R-:W-:Y:S01]  /*7520*/  FFMA.FTZ R10, R8.reuse, R201, -R3 ;  /* 0x000000c9080a7223 */ /* 0x040fe20000010803 */
[----:B------:R-:W-:Y:S01]  /*7530*/  FFMA.FTZ R2, R8, R207, -R2 ;  /* 0x000000cf08027223 */ /* 0x000fe20000010802 */
[----:B--2---:R-:W-:Y:S01]  /*7540*/  @!P4 FADD.FTZ R7, R7, R124 ;  /* 0x0000007c0707c221 */ /* 0x004fe20000010000 */
[----:B------:R-:W-:Y:S01]  /*7550*/  FMUL.FTZ R3, R9, R147 ;  /* 0x0000009309037220 */ /* 0x000fe20000410000 */
[----:B------:R-:W1:Y:S01]  /*7560*/  SHFL.DOWN PT, R124, R5, 0x10, 0x1f ;  /* 0x0a001f00057c7f89 */ /* 0x000e6200000e0000 */
[----:B------:R-:W-:Y:S01]  /*7570*/  FFMA.FTZ R128, R141, R171, R120 ;  /* 0x000000ab8d807223 */ /* 0x000fe20000010078 */
[----:B---3--:R-:W-:Y:S01]  /*7580*/  @!P4 FADD.FTZ R4, R4, R185 ;  /* 0x000000b90404c221 */ /* 0x008fe20000010000 */
[----:B------:R-:W-:Y:S01]  /*7590*/  ISETP.GT.AND P4, PT, R112, 0xf, PT ;  /* 0x0000000f7000780c */ /* 0x000fe20003f84270 */
[----:B------:R-:W2:Y:S01]  /*75a0*/  SHFL.DOWN PT, R130, R7, 0x10, 0x1f ;  /* 0x0a001f0007827f89 */ /* 0x000ea200000e0000 */
[----:B------:R-:W-:Y:S01]  /*75b0*/  FMUL.FTZ R126, R159, R10 ;  /* 0x0000000a9f7e7220 */ /* 0x000fe20000410000 */
[----:B------:R-:W-:Y:S01]  /*75c0*/  FMUL.FTZ R122, R157, R2 ;  /* 0x000000029d7a7220 */ /* 0x000fe20000410000 */
[C---:B------:R-:W-:Y:S01]  /*75d0*/  FMUL.FTZ R120, R9.reuse, R201 ;  /* 0x000000c909787220 */ /* 0x040fe20000410000 */
[----:B------:R-:W3:Y:S01]  /*75e0*/  SHFL.DOWN PT, R13, R4, 0x10, 0x1f ;  /* 0x0a001f00040d7f89 */ /* 0x000ee200000e0000 */
[C---:B------:R-:W-:Y:S01]  /*75f0*/  FMUL.FTZ R207, R9.reuse, R207 ;  /* 0x000000cf09cf7220 */ /* 0x040fe20000410000 */
[-C--:B------:R-:W-:Y:S01]  /*7600*/  FMUL.FTZ R2, R9, R209.reuse ;  /* 0x000000d109027220 */ /* 0x080fe20000410000 */
[C---:B------:R-:W-:Y:S01]  /*7610*/  FFMA.FTZ R10, R8.reuse, R209, -R3 ;  /* 0x000000d1080a7223 */ /* 0x040fe20000010803 */
[----:B------:R-:W-:Y:S01]  /*7620*/  FFMA.FTZ R155, R135, R155, R170 ;  /* 0x0000009b879b7223 */ /* 0x000fe200000100aa */
[----:B------:R-:W-:Y:S01]  /*7630*/  FADD.FTZ R48, R229, R48 ;  /* 0x00000030e5307221 */ /* 0x000fe20000010000 */
[----:B------:R-:W-:Y:S01]  /*7640*/  FFMA.FTZ R2, R8, R147, R2 ;  /* 0x0000009308027223 */ /* 0x000fe20000010002 */
[----:B------:R-:W-:Y:S01]  /*7650*/  FMUL.FTZ R10, R11, R10 ;  /* 0x0000000a0b0a7220 */ /* 0x000fe20000410000 */
[----:B------:R-:W-:Y:S01]  /*7660*/  FADD.FTZ R52, R219, R52 ;  /* 0x00000034db347221 */ /* 0x000fe20000010000 */
[----:B------:R-:W-:Y:S01]  /*7670*/  FADD.FTZ R74, R211, R74 ;  /* 0x0000004ad34a7221 */ /* 0x000fe20000010000 */
[----:B------:R-:W-:Y:S01]  /*7680*/  FADD.FTZ R73, R140, R73 ;  /* 0x000000498c497221 */ /* 0x000fe20000010000 */
[----:B0-----:R-:W-:Y:S01]  /*7690*/  @!P4 FADD.FTZ R6, R6, R149 ;  /* 0x000000950606c221 */ /* 0x001fe20000010000 */
[----:B------:R-:W-:Y:S01]  /*76a0*/  FFMA.FTZ R167, R167, R2, R10 ;  /* 0x00000002a7a77223 */ /* 0x000fe2000001000a */
[----:B------:R-:W-:Y:S01]  /*76b0*/  FADD.FTZ R54, R217, R54 ;  /* 0x00000036d9367221 */ /* 0x000fe20000010000 */
[----:B------:R-:W-:Y:S01]  /*76c0*/  FADD.FTZ R70, R189, R70 ;  /* 0x00000046bd467221 */ /* 0x000fe20000010000 */
[----:B------:R-:W-:Y:S01]  /*76d0*/  FADD.FTZ R76, R191, R76 ;  /* 0x0000004cbf4c7221 */ /* 0x000fe20000010000 */
[----:B-1----:R-:W-:Y:S01]  /*76e0*/  @!P4 FADD.FTZ R5, R5, R124 ;  /* 0x0000007c0505c221 */ /* 0x002fe20000010000 */
[C---:B------:R-:W-:Y:S01]  /*76f0*/  FFMA.FTZ R124, R8.reuse, R199, R120 ;  /* 0x000000c7087c7223 */ /* 0x040fe20000010078 */
[----:B------:R-:W-:Y:S01]  /*7700*/  FFMA.FTZ R120, R8, R154, R207 ;  /* 0x0000009a08787223 */ /* 0x000fe200000100cf */
[----:B------:R-:W-:Y:S01]  /*7710*/  FFMA.FTZ R167, R136, R147, R167 ;  /* 0x0000009388a77223 */ /* 0x000fe200000100a7 */
[----:B--2---:R-:W-:Y:S01]  /*7720*/  @!P4 FADD.FTZ R7, R7, R130 ;  /* 0x000000820707c221 */ /* 0x004fe20000010000 */
[----:B------:R-:W-:Y:S01]  /*7730*/  FFMA.FTZ R124, R181, R124, R126 ;  /* 0x0000007cb57c7223 */ /* 0x000fe2000001007e */
[----:B------:R-:W-:Y:S01]  /*7740*/  FFMA.FTZ R120, R177, R120, R122 ;  /* 0x00000078b1787223 */ /* 0x000fe2000001007a */
[----:B------:R-:W-:Y:S01]  /*7750*/  FADD.FTZ R55, R215, R55 ;  /* 0x00000037d7377221 */ /* 0x000fe20000010000 */
        /* <DEDUP_REMOVED lines=18> */
[----:B------:R-:W-:-:S06]  /*7880*/  UISETP.NE.AND UP0, UPT, UR19, UR43, UPT ;  /* 0x0000002b1300728c */ /* 0x000fcc000bf05270 */
[----:B------:R-:W-:-:S13]  /*7890*/  PLOP3.LUT P0, PT, PT, PT, UP0, 0x80, 0x0 ;  /* 0x000000000000781c */ /* 0x000fda0003f0f008 */
[----:B------:R-:W0:Y:S04]  /*78a0*/  @P0 LDS.64 R2, [UR42+0x3180] ;  /* 0x0031802aff020984 */ /* 0x000e280008000a00 */
[----:B------:R-:W1:Y:S01]  /*78b0*/  @P0 LDS.64 R8, [UR42+0x2980] ;  /* 0x0029802aff080984 */ /* 0x000e620008000a00 */
[----:B0-----:R-:W-:Y:S01]  /*78c0*/  @P0 FADD.FTZ R7, R7, R3 ;  /* 0x0000000307070221 */ /* 0x001fe20000010000 */
[----:B------:R-:W-:Y:S01]  /*78d0*/  @P0 FADD.FTZ R6, R6, R2 ;  /* 0x0000000206060221 */ /* 0x000fe20000010000 */
[----:B-1----:R-:W-:Y:S01]  /*78e0*/  @P0 FADD.FTZ R5, R5, R9 ;  /* 0x0000000905050221 */ /* 0x002fe20000010000 */
[----:B------:R-:W-:-:S03]  /*78f0*/  @P0 FADD.FTZ R4, R4, R8 ;  /* 0x0000000804040221 */ /* 0x000fc60000010000 */
[----:B------:R1:W-:Y:S04]  /*7900*/  STS.64 [UR42+0x3180], R6 ;  /* 0x00318006ff007988 */ /* 0x0003e80008000a2a */
[----:B------:R1:W-:Y:S02]  /*7910*/  STS.64 [UR42+0x2980], R4 ;  /* 0x00298004ff007988 */ /* 0x0003e40008000a2a */
.L_x_12517:
[----:B------:R-:W-:Y:S05]  /*7920*/  BSYNC B0 ;  /* 0x0000000000007941 */ /* 0x000fea0003800000 */
.L_x_12516:
[----:B------:R-:W-:Y:S01]  /*7930*/  UIADD3 UR5, UR5, 0x1, URZ ;  /* 0x0000000105057890 */ /* 0x000fe2000fffe03f */
[----:B------:R-:W-:Y:S01]  /*7940*/  IADD3 R15, R15, 0x10, RZ ;  /* 0x000000100f0f7810 */ /* 0x000fe20007ffe0ff */
[----:B------:R-:W-:Y:S02]  /*7950*/  ULEA UR24, UP0, UR28, UR24, 0x3 ;  /* 0x000000181c187291 */ /* 0x000fe4000f80183f */
[----:B------:R-:W-:Y:S02]  /*7960*/  ULEA UR23, UP1, UR30, UR23, 0x3 ;  /* 0x000000171e177291 */ /* 0x000fe4000f82183f */
[----:B------:R-:W-:Y:S01]  /*7970*/  ISETP.LE.AND P0, PT, R202, UR5, PT ;  /* 0x00000005ca007c0c */ /* 0x000fe2000bf03270 */
[----:B------:R-:W-:Y:S02]  /*7980*/  ULEA UR22, UP2, UR34, UR22, 0x3 ;  /* 0x0000001622167291 */ /* 0x000fe4000f84183f */
[----:B------:R-:W-:Y:S02]  /*7990*/  UIADD3 UR20, UP3, UR20, 0x10, URZ ;  /* 0x0000001014147890 */ /* 0x000fe4000ff7e03f */
[----:B------:R-:W-:-:S02]  /*79a0*/  UIADD3 UR42, UR42, 0x8, URZ ;  /* 0x000000082a2a7890 */ /* 0x000fc4000fffe03f */
[----:B------:R-:W-:Y:S02]  /*79b0*/  UIADD3 UR27, UR27, 0x1, URZ ;  /* 0x000000011b1b7890 */ /* 0x000fe4000fffe03f */
[----:B------:R-:W-:Y:S02]  /*79c0*/  UIADD3.X UR40, UR40, UR39, URZ, UP0, !UPT ;  /* 0x0000002728287290 */ /* 0x000fe400087fe43f */
[----:B------:R-:W-:Y:S02]  /*79d0*/  UIADD3.X UR41, UR41, UR31, URZ, UP1, !UPT ;  /* 0x0000001f29297290 */ /* 0x000fe40008ffe43f */
[----:B------:R-:W-:Y:S02]  /*79e0*/  UIADD3.X UR26, UR26, UR35, URZ, UP2, !UPT ;  /* 0x000000231a1a7290 */ /* 0x000fe400097fe43f */
[----:B------:R-:W-:Y:S01]  /*79f0*/  UIADD3.X UR21, URZ, UR21, URZ, UP3, !UPT ;  /* 0x000000153f157290 */ /* 0x000fe20009ffe43f */
[----:B------:R-:W-:Y:S11]  /*7a00*/  @!P0 BRA `(.L_x_12518) ;  /* 0xffffffac00388947 */ /* 0x000ff6000383ffff */
.L_x_12503:
[----:B------:R-:W-:Y:S01]  /*7a10*/  BAR.SYNC.DEFER_BLOCKING 0x0 ;  /* 0x0000000000007b1d */ /* 0x000fe20000010000 */
[----:B------:R-:W-:Y:S01]  /*7a20*/  F2FP.BF16.F32.PACK_AB R60, R60, R61 ;  /* 0x0000003d3c3c723e */ /* 0x000fe200000010ff */
[----:B------:R-:W-:Y:S01]  /*7a30*/  ULEA UR34, UR19, 0xfffffe00, 0x9 ;  /* 0xfffffe0013227891 */ /* 0x000fe2000f8e483f */
[----:B------:R-:W-:Y:S01]  /*7a40*/  F2FP.BF16.F32.PACK_AB R58, R58, R59 ;  /* 0x0000003b3a3a723e */ /* 0x000fe200000010ff */
[----:B------:R-:W-:Y:S01]  /*7a50*/  USHF.R.S32.HI UR25, URZ, 0x1f, UR37 ;  /* 0x0000001f3f197899 */ /* 0x000fe20008011425 */
[----:B------:R-:W-:-:S03]  /*7a60*/  F2FP.BF16.F32.PACK_AB R56, R56, R57 ;  /* 0x000000393838723e */ /* 0x000fc600000010ff */
[----:B------:R-:W2:Y:S01]  /*7a70*/  S2UR UR20, SR_CgaCtaId ;  /* 0x00000000001479c3 */ /* 0x000ea20000008800 */
[----:B------:R-:W-:Y:S01]  /*7a80*/  PRMT R0, R60, 0x7632, R0 ;  /* 0x000076323c007816 */ /* 0x000fe20000000000 */
[----:B------:R-:W-:Y:S01]  /*7a90*/  ULDC UR5, c[0x0][0x218] ;  /* 0x0000860000057ab9 */ /* 0x000fe20000000800 */
[----:B------:R-:W-:Y:S01]  /*7aa0*/  PRMT R2, R58, 0x7632, R2 ;  /* 0x000076323a027816 */ /* 0x000fe20000000002 */
[----:B------:R-:W-:Y:S01]  /*7ab0*/  UIADD3 UR28, -UR34, UR5, URZ ;  /* 0x00000005221c7290 */ /* 0x000fe2000fffe13f */
[----:B------:R-:W-:Y:S01]  /*7ac0*/  PRMT R3, R56, 0x7632, R3 ;  /* 0x0000763238037816 */ /* 0x000fe20000000003 */
[----:B------:R-:W-:Y:S01]  /*7ad0*/  ULDC.64 UR30, c[0x0][0x388] ;  /* 0x0000e200001e7ab9 */ /* 0x000fe20000000a00 */
[----:B------:R-:W-:Y:S01]  /*7ae0*/  ISETP.NE.AND P0, PT, R114, RZ, PT ;  /* 0x000000ff7200720c */ /* 0x000fe20003f05270 */
[----:B------:R-:W-:Y:S01]  /*7af0*/  UMOV UR5, 0x400 ;  /* 0x0000040000057882 */ /* 0x000fe20000000000 */
[----:B------:R-:W-:Y:S01]  /*7b00*/  F2FP.BF16.F32.PACK_AB R54, R54, R55 ;  /* 0x000000373636723e */ /* 0x000fe200000010ff */
        /* <DEDUP_REMOVED lines=9> */
[----:B01----:R-:W-:Y:S01]  /*7ba0*/  PRMT R4, R54, 0x7632, R4 ;  /* 0x0000763236047816 */ /* 0x003fe20000000004 */
[----:B------:R-:W-:Y:S01]  /*7bb0*/  USHF.R.S32.HI UR22, URZ, 0x1f, UR10 ;  /* 0x0000001f3f167899 */ /* 0x000fe2000801140a */
[----:B------:R-:W-:Y:S01]  /*7bc0*/  PRMT R47, R48, 0x7632, R47 ;  /* 0x00007632302f7816 */ /* 0x000fe2000000002f */
[----:B------:R0:W-:Y:S01]  /*7bd0*/  STS.U16 [R94+0x6], R2 ;  /* 0x000006025e007388 */ /* 0x0001e20000000400 */
[----:B------:R-:W-:Y:S01]  /*7be0*/  MOV R10, UR28 ;  /* 0x0000001c000a7c02 */ /* 0x000fe20008000f00 */
[----:B--2---:R-:W-:Y:S01]  /*7bf0*/  ULEA UR29, UR20, UR5, 0x18 ;  /* 0x00000005141d7291 */ /* 0x004fe2000f8ec03f */
[----:B------:R-:W-:Y:S01]  /*7c00*/  BSSY B0, `(.L_x_12519) ;  /* 0x0000040000007945 */ /* 0x000fe20003800000 */
[----:B------:R1:W-:Y:S01]  /*7c10*/  STS.U16 [R94+0xa], R3 ;  /* 0x00000a035e007388 */ /* 0x0003e20000000400 */
[----:B------:R-:W-:Y:S01]  /*7c20*/  UIMAD.WIDE.U32 UR20, UR37, UR30, URZ ;  /* 0x0000001e251472a5 */ /* 0x000fe2000f8e003f */
[----:B---3--:R-:W-:Y:S01]  /*7c30*/  PRMT R0, R52, 0x7632, R0 ;  /* 0x0000763234007816 */ /* 0x008fe20000000000 */
[----:B------:R-:W-:Y:S01]  /*7c40*/  UIMAD UR5, UR4, -0x200, UR38 ;  /* 0xfffffe00040578a4 */ /* 0x000fe2000f8e0226 */
[----:B------:R-:W-:Y:S01]  /*7c50*/  STS.U16 [R94], R60 ;  /* 0x0000003c5e007388 */ /* 0x000fe20000000400 */
[----:B------:R-:W-:Y:S01]  /*7c60*/  UIMAD UR25, UR37, UR27, UR25 ;  /* 0x0000001b251972a4 */ /* 0x000fe2000f8e0219 */
[----:B0-----:R-:W-:Y:S01]  /*7c70*/  PRMT R2, R50, 0x7632, R2 ;  /* 0x0000763232027816 */ /* 0x001fe20000000002 */
[----:B------:R-:W-:Y:S01]  /*7c80*/  UIADD3 UR23, UR21, UR24, URZ ;  /* 0x0000001815177290 */ /* 0x000fe2000fffe03f */
        /* <DEDUP_REMOVED lines=15> */
[----:B------:R-:W-:Y:S01]  /*7d80*/  LDS.U16 R9, [R110] ;  /* 0x000000006e097984 */ /* 0x000fe20000000400 */
[----:B0-----:R-:W-:-:S03]  /*7d90*/  LOP3.LUT R3, R2, 0xfffffe00, RZ, 0xc0, !PT ;  /* 0xfffffe0002037812 */ /* 0x001fc600078ec0ff */
        /* <DEDUP_REMOVED lines=38> */
.L_x_12520:
[----:B------:R-:W-:Y:S05]  /*8000*/  BSYNC B0 ;  /* 0x0000000000007941 */ /* 0x000fea0003800000 */
.L_x_12519:
[----:B------:R-:W-:Y:S01]  /*8010*/  ULDC.64 UR30, c[0x0][0x390] ;  /* 0x0000e400001e7ab9 */ /* 0x000fe20000000a00 */
[----:B------:R-:W-:Y:S01]  /*8020*/  UMOV UR21, UR23 ;  /* 0x0000001700157c82 */ /* 0x000fe20008000000 */
[----:B------:R-:W-:Y:S01]  /*8030*/  USHF.R.S32.HI UR27, URZ, 0x1f, UR5 ;  /* 0x0000001f3f1b7899 */ /* 0x000fe20008011405 */
[C---:B------:R-:W-:Y:S01]  /*8040*/  LOP3.LUT R41, R87.reuse, 0x20, RZ, 0xfc, !PT ;  /* 0x0000002057297812 */ /* 0x040fe200078efcff */
[----:B------:R-:W-:Y:S01]  /*8050*/  UIMAD.WIDE.U32 UR20, UR10, UR30, UR20 ;  /* 0x0000001e0a1472a5 */ /* 0x000fe2000f8e0014 */
[C---:B------:R-:W-:Y:S01]  /*8060*/  LOP3.LUT R43, R87.reuse, 0x40, RZ, 0xfc, !PT ;  /* 0x00000040572b7812 */ /* 0x040fe200078efcff */
[----:B------:R-:W-:Y:S01]  /*8070*/  UIMAD UR30, UR22, UR30, URZ ;  /* 0x0000001e161e72a4 */ /* 0x000fe2000f8e023f */
[----:B------:R-:W-:Y:S01]  /*8080*/  LOP3.LUT R51, R87, 0xc0, RZ, 0xfc, !PT ;  /* 0x000000c057337812 */ /* 0x000fe200078efcff */
[----:B------:R-:W-:Y:S01]  /*8090*/  UIADD3 UR23, UP0, UR5, UR20, URZ ;  /* 0x0000001405177290 */ /* 0x000fe2000ff1e03f */
[-C--:B------:R-:W-:Y:S01]  /*80a0*/  ISETP.GE.AND P2, PT, R41, R0.reuse, PT ;  /* 0x000000002900720c */ /* 0x080fe20003f46270 */
[----:B------:R-:W-:Y:S01]  /*80b0*/  UIMAD UR20, UR10, UR31, UR30 ;  /* 0x0000001f0a1472a4 */ /* 0x000fe2000f8e021e */
[----:B------:R-:W-:Y:S01]  /*80c0*/  ISETP.GE.AND P6, PT, R51, R0, PT ;  /* 0x000000003300720c */ /* 0x000fe20003fc6270 */
[----:B------:R-:W-:Y:S01]  /*80d0*/  BSSY B0, `(.L_x_12521) ;  /* 0x000008b000007945 */ /* 0x000fe20003800000 */
[----:B------:R-:W-:Y:S01]  /*80e0*/  ULDC.64 UR30, c[0x0][0x3e0] ;  /* 0x0000f800001e7ab9 */ /* 0x000fe20000000a00 */
[----:B------:R-:W-:Y:S01]  /*80f0*/  UIADD3.X UR20, UR27, UR20, UR21, UP0, !UPT ;  /* 0x000000141b147290 */ /* 0x000fe200087fe415 */
[----:B------:R-:W-:-:S02]  /*8100*/  LEA R4, P1, R87, UR30, 0x1 ;  /* 0x0000001e57047c11 */ /* 0x000fc4000f8208ff */
[----:B0-----:R-:W-:Y:S02]  /*8110*/  MOV R6, UR23 ;  /* 0x0000001700067c02 */ /* 0x001fe40008000f00 */
[C---:B------:R-:W-:Y:S02]  /*8120*/  LEA.HI.X R5, R87.reuse, UR31, R8, 0x1, P1 ;  /* 0x0000001f57057c11 */ /* 0x040fe400088f0c08 */
[C---:B------:R-:W-:Y:S02]  /*8130*/  LEA R4, P1, R6.reuse, R4, 0x1 ;  /* 0x0000000406047211 */ /* 0x040fe400078208ff */
[----:B------:R-:W-:Y:S01]  /*8140*/  MOV R7, UR20 ;  /* 0x0000001400077c02 */ /* 0x000fe20008000f00 */
[----:B------:R-:W-:Y:S01]  /*8150*/  UIMAD.WIDE.U32 UR20, UR37, UR26, URZ ;  /* 0x0000001a251472a5 */ /* 0x000fe2000f8e003f */
[----:B------:R-:W-:Y:S02]  /*8160*/  LOP3.LUT R45, R87, 0x60, RZ, 0xfc, !PT ;  /* 0x00000060572d7812 */ /* 0x000fe400078efcff */
[----:B------:R-:W-:Y:S01]  /*8170*/  LEA.HI.X R5, R6, R5, R7, 0x1, P1 ;  /* 0x0000000506057211 */ /* 0x000fe200008f0c07 */
[----:B------:R-:W-:Y:S01]  /*8180*/  UIADD3 UR23, UR21, UR25, URZ ;  /* 0x0000001915177290 */ /* 0x000fe2000fffe03f */
[----:B------:R-:W-:-:S02]  /*8190*/  ISETP.GE.AND P1, PT, R43, R0, PT ;  /* 0x000000002b00720c */ /* 0x000fc40003f26270 */
[C---:B------:R-:W-:Y:S01]  /*81a0*/  LOP3.LUT R47, R87.reuse, 0x80, RZ, 0xfc, !PT ;  /* 0x00000080572f7812 */ /* 0x040fe200078efcff */
[----:B------:R-:W-:Y:S01]  /*81b0*/  @!P2 STG.E.U16 desc[UR32][R4.64+-0x3c0], R11 ;  /* 0xfffc400b0400a986 */ /* 0x000fe2000c101520 */
[C---:B------:R-:W-:Y:S02]  /*81c0*/  LOP3.LUT R49, R87.reuse, 0xa0, RZ, 0xfc, !PT ;  /* 0x000000a057317812 */ /* 0x040fe400078efcff */
[C---:B------:R-:W-:Y:S01]  /*81d0*/  LOP3.LUT R53, R87.reuse, 0xe0, RZ, 0xfc, !PT ;  /* 0x000000e057357812 */ /* 0x040fe200078efcff */
[----:B------:R-:W-:Y:S01]  /*81e0*/  @!P6 STG.E.U16 desc[UR32][R4.64+-0x280], R21 ;  /* 0xfffd80150400e986 */ /* 0x000fe2000c101520 */
[C---:B------:R-:W-:Y:S02]  /*81f0*/  LOP3.LUT R55, R87.reuse, 0x100, RZ, 0xfc, !PT ;  /* 0x0000010057377812 */ /* 0x040fe400078efcff */
[----:B------:R-:W-:Y:S02]  /*8200*/  LOP3.LUT R57, R87, 0x120, RZ, 0xfc, !PT ;  /* 0x0000012057397812 */ /* 0x000fe400078efcff */
[-C--:B------:R-:W-:Y:S01]  /*8210*/  ISETP.GE.AND P3, PT, R45, R0.reuse, PT ;  /* 0x000000002d00720c */ /* 0x080fe20003f66270 */
[----:B------:R-:W-:Y:S01]  /*8220*/  @!P1 STG.E.U16 desc[UR32][R4.64+-0x380], R13 ;  /* 0xfffc800d04009986 */ /* 0x000fe2000c101520 */
[----:B------:R-:W-:-:S02]  /*8230*/  ISETP.GE.AND P4, PT, R47, R0, PT ;  /* 0x000000002f00720c */ /* 0x000fc40003f86270 */
[-C--:B------:R-:W-:Y:S02]  /*8240*/  ISETP.GE.AND P5, PT, R49, R0.reuse, PT ;  /* 0x000000003100720c */ /* 0x080fe40003fa6270 */
[-C--:B------:R-:W-:Y:S02]  /*8250*/  ISETP.GE.AND P2, PT, R53, R0.reuse, PT ;  /* 0x000000003500720c */ /* 0x080fe40003f46270 */
[-C--:B------:R-:W-:Y:S02]  /*8260*/  ISETP.GE.AND P1, PT, R55, R0.reuse, PT ;  /* 0x000000003700720c */ /* 0x080fe40003f26270 */
[----:B------:R-:W-:Y:S02]  /*8270*/  ISETP.GE.AND P6, PT, R57, R0, PT ;  /* 0x000000003900720c */ /* 0x000fe40003fc6270 */
[C---:B------:R-:W-:Y:S01]  /*8280*/  LOP3.LUT R59, R87.reuse, 0x140, RZ, 0xfc, !PT ;  /* 0x00000140573b7812 */ /* 0x040fe200078efcff */
[----:B------:R0:W-:Y:S01]  /*8290*/  @!P3 STG.E.U16 desc[UR32][R4.64+-0x340], R15 ;  /* 0xfffcc00f0400b986 */ /* 0x0001e2000c101520 */
        /* <DEDUP_REMOVED lines=8> */
[----:B------:R1:W-:Y:S01]  /*8320*/  @!P2 STG.E.U16 desc[UR32][R4.64+-0x240], R23 ;  /* 0xfffdc0170400a986 */ /* 0x0003e2000c101520 */
[----:B------:R-:W-:-:S02]  /*8330*/  ISETP.GE.AND P2, PT, R59, R0, PT ;  /* 0x000000003b00720c */ /* 0x000fc40003f46270 */
[-C--:B------:R-:W-:Y:S01]  /*8340*/  ISETP.GE.AND P4, PT, R63, R0.reuse, PT ;  /* 0x000000003f00720c */ /* 0x080fe20003f86270 */
[----:B------:R-:W-:Y:S01]  /*8350*/  @!P1 STG.E.U16 desc[UR32][R4.64+-0x200], R25 ;  /* 0xfffe001904009986 */ /* 0x000fe2000c101520 */
[-C--:B------:R-:W-:Y:S02]  /*8360*/  ISETP.GE.AND P3, PT, R81, R0.reuse, PT ;  /* 0x000000005100720c */ /* 0x080fe40003f66270 */
[-C--:B------:R-:W-:Y:S01]  /*8370*/  ISETP.GE.AND P1, PT, R83, R0.reuse, PT ;  /* 0x000000005300720c */ /* 0x080fe20003f26270 */
[----:B------:R-:W-:Y:S01]  /*8380*/  @!P6 STG.E.U16 desc[UR32][R4.64+-0x1c0], R27 ;  /* 0xfffe401b0400e986 */ /* 0x000fe2000c101520 */
[----:B------:R-:W-:Y:S01]  /*8390*/  ISETP.GE.AND P6, PT, R85, R0, PT ;  /* 0x000000005500720c */ /* 0x000fe20003fc6270 */
[----:B------:R-:W-:Y:S01]  /*83a0*/  FADD.FTZ R0, R62, R113 ;  /* 0x000000713e007221 */ /* 0x000fe20000010000 */
[----:B------:R-:W-:Y:S01]  /*83b0*/  F2FP.BF16.F32.PACK_AB R62, R65, R62 ;  /* 0x0000003e413e723e */ /* 0x000fe200000010ff */
[----:B------:R-:W-:Y:S01]  /*83c0*/  @!P5 STG.E.U16 desc[UR32][R4.64+-0x140], R31 ;  /* 0xfffec01f0400d986 */ /* 0x000fe2000c101520 */
[----:B------:R-:W-:Y:S01]  /*83d0*/  F2FP.BF16.F32.PACK_AB R6, R75, R72 ;  /* 0x000000484b06723e */ /* 0x000fe200000010ff */
[----:B------:R-:W-:Y:S01]  /*83e0*/  FADD.FTZ R7, R0, R65 ;  /* 0x0000004100077221 */ /* 0x000fe20000010000 */
[----:B------:R-:W-:Y:S01]  /*83f0*/  PRMT R9, R62, 0x7632, R9 ;  /* 0x000076323e097816 */ /* 0x000fe20000000009 */
[----:B------:R-:W-:Y:S01]  /*8400*/  @!P2 STG.E.U16 desc[UR32][R4.64+-0x180], R29 ;  /* 0xfffe801d0400a986 */ /* 0x000fe2000c101520 */
[----:B0-----:R-:W-:Y:S01]  /*8410*/  PRMT R15, R6, 0x7632, R15 ;  /* 0x00007632060f7816 */ /* 0x001fe2000000000f */
[----:B------:R-:W-:Y:S01]  /*8420*/  FADD.FTZ R0, R7, R64 ;  /* 0x0000004007007221 */ /* 0x000fe20000010000 */
[----:B------:R-:W-:Y:S01]  /*8430*/  F2FP.BF16.F32.PACK_AB R64, R67, R64 ;  /* 0x000000404340723e */ /* 0x000fe200000010ff */
[----:B------:R-:W-:Y:S02]  /*8440*/  @!P4 STG.E.U16 desc[UR32][R4.64+-0x100], R33 ;  /* 0xffff00210400c986 */ /* 0x000fe4000c101520 */
[----:B------:R-:W-:-:S02]  /*8450*/  FADD.FTZ R7, R0, R67 ;  /* 0x0000004300077221 */ /* 0x000fc40000010000 */
[----:B------:R-:W-:Y:S02]  /*8460*/  @!P3 STG.E.U16 desc[UR32][R4.64+-0xc0], R35 ;  /* 0xffff40230400b986 */ /* 0x000fe4000c101520 */
[----:B------:R-:W-:Y:S01]  /*8470*/  FADD.FTZ R0, R7, R66 ;  /* 0x0000004207007221 */ /* 0x000fe20000010000 */
[----:B------:R-:W-:Y:S01]  /*8480*/  F2FP.BF16.F32.PACK_AB R66, R69, R66 ;  /* 0x000000424542723e */ /* 0x000fe200000010ff */
[----:B------:R-:W-:Y:S01]  /*8490*/  @!P1 STG.E.U16 desc[UR32][R4.64+-0x80], R37 ;  /* 0xffff802504009986 */ /* 0x000fe2000c101520 */
[----:B------:R-:W-:Y:S01]  /*84a0*/  PRMT R7, R64, 0x7632, R7 ;  /* 0x0000763240077816 */ /* 0x000fe20000000007 */
[----:B------:R-:W-:Y:S01]  /*84b0*/  FADD.FTZ R69, R0, R69 ;  /* 0x0000004500457221 */ /* 0x000fe20000010000 */
[----:B------:R-:W-:Y:S01]  /*84c0*/  PRMT R11, R66, 0x7632, R11 ;  /* 0x00007632420b7816 */ /* 0x000fe2000000000b */
[----:B------:R0:W-:Y:S01]  /*84d0*/  @!P6 STG.E.U16 desc[UR32][R4.64+-0x40], R39 ;  /* 0xffffc0270400e986 */ /* 0x0001e2000c101520 */
[----:B------:R-:W-:Y:S01]  /*84e0*/  BAR.SYNC.DEFER_BLOCKING 0x0 ;  /* 0x0000000000007b1d */ /* 0x000fe20000010000 */
[----:B------:R-:W-:-:S04]  /*84f0*/  IADD3 R0, P1, R87, -0x1e0, RZ ;  /* 0xfffffe2057007810 */ /* 0x000fc80007f3e0ff */
[----:B-1----:R-:W-:Y:S02]  /*8500*/  IADD3.X R23, R8, -0x1, RZ, P1, !PT ;  /* 0xffffffff08177810 */ /* 0x002fe40000ffe4ff */
[----:B0-----:R-:W-:Y:S01]  /*8510*/  F2FP.BF16.F32.PACK_AB R4, R71, R68 ;  /* 0x000000444704723e */ /* 0x001fe200000010ff */
[----:B------:R-:W-:Y:S01]  /*8520*/  FADD.FTZ R68, R69, R68 ;  /* 0x0000004445447221 */ /* 0x000fe20000010000 */
[----:B------:R-:W-:Y:S02]  /*8530*/  F2FP.BF16.F32.PACK_AB R5, R73, R70 ;  /* 0x000000464905723e */ /* 0x000fe400000010ff */
[----:B------:R-:W-:Y:S01]  /*8540*/  PRMT R12, R4, 0x7610, R12 ;  /* 0x00007610040c7816 */ /* 0x000fe2000000000c */
[----:B------:R-:W-:Y:S01]  /*8550*/  FADD.FTZ R71, R68, R71 ;  /* 0x0000004744477221 */ /* 0x000fe20000010000 */
[C---:B------:R-:W-:Y:S02]  /*8560*/  PRMT R13, R5.reuse, 0x7610, R13 ;  /* 0x00007610050d7816 */ /* 0x040fe4000000000d */
[----:B------:R-:W-:Y:S01]  /*8570*/  PRMT R14, R5, 0x7632, R14 ;  /* 0x00007632050e7816 */ /* 0x000fe2000000000e */
[----:B------:R-:W-:Y:S01]  /*8580*/  FADD.FTZ R70, R71, R70 ;  /* 0x0000004647467221 */ /* 0x000fe20000010000 */
[----:B------:R-:W-:-:S03]  /*8590*/  F2FP.BF16.F32.PACK_AB R5, R79, R76 ;  /* 0x0000004c4f05723e */ /* 0x000fc600000010ff */
[----:B------:R-:W-:Y:S01]  /*85a0*/  FADD.FTZ R73, R70, R73 ;  /* 0x0000004946497221 */ /* 0x000fe20000010000 */
[----:B------:R0:W-:Y:S03]  /*85b0*/  STS.U16 [R94+0x2], R9 ;  /* 0x000002095e007388 */ /* 0x0001e60000000400 */
[----:B------:R-:W-:Y:S01]  /*85c0*/  FADD.FTZ R72, R73, R72 ;  /* 0x0000004849487221 */ /* 0x000fe20000010000 */
[----:B------:R1:W-:Y:S03]  /*85d0*/  STS.U16 [R94+0xc], R12 ;  /* 0x00000c0c5e007388 */ /* 0x0003e60000000400 */
[----:B------:R-:W-:Y:S01]  /*85e0*/  FADD.FTZ R75, R72, R75 ;  /* 0x0000004b484b7221 */ /* 0x000fe20000010000 */
[----:B------:R-:W-:Y:S01]  /*85f0*/  STS.U16 [R94], R62 ;  /* 0x0000003e5e007388 */ /* 0x000fe20000000400 */
[----:B0-----:R-:W-:-:S02]  /*8600*/  PRMT R9, R4, 0x7632, R9 ;  /* 0x0000763204097816 */ /* 0x001fc40000000009 */
[----:B------:R-:W-:Y:S01]  /*8610*/  F2FP.BF16.F32.PACK_AB R4, R77, R74 ;  /* 0x0000004a4d04723e */ /* 0x000fe200000010ff */
[----:B------:R-:W-:Y:S01]  /*8620*/  STS.U16 [R94+0x4], R64 ;  /* 0x000004405e007388 */ /* 0x000fe20000000400 */
[----:B-1----:R-:W-:Y:S01]  /*8630*/  PRMT R12, R5, 0x7632, R12 ;  /* 0x00007632050c7816 */ /* 0x002fe2000000000c */
[----:B------:R-:W-:Y:S01]  /*8640*/  FADD.FTZ R74, R75, R74 ;  /* 0x0000004a4b4a7221 */ /* 0x000fe20000010000 */
[----:B------:R-:W-:Y:S01]  /*8650*/  PRMT R16, R4, 0x7632, R16 ;  /* 0x0000763204107816 */ /* 0x000fe20000000010 */
[----:B------:R-:W-:Y:S02]  /*8660*/  STS.U16 [R94+0x6], R7 ;  /* 0x000006075e007388 */ /* 0x000fe40000000400 */
[----:B------:R-:W-:Y:S02]  /*8670*/  FADD.FTZ R77, R74, R77 ;  /* 0x0000004d4a4d7221 */ /* 0x000fe40000010000 */
[----:B------:R-:W-:Y:S02]  /*8680*/  STS.U16 [R94+0x8], R66 ;  /* 0x000008425e007388 */ /* 0x000fe40000000400 */
[----:B------:R-:W-:-:S02]  /*8690*/  FADD.FTZ R76, R77, R76 ;  /* 0x0000004c4d4c7221 */ /* 0x000fc40000010000 */
[----:B------:R-:W-:Y:S02]  /*86a0*/  STS.U16 [R94+0xa], R11 ;  /* 0x00000a0b5e007388 */ /* 0x000fe40000000400 */
[----:B------:R-:W-:Y:S02]  /*86b0*/  FADD.FTZ R113, R76, R79 ;  /* 0x0000004f4c717221 */ /* 0x000fe40000010000 */
        /* <DEDUP_REMOVED lines=44> */
.L_x_12522:
[----:B------:R-:W-:Y:S05]  /*8980*/  BSYNC B0 ;  /* 0x0000000000007941 */ /* 0x000fea0003800000 */
.L_x_12521:
        /* <DEDUP_REMOVED lines=21> */
[----:B------:R-:W-:Y:S01]  /*8ae0*/  UIADD3 UR4, UR4, 0x1, URZ ;  /* 0x0000000104047890 */ /* 0x000fe2000fffe03f */
[----:B------:R-:W-:Y:S01]  /*8af0*/  LEA R2, P0, R3, R2, 0x1 ;  /* 0x0000000203027211 */ /* 0x000fe200078008ff */
[----:B------:R-:W-:Y:S01]  /*8b00*/  UIADD3.X UR14, UR14, -0x1, URZ, UP1, !UPT ;  /* 0xffffffff0e0e7890 */ /* 0x000fe20008ffe43f */
[----:B0-----:R-:W-:Y:S01]  /*8b10*/  MOV R4, UR20 ;  /* 0x0000001400047c02 */ /* 0x001fe20008000f00 */
[----:B------:R-:W-:-:S02]  /*8b20*/  UIADD3.X UR18, UR18, -0x1, URZ, UP2, !UPT ;  /* 0xffffffff12127890 */ /* 0x000fc400097fe43f */
[----:B------:R-:W-:Y:S01]  /*8b30*/  UIADD3.X UR16, UR16, -0x1, URZ, UP3, !UPT ;  /* 0xffffffff10107890 */ /* 0x000fe20009ffe43f */
        /* <DEDUP_REMOVED lines=26> */
[----:B--2---:R-:W-:Y:S05]  /*8ce0*/  @P0 BRA `(.L_x_12523) ;  /* 0xffffff7800840947 */ /* 0x004fea000383ffff */
.L_x_12502:
        /* <DEDUP_REMOVED lines=12> */
[----:B0-----:R-:W-:Y:S01]  /*8db0*/  @P0 FADD R3, R0, R3 ;  /* 0x0000000300030221 */ /* 0x001fe20000000000 */
[----:B------:R-:W-:-:S04]  /*8dc0*/  @!P1 MOV R0, 0x400 ;  /* 0x0000040000009802 */ /* 0x000fc80000000f00 */
[----:B------:R-:W0:Y:S01]  /*8dd0*/  SHFL.DOWN P0, R2, R3, 0x4, 0x1f ;  /* 0x08801f0003027f89 */ /* 0x000e220000000000 */
[----:B-1----:R-:W-:Y:S01]  /*8de0*/  @!P1 LEA R7, R7, R0, 0x18 ;  /* 0x0000000007079211 */ /* 0x002fe200078ec0ff */
[----:B0-----:R-:W-:-:S05]  /*8df0*/  @P0 FADD R2, R3, R2 ;  /* 0x0000000203020221 */ /* 0x001fca0000000000 */
[----:B------:R-:W0:Y:S02]  /*8e00*/  SHFL.DOWN P0, R5, R2, 0x8, 0x1f ;  /* 0x09001f0002057f89 */ /* 0x000e240000000000 */
[----:B0-----:R-:W-:-:S05]  /*8e10*/  @P0 FADD R5, R2, R5 ;  /* 0x0000000502050221 */ /* 0x001fca0000000000 */
[----:B------:R-:W0:Y:S02]  /*8e20*/  SHFL.DOWN P0, R4, R5, 0x10, 0x1f ;  /* 0x0a001f0005047f89 */ /* 0x000e240000000000 */
[----:B0-----:R-:W-:Y:S01]  /*8e30*/  @P0 FADD R4, R5, R4 ;  /* 0x0000000405040221 */ /* 0x001fe20000000000 */
[----:B--2---:R-:W-:-:S04]  /*8e40*/  ISETP.NE.AND P0, PT, R6, RZ, PT ;  /* 0x000000ff0600720c */ /* 0x004fc80003f05270 */
[----:B------:R0:W-:Y:S01]  /*8e50*/  @!P1 STS [R7+0x434], R4 ;  /* 0x0004340407009388 */ /* 0x0001e20000000800 */
[----:B------:R-:W-:Y:S08]  /*8e60*/  BAR.SYNC.DEFER_BLOCKING 0x0 ;  /* 0x0000000000007b1d */ /* 0x000ff00000010000 */
[----:B------:R-:W-:Y:S05]  /*8e70*/  @P0 BRA `(.L_x_12525) ;  /* 0x00000000000c0947 */ /* 0x000fea0003800000 */
[----:B------:R-:W-:Y:S02]  /*8e80*/  MOV R2, UR6 ;  /* 0x0000000600027c02 */ /* 0x000fe40008000f00 */
[----:B------:R-:W-:-:S05]  /*8e90*/  MOV R3, UR7 ;  /* 0x0000000700037c02 */ /* 0x000fca0008000f00 */
[----:B------:R1:W-:Y:S02]  /*8ea0*/  REDG.E.ADD.F32.FTZ.RN.STRONG.GPU desc[UR32][R2.64], R4 ;  /* 0x00000004020079a6 */ /* 0x0003e4000c10f3a0 */
.L_x_12525:
[----:B------:R-:W-:Y:S05]  /*8eb0*/  BSYNC B0 ;  /* 0x0000000000007941 */ /* 0x000fea0003800000 */
.L_x_12524:
[----:B------:R-:W-:Y:S01]  /*8ec0*/  ULDC.64 UR4, c[0x0][0x3f8] ;  /* 0x0000fe0000047ab9 */ /* 0x000fe20000000a00 */
[----:B------:R-:W-:Y:S01]  /*8ed0*/  BSSY B0, `(.L_x_12526) ;  /* 0x000001f000007945 */ /* 0x000fe20003800000 */
[----:B------:R-:W-:-:S04]  /*8ee0*/  ISETP.NE.U32.AND P0, PT, RZ, UR4, PT ;  /* 0x00000004ff007c0c */ /* 0x000fc8000bf05070 */
[----:B------:R-:W-:-:S13]  /*8ef0*/  ISETP.NE.AND.EX P0, PT, RZ, UR5, PT, P0 ;  /* 0x00000005ff007c0c */ /* 0x000fda000bf05300 */
[----:B------:R-:W-:Y:S05]  /*8f00*/  @!P0 BRA `(.L_x_12527) ;  /* 0x0000000000688947 */ /* 0x000fea0003800000 */
[----:B------:R-:W-:Y:S06]  /*8f10*/  BAR.SYNC.DEFER_BLOCKING 0x0 ;  /* 0x0000000000007b1d */ /* 0x000fec0000010000 */
[----:B------:R-:W2:Y:S01]  /*8f20*/  SHFL.DOWN P0, R0, R113, 0x1, 0x1f ;  /* 0x08201f0071007f89 */ /* 0x000ea20000000000 */
[----:B01----:R-:W0:Y:S01]  /*8f30*/  S2R R4, SR_LANEID ;  /* 0x0000000000047919 */ /* 0x003e220000000000 */
[----:B------:R-:W1:Y:S01]  /*8f40*/  S2R R13, SR_TID.X ;  /* 0x00000000000d7919 */ /* 0x000e620000002100 */
[----:B--2---:R-:W-:-:S05]  /*8f50*/  @P0 FADD R0, R0, R113 ;  /* 0x0000007100000221 */ /* 0x004fca0000000000 */
[----:B------:R-:W2:Y:S01]  /*8f60*/  SHFL.DOWN P0, R3, R0, 0x2, 0x1f ;  /* 0x08401f0000037f89 */ /* 0x000ea20000000000 */
[----:B0-----:R-:W-:-:S13]  /*8f70*/  ISETP.NE.AND P1, PT, R4, RZ, PT ;  /* 0x000000ff0400720c */ /* 0x001fda0003f25270 */
[----:B------:R-:W0:Y:S01]  /*8f80*/  @!P1 S2R R7, SR_CgaCtaId ;  /* 0x0000000000079919 */ /* 0x000e220000008800 */
[----:B--2---:R-:W-:Y:S01]  /*8f90*/  @P0 FADD R3, R0, R3 ;  /* 0x0000000300030221 */ /* 0x004fe20000000000 */
[----:B------:R-:W-:-:S04]  /*8fa0*/  @!P1 MOV R0, 0x400 ;  /* 0x0000040000009802 */ /* 0x000fc80000000f00 */
[----:B------:R-:W2:Y:S01]  /*8fb0*/  SHFL.DOWN P0, R2, R3, 0x4, 0x1f ;  /* 0x08801f0003027f89 */ /* 0x000ea20000000000 */
[----:B0-----:R-:W-:Y:S01]  /*8fc0*/  @!P1 LEA R7, R7, R0, 0x18 ;  /* 0x0000000007079211 */ /* 0x001fe200078ec0ff */
[----:B--2---:R-:W-:-:S05]  /*8fd0*/  @P0 FADD R2, R3, R2 ;  /* 0x0000000203020221 */ /* 0x004fca0000000000 */
[----:B------:R-:W0:Y:S02]  /*8fe0*/  SHFL.DOWN P0, R5, R2, 0x8, 0x1f ;  /* 0x09001f0002057f89 */ /* 0x000e240000000000 */
[----:B0-----:R-:W-:-:S05]  /*8ff0*/  @P0 FADD R5, R2, R5 ;  /* 0x0000000502050221 */ /* 0x001fca0000000000 */
[----:B------:R-:W0:Y:S02]  /*9000*/  SHFL.DOWN P0, R4, R5, 0x10, 0x1f ;  /* 0x0a001f0005047f89 */ /* 0x000e240000000000 */
[----:B0-----:R-:W-:Y:S01]  /*9010*/  @P0 FADD R4, R5, R4 ;  /* 0x0000000405040221 */ /* 0x001fe20000000000 */
[----:B-1----:R-:W-:-:S04]  /*9020*/  ISETP.NE.AND P0, PT, R13, RZ, PT ;  /* 0x000000ff0d00720c */ /* 0x002fc80003f05270 */
[----:B------:R3:W-:Y:S01]  /*9030*/  @!P1 STS [R7+0x434], R4 ;  /* 0x0004340407009388 */ /* 0x0007e20000000800 */
[----:B------:R-:W-:Y:S08]  /*9040*/  BAR.SYNC.DEFER_BLOCKING 0x0 ;  /* 0x0000000000007b1d */ /* 0x000ff00000010000 */
[----:B------:R-:W-:Y:S05]  /*9050*/  @P0 BRA `(.L_x_12528) ;  /* 0x0000000000180947 */ /* 0x000fea0003800000 */
[----:B------:R-:W-:Y:S02]  /*9060*/  MOV R2, UR12 ;  /* 0x0000000c00027c02 */ /* 0x000fe40008000f00 */
[----:B------:R-:W-:-:S05]  /*9070*/  MOV R3, UR13 ;  /* 0x0000000d00037c02 */ /* 0x000fca0008000f00 */
[----:B------:R4:W-:Y:S01]  /*9080*/  REDG.E.ADD.F32.FTZ.RN.STRONG.GPU desc[UR32][R2.64], R4 ;  /* 0x00000004020079a6 */ /* 0x0009e2000c10f3a0 */
[----:B------:R-:W-:Y:S01]  /*9090*/  HFMA2.MMA R13, -RZ, RZ, 0, 0 ;  /* 0x00000000ff0d7435 */ /* 0x000fe200000001ff */
[----:B------:R-:W-:Y:S10]  /*90a0*/  BRA `(.L_x_12528) ;  /* 0x0000000000047947 */ /* 0x000ff40003800000 */
.L_x_12527:
[----:B------:R-:W2:Y:S02]  /*90b0*/  S2R R13, SR_TID.X ;  /* 0x00000000000d7919 */ /* 0x000ea40000002100 */
.L_x_12528:
[----:B------:R-:W-:Y:S05]  /*90c0*/  BSYNC B0 ;  /* 0x0000000000007941 */ /* 0x000fea0003800000 */
.L_x_12526:
[----:B------:R-:W-:Y:S02]  /*90d0*/  ULDC UR19, c[0x0][0x21c] ;  /* 0x0000870000137ab9 */ /* 0x000fe40000000800 */
[----:B--2---:R-:W-:-:S13]  /*90e0*/  ISETP.GE.AND P0, PT, R13, UR19, PT ;  /* 0x000000130d007c0c */ /* 0x004fda000bf06270 */
[----:B------:R-:W-:Y:S05]  /*90f0*/  @P0 EXIT ;  /* 0x000000000000094d */ /* 0x000fea0003800000 */
[----:B------:R-:W-:Y:S01]  /*9100*/  USHF.R.S32.HI UR13, URZ, 0x1f, UR10 ;  /* 0x0000001f3f0d7899 */ /* 0x000fe2000801140a */
[----:B------:R-:W2:Y:S01]  /*9110*/  S2UR UR18, SR_CgaCtaId ;  /* 0x00000000001279c3 */ /* 0x000ea20000008800 */
[----:B------:R-:W-:Y:S01]  /*9120*/  ULDC.64 UR8, c[0x0][0x268] ;  /* 0x00009a0000087ab9 */ /* 0x000fe20000000a00 */
[----:B------:R-:W-:Y:S01]  /*9130*/  ULDC.64 UR6, c[0x0][0x358] ;  /* 0x0000d60000067ab9 */ /* 0x000fe20000000a00 */
[----:B------:R-:W-:Y:S01]  /*9140*/  UIMAD UR11, UR13, UR8, URZ ;  /* 0x000000080d0b72a4 */ /* 0x000fe2000f8e023f */
[----:B------:R-:W-:Y:S01]  /*9150*/  BSSY B0, `(.L_x_12529) ;  /* 0x000006d000007945 */ /* 0x000fe20003800000 */
[----:B------:R-:W-:Y:S02]  /*9160*/  UIMAD.WIDE.U32 UR4, UR10, UR8, URZ ;  /* 0x000000080a0472a5 */ /* 0x000fe4000f8e003f */
[----:B------:R-:W-:Y:S02]  /*9170*/  UIMAD UR16, UR10, UR9, UR11 ;  /* 0x000000090a1072a4 */ /* 0x000fe4000f8e020b */
[----:B------:R-:W-:Y:S01]  /*9180*/  UIMAD.WIDE.U32 UR20, UR10, UR6, URZ ;  /* 0x000000060a1472a5 */ /* 0x000fe2000f8e003f */
[----:B------:R-:W-:Y:S01]  /*9190*/  ULDC.64 UR8, c[0x0][0x248] ;  /* 0x0000920000087ab9 */ /* 0x000fe20000000a00 */
[----:B------:R-:W-:-:S02]  /*91a0*/  UIMAD UR6, UR13, UR6, URZ ;  /* 0x000000060d0672a4 */ /* 0x000fc4000f8e023f */
[----:B------:R-:W-:Y:S02]  /*91b0*/  UIMAD UR11, UR13, UR8, URZ ;  /* 0x000000080d0b72a4 */ /* 0x000fe4000f8e023f */
[----:B------:R-:W-:Y:S02]  /*91c0*/  UIMAD UR12, UR10, UR7, UR6 ;  /* 0x000000070a0c72a4 */ /* 0x000fe4000f8e0206 */
[----:B------:R-:W-:Y:S02]  /*91d0*/  UIMAD.WIDE.U32 UR6, UR10, UR8, URZ ;  /* 0x000000080a0672a5 */ /* 0x000fe4000f8e003f */
[----:B------:R-:W-:Y:S01]  /*91e0*/  UIMAD UR17, UR10, UR9, UR11 ;  /* 0x000000090a1172a4 */ /* 0x000fe2000f8e020b */
[----:B------:R-:W-:Y:S02]  /*91f0*/  ULDC.64 UR14, c[0x0][0x338] ;  /* 0x0000ce00000e7ab9 */ /* 0x000fe40000000a00 */
[----:B------:R-:W-:Y:S01]  /*9200*/  ULDC.64 UR8, c[0x0][0x378] ;  /* 0x0000de0000087ab9 */ /* 0x000fe20000000a00 */
[----:B------:R-:W-:Y:S01]  /*9210*/  ULDC UR28, c[0x0][0x0] ;  /* 0x00000000001c7ab9 */ /* 0x000fe20000000800 */
[----:B------:R-:W-:-:S02]  /*9220*/  UIMAD.WIDE.U32 UR22, UR10, UR8, URZ ;  /* 0x000000080a1672a5 */ /* 0x000fc4000f8e003f */
[----:B------:R-:W-:Y:S02]  /*9230*/  UIMAD UR8, UR13, UR8, URZ ;  /* 0x000000080d0872a4 */ /* 0x000fe4000f8e023f */
[----:B------:R-:W-:Y:S02]  /*9240*/  UIMAD UR13, UR13, UR14, URZ ;  /* 0x0000000e0d0d72a4 */ /* 0x000fe4000f8e023f */
[----:B------:R-:W-:Y:S02]  /*9250*/  UIMAD UR11, UR10, UR9, UR8 ;  /* 0x000000090a0b72a4 */ /* 0x000fe4000f8e0208 */
[----:B------:R-:W-:Y:S02]  /*9260*/  UIMAD.WIDE.U32 UR8, UR10, UR14, URZ ;  /* 0x0000000e0a0872a5 */ /* 0x000fe4000f8e003f */
[----:B------:R-:W-:Y:S01]  /*9270*/  UIMAD UR10, UR10, UR15, UR13 ;  /* 0x0000000f0a0a72a4 */ /* 0x000fe2000f8e020d */
[----:B------:R-:W-:Y:S02]  /*9280*/  ULDC.64 UR26, c[0x0][0x2d8] ;  /* 0x0000b600001a7ab9 */ /* 0x000fe40000000a00 */
[----:B------:R-:W-:Y:S01]  /*9290*/  UMOV UR13, 0x400 ;  /* 0x00000400000d7882 */ /* 0x000fe20000000000 */
        /* <DEDUP_REMOVED lines=15> */
.L_x_12530:
[----:B------:R-:W-:Y:S02]  /*9390*/  LEA R0, R13, UR13, 0x3 ;  /* 0x0000000d0d007c11 */ /* 0x000fe4000f8e18ff */
[----:B------:R-:W-:Y:S02]  /*93a0*/  SHF.R.S32.HI R12, RZ, 0x1f, R13 ;  /* 0x0000001fff0c7819 */ /* 0x000fe4000001140d */
[----:B-12-4-:R-:W-:Y:S01]  /*93b0*/  MOV R2, UR8 ;  /* 0x0000000800027c02 */ /* 0x016fe20008000f00 */
[----:B------:R-:W1:Y:S01]  /*93c0*/  LDS.64 R14, [R0+0x2980] ;  /* 0x00298000000e7984 */ /* 0x000e620000000a00 */
[----:B------:R-:W-:Y:S02]  /*93d0*/  MOV R8, UR4 ;  /* 0x0000000400087c02 */ /* 0x000fe40008000f00 */
[----:B------:R-:W-:Y:S01]  /*93e0*/  MOV R5, UR10 ;  /* 0x0000000a00057c02 */ /* 0x000fe20008000f00 */
[----:B------:R-:W2:Y:S01]  /*93f0*/  LDS.64 R16, [R0+0x3180] ;  /* 0x0031800000107984 */ /* 0x000ea20000000a00 */
[----:B0--3--:R-:W-:Y:S01]  /*9400*/  MOV R4, R2 ;  /* 0x0000000200047202 */ /* 0x009fe20000000f00 */
        /* <DEDUP_REMOVED lines=66> */
.L_x_12529:
[----:B------:R-:W-:Y:S05]  /*9830*/  EXIT ;  /* 0x000000000000794d */ /* 0x000fea0003800000 */
.L_x_12531:
        /* <DEDUP_REMOVED lines=12> */
.L_x_18964:


//--------------------- .text._Z25selective_scan_bwd_kernelI32Selective_Scan_bwd_kernel_traitsILi32ELi16ELb0ELb0ELb0ELb0ELb1EN3c108BFloat16ENS1_7complexIfEEEEv12SSMParamsBwd --------------------------
	.section	.text._Z25selective_scan_bwd_kernelI32Selective_Scan_bwd_kernel_traitsILi32ELi16ELb0ELb0ELb0ELb0ELb1EN3c108BFloat16ENS1_7complexIfEEEEv12SSMParamsBwd,"ax",@progbits
	.align	128
        .global         _Z25selective_scan_bwd_kernelI32Selective_Scan_bwd_kernel_traitsILi32ELi16ELb0ELb0ELb0ELb0ELb1EN3c108BFloat16ENS1_7complexIfEEEEv12SSMParamsBwd
        .type           _Z25selective_scan_bwd_kernelI32Selective_Scan_bwd_kernel_traitsILi32ELi16ELb0ELb0ELb0ELb0ELb1EN3c108BFloat16ENS1_7complexIfEEEEv12SSMParamsBwd,@function
        .size           _Z25selective_scan_bwd_kernelI32Selective_Scan_bwd_kernel_traitsILi32ELi16ELb0ELb0ELb0ELb0ELb1EN3c108BFloat16ENS1_7complexIfEEEEv12SSMParamsBwd,(.L_x_18965 - _Z25selective_scan_bwd_kernelI32Selective_Scan_bwd_kernel_traitsILi32ELi16ELb0ELb0ELb0ELb0ELb1EN3c108BFloat16ENS1_7complexIfEEEEv12SSMParamsBwd)
        .other          _Z25selective_scan_bwd_kernelI32Selective_Scan_bwd_kernel_traitsILi32ELi16ELb0ELb0ELb0ELb0ELb1EN3c108BFloat16ENS1_7complexIfEEEEv12SSMParamsBwd,@"STO_CUDA_ENTRY STV_DEFAULT"
_Z25selective_scan_bwd_kernelI32Selective_Scan_bwd_kernel_traitsILi32ELi16ELb0ELb0ELb0ELb0ELb1EN3c108BFloat16ENS1_7complexIfEEEEv12SSMParamsBwd:
.text._Z25selective_scan_bwd_kernelI32Selective_Scan_bwd_kernel_traitsILi32ELi16ELb0ELb0ELb0ELb0ELb1EN3c108BFloat16ENS1_7complexIfEEEEv12SSMParamsBwd:
[----:B------:R-:W-:Y:S08]  /*0000*/  LDC R1, c[0x0][0x28] ;  /* 0x00000a00ff017b82 */ /* 0x000ff00000000800 */
[----:B------:R-:W0:Y:S01]  /*0010*/  LDC.64 R2, c[0x0][0x2e8] ;  /* 0x0000ba00ff027b82 */ /* 0x000e220000000a00 */
[----:B------:R-:W1:Y:S01]  /*0020*/  S2R R18, SR_CTAID.Y ;  /* 0x0000000000127919 */ /* 0x000e620000002600 */
[----:B------:R-:W-:-:S06]  /*0030*/  ULDC.64 UR16, c[0x0][0x208] ;  /* 0x0000820000107ab9 */ /* 0x000fcc0000000a00 */
[----:B------:R-:W2:Y:S08]  /*0040*/  LDC.64 R4, c[0x0][0x300] ;  /* 0x0000c000ff047b82 */ /* 0x000eb00000000a00 */
[----:B------:R-:W3:Y:S08]  /*0050*/  LDC.64 R20, c[0x0][0x310] ;  /* 0x0000c400ff147b82 */ /* 0x000ef00000000a00 */
[----:B------:R-:W4:Y:S01]  /*0060*/  LDC.64 R12, c[0x0][0x3f8] ;  /* 0x0000fe00ff0c7b82 */ /* 0x000f220000000a00 */
[----:B0-----:R-:W-:-:S07]  /*0070*/  ISETP.NE.U32.AND P1, PT, R2, RZ, PT ;  /* 0x000000ff0200720c */ /* 0x001fce0003f25070 */
[----:B------:R-:W0:Y:S01]  /*0080*/  LDC.64 R10, c[0x0][0x3d8] ;  /* 0x0000f600ff0a7b82 */ /* 0x000e220000000a00 */
[----:B------:R-:W-:-:S07]  /*0090*/  ISETP.NE.AND.EX P1, PT, R3, RZ, PT, P1 ;  /* 0x000000ff0300720c */ /* 0x000fce0003f25310 */
[----:B------:R-:W5:Y:S01]  /*00a0*/  S2UR UR18, SR_CTAID.X ;  /* 0x00000000001279c3 */ /* 0x000f620000002500 */
[----:B-1----:R-:W-:Y:S01]  /*00b0*/  SHF.R.S32.HI R7, RZ, 0x1f, R18 ;  /* 0x0000001fff077819 */ /* 0x002fe20000011412 */
[----:B------:R-:W-:Y:S01]  /*00c0*/  UMOV UR4, URZ ;  /* 0x0000003f00047c82 */ /* 0x000fe20008000000 */
[----:B------:R-:W-:Y:S01]  /*00d0*/  ULDC.64 UR10, c[0x0][0x280] ;  /* 0x0000a000000a7ab9 */ /* 0x000fe20000000a00 */
[----:B------:R-:W-:Y:S02]  /*00e0*/  ULDC.64 UR14, c[0x0][0x290] ;  /* 0x0000a400000e7ab9 */ /* 0x000fe40000000a00 */
[C---:B------:R-:W-:Y:S02]  /*00f0*/  @P1 LEA R2, P0, R18.reuse, R2, 0x2 ;  /* 0x0000000212021211 */ /* 0x040fe400078010ff */
[----:B------:R-:W1:Y:S02]  /*0100*/  LDC.64 R24, c[0x0][0x298] ;  /* 0x0000a600ff187b82 */ /* 0x000e640000000a00 */
[----:B------:R-:W-:-:S05]  /*0110*/  @P1 LEA.HI.X R3, R18, R3, R7, 0x2, P0 ;  /* 0x0000000312031211 */ /* 0x000fca00000f1407 */
[----:B------:R1:W3:Y:S01]  /*0120*/  @P1 LDG.E R2, desc[UR16][R2.64] ;  /* 0x0000001002021981 */ /* 0x0002e2000c1e1900 */
[----:B--2---:R-:W-:Y:S01]  /*0130*/  ISETP.NE.U32.AND P0, PT, R4, RZ, PT ;  /* 0x000000ff0400720c */ /* 0x004fe20003f05070 */
[----:B------:R-:W2:Y:S03]  /*0140*/  LDC.64 R8, c[0x0][0x288] ;  /* 0x0000a200ff087b82 */ /* 0x000ea60000000a00 */
[----:B------:R-:W-:-:S05]  /*0150*/  ISETP.NE.AND.EX P0, PT, R5, RZ, PT, P0 ;  /* 0x000000ff0500720c */ /* 0x000fca0003f05300 */
[----:B------:R-:W2:Y:S08]  /*0160*/  LDC.64 R26, c[0x0][0x330] ;  /* 0x0000cc00ff1a7b82 */ /* 0x000eb00000000a00 */
[C---:B------:R-:W-:Y:S01]  /*0170*/  @P0 LEA R4, P2, R18.reuse, R4, 0x2 ;  /* 0x0000000412040211 */ /* 0x040fe200078410ff */
[----:B------:R-:W2:Y:S03]  /*0180*/  LDC R23, c[0x0][0x224] ;  /* 0x00008900ff177b82 */ /* 0x000ea60000000800 */
[----:B------:R-:W-:-:S05]  /*0190*/  @P0 LEA.HI.X R5, R18, R5, R7, 0x2, P2 ;  /* 0x0000000512050211 */ /* 0x000fca00010f1407 */
[----:B------:R1:W2:Y:S01]  /*01a0*/  @P0 LDG.E R0, desc[UR16][R4.64] ;  /* 0x0000001004000981 */ /* 0x0002a2000c1e1900 */
[----:B----4-:R-:W-:Y:S01]  /*01b0*/  ISETP.NE.U32.AND P3, PT, R12, RZ, PT ;  /* 0x000000ff0c00720c */ /* 0x010fe20003f65070 */
[----:B-----5:R-:W-:Y:S01]  /*01c0*/  USHF.R.S32.HI UR5, URZ, 0x1f, UR18 ;  /* 0x0000001f3f057899 */ /* 0x020fe20008011412 */
[----:B0-----:R-:W-:Y:S01]  /*01d0*/  ISETP.NE.U32.AND P2, PT, R10, RZ, PT ;  /* 0x000000ff0a00720c */ /* 0x001fe20003f45070 */
[----:B------:R-:W-:Y:S01]  /*01e0*/  HFMA2.MMA R15, -RZ, RZ, 0, 0 ;  /* 0x00000000ff0f7435 */ /* 0x000fe200000001ff */
[----:B------:R-:W-:Y:S01]  /*01f0*/  ISETP.NE.AND.EX P3, PT, R13, RZ, PT, P3 ;  /* 0x000000ff0d00720c */ /* 0x000fe20003f65330 */
[----:B------:R-:W-:Y:S01]  /*0200*/  UIMAD UR8, UR5, UR10, URZ ;  /* 0x0000000a050872a4 */ /* 0x000fe2000f8e023f */
[----:B------:R-:W-:Y:S01]  /*0210*/  ISETP.NE.AND.EX P2, PT, R11, RZ, PT, P2 ;  /* 0x000000ff0b00720c */ /* 0x000fe20003f45320 */
[----:B------:R-:W-:Y:S01]  /*0220*/  UIMAD.WIDE.U32 UR6, UR18, UR10, URZ ;  /* 0x0000000a120672a5 */ /* 0x000fe2000f8e003f */
[----:B-1----:R-:W-:Y:S01]  /*0230*/  IMAD R3, R7, R24, RZ ;  /* 0x0000001807037224 */ /* 0x002fe200078e02ff */
[----:B------:R-:W-:Y:S01]  /*0240*/  UIMAD UR10, UR5, UR14, URZ ;  /* 0x0000000e050a72a4 */ /* 0x000fe2000f8e023f */
[----:B------:R-:W-:Y:S01]  /*0250*/  CS2R R16, SRZ ;  /* 0x0000000000107805 */ /* 0x000fe2000001ff00 */
[----:B------:R-:W-:Y:S01]  /*0260*/  UIMAD UR12, UR18, UR11, UR8 ;  /* 0x0000000b120c72a4 */ /* 0x000fe2000f8e0208 */
[C---:B------:R-:W-:Y:S01]  /*0270*/  IMAD R19, R18.reuse, R25, R3 ;  /* 0x0000001912137224 */ /* 0x040fe200078e0203 */
[----:B------:R-:W-:Y:S01]  /*0280*/  UIMAD.WIDE.U32 UR8, UR18, UR14, URZ ;  /* 0x0000000e120872a5 */ /* 0x000fe2000f8e003f */
[----:B------:R-:W0:Y:S01]  /*0290*/  LDC.64 R28, c[0x0][0x2f0] ;  /* 0x0000bc00ff1c7b82 */ /* 0x000e220000000a00 */
[----:B------:R-:W-:Y:S01]  /*02a0*/  UIMAD UR13, UR18, UR15, UR10 ;  /* 0x0000000f120d72a4 */ /* 0x000fe2000f8e020a */
[----:B------:R-:W-:Y:S01]  /*02b0*/  MOV R22, RZ ;  /* 0x000000ff00167202 */ /* 0x000fe20000000f00 */
[----:B------:R-:W-:Y:S01]  /*02c0*/  UIADD3 UR7, UR7, UR12, URZ ;  /* 0x0000000c07077290 */ /* 0x000fe2000fffe03f */
[C---:B------:R-:W-:Y:S01]  /*02d0*/  @P3 LEA R15, P5, R18.reuse, R12, 0x2 ;  /* 0x0000000c120f3211 */ /* 0x040fe200078a10ff */
[----:B------:R-:W-:Y:S01]  /*02e0*/  ULDC.64 UR14, c[0x0][0x328] ;  /* 0x0000ca00000e7ab9 */ /* 0x000fe20000000a00 */
[C---:B------:R-:W-:Y:S01]  /*02f0*/  @P2 LEA R17, P4, R18.reuse, R10, 0x2 ;  /* 0x0000000a12112211 */ /* 0x040fe200078810ff */
[----:B------:R-:W-:Y:S01]  /*0300*/  UIMAD UR5, UR5, UR14, URZ ;  /* 0x0000000e050572a4 */ /* 0x000fe2000f8e023f */
[----:B------:R-:W1:Y:S01]  /*0310*/  LDC.64 R30, c[0x0][0x2f8] ;  /* 0x0000be00ff1e7b82 */ /* 0x000e620000000a00 */
[C-C-:B------:R-:W-:Y:S01]  /*0320*/  @P3 LEA.HI.X R16, R18.reuse, R13, R7.reuse, 0x2, P5 ;  /* 0x0000000d12103211 */ /* 0x140fe200028f1407 */
[----:B------:R-:W-:Y:S01]  /*0330*/  UIMAD.WIDE.U32 UR10, UR18, UR14, URZ ;  /* 0x0000000e120a72a5 */ /* 0x000fe2000f8e003f */
[----:B------:R-:W-:Y:S01]  /*0340*/  @P2 LEA.HI.X R22, R18, R11, R7, 0x2, P4 ;  /* 0x0000000b12162211 */ /* 0x000fe200020f1407 */
[----:B------:R-:W-:-:S02]  /*0350*/  UIMAD UR5, UR18, UR15, UR5 ;  /* 0x0000000f120572a4 */ /* 0x000fc4000f8e0205 */
[----:B------:R-:W-:Y:S02]  /*0360*/  UIADD3 UR9, UR9, UR13, URZ ;  /* 0x0000000d09097290 */ /* 0x000fe4000fffe03f */
[----:B------:R-:W4:Y:S01]  /*0370*/  LDC.64 R32, c[0x0][0x3b8] ;  /* 0x0000ee00ff207b82 */ /* 0x000f220000000a00 */
[----:B------:R-:W-:-:S03]  /*0380*/  UIADD3 UR11, UR11, UR5, URZ ;  /* 0x000000050b0b7290 */ /* 0x000fc6000fffe03f */
[----:B------:R-:W-:Y:S01]  /*0390*/  UMOV UR5, URZ ;  /* 0x0000003f00057c82 */ /* 0x000fe20008000000 */
[----:B------:R-:W-:Y:S01]  /*03a0*/  IMAD.WIDE.U32 R4, R18, R24, UR8 ;  /* 0x0000000812047e25 */ /* 0x000fe2000f8e0018 */
[----:B---3--:R-:W-:-:S03]  /*03b0*/  @P1 R2UR UR4, R2 ;  /* 0x00000000020412ca */ /* 0x008fc600000e0000 */
[C---:B--2---:R-:W-:Y:S01]  /*03c0*/  IMAD R2, R7.reuse, R8, RZ ;  /* 0x0000000807027224 */ /* 0x044fe200078e02ff */
[----:B------:R-:W-:Y:S01]  /*03d0*/  ISETP.NE.U32.AND P1, PT, R20, RZ, PT ;  /* 0x000000ff1400720c */ /* 0x000fe20003f25070 */
[----:B------:R-:W-:Y:S02]  /*03e0*/  IMAD R7, R7, R26, RZ ;  /* 0x0000001a07077224 */ /* 0x000fe400078e02ff */
[C---:B------:R-:W-:Y:S01]  /*03f0*/  IMAD R10, R18.reuse, R9, R2 ;  /* 0x00000009120a7224 */ /* 0x040fe200078e0202 */
[----:B------:R-:W-:Y:S01]  /*0400*/  ISETP.NE.AND.EX P1, PT, R21, RZ, PT, P1 ;  /* 0x000000ff1500720c */ /* 0x000fe20003f25310 */
[----:B------:R-:W-:Y:S01]  /*0410*/  IMAD.WIDE.U32 R2, R18, R8, UR6 ;  /* 0x0000000612027e25 */ /* 0x000fe2000f8e0008 */
[----:B------:R-:W-:-:S03]  /*0420*/  LEA R9, R23, 0xfffffe00, 0x9 ;  /* 0xfffffe0017097811 */ /* 0x000fc600078e48ff */
[C---:B------:R-:W-:Y:S01]  /*0430*/  IMAD R20, R18.reuse, R27, R7 ;  /* 0x0000001b12147224 */ /* 0x040fe200078e0207 */
[----:B------:R-:W-:Y:S01]  /*0440*/  SHF.R.S32.HI R11, RZ, 0x1f, R9 ;  /* 0x0000001fff0b7819 */ /* 0x000fe20000011409 */
[----:B------:R-:W-:Y:S01]  /*0450*/  IMAD.WIDE.U32 R6, R18, R26, UR10 ;  /* 0x0000000a12067e25 */ /* 0x000fe2000f8e001a */
[----:B------:R-:W-:-:S04]  /*0460*/  IADD3 R14, P2, R9, R2, RZ ;  /* 0x00000002090e7210 */ /* 0x000fc80007f5e0ff */
[----:B------:R-:W-:Y:S01]  /*0470*/  IADD3.X R10, R11, R3, R10, P2, !PT ;  /* 0x000000030b0a7210 */ /* 0x000fe200017fe40a */
[----:B------:R-:W2:Y:S01]  /*0480*/  @P1 LDC R21, c[0x0][0x214] ;  /* 0x00008500ff151b82 */ /* 0x000ea20000000800 */
[C---:B------:R-:W-:Y:S02]  /*0490*/  IADD3 R8, P2, R9.reuse, R4, RZ ;  /* 0x0000000409087210 */ /* 0x040fe40007f5e0ff */
[----:B------:R-:W-:Y:S02]  /*04a0*/  IADD3 R2, P3, R9, R6, RZ ;  /* 0x0000000609027210 */ /* 0x000fe40007f7e0ff */
[C---:B------:R-:W-:Y:S01]  /*04b0*/  IADD3.X R5, R11.reuse, R5, R19, P2, !PT ;  /* 0x000000050b057210 */ /* 0x040fe200017fe413 */
[----:B------:R-:W-:Y:S01]  /*04c0*/  HFMA2.MMA R19, -RZ, RZ, 0, 0 ;  /* 0x00000000ff137435 */ /* 0x000fe200000001ff */
[----:B------:R-:W-:Y:S01]  /*04d0*/  IADD3.X R6, R11, R7, R20, P3, !PT ;  /* 0x000000070b067210 */ /* 0x000fe20001ffe414 */
[----:B------:R-:W3:Y:S01]  /*04e0*/  @P1 LDC R25, c[0x0][0x21c] ;  /* 0x00008700ff191b82 */ /* 0x000ee20000000800 */
[----:B------:R-:W-:-:S02]  /*04f0*/  @P0 R2UR UR5, R0 ;  /* 0x00000000000502ca */ /* 0x000fc400000e0000 */
[----:B------:R-:W-:Y:S02]  /*0500*/  ISETP.GE.AND P0, PT, R23, 0x1, PT ;  /* 0x000000011700780c */ /* 0x000fe40003f06270 */
[----:B0-----:R-:W-:Y:S02]  /*0510*/  LEA R7, P2, R14, R28, 0x1 ;  /* 0x0000001c0e077211 */ /* 0x001fe400078408ff */
[----:B-1----:R-:W-:Y:S01]  /*0520*/  LEA R4, P3, R8, R30, 0x1 ;  /* 0x0000001e08047211 */ /* 0x002fe200078608ff */
[----:B------:R-:W0:Y:S01]  /*0530*/  @P1 LDC.64 R12, c[0x0][0x310] ;  /* 0x0000c400ff0c1b82 */ /* 0x000e220000000a00 */
[----:B------:R-:W-:Y:S02]  /*0540*/  LEA.HI.X R14, R14, R29, R10, 0x1, P2 ;  /* 0x0000001d0e0e7211 */ /* 0x000fe400010f0c0a */
[----:B------:R-:W-:Y:S02]  /*0550*/  MOV R20, RZ ;  /* 0x000000ff00147202 */ /* 0x000fe40000000f00 */
[----:B------:R-:W-:-:S02]  /*0560*/  MOV R10, R17 ;  /* 0x00000011000a7202 */ /* 0x000fc40000000f00 */
[----:B------:R-:W-:Y:S01]  /*0570*/  MOV R11, R22 ;  /* 0x00000016000b7202 */ /* 0x000fe20000000f00 */
[----:B--2---:R-:W-:Y:S01]  /*0580*/  @P1 IMAD R0, R21, UR18, R18 ;  /* 0x0000001215001c24 */ /* 0x004fe2000f8e0212 */
[----:B------:R-:W-:-:S03]  /*0590*/  MOV R9, R16 ;  /* 0x0000001000097202 */ /* 0x000fc60000000f00 */
[----:B------:R-:W-:-:S04]  /*05a0*/  @P1 IMAD R0, R0, R23, RZ ;  /* 0x0000001700001224 */ /* 0x000fc800078e02ff */
[----:B---3--:R-:W-:Y:S01]  /*05b0*/  @P1 IMAD R3, R0, R25, RZ ;  /* 0x0000001900031224 */ /* 0x008fe200078e02ff */
[----:B----4-:R-:W-:-:S04]  /*05c0*/  LEA R0, P4, R2, R32, 0x1 ;  /* 0x0000002002007211 */ /* 0x010fc800078808ff */
[----:B------:R-:W-:Y:S01]  /*05d0*/  LEA.HI.X R2, R2, R33, R6, 0x1, P4 ;  /* 0x0000002102027211 */ /* 0x000fe200020f0c06 */
[----:B0-----:R-:W-:Y:S01]  /*05e0*/  @P1 IMAD.WIDE R12, R3, 0x10, R12 ;  /* 0x00000010030c1825 */ /* 0x001fe200078e020c */
[----:B------:R-:W-:Y:S02]  /*05f0*/  LEA.HI.X R3, R8, R31, R5, 0x1, P3 ;  /* 0x0000001f08037211 */ /* 0x000fe400018f0c05 */
[----:B------:R-:W-:Y:S02]  /*0600*/  @!P1 CS2R R12, SRZ ;  /* 0x00000000000c9805 */ /* 0x000fe4000001ff00 */
[----:B------:R-:W-:Y:S01]  /*0610*/  MOV R8, R15 ;  /* 0x0000000f00087202 */ /* 0x000fe20000000f00 */
[----:B------:R-:W-:Y:S06]  /*0620*/  @!P0 BRA `(.L_x_12532) ;  /* 0x000000b0000c8947 */ /* 0x000fec0003800000 */
[----:B------:R-:W0:Y:S01]  /*0630*/  S2R R21, SR_TID.X ;  /* 0x0000000000157919 */ /* 0x000e220000002100 */
[----:B------:R-:W-:Y:S02]  /*0640*/  R2UR UR12, R7 ;  /* 0x00000000070c72ca */ /* 0x000fe400000e0000 */
[----:B------:R-:W-:Y:S01]  /*0650*/  R2UR UR13, R14 ;  /* 0x000000000e0d72ca */ /* 0x000fe200000e0000 */
[----:B------:R-:W1:Y:S01]  /*0660*/  S2R R22, SR_LANEID ;  /* 0x0000000000167919 */ /* 0x000e620000000000 */
[----:B------:R-:W-:Y:S02]  /*0670*/  R2UR UR14, R4 ;  /* 0x00000000040e72ca */ /* 0x000fe400000e0000 */
[----:B------:R-:W-:Y:S02]  /*0680*/  R2UR UR15, R3 ;  /* 0x00000000030f72ca */ /* 0x000fe400000e0000 */
[----:B------:R-:W-:Y:S02]  /*0690*/  R2UR UR19, R0 ;  /* 0x00000000001372ca */ /* 0x000fe400000e0000 */
[----:B------:R-:W-:-:S02]  /*06a0*/  R2UR UR20, R2 ;  /* 0x00000000021472ca */ /* 0x000fc400000e0000 */
[----:B------:R-:W-:Y:S02]  /*06b0*/  MOV R20, RZ ;  /* 0x000000ff00147202 */ /* 0x000fe40000000f00 */
[----:B------:R-:W-:Y:S02]  /*06c0*/  MOV R23, RZ ;  /* 0x000000ff00177202 */ /* 0x000fe40000000f00 */
[----:B------:R-:W-:Y:S02]  /*06d0*/  MOV R19, RZ ;  /* 0x000000ff00137202 */ /* 0x000fe40000000f00 */
[----:B0-----:R-:W-:-:S07]  /*06e0*/  LOP3.LUT R183, R21, 0x1f, RZ, 0xc0, !PT ;  /* 0x0000001f15b77812 */ /* 0x001fce00078ec0ff */
.L_x_12558:
        /* <DEDUP_REMOVED lines=18> */
[----:B------:R-:W-:Y:S01]  /*0810*/  BAR.SYNC.DEFER_BLOCKING 0x0 ;  /* 0x0000000000007b1d */ /* 0x000fe20000010000 */
[----:B0-----:R-:W-:Y:S02]  /*0820*/  IADD3 R24, -R23, R106, RZ ;  /* 0x0000006a17187210 */ /* 0x001fe40007ffe1ff */
[----:B------:R-:W-:-:S02]  /*0830*/  LOP3.LUT R0, R0, 0xfffffe00, RZ, 0xc0, !PT ;  /* 0xfffffe0000007812 */ /* 0x000fc400078ec0ff */
[----:B------:R-:W-:-:S03]  /*0840*/  LEA R2, R24, 0xfffffe00, 0x9 ;  /* 0xfffffe0018027811 */ /* 0x000fc600078e48ff */
[----:B------:R-:W0:Y:S01]  /*0850*/  S2UR UR7, SR_CgaCtaId ;  /* 0x00000000000779c3 */ /* 0x000e220000008800 */
[----:B------:R-:W-:Y:S02]  /*0860*/  LOP3.LUT R17, R0, 0x1f, R21, 0xf8, !PT ;  /* 0x0000001f00117812 */ /* 0x000fe400078ef815 */
[C---:B-1----:R-:W-:Y:S02]  /*0870*/  IADD3 R27, R22.reuse, 0x20, RZ ;  /* 0x00000020161b7810 */ /* 0x042fe40007ffe0ff */
[C---:B------:R-:W-:Y:S02]  /*0880*/  IADD3 R29, R22.reuse, 0x40, RZ ;  /* 0x00000040161d7810 */ /* 0x040fe40007ffe0ff */
[----:B------:R-:W-:Y:S01]  /*0890*/  IADD3 R31, R22, 0x60, RZ ;  /* 0x00000060161f7810 */ /* 0x000fe20007ffe0ff */
[----:B------:R-:W1:Y:S01]  /*08a0*/  LDC.64 R104, c[0x0][0x2a0] ;  /* 0x0000a800ff687b82 */ /* 0x000e620000000a00 */
[----:B------:R-:W-:Y:S02]  /*08b0*/  IADD3 R91, -R2, UR6, RZ ;  /* 0x00000006025b7c10 */ /* 0x000fe4000fffe1ff */
[----:B------:R-:W-:-:S02]  /*08c0*/  IADD3 R33, R22, 0xa0, RZ ;  /* 0x000000a016217810 */ /* 0x000fc40007ffe0ff */
[C---:B------:R-:W-:Y:S02]  /*08d0*/  LEA.HI.SX32 R25, R22.reuse, R22, 0x1b ;  /* 0x0000001616197211 */ /* 0x040fe400078fdaff */
[C---:B------:R-:W-:Y:S02]  /*08e0*/  IADD3 R35, R22.reuse, 0x100, RZ ;  /* 0x0000010016237810 */ /* 0x040fe40007ffe0ff */
[C---:B------:R-:W-:Y:S02]  /*08f0*/  IADD3 R41, R22.reuse, 0x120, RZ ;  /* 0x0000012016297810 */ /* 0x040fe40007ffe0ff */
[----:B------:R-:W-:Y:S02]  /*0900*/  IADD3 R47, R22, 0x140, RZ ;  /* 0x00000140162f7810 */ /* 0x000fe40007ffe0ff */
        /* <DEDUP_REMOVED lines=18> */
[----:B------:R-:W-:Y:S01]  /*0a30*/  USHF.R.S32.HI UR10, URZ, 0x1f, UR18 ;  /* 0x0000001f3f0a7899 */ /* 0x000fe20008011412 */
[----:B------:R-:W-:Y:S01]  /*0a40*/  ISETP.GE.AND P0, PT, R17, R91, PT ;  /* 0x0000005b1100720c */ /* 0x000fe20003f06270 */
[----:B------:R-:W-:Y:S01]  /*0a50*/  ULDC.64 UR8, c[0x0][0x318] ;  /* 0x0000c60000087ab9 */ /* 0x000fe20000000a00 */
[----:B------:R-:W-:-:S02]  /*0a60*/  SHF.R.S32.HI R16, RZ, 0x1f, R17 ;  /* 0x0000001fff107819 */ /* 0x000fc40000011411 */
[C---:B------:R-:W-:Y:S02]  /*0a70*/  LEA R4, P1, R17.reuse, UR12, 0x1 ;  /* 0x0000000c11047c11 */ /* 0x040fe4000f8208ff */
[----:B------:R-:W-:Y:S02]  /*0a80*/  PRMT R0, RZ, 0x7610, R0 ;  /* 0x00007610ff007816 */ /* 0x000fe40000000000 */
[C---:B------:R-:W-:Y:S02]  /*0a90*/  LEA.HI.X R5, R17.reuse, UR13, R16, 0x1, P1 ;  /* 0x0000000d11057c11 */ /* 0x040fe400088f0c10 */
[C---:B------:R-:W-:Y:S02]  /*0aa0*/  LOP3.LUT R76, R17.reuse, 0x20, RZ, 0xfc, !PT ;  /* 0x00000020114c7812 */ /* 0x040fe400078efcff */
[C---:B------:R-:W-:Y:S01]  /*0ab0*/  LOP3.LUT R77, R17.reuse, 0x40, RZ, 0xfc, !PT ;  /* 0x00000040114d7812 */ /* 0x040fe200078efcff */
[----:B------:R-:W2:Y:S01]  /*0ac0*/  @!P0 LDG.E.U16 R0, desc[UR16][R4.64] ;  /* 0x0000001004008981 */ /* 0x000ea2000c1e1500 */
[----:B------:R-:W-:-:S02]  /*0ad0*/  LOP3.LUT R78, R17, 0x60, RZ, 0xfc, !PT ;  /* 0x00000060114e7812 */ /* 0x000fc400078efcff */
[C---:B------:R-:W-:Y:S02]  /*0ae0*/  LOP3.LUT R79, R17.reuse, 0x80, RZ, 0xfc, !PT ;  /* 0x00000080114f7812 */ /* 0x040fe400078efcff */
[----:B------:R-:W-:Y:S02]  /*0af0*/  LOP3.LUT R80, R17, 0xa0, RZ, 0xfc, !PT ;  /* 0x000000a011507812 */ /* 0x000fe400078efcff */
[-C--:B------:R-:W-:Y:S02]  /*0b00*/  ISETP.GE.AND P0, PT, R76, R91.reuse, PT ;  /* 0x0000005b4c00720c */ /* 0x080fe40003f06270 */
[-C--:B------:R-:W-:Y:S02]  /*0b10*/  ISETP.GE.AND P1, PT, R77, R91.reuse, PT ;  /* 0x0000005b4d00720c */ /* 0x080fe40003f26270 */
[-C--:B------:R-:W-:Y:S02]  /*0b20*/  ISETP.GE.AND P2, PT, R78, R91.reuse, PT ;  /* 0x0000005b4e00720c */ /* 0x080fe40003f46270 */
[----:B------:R-:W-:-:S02]  /*0b30*/  ISETP.GE.AND P3, PT, R79, R91, PT ;  /* 0x0000005b4f00720c */ /* 0x000fc40003f66270 */
[----:B------:R-:W-:Y:S02]  /*0b40*/  ISETP.GE.AND P4, PT, R80, R91, PT ;  /* 0x0000005b5000720c */ /* 0x000fe40003f86270 */
[C---:B------:R-:W-:Y:S02]  /*0b50*/  LOP3.LUT R81, R17.reuse, 0xc0, RZ, 0xfc, !PT ;  /* 0x000000c011517812 */ /* 0x040fe400078efcff */
[C---:B------:R-:W-:Y:S01]  /*0b60*/  LOP3.LUT R82, R17.reuse, 0xe0, RZ, 0xfc, !PT ;  /* 0x000000e011527812 */ /* 0x040fe200078efcff */
[----:B------:R-:W3:Y:S01]  /*0b70*/  @!P0 LDG.E.U16 R6, desc[UR16][R4.64+0x40] ;  /* 0x0000401004068981 */ /* 0x000ee2000c1e1500 */
[C---:B------:R-:W-:Y:S02]  /*0b80*/  LOP3.LUT R83, R17.reuse, 0x100, RZ, 0xfc, !PT ;  /* 0x0000010011537812 */ /* 0x040fe400078efcff */
[C---:B------:R-:W-:Y:S01]  /*0b90*/  LOP3.LUT R84, R17.reuse, 0x120, RZ, 0xfc, !PT ;  /* 0x0000012011547812 */ /* 0x040fe200078efcff */
[----:B------:R-:W4:Y:S01]  /*0ba0*/  @!P1 LDG.E.U16 R3, desc[UR16][R4.64+0x80] ;  /* 0x0000801004039981 */ /* 0x000f22000c1e1500 */
[----:B------:R-:W-:-:S02]  /*0bb0*/  LOP3.LUT R85, R17, 0x140, RZ, 0xfc, !PT ;  /* 0x0000014011557812 */ /* 0x000fc400078efcff */
[-C--:B------:R-:W-:Y:S01]  /*0bc0*/  ISETP.GE.AND P0, PT, R81, R91.reuse, PT ;  /* 0x0000005b5100720c */ /* 0x080fe20003f06270 */
[----:B------:R-:W5:Y:S01]  /*0bd0*/  @!P2 LDG.E.U16 R14, desc[UR16][R4.64+0xc0] ;  /* 0x0000c010040ea981 */ /* 0x000f62000c1e1500 */
[-C--:B------:R-:W-:Y:S02]  /*0be0*/  ISETP.GE.AND P1, PT, R82, R91.reuse, PT ;  /* 0x0000005b5200720c */ /* 0x080fe40003f26270 */
[-C--:B------:R-:W-:Y:S01]  /*0bf0*/  ISETP.GE.AND P2, PT, R83, R91.reuse, PT ;  /* 0x0000005b5300720c */ /* 0x080fe20003f46270 */
[----:B------:R-:W5:Y:S01]  /*0c00*/  @!P3 LDG.E.U16 R7, desc[UR16][R4.64+0x100] ;  /* 0x000100100407b981 */ /* 0x000f62000c1e1500 */
[----:B------:R-:W-:-:S03]  /*0c10*/  ISETP.GE.AND P3, PT, R84, R91, PT ;  /* 0x0000005b5400720c */ /* 0x000fc60003f66270 */
[----:B------:R-:W5:Y:S01]  /*0c20*/  @!P4 LDG.E.U16 R32, desc[UR16][R4.64+0x140] ;  /* 0x000140100420c981 */ /* 0x000f62000c1e1500 */
[-C--:B------:R-:W-:Y:S02]  /*0c30*/  ISETP.GE.AND P4, PT, R85, R91.reuse, PT ;  /* 0x0000005b5500720c */ /* 0x080fe40003f86270 */
[C---:B------:R-:W-:Y:S01]  /*0c40*/  LOP3.LUT R86, R17.reuse, 0x160, RZ, 0xfc, !PT ;  /* 0x0000016011567812 */ /* 0x040fe200078efcff */
[----:B------:R-:W5:Y:S01]  /*0c50*/  @!P0 LDG.E.U16 R15, desc[UR16][R4.64+0x180] ;  /* 0x00018010040f8981 */ /* 0x000f62000c1e1500 */
[C---:B------:R-:W-:Y:S02]  /*0c60*/  LOP3.LUT R87, R17.reuse, 0x180, RZ, 0xfc, !PT ;  /* 0x0000018011577812 */ /* 0x040fe400078efcff */
[C---:B------:R-:W-:Y:S01]  /*0c70*/  LOP3.LUT R88, R17.reuse, 0x1a0, RZ, 0xfc, !PT ;  /* 0x000001a011587812 */ /* 0x040fe200078efcff */
[----:B------:R-:W5:Y:S01]  /*0c80*/  @!P1 LDG.E.U16 R38, desc[UR16][R4.64+0x1c0] ;  /* 0x0001c01004269981 */ /* 0x000f62000c1e1500 */
[C---:B------:R-:W-:Y:S02]  /*0c90*/  LOP3.LUT R89, R17.reuse, 0x1c0, RZ, 0xfc, !PT ;  /* 0x000001c011597812 */ /* 0x040fe400078efcff */
[----:B------:R-:W-:Y:S01]  /*0ca0*/  ISETP.GE.AND P0, PT, R86, R91, PT ;  /* 0x0000005b5600720c */ /* 0x000fe20003f06270 */
[----:B------:R-:W5:Y:S01]  /*0cb0*/  @!P2 LDG.E.U16 R37, desc[UR16][R4.64+0x200] ;  /* 0x000200100425a981 */ /* 0x000f62000c1e1500 */
[----:B------:R-:W-:-:S02]  /*0cc0*/  LOP3.LUT R90, R17, 0x1e0, RZ, 0xfc, !PT ;  /* 0x000001e0115a7812 */ /* 0x000fc400078efcff */
[-C--:B------:R-:W-:Y:S01]  /*0cd0*/  ISETP.GE.AND P1, PT, R87, R91.reuse, PT ;  /* 0x0000005b5700720c */ /* 0x080fe20003f26270 */
[----:B------:R-:W5:Y:S01]  /*0ce0*/  @!P3 LDG.E.U16 R40, desc[UR16][R4.64+0x240] ;  /* 0x000240100428b981 */ /* 0x000f62000c1e1500 */
[-C--:B------:R-:W-:Y:S02]  /*0cf0*/  ISETP.GE.AND P2, PT, R88, R91.reuse, PT ;  /* 0x0000005b5800720c */ /* 0x080fe40003f46270 */
[-C--:B------:R-:W-:Y:S01]  /*0d00*/  ISETP.GE.AND P3, PT, R89, R91.reuse, PT ;  /* 0x0000005b5900720c */ /* 0x080fe20003f66270 */
[----:B------:R-:W5:Y:S01]  /*0d10*/  @!P4 LDG.E.U16 R39, desc[UR16][R4.64+0x280] ;  /* 0x000280100427c981 */ /* 0x000f62000c1e1500 */
[----:B------:R-:W-:-:S03]  /*0d20*/  ISETP.GE.AND P4, PT, R90, R91, PT ;  /* 0x0000005b5a00720c */ /* 0x000fc60003f86270 */
[----:B------:R-:W5:Y:S04]  /*0d30*/  @!P0 LDG.E.U16 R42, desc[UR16][R4.64+0x2c0] ;  /* 0x0002c010042a8981 */ /* 0x000f68000c1e1500 */
[----:B------:R-:W5:Y:S04]  /*0d40*/  @!P1 LDG.E.U16 R43, desc[UR16][R4.64+0x300] ;  /* 0x00030010042b9981 */ /* 0x000f68000c1e1500 */
[----:B------:R-:W5:Y:S04]  /*0d50*/  @!P2 LDG.E.U16 R44, desc[UR16][R4.64+0x340] ;  /* 0x00034010042ca981 */ /* 0x000f68000c1e1500 */
[----:B------:R-:W5:Y:S04]  /*0d60*/  @!P3 LDG.E.U16 R45, desc[UR16][R4.64+0x380] ;  /* 0x00038010042db981 */ /* 0x000f68000c1e1500 */
[----:B------:R1:W5:Y:S01]  /*0d70*/  @!P4 LDG.E.U16 R46, desc[UR16][R4.64+0x3c0] ;  /* 0x0003c010042ec981 */ /* 0x000362000c1e1500 */
[----:B------:R-:W-:-:S02]  /*0d80*/  UMOV UR6, 0x400 ;  /* 0x0000040000067882 */ /* 0x000fc40000000000 */
[----:B0-----:R-:W-:Y:S01]  /*0d90*/  ULEA UR6, UR7, UR6, 0x18 ;  /* 0x0000000607067291 */ /* 0x001fe2000f8ec03f */
[-C--:B------:R-:W-:Y:S02]  /*0da0*/  LEA.HI.SX32 R27, R27, R22.reuse, 0x1b ;  /* 0x000000161b1b7211 */ /* 0x080fe400078fdaff */
[-C--:B------:R-:W-:Y:S02]  /*0db0*/  LEA.HI.SX32 R29, R29, R22.reuse, 0x1b ;  /* 0x000000161d1d7211 */ /* 0x080fe400078fdaff */
[----:B-1----:R-:W-:Y:S02]  /*0dc0*/  IADD3 R5, R22, 0x80, RZ ;  /* 0x0000008016057810 */ /* 0x002fe40007ffe0ff */
[----:B------:R-:W-:Y:S02]  /*0dd0*/  MOV R26, UR6 ;  /* 0x00000006001a7c02 */ /* 0x000fe40008000f00 */
[-C--:B------:R-:W-:Y:S02]  /*0de0*/  LEA.HI.SX32 R31, R31, R22.reuse, 0x1b ;  /* 0x000000161f1f7211 */ /* 0x080fe400078fdaff */
[----:B------:R-:W-:-:S02]  /*0df0*/  LEA.HI.SX32 R33, R33, R22, 0x1b ;  /* 0x0000001621217211 */ /* 0x000fc400078fdaff */
[-C--:B------:R-:W-:Y:S02]  /*0e00*/  LEA.HI.SX32 R35, R35, R22.reuse, 0x1b ;  /* 0x0000001623237211 */ /* 0x080fe400078fdaff */
[-C--:B------:R-:W-:Y:S02]  /*0e10*/  LEA.HI.SX32 R41, R41, R22.reuse, 0x1b ;  /* 0x0000001629297211 */ /* 0x080fe400078fdaff */
[-C--:B------:R-:W-:Y:S01]  /*0e20*/  LEA.HI.SX32 R47, R47, R22.reuse, 0x1b ;  /* 0x000000162f2f7211 */ /* 0x080fe200078fdaff */
[----:B------:R-:W-:Y:S01]  /*0e30*/  IMAD R102, R104, UR10, RZ ;  /* 0x0000000a68667c24 */ /* 0x000fe2000f8e02ff */
[----:B------:R-:W-:Y:S01]  /*0e40*/  LEA.HI.SX32 R5, R5, R22, 0x1b ;  /* 0x0000001605057211 */ /* 0x000fe200078fdaff */
[----:B------:R-:W-:Y:S01]  /*0e50*/  ULDC.64 UR6, c[0x0][0x2a8] ;  /* 0x0000aa0000067ab9 */ /* 0x000fe20000000a00 */
[-C--:B------:R-:W-:Y:S02]  /*0e60*/  LEA R25, R25, R26.reuse, 0x1 ;  /* 0x0000001a19197211 */ /* 0x080fe400078e08ff */
[----:B------:R-:W-:-:S02]  /*0e70*/  LEA R27, R27, R26, 0x1 ;  /* 0x0000001a1b1b7211 */ /* 0x000fc400078e08ff */
[-C--:B------:R-:W-:Y:S02]  /*0e80*/  LEA R28, R29, R26.reuse, 0x1 ;  /* 0x0000001a1d1c7211 */ /* 0x080fe400078e08ff */
[-C--:B------:R-:W-:Y:S02]  /*0e90*/  LEA R29, R31, R26.reuse, 0x1 ;  /* 0x0000001a1f1d7211 */ /* 0x080fe400078e08ff */
[-C--:B------:R-:W-:Y:S02]  /*0ea0*/  LEA R30, R5, R26.reuse, 0x1 ;  /* 0x0000001a051e7211 */ /* 0x080fe400078e08ff */
[----:B------:R-:W-:Y:S02]  /*0eb0*/  LEA R31, R33, R26, 0x1 ;  /* 0x0000001a211f7211 */ /* 0x000fe400078e08ff */
[C---:B------:R-:W-:Y:S02]  /*0ec0*/  IADD3 R5, R22.reuse, 0xc0, RZ ;  /* 0x000000c016057810 */ /* 0x040fe40007ffe0ff */
[----:B------:R-:W-:-:S02]  /*0ed0*/  IADD3 R33, R22, 0xe0, RZ ;  /* 0x000000e016217810 */ /* 0x000fc40007ffe0ff */
[-C--:B------:R-:W-:Y:S02]  /*0ee0*/  LEA.HI.SX32 R5, R5, R22.reuse, 0x1b ;  /* 0x0000001605057211 */ /* 0x080fe400078fdaff */
[----:B------:R-:W-:Y:S02]  /*0ef0*/  LEA.HI.SX32 R33, R33, R22, 0x1b ;  /* 0x0000001621217211 */ /* 0x000fe400078fdaff */
[-C--:B------:R-:W-:Y:S02]  /*0f00*/  LEA R34, R35, R26.reuse, 0x1 ;  /* 0x0000001a23227211 */ /* 0x080fe400078e08ff */
[-C--:B------:R-:W-:Y:S02]  /*0f10*/  LEA R33, R33, R26.reuse, 0x1 ;  /* 0x0000001a21217211 */ /* 0x080fe400078e08ff */
[-C--:B------:R-:W-:Y:S02]  /*0f20*/  LEA R35, R41, R26.reuse, 0x1 ;  /* 0x0000001a29237211 */ /* 0x080fe400078e08ff */
[----:B------:R-:W-:-:S02]  /*0f30*/  LEA R36, R47, R26, 0x1 ;  /* 0x0000001a2f247211 */ /* 0x000fc400078e08ff */
[C---:B------:R-:W-:Y:S02]  /*0f40*/  IADD3 R41, R22.reuse, 0x1c0, RZ ;  /* 0x000001c016297810 */ /* 0x040fe40007ffe0ff */
[----:B------:R-:W-:Y:S02]  /*0f50*/  IADD3 R47, R22, 0x1e0, RZ ;  /* 0x000001e0162f7810 */ /* 0x000fe40007ffe0ff */
[-C--:B------:R-:W-:Y:S02]  /*0f60*/  LEA.HI.SX32 R41, R41, R22.reuse, 0x1b ;  /* 0x0000001629297211 */ /* 0x080fe400078fdaff */
[----:B------:R-:W-:Y:S02]  /*0f70*/  LEA.HI.SX32 R47, R47, R22, 0x1b ;  /* 0x000000162f2f7211 */ /* 0x000fe400078fdaff */
[-C--:B------:R-:W-:Y:S02]  /*0f80*/  ISETP.GE.AND P2, PT, R17, R91.reuse, PT ;  /* 0x0000005b1100720c */ /* 0x080fe40003f46270 */
[----:B------:R-:W-:-:S02]  /*0f90*/  ISETP.GE.AND P1, PT, R76, R91, PT ;  /* 0x0000005b4c00720c */ /* 0x000fc40003f26270 */
[----:B------:R-:W-:Y:S02]  /*0fa0*/  LEA R4, P0, R17, UR14, 0x1 ;  /* 0x0000000e11047c11 */ /* 0x000fe4000f8008ff */
[-C--:B------:R-:W-:Y:S02]  /*0fb0*/  ISETP.GE.AND P4, PT, R78, R91.reuse, PT ;  /* 0x0000005b4e00720c */ /* 0x080fe40003f86270 */
[-C--:B------:R-:W-:Y:S02]  /*0fc0*/  ISETP.GE.AND P6, PT, R79, R91.reuse, PT ;  /* 0x0000005b4f00720c */ /* 0x080fe40003fc6270 */
[-C--:B------:R-:W-:Y:S02]  /*0fd0*/  ISETP.GE.AND P5, PT, R80, R91.reuse, PT ;  /* 0x0000005b5000720c */ /* 0x080fe40003fa6270 */
[----:B------:R-:W-:Y:S01]  /*0fe0*/  ISETP.GE.AND P3, PT, R81, R91, PT ;  /* 0x0000005b5100720c */ /* 0x000fe20003f66270 */
[----:B--2---:R-:W-:Y:S04]  /*0ff0*/  STS.U16 [R25], R0 ;  /* 0x0000000019007388 */ /* 0x004fe80000000400 */
[----:B---3--:R-:W-:Y:S04]  /*1000*/  STS.U16 [R27+0x40], R6 ;  /* 0x000040061b007388 */ /* 0x008fe80000000400 */
[----:B----4-:R0:W-:Y:S04]  /*1010*/  STS.U16 [R28+0x80], R3 ;  /* 0x000080031c007388 */ /* 0x0101e80000000400 */
[----:B-----5:R-:W-:Y:S04]  /*1020*/  STS.U16 [R29+0xc0], R14 ;  /* 0x0000c00e1d007388 */ /* 0x020fe80000000400 */
[----:B------:R1:W-:Y:S01]  /*1030*/  STS.U16 [R30+0x100], R7 ;  /* 0x000100071e007388 */ /* 0x0003e20000000400 */
[----:B0-----:R-:W-:-:S03]  /*1040*/  IADD3 R3, R22, 0x160, RZ ;  /* 0x0000016016037810 */ /* 0x001fc60007ffe0ff */
[----:B------:R0:W-:Y:S01]  /*1050*/  STS.U16 [R31+0x140], R32 ;  /* 0x000140201f007388 */ /* 0x0001e20000000400 */
[----:B------:R-:W-:Y:S02]  /*1060*/  LEA.HI.SX32 R3, R3, R22, 0x1b ;  /* 0x0000001603037211 */ /* 0x000fe400078fdaff */
[C---:B-1----:R-:W-:Y:S02]  /*1070*/  IADD3 R7, R22.reuse, 0x1a0, RZ ;  /* 0x000001a016077810 */ /* 0x042fe40007ffe0ff */
[----:B0-----:R-:W-:Y:S02]  /*1080*/  LEA R32, R5, R26, 0x1 ;  /* 0x0000001a05207211 */ /* 0x001fe400078e08ff */
[----:B------:R-:W-:Y:S02]  /*1090*/  IADD3 R5, R22, 0x180, RZ ;  /* 0x0000018016057810 */ /* 0x000fe40007ffe0ff */
[-C--:B------:R-:W-:Y:S01]  /*10a0*/  LEA.HI.SX32 R7, R7, R22.reuse, 0x1b ;  /* 0x0000001607077211 */ /* 0x080fe200078fdaff */
[----:B------:R-:W-:Y:S01]  /*10b0*/  STS.U16 [R32+0x180], R15 ;  /* 0x0001800f20007388 */ /* 0x000fe20000000400 */
[----:B------:R-:W-:-:S02]  /*10c0*/  LEA.HI.SX32 R5, R5, R22, 0x1b ;  /* 0x0000001605057211 */ /* 0x000fc400078fdaff */
[----:B------:R-:W-:Y:S01]  /*10d0*/  SHF.L.U32 R0, R22, 0x4, RZ ;  /* 0x0000000416007819 */ /* 0x000fe200000006ff */
[----:B------:R0:W-:Y:S04]  /*10e0*/  STS.U16 [R33+0x1c0], R38 ;  /* 0x0001c02621007388 */ /* 0x0001e80000000400 */
[----:B------:R1:W-:Y:S04]  /*10f0*/  STS.U16 [R34+0x200], R37 ;  /* 0x0002002522007388 */ /* 0x0003e80000000400 */
[----:B------:R2:W-:Y:S01]  /*1100*/  STS.U16 [R35+0x240], R40 ;  /* 0x0002402823007388 */ /* 0x0005e20000000400 */
[----:B0-----:R-:W-:-:S03]  /*1110*/  LEA R38, R5, R26, 0x1 ;  /* 0x0000001a05267211 */ /* 0x001fc600078e08ff */
[----:B------:R0:W-:Y:S01]  /*1120*/  STS.U16 [R36+0x280], R39 ;  /* 0x0002802724007388 */ /* 0x0001e20000000400 */
[----:B-1----:R-:W-:Y:S02]  /*1130*/  LEA R37, R3, R26, 0x1 ;  /* 0x0000001a03257211 */ /* 0x002fe400078e08ff */
[----:B------:R-:W-:Y:S02]  /*1140*/  LEA.HI.SX32 R3, R0, R0, 0x1b ;  /* 0x0000000000037211 */ /* 0x000fe400078fdaff */
[-C--:B--2---:R-:W-:Y:S01]  /*1150*/  LEA R40, R41, R26.reuse, 0x1 ;  /* 0x0000001a29287211 */ /* 0x084fe200078e08ff */
[----:B------:R1:W-:Y:S01]  /*1160*/  STS.U16 [R37+0x2c0], R42 ;  /* 0x0002c02a25007388 */ /* 0x0003e20000000400 */
[-C--:B------:R-:W-:Y:S02]  /*1170*/  LEA R41, R47, R26.reuse, 0x1 ;  /* 0x0000001a2f297211 */ /* 0x080fe400078e08ff */
[-C--:B0-----:R-:W-:Y:S01]  /*1180*/  LEA R39, R7, R26.reuse, 0x1 ;  /* 0x0000001a07277211 */ /* 0x081fe200078e08ff */
[----:B------:R-:W-:Y:S04]  /*1190*/  STS.U16 [R38+0x300], R43 ;  /* 0x0003002b26007388 */ /* 0x000fe80000000400 */
[----:B------:R-:W-:Y:S01]  /*11a0*/  STS.U16 [R39+0x340], R44 ;  /* 0x0003402c27007388 */ /* 0x000fe20000000400 */
[----:B-1----:R-:W-:-:S03]  /*11b0*/  LEA R42, R3, R26, 0x1 ;  /* 0x0000001a032a7211 */ /* 0x002fc600078e08ff */
        /* <DEDUP_REMOVED lines=19> */
[----:B------:R-:W-:-:S02]  /*12f0*/  PRMT R6, RZ, 0x7610, R6 ;  /* 0x00007610ff067816 */ /* 0x000fc40000000006 */
[----:B------:R-:W-:Y:S02]  /*1300*/  PRMT R14, RZ, 0x7610, R14 ;  /* 0x00007610ff0e7816 */ /* 0x000fe4000000000e */
[----:B------:R-:W-:Y:S01]  /*1310*/  LEA.HI.X R5, R17, UR15, R16, 0x1, P0 ;  /* 0x0000000f11057c11 */ /* 0x000fe200080f0c10 */
[----:B------:R-:W-:Y:S01]  /*1320*/  BAR.SYNC.DEFER_BLOCKING 0x0 ;  /* 0x0000000000007b1d */ /* 0x000fe20000010000 */
[-C--:B------:R-:W-:Y:S02]  /*1330*/  ISETP.GE.AND P0, PT, R77, R91.reuse, PT ;  /* 0x0000005b4d00720c */ /* 0x080fe40003f06270 */
[----:B------:R-:W-:Y:S02]  /*1340*/  PRMT R7, RZ, 0x7610, R7 ;  /* 0x00007610ff077816 */ /* 0x000fe40000000007 */
[----:B------:R-:W-:Y:S01]  /*1350*/  PRMT R15, RZ, 0x7610, R15 ;  /* 0x00007610ff0f7816 */ /* 0x000fe2000000000f */
        /* <DEDUP_REMOVED lines=25> */
[----:B------:R-:W5:Y:S04]  /*14f0*/  @!P2 LDG.E.U16 R65, desc[UR16][R4.64+0x380] ;  /* 0x000380100441a981 */ /* 0x000f68000c1e1500 */
[----:B------:R0:W5:Y:S01]  /*1500*/  @!P1 LDG.E.U16 R68, desc[UR16][R4.64+0x3c0] ;  /* 0x0003c01004449981 */ /* 0x000162000c1e1500 */
[----:B------:R-:W-:-:S02]  /*1510*/  ISETP.GE.AND P4, PT, R17, R91, PT ;  /* 0x0000005b1100720c */ /* 0x000fc40003f86270 */
[----:B------:R-:W-:Y:S02]  /*1520*/  ISETP.GE.AND P1, PT, R79, R91, PT ;  /* 0x0000005b4f00720c */ /* 0x000fe40003f26270 */
[----:B0-----:R-:W-:-:S04]  /*1530*/  LEA R4, P0, R17, UR19, 0x1 ;  /* 0x0000001311047c11 */ /* 0x001fc8000f8008ff */
[----:B------:R-:W-:Y:S02]  /*1540*/  LEA.HI.X R5, R17, UR20, R16, 0x1, P0 ;  /* 0x0000001411057c11 */ /* 0x000fe400080f0c10 */
[-C--:B------:R-:W-:Y:S02]  /*1550*/  ISETP.GE.AND P0, PT, R78, R91.reuse, PT ;  /* 0x0000005b4e00720c */ /* 0x080fe40003f06270 */
[-C--:B------:R-:W-:Y:S02]  /*1560*/  ISETP.GE.AND P5, PT, R76, R91.reuse, PT ;  /* 0x0000005b4c00720c */ /* 0x080fe40003fa6270 */
[-C--:B------:R-:W-:Y:S02]  /*1570*/  ISETP.GE.AND P6, PT, R77, R91.reuse, PT ;  /* 0x0000005b4d00720c */ /* 0x080fe40003fc6270 */
[-C--:B------:R-:W-:Y:S02]  /*1580*/  ISETP.GE.AND P2, PT, R80, R91.reuse, PT ;  /* 0x0000005b5000720c */ /* 0x080fe40003f46270 */
[----:B------:R-:W-:Y:S01]  /*1590*/  ISETP.GE.AND P3, PT, R81, R91, PT ;  /* 0x0000005b5100720c */ /* 0x000fe20003f66270 */
        /* <DEDUP_REMOVED lines=35> */
[----:B------:R-:W-:-:S02]  /*17d0*/  PRMT R6, RZ, 0x7610, R6 ;  /* 0x00007610ff067816 */ /* 0x000fc40000000006 */
[----:B-1----:R-:W-:Y:S02]  /*17e0*/  PRMT R15, RZ, 0x7610, R15 ;  /* 0x00007610ff0f7816 */ /* 0x002fe4000000000f */
[----:B------:R-:W-:Y:S02]  /*17f0*/  PRMT R14, RZ, 0x7610, R14 ;  /* 0x00007610ff0e7816 */ /* 0x000fe4000000000e */
[----:B------:R-:W-:Y:S02]  /*1800*/  PRMT R7, RZ, 0x7610, R7 ;  /* 0x00007610ff077816 */ /* 0x000fe40000000007 */
[----:B--2---:R-:W-:Y:S02]  /*1810*/  PRMT R0, RZ, 0x7610, R0 ;  /* 0x00007610ff007816 */ /* 0x004fe40000000000 */
[----:B---3--:R-:W-:Y:S02]  /*1820*/  PRMT R3, RZ, 0x7610, R3 ;  /* 0x00007610ff037816 */ /* 0x008fe40000000003 */
        /* <DEDUP_REMOVED lines=9> */
[----:B------:R-:W2:Y:S01]  /*18c0*/  @!P6 LDG.E.U16 R7, desc[UR16][R4.64+0x80] ;  /* 0x000080100407e981 */ /* 0x000ea2000c1e1500 */
[----:B------:R-:W-:-:S03]  /*18d0*/  ISETP.GE.AND P6, PT, R84, R91, PT ;  /* 0x0000005b5400720c */ /* 0x000fc60003fc6270 */
[----:B------:R-:W4:Y:S04]  /*18e0*/  @!P2 LDG.E.U16 R0, desc[UR16][R4.64+0x140] ;  /* 0x000140100400a981 */ /* 0x000f28000c1e1500 */
[----:B------:R-:W4:Y:S01]  /*18f0*/  @!P3 LDG.E.U16 R3, desc[UR16][R4.64+0x180] ;  /* 0x000180100403b981 */ /* 0x000f22000c1e1500 */
[----:B------:R-:W-:-:S03]  /*1900*/  ISETP.GE.AND P2, PT, R87, R91, PT ;  /* 0x0000005b5700720c */ /* 0x000fc60003f46270 */
[----:B------:R-:W4:Y:S01]  /*1910*/  @!P0 LDG.E.U16 R93, desc[UR16][R4.64+0x280] ;  /* 0x00028010045d8981 */ /* 0x000f22000c1e1500 */
[----:B------:R-:W-:-:S03]  /*1920*/  ISETP.GE.AND P0, PT, R88, R91, PT ;  /* 0x0000005b5800720c */ /* 0x000fc60003f06270 */
[----:B------:R-:W4:Y:S04]  /*1930*/  @!P4 LDG.E.U16 R92, desc[UR16][R4.64+0x1c0] ;  /* 0x0001c010045cc981 */ /* 0x000f28000c1e1500 */
[----:B------:R-:W4:Y:S01]  /*1940*/  @!P1 LDG.E.U16 R96, desc[UR16][R4.64+0x2c0] ;  /* 0x0002c01004609981 */ /* 0x000f22000c1e1500 */
[----:B------:R-:W-:-:S03]  /*1950*/  ISETP.GE.AND P1, PT, R89, R91, PT ;  /* 0x0000005b5900720c */ /* 0x000fc60003f26270 */
[----:B------:R-:W4:Y:S04]  /*1960*/  @!P5 LDG.E.U16 R59, desc[UR16][R4.64+0x200] ;  /* 0x00020010043bd981 */ /* 0x000f28000c1e1500 */
[----:B------:R-:W4:Y:S04]  /*1970*/  @!P6 LDG.E.U16 R94, desc[UR16][R4.64+0x240] ;  /* 0x00024010045ee981 */ /* 0x000f28000c1e1500 */
[----:B------:R-:W4:Y:S04]  /*1980*/  @!P2 LDG.E.U16 R95, desc[UR16][R4.64+0x300] ;  /* 0x00030010045fa981 */ /* 0x000f28000c1e1500 */
[----:B------:R-:W4:Y:S01]  /*1990*/  @!P0 LDG.E.U16 R98, desc[UR16][R4.64+0x340] ;  /* 0x0003401004628981 */ /* 0x000f22000c1e1500 */
[----:B------:R-:W-:-:S03]  /*19a0*/  ISETP.GE.AND P0, PT, R90, R91, PT ;  /* 0x0000005b5a00720c */ /* 0x000fc60003f06270 */
[----:B------:R-:W4:Y:S10]  /*19b0*/  @!P1 LDG.E.U16 R97, desc[UR16][R4.64+0x380] ;  /* 0x0003801004619981 */ /* 0x000f34000c1e1500 */
[----:B------:R0:W4:Y:S01]  /*19c0*/  @!P0 LDG.E.U16 R100, desc[UR16][R4.64+0x3c0] ;  /* 0x0003c01004648981 */ /* 0x000122000c1e1500 */
[----:B------:R-:W-:-:S02]  /*19d0*/  IMAD R99, R105, UR18, R102 ;  /* 0x0000001269637c24 */ /* 0x000fc4000f8e0266 */
[----:B------:R-:W1:Y:S01]  /*19e0*/  LDC.64 R102, c[0x0][0x2b0] ;  /* 0x0000ac00ff667b82 */ /* 0x000e620000000a00 */
[----:B------:R-:W-:Y:S01]  /*19f0*/  ISETP.GE.AND P0, PT, R17, R91, PT ;  /* 0x0000005b1100720c */ /* 0x000fe20003f06270 */
[----:B0-----:R-:W-:-:S05]  /*1a00*/  IMAD.WIDE.U32 R4, R104, UR18, RZ ;  /* 0x0000001268047c25 */ /* 0x001fca000f8e00ff */
[----:B------:R-:W-:Y:S02]  /*1a10*/  IADD3 R5, R5, R99, RZ ;  /* 0x0000006305057210 */ /* 0x000fe40007ffe0ff */
[----:B------:R-:W-:Y:S02]  /*1a20*/  PRMT R111, RZ, 0x7610, R111 ;  /* 0x00007610ff6f7816 */ /* 0x000fe4000000006f */
[-C--:B------:R-:W-:Y:S02]  /*1a30*/  ISETP.GE.AND P4, PT, R81, R91.reuse, PT ;  /* 0x0000005b5100720c */ /* 0x080fe40003f86270 */
[-C--:B------:R-:W-:Y:S02]  /*1a40*/  ISETP.GE.AND P5, PT, R80, R91.reuse, PT ;  /* 0x0000005b5000720c */ /* 0x080fe40003fa6270 */
[----:B------:R-:W-:Y:S02]  /*1a50*/  ISETP.GE.AND P6, PT, R79, R91, PT ;  /* 0x0000005b4f00720c */ /* 0x000fe40003fc6270 */
[----:B------:R-:W-:-:S02]  /*1a60*/  PRMT R109, RZ, 0x7610, R109 ;  /* 0x00007610ff6d7816 */ /* 0x000fc4000000006d */
[----:B------:R-:W-:Y:S02]  /*1a70*/  PRMT R113, RZ, 0x7610, R113 ;  /* 0x00007610ff717816 */ /* 0x000fe40000000071 */
[----:B------:R-:W-:Y:S02]  /*1a80*/  PRMT R114, RZ, 0x7610, R114 ;  /* 0x00007610ff727816 */ /* 0x000fe40000000072 */
[----:B------:R-:W-:Y:S02]  /*1a90*/  PRMT R117, RZ, 0x7610, R117 ;  /* 0x00007610ff757816 */ /* 0x000fe40000000075 */
[----:B------:R-:W-:Y:S01]  /*1aa0*/  PRMT R116, RZ, 0x7610, R116 ;  /* 0x00007610ff747816 */ /* 0x000fe20000000074 */
[----:B---3--:R-:W-:Y:S04]  /*1ab0*/  STS.U16 [R25], R6 ;  /* 0x0000000619007388 */ /* 0x008fe80000000400 */
[----:B-----5:R-:W-:Y:S04]  /*1ac0*/  STS.U16 [R27+0x40], R14 ;  /* 0x0000400e1b007388 */ /* 0x020fe80000000400 */
[----:B--2---:R-:W-:Y:S04]  /*1ad0*/  STS.U16 [R28+0x80], R7 ;  /* 0x000080071c007388 */ /* 0x004fe80000000400 */
[----:B------:R0:W-:Y:S04]  /*1ae0*/  STS.U16 [R29+0xc0], R58 ;  /* 0x0000c03a1d007388 */ /* 0x0001e80000000400 */
[----:B----4-:R-:W-:Y:S04]  /*1af0*/  STS.U16 [R30+0x100], R15 ;  /* 0x0001000f1e007388 */ /* 0x010fe80000000400 */
[----:B------:R2:W-:Y:S01]  /*1b00*/  STS.U16 [R31+0x140], R0 ;  /* 0x000140001f007388 */ /* 0x0005e20000000400 */
[----:B0-----:R-:W-:-:S03]  /*1b10*/  IADD3 R58, R23, -R106, RZ ;  /* 0x8000006a173a7210 */ /* 0x001fc60007ffe0ff */
[----:B------:R0:W-:Y:S01]  /*1b20*/  STS.U16 [R32+0x180], R3 ;  /* 0x0001800320007388 */ /* 0x0001e20000000400 */
[----:B------:R-:W-:Y:S01]  /*1b30*/  IMAD.WIDE.U32 R6, R18, UR6, R4 ;  /* 0x0000000612067c25 */ /* 0x000fe2000f8e0004 */
[----:B--2---:R-:W-:Y:S02]  /*1b40*/  SHF.R.S32.HI R0, RZ, 0x1f, R18 ;  /* 0x0000001fff007819 */ /* 0x004fe40000011412 */
[--C-:B0-----:R-:W-:Y:S01]  /*1b50*/  SHF.R.S32.HI R3, RZ, 0x1f, R2.reuse ;  /* 0x0000001fff037819 */ /* 0x101fe20000011402 */
[----:B------:R-:W-:Y:S01]  /*1b60*/  IMAD R58, R58, -0x200, RZ ;  /* 0xfffffe003a3a7824 */ /* 0x000fe200078e02ff */
[----:B------:R0:W-:Y:S01]  /*1b70*/  STS.U16 [R33+0x1c0], R92 ;  /* 0x0001c05c21007388 */ /* 0x0001e20000000400 */
[----:B------:R-:W-:Y:S02]  /*1b80*/  IMAD R15, R0, UR6, RZ ;  /* 0x00000006000f7c24 */ /* 0x000fe4000f8e02ff */
[----:B------:R-:W-:Y:S01]  /*1b90*/  @!P0 IMAD.WIDE.U32 R4, R104, UR18, R2 ;  /* 0x0000001268048c25 */ /* 0x000fe2000f8e0002 */
[----:B------:R2:W-:Y:S03]  /*1ba0*/  STS.U16 [R34+0x200], R59 ;  /* 0x0002003b22007388 */ /* 0x0005e60000000400 */
[----:B------:R-:W-:Y:S01]  /*1bb0*/  IMAD R101, R18, UR7, R15 ;  /* 0x0000000712657c24 */ /* 0x000fe2000f8e020f */
[----:B------:R3:W-:Y:S01]  /*1bc0*/  STS.U16 [R35+0x240], R94 ;  /* 0x0002405e23007388 */ /* 0x0007e20000000400 */
[----:B------:R-:W-:-:S02]  /*1bd0*/  @!P0 IADD3 R5, R99, R5, RZ ;  /* 0x0000000563058210 */ /* 0x000fc40007ffe0ff */
[----:B0-----:R-:W-:Y:S01]  /*1be0*/  @!P0 MOV R92, R2 ;  /* 0x00000002005c8202 */ /* 0x001fe20000000f00 */
[----:B------:R0:W-:Y:S01]  /*1bf0*/  STS.U16 [R36+0x280], R93 ;  /* 0x0002805d24007388 */ /* 0x0001e20000000400 */
[----:B--2---:R-:W-:Y:S02]  /*1c00*/  SHF.R.S32.HI R59, RZ, 0x1f, R58 ;  /* 0x0000001fff3b7819 */ /* 0x004fe4000001143a */
[----:B---3--:R-:W-:Y:S01]  /*1c10*/  IADD3 R94, P1, R58, R6, RZ ;  /* 0x000000063a5e7210 */ /* 0x008fe20007f3e0ff */
[----:B-1----:R-:W-:Y:S01]  /*1c20*/  IMAD R6, R102, UR10, RZ ;  /* 0x0000000a66067c24 */ /* 0x002fe2000f8e02ff */
[----:B0-----:R-:W-:-:S03]  /*1c30*/  @!P0 MOV R93, R3 ;  /* 0x00000003005d8202 */ /* 0x001fc60000000f00 */
[----:B------:R-:W-:Y:S01]  /*1c40*/  IMAD R103, R103, UR18, R6 ;  /* 0x0000001267677c24 */ /* 0x000fe2000f8e0206 */
[----:B------:R-:W-:Y:S01]  /*1c50*/  IADD3.X R99, R59, R101, R7, P1, !PT ;  /* 0x000000653b637210 */ /* 0x000fe20000ffe407 */
[----:B------:R-:W-:Y:S01]  /*1c60*/  @!P0 IMAD.WIDE.U32 R6, R18, UR6, R4 ;  /* 0x0000000612068c25 */ /* 0x000fe2000f8e0004 */
[----:B------:R-:W-:Y:S01]  /*1c70*/  LEA R5, P1, R17, UR8, 0x1 ;  /* 0x0000000811057c11 */ /* 0x000fe2000f8208ff */
[----:B------:R-:W-:Y:S01]  /*1c80*/  STS.U16 [R37+0x2c0], R96 ;  /* 0x0002c06025007388 */ /* 0x000fe20000000400 */
[----:B------:R-:W-:Y:S01]  /*1c90*/  ULDC.64 UR6, c[0x0][0x2b8] ;  /* 0x0000ae0000067ab9 */ /* 0x000fe20000000a00 */
[C---:B------:R-:W-:Y:S02]  /*1ca0*/  @!P0 IMAD.WIDE.U32 R92, R102.reuse, UR18, R92 ;  /* 0x00000012665c8c25 */ /* 0x040fe4000f8e005c */
[----:B------:R0:W-:Y:S02]  /*1cb0*/  STS.U16 [R38+0x300], R95 ;  /* 0x0003005f26007388 */ /* 0x0001e40000000400 */
[----:B------:R-:W-:Y:S01]  /*1cc0*/  IMAD.WIDE.U32 R14, R102, UR18, RZ ;  /* 0x00000012660e7c25 */ /* 0x000fe2000f8e00ff */
[----:B------:R-:W-:Y:S01]  /*1cd0*/  LEA R4, P2, R94, R5, 0x1 ;  /* 0x000000055e047211 */ /* 0x000fe200078408ff */
[----:B------:R-:W-:Y:S01]  /*1ce0*/  STS.U16 [R39+0x340], R98 ;  /* 0x0003406227007388 */ /* 0x000fe20000000400 */
[----:B------:R-:W-:-:S02]  /*1cf0*/  @!P0 IADD3 R93, R103, R93, RZ ;  /* 0x0000005d675d8210 */ /* 0x000fc40007ffe0ff */
[----:B------:R-:W-:Y:S01]  /*1d00*/  IADD3 R15, R15, R103, RZ ;  /* 0x000000670f0f7210 */ /* 0x000fe20007ffe0ff */
[----:B------:R1:W-:Y:S01]  /*1d10*/  STS.U16 [R40+0x380], R97 ;  /* 0x0003806128007388 */ /* 0x0003e20000000400 */
[----:B0-----:R-:W-:Y:S01]  /*1d20*/  LEA.HI.X R95, R17, UR9, R16, 0x1, P1 ;  /* 0x00000009115f7c11 */ /* 0x001fe200088f0c10 */
[----:B------:R-:W-:-:S03]  /*1d30*/  IMAD.WIDE.U32 R14, R18, UR6, R14 ;  /* 0x00000006120e7c25 */ /* 0x000fc6000f8e000e */
[----:B------:R-:W-:Y:S02]  /*1d40*/  LEA.HI.X R5, R94, R95, R99, 0x1, P2 ;  /* 0x0000005f5e057211 */ /* 0x000fe400010f0c63 */
[----:B-1----:R-:W-:Y:S01]  /*1d50*/  @!P0 IADD3 R97, P1, R17, R6, RZ ;  /* 0x0000000611618210 */ /* 0x002fe20007f3e0ff */
[----:B------:R-:W-:-:S03]  /*1d60*/  IMAD R95, R0, UR6, RZ ;  /* 0x00000006005f7c24 */ /* 0x000fc6000f8e02ff */
[----:B------:R-:W-:Y:S01]  /*1d70*/  @!P0 IADD3.X R94, R16, R7, R101, P1, !PT ;  /* 0x00000007105e8210 */ /* 0x000fe20000ffe465 */
[----:B------:R-:W-:Y:S01]  /*1d80*/  @!P0 IMAD.WIDE.U32 R6, R18, UR6, R92 ;  /* 0x0000000612068c25 */ /* 0x000fe2000f8e005c */
[----:B------:R-:W-:-:S03]  /*1d90*/  @!P0 LEA R92, P1, R97, UR8, 0x1 ;  /* 0x00000008615c8c11 */ /* 0x000fc6000f8208ff */
[----:B------:R-:W-:Y:S01]  /*1da0*/  IMAD R101, R18, UR7, R95 ;  /* 0x0000000712657c24 */ /* 0x000fe2000f8e025f */
[----:B------:R-:W-:Y:S01]  /*1db0*/  ULDC.64 UR6, c[0x0][0x308] ;  /* 0x0000c20000067ab9 */ /* 0x000fe20000000a00 */
[----:B------:R-:W-:Y:S02]  /*1dc0*/  IADD3 R96, P3, R58, R14, RZ ;  /* 0x0000000e3a607210 */ /* 0x000fe40007f7e0ff */
[----:B------:R-:W-:Y:S02]  /*1dd0*/  @!P0 LEA.HI.X R93, R97, UR9, R94, 0x1, P1 ;  /* 0x00000009615d8c11 */ /* 0x000fe400088f0c5e */
[C---:B------:R-:W-:Y:S02]  /*1de0*/  @!P0 IADD3 R98, P2, R17.reuse, R6, RZ ;  /* 0x0000000611628210 */ /* 0x040fe40007f5e0ff */
[----:B------:R-:W-:Y:S01]  /*1df0*/  LEA R95, P1, R17, UR6, 0x1 ;  /* 0x00000006115f7c11 */ /* 0x000fe2000f8208ff */
[----:B------:R0:W-:Y:S01]  /*1e00*/  STS.U16 [R41+0x3c0], R100 ;  /* 0x0003c06429007388 */ /* 0x0001e20000000400 */
[----:B------:R-:W-:Y:S01]  /*1e10*/  IADD3.X R15, R59, R101, R15, P3, !PT ;  /* 0x000000653b0f7210 */ /* 0x000fe20001ffe40f */
[----:B------:R-:W-:Y:S01]  /*1e20*/  NOP ;  /* 0x0000000000007918 */ /* 0x000fe20000000000 */
[----:B------:R-:W-:Y:S01]  /*1e30*/  @!P0 IADD3.X R101, R16, R7, R101, P2, !PT ;  /* 0x0000000710658210 */ /* 0x000fe200017fe465 */
[----:B------:R-:W-:Y:S01]  /*1e40*/  LDS.U16 R105, [R42] ;  /* 0x000000002a697984 */ /* 0x000fe20000000400 */
[----:B------:R-:W-:-:S03]  /*1e50*/  LEA R6, P2, R96, R95, 0x1 ;  /* 0x0000005f60067211 */ /* 0x000fc600078408ff */
        /* <DEDUP_REMOVED lines=16> */
[----:B------:R-:W-:-:S02]  /*1f60*/  LEA.HI.X R7, R17, UR7, R16, 0x1, P1 ;  /* 0x0000000711077c11 */ /* 0x000fc400088f0c10 */
[----:B------:R-:W-:Y:S02]  /*1f70*/  @!P0 LEA R14, P1, R98, UR6, 0x1 ;  /* 0x00000006620e8c11 */ /* 0x000fe4000f8208ff */
[----:B------:R-:W-:Y:S02]  /*1f80*/  LEA.HI.X R7, R96, R7, R15, 0x1, P2 ;  /* 0x0000000760077211 */ /* 0x000fe400010f0c0f */
[----:B------:R-:W-:Y:S02]  /*1f90*/  @!P0 LEA.HI.X R15, R98, UR7, R101, 0x1, P1 ;  /* 0x00000007620f8c11 */ /* 0x000fe400088f0c65 */
[----:B------:R-:W-:Y:S02]  /*1fa0*/  ISETP.GE.AND P1, PT, R76, R91, PT ;  /* 0x0000005b4c00720c */ /* 0x000fe40003f26270 */
[----:B------:R-:W-:Y:S02]  /*1fb0*/  PRMT R96, RZ, 0x7610, R96 ;  /* 0x00007610ff607816 */ /* 0x000fe40000000060 */
[----:B------:R-:W-:-:S09]  /*1fc0*/  PRMT R102, RZ, 0x7610, R102 ;  /* 0x00007610ff667816 */ /* 0x000fd20000000066 */
[----:B------:R-:W2:Y:S01]  /*1fd0*/  @!P1 LDG.E.U16 R96, desc[UR16][R4.64+-0x3c0] ;  /* 0xfffc401004609981 */ /* 0x000ea2000c1e1500 */
[-C--:B------:R-:W-:Y:S02]  /*1fe0*/  ISETP.GE.AND P1, PT, R82, R91.reuse, PT ;  /* 0x0000005b5200720c */ /* 0x080fe40003f26270 */
[----:B------:R-:W-:Y:S01]  /*1ff0*/  PRMT R94, RZ, 0x7610, R94 ;  /* 0x00007610ff5e7816 */ /* 0x000fe2000000005e */
[----:B------:R-:W3:Y:S01]  /*2000*/  @!P4 LDG.E.U16 R109, desc[UR16][R4.64+-0x280] ;  /* 0xfffd8010046dc981 */ /* 0x000ee2000c1e1500 */
[-C--:B------:R-:W-:Y:S02]  /*2010*/  ISETP.GE.AND P2, PT, R77, R91.reuse, PT ;  /* 0x0000005b4d00720c */ /* 0x080fe40003f46270 */
[-C--:B------:R-:W-:Y:S02]  /*2020*/  ISETP.GE.AND P3, PT, R78, R91.reuse, PT ;  /* 0x0000005b4e00720c */ /* 0x080fe40003f66270 */
[----:B------:R1:W4:Y:S05]  /*2030*/  @!P0 LDG.E.U16 R94, desc[UR16][R92.64] ;  /* 0x000000105c5e8981 */ /* 0x00032a000c1e1500 */
[----:B------:R-:W5:Y:S01]  /*2040*/  @!P1 LDG.E.U16 R102, desc[UR16][R4.64+-0x240] ;  /* 0xfffdc01004669981 */ /* 0x000f62000c1e1500 */
[----:B------:R-:W-:-:S02]  /*2050*/  ISETP.GE.AND P1, PT, R83, R91, PT ;  /* 0x0000005b5300720c */ /* 0x000fc40003f26270 */
[----:B------:R-:W-:Y:S02]  /*2060*/  PRMT R101, RZ, 0x7610, R101 ;  /* 0x00007610ff657816 */ /* 0x000fe40000000065 */
[----:B-1----:R-:W-:Y:S02]  /*2070*/  PRMT R92, RZ, 0x7610, R92 ;  /* 0x00007610ff5c7816 */ /* 0x002fe4000000005c */
[----:B------:R-:W-:Y:S02]  /*2080*/  PRMT R98, RZ, 0x7610, R98 ;  /* 0x00007610ff627816 */ /* 0x000fe40000000062 */
[----:B0-----:R-:W-:Y:S01]  /*2090*/  PRMT R100, RZ, 0x7610, R100 ;  /* 0x00007610ff647816 */ /* 0x001fe20000000064 */
[----:B------:R-:W3:Y:S04]  /*20a0*/  @!P2 LDG.E.U16 R101, desc[UR16][R4.64+-0x380] ;  /* 0xfffc80100465a981 */ /* 0x000ee8000c1e1500 */
[----:B------:R-:W5:Y:S01]  /*20b0*/  @!P1 LDG.E.U16 R111, desc[UR16][R4.64+-0x200] ;  /* 0xfffe0010046f9981 */ /* 0x000f62000c1e1500 */
[----:B------:R-:W-:-:S02]  /*20c0*/  ISETP.GE.AND P1, PT, R84, R91, PT ;  /* 0x0000005b5400720c */ /* 0x000fc40003f26270 */
[----:B------:R-:W-:Y:S01]  /*20d0*/  PRMT R103, RZ, 0x7610, R103 ;  /* 0x00007610ff677816 */ /* 0x000fe20000000067 */
[----:B------:R-:W5:Y:S01]  /*20e0*/  @!P3 LDG.E.U16 R98, desc[UR16][R4.64+-0x340] ;  /* 0xfffcc0100462b981 */ /* 0x000f62000c1e1500 */
[-C--:B------:R-:W-:Y:S02]  /*20f0*/  ISETP.GE.AND P2, PT, R86, R91.reuse, PT ;  /* 0x0000005b5600720c */ /* 0x080fe40003f46270 */
[-C--:B------:R-:W-:Y:S01]  /*2100*/  ISETP.GE.AND P3, PT, R87, R91.reuse, PT ;  /* 0x0000005b5700720c */ /* 0x080fe20003f66270 */
[----:B------:R-:W5:Y:S01]  /*2110*/  @!P5 LDG.E.U16 R100, desc[UR16][R4.64+-0x2c0] ;  /* 0xfffd40100464d981 */ /* 0x000f62000c1e1500 */
[----:B------:R-:W-:-:S05]  /*2120*/  ISETP.GE.AND P4, PT, R88, R91, PT ;  /* 0x0000005b5800720c */ /* 0x000fca0003f86270 */
[----:B------:R-:W5:Y:S01]  /*2130*/  @!P1 LDG.E.U16 R92, desc[UR16][R4.64+-0x1c0] ;  /* 0xfffe4010045c9981 */ /* 0x000f62000c1e1500 */
[-C--:B------:R-:W-:Y:S02]  /*2140*/  ISETP.GE.AND P1, PT, R85, R91.reuse, PT ;  /* 0x0000005b5500720c */ /* 0x080fe40003f26270 */
[-C--:B------:R-:W-:Y:S01]  /*2150*/  ISETP.GE.AND P5, PT, R89, R91.reuse, PT ;  /* 0x0000005b5900720c */ /* 0x080fe20003fa6270 */
        /* <DEDUP_REMOVED lines=40> */
[----:B------:R-:W3:Y:S04]  /*23e0*/  LDS.U16 R96, [R42+0x2] ;  /* 0x000002002a607984 */ /* 0x000ee80000000400 */
[----:B------:R-:W-:Y:S04]  /*23f0*/  LDS.U16 R98, [R42+0x4] ;  /* 0x000004002a627984 */ /* 0x000fe80000000400 */
[----:B------:R-:W4:Y:S04]  /*2400*/  LDS.U16 R101, [R42+0x6] ;  /* 0x000006002a657984 */ /* 0x000f280000000400 */
[----:B------:R-:W5:Y:S04]  /*2410*/  LDS.U16 R102, [R42+0x8] ;  /* 0x000008002a667984 */ /* 0x000f680000000400 */
[----:B------:R-:W5:Y:S04]  /*2420*/  LDS.U16 R103, [R42+0xa] ;  /* 0x00000a002a677984 */ /* 0x000f680000000400 */
[----:B------:R-:W5:Y:S04]  /*2430*/  LDS.U16 R104, [R42+0xc] ;  /* 0x00000c002a687984 */ /* 0x000f680000000400 */
[----:B------:R-:W5:Y:S04]  /*2440*/  LDS.U16 R109, [R42+0xe] ;  /* 0x00000e002a6d7984 */ /* 0x000f680000000400 */
[----:B------:R-:W5:Y:S04]  /*2450*/  LDS.U16 R111, [R42+0x10] ;  /* 0x000010002a6f7984 */ /* 0x000f680000000400 */
        /* <DEDUP_REMOVED lines=13> */
[-C--:B------:R-:W-:Y:S02]  /*2530*/  ISETP.GE.AND P1, PT, R78, R91.reuse, PT ;  /* 0x0000005b4e00720c */ /* 0x080fe40003f26270 */
[----:B--2---:R-:W-:Y:S01]  /*2540*/  PRMT R93, RZ, 0x7610, R93 ;  /* 0x00007610ff5d7816 */ /* 0x004fe2000000005d */
[----:B------:R-:W2:Y:S04]  /*2550*/  @!P2 LDG.E.U16 R134, desc[UR16][R6.64+-0x140] ;  /* 0xfffec0100686a981 */ /* 0x000ea8000c1e1500 */
[----:B------:R-:W2:Y:S04]  /*2560*/  @!P3 LDG.E.U16 R135, desc[UR16][R6.64+-0x100] ;  /* 0xffff00100687b981 */ /* 0x000ea8000c1e1500 */
[----:B------:R-:W2:Y:S01]  /*2570*/  @!P0 LDG.E.U16 R5, desc[UR16][R6.64+-0x380] ;  /* 0xfffc801006058981 */ /* 0x000ea2000c1e1500 */
[----:B------:R-:W-:-:S03]  /*2580*/  ISETP.GE.AND P0, PT, R79, R91, PT ;  /* 0x0000005b4f00720c */ /* 0x000fc60003f06270 */
[----:B------:R-:W2:Y:S01]  /*2590*/  @!P1 LDG.E.U16 R124, desc[UR16][R6.64+-0x340] ;  /* 0xfffcc010067c9981 */ /* 0x000ea2000c1e1500 */
[----:B------:R-:W-:-:S03]  /*25a0*/  ISETP.GE.AND P1, PT, R80, R91, PT ;  /* 0x0000005b5000720c */ /* 0x000fc60003f26270 */
[----:B------:R-:W2:Y:S04]  /*25b0*/  @!P4 LDG.E.U16 R136, desc[UR16][R6.64+-0xc0] ;  /* 0xffff40100688c981 */ /* 0x000ea8000c1e1500 */
[----:B------:R-:W2:Y:S04]  /*25c0*/  @!P5 LDG.E.U16 R137, desc[UR16][R6.64+-0x80] ;  /* 0xffff80100689d981 */ /* 0x000ea8000c1e1500 */
[----:B------:R-:W2:Y:S01]  /*25d0*/  @!P0 LDG.E.U16 R93, desc[UR16][R6.64+-0x300] ;  /* 0xfffd0010065d8981 */ /* 0x000ea2000c1e1500 */
[----:B------:R-:W-:-:S03]  /*25e0*/  ISETP.GE.AND P0, PT, R81, R91, PT ;  /* 0x0000005b5100720c */ /* 0x000fc60003f06270 */
[----:B------:R-:W2:Y:S01]  /*25f0*/  @!P1 LDG.E.U16 R130, desc[UR16][R6.64+-0x2c0] ;  /* 0xfffd401006829981 */ /* 0x000ea2000c1e1500 */
[----:B------:R-:W-:Y:S02]  /*2600*/  ISETP.GE.AND P1, PT, R82, R91, PT ;  /* 0x0000005b5200720c */ /* 0x000fe40003f26270 */
[----:B0-----:R-:W-:Y:S01]  /*2610*/  PRMT R15, RZ, 0x7610, R15 ;  /* 0x00007610ff0f7816 */ /* 0x001fe2000000000f */
[----:B------:R-:W2:Y:S01]  /*2620*/  @!P6 LDG.E.U16 R138, desc[UR16][R6.64+-0x40] ;  /* 0xffffc010068ae981 */ /* 0x000ea2000c1e1500 */
[----:B------:R-:W-:-:S05]  /*2630*/  PRMT R14, RZ, 0x7610, R14 ;  /* 0x00007610ff0e7816 */ /* 0x000fca000000000e */
[----:B------:R-:W2:Y:S01]  /*2640*/  @!P0 LDG.E.U16 R15, desc[UR16][R6.64+-0x280] ;  /* 0xfffd8010060f8981 */ /* 0x000ea2000c1e1500 */
[----:B------:R-:W-:-:S03]  /*2650*/  ISETP.GE.AND P0, PT, R83, R91, PT ;  /* 0x0000005b5300720c */ /* 0x000fc60003f06270 */
[----:B------:R-:W2:Y:S01]  /*2660*/  @!P1 LDG.E.U16 R14, desc[UR16][R6.64+-0x240] ;  /* 0xfffdc010060e9981 */ /* 0x000ea2000c1e1500 */
[----:B------:R-:W-:Y:S02]  /*2670*/  ISETP.NE.AND P1, PT, R119, RZ, PT ;  /* 0x000000ff7700720c */ /* 0x000fe40003f25270 */
[----:B------:R-:W-:-:S07]  /*2680*/  PRMT R119, RZ, 0x7610, R119 ;  /* 0x00007610ff777816 */ /* 0x000fce0000000077 */
[----:B------:R-:W2:Y:S01]  /*2690*/  @!P0 LDG.E.U16 R119, desc[UR16][R6.64+-0x200] ;  /* 0xfffe001006778981 */ /* 0x000ea2000c1e1500 */
[----:B------:R-:W-:-:S03]  /*26a0*/  ISETP.GE.AND P0, PT, R84, R91, PT ;  /* 0x0000005b5400720c */ /* 0x000fc60003f06270 */
[----:B------:R-:W2:Y:S10]  /*26b0*/  @!P1 LDG.E.U16 R121, desc[UR16][R6.64+-0x180] ;  /* 0xfffe801006799981 */ /* 0x000eb4000c1e1500 */
[----:B------:R0:W2:Y:S01]  /*26c0*/  @!P0 LDG.E.U16 R132, desc[UR16][R6.64+-0x1c0] ;  /* 0xfffe401006848981 */ /* 0x0000a2000c1e1500 */
[----:B---3--:R-:W-:-:S02]  /*26d0*/  SHF.L.U32 R96, R96, 0x10, RZ ;  /* 0x0000001060607819 */ /* 0x008fc400000006ff */
[----:B------:R-:W-:-:S03]  /*26e0*/  SHF.L.U32 R100, R100, 0x10, RZ ;  /* 0x0000001064647819 */ /* 0x000fc600000006ff */
[----:B------:R-:W-:Y:S02]  /*26f0*/  FMUL.FTZ R133, R96, -1.4426950216293334961 ;  /* 0xbfb8aa3b60857820 */ /* 0x000fe40000410000 */
[----:B------:R-:W-:-:S04]  /*2700*/  FMUL.FTZ R4, R100, -1.4426950216293334961 ;  /* 0xbfb8aa3b64047820 */ /* 0x000fc80000410000 */
[----:B------:R-:W1:Y:S01]  /*2710*/  MUFU.EX2 R133, R133 ;  /* 0x0000008500857308 */ /* 0x000e620000000800 */
[----:B----4-:R-:W-:Y:S02]  /*2720*/  SHF.L.U32 R101, R101, 0x10, RZ ;  /* 0x0000001065657819 */ /* 0x010fe400000006ff */
[----:B-----5:R-:W-:-:S05]  /*2730*/  SHF.L.U32 R102, R102, 0x10, RZ ;  /* 0x0000001066667819 */ /* 0x020fca00000006ff */
[----:B------:R-:W3:Y:S01]  /*2740*/  MUFU.EX2 R131, R4 ;  /* 0x0000000400837308 */ /* 0x000ee20000000800 */
[----:B0-----:R-:W-:Y:S01]  /*2750*/  FMUL.FTZ R6, R101, -1.4426950216293334961 ;  /* 0xbfb8aa3b65067820 */ /* 0x001fe20000410000 */
[----:B------:R-:W-:Y:S01]  /*2760*/  SHF.L.U32 R98, R98, 0x10, RZ ;  /* 0x0000001062627819 */ /* 0x000fe200000006ff */
[----:B------:R-:W-:-:S04]  /*2770*/  FMUL.FTZ R7, R102, -1.4426950216293334961 ;  /* 0xbfb8aa3b66077820 */ /* 0x000fc80000410000 */
[----:B------:R-:W-:Y:S01]  /*2780*/  FMUL.FTZ R139, R98, -1.4426950216293334961 ;  /* 0xbfb8aa3b628b7820 */ /* 0x000fe20000410000 */
[----:B------:R-:W0:Y:S01]  /*2790*/  MUFU.EX2 R6, R6 ;  /* 0x0000000600067308 */ /* 0x000e220000000800 */
[----:B-1----:R-:W-:-:S07]  /*27a0*/  FADD.FTZ R133, R133, 1 ;  /* 0x3f80000085857421 */ /* 0x002fce0000010000 */
[----:B------:R-:W1:Y:S01]  /*27b0*/  MUFU.EX2 R7, R7 ;  /* 0x0000000700077308 */ /* 0x000e620000000800 */
[----:B---3--:R-:W-:-:S07]  /*27c0*/  FADD.FTZ R131, R131, 1 ;  /* 0x3f80000083837421 */ /* 0x008fce0000010000 */
[----:B------:R-:W3:Y:S01]  /*27d0*/  MUFU.EX2 R139, R139 ;  /* 0x0000008b008b7308 */ /* 0x000ee20000000800 */
[----:B------:R-:W-:-:S07]  /*27e0*/  SHF.L.U32 R103, R103, 0x10, RZ ;  /* 0x0000001067677819 */ /* 0x000fce00000006ff */
[----:B------:R-:W4:Y:S01]  /*27f0*/  MUFU.RCP R133, R133 ;  /* 0x0000008500857308 */ /* 0x000f220000001000 */
[----:B------:R-:W-:Y:S01]  /*2800*/  SHF.L.U32 R104, R104, 0x10, RZ ;  /* 0x0000001068687819 */ /* 0x000fe200000006ff */
[----:B0-----:R-:W-:-:S06]  /*2810*/  FADD.FTZ R6, R6, 1 ;  /* 0x3f80000006067421 */ /* 0x001fcc0000010000 */
[----:B------:R-:W0:Y:S01]  /*2820*/  MUFU.RCP R131, R131 ;  /* 0x0000008300837308 */ /* 0x000e220000001000 */
[----:B------:R-:W-:Y:S01]  /*2830*/  FMUL.FTZ R4, R103, -1.4426950216293334961 ;  /* 0xbfb8aa3b67047820 */ /* 0x000fe20000410000 */
[----:B-1----:R-:W-:Y:S01]  /*2840*/  FADD.FTZ R7, R7, 1 ;  /* 0x3f80000007077421 */ /* 0x002fe20000010000 */
[----:B------:R-:W-:Y:S01]  /*2850*/  SHF.L.U32 R106, R106, 0x10, RZ ;  /* 0x000000106a6a7819 */ /* 0x000fe200000006ff */
[----:B------:R-:W-:Y:S01]  /*2860*/  FMUL.FTZ R141, R104, -1.4426950216293334961 ;  /* 0xbfb8aa3b688d7820 */ /* 0x000fe20000410000 */
[----:B------:R-:W-:-:S03]  /*2870*/  SHF.L.U32 R105, R105, 0x10, RZ ;  /* 0x0000001069697819 */ /* 0x000fc600000006ff */
[----:B------:R1:W5:Y:S01]  /*2880*/  MUFU.EX2 R140, R4 ;  /* 0x00000004008c7308 */ /* 0x0003620000000800 */
[----:B------:R-:W-:Y:S02]  /*2890*/  SHF.L.U32 R109, R109, 0x10, RZ ;  /* 0x000000106d6d7819 */ /* 0x000fe400000006ff */
[----:B------:R-:W-:-:S05]  /*28a0*/  SHF.L.U32 R111, R111, 0x10, RZ ;  /* 0x000000106f6f7819 */ /* 0x000fca00000006ff */
[----:B------:R-:W-:Y:S01]  /*28b0*/  MUFU.EX2 R141, R141 ;  /* 0x0000008d008d7308 */ /* 0x000fe20000000800 */
[----:B------:R-:W-:Y:S01]  /*28c0*/  FMUL.FTZ R142, R109, -1.4426950216293334961 ;  /* 0xbfb8aa3b6d8e7820 */ /* 0x000fe20000410000 */
[----:B------:R-:W-:Y:S01]  /*28d0*/  FMUL.FTZ R143, R111, -1.4426950216293334961 ;  /* 0xbfb8aa3b6f8f7820 */ /* 0x000fe20000410000 */
[----:B------:R-:W-:-:S05]  /*28e0*/  SHF.L.U32 R107, R107, 0x10, RZ ;  /* 0x000000106b6b7819 */ /* 0x000fca00000006ff */
[----:B------:R-:W-:Y:S01]  /*28f0*/  MUFU.EX2 R142, R142 ;  /* 0x0000008e008e7308 */ /* 0x000fe20000000800 */
[----:B------:R-:W-:-:S07]  /*2900*/  SHF.L.U32 R126, R126, 0x10, RZ ;  /* 0x000000107e7e7819 */ /* 0x000fce00000006ff */
[----:B------:R-:W-:Y:S01]  /*2910*/  MUFU.EX2 R143, R143 ;  /* 0x0000008f008f7308 */ /* 0x000fe20000000800 */
[----:B------:R-:W-:Y:S02]  /*2920*/  SHF.L.U32 R114, R114, 0x10, RZ ;  /* 0x0000001072727819 */ /* 0x000fe400000006ff */
[----:B------:R-:W-:Y:S02]  /*2930*/  SHF.L.U32 R113, R113, 0x10, RZ ;  /* 0x0000001071717819 */ /* 0x000fe400000006ff */
[----:B------:R-:W-:Y:S01]  /*2940*/  SHF.L.U32 R116, R116, 0x10, RZ ;  /* 0x0000001074747819 */ /* 0x000fe200000006ff */
[----:B------:R-:W-:Y:S01]  /*2950*/  FMUL.FTZ R145, R114, -1.4426950216293334961 ;  /* 0xbfb8aa3b72917820 */ /* 0x000fe20000410000 */
[----:B------:R-:W-:Y:S01]  /*2960*/  SHF.L.U32 R118, R118, 0x10, RZ ;  /* 0x0000001076767819 */ /* 0x000fe200000006ff */
[----:B-1----:R-:W-:Y:S01]  /*2970*/  FMUL.FTZ R4, R113, -1.4426950216293334961 ;  /* 0xbfb8aa3b71047820 */ /* 0x002fe20000410000 */
[----:B------:R-:W-:Y:S02]  /*2980*/  SHF.L.U32 R117, R117, 0x10, RZ ;  /* 0x0000001075757819 */ /* 0x000fe400000006ff */
[----:B------:R-:W-:Y:S01]  /*2990*/  SHF.L.U32 R128, R128, 0x10, RZ ;  /* 0x0000001080807819 */ /* 0x000fe200000006ff */
[----:B------:R-:W-:Y:S01]  /*29a0*/  FMUL.FTZ R146, R116, -1.4426950216293334961 ;  /* 0xbfb8aa3b74927820 */ /* 0x000fe20000410000 */
[----:B------:R-:W-:Y:S01]  /*29b0*/  FMUL.FTZ R150, R118, -1.4426950216293334961 ;  /* 0xbfb8aa3b76967820 */ /* 0x000fe20000410000 */
[----:B------:R-:W-:Y:S01]  /*29c0*/  SHF.L.U32 R127, R127, 0x10, RZ ;  /* 0x000000107f7f7819 */ /* 0x000fe200000006ff */
[----:B------:R-:W-:Y:S01]  /*29d0*/  MUFU.EX2 R144, R4 ;  /* 0x0000000400907308 */ /* 0x000fe20000000800 */
[----:B------:R-:W-:Y:S01]  /*29e0*/  FMUL.FTZ R147, R117, -1.4426950216293334961 ;  /* 0xbfb8aa3b75937820 */ /* 0x000fe20000410000 */
[----:B------:R-:W-:-:S06]  /*29f0*/  SHF.L.U32 R120, R120, 0x10, RZ ;  /* 0x0000001078787819 */ /* 0x000fcc00000006ff */
[----:B------:R-:W-:Y:S01]  /*2a00*/  MUFU.EX2 R145, R145 ;  /* 0x0000009100917308 */ /* 0x000fe20000000800 */
[----:B------:R-:W-:-:S07]  /*2a10*/  FMUL.FTZ R151, R120, -1.4426950216293334961 ;  /* 0xbfb8aa3b78977820 */ /* 0x000fce0000410000 */
[----:B------:R-:W-:Y:S01]  /*2a20*/  MUFU.EX2 R148, R146 ;  /* 0x0000009200947308 */ /* 0x000fe20000000800 */
[----:B------:R-:W-:Y:S04]  /*2a30*/  STS.U16 [R25], R94 ;  /* 0x0000005e19007388 */ /* 0x000fe80000000400 */
[----:B------:R-:W-:Y:S04]  /*2a40*/  STS.U16 [R27+0x40], R92 ;  /* 0x0000405c1b007388 */ /* 0x000fe80000000400 */
[----:B--2---:R-:W-:Y:S04]  /*2a50*/  STS.U16 [R28+0x80], R5 ;  /* 0x000080051c007388 */ /* 0x004fe80000000400 */
        /* <DEDUP_REMOVED lines=14> */
[----:B------:R-:W4:Y:S04]  /*2b40*/  LDS.U16 R93, [R42+0x2] ;  /* 0x000002002a5d7984 */ /* 0x000f280000000400 */
[----:B------:R-:W0:Y:S04]  /*2b50*/  LDS.U16 R92, [R42] ;  /* 0x000000002a5c7984 */ /* 0x000e280000000400 */
[----:B------:R-:W5:Y:S04]  /*2b60*/  LDS.U16 R94, [R42+0x4] ;  /* 0x000004002a5e7984 */ /* 0x000f680000000400 */
[----:B------:R-:W5:Y:S04]  /*2b70*/  LDS.U16 R119, [R42+0x6] ;  /* 0x000006002a777984 */ /* 0x000f680000000400 */
[----:B------:R-:W5:Y:S04]  /*2b80*/  LDS.U16 R121, [R42+0x8] ;  /* 0x000008002a797984 */ /* 0x000f680000000400 */
[----:B------:R-:W5:Y:S01]  /*2b90*/  LDS.U16 R124, [R42+0xa] ;  /* 0x00000a002a7c7984 */ /* 0x000f620000000400 */
[----:B-1----:R1:W-:Y:S01]  /*2ba0*/  MUFU.RCP R130, R6 ;  /* 0x0000000600827308 */ /* 0x0023e20000001000 */
[----:B---3--:R-:W-:-:S07]  /*2bb0*/  FADD.FTZ R5, R139, 1 ;  /* 0x3f8000008b057421 */ /* 0x008fce0000010000 */
[----:B--2---:R2:W-:Y:S01]  /*2bc0*/  MUFU.RCP R137, R7 ;  /* 0x0000000700897308 */ /* 0x0045e20000001000 */
[----:B-1----:R-:W1:Y:S01]  /*2bd0*/  LDS.U16 R6, [R42+0xc] ;  /* 0x00000c002a067984 */ /* 0x002e620000000400 */
[----:B----4-:R-:W-:Y:S01]  /*2be0*/  SHF.L.U32 R93, R93, 0x10, RZ ;  /* 0x000000105d5d7819 */ /* 0x010fe200000006ff */
[----:B--2---:R-:W-:Y:S01]  /*2bf0*/  FADD.FTZ R7, -R133, 1 ;  /* 0x3f80000085077421 */ /* 0x004fe20000010100 */
[----:B0-----:R-:W-:-:S03]  /*2c00*/  SHF.L.U32 R92, R92, 0x10, RZ ;  /* 0x000000105c5c7819 */ /* 0x001fc600000006ff */
[----:B------:R-:W-:Y:S01]  /*2c10*/  FMUL.FTZ R134, R106, R93 ;  /* 0x0000005d6a867220 */ /* 0x000fe20000410000 */
[----:B------:R0:W2:Y:S01]  /*2c20*/  MUFU.RCP R135, R5 ;  /* 0x0000000500877308 */ /* 0x0000a20000001000 */
[----:B------:R-:W-:Y:S01]  /*2c30*/  FFMA.FTZ R7, R96, R7, 1 ;  /* 0x3f80000060077423 */ /* 0x000fe20000010007 */
[----:B------:R-:W-:Y:S01]  /*2c40*/  FMUL.FTZ R14, R105, R92 ;  /* 0x0000005c690e7220 */ /* 0x000fe20000410000 */
[----:B------:R-:W-:Y:S01]  /*2c50*/  FMUL.FTZ R134, R133, R134 ;  /* 0x0000008685867220 */ /* 0x000fe20000410000 */
[C---:B0-----:R-:W-:Y:S02]  /*2c60*/  FADD.FTZ R5, -R131.reuse, 1 ;  /* 0x3f80000083057421 */ /* 0x041fe40000010100 */
[----:B------:R-:W-:Y:S01]  /*2c70*/  FMUL.FTZ R14, R131, R14 ;  /* 0x0000000e830e7220 */ /* 0x000fe20000410000 */
[----:B------:R-:W-:Y:S01]  /*2c80*/  FMUL.FTZ R157, R134, R7 ;  /* 0x00000007869d7220 */ /* 0x000fe20000410000 */
[----:B------:R-:W-:Y:S01]  /*2c90*/  FFMA.FTZ R5, R100, R5, 1 ;  /* 0x3f80000064057423 */ /* 0x000fe20000010005 */
[----:B------:R-:W0:Y:S01]  /*2ca0*/  LDS.U16 R7, [R42+0xe] ;  /* 0x00000e002a077984 */ /* 0x000e220000000400 */
[----:B-----5:R-:W-:-:S02]  /*2cb0*/  SHF.L.U32 R94, R94, 0x10, RZ ;  /* 0x000000105e5e7819 */ /* 0x020fc400000006ff */
[----:B------:R-:W-:Y:S02]  /*2cc0*/  FMUL.FTZ R156, R14, R5 ;  /* 0x000000050e9c7220 */ /* 0x000fe40000410000 */
[----:B------:R-:W3:Y:S01]  /*2cd0*/  LDS.U16 R14, [R42+0x10] ;  /* 0x000010002a0e7984 */ /* 0x000ee20000000400 */
[----:B------:R-:W-:Y:S01]  /*2ce0*/  FADD.FTZ R132, R140, 1 ;  /* 0x3f8000008c847421 */ /* 0x000fe20000010000 */
[----:B--2---:R-:W-:Y:S01]  /*2cf0*/  FADD.FTZ R15, -R135, 1 ;  /* 0x3f800000870f7421 */ /* 0x004fe20000010100 */
[----:B------:R-:W-:Y:S01]  /*2d00*/  FMUL.FTZ R136, R107, R94 ;  /* 0x0000005e6b887220 */ /* 0x000fe20000410000 */
[----:B------:R-:W-:Y:S01]  /*2d10*/  FADD.FTZ R139, R141, 1 ;  /* 0x3f8000008d8b7421 */ /* 0x000fe20000010000 */
[----:B------:R-:W-:Y:S02]  /*2d20*/  SHF.L.U32 R119, R119, 0x10, RZ ;  /* 0x0000001077777819 */ /* 0x000fe400000006ff */
[----:B------:R-:W2:Y:S01]  /*2d30*/  MUFU.RCP R132, R132 ;  /* 0x0000008400847308 */ /* 0x000ea20000001000 */
[----:B------:R-:W-:Y:S01]  /*2d40*/  FFMA.FTZ R15, R98, R15, 1 ;  /* 0x3f800000620f7423 */ /* 0x000fe2000001000f */
[----:B------:R-:W-:Y:S01]  /*2d50*/  FMUL.FTZ R136, R135, R136 ;  /* 0x0000008887887220 */ /* 0x000fe20000410000 */
[----:B------:R-:W-:Y:S01]  /*2d60*/  FADD.FTZ R134, -R130, 1 ;  /* 0x3f80000082867421 */ /* 0x000fe20000010100 */
[----:B------:R-:W-:-:S02]  /*2d70*/  SHF.L.U32 R121, R121, 0x10, RZ ;  /* 0x0000001079797819 */ /* 0x000fc400000006ff */
[----:B------:R-:W-:Y:S02]  /*2d80*/  FMUL.FTZ R5, R136, R15 ;  /* 0x0000000f88057220 */ /* 0x000fe40000410000 */
[----:B------:R-:W4:Y:S01]  /*2d90*/  MUFU.RCP R139, R139 ;  /* 0x0000008b008b7308 */ /* 0x000f220000001000 */
[----:B------:R-:W-:Y:S01]  /*2da0*/  FMUL.FTZ R15, R126, R119 ;  /* 0x000000777e0f7220 */ /* 0x000fe20000410000 */
[----:B------:R-:W-:Y:S01]  /*2db0*/  FFMA.FTZ R134, R101, R134, 1 ;  /* 0x3f80000065867423 */ /* 0x000fe20000010086 */
[----:B------:R-:W-:Y:S01]  /*2dc0*/  FADD.FTZ R138, R142, 1 ;  /* 0x3f8000008e8a7421 */ /* 0x000fe20000010000 */
[----:B------:R-:W-:Y:S01]  /*2dd0*/  SHF.L.U32 R124, R124, 0x10, RZ ;  /* 0x000000107c7c7819 */ /* 0x000fe200000006ff */
[----:B------:R-:W-:Y:S01]  /*2de0*/  FMUL.FTZ R15, R130, R15 ;  /* 0x0000000f820f7220 */ /* 0x000fe20000410000 */
[----:B------:R-:W-:Y:S01]  /*2df0*/  FADD.FTZ R142, R143, 1 ;  /* 0x3f8000008f8e7421 */ /* 0x000fe20000010000 */
[----:B------:R-:W-:Y:S01]  /*2e00*/  FADD.FTZ R141, -R137, 1 ;  /* 0x3f800000898d7421 */ /* 0x000fe20000010100 */
[----:B------:R-:W-:Y:S01]  /*2e10*/  FMUL.FTZ R136, R128, R121 ;  /* 0x0000007980887220 */ /* 0x000fe20000410000 */
[----:B------:R-:W-:Y:S01]  /*2e20*/  FMUL.FTZ R158, R15, R134 ;  /* 0x000000860f9e7220 */ /* 0x000fe20000410000 */
[----:B------:R-:W-:Y:S01]  /*2e30*/  SHF.L.U32 R134, R129, 0x10, RZ ;  /* 0x0000001081867819 */ /* 0x000fe200000006ff */
[----:B------:R-:W5:Y:S01]  /*2e40*/  MUFU.EX2 R149, R147 ;  /* 0x0000009300957308 */ /* 0x000f620000000800 */
[----:B--2---:R-:W-:Y:S01]  /*2e50*/  FADD.FTZ R140, -R132, 1 ;  /* 0x3f800000848c7421 */ /* 0x004fe20000010100 */
[----:B------:R-:W-:Y:S01]  /*2e60*/  FFMA.FTZ R141, R102, R141, 1 ;  /* 0x3f800000668d7423 */ /* 0x000fe2000001008d */
[----:B------:R-:W-:Y:S01]  /*2e70*/  FMUL.FTZ R143, R127, R124 ;  /* 0x0000007c7f8f7220 */ /* 0x000fe20000410000 */
[----:B------:R-:W-:Y:S01]  /*2e80*/  FMUL.FTZ R136, R137, R136 ;  /* 0x0000008889887220 */ /* 0x000fe20000410000 */
[----:B-1----:R-:W-:-:S03]  /*2e90*/  SHF.L.U32 R129, R6, 0x10, RZ ;  /* 0x0000001006817819 */ /* 0x002fc600000006ff */
[----:B------:R-:W1:Y:S01]  /*2ea0*/  MUFU.EX2 R150, R150 ;  /* 0x0000009600967308 */ /* 0x000e620000000800 */
[----:B------:R-:W-:Y:S01]  /*2eb0*/  FFMA.FTZ R140, R103, R140, 1 ;  /* 0x3f800000678c7423 */ /* 0x000fe2000001008c */
[----:B------:R-:W-:Y:S01]  /*2ec0*/  FMUL.FTZ R143, R132, R143 ;  /* 0x0000008f848f7220 */ /* 0x000fe20000410000 */
[----:B------:R-:W-:Y:S01]  /*2ed0*/  FMUL.FTZ R159, R136, R141 ;  /* 0x0000008d889f7220 */ /* 0x000fe20000410000 */
[----:B----4-:R-:W-:Y:S01]  /*2ee0*/  FADD.FTZ R15, -R139, 1 ;  /* 0x3f8000008b0f7421 */ /* 0x010fe20000010100 */
[----:B------:R-:W-:-:S03]  /*2ef0*/  FMUL.FTZ R136, R134, R129 ;  /* 0x0000008186887220 */ /* 0x000fc60000410000 */
[----:B------:R-:W-:Y:S01]  /*2f00*/  MUFU.RCP R138, R138 ;  /* 0x0000008a008a7308 */ /* 0x000fe20000001000 */
[----:B------:R-:W-:-:S07]  /*2f10*/  FMUL.FTZ R160, R143, R140 ;  /* 0x0000008c8fa07220 */ /* 0x000fce0000410000 */
[----:B------:R-:W2:Y:S01]  /*2f20*/  MUFU.RCP R142, R142 ;  /* 0x0000008e008e7308 */ /* 0x000ea20000001000 */
[----:B------:R-:W-:Y:S01]  /*2f30*/  FFMA.FTZ R141, R104, R15, 1 ;  /* 0x3f800000688d7423 */ /* 0x000fe2000001000f */
[----:B------:R-:W-:-:S06]  /*2f40*/  FMUL.FTZ R140, R139, R136 ;  /* 0x000000888b8c7220 */ /* 0x000fcc0000410000 */
[----:B------:R1:W4:Y:S01]  /*2f50*/  MUFU.EX2 R152, R151 ;  /* 0x0000009700987308 */ /* 0x0003220000000800 */
[----:B------:R-:W-:Y:S01]  /*2f60*/  SHF.L.U32 R136, R125, 0x10, RZ ;  /* 0x000000107d887819 */ /* 0x000fe200000006ff */
[----:B------:R-:W-:Y:S01]  /*2f70*/  FADD.FTZ R144, R144, 1 ;  /* 0x3f80000090907421 */ /* 0x000fe20000010000 */
[----:B0-----:R-:W-:Y:S01]  /*2f80*/  SHF.L.U32 R125, R7, 0x10, RZ ;  /* 0x00000010077d7819 */ /* 0x001fe200000006ff */
[----:B------:R-:W-:Y:S01]  /*2f90*/  FMUL.FTZ R7, R140, R141 ;  /* 0x0000008d8c077220 */ /* 0x000fe20000410000 */
[----:B------:R-:W-:Y:S01]  /*2fa0*/  FADD.FTZ R145, R145, 1 ;  /* 0x3f80000091917421 */ /* 0x000fe20000010000 */
[----:B------:R-:W-:Y:S01]  /*2fb0*/  FADD.FTZ R148, R148, 1 ;  /* 0x3f80000094947421 */ /* 0x000fe20000010000 */
[----:B------:R-:W-:Y:S01]  /*2fc0*/  SHF.L.U32 R140, R123, 0x10, RZ ;  /* 0x000000107b8c7819 */ /* 0x000fe200000006ff */
[----:B-----5:R-:W-:Y:S01]  /*2fd0*/  FADD.FTZ R154, R149, 1 ;  /* 0x3f800000959a7421 */ /* 0x020fe20000010000 */
[----:B---3--:R-:W-:Y:S01]  /*2fe0*/  SHF.L.U32 R123, R14, 0x10, RZ ;  /* 0x000000100e7b7819 */ /* 0x008fe200000006ff */
[----:B------:R0:W-:Y:S01]  /*2ff0*/  MUFU.RCP R146, R144 ;  /* 0x0000009000927308 */ /* 0x0001e20000001000 */
[----:B-1----:R-:W-:Y:S01]  /*3000*/  FADD.FTZ R151, R150, 1 ;  /* 0x3f80000096977421 */ /* 0x002fe20000010000 */
[----:B--2---:R-:W-:Y:S01]  /*3010*/  FADD.FTZ R150, -R142, 1 ;  /* 0x3f8000008e967421 */ /* 0x004fe20000010100 */
[----:B------:R-:W-:Y:S01]  /*3020*/  LDS.U16 R6, [R42+0x12] ;  /* 0x000012002a067984 */ /* 0x000fe20000000400 */
[----:B------:R-:W-:Y:S01]  /*3030*/  FMUL.FTZ R141, R136, R125 ;  /* 0x0000007d888d7220 */ /* 0x000fe20000410000 */
[----:B------:R-:W-:-:S02]  /*3040*/  FMUL.FTZ R143, R140, R123 ;  /* 0x0000007b8c8f7220 */ /* 0x000fc40000410000 */
[----:B------:R-:W-:Y:S01]  /*3050*/  LDS.U16 R15, [R42+0x14] ;  /* 0x000014002a0f7984 */ /* 0x000fe20000000400 */
[----:B------:R1:W-:Y:S03]  /*3060*/  MUFU.RCP R149, R148 ;  /* 0x0000009400957308 */ /* 0x0003e60000001000 */
[----:B0-----:R-:W0:Y:S01]  /*3070*/  LDS.U16 R144, [R42+0x18] ;  /* 0x000018002a907984 */ /* 0x001e220000000400 */
[----:B----4-:R-:W-:-:S04]  /*3080*/  FADD.FTZ R153, R152, 1 ;  /* 0x3f80000098997421 */ /* 0x010fc80000010000 */
[----:B------:R2:W-:Y:S01]  /*3090*/  MUFU.RCP R147, R145 ;  /* 0x0000009100937308 */ /* 0x0005e20000001000 */
[----:B-1----:R-:W-:Y:S01]  /*30a0*/  FADD.FTZ R148, -R138, 1 ;  /* 0x3f8000008a947421 */ /* 0x002fe20000010100 */
[----:B------:R-:W-:Y:S01]  /*30b0*/  SHF.L.U32 R122, R122, 0x10, RZ ;  /* 0x000000107a7a7819 */ /* 0x000fe200000006ff */
[----:B------:R-:W-:Y:S01]  /*30c0*/  FFMA.FTZ R152, R111, R150, 1 ;  /* 0x3f8000006f987423 */ /* 0x000fe20000010096 */
[----:B------:R-:W-:Y:S01]  /*30d0*/  FMUL.FTZ R141, R138, R141 ;  /* 0x0000008d8a8d7220 */ /* 0x000fe20000410000 */
[----:B------:R-:W-:Y:S01]  /*30e0*/  FFMA.FTZ R148, R109, R148, 1 ;  /* 0x3f8000006d947423 */ /* 0x000fe20000010094 */
[----:B------:R-:W-:Y:S01]  /*30f0*/  FMUL.FTZ R143, R142, R143 ;  /* 0x0000008f8e8f7220 */ /* 0x000fe20000410000 */
[----:B--2---:R-:W1:Y:S01]  /*3100*/  LDS.U16 R145, [R42+0x16] ;  /* 0x000016002a917984 */ /* 0x004e620000000400 */
[----:B------:R-:W-:Y:S01]  /*3110*/  FMUL.FTZ R4, R122, -1.4426950216293334961 ;  /* 0xbfb8aa3b7a047820 */ /* 0x000fe20000410000 */
[----:B------:R-:W-:Y:S01]  /*3120*/  FMUL.FTZ R14, R141, R148 ;  /* 0x000000948d0e7220 */ /* 0x000fe20000410000 */
[----:B------:R-:W-:Y:S01]  /*3130*/  FMUL.FTZ R161, R143, R152 ;  /* 0x000000988fa17220 */ /* 0x000fe20000410000 */
[----:B------:R-:W2:Y:S04]  /*3140*/  LDS.U16 R148, [R42+0x1a] ;  /* 0x00001a002a947984 */ /* 0x000ea80000000400 */
[----:B------:R-:W3:Y:S04]  /*3150*/  LDS.U16 R150, [R42+0x1c] ;  /* 0x00001c002a967984 */ /* 0x000ee80000000400 */
[----:B------:R-:W4:Y:S01]  /*3160*/  LDS.U16 R152, [R42+0x1e] ;  /* 0x00001e002a987984 */ /* 0x000f220000000400 */
[----:B------:R-:W5:Y:S08]  /*3170*/  MUFU.EX2 R4, R4 ;  /* 0x0000000400047308 */ /* 0x000f700000000800 */
[----:B------:R-:W1:Y:S01]  /*3180*/  MUFU.RCP R154, R154 ;  /* 0x0000009a009a7308 */ /* 0x000e620000001000 */
[----:B------:R-:W-:Y:S01]  /*3190*/  SHF.L.U32 R141, R112, 0x10, RZ ;  /* 0x00000010708d7819 */ /* 0x000fe200000006ff */
[----:B-----5:R-:W-:-:S06]  /*31a0*/  FADD.FTZ R155, R4, 1 ;  /* 0x3f800000049b7421 */ /* 0x020fcc0000010000 */
[----:B------:R-:W5:Y:S01]  /*31b0*/  MUFU.RCP R151, R151 ;  /* 0x0000009700977308 */ /* 0x000f620000001000 */
[----:B------:R-:W-:Y:S02]  /*31c0*/  SHF.L.U32 R112, R110, 0x10, RZ ;  /* 0x000000106e707819 */ /* 0x000fe400000006ff */
[----:B------:R-:W-:Y:S02]  /*31d0*/  SHF.L.U32 R143, R108, 0x10, RZ ;  /* 0x000000106c8f7819 */ /* 0x000fe400000006ff */
[----:B0-----:R-:W-:-:S03]  /*31e0*/  SHF.L.U32 R144, R144, 0x10, RZ ;  /* 0x0000001090907819 */ /* 0x001fc600000006ff */
[----:B------:R-:W0:Y:S01]  /*31f0*/  MUFU.RCP R153, R153 ;  /* 0x0000009900997308 */ /* 0x000e220000001000 */
[----:B------:R-:W-:Y:S01]  /*3200*/  SHF.L.U32 R115, R115, 0x10, RZ ;  /* 0x0000001073737819 */ /* 0x000fe200000006ff */
[----:B-1----:R-:W-:Y:S01]  /*3210*/  FADD.FTZ R162, -R154, 1 ;  /* 0x3f8000009aa27421 */ /* 0x002fe20000010100 */
[----:B------:R-:W-:Y:S02]  /*3220*/  SHF.L.U32 R108, R6, 0x10, RZ ;  /* 0x00000010066c7819 */ /* 0x000fe400000006ff */
[----:B------:R-:W-:-:S03]  /*3230*/  SHF.L.U32 R110, R15, 0x10, RZ ;  /* 0x000000100f6e7819 */ /* 0x000fc600000006ff */
[----:B------:R-:W1:Y:S01]  /*3240*/  MUFU.RCP R155, R155 ;  /* 0x0000009b009b7308 */ /* 0x000e620000001000 */
[----:B------:R-:W-:Y:S01]  /*3250*/  SHF.L.U32 R145, R145, 0x10, RZ ;  /* 0x0000001091917819 */ /* 0x000fe200000006ff */
[----:B------:R-:W-:Y:S01]  /*3260*/  FFMA.FTZ R164, R117, R162, 1 ;  /* 0x3f80000075a47423 */ /* 0x000fe200000100a2 */
[----:B------:R-:W-:Y:S01]  /*3270*/  FMUL.FTZ R167, R143, R144 ;  /* 0x000000908fa77220 */ /* 0x000fe20000410000 */
[----:B------:R-:W-:Y:S01]  /*3280*/  FADD.FTZ R4, -R146, 1 ;  /* 0x3f80000092047421 */ /* 0x000fe20000010100 */
[----:B------:R-:W-:Y:S01]  /*3290*/  FADD.FTZ R163, -R147, 1 ;  /* 0x3f80000093a37421 */ /* 0x000fe20000010100 */
[----:B------:R-:W-:Y:S01]  /*32a0*/  FADD.FTZ R165, -R149, 1 ;  /* 0x3f80000095a57421 */ /* 0x000fe20000010100 */
[----:B------:R-:W-:Y:S01]  /*32b0*/  FMUL.FTZ R15, R115, R108 ;  /* 0x0000006c730f7220 */ /* 0x000fe20000410000 */
[----:B------:R-:W-:Y:S01]  /*32c0*/  FMUL.FTZ R6, R141, R110 ;  /* 0x0000006e8d067220 */ /* 0x000fe20000410000 */
[----:B------:R-:W-:Y:S01]  /*32d0*/  FMUL.FTZ R162, R112, R145 ;  /* 0x0000009170a27220 */ /* 0x000fe20000410000 */
[----:B------:R-:W-:Y:S01]  /*32e0*/  FMUL.FTZ R167, R154, R167 ;  /* 0x000000a79aa77220 */ /* 0x000fe20000410000 */
[----:B------:R-:W-:Y:S01]  /*32f0*/  FFMA.FTZ R4, R113, R4, 1 ;  /* 0x3f80000071047423 */ /* 0x000fe20000010004 */
[----:B------:R-:W-:Y:S01]  /*3300*/  FFMA.FTZ R163, R114, R163, 1 ;  /* 0x3f80000072a37423 */ /* 0x000fe200000100a3 */
[----:B------:R-:W-:Y:S01]  /*3310*/  FFMA.FTZ R165, R116, R165, 1 ;  /* 0x3f80000074a57423 */ /* 0x000fe200000100a5 */
[----:B------:R-:W-:Y:S01]  /*3320*/  FMUL.FTZ R15, R146, R15 ;  /* 0x0000000f920f7220 */ /* 0x000fe20000410000 */
[----:B------:R-:W-:Y:S01]  /*3330*/  FMUL.FTZ R6, R147, R6 ;  /* 0x0000000693067220 */ /* 0x000fe20000410000 */
[----:B------:R-:W-:Y:S01]  /*3340*/  FMUL.FTZ R162, R149, R162 ;  /* 0x000000a295a27220 */ /* 0x000fe20000410000 */
[----:B------:R-:W-:-:S02]  /*3350*/  SHF.L.U32 R99, R99, 0x10, RZ ;  /* 0x0000001063637819 */ /* 0x000fc400000006ff */
[----:B------:R-:W-:Y:S02]  /*3360*/  SHF.L.U32 R97, R97, 0x10, RZ ;  /* 0x0000001061617819 */ /* 0x000fe400000006ff */
[----:B------:R-:W-:Y:S02]  /*3370*/  SHF.L.U32 R95, R95, 0x10, RZ ;  /* 0x000000105f5f7819 */ /* 0x000fe400000006ff */
[----:B--2---:R-:W-:Y:S02]  /*3380*/  SHF.L.U32 R148, R148, 0x10, RZ ;  /* 0x0000001094947819 */ /* 0x004fe400000006ff */
[----:B---3--:R-:W-:Y:S02]  /*3390*/  SHF.L.U32 R150, R150, 0x10, RZ ;  /* 0x0000001096967819 */ /* 0x008fe400000006ff */
[----:B----4-:R-:W-:Y:S01]  /*33a0*/  SHF.L.U32 R152, R152, 0x10, RZ ;  /* 0x0000001098987819 */ /* 0x010fe200000006ff */
[----:B------:R-:W-:Y:S01]  /*33b0*/  FMUL.FTZ R164, R167, R164 ;  /* 0x000000a4a7a47220 */ /* 0x000fe20000410000 */
[----:B------:R-:W-:Y:S01]  /*33c0*/  FMUL.FTZ R4, R15, R4 ;  /* 0x000000040f047220 */ /* 0x000fe20000410000 */
[----:B------:R-:W-:Y:S01]  /*33d0*/  FMUL.FTZ R6, R6, R163 ;  /* 0x000000a306067220 */ /* 0x000fe20000410000 */
[----:B------:R-:W-:Y:S01]  /*33e0*/  FMUL.FTZ R165, R162, R165 ;  /* 0x000000a5a2a57220 */ /* 0x000fe20000410000 */
[----:B------:R-:W-:Y:S01]  /*33f0*/  F2FP.BF16.F32.PACK_AB R167, R157, R156 ;  /* 0x0000009c9da7723e */ /* 0x000fe200000010ff */
[----:B------:R-:W-:Y:S01]  /*3400*/  BAR.SYNC.DEFER_BLOCKING 0x0 ;  /* 0x0000000000007b1d */ /* 0x000fe20000010000 */
[----:B-----5:R-:W-:Y:S01]  /*3410*/  FADD.FTZ R15, -R151, 1 ;  /* 0x3f800000970f7421 */ /* 0x020fe20000010100 */
[----:B0-----:R-:W-:Y:S01]  /*3420*/  FADD.FTZ R157, -R153, 1 ;  /* 0x3f800000999d7421 */ /* 0x001fe20000010100 */
[----:B-1----:R-:W-:Y:S01]  /*3430*/  FADD.FTZ R163, -R155, 1 ;  /* 0x3f8000009ba37421 */ /* 0x002fe20000010100 */
[----:B------:R-:W-:Y:S01]  /*3440*/  FMUL.FTZ R156, R99, R148 ;  /* 0x00000094639c7220 */ /* 0x000fe20000410000 */
        /* <DEDUP_REMOVED lines=8> */
[----:B------:R-:W-:Y:S01]  /*34d0*/  F2FP.BF16.F32.PACK_AB R5, R158, R5 ;  /* 0x000000059e05723e */ /* 0x000fe200000010ff */
[----:B------:R-:W-:Y:S01]  /*34e0*/  FMUL.FTZ R15, R156, R15 ;  /* 0x0000000f9c0f7220 */ /* 0x000fe20000410000 */
[----:B------:R-:W-:Y:S01]  /*34f0*/  F2FP.BF16.F32.PACK_AB R159, R160, R159 ;  /* 0x0000009fa09f723e */ /* 0x000fe200000010ff */
[----:B------:R-:W-:Y:S01]  /*3500*/  FMUL.FTZ R157, R162, R157 ;  /* 0x0000009da29d7220 */ /* 0x000fe20000410000 */
[----:B------:R-:W-:Y:S01]  /*3510*/  FMUL.FTZ R166, R166, R163 ;  /* 0x000000a3a6a67220 */ /* 0x000fe20000410000 */
[----:B------:R-:W-:-:S02]  /*3520*/  PRMT R156, R167, 0x7632, R156 ;  /* 0x00007632a79c7816 */ /* 0x000fc4000000009c */
[----:B------:R-:W-:Y:S02]  /*3530*/  PRMT R158, R5, 0x7632, R158 ;  /* 0x00007632059e7816 */ /* 0x000fe4000000009e */
[----:B------:R-:W-:Y:S02]  /*3540*/  PRMT R160, R159, 0x7632, R160 ;  /* 0x000076329fa07816 */ /* 0x000fe400000000a0 */
[----:B------:R-:W-:Y:S02]  /*3550*/  F2FP.BF16.F32.PACK_AB R7, R14, R7 ;  /* 0x000000070e07723e */ /* 0x000fe400000010ff */
[----:B------:R-:W-:Y:S02]  /*3560*/  ISETP.NE.AND P1, PT, R21, RZ, PT ;  /* 0x000000ff1500720c */ /* 0x000fe40003f25270 */
[----:B------:R-:W-:Y:S02]  /*3570*/  F2FP.BF16.F32.PACK_AB R4, R4, R161 ;  /* 0x000000a10404723e */ /* 0x000fe400000010ff */
[----:B------:R-:W-:-:S02]  /*3580*/  F2FP.BF16.F32.PACK_AB R6, R165, R6 ;  /* 0x00000006a506723e */ /* 0x000fc400000010ff */
[----:B------:R-:W-:Y:S02]  /*3590*/  F2FP.BF16.F32.PACK_AB R15, R15, R164 ;  /* 0x000000a40f0f723e */ /* 0x000fe400000010ff */
[----:B------:R-:W-:Y:S01]  /*35a0*/  F2FP.BF16.F32.PACK_AB R157, R166, R157 ;  /* 0x0000009da69d723e */ /* 0x000fe200000010ff */
[----:B------:R0:W-:Y:S01]  /*35b0*/  STS.U16 [R42+0x2], R156 ;  /* 0x0000029c2a007388 */ /* 0x0001e20000000400 */
        /* <DEDUP_REMOVED lines=8> */
[C---:B0-----:R-:W-:Y:S02]  /*3640*/  PRMT R160, R157.reuse, 0x7632, R160 ;  /* 0x000076329da07816 */ /* 0x041fe400000000a0 */
[----:B-1----:R-:W-:Y:S01]  /*3650*/  PRMT R7, R157, 0x7610, R7 ;  /* 0x000076109d077816 */ /* 0x002fe20000000007 */
        /* <DEDUP_REMOVED lines=31> */
[----:B------:R-:W1:Y:S01]  /*3850*/  LDS R156, [R26+0x420] ;  /* 0x000420001a9c7984 */ /* 0x000e620000000800 */
[C---:B0-----:R-:W-:Y:S01]  /*3860*/  IMAD R14, R6.reuse, UR10, RZ ;  /* 0x0000000a060e7c24 */ /* 0x041fe2000f8e02ff */
[----:B------:R-:W-:Y:S01]  /*3870*/  IADD3 R2, P2, R17, R2, RZ ;  /* 0x0000000211027210 */ /* 0x000fe20007f5e0ff */
[----:B------:R-:W-:Y:S01]  /*3880*/  IMAD.WIDE.U32 R4, R6, UR18, RZ ;  /* 0x0000001206047c25 */ /* 0x000fe2000f8e00ff */
        /* <DEDUP_REMOVED lines=17> */
.L_x_12534:
[----:B------:R-:W-:Y:S05]  /*39a0*/  BSYNC B0 ;  /* 0x0000000000007941 */ /* 0x000fea0003800000 */
.L_x_12533:
        /* <DEDUP_REMOVED lines=95> */
[----:B0-----:R-:W-:Y:S01]  /*3fa0*/  SHF.L.U32 R4, R62, 0x10, RZ ;  /* 0x000000103e047819 */ /* 0x001fe200000006ff */
[----:B------:R-:W-:Y:S01]  /*3fb0*/  FADD.FTZ R62, R60, UR5 ;  /* 0x000000053c3e7e21 */ /* 0x000fe20008010000 */
[----:B------:R-:W-:Y:S01]  /*3fc0*/  FMUL.FTZ R131, R107, R98 ;  /* 0x000000626b837220 */ /* 0x000fe20000410000 */
[----:B------:R-:W-:Y:S01]  /*3fd0*/  FMUL.FTZ R126, R126, R101 ;  /* 0x000000657e7e7220 */ /* 0x000fe20000410000 */
[----:B------:R-:W-:Y:S01]  /*3fe0*/  FMUL.FTZ R136, R136, R109 ;  /* 0x0000006d88887220 */ /* 0x000fe20000410000 */
        /* <DEDUP_REMOVED lines=48> */
[----:B---3--:R-:W-:-:S03]  /*42f0*/  PRMT R6, R110, 0x7632, R6 ;  /* 0x000076326e067816 */ /* 0x008fc60000000006 */
[----:B------:R-:W-:Y:S01]  /*4300*/  STS.U16 [R42+0x8], R102 ;  /* 0x000008662a007388 */ /* 0x000fe20000000400 */
[----:B----4-:R-:W-:-:S03]  /*4310*/  PRMT R7, R117, 0x7632, R7 ;  /* 0x0000763275077816 */ /* 0x010fc60000000007 */
        /* <DEDUP_REMOVED lines=8> */
[----:B0-----:R-:W-:-:S03]  /*43a0*/  IMAD R6, R122, UR10, RZ ;  /* 0x0000000a7a067c24 */ /* 0x001fc6000f8e02ff */
[----:B------:R0:W-:Y:S04]  /*43b0*/  STS.U16 [R42+0x1c], R5 ;  /* 0x00001c052a007388 */ /* 0x0001e80000000400 */
[----:B------:R-:W-:Y:S01]  /*43c0*/  STS.U16 [R42+0x1e], R92 ;  /* 0x00001e5c2a007388 */ /* 0x000fe20000000400 */
[----:B------:R-:W-:-:S03]  /*43d0*/  NOP ;  /* 0x0000000000007918 */ /* 0x000fc60000000000 */
[----:B------:R-:W-:Y:S01]  /*43e0*/  LDS.U16 R15, [R25] ;  /* 0x00000000190f7984 */ /* 0x000fe20000000400 */
[----:B0-----:R-:W-:-:S03]  /*43f0*/  IMAD.WIDE.U32 R4, R122, UR18, RZ ;  /* 0x000000127a047c25 */ /* 0x001fc6000f8e00ff */
        /* <DEDUP_REMOVED lines=32> */
.L_x_12537:
[----:B------:R-:W-:Y:S05]  /*4600*/  BSYNC B0 ;  /* 0x0000000000007941 */ /* 0x000fea0003800000 */
.L_x_12536:
[----:B------:R-:W-:Y:S01]  /*4610*/  MOV R2, R4 ;  /* 0x0000000400027202 */ /* 0x000fe20000000f00 */
[----:B------:R-:W-:Y:S01]  /*4620*/  ULDC.64 UR8, c[0x0][0x2c8] ;  /* 0x0000b20000087ab9 */ /* 0x000fe20000000a00 */
[----:B------:R-:W-:Y:S01]  /*4630*/  MOV R3, R123 ;  /* 0x0000007b00037202 */ /* 0x000fe20000000f00 */
[----:B0-----:R-:W-:Y:S01]  /*4640*/  IMAD R7, R0, UR8, RZ ;  /* 0x0000000800077c24 */ /* 0x001fe2000f8e02ff */
[----:B------:R-:W-:Y:S02]  /*4650*/  LEA R5, P0, R17, UR6, 0x1 ;  /* 0x0000000611057c11 */ /* 0x000fe4000f8008ff */
[-C--:B------:R-:W-:Y:S01]  /*4660*/  ISETP.GE.AND P4, PT, R76, R14.reuse, PT ;  /* 0x0000000e4c00720c */ /* 0x080fe20003f86270 */
[C---:B------:R-:W-:Y:S01]  /*4670*/  IMAD.WIDE.U32 R2, R18.reuse, UR8, R2 ;  /* 0x0000000812027c25 */ /* 0x040fe2000f8e0002 */
[----:B------:R-:W-:Y:S02]  /*4680*/  ISETP.GE.AND P3, PT, R77, R14, PT ;  /* 0x0000000e4d00720c */ /* 0x000fe40003f66270 */
[----:B------:R-:W-:Y:S01]  /*4690*/  LEA.HI.X R16, R17, UR7, R16, 0x1, P0 ;  /* 0x0000000711107c11 */ /* 0x000fe200080f0c10 */
[----:B------:R-:W-:Y:S01]  /*46a0*/  IMAD R7, R18, UR9, R7 ;  /* 0x0000000912077c24 */ /* 0x000fe2000f8e0207 */
[----:B------:R-:W-:-:S02]  /*46b0*/  IADD3 R4, P2, R58, R2, RZ ;  /* 0x000000023a047210 */ /* 0x000fc40007f5e0ff */
[-C--:B------:R-:W-:Y:S02]  /*46c0*/  ISETP.GE.AND P6, PT, R80, R14.reuse, PT ;  /* 0x0000000e5000720c */ /* 0x080fe40003fc6270 */
[----:B------:R-:W-:Y:S02]  /*46d0*/  IADD3.X R3, R59, R7, R3, P2, !PT ;  /* 0x000000073b037210 */ /* 0x000fe400017fe403 */
[-C--:B------:R-:W-:Y:S02]  /*46e0*/  ISETP.GE.AND P2, PT, R78, R14.reuse, PT ;  /* 0x0000000e4e00720c */ /* 0x080fe40003f46270 */
        /* <DEDUP_REMOVED lines=28> */
.L_x_12535:
        /* <DEDUP_REMOVED lines=8> */
[----:B------:R-:W-:Y:S01]  /*4930*/  SHF.L.U32 R118, R46, 0x10, RZ ;  /* 0x000000102e767819 */ /* 0x000fe200000006ff */
[C---:B------:R-:W-:Y:S01]  /*4940*/  FFMA.FTZ R2, R142.reuse, R121, R19 ;  /* 0x000000798e027223 */ /* 0x040fe20000010013 */
[----:B------:R-:W-:Y:S01]  /*4950*/  SHF.L.U32 R117, R47, 0x10, RZ ;  /* 0x000000102f757819 */ /* 0x000fe200000006ff */
[----:B------:R-:W-:Y:S01]  /*4960*/  FMUL.FTZ R105, R142, UR4 ;  /* 0x000000048e697c20 */ /* 0x000fe20008410000 */
[----:B------:R-:W-:Y:S01]  /*4970*/  SHF.L.U32 R116, R48, 0x10, RZ ;  /* 0x0000001030747819 */ /* 0x000fe200000006ff */
[----:B------:R-:W-:Y:S01]  /*4980*/  FFMA.FTZ R3, R131, R120, R2 ;  /* 0x0000007883037223 */ /* 0x000fe20000010002 */
        /* <DEDUP_REMOVED lines=12> */
[----:B-1----:R-:W-:Y:S01]  /*4a50*/  ISETP.GE.AND P0, PT, R15, 0x1, PT ;  /* 0x000000010f00780c */ /* 0x002fe20003f06270 */
[----:B------:R-:W-:Y:S01]  /*4a60*/  FMUL.FTZ R101, R138, UR4 ;  /* 0x000000048a657c20 */ /* 0x000fe20008410000 */
[----:B------:R-:W-:Y:S01]  /*4a70*/  SHF.L.U32 R109, R55, 0x10, RZ ;  /* 0x00000010376d7819 */ /* 0x000fe200000006ff */
[C---:B------:R-:W-:Y:S01]  /*4a80*/  FFMA.FTZ R3, R137.reuse, R116, R2 ;  /* 0x0000007489037223 */ /* 0x040fe20000010002 */
[----:B------:R-:W-:Y:S01]  /*4a90*/  SHF.L.U32 R108, R56, 0x10, RZ ;  /* 0x00000010386c7819 */ /* 0x000fe200000006ff */
[----:B------:R-:W-:Y:S01]  /*4aa0*/  FMUL.FTZ R100, R137, UR4 ;  /* 0x0000000489647c20 */ /* 0x000fe20008410000 */
[----:B------:R-:W-:Y:S01]  /*4ab0*/  SHF.L.U32 R107, R57, 0x10, RZ ;  /* 0x00000010396b7819 */ /* 0x000fe200000006ff */
[C---:B------:R-:W-:Y:S01]  /*4ac0*/  FFMA.FTZ R2, R136.reuse, R115, R3 ;  /* 0x0000007388027223 */ /* 0x040fe20000010003 */
[----:B------:R-:W-:Y:S01]  /*4ad0*/  FMUL.FTZ R99, R136, UR4 ;  /* 0x0000000488637c20 */ /* 0x000fe20008410000 */
[C---:B------:R-:W-:Y:S01]  /*4ae0*/  FMUL.FTZ R98, R135.reuse, UR4 ;  /* 0x0000000487627c20 */ /* 0x040fe20008410000 */
[----:B------:R-:W-:Y:S01]  /*4af0*/  FMUL.FTZ R97, R134, UR4 ;  /* 0x0000000486617c20 */ /* 0x000fe20008410000 */
        /* <DEDUP_REMOVED lines=8> */
[----:B------:R-:W-:Y:S01]  /*4b80*/  FFMA.FTZ R3, R133, R112, R2 ;  /* 0x0000007085037223 */ /* 0x000fe20000010002 */
[----:B------:R-:W-:-:S02]  /*4b90*/  MOV R90, RZ ;  /* 0x000000ff005a7202 */ /* 0x000fc40000000f00 */
[----:B------:R-:W-:Y:S02]  /*4ba0*/  CS2R R88, SRZ ;  /* 0x0000000000587805 */ /* 0x000fe4000001ff00 */
[----:B------:R-:W-:Y:S01]  /*4bb0*/  CS2R R86, SRZ ;  /* 0x0000000000567805 */ /* 0x000fe2000001ff00 */
[----:B------:R-:W-:Y:S01]  /*4bc0*/  FFMA.FTZ R2, R132, R111, R3 ;  /* 0x0000006f84027223 */ /* 0x000fe20000010003 */
[----:B------:R-:W-:Y:S02]  /*4bd0*/  CS2R R84, SRZ ;  /* 0x0000000000547805 */ /* 0x000fe4000001ff00 */
[----:B------:R-:W-:Y:S02]  /*4be0*/  CS2R R82, SRZ ;  /* 0x0000000000527805 */ /* 0x000fe4000001ff00 */
[----:B------:R-:W-:Y:S01]  /*4bf0*/  CS2R R80, SRZ ;  /* 0x0000000000507805 */ /* 0x000fe2000001ff00 */
[----:B------:R-:W-:Y:S01]  /*4c00*/  FFMA.FTZ R3, R143, R110, R2 ;  /* 0x0000006e8f037223 */ /* 0x000fe20000010002 */
[----:B------:R-:W-:-:S02]  /*4c10*/  CS2R R78, SRZ ;  /* 0x00000000004e7805 */ /* 0x000fc4000001ff00 */
[----:B------:R-:W-:Y:S01]  /*4c20*/  CS2R R76, SRZ ;  /* 0x00000000004c7805 */ /* 0x000fe2000001ff00 */
[----:B------:R-:W-:-:S04]  /*4c30*/  FFMA.FTZ R2, R128, R109, R3 ;  /* 0x0000006d80027223 */ /* 0x000fc80000010003 */
[----:B------:R-:W-:-:S04]  /*4c40*/  FFMA.FTZ R19, R127, R108, R2 ;  /* 0x0000006c7f137223 */ /* 0x000fc80000010002 */
[----:B------:R-:W-:Y:S01]  /*4c50*/  FFMA.FTZ R19, R146, R107, R19 ;  /* 0x0000006b92137223 */ /* 0x000fe20000010013 */
[----:B------:R-:W-:Y:S06]  /*4c60*/  BAR.SYNC.DEFER_BLOCKING 0x0 ;  /* 0x0000000000007b1d */ /* 0x000fec0000010000 */
[----:B------:R-:W-:Y:S05]  /*4c70*/  @!P0 BRA `(.L_x_12538) ;  /* 0x0000005400f08947 */ /* 0x000fea0003800000 */
[C---:B------:R-:W-:Y:S01]  /*4c80*/  IADD3 R4, R24.reuse, -0x2, RZ ;  /* 0xfffffffe18047810 */ /* 0x040fe20007ffe0ff */
[----:B------:R-:W0:Y:S01]  /*4c90*/  LDC.64 R2, c[0x0][0x2d0] ;  /* 0x0000b400ff027b82 */ /* 0x000e220000000a00 */
[----:B------:R-:W-:Y:S01]  /*4ca0*/  IADD3 R16, R24, -0x1, RZ ;  /* 0xffffffff18107810 */ /* 0x000fe20007ffe0ff */
[----:B------:R-:W-:Y:S01]  /*4cb0*/  ULDC.64 UR6, c[0x0][0x230] ;  /* 0x00008c0000067ab9 */ /* 0x000fe20000000a00 */
[----:B------:R-:W-:Y:S01]  /*4cc0*/  ULDC.64 UR10, c[0x0][0x268] ;  /* 0x00009a00000a7ab9 */ /* 0x000fe20000000a00 */
[----:B------:R-:W-:Y:S01]  /*4cd0*/  IMAD R15, R4, R15, RZ ;  /* 0x0000000f040f7224 */ /* 0x000fe200078e02ff */
[----:B------:R-:W-:Y:S01]  /*4ce0*/  LEA.HI R17, R16, R16, RZ, 0x1 ;  /* 0x0000001010117211 */ /* 0x000fe200078f08ff */
[----:B------:R-:W-:Y:S02]  /*4cf0*/  IMAD R123, R0, UR6, RZ ;  /* 0x00000006007b7c24 */ /* 0x000fe4000f8e02ff */
[----:B------:R-:W-:Y:S01]  /*4d00*/  FADD.FTZ R141, R131, R131 ;  /* 0x00000083838d7221 */ /* 0x000fe20000010000 */
[----:B------:R-:W1:Y:S01]  /*4d10*/  LDC.64 R4, c[0x0][0x2d8] ;  /* 0x0000b600ff047b82 */ /* 0x000e620000000a00 */
[----:B------:R-:W-:Y:S01]  /*4d20*/  IMAD.WIDE R14, R15, 0x10, R12 ;  /* 0x000000100f0e7825 */ /* 0x000fe200078e020c */
[----:B------:R-:W-:-:S03]  /*4d30*/  LOP3.LUT R17, R17, 0xfffffe, RZ, 0xc0, !PT ;  /* 0x00fffffe11117812 */ /* 0x000fc600078ec0ff */
[----:B------:R-:W-:Y:S01]  /*4d40*/  FADD.FTZ R140, R126, R126 ;  /* 0x0000007e7e8c7221 */ /* 0x000fe20000010000 */
[----:B------:R-:W-:Y:S01]  /*4d50*/  FADD.FTZ R142, R142, R142 ;  /* 0x0000008e8e8e7221 */ /* 0x000fe20000010000 */
[----:B------:R-:W-:Y:S01]  /*4d60*/  IMAD R123, R18, UR7, R123 ;  /* 0x00000007127b7c24 */ /* 0x000fe2000f8e027b */
[----:B------:R-:W-:Y:S01]  /*4d70*/  R2UR UR8, R14 ;  /* 0x000000000e0872ca */ /* 0x000fe200000e0000 */
[----:B------:R-:W-:Y:S01]  /*4d80*/  IMAD R129, R0, UR10, RZ ;  /* 0x0000000a00817c24 */ /* 0x000fe2000f8e02ff */
[----:B------:R-:W2:Y:S01]  /*4d90*/  LDC.64 R6, c[0x0][0x2e0] ;  /* 0x0000b800ff067b82 */ /* 0x000ea20000000a00 */
[----:B------:R-:W-:Y:S01]  /*4da0*/  R2UR UR9, R15 ;  /* 0x000000000f0972ca */ /* 0x000fe200000e0000 */
[----:B------:R-:W-:Y:S01]  /*4db0*/  IMAD.WIDE.U32 R14, R18, UR6, RZ ;  /* 0x00000006120e7c25 */ /* 0x000fe2000f8e00ff */
[----:B------:R-:W-:Y:S01]  /*4dc0*/  ULDC.64 UR6, c[0x0][0x248] ;  /* 0x0000920000067ab9 */ /* 0x000fe20000000a00 */
[----:B------:R-:W-:Y:S02]  /*4dd0*/  IADD3 R145, R16, -R17, RZ ;  /* 0x8000001110917210 */ /* 0x000fe40007ffe0ff */
[----:B------:R-:W-:Y:S01]  /*4de0*/  FADD.FTZ R139, R139, R139 ;  /* 0x0000008b8b8b7221 */ /* 0x000fe20000010000 */
[----:B------:R-:W-:Y:S01]  /*4df0*/  IMAD R125, R0, UR6, RZ ;  /* 0x00000006007d7c24 */ /* 0x000fe2000f8e02ff */
[----:B------:R-:W-:Y:S01]  /*4e00*/  IADD3 R0, R15, R123, RZ ;  /* 0x0000007b0f007210 */ /* 0x000fe20007ffe0ff */
[----:B------:R-:W-:Y:S01]  /*4e10*/  IMAD.WIDE.U32 R16, R18, UR6, RZ ;  /* 0x0000000612107c25 */ /* 0x000fe2000f8e00ff */
[----:B0-----:R-:W-:Y:S01]  /*4e20*/  LEA R124, P0, R14, R2, 0x3 ;  /* 0x000000020e7c7211 */ /* 0x001fe200078018ff */
[----:B------:R-:W0:Y:S02]  /*4e30*/  LDC R218, c[0x0][0x21c] ;  /* 0x00008700ffda7b82 */ /* 0x000e240000000800 */
[----:B------:R-:W-:Y:S01]  /*4e40*/  FADD.FTZ R138, R138, R138 ;  /* 0x0000008a8a8a7221 */ /* 0x000fe20000010000 */
[----:B------:R-:W-:Y:S01]  /*4e50*/  IMAD R125, R18, UR7, R125 ;  /* 0x00000007127d7c24 */ /* 0x000fe2000f8e027d */
[----:B------:R-:W-:Y:S01]  /*4e60*/  LEA.HI.X R3, R14, R3, R0, 0x3, P0 ;  /* 0x000000030e037211 */ /* 0x000fe200000f1c00 */
[----:B------:R-:W-:Y:S01]  /*4e70*/  IMAD.WIDE.U32 R122, R18, UR10, RZ ;  /* 0x0000000a127a7c25 */ /* 0x000fe2000f8e00ff */
[----:B------:R-:W-:-:S03]  /*4e80*/  R2UR UR25, R124 ;  /* 0x000000007c1972ca */ /* 0x000fc600000e0000 */
[----:B------:R-:W-:Y:S01]  /*4e90*/  FADD.FTZ R137, R137, R137 ;  /* 0x0000008989897221 */ /* 0x000fe20000010000 */
[----:B-1----:R-:W-:Y:S01]  /*4ea0*/  LEA R4, P0, R16, R4, 0x3 ;  /* 0x0000000410047211 */ /* 0x002fe200078018ff */
[----:B------:R-:W-:Y:S01]  /*4eb0*/  IMAD R129, R18, UR11, R129 ;  /* 0x0000000b12817c24 */ /* 0x000fe2000f8e0281 */
[----:B------:R-:W-:Y:S01]  /*4ec0*/  IADD3 R2, R17, R125, RZ ;  /* 0x0000007d11027210 */ /* 0x000fe20007ffe0ff */
[----:B------:R-:W-:Y:S01]  /*4ed0*/  FADD.FTZ R136, R136, R136 ;  /* 0x0000008888887221 */ /* 0x000fe20000010000 */
[----:B------:R-:W-:Y:S01]  /*4ee0*/  R2UR UR26, R3 ;  /* 0x00000000031a72ca */ /* 0x000fe200000e0000 */
[----:B------:R-:W-:Y:S01]  /*4ef0*/  FADD.FTZ R135, R135, R135 ;  /* 0x0000008787877221 */ /* 0x000fe20000010000 */
[----:B------:R-:W-:Y:S01]  /*4f00*/  IADD3 R0, R123, R129, RZ ;  /* 0x000000817b007210 */ /* 0x000fe20007ffe0ff */
[----:B------:R-:W-:Y:S01]  /*4f10*/  FADD.FTZ R129, R127, R127 ;  /* 0x0000007f7f817221 */ /* 0x000fe20000010000 */
[----:B--2---:R-:W-:Y:S01]  /*4f20*/  LEA R6, P2, R122, R6, 0x3 ;  /* 0x000000067a067211 */ /* 0x004fe200078418ff */
[----:B------:R-:W-:Y:S01]  /*4f30*/  FADD.FTZ R134, R134, R134 ;  /* 0x0000008686867221 */ /* 0x000fe20000010000 */
[----:B------:R-:W-:Y:S01]  /*4f40*/  LEA.HI.X R5, R16, R5, R2, 0x3, P0 ;  /* 0x0000000510057211 */ /* 0x000fe200000f1c02 */
[----:B------:R-:W-:Y:S01]  /*4f50*/  FADD.FTZ R133, R133, R133 ;  /* 0x0000008585857221 */ /* 0x000fe20000010000 */
[----:B------:R-:W-:Y:S01]  /*4f60*/  LEA.HI.X R7, R122, R7, R0, 0x3, P2 ;  /* 0x000000077a077211 */ /* 0x000fe200010f1c00 */
[----:B------:R-:W-:Y:S01]  /*4f70*/  FADD.FTZ R0, R130, R130 ;  /* 0x0000008282007221 */ /* 0x000fe20000010000 */
[----:B------:R-:W-:Y:S01]  /*4f80*/  LEA.HI R2, R24, R24, RZ, 0x1 ;  /* 0x0000001818027211 */ /* 0x000fe200078f08ff */
[----:B------:R-:W-:Y:S01]  /*4f90*/  FADD.FTZ R130, R128, R128 ;  /* 0x0000008080827221 */ /* 0x000fe20000010000 */
[----:B------:R-:W-:Y:S01]  /*4fa0*/  R2UR UR23, R4 ;  /* 0x00000000041772ca */ /* 0x000fe200000e0000 */
[----:B------:R-:W-:Y:S01]  /*4fb0*/  FADD.FTZ R132, R132, R132 ;  /* 0x0000008484847221 */ /* 0x000fe20000010000 */
[----:B------:R-:W-:Y:S01]  /*4fc0*/  R2UR UR24, R5 ;  /* 0x00000000051872ca */ /* 0x000fe200000e0000 */
[----:B------:R-:W-:Y:S01]  /*4fd0*/  FADD.FTZ R131, R143, R143 ;  /* 0x0000008f8f837221 */ /* 0x000fe20000010000 */
[----:B------:R-:W-:Y:S01]  /*4fe0*/  R2UR UR21, R6 ;  /* 0x00000000061572ca */ /* 0x000fe200000e0000 */
[----:B------:R-:W-:Y:S01]  /*4ff0*/  FADD.FTZ R128, R146, R146 ;  /* 0x0000009292807221 */ /* 0x000fe20000010000 */
[----:B------:R-:W-:Y:S01]  /*5000*/  R2UR UR22, R7 ;  /* 0x00000000071672ca */ /* 0x000fe200000e0000 */
[----:B------:R-:W-:Y:S01]  /*5010*/  ULDC.64 UR28, c[0x0][0x270] ;  /* 0x00009c00001c7ab9 */ /* 0x000fe20000000a00 */
[----:B------:R-:W-:Y:S01]  /*5020*/  LOP3.LUT R3, R2, 0x1ffffe, RZ, 0xc0, !PT ;  /* 0x001ffffe02037812 */ /* 0x000fe200078ec0ff */
[----:B------:R-:W-:Y:S01]  /*5030*/  ULDC.64 UR30, c[0x0][0x250] ;  /* 0x00009400001e7ab9 */ /* 0x000fe20000000a00 */
[C---:B------:R-:W-:Y:S01]  /*5040*/  ISETP.NE.AND P4, PT, R21.reuse, 0x1f, PT ;  /* 0x0000001f1500780c */ /* 0x040fe20003f85270 */
[----:B------:R-:W-:Y:S01]  /*5050*/  ULDC.64 UR32, c[0x0][0x238] ;  /* 0x00008e0000207ab9 */ /* 0x000fe20000000a00 */
[----:B------:R-:W-:Y:S01]  /*5060*/  IADD3 R3, R24, -R3, RZ ;  /* 0x8000000318037210 */ /* 0x000fe20007ffe0ff */
[----:B------:R-:W-:Y:S01]  /*5070*/  UMOV UR6, URZ ;  /* 0x0000003f00067c82 */ /* 0x000fe20008000000 */
[C---:B------:R-:W-:Y:S01]  /*5080*/  ISETP.NE.AND P2, PT, R21.reuse, RZ, PT ;  /* 0x000000ff1500720c */ /* 0x040fe20003f45270 */
[----:B------:R-:W-:Y:S01]  /*5090*/  ULDC UR34, c[0x0][0x224] ;  /* 0x0000890000227ab9 */ /* 0x000fe20000000800 */
[-C--:B------:R-:W-:Y:S01]  /*50a0*/  MOV R126, R26.reuse ;  /* 0x0000001a007e7202 */ /* 0x080fe20000000f00 */
[----:B------:R-:W-:Y:S01]  /*50b0*/  USHF.L.U64.HI UR11, UR28, 0x3, UR29 ;  /* 0x000000031c0b7899 */ /* 0x000fe2000801021d */
[----:B------:R-:W-:Y:S01]  /*50c0*/  MOV R123, RZ ;  /* 0x000000ff007b7202 */ /* 0x000fe20000000f00 */
[----:B------:R-:W-:Y:S01]  /*50d0*/  USHF.L.U64.HI UR10, UR30, 0x3, UR31 ;  /* 0x000000031e0a7899 */ /* 0x000fe2000801021f */
[----:B------:R-:W-:Y:S01]  /*50e0*/  MOV R127, R26 ;  /* 0x0000001a007f7202 */ /* 0x000fe20000000f00 */
[----:B------:R-:W-:Y:S01]  /*50f0*/  USHF.L.U64.HI UR7, UR32, 0x3, UR33 ;  /* 0x0000000320077899 */ /* 0x000fe20008010221 */
[----:B------:R-:W-:-:S02]  /*5100*/  IADD3 R125, R21, 0x200, RZ ;  /* 0x00000200157d7810 */ /* 0x000fc40007ffe0ff */
[----:B------:R-:W-:Y:S02]  /*5110*/  LEA R124, R3, 0x880, 0xb ;  /* 0x00000880037c7811 */ /* 0x000fe400078e58ff */
[----:B0-----:R-:W-:-:S07]  /*5120*/  SHF.L.U32 R122, R145, 0x8, RZ ;  /* 0x00000008917a7819 */ /* 0x001fce00000006ff */
.L_x_12553:
[----:B------:R-:W-:Y:S02]  /*5130*/  MOV R6, UR25 ;  /* 0x0000001900067c02 */ /* 0x000fe40008000f00 */
[----:B------:R-:W-:-:S06]  /*5140*/  MOV R7, UR26 ;  /* 0x0000001a00077c02 */ /* 0x000fcc0008000f00 */
[----:B------:R-:W2:Y:S01]  /*5150*/  LDG.E.64 R6, desc[UR16][R6.64] ;  /* 0x0000001006067981 */ /* 0x000ea2000c1e1b00 */
[----:B------:R-:W-:Y:S02]  /*5160*/  MOV R2, UR23 ;  /* 0x0000001700027c02 */ /* 0x000fe40008000f00 */
[----:B------:R-:W-:Y:S02]  /*5170*/  MOV R3, UR24 ;  /* 0x0000001800037c02 */ /* 0x000fe40008000f00 */
[----:B------:R-:W-:Y:S02]  /*5180*/  MOV R4, UR21 ;  /* 0x0000001500047c02 */ /* 0x000fe40008000f00 */
[----:B------:R-:W-:Y:S02]  /*5190*/  MOV R5, UR22 ;  /* 0x0000001600057c02 */ /* 0x000fe40008000f00 */
[----:B------:R-:W3:Y:S04]  /*51a0*/  LDG.E.64 R2, desc[UR16][R2.64] ;  /* 0x0000001002027981 */ /* 0x000ee8000c1e1b00 */
[----:B------:R-:W3:Y:S01]  /*51b0*/  LDG.E.64 R4, desc[UR16][R4.64] ;  /* 0x0000001004047981 */ /* 0x000ee2000c1e1b00 */
[----:B------:R-:W-:Y:S01]  /*51c0*/  ISETP.NE.AND P0, PT, R183, RZ, PT ;  /* 0x000000ffb700720c */ /* 0x000fe20003f05270 */
[----:B------:R-:W0:Y:S03]  /*51d0*/  @P4 S2R R186, SR_CgaCtaId ;  /* 0x0000000000ba4919 */ /* 0x000e260000008800 */
[----:B------:R-:W-:-:S02]  /*51e0*/  ISETP.LT.OR P3, PT, R24, 0x2, P0 ;  /* 0x000000021800780c */ /* 0x000fc40000761670 */
        /* <DEDUP_REMOVED lines=31> */
[----:B-1----:R-:W-:-:S05]  /*53e0*/  MOV R143, UR27 ;  /* 0x0000001b008f7c02 */ /* 0x002fca0008000f00 */
[----:B------:R-:W-:Y:S02]  /*53f0*/  FMUL.FTZ R143, R143, 1.4426950216293334961 ;  /* 0x3fb8aa3b8f8f7820 */ /* 0x000fe40000410000 */
[----:B------:R1:W-:Y:S08]  /*5400*/  MUFU.COS R168, R145 ;  /* 0x0000009100a87308 */ /* 0x0003f00000000000 */
[----:B------:R-:W-:Y:S01]  /*5410*/  MUFU.SIN R158, R16 ;  /* 0x00000010009e7308 */ /* 0x000fe20000000400 */
[----:B-1----:R-:W-:Y:S01]  /*5420*/  FMUL.RZ R145, R6, 0.15915493667125701904 ;  /* 0x3e22f98306917820 */ /* 0x002fe2000040c000 */
[----:B------:R-:W-:-:S04]  /*5430*/  FMUL.FTZ R6, R63, UR29 ;  /* 0x0000001d3f067c20 */ /* 0x000fc80008410000 */
[----:B------:R-:W-:Y:S01]  /*5440*/  FMUL.RZ R147, R6, 0.15915493667125701904 ;  /* 0x3e22f98306937820 */ /* 0x000fe2000040c000 */
[----:B------:R-:W-:Y:S01]  /*5450*/  FMUL.FTZ R6, R75, R143 ;  /* 0x0000008f4b067220 */ /* 0x000fe20000410000 */
[----:B------:R1:W-:Y:S08]  /*5460*/  MUFU.COS R160, R16 ;  /* 0x0000001000a07308 */ /* 0x0003f00000000000 */
[----:B------:R-:W2:Y:S01]  /*5470*/  MUFU.EX2 R6, R6 ;  /* 0x0000000600067308 */ /* 0x000ea20000000800 */
[----:B-1----:R-:W-:Y:S01]  /*5480*/  FMUL.RZ R16, R14, 0.15915493667125701904 ;  /* 0x3e22f9830e107820 */ /* 0x002fe2000040c000 */
[----:B------:R-:W-:-:S06]  /*5490*/  FMUL.FTZ R14, R66, UR29 ;  /* 0x0000001d420e7c20 */ /* 0x000fcc0008410000 */
[----:B------:R-:W-:Y:S08]  /*54a0*/  MUFU.SIN R162, R17 ;  /* 0x0000001100a27308 */ /* 0x000ff00000000400 */
[----:B------:R1:W-:Y:S01]  /*54b0*/  MUFU.COS R164, R17 ;  /* 0x0000001100a47308 */ /* 0x0003e20000000000 */
[----:B--2---:R-:W-:-:S07]  /*54c0*/  FMUL.FTZ R15, R6, R15 ;  /* 0x0000000f060f7220 */ /* 0x004fce0000410000 */
[----:B------:R-:W-:Y:S01]  /*54d0*/  MUFU.SIN R174, R145 ;  /* 0x0000009100ae7308 */ /* 0x000fe20000000400 */
[----:B-1----:R-:W-:Y:S01]  /*54e0*/  FMUL.RZ R17, R14, 0.15915493667125701904 ;  /* 0x3e22f9830e117820 */ /* 0x002fe2000040c000 */
[----:B------:R-:W-:-:S04]  /*54f0*/  FMUL.FTZ R14, R65, UR29 ;  /* 0x0000001d410e7c20 */ /* 0x000fc80008410000 */
[----:B------:R-:W-:Y:S02]  /*5500*/  FMUL.RZ R14, R14, 0.15915493667125701904 ;  /* 0x3e22f9830e0e7820 */ /* 0x000fe4000040c000 */
[----:B------:R-:W-:Y:S08]  /*5510*/  MUFU.SIN R170, R17 ;  /* 0x0000001100aa7308 */ /* 0x000ff00000000400 */
[----:B------:R-:W-:Y:S08]  /*5520*/  MUFU.SIN R167, R14 ;  /* 0x0000000e00a77308 */ /* 0x000ff00000000400 */
[----:B------:R1:W-:Y:S08]  /*5530*/  MUFU.COS R169, R14 ;  /* 0x0000000e00a97308 */ /* 0x0003f00000000000 */
[----:B------:R2:W-:Y:S01]  /*5540*/  MUFU.COS R172, R17 ;  /* 0x0000001100ac7308 */ /* 0x0005e20000000000 */
[----:B-1----:R-:W-:-:S04]  /*5550*/  FMUL.FTZ R14, R62, UR29 ;  /* 0x0000001d3e0e7c20 */ /* 0x002fc80008410000 */
[----:B------:R-:W-:Y:S01]  /*5560*/  FMUL.RZ R149, R14, 0.15915493667125701904 ;  /* 0x3e22f9830e957820 */ /* 0x000fe2000040c000 */
[----:B------:R-:W-:Y:S01]  /*5570*/  FMUL.FTZ R14, R6, R7 ;  /* 0x00000007060e7220 */ /* 0x000fe20000410000 */
[----:B------:R-:W-:Y:S01]  /*5580*/  MOV R6, UR8 ;  /* 0x0000000800067c02 */ /* 0x000fe20008000f00 */
[----:B------:R1:W-:Y:S01]  /*5590*/  MUFU.COS R176, R145 ;  /* 0x0000009100b07308 */ /* 0x0003e20000000000 */
[----:B--2---:R-:W-:Y:S02]  /*55a0*/  SEL R17, R122, R125, !P2 ;  /* 0x0000007d7a117207 */ /* 0x004fe40005000000 */
[----:B------:R-:W-:-:S05]  /*55b0*/  MOV R7, UR9 ;  /* 0x0000000900077c02 */ /* 0x000fca0008000f00 */
[----:B------:R-:W-:Y:S01]  /*55c0*/  MUFU.SIN R200, R16 ;  /* 0x0000001000c87308 */ /* 0x000fe20000000400 */
[----:B-1----:R-:W-:-:S05]  /*55d0*/  LEA R145, R17, R26, 0x3 ;  /* 0x0000001a11917211 */ /* 0x002fca00078e18ff */
[----:B------:R1:W-:Y:S02]  /*55e0*/  STS.64 [R145+0x880], R14 ;  /* 0x0008800e91007388 */ /* 0x0003e40000000a00 */
[----:B------:R2:W-:Y:S01]  /*55f0*/  MUFU.COS R194, R16 ;  /* 0x0000001000c27308 */ /* 0x0005e20000000000 */
[-C--:B------:R-:W-:Y:S01]  /*5600*/  FMUL.FTZ R163, R68, R143.reuse ;  /* 0x0000008f44a37220 */ /* 0x080fe20000410000 */
[-C--:B------:R-:W-:Y:S01]  /*5610*/  FMUL.FTZ R155, R69, R143.reuse ;  /* 0x0000008f459b7220 */ /* 0x080fe20000410000 */
[----:B------:R-:W-:-:S05]  /*5620*/  FMUL.FTZ R171, R64, R143 ;  /* 0x0000008f40ab7220 */ /* 0x000fca0000410000 */
[----:B------:R-:W-:Y:S01]  /*5630*/  MUFU.SIN R178, R147 ;  /* 0x0000009300b27308 */ /* 0x000fe20000000400 */
[----:B--2---:R-:W-:-:S04]  /*5640*/  FMUL.FTZ R16, R61, UR29 ;  /* 0x0000001d3d107c20 */ /* 0x004fc80008410000 */
[----:B------:R-:W-:Y:S01]  /*5650*/  FMUL.RZ R153, R16, 0.15915493667125701904 ;  /* 0x3e22f98310997820 */ /* 0x000fe2000040c000 */
[----:B------:R-:W-:Y:S01]  /*5660*/  CS2R R16, SRZ ;  /* 0x0000000000107805 */ /* 0x000fe2000001ff00 */
[----:B------:R-:W-:Y:S01]  /*5670*/  BAR.SYNC.DEFER_BLOCKING 0x0 ;  /* 0x0000000000007b1d */ /* 0x000fe20000010000 */
[----:B-1----:R-:W-:-:S05]  /*5680*/  FMUL.FTZ R145, R74, R143 ;  /* 0x0000008f4a917220 */ /* 0x002fca0000410000 */
[----:B------:R1:W-:Y:S08]  /*5690*/  MUFU.EX2 R187, R163 ;  /* 0x000000a300bb7308 */ /* 0x0003f00000000800 */
[----:B------:R3:W-:Y:S01]  /*56a0*/  MUFU.EX2 R188, R155 ;  /* 0x0000009b00bc7308 */ /* 0x0007e20000000800 */
[----:B-1----:R-:W-:-:S07]  /*56b0*/  @P4 MOV R163, 0x400 ;  /* 0x0000040000a34802 */ /* 0x002fce0000000f00 */
[----:B------:R1:W-:Y:S01]  /*56c0*/  MUFU.COS R180, R147 ;  /* 0x0000009300b47308 */ /* 0x0003e20000000000 */
[----:B------:R2:W5:Y:S01]  /*56d0*/  @!P3 LDG.E.64 R16, desc[UR16][R6.64+0x8] ;  /* 0x000008100610b981 */ /* 0x000562000c1e1b00 */
[----:B---3--:R-:W-:Y:S01]  /*56e0*/  FMUL.FTZ R155, R3, R5 ;  /* 0x00000005039b7220 */ /* 0x008fe20000410000 */
[----:B0-----:R-:W-:-:S05]  /*56f0*/  @P4 LEA R26, R186, R163, 0x18 ;  /* 0x000000a3ba1a4211 */ /* 0x001fca00078ec0ff */
[----:B------:R-:W0:Y:S01]  /*5700*/  MUFU.EX2 R171, R171 ;  /* 0x000000ab00ab7308 */ /* 0x000e220000000800 */
[----:B-1----:R-:W-:Y:S01]  /*5710*/  FMUL.FTZ R147, R60, UR29 ;  /* 0x0000001d3c937c20 */ /* 0x002fe20008410000 */
[----:B--2---:R-:W-:-:S06]  /*5720*/  FMUL.FTZ R6, R70, R143 ;  /* 0x0000008f46067220 */ /* 0x004fcc0000410000 */
[----:B------:R1:W-:Y:S01]  /*5730*/  MUFU.EX2 R7, R6 ;  /* 0x0000000600077308 */ /* 0x0003e20000000800 */
[----:B------:R-:W-:Y:S01]  /*5740*/  FFMA.FTZ R155, R2, R4, -R155 ;  /* 0x00000004029b7223 */ /* 0x000fe2000001089b */
[----:B------:R-:W-:-:S06]  /*5750*/  FMUL.RZ R179, R147, 0.15915493667125701904 ;  /* 0x3e22f98393b37820 */ /* 0x000fcc000040c000 */
[----:B------:R-:W-:Y:S01]  /*5760*/  MUFU.SIN R182, R153 ;  /* 0x0000009900b67308 */ /* 0x000fe20000000400 */
[----:B-1----:R-:W-:-:S04]  /*5770*/  FMUL.FTZ R6, R3, R4 ;  /* 0x0000000403067220 */ /* 0x002fc80000410000 */
[----:B------:R-:W-:Y:S01]  /*5780*/  FFMA.FTZ R163, R2, R5, R6 ;  /* 0x0000000502a37223 */ /* 0x000fe20000010006 */
[-C--:B------:R-:W-:Y:S02]  /*5790*/  FMUL.FTZ R2, R60, R143.reuse ;  /* 0x0000008f3c027220 */ /* 0x080fe40000410000 */
[----:B------:R-:W-:Y:S01]  /*57a0*/  MUFU.EX2 R145, R145 ;  /* 0x0000009100917308 */ /* 0x000fe20000000800 */
[-C--:B------:R-:W-:Y:S01]  /*57b0*/  FMUL.FTZ R3, R61, R143.reuse ;  /* 0x0000008f3d037220 */ /* 0x080fe20000410000 */
[----:B------:R-:W-:-:S06]  /*57c0*/  FMUL.FTZ R147, R73, R143 ;  /* 0x0000008f49937220 */ /* 0x000fcc0000410000 */
[----:B------:R-:W-:Y:S08]  /*57d0*/  MUFU.COS R177, R179 ;  /* 0x000000b300b17308 */ /* 0x000ff00000000000 */
[----:B------:R-:W1:Y:S08]  /*57e0*/  MUFU.EX2 R2, R2 ;  /* 0x0000000200027308 */ /* 0x000e700000000800 */
[----:B------:R-:W2:Y:S08]  /*57f0*/  MUFU.SIN R5, R179 ;  /* 0x000000b300057308 */ /* 0x000eb00000000400 */
[----:B------:R3:W-:Y:S01]  /*5800*/  MUFU.COS R190, R153 ;  /* 0x0000009900be7308 */ /* 0x0007e20000000000 */
[----:B------:R-:W-:-:S07]  /*5810*/  FMUL.FTZ R165, R67, R143 ;  /* 0x0000008f43a57220 */ /* 0x000fce0000410000 */
[----:B------:R-:W4:Y:S01]  /*5820*/  MUFU.EX2 R3, R3 ;  /* 0x0000000300037308 */ /* 0x000f220000000800 */
[----:B---3--:R-:W-:-:S07]  /*5830*/  FMUL.FTZ R153, R71, R143 ;  /* 0x0000008f47997220 */ /* 0x008fce0000410000 */
[----:B------:R-:W3:Y:S01]  /*5840*/  MUFU.EX2 R147, R147 ;  /* 0x0000009300937308 */ /* 0x000ee20000000800 */
[----:B0-----:R-:W-:-:S07]  /*5850*/  FMUL.FTZ R217, R171, R174 ;  /* 0x000000aeabd97220 */ /* 0x001fce0000410000 */
[----:B------:R0:W-:Y:S01]  /*5860*/  MUFU.EX2 R157, R153 ;  /* 0x00000099009d7308 */ /* 0x0001e20000000800 */
[----:B------:R-:W-:-:S07]  /*5870*/  FMUL.FTZ R174, R75, R144 ;  /* 0x000000904bae7220 */ /* 0x000fce0000410000 */
[----:B------:R-:W-:Y:S01]  /*5880*/  MUFU.SIN R210, R149 ;  /* 0x0000009500d27308 */ /* 0x000fe20000000400 */
[----:B0-----:R-:W-:Y:S01]  /*5890*/  FMUL.FTZ R153, R65, R143 ;  /* 0x0000008f41997220 */ /* 0x001fe20000410000 */
[----:B-1----:R-:W-:-:S06]  /*58a0*/  FMUL.FTZ R192, R2, R177 ;  /* 0x000000b102c07220 */ /* 0x002fcc0000410000 */
[----:B------:R0:W-:Y:S01]  /*58b0*/  MUFU.EX2 R214, R153 ;  /* 0x0000009900d67308 */ /* 0x0001e20000000800 */
[----:B--2---:R-:W-:-:S07]  /*58c0*/  FMUL.FTZ R198, R2, R5 ;  /* 0x0000000502c67220 */ /* 0x004fce0000410000 */
[----:B------:R1:W-:Y:S01]  /*58d0*/  MUFU.COS R204, R149 ;  /* 0x0000009500cc7308 */ /* 0x0003e20000000000 */
[C---:B0-----:R-:W-:Y:S01]  /*58e0*/  FMUL.FTZ R153, R145.reuse, R148 ;  /* 0x0000009491997220 */ /* 0x041fe20000410000 */
[----:B------:R-:W-:Y:S01]  /*58f0*/  FMUL.FTZ R145, R145, R146 ;  /* 0x0000009291917220 */ /* 0x000fe20000410000 */
[----:B----4-:R-:W-:-:S03]  /*5900*/  FMUL.FTZ R195, R3, R190 ;  /* 0x000000be03c37220 */ /* 0x010fc60000410000 */
[----:B------:R-:W-:Y:S02]  /*5910*/  FMUL.FTZ R4, R14, R145 ;  /* 0x000000910e047220 */ /* 0x000fe40000410000 */
[----:B------:R-:W0:Y:S01]  /*5920*/  MUFU.EX2 R165, R165 ;  /* 0x000000a500a57308 */ /* 0x000e220000000800 */
[----:B-1----:R-:W-:Y:S01]  /*5930*/  FMUL.FTZ R149, R72, R143 ;  /* 0x0000008f48957220 */ /* 0x002fe20000410000 */
[----:B------:R-:W-:Y:S01]  /*5940*/  FMUL.FTZ R2, R145, R174 ;  /* 0x000000ae91027220 */ /* 0x000fe20000410000 */
[-C--:B------:R-:W-:Y:S01]  /*5950*/  FMUL.FTZ R6, RZ, R145.reuse ;  /* 0x00000091ff067220 */ /* 0x080fe20000410000 */
[----:B------:R-:W-:Y:S01]  /*5960*/  FMUL.FTZ R201, R3, R182 ;  /* 0x000000b603c97220 */ /* 0x000fe20000410000 */
[----:B---3--:R-:W-:Y:S01]  /*5970*/  FMUL.FTZ R148, R147, R150 ;  /* 0x0000009693947220 */ /* 0x008fe20000410000 */
[C---:B------:R-:W-:Y:S01]  /*5980*/  FMUL.FTZ R3, R15.reuse, R145 ;  /* 0x000000910f037220 */ /* 0x040fe20000410000 */
[-C--:B------:R-:W-:Y:S01]  /*5990*/  FFMA.FTZ R4, R15, R153.reuse, R4 ;  /* 0x000000990f047223 */ /* 0x080fe20000010004 */
[----:B------:R1:W2:Y:S01]  /*59a0*/  MUFU.EX2 R151, R149 ;  /* 0x0000009500977308 */ /* 0x0002a20000000800 */
[----:B------:R-:W-:Y:S01]  /*59b0*/  FFMA.FTZ R2, RZ, R153, R2 ;  /* 0x00000099ff027223 */ /* 0x000fe20000010002 */
[----:B------:R-:W-:Y:S01]  /*59c0*/  FFMA.FTZ R5, R153, R174, -R6 ;  /* 0x000000ae99057223 */ /* 0x000fe20000010806 */
[-C--:B------:R-:W-:Y:S01]  /*59d0*/  FMUL.FTZ R173, R63, R143.reuse ;  /* 0x0000008f3fad7220 */ /* 0x080fe20000410000 */
[----:B------:R-:W-:Y:S01]  /*59e0*/  FMUL.FTZ R175, R62, R143 ;  /* 0x0000008f3eaf7220 */ /* 0x000fe20000410000 */
[----:B------:R-:W-:Y:S01]  /*59f0*/  FFMA.FTZ R3, R14, R153, -R3 ;  /* 0x000000990e037223 */ /* 0x000fe20000010803 */
[----:B------:R-:W-:Y:S01]  /*5a00*/  FMUL.FTZ R6, R148, R4 ;  /* 0x0000000494067220 */ /* 0x000fe20000410000 */
[----:B------:R-:W-:Y:S01]  /*5a10*/  FADD.FTZ R2, RZ, R2 ;  /* 0x00000002ff027221 */ /* 0x000fe20000010000 */
[----:B-1----:R-:W-:Y:S01]  /*5a20*/  FMUL.FTZ R149, R66, R143 ;  /* 0x0000008f42957220 */ /* 0x002fe20000410000 */
[----:B------:R-:W-:Y:S01]  /*5a30*/  FMUL.FTZ R143, R147, R152 ;  /* 0x00000098938f7220 */ /* 0x000fe20000410000 */
[----:B------:R-:W-:Y:S01]  /*5a40*/  FFMA.FTZ R5, R74, R121, R5 ;  /* 0x000000794a057223 */ /* 0x000fe20000010005 */
[C---:B------:R-:W-:Y:S01]  /*5a50*/  FMUL.FTZ R147, R7.reuse, R164 ;  /* 0x000000a407937220 */ /* 0x040fe20000410000 */
[----:B------:R-:W-:Y:S01]  /*5a60*/  FMUL.FTZ R150, R7, R162 ;  /* 0x000000a207967220 */ /* 0x000fe20000410000 */
[CC--:B------:R-:W-:Y:S01]  /*5a70*/  FMUL.FTZ R7, R148.reuse, R3.reuse ;  /* 0x0000000394077220 */ /* 0x0c0fe20000410000 */
[----:B------:R-:W-:Y:S01]  /*5a80*/  FFMA.FTZ R6, R143, R3, -R6 ;  /* 0x000000038f067223 */ /* 0x000fe20000010806 */
[C---:B------:R-:W-:Y:S01]  /*5a90*/  FMUL.FTZ R144, R148.reuse, R2 ;  /* 0x0000000294907220 */ /* 0x040fe20000410000 */
[----:B------:R-:W-:Y:S01]  /*5aa0*/  FMUL.FTZ R3, R148, R5 ;  /* 0x0000000594037220 */ /* 0x000fe20000410000 */
[C---:B0-----:R-:W-:Y:S01]  /*5ab0*/  FMUL.FTZ R194, R165.reuse, R194 ;  /* 0x000000c2a5c27220 */ /* 0x041fe20000410000 */
[----:B------:R-:W-:Y:S01]  /*5ac0*/  FMUL.FTZ R200, R165, R200 ;  /* 0x000000c8a5c87220 */ /* 0x000fe20000410000 */
[----:B------:R-:W-:Y:S01]  /*5ad0*/  FMUL.FTZ R165, R128, R163 ;  /* 0x000000a380a57220 */ /* 0x000fe20000410000 */
[C---:B------:R-:W-:Y:S01]  /*5ae0*/  FFMA.FTZ R144, R143.reuse, R5, -R144 ;  /* 0x000000058f907223 */ /* 0x040fe20000010890 */
[----:B------:R-:W-:Y:S01]  /*5af0*/  FFMA.FTZ R3, R143, R2, R3 ;  /* 0x000000028f037223 */ /* 0x000fe20000010003 */
[C---:B------:R-:W-:Y:S01]  /*5b00*/  FMUL.FTZ R212, R214.reuse, R169 ;  /* 0x000000a9d6d47220 */ /* 0x040fe20000410000 */
[----:B------:R-:W-:Y:S01]  /*5b10*/  FMUL.FTZ R214, R214, R167 ;  /* 0x000000a7d6d67220 */ /* 0x000fe20000410000 */
[----:B------:R-:W-:Y:S01]  /*5b20*/  FMUL.FTZ R167, R128, R155 ;  /* 0x0000009b80a77220 */ /* 0x000fe20000410000 */
[----:B------:R-:W-:Y:S01]  /*5b30*/  FMUL.FTZ R5, R198, R165 ;  /* 0x000000a5c6057220 */ /* 0x000fe20000410000 */
[----:B--2---:R-:W-:Y:S01]  /*5b40*/  FMUL.FTZ R146, R151, R154 ;  /* 0x0000009a97927220 */ /* 0x004fe20000410000 */
[----:B------:R-:W-:Y:S01]  /*5b50*/  FADD.FTZ R3, RZ, R3 ;  /* 0x00000003ff037221 */ /* 0x000fe20000010000 */
[----:B------:R-:W-:Y:S01]  /*5b60*/  FFMA.FTZ R144, R73, R120, R144 ;  /* 0x0000007849907223 */ /* 0x000fe20000010090 */
[C---:B------:R-:W-:Y:S01]  /*5b70*/  FMUL.FTZ R189, R187.reuse, R168 ;  /* 0x000000a8bbbd7220 */ /* 0x040fe20000410000 */
[----:B------:R-:W-:Y:S01]  /*5b80*/  FMUL.FTZ R187, R187, R166 ;  /* 0x000000a6bbbb7220 */ /* 0x000fe20000410000 */
[----:B------:R0:W-:Y:S01]  /*5b90*/  MUFU.EX2 R205, R149 ;  /* 0x0000009500cd7308 */ /* 0x0001e20000000800 */
[----:B------:R-:W-:Y:S01]  /*5ba0*/  FFMA.FTZ R7, R143, R4, R7 ;  /* 0x000000048f077223 */ /* 0x000fe20000010007 */
[----:B------:R-:W-:Y:S01]  /*5bb0*/  FMUL.FTZ R166, R129, R155 ;  /* 0x0000009b81a67220 */ /* 0x000fe20000410000 */
[----:B------:R-:W-:Y:S01]  /*5bc0*/  FFMA.FTZ R5, R192, R167, -R5 ;  /* 0x000000a7c0057223 */ /* 0x000fe20000010805 */
[C---:B------:R-:W-:Y:S01]  /*5bd0*/  FMUL.FTZ R2, R146.reuse, R3 ;  /* 0x0000000392027220 */ /* 0x040fe20000410000 */
[----:B------:R-:W-:Y:S01]  /*5be0*/  FMUL.FTZ R4, R146, R144 ;  /* 0x0000009092047220 */ /* 0x000fe20000410000 */
[----:B------:R-:W-:Y:S01]  /*5bf0*/  FMUL.FTZ R152, R157, R160 ;  /* 0x000000a09d987220 */ /* 0x000fe20000410000 */
[----:B0-----:R-:W-:Y:S01]  /*5c00*/  FMUL.FTZ R149, R151, R156 ;  /* 0x0000009c97957220 */ /* 0x001fe20000410000 */
[----:B------:R-:W-:Y:S01]  /*5c10*/  FMUL.FTZ R151, R157, R158 ;  /* 0x0000009e9d977220 */ /* 0x000fe20000410000 */
[----:B------:R-:W-:Y:S01]  /*5c20*/  FMUL.FTZ R157, R192, R165 ;  /* 0x000000a5c09d7220 */ /* 0x000fe20000410000 */
[----:B------:R-:W-:Y:S01]  /*5c30*/  FADD.FTZ R154, R166, R5 ;  /* 0x00000005a69a7221 */ /* 0x000fe20000010000 */
[C---:B------:R-:W-:Y:S01]  /*5c40*/  FFMA.FTZ R5, R149.reuse, R144, -R2 ;  /* 0x0000009095057223 */ /* 0x040fe20000010802 */
[----:B------:R-:W-:Y:S01]  /*5c50*/  FFMA.FTZ R4, R149, R3, R4 ;  /* 0x0000000395047223 */ /* 0x000fe20000010004 */
[----:B------:R-:W-:Y:S01]  /*5c60*/  FMUL.FTZ R164, R129, R163 ;  /* 0x000000a381a47220 */ /* 0x000fe20000410000 */
[----:B------:R-:W-:Y:S01]  /*5c70*/  FFMA.FTZ R157, -R198, R167, -R157 ;  /* 0x000000a7c69d7223 */ /* 0x000fe2000001099d */
[----:B------:R-:W-:Y:S01]  /*5c80*/  FFMA.FTZ R5, R72, R119, R5 ;  /* 0x0000007748057223 */ /* 0x000fe20000010005 */
[----:B------:R-:W-:-:S02]  /*5c90*/  FADD.FTZ R4, RZ, R4 ;  /* 0x00000004ff047221 */ /* 0x000fc40000010000 */
[----:B------:R-:W-:Y:S01]  /*5ca0*/  FADD.FTZ R156, -R164, R157 ;  /* 0x0000009da49c7221 */ /* 0x000fe20000010100 */
[C---:B------:R-:W-:Y:S01]  /*5cb0*/  FMUL.FTZ R157, R151.reuse, R5 ;  /* 0x00000005979d7220 */ /* 0x040fe20000410000 */
[----:B------:R-:W-:Y:S01]  /*5cc0*/  FMUL.FTZ R144, R151, R4 ;  /* 0x0000000497907220 */ /* 0x000fe20000410000 */
[----:B------:R-:W0:Y:S01]  /*5cd0*/  MUFU.EX2 R173, R173 ;  /* 0x000000ad00ad7308 */ /* 0x000e220000000800 */
[----:B------:R-:W-:Y:S01]  /*5ce0*/  FMUL.FTZ R3, R201, -R154 ;  /* 0x8000009ac9037220 */ /* 0x000fe20000410000 */
[----:B------:R-:W-:Y:S01]  /*5cf0*/  FMUL.FTZ R2, R146, R6 ;  /* 0x0000000692027220 */ /* 0x000fe20000410000 */
[----:B------:R-:W-:Y:S01]  /*5d00*/  FMUL.FTZ R186, R188, R161 ;  /* 0x000000a1bcba7220 */ /* 0x000fe20000410000 */
[C---:B------:R-:W-:Y:S01]  /*5d10*/  FFMA.FTZ R157, R152.reuse, R4, R157 ;  /* 0x00000004989d7223 */ /* 0x040fe2000001009d */
[----:B------:R-:W-:Y:S01]  /*5d20*/  FFMA.FTZ R144, R152, R5, -R144 ;  /* 0x0000000598907223 */ /* 0x000fe20000010890 */
[----:B------:R-:W-:Y:S01]  /*5d30*/  FMUL.FTZ R188, R188, R159 ;  /* 0x0000009fbcbc7220 */ /* 0x000fe20000410000 */
[----:B------:R-:W-:Y:S01]  /*5d40*/  FFMA.FTZ R159, R195, R156, R3 ;  /* 0x0000009cc39f7223 */ /* 0x000fe20000010003 */
[----:B------:R-:W1:Y:S01]  /*5d50*/  MUFU.EX2 R175, R175 ;  /* 0x000000af00af7308 */ /* 0x000e620000000800 */
[-C--:B------:R-:W-:Y:S01]  /*5d60*/  FMUL.FTZ R3, R146, R7.reuse ;  /* 0x0000000792037220 */ /* 0x080fe20000410000 */
[----:B------:R-:W-:Y:S01]  /*5d70*/  FFMA.FTZ R2, R149, R7, R2 ;  /* 0x0000000795027223 */ /* 0x000fe20000010002 */
[----:B------:R-:W-:Y:S01]  /*5d80*/  FADD.FTZ R157, RZ, R157 ;  /* 0x0000009dff9d7221 */ /* 0x000fe20000010000 */
[----:B------:R-:W-:Y:S01]  /*5d90*/  FFMA.FTZ R144, R71, R118, R144 ;  /* 0x0000007647907223 */ /* 0x000fe20000010090 */
[----:B------:R-:W-:Y:S01]  /*5da0*/  FFMA.FTZ R3, R149, R6, -R3 ;  /* 0x0000000695037223 */ /* 0x000fe20000010803 */
[----:B------:R-:W-:Y:S01]  /*5db0*/  FMUL.FTZ R5, R151, R2 ;  /* 0x0000000297057220 */ /* 0x000fe20000410000 */
[C---:B------:R-:W-:Y:S01]  /*5dc0*/  FMUL.FTZ R4, R150.reuse, R157 ;  /* 0x0000009d96047220 */ /* 0x040fe20000410000 */
[----:B------:R-:W-:Y:S01]  /*5dd0*/  FMUL.FTZ R6, R150, R144 ;  /* 0x0000009096067220 */ /* 0x000fe20000410000 */
[----:B------:R-:W-:Y:S01]  /*5de0*/  FMUL.FTZ R158, R201, -R156 ;  /* 0x8000009cc99e7220 */ /* 0x000fe20000410000 */
[-C--:B------:R-:W-:Y:S01]  /*5df0*/  FMUL.FTZ R7, R151, R3.reuse ;  /* 0x0000000397077220 */ /* 0x080fe20000410000 */
[----:B------:R-:W-:Y:S01]  /*5e00*/  FFMA.FTZ R5, R152, R3, -R5 ;  /* 0x0000000398057223 */ /* 0x000fe20000010805 */
[C---:B------:R-:W-:Y:S01]  /*5e10*/  FFMA.FTZ R3, R147.reuse, R144, -R4 ;  /* 0x0000009093037223 */ /* 0x040fe20000010804 */
[----:B------:R-:W-:Y:S01]  /*5e20*/  FFMA.FTZ R6, R147, R157, R6 ;  /* 0x0000009d93067223 */ /* 0x000fe20000010006 */
[----:B0-----:R-:W-:Y:S01]  /*5e30*/  FMUL.FTZ R211, R173, R180 ;  /* 0x000000b4add37220 */ /* 0x001fe20000410000 */
[----:B------:R-:W-:Y:S01]  /*5e40*/  FFMA.FTZ R158, R195, R154, -R158 ;  /* 0x0000009ac39e7223 */ /* 0x000fe2000001089e */
[C---:B------:R-:W-:Y:S01]  /*5e50*/  FMUL.FTZ R180, R130.reuse, R163 ;  /* 0x000000a382b47220 */ /* 0x040fe20000410000 */
[----:B------:R-:W-:Y:S01]  /*5e60*/  FMUL.FTZ R181, R130, R155 ;  /* 0x0000009b82b57220 */ /* 0x000fe20000410000 */
[----:B------:R-:W-:Y:S01]  /*5e70*/  FFMA.FTZ R3, R70, R117, R3 ;  /* 0x0000007546037223 */ /* 0x000fe20000010003 */
[----:B------:R-:W-:Y:S01]  /*5e80*/  FADD.FTZ R157, RZ, R6 ;  /* 0x00000006ff9d7221 */ /* 0x000fe20000010000 */
[----:B-1----:R-:W-:Y:S01]  /*5e90*/  FMUL.FTZ R210, R175, R210 ;  /* 0x000000d2afd27220 */ /* 0x002fe20000410000 */
[----:B------:R-:W-:Y:S01]  /*5ea0*/  FFMA.FTZ R7, R152, R2, R7 ;  /* 0x0000000298077223 */ /* 0x000fe20000010007 */
[----:B------:R-:W-:Y:S01]  /*5eb0*/  FADD.FTZ R169, -R180, R159 ;  /* 0x0000009fb4a97221 */ /* 0x000fe20000010100 */
[----:B------:R-:W-:Y:S01]  /*5ec0*/  FADD.FTZ R161, R181, R158 ;  /* 0x0000009eb5a17221 */ /* 0x000fe20000010000 */
[C---:B------:R-:W-:Y:S01]  /*5ed0*/  FMUL.FTZ R159, R188.reuse, R3 ;  /* 0x00000003bc9f7220 */ /* 0x040fe20000410000 */
[----:B------:R-:W-:Y:S01]  /*5ee0*/  FMUL.FTZ R2, R188, R157 ;  /* 0x0000009dbc027220 */ /* 0x000fe20000410000 */
[----:B------:R-:W-:Y:S01]  /*5ef0*/  FMUL.FTZ R204, R175, R204 ;  /* 0x000000ccafcc7220 */ /* 0x000fe20000410000 */
[----:B------:R-:W-:Y:S01]  /*5f00*/  FMUL.FTZ R6, R210, -R161 ;  /* 0x800000a1d2067220 */ /* 0x000fe20000410000 */
[C---:B------:R-:W-:Y:S01]  /*5f10*/  FFMA.FTZ R159, R186.reuse, R157, R159 ;  /* 0x0000009dba9f7223 */ /* 0x040fe2000001009f */
[----:B------:R-:W-:Y:S01]  /*5f20*/  FFMA.FTZ R4, R186, R3, -R2 ;  /* 0x00000003ba047223 */ /* 0x000fe20000010802 */
[----:B------:R-:W-:Y:S01]  /*5f30*/  FMUL.FTZ R219, R171, R176 ;  /* 0x000000b0abdb7220 */ /* 0x000fe20000410000 */
[-C--:B------:R-:W-:Y:S01]  /*5f40*/  FMUL.FTZ R171, R210, -R169.reuse ;  /* 0x800000a9d2ab7220 */ /* 0x080fe20000410000 */
[----:B------:R-:W-:Y:S01]  /*5f50*/  FFMA.FTZ R169, R204, R169, R6 ;  /* 0x000000a9cca97223 */ /* 0x000fe20000010006 */
[----:B------:R-:W-:Y:S01]  /*5f60*/  FMUL.FTZ R2, R150, R7 ;  /* 0x0000000796027220 */ /* 0x000fe20000410000 */
[----:B------:R-:W-:Y:S01]  /*5f70*/  FADD.FTZ R144, RZ, R159 ;  /* 0x0000009fff907221 */ /* 0x000fe20000010000 */
[----:B------:R-:W-:-:S02]  /*5f80*/  FFMA.FTZ R6, R69, R116, R4 ;  /* 0x0000007445067223 */ /* 0x000fc40000010004 */
[-C--:B------:R-:W-:Y:S01]  /*5f90*/  FFMA.FTZ R3, R147, R5.reuse, -R2 ;  /* 0x0000000593037223 */ /* 0x080fe20000010802 */
[C---:B------:R-:W-:Y:S01]  /*5fa0*/  FMUL.FTZ R2, R187.reuse, R144 ;  /* 0x00000090bb027220 */ /* 0x040fe20000410000 */
[-C--:B------:R-:W-:Y:S01]  /*5fb0*/  FMUL.FTZ R157, R187, R6.reuse ;  /* 0x00000006bb9d7220 */ /* 0x080fe20000410000 */
[----:B------:R-:W-:Y:S02]  /*5fc0*/  FMUL.FTZ R4, R150, R5 ;  /* 0x0000000596047220 */ /* 0x000fe40000410000 */
[C---:B------:R-:W-:Y:S01]  /*5fd0*/  FFMA.FTZ R5, R189.reuse, R6, -R2 ;  /* 0x00000006bd057223 */ /* 0x040fe20000010802 */
[----:B------:R-:W-:Y:S01]  /*5fe0*/  FFMA.FTZ R157, R189, R144, R157 ;  /* 0x00000090bd9d7223 */ /* 0x000fe2000001009d */
[----:B------:R-:W-:Y:S01]  /*5ff0*/  FFMA.FTZ R171, R204, R161, -R171 ;  /* 0x000000a1ccab7223 */ /* 0x000fe200000108ab */
[----:B------:R-:W-:Y:S01]  /*6000*/  FMUL.FTZ R206, R131, R155 ;  /* 0x0000009b83ce7220 */ /* 0x000fe20000410000 */
[----:B------:R-:W-:Y:S01]  /*6010*/  FFMA.FTZ R5, R68, R115, R5 ;  /* 0x0000007344057223 */ /* 0x000fe20000010005 */
[----:B------:R-:W-:Y:S01]  /*6020*/  FADD.FTZ R157, RZ, R157 ;  /* 0x0000009dff9d7221 */ /* 0x000fe20000010000 */
[----:B------:R-:W-:Y:S01]  /*6030*/  FFMA.FTZ R7, R147, R7, R4 ;  /* 0x0000000793077223 */ /* 0x000fe20000010004 */
[----:B------:R-:W-:Y:S01]  /*6040*/  FMUL.FTZ R213, R173, R178 ;  /* 0x000000b2add57220 */ /* 0x000fe20000410000 */
[----:B------:R-:W-:Y:S01]  /*6050*/  FMUL.FTZ R202, R131, R163 ;  /* 0x000000a383ca7220 */ /* 0x000fe20000410000 */
[----:B------:R-:W-:Y:S01]  /*6060*/  FADD.FTZ R4, R206, R171 ;  /* 0x000000abce047221 */ /* 0x000fe20000010000 */
[C---:B------:R-:W-:Y:S01]  /*6070*/  FMUL.FTZ R159, R200.reuse, R5 ;  /* 0x00000005c89f7220 */ /* 0x040fe20000410000 */
[-C--:B------:R-:W-:Y:S01]  /*6080*/  FMUL.FTZ R2, R200, R157.reuse ;  /* 0x0000009dc8027220 */ /* 0x080fe20000410000 */
[----:B------:R-:W-:Y:S01]  /*6090*/  FADD.FTZ R6, -R202, R169 ;  /* 0x000000a9ca067221 */ /* 0x000fe20000010100 */
[----:B------:R-:W-:Y:S01]  /*60a0*/  FMUL.FTZ R161, R213, -R4 ;  /* 0x80000004d5a17220 */ /* 0x000fe20000410000 */
[C---:B------:R-:W-:Y:S01]  /*60b0*/  FFMA.FTZ R159, R194.reuse, R157, R159 ;  /* 0x0000009dc29f7223 */ /* 0x040fe2000001009f */
[----:B------:R-:W-:Y:S01]  /*60c0*/  FFMA.FTZ R2, R194, R5, -R2 ;  /* 0x00000005c2027223 */ /* 0x000fe20000010802 */
[C---:B------:R-:W-:Y:S01]  /*60d0*/  FMUL.FTZ R203, R205.reuse, R172 ;  /* 0x000000accdcb7220 */ /* 0x040fe20000410000 */
[C---:B------:R-:W-:Y:S01]  /*60e0*/  FMUL.FTZ R157, R188.reuse, R7 ;  /* 0x00000007bc9d7220 */ /* 0x040fe20000410000 */
[----:B------:R-:W-:Y:S01]  /*60f0*/  FMUL.FTZ R205, R205, R170 ;  /* 0x000000aacdcd7220 */ /* 0x000fe20000410000 */
[-C--:B------:R-:W-:Y:S01]  /*6100*/  FMUL.FTZ R144, R213, -R6.reuse ;  /* 0x80000006d5907220 */ /* 0x080fe20000410000 */
[----:B------:R-:W-:Y:S01]  /*6110*/  FFMA.FTZ R5, R211, R6, R161 ;  /* 0x00000006d3057223 */ /* 0x000fe200000100a1 */
[----:B------:R-:W-:Y:S01]  /*6120*/  FADD.FTZ R156, RZ, R159 ;  /* 0x0000009fff9c7221 */ /* 0x000fe20000010000 */
[----:B------:R-:W-:Y:S01]  /*6130*/  FFMA.FTZ R154, R67, R114, R2 ;  /* 0x00000072439a7223 */ /* 0x000fe20000010002 */
[-C--:B------:R-:W-:Y:S01]  /*6140*/  FMUL.FTZ R6, R188, R3.reuse ;  /* 0x00000003bc067220 */ /* 0x080fe20000410000 */
[C---:B------:R-:W-:Y:S01]  /*6150*/  FFMA.FTZ R2, R186.reuse, R3, -R157 ;  /* 0x00000003ba027223 */ /* 0x040fe2000001089d */
[C---:B------:R-:W-:Y:S01]  /*6160*/  FMUL.FTZ R158, R205.reuse, R156 ;  /* 0x0000009ccd9e7220 */ /* 0x040fe20000410000 */
[----:B------:R-:W-:Y:S01]  /*6170*/  FMUL.FTZ R3, R205, R154 ;  /* 0x0000009acd037220 */ /* 0x000fe20000410000 */
[----:B------:R-:W-:Y:S01]  /*6180*/  FFMA.FTZ R6, R186, R7, R6 ;  /* 0x00000007ba067223 */ /* 0x000fe20000010006 */
[----:B------:R-:W-:Y:S01]  /*6190*/  FFMA.FTZ R4, R211, R4, -R144 ;  /* 0x00000004d3047223 */ /* 0x000fe20000010890 */
[----:B------:R-:W-:Y:S01]  /*61a0*/  FMUL.FTZ R144, R187, R2 ;  /* 0x00000002bb907220 */ /* 0x000fe20000410000 */
[C---:B------:R-:W-:Y:S01]  /*61b0*/  FFMA.FTZ R157, R203.reuse, R154, -R158 ;  /* 0x0000009acb9d7223 */ /* 0x040fe2000001089e */
[----:B------:R-:W-:Y:S01]  /*61c0*/  FFMA.FTZ R156, R203, R156, R3 ;  /* 0x0000009ccb9c7223 */ /* 0x000fe20000010003 */
[-C--:B------:R-:W-:Y:S01]  /*61d0*/  FMUL.FTZ R3, R187, R6.reuse ;  /* 0x00000006bb037220 */ /* 0x080fe20000410000 */
[C---:B------:R-:W-:Y:S01]  /*61e0*/  FFMA.FTZ R7, R189.reuse, R6, R144 ;  /* 0x00000006bd077223 */ /* 0x040fe20000010090 */
[----:B------:R-:W-:Y:S01]  /*61f0*/  FFMA.FTZ R159, R66, R113, R157 ;  /* 0x00000071429f7223 */ /* 0x000fe2000001009d */
[----:B------:R-:W-:Y:S01]  /*6200*/  FADD.FTZ R161, RZ, R156 ;  /* 0x0000009cffa17221 */ /* 0x000fe20000010000 */
[----:B------:R-:W-:Y:S01]  /*6210*/  FFMA.FTZ R3, R189, R2, -R3 ;  /* 0x00000002bd037223 */ /* 0x000fe20000010803 */
[----:B------:R-:W-:Y:S01]  /*6220*/  FMUL.FTZ R157, R200, R7 ;  /* 0x00000007c89d7220 */ /* 0x000fe20000410000 */
[C---:B------:R-:W-:Y:S01]  /*6230*/  FMUL.FTZ R169, R214.reuse, R159 ;  /* 0x0000009fd6a97220 */ /* 0x040fe20000410000 */
[----:B------:R-:W-:Y:S01]  /*6240*/  FMUL.FTZ R144, R214, R161 ;  /* 0x000000a1d6907220 */ /* 0x000fe20000410000 */
[-C--:B------:R-:W-:Y:S01]  /*6250*/  FMUL.FTZ R6, R200, R3.reuse ;  /* 0x00000003c8067220 */ /* 0x080fe20000410000 */
[----:B------:R-:W-:Y:S01]  /*6260*/  FFMA.FTZ R2, R194, R3, -R157 ;  /* 0x00000003c2027223 */ /* 0x000fe2000001089d */
[C---:B------:R-:W-:Y:S01]  /*6270*/  FFMA.FTZ R169, R212.reuse, R161, R169 ;  /* 0x000000a1d4a97223 */ /* 0x040fe200000100a9 */
[----:B------:R-:W-:Y:S01]  /*6280*/  FFMA.FTZ R154, R212, R159, -R144 ;  /* 0x0000009fd49a7223 */ /* 0x000fe20000010890 */
[----:B------:R-:W-:Y:S01]  /*6290*/  FFMA.FTZ R6, R194, R7, R6 ;  /* 0x00000007c2067223 */ /* 0x000fe20000010006 */
[----:B------:R-:W-:Y:S01]  /*62a0*/  FMUL.FTZ R144, R205, R2 ;  /* 0x00000002cd907220 */ /* 0x000fe20000410000 */
[----:B------:R-:W-:Y:S01]  /*62b0*/  FADD.FTZ R156, RZ, R169 ;  /* 0x000000a9ff9c7221 */ /* 0x000fe20000010000 */
[----:B------:R-:W-:Y:S01]  /*62c0*/  FFMA.FTZ R154, R65, R112, R154 ;  /* 0x00000070419a7223 */ /* 0x000fe2000001009a */
[-C--:B------:R-:W-:Y:S01]  /*62d0*/  FMUL.FTZ R3, R205, R6.reuse ;  /* 0x00000006cd037220 */ /* 0x080fe20000410000 */
[----:B------:R-:W-:Y:S01]  /*62e0*/  FFMA.FTZ R7, R203, R6, R144 ;  /* 0x00000006cb077223 */ /* 0x000fe20000010090 */
[C---:B------:R-:W-:Y:S01]  /*62f0*/  FMUL.FTZ R6, R217.reuse, R156 ;  /* 0x0000009cd9067220 */ /* 0x040fe20000410000 */
[----:B------:R-:W-:Y:S01]  /*6300*/  FMUL.FTZ R161, R217, R154 ;  /* 0x0000009ad9a17220 */ /* 0x000fe20000410000 */
[----:B------:R-:W-:Y:S01]  /*6310*/  FFMA.FTZ R3, R203, R2, -R3 ;  /* 0x00000002cb037223 */ /* 0x000fe20000010803 */
[C---:B------:R-:W-:Y:S01]  /*6320*/  FMUL.FTZ R157, R214.reuse, R7 ;  /* 0x00000007d69d7220 */ /* 0x040fe20000410000 */
[C---:B------:R-:W-:Y:S01]  /*6330*/  FFMA.FTZ R159, R219.reuse, R154, -R6 ;  /* 0x0000009adb9f7223 */ /* 0x040fe20000010806 */
[----:B------:R-:W-:Y:S01]  /*6340*/  FFMA.FTZ R161, R219, R156, R161 ;  /* 0x0000009cdba17223 */ /* 0x000fe200000100a1 */
[-C--:B------:R-:W-:Y:S01]  /*6350*/  FMUL.FTZ R6, R214, R3.reuse ;  /* 0x00000003d6067220 */ /* 0x080fe20000410000 */
[----:B------:R-:W-:-:S02]  /*6360*/  FFMA.FTZ R2, R212, R3, -R157 ;  /* 0x00000003d4027223 */ /* 0x000fc4000001089d */
[----:B------:R-:W-:Y:S01]  /*6370*/  FADD.FTZ R156, RZ, R161 ;  /* 0x000000a1ff9c7221 */ /* 0x000fe20000010000 */
[----:B------:R-:W-:Y:S01]  /*6380*/  FFMA.FTZ R6, R212, R7, R6 ;  /* 0x00000007d4067223 */ /* 0x000fe20000010006 */
[----:B------:R-:W-:Y:S01]  /*6390*/  FFMA.FTZ R154, R64, R111, R159 ;  /* 0x0000006f409a7223 */ /* 0x000fe2000001009f */
[----:B------:R-:W-:Y:S01]  /*63a0*/  FMUL.FTZ R144, R217, R2 ;  /* 0x00000002d9907220 */ /* 0x000fe20000410000 */
[----:B------:R-:W-:Y:S01]  /*63b0*/  FMUL.FTZ R7, R213, R156 ;  /* 0x0000009cd5077220 */ /* 0x000fe20000410000 */
[----:B------:R-:W-:Y:S01]  /*63c0*/  FMUL.FTZ R3, R217, R6 ;  /* 0x00000006d9037220 */ /* 0x000fe20000410000 */
[----:B------:R-:W-:Y:S01]  /*63d0*/  FMUL.FTZ R158, R213, R154 ;  /* 0x0000009ad59e7220 */ /* 0x000fe20000410000 */
[----:B------:R-:W-:Y:S01]  /*63e0*/  FFMA.FTZ R144, R219, R6, R144 ;  /* 0x00000006db907223 */ /* 0x000fe20000010090 */
[----:B------:R-:W-:Y:S01]  /*63f0*/  FFMA.FTZ R154, R211, R154, -R7 ;  /* 0x0000009ad39a7223 */ /* 0x000fe20000010807 */
[----:B------:R-:W-:Y:S01]  /*6400*/  FFMA.FTZ R2, R219, R2, -R3 ;  /* 0x00000002db027223 */ /* 0x000fe20000010803 */
[----:B------:R-:W-:Y:S01]  /*6410*/  FFMA.FTZ R158, R211, R156, R158 ;  /* 0x0000009cd39e7223 */ /* 0x000fe2000001009e */
[----:B------:R-:W-:Y:S01]  /*6420*/  FMUL.FTZ R6, R213, R144 ;  /* 0x00000090d5067220 */ /* 0x000fe20000410000 */
[----:B------:R-:W-:Y:S01]  /*6430*/  FFMA.FTZ R157, R63, R110, R154 ;  /* 0x0000006e3f9d7223 */ /* 0x000fe2000001009a */
[-C--:B------:R-:W-:Y:S01]  /*6440*/  FMUL.FTZ R7, R213, R2.reuse ;  /* 0x00000002d5077220 */ /* 0x080fe20000410000 */
[----:B------:R-:W-:Y:S01]  /*6450*/  FADD.FTZ R159, RZ, R158 ;  /* 0x0000009eff9f7221 */ /* 0x000fe20000010000 */
[C---:B------:R-:W-:Y:S01]  /*6460*/  FFMA.FTZ R3, R211.reuse, R2, -R6 ;  /* 0x00000002d3037223 */ /* 0x040fe20000010806 */
[C---:B------:R-:W-:Y:S01]  /*6470*/  FMUL.FTZ R2, R210.reuse, R157 ;  /* 0x0000009dd2027220 */ /* 0x040fe20000410000 */
[----:B------:R-:W-:Y:S01]  /*6480*/  FFMA.FTZ R7, R211, R144, R7 ;  /* 0x00000090d3077223 */ /* 0x000fe20000010007 */
[----:B------:R-:W-:-:S02]  /*6490*/  FMUL.FTZ R161, R210, R159 ;  /* 0x0000009fd2a17220 */ /* 0x000fc40000410000 */
[----:B------:R-:W-:Y:S01]  /*64a0*/  FFMA.FTZ R159, R204, R159, R2 ;  /* 0x0000009fcc9f7223 */ /* 0x000fe20000010002 */
[C---:B------:R-:W-:Y:S01]  /*64b0*/  FMUL.FTZ R2, R210.reuse, R7 ;  /* 0x00000007d2027220 */ /* 0x040fe20000410000 */
[----:B------:R-:W-:-:S03]  /*64c0*/  FMUL.FTZ R6, R210, R3 ;  /* 0x00000003d2067220 */ /* 0x000fc60000410000 */
[C---:B------:R-:W-:Y:S01]  /*64d0*/  FFMA.FTZ R2, R204.reuse, R3, -R2 ;  /* 0x00000003cc027223 */ /* 0x040fe20000010802 */
[C---:B------:R-:W-:Y:S01]  /*64e0*/  FFMA.FTZ R6, R204.reuse, R7, R6 ;  /* 0x00000007cc067223 */ /* 0x040fe20000010006 */
[----:B------:R-:W-:Y:S02]  /*64f0*/  FFMA.FTZ R161, R204, R157, -R161 ;  /* 0x0000009dcca17223 */ /* 0x000fe400000108a1 */
[C---:B------:R-:W-:Y:S01]  /*6500*/  FMUL.FTZ R7, R201.reuse, R2 ;  /* 0x00000002c9077220 */ /* 0x040fe20000410000 */
[-C--:B------:R-:W-:Y:S01]  /*6510*/  FMUL.FTZ R156, R201, R6.reuse ;  /* 0x00000006c99c7220 */ /* 0x080fe20000410000 */
[----:B------:R-:W-:Y:S02]  /*6520*/  FFMA.FTZ R144, R62, R109, R161 ;  /* 0x0000006d3e907223 */ /* 0x000fe400000100a1 */
[C---:B------:R-:W-:Y:S01]  /*6530*/  FFMA.FTZ R7, R195.reuse, R6, R7 ;  /* 0x00000006c3077223 */ /* 0x040fe20000010007 */
[----:B------:R-:W-:Y:S01]  /*6540*/  FADD.FTZ R154, RZ, R159 ;  /* 0x0000009fff9a7221 */ /* 0x000fe20000010000 */
[----:B------:R-:W-:Y:S01]  /*6550*/  FFMA.FTZ R3, R195, R2, -R156 ;  /* 0x00000002c3037223 */ /* 0x000fe2000001089c */
[----:B------:R-:W-:Y:S01]  /*6560*/  FMUL.FTZ R159, R201, R144 ;  /* 0x00000090c99f7220 */ /* 0x000fe20000410000 */
[----:B------:R-:W-:Y:S01]  /*6570*/  @P4 LEA R2, R21, R26, 0x3 ;  /* 0x0000001a15024211 */ /* 0x000fe200078e18ff */
[C---:B------:R-:W-:Y:S01]  /*6580*/  FMUL.FTZ R161, R198.reuse, R7 ;  /* 0x00000007c6a17220 */ /* 0x040fe20000410000 */
[-C--:B------:R-:W-:Y:S01]  /*6590*/  FMUL.FTZ R157, R201, R154.reuse ;  /* 0x0000009ac99d7220 */ /* 0x080fe20000410000 */
[----:B------:R-:W-:Y:S01]  /*65a0*/  FFMA.FTZ R159, R195, R154, R159 ;  /* 0x0000009ac39f7223 */ /* 0x000fe2000001009f */
[-C--:B------:R-:W-:Y:S01]  /*65b0*/  FMUL.FTZ R6, R198, R3.reuse ;  /* 0x00000003c6067220 */ /* 0x080fe20000410000 */
[----:B------:R-:W-:-:S02]  /*65c0*/  FFMA.FTZ R154, R192, R3, -R161 ;  /* 0x00000003c09a7223 */ /* 0x000fc400000108a1 */
[----:B------:R-:W0:Y:S01]  /*65d0*/  @P4 LDS.64 R2, [R2+0x1888] ;  /* 0x0018880002024984 */ /* 0x000e220000000a00 */
[----:B------:R-:W-:Y:S01]  /*65e0*/  FFMA.FTZ R144, R195, R144, -R157 ;  /* 0x00000090c3907223 */ /* 0x000fe2000001089d */
[----:B------:R-:W-:-:S03]  /*65f0*/  FADD.FTZ R159, RZ, R159 ;  /* 0x0000009fff9f7221 */ /* 0x000fc60000010000 */
[----:B------:R-:W-:Y:S01]  /*6600*/  FFMA.FTZ R157, R61, R108, R144 ;  /* 0x0000006c3d9d7223 */ /* 0x000fe20000010090 */
[C---:B------:R-:W-:Y:S01]  /*6610*/  FMUL.FTZ R144, R198.reuse, R159 ;  /* 0x0000009fc6907220 */ /* 0x040fe20000410000 */
[----:B------:R-:W-:Y:S02]  /*6620*/  BSSY B0, `(.L_x_12539) ;  /* 0x000000b000007945 */ /* 0x000fe40003800000 */
[----:B------:R-:W-:Y:S01]  /*6630*/  FMUL.FTZ R156, R198, R157 ;  /* 0x0000009dc69c7220 */ /* 0x000fe20000410000 */
[C---:B------:R-:W-:Y:S01]  /*6640*/  FFMA.FTZ R6, R192.reuse, R7, R6 ;  /* 0x00000007c0067223 */ /* 0x040fe20000010006 */
[C---:B------:R-:W-:Y:S02]  /*6650*/  FFMA.FTZ R157, R192.reuse, R157, -R144 ;  /* 0x0000009dc09d7223 */ /* 0x040fe40000010890 */
[----:B------:R-:W-:Y:S01]  /*6660*/  FFMA.FTZ R156, R192, R159, R156 ;  /* 0x0000009fc09c7223 */ /* 0x000fe2000001009c */
[----:B------:R-:W-:Y:S06]  /*6670*/  @P4 BRA `(.L_x_12540) ;  /* 0x0000000000144947 */ /* 0x000fec0003800000 */
[----:B------:R-:W-:Y:S01]  /*6680*/  ISETP.NE.AND P3, PT, R24, UR34, PT ;  /* 0x0000002218007c0c */ /* 0x000fe2000bf65270 */
[----:B0-----:R-:W-:Y:S01]  /*6690*/  HFMA2.MMA R3, -RZ, RZ, 0, 0 ;  /* 0x00000000ff037435 */ /* 0x001fe200000001ff */
[----:B------:R-:W-:-:S11]  /*66a0*/  MOV R2, 0x3f800000 ;  /* 0x3f80000000027802 */ /* 0x000fd60000000f00 */
[----:B------:R-:W-:-:S05]  /*66b0*/  @P3 IADD3 R7, R124, R127, RZ ;  /* 0x0000007f7c073210 */ /* 0x000fca0007ffe0ff */
[----:B------:R1:W2:Y:S02]  /*66c0*/  @P3 LDS.64 R2, [R7] ;  /* 0x0000000007023984 */ /* 0x0002a40000000a00 */
.L_x_12540:
[----:B------:R-:W-:Y:S05]  /*66d0*/  BSYNC B0 ;  /* 0x0000000000007941 */ /* 0x000fea0003800000 */
.L_x_12539:
[----:B------:R-:W-:Y:S01]  /*66e0*/  FFMA.FTZ R168, R60, R107, R157 ;  /* 0x0000006b3ca87223 */ /* 0x000fe2000001009d */
[----:B-1----:R-:W1:Y:S01]  /*66f0*/  SHFL.UP PT, R7, R154, 0x1, RZ ;  /* 0x042000009a077989 */ /* 0x002e6200000e00ff */
[----:B------:R-:W-:Y:S01]  /*6700*/  FADD.FTZ R156, RZ, R156 ;  /* 0x0000009cff9c7221 */ /* 0x000fe20000010000 */
[C---:B------:R-:W-:Y:S01]  /*6710*/  FMUL.FTZ R227, R132.reuse, R155 ;  /* 0x0000009b84e37220 */ /* 0x040fe20000410000 */
[-C--:B------:R-:W-:Y:S01]  /*6720*/  FMUL.FTZ R226, R132, R163.reuse ;  /* 0x000000a384e27220 */ /* 0x080fe20000410000 */
[----:B------:R-:W3:Y:S01]  /*6730*/  SHFL.UP PT, R159, R168, 0x1, RZ ;  /* 0x04200000a89f7989 */ /* 0x000ee200000e00ff */
[----:B------:R-:W-:Y:S01]  /*6740*/  FMUL.FTZ R225, R133, R163 ;  /* 0x000000a385e17220 */ /* 0x000fe20000410000 */
[----:B------:R-:W-:Y:S01]  /*6750*/  FADD.FTZ R4, R227, R4 ;  /* 0x00000004e3047221 */ /* 0x000fe20000010000 */
[----:B------:R-:W-:Y:S01]  /*6760*/  FADD.FTZ R144, -R226, R5 ;  /* 0x00000005e2907221 */ /* 0x000fe20000010100 */
[----:B------:R-:W4:Y:S01]  /*6770*/  SHFL.UP PT, R157, R6, 0x1, RZ ;  /* 0x04200000069d7989 */ /* 0x000f2200000e00ff */
[----:B------:R-:W-:Y:S01]  /*6780*/  FMUL.FTZ R224, R133, R155 ;  /* 0x0000009b85e07220 */ /* 0x000fe20000410000 */
[C---:B------:R-:W-:Y:S01]  /*6790*/  FMUL.FTZ R158, R217.reuse, -R4 ;  /* 0x80000004d99e7220 */ /* 0x040fe20000410000 */
[-C--:B------:R-:W-:Y:S01]  /*67a0*/  FMUL.FTZ R5, R217, -R144.reuse ;  /* 0x80000090d9057220 */ /* 0x080fe20000410000 */
[----:B------:R-:W0:Y:S01]  /*67b0*/  SHFL.UP PT, R161, R156, 0x1, RZ ;  /* 0x042000009ca17989 */ /* 0x000e2200000e00ff */
[----:B------:R-:W-:Y:S01]  /*67c0*/  ISETP.GE.AND P3, PT, R22, 0x1, PT ;  /* 0x000000011600780c */ /* 0x000fe20003f66270 */
[C---:B------:R-:W-:Y:S01]  /*67d0*/  FFMA.FTZ R158, R219.reuse, R144, R158 ;  /* 0x00000090db9e7223 */ /* 0x040fe2000001009e */
[----:B------:R-:W-:Y:S01]  /*67e0*/  FFMA.FTZ R5, R219, R4, -R5 ;  /* 0x00000004db057223 */ /* 0x000fe20000010805 */
[C---:B------:R-:W-:Y:S01]  /*67f0*/  FMUL.FTZ R215, R134.reuse, R163 ;  /* 0x000000a386d77220 */ /* 0x040fe20000410000 */
[-C--:B------:R-:W-:Y:S01]  /*6800*/  FMUL.FTZ R216, R134, R155.reuse ;  /* 0x0000009b86d87220 */ /* 0x080fe20000410000 */
[----:B------:R-:W-:Y:S01]  /*6810*/  FADD.FTZ R171, -R225, R158 ;  /* 0x0000009ee1ab7221 */ /* 0x000fe20000010100 */
[----:B------:R-:W-:Y:S01]  /*6820*/  FADD.FTZ R169, R224, R5 ;  /* 0x00000005e0a97221 */ /* 0x000fe20000010000 */
[C---:B------:R-:W-:Y:S01]  /*6830*/  FMUL.FTZ R207, R135.reuse, R155 ;  /* 0x0000009b87cf7220 */ /* 0x040fe20000410000 */
[----:B------:R-:W-:Y:S01]  /*6840*/  FMUL.FTZ R209, R135, R163 ;  /* 0x000000a387d17220 */ /* 0x000fe20000410000 */
[C---:B------:R-:W-:Y:S01]  /*6850*/  FMUL.FTZ R173, R214.reuse, -R171 ;  /* 0x800000abd6ad7220 */ /* 0x040fe20000410000 */
[----:B------:R-:W-:Y:S01]  /*6860*/  FMUL.FTZ R4, R214, -R169 ;  /* 0x800000a9d6047220 */ /* 0x000fe20000410000 */
[----:B-1----:R-:W-:Y:S01]  /*6870*/  FMUL.FTZ R5, R6, R7 ;  /* 0x0000000706057220 */ /* 0x002fe20000410000 */
[----:B------:R-:W-:Y:S01]  /*6880*/  FMUL.FTZ R193, R136, R163 ;  /* 0x000000a388c17220 */ /* 0x000fe20000410000 */
[C---:B------:R-:W-:Y:S01]  /*6890*/  FFMA.FTZ R173, R212.reuse, R169, -R173 ;  /* 0x000000a9d4ad7223 */ /* 0x040fe200000108ad */
[----:B------:R-:W-:Y:S01]  /*68a0*/  FFMA.FTZ R158, R212, R171, R4 ;  /* 0x000000abd49e7223 */ /* 0x000fe20000010004 */
[----:B---3--:R-:W-:Y:S01]  /*68b0*/  FMUL.FTZ R144, R6, R159 ;  /* 0x0000009f06907220 */ /* 0x008fe20000410000 */
[-C--:B------:R-:W-:Y:S01]  /*68c0*/  FMUL.FTZ R197, R136, R155.reuse ;  /* 0x0000009b88c57220 */ /* 0x080fe20000410000 */
[----:B------:R-:W-:Y:S01]  /*68d0*/  FMUL.FTZ R190, R137, R155 ;  /* 0x0000009b89be7220 */ /* 0x000fe20000410000 */
[----:B------:R-:W-:Y:S01]  /*68e0*/  FADD.FTZ R160, -R215, R158 ;  /* 0x0000009ed7a07221 */ /* 0x000fe20000010100 */
[-C--:B----4-:R-:W-:Y:S01]  /*68f0*/  FFMA.FTZ R169, R154, R157.reuse, R5 ;  /* 0x0000009d9aa97223 */ /* 0x090fe20000010005 */
[----:B------:R-:W-:Y:S01]  /*6900*/  FMUL.FTZ R4, R6, R157 ;  /* 0x0000009d06047220 */ /* 0x000fe20000410000 */
[----:B0-2---:R-:W-:Y:S01]  /*6910*/  FMUL.FTZ R157, R198, R3 ;  /* 0x00000003c69d7220 */ /* 0x005fe20000410000 */
[C---:B------:R-:W-:Y:S01]  /*6920*/  FMUL.FTZ R162, R205.reuse, -R160 ;  /* 0x800000a0cda27220 */ /* 0x040fe20000410000 */
[-C--:B------:R-:W-:Y:S01]  /*6930*/  FMUL.FTZ R5, R6, R161.reuse ;  /* 0x000000a106057220 */ /* 0x080fe20000410000 */
[----:B------:R-:W-:Y:S01]  /*6940*/  FFMA.FTZ R161, R154, R161, R144 ;  /* 0x000000a19aa17223 */ /* 0x000fe20000010090 */
[----:B------:R-:W-:Y:S01]  /*6950*/  FSEL R169, R6, R169, !P3 ;  /* 0x000000a906a97208 */ /* 0x000fe20005800000 */
[----:B------:R-:W-:Y:S01]  /*6960*/  FADD.FTZ R144, R216, R173 ;  /* 0x000000add8907221 */ /* 0x000fe20000010000 */
[----:B------:R-:W-:Y:S01]  /*6970*/  FFMA.FTZ R5, R154, R159, -R5 ;  /* 0x0000009f9a057223 */ /* 0x000fe20000010805 */
[----:B------:R-:W-:Y:S01]  /*6980*/  @P3 FADD.FTZ R156, R156, R161 ;  /* 0x000000a19c9c3221 */ /* 0x000fe20000010000 */
[----:B------:R-:W-:Y:S01]  /*6990*/  @P3 FFMA.FTZ R154, R154, R7, -R4 ;  /* 0x000000079a9a3223 */ /* 0x000fe20000010804 */
[----:B------:R-:W-:Y:S01]  /*69a0*/  FMUL.FTZ R159, R205, -R144 ;  /* 0x80000090cd9f7220 */ /* 0x000fe20000410000 */
[----:B------:R-:W-:Y:S01]  /*69b0*/  @P3 FADD.FTZ R168, R168, R5 ;  /* 0x00000005a8a83221 */ /* 0x000fe20000010000 */
[----:B------:R-:W-:Y:S01]  /*69c0*/  FMUL.FTZ R5, R198, -R2 ;  /* 0x80000002c6057220 */ /* 0x000fe20000410000 */
[----:B------:R-:W0:Y:S01]  /*69d0*/  SHFL.UP PT, R7, R156, 0x2, RZ ;  /* 0x044000009c077989 */ /* 0x000e2200000e00ff */
[C---:B------:R-:W-:Y:S01]  /*69e0*/  FFMA.FTZ R162, R203.reuse, R144, -R162 ;  /* 0x00000090cba27223 */ /* 0x040fe200000108a2 */
[----:B------:R-:W-:Y:S01]  /*69f0*/  FFMA.FTZ R170, R203, R160, R159 ;  /* 0x000000a0cbaa7223 */ /* 0x000fe2000001009f */
[C---:B------:R-:W-:Y:S01]  /*6a00*/  FFMA.FTZ R158, R192.reuse, -R3, R5 ;  /* 0x80000003c09e7223 */ /* 0x040fe20000010005 */
[----:B------:R-:W1:Y:S01]  /*6a10*/  SHFL.UP PT, R6, R168, 0x2, RZ ;  /* 0x04400000a8067989 */ /* 0x000e6200000e00ff */
[----:B------:R-:W-:Y:S01]  /*6a20*/  FFMA.FTZ R144, R192, R2, -R157 ;  /* 0x00000002c0907223 */ /* 0x000fe2000001089d */
[----:B------:R-:W-:Y:S01]  /*6a30*/  FADD.FTZ R171, R207, R162 ;  /* 0x000000a2cfab7221 */ /* 0x000fe20000010000 */
[C---:B------:R-:W-:Y:S01]  /*6a40*/  FMUL.FTZ R160, R201.reuse, -R158 ;  /* 0x8000009ec9a07220 */ /* 0x040fe20000410000 */
[----:B------:R-:W2:Y:S01]  /*6a50*/  SHFL.UP PT, R4, R154, 0x2, RZ ;  /* 0x044000009a047989 */ /* 0x000ea200000e00ff */
[-C--:B------:R-:W-:Y:S01]  /*6a60*/  FMUL.FTZ R159, R201, -R144.reuse ;  /* 0x80000090c99f7220 */ /* 0x080fe20000410000 */
[----:B------:R-:W-:Y:S01]  /*6a70*/  ISETP.GE.AND P3, PT, R22, 0x2, PT ;  /* 0x000000021600780c */ /* 0x000fe20003f66270 */
[C---:B------:R-:W-:Y:S01]  /*6a80*/  FFMA.FTZ R157, R195.reuse, R144, -R160 ;  /* 0x00000090c39d7223 */ /* 0x040fe200000108a0 */
[----:B------:R-:W3:Y:S01]  /*6a90*/  SHFL.UP PT, R5, R169, 0x2, RZ ;  /* 0x04400000a9057989 */ /* 0x000ee200000e00ff */
        /* <DEDUP_REMOVED lines=10> */
[----:B------:R-:W-:Y:S01]  /*6b40*/  FMUL.FTZ R191, R137, R163 ;  /* 0x000000a389bf7220 */ /* 0x000fe20000410000 */
[-C--:B0-----:R-:W-:Y:S01]  /*6b50*/  FMUL.FTZ R159, R169, R7.reuse ;  /* 0x00000007a99f7220 */ /* 0x081fe20000410000 */
[----:B------:R-:W-:Y:S01]  /*6b60*/  FADD.FTZ R170, -R193, R170 ;  /* 0x000000aac1aa7221 */ /* 0x000fe20000010100 */
[----:B------:R-:W-:Y:S01]  /*6b70*/  FADD.FTZ R162, R197, R162 ;  /* 0x000000a2c5a27221 */ /* 0x000fe20000010000 */
[----:B-----5:R-:W-:Y:S01]  /*6b80*/  SHFL.IDX PT, R17, R17, RZ, 0x1f ;  /* 0x00001fff11117589 */ /* 0x020fe200000e0000 */
[-C--:B-1----:R-:W-:Y:S01]  /*6b90*/  FMUL.FTZ R161, R169, R6.reuse ;  /* 0x00000006a9a17220 */ /* 0x082fe20000410000 */
[----:B------:R-:W-:Y:S01]  /*6ba0*/  FFMA.FTZ R159, R154, R6, -R159 ;  /* 0x000000069a9f7223 */ /* 0x000fe2000001089f */
[----:B------:R-:W-:Y:S01]  /*6bb0*/  FMUL.FTZ R6, R187, -R170 ;  /* 0x800000aabb067220 */ /* 0x000fe20000410000 */
[----:B------:R-:W-:Y:S01]  /*6bc0*/  ISETP.GE.OR P0, PT, R24, UR34, P0 ;  /* 0x0000002218007c0c */ /* 0x000fe20008706670 */
[----:B--2---:R-:W-:Y:S01]  /*6bd0*/  FMUL.FTZ R144, R169, R4 ;  /* 0x00000004a9907220 */ /* 0x004fe20000410000 */
[----:B------:R-:W-:Y:S01]  /*6be0*/  FFMA.FTZ R161, R154, R7, R161 ;  /* 0x000000079aa17223 */ /* 0x000fe200000100a1 */
[----:B------:R-:W-:Y:S01]  /*6bf0*/  @P3 FADD.FTZ R168, R168, R159 ;  /* 0x0000009fa8a83221 */ /* 0x000fe20000010000 */
[-C--:B------:R-:W-:Y:S01]  /*6c00*/  FFMA.FTZ R171, R189, R162.reuse, -R6 ;  /* 0x000000a2bdab7223 */ /* 0x080fe20000010806 */
[-C--:B---3--:R-:W-:Y:S01]  /*6c10*/  FMUL.FTZ R157, R169, R5.reuse ;  /* 0x00000005a99d7220 */ /* 0x088fe20000410000 */
[----:B------:R-:W-:Y:S01]  /*6c20*/  FFMA.FTZ R144, R154, R5, R144 ;  /* 0x000000059a907223 */ /* 0x000fe20000010090 */
[----:B------:R-:W-:Y:S01]  /*6c30*/  @P3 FADD.FTZ R156, R156, R161 ;  /* 0x000000a19c9c3221 */ /* 0x000fe20000010000 */
[----:B------:R-:W-:Y:S01]  /*6c40*/  FMUL.FTZ R161, R187, -R162 ;  /* 0x800000a2bba17220 */ /* 0x000fe20000410000 */
[----:B------:R-:W-:Y:S01]  /*6c50*/  @P3 FFMA.FTZ R154, R154, R4, -R157 ;  /* 0x000000049a9a3223 */ /* 0x000fe2000001089d */
[----:B------:R-:W-:Y:S01]  /*6c60*/  FMUL.FTZ R4, R213, -R158 ;  /* 0x8000009ed5047220 */ /* 0x000fe20000410000 */
[----:B------:R-:W-:Y:S01]  /*6c70*/  FSEL R144, R169, R144, !P3 ;  /* 0x00000090a9907208 */ /* 0x000fe20005800000 */
[----:B------:R-:W0:Y:S01]  /*6c80*/  SHFL.UP PT, R157, R168, 0x4, RZ ;  /* 0x04800000a89d7989 */ /* 0x000e2200000e00ff */
[----:B------:R-:W-:Y:S01]  /*6c90*/  FFMA.FTZ R170, R189, R170, R161 ;  /* 0x000000aabdaa7223 */ /* 0x000fe200000100a1 */
[-C--:B------:R-:W-:Y:S01]  /*6ca0*/  FFMA.FTZ R4, R211, R160.reuse, R4 ;  /* 0x000000a0d3047223 */ /* 0x080fe20000010004 */
[----:B------:R-:W-:Y:S01]  /*6cb0*/  FMUL.FTZ R160, R213, -R160 ;  /* 0x800000a0d5a07220 */ /* 0x000fe20000410000 */
[----:B------:R-:W1:Y:S01]  /*6cc0*/  SHFL.UP PT, R159, R156, 0x4, RZ ;  /* 0x048000009c9f7989 */ /* 0x000e6200000e00ff */
[----:B------:R-:W-:Y:S01]  /*6cd0*/  FADD.FTZ R173, R190, R171 ;  /* 0x000000abbead7221 */ /* 0x000fe20000010000 */
[----:B------:R-:W-:Y:S01]  /*6ce0*/  FMUL.FTZ R6, R217, -R4 ;  /* 0x80000004d9067220 */ /* 0x000fe20000410000 */
[----:B------:R-:W-:Y:S01]  /*6cf0*/  FFMA.FTZ R160, R211, R158, -R160 ;  /* 0x0000009ed3a07223 */ /* 0x000fe200000108a0 */
[----:B------:R-:W2:Y:S01]  /*6d00*/  SHFL.UP PT, R5, R154, 0x4, RZ ;  /* 0x048000009a057989 */ /* 0x000ea200000e00ff */
[----:B------:R-:W-:Y:S01]  /*6d10*/  ISETP.GE.AND P3, PT, R22, 0x4, PT ;  /* 0x000000041600780c */ /* 0x000fe20003f66270 */
[----:B------:R-:W-:Y:S01]  /*6d20*/  FADD.FTZ R175, -R191, R170 ;  /* 0x000000aabfaf7221 */ /* 0x000fe20000010100 */
[-C--:B------:R-:W-:Y:S01]  /*6d30*/  FMUL.FTZ R169, R217, -R160.reuse ;  /* 0x800000a0d9a97220 */ /* 0x080fe20000410000 */
[----:B------:R-:W3:Y:S01]  /*6d40*/  SHFL.UP PT, R7, R144, 0x4, RZ ;  /* 0x0480000090077989 */ /* 0x000ee200000e00ff */
[C---:B------:R-:W-:Y:S01]  /*6d50*/  FFMA.FTZ R161, R219.reuse, R160, -R6 ;  /* 0x000000a0dba17223 */ /* 0x040fe20000010806 */
[C---:B------:R-:W-:Y:S01]  /*6d60*/  FMUL.FTZ R6, R188.reuse, -R173 ;  /* 0x800000adbc067220 */ /* 0x040fe20000410000 */
[----:B------:R-:W-:Y:S01]  /*6d70*/  FFMA.FTZ R169, R219, R4, R169 ;  /* 0x00000004dba97223 */ /* 0x000fe200000100a9 */
[----:B------:R-:W-:Y:S01]  /*6d80*/  FMUL.FTZ R177, R188, -R175 ;  /* 0x800000afbcb17220 */ /* 0x000fe20000410000 */
[----:B------:R-:W-:Y:S01]  /*6d90*/  FMUL.FTZ R4, R214, -R161 ;  /* 0x800000a1d6047220 */ /* 0x000fe20000410000 */
[----:B------:R-:W-:Y:S01]  /*6da0*/  FFMA.FTZ R172, R186, R175, R6 ;  /* 0x000000afbaac7223 */ /* 0x000fe20000010006 */
[----:B------:R-:W-:Y:S01]  /*6db0*/  FMUL.FTZ R171, R214, -R169 ;  /* 0x800000a9d6ab7220 */ /* 0x000fe20000410000 */
[----:B------:R-:W-:Y:S01]  /*6dc0*/  FFMA.FTZ R177, R186, R173, -R177 ;  /* 0x000000adbab17223 */ /* 0x000fe200000108b1 */
[----:B------:R-:W-:Y:S01]  /*6dd0*/  FFMA.FTZ R170, R212, R169, R4 ;  /* 0x000000a9d4aa7223 */ /* 0x000fe20000010004 */
[----:B------:R-:W-:Y:S01]  /*6de0*/  FMUL.FTZ R162, R138, R155 ;  /* 0x0000009b8aa27220 */ /* 0x000fe20000410000 */
[----:B------:R-:W-:Y:S01]  /*6df0*/  FFMA.FTZ R160, R212, R161, -R171 ;  /* 0x000000a1d4a07223 */ /* 0x000fe200000108ab */
[----:B0-----:R-:W-:Y:S01]  /*6e00*/  FMUL.FTZ R158, R144, R157 ;  /* 0x0000009d909e7220 */ /* 0x001fe20000410000 */
[----:B------:R-:W-:Y:S01]  /*6e10*/  FMUL.FTZ R173, R138, R163 ;  /* 0x000000a38aad7220 */ /* 0x000fe20000410000 */
[----:B------:R-:W-:Y:S01]  /*6e20*/  FADD.FTZ R177, R162, R177 ;  /* 0x000000b1a2b17221 */ /* 0x000fe20000010000 */
[----:B------:R-:W-:Y:S01]  /*6e30*/  BSSY B0, `(.L_x_12541) ;  /* 0x000009e000007945 */ /* 0x000fe20003800000 */
[-C--:B-1----:R-:W-:Y:S01]  /*6e40*/  FMUL.FTZ R161, R144, R159.reuse ;  /* 0x0000009f90a17220 */ /* 0x082fe20000410000 */
[----:B------:R-:W-:Y:S01]  /*6e50*/  FFMA.FTZ R159, R154, R159, R158 ;  /* 0x0000009f9a9f7223 */ /* 0x000fe2000001009e */
[----:B------:R-:W-:Y:S01]  /*6e60*/  FADD.FTZ R172, -R173, R172 ;  /* 0x000000acadac7221 */ /* 0x000fe20000010100 */
[----:B--2---:R-:W-:Y:S01]  /*6e70*/  FMUL.FTZ R6, R144, R5 ;  /* 0x0000000590067220 */ /* 0x004fe20000410000 */
[----:B------:R-:W-:Y:S01]  /*6e80*/  FFMA.FTZ R161, R154, R157, -R161 ;  /* 0x0000009d9aa17223 */ /* 0x000fe200000108a1 */
[----:B------:R-:W-:Y:S01]  /*6e90*/  @P3 FADD.FTZ R156, R156, R159 ;  /* 0x0000009f9c9c3221 */ /* 0x000fe20000010000 */
[----:B------:R-:W-:Y:S01]  /*6ea0*/  FMUL.FTZ R159, R150, -R177 ;  /* 0x800000b1969f7220 */ /* 0x000fe20000410000 */
[-C--:B---3--:R-:W-:Y:S01]  /*6eb0*/  FMUL.FTZ R4, R144, R7.reuse ;  /* 0x0000000790047220 */ /* 0x088fe20000410000 */
[----:B------:R-:W-:Y:S01]  /*6ec0*/  FFMA.FTZ R7, R154, R7, R6 ;  /* 0x000000079a077223 */ /* 0x000fe20000010006 */
[----:B------:R-:W-:Y:S01]  /*6ed0*/  @P3 FADD.FTZ R168, R168, R161 ;  /* 0x000000a1a8a83221 */ /* 0x000fe20000010000 */
[----:B------:R-:W0:Y:S01]  /*6ee0*/  SHFL.UP PT, R157, R156, 0x8, RZ ;  /* 0x050000009c9d7989 */ /* 0x000e2200000e00ff */
[----:B------:R-:W-:Y:S01]  /*6ef0*/  @P3 FFMA.FTZ R154, R154, R5, -R4 ;  /* 0x000000059a9a3223 */ /* 0x000fe20000010804 */
[----:B------:R-:W-:Y:S01]  /*6f00*/  FMUL.FTZ R4, R205, -R160 ;  /* 0x800000a0cd047220 */ /* 0x000fe20000410000 */
[----:B------:R-:W-:Y:S01]  /*6f10*/  FSEL R7, R144, R7, !P3 ;  /* 0x0000000790077208 */ /* 0x000fe20005800000 */
[----:B------:R-:W1:Y:S01]  /*6f20*/  SHFL.UP PT, R6, R168, 0x8, RZ ;  /* 0x05000000a8067989 */ /* 0x000e6200000e00ff */
[----:B------:R-:W-:Y:S01]  /*6f30*/  FMUL.FTZ R144, R150, -R172 ;  /* 0x800000ac96907220 */ /* 0x000fe20000410000 */
[-C--:B------:R-:W-:Y:S01]  /*6f40*/  FFMA.FTZ R169, R203, R170.reuse, R4 ;  /* 0x000000aacba97223 */ /* 0x080fe20000010004 */
[----:B------:R-:W-:Y:S01]  /*6f50*/  FMUL.FTZ R170, R205, -R170 ;  /* 0x800000aacdaa7220 */ /* 0x000fe20000410000 */
[----:B------:R-:W2:Y:S01]  /*6f60*/  SHFL.UP PT, R4, R154, 0x8, RZ ;  /* 0x050000009a047989 */ /* 0x000ea200000e00ff */
[----:B------:R-:W-:Y:S01]  /*6f70*/  FFMA.FTZ R172, R147, R172, R159 ;  /* 0x000000ac93ac7223 */ /* 0x000fe2000001009f */
[----:B------:R-:W-:Y:S01]  /*6f80*/  FMUL.FTZ R161, R139, R163 ;  /* 0x000000a38ba17220 */ /* 0x000fe20000410000 */
[----:B------:R-:W-:Y:S01]  /*6f90*/  FFMA.FTZ R159, R203, R160, -R170 ;  /* 0x000000a0cb9f7223 */ /* 0x000fe200000108aa */
[----:B------:R-:W3:Y:S01]  /*6fa0*/  SHFL.UP PT, R5, R7, 0x8, RZ ;  /* 0x0500000007057989 */ /* 0x000ee200000e00ff */
[----:B------:R-:W-:Y:S01]  /*6fb0*/  FFMA.FTZ R177, R147, R177, -R144 ;  /* 0x000000b193b17223 */ /* 0x000fe20000010890 */
[----:B------:R-:W-:Y:S01]  /*6fc0*/  FMUL.FTZ R144, R139, R155 ;  /* 0x0000009b8b907220 */ /* 0x000fe20000410000 */
[C---:B------:R-:W-:Y:S01]  /*6fd0*/  FMUL.FTZ R160, R200.reuse, -R159 ;  /* 0x8000009fc8a07220 */ /* 0x040fe20000410000 */
[-C--:B------:R-:W-:Y:S01]  /*6fe0*/  FMUL.FTZ R171, R200, -R169.reuse ;  /* 0x800000a9c8ab7220 */ /* 0x080fe20000410000 */
[----:B------:R-:W-:Y:S01]  /*6ff0*/  FADD.FTZ R172, -R161, R172 ;  /* 0x000000aca1ac7221 */ /* 0x000fe20000010100 */
[----:B------:R-:W-:Y:S01]  /*7000*/  FADD.FTZ R177, R144, R177 ;  /* 0x000000b190b17221 */ /* 0x000fe20000010000 */
[C---:B------:R-:W-:Y:S01]  /*7010*/  FFMA.FTZ R160, R194.reuse, R169, R160 ;  /* 0x000000a9c2a07223 */ /* 0x040fe200000100a0 */
[----:B------:R-:W-:Y:S01]  /*7020*/  FFMA.FTZ R158, R194, R159, -R171 ;  /* 0x0000009fc29e7223 */ /* 0x000fe200000108ab */
[----:B------:R-:W-:Y:S01]  /*7030*/  ISETP.GE.AND P3, PT, R22, 0x8, PT ;  /* 0x000000081600780c */ /* 0x000fe20003f66270 */
[C---:B------:R-:W-:Y:S01]  /*7040*/  FMUL.FTZ R169, R151.reuse, -R172 ;  /* 0x800000ac97a97220 */ /* 0x040fe20000410000 */
[-C--:B------:R-:W-:Y:S01]  /*7050*/  FMUL.FTZ R171, R151, -R177.reuse ;  /* 0x800000b197ab7220 */ /* 0x080fe20000410000 */
[C---:B------:R-:W-:Y:S01]  /*7060*/  FMUL.FTZ R170, R187.reuse, -R160 ;  /* 0x800000a0bbaa7220 */ /* 0x040fe20000410000 */
[----:B------:R-:W-:Y:S01]  /*7070*/  FMUL.FTZ R159, R187, -R158 ;  /* 0x8000009ebb9f7220 */ /* 0x000fe20000410000 */
[C---:B------:R-:W-:Y:S01]  /*7080*/  FFMA.FTZ R176, R152.reuse, R177, -R169 ;  /* 0x000000b198b07223 */ /* 0x040fe200000108a9 */
[----:B0-----:R-:W-:Y:S01]  /*7090*/  FMUL.FTZ R169, R7, R157 ;  /* 0x0000009d07a97220 */ /* 0x001fe20000410000 */
[----:B------:R-:W-:Y:S01]  /*70a0*/  FFMA.FTZ R179, R152, R172, R171 ;  /* 0x000000ac98b37223 */ /* 0x000fe200000100ab */
[C---:B------:R-:W-:Y:S01]  /*70b0*/  FFMA.FTZ R175, R189.reuse, R158, -R170 ;  /* 0x0000009ebdaf7223 */ /* 0x040fe200000108aa */
[----:B------:R-:W-:Y:S01]  /*70c0*/  FFMA.FTZ R177, R189, R160, R159 ;  /* 0x000000a0bdb17223 */ /* 0x000fe2000001009f */
[C---:B-1----:R-:W-:Y:S01]  /*70d0*/  FMUL.FTZ R171, R7.reuse, R6 ;  /* 0x0000000607ab7220 */ /* 0x042fe20000410000 */
[C---:B--2---:R-:W-:Y:S01]  /*70e0*/  FMUL.FTZ R158, R7.reuse, R4 ;  /* 0x00000004079e7220 */ /* 0x044fe20000410000 */
[----:B------:R-:W-:Y:S01]  /*70f0*/  FFMA.FTZ R169, R154, R6, -R169 ;  /* 0x000000069aa97223 */ /* 0x000fe200000108a9 */
[----:B------:R-:W-:Y:S01]  /*7100*/  FMUL.FTZ R160, R140, R163 ;  /* 0x000000a38ca07220 */ /* 0x000fe20000410000 */
[C---:B------:R-:W-:Y:S01]  /*7110*/  FFMA.FTZ R171, R154.reuse, R157, R171 ;  /* 0x0000009d9aab7223 */ /* 0x040fe200000100ab */
[CC--:B---3--:R-:W-:Y:S01]  /*7120*/  FMUL.FTZ R159, R7.reuse, R5.reuse ;  /* 0x00000005079f7220 */ /* 0x0c8fe20000410000 */
[----:B------:R-:W-:Y:S01]  /*7130*/  FFMA.FTZ R158, R154, R5, R158 ;  /* 0x000000059a9e7223 */ /* 0x000fe2000001009e */
[----:B------:R-:W-:Y:S01]  /*7140*/  @P3 FADD.FTZ R168, R168, R169 ;  /* 0x000000a9a8a83221 */ /* 0x000fe20000010000 */
[----:B------:R-:W-:Y:S01]  /*7150*/  @P3 FADD.FTZ R156, R156, R171 ;  /* 0x000000ab9c9c3221 */ /* 0x000fe20000010000 */
[----:B------:R-:W-:Y:S01]  /*7160*/  @P3 FFMA.FTZ R154, R154, R4, -R159 ;  /* 0x000000049a9a3223 */ /* 0x000fe2000001089f */
[----:B------:R-:W-:Y:S01]  /*7170*/  FMUL.FTZ R159, R140, R155 ;  /* 0x0000009b8c9f7220 */ /* 0x000fe20000410000 */
[----:B------:R-:W-:Y:S01]  /*7180*/  FMUL.FTZ R5, R188, -R175 ;  /* 0x800000afbc057220 */ /* 0x000fe20000410000 */
[----:B------:R-:W-:Y:S01]  /*7190*/  FSEL R7, R7, R158, !P3 ;  /* 0x0000009e07077208 */ /* 0x000fe20005800000 */
[----:B------:R-:W-:Y:S01]  /*71a0*/  FADD.FTZ R179, -R160, R179 ;  /* 0x000000b3a0b37221 */ /* 0x000fe20000010100 */
        /* <DEDUP_REMOVED lines=9> */
[C---:B------:R-:W-:Y:S01]  /*7240*/  FFMA.FTZ R185, R149.reuse, R176, -R158 ;  /* 0x000000b095b97223 */ /* 0x040fe2000001089e */
[----:B------:R-:W-:Y:S01]  /*7250*/  FFMA.FTZ R176, R149, R179, R172 ;  /* 0x000000b395b07223 */ /* 0x000fe200000100ac */
[C---:B------:R-:W-:Y:S01]  /*7260*/  FMUL.FTZ R157, R141.reuse, R163 ;  /* 0x000000a38d9d7220 */ /* 0x040fe20000410000 */
[----:B------:R-:W3:Y:S01]  /*7270*/  SHFL.UP PT, R5, R7, 0x10, RZ ;  /* 0x0600000007057989 */ /* 0x000ee200000e00ff */
[----:B------:R-:W-:Y:S01]  /*7280*/  FMUL.FTZ R158, R141, R155 ;  /* 0x0000009b8d9e7220 */ /* 0x000fe20000410000 */
        /* <DEDUP_REMOVED lines=8> */
[----:B------:R-:W-:Y:S01]  /*7310*/  ISETP.GE.AND P3, PT, R22, 0x10, PT ;  /* 0x000000101600780c */ /* 0x000fe20003f66270 */
[C---:B------:R-:W-:Y:S01]  /*7320*/  FMUL.FTZ R175, R151.reuse, -R171 ;  /* 0x800000ab97af7220 */ /* 0x040fe20000410000 */
[----:B------:R-:W-:Y:S01]  /*7330*/  FMUL.FTZ R170, R151, -R172 ;  /* 0x800000ac97aa7220 */ /* 0x000fe20000410000 */
[C---:B------:R-:W-:Y:S01]  /*7340*/  FFMA.FTZ R185, R143.reuse, R185, -R178 ;  /* 0x000000b98fb97223 */ /* 0x040fe200000108b2 */
[----:B------:R-:W-:Y:S01]  /*7350*/  FFMA.FTZ R178, R143, R176, R177 ;  /* 0x000000b08fb27223 */ /* 0x000fe200000100b1 */
[C---:B------:R-:W-:Y:S01]  /*7360*/  FFMA.FTZ R176, R152.reuse, R172, -R175 ;  /* 0x000000ac98b07223 */ /* 0x040fe200000108af */
[----:B------:R-:W-:Y:S01]  /*7370*/  FFMA.FTZ R177, R152, R171, R170 ;  /* 0x000000ab98b17223 */ /* 0x000fe200000100aa */
[C---:B0-----:R-:W-:Y:S01]  /*7380*/  FMUL.FTZ R172, R7.reuse, R6 ;  /* 0x0000000607ac7220 */ /* 0x041fe20000410000 */
[C---:B-1----:R-:W-:Y:S01]  /*7390*/  FMUL.FTZ R170, R7.reuse, R4 ;  /* 0x0000000407aa7220 */ /* 0x042fe20000410000 */
[----:B--2---:R-:W-:-:S02]  /*73a0*/  FMUL.FTZ R175, R7, R169 ;  /* 0x000000a907af7220 */ /* 0x004fc40000410000 */
[----:B------:R-:W-:Y:S01]  /*73b0*/  FFMA.FTZ R169, R154, R169, R172 ;  /* 0x000000a99aa97223 */ /* 0x000fe200000100ac */
[----:B------:R-:W-:Y:S01]  /*73c0*/  FMUL.FTZ R172, R146, -R177 ;  /* 0x800000b192ac7220 */ /* 0x000fe20000410000 */
[-C--:B---3--:R-:W-:Y:S02]  /*73d0*/  FFMA.FTZ R170, R154, R5.reuse, R170 ;  /* 0x000000059aaa7223 */ /* 0x088fe400000100aa */
[----:B------:R-:W-:Y:S01]  /*73e0*/  @P3 FADD.FTZ R156, R156, R169 ;  /* 0x000000a99c9c3221 */ /* 0x000fe20000010000 */
[C---:B------:R-:W-:Y:S01]  /*73f0*/  FMUL.FTZ R171, R7.reuse, R5 ;  /* 0x0000000507ab7220 */ /* 0x040fe20000410000 */
[C---:B------:R-:W-:Y:S01]  /*7400*/  FFMA.FTZ R175, R154.reuse, R6, -R175 ;  /* 0x000000069aaf7223 */ /* 0x040fe200000108af */
[----:B------:R-:W-:Y:S01]  /*7410*/  HFMA2.MMA R5, -RZ, RZ, 0, 0 ;  /* 0x00000000ff057435 */ /* 0x000fe200000001ff */
[----:B------:R-:W-:Y:S01]  /*7420*/  FSEL R169, R7, R170, !P3 ;  /* 0x000000aa07a97208 */ /* 0x000fe20005800000 */
[----:B------:R-:W-:Y:S01]  /*7430*/  @P3 FFMA.FTZ R154, R154, R4, -R171 ;  /* 0x000000049a9a3223 */ /* 0x000fe200000108ab */
[----:B------:R-:W-:Y:S01]  /*7440*/  @P3 FADD.FTZ R168, R168, R175 ;  /* 0x000000afa8a83221 */ /* 0x000fe20000010000 */
[----:B------:R-:W-:Y:S01]  /*7450*/  FMUL.FTZ R171, R142, R163 ;  /* 0x000000a38eab7220 */ /* 0x000fe20000410000 */
[----:B------:R-:W-:Y:S01]  /*7460*/  SHFL.IDX PT, R175, R16, RZ, 0x1f ;  /* 0x00001fff10af7589 */ /* 0x000fe200000e0000 */
[----:B------:R-:W-:Y:S01]  /*7470*/  ISETP.NE.AND P3, PT, R22, RZ, PT ;  /* 0x000000ff1600720c */ /* 0x000fe20003f65270 */
[-C--:B------:R-:W-:Y:S01]  /*7480*/  FFMA.FTZ R172, R149, R176.reuse, -R172 ;  /* 0x000000b095ac7223 */ /* 0x080fe200000108ac */
[----:B------:R-:W-:Y:S01]  /*7490*/  FADD.FTZ R196, -R171, R178 ;  /* 0x000000b2abc47221 */ /* 0x000fe20000010100 */
[----:B------:R-:W0:Y:S01]  /*74a0*/  SHFL.UP PT, R169, R169, 0x1, RZ ;  /* 0x04200000a9a97989 */ /* 0x000e2200000e00ff */
[----:B------:R-:W-:Y:S01]  /*74b0*/  FMUL.FTZ R178, R146, -R176 ;  /* 0x800000b092b27220 */ /* 0x000fe20000410000 */
[----:B------:R-:W-:Y:S01]  /*74c0*/  FMUL.FTZ R170, R142, R155 ;  /* 0x0000009b8eaa7220 */ /* 0x000fe20000410000 */
[----:B------:R-:W-:Y:S01]  /*74d0*/  MOV R4, 0x3f800000 ;  /* 0x3f80000000047802 */ /* 0x000fe20000000f00 */
[----:B------:R-:W1:Y:S01]  /*74e0*/  SHFL.UP PT, R154, R154, 0x1, RZ ;  /* 0x042000009a9a7989 */ /* 0x000e6200000e00ff */
[----:B------:R-:W-:Y:S01]  /*74f0*/  FFMA.FTZ R178, R149, R177, R178 ;  /* 0x000000b195b27223 */ /* 0x000fe200000100b2 */
[----:B------:R-:W-:Y:S01]  /*7500*/  CS2R R6, SRZ ;  /* 0x0000000000067805 */ /* 0x000fe2000001ff00 */
[C---:B------:R-:W-:Y:S01]  /*7510*/  FMUL.FTZ R176, R148.reuse, -R172 ;  /* 0x800000ac94b07220 */ /* 0x040fe20000410000 */
[----:B------:R-:W2:Y:S01]  /*7520*/  SHFL.UP PT, R168, R168, 0x1, RZ ;  /* 0x04200000a8a87989 */ /* 0x000ea200000e00ff */
[----:B------:R-:W-:Y:S01]  /*7530*/  FMUL.FTZ R179, R148, -R178 ;  /* 0x800000b294b37220 */ /* 0x000fe20000410000 */
[----:B------:R-:W-:Y:S01]  /*7540*/  FADD.FTZ R182, R170, R185 ;  /* 0x000000b9aab67221 */ /* 0x000fe20000010000 */
[----:B------:R-:W-:Y:S01]  /*7550*/  FMUL.FTZ R208, R145, -R196 ;  /* 0x800000c491d07220 */ /* 0x000fe20000410000 */
[----:B------:R3:W4:Y:S01]  /*7560*/  SHFL.UP PT, R16, R156, 0x1, RZ ;  /* 0x042000009c107989 */ /* 0x00072200000e00ff */
[C---:B------:R-:W-:Y:S01]  /*7570*/  FFMA.FTZ R220, R143.reuse, R172, -R179 ;  /* 0x000000ac8fdc7223 */ /* 0x040fe200000108b3 */
[----:B------:R-:W-:Y:S01]  /*7580*/  FFMA.FTZ R176, R143, R178, R176 ;  /* 0x000000b28fb07223 */ /* 0x000fe200000100b0 */
[-C--:B------:R-:W-:Y:S01]  /*7590*/  FFMA.FTZ R221, R153, R182.reuse, -R208 ;  /* 0x000000b699dd7223 */ /* 0x080fe200000108d0 */
[----:B------:R0:W4:Y:S01]  /*75a0*/  @!P0 LDS.128 R4, [R126+0x1980] ;  /* 0x001980007e048984 */ /* 0x0001220000000c00 */
[----:B------:R-:W-:Y:S01]  /*75b0*/  FMUL.FTZ R182, R145, -R182 ;  /* 0x800000b691b67220 */ /* 0x000fe20000410000 */
[----:B------:R-:W-:Y:S01]  /*75c0*/  ISETP.NE.AND P0, PT, R183, 0x1f, PT ;  /* 0x0000001fb700780c */ /* 0x000fe20003f05270 */
[----:B------:R-:W-:Y:S01]  /*75d0*/  FMUL.FTZ R178, R145, -R176 ;  /* 0x800000b091b27220 */ /* 0x000fe20000410000 */
[----:B---3--:R-:W3:Y:S01]  /*75e0*/  @!P3 S2R R156, SR_CgaCtaId ;  /* 0x00000000009cb919 */ /* 0x008ee20000008800 */
[----:B------:R-:W-:Y:S01]  /*75f0*/  FFMA.FTZ R185, R153, R196, R182 ;  /* 0x000000c499b97223 */ /* 0x000fe200000100b6 */
[-C--:B------:R-:W-:Y:S01]  /*7600*/  FMUL.FTZ R223, R145, -R220.reuse ;  /* 0x800000dc91df7220 */ /* 0x080fe20000410000 */
[----:B------:R-:W-:Y:S01]  /*7610*/  FFMA.FTZ R220, R153, R220, -R178 ;  /* 0x000000dc99dc7223 */ /* 0x000fe200000108b2 */
[C---:B0-----:R-:W-:Y:S01]  /*7620*/  FMUL.FTZ R172, R169.reuse, R17 ;  /* 0x00000011a9ac7220 */ /* 0x041fe20000410000 */
[----:B------:R-:W-:Y:S01]  /*7630*/  FMUL.FTZ R177, R169, R175 ;  /* 0x000000afa9b17220 */ /* 0x000fe20000410000 */
[----:B------:R-:W-:-:S02]  /*7640*/  FFMA.FTZ R223, R153, R176, R223 ;  /* 0x000000b099df7223 */ /* 0x000fc400000100df */
[C---:B-1----:R-:W-:Y:S01]  /*7650*/  FFMA.FTZ R169, R154.reuse, R175, -R172 ;  /* 0x000000af9aa97223 */ /* 0x042fe200000108ac */
[----:B------:R-:W-:Y:S01]  /*7660*/  FFMA.FTZ R177, R154, R17, R177 ;  /* 0x000000119ab17223 */ /* 0x000fe200000100b1 */
[----:B------:R-:W-:Y:S01]  /*7670*/  FMUL.FTZ R172, R0, R155 ;  /* 0x0000009b00ac7220 */ /* 0x000fe20000410000 */
[----:B------:R0:W1:Y:S01]  /*7680*/  SHFL.DOWN PT, R154, R220, 0x1, 0x1f ;  /* 0x08201f00dc9a7f89 */ /* 0x00006200000e0000 */
[----:B--2---:R-:W-:Y:S01]  /*7690*/  @P2 FADD.FTZ R175, R168, R169 ;  /* 0x000000a9a8af2221 */ /* 0x004fe20000010000 */
[----:B------:R-:W-:Y:S01]  /*76a0*/  FMUL.FTZ R168, R0, R163 ;  /* 0x000000a300a87220 */ /* 0x000fe20000410000 */
[----:B------:R-:W-:Y:S01]  /*76b0*/  FADD.FTZ R221, R172, R221 ;  /* 0x000000ddacdd7221 */ /* 0x000fe20000010000 */
[----:B------:R0:W2:Y:S01]  /*76c0*/  SHFL.DOWN PT, R176, R223, 0x1, 0x1f ;  /* 0x08201f00dfb07f89 */ /* 0x0000a200000e0000 */
[----:B----4-:R-:W-:Y:S01]  /*76d0*/  @P2 FADD.FTZ R17, R16, R177 ;  /* 0x000000b110112221 */ /* 0x010fe20000010000 */
[----:B------:R-:W-:Y:S01]  /*76e0*/  FMUL.FTZ R16, R15, R175 ;  /* 0x000000af0f107220 */ /* 0x000fe20000410000 */
[----:B------:R-:W-:-:S02]  /*76f0*/  FADD.FTZ R222, -R168, R185 ;  /* 0x000000b9a8de7221 */ /* 0x000fc40000010100 */
[-C--:B------:R-:W-:Y:S01]  /*7700*/  FMUL.FTZ R169, R15, R17.reuse ;  /* 0x000000110fa97220 */ /* 0x080fe20000410000 */
[C---:B------:R-:W-:Y:S02]  /*7710*/  FFMA.FTZ R16, R14.reuse, R17, R16 ;  /* 0x000000110e107223 */ /* 0x040fe40000010010 */
[----:B------:R0:W4:Y:S01]  /*7720*/  SHFL.DOWN PT, R178, R222, 0x1, 0x1f ;  /* 0x08201f00deb27f89 */ /* 0x00012200000e0000 */
[----:B------:R-:W-:-:S03]  /*7730*/  FFMA.FTZ R169, R14, R175, -R169 ;  /* 0x000000af0ea97223 */ /* 0x000fc600000108a9 */
[----:B------:R0:W0:Y:S01]  /*7740*/  SHFL.DOWN PT, R14, R221, 0x1, 0x1f ;  /* 0x08201f00dd0e7f89 */ /* 0x00002200000e0000 */
[----:B------:R-:W-:Y:S05]  /*7750*/  @!P0 BRA `(.L_x_12542) ;  /* 0x00000000002c8947 */ /* 0x000fea0003800000 */
[C---:B--2---:R-:W-:Y:S01]  /*7760*/  FMUL.FTZ R15, R223.reuse, R176 ;  /* 0x000000b0df0f7220 */ /* 0x044fe20000410000 */
[C---:B----4-:R-:W-:Y:S01]  /*7770*/  FMUL.FTZ R17, R223.reuse, R178 ;  /* 0x000000b2df117220 */ /* 0x050fe20000410000 */
[----:B0-----:R-:W-:Y:S01]  /*7780*/  FMUL.FTZ R155, R223, R14 ;  /* 0x0000000edf9b7220 */ /* 0x001fe20000410000 */
[C---:B-1----:R-:W-:Y:S01]  /*7790*/  FMUL.FTZ R223, R154.reuse, R223 ;  /* 0x000000df9adf7220 */ /* 0x042fe20000410000 */
[----:B------:R-:W-:Y:S01]  /*77a0*/  FFMA.FTZ R15, R154, R220, -R15 ;  /* 0x000000dc9a0f7223 */ /* 0x000fe2000001080f */
[C---:B------:R-:W-:Y:S01]  /*77b0*/  FFMA.FTZ R14, R220.reuse, R14, -R17 ;  /* 0x0000000edc0e7223 */ /* 0x040fe20000010811 */
[C---:B------:R-:W-:Y:S01]  /*77c0*/  FFMA.FTZ R155, R220.reuse, R178, R155 ;  /* 0x000000b2dc9b7223 */ /* 0x040fe2000001009b */
[----:B------:R-:W-:Y:S02]  /*77d0*/  FFMA.FTZ R223, R220, R176, R223 ;  /* 0x000000b0dcdf7223 */ /* 0x000fe400000100df */
[----:B------:R-:W-:Y:S01]  /*77e0*/  FADD.FTZ R221, R221, R14 ;  /* 0x0000000edddd7221 */ /* 0x000fe20000010000 */
[----:B------:R-:W-:Y:S01]  /*77f0*/  FADD.FTZ R222, R222, R155 ;  /* 0x0000009bdede7221 */ /* 0x000fe20000010000 */
[----:B------:R-:W-:-:S07]  /*7800*/  MOV R220, R15 ;  /* 0x0000000f00dc7202 */ /* 0x000fce0000000f00 */
.L_x_12542:
[----:B------:R-:W-:Y:S05]  /*7810*/  BSYNC B0 ;  /* 0x0000000000007941 */ /* 0x000fea0003800000 */
.L_x_12541:
[----:B------:R-:W-:Y:S01]  /*7820*/  ISETP.GT.U32.AND P0, PT, R183, 0x1d, PT ;  /* 0x0000001db700780c */ /* 0x000fe20003f04070 */
[----:B-1----:R-:W-:Y:S01]  /*7830*/  FADD.FTZ R154, RZ, R16 ;  /* 0x00000010ff9a7221 */ /* 0x002fe20000010000 */
[----:B------:R-:W-:Y:S01]  /*7840*/  FADD.FTZ R174, R174, R169 ;  /* 0x000000a9aeae7221 */ /* 0x000fe20000010000 */
[----:B------:R1:W1:Y:S01]  /*7850*/  SHFL.DOWN PT, R16, R220, 0x2, 0x1f ;  /* 0x08401f00dc107f89 */ /* 0x00026200000e0000 */
[----:B------:R-:W-:Y:S01]  /*7860*/  BSSY B0, `(.L_x_12543) ;  /* 0x0000014000007945 */ /* 0x000fe20003800000 */
[C---:B0-----:R-:W-:Y:S01]  /*7870*/  FMUL.FTZ R14, R145.reuse, R154 ;  /* 0x0000009a910e7220 */ /* 0x041fe20000410000 */
[-C--:B------:R-:W-:Y:S01]  /*7880*/  FMUL.FTZ R15, R145, R174.reuse ;  /* 0x000000ae910f7220 */ /* 0x080fe20000410000 */
[----:B--2---:R0:W2:Y:S02]  /*7890*/  SHFL.DOWN PT, R176, R223, 0x2, 0x1f ;  /* 0x08401f00dfb07f89 */ /* 0x0040a400000e0000 */
[C---:B------:R-:W-:Y:S01]  /*78a0*/  FFMA.FTZ R175, R153.reuse, R174, -R14 ;  /* 0x000000ae99af7223 */ /* 0x040fe2000001080e */
[----:B------:R-:W-:Y:S01]  /*78b0*/  FFMA.FTZ R15, R153, R154, R15 ;  /* 0x0000009a990f7223 */ /* 0x000fe2000001000f */
[----:B----4-:R0:W4:Y:S04]  /*78c0*/  SHFL.DOWN PT, R178, R221, 0x2, 0x1f ;  /* 0x08401f00ddb27f89 */ /* 0x01012800000e0000 */
[----:B------:R0:W0:Y:S01]  /*78d0*/  SHFL.DOWN PT, R182, R222, 0x2, 0x1f ;  /* 0x08401f00deb67f89 */ /* 0x00002200000e0000 */
[----:B------:R-:W-:Y:S05]  /*78e0*/  @P0 BRA `(.L_x_12544) ;  /* 0x00000000002c0947 */ /* 0x000fea0003800000 */
[C---:B--2---:R-:W-:Y:S01]  /*78f0*/  FMUL.FTZ R17, R223.reuse, R176 ;  /* 0x000000b0df117220 */ /* 0x044fe20000410000 */
[C---:B0-----:R-:W-:Y:S01]  /*7900*/  FMUL.FTZ R155, R223.reuse, R182 ;  /* 0x000000b6df9b7220 */ /* 0x041fe20000410000 */
[C---:B----4-:R-:W-:Y:S01]  /*7910*/  FMUL.FTZ R163, R223.reuse, R178 ;  /* 0x000000b2dfa37220 */ /* 0x050fe20000410000 */
[-C--:B-1----:R-:W-:Y:S01]  /*7920*/  FMUL.FTZ R223, R223, R16.reuse ;  /* 0x00000010dfdf7220 */ /* 0x082fe20000410000 */
[C---:B------:R-:W-:Y:S01]  /*7930*/  FFMA.FTZ R17, R220.reuse, R16, -R17 ;  /* 0x00000010dc117223 */ /* 0x040fe20000010811 */
[C---:B------:R-:W-:Y:S01]  /*7940*/  FFMA.FTZ R14, R220.reuse, R178, -R155 ;  /* 0x000000b2dc0e7223 */ /* 0x040fe2000001089b */
[C---:B------:R-:W-:Y:S01]  /*7950*/  FFMA.FTZ R163, R220.reuse, R182, R163 ;  /* 0x000000b6dca37223 */ /* 0x040fe200000100a3 */
[----:B------:R-:W-:Y:S02]  /*7960*/  FFMA.FTZ R223, R220, R176, R223 ;  /* 0x000000b0dcdf7223 */ /* 0x000fe400000100df */
[----:B------:R-:W-:Y:S01]  /*7970*/  FADD.FTZ R221, R221, R14 ;  /* 0x0000000edddd7221 */ /* 0x000fe20000010000 */
[----:B------:R-:W-:Y:S01]  /*7980*/  FADD.FTZ R222, R222, R163 ;  /* 0x000000a3dede7221 */ /* 0x000fe20000010000 */
[----:B------:R-:W-:-:S07]  /*7990*/  MOV R220, R17 ;  /* 0x0000001100dc7202 */ /* 0x000fce0000000f00 */
.L_x_12544:
[----:B------:R-:W-:Y:S05]  /*79a0*/  BSYNC B0 ;  /* 0x0000000000007941 */ /* 0x000fea0003800000 */
.L_x_12543:
[C---:B------:R-:W-:Y:S01]  /*79b0*/  ISETP.GT.U32.AND P0, PT, R183.reuse, 0x1b, PT ;  /* 0x0000001bb700780c */ /* 0x040fe20003f04070 */
[----:B------:R-:W-:Y:S01]  /*79c0*/  FFMA.FTZ R175, R74, R121, R175 ;  /* 0x000000794aaf7223 */ /* 0x000fe200000100af */
[----:B------:R-:W-:Y:S01]  /*79d0*/  FADD.FTZ R17, RZ, R15 ;  /* 0x0000000fff117221 */ /* 0x000fe20000010000 */
[----:B----4-:R4:W3:Y:S01]  /*79e0*/  SHFL.DOWN PT, R178, R220, 0x4, 0x1f ;  /* 0x08801f00dcb27f89 */ /* 0x0108e200000e0000 */
[----:B------:R-:W-:Y:S01]  /*79f0*/  BSSY B0, `(.L_x_12545) ;  /* 0x0000016000007945 */ /* 0x000fe20003800000 */
[C---:B-1----:R-:W-:Y:S01]  /*7a00*/  FMUL.FTZ R16, R148.reuse, R175 ;  /* 0x000000af94107220 */ /* 0x042fe20000410000 */
[-C--:B------:R-:W-:Y:S01]  /*7a10*/  FMUL.FTZ R14, R148, R17.reuse ;  /* 0x00000011940e7220 */ /* 0x080fe20000410000 */
[----:B0-----:R4:W0:Y:S01]  /*7a20*/  SHFL.DOWN PT, R182, R223, 0x4, 0x1f ;  /* 0x08801f00dfb67f89 */ /* 0x00182200000e0000 */
[----:B------:R-:W-:Y:S01]  /*7a30*/  ISETP.GT.U32.AND P4, PT, R183, 0x17, PT ;  /* 0x00000017b700780c */ /* 0x000fe20003f84070 */
[----:B------:R-:W-:Y:S01]  /*7a40*/  FFMA.FTZ R16, R143, R17, R16 ;  /* 0x000000118f107223 */ /* 0x000fe20000010010 */
[----:B------:R-:W-:Y:S01]  /*7a50*/  ISETP.GT.U32.AND P5, PT, R183, 0xf, PT ;  /* 0x0000000fb700780c */ /* 0x000fe20003fa4070 */
[----:B--2---:R4:W1:Y:S01]  /*7a60*/  SHFL.DOWN PT, R176, R221, 0x4, 0x1f ;  /* 0x08801f00ddb07f89 */ /* 0x00486200000e0000 */
[----:B------:R-:W-:-:S03]  /*7a70*/  FFMA.FTZ R14, R143, R175, -R14 ;  /* 0x000000af8f0e7223 */ /* 0x000fc6000001080e */
[----:B------:R4:W2:Y:S01]  /*7a80*/  SHFL.DOWN PT, R196, R222, 0x4, 0x1f ;  /* 0x08801f00dec47f89 */ /* 0x0008a200000e0000 */
[----:B------:R-:W-:Y:S07]  /*7a90*/  @P0 BRA `(.L_x_12546) ;  /* 0x00000000002c0947 */ /* 0x000fee0003800000 */
[C---:B0-----:R-:W-:Y:S01]  /*7aa0*/  FMUL.FTZ R15, R223.reuse, R182 ;  /* 0x000000b6df0f7220 */ /* 0x041fe20000410000 */
[C---:B--2---:R-:W-:Y:S01]  /*7ab0*/  FMUL.FTZ R121, R223.reuse, R196 ;  /* 0x000000c4df797220 */ /* 0x044fe20000410000 */
[C---:B-1----:R-:W-:Y:S01]  /*7ac0*/  FMUL.FTZ R155, R223.reuse, R176 ;  /* 0x000000b0df9b7220 */ /* 0x042fe20000410000 */
[-C--:B---34-:R-:W-:Y:S01]  /*7ad0*/  FMUL.FTZ R223, R223, R178.reuse ;  /* 0x000000b2dfdf7220 */ /* 0x098fe20000410000 */
[C---:B------:R-:W-:Y:S01]  /*7ae0*/  FFMA.FTZ R15, R220.reuse, R178, -R15 ;  /* 0x000000b2dc0f7223 */ /* 0x040fe2000001080f */
[C---:B------:R-:W-:Y:S01]  /*7af0*/  FFMA.FTZ R176, R220.reuse, R176, -R121 ;  /* 0x000000b0dcb07223 */ /* 0x040fe20000010879 */
[C---:B------:R-:W-:Y:S01]  /*7b00*/  FFMA.FTZ R155, R220.reuse, R196, R155 ;  /* 0x000000c4dc9b7223 */ /* 0x040fe2000001009b */
[----:B------:R-:W-:Y:S02]  /*7b10*/  FFMA.FTZ R223, R220, R182, R223 ;  /* 0x000000b6dcdf7223 */ /* 0x000fe400000100df */
[----:B------:R-:W-:Y:S01]  /*7b20*/  FADD.FTZ R221, R221, R176 ;  /* 0x000000b0dddd7221 */ /* 0x000fe20000010000 */
[----:B------:R-:W-:Y:S01]  /*7b30*/  FADD.FTZ R222, R222, R155 ;  /* 0x0000009bdede7221 */ /* 0x000fe20000010000 */
[----:B------:R-:W-:-:S07]  /*7b40*/  MOV R220, R15 ;  /* 0x0000000f00dc7202 */ /* 0x000fce0000000f00 */
.L_x_12546:
[----:B------:R-:W-:Y:S05]  /*7b50*/  BSYNC B0 ;  /* 0x0000000000007941 */ /* 0x000fea0003800000 */
.L_x_12545:
[----:B---3--:R-:W-:Y:S01]  /*7b60*/  FFMA.FTZ R178, R73, R120, R14 ;  /* 0x0000007849b27223 */ /* 0x008fe2000001000e */
[----:B-1----:R1:W3:Y:S01]  /*7b70*/  SHFL.DOWN PT, R176, R223, 0x8, 0x1f ;  /* 0x09001f00dfb07f89 */ /* 0x0022e200000e0000 */
[----:B------:R-:W-:Y:S01]  /*7b80*/  BSSY B0, `(.L_x_12547) ;  /* 0x0000011000007945 */ /* 0x000fe20003800000 */
[----:B------:R-:W-:Y:S02]  /*7b90*/  FADD.FTZ R16, RZ, R16 ;  /* 0x00000010ff107221 */ /* 0x000fe40000010000 */
[----:B------:R1:W1:Y:S04]  /*7ba0*/  SHFL.DOWN PT, R120, R220, 0x8, 0x1f ;  /* 0x09001f00dc787f89 */ /* 0x00026800000e0000 */
[----:B------:R1:W1:Y:S04]  /*7bb0*/  SHFL.DOWN PT, R14, R221, 0x8, 0x1f ;  /* 0x09001f00dd0e7f89 */ /* 0x00026800000e0000 */
[----:B0-----:R0:W0:Y:S01]  /*7bc0*/  SHFL.DOWN PT, R182, R222, 0x8, 0x1f ;  /* 0x09001f00deb67f89 */ /* 0x00102200000e0000 */
[----:B------:R-:W-:Y:S05]  /*7bd0*/  @P4 BRA `(.L_x_12548) ;  /* 0x00000000002c4947 */ /* 0x000fea0003800000 */
[C---:B---3--:R-:W-:Y:S01]  /*7be0*/  FMUL.FTZ R15, R223.reuse, R176 ;  /* 0x000000b0df0f7220 */ /* 0x048fe20000410000 */
[C---:B0-----:R-:W-:Y:S01]  /*7bf0*/  FMUL.FTZ R121, R223.reuse, R182 ;  /* 0x000000b6df797220 */ /* 0x041fe20000410000 */
[C---:B-1----:R-:W-:Y:S01]  /*7c00*/  FMUL.FTZ R155, R223.reuse, R14 ;  /* 0x0000000edf9b7220 */ /* 0x042fe20000410000 */
[-C--:B----4-:R-:W-:Y:S01]  /*7c10*/  FMUL.FTZ R223, R223, R120.reuse ;  /* 0x00000078dfdf7220 */ /* 0x090fe20000410000 */
[C---:B------:R-:W-:Y:S01]  /*7c20*/  FFMA.FTZ R15, R220.reuse, R120, -R15 ;  /* 0x00000078dc0f7223 */ /* 0x040fe2000001080f */
[C---:B------:R-:W-:Y:S01]  /*7c30*/  FFMA.FTZ R14, R220.reuse, R14, -R121 ;  /* 0x0000000edc0e7223 */ /* 0x040fe20000010879 */
[C---:B------:R-:W-:Y:S01]  /*7c40*/  FFMA.FTZ R155, R220.reuse, R182, R155 ;  /* 0x000000b6dc9b7223 */ /* 0x040fe2000001009b */
[----:B------:R-:W-:Y:S02]  /*7c50*/  FFMA.FTZ R223, R220, R176, R223 ;  /* 0x000000b0dcdf7223 */ /* 0x000fe400000100df */
[----:B------:R-:W-:Y:S01]  /*7c60*/  FADD.FTZ R221, R221, R14 ;  /* 0x0000000edddd7221 */ /* 0x000fe20000010000 */
[----:B------:R-:W-:Y:S01]  /*7c70*/  FADD.FTZ R222, R222, R155 ;  /* 0x0000009bdede7221 */ /* 0x000fe20000010000 */
[----:B------:R-:W-:-:S07]  /*7c80*/  MOV R220, R15 ;  /* 0x0000000f00dc7202 */ /* 0x000fce0000000f00 */
.L_x_12548:
[----:B------:R-:W-:Y:S05]  /*7c90*/  BSYNC B0 ;  /* 0x0000000000007941 */ /* 0x000fea0003800000 */
.L_x_12547:
[----:B---3--:R3:W3:Y:S01]  /*7ca0*/  SHFL.DOWN PT, R176, R220, 0x10, 0x1f ;  /* 0x0a001f00dcb07f89 */ /* 0x0086e200000e0000 */
[----:B------:R-:W-:Y:S01]  /*7cb0*/  BSSY B0, `(.L_x_12549) ;  /* 0x0000011000007945 */ /* 0x000fe20003800000 */
[----:B-1----:R-:W-:Y:S02]  /*7cc0*/  FMUL.FTZ R14, R146, R16 ;  /* 0x00000010920e7220 */ /* 0x002fe40000410000 */
[----:B0-----:R0:W1:Y:S04]  /*7cd0*/  SHFL.DOWN PT, R182, R223, 0x10, 0x1f ;  /* 0x0a001f00dfb67f89 */ /* 0x00106800000e0000 */
[----:B------:R0:W0:Y:S04]  /*7ce0*/  SHFL.DOWN PT, R120, R221, 0x10, 0x1f ;  /* 0x0a001f00dd787f89 */ /* 0x00002800000e0000 */
[----:B--2---:R2:W0:Y:S01]  /*7cf0*/  SHFL.DOWN PT, R196, R222, 0x10, 0x1f ;  /* 0x0a001f00dec47f89 */ /* 0x00442200000e0000 */
[----:B------:R-:W-:Y:S05]  /*7d00*/  @P5 BRA `(.L_x_12550) ;  /* 0x00000000002c5947 */ /* 0x000fea0003800000 */
[C---:B-1----:R-:W-:Y:S01]  /*7d10*/  FMUL.FTZ R15, R223.reuse, R182 ;  /* 0x000000b6df0f7220 */ /* 0x042fe20000410000 */
[C---:B0-----:R-:W-:Y:S01]  /*7d20*/  FMUL.FTZ R121, R223.reuse, R196 ;  /* 0x000000c4df797220 */ /* 0x041fe20000410000 */
[C---:B------:R-:W-:Y:S01]  /*7d30*/  FMUL.FTZ R155, R223.reuse, R120 ;  /* 0x00000078df9b7220 */ /* 0x040fe20000410000 */
[-C--:B---34-:R-:W-:Y:S01]  /*7d40*/  FMUL.FTZ R223, R223, R176.reuse ;  /* 0x000000b0dfdf7220 */ /* 0x098fe20000410000 */
[C---:B------:R-:W-:Y:S01]  /*7d50*/  FFMA.FTZ R15, R220.reuse, R176, -R15 ;  /* 0x000000b0dc0f7223 */ /* 0x040fe2000001080f */
[C---:B------:R-:W-:Y:S01]  /*7d60*/  FFMA.FTZ R120, R220.reuse, R120, -R121 ;  /* 0x00000078dc787223 */ /* 0x040fe20000010879 */
[C---:B------:R-:W-:Y:S01]  /*7d70*/  FFMA.FTZ R155, R220.reuse, R196, R155 ;  /* 0x000000c4dc9b7223 */ /* 0x040fe2000001009b */
[----:B------:R-:W-:Y:S02]  /*7d80*/  FFMA.FTZ R223, R220, R182, R223 ;  /* 0x000000b6dcdf7223 */ /* 0x000fe400000100df */
[----:B------:R-:W-:Y:S01]  /*7d90*/  FADD.FTZ R221, R221, R120 ;  /* 0x00000078dddd7221 */ /* 0x000fe20000010000 */
[----:B--2---:R-:W-:Y:S01]  /*7da0*/  FADD.FTZ R222, R222, R155 ;  /* 0x0000009bdede7221 */ /* 0x004fe20000010000 */
[----:B------:R-:W-:-:S07]  /*7db0*/  MOV R220, R15 ;  /* 0x0000000f00dc7202 */ /* 0x000fce0000000f00 */
.L_x_12550:
[----:B------:R-:W-:Y:S05]  /*7dc0*/  BSYNC B0 ;  /* 0x0000000000007941 */ /* 0x000fea0003800000 */
.L_x_12549:
[-C--:B------:R-:W-:Y:S01]  /*7dd0*/  FMUL.FTZ R15, R146, R178.reuse ;  /* 0x000000b2920f7220 */ /* 0x080fe20000410000 */
[----:B------:R-:W-:Y:S01]  /*7de0*/  FFMA.FTZ R177, R149, R178, -R14 ;  /* 0x000000b295b17223 */ /* 0x000fe2000001080e */
[----:B------:R-:W-:Y:S01]  /*7df0*/  SHFL.DOWN PT, R163, R223, 0x1, 0x1f ;  /* 0x08201f00dfa37f89 */ /* 0x000fe200000e0000 */
[----:B------:R-:W-:Y:S01]  /*7e00*/  ISETP.NE.AND P4, PT, R21, 0x1f, PT ;  /* 0x0000001f1500780c */ /* 0x000fe20003f85270 */
[----:B------:R-:W-:Y:S01]  /*7e10*/  FFMA.FTZ R15, R149, R16, R15 ;  /* 0x00000010950f7223 */ /* 0x000fe2000001000f */
[----:B------:R-:W-:Y:S01]  /*7e20*/  FFMA.FTZ R177, R72, R119, R177 ;  /* 0x0000007748b17223 */ /* 0x000fe200000100b1 */
[----:B0-----:R-:W0:Y:S01]  /*7e30*/  SHFL.IDX PT, R120, R6, RZ, 0x1f ;  /* 0x00001fff06787589 */ /* 0x001e2200000e0000 */
[----:B------:R-:W-:Y:S01]  /*7e40*/  @!P3 MOV R155, 0x400 ;  /* 0x00000400009bb802 */ /* 0x000fe20000000f00 */
[----:B------:R-:W-:Y:S01]  /*7e50*/  FADD.FTZ R15, RZ, R15 ;  /* 0x0000000fff0f7221 */ /* 0x000fe20000010000 */
[C---:B------:R-:W-:Y:S01]  /*7e60*/  FMUL.FTZ R119, R151.reuse, R177 ;  /* 0x000000b197777220 */ /* 0x040fe20000410000 */
[----:B------:R-:W5:Y:S01]  /*7e70*/  SHFL.IDX PT, R121, R7, RZ, 0x1f ;  /* 0x00001fff07797589 */ /* 0x000f6200000e0000 */
[----:B------:R-:W-:Y:S01]  /*7e80*/  @!P3 LEA R26, R156, R155, 0x18 ;  /* 0x0000009b9c1ab211 */ /* 0x000fe200078ec0ff */
[-C--:B------:R-:W-:Y:S01]  /*7e90*/  FMUL.FTZ R14, R151, R15.reuse ;  /* 0x0000000f970e7220 */ /* 0x080fe20000410000 */
[----:B------:R-:W-:Y:S01]  /*7ea0*/  FFMA.FTZ R119, R152, R15, R119 ;  /* 0x0000000f98777223 */ /* 0x000fe20000010077 */
[----:B------:R-:W2:Y:S01]  /*7eb0*/  SHFL.DOWN PT, R169, R220, 0x1, 0x1f ;  /* 0x08201f00dca97f89 */ /* 0x000ea200000e0000 */
[----:B------:R-:W-:Y:S01]  /*7ec0*/  ISETP.GT.AND P0, PT, R22, 0x1e, PT ;  /* 0x0000001e1600780c */ /* 0x000fe20003f04270 */
[----:B---3--:R-:W-:Y:S01]  /*7ed0*/  FFMA.FTZ R176, R152, R177, -R14 ;  /* 0x000000b198b07223 */ /* 0x008fe2000001080e */
[----:B------:R-:W-:Y:S01]  /*7ee0*/  FADD.FTZ R14, RZ, R119 ;  /* 0x00000077ff0e7221 */ /* 0x000fe20000010000 */
[----:B------:R-:W3:Y:S01]  /*7ef0*/  SHFL.DOWN PT, R185, R222, 0x1, 0x1f ;  /* 0x08201f00deb97f89 */ /* 0x000ee200000e0000 */
[----:B------:R-:W-:Y:S01]  /*7f00*/  BSSY B0, `(.L_x_12551) ;  /* 0x0000245000007945 */ /* 0x000fe20003800000 */
[----:B------:R-:W-:Y:S01]  /*7f10*/  FFMA.FTZ R176, R71, R118, R176 ;  /* 0x0000007647b07223 */ /* 0x000fe200000100b0 */
[C---:B------:R-:W-:Y:S01]  /*7f20*/  FMUL.FTZ R118, R150.reuse, R14 ;  /* 0x0000000e96767220 */ /* 0x040fe20000410000 */
[----:B-1----:R-:W1:Y:S02]  /*7f30*/  SHFL.DOWN PT, R182, R221, 0x1, 0x1f ;  /* 0x08201f00ddb67f89 */ /* 0x002e6400000e0000 */
[-C--:B------:R-:W-:Y:S01]  /*7f40*/  FMUL.FTZ R119, R150, R176.reuse ;  /* 0x000000b096777220 */ /* 0x080fe20000410000 */
[C---:B------:R-:W-:Y:S01]  /*7f50*/  FFMA.FTZ R179, R147.reuse, R176, -R118 ;  /* 0x000000b093b37223 */ /* 0x040fe20000010876 */
[----:B----4-:R-:W4:Y:S02]  /*7f60*/  SHFL.IDX PT, R223, R223, RZ, 0x1f ;  /* 0x00001fffdfdf7589 */ /* 0x010f2400000e0000 */
[----:B------:R-:W-:Y:S01]  /*7f70*/  FFMA.FTZ R119, R147, R14, R119 ;  /* 0x0000000e93777223 */ /* 0x000fe20000010077 */
[----:B------:R-:W-:Y:S01]  /*7f80*/  FFMA.FTZ R179, R70, R117, R179 ;  /* 0x0000007546b37223 */ /* 0x000fe200000100b3 */
[CC--:B0-----:R-:W-:Y:S01]  /*7f90*/  @P4 FMUL.FTZ R118, R163.reuse, R120.reuse ;  /* 0x00000078a3764220 */ /* 0x0c1fe20000410000 */
[----:B------:R-:W0:Y:S01]  /*7fa0*/  SHFL.IDX PT, R220, R220, RZ, 0x1f ;  /* 0x00001fffdcdc7589 */ /* 0x000e2200000e0000 */
[----:B------:R-:W-:Y:S01]  /*7fb0*/  FADD.FTZ R155, RZ, R119 ;  /* 0x00000077ff9b7221 */ /* 0x000fe20000010000 */
[----:B------:R-:W-:Y:S01]  /*7fc0*/  FMUL.FTZ R117, R188, R179 ;  /* 0x000000b3bc757220 */ /* 0x000fe20000410000 */
[----:B-----5:R-:W-:Y:S01]  /*7fd0*/  @P4 FMUL.FTZ R163, R163, R121 ;  /* 0x00000079a3a34220 */ /* 0x020fe20000410000 */
[----:B------:R-:W5:Y:S02]  /*7fe0*/  SHFL.IDX PT, R221, R221, RZ, 0x1f ;  /* 0x00001fffdddd7589 */ /* 0x000f6400000e0000 */
[----:B------:R-:W-:Y:S01]  /*7ff0*/  FFMA.FTZ R117, R186, R155, R117 ;  /* 0x0000009bba757223 */ /* 0x000fe20000010075 */
[C---:B--2---:R-:W-:Y:S01]  /*8000*/  @P4 FFMA.FTZ R118, R169.reuse, R121, R118 ;  /* 0x00000079a9764223 */ /* 0x044fe20000010076 */
[----:B------:R-:W-:Y:S01]  /*8010*/  @P4 FFMA.FTZ R163, R169, R120, -R163 ;  /* 0x00000078a9a34223 */ /* 0x000fe200000108a3 */
[----:B------:R-:W2:Y:S01]  /*8020*/  SHFL.IDX PT, R222, R222, RZ, 0x1f ;  /* 0x00001fffdede7589 */ /* 0x000ea200000e0000 */
[----:B------:R-:W-:Y:S01]  /*8030*/  FADD.FTZ R156, RZ, R117 ;  /* 0x00000075ff9c7221 */ /* 0x000fe20000010000 */
[----:B---3--:R-:W-:Y:S01]  /*8040*/  @P4 FADD.FTZ R121, R185, R118 ;  /* 0x00000076b9794221 */ /* 0x008fe20000010000 */
[----:B------:R-:W-:Y:S01]  /*8050*/  FMUL.FTZ R118, R188, R155 ;  /* 0x0000009bbc767220 */ /* 0x000fe20000410000 */
[----:B-1----:R-:W-:-:S02]  /*8060*/  @P4 FADD.FTZ R120, R182, R163 ;  /* 0x000000a3b6784221 */ /* 0x002fc40000010000 */
[----:B------:R-:W-:Y:S01]  /*8070*/  FMUL.FTZ R119, R121, -R3 ;  /* 0x8000000379777220 */ /* 0x000fe20000410000 */
[----:B------:R-:W-:Y:S01]  /*8080*/  FFMA.FTZ R118, R186, R179, -R118 ;  /* 0x000000b3ba767223 */ /* 0x000fe20000010876 */
[C---:B------:R-:W-:Y:S02]  /*8090*/  FMUL.FTZ R196, R120.reuse, -R3 ;  /* 0x8000000378c47220 */ /* 0x040fe40000410000 */
[----:B------:R-:W-:Y:S01]  /*80a0*/  FFMA.FTZ R120, R120, R2, -R119 ;  /* 0x0000000278787223 */ /* 0x000fe20000010877 */
[----:B------:R-:W-:Y:S01]  /*80b0*/  FFMA.FTZ R182, R69, R116, R118 ;  /* 0x0000007445b67223 */ /* 0x000fe20000010076 */
[----:B------:R-:W-:Y:S01]  /*80c0*/  SHF.L.U32 R119, R45, 0x10, RZ ;  /* 0x000000102d777819 */ /* 0x000fe200000006ff */
[----:B------:R-:W-:Y:S01]  /*80d0*/  FFMA.FTZ R196, R121, R2, R196 ;  /* 0x0000000279c47223 */ /* 0x000fe200000100c4 */
[----:B------:R-:W-:Y:S01]  /*80e0*/  FMUL.FTZ R2, R187, R156 ;  /* 0x0000009cbb027220 */ /* 0x000fe20000410000 */
[----:B------:R-:W-:Y:S01]  /*80f0*/  FADD.FTZ R167, R167, R120 ;  /* 0x00000078a7a77221 */ /* 0x000fe20000010000 */
[-C--:B------:R-:W-:Y:S01]  /*8100*/  FMUL.FTZ R3, R187, R182.reuse ;  /* 0x000000b6bb037220 */ /* 0x080fe20000410000 */
[----:B------:R-:W-:Y:S01]  /*8110*/  FADD.FTZ R165, -R165, R196 ;  /* 0x000000c4a5a57221 */ /* 0x000fe20000010100 */
[C---:B------:R-:W-:Y:S01]  /*8120*/  FFMA.FTZ R185, R189.reuse, R182, -R2 ;  /* 0x000000b6bdb97223 */ /* 0x040fe20000010802 */
[C---:B------:R-:W-:Y:S01]  /*8130*/  FMUL.FTZ R117, R198.reuse, -R167 ;  /* 0x800000a7c6757220 */ /* 0x040fe20000410000 */
[----:B------:R-:W-:Y:S01]  /*8140*/  FFMA.FTZ R3, R189, R156, R3 ;  /* 0x0000009cbd037223 */ /* 0x000fe20000010003 */
[----:B------:R-:W-:Y:S01]  /*8150*/  FMUL.FTZ R2, R198, -R165 ;  /* 0x800000a5c6027220 */ /* 0x000fe20000410000 */
[----:B------:R-:W-:Y:S01]  /*8160*/  FFMA.FTZ R185, R68, R115, R185 ;  /* 0x0000007344b97223 */ /* 0x000fe200000100b9 */
[C---:B------:R-:W-:Y:S01]  /*8170*/  FFMA.FTZ R117, R192.reuse, R165, R117 ;  /* 0x000000a5c0757223 */ /* 0x040fe20000010075 */
[----:B------:R-:W-:Y:S01]  /*8180*/  FADD.FTZ R169, RZ, R3 ;  /* 0x00000003ffa97221 */ /* 0x000fe20000010000 */
[----:B------:R-:W-:Y:S01]  /*8190*/  FFMA.FTZ R115, R192, R167, -R2 ;  /* 0x000000a7c0737223 */ /* 0x000fe20000010802 */
[----:B------:R-:W-:Y:S01]  /*81a0*/  FMUL.FTZ R3, R200, R185 ;  /* 0x000000b9c8037220 */ /* 0x000fe20000410000 */
[----:B------:R-:W-:Y:S01]  /*81b0*/  FADD.FTZ R164, -R164, R117 ;  /* 0x00000075a4a47221 */ /* 0x000fe20000010100 */
[-C--:B------:R-:W-:Y:S01]  /*81c0*/  FMUL.FTZ R116, R200, R169.reuse ;  /* 0x000000a9c8747220 */ /* 0x080fe20000410000 */
[----:B------:R-:W-:Y:S01]  /*81d0*/  FADD.FTZ R2, R166, R115 ;  /* 0x00000073a6027221 */ /* 0x000fe20000010000 */
[C---:B------:R-:W-:Y:S01]  /*81e0*/  FFMA.FTZ R3, R194.reuse, R169, R3 ;  /* 0x000000a9c2037223 */ /* 0x040fe20000010003 */
[C---:B------:R-:W-:Y:S01]  /*81f0*/  FMUL.FTZ R118, R201.reuse, -R164 ;  /* 0x800000a4c9767220 */ /* 0x040fe20000410000 */
[----:B------:R-:W-:Y:S01]  /*8200*/  FFMA.FTZ R116, R194, R185, -R116 ;  /* 0x000000b9c2747223 */ /* 0x000fe20000010874 */
[-C--:B------:R-:W-:Y:S01]  /*8210*/  FMUL.FTZ R115, R201, -R2.reuse ;  /* 0x80000002c9737220 */ /* 0x080fe20000410000 */
[----:B------:R-:W-:Y:S01]  /*8220*/  FADD.FTZ R166, RZ, R3 ;  /* 0x00000003ffa67221 */ /* 0x000fe20000010000 */
[----:B------:R-:W-:Y:S01]  /*8230*/  FFMA.FTZ R118, R195, R2, -R118 ;  /* 0x00000002c3767223 */ /* 0x000fe20000010876 */
[----:B------:R-:W-:Y:S01]  /*8240*/  FFMA.FTZ R196, R67, R114, R116 ;  /* 0x0000007243c47223 */ /* 0x000fe20000010074 */
        /* <DEDUP_REMOVED lines=29> */
[----:B------:R-:W-:Y:S01]  /*8420*/  FFMA.FTZ R113, R219, R208, -R114 ;  /* 0x000000d0db717223 */ /* 0x000fe20000010872 */
[----:B------:R-:W-:Y:S01]  /*8430*/  FMUL.FTZ R117, R217, -R112 ;  /* 0x80000070d9757220 */ /* 0x000fe20000410000 */
[----:B------:R-:W-:Y:S01]  /*8440*/  FFMA.FTZ R114, R219, R206, R115 ;  /* 0x000000cedb727223 */ /* 0x000fe20000010073 */
[-C--:B------:R-:W-:Y:S01]  /*8450*/  FMUL.FTZ R217, R217, -R226.reuse ;  /* 0x800000e2d9d97220 */ /* 0x080fe20000410000 */
        /* <DEDUP_REMOVED lines=13> */
[C---:B------:R-:W-:Y:S01]  /*8530*/  FFMA.FTZ R115, R212.reuse, R213, -R111 ;  /* 0x000000d5d4737223 */ /* 0x040fe2000001086f */
[----:B------:R-:W-:Y:S01]  /*8540*/  FFMA.FTZ R214, R63, R110, R116 ;  /* 0x0000006e3fd67223 */ /* 0x000fe20000010074 */
[----:B------:R-:W-:Y:S01]  /*8550*/  FFMA.FTZ R120, R212, R217, R120 ;  /* 0x000000d9d4787223 */ /* 0x000fe20000010078 */
[-C--:B------:R-:W-:Y:S01]  /*8560*/  FMUL.FTZ R111, R210, R211.reuse ;  /* 0x000000d3d26f7220 */ /* 0x080fe20000410000 */
[----:B------:R-:W-:Y:S01]  /*8570*/  FADD.FTZ R216, R216, R115 ;  /* 0x00000073d8d87221 */ /* 0x000fe20000010000 */
[-C--:B------:R-:W-:Y:S01]  /*8580*/  FMUL.FTZ R110, R210, R214.reuse ;  /* 0x000000d6d26e7220 */ /* 0x080fe20000410000 */
[----:B------:R-:W-:Y:S01]  /*8590*/  FADD.FTZ R210, -R215, R120 ;  /* 0x00000078d7d27221 */ /* 0x000fe20000010100 */
[C---:B------:R-:W-:Y:S01]  /*85a0*/  FFMA.FTZ R111, R204.reuse, R214, -R111 ;  /* 0x000000d6cc6f7223 */ /* 0x040fe2000001086f */
[C---:B------:R-:W-:Y:S01]  /*85b0*/  FMUL.FTZ R116, R205.reuse, -R216 ;  /* 0x800000d8cd747220 */ /* 0x040fe20000410000 */
[----:B------:R-:W-:Y:S01]  /*85c0*/  FFMA.FTZ R204, R204, R211, R110 ;  /* 0x000000d3cccc7223 */ /* 0x000fe2000001006e */
[-C--:B------:R-:W-:Y:S01]  /*85d0*/  FMUL.FTZ R115, R205, -R210.reuse ;  /* 0x800000d2cd737220 */ /* 0x080fe20000410000 */
[----:B------:R-:W-:Y:S01]  /*85e0*/  FFMA.FTZ R205, R62, R109, R111 ;  /* 0x0000006d3ecd7223 */ /* 0x000fe2000001006f */
[C---:B------:R-:W-:Y:S01]  /*85f0*/  FFMA.FTZ R110, R203.reuse, R210, R116 ;  /* 0x000000d2cb6e7223 */ /* 0x040fe20000010074 */
[----:B------:R-:W-:Y:S01]  /*8600*/  FADD.FTZ R204, RZ, R204 ;  /* 0x000000ccffcc7221 */ /* 0x000fe20000010000 */
[----:B------:R-:W-:Y:S01]  /*8610*/  FFMA.FTZ R116, R203, R216, -R115 ;  /* 0x000000d8cb747223 */ /* 0x000fe20000010873 */
[----:B----4-:R-:W-:Y:S01]  /*8620*/  FMUL.FTZ R111, R223, R7 ;  /* 0x00000007df6f7220 */ /* 0x010fe20000410000 */
[----:B------:R-:W-:Y:S01]  /*8630*/  FADD.FTZ R209, -R209, R110 ;  /* 0x0000006ed1d17221 */ /* 0x000fe20000010100 */
[CC--:B------:R-:W-:Y:S01]  /*8640*/  FMUL.FTZ R110, R201.reuse, R204.reuse ;  /* 0x000000ccc96e7220 */ /* 0x0c0fe20000410000 */
[----:B------:R-:W-:Y:S01]  /*8650*/  FMUL.FTZ R201, R201, R205 ;  /* 0x000000cdc9c97220 */ /* 0x000fe20000410000 */
[----:B------:R-:W-:Y:S01]  /*8660*/  FADD.FTZ R207, R207, R116 ;  /* 0x00000074cfcf7221 */ /* 0x000fe20000010000 */
[C---:B------:R-:W-:Y:S01]  /*8670*/  FMUL.FTZ R109, R200.reuse, -R209 ;  /* 0x800000d1c86d7220 */ /* 0x040fe20000410000 */
[C---:B------:R-:W-:Y:S01]  /*8680*/  FFMA.FTZ R110, R195.reuse, R205, -R110 ;  /* 0x000000cdc36e7223 */ /* 0x040fe2000001086e */
[----:B------:R-:W-:Y:S01]  /*8690*/  FFMA.FTZ R195, R195, R204, R201 ;  /* 0x000000ccc3c37223 */ /* 0x000fe200000100c9 */
[-C--:B------:R-:W-:Y:S01]  /*86a0*/  FMUL.FTZ R116, R200, -R207.reuse ;  /* 0x800000cfc8747220 */ /* 0x080fe20000410000 */
[----:B------:R-:W-:Y:S01]  /*86b0*/  SHF.L.U32 R121, R43, 0x10, RZ ;  /* 0x000000102b797819 */ /* 0x000fe200000006ff */
[----:B------:R-:W-:Y:S01]  /*86c0*/  FFMA.FTZ R200, R61, R108, R110 ;  /* 0x0000006c3dc87223 */ /* 0x000fe2000001006e */
[----:B------:R-:W-:Y:S01]  /*86d0*/  FADD.FTZ R195, RZ, R195 ;  /* 0x000000c3ffc37221 */ /* 0x000fe20000010000 */
[C---:B------:R-:W-:Y:S01]  /*86e0*/  FFMA.FTZ R108, R194.reuse, R207, -R109 ;  /* 0x000000cfc26c7223 */ /* 0x040fe2000001086d */
[----:B------:R-:W-:Y:S01]  /*86f0*/  FFMA.FTZ R116, R194, R209, R116 ;  /* 0x000000d1c2747223 */ /* 0x000fe20000010074 */
[CC--:B------:R-:W-:Y:S01]  /*8700*/  FMUL.FTZ R110, R198.reuse, R200.reuse ;  /* 0x000000c8c66e7220 */ /* 0x0c0fe20000410000 */
[-C--:B------:R-:W-:Y:S01]  /*8710*/  FMUL.FTZ R109, R198, R195.reuse ;  /* 0x000000c3c66d7220 */ /* 0x080fe20000410000 */
[----:B------:R-:W-:Y:S01]  /*8720*/  FADD.FTZ R194, R197, R108 ;  /* 0x0000006cc5c27221 */ /* 0x000fe20000010000 */
[----:B------:R-:W-:Y:S01]  /*8730*/  FADD.FTZ R198, -R193, R116 ;  /* 0x00000074c1c67221 */ /* 0x000fe20000010100 */
[----:B------:R-:W-:Y:S01]  /*8740*/  SHF.L.U32 R120, R44, 0x10, RZ ;  /* 0x000000102c787819 */ /* 0x000fe200000006ff */
[C---:B------:R-:W-:Y:S01]  /*8750*/  FFMA.FTZ R109, R192.reuse, R200, -R109 ;  /* 0x000000c8c06d7223 */ /* 0x040fe2000001086d */
[C---:B------:R-:W-:Y:S01]  /*8760*/  FMUL.FTZ R108, R187.reuse, -R194 ;  /* 0x800000c2bb6c7220 */ /* 0x040fe20000410000 */
[----:B------:R-:W-:Y:S01]  /*8770*/  FMUL.FTZ R187, R187, -R198 ;  /* 0x800000c6bbbb7220 */ /* 0x000fe20000410000 */
[----:B------:R-:W-:Y:S01]  /*8780*/  FFMA.FTZ R192, R192, R195, R110 ;  /* 0x000000c3c0c07223 */ /* 0x000fe2000001006e */
[----:B------:R-:W-:Y:S01]  /*8790*/  FMUL.FTZ R110, R223, R6 ;  /* 0x00000006df6e7220 */ /* 0x000fe20000410000 */
[C---:B------:R-:W-:Y:S01]  /*87a0*/  FFMA.FTZ R116, R189.reuse, R198, R108 ;  /* 0x000000c6bd747223 */ /* 0x040fe2000001006c */
[----:B------:R-:W-:Y:S01]  /*87b0*/  FFMA.FTZ R187, R189, R194, -R187 ;  /* 0x000000c2bdbb7223 */ /* 0x000fe200000108bb */
[----:B0-----:R-:W-:Y:S01]  /*87c0*/  FFMA.FTZ R108, R220, R6, -R111 ;  /* 0x00000006dc6c7223 */ /* 0x001fe2000001086f */
[----:B------:R-:W-:Y:S01]  /*87d0*/  FMUL.FTZ R6, R223, R4 ;  /* 0x00000004df067220 */ /* 0x000fe20000410000 */
[----:B------:R-:W-:Y:S01]  /*87e0*/  FADD.FTZ R191, -R191, R116 ;  /* 0x00000074bfbf7221 */ /* 0x000fe20000010100 */
[----:B------:R-:W-:Y:S01]  /*87f0*/  FADD.FTZ R187, R190, R187 ;  /* 0x000000bbbebb7221 */ /* 0x000fe20000010000 */
[----:B------:R-:W-:Y:S01]  /*8800*/  FFMA.FTZ R111, R220, R7, R110 ;  /* 0x00000007dc6f7223 */ /* 0x000fe2000001006e */
[----:B------:R-:W-:Y:S01]  /*8810*/  FFMA.FTZ R189, R60, R107, R109 ;  /* 0x0000006b3cbd7223 */ /* 0x000fe2000001006d */
[C---:B------:R-:W-:Y:S01]  /*8820*/  FMUL.FTZ R115, R188.reuse, -R191 ;  /* 0x800000bfbc737220 */ /* 0x040fe20000410000 */
[----:B------:R-:W-:Y:S01]  /*8830*/  FMUL.FTZ R188, R188, -R187 ;  /* 0x800000bbbcbc7220 */ /* 0x000fe20000410000 */
[----:B------:R-:W-:Y:S01]  /*8840*/  FMUL.FTZ R7, R223, R5 ;  /* 0x00000005df077220 */ /* 0x000fe20000410000 */
[----:B------:R-:W-:Y:S01]  /*8850*/  FFMA.FTZ R107, R0, R174, RZ ;  /* 0x000000ae006b7223 */ /* 0x000fe200000100ff */
[C---:B------:R-:W-:Y:S01]  /*8860*/  FFMA.FTZ R115, R186.reuse, R187, -R115 ;  /* 0x000000bbba737223 */ /* 0x040fe20000010873 */
[----:B------:R-:W-:Y:S01]  /*8870*/  FFMA.FTZ R188, R186, R191, R188 ;  /* 0x000000bfbabc7223 */ /* 0x000fe200000100bc */
[----:B------:R-:W-:Y:S01]  /*8880*/  FFMA.FTZ R5, R220, R5, R6 ;  /* 0x00000005dc057223 */ /* 0x000fe20000010006 */
[----:B-----5:R-:W-:Y:S01]  /*8890*/  FADD.FTZ R6, R221, R108 ;  /* 0x0000006cdd067221 */ /* 0x020fe20000010000 */
[----:B------:R-:W-:Y:S01]  /*88a0*/  FADD.FTZ R162, R162, R115 ;  /* 0x00000073a2a27221 */ /* 0x000fe20000010000 */
[----:B------:R-:W-:Y:S01]  /*88b0*/  FADD.FTZ R173, -R173, R188 ;  /* 0x000000bcadad7221 */ /* 0x000fe20000010100 */
[----:B------:R-:W-:Y:S01]  /*88c0*/  FFMA.FTZ R110, R142, R175, R107 ;  /* 0x000000af8e6e7223 */ /* 0x000fe2000001006b */
[----:B------:R-:W-:Y:S01]  /*88d0*/  FFMA.FTZ R109, R0, -R154, RZ ;  /* 0x8000009a006d7223 */ /* 0x000fe200000100ff */
[----:B------:R-:W-:Y:S01]  /*88e0*/  FFMA.FTZ R4, R220, R4, -R7 ;  /* 0x00000004dc047223 */ /* 0x000fe20000010807 */
[CC--:B------:R-:W-:Y:S01]  /*88f0*/  FMUL.FTZ R108, R150.reuse, -R173.reuse ;  /* 0x800000ad966c7220 */ /* 0x0c0fe20000410000 */
[----:B------:R-:W-:Y:S01]  /*8900*/  FMUL.FTZ R150, R150, -R162 ;  /* 0x800000a296967220 */ /* 0x000fe20000410000 */
[----:B--2---:R-:W-:Y:S01]  /*8910*/  FADD.FTZ R7, R222, R111 ;  /* 0x0000006fde077221 */ /* 0x004fe20000010000 */
[----:B------:R-:W-:Y:S01]  /*8920*/  FFMA.FTZ R111, R141, R178, R110 ;  /* 0x000000b28d6f7223 */ /* 0x000fe2000001006e */
[C---:B------:R-:W-:Y:S01]  /*8930*/  FFMA.FTZ R107, R147.reuse, R162, -R108 ;  /* 0x000000a2936b7223 */ /* 0x040fe2000001086c */
[----:B------:R-:W-:Y:S01]  /*8940*/  FFMA.FTZ R150, R147, R173, R150 ;  /* 0x000000ad93967223 */ /* 0x000fe20000010096 */
[----:B------:R-:W-:Y:S01]  /*8950*/  FFMA.FTZ R108, R142, -R17, R109 ;  /* 0x800000118e6c7223 */ /* 0x000fe2000001006d */
[----:B------:R0:W-:Y:S01]  /*8960*/  @!P1 STS.128 [R126+0x1980], R4 ;  /* 0x001980047e009388 */ /* 0x0001e20000000c00 */
[----:B------:R-:W-:Y:S01]  /*8970*/  FADD.FTZ R147, R144, R107 ;  /* 0x0000006b90937221 */ /* 0x000fe20000010000 */
[----:B------:R-:W-:Y:S01]  /*8980*/  FFMA.FTZ R110, R140, R177, R111 ;  /* 0x000000b18c6e7223 */ /* 0x000fe2000001006f */
[----:B------:R-:W-:Y:S01]  /*8990*/  FADD.FTZ R150, -R161, R150 ;  /* 0x00000096a1967221 */ /* 0x000fe20000010100 */
[----:B------:R-:W-:Y:S01]  /*89a0*/  FMUL.FTZ R109, R112, UR29 ;  /* 0x0000001d706d7c20 */ /* 0x000fe20008410000 */
[----:B------:R-:W-:Y:S01]  /*89b0*/  SHF.L.U32 R111, R53, 0x10, RZ ;  /* 0x00000010356f7819 */ /* 0x000fe200000006ff */
[----:B------:R-:W-:Y:S01]  /*89c0*/  FFMA.FTZ R107, R139, R176, R110 ;  /* 0x000000b08b6b7223 */ /* 0x000fe2000001006e */
[----:B------:R-:W-:Y:S01]  /*89d0*/  SHF.L.U32 R144, R184, 0x10, RZ ;  /* 0x00000010b8907819 */ /* 0x000fe200000006ff */
[----:B------:R-:W-:Y:S01]  /*89e0*/  FFMA.FTZ R109, R226, UR27, -R109 ;  /* 0x0000001be26d7c23 */ /* 0x000fe2000801086d */
[----:B------:R-:W-:Y:S01]  /*89f0*/  FFMA.FTZ R175, -R74, R121, R175 ;  /* 0x000000794aaf7223 */ /* 0x000fe200000101af */
[----:B------:R-:W-:Y:S01]  /*8a00*/  FFMA.FTZ R178, -R73, R120, R178 ;  /* 0x0000007849b27223 */ /* 0x000fe200000101b2 */
[----:B------:R-:W-:Y:S01]  /*8a10*/  FFMA.FTZ R177, -R72, R119, R177 ;  /* 0x0000007748b17223 */ /* 0x000fe200000101b1 */
[----:B------:R-:W-:Y:S01]  /*8a20*/  FMUL.FTZ R110, R114, R109 ;  /* 0x0000006d726e7220 */ /* 0x000fe20000410000 */
[----:B------:R-:W-:Y:S01]  /*8a30*/  FFMA.FTZ R174, -R75, R144, R174 ;  /* 0x000000904bae7223 */ /* 0x000fe200000101ae */
[----:B------:R-:W-:Y:S01]  /*8a40*/  SHF.L.U32 R117, R47, 0x10, RZ ;  /* 0x000000102f757819 */ /* 0x000fe200000006ff */
[----:B------:R-:W-:Y:S01]  /*8a50*/  FMUL.FTZ R212, R68, R198 ;  /* 0x000000c644d47220 */ /* 0x000fe20000410000 */
[----:B0-----:R-:W-:Y:S01]  /*8a60*/  FFMA.FTZ R7, R141, -R16, R108 ;  /* 0x800000108d077223 */ /* 0x001fe2000001006c */
[C---:B------:R-:W-:Y:S01]  /*8a70*/  FMUL.FTZ R5, R151.reuse, -R147 ;  /* 0x8000009397057220 */ /* 0x040fe20000410000 */
[-C--:B------:R-:W-:Y:S01]  /*8a80*/  FMUL.FTZ R4, R151, -R150.reuse ;  /* 0x8000009697047220 */ /* 0x080fe20000410000 */
        /* <DEDUP_REMOVED lines=13> */
[----:B------:R-:W-:Y:S01]  /*8b60*/  FFMA.FTZ R7, R137, -R156, R6 ;  /* 0x8000009c89077223 */ /* 0x000fe20000010006 */
[C---:B------:R-:W-:Y:S01]  /*8b70*/  FFMA.FTZ R5, R149.reuse, R159, -R4 ;  /* 0x0000009f95057223 */ /* 0x040fe20000010804 */
[----:B------:R-:W-:Y:S01]  /*8b80*/  FFMA.FTZ R146, R149, R151, R146 ;  /* 0x0000009795927223 */ /* 0x000fe20000010092 */
[----:B------:R-:W-:Y:S01]  /*8b90*/  FFMA.FTZ R6, R134, R199, R107 ;  /* 0x000000c786067223 */ /* 0x000fe2000001006b */
[----:B------:R-:W-:Y:S01]  /*8ba0*/  FFMA.FTZ R4, R136, -R169, R7 ;  /* 0x800000a988047223 */ /* 0x000fe20000010007 */
[----:B------:R-:W-:Y:S01]  /*8bb0*/  FMUL.FTZ R7, R226, UR29 ;  /* 0x0000001de2077c20 */ /* 0x000fe20008410000 */
[----:B------:R-:W-:Y:S01]  /*8bc0*/  FADD.FTZ R158, R158, R5 ;  /* 0x000000059e9e7221 */ /* 0x000fe20000010000 */
[----:B------:R-:W-:Y:S01]  /*8bd0*/  FADD.FTZ R146, -R157, R146 ;  /* 0x000000929d927221 */ /* 0x000fe20000010100 */
[----:B------:R-:W-:Y:S01]  /*8be0*/  FFMA.FTZ R5, R133, R208, R6 ;  /* 0x000000d085057223 */ /* 0x000fe20000010006 */
[----:B------:R-:W-:Y:S01]  /*8bf0*/  FFMA.FTZ R108, R112, UR27, R7 ;  /* 0x0000001b706c7c23 */ /* 0x000fe20008010007 */
[C---:B------:R-:W-:Y:S01]  /*8c00*/  FMUL.FTZ R7, R148.reuse, -R158 ;  /* 0x8000009e94077220 */ /* 0x040fe20000410000 */
[----:B------:R-:W-:Y:S01]  /*8c10*/  FMUL.FTZ R6, R148, -R146 ;  /* 0x8000009294067220 */ /* 0x000fe20000410000 */
[----:B------:R-:W-:Y:S01]  /*8c20*/  FFMA.FTZ R107, R135, -R166, R4 ;  /* 0x800000a6876b7223 */ /* 0x000fe20000010004 */
[----:B------:R-:W-:Y:S01]  /*8c30*/  FFMA.FTZ R4, R132, R113, R5 ;  /* 0x0000007184047223 */ /* 0x000fe20000010005 */
[C---:B------:R-:W-:Y:S01]  /*8c40*/  FFMA.FTZ R148, R143.reuse, R146, R7 ;  /* 0x000000928f947223 */ /* 0x040fe20000010007 */
[----:B------:R-:W-:Y:S01]  /*8c50*/  FFMA.FTZ R5, R143, R158, -R6 ;  /* 0x0000009e8f057223 */ /* 0x000fe20000010806 */
[----:B------:R-:W-:Y:S01]  /*8c60*/  FFMA.FTZ R6, R134, -R181, R107 ;  /* 0x800000b586067223 */ /* 0x000fe2000001006b */
[----:B------:R-:W-:Y:S01]  /*8c70*/  FFMA.FTZ R113, -R64, R111, R113 ;  /* 0x0000006f40717223 */ /* 0x000fe20000010171 */
[----:B------:R-:W-:Y:S01]  /*8c80*/  FADD.FTZ R148, -R171, R148 ;  /* 0x00000094ab947221 */ /* 0x000fe20000010100 */
[----:B------:R-:W-:Y:S01]  /*8c90*/  FADD.FTZ R170, R170, R5 ;  /* 0x00000005aaaa7221 */ /* 0x000fe20000010000 */
[----:B------:R-:W-:Y:S01]  /*8ca0*/  FFMA.FTZ R5, R133, -R206, R6 ;  /* 0x800000ce85057223 */ /* 0x000fe20000010006 */
[C---:B------:R-:W-:Y:S01]  /*8cb0*/  FMUL.FTZ R226, R64.reuse, R226 ;  /* 0x000000e240e27220 */ /* 0x040fe20000410000 */
[C---:B------:R-:W-:Y:S01]  /*8cc0*/  FMUL.FTZ R6, R145.reuse, -R148 ;  /* 0x8000009491067220 */ /* 0x040fe20000410000 */
[----:B------:R-:W-:Y:S01]  /*8cd0*/  FMUL.FTZ R145, R145, -R170 ;  /* 0x800000aa91917220 */ /* 0x000fe20000410000 */
        /* <DEDUP_REMOVED lines=8> */
[----:B------:R-:W-:Y:S01]  /*8d60*/  FFMA.FTZ R108, R132, -R114, R5 ;  /* 0x80000072846c7223 */ /* 0x000fe20000010005 */
[----:B------:R-:W-:Y:S01]  /*8d70*/  FADD.FTZ R95, R110, R95 ;  /* 0x0000005f6e5f7221 */ /* 0x000fe20000010000 */
[C---:B------:R-:W-:Y:S01]  /*8d80*/  FMUL.FTZ R143, R75.reuse, R172 ;  /* 0x000000ac4b8f7220 */ /* 0x040fe20000410000 */
[----:B------:R-:W-:Y:S01]  /*8d90*/  FMUL.FTZ R107, R75, R168 ;  /* 0x000000a84b6b7220 */ /* 0x000fe20000410000 */
[-C--:B------:R-:W-:Y:S01]  /*8da0*/  FMUL.FTZ R5, R114, R110.reuse ;  /* 0x0000006e72057220 */ /* 0x080fe20000410000 */
[----:B------:R-:W-:Y:S01]  /*8db0*/  FFMA.FTZ R7, R113, R110, R118 ;  /* 0x0000006e71077223 */ /* 0x000fe20000010076 */
[----:B------:R-:W-:Y:S01]  /*8dc0*/  FMUL.FTZ R109, R154, R143 ;  /* 0x0000008f9a6d7220 */ /* 0x000fe20000410000 */
[----:B------:R-:W-:Y:S01]  /*8dd0*/  FFMA.FTZ R6, R111, R112, R116 ;  /* 0x000000706f067223 */ /* 0x000fe20000010074 */
[----:B------:R-:W-:Y:S01]  /*8de0*/  FMUL.FTZ R110, R74, R148 ;  /* 0x000000944a6e7220 */ /* 0x000fe20000410000 */
[----:B------:R-:W-:Y:S01]  /*8df0*/  FMUL.FTZ R112, R17, R152 ;  /* 0x0000009811707220 */ /* 0x000fe20000410000 */
[-C--:B------:R-:W-:Y:S01]  /*8e00*/  FFMA.FTZ R109, R174, R107.reuse, -R109 ;  /* 0x0000006bae6d7223 */ /* 0x080fe2000001086d */
[----:B------:R-:W-:Y:S01]  /*8e10*/  FMUL.FTZ R107, R154, R107 ;  /* 0x0000006b9a6b7220 */ /* 0x000fe20000410000 */
[----:B------:R-:W-:Y:S01]  /*8e20*/  FMUL.FTZ R145, R73, R158 ;  /* 0x0000009e49917220 */ /* 0x000fe20000410000 */
[----:B------:R-:W-:Y:S01]  /*8e30*/  FFMA.FTZ R5, R113, R226, -R5 ;  /* 0x000000e271057223 */ /* 0x000fe20000010805 */
[-C--:B------:R-:W-:Y:S01]  /*8e40*/  FFMA.FTZ R112, R175, R110.reuse, -R112 ;  /* 0x0000006eaf707223 */ /* 0x080fe20000010870 */
[----:B------:R-:W-:Y:S01]  /*8e50*/  FMUL.FTZ R110, R17, R110 ;  /* 0x0000006e116e7220 */ /* 0x000fe20000410000 */
[----:B------:R-:W-:Y:S01]  /*8e60*/  FFMA.FTZ R107, R174, R143, R107 ;  /* 0x0000008fae6b7223 */ /* 0x000fe2000001006b */
[----:B------:R-:W-:Y:S01]  /*8e70*/  FMUL.FTZ R113, R73, R146 ;  /* 0x0000009249717220 */ /* 0x000fe20000410000 */
[----:B------:R-:W-:Y:S01]  /*8e80*/  FMUL.FTZ R115, R16, R145 ;  /* 0x0000009110737220 */ /* 0x000fe20000410000 */
[----:B------:R-:W-:Y:S01]  /*8e90*/  FMUL.FTZ R160, R72, R159 ;  /* 0x0000009f48a07220 */ /* 0x000fe20000410000 */
[----:B------:R-:W-:Y:S01]  /*8ea0*/  FADD.FTZ R109, RZ, R109 ;  /* 0x0000006dff6d7221 */ /* 0x000fe20000010000 */
[----:B------:R-:W-:Y:S01]  /*8eb0*/  FFMA.FTZ R110, R175, R152, R110 ;  /* 0x00000098af6e7223 */ /* 0x000fe2000001006e */
[----:B------:R-:W-:Y:S01]  /*8ec0*/  FADD.FTZ R107, RZ, R107 ;  /* 0x0000006bff6b7221 */ /* 0x000fe20000010000 */
[-C--:B------:R-:W-:Y:S01]  /*8ed0*/  FFMA.FTZ R114, R178, R113.reuse, -R115 ;  /* 0x00000071b2727223 */ /* 0x080fe20000010873 */
[----:B------:R-:W-:Y:S01]  /*8ee0*/  FMUL.FTZ R113, R16, R113 ;  /* 0x0000007110717220 */ /* 0x000fe20000410000 */
[----:B------:R-:W-:Y:S01]  /*8ef0*/  SHF.L.U32 R118, R46, 0x10, RZ ;  /* 0x000000102e767819 */ /* 0x000fe200000006ff */
[----:B------:R-:W-:Y:S01]  /*8f00*/  FMUL.FTZ R116, R72, R151 ;  /* 0x0000009748747220 */ /* 0x000fe20000410000 */
[----:B------:R-:W-:Y:S01]  /*8f10*/  FMUL.FTZ R186, R15, R160 ;  /* 0x000000a00fba7220 */ /* 0x000fe20000410000 */
[----:B------:R-:W-:Y:S01]  /*8f20*/  FMUL.FTZ R149, R71, R147 ;  /* 0x0000009347957220 */ /* 0x000fe20000410000 */
[----:B------:R-:W-:Y:S01]  /*8f30*/  FADD.FTZ R109, R109, R112 ;  /* 0x000000706d6d7221 */ /* 0x000fe20000010000 */
[----:B------:R-:W-:Y:S01]  /*8f40*/  FADD.FTZ R107, R107, R110 ;  /* 0x0000006e6b6b7221 */ /* 0x000fe20000010000 */
[----:B------:R-:W-:Y:S01]  /*8f50*/  FFMA.FTZ R110, R178, R145, R113 ;  /* 0x00000091b26e7223 */ /* 0x000fe20000010071 */
[----:B------:R-:W-:Y:S01]  /*8f60*/  FFMA.FTZ R186, R177, R116, -R186 ;  /* 0x00000074b1ba7223 */ /* 0x000fe200000108ba */
[C---:B------:R-:W-:Y:S01]  /*8f70*/  FFMA.FTZ R176, -R71.reuse, R118, R176 ;  /* 0x0000007647b07223 */ /* 0x040fe200000101b0 */
[----:B------:R-:W-:Y:S01]  /*8f80*/  FMUL.FTZ R113, R71, R150 ;  /* 0x0000009647717220 */ /* 0x000fe20000410000 */
        /* <DEDUP_REMOVED lines=11> */
[----:B------:R-:W-:Y:S01]  /*9040*/  SHF.L.U32 R116, R48, 0x10, RZ ;  /* 0x0000001030747819 */ /* 0x000fe200000006ff */
[C---:B------:R-:W-:Y:S01]  /*9050*/  FFMA.FTZ R179, -R70.reuse, R117, R179 ;  /* 0x0000007546b37223 */ /* 0x040fe200000101b3 */
[----:B------:R-:W-:Y:S01]  /*9060*/  FMUL.FTZ R114, R70, R173 ;  /* 0x000000ad46727220 */ /* 0x000fe20000410000 */
[----:B------:R-:W-:Y:S01]  /*9070*/  FMUL.FTZ R188, R155, R186 ;  /* 0x000000ba9bbc7220 */ /* 0x000fe20000410000 */
[----:B------:R-:W-:Y:S01]  /*9080*/  FMUL.FTZ R153, R69, R187 ;  /* 0x000000bb45997220 */ /* 0x000fe20000410000 */
[----:B------:R-:W-:Y:S01]  /*9090*/  FADD.FTZ R107, R107, R110 ;  /* 0x0000006e6b6b7221 */ /* 0x000fe20000010000 */
[----:B------:R-:W-:Y:S01]  /*90a0*/  SHF.L.U32 R115, R49, 0x10, RZ ;  /* 0x0000001031737819 */ /* 0x000fe200000006ff */
[----:B------:R-:W-:Y:S01]  /*90b0*/  FFMA.FTZ R110, R179, R114, -R188 ;  /* 0x00000072b36e7223 */ /* 0x000fe200000108bc */
[----:B------:R-:W-:Y:S01]  /*90c0*/  FFMA.FTZ R182, -R69, R116, R182 ;  /* 0x0000007445b67223 */ /* 0x000fe200000101b6 */
[----:B------:R-:W-:Y:S01]  /*90d0*/  FMUL.FTZ R114, R155, R114 ;  /* 0x000000729b727220 */ /* 0x000fe20000410000 */
[----:B------:R-:W-:Y:S01]  /*90e0*/  FMUL.FTZ R113, R69, R191 ;  /* 0x000000bf45717220 */ /* 0x000fe20000410000 */
[----:B------:R-:W-:Y:S01]  /*90f0*/  FMUL.FTZ R157, R156, R153 ;  /* 0x000000999c9d7220 */ /* 0x000fe20000410000 */
[C---:B------:R-:W-:Y:S01]  /*9100*/  FMUL.FTZ R188, R68.reuse, R194 ;  /* 0x000000c244bc7220 */ /* 0x040fe20000410000 */
[----:B------:R-:W-:Y:S01]  /*9110*/  FFMA.FTZ R114, R179, R186, R114 ;  /* 0x000000bab3727223 */ /* 0x000fe20000010072 */
[----:B------:R-:W-:Y:S01]  /*9120*/  FFMA.FTZ R185, -R68, R115, R185 ;  /* 0x0000007344b97223 */ /* 0x000fe200000101b9 */
[-C--:B------:R-:W-:Y:S01]  /*9130*/  FFMA.FTZ R190, R182, R113.reuse, -R157 ;  /* 0x00000071b6be7223 */ /* 0x080fe2000001089d */
[----:B------:R-:W-:Y:S01]  /*9140*/  FMUL.FTZ R220, R169, R188 ;  /* 0x000000bca9dc7220 */ /* 0x000fe20000410000 */
[----:B------:R-:W-:Y:S01]  /*9150*/  FMUL.FTZ R113, R156, R113 ;  /* 0x000000719c717220 */ /* 0x000fe20000410000 */
[----:B------:R-:W-:Y:S01]  /*9160*/  FADD.FTZ R109, R109, R112 ;  /* 0x000000706d6d7221 */ /* 0x000fe20000010000 */
[----:B------:R-:W-:Y:S01]  /*9170*/  FADD.FTZ R107, R107, R114 ;  /* 0x000000726b6b7221 */ /* 0x000fe20000010000 */
[-C--:B------:R-:W-:Y:S01]  /*9180*/  FFMA.FTZ R220, R185, R212.reuse, -R220 ;  /* 0x000000d4b9dc7223 */ /* 0x080fe200000108dc */
[----:B------:R-:W-:Y:S01]  /*9190*/  FFMA.FTZ R112, R182, R153, R113 ;  /* 0x00000099b6707223 */ /* 0x000fe20000010071 */
[----:B------:R-:W-:Y:S01]  /*91a0*/  SHF.L.U32 R114, R50, 0x10, RZ ;  /* 0x0000001032727819 */ /* 0x000fe200000006ff */
[----:B------:R-:W-:Y:S01]  /*91b0*/  FMUL.FTZ R212, R169, R212 ;  /* 0x000000d4a9d47220 */ /* 0x000fe20000410000 */
[----:B------:R-:W-:Y:S01]  /*91c0*/  FMUL.FTZ R157, R67, R207 ;  /* 0x000000cf439d7220 */ /* 0x000fe20000410000 */
[----:B------:R-:W-:Y:S01]  /*91d0*/  FADD.FTZ R109, R109, R110 ;  /* 0x0000006e6d6d7221 */ /* 0x000fe20000010000 */
[----:B------:R-:W-:Y:S01]  /*91e0*/  FMUL.FTZ R113, R67, R209 ;  /* 0x000000d143717220 */ /* 0x000fe20000410000 */
[----:B------:R-:W-:Y:S01]  /*91f0*/  FADD.FTZ R107, R107, R112 ;  /* 0x000000706b6b7221 */ /* 0x000fe20000010000 */
[----:B------:R-:W-:Y:S01]  /*9200*/  FFMA.FTZ R212, R185, R188, R212 ;  /* 0x000000bcb9d47223 */ /* 0x000fe200000100d4 */
[----:B------:R-:W-:Y:S01]  /*9210*/  FFMA.FTZ R196, -R67, R114, R196 ;  /* 0x0000007243c47223 */ /* 0x000fe200000101c4 */
[C---:B------:R-:W-:Y:S01]  /*9220*/  FMUL.FTZ R112, R166.reuse, R157 ;  /* 0x0000009da6707220 */ /* 0x040fe20000410000 */
[-C--:B------:R-:W-:Y:S01]  /*9230*/  FMUL.FTZ R161, R166, R113.reuse ;  /* 0x00000071a6a17220 */ /* 0x080fe20000410000 */
[----:B------:R-:W-:Y:S01]  /*9240*/  FADD.FTZ R109, R109, R190 ;  /* 0x000000be6d6d7221 */ /* 0x000fe20000010000 */
[----:B------:R-:W-:Y:S01]  /*9250*/  FADD.FTZ R107, R107, R212 ;  /* 0x000000d46b6b7221 */ /* 0x000fe20000010000 */
[C---:B------:R-:W-:Y:S01]  /*9260*/  FFMA.FTZ R212, R196.reuse, R113, -R112 ;  /* 0x00000071c4d47223 */ /* 0x040fe20000010870 */
[----:B------:R-:W-:Y:S01]  /*9270*/  FFMA.FTZ R110, R196, R157, R161 ;  /* 0x0000009dc46e7223 */ /* 0x000fe200000100a1 */
[----:B------:R-:W-:Y:S01]  /*9280*/  FADD.FTZ R109, R109, R220 ;  /* 0x000000dc6d6d7221 */ /* 0x000fe20000010000 */
[----:B------:R-:W-:Y:S01]  /*9290*/  SHF.L.U32 R113, R51, 0x10, RZ ;  /* 0x0000001033717819 */ /* 0x000fe200000006ff */
[C---:B------:R-:W-:Y:S01]  /*92a0*/  FMUL.FTZ R190, R66.reuse, R216 ;  /* 0x000000d842be7220 */ /* 0x040fe20000410000 */
[----:B------:R-:W-:Y:S01]  /*92b0*/  FADD.FTZ R107, R107, R110 ;  /* 0x0000006e6b6b7221 */ /* 0x000fe20000010000 */
[----:B------:R-:W-:Y:S01]  /*92c0*/  FADD.FTZ R109, R109, R212 ;  /* 0x000000d46d6d7221 */ /* 0x000fe20000010000 */
[C---:B------:R-:W-:Y:S01]  /*92d0*/  FMUL.FTZ R110, R66.reuse, R210 ;  /* 0x000000d2426e7220 */ /* 0x040fe20000410000 */
[----:B------:R-:W-:Y:S01]  /*92e0*/  FFMA.FTZ R199, -R66, R113, R199 ;  /* 0x0000007142c77223 */ /* 0x000fe200000101c7 */
[----:B------:R-:W-:Y:S01]  /*92f0*/  FMUL.FTZ R212, R181, R190 ;  /* 0x000000beb5d47220 */ /* 0x000fe20000410000 */
[----:B------:R-:W-:Y:S01]  /*9300*/  SHF.L.U32 R112, R52, 0x10, RZ ;  /* 0x0000001034707819 */ /* 0x000fe200000006ff */
[----:B------:R-:W-:Y:S01]  /*9310*/  FMUL.FTZ R220, R213, UR29 ;  /* 0x0000001dd5dc7c20 */ /* 0x000fe20008410000 */
[----:B------:R-:W-:Y:S01]  /*9320*/  FMUL.FTZ R161, R65, R213 ;  /* 0x000000d541a17220 */ /* 0x000fe20000410000 */
[-C--:B------:R-:W-:Y:S01]  /*9330*/  FFMA.FTZ R212, R199, R110.reuse, -R212 ;  /* 0x0000006ec7d47223 */ /* 0x080fe200000108d4 */
[----:B------:R-:W-:Y:S01]  /*9340*/  FMUL.FTZ R110, R181, R110 ;  /* 0x0000006eb56e7220 */ /* 0x000fe20000410000 */
[----:B------:R-:W-:Y:S01]  /*9350*/  FFMA.FTZ R171, R217, UR27, -R220 ;  /* 0x0000001bd9ab7c23 */ /* 0x000fe200080108dc */
[C---:B------:R-:W-:Y:S01]  /*9360*/  FMUL.FTZ R193, R65.reuse, R217 ;  /* 0x000000d941c17220 */ /* 0x040fe20000410000 */
[----:B------:R-:W-:Y:S01]  /*9370*/  FFMA.FTZ R208, -R65, R112, R208 ;  /* 0x0000007041d07223 */ /* 0x000fe200000101d0 */
[C---:B------:R-:W-:Y:S01]  /*9380*/  FMUL.FTZ R197, R206.reuse, R161 ;  /* 0x000000a1cec57220 */ /* 0x040fe20000410000 */
[----:B------:R-:W-:Y:S01]  /*9390*/  FFMA.FTZ R110, R199, R190, R110 ;  /* 0x000000bec76e7223 */ /* 0x000fe2000001006e */
[C---:B------:R-:W-:Y:S01]  /*93a0*/  FMUL.FTZ R171, R206.reuse, R171 ;  /* 0x000000abceab7220 */ /* 0x040fe20000410000 */
[-C--:B------:R-:W-:Y:S01]  /*93b0*/  FMUL.FTZ R203, R206, R193.reuse ;  /* 0x000000c1cecb7220 */ /* 0x080fe20000410000 */
[----:B------:R-:W-:Y:S01]  /*93c0*/  FFMA.FTZ R206, R208, R193, -R197 ;  /* 0x000000c1d0ce7223 */ /* 0x000fe200000108c5 */
[----:B------:R-:W-:Y:S01]  /*93d0*/  FADD.FTZ R107, R107, R110 ;  /* 0x0000006e6b6b7221 */ /* 0x000fe20000010000 */
[----:B------:R-:W-:Y:S01]  /*93e0*/  FMUL.FTZ R193, R180, UR29 ;  /* 0x0000001db4c17c20 */ /* 0x000fe20008410000 */
[----:B------:R-:W-:Y:S01]  /*93f0*/  SHF.L.U32 R110, R54, 0x10, RZ ;  /* 0x00000010366e7819 */ /* 0x000fe200000006ff */
[----:B------:R-:W-:Y:S01]  /*9400*/  FADD.FTZ R109, R109, R212 ;  /* 0x000000d46d6d7221 */ /* 0x000fe20000010000 */
[----:B------:R-:W-:Y:S01]  /*9410*/  FMUL.FTZ R215, R63, R180 ;  /* 0x000000b43fd77220 */ /* 0x000fe20000410000 */
[----:B------:R-:W-:Y:S01]  /*9420*/  FFMA.FTZ R212, R202, UR27, -R193 ;  /* 0x0000001bcad47c23 */ /* 0x000fe200080108c1 */
[C---:B------:R-:W-:Y:S01]  /*9430*/  FFMA.FTZ R193, R131.reuse, R214, R4 ;  /* 0x000000d683c17223 */ /* 0x040fe20000010004 */
[----:B------:R-:W-:Y:S01]  /*9440*/  FFMA.FTZ R201, R131, -R211, R108 ;  /* 0x800000d383c97223 */ /* 0x000fe2000001006c */
[C---:B------:R-:W-:Y:S01]  /*9450*/  FMUL.FTZ R219, R63.reuse, R202 ;  /* 0x000000ca3fdb7220 */ /* 0x040fe20000410000 */
[----:B------:R-:W-:Y:S01]  /*9460*/  FFMA.FTZ R214, -R63, R110, R214 ;  /* 0x0000006e3fd67223 */ /* 0x000fe200000101d6 */
[----:B------:R-:W-:Y:S01]  /*9470*/  FMUL.FTZ R108, R211, R215 ;  /* 0x000000d7d36c7220 */ /* 0x000fe20000410000 */
[----:B------:R-:W-:Y:S01]  /*9480*/  FFMA.FTZ R4, R208, R161, R203 ;  /* 0x000000a1d0047223 */ /* 0x000fe200000100cb */
[----:B------:R-:W-:Y:S01]  /*9490*/  FADD.FTZ R206, R109, R206 ;  /* 0x000000ce6dce7221 */ /* 0x000fe20000010000 */
[----:B------:R-:W-:Y:S01]  /*94a0*/  SHF.L.U32 R109, R55, 0x10, RZ ;  /* 0x00000010376d7819 */ /* 0x000fe200000006ff */
[----:B------:R-:W-:Y:S01]  /*94b0*/  FFMA.FTZ R108, R214, R219, -R108 ;  /* 0x000000dbd66c7223 */ /* 0x000fe2000001086c */
[----:B------:R-:W-:Y:S01]  /*94c0*/  FADD.FTZ R4, R107, R4 ;  /* 0x000000046b047221 */ /* 0x000fe20000010000 */
[----:B------:R-:W-:Y:S01]  /*94d0*/  FMUL.FTZ R220, R62, R163 ;  /* 0x000000a33edc7220 */ /* 0x000fe20000410000 */
[----:B------:R-:W-:Y:S01]  /*94e0*/  FADD.FTZ R5, R206, R5 ;  /* 0x00000005ce057221 */ /* 0x000fe20000010000 */
[----:B------:R-:W-:Y:S01]  /*94f0*/  FMUL.FTZ R107, R62, R3 ;  /* 0x000000033e6b7220 */ /* 0x000fe20000410000 */
[----:B------:R-:W-:Y:S01]  /*9500*/  FMUL.FTZ R197, R211, R212 ;  /* 0x000000d4d3c57220 */ /* 0x000fe20000410000 */
[----:B------:R-:W-:Y:S01]  /*9510*/  FFMA.FTZ R212, R130, R205, R193 ;  /* 0x000000cd82d47223 */ /* 0x000fe200000100c1 */
[----:B------:R-:W-:Y:S01]  /*9520*/  FFMA.FTZ R205, -R62, R109, R205 ;  /* 0x0000006d3ecd7223 */ /* 0x000fe200000101cd */
[C---:B------:R-:W-:Y:S01]  /*9530*/  FMUL.FTZ R224, R204.reuse, R220 ;  /* 0x000000dccce07220 */ /* 0x040fe20000410000 */
[----:B------:R-:W-:Y:S01]  /*9540*/  FADD.FTZ R5, R5, R108 ;  /* 0x0000006c05057221 */ /* 0x000fe20000010000 */
[----:B------:R-:W-:Y:S01]  /*9550*/  FMUL.FTZ R221, R211, R219 ;  /* 0x000000dbd3dd7220 */ /* 0x000fe20000410000 */
[-C--:B------:R-:W-:Y:S01]  /*9560*/  FMUL.FTZ R222, R204, R107.reuse ;  /* 0x0000006bccde7220 */ /* 0x080fe20000410000 */
[----:B------:R-:W-:Y:S01]  /*9570*/  SHF.L.U32 R108, R56, 0x10, RZ ;  /* 0x00000010386c7819 */ /* 0x000fe200000006ff */
[----:B------:R-:W-:Y:S01]  /*9580*/  FMUL.FTZ R206, R61, R164 ;  /* 0x000000a43dce7220 */ /* 0x000fe20000410000 */
[----:B------:R-:W-:Y:S01]  /*9590*/  FADD.FTZ R4, R4, R7 ;  /* 0x0000000704047221 */ /* 0x000fe20000010000 */
[----:B------:R-:W-:Y:S01]  /*95a0*/  FFMA.FTZ R224, R205, R107, -R224 ;  /* 0x0000006bcde07223 */ /* 0x000fe200000108e0 */
[----:B------:R-:W-:Y:S01]  /*95b0*/  FADD.FTZ R94, R215, R94 ;  /* 0x0000005ed75e7221 */ /* 0x000fe20000010000 */
[----:B------:R-:W-:Y:S01]  /*95c0*/  FFMA.FTZ R221, R214, R215, R221 ;  /* 0x000000d7d6dd7223 */ /* 0x000fe200000100dd */
[----:B------:R-:W-:Y:S01]  /*95d0*/  FADD.FTZ R93, R220, R93 ;  /* 0x0000005ddc5d7221 */ /* 0x000fe20000010000 */
[----:B------:R-:W-:Y:S01]  /*95e0*/  FFMA.FTZ R7, R205, R220, R222 ;  /* 0x000000dccd077223 */ /* 0x000fe200000100de */
[----:B------:R-:W-:Y:S01]  /*95f0*/  FFMA.FTZ R203, R129, R200, R212 ;  /* 0x000000c881cb7223 */ /* 0x000fe200000100d4 */
[----:B------:R-:W-:Y:S01]  /*9600*/  SHF.L.U32 R107, R57, 0x10, RZ ;  /* 0x00000010396b7819 */ /* 0x000fe200000006ff */
[----:B------:R-:W-:Y:S01]  /*9610*/  FMUL.FTZ R220, R60, R167 ;  /* 0x000000a73cdc7220 */ /* 0x000fe20000410000 */
[----:B------:R-:W-:Y:S01]  /*9620*/  FMUL.FTZ R211, R61, R2 ;  /* 0x000000023dd37220 */ /* 0x000fe20000410000 */
[----:B------:R-:W-:Y:S01]  /*9630*/  FMUL.FTZ R215, R195, R206 ;  /* 0x000000cec3d77220 */ /* 0x000fe20000410000 */
[----:B------:R-:W-:Y:S01]  /*9640*/  FFMA.FTZ R200, -R61, R108, R200 ;  /* 0x0000006c3dc87223 */ /* 0x000fe200000101c8 */
[----:B------:R-:W-:Y:S01]  /*9650*/  FADD.FTZ R193, RZ, R192 ;  /* 0x000000c0ffc17221 */ /* 0x000fe20000010000 */
[----:B------:R-:W-:Y:S01]  /*9660*/  FFMA.FTZ R203, R128, R189, R203 ;  /* 0x000000bd80cb7223 */ /* 0x000fe200000100cb */
[----:B------:R-:W-:Y:S01]  /*9670*/  FADD.FTZ R4, R4, R221 ;  /* 0x000000dd04047221 */ /* 0x000fe20000010000 */
[----:B------:R-:W-:Y:S01]  /*9680*/  FMUL.FTZ R222, R60, R165 ;  /* 0x000000a53cde7220 */ /* 0x000fe20000410000 */
[----:B------:R-:W-:Y:S01]  /*9690*/  FADD.FTZ R92, R211, R92 ;  /* 0x0000005cd35c7221 */ /* 0x000fe20000010000 */
[----:B------:R-:W-:Y:S01]  /*96a0*/  FFMA.FTZ R192, R200, R211, R215 ;  /* 0x000000d3c8c07223 */ /* 0x000fe200000100d7 */
[----:B------:R-:W-:Y:S01]  /*96b0*/  FMUL.FTZ R212, R193, R220 ;  /* 0x000000dcc1d47220 */ /* 0x000fe20000410000 */
[----:B------:R-:W-:Y:S01]  /*96c0*/  FFMA.FTZ R189, -R60, R107, R189 ;  /* 0x0000006b3cbd7223 */ /* 0x000fe200000101bd */
[----:B------:R-:W-:Y:S01]  /*96d0*/  FMUL.FTZ R211, R195, R211 ;  /* 0x000000d3c3d37220 */ /* 0x000fe20000410000 */
[----:B------:R-:W-:Y:S01]  /*96e0*/  FADD.FTZ R7, R4, R7 ;  /* 0x0000000704077221 */ /* 0x000fe20000010000 */
[----:B------:R-:W-:Y:S01]  /*96f0*/  FADD.FTZ R5, R5, R224 ;  /* 0x000000e005057221 */ /* 0x000fe20000010000 */
[----:B------:R-:W-:Y:S01]  /*9700*/  FFMA.FTZ R212, R189, R222, -R212 ;  /* 0x000000debdd47223 */ /* 0x000fe200000108d4 */
[----:B------:R-:W-:Y:S01]  /*9710*/  FFMA.FTZ R206, R200, R206, -R211 ;  /* 0x000000cec8ce7223 */ /* 0x000fe200000108d3 */
[----:B------:R-:W-:Y:S01]  /*9720*/  FMUL.FTZ R222, R193, R222 ;  /* 0x000000dec1de7220 */ /* 0x000fe20000410000 */
[----:B------:R-:W-:Y:S01]  /*9730*/  FFMA.FTZ R4, R130, -R204, R201 ;  /* 0x800000cc82047223 */ /* 0x000fe200000100c9 */
[----:B------:R-:W-:Y:S01]  /*9740*/  FADD.FTZ R7, R7, R192 ;  /* 0x000000c007077221 */ /* 0x000fe20000010000 */
[----:B------:R-:W-:Y:S01]  /*9750*/  FADD.FTZ R5, R5, R206 ;  /* 0x000000ce05057221 */ /* 0x000fe20000010000 */
[----:B------:R-:W-:Y:S01]  /*9760*/  FFMA.FTZ R222, R189, R220, R222 ;  /* 0x000000dcbdde7223 */ /* 0x000fe200000100de */
[----:B------:R-:W-:Y:S01]  /*9770*/  FFMA.FTZ R201, R129, -R195, R4 ;  /* 0x800000c381c97223 */ /* 0x000fe20000010004 */
[----:B------:R-:W0:Y:S01]  /*9780*/  SHFL.DOWN PT, R215, R203, 0x1, 0x1f ;  /* 0x08201f00cbd77f89 */ /* 0x000e2200000e0000 */
[----:B------:R-:W-:Y:S01]  /*9790*/  FADD.FTZ R212, R5, R212 ;  /* 0x000000d405d47221 */ /* 0x000fe20000010000 */
[----:B------:R-:W-:Y:S01]  /*97a0*/  FADD.FTZ R4, R7, R222 ;  /* 0x000000de07047221 */ /* 0x000fe20000010000 */
[----:B------:R-:W-:Y:S01]  /*97b0*/  FFMA.FTZ R201, R128, -R193, R201 ;  /* 0x800000c180c97223 */ /* 0x000fe200000100c9 */
[----:B------:R-:W-:Y:S01]  /*97c0*/  FMUL.FTZ R5, R202, UR29 ;  /* 0x0000001dca057c20 */ /* 0x000fe20008410000 */
[----:B------:R-:W-:Y:S01]  /*97d0*/  FADD.FTZ R87, R6, R87 ;  /* 0x0000005706577221 */ /* 0x000fe20000010000 */
[----:B------:R-:W1:Y:S01]  /*97e0*/  SHFL.DOWN PT, R202, R212, 0x1, 0x1f ;  /* 0x08201f00d4ca7f89 */ /* 0x000e6200000e0000 */
[----:B------:R-:W-:Y:S01]  /*97f0*/  FMUL.FTZ R6, R163, UR29 ;  /* 0x0000001da3067c20 */ /* 0x000fe20008410000 */
[----:B------:R-:W-:Y:S01]  /*9800*/  FFMA.FTZ R5, R180, UR27, R5 ;  /* 0x0000001bb4057c23 */ /* 0x000fe20008010005 */
[----:B------:R-:W-:Y:S01]  /*9810*/  FMUL.FTZ R192, R217, UR29 ;  /* 0x0000001dd9c07c20 */ /* 0x000fe20008410000 */
[----:B------:R-:W2:Y:S01]  /*9820*/  SHFL.DOWN PT, R206, R201, 0x1, 0x1f ;  /* 0x08201f00c9ce7f89 */ /* 0x000ea200000e0000 */
[----:B------:R-:W-:Y:S01]  /*9830*/  FFMA.FTZ R7, R3, UR27, -R6 ;  /* 0x0000001b03077c23 */ /* 0x000fe20008010806 */
[----:B------:R-:W-:Y:S01]  /*9840*/  FFMA.FTZ R197, R214, R5, R197 ;  /* 0x00000005d6c57223 */ /* 0x000fe200000100c5 */
[----:B------:R-:W-:Y:S01]  /*9850*/  FMUL.FTZ R5, R216, UR29 ;  /* 0x0000001dd8057c20 */ /* 0x000fe20008410000 */
[----:B------:R-:W3:Y:S01]  /*9860*/  SHFL.DOWN PT, R211, R4, 0x1, 0x1f ;  /* 0x08201f0004d37f89 */ /* 0x000ee200000e0000 */
[----:B------:R-:W-:Y:S01]  /*9870*/  FFMA.FTZ R192, R213, UR27, R192 ;  /* 0x0000001bd5c07c23 */ /* 0x000fe200080100c0 */
[----:B------:R-:W-:Y:S01]  /*9880*/  FADD.FTZ R97, R190, R97 ;  /* 0x00000061be617221 */ /* 0x000fe20000010000 */
[----:B------:R-:W-:Y:S01]  /*9890*/  FFMA.FTZ R6, R210, UR27, -R5 ;  /* 0x0000001bd2067c23 */ /* 0x000fe20008010805 */
[----:B------:R-:W-:Y:S01]  /*98a0*/  FMUL.FTZ R204, R204, R7 ;  /* 0x00000007cccc7220 */ /* 0x000fe20000410000 */
[----:B------:R-:W-:Y:S01]  /*98b0*/  FFMA.FTZ R171, R208, R192, R171 ;  /* 0x000000c0d0ab7223 */ /* 0x000fe200000100ab */
[----:B------:R-:W-:Y:S01]  /*98c0*/  MOV R7, R201 ;  /* 0x000000c900077202 */ /* 0x000fe20000000f00 */
[----:B------:R-:W-:Y:S01]  /*98d0*/  FMUL.FTZ R190, R181, R6 ;  /* 0x00000006b5be7220 */ /* 0x000fe20000410000 */
[----:B------:R-:W-:Y:S01]  /*98e0*/  MOV R6, R203 ;  /* 0x000000cb00067202 */ /* 0x000fe20000000f00 */
[----:B------:R-:W-:Y:S01]  /*98f0*/  FFMA.FTZ R171, R112, R213, R171 ;  /* 0x000000d570ab7223 */ /* 0x000fe200000100ab */
[----:B------:R-:W-:Y:S01]  /*9900*/  MOV R5, R212 ;  /* 0x000000d400057202 */ /* 0x000fe20000000f00 */
[----:B------:R-:W-:Y:S01]  /*9910*/  FADD.FTZ R96, R161, R96 ;  /* 0x00000060a1607221 */ /* 0x000fe20000010000 */
[----:B------:R-:W-:Y:S01]  /*9920*/  FMUL.FTZ R161, R210, UR29 ;  /* 0x0000001dd2a17c20 */ /* 0x000fe20008410000 */
[----:B0-----:R-:W-:Y:S01]  /*9930*/  @!P0 FADD.FTZ R6, R6, R215 ;  /* 0x000000d706068221 */ /* 0x001fe20000010000 */
[----:B------:R-:W-:Y:S01]  /*9940*/  FADD.FTZ R86, R171, R86 ;  /* 0x00000056ab567221 */ /* 0x000fe20000010000 */
[----:B------:R-:W-:Y:S01]  /*9950*/  FFMA.FTZ R197, R110, R180, R197 ;  /* 0x000000b46ec57223 */ /* 0x000fe200000100c5 */
[----:B-1----:R-:W-:Y:S01]  /*9960*/  @!P0 FADD.FTZ R5, R5, R202 ;  /* 0x000000ca05058221 */ /* 0x002fe20000010000 */
[----:B------:R-:W-:Y:S01]  /*9970*/  FFMA.FTZ R180, R216, UR27, R161 ;  /* 0x0000001bd8b47c23 */ /* 0x000fe200080100a1 */
[----:B------:R-:W0:Y:S01]  /*9980*/  SHFL.DOWN PT, R181, R6, 0x2, 0x1f ;  /* 0x08401f0006b57f89 */ /* 0x000e2200000e0000 */
[----:B------:R-:W-:Y:S01]  /*9990*/  FMUL.FTZ R192, R3, UR29 ;  /* 0x0000001d03c07c20 */ /* 0x000fe20008410000 */
[----:B--2---:R-:W-:Y:S01]  /*99a0*/  @!P0 FADD.FTZ R7, R7, R206 ;  /* 0x000000ce07078221 */ /* 0x004fe20000010000 */
[----:B------:R-:W-:Y:S01]  /*99b0*/  FFMA.FTZ R190, R199, R180, R190 ;  /* 0x000000b4c7be7223 */ /* 0x000fe200000100be */
[----:B------:R-:W1:Y:S01]  /*99c0*/  SHFL.DOWN PT, R206, R5, 0x2, 0x1f ;  /* 0x08401f0005ce7f89 */ /* 0x000e6200000e0000 */
[----:B------:R-:W-:Y:S01]  /*99d0*/  FMUL.FTZ R3, R2, UR29 ;  /* 0x0000001d02037c20 */ /* 0x000fe20008410000 */
[----:B---3--:R-:W-:Y:S01]  /*99e0*/  @!P0 FADD.FTZ R4, R211, R4 ;  /* 0x00000004d3048221 */ /* 0x008fe20000010000 */
[----:B------:R-:W-:Y:S01]  /*99f0*/  ISETP.GT.AND P0, PT, R22, 0x1d, PT ;  /* 0x0000001d1600780c */ /* 0x000fe20003f04270 */
[----:B------:R-:W2:Y:S01]  /*9a00*/  SHFL.DOWN PT, R208, R7, 0x2, 0x1f ;  /* 0x08401f0007d07f89 */ /* 0x000ea200000e0000 */
[----:B------:R-:W-:Y:S01]  /*9a10*/  FMUL.FTZ R180, R207, UR29 ;  /* 0x0000001dcfb47c20 */ /* 0x000fe20008410000 */
[C---:B------:R-:W-:Y:S01]  /*9a20*/  FFMA.FTZ R202, R164.reuse, UR27, -R3 ;  /* 0x0000001ba4ca7c23 */ /* 0x040fe20008010803 */
[----:B------:R-:W-:Y:S01]  /*9a30*/  FFMA.FTZ R192, R163, UR27, R192 ;  /* 0x0000001ba3c07c23 */ /* 0x000fe200080100c0 */
[----:B------:R-:W3:Y:S01]  /*9a40*/  SHFL.DOWN PT, R171, R4, 0x2, 0x1f ;  /* 0x08401f0004ab7f89 */ /* 0x000ee200000e0000 */
[C---:B------:R-:W-:Y:S01]  /*9a50*/  FFMA.FTZ R3, R209.reuse, UR27, -R180 ;  /* 0x0000001bd1037c23 */ /* 0x040fe200080108b4 */
[----:B------:R-:W-:Y:S01]  /*9a60*/  FMUL.FTZ R180, R209, UR29 ;  /* 0x0000001dd1b47c20 */ /* 0x000fe20008410000 */
[----:B------:R-:W-:Y:S01]  /*9a70*/  FADD.FTZ R98, R157, R98 ;  /* 0x000000629d627221 */ /* 0x000fe20000010000 */
[----:B------:R-:W-:Y:S01]  /*9a80*/  FMUL.FTZ R161, R164, UR29 ;  /* 0x0000001da4a17c20 */ /* 0x000fe20008410000 */
[----:B------:R-:W-:Y:S01]  /*9a90*/  FMUL.FTZ R157, R166, R3 ;  /* 0x00000003a69d7220 */ /* 0x000fe20000410000 */
[----:B------:R-:W-:Y:S01]  /*9aa0*/  FFMA.FTZ R3, R207, UR27, R180 ;  /* 0x0000001bcf037c23 */ /* 0x000fe200080100b4 */
[----:B------:R-:W-:Y:S01]  /*9ab0*/  FFMA.FTZ R190, R113, R216, R190 ;  /* 0x000000d871be7223 */ /* 0x000fe200000100be */
[----:B------:R-:W-:Y:S01]  /*9ac0*/  FFMA.FTZ R192, R205, R192, R204 ;  /* 0x000000c0cdc07223 */ /* 0x000fe200000100cc */
[----:B------:R-:W-:Y:S01]  /*9ad0*/  FMUL.FTZ R195, R195, R202 ;  /* 0x000000cac3c37220 */ /* 0x000fe20000410000 */
[----:B------:R-:W-:Y:S01]  /*9ae0*/  FFMA.FTZ R161, R2, UR27, R161 ;  /* 0x0000001b02a17c23 */ /* 0x000fe200080100a1 */
[----:B------:R-:W-:Y:S01]  /*9af0*/  FFMA.FTZ R3, R196, R3, R157 ;  /* 0x00000003c4037223 */ /* 0x000fe2000001009d */
        /* <DEDUP_REMOVED lines=10> */
[----:B------:R-:W-:Y:S01]  /*9ba0*/  FMUL.FTZ R3, R194, UR29 ;  /* 0x0000001dc2037c20 */ /* 0x000fe20008410000 */
[----:B------:R-:W-:Y:S01]  /*9bb0*/  FFMA.FTZ R161, R108, R2, R161 ;  /* 0x000000026ca17223 */ /* 0x000fe200000100a1 */
[----:B---3--:R-:W-:Y:S01]  /*9bc0*/  @!P0 FADD.FTZ R4, R4, R171 ;  /* 0x000000ab04048221 */ /* 0x008fe20000010000 */
[----:B------:R-:W2:Y:S01]  /*9bd0*/  SHFL.DOWN PT, R190, R7, 0x4, 0x1f ;  /* 0x08801f0007be7f89 */ /* 0x000ea200000e0000 */
[----:B------:R-:W-:Y:S01]  /*9be0*/  FMUL.FTZ R164, R167, UR29 ;  /* 0x0000001da7a47c20 */ /* 0x000fe20008410000 */
[C---:B------:R-:W-:Y:S01]  /*9bf0*/  FFMA.FTZ R2, R198.reuse, UR27, -R3 ;  /* 0x0000001bc6027c23 */ /* 0x040fe20008010803 */
[----:B------:R-:W-:Y:S01]  /*9c00*/  FMUL.FTZ R3, R198, UR29 ;  /* 0x0000001dc6037c20 */ /* 0x000fe20008410000 */
[----:B------:R-:W3:Y:S01]  /*9c10*/  SHFL.DOWN PT, R157, R4, 0x4, 0x1f ;  /* 0x08801f00049d7f89 */ /* 0x000ee200000e0000 */
[----:B------:R-:W-:Y:S01]  /*9c20*/  FFMA.FTZ R180, R165, UR27, -R164 ;  /* 0x0000001ba5b47c23 */ /* 0x000fe200080108a4 */
[----:B------:R-:W-:Y:S01]  /*9c30*/  FMUL.FTZ R164, R169, R2 ;  /* 0x00000002a9a47220 */ /* 0x000fe20000410000 */
[----:B------:R-:W-:Y:S01]  /*9c40*/  ISETP.GT.AND P0, PT, R22, 0x1b, PT ;  /* 0x0000001b1600780c */ /* 0x000fe20003f04270 */
[----:B------:R-:W-:Y:S01]  /*9c50*/  FFMA.FTZ R2, R194, UR27, R3 ;  /* 0x0000001bc2027c23 */ /* 0x000fe20008010003 */
[----:B------:R-:W-:Y:S01]  /*9c60*/  FMUL.FTZ R166, R165, UR29 ;  /* 0x0000001da5a67c20 */ /* 0x000fe20008410000 */
[----:B------:R-:W-:Y:S01]  /*9c70*/  FMUL.FTZ R180, R193, R180 ;  /* 0x000000b4c1b47220 */ /* 0x000fe20000410000 */
[----:B------:R-:W-:Y:S01]  /*9c80*/  FADD.FTZ R100, R153, R100 ;  /* 0x0000006499647221 */ /* 0x000fe20000010000 */
[----:B------:R-:W-:Y:S01]  /*9c90*/  FFMA.FTZ R2, R185, R2, R164 ;  /* 0x00000002b9027223 */ /* 0x000fe200000100a4 */
[----:B------:R-:W-:Y:S01]  /*9ca0*/  FFMA.FTZ R166, R167, UR27, R166 ;  /* 0x0000001ba7a67c23 */ /* 0x000fe200080100a6 */
[----:B------:R-:W-:Y:S01]  /*9cb0*/  FMUL.FTZ R164, R191, UR29 ;  /* 0x0000001dbfa47c20 */ /* 0x000fe20008410000 */
[----:B------:R-:W-:Y:S01]  /*9cc0*/  FADD.FTZ R90, R161, R90 ;  /* 0x0000005aa15a7221 */ /* 0x000fe20000010000 */
[----:B------:R-:W-:Y:S01]  /*9cd0*/  FFMA.FTZ R194, R115, R194, R2 ;  /* 0x000000c273c27223 */ /* 0x000fe20000010002 */
[----:B------:R-:W-:Y:S01]  /*9ce0*/  FMUL.FTZ R2, R187, UR29 ;  /* 0x0000001dbb027c20 */ /* 0x000fe20008410000 */
[----:B------:R-:W-:Y:S01]  /*9cf0*/  FFMA.FTZ R166, R189, R166, R180 ;  /* 0x000000a6bda67223 */ /* 0x000fe200000100b4 */
[----:B------:R-:W-:Y:S01]  /*9d00*/  FADD.FTZ R102, R149, R102 ;  /* 0x0000006695667221 */ /* 0x000fe20000010000 */
[----:B0-----:R-:W-:Y:S01]  /*9d10*/  @!P0 FADD.FTZ R6, R6, R163 ;  /* 0x000000a306068221 */ /* 0x001fe20000010000 */
[----:B-1----:R-:W-:Y:S01]  /*9d20*/  @!P0 FADD.FTZ R5, R5, R188 ;  /* 0x000000bc05058221 */ /* 0x002fe20000010000 */
[----:B------:R-:W-:Y:S01]  /*9d30*/  FFMA.FTZ R3, R191, UR27, -R2 ;  /* 0x0000001bbf037c23 */ /* 0x000fe20008010802 */
[----:B------:R-:W-:Y:S01]  /*9d40*/  FMUL.FTZ R2, R162, UR29 ;  /* 0x0000001da2027c20 */ /* 0x000fe20008410000 */
[----:B--2---:R-:W-:Y:S01]  /*9d50*/  @!P0 FADD.FTZ R7, R7, R190 ;  /* 0x000000be07078221 */ /* 0x004fe20000010000 */
[----:B------:R-:W0:Y:S01]  /*9d60*/  SHFL.DOWN PT, R161, R6, 0x8, 0x1f ;  /* 0x09001f0006a17f89 */ /* 0x000e2200000e0000 */
[----:B------:R-:W-:Y:S01]  /*9d70*/  FMUL.FTZ R153, R156, R3 ;  /* 0x000000039c997220 */ /* 0x000fe20000410000 */
[----:B------:R-:W-:Y:S01]  /*9d80*/  FFMA.FTZ R3, R187, UR27, R164 ;  /* 0x0000001bbb037c23 */ /* 0x000fe200080100a4 */
[----:B---3--:R-:W-:Y:S01]  /*9d90*/  @!P0 FADD.FTZ R4, R4, R157 ;  /* 0x0000009d04048221 */ /* 0x008fe20000010000 */
[----:B------:R-:W1:Y:S01]  /*9da0*/  SHFL.DOWN PT, R188, R7, 0x8, 0x1f ;  /* 0x09001f0007bc7f89 */ /* 0x000e6200000e0000 */
[C---:B------:R-:W-:Y:S01]  /*9db0*/  FFMA.FTZ R2, R173.reuse, UR27, -R2 ;  /* 0x0000001bad027c23 */ /* 0x040fe20008010802 */
[----:B------:R-:W-:Y:S01]  /*9dc0*/  FFMA.FTZ R3, R182, R3, R153 ;  /* 0x00000003b6037223 */ /* 0x000fe20000010099 */
[----:B------:R-:W-:Y:S01]  /*9dd0*/  FMUL.FTZ R173, R173, UR29 ;  /* 0x0000001dadad7c20 */ /* 0x000fe20008410000 */
[----:B------:R-:W2:Y:S01]  /*9de0*/  SHFL.DOWN PT, R180, R5, 0x8, 0x1f ;  /* 0x09001f0005b47f89 */ /* 0x000ea200000e0000 */
[----:B------:R-:W-:Y:S01]  /*9df0*/  ISETP.GT.AND P0, PT, R22, 0x17, PT ;  /* 0x000000171600780c */ /* 0x000fe20003f04270 */
[----:B------:R-:W-:Y:S01]  /*9e00*/  FFMA.FTZ R3, R116, R187, R3 ;  /* 0x000000bb74037223 */ /* 0x000fe20000010003 */
[----:B------:R-:W-:Y:S01]  /*9e10*/  FMUL.FTZ R156, R155, R2 ;  /* 0x000000029b9c7220 */ /* 0x000fe20000410000 */
[----:B------:R-:W3:Y:S01]  /*9e20*/  SHFL.DOWN PT, R157, R4, 0x8, 0x1f ;  /* 0x09001f00049d7f89 */ /* 0x000ee200000e0000 */
[----:B------:R-:W-:Y:S01]  /*9e30*/  FFMA.FTZ R2, R162, UR27, R173 ;  /* 0x0000001ba2027c23 */ /* 0x000fe200080100ad */
[----:B------:R-:W-:Y:S01]  /*9e40*/  FADD.FTZ R82, R3, R82 ;  /* 0x0000005203527221 */ /* 0x000fe20000010000 */
[----:B------:R-:W-:Y:S01]  /*9e50*/  FMUL.FTZ R3, R147, UR29 ;  /* 0x0000001d93037c20 */ /* 0x000fe20008410000 */
[----:B------:R-:W-:Y:S01]  /*9e60*/  FADD.FTZ R104, R145, R104 ;  /* 0x0000006891687221 */ /* 0x000fe20000010000 */
[----:B------:R-:W-:Y:S01]  /*9e70*/  FFMA.FTZ R2, R179, R2, R156 ;  /* 0x00000002b3027223 */ /* 0x000fe2000001009c */
[----:B------:R-:W-:Y:S01]  /*9e80*/  FMUL.FTZ R145, R146, UR29 ;  /* 0x0000001d92917c20 */ /* 0x000fe20008410000 */
[C---:B------:R-:W-:Y:S01]  /*9e90*/  FFMA.FTZ R3, R150.reuse, UR27, -R3 ;  /* 0x0000001b96037c23 */ /* 0x040fe20008010803 */
[----:B------:R-:W-:Y:S01]  /*9ea0*/  FMUL.FTZ R150, R150, UR29 ;  /* 0x0000001d96967c20 */ /* 0x000fe20008410000 */
[----:B------:R-:W-:Y:S01]  /*9eb0*/  FFMA.FTZ R162, R117, R162, R2 ;  /* 0x000000a275a27223 */ /* 0x000fe20000010002 */
[----:B------:R-:W-:Y:S01]  /*9ec0*/  FMUL.FTZ R2, R159, UR29 ;  /* 0x0000001d9f027c20 */ /* 0x000fe20008410000 */
[----:B------:R-:W-:Y:S01]  /*9ed0*/  FMUL.FTZ R149, R14, R3 ;  /* 0x000000030e957220 */ /* 0x000fe20000410000 */
[----:B------:R-:W-:Y:S01]  /*9ee0*/  FFMA.FTZ R3, R147, UR27, R150 ;  /* 0x0000001b93037c23 */ /* 0x000fe20008010096 */
[----:B0-----:R-:W-:Y:S01]  /*9ef0*/  @!P0 FADD.FTZ R6, R6, R161 ;  /* 0x000000a106068221 */ /* 0x001fe20000010000 */
[C---:B------:R-:W-:Y:S01]  /*9f00*/  FFMA.FTZ R14, R151.reuse, UR27, -R2 ;  /* 0x0000001b970e7c23 */ /* 0x040fe20008010802 */
[----:B------:R-:W-:Y:S01]  /*9f10*/  FMUL.FTZ R2, R151, UR29 ;  /* 0x0000001d97027c20 */ /* 0x000fe20008410000 */
[----:B-1----:R-:W-:Y:S01]  /*9f20*/  @!P0 FADD.FTZ R7, R7, R188 ;  /* 0x000000bc07078221 */ /* 0x002fe20000010000 */
[----:B------:R-:W-:Y:S01]  /*9f30*/  FFMA.FTZ R3, R176, R3, R149 ;  /* 0x00000003b0037223 */ /* 0x000fe20000010095 */
[----:B------:R-:W0:Y:S01]  /*9f40*/  SHFL.DOWN PT, R155, R6, 0x10, 0x1f ;  /* 0x0a001f00069b7f89 */ /* 0x000e2200000e0000 */
[----:B------:R-:W-:Y:S01]  /*9f50*/  FMUL.FTZ R14, R15, R14 ;  /* 0x0000000e0f0e7220 */ /* 0x000fe20000410000 */
[----:B--2---:R-:W-:Y:S01]  /*9f60*/  @!P0 FADD.FTZ R5, R5, R180 ;  /* 0x000000b405058221 */ /* 0x004fe20000010000 */
[----:B------:R-:W-:Y:S01]  /*9f70*/  FFMA.FTZ R147, R118, R147, R3 ;  /* 0x0000009376937223 */ /* 0x000fe20000010003 */
[----:B------:R-:W1:Y:S01]  /*9f80*/  SHFL.DOWN PT, R164, R7, 0x10, 0x1f ;  /* 0x0a001f0007a47f89 */ /* 0x000e6200000e0000 */
[----:B------:R-:W-:Y:S01]  /*9f90*/  FFMA.FTZ R2, R159, UR27, R2 ;  /* 0x0000001b9f027c23 */ /* 0x000fe20008010002 */
[----:B---3--:R-:W-:Y:S01]  /*9fa0*/  @!P0 FADD.FTZ R4, R4, R157 ;  /* 0x0000009d04048221 */ /* 0x008fe20000010000 */
[----:B------:R-:W-:Y:S01]  /*9fb0*/  FMUL.FTZ R3, R158, UR29 ;  /* 0x0000001d9e037c20 */ /* 0x000fe20008410000 */
[----:B------:R-:W2:Y:S01]  /*9fc0*/  SHFL.DOWN PT, R156, R5, 0x10, 0x1f ;  /* 0x0a001f00059c7f89 */ /* 0x000ea200000e0000 */
[----:B------:R-:W-:Y:S01]  /*9fd0*/  FFMA.FTZ R2, R177, R2, R14 ;  /* 0x00000002b1027223 */ /* 0x000fe2000001000e */
[----:B------:R-:W-:Y:S01]  /*9fe0*/  ISETP.GT.AND P0, PT, R22, 0xf, PT ;  /* 0x0000000f1600780c */ /* 0x000fe20003f04270 */
[----:B------:R-:W-:Y:S01]  /*9ff0*/  FFMA.FTZ R15, R146, UR27, -R3 ;  /* 0x0000001b920f7c23 */ /* 0x000fe20008010803 */
[----:B------:R-:W3:Y:S01]  /*a000*/  SHFL.DOWN PT, R153, R4, 0x10, 0x1f ;  /* 0x0a001f0004997f89 */ /* 0x000ee200000e0000 */
[----:B------:R-:W-:Y:S01]  /*a010*/  FMUL.FTZ R3, R170, UR29 ;  /* 0x0000001daa037c20 */ /* 0x000fe20008410000 */
[----:B------:R-:W-:Y:S01]  /*a020*/  FFMA.FTZ R150, R119, R159, R2 ;  /* 0x0000009f77967223 */ /* 0x000fe20000010002 */
[----:B------:R-:W-:Y:S01]  /*a030*/  FADD.FTZ R80, R147, R80 ;  /* 0x0000005093507221 */ /* 0x000fe20000010000 */
[----:B------:R-:W-:Y:S01]  /*a040*/  FMUL.FTZ R147, R16, R15 ;  /* 0x0000000f10937220 */ /* 0x000fe20000410000 */
[----:B------:R-:W-:Y:S01]  /*a050*/  FFMA.FTZ R2, R148, UR27, -R3 ;  /* 0x0000001b94027c23 */ /* 0x000fe20008010803 */
[----:B------:R-:W-:Y:S01]  /*a060*/  FMUL.FTZ R3, R172, UR29 ;  /* 0x0000001dac037c20 */ /* 0x000fe20008410000 */
[----:B------:R-:W-:Y:S01]  /*a070*/  FFMA.FTZ R145, R158, UR27, R145 ;  /* 0x0000001b9e917c23 */ /* 0x000fe20008010091 */
[----:B------:R-:W-:Y:S01]  /*a080*/  FFMA.FTZ R166, R107, R167, R166 ;  /* 0x000000a76ba67223 */ /* 0x000fe200000100a6 */
[----:B------:R-:W-:Y:S01]  /*a090*/  FMUL.FTZ R14, R17, R2 ;  /* 0x00000002110e7220 */ /* 0x000fe20000410000 */
[----:B------:R-:W-:Y:S01]  /*a0a0*/  FFMA.FTZ R15, R168, UR27, -R3 ;  /* 0x0000001ba80f7c23 */ /* 0x000fe20008010803 */
[----:B------:R-:W-:Y:S01]  /*a0b0*/  FMUL.FTZ R17, R148, UR29 ;  /* 0x0000001d94117c20 */ /* 0x000fe20008410000 */
[----:B------:R-:W-:Y:S01]  /*a0c0*/  FMUL.FTZ R3, R168, UR29 ;  /* 0x0000001da8037c20 */ /* 0x000fe20008410000 */
[----:B0-----:R-:W-:Y:S01]  /*a0d0*/  @!P0 FADD.FTZ R6, R6, R155 ;  /* 0x0000009b06068221 */ /* 0x001fe20000010000 */
[----:B------:R-:W-:Y:S01]  /*a0e0*/  FMUL.FTZ R15, R154, R15 ;  /* 0x0000000f9a0f7220 */ /* 0x000fe20000410000 */
[----:B------:R-:W-:Y:S01]  /*a0f0*/  FFMA.FTZ R2, R170, UR27, R17 ;  /* 0x0000001baa027c23 */ /* 0x000fe20008010011 */
[----:B------:R-:W-:Y:S01]  /*a100*/  FFMA.FTZ R3, R172, UR27, R3 ;  /* 0x0000001bac037c23 */ /* 0x000fe20008010003 */
        /* <DEDUP_REMOVED lines=27> */
[----:B------:R-:W-:-:S13]  /*a2c0*/  ISETP.NE.AND P0, PT, R24, UR34, PT ;  /* 0x0000002218007c0c */ /* 0x000fda000bf05270 */
[----:B------:R-:W0:Y:S04]  /*a2d0*/  @P0 LDS.64 R2, [R127+0x3180] ;  /* 0x003180007f020984 */ /* 0x000e280000000a00 */
[----:B------:R-:W1:Y:S01]  /*a2e0*/  @P0 LDS.64 R14, [R127+0x2980] ;  /* 0x002980007f0e0984 */ /* 0x000e620000000a00 */
[----:B0-----:R-:W-:Y:S01]  /*a2f0*/  @P0 FADD.FTZ R7, R7, R3 ;  /* 0x0000000307070221 */ /* 0x001fe20000010000 */
[----:B------:R-:W-:Y:S01]  /*a300*/  @P0 FADD.FTZ R6, R6, R2 ;  /* 0x0000000206060221 */ /* 0x000fe20000010000 */
[----:B-1----:R-:W-:Y:S01]  /*a310*/  @P0 FADD.FTZ R5, R5, R15 ;  /* 0x0000000f05050221 */ /* 0x002fe20000010000 */
[----:B------:R-:W-:-:S03]  /*a320*/  @P0 FADD.FTZ R4, R4, R14 ;  /* 0x0000000e04040221 */ /* 0x000fc60000010000 */
[----:B------:R0:W-:Y:S04]  /*a330*/  STS.64 [R127+0x3180], R6 ;  /* 0x003180067f007388 */ /* 0x0001e80000000a00 */
[----:B------:R0:W-:Y:S02]  /*a340*/  STS.64 [R127+0x2980], R4 ;  /* 0x002980047f007388 */ /* 0x0001e40000000a00 */
.L_x_12552:
[----:B------:R-:W-:Y:S05]  /*a350*/  BSYNC B0 ;  /* 0x0000000000007941 */ /* 0x000fea0003800000 */
.L_x_12551:
[----:B------:R-:W-:Y:S01]  /*a360*/  UIADD3 UR6, UR6, 0x1, URZ ;  /* 0x0000000106067890 */ /* 0x000fe2000fffe03f */
[----:B0-----:R-:W-:Y:S01]  /*a370*/  IADD3 R127, R127, 0x8, RZ ;  /* 0x000000087f7f7810 */ /* 0x001fe20007ffe0ff */
[----:B------:R-:W-:Y:S01]  /*a380*/  ULEA UR21, UP0, UR28, UR21, 0x3 ;  /* 0x000000151c157291 */ /* 0x000fe2000f80183f */
[----:B------:R-:W-:Y:S01]  /*a390*/  IADD3 R126, R126, 0x10, RZ ;  /* 0x000000107e7e7810 */ /* 0x000fe20007ffe0ff */
[----:B------:R-:W-:Y:S01]  /*a3a0*/  ULEA UR23, UP1, UR30, UR23, 0x3 ;  /* 0x000000171e177291 */ /* 0x000fe2000f82183f */
[----:B------:R-:W-:Y:S01]  /*a3b0*/  IADD3 R122, R122, 0x1, RZ ;  /* 0x000000017a7a7810 */ /* 0x000fe20007ffe0ff */
[----:B------:R-:W-:Y:S01]  /*a3c0*/  ULEA UR25, UP2, UR32, UR25, 0x3 ;  /* 0x0000001920197291 */ /* 0x000fe2000f84183f */
[----:B------:R-:W-:Y:S01]  /*a3d0*/  ISETP.LE.AND P0, PT, R218, UR6, PT ;  /* 0x00000006da007c0c */ /* 0x000fe2000bf03270 */
[----:B------:R-:W-:Y:S02]  /*a3e0*/  UIADD3 UR8, UP3, UR8, 0x10, URZ ;  /* 0x0000001008087890 */ /* 0x000fe4000ff7e03f */
[----:B------:R-:W-:-:S02]  /*a3f0*/  UIADD3.X UR22, UR22, UR11, URZ, UP0, !UPT ;  /* 0x0000000b16167290 */ /* 0x000fc400087fe43f */
[----:B------:R-:W-:Y:S02]  /*a400*/  UIADD3.X UR24, UR24, UR10, URZ, UP1, !UPT ;  /* 0x0000000a18187290 */ /* 0x000fe40008ffe43f */
[----:B------:R-:W-:Y:S02]  /*a410*/  UIADD3.X UR26, UR26, UR7, URZ, UP2, !UPT ;  /* 0x000000071a1a7290 */ /* 0x000fe400097fe43f */
[----:B------:R-:W-:-:S04]  /*a420*/  UIADD3.X UR9, URZ, UR9, URZ, UP3, !UPT ;  /* 0x000000093f097290 */ /* 0x000fc80009ffe43f */
[----:B------:R-:W-:Y:S08]  /*a430*/  @!P0 BRA `(.L_x_12553) ;  /* 0xffffffac003c8947 */ /* 0x000ff0000383ffff */
.L_x_12538:
[----:B------:R-:W-:Y:S01]  /*a440*/  BAR.SYNC.DEFER_BLOCKING 0x0 ;  /* 0x0000000000007b1d */ /* 0x000fe20000010000 */
[----:B------:R-:W-:Y:S02]  /*a450*/  F2FP.BF16.F32.PACK_AB R105, R105, R106 ;  /* 0x0000006a6969723e */ /* 0x000fe400000010ff */
[----:B------:R-:W-:Y:S02]  /*a460*/  F2FP.BF16.F32.PACK_AB R103, R103, R104 ;  /* 0x000000686767723e */ /* 0x000fe400000010ff */
[----:B------:R-:W-:-:S03]  /*a470*/  PRMT R0, R105, 0x7632, R0 ;  /* 0x0000763269007816 */ /* 0x000fc60000000000 */
[----:B------:R-:W0:Y:S01]  /*a480*/  S2UR UR7, SR_CgaCtaId ;  /* 0x00000000000779c3 */ /* 0x000e220000008800 */
[----:B------:R-:W-:Y:S01]  /*a490*/  F2FP.BF16.F32.PACK_AB R101, R101, R102 ;  /* 0x000000666565723e */ /* 0x000fe200000010ff */
[----:B------:R-:W-:Y:S01]  /*a4a0*/  UMOV UR6, 0x400 ;  /* 0x0000040000067882 */ /* 0x000fe20000000000 */
[----:B------:R-:W-:Y:S01]  /*a4b0*/  F2FP.BF16.F32.PACK_AB R97, R97, R98 ;  /* 0x000000626161723e */ /* 0x000fe200000010ff */
[----:B------:R-:W-:Y:S01]  /*a4c0*/  ULDC UR8, c[0x0][0x218] ;  /* 0x0000860000087ab9 */ /* 0x000fe20000000800 */
[----:B------:R-:W-:Y:S01]  /*a4d0*/  PRMT R2, R103, 0x7632, R2 ;  /* 0x0000763267027816 */ /* 0x000fe20000000002 */
[----:B------:R-:W-:Y:S01]  /*a4e0*/  BSSY B0, `(.L_x_12554) ;  /* 0x000004f000007945 */ /* 0x000fe20003800000 */
[----:B------:R-:W-:Y:S01]  /*a4f0*/  PRMT R3, R101, 0x7632, R3 ;  /* 0x0000763265037816 */ /* 0x000fe20000000003 */
[----:B------:R-:W1:Y:S01]  /*a500*/  LDC.64 R16, c[0x0][0x388] ;  /* 0x0000e200ff107b82 */ /* 0x000e620000000a00 */
        /* <DEDUP_REMOVED lines=9> */
[----:B------:R-:W-:Y:S01]  /*a5a0*/  SHF.R.S32.HI R5, RZ, 0x1f, R14 ;  /* 0x0000001fff057819 */ /* 0x000fe2000001140e */
[----:B0-----:R-:W-:Y:S01]  /*a5b0*/  ULEA UR6, UR7, UR6, 0x18 ;  /* 0x0000000607067291 */ /* 0x001fe2000f8ec03f */
[----:B------:R-:W-:Y:S01]  /*a5c0*/  SHF.R.S32.HI R46, RZ, 0x1f, R18 ;  /* 0x0000001fff2e7819 */ /* 0x000fe20000011412 */
[----:B------:R0:W-:Y:S01]  /*a5d0*/  STS.U16 [R42+0xa], R3 ;  /* 0x00000a032a007388 */ /* 0x0001e20000000400 */
[----:B------:R-:W-:Y:S01]  /*a5e0*/  USHF.R.S32.HI UR7, URZ, 0x1f, UR18 ;  /* 0x0000001f3f077899 */ /* 0x000fe20008011412 */
[----:B--2---:R-:W-:-:S02]  /*a5f0*/  PRMT R0, R97, 0x7632, R0 ;  /* 0x0000763261007816 */ /* 0x004fc40000000000 */
[----:B------:R-:W-:Y:S01]  /*a600*/  STS.U16 [R42], R105 ;  /* 0x000000692a007388 */ /* 0x000fe20000000400 */
[----:B---3--:R-:W-:-:S03]  /*a610*/  PRMT R2, R95, 0x7632, R2 ;  /* 0x000076325f027816 */ /* 0x008fc60000000002 */
[----:B------:R2:W-:Y:S01]  /*a620*/  STS.U16 [R42+0x12], R0 ;  /* 0x000012002a007388 */ /* 0x0005e20000000400 */
[----:B0-----:R-:W-:-:S03]  /*a630*/  PRMT R3, R93, 0x7632, R3 ;  /* 0x000076325d037816 */ /* 0x001fc60000000003 */
[----:B------:R-:W-:Y:S04]  /*a640*/  STS.U16 [R42+0x4], R103 ;  /* 0x000004672a007388 */ /* 0x000fe80000000400 */
[----:B------:R-:W-:Y:S01]  /*a650*/  STS.U16 [R42+0x8], R101 ;  /* 0x000008652a007388 */ /* 0x000fe20000000400 */
[----:B--2---:R-:W-:-:S03]  /*a660*/  PRMT R0, R91, 0x7632, R0 ;  /* 0x000076325b007816 */ /* 0x004fc60000000000 */
[----:B------:R-:W-:Y:S04]  /*a670*/  STS.U16 [R42+0xc], R99 ;  /* 0x00000c632a007388 */ /* 0x000fe80000000400 */
[----:B------:R0:W-:Y:S04]  /*a680*/  STS.U16 [R42+0xe], R4 ;  /* 0x00000e042a007388 */ /* 0x0001e80000000400 */
[----:B------:R-:W-:Y:S04]  /*a690*/  STS.U16 [R42+0x10], R97 ;  /* 0x000010612a007388 */ /* 0x000fe80000000400 */
[----:B------:R-:W-:Y:S01]  /*a6a0*/  STS.U16 [R42+0x14], R95 ;  /* 0x0000145f2a007388 */ /* 0x000fe20000000400 */
[----:B0-----:R-:W-:-:S03]  /*a6b0*/  SHF.L.U32 R4, R21, 0x4, RZ ;  /* 0x0000000415047819 */ /* 0x001fc600000006ff */
[----:B------:R-:W-:Y:S01]  /*a6c0*/  STS.U16 [R42+0x16], R2 ;  /* 0x000016022a007388 */ /* 0x000fe20000000400 */
[----:B------:R-:W-:Y:S01]  /*a6d0*/  LOP3.LUT R6, R4, 0xfffffe00, RZ, 0xc0, !PT ;  /* 0xfffffe0004067812 */ /* 0x000fe200078ec0ff */
[----:B-1----:R-:W-:Y:S02]  /*a6e0*/  IMAD R4, R16, UR7, RZ ;  /* 0x0000000710047c24 */ /* 0x002fe4000f8e02ff */
[----:B------:R-:W-:Y:S01]  /*a6f0*/  STS.U16 [R42+0x18], R93 ;  /* 0x0000185d2a007388 */ /* 0x000fe20000000400 */
[----:B------:R-:W-:Y:S01]  /*a700*/  LOP3.LUT R121, R6, 0x1f, R21, 0xf8, !PT ;  /* 0x0000001f06797812 */ /* 0x000fe200078ef815 */
[----:B------:R-:W-:Y:S02]  /*a710*/  IMAD R17, R17, UR18, R4 ;  /* 0x0000001211117c24 */ /* 0x000fe4000f8e0204 */
[----:B------:R0:W-:Y:S01]  /*a720*/  STS.U16 [R42+0x1a], R3 ;  /* 0x00001a032a007388 */ /* 0x0001e20000000400 */
[----:B------:R-:W-:Y:S01]  /*a730*/  IMAD.WIDE.U32 R6, R16, UR18, RZ ;  /* 0x0000001210067c25 */ /* 0x000fe2000f8e00ff */
[----:B------:R-:W-:-:S02]  /*a740*/  IADD3 R4, P2, R121, R14, RZ ;  /* 0x0000000e79047210 */ /* 0x000fc40007f5e0ff */
[----:B------:R1:W-:Y:S01]  /*a750*/  STS.U16 [R42+0x1c], R91 ;  /* 0x00001c5b2a007388 */ /* 0x0003e20000000400 */
[----:B------:R-:W-:-:S03]  /*a760*/  SHF.R.S32.HI R48, RZ, 0x1f, R121 ;  /* 0x0000001fff307819 */ /* 0x000fc60000011479 */
[----:B------:R-:W-:Y:S01]  /*a770*/  STS.U16 [R42+0x1e], R0 ;  /* 0x00001e002a007388 */ /* 0x000fe20000000400 */
[----:B------:R-:W-:-:S03]  /*a780*/  NOP ;  /* 0x0000000000007918 */ /* 0x000fc60000000000 */
[----:B------:R-:W-:Y:S01]  /*a790*/  LDS.U16 R43, [R25] ;  /* 0x00000000192b7984 */ /* 0x000fe20000000400 */
[----:B0-----:R-:W0:Y:S01]  /*a7a0*/  LDC.64 R2, c[0x0][0x3a8] ;  /* 0x0000ea00ff027b82 */ /* 0x001e220000000a00 */
[----:B-1----:R-:W-:Y:S02]  /*a7b0*/  IADD3 R91, R7, R17, RZ ;  /* 0x00000011075b7210 */ /* 0x002fe40007ffe0ff */
[----:B------:R-:W-:Y:S01]  /*a7c0*/  LDS.U16 R45, [R27+0x40] ;  /* 0x000040001b2d7984 */ /* 0x000fe20000000400 */
[----:B------:R-:W-:-:S03]  /*a7d0*/  IADD3.X R5, R48, R5, RZ, P2, !PT ;  /* 0x0000000530057210 */ /* 0x000fc600017fe4ff */
        /* <DEDUP_REMOVED lines=31> */
.L_x_12555:
[----:B------:R-:W-:Y:S05]  /*a9d0*/  BSYNC B0 ;  /* 0x0000000000007941 */ /* 0x000fea0003800000 */
.L_x_12554:
[----:B------:R-:W-:Y:S01]  /*a9e0*/  MOV R7, R91 ;  /* 0x0000005b00077202 */ /* 0x000fe20000000f00 */
[----:B------:R-:W-:Y:S01]  /*a9f0*/  ULDC.64 UR10, c[0x0][0x390] ;  /* 0x0000e400000a7ab9 */ /* 0x000fe20000000a00 */
[----:B------:R-:W-:Y:S01]  /*aa00*/  ULDC.64 UR8, c[0x0][0x3e0] ;  /* 0x0000f80000087ab9 */ /* 0x000fe20000000a00 */
[----:B0-----:R-:W-:Y:S01]  /*aa10*/  IMAD R17, R46, UR10, RZ ;  /* 0x0000000a2e117c24 */ /* 0x001fe2000f8e02ff */
[C---:B------:R-:W-:Y:S01]  /*aa20*/  LEA R15, P0, R121.reuse, UR8, 0x1 ;  /* 0x00000008790f7c11 */ /* 0x040fe2000f8008ff */
[C---:B------:R-:W-:Y:S01]  /*aa30*/  IMAD.WIDE.U32 R6, R18.reuse, UR10, R6 ;  /* 0x0000000a12067c25 */ /* 0x040fe2000f8e0006 */
[C---:B------:R-:W-:Y:S01]  /*aa40*/  LOP3.LUT R91, R121.reuse, 0x20, RZ, 0xfc, !PT ;  /* 0x00000020795b7812 */ /* 0x040fe200078efcff */
[----:B------:R-:W-:Y:S01]  /*aa50*/  BSSY B0, `(.L_x_12556) ;  /* 0x000008c000007945 */ /* 0x000fe20003800000 */
[----:B------:R-:W-:Y:S01]  /*aa60*/  LEA.HI.X R16, R121, UR9, R48, 0x1, P0 ;  /* 0x0000000979107c11 */ /* 0x000fe200080f0c30 */
[----:B------:R-:W-:Y:S01]  /*aa70*/  IMAD R17, R18, UR11, R17 ;  /* 0x0000000b12117c24 */ /* 0x000fe2000f8e0211 */
[----:B------:R-:W-:-:S02]  /*aa80*/  IADD3 R14, P2, R58, R6, RZ ;  /* 0x000000063a0e7210 */ /* 0x000fc40007f5e0ff */
[----:B------:R-:W-:Y:S02]  /*aa90*/  LOP3.LUT R93, R121, 0x40, RZ, 0xfc, !PT ;  /* 0x00000040795d7812 */ /* 0x000fe400078efcff */
[----:B------:R-:W-:Y:S02]  /*aaa0*/  IADD3.X R7, R59, R17, R7, P2, !PT ;  /* 0x000000113b077210 */ /* 0x000fe400017fe407 */
[C---:B------:R-:W-:Y:S01]  /*aab0*/  LEA R6, P0, R14.reuse, R15, 0x1 ;  /* 0x0000000f0e067211 */ /* 0x040fe200078008ff */
[----:B------:R-:W-:Y:S01]  /*aac0*/  FADD.FTZ R15, R77, R20 ;  /* 0x000000144d0f7221 */ /* 0x000fe20000010000 */
[----:B------:R-:W-:Y:S02]  /*aad0*/  LOP3.LUT R101, R121, 0xc0, RZ, 0xfc, !PT ;  /* 0x000000c079657812 */ /* 0x000fe400078efcff */
[----:B------:R-:W-:Y:S01]  /*aae0*/  LEA.HI.X R7, R14, R16, R7, 0x1, P0 ;  /* 0x000000100e077211 */ /* 0x000fe200000f0c07 */
[----:B------:R-:W-:Y:S01]  /*aaf0*/  FADD.FTZ R15, R15, R76 ;  /* 0x0000004c0f0f7221 */ /* 0x000fe20000010000 */
[----:B------:R-:W-:-:S02]  /*ab00*/  ISETP.GE.AND P2, PT, R91, R0, PT ;  /* 0x000000005b00720c */ /* 0x000fc40003f46270 */
[-C--:B------:R-:W-:Y:S02]  /*ab10*/  ISETP.GE.AND P0, PT, R93, R0.reuse, PT ;  /* 0x000000005d00720c */ /* 0x080fe40003f06270 */
[----:B------:R-:W-:Y:S02]  /*ab20*/  ISETP.GE.AND P6, PT, R101, R0, PT ;  /* 0x000000006500720c */ /* 0x000fe40003fc6270 */
[C---:B------:R-:W-:Y:S02]  /*ab30*/  LOP3.LUT R95, R121.reuse, 0x60, RZ, 0xfc, !PT ;  /* 0x00000060795f7812 */ /* 0x040fe400078efcff */
[C---:B------:R-:W-:Y:S02]  /*ab40*/  LOP3.LUT R97, R121.reuse, 0x80, RZ, 0xfc, !PT ;  /* 0x0000008079617812 */ /* 0x040fe400078efcff */
[C---:B------:R-:W-:Y:S02]  /*ab50*/  LOP3.LUT R99, R121.reuse, 0xa0, RZ, 0xfc, !PT ;  /* 0x000000a079637812 */ /* 0x040fe400078efcff */
[C---:B------:R-:W-:Y:S01]  /*ab60*/  LOP3.LUT R103, R121.reuse, 0xe0, RZ, 0xfc, !PT ;  /* 0x000000e079677812 */ /* 0x040fe200078efcff */
[----:B------:R-:W-:Y:S01]  /*ab70*/  @!P2 STG.E.U16 desc[UR16][R6.64+-0x3c0], R45 ;  /* 0xfffc402d0600a986 */ /* 0x000fe2000c101510 */
[----:B------:R-:W-:-:S02]  /*ab80*/  LOP3.LUT R105, R121, 0x100, RZ, 0xfc, !PT ;  /* 0x0000010079697812 */ /* 0x000fc400078efcff */
[----:B------:R-:W-:Y:S01]  /*ab90*/  LOP3.LUT R107, R121, 0x120, RZ, 0xfc, !PT ;  /* 0x00000120796b7812 */ /* 0x000fe200078efcff */
[----:B------:R0:W-:Y:S01]  /*aba0*/  @!P0 STG.E.U16 desc[UR16][R6.64+-0x380], R47 ;  /* 0xfffc802f06008986 */ /* 0x0001e2000c101510 */
[-C--:B------:R-:W-:Y:S02]  /*abb0*/  ISETP.GE.AND P3, PT, R95, R0.reuse, PT ;  /* 0x000000005f00720c */ /* 0x080fe40003f66270 */
[-C--:B------:R-:W-:Y:S01]  /*abc0*/  ISETP.GE.AND P4, PT, R97, R0.reuse, PT ;  /* 0x000000006100720c */ /* 0x080fe20003f86270 */
[----:B------:R-:W-:Y:S01]  /*abd0*/  @!P6 STG.E.U16 desc[UR16][R6.64+-0x280], R55 ;  /* 0xfffd80370600e986 */ /* 0x000fe2000c101510 */
[-C--:B------:R-:W-:Y:S02]  /*abe0*/  ISETP.GE.AND P5, PT, R99, R0.reuse, PT ;  /* 0x000000006300720c */ /* 0x080fe40003fa6270 */
[-C--:B------:R-:W-:Y:S02]  /*abf0*/  ISETP.GE.AND P2, PT, R103, R0.reuse, PT ;  /* 0x000000006700720c */ /* 0x080fe40003f46270 */
[----:B------:R-:W-:-:S02]  /*ac00*/  ISETP.GE.AND P0, PT, R105, R0, PT ;  /* 0x000000006900720c */ /* 0x000fc40003f06270 */
[----:B------:R-:W-:Y:S02]  /*ac10*/  ISETP.GE.AND P6, PT, R107, R0, PT ;  /* 0x000000006b00720c */ /* 0x000fe40003fc6270 */
[C---:B------:R-:W-:Y:S01]  /*ac20*/  LOP3.LUT R109, R121.reuse, 0x140, RZ, 0xfc, !PT ;  /* 0x00000140796d7812 */ /* 0x040fe200078efcff */
[----:B------:R-:W-:Y:S01]  /*ac30*/  @!P3 STG.E.U16 desc[UR16][R6.64+-0x340], R49 ;  /* 0xfffcc0310600b986 */ /* 0x000fe2000c101510 */
        /* <DEDUP_REMOVED lines=8> */
[----:B------:R1:W-:Y:S01]  /*acc0*/  @!P2 STG.E.U16 desc[UR16][R6.64+-0x240], R57 ;  /* 0xfffdc0390600a986 */ /* 0x0003e2000c101510 */
[-C--:B------:R-:W-:Y:S02]  /*acd0*/  ISETP.GE.AND P2, PT, R109, R0.reuse, PT ;  /* 0x000000006d00720c */ /* 0x080fe40003f46270 */
        /* <DEDUP_REMOVED lines=13> */
[----:B------:R-:W-:Y:S01]  /*adb0*/  F2FP.BF16.F32.PACK_AB R14, R87, R86 ;  /* 0x00000056570e723e */ /* 0x000fe200000010ff */
[----:B------:R-:W-:Y:S01]  /*adc0*/  FADD.FTZ R0, R15, R80 ;  /* 0x000000500f007221 */ /* 0x000fe20000010000 */
[----:B------:R-:W-:Y:S01]  /*add0*/  F2FP.BF16.F32.PACK_AB R80, R81, R80 ;  /* 0x000000505150723e */ /* 0x000fe200000010ff */
[----:B------:R-:W-:Y:S01]  /*ade0*/  @!P4 STG.E.U16 desc[UR16][R6.64+-0x100], R69 ;  /* 0xffff00450600c986 */ /* 0x000fe2000c101510 */
[----:B------:R-:W-:Y:S01]  /*adf0*/  PRMT R15, R78, 0x7632, R15 ;  /* 0x000076324e0f7816 */ /* 0x000fe2000000000f */
[----:B------:R-:W-:Y:S01]  /*ae00*/  FADD.FTZ R81, R0, R81 ;  /* 0x0000005100517221 */ /* 0x000fe20000010000 */
[----:B------:R-:W-:Y:S01]  /*ae10*/  PRMT R17, R80, 0x7632, R17 ;  /* 0x0000763250117816 */ /* 0x000fe20000000011 */
[----:B------:R-:W-:Y:S01]  /*ae20*/  @!P3 STG.E.U16 desc[UR16][R6.64+-0xc0], R71 ;  /* 0xffff40470600b986 */ /* 0x000fe2000c101510 */
[----:B0-----:R-:W-:Y:S01]  /*ae30*/  PRMT R47, R14, 0x7632, R47 ;  /* 0x000076320e2f7816 */ /* 0x001fe2000000002f */
[----:B-1----:R-:W-:-:S02]  /*ae40*/  IMAD R57, R3, UR18, R26 ;  /* 0x0000001203397c24 */ /* 0x002fc4000f8e021a */
[----:B------:R-:W-:Y:S04]  /*ae50*/  @!P0 STG.E.U16 desc[UR16][R6.64+-0x80], R73 ;  /* 0xffff804906008986 */ /* 0x000fe8000c101510 */
[----:B------:R0:W-:Y:S01]  /*ae60*/  @!P6 STG.E.U16 desc[UR16][R6.64+-0x40], R75 ;  /* 0xffffc04b0600e986 */ /* 0x0001e2000c101510 */
[----:B------:R-:W-:Y:S01]  /*ae70*/  BAR.SYNC.DEFER_BLOCKING 0x0 ;  /* 0x0000000000007b1d */ /* 0x000fe20000010000 */
[----:B0-----:R-:W-:Y:S01]  /*ae80*/  F2FP.BF16.F32.PACK_AB R6, R83, R82 ;  /* 0x000000525306723e */ /* 0x001fe200000010ff */
[----:B------:R-:W-:Y:S01]  /*ae90*/  FADD.FTZ R82, R81, R82 ;  /* 0x0000005251527221 */ /* 0x000fe20000010000 */
[----:B------:R-:W-:Y:S02]  /*aea0*/  F2FP.BF16.F32.PACK_AB R7, R85, R84 ;  /* 0x000000545507723e */ /* 0x000fe400000010ff */
[----:B------:R-:W-:Y:S01]  /*aeb0*/  PRMT R20, R6, 0x7610, R20 ;  /* 0x0000761006147816 */ /* 0x000fe20000000014 */
[----:B------:R-:W-:Y:S01]  /*aec0*/  FADD.FTZ R83, R82, R83 ;  /* 0x0000005352537221 */ /* 0x000fe20000010000 */
[----:B------:R-:W-:-:S02]  /*aed0*/  PRMT R43, R7, 0x7610, R43 ;  /* 0x00007610072b7816 */ /* 0x000fc4000000002b */
        /* <DEDUP_REMOVED lines=30> */
[----:B0-----:R-:W-:-:S04]  /*b0c0*/  IMAD.WIDE.U32 R6, R2, UR18, RZ ;  /* 0x0000001202067c25 */ /* 0x001fc8000f8e00ff */
[----:B-1----:R-:W-:Y:S01]  /*b0d0*/  FADD.FTZ R20, R89, R90 ;  /* 0x0000005a59147221 */ /* 0x002fe20000010000 */
[----:B------:R-:W-:Y:S01]  /*b0e0*/  LDS.U16 R27, [R27+0x40] ;  /* 0x000040001b1b7984 */ /* 0x000fe20000000400 */
[----:B------:R-:W-:Y:S02]  /*b0f0*/  IADD3 R55, R7, R57, RZ ;  /* 0x0000003907377210 */ /* 0x000fe40007ffe0ff */
[----:B------:R-:W-:Y:S01]  /*b100*/  FADD.FTZ R20, R20, R123 ;  /* 0x0000007b14147221 */ /* 0x000fe20000010000 */
        /* <DEDUP_REMOVED lines=32> */
.L_x_12557:
[----:B------:R-:W-:Y:S05]  /*b310*/  BSYNC B0 ;  /* 0x0000000000007941 */ /* 0x000fea0003800000 */
.L_x_12556:
        /* <DEDUP_REMOVED lines=15> */
[----:B------:R-:W-:Y:S01]  /*b410*/  UIADD3.X UR13, UR13, -0x1, URZ, UP0, !UPT ;  /* 0xffffffff0d0d7890 */ /* 0x000fe200087fe43f */
[----:B------:R-:W-:Y:S01]  /*b420*/  IADD3.X R3, R59, R6, R3, P0, !PT ;  /* 0x000000063b037210 */ /* 0x000fe200007fe403 */
[----:B------:R-:W-:Y:S01]  /*b430*/  UIADD3.X UR15, UR15, -0x1, URZ, UP1, !UPT ;  /* 0xffffffff0f0f7890 */ /* 0x000fe20008ffe43f */
[----:B------:R-:W-:Y:S01]  /*b440*/  LEA R2, P0, R5, R0, 0x1 ;  /* 0x0000000005027211 */ /* 0x000fe200078008ff */
[----:B------:R-:W-:Y:S01]  /*b450*/  UIADD3.X UR20, UR20, -0x1, URZ, UP2, !UPT ;  /* 0xffffffff14147890 */ /* 0x000fe200097fe43f */
[----:B------:R-:W-:-:S02]  /*b460*/  ISETP.GE.AND P5, PT, R95, R14, PT ;  /* 0x0000000e5f00720c */ /* 0x000fc40003fa6270 */
[----:B------:R-:W-:Y:S02]  /*b470*/  LEA.HI.X R3, R5, R4, R3, 0x1, P0 ;  /* 0x0000000405037211 */ /* 0x000fe400000f0c03 */
[-C--:B------:R-:W-:Y:S02]  /*b480*/  ISETP.GE.AND P6, PT, R97, R14.reuse, PT ;  /* 0x0000000e6100720c */ /* 0x080fe40003fc6270 */
[-C--:B------:R-:W-:Y:S01]  /*b490*/  ISETP.GE.AND P1, PT, R101, R14.reuse, PT ;  /* 0x0000000e6500720c */ /* 0x080fe20003f26270 */
[----:B------:R0:W-:Y:S01]  /*b4a0*/  @!P3 STG.E.U16 desc[UR16][R2.64], R27 ;  /* 0x0000001b0200b986 */ /* 0x0001e2000c101510 */
[-C--:B------:R-:W-:Y:S02]  /*b4b0*/  ISETP.GE.AND P2, PT, R103, R14.reuse, PT ;  /* 0x0000000e6700720c */ /* 0x080fe40003f46270 */
[-C--:B------:R-:W-:Y:S01]  /*b4c0*/  ISETP.GE.AND P3, PT, R105, R14.reuse, PT ;  /* 0x0000000e6900720c */ /* 0x080fe20003f66270 */
[----:B------:R0:W-:Y:S01]  /*b4d0*/  @!P4 STG.E.U16 desc[UR16][R2.64+0x40], R15 ;  /* 0x0000400f0200c986 */ /* 0x0001e2000c101510 */
[----:B------:R-:W-:-:S02]  /*b4e0*/  ISETP.GE.AND P0, PT, R99, R14, PT ;  /* 0x0000000e6300720c */ /* 0x000fc40003f06270 */
[-C--:B------:R-:W-:Y:S01]  /*b4f0*/  ISETP.GE.AND P4, PT, R107, R14.reuse, PT ;  /* 0x0000000e6b00720c */ /* 0x080fe20003f86270 */
[----:B------:R0:W-:Y:S01]  /*b500*/  @!P5 STG.E.U16 desc[UR16][R2.64+0x80], R29 ;  /* 0x0000801d0200d986 */ /* 0x0001e2000c101510 */
[-C--:B------:R-:W-:Y:S02]  /*b510*/  ISETP.GE.AND P5, PT, R109, R14.reuse, PT ;  /* 0x0000000e6d00720c */ /* 0x080fe40003fa6270 */
[----:B------:R-:W-:Y:S01]  /*b520*/  IADD3 R23, R23, 0x1, RZ ;  /* 0x0000000117177810 */ /* 0x000fe20007ffe0ff */
        /* <DEDUP_REMOVED lines=19> */
.L_x_12532:
        /* <DEDUP_REMOVED lines=25> */
[----:B------:R1:W-:Y:S02]  /*b7f0*/  REDG.E.ADD.F32.FTZ.RN.STRONG.GPU desc[UR16][R10.64], R4 ;  /* 0x000000040a0079a6 */ /* 0x0003e4000c10f390 */
.L_x_12560:
[----:B------:R-:W-:Y:S05]  /*b800*/  BSYNC B0 ;  /* 0x0000000000007941 */ /* 0x000fea0003800000 */
.L_x_12559:
        /* <DEDUP_REMOVED lines=26> */
[----:B------:R4:W-:Y:S01]  /*b9b0*/  REDG.E.ADD.F32.FTZ.RN.STRONG.GPU desc[UR16][R8.64], R7 ;  /* 0x00000007080079a6 */ /* 0x0009e2000c10f390 */
[----:B------:R-:W-:Y:S01]  /*b9c0*/  HFMA2.MMA R21, -RZ, RZ, 0, 0 ;  /* 0x00000000ff157435 */ /* 0x000fe200000001ff */
[----:B------:R-:W-:Y:S10]  /*b9d0*/  BRA `(.L_x_12563) ;  /* 0x0000000000047947 */ /* 0x000ff40003800000 */
.L_x_12562:
[----:B------:R-:W2:Y:S02]  /*b9e0*/  S2R R21, SR_TID.X ;  /* 0x0000000000157919 */ /* 0x000ea40000002100 */
.L_x_12563:
[----:B------:R-:W-:Y:S05]  /*b9f0*/  BSYNC B0 ;  /* 0x0000000000007941 */ /* 0x000fea0003800000 */
.L_x_12561:
[----:B------:R-:W-:Y:S02]  /*ba00*/  ULDC UR22, c[0x0][0x21c] ;  /* 0x0000870000167ab9 */ /* 0x000fe40000000800 */
[----:B--2---:R-:W-:-:S13]  /*ba10*/  ISETP.GE.AND P0, PT, R21, UR22, PT ;  /* 0x0000001615007c0c */ /* 0x004fda000bf06270 */
[----:B------:R-:W-:Y:S05]  /*ba20*/  @P0 EXIT ;  /* 0x000000000000094d */ /* 0x000fea0003800000 */
[----:B-1----:R-:W-:Y:S01]  /*ba30*/  SHF.R.S32.HI R11, RZ, 0x1f, R18 ;  /* 0x0000001fff0b7819 */ /* 0x002fe20000011412 */
[----:B------:R-:W1:Y:S01]  /*ba40*/  S2UR UR5, SR_CgaCtaId ;  /* 0x00000000000579c3 */ /* 0x000e620000008800 */
[----:B------:R-:W-:Y:S01]  /*ba50*/  ULDC.64 UR6, c[0x0][0x248] ;  /* 0x0000920000067ab9 */ /* 0x000fe20000000a00 */
[----:B------:R-:W-:Y:S01]  /*ba60*/  ULDC.64 UR10, c[0x0][0x268] ;  /* 0x00009a00000a7ab9 */ /* 0x000fe20000000a00 */
[----:B------:R-:W-:Y:S01]  /*ba70*/  ULDC.64 UR8, c[0x0][0x378] ;  /* 0x0000de0000087ab9 */ /* 0x000fe20000000a00 */
[C---:B------:R-:W-:Y:S01]  /*ba80*/  IMAD R3, R11.reuse, UR6, RZ ;  /* 0x000000060b037c24 */ /* 0x040fe2000f8e02ff */
[----:B------:R-:W-:Y:S01]  /*ba90*/  BSSY B0, `(.L_x_12564) ;  /* 0x0000062000007945 */ /* 0x000fe20003800000 */
[C---:B----4-:R-:W-:Y:S01]  /*baa0*/  IMAD R9, R11.reuse, UR10, RZ ;  /* 0x0000000a0b097c24 */ /* 0x050fe2000f8e02ff */
[----:B------:R-:W-:Y:S01]  /*bab0*/  UMOV UR4, 0x400 ;  /* 0x0000040000047882 */ /* 0x000fe20000000000 */
[----:B------:R-:W-:Y:S01]  /*bac0*/  IMAD R5, R11, UR8, RZ ;  /* 0x000000080b057c24 */ /* 0x000fe2000f8e02ff */
[----:B------:R-:W-:Y:S01]  /*bad0*/  ULDC.64 UR30, c[0x0][0x2d8] ;  /* 0x0000b600001e7ab9 */ /* 0x000fe20000000a00 */
[C---:B------:R-:W-:Y:S01]  /*bae0*/  IMAD.WIDE.U32 R14, R18.reuse, UR6, RZ ;  /* 0x00000006120e7c25 */ /* 0x040fe2000f8e00ff */
[----:B------:R-:W-:Y:S01]  /*baf0*/  ULDC.64 UR26, c[0x0][0x2e0] ;  /* 0x0000b800001a7ab9 */ /* 0x000fe20000000a00 */
[----:B------:R-:W-:Y:S01]  /*bb00*/  ULDC.64 UR24, c[0x0][0x270] ;  /* 0x00009c0000187ab9 */ /* 0x000fe20000000a00 */
[----:B------:R-:W-:Y:S01]  /*bb10*/  ULDC.64 UR28, c[0x0][0x250] ;  /* 0x00009400001c7ab9 */ /* 0x000fe20000000a00 */
[C---:B------:R-:W-:Y:S01]  /*bb20*/  IMAD R13, R18.reuse, UR7, R3 ;  /* 0x00000007120d7c24 */ /* 0x040fe2000f8e0203 */
[----:B------:R-:W-:Y:S01]  /*bb30*/  ULDC.64 UR6, c[0x0][0x358] ;  /* 0x0000d60000067ab9 */ /* 0x000fe20000000a00 */
[C---:B------:R-:W-:Y:S01]  /*bb40*/  IMAD R23, R18.reuse, UR11, R9 ;  /* 0x0000000b12177c24 */ /* 0x040fe2000f8e0209 */
[----:B------:R-:W-:Y:S01]  /*bb50*/  ULDC.64 UR12, c[0x0][0x3c0] ;  /* 0x0000f000000c7ab9 */ /* 0x000fe20000000a00 */
[C---:B------:R-:W-:Y:S01]  /*bb60*/  IMAD.WIDE.U32 R8, R18.reuse, UR8, RZ ;  /* 0x0000000812087c25 */ /* 0x040fe2000f8e00ff */
[----:B------:R-:W-:Y:S01]  /*bb70*/  IADD3 R39, R15, R13, RZ ;  /* 0x0000000d0f277210 */ /* 0x000fe20007ffe0ff */
[----:B------:R-:W-:Y:S01]  /*bb80*/  ULDC.64 UR14, c[0x0][0x360] ;  /* 0x0000d800000e7ab9 */ /* 0x000fe20000000a00 */
[----:B------:R-:W-:Y:S01]  /*bb90*/  ULDC.64 UR18, c[0x0][0x3c8] ;  /* 0x0000f20000127ab9 */ /* 0x000fe20000000a00 */
[C---:B------:R-:W-:Y:S01]  /*bba0*/  IMAD R5, R18.reuse, UR9, R5 ;  /* 0x0000000912057c24 */ /* 0x040fe2000f8e0205 */
[----:B------:R-:W-:Y:S01]  /*bbb0*/  ULDC.64 UR8, c[0x0][0x338] ;  /* 0x0000ce0000087ab9 */ /* 0x000fe20000000a00 */
[C---:B------:R-:W-:Y:S01]  /*bbc0*/  IMAD R3, R11.reuse, UR6, RZ ;  /* 0x000000060b037c24 */ /* 0x040fe2000f8e02ff */
[----:B-1----:R-:W-:Y:S01]  /*bbd0*/  ULEA UR4, UR5, UR4, 0x18 ;  /* 0x0000000405047291 */ /* 0x002fe2000f8ec03f */
[----:B------:R-:W-:Y:S01]  /*bbe0*/  IMAD R11, R11, UR8, RZ ;  /* 0x000000080b0b7c24 */ /* 0x000fe2000f8e02ff */
[----:B------:R-:W-:Y:S01]  /*bbf0*/  IADD3 R31, R9, R5, RZ ;  /* 0x00000005091f7210 */ /* 0x000fe20007ffe0ff */
[----:B0--3--:R-:W-:Y:S01]  /*bc00*/  IMAD.WIDE.U32 R6, R18, UR6, RZ ;  /* 0x0000000612067c25 */ /* 0x009fe2000f8e00ff */
[----:B------:R-:W-:Y:S01]  /*bc10*/  ULDC UR6, c[0x0][0x0] ;  /* 0x0000000000067ab9 */ /* 0x000fe20000000800 */
[----:B------:R-:W-:-:S02]  /*bc20*/  ULDC.64 UR20, c[0x0][0x3d0] ;  /* 0x0000f40000147ab9 */ /* 0x000fc40000000a00 */
[C---:B------:R-:W-:Y:S02]  /*bc30*/  IMAD R3, R18.reuse, UR7, R3 ;  /* 0x0000000712037c24 */ /* 0x040fe4000f8e0203 */
[C---:B------:R-:W-:Y:S01]  /*bc40*/  IMAD.WIDE.U32 R16, R18.reuse, UR10, RZ ;  /* 0x0000000a12107c25 */ /* 0x040fe2000f8e00ff */
[----:B------:R-:W-:Y:S02]  /*bc50*/  ULDC.64 UR10, c[0x0][0x340] ;  /* 0x0000d000000a7ab9 */ /* 0x000fe40000000a00 */
[----:B------:R-:W-:Y:S01]  /*bc60*/  IADD3 R33, R7, R3, RZ ;  /* 0x0000000307217210 */ /* 0x000fe20007ffe0ff */
[C---:B------:R-:W-:Y:S01]  /*bc70*/  IMAD R11, R18.reuse, UR9, R11 ;  /* 0x00000009120b7c24 */ /* 0x040fe2000f8e020b */
[----:B------:R-:W-:Y:S01]  /*bc80*/  IADD3 R41, R17, R23, RZ ;  /* 0x0000001711297210 */ /* 0x000fe20007ffe0ff */
[----:B------:R-:W-:Y:S01]  /*bc90*/  IMAD.WIDE.U32 R18, R18, UR8, RZ ;  /* 0x0000000812127c25 */ /* 0x000fe2000f8e00ff */
[----:B------:R-:W-:-:S04]  /*bca0*/  ULDC.64 UR8, c[0x0][0x380] ;  /* 0x0000e00000087ab9 */ /* 0x000fc80000000a00 */
[----:B------:R-:W-:-:S07]  /*bcb0*/  IADD3 R29, R19, R11, RZ ;  /* 0x0000000b131d7210 */ /* 0x000fce0007ffe0ff */
.L_x_12565:
        /* <DEDUP_REMOVED lines=64> */
.L_x_12564:
[----:B------:R-:W-:Y:S05]  /*c0c0*/  EXIT ;  /* 0x000000000000794d */ /* 0x000fea0003800000 */
.L_x_12566:
        /* <DEDUP_REMOVED lines=11> */
.L_x_18965:


//--------------------- .text._Z25selective_scan_bwd_kernelI32Selective_Scan_bwd_kernel_traitsILi32ELi16ELb0ELb0ELb0ELb1ELb0EN3c108BFloat16ENS1_7complexIfEEEEv12SSMParamsBwd --------------------------
	.section	.text._Z25selective_scan_bwd_kernelI32Selective_Scan_bwd_kernel_traitsILi32ELi16ELb0ELb0ELb0ELb1ELb0EN3c108BFloat16ENS1_7complexIfEEEEv12SSMParamsBwd,"ax",@progbits
	.align	128
        .global         _Z25selective_scan_bwd_kernelI32Selective_Scan_bwd_kernel_traitsILi32ELi16ELb0ELb0ELb0ELb1ELb0EN3c108BFloat16ENS1_7complexIfEEEEv12SSMParamsBwd
        .type           _Z25selective_scan_bwd_kernelI32Selective_Scan_bwd_kernel_traitsILi32ELi16ELb0ELb0ELb0ELb1ELb0EN3c108BFloat16ENS1_7complexIfEEEEv12SSMParamsBwd,@function
        .size           _Z25selective_scan_bwd_kernelI32Selective_Scan_bwd_kernel_traitsILi32ELi16ELb0ELb0ELb0ELb1ELb0EN3c108BFloat16ENS1_7complexIfEEEEv12SSMParamsBwd,(.L_x_18966 - _Z25selective_scan_bwd_kernelI32Selective_Scan_bwd_kernel_traitsILi32ELi16ELb0ELb0ELb0ELb1ELb0EN3c108BFloat16ENS1_7complexIfEEEEv12SSMParamsBwd)
        .other          _Z25selective_scan_bwd_kernelI32Selective_Scan_bwd_kernel_traitsILi32ELi16ELb0ELb0ELb0ELb1ELb0EN3c108BFloat16ENS1_7complexIfEEEEv12SSMParamsBwd,@"STO_CUDA_ENTRY STV_DEFAULT"
_Z25selective_scan_bwd_kernelI32Selective_Scan_bwd_kernel_traitsILi32ELi16ELb0ELb0ELb0ELb1ELb0EN3c108BFloat16ENS1_7complexIfEEEEv12SSMParamsBwd:
.text._Z25selective_scan_bwd_kernelI32Selective_Scan_bwd_kernel_traitsILi32ELi16ELb0ELb0ELb0ELb1ELb0EN3c108BFloat16ENS1_7complexIfEEEEv12SSMParamsBwd:
[----:B------:R-:W-:Y:S08]  /*0000*/  LDC R1, c[0x0][0x28] ;  /* 0x00000a00ff017b82 */ /* 0x000ff00000000800 */
[----:B------:R-:W0:Y:S01]  /*0010*/  S2UR UR14, SR_CTAID.Y ;  /* 0x00000000000e79c3 */ /* 0x000e220000002600 */
[----:B------:R-:W-:Y:S01]  /*0020*/  ULDC.64 UR4, c[0x0][0x300] ;  /* 0x0000c00000047ab9 */ /* 0x000fe20000000a00 */
[----:B------:R-:W-:Y:S01]  /*0030*/  ULDC.64 UR32, c[0x0][0x208] ;  /* 0x0000820000207ab9 */ /* 0x000fe20000000a00 */
        /* <DEDUP_REMOVED lines=12> */
[----:B------:R-:W-:Y:S01]  /*0100*/  ULDC UR28, c[0x0][0x224] ;  /* 0x00008900001c7ab9 */ /* 0x000fe20000000800 */
[----:B0-----:R-:W-:-:S02]  /*0110*/  USHF.R.S32.HI UR10, URZ, 0x1f, UR14 ;  /* 0x0000001f3f0a7899 */ /* 0x001fc4000801140e */
[----:B------:R-:W-:-:S04]  /*0120*/  @UP1 ULEA UR4, UP2, UR14, UR4, 0x2 ;  /* 0x000000040e041291 */ /* 0x000fc8000f84103f */
[----:B------:R-:W-:Y:S02]  /*0130*/  @UP1 ULEA.HI.X UR5, UR14, UR5, UR10, 0x2, UP2 ;  /* 0x000000050e051291 */ /* 0x000fe400090f140a */
[----:B------:R-:W-:Y:S01]  /*0140*/  MOV R4, UR4 ;  /* 0x0000000400047c02 */ /* 0x000fe20008000f00 */
[----:B------:R-:W-:-:S03]  /*0150*/  @UP0 ULEA UR4, UP1, UR14, UR6, 0x2 ;  /* 0x000000060e040291 */ /* 0x000fc6000f82103f */
[----:B------:R-:W-:-:S05]  /*0160*/  MOV R5, UR5 ;  /* 0x0000000500057c02 */ /* 0x000fca0008000f00 */
[----:B------:R-:W2:Y:S01]  /*0170*/  @P1 LDG.E R4, desc[UR32][R4.64] ;  /* 0x0000002004041981 */ /* 0x000ea2000c1e1900 */
[----:B------:R-:W-:Y:S01]  /*0180*/  @UP0 ULEA.HI.X UR5, UR14, UR7, UR10, 0x2, UP1 ;  /* 0x000000070e050291 */ /* 0x000fe200088f140a */
[----:B------:R-:W-:Y:S01]  /*0190*/  MOV R2, UR4 ;  /* 0x0000000400027c02 */ /* 0x000fe20008000f00 */
[----:B------:R-:W-:Y:S01]  /*01a0*/  UISETP.NE.U32.AND UP1, UPT, UR20, URZ, UPT ;  /* 0x0000003f1400728c */ /* 0x000fe2000bf25070 */
[----:B------:R-:W-:Y:S01]  /*01b0*/  PLOP3.LUT P0, PT, PT, PT, UP0, 0x80, 0x0 ;  /* 0x000000000000781c */ /* 0x000fe20003f0f008 */
[----:B-1----:R-:W-:Y:S01]  /*01c0*/  USHF.R.S32.HI UR4, URZ, 0x1f, UR40 ;  /* 0x0000001f3f047899 */ /* 0x002fe20008011428 */
[----:B------:R-:W-:Y:S01]  /*01d0*/  CS2R R80, SRZ ;  /* 0x0000000000507805 */ /* 0x000fe2000001ff00 */
[----:B------:R-:W-:Y:S01]  /*01e0*/  UISETP.NE.AND.EX UP1, UPT, UR21, URZ, UPT, UP1 ;  /* 0x0000003f1500728c */ /* 0x000fe2000bf25310 */
[----:B------:R-:W-:Y:S01]  /*01f0*/  MOV R3, UR5 ;  /* 0x0000000500037c02 */ /* 0x000fe20008000f00 */
[----:B------:R-:W-:Y:S01]  /*0200*/  UISETP.NE.U32.AND UP2, UPT, UR24, URZ, UPT ;  /* 0x0000003f1800728c */ /* 0x000fe2000bf45070 */
[----:B------:R-:W-:Y:S01]  /*0210*/  ULDC.64 UR6, c[0x0][0x280] ;  /* 0x0000a00000067ab9 */ /* 0x000fe20000000a00 */
[----:B------:R-:W-:-:S02]  /*0220*/  UISETP.NE.U32.AND UP0, UPT, UR8, URZ, UPT ;  /* 0x0000003f0800728c */ /* 0x000fc4000bf05070 */
[----:B------:R-:W-:Y:S02]  /*0230*/  UIMAD UR5, UR4, UR6, URZ ;  /* 0x00000006040572a4 */ /* 0x000fe4000f8e023f */
[----:B------:R-:W-:Y:S02]  /*0240*/  UISETP.NE.AND.EX UP2, UPT, UR25, URZ, UPT, UP2 ;  /* 0x0000003f1900728c */ /* 0x000fe4000bf45320 */
[----:B------:R0:W5:Y:S01]  /*0250*/  @P0 LDG.E R81, desc[UR32][R2.64] ;  /* 0x0000002002510981 */ /* 0x000162000c1e1900 */
[----:B------:R-:W-:Y:S01]  /*0260*/  UISETP.NE.AND.EX UP0, UPT, UR9, URZ, UPT, UP0 ;  /* 0x0000003f0900728c */ /* 0x000fe2000bf05300 */
[----:B------:R-:W-:Y:S01]  /*0270*/  HFMA2.MMA R78, -RZ, RZ, 0, 0 ;  /* 0x00000000ff4e7435 */ /* 0x000fe200000001ff */
[----:B------:R-:W-:Y:S01]  /*0280*/  UIMAD.WIDE.U32 UR12, UR40, UR6, URZ ;  /* 0x00000006280c72a5 */ /* 0x000fe2000f8e003f */
[----:B------:R-:W-:Y:S01]  /*0290*/  ULDC.64 UR8, c[0x0][0x290] ;  /* 0x0000a40000087ab9 */ /* 0x000fe20000000a00 */
[----:B------:R-:W-:Y:S02]  /*02a0*/  UIMAD UR7, UR40, UR7, UR5 ;  /* 0x00000007280772a4 */ /* 0x000fe4000f8e0205 */
[----:B------:R-:W-:-:S02]  /*02b0*/  UIMAD UR6, UR4, UR18, URZ ;  /* 0x00000012040672a4 */ /* 0x000fc4000f8e023f */
[----:B------:R-:W-:Y:S02]  /*02c0*/  UIMAD UR5, UR4, UR8, URZ ;  /* 0x00000008040572a4 */ /* 0x000fe4000f8e023f */
[----:B------:R-:W-:Y:S02]  /*02d0*/  UIMAD.WIDE.U32 UR16, UR40, UR8, URZ ;  /* 0x00000008281072a5 */ /* 0x000fe4000f8e003f */
[----:B------:R-:W-:Y:S01]  /*02e0*/  UIMAD UR15, UR40, UR9, UR5 ;  /* 0x00000009280f72a4 */ /* 0x000fe2000f8e0205 */
[----:B------:R-:W-:Y:S01]  /*02f0*/  UMOV UR8, URZ ;  /* 0x0000003f00087c82 */ /* 0x000fe20008000000 */
[----:B------:R-:W-:Y:S02]  /*0300*/  @UP1 ULEA UR8, UP3, UR14, UR20, 0x2 ;  /* 0x000000140e081291 */ /* 0x000fe4000f86103f */
[----:B------:R-:W-:Y:S01]  /*0310*/  UIMAD UR26, UR40, UR19, UR6 ;  /* 0x00000013281a72a4 */ /* 0x000fe2000f8e0206 */
[----:B------:R-:W-:Y:S01]  /*0320*/  UMOV UR9, URZ ;  /* 0x0000003f00097c82 */ /* 0x000fe20008000000 */
[----:B------:R-:W-:Y:S01]  /*0330*/  @UP1 ULEA.HI.X UR9, UR14, UR21, UR10, 0x2, UP3 ;  /* 0x000000150e091291 */ /* 0x000fe200098f140a */
[----:B------:R-:W-:Y:S01]  /*0340*/  UMOV UR6, URZ ;  /* 0x0000003f00067c82 */ /* 0x000fe20008000000 */
[----:B------:R-:W-:-:S02]  /*0350*/  @UP2 ULEA UR6, UP1, UR14, UR24, 0x2 ;  /* 0x000000180e062291 */ /* 0x000fc4000f82103f */
[----:B------:R-:W-:Y:S02]  /*0360*/  UIADD3 UR17, UR17, UR15, URZ ;  /* 0x0000000f11117290 */ /* 0x000fe4000fffe03f */
[----:B------:R-:W-:Y:S02]  /*0370*/  UIADD3 UR13, UR13, UR7, URZ ;  /* 0x000000070d0d7290 */ /* 0x000fe4000fffe03f */
[----:B------:R-:W-:Y:S01]  /*0380*/  UIMAD UR11, UR10, UR22, URZ ;  /* 0x000000160a0b72a4 */ /* 0x000fe2000f8e023f */
[----:B------:R-:W-:Y:S01]  /*0390*/  UMOV UR7, URZ ;  /* 0x0000003f00077c82 */ /* 0x000fe20008000000 */
[----:B------:R-:W-:Y:S02]  /*03a0*/  @UP2 ULEA.HI.X UR7, UR14, UR25, UR10, 0x2, UP1 ;  /* 0x000000190e072291 */ /* 0x000fe400088f140a */
[----:B------:R-:W-:Y:S01]  /*03b0*/  USHF.L.U32 UR39, UR28, 0x9, URZ ;  /* 0x000000091c277899 */ /* 0x000fe2000800063f */
[----:B------:R-:W-:Y:S01]  /*03c0*/  ULDC.64 UR24, c[0x0][0x298] ;  /* 0x0000a60000187ab9 */ /* 0x000fe20000000a00 */
[----:B------:R-:W-:-:S02]  /*03d0*/  UIMAD UR23, UR14, UR23, UR11 ;  /* 0x000000170e1772a4 */ /* 0x000fc4000f8e020b */
[----:B------:R-:W-:Y:S02]  /*03e0*/  UIMAD.WIDE.U32 UR20, UR14, UR24, UR16 ;  /* 0x000000180e1472a5 */ /* 0x000fe4000f8e0010 */
[----:B------:R-:W-:Y:S01]  /*03f0*/  UIMAD UR11, UR10, UR24, URZ ;  /* 0x000000180a0b72a4 */ /* 0x000fe2000f8e023f */
[----:B------:R-:W-:Y:S01]  /*0400*/  ULDC.64 UR16, c[0x0][0x330] ;  /* 0x0000cc0000107ab9 */ /* 0x000fe20000000a00 */
[----:B------:R-:W-:Y:S02]  /*0410*/  UIMAD.WIDE.U32 UR4, UR40, UR18, URZ ;  /* 0x00000012280472a5 */ /* 0x000fe4000f8e003f */
[----:B------:R-:W-:Y:S02]  /*0420*/  UIMAD UR24, UR10, UR16, URZ ;  /* 0x000000100a1872a4 */ /* 0x000fe4000f8e023f */
[----:B------:R-:W-:Y:S02]  /*0430*/  UIMAD.WIDE.U32 UR12, UR14, UR22, UR12 ;  /* 0x000000160e0c72a5 */ /* 0x000fe4000f8e000c */
[----:B------:R-:W-:-:S02]  /*0440*/  UIADD3 UR15, UR39, -0x200, URZ ;  /* 0xfffffe00270f7890 */ /* 0x000fc4000fffe03f */
[----:B------:R-:W-:Y:S02]  /*0450*/  UIMAD UR27, UR14, UR17, UR24 ;  /* 0x000000110e1b72a4 */ /* 0x000fe4000f8e0218 */
[----:B------:R-:W-:Y:S02]  /*0460*/  USHF.R.S32.HI UR22, URZ, 0x1f, UR15 ;  /* 0x0000001f3f167899 */ /* 0x000fe4000801140f */
[----:B------:R-:W-:Y:S02]  /*0470*/  UIADD3 UR24, UP1, UR15, UR12, URZ ;  /* 0x0000000c0f187290 */ /* 0x000fe4000ff3e03f */
[----:B------:R-:W-:Y:S01]  /*0480*/  UIADD3 UR5, UR5, UR26, URZ ;  /* 0x0000001a05057290 */ /* 0x000fe2000fffe03f */
[----:B------:R-:W-:Y:S01]  /*0490*/  ULDC.64 UR18, c[0x0][0x2f0] ;  /* 0x0000bc0000127ab9 */ /* 0x000fe20000000a00 */
[----:B------:R-:W-:Y:S02]  /*04a0*/  UIADD3.X UR13, UR22, UR13, UR23, UP1, !UPT ;  /* 0x0000000d160d7290 */ /* 0x000fe40008ffe417 */
[----:B------:R-:W-:-:S02]  /*04b0*/  ULEA UR23, UP1, UR24, UR18, 0x1 ;  /* 0x0000001218177291 */ /* 0x000fc4000f82083f */
[----:B------:R-:W-:Y:S02]  /*04c0*/  UIMAD.WIDE.U32 UR16, UR14, UR16, UR4 ;  /* 0x000000100e1072a5 */ /* 0x000fe4000f8e0004 */
[----:B------:R-:W-:Y:S01]  /*04d0*/  UIMAD UR25, UR14, UR25, UR11 ;  /* 0x000000190e1972a4 */ /* 0x000fe2000f8e020b */
[----:B------:R-:W-:Y:S01]  /*04e0*/  @UP0 ULDC UR5, c[0x0][0x214] ;  /* 0x0000850000050ab9 */ /* 0x000fe20000000800 */
[----:B------:R-:W-:Y:S02]  /*04f0*/  UIADD3 UR12, UP2, UR15, UR20, URZ ;  /* 0x000000140f0c7290 */ /* 0x000fe4000ff5e03f */
[----:B------:R-:W-:Y:S02]  /*0500*/  ULEA.HI.X UR24, UR24, UR19, UR13, 0x1, UP1 ;  /* 0x0000001318187291 */ /* 0x000fe400088f0c0d */
[----:B------:R-:W-:Y:S02]  /*0510*/  @UP0 UIMAD UR5, UR40, UR5, UR14 ;  /* 0x00000005280502a4 */ /* 0x000fe4000f8e020e */
[----:B------:R-:W-:Y:S01]  /*0520*/  UISETP.GE.AND UP1, UPT, UR28, 0x1, UPT ;  /* 0x000000011c00788c */ /* 0x000fe2000bf26270 */
[----:B------:R-:W-:Y:S01]  /*0530*/  ULDC.64 UR10, c[0x0][0x2f8] ;  /* 0x0000be00000a7ab9 */ /* 0x000fe20000000a00 */
[----:B------:R-:W-:-:S02]  /*0540*/  UIADD3.X UR21, UR22, UR21, UR25, UP2, !UPT ;  /* 0x0000001516157290 */ /* 0x000fc400097fe419 */
[----:B------:R-:W-:Y:S02]  /*0550*/  ULEA UR20, UP2, UR12, UR10, 0x1 ;  /* 0x0000000a0c147291 */ /* 0x000fe4000f84083f */
[----:B------:R-:W-:Y:S01]  /*0560*/  PLOP3.LUT P0, PT, PT, PT, UP1, 0x80, 0x0 ;  /* 0x000000000000781c */ /* 0x000fe20003f0f018 */
[----:B------:R-:W-:Y:S01]  /*0570*/  @UP0 UIMAD UR5, UR5, UR28, URZ ;  /* 0x0000001c050502a4 */ /* 0x000fe2000f8e023f */
[----:B------:R-:W-:Y:S01]  /*0580*/  @UP0 ULDC UR10, c[0x0][0x21c] ;  /* 0x00008700000a0ab9 */ /* 0x000fe20000000800 */
[----:B------:R-:W-:Y:S02]  /*0590*/  ULEA.HI.X UR21, UR12, UR11, UR21, 0x1, UP2 ;  /* 0x0000000b0c157291 */ /* 0x000fe400090f0c15 */
[----:B------:R-:W-:Y:S02]  /*05a0*/  @UP0 UIMAD UR5, UR5, UR10, URZ ;  /* 0x0000000a050502a4 */ /* 0x000fe4000f8e023f */
[----:B------:R-:W-:Y:S01]  /*05b0*/  UIADD3 UR15, UP2, UR15, UR16, URZ ;  /* 0x000000100f0f7290 */ /* 0x000fe2000ff5e03f */
[----:B------:R-:W-:Y:S01]  /*05c0*/  @UP0 ULDC.64 UR10, c[0x0][0x310] ;  /* 0x0000c400000a0ab9 */ /* 0x000fe20000000a00 */
[----:B------:R-:W-:Y:S01]  /*05d0*/  ULDC.64 UR12, c[0x0][0x3b8] ;  /* 0x0000ee00000c7ab9 */ /* 0x000fe20000000a00 */
[----:B------:R-:W-:-:S02]  /*05e0*/  @UP0 UIMAD.WIDE UR10, UR5, 0x10, UR10 ;  /* 0x00000010050a08a5 */ /* 0x000fc4000f8e020a */
[----:B------:R-:W-:Y:S02]  /*05f0*/  UIADD3.X UR19, UR22, UR17, UR27, UP2, !UPT ;  /* 0x0000001116137290 */ /* 0x000fe400097fe41b */
[----:B------:R-:W-:Y:S01]  /*0600*/  ULEA UR18, UP2, UR15, UR12, 0x1 ;  /* 0x0000000c0f127291 */ /* 0x000fe2000f84083f */
[----:B------:R-:W-:Y:S02]  /*0610*/  UMOV UR4, URZ ;  /* 0x0000003f00047c82 */ /* 0x000fe40008000000 */
[----:B------:R-:W-:Y:S01]  /*0620*/  UMOV UR12, UR6 ;  /* 0x00000006000c7c82 */ /* 0x000fe20008000000 */
[----:B------:R-:W-:Y:S01]  /*0630*/  ULEA.HI.X UR19, UR15, UR13, UR19, 0x1, UP2 ;  /* 0x0000000d0f137291 */ /* 0x000fe200090f0c13 */
[----:B------:R-:W-:Y:S02]  /*0640*/  @!UP0 UMOV UR10, URZ ;  /* 0x0000003f000a8c82 */ /* 0x000fe40008000000 */
[----:B------:R-:W-:Y:S01]  /*0650*/  UMOV UR13, UR7 ;  /* 0x00000007000d7c82 */ /* 0x000fe20008000000 */
[----:B------:R-:W-:Y:S01]  /*0660*/  @!UP0 UMOV UR11, URZ ;  /* 0x0000003f000b8c82 */ /* 0x000fe20008000000 */
[----:B--2---:R-:W-:Y:S01]  /*0670*/  @P1 R2UR UR4, R4 ;  /* 0x00000000040412ca */ /* 0x004fe200000e0000 */
[----:B0-----:R-:W-:-:S14]  /*0680*/  @!P0 BRA `(.L_x_12567) ;  /* 0x000000b800608947 */ /* 0x001fdc0003800000 */
[----:B------:R-:W0:Y:S01]  /*0690*/  S2R R79, SR_TID.X ;  /* 0x00000000004f7919 */ /* 0x000e220000002100 */
[----:B------:R-:W-:Y:S01]  /*06a0*/  MOV R78, RZ ;  /* 0x000000ff004e7202 */ /* 0x000fe20000000f00 */
[----:B------:R-:W-:Y:S01]  /*06b0*/  UMOV UR7, UR23 ;  /* 0x0000001700077c82 */ /* 0x000fe20008000000 */
[----:B------:R-:W-:Y:S01]  /*06c0*/  MOV R80, RZ ;  /* 0x000000ff00507202 */ /* 0x000fe20000000f00 */
[----:B------:R-:W1:Y:S01]  /*06d0*/  S2R R77, SR_LANEID ;  /* 0x00000000004d7919 */ /* 0x000e620000000000 */
[----:B------:R-:W-:Y:S01]  /*06e0*/  UMOV UR15, UR24 ;  /* 0x00000018000f7c82 */ /* 0x000fe20008000000 */
[----:B------:R-:W-:Y:S01]  /*06f0*/  UMOV UR16, UR20 ;  /* 0x0000001400107c82 */ /* 0x000fe20008000000 */
[----:B------:R-:W-:Y:S01]  /*0700*/  UMOV UR17, UR21 ;  /* 0x0000001500117c82 */ /* 0x000fe20008000000 */
[----:B------:R-:W-:-:S05]  /*0710*/  UMOV UR5, URZ ;  /* 0x0000003f00057c82 */ /* 0x000fca0008000000 */
.L_x_12620:
[----:B------:R-:W-:Y:S01]  /*0720*/  ULDC UR20, c[0x0][0x224] ;  /* 0x0000890000147ab9 */ /* 0x000fe20000000800 */
[----:B0-----:R-:W-:Y:S01]  /*0730*/  SHF.L.U32 R0, R79, 0x4, RZ ;  /* 0x000000044f007819 */ /* 0x001fe200000006ff */
        /* <DEDUP_REMOVED lines=55> */
[----:B------:R-:W-:Y:S01]  /*0ab0*/  LOP3.LUT R25, R7, 0x1e0, RZ, 0xfc, !PT ;  /* 0x000001e007197812 */ /* 0x000fe200078efcff */
[----:B------:R-:W3:Y:S01]  /*0ac0*/  @!P3 LDG.E.U16 R15, desc[UR32][R2.64+0x240] ;  /* 0x00024020020fb981 */ /* 0x000ee2000c1e1500 */
[----:B------:R-:W-:-:S02]  /*0ad0*/  ISETP.GE.AND P0, PT, R46, UR22, PT ;  /* 0x000000162e007c0c */ /* 0x000fc4000bf06270 */
        /* <DEDUP_REMOVED lines=18> */
[----:B------:R-:W-:Y:S02]  /*0c00*/  ISETP.GE.AND P0, PT, R18, UR22, PT ;  /* 0x0000001612007c0c */ /* 0x000fe4000bf06270 */
[----:B------:R-:W-:Y:S02]  /*0c10*/  ISETP.GE.AND P6, PT, R20, UR22, PT ;  /* 0x0000001614007c0c */ /* 0x000fe4000bfc6270 */
[C---:B------:R-:W-:Y:S02]  /*0c20*/  IADD3 R18, R77.reuse, 0x40, RZ ;  /* 0x000000404d127810 */ /* 0x040fe40007ffe0ff */
[C---:B0-----:R-:W-:Y:S02]  /*0c30*/  IADD3 R2, R77.reuse, 0x20, RZ ;  /* 0x000000204d027810 */ /* 0x041fe40007ffe0ff */
[----:B------:R-:W-:Y:S02]  /*0c40*/  ISETP.GE.AND P3, PT, R26, UR22, PT ;  /* 0x000000161a007c0c */ /* 0x000fe4000bf66270 */
[C---:B------:R-:W-:Y:S01]  /*0c50*/  IADD3 R20, R77.reuse, 0x60, RZ ;  /* 0x000000604d147810 */ /* 0x040fe20007ffe0ff */
[----:B------:R-:W-:Y:S01]  /*0c60*/  ULEA UR6, UR21, UR6, 0x18 ;  /* 0x0000000615067291 */ /* 0x000fe2000f8ec03f */
[----:B------:R-:W-:-:S05]  /*0c70*/  IADD3 R26, R77, 0x80, RZ ;  /* 0x000000804d1a7810 */ /* 0x000fca0007ffe0ff */
[----:B------:R-:W-:Y:S02]  /*0c80*/  MOV R76, UR6 ;  /* 0x00000006004c7c02 */ /* 0x000fe40008000f00 */
[-C--:B------:R-:W-:Y:S02]  /*0c90*/  LEA.HI.SX32 R3, R2, R77.reuse, 0x1b ;  /* 0x0000004d02037211 */ /* 0x080fe400078fdaff */
[----:B------:R-:W-:Y:S02]  /*0ca0*/  LEA R75, R75, R76, 0x1 ;  /* 0x0000004c4b4b7211 */ /* 0x000fe400078e08ff */
[----:B------:R-:W-:Y:S02]  /*0cb0*/  ISETP.GE.AND P2, PT, R27, UR22, PT ;  /* 0x000000161b007c0c */ /* 0x000fe4000bf46270 */
[-C--:B------:R-:W-:Y:S02]  /*0cc0*/  LEA.HI.SX32 R73, R18, R77.reuse, 0x1b ;  /* 0x0000004d12497211 */ /* 0x080fe400078fdaff */
[----:B------:R-:W-:-:S02]  /*0cd0*/  LEA.HI.SX32 R27, R20, R77, 0x1b ;  /* 0x0000004d141b7211 */ /* 0x000fc400078fdaff */
[----:B------:R-:W-:Y:S02]  /*0ce0*/  ISETP.GE.AND P1, PT, R28, UR22, PT ;  /* 0x000000161c007c0c */ /* 0x000fe4000bf26270 */
[----:B------:R-:W-:Y:S02]  /*0cf0*/  LEA.HI.SX32 R71, R26, R77, 0x1b ;  /* 0x0000004d1a477211 */ /* 0x000fe400078fdaff */
[----:B------:R-:W-:Y:S02]  /*0d00*/  IADD3 R28, R77, 0xa0, RZ ;  /* 0x000000a04d1c7810 */ /* 0x000fe40007ffe0ff */
[-C--:B------:R-:W-:Y:S02]  /*0d10*/  LEA R74, R3, R76.reuse, 0x1 ;  /* 0x0000004c034a7211 */ /* 0x080fe400078e08ff */
[----:B------:R-:W-:Y:S02]  /*0d20*/  LEA R73, R73, R76, 0x1 ;  /* 0x0000004c49497211 */ /* 0x000fe400078e08ff */
[----:B------:R-:W-:-:S02]  /*0d30*/  IADD3 R2, R77, 0xe0, RZ ;  /* 0x000000e04d027810 */ /* 0x000fc40007ffe0ff */
[-C--:B------:R-:W-:Y:S02]  /*0d40*/  LEA R72, R27, R76.reuse, 0x1 ;  /* 0x0000004c1b487211 */ /* 0x080fe400078e08ff */
[----:B------:R-:W-:Y:S02]  /*0d50*/  ISETP.GE.AND P5, PT, R29, UR22, PT ;  /* 0x000000161d007c0c */ /* 0x000fe4000bfa6270 */
[----:B------:R-:W-:Y:S02]  /*0d60*/  LEA R71, R71, R76, 0x1 ;  /* 0x0000004c47477211 */ /* 0x000fe400078e08ff */
[C---:B------:R-:W-:Y:S02]  /*0d70*/  IADD3 R18, R77.reuse, 0x100, RZ ;  /* 0x000001004d127810 */ /* 0x040fe40007ffe0ff */
[----:B------:R-:W-:Y:S02]  /*0d80*/  IADD3 R20, R77, 0x120, RZ ;  /* 0x000001204d147810 */ /* 0x000fe40007ffe0ff */
[----:B------:R-:W-:-:S02]  /*0d90*/  LEA.HI.SX32 R29, R28, R77, 0x1b ;  /* 0x0000004d1c1d7211 */ /* 0x000fc400078fdaff */
[C---:B------:R-:W-:Y:S02]  /*0da0*/  IADD3 R26, R77.reuse, 0x140, RZ ;  /* 0x000001404d1a7810 */ /* 0x040fe40007ffe0ff */
[-C--:B------:R-:W-:Y:S02]  /*0db0*/  LEA.HI.SX32 R3, R2, R77.reuse, 0x1b ;  /* 0x0000004d02037211 */ /* 0x080fe400078fdaff */
[-C--:B------:R-:W-:Y:S02]  /*0dc0*/  LEA.HI.SX32 R67, R18, R77.reuse, 0x1b ;  /* 0x0000004d12437211 */ /* 0x080fe400078fdaff */
[----:B------:R-:W-:Y:S02]  /*0dd0*/  IADD3 R2, R77, 0x180, RZ ;  /* 0x000001804d027810 */ /* 0x000fe40007ffe0ff */
[----:B------:R-:W-:Y:S02]  /*0de0*/  LEA R70, R29, R76, 0x1 ;  /* 0x0000004c1d467211 */ /* 0x000fe400078e08ff */
[----:B------:R-:W-:-:S02]  /*0df0*/  LEA.HI.SX32 R65, R26, R77, 0x1b ;  /* 0x0000004d1a417211 */ /* 0x000fc400078fdaff */
[-C--:B------:R-:W-:Y:S02]  /*0e00*/  LEA R68, R3, R76.reuse, 0x1 ;  /* 0x0000004c03447211 */ /* 0x080fe400078e08ff */
[----:B------:R-:W-:Y:S02]  /*0e10*/  IADD3 R18, R77, 0x1e0, RZ ;  /* 0x000001e04d127810 */ /* 0x000fe40007ffe0ff */
[-C--:B------:R-:W-:Y:S02]  /*0e20*/  LEA R67, R67, R76.reuse, 0x1 ;  /* 0x0000004c43437211 */ /* 0x080fe400078e08ff */
[----:B------:R-:W-:Y:S02]  /*0e30*/  LEA.HI.SX32 R63, R2, R77, 0x1b ;  /* 0x0000004d023f7211 */ /* 0x000fe400078fdaff */
[-C--:B------:R-:W-:Y:S02]  /*0e40*/  LEA R65, R65, R76.reuse, 0x1 ;  /* 0x0000004c41417211 */ /* 0x080fe400078e08ff */
[----:B------:R-:W-:-:S02]  /*0e50*/  LEA R63, R63, R76, 0x1 ;  /* 0x0000004c3f3f7211 */ /* 0x000fc400078e08ff */
[----:B------:R-:W-:Y:S02]  /*0e60*/  MOV R2, UR16 ;  /* 0x0000001000027c02 */ /* 0x000fe40008000f00 */
[----:B------:R-:W-:Y:S02]  /*0e70*/  P2R R30, PR, RZ, 0x1 ;  /* 0x00000001ff1e7803 */ /* 0x000fe40000000000 */
[----:B------:R-:W-:Y:S02]  /*0e80*/  ISETP.GE.AND P4, PT, R7, UR22, PT ;  /* 0x0000001607007c0c */ /* 0x000fe4000bf86270 */
[----:B------:R-:W-:Y:S02]  /*0e90*/  P2R R44, PR, RZ, 0x2 ;  /* 0x00000002ff2c7803 */ /* 0x000fe40000000000 */
[----:B------:R-:W-:Y:S02]  /*0ea0*/  P2R R42, PR, RZ, 0x4 ;  /* 0x00000004ff2a7803 */ /* 0x000fe40000000000 */
[----:B------:R-:W-:-:S02]  /*0eb0*/  P2R R40, PR, RZ, 0x8 ;  /* 0x00000008ff287803 */ /* 0x000fc40000000000 */
[----:B------:R-:W-:Y:S02]  /*0ec0*/  P2R R32, PR, RZ, 0x20 ;  /* 0x00000020ff207803 */ /* 0x000fe40000000000 */
[----:B------:R-:W-:Y:S02]  /*0ed0*/  P2R R31, PR, RZ, 0x40 ;  /* 0x00000040ff1f7803 */ /* 0x000fe40000000000 */
[----:B------:R-:W-:Y:S01]  /*0ee0*/  PRMT R27, RZ, 0x7610, R27 ;  /* 0x00007610ff1b7816 */ /* 0x000fe2000000001b */
[----:B--2---:R0:W-:Y:S02]  /*0ef0*/  STS.U16 [R75], R0 ;  /* 0x000000004b007388 */ /* 0x0041e40000000400 */
[----:B0-----:R-:W-:Y:S02]  /*0f00*/  IADD3 R0, R77, 0xc0, RZ ;  /* 0x000000c04d007810 */ /* 0x001fe40007ffe0ff */
[----:B----4-:R0:W-:Y:S02]  /*0f10*/  STS.U16 [R74+0x40], R5 ;  /* 0x000040054a007388 */ /* 0x0101e40000000400 */
[----:B------:R-:W-:-:S02]  /*0f20*/  LEA.HI.SX32 R69, R0, R77, 0x1b ;  /* 0x0000004d00457211 */ /* 0x000fc400078fdaff */
[----:B------:R-:W-:Y:S01]  /*0f30*/  IADD3 R0, R77, 0x160, RZ ;  /* 0x000001604d007810 */ /* 0x000fe20007ffe0ff */
[----:B---3--:R1:W-:Y:S01]  /*0f40*/  STS.U16 [R73+0x80], R4 ;  /* 0x0000800449007388 */ /* 0x0083e20000000400 */
[----:B------:R-:W-:-:S03]  /*0f50*/  LEA R69, R69, R76, 0x1 ;  /* 0x0000004c45457211 */ /* 0x000fc600078e08ff */
[----:B------:R-:W-:Y:S01]  /*0f60*/  STS.U16 [R72+0xc0], R9 ;  /* 0x0000c00948007388 */ /* 0x000fe20000000400 */
[----:B0-----:R-:W-:-:S03]  /*0f70*/  LEA.HI.SX32 R5, R20, R77, 0x1b ;  /* 0x0000004d14057211 */ /* 0x001fc600078fdaff */
[----:B------:R0:W-:Y:S01]  /*0f80*/  STS.U16 [R71+0x100], R6 ;  /* 0x0001000647007388 */ /* 0x0001e20000000400 */
[----:B-1----:R-:W-:Y:S02]  /*0f90*/  IADD3 R4, R77, 0x1a0, RZ ;  /* 0x000001a04d047810 */ /* 0x002fe40007ffe0ff */
[-C--:B------:R-:W-:Y:S02]  /*0fa0*/  LEA.HI.SX32 R3, R0, R77.reuse, 0x1b ;  /* 0x0000004d00037211 */ /* 0x080fe400078fdaff */
[----:B------:R-:W-:Y:S02]  /*0fb0*/  LEA R66, R5, R76, 0x1 ;  /* 0x0000004c05427211 */ /* 0x000fe400078e08ff */
[C---:B0-----:R-:W-:Y:S01]  /*0fc0*/  IADD3 R6, R77.reuse, 0x1c0, RZ ;  /* 0x000001c04d067810 */ /* 0x041fe20007ffe0ff */
[----:B------:R-:W-:Y:S01]  /*0fd0*/  STS.U16 [R70+0x140], R11 ;  /* 0x0001400b46007388 */ /* 0x000fe20000000400 */
[-C--:B------:R-:W-:Y:S02]  /*0fe0*/  LEA.HI.SX32 R5, R4, R77.reuse, 0x1b ;  /* 0x0000004d04057211 */ /* 0x080fe400078fdaff */
[----:B------:R-:W-:Y:S01]  /*0ff0*/  SHF.L.U32 R0, R77, 0x4, RZ ;  /* 0x000000044d007819 */ /* 0x000fe200000006ff */
[----:B------:R-:W-:Y:S01]  /*1000*/  STS.U16 [R69+0x180], R8 ;  /* 0x0001800845007388 */ /* 0x000fe20000000400 */
[----:B------:R-:W-:-:S02]  /*1010*/  LEA.HI.SX32 R61, R6, R77, 0x1b ;  /* 0x0000004d063d7211 */ /* 0x000fc400078fdaff */
[----:B------:R-:W-:Y:S01]  /*1020*/  LEA.HI.SX32 R9, R18, R77, 0x1b ;  /* 0x0000004d12097211 */ /* 0x000fe200078fdaff */
[----:B------:R-:W-:Y:S01]  /*1030*/  STS.U16 [R68+0x1c0], R13 ;  /* 0x0001c00d44007388 */ /* 0x000fe20000000400 */
[-C--:B------:R-:W-:Y:S02]  /*1040*/  LEA R64, R3, R76.reuse, 0x1 ;  /* 0x0000004c03407211 */ /* 0x080fe400078e08ff */
[----:B------:R-:W-:Y:S01]  /*1050*/  LEA R62, R5, R76, 0x1 ;  /* 0x0000004c053e7211 */ /* 0x000fe200078e08ff */
[----:B------:R-:W-:Y:S01]  /*1060*/  STS.U16 [R67+0x200], R10 ;  /* 0x0002000a43007388 */ /* 0x000fe20000000400 */
[----:B------:R-:W-:Y:S02]  /*1070*/  LEA.HI.SX32 R59, R0, R0, 0x1b ;  /* 0x00000000003b7211 */ /* 0x000fe400078fdaff */
[-C--:B------:R-:W-:Y:S01]  /*1080*/  LEA R61, R61, R76.reuse, 0x1 ;  /* 0x0000004c3d3d7211 */ /* 0x080fe200078e08ff */
[----:B------:R-:W-:Y:S01]  /*1090*/  STS.U16 [R66+0x240], R15 ;  /* 0x0002400f42007388 */ /* 0x000fe20000000400 */
[----:B------:R-:W-:-:S03]  /*10a0*/  LEA R60, R9, R76, 0x1 ;  /* 0x0000004c093c7211 */ /* 0x000fc600078e08ff */
[----:B------:R0:W-:Y:S01]  /*10b0*/  STS.U16 [R65+0x280], R12 ;  /* 0x0002800c41007388 */ /* 0x0001e20000000400 */
[----:B------:R-:W-:-:S03]  /*10c0*/  LEA R59, R59, R76, 0x1 ;  /* 0x0000004c3b3b7211 */ /* 0x000fc600078e08ff */
        /* <DEDUP_REMOVED lines=23> */
[----:B0-----:R-:W-:Y:S01]  /*1240*/  PRMT R12, RZ, 0x7610, R12 ;  /* 0x00007610ff0c7816 */ /* 0x001fe2000000000c */
[----:B------:R-:W-:Y:S01]  /*1250*/  IMAD.WIDE R4, R7, 0x2, R2 ;  /* 0x0000000207047825 */ /* 0x000fe200078e0202 */
[----:B------:R-:W-:Y:S01]  /*1260*/  BAR.SYNC.DEFER_BLOCKING 0x0 ;  /* 0x0000000000007b1d */ /* 0x000fe20000010000 */
[----:B------:R-:W-:-:S05]  /*1270*/  PRMT R15, RZ, 0x7610, R15 ;  /* 0x00007610ff0f7816 */ /* 0x000fca000000000f */
[----:B------:R-:W3:Y:S01]  /*1280*/  @!P0 LDG.E.U16 R12, desc[UR32][R4.64+0x100] ;  /* 0x00010020040c8981 */ /* 0x000ee2000c1e1500 */
[----:B------:R-:W-:-:S04]  /*1290*/  ISETP.GE.AND P0, PT, R34, UR22, PT ;  /* 0x0000001622007c0c */ /* 0x000fc8000bf06270 */
[----:B------:R-:W-:-:S09]  /*12a0*/  P2R R3, PR, RZ, 0x1 ;  /* 0x00000001ff037803 */ /* 0x000fd20000000000 */
[----:B------:R-:W4:Y:S01]  /*12b0*/  @!P0 LDG.E.U16 R15, desc[UR32][R4.64+0x1c0] ;  /* 0x0001c020040f8981 */ /* 0x000f22000c1e1500 */
[----:B------:R-:W-:Y:S02]  /*12c0*/  ISETP.GE.AND P0, PT, R36, UR22, PT ;  /* 0x0000001624007c0c */ /* 0x000fe4000bf06270 */
[----:B-1----:R-:W-:Y:S02]  /*12d0*/  PRMT R16, RZ, 0x7610, R16 ;  /* 0x00007610ff107816 */ /* 0x002fe40000000010 */
[----:B------:R-:W-:Y:S02]  /*12e0*/  PRMT R11, RZ, 0x7610, R11 ;  /* 0x00007610ff0b7816 */ /* 0x000fe4000000000b */
[----:B------:R-:W-:Y:S02]  /*12f0*/  PRMT R10, RZ, 0x7610, R10 ;  /* 0x00007610ff0a7816 */ /* 0x000fe4000000000a */
[----:B------:R-:W-:Y:S02]  /*1300*/  PRMT R9, RZ, 0x7610, R9 ;  /* 0x00007610ff097816 */ /* 0x000fe40000000009 */
[----:B------:R-:W-:Y:S01]  /*1310*/  PRMT R8, RZ, 0x7610, R8 ;  /* 0x00007610ff087816 */ /* 0x000fe20000000008 */
[----:B------:R-:W3:Y:S01]  /*1320*/  @!P1 LDG.E.U16 R11, desc[UR32][R4.64+0xc0] ;  /* 0x0000c020040b9981 */ /* 0x000ee2000c1e1500 */
[----:B------:R-:W-:-:S02]  /*1330*/  PRMT R14, RZ, 0x7610, R14 ;  /* 0x00007610ff0e7816 */ /* 0x000fc4000000000e */
[----:B------:R-:W-:Y:S01]  /*1340*/  PRMT R13, RZ, 0x7610, R13 ;  /* 0x00007610ff0d7816 */ /* 0x000fe2000000000d */
[----:B------:R-:W4:Y:S01]  /*1350*/  @!P0 LDG.E.U16 R16, desc[UR32][R4.64+0x200] ;  /* 0x0002002004108981 */ /* 0x000f22000c1e1500 */
[----:B------:R-:W-:Y:S02]  /*1360*/  P2R R6, PR, RZ, 0x1 ;  /* 0x00000001ff067803 */ /* 0x000fe40000000000 */
[----:B------:R-:W-:Y:S01]  /*1370*/  ISETP.GE.AND P0, PT, R22, UR22, PT ;  /* 0x0000001616007c0c */ /* 0x000fe2000bf06270 */
[----:B------:R-:W3:Y:S01]  /*1380*/  @!P2 LDG.E.U16 R10, desc[UR32][R4.64+0x80] ;  /* 0x00008020040aa981 */ /* 0x000ee2000c1e1500 */
[----:B------:R-:W-:Y:S02]  /*1390*/  ISETP.GE.AND P1, PT, R23, UR22, PT ;  /* 0x0000001617007c0c */ /* 0x000fe4000bf26270 */
[----:B------:R-:W-:Y:S01]  /*13a0*/  ISETP.GE.AND P2, PT, R46, UR22, PT ;  /* 0x000000162e007c0c */ /* 0x000fe2000bf46270 */
[----:B------:R-:W4:Y:S01]  /*13b0*/  @!P3 LDG.E.U16 R9, desc[UR32][R4.64+0x40] ;  /* 0x000040200409b981 */ /* 0x000f22000c1e1500 */
[----:B------:R-:W-:-:S02]  /*13c0*/  P2R R2, PR, RZ, 0x10 ;  /* 0x00000010ff027803 */ /* 0x000fc40000000000 */
[----:B------:R-:W-:Y:S01]  /*13d0*/  ISETP.GE.AND P3, PT, R48, UR22, PT ;  /* 0x0000001630007c0c */ /* 0x000fe2000bf66270 */
[----:B------:R-:W3:Y:S01]  /*13e0*/  @!P4 LDG.E.U16 R8, desc[UR32][R4.64] ;  /* 0x000000200408c981 */ /* 0x000ee2000c1e1500 */
        /* <DEDUP_REMOVED lines=8> */
[----:B------:R-:W-:Y:S01]  /*1470*/  PRMT R20, RZ, 0x7610, R20 ;  /* 0x00007610ff147816 */ /* 0x000fe20000000014 */
[----:B------:R-:W4:Y:S01]  /*1480*/  @!P0 LDG.E.U16 R17, desc[UR32][R4.64+0x240] ;  /* 0x0002402004118981 */ /* 0x000f22000c1e1500 */
[----:B--2---:R-:W-:-:S02]  /*1490*/  PRMT R21, RZ, 0x7610, R21 ;  /* 0x00007610ff157816 */ /* 0x004fc40000000015 */
[----:B------:R-:W-:Y:S01]  /*14a0*/  PRMT R0, RZ, 0x7610, R0 ;  /* 0x00007610ff007816 */ /* 0x000fe20000000000 */
[----:B------:R-:W2:Y:S04]  /*14b0*/  @!P1 LDG.E.U16 R18, desc[UR32][R4.64+0x280] ;  /* 0x0002802004129981 */ /* 0x000ea8000c1e1500 */
[----:B------:R-:W2:Y:S04]  /*14c0*/  @!P2 LDG.E.U16 R19, desc[UR32][R4.64+0x2c0] ;  /* 0x0002c0200413a981 */ /* 0x000ea8000c1e1500 */
[----:B------:R-:W2:Y:S04]  /*14d0*/  @!P3 LDG.E.U16 R20, desc[UR32][R4.64+0x300] ;  /* 0x000300200414b981 */ /* 0x000ea8000c1e1500 */
[----:B------:R-:W2:Y:S04]  /*14e0*/  @!P4 LDG.E.U16 R21, desc[UR32][R4.64+0x340] ;  /* 0x000340200415c981 */ /* 0x000ea8000c1e1500 */
[----:B------:R-:W2:Y:S04]  /*14f0*/  @!P5 LDG.E.U16 R0, desc[UR32][R4.64+0x380] ;  /* 0x000380200400d981 */ /* 0x000ea8000c1e1500 */
[----:B------:R0:W2:Y:S01]  /*1500*/  @!P6 LDG.E.U16 R27, desc[UR32][R4.64+0x3c0] ;  /* 0x0003c020041be981 */ /* 0x0000a2000c1e1500 */
        /* <DEDUP_REMOVED lines=21> */
[----:B0-----:R-:W-:Y:S02]  /*1660*/  PRMT R4, RZ, 0x7610, R4 ;  /* 0x00007610ff047816 */ /* 0x001fe40000000004 */
[----:B------:R-:W-:Y:S02]  /*1670*/  PRMT R3, RZ, 0x7610, R3 ;  /* 0x00007610ff037816 */ /* 0x000fe40000000003 */
[----:B------:R-:W-:Y:S02]  /*1680*/  PRMT R5, RZ, 0x7610, R5 ;  /* 0x00007610ff057816 */ /* 0x000fe40000000005 */
[----:B------:R-:W-:Y:S02]  /*1690*/  PRMT R23, RZ, 0x7610, R23 ;  /* 0x00007610ff177816 */ /* 0x000fe40000000017 */
[----:B------:R-:W-:Y:S01]  /*16a0*/  PRMT R25, RZ, 0x7610, R25 ;  /* 0x00007610ff197816 */ /* 0x000fe20000000019 */
[----:B---3--:R0:W-:Y:S04]  /*16b0*/  STS.U16 [R75], R8 ;  /* 0x000000084b007388 */ /* 0x0081e80000000400 */
[----:B----4-:R-:W-:Y:S04]  /*16c0*/  STS.U16 [R74+0x40], R9 ;  /* 0x000040094a007388 */ /* 0x010fe80000000400 */
[----:B------:R1:W-:Y:S04]  /*16d0*/  STS.U16 [R73+0x80], R10 ;  /* 0x0000800a49007388 */ /* 0x0003e80000000400 */
[----:B------:R-:W-:Y:S04]  /*16e0*/  STS.U16 [R72+0xc0], R11 ;  /* 0x0000c00b48007388 */ /* 0x000fe80000000400 */
[----:B------:R3:W-:Y:S04]  /*16f0*/  STS.U16 [R71+0x100], R12 ;  /* 0x0001000c47007388 */ /* 0x0007e80000000400 */
[----:B------:R4:W-:Y:S04]  /*1700*/  STS.U16 [R70+0x140], R13 ;  /* 0x0001400d46007388 */ /* 0x0009e80000000400 */
[----:B------:R-:W-:Y:S04]  /*1710*/  STS.U16 [R69+0x180], R14 ;  /* 0x0001800e45007388 */ /* 0x000fe80000000400 */
[----:B------:R-:W-:Y:S04]  /*1720*/  STS.U16 [R68+0x1c0], R15 ;  /* 0x0001c00f44007388 */ /* 0x000fe80000000400 */
[----:B------:R-:W-:Y:S04]  /*1730*/  STS.U16 [R67+0x200], R16 ;  /* 0x0002001043007388 */ /* 0x000fe80000000400 */
[----:B------:R-:W-:Y:S04]  /*1740*/  STS.U16 [R66+0x240], R17 ;  /* 0x0002401142007388 */ /* 0x000fe80000000400 */
[----:B--2---:R-:W-:Y:S04]  /*1750*/  STS.U16 [R65+0x280], R18 ;  /* 0x0002801241007388 */ /* 0x004fe80000000400 */
[----:B------:R-:W-:Y:S04]  /*1760*/  STS.U16 [R64+0x2c0], R19 ;  /* 0x0002c01340007388 */ /* 0x000fe80000000400 */
[----:B------:R-:W-:Y:S04]  /*1770*/  STS.U16 [R63+0x300], R20 ;  /* 0x000300143f007388 */ /* 0x000fe80000000400 */
[----:B------:R2:W-:Y:S04]  /*1780*/  STS.U16 [R62+0x340], R21 ;  /* 0x000340153e007388 */ /* 0x0005e80000000400 */
[----:B------:R-:W-:Y:S04]  /*1790*/  STS.U16 [R61+0x380], R0 ;  /* 0x000380003d007388 */ /* 0x000fe80000000400 */
[----:B------:R-:W-:Y:S01]  /*17a0*/  STS.U16 [R60+0x3c0], R27 ;  /* 0x0003c01b3c007388 */ /* 0x000fe20000000400 */
[----:B------:R-:W-:-:S03]  /*17b0*/  NOP ;  /* 0x0000000000007918 */ /* 0x000fc60000000000 */
[----:B------:R-:W2:Y:S04]  /*17c0*/  LDS.U16 R15, [R59] ;  /* 0x000000003b0f7984 */ /* 0x000ea80000000400 */
        /* <DEDUP_REMOVED lines=16> */
[----:B0-----:R-:W-:-:S05]  /*18d0*/  PRMT R8, RZ, 0x7610, R8 ;  /* 0x00007610ff087816 */ /* 0x001fca0000000008 */
[----:B------:R-:W2:Y:S01]  /*18e0*/  @!P0 LDG.E.U16 R4, desc[UR32][R6.64] ;  /* 0x0000002006048981 */ /* 0x000ea2000c1e1500 */
[----:B------:R-:W-:Y:S02]  /*18f0*/  ISETP.NE.AND P0, PT, R26, RZ, PT ;  /* 0x000000ff1a00720c */ /* 0x000fe40003f05270 */
[----:B-1----:R-:W-:Y:S01]  /*1900*/  PRMT R10, RZ, 0x7610, R10 ;  /* 0x00007610ff0a7816 */ /* 0x002fe2000000000a */
[----:B------:R-:W2:Y:S01]  /*1910*/  @!P4 LDG.E.U16 R23, desc[UR32][R6.64+0x340] ;  /* 0x000340200617c981 */ /* 0x000ea2000c1e1500 */
[----:B------:R-:W-:Y:S02]  /*1920*/  PRMT R9, RZ, 0x7610, R9 ;  /* 0x00007610ff097816 */ /* 0x000fe40000000009 */
[----:B---3--:R-:W-:Y:S01]  /*1930*/  PRMT R12, RZ, 0x7610, R12 ;  /* 0x00007610ff0c7816 */ /* 0x008fe2000000000c */
[----:B------:R-:W3:Y:S06]  /*1940*/  @!P6 LDG.E.U16 R25, desc[UR32][R6.64+0x3c0] ;  /* 0x0003c0200619e981 */ /* 0x000eec000c1e1500 */
[----:B------:R-:W3:Y:S01]  /*1950*/  @!P0 LDG.E.U16 R3, desc[UR32][R6.64+0x40] ;  /* 0x0000402006038981 */ /* 0x000ee2000c1e1500 */
[----:B------:R-:W-:-:S13]  /*1960*/  ISETP.NE.AND P0, PT, R28, RZ, PT ;  /* 0x000000ff1c00720c */ /* 0x000fda0003f05270 */
[----:B------:R-:W3:Y:S01]  /*1970*/  @!P0 LDG.E.U16 R8, desc[UR32][R6.64+0x80] ;  /* 0x0000802006088981 */ /* 0x000ee2000c1e1500 */
[----:B------:R-:W-:-:S13]  /*1980*/  ISETP.NE.AND P0, PT, R29, RZ, PT ;  /* 0x000000ff1d00720c */ /* 0x000fda0003f05270 */
[----:B------:R-:W3:Y:S01]  /*1990*/  @!P0 LDG.E.U16 R5, desc[UR32][R6.64+0xc0] ;  /* 0x0000c02006058981 */ /* 0x000ee2000c1e1500 */
[----:B------:R-:W-:-:S13]  /*19a0*/  ISETP.NE.AND P0, PT, R30, RZ, PT ;  /* 0x000000ff1e00720c */ /* 0x000fda0003f05270 */
[----:B------:R-:W3:Y:S01]  /*19b0*/  @!P0 LDG.E.U16 R10, desc[UR32][R6.64+0x100] ;  /* 0x00010020060a8981 */ /* 0x000ee2000c1e1500 */
[----:B------:R-:W-:-:S13]  /*19c0*/  ISETP.NE.AND P0, PT, R31, RZ, PT ;  /* 0x000000ff1f00720c */ /* 0x000fda0003f05270 */
[----:B------:R-:W3:Y:S01]  /*19d0*/  @!P0 LDG.E.U16 R9, desc[UR32][R6.64+0x140] ;  /* 0x0001402006098981 */ /* 0x000ee2000c1e1500 */
[----:B------:R-:W-:Y:S02]  /*19e0*/  ISETP.NE.AND P0, PT, R32, RZ, PT ;  /* 0x000000ff2000720c */ /* 0x000fe40003f05270 */
[----:B------:R-:W-:-:S11]  /*19f0*/  PRMT R11, RZ, 0x7610, R11 ;  /* 0x00007610ff0b7816 */ /* 0x000fd6000000000b */
[----:B------:R-:W3:Y:S01]  /*1a00*/  @!P0 LDG.E.U16 R12, desc[UR32][R6.64+0x180] ;  /* 0x00018020060c8981 */ /* 0x000ee2000c1e1500 */
[----:B------:R-:W-:Y:S02]  /*1a10*/  ISETP.NE.AND P0, PT, R34, RZ, PT ;  /* 0x000000ff2200720c */ /* 0x000fe40003f05270 */
[----:B------:R-:W-:-:S11]  /*1a20*/  PRMT R26, RZ, 0x7610, R26 ;  /* 0x00007610ff1a7816 */ /* 0x000fd6000000001a */
[----:B------:R-:W3:Y:S01]  /*1a30*/  @!P0 LDG.E.U16 R11, desc[UR32][R6.64+0x1c0] ;  /* 0x0001c020060b8981 */ /* 0x000ee2000c1e1500 */
[----:B------:R-:W-:Y:S02]  /*1a40*/  ISETP.NE.AND P0, PT, R36, RZ, PT ;  /* 0x000000ff2400720c */ /* 0x000fe40003f05270 */
[----:B----4-:R-:W-:Y:S02]  /*1a50*/  PRMT R13, RZ, 0x7610, R13 ;  /* 0x00007610ff0d7816 */ /* 0x010fe4000000000d */
[----:B------:R-:W-:Y:S02]  /*1a60*/  PRMT R28, RZ, 0x7610, R28 ;  /* 0x00007610ff1c7816 */ /* 0x000fe4000000001c */
[----:B--2---:R-:W-:Y:S02]  /*1a70*/  PRMT R21, RZ, 0x7610, R21 ;  /* 0x00007610ff157816 */ /* 0x004fe40000000015 */
[----:B------:R-:W-:Y:S02]  /*1a80*/  PRMT R30, RZ, 0x7610, R30 ;  /* 0x00007610ff1e7816 */ /* 0x000fe4000000001e */
[----:B------:R-:W-:Y:S01]  /*1a90*/  PRMT R32, RZ, 0x7610, R32 ;  /* 0x00007610ff207816 */ /* 0x000fe20000000020 */
[----:B------:R-:W2:Y:S04]  /*1aa0*/  @!P1 LDG.E.U16 R28, desc[UR32][R6.64+0x280] ;  /* 0x00028020061c9981 */ /* 0x000ea8000c1e1500 */
[----:B------:R-:W4:Y:S01]  /*1ab0*/  @!P0 LDG.E.U16 R26, desc[UR32][R6.64+0x200] ;  /* 0x00020020061a8981 */ /* 0x000f22000c1e1500 */
[----:B------:R-:W-:-:S03]  /*1ac0*/  ISETP.NE.AND P0, PT, R38, RZ, PT ;  /* 0x000000ff2600720c */ /* 0x000fc60003f05270 */
[----:B------:R-:W2:Y:S04]  /*1ad0*/  @!P2 LDG.E.U16 R21, desc[UR32][R6.64+0x2c0] ;  /* 0x0002c0200615a981 */ /* 0x000ea8000c1e1500 */
[----:B------:R-:W2:Y:S04]  /*1ae0*/  @!P3 LDG.E.U16 R30, desc[UR32][R6.64+0x300] ;  /* 0x00030020061eb981 */ /* 0x000ea8000c1e1500 */
[----:B------:R-:W2:Y:S04]  /*1af0*/  @!P5 LDG.E.U16 R32, desc[UR32][R6.64+0x380] ;  /* 0x000380200620d981 */ /* 0x000ea8000c1e1500 */
[----:B------:R-:W2:Y:S01]  /*1b00*/  @!P0 LDG.E.U16 R13, desc[UR32][R6.64+0x240] ;  /* 0x00024020060d8981 */ /* 0x000ea2000c1e1500 */
[----:B------:R-:W-:-:S05]  /*1b10*/  SHF.L.U32 R15, R15, 0x10, RZ ;  /* 0x000000100f0f7819 */ /* 0x000fca00000006ff */
[----:B------:R-:W-:-:S05]  /*1b20*/  FADD.FTZ R42, R15, UR4 ;  /* 0x000000040f2a7e21 */ /* 0x000fca0008010000 */
[----:B------:R-:W-:Y:S02]  /*1b30*/  FSETP.GTU.FTZ.AND P2, PT, R42, 20, PT ;  /* 0x41a000002a00780b */ /* 0x000fe40003f5c000 */
[----:B------:R-:W-:Y:S02]  /*1b40*/  SHF.L.U32 R16, R16, 0x10, RZ ;  /* 0x0000001010107819 */ /* 0x000fe400000006ff */
[----:B------:R-:W-:Y:S02]  /*1b50*/  SHF.L.U32 R17, R17, 0x10, RZ ;  /* 0x0000001011117819 */ /* 0x000fe400000006ff */
[----:B------:R-:W-:Y:S02]  /*1b60*/  SHF.L.U32 R18, R18, 0x10, RZ ;  /* 0x0000001012127819 */ /* 0x000fe400000006ff */
[----:B------:R-:W-:Y:S02]  /*1b70*/  SHF.L.U32 R19, R19, 0x10, RZ ;  /* 0x0000001013137819 */ /* 0x000fe400000006ff */
[----:B------:R-:W-:-:S02]  /*1b80*/  SHF.L.U32 R20, R20, 0x10, RZ ;  /* 0x0000001014147819 */ /* 0x000fc400000006ff */
[----:B------:R-:W-:Y:S01]  /*1b90*/  SHF.L.U32 R22, R22, 0x10, RZ ;  /* 0x0000001016167819 */ /* 0x000fe200000006ff */
[----:B------:R-:W-:Y:S01]  /*1ba0*/  FADD.FTZ R40, R16, UR4 ;  /* 0x0000000410287e21 */ /* 0x000fe20008010000 */
[----:B------:R-:W-:Y:S01]  /*1bb0*/  FADD.FTZ R38, R17, UR4 ;  /* 0x0000000411267e21 */ /* 0x000fe20008010000 */
[----:B------:R-:W-:Y:S01]  /*1bc0*/  FADD.FTZ R36, R18, UR4 ;  /* 0x0000000412247e21 */ /* 0x000fe20008010000 */
[----:B------:R-:W-:Y:S01]  /*1bd0*/  FADD.FTZ R34, R19, UR4 ;  /* 0x0000000413227e21 */ /* 0x000fe20008010000 */
[----:B------:R-:W-:Y:S01]  /*1be0*/  SHF.L.U32 R24, R24, 0x10, RZ ;  /* 0x0000001018187819 */ /* 0x000fe200000006ff */
[----:B------:R-:W-:Y:S01]  /*1bf0*/  BSSY B0, `(.L_x_12568) ;  /* 0x0000059000007945 */ /* 0x000fe20003800000 */
[----:B------:R-:W-:Y:S02]  /*1c00*/  HFMA2.MMA R54, -RZ, RZ, 0, 0 ;  /* 0x00000000ff367435 */ /* 0x000fe400000001ff */
[----:B------:R-:W-:Y:S02]  /*1c10*/  HFMA2.MMA R50, -RZ, RZ, 0, 0 ;  /* 0x00000000ff327435 */ /* 0x000fe400000001ff */
[----:B------:R-:W-:-:S02]  /*1c20*/  HFMA2.MMA R48, -RZ, RZ, 0, 0 ;  /* 0x00000000ff307435 */ /* 0x000fc400000001ff */
[----:B------:R-:W-:Y:S02]  /*1c30*/  HFMA2.MMA R46, -RZ, RZ, 0, 0 ;  /* 0x00000000ff2e7435 */ /* 0x000fe400000001ff */
[----:B------:R-:W-:Y:S02]  /*1c40*/  HFMA2.MMA R44, -RZ, RZ, 0, 0 ;  /* 0x00000000ff2c7435 */ /* 0x000fe400000001ff */
[----:B------:R-:W-:Y:S01]  /*1c50*/  HFMA2.MMA R17, -RZ, RZ, 0, 0 ;  /* 0x00000000ff117435 */ /* 0x000fe200000001ff */
[----:B------:R-:W-:Y:S01]  /*1c60*/  LOP3.LUT R31, R79, 0x1f, RZ, 0xc0, !PT ;  /* 0x0000001f4f1f7812 */ /* 0x000fe200078ec0ff */
[----:B------:R-:W-:Y:S01]  /*1c70*/  FADD.FTZ R24, R24, UR4 ;  /* 0x0000000418187e21 */ /* 0x000fe20008010000 */
[----:B------:R-:W-:Y:S02]  /*1c80*/  MOV R52, RZ ;  /* 0x000000ff00347202 */ /* 0x000fe40000000f00 */
[----:B------:R-:W-:Y:S02]  /*1c90*/  FSETP.GTU.FTZ.AND P3, PT, R40, 20, PT ;  /* 0x41a000002800780b */ /* 0x000fe40003f7c000 */
[----:B------:R-:W-:-:S02]  /*1ca0*/  FSETP.GTU.FTZ.AND P4, PT, R38, 20, PT ;  /* 0x41a000002600780b */ /* 0x000fc40003f9c000 */
[----:B------:R-:W-:Y:S02]  /*1cb0*/  FSETP.GTU.FTZ.AND P5, PT, R36, 20, PT ;  /* 0x41a000002400780b */ /* 0x000fe40003fbc000 */
[----:B------:R-:W-:Y:S02]  /*1cc0*/  FSETP.GTU.FTZ.AND P6, PT, R34, 20, PT ;  /* 0x41a000002200780b */ /* 0x000fe40003fdc000 */
[----:B------:R-:W-:Y:S01]  /*1cd0*/  MOV R19, RZ ;  /* 0x000000ff00137202 */ /* 0x000fe20000000f00 */
[----:B------:R-:W-:Y:S04]  /*1ce0*/  STS.U16 [R75], R4 ;  /* 0x000000044b007388 */ /* 0x000fe80000000400 */
[----:B---3--:R-:W-:Y:S04]  /*1cf0*/  STS.U16 [R74+0x40], R3 ;  /* 0x000040034a007388 */ /* 0x008fe80000000400 */
[----:B------:R-:W-:Y:S04]  /*1d00*/  STS.U16 [R73+0x80], R8 ;  /* 0x0000800849007388 */ /* 0x000fe80000000400 */
[----:B------:R-:W-:Y:S04]  /*1d10*/  STS.U16 [R72+0xc0], R5 ;  /* 0x0000c00548007388 */ /* 0x000fe80000000400 */
[----:B------:R-:W-:Y:S04]  /*1d20*/  STS.U16 [R71+0x100], R10 ;  /* 0x0001000a47007388 */ /* 0x000fe80000000400 */
[----:B------:R-:W-:Y:S04]  /*1d30*/  STS.U16 [R70+0x140], R9 ;  /* 0x0001400946007388 */ /* 0x000fe80000000400 */
[----:B------:R-:W-:Y:S04]  /*1d40*/  STS.U16 [R69+0x180], R12 ;  /* 0x0001800c45007388 */ /* 0x000fe80000000400 */
[----:B------:R-:W-:Y:S04]  /*1d50*/  STS.U16 [R68+0x1c0], R11 ;  /* 0x0001c00b44007388 */ /* 0x000fe80000000400 */
[----:B----4-:R-:W-:Y:S04]  /*1d60*/  STS.U16 [R67+0x200], R26 ;  /* 0x0002001a43007388 */ /* 0x010fe80000000400 */
[----:B--2---:R-:W-:Y:S04]  /*1d70*/  STS.U16 [R66+0x240], R13 ;  /* 0x0002400d42007388 */ /* 0x004fe80000000400 */
[----:B------:R-:W-:Y:S04]  /*1d80*/  STS.U16 [R65+0x280], R28 ;  /* 0x0002801c41007388 */ /* 0x000fe80000000400 */
[----:B------:R-:W-:Y:S04]  /*1d90*/  STS.U16 [R64+0x2c0], R21 ;  /* 0x0002c01540007388 */ /* 0x000fe80000000400 */
[----:B------:R-:W-:Y:S04]  /*1da0*/  STS.U16 [R63+0x300], R30 ;  /* 0x0003001e3f007388 */ /* 0x000fe80000000400 */
[----:B------:R-:W-:Y:S04]  /*1db0*/  STS.U16 [R62+0x340], R23 ;  /* 0x000340173e007388 */ /* 0x000fe80000000400 */
[----:B------:R0:W-:Y:S04]  /*1dc0*/  STS.U16 [R61+0x380], R32 ;  /* 0x000380203d007388 */ /* 0x0001e80000000400 */
[----:B------:R1:W-:Y:S01]  /*1dd0*/  STS.U16 [R60+0x3c0], R25 ;  /* 0x0003c0193c007388 */ /* 0x0003e20000000400 */
[----:B------:R-:W-:-:S03]  /*1de0*/  NOP ;  /* 0x0000000000007918 */ /* 0x000fc60000000000 */
[----:B------:R2:W3:Y:S04]  /*1df0*/  LDS.U16 R129, [R59] ;  /* 0x000000003b817984 */ /* 0x0004e80000000400 */
[----:B------:R2:W4:Y:S04]  /*1e00*/  LDS.U16 R104, [R59+0x2] ;  /* 0x000002003b687984 */ /* 0x0005280000000400 */
[----:B------:R2:W0:Y:S04]  /*1e10*/  LDS.U16 R106, [R59+0x4] ;  /* 0x000004003b6a7984 */ /* 0x0004280000000400 */
[----:B------:R2:W0:Y:S04]  /*1e20*/  LDS.U16 R108, [R59+0x6] ;  /* 0x000006003b6c7984 */ /* 0x0004280000000400 */
[----:B------:R2:W0:Y:S04]  /*1e30*/  LDS.U16 R84, [R59+0x8] ;  /* 0x000008003b547984 */ /* 0x0004280000000400 */
[----:B------:R2:W0:Y:S04]  /*1e40*/  LDS.U16 R13, [R59+0xa] ;  /* 0x00000a003b0d7984 */ /* 0x0004280000000400 */
[----:B------:R2:W1:Y:S04]  /*1e50*/  LDS.U16 R12, [R59+0xc] ;  /* 0x00000c003b0c7984 */ /* 0x0004680000000400 */
        /* <DEDUP_REMOVED lines=9> */
[----:B0-----:R-:W-:Y:S01]  /*1ef0*/  FADD.FTZ R32, R20, UR4 ;  /* 0x0000000414207e21 */ /* 0x001fe20008010000 */
[----:B------:R-:W-:Y:S01]  /*1f00*/  FADD.FTZ R30, R22, UR4 ;  /* 0x00000004161e7e21 */ /* 0x000fe20008010000 */
[----:B------:R-:W-:-:S02]  /*1f10*/  CS2R R28, SRZ ;  /* 0x00000000001c7805 */ /* 0x000fc4000001ff00 */
[----:B------:R-:W-:Y:S02]  /*1f20*/  CS2R R26, SRZ ;  /* 0x00000000001a7805 */ /* 0x000fe4000001ff00 */
[----:B-1----:R-:W-:Y:S02]  /*1f30*/  MOV R25, RZ ;  /* 0x000000ff00197202 */ /* 0x002fe40000000f00 */
[----:B------:R-:W-:Y:S02]  /*1f40*/  MOV R23, RZ ;  /* 0x000000ff00177202 */ /* 0x000fe40000000f00 */
[----:B------:R-:W-:Y:S02]  /*1f50*/  MOV R21, RZ ;  /* 0x000000ff00157202 */ /* 0x000fe40000000f00 */
[----:B------:R-:W-:Y:S02]  /*1f60*/  FSETP.GTU.FTZ.AND P0, PT, R32, 20, PT ;  /* 0x41a000002000780b */ /* 0x000fe40003f1c000 */
[----:B------:R-:W-:Y:S01]  /*1f70*/  FSETP.GTU.FTZ.AND P1, PT, R30, 20, PT ;  /* 0x41a000001e00780b */ /* 0x000fe20003f3c000 */
[----:B---34-:R-:W-:-:S12]  /*1f80*/  @P2 BRA `(.L_x_12569) ;  /* 0x00000000007c2947 */ /* 0x018fd80003800000 */
        /* <DEDUP_REMOVED lines=31> */
.L_x_12569:
[----:B------:R-:W-:Y:S05]  /*2180*/  BSYNC B0 ;  /* 0x0000000000007941 */ /* 0x000fea0003800000 */
.L_x_12568:
[----:B------:R-:W-:Y:S01]  /*2190*/  SHF.L.U32 R82, R82, 0x10, RZ ;  /* 0x0000001052527819 */ /* 0x000fe200000006ff */
[----:B------:R-:W-:Y:S01]  /*21a0*/  BSSY B0, `(.L_x_12570) ;  /* 0x0000027000007945 */ /* 0x000fe20003800000 */
[----:B------:R-:W-:Y:S01]  /*21b0*/  HFMA2.MMA R15, -RZ, RZ, 0, 0 ;  /* 0x00000000ff0f7435 */ /* 0x000fe200000001ff */
[----:B------:R-:W-:Y:S02]  /*21c0*/  FSETP.GTU.FTZ.AND P2, PT, R24, 20, PT ;  /* 0x41a000001800780b */ /* 0x000fe40003f5c000 */
[----:B------:R-:W-:Y:S01]  /*21d0*/  SHF.L.U32 R143, R198, 0x10, RZ ;  /* 0x00000010c68f7819 */ /* 0x000fe200000006ff */
[----:B------:R-:W-:Y:S01]  /*21e0*/  FADD.FTZ R22, R82, UR4 ;  /* 0x0000000452167e21 */ /* 0x000fe20008010000 */
[----:B------:R-:W-:Y:S02]  /*21f0*/  SHF.L.U32 R109, R58, 0x10, RZ ;  /* 0x000000103a6d7819 */ /* 0x000fe400000006ff */
        /* <DEDUP_REMOVED lines=33> */
.L_x_12571:
[----:B------:R-:W-:Y:S05]  /*2410*/  BSYNC B0 ;  /* 0x0000000000007941 */ /* 0x000fea0003800000 */
.L_x_12570:
[----:B------:R-:W-:Y:S01]  /*2420*/  SHF.L.U32 R83, R83, 0x10, RZ ;  /* 0x0000001053537819 */ /* 0x000fe200000006ff */
[----:B------:R-:W-:Y:S01]  /*2430*/  BSSY B0, `(.L_x_12572) ;  /* 0x0000027000007945 */ /* 0x000fe20003800000 */
[----:B------:R-:W-:Y:S02]  /*2440*/  FSETP.GTU.FTZ.AND P3, PT, R22, 20, PT ;  /* 0x41a000001600780b */ /* 0x000fe40003f7c000 */
[----:B------:R-:W-:Y:S01]  /*2450*/  SHF.L.U32 R105, R56, 0x10, RZ ;  /* 0x0000001038697819 */ /* 0x000fe200000006ff */
        /* <DEDUP_REMOVED lines=36> */
.L_x_12573:
[----:B------:R-:W-:Y:S05]  /*26a0*/  BSYNC B0 ;  /* 0x0000000000007941 */ /* 0x000fea0003800000 */
.L_x_12572:
        /* <DEDUP_REMOVED lines=40> */
.L_x_12575:
[----:B------:R-:W-:Y:S05]  /*2930*/  BSYNC B0 ;  /* 0x0000000000007941 */ /* 0x000fea0003800000 */
.L_x_12574:
        /* <DEDUP_REMOVED lines=40> */
.L_x_12577:
[----:B------:R-:W-:Y:S05]  /*2bc0*/  BSYNC B0 ;  /* 0x0000000000007941 */ /* 0x000fea0003800000 */
.L_x_12576:
[----:B------:R-:W-:Y:S01]  /*2bd0*/  SHF.L.U32 R129, R129, 0x10, RZ ;  /* 0x0000001081817819 */ /* 0x000fe200000006ff */
[----:B------:R-:W-:Y:S01]  /*2be0*/  BSSY B0, `(.L_x_12578) ;  /* 0x0000027000007945 */ /* 0x000fe20003800000 */
[----:B------:R-:W-:Y:S01]  /*2bf0*/  SHF.L.U32 R90, R14, 0x10, RZ ;  /* 0x000000100e5a7819 */ /* 0x000fe200000006ff */
[----:B------:R-:W-:Y:S01]  /*2c00*/  FADD.FTZ R14, R88, UR4 ;  /* 0x00000004580e7e21 */ /* 0x000fe20008010000 */
[----:B------:R-:W-:Y:S01]  /*2c10*/  FSETP.GTU.FTZ.AND P6, PT, R16, 20, PT ;  /* 0x41a000001000780b */ /* 0x000fe20003fdc000 */
[----:B------:R-:W-:Y:S01]  /*2c20*/  FFMA.FTZ R113, R129, R143, R80 ;  /* 0x0000008f81717223 */ /* 0x000fe20000010050 */
        /* <DEDUP_REMOVED lines=34> */
.L_x_12579:
[----:B------:R-:W-:Y:S05]  /*2e50*/  BSYNC B0 ;  /* 0x0000000000007941 */ /* 0x000fea0003800000 */
.L_x_12578:
[----:B------:R-:W-:Y:S01]  /*2e60*/  SHF.L.U32 R106, R106, 0x10, RZ ;  /* 0x000000106a6a7819 */ /* 0x000fe200000006ff */
[----:B------:R-:W-:Y:S01]  /*2e70*/  FFMA.FTZ R113, R104, R109, R113 ;  /* 0x0000006d68717223 */ /* 0x000fe20000010071 */
[----:B------:R-:W-:Y:S01]  /*2e80*/  BSSY B0, `(.L_x_12580) ;  /* 0x0000026000007945 */ /* 0x000fe20003800000 */
[----:B------:R-:W-:Y:S01]  /*2e90*/  FSETP.GTU.FTZ.AND P0, PT, R14, 20, PT ;  /* 0x41a000000e00780b */ /* 0x000fe20003f1c000 */
[----:B------:R-:W-:Y:S01]  /*2ea0*/  FADD.FTZ R82, R90, UR4 ;  /* 0x000000045a527e21 */ /* 0x000fe20008010000 */
[----:B------:R-:W-:Y:S01]  /*2eb0*/  SHF.L.U32 R88, R2, 0x10, RZ ;  /* 0x0000001002587819 */ /* 0x000fe200000006ff */
[----:B------:R-:W-:Y:S01]  /*2ec0*/  FFMA.FTZ R113, R106, R107, R113 ;  /* 0x0000006b6a717223 */ /* 0x000fe20000010071 */
        /* <DEDUP_REMOVED lines=33> */
.L_x_12581:
[----:B------:R-:W-:Y:S05]  /*30e0*/  BSYNC B0 ;  /* 0x0000000000007941 */ /* 0x000fea0003800000 */
.L_x_12580:
        /* <DEDUP_REMOVED lines=40> */
.L_x_12583:
[----:B------:R-:W-:Y:S05]  /*3370*/  BSYNC B0 ;  /* 0x0000000000007941 */ /* 0x000fea0003800000 */
.L_x_12582:
[----:B------:R-:W-:Y:S01]  /*3380*/  SHF.L.U32 R12, R12, 0x10, RZ ;  /* 0x000000100c0c7819 */ /* 0x000fe200000006ff */
[----:B------:R-:W-:Y:S01]  /*3390*/  FFMA.FTZ R113, R112, R101, R113 ;  /* 0x0000006570717223 */ /* 0x000fe20000010071 */
[----:B------:R-:W-:Y:S01]  /*33a0*/  BSSY B0, `(.L_x_12584) ;  /* 0x0000026000007945 */ /* 0x000fe20003800000 */
[----:B------:R-:W-:Y:S01]  /*33b0*/  FSETP.GTU.FTZ.AND P2, PT, R84, 20, PT ;  /* 0x41a000005400780b */ /* 0x000fe20003f5c000 */
[----:B------:R-:W-:Y:S01]  /*33c0*/  FADD.FTZ R86, R86, UR4 ;  /* 0x0000000456567e21 */ /* 0x000fe20008010000 */
[----:B------:R-:W-:Y:S01]  /*33d0*/  SHF.L.U32 R111, R33, 0x10, RZ ;  /* 0x00000010216f7819 */ /* 0x000fe200000006ff */
[----:B------:R-:W-:Y:S01]  /*33e0*/  FFMA.FTZ R113, R12, R99, R113 ;  /* 0x000000630c717223 */ /* 0x000fe20000010071 */
[----:B--2---:R-:W-:Y:S01]  /*33f0*/  SHF.L.U32 R116, R11, 0x10, RZ ;  /* 0x000000100b747819 */ /* 0x004fe200000006ff */
        /* <DEDUP_REMOVED lines=32> */
.L_x_12585:
[----:B------:R-:W-:Y:S05]  /*3600*/  BSYNC B0 ;  /* 0x0000000000007941 */ /* 0x000fea0003800000 */
.L_x_12584:
[----:B------:R-:W-:Y:S01]  /*3610*/  SHF.L.U32 R10, R10, 0x10, RZ ;  /* 0x000000100a0a7819 */ /* 0x000fe200000006ff */
[----:B------:R-:W-:Y:S01]  /*3620*/  FFMA.FTZ R113, R116, R97, R113 ;  /* 0x0000006174717223 */ /* 0x000fe20000010071 */
[----:B------:R-:W-:Y:S01]  /*3630*/  SHF.L.U32 R120, R9, 0x10, RZ ;  /* 0x0000001009787819 */ /* 0x000fe200000006ff */
[----:B------:R-:W-:Y:S01]  /*3640*/  BSSY B0, `(.L_x_12586) ;  /* 0x0000032000007945 */ /* 0x000fe20003800000 */
[----:B------:R-:W-:Y:S01]  /*3650*/  SHF.L.U32 R8, R8, 0x10, RZ ;  /* 0x0000001008087819 */ /* 0x000fe200000006ff */
[----:B------:R-:W-:Y:S01]  /*3660*/  FFMA.FTZ R113, R10, R95, R113 ;  /* 0x0000005f0a717223 */ /* 0x000fe20000010071 */
[----:B------:R-:W-:Y:S01]  /*3670*/  SHF.L.U32 R124, R7, 0x10, RZ ;  /* 0x00000010077c7819 */ /* 0x000fe200000006ff */
[----:B-----5:R-:W-:Y:S01]  /*3680*/  FMUL.FTZ R127, R129, R81 ;  /* 0x00000051817f7220 */ /* 0x020fe20000410000 */
[----:B------:R-:W-:Y:S01]  /*3690*/  SHF.L.U32 R2, R3, 0x10, RZ ;  /* 0x0000001003027819 */ /* 0x000fe200000006ff */
[----:B------:R-:W-:Y:S01]  /*36a0*/  FFMA.FTZ R113, R120, R93, R113 ;  /* 0x0000005d78717223 */ /* 0x000fe20000010071 */
[----:B------:R-:W-:Y:S01]  /*36b0*/  FSETP.GTU.FTZ.AND P3, PT, R86, 20, PT ;  /* 0x41a000005600780b */ /* 0x000fe20003f7c000 */
[----:B------:R-:W-:Y:S01]  /*36c0*/  FMUL.FTZ R102, R104, R81 ;  /* 0x0000005168667220 */ /* 0x000fe20000410000 */
[----:B------:R-:W-:Y:S01]  /*36d0*/  SHF.L.U32 R6, R6, 0x10, RZ ;  /* 0x0000001006067819 */ /* 0x000fe200000006ff */
[----:B------:R-:W-:Y:S01]  /*36e0*/  FFMA.FTZ R3, R8, R91, R113 ;  /* 0x0000005b08037223 */ /* 0x000fe20000010071 */
[----:B------:R-:W-:Y:S01]  /*36f0*/  SHF.L.U32 R128, R5, 0x10, RZ ;  /* 0x0000001005807819 */ /* 0x000fe200000006ff */
[-C--:B------:R-:W-:Y:S01]  /*3700*/  FMUL.FTZ R125, R106, R81.reuse ;  /* 0x000000516a7d7220 */ /* 0x080fe20000410000 */
[----:B------:R-:W-:Y:S01]  /*3710*/  SHF.L.U32 R4, R4, 0x10, RZ ;  /* 0x0000001004047819 */ /* 0x000fe200000006ff */
[-C--:B------:R-:W-:Y:S01]  /*3720*/  FMUL.FTZ R100, R108, R81.reuse ;  /* 0x000000516c647220 */ /* 0x080fe20000410000 */
[-C--:B------:R-:W-:Y:S01]  /*3730*/  FMUL.FTZ R123, R110, R81.reuse ;  /* 0x000000516e7b7220 */ /* 0x080fe20000410000 */
[----:B------:R-:W-:Y:S01]  /*3740*/  FMUL.FTZ R98, R112, R81 ;  /* 0x0000005170627220 */ /* 0x000fe20000410000 */
        /* <DEDUP_REMOVED lines=33> */
.L_x_12587:
[----:B------:R-:W-:Y:S05]  /*3960*/  BSYNC B0 ;  /* 0x0000000000007941 */ /* 0x000fea0003800000 */
.L_x_12586:
        /* <DEDUP_REMOVED lines=33> */
.L_x_12589:
[----:B------:R-:W-:Y:S05]  /*3b80*/  BSYNC B0 ;  /* 0x0000000000007941 */ /* 0x000fea0003800000 */
.L_x_12588:
        /* <DEDUP_REMOVED lines=33> */
.L_x_12591:
[----:B------:R-:W-:Y:S05]  /*3da0*/  BSYNC B0 ;  /* 0x0000000000007941 */ /* 0x000fea0003800000 */
.L_x_12590:
        /* <DEDUP_REMOVED lines=33> */
.L_x_12593:
[----:B------:R-:W-:Y:S05]  /*3fc0*/  BSYNC B0 ;  /* 0x0000000000007941 */ /* 0x000fea0003800000 */
.L_x_12592:
        /* <DEDUP_REMOVED lines=33> */
.L_x_12595:
[----:B------:R-:W-:Y:S05]  /*41e0*/  BSYNC B0 ;  /* 0x0000000000007941 */ /* 0x000fea0003800000 */
.L_x_12594:
        /* <DEDUP_REMOVED lines=33> */
.L_x_12597:
[----:B------:R-:W-:Y:S05]  /*4400*/  BSYNC B0 ;  /* 0x0000000000007941 */ /* 0x000fea0003800000 */
.L_x_12596:
        /* <DEDUP_REMOVED lines=33> */
.L_x_12599:
[----:B------:R-:W-:Y:S05]  /*4620*/  BSYNC B0 ;  /* 0x0000000000007941 */ /* 0x000fea0003800000 */
.L_x_12598:
[----:B------:R-:W-:Y:S01]  /*4630*/  ULDC UR38, c[0x0][0x21c] ;  /* 0x0000870000267ab9 */ /* 0x000fe20000000800 */
[----:B------:R-:W-:Y:S01]  /*4640*/  FFMA.FTZ R3, R6, R87, R3 ;  /* 0x0000005706037223 */ /* 0x000fe20000010003 */
[----:B------:R-:W-:Y:S01]  /*4650*/  UISETP.GE.AND UP0, UPT, UR38, 0x1, UPT ;  /* 0x000000012600788c */ /* 0x000fe2000bf06270 */
[-C--:B------:R-:W-:Y:S01]  /*4660*/  FMUL.FTZ R121, R12, R81.reuse ;  /* 0x000000510c797220 */ /* 0x080fe20000410000 */
[----:B------:R-:W-:Y:S01]  /*4670*/  FMUL.FTZ R96, R116, R81 ;  /* 0x0000005174607220 */ /* 0x000fe20000410000 */
[----:B------:R-:W-:Y:S01]  /*4680*/  FFMA.FTZ R3, R128, R85, R3 ;  /* 0x0000005580037223 */ /* 0x000fe20000010003 */
[-C--:B------:R-:W-:Y:S01]  /*4690*/  FMUL.FTZ R119, R10, R81.reuse ;  /* 0x000000510a777220 */ /* 0x080fe20000410000 */
[----:B------:R-:W-:Y:S01]  /*46a0*/  FMUL.FTZ R94, R120, R81 ;  /* 0x00000051785e7220 */ /* 0x000fe20000410000 */
[----:B------:R-:W-:Y:S01]  /*46b0*/  PLOP3.LUT P0, PT, PT, PT, UP0, 0x80, 0x0 ;  /* 0x000000000000781c */ /* 0x000fe20003f0f008 */
[----:B------:R-:W-:Y:S01]  /*46c0*/  FFMA.FTZ R3, R4, R83, R3 ;  /* 0x0000005304037223 */ /* 0x000fe20000010003 */
        /* <DEDUP_REMOVED lines=13> */
[----:B------:R-:W-:Y:S01]  /*47a0*/  ULDC.64 UR26, c[0x0][0x268] ;  /* 0x00009a00001a7ab9 */ /* 0x000fe20000000a00 */
[----:B------:R-:W-:Y:S01]  /*47b0*/  UIMAD UR6, UR30, UR22, URZ ;  /* 0x000000161e0672a4 */ /* 0x000fe2000f8e023f */
[----:B------:R-:W-:Y:S01]  /*47c0*/  R2UR UR43, R76 ;  /* 0x000000004c2b72ca */ /* 0x000fe200000e0000 */
[----:B------:R-:W-:Y:S01]  /*47d0*/  UIMAD.WIDE.U32 UR28, UR14, UR24, URZ ;  /* 0x000000180e1c72a5 */ /* 0x000fe2000f8e003f */
[----:B------:R-:W-:Y:S01]  /*47e0*/  HFMA2.MMA R54, -RZ, RZ, 0, 0 ;  /* 0x00000000ff367435 */ /* 0x000fe200000001ff */
[----:B------:R-:W-:Y:S01]  /*47f0*/  UIMAD UR21, UR30, UR24, URZ ;  /* 0x000000181e1572a4 */ /* 0x000fe2000f8e023f */
[----:B------:R-:W-:Y:S01]  /*4800*/  HFMA2.MMA R50, -RZ, RZ, 0, 0 ;  /* 0x00000000ff327435 */ /* 0x000fe200000001ff */
[----:B------:R-:W-:Y:S01]  /*4810*/  UIMAD UR24, UR30, UR26, URZ ;  /* 0x0000001a1e1872a4 */ /* 0x000fe2000f8e023f */
[----:B------:R-:W-:Y:S01]  /*4820*/  HFMA2.MMA R48, -RZ, RZ, 0, 0 ;  /* 0x00000000ff307435 */ /* 0x000fe200000001ff */
[----:B------:R-:W-:Y:S01]  /*4830*/  UIMAD.WIDE.U32 UR34, UR14, UR22, URZ ;  /* 0x000000160e2272a5 */ /* 0x000fe2000f8e003f */
[----:B------:R-:W-:Y:S01]  /*4840*/  HFMA2.MMA R46, -RZ, RZ, 0, 0 ;  /* 0x00000000ff2e7435 */ /* 0x000fe200000001ff */
[----:B------:R-:W-:Y:S01]  /*4850*/  UIMAD UR6, UR14, UR23, UR6 ;  /* 0x000000170e0672a4 */ /* 0x000fe2000f8e0206 */
[----:B------:R-:W-:Y:S01]  /*4860*/  HFMA2.MMA R44, -RZ, RZ, 0, 0 ;  /* 0x00000000ff2c7435 */ /* 0x000fe200000001ff */
[----:B------:R-:W-:Y:S01]  /*4870*/  UIMAD.WIDE.U32 UR22, UR14, UR26, URZ ;  /* 0x0000001a0e1672a5 */ /* 0x000fe2000f8e003f */
[----:B------:R-:W-:Y:S01]  /*4880*/  HFMA2.MMA R17, -RZ, RZ, 0, 0 ;  /* 0x00000000ff117435 */ /* 0x000fe200000001ff */
[----:B------:R-:W-:Y:S01]  /*4890*/  UIMAD UR41, UR14, UR27, UR24 ;  /* 0x0000001b0e2972a4 */ /* 0x000fe2000f8e0218 */
[----:B------:R-:W-:Y:S01]  /*48a0*/  FADD.FTZ R0, R129, R129 ;  /* 0x0000008181007221 */ /* 0x000fe20000010000 */
[----:B------:R-:W-:Y:S01]  /*48b0*/  UIMAD UR42, UR14, UR25, UR21 ;  /* 0x000000190e2a72a4 */ /* 0x000fe2000f8e0215 */
[----:B------:R-:W-:Y:S01]  /*48c0*/  FADD.FTZ R104, R104, R104 ;  /* 0x0000006868687221 */ /* 0x000fe20000010000 */
[----:B------:R-:W-:Y:S01]  /*48d0*/  ULDC.64 UR26, c[0x0][0x2e0] ;  /* 0x0000b800001a7ab9 */ /* 0x000fe20000000a00 */
[----:B------:R-:W-:Y:S01]  /*48e0*/  UIADD3 UR41, UR23, UR41, URZ ;  /* 0x0000002917297290 */ /* 0x000fe2000fffe03f */
[----:B------:R-:W-:Y:S01]  /*48f0*/  FADD.FTZ R106, R106, R106 ;  /* 0x0000006a6a6a7221 */ /* 0x000fe20000010000 */
[----:B------:R-:W-:Y:S01]  /*4900*/  ULEA UR25, UP2, UR22, UR26, 0x3 ;  /* 0x0000001a16197291 */ /* 0x000fe2000f84183f */
[----:B------:R-:W-:Y:S01]  /*4910*/  FADD.FTZ R108, R108, R108 ;  /* 0x0000006c6c6c7221 */ /* 0x000fe20000010000 */
[----:B------:R-:W-:Y:S01]  /*4920*/  ULDC.64 UR30, c[0x0][0x2d8] ;  /* 0x0000b600001e7ab9 */ /* 0x000fe20000000a00 */
[----:B------:R-:W-:Y:S01]  /*4930*/  UIADD3 UR42, UR29, UR42, URZ ;  /* 0x0000002a1d2a7290 */ /* 0x000fe2000fffe03f */
[----:B------:R-:W-:Y:S01]  /*4940*/  FADD.FTZ R110, R110, R110 ;  /* 0x0000006e6e6e7221 */ /* 0x000fe20000010000 */
[----:B------:R-:W-:Y:S01]  /*4950*/  ULEA UR24, UP1, UR28, UR30, 0x3 ;  /* 0x0000001e1c187291 */ /* 0x000fe2000f82183f */
[----:B------:R-:W-:Y:S01]  /*4960*/  FADD.FTZ R112, R112, R112 ;  /* 0x0000007070707221 */ /* 0x000fe20000010000 */
[----:B------:R-:W-:Y:S01]  /*4970*/  ULEA.HI.X UR41, UR22, UR27, UR41, 0x3, UP2 ;  /* 0x0000001b16297291 */ /* 0x000fe200090f1c29 */
[----:B------:R-:W-:Y:S01]  /*4980*/  FADD.FTZ R114, R12, R12 ;  /* 0x0000000c0c727221 */ /* 0x000fe20000010000 */
[----:B------:R-:W-:Y:S01]  /*4990*/  UIADD3 UR27, UR20, -0x1, URZ ;  /* 0xffffffff141b7890 */ /* 0x000fe2000fffe03f */
[----:B------:R-:W-:Y:S01]  /*49a0*/  FADD.FTZ R116, R116, R116 ;  /* 0x0000007474747221 */ /* 0x000fe20000010000 */
[----:B------:R-:W-:Y:S01]  /*49b0*/  ULEA.HI.X UR42, UR28, UR31, UR42, 0x3, UP1 ;  /* 0x0000001f1c2a7291 */ /* 0x000fe200088f1c2a */
[----:B------:R-:W-:Y:S01]  /*49c0*/  FADD.FTZ R118, R10, R10 ;  /* 0x0000000a0a767221 */ /* 0x000fe20000010000 */
[----:B------:R-:W-:Y:S01]  /*49d0*/  UIADD3 UR28, UR20, -0x2, URZ ;  /* 0xfffffffe141c7890 */ /* 0x000fe2000fffe03f */
[----:B------:R-:W-:Y:S01]  /*49e0*/  FADD.FTZ R120, R120, R120 ;  /* 0x0000007878787221 */ /* 0x000fe20000010000 */
[----:B------:R-:W-:Y:S01]  /*49f0*/  ULEA.HI UR23, UR20, UR20, URZ, 0x1 ;  /* 0x0000001414177291 */ /* 0x000fe2000f8f083f */
[----:B------:R-:W-:Y:S01]  /*4a00*/  FADD.FTZ R122, R8, R8 ;  /* 0x00000008087a7221 */ /* 0x000fe20000010000 */
[----:B------:R-:W-:Y:S01]  /*4a10*/  ULEA.HI UR22, UR27, UR27, URZ, 0x1 ;  /* 0x0000001b1b167291 */ /* 0x000fe2000f8f083f */
[----:B------:R-:W-:Y:S01]  /*4a20*/  FADD.FTZ R124, R124, R124 ;  /* 0x0000007c7c7c7221 */ /* 0x000fe20000010000 */
[----:B------:R-:W-:Y:S01]  /*4a30*/  ULDC.64 UR36, c[0x0][0x2d0] ;  /* 0x0000b40000247ab9 */ /* 0x000fe20000000a00 */
[----:B------:R-:W-:Y:S01]  /*4a40*/  UIMAD UR38, UR28, UR38, URZ ;  /* 0x000000261c2672a4 */ /* 0x000fe2000f8e023f */
[----:B------:R-:W-:Y:S01]  /*4a50*/  FADD.FTZ R126, R6, R6 ;  /* 0x00000006067e7221 */ /* 0x000fe20000010000 */
[----:B------:R-:W-:Y:S01]  /*4a60*/  ULOP3.LUT UR23, UR23, 0x1ffffe, URZ, 0xc0, !UPT ;  /* 0x001ffffe17177892 */ /* 0x000fe2000f8ec03f */
[----:B------:R-:W-:Y:S01]  /*4a70*/  FADD.FTZ R128, R128, R128 ;  /* 0x0000008080807221 */ /* 0x000fe20000010000 */
[----:B------:R-:W-:Y:S01]  /*4a80*/  ULOP3.LUT UR28, UR22, 0xfffffe, URZ, 0xc0, !UPT ;  /* 0x00fffffe161c7892 */ /* 0x000fe2000f8ec03f */
[----:B------:R-:W-:Y:S01]  /*4a90*/  FADD.FTZ R129, R4, R4 ;  /* 0x0000000404817221 */ /* 0x000fe20000010000 */
[----:B------:R-:W-:Y:S01]  /*4aa0*/  ULEA UR21, UP0, UR34, UR36, 0x3 ;  /* 0x0000002422157291 */ /* 0x000fe2000f80183f */
[----:B------:R-:W-:Y:S01]  /*4ab0*/  FADD.FTZ R131, R2, R2 ;  /* 0x0000000202837221 */ /* 0x000fe20000010000 */
[----:B------:R-:W-:Y:S01]  /*4ac0*/  UIADD3 UR26, UR35, UR6, URZ ;  /* 0x00000006231a7290 */ /* 0x000fe2000fffe03f */
[C---:B------:R-:W-:Y:S01]  /*4ad0*/  ISETP.NE.AND P1, PT, R79.reuse, RZ, PT ;  /* 0x000000ff4f00720c */ /* 0x040fe20003f25270 */
[----:B------:R-:W-:Y:S01]  /*4ae0*/  UIADD3 UR29, UR20, -UR23, URZ ;  /* 0x80000017141d7290 */ /* 0x000fe2000fffe03f */
[----:B------:R-:W-:Y:S01]  /*4af0*/  ISETP.NE.AND P3, PT, R79, 0x1f, PT ;  /* 0x0000001f4f00780c */ /* 0x000fe20003f65270 */
[----:B------:R-:W-:Y:S01]  /*4b00*/  UIADD3 UR28, UR27, -UR28, URZ ;  /* 0x8000001c1b1c7290 */ /* 0x000fe2000fffe03f */
[----:B------:R-:W-:Y:S01]  /*4b10*/  MOV R130, R76 ;  /* 0x0000004c00827202 */ /* 0x000fe20000000f00 */
[----:B------:R-:W-:Y:S01]  /*4b20*/  ULEA.HI.X UR26, UR34, UR37, UR26, 0x3, UP0 ;  /* 0x00000025221a7291 */ /* 0x000fe200080f1c1a */
[----:B------:R-:W-:-:S02]  /*4b30*/  CS2R R28, SRZ ;  /* 0x00000000001c7805 */ /* 0x000fc4000001ff00 */
[----:B------:R-:W-:Y:S02]  /*4b40*/  MOV R52, RZ ;  /* 0x000000ff00347202 */ /* 0x000fe40000000f00 */
[----:B------:R-:W-:Y:S02]  /*4b50*/  CS2R R26, SRZ ;  /* 0x00000000001a7805 */ /* 0x000fe4000001ff00 */
[----:B------:R-:W-:Y:S01]  /*4b60*/  MOV R25, RZ ;  /* 0x000000ff00197202 */ /* 0x000fe20000000f00 */
[----:B------:R-:W-:Y:S01]  /*4b70*/  ULDC.64 UR30, c[0x0][0x270] ;  /* 0x00009c00001e7ab9 */ /* 0x000fe20000000a00 */
[----:B------:R-:W-:Y:S01]  /*4b80*/  MOV R23, RZ ;  /* 0x000000ff00177202 */ /* 0x000fe20000000f00 */
[----:B------:R-:W-:Y:S01]  /*4b90*/  ULDC.64 UR34, c[0x0][0x250] ;  /* 0x0000940000227ab9 */ /* 0x000fe20000000a00 */
[----:B------:R-:W-:Y:S01]  /*4ba0*/  MOV R21, RZ ;  /* 0x000000ff00157202 */ /* 0x000fe20000000f00 */
[----:B------:R-:W-:Y:S01]  /*4bb0*/  ULDC.64 UR36, c[0x0][0x238] ;  /* 0x00008e0000247ab9 */ /* 0x000fe20000000a00 */
[----:B------:R-:W-:Y:S01]  /*4bc0*/  MOV R19, RZ ;  /* 0x000000ff00137202 */ /* 0x000fe20000000f00 */
[----:B------:R-:W-:Y:S01]  /*4bd0*/  UMOV UR6, URZ ;  /* 0x0000003f00067c82 */ /* 0x000fe20008000000 */
[----:B------:R-:W-:Y:S01]  /*4be0*/  MOV R15, RZ ;  /* 0x000000ff000f7202 */ /* 0x000fe20000000f00 */
[----:B------:R-:W-:Y:S01]  /*4bf0*/  ULDC UR44, c[0x0][0x224] ;  /* 0x00008900002c7ab9 */ /* 0x000fe20000000800 */
[----:B------:R-:W-:Y:S01]  /*4c00*/  IADD3 R202, R79, 0x200, RZ ;  /* 0x000002004fca7810 */ /* 0x000fe20007ffe0ff */
[----:B------:R-:W-:-:S02]  /*4c10*/  USHF.L.U64.HI UR31, UR30, 0x3, UR31 ;  /* 0x000000031e1f7899 */ /* 0x000fc4000801021f */
[----:B------:R-:W-:Y:S02]  /*4c20*/  USHF.L.U64.HI UR35, UR34, 0x3, UR35 ;  /* 0x0000000322237899 */ /* 0x000fe40008010223 */
[----:B------:R-:W-:Y:S02]  /*4c30*/  USHF.L.U64.HI UR37, UR36, 0x3, UR37 ;  /* 0x0000000324257899 */ /* 0x000fe40008010225 */
[----:B------:R-:W-:Y:S02]  /*4c40*/  UIMAD.WIDE UR22, UR38, 0x10, UR10 ;  /* 0x00000010261678a5 */ /* 0x000fe4000f8e020a */
[----:B------:R-:W-:Y:S02]  /*4c50*/  ULEA UR29, UR29, 0x880, 0xb ;  /* 0x000008801d1d7891 */ /* 0x000fe4000f8e583f */
[----:B0-----:R-:W-:-:S12]  /*4c60*/  USHF.L.U32 UR28, UR28, 0x8, URZ ;  /* 0x000000081c1c7899 */ /* 0x001fd8000800063f */
.L_x_12615:
        /* <DEDUP_REMOVED lines=11> */
[C---:B--2---:R-:W-:Y:S01]  /*4d20*/  FMUL.FTZ R6, R9.reuse, R42 ;  /* 0x0000002a09067220 */ /* 0x044fe20000410000 */
[C---:B------:R-:W-:Y:S01]  /*4d30*/  FMUL.FTZ R10, R9.reuse, R40 ;  /* 0x00000028090a7220 */ /* 0x040fe20000410000 */
[----:B------:R-:W-:Y:S01]  /*4d40*/  FMUL.FTZ R133, R8, 1.4426950216293334961 ;  /* 0x3fb8aa3b08857820 */ /* 0x000fe20000410000 */
[----:B------:R-:W-:Y:S01]  /*4d50*/  FMUL.FTZ R12, R9, R38 ;  /* 0x00000026090c7220 */ /* 0x000fe20000410000 */
[----:B------:R-:W-:Y:S01]  /*4d60*/  FMUL.RZ R13, R6, 0.15915493667125701904 ;  /* 0x3e22f983060d7820 */ /* 0x000fe2000040c000 */
[----:B------:R-:W-:Y:S01]  /*4d70*/  FMUL.RZ R132, R10, 0.15915493667125701904 ;  /* 0x3e22f9830a847820 */ /* 0x000fe2000040c000 */
[C---:B------:R-:W-:Y:S01]  /*4d80*/  FMUL.FTZ R10, R133.reuse, R40 ;  /* 0x00000028850a7220 */ /* 0x040fe20000410000 */
[C---:B------:R-:W-:Y:S01]  /*4d90*/  FMUL.FTZ R6, R133.reuse, R42 ;  /* 0x0000002a85067220 */ /* 0x040fe20000410000 */
[----:B------:R-:W-:Y:S01]  /*4da0*/  MUFU.SIN R11, R13 ;  /* 0x0000000d000b7308 */ /* 0x000fe20000000400 */
[----:B------:R-:W-:Y:S01]  /*4db0*/  FMUL.RZ R134, R12, 0.15915493667125701904 ;  /* 0x3e22f9830c867820 */ /* 0x000fe2000040c000 */
[----:B------:R-:W-:Y:S01]  /*4dc0*/  FMUL.FTZ R12, R133, R38 ;  /* 0x00000026850c7220 */ /* 0x000fe20000410000 */
[----:B------:R-:W-:-:S05]  /*4dd0*/  FMUL.FTZ R150, R9, R20 ;  /* 0x0000001409967220 */ /* 0x000fca0000410000 */
[----:B------:R1:W-:Y:S08]  /*4de0*/  MUFU.COS R7, R13 ;  /* 0x0000000d00077308 */ /* 0x0003f00000000000 */
[----:B------:R2:W-:Y:S01]  /*4df0*/  MUFU.EX2 R140, R10 ;  /* 0x0000000a008c7308 */ /* 0x0005e20000000800 */
[----:B-1----:R-:W-:-:S04]  /*4e00*/  FMUL.FTZ R13, R9, R36 ;  /* 0x00000024090d7220 */ /* 0x002fc80000410000 */
[----:B------:R-:W-:Y:S01]  /*4e10*/  FMUL.RZ R142, R13, 0.15915493667125701904 ;  /* 0x3e22f9830d8e7820 */ /* 0x000fe2000040c000 */
[----:B------:R-:W-:Y:S02]  /*4e20*/  FMUL.FTZ R13, R133, R36 ;  /* 0x00000024850d7220 */ /* 0x000fe40000410000 */
[----:B------:R-:W1:Y:S01]  /*4e30*/  MUFU.EX2 R6, R6 ;  /* 0x0000000600067308 */ /* 0x000e620000000800 */
[----:B--2---:R-:W-:-:S07]  /*4e40*/  FMUL.FTZ R10, R9, R34 ;  /* 0x00000022090a7220 */ /* 0x004fce0000410000 */
[----:B------:R-:W-:Y:S08]  /*4e50*/  MUFU.SIN R135, R132 ;  /* 0x0000008400877308 */ /* 0x000ff00000000400 */
[----:B------:R2:W4:Y:S01]  /*4e60*/  MUFU.COS R141, R132 ;  /* 0x00000084008d7308 */ /* 0x0005220000000000 */
[----:B-1----:R-:W-:-:S07]  /*4e70*/  FMUL.FTZ R11, R6, R11 ;  /* 0x0000000b060b7220 */ /* 0x002fce0000410000 */
[----:B------:R1:W-:Y:S01]  /*4e80*/  MUFU.EX2 R136, R13 ;  /* 0x0000000d00887308 */ /* 0x0003e20000000800 */
[----:B--2---:R-:W-:Y:S01]  /*4e90*/  FMUL.RZ R132, R10, 0.15915493667125701904 ;  /* 0x3e22f9830a847820 */ /* 0x004fe2000040c000 */
[----:B------:R-:W-:-:S06]  /*4ea0*/  FMUL.FTZ R10, R133, R34 ;  /* 0x00000022850a7220 */ /* 0x000fcc0000410000 */
[----:B------:R-:W-:Y:S01]  /*4eb0*/  MUFU.SIN R137, R134 ;  /* 0x0000008600897308 */ /* 0x000fe20000000400 */
[----:B-1----:R-:W-:-:S04]  /*4ec0*/  FMUL.FTZ R13, R9, R30 ;  /* 0x0000001e090d7220 */ /* 0x002fc80000410000 */
[----:B------:R-:W-:Y:S01]  /*4ed0*/  FMUL.RZ R148, R13, 0.15915493667125701904 ;  /* 0x3e22f9830d947820 */ /* 0x000fe2000040c000 */
[----:B------:R-:W-:Y:S02]  /*4ee0*/  FMUL.FTZ R13, R133, R30 ;  /* 0x0000001e850d7220 */ /* 0x000fe40000410000 */
[----:B------:R-:W-:Y:S08]  /*4ef0*/  MUFU.COS R139, R134 ;  /* 0x00000086008b7308 */ /* 0x000ff00000000000 */
[----:B------:R1:W-:Y:S08]  /*4f00*/  MUFU.EX2 R134, R10 ;  /* 0x0000000a00867308 */ /* 0x0003f00000000800 */
[----:B------:R-:W-:Y:S01]  /*4f10*/  MUFU.SIN R149, R132 ;  /* 0x0000008400957308 */ /* 0x000fe20000000400 */
[----:B-1----:R-:W-:-:S07]  /*4f20*/  FMUL.FTZ R10, R9, R24 ;  /* 0x00000018090a7220 */ /* 0x002fce0000410000 */
[----:B------:R1:W-:Y:S08]  /*4f30*/  MUFU.COS R151, R132 ;  /* 0x0000008400977308 */ /* 0x0003f00000000000 */
[----:B------:R2:W-:Y:S01]  /*4f40*/  MUFU.EX2 R144, R13 ;  /* 0x0000000d00907308 */ /* 0x0005e20000000800 */
[----:B-1----:R-:W-:Y:S01]  /*4f50*/  FMUL.RZ R132, R10, 0.15915493667125701904 ;  /* 0x3e22f9830a847820 */ /* 0x002fe2000040c000 */
[----:B------:R-:W-:-:S04]  /*4f60*/  FMUL.FTZ R10, R9, R22 ;  /* 0x00000016090a7220 */ /* 0x000fc80000410000 */
[----:B------:R-:W-:Y:S01]  /*4f70*/  FMUL.RZ R152, R10, 0.15915493667125701904 ;  /* 0x3e22f9830a987820 */ /* 0x000fe2000040c000 */
[----:B------:R-:W-:Y:S01]  /*4f80*/  FMUL.FTZ R10, R6, R7 ;  /* 0x00000007060a7220 */ /* 0x000fe20000410000 */
[----:B------:R-:W-:Y:S01]  /*4f90*/  MUFU.SIN R165, R132 ;  /* 0x0000008400a57308 */ /* 0x000fe20000000400 */
[----:B--2---:R-:W-:Y:S02]  /*4fa0*/  SEL R13, R202, UR28, P1 ;  /* 0x0000001cca0d7c07 */ /* 0x004fe40008800000 */
[----:B------:R-:W-:-:S05]  /*4fb0*/  CS2R R6, SRZ ;  /* 0x0000000000067805 */ /* 0x000fca000001ff00 */
[----:B------:R1:W-:Y:S08]  /*4fc0*/  MUFU.COS R167, R132 ;  /* 0x0000008400a77308 */ /* 0x0003f00000000000 */
[----:B------:R2:W0:Y:S01]  /*4fd0*/  MUFU.EX2 R138, R12 ;  /* 0x0000000c008a7308 */ /* 0x0004220000000800 */
[----:B-1----:R-:W-:Y:S02]  /*4fe0*/  LEA R132, R13, R76, 0x3 ;  /* 0x0000004c0d847211 */ /* 0x002fe400078e18ff */
[----:B------:R-:W-:-:S03]  /*4ff0*/  MOV R13, UR23 ;  /* 0x00000017000d7c02 */ /* 0x000fc60008000f00 */
[----:B------:R1:W-:Y:S02]  /*5000*/  STS.64 [R132+0x880], R10 ;  /* 0x0008800a84007388 */ /* 0x0003e40000000a00 */
[----:B------:R-:W-:Y:S01]  /*5010*/  MUFU.SIN R145, R142 ;  /* 0x0000008e00917308 */ /* 0x000fe20000000400 */
[----:B--2---:R-:W-:-:S04]  /*5020*/  FMUL.FTZ R12, R9, R32 ;  /* 0x00000020090c7220 */ /* 0x004fc80000410000 */
[----:B------:R-:W-:Y:S01]  /*5030*/  FMUL.RZ R146, R12, 0.15915493667125701904 ;  /* 0x3e22f9830c927820 */ /* 0x000fe2000040c000 */
[C---:B------:R-:W-:Y:S02]  /*5040*/  FMUL.FTZ R12, R133.reuse, R32 ;  /* 0x00000020850c7220 */ /* 0x040fe40000410000 */
[----:B------:R-:W-:Y:S08]  /*5050*/  MUFU.COS R147, R142 ;  /* 0x0000008e00937308 */ /* 0x000ff00000000000 */
[----:B------:R2:W-:Y:S01]  /*5060*/  MUFU.EX2 R142, R12 ;  /* 0x0000000c008e7308 */ /* 0x0005e20000000800 */
[----:B-1----:R-:W-:Y:S01]  /*5070*/  FMUL.FTZ R132, R133, R20 ;  /* 0x0000001485847220 */ /* 0x002fe20000410000 */
[----:B------:R-:W-:-:S06]  /*5080*/  FMUL.RZ R154, R150, 0.15915493667125701904 ;  /* 0x3e22f983969a7820 */ /* 0x000fcc000040c000 */
[----:B------:R-:W-:Y:S01]  /*5090*/  MUFU.SIN R161, R148 ;  /* 0x0000009400a17308 */ /* 0x000fe20000000400 */
[----:B--2---:R-:W-:-:S04]  /*50a0*/  MOV R12, UR20 ;  /* 0x00000014000c7c02 */ /* 0x004fc80008000f00 */
[----:B------:R-:W-:Y:S02]  /*50b0*/  ISETP.LT.OR P2, PT, R12, 0x2, P0 ;  /* 0x000000020c00780c */ /* 0x000fe40000741670 */
[----:B------:R-:W-:Y:S01]  /*50c0*/  MOV R12, UR22 ;  /* 0x00000016000c7c02 */ /* 0x000fe20008000f00 */
[----:B------:R-:W-:Y:S01]  /*50d0*/  BAR.SYNC.DEFER_BLOCKING 0x0 ;  /* 0x0000000000007b1d */ /* 0x000fe20000010000 */
[----:B------:R-:W-:-:S05]  /*50e0*/  FMUL.FTZ R150, R9, R18 ;  /* 0x0000001209967220 */ /* 0x000fca0000410000 */
[----:B------:R1:W-:Y:S01]  /*50f0*/  MUFU.COS R163, R148 ;  /* 0x0000009400a37308 */ /* 0x0003e20000000000 */
[----:B------:R-:W-:-:S07]  /*5100*/  FMUL.FTZ R158, R133, R86 ;  /* 0x00000056859e7220 */ /* 0x000fce0000410000 */
[----:B------:R-:W-:Y:S01]  /*5110*/  MUFU.COS R171, R152 ;  /* 0x0000009800ab7308 */ /* 0x000fe20000000000 */
[----:B-1----:R-:W-:-:S07]  /*5120*/  FMUL.FTZ R148, R133, R22 ;  /* 0x0000001685947220 */ /* 0x002fce0000410000 */
[----:B------:R1:W-:Y:S01]  /*5130*/  MUFU.EX2 R164, R132 ;  /* 0x0000008400a47308 */ /* 0x0003e20000000800 */
[----:B------:R2:W5:Y:S07]  /*5140*/  @!P2 LDG.E.64 R6, desc[UR32][R12.64+0x8] ;  /* 0x000008200c06a981 */ /* 0x00056e000c1e1b00 */
[----:B------:R-:W0:Y:S01]  /*5150*/  MUFU.EX2 R148, R148 ;  /* 0x0000009400947308 */ /* 0x000e220000000800 */
[C---:B--2---:R-:W-:Y:S01]  /*5160*/  FMUL.FTZ R12, R9.reuse, R16 ;  /* 0x00000010090c7220 */ /* 0x044fe20000410000 */
[C---:B------:R-:W-:Y:S01]  /*5170*/  FMUL.FTZ R13, R9.reuse, R14 ;  /* 0x0000000e090d7220 */ /* 0x040fe20000410000 */
[----:B-1----:R-:W-:-:S02]  /*5180*/  FMUL.FTZ R132, R9, R82 ;  /* 0x0000005209847220 */ /* 0x002fc40000410000 */
[----:B------:R-:W-:-:S03]  /*5190*/  FMUL.RZ R156, R12, 0.15915493667125701904 ;  /* 0x3e22f9830c9c7820 */ /* 0x000fc6000040c000 */
[----:B------:R1:W-:Y:S01]  /*51a0*/  MUFU.SIN R169, R152 ;  /* 0x0000009800a97308 */ /* 0x0003e20000000400 */
[----:B------:R-:W-:Y:S01]  /*51b0*/  FMUL.FTZ R12, R133, R16 ;  /* 0x00000010850c7220 */ /* 0x000fe20000410000 */
[----:B------:R-:W-:Y:S01]  /*51c0*/  FMUL.RZ R157, R13, 0.15915493667125701904 ;  /* 0x3e22f9830d9d7820 */ /* 0x000fe2000040c000 */
[----:B------:R-:W-:Y:S01]  /*51d0*/  FMUL.RZ R159, R132, 0.15915493667125701904 ;  /* 0x3e22f983849f7820 */ /* 0x000fe2000040c000 */
[C---:B------:R-:W-:Y:S01]  /*51e0*/  FMUL.FTZ R13, R133.reuse, R14 ;  /* 0x0000000e850d7220 */ /* 0x040fe20000410000 */
[----:B------:R-:W-:-:S03]  /*51f0*/  FMUL.FTZ R132, R133, R82 ;  /* 0x0000005285847220 */ /* 0x000fc60000410000 */
[----:B------:R-:W-:Y:S01]  /*5200*/  MUFU.SIN R153, R146 ;  /* 0x0000009200997308 */ /* 0x000fe20000000400 */
[----:B-1----:R-:W-:Y:S01]  /*5210*/  FMUL.RZ R152, R150, 0.15915493667125701904 ;  /* 0x3e22f98396987820 */ /* 0x002fe2000040c000 */
[----:B------:R-:W-:-:S06]  /*5220*/  FMUL.FTZ R150, R133, R18 ;  /* 0x0000001285967220 */ /* 0x000fcc0000410000 */
[----:B------:R1:W-:Y:S08]  /*5230*/  MUFU.COS R155, R146 ;  /* 0x00000092009b7308 */ /* 0x0003f00000000000 */
[----:B------:R-:W-:Y:S01]  /*5240*/  MUFU.SIN R177, R156 ;  /* 0x0000009c00b17308 */ /* 0x000fe20000000400 */
[----:B-1----:R-:W-:-:S07]  /*5250*/  FMUL.FTZ R146, R133, R24 ;  /* 0x0000001885927220 */ /* 0x002fce0000410000 */
[----:B------:R1:W-:Y:S08]  /*5260*/  MUFU.COS R179, R156 ;  /* 0x0000009c00b37308 */ /* 0x0003f00000000000 */
[----:B------:R3:W-:Y:S01]  /*5270*/  MUFU.EX2 R188, R12 ;  /* 0x0000000c00bc7308 */ /* 0x0007e20000000800 */
[-C--:B-1----:R-:W-:Y:S01]  /*5280*/  FMUL.FTZ R156, R133, R84.reuse ;  /* 0x00000054859c7220 */ /* 0x082fe20000410000 */
[----:B------:R-:W-:-:S04]  /*5290*/  FMUL.FTZ R133, R9, R84 ;  /* 0x0000005409857220 */ /* 0x000fc80000410000 */
[----:B------:R-:W-:Y:S02]  /*52a0*/  FMUL.RZ R160, R133, 0.15915493667125701904 ;  /* 0x3e22f98385a07820 */ /* 0x000fe4000040c000 */
[----:B------:R-:W-:Y:S01]  /*52b0*/  MUFU.SIN R173, R154 ;  /* 0x0000009a00ad7308 */ /* 0x000fe20000000400 */
[----:B---3--:R-:W-:Y:S01]  /*52c0*/  FMUL.FTZ R12, R3, R4 ;  /* 0x00000004030c7220 */ /* 0x008fe20000410000 */
[----:B----4-:R-:W-:-:S06]  /*52d0*/  FMUL.FTZ R141, R140, R141 ;  /* 0x0000008d8c8d7220 */ /* 0x010fcc0000410000 */
[----:B------:R-:W-:Y:S01]  /*52e0*/  MUFU.COS R175, R154 ;  /* 0x0000009a00af7308 */ /* 0x000fe20000000000 */
[----:B------:R-:W-:-:S07]  /*52f0*/  FMUL.FTZ R140, R140, R135 ;  /* 0x000000878c8c7220 */ /* 0x000fce0000410000 */
[----:B------:R-:W-:Y:S08]  /*5300*/  MUFU.SIN R195, R152 ;  /* 0x0000009800c37308 */ /* 0x000ff00000000400 */
[----:B------:R-:W-:Y:S01]  /*5310*/  MUFU.COS R193, R152 ;  /* 0x0000009800c17308 */ /* 0x000fe20000000000 */
[----:B0-----:R-:W-:-:S07]  /*5320*/  FMUL.FTZ R139, R138, R139 ;  /* 0x0000008b8a8b7220 */ /* 0x001fce0000410000 */
[----:B------:R-:W-:Y:S08]  /*5330*/  MUFU.SIN R152, R157 ;  /* 0x0000009d00987308 */ /* 0x000ff00000000400 */
[----:B------:R0:W-:Y:S08]  /*5340*/  MUFU.COS R154, R157 ;  /* 0x0000009d009a7308 */ /* 0x0001f00000000000 */
[----:B------:R-:W-:Y:S01]  /*5350*/  MUFU.SIN R181, R159 ;  /* 0x0000009f00b57308 */ /* 0x000fe20000000400 */
[----:B0-----:R-:W-:-:S07]  /*5360*/  FMUL.FTZ R157, R3, R5 ;  /* 0x00000005039d7220 */ /* 0x001fce0000410000 */
[----:B------:R0:W-:Y:S01]  /*5370*/  MUFU.COS R183, R159 ;  /* 0x0000009f00b77308 */ /* 0x0001e20000000000 */
[----:B------:R-:W-:Y:S01]  /*5380*/  FFMA.FTZ R157, R2, R4, -R157 ;  /* 0x00000004029d7223 */ /* 0x000fe2000001089d */
[----:B------:R-:W-:-:S06]  /*5390*/  FMUL.FTZ R138, R138, R137 ;  /* 0x000000898a8a7220 */ /* 0x000fcc0000410000 */
[----:B------:R1:W-:Y:S01]  /*53a0*/  MUFU.EX2 R200, R156 ;  /* 0x0000009c00c87308 */ /* 0x0003e20000000800 */
[----:B0-----:R-:W-:Y:S01]  /*53b0*/  FFMA.FTZ R159, R2, R5, R12 ;  /* 0x00000005029f7223 */ /* 0x001fe2000001000c */
[----:B------:R-:W-:-:S06]  /*53c0*/  FMUL.FTZ R2, R9, R86 ;  /* 0x0000005609027220 */ /* 0x000fcc0000410000 */
[----:B------:R-:W0:Y:S01]  /*53d0*/  MUFU.COS R5, R160 ;  /* 0x000000a000057308 */ /* 0x000e220000000000 */
[----:B-1----:R-:W-:Y:S01]  /*53e0*/  FMUL.FTZ R156, R148, R171 ;  /* 0x000000ab949c7220 */ /* 0x002fe20000410000 */
[----:B------:R-:W-:Y:S01]  /*53f0*/  FMUL.FTZ R171, R143, R42 ;  /* 0x0000002a8fab7220 */ /* 0x000fe20000410000 */
[C---:B------:R-:W-:Y:S01]  /*5400*/  FMUL.FTZ R137, R136.reuse, R147 ;  /* 0x0000009388897220 */ /* 0x040fe20000410000 */
[----:B------:R-:W-:Y:S01]  /*5410*/  FMUL.FTZ R4, RZ, R140 ;  /* 0x0000008cff047220 */ /* 0x000fe20000410000 */
[----:B------:R-:W-:Y:S01]  /*5420*/  FMUL.FTZ R136, R136, R145 ;  /* 0x0000009188887220 */ /* 0x000fe20000410000 */
[----:B------:R-:W-:Y:S02]  /*5430*/  FMUL.RZ R145, R2, 0.15915493667125701904 ;  /* 0x3e22f98302917820 */ /* 0x000fe4000040c000 */
[----:B------:R-:W1:Y:S01]  /*5440*/  MUFU.SIN R3, R160 ;  /* 0x000000a000037308 */ /* 0x000e620000000400 */
[-C--:B------:R-:W-:Y:S01]  /*5450*/  FMUL.FTZ R2, R140, R171.reuse ;  /* 0x000000ab8c027220 */ /* 0x080fe20000410000 */
[----:B------:R-:W-:-:S03]  /*5460*/  FFMA.FTZ R4, R141, R171, -R4 ;  /* 0x000000ab8d047223 */ /* 0x000fc60000010804 */
[----:B------:R-:W-:-:S03]  /*5470*/  FFMA.FTZ R2, RZ, R141, R2 ;  /* 0x0000008dff027223 */ /* 0x000fc60000010002 */
[----:B------:R2:W-:Y:S01]  /*5480*/  MUFU.EX2 R201, R13 ;  /* 0x0000000d00c97308 */ /* 0x0005e20000000800 */
[----:B------:R-:W-:Y:S01]  /*5490*/  FFMA.FTZ R4, R109, R40, R4 ;  /* 0x000000286d047223 */ /* 0x000fe20000010004 */
[----:B0-----:R-:W-:Y:S01]  /*54a0*/  FMUL.FTZ R194, R200, R5 ;  /* 0x00000005c8c27220 */ /* 0x001fe20000410000 */
[----:B------:R-:W-:-:S05]  /*54b0*/  FMUL.FTZ R12, R144, R161 ;  /* 0x000000a1900c7220 */ /* 0x000fca0000410000 */
[----:B------:R-:W-:Y:S01]  /*54c0*/  MUFU.EX2 R146, R146 ;  /* 0x0000009200927308 */ /* 0x000fe20000000800 */
[----:B--2---:R-:W-:Y:S01]  /*54d0*/  @P3 MOV R13, 0x400 ;  /* 0x00000400000d3802 */ /* 0x004fe20000000f00 */
[----:B------:R-:W-:-:S03]  /*54e0*/  FADD.FTZ R5, RZ, R2 ;  /* 0x00000002ff057221 */ /* 0x000fc60000010000 */
[----:B------:R-:W-:Y:S01]  /*54f0*/  @P3 LEA R76, R162, R13, 0x18 ;  /* 0x0000000da24c3211 */ /* 0x000fe200078ec0ff */
[----:B------:R-:W-:Y:S02]  /*5500*/  FMUL.FTZ R13, R144, R163 ;  /* 0x000000a3900d7220 */ /* 0x000fe40000410000 */
[----:B------:R-:W-:Y:S01]  /*5510*/  MUFU.EX2 R158, R158 ;  /* 0x0000009e009e7308 */ /* 0x000fe20000000800 */
[C---:B------:R-:W-:Y:S01]  /*5520*/  FMUL.FTZ R144, R138.reuse, R4 ;  /* 0x000000048a907220 */ /* 0x040fe20000410000 */
[----:B------:R-:W-:-:S06]  /*5530*/  FMUL.FTZ R143, R138, R5 ;  /* 0x000000058a8f7220 */ /* 0x000fcc0000410000 */
[----:B------:R-:W0:Y:S01]  /*5540*/  MUFU.COS R197, R145 ;  /* 0x0000009100c57308 */ /* 0x000e220000000000 */
[----:B------:R-:W-:Y:S01]  /*5550*/  FFMA.FTZ R144, R139, R5, R144 ;  /* 0x000000058b907223 */ /* 0x000fe20000010090 */
[----:B-1----:R-:W-:Y:S01]  /*5560*/  FMUL.FTZ R200, R200, R3 ;  /* 0x00000003c8c87220 */ /* 0x002fe20000410000 */
[----:B------:R-:W-:-:S05]  /*5570*/  FMUL.FTZ R3, R11, R140 ;  /* 0x0000008c0b037220 */ /* 0x000fca0000410000 */
[----:B------:R1:W2:Y:S01]  /*5580*/  MUFU.SIN R199, R145 ;  /* 0x0000009100c77308 */ /* 0x0002a20000000400 */
[----:B------:R-:W-:Y:S01]  /*5590*/  FFMA.FTZ R4, R139, R4, -R143 ;  /* 0x000000048b047223 */ /* 0x000fe2000001088f */
[----:B------:R-:W-:Y:S01]  /*55a0*/  FADD.FTZ R144, RZ, R144 ;  /* 0x00000090ff907221 */ /* 0x000fe20000010000 */
[----:B------:R-:W-:Y:S01]  /*55b0*/  FMUL.FTZ R133, R142, R155 ;  /* 0x0000009b8e857220 */ /* 0x000fe20000410000 */
[C---:B------:R-:W-:Y:S01]  /*55c0*/  FMUL.FTZ R2, R10.reuse, R140 ;  /* 0x0000008c0a027220 */ /* 0x040fe20000410000 */
[-C--:B------:R-:W-:Y:S01]  /*55d0*/  FFMA.FTZ R3, R10, R141.reuse, -R3 ;  /* 0x0000008d0a037223 */ /* 0x080fe20000010803 */
[----:B------:R-:W-:Y:S02]  /*55e0*/  FFMA.FTZ R143, R107, R38, R4 ;  /* 0x000000266b8f7223 */ /* 0x000fe40000010004 */
[----:B------:R3:W4:Y:S01]  /*55f0*/  MUFU.EX2 R196, R132 ;  /* 0x0000008400c47308 */ /* 0x0007220000000800 */
[----:B------:R-:W-:Y:S01]  /*5600*/  FFMA.FTZ R2, R11, R141, R2 ;  /* 0x0000008d0b027223 */ /* 0x000fe20000010002 */
[----:B------:R-:W-:Y:S01]  /*5610*/  FMUL.FTZ R5, R138, R3 ;  /* 0x000000038a057220 */ /* 0x000fe20000410000 */
[----:B0-----:R-:W-:Y:S01]  /*5620*/  FMUL.FTZ R197, R158, R197 ;  /* 0x000000c59ec57220 */ /* 0x001fe20000410000 */
[----:B-1----:R-:W-:Y:S01]  /*5630*/  FMUL.FTZ R145, R136, R143 ;  /* 0x0000008f88917220 */ /* 0x002fe20000410000 */
[----:B---3--:R-:W-:Y:S01]  /*5640*/  FMUL.FTZ R132, R142, R153 ;  /* 0x000000998e847220 */ /* 0x008fe20000410000 */
[C---:B------:R-:W-:Y:S01]  /*5650*/  FMUL.FTZ R142, R146.reuse, R167 ;  /* 0x000000a7928e7220 */ /* 0x040fe20000410000 */
[----:B------:R-:W-:Y:S01]  /*5660*/  FMUL.FTZ R153, R146, R165 ;  /* 0x000000a592997220 */ /* 0x000fe20000410000 */
[----:B------:R-:W-:Y:S01]  /*5670*/  FMUL.FTZ R146, R136, R144 ;  /* 0x0000009088927220 */ /* 0x000fe20000410000 */
[----:B------:R-:W-:Y:S01]  /*5680*/  FMUL.FTZ R184, R131, R159 ;  /* 0x0000009f83b87220 */ /* 0x000fe20000410000 */
[----:B--2---:R-:W-:-:S02]  /*5690*/  FMUL.FTZ R199, R158, R199 ;  /* 0x000000c79ec77220 */ /* 0x004fc40000410000 */
[----:B------:R-:W-:Y:S01]  /*56a0*/  FFMA.FTZ R146, R137, R143, -R146 ;  /* 0x0000008f89927223 */ /* 0x000fe20000010892 */
[-C--:B------:R-:W-:Y:S01]  /*56b0*/  FMUL.FTZ R4, R138, R2.reuse ;  /* 0x000000028a047220 */ /* 0x080fe20000410000 */
[----:B------:R-:W-:Y:S01]  /*56c0*/  FFMA.FTZ R5, R139, R2, R5 ;  /* 0x000000028b057223 */ /* 0x000fe20000010005 */
[C---:B------:R-:W-:Y:S01]  /*56d0*/  FMUL.FTZ R135, R134.reuse, R151 ;  /* 0x0000009786877220 */ /* 0x040fe20000410000 */
[----:B------:R-:W-:Y:S01]  /*56e0*/  FFMA.FTZ R145, R137, R144, R145 ;  /* 0x0000009089917223 */ /* 0x000fe20000010091 */
[----:B------:R-:W-:Y:S01]  /*56f0*/  FMUL.FTZ R182, R131, R157 ;  /* 0x0000009d83b67220 */ /* 0x000fe20000410000 */
[----:B------:R-:W-:Y:S01]  /*5700*/  FMUL.FTZ R2, R197, R184 ;  /* 0x000000b8c5027220 */ /* 0x000fe20000410000 */
[----:B------:R-:W-:Y:S01]  /*5710*/  FMUL.FTZ R134, R134, R149 ;  /* 0x0000009586867220 */ /* 0x000fe20000410000 */
[----:B------:R-:W-:Y:S01]  /*5720*/  FFMA.FTZ R146, R105, R36, R146 ;  /* 0x0000002469927223 */ /* 0x000fe20000010092 */
[----:B------:R-:W-:Y:S01]  /*5730*/  FMUL.FTZ R162, R148, R169 ;  /* 0x000000a994a27220 */ /* 0x000fe20000410000 */
[C---:B------:R-:W-:Y:S01]  /*5740*/  FMUL.FTZ R144, R199.reuse, R184 ;  /* 0x000000b8c7907220 */ /* 0x040fe20000410000 */
[----:B------:R-:W-:Y:S01]  /*5750*/  FADD.FTZ R145, RZ, R145 ;  /* 0x00000091ff917221 */ /* 0x000fe20000010000 */
[----:B------:R-:W-:Y:S01]  /*5760*/  FFMA.FTZ R148, -R199, R182, -R2 ;  /* 0x000000b6c7947223 */ /* 0x000fe20000010902 */
[----:B------:R-:W-:Y:S01]  /*5770*/  FMUL.FTZ R2, R134, R146 ;  /* 0x0000009286027220 */ /* 0x000fe20000410000 */
[----:B------:R-:W-:Y:S01]  /*5780*/  FMUL.FTZ R190, R188, R179 ;  /* 0x000000b3bcbe7220 */ /* 0x000fe20000410000 */
[----:B------:R-:W-:Y:S01]  /*5790*/  FFMA.FTZ R4, R139, R3, -R4 ;  /* 0x000000038b047223 */ /* 0x000fe20000010804 */
[----:B------:R-:W-:Y:S01]  /*57a0*/  FMUL.FTZ R179, R129, R157 ;  /* 0x0000009d81b37220 */ /* 0x000fe20000410000 */
[----:B------:R-:W-:Y:S01]  /*57b0*/  FFMA.FTZ R144, R197, R182, -R144 ;  /* 0x000000b6c5907223 */ /* 0x000fe20000010890 */
[----:B------:R-:W-:Y:S01]  /*57c0*/  FMUL.FTZ R3, R134, R145 ;  /* 0x0000009186037220 */ /* 0x000fe20000410000 */
[C---:B----4-:R-:W-:Y:S01]  /*57d0*/  FMUL.FTZ R192, R196.reuse, R183 ;  /* 0x000000b7c4c07220 */ /* 0x050fe20000410000 */
[----:B------:R-:W-:Y:S01]  /*57e0*/  FFMA.FTZ R2, R135, R145, R2 ;  /* 0x0000009187027223 */ /* 0x000fe20000010002 */
[----:B------:R-:W-:Y:S01]  /*57f0*/  FMUL.FTZ R196, R196, R181 ;  /* 0x000000b5c4c47220 */ /* 0x000fe20000410000 */
[----:B------:R-:W0:Y:S01]  /*5800*/  MUFU.EX2 R150, R150 ;  /* 0x0000009600967308 */ /* 0x000e220000000800 */
[----:B------:R-:W-:Y:S01]  /*5810*/  FMUL.FTZ R181, R129, R159 ;  /* 0x0000009f81b57220 */ /* 0x000fe20000410000 */
[----:B------:R-:W-:Y:S01]  /*5820*/  FADD.FTZ R143, R179, R144 ;  /* 0x00000090b38f7221 */ /* 0x000fe20000010000 */
[----:B------:R-:W-:Y:S01]  /*5830*/  FFMA.FTZ R146, R135, R146, -R3 ;  /* 0x0000009287927223 */ /* 0x000fe20000010803 */
[----:B------:R-:W-:Y:S01]  /*5840*/  FADD.FTZ R3, RZ, R2 ;  /* 0x00000002ff037221 */ /* 0x000fe20000010000 */
[----:B------:R-:W-:Y:S01]  /*5850*/  FADD.FTZ R147, -R181, R148 ;  /* 0x00000094b5937221 */ /* 0x000fe20000010100 */
[----:B------:R-:W-:Y:S01]  /*5860*/  FMUL.FTZ R2, R200, -R143 ;  /* 0x8000008fc8027220 */ /* 0x000fe20000410000 */
[----:B------:R-:W-:Y:S01]  /*5870*/  FFMA.FTZ R146, R103, R34, R146 ;  /* 0x0000002267927223 */ /* 0x000fe20000010092 */
[C---:B------:R-:W-:Y:S01]  /*5880*/  FMUL.FTZ R191, R201.reuse, R154 ;  /* 0x0000009ac9bf7220 */ /* 0x040fe20000410000 */
[----:B------:R-:W-:Y:S01]  /*5890*/  FMUL.FTZ R144, R132, R3 ;  /* 0x0000000384907220 */ /* 0x000fe20000410000 */
[----:B------:R-:W-:Y:S01]  /*58a0*/  FMUL.FTZ R201, R201, R152 ;  /* 0x00000098c9c97220 */ /* 0x000fe20000410000 */
[----:B------:R-:W-:Y:S01]  /*58b0*/  FFMA.FTZ R152, R194, R147, R2 ;  /* 0x00000093c2987223 */ /* 0x000fe20000010002 */
[-C--:B------:R-:W-:Y:S01]  /*58c0*/  FMUL.FTZ R148, R132, R146.reuse ;  /* 0x0000009284947220 */ /* 0x080fe20000410000 */
[C---:B------:R-:W-:Y:S01]  /*58d0*/  FMUL.FTZ R2, R136.reuse, R5 ;  /* 0x0000000588027220 */ /* 0x040fe20000410000 */
[C---:B------:R-:W-:Y:S01]  /*58e0*/  FFMA.FTZ R146, R133.reuse, R146, -R144 ;  /* 0x0000009285927223 */ /* 0x040fe20000010890 */
[-C--:B------:R-:W-:Y:S01]  /*58f0*/  FMUL.FTZ R144, R136, R4.reuse ;  /* 0x0000000488907220 */ /* 0x080fe20000410000 */
[----:B------:R-:W-:Y:S01]  /*5900*/  FFMA.FTZ R148, R133, R3, R148 ;  /* 0x0000000385947223 */ /* 0x000fe20000010094 */
[----:B------:R-:W-:Y:S01]  /*5910*/  FFMA.FTZ R2, R137, R4, -R2 ;  /* 0x0000000489027223 */ /* 0x000fe20000010802 */
[----:B------:R-:W-:Y:S01]  /*5920*/  FFMA.FTZ R146, R101, R32, R146 ;  /* 0x0000002065927223 */ /* 0x000fe20000010092 */
[----:B------:R-:W-:Y:S01]  /*5930*/  FFMA.FTZ R144, R137, R5, R144 ;  /* 0x0000000589907223 */ /* 0x000fe20000010090 */
[C---:B0-----:R-:W-:Y:S01]  /*5940*/  FMUL.FTZ R193, R150.reuse, R193 ;  /* 0x000000c196c17220 */ /* 0x041fe20000410000 */
[----:B------:R-:W-:Y:S01]  /*5950*/  FMUL.FTZ R195, R150, R195 ;  /* 0x000000c396c37220 */ /* 0x000fe20000410000 */
[----:B------:R-:W-:Y:S01]  /*5960*/  FADD.FTZ R148, RZ, R148 ;  /* 0x00000094ff947221 */ /* 0x000fe20000010000 */
[----:B------:R-:W-:Y:S01]  /*5970*/  FMUL.FTZ R4, R134, R2 ;  /* 0x0000000286047220 */ /* 0x000fe20000410000 */
[----:B------:R-:W-:Y:S01]  /*5980*/  FMUL.FTZ R150, R12, R146 ;  /* 0x000000920c967220 */ /* 0x000fe20000410000 */
[----:B------:R-:W-:Y:S01]  /*5990*/  FMUL.FTZ R3, R134, R144 ;  /* 0x0000009086037220 */ /* 0x000fe20000410000 */
[----:B------:R-:W-:Y:S01]  /*59a0*/  FMUL.FTZ R5, R12, R148 ;  /* 0x000000940c057220 */ /* 0x000fe20000410000 */
[----:B------:R-:W-:Y:S01]  /*59b0*/  FFMA.FTZ R4, R135, R144, R4 ;  /* 0x0000009087047223 */ /* 0x000fe20000010004 */
[----:B------:R-:W-:Y:S01]  /*59c0*/  FFMA.FTZ R150, R13, R148, R150 ;  /* 0x000000940d967223 */ /* 0x000fe20000010096 */
[----:B------:R-:W-:Y:S01]  /*59d0*/  FFMA.FTZ R3, R135, R2, -R3 ;  /* 0x0000000287037223 */ /* 0x000fe20000010803 */
[----:B------:R-:W-:Y:S01]  /*59e0*/  FFMA.FTZ R146, R13, R146, -R5 ;  /* 0x000000920d927223 */ /* 0x000fe20000010805 */
[----:B------:R-:W-:Y:S01]  /*59f0*/  FMUL.FTZ R2, R132, R4 ;  /* 0x0000000484027220 */ /* 0x000fe20000410000 */
[----:B------:R-:W-:Y:S01]  /*5a00*/  FADD.FTZ R150, RZ, R150 ;  /* 0x00000096ff967221 */ /* 0x000fe20000010000 */
[----:B------:R-:W-:Y:S01]  /*5a10*/  FMUL.FTZ R145, R200, -R147 ;  /* 0x80000093c8917220 */ /* 0x000fe20000410000 */
[-C--:B------:R-:W-:Y:S01]  /*5a20*/  FMUL.FTZ R5, R132, R3.reuse ;  /* 0x0000000384057220 */ /* 0x080fe20000410000 */
[----:B------:R-:W-:Y:S01]  /*5a30*/  FFMA.FTZ R146, R99, R30, R146 ;  /* 0x0000001e63927223 */ /* 0x000fe20000010092 */
[----:B------:R-:W-:Y:S01]  /*5a40*/  FFMA.FTZ R2, R133, R3, -R2 ;  /* 0x0000000385027223 */ /* 0x000fe20000010802 */
[----:B------:R-:W-:Y:S01]  /*5a50*/  FMUL.FTZ R3, R153, R150 ;  /* 0x0000009699037220 */ /* 0x000fe20000410000 */
[----:B------:R-:W-:Y:S01]  /*5a60*/  FFMA.FTZ R151, R194, R143, -R145 ;  /* 0x0000008fc2977223 */ /* 0x000fe20000010891 */
[----:B------:R-:W-:Y:S01]  /*5a70*/  FFMA.FTZ R5, R133, R4, R5 ;  /* 0x0000000485057223 */ /* 0x000fe20000010005 */
[----:B------:R-:W-:Y:S01]  /*5a80*/  FMUL.FTZ R143, R153, R146 ;  /* 0x00000092998f7220 */ /* 0x000fe20000410000 */
[----:B------:R-:W-:Y:S01]  /*5a90*/  FMUL.FTZ R4, R12, R2 ;  /* 0x000000020c047220 */ /* 0x000fe20000410000 */
[----:B------:R-:W-:Y:S01]  /*5aa0*/  FFMA.FTZ R146, R142, R146, -R3 ;  /* 0x000000928e927223 */ /* 0x000fe20000010803 */
[-C--:B------:R-:W-:Y:S01]  /*5ab0*/  FMUL.FTZ R3, R12, R5.reuse ;  /* 0x000000050c037220 */ /* 0x080fe20000410000 */
[----:B------:R-:W-:Y:S01]  /*5ac0*/  FFMA.FTZ R143, R142, R150, R143 ;  /* 0x000000968e8f7223 */ /* 0x000fe2000001008f */
[----:B------:R-:W-:Y:S01]  /*5ad0*/  FFMA.FTZ R4, R13, R5, R4 ;  /* 0x000000050d047223 */ /* 0x000fe20000010004 */
[----:B------:R-:W-:Y:S01]  /*5ae0*/  FFMA.FTZ R145, R97, R24, R146 ;  /* 0x0000001861917223 */ /* 0x000fe20000010092 */
[----:B------:R-:W-:Y:S01]  /*5af0*/  FFMA.FTZ R3, R13, R2, -R3 ;  /* 0x000000020d037223 */ /* 0x000fe20000010803 */
[----:B------:R-:W-:Y:S01]  /*5b00*/  FADD.FTZ R147, RZ, R143 ;  /* 0x0000008fff937221 */ /* 0x000fe20000010000 */
[CC--:B------:R-:W-:Y:S01]  /*5b10*/  FMUL.FTZ R5, R153.reuse, R4.reuse ;  /* 0x0000000499057220 */ /* 0x0c0fe20000410000 */
[C---:B------:R-:W-:Y:S01]  /*5b20*/  FMUL.FTZ R149, R162.reuse, R145 ;  /* 0x00000091a2957220 */ /* 0x040fe20000410000 */
[----:B------:R-:W-:Y:S01]  /*5b30*/  FMUL.FTZ R143, R153, R3 ;  /* 0x00000003998f7220 */ /* 0x000fe20000410000 */
[----:B------:R-:W-:Y:S01]  /*5b40*/  FMUL.FTZ R2, R162, R147 ;  /* 0x00000093a2027220 */ /* 0x000fe20000410000 */
[----:B------:R-:W-:Y:S01]  /*5b50*/  FFMA.FTZ R5, R142, R3, -R5 ;  /* 0x000000038e057223 */ /* 0x000fe20000010805 */
[----:B------:R-:W-:Y:S01]  /*5b60*/  FFMA.FTZ R149, R156, R147, R149 ;  /* 0x000000939c957223 */ /* 0x000fe20000010095 */
[----:B------:R-:W-:Y:S01]  /*5b70*/  FFMA.FTZ R143, R142, R4, R143 ;  /* 0x000000048e8f7223 */ /* 0x000fe2000001008f */
[----:B------:R-:W-:Y:S01]  /*5b80*/  FMUL.FTZ R166, R164, R175 ;  /* 0x000000afa4a67220 */ /* 0x000fe20000410000 */
[----:B------:R-:W-:Y:S01]  /*5b90*/  FFMA.FTZ R4, R156, R145, -R2 ;  /* 0x000000919c047223 */ /* 0x000fe20000010802 */
[----:B------:R-:W-:Y:S01]  /*5ba0*/  FMUL.FTZ R3, R162, R5 ;  /* 0x00000005a2037220 */ /* 0x000fe20000410000 */
[----:B------:R-:W-:Y:S01]  /*5bb0*/  FMUL.FTZ R164, R164, R173 ;  /* 0x000000ada4a47220 */ /* 0x000fe20000410000 */
[----:B------:R-:W-:Y:S01]  /*5bc0*/  FADD.FTZ R149, RZ, R149 ;  /* 0x00000095ff957221 */ /* 0x000fe20000010000 */
[-C--:B------:R-:W-:Y:S01]  /*5bd0*/  FMUL.FTZ R2, R162, R143.reuse ;  /* 0x0000008fa2027220 */ /* 0x080fe20000410000 */
[----:B------:R-:W-:Y:S01]  /*5be0*/  FFMA.FTZ R145, R95, R22, R4 ;  /* 0x000000165f917223 */ /* 0x000fe20000010004 */
[----:B------:R-:W-:Y:S01]  /*5bf0*/  FFMA.FTZ R3, R156, R143, R3 ;  /* 0x0000008f9c037223 */ /* 0x000fe20000010003 */
[----:B------:R-:W-:-:S02]  /*5c00*/  FMUL.FTZ R143, R164, R149 ;  /* 0x00000095a48f7220 */ /* 0x000fc40000410000 */
[-C--:B------:R-:W-:Y:S02]  /*5c10*/  FMUL.FTZ R146, R164, R145.reuse ;  /* 0x00000091a4927220 */ /* 0x080fe40000410000 */
[----:B------:R-:W-:Y:S01]  /*5c20*/  FFMA.FTZ R144, R166, R145, -R143 ;  /* 0x00000091a6907223 */ /* 0x000fe2000001088f */
[----:B------:R-:W-:Y:S01]  /*5c30*/  FFMA.FTZ R5, R156, R5, -R2 ;  /* 0x000000059c057223 */ /* 0x000fe20000010802 */
[----:B------:R-:W-:Y:S02]  /*5c40*/  FFMA.FTZ R146, R166, R149, R146 ;  /* 0x00000095a6927223 */ /* 0x000fe40000010092 */
[----:B------:R-:W-:Y:S01]  /*5c50*/  FFMA.FTZ R144, R93, R20, R144 ;  /* 0x000000145d907223 */ /* 0x000fe20000010090 */
[C---:B------:R-:W-:Y:S01]  /*5c60*/  FMUL.FTZ R4, R164.reuse, R5 ;  /* 0x00000005a4047220 */ /* 0x040fe20000410000 */
[----:B------:R-:W-:Y:S02]  /*5c70*/  FADD.FTZ R146, RZ, R146 ;  /* 0x00000092ff927221 */ /* 0x000fe40000010000 */
[C---:B------:R-:W-:Y:S01]  /*5c80*/  FMUL.FTZ R145, R195.reuse, R144 ;  /* 0x00000090c3917220 */ /* 0x040fe20000410000 */
[-C--:B------:R-:W-:Y:S01]  /*5c90*/  FMUL.FTZ R2, R164, R3.reuse ;  /* 0x00000003a4027220 */ /* 0x080fe20000410000 */
[-C--:B------:R-:W-:Y:S01]  /*5ca0*/  FMUL.FTZ R143, R195, R146.reuse ;  /* 0x00000092c38f7220 */ /* 0x080fe20000410000 */
[C---:B------:R-:W-:Y:S01]  /*5cb0*/  FFMA.FTZ R4, R166.reuse, R3, R4 ;  /* 0x00000003a6047223 */ /* 0x040fe20000010004 */
[C---:B------:R-:W-:Y:S01]  /*5cc0*/  FFMA.FTZ R145, R193.reuse, R146, R145 ;  /* 0x00000092c1917223 */ /* 0x040fe20000010091 */
[----:B------:R-:W-:Y:S01]  /*5cd0*/  FFMA.FTZ R2, R166, R5, -R2 ;  /* 0x00000005a6027223 */ /* 0x000fe20000010802 */
[----:B------:R-:W-:Y:S01]  /*5ce0*/  FFMA.FTZ R144, R193, R144, -R143 ;  /* 0x00000090c1907223 */ /* 0x000fe2000001088f */
[----:B------:R-:W-:Y:S01]  /*5cf0*/  FMUL.FTZ R188, R188, R177 ;  /* 0x000000b1bcbc7220 */ /* 0x000fe20000410000 */
[C---:B------:R-:W-:Y:S01]  /*5d00*/  FMUL.FTZ R3, R195.reuse, R4 ;  /* 0x00000004c3037220 */ /* 0x040fe20000410000 */
[----:B------:R-:W-:Y:S01]  /*5d10*/  FADD.FTZ R145, RZ, R145 ;  /* 0x00000091ff917221 */ /* 0x000fe20000010000 */
[----:B------:R-:W-:Y:S01]  /*5d20*/  FMUL.FTZ R148, R195, R2 ;  /* 0x00000002c3947220 */ /* 0x000fe20000410000 */
[----:B------:R-:W-:Y:S01]  /*5d30*/  FFMA.FTZ R143, R91, R18, R144 ;  /* 0x000000125b8f7223 */ /* 0x000fe20000010090 */
[C---:B------:R-:W-:Y:S01]  /*5d40*/  FFMA.FTZ R3, R193.reuse, R2, -R3 ;  /* 0x00000002c1037223 */ /* 0x040fe20000010803 */
[C---:B------:R-:W-:Y:S01]  /*5d50*/  FMUL.FTZ R144, R188.reuse, R145 ;  /* 0x00000091bc907220 */ /* 0x040fe20000410000 */
[----:B------:R-:W-:Y:S01]  /*5d60*/  FFMA.FTZ R5, R193, R4, R148 ;  /* 0x00000004c1057223 */ /* 0x000fe20000010094 */
[C---:B------:R-:W-:Y:S01]  /*5d70*/  FMUL.FTZ R146, R188.reuse, R143 ;  /* 0x0000008fbc927220 */ /* 0x040fe20000410000 */
[----:B------:R-:W-:Y:S01]  /*5d80*/  FMUL.FTZ R4, R188, R3 ;  /* 0x00000003bc047220 */ /* 0x000fe20000410000 */
[----:B------:R-:W-:Y:S01]  /*5d90*/  FFMA.FTZ R144, R190, R143, -R144 ;  /* 0x0000008fbe907223 */ /* 0x000fe20000010890 */
[----:B------:R-:W-:Y:S01]  /*5da0*/  FMUL.FTZ R147, R188, R5 ;  /* 0x00000005bc937220 */ /* 0x000fe20000410000 */
[C---:B------:R-:W-:Y:S01]  /*5db0*/  FFMA.FTZ R146, R190.reuse, R145, R146 ;  /* 0x00000091be927223 */ /* 0x040fe20000010092 */
[C---:B------:R-:W-:Y:S01]  /*5dc0*/  FFMA.FTZ R4, R190.reuse, R5, R4 ;  /* 0x00000005be047223 */ /* 0x040fe20000010004 */
[----:B------:R-:W-:Y:S01]  /*5dd0*/  FFMA.FTZ R144, R89, R16, R144 ;  /* 0x0000001059907223 */ /* 0x000fe20000010090 */
[----:B------:R-:W-:Y:S01]  /*5de0*/  FFMA.FTZ R2, R190, R3, -R147 ;  /* 0x00000003be027223 */ /* 0x000fe20000010893 */
[----:B------:R-:W-:Y:S01]  /*5df0*/  FADD.FTZ R146, RZ, R146 ;  /* 0x00000092ff927221 */ /* 0x000fe20000010000 */
[C---:B------:R-:W-:Y:S01]  /*5e00*/  FMUL.FTZ R187, R128.reuse, R159 ;  /* 0x0000009f80bb7220 */ /* 0x040fe20000410000 */
[C---:B------:R-:W-:Y:S01]  /*5e10*/  FMUL.FTZ R148, R201.reuse, R4 ;  /* 0x00000004c9947220 */ /* 0x040fe20000410000 */
[C---:B------:R-:W-:Y:S01]  /*5e20*/  FMUL.FTZ R145, R201.reuse, R144 ;  /* 0x00000090c9917220 */ /* 0x040fe20000410000 */
[----:B------:R-:W-:Y:S01]  /*5e30*/  FMUL.FTZ R143, R201, R146 ;  /* 0x00000092c98f7220 */ /* 0x000fe20000410000 */
[----:B------:R-:W-:Y:S01]  /*5e40*/  FMUL.FTZ R186, R128, R157 ;  /* 0x0000009d80ba7220 */ /* 0x000fe20000410000 */
[----:B------:R-:W-:Y:S01]  /*5e50*/  FADD.FTZ R147, -R187, R152 ;  /* 0x00000098bb937221 */ /* 0x000fe20000010100 */
[C---:B------:R-:W-:Y:S01]  /*5e60*/  FFMA.FTZ R3, R191.reuse, R2, -R148 ;  /* 0x00000002bf037223 */ /* 0x040fe20000010894 */
[----:B------:R-:W-:Y:S01]  /*5e70*/  FFMA.FTZ R145, R191, R146, R145 ;  /* 0x00000092bf917223 */ /* 0x000fe20000010091 */
[----:B------:R-:W-:Y:S01]  /*5e80*/  FMUL.FTZ R2, R201, R2 ;  /* 0x00000002c9027220 */ /* 0x000fe20000410000 */
[C---:B------:R-:W-:Y:S01]  /*5e90*/  FFMA.FTZ R144, R191.reuse, R144, -R143 ;  /* 0x00000090bf907223 */ /* 0x040fe2000001088f */
[----:B------:R-:W-:Y:S01]  /*5ea0*/  FADD.FTZ R151, R186, R151 ;  /* 0x00000097ba977221 */ /* 0x000fe20000010000 */
[C---:B------:R-:W-:Y:S01]  /*5eb0*/  FMUL.FTZ R149, R196.reuse, -R147 ;  /* 0x80000093c4957220 */ /* 0x040fe20000410000 */
[----:B------:R-:W-:Y:S01]  /*5ec0*/  FADD.FTZ R145, RZ, R145 ;  /* 0x00000091ff917221 */ /* 0x000fe20000010000 */
[----:B------:R-:W-:Y:S01]  /*5ed0*/  FFMA.FTZ R5, R191, R4, R2 ;  /* 0x00000004bf057223 */ /* 0x000fe20000010002 */
[----:B------:R-:W-:Y:S01]  /*5ee0*/  FMUL.FTZ R4, R196, R3 ;  /* 0x00000003c4047220 */ /* 0x000fe20000410000 */
[----:B------:R-:W-:Y:S01]  /*5ef0*/  FFMA.FTZ R143, R87, R14, R144 ;  /* 0x0000000e578f7223 */ /* 0x000fe20000010090 */
[----:B------:R-:W-:Y:S01]  /*5f00*/  FFMA.FTZ R149, R192, R151, -R149 ;  /* 0x00000097c0957223 */ /* 0x000fe20000010895 */
[C---:B------:R-:W-:Y:S01]  /*5f10*/  FMUL.FTZ R144, R196.reuse, R145 ;  /* 0x00000091c4907220 */ /* 0x040fe20000410000 */
[C---:B------:R-:W-:Y:S01]  /*5f20*/  FMUL.FTZ R151, R196.reuse, -R151 ;  /* 0x80000097c4977220 */ /* 0x040fe20000410000 */
[-C--:B------:R-:W-:Y:S01]  /*5f30*/  FMUL.FTZ R2, R196, R5.reuse ;  /* 0x00000005c4027220 */ /* 0x080fe20000410000 */
[C---:B------:R-:W-:Y:S01]  /*5f40*/  FFMA.FTZ R5, R192.reuse, R5, R4 ;  /* 0x00000005c0057223 */ /* 0x040fe20000010004 */
[C---:B------:R-:W-:Y:S01]  /*5f50*/  FFMA.FTZ R144, R192.reuse, R143, -R144 ;  /* 0x0000008fc0907223 */ /* 0x040fe20000010890 */
[----:B------:R-:W-:Y:S01]  /*5f60*/  FFMA.FTZ R146, R192, R147, R151 ;  /* 0x00000093c0927223 */ /* 0x000fe20000010097 */
[----:B------:R-:W-:Y:S01]  /*5f70*/  FMUL.FTZ R143, R196, R143 ;  /* 0x0000008fc48f7220 */ /* 0x000fe20000410000 */
[----:B------:R-:W-:Y:S01]  /*5f80*/  FMUL.FTZ R189, R126, R159 ;  /* 0x0000009f7ebd7220 */ /* 0x000fe20000410000 */
[----:B------:R-:W-:Y:S01]  /*5f90*/  FFMA.FTZ R3, R192, R3, -R2 ;  /* 0x00000003c0037223 */ /* 0x000fe20000010802 */
[----:B------:R-:W-:Y:S01]  /*5fa0*/  FMUL.FTZ R147, R200, R5 ;  /* 0x00000005c8937220 */ /* 0x000fe20000410000 */
[----:B------:R-:W-:Y:S01]  /*5fb0*/  FMUL.FTZ R204, R126, R157 ;  /* 0x0000009d7ecc7220 */ /* 0x000fe20000410000 */
[----:B------:R-:W-:Y:S01]  /*5fc0*/  FFMA.FTZ R143, R192, R145, R143 ;  /* 0x00000091c08f7223 */ /* 0x000fe2000001008f */
[----:B------:R-:W-:Y:S01]  /*5fd0*/  FADD.FTZ R146, -R189, R146 ;  /* 0x00000092bd927221 */ /* 0x000fe20000010100 */
[-C--:B------:R-:W-:Y:S01]  /*5fe0*/  FFMA.FTZ R2, R194, R3.reuse, -R147 ;  /* 0x00000003c2027223 */ /* 0x080fe20000010893 */
[----:B------:R-:W-:Y:S01]  /*5ff0*/  FMUL.FTZ R145, R200, R3 ;  /* 0x00000003c8917220 */ /* 0x000fe20000410000 */
[----:B------:R-:W-:Y:S01]  /*6000*/  FFMA.FTZ R3, R85, R82, R144 ;  /* 0x0000005255037223 */ /* 0x000fe20000010090 */
[----:B------:R-:W-:Y:S01]  /*6010*/  FADD.FTZ R148, R204, R149 ;  /* 0x00000095cc947221 */ /* 0x000fe20000010000 */
[----:B------:R-:W-:Y:S01]  /*6020*/  FMUL.FTZ R150, R201, -R146 ;  /* 0x80000092c9967220 */ /* 0x000fe20000410000 */
[----:B------:R-:W-:Y:S01]  /*6030*/  FFMA.FTZ R4, R194, R5, R145 ;  /* 0x00000005c2047223 */ /* 0x000fe20000010091 */
[----:B------:R-:W-:Y:S01]  /*6040*/  FADD.FTZ R143, RZ, R143 ;  /* 0x0000008fff8f7221 */ /* 0x000fe20000010000 */
[C---:B------:R-:W-:Y:S01]  /*6050*/  FMUL.FTZ R5, R200.reuse, R3 ;  /* 0x00000003c8057220 */ /* 0x040fe20000410000 */
[-C--:B------:R-:W-:Y:S01]  /*6060*/  FFMA.FTZ R145, R191, R148.reuse, -R150 ;  /* 0x00000094bf917223 */ /* 0x080fe20000010896 */
[----:B------:R-:W-:Y:S01]  /*6070*/  FMUL.FTZ R150, R201, -R148 ;  /* 0x80000094c9967220 */ /* 0x000fe20000410000 */
[-C--:B------:R-:W-:Y:S01]  /*6080*/  FMUL.FTZ R144, R200, R143.reuse ;  /* 0x0000008fc8907220 */ /* 0x080fe20000410000 */
[C---:B------:R-:W-:Y:S01]  /*6090*/  FFMA.FTZ R5, R194.reuse, R143, R5 ;  /* 0x0000008fc2057223 */ /* 0x040fe20000010005 */
[----:B------:R-:W-:Y:S01]  /*60a0*/  FMUL.FTZ R148, R199, R4 ;  /* 0x00000004c7947220 */ /* 0x000fe20000410000 */
[----:B------:R-:W-:Y:S01]  /*60b0*/  FFMA.FTZ R147, R191, R146, R150 ;  /* 0x00000092bf937223 */ /* 0x000fe20000010096 */
[----:B------:R-:W-:Y:S01]  /*60c0*/  FFMA.FTZ R144, R194, R3, -R144 ;  /* 0x00000003c2907223 */ /* 0x000fe20000010890 */
[----:B------:R-:W-:Y:S01]  /*60d0*/  FADD.FTZ R146, RZ, R5 ;  /* 0x00000005ff927221 */ /* 0x000fe20000010000 */
[-C--:B------:R-:W-:Y:S01]  /*60e0*/  FFMA.FTZ R161, R197, R2.reuse, -R148 ;  /* 0x00000002c5a17223 */ /* 0x080fe20000010894 */
[----:B------:R-:W-:Y:S01]  /*60f0*/  FMUL.FTZ R148, R199, R2 ;  /* 0x00000002c7947220 */ /* 0x000fe20000410000 */
[----:B------:R-:W-:Y:S01]  /*6100*/  FFMA.FTZ R144, R83, R84, R144 ;  /* 0x0000005453907223 */ /* 0x000fe20000010090 */
[----:B------:R-:W-:Y:S01]  /*6110*/  FMUL.FTZ R3, R199, R146 ;  /* 0x00000092c7037220 */ /* 0x000fe20000410000 */
[----:B------:R-:W-:-:S02]  /*6120*/  @P3 LEA R2, R79, R76, 0x3 ;  /* 0x0000004c4f023211 */ /* 0x000fc400078e18ff */
[-C--:B------:R-:W-:Y:S01]  /*6130*/  FMUL.FTZ R5, R199, R144.reuse ;  /* 0x00000090c7057220 */ /* 0x080fe20000410000 */
[----:B------:R-:W-:-:S03]  /*6140*/  FFMA.FTZ R144, R197, R144, -R3 ;  /* 0x00000090c5907223 */ /* 0x000fc60000010803 */
[----:B------:R-:W0:Y:S01]  /*6150*/  @P3 LDS.64 R2, [R2+0x1888] ;  /* 0x0018880002023984 */ /* 0x000e220000000a00 */
[----:B------:R-:W-:Y:S01]  /*6160*/  BSSY B0, `(.L_x_12601) ;  /* 0x000000b000007945 */ /* 0x000fe20003800000 */
[C---:B------:R-:W-:Y:S01]  /*6170*/  FFMA.FTZ R148, R197.reuse, R4, R148 ;  /* 0x00000004c5947223 */ /* 0x040fe20000010094 */
        /* <DEDUP_REMOVED lines=9> */
.L_x_12602:
[----:B------:R-:W-:Y:S05]  /*6210*/  BSYNC B0 ;  /* 0x0000000000007941 */ /* 0x000fea0003800000 */
.L_x_12601:
[----:B-1----:R-:W1:Y:S01]  /*6220*/  SHFL.UP PT, R4, R161, 0x1, RZ ;  /* 0x04200000a1047989 */ /* 0x002e6200000e00ff */
[----:B------:R-:W-:Y:S01]  /*6230*/  FADD.FTZ R165, RZ, R5 ;  /* 0x00000005ffa57221 */ /* 0x000fe20000010000 */
[----:B------:R-:W-:Y:S01]  /*6240*/  FFMA.FTZ R163, R111, R86, R144 ;  /* 0x000000566fa37223 */ /* 0x000fe20000010090 */
[-C--:B------:R-:W-:Y:S01]  /*6250*/  FMUL.FTZ R210, R124, R159.reuse ;  /* 0x0000009f7cd27220 */ /* 0x080fe20000410000 */
[----:B------:R-:W3:Y:S01]  /*6260*/  SHFL.UP PT, R5, R148, 0x1, RZ ;  /* 0x0420000094057989 */ /* 0x000ee200000e00ff */
[----:B------:R-:W-:Y:S01]  /*6270*/  FADD.FTZ R145, R206, R145 ;  /* 0x00000091ce917221 */ /* 0x000fe20000010000 */
[----:B------:R-:W-:Y:S01]  /*6280*/  FMUL.FTZ R205, R122, R159 ;  /* 0x0000009f7acd7220 */ /* 0x000fe20000410000 */
[----:B------:R-:W-:Y:S01]  /*6290*/  FADD.FTZ R147, -R210, R147 ;  /* 0x00000093d2937221 */ /* 0x000fe20000010100 */
[----:B------:R-:W4:Y:S01]  /*62a0*/  SHFL.UP PT, R144, R165, 0x1, RZ ;  /* 0x04200000a5907989 */ /* 0x000f2200000e00ff */
[----:B------:R-:W-:Y:S01]  /*62b0*/  FMUL.FTZ R149, R188, -R145 ;  /* 0x80000091bc957220 */ /* 0x000fe20000410000 */
[----:B------:R-:W-:Y:S01]  /*62c0*/  FMUL.FTZ R207, R122, R157 ;  /* 0x0000009d7acf7220 */ /* 0x000fe20000410000 */
[-C--:B------:R-:W-:Y:S01]  /*62d0*/  FMUL.FTZ R146, R188, -R147.reuse ;  /* 0x80000093bc927220 */ /* 0x080fe20000410000 */
[----:B------:R-:W0:Y:S01]  /*62e0*/  SHFL.UP PT, R143, R163, 0x1, RZ ;  /* 0x04200000a38f7989 */ /* 0x000e2200000e00ff */
[C---:B------:R-:W-:Y:S01]  /*62f0*/  FFMA.FTZ R150, R190.reuse, R147, R149 ;  /* 0x00000093be967223 */ /* 0x040fe20000010095 */
[----:B------:R-:W-:Y:S01]  /*6300*/  ISETP.GE.AND P2, PT, R77, 0x1, PT ;  /* 0x000000014d00780c */ /* 0x000fe20003f46270 */
[----:B------:R-:W-:Y:S01]  /*6310*/  FFMA.FTZ R146, R190, R145, -R146 ;  /* 0x00000091be927223 */ /* 0x000fe20000010892 */
[C---:B------:R-:W-:Y:S01]  /*6320*/  FMUL.FTZ R208, R120.reuse, R159 ;  /* 0x0000009f78d07220 */ /* 0x040fe20000410000 */
[----:B------:R-:W-:Y:S01]  /*6330*/  FADD.FTZ R152, -R205, R150 ;  /* 0x00000096cd987221 */ /* 0x000fe20000010100 */
[----:B------:R-:W-:Y:S01]  /*6340*/  FMUL.FTZ R209, R120, R157 ;  /* 0x0000009d78d17220 */ /* 0x000fe20000410000 */
[----:B------:R-:W-:Y:S01]  /*6350*/  FADD.FTZ R150, R207, R146 ;  /* 0x00000092cf967221 */ /* 0x000fe20000010000 */
[C---:B------:R-:W-:Y:S01]  /*6360*/  FMUL.FTZ R211, R118.reuse, R159 ;  /* 0x0000009f76d37220 */ /* 0x040fe20000410000 */
[C---:B------:R-:W-:Y:S01]  /*6370*/  FMUL.FTZ R154, R195.reuse, -R152 ;  /* 0x80000098c39a7220 */ /* 0x040fe20000410000 */
[-C--:B------:R-:W-:Y:S01]  /*6380*/  FMUL.FTZ R175, R118, R157.reuse ;  /* 0x0000009d76af7220 */ /* 0x080fe20000410000 */
[----:B------:R-:W-:Y:S01]  /*6390*/  FMUL.FTZ R145, R195, -R150 ;  /* 0x80000096c3917220 */ /* 0x000fe20000410000 */
[----:B-1----:R-:W-:Y:S01]  /*63a0*/  FMUL.FTZ R146, R148, R4 ;  /* 0x0000000494927220 */ /* 0x002fe20000410000 */
[C---:B------:R-:W-:Y:S01]  /*63b0*/  FFMA.FTZ R154, R193.reuse, R150, -R154 ;  /* 0x00000096c19a7223 */ /* 0x040fe2000001089a */
[----:B------:R-:W-:Y:S01]  /*63c0*/  FMUL.FTZ R160, R116, R157 ;  /* 0x0000009d74a07220 */ /* 0x000fe20000410000 */
[----:B------:R-:W-:Y:S01]  /*63d0*/  FFMA.FTZ R149, R193, R152, R145 ;  /* 0x00000098c1957223 */ /* 0x000fe20000010091 */
[CC--:B---3--:R-:W-:Y:S01]  /*63e0*/  FFMA.FTZ R147, R161.reuse, R5.reuse, R146 ;  /* 0x00000005a1937223 */ /* 0x0c8fe20000010092 */
[----:B------:R-:W-:Y:S01]  /*63f0*/  FMUL.FTZ R5, R148, R5 ;  /* 0x0000000594057220 */ /* 0x000fe20000410000 */
[----:B------:R-:W-:Y:S01]  /*6400*/  FMUL.FTZ R158, R116, R159 ;  /* 0x0000009f749e7220 */ /* 0x000fe20000410000 */
[----:B------:R-:W-:Y:S01]  /*6410*/  FADD.FTZ R149, -R208, R149 ;  /* 0x00000095d0957221 */ /* 0x000fe20000010100 */
[C---:B----4-:R-:W-:Y:S01]  /*6420*/  FMUL.FTZ R146, R148.reuse, R144 ;  /* 0x0000009094927220 */ /* 0x050fe20000410000 */
[C---:B------:R-:W-:Y:S01]  /*6430*/  FSEL R147, R148.reuse, R147, !P2 ;  /* 0x0000009394937208 */ /* 0x040fe20005000000 */
[----:B------:R-:W-:Y:S01]  /*6440*/  BSSY B0, `(.L_x_12603) ;  /* 0x00000f7000007945 */ /* 0x000fe20003800000 */
[-C--:B0-----:R-:W-:Y:S01]  /*6450*/  FMUL.FTZ R145, R148, R143.reuse ;  /* 0x0000008f94917220 */ /* 0x081fe20000410000 */
[----:B------:R-:W-:Y:S01]  /*6460*/  FFMA.FTZ R146, R161, R143, -R146 ;  /* 0x0000008fa1927223 */ /* 0x000fe20000010892 */
[----:B------:R-:W-:-:S02]  /*6470*/  FMUL.FTZ R143, R164, -R149 ;  /* 0x80000095a48f7220 */ /* 0x000fc40000410000 */
[----:B------:R-:W-:Y:S01]  /*6480*/  FFMA.FTZ R144, R161, R144, R145 ;  /* 0x00000090a1907223 */ /* 0x000fe20000010091 */
[----:B------:R-:W-:Y:S01]  /*6490*/  @P2 FADD.FTZ R163, R163, R146 ;  /* 0x00000092a3a32221 */ /* 0x000fe20000010000 */
[----:B------:R-:W-:Y:S01]  /*64a0*/  @P2 FFMA.FTZ R161, R161, R4, -R5 ;  /* 0x00000004a1a12223 */ /* 0x000fe20000010805 */
[----:B------:R-:W-:Y:S01]  /*64b0*/  FADD.FTZ R5, R209, R154 ;  /* 0x0000009ad1057221 */ /* 0x000fe20000010000 */
[----:B------:R-:W-:Y:S01]  /*64c0*/  @P2 FADD.FTZ R165, R165, R144 ;  /* 0x00000090a5a52221 */ /* 0x000fe20000010000 */
[----:B------:R-:W-:Y:S01]  /*64d0*/  MOV R145, UR44 ;  /* 0x0000002c00917c02 */ /* 0x000fe20008000f00 */
[----:B------:R-:W0:Y:S01]  /*64e0*/  SHFL.UP PT, R146, R163, 0x2, RZ ;  /* 0x04400000a3927989 */ /* 0x000e2200000e00ff */
[-C--:B------:R-:W-:Y:S01]  /*64f0*/  FMUL.FTZ R150, R164, -R5.reuse ;  /* 0x80000005a4967220 */ /* 0x080fe20000410000 */
[C---:B------:R-:W-:Y:S01]  /*6500*/  FFMA.FTZ R152, R166.reuse, R5, -R143 ;  /* 0x00000005a6987223 */ /* 0x040fe2000001088f */
[C---:B--2---:R-:W-:Y:S01]  /*6510*/  FMUL.FTZ R5, R199.reuse, R3 ;  /* 0x00000003c7057220 */ /* 0x044fe20000410000 */
[----:B------:R-:W1:Y:S01]  /*6520*/  SHFL.UP PT, R148, R165, 0x2, RZ ;  /* 0x04400000a5947989 */ /* 0x000e6200000e00ff */
[----:B------:R-:W-:Y:S01]  /*6530*/  FFMA.FTZ R154, R166, R149, R150 ;  /* 0x00000095a69a7223 */ /* 0x000fe20000010096 */
[-C--:B------:R-:W-:Y:S01]  /*6540*/  FMUL.FTZ R150, R199, -R2.reuse ;  /* 0x80000002c7967220 */ /* 0x080fe20000410000 */
[----:B------:R-:W-:Y:S01]  /*6550*/  FADD.FTZ R149, R175, R152 ;  /* 0x00000098af957221 */ /* 0x000fe20000010000 */
[----:B------:R-:W2:Y:S01]  /*6560*/  SHFL.UP PT, R4, R161, 0x2, RZ ;  /* 0x04400000a1047989 */ /* 0x000ea200000e00ff */
[----:B------:R-:W-:Y:S01]  /*6570*/  FADD.FTZ R151, -R211, R154 ;  /* 0x0000009ad3977221 */ /* 0x000fe20000010100 */
[C---:B------:R-:W-:Y:S01]  /*6580*/  FFMA.FTZ R143, R197.reuse, -R3, R150 ;  /* 0x80000003c58f7223 */ /* 0x040fe20000010096 */
[----:B------:R-:W-:Y:S01]  /*6590*/  FFMA.FTZ R5, R197, R2, -R5 ;  /* 0x00000002c5057223 */ /* 0x000fe20000010805 */
[----:B------:R-:W3:Y:S01]  /*65a0*/  SHFL.UP PT, R144, R147, 0x2, RZ ;  /* 0x0440000093907989 */ /* 0x000ee200000e00ff */
[----:B------:R-:W-:Y:S01]  /*65b0*/  ISETP.LE.OR P0, PT, R145, UR20, P0 ;  /* 0x0000001491007c0c */ /* 0x000fe20008703670 */
        /* <DEDUP_REMOVED lines=9> */
[----:B------:R-:W-:Y:S01]  /*6650*/  FADD.FTZ R155, R160, R155 ;  /* 0x0000009ba09b7221 */ /* 0x000fe20000010000 */
[C---:B0-----:R-:W-:Y:S01]  /*6660*/  FMUL.FTZ R150, R147.reuse, R146 ;  /* 0x0000009293967220 */ /* 0x041fe20000410000 */
[----:B------:R-:W-:Y:S01]  /*6670*/  FADD.FTZ R167, -R158, R167 ;  /* 0x000000a79ea77221 */ /* 0x000fe20000010100 */
[C---:B------:R-:W-:Y:S01]  /*6680*/  FMUL.FTZ R152, R114.reuse, R159 ;  /* 0x0000009f72987220 */ /* 0x040fe20000410000 */
[----:B------:R-:W-:Y:S01]  /*6690*/  FMUL.FTZ R154, R114, R157 ;  /* 0x0000009d729a7220 */ /* 0x000fe20000410000 */
[-C--:B-1----:R-:W-:Y:S01]  /*66a0*/  FMUL.FTZ R145, R147, R148.reuse ;  /* 0x0000009493917220 */ /* 0x082fe20000410000 */
[----:B------:R-:W-:Y:S01]  /*66b0*/  FFMA.FTZ R150, R161, R148, R150 ;  /* 0x00000094a1967223 */ /* 0x000fe20000010096 */
[----:B--2---:R-:W-:-:S02]  /*66c0*/  FMUL.FTZ R143, R147, R4 ;  /* 0x00000004938f7220 */ /* 0x004fc40000410000 */
[----:B------:R-:W-:Y:S01]  /*66d0*/  FFMA.FTZ R146, R161, R146, -R145 ;  /* 0x00000092a1927223 */ /* 0x000fe20000010891 */
[----:B------:R-:W-:Y:S01]  /*66e0*/  @P2 FADD.FTZ R165, R165, R150 ;  /* 0x00000096a5a52221 */ /* 0x000fe20000010000 */
[-C--:B---3--:R-:W-:Y:S01]  /*66f0*/  FMUL.FTZ R5, R147, R144.reuse ;  /* 0x0000009093057220 */ /* 0x088fe20000410000 */
[----:B------:R-:W-:Y:S01]  /*6700*/  FFMA.FTZ R144, R161, R144, R143 ;  /* 0x00000090a1907223 */ /* 0x000fe2000001008f */
[----:B------:R-:W-:Y:S02]  /*6710*/  @P2 FADD.FTZ R163, R163, R146 ;  /* 0x00000092a3a32221 */ /* 0x000fe40000010000 */
[----:B------:R-:W0:Y:S01]  /*6720*/  SHFL.UP PT, R145, R165, 0x4, RZ ;  /* 0x04800000a5917989 */ /* 0x000e2200000e00ff */
[----:B------:R-:W-:Y:S01]  /*6730*/  @P2 FFMA.FTZ R161, R161, R4, -R5 ;  /* 0x00000004a1a12223 */ /* 0x000fe20000010805 */
[----:B------:R-:W-:Y:S01]  /*6740*/  FMUL.FTZ R5, R196, -R149 ;  /* 0x80000095c4057220 */ /* 0x000fe20000410000 */
[----:B------:R-:W-:Y:S01]  /*6750*/  FSEL R144, R147, R144, !P2 ;  /* 0x0000009093907208 */ /* 0x000fe20005000000 */
[----:B------:R-:W1:Y:S01]  /*6760*/  SHFL.UP PT, R143, R163, 0x4, RZ ;  /* 0x04800000a38f7989 */ /* 0x000e6200000e00ff */
[C---:B------:R-:W-:Y:S01]  /*6770*/  FMUL.FTZ R146, R153.reuse, -R155 ;  /* 0x8000009b99927220 */ /* 0x040fe20000410000 */
[-C--:B------:R-:W-:Y:S01]  /*6780*/  FFMA.FTZ R148, R192, R151.reuse, R5 ;  /* 0x00000097c0947223 */ /* 0x080fe20000010005 */
[----:B------:R-:W-:Y:S01]  /*6790*/  FMUL.FTZ R151, R196, -R151 ;  /* 0x80000097c4977220 */ /* 0x000fe20000410000 */
[----:B------:R-:W2:Y:S01]  /*67a0*/  SHFL.UP PT, R4, R161, 0x4, RZ ;  /* 0x04800000a1047989 */ /* 0x000ea200000e00ff */
[-C--:B------:R-:W-:Y:S01]  /*67b0*/  FMUL.FTZ R147, R153, -R167.reuse ;  /* 0x800000a799937220 */ /* 0x080fe20000410000 */
[----:B------:R-:W-:Y:S01]  /*67c0*/  FFMA.FTZ R167, R142, R167, R146 ;  /* 0x000000a78ea77223 */ /* 0x000fe20000010092 */
[----:B------:R-:W-:Y:S01]  /*67d0*/  FFMA.FTZ R146, R192, R149, -R151 ;  /* 0x00000095c0927223 */ /* 0x000fe20000010897 */
[----:B------:R-:W3:Y:S01]  /*67e0*/  SHFL.UP PT, R5, R144, 0x4, RZ ;  /* 0x0480000090057989 */ /* 0x000ee200000e00ff */
[----:B------:R-:W-:Y:S01]  /*67f0*/  FFMA.FTZ R155, R142, R155, -R147 ;  /* 0x0000009b8e9b7223 */ /* 0x000fe20000010893 */
[C---:B------:R-:W-:Y:S01]  /*6800*/  FMUL.FTZ R150, R201.reuse, -R148 ;  /* 0x80000094c9967220 */ /* 0x040fe20000410000 */
[-C--:B------:R-:W-:Y:S01]  /*6810*/  FMUL.FTZ R149, R201, -R146.reuse ;  /* 0x80000092c9957220 */ /* 0x080fe20000410000 */
[----:B------:R-:W-:Y:S01]  /*6820*/  FADD.FTZ R167, -R152, R167 ;  /* 0x000000a798a77221 */ /* 0x000fe20000010100 */
[----:B------:R-:W-:Y:S01]  /*6830*/  FADD.FTZ R155, R154, R155 ;  /* 0x0000009b9a9b7221 */ /* 0x000fe20000010000 */
[C---:B------:R-:W-:Y:S01]  /*6840*/  FFMA.FTZ R147, R191.reuse, R146, -R150 ;  /* 0x00000092bf937223 */ /* 0x040fe20000010896 */
[----:B------:R-:W-:Y:S01]  /*6850*/  FFMA.FTZ R149, R191, R148, R149 ;  /* 0x00000094bf957223 */ /* 0x000fe20000010095 */
[----:B------:R-:W-:Y:S01]  /*6860*/  ISETP.GE.AND P2, PT, R77, 0x4, PT ;  /* 0x000000044d00780c */ /* 0x000fe20003f46270 */
[C---:B------:R-:W-:Y:S01]  /*6870*/  FMUL.FTZ R148, R12.reuse, -R167 ;  /* 0x800000a70c947220 */ /* 0x040fe20000410000 */
[----:B------:R-:W-:Y:S01]  /*6880*/  FMUL.FTZ R150, R12, -R155 ;  /* 0x8000009b0c967220 */ /* 0x000fe20000410000 */
[C---:B------:R-:W-:Y:S01]  /*6890*/  FMUL.FTZ R146, R188.reuse, -R147 ;  /* 0x80000093bc927220 */ /* 0x040fe20000410000 */
[----:B------:R-:W-:Y:S01]  /*68a0*/  FMUL.FTZ R151, R188, -R149 ;  /* 0x80000095bc977220 */ /* 0x000fe20000410000 */
[C---:B------:R-:W-:Y:S01]  /*68b0*/  FFMA.FTZ R172, R13.reuse, R155, -R148 ;  /* 0x0000009b0dac7223 */ /* 0x040fe20000010894 */
[----:B------:R-:W-:Y:S01]  /*68c0*/  FFMA.FTZ R174, R13, R167, R150 ;  /* 0x000000a70dae7223 */ /* 0x000fe20000010096 */
[----:B------:R-:W-:Y:S01]  /*68d0*/  FFMA.FTZ R170, R190, R149, R146 ;  /* 0x00000095beaa7223 */ /* 0x000fe20000010092 */
[C---:B0-----:R-:W-:Y:S01]  /*68e0*/  FMUL.FTZ R148, R144.reuse, R145 ;  /* 0x0000009190947220 */ /* 0x041fe20000410000 */
[----:B-1----:R-:W-:Y:S01]  /*68f0*/  FMUL.FTZ R150, R144, R143 ;  /* 0x0000008f90967220 */ /* 0x002fe20000410000 */
[----:B------:R-:W-:Y:S01]  /*6900*/  FFMA.FTZ R168, R190, R147, -R151 ;  /* 0x00000093bea87223 */ /* 0x000fe20000010897 */
[----:B------:R-:W-:Y:S01]  /*6910*/  FMUL.FTZ R151, R112, R157 ;  /* 0x0000009d70977220 */ /* 0x000fe20000410000 */
[CC--:B--2---:R-:W-:Y:S01]  /*6920*/  FMUL.FTZ R146, R144.reuse, R4.reuse ;  /* 0x0000000490927220 */ /* 0x0c4fe20000410000 */
[C---:B------:R-:W-:Y:S01]  /*6930*/  FFMA.FTZ R148, R161.reuse, R143, -R148 ;  /* 0x0000008fa1947223 */ /* 0x040fe20000010894 */
[----:B------:R-:W-:Y:S01]  /*6940*/  FFMA.FTZ R150, R161, R145, R150 ;  /* 0x00000091a1967223 */ /* 0x000fe20000010096 */
[----:B------:R-:W-:Y:S01]  /*6950*/  FADD.FTZ R172, R151, R172 ;  /* 0x000000ac97ac7221 */ /* 0x000fe20000010000 */
[CC--:B---3--:R-:W-:Y:S01]  /*6960*/  FMUL.FTZ R147, R144.reuse, R5.reuse ;  /* 0x0000000590937220 */ /* 0x0c8fe20000410000 */
[----:B------:R-:W-:Y:S01]  /*6970*/  FFMA.FTZ R5, R161, R5, R146 ;  /* 0x00000005a1057223 */ /* 0x000fe20000010092 */
[----:B------:R-:W-:Y:S01]  /*6980*/  @P2 FADD.FTZ R163, R163, R148 ;  /* 0x00000094a3a32221 */ /* 0x000fe20000010000 */
[----:B------:R-:W-:Y:S01]  /*6990*/  @P2 FADD.FTZ R165, R165, R150 ;  /* 0x00000096a5a52221 */ /* 0x000fe20000010000 */
[----:B------:R-:W-:Y:S01]  /*69a0*/  @P2 FFMA.FTZ R161, R161, R4, -R147 ;  /* 0x00000004a1a12223 */ /* 0x000fe20000010893 */
[----:B------:R-:W-:Y:S01]  /*69b0*/  FMUL.FTZ R4, R195, -R168 ;  /* 0x800000a8c3047220 */ /* 0x000fe20000410000 */
[----:B------:R-:W-:Y:S01]  /*69c0*/  FSEL R5, R144, R5, !P2 ;  /* 0x0000000590057208 */ /* 0x000fe20005000000 */
[-C--:B------:R-:W-:Y:S01]  /*69d0*/  FMUL.FTZ R147, R112, R159.reuse ;  /* 0x0000009f70937220 */ /* 0x080fe20000410000 */
[----:B------:R-:W0:Y:S01]  /*69e0*/  SHFL.UP PT, R146, R163, 0x8, RZ ;  /* 0x05000000a3927989 */ /* 0x000e2200000e00ff */
[----:B------:R-:W-:Y:S01]  /*69f0*/  FFMA.FTZ R145, R193, R170, R4 ;  /* 0x000000aac1917223 */ /* 0x000fe20000010004 */
[----:B------:R-:W-:Y:S01]  /*6a00*/  FMUL.FTZ R143, R132, -R172 ;  /* 0x800000ac848f7220 */ /* 0x000fe20000410000 */
[----:B------:R-:W-:Y:S01]  /*6a10*/  FADD.FTZ R174, -R147, R174 ;  /* 0x000000ae93ae7221 */ /* 0x000fe20000010100 */
[----:B------:R-:W1:Y:S01]  /*6a20*/  SHFL.UP PT, R4, R161, 0x8, RZ ;  /* 0x05000000a1047989 */ /* 0x000e6200000e00ff */
[----:B------:R-:W-:Y:S01]  /*6a30*/  FMUL.FTZ R170, R195, -R170 ;  /* 0x800000aac3aa7220 */ /* 0x000fe20000410000 */
[----:B------:R-:W-:Y:S01]  /*6a40*/  FMUL.FTZ R149, R110, R159 ;  /* 0x0000009f6e957220 */ /* 0x000fe20000410000 */
[-C--:B------:R-:W-:Y:S01]  /*6a50*/  FMUL.FTZ R150, R132, -R174.reuse ;  /* 0x800000ae84967220 */ /* 0x080fe20000410000 */
[----:B------:R-:W2:Y:S01]  /*6a60*/  SHFL.UP PT, R148, R165, 0x8, RZ ;  /* 0x05000000a5947989 */ /* 0x000ea200000e00ff */
[----:B------:R-:W-:Y:S01]  /*6a70*/  FFMA.FTZ R174, R133, R174, R143 ;  /* 0x000000ae85ae7223 */ /* 0x000fe2000001008f */
[----:B------:R-:W-:Y:S01]  /*6a80*/  FFMA.FTZ R143, R193, R168, -R170 ;  /* 0x000000a8c18f7223 */ /* 0x000fe200000108aa */
[----:B------:R-:W-:Y:S01]  /*6a90*/  FFMA.FTZ R167, R133, R172, -R150 ;  /* 0x000000ac85a77223 */ /* 0x000fe20000010896 */
[----:B------:R-:W3:Y:S01]  /*6aa0*/  SHFL.UP PT, R144, R5, 0x8, RZ ;  /* 0x0500000005907989 */ /* 0x000ee200000e00ff */
[----:B------:R-:W-:Y:S01]  /*6ab0*/  FMUL.FTZ R150, R110, R157 ;  /* 0x0000009d6e967220 */ /* 0x000fe20000410000 */
[C---:B------:R-:W-:Y:S01]  /*6ac0*/  FMUL.FTZ R155, R164.reuse, -R145 ;  /* 0x80000091a49b7220 */ /* 0x040fe20000410000 */
[-C--:B------:R-:W-:Y:S01]  /*6ad0*/  FMUL.FTZ R168, R164, -R143.reuse ;  /* 0x8000008fa4a87220 */ /* 0x080fe20000410000 */
[----:B------:R-:W-:Y:S01]  /*6ae0*/  FADD.FTZ R174, -R149, R174 ;  /* 0x000000ae95ae7221 */ /* 0x000fe20000010100 */
[----:B------:R-:W-:Y:S01]  /*6af0*/  FADD.FTZ R167, R150, R167 ;  /* 0x000000a796a77221 */ /* 0x000fe20000010000 */
[C---:B------:R-:W-:Y:S01]  /*6b00*/  FFMA.FTZ R155, R166.reuse, R143, -R155 ;  /* 0x0000008fa69b7223 */ /* 0x040fe2000001089b */
[----:B------:R-:W-:Y:S01]  /*6b10*/  FFMA.FTZ R145, R166, R145, R168 ;  /* 0x00000091a6917223 */ /* 0x000fe200000100a8 */
[----:B------:R-:W-:Y:S01]  /*6b20*/  ISETP.GE.AND P2, PT, R77, 0x8, PT ;  /* 0x000000084d00780c */ /* 0x000fe20003f46270 */
[CC--:B------:R-:W-:Y:S01]  /*6b30*/  FMUL.FTZ R170, R134.reuse, -R174.reuse ;  /* 0x800000ae86aa7220 */ /* 0x0c0fe20000410000 */
[----:B------:R-:W-:Y:S01]  /*6b40*/  FMUL.FTZ R169, R134, -R167 ;  /* 0x800000a786a97220 */ /* 0x000fe20000410000 */
        /* <DEDUP_REMOVED lines=10> */
[C---:B------:R-:W-:Y:S01]  /*6bf0*/  FMUL.FTZ R148, R108.reuse, R159 ;  /* 0x0000009f6c947220 */ /* 0x040fe20000410000 */
[-C--:B---3--:R-:W-:Y:S01]  /*6c00*/  FMUL.FTZ R143, R5, R144.reuse ;  /* 0x00000090058f7220 */ /* 0x088fe20000410000 */
[C---:B------:R-:W-:Y:S01]  /*6c10*/  FFMA.FTZ R144, R161.reuse, R144, R145 ;  /* 0x00000090a1907223 */ /* 0x040fe20000010091 */
[C---:B------:R-:W-:Y:S01]  /*6c20*/  FFMA.FTZ R146, R161.reuse, R146, -R155 ;  /* 0x00000092a1927223 */ /* 0x040fe2000001089b */
[----:B------:R-:W-:Y:S01]  /*6c30*/  FMUL.FTZ R145, R108, R157 ;  /* 0x0000009d6c917220 */ /* 0x000fe20000410000 */
[----:B------:R-:W-:Y:S01]  /*6c40*/  @P2 FFMA.FTZ R161, R161, R4, -R143 ;  /* 0x00000004a1a12223 */ /* 0x000fe2000001088f */
[----:B------:R-:W-:Y:S01]  /*6c50*/  @P2 FADD.FTZ R165, R165, R168 ;  /* 0x000000a8a5a52221 */ /* 0x000fe20000010000 */
[----:B------:R-:W-:Y:S01]  /*6c60*/  FSEL R5, R5, R144, !P2 ;  /* 0x0000009005057208 */ /* 0x000fe20005000000 */
[----:B------:R-:W-:Y:S01]  /*6c70*/  @P2 FADD.FTZ R163, R163, R146 ;  /* 0x00000092a3a32221 */ /* 0x000fe20000010000 */
[----:B------:R-:W-:Y:S01]  /*6c80*/  FADD.FTZ R146, R145, R170 ;  /* 0x000000aa91927221 */ /* 0x000fe20000010000 */
[----:B------:R-:W0:Y:S01]  /*6c90*/  SHFL.UP PT, R4, R161, 0x10, RZ ;  /* 0x06000000a1047989 */ /* 0x000e2200000e00ff */
[C---:B------:R-:W-:Y:S01]  /*6ca0*/  FMUL.FTZ R143, R153.reuse, -R169 ;  /* 0x800000a9998f7220 */ /* 0x040fe20000410000 */
[----:B------:R-:W-:Y:S01]  /*6cb0*/  FADD.FTZ R173, -R148, R173 ;  /* 0x000000ad94ad7221 */ /* 0x000fe20000010100 */
[-C--:B------:R-:W-:Y:S01]  /*6cc0*/  FMUL.FTZ R144, R153, -R167.reuse ;  /* 0x800000a799907220 */ /* 0x080fe20000410000 */
[----:B------:R-:W1:Y:S01]  /*6cd0*/  SHFL.UP PT, R168, R5, 0x10, RZ ;  /* 0x0600000005a87989 */ /* 0x000e6200000e00ff */
[-C--:B------:R-:W-:Y:S01]  /*6ce0*/  FMUL.FTZ R176, R136, -R146.reuse ;  /* 0x8000009288b07220 */ /* 0x080fe20000410000 */
[----:B------:R-:W-:Y:S01]  /*6cf0*/  FFMA.FTZ R143, R142, R167, -R143 ;  /* 0x000000a78e8f7223 */ /* 0x000fe2000001088f */
[-C--:B------:R-:W-:Y:S01]  /*6d00*/  FMUL.FTZ R174, R136, -R173.reuse ;  /* 0x800000ad88ae7220 */ /* 0x080fe20000410000 */
[----:B------:R-:W2:Y:S01]  /*6d10*/  SHFL.UP PT, R172, R165, 0x10, RZ ;  /* 0x06000000a5ac7989 */ /* 0x000ea200000e00ff */
[C---:B------:R-:W-:Y:S01]  /*6d20*/  FFMA.FTZ R173, R137.reuse, R173, R176 ;  /* 0x000000ad89ad7223 */ /* 0x040fe200000100b0 */
[----:B------:R-:W-:Y:S01]  /*6d30*/  FFMA.FTZ R169, R142, R169, R144 ;  /* 0x000000a98ea97223 */ /* 0x000fe20000010090 */
[C---:B------:R-:W-:Y:S01]  /*6d40*/  FMUL.FTZ R176, R12.reuse, -R143 ;  /* 0x8000008f0cb07220 */ /* 0x040fe20000410000 */
[----:B------:R-:W3:Y:S01]  /*6d50*/  SHFL.UP PT, R170, R163, 0x10, RZ ;  /* 0x06000000a3aa7989 */ /* 0x000ee200000e00ff */
[----:B------:R-:W-:Y:S01]  /*6d60*/  FFMA.FTZ R155, R137, R146, -R174 ;  /* 0x00000092899b7223 */ /* 0x000fe200000108ae */
[-C--:B------:R-:W-:Y:S01]  /*6d70*/  FMUL.FTZ R174, R12, -R169.reuse ;  /* 0x800000a90cae7220 */ /* 0x080fe20000410000 */
[C---:B------:R-:W-:Y:S01]  /*6d80*/  FFMA.FTZ R176, R13.reuse, R169, R176 ;  /* 0x000000a90db07223 */ /* 0x040fe200000100b0 */
[C---:B------:R-:W-:Y:S01]  /*6d90*/  FMUL.FTZ R144, R106.reuse, R159 ;  /* 0x0000009f6a907220 */ /* 0x040fe20000410000 */
[----:B------:R-:W-:Y:S01]  /*6da0*/  FMUL.FTZ R146, R106, R157 ;  /* 0x0000009d6a927220 */ /* 0x000fe20000410000 */
[----:B------:R-:W-:Y:S01]  /*6db0*/  FFMA.FTZ R143, R13, R143, -R174 ;  /* 0x0000008f0d8f7223 */ /* 0x000fe200000108ae */
[----:B------:R-:W-:Y:S01]  /*6dc0*/  FMUL.FTZ R174, R132, -R176 ;  /* 0x800000b084ae7220 */ /* 0x000fe20000410000 */
[----:B------:R-:W-:Y:S01]  /*6dd0*/  FADD.FTZ R173, -R144, R173 ;  /* 0x000000ad90ad7221 */ /* 0x000fe20000010100 */
[----:B------:R-:W-:Y:S01]  /*6de0*/  ISETP.GE.AND P2, PT, R77, 0x10, PT ;  /* 0x000000104d00780c */ /* 0x000fe20003f46270 */
[----:B------:R-:W-:Y:S01]  /*6df0*/  FADD.FTZ R155, R146, R155 ;  /* 0x0000009b929b7221 */ /* 0x000fe20000010000 */
[----:B------:R-:W-:Y:S01]  /*6e00*/  FFMA.FTZ R169, R133, R143, -R174 ;  /* 0x0000008f85a97223 */ /* 0x000fe200000108ae */
[----:B0-----:R-:W-:Y:S01]  /*6e10*/  FMUL.FTZ R174, R5, R4 ;  /* 0x0000000405ae7220 */ /* 0x001fe20000410000 */
[C---:B------:R-:W-:Y:S01]  /*6e20*/  FMUL.FTZ R178, R138.reuse, -R173 ;  /* 0x800000ad8ab27220 */ /* 0x040fe20000410000 */
[----:B------:R-:W-:-:S02]  /*6e30*/  FMUL.FTZ R212, R138, -R155 ;  /* 0x8000009b8ad47220 */ /* 0x000fc40000410000 */
[-C--:B-1----:R-:W-:Y:S01]  /*6e40*/  FFMA.FTZ R174, R161, R168.reuse, R174 ;  /* 0x000000a8a1ae7223 */ /* 0x082fe200000100ae */
[----:B------:R-:W-:Y:S01]  /*6e50*/  FFMA.FTZ R180, R139, R155, -R178 ;  /* 0x0000009b8bb47223 */ /* 0x000fe200000108b2 */
[----:B------:R-:W-:Y:S01]  /*6e60*/  FMUL.FTZ R178, R132, -R143 ;  /* 0x8000008f84b27220 */ /* 0x000fe20000410000 */
[C---:B------:R-:W-:Y:S01]  /*6e70*/  FMUL.FTZ R143, R5.reuse, R168 ;  /* 0x000000a8058f7220 */ /* 0x040fe20000410000 */
[C---:B--2---:R-:W-:Y:S01]  /*6e80*/  FMUL.FTZ R155, R5.reuse, R172 ;  /* 0x000000ac059b7220 */ /* 0x044fe20000410000 */
[----:B------:R-:W-:Y:S01]  /*6e90*/  FSEL R174, R5, R174, !P2 ;  /* 0x000000ae05ae7208 */ /* 0x000fe20005000000 */
[----:B------:R-:W-:Y:S01]  /*6ea0*/  FFMA.FTZ R212, R139, R173, R212 ;  /* 0x000000ad8bd47223 */ /* 0x000fe200000100d4 */
[----:B-----5:R-:W-:Y:S01]  /*6eb0*/  SHFL.IDX PT, R168, R7, RZ, 0x1f ;  /* 0x00001fff07a87589 */ /* 0x020fe200000e0000 */
[-C--:B---3--:R-:W-:Y:S01]  /*6ec0*/  FMUL.FTZ R167, R5, R170.reuse ;  /* 0x000000aa05a77220 */ /* 0x088fe20000410000 */
[C---:B------:R-:W-:Y:S01]  /*6ed0*/  FFMA.FTZ R170, R161.reuse, R170, -R155 ;  /* 0x000000aaa1aa7223 */ /* 0x040fe2000001089b */
[C---:B------:R-:W-:Y:S01]  /*6ee0*/  FMUL.FTZ R155, R104.reuse, R157 ;  /* 0x0000009d689b7220 */ /* 0x040fe20000410000 */
[----:B------:R-:W-:Y:S01]  /*6ef0*/  SHFL.UP PT, R174, R174, 0x1, RZ ;  /* 0x04200000aeae7989 */ /* 0x000fe200000e00ff */
[C---:B------:R-:W-:Y:S01]  /*6f00*/  FFMA.FTZ R172, R161.reuse, R172, R167 ;  /* 0x000000aca1ac7223 */ /* 0x040fe200000100a7 */
[----:B------:R-:W-:Y:S01]  /*6f10*/  @P2 FFMA.FTZ R161, R161, R4, -R143 ;  /* 0x00000004a1a12223 */ /* 0x000fe2000001088f */
[----:B------:R-:W-:Y:S01]  /*6f20*/  FMUL.FTZ R143, R104, R159 ;  /* 0x0000009f688f7220 */ /* 0x000fe20000410000 */
[----:B------:R0:W1:Y:S01]  /*6f30*/  SHFL.IDX PT, R167, R6, RZ, 0x1f ;  /* 0x00001fff06a77589 */ /* 0x00006200000e0000 */
[----:B------:R-:W-:Y:S01]  /*6f40*/  @P2 FADD.FTZ R165, R165, R172 ;  /* 0x000000aca5a52221 */ /* 0x000fe20000010000 */
[----:B------:R-:W-:Y:S01]  /*6f50*/  @P2 FADD.FTZ R163, R163, R170 ;  /* 0x000000aaa3a32221 */ /* 0x000fe20000010000 */
[----:B------:R-:W-:Y:S01]  /*6f60*/  FADD.FTZ R212, -R143, R212 ;  /* 0x000000d48fd47221 */ /* 0x000fe20000010100 */
[----:B------:R-:W2:Y:S01]  /*6f70*/  SHFL.UP PT, R161, R161, 0x1, RZ ;  /* 0x04200000a1a17989 */ /* 0x000ea200000e00ff */
[----:B------:R-:W-:Y:S01]  /*6f80*/  FADD.FTZ R180, R155, R180 ;  /* 0x000000b49bb47221 */ /* 0x000fe20000010000 */
[----:B------:R-:W-:Y:S01]  /*6f90*/  FFMA.FTZ R178, R133, R176, R178 ;  /* 0x000000b085b27223 */ /* 0x000fe200000100b2 */
[----:B------:R-:W-:Y:S01]  /*6fa0*/  FMUL.FTZ R170, R140, -R212 ;  /* 0x800000d48caa7220 */ /* 0x000fe20000410000 */
[----:B------:R-:W3:Y:S01]  /*6fb0*/  SHFL.UP PT, R165, R165, 0x1, RZ ;  /* 0x04200000a5a57989 */ /* 0x000ee200000e00ff */
[CC--:B------:R-:W-:Y:S01]  /*6fc0*/  FMUL.FTZ R172, R134.reuse, -R169.reuse ;  /* 0x800000a986ac7220 */ /* 0x0c0fe20000410000 */
[----:B------:R-:W-:Y:S01]  /*6fd0*/  ISETP.NE.AND P2, PT, R77, RZ, PT ;  /* 0x000000ff4d00720c */ /* 0x000fe20003f45270 */
[----:B------:R-:W-:Y:S01]  /*6fe0*/  FFMA.FTZ R215, R141, R180, -R170 ;  /* 0x000000b48dd77223 */ /* 0x000fe200000108aa */
[----:B------:R-:W4:Y:S01]  /*6ff0*/  SHFL.UP PT, R163, R163, 0x1, RZ ;  /* 0x04200000a3a37989 */ /* 0x000f2200000e00ff */
[-C--:B------:R-:W-:Y:S01]  /*7000*/  FMUL.FTZ R170, R134, -R178.reuse ;  /* 0x800000b286aa7220 */ /* 0x080fe20000410000 */
[C---:B------:R-:W-:Y:S01]  /*7010*/  FFMA.FTZ R172, R135.reuse, R178, R172 ;  /* 0x000000b287ac7223 */ /* 0x040fe200000100ac */
[----:B------:R-:W-:Y:S01]  /*7020*/  HFMA2.MMA R5, -RZ, RZ, 0, 0 ;  /* 0x00000000ff057435 */ /* 0x000fe200000001ff */
[----:B------:R-:W-:Y:S01]  /*7030*/  MOV R4, 0x3f800000 ;  /* 0x3f80000000047802 */ /* 0x000fe20000000f00 */
[----:B------:R-:W-:Y:S01]  /*7040*/  FFMA.FTZ R169, R135, R169, -R170 ;  /* 0x000000a987a97223 */ /* 0x000fe200000108aa */
[----:B------:R-:W-:Y:S01]  /*7050*/  FMUL.FTZ R176, R136, -R172 ;  /* 0x800000ac88b07220 */ /* 0x000fe20000410000 */
[----:B0-----:R-:W-:Y:S01]  /*7060*/  CS2R R6, SRZ ;  /* 0x0000000000067805 */ /* 0x001fe2000001ff00 */
[----:B------:R-:W-:Y:S01]  /*7070*/  FMUL.FTZ R180, R140, -R180 ;  /* 0x800000b48cb47220 */ /* 0x000fe20000410000 */
[-C--:B------:R-:W-:Y:S01]  /*7080*/  FMUL.FTZ R173, R136, -R169.reuse ;  /* 0x800000a988ad7220 */ /* 0x080fe20000410000 */
[C---:B------:R-:W-:Y:S01]  /*7090*/  FFMA.FTZ R176, R137.reuse, R169, -R176 ;  /* 0x000000a989b07223 */ /* 0x040fe200000108b0 */
[CC--:B-1----:R-:W-:Y:S01]  /*70a0*/  FMUL.FTZ R170, R174.reuse, R167.reuse ;  /* 0x000000a7aeaa7220 */ /* 0x0c2fe20000410000 */
[----:B------:R-:W-:Y:S01]  /*70b0*/  FMUL.FTZ R174, R174, R168 ;  /* 0x000000a8aeae7220 */ /* 0x000fe20000410000 */
[----:B------:R-:W-:Y:S01]  /*70c0*/  FFMA.FTZ R173, R137, R172, R173 ;  /* 0x000000ac89ad7223 */ /* 0x000fe200000100ad */
[C---:B------:R-:W-:Y:S01]  /*70d0*/  FMUL.FTZ R172, R138.reuse, -R176 ;  /* 0x800000b08aac7220 */ /* 0x040fe20000410000 */
[C---:B--2---:R-:W-:Y:S01]  /*70e0*/  FFMA.FTZ R170, R161.reuse, R168, R170 ;  /* 0x000000a8a1aa7223 */ /* 0x044fe200000100aa */
[----:B------:R-:W-:Y:S01]  /*70f0*/  FFMA.FTZ R174, R161, R167, -R174 ;  /* 0x000000a7a1ae7223 */ /* 0x000fe200000108ae */
[-C--:B------:R-:W-:Y:S01]  /*7100*/  FMUL.FTZ R161, R138, -R173.reuse ;  /* 0x800000ad8aa17220 */ /* 0x080fe20000410000 */
[----:B------:R-:W0:Y:S01]  /*7110*/  @!P2 S2R R169, SR_CgaCtaId ;  /* 0x0000000000a9a919 */ /* 0x000e220000008800 */
[----:B---3--:R-:W-:Y:S01]  /*7120*/  @P1 FADD.FTZ R168, R165, R170 ;  /* 0x000000aaa5a81221 */ /* 0x008fe20000010000 */
[C---:B------:R-:W-:Y:S01]  /*7130*/  FFMA.FTZ R172, R139.reuse, R173, R172 ;  /* 0x000000ad8bac7223 */ /* 0x040fe200000100ac */
[----:B------:R-:W-:Y:S01]  /*7140*/  FFMA.FTZ R176, R139, R176, -R161 ;  /* 0x000000b08bb07223 */ /* 0x000fe200000108a1 */
[----:B------:R1:W2:Y:S01]  /*7150*/  @!P0 LDS.128 R4, [R130+0x1980] ;  /* 0x0019800082048984 */ /* 0x0002a20000000c00 */
[----:B----4-:R-:W-:Y:S01]  /*7160*/  @P1 FADD.FTZ R167, R163, R174 ;  /* 0x000000aea3a71221 */ /* 0x010fe20000010000 */
[----:B------:R-:W-:Y:S01]  /*7170*/  FMUL.FTZ R161, R11, R168 ;  /* 0x000000a80ba17220 */ /* 0x000fe20000410000 */
[C---:B------:R-:W-:Y:S01]  /*7180*/  FMUL.FTZ R213, R140.reuse, -R176 ;  /* 0x800000b08cd57220 */ /* 0x040fe20000410000 */
[----:B------:R-:W-:Y:S01]  /*7190*/  ISETP.NE.AND P0, PT, R31, 0x1f, PT ;  /* 0x0000001f1f00780c */ /* 0x000fe20003f05270 */
[-C--:B------:R-:W-:Y:S01]  /*71a0*/  FMUL.FTZ R11, R11, R167.reuse ;  /* 0x000000a70b0b7220 */ /* 0x080fe20000410000 */
[C---:B------:R-:W-:Y:S01]  /*71b0*/  FFMA.FTZ R177, R141.reuse, R212, R180 ;  /* 0x000000d48db17223 */ /* 0x040fe200000100b4 */
[-C--:B------:R-:W-:Y:S01]  /*71c0*/  FMUL.FTZ R212, R140, -R172.reuse ;  /* 0x800000ac8cd47220 */ /* 0x080fe20000410000 */
[C---:B------:R-:W-:Y:S01]  /*71d0*/  FFMA.FTZ R170, R10.reuse, R167, -R161 ;  /* 0x000000a70aaa7223 */ /* 0x040fe200000108a1 */
[C---:B------:R-:W-:Y:S01]  /*71e0*/  FFMA.FTZ R213, R141.reuse, R172, R213 ;  /* 0x000000ac8dd57223 */ /* 0x040fe200000100d5 */
[----:B------:R-:W-:Y:S01]  /*71f0*/  FFMA.FTZ R11, R10, R168, R11 ;  /* 0x000000a80a0b7223 */ /* 0x000fe2000001000b */
[C---:B------:R-:W-:Y:S01]  /*7200*/  FMUL.FTZ R10, R0.reuse, R157 ;  /* 0x0000009d000a7220 */ /* 0x040fe20000410000 */
[----:B------:R-:W-:Y:S01]  /*7210*/  FMUL.FTZ R172, R0, R159 ;  /* 0x0000009f00ac7220 */ /* 0x000fe20000410000 */
[----:B------:R-:W-:Y:S01]  /*7220*/  FFMA.FTZ R212, R141, R176, -R212 ;  /* 0x000000b08dd47223 */ /* 0x000fe200000108d4 */
        /* <DEDUP_REMOVED lines=12> */
[----:B------:R-:W-:Y:S05]  /*72f0*/  @!P0 BRA `(.L_x_12604) ;  /* 0x00000000002c8947 */ /* 0x000fea0003800000 */
[C---:B----4-:R-:W-:Y:S01]  /*7300*/  FMUL.FTZ R159, R213.reuse, R176 ;  /* 0x000000b0d59f7220 */ /* 0x050fe20000410000 */
[C---:B0-----:R-:W-:Y:S01]  /*7310*/  FMUL.FTZ R161, R213.reuse, R180 ;  /* 0x000000b4d5a17220 */ /* 0x041fe20000410000 */
[----:B------:R-:W-:Y:S01]  /*7320*/  FMUL.FTZ R163, R213, R178 ;  /* 0x000000b2d5a37220 */ /* 0x000fe20000410000 */
[C---:B-1-3--:R-:W-:Y:S01]  /*7330*/  FMUL.FTZ R213, R174.reuse, R213 ;  /* 0x000000d5aed57220 */ /* 0x04afe20000410000 */
[----:B------:R-:W-:Y:S01]  /*7340*/  FFMA.FTZ R159, R174, R212, -R159 ;  /* 0x000000d4ae9f7223 */ /* 0x000fe2000001089f */
[C---:B------:R-:W-:Y:S01]  /*7350*/  FFMA.FTZ R170, R212.reuse, R178, -R161 ;  /* 0x000000b2d4aa7223 */ /* 0x040fe200000108a1 */
[C---:B------:R-:W-:Y:S01]  /*7360*/  FFMA.FTZ R163, R212.reuse, R180, R163 ;  /* 0x000000b4d4a37223 */ /* 0x040fe200000100a3 */
[----:B------:R-:W-:Y:S02]  /*7370*/  FFMA.FTZ R213, R212, R176, R213 ;  /* 0x000000b0d4d57223 */ /* 0x000fe400000100d5 */
[----:B------:R-:W-:Y:S01]  /*7380*/  FADD.FTZ R215, R215, R170 ;  /* 0x000000aad7d77221 */ /* 0x000fe20000010000 */
[----:B------:R-:W-:Y:S01]  /*7390*/  FADD.FTZ R214, R214, R163 ;  /* 0x000000a3d6d67221 */ /* 0x000fe20000010000 */
[----:B------:R-:W-:-:S07]  /*73a0*/  MOV R212, R159 ;  /* 0x0000009f00d47202 */ /* 0x000fce0000000f00 */
.L_x_12604:
[----:B------:R-:W-:Y:S05]  /*73b0*/  BSYNC B0 ;  /* 0x0000000000007941 */ /* 0x000fea0003800000 */
.L_x_12603:
[----:B------:R-:W-:Y:S01]  /*73c0*/  ISETP.GT.U32.AND P0, PT, R31, 0x1d, PT ;  /* 0x0000001d1f00780c */ /* 0x000fe20003f04070 */
[----:B------:R-:W-:Y:S01]  /*73d0*/  FADD.FTZ R157, RZ, R157 ;  /* 0x0000009dff9d7221 */ /* 0x000fe20000010000 */
[----:B---3--:R-:W-:Y:S01]  /*73e0*/  FFMA.FTZ R174, R109, R40, R168 ;  /* 0x000000286dae7223 */ /* 0x008fe200000100a8 */
[----:B----4-:R3:W4:Y:S01]  /*73f0*/  SHFL.DOWN PT, R176, R212, 0x2, 0x1f ;  /* 0x08401f00d4b07f89 */ /* 0x01072200000e0000 */
[----:B------:R-:W-:Y:S01]  /*7400*/  BSSY B0, `(.L_x_12605) ;  /* 0x0000014000007945 */ /* 0x000fe20003800000 */
[CC--:B------:R-:W-:Y:S01]  /*7410*/  FMUL.FTZ R168, R138.reuse, R157.reuse ;  /* 0x0000009d8aa87220 */ /* 0x0c0fe20000410000 */
[-C--:B------:R-:W-:Y:S01]  /*7420*/  FMUL.FTZ R170, R138, R174.reuse ;  /* 0x000000ae8aaa7220 */ /* 0x080fe20000410000 */
[----:B0-----:R3:W0:Y:S02]  /*7430*/  SHFL.DOWN PT, R178, R213, 0x2, 0x1f ;  /* 0x08401f00d5b27f89 */ /* 0x00162400000e0000 */
[C---:B------:R-:W-:Y:S01]  /*7440*/  FFMA.FTZ R168, R139.reuse, R174, -R168 ;  /* 0x000000ae8ba87223 */ /* 0x040fe200000108a8 */
[----:B------:R-:W-:Y:S01]  /*7450*/  FFMA.FTZ R159, R139, R157, R170 ;  /* 0x0000009d8b9f7223 */ /* 0x000fe200000100aa */
[----:B------:R3:W0:Y:S04]  /*7460*/  SHFL.DOWN PT, R180, R215, 0x2, 0x1f ;  /* 0x08401f00d7b47f89 */ /* 0x00062800000e0000 */
[----:B------:R3:W0:Y:S01]  /*7470*/  SHFL.DOWN PT, R216, R214, 0x2, 0x1f ;  /* 0x08401f00d6d87f89 */ /* 0x00062200000e0000 */
[----:B------:R-:W-:Y:S05]  /*7480*/  @P0 BRA `(.L_x_12606) ;  /* 0x00000000002c0947 */ /* 0x000fea0003800000 */
[C---:B0-----:R-:W-:Y:S01]  /*7490*/  FMUL.FTZ R109, R213.reuse, R178 ;  /* 0x000000b2d56d7220 */ /* 0x041fe20000410000 */
[C---:B------:R-:W-:Y:S01]  /*74a0*/  FMUL.FTZ R161, R213.reuse, R216 ;  /* 0x000000d8d5a17220 */ /* 0x040fe20000410000 */
[C---:B------:R-:W-:Y:S01]  /*74b0*/  FMUL.FTZ R163, R213.reuse, R180 ;  /* 0x000000b4d5a37220 */ /* 0x040fe20000410000 */
[-C--:B-1-34-:R-:W-:Y:S01]  /*74c0*/  FMUL.FTZ R213, R213, R176.reuse ;  /* 0x000000b0d5d57220 */ /* 0x09afe20000410000 */
[C---:B------:R-:W-:Y:S01]  /*74d0*/  FFMA.FTZ R109, R212.reuse, R176, -R109 ;  /* 0x000000b0d46d7223 */ /* 0x040fe2000001086d */
[C---:B------:R-:W-:Y:S01]  /*74e0*/  FFMA.FTZ R170, R212.reuse, R180, -R161 ;  /* 0x000000b4d4aa7223 */ /* 0x040fe200000108a1 */
[C---:B------:R-:W-:Y:S01]  /*74f0*/  FFMA.FTZ R163, R212.reuse, R216, R163 ;  /* 0x000000d8d4a37223 */ /* 0x040fe200000100a3 */
[----:B------:R-:W-:Y:S02]  /*7500*/  FFMA.FTZ R213, R212, R178, R213 ;  /* 0x000000b2d4d57223 */ /* 0x000fe400000100d5 */
[----:B------:R-:W-:Y:S01]  /*7510*/  FADD.FTZ R215, R215, R170 ;  /* 0x000000aad7d77221 */ /* 0x000fe20000010000 */
[----:B------:R-:W-:Y:S01]  /*7520*/  FADD.FTZ R214, R214, R163 ;  /* 0x000000a3d6d67221 */ /* 0x000fe20000010000 */
[----:B------:R-:W-:-:S07]  /*7530*/  MOV R212, R109 ;  /* 0x0000006d00d47202 */ /* 0x000fce0000000f00 */
.L_x_12606:
[----:B------:R-:W-:Y:S05]  /*7540*/  BSYNC B0 ;  /* 0x0000000000007941 */ /* 0x000fea0003800000 */
.L_x_12605:
[----:B------:R-:W-:Y:S01]  /*7550*/  ISETP.GT.U32.AND P0, PT, R31, 0x1b, PT ;  /* 0x0000001b1f00780c */ /* 0x000fe20003f04070 */
[----:B------:R-:W-:Y:S01]  /*7560*/  FADD.FTZ R159, RZ, R159 ;  /* 0x0000009fff9f7221 */ /* 0x000fe20000010000 */
[----:B0-----:R-:W-:Y:S01]  /*7570*/  FFMA.FTZ R178, R107, R38, R168 ;  /* 0x000000266bb27223 */ /* 0x001fe200000100a8 */
[----:B----4-:R0:W4:Y:S01]  /*7580*/  SHFL.DOWN PT, R176, R212, 0x4, 0x1f ;  /* 0x08801f00d4b07f89 */ /* 0x01012200000e0000 */
[----:B------:R-:W-:Y:S01]  /*7590*/  BSSY B0, `(.L_x_12607) ;  /* 0x0000014000007945 */ /* 0x000fe20003800000 */
[CC--:B------:R-:W-:Y:S01]  /*75a0*/  FMUL.FTZ R168, R136.reuse, R159.reuse ;  /* 0x0000009f88a87220 */ /* 0x0c0fe20000410000 */
[-C--:B------:R-:W-:Y:S01]  /*75b0*/  FMUL.FTZ R170, R136, R178.reuse ;  /* 0x000000b288aa7220 */ /* 0x080fe20000410000 */
[----:B------:R0:W0:Y:S02]  /*75c0*/  SHFL.DOWN PT, R180, R213, 0x4, 0x1f ;  /* 0x08801f00d5b47f89 */ /* 0x00002400000e0000 */
        /* <DEDUP_REMOVED lines=16> */
.L_x_12608:
[----:B------:R-:W-:Y:S05]  /*76d0*/  BSYNC B0 ;  /* 0x0000000000007941 */ /* 0x000fea0003800000 */
.L_x_12607:
[----:B------:R-:W-:Y:S01]  /*76e0*/  ISETP.GT.U32.AND P0, PT, R31, 0x17, PT ;  /* 0x000000171f00780c */ /* 0x000fe20003f04070 */
[----:B------:R-:W-:Y:S01]  /*76f0*/  FFMA.FTZ R170, R105, R36, R168 ;  /* 0x0000002469aa7223 */ /* 0x000fe200000100a8 */
[----:B------:R-:W-:Y:S01]  /*7700*/  FADD.FTZ R161, RZ, R161 ;  /* 0x000000a1ffa17221 */ /* 0x000fe20000010000 */
[----:B0-----:R0:W0:Y:S01]  /*7710*/  SHFL.DOWN PT, R180, R212, 0x8, 0x1f ;  /* 0x09001f00d4b47f89 */ /* 0x00102200000e0000 */
[----:B------:R-:W-:Y:S01]  /*7720*/  BSSY B0, `(.L_x_12609) ;  /* 0x0000015000007945 */ /* 0x000fe20003800000 */
[CC--:B----4-:R-:W-:Y:S01]  /*7730*/  FMUL.FTZ R176, R134.reuse, R170.reuse ;  /* 0x000000aa86b07220 */ /* 0x0d0fe20000410000 */
[-C--:B------:R-:W-:Y:S01]  /*7740*/  FMUL.FTZ R168, R134, R161.reuse ;  /* 0x000000a186a87220 */ /* 0x080fe20000410000 */
[----:B------:R4:W0:Y:S01]  /*7750*/  SHFL.DOWN PT, R216, R213, 0x8, 0x1f ;  /* 0x09001f00d5d87f89 */ /* 0x00082200000e0000 */
[----:B------:R-:W-:Y:S01]  /*7760*/  ISETP.GT.U32.AND P3, PT, R31, 0xf, PT ;  /* 0x0000000f1f00780c */ /* 0x000fe20003f64070 */
[C---:B------:R-:W-:Y:S01]  /*7770*/  FFMA.FTZ R163, R135.reuse, R161, R176 ;  /* 0x000000a187a37223 */ /* 0x040fe200000100b0 */
[----:B------:R-:W-:Y:S01]  /*7780*/  FFMA.FTZ R168, R135, R170, -R168 ;  /* 0x000000aa87a87223 */ /* 0x000fe200000108a8 */
        /* <DEDUP_REMOVED lines=14> */
.L_x_12610:
[----:B------:R-:W-:Y:S05]  /*7870*/  BSYNC B0 ;  /* 0x0000000000007941 */ /* 0x000fea0003800000 */
.L_x_12609:
[----:B------:R-:W-:Y:S01]  /*7880*/  FADD.FTZ R163, RZ, R163 ;  /* 0x000000a3ffa37221 */ /* 0x000fe20000010000 */
[----:B0-----:R0:W0:Y:S01]  /*7890*/  SHFL.DOWN PT, R216, R212, 0x10, 0x1f ;  /* 0x0a001f00d4d87f89 */ /* 0x00102200000e0000 */
[----:B------:R-:W-:Y:S01]  /*78a0*/  BSSY B0, `(.L_x_12611) ;  /* 0x0000012000007945 */ /* 0x000fe20003800000 */
[----:B------:R-:W-:Y:S01]  /*78b0*/  FFMA.FTZ R168, R103, R34, R168 ;  /* 0x0000002267a87223 */ /* 0x000fe200000100a8 */
[----:B------:R-:W-:Y:S01]  /*78c0*/  FMUL.FTZ R176, R132, R163 ;  /* 0x000000a384b07220 */ /* 0x000fe20000410000 */
[----:B------:R0:W0:Y:S04]  /*78d0*/  SHFL.DOWN PT, R218, R213, 0x10, 0x1f ;  /* 0x0a001f00d5da7f89 */ /* 0x00002800000e0000 */
        /* <DEDUP_REMOVED lines=14> */
.L_x_12612:
[----:B------:R-:W-:Y:S05]  /*79c0*/  BSYNC B0 ;  /* 0x0000000000007941 */ /* 0x000fea0003800000 */
.L_x_12611:
[-C--:B0-----:R-:W-:Y:S01]  /*79d0*/  FMUL.FTZ R180, R132, R168.reuse ;  /* 0x000000a884b47220 */ /* 0x081fe20000410000 */
[----:B------:R-:W-:Y:S01]  /*79e0*/  FFMA.FTZ R176, R133, R168, -R176 ;  /* 0x000000a885b07223 */ /* 0x000fe200000108b0 */
[----:B------:R-:W-:Y:S01]  /*79f0*/  SHFL.DOWN PT, R222, R213, 0x1, 0x1f ;  /* 0x08201f00d5de7f89 */ /* 0x000fe200000e0000 */
[----:B------:R-:W-:Y:S01]  /*7a00*/  ISETP.NE.AND P3, PT, R79, 0x1f, PT ;  /* 0x0000001f4f00780c */ /* 0x000fe20003f65270 */
[----:B------:R-:W-:Y:S01]  /*7a10*/  FFMA.FTZ R165, R133, R163, R180 ;  /* 0x000000a385a57223 */ /* 0x000fe200000100b4 */
[----:B------:R-:W-:Y:S01]  /*7a20*/  FFMA.FTZ R176, R101, R32, R176 ;  /* 0x0000002065b07223 */ /* 0x000fe200000100b0 */
[----:B--2---:R-:W0:Y:S01]  /*7a30*/  SHFL.IDX PT, R105, R7, RZ, 0x1f ;  /* 0x00001fff07697589 */ /* 0x004e2200000e0000 */
[----:B------:R-:W-:Y:S01]  /*7a40*/  @!P2 MOV R216, 0x400 ;  /* 0x0000040000d8a802 */ /* 0x000fe20000000f00 */
[----:B------:R-:W-:Y:S01]  /*7a50*/  FADD.FTZ R165, RZ, R165 ;  /* 0x000000a5ffa57221 */ /* 0x000fe20000010000 */
[C---:B------:R-:W-:Y:S01]  /*7a60*/  FMUL.FTZ R180, R12.reuse, R176 ;  /* 0x000000b00cb47220 */ /* 0x040fe20000410000 */
[----:B------:R-:W2:Y:S01]  /*7a70*/  SHFL.IDX PT, R103, R6, RZ, 0x1f ;  /* 0x00001fff06677589 */ /* 0x000ea200000e0000 */
[----:B------:R-:W-:Y:S01]  /*7a80*/  @!P2 LEA R76, R169, R216, 0x18 ;  /* 0x000000d8a94ca211 */ /* 0x000fe200078ec0ff */
[-C--:B------:R-:W-:Y:S01]  /*7a90*/  FMUL.FTZ R101, R12, R165.reuse ;  /* 0x000000a50c657220 */ /* 0x080fe20000410000 */
[----:B------:R-:W-:Y:S01]  /*7aa0*/  FFMA.FTZ R167, R13, R165, R180 ;  /* 0x000000a50da77223 */ /* 0x000fe200000100b4 */
[----:B------:R-:W5:Y:S01]  /*7ab0*/  SHFL.DOWN PT, R107, R212, 0x1, 0x1f ;  /* 0x08201f00d46b7f89 */ /* 0x000f6200000e0000 */
[----:B------:R-:W-:Y:S01]  /*7ac0*/  ISETP.NE.AND P0, PT, R79, RZ, PT ;  /* 0x000000ff4f00720c */ /* 0x000fe20003f05270 */
[----:B------:R-:W-:Y:S01]  /*7ad0*/  FFMA.FTZ R180, R13, R176, -R101 ;  /* 0x000000b00db47223 */ /* 0x000fe20000010865 */
[----:B------:R-:W-:Y:S01]  /*7ae0*/  FADD.FTZ R167, RZ, R167 ;  /* 0x000000a7ffa77221 */ /* 0x000fe20000010000 */
[----:B------:R-:W5:Y:S01]  /*7af0*/  SHFL.DOWN PT, R109, R215, 0x1, 0x1f ;  /* 0x08201f00d76d7f89 */ /* 0x000f6200000e0000 */
[----:B------:R-:W-:Y:S01]  /*7b00*/  ISETP.GT.AND P4, PT, R77, 0x1e, PT ;  /* 0x0000001e4d00780c */ /* 0x000fe20003f84270 */
[----:B------:R-:W-:Y:S01]  /*7b10*/  FFMA.FTZ R180, R99, R30, R180 ;  /* 0x0000001e63b47223 */ /* 0x000fe200000100b4 */
[CC--:B------:R-:W-:Y:S01]  /*7b20*/  FMUL.FTZ R99, R153.reuse, R167.reuse ;  /* 0x000000a799637220 */ /* 0x0c0fe20000410000 */
[----:B------:R-:W5:Y:S01]  /*7b30*/  SHFL.DOWN PT, R173, R214, 0x1, 0x1f ;  /* 0x08201f00d6ad7f89 */ /* 0x000f6200000e0000 */
[----:B------:R-:W-:Y:S01]  /*7b40*/  BSSY B0, `(.L_x_12613) ;  /* 0x0000236000007945 */ /* 0x000fe20003800000 */
[-C--:B------:R-:W-:Y:S01]  /*7b50*/  FMUL.FTZ R218, R153, R180.reuse ;  /* 0x000000b499da7220 */ /* 0x080fe20000410000 */
[C---:B------:R-:W-:Y:S01]  /*7b60*/  FFMA.FTZ R216, R142.reuse, R180, -R99 ;  /* 0x000000b48ed87223 */ /* 0x040fe20000010863 */
[----:B-1-34-:R-:W1:Y:S02]  /*7b70*/  SHFL.IDX PT, R213, R213, RZ, 0x1f ;  /* 0x00001fffd5d57589 */ /* 0x01ae6400000e0000 */
[----:B------:R-:W-:Y:S01]  /*7b80*/  FFMA.FTZ R169, R142, R167, R218 ;  /* 0x000000a78ea97223 */ /* 0x000fe200000100da */
[----:B------:R-:W-:Y:S01]  /*7b90*/  FFMA.FTZ R177, R97, R24, R216 ;  /* 0x0000001861b17223 */ /* 0x000fe200000100d8 */
[----:B0-----:R-:W-:Y:S01]  /*7ba0*/  @P3 FMUL.FTZ R220, R222, R105 ;  /* 0x00000069dedc3220 */ /* 0x001fe20000410000 */
[----:B------:R-:W0:Y:S01]  /*7bb0*/  SHFL.IDX PT, R212, R212, RZ, 0x1f ;  /* 0x00001fffd4d47589 */ /* 0x000e2200000e0000 */
[----:B------:R-:W-:Y:S01]  /*7bc0*/  FADD.FTZ R169, RZ, R169 ;  /* 0x000000a9ffa97221 */ /* 0x000fe20000010000 */
[----:B------:R-:W-:Y:S01]  /*7bd0*/  FMUL.FTZ R97, R162, R177 ;  /* 0x000000b1a2617220 */ /* 0x000fe20000410000 */
[----:B--2---:R-:W-:Y:S01]  /*7be0*/  @P3 FMUL.FTZ R222, R222, R103 ;  /* 0x00000067dede3220 */ /* 0x004fe20000410000 */
[----:B------:R-:W2:Y:S01]  /*7bf0*/  SHFL.IDX PT, R214, R214, RZ, 0x1f ;  /* 0x00001fffd6d67589 */ /* 0x000ea200000e0000 */
[-C--:B------:R-:W-:Y:S01]  /*7c00*/  FMUL.FTZ R216, R162, R169.reuse ;  /* 0x000000a9a2d87220 */ /* 0x080fe20000410000 */
[C---:B------:R-:W-:Y:S01]  /*7c10*/  FFMA.FTZ R97, R156.reuse, R169, R97 ;  /* 0x000000a99c617223 */ /* 0x040fe20000010061 */
[C---:B-----5:R-:W-:Y:S01]  /*7c20*/  @P3 FFMA.FTZ R220, R107.reuse, R103, -R220 ;  /* 0x000000676bdc3223 */ /* 0x060fe200000108dc */
[----:B------:R-:W-:Y:S01]  /*7c30*/  @P3 FFMA.FTZ R222, R107, R105, R222 ;  /* 0x000000696bde3223 */ /* 0x000fe200000100de */
[----:B------:R-:W-:Y:S01]  /*7c40*/  FFMA.FTZ R216, R156, R177, -R216 ;  /* 0x000000b19cd87223 */ /* 0x000fe200000108d8 */
[----:B------:R-:W3:Y:S01]  /*7c50*/  SHFL.IDX PT, R215, R215, RZ, 0x1f ;  /* 0x00001fffd7d77589 */ /* 0x000ee200000e0000 */
[----:B------:R-:W-:Y:S01]  /*7c60*/  @P3 FADD.FTZ R103, R109, R220 ;  /* 0x000000dc6d673221 */ /* 0x000fe20000010000 */
[----:B------:R-:W-:Y:S01]  /*7c70*/  SHF.L.U32 R109, R58, 0x10, RZ ;  /* 0x000000103a6d7819 */ /* 0x000fe200000006ff */
[----:B------:R-:W-:Y:S01]  /*7c80*/  FFMA.FTZ R183, R95, R22, R216 ;  /* 0x000000165fb77223 */ /* 0x000fe200000100d8 */
[----:B------:R-:W-:Y:S01]  /*7c90*/  SHF.L.U32 R107, R57, 0x10, RZ ;  /* 0x00000010396b7819 */ /* 0x000fe200000006ff */
[----:B------:R-:W-:Y:S01]  /*7ca0*/  @P3 FADD.FTZ R105, R173, R222 ;  /* 0x000000dead693221 */ /* 0x000fe20000010000 */
[----:B------:R-:W-:-:S03]  /*7cb0*/  FMUL.FTZ R220, R103, -R3 ;  /* 0x8000000367dc7220 */ /* 0x000fc60000410000 */
[C---:B------:R-:W-:Y:S01]  /*7cc0*/  FMUL.FTZ R218, R105.reuse, -R3 ;  /* 0x8000000369da7220 */ /* 0x040fe20000410000 */
[----:B------:R-:W-:Y:S01]  /*7cd0*/  FADD.FTZ R3, RZ, R97 ;  /* 0x00000061ff037221 */ /* 0x000fe20000010000 */
[-C--:B------:R-:W-:Y:S01]  /*7ce0*/  FFMA.FTZ R173, R105, R2.reuse, R220 ;  /* 0x0000000269ad7223 */ /* 0x080fe200000100dc */
[----:B------:R-:W-:Y:S01]  /*7cf0*/  SHF.L.U32 R105, R56, 0x10, RZ ;  /* 0x0000001038697819 */ /* 0x000fe200000006ff */
        /* <DEDUP_REMOVED lines=8> */
[----:B------:R-:W-:Y:S01]  /*7d80*/  FMUL.FTZ R218, R199, -R2 ;  /* 0x80000002c7da7220 */ /* 0x000fe20000410000 */
[----:B------:R-:W-:Y:S01]  /*7d90*/  FFMA.FTZ R182, R93, R20, R182 ;  /* 0x000000145db67223 */ /* 0x000fe200000100b6 */
[C---:B------:R-:W-:Y:S01]  /*7da0*/  FFMA.FTZ R216, R197.reuse, R2, -R216 ;  /* 0x00000002c5d87223 */ /* 0x040fe200000108d8 */
[----:B------:R-:W-:Y:S01]  /*7db0*/  FADD.FTZ R185, RZ, R184 ;  /* 0x000000b8ffb97221 */ /* 0x000fe20000010000 */
[----:B------:R-:W-:Y:S01]  /*7dc0*/  FFMA.FTZ R218, R197, R173, R218 ;  /* 0x000000adc5da7223 */ /* 0x000fe200000100da */
[-C--:B------:R-:W-:Y:S01]  /*7dd0*/  FMUL.FTZ R184, R195, R182.reuse ;  /* 0x000000b6c3b87220 */ /* 0x080fe20000410000 */
[----:B------:R-:W-:Y:S01]  /*7de0*/  FADD.FTZ R179, R179, R216 ;  /* 0x000000d8b3b37221 */ /* 0x000fe20000010000 */
[-C--:B------:R-:W-:Y:S01]  /*7df0*/  FMUL.FTZ R93, R195, R185.reuse ;  /* 0x000000b9c35d7220 */ /* 0x080fe20000410000 */
[----:B------:R-:W-:Y:S01]  /*7e00*/  FADD.FTZ R181, -R181, R218 ;  /* 0x000000dab5b57221 */ /* 0x000fe20000010100 */
[C---:B------:R-:W-:Y:S01]  /*7e10*/  FFMA.FTZ R95, R193.reuse, R185, R184 ;  /* 0x000000b9c15f7223 */ /* 0x040fe200000100b8 */
[C---:B------:R-:W-:Y:S01]  /*7e20*/  FMUL.FTZ R97, R200.reuse, -R179 ;  /* 0x800000b3c8617220 */ /* 0x040fe20000410000 */
[----:B------:R-:W-:Y:S01]  /*7e30*/  FFMA.FTZ R184, R193, R182, -R93 ;  /* 0x000000b6c1b87223 */ /* 0x000fe2000001085d */
[-C--:B------:R-:W-:Y:S01]  /*7e40*/  FMUL.FTZ R216, R200, -R181.reuse ;  /* 0x800000b5c8d87220 */ /* 0x080fe20000410000 */
[----:B------:R-:W-:Y:S01]  /*7e50*/  FADD.FTZ R93, RZ, R95 ;  /* 0x0000005fff5d7221 */ /* 0x000fe20000010000 */
[C---:B------:R-:W-:Y:S01]  /*7e60*/  FFMA.FTZ R218, R194.reuse, R181, R97 ;  /* 0x000000b5c2da7223 */ /* 0x040fe20000010061 */
[----:B------:R-:W-:Y:S01]  /*7e70*/  FFMA.FTZ R95, R91, R18, R184 ;  /* 0x000000125b5f7223 */ /* 0x000fe200000100b8 */
[----:B------:R-:W-:Y:S01]  /*7e80*/  FFMA.FTZ R97, R194, R179, -R216 ;  /* 0x000000b3c2617223 */ /* 0x000fe200000108d8 */
[----:B------:R-:W-:Y:S01]  /*7e90*/  FMUL.FTZ R91, R188, R93 ;  /* 0x0000005dbc5b7220 */ /* 0x000fe20000410000 */
        /* <DEDUP_REMOVED lines=16> */
[----:B------:R-:W-:Y:S01]  /*7fa0*/  FFMA.FTZ R97, R191, R216, R220 ;  /* 0x000000d8bf617223 */ /* 0x000fe200000100dc */
[C---:B------:R-:W-:Y:S01]  /*7fb0*/  FMUL.FTZ R220, R201.reuse, -R186 ;  /* 0x800000bac9dc7220 */ /* 0x040fe20000410000 */
[-C--:B------:R-:W-:Y:S01]  /*7fc0*/  FMUL.FTZ R201, R201, -R189.reuse ;  /* 0x800000bdc9c97220 */ /* 0x080fe20000410000 */
[C---:B------:R-:W-:Y:S01]  /*7fd0*/  FFMA.FTZ R204, R191.reuse, R218, -R89 ;  /* 0x000000dabfcc7223 */ /* 0x040fe20000010859 */
        /* <DEDUP_REMOVED lines=16> */
[----:B-1----:R-:W-:Y:S01]  /*80e0*/  FMUL.FTZ R206, R213, R6 ;  /* 0x00000006d5ce7220 */ /* 0x002fe20000410000 */
[----:B------:R-:W-:Y:S01]  /*80f0*/  FADD.FTZ R190, R207, R192 ;  /* 0x000000c0cfbe7221 */ /* 0x000fe20000010000 */
[----:B------:R-:W-:Y:S01]  /*8100*/  FADD.FTZ R204, -R205, R204 ;  /* 0x000000cccdcc7221 */ /* 0x000fe20000010100 */
[CC--:B------:R-:W-:Y:S01]  /*8110*/  FMUL.FTZ R85, R200.reuse, R191.reuse ;  /* 0x000000bfc8557220 */ /* 0x0c0fe20000410000 */
[----:B------:R-:W-:Y:S01]  /*8120*/  FMUL.FTZ R200, R200, R188 ;  /* 0x000000bcc8c87220 */ /* 0x000fe20000410000 */
        /* <DEDUP_REMOVED lines=11> */
[----:B------:R-:W-:Y:S01]  /*81e0*/  FMUL.FTZ R83, R213, R7 ;  /* 0x00000007d5537220 */ /* 0x000fe20000410000 */
[C---:B------:R-:W-:Y:S01]  /*81f0*/  FMUL.FTZ R196, R199.reuse, R192 ;  /* 0x000000c0c7c47220 */ /* 0x040fe20000410000 */
[C---:B------:R-:W-:Y:S01]  /*8200*/  FMUL.FTZ R85, R164.reuse, -R193 ;  /* 0x800000c1a4557220 */ /* 0x040fe20000410000 */
[-C--:B------:R-:W-:Y:S01]  /*8210*/  FMUL.FTZ R199, R199, R194.reuse ;  /* 0x000000c2c7c77220 */ /* 0x080fe20000410000 */
[-C--:B------:R-:W-:Y:S01]  /*8220*/  FMUL.FTZ R164, R164, -R195.reuse ;  /* 0x800000c3a4a47220 */ /* 0x080fe20000410000 */
[C---:B------:R-:W-:Y:S01]  /*8230*/  FFMA.FTZ R200, R197.reuse, R194, -R196 ;  /* 0x000000c2c5c87223 */ /* 0x040fe200000108c4 */
[C---:B------:R-:W-:Y:S01]  /*8240*/  FFMA.FTZ R208, R166.reuse, R195, R85 ;  /* 0x000000c3a6d07223 */ /* 0x040fe20000010055 */
[----:B------:R-:W-:Y:S01]  /*8250*/  FFMA.FTZ R196, R197, R192, R199 ;  /* 0x000000c0c5c47223 */ /* 0x000fe200000100c7 */
[----:B------:R-:W-:Y:S01]  /*8260*/  FFMA.FTZ R166, R166, R193, -R164 ;  /* 0x000000c1a6a67223 */ /* 0x000fe200000108a4 */
[C---:B0-----:R-:W-:Y:S01]  /*8270*/  FFMA.FTZ R164, R212.reuse, R6, -R83 ;  /* 0x00000006d4a47223 */ /* 0x041fe20000010853 */
[----:B------:R-:W-:Y:S01]  /*8280*/  FADD.FTZ R197, -R211, R208 ;  /* 0x000000d0d3c57221 */ /* 0x000fe20000010100 */
[----:B------:R-:W-:Y:S01]  /*8290*/  FFMA.FTZ R83, R212, R7, R206 ;  /* 0x00000007d4537223 */ /* 0x000fe200000100ce */
[----:B------:R-:W-:Y:S01]  /*82a0*/  FADD.FTZ R175, R175, R166 ;  /* 0x000000a6afaf7221 */ /* 0x000fe20000010000 */
[C---:B------:R-:W-:Y:S01]  /*82b0*/  FMUL.FTZ R7, R213.reuse, R5 ;  /* 0x00000005d5077220 */ /* 0x040fe20000410000 */
[C---:B------:R-:W-:Y:S01]  /*82c0*/  FMUL.FTZ R85, R162.reuse, -R197 ;  /* 0x800000c5a2557220 */ /* 0x040fe20000410000 */
[-C--:B------:R-:W-:Y:S01]  /*82d0*/  FMUL.FTZ R6, R213, R4.reuse ;  /* 0x00000004d5067220 */ /* 0x080fe20000410000 */
[-C--:B------:R-:W-:Y:S01]  /*82e0*/  FMUL.FTZ R162, R162, -R175.reuse ;  /* 0x800000afa2a27220 */ /* 0x080fe20000410000 */
[----:B------:R-:W-:Y:S01]  /*82f0*/  FFMA.FTZ R4, R212, R4, -R7 ;  /* 0x00000004d4047223 */ /* 0x000fe20000010807 */
[----:B------:R-:W-:Y:S01]  /*8300*/  FFMA.FTZ R85, R156, R175, -R85 ;  /* 0x000000af9c557223 */ /* 0x000fe20000010855 */
[----:B--2---:R-:W-:Y:S01]  /*8310*/  FADD.FTZ R7, R214, R83 ;  /* 0x00000053d6077221 */ /* 0x004fe20000010000 */
[----:B------:R-:W-:Y:S01]  /*8320*/  FFMA.FTZ R199, R156, R197, R162 ;  /* 0x000000c59cc77223 */ /* 0x000fe200000100a2 */
[----:B------:R-:W-:Y:S01]  /*8330*/  FFMA.FTZ R5, R212, R5, R6 ;  /* 0x00000005d4057223 */ /* 0x000fe20000010006 */
[----:B------:R-:W-:Y:S01]  /*8340*/  FADD.FTZ R160, R160, R85 ;  /* 0x00000055a0a07221 */ /* 0x000fe20000010000 */
[----:B------:R-:W-:Y:S01]  /*8350*/  FFMA.FTZ R85, R0, R171, RZ ;  /* 0x000000ab00557223 */ /* 0x000fe200000100ff */
[----:B------:R-:W-:Y:S01]  /*8360*/  FADD.FTZ R199, -R158, R199 ;  /* 0x000000c79ec77221 */ /* 0x000fe20000010100 */
[----:B---3--:R-:W-:Y:S01]  /*8370*/  FADD.FTZ R6, R215, R164 ;  /* 0x000000a4d7067221 */ /* 0x008fe20000010000 */
[C---:B------:R-:W-:Y:S01]  /*8380*/  FMUL.FTZ R158, R153.reuse, -R160 ;  /* 0x800000a0999e7220 */ /* 0x040fe20000410000 */
[----:B------:R-:W-:Y:S01]  /*8390*/  FFMA.FTZ R85, R104, R174, R85 ;  /* 0x000000ae68557223 */ /* 0x000fe20000010055 */
[-C--:B------:R-:W-:Y:S01]  /*83a0*/  FMUL.FTZ R83, R153, -R199.reuse ;  /* 0x800000c799537220 */ /* 0x080fe20000410000 */
[----:B------:R-:W-:Y:S01]  /*83b0*/  FFMA.FTZ R156, R111, R86, R200 ;  /* 0x000000566f9c7223 */ /* 0x000fe200000100c8 */
[----:B------:R-:W-:Y:S01]  /*83c0*/  FFMA.FTZ R153, R142, R199, R158 ;  /* 0x000000c78e997223 */ /* 0x000fe2000001009e */
[----:B------:R-:W-:Y:S01]  /*83d0*/  FFMA.FTZ R85, R106, R178, R85 ;  /* 0x000000b26a557223 */ /* 0x000fe20000010055 */
[----:B------:R-:W-:Y:S01]  /*83e0*/  FFMA.FTZ R83, R142, R160, -R83 ;  /* 0x000000a08e537223 */ /* 0x000fe20000010853 */
[----:B------:R0:W-:Y:S01]  /*83f0*/  @!P0 STS.128 [R130+0x1980], R4 ;  /* 0x0019800482008388 */ /* 0x0001e20000000c00 */
[----:B------:R-:W-:Y:S01]  /*8400*/  FADD.FTZ R153, -R152, R153 ;  /* 0x0000009998997221 */ /* 0x000fe20000010100 */
[----:B------:R-:W-:Y:S01]  /*8410*/  FFMA.FTZ R89, R108, R170, R85 ;  /* 0x000000aa6c597223 */ /* 0x000fe20000010055 */
[----:B------:R-:W-:Y:S01]  /*8420*/  FFMA.FTZ R85, R0, -R11, RZ ;  /* 0x8000000b00557223 */ /* 0x000fe200000100ff */
[----:B------:R-:W-:Y:S01]  /*8430*/  FADD.FTZ R154, R154, R83 ;  /* 0x000000539a9a7221 */ /* 0x000fe20000010000 */
[----:B------:R-:W-:Y:S01]  /*8440*/  FMUL.FTZ R83, R12, -R153 ;  /* 0x800000990c537220 */ /* 0x000fe20000410000 */
[----:B------:R-:W-:Y:S01]  /*8450*/  FFMA.FTZ R89, R110, R168, R89 ;  /* 0x000000a86e597223 */ /* 0x000fe20000010059 */
[----:B------:R-:W-:Y:S01]  /*8460*/  FFMA.FTZ R85, R104, -R157, R85 ;  /* 0x8000009d68557223 */ /* 0x000fe20000010055 */
[----:B------:R-:W-:Y:S01]  /*8470*/  FMUL.FTZ R142, R12, -R154 ;  /* 0x8000009a0c8e7220 */ /* 0x000fe20000410000 */
[----:B------:R-:W-:Y:S01]  /*8480*/  FFMA.FTZ R178, R107, -R38, R178 ;  /* 0x800000266bb27223 */ /* 0x000fe200000100b2 */
[----:B------:R-:W-:Y:S01]  /*8490*/  FFMA.FTZ R89, R112, R176, R89 ;  /* 0x000000b070597223 */ /* 0x000fe20000010059 */
[----:B------:R-:W-:Y:S01]  /*84a0*/  FFMA.FTZ R85, R106, -R159, R85 ;  /* 0x8000009f6a557223 */ /* 0x000fe20000010055 */
[----:B------:R-:W-:Y:S01]  /*84b0*/  FFMA.FTZ R142, R13, R153, R142 ;  /* 0x000000990d8e7223 */ /* 0x000fe2000001008e */
[----:B------:R-:W-:Y:S01]  /*84c0*/  FFMA.FTZ R170, R105, -R36, R170 ;  /* 0x8000002469aa7223 */ /* 0x000fe200000100aa */
[----:B------:R-:W-:Y:S01]  /*84d0*/  FFMA.FTZ R89, R114, R180, R89 ;  /* 0x000000b472597223 */ /* 0x000fe20000010059 */
[----:B------:R-:W-:Y:S01]  /*84e0*/  FFMA.FTZ R85, R108, -R161, R85 ;  /* 0x800000a16c557223 */ /* 0x000fe20000010055 */
[----:B0-----:R-:W-:Y:S01]  /*84f0*/  FFMA.FTZ R4, R13, R154, -R83 ;  /* 0x0000009a0d047223 */ /* 0x001fe20000010853 */
        /* <DEDUP_REMOVED lines=9> */
[----:B------:R-:W-:Y:S01]  /*8590*/  FMUL.FTZ R4, R9, R91 ;  /* 0x0000005b09047220 */ /* 0x000fe20000410000 */
[----:B------:R-:W-:Y:S01]  /*85a0*/  FFMA.FTZ R85, R114, -R167, R85 ;  /* 0x800000a772557223 */ /* 0x000fe20000010055 */
[----:B------:R-:W-:Y:S01]  /*85b0*/  FFMA.FTZ R132, R133, R147, R132 ;  /* 0x0000009385847223 */ /* 0x000fe20000010084 */
[----:B------:R-:W-:Y:S01]  /*85c0*/  FFMA.FTZ R89, R120, R182, R89 ;  /* 0x000000b678597223 */ /* 0x000fe20000010059 */
[----:B------:R-:W-:Y:S01]  /*85d0*/  FMUL.FTZ R7, R9, R87 ;  /* 0x0000005709077220 */ /* 0x000fe20000410000 */
[----:B------:R-:W-:Y:S01]  /*85e0*/  FFMA.FTZ R85, R116, -R169, R85 ;  /* 0x800000a974557223 */ /* 0x000fe20000010055 */
[----:B------:R-:W-:Y:S01]  /*85f0*/  FADD.FTZ R149, -R149, R132 ;  /* 0x0000008495957221 */ /* 0x000fe20000010100 */
[----:B------:R-:W-:Y:S01]  /*8600*/  FFMA.FTZ R6, R8, R87, R4 ;  /* 0x0000005708067223 */ /* 0x000fe20000010004 */
[----:B------:R-:W-:Y:S01]  /*8610*/  FADD.FTZ R150, R150, R5 ;  /* 0x0000000596967221 */ /* 0x000fe20000010000 */
[----:B------:R-:W-:Y:S01]  /*8620*/  FFMA.FTZ R5, R122, R95, R89 ;  /* 0x0000005f7a057223 */ /* 0x000fe20000010059 */
[----:B------:R-:W-:Y:S01]  /*8630*/  FMUL.FTZ R4, R134, -R149 ;  /* 0x8000009586047220 */ /* 0x000fe20000410000 */
[----:B------:R-:W-:Y:S01]  /*8640*/  FFMA.FTZ R85, R118, -R3, R85 ;  /* 0x8000000376557223 */ /* 0x000fe20000010055 */
[----:B------:R-:W-:Y:S01]  /*8650*/  SHF.L.U32 R89, R41, 0x10, RZ ;  /* 0x0000001029597819 */ /* 0x000fe200000006ff */
[----:B------:R-:W-:Y:S01]  /*8660*/  FFMA.FTZ R7, R8, R91, -R7 ;  /* 0x0000005b08077223 */ /* 0x000fe20000010807 */
[-C--:B------:R-:W-:Y:S01]  /*8670*/  FMUL.FTZ R134, R134, -R150.reuse ;  /* 0x8000009686867220 */ /* 0x080fe20000410000 */
[----:B------:R-:W-:Y:S01]  /*8680*/  FFMA.FTZ R4, R135, R150, -R4 ;  /* 0x0000009687047223 */ /* 0x000fe20000010804 */
[----:B------:R-:W-:Y:S01]  /*8690*/  FFMA.FTZ R85, R120, -R185, R85 ;  /* 0x800000b978557223 */ /* 0x000fe20000010055 */
[----:B------:R-:W-:Y:S01]  /*86a0*/  FFMA.FTZ R101, R124, R218, R5 ;  /* 0x000000da7c657223 */ /* 0x000fe20000010005 */
[-C--:B------:R-:W-:Y:S01]  /*86b0*/  FMUL.FTZ R91, R91, R16.reuse ;  /* 0x000000105b5b7220 */ /* 0x080fe20000410000 */
[-C--:B------:R-:W-:Y:S01]  /*86c0*/  FFMA.FTZ R5, R89, -R16.reuse, R218 ;  /* 0x8000001059057223 */ /* 0x080fe200000100da */
[----:B------:R-:W-:Y:S01]  /*86d0*/  FMUL.FTZ R12, R216, R7 ;  /* 0x00000007d80c7220 */ /* 0x000fe20000410000 */
[----:B------:R-:W-:Y:S01]  /*86e0*/  FFMA.FTZ R13, R135, R149, R134 ;  /* 0x00000095870d7223 */ /* 0x000fe20000010086 */
[----:B------:R-:W-:Y:S01]  /*86f0*/  FADD.FTZ R145, R145, R4 ;  /* 0x0000000491917221 */ /* 0x000fe20000010000 */
[----:B------:R-:W-:Y:S01]  /*8700*/  FFMA.FTZ R85, R122, -R93, R85 ;  /* 0x8000005d7a557223 */ /* 0x000fe20000010055 */
[----:B------:R-:W-:Y:S01]  /*8710*/  FMUL.FTZ R7, R87, R16 ;  /* 0x0000001057077220 */ /* 0x000fe20000410000 */
[----:B------:R-:W-:Y:S01]  /*8720*/  FMUL.FTZ R4, R216, R91 ;  /* 0x0000005bd8047220 */ /* 0x000fe20000410000 */
[----:B------:R-:W-:Y:S01]  /*8730*/  FFMA.FTZ R12, R5, R6, R12 ;  /* 0x00000006050c7223 */ /* 0x000fe2000001000c */
[----:B------:R-:W-:Y:S01]  /*8740*/  FADD.FTZ R13, -R148, R13 ;  /* 0x0000000d940d7221 */ /* 0x000fe20000010100 */
[----:B------:R-:W-:Y:S01]  /*8750*/  FMUL.FTZ R6, R136, -R145 ;  /* 0x8000009188067220 */ /* 0x000fe20000410000 */
[----:B------:R-:W-:Y:S01]  /*8760*/  FFMA.FTZ R148, R124, -R216, R85 ;  /* 0x800000d87c947223 */ /* 0x000fe20000010055 */
[----:B------:R-:W-:Y:S01]  /*8770*/  FADD.FTZ R92, R7, R92 ;  /* 0x0000005c075c7221 */ /* 0x000fe20000010000 */
[-C--:B------:R-:W-:Y:S01]  /*8780*/  FMUL.FTZ R216, R216, R7.reuse ;  /* 0x00000007d8d87220 */ /* 0x080fe20000410000 */
[----:B------:R-:W-:Y:S01]  /*8790*/  FFMA.FTZ R4, R5, R7, R4 ;  /* 0x0000000705047223 */ /* 0x000fe20000010004 */
[----:B------:R-:W-:Y:S01]  /*87a0*/  FMUL.FTZ R7, R9, R190 ;  /* 0x000000be09077220 */ /* 0x000fe20000410000 */
[-C--:B------:R-:W-:Y:S01]  /*87b0*/  FMUL.FTZ R136, R136, -R13.reuse ;  /* 0x8000000d88887220 */ /* 0x080fe20000410000 */
[----:B------:R-:W-:Y:S01]  /*87c0*/  FFMA.FTZ R133, R137, R13, R6 ;  /* 0x0000000d89857223 */ /* 0x000fe20000010006 */
[----:B------:R-:W-:Y:S01]  /*87d0*/  FFMA.FTZ R87, R89, R87, R12 ;  /* 0x0000005759577223 */ /* 0x000fe2000001000c */
[----:B------:R-:W-:Y:S01]  /*87e0*/  FFMA.FTZ R12, R8, R204, -R7 ;  /* 0x000000cc080c7223 */ /* 0x000fe20000010807 */
[----:B------:R-:W-:Y:S01]  /*87f0*/  FFMA.FTZ R5, R5, R91, -R216 ;  /* 0x0000005b05057223 */ /* 0x000fe200000108d8 */
[----:B------:R-:W-:Y:S01]  /*8800*/  FFMA.FTZ R137, R137, R145, -R136 ;  /* 0x0000009189897223 */ /* 0x000fe20000010888 */
[----:B------:R-:W-:Y:S01]  /*8810*/  FADD.FTZ R133, -R144, R133 ;  /* 0x0000008590857221 */ /* 0x000fe20000010100 */
[----:B------:R-:W-:Y:S01]  /*8820*/  SHF.L.U32 R91, R43, 0x10, RZ ;  /* 0x000000102b5b7819 */ /* 0x000fe200000006ff */
[----:B------:R-:W-:Y:S01]  /*8830*/  FMUL.FTZ R6, R190, R18 ;  /* 0x00000012be067220 */ /* 0x000fe20000410000 */
[----:B------:R-:W-:Y:S01]  /*8840*/  FMUL.FTZ R132, R93, R12 ;  /* 0x0000000c5d847220 */ /* 0x000fe20000410000 */
[----:B------:R-:W-:Y:S01]  /*8850*/  FADD.FTZ R146, R146, R137 ;  /* 0x0000008992927221 */ /* 0x000fe20000010000 */
[-C--:B------:R-:W-:Y:S01]  /*8860*/  FMUL.FTZ R12, R138, -R133.reuse ;  /* 0x800000858a0c7220 */ /* 0x080fe20000410000 */
[-C--:B------:R-:W-:Y:S01]  /*8870*/  FMUL.FTZ R134, R204, R18.reuse ;  /* 0x00000012cc867220 */ /* 0x080fe20000410000 */
[----:B------:R-:W-:Y:S01]  /*8880*/  FFMA.FTZ R95, R91, -R18, R95 ;  /* 0x800000125b5f7223 */ /* 0x000fe2000001005f */
[----:B------:R-:W-:Y:S01]  /*8890*/  FMUL.FTZ R142, R93, R6 ;  /* 0x000000065d8e7220 */ /* 0x000fe20000410000 */
[----:B------:R-:W-:Y:S01]  /*88a0*/  FMUL.FTZ R83, R9, R204 ;  /* 0x000000cc09537220 */ /* 0x000fe20000410000 */
[-C--:B------:R-:W-:Y:S01]  /*88b0*/  FMUL.FTZ R138, R138, -R146.reuse ;  /* 0x800000928a8a7220 */ /* 0x080fe20000410000 */
[----:B------:R-:W-:Y:S01]  /*88c0*/  FFMA.FTZ R12, R139, R146, -R12 ;  /* 0x000000928b0c7223 */ /* 0x000fe2000001080c */
[-C--:B------:R-:W-:Y:S01]  /*88d0*/  FMUL.FTZ R136, R93, R134.reuse ;  /* 0x000000865d887220 */ /* 0x080fe20000410000 */
[----:B------:R-:W-:Y:S01]  /*88e0*/  FFMA.FTZ R7, R95, R134, -R142 ;  /* 0x000000865f077223 */ /* 0x000fe2000001088e */
[----:B------:R-:W-:Y:S01]  /*88f0*/  FFMA.FTZ R134, R8, R190, R83 ;  /* 0x000000be08867223 */ /* 0x000fe20000010053 */
[----:B------:R-:W-:Y:S01]  /*8900*/  FFMA.FTZ R138, R139, R133, R138 ;  /* 0x000000858b8a7223 */ /* 0x000fe2000001008a */
[----:B------:R-:W-:Y:S01]  /*8910*/  FADD.FTZ R155, R155, R12 ;  /* 0x0000000c9b9b7221 */ /* 0x000fe20000010000 */
[----:B------:R-:W-:Y:S01]  /*8920*/  FADD.FTZ R50, R87, R50 ;  /* 0x0000003257327221 */ /* 0x000fe20000010000 */
[----:B------:R-:W-:Y:S01]  /*8930*/  FFMA.FTZ R134, R95, R134, R132 ;  /* 0x000000865f867223 */ /* 0x000fe20000010084 */
[----:B------:R-:W-:Y:S01]  /*8940*/  FADD.FTZ R135, -R143, R138 ;  /* 0x0000008a8f877221 */ /* 0x000fe20000010100 */
[C---:B------:R-:W-:Y:S01]  /*8950*/  FMUL.FTZ R132, R140.reuse, -R155 ;  /* 0x8000009b8c847220 */ /* 0x040fe20000410000 */
[----:B------:R-:W-:Y:S01]  /*8960*/  SHF.L.U32 R87, R39, 0x10, RZ ;  /* 0x0000001027577819 */ /* 0x000fe200000006ff */
[-C--:B------:R-:W-:Y:S01]  /*8970*/  FMUL.FTZ R138, R189, R14.reuse ;  /* 0x0000000ebd8a7220 */ /* 0x080fe20000410000 */
[-C--:B------:R-:W-:Y:S01]  /*8980*/  FMUL.FTZ R12, R140, -R135.reuse ;  /* 0x800000878c0c7220 */ /* 0x080fe20000410000 */
[----:B------:R-:W-:Y:S01]  /*8990*/  FFMA.FTZ R139, R141, R135, R132 ;  /* 0x000000878d8b7223 */ /* 0x000fe20000010084 */
[----:B------:R-:W-:Y:S01]  /*89a0*/  FMUL.FTZ R142, R186, R14 ;  /* 0x0000000eba8e7220 */ /* 0x000fe20000410000 */
[----:B------:R-:W-:Y:S01]  /*89b0*/  FMUL.FTZ R144, R97, R138 ;  /* 0x0000008a61907220 */ /* 0x000fe20000410000 */
[----:B------:R-:W-:Y:S01]  /*89c0*/  FFMA.FTZ R201, R87, -R14, R99 ;  /* 0x8000000e57c97223 */ /* 0x000fe20000010063 */
[----:B------:R-:W-:Y:S01]  /*89d0*/  FFMA.FTZ R85, R141, R155, -R12 ;  /* 0x0000009b8d557223 */ /* 0x000fe2000001080c */
[----:B------:R-:W-:Y:S01]  /*89e0*/  FADD.FTZ R139, -R172, R139 ;  /* 0x0000008bac8b7221 */ /* 0x000fe20000010100 */
[----:B------:R-:W-:Y:S01]  /*89f0*/  FFMA.FTZ R205, R126, -R97, R148 ;  /* 0x800000617ecd7223 */ /* 0x000fe20000010094 */
[-C--:B------:R-:W-:Y:S01]  /*8a00*/  FMUL.FTZ R148, R97, R142.reuse ;  /* 0x0000008e61947220 */ /* 0x080fe20000410000 */
[----:B------:R-:W-:Y:S01]  /*8a10*/  FADD.FTZ R115, R142, R115 ;  /* 0x000000738e737221 */ /* 0x000fe20000010000 */
[----:B------:R-:W-:Y:S01]  /*8a20*/  FFMA.FTZ R140, R201, R142, R144 ;  /* 0x0000008ec98c7223 */ /* 0x000fe20000010090 */
[----:B------:R-:W-:Y:S01]  /*8a30*/  SHF.L.U32 R143, R198, 0x10, RZ ;  /* 0x00000010c68f7819 */ /* 0x000fe200000006ff */
[----:B------:R-:W-:Y:S01]  /*8a40*/  FMUL.FTZ R132, R155, R40 ;  /* 0x000000289b847220 */ /* 0x000fe20000410000 */
[----:B------:R-:W-:Y:S01]  /*8a50*/  FADD.FTZ R10, R10, R85 ;  /* 0x000000550a0a7221 */ /* 0x000fe20000010000 */
[----:B------:R-:W-:Y:S01]  /*8a60*/  FMUL.FTZ R142, R139, R42 ;  /* 0x0000002a8b8e7220 */ /* 0x000fe20000410000 */
[----:B------:R-:W-:Y:S01]  /*8a70*/  FFMA.FTZ R141, R201, R138, -R148 ;  /* 0x0000008ac98d7223 */ /* 0x000fe20000010894 */
[-C--:B------:R-:W-:Y:S01]  /*8a80*/  FFMA.FTZ R137, R109, -R40.reuse, R174 ;  /* 0x800000286d897223 */ /* 0x080fe200000100ae */
[----:B------:R-:W-:Y:S01]  /*8a90*/  FMUL.FTZ R138, R135, R40 ;  /* 0x00000028878a7220 */ /* 0x000fe20000410000 */
[----:B------:R-:W-:Y:S01]  /*8aa0*/  FMUL.FTZ R148, R157, R132 ;  /* 0x000000849d947220 */ /* 0x000fe20000410000 */
[----:B------:R-:W-:Y:S01]  /*8ab0*/  FMUL.FTZ R83, R9, R186 ;  /* 0x000000ba09537220 */ /* 0x000fe20000410000 */
[-C--:B------:R-:W-:Y:S01]  /*8ac0*/  FFMA.FTZ R171, R143, -R42.reuse, R171 ;  /* 0x8000002a8fab7223 */ /* 0x080fe200000100ab */
[----:B------:R-:W-:Y:S01]  /*8ad0*/  FMUL.FTZ R12, R10, R42 ;  /* 0x0000002a0a0c7220 */ /* 0x000fe20000410000 */
[----:B------:R-:W-:Y:S01]  /*8ae0*/  FMUL.FTZ R144, R11, R142 ;  /* 0x0000008e0b907220 */ /* 0x000fe20000410000 */
[----:B------:R-:W-:Y:S01]  /*8af0*/  FADD.FTZ R117, R6, R117 ;  /* 0x0000007506757221 */ /* 0x000fe20000010000 */
[----:B------:R-:W-:Y:S01]  /*8b00*/  FFMA.FTZ R6, R95, R6, R136 ;  /* 0x000000065f067223 */ /* 0x000fe20000010088 */
[-C--:B------:R-:W-:Y:S01]  /*8b10*/  FFMA.FTZ R93, R137, R138.reuse, -R148 ;  /* 0x0000008a895d7223 */ /* 0x080fe20000010894 */
[----:B------:R-:W-:Y:S01]  /*8b20*/  FFMA.FTZ R136, R8, R189, -R83 ;  /* 0x000000bd08887223 */ /* 0x000fe20000010853 */
[----:B------:R-:W-:Y:S01]  /*8b30*/  FMUL.FTZ R148, R157, R138 ;  /* 0x0000008a9d947220 */ /* 0x000fe20000410000 */
[----:B------:R-:W-:Y:S01]  /*8b40*/  FFMA.FTZ R144, R171, R12, R144 ;  /* 0x0000000cab907223 */ /* 0x000fe20000010090 */
[----:B------:R-:W-:Y:S01]  /*8b50*/  FMUL.FTZ R138, R146, R38 ;  /* 0x00000026928a7220 */ /* 0x000fe20000410000 */
[----:B------:R-:W-:Y:S01]  /*8b60*/  FMUL.FTZ R136, R97, R136 ;  /* 0x0000008861887220 */ /* 0x000fe20000410000 */
[----:B------:R-:W-:Y:S01]  /*8b70*/  FFMA.FTZ R85, R137, R132, R148 ;  /* 0x0000008489557223 */ /* 0x000fe20000010094 */
[----:B------:R-:W-:Y:S01]  /*8b80*/  FADD.FTZ R144, RZ, R144 ;  /* 0x00000090ff907221 */ /* 0x000fe20000010000 */
[----:B------:R-:W-:Y:S01]  /*8b90*/  FMUL.FTZ R95, R133, R38 ;  /* 0x00000026855f7220 */ /* 0x000fe20000410000 */
[----:B------:R-:W-:Y:S01]  /*8ba0*/  FMUL.FTZ R97, R159, R138 ;  /* 0x0000008a9f617220 */ /* 0x000fe20000410000 */
[----:B------:R-:W-:Y:S01]  /*8bb0*/  FMUL.FTZ R148, R11, R12 ;  /* 0x0000000c0b947220 */ /* 0x000fe20000410000 */
[----:B------:R-:W-:Y:S01]  /*8bc0*/  FADD.FTZ R85, R144, R85 ;  /* 0x0000005590557221 */ /* 0x000fe20000010000 */
[----:B------:R-:W-:Y:S01]  /*8bd0*/  FMUL.FTZ R207, R145, R36 ;  /* 0x0000002491cf7220 */ /* 0x000fe20000410000 */
[CC--:B------:R-:W-:Y:S01]  /*8be0*/  FFMA.FTZ R144, R178.reuse, R95.reuse, -R97 ;  /* 0x0000005fb2907223 */ /* 0x0c0fe20000010861 */
[----:B------:R-:W-:Y:S01]  /*8bf0*/  FFMA.FTZ R148, R171, R142, -R148 ;  /* 0x0000008eab947223 */ /* 0x000fe20000010894 */
[----:B------:R-:W-:Y:S01]  /*8c00*/  FMUL.FTZ R95, R159, R95 ;  /* 0x0000005f9f5f7220 */ /* 0x000fe20000410000 */
[----:B------:R-:W-:Y:S01]  /*8c10*/  FMUL.FTZ R97, R161, R207 ;  /* 0x000000cfa1617220 */ /* 0x000fe20000410000 */
[----:B------:R-:W-:Y:S01]  /*8c20*/  FFMA.FTZ R168, R103, -R34, R168 ;  /* 0x8000002267a87223 */ /* 0x000fe200000100a8 */
[----:B------:R-:W-:Y:S01]  /*8c30*/  FADD.FTZ R148, RZ, R148 ;  /* 0x00000094ff947221 */ /* 0x000fe20000010000 */
[----:B------:R-:W-:Y:S01]  /*8c40*/  FFMA.FTZ R142, R178, R138, R95 ;  /* 0x0000008ab28e7223 */ /* 0x000fe2000001005f */
[----:B------:R-:W-:Y:S01]  /*8c50*/  FMUL.FTZ R95, R13, R36 ;  /* 0x000000240d5f7220 */ /* 0x000fe20000410000 */
[----:B------:R-:W-:Y:S01]  /*8c60*/  FFMA.FTZ R83, R126, R99, R101 ;  /* 0x000000637e537223 */ /* 0x000fe20000010065 */
[----:B------:R-:W-:Y:S01]  /*8c70*/  FADD.FTZ R93, R148, R93 ;  /* 0x0000005d945d7221 */ /* 0x000fe20000010000 */
[----:B------:R-:W-:Y:S01]  /*8c80*/  FADD.FTZ R85, R85, R142 ;  /* 0x0000008e55557221 */ /* 0x000fe20000010000 */
[-C--:B------:R-:W-:Y:S01]  /*8c90*/  FFMA.FTZ R148, R170, R95.reuse, -R97 ;  /* 0x0000005faa947223 */ /* 0x080fe20000010861 */
[----:B------:R-:W-:Y:S01]  /*8ca0*/  FMUL.FTZ R95, R161, R95 ;  /* 0x0000005fa15f7220 */ /* 0x000fe20000410000 */
[-C--:B------:R-:W-:Y:S01]  /*8cb0*/  FMUL.FTZ R97, R149, R34.reuse ;  /* 0x0000002295617220 */ /* 0x080fe20000410000 */
[----:B------:R-:W-:Y:S01]  /*8cc0*/  FADD.FTZ R93, R93, R144 ;  /* 0x000000905d5d7221 */ /* 0x000fe20000010000 */
[----:B------:R-:W-:Y:S01]  /*8cd0*/  FMUL.FTZ R142, R150, R34 ;  /* 0x00000022968e7220 */ /* 0x000fe20000410000 */
[----:B------:R-:W-:Y:S01]  /*8ce0*/  FFMA.FTZ R144, R170, R207, R95 ;  /* 0x000000cfaa907223 */ /* 0x000fe2000001005f */
[----:B------:R-:W-:Y:S01]  /*8cf0*/  FMUL.FTZ R95, R163, R97 ;  /* 0x00000061a35f7220 */ /* 0x000fe20000410000 */
[----:B------:R-:W-:Y:S01]  /*8d00*/  SHF.L.U32 R101, R53, 0x10, RZ ;  /* 0x0000001035657819 */ /* 0x000fe200000006ff */
[----:B------:R-:W-:Y:S01]  /*8d10*/  FMUL.FTZ R209, R151, R32 ;  /* 0x0000002097d17220 */ /* 0x000fe20000410000 */
[----:B------:R-:W-:Y:S01]  /*8d20*/  FADD.FTZ R85, R85, R144 ;  /* 0x0000009055557221 */ /* 0x000fe20000010000 */
[----:B------:R-:W-:Y:S01]  /*8d30*/  FFMA.FTZ R144, R168, R142, R95 ;  /* 0x0000008ea8907223 */ /* 0x000fe2000001005f */
[-C--:B------:R-:W-:Y:S01]  /*8d40*/  FMUL.FTZ R95, R147, R32.reuse ;  /* 0x00000020935f7220 */ /* 0x080fe20000410000 */
[----:B------:R-:W-:Y:S01]  /*8d50*/  FFMA.FTZ R176, R101, -R32, R176 ;  /* 0x8000002065b07223 */ /* 0x000fe200000100b0 */
[----:B------:R-:W-:Y:S01]  /*8d60*/  FMUL.FTZ R111, R165, R209 ;  /* 0x000000d1a56f7220 */ /* 0x000fe20000410000 */
[----:B------:R-:W-:Y:S01]  /*8d70*/  FMUL.FTZ R152, R163, R142 ;  /* 0x0000008ea3987220 */ /* 0x000fe20000410000 */
[----:B------:R-:W-:Y:S01]  /*8d80*/  SHF.L.U32 R99, R51, 0x10, RZ ;  /* 0x0000001033637819 */ /* 0x000fe200000006ff */
[----:B------:R-:W-:Y:S01]  /*8d90*/  FADD.FTZ R85, R85, R144 ;  /* 0x0000009055557221 */ /* 0x000fe20000010000 */
[-C--:B------:R-:W-:Y:S01]  /*8da0*/  FMUL.FTZ R144, R154, R30.reuse ;  /* 0x0000001e9a907220 */ /* 0x080fe20000410000 */
[----:B------:R-:W-:Y:S01]  /*8db0*/  FFMA.FTZ R162, R176, R95, -R111 ;  /* 0x0000005fb0a27223 */ /* 0x000fe2000001086f */
[----:B------:R-:W-:Y:S01]  /*8dc0*/  FFMA.FTZ R152, R168, R97, -R152 ;  /* 0x00000061a8987223 */ /* 0x000fe20000010898 */
[----:B------:R-:W-:Y:S01]  /*8dd0*/  FMUL.FTZ R95, R165, R95 ;  /* 0x0000005fa55f7220 */ /* 0x000fe20000410000 */
[----:B------:R-:W-:Y:S01]  /*8de0*/  FADD.FTZ R93, R93, R148 ;  /* 0x000000945d5d7221 */ /* 0x000fe20000010000 */
[----:B------:R-:W-:Y:S01]  /*8df0*/  SHF.L.U32 R97, R49, 0x10, RZ ;  /* 0x0000001031617819 */ /* 0x000fe200000006ff */
[-C--:B------:R-:W-:Y:S01]  /*8e00*/  FFMA.FTZ R180, R99, -R30.reuse, R180 ;  /* 0x8000001e63b47223 */ /* 0x080fe200000100b4 */
[----:B------:R-:W-:Y:S01]  /*8e10*/  FMUL.FTZ R164, R153, R30 ;  /* 0x0000001e99a47220 */ /* 0x000fe20000410000 */
[C---:B------:R-:W-:Y:S01]  /*8e20*/  FMUL.FTZ R211, R167.reuse, R144 ;  /* 0x00000090a7d37220 */ /* 0x040fe20000410000 */
[----:B------:R-:W-:Y:S01]  /*8e30*/  FMUL.FTZ R148, R160, R24 ;  /* 0x00000018a0947220 */ /* 0x000fe20000410000 */
[----:B------:R-:W-:Y:S01]  /*8e40*/  FFMA.FTZ R158, R176, R209, R95 ;  /* 0x000000d1b09e7223 */ /* 0x000fe2000001005f */
[-C--:B------:R-:W-:Y:S01]  /*8e50*/  FMUL.FTZ R95, R167, R164.reuse ;  /* 0x000000a4a75f7220 */ /* 0x080fe20000410000 */
[C---:B------:R-:W-:Y:S01]  /*8e60*/  FFMA.FTZ R166, R180.reuse, R164, -R211 ;  /* 0x000000a4b4a67223 */ /* 0x040fe200000108d3 */
        /* <DEDUP_REMOVED lines=11> */
[----:B------:R-:W-:Y:S01]  /*8f20*/  FFMA.FTZ R172, R177, R148, R172 ;  /* 0x00000094b1ac7223 */ /* 0x000fe200000100ac */
[-C--:B------:R-:W-:Y:S01]  /*8f30*/  FMUL.FTZ R152, R175, R22.reuse ;  /* 0x00000016af987220 */ /* 0x080fe20000410000 */
[----:B------:R-:W-:Y:S01]  /*8f40*/  FADD.FTZ R166, R93, R166 ;  /* 0x000000a65da67221 */ /* 0x000fe20000010000 */
[----:B------:R-:W-:Y:S01]  /*8f50*/  SHF.L.U32 R93, R45, 0x10, RZ ;  /* 0x000000102d5d7819 */ /* 0x000fe200000006ff */
[----:B------:R-:W-:Y:S01]  /*8f60*/  FADD.FTZ R172, R85, R172 ;  /* 0x000000ac55ac7221 */ /* 0x000fe20000010000 */
[----:B------:R-:W-:Y:S01]  /*8f70*/  SHF.L.U32 R85, R37, 0x10, RZ ;  /* 0x0000001025557819 */ /* 0x000fe200000006ff */
[----:B------:R-:W-:Y:S01]  /*8f80*/  FFMA.FTZ R183, R95, -R22, R183 ;  /* 0x800000165fb77223 */ /* 0x000fe200000100b7 */
[----:B------:R-:W-:Y:S01]  /*8f90*/  FMUL.FTZ R204, R187, R82 ;  /* 0x00000052bbcc7220 */ /* 0x000fe20000410000 */
[----:B------:R-:W-:Y:S01]  /*8fa0*/  FMUL.FTZ R211, R193, R20 ;  /* 0x00000014c1d37220 */ /* 0x000fe20000410000 */
[----:B------:R-:W-:Y:S01]  /*8fb0*/  FMUL.FTZ R158, R197, R22 ;  /* 0x00000016c59e7220 */ /* 0x000fe20000410000 */
[----:B------:R-:W-:Y:S01]  /*8fc0*/  FMUL.FTZ R162, R3, R152 ;  /* 0x0000009803a27220 */ /* 0x000fe20000410000 */
[----:B------:R-:W-:Y:S01]  /*8fd0*/  FFMA.FTZ R200, R128, R188, R83 ;  /* 0x000000bc80c87223 */ /* 0x000fe20000010053 */
[----:B------:R-:W-:Y:S01]  /*8fe0*/  FMUL.FTZ R213, R184, R82 ;  /* 0x00000052b8d57220 */ /* 0x000fe20000410000 */
[-C--:B------:R-:W-:Y:S01]  /*8ff0*/  FFMA.FTZ R182, R93, -R20.reuse, R182 ;  /* 0x800000145db67223 */ /* 0x080fe200000100b6 */
[----:B------:R-:W-:Y:S01]  /*9000*/  FMUL.FTZ R164, R195, R20 ;  /* 0x00000014c3a47220 */ /* 0x000fe20000410000 */
[----:B------:R-:W-:Y:S01]  /*9010*/  FMUL.FTZ R215, R191, R204 ;  /* 0x000000ccbfd77220 */ /* 0x000fe20000410000 */
[----:B------:R-:W-:Y:S01]  /*9020*/  FFMA.FTZ R188, R85, -R82, R188 ;  /* 0x8000005255bc7223 */ /* 0x000fe200000100bc */
[----:B------:R-:W-:Y:S01]  /*9030*/  FMUL.FTZ R83, R185, R211 ;  /* 0x000000d3b9537220 */ /* 0x000fe20000410000 */
[-C--:B------:R-:W-:Y:S01]  /*9040*/  FFMA.FTZ R162, R183, R158.reuse, -R162 ;  /* 0x0000009eb7a27223 */ /* 0x080fe200000108a2 */
[----:B------:R-:W-:Y:S01]  /*9050*/  FMUL.FTZ R158, R3, R158 ;  /* 0x0000009e039e7220 */ /* 0x000fe20000410000 */
[----:B------:R-:W-:Y:S01]  /*9060*/  FADD.FTZ R90, R213, R90 ;  /* 0x0000005ad55a7221 */ /* 0x000fe20000010000 */
[-C--:B------:R-:W-:Y:S01]  /*9070*/  FFMA.FTZ R215, R188, R213.reuse, R215 ;  /* 0x000000d5bcd77223 */ /* 0x080fe200000100d7 */
[----:B------:R-:W-:Y:S01]  /*9080*/  FMUL.FTZ R217, R191, R213 ;  /* 0x000000d5bfd97220 */ /* 0x000fe20000410000 */
[----:B------:R-:W-:Y:S01]  /*9090*/  FFMA.FTZ R174, R182, R164, -R83 ;  /* 0x000000a4b6ae7223 */ /* 0x000fe20000010853 */
[----:B------:R-:W-:Y:S01]  /*90a0*/  FFMA.FTZ R83, R183, R152, R158 ;  /* 0x00000098b7537223 */ /* 0x000fe2000001009e */
[----:B------:R-:W-:Y:S01]  /*90b0*/  FMUL.FTZ R213, R185, R164 ;  /* 0x000000a4b9d57220 */ /* 0x000fe20000410000 */
[----:B------:R-:W-:Y:S01]  /*90c0*/  FADD.FTZ R111, R166, R111 ;  /* 0x0000006fa66f7221 */ /* 0x000fe20000010000 */
[----:B------:R-:W-:Y:S01]  /*90d0*/  FFMA.FTZ R204, R188, R204, -R217 ;  /* 0x000000ccbccc7223 */ /* 0x000fe200000108d9 */
[----:B------:R-:W-:Y:S01]  /*90e0*/  FADD.FTZ R172, R172, R83 ;  /* 0x00000053acac7221 */ /* 0x000fe20000010000 */
[----:B------:R-:W-:Y:S01]  /*90f0*/  FFMA.FTZ R213, R182, R211, R213 ;  /* 0x000000d3b6d57223 */ /* 0x000fe200000100d5 */
[----:B------:R-:W-:Y:S01]  /*9100*/  FADD.FTZ R111, R111, R162 ;  /* 0x000000a26f6f7221 */ /* 0x000fe20000010000 */
[----:B------:R-:W-:Y:S01]  /*9110*/  SHF.L.U32 R83, R35, 0x10, RZ ;  /* 0x0000001023537819 */ /* 0x000fe200000006ff */
[----:B------:R-:W-:Y:S01]  /*9120*/  FFMA.FTZ R200, R129, R194, R200 ;  /* 0x000000c281c87223 */ /* 0x000fe200000100c8 */
[----:B------:R-:W-:Y:S01]  /*9130*/  FADD.FTZ R213, R172, R213 ;  /* 0x000000d5acd57221 */ /* 0x000fe20000010000 */
[----:B------:R-:W-:Y:S01]  /*9140*/  FADD.FTZ R174, R111, R174 ;  /* 0x000000ae6fae7221 */ /* 0x000fe20000010000 */
[-C--:B------:R-:W-:Y:S01]  /*9150*/  FMUL.FTZ R217, R179, R84.reuse ;  /* 0x00000054b3d97220 */ /* 0x080fe20000410000 */
[----:B------:R-:W-:Y:S01]  /*9160*/  FMUL.FTZ R221, R192, R219 ;  /* 0x000000dbc0dd7220 */ /* 0x000fe20000410000 */
[----:B------:R-:W-:Y:S01]  /*9170*/  FADD.FTZ R213, R213, R6 ;  /* 0x00000006d5d57221 */ /* 0x000fe20000010000 */
[----:B------:R-:W-:Y:S01]  /*9180*/  FADD.FTZ R174, R174, R7 ;  /* 0x00000007aeae7221 */ /* 0x000fe20000010000 */
[----:B------:R-:W-:Y:S01]  /*9190*/  FFMA.FTZ R194, R83, -R84, R194 ;  /* 0x8000005453c27223 */ /* 0x000fe200000100c2 */
[----:B------:R-:W-:Y:S01]  /*91a0*/  SHF.L.U32 R111, R33, 0x10, RZ ;  /* 0x00000010216f7819 */ /* 0x000fe200000006ff */
[----:B------:R-:W-:Y:S01]  /*91b0*/  FMUL.FTZ R7, R173, R86 ;  /* 0x00000056ad077220 */ /* 0x000fe20000410000 */
[----:B------:R-:W-:Y:S01]  /*91c0*/  FADD.FTZ R196, RZ, R196 ;  /* 0x000000c4ffc47221 */ /* 0x000fe20000010000 */
[----:B------:R-:W-:Y:S01]  /*91d0*/  FADD.FTZ R174, R174, R5 ;  /* 0x00000005aeae7221 */ /* 0x000fe20000010000 */
[----:B------:R-:W-:Y:S01]  /*91e0*/  FADD.FTZ R213, R213, R4 ;  /* 0x00000004d5d57221 */ /* 0x000fe20000010000 */
[-C--:B------:R-:W-:Y:S01]  /*91f0*/  FMUL.FTZ R158, R192, R217.reuse ;  /* 0x000000d9c09e7220 */ /* 0x080fe20000410000 */
[----:B------:R-:W-:Y:S01]  /*9200*/  FADD.FTZ R113, R217, R113 ;  /* 0x00000071d9717221 */ /* 0x000fe20000010000 */
[----:B------:R-:W-:Y:S01]  /*9210*/  FFMA.FTZ R221, R194, R217, R221 ;  /* 0x000000d9c2dd7223 */ /* 0x000fe200000100dd */
[----:B------:R-:W-:Y:S01]  /*9220*/  FFMA.FTZ R200, R131, R156, R200 ;  /* 0x0000009c83c87223 */ /* 0x000fe200000100c8 */
[-C--:B------:R-:W-:Y:S01]  /*9230*/  FMUL.FTZ R5, R2, R86.reuse ;  /* 0x0000005602057220 */ /* 0x080fe20000410000 */
[----:B------:R-:W-:Y:S01]  /*9240*/  FMUL.FTZ R217, R196, R7 ;  /* 0x00000007c4d97220 */ /* 0x000fe20000410000 */
[----:B------:R-:W-:Y:S01]  /*9250*/  FFMA.FTZ R156, R111, -R86, R156 ;  /* 0x800000566f9c7223 */ /* 0x000fe2000001009c */
[----:B------:R-:W-:Y:S01]  /*9260*/  FADD.FTZ R141, R174, R141 ;  /* 0x0000008dae8d7221 */ /* 0x000fe20000010000 */
[----:B------:R-:W-:Y:S01]  /*9270*/  FADD.FTZ R140, R213, R140 ;  /* 0x0000008cd58c7221 */ /* 0x000fe20000010000 */
[----:B------:R-:W-:Y:S01]  /*9280*/  FADD.FTZ R88, R5, R88 ;  /* 0x0000005805587221 */ /* 0x000fe20000010000 */
[----:B------:R-:W-:Y:S01]  /*9290*/  FFMA.FTZ R217, R156, R5, R217 ;  /* 0x000000059cd97223 */ /* 0x000fe200000100d9 */
[----:B------:R-:W-:Y:S01]  /*92a0*/  FFMA.FTZ R4, R128, -R191, R205 ;  /* 0x800000bf80047223 */ /* 0x000fe200000100cd */
[----:B------:R-:W-:Y:S01]  /*92b0*/  FFMA.FTZ R158, R194, R219, -R158 ;  /* 0x000000dbc29e7223 */ /* 0x000fe2000001089e */
[----:B------:R-:W-:Y:S01]  /*92c0*/  FMUL.FTZ R5, R196, R5 ;  /* 0x00000005c4057220 */ /* 0x000fe20000410000 */
[----:B------:R-:W-:Y:S01]  /*92d0*/  FADD.FTZ R141, R141, R204 ;  /* 0x000000cc8d8d7221 */ /* 0x000fe20000010000 */
[----:B------:R-:W-:Y:S01]  /*92e0*/  FADD.FTZ R140, R140, R215 ;  /* 0x000000d78c8c7221 */ /* 0x000fe20000010000 */
[----:B------:R-:W-:Y:S01]  /*92f0*/  FFMA.FTZ R4, R129, -R192, R4 ;  /* 0x800000c081047223 */ /* 0x000fe20000010004 */
[----:B------:R-:W-:Y:S01]  /*9300*/  FMUL.FTZ R189, R9, R189 ;  /* 0x000000bd09bd7220 */ /* 0x000fe20000410000 */
[----:B------:R-:W-:Y:S01]  /*9310*/  FFMA.FTZ R6, R156, R7, -R5 ;  /* 0x000000079c067223 */ /* 0x000fe20000010805 */
[----:B------:R-:W-:Y:S01]  /*9320*/  FADD.FTZ R141, R141, R158 ;  /* 0x0000009e8d8d7221 */ /* 0x000fe20000010000 */
[----:B------:R-:W-:Y:S01]  /*9330*/  FADD.FTZ R140, R140, R221 ;  /* 0x000000dd8c8c7221 */ /* 0x000fe20000010000 */
[----:B------:R-:W-:Y:S01]  /*9340*/  FFMA.FTZ R7, R131, -R196, R4 ;  /* 0x800000c483077223 */ /* 0x000fe20000010004 */
[----:B------:R-:W-:Y:S01]  /*9350*/  FFMA.FTZ R189, R8, R186, R189 ;  /* 0x000000ba08bd7223 */ /* 0x000fe200000100bd */
[----:B------:R-:W-:Y:S01]  /*9360*/  FADD.FTZ R141, R141, R6 ;  /* 0x000000068d8d7221 */ /* 0x000fe20000010000 */
[----:B------:R-:W-:Y:S01]  /*9370*/  FADD.FTZ R4, R140, R217 ;  /* 0x000000d98c047221 */ /* 0x000fe20000010000 */
[----:B------:R-:W0:Y:S01]  /*9380*/  SHFL.DOWN PT, R205, R200, 0x1, 0x1f ;  /* 0x08201f00c8cd7f89 */ /* 0x000e2200000e0000 */
[----:B------:R-:W-:Y:S01]  /*9390*/  FFMA.FTZ R136, R201, R189, R136 ;  /* 0x000000bdc9887223 */ /* 0x000fe20000010088 */
[C---:B------:R-:W-:Y:S01]  /*93a0*/  FMUL.FTZ R6, R9.reuse, R193 ;  /* 0x000000c109067220 */ /* 0x040fe20000410000 */
[----:B------:R-:W-:Y:S01]  /*93b0*/  FMUL.FTZ R5, R9, R184 ;  /* 0x000000b809057220 */ /* 0x000fe20000410000 */
[----:B------:R-:W1:Y:S01]  /*93c0*/  SHFL.DOWN PT, R162, R7, 0x1, 0x1f ;  /* 0x08201f0007a27f89 */ /* 0x000e6200000e0000 */
[----:B------:R-:W-:Y:S01]  /*93d0*/  FFMA.FTZ R134, R91, R190, R134 ;  /* 0x000000be5b867223 */ /* 0x000fe20000010086 */
[C---:B------:R-:W-:Y:S01]  /*93e0*/  FFMA.FTZ R6, R8.reuse, R195, -R6 ;  /* 0x000000c308067223 */ /* 0x040fe20000010806 */
[CC--:B------:R-:W-:Y:S01]  /*93f0*/  FFMA.FTZ R140, R8.reuse, R187.reuse, -R5 ;  /* 0x000000bb088c7223 */ /* 0x0c0fe20000010805 */
[----:B------:R-:W2:Y:S01]  /*9400*/  SHFL.DOWN PT, R158, R141, 0x1, 0x1f ;  /* 0x08201f008d9e7f89 */ /* 0x000ea200000e0000 */
[----:B------:R-:W-:Y:S01]  /*9410*/  FMUL.FTZ R187, R9, R187 ;  /* 0x000000bb09bb7220 */ /* 0x000fe20000410000 */
[----:B------:R-:W-:Y:S01]  /*9420*/  FMUL.FTZ R185, R185, R6 ;  /* 0x00000006b9b97220 */ /* 0x000fe20000410000 */
[----:B------:R-:W-:Y:S01]  /*9430*/  MOV R6, R200 ;  /* 0x000000c800067202 */ /* 0x000fe20000000f00 */
[----:B------:R-:W3:Y:S01]  /*9440*/  SHFL.DOWN PT, R189, R4, 0x1, 0x1f ;  /* 0x08201f0004bd7f89 */ /* 0x000ee200000e0000 */
[----:B------:R-:W-:Y:S01]  /*9450*/  MOV R5, R141 ;  /* 0x0000008d00057202 */ /* 0x000fe20000000f00 */
[----:B------:R-:W-:Y:S01]  /*9460*/  FFMA.FTZ R187, R8, R184, R187 ;  /* 0x000000b808bb7223 */ /* 0x000fe200000100bb */
[----:B------:R-:W-:Y:S01]  /*9470*/  FMUL.FTZ R191, R191, R140 ;  /* 0x0000008cbfbf7220 */ /* 0x000fe20000410000 */
[C---:B------:R-:W-:Y:S01]  /*9480*/  FMUL.FTZ R195, R9.reuse, R195 ;  /* 0x000000c309c37220 */ /* 0x040fe20000410000 */
[----:B------:R-:W-:Y:S01]  /*9490*/  FADD.FTZ R25, R134, R25 ;  /* 0x0000001986197221 */ /* 0x000fe20000010000 */
[----:B------:R-:W-:Y:S01]  /*94a0*/  FMUL.FTZ R134, R9, R175 ;  /* 0x000000af09867220 */ /* 0x000fe20000410000 */
[----:B------:R-:W-:Y:S01]  /*94b0*/  FFMA.FTZ R188, R188, R187, R191 ;  /* 0x000000bbbcbc7223 */ /* 0x000fe200000100bf */
[C---:B------:R-:W-:Y:S01]  /*94c0*/  FFMA.FTZ R195, R8.reuse, R193, R195 ;  /* 0x000000c108c37223 */ /* 0x040fe200000100c3 */
[----:B------:R-:W-:Y:S01]  /*94d0*/  FFMA.FTZ R136, R87, R186, R136 ;  /* 0x000000ba57887223 */ /* 0x000fe20000010088 */
[-C--:B------:R-:W-:Y:S01]  /*94e0*/  FFMA.FTZ R134, R8, R197.reuse, -R134 ;  /* 0x000000c508867223 */ /* 0x080fe20000010886 */
[C---:B------:R-:W-:Y:S01]  /*94f0*/  FMUL.FTZ R197, R9.reuse, R197 ;  /* 0x000000c509c57220 */ /* 0x040fe20000410000 */
[----:B0-----:R-:W-:Y:S01]  /*9500*/  @!P4 FADD.FTZ R6, R6, R205 ;  /* 0x000000cd0606c221 */ /* 0x001fe20000010000 */
[----:B------:R-:W-:Y:S01]  /*9510*/  FFMA.FTZ R182, R182, R195, R185 ;  /* 0x000000c3b6b67223 */ /* 0x000fe200000100b9 */
[----:B------:R-:W-:Y:S01]  /*9520*/  FMUL.FTZ R185, R9, R179 ;  /* 0x000000b309b97220 */ /* 0x000fe20000410000 */
[----:B------:R-:W-:Y:S01]  /*9530*/  FADD.FTZ R27, R136, R27 ;  /* 0x0000001b881b7221 */ /* 0x000fe20000010000 */
[----:B-1----:R-:W-:Y:S01]  /*9540*/  @!P4 FADD.FTZ R7, R7, R162 ;  /* 0x000000a20707c221 */ /* 0x002fe20000010000 */
[----:B------:R-:W-:Y:S01]  /*9550*/  FMUL.FTZ R136, R3, R134 ;  /* 0x0000008603887220 */ /* 0x000fe20000410000 */
[C---:B------:R-:W-:Y:S01]  /*9560*/  FFMA.FTZ R134, R8.reuse, R175, R197 ;  /* 0x000000af08867223 */ /* 0x040fe200000100c5 */
[-C--:B------:R-:W-:Y:S01]  /*9570*/  FFMA.FTZ R185, R8, R181.reuse, -R185 ;  /* 0x000000b508b97223 */ /* 0x080fe200000108b9 */
[----:B--2---:R-:W-:Y:S01]  /*9580*/  @!P4 FADD.FTZ R5, R5, R158 ;  /* 0x0000009e0505c221 */ /* 0x004fe20000010000 */
[----:B------:R-:W0:Y:S01]  /*9590*/  SHFL.DOWN PT, R162, R7, 0x2, 0x1f ;  /* 0x08401f0007a27f89 */ /* 0x000e2200000e0000 */
[----:B------:R-:W-:Y:S01]  /*95a0*/  FMUL.FTZ R140, R9, R181 ;  /* 0x000000b5098c7220 */ /* 0x000fe20000410000 */
[----:B------:R-:W-:Y:S01]  /*95b0*/  FADD.FTZ R119, R152, R119 ;  /* 0x0000007798777221 */ /* 0x000fe20000010000 */
[----:B---3--:R-:W-:Y:S01]  /*95c0*/  @!P4 FADD.FTZ R4, R189, R4 ;  /* 0x00000004bd04c221 */ /* 0x008fe20000010000 */
[----:B------:R-:W1:Y:S01]  /*95d0*/  SHFL.DOWN PT, R158, R5, 0x2, 0x1f ;  /* 0x08401f00059e7f89 */ /* 0x000e6200000e0000 */
[----:B------:R-:W-:Y:S01]  /*95e0*/  ISETP.GT.AND P4, PT, R77, 0x1d, PT ;  /* 0x0000001d4d00780c */ /* 0x000fe20003f84270 */
[----:B------:R-:W-:Y:S01]  /*95f0*/  FFMA.FTZ R134, R183, R134, R136 ;  /* 0x00000086b7867223 */ /* 0x000fe20000010088 */
[----:B------:R-:W-:Y:S01]  /*9600*/  FADD.FTZ R96, R148, R96 ;  /* 0x0000006094607221 */ /* 0x000fe20000010000 */
[----:B------:R-:W2:Y:S01]  /*9610*/  SHFL.DOWN PT, R189, R6, 0x2, 0x1f ;  /* 0x08401f0006bd7f89 */ /* 0x000ea200000e0000 */
[----:B------:R-:W-:Y:S01]  /*9620*/  FMUL.FTZ R185, R192, R185 ;  /* 0x000000b9c0b97220 */ /* 0x000fe20000410000 */
[----:B------:R-:W-:Y:S01]  /*9630*/  FFMA.FTZ R3, R8, R179, R140 ;  /* 0x000000b308037223 */ /* 0x000fe2000001008c */
[----:B------:R-:W-:Y:S01]  /*9640*/  FFMA.FTZ R141, R85, R184, R188 ;  /* 0x000000b8558d7223 */ /* 0x000fe200000100bc */
[----:B------:R-:W3:Y:S01]  /*9650*/  SHFL.DOWN PT, R187, R4, 0x2, 0x1f ;  /* 0x08401f0004bb7f89 */ /* 0x000ee200000e0000 */
[----:B------:R-:W-:Y:S01]  /*9660*/  FFMA.FTZ R140, R95, R175, R134 ;  /* 0x000000af5f8c7223 */ /* 0x000fe20000010086 */
[----:B------:R-:W-:Y:S01]  /*9670*/  FFMA.FTZ R194, R194, R3, R185 ;  /* 0x00000003c2c27223 */ /* 0x000fe200000100b9 */
[----:B------:R-:W-:Y:S01]  /*9680*/  FMUL.FTZ R3, R9, R2 ;  /* 0x0000000209037220 */ /* 0x000fe20000410000 */
[----:B------:R-:W-:Y:S01]  /*9690*/  FADD.FTZ R52, R141, R52 ;  /* 0x000000348d347221 */ /* 0x000fe20000010000 */
[----:B------:R-:W-:Y:S01]  /*96a0*/  FADD.FTZ R23, R140, R23 ;  /* 0x000000178c177221 */ /* 0x000fe20000010000 */
[----:B------:R-:W-:Y:S01]  /*96b0*/  FADD.FTZ R123, R142, R123 ;  /* 0x0000007b8e7b7221 */ /* 0x000fe20000010000 */
[-C--:B------:R-:W-:Y:S01]  /*96c0*/  FFMA.FTZ R141, R8, R173.reuse, -R3 ;  /* 0x000000ad088d7223 */ /* 0x080fe20000010803 */
[C---:B------:R-:W-:Y:S01]  /*96d0*/  FMUL.FTZ R3, R9.reuse, R160 ;  /* 0x000000a009037220 */ /* 0x040fe20000410000 */
[----:B------:R-:W-:Y:S01]  /*96e0*/  FMUL.FTZ R173, R9, R173 ;  /* 0x000000ad09ad7220 */ /* 0x000fe20000410000 */
[----:B------:R-:W-:Y:S01]  /*96f0*/  FFMA.FTZ R193, R93, R193, R182 ;  /* 0x000000c15dc17223 */ /* 0x000fe200000100b6 */
[----:B------:R-:W-:Y:S01]  /*9700*/  FMUL.FTZ R141, R196, R141 ;  /* 0x0000008dc48d7220 */ /* 0x000fe20000410000 */
[----:B0-----:R-:W-:Y:S01]  /*9710*/  @!P4 FADD.FTZ R7, R7, R162 ;  /* 0x000000a20707c221 */ /* 0x001fe20000010000 */
[CC--:B------:R-:W-:Y:S01]  /*9720*/  FFMA.FTZ R134, R8.reuse, R199.reuse, -R3 ;  /* 0x000000c708867223 */ /* 0x0c0fe20000010803 */
        /* <DEDUP_REMOVED lines=14> */
[----:B------:R-:W-:Y:S01]  /*9810*/  FMUL.FTZ R3, R9, R154 ;  /* 0x0000009a09037220 */ /* 0x000fe20000410000 */
[----:B------:R-:W3:Y:S01]  /*9820*/  SHFL.DOWN PT, R181, R4, 0x4, 0x1f ;  /* 0x08801f0004b57f89 */ /* 0x000ee200000e0000 */
[----:B------:R-:W-:Y:S01]  /*9830*/  FFMA.FTZ R169, R111, R2, R156 ;  /* 0x000000026fa97223 */ /* 0x000fe2000001009c */
[----:B------:R-:W-:Y:S01]  /*9840*/  FADD.FTZ R46, R141, R46 ;  /* 0x0000002e8d2e7221 */ /* 0x000fe20000010000 */
[CC--:B------:R-:W-:Y:S01]  /*9850*/  FFMA.FTZ R2, R8.reuse, R153.reuse, -R3 ;  /* 0x0000009908027223 */ /* 0x0c0fe20000010803 */
[C---:B------:R-:W-:Y:S01]  /*9860*/  FMUL.FTZ R3, R9.reuse, R150 ;  /* 0x0000009609037220 */ /* 0x040fe20000410000 */
[----:B------:R-:W-:Y:S01]  /*9870*/  FMUL.FTZ R153, R9, R153 ;  /* 0x0000009909997220 */ /* 0x000fe20000410000 */
[----:B------:R-:W-:Y:S01]  /*9880*/  FFMA.FTZ R194, R83, R179, R194 ;  /* 0x000000b353c27223 */ /* 0x000fe200000100c2 */
[----:B------:R-:W-:Y:S01]  /*9890*/  FMUL.FTZ R167, R167, R2 ;  /* 0x00000002a7a77220 */ /* 0x000fe20000410000 */
[----:B------:R-:W-:Y:S01]  /*98a0*/  FMUL.FTZ R2, R9, R151 ;  /* 0x0000009709027220 */ /* 0x000fe20000410000 */
[C---:B------:R-:W-:Y:S01]  /*98b0*/  FFMA.FTZ R153, R8.reuse, R154, R153 ;  /* 0x0000009a08997223 */ /* 0x040fe20000010099 */
[----:B------:R-:W-:Y:S01]  /*98c0*/  FADD.FTZ R94, R211, R94 ;  /* 0x0000005ed35e7221 */ /* 0x000fe20000010000 */
[----:B------:R-:W-:Y:S01]  /*98d0*/  FADD.FTZ R48, R193, R48 ;  /* 0x00000030c1307221 */ /* 0x000fe20000010000 */
[----:B0-----:R-:W-:Y:S01]  /*98e0*/  @!P4 FADD.FTZ R7, R7, R152 ;  /* 0x000000980707c221 */ /* 0x001fe20000010000 */
[-C--:B------:R-:W-:Y:S01]  /*98f0*/  FFMA.FTZ R2, R8, R147.reuse, -R2 ;  /* 0x0000009308027223 */ /* 0x080fe20000010802 */
[----:B------:R-:W-:Y:S01]  /*9900*/  FMUL.FTZ R147, R9, R147 ;  /* 0x0000009309937220 */ /* 0x000fe20000410000 */
[----:B------:R-:W-:Y:S01]  /*9910*/  FFMA.FTZ R180, R180, R153, R167 ;  /* 0x00000099b4b47223 */ /* 0x000fe200000100a7 */
[----:B-1----:R-:W-:Y:S01]  /*9920*/  @!P4 FADD.FTZ R5, R5, R148 ;  /* 0x000000940505c221 */ /* 0x002fe20000010000 */
[----:B------:R-:W0:Y:S01]  /*9930*/  SHFL.DOWN PT, R136, R7, 0x8, 0x1f ;  /* 0x09001f0007887f89 */ /* 0x000e2200000e0000 */
[----:B------:R-:W-:Y:S01]  /*9940*/  FFMA.FTZ R147, R8, R151, R147 ;  /* 0x0000009708937223 */ /* 0x000fe20000010093 */
[----:B------:R-:W-:Y:S01]  /*9950*/  FMUL.FTZ R165, R165, R2 ;  /* 0x00000002a5a57220 */ /* 0x000fe20000410000 */
[----:B--2---:R-:W-:Y:S01]  /*9960*/  @!P4 FADD.FTZ R6, R6, R183 ;  /* 0x000000b70606c221 */ /* 0x004fe20000010000 */
[----:B------:R-:W1:Y:S01]  /*9970*/  SHFL.DOWN PT, R134, R5, 0x8, 0x1f ;  /* 0x09001f0005867f89 */ /* 0x000e6200000e0000 */
[----:B------:R-:W-:Y:S01]  /*9980*/  FFMA.FTZ R2, R8, R149, -R3 ;  /* 0x0000009508027223 */ /* 0x000fe20000010803 */
[----:B------:R-:W-:Y:S01]  /*9990*/  FFMA.FTZ R176, R176, R147, R165 ;  /* 0x00000093b0b07223 */ /* 0x000fe200000100a5 */
[----:B---3--:R-:W-:Y:S01]  /*99a0*/  @!P4 FADD.FTZ R4, R4, R181 ;  /* 0x000000b50404c221 */ /* 0x008fe20000010000 */
[----:B------:R-:W2:Y:S01]  /*99b0*/  SHFL.DOWN PT, R175, R6, 0x8, 0x1f ;  /* 0x09001f0006af7f89 */ /* 0x000ea200000e0000 */
[----:B------:R-:W-:Y:S01]  /*99c0*/  ISETP.GT.AND P4, PT, R77, 0x17, PT ;  /* 0x000000174d00780c */ /* 0x000fe20003f84270 */
[----:B------:R-:W-:Y:S01]  /*99d0*/  FMUL.FTZ R3, R9, R145 ;  /* 0x0000009109037220 */ /* 0x000fe20000410000 */
[----:B------:R-:W-:Y:S01]  /*99e0*/  FMUL.FTZ R163, R163, R2 ;  /* 0x00000002a3a37220 */ /* 0x000fe20000410000 */
[----:B------:R-:W3:Y:S01]  /*99f0*/  SHFL.DOWN PT, R173, R4, 0x8, 0x1f ;  /* 0x09001f0004ad7f89 */ /* 0x000ee200000e0000 */
[C---:B------:R-:W-:Y:S01]  /*9a00*/  FMUL.FTZ R149, R9.reuse, R149 ;  /* 0x0000009509957220 */ /* 0x040fe20000410000 */
[CC--:B------:R-:W-:Y:S01]  /*9a10*/  FFMA.FTZ R2, R8.reuse, R13.reuse, -R3 ;  /* 0x0000000d08027223 */ /* 0x0c0fe20000010803 */
[C---:B------:R-:W-:Y:S01]  /*9a20*/  FMUL.FTZ R3, R9.reuse, R146 ;  /* 0x0000009209037220 */ /* 0x040fe20000410000 */
[----:B------:R-:W-:Y:S01]  /*9a30*/  FMUL.FTZ R13, R9, R13 ;  /* 0x0000000d090d7220 */ /* 0x000fe20000410000 */
[C---:B------:R-:W-:Y:S01]  /*9a40*/  FFMA.FTZ R149, R8.reuse, R150, R149 ;  /* 0x0000009608957223 */ /* 0x040fe20000010095 */
[----:B------:R-:W-:Y:S01]  /*9a50*/  FMUL.FTZ R161, R161, R2 ;  /* 0x00000002a1a17220 */ /* 0x000fe20000410000 */
[----:B------:R-:W-:Y:S01]  /*9a60*/  FMUL.FTZ R2, R9, R155 ;  /* 0x0000009b09027220 */ /* 0x000fe20000410000 */
[----:B------:R-:W-:Y:S01]  /*9a70*/  FFMA.FTZ R13, R8, R145, R13 ;  /* 0x00000091080d7223 */ /* 0x000fe2000001000d */
[----:B------:R-:W-:Y:S01]  /*9a80*/  FFMA.FTZ R168, R168, R149, R163 ;  /* 0x00000095a8a87223 */ /* 0x000fe200000100a3 */
[----:B------:R-:W-:Y:S01]  /*9a90*/  FFMA.FTZ R180, R99, R154, R180 ;  /* 0x0000009a63b47223 */ /* 0x000fe200000100b4 */
[----:B------:R-:W-:Y:S01]  /*9aa0*/  FFMA.FTZ R2, R8, R135, -R2 ;  /* 0x0000008708027223 */ /* 0x000fe20000010802 */
[----:B0-----:R-:W-:Y:S01]  /*9ab0*/  @!P4 FADD.FTZ R7, R7, R136 ;  /* 0x000000880707c221 */ /* 0x001fe20000010000 */
[----:B------:R-:W-:Y:S01]  /*9ac0*/  FFMA.FTZ R170, R170, R13, R161 ;  /* 0x0000000daaaa7223 */ /* 0x000fe200000100a1 */
[----:B------:R-:W-:Y:S01]  /*9ad0*/  FFMA.FTZ R151, R101, R151, R176 ;  /* 0x0000009765977223 */ /* 0x000fe200000100b0 */
[----:B------:R-:W-:Y:S01]  /*9ae0*/  FMUL.FTZ R136, R157, R2 ;  /* 0x000000029d887220 */ /* 0x000fe20000410000 */
[----:B-1----:R-:W-:Y:S01]  /*9af0*/  @!P4 FADD.FTZ R5, R5, R134 ;  /* 0x000000860505c221 */ /* 0x002fe20000010000 */
[----:B------:R-:W0:Y:S01]  /*9b00*/  SHFL.DOWN PT, R142, R7, 0x10, 0x1f ;  /* 0x0a001f00078e7f89 */ /* 0x000e2200000e0000 */
[-C--:B------:R-:W-:Y:S01]  /*9b10*/  FFMA.FTZ R134, R8, R133.reuse, -R3 ;  /* 0x0000008508867223 */ /* 0x080fe20000010803 */
[----:B------:R-:W-:Y:S01]  /*9b20*/  FMUL.FTZ R3, R9, R10 ;  /* 0x0000000a09037220 */ /* 0x000fe20000410000 */
[----:B--2---:R-:W-:Y:S01]  /*9b30*/  @!P4 FADD.FTZ R6, R6, R175 ;  /* 0x000000af0606c221 */ /* 0x004fe20000010000 */
[----:B------:R-:W1:Y:S01]  /*9b40*/  SHFL.DOWN PT, R140, R5, 0x10, 0x1f ;  /* 0x0a001f00058c7f89 */ /* 0x000e6200000e0000 */
[----:B------:R-:W-:Y:S01]  /*9b50*/  FMUL.FTZ R159, R159, R134 ;  /* 0x000000869f9f7220 */ /* 0x000fe20000410000 */
[----:B------:R-:W-:Y:S01]  /*9b60*/  FMUL.FTZ R133, R9, R133 ;  /* 0x0000008509857220 */ /* 0x000fe20000410000 */
[----:B---3--:R-:W-:Y:S01]  /*9b70*/  @!P4 FADD.FTZ R4, R4, R173 ;  /* 0x000000ad0404c221 */ /* 0x008fe20000010000 */
[----:B------:R-:W2:Y:S01]  /*9b80*/  SHFL.DOWN PT, R147, R6, 0x10, 0x1f ;  /* 0x0a001f0006937f89 */ /* 0x000ea200000e0000 */
[----:B------:R-:W-:Y:S01]  /*9b90*/  ISETP.GT.AND P4, PT, R77, 0xf, PT ;  /* 0x0000000f4d00780c */ /* 0x000fe20003f84270 */
[C---:B------:R-:W-:Y:S01]  /*9ba0*/  FMUL.FTZ R134, R9.reuse, R135 ;  /* 0x0000008709867220 */ /* 0x040fe20000410000 */
[-C--:B------:R-:W-:Y:S01]  /*9bb0*/  FMUL.FTZ R9, R9, R139.reuse ;  /* 0x0000008b09097220 */ /* 0x080fe20000410000 */
[----:B------:R-:W3:Y:S01]  /*9bc0*/  SHFL.DOWN PT, R141, R4, 0x10, 0x1f ;  /* 0x0a001f00048d7f89 */ /* 0x000ee200000e0000 */
[C---:B------:R-:W-:Y:S01]  /*9bd0*/  FFMA.FTZ R2, R8.reuse, R139, -R3 ;  /* 0x0000008b08027223 */ /* 0x040fe20000010803 */
[C---:B------:R-:W-:Y:S01]  /*9be0*/  FFMA.FTZ R133, R8.reuse, R146, R133 ;  /* 0x0000009208857223 */ /* 0x040fe20000010085 */
[C---:B------:R-:W-:Y:S01]  /*9bf0*/  FFMA.FTZ R134, R8.reuse, R155, R134 ;  /* 0x0000009b08867223 */ /* 0x040fe20000010086 */
[----:B------:R-:W-:Y:S01]  /*9c00*/  FFMA.FTZ R8, R8, R10, R9 ;  /* 0x0000000a08087223 */ /* 0x000fe20000010009 */
        /* <DEDUP_REMOVED lines=41> */
.L_x_12614:
[----:B------:R-:W-:Y:S05]  /*9ea0*/  BSYNC B0 ;  /* 0x0000000000007941 */ /* 0x000fea0003800000 */
.L_x_12613:
        /* <DEDUP_REMOVED lines=14> */
.L_x_12600:
        /* <DEDUP_REMOVED lines=40> */
[C---:B------:R-:W-:Y:S01]  /*a210*/  LOP3.LUT R14, R18.reuse, 0x40, RZ, 0xfc, !PT ;  /* 0x00000040120e7812 */ /* 0x040fe200078efcff */
[----:B------:R-:W-:Y:S01]  /*a220*/  ULDC.64 UR30, c[0x0][0x388] ;  /* 0x0000e200001e7ab9 */ /* 0x000fe20000000a00 */
[C---:B------:R-:W-:Y:S01]  /*a230*/  LOP3.LUT R13, R18.reuse, 0x60, RZ, 0xfc, !PT ;  /* 0x00000060120d7812 */ /* 0x040fe200078efcff */
[----:B------:R-:W-:Y:S01]  /*a240*/  ULDC.64 UR26, c[0x0][0x3a8] ;  /* 0x0000ea00001a7ab9 */ /* 0x000fe20000000a00 */
[C---:B------:R-:W-:Y:S02]  /*a250*/  LOP3.LUT R12, R18.reuse, 0x80, RZ, 0xfc, !PT ;  /* 0x00000080120c7812 */ /* 0x040fe400078efcff */
[C---:B------:R-:W-:Y:S01]  /*a260*/  LOP3.LUT R11, R18.reuse, 0xa0, RZ, 0xfc, !PT ;  /* 0x000000a0120b7812 */ /* 0x040fe200078efcff */
[----:B------:R-:W4:Y:S01]  /*a270*/  @!P1 LDG.E.U16 R33, desc[UR32][R30.64+0x40] ;  /* 0x000040201e219981 */ /* 0x000f22000c1e1500 */
[----:B------:R-:W-:-:S02]  /*a280*/  LOP3.LUT R10, R18, 0xc0, RZ, 0xfc, !PT ;  /* 0x000000c0120a7812 */ /* 0x000fc400078efcff */
[----:B------:R-:W-:Y:S02]  /*a290*/  ISETP.GE.AND P0, PT, R14, UR28, PT ;  /* 0x0000001c0e007c0c */ /* 0x000fe4000bf06270 */
[C---:B------:R-:W-:Y:S02]  /*a2a0*/  LOP3.LUT R9, R18.reuse, 0xe0, RZ, 0xfc, !PT ;  /* 0x000000e012097812 */ /* 0x040fe400078efcff */
        /* <DEDUP_REMOVED lines=8> */
[----:B------:R-:W5:Y:S01]  /*a330*/  @!P4 LDG.E.U16 R35, desc[UR32][R30.64+0xc0] ;  /* 0x0000c0201e23c981 */ /* 0x000f62000c1e1500 */
[C---:B01----:R-:W-:Y:S02]  /*a340*/  LOP3.LUT R7, R18.reuse, 0x120, RZ, 0xfc, !PT ;  /* 0x0000012012077812 */ /* 0x043fe400078efcff */
        /* <DEDUP_REMOVED lines=24> */
[----:B------:R-:W5:Y:S01]  /*a4d0*/  @!P1 LDG.E.U16 R47, desc[UR32][R30.64+0x3c0] ;  /* 0x0003c0201e2f9981 */ /* 0x000f62000c1e1500 */
[----:B------:R-:W-:-:S02]  /*a4e0*/  UMOV UR6, 0x400 ;  /* 0x0000040000067882 */ /* 0x000fc40000000000 */
[----:B--2---:R-:W-:Y:S01]  /*a4f0*/  ULEA UR29, UR21, UR6, 0x18 ;  /* 0x00000006151d7291 */ /* 0x004fe2000f8ec03f */
[----:B---3--:R-:W-:Y:S04]  /*a500*/  STS.U16 [R75], R20 ;  /* 0x000000144b007388 */ /* 0x008fe80000000400 */
        /* <DEDUP_REMOVED lines=20> */
[----:B------:R-:W-:Y:S04]  /*a650*/  LDS.U16 R31, [R59+0x10] ;  /* 0x000010003b1f7984 */ /* 0x000fe80000000400 */
[----:B------:R-:W-:Y:S01]  /*a660*/  LDS.U16 R32, [R59+0x12] ;  /* 0x000012003b207984 */ /* 0x000fe20000000400 */
[----:B0-----:R-:W-:-:S05]  /*a670*/  SHF.L.U32 R20, R20, 0x10, RZ ;  /* 0x0000001014147819 */ /* 0x001fca00000006ff */
[----:B------:R-:W-:Y:S02]  /*a680*/  FADD.FTZ R33, R20, UR4 ;  /* 0x0000000414217e21 */ /* 0x000fe40008010000 */
[----:B------:R-:W0:Y:S01]  /*a690*/  LDS.U16 R20, [R59+0x8] ;  /* 0x000008003b147984 */ /* 0x000e220000000400 */
[----:B-1----:R-:W-:Y:S02]  /*a6a0*/  SHF.L.U32 R24, R24, 0x10, RZ ;  /* 0x0000001018187819 */ /* 0x002fe400000006ff */
[----:B--2---:R-:W-:-:S03]  /*a6b0*/  SHF.L.U32 R22, R22, 0x10, RZ ;  /* 0x0000001016167819 */ /* 0x004fc600000006ff */
[----:B------:R-:W-:Y:S02]  /*a6c0*/  FADD.FTZ R35, R24, UR4 ;  /* 0x0000000418237e21 */ /* 0x000fe40008010000 */
[----:B------:R-:W1:Y:S01]  /*a6d0*/  LDS.U16 R24, [R59+0xc] ;  /* 0x00000c003b187984 */ /* 0x000e620000000400 */
[----:B------:R-:W-:Y:S01]  /*a6e0*/  FADD.FTZ R34, R22, UR4 ;  /* 0x0000000416227e21 */ /* 0x000fe20008010000 */
[----:B------:R-:W-:Y:S02]  /*a6f0*/  FSETP.GTU.FTZ.AND P1, PT, R33, 20, PT ;  /* 0x41a000002100780b */ /* 0x000fe40003f3c000 */
[----:B------:R-:W-:Y:S01]  /*a700*/  FSETP.GTU.FTZ.AND P5, PT, R35, 20, PT ;  /* 0x41a000002300780b */ /* 0x000fe20003fbc000 */
[----:B------:R-:W2:Y:S01]  /*a710*/  LDS.U16 R22, [R59+0xa] ;  /* 0x00000a003b167984 */ /* 0x000ea20000000400 */
[----:B------:R-:W-:Y:S02]  /*a720*/  FSETP.GTU.FTZ.AND P6, PT, R34, 20, PT ;  /* 0x41a000002200780b */ /* 0x000fe40003fdc000 */
[----:B---3--:R-:W-:-:S05]  /*a730*/  SHF.L.U32 R30, R30, 0x10, RZ ;  /* 0x000000101e1e7819 */ /* 0x008fca00000006ff */
[----:B------:R-:W-:Y:S02]  /*a740*/  FADD.FTZ R36, R30, UR4 ;  /* 0x000000041e247e21 */ /* 0x000fe40008010000 */
[----:B------:R-:W3:Y:S01]  /*a750*/  LDS.U16 R30, [R59+0xe] ;  /* 0x00000e003b1e7984 */ /* 0x000ee20000000400 */
[----:B------:R-:W-:Y:S01]  /*a760*/  @!P1 FMUL.FTZ R33, R33, -1.4426950216293334961 ;  /* 0xbfb8aa3b21219820 */ /* 0x000fe20000410000 */
[----:B------:R-:W-:Y:S02]  /*a770*/  @!P5 FMUL.FTZ R35, R35, -1.4426950216293334961 ;  /* 0xbfb8aa3b2323d820 */ /* 0x000fe40000410000 */
[----:B------:R-:W-:-:S03]  /*a780*/  @!P6 FMUL.FTZ R34, R34, -1.4426950216293334961 ;  /* 0xbfb8aa3b2222e820 */ /* 0x000fc60000410000 */
[----:B------:R-:W4:Y:S01]  /*a790*/  @!P1 MUFU.EX2 R33, R33 ;  /* 0x0000002100219308 */ /* 0x000f220000000800 */
[----:B0-----:R-:W-:-:S07]  /*a7a0*/  SHF.L.U32 R20, R20, 0x10, RZ ;  /* 0x0000001014147819 */ /* 0x001fce00000006ff */
[----:B------:R-:W0:Y:S01]  /*a7b0*/  @!P6 MUFU.EX2 R34, R34 ;  /* 0x000000220022e308 */ /* 0x000e220000000800 */
[----:B------:R-:W-:-:S07]  /*a7c0*/  FADD.FTZ R20, R20, UR4 ;  /* 0x0000000414147e21 */ /* 0x000fce0008010000 */
[----:B------:R-:W5:Y:S01]  /*a7d0*/  @!P5 MUFU.EX2 R35, R35 ;  /* 0x000000230023d308 */ /* 0x000f620000000800 */
[----:B------:R-:W-:Y:S02]  /*a7e0*/  FSETP.GTU.FTZ.AND P4, PT, R20, 20, PT ;  /* 0x41a000001400780b */ /* 0x000fe40003f9c000 */
[----:B-1----:R-:W-:Y:S01]  /*a7f0*/  SHF.L.U32 R24, R24, 0x10, RZ ;  /* 0x0000001018187819 */ /* 0x002fe200000006ff */
[----:B----4-:R-:W-:-:S04]  /*a800*/  @!P1 FADD.FTZ R33, R33, 1 ;  /* 0x3f80000021219421 */ /* 0x010fc80000010000 */
[----:B------:R-:W-:Y:S01]  /*a810*/  FADD.FTZ R24, R24, UR4 ;  /* 0x0000000418187e21 */ /* 0x000fe20008010000 */
[----:B0-----:R-:W-:Y:S01]  /*a820*/  @!P6 FADD.FTZ R34, R34, 1 ;  /* 0x3f8000002222e421 */ /* 0x001fe20000010000 */
[----:B------:R-:W0:Y:S04]  /*a830*/  @!P1 MUFU.RCP R38, R33 ;  /* 0x0000002100269308 */ /* 0x000e280000001000 */
[----:B------:R-:W-:Y:S01]  /*a840*/  @!P4 FMUL.FTZ R20, R20, -1.4426950216293334961 ;  /* 0xbfb8aa3b1414c820 */ /* 0x000fe20000410000 */
[----:B-----5:R-:W-:-:S03]  /*a850*/  @!P5 FADD.FTZ R35, R35, 1 ;  /* 0x3f8000002323d421 */ /* 0x020fc60000010000 */
[----:B------:R-:W1:Y:S01]  /*a860*/  @!P6 MUFU.RCP R37, R34 ;  /* 0x000000220025e308 */ /* 0x000e620000001000 */
[----:B------:R-:W-:-:S07]  /*a870*/  FSETP.GTU.FTZ.AND P2, PT, R24, 20, PT ;  /* 0x41a000001800780b */ /* 0x000fce0003f5c000 */
[----:B------:R-:W4:Y:S01]  /*a880*/  @!P5 MUFU.RCP R40, R35 ;  /* 0x000000230028d308 */ /* 0x000f220000001000 */
[----:B--2---:R-:W-:-:S07]  /*a890*/  SHF.L.U32 R22, R22, 0x10, RZ ;  /* 0x0000001016167819 */ /* 0x004fce00000006ff */
[----:B------:R-:W2:Y:S01]  /*a8a0*/  @!P4 MUFU.EX2 R20, R20 ;  /* 0x000000140014c308 */ /* 0x000ea20000000800 */
[----:B---3--:R-:W-:Y:S02]  /*a8b0*/  SHF.L.U32 R30, R30, 0x10, RZ ;  /* 0x000000101e1e7819 */ /* 0x008fe400000006ff */
[----:B------:R-:W-:Y:S02]  /*a8c0*/  SHF.L.U32 R31, R31, 0x10, RZ ;  /* 0x000000101f1f7819 */ /* 0x000fe400000006ff */
[----:B------:R-:W-:Y:S01]  /*a8d0*/  SHF.L.U32 R32, R32, 0x10, RZ ;  /* 0x0000001020207819 */ /* 0x000fe200000006ff */
[----:B------:R-:W-:Y:S01]  /*a8e0*/  FADD.FTZ R22, R22, UR4 ;  /* 0x0000000416167e21 */ /* 0x000fe20008010000 */
[----:B------:R-:W-:Y:S01]  /*a8f0*/  FADD.FTZ R30, R30, UR4 ;  /* 0x000000041e1e7e21 */ /* 0x000fe20008010000 */
[----:B------:R-:W-:Y:S01]  /*a900*/  FADD.FTZ R31, R31, UR4 ;  /* 0x000000041f1f7e21 */ /* 0x000fe20008010000 */
[----:B------:R-:W-:Y:S01]  /*a910*/  @!P2 FMUL.FTZ R24, R24, -1.4426950216293334961 ;  /* 0xbfb8aa3b1818a820 */ /* 0x000fe20000410000 */
[----:B------:R-:W-:Y:S01]  /*a920*/  FADD.FTZ R32, R32, UR4 ;  /* 0x0000000420207e21 */ /* 0x000fe20008010000 */
[----:B0-----:R-:W-:Y:S01]  /*a930*/  @!P1 FMUL.FTZ R15, R15, R38 ;  /* 0x000000260f0f9220 */ /* 0x001fe20000410000 */
[----:B-1----:R-:W-:Y:S01]  /*a940*/  @!P6 FMUL.FTZ R26, R26, R37 ;  /* 0x000000251a1ae220 */ /* 0x002fe20000410000 */
[----:B----4-:R-:W-:Y:S01]  /*a950*/  @!P5 FMUL.FTZ R17, R17, R40 ;  /* 0x000000281111d220 */ /* 0x010fe20000410000 */
[----:B------:R-:W-:Y:S01]  /*a960*/  FSETP.GTU.FTZ.AND P3, PT, R22, 20, PT ;  /* 0x41a000001600780b */ /* 0x000fe20003f7c000 */
[----:B------:R-:W0:Y:S01]  /*a970*/  @!P2 MUFU.EX2 R24, R24 ;  /* 0x000000180018a308 */ /* 0x000e220000000800 */
[----:B------:R-:W-:Y:S01]  /*a980*/  FSETP.GTU.FTZ.AND P1, PT, R30, 20, PT ;  /* 0x41a000001e00780b */ /* 0x000fe20003f3c000 */
[----:B--2---:R-:W-:Y:S01]  /*a990*/  @!P4 FADD.FTZ R20, R20, 1 ;  /* 0x3f8000001414c421 */ /* 0x004fe20000010000 */
[----:B------:R-:W-:-:S02]  /*a9a0*/  FSETP.GTU.FTZ.AND P6, PT, R31, 20, PT ;  /* 0x41a000001f00780b */ /* 0x000fc40003fdc000 */
[----:B------:R-:W-:Y:S02]  /*a9b0*/  FSETP.GTU.FTZ.AND P5, PT, R32, 20, PT ;  /* 0x41a000002000780b */ /* 0x000fe40003fbc000 */
[----:B------:R-:W-:Y:S01]  /*a9c0*/  FSETP.GTU.FTZ.AND P0, PT, R36, 20, PT ;  /* 0x41a000002400780b */ /* 0x000fe20003f1c000 */
[----:B------:R-:W1:Y:S04]  /*a9d0*/  @!P4 MUFU.RCP R20, R20 ;  /* 0x000000140014c308 */ /* 0x000e680000001000 */
[----:B------:R-:W-:Y:S02]  /*a9e0*/  @!P3 FMUL.FTZ R22, R22, -1.4426950216293334961 ;  /* 0xbfb8aa3b1616b820 */ /* 0x000fe40000410000 */
[----:B------:R-:W-:Y:S02]  /*a9f0*/  @!P1 FMUL.FTZ R30, R30, -1.4426950216293334961 ;  /* 0xbfb8aa3b1e1e9820 */ /* 0x000fe40000410000 */
[----:B------:R-:W-:-:S02]  /*aa00*/  @!P6 FMUL.FTZ R31, R31, -1.4426950216293334961 ;  /* 0xbfb8aa3b1f1fe820 */ /* 0x000fc40000410000 */
[----:B------:R-:W-:Y:S01]  /*aa10*/  @!P5 FMUL.FTZ R32, R32, -1.4426950216293334961 ;  /* 0xbfb8aa3b2020d820 */ /* 0x000fe20000410000 */
[----:B0-----:R-:W-:Y:S01]  /*aa20*/  @!P2 FADD.FTZ R24, R24, 1 ;  /* 0x3f8000001818a421 */ /* 0x001fe20000010000 */
[----:B------:R-:W-:Y:S01]  /*aa30*/  @!P0 FMUL.FTZ R36, R36, -1.4426950216293334961 ;  /* 0xbfb8aa3b24248820 */ /* 0x000fe20000410000 */
[----:B------:R-:W0:Y:S08]  /*aa40*/  @!P3 MUFU.EX2 R22, R22 ;  /* 0x000000160016b308 */ /* 0x000e300000000800 */
[----:B------:R-:W2:Y:S01]  /*aa50*/  @!P1 MUFU.EX2 R30, R30 ;  /* 0x0000001e001e9308 */ /* 0x000ea20000000800 */
[----:B-1----:R-:W-:-:S02]  /*aa60*/  @!P4 FMUL.FTZ R19, R19, R20 ;  /* 0x000000141313c220 */ /* 0x002fc40000410000 */
[----:B------:R-:W1:Y:S05]  /*aa70*/  LDS.U16 R20, [R59+0x14] ;  /* 0x000014003b147984 */ /* 0x000e6a0000000400 */
[----:B------:R-:W3:Y:S08]  /*aa80*/  @!P6 MUFU.EX2 R31, R31 ;  /* 0x0000001f001fe308 */ /* 0x000ef00000000800 */
[----:B------:R-:W4:Y:S08]  /*aa90*/  @!P5 MUFU.EX2 R32, R32 ;  /* 0x000000200020d308 */ /* 0x000f300000000800 */
[----:B------:R-:W5:Y:S08]  /*aaa0*/  @!P0 MUFU.EX2 R36, R36 ;  /* 0x0000002400248308 */ /* 0x000f700000000800 */
[----:B------:R-:W1:Y:S01]  /*aab0*/  @!P2 MUFU.RCP R24, R24 ;  /* 0x000000180018a308 */ /* 0x000e620000001000 */
[----:B0-----:R-:W-:Y:S01]  /*aac0*/  @!P3 FADD.FTZ R22, R22, 1 ;  /* 0x3f8000001616b421 */ /* 0x001fe20000010000 */
[----:B--2---:R-:W-:Y:S01]  /*aad0*/  @!P1 FADD.FTZ R30, R30, 1 ;  /* 0x3f8000001e1e9421 */ /* 0x004fe20000010000 */
[----:B---3--:R-:W-:Y:S01]  /*aae0*/  @!P6 FADD.FTZ R31, R31, 1 ;  /* 0x3f8000001f1fe421 */ /* 0x008fe20000010000 */
[----:B----4-:R-:W-:-:S04]  /*aaf0*/  @!P5 FADD.FTZ R32, R32, 1 ;  /* 0x3f8000002020d421 */ /* 0x010fc80000010000 */
[----:B------:R0:W2:Y:S01]  /*ab00*/  @!P3 MUFU.RCP R35, R22 ;  /* 0x000000160023b308 */ /* 0x0000a20000001000 */
[----:B-----5:R-:W-:-:S07]  /*ab10*/  @!P0 FADD.FTZ R36, R36, 1 ;  /* 0x3f80000024248421 */ /* 0x020fce0000010000 */
[----:B------:R3:W-:Y:S01]  /*ab20*/  @!P1 MUFU.RCP R37, R30 ;  /* 0x0000001e00259308 */ /* 0x0007e20000001000 */
[----:B-1----:R-:W-:Y:S01]  /*ab30*/  @!P2 FMUL.FTZ R21, R21, R24 ;  /* 0x000000181515a220 */ /* 0x002fe20000410000 */
[----:B0-----:R-:W-:Y:S04]  /*ab40*/  LDS.U16 R22, [R59+0x16] ;  /* 0x000016003b167984 */ /* 0x001fe80000000400 */
[----:B------:R-:W-:Y:S02]  /*ab50*/  LDS.U16 R24, [R59+0x18] ;  /* 0x000018003b187984 */ /* 0x000fe40000000400 */
[----:B------:R0:W1:Y:S02]  /*ab60*/  @!P6 MUFU.RCP R34, R31 ;  /* 0x0000001f0022e308 */ /* 0x0000640000001000 */
[----:B---3--:R-:W3:Y:S06]  /*ab70*/  LDS.U16 R30, [R59+0x1a] ;  /* 0x00001a003b1e7984 */ /* 0x008eec0000000400 */
[----:B------:R4:W-:Y:S01]  /*ab80*/  @!P5 MUFU.RCP R39, R32 ;  /* 0x000000200027d308 */ /* 0x0009e20000001000 */
[----:B0-----:R-:W0:Y:S04]  /*ab90*/  LDS.U16 R31, [R59+0x1c] ;  /* 0x00001c003b1f7984 */ /* 0x001e280000000400 */
[----:B----4-:R-:W4:Y:S03]  /*aba0*/  LDS.U16 R32, [R59+0x1e] ;  /* 0x00001e003b207984 */ /* 0x010f260000000400 */
[----:B------:R5:W3:Y:S01]  /*abb0*/  @!P0 MUFU.RCP R33, R36 ;  /* 0x0000002400218308 */ /* 0x000ae20000001000 */
[----:B------:R-:W-:Y:S01]  /*abc0*/  BAR.SYNC.DEFER_BLOCKING 0x0 ;  /* 0x0000000000007b1d */ /* 0x000fe20000010000 */
[----:B--2---:R-:W-:Y:S01]  /*abd0*/  @!P3 FMUL.FTZ R44, R44, R35 ;  /* 0x000000232c2cb220 */ /* 0x004fe20000410000 */
[----:B-1----:R-:W-:Y:S01]  /*abe0*/  @!P6 FMUL.FTZ R23, R23, R34 ;  /* 0x000000221717e220 */ /* 0x002fe20000410000 */
[----:B------:R-:W-:-:S02]  /*abf0*/  PRMT R34, R100, 0x7632, R34 ;  /* 0x0000763264227816 */ /* 0x000fc40000000022 */
[----:B------:R-:W-:Y:S02]  /*ac00*/  PRMT R35, R98, 0x7632, R35 ;  /* 0x0000763262237816 */ /* 0x000fe40000000023 */
[----:B-----5:R-:W-:Y:S02]  /*ac10*/  PRMT R36, R96, 0x7632, R36 ;  /* 0x0000763260247816 */ /* 0x020fe40000000024 */
[----:B------:R-:W-:Y:S01]  /*ac20*/  SHF.L.U32 R20, R20, 0x10, RZ ;  /* 0x0000001014147819 */ /* 0x000fe200000006ff */
[----:B---3--:R-:W-:Y:S01]  /*ac30*/  @!P0 FMUL.FTZ R28, R28, R33 ;  /* 0x000000211c1c8220 */ /* 0x008fe20000410000 */
[----:B------:R-:W-:Y:S02]  /*ac40*/  PRMT R33, R102, 0x7632, R33 ;  /* 0x0000763266217816 */ /* 0x000fe40000000021 */
[----:B------:R-:W-:Y:S01]  /*ac50*/  ISETP.NE.AND P0, PT, R79, RZ, PT ;  /* 0x000000ff4f00720c */ /* 0x000fe20003f05270 */
[----:B------:R-:W-:Y:S01]  /*ac60*/  FADD.FTZ R20, R20, UR4 ;  /* 0x0000000414147e21 */ /* 0x000fe20008010000 */
[----:B------:R-:W-:Y:S01]  /*ac70*/  MOV R38, UR28 ;  /* 0x0000001c00267c02 */ /* 0x000fe20008000f00 */
[----:B------:R1:W-:Y:S04]  /*ac80*/  STS.U16 [R59+0x2], R33 ;  /* 0x000002213b007388 */ /* 0x0003e80000000400 */
[----:B------:R2:W-:Y:S04]  /*ac90*/  STS.U16 [R59+0x6], R34 ;  /* 0x000006223b007388 */ /* 0x0005e80000000400 */
[----:B------:R3:W-:Y:S01]  /*aca0*/  STS.U16 [R59+0xa], R35 ;  /* 0x00000a233b007388 */ /* 0x0007e20000000400 */
[----:B-1----:R-:W-:-:S03]  /*acb0*/  PRMT R33, R94, 0x7632, R33 ;  /* 0x000076325e217816 */ /* 0x002fc60000000021 */
[----:B------:R1:W-:Y:S01]  /*acc0*/  STS.U16 [R59+0xe], R36 ;  /* 0x00000e243b007388 */ /* 0x0003e20000000400 */
[----:B--2---:R-:W-:Y:S02]  /*acd0*/  PRMT R34, R92, 0x7632, R34 ;  /* 0x000076325c227816 */ /* 0x004fe40000000022 */
[----:B---3--:R-:W-:Y:S02]  /*ace0*/  PRMT R35, R90, 0x7632, R35 ;  /* 0x000076325a237816 */ /* 0x008fe40000000023 */
[----:B-1----:R-:W-:Y:S01]  /*acf0*/  PRMT R36, R88, 0x7632, R36 ;  /* 0x0000763258247816 */ /* 0x002fe20000000024 */
[----:B------:R-:W-:Y:S01]  /*ad00*/  STS.U16 [R59], R102 ;  /* 0x000000663b007388 */ /* 0x000fe20000000400 */
[----:B------:R-:W-:Y:S01]  /*ad10*/  @!P1 FMUL.FTZ R46, R46, R37 ;  /* 0x000000252e2e9220 */ /* 0x000fe20000410000 */
[----:B------:R-:W-:Y:S02]  /*ad20*/  @!P5 FMUL.FTZ R48, R48, R39 ;  /* 0x000000273030d220 */ /* 0x000fe40000410000 */
[----:B------:R-:W-:Y:S01]  /*ad30*/  STS.U16 [R59+0x4], R100 ;  /* 0x000004643b007388 */ /* 0x000fe20000000400 */
[----:B------:R-:W-:-:S03]  /*ad40*/  FSETP.GTU.FTZ.AND P6, PT, R20, 20, PT ;  /* 0x41a000001400780b */ /* 0x000fc60003fdc000 */
        /* <DEDUP_REMOVED lines=29> */
[----:B------:R-:W-:Y:S01]  /*af20*/  @!P6 FMUL.FTZ R20, R20, -1.4426950216293334961 ;  /* 0xbfb8aa3b1414e820 */ /* 0x000fe20000410000 */
[----:B------:R-:W-:-:S02]  /*af30*/  SHF.L.U32 R30, R30, 0x10, RZ ;  /* 0x000000101e1e7819 */ /* 0x000fc400000006ff */
[----:B------:R-:W-:-:S03]  /*af40*/  SHF.L.U32 R24, R24, 0x10, RZ ;  /* 0x0000001018187819 */ /* 0x000fc600000006ff */
[----:B------:R-:W-:Y:S01]  /*af50*/  FADD.FTZ R30, R30, UR4 ;  /* 0x000000041e1e7e21 */ /* 0x000fe20008010000 */
[----:B------:R-:W3:Y:S01]  /*af60*/  @!P6 MUFU.EX2 R20, R20 ;  /* 0x000000140014e308 */ /* 0x000ee20000000800 */
[----:B------:R-:W-:-:S03]  /*af70*/  FADD.FTZ R24, R24, UR4 ;  /* 0x0000000418187e21 */ /* 0x000fc60008010000 */
[----:B------:R-:W-:Y:S02]  /*af80*/  FSETP.GTU.FTZ.AND P5, PT, R30, 20, PT ;  /* 0x41a000001e00780b */ /* 0x000fe40003fbc000 */
[----:B------:R-:W-:Y:S02]  /*af90*/  FSETP.GTU.FTZ.AND P2, PT, R24, 20, PT ;  /* 0x41a000001800780b */ /* 0x000fe40003f5c000 */
[----:B------:R-:W-:Y:S01]  /*afa0*/  SHF.L.U32 R22, R22, 0x10, RZ ;  /* 0x0000001016167819 */ /* 0x000fe200000006ff */
[----:B------:R-:W5:Y:S04]  /*afb0*/  LDS R93, [UR29+0x420] ;  /* 0x0004201dff5d7984 */ /* 0x000f680008000800 */
[----:B------:R-:W-:Y:S01]  /*afc0*/  FADD.FTZ R22, R22, UR4 ;  /* 0x0000000416167e21 */ /* 0x000fe20008010000 */
[----:B---3--:R-:W-:Y:S01]  /*afd0*/  @!P6 FADD.FTZ R20, R20, 1 ;  /* 0x3f8000001414e421 */ /* 0x008fe20000010000 */
[----:B0-----:R-:W-:-:S02]  /*afe0*/  SHF.L.U32 R31, R31, 0x10, RZ ;  /* 0x000000101f1f7819 */ /* 0x001fc400000006ff */
[----:B------:R-:W-:Y:S02]  /*aff0*/  @!P5 FMUL.FTZ R30, R30, -1.4426950216293334961 ;  /* 0xbfb8aa3b1e1ed820 */ /* 0x000fe40000410000 */
[----:B------:R-:W-:Y:S01]  /*b000*/  @!P2 FMUL.FTZ R24, R24, -1.4426950216293334961 ;  /* 0xbfb8aa3b1818a820 */ /* 0x000fe20000410000 */
[----:B------:R-:W-:Y:S02]  /*b010*/  FSETP.GTU.FTZ.AND P1, PT, R22, 20, PT ;  /* 0x41a000001600780b */ /* 0x000fe40003f3c000 */
[----:B----4-:R-:W-:Y:S01]  /*b020*/  SHF.L.U32 R32, R32, 0x10, RZ ;  /* 0x0000001020207819 */ /* 0x010fe200000006ff */
[----:B------:R-:W-:Y:S01]  /*b030*/  FADD.FTZ R31, R31, UR4 ;  /* 0x000000041f1f7e21 */ /* 0x000fe20008010000 */
[----:B------:R-:W0:Y:S03]  /*b040*/  @!P6 MUFU.RCP R20, R20 ;  /* 0x000000140014e308 */ /* 0x000e260000001000 */
[----:B-1----:R-:W-:Y:S01]  /*b050*/  FADD.FTZ R33, R32, UR4 ;  /* 0x0000000420217e21 */ /* 0x002fe20008010000 */
[----:B------:R-:W-:-:S04]  /*b060*/  FSETP.GTU.FTZ.AND P3, PT, R31, 20, PT ;  /* 0x41a000001f00780b */ /* 0x000fc80003f7c000 */
[----:B------:R-:W1:Y:S01]  /*b070*/  @!P5 MUFU.EX2 R30, R30 ;  /* 0x0000001e001ed308 */ /* 0x000e620000000800 */
[----:B------:R-:W-:-:S07]  /*b080*/  FSETP.GTU.FTZ.AND P4, PT, R33, 20, PT ;  /* 0x41a000002100780b */ /* 0x000fce0003f9c000 */
[----:B------:R-:W3:Y:S01]  /*b090*/  @!P2 MUFU.EX2 R24, R24 ;  /* 0x000000180018a308 */ /* 0x000ee20000000800 */
[----:B------:R-:W-:Y:S01]  /*b0a0*/  @!P1 FMUL.FTZ R22, R22, -1.4426950216293334961 ;  /* 0xbfb8aa3b16169820 */ /* 0x000fe20000410000 */
[----:B0-----:R-:W-:Y:S01]  /*b0b0*/  @!P6 FMUL.FTZ R25, R25, R20 ;  /* 0x000000141919e220 */ /* 0x001fe20000410000 */
[----:B------:R-:W-:Y:S01]  /*b0c0*/  @!P3 FMUL.FTZ R31, R31, -1.4426950216293334961 ;  /* 0xbfb8aa3b1f1fb820 */ /* 0x000fe20000410000 */
[----:B--2---:R-:W-:Y:S02]  /*b0d0*/  MOV R34, UR22 ;  /* 0x0000001600227c02 */ /* 0x004fe40008000f00 */
[----:B------:R-:W-:Y:S02]  /*b0e0*/  SHF.R.S32.HI R99, RZ, 0x1f, R18 ;  /* 0x0000001fff637819 */ /* 0x000fe40000011412 */
[----:B------:R-:W0:Y:S01]  /*b0f0*/  @!P1 MUFU.EX2 R22, R22 ;  /* 0x0000001600169308 */ /* 0x000e220000000800 */
[----:B-1----:R-:W-:Y:S01]  /*b100*/  @!P5 FADD.FTZ R20, R30, 1 ;  /* 0x3f8000001e14d421 */ /* 0x002fe20000010000 */
[----:B------:R-:W-:Y:S01]  /*b110*/  IADD3 R30, P6, R18, UR22, RZ ;  /* 0x00000016121e7c10 */ /* 0x000fe2000ffde0ff */
[----:B------:R-:W-:-:S05]  /*b120*/  @!P4 FMUL.FTZ R33, R33, -1.4426950216293334961 ;  /* 0xbfb8aa3b2121c820 */ /* 0x000fca0000410000 */
[----:B------:R1:W2:Y:S01]  /*b130*/  @!P3 MUFU.EX2 R32, R31 ;  /* 0x0000001f0020b308 */ /* 0x0002a20000000800 */
[----:B---3--:R-:W-:Y:S01]  /*b140*/  @!P2 FADD.FTZ R24, R24, 1 ;  /* 0x3f8000001818a421 */ /* 0x008fe20000010000 */
[----:B------:R-:W-:Y:S01]  /*b150*/  UIMAD UR21, UR24, UR30, URZ ;  /* 0x0000001e181572a4 */ /* 0x000fe2000f8e023f */
[----:B-1----:R-:W-:Y:S02]  /*b160*/  LEA.HI.X.SX32 R31, R34, R99, 0x1, P6 ;  /* 0x00000063221f7211 */ /* 0x002fe400030f0eff */
[----:B-----5:R-:W-:-:S03]  /*b170*/  ISETP.GE.AND P6, PT, R18, R93, PT ;  /* 0x0000005d1200720c */ /* 0x020fc60003fc6270 */
[----:B------:R-:W1:Y:S01]  /*b180*/  @!P4 MUFU.EX2 R36, R33 ;  /* 0x000000210024c308 */ /* 0x000e620000000800 */
[----:B------:R-:W-:Y:S02]  /*b190*/  UIMAD UR24, UR24, UR26, URZ ;  /* 0x0000001a181872a4 */ /* 0x000fe4000f8e023f */
[----:B------:R-:W-:-:S05]  /*b1a0*/  UIMAD.WIDE.U32 UR22, UR40, UR30, URZ ;  /* 0x0000001e281672a5 */ /* 0x000fca000f8e003f */
[----:B------:R-:W3:Y:S01]  /*b1b0*/  @!P2 MUFU.RCP R24, R24 ;  /* 0x000000180018a308 */ /* 0x000ee20000001000 */
[----:B------:R-:W-:-:S07]  /*b1c0*/  UIMAD UR25, UR40, UR31, UR21 ;  /* 0x0000001f281972a4 */ /* 0x000fce000f8e0215 */
[----:B------:R-:W4:Y:S01]  /*b1d0*/  @!P5 MUFU.RCP R97, R20 ;  /* 0x000000140061d308 */ /* 0x000f220000001000 */
[----:B0-----:R-:W-:Y:S01]  /*b1e0*/  @!P1 FADD.FTZ R22, R22, 1 ;  /* 0x3f80000016169421 */ /* 0x001fe20000010000 */
[----:B------:R-:W-:Y:S01]  /*b1f0*/  UIMAD UR21, UR40, UR27, UR24 ;  /* 0x0000001b281572a4 */ /* 0x000fe2000f8e0218 */
[----:B------:R-:W-:Y:S01]  /*b200*/  BSSY B0, `(.L_x_12616) ;  /* 0x0000013000007945 */ /* 0x000fe20003800000 */
[----:B------:R-:W-:Y:S02]  /*b210*/  USHF.R.S32.HI UR6, URZ, 0x1f, UR14 ;  /* 0x0000001f3f067899 */ /* 0x000fe4000801140e */
[----:B------:R-:W-:Y:S02]  /*b220*/  UIADD3 UR24, UR23, UR25, URZ ;  /* 0x0000001917187290 */ /* 0x000fe4000fffe03f */
[----:B------:R2:W0:Y:S02]  /*b230*/  @!P1 MUFU.RCP R95, R22 ;  /* 0x00000016005f9308 */ /* 0x0004240000001000 */
[----:B--2---:R-:W-:Y:S01]  /*b240*/  @!P3 FADD.FTZ R22, R32, 1 ;  /* 0x3f8000002016b421 */ /* 0x004fe20000010000 */
[----:B-1-34-:R-:W-:Y:S07]  /*b250*/  @P6 BRA `(.L_x_12617) ;  /* 0x0000000000346947 */ /* 0x01afee0003800000 */
        /* <DEDUP_REMOVED lines=13> */
.L_x_12617:
[----:B------:R-:W-:Y:S05]  /*b330*/  BSYNC B0 ;  /* 0x0000000000007941 */ /* 0x000fea0003800000 */
.L_x_12616:
[----:B------:R-:W-:Y:S01]  /*b340*/  ULDC.64 UR30, c[0x0][0x390] ;  /* 0x0000e400001e7ab9 */ /* 0x000fe20000000a00 */
[----:B------:R-:W-:Y:S01]  /*b350*/  UMOV UR23, UR24 ;  /* 0x0000001800177c82 */ /* 0x000fe20008000000 */
[----:B------:R-:W-:Y:S01]  /*b360*/  UIMAD UR25, UR6, UR30, URZ ;  /* 0x0000001e061972a4 */ /* 0x000fe2000f8e023f */
[----:B------:R-:W-:Y:S01]  /*b370*/  @!P4 FADD.FTZ R36, R36, 1 ;  /* 0x3f8000002424c421 */ /* 0x000fe20000010000 */
[----:B------:R-:W-:Y:S01]  /*b380*/  UIMAD UR27, UR5, -0x200, UR39 ;  /* 0xfffffe00051b78a4 */ /* 0x000fe2000f8e0227 */
[----:B0-----:R-:W-:Y:S01]  /*b390*/  @!P1 FMUL.FTZ R50, R50, R95 ;  /* 0x0000005f32329220 */ /* 0x001fe20000410000 */
[----:B------:R-:W-:Y:S01]  /*b3a0*/  UIMAD.WIDE.U32 UR22, UR14, UR30, UR22 ;  /* 0x0000001e0e1672a5 */ /* 0x000fe2000f8e0016 */
[----:B------:R-:W0:Y:S01]  /*b3b0*/  @!P3 MUFU.RCP R22, R22 ;  /* 0x000000160016b308 */ /* 0x000e220000001000 */
[----:B------:R-:W-:Y:S01]  /*b3c0*/  UIMAD UR25, UR14, UR31, UR25 ;  /* 0x0000001f0e1972a4 */ /* 0x000fe2000f8e0219 */
[----:B------:R-:W-:Y:S01]  /*b3d0*/  @!P2 FMUL.FTZ R27, R27, R24 ;  /* 0x000000181b1ba220 */ /* 0x000fe20000410000 */
[----:B------:R-:W-:Y:S01]  /*b3e0*/  USHF.R.S32.HI UR28, URZ, 0x1f, UR27 ;  /* 0x0000001f3f1c7899 */ /* 0x000fe2000801141b */
[----:B------:R-:W-:Y:S01]  /*b3f0*/  @!P5 FMUL.FTZ R52, R52, R97 ;  /* 0x000000613434d220 */ /* 0x000fe20000410000 */
[----:B------:R-:W-:Y:S01]  /*b400*/  ULDC.64 UR30, c[0x0][0x3e0] ;  /* 0x0000f800001e7ab9 */ /* 0x000fe20000000a00 */
[----:B------:R-:W-:Y:S01]  /*b410*/  UIADD3 UR24, UP0, UR27, UR22, URZ ;  /* 0x000000161b187290 */ /* 0x000fe2000ff1e03f */
[----:B------:R-:W-:Y:S01]  /*b420*/  LEA R32, P1, R18, UR30, 0x1 ;  /* 0x0000001e12207c11 */ /* 0x000fe2000f8208ff */
[----:B-1----:R-:W1:Y:S01]  /*b430*/  @!P4 MUFU.RCP R35, R36 ;  /* 0x000000240023c308 */ /* 0x002e620000001000 */
[----:B------:R-:W-:Y:S01]  /*b440*/  ISETP.GE.AND P5, PT, R14, R93, PT ;  /* 0x0000005d0e00720c */ /* 0x000fe20003fa6270 */
[----:B------:R-:W-:Y:S01]  /*b450*/  UIADD3.X UR22, UR28, UR25, UR23, UP0, !UPT ;  /* 0x000000191c167290 */ /* 0x000fe200087fe417 */
[----:B------:R-:W-:Y:S01]  /*b460*/  LEA.HI.X R20, R18, UR31, R99, 0x1, P1 ;  /* 0x0000001f12147c11 */ /* 0x000fe200088f0c63 */
[----:B------:R-:W-:Y:S01]  /*b470*/  BSSY B0, `(.L_x_12618) ;  /* 0x0000083000007945 */ /* 0x000fe20003800000 */
[----:B------:R-:W-:-:S02]  /*b480*/  MOV R33, UR24 ;  /* 0x0000001800217c02 */ /* 0x000fc40008000f00 */
[-C--:B------:R-:W-:Y:S02]  /*b490*/  ISETP.GE.AND P1, PT, R13, R93.reuse, PT ;  /* 0x0000005d0d00720c */ /* 0x080fe40003f26270 */
[-C--:B------:R-:W-:Y:S01]  /*b4a0*/  ISETP.GE.AND P2, PT, R12, R93.reuse, PT ;  /* 0x0000005d0c00720c */ /* 0x080fe20003f46270 */
[----:B0-----:R-:W-:Y:S01]  /*b4b0*/  @!P3 FMUL.FTZ R29, R29, R22 ;  /* 0x000000161d1db220 */ /* 0x001fe20000410000 */
[----:B------:R-:W-:Y:S02]  /*b4c0*/  LEA R32, P6, R33, R32, 0x1 ;  /* 0x0000002021207211 */ /* 0x000fe400078c08ff */
[----:B------:R-:W-:Y:S01]  /*b4d0*/  MOV R24, UR22 ;  /* 0x0000001600187c02 */ /* 0x000fe20008000f00 */
[----:B------:R-:W-:Y:S01]  /*b4e0*/  UIMAD.WIDE.U32 UR22, UR40, UR26, URZ ;  /* 0x0000001a281672a5 */ /* 0x000fe2000f8e003f */
[----:B------:R-:W-:Y:S02]  /*b4f0*/  ISETP.GE.AND P3, PT, R11, R93, PT ;  /* 0x0000005d0b00720c */ /* 0x000fe40003f66270 */
[----:B------:R-:W-:Y:S01]  /*b500*/  LEA.HI.X R33, R33, R20, R24, 0x1, P6 ;  /* 0x0000001421217211 */ /* 0x000fe200030f0c18 */
[----:B-1----:R-:W-:Y:S01]  /*b510*/  @!P4 FMUL.FTZ R54, R54, R35 ;  /* 0x000000233636c220 */ /* 0x002fe20000410000 */
        /* <DEDUP_REMOVED lines=36> */
[----:B------:R-:W-:Y:S02]  /*b760*/  FADD.FTZ R46, R21, R46 ;  /* 0x0000002e152e7221 */ /* 0x000fe40000010000 */
[----:B------:R-:W-:Y:S04]  /*b770*/  @!P3 STG.E.U16 desc[UR32][R32.64+-0x140], R83 ;  /* 0xfffec0532000b986 */ /* 0x000fe8000c101520 */
[----:B------:R-:W-:Y:S04]  /*b780*/  @!P4 STG.E.U16 desc[UR32][R32.64+-0x100], R85 ;  /* 0xffff00552000c986 */ /* 0x000fe8000c101520 */
[----:B------:R-:W-:Y:S04]  /*b790*/  @!P6 STG.E.U16 desc[UR32][R32.64+-0xc0], R87 ;  /* 0xffff40572000e986 */ /* 0x000fe8000c101520 */
[----:B------:R-:W-:Y:S04]  /*b7a0*/  @!P5 STG.E.U16 desc[UR32][R32.64+-0x80], R89 ;  /* 0xffff80592000d986 */ /* 0x000fe8000c101520 */
[----:B------:R-:W-:Y:S04]  /*b7b0*/  @!P1 STG.E.U16 desc[UR32][R32.64+-0x3c0], R39 ;  /* 0xfffc402720009986 */ /* 0x000fe8000c101520 */
[----:B------:R0:W-:Y:S01]  /*b7c0*/  @!P2 STG.E.U16 desc[UR32][R32.64+-0x40], R91 ;  /* 0xffffc05b2000a986 */ /* 0x0001e2000c101520 */
[----:B------:R-:W-:Y:S01]  /*b7d0*/  BAR.SYNC.DEFER_BLOCKING 0x0 ;  /* 0x0000000000007b1d */ /* 0x000fe20000010000 */
[----:B0-----:R-:W-:-:S02]  /*b7e0*/  PRMT R32, R19, 0x7610, R32 ;  /* 0x0000761013207816 */ /* 0x001fc40000000020 */
[----:B------:R-:W-:Y:S02]  /*b7f0*/  PRMT R33, R19, 0x7632, R33 ;  /* 0x0000763213217816 */ /* 0x000fe40000000021 */
[----:B------:R-:W-:Y:S01]  /*b800*/  F2FP.BF16.F32.PACK_AB R19, R48, R23 ;  /* 0x000000173013723e */ /* 0x000fe200000010ff */
[----:B------:R-:W-:-:S03]  /*b810*/  FADD.FTZ R23, R46, R23 ;  /* 0x000000172e177221 */ /* 0x000fc60000010000 */
[----:B------:R-:W-:Y:S01]  /*b820*/  PRMT R34, R19, 0x7610, R34 ;  /* 0x0000761013227816 */ /* 0x000fe20000000022 */
[----:B------:R-:W-:Y:S01]  /*b830*/  FADD.FTZ R48, R23, R48 ;  /* 0x0000003017307221 */ /* 0x000fe20000010000 */
[----:B------:R-:W-:Y:S02]  /*b840*/  PRMT R35, R19, 0x7632, R35 ;  /* 0x0000763213237816 */ /* 0x000fe40000000023 */
[----:B------:R-:W-:Y:S01]  /*b850*/  F2FP.BF16.F32.PACK_AB R19, R54, R29 ;  /* 0x0000001d3613723e */ /* 0x000fe200000010ff */
[----:B------:R-:W-:Y:S01]  /*b860*/  FADD.FTZ R25, R48, R25 ;  /* 0x0000001930197221 */ /* 0x000fe20000010000 */
[----:B------:R0:W-:Y:S03]  /*b870*/  STS.U16 [R59], R26 ;  /* 0x0000001a3b007388 */ /* 0x0001e60000000400 */
[----:B------:R-:W-:Y:S01]  /*b880*/  FADD.FTZ R50, R25, R50 ;  /* 0x0000003219327221 */ /* 0x000fe20000010000 */
[----:B------:R1:W-:Y:S04]  /*b890*/  STS.U16 [R59+0x2], R22 ;  /* 0x000002163b007388 */ /* 0x0003e80000000400 */
[----:B------:R2:W-:Y:S01]  /*b8a0*/  STS.U16 [R59+0x4], R24 ;  /* 0x000004183b007388 */ /* 0x0005e20000000400 */
[----:B0-----:R-:W-:-:S03]  /*b8b0*/  PRMT R26, R17, 0x7610, R26 ;  /* 0x00007610111a7816 */ /* 0x001fc6000000001a */
[----:B------:R0:W-:Y:S01]  /*b8c0*/  STS.U16 [R59+0x6], R28 ;  /* 0x0000061c3b007388 */ /* 0x0001e20000000400 */
[----:B-1----:R-:W-:Y:S02]  /*b8d0*/  PRMT R22, R17, 0x7632, R22 ;  /* 0x0000763211167816 */ /* 0x002fe40000000016 */
[----:B------:R-:W-:Y:S01]  /*b8e0*/  F2FP.BF16.F32.PACK_AB R17, R52, R27 ;  /* 0x0000001b3411723e */ /* 0x000fe200000010ff */
[----:B------:R1:W-:Y:S01]  /*b8f0*/  STS.U16 [R59+0x8], R32 ;  /* 0x000008203b007388 */ /* 0x0003e20000000400 */
[----:B--2---:R-:W-:Y:S01]  /*b900*/  PRMT R24, R20, 0x7632, R24 ;  /* 0x0000763214187816 */ /* 0x004fe20000000018 */
[----:B------:R-:W-:Y:S02]  /*b910*/  FADD.FTZ R27, R50, R27 ;  /* 0x0000001b321b7221 */ /* 0x000fe40000010000 */
[----:B------:R2:W-:Y:S01]  /*b920*/  STS.U16 [R59+0xc], R26 ;  /* 0x00000c1a3b007388 */ /* 0x0005e20000000400 */
[----:B0-----:R-:W-:Y:S01]  /*b930*/  PRMT R28, R17, 0x7610, R28 ;  /* 0x00007610111c7816 */ /* 0x001fe2000000001c */
[----:B------:R-:W-:-:S02]  /*b940*/  FADD.FTZ R52, R27, R52 ;  /* 0x000000341b347221 */ /* 0x000fc40000010000 */
[----:B------:R-:W-:Y:S01]  /*b950*/  STS.U16 [R59+0xa], R33 ;  /* 0x00000a213b007388 */ /* 0x000fe20000000400 */
[----:B-1----:R-:W-:Y:S01]  /*b960*/  PRMT R32, R17, 0x7632, R32 ;  /* 0x0000763211207816 */ /* 0x002fe20000000020 */
[----:B------:R-:W-:Y:S02]  /*b970*/  FADD.FTZ R29, R52, R29 ;  /* 0x0000001d341d7221 */ /* 0x000fe40000010000 */
[----:B------:R0:W-:Y:S01]  /*b980*/  STS.U16 [R59+0xe], R22 ;  /* 0x00000e163b007388 */ /* 0x0001e20000000400 */
[----:B--2---:R-:W-:Y:S01]  /*b990*/  PRMT R26, R19, 0x7632, R26 ;  /* 0x00007632131a7816 */ /* 0x004fe2000000001a */
[----:B------:R-:W-:Y:S02]  /*b9a0*/  FADD.FTZ R78, R29, R54 ;  /* 0x000000361d4e7221 */ /* 0x000fe40000010000 */
[----:B------:R-:W-:Y:S04]  /*b9b0*/  STS.U16 [R59+0x10], R34 ;  /* 0x000010223b007388 */ /* 0x000fe80000000400 */
[----:B------:R-:W-:Y:S01]  /*b9c0*/  STS.U16 [R59+0x12], R35 ;  /* 0x000012233b007388 */ /* 0x000fe20000000400 */
[----:B0-----:R-:W-:-:S03]  /*b9d0*/  IADD3 R22, P1, R18, -0x1e0, RZ ;  /* 0xfffffe2012167810 */ /* 0x001fc60007f3e0ff */
[----:B------:R-:W-:Y:S01]  /*b9e0*/  STS.U16 [R59+0x14], R20 ;  /* 0x000014143b007388 */ /* 0x000fe20000000400 */
[----:B------:R-:W-:-:S03]  /*b9f0*/  IADD3.X R99, R99, -0x1, RZ, P1, !PT ;  /* 0xffffffff63637810 */ /* 0x000fc60000ffe4ff */
        /* <DEDUP_REMOVED lines=42> */
.L_x_12619:
[----:B------:R-:W-:Y:S05]  /*bca0*/  BSYNC B0 ;  /* 0x0000000000007941 */ /* 0x000fea0003800000 */
.L_x_12618:
        /* <DEDUP_REMOVED lines=16> */
[----:B------:R-:W-:Y:S01]  /*bdb0*/  ISETP.GE.AND P6, PT, R12, R47, PT ;  /* 0x0000002f0c00720c */ /* 0x000fe20003fc6270 */
[----:B------:R-:W-:Y:S01]  /*bdc0*/  UIADD3 UR7, UP2, UR7, -0x400, URZ ;  /* 0xfffffc0007077890 */ /* 0x000fe2000ff5e03f */
[----:B------:R-:W-:Y:S01]  /*bdd0*/  LEA R14, P0, R18, R15, 0x1 ;  /* 0x0000000f120e7211 */ /* 0x000fe200078008ff */
        /* <DEDUP_REMOVED lines=35> */
.L_x_12567:
        /* <DEDUP_REMOVED lines=12> */
[----:B-1----:R-:W-:Y:S01]  /*c0d0*/  @P0 FADD R0, R3, R0 ;  /* 0x0000000003000221 */ /* 0x002fe20000000000 */
[----:B------:R-:W-:-:S04]  /*c0e0*/  @!P1 MOV R3, 0x400 ;  /* 0x0000040000039802 */ /* 0x000fc80000000f00 */
[----:B------:R-:W1:Y:S01]  /*c0f0*/  SHFL.DOWN P0, R5, R0, 0x4, 0x1f ;  /* 0x08801f0000057f89 */ /* 0x000e620000000000 */
[----:B--2---:R-:W-:Y:S01]  /*c100*/  @!P1 LEA R4, R4, R3, 0x18 ;  /* 0x0000000304049211 */ /* 0x004fe200078ec0ff */
[----:B-1----:R-:W-:-:S05]  /*c110*/  @P0 FADD R5, R0, R5 ;  /* 0x0000000500050221 */ /* 0x002fca0000000000 */
[----:B------:R-:W1:Y:S02]  /*c120*/  SHFL.DOWN P0, R2, R5, 0x8, 0x1f ;  /* 0x09001f0005027f89 */ /* 0x000e640000000000 */
[----:B-1----:R-:W-:-:S05]  /*c130*/  @P0 FADD R2, R5, R2 ;  /* 0x0000000205020221 */ /* 0x002fca0000000000 */
[----:B------:R-:W1:Y:S02]  /*c140*/  SHFL.DOWN P0, R7, R2, 0x10, 0x1f ;  /* 0x0a001f0002077f89 */ /* 0x000e640000000000 */
[----:B-1----:R-:W-:Y:S01]  /*c150*/  @P0 FADD R7, R2, R7 ;  /* 0x0000000702070221 */ /* 0x002fe20000000000 */
[----:B---3--:R-:W-:-:S04]  /*c160*/  ISETP.NE.AND P0, PT, R6, RZ, PT ;  /* 0x000000ff0600720c */ /* 0x008fc80003f05270 */
[----:B------:R1:W-:Y:S01]  /*c170*/  @!P1 STS [R4+0x434], R7 ;  /* 0x0004340704009388 */ /* 0x0003e20000000800 */
[----:B------:R-:W-:Y:S08]  /*c180*/  BAR.SYNC.DEFER_BLOCKING 0x0 ;  /* 0x0000000000007b1d */ /* 0x000ff00000010000 */
[----:B------:R-:W-:Y:S05]  /*c190*/  @P0 BRA `(.L_x_12622) ;  /* 0x00000000000c0947 */ /* 0x000fea0003800000 */
[----:B------:R-:W-:Y:S02]  /*c1a0*/  MOV R2, UR8 ;  /* 0x0000000800027c02 */ /* 0x000fe40008000f00 */
[----:B------:R-:W-:-:S05]  /*c1b0*/  MOV R3, UR9 ;  /* 0x0000000900037c02 */ /* 0x000fca0008000f00 */
[----:B------:R2:W-:Y:S02]  /*c1c0*/  REDG.E.ADD.F32.FTZ.RN.STRONG.GPU desc[UR32][R2.64], R7 ;  /* 0x00000007020079a6 */ /* 0x0005e4000c10f3a0 */
.L_x_12622:
[----:B------:R-:W-:Y:S05]  /*c1d0*/  BSYNC B0 ;  /* 0x0000000000007941 */ /* 0x000fea0003800000 */
.L_x_12621:
[----:B------:R-:W-:Y:S01]  /*c1e0*/  ULDC.64 UR4, c[0x0][0x3f8] ;  /* 0x0000fe0000047ab9 */ /* 0x000fe20000000a00 */
[----:B------:R-:W-:Y:S01]  /*c1f0*/  BSSY B0, `(.L_x_12623) ;  /* 0x000001f000007945 */ /* 0x000fe20003800000 */
[----:B------:R-:W-:-:S04]  /*c200*/  ISETP.NE.U32.AND P0, PT, RZ, UR4, PT ;  /* 0x00000004ff007c0c */ /* 0x000fc8000bf05070 */
[----:B------:R-:W-:-:S13]  /*c210*/  ISETP.NE.AND.EX P0, PT, RZ, UR5, PT, P0 ;  /* 0x00000005ff007c0c */ /* 0x000fda000bf05300 */
[----:B------:R-:W-:Y:S05]  /*c220*/  @!P0 BRA `(.L_x_12624) ;  /* 0x0000000000688947 */ /* 0x000fea0003800000 */
[----:B------:R-:W-:Y:S06]  /*c230*/  BAR.SYNC.DEFER_BLOCKING 0x0 ;  /* 0x0000000000007b1d */ /* 0x000fec0000010000 */
[----:B--2---:R-:W2:Y:S01]  /*c240*/  SHFL.DOWN P0, R3, R78, 0x1, 0x1f ;  /* 0x08201f004e037f89 */ /* 0x004ea20000000000 */
[----:B-1----:R-:W1:Y:S01]  /*c250*/  S2R R4, SR_LANEID ;  /* 0x0000000000047919 */ /* 0x002e620000000000 */
[----:B------:R-:W3:Y:S01]  /*c260*/  S2R R13, SR_TID.X ;  /* 0x00000000000d7919 */ /* 0x000ee20000002100 */
[----:B--2---:R-:W-:-:S05]  /*c270*/  @P0 FADD R3, R3, R78 ;  /* 0x0000004e03030221 */ /* 0x004fca0000000000 */
[----:B------:R-:W2:Y:S01]  /*c280*/  SHFL.DOWN P0, R0, R3, 0x2, 0x1f ;  /* 0x08401f0003007f89 */ /* 0x000ea20000000000 */
[----:B-1----:R-:W-:-:S13]  /*c290*/  ISETP.NE.AND P1, PT, R4, RZ, PT ;  /* 0x000000ff0400720c */ /* 0x002fda0003f25270 */
[----:B------:R-:W1:Y:S01]  /*c2a0*/  @!P1 S2R R4, SR_CgaCtaId ;  /* 0x0000000000049919 */ /* 0x000e620000008800 */
[----:B--2---:R-:W-:Y:S01]  /*c2b0*/  @P0 FADD R0, R3, R0 ;  /* 0x0000000003000221 */ /* 0x004fe20000000000 */
[----:B------:R-:W-:-:S04]  /*c2c0*/  @!P1 MOV R3, 0x400 ;  /* 0x0000040000039802 */ /* 0x000fc80000000f00 */
[----:B------:R-:W2:Y:S01]  /*c2d0*/  SHFL.DOWN P0, R5, R0, 0x4, 0x1f ;  /* 0x08801f0000057f89 */ /* 0x000ea20000000000 */
[----:B-1----:R-:W-:Y:S01]  /*c2e0*/  @!P1 LEA R4, R4, R3, 0x18 ;  /* 0x0000000304049211 */ /* 0x002fe200078ec0ff */
[----:B--2---:R-:W-:-:S05]  /*c2f0*/  @P0 FADD R5, R0, R5 ;  /* 0x0000000500050221 */ /* 0x004fca0000000000 */
        /* <DEDUP_REMOVED lines=13> */
.L_x_12624:
[----:B------:R-:W3:Y:S02]  /*c3d0*/  S2R R13, SR_TID.X ;  /* 0x00000000000d7919 */ /* 0x000ee40000002100 */
.L_x_12625:
[----:B------:R-:W-:Y:S05]  /*c3e0*/  BSYNC B0 ;  /* 0x0000000000007941 */ /* 0x000fea0003800000 */
.L_x_12623:
[----:B------:R-:W-:Y:S02]  /*c3f0*/  ULDC UR24, c[0x0][0x21c] ;  /* 0x0000870000187ab9 */ /* 0x000fe40000000800 */
[----:B---3--:R-:W-:-:S13]  /*c400*/  ISETP.GE.AND P0, PT, R13, UR24, PT ;  /* 0x000000180d007c0c */ /* 0x008fda000bf06270 */
[----:B------:R-:W-:Y:S05]  /*c410*/  @P0 EXIT ;  /* 0x000000000000094d */ /* 0x000fea0003800000 */
[----:B------:R-:W-:Y:S01]  /*c420*/  USHF.R.S32.HI UR19, URZ, 0x1f, UR14 ;  /* 0x0000001f3f137899 */ /* 0x000fe2000801140e */
[----:B------:R-:W3:Y:S01]  /*c430*/  S2UR UR18, SR_CgaCtaId ;  /* 0x00000000001279c3 */ /* 0x000ee20000008800 */
        /* <DEDUP_REMOVED lines=11> */
[----:B------:R-:W-:Y:S02]  /*c4f0*/  UIMAD UR15, UR14, UR9, UR10 ;  /* 0x000000090e0f72a4 */ /* 0x000fe4000f8e020a */
[----:B------:R-:W-:Y:S01]  /*c500*/  UIMAD.WIDE.U32 UR6, UR14, UR8, URZ ;  /* 0x000000080e0672a5 */ /* 0x000fe2000f8e003f */
[----:B------:R-:W-:Y:S01]  /*c510*/  ULDC.64 UR10, c[0x0][0x378] ;  /* 0x0000de00000a7ab9 */ /* 0x000fe20000000a00 */
[----:B------:R-:W-:Y:S01]  /*c520*/  ULDC.64 UR16, c[0x0][0x338] ;  /* 0x0000ce0000107ab9 */ /* 0x000fe20000000a00 */
[----:B------:R-:W-:Y:S02]  /*c530*/  UIMAD.WIDE.U32 UR22, UR14, UR10, URZ ;  /* 0x0000000a0e1672a5 */ /* 0x000fe4000f8e003f */
        /* <DEDUP_REMOVED lines=8> */
[----:B------:R-:W-:Y:S01]  /*c5c0*/  ULDC.64 UR26, c[0x0][0x2e0] ;  /* 0x0000b800001a7ab9 */ /* 0x000fe20000000a00 */
[----:B------:R-:W-:Y:S01]  /*c5d0*/  ULDC.64 UR16, c[0x0][0x270] ;  /* 0x00009c0000107ab9 */ /* 0x000fe20000000a00 */
[----:B---3--:R-:W-:-:S02]  /*c5e0*/  ULEA UR14, UR18, UR14, 0x18 ;  /* 0x0000000e120e7291 */ /* 0x008fc4000f8ec03f */
        /* <DEDUP_REMOVED lines=12> */
.L_x_12627:
[----:B------:R-:W-:Y:S02]  /*c6b0*/  LEA R0, R13, UR14, 0x3 ;  /* 0x0000000e0d007c11 */ /* 0x000fe4000f8e18ff */
[----:B------:R-:W-:Y:S02]  /*c6c0*/  SHF.R.S32.HI R12, RZ, 0x1f, R13 ;  /* 0x0000001fff0c7819 */ /* 0x000fe4000001140d */
[----:B-123--:R-:W-:Y:S01]  /*c6d0*/  MOV R2, UR8 ;  /* 0x0000000800027c02 */ /* 0x00efe20008000f00 */
        /* <DEDUP_REMOVED lines=25> */
[C---:B0-----:R-:W-:Y:S01]  /*c870*/  IMAD R20, R12.reuse, UR36, RZ ;  /* 0x000000240c147c24 */ /* 0x041fe2000f8e02ff */
[----:B------:R-:W-:Y:S01]  /*c880*/  MOV R10, UR6 ;  /* 0x00000006000a7c02 */ /* 0x000fe20008000f00 */
[----:B------:R-:W-:Y:S01]  /*c890*/  IMAD R22, R12, UR44, RZ ;  /* 0x0000002c0c167c24 */ /* 0x000fe2000f8e02ff */
[----:B------:R-:W-:-:S02]  /*c8a0*/  MOV R5, UR12 ;  /* 0x0000000c00057c02 */ /* 0x000fc40008000f00 */
[----:B------:R-:W-:Y:S01]  /*c8b0*/  MOV R4, R6 ;  /* 0x0000000600047202 */ /* 0x000fe20000000f00 */
[C---:B-1----:R-:W-:Y:S01]  /*c8c0*/  IMAD R3, R13.reuse, UR37, R20 ;  /* 0x000000250d037c24 */ /* 0x042fe2000f8e0214 */
[----:B------:R-:W-:Y:S01]  /*c8d0*/  MOV R7, UR21 ;  /* 0x0000001500077c02 */ /* 0x000fe20008000f00 */
[C---:B---3--:R-:W-:Y:S01]  /*c8e0*/  IMAD R9, R13.reuse, UR45, R22 ;  /* 0x0000002d0d097c24 */ /* 0x048fe2000f8e0216 */
        /* <DEDUP_REMOVED lines=38> */
.L_x_12626:
[----:B------:R-:W-:Y:S05]  /*cb50*/  EXIT ;  /* 0x000000000000794d */ /* 0x000fea0003800000 */
.L_x_12628:
        /* <DEDUP_REMOVED lines=10> */
.L_x_18966:


//--------------------- .text._Z25selective_scan_bwd_kernelI32Selective_Scan_bwd_kernel_traitsILi32ELi16ELb0ELb0ELb0ELb1ELb1EN3c108BFloat16ENS1_7complexIfEEEEv12SSMParamsBwd --------------------------
	.section	.text._Z25selective_scan_bwd_kernelI32Selective_Scan_bwd_kernel_traitsILi32ELi16ELb0ELb0ELb0ELb1ELb1EN3c108BFloat16ENS1_7complexIfEEEEv12SSMParamsBwd,"ax",@progbits
	.align	128
        .global         _Z25selective_scan_bwd_kernelI32Selective_Scan_bwd_kernel_traitsILi32ELi16ELb0ELb0ELb0ELb1ELb1EN3c108BFloat16ENS1_7complexIfEEEEv12SSMParamsBwd
        .type           _Z25selective_scan_bwd_kernelI32Selective_Scan_bwd_kernel_traitsILi32ELi16ELb0ELb0ELb0ELb1ELb1EN3c108BFloat16ENS1_7complexIfEEEEv12SSMParamsBwd,@function
        .size           _Z25selective_scan_bwd_kernelI32Selective_Scan_bwd_kernel_traitsILi32ELi16ELb0ELb0ELb0ELb1ELb1EN3c108BFloat16ENS1_7complexIfEEEEv12SSMParamsBwd,(.L_x_18967 - _Z25selective_scan_bwd_kernelI32Selective_Scan_bwd_kernel_traitsILi32ELi16ELb0ELb0ELb0ELb1ELb1EN3c108BFloat16ENS1_7complexIfEEEEv12SSMParamsBwd)
        .other          _Z25selective_scan_bwd_kernelI32Selective_Scan_bwd_kernel_traitsILi32ELi16ELb0ELb0ELb0ELb1ELb1EN3c108BFloat16ENS1_7complexIfEEEEv12SSMParamsBwd,@"STO_CUDA_ENTRY STV_DEFAULT"
_Z25selective_scan_bwd_kernelI32Selective_Scan_bwd_kernel_traitsILi32ELi16ELb0ELb0ELb0ELb1ELb1EN3c108BFloat16ENS1_7complexIfEEEEv12SSMParamsBwd:
.text._Z25selective_scan_bwd_kernelI32Selective_Scan_bwd_kernel_traitsILi32ELi16ELb0ELb0ELb0ELb1ELb1EN3c108BFloat16ENS1_7complexIfEEEEv12SSMParamsBwd:
        /* <DEDUP_REMOVED lines=18> */
[----:B------:R-:W3:Y:S01]  /*0120*/  @P1 LDG.E R2, desc[UR16][R2.64] ;  /* 0x0000001002021981 */ /* 0x000ee2000c1e1900 */
[----:B--2---:R-:W-:Y:S01]  /*0130*/  ISETP.NE.U32.AND P0, PT, R4, RZ, PT ;  /* 0x000000ff0400720c */ /* 0x004fe20003f05070 */
[----:B------:R-:W2:Y:S03]  /*0140*/  LDC.64 R22, c[0x0][0x298] ;  /* 0x0000a600ff167b82 */ /* 0x000ea60000000a00 */
[----:B------:R-:W-:-:S05]  /*0150*/  ISETP.NE.AND.EX P0, PT, R5, RZ, PT, P0 ;  /* 0x000000ff0500720c */ /* 0x000fca0003f05300 */
[----:B------:R-:W1:Y:S08]  /*0160*/  LDC.64 R24, c[0x0][0x330] ;  /* 0x0000cc00ff187b82 */ /* 0x000e700000000a00 */
[C---:B------:R-:W-:Y:S01]  /*0170*/  @P0 LEA R4, P2, R73.reuse, R4, 0x2 ;  /* 0x0000000449040211 */ /* 0x040fe200078410ff */
[----:B------:R-:W1:Y:S03]  /*0180*/  LDC R27, c[0x0][0x224] ;  /* 0x00008900ff1b7b82 */ /* 0x000e660000000800 */
[----:B------:R-:W-:-:S05]  /*0190*/  @P0 LEA.HI.X R5, R73, R5, R6, 0x2, P2 ;  /* 0x0000000549050211 */ /* 0x000fca00010f1406 */
[----:B------:R2:W3:Y:S01]  /*01a0*/  @P0 LDG.E R0, desc[UR16][R4.64] ;  /* 0x0000001004000981 */ /* 0x0004e2000c1e1900 */
        /* <DEDUP_REMOVED lines=8> */
[----:B------:R-:W-:Y:S01]  /*0230*/  CS2R R16, SRZ ;  /* 0x0000000000107805 */ /* 0x000fe2000001ff00 */
[----:B------:R-:W-:Y:S01]  /*0240*/  UIMAD UR10, UR5, UR14, URZ ;  /* 0x0000000e050a72a4 */ /* 0x000fe2000f8e023f */
[----:B------:R-:W0:Y:S01]  /*0250*/  LDC.64 R28, c[0x0][0x2f0] ;  /* 0x0000bc00ff1c7b82 */ /* 0x000e220000000a00 */
[----:B------:R-:W-:Y:S01]  /*0260*/  UIMAD UR12, UR18, UR11, UR8 ;  /* 0x0000000b120c72a4 */ /* 0x000fe2000f8e0208 */
[----:B------:R-:W-:Y:S01]  /*0270*/  MOV R18, RZ ;  /* 0x000000ff00127202 */ /* 0x000fe20000000f00 */
[----:B------:R-:W-:Y:S01]  /*0280*/  UIMAD.WIDE.U32 UR8, UR18, UR14, URZ ;  /* 0x0000000e120872a5 */ /* 0x000fe2000f8e003f */
[----:B--2---:R-:W-:Y:S01]  /*0290*/  IMAD R4, R6, R22, RZ ;  /* 0x0000001606047224 */ /* 0x004fe200078e02ff */
[----:B------:R-:W-:Y:S01]  /*02a0*/  UIMAD UR13, UR18, UR15, UR10 ;  /* 0x0000000f120d72a4 */ /* 0x000fe2000f8e020a */
[----:B------:R-:W-:Y:S01]  /*02b0*/  HFMA2.MMA R72, -RZ, RZ, 0, 0 ;  /* 0x00000000ff487435 */ /* 0x000fe200000001ff */
[C---:B------:R-:W-:Y:S01]  /*02c0*/  @P3 LEA R15, P5, R73.reuse, R12, 0x2 ;  /* 0x0000000c490f3211 */ /* 0x040fe200078a10ff */
[----:B------:R-:W-:Y:S01]  /*02d0*/  ULDC.64 UR14, c[0x0][0x328] ;  /* 0x0000ca00000e7ab9 */ /* 0x000fe20000000a00 */
[----:B------:R-:W2:Y:S01]  /*02e0*/  LDC.64 R30, c[0x0][0x2f8] ;  /* 0x0000be00ff1e7b82 */ /* 0x000ea20000000a00 */
[----:B------:R-:W-:Y:S01]  /*02f0*/  UIMAD UR5, UR5, UR14, URZ ;  /* 0x0000000e050572a4 */ /* 0x000fe2000f8e023f */
[C---:B------:R-:W-:Y:S01]  /*0300*/  @P3 LEA.HI.X R16, R73.reuse, R13, R6, 0x2, P5 ;  /* 0x0000000d49103211 */ /* 0x040fe200028f1406 */
[----:B------:R-:W-:Y:S01]  /*0310*/  UIADD3 UR7, UR7, UR12, URZ ;  /* 0x0000000c07077290 */ /* 0x000fe2000fffe03f */
[C---:B------:R-:W-:Y:S01]  /*0320*/  @P2 LEA R17, P4, R73.reuse, R10, 0x2 ;  /* 0x0000000a49112211 */ /* 0x040fe200078810ff */
[----:B------:R-:W-:Y:S01]  /*0330*/  UIMAD.WIDE.U32 UR10, UR18, UR14, URZ ;  /* 0x0000000e120a72a5 */ /* 0x000fe2000f8e003f */
[C---:B------:R-:W-:Y:S01]  /*0340*/  IMAD R19, R73.reuse, R23, R4 ;  /* 0x0000001749137224 */ /* 0x040fe200078e0204 */
[----:B------:R-:W-:Y:S01]  /*0350*/  UIMAD UR5, UR18, UR15, UR5 ;  /* 0x0000000f120572a4 */ /* 0x000fe2000f8e0205 */
[----:B------:R-:W4:Y:S01]  /*0360*/  LDC.64 R32, c[0x0][0x3b8] ;  /* 0x0000ee00ff207b82 */ /* 0x000f220000000a00 */
[----:B------:R-:W-:Y:S01]  /*0370*/  @P2 LEA.HI.X R18, R73, R11, R6, 0x2, P4 ;  /* 0x0000000b49122211 */ /* 0x000fe200020f1406 */
[----:B------:R-:W-:Y:S01]  /*0380*/  UIADD3 UR9, UR9, UR13, URZ ;  /* 0x0000000d09097290 */ /* 0x000fe2000fffe03f */
[----:B------:R-:W-:Y:S01]  /*0390*/  MOV R70, RZ ;  /* 0x000000ff00467202 */ /* 0x000fe20000000f00 */
[----:B------:R-:W-:-:S03]  /*03a0*/  UIADD3 UR11, UR11, UR5, URZ ;  /* 0x000000050b0b7290 */ /* 0x000fc6000fffe03f */
[----:B------:R-:W-:Y:S01]  /*03b0*/  UMOV UR5, URZ ;  /* 0x0000003f00057c82 */ /* 0x000fe20008000000 */
[----:B------:R-:W-:Y:S01]  /*03c0*/  IMAD.WIDE.U32 R4, R73, R22, UR8 ;  /* 0x0000000849047e25 */ /* 0x000fe2000f8e0016 */
[----:B---3--:R-:W-:-:S03]  /*03d0*/  @P1 R2UR UR4, R2 ;  /* 0x00000000020412ca */ /* 0x008fc600000e0000 */
[----:B-1----:R-:W-:Y:S01]  /*03e0*/  IMAD R2, R6, R8, RZ ;  /* 0x0000000806027224 */ /* 0x002fe200078e02ff */
[----:B------:R-:W-:Y:S01]  /*03f0*/  ISETP.NE.U32.AND P1, PT, R20, RZ, PT ;  /* 0x000000ff1400720c */ /* 0x000fe20003f25070 */
[----:B------:R-:W-:Y:S02]  /*0400*/  IMAD R6, R6, R24, RZ ;  /* 0x0000001806067224 */ /* 0x000fe400078e02ff */
[----:B------:R-:W-:Y:S01]  /*0410*/  IMAD R10, R73, R9, R2 ;  /* 0x00000009490a7224 */ /* 0x000fe200078e0202 */
        /* <DEDUP_REMOVED lines=8> */
[----:B------:R-:W1:Y:S01]  /*04a0*/  @P1 LDC R26, c[0x0][0x214] ;  /* 0x00008500ff1a1b82 */ /* 0x000e620000000800 */
[C---:B------:R-:W-:Y:S02]  /*04b0*/  IADD3 R8, P2, R9.reuse, R4, RZ ;  /* 0x0000000409087210 */ /* 0x040fe40007f5e0ff */
[----:B------:R-:W-:Y:S02]  /*04c0*/  IADD3 R2, P3, R9, R6, RZ ;  /* 0x0000000609027210 */ /* 0x000fe40007f7e0ff */
[C---:B------:R-:W-:Y:S02]  /*04d0*/  IADD3.X R5, R11.reuse, R5, R19, P2, !PT ;  /* 0x000000050b057210 */ /* 0x040fe400017fe413 */
[----:B------:R-:W-:Y:S01]  /*04e0*/  IADD3.X R6, R11, R7, R20, P3, !PT ;  /* 0x000000070b067210 */ /* 0x000fe20001ffe414 */
[----:B------:R-:W3:Y:S01]  /*04f0*/  @P1 LDC R21, c[0x0][0x21c] ;  /* 0x00008700ff151b82 */ /* 0x000ee20000000800 */
[----:B------:R-:W-:-:S02]  /*0500*/  @P0 R2UR UR5, R0 ;  /* 0x00000000000502ca */ /* 0x000fc400000e0000 */
[----:B------:R-:W-:Y:S02]  /*0510*/  ISETP.GE.AND P0, PT, R27, 0x1, PT ;  /* 0x000000011b00780c */ /* 0x000fe40003f06270 */
[----:B0-----:R-:W-:Y:S02]  /*0520*/  LEA R7, P2, R14, R28, 0x1 ;  /* 0x0000001c0e077211 */ /* 0x001fe400078408ff */
[----:B--2---:R-:W-:Y:S01]  /*0530*/  LEA R4, P3, R8, R30, 0x1 ;  /* 0x0000001e08047211 */ /* 0x004fe200078608ff */
[----:B------:R-:W0:Y:S01]  /*0540*/  @P1 LDC.64 R12, c[0x0][0x310] ;  /* 0x0000c400ff0c1b82 */ /* 0x000e220000000a00 */
[----:B------:R-:W-:Y:S02]  /*0550*/  LEA.HI.X R14, R14, R29, R10, 0x1, P2 ;  /* 0x0000001d0e0e7211 */ /* 0x000fe400010f0c0a */
[----:B------:R-:W-:Y:S02]  /*0560*/  MOV R10, R17 ;  /* 0x00000011000a7202 */ /* 0x000fe40000000f00 */
[----:B------:R-:W-:-:S02]  /*0570*/  MOV R11, R18 ;  /* 0x00000012000b7202 */ /* 0x000fc40000000f00 */
[----:B------:R-:W-:Y:S01]  /*0580*/  MOV R9, R16 ;  /* 0x0000001000097202 */ /* 0x000fe20000000f00 */
[----:B-1----:R-:W-:-:S04]  /*0590*/  @P1 IMAD R0, R26, UR18, R73 ;  /* 0x000000121a001c24 */ /* 0x002fc8000f8e0249 */
        /* <DEDUP_REMOVED lines=21> */
.L_x_12687:
[----:B------:R-:W0:Y:S01]  /*06f0*/  LDC R15, c[0x0][0x224] ;  /* 0x00008900ff0f7b82 */ /* 0x000e220000000800 */
[----:B------:R-:W-:Y:S01]  /*0700*/  SHF.L.U32 R0, R71, 0x4, RZ ;  /* 0x0000000447007819 */ /* 0x000fe200000006ff */
[----:B------:R-:W-:-:S03]  /*0710*/  ULDC UR6, c[0x0][0x218] ;  /* 0x0000860000067ab9 */ /* 0x000fc60000000800 */
[----:B------:R-:W-:-:S04]  /*0720*/  LOP3.LUT R0, R0, 0xfffffe00, RZ, 0xc0, !PT ;  /* 0xfffffe0000007812 */ /* 0x000fc800078ec0ff */
[----:B------:R-:W-:Y:S02]  /*0730*/  LOP3.LUT R17, R0, 0x1f, R71, 0xf8, !PT ;  /* 0x0000001f00117812 */ /* 0x000fe400078ef847 */
[----:B------:R-:W-:Y:S02]  /*0740*/  PRMT R0, RZ, 0x7610, R0 ;  /* 0x00007610ff007816 */ /* 0x000fe40000000000 */
[----:B------:R-:W-:Y:S02]  /*0750*/  SHF.R.S32.HI R16, RZ, 0x1f, R17 ;  /* 0x0000001fff107819 */ /* 0x000fe40000011411 */
[C---:B------:R-:W-:Y:S02]  /*0760*/  LEA R4, P1, R17.reuse, UR10, 0x1 ;  /* 0x0000000a11047c11 */ /* 0x040fe4000f8208ff */
[C---:B------:R-:W-:Y:S02]  /*0770*/  LOP3.LUT R76, R17.reuse, 0x20, RZ, 0xfc, !PT ;  /* 0x00000020114c7812 */ /* 0x040fe400078efcff */
[----:B------:R-:W-:-:S02]  /*0780*/  LEA.HI.X R5, R17, UR11, R16, 0x1, P1 ;  /* 0x0000000b11057c11 */ /* 0x000fc400088f0c10 */
[C---:B------:R-:W-:Y:S02]  /*0790*/  LOP3.LUT R77, R17.reuse, 0x40, RZ, 0xfc, !PT ;  /* 0x00000040114d7812 */ /* 0x040fe400078efcff */
[----:B------:R-:W-:Y:S02]  /*07a0*/  LOP3.LUT R78, R17, 0x60, RZ, 0xfc, !PT ;  /* 0x00000060114e7812 */ /* 0x000fe400078efcff */
[----:B0-----:R-:W-:-:S04]  /*07b0*/  IADD3 R67, -R68, R15, RZ ;  /* 0x0000000f44437210 */ /* 0x001fc80007ffe1ff */
[----:B------:R-:W-:-:S04]  /*07c0*/  LEA R2, R67, 0xfffffe00, 0x9 ;  /* 0xfffffe0043027811 */ /* 0x000fc800078e48ff */
[----:B------:R-:W-:-:S04]  /*07d0*/  IADD3 R91, -R2, UR6, RZ ;  /* 0x00000006025b7c10 */ /* 0x000fc8000fffe1ff */
[CC--:B------:R-:W-:Y:S01]  /*07e0*/  ISETP.GE.AND P0, PT, R17.reuse, R91.reuse, PT ;  /* 0x0000005b1100720c */ /* 0x0c0fe20003f06270 */
[----:B------:R-:W-:Y:S01]  /*07f0*/  BAR.SYNC.DEFER_BLOCKING 0x0 ;  /* 0x0000000000007b1d */ /* 0x000fe20000010000 */
[C---:B------:R-:W-:Y:S02]  /*0800*/  LOP3.LUT R79, R17.reuse, 0x80, RZ, 0xfc, !PT ;  /* 0x00000080114f7812 */ /* 0x040fe400078efcff */
[----:B------:R-:W-:Y:S02]  /*0810*/  LOP3.LUT R80, R17, 0xa0, RZ, 0xfc, !PT ;  /* 0x000000a011507812 */ /* 0x000fe400078efcff */
[-C--:B------:R-:W-:Y:S02]  /*0820*/  ISETP.GE.AND P1, PT, R77, R91.reuse, PT ;  /* 0x0000005b4d00720c */ /* 0x080fe40003f26270 */
[-C--:B------:R-:W-:Y:S02]  /*0830*/  ISETP.GE.AND P2, PT, R78, R91.reuse, PT ;  /* 0x0000005b4e00720c */ /* 0x080fe40003f46270 */
[----:B------:R-:W-:-:S02]  /*0840*/  ISETP.GE.AND P3, PT, R79, R91, PT ;  /* 0x0000005b4f00720c */ /* 0x000fc40003f66270 */
[-C--:B------:R-:W-:Y:S02]  /*0850*/  ISETP.GE.AND P4, PT, R80, R91.reuse, PT ;  /* 0x0000005b5000720c */ /* 0x080fe40003f86270 */
[----:B------:R-:W-:Y:S02]  /*0860*/  PRMT R7, RZ, 0x7610, R7 ;  /* 0x00007610ff077816 */ /* 0x000fe40000000007 */
[----:B------:R-:W-:Y:S01]  /*0870*/  PRMT R6, RZ, 0x7610, R6 ;  /* 0x00007610ff067816 */ /* 0x000fe20000000006 */
[----:B------:R-:W2:Y:S01]  /*0880*/  @!P0 LDG.E.U16 R0, desc[UR16][R4.64] ;  /* 0x0000001004008981 */ /* 0x000ea2000c1e1500 */
[----:B------:R-:W-:Y:S02]  /*0890*/  ISETP.GE.AND P0, PT, R76, R91, PT ;  /* 0x0000005b4c00720c */ /* 0x000fe40003f06270 */
[----:B------:R-:W-:Y:S02]  /*08a0*/  PRMT R19, RZ, 0x7610, R19 ;  /* 0x00007610ff137816 */ /* 0x000fe40000000013 */
[----:B------:R-:W3:Y:S01]  /*08b0*/  @!P1 LDG.E.U16 R6, desc[UR16][R4.64+0x80] ;  /* 0x0000801004069981 */ /* 0x000ee2000c1e1500 */
[----:B------:R-:W-:-:S02]  /*08c0*/  PRMT R14, RZ, 0x7610, R14 ;  /* 0x00007610ff0e7816 */ /* 0x000fc4000000000e */
[C---:B------:R-:W-:Y:S02]  /*08d0*/  LOP3.LUT R81, R17.reuse, 0xc0, RZ, 0xfc, !PT ;  /* 0x000000c011517812 */ /* 0x040fe400078efcff */
[----:B------:R-:W-:Y:S01]  /*08e0*/  PRMT R21, RZ, 0x7610, R21 ;  /* 0x00007610ff157816 */ /* 0x000fe20000000015 */
[----:B------:R-:W4:Y:S01]  /*08f0*/  @!P2 LDG.E.U16 R19, desc[UR16][R4.64+0xc0] ;  /* 0x0000c0100413a981 */ /* 0x000f22000c1e1500 */
[C---:B------:R-:W-:Y:S02]  /*0900*/  LOP3.LUT R82, R17.reuse, 0xe0, RZ, 0xfc, !PT ;  /* 0x000000e011527812 */ /* 0x040fe400078efcff */
[C---:B------:R-:W-:Y:S01]  /*0910*/  LOP3.LUT R83, R17.reuse, 0x100, RZ, 0xfc, !PT ;  /* 0x0000010011537812 */ /* 0x040fe200078efcff */
[----:B------:R-:W5:Y:S01]  /*0920*/  @!P0 LDG.E.U16 R7, desc[UR16][R4.64+0x40] ;  /* 0x0000401004078981 */ /* 0x000f62000c1e1500 */
[C---:B------:R-:W-:Y:S02]  /*0930*/  LOP3.LUT R84, R17.reuse, 0x120, RZ, 0xfc, !PT ;  /* 0x0000012011547812 */ /* 0x040fe400078efcff */
[----:B------:R-:W-:Y:S01]  /*0940*/  LOP3.LUT R85, R17, 0x140, RZ, 0xfc, !PT ;  /* 0x0000014011557812 */ /* 0x000fe200078efcff */
[----:B------:R-:W4:Y:S01]  /*0950*/  @!P3 LDG.E.U16 R14, desc[UR16][R4.64+0x100] ;  /* 0x00010010040eb981 */ /* 0x000f22000c1e1500 */
[----:B------:R-:W-:-:S02]  /*0960*/  ISETP.GE.AND P0, PT, R81, R91, PT ;  /* 0x0000005b5100720c */ /* 0x000fc40003f06270 */
[-C--:B------:R-:W-:Y:S01]  /*0970*/  ISETP.GE.AND P1, PT, R82, R91.reuse, PT ;  /* 0x0000005b5200720c */ /* 0x080fe20003f26270 */
[----:B------:R-:W4:Y:S01]  /*0980*/  @!P4 LDG.E.U16 R21, desc[UR16][R4.64+0x140] ;  /* 0x000140100415c981 */ /* 0x000f22000c1e1500 */
[-C--:B------:R-:W-:Y:S02]  /*0990*/  ISETP.GE.AND P2, PT, R83, R91.reuse, PT ;  /* 0x0000005b5300720c */ /* 0x080fe40003f46270 */
[-C--:B------:R-:W-:Y:S02]  /*09a0*/  ISETP.GE.AND P3, PT, R84, R91.reuse, PT ;  /* 0x0000005b5400720c */ /* 0x080fe40003f66270 */
[----:B------:R-:W-:Y:S02]  /*09b0*/  ISETP.GE.AND P4, PT, R85, R91, PT ;  /* 0x0000005b5500720c */ /* 0x000fe40003f86270 */
[----:B------:R-:W-:Y:S02]  /*09c0*/  PRMT R18, RZ, 0x7610, R18 ;  /* 0x00007610ff127816 */ /* 0x000fe40000000012 */
[----:B------:R-:W-:-:S02]  /*09d0*/  PRMT R23, RZ, 0x7610, R23 ;  /* 0x00007610ff177816 */ /* 0x000fc40000000017 */
[----:B------:R-:W-:Y:S02]  /*09e0*/  PRMT R20, RZ, 0x7610, R20 ;  /* 0x00007610ff147816 */ /* 0x000fe40000000014 */
[----:B------:R-:W-:Y:S01]  /*09f0*/  PRMT R25, RZ, 0x7610, R25 ;  /* 0x00007610ff197816 */ /* 0x000fe20000000019 */
[----:B------:R-:W4:Y:S01]  /*0a00*/  @!P0 LDG.E.U16 R18, desc[UR16][R4.64+0x180] ;  /* 0x0001801004128981 */ /* 0x000f22000c1e1500 */
[C---:B------:R-:W-:Y:S02]  /*0a10*/  LOP3.LUT R86, R17.reuse, 0x160, RZ, 0xfc, !PT ;  /* 0x0000016011567812 */ /* 0x040fe400078efcff */
[----:B------:R-:W-:Y:S01]  /*0a20*/  PRMT R22, RZ, 0x7610, R22 ;  /* 0x00007610ff167816 */ /* 0x000fe20000000016 */
[----:B------:R-:W4:Y:S01]  /*0a30*/  @!P1 LDG.E.U16 R23, desc[UR16][R4.64+0x1c0] ;  /* 0x0001c01004179981 */ /* 0x000f22000c1e1500 */
[C---:B------:R-:W-:Y:S02]  /*0a40*/  LOP3.LUT R87, R17.reuse, 0x180, RZ, 0xfc, !PT ;  /* 0x0000018011577812 */ /* 0x040fe400078efcff */
[C---:B------:R-:W-:Y:S01]  /*0a50*/  LOP3.LUT R88, R17.reuse, 0x1a0, RZ, 0xfc, !PT ;  /* 0x000001a011587812 */ /* 0x040fe200078efcff */
[----:B------:R-:W4:Y:S01]  /*0a60*/  @!P2 LDG.E.U16 R20, desc[UR16][R4.64+0x200] ;  /* 0x000200100414a981 */ /* 0x000f22000c1e1500 */
[----:B------:R-:W-:-:S02]  /*0a70*/  LOP3.LUT R89, R17, 0x1c0, RZ, 0xfc, !PT ;  /* 0x000001c011597812 */ /* 0x000fc400078efcff */
[-C--:B------:R-:W-:Y:S01]  /*0a80*/  ISETP.GE.AND P0, PT, R86, R91.reuse, PT ;  /* 0x0000005b5600720c */ /* 0x080fe20003f06270 */
[----:B------:R-:W4:Y:S01]  /*0a90*/  @!P3 LDG.E.U16 R25, desc[UR16][R4.64+0x240] ;  /* 0x000240100419b981 */ /* 0x000f22000c1e1500 */
[----:B------:R-:W-:Y:S02]  /*0aa0*/  LOP3.LUT R90, R17, 0x1e0, RZ, 0xfc, !PT ;  /* 0x000001e0115a7812 */ /* 0x000fe400078efcff */
[-C--:B------:R-:W-:Y:S01]  /*0ab0*/  ISETP.GE.AND P1, PT, R87, R91.reuse, PT ;  /* 0x0000005b5700720c */ /* 0x080fe20003f26270 */
[----:B------:R-:W4:Y:S01]  /*0ac0*/  @!P4 LDG.E.U16 R22, desc[UR16][R4.64+0x280] ;  /* 0x000280100416c981 */ /* 0x000f22000c1e1500 */
[-C--:B------:R-:W-:Y:S02]  /*0ad0*/  ISETP.GE.AND P2, PT, R88, R91.reuse, PT ;  /* 0x0000005b5800720c */ /* 0x080fe40003f46270 */
[-C--:B------:R-:W-:Y:S02]  /*0ae0*/  ISETP.GE.AND P3, PT, R89, R91.reuse, PT ;  /* 0x0000005b5900720c */ /* 0x080fe40003f66270 */
[----:B------:R-:W-:-:S02]  /*0af0*/  ISETP.GE.AND P4, PT, R90, R91, PT ;  /* 0x0000005b5a00720c */ /* 0x000fc40003f86270 */
        /* <DEDUP_REMOVED lines=10> */
[----:B------:R-:W0:Y:S01]  /*0ba0*/  S2UR UR7, SR_CgaCtaId ;  /* 0x00000000000779c3 */ /* 0x000e220000008800 */
[----:B------:R-:W-:Y:S01]  /*0bb0*/  UMOV UR6, 0x400 ;  /* 0x0000040000067882 */ /* 0x000fe20000000000 */
[----:B-1----:R-:W-:-:S02]  /*0bc0*/  LEA.HI.SX32 R65, R69, R69, 0x1b ;  /* 0x0000004545417211 */ /* 0x002fc400078fdaff */
[C---:B------:R-:W-:Y:S02]  /*0bd0*/  IADD3 R28, R69.reuse, 0x20, RZ ;  /* 0x00000020451c7810 */ /* 0x040fe40007ffe0ff */
[C---:B------:R-:W-:Y:S02]  /*0be0*/  IADD3 R30, R69.reuse, 0x40, RZ ;  /* 0x00000040451e7810 */ /* 0x040fe40007ffe0ff */
[C---:B------:R-:W-:Y:S02]  /*0bf0*/  IADD3 R32, R69.reuse, 0x60, RZ ;  /* 0x0000006045207810 */ /* 0x040fe40007ffe0ff */
[----:B0-----:R-:W-:Y:S02]  /*0c00*/  IADD3 R4, R69, 0x80, RZ ;  /* 0x0000008045047810 */ /* 0x001fe40007ffe0ff */
[----:B------:R-:W-:Y:S01]  /*0c10*/  LEA.HI.SX32 R5, R28, R69, 0x1b ;  /* 0x000000451c057211 */ /* 0x000fe200078fdaff */
[----:B------:R-:W-:-:S06]  /*0c20*/  ULEA UR6, UR7, UR6, 0x18 ;  /* 0x0000000607067291 */ /* 0x000fcc000f8ec03f */
[----:B------:R-:W-:-:S04]  /*0c30*/  MOV R66, UR6 ;  /* 0x0000000600427c02 */ /* 0x000fc80008000f00 */
[-C--:B------:R-:W-:Y:S02]  /*0c40*/  LEA R65, R65, R66.reuse, 0x1 ;  /* 0x0000004241417211 */ /* 0x080fe400078e08ff */
[-C--:B------:R-:W-:Y:S02]  /*0c50*/  LEA.HI.SX32 R63, R30, R69.reuse, 0x1b ;  /* 0x000000451e3f7211 */ /* 0x080fe400078fdaff */
[-C--:B------:R-:W-:Y:S02]  /*0c60*/  LEA.HI.SX32 R33, R32, R69.reuse, 0x1b ;  /* 0x0000004520217211 */ /* 0x080fe400078fdaff */
[----:B------:R-:W-:Y:S02]  /*0c70*/  LEA.HI.SX32 R61, R4, R69, 0x1b ;  /* 0x00000045043d7211 */ /* 0x000fe400078fdaff */
[----:B------:R-:W-:Y:S02]  /*0c80*/  IADD3 R34, R69, 0xa0, RZ ;  /* 0x000000a045227810 */ /* 0x000fe40007ffe0ff */
[----:B------:R-:W-:-:S02]  /*0c90*/  LEA R64, R5, R66, 0x1 ;  /* 0x0000004205407211 */ /* 0x000fc400078e08ff */
[----:B------:R-:W-:Y:S02]  /*0ca0*/  IADD3 R4, R69, 0xe0, RZ ;  /* 0x000000e045047810 */ /* 0x000fe40007ffe0ff */
[-C--:B------:R-:W-:Y:S02]  /*0cb0*/  LEA R63, R63, R66.reuse, 0x1 ;  /* 0x000000423f3f7211 */ /* 0x080fe400078e08ff */
[-C--:B------:R-:W-:Y:S02]  /*0cc0*/  LEA R62, R33, R66.reuse, 0x1 ;  /* 0x00000042213e7211 */ /* 0x080fe400078e08ff */
[----:B------:R-:W-:Y:S02]  /*0cd0*/  LEA R61, R61, R66, 0x1 ;  /* 0x000000423d3d7211 */ /* 0x000fe400078e08ff */
[C---:B------:R-:W-:Y:S02]  /*0ce0*/  IADD3 R28, R69.reuse, 0x100, RZ ;  /* 0x00000100451c7810 */ /* 0x040fe40007ffe0ff */
[----:B------:R-:W-:-:S02]  /*0cf0*/  IADD3 R30, R69, 0x120, RZ ;  /* 0x00000120451e7810 */ /* 0x000fc40007ffe0ff */
[-C--:B------:R-:W-:Y:S02]  /*0d00*/  LEA.HI.SX32 R35, R34, R69.reuse, 0x1b ;  /* 0x0000004522237211 */ /* 0x080fe400078fdaff */
[-C--:B------:R-:W-:Y:S02]  /*0d10*/  LEA.HI.SX32 R5, R4, R69.reuse, 0x1b ;  /* 0x0000004504057211 */ /* 0x080fe400078fdaff */
[C---:B------:R-:W-:Y:S02]  /*0d20*/  IADD3 R32, R69.reuse, 0x140, RZ ;  /* 0x0000014045207810 */ /* 0x040fe40007ffe0ff */
[----:B------:R-:W-:Y:S02]  /*0d30*/  LEA.HI.SX32 R57, R28, R69, 0x1b ;  /* 0x000000451c397211 */ /* 0x000fe400078fdaff */
[----:B------:R-:W-:Y:S02]  /*0d40*/  IADD3 R4, R69, 0x180, RZ ;  /* 0x0000018045047810 */ /* 0x000fe40007ffe0ff */
[----:B------:R-:W-:-:S02]  /*0d50*/  LEA R60, R35, R66, 0x1 ;  /* 0x00000042233c7211 */ /* 0x000fc400078e08ff */
[-C--:B------:R-:W-:Y:S02]  /*0d60*/  LEA R58, R5, R66.reuse, 0x1 ;  /* 0x00000042053a7211 */ /* 0x080fe400078e08ff */
[-C--:B------:R-:W-:Y:S02]  /*0d70*/  LEA.HI.SX32 R55, R32, R69.reuse, 0x1b ;  /* 0x0000004520377211 */ /* 0x080fe400078fdaff */
[----:B------:R-:W-:Y:S02]  /*0d80*/  IADD3 R28, R69, 0x1e0, RZ ;  /* 0x000001e0451c7810 */ /* 0x000fe40007ffe0ff */
[-C--:B------:R-:W-:Y:S02]  /*0d90*/  LEA R57, R57, R66.reuse, 0x1 ;  /* 0x0000004239397211 */ /* 0x080fe400078e08ff */
[----:B------:R-:W-:Y:S02]  /*0da0*/  LEA.HI.SX32 R53, R4, R69, 0x1b ;  /* 0x0000004504357211 */ /* 0x000fe400078fdaff */
[----:B------:R-:W-:-:S02]  /*0db0*/  LEA R55, R55, R66, 0x1 ;  /* 0x0000004237377211 */ /* 0x000fc400078e08ff */
[----:B------:R-:W-:Y:S02]  /*0dc0*/  LEA R53, R53, R66, 0x1 ;  /* 0x0000004235357211 */ /* 0x000fe400078e08ff */
[----:B------:R-:W-:Y:S02]  /*0dd0*/  LEA R4, P0, R17, UR12, 0x1 ;  /* 0x0000000c11047c11 */ /* 0x000fe4000f8008ff */
[-C--:B------:R-:W-:Y:S02]  /*0de0*/  ISETP.GE.AND P2, PT, R79, R91.reuse, PT ;  /* 0x0000005b4f00720c */ /* 0x080fe40003f46270 */
[-C--:B------:R-:W-:Y:S02]  /*0df0*/  ISETP.GE.AND P3, PT, R78, R91.reuse, PT ;  /* 0x0000005b4e00720c */ /* 0x080fe40003f66270 */
[-C--:B------:R-:W-:Y:S02]  /*0e00*/  ISETP.GE.AND P4, PT, R77, R91.reuse, PT ;  /* 0x0000005b4d00720c */ /* 0x080fe40003f86270 */
[----:B------:R-:W-:-:S02]  /*0e10*/  ISETP.GE.AND P5, PT, R81, R91, PT ;  /* 0x0000005b5100720c */ /* 0x000fc40003fa6270 */
[----:B------:R-:W-:Y:S02]  /*0e20*/  ISETP.GE.AND P6, PT, R80, R91, PT ;  /* 0x0000005b5000720c */ /* 0x000fe40003fc6270 */
[----:B------:R-:W-:Y:S01]  /*0e30*/  PRMT R33, RZ, 0x7610, R33 ;  /* 0x00007610ff217816 */ /* 0x000fe20000000021 */
[----:B--2---:R0:W-:Y:S02]  /*0e40*/  STS.U16 [R65], R0 ;  /* 0x0000000041007388 */ /* 0x0041e40000000400 */
[----:B0-----:R-:W-:-:S04]  /*0e50*/  IADD3 R0, R69, 0xc0, RZ ;  /* 0x000000c045007810 */ /* 0x001fc80007ffe0ff */
[----:B------:R-:W-:Y:S01]  /*0e60*/  LEA.HI.SX32 R59, R0, R69, 0x1b ;  /* 0x00000045003b7211 */ /* 0x000fe200078fdaff */
[----:B-----5:R0:W-:Y:S01]  /*0e70*/  STS.U16 [R64+0x40], R7 ;  /* 0x0000400740007388 */ /* 0x0201e20000000400 */
[----:B------:R-:W-:-:S03]  /*0e80*/  IADD3 R0, R69, 0x160, RZ ;  /* 0x0000016045007810 */ /* 0x000fc60007ffe0ff */
[----:B---3--:R1:W-:Y:S01]  /*0e90*/  STS.U16 [R63+0x80], R6 ;  /* 0x000080063f007388 */ /* 0x0083e20000000400 */
[----:B------:R-:W-:-:S03]  /*0ea0*/  LEA R59, R59, R66, 0x1 ;  /* 0x000000423b3b7211 */ /* 0x000fc600078e08ff */
[----:B----4-:R-:W-:Y:S01]  /*0eb0*/  STS.U16 [R62+0xc0], R19 ;  /* 0x0000c0133e007388 */ /* 0x010fe20000000400 */
[----:B0-----:R-:W-:-:S03]  /*0ec0*/  LEA.HI.SX32 R7, R30, R69, 0x1b ;  /* 0x000000451e077211 */ /* 0x001fc600078fdaff */
[----:B------:R0:W-:Y:S01]  /*0ed0*/  STS.U16 [R61+0x100], R14 ;  /* 0x0001000e3d007388 */ /* 0x0001e20000000400 */
[-C--:B------:R-:W-:Y:S02]  /*0ee0*/  LEA.HI.SX32 R5, R0, R69.reuse, 0x1b ;  /* 0x0000004500057211 */ /* 0x080fe400078fdaff */
[----:B-1----:R-:W-:Y:S02]  /*0ef0*/  IADD3 R6, R69, 0x1a0, RZ ;  /* 0x000001a045067810 */ /* 0x002fe40007ffe0ff */
[----:B------:R-:W-:Y:S01]  /*0f00*/  LEA R56, R7, R66, 0x1 ;  /* 0x0000004207387211 */ /* 0x000fe200078e08ff */
[----:B------:R-:W-:Y:S01]  /*0f10*/  STS.U16 [R60+0x140], R21 ;  /* 0x000140153c007388 */ /* 0x000fe20000000400 */
[-C--:B------:R-:W-:Y:S02]  /*0f20*/  LEA.HI.SX32 R7, R6, R69.reuse, 0x1b ;  /* 0x0000004506077211 */ /* 0x080fe400078fdaff */
[C---:B0-----:R-:W-:Y:S02]  /*0f30*/  IADD3 R14, R69.reuse, 0x1c0, RZ ;  /* 0x000001c0450e7810 */ /* 0x041fe40007ffe0ff */
[----:B------:R-:W-:Y:S01]  /*0f40*/  SHF.L.U32 R0, R69, 0x4, RZ ;  /* 0x0000000445007819 */ /* 0x000fe200000006ff */
[----:B------:R-:W-:Y:S01]  /*0f50*/  STS.U16 [R59+0x180], R18 ;  /* 0x000180123b007388 */ /* 0x000fe20000000400 */
[----:B------:R-:W-:-:S02]  /*0f60*/  LEA.HI.SX32 R51, R14, R69, 0x1b ;  /* 0x000000450e337211 */ /* 0x000fc400078fdaff */
[-C--:B------:R-:W-:Y:S01]  /*0f70*/  LEA R54, R5, R66.reuse, 0x1 ;  /* 0x0000004205367211 */ /* 0x080fe200078e08ff */
[----:B------:R-:W-:Y:S01]  /*0f80*/  STS.U16 [R58+0x1c0], R23 ;  /* 0x0001c0173a007388 */ /* 0x000fe20000000400 */
[----:B------:R-:W-:Y:S02]  /*0f90*/  LEA.HI.SX32 R5, R28, R69, 0x1b ;  /* 0x000000451c057211 */ /* 0x000fe400078fdaff */
[----:B------:R-:W-:Y:S01]  /*0fa0*/  LEA R52, R7, R66, 0x1 ;  /* 0x0000004207347211 */ /* 0x000fe200078e08ff */
[----:B------:R-:W-:Y:S01]  /*0fb0*/  STS.U16 [R57+0x200], R20 ;  /* 0x0002001439007388 */ /* 0x000fe20000000400 */
[----:B------:R-:W-:Y:S02]  /*0fc0*/  LEA.HI.SX32 R49, R0, R0, 0x1b ;  /* 0x0000000000317211 */ /* 0x000fe400078fdaff */
[-C--:B------:R-:W-:Y:S01]  /*0fd0*/  LEA R51, R51, R66.reuse, 0x1 ;  /* 0x0000004233337211 */ /* 0x080fe200078e08ff */
[----:B------:R0:W-:Y:S01]  /*0fe0*/  STS.U16 [R56+0x240], R25 ;  /* 0x0002401938007388 */ /* 0x0001e20000000400 */
[----:B------:R-:W-:-:S03]  /*0ff0*/  LEA R50, R5, R66, 0x1 ;  /* 0x0000004205327211 */ /* 0x000fc600078e08ff */
[----:B------:R-:W-:Y:S01]  /*1000*/  STS.U16 [R55+0x280], R22 ;  /* 0x0002801637007388 */ /* 0x000fe20000000400 */
[----:B------:R-:W-:-:S03]  /*1010*/  LEA R49, R49, R66, 0x1 ;  /* 0x0000004231317211 */ /* 0x000fc600078e08ff */
        /* <DEDUP_REMOVED lines=22> */
[----:B------:R-:W-:-:S02]  /*1180*/  LEA.HI.X R5, R17, UR13, R16, 0x1, P0 ;  /* 0x0000000d11057c11 */ /* 0x000fc400080f0c10 */
[----:B------:R-:W-:Y:S02]  /*1190*/  ISETP.GE.AND P0, PT, R76, R91, PT ;  /* 0x0000005b4c00720c */ /* 0x000fe40003f06270 */
[----:B------:R-:W-:Y:S01]  /*11a0*/  PRMT R19, RZ, 0x7610, R19 ;  /* 0x00007610ff137816 */ /* 0x000fe20000000013 */
[----:B------:R-:W-:Y:S01]  /*11b0*/  BAR.SYNC.DEFER_BLOCKING 0x0 ;  /* 0x0000000000007b1d */ /* 0x000fe20000010000 */
[----:B0-----:R-:W-:Y:S02]  /*11c0*/  PRMT R25, RZ, 0x7610, R25 ;  /* 0x00007610ff197816 */ /* 0x001fe40000000019 */
[----:B------:R-:W-:-:S04]  /*11d0*/  LEA R6, P1, R17, UR14, 0x1 ;  /* 0x0000000e11067c11 */ /* 0x000fc8000f8208ff */
[----:B------:R-:W-:-:S03]  /*11e0*/  LEA.HI.X R7, R17, UR15, R16, 0x1, P1 ;  /* 0x0000000f11077c11 */ /* 0x000fc600088f0c10 */
[----:B------:R-:W4:Y:S01]  /*11f0*/  @!P0 LDG.E.U16 R19, desc[UR16][R4.64+0x40] ;  /* 0x0000401004138981 */ /* 0x000f22000c1e1500 */
[-C--:B------:R-:W-:Y:S02]  /*1200*/  ISETP.GE.AND P0, PT, R82, R91.reuse, PT ;  /* 0x0000005b5200720c */ /* 0x080fe40003f06270 */
[----:B------:R-:W-:Y:S02]  /*1210*/  ISETP.GE.AND P1, PT, R17, R91, PT ;  /* 0x0000005b1100720c */ /* 0x000fe40003f26270 */
[----:B-1----:R-:W-:-:S09]  /*1220*/  PRMT R24, RZ, 0x7610, R24 ;  /* 0x00007610ff187816 */ /* 0x002fd20000000018 */
[----:B------:R-:W5:Y:S01]  /*1230*/  @!P0 LDG.E.U16 R25, desc[UR16][R4.64+0x1c0] ;  /* 0x0001c01004198981 */ /* 0x000f62000c1e1500 */
[----:B------:R-:W-:Y:S02]  /*1240*/  ISETP.GE.AND P0, PT, R83, R91, PT ;  /* 0x0000005b5300720c */ /* 0x000fe40003f06270 */
[----:B------:R-:W-:Y:S02]  /*1250*/  PRMT R14, RZ, 0x7610, R14 ;  /* 0x00007610ff0e7816 */ /* 0x000fe4000000000e */
[----:B------:R-:W-:Y:S02]  /*1260*/  PRMT R20, RZ, 0x7610, R20 ;  /* 0x00007610ff147816 */ /* 0x000fe40000000014 */
[----:B------:R-:W-:Y:S02]  /*1270*/  PRMT R21, RZ, 0x7610, R21 ;  /* 0x00007610ff157816 */ /* 0x000fe40000000015 */
[----:B------:R-:W-:Y:S01]  /*1280*/  PRMT R18, RZ, 0x7610, R18 ;  /* 0x00007610ff127816 */ /* 0x000fe20000000012 */
[----:B------:R-:W4:Y:S01]  /*1290*/  @!P1 LDG.E.U16 R14, desc[UR16][R4.64] ;  /* 0x00000010040e9981 */ /* 0x000f22000c1e1500 */
[----:B------:R-:W-:-:S02]  /*12a0*/  PRMT R22, RZ, 0x7610, R22 ;  /* 0x00007610ff167816 */ /* 0x000fc40000000016 */
[----:B------:R-:W-:Y:S01]  /*12b0*/  PRMT R23, RZ, 0x7610, R23 ;  /* 0x00007610ff177816 */ /* 0x000fe20000000017 */
[----:B------:R-:W5:Y:S01]  /*12c0*/  @!P0 LDG.E.U16 R24, desc[UR16][R4.64+0x200] ;  /* 0x0002001004188981 */ /* 0x000f62000c1e1500 */
[-C--:B------:R-:W-:Y:S02]  /*12d0*/  ISETP.GE.AND P0, PT, R84, R91.reuse, PT ;  /* 0x0000005b5400720c */ /* 0x080fe40003f06270 */
        /* <DEDUP_REMOVED lines=11> */
[----:B------:R-:W-:Y:S02]  /*1390*/  PRMT R27, RZ, 0x7610, R27 ;  /* 0x00007610ff1b7816 */ /* 0x000fe4000000001b */
[----:B--2---:R-:W-:Y:S02]  /*13a0*/  PRMT R26, RZ, 0x7610, R26 ;  /* 0x00007610ff1a7816 */ /* 0x004fe4000000001a */
[----:B------:R-:W-:Y:S02]  /*13b0*/  PRMT R29, RZ, 0x7610, R29 ;  /* 0x00007610ff1d7816 */ /* 0x000fe4000000001d */
[----:B------:R-:W-:Y:S01]  /*13c0*/  PRMT R28, RZ, 0x7610, R28 ;  /* 0x00007610ff1c7816 */ /* 0x000fe2000000001c */
[----:B------:R-:W2:Y:S01]  /*13d0*/  @!P0 LDG.E.U16 R27, desc[UR16][R4.64+0x240] ;  /* 0x00024010041b8981 */ /* 0x000ea2000c1e1500 */
[----:B---3--:R-:W-:-:S02]  /*13e0*/  PRMT R31, RZ, 0x7610, R31 ;  /* 0x00007610ff1f7816 */ /* 0x008fc4000000001f */
[----:B------:R-:W-:Y:S01]  /*13f0*/  PRMT R30, RZ, 0x7610, R30 ;  /* 0x00007610ff1e7816 */ /* 0x000fe2000000001e */
[----:B------:R-:W3:Y:S04]  /*1400*/  @!P1 LDG.E.U16 R26, desc[UR16][R4.64+0x280] ;  /* 0x00028010041a9981 */ /* 0x000ee8000c1e1500 */
[----:B------:R-:W3:Y:S04]  /*1410*/  @!P2 LDG.E.U16 R29, desc[UR16][R4.64+0x2c0] ;  /* 0x0002c010041da981 */ /* 0x000ee8000c1e1500 */
[----:B------:R-:W3:Y:S04]  /*1420*/  @!P3 LDG.E.U16 R28, desc[UR16][R4.64+0x300] ;  /* 0x00030010041cb981 */ /* 0x000ee8000c1e1500 */
[----:B------:R-:W3:Y:S04]  /*1430*/  @!P4 LDG.E.U16 R31, desc[UR16][R4.64+0x340] ;  /* 0x00034010041fc981 */ /* 0x000ee8000c1e1500 */
[----:B------:R-:W3:Y:S04]  /*1440*/  @!P5 LDG.E.U16 R30, desc[UR16][R4.64+0x380] ;  /* 0x00038010041ed981 */ /* 0x000ee8000c1e1500 */
[----:B------:R0:W3:Y:S01]  /*1450*/  @!P6 LDG.E.U16 R33, desc[UR16][R4.64+0x3c0] ;  /* 0x0003c0100421e981 */ /* 0x0000e2000c1e1500 */
        /* <DEDUP_REMOVED lines=11> */
[----:B------:R-:W-:Y:S01]  /*1510*/  PRMT R99, RZ, 0x7610, R99 ;  /* 0x00007610ff637816 */ /* 0x000fe20000000063 */
[----:B----4-:R-:W-:Y:S04]  /*1520*/  STS.U16 [R65], R14 ;  /* 0x0000000e41007388 */ /* 0x010fe80000000400 */
        /* <DEDUP_REMOVED lines=11> */
[----:B------:R0:W-:Y:S04]  /*15e0*/  STS.U16 [R53+0x300], R28 ;  /* 0x0003001c35007388 */ /* 0x0001e80000000400 */
[----:B------:R-:W-:Y:S04]  /*15f0*/  STS.U16 [R52+0x340], R31 ;  /* 0x0003401f34007388 */ /* 0x000fe80000000400 */
[----:B------:R1:W-:Y:S04]  /*1600*/  STS.U16 [R51+0x380], R30 ;  /* 0x0003801e33007388 */ /* 0x0003e80000000400 */
[----:B------:R2:W-:Y:S01]  /*1610*/  STS.U16 [R50+0x3c0], R33 ;  /* 0x0003c02132007388 */ /* 0x0005e20000000400 */
        /* <DEDUP_REMOVED lines=8> */
[----:B------:R-:W2:Y:S04]  /*16a0*/  LDS.U16 R74, [R49+0xe] ;  /* 0x00000e00314a7984 */ /* 0x000ea80000000400 */
[----:B------:R-:W2:Y:S04]  /*16b0*/  LDS.U16 R75, [R49+0x10] ;  /* 0x00001000314b7984 */ /* 0x000ea80000000400 */
[----:B------:R-:W3:Y:S04]  /*16c0*/  LDS.U16 R92, [R49+0x12] ;  /* 0x00001200315c7984 */ /* 0x000ee80000000400 */
[----:B------:R-:W3:Y:S04]  /*16d0*/  LDS.U16 R93, [R49+0x14] ;  /* 0x00001400315d7984 */ /* 0x000ee80000000400 */
[----:B------:R-:W3:Y:S04]  /*16e0*/  LDS.U16 R94, [R49+0x16] ;  /* 0x00001600315e7984 */ /* 0x000ee80000000400 */
[----:B------:R-:W3:Y:S04]  /*16f0*/  LDS.U16 R19, [R49+0x18] ;  /* 0x0000180031137984 */ /* 0x000ee80000000400 */
[----:B------:R-:W3:Y:S04]  /*1700*/  LDS.U16 R18, [R49+0x1a] ;  /* 0x00001a0031127984 */ /* 0x000ee80000000400 */
[----:B------:R-:W3:Y:S04]  /*1710*/  LDS.U16 R14, [R49+0x1c] ;  /* 0x00001c00310e7984 */ /* 0x000ee80000000400 */
[----:B------:R-:W3:Y:S01]  /*1720*/  LDS.U16 R0, [R49+0x1e] ;  /* 0x00001e0031007984 */ /* 0x000ee20000000400 */
[----:B------:R-:W-:Y:S01]  /*1730*/  BAR.SYNC.DEFER_BLOCKING 0x0 ;  /* 0x0000000000007b1d */ /* 0x000fe20000010000 */
[----:B0-----:R-:W-:-:S05]  /*1740*/  PRMT R28, RZ, 0x7610, R28 ;  /* 0x00007610ff1c7816 */ /* 0x001fca000000001c */
[----:B------:R-:W5:Y:S01]  /*1750*/  @!P0 LDG.E.U16 R4, desc[UR16][R6.64] ;  /* 0x0000001006048981 */ /* 0x000f62000c1e1500 */
[-C--:B------:R-:W-:Y:S02]  /*1760*/  ISETP.GE.AND P0, PT, R77, R91.reuse, PT ;  /* 0x0000005b4d00720c */ /* 0x080fe40003f06270 */
[----:B-1----:R-:W-:Y:S01]  /*1770*/  PRMT R30, RZ, 0x7610, R30 ;  /* 0x00007610ff1e7816 */ /* 0x002fe2000000001e */
[----:B------:R-:W5:Y:S01]  /*1780*/  @!P1 LDG.E.U16 R5, desc[UR16][R6.64+0x40] ;  /* 0x0000401006059981 */ /* 0x000f62000c1e1500 */
[----:B------:R-:W-:Y:S02]  /*1790*/  PRMT R27, RZ, 0x7610, R27 ;  /* 0x00007610ff1b7816 */ /* 0x000fe4000000001b */
[----:B------:R-:W-:Y:S01]  /*17a0*/  PRMT R29, RZ, 0x7610, R29 ;  /* 0x00007610ff1d7816 */ /* 0x000fe2000000001d */
[----:B------:R-:W5:Y:S01]  /*17b0*/  @!P3 LDG.E.U16 R100, desc[UR16][R6.64+0x300] ;  /* 0x000300100664b981 */ /* 0x000f62000c1e1500 */
[----:B------:R-:W-:Y:S02]  /*17c0*/  PRMT R31, RZ, 0x7610, R31 ;  /* 0x00007610ff1f7816 */ /* 0x000fe4000000001f */
[----:B--2---:R-:W-:Y:S01]  /*17d0*/  PRMT R33, RZ, 0x7610, R33 ;  /* 0x00007610ff217816 */ /* 0x004fe20000000021 */
[----:B------:R-:W2:Y:S04]  /*17e0*/  @!P5 LDG.E.U16 R102, desc[UR16][R6.64+0x380] ;  /* 0x000380100666d981 */ /* 0x000ea8000c1e1500 */
[----:B------:R-:W2:Y:S01]  /*17f0*/  @!P0 LDG.E.U16 R28, desc[UR16][R6.64+0x80] ;  /* 0x00008010061c8981 */ /* 0x000ea2000c1e1500 */
[----:B------:R-:W-:-:S02]  /*1800*/  ISETP.GE.AND P0, PT, R79, R91, PT ;  /* 0x0000005b4f00720c */ /* 0x000fc40003f06270 */
[-C--:B------:R-:W-:Y:S01]  /*1810*/  ISETP.GE.AND P1, PT, R78, R91.reuse, PT ;  /* 0x0000005b4e00720c */ /* 0x080fe20003f26270 */
[----:B------:R-:W2:Y:S10]  /*1820*/  @!P6 LDG.E.U16 R99, desc[UR16][R6.64+0x3c0] ;  /* 0x0003c0100663e981 */ /* 0x000eb4000c1e1500 */
[----:B------:R-:W2:Y:S01]  /*1830*/  @!P0 LDG.E.U16 R30, desc[UR16][R6.64+0x100] ;  /* 0x00010010061e8981 */ /* 0x000ea2000c1e1500 */
[----:B------:R-:W-:-:S03]  /*1840*/  ISETP.GE.AND P0, PT, R81, R91, PT ;  /* 0x0000005b5100720c */ /* 0x000fc60003f06270 */
[----:B------:R-:W2:Y:S01]  /*1850*/  @!P1 LDG.E.U16 R27, desc[UR16][R6.64+0xc0] ;  /* 0x0000c010061b9981 */ /* 0x000ea2000c1e1500 */
[----:B------:R-:W-:-:S09]  /*1860*/  ISETP.GE.AND P1, PT, R80, R91, PT ;  /* 0x0000005b5000720c */ /* 0x000fd20003f26270 */
[----:B------:R-:W2:Y:S01]  /*1870*/  @!P0 LDG.E.U16 R32, desc[UR16][R6.64+0x180] ;  /* 0x0001801006208981 */ /* 0x000ea2000c1e1500 */
[----:B------:R-:W-:-:S03]  /*1880*/  ISETP.GE.AND P0, PT, R83, R91, PT ;  /* 0x0000005b5300720c */ /* 0x000fc60003f06270 */
[----:B------:R-:W2:Y:S01]  /*1890*/  @!P1 LDG.E.U16 R29, desc[UR16][R6.64+0x140] ;  /* 0x00014010061d9981 */ /* 0x000ea2000c1e1500 */
[----:B------:R-:W-:-:S09]  /*18a0*/  ISETP.GE.AND P1, PT, R82, R91, PT ;  /* 0x0000005b5200720c */ /* 0x000fd20003f26270 */
[----:B------:R-:W2:Y:S01]  /*18b0*/  @!P0 LDG.E.U16 R96, desc[UR16][R6.64+0x200] ;  /* 0x0002001006608981 */ /* 0x000ea2000c1e1500 */
[----:B------:R-:W-:-:S03]  /*18c0*/  ISETP.NE.AND P0, PT, R97, RZ, PT ;  /* 0x000000ff6100720c */ /* 0x000fc60003f05270 */
[----:B------:R-:W2:Y:S01]  /*18d0*/  @!P1 LDG.E.U16 R31, desc[UR16][R6.64+0x1c0] ;  /* 0x0001c010061f9981 */ /* 0x000ea2000c1e1500 */
[----:B------:R-:W-:Y:S02]  /*18e0*/  ISETP.NE.AND P1, PT, R95, RZ, PT ;  /* 0x000000ff5f00720c */ /* 0x000fe40003f25270 */
[----:B------:R-:W-:Y:S02]  /*18f0*/  PRMT R95, RZ, 0x7610, R95 ;  /* 0x00007610ff5f7816 */ /* 0x000fe4000000005f */
[----:B------:R-:W-:-:S04]  /*1900*/  PRMT R97, RZ, 0x7610, R97 ;  /* 0x00007610ff617816 */ /* 0x000fc80000000061 */
[----:B------:R-:W2:Y:S04]  /*1910*/  @!P2 LDG.E.U16 R95, desc[UR16][R6.64+0x2c0] ;  /* 0x0002c010065fa981 */ /* 0x000ea8000c1e1500 */
[----:B------:R-:W2:Y:S04]  /*1920*/  @!P0 LDG.E.U16 R33, desc[UR16][R6.64+0x240] ;  /* 0x0002401006218981 */ /* 0x000ea8000c1e1500 */
[----:B------:R-:W2:Y:S04]  /*1930*/  @!P1 LDG.E.U16 R98, desc[UR16][R6.64+0x280] ;  /* 0x0002801006629981 */ /* 0x000ea8000c1e1500 */
[----:B------:R0:W2:Y:S01]  /*1940*/  @!P4 LDG.E.U16 R97, desc[UR16][R6.64+0x340] ;  /* 0x000340100661c981 */ /* 0x0000a2000c1e1500 */
[----:B---3--:R-:W-:Y:S01]  /*1950*/  SHF.L.U32 R20, R20, 0x10, RZ ;  /* 0x0000001014147819 */ /* 0x008fe200000006ff */
[----:B0-----:R-:W0:Y:S01]  /*1960*/  LDC.64 R6, c[0x0][0x2a0] ;  /* 0x0000a800ff067b82 */ /* 0x001e220000000a00 */
[----:B----4-:R-:W-:-:S02]  /*1970*/  SHF.L.U32 R21, R21, 0x10, RZ ;  /* 0x0000001015157819 */ /* 0x010fc400000006ff */
[----:B-----5:R-:W-:Y:S02]  /*1980*/  SHF.L.U32 R22, R22, 0x10, RZ ;  /* 0x0000001016167819 */ /* 0x020fe400000006ff */
[----:B------:R-:W-:Y:S02]  /*1990*/  SHF.L.U32 R23, R23, 0x10, RZ ;  /* 0x0000001017177819 */ /* 0x000fe400000006ff */
[----:B------:R-:W-:Y:S02]  /*19a0*/  SHF.L.U32 R24, R24, 0x10, RZ ;  /* 0x0000001018187819 */ /* 0x000fe400000006ff */
[----:B------:R-:W-:Y:S02]  /*19b0*/  SHF.L.U32 R25, R25, 0x10, RZ ;  /* 0x0000001019197819 */ /* 0x000fe400000006ff */
[----:B------:R-:W-:Y:S01]  /*19c0*/  SHF.L.U32 R26, R26, 0x10, RZ ;  /* 0x000000101a1a7819 */ /* 0x000fe200000006ff */
[----:B------:R-:W-:Y:S01]  /*19d0*/  USHF.R.S32.HI UR19, URZ, 0x1f, UR18 ;  /* 0x0000001f3f137899 */ /* 0x000fe20008011412 */
[----:B------:R-:W-:Y:S01]  /*19e0*/  BSSY B0, `(.L_x_12630) ;  /* 0x0000041000007945 */ /* 0x000fe20003800000 */
[----:B------:R-:W-:Y:S01]  /*19f0*/  ISETP.GE.AND P0, PT, R17, R91, PT ;  /* 0x0000005b1100720c */ /* 0x000fe20003f06270 */
[----:B------:R-:W-:Y:S04]  /*1a00*/  STS.U16 [R65], R4 ;  /* 0x0000000441007388 */ /* 0x000fe80000000400 */
[----:B------:R1:W-:Y:S02]  /*1a10*/  STS.U16 [R64+0x40], R5 ;  /* 0x0000400540007388 */ /* 0x0003e40000000400 */
[----:B-1----:R-:W1:Y:S02]  /*1a20*/  LDC.64 R4, c[0x0][0x2b0] ;  /* 0x0000ac00ff047b82 */ /* 0x002e640000000a00 */
[----:B--2---:R-:W-:Y:S04]  /*1a30*/  STS.U16 [R63+0x80], R28 ;  /* 0x0000801c3f007388 */ /* 0x004fe80000000400 */
[----:B------:R-:W-:Y:S04]  /*1a40*/  STS.U16 [R62+0xc0], R27 ;  /* 0x0000c01b3e007388 */ /* 0x000fe80000000400 */
[----:B------:R-:W-:Y:S04]  /*1a50*/  STS.U16 [R61+0x100], R30 ;  /* 0x0001001e3d007388 */ /* 0x000fe80000000400 */
[----:B------:R-:W-:Y:S04]  /*1a60*/  STS.U16 [R60+0x140], R29 ;  /* 0x0001401d3c007388 */ /* 0x000fe80000000400 */
[----:B------:R-:W-:Y:S04]  /*1a70*/  STS.U16 [R59+0x180], R32 ;  /* 0x000180203b007388 */ /* 0x000fe80000000400 */
[----:B------:R-:W-:Y:S04]  /*1a80*/  STS.U16 [R58+0x1c0], R31 ;  /* 0x0001c01f3a007388 */ /* 0x000fe80000000400 */
[----:B------:R-:W-:Y:S04]  /*1a90*/  STS.U16 [R57+0x200], R96 ;  /* 0x0002006039007388 */ /* 0x000fe80000000400 */
[----:B------:R2:W-:Y:S02]  /*1aa0*/  STS.U16 [R56+0x240], R33 ;  /* 0x0002402138007388 */ /* 0x0005e40000000400 */
[----:B--2---:R-:W-:-:S05]  /*1ab0*/  FADD.FTZ R33, R20, UR5 ;  /* 0x0000000514217e21 */ /* 0x004fca0008010000 */
[----:B------:R-:W-:Y:S01]  /*1ac0*/  FSETP.GTU.FTZ.AND P5, PT, R33, 20, PT ;  /* 0x41a000002100780b */ /* 0x000fe20003fbc000 */
[----:B------:R2:W-:Y:S01]  /*1ad0*/  STS.U16 [R55+0x280], R98 ;  /* 0x0002806237007388 */ /* 0x0005e20000000400 */
[----:B------:R-:W-:-:S03]  /*1ae0*/  FADD.FTZ R32, R21, UR5 ;  /* 0x0000000515207e21 */ /* 0x000fc60008010000 */
[----:B------:R2:W-:Y:S01]  /*1af0*/  STS.U16 [R54+0x2c0], R95 ;  /* 0x0002c05f36007388 */ /* 0x0005e20000000400 */
[----:B------:R-:W-:Y:S01]  /*1b00*/  FADD.FTZ R31, R22, UR5 ;  /* 0x00000005161f7e21 */ /* 0x000fe20008010000 */
[----:B------:R-:W-:Y:S02]  /*1b10*/  FADD.FTZ R30, R23, UR5 ;  /* 0x00000005171e7e21 */ /* 0x000fe40008010000 */
[----:B------:R2:W-:Y:S01]  /*1b20*/  STS.U16 [R53+0x300], R100 ;  /* 0x0003006435007388 */ /* 0x0005e20000000400 */
[----:B------:R-:W-:Y:S01]  /*1b30*/  FADD.FTZ R29, R24, UR5 ;  /* 0x00000005181d7e21 */ /* 0x000fe20008010000 */
[----:B------:R-:W-:Y:S02]  /*1b40*/  FADD.FTZ R28, R25, UR5 ;  /* 0x00000005191c7e21 */ /* 0x000fe40008010000 */
[----:B------:R2:W-:Y:S04]  /*1b50*/  STS.U16 [R52+0x340], R97 ;  /* 0x0003406134007388 */ /* 0x0005e80000000400 */
[----:B------:R2:W-:Y:S04]  /*1b60*/  STS.U16 [R51+0x380], R102 ;  /* 0x0003806633007388 */ /* 0x0005e80000000400 */
[----:B------:R2:W-:Y:S01]  /*1b70*/  STS.U16 [R50+0x3c0], R99 ;  /* 0x0003c06332007388 */ /* 0x0005e20000000400 */
[----:B------:R-:W-:Y:S01]  /*1b80*/  FSETP.GTU.FTZ.AND P4, PT, R32, 20, PT ;  /* 0x41a000002000780b */ /* 0x000fe20003f9c000 */
[----:B------:R-:W-:Y:S01]  /*1b90*/  FADD.FTZ R27, R26, UR5 ;  /* 0x000000051a1b7e21 */ /* 0x000fe20008010000 */
[----:B------:R-:W-:-:S02]  /*1ba0*/  FSETP.GTU.FTZ.AND P3, PT, R31, 20, PT ;  /* 0x41a000001f00780b */ /* 0x000fc40003f7c000 */
[----:B------:R-:W-:Y:S02]  /*1bb0*/  FSETP.GTU.FTZ.AND P2, PT, R30, 20, PT ;  /* 0x41a000001e00780b */ /* 0x000fe40003f5c000 */
[----:B------:R-:W-:Y:S02]  /*1bc0*/  FSETP.GTU.FTZ.AND P1, PT, R29, 20, PT ;  /* 0x41a000001d00780b */ /* 0x000fe40003f3c000 */
[----:B------:R-:W-:Y:S01]  /*1bd0*/  FSETP.GTU.FTZ.AND P6, PT, R28, 20, PT ;  /* 0x41a000001c00780b */ /* 0x000fe20003fdc000 */
[----:B------:R-:W-:Y:S01]  /*1be0*/  NOP ;  /* 0x0000000000007918 */ /* 0x000fe20000000000 */
[----:B012---:R-:W-:Y:S11]  /*1bf0*/  @P5 BRA `(.L_x_12631) ;  /* 0x00000000007c5947 */ /* 0x007ff60003800000 */
        /* <DEDUP_REMOVED lines=31> */
.L_x_12631:
[----:B------:R-:W-:Y:S05]  /*1df0*/  BSYNC B0 ;  /* 0x0000000000007941 */ /* 0x000fea0003800000 */
.L_x_12630:
        /* <DEDUP_REMOVED lines=36> */
.L_x_12633:
[----:B------:R-:W-:Y:S05]  /*2040*/  BSYNC B0 ;  /* 0x0000000000007941 */ /* 0x000fea0003800000 */
.L_x_12632:
        /* <DEDUP_REMOVED lines=36> */
.L_x_12635:
[----:B------:R-:W-:Y:S05]  /*2290*/  BSYNC B0 ;  /* 0x0000000000007941 */ /* 0x000fea0003800000 */
.L_x_12634:
        /* <DEDUP_REMOVED lines=36> */
.L_x_12637:
[----:B------:R-:W-:Y:S05]  /*24e0*/  BSYNC B0 ;  /* 0x0000000000007941 */ /* 0x000fea0003800000 */
.L_x_12636:
        /* <DEDUP_REMOVED lines=36> */
.L_x_12639:
[----:B------:R-:W-:Y:S05]  /*2730*/  BSYNC B0 ;  /* 0x0000000000007941 */ /* 0x000fea0003800000 */
.L_x_12638:
        /* <DEDUP_REMOVED lines=36> */
.L_x_12641:
[----:B------:R-:W-:Y:S05]  /*2980*/  BSYNC B0 ;  /* 0x0000000000007941 */ /* 0x000fea0003800000 */
.L_x_12640:
        /* <DEDUP_REMOVED lines=36> */
.L_x_12643:
[----:B------:R-:W-:Y:S05]  /*2bd0*/  BSYNC B0 ;  /* 0x0000000000007941 */ /* 0x000fea0003800000 */
.L_x_12642:
        /* <DEDUP_REMOVED lines=38> */
.L_x_12645:
[----:B------:R-:W-:Y:S05]  /*2e40*/  BSYNC B0 ;  /* 0x0000000000007941 */ /* 0x000fea0003800000 */
.L_x_12644:
        /* <DEDUP_REMOVED lines=39> */
.L_x_12647:
[----:B------:R-:W-:Y:S05]  /*30c0*/  BSYNC B0 ;  /* 0x0000000000007941 */ /* 0x000fea0003800000 */
.L_x_12646:
[----:B------:R-:W-:Y:S01]  /*30d0*/  SHF.L.U32 R0, R0, 0x10, RZ ;  /* 0x0000001000007819 */ /* 0x000fe200000006ff */
[----:B------:R-:W-:Y:S01]  /*30e0*/  BSSY B0, `(.L_x_12648) ;  /* 0x0000026000007945 */ /* 0x000fe20003800000 */
[----:B------:R-:W-:Y:S01]  /*30f0*/  IADD3 R97, R7, R95, RZ ;  /* 0x0000005f07617210 */ /* 0x000fe20007ffe0ff */
[----:B------:R-:W-:Y:S01]  /*3100*/  IMAD R94, R4, UR19, RZ ;  /* 0x00000013045e7c24 */ /* 0x000fe2000f8e02ff */
[----:B------:R-:W-:Y:S01]  /*3110*/  FSETP.GTU.FTZ.AND P3, PT, R19, 20, PT ;  /* 0x41a000001300780b */ /* 0x000fe20003f7c000 */
[----:B------:R-:W-:Y:S01]  /*3120*/  FADD.FTZ R18, R0, UR5 ;  /* 0x0000000500127e21 */ /* 0x000fe20008010000 */
[----:B------:R-:W-:Y:S01]  /*3130*/  @!P0 IADD3 R95, R95, R75, RZ ;  /* 0x0000004b5f5f8210 */ /* 0x000fe20007ffe0ff */
        /* <DEDUP_REMOVED lines=32> */
.L_x_12649:
[----:B------:R-:W-:Y:S05]  /*3340*/  BSYNC B0 ;  /* 0x0000000000007941 */ /* 0x000fea0003800000 */
.L_x_12648:
[----:B------:R-:W-:Y:S01]  /*3350*/  IADD3 R75, R68, -R15, RZ ;  /* 0x8000000f444b7210 */ /* 0x000fe20007ffe0ff */
[----:B------:R-:W-:Y:S01]  /*3360*/  BSSY B0, `(.L_x_12650) ;  /* 0x0000028000007945 */ /* 0x000fe20003800000 */
[----:B------:R-:W-:Y:S01]  /*3370*/  @!P0 MOV R14, R74 ;  /* 0x0000004a000e8202 */ /* 0x000fe20000000f00 */
[----:B------:R-:W-:Y:S01]  /*3380*/  IMAD R5, R5, UR18, R94 ;  /* 0x0000001205057c24 */ /* 0x000fe2000f8e025e */
[----:B------:R-:W-:Y:S01]  /*3390*/  FSETP.GTU.FTZ.AND P2, PT, R18, 20, PT ;  /* 0x41a000001200780b */ /* 0x000fe20003f5c000 */
[----:B------:R-:W-:Y:S01]  /*33a0*/  IMAD R74, R75, -0x200, RZ ;  /* 0xfffffe004b4a7824 */ /* 0x000fe200078e02ff */
[----:B------:R-:W-:Y:S02]  /*33b0*/  MOV R7, R97 ;  /* 0x0000006100077202 */ /* 0x000fe40000000f00 */
[----:B------:R-:W-:Y:S02]  /*33c0*/  @!P0 MOV R15, R95 ;  /* 0x0000005f000f8202 */ /* 0x000fe40000000f00 */
[----:B------:R-:W-:Y:S01]  /*33d0*/  SHF.R.S32.HI R0, RZ, 0x1f, R73 ;  /* 0x0000001fff007819 */ /* 0x000fe20000011449 */
        /* <DEDUP_REMOVED lines=32> */
.L_x_12651:
[----:B------:R-:W-:Y:S05]  /*35e0*/  BSYNC B0 ;  /* 0x0000000000007941 */ /* 0x000fea0003800000 */
.L_x_12650:
        /* <DEDUP_REMOVED lines=33> */
.L_x_12653:
[----:B------:R-:W-:Y:S05]  /*3800*/  BSYNC B0 ;  /* 0x0000000000007941 */ /* 0x000fea0003800000 */
.L_x_12652:
        /* <DEDUP_REMOVED lines=33> */
.L_x_12655:
[----:B------:R-:W-:Y:S05]  /*3a20*/  BSYNC B0 ;  /* 0x0000000000007941 */ /* 0x000fea0003800000 */
.L_x_12654:
        /* <DEDUP_REMOVED lines=33> */
.L_x_12657:
[----:B------:R-:W-:Y:S05]  /*3c40*/  BSYNC B0 ;  /* 0x0000000000007941 */ /* 0x000fea0003800000 */
.L_x_12656:
        /* <DEDUP_REMOVED lines=33> */
.L_x_12659:
[----:B------:R-:W-:Y:S05]  /*3e60*/  BSYNC B0 ;  /* 0x0000000000007941 */ /* 0x000fea0003800000 */
.L_x_12658:
        /* <DEDUP_REMOVED lines=33> */
.L_x_12661:
[----:B------:R-:W-:Y:S05]  /*4080*/  BSYNC B0 ;  /* 0x0000000000007941 */ /* 0x000fea0003800000 */
.L_x_12660:
[----:B------:R-:W-:Y:S01]  /*4090*/  ULDC.64 UR6, c[0x0][0x2a8] ;  /* 0x0000aa0000067ab9 */ /* 0x000fe20000000a00 */
[----:B------:R-:W-:Y:S01]  /*40a0*/  IMAD.WIDE.U32 R92, R4, UR18, RZ ;  /* 0x00000012045c7c25 */ /* 0x000fe2000f8e00ff */
[----:B------:R-:W-:Y:S01]  /*40b0*/  SHF.R.S32.HI R75, RZ, 0x1f, R74 ;  /* 0x0000001fff4b7819 */ /* 0x000fe2000001144a */
[----:B------:R-:W-:Y:S01]  /*40c0*/  ULDC.64 UR8, c[0x0][0x2b8] ;  /* 0x0000ae0000087ab9 */ /* 0x000fe20000000a00 */
[----:B------:R-:W-:Y:S01]  /*40d0*/  LDS.U16 R127, [R49] ;  /* 0x00000000317f7984 */ /* 0x000fe20000000400 */
[----:B------:R-:W-:Y:S01]  /*40e0*/  IMAD R96, R0, UR6, RZ ;  /* 0x0000000600607c24 */ /* 0x000fe2000f8e02ff */
[----:B------:R-:W-:Y:S01]  /*40f0*/  IADD3 R93, R93, R5, RZ ;  /* 0x000000055d5d7210 */ /* 0x000fe20007ffe0ff */
[C---:B------:R-:W-:Y:S01]  /*4100*/  @!P0 IMAD.WIDE.U32 R14, R73.reuse, UR6, R14 ;  /* 0x00000006490e8c25 */ /* 0x040fe2000f8e000e */
[----:B------:R-:W-:Y:S03]  /*4110*/  LDS.U16 R126, [R49+0x2] ;  /* 0x00000200317e7984 */ /* 0x000fe60000000400 */
[----:B------:R-:W-:Y:S01]  /*4120*/  IMAD.WIDE.U32 R6, R73, UR6, R6 ;  /* 0x0000000649067c25 */ /* 0x000fe2000f8e0006 */
[----:B------:R-:W-:Y:S01]  /*4130*/  @!P0 IADD3 R98, P1, R17, R14, RZ ;  /* 0x0000000e11628210 */ /* 0x000fe20007f3e0ff */
[----:B------:R-:W-:Y:S02]  /*4140*/  LDS.U16 R124, [R49+0x4] ;  /* 0x00000400317c7984 */ /* 0x000fe40000000400 */
[----:B------:R-:W-:Y:S01]  /*4150*/  IMAD R97, R73, UR7, R96 ;  /* 0x0000000749617c24 */ /* 0x000fe2000f8e0260 */
[----:B------:R-:W-:Y:S01]  /*4160*/  IADD3 R14, P2, R74, R6, RZ ;  /* 0x000000064a0e7210 */ /* 0x000fe20007f5e0ff */
[----:B------:R-:W-:Y:S01]  /*4170*/  @!P0 IMAD.WIDE.U32 R94, R4, UR18, R2 ;  /* 0x00000012045e8c25 */ /* 0x000fe2000f8e0002 */
[----:B------:R-:W-:Y:S01]  /*4180*/  ULDC.64 UR6, c[0x0][0x318] ;  /* 0x0000c60000067ab9 */ /* 0x000fe20000000a00 */
[----:B------:R-:W-:Y:S01]  /*4190*/  LDS.U16 R134, [R49+0x6] ;  /* 0x0000060031867984 */ /* 0x000fe20000000400 */
[----:B------:R-:W-:Y:S01]  /*41a0*/  @!P0 IADD3.X R101, R16, R15, R97, P1, !PT ;  /* 0x0000000f10658210 */ /* 0x000fe20000ffe461 */
[----:B------:R-:W-:Y:S01]  /*41b0*/  IMAD R6, R0, UR8, RZ ;  /* 0x0000000800067c24 */ /* 0x000fe2000f8e02ff */
[----:B------:R-:W-:Y:S01]  /*41c0*/  IADD3.X R15, R75, R97, R7, P2, !PT ;  /* 0x000000614b0f7210 */ /* 0x000fe200017fe407 */
[----:B------:R-:W-:Y:S01]  /*41d0*/  LDS.U16 R136, [R49+0x8] ;  /* 0x0000080031887984 */ /* 0x000fe20000000400 */
[----:B------:R-:W-:Y:S01]  /*41e0*/  LEA R97, P1, R17, UR6, 0x1 ;  /* 0x0000000611617c11 */ /* 0x000fe2000f8208ff */
[----:B------:R-:W-:Y:S01]  /*41f0*/  IMAD R103, R73, UR9, R6 ;  /* 0x0000000949677c24 */ /* 0x000fe2000f8e0206 */
[----:B------:R-:W-:Y:S01]  /*4200*/  @!P0 IADD3 R95, R5, R95, RZ ;  /* 0x0000005f055f8210 */ /* 0x000fe20007ffe0ff */
[----:B------:R-:W-:Y:S01]  /*4210*/  IMAD.WIDE.U32 R6, R73, UR8, R92 ;  /* 0x0000000849067c25 */ /* 0x000fe2000f8e005c */
[----:B------:R-:W-:Y:S01]  /*4220*/  LEA.HI.X R93, R17, UR7, R16, 0x1, P1 ;  /* 0x00000007115d7c11 */ /* 0x000fe200088f0c10 */
[----:B------:R-:W-:Y:S01]  /*4230*/  LDS.U16 R133, [R49+0xa] ;  /* 0x00000a0031857984 */ /* 0x000fe20000000400 */
[----:B------:R-:W-:Y:S01]  /*4240*/  LEA R92, P2, R14, R97, 0x1 ;  /* 0x000000610e5c7211 */ /* 0x000fe200078408ff */
[----:B------:R-:W-:Y:S01]  /*4250*/  @!P0 IMAD.WIDE.U32 R4, R73, UR8, R94 ;  /* 0x0000000849048c25 */ /* 0x000fe2000f8e005e */
[----:B------:R-:W-:Y:S01]  /*4260*/  @!P0 LEA R96, P1, R98, UR6, 0x1 ;  /* 0x0000000662608c11 */ /* 0x000fe2000f8208ff */
[----:B------:R-:W-:Y:S01]  /*4270*/  LDS.U16 R115, [R49+0xc] ;  /* 0x00000c0031737984 */ /* 0x000fe20000000400 */
[----:B------:R-:W-:-:S02]  /*4280*/  LEA.HI.X R93, R14, R93, R15, 0x1, P2 ;  /* 0x0000005d0e5d7211 */ /* 0x000fc400010f0c0f */
[----:B------:R-:W-:Y:S01]  /*4290*/  @!P0 LEA.HI.X R97, R98, UR7, R101, 0x1, P1 ;  /* 0x0000000762618c11 */ /* 0x000fe200088f0c65 */
[----:B------:R-:W-:Y:S01]  /*42a0*/  LDS.U16 R114, [R49+0xe] ;  /* 0x00000e0031727984 */ /* 0x000fe20000000400 */
[----:B------:R-:W-:Y:S01]  /*42b0*/  ULDC.64 UR6, c[0x0][0x308] ;  /* 0x0000c20000067ab9 */ /* 0x000fe20000000a00 */
[C---:B------:R-:W-:Y:S02]  /*42c0*/  @!P0 IADD3 R99, P3, R17.reuse, R4, RZ ;  /* 0x0000000411638210 */ /* 0x040fe40007f7e0ff */
[----:B------:R-:W-:Y:S01]  /*42d0*/  LDS.U16 R113, [R49+0x10] ;  /* 0x0000100031717984 */ /* 0x000fe20000000400 */
[----:B------:R-:W-:Y:S02]  /*42e0*/  LEA R4, P1, R17, UR6, 0x1 ;  /* 0x0000000611047c11 */ /* 0x000fe4000f8208ff */
[----:B------:R-:W-:Y:S01]  /*42f0*/  @!P0 IADD3.X R108, R16, R5, R103, P3, !PT ;  /* 0x00000005106c8210 */ /* 0x000fe20001ffe467 */
[----:B------:R-:W-:Y:S01]  /*4300*/  LDS.U16 R107, [R49+0x12] ;  /* 0x00001200316b7984 */ /* 0x000fe20000000400 */
[----:B------:R-:W-:-:S02]  /*4310*/  IADD3 R95, P4, R74, R6, RZ ;  /* 0x000000064a5f7210 */ /* 0x000fc40007f9e0ff */
[----:B------:R-:W-:Y:S01]  /*4320*/  LEA.HI.X R5, R17, UR7, R16, 0x1, P1 ;  /* 0x0000000711057c11 */ /* 0x000fe200088f0c10 */
[----:B------:R-:W-:Y:S01]  /*4330*/  LDS.U16 R104, [R49+0x14] ;  /* 0x0000140031687984 */ /* 0x000fe20000000400 */
[----:B------:R-:W-:Y:S02]  /*4340*/  @!P0 LEA R6, P1, R99, UR6, 0x1 ;  /* 0x0000000663068c11 */ /* 0x000fe4000f8208ff */
[----:B------:R-:W-:Y:S01]  /*4350*/  IADD3.X R106, R75, R103, R7, P4, !PT ;  /* 0x000000674b6a7210 */ /* 0x000fe200027fe407 */
[----:B------:R-:W-:Y:S04]  /*4360*/  LDS.U16 R102, [R49+0x16] ;  /* 0x0000160031667984 */ /* 0x000fe80000000400 */
[----:B------:R-:W-:Y:S04]  /*4370*/  LDS.U16 R100, [R49+0x18] ;  /* 0x0000180031647984 */ /* 0x000fe80000000400 */
[----:B------:R-:W-:Y:S04]  /*4380*/  LDS.U16 R94, [R49+0x1a] ;  /* 0x00001a00315e7984 */ /* 0x000fe80000000400 */
[----:B------:R-:W-:Y:S04]  /*4390*/  LDS.U16 R15, [R49+0x1c] ;  /* 0x00001c00310f7984 */ /* 0x000fe80000000400 */
[----:B------:R-:W-:Y:S01]  /*43a0*/  LDS.U16 R14, [R49+0x1e] ;  /* 0x00001e00310e7984 */ /* 0x000fe20000000400 */
[----:B------:R-:W-:-:S02]  /*43b0*/  @!P0 LEA.HI.X R7, R99, UR7, R108, 0x1, P1 ;  /* 0x0000000763078c11 */ /* 0x000fc400088f0c6c */
[----:B------:R-:W-:Y:S02]  /*43c0*/  ISETP.GE.AND P1, PT, R76, R91, PT ;  /* 0x0000005b4c00720c */ /* 0x000fe40003f26270 */
[C---:B------:R-:W-:Y:S02]  /*43d0*/  LEA R4, P2, R95.reuse, R4, 0x1 ;  /* 0x000000045f047211 */ /* 0x040fe400078408ff */
[----:B------:R-:W-:Y:S02]  /*43e0*/  PRMT R112, RZ, 0x7610, R112 ;  /* 0x00007610ff707816 */ /* 0x000fe40000000070 */
[----:B------:R-:W-:Y:S02]  /*43f0*/  LEA.HI.X R5, R95, R5, R106, 0x1, P2 ;  /* 0x000000055f057211 */ /* 0x000fe400010f0c6a */
[----:B------:R-:W-:Y:S01]  /*4400*/  PRMT R95, RZ, 0x7610, R95 ;  /* 0x00007610ff5f7816 */ /* 0x000fe2000000005f */
[----:B------:R-:W-:Y:S01]  /*4410*/  BAR.SYNC.DEFER_BLOCKING 0x0 ;  /* 0x0000000000007b1d */ /* 0x000fe20000010000 */
[----:B------:R-:W-:-:S02]  /*4420*/  PRMT R103, RZ, 0x7610, R103 ;  /* 0x00007610ff677816 */ /* 0x000fc40000000067 */
[----:B------:R-:W-:-:S03]  /*4430*/  PRMT R98, RZ, 0x7610, R98 ;  /* 0x00007610ff627816 */ /* 0x000fc60000000062 */
        /* <DEDUP_REMOVED lines=88> */
[----:B------:R-:W-:Y:S01]  /*49c0*/  LDS.U16 R112, [R49+0x1e] ;  /* 0x00001e0031707984 */ /* 0x000fe20000000400 */
[----:B------:R-:W-:Y:S01]  /*49d0*/  BAR.SYNC.DEFER_BLOCKING 0x0 ;  /* 0x0000000000007b1d */ /* 0x000fe20000010000 */
[----:B0-----:R-:W-:-:S05]  /*49e0*/  PRMT R116, RZ, 0x7610, R116 ;  /* 0x00007610ff747816 */ /* 0x001fca0000000074 */
        /* <DEDUP_REMOVED lines=28> */
[----:B-1----:R-:W-:-:S05]  /*4bb0*/  SHF.L.U32 R95, R95, 0x10, RZ ;  /* 0x000000105f5f7819 */ /* 0x002fca00000006ff */
[----:B------:R-:W-:Y:S01]  /*4bc0*/  FMUL.FTZ R118, R95, -1.4426950216293334961 ;  /* 0xbfb8aa3b5f767820 */ /* 0x000fe20000410000 */
[----:B--2---:R-:W-:-:S05]  /*4bd0*/  SHF.L.U32 R92, R92, 0x10, RZ ;  /* 0x000000105c5c7819 */ /* 0x004fca00000006ff */
[----:B------:R-:W1:Y:S01]  /*4be0*/  MUFU.EX2 R118, R118 ;  /* 0x0000007600767308 */ /* 0x000e620000000800 */
[----:B------:R-:W-:-:S07]  /*4bf0*/  FMUL.FTZ R135, R92, -1.4426950216293334961 ;  /* 0xbfb8aa3b5c877820 */ /* 0x000fce0000410000 */
[----:B------:R-:W2:Y:S01]  /*4c00*/  MUFU.EX2 R135, R135 ;  /* 0x0000008700877308 */ /* 0x000ea20000000800 */
[----:B---3--:R-:W-:Y:S02]  /*4c10*/  SHF.L.U32 R93, R93, 0x10, RZ ;  /* 0x000000105d5d7819 */ /* 0x008fe400000006ff */
[----:B----4-:R-:W-:Y:S02]  /*4c20*/  SHF.L.U32 R96, R96, 0x10, RZ ;  /* 0x0000001060607819 */ /* 0x010fe400000006ff */
[----:B-----5:R-:W-:Y:S01]  /*4c30*/  SHF.L.U32 R98, R98, 0x10, RZ ;  /* 0x0000001062627819 */ /* 0x020fe200000006ff */
[----:B-1----:R-:W-:Y:S01]  /*4c40*/  FADD.FTZ R118, R118, 1 ;  /* 0x3f80000076767421 */ /* 0x002fe20000010000 */
[----:B------:R-:W-:Y:S01]  /*4c50*/  FMUL.FTZ R137, R93, -1.4426950216293334961 ;  /* 0xbfb8aa3b5d897820 */ /* 0x000fe20000410000 */
[----:B0-----:R-:W-:Y:S02]  /*4c60*/  FMUL.FTZ R4, R96, -1.4426950216293334961 ;  /* 0xbfb8aa3b60047820 */ /* 0x001fe40000410000 */
[----:B------:R-:W-:-:S02]  /*4c70*/  FMUL.FTZ R140, R98, -1.4426950216293334961 ;  /* 0xbfb8aa3b628c7820 */ /* 0x000fc40000410000 */
[----:B------:R-:W-:Y:S01]  /*4c80*/  MUFU.RCP R118, R118 ;  /* 0x0000007600767308 */ /* 0x000fe20000001000 */
[----:B--2---:R-:W-:Y:S01]  /*4c90*/  FADD.FTZ R135, R135, 1 ;  /* 0x3f80000087877421 */ /* 0x004fe20000010000 */
[----:B------:R-:W-:-:S06]  /*4ca0*/  SHF.L.U32 R99, R99, 0x10, RZ ;  /* 0x0000001063637819 */ /* 0x000fcc00000006ff */
[----:B------:R-:W0:Y:S01]  /*4cb0*/  MUFU.EX2 R5, R4 ;  /* 0x0000000400057308 */ /* 0x000e220000000800 */
[----:B------:R-:W-:Y:S01]  /*4cc0*/  SHF.L.U32 R97, R97, 0x10, RZ ;  /* 0x0000001061617819 */ /* 0x000fe200000006ff */
[----:B------:R-:W-:-:S06]  /*4cd0*/  FMUL.FTZ R141, R99, -1.4426950216293334961 ;  /* 0xbfb8aa3b638d7820 */ /* 0x000fcc0000410000 */
[----:B------:R-:W-:Y:S01]  /*4ce0*/  MUFU.EX2 R137, R137 ;  /* 0x0000008900897308 */ /* 0x000fe20000000800 */
[----:B------:R-:W-:-:S07]  /*4cf0*/  FMUL.FTZ R139, R97, -1.4426950216293334961 ;  /* 0xbfb8aa3b618b7820 */ /* 0x000fce0000410000 */
[----:B------:R-:W-:Y:S01]  /*4d00*/  MUFU.EX2 R140, R140 ;  /* 0x0000008c008c7308 */ /* 0x000fe20000000800 */
[----:B------:R-:W-:Y:S01]  /*4d10*/  SHF.L.U32 R101, R101, 0x10, RZ ;  /* 0x0000001065657819 */ /* 0x000fe200000006ff */
[----:B0-----:R-:W-:Y:S01]  /*4d20*/  FADD.FTZ R5, R5, 1 ;  /* 0x3f80000005057421 */ /* 0x001fe20000010000 */
[----:B------:R-:W-:-:S05]  /*4d30*/  SHF.L.U32 R126, R126, 0x10, RZ ;  /* 0x000000107e7e7819 */ /* 0x000fca00000006ff */
[----:B------:R-:W-:Y:S01]  /*4d40*/  MUFU.EX2 R141, R141 ;  /* 0x0000008d008d7308 */ /* 0x000fe20000000800 */
[----:B------:R-:W-:-:S07]  /*4d50*/  FMUL.FTZ R4, R101, -1.4426950216293334961 ;  /* 0xbfb8aa3b65047820 */ /* 0x000fce0000410000 */
[----:B------:R-:W-:Y:S01]  /*4d60*/  MUFU.EX2 R139, R139 ;  /* 0x0000008b008b7308 */ /* 0x000fe20000000800 */
[----:B------:R-:W-:Y:S02]  /*4d70*/  SHF.L.U32 R103, R103, 0x10, RZ ;  /* 0x0000001067677819 */ /* 0x000fe400000006ff */
[----:B------:R-:W-:-:S05]  /*4d80*/  SHF.L.U32 R105, R105, 0x10, RZ ;  /* 0x0000001069697819 */ /* 0x000fca00000006ff */
[----:B------:R0:W-:Y:S01]  /*4d90*/  MUFU.EX2 R142, R4 ;  /* 0x00000004008e7308 */ /* 0x0001e20000000800 */
[----:B------:R-:W-:Y:S01]  /*4da0*/  FMUL.FTZ R143, R103, -1.4426950216293334961 ;  /* 0xbfb8aa3b678f7820 */ /* 0x000fe20000410000 */
[----:B------:R-:W-:Y:S01]  /*4db0*/  FMUL.FTZ R144, R105, -1.4426950216293334961 ;  /* 0xbfb8aa3b69907820 */ /* 0x000fe20000410000 */
[----:B------:R-:W-:Y:S02]  /*4dc0*/  SHF.L.U32 R127, R127, 0x10, RZ ;  /* 0x000000107f7f7819 */ /* 0x000fe400000006ff */
[----:B------:R-:W-:Y:S02]  /*4dd0*/  SHF.L.U32 R124, R124, 0x10, RZ ;  /* 0x000000107c7c7819 */ /* 0x000fe400000006ff */
[----:B------:R-:W-:Y:S01]  /*4de0*/  SHF.L.U32 R111, R111, 0x10, RZ ;  /* 0x000000106f6f7819 */ /* 0x000fe200000006ff */
[----:B------:R-:W1:Y:S01]  /*4df0*/  MUFU.EX2 R143, R143 ;  /* 0x0000008f008f7308 */ /* 0x000e620000000800 */
[----:B------:R-:W-:Y:S02]  /*4e00*/  SHF.L.U32 R106, R106, 0x10, RZ ;  /* 0x000000106a6a7819 */ /* 0x000fe400000006ff */
[----:B------:R-:W-:-:S05]  /*4e10*/  SHF.L.U32 R108, R108, 0x10, RZ ;  /* 0x000000106c6c7819 */ /* 0x000fca00000006ff */
[----:B------:R-:W-:Y:S01]  /*4e20*/  MUFU.EX2 R144, R144 ;  /* 0x0000009000907308 */ /* 0x000fe20000000800 */
[----:B------:R-:W-:Y:S01]  /*4e30*/  SHF.L.U32 R109, R109, 0x10, RZ ;  /* 0x000000106d6d7819 */ /* 0x000fe200000006ff */
[----:B------:R-:W-:Y:S01]  /*4e40*/  FMUL.FTZ R151, R111, -1.4426950216293334961 ;  /* 0xbfb8aa3b6f977820 */ /* 0x000fe20000410000 */
[----:B------:R-:W-:Y:S01]  /*4e50*/  SHF.L.U32 R134, R134, 0x10, RZ ;  /* 0x0000001086867819 */ /* 0x000fe200000006ff */
[----:B------:R-:W-:Y:S01]  /*4e60*/  FMUL.FTZ R145, R106, -1.4426950216293334961 ;  /* 0xbfb8aa3b6a917820 */ /* 0x000fe20000410000 */
[----:B0-----:R-:W-:Y:S01]  /*4e70*/  FMUL.FTZ R4, R108, -1.4426950216293334961 ;  /* 0xbfb8aa3b6c047820 */ /* 0x001fe20000410000 */
[----:B------:R-:W-:Y:S01]  /*4e80*/  FMUL.FTZ R146, R109, -1.4426950216293334961 ;  /* 0xbfb8aa3b6d927820 */ /* 0x000fe20000410000 */
[----:B------:R-:W-:Y:S01]  /*4e90*/  SHF.L.U32 R110, R110, 0x10, RZ ;  /* 0x000000106e6e7819 */ /* 0x000fe200000006ff */
[----:B------:R-:W-:Y:S01]  /*4ea0*/  MUFU.EX2 R154, R151 ;  /* 0x00000097009a7308 */ /* 0x000fe20000000800 */
[----:B------:R-:W-:Y:S01]  /*4eb0*/  SHF.L.U32 R136, R136, 0x10, RZ ;  /* 0x0000001088887819 */ /* 0x000fe200000006ff */
[----:B-1----:R-:W-:-:S02]  /*4ec0*/  FADD.FTZ R143, R143, 1 ;  /* 0x3f8000008f8f7421 */ /* 0x002fc40000010000 */
[----:B------:R-:W-:Y:S01]  /*4ed0*/  FMUL.FTZ R149, R110, -1.4426950216293334961 ;  /* 0xbfb8aa3b6e957820 */ /* 0x000fe20000410000 */
[----:B------:R-:W-:-:S03]  /*4ee0*/  SHF.L.U32 R133, R133, 0x10, RZ ;  /* 0x0000001085857819 */ /* 0x000fc600000006ff */
[----:B------:R-:W-:Y:S08]  /*4ef0*/  MUFU.EX2 R147, R4 ;  /* 0x0000000400937308 */ /* 0x000ff00000000800 */
[----:B------:R-:W-:Y:S08]  /*4f00*/  MUFU.EX2 R148, R146 ;  /* 0x0000009200947308 */ /* 0x000ff00000000800 */
[----:B------:R-:W-:Y:S01]  /*4f10*/  MUFU.EX2 R145, R145 ;  /* 0x0000009100917308 */ /* 0x000fe20000000800 */
[----:B------:R-:W-:Y:S04]  /*4f20*/  STS.U16 [R65], R120 ;  /* 0x0000007841007388 */ /* 0x000fe80000000400 */
        /* <DEDUP_REMOVED lines=16> */
[----:B------:R-:W3:Y:S04]  /*5030*/  LDS.U16 R117, [R49+0x2] ;  /* 0x0000020031757984 */ /* 0x000ee80000000400 */
[----:B------:R-:W4:Y:S04]  /*5040*/  LDS.U16 R116, [R49] ;  /* 0x0000000031747984 */ /* 0x000f280000000400 */
[----:B------:R-:W5:Y:S01]  /*5050*/  LDS.U16 R119, [R49+0x4] ;  /* 0x0000040031777984 */ /* 0x000f620000000400 */
[----:B0-----:R-:W0:Y:S03]  /*5060*/  MUFU.RCP R121, R135 ;  /* 0x0000008700797308 */ /* 0x001e260000001000 */
[----:B------:R-:W5:Y:S01]  /*5070*/  LDS.U16 R129, [R49+0x6] ;  /* 0x0000060031817984 */ /* 0x000f620000000400 */
[----:B-1----:R-:W-:-:S03]  /*5080*/  FADD.FTZ R6, -R118, 1 ;  /* 0x3f80000076067421 */ /* 0x002fc60000010100 */
[----:B------:R-:W1:Y:S01]  /*5090*/  LDS.U16 R131, [R49+0x8] ;  /* 0x0000080031837984 */ /* 0x000e620000000400 */
[----:B------:R-:W-:-:S03]  /*50a0*/  FADD.FTZ R120, R137, 1 ;  /* 0x3f80000089787421 */ /* 0x000fc60000010000 */
[----:B------:R-:W1:Y:S01]  /*50b0*/  LDS.U16 R132, [R49+0xa] ;  /* 0x00000a0031847984 */ /* 0x000e620000000400 */
[----:B--2---:R-:W-:Y:S01]  /*50c0*/  FFMA.FTZ R138, R95, R6, 1 ;  /* 0x3f8000005f8a7423 */ /* 0x004fe20000010006 */
[----:B------:R0:W-:Y:S01]  /*50d0*/  MUFU.RCP R123, R5 ;  /* 0x00000005007b7308 */ /* 0x0001e20000001000 */
[----:B------:R-:W-:Y:S01]  /*50e0*/  FADD.FTZ R125, R140, 1 ;  /* 0x3f8000008c7d7421 */ /* 0x000fe20000010000 */
[----:B------:R-:W2:Y:S01]  /*50f0*/  LDS.U16 R6, [R49+0xc] ;  /* 0x00000c0031067984 */ /* 0x000ea20000000400 */
[----:B0-----:R-:W-:-:S05]  /*5100*/  FADD.FTZ R5, -R121, 1 ;  /* 0x3f80000079057421 */ /* 0x001fca0000010100 */
[----:B------:R-:W0:Y:S01]  /*5110*/  MUFU.RCP R120, R120 ;  /* 0x0000007800787308 */ /* 0x000e220000001000 */
[----:B---3--:R-:W-:Y:S01]  /*5120*/  SHF.L.U32 R117, R117, 0x10, RZ ;  /* 0x0000001075757819 */ /* 0x008fe200000006ff */
[----:B------:R-:W-:-:S04]  /*5130*/  FFMA.FTZ R7, R92, R5, 1 ;  /* 0x3f8000005c077423 */ /* 0x000fc80000010005 */
[----:B------:R-:W-:-:S04]  /*5140*/  FMUL.FTZ R140, R126, R117 ;  /* 0x000000757e8c7220 */ /* 0x000fc80000410000 */
[----:B------:R-:W-:Y:S01]  /*5150*/  FMUL.FTZ R140, R121, R140 ;  /* 0x0000008c798c7220 */ /* 0x000fe20000410000 */
[----:B------:R-:W-:Y:S02]  /*5160*/  FADD.FTZ R128, R141, 1 ;  /* 0x3f8000008d807421 */ /* 0x000fe40000010000 */
[----:B------:R-:W-:Y:S01]  /*5170*/  LDS.U16 R141, [R49+0x10] ;  /* 0x00001000318d7984 */ /* 0x000fe20000000400 */
[----:B------:R-:W-:Y:S01]  /*5180*/  FMUL.FTZ R152, R140, R7 ;  /* 0x000000078c987220 */ /* 0x000fe20000410000 */
[----:B------:R-:W-:Y:S02]  /*5190*/  FADD.FTZ R122, R139, 1 ;  /* 0x3f8000008b7a7421 */ /* 0x000fe40000010000 */
[----:B------:R-:W3:Y:S01]  /*51a0*/  LDS.U16 R7, [R49+0xe] ;  /* 0x00000e0031077984 */ /* 0x000ee20000000400 */
[----:B----4-:R-:W-:Y:S02]  /*51b0*/  SHF.L.U32 R116, R116, 0x10, RZ ;  /* 0x0000001074747819 */ /* 0x010fe400000006ff */
[----:B-----5:R-:W-:Y:S01]  /*51c0*/  SHF.L.U32 R119, R119, 0x10, RZ ;  /* 0x0000001077777819 */ /* 0x020fe200000006ff */
[----:B------:R-:W4:Y:S01]  /*51d0*/  MUFU.RCP R122, R122 ;  /* 0x0000007a007a7308 */ /* 0x000f220000001000 */
[----:B------:R-:W-:Y:S01]  /*51e0*/  FADD.FTZ R130, R142, 1 ;  /* 0x3f8000008e827421 */ /* 0x000fe20000010000 */
[----:B------:R-:W-:Y:S01]  /*51f0*/  FMUL.FTZ R5, R127, R116 ;  /* 0x000000747f057220 */ /* 0x000fe20000410000 */
[----:B0-----:R-:W-:Y:S01]  /*5200*/  FADD.FTZ R142, -R120, 1 ;  /* 0x3f800000788e7421 */ /* 0x001fe20000010100 */
[----:B------:R-:W-:Y:S01]  /*5210*/  FMUL.FTZ R135, R124, R119 ;  /* 0x000000777c877220 */ /* 0x000fe20000410000 */
[----:B------:R-:W-:Y:S01]  /*5220*/  SHF.L.U32 R129, R129, 0x10, RZ ;  /* 0x0000001081817819 */ /* 0x000fe200000006ff */
[----:B------:R-:W-:-:S02]  /*5230*/  FMUL.FTZ R5, R118, R5 ;  /* 0x0000000576057220 */ /* 0x000fc40000410000 */
[----:B------:R-:W0:Y:S01]  /*5240*/  MUFU.RCP R125, R125 ;  /* 0x0000007d007d7308 */ /* 0x000e220000001000 */
[----:B------:R-:W-:Y:S01]  /*5250*/  FFMA.FTZ R142, R93, R142, 1 ;  /* 0x3f8000005d8e7423 */ /* 0x000fe2000001008e */
[----:B------:R-:W-:Y:S01]  /*5260*/  FMUL.FTZ R135, R120, R135 ;  /* 0x0000008778877220 */ /* 0x000fe20000410000 */
[----:B------:R-:W-:Y:S01]  /*5270*/  FMUL.FTZ R151, R5, R138 ;  /* 0x0000008a05977220 */ /* 0x000fe20000410000 */
[----:B-1----:R-:W-:Y:S02]  /*5280*/  SHF.L.U32 R131, R131, 0x10, RZ ;  /* 0x0000001083837819 */ /* 0x002fe400000006ff */
[----:B------:R-:W-:Y:S02]  /*5290*/  FMUL.FTZ R5, R135, R142 ;  /* 0x0000008e87057220 */ /* 0x000fe40000410000 */
[----:B------:R-:W1:Y:S01]  /*52a0*/  MUFU.RCP R128, R128 ;  /* 0x0000008000807308 */ /* 0x000e620000001000 */
[C---:B------:R-:W-:Y:S01]  /*52b0*/  FADD.FTZ R135, -R123.reuse, 1 ;  /* 0x3f8000007b877421 */ /* 0x040fe20000010100 */
[----:B------:R-:W-:Y:S01]  /*52c0*/  FMUL.FTZ R142, R134, R129 ;  /* 0x00000081868e7220 */ /* 0x000fe20000410000 */
[----:B------:R-:W-:Y:S01]  /*52d0*/  FADD.FTZ R140, R144, 1 ;  /* 0x3f800000908c7421 */ /* 0x000fe20000010000 */
[----:B------:R-:W-:Y:S01]  /*52e0*/  SHF.L.U32 R132, R132, 0x10, RZ ;  /* 0x0000001084847819 */ /* 0x000fe200000006ff */
[----:B------:R-:W-:Y:S01]  /*52f0*/  FFMA.FTZ R135, R96, R135, 1 ;  /* 0x3f80000060877423 */ /* 0x000fe20000010087 */
[----:B------:R-:W-:Y:S01]  /*5300*/  FMUL.FTZ R142, R123, R142 ;  /* 0x0000008e7b8e7220 */ /* 0x000fe20000410000 */
[----:B----4-:R-:W-:Y:S01]  /*5310*/  FADD.FTZ R144, -R122, 1 ;  /* 0x3f8000007a907421 */ /* 0x010fe20000010100 */
[----:B------:R-:W-:Y:S01]  /*5320*/  FMUL.FTZ R137, R136, R131 ;  /* 0x0000008388897220 */ /* 0x000fe20000410000 */
[----:B------:R4:W5:Y:S01]  /*5330*/  MUFU.EX2 R150, R149 ;  /* 0x0000009500967308 */ /* 0x0009620000000800 */
[----:B------:R-:W-:Y:S01]  /*5340*/  FMUL.FTZ R156, R142, R135 ;  /* 0x000000878e9c7220 */ /* 0x000fe20000410000 */
[----:B------:R-:W-:Y:S01]  /*5350*/  SHF.L.U32 R142, R115, 0x10, RZ ;  /* 0x00000010738e7819 */ /* 0x000fe200000006ff */
[----:B0-----:R-:W-:Y:S01]  /*5360*/  FADD.FTZ R139, -R125, 1 ;  /* 0x3f8000007d8b7421 */ /* 0x001fe20000010100 */
[----:B------:R-:W-:Y:S01]  /*5370*/  FFMA.FTZ R144, R97, R144, 1 ;  /* 0x3f80000061907423 */ /* 0x000fe20000010090 */
[----:B------:R-:W-:Y:S01]  /*5380*/  FMUL.FTZ R146, R133, R132 ;  /* 0x0000008485927220 */ /* 0x000fe20000410000 */
[----:B------:R-:W-:-:S02]  /*5390*/  FMUL.FTZ R137, R122, R137 ;  /* 0x000000897a897220 */ /* 0x000fc40000410000 */
[----:B------:R-:W0:Y:S01]  /*53a0*/  MUFU.RCP R130, R130 ;  /* 0x0000008200827308 */ /* 0x000e220000001000 */
[----:B--2---:R-:W-:Y:S01]  /*53b0*/  SHF.L.U32 R115, R6, 0x10, RZ ;  /* 0x0000001006737819 */ /* 0x004fe200000006ff */
[----:B------:R-:W-:-:S06]  /*53c0*/  FFMA.FTZ R139, R98, R139, 1 ;  /* 0x3f800000628b7423 */ /* 0x000fcc000001008b */
[----:B------:R-:W2:Y:S01]  /*53d0*/  MUFU.RCP R138, R143 ;  /* 0x0000008f008a7308 */ /* 0x000ea20000001000 */
[----:B------:R-:W-:Y:S01]  /*53e0*/  FMUL.FTZ R146, R125, R146 ;  /* 0x000000927d927220 */ /* 0x000fe20000410000 */
[----:B------:R-:W-:Y:S01]  /*53f0*/  FMUL.FTZ R157, R137, R144 ;  /* 0x00000090899d7220 */ /* 0x000fe20000410000 */
[----:B-1----:R-:W-:Y:S01]  /*5400*/  FADD.FTZ R144, -R128, 1 ;  /* 0x3f80000080907421 */ /* 0x002fe20000010100 */
[----:B------:R-:W-:Y:S01]  /*5410*/  FMUL.FTZ R137, R142, R115 ;  /* 0x000000738e897220 */ /* 0x000fe20000410000 */
[----:B------:R-:W-:Y:S01]  /*5420*/  FMUL.FTZ R158, R146, R139 ;  /* 0x0000008b929e7220 */ /* 0x000fe20000410000 */
[----:B------:R-:W-:Y:S01]  /*5430*/  FADD.FTZ R139, R147, 1 ;  /* 0x3f800000938b7421 */ /* 0x000fe20000010000 */
[----:B------:R-:W-:Y:S01]  /*5440*/  FADD.FTZ R146, R148, 1 ;  /* 0x3f80000094927421 */ /* 0x000fe20000010000 */
[----:B----4-:R-:W-:Y:S01]  /*5450*/  FFMA.FTZ R149, R99, R144, 1 ;  /* 0x3f80000063957423 */ /* 0x010fe20000010090 */
[----:B------:R-:W-:Y:S01]  /*5460*/  FMUL.FTZ R6, R128, R137 ;  /* 0x0000008980067220 */ /* 0x000fe20000410000 */
[----:B------:R-:W-:Y:S01]  /*5470*/  FADD.FTZ R145, R145, 1 ;  /* 0x3f80000091917421 */ /* 0x000fe20000010000 */
[----:B------:R-:W1:Y:S01]  /*5480*/  LDS.U16 R148, [R49+0x12] ;  /* 0x0000120031947984 */ /* 0x000e620000000400 */
[----:B------:R-:W-:-:S02]  /*5490*/  SHF.L.U32 R137, R114, 0x10, RZ ;  /* 0x0000001072897819 */ /* 0x000fc400000006ff */
[----:B------:R-:W-:Y:S01]  /*54a0*/  SHF.L.U32 R144, R113, 0x10, RZ ;  /* 0x0000001071907819 */ /* 0x000fe200000006ff */
[----:B------:R-:W4:Y:S01]  /*54b0*/  LDS.U16 R147, [R49+0x18] ;  /* 0x0000180031937984 */ /* 0x000f220000000400 */
[----:B---3--:R-:W-:Y:S02]  /*54c0*/  SHF.L.U32 R114, R7, 0x10, RZ ;  /* 0x0000001007727819 */ /* 0x008fe400000006ff */
[----:B------:R-:W-:Y:S01]  /*54d0*/  SHF.L.U32 R113, R141, 0x10, RZ ;  /* 0x000000108d717819 */ /* 0x000fe200000006ff */
[----:B------:R-:W-:Y:S01]  /*54e0*/  FMUL.FTZ R7, R6, R149 ;  /* 0x0000009506077220 */ /* 0x000fe20000410000 */
[----:B-----5:R-:W-:Y:S01]  /*54f0*/  FADD.FTZ R155, R150, 1 ;  /* 0x3f800000969b7421 */ /* 0x020fe20000010000 */
[----:B------:R3:W-:Y:S01]  /*5500*/  MUFU.RCP R135, R145 ;  /* 0x0000009100877308 */ /* 0x0007e20000001000 */
[----:B0-----:R-:W-:Y:S01]  /*5510*/  FADD.FTZ R6, -R130, 1 ;  /* 0x3f80000082067421 */ /* 0x001fe20000010100 */
[----:B--2---:R-:W-:Y:S01]  /*5520*/  FADD.FTZ R150, -R138, 1 ;  /* 0x3f8000008a967421 */ /* 0x004fe20000010100 */
[----:B------:R-:W0:Y:S01]  /*5530*/  LDS.U16 R143, [R49+0x14] ;  /* 0x00001400318f7984 */ /* 0x000e220000000400 */
[----:B------:R-:W-:Y:S01]  /*5540*/  FMUL.FTZ R149, R137, R114 ;  /* 0x0000007289957220 */ /* 0x000fe20000410000 */
[----:B------:R-:W-:Y:S01]  /*5550*/  FMUL.FTZ R153, R144, R113 ;  /* 0x0000007190997220 */ /* 0x000fe20000410000 */
[----:B------:R-:W-:Y:S01]  /*5560*/  FADD.FTZ R161, R154, 1 ;  /* 0x3f8000009aa17421 */ /* 0x000fe20000010000 */
[----:B---3--:R-:W2:Y:S01]  /*5570*/  LDS.U16 R145, [R49+0x16] ;  /* 0x0000160031917984 */ /* 0x008ea20000000400 */
[----:B------:R-:W-:Y:S01]  /*5580*/  SHF.L.U32 R112, R112, 0x10, RZ ;  /* 0x0000001070707819 */ /* 0x000fe200000006ff */
[----:B------:R-:W-:Y:S01]  /*5590*/  FFMA.FTZ R6, R101, R6, 1 ;  /* 0x3f80000065067423 */ /* 0x000fe20000010006 */
[----:B------:R-:W-:Y:S01]  /*55a0*/  FFMA.FTZ R154, R103, R150, 1 ;  /* 0x3f800000679a7423 */ /* 0x000fe20000010096 */
[----:B------:R-:W-:Y:S01]  /*55b0*/  FMUL.FTZ R149, R130, R149 ;  /* 0x0000009582957220 */ /* 0x000fe20000410000 */
[----:B------:R-:W-:Y:S01]  /*55c0*/  FMUL.FTZ R153, R138, R153 ;  /* 0x000000998a997220 */ /* 0x000fe20000410000 */
[----:B------:R-:W-:Y:S01]  /*55d0*/  FMUL.FTZ R4, R112, -1.4426950216293334961 ;  /* 0xbfb8aa3b70047820 */ /* 0x000fe20000410000 */
[----:B------:R3:W-:Y:S01]  /*55e0*/  MUFU.RCP R141, R155 ;  /* 0x0000009b008d7308 */ /* 0x0007e20000001000 */
[----:B------:R-:W-:Y:S01]  /*55f0*/  FMUL.FTZ R160, R149, R6 ;  /* 0x0000000695a07220 */ /* 0x000fe20000410000 */
[----:B------:R-:W-:Y:S01]  /*5600*/  FMUL.FTZ R159, R153, R154 ;  /* 0x0000009a999f7220 */ /* 0x000fe20000410000 */
[----:B------:R-:W5:Y:S04]  /*5610*/  LDS.U16 R6, [R49+0x1a] ;  /* 0x00001a0031067984 */ /* 0x000f680000000400 */
[----:B------:R-:W-:Y:S04]  /*5620*/  LDS.U16 R154, [R49+0x1e] ;  /* 0x00001e00319a7984 */ /* 0x000fe80000000400 */
[----:B---3--:R-:W3:Y:S01]  /*5630*/  LDS.U16 R155, [R49+0x1c] ;  /* 0x00001c00319b7984 */ /* 0x008ee20000000400 */
[----:B------:R-:W1:Y:S08]  /*5640*/  MUFU.EX2 R4, R4 ;  /* 0x0000000400047308 */ /* 0x000e700000000800 */
[----:B------:R-:W0:Y:S08]  /*5650*/  MUFU.RCP R140, R140 ;  /* 0x0000008c008c7308 */ /* 0x000e300000001000 */
[----:B------:R-:W2:Y:S01]  /*5660*/  MUFU.RCP R146, R146 ;  /* 0x0000009200927308 */ /* 0x000ea20000001000 */
[----:B-1----:R-:W-:Y:S01]  /*5670*/  FADD.FTZ R149, R4, 1 ;  /* 0x3f80000004957421 */ /* 0x002fe20000010000 */
[----:B------:R-:W-:-:S06]  /*5680*/  SHF.L.U32 R107, R107, 0x10, RZ ;  /* 0x000000106b6b7819 */ /* 0x000fcc00000006ff */
[----:B------:R-:W1:Y:S01]  /*5690*/  MUFU.RCP R139, R139 ;  /* 0x0000008b008b7308 */ /* 0x000e620000001000 */
[----:B------:R-:W-:Y:S01]  /*56a0*/  SHF.L.U32 R100, R100, 0x10, RZ ;  /* 0x0000001064647819 */ /* 0x000fe200000006ff */
[----:B------:R-:W-:Y:S01]  /*56b0*/  FADD.FTZ R153, -R135, 1 ;  /* 0x3f80000087997421 */ /* 0x000fe20000010100 */
[----:B------:R-:W-:Y:S02]  /*56c0*/  SHF.L.U32 R148, R148, 0x10, RZ ;  /* 0x0000001094947819 */ /* 0x000fe400000006ff */
[----:B----4-:R-:W-:Y:S01]  /*56d0*/  SHF.L.U32 R147, R147, 0x10, RZ ;  /* 0x0000001093937819 */ /* 0x010fe200000006ff */
[----:B0-----:R-:W-:Y:S02]  /*56e0*/  FADD.FTZ R4, -R140, 1 ;  /* 0x3f8000008c047421 */ /* 0x001fe40000010100 */
[----:B------:R0:W4:Y:S01]  /*56f0*/  MUFU.RCP R150, R161 ;  /* 0x000000a100967308 */ /* 0x0001220000001000 */
[----:B--2---:R-:W-:Y:S01]  /*5700*/  FADD.FTZ R162, -R146, 1 ;  /* 0x3f80000092a27421 */ /* 0x004fe20000010100 */
[----:B------:R-:W-:Y:S01]  /*5710*/  FMUL.FTZ R165, R100, R147 ;  /* 0x0000009364a57220 */ /* 0x000fe20000410000 */
[----:B------:R-:W-:-:S02]  /*5720*/  SHF.L.U32 R104, R104, 0x10, RZ ;  /* 0x0000001068687819 */ /* 0x000fc400000006ff */
[----:B------:R-:W-:-:S03]  /*5730*/  SHF.L.U32 R102, R102, 0x10, RZ ;  /* 0x0000001066667819 */ /* 0x000fc600000006ff */
[----:B------:R-:W2:Y:S01]  /*5740*/  MUFU.RCP R149, R149 ;  /* 0x0000009500957308 */ /* 0x000ea20000001000 */
[----:B0-----:R-:W-:Y:S01]  /*5750*/  FFMA.FTZ R161, R106, R153, 1 ;  /* 0x3f8000006aa17423 */ /* 0x001fe20000010099 */
[----:B------:R-:W-:Y:S01]  /*5760*/  FMUL.FTZ R153, R107, R148 ;  /* 0x000000946b997220 */ /* 0x000fe20000410000 */
[----:B------:R-:W-:Y:S02]  /*5770*/  SHF.L.U32 R143, R143, 0x10, RZ ;  /* 0x000000108f8f7819 */ /* 0x000fe400000006ff */
[----:B------:R-:W-:Y:S01]  /*5780*/  SHF.L.U32 R145, R145, 0x10, RZ ;  /* 0x0000001091917819 */ /* 0x000fe200000006ff */
[----:B------:R-:W-:Y:S01]  /*5790*/  FFMA.FTZ R4, R105, R4, 1 ;  /* 0x3f80000069047423 */ /* 0x000fe20000010004 */
[----:B------:R-:W-:Y:S01]  /*57a0*/  FFMA.FTZ R166, R109, R162, 1 ;  /* 0x3f8000006da67423 */ /* 0x000fe200000100a2 */
[----:B------:R-:W-:Y:S01]  /*57b0*/  FMUL.FTZ R153, R140, R153 ;  /* 0x000000998c997220 */ /* 0x000fe20000410000 */
[----:B------:R-:W-:Y:S01]  /*57c0*/  FMUL.FTZ R165, R146, R165 ;  /* 0x000000a592a57220 */ /* 0x000fe20000410000 */
[----:B-1----:R-:W-:Y:S01]  /*57d0*/  FADD.FTZ R163, -R139, 1 ;  /* 0x3f8000008ba37421 */ /* 0x002fe20000010100 */
[----:B------:R-:W-:Y:S01]  /*57e0*/  FMUL.FTZ R162, R104, R143 ;  /* 0x0000008f68a27220 */ /* 0x000fe20000410000 */
[----:B------:R-:W-:Y:S01]  /*57f0*/  FMUL.FTZ R164, R102, R145 ;  /* 0x0000009166a47220 */ /* 0x000fe20000410000 */
[----:B------:R-:W-:Y:S01]  /*5800*/  FMUL.FTZ R4, R153, R4 ;  /* 0x0000000499047220 */ /* 0x000fe20000410000 */
[----:B------:R-:W-:Y:S01]  /*5810*/  FMUL.FTZ R165, R165, R166 ;  /* 0x000000a6a5a57220 */ /* 0x000fe20000410000 */
[----:B------:R-:W-:Y:S01]  /*5820*/  F2FP.BF16.F32.PACK_AB R166, R152, R151 ;  /* 0x0000009798a6723e */ /* 0x000fe200000010ff */
[----:B------:R-:W-:Y:S01]  /*5830*/  BAR.SYNC.DEFER_BLOCKING 0x0 ;  /* 0x0000000000007b1d */ /* 0x000fe20000010000 */
[----:B------:R-:W-:Y:S01]  /*5840*/  SHF.L.U32 R153, R94, 0x10, RZ ;  /* 0x000000105e997819 */ /* 0x000fe200000006ff */
[----:B------:R-:W-:Y:S01]  /*5850*/  FFMA.FTZ R163, R108, R163, 1 ;  /* 0x3f8000006ca37423 */ /* 0x000fe200000100a3 */
[----:B------:R-:W-:Y:S01]  /*5860*/  FMUL.FTZ R162, R135, R162 ;  /* 0x000000a287a27220 */ /* 0x000fe20000410000 */
[----:B------:R-:W-:Y:S01]  /*5870*/  FMUL.FTZ R164, R139, R164 ;  /* 0x000000a48ba47220 */ /* 0x000fe20000410000 */
[----:B------:R-:W-:-:S02]  /*5880*/  SHF.L.U32 R152, R15, 0x10, RZ ;  /* 0x000000100f987819 */ /* 0x000fc400000006ff */
[----:B------:R-:W-:Y:S02]  /*5890*/  SHF.L.U32 R151, R14, 0x10, RZ ;  /* 0x000000100e977819 */ /* 0x000fe400000006ff */
[----:B-----5:R-:W-:Y:S02]  /*58a0*/  SHF.L.U32 R94, R6, 0x10, RZ ;  /* 0x00000010065e7819 */ /* 0x020fe400000006ff */
[----:B---3--:R-:W-:Y:S02]  /*58b0*/  SHF.L.U32 R155, R155, 0x10, RZ ;  /* 0x000000109b9b7819 */ /* 0x008fe400000006ff */
[----:B------:R-:W-:Y:S01]  /*58c0*/  SHF.L.U32 R154, R154, 0x10, RZ ;  /* 0x000000109a9a7819 */ /* 0x000fe200000006ff */
[----:B------:R-:W-:Y:S01]  /*58d0*/  FMUL.FTZ R161, R162, R161 ;  /* 0x000000a1a2a17220 */ /* 0x000fe20000410000 */
[----:B------:R-:W-:Y:S01]  /*58e0*/  FMUL.FTZ R164, R164, R163 ;  /* 0x000000a3a4a47220 */ /* 0x000fe20000410000 */
[----:B------:R-:W-:Y:S01]  /*58f0*/  FADD.FTZ R15, -R141, 1 ;  /* 0x3f8000008d0f7421 */ /* 0x000fe20000010100 */
[----:B----4-:R-:W-:Y:S01]  /*5900*/  FADD.FTZ R14, -R150, 1 ;  /* 0x3f800000960e7421 */ /* 0x010fe20000010100 */
[----:B--2---:R-:W-:Y:S01]  /*5910*/  FADD.FTZ R167, -R149, 1 ;  /* 0x3f80000095a77421 */ /* 0x004fe20000010100 */
        /* <DEDUP_REMOVED lines=11> */
[----:B------:R-:W-:Y:S01]  /*59d0*/  FMUL.FTZ R14, R163, R14 ;  /* 0x0000000ea30e7220 */ /* 0x000fe20000410000 */
[----:B------:R-:W-:Y:S01]  /*59e0*/  FMUL.FTZ R167, R162, R167 ;  /* 0x000000a7a2a77220 */ /* 0x000fe20000410000 */
[----:B------:R-:W-:-:S02]  /*59f0*/  PRMT R15, R166, 0x7632, R15 ;  /* 0x00007632a60f7816 */ /* 0x000fc4000000000f */
[----:B------:R-:W-:Y:S02]  /*5a00*/  PRMT R156, R5, 0x7632, R156 ;  /* 0x00007632059c7816 */ /* 0x000fe4000000009c */
[----:B------:R-:W-:Y:S02]  /*5a10*/  F2FP.BF16.F32.PACK_AB R7, R160, R7 ;  /* 0x00000007a007723e */ /* 0x000fe400000010ff */
[----:B------:R-:W-:Y:S02]  /*5a20*/  ISETP.NE.AND P1, PT, R71, RZ, PT ;  /* 0x000000ff4700720c */ /* 0x000fe40003f25270 */
[----:B------:R-:W-:Y:S02]  /*5a30*/  F2FP.BF16.F32.PACK_AB R157, R158, R157 ;  /* 0x0000009d9e9d723e */ /* 0x000fe400000010ff */
[----:B------:R-:W-:Y:S02]  /*5a40*/  F2FP.BF16.F32.PACK_AB R4, R4, R159 ;  /* 0x0000009f0404723e */ /* 0x000fe400000010ff */
[----:B------:R-:W-:-:S02]  /*5a50*/  F2FP.BF16.F32.PACK_AB R161, R164, R161 ;  /* 0x000000a1a4a1723e */ /* 0x000fc400000010ff */
[----:B------:R-:W-:Y:S02]  /*5a60*/  F2FP.BF16.F32.PACK_AB R6, R6, R165 ;  /* 0x000000a50606723e */ /* 0x000fe400000010ff */
[----:B------:R-:W-:Y:S01]  /*5a70*/  F2FP.BF16.F32.PACK_AB R14, R167, R14 ;  /* 0x0000000ea70e723e */ /* 0x000fe200000010ff */
[----:B------:R0:W-:Y:S01]  /*5a80*/  STS.U16 [R49+0x2], R15 ;  /* 0x0000020f31007388 */ /* 0x0001e20000000400 */
[----:B------:R-:W-:Y:S02]  /*5a90*/  PRMT R158, R157, 0x7632, R158 ;  /* 0x000076329d9e7816 */ /* 0x000fe4000000009e */
[----:B------:R-:W-:Y:S01]  /*5aa0*/  PRMT R159, R4, 0x7632, R159 ;  /* 0x00007632049f7816 */ /* 0x000fe2000000009f */
[----:B------:R1:W-:Y:S04]  /*5ab0*/  STS.U16 [R49+0x4], R5 ;  /* 0x0000040531007388 */ /* 0x0003e80000000400 */
[----:B------:R2:W-:Y:S01]  /*5ac0*/  STS.U16 [R49+0x6], R156 ;  /* 0x0000069c31007388 */ /* 0x0005e20000000400 */
[----:B0-----:R-:W-:-:S03]  /*5ad0*/  PRMT R15, R7, 0x7632, R15 ;  /* 0x00007632070f7816 */ /* 0x001fc6000000000f */
[----:B------:R0:W-:Y:S01]  /*5ae0*/  STS.U16 [R49+0xc], R7 ;  /* 0x00000c0731007388 */ /* 0x0001e20000000400 */
[----:B-1----:R-:W-:Y:S02]  /*5af0*/  PRMT R5, R161, 0x7632, R5 ;  /* 0x00007632a1057816 */ /* 0x002fe40000000005 */
[----:B--2---:R-:W-:Y:S02]  /*5b00*/  PRMT R156, R6, 0x7632, R156 ;  /* 0x00007632069c7816 */ /* 0x004fe4000000009c */
[----:B0-----:R-:W-:Y:S01]  /*5b10*/  PRMT R7, R14, 0x7632, R7 ;  /* 0x000076320e077816 */ /* 0x001fe20000000007 */
        /* <DEDUP_REMOVED lines=53> */
.L_x_12663:
[----:B------:R-:W-:Y:S05]  /*5e70*/  BSYNC B0 ;  /* 0x0000000000007941 */ /* 0x000fea0003800000 */
.L_x_12662:
        /* <DEDUP_REMOVED lines=8> */
[----:B------:R-:W-:Y:S01]  /*5f00*/  ISETP.GE.AND P4, PT, R81, R156, PT ;  /* 0x0000009c5100720c */ /* 0x000fe20003f86270 */
[----:B0-----:R-:W-:Y:S01]  /*5f10*/  IMAD R14, R73, UR9, R6 ;  /* 0x00000009490e7c24 */ /* 0x001fe2000f8e0206 */
[----:B------:R-:W-:Y:S01]  /*5f20*/  IADD3 R6, P3, R74, R4, RZ ;  /* 0x000000044a067210 */ /* 0x000fe20007f7e0ff */
[----:B------:R-:W-:Y:S01]  /*5f30*/  FMUL.FTZ R95, R95, R118 ;  /* 0x000000765f5f7220 */ /* 0x000fe20000410000 */
[----:B------:R-:W-:Y:S01]  /*5f40*/  ISETP.GE.AND P5, PT, R82, R156, PT ;  /* 0x0000009c5200720c */ /* 0x000fe20003fa6270 */
        /* <DEDUP_REMOVED lines=56> */
[----:B------:R-:W-:-:S02]  /*62d0*/  FMUL.FTZ R146, R151, R118 ;  /* 0x0000007697927220 */ /* 0x000fc40000410000 */
[----:B------:R-:W-:Y:S04]  /*62e0*/  @!P6 STG.E.U16 desc[UR16][R4.64+-0xc0], R183 ;  /* 0xffff40b70400e986 */ /* 0x000fe8000c101510 */
[----:B------:R0:W-:Y:S04]  /*62f0*/  @!P3 STG.E.U16 desc[UR16][R4.64+-0x3c0], R159 ;  /* 0xfffc409f0400b986 */ /* 0x0001e8000c101510 */
[----:B------:R-:W-:Y:S04]  /*6300*/  @!P2 STG.E.U16 desc[UR16][R4.64+-0x80], R185 ;  /* 0xffff80b90400a986 */ /* 0x000fe8000c101510 */
[----:B------:R1:W-:Y:S01]  /*6310*/  @!P4 STG.E.U16 desc[UR16][R4.64+-0x40], R187 ;  /* 0xffffc0bb0400c986 */ /* 0x0003e2000c101510 */
[----:B0-----:R-:W-:Y:S01]  /*6320*/  FMUL.FTZ R159, R100, R109 ;  /* 0x0000006d649f7220 */ /* 0x001fe20000410000 */
[----:B-1----:R-:W-:Y:S01]  /*6330*/  FMUL.FTZ R4, R107, R105 ;  /* 0x000000696b047220 */ /* 0x002fe20000410000 */
        /* <DEDUP_REMOVED lines=36> */
[----:B------:R1:W-:Y:S01]  /*6580*/  STS.U16 [R49+0x6], R96 ;  /* 0x0000066031007388 */ /* 0x0003e20000000400 */
[----:B------:R-:W-:-:S02]  /*6590*/  PRMT R100, R111, 0x7632, R100 ;  /* 0x000076326f647816 */ /* 0x000fc40000000064 */
[----:B--2---:R-:W-:Y:S01]  /*65a0*/  PRMT R95, R103, 0x7632, R95 ;  /* 0x00007632675f7816 */ /* 0x004fe2000000005f */
[----:B------:R2:W-:Y:S01]  /*65b0*/  STS.U16 [R49+0xa], R98 ;  /* 0x00000a6231007388 */ /* 0x0005e20000000400 */
[----:B---3--:R-:W-:-:S03]  /*65c0*/  PRMT R93, R106, 0x7632, R93 ;  /* 0x000076326a5d7816 */ /* 0x008fc6000000005d */
[----:B------:R-:W-:Y:S01]  /*65d0*/  STS.U16 [R49+0x8], R97 ;  /* 0x0000086131007388 */ /* 0x000fe20000000400 */
[----:B-1----:R-:W-:-:S03]  /*65e0*/  PRMT R96, R94, 0x7632, R96 ;  /* 0x000076325e607816 */ /* 0x002fc60000000060 */
[----:B------:R-:W-:Y:S01]  /*65f0*/  STS.U16 [R49+0xc], R99 ;  /* 0x00000c6331007388 */ /* 0x000fe20000000400 */
[----:B--2---:R-:W-:-:S03]  /*6600*/  PRMT R98, R111, 0x7610, R98 ;  /* 0x000076106f627816 */ /* 0x004fc60000000062 */
[----:B------:R-:W-:Y:S04]  /*6610*/  STS.U16 [R49+0xe], R92 ;  /* 0x00000e5c31007388 */ /* 0x000fe80000000400 */
[----:B------:R-:W-:Y:S04]  /*6620*/  STS.U16 [R49+0x10], R103 ;  /* 0x0000106731007388 */ /* 0x000fe80000000400 */
[----:B------:R-:W-:Y:S04]  /*6630*/  STS.U16 [R49+0x12], R95 ;  /* 0x0000125f31007388 */ /* 0x000fe80000000400 */
[----:B------:R-:W-:Y:S04]  /*6640*/  STS.U16 [R49+0x14], R106 ;  /* 0x0000146a31007388 */ /* 0x000fe80000000400 */
[----:B------:R0:W-:Y:S04]  /*6650*/  STS.U16 [R49+0x16], R93 ;  /* 0x0000165d31007388 */ /* 0x0001e80000000400 */
[----:B------:R1:W-:Y:S04]  /*6660*/  STS.U16 [R49+0x18], R94 ;  /* 0x0000185e31007388 */ /* 0x0003e80000000400 */
[----:B------:R-:W-:Y:S01]  /*6670*/  STS.U16 [R49+0x1a], R96 ;  /* 0x00001a6031007388 */ /* 0x000fe20000000400 */
[----:B0-----:R-:W-:-:S03]  /*6680*/  IMAD.WIDE.U32 R92, R132, UR18, RZ ;  /* 0x00000012845c7c25 */ /* 0x001fc6000f8e00ff */
[----:B------:R-:W-:Y:S01]  /*6690*/  STS.U16 [R49+0x1c], R98 ;  /* 0x00001c6231007388 */ /* 0x000fe20000000400 */
[----:B-1----:R-:W-:-:S03]  /*66a0*/  IMAD R94, R132, UR19, RZ ;  /* 0x00000013845e7c24 */ /* 0x002fc6000f8e02ff */
[----:B------:R-:W-:Y:S01]  /*66b0*/  STS.U16 [R49+0x1e], R100 ;  /* 0x00001e6431007388 */ /* 0x000fe20000000400 */
[----:B------:R-:W-:-:S03]  /*66c0*/  NOP ;  /* 0x0000000000007918 */ /* 0x000fc60000000000 */
[----:B------:R-:W-:Y:S01]  /*66d0*/  LDS.U16 R97, [R65] ;  /* 0x0000000041617984 */ /* 0x000fe20000000400 */
        /* <DEDUP_REMOVED lines=32> */
.L_x_12666:
[----:B------:R-:W-:Y:S05]  /*68e0*/  BSYNC B0 ;  /* 0x0000000000007941 */ /* 0x000fea0003800000 */
.L_x_12665:
[----:B------:R-:W-:Y:S01]  /*68f0*/  MOV R2, R92 ;  /* 0x0000005c00027202 */ /* 0x000fe20000000f00 */
[----:B------:R-:W-:Y:S01]  /*6900*/  ULDC.64 UR8, c[0x0][0x2c8] ;  /* 0x0000b20000087ab9 */ /* 0x000fe20000000a00 */
[----:B------:R-:W-:Y:S01]  /*6910*/  MOV R3, R133 ;  /* 0x0000008500037202 */ /* 0x000fe20000000f00 */
[----:B0-----:R-:W-:Y:S01]  /*6920*/  IMAD R94, R0, UR8, RZ ;  /* 0x00000008005e7c24 */ /* 0x001fe2000f8e02ff */
[----:B------:R-:W-:Y:S02]  /*6930*/  LEA R92, P0, R17, UR6, 0x1 ;  /* 0x00000006115c7c11 */ /* 0x000fe4000f8008ff */
[-C--:B------:R-:W-:Y:S01]  /*6940*/  ISETP.GE.AND P4, PT, R76, R96.reuse, PT ;  /* 0x000000604c00720c */ /* 0x080fe20003f86270 */
[----:B------:R-:W-:Y:S01]  /*6950*/  IMAD.WIDE.U32 R2, R73, UR8, R2 ;  /* 0x0000000849027c25 */ /* 0x000fe2000f8e0002 */
[----:B------:R-:W-:Y:S02]  /*6960*/  LEA.HI.X R17, R17, UR7, R16, 0x1, P0 ;  /* 0x0000000711117c11 */ /* 0x000fe400080f0c10 */
[----:B------:R-:W-:Y:S01]  /*6970*/  ISETP.GE.AND P3, PT, R77, R96, PT ;  /* 0x000000604d00720c */ /* 0x000fe20003f66270 */
[----:B------:R-:W-:Y:S01]  /*6980*/  IMAD R94, R73, UR9, R94 ;  /* 0x00000009495e7c24 */ /* 0x000fe2000f8e025e */
[----:B------:R-:W-:-:S02]  /*6990*/  IADD3 R91, P2, R74, R2, RZ ;  /* 0x000000024a5b7210 */ /* 0x000fc40007f5e0ff */
[----:B------:R-:W-:Y:S02]  /*69a0*/  ISETP.GE.AND P6, PT, R80, R96, PT ;  /* 0x000000605000720c */ /* 0x000fe40003fc6270 */
[----:B------:R-:W-:Y:S02]  /*69b0*/  IADD3.X R16, R75, R94, R3, P2, !PT ;  /* 0x0000005e4b107210 */ /* 0x000fe400017fe403 */
[----:B------:R-:W-:Y:S02]  /*69c0*/  ISETP.GE.AND P2, PT, R78, R96, PT ;  /* 0x000000604e00720c */ /* 0x000fe40003f46270 */
        /* <DEDUP_REMOVED lines=28> */
.L_x_12664:
[----:B------:R-:W-:Y:S01]  /*6b90*/  SHF.L.U32 R157, R195, 0x10, RZ ;  /* 0x00000010c39d7819 */ /* 0x000fe200000006ff */
[----:B------:R-:W1:Y:S01]  /*6ba0*/  LDC R77, c[0x0][0x21c] ;  /* 0x00008700ff4d7b82 */ /* 0x000e620000000800 */
[----:B------:R-:W-:Y:S01]  /*6bb0*/  SHF.L.U32 R143, R48, 0x10, RZ ;  /* 0x00000010308f7819 */ /* 0x000fe200000006ff */
[----:B0-----:R-:W-:Y:S01]  /*6bc0*/  FMUL.FTZ R109, R127, UR4 ;  /* 0x000000047f6d7c20 */ /* 0x001fe20008410000 */
        /* <DEDUP_REMOVED lines=22> */
[----:B-1----:R-:W-:Y:S01]  /*6d30*/  ISETP.GE.AND P0, PT, R77, 0x1, PT ;  /* 0x000000014d00780c */ /* 0x002fe20003f06270 */
[C---:B------:R-:W-:Y:S01]  /*6d40*/  FMUL.FTZ R103, R121.reuse, UR4 ;  /* 0x0000000479677c20 */ /* 0x040fe20008410000 */
[----:B------:R-:W-:Y:S01]  /*6d50*/  SHF.L.U32 R131, R36, 0x10, RZ ;  /* 0x0000001024837819 */ /* 0x000fe200000006ff */
        /* <DEDUP_REMOVED lines=15> */
[----:B------:R-:W-:Y:S01]  /*6e50*/  CS2R R92, SRZ ;  /* 0x00000000005c7805 */ /* 0x000fe2000001ff00 */
[----:B------:R-:W-:Y:S01]  /*6e60*/  FFMA.FTZ R3, R5, R134, R2 ;  /* 0x0000008605037223 */ /* 0x000fe20000010002 */
[----:B------:R-:W-:-:S02]  /*6e70*/  CS2R R90, SRZ ;  /* 0x00000000005a7805 */ /* 0x000fc4000001ff00 */
[----:B------:R-:W-:Y:S02]  /*6e80*/  CS2R R88, SRZ ;  /* 0x0000000000587805 */ /* 0x000fe4000001ff00 */
[----:B------:R-:W-:Y:S01]  /*6e90*/  CS2R R86, SRZ ;  /* 0x0000000000567805 */ /* 0x000fe2000001ff00 */
[----:B------:R-:W-:Y:S01]  /*6ea0*/  FFMA.FTZ R2, R112, R133, R3 ;  /* 0x0000008570027223 */ /* 0x000fe20000010003 */
[----:B------:R-:W-:Y:S02]  /*6eb0*/  CS2R R84, SRZ ;  /* 0x0000000000547805 */ /* 0x000fe4000001ff00 */
[----:B------:R-:W-:Y:S02]  /*6ec0*/  CS2R R82, SRZ ;  /* 0x0000000000527805 */ /* 0x000fe4000001ff00 */
[----:B------:R-:W-:Y:S01]  /*6ed0*/  CS2R R80, SRZ ;  /* 0x0000000000507805 */ /* 0x000fe2000001ff00 */
[----:B------:R-:W-:Y:S01]  /*6ee0*/  FFMA.FTZ R3, R159, R132, R2 ;  /* 0x000000849f037223 */ /* 0x000fe20000010002 */
[----:B------:R-:W-:-:S03]  /*6ef0*/  CS2R R78, SRZ ;  /* 0x00000000004e7805 */ /* 0x000fc6000001ff00 */
        /* <DEDUP_REMOVED lines=12> */
[----:B------:R-:W-:-:S04]  /*6fc0*/  IMAD.WIDE.U32 R84, R73, UR6, RZ ;  /* 0x0000000649547c25 */ /* 0x000fc8000f8e00ff */
[----:B------:R-:W-:Y:S01]  /*6fd0*/  FADD.FTZ R129, R126, R126 ;  /* 0x0000007e7e817221 */ /* 0x000fe20000010000 */
[----:B------:R-:W1:Y:S01]  /*6fe0*/  LDC.64 R16, c[0x0][0x2d8] ;  /* 0x0000b600ff107b82 */ /* 0x000e620000000a00 */
[----:B------:R-:W-:Y:S01]  /*6ff0*/  LOP3.LUT R81, R76, 0xfffffe, RZ, 0xc0, !PT ;  /* 0x00fffffe4c517812 */ /* 0x000fe200078ec0ff */
[----:B------:R-:W-:Y:S02]  /*7000*/  IMAD R88, R0, UR8, RZ ;  /* 0x0000000800587c24 */ /* 0x000fe4000f8e02ff */
[----:B------:R-:W-:Y:S01]  /*7010*/  FADD.FTZ R124, R121, R121 ;  /* 0x00000079797c7221 */ /* 0x000fe20000010000 */
[----:B------:R-:W-:Y:S01]  /*7020*/  FADD.FTZ R123, R110, R110 ;  /* 0x0000006e6e7b7221 */ /* 0x000fe20000010000 */
[----:B------:R-:W-:Y:S01]  /*7030*/  IADD3 R145, R80, -R81, RZ ;  /* 0x8000005150917210 */ /* 0x000fe20007ffe0ff */
[----:B------:R-:W-:Y:S02]  /*7040*/  IMAD R80, R0, UR6, RZ ;  /* 0x0000000600507c24 */ /* 0x000fe4000f8e02ff */
[----:B------:R-:W-:Y:S01]  /*7050*/  FADD.FTZ R119, R112, R112 ;  /* 0x0000007070777221 */ /* 0x000fe20000010000 */
[----:B------:R-:W2:Y:S01]  /*7060*/  LDC.64 R78, c[0x0][0x2e0] ;  /* 0x0000b800ff4e7b82 */ /* 0x000ea20000000a00 */
[----:B------:R-:W-:-:S02]  /*7070*/  IMAD R87, R73, UR9, R88 ;  /* 0x0000000949577c24 */ /* 0x000fc4000f8e0258 */
[----:B------:R-:W-:Y:S01]  /*7080*/  FADD.FTZ R128, R7, R7 ;  /* 0x0000000707807221 */ /* 0x000fe20000010000 */
[----:B------:R-:W-:Y:S01]  /*7090*/  IMAD R81, R73, UR7, R80 ;  /* 0x0000000749517c24 */ /* 0x000fe2000f8e0250 */
[----:B------:R-:W-:Y:S01]  /*70a0*/  ULDC.64 UR6, c[0x0][0x248] ;  /* 0x0000920000067ab9 */ /* 0x000fe20000000a00 */
[----:B------:R-:W-:-:S04]  /*70b0*/  IMAD.WIDE R76, R77, 0x10, R12 ;  /* 0x000000104d4c7825 */ /* 0x000fc800078e020c */
[----:B------:R-:W-:Y:S01]  /*70c0*/  FADD.FTZ R126, R15, R15 ;  /* 0x0000000f0f7e7221 */ /* 0x000fe20000010000 */
[----:B------:R-:W-:Y:S01]  /*70d0*/  FADD.FTZ R125, R14, R14 ;  /* 0x0000000e0e7d7221 */ /* 0x000fe20000010000 */
[----:B0-----:R-:W-:Y:S01]  /*70e0*/  LEA R86, P0, R84, R2, 0x3 ;  /* 0x0000000254567211 */ /* 0x001fe200078018ff */
[----:B------:R-:W-:Y:S01]  /*70f0*/  IMAD R80, R0, UR6, RZ ;  /* 0x0000000600507c24 */ /* 0x000fe2000f8e02ff */
[----:B------:R-:W-:Y:S01]  /*7100*/  IADD3 R0, R85, R81, RZ ;  /* 0x0000005155007210 */ /* 0x000fe20007ffe0ff */
[----:B------:R-:W-:Y:S01]  /*7110*/  IMAD.WIDE.U32 R82, R73, UR6, RZ ;  /* 0x0000000649527c25 */ /* 0x000fe2000f8e00ff */
[----:B------:R-:W0:Y:S01]  /*7120*/  LDC R218, c[0x0][0x21c] ;  /* 0x00008700ffda7b82 */ /* 0x000e220000000800 */
[----:B------:R-:W-:Y:S02]  /*7130*/  R2UR UR23, R86 ;  /* 0x00000000561772ca */ /* 0x000fe400000e0000 */
[----:B------:R-:W-:Y:S01]  /*7140*/  FADD.FTZ R122, R149, R149 ;  /* 0x00000095957a7221 */ /* 0x000fe20000010000 */
[C---:B------:R-:W-:Y:S01]  /*7150*/  IMAD R85, R73.reuse, UR7, R80 ;  /* 0x0000000749557c24 */ /* 0x040fe2000f8e0250 */
[----:B------:R-:W-:Y:S01]  /*7160*/  LEA.HI.X R3, R84, R3, R0, 0x3, P0 ;  /* 0x0000000354037211 */ /* 0x000fe200000f1c00 */
[----:B------:R-:W-:Y:S01]  /*7170*/  IMAD.WIDE.U32 R80, R73, UR8, RZ ;  /* 0x0000000849507c25 */ /* 0x000fe2000f8e00ff */
[----:B-1----:R-:W-:-:S03]  /*7180*/  LEA R16, P0, R82, R16, 0x3 ;  /* 0x0000001052107211 */ /* 0x002fc600078018ff */
[----:B------:R-:W-:Y:S01]  /*7190*/  FADD.FTZ R121, R4, R4 ;  /* 0x0000000404797221 */ /* 0x000fe20000010000 */
[----:B------:R-:W-:Y:S01]  /*71a0*/  IADD3 R2, R83, R85, RZ ;  /* 0x0000005553027210 */ /* 0x000fe20007ffe0ff */
[----:B------:R-:W-:Y:S01]  /*71b0*/  FADD.FTZ R120, R5, R5 ;  /* 0x0000000505787221 */ /* 0x000fe20000010000 */
[----:B------:R-:W-:Y:S01]  /*71c0*/  IADD3 R0, R81, R87, RZ ;  /* 0x0000005751007210 */ /* 0x000fe20007ffe0ff */
[----:B------:R-:W-:Y:S01]  /*71d0*/  FADD.FTZ R118, R159, R159 ;  /* 0x0000009f9f767221 */ /* 0x000fe20000010000 */
[----:B------:R-:W-:Y:S01]  /*71e0*/  LEA.HI.X R17, R82, R17, R2, 0x3, P0 ;  /* 0x0000001152117211 */ /* 0x000fe200000f1c02 */
[----:B------:R-:W-:Y:S01]  /*71f0*/  FADD.FTZ R117, R144, R144 ;  /* 0x0000009090757221 */ /* 0x000fe20000010000 */
[----:B------:R-:W-:Y:S01]  /*7200*/  LEA.HI R2, R67, R67, RZ, 0x1 ;  /* 0x0000004343027211 */ /* 0x000fe200078f08ff */
[----:B------:R-:W-:Y:S01]  /*7210*/  FADD.FTZ R116, R153, R153 ;  /* 0x0000009999747221 */ /* 0x000fe20000010000 */
[----:B--2---:R-:W-:Y:S01]  /*7220*/  LEA R78, P2, R80, R78, 0x3 ;  /* 0x0000004e504e7211 */ /* 0x004fe200078418ff */
[----:B------:R-:W-:Y:S01]  /*7230*/  FADD.FTZ R115, R146, R146 ;  /* 0x0000009292737221 */ /* 0x000fe20000010000 */
[----:B------:R-:W-:-:S02]  /*7240*/  R2UR UR24, R3 ;  /* 0x00000000031872ca */ /* 0x000fc400000e0000 */
[----:B------:R-:W-:Y:S02]  /*7250*/  CS2R R92, SRZ ;  /* 0x00000000005c7805 */ /* 0x000fe4000001ff00 */
[----:B------:R-:W-:Y:S02]  /*7260*/  R2UR UR21, R16 ;  /* 0x00000000101572ca */ /* 0x000fe400000e0000 */
[----:B------:R-:W-:Y:S02]  /*7270*/  CS2R R90, SRZ ;  /* 0x00000000005a7805 */ /* 0x000fe4000001ff00 */
[----:B------:R-:W-:Y:S02]  /*7280*/  R2UR UR22, R17 ;  /* 0x00000000111672ca */ /* 0x000fe400000e0000 */
[----:B------:R-:W-:Y:S02]  /*7290*/  CS2R R88, SRZ ;  /* 0x0000000000587805 */ /* 0x000fe4000001ff00 */
[----:B------:R-:W-:-:S02]  /*72a0*/  LOP3.LUT R2, R2, 0x1ffffe, RZ, 0xc0, !PT ;  /* 0x001ffffe02027812 */ /* 0x000fc400078ec0ff */
[----:B------:R-:W-:Y:S02]  /*72b0*/  CS2R R86, SRZ ;  /* 0x0000000000567805 */ /* 0x000fe4000001ff00 */
[----:B------:R-:W-:Y:S01]  /*72c0*/  LEA.HI.X R79, R80, R79, R0, 0x3, P2 ;  /* 0x0000004f504f7211 */ /* 0x000fe200010f1c00 */
[----:B------:R-:W-:Y:S01]  /*72d0*/  FADD.FTZ R0, R127, R127 ;  /* 0x0000007f7f007221 */ /* 0x000fe20000010000 */
[----:B------:R-:W-:Y:S01]  /*72e0*/  IADD3 R2, R67, -R2, RZ ;  /* 0x8000000243027210 */ /* 0x000fe20007ffe0ff */
[----:B------:R-:W-:Y:S01]  /*72f0*/  FADD.FTZ R127, R6, R6 ;  /* 0x00000006067f7221 */ /* 0x000fe20000010000 */
[----:B------:R-:W-:Y:S02]  /*7300*/  R2UR UR19, R78 ;  /* 0x000000004e1372ca */ /* 0x000fe400000e0000 */
[----:B------:R-:W-:Y:S02]  /*7310*/  CS2R R84, SRZ ;  /* 0x0000000000547805 */ /* 0x000fe4000001ff00 */
[----:B------:R-:W-:-:S02]  /*7320*/  R2UR UR20, R79 ;  /* 0x000000004f1472ca */ /* 0x000fc400000e0000 */
[----:B------:R-:W-:Y:S02]  /*7330*/  CS2R R82, SRZ ;  /* 0x0000000000527805 */ /* 0x000fe4000001ff00 */
[C---:B------:R-:W-:Y:S01]  /*7340*/  ISETP.NE.AND P4, PT, R71.reuse, 0x1f, PT ;  /* 0x0000001f4700780c */ /* 0x040fe20003f85270 */
[----:B------:R-:W-:Y:S01]  /*7350*/  ULDC.64 UR28, c[0x0][0x250] ;  /* 0x00009400001c7ab9 */ /* 0x000fe20000000a00 */
[----:B------:R-:W-:Y:S02]  /*7360*/  ISETP.NE.AND P2, PT, R71, RZ, PT ;  /* 0x000000ff4700720c */ /* 0x000fe40003f45270 */
[----:B------:R-:W-:Y:S02]  /*7370*/  CS2R R80, SRZ ;  /* 0x0000000000507805 */ /* 0x000fe4000001ff00 */
[----:B------:R-:W-:Y:S02]  /*7380*/  MOV R114, R66 ;  /* 0x0000004200727202 */ /* 0x000fe40000000f00 */
[----:B------:R-:W-:-:S02]  /*7390*/  CS2R R78, SRZ ;  /* 0x00000000004e7805 */ /* 0x000fc4000001ff00 */
[----:B------:R-:W-:Y:S01]  /*73a0*/  MOV R113, R66 ;  /* 0x0000004200717202 */ /* 0x000fe20000000f00 */
[----:B------:R-:W-:Y:S01]  /*73b0*/  ULDC.64 UR26, c[0x0][0x270] ;  /* 0x00009c00001a7ab9 */ /* 0x000fe20000000a00 */
[----:B------:R-:W-:Y:S01]  /*73c0*/  LEA R112, R2, 0x880, 0xb ;  /* 0x0000088002707811 */ /* 0x000fe200078e58ff */
[----:B------:R-:W-:Y:S01]  /*73d0*/  ULDC.64 UR30, c[0x0][0x238] ;  /* 0x00008e00001e7ab9 */ /* 0x000fe20000000a00 */
[----:B------:R-:W-:Y:S01]  /*73e0*/  SHF.L.U32 R110, R145, 0x8, RZ ;  /* 0x00000008916e7819 */ /* 0x000fe200000006ff */
[----:B------:R-:W-:Y:S02]  /*73f0*/  USHF.L.U64.HI UR8, UR28, 0x3, UR29 ;  /* 0x000000031c087899 */ /* 0x000fe4000801021d */
[----:B------:R-:W-:Y:S02]  /*7400*/  USHF.L.U64.HI UR9, UR26, 0x3, UR27 ;  /* 0x000000031a097899 */ /* 0x000fe4000801021b */
[----:B------:R-:W-:Y:S01]  /*7410*/  USHF.L.U64.HI UR7, UR30, 0x3, UR31 ;  /* 0x000000031e077899 */ /* 0x000fe2000801021f */
[----:B------:R-:W-:Y:S01]  /*7420*/  UMOV UR6, URZ ;  /* 0x0000003f00067c82 */ /* 0x000fe20008000000 */
[----:B0-----:R-:W-:-:S10]  /*7430*/  ULDC UR29, c[0x0][0x224] ;  /* 0x00008900001d7ab9 */ /* 0x001fd40000000800 */
.L_x_12682:
        /* <DEDUP_REMOVED lines=9> */
[----:B------:R-:W-:-:S04]  /*74d0*/  ISETP.NE.AND P0, PT, R196, RZ, PT ;  /* 0x000000ffc400720c */ /* 0x000fc80003f05270 */
[----:B------:R-:W-:Y:S01]  /*74e0*/  ISETP.LT.OR P3, PT, R67, 0x2, P0 ;  /* 0x000000024300780c */ /* 0x000fe20000761670 */
[----:B------:R-:W0:Y:S01]  /*74f0*/  @P4 S2R R180, SR_CgaCtaId ;  /* 0x0000000000b44919 */ /* 0x000e220000008800 */
        /* <DEDUP_REMOVED lines=51> */
[----:B------:R1:W-:Y:S08]  /*7830*/  MUFU.COS R208, R17 ;  /* 0x0000001100d07308 */ /* 0x0003f00000000000 */
[----:B------:R-:W-:Y:S01]  /*7840*/  MUFU.SIN R221, R14 ;  /* 0x0000000e00dd7308 */ /* 0x000fe20000000400 */
[----:B-1----:R-:W-:-:S04]  /*7850*/  IADD3 R17, R71, 0x200, RZ ;  /* 0x0000020047117810 */ /* 0x002fc80007ffe0ff */
[----:B------:R-:W-:-:S03]  /*7860*/  SEL R17, R110, R17, !P2 ;  /* 0x000000116e117207 */ /* 0x000fc60005000000 */
[----:B------:R1:W-:Y:S08]  /*7870*/  MUFU.COS R219, R14 ;  /* 0x0000000e00db7308 */ /* 0x0003f00000000000 */
[----:B------:R2:W-:Y:S01]  /*7880*/  MUFU.COS R203, R16 ;  /* 0x0000001000cb7308 */ /* 0x0005e20000000000 */
[----:B-1----:R-:W-:-:S04]  /*7890*/  FMUL.FTZ R14, R20, UR27 ;  /* 0x0000001b140e7c20 */ /* 0x002fc80008410000 */
[----:B------:R-:W-:Y:S01]  /*78a0*/  FMUL.RZ R149, R14, 0.15915493667125701904 ;  /* 0x3e22f9830e957820 */ /* 0x000fe2000040c000 */
[----:B------:R-:W-:Y:S01]  /*78b0*/  FMUL.FTZ R14, R6, R7 ;  /* 0x00000007060e7220 */ /* 0x000fe20000410000 */
[----:B------:R-:W-:Y:S01]  /*78c0*/  LEA R6, R17, R66, 0x3 ;  /* 0x0000004211067211 */ /* 0x000fe200078e18ff */
[----:B------:R-:W-:Y:S01]  /*78d0*/  MUFU.SIN R224, R145 ;  /* 0x0000009100e07308 */ /* 0x000fe20000000400 */
[----:B--2---:R-:W-:-:S03]  /*78e0*/  FMUL.FTZ R16, R19, UR27 ;  /* 0x0000001b13107c20 */ /* 0x004fc60008410000 */
[----:B------:R1:W-:Y:S01]  /*78f0*/  STS.64 [R6+0x880], R14 ;  /* 0x0008800e06007388 */ /* 0x0003e20000000a00 */
[----:B------:R-:W-:Y:S01]  /*7900*/  FMUL.RZ R7, R16, 0.15915493667125701904 ;  /* 0x3e22f98310077820 */ /* 0x000fe2000040c000 */
[----:B------:R-:W-:Y:S02]  /*7910*/  CS2R R16, SRZ ;  /* 0x0000000000107805 */ /* 0x000fe4000001ff00 */
[----:B------:R2:W-:Y:S01]  /*7920*/  MUFU.COS R192, R145 ;  /* 0x0000009100c07308 */ /* 0x0005e20000000000 */
[C---:B---3--:R-:W-:Y:S01]  /*7930*/  FMUL.FTZ R175, R3.reuse, R5 ;  /* 0x0000000503af7220 */ /* 0x048fe20000410000 */
[----:B------:R-:W-:Y:S01]  /*7940*/  FMUL.FTZ R172, R3, R4 ;  /* 0x0000000403ac7220 */ /* 0x000fe20000410000 */
[----:B------:R-:W-:-:S05]  /*7950*/  FMUL.FTZ R3, R144, R19 ;  /* 0x0000001390037220 */ /* 0x000fca0000410000 */
[----:B------:R-:W-:Y:S01]  /*7960*/  MUFU.SIN R176, R7 ;  /* 0x0000000700b07308 */ /* 0x000fe20000000400 */
[----:B--2---:R-:W-:Y:S01]  /*7970*/  FMUL.FTZ R145, R18, UR27 ;  /* 0x0000001b12917c20 */ /* 0x004fe20008410000 */
[----:B-1----:R-:W-:-:S03]  /*7980*/  @!P3 MOV R6, R76 ;  /* 0x0000004c0006b202 */ /* 0x002fc60000000f00 */
[----:B------:R-:W-:-:S03]  /*7990*/  FMUL.RZ R179, R145, 0.15915493667125701904 ;  /* 0x3e22f98391b37820 */ /* 0x000fc6000040c000 */
[----:B------:R1:W-:Y:S01]  /*79a0*/  MUFU.COS R178, R7 ;  /* 0x0000000700b27308 */ /* 0x0003e20000000000 */
[----:B------:R-:W-:Y:S01]  /*79b0*/  FMUL.FTZ R145, R144, R32 ;  /* 0x0000002090917220 */ /* 0x000fe20000410000 */
[C---:B------:R-:W-:Y:S01]  /*79c0*/  FFMA.FTZ R175, R2.reuse, R4, -R175 ;  /* 0x0000000402af7223 */ /* 0x040fe200000108af */
[----:B------:R-:W-:-:S05]  /*79d0*/  FFMA.FTZ R172, R2, R5, R172 ;  /* 0x0000000502ac7223 */ /* 0x000fca00000100ac */
[----:B------:R-:W-:Y:S01]  /*79e0*/  MUFU.SIN R193, R147 ;  /* 0x0000009300c17308 */ /* 0x000fe20000000400 */
[----:B-1----:R-:W-:Y:S01]  /*79f0*/  @!P3 MOV R7, R77 ;  /* 0x0000004d0007b202 */ /* 0x002fe20000000f00 */
[----:B------:R-:W-:Y:S01]  /*7a00*/  BAR.SYNC.DEFER_BLOCKING 0x0 ;  /* 0x0000000000007b1d */ /* 0x000fe20000010000 */
[----:B------:R-:W-:-:S05]  /*7a10*/  FMUL.FTZ R2, R144, R18 ;  /* 0x0000001290027220 */ /* 0x000fca0000410000 */
[----:B------:R1:W-:Y:S01]  /*7a20*/  MUFU.COS R171, R147 ;  /* 0x0000009300ab7308 */ /* 0x0003e20000000000 */
[C---:B------:R-:W-:Y:S01]  /*7a30*/  FMUL.FTZ R153, R144.reuse, R29 ;  /* 0x0000001d90997220 */ /* 0x040fe20000410000 */
[----:B------:R-:W-:-:S06]  /*7a40*/  FMUL.FTZ R169, R144, R22 ;  /* 0x0000001690a97220 */ /* 0x000fcc0000410000 */
[----:B------:R-:W-:Y:S01]  /*7a50*/  MUFU.SIN R214, R149 ;  /* 0x0000009500d67308 */ /* 0x000fe20000000400 */
[----:B-1----:R-:W-:-:S07]  /*7a60*/  FMUL.FTZ R147, R144, R31 ;  /* 0x0000001f90937220 */ /* 0x002fce0000410000 */
[----:B------:R1:W-:Y:S01]  /*7a70*/  MUFU.COS R174, R149 ;  /* 0x0000009500ae7308 */ /* 0x0003e20000000000 */
[----:B------:R2:W5:Y:S01]  /*7a80*/  @!P3 LDG.E.64 R16, desc[UR16][R6.64+0x8] ;  /* 0x000008100610b981 */ /* 0x000562000c1e1b00 */
[C---:B------:R-:W-:Y:S01]  /*7a90*/  FMUL.FTZ R163, R144.reuse, R26 ;  /* 0x0000001a90a37220 */ /* 0x040fe20000410000 */
[C---:B------:R-:W-:Y:S01]  /*7aa0*/  FMUL.FTZ R165, R144.reuse, R25 ;  /* 0x0000001990a57220 */ /* 0x040fe20000410000 */
[C---:B------:R-:W-:Y:S01]  /*7ab0*/  FMUL.FTZ R170, R144.reuse, R21 ;  /* 0x0000001590aa7220 */ /* 0x040fe20000410000 */
[C---:B------:R-:W-:Y:S01]  /*7ac0*/  FMUL.FTZ R173, R144.reuse, R20 ;  /* 0x0000001490ad7220 */ /* 0x040fe20000410000 */
[-C--:B------:R-:W-:Y:S02]  /*7ad0*/  FMUL.FTZ R183, R117, R175.reuse ;  /* 0x000000af75b77220 */ /* 0x080fe40000410000 */
[----:B------:R-:W-:Y:S01]  /*7ae0*/  MUFU.EX2 R145, R145 ;  /* 0x0000009100917308 */ /* 0x000fe20000000800 */
[----:B-1----:R-:W-:Y:S01]  /*7af0*/  FMUL.FTZ R149, R144, R30 ;  /* 0x0000001e90957220 */ /* 0x002fe20000410000 */
[C---:B------:R-:W-:Y:S01]  /*7b00*/  FMUL.FTZ R188, R118.reuse, R172 ;  /* 0x000000ac76bc7220 */ /* 0x040fe20000410000 */
[----:B------:R-:W-:Y:S01]  /*7b10*/  FMUL.FTZ R187, R118, R175 ;  /* 0x000000af76bb7220 */ /* 0x000fe20000410000 */
[C---:B--2---:R-:W-:Y:S01]  /*7b20*/  FMUL.FTZ R6, R144.reuse, R28 ;  /* 0x0000001c90067220 */ /* 0x044fe20000410000 */
[----:B------:R-:W-:Y:S01]  /*7b30*/  FMUL.FTZ R7, R144, R27 ;  /* 0x0000001b90077220 */ /* 0x000fe20000410000 */
[----:B------:R-:W-:Y:S02]  /*7b40*/  BSSY B0, `(.L_x_12668) ;  /* 0x00000eb000007945 */ /* 0x000fe40003800000 */
[----:B------:R-:W1:Y:S08]  /*7b50*/  MUFU.EX2 R3, R3 ;  /* 0x0000000300037308 */ /* 0x000e700000000800 */
[----:B------:R-:W-:Y:S08]  /*7b60*/  MUFU.EX2 R147, R147 ;  /* 0x0000009300937308 */ /* 0x000ff00000000800 */
[----:B------:R-:W-:Y:S01]  /*7b70*/  MUFU.COS R199, R179 ;  /* 0x000000b300c77308 */ /* 0x000fe20000000000 */
[----:B-1----:R-:W-:Y:S01]  /*7b80*/  FMUL.FTZ R205, R3, R178 ;  /* 0x000000b203cd7220 */ /* 0x002fe20000410000 */
[----:B------:R-:W-:Y:S01]  /*7b90*/  FMUL.FTZ R178, R157, R33 ;  /* 0x000000219db27220 */ /* 0x000fe20000410000 */
[----:B------:R-:W-:-:S05]  /*7ba0*/  FMUL.FTZ R209, R3, R176 ;  /* 0x000000b003d17220 */ /* 0x000fca0000410000 */
[----:B------:R-:W-:Y:S08]  /*7bb0*/  MUFU.EX2 R6, R6 ;  /* 0x0000000600067308 */ /* 0x000ff00000000800 */
[----:B------:R-:W1:Y:S08]  /*7bc0*/  MUFU.EX2 R2, R2 ;  /* 0x0000000200027308 */ /* 0x000e700000000800 */
[----:B------:R-:W2:Y:S08]  /*7bd0*/  MUFU.SIN R5, R179 ;  /* 0x000000b300057308 */ /* 0x000eb00000000400 */
[----:B------:R3:W-:Y:S01]  /*7be0*/  MUFU.EX2 R151, R149 ;  /* 0x0000009500977308 */ /* 0x0007e20000000800 */
[----:B-1----:R-:W-:-:S07]  /*7bf0*/  FMUL.FTZ R199, R2, R199 ;  /* 0x000000c702c77220 */ /* 0x002fce0000410000 */
[----:B------:R1:W4:Y:S01]  /*7c00*/  MUFU.EX2 R155, R153 ;  /* 0x00000099009b7308 */ /* 0x0003220000000800 */
[----:B---3--:R-:W-:Y:S01]  /*7c10*/  FMUL.FTZ R149, R144, R24 ;  /* 0x0000001890957220 */ /* 0x008fe20000410000 */
[----:B--2---:R-:W-:-:S06]  /*7c20*/  FMUL.FTZ R202, R2, R5 ;  /* 0x0000000502ca7220 */ /* 0x004fcc0000410000 */
[----:B------:R-:W2:Y:S01]  /*7c30*/  MUFU.EX2 R7, R7 ;  /* 0x0000000700077308 */ /* 0x000ea20000000800 */
[----:B-1----:R-:W-:Y:S01]  /*7c40*/  FMUL.FTZ R153, R144, R23 ;  /* 0x0000001790997220 */ /* 0x002fe20000410000 */
[----:B------:R-:W-:-:S06]  /*7c50*/  FMUL.FTZ R144, R147, R152 ;  /* 0x0000009893907220 */ /* 0x000fcc0000410000 */
[----:B------:R-:W1:Y:S01]  /*7c60*/  MUFU.EX2 R169, R169 ;  /* 0x000000a900a97308 */ /* 0x000e620000000800 */
[----:B----4-:R-:W-:-:S07]  /*7c70*/  FMUL.FTZ R152, R155, R160 ;  /* 0x000000a09b987220 */ /* 0x010fce0000410000 */
[----:B------:R3:W4:Y:S01]  /*7c80*/  MUFU.EX2 R168, R153 ;  /* 0x0000009900a87308 */ /* 0x0007220000000800 */
[----:B--2---:R-:W-:-:S07]  /*7c90*/  FMUL.FTZ R177, R7, R162 ;  /* 0x000000a207b17220 */ /* 0x004fce0000410000 */
[----:B------:R2:W4:Y:S01]  /*7ca0*/  MUFU.EX2 R166, R165 ;  /* 0x000000a500a67308 */ /* 0x0005220000000800 */
[C---:B---3--:R-:W-:Y:S01]  /*7cb0*/  FMUL.FTZ R153, R145.reuse, R148 ;  /* 0x0000009491997220 */ /* 0x048fe20000410000 */
[----:B------:R-:W-:Y:S01]  /*7cc0*/  FMUL.FTZ R145, R145, R146 ;  /* 0x0000009291917220 */ /* 0x000fe20000410000 */
[----:B------:R-:W-:Y:S01]  /*7cd0*/  FMUL.FTZ R148, R147, R150 ;  /* 0x0000009693947220 */ /* 0x000fe20000410000 */
[C---:B------:R-:W-:Y:S01]  /*7ce0*/  FMUL.FTZ R147, R6.reuse, R161 ;  /* 0x000000a106937220 */ /* 0x040fe20000410000 */
[----:B------:R-:W-:Y:S01]  /*7cf0*/  FMUL.FTZ R150, R6, R159 ;  /* 0x0000009f06967220 */ /* 0x000fe20000410000 */
[-C--:B------:R-:W-:Y:S01]  /*7d00*/  FMUL.FTZ R2, R145, R178.reuse ;  /* 0x000000b291027220 */ /* 0x080fe20000410000 */
[-C--:B------:R-:W-:Y:S01]  /*7d10*/  FMUL.FTZ R6, RZ, R145.reuse ;  /* 0x00000091ff067220 */ /* 0x080fe20000410000 */
[----:B------:R-:W-:Y:S01]  /*7d20*/  FMUL.FTZ R4, R14, R145 ;  /* 0x000000910e047220 */ /* 0x000fe20000410000 */
[----:B--2---:R-:W-:Y:S01]  /*7d30*/  @P4 MOV R165, 0x400 ;  /* 0x0000040000a54802 */ /* 0x004fe20000000f00 */
[----:B------:R-:W-:Y:S01]  /*7d40*/  FFMA.FTZ R2, RZ, R153, R2 ;  /* 0x00000099ff027223 */ /* 0x000fe20000010002 */
[----:B------:R-:W-:Y:S01]  /*7d50*/  FFMA.FTZ R6, R153, R178, -R6 ;  /* 0x000000b299067223 */ /* 0x000fe20000010806 */
[----:B------:R2:W3:Y:S01]  /*7d60*/  MUFU.EX2 R167, R149 ;  /* 0x0000009500a77308 */ /* 0x0004e20000000800 */
[----:B0-----:R-:W-:Y:S01]  /*7d70*/  @P4 LEA R66, R180, R165, 0x18 ;  /* 0x000000a5b4424211 */ /* 0x001fe200078ec0ff */
[----:B------:R-:W-:Y:S01]  /*7d80*/  FMUL.FTZ R146, R151, R154 ;  /* 0x0000009a97927220 */ /* 0x000fe20000410000 */
[C---:B------:R-:W-:Y:S01]  /*7d90*/  FMUL.FTZ R3, R15.reuse, R145 ;  /* 0x000000910f037220 */ /* 0x040fe20000410000 */
[-C--:B------:R-:W-:Y:S01]  /*7da0*/  FFMA.FTZ R5, R15, R153.reuse, R4 ;  /* 0x000000990f057223 */ /* 0x080fe20000010004 */
[----:B------:R-:W-:Y:S01]  /*7db0*/  FMUL.FTZ R165, R7, R164 ;  /* 0x000000a407a57220 */ /* 0x000fe20000410000 */
[----:B------:R-:W-:Y:S01]  /*7dc0*/  FFMA.FTZ R7, R143, R32, R6 ;  /* 0x000000208f077223 */ /* 0x000fe20000010006 */
[C---:B-1----:R-:W-:Y:S01]  /*7dd0*/  FMUL.FTZ R192, R169.reuse, R192 ;  /* 0x000000c0a9c07220 */ /* 0x042fe20000410000 */
[----:B------:R-:W-:Y:S01]  /*7de0*/  FMUL.FTZ R224, R169, R224 ;  /* 0x000000e0a9e07220 */ /* 0x000fe20000410000 */
[----:B--2---:R-:W-:Y:S01]  /*7df0*/  FMUL.FTZ R149, R151, R156 ;  /* 0x0000009c97957220 */ /* 0x004fe20000410000 */
[----:B------:R-:W-:Y:S01]  /*7e00*/  FMUL.FTZ R151, R155, R158 ;  /* 0x0000009e9b977220 */ /* 0x000fe20000410000 */
[----:B------:R-:W-:Y:S01]  /*7e10*/  FADD.FTZ R155, RZ, R2 ;  /* 0x00000002ff9b7221 */ /* 0x000fe20000010000 */
[----:B------:R-:W-:Y:S01]  /*7e20*/  FFMA.FTZ R3, R14, R153, -R3 ;  /* 0x000000990e037223 */ /* 0x000fe20000010803 */
[C---:B------:R-:W-:Y:S01]  /*7e30*/  FMUL.FTZ R157, R148.reuse, R5 ;  /* 0x00000005949d7220 */ /* 0x040fe20000410000 */
[CC--:B------:R-:W-:Y:S01]  /*7e40*/  FMUL.FTZ R169, R115.reuse, R172.reuse ;  /* 0x000000ac73a97220 */ /* 0x0c0fe20000410000 */
[C---:B------:R-:W-:Y:S01]  /*7e50*/  FMUL.FTZ R4, R148.reuse, R155 ;  /* 0x0000009b94047220 */ /* 0x040fe20000410000 */
[----:B------:R-:W-:Y:S01]  /*7e60*/  FMUL.FTZ R6, R148, R7 ;  /* 0x0000000794067220 */ /* 0x000fe20000410000 */
[C---:B----4-:R-:W-:Y:S01]  /*7e70*/  FMUL.FTZ R219, R168.reuse, R219 ;  /* 0x000000dba8db7220 */ /* 0x050fe20000410000 */
[----:B------:R-:W-:Y:S01]  /*7e80*/  FMUL.FTZ R221, R168, R221 ;  /* 0x000000dda8dd7220 */ /* 0x000fe20000410000 */
[-C--:B------:R-:W-:Y:S01]  /*7e90*/  FMUL.FTZ R2, R148, R3.reuse ;  /* 0x0000000394027220 */ /* 0x080fe20000410000 */
[C---:B------:R-:W-:Y:S01]  /*7ea0*/  FFMA.FTZ R157, R144.reuse, R3, -R157 ;  /* 0x00000003909d7223 */ /* 0x040fe2000001089d */
[----:B------:R-:W-:Y:S01]  /*7eb0*/  FMUL.FTZ R168, R115, R175 ;  /* 0x000000af73a87220 */ /* 0x000fe20000410000 */
[C---:B------:R-:W-:Y:S01]  /*7ec0*/  FMUL.FTZ R3, R199.reuse, R169 ;  /* 0x000000a9c7037220 */ /* 0x040fe20000410000 */
[C---:B------:R-:W-:Y:S01]  /*7ed0*/  FFMA.FTZ R7, R144.reuse, R7, -R4 ;  /* 0x0000000790077223 */ /* 0x040fe20000010804 */
[----:B------:R-:W-:Y:S01]  /*7ee0*/  FFMA.FTZ R6, R144, R155, R6 ;  /* 0x0000009b90067223 */ /* 0x000fe20000010006 */
[----:B------:R-:W-:Y:S01]  /*7ef0*/  FMUL.FTZ R164, R116, R172 ;  /* 0x000000ac74a47220 */ /* 0x000fe20000410000 */
[C---:B------:R-:W-:Y:S01]  /*7f00*/  FMUL.FTZ R4, R202.reuse, R169 ;  /* 0x000000a9ca047220 */ /* 0x040fe20000410000 */
[-C--:B------:R-:W-:Y:S01]  /*7f10*/  FFMA.FTZ R3, -R202, R168.reuse, -R3 ;  /* 0x000000a8ca037223 */ /* 0x080fe20000010903 */
[----:B------:R-:W-:Y:S01]  /*7f20*/  FADD.FTZ R6, RZ, R6 ;  /* 0x00000006ff067221 */ /* 0x000fe20000010000 */
[----:B------:R-:W-:Y:S01]  /*7f30*/  FFMA.FTZ R7, R142, R31, R7 ;  /* 0x0000001f8e077223 */ /* 0x000fe20000010007 */
[C---:B------:R-:W-:Y:S01]  /*7f40*/  FMUL.FTZ R203, R166.reuse, R203 ;  /* 0x000000cba6cb7220 */ /* 0x040fe20000410000 */
[----:B------:R-:W-:Y:S01]  /*7f50*/  FMUL.FTZ R207, R166, R207 ;  /* 0x000000cfa6cf7220 */ /* 0x000fe20000410000 */
[----:B------:R-:W-:Y:S01]  /*7f60*/  FFMA.FTZ R2, R144, R5, R2 ;  /* 0x0000000590027223 */ /* 0x000fe20000010002 */
[----:B------:R-:W-:Y:S01]  /*7f70*/  FMUL.FTZ R166, R116, R175 ;  /* 0x000000af74a67220 */ /* 0x000fe20000410000 */
[----:B------:R-:W-:Y:S01]  /*7f80*/  FFMA.FTZ R5, R199, R168, -R4 ;  /* 0x000000a8c7057223 */ /* 0x000fe20000010804 */
[----:B------:R-:W-:Y:S01]  /*7f90*/  FADD.FTZ R156, -R164, R3 ;  /* 0x00000003a49c7221 */ /* 0x000fe20000010100 */
[C---:B------:R-:W-:Y:S01]  /*7fa0*/  FMUL.FTZ R4, R146.reuse, R6 ;  /* 0x0000000692047220 */ /* 0x040fe20000410000 */
[-C--:B------:R-:W-:Y:S01]  /*7fb0*/  FMUL.FTZ R3, R146, R7.reuse ;  /* 0x0000000792037220 */ /* 0x080fe20000410000 */
[----:B------:R-:W-:Y:S01]  /*7fc0*/  FADD.FTZ R154, R166, R5 ;  /* 0x00000005a69a7221 */ /* 0x000fe20000010000 */
[----:B------:R-:W-:Y:S01]  /*7fd0*/  FMUL.FTZ R158, R209, -R156 ;  /* 0x8000009cd19e7220 */ /* 0x000fe20000410000 */
[C---:B------:R-:W-:Y:S01]  /*7fe0*/  FFMA.FTZ R4, R149.reuse, R7, -R4 ;  /* 0x0000000795047223 */ /* 0x040fe20000010804 */
[----:B------:R-:W-:Y:S01]  /*7ff0*/  FFMA.FTZ R3, R149, R6, R3 ;  /* 0x0000000695037223 */ /* 0x000fe20000010003 */
[-C--:B------:R-:W-:Y:S01]  /*8000*/  FMUL.FTZ R7, R209, -R154.reuse ;  /* 0x8000009ad1077220 */ /* 0x080fe20000410000 */
[----:B------:R-:W-:Y:S01]  /*8010*/  FFMA.FTZ R158, R205, R154, -R158 ;  /* 0x0000009acd9e7223 */ /* 0x000fe2000001089e */
[----:B------:R-:W-:Y:S01]  /*8020*/  FFMA.FTZ R5, R141, R30, R4 ;  /* 0x0000001e8d057223 */ /* 0x000fe20000010004 */
[----:B------:R-:W-:Y:S01]  /*8030*/  FADD.FTZ R3, RZ, R3 ;  /* 0x00000003ff037221 */ /* 0x000fe20000010000 */
[----:B------:R-:W-:Y:S01]  /*8040*/  FFMA.FTZ R156, R205, R156, R7 ;  /* 0x0000009ccd9c7223 */ /* 0x000fe20000010007 */
[C---:B------:R-:W-:Y:S01]  /*8050*/  FMUL.FTZ R6, R146.reuse, R157 ;  /* 0x0000009d92067220 */ /* 0x040fe20000410000 */
[C---:B------:R-:W-:Y:S01]  /*8060*/  FMUL.FTZ R7, R151.reuse, R5 ;  /* 0x0000000597077220 */ /* 0x040fe20000410000 */
[-C--:B------:R-:W-:Y:S01]  /*8070*/  FMUL.FTZ R154, R151, R3.reuse ;  /* 0x00000003979a7220 */ /* 0x080fe20000410000 */
[-C--:B------:R-:W-:Y:S01]  /*8080*/  FMUL.FTZ R4, R146, R2.reuse ;  /* 0x0000000292047220 */ /* 0x080fe20000410000 */
[C---:B------:R-:W-:Y:S01]  /*8090*/  FFMA.FTZ R6, R149.reuse, R2, R6 ;  /* 0x0000000295067223 */ /* 0x040fe20000010006 */
[C---:B------:R-:W-:Y:S01]  /*80a0*/  FFMA.FTZ R7, R152.reuse, R3, R7 ;  /* 0x0000000398077223 */ /* 0x040fe20000010007 */
[----:B------:R-:W-:Y:S01]  /*80b0*/  FFMA.FTZ R5, R152, R5, -R154 ;  /* 0x0000000598057223 */ /* 0x000fe2000001089a */
[----:B------:R-:W0:Y:S01]  /*80c0*/  MUFU.EX2 R173, R173 ;  /* 0x000000ad00ad7308 */ /* 0x000e220000000800 */
[----:B------:R-:W-:Y:S01]  /*80d0*/  FFMA.FTZ R4, R149, R157, -R4 ;  /* 0x0000009d95047223 */ /* 0x000fe20000010804 */
[C---:B------:R-:W-:Y:S01]  /*80e0*/  FMUL.FTZ R3, R151.reuse, R6 ;  /* 0x0000000697037220 */ /* 0x040fe20000410000 */
[----:B------:R-:W-:Y:S01]  /*80f0*/  FADD.FTZ R7, RZ, R7 ;  /* 0x00000007ff077221 */ /* 0x000fe20000010000 */
[----:B------:R-:W-:Y:S01]  /*8100*/  FFMA.FTZ R2, R140, R29, R5 ;  /* 0x0000001d8c027223 */ /* 0x000fe20000010005 */
[-C--:B------:R-:W-:Y:S01]  /*8110*/  FMUL.FTZ R5, R151, R4.reuse ;  /* 0x0000000497057220 */ /* 0x080fe20000410000 */
[----:B------:R-:W-:Y:S01]  /*8120*/  FFMA.FTZ R3, R152, R4, -R3 ;  /* 0x0000000498037223 */ /* 0x000fe20000010803 */
[CC--:B------:R-:W-:Y:S01]  /*8130*/  FMUL.FTZ R4, R150.reuse, R7.reuse ;  /* 0x0000000796047220 */ /* 0x0c0fe20000410000 */
[----:B------:R-:W-:Y:S01]  /*8140*/  FMUL.FTZ R154, R150, R2 ;  /* 0x00000002969a7220 */ /* 0x000fe20000410000 */
[----:B------:R-:W1:Y:S01]  /*8150*/  MUFU.EX2 R163, R163 ;  /* 0x000000a300a37308 */ /* 0x000e620000000800 */
[----:B---3--:R-:W-:Y:S01]  /*8160*/  FMUL.FTZ R208, R167, R208 ;  /* 0x000000d0a7d07220 */ /* 0x008fe20000410000 */
[C---:B------:R-:W-:Y:S01]  /*8170*/  FFMA.FTZ R4, R147.reuse, R2, -R4 ;  /* 0x0000000293047223 */ /* 0x040fe20000010804 */
[----:B------:R-:W-:Y:S01]  /*8180*/  FFMA.FTZ R154, R147, R7, R154 ;  /* 0x00000007939a7223 */ /* 0x000fe2000001009a */
[----:B------:R-:W-:Y:S01]  /*8190*/  FMUL.FTZ R212, R167, R212 ;  /* 0x000000d4a7d47220 */ /* 0x000fe20000410000 */
[----:B------:R-:W-:Y:S01]  /*81a0*/  FMUL.FTZ R167, R117, R172 ;  /* 0x000000ac75a77220 */ /* 0x000fe20000410000 */
[----:B------:R-:W-:Y:S01]  /*81b0*/  FFMA.FTZ R4, R139, R28, R4 ;  /* 0x0000001c8b047223 */ /* 0x000fe20000010004 */
[----:B------:R-:W-:Y:S01]  /*81c0*/  FADD.FTZ R154, RZ, R154 ;  /* 0x0000009aff9a7221 */ /* 0x000fe20000010000 */
[----:B0-----:R-:W-:Y:S01]  /*81d0*/  FMUL.FTZ R214, R173, R214 ;  /* 0x000000d6add67220 */ /* 0x001fe20000410000 */
[----:B------:R-:W-:Y:S01]  /*81e0*/  FADD.FTZ R158, R183, R158 ;  /* 0x0000009eb79e7221 */ /* 0x000fe20000010000 */
[C---:B------:R-:W-:Y:S01]  /*81f0*/  FMUL.FTZ R2, R177.reuse, R4 ;  /* 0x00000004b1027220 */ /* 0x040fe20000410000 */
[----:B------:R-:W-:Y:S01]  /*8200*/  FMUL.FTZ R7, R177, R154 ;  /* 0x0000009ab1077220 */ /* 0x000fe20000410000 */
[----:B------:R-:W-:Y:S01]  /*8210*/  FMUL.FTZ R211, R173, R174 ;  /* 0x000000aeadd37220 */ /* 0x000fe20000410000 */
[----:B------:R-:W-:Y:S01]  /*8220*/  FFMA.FTZ R5, R152, R6, R5 ;  /* 0x0000000698057223 */ /* 0x000fe20000010005 */
[----:B------:R-:W-:Y:S01]  /*8230*/  FADD.FTZ R156, -R167, R156 ;  /* 0x0000009ca79c7221 */ /* 0x000fe20000010100 */
[----:B------:R-:W-:Y:S01]  /*8240*/  FMUL.FTZ R155, R214, -R158 ;  /* 0x8000009ed69b7220 */ /* 0x000fe20000410000 */
[C---:B------:R-:W-:Y:S01]  /*8250*/  FFMA.FTZ R154, R165.reuse, R154, R2 ;  /* 0x0000009aa59a7223 */ /* 0x040fe20000010002 */
[----:B------:R-:W-:Y:S01]  /*8260*/  FFMA.FTZ R7, R165, R4, -R7 ;  /* 0x00000004a5077223 */ /* 0x000fe20000010807 */
[----:B------:R-:W0:Y:S01]  /*8270*/  MUFU.EX2 R170, R170 ;  /* 0x000000aa00aa7308 */ /* 0x000e220000000800 */
[----:B------:R-:W-:Y:S01]  /*8280*/  FFMA.FTZ R157, R211, R156, R155 ;  /* 0x0000009cd39d7223 */ /* 0x000fe2000001009b */
[----:B------:R-:W-:Y:S01]  /*8290*/  FMUL.FTZ R2, R150, R5 ;  /* 0x0000000596027220 */ /* 0x000fe20000410000 */
[----:B-1----:R-:W-:Y:S01]  /*82a0*/  FMUL.FTZ R200, R163, R200 ;  /* 0x000000c8a3c87220 */ /* 0x002fe20000410000 */
[----:B------:R-:W-:Y:S01]  /*82b0*/  FADD.FTZ R155, RZ, R154 ;  /* 0x0000009aff9b7221 */ /* 0x000fe20000010000 */
[----:B------:R-:W-:Y:S01]  /*82c0*/  FFMA.FTZ R7, R138, R27, R7 ;  /* 0x0000001b8a077223 */ /* 0x000fe20000010007 */
[----:B------:R-:W-:Y:S01]  /*82d0*/  FMUL.FTZ R6, R214, -R156 ;  /* 0x8000009cd6067220 */ /* 0x000fe20000410000 */
[-C--:B------:R-:W-:Y:S01]  /*82e0*/  FMUL.FTZ R4, R150, R3.reuse ;  /* 0x0000000396047220 */ /* 0x080fe20000410000 */
[----:B------:R-:W-:Y:S01]  /*82f0*/  FFMA.FTZ R2, R147, R3, -R2 ;  /* 0x0000000393027223 */ /* 0x000fe20000010802 */
[----:B------:R-:W-:Y:S01]  /*8300*/  FMUL.FTZ R198, R163, R198 ;  /* 0x000000c6a3c67220 */ /* 0x000fe20000410000 */
[C---:B------:R-:W-:Y:S01]  /*8310*/  FMUL.FTZ R3, R200.reuse, R155 ;  /* 0x0000009bc8037220 */ /* 0x040fe20000410000 */
[----:B------:R-:W-:Y:S01]  /*8320*/  FMUL.FTZ R154, R200, R7 ;  /* 0x00000007c89a7220 */ /* 0x000fe20000410000 */
[----:B------:R-:W-:Y:S01]  /*8330*/  FFMA.FTZ R158, R211, R158, -R6 ;  /* 0x0000009ed39e7223 */ /* 0x000fe20000010806 */
[----:B------:R-:W-:Y:S01]  /*8340*/  FFMA.FTZ R6, R147, R5, R4 ;  /* 0x0000000593067223 */ /* 0x000fe20000010004 */
[C---:B------:R-:W-:Y:S01]  /*8350*/  FFMA.FTZ R4, R198.reuse, R7, -R3 ;  /* 0x00000007c6047223 */ /* 0x040fe20000010803 */
[----:B------:R-:W-:Y:S01]  /*8360*/  FFMA.FTZ R154, R198, R155, R154 ;  /* 0x0000009bc69a7223 */ /* 0x000fe2000001009a */
[----:B------:R-:W-:Y:S01]  /*8370*/  FADD.FTZ R157, -R188, R157 ;  /* 0x0000009dbc9d7221 */ /* 0x000fe20000010100 */
[C---:B0-----:R-:W-:Y:S01]  /*8380*/  FMUL.FTZ R193, R170.reuse, R193 ;  /* 0x000000c1aac17220 */ /* 0x041fe20000410000 */
[----:B------:R-:W-:Y:S01]  /*8390*/  FFMA.FTZ R156, R137, R26, R4 ;  /* 0x0000001a899c7223 */ /* 0x000fe20000010004 */
[----:B------:R-:W-:Y:S01]  /*83a0*/  FADD.FTZ R154, RZ, R154 ;  /* 0x0000009aff9a7221 */ /* 0x000fe20000010000 */
[----:B------:R-:W-:Y:S01]  /*83b0*/  FADD.FTZ R4, R187, R158 ;  /* 0x0000009ebb047221 */ /* 0x000fe20000010000 */
[----:B------:R-:W-:Y:S01]  /*83c0*/  FMUL.FTZ R194, R170, R171 ;  /* 0x000000abaac27220 */ /* 0x000fe20000410000 */
[C---:B------:R-:W-:Y:S01]  /*83d0*/  FMUL.FTZ R158, R207.reuse, R156 ;  /* 0x0000009ccf9e7220 */ /* 0x040fe20000410000 */
[----:B------:R-:W-:Y:S01]  /*83e0*/  FMUL.FTZ R3, R207, R154 ;  /* 0x0000009acf037220 */ /* 0x000fe20000410000 */
[CC--:B------:R-:W-:Y:S01]  /*83f0*/  FMUL.FTZ R5, R193.reuse, -R157.reuse ;  /* 0x8000009dc1057220 */ /* 0x0c0fe20000410000 */
[----:B------:R-:W-:Y:S01]  /*8400*/  FMUL.FTZ R160, R193, -R4 ;  /* 0x80000004c1a07220 */ /* 0x000fe20000410000 */
[C---:B------:R-:W-:Y:S01]  /*8410*/  FFMA.FTZ R158, R203.reuse, R154, R158 ;  /* 0x0000009acb9e7223 */ /* 0x040fe2000001009e */
[----:B------:R-:W-:Y:S01]  /*8420*/  FFMA.FTZ R3, R203, R156, -R3 ;  /* 0x0000009ccb037223 */ /* 0x000fe20000010803 */
[C---:B------:R-:W-:Y:S01]  /*8430*/  FFMA.FTZ R4, R194.reuse, R4, -R5 ;  /* 0x00000004c2047223 */ /* 0x040fe20000010805 */
[C---:B------:R-:W-:Y:S01]  /*8440*/  FMUL.FTZ R154, R177.reuse, R6 ;  /* 0x00000006b19a7220 */ /* 0x040fe20000410000 */
        /* <DEDUP_REMOVED lines=36> */
[----:B------:R-:W-:Y:S01]  /*8690*/  FFMA.FTZ R3, R219, R2, -R154 ;  /* 0x00000002db037223 */ /* 0x000fe2000001089a */
[----:B------:R-:W-:Y:S01]  /*86a0*/  FFMA.FTZ R156, R133, R22, R156 ;  /* 0x00000016859c7223 */ /* 0x000fe2000001009c */
[----:B------:R-:W-:Y:S01]  /*86b0*/  FADD.FTZ R158, RZ, R158 ;  /* 0x0000009eff9e7221 */ /* 0x000fe20000010000 */
[----:B------:R-:W-:Y:S01]  /*86c0*/  FFMA.FTZ R7, R219, R6, R7 ;  /* 0x00000006db077223 */ /* 0x000fe20000010007 */
[C---:B------:R-:W-:Y:S01]  /*86d0*/  FMUL.FTZ R155, R224.reuse, R3 ;  /* 0x00000003e09b7220 */ /* 0x040fe20000410000 */
[C---:B------:R-:W-:Y:S01]  /*86e0*/  FMUL.FTZ R159, R193.reuse, R156 ;  /* 0x0000009cc19f7220 */ /* 0x040fe20000410000 */
[CC--:B------:R-:W-:Y:S01]  /*86f0*/  FMUL.FTZ R157, R193.reuse, R158.reuse ;  /* 0x0000009ec19d7220 */ /* 0x0c0fe20000410000 */
[-C--:B------:R-:W-:Y:S01]  /*8700*/  FMUL.FTZ R2, R224, R7.reuse ;  /* 0x00000007e0027220 */ /* 0x080fe20000410000 */
[----:B------:R-:W-:Y:S01]  /*8710*/  FFMA.FTZ R155, R192, R7, R155 ;  /* 0x00000007c09b7223 */ /* 0x000fe2000001009b */
[C---:B------:R-:W-:Y:S01]  /*8720*/  FFMA.FTZ R159, R194.reuse, R158, R159 ;  /* 0x0000009ec29f7223 */ /* 0x040fe2000001009f */
[----:B------:R-:W-:Y:S01]  /*8730*/  FFMA.FTZ R157, R194, R156, -R157 ;  /* 0x0000009cc29d7223 */ /* 0x000fe2000001089d */
[----:B------:R-:W-:Y:S01]  /*8740*/  FFMA.FTZ R2, R192, R3, -R2 ;  /* 0x00000003c0027223 */ /* 0x000fe20000010802 */
[C---:B------:R-:W-:Y:S01]  /*8750*/  FMUL.FTZ R3, R193.reuse, R155 ;  /* 0x0000009bc1037220 */ /* 0x040fe20000410000 */
[----:B------:R-:W-:Y:S01]  /*8760*/  FADD.FTZ R159, RZ, R159 ;  /* 0x0000009fff9f7221 */ /* 0x000fe20000010000 */
[----:B------:R-:W-:Y:S01]  /*8770*/  FFMA.FTZ R157, R132, R21, R157 ;  /* 0x00000015849d7223 */ /* 0x000fe2000001009d */
[-C--:B------:R-:W-:Y:S01]  /*8780*/  FMUL.FTZ R6, R193, R2.reuse ;  /* 0x00000002c1067220 */ /* 0x080fe20000410000 */
[----:B------:R-:W-:Y:S01]  /*8790*/  FFMA.FTZ R3, R194, R2, -R3 ;  /* 0x00000002c2037223 */ /* 0x000fe20000010803 */
[C---:B------:R-:W-:Y:S01]  /*87a0*/  FMUL.FTZ R2, R214.reuse, R159 ;  /* 0x0000009fd6027220 */ /* 0x040fe20000410000 */
[----:B------:R-:W-:Y:S01]  /*87b0*/  FMUL.FTZ R156, R214, R157 ;  /* 0x0000009dd69c7220 */ /* 0x000fe20000410000 */
[----:B------:R-:W-:Y:S01]  /*87c0*/  FFMA.FTZ R6, R194, R155, R6 ;  /* 0x0000009bc2067223 */ /* 0x000fe20000010006 */
[C---:B------:R-:W-:Y:S01]  /*87d0*/  FMUL.FTZ R7, R214.reuse, R3 ;  /* 0x00000003d6077220 */ /* 0x040fe20000410000 */
[C---:B------:R-:W-:Y:S01]  /*87e0*/  FFMA.FTZ R154, R211.reuse, R157, -R2 ;  /* 0x0000009dd39a7223 */ /* 0x040fe20000010802 */
[C---:B------:R-:W-:Y:S01]  /*87f0*/  FFMA.FTZ R156, R211.reuse, R159, R156 ;  /* 0x0000009fd39c7223 */ /* 0x040fe2000001009c */
[-C--:B------:R-:W-:Y:S01]  /*8800*/  FMUL.FTZ R2, R214, R6.reuse ;  /* 0x00000006d6027220 */ /* 0x080fe20000410000 */
[----:B------:R-:W-:Y:S01]  /*8810*/  FFMA.FTZ R6, R211, R6, R7 ;  /* 0x00000006d3067223 */ /* 0x000fe20000010007 */
[----:B------:R-:W-:Y:S01]  /*8820*/  FFMA.FTZ R154, R131, R20, R154 ;  /* 0x00000014839a7223 */ /* 0x000fe2000001009a */
[----:B------:R-:W-:Y:S01]  /*8830*/  FADD.FTZ R156, RZ, R156 ;  /* 0x0000009cff9c7221 */ /* 0x000fe20000010000 */
[----:B------:R-:W-:Y:S01]  /*8840*/  FFMA.FTZ R2, R211, R3, -R2 ;  /* 0x00000003d3027223 */ /* 0x000fe20000010802 */
[C---:B------:R-:W-:Y:S01]  /*8850*/  FMUL.FTZ R158, R209.reuse, R6 ;  /* 0x00000006d19e7220 */ /* 0x040fe20000410000 */
[C---:B------:R-:W-:Y:S01]  /*8860*/  FMUL.FTZ R155, R209.reuse, R154 ;  /* 0x0000009ad19b7220 */ /* 0x040fe20000410000 */
[C---:B------:R-:W-:Y:S01]  /*8870*/  FMUL.FTZ R7, R209.reuse, R156 ;  /* 0x0000009cd1077220 */ /* 0x040fe20000410000 */
[-C--:B------:R-:W-:Y:S01]  /*8880*/  FMUL.FTZ R3, R209, R2.reuse ;  /* 0x00000002d1037220 */ /* 0x080fe20000410000 */
[----:B------:R-:W-:Y:S01]  /*8890*/  FFMA.FTZ R158, R205, R2, -R158 ;  /* 0x00000002cd9e7223 */ /* 0x000fe2000001089e */
[----:B------:R-:W-:Y:S01]  /*88a0*/  @P4 LEA R2, R71, R66, 0x3 ;  /* 0x0000004247024211 */ /* 0x000fe200078e18ff */
[C---:B------:R-:W-:Y:S01]  /*88b0*/  FFMA.FTZ R7, R205.reuse, R154, -R7 ;  /* 0x0000009acd077223 */ /* 0x040fe20000010807 */
[C---:B------:R-:W-:Y:S01]  /*88c0*/  FFMA.FTZ R3, R205.reuse, R6, R3 ;  /* 0x00000006cd037223 */ /* 0x040fe20000010003 */
[----:B------:R-:W-:Y:S01]  /*88d0*/  FMUL.FTZ R6, R202, R158 ;  /* 0x0000009eca067220 */ /* 0x000fe20000410000 */
[----:B------:R-:W-:Y:S01]  /*88e0*/  FFMA.FTZ R155, R205, R156, R155 ;  /* 0x0000009ccd9b7223 */ /* 0x000fe2000001009b */
[----:B------:R-:W-:Y:S01]  /*88f0*/  FFMA.FTZ R7, R130, R19, R7 ;  /* 0x0000001382077223 */ /* 0x000fe20000010007 */
[CC--:B------:R-:W-:Y:S01]  /*8900*/  FMUL.FTZ R154, R202.reuse, R3.reuse ;  /* 0x00000003ca9a7220 */ /* 0x0c0fe20000410000 */
[C---:B------:R-:W-:Y:S01]  /*8910*/  FFMA.FTZ R6, R199.reuse, R3, R6 ;  /* 0x00000003c7067223 */ /* 0x040fe20000010006 */
[----:B------:R-:W-:Y:S01]  /*8920*/  FADD.FTZ R155, RZ, R155 ;  /* 0x0000009bff9b7221 */ /* 0x000fe20000010000 */
[----:B------:R-:W0:Y:S01]  /*8930*/  @P4 LDS.64 R2, [R2+0x1888] ;  /* 0x0018880002024984 */ /* 0x000e220000000a00 */
[C---:B------:R-:W-:Y:S01]  /*8940*/  FMUL.FTZ R160, R202.reuse, R7 ;  /* 0x00000007caa07220 */ /* 0x040fe20000410000 */
[----:B------:R-:W-:Y:S01]  /*8950*/  FFMA.FTZ R154, R199, R158, -R154 ;  /* 0x0000009ec79a7223 */ /* 0x000fe2000001089a */
[----:B------:R-:W-:-:S02]  /*8960*/  FMUL.FTZ R156, R202, R155 ;  /* 0x0000009bca9c7220 */ /* 0x000fc40000410000 */
[C---:B------:R-:W-:Y:S02]  /*8970*/  FFMA.FTZ R155, R199.reuse, R155, R160 ;  /* 0x0000009bc79b7223 */ /* 0x040fe400000100a0 */
[----:B------:R-:W-:Y:S01]  /*8980*/  FFMA.FTZ R156, R199, R7, -R156 ;  /* 0x00000007c79c7223 */ /* 0x000fe2000001089c */
[----:B------:R-:W-:Y:S06]  /*8990*/  @P4 BRA `(.L_x_12669) ;  /* 0x0000000000144947 */ /* 0x000fec0003800000 */
[----:B------:R-:W-:Y:S01]  /*89a0*/  ISETP.NE.AND P3, PT, R67, UR29, PT ;  /* 0x0000001d43007c0c */ /* 0x000fe2000bf65270 */
[----:B0-----:R-:W-:Y:S01]  /*89b0*/  HFMA2.MMA R3, -RZ, RZ, 0, 0 ;  /* 0x00000000ff037435 */ /* 0x001fe200000001ff */
[----:B------:R-:W-:-:S11]  /*89c0*/  MOV R2, 0x3f800000 ;  /* 0x3f80000000027802 */ /* 0x000fd60000000f00 */
[----:B------:R-:W-:-:S05]  /*89d0*/  @P3 IADD3 R7, R112, R113, RZ ;  /* 0x0000007170073210 */ /* 0x000fca0007ffe0ff */
[----:B------:R1:W2:Y:S02]  /*89e0*/  @P3 LDS.64 R2, [R7] ;  /* 0x0000000007023984 */ /* 0x0002a40000000a00 */
.L_x_12669:
[----:B------:R-:W-:Y:S05]  /*89f0*/  BSYNC B0 ;  /* 0x0000000000007941 */ /* 0x000fea0003800000 */
.L_x_12668:
[----:B------:R-:W-:Y:S01]  /*8a00*/  FFMA.FTZ R170, R111, R18, R156 ;  /* 0x000000126faa7223 */ /* 0x000fe2000001009c */
[----:B-1----:R-:W1:Y:S01]  /*8a10*/  SHFL.UP PT, R7, R154, 0x1, RZ ;  /* 0x042000009a077989 */ /* 0x002e6200000e00ff */
[----:B------:R-:W-:Y:S01]  /*8a20*/  FADD.FTZ R155, RZ, R155 ;  /* 0x0000009bff9b7221 */ /* 0x000fe20000010000 */
[CC--:B------:R-:W-:Y:S01]  /*8a30*/  FMUL.FTZ R228, R119.reuse, R172.reuse ;  /* 0x000000ac77e47220 */ /* 0x0c0fe20000410000 */
[-C--:B------:R-:W-:Y:S01]  /*8a40*/  FMUL.FTZ R227, R119, R175.reuse ;  /* 0x000000af77e37220 */ /* 0x080fe20000410000 */
[----:B------:R-:W3:Y:S01]  /*8a50*/  SHFL.UP PT, R159, R170, 0x1, RZ ;  /* 0x04200000aa9f7989 */ /* 0x000ee200000e00ff */
[----:B------:R-:W-:Y:S01]  /*8a60*/  FMUL.FTZ R225, R120, R175 ;  /* 0x000000af78e17220 */ /* 0x000fe20000410000 */
[----:B------:R-:W-:Y:S01]  /*8a70*/  FADD.FTZ R5, -R228, R5 ;  /* 0x00000005e4057221 */ /* 0x000fe20000010100 */
[----:B------:R-:W-:Y:S01]  /*8a80*/  FADD.FTZ R163, R227, R4 ;  /* 0x00000004e3a37221 */ /* 0x000fe20000010000 */
[----:B------:R-:W4:Y:S01]  /*8a90*/  SHFL.UP PT, R157, R6, 0x1, RZ ;  /* 0x04200000069d7989 */ /* 0x000f2200000e00ff */
[-C--:B------:R-:W-:Y:S01]  /*8aa0*/  FMUL.FTZ R226, R120, R172.reuse ;  /* 0x000000ac78e27220 */ /* 0x080fe20000410000 */
[C---:B------:R-:W-:Y:S01]  /*8ab0*/  FMUL.FTZ R4, R224.reuse, -R5 ;  /* 0x80000005e0047220 */ /* 0x040fe20000410000 */
[-C--:B------:R-:W-:Y:S01]  /*8ac0*/  FMUL.FTZ R171, R224, -R163.reuse ;  /* 0x800000a3e0ab7220 */ /* 0x080fe20000410000 */
[----:B------:R-:W0:Y:S01]  /*8ad0*/  SHFL.UP PT, R161, R155, 0x1, RZ ;  /* 0x042000009ba17989 */ /* 0x000e2200000e00ff */
[----:B------:R-:W-:Y:S01]  /*8ae0*/  ISETP.GE.AND P3, PT, R69, 0x1, PT ;  /* 0x000000014500780c */ /* 0x000fe20003f66270 */
[C---:B------:R-:W-:Y:S01]  /*8af0*/  FFMA.FTZ R4, R192.reuse, R163, -R4 ;  /* 0x000000a3c0047223 */ /* 0x040fe20000010804 */
[----:B------:R-:W-:Y:S01]  /*8b00*/  FFMA.FTZ R171, R192, R5, R171 ;  /* 0x00000005c0ab7223 */ /* 0x000fe200000100ab */
[CC--:B------:R-:W-:Y:S01]  /*8b10*/  FMUL.FTZ R223, R121.reuse, R175.reuse ;  /* 0x000000af79df7220 */ /* 0x0c0fe20000410000 */
[-C--:B------:R-:W-:Y:S01]  /*8b20*/  FMUL.FTZ R222, R121, R172.reuse ;  /* 0x000000ac79de7220 */ /* 0x080fe20000410000 */
[----:B------:R-:W-:Y:S01]  /*8b30*/  FADD.FTZ R4, R225, R4 ;  /* 0x00000004e1047221 */ /* 0x000fe20000010000 */
[----:B------:R-:W-:Y:S01]  /*8b40*/  FADD.FTZ R156, -R226, R171 ;  /* 0x000000abe29c7221 */ /* 0x000fe20000010100 */
[C---:B------:R-:W-:Y:S01]  /*8b50*/  FMUL.FTZ R213, R122.reuse, R172 ;  /* 0x000000ac7ad57220 */ /* 0x040fe20000410000 */
[----:B------:R-:W-:Y:S01]  /*8b60*/  FMUL.FTZ R210, R122, R175 ;  /* 0x000000af7ad27220 */ /* 0x000fe20000410000 */
[C---:B------:R-:W-:Y:S01]  /*8b70*/  FMUL.FTZ R171, R221.reuse, -R4 ;  /* 0x80000004ddab7220 */ /* 0x040fe20000410000 */
[----:B------:R-:W-:Y:S01]  /*8b80*/  FMUL.FTZ R158, R221, -R156 ;  /* 0x8000009cdd9e7220 */ /* 0x000fe20000410000 */
[C---:B-1----:R-:W-:Y:S01]  /*8b90*/  FMUL.FTZ R5, R6.reuse, R7 ;  /* 0x0000000706057220 */ /* 0x042fe20000410000 */
[----:B------:R-:W-:Y:S01]  /*8ba0*/  FMUL.FTZ R204, R123, R172 ;  /* 0x000000ac7bcc7220 */ /* 0x000fe20000410000 */
[C---:B------:R-:W-:Y:S01]  /*8bb0*/  FFMA.FTZ R171, R219.reuse, R156, R171 ;  /* 0x0000009cdbab7223 */ /* 0x040fe200000100ab */
[----:B------:R-:W-:Y:S01]  /*8bc0*/  FFMA.FTZ R158, R219, R4, -R158 ;  /* 0x00000004db9e7223 */ /* 0x000fe2000001089e */
[----:B---3--:R-:W-:Y:S01]  /*8bd0*/  FMUL.FTZ R156, R6, R159 ;  /* 0x0000009f069c7220 */ /* 0x008fe20000410000 */
[-C--:B------:R-:W-:Y:S01]  /*8be0*/  FMUL.FTZ R206, R123, R175.reuse ;  /* 0x000000af7bce7220 */ /* 0x080fe20000410000 */
[----:B------:R-:W-:Y:S01]  /*8bf0*/  FADD.FTZ R171, -R222, R171 ;  /* 0x000000abdeab7221 */ /* 0x000fe20000010100 */
[----:B------:R-:W-:Y:S01]  /*8c00*/  FMUL.FTZ R197, R124, R175 ;  /* 0x000000af7cc57220 */ /* 0x000fe20000410000 */
[-C--:B----4-:R-:W-:Y:S01]  /*8c10*/  FFMA.FTZ R163, R154, R157.reuse, R5 ;  /* 0x0000009d9aa37223 */ /* 0x090fe20000010005 */
[----:B------:R-:W-:Y:S01]  /*8c20*/  FMUL.FTZ R4, R6, R157 ;  /* 0x0000009d06047220 */ /* 0x000fe20000410000 */
[----:B------:R-:W-:Y:S01]  /*8c30*/  FADD.FTZ R157, R223, R158 ;  /* 0x0000009edf9d7221 */ /* 0x000fe20000010000 */
[----:B------:R-:W-:Y:S01]  /*8c40*/  FMUL.FTZ R201, R124, R172 ;  /* 0x000000ac7cc97220 */ /* 0x000fe20000410000 */
[-C--:B0-----:R-:W-:Y:S01]  /*8c50*/  FMUL.FTZ R5, R6, R161.reuse ;  /* 0x000000a106057220 */ /* 0x081fe20000410000 */
[----:B------:R-:W-:Y:S01]  /*8c60*/  FFMA.FTZ R156, R154, R161, R156 ;  /* 0x000000a19a9c7223 */ /* 0x000fe2000001009c */
[----:B------:R-:W-:Y:S01]  /*8c70*/  FSEL R163, R6, R163, !P3 ;  /* 0x000000a306a37208 */ /* 0x000fe20005800000 */
[----:B------:R-:W-:Y:S01]  /*8c80*/  FMUL.FTZ R160, R212, -R157 ;  /* 0x8000009dd4a07220 */ /* 0x000fe20000410000 */
[C---:B------:R-:W-:Y:S01]  /*8c90*/  FFMA.FTZ R5, R154.reuse, R159, -R5 ;  /* 0x0000009f9a057223 */ /* 0x040fe20000010805 */
[----:B------:R-:W-:Y:S01]  /*8ca0*/  @P3 FADD.FTZ R155, R155, R156 ;  /* 0x0000009c9b9b3221 */ /* 0x000fe20000010000 */
[----:B------:R-:W-:Y:S01]  /*8cb0*/  @P3 FFMA.FTZ R154, R154, R7, -R4 ;  /* 0x000000079a9a3223 */ /* 0x000fe20000010804 */
[-C--:B--2---:R-:W-:Y:S01]  /*8cc0*/  FMUL.FTZ R4, R202, -R2.reuse ;  /* 0x80000002ca047220 */ /* 0x084fe20000410000 */
[----:B------:R-:W-:Y:S01]  /*8cd0*/  @P3 FADD.FTZ R170, R170, R5 ;  /* 0x00000005aaaa3221 */ /* 0x000fe20000010000 */
[-C--:B------:R-:W-:Y:S01]  /*8ce0*/  FMUL.FTZ R156, R202, R3.reuse ;  /* 0x00000003ca9c7220 */ /* 0x080fe20000410000 */
[----:B------:R-:W0:Y:S01]  /*8cf0*/  SHFL.UP PT, R7, R155, 0x2, RZ ;  /* 0x044000009b077989 */ /* 0x000e2200000e00ff */
[C---:B------:R-:W-:Y:S01]  /*8d00*/  FFMA.FTZ R158, R199.reuse, -R3, R4 ;  /* 0x80000003c79e7223 */ /* 0x040fe20000010004 */
[-C--:B------:R-:W-:Y:S01]  /*8d10*/  FMUL.FTZ R159, R212, -R171.reuse ;  /* 0x800000abd49f7220 */ /* 0x080fe20000410000 */
[C---:B------:R-:W-:Y:S01]  /*8d20*/  FFMA.FTZ R162, R208.reuse, R171, R160 ;  /* 0x000000abd0a27223 */ /* 0x040fe200000100a0 */
[----:B------:R-:W1:Y:S01]  /*8d30*/  SHFL.UP PT, R6, R170, 0x2, RZ ;  /* 0x04400000aa067989 */ /* 0x000e6200000e00ff */
[----:B------:R-:W-:Y:S01]  /*8d40*/  FFMA.FTZ R156, R199, R2, -R156 ;  /* 0x00000002c79c7223 */ /* 0x000fe2000001089c */
[----:B------:R-:W-:Y:S01]  /*8d50*/  FFMA.FTZ R159, R208, R157, -R159 ;  /* 0x0000009dd09f7223 */ /* 0x000fe2000001089f */
[----:B------:R-:W-:Y:S01]  /*8d60*/  FADD.FTZ R174, -R213, R162 ;  /* 0x000000a2d5ae7221 */ /* 0x000fe20000010100 */
[----:B------:R-:W2:Y:S01]  /*8d70*/  SHFL.UP PT, R4, R154, 0x2, RZ ;  /* 0x044000009a047989 */ /* 0x000ea200000e00ff */
[C---:B------:R-:W-:Y:S01]  /*8d80*/  FMUL.FTZ R157, R209.reuse, -R156 ;  /* 0x8000009cd19d7220 */ /* 0x040fe20000410000 */
[----:B------:R-:W-:Y:S01]  /*8d90*/  FADD.FTZ R162, R210, R159 ;  /* 0x0000009fd2a27221 */ /* 0x000fe20000010000 */
[-C--:B------:R-:W-:Y:S01]  /*8da0*/  FMUL.FTZ R160, R209, -R158.reuse ;  /* 0x8000009ed1a07220 */ /* 0x080fe20000410000 */
[----:B------:R-:W3:Y:S01]  /*8db0*/  SHFL.UP PT, R5, R163, 0x2, RZ ;  /* 0x04400000a3057989 */ /* 0x000ee200000e00ff */
[----:B------:R-:W-:Y:S01]  /*8dc0*/  FFMA.FTZ R157, R205, R158, R157 ;  /* 0x0000009ecd9d7223 */ /* 0x000fe2000001009d */
[----:B------:R-:W-:Y:S01]  /*8dd0*/  ISETP.GE.AND P3, PT, R69, 0x2, PT ;  /* 0x000000024500780c */ /* 0x000fe20003f66270 */
[----:B------:R-:W-:Y:S01]  /*8de0*/  FMUL.FTZ R159, R207, -R162 ;  /* 0x800000a2cf9f7220 */ /* 0x000fe20000410000 */
[----:B------:R-:W-:Y:S01]  /*8df0*/  FFMA.FTZ R160, R205, R156, -R160 ;  /* 0x0000009ccda07223 */ /* 0x000fe200000108a0 */
[C---:B------:R-:W-:Y:S01]  /*8e00*/  FMUL.FTZ R156, R214.reuse, -R157 ;  /* 0x8000009dd69c7220 */ /* 0x040fe20000410000 */
[-C--:B------:R-:W-:Y:S01]  /*8e10*/  FMUL.FTZ R176, R207, -R174.reuse ;  /* 0x800000aecfb07220 */ /* 0x080fe20000410000 */
[----:B------:R-:W-:Y:S01]  /*8e20*/  FFMA.FTZ R173, R203, R174, R159 ;  /* 0x000000aecbad7223 */ /* 0x000fe2000001009f */
[-C--:B------:R-:W-:Y:S01]  /*8e30*/  FMUL.FTZ R158, R214, -R160.reuse ;  /* 0x800000a0d69e7220 */ /* 0x080fe20000410000 */
[----:B------:R-:W-:Y:S01]  /*8e40*/  FFMA.FTZ R160, R211, R160, -R156 ;  /* 0x000000a0d3a07223 */ /* 0x000fe2000001089c */
[----:B------:R-:W-:Y:S01]  /*8e50*/  FFMA.FTZ R171, R203, R162, -R176 ;  /* 0x000000a2cbab7223 */ /* 0x000fe200000108b0 */
[----:B------:R-:W-:Y:S01]  /*8e60*/  FADD.FTZ R173, -R204, R173 ;  /* 0x000000adccad7221 */ /* 0x000fe20000010100 */
[----:B0-----:R-:W-:Y:S01]  /*8e70*/  FMUL.FTZ R159, R163, R7 ;  /* 0x00000007a39f7220 */ /* 0x001fe20000410000 */
[----:B------:R-:W-:Y:S01]  /*8e80*/  FFMA.FTZ R162, R211, R157, R158 ;  /* 0x0000009dd3a27223 */ /* 0x000fe2000001009e */
[----:B------:R-:W-:Y:S01]  /*8e90*/  FADD.FTZ R171, R206, R171 ;  /* 0x000000abceab7221 */ /* 0x000fe20000010000 */
[----:B------:R-:W-:Y:S01]  /*8ea0*/  FMUL.FTZ R179, R200, -R173 ;  /* 0x800000adc8b37220 */ /* 0x000fe20000410000 */
[-C--:B-1----:R-:W-:Y:S01]  /*8eb0*/  FMUL.FTZ R161, R163, R6.reuse ;  /* 0x00000006a3a17220 */ /* 0x082fe20000410000 */
[C---:B------:R-:W-:Y:S01]  /*8ec0*/  FFMA.FTZ R159, R154.reuse, R6, -R159 ;  /* 0x000000069a9f7223 */ /* 0x040fe2000001089f */
[----:B-----5:R-:W-:Y:S01]  /*8ed0*/  SHFL.IDX PT, R16, R16, RZ, 0x1f ;  /* 0x00001fff10107589 */ /* 0x020fe200000e0000 */
[----:B------:R-:W-:Y:S01]  /*8ee0*/  ISETP.GE.OR P0, PT, R67, UR29, P0 ;  /* 0x0000001d43007c0c */ /* 0x000fe20008706670 */
[----:B--2---:R-:W-:Y:S01]  /*8ef0*/  FMUL.FTZ R156, R163, R4 ;  /* 0x00000004a39c7220 */ /* 0x004fe20000410000 */
[----:B------:R-:W-:Y:S01]  /*8f00*/  FFMA.FTZ R158, R154, R7, R161 ;  /* 0x000000079a9e7223 */ /* 0x000fe200000100a1 */
[----:B------:R-:W-:Y:S01]  /*8f10*/  @P3 FADD.FTZ R170, R170, R159 ;  /* 0x0000009faaaa3221 */ /* 0x000fe20000010000 */
[----:B------:R-:W-:Y:S01]  /*8f20*/  FMUL.FTZ R161, R193, -R162 ;  /* 0x800000a2c1a17220 */ /* 0x000fe20000410000 */
[-C--:B---3--:R-:W-:Y:S01]  /*8f30*/  FMUL.FTZ R157, R163, R5.reuse ;  /* 0x00000005a39d7220 */ /* 0x088fe20000410000 */
[C---:B------:R-:W-:Y:S01]  /*8f40*/  FFMA.FTZ R156, R154.reuse, R5, R156 ;  /* 0x000000059a9c7223 */ /* 0x040fe2000001009c */
[----:B------:R-:W-:Y:S01]  /*8f50*/  FMUL.FTZ R5, R193, -R160 ;  /* 0x800000a0c1057220 */ /* 0x000fe20000410000 */
[----:B------:R-:W-:Y:S01]  /*8f60*/  @P3 FADD.FTZ R155, R155, R158 ;  /* 0x0000009e9b9b3221 */ /* 0x000fe20000010000 */
[----:B------:R-:W-:Y:S01]  /*8f70*/  @P3 FFMA.FTZ R154, R154, R4, -R157 ;  /* 0x000000049a9a3223 */ /* 0x000fe2000001089d */
[C---:B------:R-:W-:Y:S01]  /*8f80*/  FFMA.FTZ R161, R194.reuse, R160, -R161 ;  /* 0x000000a0c2a17223 */ /* 0x040fe200000108a1 */
[----:B------:R-:W-:Y:S01]  /*8f90*/  FSEL R156, R163, R156, !P3 ;  /* 0x0000009ca39c7208 */ /* 0x000fe20005800000 */
[----:B------:R-:W0:Y:S01]  /*8fa0*/  SHFL.UP PT, R157, R170, 0x4, RZ ;  /* 0x04800000aa9d7989 */ /* 0x000e2200000e00ff */
[----:B------:R-:W-:Y:S01]  /*8fb0*/  FFMA.FTZ R163, R194, R162, R5 ;  /* 0x000000a2c2a37223 */ /* 0x000fe20000010005 */
[----:B------:R-:W-:Y:S01]  /*8fc0*/  FMUL.FTZ R6, R224, -R161 ;  /* 0x800000a1e0067220 */ /* 0x000fe20000410000 */
[-C--:B------:R-:W-:Y:S01]  /*8fd0*/  FMUL.FTZ R4, R200, -R171.reuse ;  /* 0x800000abc8047220 */ /* 0x080fe20000410000 */
[----:B------:R-:W1:Y:S01]  /*8fe0*/  SHFL.UP PT, R159, R155, 0x4, RZ ;  /* 0x048000009b9f7989 */ /* 0x000e6200000e00ff */
[----:B------:R-:W-:Y:S01]  /*8ff0*/  FFMA.FTZ R158, R198, R171, -R179 ;  /* 0x000000abc69e7223 */ /* 0x000fe200000108b3 */
[-C--:B------:R-:W-:Y:S01]  /*9000*/  FMUL.FTZ R171, R224, -R163.reuse ;  /* 0x800000a3e0ab7220 */ /* 0x080fe20000410000 */
[----:B------:R-:W-:Y:S01]  /*9010*/  FFMA.FTZ R6, R192, R163, R6 ;  /* 0x000000a3c0067223 */ /* 0x000fe20000010006 */
[----:B------:R-:W2:Y:S01]  /*9020*/  SHFL.UP PT, R5, R154, 0x4, RZ ;  /* 0x048000009a057989 */ /* 0x000ea200000e00ff */
[----:B------:R-:W-:Y:S01]  /*9030*/  FFMA.FTZ R162, R198, R173, R4 ;  /* 0x000000adc6a27223 */ /* 0x000fe20000010004 */
[----:B------:R-:W-:Y:S01]  /*9040*/  FFMA.FTZ R4, R192, R161, -R171 ;  /* 0x000000a1c0047223 */ /* 0x000fe200000108ab */
[----:B------:R-:W-:Y:S01]  /*9050*/  FADD.FTZ R160, R197, R158 ;  /* 0x0000009ec5a07221 */ /* 0x000fe20000010000 */
[----:B------:R-:W3:Y:S01]  /*9060*/  SHFL.UP PT, R7, R156, 0x4, RZ ;  /* 0x048000009c077989 */ /* 0x000ee200000e00ff */
[----:B------:R-:W-:Y:S01]  /*9070*/  ISETP.GE.AND P3, PT, R69, 0x4, PT ;  /* 0x000000044500780c */ /* 0x000fe20003f66270 */
[C---:B------:R-:W-:Y:S01]  /*9080*/  FMUL.FTZ R158, R221.reuse, -R6 ;  /* 0x80000006dd9e7220 */ /* 0x040fe20000410000 */
[----:B------:R-:W-:Y:S01]  /*9090*/  FMUL.FTZ R161, R221, -R4 ;  /* 0x80000004dda17220 */ /* 0x000fe20000410000 */
[----:B------:R-:W-:Y:S01]  /*90a0*/  FADD.FTZ R162, -R201, R162 ;  /* 0x000000a2c9a27221 */ /* 0x000fe20000010100 */
[----:B------:R-:W-:Y:S01]  /*90b0*/  FMUL.FTZ R163, R177, -R160 ;  /* 0x800000a0b1a37220 */ /* 0x000fe20000410000 */
[C---:B------:R-:W-:Y:S01]  /*90c0*/  FFMA.FTZ R171, R219.reuse, R4, -R158 ;  /* 0x00000004dbab7223 */ /* 0x040fe2000001089e */
[----:B------:R-:W-:Y:S01]  /*90d0*/  FFMA.FTZ R173, R219, R6, R161 ;  /* 0x00000006dbad7223 */ /* 0x000fe200000100a1 */
[-C--:B------:R-:W-:Y:S01]  /*90e0*/  FMUL.FTZ R174, R177, -R162.reuse ;  /* 0x800000a2b1ae7220 */ /* 0x080fe20000410000 */
[----:B------:R-:W-:Y:S01]  /*90f0*/  FFMA.FTZ R162, R165, R162, R163 ;  /* 0x000000a2a5a27223 */ /* 0x000fe200000100a3 */
[----:B------:R-:W-:Y:S01]  /*9100*/  FMUL.FTZ R163, R125, R175 ;  /* 0x000000af7da37220 */ /* 0x000fe20000410000 */
[----:B------:R-:W-:Y:S01]  /*9110*/  SHFL.IDX PT, R17, R17, RZ, 0x1f ;  /* 0x00001fff11117589 */ /* 0x000fe200000e0000 */
[C---:B0-----:R-:W-:Y:S01]  /*9120*/  FMUL.FTZ R158, R156.reuse, R157 ;  /* 0x0000009d9c9e7220 */ /* 0x041fe20000410000 */
[----:B------:R-:W-:Y:S01]  /*9130*/  FFMA.FTZ R174, R165, R160, -R174 ;  /* 0x000000a0a5ae7223 */ /* 0x000fe200000108ae */
[----:B------:R-:W-:Y:S01]  /*9140*/  BSSY B0, `(.L_x_12670) ;  /* 0x000009f000007945 */ /* 0x000fe20003800000 */
[-C--:B-1----:R-:W-:Y:S01]  /*9150*/  FMUL.FTZ R161, R156, R159.reuse ;  /* 0x0000009f9ca17220 */ /* 0x082fe20000410000 */
[----:B------:R-:W-:Y:S01]  /*9160*/  FFMA.FTZ R158, R154, R159, R158 ;  /* 0x0000009f9a9e7223 */ /* 0x000fe2000001009e */
[----:B--2---:R-:W-:-:S02]  /*9170*/  FMUL.FTZ R6, R156, R5 ;  /* 0x000000059c067220 */ /* 0x004fc40000410000 */
[----:B------:R-:W-:Y:S01]  /*9180*/  FFMA.FTZ R161, R154, R157, -R161 ;  /* 0x0000009d9aa17223 */ /* 0x000fe200000108a1 */
[----:B------:R-:W-:Y:S01]  /*9190*/  @P3 FADD.FTZ R155, R155, R158 ;  /* 0x0000009e9b9b3221 */ /* 0x000fe20000010000 */
[----:B------:R-:W-:Y:S01]  /*91a0*/  FMUL.FTZ R157, R125, R172 ;  /* 0x000000ac7d9d7220 */ /* 0x000fe20000410000 */
[-C--:B---3--:R-:W-:Y:S01]  /*91b0*/  FMUL.FTZ R4, R156, R7.reuse ;  /* 0x000000079c047220 */ /* 0x088fe20000410000 */
[----:B------:R-:W-:Y:S01]  /*91c0*/  FFMA.FTZ R7, R154, R7, R6 ;  /* 0x000000079a077223 */ /* 0x000fe20000010006 */
[----:B------:R-:W-:Y:S01]  /*91d0*/  @P3 FADD.FTZ R170, R170, R161 ;  /* 0x000000a1aaaa3221 */ /* 0x000fe20000010000 */
[----:B------:R-:W-:Y:S01]  /*91e0*/  FADD.FTZ R162, -R157, R162 ;  /* 0x000000a29da27221 */ /* 0x000fe20000010100 */
        /* <DEDUP_REMOVED lines=8> */
[----:B------:R-:W-:Y:S01]  /*9270*/  FMUL.FTZ R173, R212, -R173 ;  /* 0x800000add4ad7220 */ /* 0x000fe20000410000 */
[-C--:B------:R-:W-:Y:S01]  /*9280*/  FMUL.FTZ R159, R150, -R156.reuse ;  /* 0x8000009c969f7220 */ /* 0x080fe20000410000 */
[----:B------:R-:W-:Y:S01]  /*9290*/  FFMA.FTZ R179, R147, R156, -R160 ;  /* 0x0000009c93b37223 */ /* 0x000fe200000108a0 */
[----:B------:R-:W2:Y:S01]  /*92a0*/  SHFL.UP PT, R6, R170, 0x8, RZ ;  /* 0x05000000aa067989 */ /* 0x000ea200000e00ff */
[----:B------:R-:W-:Y:S01]  /*92b0*/  FFMA.FTZ R160, R208, R171, -R173 ;  /* 0x000000abd0a07223 */ /* 0x000fe200000108ad */
[C---:B------:R-:W-:Y:S01]  /*92c0*/  FMUL.FTZ R176, R207.reuse, -R174 ;  /* 0x800000aecfb07220 */ /* 0x040fe20000410000 */
[C---:B------:R-:W-:Y:S01]  /*92d0*/  FMUL.FTZ R156, R126.reuse, R175 ;  /* 0x000000af7e9c7220 */ /* 0x040fe20000410000 */
[----:B------:R-:W3:Y:S01]  /*92e0*/  SHFL.UP PT, R5, R7, 0x8, RZ ;  /* 0x0500000007057989 */ /* 0x000ee200000e00ff */
[----:B------:R-:W-:Y:S01]  /*92f0*/  FMUL.FTZ R161, R207, -R160 ;  /* 0x800000a0cfa17220 */ /* 0x000fe20000410000 */
[----:B------:R-:W-:Y:S01]  /*9300*/  FFMA.FTZ R181, R147, R162, R159 ;  /* 0x000000a293b57223 */ /* 0x000fe2000001009f */
[C---:B------:R-:W-:Y:S01]  /*9310*/  FFMA.FTZ R159, R203.reuse, R160, -R176 ;  /* 0x000000a0cb9f7223 */ /* 0x040fe200000108b0 */
[----:B------:R-:W-:Y:S01]  /*9320*/  FMUL.FTZ R162, R126, R172 ;  /* 0x000000ac7ea27220 */ /* 0x000fe20000410000 */
[----:B------:R-:W-:Y:S01]  /*9330*/  FADD.FTZ R179, R156, R179 ;  /* 0x000000b39cb37221 */ /* 0x000fe20000010000 */
[----:B------:R-:W-:Y:S01]  /*9340*/  FFMA.FTZ R161, R203, R174, R161 ;  /* 0x000000aecba17223 */ /* 0x000fe200000100a1 */
[----:B------:R-:W-:Y:S01]  /*9350*/  ISETP.GE.AND P3, PT, R69, 0x8, PT ;  /* 0x000000084500780c */ /* 0x000fe20003f66270 */
[----:B------:R-:W-:Y:S01]  /*9360*/  FMUL.FTZ R160, R200, -R159 ;  /* 0x8000009fc8a07220 */ /* 0x000fe20000410000 */
[----:B------:R-:W-:Y:S01]  /*9370*/  FADD.FTZ R181, -R162, R181 ;  /* 0x000000b5a2b57221 */ /* 0x000fe20000010100 */
[----:B------:R-:W-:Y:S01]  /*9380*/  FMUL.FTZ R174, R151, -R179 ;  /* 0x800000b397ae7220 */ /* 0x000fe20000410000 */
[-C--:B------:R-:W-:Y:S01]  /*9390*/  FMUL.FTZ R171, R200, -R161.reuse ;  /* 0x800000a1c8ab7220 */ /* 0x080fe20000410000 */
[----:B------:R-:W-:Y:S01]  /*93a0*/  FFMA.FTZ R176, R198, R161, R160 ;  /* 0x000000a1c6b07223 */ /* 0x000fe200000100a0 */
[C---:B0-----:R-:W-:Y:S01]  /*93b0*/  FMUL.FTZ R161, R7.reuse, R158 ;  /* 0x0000009e07a17220 */ /* 0x041fe20000410000 */
[----:B------:R-:W-:Y:S01]  /*93c0*/  FFMA.FTZ R180, R152, R181, R174 ;  /* 0x000000b598b47223 */ /* 0x000fe200000100ae */
[----:B------:R-:W-:Y:S01]  /*93d0*/  FFMA.FTZ R174, R198, R159, -R171 ;  /* 0x0000009fc6ae7223 */ /* 0x000fe200000108ab */
[----:B-1----:R-:W-:Y:S01]  /*93e0*/  FMUL.FTZ R160, R7, R4 ;  /* 0x0000000407a07220 */ /* 0x002fe20000410000 */
[----:B------:R-:W-:Y:S01]  /*93f0*/  FMUL.FTZ R173, R151, -R181 ;  /* 0x800000b597ad7220 */ /* 0x000fe20000410000 */
[-C--:B--2---:R-:W-:Y:S01]  /*9400*/  FMUL.FTZ R171, R7, R6.reuse ;  /* 0x0000000607ab7220 */ /* 0x084fe20000410000 */
[----:B------:R-:W-:-:S02]  /*9410*/  FFMA.FTZ R161, R154, R6, -R161 ;  /* 0x000000069aa17223 */ /* 0x000fc400000108a1 */
[----:B------:R-:W-:Y:S01]  /*9420*/  FFMA.FTZ R173, R152, R179, -R173 ;  /* 0x000000b398ad7223 */ /* 0x000fe200000108ad */
[-C--:B---3--:R-:W-:Y:S01]  /*9430*/  FMUL.FTZ R159, R7, R5.reuse ;  /* 0x00000005079f7220 */ /* 0x088fe20000410000 */
[C---:B------:R-:W-:Y:S01]  /*9440*/  FFMA.FTZ R6, R154.reuse, R5, R160 ;  /* 0x000000059a067223 */ /* 0x040fe200000100a0 */
[C---:B------:R-:W-:Y:S01]  /*9450*/  FFMA.FTZ R158, R154.reuse, R158, R171 ;  /* 0x0000009e9a9e7223 */ /* 0x040fe200000100ab */
[-C--:B------:R-:W-:Y:S01]  /*9460*/  FMUL.FTZ R160, R127, R175.reuse ;  /* 0x000000af7fa07220 */ /* 0x080fe20000410000 */
[----:B------:R-:W-:Y:S01]  /*9470*/  @P3 FFMA.FTZ R154, R154, R4, -R159 ;  /* 0x000000049a9a3223 */ /* 0x000fe2000001089f */
[----:B------:R-:W-:Y:S01]  /*9480*/  FMUL.FTZ R4, R177, -R174 ;  /* 0x800000aeb1047220 */ /* 0x000fe20000410000 */
[----:B------:R-:W-:Y:S01]  /*9490*/  FSEL R6, R7, R6, !P3 ;  /* 0x0000000607067208 */ /* 0x000fe20005800000 */
[----:B------:R-:W-:Y:S01]  /*94a0*/  @P3 FADD.FTZ R155, R155, R158 ;  /* 0x0000009e9b9b3221 */ /* 0x000fe20000010000 */
[----:B------:R-:W-:Y:S01]  /*94b0*/  @P3 FADD.FTZ R170, R170, R161 ;  /* 0x000000a1aaaa3221 */ /* 0x000fe20000010000 */
[----:B------:R-:W0:Y:S01]  /*94c0*/  SHFL.UP PT, R5, R154, 0x10, RZ ;  /* 0x060000009a057989 */ /* 0x000e2200000e00ff */
[----:B------:R-:W-:Y:S01]  /*94d0*/  FMUL.FTZ R161, R127, R172 ;  /* 0x000000ac7fa17220 */ /* 0x000fe20000410000 */
[-C--:B------:R-:W-:Y:S01]  /*94e0*/  FFMA.FTZ R4, R165, R176.reuse, R4 ;  /* 0x000000b0a5047223 */ /* 0x080fe20000010004 */
[----:B------:R-:W-:Y:S01]  /*94f0*/  FADD.FTZ R158, R160, R173 ;  /* 0x000000ada09e7221 */ /* 0x000fe20000010000 */
[----:B------:R-:W-:Y:S01]  /*9500*/  FMUL.FTZ R176, R177, -R176 ;  /* 0x800000b0b1b07220 */ /* 0x000fe20000410000 */
[----:B------:R-:W1:Y:S01]  /*9510*/  SHFL.UP PT, R7, R6, 0x10, RZ ;  /* 0x0600000006077989 */ /* 0x000e6200000e00ff */
[----:B------:R-:W-:Y:S01]  /*9520*/  FADD.FTZ R180, -R161, R180 ;  /* 0x000000b4a1b47221 */ /* 0x000fe20000010100 */
[C---:B------:R-:W-:Y:S01]  /*9530*/  FMUL.FTZ R159, R146.reuse, -R158 ;  /* 0x8000009e929f7220 */ /* 0x040fe20000410000 */
[----:B------:R-:W-:Y:S01]  /*9540*/  FFMA.FTZ R176, R165, R174, -R176 ;  /* 0x000000aea5b07223 */ /* 0x000fe200000108b0 */
[----:B------:R-:W2:Y:S01]  /*9550*/  SHFL.UP PT, R173, R155, 0x10, RZ ;  /* 0x060000009bad7989 */ /* 0x000ea200000e00ff */
[-C--:B------:R-:W-:Y:S01]  /*9560*/  FMUL.FTZ R182, R146, -R180.reuse ;  /* 0x800000b492b67220 */ /* 0x080fe20000410000 */
[C---:B------:R-:W-:Y:S01]  /*9570*/  FFMA.FTZ R181, R149.reuse, R180, R159 ;  /* 0x000000b495b57223 */ /* 0x040fe2000001009f */
[C---:B------:R-:W-:Y:S01]  /*9580*/  FMUL.FTZ R179, R150.reuse, -R176 ;  /* 0x800000b096b37220 */ /* 0x040fe20000410000 */
[----:B------:R-:W3:Y:S01]  /*9590*/  SHFL.UP PT, R171, R170, 0x10, RZ ;  /* 0x06000000aaab7989 */ /* 0x000ee200000e00ff */
[----:B------:R-:W-:Y:S01]  /*95a0*/  FFMA.FTZ R182, R149, R158, -R182 ;  /* 0x0000009e95b67223 */ /* 0x000fe200000108b6 */
[----:B------:R-:W-:Y:S01]  /*95b0*/  FMUL.FTZ R174, R150, -R4 ;  /* 0x8000000496ae7220 */ /* 0x000fe20000410000 */
[C---:B------:R-:W-:Y:S01]  /*95c0*/  FMUL.FTZ R158, R128.reuse, R172 ;  /* 0x000000ac809e7220 */ /* 0x040fe20000410000 */
[C---:B------:R-:W-:Y:S01]  /*95d0*/  FFMA.FTZ R179, R147.reuse, R4, R179 ;  /* 0x0000000493b37223 */ /* 0x040fe200000100b3 */
[----:B------:R-:W-:Y:S01]  /*95e0*/  FMUL.FTZ R159, R128, R175 ;  /* 0x000000af809f7220 */ /* 0x000fe20000410000 */
[----:B------:R-:W-:Y:S01]  /*95f0*/  FFMA.FTZ R174, R147, R176, -R174 ;  /* 0x000000b093ae7223 */ /* 0x000fe200000108ae */
[----:B------:R-:W-:Y:S01]  /*9600*/  FADD.FTZ R189, -R158, R181 ;  /* 0x000000b59ebd7221 */ /* 0x000fe20000010100 */
[----:B------:R-:W-:Y:S01]  /*9610*/  FMUL.FTZ R181, R151, -R179 ;  /* 0x800000b397b57220 */ /* 0x000fe20000410000 */
[----:B------:R-:W-:Y:S01]  /*9620*/  FADD.FTZ R185, R159, R182 ;  /* 0x000000b69fb97221 */ /* 0x000fe20000010000 */
[-C--:B------:R-:W-:Y:S01]  /*9630*/  FMUL.FTZ R4, R151, -R174.reuse ;  /* 0x800000ae97047220 */ /* 0x080fe20000410000 */
[----:B------:R-:W-:Y:S01]  /*9640*/  ISETP.GE.AND P3, PT, R69, 0x10, PT ;  /* 0x000000104500780c */ /* 0x000fe20003f66270 */
[----:B------:R-:W-:Y:S01]  /*9650*/  FFMA.FTZ R181, R152, R174, -R181 ;  /* 0x000000ae98b57223 */ /* 0x000fe200000108b5 */
[----:B0-----:R-:W-:Y:S01]  /*9660*/  FMUL.FTZ R174, R6, R5 ;  /* 0x0000000506ae7220 */ /* 0x001fe20000410000 */
[----:B------:R-:W-:Y:S01]  /*9670*/  FFMA.FTZ R180, R152, R179, R4 ;  /* 0x000000b398b47223 */ /* 0x000fe20000010004 */
[----:B------:R-:W-:Y:S01]  /*9680*/  FMUL.FTZ R176, R148, -R185 ;  /* 0x800000b994b07220 */ /* 0x000fe20000410000 */
[-C--:B-1----:R-:W-:Y:S01]  /*9690*/  FMUL.FTZ R4, R6, R7.reuse ;  /* 0x0000000706047220 */ /* 0x082fe20000410000 */
[----:B------:R-:W-:Y:S01]  /*96a0*/  FFMA.FTZ R7, R154, R7, R174 ;  /* 0x000000079a077223 */ /* 0x000fe200000100ae */
[-C--:B------:R-:W-:Y:S01]  /*96b0*/  FMUL.FTZ R191, R148, -R189.reuse ;  /* 0x800000bd94bf7220 */ /* 0x080fe20000410000 */
[----:B------:R-:W-:Y:S01]  /*96c0*/  FFMA.FTZ R189, R144, R189, R176 ;  /* 0x000000bd90bd7223 */ /* 0x000fe200000100b0 */
[----:B--2---:R-:W-:Y:S01]  /*96d0*/  FMUL.FTZ R179, R6, R173 ;  /* 0x000000ad06b37220 */ /* 0x004fe20000410000 */
[----:B------:R-:W-:Y:S01]  /*96e0*/  FMUL.FTZ R182, R146, -R180 ;  /* 0x800000b492b67220 */ /* 0x000fe20000410000 */
[----:B------:R-:W-:Y:S01]  /*96f0*/  FMUL.FTZ R174, R129, R172 ;  /* 0x000000ac81ae7220 */ /* 0x000fe20000410000 */
[----:B------:R-:W-:Y:S01]  /*9700*/  FFMA.FTZ R184, R144, R185, -R191 ;  /* 0x000000b990b87223 */ /* 0x000fe200000108bf */
[-C--:B---3--:R-:W-:Y:S01]  /*9710*/  FMUL.FTZ R176, R6, R171.reuse ;  /* 0x000000ab06b07220 */ /* 0x088fe20000410000 */
[----:B------:R-:W-:Y:S01]  /*9720*/  FFMA.FTZ R179, R154, R171, -R179 ;  /* 0x000000ab9ab37223 */ /* 0x000fe200000108b3 */
[----:B------:R-:W-:Y:S01]  /*9730*/  FSEL R171, R6, R7, !P3 ;  /* 0x0000000706ab7208 */ /* 0x000fe20005800000 */
[----:B------:R-:W-:Y:S01]  /*9740*/  FADD.FTZ R186, -R174, R189 ;  /* 0x000000bdaeba7221 */ /* 0x000fe20000010100 */
[C---:B------:R-:W-:Y:S01]  /*9750*/  FFMA.FTZ R176, R154.reuse, R173, R176 ;  /* 0x000000ad9ab07223 */ /* 0x040fe200000100b0 */
[----:B------:R-:W-:Y:S01]  /*9760*/  @P3 FFMA.FTZ R154, R154, R5, -R4 ;  /* 0x000000059a9a3223 */ /* 0x000fe20000010804 */
[----:B------:R-:W-:Y:S01]  /*9770*/  @P3 FADD.FTZ R170, R170, R179 ;  /* 0x000000b3aaaa3221 */ /* 0x000fe20000010000 */
[-C--:B------:R-:W-:Y:S01]  /*9780*/  FMUL.FTZ R179, R146, -R181.reuse ;  /* 0x800000b592b37220 */ /* 0x080fe20000410000 */
[----:B------:R-:W0:Y:S01]  /*9790*/  SHFL.UP PT, R171, R171, 0x1, RZ ;  /* 0x04200000abab7989 */ /* 0x000e2200000e00ff */
[----:B------:R-:W-:Y:S01]  /*97a0*/  @P3 FADD.FTZ R155, R155, R176 ;  /* 0x000000b09b9b3221 */ /* 0x000fe20000010000 */
[----:B------:R-:W-:Y:S01]  /*97b0*/  ISETP.NE.AND P3, PT, R69, RZ, PT ;  /* 0x000000ff4500720c */ /* 0x000fe20003f65270 */
[----:B------:R-:W-:Y:S01]  /*97c0*/  FFMA.FTZ R181, R149, R181, -R182 ;  /* 0x000000b595b57223 */ /* 0x000fe200000108b6 */
[----:B------:R1:W2:Y:S01]  /*97d0*/  SHFL.UP PT, R176, R154, 0x1, RZ ;  /* 0x042000009ab07989 */ /* 0x0002a200000e00ff */
[----:B------:R-:W-:Y:S01]  /*97e0*/  HFMA2.MMA R5, -RZ, RZ, 0, 0 ;  /* 0x00000000ff057435 */ /* 0x000fe200000001ff */
[----:B------:R-:W-:Y:S01]  /*97f0*/  FMUL.FTZ R173, R129, R175 ;  /* 0x000000af81ad7220 */ /* 0x000fe20000410000 */
[----:B------:R-:W-:Y:S01]  /*9800*/  FFMA.FTZ R179, R149, R180, R179 ;  /* 0x000000b495b37223 */ /* 0x000fe200000100b3 */
[----:B------:R-:W3:Y:S01]  /*9810*/  SHFL.UP PT, R155, R155, 0x1, RZ ;  /* 0x042000009b9b7989 */ /* 0x000ee200000e00ff */
[----:B------:R-:W-:Y:S01]  /*9820*/  FMUL.FTZ R185, R148, -R181 ;  /* 0x800000b594b97220 */ /* 0x000fe20000410000 */
[----:B------:R-:W-:-:S02]  /*9830*/  MOV R4, 0x3f800000 ;  /* 0x3f80000000047802 */ /* 0x000fc40000000f00 */
[----:B------:R-:W-:Y:S01]  /*9840*/  CS2R R6, SRZ ;  /* 0x0000000000067805 */ /* 0x000fe2000001ff00 */
[----:B------:R-:W4:Y:S01]  /*9850*/  SHFL.UP PT, R170, R170, 0x1, RZ ;  /* 0x04200000aaaa7989 */ /* 0x000f2200000e00ff */
[----:B------:R-:W-:Y:S01]  /*9860*/  FADD.FTZ R184, R173, R184 ;  /* 0x000000b8adb87221 */ /* 0x000fe20000010000 */
[----:B------:R-:W-:Y:S01]  /*9870*/  FMUL.FTZ R190, R145, -R186 ;  /* 0x800000ba91be7220 */ /* 0x000fe20000410000 */
[-C--:B------:R-:W-:Y:S01]  /*9880*/  FMUL.FTZ R180, R148, -R179.reuse ;  /* 0x800000b394b47220 */ /* 0x080fe20000410000 */
[C---:B------:R-:W-:Y:S01]  /*9890*/  FFMA.FTZ R220, R144.reuse, R179, R185 ;  /* 0x000000b390dc7223 */ /* 0x040fe200000100b9 */
[----:B-1----:R-:W1:Y:S01]  /*98a0*/  @!P3 S2R R154, SR_CgaCtaId ;  /* 0x00000000009ab919 */ /* 0x002e620000008800 */
[-C--:B------:R-:W-:Y:S01]  /*98b0*/  FFMA.FTZ R190, R153, R184.reuse, -R190 ;  /* 0x000000b899be7223 */ /* 0x080fe200000108be */
[----:B------:R-:W-:Y:S01]  /*98c0*/  FFMA.FTZ R182, R144, R181, -R180 ;  /* 0x000000b590b67223 */ /* 0x000fe200000108b4 */
[----:B------:R-:W-:Y:S01]  /*98d0*/  FMUL.FTZ R184, R145, -R184 ;  /* 0x800000b891b87220 */ /* 0x000fe20000410000 */
[----:B------:R1:W1:Y:S01]  /*98e0*/  @!P0 LDS.128 R4, [R114+0x1980] ;  /* 0x0019800072048984 */ /* 0x0002620000000c00 */
[----:B------:R-:W-:Y:S01]  /*98f0*/  ISETP.NE.AND P0, PT, R196, 0x1f, PT ;  /* 0x0000001fc400780c */ /* 0x000fe20003f05270 */
[----:B------:R-:W-:Y:S01]  /*9900*/  FMUL.FTZ R175, R0, R175 ;  /* 0x000000af00af7220 */ /* 0x000fe20000410000 */
[C---:B0-----:R-:W-:Y:S01]  /*9910*/  FMUL.FTZ R179, R171.reuse, R16 ;  /* 0x00000010abb37220 */ /* 0x041fe20000410000 */
[-C--:B------:R-:W-:Y:S01]  /*9920*/  FMUL.FTZ R171, R171, R17.reuse ;  /* 0x00000011abab7220 */ /* 0x080fe20000410000 */
[----:B------:R-:W-:Y:S01]  /*9930*/  FFMA.FTZ R217, R153, R186, R184 ;  /* 0x000000ba99d97223 */ /* 0x000fe200000100b8 */
[C---:B------:R-:W-:Y:S01]  /*9940*/  FMUL.FTZ R184, R145.reuse, -R220 ;  /* 0x800000dc91b87220 */ /* 0x040fe20000410000 */
[C---:B--2---:R-:W-:Y:S01]  /*9950*/  FFMA.FTZ R180, R176.reuse, R17, R179 ;  /* 0x00000011b0b47223 */ /* 0x044fe200000100b3 */
[----:B------:R-:W-:Y:S01]  /*9960*/  FFMA.FTZ R171, R176, R16, -R171 ;  /* 0x00000010b0ab7223 */ /* 0x000fe200000108ab */
[----:B------:R-:W-:Y:S01]  /*9970*/  FMUL.FTZ R179, R145, -R182 ;  /* 0x800000b691b37220 */ /* 0x000fe20000410000 */
[----:B------:R-:W-:Y:S01]  /*9980*/  FMUL.FTZ R172, R0, R172 ;  /* 0x000000ac00ac7220 */ /* 0x000fe20000410000 */
[----:B---3--:R-:W-:Y:S01]  /*9990*/  @P2 FADD.FTZ R17, R155, R180 ;  /* 0x000000b49b112221 */ /* 0x008fe20000010000 */
[C---:B------:R-:W-:Y:S01]  /*99a0*/  FFMA.FTZ R215, R153.reuse, R182, -R184 ;  /* 0x000000b699d77223 */ /* 0x040fe200000108b8 */
[----:B------:R-:W-:Y:S01]  /*99b0*/  FFMA.FTZ R220, R153, R220, R179 ;  /* 0x000000dc99dc7223 */ /* 0x000fe200000100b3 */
[----:B------:R-:W-:Y:S01]  /*99c0*/  FADD.FTZ R216, R175, R190 ;  /* 0x000000beafd87221 */ /* 0x000fe20000010000 */
[----:B----4-:R-:W-:Y:S01]  /*99d0*/  @P2 FADD.FTZ R16, R170, R171 ;  /* 0x000000abaa102221 */ /* 0x010fe20000010000 */
[C---:B------:R-:W-:Y:S01]  /*99e0*/  FMUL.FTZ R155, R15.reuse, R17 ;  /* 0x000000110f9b7220 */ /* 0x040fe20000410000 */
[----:B------:R-:W-:Y:S01]  /*99f0*/  FADD.FTZ R217, -R172, R217 ;  /* 0x000000d9acd97221 */ /* 0x000fe20000010100 */
[----:B------:R0:W2:Y:S01]  /*9a00*/  SHFL.DOWN PT, R171, R220, 0x1, 0x1f ;  /* 0x08201f00dcab7f89 */ /* 0x0000a200000e0000 */
[-C--:B------:R-:W-:Y:S01]  /*9a10*/  FMUL.FTZ R170, R15, R16.reuse ;  /* 0x000000100faa7220 */ /* 0x080fe20000410000 */
[----:B------:R-:W-:-:S02]  /*9a20*/  FFMA.FTZ R155, R14, R16, -R155 ;  /* 0x000000100e9b7223 */ /* 0x000fc4000001089b */
[----:B------:R0:W3:Y:S01]  /*9a30*/  SHFL.DOWN PT, R15, R216, 0x1, 0x1f ;  /* 0x08201f00d80f7f89 */ /* 0x0000e200000e0000 */
[----:B------:R-:W-:-:S03]  /*9a40*/  FFMA.FTZ R16, R14, R17, R170 ;  /* 0x000000110e107223 */ /* 0x000fc600000100aa */
[----:B------:R0:W4:Y:S04]  /*9a50*/  SHFL.DOWN PT, R17, R215, 0x1, 0x1f ;  /* 0x08201f00d7117f89 */ /* 0x00012800000e0000 */
[----:B------:R0:W0:Y:S01]  /*9a60*/  SHFL.DOWN PT, R179, R217, 0x1, 0x1f ;  /* 0x08201f00d9b37f89 */ /* 0x00002200000e0000 */
[----:B------:R-:W-:Y:S05]  /*9a70*/  @!P0 BRA `(.L_x_12671) ;  /* 0x00000000002c8947 */ /* 0x000fea0003800000 */
[C---:B--2---:R-:W-:Y:S01]  /*9a80*/  FMUL.FTZ R14, R220.reuse, R171 ;  /* 0x000000abdc0e7220 */ /* 0x044fe20000410000 */
[C---:B0-----:R-:W-:Y:S01]  /*9a90*/  FMUL.FTZ R170, R220.reuse, R179 ;  /* 0x000000b3dcaa7220 */ /* 0x041fe20000410000 */
[----:B---3--:R-:W-:Y:S01]  /*9aa0*/  FMUL.FTZ R176, R220, R15 ;  /* 0x0000000fdcb07220 */ /* 0x008fe20000410000 */
[C---:B----4-:R-:W-:Y:S01]  /*9ab0*/  FMUL.FTZ R220, R17.reuse, R220 ;  /* 0x000000dc11dc7220 */ /* 0x050fe20000410000 */
[----:B------:R-:W-:Y:S01]  /*9ac0*/  FFMA.FTZ R14, R17, R215, -R14 ;  /* 0x000000d7110e7223 */ /* 0x000fe2000001080e */
[C---:B------:R-:W-:Y:S01]  /*9ad0*/  FFMA.FTZ R15, R215.reuse, R15, -R170 ;  /* 0x0000000fd70f7223 */ /* 0x040fe200000108aa */
[C---:B------:R-:W-:Y:S01]  /*9ae0*/  FFMA.FTZ R176, R215.reuse, R179, R176 ;  /* 0x000000b3d7b07223 */ /* 0x040fe200000100b0 */
[----:B------:R-:W-:Y:S02]  /*9af0*/  FFMA.FTZ R220, R215, R171, R220 ;  /* 0x000000abd7dc7223 */ /* 0x000fe400000100dc */
[----:B------:R-:W-:Y:S01]  /*9b00*/  FADD.FTZ R216, R216, R15 ;  /* 0x0000000fd8d87221 */ /* 0x000fe20000010000 */
[----:B------:R-:W-:Y:S01]  /*9b10*/  FADD.FTZ R217, R217, R176 ;  /* 0x000000b0d9d97221 */ /* 0x000fe20000010000 */
[----:B------:R-:W-:-:S07]  /*9b20*/  MOV R215, R14 ;  /* 0x0000000e00d77202 */ /* 0x000fce0000000f00 */
.L_x_12671:
[----:B------:R-:W-:Y:S05]  /*9b30*/  BSYNC B0 ;  /* 0x0000000000007941 */ /* 0x000fea0003800000 */
.L_x_12670:
[----:B------:R-:W-:Y:S01]  /*9b40*/  ISETP.GT.U32.AND P0, PT, R196, 0x1d, PT ;  /* 0x0000001dc400780c */ /* 0x000fe20003f04070 */
[----:B------:R-:W-:Y:S01]  /*9b50*/  FADD.FTZ R16, RZ, R16 ;  /* 0x00000010ff107221 */ /* 0x000fe20000010000 */
[----:B------:R-:W-:Y:S01]  /*9b60*/  FADD.FTZ R178, R178, R155 ;  /* 0x0000009bb2b27221 */ /* 0x000fe20000010000 */
[----:B--2---:R2:W1:Y:S01]  /*9b70*/  SHFL.DOWN PT, R171, R220, 0x2, 0x1f ;  /* 0x08401f00dcab7f89 */ /* 0x00446200000e0000 */
[----:B------:R-:W-:Y:S01]  /*9b80*/  BSSY B0, `(.L_x_12672) ;  /* 0x0000014000007945 */ /* 0x000fe20003800000 */
[C---:B------:R-:W-:Y:S01]  /*9b90*/  FMUL.FTZ R14, R145.reuse, R16 ;  /* 0x00000010910e7220 */ /* 0x040fe20000410000 */
[-C--:B---3--:R-:W-:Y:S01]  /*9ba0*/  FMUL.FTZ R15, R145, R178.reuse ;  /* 0x000000b2910f7220 */ /* 0x088fe20000410000 */
[----:B------:R2:W3:Y:S02]  /*9bb0*/  SHFL.DOWN PT, R155, R215, 0x2, 0x1f ;  /* 0x08401f00d79b7f89 */ /* 0x0004e400000e0000 */
[C---:B------:R-:W-:Y:S01]  /*9bc0*/  FFMA.FTZ R14, R153.reuse, R178, -R14 ;  /* 0x000000b2990e7223 */ /* 0x040fe2000001080e */
[----:B------:R-:W-:Y:S01]  /*9bd0*/  FFMA.FTZ R15, R153, R16, R15 ;  /* 0x00000010990f7223 */ /* 0x000fe2000001000f */
[----:B----4-:R2:W4:Y:S04]  /*9be0*/  SHFL.DOWN PT, R17, R216, 0x2, 0x1f ;  /* 0x08401f00d8117f89 */ /* 0x01052800000e0000 */
[----:B0-----:R2:W0:Y:S01]  /*9bf0*/  SHFL.DOWN PT, R179, R217, 0x2, 0x1f ;  /* 0x08401f00d9b37f89 */ /* 0x00142200000e0000 */
[----:B------:R-:W-:Y:S05]  /*9c00*/  @P0 BRA `(.L_x_12673) ;  /* 0x00000000002c0947 */ /* 0x000fea0003800000 */
        /* <DEDUP_REMOVED lines=11> */
.L_x_12673:
[----:B------:R-:W-:Y:S05]  /*9cc0*/  BSYNC B0 ;  /* 0x0000000000007941 */ /* 0x000fea0003800000 */
.L_x_12672:
[----:B------:R-:W-:Y:S01]  /*9cd0*/  ISETP.GT.U32.AND P0, PT, R196, 0x1b, PT ;  /* 0x0000001bc400780c */ /* 0x000fe20003f04070 */
[----:B------:R-:W-:Y:S01]  /*9ce0*/  FFMA.FTZ R176, R143, R32, R14 ;  /* 0x000000208fb07223 */ /* 0x000fe2000001000e */
[----:B---3--:R-:W-:Y:S01]  /*9cf0*/  FADD.FTZ R155, RZ, R15 ;  /* 0x0000000fff9b7221 */ /* 0x008fe20000010000 */
[----:B------:R3:W2:Y:S01]  /*9d00*/  SHFL.DOWN PT, R143, R215, 0x4, 0x1f ;  /* 0x08801f00d78f7f89 */ /* 0x0006a200000e0000 */
[----:B------:R-:W-:Y:S01]  /*9d10*/  BSSY B0, `(.L_x_12674) ;  /* 0x0000016000007945 */ /* 0x000fe20003800000 */
[CC--:B------:R-:W-:Y:S01]  /*9d20*/  FMUL.FTZ R14, R148.reuse, R176.reuse ;  /* 0x000000b0940e7220 */ /* 0x0c0fe20000410000 */
[-C--:B------:R-:W-:Y:S01]  /*9d30*/  FMUL.FTZ R15, R148, R155.reuse ;  /* 0x0000009b940f7220 */ /* 0x080fe20000410000 */
[----:B-1----:R3:W1:Y:S01]  /*9d40*/  SHFL.DOWN PT, R171, R220, 0x4, 0x1f ;  /* 0x08801f00dcab7f89 */ /* 0x00266200000e0000 */
[----:B------:R-:W-:Y:S01]  /*9d50*/  ISETP.GT.U32.AND P4, PT, R196, 0x17, PT ;  /* 0x00000017c400780c */ /* 0x000fe20003f84070 */
[----:B------:R-:W-:Y:S01]  /*9d60*/  FFMA.FTZ R14, R144, R155, R14 ;  /* 0x0000009b900e7223 */ /* 0x000fe2000001000e */
[----:B------:R-:W-:Y:S01]  /*9d70*/  ISETP.GT.U32.AND P5, PT, R196, 0xf, PT ;  /* 0x0000000fc400780c */ /* 0x000fe20003fa4070 */
[----:B----4-:R3:W4:Y:S01]  /*9d80*/  SHFL.DOWN PT, R17, R216, 0x4, 0x1f ;  /* 0x08801f00d8117f89 */ /* 0x01072200000e0000 */
[----:B------:R-:W-:-:S03]  /*9d90*/  FFMA.FTZ R15, R144, R176, -R15 ;  /* 0x000000b0900f7223 */ /* 0x000fc6000001080f */
[----:B0-----:R3:W0:Y:S01]  /*9da0*/  SHFL.DOWN PT, R179, R217, 0x4, 0x1f ;  /* 0x08801f00d9b37f89 */ /* 0x00162200000e0000 */
[----:B------:R-:W-:Y:S07]  /*9db0*/  @P0 BRA `(.L_x_12675) ;  /* 0x00000000002c0947 */ /* 0x000fee0003800000 */
        /* <DEDUP_REMOVED lines=11> */
.L_x_12675:
[----:B------:R-:W-:Y:S05]  /*9e70*/  BSYNC B0 ;  /* 0x0000000000007941 */ /* 0x000fea0003800000 */
.L_x_12674:
[----:B------:R-:W-:Y:S01]  /*9e80*/  FFMA.FTZ R181, R142, R31, R15 ;  /* 0x0000001f8eb57223 */ /* 0x000fe2000001000f */
[----:B--2---:R2:W2:Y:S01]  /*9e90*/  SHFL.DOWN PT, R143, R215, 0x8, 0x1f ;  /* 0x09001f00d78f7f89 */ /* 0x0044a200000e0000 */
[----:B------:R-:W-:Y:S01]  /*9ea0*/  BSSY B0, `(.L_x_12676) ;  /* 0x0000011000007945 */ /* 0x000fe20003800000 */
[----:B----4-:R-:W-:Y:S02]  /*9eb0*/  FADD.FTZ R17, RZ, R14 ;  /* 0x0000000eff117221 */ /* 0x010fe40000010000 */
[----:B-1----:R1:W4:Y:S04]  /*9ec0*/  SHFL.DOWN PT, R171, R220, 0x8, 0x1f ;  /* 0x09001f00dcab7f89 */ /* 0x00232800000e0000 */
[----:B------:R1:W1:Y:S04]  /*9ed0*/  SHFL.DOWN PT, R15, R216, 0x8, 0x1f ;  /* 0x09001f00d80f7f89 */ /* 0x00026800000e0000 */
[----:B0-----:R0:W0:Y:S01]  /*9ee0*/  SHFL.DOWN PT, R179, R217, 0x8, 0x1f ;  /* 0x09001f00d9b37f89 */ /* 0x00102200000e0000 */
[----:B------:R-:W-:Y:S05]  /*9ef0*/  @P4 BRA `(.L_x_12677) ;  /* 0x00000000002c4947 */ /* 0x000fea0003800000 */
[C---:B----4-:R-:W-:Y:S01]  /*9f00*/  FMUL.FTZ R14, R220.reuse, R171 ;  /* 0x000000abdc0e7220 */ /* 0x050fe20000410000 */
[C---:B0-----:R-:W-:Y:S01]  /*9f10*/  FMUL.FTZ R142, R220.reuse, R179 ;  /* 0x000000b3dc8e7220 */ /* 0x041fe20000410000 */
[C---:B-1----:R-:W-:Y:S01]  /*9f20*/  FMUL.FTZ R170, R220.reuse, R15 ;  /* 0x0000000fdcaa7220 */ /* 0x042fe20000410000 */
        /* <DEDUP_REMOVED lines=8> */
.L_x_12677:
[----:B------:R-:W-:Y:S05]  /*9fb0*/  BSYNC B0 ;  /* 0x0000000000007941 */ /* 0x000fea0003800000 */
.L_x_12676:
[----:B--2---:R2:W2:Y:S01]  /*9fc0*/  SHFL.DOWN PT, R143, R215, 0x10, 0x1f ;  /* 0x0a001f00d78f7f89 */ /* 0x0044a200000e0000 */
[----:B------:R-:W-:Y:S01]  /*9fd0*/  BSSY B0, `(.L_x_12678) ;  /* 0x0000011000007945 */ /* 0x000fe20003800000 */
[----:B------:R-:W-:Y:S02]  /*9fe0*/  FMUL.FTZ R14, R146, R17 ;  /* 0x00000011920e7220 */ /* 0x000fe40000410000 */
[----:B----4-:R4:W2:Y:S04]  /*9ff0*/  SHFL.DOWN PT, R171, R220, 0x10, 0x1f ;  /* 0x0a001f00dcab7f89 */ /* 0x0108a800000e0000 */
[----:B-1----:R4:W1:Y:S04]  /*a000*/  SHFL.DOWN PT, R15, R216, 0x10, 0x1f ;  /* 0x0a001f00d80f7f89 */ /* 0x00286800000e0000 */
[----:B0-----:R4:W0:Y:S01]  /*a010*/  SHFL.DOWN PT, R179, R217, 0x10, 0x1f ;  /* 0x0a001f00d9b37f89 */ /* 0x00182200000e0000 */
[----:B------:R-:W-:Y:S05]  /*a020*/  @P5 BRA `(.L_x_12679) ;  /* 0x00000000002c5947 */ /* 0x000fea0003800000 */
[C---:B--2---:R-:W-:Y:S01]  /*a030*/  FMUL.FTZ R142, R220.reuse, R171 ;  /* 0x000000abdc8e7220 */ /* 0x044fe20000410000 */
[C---:B0-----:R-:W-:Y:S01]  /*a040*/  FMUL.FTZ R170, R220.reuse, R179 ;  /* 0x000000b3dcaa7220 */ /* 0x041fe20000410000 */
        /* <DEDUP_REMOVED lines=9> */
.L_x_12679:
[----:B------:R-:W-:Y:S05]  /*a0e0*/  BSYNC B0 ;  /* 0x0000000000007941 */ /* 0x000fea0003800000 */
.L_x_12678:
[-C--:B------:R-:W-:Y:S01]  /*a0f0*/  FMUL.FTZ R142, R146, R181.reuse ;  /* 0x000000b5928e7220 */ /* 0x080fe20000410000 */
[----:B------:R-:W-:Y:S01]  /*a100*/  FFMA.FTZ R14, R149, R181, -R14 ;  /* 0x000000b5950e7223 */ /* 0x000fe2000001080e */
[----:B------:R-:W-:Y:S01]  /*a110*/  SHFL.DOWN PT, R184, R220, 0x1, 0x1f ;  /* 0x08201f00dcb87f89 */ /* 0x000fe200000e0000 */
[----:B------:R-:W-:Y:S01]  /*a120*/  ISETP.NE.AND P4, PT, R71, 0x1f, PT ;  /* 0x0000001f4700780c */ /* 0x000fe20003f85270 */
[----:B------:R-:W-:Y:S01]  /*a130*/  FFMA.FTZ R142, R149, R17, R142 ;  /* 0x00000011958e7223 */ /* 0x000fe2000001008e */
[----:B------:R-:W-:Y:S01]  /*a140*/  FFMA.FTZ R180, R141, R30, R14 ;  /* 0x0000001e8db47223 */ /* 0x000fe2000001000e */
[----:B--2---:R-:W2:Y:S01]  /*a150*/  SHFL.IDX PT, R143, R6, RZ, 0x1f ;  /* 0x00001fff068f7589 */ /* 0x004ea200000e0000 */
[----:B------:R-:W-:Y:S01]  /*a160*/  ISETP.GT.AND P0, PT, R69, 0x1e, PT ;  /* 0x0000001e4500780c */ /* 0x000fe20003f04270 */
[----:B------:R-:W-:Y:S01]  /*a170*/  FADD.FTZ R14, RZ, R142 ;  /* 0x0000008eff0e7221 */ /* 0x000fe20000010000 */
[C---:B------:R-:W-:Y:S01]  /*a180*/  FMUL.FTZ R141, R151.reuse, R180 ;  /* 0x000000b4978d7220 */ /* 0x040fe20000410000 */
[----:B------:R-:W5:Y:S01]  /*a190*/  SHFL.IDX PT, R170, R7, RZ, 0x1f ;  /* 0x00001fff07aa7589 */ /* 0x000f6200000e0000 */
[----:B------:R-:W-:Y:S01]  /*a1a0*/  BSSY B0, `(.L_x_12680) ;  /* 0x000024d000007945 */ /* 0x000fe20003800000 */
[-C--:B-1----:R-:W-:Y:S01]  /*a1b0*/  FMUL.FTZ R15, R151, R14.reuse ;  /* 0x0000000e970f7220 */ /* 0x082fe20000410000 */
[C---:B------:R-:W-:Y:S01]  /*a1c0*/  FFMA.FTZ R141, R152.reuse, R14, R141 ;  /* 0x0000000e988d7223 */ /* 0x040fe2000001008d */
[----:B------:R-:W1:Y:S02]  /*a1d0*/  SHFL.DOWN PT, R186, R215, 0x1, 0x1f ;  /* 0x08201f00d7ba7f89 */ /* 0x000e6400000e0000 */
[----:B0-----:R-:W-:Y:S01]  /*a1e0*/  FFMA.FTZ R179, R152, R180, -R15 ;  /* 0x000000b498b37223 */ /* 0x001fe2000001080f */
[----:B------:R-:W-:Y:S01]  /*a1f0*/  FADD.FTZ R15, RZ, R141 ;  /* 0x0000008dff0f7221 */ /* 0x000fe20000010000 */
[----:B------:R-:W0:Y:S01]  /*a200*/  SHFL.DOWN PT, R190, R217, 0x1, 0x1f ;  /* 0x08201f00d9be7f89 */ /* 0x000e2200000e0000 */
[----:B------:R-:W-:Y:S01]  /*a210*/  @!P3 MOV R141, 0x400 ;  /* 0x00000400008db802 */ /* 0x000fe20000000f00 */
[----:B------:R-:W-:Y:S01]  /*a220*/  FFMA.FTZ R179, R140, R29, R179 ;  /* 0x0000001d8cb37223 */ /* 0x000fe200000100b3 */
[----:B------:R-:W-:Y:S01]  /*a230*/  FMUL.FTZ R140, R150, R15 ;  /* 0x0000000f968c7220 */ /* 0x000fe20000410000 */
[----:B------:R-:W0:Y:S01]  /*a240*/  SHFL.DOWN PT, R171, R216, 0x1, 0x1f ;  /* 0x08201f00d8ab7f89 */ /* 0x000e2200000e0000 */
[----:B------:R-:W-:Y:S01]  /*a250*/  @!P3 LEA R66, R154, R141, 0x18 ;  /* 0x0000008d9a42b211 */ /* 0x000fe200078ec0ff */
[-C--:B------:R-:W-:Y:S01]  /*a260*/  FMUL.FTZ R142, R150, R179.reuse ;  /* 0x000000b3968e7220 */ /* 0x080fe20000410000 */
[C---:B------:R-:W-:Y:S01]  /*a270*/  FFMA.FTZ R140, R147.reuse, R179, -R140 ;  /* 0x000000b3938c7223 */ /* 0x040fe2000001088c */
[----:B---34-:R-:W3:Y:S02]  /*a280*/  SHFL.IDX PT, R220, R220, RZ, 0x1f ;  /* 0x00001fffdcdc7589 */ /* 0x018ee400000e0000 */
[----:B------:R-:W-:Y:S01]  /*a290*/  FFMA.FTZ R142, R147, R15, R142 ;  /* 0x0000000f938e7223 */ /* 0x000fe2000001008e */
[----:B------:R-:W-:Y:S01]  /*a2a0*/  FFMA.FTZ R182, R139, R28, R140 ;  /* 0x0000001c8bb67223 */ /* 0x000fe2000001008c */
[CC--:B--2---:R-:W-:Y:S01]  /*a2b0*/  @P4 FMUL.FTZ R141, R184.reuse, R143.reuse ;  /* 0x0000008fb88d4220 */ /* 0x0c4fe20000410000 */
[----:B------:R-:W2:Y:S01]  /*a2c0*/  SHFL.IDX PT, R215, R215, RZ, 0x1f ;  /* 0x00001fffd7d77589 */ /* 0x000ea200000e0000 */
[----:B------:R-:W-:Y:S01]  /*a2d0*/  FADD.FTZ R154, RZ, R142 ;  /* 0x0000008eff9a7221 */ /* 0x000fe20000010000 */
[C---:B------:R-:W-:Y:S01]  /*a2e0*/  FMUL.FTZ R140, R177.reuse, R182 ;  /* 0x000000b6b18c7220 */ /* 0x040fe20000410000 */
[----:B-----5:R-:W-:Y:S01]  /*a2f0*/  @P4 FMUL.FTZ R184, R184, R170 ;  /* 0x000000aab8b84220 */ /* 0x020fe20000410000 */
[----:B------:R-:W4:Y:S01]  /*a300*/  SHFL.IDX PT, R217, R217, RZ, 0x1f ;  /* 0x00001fffd9d97589 */ /* 0x000f2200000e0000 */
[-C--:B------:R-:W-:Y:S01]  /*a310*/  FMUL.FTZ R139, R177, R154.reuse ;  /* 0x0000009ab18b7220 */ /* 0x080fe20000410000 */
[C---:B------:R-:W-:Y:S01]  /*a320*/  FFMA.FTZ R140, R165.reuse, R154, R140 ;  /* 0x0000009aa58c7223 */ /* 0x040fe2000001008c */
[C---:B-1----:R-:W-:Y:S01]  /*a330*/  @P4 FFMA.FTZ R141, R186.reuse, R170, R141 ;  /* 0x000000aaba8d4223 */ /* 0x042fe2000001008d */
[----:B------:R-:W-:Y:S01]  /*a340*/  @P4 FFMA.FTZ R184, R186, R143, -R184 ;  /* 0x0000008fbab84223 */ /* 0x000fe200000108b8 */
[----:B------:R-:W-:Y:S01]  /*a350*/  FFMA.FTZ R139, R165, R182, -R139 ;  /* 0x000000b6a58b7223 */ /* 0x000fe2000001088b */
[----:B------:R-:W1:Y:S01]  /*a360*/  SHFL.IDX PT, R216, R216, RZ, 0x1f ;  /* 0x00001fffd8d87589 */ /* 0x000e6200000e0000 */
[----:B0-----:R-:W-:-:S02]  /*a370*/  @P4 FADD.FTZ R170, R190, R141 ;  /* 0x0000008dbeaa4221 */ /* 0x001fc40000010000 */
[----:B------:R-:W-:Y:S01]  /*a380*/  FFMA.FTZ R185, R138, R27, R139 ;  /* 0x0000001b8ab97223 */ /* 0x000fe2000001008b */
[----:B------:R-:W-:Y:S01]  /*a390*/  @P4 FADD.FTZ R143, R171, R184 ;  /* 0x000000b8ab8f4221 */ /* 0x000fe20000010000 */
[----:B------:R-:W-:-:S03]  /*a3a0*/  FMUL.FTZ R142, R170, -R3 ;  /* 0x80000003aa8e7220 */ /* 0x000fc60000410000 */
[C---:B------:R-:W-:Y:S01]  /*a3b0*/  FMUL.FTZ R141, R143.reuse, -R3 ;  /* 0x800000038f8d7220 */ /* 0x040fe20000410000 */
[----:B------:R-:W-:Y:S01]  /*a3c0*/  FADD.FTZ R3, RZ, R140 ;  /* 0x0000008cff037221 */ /* 0x000fe20000010000 */
[-C--:B------:R-:W-:Y:S01]  /*a3d0*/  FFMA.FTZ R143, R143, R2.reuse, -R142 ;  /* 0x000000028f8f7223 */ /* 0x080fe2000001088e */
[----:B------:R-:W-:Y:S01]  /*a3e0*/  SHF.L.U32 R142, R47, 0x10, RZ ;  /* 0x000000102f8e7819 */ /* 0x000fe200000006ff */
        /* <DEDUP_REMOVED lines=13> */
[C---:B------:R-:W-:Y:S01]  /*a4c0*/  FMUL.FTZ R138, R207.reuse, R190 ;  /* 0x000000becf8a7220 */ /* 0x040fe20000410000 */
[----:B------:R-:W-:Y:S01]  /*a4d0*/  FADD.FTZ R164, -R164, R137 ;  /* 0x00000089a4a47221 */ /* 0x000fe20000010100 */
[-C--:B------:R-:W-:Y:S01]  /*a4e0*/  FMUL.FTZ R137, R207, R170.reuse ;  /* 0x000000aacf897220 */ /* 0x080fe20000410000 */
[----:B------:R-:W-:Y:S01]  /*a4f0*/  FADD.FTZ R2, R166, R139 ;  /* 0x0000008ba6027221 */ /* 0x000fe20000010000 */
[----:B------:R-:W-:Y:S01]  /*a500*/  FFMA.FTZ R138, R203, R170, R138 ;  /* 0x000000aacb8a7223 */ /* 0x000fe2000001008a */
[----:B------:R-:W-:Y:S01]  /*a510*/  FMUL.FTZ R140, R209, -R164 ;  /* 0x800000a4d18c7220 */ /* 0x000fe20000410000 */
[----:B------:R-:W-:Y:S01]  /*a520*/  FFMA.FTZ R137, R203, R190, -R137 ;  /* 0x000000becb897223 */ /* 0x000fe20000010889 */
[-C--:B------:R-:W-:Y:S01]  /*a530*/  FMUL.FTZ R139, R209, -R2.reuse ;  /* 0x80000002d18b7220 */ /* 0x080fe20000410000 */
[----:B------:R-:W-:Y:S01]  /*a540*/  FADD.FTZ R171, RZ, R138 ;  /* 0x0000008affab7221 */ /* 0x000fe20000010000 */
[C---:B------:R-:W-:Y:S01]  /*a550*/  FFMA.FTZ R140, R205.reuse, R2, -R140 ;  /* 0x00000002cd8c7223 */ /* 0x040fe2000001088c */
[----:B------:R-:W-:Y:S01]  /*a560*/  FFMA.FTZ R189, R136, R25, R137 ;  /* 0x0000001988bd7223 */ /* 0x000fe20000010089 */
[----:B------:R-:W-:Y:S01]  /*a570*/  FFMA.FTZ R138, R205, R164, R139 ;  /* 0x000000a4cd8a7223 */ /* 0x000fe2000001008b */
[C---:B------:R-:W-:Y:S01]  /*a580*/  FMUL.FTZ R137, R212.reuse, R171 ;  /* 0x000000abd4897220 */ /* 0x040fe20000410000 */
        /* <DEDUP_REMOVED lines=20> */
[----:B------:R-:W-:Y:S01]  /*a6d0*/  FFMA.FTZ R136, R194, R183, -R137 ;  /* 0x000000b7c2887223 */ /* 0x000fe20000010889 */
        /* <DEDUP_REMOVED lines=38> */
[----:B---3--:R-:W-:Y:S01]  /*a940*/  FMUL.FTZ R138, R220, R6 ;  /* 0x00000006dc8a7220 */ /* 0x008fe20000410000 */
[----:B------:R-:W-:Y:S01]  /*a950*/  FADD.FTZ R208, -R213, R132 ;  /* 0x00000084d5d07221 */ /* 0x000fe20000010100 */
[C---:B------:R-:W-:Y:S01]  /*a960*/  FMUL.FTZ R132, R209.reuse, R212 ;  /* 0x000000d4d1847220 */ /* 0x040fe20000410000 */
[----:B------:R-:W-:Y:S01]  /*a970*/  FADD.FTZ R210, R210, R133 ;  /* 0x00000085d2d27221 */ /* 0x000fe20000010000 */
[-C--:B------:R-:W-:Y:S01]  /*a980*/  FMUL.FTZ R209, R209, R214.reuse ;  /* 0x000000d6d1d17220 */ /* 0x080fe20000410000 */
[----:B--2---:R-:W-:Y:S01]  /*a990*/  FFMA.FTZ R138, R215, R7, R138 ;  /* 0x00000007d78a7223 */ /* 0x004fe2000001008a */
        /* <DEDUP_REMOVED lines=19> */
[----:B------:R-:W-:Y:S01]  /*aad0*/  FFMA.FTZ R131, R215, R6, -R132 ;  /* 0x00000006d7837223 */ /* 0x000fe20000010884 */
[----:B------:R-:W-:Y:S01]  /*aae0*/  FFMA.FTZ R202, R111, R18, R130 ;  /* 0x000000126fca7223 */ /* 0x000fe20000010082 */
[----:B------:R-:W-:Y:S01]  /*aaf0*/  FADD.FTZ R198, -R201, R140 ;  /* 0x0000008cc9c67221 */ /* 0x000fe20000010100 */
[----:B------:R-:W-:Y:S01]  /*ab00*/  FADD.FTZ R200, R197, R200 ;  /* 0x000000c8c5c87221 */ /* 0x000fe20000010000 */
[----:B------:R-:W-:Y:S01]  /*ab10*/  FFMA.FTZ R130, R0, R178, RZ ;  /* 0x000000b200827223 */ /* 0x000fe200000100ff */
[C---:B------:R-:W-:Y:S01]  /*ab20*/  FMUL.FTZ R6, R220.reuse, R5 ;  /* 0x00000005dc067220 */ /* 0x040fe20000410000 */
[C---:B------:R-:W-:Y:S01]  /*ab30*/  FMUL.FTZ R132, R177.reuse, -R198 ;  /* 0x800000c6b1847220 */ /* 0x040fe20000410000 */
[----:B------:R-:W-:Y:S01]  /*ab40*/  FMUL.FTZ R177, R177, -R200 ;  /* 0x800000c8b1b17220 */ /* 0x000fe20000410000 */
[----:B------:R-:W-:Y:S01]  /*ab50*/  FFMA.FTZ R111, R129, R176, R130 ;  /* 0x000000b0816f7223 */ /* 0x000fe20000010082 */
[----:B------:R-:W-:Y:S01]  /*ab60*/  FMUL.FTZ R220, R220, R4 ;  /* 0x00000004dcdc7220 */ /* 0x000fe20000410000 */
[C---:B------:R-:W-:Y:S01]  /*ab70*/  FFMA.FTZ R132, R165.reuse, R200, -R132 ;  /* 0x000000c8a5847223 */ /* 0x040fe20000010884 */
[----:B------:R-:W-:Y:S01]  /*ab80*/  FFMA.FTZ R140, R165, R198, R177 ;  /* 0x000000c6a58c7223 */ /* 0x000fe200000100b1 */
[----:B----4-:R-:W-:Y:S01]  /*ab90*/  FADD.FTZ R7, R217, R138 ;  /* 0x0000008ad9077221 */ /* 0x010fe20000010000 */
[----:B------:R-:W-:Y:S01]  /*aba0*/  FFMA.FTZ R138, R128, R181, R111 ;  /* 0x000000b5808a7223 */ /* 0x000fe2000001006f */
[----:B------:R-:W-:Y:S01]  /*abb0*/  FADD.FTZ R163, R163, R132 ;  /* 0x00000084a3a37221 */ /* 0x000fe20000010000 */
[----:B------:R-:W-:Y:S01]  /*abc0*/  FADD.FTZ R165, -R157, R140 ;  /* 0x0000008c9da57221 */ /* 0x000fe20000010100 */
[----:B------:R-:W-:Y:S01]  /*abd0*/  FFMA.FTZ R132, R0, -R16, RZ ;  /* 0x8000001000847223 */ /* 0x000fe200000100ff */
[C---:B------:R-:W-:Y:S01]  /*abe0*/  FFMA.FTZ R4, R215.reuse, R4, -R6 ;  /* 0x00000004d7047223 */ /* 0x040fe20000010806 */
[----:B------:R-:W-:Y:S01]  /*abf0*/  FFMA.FTZ R5, R215, R5, R220 ;  /* 0x00000005d7057223 */ /* 0x000fe200000100dc */
[C---:B------:R-:W-:Y:S01]  /*ac00*/  FMUL.FTZ R130, R150.reuse, -R165 ;  /* 0x800000a596827220 */ /* 0x040fe20000410000 */
[----:B------:R-:W-:Y:S01]  /*ac10*/  FMUL.FTZ R150, R150, -R163 ;  /* 0x800000a396967220 */ /* 0x000fe20000410000 */
[----:B-1----:R-:W-:Y:S01]  /*ac20*/  FADD.FTZ R6, R216, R131 ;  /* 0x00000083d8067221 */ /* 0x002fe20000010000 */
[----:B------:R-:W-:Y:S01]  /*ac30*/  FFMA.FTZ R131, R129, -R155, R132 ;  /* 0x8000009b81837223 */ /* 0x000fe20000010084 */
[C---:B------:R-:W-:Y:S01]  /*ac40*/  FFMA.FTZ R111, R147.reuse, R163, -R130 ;  /* 0x000000a3936f7223 */ /* 0x040fe20000010882 */
[----:B------:R-:W-:Y:S01]  /*ac50*/  FFMA.FTZ R147, R147, R165, R150 ;  /* 0x000000a593937223 */ /* 0x000fe20000010096 */
[----:B------:R-:W-:Y:S01]  /*ac60*/  FFMA.FTZ R133, R127, R180, R138 ;  /* 0x000000b47f857223 */ /* 0x000fe2000001008a */
[----:B------:R0:W-:Y:S01]  /*ac70*/  @!P1 STS.128 [R114+0x1980], R4 ;  /* 0x0019800472009388 */ /* 0x0001e20000000c00 */
[----:B------:R-:W-:Y:S01]  /*ac80*/  FADD.FTZ R156, R156, R111 ;  /* 0x0000006f9c9c7221 */ /* 0x000fe20000010000 */
[----:B------:R-:W-:Y:S01]  /*ac90*/  FADD.FTZ R162, -R162, R147 ;  /* 0x00000093a2a27221 */ /* 0x000fe20000010100 */
[----:B------:R-:W-:Y:S01]  /*aca0*/  FMUL.FTZ R132, R135, UR27 ;  /* 0x0000001b87847c20 */ /* 0x000fe20008410000 */
[----:B------:R-:W-:Y:S01]  /*acb0*/  SHF.L.U32 R157, R195, 0x10, RZ ;  /* 0x00000010c39d7819 */ /* 0x000fe200000006ff */
[----:B------:R-:W-:Y:S01]  /*acc0*/  FFMA.FTZ R181, R142, -R31, R181 ;  /* 0x8000001f8eb57223 */ /* 0x000fe200000100b5 */
[----:B------:R-:W-:Y:S01]  /*acd0*/  SHF.L.U32 R143, R48, 0x10, RZ ;  /* 0x00000010308f7819 */ /* 0x000fe200000006ff */
[----:B------:R-:W-:Y:S01]  /*ace0*/  FMUL.FTZ R206, R208, R25 ;  /* 0x00000019d0ce7220 */ /* 0x000fe20000410000 */
[----:B------:R-:W-:Y:S01]  /*acf0*/  SHF.L.U32 R141, R46, 0x10, RZ ;  /* 0x000000102e8d7819 */ /* 0x000fe200000006ff */
[----:B------:R-:W-:Y:S01]  /*ad00*/  FFMA.FTZ R178, R157, -R33, R178 ;  /* 0x800000219db27223 */ /* 0x000fe200000100b2 */
[----:B------:R-:W-:Y:S01]  /*ad10*/  SHF.L.U32 R140, R45, 0x10, RZ ;  /* 0x000000102d8c7819 */ /* 0x000fe200000006ff */
[----:B------:R-:W-:Y:S01]  /*ad20*/  FMUL.FTZ R216, R171, R206 ;  /* 0x000000ceabd87220 */ /* 0x000fe20000410000 */
[----:B------:R-:W-:Y:S01]  /*ad30*/  FMUL.FTZ R177, R219, R24 ;  /* 0x00000018dbb17220 */ /* 0x000fe20000410000 */
[----:B------:R-:W-:Y:S01]  /*ad40*/  FFMA.FTZ R180, R141, -R30, R180 ;  /* 0x8000001e8db47223 */ /* 0x000fe200000100b4 */
[----:B------:R-:W-:Y:S01]  /*ad50*/  FMUL.FTZ R220, R192, R23 ;  /* 0x00000017c0dc7220 */ /* 0x000fe20000410000 */
[----:B------:R-:W-:Y:S01]  /*ad60*/  FMUL.FTZ R201, R193, UR27 ;  /* 0x0000001bc1c97c20 */ /* 0x000fe20008410000 */
[----:B0-----:R-:W-:Y:S01]  /*ad70*/  FFMA.FTZ R4, R128, -R17, R131 ;  /* 0x8000001180047223 */ /* 0x001fe20000010083 */
[----:B------:R-:W-:Y:S01]  /*ad80*/  FFMA.FTZ R6, R126, R179, R133 ;  /* 0x000000b37e067223 */ /* 0x000fe20000010085 */
[C---:B------:R-:W-:Y:S01]  /*ad90*/  FMUL.FTZ R5, R151.reuse, -R156 ;  /* 0x8000009c97057220 */ /* 0x040fe20000410000 */
[----:B------:R-:W-:Y:S01]  /*ada0*/  FMUL.FTZ R151, R151, -R162 ;  /* 0x800000a297977220 */ /* 0x000fe20000410000 */
        /* <DEDUP_REMOVED lines=22> */
[----:B------:R-:W-:Y:S01]  /*af10*/  FFMA.FTZ R111, R137, UR25, -R132 ;  /* 0x00000019896f7c23 */ /* 0x000fe20008010884 */
[C---:B------:R-:W-:Y:S01]  /*af20*/  FMUL.FTZ R7, R148.reuse, -R147 ;  /* 0x8000009394077220 */ /* 0x040fe20000410000 */
[-C--:B------:R-:W-:Y:S01]  /*af30*/  FMUL.FTZ R148, R148, -R159.reuse ;  /* 0x8000009f94947220 */ /* 0x080fe20000410000 */
[----:B------:R-:W-:Y:S01]  /*af40*/  FFMA.FTZ R5, R119, R136, R4 ;  /* 0x0000008877057223 */ /* 0x000fe20000010004 */
[----:B------:R-:W-:Y:S01]  /*af50*/  FMUL.FTZ R130, R137, UR27 ;  /* 0x0000001b89827c20 */ /* 0x000fe20008410000 */
[C---:B------:R-:W-:Y:S01]  /*af60*/  FFMA.FTZ R4, R144.reuse, R159, -R7 ;  /* 0x0000009f90047223 */ /* 0x040fe20000010807 */
[----:B------:R-:W-:Y:S01]  /*af70*/  FFMA.FTZ R7, R144, R147, R148 ;  /* 0x0000009390077223 */ /* 0x000fe20000010094 */
[----:B------:R-:W-:Y:S01]  /*af80*/  FMUL.FTZ R139, R134, R111 ;  /* 0x0000006f868b7220 */ /* 0x000fe20000410000 */
[----:B------:R-:W-:Y:S01]  /*af90*/  SHF.L.U32 R133, R38, 0x10, RZ ;  /* 0x0000001026857819 */ /* 0x000fe200000006ff */
[----:B------:R-:W-:Y:S01]  /*afa0*/  FADD.FTZ R144, R173, R4 ;  /* 0x00000004ad907221 */ /* 0x000fe20000010000 */
[----:B------:R-:W-:Y:S01]  /*afb0*/  FADD.FTZ R174, -R174, R7 ;  /* 0x00000007aeae7221 */ /* 0x000fe20000010100 */
[----:B------:R-:W-:Y:S01]  /*afc0*/  FFMA.FTZ R111, R121, -R184, R6 ;  /* 0x800000b8796f7223 */ /* 0x000fe20000010006 */
[----:B------:R-:W-:Y:S01]  /*afd0*/  FMUL.FTZ R137, R137, R22 ;  /* 0x0000001689897220 */ /* 0x000fe20000410000 */
[----:B------:R-:W-:Y:S01]  /*afe0*/  FFMA.FTZ R131, R135, UR25, R130 ;  /* 0x0000001987837c23 */ /* 0x000fe20008010082 */
[C---:B------:R-:W-:Y:S01]  /*aff0*/  FMUL.FTZ R4, R145.reuse, -R174 ;  /* 0x800000ae91047220 */ /* 0x040fe20000410000 */
[----:B------:R-:W-:Y:S01]  /*b000*/  FMUL.FTZ R145, R145, -R144 ;  /* 0x8000009091917220 */ /* 0x000fe20000410000 */
[----:B------:R-:W-:Y:S01]  /*b010*/  FFMA.FTZ R130, R120, -R191, R111 ;  /* 0x800000bf78827223 */ /* 0x000fe2000001006f */
[----:B------:R-:W-:Y:S01]  /*b020*/  FFMA.FTZ R136, R133, -R22, R136 ;  /* 0x8000001685887223 */ /* 0x000fe20000010088 */
[C---:B------:R-:W-:Y:S01]  /*b030*/  FFMA.FTZ R146, R153.reuse, R144, -R4 ;  /* 0x0000009099927223 */ /* 0x040fe20000010804 */
[----:B------:R-:W-:Y:S01]  /*b040*/  FFMA.FTZ R145, R153, R174, R145 ;  /* 0x000000ae99917223 */ /* 0x000fe20000010091 */
[----:B------:R-:W-:Y:S01]  /*b050*/  FMUL.FTZ R111, R135, R22 ;  /* 0x00000016876f7220 */ /* 0x000fe20000410000 */
[----:B------:R-:W-:Y:S01]  /*b060*/  FMUL.FTZ R7, R134, R137 ;  /* 0x0000008986077220 */ /* 0x000fe20000410000 */
[----:B------:R-:W-:Y:S01]  /*b070*/  FADD.FTZ R146, R175, R146 ;  /* 0x00000092af927221 */ /* 0x000fe20000010000 */
[----:B------:R-:W-:Y:S01]  /*b080*/  FADD.FTZ R172, -R172, R145 ;  /* 0x00000091acac7221 */ /* 0x000fe20000010100 */
[----:B------:R-:W-:Y:S01]  /*b090*/  FFMA.FTZ R130, R119, -R134, R130 ;  /* 0x8000008677827223 */ /* 0x000fe20000010082 */
[----:B------:R-:W-:Y:S01]  /*b0a0*/  FFMA.FTZ R6, R136, R131, R139 ;  /* 0x0000008388067223 */ /* 0x000fe2000001008b */
[----:B------:R-:W-:Y:S01]  /*b0b0*/  FMUL.FTZ R145, R146, R33 ;  /* 0x0000002192917220 */ /* 0x000fe20000410000 */
[----:B------:R-:W-:Y:S01]  /*b0c0*/  FADD.FTZ R98, R111, R98 ;  /* 0x000000626f627221 */ /* 0x000fe20000010000 */
[-C--:B------:R-:W-:Y:S01]  /*b0d0*/  FMUL.FTZ R134, R134, R111.reuse ;  /* 0x0000006f86867220 */ /* 0x080fe20000410000 */
[----:B------:R-:W-:Y:S01]  /*b0e0*/  FFMA.FTZ R7, R136, R111, R7 ;  /* 0x0000006f88077223 */ /* 0x000fe20000010007 */
[-C--:B------:R-:W-:Y:S01]  /*b0f0*/  FMUL.FTZ R148, R144, R32.reuse ;  /* 0x0000002090947220 */ /* 0x080fe20000410000 */
[----:B------:R-:W-:Y:S01]  /*b100*/  FMUL.FTZ R111, R172, R33 ;  /* 0x00000021ac6f7220 */ /* 0x000fe20000410000 */
[----:B------:R-:W-:Y:S01]  /*b110*/  FMUL.FTZ R131, R16, R145 ;  /* 0x0000009110837220 */ /* 0x000fe20000410000 */
[----:B------:R-:W-:Y:S01]  /*b120*/  FFMA.FTZ R4, R136, R137, -R134 ;  /* 0x0000008988047223 */ /* 0x000fe20000010886 */
[-C--:B------:R-:W-:Y:S01]  /*b130*/  FFMA.FTZ R149, R143, -R32.reuse, R176 ;  /* 0x800000208f957223 */ /* 0x080fe200000100b0 */
[----:B------:R-:W-:Y:S01]  /*b140*/  FMUL.FTZ R132, R174, R32 ;  /* 0x00000020ae847220 */ /* 0x000fe20000410000 */
[----:B------:R-:W-:Y:S01]  /*b150*/  FMUL.FTZ R134, R155, R148 ;  /* 0x000000949b867220 */ /* 0x000fe20000410000 */
[----:B------:R-:W-:Y:S01]  /*b160*/  FFMA.FTZ R131, R178, R111, -R131 ;  /* 0x0000006fb2837223 */ /* 0x000fe20000010883 */
[----:B------:R-:W-:Y:S01]  /*b170*/  FMUL.FTZ R150, R159, R31 ;  /* 0x0000001f9f967220 */ /* 0x000fe20000410000 */
[----:B------:R-:W-:Y:S01]  /*b180*/  FMUL.FTZ R111, R16, R111 ;  /* 0x0000006f106f7220 */ /* 0x000fe20000410000 */
[----:B------:R-:W-:Y:S01]  /*b190*/  FFMA.FTZ R134, R149, R132, -R134 ;  /* 0x0000008495867223 */ /* 0x000fe20000010886 */
[----:B------:R-:W-:Y:S01]  /*b1a0*/  FMUL.FTZ R136, R147, R31 ;  /* 0x0000001f93887220 */ /* 0x000fe20000410000 */
[----:B------:R-:W-:Y:S01]  /*b1b0*/  FMUL.FTZ R138, R17, R150 ;  /* 0x00000096118a7220 */ /* 0x000fe20000410000 */
[----:B------:R-:W-:Y:S01]  /*b1c0*/  FMUL.FTZ R151, R160, R30 ;  /* 0x0000001ea0977220 */ /* 0x000fe20000410000 */
[----:B------:R-:W-:Y:S01]  /*b1d0*/  FMUL.FTZ R132, R155, R132 ;  /* 0x000000849b847220 */ /* 0x000fe20000410000 */
[----:B------:R-:W-:Y:S01]  /*b1e0*/  FFMA.FTZ R111, R178, R145, R111 ;  /* 0x00000091b26f7223 */ /* 0x000fe2000001006f */
[----:B------:R-:W-:Y:S01]  /*b1f0*/  FFMA.FTZ R6, R133, R135, R6 ;  /* 0x0000008785067223 */ /* 0x000fe20000010006 */
[----:B------:R-:W-:Y:S01]  /*b200*/  FADD.FTZ R131, RZ, R131 ;  /* 0x00000083ff837221 */ /* 0x000fe20000010000 */
[----:B------:R-:W-:Y:S01]  /*b210*/  FFMA.FTZ R138, R181, R136, -R138 ;  /* 0x00000088b58a7223 */ /* 0x000fe2000001088a */
[----:B------:R-:W-:Y:S01]  /*b220*/  FMUL.FTZ R135, R161, R30 ;  /* 0x0000001ea1877220 */ /* 0x000fe20000410000 */
[----:B------:R-:W-:Y:S01]  /*b230*/  FMUL.FTZ R137, R14, R151 ;  /* 0x000000970e897220 */ /* 0x000fe20000410000 */
[----:B------:R-:W-:Y:S01]  /*b240*/  FFMA.FTZ R132, R149, R148, R132 ;  /* 0x0000009495847223 */ /* 0x000fe20000010084 */
[----:B------:R-:W-:Y:S01]  /*b250*/  FADD.FTZ R111, RZ, R111 ;  /* 0x0000006fff6f7221 */ /* 0x000fe20000010000 */
[----:B------:R-:W-:Y:S01]  /*b260*/  FMUL.FTZ R136, R17, R136 ;  /* 0x0000008811887220 */ /* 0x000fe20000410000 */
[----:B------:R-:W-:Y:S01]  /*b270*/  FADD.FTZ R131, R131, R134 ;  /* 0x0000008683837221 */ /* 0x000fe20000010000 */
[-C--:B------:R-:W-:Y:S01]  /*b280*/  FFMA.FTZ R134, R180, R135.reuse, -R137 ;  /* 0x00000087b4867223 */ /* 0x080fe20000010889 */
[----:B------:R-:W-:Y:S01]  /*b290*/  FADD.FTZ R111, R111, R132 ;  /* 0x000000846f6f7221 */ /* 0x000fe20000010000 */
[----:B------:R-:W-:Y:S01]  /*b2a0*/  FFMA.FTZ R136, R181, R150, R136 ;  /* 0x00000096b5887223 */ /* 0x000fe20000010088 */
[----:B------:R-:W-:Y:S01]  /*b2b0*/  FMUL.FTZ R135, R14, R135 ;  /* 0x000000870e877220 */ /* 0x000fe20000410000 */
[-C--:B------:R-:W-:Y:S01]  /*b2c0*/  FMUL.FTZ R152, R156, R29.reuse ;  /* 0x0000001d9c987220 */ /* 0x080fe20000410000 */
[----:B------:R-:W-:Y:S01]  /*b2d0*/  FFMA.FTZ R179, R140, -R29, R179 ;  /* 0x8000001d8cb37223 */ /* 0x000fe200000100b3 */
[----:B------:R-:W-:Y:S01]  /*b2e0*/  FADD.FTZ R111, R111, R136 ;  /* 0x000000886f6f7221 */ /* 0x000fe20000010000 */
[----:B------:R-:W-:Y:S01]  /*b2f0*/  FFMA.FTZ R132, R180, R151, R135 ;  /* 0x00000097b4847223 */ /* 0x000fe20000010087 */
[----:B------:R-:W-:Y:S01]  /*b300*/  FMUL.FTZ R136, R162, R29 ;  /* 0x0000001da2887220 */ /* 0x000fe20000410000 */
[----:B------:R-:W-:Y:S01]  /*b310*/  FMUL.FTZ R158, R15, R152 ;  /* 0x000000980f9e7220 */ /* 0x000fe20000410000 */
[----:B------:R-:W-:Y:S01]  /*b320*/  SHF.L.U32 R139, R44, 0x10, RZ ;  /* 0x000000102c8b7819 */ /* 0x000fe200000006ff */
[----:B------:R-:W-:Y:S01]  /*b330*/  FADD.FTZ R111, R111, R132 ;  /* 0x000000846f6f7221 */ /* 0x000fe20000010000 */
[----:B------:R-:W-:Y:S01]  /*b340*/  FMUL.FTZ R153, R163, R28 ;  /* 0x0000001ca3997220 */ /* 0x000fe20000410000 */
[-C--:B------:R-:W-:Y:S01]  /*b350*/  FFMA.FTZ R132, R179, R136.reuse, -R158 ;  /* 0x00000088b3847223 */ /* 0x080fe2000001089e */
[----:B------:R-:W-:Y:S01]  /*b360*/  FMUL.FTZ R136, R15, R136 ;  /* 0x000000880f887220 */ /* 0x000fe20000410000 */
[----:B------:R-:W-:Y:S01]  /*b370*/  FADD.FTZ R131, R131, R138 ;  /* 0x0000008a83837221 */ /* 0x000fe20000010000 */
[----:B------:R-:W-:Y:S01]  /*b380*/  SHF.L.U32 R138, R43, 0x10, RZ ;  /* 0x000000102b8a7819 */ /* 0x000fe200000006ff */
[----:B------:R-:W-:Y:S01]  /*b390*/  FFMA.FTZ R182, R139, -R28, R182 ;  /* 0x8000001c8bb67223 */ /* 0x000fe200000100b6 */
[----:B------:R-:W-:Y:S01]  /*b3a0*/  FFMA.FTZ R136, R179, R152, R136 ;  /* 0x00000098b3887223 */ /* 0x000fe20000010088 */
[----:B------:R-:W-:Y:S01]  /*b3b0*/  FMUL.FTZ R135, R165, R28 ;  /* 0x0000001ca5877220 */ /* 0x000fe20000410000 */
[----:B------:R-:W-:Y:S01]  /*b3c0*/  FMUL.FTZ R137, R154, R153 ;  /* 0x000000999a897220 */ /* 0x000fe20000410000 */
[-C--:B------:R-:W-:Y:S01]  /*b3d0*/  FMUL.FTZ R158, R200, R27.reuse ;  /* 0x0000001bc89e7220 */ /* 0x080fe20000410000 */
[----:B------:R-:W-:Y:S01]  /*b3e0*/  FADD.FTZ R131, R131, R134 ;  /* 0x0000008683837221 */ /* 0x000fe20000010000 */
[----:B------:R-:W-:Y:S01]  /*b3f0*/  FADD.FTZ R111, R111, R136 ;  /* 0x000000886f6f7221 */ /* 0x000fe20000010000 */
[----:B------:R-:W-:Y:S01]  /*b400*/  FFMA.FTZ R185, R138, -R27, R185 ;  /* 0x8000001b8ab97223 */ /* 0x000fe200000100b9 */
[----:B------:R-:W-:Y:S01]  /*b410*/  FFMA.FTZ R134, R182, R135, -R137 ;  /* 0x00000087b6867223 */ /* 0x000fe20000010889 */
[----:B------:R-:W-:Y:S01]  /*b420*/  FMUL.FTZ R136, R198, R27 ;  /* 0x0000001bc6887220 */ /* 0x000fe20000410000 */
[----:B------:R-:W-:Y:S01]  /*b430*/  FMUL.FTZ R176, R3, R158 ;  /* 0x0000009e03b07220 */ /* 0x000fe20000410000 */
[----:B------:R-:W-:Y:S01]  /*b440*/  FMUL.FTZ R135, R154, R135 ;  /* 0x000000879a877220 */ /* 0x000fe20000410000 */
[----:B------:R-:W-:Y:S01]  /*b450*/  FADD.FTZ R131, R131, R132 ;  /* 0x0000008483837221 */ /* 0x000fe20000010000 */
[----:B------:R-:W-:Y:S01]  /*b460*/  SHF.L.U32 R137, R42, 0x10, RZ ;  /* 0x000000102a897819 */ /* 0x000fe200000006ff */
[-C--:B------:R-:W-:Y:S01]  /*b470*/  FFMA.FTZ R204, R185, R136.reuse, -R176 ;  /* 0x00000088b9cc7223 */ /* 0x080fe200000108b0 */
        /* <DEDUP_REMOVED lines=13> */
[-C--:B------:R-:W-:Y:S01]  /*b550*/  FMUL.FTZ R176, R210, R25.reuse ;  /* 0x00000019d2b07220 */ /* 0x080fe20000410000 */
[----:B------:R-:W-:Y:S01]  /*b560*/  FMUL.FTZ R175, R194, R24 ;  /* 0x00000018c2af7220 */ /* 0x000fe20000410000 */
[----:B------:R-:W-:Y:S01]  /*b570*/  FFMA.FTZ R189, R136, -R25, R189 ;  /* 0x8000001988bd7223 */ /* 0x000fe200000100bd */
[----:B------:R-:W-:Y:S01]  /*b580*/  FFMA.FTZ R132, R190, R173, R135 ;  /* 0x000000adbe847223 */ /* 0x000fe20000010087 */
[-C--:B------:R-:W-:Y:S01]  /*b590*/  FMUL.FTZ R135, R171, R176.reuse ;  /* 0x000000b0ab877220 */ /* 0x080fe20000410000 */
[----:B------:R-:W-:Y:S01]  /*b5a0*/  FADD.FTZ R131, R131, R204 ;  /* 0x000000cc83837221 */ /* 0x000fe20000010000 */
[----:B------:R-:W-:Y:S01]  /*b5b0*/  FFMA.FTZ R216, R189, R176, R216 ;  /* 0x000000b0bdd87223 */ /* 0x000fe200000100d8 */
[----:B------:R-:W-:Y:S01]  /*b5c0*/  FADD.FTZ R111, R111, R132 ;  /* 0x000000846f6f7221 */ /* 0x000fe20000010000 */
[----:B------:R-:W-:Y:S01]  /*b5d0*/  FFMA.FTZ R206, R189, R206, -R135 ;  /* 0x000000cebdce7223 */ /* 0x000fe20000010887 */
[----:B------:R-:W-:Y:S01]  /*b5e0*/  SHF.L.U32 R135, R40, 0x10, RZ ;  /* 0x0000001028877819 */ /* 0x000fe200000006ff */
[----:B------:R-:W-:Y:S01]  /*b5f0*/  FMUL.FTZ R197, R184, R175 ;  /* 0x000000afb8c57220 */ /* 0x000fe20000410000 */
[----:B------:R-:W-:Y:S01]  /*b600*/  FADD.FTZ R131, R131, R134 ;  /* 0x0000008683837221 */ /* 0x000fe20000010000 */
[----:B------:R-:W-:Y:S01]  /*b610*/  FADD.FTZ R111, R111, R216 ;  /* 0x000000d86f6f7221 */ /* 0x000fe20000010000 */
[----:B------:R-:W-:Y:S01]  /*b620*/  SHF.L.U32 R134, R39, 0x10, RZ ;  /* 0x0000001027867819 */ /* 0x000fe200000006ff */
[----:B------:R-:W-:Y:S01]  /*b630*/  FFMA.FTZ R186, R135, -R24, R186 ;  /* 0x8000001887ba7223 */ /* 0x000fe200000100ba */
[----:B------:R-:W-:Y:S01]  /*b640*/  FMUL.FTZ R204, R193, R23 ;  /* 0x00000017c1cc7220 */ /* 0x000fe20000410000 */
[----:B------:R-:W-:Y:S01]  /*b650*/  FADD.FTZ R131, R131, R206 ;  /* 0x000000ce83837221 */ /* 0x000fe20000010000 */
[C---:B------:R-:W-:Y:S01]  /*b660*/  FMUL.FTZ R222, R191.reuse, R220 ;  /* 0x000000dcbfde7220 */ /* 0x040fe20000410000 */
[-C--:B------:R-:W-:Y:S01]  /*b670*/  FFMA.FTZ R216, R186, R177.reuse, -R197 ;  /* 0x000000b1bad87223 */ /* 0x080fe200000108c5 */
[----:B------:R-:W-:Y:S01]  /*b680*/  FMUL.FTZ R177, R184, R177 ;  /* 0x000000b1b8b17220 */ /* 0x000fe20000410000 */
[----:B------:R-:W-:Y:S01]  /*b690*/  FFMA.FTZ R187, R134, -R23, R187 ;  /* 0x8000001786bb7223 */ /* 0x000fe200000100bb */
[----:B------:R-:W-:Y:S01]  /*b6a0*/  FFMA.FTZ R206, R192, UR25, -R201 ;  /* 0x00000019c0ce7c23 */ /* 0x000fe200080108c9 */
[-C--:B------:R-:W-:Y:S01]  /*b6b0*/  FMUL.FTZ R224, R191, R204.reuse ;  /* 0x000000ccbfe07220 */ /* 0x080fe20000410000 */
[----:B------:R-:W-:Y:S01]  /*b6c0*/  FFMA.FTZ R132, R186, R175, R177 ;  /* 0x000000afba847223 */ /* 0x000fe200000100b1 */
[----:B------:R-:W-:Y:S01]  /*b6d0*/  FMUL.FTZ R177, R183, UR27 ;  /* 0x0000001bb7b17c20 */ /* 0x000fe20008410000 */
[----:B------:R-:W-:Y:S01]  /*b6e0*/  FADD.FTZ R131, R131, R216 ;  /* 0x000000d883837221 */ /* 0x000fe20000010000 */
[----:B------:R-:W-:Y:S01]  /*b6f0*/  FFMA.FTZ R222, R187, R204, R222 ;  /* 0x000000ccbbde7223 */ /* 0x000fe200000100de */
[----:B------:R-:W-:Y:S01]  /*b700*/  FADD.FTZ R111, R111, R132 ;  /* 0x000000846f6f7221 */ /* 0x000fe20000010000 */
[----:B------:R-:W-:Y:S01]  /*b710*/  FMUL.FTZ R206, R191, R206 ;  /* 0x000000cebfce7220 */ /* 0x000fe20000410000 */
[----:B------:R-:W-:Y:S01]  /*b720*/  FFMA.FTZ R224, R187, R220, -R224 ;  /* 0x000000dcbbe07223 */ /* 0x000fe200000108e0 */
[C---:B------:R-:W-:Y:S01]  /*b730*/  FFMA.FTZ R216, R188.reuse, UR25, -R177 ;  /* 0x00000019bcd87c23 */ /* 0x040fe200080108b1 */
[----:B------:R-:W-:Y:S01]  /*b740*/  SHF.L.U32 R132, R37, 0x10, RZ ;  /* 0x0000001025847819 */ /* 0x000fe200000006ff */
[-C--:B------:R-:W-:Y:S01]  /*b750*/  FMUL.FTZ R228, R183, R21.reuse ;  /* 0x00000015b7e47220 */ /* 0x080fe20000410000 */
[----:B------:R-:W-:Y:S01]  /*b760*/  FMUL.FTZ R191, R188, R21 ;  /* 0x00000015bcbf7220 */ /* 0x000fe20000410000 */
[C---:B------:R-:W-:Y:S01]  /*b770*/  FFMA.FTZ R226, R118.reuse, R221, R5 ;  /* 0x000000dd76e27223 */ /* 0x040fe20000010005 */
[----:B------:R-:W-:Y:S01]  /*b780*/  FADD.FTZ R222, R111, R222 ;  /* 0x000000de6fde7221 */ /* 0x000fe20000010000 */
[----:B------:R-:W-:Y:S01]  /*b790*/  FFMA.FTZ R220, R118, -R225, R130 ;  /* 0x800000e176dc7223 */ /* 0x000fe20000010082 */
[----:B------:R-:W-:Y:S01]  /*b7a0*/  FMUL.FTZ R5, R225, R216 ;  /* 0x000000d8e1057220 */ /* 0x000fe20000410000 */
[----:B------:R-:W-:Y:S01]  /*b7b0*/  FADD.FTZ R111, R131, R224 ;  /* 0x000000e0836f7221 */ /* 0x000fe20000010000 */
[C---:B------:R-:W-:Y:S01]  /*b7c0*/  FMUL.FTZ R177, R225.reuse, R191 ;  /* 0x000000bfe1b17220 */ /* 0x040fe20000410000 */
[----:B------:R-:W-:Y:S01]  /*b7d0*/  FFMA.FTZ R216, R132, -R21, R221 ;  /* 0x8000001584d87223 */ /* 0x000fe200000100dd */
[----:B------:R-:W-:Y:S01]  /*b7e0*/  FMUL.FTZ R130, R225, R228 ;  /* 0x000000e4e1827220 */ /* 0x000fe20000410000 */
[----:B------:R-:W-:Y:S01]  /*b7f0*/  SHF.L.U32 R131, R36, 0x10, RZ ;  /* 0x0000001024837819 */ /* 0x000fe200000006ff */
[----:B------:R-:W-:Y:S01]  /*b800*/  FMUL.FTZ R201, R166, R20 ;  /* 0x00000014a6c97220 */ /* 0x000fe20000410000 */
[----:B------:R-:W-:Y:S01]  /*b810*/  FADD.FTZ R97, R228, R97 ;  /* 0x00000061e4617221 */ /* 0x000fe20000010000 */
[C---:B------:R-:W-:Y:S01]  /*b820*/  FFMA.FTZ R228, R216.reuse, R228, R177 ;  /* 0x000000e4d8e47223 */ /* 0x040fe200000100b1 */
[----:B------:R-:W-:Y:S01]  /*b830*/  FFMA.FTZ R191, R216, R191, -R130 ;  /* 0x000000bfd8bf7223 */ /* 0x000fe20000010882 */
[-C--:B------:R-:W-:Y:S01]  /*b840*/  FMUL.FTZ R130, R167, R20.reuse ;  /* 0x00000014a7827220 */ /* 0x080fe20000410000 */
[----:B------:R-:W-:Y:S01]  /*b850*/  FFMA.FTZ R177, R131, -R20, R214 ;  /* 0x8000001483b17223 */ /* 0x000fe200000100d6 */
[----:B------:R-:W-:Y:S01]  /*b860*/  FMUL.FTZ R211, R212, R201 ;  /* 0x000000c9d4d37220 */ /* 0x000fe20000410000 */
[----:B------:R-:W-:Y:S01]  /*b870*/  FADD.FTZ R7, R222, R7 ;  /* 0x00000007de077221 */ /* 0x000fe20000010000 */
[----:B------:R-:W-:Y:S01]  /*b880*/  FMUL.FTZ R222, R212, R130 ;  /* 0x00000082d4de7220 */ /* 0x000fe20000410000 */
[----:B------:R-:W-:Y:S01]  /*b890*/  FFMA.FTZ R197, R117, R214, R226 ;  /* 0x000000d675c57223 */ /* 0x000fe200000100e2 */
[----:B------:R-:W-:Y:S01]  /*b8a0*/  FFMA.FTZ R211, R177, R130, -R211 ;  /* 0x00000082b1d37223 */ /* 0x000fe200000108d3 */
[----:B------:R-:W-:Y:S01]  /*b8b0*/  SHF.L.U32 R130, R35, 0x10, RZ ;  /* 0x0000001023827819 */ /* 0x000fe200000006ff */
[----:B------:R-:W-:Y:S01]  /*b8c0*/  FMUL.FTZ R226, R164, R19 ;  /* 0x00000013a4e27220 */ /* 0x000fe20000410000 */
[----:B------:R-:W-:Y:S01]  /*b8d0*/  FADD.FTZ R96, R201, R96 ;  /* 0x00000060c9607221 */ /* 0x000fe20000010000 */
[----:B------:R-:W-:Y:S01]  /*b8e0*/  FADD.FTZ R4, R111, R4 ;  /* 0x000000046f047221 */ /* 0x000fe20000010000 */
[----:B------:R-:W-:Y:S01]  /*b8f0*/  FFMA.FTZ R201, R177, R201, R222 ;  /* 0x000000c9b1c97223 */ /* 0x000fe200000100de */
[----:B------:R-:W-:Y:S01]  /*b900*/  FFMA.FTZ R222, R116, R207, R197 ;  /* 0x000000cf74de7223 */ /* 0x000fe200000100c5 */
[----:B------:R-:W-:Y:S01]  /*b910*/  SHF.L.U32 R111, R34, 0x10, RZ ;  /* 0x00000010226f7819 */ /* 0x000fe200000006ff */
[----:B------:R-:W-:Y:S01]  /*b920*/  FMUL.FTZ R213, R168, R18 ;  /* 0x00000012a8d57220 */ /* 0x000fe20000410000 */
[-C--:B------:R-:W-:Y:S01]  /*b930*/  FMUL.FTZ R224, R2, R19.reuse ;  /* 0x0000001302e07220 */ /* 0x080fe20000410000 */
[----:B------:R-:W-:Y:S01]  /*b940*/  FMUL.FTZ R230, R205, R226 ;  /* 0x000000e2cde67220 */ /* 0x000fe20000410000 */
[----:B------:R-:W-:Y:S01]  /*b950*/  FFMA.FTZ R207, R130, -R19, R207 ;  /* 0x8000001382cf7223 */ /* 0x000fe200000100cf */
[----:B------:R-:W-:Y:S01]  /*b960*/  FADD.FTZ R214, RZ, R199 ;  /* 0x000000c7ffd67221 */ /* 0x000fe20000010000 */
[----:B------:R-:W-:Y:S01]  /*b970*/  FADD.FTZ R228, R7, R228 ;  /* 0x000000e407e47221 */ /* 0x000fe20000010000 */
[----:B------:R-:W-:Y:S01]  /*b980*/  FADD.FTZ R4, R4, R191 ;  /* 0x000000bf04047221 */ /* 0x000fe20000010000 */
[----:B------:R-:W-:Y:S01]  /*b990*/  FFMA.FTZ R7, R115, R202, R222 ;  /* 0x000000ca73077223 */ /* 0x000fe200000100de */
[----:B------:R-:W-:Y:S01]  /*b9a0*/  FMUL.FTZ R191, R169, R18 ;  /* 0x00000012a9bf7220 */ /* 0x000fe20000410000 */
[----:B------:R-:W-:Y:S01]  /*b9b0*/  FADD.FTZ R95, R224, R95 ;  /* 0x0000005fe05f7221 */ /* 0x000fe20000010000 */
[----:B------:R-:W-:Y:S01]  /*b9c0*/  FFMA.FTZ R230, R207, R224, R230 ;  /* 0x000000e0cfe67223 */ /* 0x000fe200000100e6 */
[----:B------:R-:W-:Y:S01]  /*b9d0*/  FMUL.FTZ R199, R214, R213 ;  /* 0x000000d5d6c77220 */ /* 0x000fe20000410000 */
[----:B------:R-:W-:Y:S01]  /*b9e0*/  FFMA.FTZ R202, R111, -R18, R202 ;  /* 0x800000126fca7223 */ /* 0x000fe200000100ca */
[----:B------:R-:W-:Y:S01]  /*b9f0*/  FMUL.FTZ R224, R205, R224 ;  /* 0x000000e0cde07220 */ /* 0x000fe20000410000 */
[----:B------:R-:W-:Y:S01]  /*ba00*/  FADD.FTZ R4, R4, R211 ;  /* 0x000000d304047221 */ /* 0x000fe20000010000 */
[----:B------:R-:W-:Y:S01]  /*ba10*/  FADD.FTZ R201, R228, R201 ;  /* 0x000000c9e4c97221 */ /* 0x000fe20000010000 */
[-C--:B------:R-:W-:Y:S01]  /*ba20*/  FFMA.FTZ R222, R202, R191.reuse, -R199 ;  /* 0x000000bfcade7223 */ /* 0x080fe200000108c7 */
[----:B------:R-:W-:Y:S01]  /*ba30*/  FFMA.FTZ R197, R207, R226, -R224 ;  /* 0x000000e2cfc57223 */ /* 0x000fe200000108e0 */
[----:B------:R-:W-:Y:S01]  /*ba40*/  FMUL.FTZ R199, R214, R191 ;  /* 0x000000bfd6c77220 */ /* 0x000fe20000410000 */
[----:B------:R-:W-:Y:S01]  /*ba50*/  FFMA.FTZ R191, R117, -R212, R220 ;  /* 0x800000d475bf7223 */ /* 0x000fe200000100dc */
[----:B------:R-:W-:Y:S01]  /*ba60*/  FADD.FTZ R201, R201, R230 ;  /* 0x000000e6c9c97221 */ /* 0x000fe20000010000 */
[----:B------:R-:W-:Y:S01]  /*ba70*/  FADD.FTZ R197, R4, R197 ;  /* 0x000000c504c57221 */ /* 0x000fe20000010000 */
[----:B------:R-:W-:Y:S01]  /*ba80*/  FFMA.FTZ R220, R202, R213, R199 ;  /* 0x000000d5cadc7223 */ /* 0x000fe200000100c7 */
[----:B------:R-:W-:Y:S01]  /*ba90*/  FFMA.FTZ R4, R116, -R205, R191 ;  /* 0x800000cd74047223 */ /* 0x000fe200000100bf */
[----:B------:R-:W-:Y:S01]  /*baa0*/  FMUL.FTZ R188, R188, UR27 ;  /* 0x0000001bbcbc7c20 */ /* 0x000fe20008410000 */
[----:B------:R-:W-:Y:S01]  /*bab0*/  FADD.FTZ R222, R197, R222 ;  /* 0x000000dec5de7221 */ /* 0x000fe20000010000 */
[----:B------:R-:W-:Y:S01]  /*bac0*/  FADD.FTZ R89, R6, R89 ;  /* 0x0000005906597221 */ /* 0x000fe20000010000 */
[----:B------:R-:W-:Y:S01]  /*bad0*/  FFMA.FTZ R197, R115, -R214, R4 ;  /* 0x800000d673c57223 */ /* 0x000fe20000010004 */
[----:B------:R-:W-:Y:S01]  /*bae0*/  FADD.FTZ R4, R201, R220 ;  /* 0x000000dcc9047221 */ /* 0x000fe20000010000 */
[----:B------:R-:W-:Y:S01]  /*baf0*/  FFMA.FTZ R188, R183, UR25, R188 ;  /* 0x00000019b7bc7c23 */ /* 0x000fe200080100bc */
[----:B------:R0:W1:Y:S01]  /*bb00*/  SHFL.DOWN PT, R201, R7, 0x1, 0x1f ;  /* 0x08201f0007c97f89 */ /* 0x00006200000e0000 */
[----:B------:R-:W-:Y:S01]  /*bb10*/  FMUL.FTZ R6, R194, UR27 ;  /* 0x0000001bc2067c20 */ /* 0x000fe20008410000 */
[----:B------:R-:W-:Y:S01]  /*bb20*/  FMUL.FTZ R192, R192, UR27 ;  /* 0x0000001bc0c07c20 */ /* 0x000fe20008410000 */
[----:B------:R-:W-:Y:S01]  /*bb30*/  FFMA.FTZ R191, R216, R188, R5 ;  /* 0x000000bcd8bf7223 */ /* 0x000fe20000010005 */
[----:B------:R-:W2:Y:S01]  /*bb40*/  SHFL.DOWN PT, R224, R197, 0x1, 0x1f ;  /* 0x08201f00c5e07f89 */ /* 0x000ea200000e0000 */
[----:B------:R-:W-:Y:S01]  /*bb50*/  FMUL.FTZ R188, R166, UR27 ;  /* 0x0000001ba6bc7c20 */ /* 0x000fe20008410000 */
[----:B------:R-:W-:Y:S01]  /*bb60*/  FADD.FTZ R100, R175, R100 ;  /* 0x00000064af647221 */ /* 0x000fe20000010000 */
[----:B------:R-:W-:Y:S01]  /*bb70*/  FFMA.FTZ R5, R219, UR25, -R6 ;  /* 0x00000019db057c23 */ /* 0x000fe20008010806 */
[----:B------:R-:W3:Y:S01]  /*bb80*/  SHFL.DOWN PT, R220, R222, 0x1, 0x1f ;  /* 0x08201f00dedc7f89 */ /* 0x000ee200000e0000 */
[----:B------:R-:W-:Y:S01]  /*bb90*/  FFMA.FTZ R175, R167, UR25, -R188 ;  /* 0x00000019a7af7c23 */ /* 0x000fe200080108bc */
[----:B------:R-:W-:Y:S01]  /*bba0*/  FFMA.FTZ R192, R193, UR25, R192 ;  /* 0x00000019c1c07c23 */ /* 0x000fe200080100c0 */
[----:B------:R-:W-:Y:S01]  /*bbb0*/  MOV R6, R7 ;  /* 0x0000000700067202 */ /* 0x000fe20000000f00 */
[----:B------:R-:W4:Y:S01]  /*bbc0*/  SHFL.DOWN PT, R199, R4, 0x1, 0x1f ;  /* 0x08201f0004c77f89 */ /* 0x000f2200000e0000 */
[----:B------:R-:W-:Y:S01]  /*bbd0*/  FMUL.FTZ R212, R212, R175 ;  /* 0x000000afd4d47220 */ /* 0x000fe20000410000 */
[----:B------:R-:W-:Y:S01]  /*bbe0*/  FMUL.FTZ R175, R184, R5 ;  /* 0x00000005b8af7220 */ /* 0x000fe20000410000 */
[----:B------:R-:W-:Y:S01]  /*bbf0*/  FFMA.FTZ R187, R187, R192, R206 ;  /* 0x000000c0bbbb7223 */ /* 0x000fe200000100ce */
[----:B0-----:R-:W-:Y:S01]  /*bc00*/  MOV R7, R197 ;  /* 0x000000c500077202 */ /* 0x001fe20000000f00 */
[----:B------:R-:W-:Y:S01]  /*bc10*/  FADD.FTZ R99, R204, R99 ;  /* 0x00000063cc637221 */ /* 0x000fe20000010000 */
[----:B------:R-:W-:Y:S01]  /*bc20*/  MOV R5, R222 ;  /* 0x000000de00057202 */ /* 0x000fe20000000f00 */
[----:B------:R-:W-:Y:S01]  /*bc30*/  FFMA.FTZ R187, R134, R193, R187 ;  /* 0x000000c186bb7223 */ /* 0x000fe200000100bb */
[----:B------:R-:W-:Y:S01]  /*bc40*/  FFMA.FTZ R191, R132, R183, R191 ;  /* 0x000000b784bf7223 */ /* 0x000fe200000100bf */
[----:B------:R-:W-:Y:S01]  /*bc50*/  FMUL.FTZ R167, R167, UR27 ;  /* 0x0000001ba7a77c20 */ /* 0x000fe20008410000 */
[----:B------:R-:W-:Y:S01]  /*bc60*/  FMUL.FTZ R219, R219, UR27 ;  /* 0x0000001bdbdb7c20 */ /* 0x000fe20008410000 */
[----:B------:R-:W-:Y:S01]  /*bc70*/  FADD.FTZ R88, R187, R88 ;  /* 0x00000058bb587221 */ /* 0x000fe20000010000 */
[----:B-1----:R-:W-:Y:S01]  /*bc80*/  @!P0 FADD.FTZ R6, R6, R201 ;  /* 0x000000c906068221 */ /* 0x002fe20000010000 */
[----:B------:R-:W-:Y:S01]  /*bc90*/  FFMA.FTZ R184, R166, UR25, R167 ;  /* 0x00000019a6b87c23 */ /* 0x000fe200080100a7 */
[----:B------:R-:W-:Y:S01]  /*bca0*/  FFMA.FTZ R219, R194, UR25, R219 ;  /* 0x00000019c2db7c23 */ /* 0x000fe200080100db */
[----:B------:R-:W-:Y:S01]  /*bcb0*/  FMUL.FTZ R167, R210, UR27 ;  /* 0x0000001bd2a77c20 */ /* 0x000fe20008410000 */
[----:B--2---:R-:W-:Y:S01]  /*bcc0*/  @!P0 FADD.FTZ R7, R7, R224 ;  /* 0x000000e007078221 */ /* 0x004fe20000010000 */
[----:B------:R-:W0:Y:S01]  /*bcd0*/  SHFL.DOWN PT, R187, R6, 0x2, 0x1f ;  /* 0x08401f0006bb7f89 */ /* 0x000e2200000e0000 */
[----:B------:R-:W-:Y:S01]  /*bce0*/  FADD.FTZ R101, R176, R101 ;  /* 0x00000065b0657221 */ /* 0x000fe20000010000 */
[----:B------:R-:W-:Y:S01]  /*bcf0*/  FFMA.FTZ R186, R186, R219, R175 ;  /* 0x000000dbbaba7223 */ /* 0x000fe200000100af */
[----:B---3--:R-:W-:Y:S01]  /*bd00*/  @!P0 FADD.FTZ R5, R5, R220 ;  /* 0x000000dc05058221 */ /* 0x008fe20000010000 */
[----:B------:R-:W1:Y:S01]  /*bd10*/  SHFL.DOWN PT, R204, R7, 0x2, 0x1f ;  /* 0x08401f0007cc7f89 */ /* 0x000e6200000e0000 */
[----:B------:R-:W-:Y:S01]  /*bd20*/  FFMA.FTZ R176, R208, UR25, -R167 ;  /* 0x00000019d0b07c23 */ /* 0x000fe200080108a7 */
[----:B------:R-:W-:Y:S01]  /*bd30*/  FFMA.FTZ R184, R177, R184, R212 ;  /* 0x000000b8b1b87223 */ /* 0x000fe200000100d4 */
[----:B----4-:R-:W-:Y:S01]  /*bd40*/  @!P0 FADD.FTZ R4, R199, R4 ;  /* 0x00000004c7048221 */ /* 0x010fe20000010000 */
[----:B------:R-:W2:Y:S01]  /*bd50*/  SHFL.DOWN PT, R192, R5, 0x2, 0x1f ;  /* 0x08401f0005c07f89 */ /* 0x000ea200000e0000 */
[----:B------:R-:W-:Y:S01]  /*bd60*/  ISETP.GT.AND P0, PT, R69, 0x1d, PT ;  /* 0x0000001d4500780c */ /* 0x000fe20003f04270 */
[----:B------:R-:W-:Y:S01]  /*bd70*/  FMUL.FTZ R175, R2, UR27 ;  /* 0x0000001b02af7c20 */ /* 0x000fe20008410000 */
[----:B------:R-:W-:Y:S01]  /*bd80*/  FMUL.FTZ R167, R208, UR27 ;  /* 0x0000001bd0a77c20 */ /* 0x000fe20008410000 */
[----:B------:R-:W3:Y:S01]  /*bd90*/  SHFL.DOWN PT, R183, R4, 0x2, 0x1f ;  /* 0x08401f0004b77f89 */ /* 0x000ee200000e0000 */
[----:B------:R-:W-:Y:S01]  /*bda0*/  FMUL.FTZ R176, R171, R176 ;  /* 0x000000b0abb07220 */ /* 0x000fe20000410000 */
[C---:B------:R-:W-:Y:S01]  /*bdb0*/  FFMA.FTZ R188, R164.reuse, UR25, -R175 ;  /* 0x00000019a4bc7c23 */ /* 0x040fe200080108af */
[----:B------:R-:W-:Y:S01]  /*bdc0*/  FFMA.FTZ R184, R131, R166, R184 ;  /* 0x000000a683b87223 */ /* 0x000fe200000100b8 */
[----:B------:R-:W-:Y:S01]  /*bdd0*/  FMUL.FTZ R171, R164, UR27 ;  /* 0x0000001ba4ab7c20 */ /* 0x000fe20008410000 */
[----:B------:R-:W-:Y:S01]  /*bde0*/  FFMA.FTZ R164, R210, UR25, R167 ;  /* 0x00000019d2a47c23 */ /* 0x000fe200080100a7 */
[----:B------:R-:W-:Y:S01]  /*bdf0*/  FMUL.FTZ R188, R205, R188 ;  /* 0x000000bccdbc7220 */ /* 0x000fe20000410000 */
[----:B------:R-:W-:Y:S01]  /*be00*/  FADD.FTZ R91, R184, R91 ;  /* 0x0000005bb85b7221 */ /* 0x000fe20000010000 */
[----:B------:R-:W-:Y:S01]  /*be10*/  FFMA.FTZ R166, R2, UR25, R171 ;  /* 0x0000001902a67c23 */ /* 0x000fe200080100ab */
[----:B------:R-:W-:Y:S01]  /*be20*/  FFMA.FTZ R189, R189, R164, R176 ;  /* 0x000000a4bdbd7223 */ /* 0x000fe200000100b0 */
[----:B------:R-:W-:Y:S01]  /*be30*/  FMUL.FTZ R164, R203, UR27 ;  /* 0x0000001bcba47c20 */ /* 0x000fe20008410000 */
[----:B------:R-:W-:Y:S01]  /*be40*/  FADD.FTZ R102, R173, R102 ;  /* 0x00000066ad667221 */ /* 0x000fe20000010000 */
[----:B0-----:R-:W-:Y:S01]  /*be50*/  @!P0 FADD.FTZ R6, R6, R187 ;  /* 0x000000bb06068221 */ /* 0x001fe20000010000 */
[----:B------:R-:W-:Y:S01]  /*be60*/  FFMA.FTZ R207, R207, R166, R188 ;  /* 0x000000a6cfcf7223 */ /* 0x000fe200000100bc */
[----:B------:R-:W-:Y:S01]  /*be70*/  FMUL.FTZ R166, R168, UR27 ;  /* 0x0000001ba8a67c20 */ /* 0x000fe20008410000 */
[----:B------:R-:W-:Y:S01]  /*be80*/  FFMA.FTZ R167, R209, UR25, -R164 ;  /* 0x00000019d1a77c23 */ /* 0x000fe200080108a4 */
[----:B-1----:R-:W-:Y:S01]  /*be90*/  @!P0 FADD.FTZ R7, R7, R204 ;  /* 0x000000cc07078221 */ /* 0x002fe20000010000 */
[----:B------:R-:W0:Y:S01]  /*bea0*/  SHFL.DOWN PT, R177, R6, 0x4, 0x1f ;  /* 0x08801f0006b17f89 */ /* 0x000e2200000e0000 */
[----:B------:R-:W-:Y:S01]  /*beb0*/  FFMA.FTZ R207, R130, R2, R207 ;  /* 0x0000000282cf7223 */ /* 0x000fe200000100cf */
[----:B------:R-:W-:Y:S01]  /*bec0*/  FMUL.FTZ R2, R209, UR27 ;  /* 0x0000001bd1027c20 */ /* 0x000fe20008410000 */
[----:B--2---:R-:W-:Y:S01]  /*bed0*/  @!P0 FADD.FTZ R5, R5, R192 ;  /* 0x000000c005058221 */ /* 0x004fe20000010000 */
[----:B------:R-:W1:Y:S01]  /*bee0*/  SHFL.DOWN PT, R184, R7, 0x4, 0x1f ;  /* 0x08801f0007b87f89 */ /* 0x000e6200000e0000 */
[C---:B------:R-:W-:Y:S01]  /*bef0*/  FFMA.FTZ R173, R169.reuse, UR25, -R166 ;  /* 0x00000019a9ad7c23 */ /* 0x040fe200080108a6 */
[----:B------:R-:W-:Y:S01]  /*bf00*/  FMUL.FTZ R171, R169, UR27 ;  /* 0x0000001ba9ab7c20 */ /* 0x000fe20008410000 */
[----:B---3--:R-:W-:Y:S01]  /*bf10*/  @!P0 FADD.FTZ R4, R4, R183 ;  /* 0x000000b704048221 */ /* 0x008fe20000010000 */
[----:B------:R-:W2:Y:S01]  /*bf20*/  SHFL.DOWN PT, R176, R5, 0x4, 0x1f ;  /* 0x08801f0005b07f89 */ /* 0x000ea200000e0000 */
[----:B------:R-:W-:Y:S01]  /*bf30*/  ISETP.GT.AND P0, PT, R69, 0x1b, PT ;  /* 0x0000001b4500780c */ /* 0x000fe20003f04270 */
[----:B------:R-:W-:Y:S01]  /*bf40*/  FMUL.FTZ R169, R170, R167 ;  /* 0x000000a7aaa97220 */ /* 0x000fe20000410000 */
[----:B------:R-:W-:Y:S01]  /*bf50*/  FFMA.FTZ R167, R203, UR25, R2 ;  /* 0x00000019cba77c23 */ /* 0x000fe20008010002 */
[----:B------:R-:W3:Y:S01]  /*bf60*/  SHFL.DOWN PT, R175, R4, 0x4, 0x1f ;  /* 0x08801f0004af7f89 */ /* 0x000ee200000e0000 */
[----:B------:R-:W-:Y:S01]  /*bf70*/  FFMA.FTZ R171, R168, UR25, R171 ;  /* 0x00000019a8ab7c23 */ /* 0x000fe200080100ab */
[----:B------:R-:W-:Y:S01]  /*bf80*/  FMUL.FTZ R173, R214, R173 ;  /* 0x000000add6ad7220 */ /* 0x000fe20000410000 */
[----:B------:R-:W-:Y:S01]  /*bf90*/  FFMA.FTZ R190, R190, R167, R169 ;  /* 0x000000a7bebe7223 */ /* 0x000fe200000100a9 */
[----:B------:R-:W-:Y:S01]  /*bfa0*/  FMUL.FTZ R167, R200, UR27 ;  /* 0x0000001bc8a77c20 */ /* 0x000fe20008410000 */
[----:B------:R-:W-:Y:S01]  /*bfb0*/  FADD.FTZ R103, R158, R103 ;  /* 0x000000679e677221 */ /* 0x000fe20000010000 */
[----:B------:R-:W-:Y:S01]  /*bfc0*/  FFMA.FTZ R202, R202, R171, R173 ;  /* 0x000000abcaca7223 */ /* 0x000fe200000100ad */
[----:B------:R-:W-:Y:S01]  /*bfd0*/  FMUL.FTZ R2, R163, UR27 ;  /* 0x0000001ba3027c20 */ /* 0x000fe20008410000 */
[C---:B------:R-:W-:Y:S01]  /*bfe0*/  FFMA.FTZ R158, R198.reuse, UR25, -R167 ;  /* 0x00000019c69e7c23 */ /* 0x040fe200080108a7 */
[----:B------:R-:W-:Y:S01]  /*bff0*/  FMUL.FTZ R167, R198, UR27 ;  /* 0x0000001bc6a77c20 */ /* 0x000fe20008410000 */
[----:B------:R-:W-:Y:S01]  /*c000*/  FADD.FTZ R105, R152, R105 ;  /* 0x0000006998697221 */ /* 0x000fe20000010000 */
[----:B------:R-:W-:Y:S01]  /*c010*/  FADD.FTZ R104, R153, R104 ;  /* 0x0000006899687221 */ /* 0x000fe20000010000 */
[----:B0-----:R-:W-:Y:S01]  /*c020*/  @!P0 FADD.FTZ R6, R6, R177 ;  /* 0x000000b106068221 */ /* 0x001fe20000010000 */
[----:B------:R-:W-:Y:S01]  /*c030*/  FMUL.FTZ R164, R3, R158 ;  /* 0x0000009e03a47220 */ /* 0x000fe20000410000 */
[C---:B------:R-:W-:Y:S01]  /*c040*/  FFMA.FTZ R3, R165.reuse, UR25, -R2 ;  /* 0x00000019a5037c23 */ /* 0x040fe20008010802 */
[----:B------:R-:W-:Y:S01]  /*c050*/  FMUL.FTZ R2, R165, UR27 ;  /* 0x0000001ba5027c20 */ /* 0x000fe20008410000 */
[----:B-1----:R-:W-:Y:S01]  /*c060*/  @!P0 FADD.FTZ R7, R7, R184 ;  /* 0x000000b807078221 */ /* 0x002fe20000010000 */
[----:B------:R-:W0:Y:S01]  /*c070*/  SHFL.DOWN PT, R171, R6, 0x8, 0x1f ;  /* 0x09001f0006ab7f89 */ /* 0x000e2200000e0000 */
[----:B------:R-:W-:Y:S01]  /*c080*/  FMUL.FTZ R165, R154, R3 ;  /* 0x000000039aa57220 */ /* 0x000fe20000410000 */
[----:B------:R-:W-:Y:S01]  /*c090*/  FFMA.FTZ R3, R163, UR25, R2 ;  /* 0x00000019a3037c23 */ /* 0x000fe20008010002 */
[----:B--2---:R-:W-:Y:S01]  /*c0a0*/  @!P0 FADD.FTZ R5, R5, R176 ;  /* 0x000000b005058221 */ /* 0x004fe20000010000 */
[----:B------:R-:W1:Y:S01]  /*c0b0*/  SHFL.DOWN PT, R170, R7, 0x8, 0x1f ;  /* 0x09001f0007aa7f89 */ /* 0x000e6200000e0000 */
[----:B------:R-:W-:Y:S01]  /*c0c0*/  FMUL.FTZ R2, R160, UR27 ;  /* 0x0000001ba0027c20 */ /* 0x000fe20008410000 */
[----:B------:R-:W-:Y:S01]  /*c0d0*/  FFMA.FTZ R182, R182, R3, R165 ;  /* 0x00000003b6b67223 */ /* 0x000fe200000100a5 */
[----:B---3--:R-:W-:Y:S01]  /*c0e0*/  @!P0 FADD.FTZ R4, R4, R175 ;  /* 0x000000af04048221 */ /* 0x008fe20000010000 */
[----:B------:R-:W2:Y:S01]  /*c0f0*/  SHFL.DOWN PT, R166, R5, 0x8, 0x1f ;  /* 0x09001f0005a67f89 */ /* 0x000ea200000e0000 */
[----:B------:R-:W-:Y:S01]  /*c100*/  ISETP.GT.AND P0, PT, R69, 0x17, PT ;  /* 0x000000174500780c */ /* 0x000fe20003f04270 */
[----:B------:R-:W-:Y:S01]  /*c110*/  FMUL.FTZ R3, R156, UR27 ;  /* 0x0000001b9c037c20 */ /* 0x000fe20008410000 */
[----:B------:R-:W-:Y:S01]  /*c120*/  FFMA.FTZ R158, R200, UR25, R167 ;  /* 0x00000019c89e7c23 */ /* 0x000fe200080100a7 */
[----:B------:R-:W3:Y:S01]  /*c130*/  SHFL.DOWN PT, R169, R4, 0x8, 0x1f ;  /* 0x09001f0004a97f89 */ /* 0x000ee200000e0000 */
[----:B------:R-:W-:Y:S01]  /*c140*/  FFMA.FTZ R182, R139, R163, R182 ;  /* 0x000000a38bb67223 */ /* 0x000fe200000100b6 */
[C---:B------:R-:W-:Y:S01]  /*c150*/  FFMA.FTZ R152, R162.reuse, UR25, -R3 ;  /* 0x00000019a2987c23 */ /* 0x040fe20008010803 */
[----:B------:R-:W-:Y:S01]  /*c160*/  FMUL.FTZ R3, R162, UR27 ;  /* 0x0000001ba2037c20 */ /* 0x000fe20008410000 */
[----:B------:R-:W-:Y:S01]  /*c170*/  FFMA.FTZ R185, R185, R158, R164 ;  /* 0x0000009eb9b97223 */ /* 0x000fe200000100a4 */
[----:B------:R-:W-:Y:S01]  /*c180*/  FADD.FTZ R107, R150, R107 ;  /* 0x0000006b966b7221 */ /* 0x000fe20000010000 */
[----:B------:R-:W-:Y:S01]  /*c190*/  FMUL.FTZ R154, R15, R152 ;  /* 0x000000980f9a7220 */ /* 0x000fe20000410000 */
[----:B------:R-:W-:Y:S01]  /*c1a0*/  FFMA.FTZ R152, R156, UR25, R3 ;  /* 0x000000199c987c23 */ /* 0x000fe20008010003 */
[C---:B------:R-:W-:Y:S01]  /*c1b0*/  FFMA.FTZ R3, R161.reuse, UR25, -R2 ;  /* 0x00000019a1037c23 */ /* 0x040fe20008010802 */
[----:B------:R-:W-:Y:S01]  /*c1c0*/  FMUL.FTZ R161, R161, UR27 ;  /* 0x0000001ba1a17c20 */ /* 0x000fe20008410000 */
[----:B------:R-:W-:Y:S01]  /*c1d0*/  FMUL.FTZ R2, R159, UR27 ;  /* 0x0000001b9f027c20 */ /* 0x000fe20008410000 */
[----:B------:R-:W-:Y:S01]  /*c1e0*/  FFMA.FTZ R179, R179, R152, R154 ;  /* 0x00000098b3b37223 */ /* 0x000fe2000001009a */
[----:B0-----:R-:W-:Y:S01]  /*c1f0*/  @!P0 FADD.FTZ R6, R6, R171 ;  /* 0x000000ab06068221 */ /* 0x001fe20000010000 */
[----:B------:R-:W-:Y:S01]  /*c200*/  FMUL.FTZ R3, R14, R3 ;  /* 0x000000030e037220 */ /* 0x000fe20000410000 */
[----:B------:R-:W-:Y:S01]  /*c210*/  FFMA.FTZ R161, R160, UR25, R161 ;  /* 0x00000019a0a17c23 */ /* 0x000fe200080100a1 */
[----:B------:R-:W-:Y:S01]  /*c220*/  FFMA.FTZ R2, R147, UR25, -R2 ;  /* 0x0000001993027c23 */ /* 0x000fe20008010802 */
[----:B-1----:R-:W-:Y:S01]  /*c230*/  @!P0 FADD.FTZ R7, R7, R170 ;  /* 0x000000aa07078221 */ /* 0x002fe20000010000 */
[----:B------:R-:W0:Y:S01]  /*c240*/  SHFL.DOWN PT, R163, R6, 0x10, 0x1f ;  /* 0x0a001f0006a37f89 */ /* 0x000e2200000e0000 */
[----:B------:R-:W-:Y:S01]  /*c250*/  FFMA.FTZ R180, R180, R161, R3 ;  /* 0x000000a1b4b47223 */ /* 0x000fe20000010003 */
[----:B------:R-:W-:Y:S01]  /*c260*/  FMUL.FTZ R3, R144, UR27 ;  /* 0x0000001b90037c20 */ /* 0x000fe20008410000 */
[----:B--2---:R-:W-:Y:S01]  /*c270*/  @!P0 FADD.FTZ R5, R5, R166 ;  /* 0x000000a605058221 */ /* 0x004fe20000010000 */
[----:B------:R-:W1:Y:S01]  /*c280*/  SHFL.DOWN PT, R162, R7, 0x10, 0x1f ;  /* 0x0a001f0007a27f89 */ /* 0x000e6200000e0000 */
[----:B------:R-:W-:Y:S01]  /*c290*/  FMUL.FTZ R152, R17, R2 ;  /* 0x0000000211987220 */ /* 0x000fe20000410000 */
        /* <DEDUP_REMOVED lines=8> */
[----:B------:R-:W-:Y:S01]  /*c320*/  FFMA.FTZ R15, R172, UR25, -R3 ;  /* 0x00000019ac0f7c23 */ /* 0x000fe20008010803 */
[----:B------:R-:W-:Y:S01]  /*c330*/  FMUL.FTZ R17, R174, UR27 ;  /* 0x0000001bae117c20 */ /* 0x000fe20008410000 */
[----:B------:R-:W-:Y:S01]  /*c340*/  FMUL.FTZ R3, R172, UR27 ;  /* 0x0000001bac037c20 */ /* 0x000fe20008410000 */
[----:B------:R-:W-:Y:S01]  /*c350*/  FFMA.FTZ R150, R159, UR25, R2 ;  /* 0x000000199f967c23 */ /* 0x000fe20008010002 */
[----:B------:R-:W-:Y:S01]  /*c360*/  FMUL.FTZ R15, R16, R15 ;  /* 0x0000000f100f7220 */ /* 0x000fe20000410000 */
[----:B------:R-:W-:Y:S01]  /*c370*/  FFMA.FTZ R2, R144, UR25, R17 ;  /* 0x0000001990027c23 */ /* 0x000fe20008010011 */
[----:B------:R-:W-:Y:S01]  /*c380*/  FFMA.FTZ R3, R146, UR25, R3 ;  /* 0x0000001992037c23 */ /* 0x000fe20008010003 */
        /* <DEDUP_REMOVED lines=46> */
.L_x_12681:
[----:B------:R-:W-:Y:S05]  /*c670*/  BSYNC B0 ;  /* 0x0000000000007941 */ /* 0x000fea0003800000 */
.L_x_12680:
[----:B------:R-:W-:Y:S01]  /*c680*/  UIADD3 UR6, UR6, 0x1, URZ ;  /* 0x0000000106067890 */ /* 0x000fe2000fffe03f */
[----:B------:R-:W-:Y:S01]  /*c690*/  IADD3 R76, P3, R76, 0x10, RZ ;  /* 0x000000104c4c7810 */ /* 0x000fe20007f7e0ff */
[----:B------:R-:W-:Y:S01]  /*c6a0*/  ULEA UR19, UP0, UR26, UR19, 0x3 ;  /* 0x000000131a137291 */ /* 0x000fe2000f80183f */
[----:B0-----:R-:W-:Y:S01]  /*c6b0*/  IADD3 R113, R113, 0x8, RZ ;  /* 0x0000000871717810 */ /* 0x001fe20007ffe0ff */
[----:B------:R-:W-:Y:S01]  /*c6c0*/  ULEA UR21, UP1, UR28, UR21, 0x3 ;  /* 0x000000151c157291 */ /* 0x000fe2000f82183f */
[----:B------:R-:W-:Y:S01]  /*c6d0*/  IADD3 R114, R114, 0x10, RZ ;  /* 0x0000001072727810 */ /* 0x000fe20007ffe0ff */
[----:B------:R-:W-:Y:S01]  /*c6e0*/  ULEA UR23, UP2, UR30, UR23, 0x3 ;  /* 0x000000171e177291 */ /* 0x000fe2000f84183f */
[----:B------:R-:W-:Y:S01]  /*c6f0*/  ISETP.LE.AND P0, PT, R218, UR6, PT ;  /* 0x00000006da007c0c */ /* 0x000fe2000bf03270 */
[----:B------:R-:W-:Y:S01]  /*c700*/  UIADD3.X UR20, UR20, UR9, URZ, UP0, !UPT ;  /* 0x0000000914147290 */ /* 0x000fe200087fe43f */
[----:B------:R-:W-:Y:S01]  /*c710*/  IADD3 R110, R110, 0x1, RZ ;  /* 0x000000016e6e7810 */ /* 0x000fe20007ffe0ff */
[----:B------:R-:W-:Y:S01]  /*c720*/  UIADD3.X UR22, UR22, UR8, URZ, UP1, !UPT ;  /* 0x0000000816167290 */ /* 0x000fe20008ffe43f */
[----:B------:R-:W-:Y:S01]  /*c730*/  IADD3.X R77, RZ, R77, RZ, P3, !PT ;  /* 0x0000004dff4d7210 */ /* 0x000fe20001ffe4ff */
[----:B------:R-:W-:-:S08]  /*c740*/  UIADD3.X UR24, UR24, UR7, URZ, UP2, !UPT ;  /* 0x0000000718187290 */ /* 0x000fd000097fe43f */
[----:B------:R-:W-:Y:S05]  /*c750*/  @!P0 BRA `(.L_x_12682) ;  /* 0xffffffac00388947 */ /* 0x000fea000383ffff */
.L_x_12667:
        /* <DEDUP_REMOVED lines=22> */
[----:B------:R-:W0:Y:S01]  /*c8c0*/  S2UR UR7, SR_CgaCtaId ;  /* 0x00000000000779c3 */ /* 0x000e220000008800 */
[----:B------:R-:W-:Y:S02]  /*c8d0*/  IADD3 R28, -R44, UR6, RZ ;  /* 0x000000062c1c7c10 */ /* 0x000fe4000fffe1ff */
[C---:B------:R-:W-:Y:S02]  /*c8e0*/  LOP3.LUT R23, R25.reuse, 0x20, RZ, 0xfc, !PT ;  /* 0x0000002019177812 */ /* 0x040fe400078efcff */
[C---:B------:R-:W-:Y:S02]  /*c8f0*/  LOP3.LUT R22, R25.reuse, 0x40, RZ, 0xfc, !PT ;  /* 0x0000004019167812 */ /* 0x040fe400078efcff */
[C---:B------:R-:W-:Y:S01]  /*c900*/  LOP3.LUT R21, R25.reuse, 0x60, RZ, 0xfc, !PT ;  /* 0x0000006019157812 */ /* 0x040fe200078efcff */
[----:B------:R-:W1:Y:S01]  /*c910*/  LDC.64 R116, c[0x0][0x388] ;  /* 0x0000e200ff747b82 */ /* 0x000e620000000a00 */
[----:B------:R-:W-:-:S02]  /*c920*/  ISETP.GE.AND P2, PT, R25, R28, PT ;  /* 0x0000001c1900720c */ /* 0x000fc40003f46270 */
[-C--:B------:R-:W-:Y:S02]  /*c930*/  ISETP.GE.AND P3, PT, R23, R28.reuse, PT ;  /* 0x0000001c1700720c */ /* 0x080fe40003f66270 */
[-C--:B------:R-:W-:Y:S02]  /*c940*/  ISETP.GE.AND P4, PT, R22, R28.reuse, PT ;  /* 0x0000001c1600720c */ /* 0x080fe40003f86270 */
[----:B------:R-:W-:Y:S02]  /*c950*/  ISETP.GE.AND P5, PT, R21, R28, PT ;  /* 0x0000001c1500720c */ /* 0x000fe40003fa6270 */
[----:B------:R-:W-:Y:S02]  /*c960*/  SHF.R.S32.HI R24, RZ, 0x1f, R25 ;  /* 0x0000001fff187819 */ /* 0x000fe40000011419 */
[C---:B------:R-:W-:Y:S02]  /*c970*/  LEA R2, P0, R25.reuse, UR12, 0x1 ;  /* 0x0000000c19027c11 */ /* 0x040fe4000f8008ff */
[----:B------:R-:W-:-:S02]  /*c980*/  LOP3.LUT R20, R25, 0x80, RZ, 0xfc, !PT ;  /* 0x0000008019147812 */ /* 0x000fc400078efcff */
[C---:B------:R-:W-:Y:S02]  /*c990*/  LEA.HI.X R3, R25.reuse, UR13, R24, 0x1, P0 ;  /* 0x0000000d19037c11 */ /* 0x040fe400080f0c18 */
[C---:B------:R-:W-:Y:S02]  /*c9a0*/  LOP3.LUT R19, R25.reuse, 0xa0, RZ, 0xfc, !PT ;  /* 0x000000a019137812 */ /* 0x040fe400078efcff */
[C---:B------:R-:W-:Y:S01]  /*c9b0*/  LOP3.LUT R18, R25.reuse, 0xc0, RZ, 0xfc, !PT ;  /* 0x000000c019127812 */ /* 0x040fe200078efcff */
[----:B------:R-:W2:Y:S01]  /*c9c0*/  @!P2 LDG.E.U16 R26, desc[UR16][R2.64] ;  /* 0x00000010021aa981 */ /* 0x000ea2000c1e1500 */
[C---:B------:R-:W-:Y:S02]  /*c9d0*/  LOP3.LUT R17, R25.reuse, 0xe0, RZ, 0xfc, !PT ;  /* 0x000000e019117812 */ /* 0x040fe400078efcff */
[----:B------:R-:W-:Y:S01]  /*c9e0*/  LOP3.LUT R16, R25, 0x100, RZ, 0xfc, !PT ;  /* 0x0000010019107812 */ /* 0x000fe200078efcff */
[----:B------:R-:W3:Y:S01]  /*c9f0*/  @!P3 LDG.E.U16 R27, desc[UR16][R2.64+0x40] ;  /* 0x00004010021bb981 */ /* 0x000ee2000c1e1500 */
[----:B------:R-:W-:-:S02]  /*ca00*/  ISETP.GE.AND P6, PT, R20, R28, PT ;  /* 0x0000001c1400720c */ /* 0x000fc40003fc6270 */
[----:B------:R-:W-:Y:S01]  /*ca10*/  LOP3.LUT R15, R25, 0x120, RZ, 0xfc, !PT ;  /* 0x00000120190f7812 */ /* 0x000fe200078efcff */
[----:B------:R-:W4:Y:S01]  /*ca20*/  @!P4 LDG.E.U16 R30, desc[UR16][R2.64+0x80] ;  /* 0x00008010021ec981 */ /* 0x000f22000c1e1500 */
[-C--:B------:R-:W-:Y:S02]  /*ca30*/  ISETP.GE.AND P0, PT, R19, R28.reuse, PT ;  /* 0x0000001c1300720c */ /* 0x080fe40003f06270 */
[-C--:B------:R-:W-:Y:S01]  /*ca40*/  ISETP.GE.AND P2, PT, R18, R28.reuse, PT ;  /* 0x0000001c1200720c */ /* 0x080fe20003f46270 */
[----:B------:R-:W5:Y:S01]  /*ca50*/  @!P5 LDG.E.U16 R29, desc[UR16][R2.64+0xc0] ;  /* 0x0000c010021dd981 */ /* 0x000f62000c1e1500 */
[-C--:B------:R-:W-:Y:S02]  /*ca60*/  ISETP.GE.AND P3, PT, R17, R28.reuse, PT ;  /* 0x0000001c1100720c */ /* 0x080fe40003f66270 */
        /* <DEDUP_REMOVED lines=18> */
[-C--:B------:R-:W-:Y:S02]  /*cb90*/  ISETP.GE.AND P4, PT, R4, R28.reuse, PT ;  /* 0x0000001c0400720c */ /* 0x080fe40003f86270 */
[----:B------:R-:W-:Y:S01]  /*cba0*/  ISETP.GE.AND P5, PT, R0, R28, PT ;  /* 0x0000001c0000720c */ /* 0x000fe20003fa6270 */
[----:B------:R-:W5:Y:S04]  /*cbb0*/  @!P6 LDG.E.U16 R38, desc[UR16][R2.64+0x280] ;  /* 0x000280100226e981 */ /* 0x000f68000c1e1500 */
[----:B------:R-:W5:Y:S04]  /*cbc0*/  @!P0 LDG.E.U16 R37, desc[UR16][R2.64+0x2c0] ;  /* 0x0002c01002258981 */ /* 0x000f68000c1e1500 */
[----:B------:R-:W5:Y:S04]  /*cbd0*/  @!P2 LDG.E.U16 R40, desc[UR16][R2.64+0x300] ;  /* 0x000300100228a981 */ /* 0x000f68000c1e1500 */
[----:B------:R-:W5:Y:S04]  /*cbe0*/  @!P3 LDG.E.U16 R39, desc[UR16][R2.64+0x340] ;  /* 0x000340100227b981 */ /* 0x000f68000c1e1500 */
[----:B------:R-:W5:Y:S04]  /*cbf0*/  @!P4 LDG.E.U16 R42, desc[UR16][R2.64+0x380] ;  /* 0x00038010022ac981 */ /* 0x000f68000c1e1500 */
[----:B------:R-:W5:Y:S01]  /*cc00*/  @!P5 LDG.E.U16 R41, desc[UR16][R2.64+0x3c0] ;  /* 0x0003c0100229d981 */ /* 0x000f62000c1e1500 */
[----:B------:R-:W-:Y:S01]  /*cc10*/  F2FP.BF16.F32.PACK_AB R108, R108, R109 ;  /* 0x0000006d6c6c723e */ /* 0x000fe200000010ff */
[----:B------:R-:W-:Y:S01]  /*cc20*/  UMOV UR6, 0x400 ;  /* 0x0000040000067882 */ /* 0x000fe20000000000 */
[----:B------:R-:W-:-:S02]  /*cc30*/  F2FP.BF16.F32.PACK_AB R106, R106, R107 ;  /* 0x0000006b6a6a723e */ /* 0x000fc400000010ff */
[----:B------:R-:W-:Y:S02]  /*cc40*/  F2FP.BF16.F32.PACK_AB R104, R104, R105 ;  /* 0x000000696868723e */ /* 0x000fe400000010ff */
[----:B------:R-:W-:Y:S02]  /*cc50*/  F2FP.BF16.F32.PACK_AB R102, R102, R103 ;  /* 0x000000676666723e */ /* 0x000fe400000010ff */
[----:B------:R-:W-:Y:S02]  /*cc60*/  F2FP.BF16.F32.PACK_AB R100, R100, R101 ;  /* 0x000000656464723e */ /* 0x000fe400000010ff */
[----:B------:R-:W-:Y:S02]  /*cc70*/  F2FP.BF16.F32.PACK_AB R98, R98, R99 ;  /* 0x000000636262723e */ /* 0x000fe400000010ff */
[----:B------:R-:W-:Y:S02]  /*cc80*/  F2FP.BF16.F32.PACK_AB R96, R96, R97 ;  /* 0x000000616060723e */ /* 0x000fe400000010ff */
[----:B------:R-:W-:Y:S01]  /*cc90*/  F2FP.BF16.F32.PACK_AB R94, R94, R95 ;  /* 0x0000005f5e5e723e */ /* 0x000fe200000010ff */
[----:B0-----:R-:W-:Y:S01]  /*cca0*/  ULEA UR6, UR7, UR6, 0x18 ;  /* 0x0000000607067291 */ /* 0x001fe2000f8ec03f */
        /* <DEDUP_REMOVED lines=18> */
[----:B------:R-:W2:Y:S04]  /*cdd0*/  LDS.U16 R26, [R49+0x4] ;  /* 0x00000400311a7984 */ /* 0x000ea80000000400 */
[----:B------:R-:W3:Y:S04]  /*cde0*/  LDS.U16 R27, [R49+0x6] ;  /* 0x00000600311b7984 */ /* 0x000ee80000000400 */
[----:B------:R-:W4:Y:S04]  /*cdf0*/  LDS.U16 R3, [R49+0x2] ;  /* 0x0000020031037984 */ /* 0x000f280000000400 */
[----:B------:R-:W5:Y:S01]  /*ce00*/  LDS.U16 R29, [R49+0x10] ;  /* 0x00001000311d7984 */ /* 0x000f620000000400 */
[----:B0-----:R-:W-:-:S05]  /*ce10*/  SHF.L.U32 R2, R2, 0x10, RZ ;  /* 0x0000001002027819 */ /* 0x001fca00000006ff */
[----:B------:R-:W-:Y:S01]  /*ce20*/  FADD.FTZ R30, R2, UR5 ;  /* 0x00000005021e7e21 */ /* 0x000fe20008010000 */
[----:B--2---:R-:W-:Y:S01]  /*ce30*/  SHF.L.U32 R26, R26, 0x10, RZ ;  /* 0x000000101a1a7819 */ /* 0x004fe200000006ff */
[----:B------:R-:W-:Y:S01]  /*ce40*/  LDS.U16 R2, [R49+0x8] ;  /* 0x0000080031027984 */ /* 0x000fe20000000400 */
[----:B---3--:R-:W-:Y:S02]  /*ce50*/  SHF.L.U32 R27, R27, 0x10, RZ ;  /* 0x000000101b1b7819 */ /* 0x008fe400000006ff */
[----:B------:R-:W-:Y:S01]  /*ce60*/  FSETP.GTU.FTZ.AND P5, PT, R30, 20, PT ;  /* 0x41a000001e00780b */ /* 0x000fe20003fbc000 */
[----:B------:R-:W-:Y:S02]  /*ce70*/  FADD.FTZ R33, R26, UR5 ;  /* 0x000000051a217e21 */ /* 0x000fe40008010000 */
[----:B------:R-:W-:Y:S01]  /*ce80*/  FADD.FTZ R34, R27, UR5 ;  /* 0x000000051b227e21 */ /* 0x000fe20008010000 */
[----:B----4-:R-:W-:Y:S01]  /*ce90*/  SHF.L.U32 R3, R3, 0x10, RZ ;  /* 0x0000001003037819 */ /* 0x010fe200000006ff */
[----:B------:R-:W-:Y:S01]  /*cea0*/  LDS.U16 R26, [R49+0xc] ;  /* 0x00000c00311a7984 */ /* 0x000fe20000000400 */
[----:B------:R-:W-:-:S02]  /*ceb0*/  FSETP.GTU.FTZ.AND P0, PT, R33, 20, PT ;  /* 0x41a000002100780b */ /* 0x000fc40003f1c000 */
[----:B------:R-:W-:-:S05]  /*cec0*/  FSETP.GTU.FTZ.AND P2, PT, R34, 20, PT ;  /* 0x41a000002200780b */ /* 0x000fca0003f5c000 */
[----:B------:R-:W-:Y:S01]  /*ced0*/  @!P5 FMUL.FTZ R30, R30, -1.4426950216293334961 ;  /* 0xbfb8aa3b1e1ed820 */ /* 0x000fe20000410000 */
[----:B------:R-:W-:Y:S03]  /*cee0*/  LDS.U16 R27, [R49+0xe] ;  /* 0x00000e00311b7984 */ /* 0x000fe60000000400 */
[----:B------:R0:W-:Y:S02]  /*cef0*/  @!P5 MUFU.EX2 R31, R30 ;  /* 0x0000001e001fd308 */ /* 0x0001e40000000800 */
[----:B------:R-:W-:Y:S02]  /*cf00*/  @!P0 FMUL.FTZ R33, R33, -1.4426950216293334961 ;  /* 0xbfb8aa3b21218820 */ /* 0x000fe40000410000 */
[----:B------:R-:W-:Y:S01]  /*cf10*/  @!P2 FMUL.FTZ R34, R34, -1.4426950216293334961 ;  /* 0xbfb8aa3b2222a820 */ /* 0x000fe20000410000 */
[----:B0-----:R-:W0:Y:S01]  /*cf20*/  LDS.U16 R30, [R49+0x12] ;  /* 0x00001200311e7984 */ /* 0x001e220000000400 */
[----:B------:R-:W-:-:S02]  /*cf30*/  FADD.FTZ R32, R3, UR5 ;  /* 0x0000000503207e21 */ /* 0x000fc40008010000 */
[----:B------:R-:W2:Y:S01]  /*cf40*/  @!P0 MUFU.EX2 R33, R33 ;  /* 0x0000002100218308 */ /* 0x000ea20000000800 */
[----:B------:R-:W3:Y:S02]  /*cf50*/  LDS.U16 R3, [R49+0xa] ;  /* 0x00000a0031037984 */ /* 0x000ee40000000400 */
[----:B------:R-:W-:-:S05]  /*cf60*/  FSETP.GTU.FTZ.AND P6, PT, R32, 20, PT ;  /* 0x41a000002000780b */ /* 0x000fca0003fdc000 */
[----:B------:R-:W4:Y:S08]  /*cf70*/  @!P2 MUFU.EX2 R34, R34 ;  /* 0x000000220022a308 */ /* 0x000f300000000800 */
[----:B------:R-:W-:Y:S01]  /*cf80*/  @!P6 FMUL.FTZ R32, R32, -1.4426950216293334961 ;  /* 0xbfb8aa3b2020e820 */ /* 0x000fe20000410000 */
[----:B--2---:R-:W-:Y:S01]  /*cf90*/  @!P0 FADD.FTZ R33, R33, 1 ;  /* 0x3f80000021218421 */ /* 0x004fe20000010000 */
[----:B----4-:R-:W-:-:S04]  /*cfa0*/  @!P2 FADD.FTZ R34, R34, 1 ;  /* 0x3f8000002222a421 */ /* 0x010fc80000010000 */
[----:B------:R-:W2:Y:S08]  /*cfb0*/  @!P6 MUFU.EX2 R32, R32 ;  /* 0x000000200020e308 */ /* 0x000eb00000000800 */
[----:B------:R-:W4:Y:S08]  /*cfc0*/  @!P0 MUFU.RCP R33, R33 ;  /* 0x0000002100218308 */ /* 0x000f300000001000 */
[----:B------:R-:W1:Y:S01]  /*cfd0*/  @!P2 MUFU.RCP R34, R34 ;  /* 0x000000220022a308 */ /* 0x000e620000001000 */
[----:B-----5:R-:W-:-:S02]  /*cfe0*/  SHF.L.U32 R29, R29, 0x10, RZ ;  /* 0x000000101d1d7819 */ /* 0x020fc400000006ff */
[----:B0-----:R-:W-:Y:S01]  /*cff0*/  SHF.L.U32 R30, R30, 0x10, RZ ;  /* 0x000000101e1e7819 */ /* 0x001fe200000006ff */
[----:B------:R-:W-:Y:S01]  /*d000*/  @!P5 FADD.FTZ R31, R31, 1 ;  /* 0x3f8000001f1fd421 */ /* 0x000fe20000010000 */
[----:B--2---:R-:W-:Y:S01]  /*d010*/  @!P6 FADD.FTZ R32, R32, 1 ;  /* 0x3f8000002020e421 */ /* 0x004fe20000010000 */
[----:B------:R-:W-:Y:S02]  /*d020*/  FADD.FTZ R29, R29, UR5 ;  /* 0x000000051d1d7e21 */ /* 0x000fe40008010000 */
[----:B------:R-:W-:Y:S01]  /*d030*/  FADD.FTZ R30, R30, UR5 ;  /* 0x000000051e1e7e21 */ /* 0x000fe20008010000 */
[----:B------:R-:W-:Y:S01]  /*d040*/  SHF.L.U32 R2, R2, 0x10, RZ ;  /* 0x0000001002027819 */ /* 0x000fe200000006ff */
[----:B----4-:R-:W-:Y:S01]  /*d050*/  @!P0 FMUL.FTZ R80, R80, R33 ;  /* 0x0000002150508220 */ /* 0x010fe20000410000 */
[----:B------:R-:W0:Y:S01]  /*d060*/  @!P5 MUFU.RCP R36, R31 ;  /* 0x0000001f0024d308 */ /* 0x000e220000001000 */
[----:B------:R-:W-:Y:S02]  /*d070*/  FSETP.GTU.FTZ.AND P0, PT, R29, 20, PT ;  /* 0x41a000001d00780b */ /* 0x000fe40003f1c000 */
[----:B------:R-:W-:Y:S01]  /*d080*/  FADD.FTZ R2, R2, UR5 ;  /* 0x0000000502027e21 */ /* 0x000fe20008010000 */
[----:B-1----:R-:W-:Y:S01]  /*d090*/  @!P2 FMUL.FTZ R81, R81, R34 ;  /* 0x000000225151a220 */ /* 0x002fe20000410000 */
[----:B------:R-:W-:-:S03]  /*d0a0*/  FSETP.GTU.FTZ.AND P2, PT, R30, 20, PT ;  /* 0x41a000001e00780b */ /* 0x000fc60003f5c000 */
[----:B------:R-:W1:Y:S01]  /*d0b0*/  @!P6 MUFU.RCP R35, R32 ;  /* 0x000000200023e308 */ /* 0x000e620000001000 */
[----:B------:R-:W-:Y:S02]  /*d0c0*/  FSETP.GTU.FTZ.AND P3, PT, R2, 20, PT ;  /* 0x41a000000200780b */ /* 0x000fe40003f7c000 */
[----:B---3--:R-:W-:Y:S02]  /*d0d0*/  SHF.L.U32 R3, R3, 0x10, RZ ;  /* 0x0000001003037819 */ /* 0x008fe400000006ff */
[----:B------:R-:W-:Y:S02]  /*d0e0*/  SHF.L.U32 R26, R26, 0x10, RZ ;  /* 0x000000101a1a7819 */ /* 0x000fe400000006ff */
[----:B------:R-:W-:Y:S01]  /*d0f0*/  SHF.L.U32 R27, R27, 0x10, RZ ;  /* 0x000000101b1b7819 */ /* 0x000fe200000006ff */
[----:B------:R-:W-:Y:S01]  /*d100*/  FADD.FTZ R3, R3, UR5 ;  /* 0x0000000503037e21 */ /* 0x000fe20008010000 */
[----:B------:R-:W-:Y:S01]  /*d110*/  @!P0 FMUL.FTZ R29, R29, -1.4426950216293334961 ;  /* 0xbfb8aa3b1d1d8820 */ /* 0x000fe20000410000 */
[----:B------:R-:W-:-:S02]  /*d120*/  FADD.FTZ R26, R26, UR5 ;  /* 0x000000051a1a7e21 */ /* 0x000fc40008010000 */
[----:B------:R-:W-:Y:S01]  /*d130*/  FADD.FTZ R27, R27, UR5 ;  /* 0x000000051b1b7e21 */ /* 0x000fe20008010000 */
[----:B------:R-:W-:Y:S01]  /*d140*/  @!P2 FMUL.FTZ R30, R30, -1.4426950216293334961 ;  /* 0xbfb8aa3b1e1ea820 */ /* 0x000fe20000410000 */
[----:B0-----:R-:W-:Y:S01]  /*d150*/  @!P5 FMUL.FTZ R79, R79, R36 ;  /* 0x000000244f4fd220 */ /* 0x001fe20000410000 */
[----:B------:R-:W-:Y:S01]  /*d160*/  FSETP.GTU.FTZ.AND P4, PT, R3, 20, PT ;  /* 0x41a000000300780b */ /* 0x000fe20003f9c000 */
[----:B-1----:R-:W-:Y:S01]  /*d170*/  @!P6 FMUL.FTZ R78, R78, R35 ;  /* 0x000000234e4ee220 */ /* 0x002fe20000410000 */
[----:B------:R-:W-:Y:S01]  /*d180*/  FSETP.GTU.FTZ.AND P5, PT, R26, 20, PT ;  /* 0x41a000001a00780b */ /* 0x000fe20003fbc000 */
[----:B------:R-:W0:Y:S01]  /*d190*/  @!P0 MUFU.EX2 R29, R29 ;  /* 0x0000001d001d8308 */ /* 0x000e220000000800 */
[----:B------:R-:W-:Y:S01]  /*d1a0*/  FSETP.GTU.FTZ.AND P6, PT, R27, 20, PT ;  /* 0x41a000001b00780b */ /* 0x000fe20003fdc000 */
[----:B------:R-:W-:-:S06]  /*d1b0*/  @!P3 FMUL.FTZ R2, R2, -1.4426950216293334961 ;  /* 0xbfb8aa3b0202b820 */ /* 0x000fcc0000410000 */
[----:B------:R-:W1:Y:S02]  /*d1c0*/  @!P2 MUFU.EX2 R30, R30 ;  /* 0x0000001e001ea308 */ /* 0x000e640000000800 */
[----:B------:R-:W-:-:S06]  /*d1d0*/  @!P4 FMUL.FTZ R3, R3, -1.4426950216293334961 ;  /* 0xbfb8aa3b0303c820 */ /* 0x000fcc0000410000 */
[----:B------:R-:W2:Y:S01]  /*d1e0*/  @!P3 MUFU.EX2 R2, R2 ;  /* 0x000000020002b308 */ /* 0x000ea20000000800 */
[----:B------:R-:W-:Y:S01]  /*d1f0*/  @!P5 FMUL.FTZ R26, R26, -1.4426950216293334961 ;  /* 0xbfb8aa3b1a1ad820 */ /* 0x000fe20000410000 */
[----:B------:R-:W-:Y:S01]  /*d200*/  @!P6 FMUL.FTZ R27, R27, -1.4426950216293334961 ;  /* 0xbfb8aa3b1b1be820 */ /* 0x000fe20000410000 */
[----:B0-----:R-:W-:-:S05]  /*d210*/  @!P0 FADD.FTZ R29, R29, 1 ;  /* 0x3f8000001d1d8421 */ /* 0x001fca0000010000 */
[----:B------:R-:W0:Y:S01]  /*d220*/  @!P4 MUFU.EX2 R3, R3 ;  /* 0x000000030003c308 */ /* 0x000e220000000800 */
[----:B-1----:R-:W-:-:S07]  /*d230*/  @!P2 FADD.FTZ R30, R30, 1 ;  /* 0x3f8000001e1ea421 */ /* 0x002fce0000010000 */
[----:B------:R-:W1:Y:S01]  /*d240*/  @!P5 MUFU.EX2 R26, R26 ;  /* 0x0000001a001ad308 */ /* 0x000e620000000800 */
[----:B--2---:R-:W-:-:S07]  /*d250*/  @!P3 FADD.FTZ R2, R2, 1 ;  /* 0x3f8000000202b421 */ /* 0x004fce0000010000 */
[----:B------:R-:W2:Y:S08]  /*d260*/  @!P6 MUFU.EX2 R27, R27 ;  /* 0x0000001b001be308 */ /* 0x000eb00000000800 */
[----:B------:R-:W3:Y:S08]  /*d270*/  @!P0 MUFU.RCP R29, R29 ;  /* 0x0000001d001d8308 */ /* 0x000ef00000001000 */
[----:B------:R-:W4:Y:S01]  /*d280*/  @!P2 MUFU.RCP R30, R30 ;  /* 0x0000001e001ea308 */ /* 0x000f220000001000 */
[----:B0-----:R-:W-:Y:S01]  /*d290*/  @!P4 FADD.FTZ R3, R3, 1 ;  /* 0x3f8000000303c421 */ /* 0x001fe20000010000 */
[----:B-1----:R-:W-:-:S06]  /*d2a0*/  @!P5 FADD.FTZ R26, R26, 1 ;  /* 0x3f8000001a1ad421 */ /* 0x002fcc0000010000 */
[----:B------:R0:W1:Y:S01]  /*d2b0*/  @!P3 MUFU.RCP R31, R2 ;  /* 0x00000002001fb308 */ /* 0x0000620000001000 */
[----:B--2---:R-:W-:Y:S01]  /*d2c0*/  @!P6 FADD.FTZ R27, R27, 1 ;  /* 0x3f8000001b1be421 */ /* 0x004fe20000010000 */
[----:B0-----:R-:W0:Y:S06]  /*d2d0*/  LDS.U16 R2, [R49+0x14] ;  /* 0x0000140031027984 */ /* 0x001e2c0000000400 */
[----:B------:R2:W5:Y:S01]  /*d2e0*/  @!P4 MUFU.RCP R32, R3 ;  /* 0x000000030020c308 */ /* 0x0005620000001000 */
[----:B---3--:R-:W-:Y:S01]  /*d2f0*/  @!P0 FMUL.FTZ R86, R86, R29 ;  /* 0x0000001d56568220 */ /* 0x008fe20000410000 */
[----:B----4-:R-:W-:Y:S01]  /*d300*/  @!P2 FMUL.FTZ R87, R87, R30 ;  /* 0x0000001e5757a220 */ /* 0x010fe20000410000 */
[----:B------:R-:W-:Y:S04]  /*d310*/  LDS.U16 R29, [R49+0x1c] ;  /* 0x00001c00311d7984 */ /* 0x000fe80000000400 */
[----:B------:R-:W-:Y:S01]  /*d320*/  LDS.U16 R30, [R49+0x1e] ;  /* 0x00001e00311e7984 */ /* 0x000fe20000000400 */
[----:B------:R3:W4:Y:S03]  /*d330*/  @!P5 MUFU.RCP R33, R26 ;  /* 0x0000001a0021d308 */ /* 0x0007260000001000 */
[----:B--2---:R-:W2:Y:S05]  /*d340*/  LDS.U16 R3, [R49+0x16] ;  /* 0x0000160031037984 */ /* 0x004eaa0000000400 */
[----:B------:R1:W0:Y:S01]  /*d350*/  @!P6 MUFU.RCP R34, R27 ;  /* 0x0000001b0022e308 */ /* 0x0002220000001000 */
[----:B---3--:R-:W3:Y:S04]  /*d360*/  LDS.U16 R26, [R49+0x18] ;  /* 0x00001800311a7984 */ /* 0x008ee80000000400 */
[----:B-1----:R-:W1:Y:S01]  /*d370*/  LDS.U16 R27, [R49+0x1a] ;  /* 0x00001a00311b7984 */ /* 0x002e620000000400 */
[----:B------:R-:W-:Y:S01]  /*d380*/  BAR.SYNC.DEFER_BLOCKING 0x0 ;  /* 0x0000000000007b1d */ /* 0x000fe20000010000 */
[----:B------:R-:W-:Y:S01]  /*d390*/  @!P3 FMUL.FTZ R82, R82, R31 ;  /* 0x0000001f5252b220 */ /* 0x000fe20000410000 */
[----:B------:R-:W-:Y:S01]  /*d3a0*/  PRMT R31, R108, 0x7632, R31 ;  /* 0x000076326c1f7816 */ /* 0x000fe2000000001f */
[----:B-----5:R-:W-:Y:S01]  /*d3b0*/  @!P4 FMUL.FTZ R83, R83, R32 ;  /* 0x000000205353c220 */ /* 0x020fe20000410000 */
[----:B----4-:R-:W-:Y:S01]  /*d3c0*/  @!P5 FMUL.FTZ R84, R84, R33 ;  /* 0x000000215454d220 */ /* 0x010fe20000410000 */
[----:B0-----:R-:W-:Y:S01]  /*d3d0*/  @!P6 FMUL.FTZ R85, R85, R34 ;  /* 0x000000225555e220 */ /* 0x001fe20000410000 */
[----:B------:R-:W-:-:S02]  /*d3e0*/  PRMT R32, R106, 0x7632, R32 ;  /* 0x000076326a207816 */ /* 0x000fc40000000020 */
[----:B------:R-:W-:Y:S02]  /*d3f0*/  PRMT R33, R104, 0x7632, R33 ;  /* 0x0000763268217816 */ /* 0x000fe40000000021 */
[----:B------:R-:W-:Y:S02]  /*d400*/  PRMT R34, R100, 0x7632, R34 ;  /* 0x0000763264227816 */ /* 0x000fe40000000022 */
[----:B------:R-:W-:Y:S02]  /*d410*/  PRMT R35, R98, 0x7632, R35 ;  /* 0x0000763262237816 */ /* 0x000fe40000000023 */
[----:B------:R-:W-:Y:S02]  /*d420*/  PRMT R36, R96, 0x7632, R36 ;  /* 0x0000763260247816 */ /* 0x000fe40000000024 */
[----:B------:R-:W-:Y:S02]  /*d430*/  PRMT R37, R94, 0x7632, R37 ;  /* 0x000076325e257816 */ /* 0x000fe40000000025 */
[----:B------:R-:W-:Y:S01]  /*d440*/  SHF.L.U32 R2, R2, 0x10, RZ ;  /* 0x0000001002027819 */ /* 0x000fe200000006ff */
[----:B------:R0:W-:Y:S04]  /*d450*/  STS.U16 [R49+0x2], R31 ;  /* 0x0000021f31007388 */ /* 0x0001e80000000400 */
[----:B------:R-:W-:Y:S01]  /*d460*/  STS.U16 [R49], R108 ;  /* 0x0000006c31007388 */ /* 0x000fe20000000400 */
[----:B0-----:R-:W-:-:S03]  /*d470*/  PRMT R31, R102, 0x7632, R31 ;  /* 0x00007632661f7816 */ /* 0x001fc6000000001f */
        /* <DEDUP_REMOVED lines=8> */
[----:B------:R-:W-:Y:S01]  /*d500*/  STS.U16 [R49+0x14], R98 ;  /* 0x0000146231007388 */ /* 0x000fe20000000400 */
[----:B0-----:R-:W-:-:S03]  /*d510*/  FADD.FTZ R31, R2, UR5 ;  /* 0x00000005021f7e21 */ /* 0x001fc60008010000 */
        /* <DEDUP_REMOVED lines=25> */
[----:B--2---:R-:W-:Y:S02]  /*d6b0*/  SHF.L.U32 R3, R3, 0x10, RZ ;  /* 0x0000001003037819 */ /* 0x004fe400000006ff */
[----:B------:R-:W-:Y:S02]  /*d6c0*/  SHF.R.S32.HI R33, RZ, 0x1f, R44 ;  /* 0x0000001fff217819 */ /* 0x000fe4000001142c */
[----:B------:R-:W-:Y:S01]  /*d6d0*/  IADD3 R2, P0, R25, R44, RZ ;  /* 0x0000002c19027210 */ /* 0x000fe20007f1e0ff */
[----:B------:R-:W-:Y:S01]  /*d6e0*/  FADD.FTZ R32, R3, UR5 ;  /* 0x0000000503207e21 */ /* 0x000fe20008010000 */
[----:B---3--:R-:W-:Y:S02]  /*d6f0*/  SHF.L.U32 R26, R26, 0x10, RZ ;  /* 0x000000101a1a7819 */ /* 0x008fe400000006ff */
[----:B------:R-:W-:Y:S02]  /*d700*/  IADD3.X R3, R24, R33, RZ, P0, !PT ;  /* 0x0000002118037210 */ /* 0x000fe400007fe4ff */
[----:B------:R-:W-:Y:S01]  /*d710*/  FSETP.GTU.FTZ.AND P0, PT, R32, 20, PT ;  /* 0x41a000002000780b */ /* 0x000fe20003f1c000 */
[----:B------:R-:W-:Y:S01]  /*d720*/  FADD.FTZ R33, R26, UR5 ;  /* 0x000000051a217e21 */ /* 0x000fe20008010000 */
[----:B-1----:R-:W-:Y:S01]  /*d730*/  SHF.L.U32 R27, R27, 0x10, RZ ;  /* 0x000000101b1b7819 */ /* 0x002fe200000006ff */
[----:B------:R-:W-:Y:S01]  /*d740*/  @!P6 FMUL.FTZ R26, R31, -1.4426950216293334961 ;  /* 0xbfb8aa3b1f1ae820 */ /* 0x000fe20000410000 */
[----:B------:R-:W-:-:S03]  /*d750*/  SHF.L.U32 R29, R29, 0x10, RZ ;  /* 0x000000101d1d7819 */ /* 0x000fc600000006ff */
[----:B------:R-:W-:Y:S01]  /*d760*/  FADD.FTZ R31, R27, UR5 ;  /* 0x000000051b1f7e21 */ /* 0x000fe20008010000 */
[----:B------:R-:W-:Y:S01]  /*d770*/  FSETP.GTU.FTZ.AND P2, PT, R33, 20, PT ;  /* 0x41a000002100780b */ /* 0x000fe20003f5c000 */
[----:B----4-:R-:W-:Y:S01]  /*d780*/  FADD.FTZ R34, R29, UR5 ;  /* 0x000000051d227e21 */ /* 0x010fe20008010000 */
[----:B------:R-:W1:Y:S01]  /*d790*/  @!P6 MUFU.EX2 R26, R26 ;  /* 0x0000001a001ae308 */ /* 0x000e620000000800 */
[----:B------:R-:W2:Y:S01]  /*d7a0*/  LDS R40, [UR6+0x420] ;  /* 0x00042006ff287984 */ /* 0x000ea20008000800 */
[----:B------:R-:W-:Y:S01]  /*d7b0*/  FSETP.GTU.FTZ.AND P5, PT, R31, 20, PT ;  /* 0x41a000001f00780b */ /* 0x000fe20003fbc000 */
[----:B------:R-:W-:Y:S01]  /*d7c0*/  @!P0 FMUL.FTZ R27, R32, -1.4426950216293334961 ;  /* 0xbfb8aa3b201b8820 */ /* 0x000fe20000410000 */
[----:B------:R-:W-:Y:S02]  /*d7d0*/  FSETP.GTU.FTZ.AND P3, PT, R34, 20, PT ;  /* 0x41a000002200780b */ /* 0x000fe40003f7c000 */
[----:B------:R-:W-:-:S03]  /*d7e0*/  SHF.L.U32 R30, R30, 0x10, RZ ;  /* 0x000000101e1e7819 */ /* 0x000fc600000006ff */
[----:B------:R-:W3:Y:S02]  /*d7f0*/  @!P0 MUFU.EX2 R27, R27 ;  /* 0x0000001b001b8308 */ /* 0x000ee40000000800 */
[----:B------:R-:W-:Y:S01]  /*d800*/  @!P2 FMUL.FTZ R29, R33, -1.4426950216293334961 ;  /* 0xbfb8aa3b211da820 */ /* 0x000fe20000410000 */
[----:B0-----:R-:W-:-:S03]  /*d810*/  FADD.FTZ R35, R30, UR5 ;  /* 0x000000051e237e21 */ /* 0x001fc60008010000 */
[----:B------:R-:W-:Y:S02]  /*d820*/  @!P5 FMUL.FTZ R31, R31, -1.4426950216293334961 ;  /* 0xbfb8aa3b1f1fd820 */ /* 0x000fe40000410000 */
[----:B------:R1:W-:Y:S01]  /*d830*/  @!P2 MUFU.EX2 R30, R29 ;  /* 0x0000001d001ea308 */ /* 0x0003e20000000800 */
[----:B------:R-:W-:Y:S01]  /*d840*/  @!P3 FMUL.FTZ R33, R34, -1.4426950216293334961 ;  /* 0xbfb8aa3b2221b820 */ /* 0x000fe20000410000 */
[----:B-1----:R-:W-:-:S06]  /*d850*/  @!P6 FADD.FTZ R29, R26, 1 ;  /* 0x3f8000001a1de421 */ /* 0x002fcc0000010000 */
[----:B------:R-:W5:Y:S01]  /*d860*/  @!P5 MUFU.EX2 R31, R31 ;  /* 0x0000001f001fd308 */ /* 0x000f620000000800 */
[----:B---3--:R-:W-:Y:S02]  /*d870*/  @!P0 FADD.FTZ R32, R27, 1 ;  /* 0x3f8000001b208421 */ /* 0x008fe40000010000 */
[----:B------:R-:W0:Y:S05]  /*d880*/  LDC.64 R26, c[0x0][0x3a8] ;  /* 0x0000ea00ff1a7b82 */ /* 0x000e2a0000000a00 */
[----:B------:R1:W3:Y:S08]  /*d890*/  @!P3 MUFU.EX2 R34, R33 ;  /* 0x000000210022b308 */ /* 0x0002f00000000800 */
[----:B------:R-:W4:Y:S01]  /*d8a0*/  @!P6 MUFU.RCP R29, R29 ;  /* 0x0000001d001de308 */ /* 0x000f220000001000 */
[----:B------:R-:W-:Y:S01]  /*d8b0*/  FSETP.GTU.FTZ.AND P4, PT, R35, 20, PT ;  /* 0x41a000002300780b */ /* 0x000fe20003f9c000 */
[----:B-----5:R-:W-:Y:S01]  /*d8c0*/  @!P5 FADD.FTZ R36, R31, 1 ;  /* 0x3f8000001f24d421 */ /* 0x020fe20000010000 */
[----:B-1----:R-:W-:Y:S01]  /*d8d0*/  @!P2 FADD.FTZ R33, R30, 1 ;  /* 0x3f8000001e21a421 */ /* 0x002fe20000010000 */
[----:B------:R-:W-:Y:S01]  /*d8e0*/  USHF.R.S32.HI UR7, URZ, 0x1f, UR18 ;  /* 0x0000001f3f077899 */ /* 0x000fe20008011412 */
[----:B---3--:R-:W-:-:S03]  /*d8f0*/  @!P3 FADD.FTZ R37, R34, 1 ;  /* 0x3f8000002225b421 */ /* 0x008fc60000010000 */
[----:B------:R-:W1:Y:S02]  /*d900*/  @!P0 MUFU.RCP R42, R32 ;  /* 0x00000020002a8308 */ /* 0x000e640000001000 */
[----:B------:R-:W-:Y:S02]  /*d910*/  IMAD R30, R116, UR7, RZ ;  /* 0x00000007741e7c24 */ /* 0x000fe4000f8e02ff */
[----:B----4-:R-:W-:Y:S01]  /*d920*/  @!P6 FMUL.FTZ R88, R88, R29 ;  /* 0x0000001d5858e220 */ /* 0x010fe20000410000 */
[----:B--2---:R-:W-:-:S03]  /*d930*/  ISETP.GE.AND P6, PT, R25, R40, PT ;  /* 0x000000281900720c */ /* 0x004fc60003fc6270 */
        /* <DEDUP_REMOVED lines=9> */
[----:B------:R0:W1:Y:S01]  /*d9d0*/  @!P4 MUFU.EX2 R38, R35 ;  /* 0x000000230026c308 */ /* 0x0000620000000800 */
[----:B------:R-:W-:Y:S02]  /*d9e0*/  SHF.R.S32.HI R46, RZ, 0x1f, R73 ;  /* 0x0000001fff2e7819 */ /* 0x000fe40000011449 */
        /* <DEDUP_REMOVED lines=13> */
.L_x_12684:
[----:B------:R-:W-:Y:S05]  /*dac0*/  BSYNC B0 ;  /* 0x0000000000007941 */ /* 0x000fea0003800000 */
.L_x_12683:
[----:B------:R-:W-:Y:S01]  /*dad0*/  ULDC.64 UR8, c[0x0][0x390] ;  /* 0x0000e40000087ab9 */ /* 0x000fe20000000a00 */
[----:B-1----:R-:W-:Y:S01]  /*dae0*/  @!P4 FADD.FTZ R38, R38, 1 ;  /* 0x3f8000002626c421 */ /* 0x002fe20000010000 */
[----:B0-----:R-:W-:Y:S02]  /*daf0*/  IMAD R32, R46, UR8, RZ ;  /* 0x000000082e207c24 */ /* 0x001fe4000f8e02ff */
        /* <DEDUP_REMOVED lines=10> */
[----:B------:R-:W-:Y:S01]  /*dba0*/  BSSY B0, `(.L_x_12685) ;  /* 0x000007d000007945 */ /* 0x000fe20003800000 */
[----:B------:R-:W-:Y:S02]  /*dbb0*/  IADD3.X R32, R75, R32, R31, P6, !PT ;  /* 0x000000204b207210 */ /* 0x000fe400037fe41f */
[----:B------:R-:W-:-:S02]  /*dbc0*/  LEA.HI.X R31, R25, UR9, R24, 0x1, P0 ;  /* 0x00000009191f7c11 */ /* 0x000fc400080f0c18 */
[-C--:B------:R-:W-:Y:S02]  /*dbd0*/  ISETP.GE.AND P5, PT, R22, R40.reuse, PT ;  /* 0x000000281600720c */ /* 0x080fe40003fa6270 */
[-C--:B------:R-:W-:Y:S02]  /*dbe0*/  ISETP.GE.AND P0, PT, R21, R40.reuse, PT ;  /* 0x000000281500720c */ /* 0x080fe40003f06270 */
[----:B------:R-:W-:Y:S02]  /*dbf0*/  ISETP.GE.AND P2, PT, R20, R40, PT ;  /* 0x000000281400720c */ /* 0x000fe40003f46270 */
[----:B------:R-:W-:Y:S01]  /*dc00*/  LEA R30, P6, R29, R30, 0x1 ;  /* 0x0000001e1d1e7211 */ /* 0x000fe200078c08ff */
[----:B0-----:R-:W-:Y:S01]  /*dc10*/  @!P4 FMUL.FTZ R93, R93, R38 ;  /* 0x000000265d5dc220 */ /* 0x001fe20000410000 */
[-C--:B------:R-:W-:Y:S02]  /*dc20*/  ISETP.GE.AND P3, PT, R19, R40.reuse, PT ;  /* 0x000000281300720c */ /* 0x080fe40003f66270 */
[----:B------:R-:W-:Y:S01]  /*dc30*/  LEA.HI.X R31, R29, R31, R32, 0x1, P6 ;  /* 0x0000001f1d1f7211 */ /* 0x000fe200030f0c20 */
[----:B------:R-:W-:Y:S01]  /*dc40*/  FADD.FTZ R29, R79, R70 ;  /* 0x000000464f1d7221 */ /* 0x000fe20000010000 */
[----:B------:R-:W-:-:S02]  /*dc50*/  ISETP.GE.AND P4, PT, R18, R40, PT ;  /* 0x000000281200720c */ /* 0x000fc40003f86270 */
[-C--:B------:R-:W-:Y:S01]  /*dc60*/  ISETP.GE.AND P6, PT, R17, R40.reuse, PT ;  /* 0x000000281100720c */ /* 0x080fe20003fc6270 */
[----:B------:R-:W-:Y:S01]  /*dc70*/  @!P5 STG.E.U16 desc[UR16][R30.64+-0x380], R43 ;  /* 0xfffc802b1e00d986 */ /* 0x000fe2000c101510 */
[-C--:B------:R-:W-:Y:S01]  /*dc80*/  ISETP.GE.AND P5, PT, R16, R40.reuse, PT ;  /* 0x000000281000720c */ /* 0x080fe20003fa6270 */
        /* <DEDUP_REMOVED lines=10> */
[----:B------:R0:W-:Y:S01]  /*dd30*/  @!P3 STG.E.U16 desc[UR16][R30.64+-0x2c0], R77 ;  /* 0xfffd404d1e00b986 */ /* 0x0001e2000c101510 */
[----:B------:R-:W-:Y:S01]  /*dd40*/  ISETP.GE.AND P3, PT, R7, R40, PT ;  /* 0x000000280700720c */ /* 0x000fe20003f66270 */
[----:B------:R-:W-:Y:S01]  /*dd50*/  FADD.FTZ R32, R29, R82 ;  /* 0x000000521d207221 */ /* 0x000fe20000010000 */
[----:B------:R-:W-:Y:S01]  /*dd60*/  F2FP.BF16.F32.PACK_AB R29, R85, R84 ;  /* 0x00000054551d723e */ /* 0x000fe200000010ff */
[----:B------:R-:W-:Y:S01]  /*dd70*/  @!P4 STG.E.U16 desc[UR16][R30.64+-0x280], R95 ;  /* 0xfffd805f1e00c986 */ /* 0x000fe2000c101510 */
[----:B------:R-:W-:-:S02]  /*dd80*/  ISETP.GE.AND P4, PT, R6, R40, PT ;  /* 0x000000280600720c */ /* 0x000fc40003f86270 */
[----:B------:R-:W-:Y:S01]  /*dd90*/  PRMT R34, R80, 0x7632, R34 ;  /* 0x0000763250227816 */ /* 0x000fe20000000022 */
[----:B------:R-:W-:Y:S01]  /*dda0*/  @!P6 STG.E.U16 desc[UR16][R30.64+-0x240], R97 ;  /* 0xfffdc0611e00e986 */ /* 0x000fe2000c101510 */
[-C--:B------:R-:W-:Y:S02]  /*ddb0*/  ISETP.GE.AND P6, PT, R5, R40.reuse, PT ;  /* 0x000000280500720c */ /* 0x080fe40003fc6270 */
[----:B------:R-:W-:Y:S01]  /*ddc0*/  PRMT R36, R29, 0x7610, R36 ;  /* 0x000076101d247816 */ /* 0x000fe20000000024 */
[----:B------:R-:W-:Y:S01]  /*ddd0*/  @!P5 STG.E.U16 desc[UR16][R30.64+-0x200], R99 ;  /* 0xfffe00631e00d986 */ /* 0x000fe2000c101510 */
[----:B------:R-:W-:Y:S01]  /*dde0*/  ISETP.GE.AND P5, PT, R4, R40, PT ;  /* 0x000000280400720c */ /* 0x000fe20003fa6270 */
[----:B0-----:R-:W-:Y:S01]  /*ddf0*/  IMAD R77, R27, UR18, R44 ;  /* 0x000000121b4d7c24 */ /* 0x001fe2000f8e022c */
[----:B------:R-:W-:Y:S01]  /*de00*/  F2FP.BF16.F32.PACK_AB R82, R83, R82 ;  /* 0x000000525352723e */ /* 0x000fe200000010ff */
[----:B------:R-:W-:Y:S01]  /*de10*/  @!P0 STG.E.U16 desc[UR16][R30.64+-0x1c0], R101 ;  /* 0xfffe40651e008986 */ /* 0x000fe2000c101510 */
[-C--:B------:R-:W-:Y:S01]  /*de20*/  ISETP.GE.AND P0, PT, R23, R40.reuse, PT ;  /* 0x000000281700720c */ /* 0x080fe20003f06270 */
[----:B------:R-:W-:Y:S01]  /*de30*/  FADD.FTZ R83, R32, R83 ;  /* 0x0000005320537221 */ /* 0x000fe20000010000 */
[----:B------:R-:W-:Y:S01]  /*de40*/  PRMT R35, R82, 0x7632, R35 ;  /* 0x0000763252237816 */ /* 0x000fe20000000023 */
[----:B------:R-:W-:Y:S01]  /*de50*/  @!P2 STG.E.U16 desc[UR16][R30.64+-0x180], R103 ;  /* 0xfffe80671e00a986 */ /* 0x000fe2000c101510 */
[----:B------:R-:W-:Y:S01]  /*de60*/  ISETP.GE.AND P2, PT, R0, R40, PT ;  /* 0x000000280000720c */ /* 0x000fe20003f46270 */
[----:B------:R-:W-:-:S02]  /*de70*/  FADD.FTZ R84, R83, R84 ;  /* 0x0000005453547221 */ /* 0x000fc40000010000 */
[----:B------:R-:W-:Y:S02]  /*de80*/  @!P3 STG.E.U16 desc[UR16][R30.64+-0x140], R105 ;  /* 0xfffec0691e00b986 */ /* 0x000fe4000c101510 */
[----:B------:R-:W-:Y:S02]  /*de90*/  FADD.FTZ R85, R84, R85 ;  /* 0x0000005554557221 */ /* 0x000fe40000010000 */
        /* <DEDUP_REMOVED lines=11> */
[----:B------:R-:W-:Y:S02]  /*df50*/  PRMT R38, R30, 0x7632, R38 ;  /* 0x000076321e267816 */ /* 0x000fe40000000026 */
[----:B------:R-:W-:Y:S01]  /*df60*/  F2FP.BF16.F32.PACK_AB R30, R93, R92 ;  /* 0x0000005c5d1e723e */ /* 0x000fe200000010ff */
[----:B------:R-:W-:-:S04]  /*df70*/  FADD.FTZ R88, R87, R88 ;  /* 0x0000005857587221 */ /* 0x000fc80000010000 */
[----:B------:R-:W-:Y:S01]  /*df80*/  FADD.FTZ R89, R88, R89 ;  /* 0x0000005958597221 */ /* 0x000fe20000010000 */
[----:B------:R0:W-:Y:S04]  /*df90*/  STS.U16 [R49+0x2], R33 ;  /* 0x0000022131007388 */ /* 0x0001e80000000400 */
[----:B------:R1:W-:Y:S04]  /*dfa0*/  STS.U16 [R49+0x6], R34 ;  /* 0x0000062231007388 */ /* 0x0003e80000000400 */
[----:B------:R2:W-:Y:S01]  /*dfb0*/  STS.U16 [R49+0xc], R36 ;  /* 0x00000c2431007388 */ /* 0x0005e20000000400 */
[----:B0-----:R-:W-:-:S02]  /*dfc0*/  PRMT R33, R29, 0x7632, R33 ;  /* 0x000076321d217816 */ /* 0x001fc40000000021 */
[----:B------:R-:W-:Y:S01]  /*dfd0*/  F2FP.BF16.F32.PACK_AB R29, R91, R90 ;  /* 0x0000005a5b1d723e */ /* 0x000fe200000010ff */
[----:B------:R-:W-:Y:S01]  /*dfe0*/  STS.U16 [R49], R78 ;  /* 0x0000004e31007388 */ /* 0x000fe20000000400 */
[----:B-1----:R-:W-:Y:S01]  /*dff0*/  PRMT R34, R31, 0x7632, R34 ;  /* 0x000076321f227816 */ /* 0x002fe20000000022 */
[----:B------:R-:W-:Y:S01]  /*e000*/  FADD.FTZ R90, R89, R90 ;  /* 0x0000005a595a7221 */ /* 0x000fe20000010000 */
[----:B------:R-:W-:Y:S01]  /*e010*/  PRMT R39, R29, 0x7632, R39 ;  /* 0x000076321d277816 */ /* 0x000fe20000000027 */
[----:B------:R-:W-:Y:S01]  /*e020*/  STS.U16 [R49+0x4], R80 ;  /* 0x0000045031007388 */ /* 0x000fe20000000400 */
[----:B--2---:R-:W-:Y:S01]  /*e030*/  PRMT R36, R30, 0x7632, R36 ;  /* 0x000076321e247816 */ /* 0x004fe20000000024 */
        /* <DEDUP_REMOVED lines=33> */
[----:B------:R-:W-:Y:S01]  /*e250*/  IADD3 R32, P1, R25, -0x1e0, RZ ;  /* 0xfffffe2019207810 */ /* 0x000fe20007f3e0ff */
[----:B0-----:R-:W-:-:S03]  /*e260*/  IMAD.WIDE.U32 R28, R26, UR18, RZ ;  /* 0x000000121a1c7c25 */ /* 0x001fc6000f8e00ff */
        /* <DEDUP_REMOVED lines=16> */
.L_x_12686:
[----:B------:R-:W-:Y:S05]  /*e370*/  BSYNC B0 ;  /* 0x0000000000007941 */ /* 0x000fea0003800000 */
.L_x_12685:
[----:B------:R-:W-:Y:S01]  /*e380*/  MOV R2, R28 ;  /* 0x0000001c00027202 */ /* 0x000fe20000000f00 */
[----:B------:R-:W-:Y:S01]  /*e390*/  ULDC.64 UR6, c[0x0][0x3b0] ;  /* 0x0000ec0000067ab9 */ /* 0x000fe20000000a00 */
[----:B------:R-:W-:Y:S01]  /*e3a0*/  MOV R3, R49 ;  /* 0x0000003100037202 */ /* 0x000fe20000000f00 */
[----:B------:R-:W-:Y:S01]  /*e3b0*/  IMAD R26, R46, UR6, RZ ;  /* 0x000000062e1a7c24 */ /* 0x000fe2000f8e02ff */
[----:B------:R-:W-:Y:S01]  /*e3c0*/  ULDC.64 UR8, c[0x0][0x3f0] ;  /* 0x0000fc0000087ab9 */ /* 0x000fe20000000a00 */
[-C--:B------:R-:W-:Y:S01]  /*e3d0*/  ISETP.GE.AND P3, PT, R23, R30.reuse, PT ;  /* 0x0000001e1700720c */ /* 0x080fe20003f66270 */
[----:B------:R-:W-:Y:S01]  /*e3e0*/  UIADD3 UR12, UP0, UR12, -0x400, URZ ;  /* 0xfffffc000c0c7890 */ /* 0x000fe2000ff1e03f */
[C---:B------:R-:W-:Y:S01]  /*e3f0*/  IMAD.WIDE.U32 R2, R73.reuse, UR6, R2 ;  /* 0x0000000649027c25 */ /* 0x040fe2000f8e0002 */
[----:B0-----:R-:W-:Y:S01]  /*e400*/  LEA R24, P1, R32, UR8, 0x1 ;  /* 0x0000000820187c11 */ /* 0x001fe2000f8208ff */
        /* <DEDUP_REMOVED lines=43> */
.L_x_12629:
        /* <DEDUP_REMOVED lines=26> */
.L_x_12689:
[----:B------:R-:W-:Y:S05]  /*e860*/  BSYNC B0 ;  /* 0x0000000000007941 */ /* 0x000fea0003800000 */
.L_x_12688:
[----:B------:R-:W-:Y:S01]  /*e870*/  ULDC.64 UR4, c[0x0][0x3f8] ;  /* 0x0000fe0000047ab9 */ /* 0x000fe20000000a00 */
[----:B------:R-:W-:Y:S01]  /*e880*/  BSSY B0, `(.L_x_12690) ;  /* 0x000001d000007945 */ /* 0x000fe20003800000 */
[----:B------:R-:W-:-:S04]  /*e890*/  ISETP.NE.U32.AND P0, PT, RZ, UR4, PT ;  /* 0x00000004ff007c0c */ /* 0x000fc8000bf05070 */
[----:B------:R-:W-:-:S13]  /*e8a0*/  ISETP.NE.AND.EX P0, PT, RZ, UR5, PT, P0 ;  /* 0x00000005ff007c0c */ /* 0x000fda000bf05300 */
[----:B------:R-:W-:Y:S05]  /*e8b0*/  @!P0 BRA `(.L_x_12691) ;  /* 0x0000000000608947 */ /* 0x000fea0003800000 */
[----:B------:R-:W-:Y:S06]  /*e8c0*/  BAR.SYNC.DEFER_BLOCKING 0x0 ;  /* 0x0000000000007b1d */ /* 0x000fec0000010000 */
[----:B------:R-:W2:Y:S01]  /*e8d0*/  SHFL.DOWN P0, R3, R70, 0x1, 0x1f ;  /* 0x08201f0046037f89 */ /* 0x000ea20000000000 */
[----:B0-----:R-:W0:Y:S01]  /*e8e0*/  S2R R4, SR_LANEID ;  /* 0x0000000000047919 */ /* 0x001e220000000000 */
[----:B------:R-:W3:Y:S01]  /*e8f0*/  S2R R21, SR_TID.X ;  /* 0x0000000000157919 */ /* 0x000ee20000002100 */
        /* <DEDUP_REMOVED lines=11> */
[----:B-1----:R-:W0:Y:S02]  /*e9b0*/  SHFL.DOWN P0, R7, R2, 0x10, 0x1f ;  /* 0x0a001f0002077f89 */ /* 0x002e240000000000 */
[----:B0-----:R-:W-:Y:S01]  /*e9c0*/  @P0 FADD R7, R2, R7 ;  /* 0x0000000702070221 */ /* 0x001fe20000000000 */
[----:B---3--:R-:W-:-:S04]  /*e9d0*/  ISETP.NE.AND P0, PT, R21, RZ, PT ;  /* 0x000000ff1500720c */ /* 0x008fc80003f05270 */
[----:B------:R3:W-:Y:S01]  /*e9e0*/  @!P1 STS [R4+0x434], R7 ;  /* 0x0004340704009388 */ /* 0x0007e20000000800 */
[----:B------:R-:W-:Y:S08]  /*e9f0*/  BAR.SYNC.DEFER_BLOCKING 0x0 ;  /* 0x0000000000007b1d */ /* 0x000ff00000010000 */
[----:B------:R-:W-:Y:S05]  /*ea00*/  @P0 BRA `(.L_x_12692) ;  /* 0x0000000000100947 */ /* 0x000fea0003800000 */
[----:B------:R4:W-:Y:S01]  /*ea10*/  REDG.E.ADD.F32.FTZ.RN.STRONG.GPU desc[UR16][R8.64], R7 ;  /* 0x00000007080079a6 */ /* 0x0009e2000c10f390 */
[----:B------:R-:W-:Y:S01]  /*ea20*/  HFMA2.MMA R21, -RZ, RZ, 0, 0 ;  /* 0x00000000ff157435 */ /* 0x000fe200000001ff */
[----:B------:R-:W-:Y:S10]  /*ea30*/  BRA `(.L_x_12692) ;  /* 0x0000000000047947 */ /* 0x000ff40003800000 */
.L_x_12691:
[----:B------:R-:W2:Y:S02]  /*ea40*/  S2R R21, SR_TID.X ;  /* 0x0000000000157919 */ /* 0x000ea40000002100 */
.L_x_12692:
[----:B------:R-:W-:Y:S05]  /*ea50*/  BSYNC B0 ;  /* 0x0000000000007941 */ /* 0x000fea0003800000 */
.L_x_12690:
[----:B------:R-:W-:Y:S02]  /*ea60*/  ULDC UR22, c[0x0][0x21c] ;  /* 0x0000870000167ab9 */ /* 0x000fe40000000800 */
[----:B--2---:R-:W-:-:S13]  /*ea70*/  ISETP.GE.AND P0, PT, R21, UR22, PT ;  /* 0x0000001615007c0c */ /* 0x004fda000bf06270 */
[----:B------:R-:W-:Y:S05]  /*ea80*/  @P0 EXIT ;  /* 0x000000000000094d */ /* 0x000fea0003800000 */
[----:B0--3--:R-:W-:Y:S01]  /*ea90*/  SHF.R.S32.HI R4, RZ, 0x1f, R73 ;  /* 0x0000001fff047819 */ /* 0x009fe20000011449 */
[----:B------:R-:W-:Y:S01]  /*eaa0*/  ULDC.64 UR6, c[0x0][0x248] ;  /* 0x0000920000067ab9 */ /* 0x000fe20000000a00 */
[----:B------:R-:W0:Y:S01]  /*eab0*/  S2UR UR5, SR_CgaCtaId ;  /* 0x00000000000579c3 */ /* 0x000e220000008800 */
[C---:B------:R-:W-:Y:S01]  /*eac0*/  IMAD.WIDE.U32 R16, R73.reuse, UR6, RZ ;  /* 0x0000000649107c25 */ /* 0x040fe2000f8e00ff */
[----:B------:R-:W-:Y:S01]  /*ead0*/  ULDC.64 UR8, c[0x0][0x378] ;  /* 0x0000de0000087ab9 */ /* 0x000fe20000000a00 */
[----:B------:R-:W-:Y:S01]  /*eae0*/  ULDC.64 UR10, c[0x0][0x268] ;  /* 0x00009a00000a7ab9 */ /* 0x000fe20000000a00 */
[----:B------:R-:W-:Y:S01]  /*eaf0*/  BSSY B0, `(.L_x_12693) ;  /* 0x0000062000007945 */ /* 0x000fe20003800000 */
[C---:B------:R-:W-:Y:S01]  /*eb00*/  IMAD R0, R4.reuse, UR6, RZ ;  /* 0x0000000604007c24 */ /* 0x040fe2000f8e02ff */
[----:B------:R-:W-:Y:S01]  /*eb10*/  UMOV UR4, 0x400 ;  /* 0x0000040000047882 */ /* 0x000fe20000000000 */
[C---:B----4-:R-:W-:Y:S01]  /*eb20*/  IMAD.WIDE.U32 R8, R73.reuse, UR8, RZ ;  /* 0x0000000849087c25 */ /* 0x050fe2000f8e00ff */
[----:B------:R-:W-:Y:S01]  /*eb30*/  ULDC.64 UR30, c[0x0][0x2d8] ;  /* 0x0000b600001e7ab9 */ /* 0x000fe20000000a00 */
[----:B------:R-:W-:Y:S01]  /*eb40*/  ULDC.64 UR26, c[0x0][0x2e0] ;  /* 0x0000b800001a7ab9 */ /* 0x000fe20000000a00 */
[----:B------:R-:W-:Y:S01]  /*eb50*/  ULDC.64 UR24, c[0x0][0x270] ;  /* 0x00009c0000187ab9 */ /* 0x000fe20000000a00 */
[----:B------:R-:W-:Y:S01]  /*eb60*/  IMAD R3, R73, UR7, R0 ;  /* 0x0000000749037c24 */ /* 0x000fe2000f8e0200 */
[----:B------:R-:W-:Y:S01]  /*eb70*/  ULDC.64 UR6, c[0x0][0x358] ;  /* 0x0000d60000067ab9 */ /* 0x000fe20000000a00 */
[C---:B------:R-:W-:Y:S01]  /*eb80*/  IMAD R2, R4.reuse, UR10, RZ ;  /* 0x0000000a04027c24 */ /* 0x040fe2000f8e02ff */
[----:B------:R-:W-:Y:S01]  /*eb90*/  ULDC.64 UR28, c[0x0][0x250] ;  /* 0x00009400001c7ab9 */ /* 0x000fe20000000a00 */
[C---:B------:R-:W-:Y:S01]  /*eba0*/  IMAD R0, R4.reuse, UR6, RZ ;  /* 0x0000000604007c24 */ /* 0x040fe2000f8e02ff */
[----:B------:R-:W-:Y:S01]  /*ebb0*/  IADD3 R39, R17, R3, RZ ;  /* 0x0000000311277210 */ /* 0x000fe20007ffe0ff */
[C---:B-1----:R-:W-:Y:S01]  /*ebc0*/  IMAD.WIDE.U32 R6, R73.reuse, UR6, RZ ;  /* 0x0000000649067c25 */ /* 0x042fe2000f8e00ff */
[----:B------:R-:W-:Y:S01]  /*ebd0*/  ULDC UR6, c[0x0][0x0] ;  /* 0x0000000000067ab9 */ /* 0x000fe20000000800 */
[----:B------:R-:W-:Y:S01]  /*ebe0*/  ULDC.64 UR12, c[0x0][0x3c0] ;  /* 0x0000f000000c7ab9 */ /* 0x000fe20000000a00 */
[----:B------:R-:W-:Y:S01]  /*ebf0*/  ULDC.64 UR14, c[0x0][0x360] ;  /* 0x0000d800000e7ab9 */ /* 0x000fe20000000a00 */
[C---:B------:R-:W-:Y:S01]  /*ec00*/  IMAD R33, R73.reuse, UR7, R0 ;  /* 0x0000000749217c24 */ /* 0x040fe2000f8e0200 */
[----:B------:R-:W-:Y:S01]  /*ec10*/  ULDC.64 UR18, c[0x0][0x3c8] ;  /* 0x0000f20000127ab9 */ /* 0x000fe20000000a00 */
[----:B------:R-:W-:Y:S01]  /*ec20*/  IMAD R0, R4, UR8, RZ ;  /* 0x0000000804007c24 */ /* 0x000fe2000f8e02ff */
[----:B0-----:R-:W-:Y:S01]  /*ec30*/  ULEA UR4, UR5, UR4, 0x18 ;  /* 0x0000000405047291 */ /* 0x001fe2000f8ec03f */
[----:B------:R-:W-:Y:S01]  /*ec40*/  IMAD.WIDE.U32 R18, R73, UR10, RZ ;  /* 0x0000000a49127c25 */ /* 0x000fe2000f8e00ff */
[----:B------:R-:W-:Y:S01]  /*ec50*/  IADD3 R33, R7, R33, RZ ;  /* 0x0000002107217210 */ /* 0x000fe20007ffe0ff */
[----:B------:R-:W-:-:S02]  /*ec60*/  ULDC.64 UR20, c[0x0][0x3d0] ;  /* 0x0000f40000147ab9 */ /* 0x000fc40000000a00 */
[C---:B------:R-:W-:Y:S01]  /*ec70*/  IMAD R31, R73.reuse, UR9, R0 ;  /* 0x00000009491f7c24 */ /* 0x040fe2000f8e0200 */
[----:B------:R-:W-:Y:S01]  /*ec80*/  ULDC.64 UR8, c[0x0][0x338] ;  /* 0x0000ce0000087ab9 */ /* 0x000fe20000000a00 */
[----:B------:R-:W-:Y:S01]  /*ec90*/  IMAD R5, R73, UR11, R2 ;  /* 0x0000000b49057c24 */ /* 0x000fe2000f8e0202 */
[----:B------:R-:W-:Y:S01]  /*eca0*/  ULDC.64 UR10, c[0x0][0x340] ;  /* 0x0000d000000a7ab9 */ /* 0x000fe20000000a00 */
[----:B------:R-:W-:Y:S01]  /*ecb0*/  IMAD R0, R4, UR8, RZ ;  /* 0x0000000804007c24 */ /* 0x000fe2000f8e02ff */
[----:B------:R-:W-:Y:S01]  /*ecc0*/  IADD3 R31, R9, R31, RZ ;  /* 0x0000001f091f7210 */ /* 0x000fe20007ffe0ff */
[----:B------:R-:W-:Y:S01]  /*ecd0*/  IMAD.WIDE.U32 R10, R73, UR8, RZ ;  /* 0x00000008490a7c25 */ /* 0x000fe2000f8e00ff */
[----:B------:R-:W-:-:S03]  /*ece0*/  IADD3 R41, R19, R5, RZ ;  /* 0x0000000513297210 */ /* 0x000fc60007ffe0ff */
[----:B------:R-:W-:Y:S01]  /*ecf0*/  IMAD R29, R73, UR9, R0 ;  /* 0x00000009491d7c24 */ /* 0x000fe2000f8e0200 */
[----:B------:R-:W-:-:S04]  /*ed00*/  ULDC.64 UR8, c[0x0][0x380] ;  /* 0x0000e00000087ab9 */ /* 0x000fc80000000a00 */
[----:B------:R-:W-:-:S07]  /*ed10*/  IADD3 R29, R11, R29, RZ ;  /* 0x0000001d0b1d7210 */ /* 0x000fce0007ffe0ff */
.L_x_12694:
        /* <DEDUP_REMOVED lines=64> */
.L_x_12693:
[----:B------:R-:W-:Y:S05]  /*f120*/  EXIT ;  /* 0x000000000000794d */ /* 0x000fea0003800000 */
.L_x_12695:
        /* <DEDUP_REMOVED lines=13> */
.L_x_18967:


//--------------------- .text._Z25selective_scan_bwd_kernelI32Selective_Scan_bwd_kernel_traitsILi32ELi16ELb0ELb0ELb1ELb0ELb0EN3c108BFloat16ENS1_7complexIfEEEEv12SSMParamsBwd --------------------------
	.section	.text._Z25selective_scan_bwd_kernelI32Selective_Scan_bwd_kernel_traitsILi32ELi16ELb0ELb0ELb1ELb0ELb0EN3c108BFloat16ENS1_7complexIfEEEEv12SSMParamsBwd,"ax",@progbits
	.align	128
        .global         _Z25selective_scan_bwd_kernelI32Selective_Scan_bwd_kernel_traitsILi32ELi16ELb0ELb0ELb1ELb0ELb0EN3c108BFloat16ENS1_7complexIfEEEEv12SSMParamsBwd
        .type           _Z25selective_scan_bwd_kernelI32Selective_Scan_bwd_kernel_traitsILi32ELi16ELb0ELb0ELb1ELb0ELb0EN3c108BFloat16ENS1_7complexIfEEEEv12SSMParamsBwd,@function
        .size           _Z25selective_scan_bwd_kernelI32Selective_Scan_bwd_kernel_traitsILi32ELi16ELb0ELb0ELb1ELb0ELb0EN3c108BFloat16ENS1_7complexIfEEEEv12SSMParamsBwd,(.L_x_18968 - _Z25selective_scan_bwd_kernelI32Selective_Scan_bwd_kernel_traitsILi32ELi16ELb0ELb0ELb1ELb0ELb0EN3c108BFloat16ENS1_7complexIfEEEEv12SSMParamsBwd)
        .other          _Z25selective_scan_bwd_kernelI32Selective_Scan_bwd_kernel_traitsILi32ELi16ELb0ELb0ELb1ELb0ELb0EN3c108BFloat16ENS1_7complexIfEEEEv12SSMParamsBwd,@"STO_CUDA_ENTRY STV_DEFAULT"
_Z25selective_scan_bwd_kernelI32Selective_Scan_bwd_kernel_traitsILi32ELi16ELb0ELb0ELb1ELb0ELb0EN3c108BFloat16ENS1_7complexIfEEEEv12SSMParamsBwd:
.text._Z25selective_scan_bwd_kernelI32Selective_Scan_bwd_kernel_traitsILi32ELi16ELb0ELb0ELb1ELb0ELb0EN3c108BFloat16ENS1_7complexIfEEEEv12SSMParamsBwd:
        /* <DEDUP_REMOVED lines=103> */
[----:B------:R-:W-:Y:S01]  /*0670*/  ULEA UR14, UR11, 0xfffffe00, 0x9 ;  /* 0xfffffe000b0e7891 */ /* 0x000fe2000f8e483f */
[----:B------:R-:W-:Y:S01]  /*0680*/  ULDC.64 UR32, c[0x0][0x2f0] ;  /* 0x0000bc0000207ab9 */ /* 0x000fe20000000a00 */
[----:B------:R-:W-:-:S02]  /*0690*/  UISETP.GE.AND UP2, UPT, UR16, URZ, UPT ;  /* 0x0000003f1000728c */ /* 0x000fc4000bf46270 */
[----:B------:R-:W-:Y:S02]  /*06a0*/  USHF.R.S32.HI UR15, URZ, 0x1f, UR14 ;  /* 0x0000001f3f0f7899 */ /* 0x000fe4000801140e */
[----:B------:R-:W-:-:S03]  /*06b0*/  UIADD3 UR48, UP5, UR14, UR4, URZ ;  /* 0x000000040e307290 */ /* 0x000fc6000ffbe03f */
[----:B------:R-:W-:Y:S02]  /*06c0*/  @UP3 UIADD3 UR23, UR23, 0x1, URZ ;  /* 0x0000000117173890 */ /* 0x000fe4000fffe03f */
[----:B------:R-:W-:Y:S02]  /*06d0*/  UIADD3.X UR4, UR15, UR5, UR30, UP5, !UPT ;  /* 0x000000050f047290 */ /* 0x000fe4000affe41e */
[----:B------:R-:W-:Y:S02]  /*06e0*/  ULEA UR49, UP4, UR48, UR32, 0x1 ;  /* 0x0000002030317291 */ /* 0x000fe4000f88083f */
[----:B------:R-:W-:Y:S02]  /*06f0*/  UIMAD UR17, UR52, UR17, UR29 ;  /* 0x00000011341172a4 */ /* 0x000fe4000f8e021d */
[----:B------:R-:W-:Y:S02]  /*0700*/  UIADD3 UR46, UP3, UR14, UR12, URZ ;  /* 0x0000000c0e2e7290 */ /* 0x000fe4000ff7e03f */
[----:B------:R-:W-:-:S02]  /*0710*/  ULEA.HI.X UR48, UR48, UR33, UR4, 0x1, UP4 ;  /* 0x0000002130307291 */ /* 0x000fc4000a0f0c04 */
[----:B------:R-:W-:Y:S01]  /*0720*/  UIADD3.X UR12, UR15, UR13, UR17, UP3, !UPT ;  /* 0x0000000d0f0c7290 */ /* 0x000fe20009ffe411 */
[----:B------:R-:W-:Y:S01]  /*0730*/  ULDC.64 UR4, c[0x0][0x2f8] ;  /* 0x0000be0000047ab9 */ /* 0x000fe20000000a00 */
[----:B------:R-:W-:Y:S01]  /*0740*/  UMOV UR50, UR23 ;  /* 0x0000001700327c82 */ /* 0x000fe20008000000 */
[----:B------:R-:W-:Y:S02]  /*0750*/  ULEA UR47, UP3, UR46, UR4, 0x1 ;  /* 0x000000042e2f7291 */ /* 0x000fe4000f86083f */
[----:B------:R-:W-:Y:S02]  /*0760*/  @!UP2 UIADD3 UR50, -UR50, URZ, URZ ;  /* 0x0000003f3232a290 */ /* 0x000fe4000fffe13f */
[----:B------:R-:W-:Y:S02]  /*0770*/  UIADD3 UR14, UP2, UR14, UR8, URZ ;  /* 0x000000080e0e7290 */ /* 0x000fe4000ff5e03f */
[----:B------:R-:W-:Y:S02]  /*0780*/  ULEA.HI.X UR46, UR46, UR5, UR12, 0x1, UP3 ;  /* 0x000000052e2e7291 */ /* 0x000fe400098f0c0c */
[----:B------:R-:W-:Y:S01]  /*0790*/  @!UP1 ULOP3.LUT UR50, URZ, UR28, URZ, 0x33, !UPT ;  /* 0x0000001c3f329292 */ /* 0x000fe2000f8e333f */
[----:B------:R-:W-:Y:S01]  /*07a0*/  ULDC.64 UR4, c[0x0][0x3b8] ;  /* 0x0000ee0000047ab9 */ /* 0x000fe20000000a00 */
[----:B------:R-:W-:-:S02]  /*07b0*/  UIADD3.X UR18, UR15, UR9, UR18, UP2, !UPT ;  /* 0x000000090f127290 */ /* 0x000fc400097fe412 */
[----:B------:R-:W-:Y:S02]  /*07c0*/  ULEA UR19, UP1, UR14, UR4, 0x1 ;  /* 0x000000040e137291 */ /* 0x000fe4000f82083f */
[----:B------:R-:W-:Y:S02]  /*07d0*/  USHF.R.S32.HI UR8, URZ, 0x1f, UR50 ;  /* 0x0000001f3f087899 */ /* 0x000fe40008011432 */
        /* <DEDUP_REMOVED lines=26> */
[----:B------:R0:W-:Y:S01]  /*0980*/  STL [R1+0x8], RZ ;  /* 0x000008ff01007387 */ /* 0x0001e20000100800 */
[----:B------:R-:W-:Y:S01]  /*0990*/  UMOV UR7, URZ ;  /* 0x0000003f00077c82 */ /* 0x000fe20008000000 */
[----:B------:R-:W1:Y:S01]  /*09a0*/  S2R R120, SR_TID.X ;  /* 0x0000000000787919 */ /* 0x000e620000002100 */
[----:B------:R-:W2:Y:S01]  /*09b0*/  S2R R119, SR_LANEID ;  /* 0x0000000000777919 */ /* 0x000ea20000000000 */
[----:B------:R0:W-:Y:S02]  /*09c0*/  STL [R1+0xc], RZ ;  /* 0x00000cff01007387 */ /* 0x0001e40000100800 */
.L_x_12781:
[----:B------:R-:W-:Y:S01]  /*09d0*/  ULDC UR53, c[0x0][0x224] ;  /* 0x0000890000357ab9 */ /* 0x000fe20000000800 */
[----:B-1----:R-:W-:Y:S01]  /*09e0*/  SHF.L.U32 R0, R120, 0x4, RZ ;  /* 0x0000000478007819 */ /* 0x002fe200000006ff */
[----:B------:R-:W-:Y:S01]  /*09f0*/  UIADD3 UR15, -UR7, UR53, URZ ;  /* 0x00000035070f7290 */ /* 0x000fe2000fffe13f */
[----:B------:R-:W3:Y:S01]  /*0a00*/  LDL.LU R39, [R1+0xc] ;  /* 0x00000c0001277983 */ /* 0x000ee20000300800 */
[----:B------:R-:W-:Y:S01]  /*0a10*/  ULDC UR57, c[0x0][0x218] ;  /* 0x0000860000397ab9 */ /* 0x000fe20000000800 */
[----:B------:R-:W-:Y:S01]  /*0a20*/  LOP3.LUT R64, R0, 0xfffffe00, RZ, 0xc0, !PT ;  /* 0xfffffe0000407812 */ /* 0x000fe200078ec0ff */
[----:B------:R-:W-:Y:S01]  /*0a30*/  ULEA UR4, UR15, 0xfffffe00, 0x9 ;  /* 0xfffffe000f047891 */ /* 0x000fe2000f8e483f */
[----:B------:R-:W-:Y:S02]  /*0a40*/  MOV R2, UR49 ;  /* 0x0000003100027c02 */ /* 0x000fe40008000f00 */
[----:B------:R-:W-:Y:S01]  /*0a50*/  LOP3.LUT R0, R64, 0x1f, R120, 0xf8, !PT ;  /* 0x0000001f40007812 */ /* 0x000fe200078ef878 */
[----:B------:R-:W-:Y:S01]  /*0a60*/  UIADD3 UR57, -UR4, UR57, URZ ;  /* 0x0000003904397290 */ /* 0x000fe2000fffe13f */
[----:B------:R-:W-:-:S02]  /*0a70*/  MOV R3, UR48 ;  /* 0x0000003000037c02 */ /* 0x000fc40008000f00 */
[----:B------:R-:W-:Y:S02]  /*0a80*/  PRMT R5, RZ, 0x7610, R5 ;  /* 0x00007610ff057816 */ /* 0x000fe40000000005 */
[C---:B------:R-:W-:Y:S01]  /*0a90*/  LOP3.LUT R27, R0.reuse, 0x20, RZ, 0xfc, !PT ;  /* 0x00000020001b7812 */ /* 0x040fe200078efcff */
[C---:B------:R-:W-:Y:S01]  /*0aa0*/  IMAD.WIDE R2, R0.reuse, 0x2, R2 ;  /* 0x0000000200027825 */ /* 0x040fe200078e0202 */
[C---:B------:R-:W-:Y:S01]  /*0ab0*/  ISETP.GE.AND P0, PT, R0.reuse, UR57, PT ;  /* 0x0000003900007c0c */ /* 0x040fe2000bf06270 */
[----:B------:R-:W-:Y:S01]  /*0ac0*/  BAR.SYNC.DEFER_BLOCKING 0x0 ;  /* 0x0000000000007b1d */ /* 0x000fe20000010000 */
[C---:B------:R-:W-:Y:S02]  /*0ad0*/  LOP3.LUT R29, R0.reuse, 0x40, RZ, 0xfc, !PT ;  /* 0x00000040001d7812 */ /* 0x040fe400078efcff */
[C---:B------:R-:W-:Y:S02]  /*0ae0*/  LOP3.LUT R31, R0.reuse, 0x60, RZ, 0xfc, !PT ;  /* 0x00000060001f7812 */ /* 0x040fe400078efcff */
[----:B------:R-:W-:-:S02]  /*0af0*/  LOP3.LUT R20, R0, 0x80, RZ, 0xfc, !PT ;  /* 0x0000008000147812 */ /* 0x000fc400078efcff */
[----:B------:R-:W-:Y:S02]  /*0b00*/  LOP3.LUT R21, R0, 0xa0, RZ, 0xfc, !PT ;  /* 0x000000a000157812 */ /* 0x000fe400078efcff */
[----:B------:R-:W-:Y:S02]  /*0b10*/  ISETP.GE.AND P1, PT, R29, UR57, PT ;  /* 0x000000391d007c0c */ /* 0x000fe4000bf26270 */
[----:B------:R-:W-:Y:S02]  /*0b20*/  ISETP.GE.AND P2, PT, R31, UR57, PT ;  /* 0x000000391f007c0c */ /* 0x000fe4000bf46270 */
[----:B------:R-:W-:Y:S02]  /*0b30*/  ISETP.GE.AND P3, PT, R20, UR57, PT ;  /* 0x0000003914007c0c */ /* 0x000fe4000bf66270 */
[----:B------:R-:W-:Y:S01]  /*0b40*/  ISETP.GE.AND P4, PT, R21, UR57, PT ;  /* 0x0000003915007c0c */ /* 0x000fe2000bf86270 */
[----:B------:R-:W4:Y:S01]  /*0b50*/  @!P0 LDG.E.U16 R5, desc[UR20][R2.64] ;  /* 0x0000001402058981 */ /* 0x000f22000c1e1500 */
[----:B------:R-:W-:-:S02]  /*0b60*/  ISETP.GE.AND P0, PT, R27, UR57, PT ;  /* 0x000000391b007c0c */ /* 0x000fc4000bf06270 */
[----:B------:R-:W-:Y:S02]  /*0b70*/  PRMT R4, RZ, 0x7610, R4 ;  /* 0x00007610ff047816 */ /* 0x000fe40000000004 */
[----:B------:R-:W-:Y:S02]  /*0b80*/  PRMT R7, RZ, 0x7610, R7 ;  /* 0x00007610ff077816 */ /* 0x000fe40000000007 */
[----:B------:R-:W-:Y:S02]  /*0b90*/  PRMT R6, RZ, 0x7610, R6 ;  /* 0x00007610ff067816 */ /* 0x000fe40000000006 */
[----:B------:R-:W-:Y:S02]  /*0ba0*/  PRMT R9, RZ, 0x7610, R9 ;  /* 0x00007610ff097816 */ /* 0x000fe40000000009 */
[----:B------:R-:W-:Y:S01]  /*0bb0*/  LOP3.LUT R33, R0, 0xc0, RZ, 0xfc, !PT ;  /* 0x000000c000217812 */ /* 0x000fe200078efcff */
[----:B------:R-:W5:Y:S01]  /*0bc0*/  @!P1 LDG.E.U16 R7, desc[UR20][R2.64+0x80] ;  /* 0x0000801402079981 */ /* 0x000f62000c1e1500 */
[----:B------:R-:W-:-:S02]  /*0bd0*/  PRMT R8, RZ, 0x7610, R8 ;  /* 0x00007610ff087816 */ /* 0x000fc40000000008 */
[C---:B------:R-:W-:Y:S01]  /*0be0*/  LOP3.LUT R34, R0.reuse, 0xe0, RZ, 0xfc, !PT ;  /* 0x000000e000227812 */ /* 0x040fe200078efcff */
[----:B------:R-:W3:Y:S01]  /*0bf0*/  @!P0 LDG.E.U16 R4, desc[UR20][R2.64+0x40] ;  /* 0x0000401402048981 */ /* 0x000ee2000c1e1500 */
[C---:B------:R-:W-:Y:S02]  /*0c00*/  LOP3.LUT R35, R0.reuse, 0x100, RZ, 0xfc, !PT ;  /* 0x0000010000237812 */ /* 0x040fe400078efcff */
[C---:B------:R-:W-:Y:S01]  /*0c10*/  LOP3.LUT R22, R0.reuse, 0x120, RZ, 0xfc, !PT ;  /* 0x0000012000167812 */ /* 0x040fe200078efcff */
        /* <DEDUP_REMOVED lines=14> */
[C---:B------:R-:W-:Y:S02]  /*0d00*/  LOP3.LUT R36, R0.reuse, 0x160, RZ, 0xfc, !PT ;  /* 0x0000016000247812 */ /* 0x040fe400078efcff */
[----:B------:R-:W-:Y:S01]  /*0d10*/  PRMT R15, RZ, 0x7610, R15 ;  /* 0x00007610ff0f7816 */ /* 0x000fe2000000000f */
        /* <DEDUP_REMOVED lines=10> */
[----:B------:R-:W-:Y:S02]  /*0dc0*/  ISETP.GE.AND P2, PT, R38, UR57, PT ;  /* 0x0000003926007c0c */ /* 0x000fe4000bf46270 */
[----:B------:R-:W-:Y:S02]  /*0dd0*/  ISETP.GE.AND P3, PT, R24, UR57, PT ;  /* 0x0000003918007c0c */ /* 0x000fe4000bf66270 */
[----:B------:R-:W-:-:S02]  /*0de0*/  ISETP.GE.AND P4, PT, R25, UR57, PT ;  /* 0x0000003919007c0c */ /* 0x000fc4000bf86270 */
[----:B------:R-:W-:Y:S02]  /*0df0*/  PRMT R14, RZ, 0x7610, R14 ;  /* 0x00007610ff0e7816 */ /* 0x000fe4000000000e */
        /* <DEDUP_REMOVED lines=8> */
[----:B------:R1:W5:Y:S01]  /*0e80*/  @!P4 LDG.E.U16 R18, desc[UR20][R2.64+0x3c0] ;  /* 0x0003c0140212c981 */ /* 0x000362000c1e1500 */
[----:B0-----:R-:W0:Y:S01]  /*0e90*/  S2UR UR4, SR_CgaCtaId ;  /* 0x00000000000479c3 */ /* 0x001e220000008800 */
[----:B------:R-:W-:Y:S01]  /*0ea0*/  UMOV UR54, 0x400 ;  /* 0x0000040000367882 */ /* 0x000fe20000000000 */
[----:B--2---:R-:W-:-:S02]  /*0eb0*/  IADD3 R26, R119, 0x20, RZ ;  /* 0x00000020771a7810 */ /* 0x004fc40007ffe0ff */
[CC--:B------:R-:W-:Y:S02]  /*0ec0*/  LEA.HI.SX32 R118, R119.reuse, R119.reuse, 0x1b ;  /* 0x0000007777767211 */ /* 0x0c0fe400078fdaff */
[C---:B-1----:R-:W-:Y:S02]  /*0ed0*/  IADD3 R2, R119.reuse, 0xa0, RZ ;  /* 0x000000a077027810 */ /* 0x042fe40007ffe0ff */
[C---:B------:R-:W-:Y:S02]  /*0ee0*/  IADD3 R28, R119.reuse, 0x40, RZ ;  /* 0x00000040771c7810 */ /* 0x040fe40007ffe0ff */
[-C--:B------:R-:W-:Y:S02]  /*0ef0*/  LEA.HI.SX32 R2, R2, R119.reuse, 0x1b ;  /* 0x0000007702027211 */ /* 0x080fe400078fdaff */
[----:B------:R-:W-:Y:S02]  /*0f00*/  IADD3 R30, R119, 0x60, RZ ;  /* 0x00000060771e7810 */ /* 0x000fe40007ffe0ff */
[----:B------:R-:W-:-:S02]  /*0f10*/  LEA.HI.SX32 R26, R26, R119, 0x1b ;  /* 0x000000771a1a7211 */ /* 0x000fc400078fdaff */
[----:B------:R-:W-:Y:S01]  /*0f20*/  IADD3 R32, R119, 0x80, RZ ;  /* 0x0000008077207810 */ /* 0x000fe20007ffe0ff */
[----:B0-----:R-:W-:Y:S01]  /*0f30*/  ULEA UR54, UR4, UR54, 0x18 ;  /* 0x0000003604367291 */ /* 0x001fe2000f8ec03f */
[-C--:B------:R-:W-:Y:S02]  /*0f40*/  LEA.HI.SX32 R28, R28, R119.reuse, 0x1b ;  /* 0x000000771c1c7211 */ /* 0x080fe400078fdaff */
[----:B------:R-:W-:-:S03]  /*0f50*/  LEA.HI.SX32 R30, R30, R119, 0x1b ;  /* 0x000000771e1e7211 */ /* 0x000fc600078fdaff */
[----:B------:R-:W-:Y:S02]  /*0f60*/  LEA R118, R118, UR54, 0x1 ;  /* 0x0000003676767c11 */ /* 0x000fe4000f8e08ff */
[----:B------:R-:W-:Y:S02]  /*0f70*/  LEA R113, R2, UR54, 0x1 ;  /* 0x0000003602717c11 */ /* 0x000fe4000f8e08ff */
[----:B------:R-:W-:Y:S02]  /*0f80*/  LEA R117, R26, UR54, 0x1 ;  /* 0x000000361a757c11 */ /* 0x000fe4000f8e08ff */
[----:B------:R-:W-:Y:S02]  /*0f90*/  IADD3 R2, R119, 0xc0, RZ ;  /* 0x000000c077027810 */ /* 0x000fe40007ffe0ff */
[----:B------:R-:W-:Y:S02]  /*0fa0*/  LEA.HI.SX32 R32, R32, R119, 0x1b ;  /* 0x0000007720207211 */ /* 0x000fe400078fdaff */
[----:B------:R-:W-:-:S02]  /*0fb0*/  LEA R116, R28, UR54, 0x1 ;  /* 0x000000361c747c11 */ /* 0x000fc4000f8e08ff */
[----:B------:R-:W-:Y:S02]  /*0fc0*/  LEA R115, R30, UR54, 0x1 ;  /* 0x000000361e737c11 */ /* 0x000fe4000f8e08ff */
[C---:B------:R-:W-:Y:S02]  /*0fd0*/  IADD3 R26, R119.reuse, 0xe0, RZ ;  /* 0x000000e0771a7810 */ /* 0x040fe40007ffe0ff */
[----:B------:R-:W-:Y:S02]  /*0fe0*/  LEA.HI.SX32 R2, R2, R119, 0x1b ;  /* 0x0000007702027211 */ /* 0x000fe400078fdaff */
[----:B------:R-:W-:Y:S02]  /*0ff0*/  LEA R114, R32, UR54, 0x1 ;  /* 0x0000003620727c11 */ /* 0x000fe4000f8e08ff */
[C---:B------:R-:W-:Y:S02]  /*1000*/  IADD3 R28, R119.reuse, 0x100, RZ ;  /* 0x00000100771c7810 */ /* 0x040fe40007ffe0ff */
[----:B------:R-:W-:-:S02]  /*1010*/  IADD3 R30, R119, 0x120, RZ ;  /* 0x00000120771e7810 */ /* 0x000fc40007ffe0ff */
[C---:B------:R-:W-:Y:S02]  /*1020*/  IADD3 R32, R119.reuse, 0x140, RZ ;  /* 0x0000014077207810 */ /* 0x040fe40007ffe0ff */
[-C--:B------:R-:W-:Y:S02]  /*1030*/  LEA.HI.SX32 R26, R26, R119.reuse, 0x1b ;  /* 0x000000771a1a7211 */ /* 0x080fe400078fdaff */
[----:B------:R-:W-:Y:S02]  /*1040*/  LEA R112, R2, UR54, 0x1 ;  /* 0x0000003602707c11 */ /* 0x000fe4000f8e08ff */
[----:B------:R-:W-:Y:S02]  /*1050*/  IADD3 R2, R119, 0x160, RZ ;  /* 0x0000016077027810 */ /* 0x000fe40007ffe0ff */
[-C--:B------:R-:W-:Y:S02]  /*1060*/  LEA.HI.SX32 R28, R28, R119.reuse, 0x1b ;  /* 0x000000771c1c7211 */ /* 0x080fe400078fdaff */
[----:B------:R-:W-:-:S02]  /*1070*/  LEA.HI.SX32 R30, R30, R119, 0x1b ;  /* 0x000000771e1e7211 */ /* 0x000fc400078fdaff */
[-C--:B------:R-:W-:Y:S02]  /*1080*/  LEA.HI.SX32 R32, R32, R119.reuse, 0x1b ;  /* 0x0000007720207211 */ /* 0x080fe400078fdaff */
[----:B------:R-:W-:Y:S02]  /*1090*/  LEA R111, R26, UR54, 0x1 ;  /* 0x000000361a6f7c11 */ /* 0x000fe4000f8e08ff */
[----:B------:R-:W-:Y:S02]  /*10a0*/  IADD3 R26, R119, 0x1e0, RZ ;  /* 0x000001e0771a7810 */ /* 0x000fe40007ffe0ff */
[----:B------:R-:W-:Y:S02]  /*10b0*/  LEA.HI.SX32 R2, R2, R119, 0x1b ;  /* 0x0000007702027211 */ /* 0x000fe400078fdaff */
[----:B------:R-:W-:Y:S02]  /*10c0*/  LEA R110, R28, UR54, 0x1 ;  /* 0x000000361c6e7c11 */ /* 0x000fe4000f8e08ff */
[----:B------:R-:W-:-:S02]  /*10d0*/  LEA R109, R30, UR54, 0x1 ;  /* 0x000000361e6d7c11 */ /* 0x000fc4000f8e08ff */
[----:B------:R-:W-:Y:S02]  /*10e0*/  LEA R108, R32, UR54, 0x1 ;  /* 0x00000036206c7c11 */ /* 0x000fe4000f8e08ff */
[----:B------:R-:W-:Y:S02]  /*10f0*/  LEA R107, R2, UR54, 0x1 ;  /* 0x00000036026b7c11 */ /* 0x000fe4000f8e08ff */
[----:B------:R-:W-:-:S04]  /*1100*/  LEA.HI.SX32 R26, R26, R119, 0x1b ;  /* 0x000000771a1a7211 */ /* 0x000fc800078fdaff */
[----:B------:R-:W-:Y:S02]  /*1110*/  LEA R103, R26, UR54, 0x1 ;  /* 0x000000361a677c11 */ /* 0x000fe4000f8e08ff */
[C---:B------:R-:W-:Y:S02]  /*1120*/  ISETP.GE.AND P2, PT, R0.reuse, UR57, PT ;  /* 0x0000003900007c0c */ /* 0x040fe4000bf46270 */
[----:B------:R-:W-:Y:S02]  /*1130*/  ISETP.GE.AND P1, PT, R27, UR57, PT ;  /* 0x000000391b007c0c */ /* 0x000fe4000bf26270 */
[----:B------:R-:W-:Y:S02]  /*1140*/  MOV R2, UR47 ;  /* 0x0000002f00027c02 */ /* 0x000fe40008000f00 */
[----:B------:R-:W-:Y:S02]  /*1150*/  MOV R3, UR46 ;  /* 0x0000002e00037c02 */ /* 0x000fe40008000f00 */
[----:B------:R-:W-:Y:S01]  /*1160*/  ISETP.GE.AND P0, PT, R29, UR57, PT ;  /* 0x000000391d007c0c */ /* 0x000fe2000bf06270 */
[----:B------:R-:W-:Y:S01]  /*1170*/  IMAD.WIDE R2, R0, 0x2, R2 ;  /* 0x0000000200027825 */ /* 0x000fe200078e0202 */
[----:B------:R-:W-:-:S02]  /*1180*/  ISETP.GE.AND P4, PT, R31, UR57, PT ;  /* 0x000000391f007c0c */ /* 0x000fc4000bf86270 */
[----:B------:R-:W-:Y:S02]  /*1190*/  ISETP.GE.AND P6, PT, R20, UR57, PT ;  /* 0x0000003914007c0c */ /* 0x000fe4000bfc6270 */
[----:B------:R-:W-:Y:S02]  /*11a0*/  ISETP.GE.AND P5, PT, R21, UR57, PT ;  /* 0x0000003915007c0c */ /* 0x000fe4000bfa6270 */
[----:B------:R-:W-:Y:S01]  /*11b0*/  ISETP.GE.AND P3, PT, R33, UR57, PT ;  /* 0x0000003921007c0c */ /* 0x000fe2000bf66270 */
[----:B----4-:R-:W-:Y:S04]  /*11c0*/  STS.U16 [R118], R5 ;  /* 0x0000000576007388 */ /* 0x010fe80000000400 */
[----:B---3--:R0:W-:Y:S04]  /*11d0*/  STS.U16 [R117+0x40], R4 ;  /* 0x0000400475007388 */ /* 0x0081e80000000400 */
[----:B-----5:R-:W-:Y:S01]  /*11e0*/  STS.U16 [R116+0x80], R7 ;  /* 0x0000800774007388 */ /* 0x020fe20000000400 */
[----:B0-----:R-:W-:-:S03]  /*11f0*/  IADD3 R4, R119, 0x180, RZ ;  /* 0x0000018077047810 */ /* 0x001fc60007ffe0ff */
[----:B------:R0:W-:Y:S01]  /*1200*/  STS.U16 [R115+0xc0], R6 ;  /* 0x0000c00673007388 */ /* 0x0001e20000000400 */
[----:B------:R-:W-:-:S03]  /*1210*/  LEA.HI.SX32 R4, R4, R119, 0x1b ;  /* 0x0000007704047211 */ /* 0x000fc600078fdaff */
[----:B------:R-:W-:Y:S04]  /*1220*/  STS.U16 [R114+0x100], R9 ;  /* 0x0001000972007388 */ /* 0x000fe80000000400 */
[----:B------:R1:W-:Y:S01]  /*1230*/  STS.U16 [R113+0x140], R8 ;  /* 0x0001400871007388 */ /* 0x0003e20000000400 */
[C---:B0-----:R-:W-:Y:S02]  /*1240*/  IADD3 R6, R119.reuse, 0x1a0, RZ ;  /* 0x000001a077067810 */ /* 0x041fe40007ffe0ff */
[----:B------:R-:W-:Y:S02]  /*1250*/  LEA R106, R4, UR54, 0x1 ;  /* 0x00000036046a7c11 */ /* 0x000fe4000f8e08ff */
[----:B------:R-:W-:Y:S02]  /*1260*/  LEA.HI.SX32 R6, R6, R119, 0x1b ;  /* 0x0000007706067211 */ /* 0x000fe400078fdaff */
[----:B-1----:R-:W-:-:S02]  /*1270*/  IADD3 R8, R119, 0x1c0, RZ ;  /* 0x000001c077087810 */ /* 0x002fc40007ffe0ff */
[----:B------:R-:W-:Y:S01]  /*1280*/  SHF.L.U32 R4, R119, 0x4, RZ ;  /* 0x0000000477047819 */ /* 0x000fe200000006ff */
[----:B------:R-:W-:Y:S01]  /*1290*/  STS.U16 [R112+0x180], R11 ;  /* 0x0001800b70007388 */ /* 0x000fe20000000400 */
[----:B------:R-:W-:Y:S02]  /*12a0*/  LEA.HI.SX32 R8, R8, R119, 0x1b ;  /* 0x0000007708087211 */ /* 0x000fe400078fdaff */
[----:B------:R-:W-:Y:S01]  /*12b0*/  LEA R105, R6, UR54, 0x1 ;  /* 0x0000003606697c11 */ /* 0x000fe2000f8e08ff */
[----:B------:R0:W-:Y:S01]  /*12c0*/  STS.U16 [R111+0x1c0], R10 ;  /* 0x0001c00a6f007388 */ /* 0x0001e20000000400 */
[----:B------:R-:W-:Y:S02]  /*12d0*/  LEA.HI.SX32 R102, R4, R4, 0x1b ;  /* 0x0000000404667211 */ /* 0x000fe400078fdaff */
[----:B------:R-:W-:Y:S01]  /*12e0*/  LEA R104, R8, UR54, 0x1 ;  /* 0x0000003608687c11 */ /* 0x000fe2000f8e08ff */
        /* <DEDUP_REMOVED lines=28> */
[----:B------:R-:W-:-:S02]  /*14b0*/  PRMT R6, RZ, 0x7610, R6 ;  /* 0x00007610ff067816 */ /* 0x000fc40000000006 */
[----:B------:R-:W-:Y:S02]  /*14c0*/  PRMT R7, RZ, 0x7610, R7 ;  /* 0x00007610ff077816 */ /* 0x000fe40000000007 */
[----:B------:R-:W-:Y:S02]  /*14d0*/  PRMT R8, RZ, 0x7610, R8 ;  /* 0x00007610ff087816 */ /* 0x000fe40000000008 */
[----:B------:R-:W-:Y:S02]  /*14e0*/  PRMT R9, RZ, 0x7610, R9 ;  /* 0x00007610ff097816 */ /* 0x000fe40000000009 */
[----:B0-----:R-:W-:Y:S02]  /*14f0*/  PRMT R10, RZ, 0x7610, R10 ;  /* 0x00007610ff0a7816 */ /* 0x001fe4000000000a */
[----:B------:R-:W-:Y:S02]  /*1500*/  PRMT R11, RZ, 0x7610, R11 ;  /* 0x00007610ff0b7816 */ /* 0x000fe4000000000b */
[----:B-1----:R-:W-:-:S02]  /*1510*/  PRMT R12, RZ, 0x7610, R12 ;  /* 0x00007610ff0c7816 */ /* 0x002fc4000000000c */
[----:B------:R-:W-:Y:S01]  /*1520*/  PRMT R13, RZ, 0x7610, R13 ;  /* 0x00007610ff0d7816 */ /* 0x000fe2000000000d */
        /* <DEDUP_REMOVED lines=18> */
[----:B--2---:R-:W-:Y:S02]  /*1650*/  PRMT R14, RZ, 0x7610, R14 ;  /* 0x00007610ff0e7816 */ /* 0x004fe4000000000e */
[----:B------:R-:W-:Y:S02]  /*1660*/  PRMT R15, RZ, 0x7610, R15 ;  /* 0x00007610ff0f7816 */ /* 0x000fe4000000000f */
[----:B------:R-:W-:Y:S02]  /*1670*/  PRMT R4, RZ, 0x7610, R4 ;  /* 0x00007610ff047816 */ /* 0x000fe40000000004 */
[----:B---3--:R-:W-:Y:S01]  /*1680*/  PRMT R17, RZ, 0x7610, R17 ;  /* 0x00007610ff117816 */ /* 0x008fe20000000011 */
[----:B------:R-:W2:Y:S01]  /*1690*/  @!P0 LDG.E.U16 R14, desc[UR20][R2.64+0x240] ;  /* 0x00024014020e8981 */ /* 0x000ea2000c1e1500 */
[----:B----4-:R-:W-:-:S02]  /*16a0*/  PRMT R16, RZ, 0x7610, R16 ;  /* 0x00007610ff107816 */ /* 0x010fc40000000010 */
[----:B-----5:R-:W-:Y:S01]  /*16b0*/  PRMT R19, RZ, 0x7610, R19 ;  /* 0x00007610ff137816 */ /* 0x020fe20000000013 */
[----:B------:R-:W3:Y:S01]  /*16c0*/  @!P4 LDG.E.U16 R15, desc[UR20][R2.64+0x280] ;  /* 0x00028014020fc981 */ /* 0x000ee2000c1e1500 */
[----:B------:R-:W-:-:S03]  /*16d0*/  PRMT R18, RZ, 0x7610, R18 ;  /* 0x00007610ff127816 */ /* 0x000fc60000000012 */
[----:B------:R-:W4:Y:S04]  /*16e0*/  @!P6 LDG.E.U16 R4, desc[UR20][R2.64+0x2c0] ;  /* 0x0002c0140204e981 */ /* 0x000f28000c1e1500 */
[----:B------:R-:W5:Y:S04]  /*16f0*/  @!P5 LDG.E.U16 R17, desc[UR20][R2.64+0x300] ;  /* 0x000300140211d981 */ /* 0x000f68000c1e1500 */
[----:B------:R-:W5:Y:S04]  /*1700*/  @!P3 LDG.E.U16 R16, desc[UR20][R2.64+0x340] ;  /* 0x000340140210b981 */ /* 0x000f68000c1e1500 */
[----:B------:R-:W5:Y:S04]  /*1710*/  @!P2 LDG.E.U16 R19, desc[UR20][R2.64+0x380] ;  /* 0x000380140213a981 */ /* 0x000f68000c1e1500 */
[----:B------:R0:W5:Y:S01]  /*1720*/  @!P1 LDG.E.U16 R18, desc[UR20][R2.64+0x3c0] ;  /* 0x0003c01402129981 */ /* 0x000162000c1e1500 */
[----:B------:R-:W-:-:S02]  /*1730*/  ISETP.GE.AND P2, PT, R27, UR57, PT ;  /* 0x000000391b007c0c */ /* 0x000fc4000bf46270 */
[----:B------:R-:W-:Y:S02]  /*1740*/  ISETP.GE.AND P1, PT, R20, UR57, PT ;  /* 0x0000003914007c0c */ /* 0x000fe4000bf26270 */
[----:B------:R-:W-:Y:S02]  /*1750*/  ISETP.GE.AND P4, PT, R29, UR57, PT ;  /* 0x000000391d007c0c */ /* 0x000fe4000bf86270 */
[----:B------:R-:W-:Y:S02]  /*1760*/  ISETP.GE.AND P0, PT, R31, UR57, PT ;  /* 0x000000391f007c0c */ /* 0x000fe4000bf06270 */
[----:B0-----:R-:W-:Y:S02]  /*1770*/  MOV R2, UR19 ;  /* 0x0000001300027c02 */ /* 0x001fe40008000f00 */
[----:B------:R-:W-:Y:S02]  /*1780*/  MOV R3, UR18 ;  /* 0x0000001200037c02 */ /* 0x000fe40008000f00 */
[----:B------:R-:W-:-:S02]  /*1790*/  PRMT R20, RZ, 0x7610, R20 ;  /* 0x00007610ff147816 */ /* 0x000fc40000000014 */
[----:B------:R-:W-:Y:S01]  /*17a0*/  PRMT R29, RZ, 0x7610, R29 ;  /* 0x00007610ff1d7816 */ /* 0x000fe2000000001d */
[----:B------:R-:W-:Y:S01]  /*17b0*/  IMAD.WIDE R2, R0, 0x2, R2 ;  /* 0x0000000200027825 */ /* 0x000fe200078e0202 */
[----:B------:R-:W-:Y:S02]  /*17c0*/  PRMT R27, RZ, 0x7610, R27 ;  /* 0x00007610ff1b7816 */ /* 0x000fe4000000001b */
[----:B------:R-:W-:Y:S02]  /*17d0*/  ISETP.GE.AND P6, PT, R21, UR57, PT ;  /* 0x0000003915007c0c */ /* 0x000fe4000bfc6270 */
[----:B------:R-:W-:Y:S02]  /*17e0*/  PRMT R26, RZ, 0x7610, R26 ;  /* 0x00007610ff1a7816 */ /* 0x000fe4000000001a */
[----:B------:R-:W-:Y:S02]  /*17f0*/  ISETP.GE.AND P5, PT, R33, UR57, PT ;  /* 0x0000003921007c0c */ /* 0x000fe4000bfa6270 */
[----:B------:R-:W-:-:S02]  /*1800*/  ISETP.GE.AND P3, PT, R34, UR57, PT ;  /* 0x0000003922007c0c */ /* 0x000fc4000bf66270 */
[----:B------:R-:W-:Y:S02]  /*1810*/  PRMT R28, RZ, 0x7610, R28 ;  /* 0x00007610ff1c7816 */ /* 0x000fe4000000001c */
[----:B------:R-:W-:Y:S02]  /*1820*/  PRMT R31, RZ, 0x7610, R31 ;  /* 0x00007610ff1f7816 */ /* 0x000fe4000000001f */
[----:B------:R-:W-:Y:S02]  /*1830*/  PRMT R21, RZ, 0x7610, R21 ;  /* 0x00007610ff157816 */ /* 0x000fe40000000015 */
[----:B------:R-:W-:Y:S02]  /*1840*/  PRMT R30, RZ, 0x7610, R30 ;  /* 0x00007610ff1e7816 */ /* 0x000fe4000000001e */
[----:B------:R-:W-:Y:S02]  /*1850*/  PRMT R33, RZ, 0x7610, R33 ;  /* 0x00007610ff217816 */ /* 0x000fe40000000021 */
[----:B------:R-:W-:-:S02]  /*1860*/  PRMT R32, RZ, 0x7610, R32 ;  /* 0x00007610ff207816 */ /* 0x000fc40000000020 */
[----:B------:R-:W-:Y:S01]  /*1870*/  PRMT R34, RZ, 0x7610, R34 ;  /* 0x00007610ff227816 */ /* 0x000fe20000000022 */
        /* <DEDUP_REMOVED lines=11> */
[----:B----4-:R-:W-:Y:S04]  /*1930*/  STS.U16 [R107+0x2c0], R4 ;  /* 0x0002c0046b007388 */ /* 0x010fe80000000400 */
[----:B-----5:R-:W-:Y:S04]  /*1940*/  STS.U16 [R106+0x300], R17 ;  /* 0x000300116a007388 */ /* 0x020fe80000000400 */
        /* <DEDUP_REMOVED lines=26> */
[----:B------:R-:W-:Y:S02]  /*1af0*/  ISETP.GE.AND P4, PT, R22, UR57, PT ;  /* 0x0000003916007c0c */ /* 0x000fe4000bf86270 */
[----:B------:R-:W-:Y:S01]  /*1b00*/  PRMT R22, RZ, 0x7610, R22 ;  /* 0x00007610ff167816 */ /* 0x000fe20000000016 */
[----:B------:R-:W5:Y:S01]  /*1b10*/  @!P0 LDG.E.U16 R26, desc[UR20][R2.64+0xc0] ;  /* 0x0000c014021a8981 */ /* 0x000f62000c1e1500 */
[----:B------:R-:W-:Y:S02]  /*1b20*/  ISETP.GE.AND P0, PT, R23, UR57, PT ;  /* 0x0000003917007c0c */ /* 0x000fe4000bf06270 */
[----:B------:R-:W-:Y:S01]  /*1b30*/  PRMT R23, RZ, 0x7610, R23 ;  /* 0x00007610ff177816 */ /* 0x000fe20000000017 */
        /* <DEDUP_REMOVED lines=9> */
[----:B------:R-:W-:Y:S02]  /*1bd0*/  ISETP.GE.AND P1, PT, R25, UR57, PT ;  /* 0x0000003919007c0c */ /* 0x000fe4000bf26270 */
[----:B------:R-:W-:Y:S01]  /*1be0*/  PRMT R25, RZ, 0x7610, R25 ;  /* 0x00007610ff197816 */ /* 0x000fe20000000019 */
[----:B------:R-:W3:Y:S01]  /*1bf0*/  @!P4 LDG.E.U16 R30, desc[UR20][R2.64+0x240] ;  /* 0x00024014021ec981 */ /* 0x000ee2000c1e1500 */
[----:B------:R-:W-:Y:S02]  /*1c00*/  PRMT R24, RZ, 0x7610, R24 ;  /* 0x00007610ff187816 */ /* 0x000fe40000000018 */
[----:B------:R-:W-:Y:S01]  /*1c10*/  PRMT R35, RZ, 0x7610, R35 ;  /* 0x00007610ff237816 */ /* 0x000fe20000000023 */
[----:B------:R-:W3:Y:S04]  /*1c20*/  @!P5 LDG.E.U16 R33, desc[UR20][R2.64+0x300] ;  /* 0x000300140221d981 */ /* 0x000ee8000c1e1500 */
[----:B------:R-:W3:Y:S04]  /*1c30*/  @!P0 LDG.E.U16 R25, desc[UR20][R2.64+0x280] ;  /* 0x0002801402198981 */ /* 0x000ee8000c1e1500 */
[----:B------:R-:W3:Y:S04]  /*1c40*/  @!P6 LDG.E.U16 R24, desc[UR20][R2.64+0x2c0] ;  /* 0x0002c0140218e981 */ /* 0x000ee8000c1e1500 */
[----:B------:R-:W3:Y:S04]  /*1c50*/  @!P3 LDG.E.U16 R32, desc[UR20][R2.64+0x340] ;  /* 0x000340140220b981 */ /* 0x000ee8000c1e1500 */
[----:B------:R-:W3:Y:S04]  /*1c60*/  @!P2 LDG.E.U16 R35, desc[UR20][R2.64+0x380] ;  /* 0x000380140223a981 */ /* 0x000ee8000c1e1500 */
[----:B------:R0:W3:Y:S02]  /*1c70*/  @!P1 LDG.E.U16 R34, desc[UR20][R2.64+0x3c0] ;  /* 0x0003c01402229981 */ /* 0x0000e4000c1e1500 */
[----:B0-----:R-:W-:-:S02]  /*1c80*/  SHF.L.U32 R2, R40, 0x10, RZ ;  /* 0x0000001028027819 */ /* 0x001fc400000006ff */
[----:B------:R-:W-:Y:S01]  /*1c90*/  STL [R1], R40 ;  /* 0x0000002801007387 */ /* 0x000fe20000100800 */
        /* <DEDUP_REMOVED lines=9> */
[----:B------:R0:W-:Y:S04]  /*1d30*/  STS.U16 [R117+0x40], R20 ;  /* 0x0000401475007388 */ /* 0x0001e80000000400 */
[----:B----4-:R-:W-:Y:S04]  /*1d40*/  STS.U16 [R116+0x80], R27 ;  /* 0x0000801b74007388 */ /* 0x010fe80000000400 */
[----:B-----5:R-:W-:Y:S04]  /*1d50*/  STS.U16 [R115+0xc0], R26 ;  /* 0x0000c01a73007388 */ /* 0x020fe80000000400 */
[----:B---3--:R-:W-:Y:S04]  /*1d60*/  STS.U16 [R114+0x100], R29 ;  /* 0x0001001d72007388 */ /* 0x008fe80000000400 */
        /* <DEDUP_REMOVED lines=105> */
[----:B------:R-:W-:Y:S01]  /*2400*/  HFMA2.MMA R71, -RZ, RZ, 0, 0 ;  /* 0x00000000ff477435 */ /* 0x000fe200000001ff */
        /* <DEDUP_REMOVED lines=51> */
.L_x_12776:
[----:B--2---:R-:W2:Y:S01]  /*2740*/  LDL R0, [R1+0x4] ;  /* 0x0000040001007983 */ /* 0x004ea20000100800 */
[----:B------:R-:W-:Y:S01]  /*2750*/  USHF.R.S32.HI UR57, URZ, 0x1f, UR6 ;  /* 0x0000001f3f397899 */ /* 0x000fe20008011406 */
[----:B------:R-:W-:Y:S01]  /*2760*/  UMOV UR44, UR28 ;  /* 0x0000001c002c7c82 */ /* 0x000fe20008000000 */
[----:B------:R-:W-:Y:S02]  /*2770*/  UMOV UR45, UR13 ;  /* 0x0000000d002d7c82 */ /* 0x000fe40008000000 */
[----:B------:R-:W-:Y:S01]  /*2780*/  UIMAD UR54, UR57, UR40, URZ ;  /* 0x00000028393672a4 */ /* 0x000fe2000f8e023f */
[----:B------:R-:W3:Y:S01]  /*2790*/  LDL R140, [R1] ;  /* 0x00000000018c7983 */ /* 0x000ee20000100800 */
[----:B------:R-:W-:Y:S02]  /*27a0*/  UIMAD.WIDE.U32 UR44, UR6, UR40, UR44 ;  /* 0x00000028062c72a5 */ /* 0x000fe4000f8e002c */
[----:B------:R-:W-:Y:S02]  /*27b0*/  UIMAD UR54, UR6, UR41, UR54 ;  /* 0x00000029063672a4 */ /* 0x000fe4000f8e0236 */
[----:B------:R-:W-:-:S02]  /*27c0*/  ULEA UR55, UP0, UR44, UR42, 0x3 ;  /* 0x0000002a2c377291 */ /* 0x000fc4000f80183f */
[----:B------:R-:W-:-:S04]  /*27d0*/  UIADD3 UR45, UR45, UR54, URZ ;  /* 0x000000362d2d7290 */ /* 0x000fc8000fffe03f */
[----:B------:R-:W-:Y:S01]  /*27e0*/  ULEA.HI.X UR44, UR44, UR43, UR45, 0x3, UP0 ;  /* 0x0000002b2c2c7291 */ /* 0x000fe200080f1c2d */
[----:B------:R-:W-:-:S05]  /*27f0*/  MOV R2, UR55 ;  /* 0x0000003700027c02 */ /* 0x000fca0008000f00 */
[----:B------:R-:W-:Y:S01]  /*2800*/  MOV R3, UR44 ;  /* 0x0000002c00037c02 */ /* 0x000fe20008000f00 */
[----:B------:R-:W-:-:S05]  /*2810*/  ULDC.64 UR44, c[0x0][0x270] ;  /* 0x00009c00002c7ab9 */ /* 0x000fca0000000a00 */
[----:B------:R-:W4:Y:S01]  /*2820*/  LDG.E.64 R2, desc[UR20][R2.64] ;  /* 0x0000001402027981 */ /* 0x000f22000c1e1b00 */
[----:B------:R-:W-:Y:S02]  /*2830*/  UIMAD UR54, UR57, UR44, URZ ;  /* 0x0000002c393672a4 */ /* 0x000fe4000f8e023f */
[----:B------:R-:W-:Y:S02]  /*2840*/  MOV R9, UR44 ;  /* 0x0000002c00097c02 */ /* 0x000fe40008000f00 */
[----:B------:R-:W-:Y:S01]  /*2850*/  UIMAD UR45, UR6, UR45, UR54 ;  /* 0x0000002d062d72a4 */ /* 0x000fe2000f8e0236 */
        /* <DEDUP_REMOVED lines=28> */
[----:B--2---:R-:W-:Y:S02]  /*2a20*/  ISETP.NE.AND P6, PT, R0, RZ, PT ;  /* 0x000000ff0000720c */ /* 0x004fe40003fc5270 */
[----:B------:R-:W-:-:S04]  /*2a30*/  SHF.L.U32 R0, R120, 0x4, RZ ;  /* 0x0000000478007819 */ /* 0x000fc800000006ff */
[----:B------:R-:W-:-:S04]  /*2a40*/  LOP3.LUT R0, R0, 0xfffffe00, RZ, 0xc0, !PT ;  /* 0xfffffe0000007812 */ /* 0x000fc800078ec0ff */
[----:B------:R-:W-:-:S04]  /*2a50*/  LOP3.LUT R6, R0, 0x1f, R120, 0xf8, !PT ;  /* 0x0000001f00067812 */ /* 0x000fc800078ef878 */
[----:B------:R-:W-:-:S04]  /*2a60*/  IADD3 R6, R0, R6, RZ ;  /* 0x0000000600067210 */ /* 0x000fc80007ffe0ff */
[----:B------:R-:W-:Y:S02]  /*2a70*/  IADD3 R0, R6, 0x20, RZ ;  /* 0x0000002006007810 */ /* 0x000fe40007ffe0ff */
[--C-:B------:R-:W-:Y:S02]  /*2a80*/  SHF.R.S32.HI R7, RZ, 0x1f, R6.reuse ;  /* 0x0000001fff077819 */ /* 0x100fe40000011406 */
[----:B------:R-:W-:Y:S02]  /*2a90*/  ISETP.GE.AND P1, PT, R0, UR14, PT ;  /* 0x0000000e00007c0c */ /* 0x000fe4000bf26270 */
[C---:B------:R-:W-:Y:S01]  /*2aa0*/  IADD3 R0, R6.reuse, 0x40, RZ ;  /* 0x0000004006007810 */ /* 0x040fe20007ffe0ff */
[----:B------:R-:W-:Y:S01]  /*2ab0*/  IMAD.WIDE.U32 R8, R9, UR6, R6 ;  /* 0x0000000609087c25 */ /* 0x000fe2000f8e0006 */
[----:B------:R-:W-:Y:S02]  /*2ac0*/  IADD3 R4, R6, 0x60, RZ ;  /* 0x0000006006047810 */ /* 0x000fe40007ffe0ff */
[----:B------:R-:W-:-:S02]  /*2ad0*/  ISETP.GE.AND P2, PT, R0, UR14, PT ;  /* 0x0000000e00007c0c */ /* 0x000fc4000bf46270 */
[----:B------:R-:W-:Y:S02]  /*2ae0*/  IADD3 R0, R6, 0x80, RZ ;  /* 0x0000008006007810 */ /* 0x000fe40007ffe0ff */
[----:B------:R-:W-:Y:S02]  /*2af0*/  ISETP.GE.AND P3, PT, R4, UR14, PT ;  /* 0x0000000e04007c0c */ /* 0x000fe4000bf66270 */
[----:B------:R-:W-:Y:S02]  /*2b00*/  IADD3 R5, R9, UR45, RZ ;  /* 0x0000002d09057c10 */ /* 0x000fe4000fffe0ff */
[----:B------:R-:W-:Y:S02]  /*2b10*/  LEA R4, P0, R8, UR17, 0x1 ;  /* 0x0000001108047c11 */ /* 0x000fe4000f8008ff */
[----:B------:R-:W-:Y:S02]  /*2b20*/  ISETP.GE.AND P4, PT, R0, UR14, PT ;  /* 0x0000000e00007c0c */ /* 0x000fe4000bf86270 */
[----:B------:R-:W-:-:S02]  /*2b30*/  IADD3 R0, R6, 0xc0, RZ ;  /* 0x000000c006007810 */ /* 0x000fc40007ffe0ff */
[----:B------:R-:W-:Y:S02]  /*2b40*/  LEA.HI.X R5, R8, UR16, R5, 0x1, P0 ;  /* 0x0000001008057c11 */ /* 0x000fe400080f0c05 */
[----:B------:R-:W-:Y:S02]  /*2b50*/  ISETP.GE.AND P0, PT, R0, UR14, PT ;  /* 0x0000000e00007c0c */ /* 0x000fe4000bf06270 */
[----:B------:R-:W-:Y:S01]  /*2b60*/  IADD3 R0, R6, 0xe0, RZ ;  /* 0x000000e006007810 */ /* 0x000fe20007ffe0ff */
[----:B------:R-:W2:Y:S03]  /*2b70*/  @!P1 LDG.E.U16 R16, desc[UR20][R4.64+0x40] ;  /* 0x0000401404109981 */ /* 0x000ea6000c1e1500 */
        /* <DEDUP_REMOVED lines=15> */
[----:B------:R-:W-:Y:S01]  /*2c70*/  ISETP.GE.AND P0, PT, R0, UR14, PT ;  /* 0x0000000e00007c0c */ /* 0x000fe2000bf06270 */
[----:B------:R-:W3:Y:S01]  /*2c80*/  @!P2 LDG.E.U16 R121, desc[UR20][R4.64+0x200] ;  /* 0x000200140479a981 */ /* 0x000ee2000c1e1500 */
[C---:B------:R-:W-:Y:S02]  /*2c90*/  IADD3 R0, R6.reuse, 0x1a0, RZ ;  /* 0x000001a006007810 */ /* 0x040fe40007ffe0ff */
[----:B------:R-:W-:Y:S01]  /*2ca0*/  IADD3 R7, R6, 0x160, RZ ;  /* 0x0000016006077810 */ /* 0x000fe20007ffe0ff */
[----:B------:R-:W3:Y:S01]  /*2cb0*/  @!P5 LDG.E.U16 R66, desc[UR20][R4.64+0x140] ;  /* 0x000140140442d981 */ /* 0x000ee2000c1e1500 */
[----:B------:R-:W-:-:S02]  /*2cc0*/  ISETP.GE.AND P1, PT, R0, UR14, PT ;  /* 0x0000000e00007c0c */ /* 0x000fc4000bf26270 */
[C---:B------:R-:W-:Y:S01]  /*2cd0*/  IADD3 R0, R6.reuse, 0x1c0, RZ ;  /* 0x000001c006007810 */ /* 0x040fe20007ffe0ff */
[----:B------:R-:W2:Y:S01]  /*2ce0*/  @!P6 LDG.E.U16 R15, desc[UR20][R4.64] ;  /* 0x00000014040fe981 */ /* 0x000ea2000c1e1500 */
[----:B------:R-:W-:Y:S02]  /*2cf0*/  ISETP.GE.AND P5, PT, R7, UR14, PT ;  /* 0x0000000e07007c0c */ /* 0x000fe4000bfa6270 */
        /* <DEDUP_REMOVED lines=12> */
[C---:B------:R-:W-:Y:S01]  /*2dc0*/  IADD3 R0, R6.reuse, 0x260, RZ ;  /* 0x0000026006007810 */ /* 0x040fe20007ffe0ff */
[----:B------:R-:W3:Y:S01]  /*2dd0*/  @!P1 LDG.E.U16 R128, desc[UR20][R4.64+0x340] ;  /* 0x0003401404809981 */ /* 0x000ee2000c1e1500 */
[----:B------:R-:W-:-:S02]  /*2de0*/  IADD3 R8, R6, 0x280, RZ ;  /* 0x0000028006087810 */ /* 0x000fc40007ffe0ff */
        /* <DEDUP_REMOVED lines=9> */
[----:B------:R-:W3:Y:S01]  /*2e80*/  @!P3 LDG.E.U16 R134, desc[UR20][R4.64+0x500] ;  /* 0x000500140486b981 */ /* 0x000ee2000c1e1500 */
[----:B------:R-:W-:-:S04]  /*2e90*/  IADD3 R0, R6, 0x2a0, RZ ;  /* 0x000002a006007810 */ /* 0x000fc80007ffe0ff */
[----:B------:R-:W-:Y:S02]  /*2ea0*/  ISETP.GE.AND P0, PT, R0, UR14, PT ;  /* 0x0000000e00007c0c */ /* 0x000fe4000bf06270 */
[C---:B------:R-:W-:Y:S02]  /*2eb0*/  IADD3 R0, R6.reuse, 0x2c0, RZ ;  /* 0x000002c006007810 */ /* 0x040fe40007ffe0ff */
[----:B------:R-:W-:Y:S02]  /*2ec0*/  IADD3 R7, R6, 0x2e0, RZ ;  /* 0x000002e006077810 */ /* 0x000fe40007ffe0ff */
[----:B------:R-:W-:Y:S02]  /*2ed0*/  ISETP.GE.AND P1, PT, R0, UR14, PT ;  /* 0x0000000e00007c0c */ /* 0x000fe4000bf26270 */
[----:B------:R-:W-:Y:S02]  /*2ee0*/  ISETP.GE.AND P2, PT, R7, UR14, PT ;  /* 0x0000000e07007c0c */ /* 0x000fe4000bf46270 */
[----:B------:R-:W-:-:S03]  /*2ef0*/  IADD3 R0, R6, 0x300, RZ ;  /* 0x0000030006007810 */ /* 0x000fc60007ffe0ff */
[----:B------:R-:W3:Y:S01]  /*2f00*/  @!P0 LDG.E.U16 R135, desc[UR20][R4.64+0x540] ;  /* 0x0005401404878981 */ /* 0x000ee2000c1e1500 */
[----:B------:R-:W-:Y:S02]  /*2f10*/  IADD3 R7, R6, 0x320, RZ ;  /* 0x0000032006077810 */ /* 0x000fe40007ffe0ff */
[----:B------:R-:W-:Y:S02]  /*2f20*/  ISETP.GE.AND P0, PT, R0, UR14, PT ;  /* 0x0000000e00007c0c */ /* 0x000fe4000bf06270 */
[C---:B------:R-:W-:Y:S01]  /*2f30*/  IADD3 R8, R6.reuse, 0x340, RZ ;  /* 0x0000034006087810 */ /* 0x040fe20007ffe0ff */
[----:B------:R-:W3:Y:S01]  /*2f40*/  @!P1 LDG.E.U16 R136, desc[UR20][R4.64+0x580] ;  /* 0x0005801404889981 */ /* 0x000ee2000c1e1500 */
[----:B------:R-:W-:Y:S02]  /*2f50*/  ISETP.GE.AND P1, PT, R7, UR14, PT ;  /* 0x0000000e07007c0c */ /* 0x000fe4000bf26270 */
[----:B------:R-:W-:Y:S01]  /*2f60*/  IADD3 R0, R6, 0x360, RZ ;  /* 0x0000036006007810 */ /* 0x000fe20007ffe0ff */
[----:B------:R-:W3:Y:S01]  /*2f70*/  @!P2 LDG.E.U16 R137, desc[UR20][R4.64+0x5c0] ;  /* 0x0005c0140489a981 */ /* 0x000ee2000c1e1500 */
[----:B------:R-:W-:-:S02]  /*2f80*/  ISETP.GE.AND P2, PT, R8, UR14, PT ;  /* 0x0000000e08007c0c */ /* 0x000fc4000bf46270 */
[----:B------:R-:W-:Y:S02]  /*2f90*/  ISETP.GE.AND P3, PT, R0, UR14, PT ;  /* 0x0000000e00007c0c */ /* 0x000fe4000bf66270 */
[C---:B------:R-:W-:Y:S01]  /*2fa0*/  IADD3 R7, R6.reuse, 0x380, RZ ;  /* 0x0000038006077810 */ /* 0x040fe20007ffe0ff */
[----:B------:R-:W3:Y:S01]  /*2fb0*/  @!P0 LDG.E.U16 R14, desc[UR20][R4.64+0x600] ;  /* 0x00060014040e8981 */ /* 0x000ee2000c1e1500 */
[C---:B------:R-:W-:Y:S02]  /*2fc0*/  IADD3 R0, R6.reuse, 0x3a0, RZ ;  /* 0x000003a006007810 */ /* 0x040fe40007ffe0ff */
[----:B------:R-:W-:Y:S01]  /*2fd0*/  ISETP.GE.AND P0, PT, R7, UR14, PT ;  /* 0x0000000e07007c0c */ /* 0x000fe2000bf06270 */
[----:B------:R-:W3:Y:S01]  /*2fe0*/  @!P1 LDG.E.U16 R13, desc[UR20][R4.64+0x640] ;  /* 0x00064014040d9981 */ /* 0x000ee2000c1e1500 */
[----:B------:R-:W-:Y:S02]  /*2ff0*/  IADD3 R7, R6, 0x3c0, RZ ;  /* 0x000003c006077810 */ /* 0x000fe40007ffe0ff */
[----:B------:R-:W-:Y:S01]  /*3000*/  ISETP.GE.AND P1, PT, R0, UR14, PT ;  /* 0x0000000e00007c0c */ /* 0x000fe2000bf26270 */
[----:B------:R-:W3:Y:S01]  /*3010*/  @!P2 LDG.E.U16 R12, desc[UR20][R4.64+0x680] ;  /* 0x00068014040ca981 */ /* 0x000ee2000c1e1500 */
[----:B------:R-:W-:-:S02]  /*3020*/  IADD3 R6, R6, 0x3e0, RZ ;  /* 0x000003e006067810 */ /* 0x000fc40007ffe0ff */
[----:B------:R-:W-:Y:S01]  /*3030*/  ISETP.GE.AND P2, PT, R7, UR14, PT ;  /* 0x0000000e07007c0c */ /* 0x000fe2000bf46270 */
[----:B------:R-:W3:Y:S01]  /*3040*/  @!P3 LDG.E.U16 R11, desc[UR20][R4.64+0x6c0] ;  /* 0x0006c014040bb981 */ /* 0x000ee2000c1e1500 */
[----:B------:R-:W-:Y:S02]  /*3050*/  ISETP.GE.AND P3, PT, R6, UR14, PT ;  /* 0x0000000e06007c0c */ /* 0x000fe4000bf66270 */
[----:B------:R-:W-:Y:S02]  /*3060*/  PRMT R10, RZ, 0x7610, R10 ;  /* 0x00007610ff0a7816 */ /* 0x000fe4000000000a */
[----:B------:R-:W-:Y:S02]  /*3070*/  PRMT R9, RZ, 0x7610, R9 ;  /* 0x00007610ff097816 */ /* 0x000fe40000000009 */
[----:B------:R-:W-:Y:S02]  /*3080*/  PRMT R0, RZ, 0x7610, R0 ;  /* 0x00007610ff007816 */ /* 0x000fe40000000000 */
[----:B------:R-:W-:Y:S01]  /*3090*/  PRMT R8, RZ, 0x7610, R8 ;  /* 0x00007610ff087816 */ /* 0x000fe20000000008 */
[----:B------:R-:W3:Y:S04]  /*30a0*/  @!P0 LDG.E.U16 R10, desc[UR20][R4.64+0x700] ;  /* 0x00070014040a8981 */ /* 0x000ee8000c1e1500 */
[----:B------:R-:W3:Y:S04]  /*30b0*/  @!P1 LDG.E.U16 R9, desc[UR20][R4.64+0x740] ;  /* 0x0007401404099981 */ /* 0x000ee8000c1e1500 */
[----:B------:R-:W3:Y:S04]  /*30c0*/  @!P2 LDG.E.U16 R0, desc[UR20][R4.64+0x780] ;  /* 0x000780140400a981 */ /* 0x000ee8000c1e1500 */
[----:B0-----:R0:W3:Y:S01]  /*30d0*/  @!P3 LDG.E.U16 R8, desc[UR20][R4.64+0x7c0] ;  /* 0x0007c0140408b981 */ /* 0x0010e2000c1e1500 */
[----:B----4-:R-:W-:Y:S01]  /*30e0*/  R2UR UR56, R3 ;  /* 0x00000000033872ca */ /* 0x010fe200000e0000 */
[----:B------:R-:W-:-:S12]  /*30f0*/  UIADD3 UR44, UR15, -0x1, URZ ;  /* 0xffffffff0f2c7890 */ /* 0x000fd8000fffe03f */
[----:B------:R-:W-:-:S04]  /*3100*/  FMUL.FTZ R3, R35, UR56 ;  /* 0x0000003823037c20 */ /* 0x000fc80008410000 */
[----:B------:R-:W-:Y:S01]  /*3110*/  FMUL.RZ R6, R3, 0.15915493667125701904 ;  /* 0x3e22f98303067820 */ /* 0x000fe2000040c000 */
[----:B------:R-:W-:Y:S01]  /*3120*/  FMUL.FTZ R3, R34, UR56 ;  /* 0x0000003822037c20 */ /* 0x000fe20008410000 */
[----:B------:R-:W-:-:S03]  /*3130*/  ULEA.HI UR45, UR44, UR44, URZ, 0x1 ;  /* 0x0000002c2c2d7291 */ /* 0x000fc6000f8f083f */
[----:B------:R-:W-:Y:S01]  /*3140*/  FMUL.RZ R7, R3, 0.15915493667125701904 ;  /* 0x3e22f98303077820 */ /* 0x000fe2000040c000 */
[----:B------:R-:W-:-:S04]  /*3150*/  FMUL.FTZ R3, R33, UR56 ;  /* 0x0000003821037c20 */ /* 0x000fc80008410000 */
[----:B0-----:R-:W-:Y:S01]  /*3160*/  FMUL.RZ R4, R3, 0.15915493667125701904 ;  /* 0x3e22f98303047820 */ /* 0x001fe2000040c000 */
[----:B------:R-:W-:Y:S01]  /*3170*/  FMUL.FTZ R3, R32, UR56 ;  /* 0x0000003820037c20 */ /* 0x000fe20008410000 */
[----:B------:R-:W-:-:S03]  /*3180*/  ULOP3.LUT UR54, UR45, 0xfffffe, URZ, 0xc0, !UPT ;  /* 0x00fffffe2d367892 */ /* 0x000fc6000f8ec03f */
[----:B------:R-:W-:Y:S01]  /*3190*/  FMUL.RZ R5, R3, 0.15915493667125701904 ;  /* 0x3e22f98303057820 */ /* 0x000fe2000040c000 */
[----:B------:R-:W-:Y:S01]  /*31a0*/  FMUL.FTZ R3, R31, UR56 ;  /* 0x000000381f037c20 */ /* 0x000fe20008410000 */
[----:B------:R-:W0:Y:S01]  /*31b0*/  S2UR UR45, SR_CgaCtaId ;  /* 0x00000000002d79c3 */ /* 0x000e220000008800 */
[----:B------:R-:W-:Y:S01]  /*31c0*/  MUFU.SIN R65, R6 ;  /* 0x0000000600417308 */ /* 0x000fe20000000400 */
[----:B------:R-:W-:-:S07]  /*31d0*/  UIADD3 UR44, UR44, -UR54, URZ ;  /* 0x800000362c2c7290 */ /* 0x000fce000fffe03f */
[----:B------:R1:W-:Y:S02]  /*31e0*/  MUFU.COS R64, R6 ;  /* 0x0000000600407308 */ /* 0x0003e40000000000 */
[----:B-1----:R-:W-:Y:S01]  /*31f0*/  FMUL.RZ R6, R3, 0.15915493667125701904 ;  /* 0x3e22f98303067820 */ /* 0x002fe2000040c000 */
[----:B------:R-:W-:-:S05]  /*3200*/  FMUL.FTZ R3, R30, UR56 ;  /* 0x000000381e037c20 */ /* 0x000fca0008410000 */
[----:B------:R-:W-:Y:S01]  /*3210*/  MUFU.SIN R148, R7 ;  /* 0x0000000700947308 */ /* 0x000fe20000000400 */
[----:B------:R-:W-:-:S07]  /*3220*/  ULEA UR44, UR44, UR6, 0x8 ;  /* 0x000000062c2c7291 */ /* 0x000fce000f8e403f */
[----:B------:R1:W-:Y:S02]  /*3230*/  MUFU.COS R151, R7 ;  /* 0x0000000700977308 */ /* 0x0003e40000000000 */
[----:B-1----:R-:W-:Y:S01]  /*3240*/  FMUL.RZ R7, R3, 0.15915493667125701904 ;  /* 0x3e22f98303077820 */ /* 0x002fe2000040c000 */
[----:B------:R-:W-:-:S05]  /*3250*/  FMUL.FTZ R3, R29, UR56 ;  /* 0x000000381d037c20 */ /* 0x000fca0008410000 */
[----:B------:R-:W-:Y:S01]  /*3260*/  MUFU.SIN R154, R4 ;  /* 0x00000004009a7308 */ /* 0x000fe20000000400 */
[----:B------:R-:W-:-:S07]  /*3270*/  ISETP.NE.AND P2, PT, R120, RZ, PT ;  /* 0x000000ff7800720c */ /* 0x000fce0003f45270 */
[----:B------:R1:W-:Y:S02]  /*3280*/  MUFU.COS R153, R4 ;  /* 0x0000000400997308 */ /* 0x0003e40000000000 */
[----:B-1----:R-:W-:Y:S01]  /*3290*/  FMUL.RZ R4, R3, 0.15915493667125701904 ;  /* 0x3e22f98303047820 */ /* 0x002fe2000040c000 */
[----:B------:R-:W-:-:S05]  /*32a0*/  FMUL.FTZ R3, R28, UR56 ;  /* 0x000000381c037c20 */ /* 0x000fca0008410000 */
[----:B------:R-:W-:Y:S01]  /*32b0*/  MUFU.SIN R160, R7 ;  /* 0x0000000700a07308 */ /* 0x000fe20000000400 */
[----:B------:R-:W-:-:S07]  /*32c0*/  UMOV UR54, 0x400 ;  /* 0x0000040000367882 */ /* 0x000fce0000000000 */
[----:B------:R1:W-:Y:S01]  /*32d0*/  MUFU.COS R159, R7 ;  /* 0x00000007009f7308 */ /* 0x0003e20000000000 */
[----:B------:R-:W-:-:S07]  /*32e0*/  R2UR UR55, R2 ;  /* 0x00000000023772ca */ /* 0x000fce00000e0000 */
[----:B------:R-:W-:Y:S01]  /*32f0*/  MUFU.SIN R147, R4 ;  /* 0x0000000400937308 */ /* 0x000fe20000000400 */
[----:B-1----:R-:W-:-:S07]  /*3300*/  IADD3 R7, R120, 0x200, RZ ;  /* 0x0000020078077810 */ /* 0x002fce0007ffe0ff */
[----:B------:R1:W-:Y:S01]  /*3310*/  MUFU.COS R161, R4 ;  /* 0x0000000400a17308 */ /* 0x0003e20000000000 */
[----:B0-----:R-:W-:-:S07]  /*3320*/  ULEA UR54, UR45, UR54, 0x18 ;  /* 0x000000362d367291 */ /* 0x001fce000f8ec03f */
[----:B------:R-:W-:Y:S01]  /*3330*/  MUFU.SIN R156, R5 ;  /* 0x00000005009c7308 */ /* 0x000fe20000000400 */
[----:B-1----:R-:W-:Y:S01]  /*3340*/  MOV R4, UR44 ;  /* 0x0000002c00047c02 */ /* 0x002fe20008000f00 */
[----:B------:R-:W-:-:S03]  /*3350*/  ULDC.64 UR44, c[0x0][0x250] ;  /* 0x00009400002c7ab9 */ /* 0x000fc60000000a00 */
[----:B------:R-:W-:-:S03]  /*3360*/  SEL R7, R4, R7, !P2 ;  /* 0x0000000704077207 */ /* 0x000fc60005000000 */
[----:B------:R0:W-:Y:S01]  /*3370*/  MUFU.COS R155, R5 ;  /* 0x00000005009b7308 */ /* 0x0001e20000000000 */
[----:B------:R-:W-:Y:S01]  /*3380*/  IADD3 R4, R119, 0x200, RZ ;  /* 0x0000020077047810 */ /* 0x000fe20007ffe0ff */
[----:B0-----:R-:W-:Y:S01]  /*3390*/  FMUL.RZ R5, R3, 0.15915493667125701904 ;  /* 0x3e22f98303057820 */ /* 0x001fe2000040c000 */
[----:B------:R-:W-:-:S05]  /*33a0*/  FMUL.FTZ R3, R27, UR56 ;  /* 0x000000381b037c20 */ /* 0x000fca0008410000 */
[----:B------:R-:W-:Y:S01]  /*33b0*/  MUFU.SIN R158, R6 ;  /* 0x00000006009e7308 */ /* 0x000fe20000000400 */
[----:B------:R-:W-:Y:S02]  /*33c0*/  LEA.HI.SX32 R4, R4, R119, 0x1b ;  /* 0x0000007704047211 */ /* 0x000fe400078fdaff */
[----:B------:R-:W-:-:S05]  /*33d0*/  IADD3 R2, R119, 0x220, RZ ;  /* 0x0000022077027810 */ /* 0x000fca0007ffe0ff */
[----:B------:R0:W-:Y:S01]  /*33e0*/  MUFU.COS R157, R6 ;  /* 0x00000006009d7308 */ /* 0x0001e20000000000 */
[----:B------:R-:W-:Y:S01]  /*33f0*/  LEA R4, R4, UR54, 0x1 ;  /* 0x0000003604047c11 */ /* 0x000fe2000f8e08ff */
[----:B0-----:R-:W-:Y:S01]  /*3400*/  FMUL.RZ R6, R3, 0.15915493667125701904 ;  /* 0x3e22f98303067820 */ /* 0x001fe2000040c000 */
[----:B------:R-:W-:-:S05]  /*3410*/  FMUL.FTZ R3, R26, UR56 ;  /* 0x000000381a037c20 */ /* 0x000fca0008410000 */
[----:B------:R-:W-:Y:S01]  /*3420*/  MUFU.SIN R150, R5 ;  /* 0x0000000500967308 */ /* 0x000fe20000000400 */
[----:B------:R-:W-:Y:S01]  /*3430*/  LEA.HI.SX32 R2, R2, R119, 0x1b ;  /* 0x0000007702027211 */ /* 0x000fe200078fdaff */
[----:B------:R-:W-:Y:S01]  /*3440*/  UIMAD UR57, UR57, UR44, URZ ;  /* 0x0000002c393972a4 */ /* 0x000fe2000f8e023f */
[----:B------:R-:W-:-:S05]  /*3450*/  LOP3.LUT R235, R120, 0x1f, RZ, 0xc0, !PT ;  /* 0x0000001f78eb7812 */ /* 0x000fca00078ec0ff */
[----:B------:R0:W-:Y:S01]  /*3460*/  MUFU.COS R162, R5 ;  /* 0x0000000500a27308 */ /* 0x0001e20000000000 */
[----:B--2---:R1:W-:Y:S04]  /*3470*/  STS.U16 [R118], R15 ;  /* 0x0000000f76007388 */ /* 0x0043e80000000400 */
[----:B------:R2:W-:Y:S04]  /*3480*/  STS.U16 [R117+0x40], R16 ;  /* 0x0000401075007388 */ /* 0x0005e80000000400 */
[----:B---3--:R-:W-:Y:S04]  /*3490*/  STS.U16 [R116+0x80], R17 ;  /* 0x0000801174007388 */ /* 0x008fe80000000400 */
[----:B------:R3:W-:Y:S04]  /*34a0*/  STS.U16 [R115+0xc0], R18 ;  /* 0x0000c01273007388 */ /* 0x0007e80000000400 */
[----:B------:R-:W-:Y:S04]  /*34b0*/  STS.U16 [R114+0x100], R19 ;  /* 0x0001001372007388 */ /* 0x000fe80000000400 */
[----:B------:R-:W-:Y:S04]  /*34c0*/  STS.U16 [R113+0x140], R66 ;  /* 0x0001404271007388 */ /* 0x000fe80000000400 */
[----:B------:R-:W-:Y:S01]  /*34d0*/  STS.U16 [R112+0x180], R67 ;  /* 0x0001804370007388 */ /* 0x000fe20000000400 */
[----:B0-----:R-:W-:-:S03]  /*34e0*/  FMUL.RZ R5, R3, 0.15915493667125701904 ;  /* 0x3e22f98303057820 */ /* 0x001fc6000040c000 */
[----:B------:R-:W-:Y:S01]  /*34f0*/  STS.U16 [R111+0x1c0], R122 ;  /* 0x0001c07a6f007388 */ /* 0x000fe20000000400 */
[----:B------:R-:W-:-:S03]  /*3500*/  FMUL.FTZ R3, R25, UR56 ;  /* 0x0000003819037c20 */ /* 0x000fc60008410000 */
[----:B------:R-:W-:Y:S01]  /*3510*/  STS.U16 [R110+0x200], R121 ;  /* 0x000200796e007388 */ /* 0x000fe20000000400 */
[----:B------:R-:W-:Y:S03]  /*3520*/  MUFU.SIN R146, R6 ;  /* 0x0000000600927308 */ /* 0x000fe60000000400 */
[----:B------:R-:W-:Y:S04]  /*3530*/  STS.U16 [R109+0x240], R124 ;  /* 0x0002407c6d007388 */ /* 0x000fe80000000400 */
[----:B------:R-:W-:Y:S01]  /*3540*/  STS.U16 [R108+0x280], R123 ;  /* 0x0002807b6c007388 */ /* 0x000fe20000000400 */
[----:B------:R0:W-:Y:S03]  /*3550*/  MUFU.COS R163, R6 ;  /* 0x0000000600a37308 */ /* 0x0001e60000000000 */
[----:B------:R-:W-:Y:S01]  /*3560*/  STS.U16 [R107+0x2c0], R126 ;  /* 0x0002c07e6b007388 */ /* 0x000fe20000000400 */
[----:B-1----:R-:W-:-:S03]  /*3570*/  FMUL.RZ R15, R3, 0.15915493667125701904 ;  /* 0x3e22f983030f7820 */ /* 0x002fc6000040c000 */
[----:B------:R-:W-:Y:S01]  /*3580*/  STS.U16 [R106+0x300], R125 ;  /* 0x0003007d6a007388 */ /* 0x000fe20000000400 */
[----:B0-----:R-:W-:-:S03]  /*3590*/  IADD3 R6, R119, 0x240, RZ ;  /* 0x0000024077067810 */ /* 0x001fc60007ffe0ff */
[----:B------:R-:W-:Y:S01]  /*35a0*/  STS.U16 [R105+0x340], R128 ;  /* 0x0003408069007388 */ /* 0x000fe20000000400 */
[C---:B--2---:R-:W-:Y:S01]  /*35b0*/  IADD3 R16, R119.reuse, 0x260, RZ ;  /* 0x0000026077107810 */ /* 0x044fe20007ffe0ff */
[----:B------:R-:W-:Y:S02]  /*35c0*/  FMUL.FTZ R3, R24, UR56 ;  /* 0x0000003818037c20 */ /* 0x000fe40008410000 */
[----:B------:R-:W-:Y:S01]  /*35d0*/  STS.U16 [R104+0x380], R127 ;  /* 0x0003807f68007388 */ /* 0x000fe20000000400 */
[----:B------:R-:W-:Y:S01]  /*35e0*/  UMOV UR58, UR30 ;  /* 0x0000001e003a7c82 */ /* 0x000fe20008000000 */
[----:B------:R-:W-:Y:S02]  /*35f0*/  UMOV UR59, UR11 ;  /* 0x0000000b003b7c82 */ /* 0x000fe40008000000 */
[----:B------:R-:W-:Y:S01]  /*3600*/  STS.U16 [R103+0x3c0], R130 ;  /* 0x0003c08267007388 */ /* 0x000fe20000000400 */
[----:B---3--:R-:W-:Y:S01]  /*3610*/  IADD3 R18, R119, 0x280, RZ ;  /* 0x0000028077127810 */ /* 0x008fe20007ffe0ff */
[----:B------:R-:W-:Y:S01]  /*3620*/  UIMAD.WIDE.U32 UR58, UR6, UR44, UR58 ;  /* 0x0000002c063a72a5 */ /* 0x000fe2000f8e003a */
[----:B------:R-:W-:Y:S01]  /*3630*/  LEA.HI.SX32 R6, R6, R119, 0x1b ;  /* 0x0000007706067211 */ /* 0x000fe200078fdaff */
[----:B------:R0:W-:Y:S01]  /*3640*/  STS.U16 [R4+0x400], R129 ;  /* 0x0004008104007388 */ /* 0x0001e20000000400 */
[----:B------:R-:W-:Y:S01]  /*3650*/  LEA R2, R2, UR54, 0x1 ;  /* 0x0000003602027c11 */ /* 0x000fe2000f8e08ff */
[----:B------:R-:W-:Y:S01]  /*3660*/  UIMAD UR57, UR6, UR45, UR57 ;  /* 0x0000002d063972a4 */ /* 0x000fe2000f8e0239 */
[----:B------:R-:W-:-:S02]  /*3670*/  ISETP.NE.AND P0, PT, R235, RZ, PT ;  /* 0x000000ffeb00720c */ /* 0x000fc40003f05270 */
[----:B------:R-:W-:Y:S02]  /*3680*/  MOV R138, UR15 ;  /* 0x0000000f008a7c02 */ /* 0x000fe40008000f00 */
[----:B------:R-:W-:Y:S01]  /*3690*/  MOV R139, UR15 ;  /* 0x0000000f008b7c02 */ /* 0x000fe20008000f00 */
[----:B------:R-:W-:Y:S01]  /*36a0*/  FMUL.RZ R152, R3, 0.15915493667125701904 ;  /* 0x3e22f98303987820 */ /* 0x000fe2000040c000 */
[-C--:B------:R-:W-:Y:S01]  /*36b0*/  LEA.HI.SX32 R16, R16, R119.reuse, 0x1b ;  /* 0x0000007710107211 */ /* 0x080fe200078fdaff */
[----:B------:R-:W-:Y:S01]  /*36c0*/  ULDC.64 UR44, c[0x0][0x2d8] ;  /* 0x0000b600002c7ab9 */ /* 0x000fe20000000a00 */
[----:B0-----:R-:W-:Y:S01]  /*36d0*/  MOV R4, UR55 ;  /* 0x0000003700047c02 */ /* 0x001fe20008000f00 */
[----:B------:R0:W-:Y:S01]  /*36e0*/  STS.U16 [R2+0x440], R131 ;  /* 0x0004408302007388 */ /* 0x0001e20000000400 */
[----:B------:R-:W-:Y:S01]  /*36f0*/  LEA.HI.SX32 R18, R18, R119, 0x1b ;  /* 0x0000007712127211 */ /* 0x000fe200078fdaff */
[----:B------:R-:W-:Y:S01]  /*3700*/  ULEA UR44, UP0, UR58, UR44, 0x3 ;  /* 0x0000002c3a2c7291 */ /* 0x000fe2000f80183f */
[----:B------:R-:W-:Y:S01]  /*3710*/  LEA R3, R6, UR54, 0x1 ;  /* 0x0000003606037c11 */ /* 0x000fe2000f8e08ff */
[----:B------:R-:W-:Y:S01]  /*3720*/  FMUL.FTZ R6, R4, 1.4426950216293334961 ;  /* 0x3fb8aa3b04067820 */ /* 0x000fe20000410000 */
[----:B------:R-:W-:Y:S01]  /*3730*/  ISETP.LT.OR P1, PT, R138, 0x2, P0 ;  /* 0x000000028a00780c */ /* 0x000fe20000721670 */
[----:B------:R-:W-:Y:S01]  /*3740*/  UIADD3 UR57, UR59, UR57, URZ ;  /* 0x000000393b397290 */ /* 0x000fe2000fffe03f */
[----:B------:R-:W-:Y:S01]  /*3750*/  ISETP.GE.OR P0, PT, R139, UR53, P0 ;  /* 0x000000358b007c0c */ /* 0x000fe20008706670 */
[----:B------:R-:W-:Y:S01]  /*3760*/  MUFU.SIN R149, R5 ;  /* 0x0000000500957308 */ /* 0x000fe20000000400 */
[----:B------:R-:W-:-:S02]  /*3770*/  IADD3 R4, R119, 0x2c0, RZ ;  /* 0x000002c077047810 */ /* 0x000fc40007ffe0ff */
[----:B0-----:R-:W-:Y:S02]  /*3780*/  IADD3 R2, R119, 0x2a0, RZ ;  /* 0x000002a077027810 */ /* 0x001fe40007ffe0ff */
[----:B------:R-:W-:Y:S01]  /*3790*/  LEA R16, R16, UR54, 0x1 ;  /* 0x0000003610107c11 */ /* 0x000fe2000f8e08ff */
[----:B------:R0:W-:Y:S02]  /*37a0*/  STS.U16 [R3+0x480], R132 ;  /* 0x0004808403007388 */ /* 0x0001e40000000400 */
[----:B------:R1:W-:Y:S01]  /*37b0*/  MUFU.COS R139, R5 ;  /* 0x00000005008b7308 */ /* 0x0003e20000000000 */
[----:B------:R-:W-:Y:S01]  /*37c0*/  ULEA.HI.X UR45, UR58, UR45, UR57, 0x3, UP0 ;  /* 0x0000002d3a2d7291 */ /* 0x000fe200080f1c39 */
[-C--:B------:R-:W-:Y:S01]  /*37d0*/  LEA.HI.SX32 R2, R2, R119.reuse, 0x1b ;  /* 0x0000007702027211 */ /* 0x080fe200078fdaff */
[----:B------:R-:W-:Y:S01]  /*37e0*/  STS.U16 [R16+0x4c0], R133 ;  /* 0x0004c08510007388 */ /* 0x000fe20000000400 */
[----:B-1----:R-:W-:Y:S02]  /*37f0*/  LEA R5, R18, UR54, 0x1 ;  /* 0x0000003612057c11 */ /* 0x002fe4000f8e08ff */
[----:B0-----:R-:W-:-:S02]  /*3800*/  LEA.HI.SX32 R3, R4, R119, 0x1b ;  /* 0x0000007704037211 */ /* 0x001fc400078fdaff */
[----:B------:R-:W-:Y:S01]  /*3810*/  LEA R4, R2, UR54, 0x1 ;  /* 0x0000003602047c11 */ /* 0x000fe2000f8e08ff */
[----:B------:R0:W-:Y:S01]  /*3820*/  STS.U16 [R5+0x500], R134 ;  /* 0x0005008605007388 */ /* 0x0001e20000000400 */
[----:B------:R-:W-:Y:S02]  /*3830*/  MOV R2, UR44 ;  /* 0x0000002c00027c02 */ /* 0x000fe40008000f00 */
[----:B0-----:R-:W-:Y:S02]  /*3840*/  LEA R5, R3, UR54, 0x1 ;  /* 0x0000003603057c11 */ /* 0x001fe4000f8e08ff */
[----:B------:R-:W-:-:S06]  /*3850*/  MOV R3, UR45 ;  /* 0x0000002d00037c02 */ /* 0x000fcc0008000f00 */
[----:B------:R-:W2:Y:S01]  /*3860*/  LDG.E.64 R2, desc[UR20][R2.64] ;  /* 0x0000001402027981 */ /* 0x000ea2000c1e1b00 */
[----:B------:R-:W-:Y:S01]  /*3870*/  MUFU.SIN R145, R15 ;  /* 0x0000000f00917308 */ /* 0x000fe20000000400 */
[----:B------:R-:W-:-:S07]  /*3880*/  FMUL.FTZ R18, R34, R6 ;  /* 0x0000000622127220 */ /* 0x000fce0000410000 */
[----:B------:R0:W-:Y:S01]  /*3890*/  MUFU.COS R165, R15 ;  /* 0x0000000f00a57308 */ /* 0x0001e20000000000 */
[----:B------:R1:W-:Y:S01]  /*38a0*/  STS.U16 [R4+0x540], R135 ;  /* 0x0005408704007388 */ /* 0x0003e20000000400 */
[----:B0-----:R-:W-:-:S06]  /*38b0*/  FMUL.FTZ R15, R35, R6 ;  /* 0x00000006230f7220 */ /* 0x001fcc0000410000 */
[----:B------:R0:W-:Y:S01]  /*38c0*/  MUFU.EX2 R17, R15 ;  /* 0x0000000f00117308 */ /* 0x0001e20000000800 */
[C---:B-1----:R-:W-:Y:S02]  /*38d0*/  IADD3 R4, R119.reuse, 0x340, RZ ;  /* 0x0000034077047810 */ /* 0x042fe40007ffe0ff */
[----:B------:R-:W-:Y:S01]  /*38e0*/  IADD3 R16, R119, 0x2e0, RZ ;  /* 0x000002e077107810 */ /* 0x000fe20007ffe0ff */
[----:B0-----:R-:W-:-:S04]  /*38f0*/  FMUL.FTZ R15, R33, R6 ;  /* 0x00000006210f7220 */ /* 0x001fc80000410000 */
[----:B------:R0:W1:Y:S01]  /*3900*/  MUFU.EX2 R19, R18 ;  /* 0x0000001200137308 */ /* 0x0000620000000800 */
[-C--:B------:R-:W-:Y:S02]  /*3910*/  LEA.HI.SX32 R4, R4, R119.reuse, 0x1b ;  /* 0x0000007704047211 */ /* 0x080fe400078fdaff */
[----:B------:R-:W-:-:S05]  /*3920*/  LEA.HI.SX32 R16, R16, R119, 0x1b ;  /* 0x0000007710107211 */ /* 0x000fca00078fdaff */
[----:B------:R3:W-:Y:S01]  /*3930*/  MUFU.EX2 R67, R15 ;  /* 0x0000000f00437308 */ /* 0x0007e20000000800 */
[----:B0-----:R-:W-:Y:S01]  /*3940*/  IADD3 R18, R119, 0x300, RZ ;  /* 0x0000030077127810 */ /* 0x001fe20007ffe0ff */
[----:B------:R0:W-:Y:S03]  /*3950*/  STS.U16 [R5+0x580], R136 ;  /* 0x0005808805007388 */ /* 0x0001e60000000400 */
[----:B------:R-:W-:Y:S01]  /*3960*/  LEA.HI.SX32 R18, R18, R119, 0x1b ;  /* 0x0000007712127211 */ /* 0x000fe200078fdaff */
[----:B---3--:R-:W-:Y:S01]  /*3970*/  FMUL.FTZ R15, R31, R6 ;  /* 0x000000061f0f7220 */ /* 0x008fe20000410000 */
[----:B------:R-:W-:-:S03]  /*3980*/  LEA R16, R16, UR54, 0x1 ;  /* 0x0000003610107c11 */ /* 0x000fc6000f8e08ff */
[----:B------:R3:W-:Y:S01]  /*3990*/  MUFU.EX2 R123, R15 ;  /* 0x0000000f007b7308 */ /* 0x0007e20000000800 */
[----:B0-----:R-:W-:Y:S02]  /*39a0*/  LEA R5, R18, UR54, 0x1 ;  /* 0x0000003612057c11 */ /* 0x001fe4000f8e08ff */
[C---:B------:R-:W-:Y:S02]  /*39b0*/  IADD3 R66, R119.reuse, 0x320, RZ ;  /* 0x0000032077427810 */ /* 0x040fe40007ffe0ff */
[----:B---3--:R-:W-:Y:S02]  /*39c0*/  LEA R15, R4, UR54, 0x1 ;  /* 0x00000036040f7c11 */ /* 0x008fe4000f8e08ff */
[C---:B------:R-:W-:Y:S01]  /*39d0*/  IADD3 R4, R119.reuse, 0x380, RZ ;  /* 0x0000038077047810 */ /* 0x040fe20007ffe0ff */
[----:B------:R0:W-:Y:S01]  /*39e0*/  STS.U16 [R16+0x5c0], R137 ;  /* 0x0005c08910007388 */ /* 0x0001e20000000400 */
[----:B------:R-:W-:Y:S02]  /*39f0*/  IADD3 R122, R119, 0x360, RZ ;  /* 0x00000360777a7810 */ /* 0x000fe40007ffe0ff */
[-C--:B------:R-:W-:Y:S01]  /*3a00*/  LEA.HI.SX32 R4, R4, R119.reuse, 0x1b ;  /* 0x0000007704047211 */ /* 0x080fe200078fdaff */
[----:B------:R3:W-:Y:S01]  /*3a10*/  STS.U16 [R5+0x600], R14 ;  /* 0x0006000e05007388 */ /* 0x0007e20000000400 */
[-C--:B------:R-:W-:Y:S01]  /*3a20*/  LEA.HI.SX32 R66, R66, R119.reuse, 0x1b ;  /* 0x0000007742427211 */ /* 0x080fe200078fdaff */
[----:B------:R-:W-:Y:S01]  /*3a30*/  FMUL.FTZ R124, R30, R6 ;  /* 0x000000061e7c7220 */ /* 0x000fe20000410000 */
[----:B------:R-:W-:-:S02]  /*3a40*/  LEA.HI.SX32 R122, R122, R119, 0x1b ;  /* 0x000000777a7a7211 */ /* 0x000fc400078fdaff */
[----:B------:R-:W-:Y:S02]  /*3a50*/  LEA R66, R66, UR54, 0x1 ;  /* 0x0000003642427c11 */ /* 0x000fe4000f8e08ff */
[C---:B0-----:R-:W-:Y:S02]  /*3a60*/  IADD3 R16, R119.reuse, 0x3a0, RZ ;  /* 0x000003a077107810 */ /* 0x041fe40007ffe0ff */
[----:B---3--:R-:W-:Y:S01]  /*3a70*/  LEA R5, R4, UR54, 0x1 ;  /* 0x0000003604057c11 */ /* 0x008fe2000f8e08ff */
[----:B------:R-:W-:Y:S01]  /*3a80*/  FMUL.FTZ R4, R26, R6 ;  /* 0x000000061a047220 */ /* 0x000fe20000410000 */
[----:B------:R-:W-:Y:S01]  /*3a90*/  IADD3 R18, R119, 0x3c0, RZ ;  /* 0x000003c077127810 */ /* 0x000fe20007ffe0ff */
[----:B------:R0:W-:Y:S01]  /*3aa0*/  MUFU.EX2 R125, R124 ;  /* 0x0000007c007d7308 */ /* 0x0001e20000000800 */
[----:B------:R-:W-:Y:S02]  /*3ab0*/  LEA R122, R122, UR54, 0x1 ;  /* 0x000000367a7a7c11 */ /* 0x000fe4000f8e08ff */
[-C--:B------:R-:W-:Y:S01]  /*3ac0*/  LEA.HI.SX32 R16, R16, R119.reuse, 0x1b ;  /* 0x0000007710107211 */ /* 0x080fe200078fdaff */
[----:B------:R3:W-:Y:S01]  /*3ad0*/  STS.U16 [R66+0x640], R13 ;  /* 0x0006400d42007388 */ /* 0x0007e20000000400 */
[----:B------:R-:W-:Y:S01]  /*3ae0*/  LEA.HI.SX32 R18, R18, R119, 0x1b ;  /* 0x0000007712127211 */ /* 0x000fe200078fdaff */
[----:B-1----:R-:W-:-:S02]  /*3af0*/  FMUL.FTZ R151, R19, R151 ;  /* 0x0000009713977220 */ /* 0x002fc40000410000 */
[----:B------:R-:W1:Y:S01]  /*3b00*/  MUFU.EX2 R4, R4 ;  /* 0x0000000400047308 */ /* 0x000e620000000800 */
[----:B0-----:R-:W-:Y:S01]  /*3b10*/  IADD3 R124, R119, 0x3e0, RZ ;  /* 0x000003e0777c7810 */ /* 0x001fe20007ffe0ff */
[----:B------:R-:W-:Y:S01]  /*3b20*/  FMUL.FTZ R148, R19, R148 ;  /* 0x0000009413947220 */ /* 0x000fe20000410000 */
[----:B------:R0:W-:Y:S01]  /*3b30*/  STS.U16 [R15+0x680], R12 ;  /* 0x0006800c0f007388 */ /* 0x0001e20000000400 */
[----:B------:R-:W4:Y:S01]  /*3b40*/  @!P1 LDC R19, c[0x0][0x21c] ;  /* 0x00008700ff139b82 */ /* 0x000f220000000800 */
[----:B------:R-:W-:Y:S01]  /*3b50*/  FMUL.FTZ R14, R27, R6 ;  /* 0x000000061b0e7220 */ /* 0x000fe20000410000 */
[----:B------:R-:W-:Y:S01]  /*3b60*/  LEA R16, R16, UR54, 0x1 ;  /* 0x0000003610107c11 */ /* 0x000fe2000f8e08ff */
[----:B------:R1:W-:Y:S01]  /*3b70*/  STS.U16 [R122+0x6c0], R11 ;  /* 0x0006c00b7a007388 */ /* 0x0003e20000000400 */
[----:B------:R-:W-:Y:S01]  /*3b80*/  LEA.HI.SX32 R124, R124, R119, 0x1b ;  /* 0x000000777c7c7211 */ /* 0x000fe200078fdaff */
[----:B------:R-:W-:Y:S02]  /*3b90*/  FMUL.FTZ R64, R17, R64 ;  /* 0x0000004011407220 */ /* 0x000fe40000410000 */
[----:B------:R-:W-:Y:S01]  /*3ba0*/  STS.U16 [R5+0x700], R10 ;  /* 0x0007000a05007388 */ /* 0x000fe20000000400 */
[----:B---3--:R-:W-:Y:S01]  /*3bb0*/  LEA R13, R124, UR54, 0x1 ;  /* 0x000000367c0d7c11 */ /* 0x008fe2000f8e08ff */
[----:B0-----:R-:W-:Y:S01]  /*3bc0*/  FMUL.FTZ R12, R25, R6 ;  /* 0x00000006190c7220 */ /* 0x001fe20000410000 */
[----:B-1----:R-:W-:Y:S01]  /*3bd0*/  LEA R11, R18, UR54, 0x1 ;  /* 0x00000036120b7c11 */ /* 0x002fe2000f8e08ff */
[----:B------:R-:W-:Y:S01]  /*3be0*/  STS.U16 [R16+0x740], R9 ;  /* 0x0007400910007388 */ /* 0x000fe20000000400 */
[----:B------:R-:W0:Y:S01]  /*3bf0*/  MUFU.EX2 R14, R14 ;  /* 0x0000000e000e7308 */ /* 0x000e220000000800 */
[----:B------:R-:W-:-:S02]  /*3c00*/  FMUL.FTZ R65, R17, R65 ;  /* 0x0000004111417220 */ /* 0x000fc40000410000 */
[----:B------:R1:W-:Y:S01]  /*3c10*/  STS.U16 [R11+0x780], R0 ;  /* 0x000780000b007388 */ /* 0x0003e20000000400 */
[----:B------:R-:W-:-:S03]  /*3c20*/  FMUL.FTZ R164, R4, R139 ;  /* 0x0000008b04a47220 */ /* 0x000fc60000410000 */
[----:B------:R3:W-:Y:S01]  /*3c30*/  STS.U16 [R13+0x7c0], R8 ;  /* 0x0007c0080d007388 */ /* 0x0007e20000000400 */
[----:B------:R-:W4:Y:S01]  /*3c40*/  MUFU.EX2 R12, R12 ;  /* 0x0000000c000c7308 */ /* 0x000f220000000800 */
[-C--:B-1----:R-:W-:Y:S01]  /*3c50*/  FMUL.FTZ R0, R64, R148.reuse ;  /* 0x0000009440007220 */ /* 0x082fe20000410000 */
[C---:B------:R-:W-:Y:S01]  /*3c60*/  FMUL.FTZ R9, R65.reuse, R148 ;  /* 0x0000009441097220 */ /* 0x040fe20000410000 */
[----:B------:R-:W-:Y:S02]  /*3c70*/  FMUL.FTZ R149, R4, R149 ;  /* 0x0000009504957220 */ /* 0x000fe40000410000 */
[-C--:B---3--:R-:W-:Y:S01]  /*3c80*/  FFMA.FTZ R8, R65, R151.reuse, R0 ;  /* 0x0000009741087223 */ /* 0x088fe20000010000 */
[----:B------:R-:W-:Y:S01]  /*3c90*/  FMUL.FTZ R0, R23, UR56 ;  /* 0x0000003817007c20 */ /* 0x000fe20008410000 */
[----:B------:R-:W-:Y:S01]  /*3ca0*/  MOV R4, UR15 ;  /* 0x0000000f00047c02 */ /* 0x000fe20008000f00 */
[----:B------:R-:W-:Y:S01]  /*3cb0*/  FMUL.FTZ R154, R67, R154 ;  /* 0x0000009a439a7220 */ /* 0x000fe20000410000 */
[----:B------:R-:W-:Y:S01]  /*3cc0*/  FFMA.FTZ R9, R64, R151, -R9 ;  /* 0x0000009740097223 */ /* 0x000fe20000010809 */
[----:B------:R-:W-:Y:S01]  /*3cd0*/  FMUL.RZ R15, R0, 0.15915493667125701904 ;  /* 0x3e22f983000f7820 */ /* 0x000fe2000040c000 */
[----:B------:R-:W-:-:S02]  /*3ce0*/  SHF.L.U32 R0, R119, 0x5, RZ ;  /* 0x0000000577007819 */ /* 0x000fc400000006ff */
[----:B------:R-:W-:Y:S01]  /*3cf0*/  @!P1 IADD3 R4, R4, -0x2, RZ ;  /* 0xfffffffe04049810 */ /* 0x000fe20007ffe0ff */
[----:B------:R-:W-:Y:S01]  /*3d00*/  FMUL.FTZ R153, R67, R153 ;  /* 0x0000009943997220 */ /* 0x000fe20000410000 */
[----:B------:R-:W-:Y:S01]  /*3d10*/  FMUL.FTZ R11, R154, R9 ;  /* 0x000000099a0b7220 */ /* 0x000fe20000410000 */
[----:B------:R-:W-:Y:S01]  /*3d20*/  FMUL.FTZ R121, R32, R6 ;  /* 0x0000000620797220 */ /* 0x000fe20000410000 */
[----:B------:R-:W-:Y:S01]  /*3d30*/  LEA.HI.SX32 R0, R0, R0, 0x1b ;  /* 0x0000000000007211 */ /* 0x000fe200078fdaff */
[----:B------:R-:W-:Y:S01]  /*3d40*/  FMUL.FTZ R5, R24, R6 ;  /* 0x0000000618057220 */ /* 0x000fe20000410000 */
[C---:B0-----:R-:W-:Y:S01]  /*3d50*/  FMUL.FTZ R163, R14.reuse, R163 ;  /* 0x000000a30ea37220 */ /* 0x041fe20000410000 */
[----:B------:R-:W-:Y:S01]  /*3d60*/  FMUL.FTZ R146, R14, R146 ;  /* 0x000000920e927220 */ /* 0x000fe20000410000 */
[----:B----4-:R-:W-:Y:S02]  /*3d70*/  @!P1 IMAD R4, R4, R19, UR6 ;  /* 0x0000000604049e24 */ /* 0x010fe4000f8e0213 */
[-C--:B------:R-:W-:Y:S01]  /*3d80*/  FMUL.FTZ R10, R154, R8.reuse ;  /* 0x000000089a0a7220 */ /* 0x080fe20000410000 */
[----:B------:R-:W-:Y:S01]  /*3d90*/  FFMA.FTZ R14, R153, R8, R11 ;  /* 0x00000008990e7223 */ /* 0x000fe2000001000b */
[----:B------:R-:W-:-:S02]  /*3da0*/  SHF.L.U32 R19, R140, 0x10, RZ ;  /* 0x000000108c137819 */ /* 0x000fc400000006ff */
[----:B------:R-:W-:Y:S01]  /*3db0*/  LEA R8, R0, UR54, 0x1 ;  /* 0x0000003600087c11 */ /* 0x000fe2000f8e08ff */
[----:B------:R-:W-:Y:S01]  /*3dc0*/  MUFU.COS R166, R152 ;  /* 0x0000009800a67308 */ /* 0x000fe20000000000 */
[----:B------:R-:W-:Y:S01]  /*3dd0*/  LEA R7, R7, UR54, 0x3 ;  /* 0x0000003607077c11 */ /* 0x000fe2000f8e18ff */
[C---:B------:R-:W-:Y:S01]  /*3de0*/  FMUL.FTZ R165, R12.reuse, R165 ;  /* 0x000000a50ca57220 */ /* 0x040fe20000410000 */
[----:B------:R-:W-:Y:S01]  /*3df0*/  FMUL.FTZ R145, R12, R145 ;  /* 0x000000910c917220 */ /* 0x000fe20000410000 */
[C---:B------:R-:W-:Y:S01]  /*3e00*/  FMUL.FTZ R157, R123.reuse, R157 ;  /* 0x0000009d7b9d7220 */ /* 0x040fe20000410000 */
[----:B------:R-:W-:Y:S01]  /*3e10*/  FMUL.FTZ R158, R123, R158 ;  /* 0x0000009e7b9e7220 */ /* 0x000fe20000410000 */
[C---:B------:R-:W-:Y:S01]  /*3e20*/  FMUL.FTZ R159, R125.reuse, R159 ;  /* 0x0000009f7d9f7220 */ /* 0x040fe20000410000 */
[----:B------:R-:W-:Y:S01]  /*3e30*/  FMUL.FTZ R160, R125, R160 ;  /* 0x000000a07da07220 */ /* 0x000fe20000410000 */
[----:B------:R-:W0:Y:S01]  /*3e40*/  MUFU.EX2 R121, R121 ;  /* 0x0000007900797308 */ /* 0x000e220000000800 */
[----:B------:R-:W-:Y:S01]  /*3e50*/  FMUL.FTZ R220, R35, R19 ;  /* 0x0000001323dc7220 */ /* 0x000fe20000410000 */
[----:B------:R-:W-:Y:S01]  /*3e60*/  FMUL.FTZ R12, RZ, R148 ;  /* 0x00000094ff0c7220 */ /* 0x000fe20000410000 */
[----:B------:R-:W-:-:S05]  /*3e70*/  NOP ;  /* 0x0000000000007918 */ /* 0x000fca0000000000 */
[----:B------:R-:W1:Y:S01]  /*3e80*/  MUFU.EX2 R5, R5 ;  /* 0x0000000500057308 */ /* 0x000e620000000800 */
[----:B------:R-:W-:Y:S01]  /*3e90*/  LDS.U16 R123, [R8] ;  /* 0x00000000087b7984 */ /* 0x000fe20000000400 */
[----:B------:R-:W-:-:S03]  /*3ea0*/  SHF.L.U32 R18, R252, 0x10, RZ ;  /* 0x00000010fc127819 */ /* 0x000fc600000006ff */
[----:B------:R-:W-:Y:S03]  /*3eb0*/  LDS.U16 R124, [R8+0x2] ;  /* 0x00000200087c7984 */ /* 0x000fe60000000400 */
[----:B------:R-:W3:Y:S01]  /*3ec0*/  MUFU.SIN R152, R152 ;  /* 0x0000009800987308 */ /* 0x000ee20000000400 */
[----:B------:R-:W-:Y:S01]  /*3ed0*/  LDS.U16 R137, [R8+0x4] ;  /* 0x0000040008897984 */ /* 0x000fe20000000400 */
[----:B------:R-:W-:-:S03]  /*3ee0*/  FMUL.FTZ R0, R148, R220 ;  /* 0x000000dc94007220 */ /* 0x000fc60000410000 */
[----:B------:R-:W-:Y:S01]  /*3ef0*/  LDS.U16 R125, [R8+0x6] ;  /* 0x00000600087d7984 */ /* 0x000fe20000000400 */
[----:B------:R-:W-:-:S03]  /*3f00*/  FFMA.FTZ R11, R151, R220, -R12 ;  /* 0x000000dc970b7223 */ /* 0x000fc6000001080c */
[----:B------:R-:W-:Y:S04]  /*3f10*/  LDS.U16 R210, [R8+0x8] ;  /* 0x0000080008d27984 */ /* 0x000fe80000000400 */
[----:B------:R-:W-:Y:S04]  /*3f20*/  LDS.U16 R128, [R8+0xa] ;  /* 0x00000a0008807984 */ /* 0x000fe80000000400 */
[----:B------:R-:W-:Y:S04]  /*3f30*/  LDS.U16 R215, [R8+0xc] ;  /* 0x00000c0008d77984 */ /* 0x000fe80000000400 */
[----:B------:R-:W-:Y:S04]  /*3f40*/  LDS.U16 R129, [R8+0xe] ;  /* 0x00000e0008817984 */ /* 0x000fe80000000400 */
[----:B------:R-:W-:Y:S04]  /*3f50*/  LDS.U16 R224, [R8+0x10] ;  /* 0x0000100008e07984 */ /* 0x000fe80000000400 */
[----:B------:R-:W-:Y:S04]  /*3f60*/  LDS.U16 R130, [R8+0x12] ;  /* 0x0000120008827984 */ /* 0x000fe80000000400 */
[----:B------:R-:W-:Y:S04]  /*3f70*/  LDS.U16 R217, [R8+0x14] ;  /* 0x0000140008d97984 */ /* 0x000fe80000000400 */
        /* <DEDUP_REMOVED lines=21> */
[----:B------:R2:W-:Y:S01]  /*40d0*/  STS.64 [R7+0x1d10], R64 ;  /* 0x001d104007007388 */ /* 0x0005e20000000a00 */
[----:B------:R-:W-:Y:S01]  /*40e0*/  FFMA.FTZ R0, RZ, R151, R0 ;  /* 0x00000097ff007223 */ /* 0x000fe20000010000 */
[----:B------:R-:W-:Y:S01]  /*40f0*/  FFMA.FTZ R11, R34, R18, R11 ;  /* 0x00000012220b7223 */ /* 0x000fe2000001000b */
[----:B------:R-:W-:Y:S01]  /*4100*/  FFMA.FTZ R13, R153, R9, -R10 ;  /* 0x00000009990d7223 */ /* 0x000fe2000001080a */
[----:B------:R-:W-:Y:S01]  /*4110*/  MUFU.SIN R168, R15 ;  /* 0x0000000f00a87308 */ /* 0x000fe20000000400 */
[----:B------:R-:W-:Y:S01]  /*4120*/  FMUL.FTZ R9, R23, R6 ;  /* 0x0000000617097220 */ /* 0x000fe20000410000 */
[----:B------:R-:W-:Y:S01]  /*4130*/  FADD.FTZ R0, RZ, R0 ;  /* 0x00000000ff007221 */ /* 0x000fe20000010000 */
[----:B0-----:R-:W-:-:S05]  /*4140*/  FMUL.FTZ R156, R121, R156 ;  /* 0x0000009c799c7220 */ /* 0x001fca0000410000 */
[----:B------:R0:W-:Y:S01]  /*4150*/  MUFU.COS R10, R15 ;  /* 0x0000000f000a7308 */ /* 0x0001e20000000000 */
[C---:B-1----:R-:W-:Y:S01]  /*4160*/  FMUL.FTZ R166, R5.reuse, R166 ;  /* 0x000000a605a67220 */ /* 0x042fe20000410000 */
[----:B---3--:R-:W-:Y:S01]  /*4170*/  FMUL.FTZ R152, R5, R152 ;  /* 0x0000009805987220 */ /* 0x008fe20000410000 */
[C---:B------:R-:W-:Y:S01]  /*4180*/  FMUL.FTZ R12, R154.reuse, R0 ;  /* 0x000000009a0c7220 */ /* 0x040fe20000410000 */
[----:B------:R-:W-:Y:S01]  /*4190*/  MOV R5, 0x10 ;  /* 0x0000001000057802 */ /* 0x000fe20000000f00 */
[----:B0-----:R-:W-:-:S03]  /*41a0*/  FMUL.FTZ R15, R154, R11 ;  /* 0x0000000b9a0f7220 */ /* 0x001fc60000410000 */
[----:B------:R-:W0:Y:S01]  /*41b0*/  MUFU.EX2 R9, R9 ;  /* 0x0000000900097308 */ /* 0x000e220000000800 */
[----:B------:R-:W-:Y:S01]  /*41c0*/  FFMA.FTZ R15, R153, R0, R15 ;  /* 0x00000000990f7223 */ /* 0x000fe2000001000f */
[----:B------:R-:W-:Y:S01]  /*41d0*/  FMUL.FTZ R155, R121, R155 ;  /* 0x0000009b799b7220 */ /* 0x000fe20000410000 */
[----:B------:R-:W-:Y:S01]  /*41e0*/  SHF.L.U32 R17, R101, 0x10, RZ ;  /* 0x0000001065117819 */ /* 0x000fe200000006ff */
[----:B------:R-:W-:Y:S01]  /*41f0*/  FMUL.FTZ R0, R156, R14 ;  /* 0x0000000e9c007220 */ /* 0x000fe20000410000 */
[----:B------:R-:W-:Y:S01]  /*4200*/  FFMA.FTZ R12, R153, R11, -R12 ;  /* 0x0000000b990c7223 */ /* 0x000fe2000001080c */
[----:B------:R-:W-:Y:S01]  /*4210*/  FADD.FTZ R15, RZ, R15 ;  /* 0x0000000fff0f7221 */ /* 0x000fe20000010000 */
[----:B------:R-:W-:Y:S01]  /*4220*/  CS2R R66, SRZ ;  /* 0x0000000000427805 */ /* 0x000fe2000001ff00 */
[----:B------:R-:W-:Y:S01]  /*4230*/  @!P1 IMAD.WIDE R4, R4, R5, UR22 ;  /* 0x0000001604049e25 */ /* 0x000fe2000f8e0205 */
[----:B------:R-:W-:Y:S03]  /*4240*/  BAR.SYNC.DEFER_BLOCKING 0x0 ;  /* 0x0000000000007b1d */ /* 0x000fe60000010000 */
[----:B--2---:R-:W-:Y:S01]  /*4250*/  FFMA.FTZ R7, R155, R13, -R0 ;  /* 0x0000000d9b077223 */ /* 0x004fe20000010800 */
[----:B------:R-:W-:Y:S01]  /*4260*/  FFMA.FTZ R12, R33, R17, R12 ;  /* 0x00000011210c7223 */ /* 0x000fe2000001000c */
[C---:B------:R-:W-:Y:S01]  /*4270*/  FMUL.FTZ R0, R156.reuse, R15 ;  /* 0x0000000f9c007220 */ /* 0x040fe20000410000 */
[----:B------:R-:W-:Y:S01]  /*4280*/  FMUL.FTZ R13, R156, R13 ;  /* 0x0000000d9c0d7220 */ /* 0x000fe20000410000 */
[----:B------:R-:W-:Y:S01]  /*4290*/  SHF.L.U32 R16, R100, 0x10, RZ ;  /* 0x0000001064107819 */ /* 0x000fe200000006ff */
[----:B------:R-:W-:-:S02]  /*42a0*/  FMUL.FTZ R126, R29, R6 ;  /* 0x000000061d7e7220 */ /* 0x000fc40000410000 */
[----:B------:R-:W-:Y:S01]  /*42b0*/  FFMA.FTZ R13, R155, R14, R13 ;  /* 0x0000000e9b0d7223 */ /* 0x000fe2000001000d */
[----:B0-----:R-:W-:-:S03]  /*42c0*/  FMUL.FTZ R167, R9, R10 ;  /* 0x0000000a09a77220 */ /* 0x001fc60000410000 */
[----:B------:R-:W-:Y:S01]  /*42d0*/  FMUL.FTZ R10, R158, R13 ;  /* 0x0000000d9e0a7220 */ /* 0x000fe20000410000 */
[----:B------:R-:W0:Y:S01]  /*42e0*/  MUFU.EX2 R126, R126 ;  /* 0x0000007e007e7308 */ /* 0x000e220000000800 */
[----:B------:R1:W5:Y:S02]  /*42f0*/  @!P1 LDG.E.64 R66, desc[UR20][R4.64+0x8] ;  /* 0x0000081404429981 */ /* 0x000364000c1e1b00 */
[-C--:B-1----:R-:W-:Y:S01]  /*4300*/  FMUL.FTZ R4, R156, R12.reuse ;  /* 0x0000000c9c047220 */ /* 0x082fe20000410000 */
[----:B------:R-:W-:-:S03]  /*4310*/  FFMA.FTZ R5, R155, R12, -R0 ;  /* 0x0000000c9b057223 */ /* 0x000fc60000010800 */
[----:B------:R-:W-:Y:S01]  /*4320*/  FFMA.FTZ R4, R155, R15, R4 ;  /* 0x0000000f9b047223 */ /* 0x000fe20000010004 */
[----:B------:R-:W-:Y:S01]  /*4330*/  FFMA.FTZ R8, R32, R16, R5 ;  /* 0x0000001020087223 */ /* 0x000fe20000010005 */
[CC--:B------:R-:W-:Y:S02]  /*4340*/  FMUL.FTZ R12, R158.reuse, R7.reuse ;  /* 0x000000079e0c7220 */ /* 0x0c0fe40000410000 */
[----:B------:R-:W-:Y:S01]  /*4350*/  FADD.FTZ R4, RZ, R4 ;  /* 0x00000004ff047221 */ /* 0x000fe20000010000 */
[C---:B------:R-:W-:Y:S01]  /*4360*/  FMUL.FTZ R5, R158.reuse, R8 ;  /* 0x000000089e057220 */ /* 0x040fe20000410000 */
[C---:B------:R-:W-:Y:S01]  /*4370*/  FFMA.FTZ R10, R157.reuse, R7, -R10 ;  /* 0x000000079d0a7223 */ /* 0x040fe2000001080a */
[C---:B------:R-:W-:Y:S02]  /*4380*/  FFMA.FTZ R12, R157.reuse, R13, R12 ;  /* 0x0000000d9d0c7223 */ /* 0x040fe4000001000c */
[-C--:B------:R-:W-:Y:S01]  /*4390*/  FFMA.FTZ R7, R157, R4.reuse, R5 ;  /* 0x000000049d077223 */ /* 0x080fe20000010005 */
[----:B------:R-:W-:Y:S01]  /*43a0*/  FMUL.FTZ R4, R158, R4 ;  /* 0x000000049e047220 */ /* 0x000fe20000410000 */
[----:B------:R-:W-:Y:S01]  /*43b0*/  SHF.L.U32 R15, R99, 0x10, RZ ;  /* 0x00000010630f7819 */ /* 0x000fe200000006ff */
[----:B------:R-:W-:-:S02]  /*43c0*/  FMUL.FTZ R14, R160, R12 ;  /* 0x0000000ca00e7220 */ /* 0x000fc40000410000 */
[----:B------:R-:W-:Y:S01]  /*43d0*/  FFMA.FTZ R4, R157, R8, -R4 ;  /* 0x000000089d047223 */ /* 0x000fe20000010804 */
[----:B------:R-:W-:Y:S01]  /*43e0*/  FMUL.FTZ R127, R28, R6 ;  /* 0x000000061c7f7220 */ /* 0x000fe20000410000 */
[----:B------:R-:W-:Y:S01]  /*43f0*/  FMUL.FTZ R0, R22, UR56 ;  /* 0x0000003816007c20 */ /* 0x000fe20008410000 */
[----:B------:R-:W-:Y:S01]  /*4400*/  FADD.FTZ R7, RZ, R7 ;  /* 0x00000007ff077221 */ /* 0x000fe20000010000 */
[-C--:B------:R-:W-:Y:S01]  /*4410*/  FFMA.FTZ R8, R159, R10.reuse, -R14 ;  /* 0x0000000a9f087223 */ /* 0x080fe2000001080e */
[----:B------:R-:W-:Y:S01]  /*4420*/  FFMA.FTZ R4, R31, R15, R4 ;  /* 0x0000000f1f047223 */ /* 0x000fe20000010004 */
[----:B------:R-:W-:Y:S01]  /*4430*/  FMUL.FTZ R10, R160, R10 ;  /* 0x0000000aa00a7220 */ /* 0x000fe20000410000 */
[----:B------:R-:W-:Y:S01]  /*4440*/  FMUL.RZ R13, R0, 0.15915493667125701904 ;  /* 0x3e22f983000d7820 */ /* 0x000fe2000040c000 */
[----:B------:R-:W-:Y:S01]  /*4450*/  FMUL.FTZ R168, R9, R168 ;  /* 0x000000a809a87220 */ /* 0x000fe20000410000 */
[----:B------:R-:W-:Y:S01]  /*4460*/  FMUL.FTZ R0, R21, UR56 ;  /* 0x0000003815007c20 */ /* 0x000fe20008410000 */
[----:B------:R-:W1:Y:S01]  /*4470*/  MUFU.EX2 R127, R127 ;  /* 0x0000007f007f7308 */ /* 0x000e620000000800 */
[C---:B------:R-:W-:Y:S01]  /*4480*/  FMUL.FTZ R9, R160.reuse, R7 ;  /* 0x00000007a0097220 */ /* 0x040fe20000410000 */
[----:B------:R-:W-:Y:S01]  /*4490*/  FMUL.FTZ R14, R160, R4 ;  /* 0x00000004a00e7220 */ /* 0x000fe20000410000 */
[----:B0-----:R-:W-:Y:S01]  /*44a0*/  FMUL.FTZ R147, R126, R147 ;  /* 0x000000937e937220 */ /* 0x001fe20000410000 */
[C---:B------:R-:W-:Y:S01]  /*44b0*/  FFMA.FTZ R10, R159.reuse, R12, R10 ;  /* 0x0000000c9f0a7223 */ /* 0x040fe2000001000a */
[----:B------:R-:W-:Y:S01]  /*44c0*/  FMUL.RZ R122, R0, 0.15915493667125701904 ;  /* 0x3e22f983007a7820 */ /* 0x000fe2000040c000 */
[C---:B------:R-:W-:Y:S01]  /*44d0*/  FFMA.FTZ R9, R159.reuse, R4, -R9 ;  /* 0x000000049f097223 */ /* 0x040fe20000010809 */
[----:B------:R-:W-:Y:S01]  /*44e0*/  FFMA.FTZ R0, R159, R7, R14 ;  /* 0x000000079f007223 */ /* 0x000fe2000001000e */
[----:B------:R-:W-:Y:S01]  /*44f0*/  FMUL.FTZ R161, R126, R161 ;  /* 0x000000a17ea17220 */ /* 0x000fe20000410000 */
[----:B------:R-:W-:Y:S01]  /*4500*/  FMUL.FTZ R4, R147, R10 ;  /* 0x0000000a93047220 */ /* 0x000fe20000410000 */
[----:B------:R-:W-:-:S03]  /*4510*/  SHF.L.U32 R14, R98, 0x10, RZ ;  /* 0x00000010620e7819 */ /* 0x000fc600000006ff */
[----:B------:R-:W-:Y:S02]  /*4520*/  FFMA.FTZ R11, R161, R8, -R4 ;  /* 0x00000008a10b7223 */ /* 0x000fe40000010804 */
[----:B------:R-:W-:Y:S01]  /*4530*/  FFMA.FTZ R4, R30, R14, R9 ;  /* 0x0000000e1e047223 */ /* 0x000fe20000010009 */
[----:B------:R-:W-:Y:S01]  /*4540*/  FADD.FTZ R12, RZ, R0 ;  /* 0x00000000ff0c7221 */ /* 0x000fe20000010000 */
[----:B------:R-:W-:Y:S01]  /*4550*/  MUFU.SIN R5, R13 ;  /* 0x0000000d00057308 */ /* 0x000fe20000000400 */
[----:B------:R-:W-:Y:S01]  /*4560*/  FMUL.FTZ R8, R147, R8 ;  /* 0x0000000893087220 */ /* 0x000fe20000410000 */
[----:B-1----:R-:W-:Y:S01]  /*4570*/  FMUL.FTZ R150, R127, R150 ;  /* 0x000000967f967220 */ /* 0x002fe20000410000 */
[----:B------:R-:W-:-:S05]  /*4580*/  FMUL.FTZ R9, R147, R12 ;  /* 0x0000000c93097220 */ /* 0x000fca0000410000 */
[----:B------:R0:W-:Y:S01]  /*4590*/  MUFU.COS R141, R13 ;  /* 0x0000000d008d7308 */ /* 0x0001e20000000000 */
[C---:B------:R-:W-:Y:S01]  /*45a0*/  FFMA.FTZ R121, R161.reuse, R10, R8 ;  /* 0x0000000aa1797223 */ /* 0x040fe20000010008 */
[----:B------:R-:W-:Y:S01]  /*45b0*/  FMUL.FTZ R0, R22, R6 ;  /* 0x0000000616007220 */ /* 0x000fe20000410000 */
[-C--:B------:R-:W-:Y:S01]  /*45c0*/  FFMA.FTZ R8, R161, R4.reuse, -R9 ;  /* 0x00000004a1087223 */ /* 0x080fe20000010809 */
[----:B0-----:R-:W-:Y:S01]  /*45d0*/  FMUL.FTZ R13, R147, R4 ;  /* 0x00000004930d7220 */ /* 0x001fe20000410000 */
[----:B------:R-:W-:-:S03]  /*45e0*/  FMUL.FTZ R162, R127, R162 ;  /* 0x000000a27fa27220 */ /* 0x000fc60000410000 */
[----:B------:R-:W-:Y:S01]  /*45f0*/  FFMA.FTZ R12, R161, R12, R13 ;  /* 0x0000000ca10c7223 */ /* 0x000fe2000001000d */
[C---:B------:R-:W-:Y:S01]  /*4600*/  FMUL.FTZ R9, R150.reuse, R121 ;  /* 0x0000007996097220 */ /* 0x040fe20000410000 */
[----:B------:R-:W-:Y:S01]  /*4610*/  SHF.L.U32 R13, R97, 0x10, RZ ;  /* 0x00000010610d7819 */ /* 0x000fe200000006ff */
[-C--:B------:R-:W-:Y:S01]  /*4620*/  FMUL.FTZ R135, R150, R11.reuse ;  /* 0x0000000b96877220 */ /* 0x080fe20000410000 */
[----:B------:R-:W-:Y:S01]  /*4630*/  FADD.FTZ R127, RZ, R12 ;  /* 0x0000000cff7f7221 */ /* 0x000fe20000010000 */
[----:B------:R-:W0:Y:S01]  /*4640*/  MUFU.EX2 R0, R0 ;  /* 0x0000000000007308 */ /* 0x000e220000000800 */
[C---:B------:R-:W-:Y:S01]  /*4650*/  FFMA.FTZ R10, R162.reuse, R11, -R9 ;  /* 0x0000000ba20a7223 */ /* 0x040fe20000010809 */
[----:B------:R-:W-:Y:S01]  /*4660*/  FFMA.FTZ R135, R162, R121, R135 ;  /* 0x00000079a2877223 */ /* 0x000fe20000010087 */
[----:B------:R-:W-:Y:S01]  /*4670*/  FFMA.FTZ R11, R29, R13, R8 ;  /* 0x0000000d1d0b7223 */ /* 0x000fe20000010008 */
[----:B------:R-:W-:Y:S01]  /*4680*/  FMUL.FTZ R121, R150, R127 ;  /* 0x0000007f96797220 */ /* 0x000fe20000410000 */
[----:B------:R-:W-:-:S02]  /*4690*/  SHF.L.U32 R12, R96, 0x10, RZ ;  /* 0x00000010600c7819 */ /* 0x000fc400000006ff */
[-C--:B------:R-:W-:Y:S01]  /*46a0*/  FMUL.FTZ R8, R150, R11.reuse ;  /* 0x0000000b96087220 */ /* 0x080fe20000410000 */
[----:B------:R-:W-:-:S03]  /*46b0*/  FFMA.FTZ R121, R162, R11, -R121 ;  /* 0x0000000ba2797223 */ /* 0x000fc60000010879 */
[----:B------:R-:W-:Y:S01]  /*46c0*/  FFMA.FTZ R8, R162, R127, R8 ;  /* 0x0000007fa2087223 */ /* 0x000fe20000010008 */
[----:B------:R-:W-:Y:S01]  /*46d0*/  FFMA.FTZ R121, R28, R12, R121 ;  /* 0x0000000c1c797223 */ /* 0x000fe20000010079 */
[----:B------:R-:W-:Y:S02]  /*46e0*/  FMUL.FTZ R4, R20, UR56 ;  /* 0x0000003814047c20 */ /* 0x000fe40008410000 */
[----:B------:R-:W-:Y:S01]  /*46f0*/  FADD.FTZ R8, RZ, R8 ;  /* 0x00000008ff087221 */ /* 0x000fe20000010000 */
[----:B------:R-:W-:Y:S01]  /*4700*/  FMUL.FTZ R11, R146, R121 ;  /* 0x00000079920b7220 */ /* 0x000fe20000410000 */
[C---:B0-----:R-:W-:Y:S01]  /*4710*/  FMUL.FTZ R141, R0.reuse, R141 ;  /* 0x0000008d008d7220 */ /* 0x041fe20000410000 */
[----:B------:R-:W-:Y:S01]  /*4720*/  FMUL.FTZ R170, R0, R5 ;  /* 0x0000000500aa7220 */ /* 0x000fe20000410000 */
[----:B------:R-:W-:Y:S01]  /*4730*/  FMUL.RZ R139, R4, 0.15915493667125701904 ;  /* 0x3e22f983048b7820 */ /* 0x000fe2000040c000 */
[----:B------:R-:W-:Y:S01]  /*4740*/  FFMA.FTZ R0, R163, R8, R11 ;  /* 0x00000008a3007223 */ /* 0x000fe2000001000b */
[----:B------:R-:W-:Y:S01]  /*4750*/  FMUL.FTZ R4, R21, R6 ;  /* 0x0000000615047220 */ /* 0x000fe20000410000 */
[----:B------:R-:W-:Y:S01]  /*4760*/  FMUL.FTZ R8, R146, R8 ;  /* 0x0000000892087220 */ /* 0x000fe20000410000 */
[----:B------:R-:W-:Y:S01]  /*4770*/  MUFU.SIN R7, R122 ;  /* 0x0000007a00077308 */ /* 0x000fe20000000400 */
[----:B------:R-:W-:-:S02]  /*4780*/  SHF.L.U32 R11, R95, 0x10, RZ ;  /* 0x000000105f0b7819 */ /* 0x000fc400000006ff */
[----:B------:R-:W-:-:S05]  /*4790*/  FFMA.FTZ R8, R163, R121, -R8 ;  /* 0x00000079a3087223 */ /* 0x000fca0000010808 */
[----:B------:R0:W-:Y:S01]  /*47a0*/  MUFU.COS R9, R122 ;  /* 0x0000007a00097308 */ /* 0x0001e20000000000 */
[----:B------:R-:W-:Y:S01]  /*47b0*/  FFMA.FTZ R8, R27, R11, R8 ;  /* 0x0000000b1b087223 */ /* 0x000fe20000010008 */
[----:B0-----:R-:W-:-:S06]  /*47c0*/  FMUL.FTZ R122, R146, R135 ;  /* 0x00000087927a7220 */ /* 0x001fcc0000410000 */
[----:B------:R-:W0:Y:S01]  /*47d0*/  MUFU.EX2 R4, R4 ;  /* 0x0000000400047308 */ /* 0x000e220000000800 */
[-C--:B------:R-:W-:Y:S01]  /*47e0*/  FFMA.FTZ R122, R163, R10.reuse, -R122 ;  /* 0x0000000aa37a7223 */ /* 0x080fe2000001087a */
[----:B------:R-:W-:Y:S01]  /*47f0*/  FMUL.FTZ R10, R146, R10 ;  /* 0x0000000a920a7220 */ /* 0x000fe20000410000 */
[----:B------:R-:W-:-:S03]  /*4800*/  FADD.FTZ R0, RZ, R0 ;  /* 0x00000000ff007221 */ /* 0x000fc60000010000 */
[----:B------:R-:W-:Y:S01]  /*4810*/  FFMA.FTZ R10, R163, R135, R10 ;  /* 0x00000087a30a7223 */ /* 0x000fe2000001000a */
[C---:B------:R-:W-:Y:S01]  /*4820*/  FMUL.FTZ R135, R149.reuse, R8 ;  /* 0x0000000895877220 */ /* 0x040fe20000410000 */
[C---:B------:R-:W-:Y:S01]  /*4830*/  FMUL.FTZ R121, R149.reuse, R122 ;  /* 0x0000007a95797220 */ /* 0x040fe20000410000 */
[CC--:B------:R-:W-:Y:S02]  /*4840*/  FMUL.FTZ R127, R149.reuse, R0.reuse ;  /* 0x00000000957f7220 */ /* 0x0c0fe40000410000 */
[C---:B------:R-:W-:Y:S01]  /*4850*/  FFMA.FTZ R135, R164.reuse, R0, R135 ;  /* 0x00000000a4877223 */ /* 0x040fe20000010087 */
[-C--:B------:R-:W-:Y:S01]  /*4860*/  FMUL.FTZ R5, R149, R10.reuse ;  /* 0x0000000a95057220 */ /* 0x080fe20000410000 */
[C---:B------:R-:W-:Y:S01]  /*4870*/  FFMA.FTZ R126, R164.reuse, R10, R121 ;  /* 0x0000000aa47e7223 */ /* 0x040fe20000010079 */
[----:B------:R-:W-:Y:S01]  /*4880*/  FFMA.FTZ R127, R164, R8, -R127 ;  /* 0x00000008a47f7223 */ /* 0x000fe2000001087f */
[----:B------:R-:W-:Y:S01]  /*4890*/  SHF.L.U32 R10, R94, 0x10, RZ ;  /* 0x000000105e0a7819 */ /* 0x000fe200000006ff */
[----:B------:R-:W-:Y:S01]  /*48a0*/  FMUL.FTZ R6, R20, R6 ;  /* 0x0000000614067220 */ /* 0x000fe20000410000 */
[----:B------:R-:W-:Y:S01]  /*48b0*/  FADD.FTZ R8, RZ, R135 ;  /* 0x00000087ff087221 */ /* 0x000fe20000010000 */
[C---:B0-----:R-:W-:Y:S01]  /*48c0*/  FMUL.FTZ R140, R4.reuse, R9 ;  /* 0x00000009048c7220 */ /* 0x041fe20000410000 */
[----:B------:R-:W-:Y:S01]  /*48d0*/  FMUL.FTZ R196, R4, R7 ;  /* 0x0000000704c47220 */ /* 0x000fe20000410000 */
[----:B------:R-:W-:Y:S01]  /*48e0*/  FFMA.FTZ R0, R26, R10, R127 ;  /* 0x0000000a1a007223 */ /* 0x000fe2000001007f */
[----:B------:R-:W-:Y:S01]  /*48f0*/  FMUL.FTZ R4, R145, R8 ;  /* 0x0000000891047220 */ /* 0x000fe20000410000 */
[----:B------:R-:W-:Y:S01]  /*4900*/  MUFU.COS R169, R139 ;  /* 0x0000008b00a97308 */ /* 0x000fe20000000000 */
[----:B------:R-:W-:Y:S01]  /*4910*/  FFMA.FTZ R122, R164, R122, -R5 ;  /* 0x0000007aa47a7223 */ /* 0x000fe20000010805 */
[----:B------:R-:W-:Y:S01]  /*4920*/  SHF.L.U32 R9, R93, 0x10, RZ ;  /* 0x000000105d097819 */ /* 0x000fe200000006ff */
[C---:B------:R-:W-:Y:S01]  /*4930*/  FMUL.FTZ R142, R145.reuse, R126 ;  /* 0x0000007e918e7220 */ /* 0x040fe20000410000 */
[-C--:B------:R-:W-:Y:S01]  /*4940*/  FMUL.FTZ R121, R145, R0.reuse ;  /* 0x0000000091797220 */ /* 0x080fe20000410000 */
[----:B------:R-:W-:-:S03]  /*4950*/  FFMA.FTZ R4, R165, R0, -R4 ;  /* 0x00000000a5047223 */ /* 0x000fc60000010804 */
[----:B------:R-:W0:Y:S01]  /*4960*/  MUFU.EX2 R6, R6 ;  /* 0x0000000600067308 */ /* 0x000e220000000800 */
[-C--:B------:R-:W-:Y:S01]  /*4970*/  FMUL.FTZ R7, R145, R122.reuse ;  /* 0x0000007a91077220 */ /* 0x080fe20000410000 */
[----:B------:R-:W-:-:S06]  /*4980*/  FFMA.FTZ R5, R165, R122, -R142 ;  /* 0x0000007aa5057223 */ /* 0x000fcc000001088e */
[----:B------:R-:W1:Y:S01]  /*4990*/  MUFU.SIN R139, R139 ;  /* 0x0000008b008b7308 */ /* 0x000e620000000400 */
[----:B------:R-:W-:Y:S01]  /*49a0*/  FFMA.FTZ R121, R165, R8, R121 ;  /* 0x00000008a5797223 */ /* 0x000fe20000010079 */
[----:B------:R-:W-:Y:S01]  /*49b0*/  FFMA.FTZ R127, R25, R9, R4 ;  /* 0x00000009197f7223 */ /* 0x000fe20000010004 */
[----:B------:R-:W-:Y:S01]  /*49c0*/  FFMA.FTZ R7, R165, R126, R7 ;  /* 0x0000007ea5077223 */ /* 0x000fe20000010007 */
[C---:B------:R-:W-:Y:S01]  /*49d0*/  FMUL.FTZ R135, R152.reuse, R5 ;  /* 0x0000000598877220 */ /* 0x040fe20000410000 */
[----:B------:R-:W-:Y:S01]  /*49e0*/  FADD.FTZ R121, RZ, R121 ;  /* 0x00000079ff797221 */ /* 0x000fe20000010000 */
[C---:B------:R-:W-:Y:S01]  /*49f0*/  FMUL.FTZ R4, R152.reuse, R127 ;  /* 0x0000007f98047220 */ /* 0x040fe20000410000 */
[-C--:B------:R-:W-:Y:S01]  /*4a00*/  FMUL.FTZ R0, R152, R7.reuse ;  /* 0x0000000798007220 */ /* 0x080fe20000410000 */
[C---:B------:R-:W-:Y:S02]  /*4a10*/  FFMA.FTZ R135, R166.reuse, R7, R135 ;  /* 0x00000007a6877223 */ /* 0x040fe40000010087 */
[-C--:B------:R-:W-:Y:S01]  /*4a20*/  FFMA.FTZ R4, R166, R121.reuse, R4 ;  /* 0x00000079a6047223 */ /* 0x080fe20000010004 */
[----:B------:R-:W-:Y:S01]  /*4a30*/  FMUL.FTZ R121, R152, R121 ;  /* 0x0000007998797220 */ /* 0x000fe20000410000 */
[----:B0-----:R-:W-:Y:S01]  /*4a40*/  FMUL.FTZ R169, R6, R169 ;  /* 0x000000a906a97220 */ /* 0x001fe20000410000 */
[----:B------:R-:W-:Y:S01]  /*4a50*/  FFMA.FTZ R0, R166, R5, -R0 ;  /* 0x00000005a6007223 */ /* 0x000fe20000010800 */
[----:B------:R-:W-:Y:S01]  /*4a60*/  SHF.L.U32 R8, R92, 0x10, RZ ;  /* 0x000000105c087819 */ /* 0x000fe200000006ff */
[----:B------:R-:W-:Y:S01]  /*4a70*/  FFMA.FTZ R121, R166, R127, -R121 ;  /* 0x0000007fa6797223 */ /* 0x000fe20000010879 */
[----:B-1----:R-:W-:Y:S01]  /*4a80*/  FMUL.FTZ R139, R6, R139 ;  /* 0x0000008b068b7220 */ /* 0x002fe20000410000 */
[CC--:B------:R-:W-:Y:S01]  /*4a90*/  FMUL.FTZ R6, R168.reuse, R135.reuse ;  /* 0x00000087a8067220 */ /* 0x0c0fe20000410000 */
[----:B------:R-:W-:Y:S01]  /*4aa0*/  FADD.FTZ R4, RZ, R4 ;  /* 0x00000004ff047221 */ /* 0x000fe20000010000 */
[----:B------:R-:W-:Y:S01]  /*4ab0*/  FMUL.FTZ R122, R168, R0 ;  /* 0x00000000a87a7220 */ /* 0x000fe20000410000 */
[----:B------:R-:W-:Y:S01]  /*4ac0*/  FFMA.FTZ R121, R24, R8, R121 ;  /* 0x0000000818797223 */ /* 0x000fe20000010079 */
[C---:B------:R-:W-:Y:S01]  /*4ad0*/  FFMA.FTZ R6, R167.reuse, R0, -R6 ;  /* 0x00000000a7067223 */ /* 0x040fe20000010806 */
[----:B------:R-:W-:Y:S01]  /*4ae0*/  FMUL.FTZ R0, R168, R4 ;  /* 0x00000004a8007220 */ /* 0x000fe20000410000 */
[----:B------:R-:W-:Y:S01]  /*4af0*/  FFMA.FTZ R122, R167, R135, R122 ;  /* 0x00000087a77a7223 */ /* 0x000fe2000001007a */
[----:B------:R-:W-:Y:S01]  /*4b00*/  SHF.L.U32 R7, R91, 0x10, RZ ;  /* 0x000000105b077819 */ /* 0x000fe200000006ff */
[----:B------:R-:W-:Y:S01]  /*4b10*/  FMUL.FTZ R126, R170, R6 ;  /* 0x00000006aa7e7220 */ /* 0x000fe20000410000 */
[-C--:B------:R-:W-:Y:S01]  /*4b20*/  FMUL.FTZ R5, R168, R121.reuse ;  /* 0x00000079a8057220 */ /* 0x080fe20000410000 */
[----:B------:R-:W-:Y:S01]  /*4b30*/  FFMA.FTZ R0, R167, R121, -R0 ;  /* 0x00000079a7007223 */ /* 0x000fe20000010800 */
[-C--:B------:R-:W-:Y:S01]  /*4b40*/  FMUL.FTZ R127, R170, R122.reuse ;  /* 0x0000007aaa7f7220 */ /* 0x080fe20000410000 */
[----:B------:R-:W-:Y:S01]  /*4b50*/  FFMA.FTZ R121, R141, R122, R126 ;  /* 0x0000007a8d797223 */ /* 0x000fe2000001007e */
[----:B------:R-:W-:Y:S01]  /*4b60*/  FFMA.FTZ R5, R167, R4, R5 ;  /* 0x00000004a7057223 */ /* 0x000fe20000010005 */
[----:B------:R-:W-:Y:S01]  /*4b70*/  FFMA.FTZ R0, R23, R7, R0 ;  /* 0x0000000717007223 */ /* 0x000fe20000010000 */
[C---:B------:R-:W-:Y:S01]  /*4b80*/  FFMA.FTZ R127, R141.reuse, R6, -R127 ;  /* 0x000000068d7f7223 */ /* 0x040fe2000001087f */
[----:B------:R-:W-:Y:S01]  /*4b90*/  FMUL.FTZ R135, R196, R121 ;  /* 0x00000079c4877220 */ /* 0x000fe20000410000 */
[----:B------:R-:W-:Y:S01]  /*4ba0*/  FADD.FTZ R5, RZ, R5 ;  /* 0x00000005ff057221 */ /* 0x000fe20000010000 */
[-C--:B------:R-:W-:Y:S01]  /*4bb0*/  FMUL.FTZ R4, R170, R0.reuse ;  /* 0x00000000aa047220 */ /* 0x080fe20000410000 */
[-C--:B------:R-:W-:Y:S01]  /*4bc0*/  FMUL.FTZ R6, R196, R127.reuse ;  /* 0x0000007fc4067220 */ /* 0x080fe20000410000 */
[----:B------:R-:W-:Y:S01]  /*4bd0*/  FFMA.FTZ R202, R140, R127, -R135 ;  /* 0x0000007f8cca7223 */ /* 0x000fe20000010887 */
[-C--:B------:R-:W-:Y:S01]  /*4be0*/  FMUL.FTZ R127, R170, R5.reuse ;  /* 0x00000005aa7f7220 */ /* 0x080fe20000410000 */
[C---:B------:R-:W-:Y:S01]  /*4bf0*/  FFMA.FTZ R4, R141.reuse, R5, R4 ;  /* 0x000000058d047223 */ /* 0x040fe20000010004 */
[----:B------:R-:W-:Y:S01]  /*4c00*/  FFMA.FTZ R182, R140, R121, R6 ;  /* 0x000000798cb67223 */ /* 0x000fe20000010006 */
[----:B------:R-:W-:Y:S01]  /*4c10*/  SHF.L.U32 R6, R90, 0x10, RZ ;  /* 0x000000105a067819 */ /* 0x000fe200000006ff */
[----:B------:R-:W-:Y:S01]  /*4c20*/  FFMA.FTZ R127, R141, R0, -R127 ;  /* 0x000000008d7f7223 */ /* 0x000fe2000001087f */
[----:B------:R-:W-:Y:S01]  /*4c30*/  R2UR UR57, R3 ;  /* 0x00000000033972ca */ /* 0x000fe200000e0000 */
[----:B------:R-:W-:Y:S01]  /*4c40*/  FADD.FTZ R3, RZ, R4 ;  /* 0x00000004ff037221 */ /* 0x000fe20000010000 */
[C---:B------:R-:W-:Y:S01]  /*4c50*/  FMUL.FTZ R121, R139.reuse, R202 ;  /* 0x000000ca8b797220 */ /* 0x040fe20000410000 */
[----:B------:R-:W-:Y:S01]  /*4c60*/  FMUL.FTZ R0, R139, R182 ;  /* 0x000000b68b007220 */ /* 0x000fe20000410000 */
[----:B------:R-:W-:Y:S01]  /*4c70*/  R2UR UR45, R2 ;  /* 0x00000000022d72ca */ /* 0x000fe200000e0000 */
[----:B------:R-:W-:Y:S01]  /*4c80*/  FFMA.FTZ R127, R22, R6, R127 ;  /* 0x00000006167f7223 */ /* 0x000fe2000001007f */
[----:B------:R-:W-:Y:S01]  /*4c90*/  FMUL.FTZ R5, R196, R3 ;  /* 0x00000003c4057220 */ /* 0x000fe20000410000 */
[C---:B------:R-:W-:Y:S01]  /*4ca0*/  FFMA.FTZ R182, R169.reuse, R182, R121 ;  /* 0x000000b6a9b67223 */ /* 0x040fe20000010079 */
[----:B------:R-:W-:Y:S01]  /*4cb0*/  FFMA.FTZ R202, R169, R202, -R0 ;  /* 0x000000caa9ca7223 */ /* 0x000fe20000010800 */
[----:B------:R-:W-:Y:S01]  /*4cc0*/  SHF.L.U32 R121, R89, 0x10, RZ ;  /* 0x0000001059797819 */ /* 0x000fe200000006ff */
[-C--:B------:R-:W-:Y:S01]  /*4cd0*/  FFMA.FTZ R0, R140, R127.reuse, -R5 ;  /* 0x0000007f8c007223 */ /* 0x080fe20000010805 */
[----:B----4-:R-:W-:Y:S01]  /*4ce0*/  SHF.L.U32 R131, R131, 0x10, RZ ;  /* 0x0000001083837819 */ /* 0x010fe200000006ff */
[----:B------:R-:W-:Y:S01]  /*4cf0*/  FMUL.FTZ R2, R196, R127 ;  /* 0x0000007fc4027220 */ /* 0x000fe20000410000 */
[----:B------:R-:W-:Y:S01]  /*4d00*/  SHF.L.U32 R217, R217, 0x10, RZ ;  /* 0x00000010d9d97819 */ /* 0x000fe200000006ff */
[----:B------:R-:W-:Y:S01]  /*4d10*/  FFMA.FTZ R4, R21, R121, R0 ;  /* 0x0000007915047223 */ /* 0x000fe20000010000 */
[----:B------:R-:W-:Y:S01]  /*4d20*/  SHF.L.U32 R188, R188, 0x10, RZ ;  /* 0x00000010bcbc7819 */ /* 0x000fe200000006ff */
[----:B------:R-:W-:Y:S01]  /*4d30*/  FMUL.FTZ R0, R131, UR57 ;  /* 0x0000003983007c20 */ /* 0x000fe20008410000 */
[----:B------:R-:W-:Y:S01]  /*4d40*/  FFMA.FTZ R2, R140, R3, R2 ;  /* 0x000000038c027223 */ /* 0x000fe20000010002 */
[----:B------:R-:W-:Y:S01]  /*4d50*/  FADD.FTZ R187, R82, R82 ;  /* 0x0000005252bb7221 */ /* 0x000fe20000010000 */
[----:B------:R-:W-:Y:S01]  /*4d60*/  SHF.L.U32 R180, R180, 0x10, RZ ;  /* 0x00000010b4b47819 */ /* 0x000fe200000006ff */
[----:B------:R-:W-:Y:S01]  /*4d70*/  FFMA.FTZ R0, R217, UR45, -R0 ;  /* 0x0000002dd9007c23 */ /* 0x000fe20008010800 */
[----:B------:R-:W-:Y:S01]  /*4d80*/  FMUL.FTZ R3, R188, UR45 ;  /* 0x0000002dbc037c20 */ /* 0x000fe20008410000 */
[----:B------:R-:W-:Y:S01]  /*4d90*/  FADD.FTZ R122, RZ, R2 ;  /* 0x00000002ff7a7221 */ /* 0x000fe20000010000 */
[----:B------:R-:W-:Y:S01]  /*4da0*/  FMUL.FTZ R2, R131, UR45 ;  /* 0x0000002d83027c20 */ /* 0x000fe20008410000 */
[----:B------:R-:W-:Y:S01]  /*4db0*/  FMUL.FTZ R186, R187, R0 ;  /* 0x00000000bbba7220 */ /* 0x000fe20000410000 */
[----:B------:R-:W-:Y:S01]  /*4dc0*/  SHF.L.U32 R174, R174, 0x10, RZ ;  /* 0x00000010aeae7819 */ /* 0x000fe200000006ff */
[----:B------:R-:W-:Y:S01]  /*4dd0*/  FADD.FTZ R0, R72, R72 ;  /* 0x0000004848007221 */ /* 0x000fe20000010000 */
[----:B------:R-:W-:Y:S01]  /*4de0*/  FMUL.FTZ R127, R188, UR57 ;  /* 0x00000039bc7f7c20 */ /* 0x000fe20008410000 */
[----:B------:R-:W-:Y:S01]  /*4df0*/  FFMA.FTZ R135, R180, UR57, R3 ;  /* 0x00000039b4877c23 */ /* 0x000fe20008010003 */
[----:B------:R-:W-:Y:S01]  /*4e00*/  FMUL.FTZ R203, R139, R4 ;  /* 0x000000048bcb7220 */ /* 0x000fe20000410000 */
[----:B------:R-:W-:Y:S01]  /*4e10*/  FFMA.FTZ R2, R217, UR57, R2 ;  /* 0x00000039d9027c23 */ /* 0x000fe20008010002 */
[----:B------:R-:W-:Y:S01]  /*4e20*/  SHF.L.U32 R190, R190, 0x10, RZ ;  /* 0x00000010bebe7819 */ /* 0x000fe200000006ff */
[----:B------:R-:W-:Y:S01]  /*4e30*/  FMUL.FTZ R5, R174, UR45 ;  /* 0x0000002dae057c20 */ /* 0x000fe20008410000 */
[----:B------:R-:W-:Y:S01]  /*4e40*/  FFMA.FTZ R127, R180, UR45, -R127 ;  /* 0x0000002db47f7c23 */ /* 0x000fe2000801087f */
[----:B------:R-:W-:Y:S01]  /*4e50*/  FMUL.FTZ R142, R0, R135 ;  /* 0x00000087008e7220 */ /* 0x000fe20000410000 */
[----:B------:R-:W-:Y:S01]  /*4e60*/  FMUL.FTZ R3, R174, UR57 ;  /* 0x00000039ae037c20 */ /* 0x000fe20008410000 */
[-C--:B------:R-:W-:Y:S01]  /*4e70*/  FMUL.FTZ R126, R139, R122.reuse ;  /* 0x0000007a8b7e7220 */ /* 0x080fe20000410000 */
[----:B------:R-:W-:Y:S01]  /*4e80*/  FFMA.FTZ R203, R169, R122, R203 ;  /* 0x0000007aa9cb7223 */ /* 0x000fe200000100cb */
[----:B------:R-:W-:Y:S01]  /*4e90*/  FMUL.FTZ R187, R187, R2 ;  /* 0x00000002bbbb7220 */ /* 0x000fe20000410000 */
[----:B------:R-:W-:Y:S01]  /*4ea0*/  FADD.FTZ R2, R73, R73 ;  /* 0x0000004949027221 */ /* 0x000fe20000010000 */
[----:B------:R-:W-:Y:S01]  /*4eb0*/  FFMA.FTZ R5, R190, UR57, R5 ;  /* 0x00000039be057c23 */ /* 0x000fe20008010005 */
[----:B------:R-:W-:Y:S01]  /*4ec0*/  FMUL.FTZ R135, R0, R127 ;  /* 0x0000007f00877220 */ /* 0x000fe20000410000 */
[C---:B------:R-:W-:Y:S01]  /*4ed0*/  FMUL.FTZ R122, R169.reuse, R142 ;  /* 0x0000008ea97a7220 */ /* 0x040fe20000410000 */
[----:B------:R-:W-:Y:S01]  /*4ee0*/  SHF.L.U32 R218, R218, 0x10, RZ ;  /* 0x00000010dada7819 */ /* 0x000fe200000006ff */
[----:B------:R-:W-:Y:S01]  /*4ef0*/  FFMA.FTZ R3, R190, UR45, -R3 ;  /* 0x0000002dbe037c23 */ /* 0x000fe20008010803 */
[----:B------:R-:W-:Y:S01]  /*4f00*/  FFMA.FTZ R211, R169, R4, -R126 ;  /* 0x00000004a9d37223 */ /* 0x000fe2000001087e */
[C---:B------:R-:W-:Y:S01]  /*4f10*/  FMUL.FTZ R4, R139.reuse, R142 ;  /* 0x0000008e8b047220 */ /* 0x040fe20000410000 */
[----:B------:R-:W-:Y:S01]  /*4f20*/  FMUL.FTZ R233, R2, R5 ;  /* 0x0000000502e97220 */ /* 0x000fe20000410000 */
[----:B------:R-:W-:Y:S01]  /*4f30*/  FFMA.FTZ R122, -R139, R135, -R122 ;  /* 0x000000878b7a7223 */ /* 0x000fe2000001097a */
[----:B------:R-:W-:Y:S01]  /*4f40*/  SHF.L.U32 R132, R132, 0x10, RZ ;  /* 0x0000001084847819 */ /* 0x000fe200000006ff */
[----:B------:R-:W-:Y:S01]  /*4f50*/  FMUL.FTZ R208, R2, R3 ;  /* 0x0000000302d07220 */ /* 0x000fe20000410000 */
[----:B------:R-:W-:Y:S01]  /*4f60*/  FMUL.FTZ R3, R218, UR57 ;  /* 0x00000039da037c20 */ /* 0x000fe20008410000 */
[----:B------:R-:W-:Y:S01]  /*4f70*/  FFMA.FTZ R127, R169, R135, -R4 ;  /* 0x00000087a97f7223 */ /* 0x000fe20000010804 */
[----:B------:R-:W-:Y:S01]  /*4f80*/  FADD.FTZ R171, -R233, R122 ;  /* 0x0000007ae9ab7221 */ /* 0x000fe20000010100 */
[----:B------:R-:W-:Y:S01]  /*4f90*/  SHF.L.U32 R172, R172, 0x10, RZ ;  /* 0x00000010acac7819 */ /* 0x000fe200000006ff */
[----:B------:R-:W-:Y:S01]  /*4fa0*/  FFMA.FTZ R176, R132, UR45, -R3 ;  /* 0x0000002d84b07c23 */ /* 0x000fe20008010803 */
[----:B------:R-:W-:Y:S01]  /*4fb0*/  FMUL.FTZ R5, R218, UR45 ;  /* 0x0000002dda057c20 */ /* 0x000fe20008410000 */
[----:B------:R-:W-:Y:S01]  /*4fc0*/  FADD.FTZ R127, R208, R127 ;  /* 0x0000007fd07f7221 */ /* 0x000fe20000010000 */
[----:B------:R-:W-:Y:S01]  /*4fd0*/  FMUL.FTZ R3, R196, -R171 ;  /* 0x800000abc4037220 */ /* 0x000fe20000410000 */
[----:B------:R-:W-:Y:S01]  /*4fe0*/  FADD.FTZ R189, R81, R81 ;  /* 0x0000005151bd7221 */ /* 0x000fe20000010000 */
[----:B------:R-:W-:Y:S01]  /*4ff0*/  FFMA.FTZ R4, R132, UR57, R5 ;  /* 0x0000003984047c23 */ /* 0x000fe20008010005 */
[----:B------:R-:W-:Y:S01]  /*5000*/  SHF.L.U32 R192, R192, 0x10, RZ ;  /* 0x00000010c0c07819 */ /* 0x000fe200000006ff */
[-C--:B------:R-:W-:Y:S01]  /*5010*/  FFMA.FTZ R126, R140, R127.reuse, -R3 ;  /* 0x0000007f8c7e7223 */ /* 0x080fe20000010803 */
[C---:B------:R-:W-:Y:S01]  /*5020*/  FMUL.FTZ R3, R172.reuse, UR57 ;  /* 0x00000039ac037c20 */ /* 0x040fe20008410000 */
[----:B------:R-:W-:Y:S01]  /*5030*/  FMUL.FTZ R5, R172, UR45 ;  /* 0x0000002dac057c20 */ /* 0x000fe20008410000 */
[----:B------:R-:W-:Y:S01]  /*5040*/  FMUL.FTZ R176, R189, R176 ;  /* 0x000000b0bdb07220 */ /* 0x000fe20000410000 */
[----:B------:R-:W-:Y:S01]  /*5050*/  SHF.L.U32 R133, R133, 0x10, RZ ;  /* 0x0000001085857819 */ /* 0x000fe200000006ff */
[----:B------:R-:W-:Y:S01]  /*5060*/  FMUL.FTZ R189, R189, R4 ;  /* 0x00000004bdbd7220 */ /* 0x000fe20000410000 */
[----:B------:R-:W-:Y:S01]  /*5070*/  FADD.FTZ R4, R74, R74 ;  /* 0x0000004a4a047221 */ /* 0x000fe20000010000 */
[C---:B------:R-:W-:Y:S01]  /*5080*/  FFMA.FTZ R207, R192.reuse, UR45, -R3 ;  /* 0x0000002dc0cf7c23 */ /* 0x040fe20008010803 */
[----:B------:R-:W-:Y:S01]  /*5090*/  FFMA.FTZ R5, R192, UR57, R5 ;  /* 0x00000039c0057c23 */ /* 0x000fe20008010005 */
[----:B------:R-:W-:Y:S01]  /*50a0*/  FMUL.FTZ R122, R196, -R127 ;  /* 0x8000007fc47a7220 */ /* 0x000fe20000410000 */
[----:B------:R-:W-:Y:S01]  /*50b0*/  SHF.L.U32 R234, R234, 0x10, RZ ;  /* 0x00000010eaea7819 */ /* 0x000fe200000006ff */
[C---:B------:R-:W-:Y:S01]  /*50c0*/  FMUL.FTZ R3, R133.reuse, UR57 ;  /* 0x0000003985037c20 */ /* 0x040fe20008410000 */
[C---:B------:R-:W-:Y:S01]  /*50d0*/  FMUL.FTZ R207, R4.reuse, R207 ;  /* 0x000000cf04cf7220 */ /* 0x040fe20000410000 */
[----:B------:R-:W-:Y:S01]  /*50e0*/  FMUL.FTZ R200, R4, R5 ;  /* 0x0000000504c87220 */ /* 0x000fe20000410000 */
[----:B------:R-:W-:Y:S01]  /*50f0*/  FFMA.FTZ R171, R140, R171, R122 ;  /* 0x000000ab8cab7223 */ /* 0x000fe2000001007a */
[----:B------:R-:W-:Y:S01]  /*5100*/  FMUL.FTZ R5, R133, UR45 ;  /* 0x0000002d85057c20 */ /* 0x000fe20008410000 */
[----:B------:R-:W-:Y:S01]  /*5110*/  FADD.FTZ R175, R80, R80 ;  /* 0x0000005050af7221 */ /* 0x000fe20000010000 */
[----:B------:R-:W-:Y:S01]  /*5120*/  FFMA.FTZ R122, R234, UR45, -R3 ;  /* 0x0000002dea7a7c23 */ /* 0x000fe20008010803 */
[----:B------:R-:W-:Y:S01]  /*5130*/  FADD.FTZ R3, R207, R126 ;  /* 0x0000007ecf037221 */ /* 0x000fe20000010000 */
[----:B------:R-:W-:Y:S01]  /*5140*/  FADD.FTZ R171, -R200, R171 ;  /* 0x000000abc8ab7221 */ /* 0x000fe20000010100 */
[----:B------:R-:W-:Y:S01]  /*5150*/  FFMA.FTZ R126, R234, UR57, R5 ;  /* 0x00000039ea7e7c23 */ /* 0x000fe20008010005 */
[----:B------:R-:W-:Y:S01]  /*5160*/  SHF.L.U32 R198, R198, 0x10, RZ ;  /* 0x00000010c6c67819 */ /* 0x000fe200000006ff */
[C---:B------:R-:W-:Y:S01]  /*5170*/  FMUL.FTZ R177, R175.reuse, R122 ;  /* 0x0000007aafb17220 */ /* 0x040fe20000410000 */
[C---:B------:R-:W-:Y:S01]  /*5180*/  FMUL.FTZ R122, R170.reuse, -R3 ;  /* 0x80000003aa7a7220 */ /* 0x040fe20000410000 */
[-C--:B------:R-:W-:Y:S01]  /*5190*/  FMUL.FTZ R178, R170, -R171.reuse ;  /* 0x800000abaab27220 */ /* 0x080fe20000410000 */
[----:B------:R-:W-:Y:S01]  /*51a0*/  FMUL.FTZ R175, R175, R126 ;  /* 0x0000007eafaf7220 */ /* 0x000fe20000410000 */
[----:B------:R-:W-:Y:S01]  /*51b0*/  SHF.L.U32 R195, R195, 0x10, RZ ;  /* 0x00000010c3c37819 */ /* 0x000fe200000006ff */
[C---:B------:R-:W-:Y:S01]  /*51c0*/  FMUL.FTZ R126, R198.reuse, UR45 ;  /* 0x0000002dc67e7c20 */ /* 0x040fe20008410000 */
[----:B------:R-:W-:Y:S01]  /*51d0*/  FFMA.FTZ R184, R141, R171, R122 ;  /* 0x000000ab8db87223 */ /* 0x000fe2000001007a */
[----:B------:R-:W-:Y:S01]  /*51e0*/  FMUL.FTZ R122, R198, UR57 ;  /* 0x00000039c67a7c20 */ /* 0x000fe20008410000 */
[----:B------:R-:W-:Y:S01]  /*51f0*/  SHF.L.U32 R143, R143, 0x10, RZ ;  /* 0x000000108f8f7819 */ /* 0x000fe200000006ff */
[----:B------:R-:W-:Y:S01]  /*5200*/  FFMA.FTZ R178, R141, R3, -R178 ;  /* 0x000000038db27223 */ /* 0x000fe200000108b2 */
[----:B------:R-:W-:Y:S01]  /*5210*/  FADD.FTZ R3, R75, R75 ;  /* 0x0000004b4b037221 */ /* 0x000fe20000010000 */
[C---:B------:R-:W-:Y:S01]  /*5220*/  FFMA.FTZ R126, R195.reuse, UR57, R126 ;  /* 0x00000039c37e7c23 */ /* 0x040fe2000801007e */
[----:B------:R-:W-:Y:S01]  /*5230*/  FFMA.FTZ R122, R195, UR45, -R122 ;  /* 0x0000002dc37a7c23 */ /* 0x000fe2000801087a */
[----:B------:R-:W-:Y:S01]  /*5240*/  SHF.L.U32 R138, R138, 0x10, RZ ;  /* 0x000000108a8a7819 */ /* 0x000fe200000006ff */
[----:B------:R-:W-:Y:S01]  /*5250*/  FMUL.FTZ R5, R143, UR57 ;  /* 0x000000398f057c20 */ /* 0x000fe20008410000 */
[C---:B------:R-:W-:Y:S01]  /*5260*/  FMUL.FTZ R199, R3.reuse, R126 ;  /* 0x0000007e03c77220 */ /* 0x040fe20000410000 */
[----:B------:R-:W-:Y:S01]  /*5270*/  FMUL.FTZ R197, R3, R122 ;  /* 0x0000007a03c57220 */ /* 0x000fe20000410000 */
[----:B------:R-:W-:Y:S01]  /*5280*/  FADD.FTZ R173, R78, R78 ;  /* 0x0000004e4ead7221 */ /* 0x000fe20000010000 */
[C---:B------:R-:W-:Y:S01]  /*5290*/  FFMA.FTZ R122, R138.reuse, UR45, -R5 ;  /* 0x0000002d8a7a7c23 */ /* 0x040fe20008010805 */
[----:B------:R-:W-:Y:S01]  /*52a0*/  FMUL.FTZ R127, R143, UR45 ;  /* 0x0000002d8f7f7c20 */ /* 0x000fe20008410000 */
[----:B------:R-:W-:Y:S01]  /*52b0*/  FADD.FTZ R184, -R199, R184 ;  /* 0x000000b8c7b87221 */ /* 0x000fe20000010100 */
[----:B------:R-:W-:Y:S01]  /*52c0*/  FADD.FTZ R178, R197, R178 ;  /* 0x000000b2c5b27221 */ /* 0x000fe20000010000 */
[C---:B------:R-:W-:Y:S01]  /*52d0*/  FMUL.FTZ R181, R173.reuse, R122 ;  /* 0x0000007aadb57220 */ /* 0x040fe20000410000 */
[----:B------:R-:W-:Y:S01]  /*52e0*/  FFMA.FTZ R126, R138, UR57, R127 ;  /* 0x000000398a7e7c23 */ /* 0x000fe2000801007f */
[----:B------:R-:W-:Y:S01]  /*52f0*/  FMUL.FTZ R122, R168, -R184 ;  /* 0x800000b8a87a7220 */ /* 0x000fe20000410000 */
[----:B------:R-:W-:Y:S01]  /*5300*/  SHF.L.U32 R136, R136, 0x10, RZ ;  /* 0x0000001088887819 */ /* 0x000fe200000006ff */
[----:B------:R-:W-:Y:S01]  /*5310*/  FMUL.FTZ R5, R168, -R178 ;  /* 0x800000b2a8057220 */ /* 0x000fe20000410000 */
[----:B------:R-:W-:Y:S01]  /*5320*/  FMUL.FTZ R173, R173, R126 ;  /* 0x0000007eadad7220 */ /* 0x000fe20000410000 */
[----:B------:R-:W-:Y:S01]  /*5330*/  FFMA.FTZ R127, R167, R178, -R122 ;  /* 0x000000b2a77f7223 */ /* 0x000fe2000001087a */
[----:B------:R-:W-:Y:S01]  /*5340*/  SHF.L.U32 R249, R249, 0x10, RZ ;  /* 0x00000010f9f97819 */ /* 0x000fe200000006ff */
[C---:B------:R-:W-:Y:S01]  /*5350*/  FMUL.FTZ R126, R136.reuse, UR45 ;  /* 0x0000002d887e7c20 */ /* 0x040fe20008410000 */
[----:B------:R-:W-:Y:S01]  /*5360*/  FMUL.FTZ R122, R136, UR57 ;  /* 0x00000039887a7c20 */ /* 0x000fe20008410000 */
[----:B------:R-:W-:Y:S01]  /*5370*/  ISETP.NE.AND P1, PT, R120, 0x1f, PT ;  /* 0x0000001f7800780c */ /* 0x000fe20003f25270 */
[----:B------:R-:W-:Y:S01]  /*5380*/  FFMA.FTZ R184, R167, R184, R5 ;  /* 0x000000b8a7b87223 */ /* 0x000fe20000010005 */
[----:B------:R-:W-:Y:S01]  /*5390*/  FADD.FTZ R5, R76, R76 ;  /* 0x0000004c4c057221 */ /* 0x000fe20000010000 */
[----:B------:R-:W-:Y:S01]  /*53a0*/  SHF.L.U32 R144, R144, 0x10, RZ ;  /* 0x0000001090907819 */ /* 0x000fe200000006ff */
[C---:B------:R-:W-:Y:S01]  /*53b0*/  FFMA.FTZ R126, R249.reuse, UR57, R126 ;  /* 0x00000039f97e7c23 */ /* 0x040fe2000801007e */
[----:B------:R-:W-:Y:S01]  /*53c0*/  FFMA.FTZ R122, R249, UR45, -R122 ;  /* 0x0000002df97a7c23 */ /* 0x000fe2000801087a */
[----:B------:R-:W-:-:S02]  /*53d0*/  SHF.L.U32 R201, R201, 0x10, RZ ;  /* 0x00000010c9c97819 */ /* 0x000fc400000006ff */
[C---:B------:R-:W-:Y:S01]  /*53e0*/  FMUL.FTZ R171, R5.reuse, R126 ;  /* 0x0000007e05ab7220 */ /* 0x040fe20000410000 */
[----:B------:R-:W-:Y:S01]  /*53f0*/  FMUL.FTZ R194, R5, R122 ;  /* 0x0000007a05c27220 */ /* 0x000fe20000410000 */
[C---:B------:R-:W-:Y:S01]  /*5400*/  FMUL.FTZ R122, R144.reuse, UR57 ;  /* 0x00000039907a7c20 */ /* 0x040fe20008410000 */
[----:B------:R-:W-:Y:S01]  /*5410*/  FMUL.FTZ R126, R144, UR45 ;  /* 0x0000002d907e7c20 */ /* 0x000fe20008410000 */
[----:B------:R-:W-:Y:S01]  /*5420*/  FADD.FTZ R178, R77, R77 ;  /* 0x0000004d4db27221 */ /* 0x000fe20000010000 */
[----:B------:R-:W-:Y:S01]  /*5430*/  FADD.FTZ R183, R194, R127 ;  /* 0x0000007fc2b77221 */ /* 0x000fe20000010000 */
[C---:B------:R-:W-:Y:S01]  /*5440*/  FFMA.FTZ R193, R201.reuse, UR45, -R122 ;  /* 0x0000002dc9c17c23 */ /* 0x040fe2000801087a */
[----:B------:R-:W-:Y:S01]  /*5450*/  FFMA.FTZ R127, R201, UR57, R126 ;  /* 0x00000039c97f7c23 */ /* 0x000fe2000801007e */
[----:B------:R-:W-:Y:S02]  /*5460*/  @P1 LEA R179, R120, UR54, 0x3 ;  /* 0x0000003678b31c11 */ /* 0x000fe4000f8e18ff */
[C---:B------:R-:W-:Y:S01]  /*5470*/  FMUL.FTZ R193, R178.reuse, R193 ;  /* 0x000000c1b2c17220 */ /* 0x040fe20000410000 */
[----:B------:R-:W-:-:S02]  /*5480*/  FMUL.FTZ R178, R178, R127 ;  /* 0x0000007fb2b27220 */ /* 0x000fc40000410000 */
[----:B------:R0:W1:Y:S01]  /*5490*/  @P1 LDS.64 R126, [R179+0x2d18] ;  /* 0x002d1800b37e1984 */ /* 0x0000620000000a00 */
[----:B------:R-:W-:Y:S01]  /*54a0*/  FADD.FTZ R185, -R171, R184 ;  /* 0x000000b8abb97221 */ /* 0x000fe20000010100 */
[C---:B------:R-:W-:Y:S01]  /*54b0*/  FMUL.FTZ R122, R152.reuse, -R183 ;  /* 0x800000b7987a7220 */ /* 0x040fe20000410000 */
[----:B------:R-:W-:Y:S02]  /*54c0*/  BSSY B0, `(.L_x_12698) ;  /* 0x0000011000007945 */ /* 0x000fe40003800000 */
[----:B------:R-:W-:-:S04]  /*54d0*/  FMUL.FTZ R191, R152, -R185 ;  /* 0x800000b998bf7220 */ /* 0x000fc80000410000 */
[C---:B------:R-:W-:Y:S01]  /*54e0*/  FFMA.FTZ R184, R166.reuse, R183, -R191 ;  /* 0x000000b7a6b87223 */ /* 0x040fe200000108bf */
[----:B------:R-:W-:Y:S01]  /*54f0*/  FFMA.FTZ R183, R166, R185, R122 ;  /* 0x000000b9a6b77223 */ /* 0x000fe2000001007a */
[----:B0-----:R-:W-:Y:S06]  /*5500*/  @P1 BRA `(.L_x_12699) ;  /* 0x0000000000301947 */ /* 0x001fec0003800000 */
[----:B------:R-:W0:Y:S01]  /*5510*/  LDC R122, c[0x0][0x224] ;  /* 0x00008900ff7a7b82 */ /* 0x000e220000000800 */
[----:B-1----:R-:W-:Y:S01]  /*5520*/  HFMA2.MMA R126, -RZ, RZ, 1.875, 0 ;  /* 0x3f800000ff7e7435 */ /* 0x002fe200000001ff */
        /* <DEDUP_REMOVED lines=8> */
[----:B------:R-:W-:-:S05]  /*55b0*/  LEA R122, R122, UR54, 0x3 ;  /* 0x000000367a7a7c11 */ /* 0x000fca000f8e18ff */
[----:B------:R0:W2:Y:S02]  /*55c0*/  LDS.64 R126, [R122+0x1d10] ;  /* 0x001d10007a7e7984 */ /* 0x0000a40000000a00 */
.L_x_12699:
[----:B------:R-:W-:Y:S05]  /*55d0*/  BSYNC B0 ;  /* 0x0000000000007941 */ /* 0x000fea0003800000 */
.L_x_12698:
[----:B0-----:R-:W-:Y:S01]  /*55e0*/  SHF.L.U32 R122, R88, 0x10, RZ ;  /* 0x00000010587a7819 */ /* 0x001fe200000006ff */
[----:B------:R-:W0:Y:S01]  /*55f0*/  SHFL.UP PT, R185, R202, 0x1, RZ ;  /* 0x04200000cab97989 */ /* 0x000e2200000e00ff */
[----:B------:R-:W-:Y:S01]  /*5600*/  FADD.FTZ R203, RZ, R203 ;  /* 0x000000cbffcb7221 */ /* 0x000fe20000010000 */
[----:B------:R-:W-:Y:S01]  /*5610*/  FADD.FTZ R204, R193, R184 ;  /* 0x000000b8c1cc7221 */ /* 0x000fe20000010000 */
[----:B------:R-:W-:Y:S01]  /*5620*/  FADD.FTZ R184, -R178, R183 ;  /* 0x000000b7b2b87221 */ /* 0x000fe20000010100 */
[----:B------:R-:W-:Y:S01]  /*5630*/  FFMA.FTZ R211, R20, R122, R211 ;  /* 0x0000007a14d37223 */ /* 0x000fe200000100d3 */
[----:B------:R-:W3:Y:S01]  /*5640*/  SHFL.UP PT, R205, R182, 0x1, RZ ;  /* 0x04200000b6cd7989 */ /* 0x000ee200000e00ff */
[----:B------:R-:W-:Y:S01]  /*5650*/  FMUL.FTZ R206, R145, -R204 ;  /* 0x800000cc91ce7220 */ /* 0x000fe20000410000 */
[----:B------:R-:W-:Y:S01]  /*5660*/  SHF.L.U32 R236, R236, 0x10, RZ ;  /* 0x00000010ecec7819 */ /* 0x000fe200000006ff */
[----:B------:R-:W-:Y:S01]  /*5670*/  FADD.FTZ R179, R79, R79 ;  /* 0x0000004f4fb37221 */ /* 0x000fe20000010000 */
[----:B------:R-:W4:Y:S01]  /*5680*/  SHFL.UP PT, R213, R203, 0x1, RZ ;  /* 0x04200000cbd57989 */ /* 0x000f2200000e00ff */
[-C--:B------:R-:W-:Y:S01]  /*5690*/  FFMA.FTZ R212, R165, R184.reuse, R206 ;  /* 0x000000b8a5d47223 */ /* 0x080fe200000100ce */
[----:B------:R-:W-:Y:S01]  /*56a0*/  FMUL.FTZ R206, R145, -R184 ;  /* 0x800000b891ce7220 */ /* 0x000fe20000410000 */
[----:B------:R-:W-:Y:S01]  /*56b0*/  SHF.L.U32 R134, R134, 0x10, RZ ;  /* 0x0000001086867819 */ /* 0x000fe200000006ff */
[----:B------:R-:W4:Y:S01]  /*56c0*/  SHFL.UP PT, R209, R211, 0x1, RZ ;  /* 0x04200000d3d17989 */ /* 0x000f2200000e00ff */
[C---:B------:R-:W-:Y:S01]  /*56d0*/  FMUL.FTZ R183, R236.reuse, UR57 ;  /* 0x00000039ecb77c20 */ /* 0x040fe20008410000 */
[----:B------:R-:W-:Y:S01]  /*56e0*/  FFMA.FTZ R206, R165, R204, -R206 ;  /* 0x000000cca5ce7223 */ /* 0x000fe200000108ce */
[----:B------:R-:W-:Y:S01]  /*56f0*/  FADD.FTZ R212, -R173, R212 ;  /* 0x000000d4add47221 */ /* 0x000fe20000010100 */
[----:B------:R-:W-:Y:S01]  /*5700*/  FMUL.FTZ R191, R236, UR45 ;  /* 0x0000002decbf7c20 */ /* 0x000fe20008410000 */
[C---:B------:R-:W-:Y:S01]  /*5710*/  FFMA.FTZ R184, R134.reuse, UR45, -R183 ;  /* 0x0000002d86b87c23 */ /* 0x040fe200080108b7 */
[----:B------:R-:W-:Y:S01]  /*5720*/  FADD.FTZ R206, R181, R206 ;  /* 0x000000ceb5ce7221 */ /* 0x000fe20000010000 */
[----:B------:R-:W-:Y:S01]  /*5730*/  FMUL.FTZ R219, R149, -R212 ;  /* 0x800000d495db7220 */ /* 0x000fe20000410000 */
[----:B------:R-:W-:Y:S01]  /*5740*/  ISETP.GE.AND P3, PT, R119, 0x1, PT ;  /* 0x000000017700780c */ /* 0x000fe20003f66270 */
[----:B------:R-:W-:Y:S01]  /*5750*/  FFMA.FTZ R204, R134, UR57, R191 ;  /* 0x0000003986cc7c23 */ /* 0x000fe200080100bf */
[C---:B------:R-:W-:Y:S01]  /*5760*/  FMUL.FTZ R191, R179.reuse, R184 ;  /* 0x000000b8b3bf7220 */ /* 0x040fe20000410000 */
[----:B0-----:R-:W-:Y:S01]  /*5770*/  FMUL.FTZ R183, R182, R185 ;  /* 0x000000b9b6b77220 */ /* 0x001fe20000410000 */
[----:B------:R-:W-:Y:S01]  /*5780*/  FFMA.FTZ R214, R164, R206, -R219 ;  /* 0x000000cea4d67223 */ /* 0x000fe200000108db */
[----:B------:R-:W-:Y:S01]  /*5790*/  FMUL.FTZ R179, R179, R204 ;  /* 0x000000ccb3b37220 */ /* 0x000fe20000410000 */
[----:B------:R-:W-:Y:S01]  /*57a0*/  FMUL.FTZ R221, R149, -R206 ;  /* 0x800000ce95dd7220 */ /* 0x000fe20000410000 */
[C---:B-12---:R-:W-:Y:S01]  /*57b0*/  FMUL.FTZ R204, R139.reuse, R127 ;  /* 0x0000007f8bcc7220 */ /* 0x046fe20000410000 */
[-C--:B---3--:R-:W-:Y:S01]  /*57c0*/  FFMA.FTZ R183, R202, R205.reuse, R183 ;  /* 0x000000cdcab77223 */ /* 0x088fe200000100b7 */
[----:B------:R-:W-:Y:S01]  /*57d0*/  FMUL.FTZ R205, R182, R205 ;  /* 0x000000cdb6cd7220 */ /* 0x000fe20000410000 */
[----:B------:R-:W-:Y:S01]  /*57e0*/  FFMA.FTZ R212, R164, R212, R221 ;  /* 0x000000d4a4d47223 */ /* 0x000fe200000100dd */
[-C--:B------:R-:W-:Y:S01]  /*57f0*/  FMUL.FTZ R206, R139, -R126.reuse ;  /* 0x8000007e8bce7220 */ /* 0x080fe20000410000 */
[C---:B----4-:R-:W-:Y:S01]  /*5800*/  FMUL.FTZ R219, R182.reuse, R213 ;  /* 0x000000d5b6db7220 */ /* 0x050fe20000410000 */
[C---:B------:R-:W-:Y:S01]  /*5810*/  FSEL R183, R182.reuse, R183, !P3 ;  /* 0x000000b7b6b77208 */ /* 0x040fe20005800000 */
[----:B------:R-:W-:Y:S01]  /*5820*/  FFMA.FTZ R221, R169, R126, -R204 ;  /* 0x0000007ea9dd7223 */ /* 0x000fe200000108cc */
[----:B------:R-:W-:Y:S01]  /*5830*/  FADD.FTZ R214, R191, R214 ;  /* 0x000000d6bfd67221 */ /* 0x000fe20000010000 */
[-C--:B------:R-:W-:Y:S01]  /*5840*/  FMUL.FTZ R184, R182, R209.reuse ;  /* 0x000000d1b6b87220 */ /* 0x080fe20000410000 */
[C---:B------:R-:W-:Y:S01]  /*5850*/  FFMA.FTZ R182, R202.reuse, R209, -R219 ;  /* 0x000000d1cab67223 */ /* 0x040fe200000108db */
[----:B------:R-:W-:Y:S01]  /*5860*/  FFMA.FTZ R209, R169, -R127, R206 ;  /* 0x8000007fa9d17223 */ /* 0x000fe200000100ce */
[----:B------:R-:W-:Y:S01]  /*5870*/  FADD.FTZ R212, -R179, R212 ;  /* 0x000000d4b3d47221 */ /* 0x000fe20000010100 */
[C---:B------:R-:W-:Y:S01]  /*5880*/  FFMA.FTZ R184, R202.reuse, R213, R184 ;  /* 0x000000d5cab87223 */ /* 0x040fe200000100b8 */
[----:B------:R-:W-:Y:S01]  /*5890*/  @P3 FADD.FTZ R211, R211, R182 ;  /* 0x000000b6d3d33221 */ /* 0x000fe20000010000 */
[----:B------:R-:W-:Y:S01]  /*58a0*/  @P3 FFMA.FTZ R202, R202, R185, -R205 ;  /* 0x000000b9caca3223 */ /* 0x000fe200000108cd */
[----:B------:R-:W-:Y:S01]  /*58b0*/  FMUL.FTZ R213, R196, -R221 ;  /* 0x800000ddc4d57220 */ /* 0x000fe20000410000 */
[----:B------:R-:W-:Y:S01]  /*58c0*/  @P3 FADD.FTZ R203, R203, R184 ;  /* 0x000000b8cbcb3221 */ /* 0x000fe20000010000 */
[----:B------:R-:W0:Y:S01]  /*58d0*/  SHFL.UP PT, R185, R183, 0x2, RZ ;  /* 0x04400000b7b97989 */ /* 0x000e2200000e00ff */
[----:B------:R-:W-:Y:S01]  /*58e0*/  FMUL.FTZ R216, R146, -R214 ;  /* 0x800000d692d87220 */ /* 0x000fe20000410000 */
[-C--:B------:R-:W-:Y:S01]  /*58f0*/  FFMA.FTZ R213, R140, R209.reuse, R213 ;  /* 0x000000d18cd57223 */ /* 0x080fe200000100d5 */
[----:B------:R-:W-:Y:S01]  /*5900*/  FMUL.FTZ R209, R196, -R209 ;  /* 0x800000d1c4d17220 */ /* 0x000fe20000410000 */
[----:B------:R-:W1:Y:S01]  /*5910*/  SHFL.UP PT, R204, R211, 0x2, RZ ;  /* 0x04400000d3cc7989 */ /* 0x000e6200000e00ff */
[-C--:B------:R-:W-:Y:S01]  /*5920*/  FMUL.FTZ R205, R146, -R212.reuse ;  /* 0x800000d492cd7220 */ /* 0x080fe20000410000 */
[----:B------:R-:W-:Y:S01]  /*5930*/  FMUL.FTZ R206, R170, -R213 ;  /* 0x800000d5aace7220 */ /* 0x000fe20000410000 */
[----:B------:R-:W-:Y:S01]  /*5940*/  FFMA.FTZ R209, R140, R221, -R209 ;  /* 0x000000dd8cd17223 */ /* 0x000fe200000108d1 */
[----:B------:R-:W2:Y:S01]  /*5950*/  SHFL.UP PT, R184, R203, 0x2, RZ ;  /* 0x04400000cbb87989 */ /* 0x000ea200000e00ff */
[C---:B------:R-:W-:Y:S01]  /*5960*/  FFMA.FTZ R216, R163.reuse, R212, R216 ;  /* 0x000000d4a3d87223 */ /* 0x040fe200000100d8 */
[----:B------:R-:W-:Y:S01]  /*5970*/  FFMA.FTZ R214, R163, R214, -R205 ;  /* 0x000000d6a3d67223 */ /* 0x000fe200000108cd */
[-C--:B------:R-:W-:Y:S01]  /*5980*/  FMUL.FTZ R212, R170, -R209.reuse ;  /* 0x800000d1aad47220 */ /* 0x080fe20000410000 */
[----:B------:R-:W3:Y:S01]  /*5990*/  SHFL.UP PT, R182, R202, 0x2, RZ ;  /* 0x04400000cab67989 */ /* 0x000ee200000e00ff */
[----:B------:R-:W-:Y:S01]  /*59a0*/  FFMA.FTZ R206, R141, R209, -R206 ;  /* 0x000000d18dce7223 */ /* 0x000fe200000108ce */
[----:B------:R-:W-:Y:S01]  /*59b0*/  FADD.FTZ R219, -R175, R216 ;  /* 0x000000d8afdb7221 */ /* 0x000fe20000010100 */
[----:B------:R-:W-:Y:S01]  /*59c0*/  FADD.FTZ R209, R177, R214 ;  /* 0x000000d6b1d17221 */ /* 0x000fe20000010000 */
[----:B------:R-:W-:Y:S01]  /*59d0*/  FFMA.FTZ R212, R141, R213, R212 ;  /* 0x000000d58dd47223 */ /* 0x000fe200000100d4 */
[----:B------:R-:W-:Y:S01]  /*59e0*/  ISETP.GE.AND P3, PT, R119, 0x2, PT ;  /* 0x000000027700780c */ /* 0x000fe20003f66270 */
        /* <DEDUP_REMOVED lines=8> */
[-C--:B0-----:R-:W-:Y:S01]  /*5a70*/  FMUL.FTZ R205, R183, R185.reuse ;  /* 0x000000b9b7cd7220 */ /* 0x081fe20000410000 */
[----:B------:R-:W-:Y:S01]  /*5a80*/  FADD.FTZ R216, -R189, R216 ;  /* 0x000000d8bdd87221 */ /* 0x000fe20000010100 */
[C---:B-1----:R-:W-:Y:S01]  /*5a90*/  FMUL.FTZ R213, R183.reuse, R204 ;  /* 0x000000ccb7d57220 */ /* 0x042fe20000410000 */
[----:B------:R-:W-:Y:S01]  /*5aa0*/  FADD.FTZ R212, R176, R223 ;  /* 0x000000dfb0d47221 */ /* 0x000fe20000010000 */
[----:B------:R-:W-:Y:S01]  /*5ab0*/  SHF.L.U32 R130, R130, 0x10, RZ ;  /* 0x0000001082827819 */ /* 0x000fe200000006ff */
[----:B------:R-:W-:Y:S01]  /*5ac0*/  FADD.FTZ R229, R84, R84 ;  /* 0x0000005454e57221 */ /* 0x000fe20000010000 */
[-C--:B--2---:R-:W-:Y:S01]  /*5ad0*/  FMUL.FTZ R209, R183, R184.reuse ;  /* 0x000000b8b7d17220 */ /* 0x084fe20000410000 */
[----:B------:R-:W-:Y:S01]  /*5ae0*/  FFMA.FTZ R184, R202, R184, R213 ;  /* 0x000000b8cab87223 */ /* 0x000fe200000100d5 */
[----:B------:R-:W-:Y:S01]  /*5af0*/  FMUL.FTZ R214, R147, -R212 ;  /* 0x800000d493d67220 */ /* 0x000fe20000410000 */
[----:B------:R-:W-:Y:S01]  /*5b00*/  SHF.L.U32 R224, R224, 0x10, RZ ;  /* 0x00000010e0e07819 */ /* 0x000fe200000006ff */
[----:B---3--:R-:W-:Y:S01]  /*5b10*/  FMUL.FTZ R206, R183, R182 ;  /* 0x000000b6b7ce7220 */ /* 0x008fe20000410000 */
[C---:B------:R-:W-:Y:S01]  /*5b20*/  FFMA.FTZ R204, R202.reuse, R204, -R209 ;  /* 0x000000cccacc7223 */ /* 0x040fe200000108d1 */
[----:B------:R-:W-:Y:S01]  /*5b30*/  @P3 FADD.FTZ R203, R203, R184 ;  /* 0x000000b8cbcb3221 */ /* 0x000fe20000010000 */
[----:B------:R-:W-:Y:S01]  /*5b40*/  FFMA.FTZ R214, R161, R216, R214 ;  /* 0x000000d8a1d67223 */ /* 0x000fe200000100d6 */
[----:B------:R-:W-:Y:S01]  /*5b50*/  FFMA.FTZ R206, R202, R185, R206 ;  /* 0x000000b9cace7223 */ /* 0x000fe200000100ce */
[----:B------:R-:W-:Y:S01]  /*5b60*/  FMUL.FTZ R185, R152, -R219 ;  /* 0x800000db98b97220 */ /* 0x000fe20000410000 */
[----:B------:R-:W-:Y:S01]  /*5b70*/  @P3 FFMA.FTZ R202, R202, R182, -R205 ;  /* 0x000000b6caca3223 */ /* 0x000fe200000108cd */
[----:B------:R-:W-:Y:S01]  /*5b80*/  @P3 FADD.FTZ R211, R211, R204 ;  /* 0x000000ccd3d33221 */ /* 0x000fe20000010000 */
[----:B------:R-:W0:Y:S01]  /*5b90*/  SHFL.UP PT, R205, R203, 0x4, RZ ;  /* 0x04800000cbcd7989 */ /* 0x000e2200000e00ff */
[----:B------:R-:W-:Y:S01]  /*5ba0*/  FSEL R204, R183, R206, !P3 ;  /* 0x000000ceb7cc7208 */ /* 0x000fe20005800000 */
[-C--:B------:R-:W-:Y:S01]  /*5bb0*/  FFMA.FTZ R184, R166, R221.reuse, R185 ;  /* 0x000000dda6b87223 */ /* 0x080fe200000100b9 */
[----:B------:R-:W-:Y:S01]  /*5bc0*/  FMUL.FTZ R221, R152, -R221 ;  /* 0x800000dd98dd7220 */ /* 0x000fe20000410000 */
[----:B------:R-:W1:Y:S01]  /*5bd0*/  SHFL.UP PT, R213, R211, 0x4, RZ ;  /* 0x04800000d3d57989 */ /* 0x000e6200000e00ff */
[----:B------:R-:W-:Y:S01]  /*5be0*/  FMUL.FTZ R183, R147, -R216 ;  /* 0x800000d893b77220 */ /* 0x000fe20000410000 */
[----:B------:R-:W-:Y:S01]  /*5bf0*/  FMUL.FTZ R206, R145, -R184 ;  /* 0x800000b891ce7220 */ /* 0x000fe20000410000 */
[----:B------:R-:W-:Y:S01]  /*5c00*/  FFMA.FTZ R182, R166, R219, -R221 ;  /* 0x000000dba6b67223 */ /* 0x000fe200000108dd */
[----:B------:R-:W2:Y:S01]  /*5c10*/  SHFL.UP PT, R185, R202, 0x4, RZ ;  /* 0x04800000cab97989 */ /* 0x000ea200000e00ff */
[----:B------:R-:W-:Y:S01]  /*5c20*/  FFMA.FTZ R219, R161, R212, -R183 ;  /* 0x000000d4a1db7223 */ /* 0x000fe200000108b7 */
[----:B------:R-:W-:Y:S01]  /*5c30*/  ISETP.GE.AND P3, PT, R119, 0x4, PT ;  /* 0x000000047700780c */ /* 0x000fe20003f66270 */
[-C--:B------:R-:W-:Y:S01]  /*5c40*/  FMUL.FTZ R183, R145, -R182.reuse ;  /* 0x800000b691b77220 */ /* 0x080fe20000410000 */
[----:B------:R-:W3:Y:S01]  /*5c50*/  SHFL.UP PT, R209, R204, 0x4, RZ ;  /* 0x04800000ccd17989 */ /* 0x000ee200000e00ff */
[C---:B------:R-:W-:Y:S01]  /*5c60*/  FFMA.FTZ R206, R165.reuse, R182, -R206 ;  /* 0x000000b6a5ce7223 */ /* 0x040fe200000108ce */
[----:B------:R-:W-:Y:S01]  /*5c70*/  FADD.FTZ R182, R186, R219 ;  /* 0x000000dbbab67221 */ /* 0x000fe20000010000 */
[----:B------:R-:W-:Y:S01]  /*5c80*/  FFMA.FTZ R184, R165, R184, R183 ;  /* 0x000000b8a5b87223 */ /* 0x000fe200000100b7 */
[----:B------:R-:W-:Y:S01]  /*5c90*/  FADD.FTZ R214, -R187, R214 ;  /* 0x000000d6bbd67221 */ /* 0x000fe20000010100 */
[C---:B------:R-:W-:Y:S01]  /*5ca0*/  FMUL.FTZ R221, R149.reuse, -R206 ;  /* 0x800000ce95dd7220 */ /* 0x040fe20000410000 */
[C---:B------:R-:W-:Y:S01]  /*5cb0*/  FMUL.FTZ R183, R160.reuse, -R182 ;  /* 0x800000b6a0b77220 */ /* 0x040fe20000410000 */
[----:B------:R-:W-:Y:S01]  /*5cc0*/  FMUL.FTZ R219, R149, -R184 ;  /* 0x800000b895db7220 */ /* 0x000fe20000410000 */
[----:B------:R-:W-:Y:S01]  /*5cd0*/  FMUL.FTZ R212, R160, -R214 ;  /* 0x800000d6a0d47220 */ /* 0x000fe20000410000 */
[C---:B------:R-:W-:Y:S01]  /*5ce0*/  FFMA.FTZ R221, R164.reuse, R184, R221 ;  /* 0x000000b8a4dd7223 */ /* 0x040fe200000100dd */
[C---:B------:R-:W-:Y:S01]  /*5cf0*/  FFMA.FTZ R183, R159.reuse, R214, R183 ;  /* 0x000000d69fb77223 */ /* 0x040fe200000100b7 */
[----:B------:R-:W-:Y:S01]  /*5d00*/  FFMA.FTZ R216, R164, R206, -R219 ;  /* 0x000000cea4d87223 */ /* 0x000fe200000108db */
[C---:B0-----:R-:W-:Y:S01]  /*5d10*/  FMUL.FTZ R219, R204.reuse, R205 ;  /* 0x000000cdccdb7220 */ /* 0x041fe20000410000 */
[----:B------:R-:W-:Y:S01]  /*5d20*/  FFMA.FTZ R182, R159, R182, -R212 ;  /* 0x000000b69fb67223 */ /* 0x000fe200000108d4 */
[----:B------:R-:W-:Y:S01]  /*5d30*/  SHF.L.U32 R129, R129, 0x10, RZ ;  /* 0x0000001081817819 */ /* 0x000fe200000006ff */
[----:B-----5:R-:W-:Y:S01]  /*5d40*/  SHFL.IDX PT, R67, R67, RZ, 0x1f ;  /* 0x00001fff43437589 */ /* 0x020fe200000e0000 */
[-C--:B-1----:R-:W-:Y:S01]  /*5d50*/  FMUL.FTZ R214, R204, R213.reuse ;  /* 0x000000d5ccd67220 */ /* 0x082fe20000410000 */
[----:B------:R-:W-:Y:S01]  /*5d60*/  FFMA.FTZ R212, R202, R213, -R219 ;  /* 0x000000d5cad47223 */ /* 0x000fe200000108db */
[----:B------:R-:W-:Y:S01]  /*5d70*/  FADD.FTZ R213, R83, R83 ;  /* 0x0000005353d57221 */ /* 0x000fe20000010000 */
[----:B------:R-:W-:Y:S01]  /*5d80*/  SHF.L.U32 R215, R215, 0x10, RZ ;  /* 0x00000010d7d77819 */ /* 0x000fe200000006ff */
[----:B--2---:R-:W-:Y:S01]  /*5d90*/  FMUL.FTZ R206, R204, R185 ;  /* 0x000000b9ccce7220 */ /* 0x004fe20000410000 */
[----:B------:R-:W-:Y:S01]  /*5da0*/  FFMA.FTZ R214, R202, R205, R214 ;  /* 0x000000cdcad67223 */ /* 0x000fe200000100d6 */
[----:B------:R-:W-:Y:S01]  /*5db0*/  @P3 FADD.FTZ R211, R211, R212 ;  /* 0x000000d4d3d33221 */ /* 0x000fe20000010000 */
[----:B------:R-:W-:Y:S01]  /*5dc0*/  FMUL.FTZ R212, R146, -R221 ;  /* 0x800000dd92d47220 */ /* 0x000fe20000410000 */
[-C--:B---3--:R-:W-:Y:S01]  /*5dd0*/  FMUL.FTZ R184, R204, R209.reuse ;  /* 0x000000d1ccb87220 */ /* 0x088fe20000410000 */
[----:B------:R-:W-:Y:S01]  /*5de0*/  FFMA.FTZ R209, R202, R209, R206 ;  /* 0x000000d1cad17223 */ /* 0x000fe200000100ce */
[----:B------:R-:W-:Y:S01]  /*5df0*/  @P3 FADD.FTZ R203, R203, R214 ;  /* 0x000000d6cbcb3221 */ /* 0x000fe20000010000 */
[----:B------:R-:W-:Y:S01]  /*5e00*/  FMUL.FTZ R205, R130, UR45 ;  /* 0x0000002d82cd7c20 */ /* 0x000fe20008410000 */
[----:B------:R-:W-:Y:S01]  /*5e10*/  @P3 FFMA.FTZ R202, R202, R185, -R184 ;  /* 0x000000b9caca3223 */ /* 0x000fe200000108b8 */
[-C--:B------:R-:W-:Y:S01]  /*5e20*/  FMUL.FTZ R184, R146, -R216.reuse ;  /* 0x800000d892b87220 */ /* 0x080fe20000410000 */
[----:B------:R-:W-:Y:S01]  /*5e30*/  FSEL R204, R204, R209, !P3 ;  /* 0x000000d1cccc7208 */ /* 0x000fe20005800000 */
[----:B------:R-:W0:Y:S01]  /*5e40*/  SHFL.UP PT, R223, R203, 0x8, RZ ;  /* 0x05000000cbdf7989 */ /* 0x000e2200000e00ff */
[----:B------:R-:W-:Y:S01]  /*5e50*/  FMUL.FTZ R185, R130, UR57 ;  /* 0x0000003982b97c20 */ /* 0x000fe20008410000 */
[C---:B------:R-:W-:Y:S01]  /*5e60*/  FFMA.FTZ R225, R163.reuse, R221, R184 ;  /* 0x000000dda3e17223 */ /* 0x040fe200000100b8 */
[C---:B------:R-:W-:Y:S01]  /*5e70*/  FFMA.FTZ R184, R224.reuse, UR57, R205 ;  /* 0x00000039e0b87c23 */ /* 0x040fe200080100cd */
[----:B------:R-:W1:Y:S01]  /*5e80*/  SHFL.UP PT, R221, R211, 0x8, RZ ;  /* 0x05000000d3dd7989 */ /* 0x000e6200000e00ff */
[----:B------:R-:W-:Y:S01]  /*5e90*/  FFMA.FTZ R206, R224, UR45, -R185 ;  /* 0x0000002de0ce7c23 */ /* 0x000fe200080108b9 */
[----:B------:R-:W-:Y:S01]  /*5ea0*/  FFMA.FTZ R205, R163, R216, -R212 ;  /* 0x000000d8a3cd7223 */ /* 0x000fe200000108d4 */
[C---:B------:R-:W-:Y:S01]  /*5eb0*/  FMUL.FTZ R227, R150.reuse, -R225 ;  /* 0x800000e196e37220 */ /* 0x040fe20000410000 */
[----:B------:R-:W2:Y:S01]  /*5ec0*/  SHFL.UP PT, R209, R202, 0x8, RZ ;  /* 0x05000000cad17989 */ /* 0x000ea200000e00ff */
[C---:B------:R-:W-:Y:S01]  /*5ed0*/  FMUL.FTZ R184, R213.reuse, R184 ;  /* 0x000000b8d5b87220 */ /* 0x040fe20000410000 */
[----:B------:R-:W-:Y:S01]  /*5ee0*/  FMUL.FTZ R185, R213, R206 ;  /* 0x000000ced5b97220 */ /* 0x000fe20000410000 */
        /* <DEDUP_REMOVED lines=15> */
[----:B0-----:R-:W-:Y:S01]  /*5fe0*/  FMUL.FTZ R216, R204, R223 ;  /* 0x000000dfccd87220 */ /* 0x001fe20000410000 */
[----:B------:R-:W-:Y:S01]  /*5ff0*/  SHF.L.U32 R128, R128, 0x10, RZ ;  /* 0x0000001080807819 */ /* 0x000fe200000006ff */
[-C--:B-1----:R-:W-:Y:S01]  /*6000*/  FMUL.FTZ R183, R204, R221.reuse ;  /* 0x000000ddccb77220 */ /* 0x082fe20000410000 */
[----:B------:R-:W-:Y:S01]  /*6010*/  SHF.L.U32 R210, R210, 0x10, RZ ;  /* 0x00000010d2d27819 */ /* 0x000fe200000006ff */
[----:B------:R-:W-:Y:S01]  /*6020*/  FFMA.FTZ R216, R202, R221, -R216 ;  /* 0x000000ddcad87223 */ /* 0x000fe200000108d8 */
[----:B------:R-:W-:Y:S01]  /*6030*/  SHFL.IDX PT, R66, R66, RZ, 0x1f ;  /* 0x00001fff42427589 */ /* 0x000fe200000e0000 */
[----:B--2---:R-:W-:Y:S01]  /*6040*/  FMUL.FTZ R214, R204, R209 ;  /* 0x000000d1ccd67220 */ /* 0x004fe20000410000 */
[----:B------:R-:W-:Y:S01]  /*6050*/  FFMA.FTZ R222, R202, R223, R183 ;  /* 0x000000dfcade7223 */ /* 0x000fe200000100b7 */
[----:B------:R-:W-:Y:S01]  /*6060*/  @P3 FADD.FTZ R211, R211, R216 ;  /* 0x000000d8d3d33221 */ /* 0x000fe20000010000 */
[----:B------:R-:W-:Y:S01]  /*6070*/  FMUL.FTZ R216, R160, -R225 ;  /* 0x800000e1a0d87220 */ /* 0x000fe20000410000 */
[-C--:B---3--:R-:W-:Y:S01]  /*6080*/  FMUL.FTZ R212, R204, R219.reuse ;  /* 0x000000dbccd47220 */ /* 0x088fe20000410000 */
[C---:B------:R-:W-:Y:S01]  /*6090*/  FFMA.FTZ R219, R202.reuse, R219, R214 ;  /* 0x000000dbcadb7223 */ /* 0x040fe200000100d6 */
[----:B------:R-:W-:Y:S01]  /*60a0*/  @P3 FADD.FTZ R203, R203, R222 ;  /* 0x000000decbcb3221 */ /* 0x000fe20000010000 */
[C---:B------:R-:W-:Y:S01]  /*60b0*/  FMUL.FTZ R214, R129.reuse, UR45 ;  /* 0x0000002d81d67c20 */ /* 0x040fe20008410000 */
[----:B------:R-:W-:Y:S01]  /*60c0*/  @P3 FFMA.FTZ R202, R202, R209, -R212 ;  /* 0x000000d1caca3223 */ /* 0x000fe200000108d4 */
[-C--:B------:R-:W-:Y:S01]  /*60d0*/  FMUL.FTZ R212, R160, -R182.reuse ;  /* 0x800000b6a0d47220 */ /* 0x080fe20000410000 */
[----:B------:R-:W-:Y:S01]  /*60e0*/  FSEL R209, R204, R219, !P3 ;  /* 0x000000dbccd17208 */ /* 0x000fe20005800000 */
[----:B------:R-:W-:Y:S01]  /*60f0*/  FMUL.FTZ R204, R129, UR57 ;  /* 0x0000003981cc7c20 */ /* 0x000fe20008410000 */
[----:B------:R-:W0:Y:S01]  /*6100*/  SHFL.UP PT, R222, R211, 0x10, RZ ;  /* 0x06000000d3de7989 */ /* 0x000e2200000e00ff */
[C---:B------:R-:W-:Y:S01]  /*6110*/  FFMA.FTZ R219, R159.reuse, R225, R212 ;  /* 0x000000e19fdb7223 */ /* 0x040fe200000100d4 */
[----:B------:R-:W-:Y:S01]  /*6120*/  FFMA.FTZ R216, R159, R182, -R216 ;  /* 0x000000b69fd87223 */ /* 0x000fe200000108d8 */
[C---:B------:R-:W-:Y:S01]  /*6130*/  FFMA.FTZ R204, R215.reuse, UR45, -R204 ;  /* 0x0000002dd7cc7c23 */ /* 0x040fe200080108cc */
[----:B------:R-:W1:Y:S01]  /*6140*/  SHFL.UP PT, R212, R202, 0x10, RZ ;  /* 0x06000000cad47989 */ /* 0x000e6200000e00ff */
[----:B------:R-:W-:Y:S01]  /*6150*/  FFMA.FTZ R214, R215, UR57, R214 ;  /* 0x00000039d7d67c23 */ /* 0x000fe200080100d6 */
[CC--:B------:R-:W-:Y:S01]  /*6160*/  FMUL.FTZ R226, R158.reuse, -R219.reuse ;  /* 0x800000db9ee27220 */ /* 0x0c0fe20000410000 */
[C---:B------:R-:W-:Y:S01]  /*6170*/  FMUL.FTZ R182, R229.reuse, R204 ;  /* 0x000000cce5b67220 */ /* 0x040fe20000410000 */
[----:B------:R-:W2:Y:S01]  /*6180*/  SHFL.UP PT, R223, R209, 0x10, RZ ;  /* 0x06000000d1df7989 */ /* 0x000ea200000e00ff */
[----:B------:R-:W-:Y:S01]  /*6190*/  FMUL.FTZ R204, R158, -R216 ;  /* 0x800000d89ecc7220 */ /* 0x000fe20000410000 */
[----:B------:R-:W-:Y:S01]  /*61a0*/  FMUL.FTZ R183, R229, R214 ;  /* 0x000000d6e5b77220 */ /* 0x000fe20000410000 */
[C---:B------:R-:W-:Y:S01]  /*61b0*/  FFMA.FTZ R226, R157.reuse, R216, -R226 ;  /* 0x000000d89de27223 */ /* 0x040fe200000108e2 */
[----:B------:R-:W3:Y:S01]  /*61c0*/  SHFL.UP PT, R221, R203, 0x10, RZ ;  /* 0x06000000cbdd7989 */ /* 0x000ee200000e00ff */
[----:B------:R-:W-:Y:S01]  /*61d0*/  FFMA.FTZ R216, R157, R219, R204 ;  /* 0x000000db9dd87223 */ /* 0x000fe200000100cc */
[----:B------:R-:W-:Y:S01]  /*61e0*/  FADD.FTZ R206, -R183, R206 ;  /* 0x000000ceb7ce7221 */ /* 0x000fe20000010100 */
[----:B------:R-:W-:Y:S01]  /*61f0*/  FADD.FTZ R205, R182, R205 ;  /* 0x000000cdb6cd7221 */ /* 0x000fe20000010000 */
[----:B------:R-:W-:Y:S01]  /*6200*/  ISETP.GE.AND P3, PT, R119, 0x10, PT ;  /* 0x000000107700780c */ /* 0x000fe20003f66270 */
[C---:B------:R-:W-:Y:S01]  /*6210*/  FMUL.FTZ R225, R156.reuse, -R216 ;  /* 0x800000d89ce17220 */ /* 0x040fe20000410000 */
[C---:B------:R-:W-:Y:S01]  /*6220*/  FMUL.FTZ R204, R156.reuse, -R206 ;  /* 0x800000ce9ccc7220 */ /* 0x040fe20000410000 */
[CC--:B------:R-:W-:Y:S01]  /*6230*/  FMUL.FTZ R231, R156.reuse, -R205.reuse ;  /* 0x800000cd9ce77220 */ /* 0x0c0fe20000410000 */
[-C--:B------:R-:W-:Y:S01]  /*6240*/  FMUL.FTZ R227, R156, -R226.reuse ;  /* 0x800000e29ce37220 */ /* 0x080fe20000410000 */
[C---:B------:R-:W-:Y:S01]  /*6250*/  FFMA.FTZ R214, R155.reuse, R226, -R225 ;  /* 0x000000e29bd67223 */ /* 0x040fe200000108e1 */
[C---:B------:R-:W-:Y:S01]  /*6260*/  FFMA.FTZ R219, R155.reuse, R205, -R204 ;  /* 0x000000cd9bdb7223 */ /* 0x040fe200000108cc */
[----:B------:R-:W-:Y:S01]  /*6270*/  FFMA.FTZ R204, R155, R206, R231 ;  /* 0x000000ce9bcc7223 */ /* 0x000fe200000100e7 */
[----:B0-----:R-:W-:Y:S01]  /*6280*/  FMUL.FTZ R206, R209, R222 ;  /* 0x000000ded1ce7220 */ /* 0x001fe20000410000 */
[----:B------:R-:W-:Y:S01]  /*6290*/  FFMA.FTZ R216, R155, R216, R227 ;  /* 0x000000d89bd87223 */ /* 0x000fe200000100e3 */
[----:B------:R-:W-:Y:S01]  /*62a0*/  FADD.FTZ R231, R85, R85 ;  /* 0x0000005555e77221 */ /* 0x000fe20000010000 */
[----:B------:R-:W-:Y:S01]  /*62b0*/  SHF.L.U32 R125, R125, 0x10, RZ ;  /* 0x000000107d7d7819 */ /* 0x000fe200000006ff */
[----:B-1----:R-:W-:Y:S01]  /*62c0*/  FMUL.FTZ R225, R209, R212 ;  /* 0x000000d4d1e17220 */ /* 0x002fe20000410000 */
[----:B------:R-:W-:Y:S01]  /*62d0*/  FADD.FTZ R232, R87, R87 ;  /* 0x0000005757e87221 */ /* 0x000fe20000010000 */
[----:B------:R-:W-:Y:S01]  /*62e0*/  VOTEU.ALL UP0, P0 ;  /* 0x00000000003f7886 */ /* 0x000fe20000000000 */
[----:B------:R-:W-:Y:S01]  /*62f0*/  ISETP.NE.AND P5, PT, R235, 0x1f, PT ;  /* 0x0000001feb00780c */ /* 0x000fe20003fa5270 */
[CC--:B--2---:R-:W-:Y:S01]  /*6300*/  FFMA.FTZ R226, R202.reuse, R223.reuse, R225 ;  /* 0x000000dfcae27223 */ /* 0x0c4fe200000100e1 */
[----:B------:R-:W-:Y:S01]  /*6310*/  FMUL.FTZ R205, R209, R223 ;  /* 0x000000dfd1cd7220 */ /* 0x000fe20000410000 */
[----:B------:R-:W-:Y:S01]  /*6320*/  FMUL.FTZ R223, R125, UR45 ;  /* 0x0000002d7ddf7c20 */ /* 0x000fe20008410000 */
[----:B------:R-:W-:Y:S01]  /*6330*/  @!UP0 ULEA UR44, UR6, UR54, 0x4 ;  /* 0x00000036062c8291 */ /* 0x000fe2000f8e203f */
[CC--:B---3--:R-:W-:Y:S01]  /*6340*/  FMUL.FTZ R227, R209.reuse, R221.reuse ;  /* 0x000000ddd1e37220 */ /* 0x0c8fe20000410000 */
[----:B------:R-:W-:Y:S01]  /*6350*/  FFMA.FTZ R206, R202, R221, R206 ;  /* 0x000000ddcace7223 */ /* 0x000fe200000100ce */
[----:B------:R-:W-:Y:S01]  /*6360*/  FSEL R221, R209, R226, !P3 ;  /* 0x000000e2d1dd7208 */ /* 0x000fe20005800000 */
[----:B------:R-:W-:Y:S01]  /*6370*/  FMUL.FTZ R209, R128, UR45 ;  /* 0x0000002d80d17c20 */ /* 0x000fe20008410000 */
[C---:B------:R-:W-:Y:S01]  /*6380*/  FFMA.FTZ R222, R202.reuse, R222, -R227 ;  /* 0x000000decade7223 */ /* 0x040fe200000108e3 */
[----:B------:R-:W-:Y:S01]  /*6390*/  @P3 FFMA.FTZ R202, R202, R212, -R205 ;  /* 0x000000d4caca3223 */ /* 0x000fe200000108cd */
[----:B------:R-:W-:Y:S01]  /*63a0*/  FMUL.FTZ R205, R128, UR57 ;  /* 0x0000003980cd7c20 */ /* 0x000fe20008410000 */
[C---:B------:R-:W-:Y:S01]  /*63b0*/  FFMA.FTZ R212, R210.reuse, UR57, R209 ;  /* 0x00000039d2d47c23 */ /* 0x040fe200080100d1 */
[----:B------:R-:W0:Y:S01]  /*63c0*/  SHFL.UP PT, R221, R221, 0x1, RZ ;  /* 0x04200000dddd7989 */ /* 0x000e2200000e00ff */
[----:B------:R-:W-:Y:S01]  /*63d0*/  @P3 FADD.FTZ R203, R203, R206 ;  /* 0x000000cecbcb3221 */ /* 0x000fe20000010000 */
[----:B------:R-:W-:Y:S01]  /*63e0*/  @P3 FADD.FTZ R211, R211, R222 ;  /* 0x000000ded3d33221 */ /* 0x000fe20000010000 */
[----:B------:R-:W-:Y:S01]  /*63f0*/  FFMA.FTZ R206, R210, UR45, -R205 ;  /* 0x0000002dd2ce7c23 */ /* 0x000fe200080108cd */
[----:B------:R-:W-:Y:S01]  /*6400*/  FMUL.FTZ R205, R231, R212 ;  /* 0x000000d4e7cd7220 */ /* 0x000fe20000410000 */
[----:B------:R-:W1:Y:S01]  /*6410*/  SHFL.UP PT, R202, R202, 0x1, RZ ;  /* 0x04200000caca7989 */ /* 0x000e6200000e00ff */
[----:B------:R-:W-:Y:S01]  /*6420*/  SHF.L.U32 R212, R137, 0x10, RZ ;  /* 0x0000001089d47819 */ /* 0x000fe200000006ff */
[----:B------:R-:W-:Y:S01]  /*6430*/  FMUL.FTZ R206, R231, R206 ;  /* 0x000000cee7ce7220 */ /* 0x000fe20000410000 */
[----:B------:R-:W-:Y:S01]  /*6440*/  FADD.FTZ R225, -R205, R204 ;  /* 0x000000cccde17221 */ /* 0x000fe20000010100 */
[----:B------:R2:W3:Y:S01]  /*6450*/  SHFL.UP PT, R137, R203, 0x1, RZ ;  /* 0x04200000cb897989 */ /* 0x0004e200000e00ff */
[----:B------:R-:W-:Y:S01]  /*6460*/  FADD.FTZ R209, R86, R86 ;  /* 0x0000005656d17221 */ /* 0x000fe20000010000 */
[----:B------:R-:W-:Y:S01]  /*6470*/  FADD.FTZ R204, R206, R219 ;  /* 0x000000dbcecc7221 */ /* 0x000fe20000010000 */
[CC--:B------:R-:W-:Y:S01]  /*6480*/  FMUL.FTZ R222, R154.reuse, -R225.reuse ;  /* 0x800000e19ade7220 */ /* 0x0c0fe20000410000 */
[----:B------:R-:W4:Y:S01]  /*6490*/  SHFL.UP PT, R211, R211, 0x1, RZ ;  /* 0x04200000d3d37989 */ /* 0x000f2200000e00ff */
[----:B------:R-:W-:Y:S01]  /*64a0*/  FMUL.FTZ R219, R125, UR57 ;  /* 0x000000397ddb7c20 */ /* 0x000fe20008410000 */
[-C--:B------:R-:W-:Y:S01]  /*64b0*/  FMUL.FTZ R228, R154, -R204.reuse ;  /* 0x800000cc9ae47220 */ /* 0x080fe20000410000 */
[C---:B------:R-:W-:Y:S01]  /*64c0*/  FFMA.FTZ R226, R153.reuse, R204, -R222 ;  /* 0x000000cc99e27223 */ /* 0x040fe200000108de */
[C---:B------:R-:W-:Y:S01]  /*64d0*/  FFMA.FTZ R204, R212.reuse, UR57, R223 ;  /* 0x00000039d4cc7c23 */ /* 0x040fe200080100df */
[----:B------:R-:W-:Y:S01]  /*64e0*/  FFMA.FTZ R222, R212, UR45, -R219 ;  /* 0x0000002dd4de7c23 */ /* 0x000fe200080108db */
[C---:B------:R-:W-:Y:S01]  /*64f0*/  FMUL.FTZ R219, R154.reuse, -R216 ;  /* 0x800000d89adb7220 */ /* 0x040fe20000410000 */
[----:B------:R-:W-:Y:S01]  /*6500*/  FFMA.FTZ R225, R153, R225, R228 ;  /* 0x000000e199e17223 */ /* 0x000fe200000100e4 */
[C---:B------:R-:W-:Y:S01]  /*6510*/  FMUL.FTZ R204, R209.reuse, R204 ;  /* 0x000000ccd1cc7220 */ /* 0x040fe20000410000 */
[----:B--2---:R-:W-:Y:S01]  /*6520*/  FMUL.FTZ R203, R209, R222 ;  /* 0x000000ded1cb7220 */ /* 0x004fe20000410000 */
[-C--:B------:R-:W-:Y:S01]  /*6530*/  FFMA.FTZ R219, R153, R214.reuse, -R219 ;  /* 0x000000d699db7223 */ /* 0x080fe200000108db */
[----:B------:R-:W-:Y:S01]  /*6540*/  FMUL.FTZ R214, R154, -R214 ;  /* 0x800000d69ad67220 */ /* 0x000fe20000410000 */
[CC--:B0-----:R-:W-:Y:S01]  /*6550*/  FMUL.FTZ R223, R221.reuse, R67.reuse ;  /* 0x00000043dddf7220 */ /* 0x0c1fe20000410000 */
[----:B------:R-:W-:Y:S01]  /*6560*/  FMUL.FTZ R221, R221, R66 ;  /* 0x00000042dddd7220 */ /* 0x000fe20000410000 */
[----:B------:R-:W-:Y:S01]  /*6570*/  FADD.FTZ R225, -R204, R225 ;  /* 0x000000e1cce17221 */ /* 0x000fe20000010100 */
[----:B------:R-:W-:Y:S01]  /*6580*/  FFMA.FTZ R246, R153, R216, R214 ;  /* 0x000000d899f67223 */ /* 0x000fe200000100d6 */
[C---:B-1----:R-:W-:Y:S01]  /*6590*/  FFMA.FTZ R214, R202.reuse, R66, -R223 ;  /* 0x00000042cad67223 */ /* 0x042fe200000108df */
[----:B------:R-:W-:Y:S01]  /*65a0*/  FFMA.FTZ R216, R202, R67, R221 ;  /* 0x00000043cad87223 */ /* 0x000fe200000100dd */
[----:B------:R-:W-:Y:S01]  /*65b0*/  FADD.FTZ R226, R203, R226 ;  /* 0x000000e2cbe27221 */ /* 0x000fe20000010000 */
[----:B------:R-:W-:Y:S01]  /*65c0*/  FMUL.FTZ R222, R148, -R225 ;  /* 0x800000e194de7220 */ /* 0x000fe20000410000 */
[----:B------:R-:W-:Y:S01]  /*65d0*/  FADD.FTZ R227, R82, R82 ;  /* 0x0000005252e37221 */ /* 0x000fe20000010000 */
[----:B---3--:R-:W-:Y:S01]  /*65e0*/  @P2 FADD.FTZ R67, R137, R216 ;  /* 0x000000d889432221 */ /* 0x008fe20000010000 */
[C---:B------:R-:W-:Y:S01]  /*65f0*/  FMUL.FTZ R216, R148.reuse, -R246 ;  /* 0x800000f694d87220 */ /* 0x040fe20000410000 */
[----:B------:R-:W-:Y:S01]  /*6600*/  FFMA.FTZ R202, R151, R226, -R222 ;  /* 0x000000e297ca7223 */ /* 0x000fe200000108de */
[----:B----4-:R-:W-:Y:S01]  /*6610*/  @P2 FADD.FTZ R66, R211, R214 ;  /* 0x000000d6d3422221 */ /* 0x010fe20000010000 */
[----:B------:R-:W-:Y:S01]  /*6620*/  FMUL.FTZ R211, R65, R67 ;  /* 0x0000004341d37220 */ /* 0x000fe20000410000 */
[-C--:B------:R-:W-:Y:S01]  /*6630*/  FFMA.FTZ R239, R151, R219.reuse, -R216 ;  /* 0x000000db97ef7223 */ /* 0x080fe200000108d8 */
[----:B------:R-:W-:Y:S01]  /*6640*/  FMUL.FTZ R216, R148, -R219 ;  /* 0x800000db94d87220 */ /* 0x000fe20000410000 */
[-C--:B------:R-:W-:Y:S01]  /*6650*/  FMUL.FTZ R214, R65, R66.reuse ;  /* 0x0000004241d67220 */ /* 0x080fe20000410000 */
[----:B------:R-:W-:Y:S01]  /*6660*/  FFMA.FTZ R211, R64, R66, -R211 ;  /* 0x0000004240d37223 */ /* 0x000fe200000108d3 */
[----:B------:R-:W-:Y:S01]  /*6670*/  SHF.L.U32 R65, R123, 0x10, RZ ;  /* 0x000000107b417819 */ /* 0x000fe200000006ff */
[----:B------:R-:W-:Y:S01]  /*6680*/  FMUL.FTZ R226, R148, -R226 ;  /* 0x800000e294e27220 */ /* 0x000fe20000410000 */
[----:B------:R-:W-:Y:S01]  /*6690*/  FFMA.FTZ R214, R64, R67, R214 ;  /* 0x0000004340d67223 */ /* 0x000fe200000100d6 */
[----:B------:R-:W-:Y:S01]  /*66a0*/  SHF.L.U32 R67, R124, 0x10, RZ ;  /* 0x000000107c437819 */ /* 0x000fe200000006ff */
[----:B------:R-:W-:Y:S01]  /*66b0*/  FADD.FTZ R220, R220, R211 ;  /* 0x000000d3dcdc7221 */ /* 0x000fe20000010000 */
[C---:B------:R-:W-:Y:S01]  /*66c0*/  FFMA.FTZ R137, R151.reuse, R225, R226 ;  /* 0x000000e197897223 */ /* 0x040fe200000100e2 */
[----:B------:R-:W-:Y:S01]  /*66d0*/  FADD.FTZ R124, RZ, R214 ;  /* 0x000000d6ff7c7221 */ /* 0x000fe20000010000 */
[----:B------:R-:W-:Y:S01]  /*66e0*/  FFMA.FTZ R246, R151, R246, R216 ;  /* 0x000000f697f67223 */ /* 0x000fe200000100d8 */
[C---:B------:R-:W-:Y:S01]  /*66f0*/  FMUL.FTZ R214, R148.reuse, R220 ;  /* 0x000000dc94d67220 */ /* 0x040fe20000410000 */
[C---:B------:R-:W-:Y:S01]  /*6700*/  FMUL.FTZ R64, R67.reuse, UR57 ;  /* 0x0000003943407c20 */ /* 0x040fe20008410000 */
[-C--:B------:R-:W-:Y:S01]  /*6710*/  FMUL.FTZ R123, R148, R124.reuse ;  /* 0x0000007c947b7220 */ /* 0x080fe20000410000 */
[----:B------:R-:W-:Y:S01]  /*6720*/  FMUL.FTZ R66, R67, UR45 ;  /* 0x0000002d43427c20 */ /* 0x000fe20008410000 */
[----:B------:R-:W-:Y:S01]  /*6730*/  FFMA.FTZ R214, R151, R124, R214 ;  /* 0x0000007c97d67223 */ /* 0x000fe200000100d6 */
[----:B------:R-:W-:Y:S01]  /*6740*/  FFMA.FTZ R223, R65, UR45, -R64 ;  /* 0x0000002d41df7c23 */ /* 0x000fe20008010840 */
[----:B------:R-:W-:Y:S01]  /*6750*/  FFMA.FTZ R219, R151, R220, -R123 ;  /* 0x000000dc97db7223 */ /* 0x000fe2000001087b */
[C---:B------:R-:W-:Y:S01]  /*6760*/  FMUL.FTZ R64, R67.reuse, R124 ;  /* 0x0000007c43407220 */ /* 0x040fe20000410000 */
[----:B------:R-:W-:Y:S01]  /*6770*/  FADD.FTZ R123, RZ, R214 ;  /* 0x000000d6ff7b7221 */ /* 0x000fe20000010000 */
[----:B------:R-:W-:Y:S01]  /*6780*/  FMUL.FTZ R67, R67, R220 ;  /* 0x000000dc43437220 */ /* 0x000fe20000410000 */
[----:B------:R-:W-:Y:S01]  /*6790*/  FFMA.FTZ R214, R34, R18, R219 ;  /* 0x0000001222d67223 */ /* 0x000fe200000100db */
[C---:B------:R-:W-:Y:S01]  /*67a0*/  FFMA.FTZ R211, R65.reuse, UR57, R66 ;  /* 0x0000003941d37c23 */ /* 0x040fe20008010042 */
[C---:B------:R-:W-:Y:S01]  /*67b0*/  FFMA.FTZ R219, R65.reuse, R220, -R64 ;  /* 0x000000dc41db7223 */ /* 0x040fe20000010840 */
[----:B------:R-:W-:Y:S01]  /*67c0*/  FFMA.FTZ R65, R65, R124, R67 ;  /* 0x0000007c41417223 */ /* 0x000fe20000010043 */
[C---:B------:R-:W-:Y:S01]  /*67d0*/  FMUL.FTZ R221, R125.reuse, R123 ;  /* 0x0000007b7ddd7220 */ /* 0x040fe20000410000 */
[-C--:B------:R-:W-:Y:S01]  /*67e0*/  FMUL.FTZ R64, R125, R214.reuse ;  /* 0x000000d67d407220 */ /* 0x080fe20000410000 */
[C---:B------:R-:W-:Y:S01]  /*67f0*/  FMUL.FTZ R67, R124.reuse, UR57 ;  /* 0x000000397c437c20 */ /* 0x040fe20008410000 */
[----:B------:R-:W-:Y:S01]  /*6800*/  FMUL.FTZ R125, R124, UR45 ;  /* 0x0000002d7c7d7c20 */ /* 0x000fe20008410000 */
[----:B------:R-:W-:Y:S01]  /*6810*/  FMUL.FTZ R222, R232, R211 ;  /* 0x000000d3e8de7220 */ /* 0x000fe20000410000 */
[-C--:B------:R-:W-:Y:S01]  /*6820*/  FFMA.FTZ R221, R212, R214.reuse, -R221 ;  /* 0x000000d6d4dd7223 */ /* 0x080fe200000108dd */
[C---:B------:R-:W-:Y:S01]  /*6830*/  FFMA.FTZ R211, R220.reuse, UR45, -R67 ;  /* 0x0000002ddcd37c23 */ /* 0x040fe20008010843 */
[----:B------:R-:W-:Y:S01]  /*6840*/  FFMA.FTZ R67, R220, UR57, R125 ;  /* 0x00000039dc437c23 */ /* 0x000fe2000801007d */
[----:B------:R-:W-:Y:S01]  /*6850*/  FFMA.FTZ R225, R212, R123, R64 ;  /* 0x0000007bd4e17223 */ /* 0x000fe20000010040 */
[----:B------:R-:W-:Y:S01]  /*6860*/  FFMA.FTZ R66, -R232, R65, RZ ;  /* 0x00000041e8427223 */ /* 0x000fe200000101ff */
[-C--:B------:R-:W-:Y:S01]  /*6870*/  FMUL.FTZ R212, R154, R214.reuse ;  /* 0x000000d69ad47220 */ /* 0x080fe20000410000 */
[C---:B------:R-:W-:Y:S01]  /*6880*/  FMUL.FTZ R223, R232.reuse, R223 ;  /* 0x000000dfe8df7220 */ /* 0x040fe20000410000 */
[C---:B------:R-:W-:Y:S01]  /*6890*/  FFMA.FTZ R64, R232.reuse, R219, RZ ;  /* 0x000000dbe8407223 */ /* 0x040fe200000100ff */
[----:B------:R-:W-:Y:S01]  /*68a0*/  FMUL.FTZ R211, R232, R211 ;  /* 0x000000d3e8d37220 */ /* 0x000fe20000410000 */
[----:B------:R-:W-:Y:S01]  /*68b0*/  FMUL.FTZ R65, R154, R123 ;  /* 0x0000007b9a417220 */ /* 0x000fe20000410000 */
[----:B------:R-:W-:Y:S01]  /*68c0*/  FFMA.FTZ R232, -R232, R67, -RZ ;  /* 0x00000043e8e87223 */ /* 0x000fe200000109ff */
[C---:B------:R-:W-:Y:S01]  /*68d0*/  FMUL.FTZ R67, R123.reuse, UR57 ;  /* 0x000000397b437c20 */ /* 0x040fe20008410000 */
[----:B------:R-:W-:Y:S01]  /*68e0*/  FMUL.FTZ R219, R123, UR45 ;  /* 0x0000002d7bdb7c20 */ /* 0x000fe20008410000 */
[C---:B------:R-:W-:Y:S01]  /*68f0*/  FFMA.FTZ R125, R153.reuse, R123, R212 ;  /* 0x0000007b997d7223 */ /* 0x040fe200000100d4 */
[----:B------:R-:W-:Y:S01]  /*6900*/  FFMA.FTZ R212, R153, R214, -R65 ;  /* 0x000000d699d47223 */ /* 0x000fe20000010841 */
[C---:B------:R-:W-:Y:S01]  /*6910*/  FFMA.FTZ R230, R214.reuse, UR45, -R67 ;  /* 0x0000002dd6e67c23 */ /* 0x040fe20008010843 */
[----:B------:R-:W-:Y:S01]  /*6920*/  FFMA.FTZ R216, R214, UR57, R219 ;  /* 0x00000039d6d87c23 */ /* 0x000fe200080100db */
[----:B------:R-:W-:Y:S01]  /*6930*/  FADD.FTZ R125, RZ, R125 ;  /* 0x0000007dff7d7221 */ /* 0x000fe20000010000 */
[----:B------:R-:W-:Y:S01]  /*6940*/  FFMA.FTZ R212, R33, R17, R212 ;  /* 0x0000001121d47223 */ /* 0x000fe200000100d4 */
[C---:B------:R-:W-:Y:S01]  /*6950*/  FFMA.FTZ R64, R209.reuse, R221, R64 ;  /* 0x000000ddd1407223 */ /* 0x040fe20000010040 */
[C---:B------:R-:W-:Y:S01]  /*6960*/  FFMA.FTZ R66, -R209.reuse, R225, R66 ;  /* 0x000000e1d1427223 */ /* 0x040fe20000010142 */
[C---:B------:R-:W-:Y:S01]  /*6970*/  FMUL.FTZ R230, R209.reuse, R230 ;  /* 0x000000e6d1e67220 */ /* 0x040fe20000410000 */
[----:B------:R-:W-:Y:S01]  /*6980*/  FFMA.FTZ R209, -R209, R216, -RZ ;  /* 0x000000d8d1d17223 */ /* 0x000fe200000109ff */
[CC--:B------:R-:W-:Y:S01]  /*6990*/  FMUL.FTZ R67, R128.reuse, R125.reuse ;  /* 0x0000007d80437220 */ /* 0x0c0fe20000410000 */
[-C--:B------:R-:W-:Y:S01]  /*69a0*/  FMUL.FTZ R216, R128, R212.reuse ;  /* 0x000000d480d87220 */ /* 0x080fe20000410000 */
[CC--:B------:R-:W-:Y:S01]  /*69b0*/  FMUL.FTZ R65, R156.reuse, R125.reuse ;  /* 0x0000007d9c417220 */ /* 0x0c0fe20000410000 */
[-C--:B------:R-:W-:Y:S01]  /*69c0*/  FMUL.FTZ R128, R156, R212.reuse ;  /* 0x000000d49c807220 */ /* 0x080fe20000410000 */
[CC--:B------:R-:W-:Y:S01]  /*69d0*/  FFMA.FTZ R67, R210.reuse, R212.reuse, -R67 ;  /* 0x000000d4d2437223 */ /* 0x0c0fe20000010843 */
[-C--:B------:R-:W-:Y:S01]  /*69e0*/  FFMA.FTZ R219, R210, R125.reuse, R216 ;  /* 0x0000007dd2db7223 */ /* 0x080fe200000100d8 */
[C---:B------:R-:W-:Y:S01]  /*69f0*/  FFMA.FTZ R65, R155.reuse, R212, -R65 ;  /* 0x000000d49b417223 */ /* 0x040fe20000010841 */
[----:B------:R-:W-:Y:S01]  /*6a00*/  FFMA.FTZ R128, R155, R125, R128 ;  /* 0x0000007d9b807223 */ /* 0x000fe20000010080 */
[----:B------:R-:W-:Y:S01]  /*6a10*/  FFMA.FTZ R64, R231, R67, R64 ;  /* 0x00000043e7407223 */ /* 0x000fe20000010040 */
[C---:B------:R-:W-:Y:S01]  /*6a20*/  FMUL.FTZ R67, R125.reuse, UR45 ;  /* 0x0000002d7d437c20 */ /* 0x040fe20008410000 */
[----:B------:R-:W-:Y:S01]  /*6a30*/  FFMA.FTZ R216, R32, R16, R65 ;  /* 0x0000001020d87223 */ /* 0x000fe20000010041 */
[----:B------:R-:W-:Y:S01]  /*6a40*/  FADD.FTZ R128, RZ, R128 ;  /* 0x00000080ff807221 */ /* 0x000fe20000010000 */
[----:B------:R-:W-:Y:S01]  /*6a50*/  FMUL.FTZ R65, R125, UR57 ;  /* 0x000000397d417c20 */ /* 0x000fe20008410000 */
[C---:B------:R-:W-:Y:S01]  /*6a60*/  FFMA.FTZ R210, R212.reuse, UR57, R67 ;  /* 0x00000039d4d27c23 */ /* 0x040fe20008010043 */
[----:B------:R-:W-:Y:S01]  /*6a70*/  FFMA.FTZ R66, -R231, R219, R66 ;  /* 0x000000dbe7427223 */ /* 0x000fe20000010142 */
[C---:B------:R-:W-:Y:S01]  /*6a80*/  FMUL.FTZ R226, R129.reuse, R128 ;  /* 0x0000008081e27220 */ /* 0x040fe20000410000 */
[----:B------:R-:W-:Y:S01]  /*6a90*/  FFMA.FTZ R228, R212, UR45, -R65 ;  /* 0x0000002dd4e47c23 */ /* 0x000fe20008010841 */
[----:B------:R-:W-:Y:S01]  /*6aa0*/  FMUL.FTZ R129, R129, R216 ;  /* 0x000000d881817220 */ /* 0x000fe20000410000 */
[C---:B------:R-:W-:Y:S01]  /*6ab0*/  FMUL.FTZ R65, R158.reuse, R128 ;  /* 0x000000809e417220 */ /* 0x040fe20000410000 */
[----:B------:R-:W-:Y:S01]  /*6ac0*/  FFMA.FTZ R226, R215, R216, -R226 ;  /* 0x000000d8d7e27223 */ /* 0x000fe200000108e2 */
[----:B------:R-:W-:Y:S01]  /*6ad0*/  FMUL.FTZ R228, R231, R228 ;  /* 0x000000e4e7e47220 */ /* 0x000fe20000410000 */
[----:B------:R-:W-:Y:S01]  /*6ae0*/  FFMA.FTZ R129, R215, R128, R129 ;  /* 0x00000080d7817223 */ /* 0x000fe20000010081 */
[----:B------:R-:W-:Y:S01]  /*6af0*/  FFMA.FTZ R231, -R231, R210, -RZ ;  /* 0x000000d2e7e77223 */ /* 0x000fe200000109ff */
[----:B------:R-:W-:Y:S01]  /*6b00*/  FMUL.FTZ R210, R158, R216 ;  /* 0x000000d89ed27220 */ /* 0x000fe20000410000 */
[C---:B------:R-:W-:Y:S01]  /*6b10*/  FMUL.FTZ R67, R128.reuse, UR57 ;  /* 0x0000003980437c20 */ /* 0x040fe20008410000 */
[----:B------:R-:W-:Y:S01]  /*6b20*/  FFMA.FTZ R66, -R229, R129, R66 ;  /* 0x00000081e5427223 */ /* 0x000fe20000010142 */
[----:B------:R-:W-:Y:S01]  /*6b30*/  FMUL.FTZ R215, R128, UR45 ;  /* 0x0000002d80d77c20 */ /* 0x000fe20008410000 */
[C---:B------:R-:W-:Y:S01]  /*6b40*/  FFMA.FTZ R129, R157.reuse, R128, R210 ;  /* 0x000000809d817223 */ /* 0x040fe200000100d2 */
[----:B------:R-:W-:Y:S01]  /*6b50*/  FFMA.FTZ R210, R157, R216, -R65 ;  /* 0x000000d89dd27223 */ /* 0x000fe20000010841 */
[----:B------:R-:W-:Y:S01]  /*6b60*/  FFMA.FTZ R64, R229, R226, R64 ;  /* 0x000000e2e5407223 */ /* 0x000fe20000010040 */
[C---:B------:R-:W-:Y:S01]  /*6b70*/  FFMA.FTZ R226, R216.reuse, UR45, -R67 ;  /* 0x0000002dd8e27c23 */ /* 0x040fe20008010843 */
[----:B------:R-:W-:Y:S01]  /*6b80*/  FFMA.FTZ R238, R216, UR57, R215 ;  /* 0x00000039d8ee7c23 */ /* 0x000fe200080100d7 */
[----:B------:R-:W-:Y:S01]  /*6b90*/  FADD.FTZ R129, RZ, R129 ;  /* 0x00000081ff817221 */ /* 0x000fe20000010000 */
[----:B------:R-:W-:Y:S01]  /*6ba0*/  FFMA.FTZ R215, R31, R15, R210 ;  /* 0x0000000f1fd77223 */ /* 0x000fe200000100d2 */
[C---:B------:R-:W-:Y:S01]  /*6bb0*/  FMUL.FTZ R210, R229.reuse, R226 ;  /* 0x000000e2e5d27220 */ /* 0x040fe20000410000 */
[----:B------:R-:W-:Y:S01]  /*6bc0*/  FFMA.FTZ R229, -R229, R238, -RZ ;  /* 0x000000eee5e57223 */ /* 0x000fe200000109ff */
[C---:B------:R-:W-:Y:S01]  /*6bd0*/  FMUL.FTZ R65, R130.reuse, R129 ;  /* 0x0000008182417220 */ /* 0x040fe20000410000 */
[-C--:B------:R-:W-:Y:S01]  /*6be0*/  FMUL.FTZ R238, R130, R215.reuse ;  /* 0x000000d782ee7220 */ /* 0x080fe20000410000 */
[C---:B------:R-:W-:Y:S01]  /*6bf0*/  FMUL.FTZ R226, R160.reuse, R215 ;  /* 0x000000d7a0e27220 */ /* 0x040fe20000410000 */
[----:B------:R-:W-:Y:S01]  /*6c00*/  FMUL.FTZ R130, R160, R129 ;  /* 0x00000081a0827220 */ /* 0x000fe20000410000 */
[C---:B------:R-:W-:Y:S01]  /*6c10*/  FFMA.FTZ R65, R224.reuse, R215, -R65 ;  /* 0x000000d7e0417223 */ /* 0x040fe20000010841 */
[-C--:B------:R-:W-:Y:S01]  /*6c20*/  FFMA.FTZ R67, R224, R129.reuse, R238 ;  /* 0x00000081e0437223 */ /* 0x080fe200000100ee */
[C---:B------:R-:W-:Y:S01]  /*6c30*/  FFMA.FTZ R226, R159.reuse, R129, R226 ;  /* 0x000000819fe27223 */ /* 0x040fe200000100e2 */
[----:B------:R-:W-:Y:S01]  /*6c40*/  FFMA.FTZ R221, R159, R215, -R130 ;  /* 0x000000d79fdd7223 */ /* 0x000fe20000010882 */
[----:B------:R-:W-:Y:S01]  /*6c50*/  FMUL.FTZ R224, R129, UR57 ;  /* 0x0000003981e07c20 */ /* 0x000fe20008410000 */
[----:B------:R-:W-:Y:S01]  /*6c60*/  FFMA.FTZ R66, -R213, R67, R66 ;  /* 0x00000043d5427223 */ /* 0x000fe20000010142 */
[----:B------:R-:W-:Y:S01]  /*6c70*/  FADD.FTZ R130, RZ, R226 ;  /* 0x000000e2ff827221 */ /* 0x000fe20000010000 */
[----:B------:R-:W-:Y:S01]  /*6c80*/  FFMA.FTZ R221, R30, R14, R221 ;  /* 0x0000000e1edd7223 */ /* 0x000fe200000100dd */
[----:B------:R-:W-:Y:S01]  /*6c90*/  FMUL.FTZ R226, R129, UR45 ;  /* 0x0000002d81e27c20 */ /* 0x000fe20008410000 */
[----:B------:R-:W-:Y:S01]  /*6ca0*/  FFMA.FTZ R224, R215, UR45, -R224 ;  /* 0x0000002dd7e07c23 */ /* 0x000fe200080108e0 */
[C---:B------:R-:W-:Y:S01]  /*6cb0*/  FMUL.FTZ R240, R131.reuse, R130 ;  /* 0x0000008283f07220 */ /* 0x040fe20000410000 */
[-C--:B------:R-:W-:Y:S01]  /*6cc0*/  FMUL.FTZ R131, R131, R221.reuse ;  /* 0x000000dd83837220 */ /* 0x080fe20000410000 */
[----:B------:R-:W-:Y:S01]  /*6cd0*/  FFMA.FTZ R238, R215, UR57, R226 ;  /* 0x00000039d7ee7c23 */ /* 0x000fe200080100e2 */
[----:B------:R-:W-:Y:S01]  /*6ce0*/  FMUL.FTZ R226, R213, R224 ;  /* 0x000000e0d5e27220 */ /* 0x000fe20000410000 */
[----:B------:R-:W-:Y:S01]  /*6cf0*/  FMUL.FTZ R224, R147, R221 ;  /* 0x000000dd93e07220 */ /* 0x000fe20000410000 */
[-C--:B------:R-:W-:Y:S01]  /*6d00*/  FFMA.FTZ R131, R217, R130.reuse, R131 ;  /* 0x00000082d9837223 */ /* 0x080fe20000010083 */
[----:B------:R-:W-:Y:S01]  /*6d10*/  FFMA.FTZ R64, R213, R65, R64 ;  /* 0x00000041d5407223 */ /* 0x000fe20000010040 */
[----:B------:R-:W-:Y:S01]  /*6d20*/  FFMA.FTZ R240, R217, R221, -R240 ;  /* 0x000000ddd9f07223 */ /* 0x000fe200000108f0 */
[----:B------:R-:W-:Y:S01]  /*6d30*/  FADD.FTZ R225, R81, R81 ;  /* 0x0000005151e17221 */ /* 0x000fe20000010000 */
[----:B------:R-:W-:Y:S01]  /*6d40*/  FFMA.FTZ R242, -R227, R131, R66 ;  /* 0x00000083e3f27223 */ /* 0x000fe20000010142 */
[-C--:B------:R-:W-:Y:S01]  /*6d50*/  FMUL.FTZ R66, R147, R130.reuse ;  /* 0x0000008293427220 */ /* 0x080fe20000410000 */
[----:B------:R-:W-:Y:S01]  /*6d60*/  FFMA.FTZ R131, R161, R130, R224 ;  /* 0x00000082a1837223 */ /* 0x000fe200000100e0 */
[----:B------:R-:W-:Y:S01]  /*6d70*/  FFMA.FTZ R64, R227, R240, R64 ;  /* 0x000000f0e3407223 */ /* 0x000fe20000010040 */
[----:B------:R-:W-:Y:S01]  /*6d80*/  FFMA.FTZ R213, -R213, R238, -RZ ;  /* 0x000000eed5d57223 */ /* 0x000fe200000109ff */
[----:B------:R-:W-:Y:S01]  /*6d90*/  FFMA.FTZ R66, R161, R221, -R66 ;  /* 0x000000dda1427223 */ /* 0x000fe20000010842 */
[----:B------:R-:W-:Y:S01]  /*6da0*/  FADD.FTZ R131, RZ, R131 ;  /* 0x00000083ff837221 */ /* 0x000fe20000010000 */
[C---:B------:R-:W-:Y:S01]  /*6db0*/  FMUL.FTZ R224, R130.reuse, UR57 ;  /* 0x0000003982e07c20 */ /* 0x040fe20008410000 */
[----:B------:R-:W-:Y:S01]  /*6dc0*/  FMUL.FTZ R238, R130, UR45 ;  /* 0x0000002d82ee7c20 */ /* 0x000fe20008410000 */
[----:B------:R-:W-:Y:S01]  /*6dd0*/  FFMA.FTZ R217, R29, R13, R66 ;  /* 0x0000000d1dd97223 */ /* 0x000fe20000010042 */
[C---:B------:R-:W-:Y:S01]  /*6de0*/  FMUL.FTZ R65, R218.reuse, R131 ;  /* 0x00000083da417220 */ /* 0x040fe20000410000 */
[----:B------:R-:W-:Y:S01]  /*6df0*/  CS2R R66, SRZ ;  /* 0x0000000000427805 */ /* 0x000fe2000001ff00 */
[----:B------:R-:W-:Y:S01]  /*6e00*/  FADD.FTZ R202, R223, R202 ;  /* 0x000000cadfca7221 */ /* 0x000fe20000010000 */
[-C--:B------:R-:W-:Y:S01]  /*6e10*/  FMUL.FTZ R218, R218, R217.reuse ;  /* 0x000000d9dada7220 */ /* 0x080fe20000410000 */
[----:B------:R-:W-:Y:S01]  /*6e20*/  FFMA.FTZ R65, R132, R217, -R65 ;  /* 0x000000d984417223 */ /* 0x000fe20000010841 */
[----:B------:R-:W-:Y:S01]  /*6e30*/  FADD.FTZ R137, -R222, R137 ;  /* 0x00000089de897221 */ /* 0x000fe20000010100 */
[----:B------:R-:W-:Y:S01]  /*6e40*/  FFMA.FTZ R224, R221, UR45, -R224 ;  /* 0x0000002ddde07c23 */ /* 0x000fe200080108e0 */
[----:B------:R-:W-:Y:S01]  /*6e50*/  FFMA.FTZ R218, R132, R131, R218 ;  /* 0x0000008384da7223 */ /* 0x000fe200000100da */
[----:B------:R-:W-:Y:S01]  /*6e60*/  FFMA.FTZ R237, R225, R65, R64 ;  /* 0x00000041e1ed7223 */ /* 0x000fe20000010040 */
[----:B------:R-:W-:Y:S01]  /*6e70*/  HFMA2.MMA R64, -RZ, RZ, 1.875, 0 ;  /* 0x3f800000ff407435 */ /* 0x000fe200000001ff */
[----:B------:R-:W-:Y:S01]  /*6e80*/  MOV R65, RZ ;  /* 0x000000ff00417202 */ /* 0x000fe20000000f00 */
[----:B------:R-:W-:Y:S01]  /*6e90*/  FFMA.FTZ R238, R221, UR57, R238 ;  /* 0x00000039ddee7c23 */ /* 0x000fe200080100ee */
[----:B------:R-:W-:Y:S01]  /*6ea0*/  ISETP.GT.U32.AND P4, PT, R235, 0x1d, PT ;  /* 0x0000001deb00780c */ /* 0x000fe20003f84070 */
[----:B------:R-:W-:Y:S01]  /*6eb0*/  FFMA.FTZ R242, -R225, R218, R242 ;  /* 0x000000dae1f27223 */ /* 0x000fe200000101f2 */
[C---:B------:R-:W-:Y:S01]  /*6ec0*/  ISETP.GT.U32.AND P3, PT, R235.reuse, 0x1b, PT ;  /* 0x0000001beb00780c */ /* 0x040fe20003f64070 */
[----:B------:R0:W1:Y:S01]  /*6ed0*/  SHFL.DOWN PT, R218, R239, 0x1, 0x1f ;  /* 0x08201f00efda7f89 */ /* 0x00006200000e0000 */
[----:B------:R-:W-:Y:S01]  /*6ee0*/  ISETP.GT.U32.AND P2, PT, R235, 0x17, PT ;  /* 0x00000017eb00780c */ /* 0x000fe20003f44070 */
[----:B------:R-:W-:Y:S01]  /*6ef0*/  BSSY B0, `(.L_x_12700) ;  /* 0x0000014000007945 */ /* 0x000fe20003800000 */
[----:B------:R-:W-:Y:S01]  /*6f00*/  FMUL.FTZ R224, R227, R224 ;  /* 0x000000e0e3e07220 */ /* 0x000fe20000410000 */
[----:B------:R-:W2:Y:S01]  /*6f10*/  @!P0 LDS.128 R64, [UR44+0x2e10] ;  /* 0x002e102cff408984 */ /* 0x000ea20008000c00 */
[----:B------:R-:W-:Y:S01]  /*6f20*/  ISETP.GT.U32.AND P0, PT, R235, 0xf, PT ;  /* 0x0000000feb00780c */ /* 0x000fe20003f04070 */
[----:B------:R-:W-:-:S02]  /*6f30*/  FFMA.FTZ R227, -R227, R238, -RZ ;  /* 0x000000eee3e37223 */ /* 0x000fc400000109ff */
[----:B------:R0:W3:Y:S04]  /*6f40*/  SHFL.DOWN PT, R132, R246, 0x1, 0x1f ;  /* 0x08201f00f6847f89 */ /* 0x0000e800000e0000 */
[----:B------:R0:W4:Y:S04]  /*6f50*/  SHFL.DOWN PT, R219, R202, 0x1, 0x1f ;  /* 0x08201f00cadb7f89 */ /* 0x00012800000e0000 */
[----:B------:R0:W0:Y:S01]  /*6f60*/  SHFL.DOWN PT, R235, R137, 0x1, 0x1f ;  /* 0x08201f0089eb7f89 */ /* 0x00002200000e0000 */
[----:B------:R-:W-:Y:S05]  /*6f70*/  @!P5 BRA `(.L_x_12701) ;  /* 0x00000000002cd947 */ /* 0x000fea0003800000 */
[C---:B----4-:R-:W-:Y:S01]  /*6f80*/  FMUL.FTZ R240, R246.reuse, R219 ;  /* 0x000000dbf6f07220 */ /* 0x050fe20000410000 */
[----:B0-----:R-:W-:-:S03]  /*6f90*/  FMUL.FTZ R238, R246, R235 ;  /* 0x000000ebf6ee7220 */ /* 0x001fc60000410000 */
[C---:B------:R-:W-:Y:S01]  /*6fa0*/  FFMA.FTZ R240, R239.reuse, R235, R240 ;  /* 0x000000ebeff07223 */ /* 0x040fe200000100f0 */
[----:B---3--:R-:W-:Y:S01]  /*6fb0*/  FMUL.FTZ R235, R246, R132 ;  /* 0x00000084f6eb7220 */ /* 0x008fe20000410000 */
[C---:B-1----:R-:W-:Y:S01]  /*6fc0*/  FMUL.FTZ R246, R218.reuse, R246 ;  /* 0x000000f6daf67220 */ /* 0x042fe20000410000 */
[----:B------:R-:W-:Y:S01]  /*6fd0*/  FFMA.FTZ R219, R239, R219, -R238 ;  /* 0x000000dbefdb7223 */ /* 0x000fe200000108ee */
[----:B------:R-:W-:Y:S01]  /*6fe0*/  FADD.FTZ R137, R137, R240 ;  /* 0x000000f089897221 */ /* 0x000fe20000010000 */
[----:B------:R-:W-:Y:S01]  /*6ff0*/  FFMA.FTZ R235, R218, R239, -R235 ;  /* 0x000000efdaeb7223 */ /* 0x000fe200000108eb */
[----:B------:R-:W-:Y:S01]  /*7000*/  FFMA.FTZ R246, R239, R132, R246 ;  /* 0x00000084eff67223 */ /* 0x000fe200000100f6 */
[----:B------:R-:W-:-:S03]  /*7010*/  FADD.FTZ R202, R202, R219 ;  /* 0x000000dbcaca7221 */ /* 0x000fc60000010000 */
[----:B------:R-:W-:-:S07]  /*7020*/  MOV R239, R235 ;  /* 0x000000eb00ef7202 */ /* 0x000fce0000000f00 */
.L_x_12701:
[----:B------:R-:W-:Y:S05]  /*7030*/  BSYNC B0 ;  /* 0x0000000000007941 */ /* 0x000fea0003800000 */
.L_x_12700:
[----:B-1----:R1:W1:Y:S01]  /*7040*/  SHFL.DOWN PT, R218, R239, 0x2, 0x1f ;  /* 0x08401f00efda7f89 */ /* 0x00226200000e0000 */
[----:B------:R-:W-:Y:S03]  /*7050*/  BSSY B0, `(.L_x_12702) ;  /* 0x0000010000007945 */ /* 0x000fe60003800000 */
[----:B---3--:R3:W1:Y:S04]  /*7060*/  SHFL.DOWN PT, R132, R246, 0x2, 0x1f ;  /* 0x08401f00f6847f89 */ /* 0x00866800000e0000 */
[----:B----4-:R3:W4:Y:S04]  /*7070*/  SHFL.DOWN PT, R219, R202, 0x2, 0x1f ;  /* 0x08401f00cadb7f89 */ /* 0x01072800000e0000 */
[----:B0-----:R3:W0:Y:S01]  /*7080*/  SHFL.DOWN PT, R235, R137, 0x2, 0x1f ;  /* 0x08401f0089eb7f89 */ /* 0x00162200000e0000 */
[----:B------:R-:W-:Y:S05]  /*7090*/  @P4 BRA `(.L_x_12703) ;  /* 0x00000000002c4947 */ /* 0x000fea0003800000 */
[C---:B----4-:R-:W-:Y:S01]  /*70a0*/  FMUL.FTZ R240, R246.reuse, R219 ;  /* 0x000000dbf6f07220 */ /* 0x050fe20000410000 */
[CC--:B0-----:R-:W-:Y:S01]  /*70b0*/  FMUL.FTZ R238, R246.reuse, R235.reuse ;  /* 0x000000ebf6ee7220 */ /* 0x0c1fe20000410000 */
[C---:B-1----:R-:W-:Y:S02]  /*70c0*/  FMUL.FTZ R241, R246.reuse, R218 ;  /* 0x000000daf6f17220 */ /* 0x042fe40000410000 */
[C---:B------:R-:W-:Y:S01]  /*70d0*/  FFMA.FTZ R240, R239.reuse, R235, R240 ;  /* 0x000000ebeff07223 */ /* 0x040fe200000100f0 */
[-C--:B------:R-:W-:Y:S01]  /*70e0*/  FMUL.FTZ R235, R246, R132.reuse ;  /* 0x00000084f6eb7220 */ /* 0x080fe20000410000 */
[C---:B------:R-:W-:Y:S01]  /*70f0*/  FFMA.FTZ R219, R239.reuse, R219, -R238 ;  /* 0x000000dbefdb7223 */ /* 0x040fe200000108ee */
[----:B---3--:R-:W-:Y:S01]  /*7100*/  FFMA.FTZ R246, R239, R132, R241 ;  /* 0x00000084eff67223 */ /* 0x008fe200000100f1 */
[----:B------:R-:W-:Y:S01]  /*7110*/  FADD.FTZ R137, R137, R240 ;  /* 0x000000f089897221 */ /* 0x000fe20000010000 */
[----:B------:R-:W-:Y:S01]  /*7120*/  FFMA.FTZ R235, R239, R218, -R235 ;  /* 0x000000daefeb7223 */ /* 0x000fe200000108eb */
[----:B------:R-:W-:-:S04]  /*7130*/  FADD.FTZ R202, R202, R219 ;  /* 0x000000dbcaca7221 */ /* 0x000fc80000010000 */
[----:B------:R-:W-:-:S07]  /*7140*/  MOV R239, R235 ;  /* 0x000000eb00ef7202 */ /* 0x000fce0000000f00 */
.L_x_12703:
[----:B------:R-:W-:Y:S05]  /*7150*/  BSYNC B0 ;  /* 0x0000000000007941 */ /* 0x000fea0003800000 */
.L_x_12702:
[----:B-1----:R1:W1:Y:S01]  /*7160*/  SHFL.DOWN PT, R218, R239, 0x4, 0x1f ;  /* 0x08801f00efda7f89 */ /* 0x00226200000e0000 */
[----:B------:R-:W-:Y:S03]  /*7170*/  BSSY B0, `(.L_x_12704) ;  /* 0x0000010000007945 */ /* 0x000fe60003800000 */
[----:B------:R0:W1:Y:S04]  /*7180*/  SHFL.DOWN PT, R132, R246, 0x4, 0x1f ;  /* 0x08801f00f6847f89 */ /* 0x00006800000e0000 */
[----:B----4-:R4:W1:Y:S04]  /*7190*/  SHFL.DOWN PT, R219, R202, 0x4, 0x1f ;  /* 0x08801f00cadb7f89 */ /* 0x01086800000e0000 */
[----:B0-----:R4:W0:Y:S01]  /*71a0*/  SHFL.DOWN PT, R235, R137, 0x4, 0x1f ;  /* 0x08801f0089eb7f89 */ /* 0x00182200000e0000 */
[----:B------:R-:W-:Y:S05]  /*71b0*/  @P3 BRA `(.L_x_12705) ;  /* 0x00000000002c3947 */ /* 0x000fea0003800000 */
[C---:B-1----:R-:W-:Y:S01]  /*71c0*/  FMUL.FTZ R240, R246.reuse, R219 ;  /* 0x000000dbf6f07220 */ /* 0x042fe20000410000 */
[CC--:B0-----:R-:W-:Y:S01]  /*71d0*/  FMUL.FTZ R238, R246.reuse, R235.reuse ;  /* 0x000000ebf6ee7220 */ /* 0x0c1fe20000410000 */
[C---:B------:R-:W-:Y:S02]  /*71e0*/  FMUL.FTZ R241, R246.reuse, R218 ;  /* 0x000000daf6f17220 */ /* 0x040fe40000410000 */
[C---:B------:R-:W-:Y:S01]  /*71f0*/  FFMA.FTZ R240, R239.reuse, R235, R240 ;  /* 0x000000ebeff07223 */ /* 0x040fe200000100f0 */
[-C--:B------:R-:W-:Y:S01]  /*7200*/  FMUL.FTZ R235, R246, R132.reuse ;  /* 0x00000084f6eb7220 */ /* 0x080fe20000410000 */
[C---:B------:R-:W-:Y:S01]  /*7210*/  FFMA.FTZ R219, R239.reuse, R219, -R238 ;  /* 0x000000dbefdb7223 */ /* 0x040fe200000108ee */
[----:B---3--:R-:W-:Y:S01]  /*7220*/  FFMA.FTZ R246, R239, R132, R241 ;  /* 0x00000084eff67223 */ /* 0x008fe200000100f1 */
[----:B----4-:R-:W-:Y:S01]  /*7230*/  FADD.FTZ R137, R137, R240 ;  /* 0x000000f089897221 */ /* 0x010fe20000010000 */
[----:B------:R-:W-:Y:S01]  /*7240*/  FFMA.FTZ R235, R239, R218, -R235 ;  /* 0x000000daefeb7223 */ /* 0x000fe200000108eb */
[----:B------:R-:W-:-:S04]  /*7250*/  FADD.FTZ R202, R202, R219 ;  /* 0x000000dbcaca7221 */ /* 0x000fc80000010000 */
[----:B------:R-:W-:-:S07]  /*7260*/  MOV R239, R235 ;  /* 0x000000eb00ef7202 */ /* 0x000fce0000000f00 */
.L_x_12705:
[----:B------:R-:W-:Y:S05]  /*7270*/  BSYNC B0 ;  /* 0x0000000000007941 */ /* 0x000fea0003800000 */
.L_x_12704:
[----:B-1----:R1:W1:Y:S01]  /*7280*/  SHFL.DOWN PT, R218, R239, 0x8, 0x1f ;  /* 0x09001f00efda7f89 */ /* 0x00226200000e0000 */
[----:B------:R-:W-:Y:S03]  /*7290*/  BSSY B0, `(.L_x_12706) ;  /* 0x0000010000007945 */ /* 0x000fe60003800000 */
[----:B------:R0:W1:Y:S04]  /*72a0*/  SHFL.DOWN PT, R132, R246, 0x8, 0x1f ;  /* 0x09001f00f6847f89 */ /* 0x00006800000e0000 */
[----:B------:R1:W1:Y:S04]  /*72b0*/  SHFL.DOWN PT, R219, R202, 0x8, 0x1f ;  /* 0x09001f00cadb7f89 */ /* 0x00026800000e0000 */
        /* <DEDUP_REMOVED lines=13> */
.L_x_12707:
[----:B------:R-:W-:Y:S05]  /*7390*/  BSYNC B0 ;  /* 0x0000000000007941 */ /* 0x000fea0003800000 */
.L_x_12706:
        /* <DEDUP_REMOVED lines=17> */
.L_x_12709:
[----:B------:R-:W-:Y:S05]  /*74b0*/  BSYNC B0 ;  /* 0x0000000000007941 */ /* 0x000fea0003800000 */
.L_x_12708:
[C---:B-1----:R-:W-:Y:S01]  /*74c0*/  FMUL.FTZ R219, R150.reuse, R217 ;  /* 0x000000d996db7220 */ /* 0x042fe20000410000 */
[-C--:B------:R-:W-:Y:S01]  /*74d0*/  FMUL.FTZ R132, R150, R131.reuse ;  /* 0x0000008396847220 */ /* 0x080fe20000410000 */
[----:B------:R-:W1:Y:S01]  /*74e0*/  SHFL.IDX PT, R243, R246, RZ, 0x1f ;  /* 0x00001ffff6f37589 */ /* 0x000e6200000e0000 */
[C---:B------:R-:W-:Y:S01]  /*74f0*/  FMUL.FTZ R218, R131.reuse, UR57 ;  /* 0x0000003983da7c20 */ /* 0x040fe20008410000 */
[C---:B0-----:R-:W-:Y:S01]  /*7500*/  FFMA.FTZ R235, R162.reuse, R131, R219 ;  /* 0x00000083a2eb7223 */ /* 0x041fe200000100db */
[----:B------:R-:W-:Y:S01]  /*7510*/  FMUL.FTZ R240, R131, UR45 ;  /* 0x0000002d83f07c20 */ /* 0x000fe20008410000 */
[----:B------:R-:W-:Y:S01]  /*7520*/  FFMA.FTZ R219, R162, R217, -R132 ;  /* 0x000000d9a2db7223 */ /* 0x000fe20000010884 */
[----:B------:R-:W0:Y:S01]  /*7530*/  SHFL.IDX PT, R238, R239, RZ, 0x1f ;  /* 0x00001fffefee7589 */ /* 0x000e2200000e0000 */
[C---:B------:R-:W-:Y:S01]  /*7540*/  FFMA.FTZ R218, R217.reuse, UR45, -R218 ;  /* 0x0000002dd9da7c23 */ /* 0x040fe200080108da */
[----:B------:R-:W-:Y:S01]  /*7550*/  FFMA.FTZ R240, R217, UR57, R240 ;  /* 0x00000039d9f07c23 */ /* 0x000fe200080100f0 */
[----:B------:R-:W-:Y:S01]  /*7560*/  FFMA.FTZ R219, R28, R12, R219 ;  /* 0x0000000c1cdb7223 */ /* 0x000fe200000100db */
[----:B------:R-:W-:Y:S01]  /*7570*/  FADD.FTZ R132, RZ, R235 ;  /* 0x000000ebff847221 */ /* 0x000fe20000010000 */
[C---:B------:R-:W-:Y:S01]  /*7580*/  FMUL.FTZ R218, R225.reuse, R218 ;  /* 0x000000dae1da7220 */ /* 0x040fe20000410000 */
[----:B------:R-:W-:Y:S01]  /*7590*/  FFMA.FTZ R225, -R225, R240, -RZ ;  /* 0x000000f0e1e17223 */ /* 0x000fe200000109ff */
[CC--:B------:R-:W-:Y:S01]  /*75a0*/  FMUL.FTZ R241, R133.reuse, R219.reuse ;  /* 0x000000db85f17220 */ /* 0x0c0fe20000410000 */
[-C--:B------:R-:W-:Y:S01]  /*75b0*/  FMUL.FTZ R235, R133, R132.reuse ;  /* 0x0000008485eb7220 */ /* 0x080fe20000410000 */
[----:B--2---:R-:W-:Y:S01]  /*75c0*/  SHFL.IDX PT, R240, R67, RZ, 0x1f ;  /* 0x00001fff43f07589 */ /* 0x004fe200000e0000 */
[-C--:B------:R-:W-:Y:S01]  /*75d0*/  FMUL.FTZ R248, R146, R219.reuse ;  /* 0x000000db92f87220 */ /* 0x080fe20000410000 */
[C---:B------:R-:W-:Y:S01]  /*75e0*/  FFMA.FTZ R244, R234.reuse, R132, R241 ;  /* 0x00000084eaf47223 */ /* 0x040fe200000100f1 */
[----:B------:R-:W-:Y:S01]  /*75f0*/  FFMA.FTZ R235, R234, R219, -R235 ;  /* 0x000000dbeaeb7223 */ /* 0x000fe200000108eb */
[----:B------:R3:W2:Y:S01]  /*7600*/  SHFL.DOWN PT, R133, R246, 0x1, 0x1f ;  /* 0x08201f00f6857f89 */ /* 0x0006a200000e0000 */
[----:B------:R-:W-:Y:S01]  /*7610*/  FADD.FTZ R234, R80, R80 ;  /* 0x0000005050ea7221 */ /* 0x000fe20000010000 */
[----:B------:R-:W-:Y:S01]  /*7620*/  ISETP.NE.AND P0, PT, R120, RZ, PT ;  /* 0x000000ff7800720c */ /* 0x000fe20003f05270 */
[----:B------:R-:W-:Y:S01]  /*7630*/  FFMA.FTZ R220, -R35, R19, R220 ;  /* 0x0000001323dc7223 */ /* 0x000fe200000101dc */
[----:B------:R-:W-:Y:S01]  /*7640*/  SHFL.DOWN PT, R239, R239, 0x1, 0x1f ;  /* 0x08201f00efef7f89 */ /* 0x000fe200000e0000 */
[C---:B------:R-:W-:Y:S01]  /*7650*/  FFMA.FTZ R237, R234.reuse, R235, R237 ;  /* 0x000000ebeaed7223 */ /* 0x040fe200000100ed */
[----:B------:R-:W-:Y:S01]  /*7660*/  FFMA.FTZ R242, -R234, R244, R242 ;  /* 0x000000f4eaf27223 */ /* 0x000fe200000101f2 */
[C---:B-1----:R-:W-:Y:S01]  /*7670*/  FMUL.FTZ R244, R243.reuse, R66 ;  /* 0x00000042f3f47220 */ /* 0x042fe20000410000 */
[----:B------:R1:W5:Y:S01]  /*7680*/  SHFL.IDX PT, R241, R66, RZ, 0x1f ;  /* 0x00001fff42f17589 */ /* 0x00036200000e0000 */
[CC--:B------:R-:W-:Y:S01]  /*7690*/  FMUL.FTZ R245, R243.reuse, R67.reuse ;  /* 0x00000043f3f57220 */ /* 0x0c0fe20000410000 */
[----:B---3--:R-:W-:Y:S01]  /*76a0*/  FMUL.FTZ R246, R132, UR57 ;  /* 0x0000003984f67c20 */ /* 0x008fe20008410000 */
[C---:B0-----:R-:W-:Y:S01]  /*76b0*/  FFMA.FTZ R67, R238.reuse, R67, R244 ;  /* 0x00000043ee437223 */ /* 0x041fe200000100f4 */
[----:B------:R-:W0:Y:S01]  /*76c0*/  SHFL.DOWN PT, R235, R202, 0x1, 0x1f ;  /* 0x08201f00caeb7f89 */ /* 0x000e2200000e0000 */
[CC--:B------:R-:W-:Y:S01]  /*76d0*/  FMUL.FTZ R244, R243.reuse, R65.reuse ;  /* 0x00000041f3f47220 */ /* 0x0c0fe20000410000 */
[----:B------:R-:W-:Y:S01]  /*76e0*/  FMUL.FTZ R243, R243, R64 ;  /* 0x00000040f3f37220 */ /* 0x000fe20000410000 */
[C---:B------:R-:W-:Y:S01]  /*76f0*/  FFMA.FTZ R247, R219.reuse, UR45, -R246 ;  /* 0x0000002ddbf77c23 */ /* 0x040fe200080108f6 */
[C---:B-1----:R-:W-:Y:S01]  /*7700*/  FFMA.FTZ R66, R238.reuse, R66, -R245 ;  /* 0x00000042ee427223 */ /* 0x042fe200000108f5 */
[C---:B------:R-:W-:Y:S01]  /*7710*/  FFMA.FTZ R64, R238.reuse, R64, -R244 ;  /* 0x00000040ee407223 */ /* 0x040fe200000108f4 */
[----:B------:R-:W-:Y:S01]  /*7720*/  FFMA.FTZ R65, R238, R65, R243 ;  /* 0x00000041ee417223 */ /* 0x000fe200000100f3 */
[----:B------:R-:W-:Y:S01]  /*7730*/  FMUL.FTZ R244, R132, UR45 ;  /* 0x0000002d84f47c20 */ /* 0x000fe20008410000 */
[----:B------:R-:W-:Y:S01]  /*7740*/  FMUL.FTZ R246, R146, R132 ;  /* 0x0000008492f67220 */ /* 0x000fe20000410000 */
[----:B------:R-:W-:Y:S01]  /*7750*/  VOTEU.ALL UP0, P0 ;  /* 0x00000000003f7886 */ /* 0x000fe20000000000 */
[----:B------:R-:W-:Y:S01]  /*7760*/  FFMA.FTZ R214, -R34, R18, R214 ;  /* 0x0000001222d67223 */ /* 0x000fe200000101d6 */
[----:B------:R-:W-:Y:S01]  /*7770*/  FFMA.FTZ R245, R219, UR57, R244 ;  /* 0x00000039dbf57c23 */ /* 0x000fe200080100f4 */
[----:B--2---:R-:W-:Y:S01]  /*7780*/  @P1 FMUL.FTZ R238, R133, R240 ;  /* 0x000000f085ee1220 */ /* 0x004fe20000410000 */
[----:B------:R-:W-:Y:S01]  /*7790*/  FFMA.FTZ R246, R163, R219, -R246 ;  /* 0x000000dba3f67223 */ /* 0x000fe200000108f6 */
[----:B------:R-:W-:Y:S01]  /*77a0*/  @!UP0 ULEA UR44, UR6, UR54, 0x4 ;  /* 0x00000036062c8291 */ /* 0x000fe2000f8e203f */
[----:B------:R-:W-:Y:S01]  /*77b0*/  FFMA.FTZ R216, -R32, R16, R216 ;  /* 0x0000001020d87223 */ /* 0x000fe200000101d8 */
[----:B------:R-:W-:Y:S01]  /*77c0*/  FFMA.FTZ R215, -R31, R15, R215 ;  /* 0x0000000f1fd77223 */ /* 0x000fe200000101d7 */
[----:B------:R-:W-:Y:S01]  /*77d0*/  FFMA.FTZ R217, -R29, R13, R217 ;  /* 0x0000000d1dd97223 */ /* 0x000fe200000101d9 */
[----:B------:R-:W-:Y:S01]  /*77e0*/  USHF.R.S32.HI UR58, URZ, 0x1f, UR51 ;  /* 0x0000001f3f3a7899 */ /* 0x000fe20008011433 */
[----:B------:R-:W-:Y:S01]  /*77f0*/  BSSY B0, `(.L_x_12710) ;  /* 0x00001dc000007945 */ /* 0x000fe20003800000 */
[-C--:B-----5:R-:W-:Y:S01]  /*7800*/  @P1 FFMA.FTZ R243, R239, R241.reuse, -R238 ;  /* 0x000000f1eff31223 */ /* 0x0a0fe200000108ee */
[----:B------:R-:W-:Y:S01]  /*7810*/  @P1 FMUL.FTZ R244, R133, R241 ;  /* 0x000000f185f41220 */ /* 0x000fe20000410000 */
[----:B------:R-:W-:Y:S01]  /*7820*/  FFMA.FTZ R133, R163, R132, R248 ;  /* 0x00000084a3857223 */ /* 0x000fe200000100f8 */
[----:B------:R-:W-:Y:S01]  /*7830*/  FMUL.FTZ R238, R234, R247 ;  /* 0x000000f7eaee7220 */ /* 0x000fe20000410000 */
[----:B0-----:R-:W-:Y:S01]  /*7840*/  @P1 FADD.FTZ R241, R235, R243 ;  /* 0x000000f3ebf11221 */ /* 0x001fe20000010000 */
[----:B------:R-:W-:Y:S01]  /*7850*/  FFMA.FTZ R235, R27, R11, R246 ;  /* 0x0000000b1beb7223 */ /* 0x000fe200000100f6 */
[----:B------:R-:W0:Y:S01]  /*7860*/  SHFL.DOWN PT, R243, R137, 0x1, 0x1f ;  /* 0x08201f0089f37f89 */ /* 0x000e2200000e0000 */
[----:B------:R-:W-:Y:S01]  /*7870*/  FADD.FTZ R133, RZ, R133 ;  /* 0x00000085ff857221 */ /* 0x000fe20000010000 */
[----:B------:R-:W-:Y:S01]  /*7880*/  @P1 FFMA.FTZ R244, R239, R240, R244 ;  /* 0x000000f0eff41223 */ /* 0x000fe200000100f4 */
[C---:B------:R-:W-:Y:S01]  /*7890*/  FMUL.FTZ R248, R236.reuse, R235 ;  /* 0x000000ebecf87220 */ /* 0x040fe20000410000 */
[----:B------:R-:W-:Y:S01]  /*78a0*/  FADD.FTZ R239, R79, R79 ;  /* 0x0000004f4fef7221 */ /* 0x000fe20000010000 */
[-C--:B------:R-:W-:Y:S01]  /*78b0*/  FMUL.FTZ R247, R236, R133.reuse ;  /* 0x00000085ecf77220 */ /* 0x080fe20000410000 */
[-C--:B------:R-:W-:Y:S01]  /*78c0*/  FMUL.FTZ R236, R149, R133.reuse ;  /* 0x0000008595ec7220 */ /* 0x080fe20000410000 */
[C---:B------:R-:W-:Y:S01]  /*78d0*/  FFMA.FTZ R248, R134.reuse, R133, R248 ;  /* 0x0000008586f87223 */ /* 0x040fe200000100f8 */
[----:B----4-:R-:W1:Y:S01]  /*78e0*/  SHFL.IDX PT, R137, R137, RZ, 0x1f ;  /* 0x00001fff89897589 */ /* 0x010e6200000e0000 */
[----:B------:R-:W-:Y:S01]  /*78f0*/  FFMA.FTZ R247, R134, R235, -R247 ;  /* 0x000000eb86f77223 */ /* 0x000fe200000108f7 */
[----:B------:R-:W-:Y:S01]  /*7900*/  FFMA.FTZ R234, -R234, R245, -RZ ;  /* 0x000000f5eaea7223 */ /* 0x000fe200000109ff */
[----:B------:R-:W-:Y:S01]  /*7910*/  FFMA.FTZ R248, -R239, R248, R242 ;  /* 0x000000f8eff87223 */ /* 0x000fe200000101f2 */
[----:B------:R-:W-:Y:S01]  /*7920*/  FMUL.FTZ R242, R133, UR45 ;  /* 0x0000002d85f27c20 */ /* 0x000fe20008410000 */
[----:B------:R-:W-:Y:S01]  /*7930*/  FFMA.FTZ R247, R239, R247, R237 ;  /* 0x000000f7eff77223 */ /* 0x000fe200000100ed */
[----:B------:R-:W-:Y:S01]  /*7940*/  FMUL.FTZ R237, R149, R235 ;  /* 0x000000eb95ed7220 */ /* 0x000fe20000410000 */
[----:B------:R-:W-:Y:S01]  /*7950*/  USHF.R.S32.HI UR59, URZ, 0x1f, UR50 ;  /* 0x0000001f3f3b7899 */ /* 0x000fe20008011432 */
[----:B------:R-:W-:-:S02]  /*7960*/  FFMA.FTZ R242, R235, UR57, R242 ;  /* 0x00000039ebf27c23 */ /* 0x000fc400080100f2 */
[C---:B------:R-:W-:Y:S01]  /*7970*/  FFMA.FTZ R134, R164.reuse, R133, R237 ;  /* 0x00000085a4867223 */ /* 0x040fe200000100ed */
[----:B------:R-:W-:-:S03]  /*7980*/  FFMA.FTZ R237, R164, R235, -R236 ;  /* 0x000000eba4ed7223 */ /* 0x000fc600000108ec */
[----:B------:R-:W-:Y:S01]  /*7990*/  FADD.FTZ R134, RZ, R134 ;  /* 0x00000086ff867221 */ /* 0x000fe20000010000 */
[----:B------:R-:W-:Y:S01]  /*79a0*/  FFMA.FTZ R236, R26, R10, R237 ;  /* 0x0000000a1aec7223 */ /* 0x000fe200000100ed */
[----:B0-----:R-:W-:Y:S01]  /*79b0*/  @P1 FADD.FTZ R240, R243, R244 ;  /* 0x000000f4f3f01221 */ /* 0x001fe20000010000 */
[----:B------:R-:W-:Y:S02]  /*79c0*/  FMUL.FTZ R244, R133, UR57 ;  /* 0x0000003985f47c20 */ /* 0x000fe40008410000 */
[----:B------:R-:W-:Y:S02]  /*79d0*/  FMUL.FTZ R243, R143, R236 ;  /* 0x000000ec8ff37220 */ /* 0x000fe40000410000 */
[----:B------:R-:W-:Y:S01]  /*79e0*/  FFMA.FTZ R244, R235, UR45, -R244 ;  /* 0x0000002debf47c23 */ /* 0x000fe200080108f4 */
[----:B------:R-:W-:Y:S01]  /*79f0*/  FFMA.FTZ R235, -R27, R11, R235 ;  /* 0x0000000b1beb7223 */ /* 0x000fe200000101eb */
[----:B-1----:R-:W-:Y:S02]  /*7a00*/  FADD.FTZ R67, R137, R67 ;  /* 0x0000004389437221 */ /* 0x002fe40000010000 */
[C---:B------:R-:W-:Y:S01]  /*7a10*/  FMUL.FTZ R237, R239.reuse, R244 ;  /* 0x000000f4efed7220 */ /* 0x040fe20000410000 */
[----:B------:R-:W-:Y:S01]  /*7a20*/  FFMA.FTZ R239, -R239, R242, -RZ ;  /* 0x000000f2efef7223 */ /* 0x000fe200000109ff */
[----:B------:R-:W-:Y:S01]  /*7a30*/  FMUL.FTZ R242, R143, R134 ;  /* 0x000000868ff27220 */ /* 0x000fe20000410000 */
[----:B------:R-:W-:-:S03]  /*7a40*/  FADD.FTZ R244, R77, R77 ;  /* 0x0000004d4df47221 */ /* 0x000fc60000010000 */
[----:B------:R-:W-:Y:S01]  /*7a50*/  FFMA.FTZ R143, R138, R236, -R242 ;  /* 0x000000ec8a8f7223 */ /* 0x000fe200000108f2 */
[----:B------:R-:W-:Y:S01]  /*7a60*/  FADD.FTZ R242, R78, R78 ;  /* 0x0000004e4ef27221 */ /* 0x000fe20000010000 */
[----:B------:R-:W-:Y:S01]  /*7a70*/  FFMA.FTZ R138, R138, R134, R243 ;  /* 0x000000868a8a7223 */ /* 0x000fe200000100f3 */
[----:B------:R-:W-:Y:S02]  /*7a80*/  FMUL.FTZ R243, R134, UR57 ;  /* 0x0000003986f37c20 */ /* 0x000fe40008410000 */
[----:B------:R-:W-:Y:S01]  /*7a90*/  FFMA.FTZ R247, R242, R143, R247 ;  /* 0x0000008ff2f77223 */ /* 0x000fe200000100f7 */
[-C--:B------:R-:W-:Y:S01]  /*7aa0*/  FMUL.FTZ R143, R240, -R127.reuse ;  /* 0x8000007ff08f7220 */ /* 0x080fe20000410000 */
[C---:B------:R-:W-:Y:S01]  /*7ab0*/  FMUL.FTZ R127, R241.reuse, -R127 ;  /* 0x8000007ff17f7220 */ /* 0x040fe20000410000 */
[----:B------:R-:W-:Y:S01]  /*7ac0*/  FFMA.FTZ R248, -R242, R138, R248 ;  /* 0x0000008af2f87223 */ /* 0x000fe200000101f8 */
[----:B------:R-:W-:Y:S01]  /*7ad0*/  FFMA.FTZ R243, R236, UR45, -R243 ;  /* 0x0000002decf37c23 */ /* 0x000fe200080108f3 */
[-C--:B------:R-:W-:Y:S01]  /*7ae0*/  FFMA.FTZ R143, R241, R126.reuse, -R143 ;  /* 0x0000007ef18f7223 */ /* 0x080fe2000001088f */
[----:B------:R-:W-:Y:S01]  /*7af0*/  FFMA.FTZ R138, R240, R126, R127 ;  /* 0x0000007ef08a7223 */ /* 0x000fe2000001007f */
[C---:B------:R-:W-:Y:S01]  /*7b00*/  FMUL.FTZ R126, R145.reuse, R236 ;  /* 0x000000ec917e7220 */ /* 0x040fe20000410000 */
[-C--:B------:R-:W-:Y:S01]  /*7b10*/  FMUL.FTZ R241, R145, R134.reuse ;  /* 0x0000008691f17220 */ /* 0x080fe20000410000 */
[----:B------:R-:W-:Y:S01]  /*7b20*/  FMUL.FTZ R127, R134, UR45 ;  /* 0x0000002d867f7c20 */ /* 0x000fe20008410000 */
[----:B------:R-:W-:Y:S01]  /*7b30*/  FADD.FTZ R135, R135, R143 ;  /* 0x0000008f87877221 */ /* 0x000fe20000010000 */
[C---:B------:R-:W-:Y:S01]  /*7b40*/  FFMA.FTZ R126, R165.reuse, R134, R126 ;  /* 0x00000086a57e7223 */ /* 0x040fe2000001007e */
[----:B------:R-:W-:Y:S01]  /*7b50*/  FFMA.FTZ R240, R165, R236, -R241 ;  /* 0x000000eca5f07223 */ /* 0x000fe200000108f1 */
[----:B------:R-:W-:Y:S01]  /*7b60*/  FFMA.FTZ R127, R236, UR57, R127 ;  /* 0x00000039ec7f7c23 */ /* 0x000fe2000801007f */
[----:B------:R-:W-:Y:S01]  /*7b70*/  FADD.FTZ R142, -R142, R138 ;  /* 0x0000008a8e8e7221 */ /* 0x000fe20000010100 */
[----:B------:R-:W-:Y:S01]  /*7b80*/  FADD.FTZ R126, RZ, R126 ;  /* 0x0000007eff7e7221 */ /* 0x000fe20000010000 */
[----:B------:R-:W-:Y:S01]  /*7b90*/  FFMA.FTZ R241, R25, R9, R240 ;  /* 0x0000000919f17223 */ /* 0x000fe200000100f0 */
[C---:B------:R-:W-:Y:S01]  /*7ba0*/  FMUL.FTZ R240, R242.reuse, R243 ;  /* 0x000000f3f2f07220 */ /* 0x040fe20000410000 */
[----:B------:R-:W-:Y:S01]  /*7bb0*/  FFMA.FTZ R242, -R242, R127, -RZ ;  /* 0x0000007ff2f27223 */ /* 0x000fe200000109ff */
[CC--:B------:R-:W-:Y:S01]  /*7bc0*/  FMUL.FTZ R127, R144.reuse, R126.reuse ;  /* 0x0000007e907f7220 */ /* 0x0c0fe20000410000 */
[----:B------:R-:W-:Y:S01]  /*7bd0*/  FMUL.FTZ R144, R144, R241 ;  /* 0x000000f190907220 */ /* 0x000fe20000410000 */
[----:B------:R-:W-:Y:S01]  /*7be0*/  FMUL.FTZ R246, R126, UR57 ;  /* 0x000000397ef67c20 */ /* 0x000fe20008410000 */
[----:B------:R-:W-:Y:S01]  /*7bf0*/  FMUL.FTZ R251, R139, -R135 ;  /* 0x800000878bfb7220 */ /* 0x000fe20000410000 */
[C---:B------:R-:W-:Y:S01]  /*7c00*/  FFMA.FTZ R127, R201.reuse, R241, -R127 ;  /* 0x000000f1c97f7223 */ /* 0x040fe2000001087f */
[----:B------:R-:W-:Y:S01]  /*7c10*/  FFMA.FTZ R144, R201, R126, R144 ;  /* 0x0000007ec9907223 */ /* 0x000fe20000010090 */
[----:B------:R-:W-:Y:S01]  /*7c20*/  FFMA.FTZ R243, R241, UR45, -R246 ;  /* 0x0000002df1f37c23 */ /* 0x000fe200080108f6 */
[----:B------:R-:W-:Y:S01]  /*7c30*/  FFMA.FTZ R251, R169, R142, R251 ;  /* 0x0000008ea9fb7223 */ /* 0x000fe200000100fb */
[C---:B------:R-:W-:Y:S01]  /*7c40*/  FFMA.FTZ R247, R244.reuse, R127, R247 ;  /* 0x0000007ff4f77223 */ /* 0x040fe200000100f7 */
[----:B------:R-:W-:Y:S01]  /*7c50*/  FFMA.FTZ R248, -R244, R144, R248 ;  /* 0x00000090f4f87223 */ /* 0x000fe200000101f8 */
[----:B------:R-:W-:Y:S01]  /*7c60*/  FMUL.FTZ R144, R126, UR45 ;  /* 0x0000002d7e907c20 */ /* 0x000fe20008410000 */
[----:B------:R-:W-:Y:S01]  /*7c70*/  FMUL.FTZ R243, R244, R243 ;  /* 0x000000f3f4f37220 */ /* 0x000fe20000410000 */
[----:B------:R-:W-:-:S02]  /*7c80*/  FFMA.FTZ R236, -R26, R10, R236 ;  /* 0x0000000a1aec7223 */ /* 0x000fc400000101ec */
[----:B------:R-:W-:Y:S02]  /*7c90*/  FFMA.FTZ R127, R241, UR57, R144 ;  /* 0x00000039f17f7c23 */ /* 0x000fe40008010090 */
[----:B------:R0:W1:Y:S02]  /*7ca0*/  SHFL.IDX PT, R144, R202, RZ, 0x1f ;  /* 0x00001fffca907589 */ /* 0x00006400000e0000 */
[----:B------:R-:W-:Y:S01]  /*7cb0*/  FFMA.FTZ R244, -R244, R127, -RZ ;  /* 0x0000007ff4f47223 */ /* 0x000fe200000109ff */
[----:B------:R-:W-:-:S04]  /*7cc0*/  FMUL.FTZ R127, R152, R241 ;  /* 0x000000f1987f7220 */ /* 0x000fc80000410000 */
[-C--:B------:R-:W-:Y:S01]  /*7cd0*/  FFMA.FTZ R127, R166, R126.reuse, R127 ;  /* 0x0000007ea67f7223 */ /* 0x080fe2000001007f */
[----:B0-----:R-:W-:-:S03]  /*7ce0*/  FMUL.FTZ R202, R152, R126 ;  /* 0x0000007e98ca7220 */ /* 0x001fc60000410000 */
[----:B------:R-:W-:Y:S01]  /*7cf0*/  FADD.FTZ R127, RZ, R127 ;  /* 0x0000007fff7f7221 */ /* 0x000fe20000010000 */
[----:B------:R-:W-:Y:S01]  /*7d00*/  FFMA.FTZ R202, R166, R241, -R202 ;  /* 0x000000f1a6ca7223 */ /* 0x000fe200000108ca */
[----:B------:R-:W-:Y:S02]  /*7d10*/  FFMA.FTZ R241, -R25, R9, R241 ;  /* 0x0000000919f17223 */ /* 0x000fe400000101f1 */
[-C--:B------:R-:W-:Y:S01]  /*7d20*/  FMUL.FTZ R250, R136, R127.reuse ;  /* 0x0000007f88fa7220 */ /* 0x080fe20000410000 */
[----:B------:R-:W-:Y:S01]  /*7d30*/  FFMA.FTZ R202, R24, R8, R202 ;  /* 0x0000000818ca7223 */ /* 0x000fe200000100ca */
[----:B------:R-:W-:-:S03]  /*7d40*/  FMUL.FTZ R143, R168, R127 ;  /* 0x0000007fa88f7220 */ /* 0x000fc60000410000 */
[-C--:B------:R-:W-:Y:S01]  /*7d50*/  FMUL.FTZ R136, R136, R202.reuse ;  /* 0x000000ca88887220 */ /* 0x080fe20000410000 */
[-C--:B------:R-:W-:Y:S01]  /*7d60*/  FFMA.FTZ R250, R249, R202.reuse, -R250 ;  /* 0x000000caf9fa7223 */ /* 0x080fe200000108fa */
[-C--:B------:R-:W-:Y:S02]  /*7d70*/  FFMA.FTZ R138, R167, R202.reuse, -R143 ;  /* 0x000000caa78a7223 */ /* 0x080fe4000001088f */
[----:B------:R-:W-:Y:S01]  /*7d80*/  FFMA.FTZ R249, R249, R127, R136 ;  /* 0x0000007ff9f97223 */ /* 0x000fe20000010088 */
[----:B------:R-:W-:Y:S01]  /*7d90*/  FMUL.FTZ R136, R168, R202 ;  /* 0x000000caa8887220 */ /* 0x000fe20000410000 */
[----:B------:R-:W-:Y:S01]  /*7da0*/  FFMA.FTZ R201, R23, R7, R138 ;  /* 0x0000000717c97223 */ /* 0x000fe2000001008a */
[----:B-1----:R-:W-:Y:S01]  /*7db0*/  FADD.FTZ R66, R144, R66 ;  /* 0x0000004290427221 */ /* 0x002fe20000010000 */
[----:B------:R-:W-:Y:S01]  /*7dc0*/  FFMA.FTZ R247, R5, R250, R247 ;  /* 0x000000fa05f77223 */ /* 0x000fe200000100f7 */
[----:B------:R-:W-:Y:S01]  /*7dd0*/  FFMA.FTZ R136, R167, R127, R136 ;  /* 0x0000007fa7887223 */ /* 0x000fe20000010088 */
[----:B------:R-:W-:Y:S01]  /*7de0*/  FMUL.FTZ R137, R170, R201 ;  /* 0x000000c9aa897220 */ /* 0x000fe20000410000 */
[----:B------:R-:W-:Y:S01]  /*7df0*/  FFMA.FTZ R248, -R5, R249, R248 ;  /* 0x000000f905f87223 */ /* 0x000fe200000101f8 */
[----:B------:R0:W-:Y:S01]  /*7e00*/  @!P0 STS.128 [UR44+0x2e10], R64 ;  /* 0x002e1040ff008988 */ /* 0x0001e20008000c2c */
[----:B------:R-:W-:-:S04]  /*7e10*/  FADD.FTZ R136, RZ, R136 ;  /* 0x00000088ff887221 */ /* 0x000fc80000010000 */
[-C--:B------:R-:W-:Y:S01]  /*7e20*/  FMUL.FTZ R144, R170, R136.reuse ;  /* 0x00000088aa907220 */ /* 0x080fe20000410000 */
[----:B------:R-:W-:-:S03]  /*7e30*/  FFMA.FTZ R137, R141, R136, R137 ;  /* 0x000000888d897223 */ /* 0x000fc60000010089 */
[----:B------:R-:W-:Y:S01]  /*7e40*/  FFMA.FTZ R144, R141, R201, -R144 ;  /* 0x000000c98d907223 */ /* 0x000fe20000010890 */
[----:B------:R-:W-:-:S03]  /*7e50*/  FADD.FTZ R137, RZ, R137 ;  /* 0x00000089ff897221 */ /* 0x000fc60000010000 */
[----:B------:R-:W-:Y:S01]  /*7e60*/  FFMA.FTZ R144, R22, R6, R144 ;  /* 0x0000000616907223 */ /* 0x000fe20000010090 */
[----:B------:R-:W-:-:S03]  /*7e70*/  FMUL.FTZ R143, R196, R137 ;  /* 0x00000089c48f7220 */ /* 0x000fc60000410000 */
[-C--:B------:R-:W-:Y:S01]  /*7e80*/  FMUL.FTZ R138, R196, R144.reuse ;  /* 0x00000090c48a7220 */ /* 0x080fe20000410000 */
[----:B------:R-:W-:-:S03]  /*7e90*/  FFMA.FTZ R143, R140, R144, -R143 ;  /* 0x000000908c8f7223 */ /* 0x000fc6000001088f */
[----:B------:R-:W-:Y:S01]  /*7ea0*/  FFMA.FTZ R138, R140, R137, R138 ;  /* 0x000000898c8a7223 */ /* 0x000fe2000001008a */
[----:B------:R-:W-:-:S03]  /*7eb0*/  FFMA.FTZ R143, R21, R121, R143 ;  /* 0x00000079158f7223 */ /* 0x000fc6000001008f */
[----:B------:R-:W-:Y:S01]  /*7ec0*/  FADD.FTZ R138, RZ, R138 ;  /* 0x0000008aff8a7221 */ /* 0x000fe20000010000 */
[----:B------:R-:W-:-:S03]  /*7ed0*/  FMUL.FTZ R246, R139, R143 ;  /* 0x0000008f8bf67220 */ /* 0x000fc60000410000 */
[C---:B------:R-:W-:Y:S01]  /*7ee0*/  FMUL.FTZ R245, R139.reuse, R138 ;  /* 0x0000008a8bf57220 */ /* 0x040fe20000410000 */
[----:B------:R-:W-:Y:S01]  /*7ef0*/  FMUL.FTZ R139, R139, -R142 ;  /* 0x8000008e8b8b7220 */ /* 0x000fe20000410000 */
[C---:B------:R-:W-:Y:S02]  /*7f00*/  FFMA.FTZ R246, R169.reuse, R138, R246 ;  /* 0x0000008aa9f67223 */ /* 0x040fe400000100f6 */
[C---:B------:R-:W-:Y:S01]  /*7f10*/  FFMA.FTZ R245, R169.reuse, R143, -R245 ;  /* 0x0000008fa9f57223 */ /* 0x040fe200000108f5 */
[----:B------:R-:W-:Y:S01]  /*7f20*/  FFMA.FTZ R139, R169, R135, -R139 ;  /* 0x00000087a98b7223 */ /* 0x000fe2000001088b */
[----:B------:R-:W-:Y:S02]  /*7f30*/  FADD.FTZ R169, -R233, R251 ;  /* 0x000000fbe9a97221 */ /* 0x000fe40000010100 */
[----:B------:R-:W-:Y:S01]  /*7f40*/  FFMA.FTZ R245, R20, R122, R245 ;  /* 0x0000007a14f57223 */ /* 0x000fe200000100f5 */
[----:B------:R-:W-:Y:S01]  /*7f50*/  FADD.FTZ R139, R208, R139 ;  /* 0x0000008bd08b7221 */ /* 0x000fe20000010000 */
[----:B------:R-:W-:-:S03]  /*7f60*/  FMUL.FTZ R208, R196, -R169 ;  /* 0x800000a9c4d07220 */ /* 0x000fc60000410000 */
[-C--:B------:R-:W-:Y:S01]  /*7f70*/  FMUL.FTZ R196, R196, -R139.reuse ;  /* 0x8000008bc4c47220 */ /* 0x080fe20000410000 */
[----:B------:R-:W-:-:S03]  /*7f80*/  FFMA.FTZ R233, R140, R139, -R208 ;  /* 0x0000008b8ce97223 */ /* 0x000fc600000108d0 */
[----:B------:R-:W-:Y:S01]  /*7f90*/  FFMA.FTZ R208, R140, R169, R196 ;  /* 0x000000a98cd07223 */ /* 0x000fe200000100c4 */
[----:B------:R-:W-:Y:S01]  /*7fa0*/  FADD.FTZ R140, R207, R233 ;  /* 0x000000e9cf8c7221 */ /* 0x000fe20000010000 */
[C---:B------:R-:W-:Y:S01]  /*7fb0*/  FMUL.FTZ R196, R127.reuse, UR57 ;  /* 0x000000397fc47c20 */ /* 0x040fe20008410000 */
[----:B------:R-:W-:Y:S01]  /*7fc0*/  FMUL.FTZ R207, R127, UR45 ;  /* 0x0000002d7fcf7c20 */ /* 0x000fe20008410000 */
[----:B------:R-:W-:Y:S02]  /*7fd0*/  FADD.FTZ R200, -R200, R208 ;  /* 0x000000d0c8c87221 */ /* 0x000fe40000010100 */
[C---:B------:R-:W-:Y:S01]  /*7fe0*/  FFMA.FTZ R196, R202.reuse, UR45, -R196 ;  /* 0x0000002dcac47c23 */ /* 0x040fe200080108c4 */
[----:B------:R-:W-:-:S03]  /*7ff0*/  FFMA.FTZ R207, R202, UR57, R207 ;  /* 0x00000039cacf7c23 */ /* 0x000fc600080100cf */
[C---:B------:R-:W-:Y:S01]  /*8000*/  FMUL.FTZ R196, R5.reuse, R196 ;  /* 0x000000c405c47220 */ /* 0x040fe20000410000 */
[----:B------:R-:W-:Y:S01]  /*8010*/  FFMA.FTZ R5, -R5, R207, -RZ ;  /* 0x000000cf05057223 */ /* 0x000fe200000109ff */
[C---:B------:R-:W-:Y:S01]  /*8020*/  FMUL.FTZ R207, R170.reuse, -R140 ;  /* 0x8000008caacf7220 */ /* 0x040fe20000410000 */
[----:B------:R-:W-:-:S03]  /*8030*/  FMUL.FTZ R170, R170, -R200 ;  /* 0x800000c8aaaa7220 */ /* 0x000fc60000410000 */
        /* <DEDUP_REMOVED lines=9> */
[----:B------:R-:W-:Y:S01]  /*80d0*/  FMUL.FTZ R168, R168, -R141 ;  /* 0x8000008da8a87220 */ /* 0x000fe20000410000 */
[C---:B------:R-:W-:Y:S01]  /*80e0*/  FFMA.FTZ R247, R3.reuse, R170, R247 ;  /* 0x000000aa03f77223 */ /* 0x040fe200000100f7 */
        /* <DEDUP_REMOVED lines=23> */
[C---:B------:R-:W-:Y:S01]  /*8260*/  FFMA.FTZ R247, R4.reuse, R166, R247 ;  /* 0x000000a604f77223 */ /* 0x040fe200000100f7 */
[----:B------:R-:W-:Y:S01]  /*8270*/  FFMA.FTZ R145, -R4, R172, R195 ;  /* 0x000000ac04917223 */ /* 0x000fe200000101c3 */
[C---:B------:R-:W-:Y:S01]  /*8280*/  FFMA.FTZ R152, R165.reuse, R193, -R152 ;  /* 0x000000c1a5987223 */ /* 0x040fe20000010898 */
[----:B------:R-:W-:Y:S01]  /*8290*/  FFMA.FTZ R166, R165, R178, R197 ;  /* 0x000000b2a5a67223 */ /* 0x000fe200000100c5 */
[----:B------:R-:W-:Y:S01]  /*82a0*/  FMUL.FTZ R195, R137, UR45 ;  /* 0x0000002d89c37c20 */ /* 0x000fe20008410000 */
[----:B------:R-:W-:Y:S01]  /*82b0*/  FMUL.FTZ R170, R138, UR57 ;  /* 0x000000398aaa7c20 */ /* 0x000fe20008410000 */
[----:B------:R-:W-:Y:S01]  /*82c0*/  FADD.FTZ R181, R181, R152 ;  /* 0x00000098b5b57221 */ /* 0x000fe20000010000 */
[----:B------:R-:W-:Y:S01]  /*82d0*/  FADD.FTZ R173, -R173, R166 ;  /* 0x000000a6adad7221 */ /* 0x000fe20000010100 */
[----:B------:R-:W-:Y:S01]  /*82e0*/  FFMA.FTZ R197, R144, UR57, R195 ;  /* 0x0000003990c57c23 */ /* 0x000fe200080100c3 */
[----:B------:R-:W-:Y:S01]  /*82f0*/  FMUL.FTZ R172, R138, UR45 ;  /* 0x0000002d8aac7c20 */ /* 0x000fe20008410000 */
[C---:B------:R-:W-:Y:S01]  /*8300*/  FMUL.FTZ R195, R149.reuse, -R181 ;  /* 0x800000b595c37220 */ /* 0x040fe20000410000 */
[-C--:B------:R-:W-:Y:S01]  /*8310*/  FMUL.FTZ R152, R149, -R173.reuse ;  /* 0x800000ad95987220 */ /* 0x080fe20000410000 */
[-C--:B------:R-:W-:Y:S01]  /*8320*/  FMUL.FTZ R149, R174, R138.reuse ;  /* 0x0000008aae957220 */ /* 0x080fe20000410000 */
[----:B------:R-:W-:Y:S01]  /*8330*/  FMUL.FTZ R165, R137, UR57 ;  /* 0x0000003989a57c20 */ /* 0x000fe20008410000 */
[C---:B------:R-:W-:Y:S01]  /*8340*/  FFMA.FTZ R166, R164.reuse, R173, R195 ;  /* 0x000000ada4a67223 */ /* 0x040fe200000100c3 */
[----:B------:R-:W-:Y:S01]  /*8350*/  FFMA.FTZ R152, R164, R181, -R152 ;  /* 0x000000b5a4987223 */ /* 0x000fe20000010898 */
[-C--:B------:R-:W-:Y:S01]  /*8360*/  FFMA.FTZ R168, R190, R143.reuse, -R149 ;  /* 0x0000008fbea87223 */ /* 0x080fe20000010895 */
[----:B------:R-:W-:Y:S01]  /*8370*/  FMUL.FTZ R195, R174, R143 ;  /* 0x0000008faec37220 */ /* 0x000fe20000410000 */
[----:B------:R-:W-:Y:S01]  /*8380*/  FADD.FTZ R164, -R179, R166 ;  /* 0x000000a6b3a47221 */ /* 0x000fe20000010100 */
[----:B------:R-:W-:Y:S01]  /*8390*/  FADD.FTZ R152, R191, R152 ;  /* 0x00000098bf987221 */ /* 0x000fe20000010000 */
[----:B------:R-:W-:Y:S01]  /*83a0*/  FFMA.FTZ R179, R143, UR57, R172 ;  /* 0x000000398fb37c23 */ /* 0x000fe200080100ac */
[----:B------:R-:W-:Y:S01]  /*83b0*/  FFMA.FTZ R190, R190, R138, R195 ;  /* 0x0000008abebe7223 */ /* 0x000fe200000100c3 */
[C---:B------:R-:W-:Y:S01]  /*83c0*/  FMUL.FTZ R166, R146.reuse, -R164 ;  /* 0x800000a492a67220 */ /* 0x040fe20000410000 */
[----:B------:R-:W-:Y:S01]  /*83d0*/  FMUL.FTZ R149, R146, -R152 ;  /* 0x8000009892957220 */ /* 0x000fe20000410000 */
[C---:B------:R-:W-:Y:S01]  /*83e0*/  FFMA.FTZ R146, R2.reuse, R168, R247 ;  /* 0x000000a802927223 */ /* 0x040fe200000100f7 */
[----:B------:R-:W-:Y:S01]  /*83f0*/  FFMA.FTZ R145, -R2, R190, R145 ;  /* 0x000000be02917223 */ /* 0x000fe20000010191 */
[C---:B------:R-:W-:Y:S01]  /*8400*/  FFMA.FTZ R166, R163.reuse, R152, -R166 ;  /* 0x00000098a3a67223 */ /* 0x040fe200000108a6 */
[----:B------:R-:W-:Y:S01]  /*8410*/  FFMA.FTZ R168, R163, R164, R149 ;  /* 0x000000a4a3a87223 */ /* 0x000fe20000010095 */
[----:B------:R-:W-:Y:S01]  /*8420*/  FFMA.FTZ R163, R143, UR45, -R170 ;  /* 0x0000002d8fa37c23 */ /* 0x000fe200080108aa */
[----:B------:R-:W-:Y:S01]  /*8430*/  FFMA.FTZ R165, R144, UR45, -R165 ;  /* 0x0000002d90a57c23 */ /* 0x000fe200080108a5 */
[----:B------:R-:W-:Y:S01]  /*8440*/  FADD.FTZ R177, R177, R166 ;  /* 0x000000a6b1b17221 */ /* 0x000fe20000010000 */
[----:B------:R-:W-:Y:S01]  /*8450*/  FADD.FTZ R175, -R175, R168 ;  /* 0x000000a8afaf7221 */ /* 0x000fe20000010100 */
[----:B------:R-:W-:Y:S01]  /*8460*/  FFMA.FTZ R166, -R2, R179, -RZ ;  /* 0x000000b302a67223 */ /* 0x000fe200000109ff */
[----:B------:R-:W-:Y:S01]  /*8470*/  FMUL.FTZ R165, R4, R165 ;  /* 0x000000a504a57220 */ /* 0x000fe20000410000 */
[C---:B------:R-:W-:Y:S01]  /*8480*/  FMUL.FTZ R168, R150.reuse, -R177 ;  /* 0x800000b196a87220 */ /* 0x040fe20000410000 */
[----:B------:R-:W-:Y:S01]  /*8490*/  FMUL.FTZ R149, R150, -R175 ;  /* 0x800000af96957220 */ /* 0x000fe20000410000 */
[----:B------:R-:W-:Y:S01]  /*84a0*/  FMUL.FTZ R150, R2, R163 ;  /* 0x000000a302967220 */ /* 0x000fe20000410000 */
[----:B------:R-:W-:Y:S01]  /*84b0*/  FFMA.FTZ R4, -R4, R197, -RZ ;  /* 0x000000c504047223 */ /* 0x000fe200000109ff */
[C---:B------:R-:W-:Y:S01]  /*84c0*/  FFMA.FTZ R2, R162.reuse, R175, R168 ;  /* 0x000000afa2027223 */ /* 0x040fe200000100a8 */
[----:B------:R-:W-:Y:S01]  /*84d0*/  FFMA.FTZ R149, R162, R177, -R149 ;  /* 0x000000b1a2957223 */ /* 0x000fe20000010895 */
[----:B------:R-:W-:Y:S01]  /*84e0*/  SHF.L.U32 R162, R120, 0x5, RZ ;  /* 0x0000000578a27819 */ /* 0x000fe200000006ff */
[----:B------:R-:W-:Y:S01]  /*84f0*/  FMUL.FTZ R174, R199, UR56 ;  /* 0x00000038c7ae7c20 */ /* 0x000fe20008410000 */
[----:B------:R-:W-:Y:S01]  /*8500*/  FADD.FTZ R2, -R189, R2 ;  /* 0x00000002bd027221 */ /* 0x000fe20000010100 */
[----:B------:R-:W-:Y:S01]  /*8510*/  FADD.FTZ R176, R176, R149 ;  /* 0x00000095b0b07221 */ /* 0x000fe20000010000 */
[----:B------:R-:W-:Y:S01]  /*8520*/  LEA.HI.SX32 R189, R162, R162, 0x1b ;  /* 0x000000a2a2bd7211 */ /* 0x000fe200078fdaff */
[----:B------:R-:W-:Y:S01]  /*8530*/  FADD.FTZ R149, RZ, R246 ;  /* 0x000000f6ff957221 */ /* 0x000fe20000010000 */
[----:B------:R-:W-:Y:S01]  /*8540*/  FMUL.FTZ R172, R194, UR56 ;  /* 0x00000038c2ac7c20 */ /* 0x000fe20008410000 */
[C---:B------:R-:W-:Y:S01]  /*8550*/  FMUL.FTZ R162, R147.reuse, -R176 ;  /* 0x800000b093a27220 */ /* 0x040fe20000410000 */
[-C--:B------:R-:W-:Y:S01]  /*8560*/  FMUL.FTZ R147, R147, -R2.reuse ;  /* 0x8000000293937220 */ /* 0x080fe20000410000 */
[----:B------:R-:W-:Y:S01]  /*8570*/  LEA R189, R189, UR54, 0x2 ;  /* 0x00000036bdbd7c11 */ /* 0x000fe2000f8e10ff */
[C---:B------:R-:W-:Y:S01]  /*8580*/  FMUL.FTZ R163, R188.reuse, R149 ;  /* 0x00000095bca37220 */ /* 0x040fe20000410000 */
[C---:B------:R-:W-:Y:S01]  /*8590*/  FFMA.FTZ R162, R161.reuse, R2, R162 ;  /* 0x00000002a1a27223 */ /* 0x040fe200000100a2 */
[----:B------:R-:W-:Y:S01]  /*85a0*/  FFMA.FTZ R147, R161, R176, -R147 ;  /* 0x000000b0a1937223 */ /* 0x000fe20000010893 */
[-C--:B------:R-:W-:Y:S01]  /*85b0*/  FMUL.FTZ R188, R188, R245.reuse ;  /* 0x000000f5bcbc7220 */ /* 0x080fe20000410000 */
[----:B------:R-:W-:Y:S01]  /*85c0*/  STS [R189+0x89c], R5 ;  /* 0x00089c05bd007388 */ /* 0x000fe20000000800 */
[----:B------:R-:W-:Y:S01]  /*85d0*/  FADD.FTZ R187, -R187, R162 ;  /* 0x000000a2bbbb7221 */ /* 0x000fe20000010100 */
[----:B------:R-:W-:Y:S01]  /*85e0*/  FADD.FTZ R147, R186, R147 ;  /* 0x00000093ba937221 */ /* 0x000fe20000010000 */
[----:B------:R-:W-:Y:S01]  /*85f0*/  FFMA.FTZ R163, R180, R245, -R163 ;  /* 0x000000f5b4a37223 */ /* 0x000fe200000108a3 */
[----:B------:R-:W-:Y:S01]  /*8600*/  STS [R189+0x8a4], R3 ;  /* 0x0008a403bd007388 */ /* 0x000fe20000000800 */
[C---:B------:R-:W-:Y:S01]  /*8610*/  FMUL.FTZ R162, R160.reuse, -R187 ;  /* 0x800000bba0a27220 */ /* 0x040fe20000410000 */
[----:B------:R-:W-:Y:S01]  /*8620*/  FMUL.FTZ R168, R160, -R147 ;  /* 0x80000093a0a87220 */ /* 0x000fe20000410000 */
[----:B------:R-:W-:Y:S01]  /*8630*/  FFMA.FTZ R179, R180, R149, R188 ;  /* 0x00000095b4b37223 */ /* 0x000fe200000100bc */
[----:B------:R-:W-:Y:S01]  /*8640*/  STS [R189+0x8ac], R4 ;  /* 0x0008ac04bd007388 */ /* 0x000fe20000000800 */
[C---:B------:R-:W-:Y:S01]  /*8650*/  FFMA.FTZ R160, R159.reuse, R147, -R162 ;  /* 0x000000939fa07223 */ /* 0x040fe200000108a2 */
[----:B------:R-:W-:Y:S01]  /*8660*/  FFMA.FTZ R159, R159, R187, R168 ;  /* 0x000000bb9f9f7223 */ /* 0x000fe200000100a8 */
[----:B------:R-:W-:Y:S01]  /*8670*/  FMUL.FTZ R188, R142, UR56 ;  /* 0x000000388ebc7c20 */ /* 0x000fe20008410000 */
[----:B------:R-:W-:Y:S01]  /*8680*/  STS [R189+0x8b0], R150 ;  /* 0x0008b096bd007388 */ /* 0x000fe20000000800 */
[----:B------:R-:W-:Y:S01]  /*8690*/  FADD.FTZ R160, R185, R160 ;  /* 0x000000a0b9a07221 */ /* 0x000fe20000010000 */
[----:B------:R-:W-:Y:S01]  /*86a0*/  FADD.FTZ R184, -R184, R159 ;  /* 0x0000009fb8b87221 */ /* 0x000fe20000010100 */
[----:B------:R-:W-:Y:S01]  /*86b0*/  FMUL.FTZ R186, R169, UR56 ;  /* 0x00000038a9ba7c20 */ /* 0x000fe20008410000 */
[----:B------:R-:W-:Y:S01]  /*86c0*/  STS [R189+0x8a8], R165 ;  /* 0x0008a8a5bd007388 */ /* 0x000fe20000000800 */
[C---:B0-----:R-:W-:Y:S01]  /*86d0*/  FMUL.FTZ R64, R158.reuse, -R160 ;  /* 0x800000a09e407220 */ /* 0x041fe20000410000 */
[-C--:B------:R-:W-:Y:S01]  /*86e0*/  FMUL.FTZ R65, R158, -R184.reuse ;  /* 0x800000b89e417220 */ /* 0x080fe20000410000 */
[----:B------:R-:W-:Y:S01]  /*86f0*/  FFMA.FTZ R188, R135, UR55, R188 ;  /* 0x0000003787bc7c23 */ /* 0x000fe200080100bc */
[----:B------:R-:W-:Y:S01]  /*8700*/  STS [R189+0x8b4], R166 ;  /* 0x0008b4a6bd007388 */ /* 0x000fe20000000800 */
[C---:B------:R-:W-:Y:S01]  /*8710*/  FFMA.FTZ R64, R157.reuse, R184, R64 ;  /* 0x000000b89d407223 */ /* 0x040fe20000010040 */
[----:B------:R-:W-:Y:S01]  /*8720*/  FFMA.FTZ R157, R157, R160, -R65 ;  /* 0x000000a09d9d7223 */ /* 0x000fe20000010841 */
[----:B------:R-:W-:Y:S01]  /*8730*/  FFMA.FTZ R186, R139, UR55, R186 ;  /* 0x000000378bba7c23 */ /* 0x000fe200080100ba */
[----:B------:R0:W-:Y:S01]  /*8740*/  STS [R189+0x8a0], R167 ;  /* 0x0008a0a7bd007388 */ /* 0x0001e20000000800 */
[----:B------:R-:W-:Y:S01]  /*8750*/  FADD.FTZ R183, -R183, R64 ;  /* 0x00000040b7b77221 */ /* 0x000fe20000010100 */
[----:B------:R-:W-:Y:S01]  /*8760*/  FADD.FTZ R157, R182, R157 ;  /* 0x0000009db69d7221 */ /* 0x000fe20000010000 */
[----:B------:R-:W-:Y:S01]  /*8770*/  FFMA.FTZ R174, R141, UR55, R174 ;  /* 0x000000378dae7c23 */ /* 0x000fe200080100ae */
[----:B------:R-:W-:Y:S01]  /*8780*/  STS [R189+0x870], R218 ;  /* 0x000870dabd007388 */ /* 0x000fe20000000800 */
[C---:B------:R-:W-:Y:S01]  /*8790*/  FMUL.FTZ R64, R156.reuse, -R183 ;  /* 0x800000b79c407220 */ /* 0x040fe20000410000 */
[-C--:B------:R-:W-:Y:S01]  /*87a0*/  FMUL.FTZ R156, R156, -R157.reuse ;  /* 0x8000009d9c9c7220 */ /* 0x080fe20000410000 */
[----:B------:R-:W-:Y:S01]  /*87b0*/  FFMA.FTZ R172, R171, UR55, -R172 ;  /* 0x00000037abac7c23 */ /* 0x000fe200080108ac */
[----:B------:R-:W-:Y:S01]  /*87c0*/  STS [R189+0x840], R211 ;  /* 0x000840d3bd007388 */ /* 0x000fe20000000800 */
[C---:B------:R-:W-:Y:S01]  /*87d0*/  FFMA.FTZ R65, R155.reuse, R157, -R64 ;  /* 0x0000009d9b417223 */ /* 0x040fe20000010840 */
[----:B------:R-:W-:Y:S01]  /*87e0*/  FFMA.FTZ R64, R155, R183, R156 ;  /* 0x000000b79b407223 */ /* 0x000fe2000001009c */
[----:B------:R-:W-:Y:S01]  /*87f0*/  FFMA.FTZ R155, -R33, R17, R212 ;  /* 0x00000011219b7223 */ /* 0x000fe200000101d4 */
[----:B0-----:R-:W-:Y:S01]  /*8800*/  FMUL.FTZ R167, R28, R175 ;  /* 0x000000af1ca77220 */ /* 0x001fe20000410000 */
[----:B------:R-:W-:Y:S01]  /*8810*/  FADD.FTZ R206, R206, R65 ;  /* 0x00000041cece7221 */ /* 0x000fe20000010000 */
[----:B------:R-:W-:Y:S01]  /*8820*/  FADD.FTZ R64, -R205, R64 ;  /* 0x00000040cd407221 */ /* 0x000fe20000010100 */
[----:B------:R-:W-:Y:S01]  /*8830*/  STS [R189+0x844], R232 ;  /* 0x000844e8bd007388 */ /* 0x000fe20000000800 */
[----:B------:R-:W-:Y:S01]  /*8840*/  FMUL.FTZ R185, R132, R167 ;  /* 0x000000a784b97220 */ /* 0x000fe20000410000 */
        /* <DEDUP_REMOVED lines=11> */
[----:B------:R-:W-:Y:S01]  /*8900*/  STS [R189+0x848], R230 ;  /* 0x000848e6bd007388 */ /* 0x000fe20000000800 */
[C---:B------:R-:W-:Y:S01]  /*8910*/  FMUL.FTZ R66, R148.reuse, -R65 ;  /* 0x8000004194427220 */ /* 0x040fe20000410000 */
[----:B------:R-:W-:Y:S01]  /*8920*/  FMUL.FTZ R148, R148, -R203 ;  /* 0x800000cb94947220 */ /* 0x000fe20000410000 */
[C---:B------:R-:W-:Y:S01]  /*8930*/  FMUL.FTZ R4, R34.reuse, R65 ;  /* 0x0000004122047220 */ /* 0x040fe20000410000 */
[-C--:B------:R-:W-:Y:S01]  /*8940*/  FMUL.FTZ R153, R34, R203.reuse ;  /* 0x000000cb22997220 */ /* 0x080fe20000410000 */
[C---:B------:R-:W-:Y:S01]  /*8950*/  FFMA.FTZ R66, R151.reuse, R203, -R66 ;  /* 0x000000cb97427223 */ /* 0x040fe20000010842 */
[----:B------:R-:W-:Y:S01]  /*8960*/  FFMA.FTZ R151, R151, R65, R148 ;  /* 0x0000004197977223 */ /* 0x000fe20000010094 */
[CC--:B------:R-:W-:Y:S01]  /*8970*/  FMUL.FTZ R67, R123.reuse, R4.reuse ;  /* 0x000000047b437220 */ /* 0x0c0fe20000410000 */
[----:B------:R-:W-:Y:S01]  /*8980*/  FMUL.FTZ R159, R123, R153 ;  /* 0x000000997b9f7220 */ /* 0x000fe20000410000 */
[----:B------:R-:W-:Y:S01]  /*8990*/  FADD.FTZ R148, R223, R66 ;  /* 0x00000042df947221 */ /* 0x000fe20000010000 */
[----:B------:R-:W-:Y:S01]  /*89a0*/  FADD.FTZ R222, -R222, R151 ;  /* 0x00000097dede7221 */ /* 0x000fe20000010100 */
[----:B------:R-:W-:Y:S01]  /*89b0*/  FMUL.FTZ R66, R0, R5 ;  /* 0x0000000500427220 */ /* 0x000fe20000410000 */
[----:B------:R-:W-:Y:S01]  /*89c0*/  FFMA.FTZ R4, R214, R4, -R159 ;  /* 0x00000004d6047223 */ /* 0x000fe2000001089f */
[C---:B------:R-:W-:Y:S01]  /*89d0*/  FMUL.FTZ R151, R35.reuse, R148 ;  /* 0x0000009423977220 */ /* 0x040fe20000410000 */
[----:B------:R-:W-:Y:S01]  /*89e0*/  FMUL.FTZ R3, R35, R222 ;  /* 0x000000de23037220 */ /* 0x000fe20000410000 */
[----:B------:R-:W-:Y:S01]  /*89f0*/  FMUL.FTZ R159, R32, R157 ;  /* 0x0000009d209f7220 */ /* 0x000fe20000410000 */
[----:B------:R0:W-:Y:S01]  /*8a00*/  STS [R189+0x8b8], R66 ;  /* 0x0008b842bd007388 */ /* 0x0001e20000000800 */
[----:B------:R-:W-:Y:S01]  /*8a10*/  FMUL.FTZ R5, R124, R151 ;  /* 0x000000977c057220 */ /* 0x000fe20000410000 */
[----:B------:R-:W-:Y:S01]  /*8a20*/  FMUL.FTZ R223, R25, R178 ;  /* 0x000000b219df7220 */ /* 0x000fe20000410000 */
[----:B------:R-:W-:Y:S01]  /*8a30*/  FMUL.FTZ R161, R128, R159 ;  /* 0x0000009f80a17220 */ /* 0x000fe20000410000 */
[----:B------:R-:W-:Y:S01]  /*8a40*/  STS [R189+0x84c], R209 ;  /* 0x00084cd1bd007388 */ /* 0x000fe20000000800 */
[-C--:B------:R-:W-:Y:S01]  /*8a50*/  FFMA.FTZ R5, R220, R3.reuse, -R5 ;  /* 0x00000003dc057223 */ /* 0x080fe20000010805 */
[----:B------:R-:W-:-:S02]  /*8a60*/  FMUL.FTZ R3, R124, R3 ;  /* 0x000000037c037220 */ /* 0x000fc40000410000 */
[----:B------:R-:W-:Y:S01]  /*8a70*/  STS [R189+0x850], R228 ;  /* 0x000850e4bd007388 */ /* 0x000fe20000000800 */
[----:B------:R-:W-:Y:S01]  /*8a80*/  FADD.FTZ R5, RZ, R5 ;  /* 0x00000005ff057221 */ /* 0x000fe20000010000 */
[----:B------:R-:W-:Y:S01]  /*8a90*/  FFMA.FTZ R3, R220, R151, R3 ;  /* 0x00000097dc037223 */ /* 0x000fe20000010003 */
[----:B0-----:R-:W-:Y:S01]  /*8aa0*/  FFMA.FTZ R66, R214, R153, R67 ;  /* 0x00000099d6427223 */ /* 0x001fe20000010043 */
[-C--:B------:R-:W-:Y:S01]  /*8ab0*/  FFMA.FTZ R67, R155, R154.reuse, -R156 ;  /* 0x0000009a9b437223 */ /* 0x080fe2000001089c */
[----:B------:R-:W-:Y:S01]  /*8ac0*/  FMUL.FTZ R154, R125, R154 ;  /* 0x0000009a7d9a7220 */ /* 0x000fe20000410000 */
[----:B------:R-:W-:Y:S01]  /*8ad0*/  FADD.FTZ R3, RZ, R3 ;  /* 0x00000003ff037221 */ /* 0x000fe20000010000 */
[----:B------:R-:W-:Y:S01]  /*8ae0*/  FADD.FTZ R4, R5, R4 ;  /* 0x0000000405047221 */ /* 0x000fe20000010000 */
[----:B------:R-:W-:Y:S01]  /*8af0*/  FMUL.FTZ R5, R32, R183 ;  /* 0x000000b720057220 */ /* 0x000fe20000410000 */
[----:B------:R-:W-:Y:S01]  /*8b00*/  FFMA.FTZ R154, R155, R150, R154 ;  /* 0x000000969b9a7223 */ /* 0x000fe2000001009a */
[----:B------:R-:W-:Y:S01]  /*8b10*/  FADD.FTZ R3, R3, R66 ;  /* 0x0000004203037221 */ /* 0x000fe20000010000 */
[----:B------:R-:W-:Y:S01]  /*8b20*/  FMUL.FTZ R66, R149, UR45 ;  /* 0x0000002d95427c20 */ /* 0x000fe20008410000 */
[-C--:B------:R-:W-:Y:S01]  /*8b30*/  FFMA.FTZ R161, R216, R5.reuse, -R161 ;  /* 0x00000005d8a17223 */ /* 0x080fe200000108a1 */
[----:B------:R-:W-:Y:S01]  /*8b40*/  FMUL.FTZ R5, R128, R5 ;  /* 0x0000000580057220 */ /* 0x000fe20000410000 */
[----:B------:R-:W-:Y:S01]  /*8b50*/  FADD.FTZ R3, R3, R154 ;  /* 0x0000009a03037221 */ /* 0x000fe20000010000 */
[C---:B------:R-:W-:Y:S01]  /*8b60*/  FMUL.FTZ R154, R31.reuse, R160 ;  /* 0x000000a01f9a7220 */ /* 0x040fe20000410000 */
[----:B------:R-:W-:Y:S01]  /*8b70*/  FMUL.FTZ R156, R31, R184 ;  /* 0x000000b81f9c7220 */ /* 0x000fe20000410000 */
[----:B------:R-:W-:Y:S01]  /*8b80*/  FFMA.FTZ R165, R245, UR57, R66 ;  /* 0x00000039f5a57c23 */ /* 0x000fe20008010042 */
[----:B------:R-:W-:Y:S01]  /*8b90*/  FFMA.FTZ R66, R216, R159, R5 ;  /* 0x0000009fd8427223 */ /* 0x000fe20000010005 */
[----:B------:R-:W-:Y:S01]  /*8ba0*/  FADD.FTZ R4, R4, R67 ;  /* 0x0000004304047221 */ /* 0x000fe20000010000 */
[C---:B------:R-:W-:Y:S01]  /*8bb0*/  FMUL.FTZ R5, R129.reuse, R154 ;  /* 0x0000009a81057220 */ /* 0x040fe20000410000 */
[-C--:B------:R-:W-:Y:S01]  /*8bc0*/  FMUL.FTZ R158, R129, R156.reuse ;  /* 0x0000009c819e7220 */ /* 0x080fe20000410000 */
[----:B------:R-:W-:Y:S01]  /*8bd0*/  FMUL.FTZ R67, R30, R187 ;  /* 0x000000bb1e437220 */ /* 0x000fe20000410000 */
[----:B------:R-:W-:Y:S01]  /*8be0*/  FFMA.FTZ R166, -R0, R165, -RZ ;  /* 0x000000a500a67223 */ /* 0x000fe200000109ff */
[----:B------:R-:W-:Y:S01]  /*8bf0*/  FFMA.FTZ R5, R215, R156, -R5 ;  /* 0x0000009cd7057223 */ /* 0x000fe20000010805 */
[----:B------:R-:W-:Y:S01]  /*8c00*/  FADD.FTZ R4, R4, R161 ;  /* 0x000000a104047221 */ /* 0x000fe20000010000 */
[----:B------:R-:W-:Y:S01]  /*8c10*/  FADD.FTZ R3, R3, R66 ;  /* 0x0000004203037221 */ /* 0x000fe20000010000 */
[----:B------:R-:W-:Y:S01]  /*8c20*/  FFMA.FTZ R158, R215, R154, R158 ;  /* 0x0000009ad79e7223 */ /* 0x000fe2000001009e */
[C---:B------:R-:W-:Y:S01]  /*8c30*/  FFMA.FTZ R156, -R30.reuse, R14, R221 ;  /* 0x0000000e1e9c7223 */ /* 0x040fe200000101dd */
[----:B------:R-:W-:Y:S01]  /*8c40*/  FMUL.FTZ R161, R30, R147 ;  /* 0x000000931ea17220 */ /* 0x000fe20000410000 */
[----:B------:R-:W-:Y:S01]  /*8c50*/  FMUL.FTZ R165, R130, R67 ;  /* 0x0000004382a57220 */ /* 0x000fe20000410000 */
[----:B------:R0:W-:Y:S01]  /*8c60*/  STS [R189+0x8bc], R166 ;  /* 0x0008bca6bd007388 */ /* 0x0001e20000000800 */
[----:B------:R-:W-:Y:S01]  /*8c70*/  FADD.FTZ R3, R3, R158 ;  /* 0x0000009e03037221 */ /* 0x000fe20000010000 */
[----:B------:R-:W-:Y:S01]  /*8c80*/  FMUL.FTZ R158, R29, R176 ;  /* 0x000000b01d9e7220 */ /* 0x000fe20000410000 */
[-C--:B------:R-:W-:Y:S01]  /*8c90*/  FFMA.FTZ R66, R156, R161.reuse, R165 ;  /* 0x000000a19c427223 */ /* 0x080fe200000100a5 */
[----:B------:R-:W-:Y:S01]  /*8ca0*/  FMUL.FTZ R162, R130, R161 ;  /* 0x000000a182a27220 */ /* 0x000fe20000410000 */
[----:B------:R-:W-:Y:S01]  /*8cb0*/  FMUL.FTZ R165, R28, R177 ;  /* 0x000000b11ca57220 */ /* 0x000fe20000410000 */
[----:B------:R-:W-:Y:S01]  /*8cc0*/  FMUL.FTZ R168, R131, R158 ;  /* 0x0000009e83a87220 */ /* 0x000fe20000410000 */
[----:B------:R-:W-:Y:S01]  /*8cd0*/  FADD.FTZ R3, R3, R66 ;  /* 0x0000004203037221 */ /* 0x000fe20000010000 */
[----:B------:R-:W-:Y:S01]  /*8ce0*/  FADD.FTZ R4, R4, R5 ;  /* 0x0000000504047221 */ /* 0x000fe20000010000 */
[----:B------:R-:W-:Y:S01]  /*8cf0*/  FFMA.FTZ R67, R156, R67, -R162 ;  /* 0x000000439c437223 */ /* 0x000fe200000108a2 */
[----:B0-----:R-:W-:Y:S01]  /*8d00*/  FMUL.FTZ R166, R29, R2 ;  /* 0x000000021da67220 */ /* 0x001fe20000410000 */
[----:B------:R-:W-:Y:S01]  /*8d10*/  FMUL.FTZ R162, R132, R165 ;  /* 0x000000a584a27220 */ /* 0x000fe20000410000 */
[----:B------:R-:W-:Y:S01]  /*8d20*/  STS [R189+0x854], R231 ;  /* 0x000854e7bd007388 */ /* 0x000fe20000000800 */
[----:B------:R-:W-:Y:S01]  /*8d30*/  FADD.FTZ R4, R4, R67 ;  /* 0x0000004304047221 */ /* 0x000fe20000010000 */
[-C--:B------:R-:W-:Y:S01]  /*8d40*/  FMUL.FTZ R66, R131, R166.reuse ;  /* 0x000000a683427220 */ /* 0x080fe20000410000 */
[C---:B------:R-:W-:Y:S01]  /*8d50*/  FFMA.FTZ R5, R217.reuse, R166, -R168 ;  /* 0x000000a6d9057223 */ /* 0x040fe200000108a8 */
[----:B------:R-:W-:Y:S01]  /*8d60*/  FFMA.FTZ R166, -R28, R12, R219 ;  /* 0x0000000c1ca67223 */ /* 0x000fe200000101db */
[----:B------:R0:W-:Y:S01]  /*8d70*/  STS [R189+0x858], R210 ;  /* 0x000858d2bd007388 */ /* 0x0001e20000000800 */
[----:B------:R-:W-:Y:S01]  /*8d80*/  FFMA.FTZ R66, R217, R158, R66 ;  /* 0x0000009ed9427223 */ /* 0x000fe20000010042 */
[----:B------:R-:W-:Y:S01]  /*8d90*/  FADD.FTZ R4, R4, R5 ;  /* 0x0000000504047221 */ /* 0x000fe20000010000 */
[C---:B------:R-:W-:Y:S01]  /*8da0*/  FFMA.FTZ R67, R166.reuse, R167, -R162 ;  /* 0x000000a7a6437223 */ /* 0x040fe200000108a2 */
[----:B------:R-:W-:Y:S01]  /*8db0*/  FMUL.FTZ R162, R27, R152 ;  /* 0x000000981ba27220 */ /* 0x000fe20000410000 */
[----:B------:R-:W-:Y:S01]  /*8dc0*/  FADD.FTZ R3, R3, R66 ;  /* 0x0000004203037221 */ /* 0x000fe20000010000 */
[----:B------:R-:W-:Y:S01]  /*8dd0*/  FFMA.FTZ R66, R166, R165, R185 ;  /* 0x000000a5a6427223 */ /* 0x000fe200000100b9 */
[C---:B------:R-:W-:Y:S01]  /*8de0*/  FMUL.FTZ R5, R26.reuse, R173 ;  /* 0x000000ad1a057220 */ /* 0x040fe20000410000 */
[----:B------:R-:W-:Y:S01]  /*8df0*/  FMUL.FTZ R168, R133, R162 ;  /* 0x000000a285a87220 */ /* 0x000fe20000410000 */
[----:B------:R-:W-:Y:S01]  /*8e00*/  FMUL.FTZ R167, R26, R181 ;  /* 0x000000b51aa77220 */ /* 0x000fe20000410000 */
[----:B------:R-:W-:Y:S01]  /*8e10*/  FADD.FTZ R3, R3, R66 ;  /* 0x0000004203037221 */ /* 0x000fe20000010000 */
[----:B------:R-:W-:Y:S01]  /*8e20*/  FMUL.FTZ R66, R27, R164 ;  /* 0x000000a41b427220 */ /* 0x000fe20000410000 */
[----:B------:R-:W-:Y:S01]  /*8e30*/  FADD.FTZ R4, R4, R67 ;  /* 0x0000004304047221 */ /* 0x000fe20000010000 */
[C---:B------:R-:W-:Y:S01]  /*8e40*/  FMUL.FTZ R185, R134.reuse, R167 ;  /* 0x000000a786b97220 */ /* 0x040fe20000410000 */
[----:B------:R-:W-:Y:S01]  /*8e50*/  STS [R189+0x85c], R229 ;  /* 0x00085ce5bd007388 */ /* 0x000fe20000000800 */
[-C--:B------:R-:W-:Y:S01]  /*8e60*/  FFMA.FTZ R219, R235, R66.reuse, -R168 ;  /* 0x00000042ebdb7223 */ /* 0x080fe200000108a8 */
[----:B------:R-:W-:Y:S01]  /*8e70*/  FMUL.FTZ R66, R133, R66 ;  /* 0x0000004285427220 */ /* 0x000fe20000410000 */
[----:B------:R-:W-:Y:S01]  /*8e80*/  FMUL.FTZ R168, R134, R5 ;  /* 0x0000000586a87220 */ /* 0x000fe20000410000 */
[----:B------:R-:W-:Y:S01]  /*8e90*/  STS [R189+0x860], R226 ;  /* 0x000860e2bd007388 */ /* 0x000fe20000000800 */
[----:B------:R-:W-:Y:S01]  /*8ea0*/  FADD.FTZ R219, R4, R219 ;  /* 0x000000db04db7221 */ /* 0x000fe20000010000 */
[----:B------:R-:W-:Y:S01]  /*8eb0*/  FFMA.FTZ R66, R235, R162, R66 ;  /* 0x000000a2eb427223 */ /* 0x000fe20000010042 */
[C---:B------:R-:W-:Y:S01]  /*8ec0*/  FFMA.FTZ R168, R236.reuse, R167, R168 ;  /* 0x000000a7eca87223 */ /* 0x040fe200000100a8 */
[----:B------:R-:W-:Y:S01]  /*8ed0*/  FMUL.FTZ R4, R139, UR56 ;  /* 0x000000388b047c20 */ /* 0x000fe20008410000 */
[----:B------:R1:W-:Y:S01]  /*8ee0*/  STS [R189+0x864], R213 ;  /* 0x000864d5bd007388 */ /* 0x0003e20000000800 */
[----:B------:R-:W-:Y:S01]  /*8ef0*/  FADD.FTZ R3, R3, R66 ;  /* 0x0000004203037221 */ /* 0x000fe20000010000 */
[----:B------:R-:W-:Y:S01]  /*8f00*/  FFMA.FTZ R218, R236, R5, -R185 ;  /* 0x00000005ecda7223 */ /* 0x000fe200000108b9 */
[----:B------:R-:W-:Y:S01]  /*8f10*/  FFMA.FTZ R191, R169, UR55, -R4 ;  /* 0x00000037a9bf7c23 */ /* 0x000fe20008010804 */
[----:B------:R-:W-:Y:S01]  /*8f20*/  FMUL.FTZ R4, R141, UR56 ;  /* 0x000000388d047c20 */ /* 0x000fe20008410000 */
[----:B------:R-:W-:Y:S01]  /*8f30*/  FADD.FTZ R67, R3, R168 ;  /* 0x000000a803437221 */ /* 0x000fe20000010000 */
[----:B------:R-:W-:Y:S01]  /*8f40*/  FMUL.FTZ R3, R135, UR56 ;  /* 0x0000003887037c20 */ /* 0x000fe20008410000 */
[----:B------:R-:W-:Y:S01]  /*8f50*/  STS [R189+0x868], R224 ;  /* 0x000868e0bd007388 */ /* 0x000fe20000000800 */
[----:B------:R-:W-:Y:S01]  /*8f60*/  FMUL.FTZ R185, R193, UR56 ;  /* 0x00000038c1b97c20 */ /* 0x000fe20008410000 */
[----:B------:R-:W-:Y:S01]  /*8f70*/  ULEA UR57, UR15, 0xfffffe00, 0x9 ;  /* 0xfffffe000f397891 */ /* 0x000fe2000f8e483f */
[----:B------:R-:W-:Y:S01]  /*8f80*/  FFMA.FTZ R190, R142, UR55, -R3 ;  /* 0x000000378ebe7c23 */ /* 0x000fe20008010803 */
[----:B------:R-:W-:Y:S01]  /*8f90*/  STS [R189+0x86c], R227 ;  /* 0x00086ce3bd007388 */ /* 0x000fe20000000800 */
[----:B------:R-:W-:Y:S01]  /*8fa0*/  FMUL.FTZ R3, R200, UR56 ;  /* 0x00000038c8037c20 */ /* 0x000fe20008410000 */
[----:B------:R-:W-:Y:S01]  /*8fb0*/  FMUL.FTZ R168, R25, R193 ;  /* 0x000000c119a87220 */ /* 0x000fe20000410000 */
[----:B------:R-:W-:Y:S01]  /*8fc0*/  FFMA.FTZ R185, R178, UR55, -R185 ;  /* 0x00000037b2b97c23 */ /* 0x000fe200080108b9 */
[----:B------:R-:W-:Y:S01]  /*8fd0*/  STS [R189+0x874], R225 ;  /* 0x000874e1bd007388 */ /* 0x000fe20000000800 */
[----:B------:R-:W-:Y:S01]  /*8fe0*/  FFMA.FTZ R180, R140, UR55, R3 ;  /* 0x000000378cb47c23 */ /* 0x000fe20008010003 */
[----:B------:R-:W-:Y:S01]  /*8ff0*/  FMUL.FTZ R3, R171, UR56 ;  /* 0x00000038ab037c20 */ /* 0x000fe20008410000 */
[----:B------:R-:W-:Y:S01]  /*9000*/  UIADD3 UR57, -UR57, UR10, URZ ;  /* 0x0000000a39397290 */ /* 0x000fe2000fffe13f */
[----:B------:R-:W-:Y:S01]  /*9010*/  STS [R189+0x878], R238 ;  /* 0x000878eebd007388 */ /* 0x000fe20000000800 */
[----:B------:R-:W-:Y:S01]  /*9020*/  FMUL.FTZ R192, R126, R168 ;  /* 0x000000a87ec07220 */ /* 0x000fe20000410000 */
[----:B------:R-:W-:Y:S01]  /*9030*/  FFMA.FTZ R170, R194, UR55, R3 ;  /* 0x00000037c2aa7c23 */ /* 0x000fe20008010003 */
[----:B------:R-:W-:Y:S01]  /*9040*/  FMUL.FTZ R3, R152, UR56 ;  /* 0x0000003898037c20 */ /* 0x000fe20008410000 */
[----:B------:R-:W-:Y:S01]  /*9050*/  STS [R189+0x87c], R234 ;  /* 0x00087ceabd007388 */ /* 0x000fe20000000800 */
[----:B------:R-:W-:Y:S01]  /*9060*/  FFMA.FTZ R221, R241, R223, -R192 ;  /* 0x000000dff1dd7223 */ /* 0x000fe200000108c0 */
[----:B------:R-:W-:Y:S01]  /*9070*/  MOV R5, UR57 ;  /* 0x0000003900057c02 */ /* 0x000fe20008000f00 */
[----:B------:R-:W-:Y:S01]  /*9080*/  FFMA.FTZ R192, R164, UR55, -R3 ;  /* 0x00000037a4c07c23 */ /* 0x000fe20008010803 */
[----:B------:R-:W-:Y:S01]  /*9090*/  STS [R189+0x880], R237 ;  /* 0x000880edbd007388 */ /* 0x000fe20000000800 */
[----:B------:R-:W-:Y:S01]  /*90a0*/  FMUL.FTZ R3, R176, UR56 ;  /* 0x00000038b0037c20 */ /* 0x000fe20008410000 */
[----:B------:R-:W-:Y:S01]  /*90b0*/  LEA R66, R5, -R120, 0x1 ;  /* 0x8000007805427211 */ /* 0x000fe200078e08ff */
[----:B------:R-:W-:Y:S01]  /*90c0*/  FMUL.FTZ R5, R140, UR56 ;  /* 0x000000388c057c20 */ /* 0x000fe20008410000 */
[----:B------:R-:W-:Y:S01]  /*90d0*/  STS [R189+0x884], R239 ;  /* 0x000884efbd007388 */ /* 0x000fe20000000800 */
[----:B0-----:R-:W-:Y:S01]  /*90e0*/  FMUL.FTZ R210, R203, UR56 ;  /* 0x00000038cbd27c20 */ /* 0x001fe20008410000 */
[----:B------:R-:W-:Y:S01]  /*90f0*/  ISETP.GE.AND P1, PT, R66, 0x1, PT ;  /* 0x000000014200780c */ /* 0x000fe20003f26270 */
[----:B------:R-:W-:Y:S01]  /*9100*/  FFMA.FTZ R182, R200, UR55, -R5 ;  /* 0x00000037c8b67c23 */ /* 0x000fe20008010805 */
[----:B------:R-:W-:Y:S01]  /*9110*/  STS [R189+0x888], R240 ;  /* 0x000888f0bd007388 */ /* 0x000fe20000000800 */
[----:B------:R-:W-:Y:S01]  /*9120*/  FMUL.FTZ R5, R164, UR56 ;  /* 0x00000038a4057c20 */ /* 0x000fe20008410000 */
[----:B-1----:R-:W-:Y:S01]  /*9130*/  FMUL.FTZ R213, R222, UR56 ;  /* 0x00000038ded57c20 */ /* 0x002fe20008410000 */
[----:B------:R-:W-:Y:S01]  /*9140*/  FFMA.FTZ R210, R65, UR55, -R210 ;  /* 0x0000003741d27c23 */ /* 0x000fe200080108d2 */
[----:B------:R-:W-:Y:S01]  /*9150*/  STS [R189+0x88c], R242 ;  /* 0x00088cf2bd007388 */ /* 0x000fe20000000800 */
[----:B------:R-:W-:Y:S01]  /*9160*/  FFMA.FTZ R164, R152, UR55, R5 ;  /* 0x0000003798a47c23 */ /* 0x000fe20008010005 */
[----:B------:R-:W-:Y:S01]  /*9170*/  FMUL.FTZ R5, R2, UR56 ;  /* 0x0000003802057c20 */ /* 0x000fe20008410000 */
[----:B------:R-:W-:Y:S01]  /*9180*/  FFMA.FTZ R213, R148, UR55, R213 ;  /* 0x0000003794d57c23 */ /* 0x000fe200080100d5 */
[----:B------:R-:W-:Y:S02]  /*9190*/  STS [R189+0x890], R243 ;  /* 0x000890f3bd007388 */ /* 0x000fe40000000800 */
[----:B------:R-:W-:-:S02]  /*91a0*/  FFMA.FTZ R204, R176, UR55, R5 ;  /* 0x00000037b0cc7c23 */ /* 0x000fc40008010005 */
[----:B------:R-:W-:Y:S04]  /*91b0*/  STS [R189+0x894], R244 ;  /* 0x000894f4bd007388 */ /* 0x000fe80000000800 */
[----:B------:R0:W-:Y:S02]  /*91c0*/  STS [R189+0x898], R196 ;  /* 0x000898c4bd007388 */ /* 0x0001e40000000800 */
[----:B0-----:R-:W-:Y:S01]  /*91d0*/  FFMA.FTZ R189, R199, UR55, -R4 ;  /* 0x00000037c7bd7c23 */ /* 0x001fe20008010804 */
[----:B------:R-:W-:Y:S01]  /*91e0*/  FMUL.FTZ R4, R178, UR56 ;  /* 0x00000038b2047c20 */ /* 0x000fe20008410000 */
[----:B------:R-:W-:-:S03]  /*91f0*/  FMUL.FTZ R196, R173, UR56 ;  /* 0x00000038adc47c20 */ /* 0x000fc60008410000 */
[----:B------:R-:W-:Y:S01]  /*9200*/  FFMA.FTZ R178, R193, UR55, R4 ;  /* 0x00000037c1b27c23 */ /* 0x000fe20008010004 */
[----:B------:R-:W-:-:S04]  /*9210*/  FMUL.FTZ R4, R181, UR56 ;  /* 0x00000038b5047c20 */ /* 0x000fc80008410000 */
[----:B------:R-:W-:Y:S01]  /*9220*/  FFMA.FTZ R195, R173, UR55, -R4 ;  /* 0x00000037adc37c23 */ /* 0x000fe20008010804 */
[----:B------:R-:W-:-:S04]  /*9230*/  FMUL.FTZ R4, R177, UR56 ;  /* 0x00000038b1047c20 */ /* 0x000fc80008410000 */
[C---:B------:R-:W-:Y:S01]  /*9240*/  FFMA.FTZ R173, R175.reuse, UR55, -R4 ;  /* 0x00000037afad7c23 */ /* 0x040fe20008010804 */
[----:B------:R-:W-:Y:S01]  /*9250*/  FMUL.FTZ R4, R175, UR56 ;  /* 0x00000038af047c20 */ /* 0x000fe20008410000 */
[----:B------:R-:W-:Y:S01]  /*9260*/  FFMA.FTZ R175, R181, UR55, R196 ;  /* 0x00000037b5af7c23 */ /* 0x000fe200080100c4 */
[----:B------:R-:W-:Y:S01]  /*9270*/  FFMA.FTZ R196, R2, UR55, -R3 ;  /* 0x0000003702c47c23 */ /* 0x000fe20008010803 */
[----:B------:R-:W-:Y:S01]  /*9280*/  FMUL.FTZ R3, R160, UR56 ;  /* 0x00000038a0037c20 */ /* 0x000fe20008410000 */
[----:B------:R-:W-:Y:S01]  /*9290*/  FFMA.FTZ R197, R177, UR55, R4 ;  /* 0x00000037b1c57c23 */ /* 0x000fe20008010004 */
[----:B------:R-:W-:Y:S01]  /*92a0*/  FMUL.FTZ R4, R147, UR56 ;  /* 0x0000003893047c20 */ /* 0x000fe20008410000 */
[----:B------:R-:W-:Y:S01]  /*92b0*/  FMUL.FTZ R2, R157, UR56 ;  /* 0x000000389d027c20 */ /* 0x000fe20008410000 */
[C---:B------:R-:W-:Y:S01]  /*92c0*/  FFMA.FTZ R198, R184.reuse, UR55, -R3 ;  /* 0x00000037b8c67c23 */ /* 0x040fe20008010803 */
[----:B------:R-:W-:Y:S01]  /*92d0*/  FMUL.FTZ R3, R184, UR56 ;  /* 0x00000038b8037c20 */ /* 0x000fe20008410000 */
[C---:B------:R-:W-:Y:S01]  /*92e0*/  FFMA.FTZ R205, R187.reuse, UR55, -R4 ;  /* 0x00000037bbcd7c23 */ /* 0x040fe20008010804 */
[----:B------:R-:W-:Y:S01]  /*92f0*/  FMUL.FTZ R4, R187, UR56 ;  /* 0x00000038bb047c20 */ /* 0x000fe20008410000 */
[----:B------:R-:W-:Y:S01]  /*9300*/  FFMA.FTZ R187, R183, UR55, -R2 ;  /* 0x00000037b7bb7c23 */ /* 0x000fe20008010802 */
[----:B------:R-:W-:Y:S01]  /*9310*/  FFMA.FTZ R184, R160, UR55, R3 ;  /* 0x00000037a0b87c23 */ /* 0x000fe20008010003 */
[----:B------:R-:W-:Y:S01]  /*9320*/  FMUL.FTZ R3, R206, UR56 ;  /* 0x00000038ce037c20 */ /* 0x000fe20008410000 */
[----:B------:R-:W-:Y:S01]  /*9330*/  FFMA.FTZ R207, R147, UR55, R4 ;  /* 0x0000003793cf7c23 */ /* 0x000fe20008010004 */
[----:B------:R-:W-:Y:S01]  /*9340*/  FMUL.FTZ R4, R183, UR56 ;  /* 0x00000038b7047c20 */ /* 0x000fe20008410000 */
[----:B------:R-:W-:Y:S01]  /*9350*/  FMUL.FTZ R183, R148, UR56 ;  /* 0x0000003894b77c20 */ /* 0x000fe20008410000 */
[C---:B------:R-:W-:Y:S01]  /*9360*/  FFMA.FTZ R208, R64.reuse, UR55, -R3 ;  /* 0x0000003740d07c23 */ /* 0x040fe20008010803 */
[----:B------:R-:W-:Y:S01]  /*9370*/  FMUL.FTZ R3, R64, UR56 ;  /* 0x0000003840037c20 */ /* 0x000fe20008410000 */
[----:B------:R-:W-:Y:S01]  /*9380*/  FMUL.FTZ R2, R65, UR56 ;  /* 0x0000003841027c20 */ /* 0x000fe20008410000 */
        /* <DEDUP_REMOVED lines=10> */
[----:B------:R-:W-:Y:S01]  /*9430*/  LEA R4, R2, UR54, 0x2 ;  /* 0x0000003602047c11 */ /* 0x000fe2000f8e10ff */
        /* <DEDUP_REMOVED lines=23> */
.L_x_12711:
[----:B------:R-:W-:Y:S05]  /*95b0*/  BSYNC B0 ;  /* 0x0000000000007941 */ /* 0x000fea0003800000 */
.L_x_12710:
[----:B------:R-:W-:Y:S01]  /*95c0*/  USHF.R.U32.HI UR44, URZ, 0x1, UR35 ;  /* 0x000000013f2c7899 */ /* 0x000fe20008011623 */
[----:B------:R-:W-:Y:S01]  /*95d0*/  FMUL.FTZ R2, R126, R223 ;  /* 0x000000df7e027220 */ /* 0x000fe20000410000 */
[----:B------:R-:W-:Y:S01]  /*95e0*/  USHF.R.U64 UR55, UR34, 0x1, UR35 ;  /* 0x0000000122377899 */ /* 0x000fe20008001223 */
[C---:B0-----:R-:W-:Y:S01]  /*95f0*/  FMUL.FTZ R65, R0.reuse, R163 ;  /* 0x000000a300417220 */ /* 0x041fe20000410000 */
[----:B------:R-:W-:Y:S01]  /*9600*/  UIMAD UR56, UR44, UR51, URZ ;  /* 0x000000332c3872a4 */ /* 0x000fe2000f8e023f */
[----:B------:R-:W-:Y:S01]  /*9610*/  FFMA.FTZ R2, R241, R168, R2 ;  /* 0x000000a8f1027223 */ /* 0x000fe20000010002 */
[----:B------:R-:W-:Y:S01]  /*9620*/  UIMAD.WIDE.U32 UR44, UR55, UR51, URZ ;  /* 0x00000033372c72a5 */ /* 0x000fe2000f8e003f */
[----:B------:R-:W-:Y:S01]  /*9630*/  FMUL.FTZ R64, R0, R179 ;  /* 0x000000b300407220 */ /* 0x000fe20000410000 */
[----:B------:R-:W-:Y:S01]  /*9640*/  UIMAD UR56, UR58, UR55, UR56 ;  /* 0x000000373a3872a4 */ /* 0x000fe2000f8e0238 */
[C---:B------:R-:W-:Y:S01]  /*9650*/  FMUL.FTZ R0, R24.reuse, R194 ;  /* 0x000000c218007220 */ /* 0x040fe20000410000 */
[----:B------:R-:W-:Y:S01]  /*9660*/  UIMAD UR59, UR59, UR36, URZ ;  /* 0x000000243b3b72a4 */ /* 0x000fe2000f8e023f */
[C---:B------:R-:W-:Y:S01]  /*9670*/  FFMA.FTZ R163, -R24.reuse, R8, R202 ;  /* 0x0000000818a37223 */ /* 0x040fe200000101ca */
[----:B------:R-:W-:Y:S01]  /*9680*/  UIADD3 UR45, UR56, UR45, URZ ;  /* 0x0000002d382d7290 */ /* 0x000fe2000fffe03f */
[----:B------:R-:W-:Y:S01]  /*9690*/  FADD.FTZ R67, R67, R2 ;  /* 0x0000000243437221 */ /* 0x000fe20000010000 */
[----:B------:R-:W-:Y:S01]  /*96a0*/  UIMAD UR55, UR50, UR37, UR59 ;  /* 0x00000025323772a4 */ /* 0x000fe2000f8e023b */
[----:B------:R-:W-:Y:S01]  /*96b0*/  FMUL.FTZ R202, R23, R141 ;  /* 0x0000008d17ca7220 */ /* 0x000fe20000410000 */
[----:B------:R-:W-:Y:S01]  /*96c0*/  UIMAD.WIDE.U32 UR44, UR50, UR36, UR44 ;  /* 0x00000024322c72a5 */ /* 0x000fe2000f8e002c */
[----:B------:R-:W-:Y:S01]  /*96d0*/  FMUL.FTZ R4, R24, R171 ;  /* 0x000000ab18047220 */ /* 0x000fe20000410000 */
[----:B------:R-:W-:Y:S01]  /*96e0*/  FMUL.FTZ R222, R127, R0 ;  /* 0x000000007fde7220 */ /* 0x000fe20000410000 */
[----:B------:R-:W0:Y:S01]  /*96f0*/  LDC.64 R2, c[0x0][0x380] ;  /* 0x0000e000ff027b82 */ /* 0x000e220000000a00 */
[----:B------:R-:W-:Y:S01]  /*9700*/  UIADD3 UR55, UR55, UR45, URZ ;  /* 0x0000002d37377290 */ /* 0x000fe2000fffe03f */
[----:B------:R-:W-:Y:S01]  /*9710*/  FADD.FTZ R218, R219, R218 ;  /* 0x000000dadbda7221 */ /* 0x000fe20000010000 */
[----:B------:R-:W-:Y:S01]  /*9720*/  ULEA UR56, UP0, UR44, UR38, 0x3 ;  /* 0x000000262c387291 */ /* 0x000fe2000f80183f */
[C---:B------:R-:W-:Y:S01]  /*9730*/  FFMA.FTZ R201, -R23.reuse, R7, R201 ;  /* 0x0000000717c97223 */ /* 0x040fe200000101c9 */
[----:B------:R-:W-:Y:S01]  /*9740*/  UIADD3 UR45, UR7, -UR53, URZ ;  /* 0x80000035072d7290 */ /* 0x000fe2000fffe03f */
[----:B------:R-:W-:Y:S01]  /*9750*/  FMUL.FTZ R199, R23, R199 ;  /* 0x000000c717c77220 */ /* 0x000fe20000410000 */
[----:B------:R-:W-:Y:S01]  /*9760*/  ULEA.HI.X UR55, UR44, UR39, UR55, 0x3, UP0 ;  /* 0x000000272c377291 */ /* 0x000fe200080f1c37 */
[----:B------:R-:W-:Y:S01]  /*9770*/  FMUL.FTZ R224, R136, R202 ;  /* 0x000000ca88e07220 */ /* 0x000fe20000410000 */
[-C--:B------:R-:W-:Y:S01]  /*9780*/  FFMA.FTZ R171, R163, R4.reuse, -R222 ;  /* 0x00000004a3ab7223 */ /* 0x080fe200000108de */
[----:B------:R-:W-:Y:S01]  /*9790*/  UIMAD UR44, UR45, -0x400, URZ ;  /* 0xfffffc002d2c78a4 */ /* 0x000fe2000f8e023f */
[----:B------:R-:W-:Y:S01]  /*97a0*/  FMUL.FTZ R222, R127, R4 ;  /* 0x000000047fde7220 */ /* 0x000fe20000410000 */
[----:B------:R-:W-:Y:S01]  /*97b0*/  LEA R4, P1, R120, UR56, 0x2 ;  /* 0x0000003878047c11 */ /* 0x000fe2000f8210ff */
[----:B------:R-:W-:Y:S01]  /*97c0*/  FADD.FTZ R218, R218, R221 ;  /* 0x000000dddada7221 */ /* 0x000fe20000010000 */
[-C--:B------:R-:W-:Y:S01]  /*97d0*/  FFMA.FTZ R179, R201, R199.reuse, -R224 ;  /* 0x000000c7c9b37223 */ /* 0x080fe200000108e0 */
[----:B------:R-:W-:Y:S01]  /*97e0*/  FMUL.FTZ R224, R136, R199 ;  /* 0x000000c788e07220 */ /* 0x000fe20000410000 */
[----:B------:R-:W-:Y:S01]  /*97f0*/  LEA.HI.X R5, R120, UR55, RZ, 0x2, P1 ;  /* 0x0000003778057c11 */ /* 0x000fe200088f14ff */
[----:B------:R-:W-:Y:S01]  /*9800*/  FADD.FTZ R218, R218, R171 ;  /* 0x000000abdada7221 */ /* 0x000fe20000010000 */
[----:B------:R-:W-:Y:S01]  /*9810*/  MOV R199, UR44 ;  /* 0x0000002c00c77c02 */ /* 0x000fe20008000f00 */
[C---:B------:R-:W-:Y:S01]  /*9820*/  FMUL.FTZ R171, R22.reuse, R140 ;  /* 0x0000008c16ab7220 */ /* 0x040fe20000410000 */
[C---:B------:R-:W-:Y:S01]  /*9830*/  FFMA.FTZ R144, -R22.reuse, R6, R144 ;  /* 0x0000000616907223 */ /* 0x040fe20000010190 */
[----:B------:R-:W-:Y:S01]  /*9840*/  FMUL.FTZ R200, R22, R200 ;  /* 0x000000c816c87220 */ /* 0x000fe20000410000 */
[----:B------:R-:W-:Y:S01]  /*9850*/  FADD.FTZ R179, R218, R179 ;  /* 0x000000b3dab37221 */ /* 0x000fe20000010000 */
[----:B------:R-:W-:-:S04]  /*9860*/  IMAD.WIDE R4, R199, 0x4, R4 ;  /* 0x00000004c7047825 */ /* 0x000fc800078e0204 */
[----:B------:R-:W-:Y:S01]  /*9870*/  FMUL.FTZ R199, R137, R171 ;  /* 0x000000ab89c77220 */ /* 0x000fe20000410000 */
[----:B------:R-:W-:Y:S01]  /*9880*/  USHF.L.U64.HI UR45, UR5, 0x2, UR4 ;  /* 0x00000002052d7899 */ /* 0x000fe20008010204 */
[----:B------:R-:W-:Y:S01]  /*9890*/  FADD.FTZ R146, R146, R65 ;  /* 0x0000004192927221 */ /* 0x000fe20000010000 */
[----:B------:R-:W-:Y:S01]  /*98a0*/  USHF.L.U32 UR44, UR5, 0x2, URZ ;  /* 0x00000002052c7899 */ /* 0x000fe2000800063f */
[----:B------:R-:W-:Y:S01]  /*98b0*/  FFMA.FTZ R218, R144, R200, -R199 ;  /* 0x000000c890da7223 */ /* 0x000fe200000108c7 */
[----:B------:R-:W-:Y:S01]  /*98c0*/  FFMA.FTZ R222, R163, R0, R222 ;  /* 0x00000000a3de7223 */ /* 0x000fe200000100de */
[----:B------:R-:W-:Y:S01]  /*98d0*/  FFMA.FTZ R224, R201, R202, R224 ;  /* 0x000000cac9e07223 */ /* 0x000fe200000100e0 */
[----:B------:R-:W-:Y:S01]  /*98e0*/  FMUL.FTZ R219, R21, R169 ;  /* 0x000000a915db7220 */ /* 0x000fe20000410000 */
[----:B------:R-:W-:Y:S01]  /*98f0*/  FADD.FTZ R179, R179, R218 ;  /* 0x000000dab3b37221 */ /* 0x000fe20000010000 */
[----:B0-----:R-:W-:Y:S02]  /*9900*/  IMAD R218, R2, UR45, RZ ;  /* 0x0000002d02da7c24 */ /* 0x001fe4000f8e02ff */
[----:B------:R-:W-:Y:S01]  /*9910*/  FADD.FTZ R67, R67, R222 ;  /* 0x000000de43437221 */ /* 0x000fe20000010000 */
[----:B------:R-:W-:Y:S01]  /*9920*/  FMUL.FTZ R199, R137, R200 ;  /* 0x000000c889c77220 */ /* 0x000fe20000410000 */
[----:B------:R-:W-:Y:S01]  /*9930*/  FMUL.FTZ R169, R21, R139 ;  /* 0x0000008b15a97220 */ /* 0x000fe20000410000 */
[----:B------:R-:W-:Y:S01]  /*9940*/  IMAD R65, R3, UR44, R218 ;  /* 0x0000002c03417c24 */ /* 0x000fe2000f8e02da */
[----:B------:R-:W-:Y:S01]  /*9950*/  ISETP.GE.AND P1, PT, R66, 0x21, PT ;  /* 0x000000214200780c */ /* 0x000fe20003f26270 */
[----:B------:R-:W-:Y:S01]  /*9960*/  IMAD.WIDE.U32 R2, R2, UR44, R4 ;  /* 0x0000002c02027c25 */ /* 0x000fe2000f8e0004 */
[----:B------:R-:W-:-:S03]  /*9970*/  IADD3 R5, R120, 0x20, RZ ;  /* 0x0000002078057810 */ /* 0x000fc60007ffe0ff */
[----:B------:R-:W-:Y:S01]  /*9980*/  FADD.FTZ R67, R67, R224 ;  /* 0x000000e043437221 */ /* 0x000fe20000010000 */
[----:B------:R-:W-:Y:S01]  /*9990*/  FFMA.FTZ R200, R144, R171, R199 ;  /* 0x000000ab90c87223 */ /* 0x000fe200000100c7 */
[----:B------:R-:W-:Y:S01]  /*99a0*/  FFMA.FTZ R143, -R21, R121, R143 ;  /* 0x00000079158f7223 */ /* 0x000fe2000001018f */
[----:B------:R-:W-:Y:S01]  /*99b0*/  LEA.HI.SX32 R5, R5, R120, 0x1b ;  /* 0x0000007805057211 */ /* 0x000fe200078fdaff */
[----:B------:R-:W-:Y:S01]  /*99c0*/  FMUL.FTZ R222, R138, R169 ;  /* 0x000000a98ade7220 */ /* 0x000fe20000410000 */
[----:B------:R-:W-:Y:S01]  /*99d0*/  IADD3 R3, R3, R65, RZ ;  /* 0x0000004103037210 */ /* 0x000fe20007ffe0ff */
[C---:B------:R-:W-:Y:S01]  /*99e0*/  FMUL.FTZ R4, R20.reuse, R135 ;  /* 0x0000008714047220 */ /* 0x040fe20000410000 */
[----:B------:R-:W-:Y:S01]  /*99f0*/  LEA R65, R5, UR54, 0x2 ;  /* 0x0000003605417c11 */ /* 0x000fe2000f8e10ff */
[----:B------:R-:W-:Y:S01]  /*9a00*/  FADD.FTZ R67, R67, R200 ;  /* 0x000000c843437221 */ /* 0x000fe20000010000 */
[-C--:B------:R-:W-:Y:S01]  /*9a10*/  FFMA.FTZ R222, R143, R219.reuse, -R222 ;  /* 0x000000db8fde7223 */ /* 0x080fe200000108de */
[----:B------:R-:W-:Y:S01]  /*9a20*/  FMUL.FTZ R142, R20, R142 ;  /* 0x0000008e148e7220 */ /* 0x000fe20000410000 */
[----:B------:R-:W-:Y:S01]  /*9a30*/  FMUL.FTZ R200, R138, R219 ;  /* 0x000000db8ac87220 */ /* 0x000fe20000410000 */
[----:B------:R-:W-:Y:S01]  /*9a40*/  FFMA.FTZ R245, -R20, R122, R245 ;  /* 0x0000007a14f57223 */ /* 0x000fe200000101f5 */
[----:B------:R-:W0:Y:S01]  /*9a50*/  LDS R65, [R65+0x8c0] ;  /* 0x0008c00041417984 */ /* 0x000e220000000800 */
[----:B------:R-:W-:Y:S01]  /*9a60*/  FMUL.FTZ R218, R149, R4 ;  /* 0x0000000495da7220 */ /* 0x000fe20000410000 */
[----:B------:R-:W-:Y:S01]  /*9a70*/  FADD.FTZ R179, R179, R222 ;  /* 0x000000deb3b37221 */ /* 0x000fe20000010000 */
[----:B------:R-:W-:Y:S01]  /*9a80*/  FFMA.FTZ R200, R143, R169, R200 ;  /* 0x000000a98fc87223 */ /* 0x000fe200000100c8 */
[----:B------:R-:W-:Y:S01]  /*9a90*/  BSSY B0, `(.L_x_12712) ;  /* 0x0000009000007945 */ /* 0x000fe20003800000 */
[----:B------:R-:W-:Y:S01]  /*9aa0*/  FFMA.FTZ R218, R245, R142, -R218 ;  /* 0x0000008ef5da7223 */ /* 0x000fe200000108da */
[----:B------:R-:W-:Y:S01]  /*9ab0*/  FADD.FTZ R145, R145, -R64 ;  /* 0x8000004091917221 */ /* 0x000fe20000010000 */
[----:B------:R-:W-:Y:S01]  /*9ac0*/  FADD.FTZ R64, R67, R200 ;  /* 0x000000c843407221 */ /* 0x000fe20000010000 */
[C---:B------:R-:W-:Y:S01]  /*9ad0*/  IADD3 R67, R120.reuse, 0x40, RZ ;  /* 0x0000004078437810 */ /* 0x040fe20007ffe0ff */
[----:B------:R-:W-:Y:S01]  /*9ae0*/  FADD.FTZ R5, R179, R218 ;  /* 0x000000dab3057221 */ /* 0x000fe20000010000 */
[----:B------:R-:W-:Y:S01]  /*9af0*/  IADD3 R179, R120, 0x60, RZ ;  /* 0x0000006078b37810 */ /* 0x000fe20007ffe0ff */
[----:B------:R-:W-:Y:S06]  /*9b00*/  @!P1 BRA `(.L_x_12713) ;  /* 0x0000000000049947 */ /* 0x000fec0003800000 */
[----:B0-----:R1:W-:Y:S02]  /*9b10*/  REDG.E.ADD.F32.FTZ.RN.STRONG.GPU desc[UR20][R2.64+-0xf80], R65 ;  /* 0xfff08041020079a6 */ /* 0x0013e4000c10f394 */
.L_x_12713:
[----:B------:R-:W-:Y:S05]  /*9b20*/  BSYNC B0 ;  /* 0x0000000000007941 */ /* 0x000fea0003800000 */
.L_x_12712:
[----:B01----:R-:W-:Y:S01]  /*9b30*/  IADD3 R65, R120, 0x80, RZ ;  /* 0x0000008078417810 */ /* 0x003fe20007ffe0ff */
[----:B------:R-:W-:Y:S01]  /*9b40*/  BSSY B0, `(.L_x_12714) ;  /* 0x0000010000007945 */ /* 0x000fe20003800000 */
[-C--:B------:R-:W-:Y:S02]  /*9b50*/  LEA.HI.SX32 R67, R67, R120.reuse, 0x1b ;  /* 0x0000007843437211 */ /* 0x080fe400078fdaff */
[-C--:B------:R-:W-:Y:S02]  /*9b60*/  LEA.HI.SX32 R199, R65, R120.reuse, 0x1b ;  /* 0x0000007841c77211 */ /* 0x080fe400078fdaff */
[----:B------:R-:W-:Y:S02]  /*9b70*/  LEA R65, R67, UR54, 0x2 ;  /* 0x0000003643417c11 */ /* 0x000fe4000f8e10ff */
[----:B------:R-:W-:Y:S02]  /*9b80*/  ISETP.GE.AND P6, PT, R66, 0x41, PT ;  /* 0x000000414200780c */ /* 0x000fe40003fc6270 */
[----:B------:R-:W-:-:S02]  /*9b90*/  LEA.HI.SX32 R179, R179, R120, 0x1b ;  /* 0x00000078b3b37211 */ /* 0x000fc400078fdaff */
[----:B------:R-:W0:Y:S01]  /*9ba0*/  LDS R65, [R65+0x940] ;  /* 0x0009400041417984 */ /* 0x000e220000000800 */
[----:B------:R-:W-:Y:S02]  /*9bb0*/  IADD3 R219, R120, 0xa0, RZ ;  /* 0x000000a078db7810 */ /* 0x000fe40007ffe0ff */
[----:B------:R-:W-:Y:S02]  /*9bc0*/  LEA R179, R179, UR54, 0x2 ;  /* 0x00000036b3b37c11 */ /* 0x000fe4000f8e10ff */
[C---:B------:R-:W-:Y:S02]  /*9bd0*/  ISETP.GE.AND P1, PT, R66.reuse, 0x61, PT ;  /* 0x000000614200780c */ /* 0x040fe40003f26270 */
[C---:B------:R-:W-:Y:S02]  /*9be0*/  ISETP.GE.AND P2, PT, R66.reuse, 0x81, PT ;  /* 0x000000814200780c */ /* 0x040fe40003f46270 */
[C---:B------:R-:W-:Y:S02]  /*9bf0*/  ISETP.GE.AND P3, PT, R66.reuse, 0xa1, PT ;  /* 0x000000a14200780c */ /* 0x040fe40003f66270 */
[----:B------:R-:W-:-:S02]  /*9c00*/  ISETP.GE.AND P4, PT, R66, 0xc1, PT ;  /* 0x000000c14200780c */ /* 0x000fc40003f86270 */
[----:B------:R-:W-:Y:S01]  /*9c10*/  ISETP.GE.AND P5, PT, R66, 0xe1, PT ;  /* 0x000000e14200780c */ /* 0x000fe20003fa6270 */
[----:B------:R-:W-:-:S12]  /*9c20*/  @!P6 BRA `(.L_x_12715) ;  /* 0x000000000004e947 */ /* 0x000fd80003800000 */
[----:B0-----:R1:W-:Y:S02]  /*9c30*/  REDG.E.ADD.F32.FTZ.RN.STRONG.GPU desc[UR20][R2.64+-0xf00], R65 ;  /* 0xfff10041020079a6 */ /* 0x0013e4000c10f394 */
.L_x_12715:
[----:B------:R-:W-:Y:S05]  /*9c40*/  BSYNC B0 ;  /* 0x0000000000007941 */ /* 0x000fea0003800000 */
.L_x_12714:
[----:B01----:R0:W1:Y:S01]  /*9c50*/  LDS R65, [R179+0x9c0] ;  /* 0x0009c000b3417984 */ /* 0x0030620000000800 */
[----:B------:R-:W-:Y:S01]  /*9c60*/  BSSY B0, `(.L_x_12716) ;  /* 0x0000006000007945 */ /* 0x000fe20003800000 */
[----:B------:R-:W-:Y:S02]  /*9c70*/  IADD3 R67, R120, 0xc0, RZ ;  /* 0x000000c078437810 */ /* 0x000fe40007ffe0ff */
[----:B------:R-:W-:Y:S02]  /*9c80*/  LEA.HI.SX32 R219, R219, R120, 0x1b ;  /* 0x00000078dbdb7211 */ /* 0x000fe400078fdaff */
[----:B------:R-:W-:Y:S01]  /*9c90*/  LEA R199, R199, UR54, 0x2 ;  /* 0x00000036c7c77c11 */ /* 0x000fe2000f8e10ff */
[----:B------:R-:W-:Y:S06]  /*9ca0*/  @!P1 BRA `(.L_x_12717) ;  /* 0x0000000000049947 */ /* 0x000fec0003800000 */
[----:B-1----:R2:W-:Y:S02]  /*9cb0*/  REDG.E.ADD.F32.FTZ.RN.STRONG.GPU desc[UR20][R2.64+-0xe80], R65 ;  /* 0xfff18041020079a6 */ /* 0x0025e4000c10f394 */
.L_x_12717:
[----:B------:R-:W-:Y:S05]  /*9cc0*/  BSYNC B0 ;  /* 0x0000000000007941 */ /* 0x000fea0003800000 */
.L_x_12716:
[----:B-12---:R1:W2:Y:S01]  /*9cd0*/  LDS R65, [R199+0xa40] ;  /* 0x000a4000c7417984 */ /* 0x0062a20000000800 */
[----:B------:R-:W-:Y:S01]  /*9ce0*/  BSSY B0, `(.L_x_12718) ;  /* 0x0000006000007945 */ /* 0x000fe20003800000 */
[----:B0-----:R-:W-:Y:S02]  /*9cf0*/  IADD3 R179, R120, 0xe0, RZ ;  /* 0x000000e078b37810 */ /* 0x001fe40007ffe0ff */
[----:B------:R-:W-:Y:S02]  /*9d00*/  LEA.HI.SX32 R67, R67, R120, 0x1b ;  /* 0x0000007843437211 */ /* 0x000fe400078fdaff */
[----:B------:R-:W-:Y:S01]  /*9d10*/  LEA R219, R219, UR54, 0x2 ;  /* 0x00000036dbdb7c11 */ /* 0x000fe2000f8e10ff */
[----:B------:R-:W-:Y:S06]  /*9d20*/  @!P2 BRA `(.L_x_12719) ;  /* 0x000000000004a947 */ /* 0x000fec0003800000 */
[----:B--2---:R0:W-:Y:S02]  /*9d30*/  REDG.E.ADD.F32.FTZ.RN.STRONG.GPU desc[UR20][R2.64+-0xe00], R65 ;  /* 0xfff20041020079a6 */ /* 0x0041e4000c10f394 */
.L_x_12719:
[----:B------:R-:W-:Y:S05]  /*9d40*/  BSYNC B0 ;  /* 0x0000000000007941 */ /* 0x000fea0003800000 */
.L_x_12718:
[----:B0-2---:R0:W2:Y:S01]  /*9d50*/  LDS R65, [R219+0xac0] ;  /* 0x000ac000db417984 */ /* 0x0050a20000000800 */
[----:B------:R-:W-:Y:S01]  /*9d60*/  BSSY B0, `(.L_x_12720) ;  /* 0x0000005000007945 */ /* 0x000fe20003800000 */
[----:B------:R-:W-:Y:S02]  /*9d70*/  LEA.HI.SX32 R179, R179, R120, 0x1b ;  /* 0x00000078b3b37211 */ /* 0x000fe400078fdaff */
[----:B------:R-:W-:Y:S01]  /*9d80*/  LEA R67, R67, UR54, 0x2 ;  /* 0x0000003643437c11 */ /* 0x000fe2000f8e10ff */
[----:B------:R-:W-:Y:S06]  /*9d90*/  @!P3 BRA `(.L_x_12721) ;  /* 0x000000000004b947 */ /* 0x000fec0003800000 */
[----:B--2---:R3:W-:Y:S02]  /*9da0*/  REDG.E.ADD.F32.FTZ.RN.STRONG.GPU desc[UR20][R2.64+-0xd80], R65 ;  /* 0xfff28041020079a6 */ /* 0x0047e4000c10f394 */
.L_x_12721:
[----:B------:R-:W-:Y:S05]  /*9db0*/  BSYNC B0 ;  /* 0x0000000000007941 */ /* 0x000fea0003800000 */
.L_x_12720:
[----:B--23--:R2:W3:Y:S01]  /*9dc0*/  LDS R65, [R67+0xb40] ;  /* 0x000b400043417984 */ /* 0x00c4e20000000800 */
[----:B------:R-:W-:Y:S01]  /*9dd0*/  BSSY B0, `(.L_x_12722) ;  /* 0x0000004000007945 */ /* 0x000fe20003800000 */
[----:B-1----:R-:W-:-:S03]  /*9de0*/  LEA R199, R179, UR54, 0x2 ;  /* 0x00000036b3c77c11 */ /* 0x002fc6000f8e10ff */
[----:B------:R-:W-:Y:S05]  /*9df0*/  @!P4 BRA `(.L_x_12723) ;  /* 0x000000000004c947 */ /* 0x000fea0003800000 */
[----:B---3--:R1:W-:Y:S02]  /*9e00*/  REDG.E.ADD.F32.FTZ.RN.STRONG.GPU desc[UR20][R2.64+-0xd00], R65 ;  /* 0xfff30041020079a6 */ /* 0x0083e4000c10f394 */
.L_x_12723:
[----:B------:R-:W-:Y:S05]  /*9e10*/  BSYNC B0 ;  /* 0x0000000000007941 */ /* 0x000fea0003800000 */
.L_x_12722:
[----:B-1-3--:R1:W3:Y:S01]  /*9e20*/  LDS R65, [R199+0xbc0] ;  /* 0x000bc000c7417984 */ /* 0x00a2e20000000800 */
[----:B------:R-:W-:Y:S01]  /*9e30*/  BSSY B0, `(.L_x_12724) ;  /* 0x0000005000007945 */ /* 0x000fe20003800000 */
[C---:B--2---:R-:W-:Y:S02]  /*9e40*/  IADD3 R67, R120.reuse, 0x100, RZ ;  /* 0x0000010078437810 */ /* 0x044fe40007ffe0ff */
[----:B------:R-:W-:Y:S01]  /*9e50*/  IADD3 R179, R120, 0x120, RZ ;  /* 0x0000012078b37810 */ /* 0x000fe20007ffe0ff */
[----:B------:R-:W-:Y:S06]  /*9e60*/  @!P5 BRA `(.L_x_12725) ;  /* 0x000000000004d947 */ /* 0x000fec0003800000 */
[----:B---3--:R2:W-:Y:S02]  /*9e70*/  REDG.E.ADD.F32.FTZ.RN.STRONG.GPU desc[UR20][R2.64+-0xc80], R65 ;  /* 0xfff38041020079a6 */ /* 0x0085e4000c10f394 */
.L_x_12725:
[----:B------:R-:W-:Y:S05]  /*9e80*/  BSYNC B0 ;  /* 0x0000000000007941 */ /* 0x000fea0003800000 */
.L_x_12724:
[----:B--23--:R-:W-:Y:S01]  /*9e90*/  IADD3 R65, R120, 0x140, RZ ;  /* 0x0000014078417810 */ /* 0x00cfe20007ffe0ff */
[----:B------:R-:W-:Y:S01]  /*9ea0*/  BSSY B0, `(.L_x_12726) ;  /* 0x0000010000007945 */ /* 0x000fe20003800000 */
[-C--:B------:R-:W-:Y:S02]  /*9eb0*/  LEA.HI.SX32 R67, R67, R120.reuse, 0x1b ;  /* 0x0000007843437211 */ /* 0x080fe400078fdaff */
[-C--:B-1----:R-:W-:Y:S02]  /*9ec0*/  LEA.HI.SX32 R199, R65, R120.reuse, 0x1b ;  /* 0x0000007841c77211 */ /* 0x082fe400078fdaff */
[----:B------:R-:W-:Y:S02]  /*9ed0*/  LEA R65, R67, UR54, 0x2 ;  /* 0x0000003643417c11 */ /* 0x000fe4000f8e10ff */
[----:B------:R-:W-:Y:S02]  /*9ee0*/  ISETP.GE.AND P6, PT, R66, 0x101, PT ;  /* 0x000001014200780c */ /* 0x000fe40003fc6270 */
[----:B------:R-:W-:-:S02]  /*9ef0*/  LEA.HI.SX32 R179, R179, R120, 0x1b ;  /* 0x00000078b3b37211 */ /* 0x000fc400078fdaff */
[----:B------:R-:W1:Y:S01]  /*9f00*/  LDS R65, [R65+0xc40] ;  /* 0x000c400041417984 */ /* 0x000e620000000800 */
[----:B0-----:R-:W-:Y:S02]  /*9f10*/  IADD3 R219, R120, 0x160, RZ ;  /* 0x0000016078db7810 */ /* 0x001fe40007ffe0ff */
[----:B------:R-:W-:Y:S02]  /*9f20*/  LEA R179, R179, UR54, 0x2 ;  /* 0x00000036b3b37c11 */ /* 0x000fe4000f8e10ff */
[C---:B------:R-:W-:Y:S02]  /*9f30*/  ISETP.GE.AND P1, PT, R66.reuse, 0x121, PT ;  /* 0x000001214200780c */ /* 0x040fe40003f26270 */
[C---:B------:R-:W-:Y:S02]  /*9f40*/  ISETP.GE.AND P2, PT, R66.reuse, 0x141, PT ;  /* 0x000001414200780c */ /* 0x040fe40003f46270 */
[C---:B------:R-:W-:Y:S02]  /*9f50*/  ISETP.GE.AND P3, PT, R66.reuse, 0x161, PT ;  /* 0x000001614200780c */ /* 0x040fe40003f66270 */
[----:B------:R-:W-:-:S02]  /*9f60*/  ISETP.GE.AND P4, PT, R66, 0x181, PT ;  /* 0x000001814200780c */ /* 0x000fc40003f86270 */
[----:B------:R-:W-:Y:S01]  /*9f70*/  ISETP.GE.AND P5, PT, R66, 0x1a1, PT ;  /* 0x000001a14200780c */ /* 0x000fe20003fa6270 */
[----:B------:R-:W-:-:S12]  /*9f80*/  @!P6 BRA `(.L_x_12727) ;  /* 0x000000000004e947 */ /* 0x000fd80003800000 */
[----:B-1----:R0:W-:Y:S02]  /*9f90*/  REDG.E.ADD.F32.FTZ.RN.STRONG.GPU desc[UR20][R2.64+-0xc00], R65 ;  /* 0xfff40041020079a6 */ /* 0x0021e4000c10f394 */
.L_x_12727:
[----:B------:R-:W-:Y:S05]  /*9fa0*/  BSYNC B0 ;  /* 0x0000000000007941 */ /* 0x000fea0003800000 */
.L_x_12726:
[----:B01----:R0:W1:Y:S01]  /*9fb0*/  LDS R65, [R179+0xcc0] ;  /* 0x000cc000b3417984 */ /* 0x0030620000000800 */
[----:B------:R-:W-:Y:S01]  /*9fc0*/  BSSY B0, `(.L_x_12728) ;  /* 0x0000006000007945 */ /* 0x000fe20003800000 */
[----:B------:R-:W-:Y:S02]  /*9fd0*/  IADD3 R67, R120, 0x180, RZ ;  /* 0x0000018078437810 */ /* 0x000fe40007ffe0ff */
[----:B------:R-:W-:Y:S02]  /*9fe0*/  LEA.HI.SX32 R219, R219, R120, 0x1b ;  /* 0x00000078dbdb7211 */ /* 0x000fe400078fdaff */
[----:B------:R-:W-:Y:S01]  /*9ff0*/  LEA R199, R199, UR54, 0x2 ;  /* 0x00000036c7c77c11 */ /* 0x000fe2000f8e10ff */
[----:B------:R-:W-:Y:S06]  /*a000*/  @!P1 BRA `(.L_x_12729) ;  /* 0x0000000000049947 */ /* 0x000fec0003800000 */
[----:B-1----:R2:W-:Y:S02]  /*a010*/  REDG.E.ADD.F32.FTZ.RN.STRONG.GPU desc[UR20][R2.64+-0xb80], R65 ;  /* 0xfff48041020079a6 */ /* 0x0025e4000c10f394 */
.L_x_12729:
[----:B------:R-:W-:Y:S05]  /*a020*/  BSYNC B0 ;  /* 0x0000000000007941 */ /* 0x000fea0003800000 */
.L_x_12728:
[----:B-12---:R1:W2:Y:S01]  /*a030*/  LDS R65, [R199+0xd40] ;  /* 0x000d4000c7417984 */ /* 0x0062a20000000800 */
[----:B------:R-:W-:Y:S01]  /*a040*/  BSSY B0, `(.L_x_12730) ;  /* 0x0000006000007945 */ /* 0x000fe20003800000 */
[----:B0-----:R-:W-:Y:S02]  /*a050*/  IADD3 R179, R120, 0x1a0, RZ ;  /* 0x000001a078b37810 */ /* 0x001fe40007ffe0ff */
[----:B------:R-:W-:Y:S02]  /*a060*/  LEA.HI.SX32 R67, R67, R120, 0x1b ;  /* 0x0000007843437211 */ /* 0x000fe400078fdaff */
[----:B------:R-:W-:Y:S01]  /*a070*/  LEA R219, R219, UR54, 0x2 ;  /* 0x00000036dbdb7c11 */ /* 0x000fe2000f8e10ff */
[----:B------:R-:W-:Y:S06]  /*a080*/  @!P2 BRA `(.L_x_12731) ;  /* 0x000000000004a947 */ /* 0x000fec0003800000 */
[----:B--2---:R0:W-:Y:S02]  /*a090*/  REDG.E.ADD.F32.FTZ.RN.STRONG.GPU desc[UR20][R2.64+-0xb00], R65 ;  /* 0xfff50041020079a6 */ /* 0x0041e4000c10f394 */
.L_x_12731:
[----:B------:R-:W-:Y:S05]  /*a0a0*/  BSYNC B0 ;  /* 0x0000000000007941 */ /* 0x000fea0003800000 */
.L_x_12730:
[----:B0-2---:R0:W2:Y:S01]  /*a0b0*/  LDS R65, [R219+0xdc0] ;  /* 0x000dc000db417984 */ /* 0x0050a20000000800 */
[----:B------:R-:W-:Y:S01]  /*a0c0*/  BSSY B0, `(.L_x_12732) ;  /* 0x0000005000007945 */ /* 0x000fe20003800000 */
[----:B------:R-:W-:Y:S02]  /*a0d0*/  LEA.HI.SX32 R179, R179, R120, 0x1b ;  /* 0x00000078b3b37211 */ /* 0x000fe400078fdaff */
[----:B------:R-:W-:Y:S01]  /*a0e0*/  LEA R67, R67, UR54, 0x2 ;  /* 0x0000003643437c11 */ /* 0x000fe2000f8e10ff */
[----:B------:R-:W-:Y:S06]  /*a0f0*/  @!P3 BRA `(.L_x_12733) ;  /* 0x000000000004b947 */ /* 0x000fec0003800000 */
[----:B--2---:R3:W-:Y:S02]  /*a100*/  REDG.E.ADD.F32.FTZ.RN.STRONG.GPU desc[UR20][R2.64+-0xa80], R65 ;  /* 0xfff58041020079a6 */ /* 0x0047e4000c10f394 */
.L_x_12733:
[----:B------:R-:W-:Y:S05]  /*a110*/  BSYNC B0 ;  /* 0x0000000000007941 */ /* 0x000fea0003800000 */
.L_x_12732:
[----:B--23--:R2:W3:Y:S01]  /*a120*/  LDS R65, [R67+0xe40] ;  /* 0x000e400043417984 */ /* 0x00c4e20000000800 */
[----:B------:R-:W-:Y:S01]  /*a130*/  BSSY B0, `(.L_x_12734) ;  /* 0x0000004000007945 */ /* 0x000fe20003800000 */
[----:B-1----:R-:W-:-:S03]  /*a140*/  LEA R199, R179, UR54, 0x2 ;  /* 0x00000036b3c77c11 */ /* 0x002fc6000f8e10ff */
[----:B------:R-:W-:Y:S05]  /*a150*/  @!P4 BRA `(.L_x_12735) ;  /* 0x000000000004c947 */ /* 0x000fea0003800000 */
[----:B---3--:R1:W-:Y:S02]  /*a160*/  REDG.E.ADD.F32.FTZ.RN.STRONG.GPU desc[UR20][R2.64+-0xa00], R65 ;  /* 0xfff60041020079a6 */ /* 0x0083e4000c10f394 */
.L_x_12735:
[----:B------:R-:W-:Y:S05]  /*a170*/  BSYNC B0 ;  /* 0x0000000000007941 */ /* 0x000fea0003800000 */
.L_x_12734:
[----:B-1-3--:R1:W3:Y:S01]  /*a180*/  LDS R65, [R199+0xec0] ;  /* 0x000ec000c7417984 */ /* 0x00a2e20000000800 */
[----:B------:R-:W-:Y:S01]  /*a190*/  BSSY B0, `(.L_x_12736) ;  /* 0x0000005000007945 */ /* 0x000fe20003800000 */
[C---:B--2---:R-:W-:Y:S02]  /*a1a0*/  IADD3 R67, R120.reuse, 0x1c0, RZ ;  /* 0x000001c078437810 */ /* 0x044fe40007ffe0ff */
[----:B------:R-:W-:Y:S01]  /*a1b0*/  IADD3 R179, R120, 0x1e0, RZ ;  /* 0x000001e078b37810 */ /* 0x000fe20007ffe0ff */
[----:B------:R-:W-:Y:S06]  /*a1c0*/  @!P5 BRA `(.L_x_12737) ;  /* 0x000000000004d947 */ /* 0x000fec0003800000 */
[----:B---3--:R2:W-:Y:S02]  /*a1d0*/  REDG.E.ADD.F32.FTZ.RN.STRONG.GPU desc[UR20][R2.64+-0x980], R65 ;  /* 0xfff68041020079a6 */ /* 0x0085e4000c10f394 */
.L_x_12737:
[----:B------:R-:W-:Y:S05]  /*a1e0*/  BSYNC B0 ;  /* 0x0000000000007941 */ /* 0x000fea0003800000 */
.L_x_12736:
[-C--:B------:R-:W-:Y:S01]  /*a1f0*/  LEA.HI.SX32 R67, R67, R120.reuse, 0x1b ;  /* 0x0000007843437211 */ /* 0x080fe200078fdaff */
[----:B------:R-:W-:Y:S01]  /*a200*/  BSSY B0, `(.L_x_12738) ;  /* 0x0000010000007945 */ /* 0x000fe20003800000 */
[----:B------:R-:W-:Y:S02]  /*a210*/  ISETP.GE.AND P6, PT, R66, 0x1c1, PT ;  /* 0x000001c14200780c */ /* 0x000fe40003fc6270 */
[----:B--23--:R-:W-:Y:S02]  /*a220*/  LEA R65, R67, UR54, 0x2 ;  /* 0x0000003643417c11 */ /* 0x00cfe4000f8e10ff */
[C---:B-1----:R-:W-:Y:S02]  /*a230*/  IADD3 R199, R120.reuse, 0x200, RZ ;  /* 0x0000020078c77810 */ /* 0x042fe40007ffe0ff */
[----:B------:R-:W-:Y:S02]  /*a240*/  LEA.HI.SX32 R179, R179, R120, 0x1b ;  /* 0x00000078b3b37211 */ /* 0x000fe400078fdaff */
[----:B------:R-:W1:Y:S01]  /*a250*/  LDS R65, [R65+0xf40] ;  /* 0x000f400041417984 */ /* 0x000e620000000800 */
[----:B0-----:R-:W-:-:S02]  /*a260*/  IADD3 R219, R120, 0x220, RZ ;  /* 0x0000022078db7810 */ /* 0x001fc40007ffe0ff */
[----:B------:R-:W-:Y:S02]  /*a270*/  LEA.HI.SX32 R199, R199, R120, 0x1b ;  /* 0x00000078c7c77211 */ /* 0x000fe400078fdaff */
        /* <DEDUP_REMOVED lines=8> */
.L_x_12739:
[----:B------:R-:W-:Y:S05]  /*a300*/  BSYNC B0 ;  /* 0x0000000000007941 */ /* 0x000fea0003800000 */
.L_x_12738:
[----:B01----:R0:W1:Y:S01]  /*a310*/  LDS R65, [R179+0xfc0] ;  /* 0x000fc000b3417984 */ /* 0x0030620000000800 */
[----:B------:R-:W-:Y:S01]  /*a320*/  BSSY B0, `(.L_x_12740) ;  /* 0x0000006000007945 */ /* 0x000fe20003800000 */
[----:B------:R-:W-:Y:S02]  /*a330*/  IADD3 R67, R120, 0x240, RZ ;  /* 0x0000024078437810 */ /* 0x000fe40007ffe0ff */
[----:B------:R-:W-:Y:S02]  /*a340*/  LEA.HI.SX32 R219, R219, R120, 0x1b ;  /* 0x00000078dbdb7211 */ /* 0x000fe400078fdaff */
[----:B------:R-:W-:Y:S01]  /*a350*/  LEA R199, R199, UR54, 0x2 ;  /* 0x00000036c7c77c11 */ /* 0x000fe2000f8e10ff */
[----:B------:R-:W-:Y:S06]  /*a360*/  @!P1 BRA `(.L_x_12741) ;  /* 0x0000000000049947 */ /* 0x000fec0003800000 */
[----:B-1----:R2:W-:Y:S02]  /*a370*/  REDG.E.ADD.F32.FTZ.RN.STRONG.GPU desc[UR20][R2.64+-0x880], R65 ;  /* 0xfff78041020079a6 */ /* 0x0025e4000c10f394 */
.L_x_12741:
[----:B------:R-:W-:Y:S05]  /*a380*/  BSYNC B0 ;  /* 0x0000000000007941 */ /* 0x000fea0003800000 */
.L_x_12740:
[----:B-12---:R1:W2:Y:S01]  /*a390*/  LDS R65, [R199+0x1040] ;  /* 0x00104000c7417984 */ /* 0x0062a20000000800 */
[----:B------:R-:W-:Y:S01]  /*a3a0*/  BSSY B0, `(.L_x_12742) ;  /* 0x0000006000007945 */ /* 0x000fe20003800000 */
[----:B0-----:R-:W-:Y:S02]  /*a3b0*/  IADD3 R179, R120, 0x260, RZ ;  /* 0x0000026078b37810 */ /* 0x001fe40007ffe0ff */
[----:B------:R-:W-:Y:S02]  /*a3c0*/  LEA.HI.SX32 R67, R67, R120, 0x1b ;  /* 0x0000007843437211 */ /* 0x000fe400078fdaff */
[----:B------:R-:W-:Y:S01]  /*a3d0*/  LEA R219, R219, UR54, 0x2 ;  /* 0x00000036dbdb7c11 */ /* 0x000fe2000f8e10ff */
[----:B------:R-:W-:Y:S06]  /*a3e0*/  @!P2 BRA `(.L_x_12743) ;  /* 0x000000000004a947 */ /* 0x000fec0003800000 */
[----:B--2---:R0:W-:Y:S02]  /*a3f0*/  REDG.E.ADD.F32.FTZ.RN.STRONG.GPU desc[UR20][R2.64+-0x800], R65 ;  /* 0xfff80041020079a6 */ /* 0x0041e4000c10f394 */
.L_x_12743:
[----:B------:R-:W-:Y:S05]  /*a400*/  BSYNC B0 ;  /* 0x0000000000007941 */ /* 0x000fea0003800000 */
.L_x_12742:
[----:B0-2---:R0:W2:Y:S01]  /*a410*/  LDS R65, [R219+0x10c0] ;  /* 0x0010c000db417984 */ /* 0x0050a20000000800 */
[----:B------:R-:W-:Y:S01]  /*a420*/  BSSY B0, `(.L_x_12744) ;  /* 0x0000005000007945 */ /* 0x000fe20003800000 */
[----:B------:R-:W-:Y:S02]  /*a430*/  LEA.HI.SX32 R179, R179, R120, 0x1b ;  /* 0x00000078b3b37211 */ /* 0x000fe400078fdaff */
[----:B------:R-:W-:Y:S01]  /*a440*/  LEA R67, R67, UR54, 0x2 ;  /* 0x0000003643437c11 */ /* 0x000fe2000f8e10ff */
[----:B------:R-:W-:Y:S06]  /*a450*/  @!P3 BRA `(.L_x_12745) ;  /* 0x000000000004b947 */ /* 0x000fec0003800000 */
[----:B--2---:R3:W-:Y:S02]  /*a460*/  REDG.E.ADD.F32.FTZ.RN.STRONG.GPU desc[UR20][R2.64+-0x780], R65 ;  /* 0xfff88041020079a6 */ /* 0x0047e4000c10f394 */
.L_x_12745:
[----:B------:R-:W-:Y:S05]  /*a470*/  BSYNC B0 ;  /* 0x0000000000007941 */ /* 0x000fea0003800000 */
.L_x_12744:
[----:B--23--:R2:W3:Y:S01]  /*a480*/  LDS R65, [R67+0x1140] ;  /* 0x0011400043417984 */ /* 0x00c4e20000000800 */
[----:B------:R-:W-:Y:S01]  /*a490*/  BSSY B0, `(.L_x_12746) ;  /* 0x0000004000007945 */ /* 0x000fe20003800000 */
[----:B-1----:R-:W-:-:S03]  /*a4a0*/  LEA R199, R179, UR54, 0x2 ;  /* 0x00000036b3c77c11 */ /* 0x002fc6000f8e10ff */
[----:B------:R-:W-:Y:S05]  /*a4b0*/  @!P4 BRA `(.L_x_12747) ;  /* 0x000000000004c947 */ /* 0x000fea0003800000 */
[----:B---3--:R1:W-:Y:S02]  /*a4c0*/  REDG.E.ADD.F32.FTZ.RN.STRONG.GPU desc[UR20][R2.64+-0x700], R65 ;  /* 0xfff90041020079a6 */ /* 0x0083e4000c10f394 */
.L_x_12747:
[----:B------:R-:W-:Y:S05]  /*a4d0*/  BSYNC B0 ;  /* 0x0000000000007941 */ /* 0x000fea0003800000 */
.L_x_12746:
[----:B-1-3--:R1:W3:Y:S01]  /*a4e0*/  LDS R65, [R199+0x11c0] ;  /* 0x0011c000c7417984 */ /* 0x00a2e20000000800 */
[----:B------:R-:W-:Y:S01]  /*a4f0*/  BSSY B0, `(.L_x_12748) ;  /* 0x0000005000007945 */ /* 0x000fe20003800000 */
[C---:B--2---:R-:W-:Y:S02]  /*a500*/  IADD3 R67, R120.reuse, 0x280, RZ ;  /* 0x0000028078437810 */ /* 0x044fe40007ffe0ff */
[----:B------:R-:W-:Y:S01]  /*a510*/  IADD3 R179, R120, 0x2a0, RZ ;  /* 0x000002a078b37810 */ /* 0x000fe20007ffe0ff */
[----:B------:R-:W-:Y:S06]  /*a520*/  @!P5 BRA `(.L_x_12749) ;  /* 0x000000000004d947 */ /* 0x000fec0003800000 */
[----:B---3--:R2:W-:Y:S02]  /*a530*/  REDG.E.ADD.F32.FTZ.RN.STRONG.GPU desc[UR20][R2.64+-0x680], R65 ;  /* 0xfff98041020079a6 */ /* 0x0085e4000c10f394 */
.L_x_12749:
[----:B------:R-:W-:Y:S05]  /*a540*/  BSYNC B0 ;  /* 0x0000000000007941 */ /* 0x000fea0003800000 */
.L_x_12748:
        /* <DEDUP_REMOVED lines=17> */
.L_x_12751:
[----:B------:R-:W-:Y:S05]  /*a660*/  BSYNC B0 ;  /* 0x0000000000007941 */ /* 0x000fea0003800000 */
.L_x_12750:
[----:B01----:R0:W1:Y:S01]  /*a670*/  LDS R65, [R179+0x12c0] ;  /* 0x0012c000b3417984 */ /* 0x0030620000000800 */
[----:B------:R-:W-:Y:S01]  /*a680*/  BSSY B0, `(.L_x_12752) ;  /* 0x0000006000007945 */ /* 0x000fe20003800000 */
[----:B------:R-:W-:Y:S02]  /*a690*/  IADD3 R67, R120, 0x300, RZ ;  /* 0x0000030078437810 */ /* 0x000fe40007ffe0ff */
[----:B------:R-:W-:Y:S02]  /*a6a0*/  LEA.HI.SX32 R219, R219, R120, 0x1b ;  /* 0x00000078dbdb7211 */ /* 0x000fe400078fdaff */
[----:B------:R-:W-:Y:S01]  /*a6b0*/  LEA R199, R199, UR54, 0x2 ;  /* 0x00000036c7c77c11 */ /* 0x000fe2000f8e10ff */
[----:B------:R-:W-:Y:S06]  /*a6c0*/  @!P1 BRA `(.L_x_12753) ;  /* 0x0000000000049947 */ /* 0x000fec0003800000 */
[----:B-1----:R2:W-:Y:S02]  /*a6d0*/  REDG.E.ADD.F32.FTZ.RN.STRONG.GPU desc[UR20][R2.64+-0x580], R65 ;  /* 0xfffa8041020079a6 */ /* 0x0025e4000c10f394 */
.L_x_12753:
[----:B------:R-:W-:Y:S05]  /*a6e0*/  BSYNC B0 ;  /* 0x0000000000007941 */ /* 0x000fea0003800000 */
.L_x_12752:
[----:B-12---:R1:W2:Y:S01]  /*a6f0*/  LDS R65, [R199+0x1340] ;  /* 0x00134000c7417984 */ /* 0x0062a20000000800 */
[----:B------:R-:W-:Y:S01]  /*a700*/  BSSY B0, `(.L_x_12754) ;  /* 0x0000006000007945 */ /* 0x000fe20003800000 */
[----:B0-----:R-:W-:Y:S02]  /*a710*/  IADD3 R179, R120, 0x320, RZ ;  /* 0x0000032078b37810 */ /* 0x001fe40007ffe0ff */
[----:B------:R-:W-:Y:S02]  /*a720*/  LEA.HI.SX32 R67, R67, R120, 0x1b ;  /* 0x0000007843437211 */ /* 0x000fe400078fdaff */
[----:B------:R-:W-:Y:S01]  /*a730*/  LEA R219, R219, UR54, 0x2 ;  /* 0x00000036dbdb7c11 */ /* 0x000fe2000f8e10ff */
[----:B------:R-:W-:Y:S06]  /*a740*/  @!P2 BRA `(.L_x_12755) ;  /* 0x000000000004a947 */ /* 0x000fec0003800000 */
[----:B--2---:R0:W-:Y:S02]  /*a750*/  REDG.E.ADD.F32.FTZ.RN.STRONG.GPU desc[UR20][R2.64+-0x500], R65 ;  /* 0xfffb0041020079a6 */ /* 0x0041e4000c10f394 */
.L_x_12755:
[----:B------:R-:W-:Y:S05]  /*a760*/  BSYNC B0 ;  /* 0x0000000000007941 */ /* 0x000fea0003800000 */
.L_x_12754:
[----:B0-2---:R0:W2:Y:S01]  /*a770*/  LDS R65, [R219+0x13c0] ;  /* 0x0013c000db417984 */ /* 0x0050a20000000800 */
[----:B------:R-:W-:Y:S01]  /*a780*/  BSSY B0, `(.L_x_12756) ;  /* 0x0000005000007945 */ /* 0x000fe20003800000 */
[----:B------:R-:W-:Y:S02]  /*a790*/  LEA.HI.SX32 R179, R179, R120, 0x1b ;  /* 0x00000078b3b37211 */ /* 0x000fe400078fdaff */
[----:B------:R-:W-:Y:S01]  /*a7a0*/  LEA R67, R67, UR54, 0x2 ;  /* 0x0000003643437c11 */ /* 0x000fe2000f8e10ff */
[----:B------:R-:W-:Y:S06]  /*a7b0*/  @!P3 BRA `(.L_x_12757) ;  /* 0x000000000004b947 */ /* 0x000fec0003800000 */
[----:B--2---:R3:W-:Y:S02]  /*a7c0*/  REDG.E.ADD.F32.FTZ.RN.STRONG.GPU desc[UR20][R2.64+-0x480], R65 ;  /* 0xfffb8041020079a6 */ /* 0x0047e4000c10f394 */
.L_x_12757:
[----:B------:R-:W-:Y:S05]  /*a7d0*/  BSYNC B0 ;  /* 0x0000000000007941 */ /* 0x000fea0003800000 */
.L_x_12756:
[----:B--23--:R2:W3:Y:S01]  /*a7e0*/  LDS R65, [R67+0x1440] ;  /* 0x0014400043417984 */ /* 0x00c4e20000000800 */
[----:B------:R-:W-:Y:S01]  /*a7f0*/  BSSY B0, `(.L_x_12758) ;  /* 0x0000004000007945 */ /* 0x000fe20003800000 */
[----:B-1----:R-:W-:-:S03]  /*a800*/  LEA R199, R179, UR54, 0x2 ;  /* 0x00000036b3c77c11 */ /* 0x002fc6000f8e10ff */
[----:B------:R-:W-:Y:S05]  /*a810*/  @!P4 BRA `(.L_x_12759) ;  /* 0x000000000004c947 */ /* 0x000fea0003800000 */
[----:B---3--:R1:W-:Y:S02]  /*a820*/  REDG.E.ADD.F32.FTZ.RN.STRONG.GPU desc[UR20][R2.64+-0x400], R65 ;  /* 0xfffc0041020079a6 */ /* 0x0083e4000c10f394 */
.L_x_12759:
[----:B------:R-:W-:Y:S05]  /*a830*/  BSYNC B0 ;  /* 0x0000000000007941 */ /* 0x000fea0003800000 */
.L_x_12758:
[----:B-1-3--:R1:W3:Y:S01]  /*a840*/  LDS R65, [R199+0x14c0] ;  /* 0x0014c000c7417984 */ /* 0x00a2e20000000800 */
[----:B------:R-:W-:Y:S01]  /*a850*/  BSSY B0, `(.L_x_12760) ;  /* 0x0000005000007945 */ /* 0x000fe20003800000 */
[C---:B--2---:R-:W-:Y:S02]  /*a860*/  IADD3 R67, R120.reuse, 0x340, RZ ;  /* 0x0000034078437810 */ /* 0x044fe40007ffe0ff */
[----:B------:R-:W-:Y:S01]  /*a870*/  IADD3 R179, R120, 0x360, RZ ;  /* 0x0000036078b37810 */ /* 0x000fe20007ffe0ff */
[----:B------:R-:W-:Y:S06]  /*a880*/  @!P5 BRA `(.L_x_12761) ;  /* 0x000000000004d947 */ /* 0x000fec0003800000 */
[----:B---3--:R2:W-:Y:S02]  /*a890*/  REDG.E.ADD.F32.FTZ.RN.STRONG.GPU desc[UR20][R2.64+-0x380], R65 ;  /* 0xfffc8041020079a6 */ /* 0x0085e4000c10f394 */
.L_x_12761:
[----:B------:R-:W-:Y:S05]  /*a8a0*/  BSYNC B0 ;  /* 0x0000000000007941 */ /* 0x000fea0003800000 */
.L_x_12760:
        /* <DEDUP_REMOVED lines=17> */
.L_x_12763:
[----:B------:R-:W-:Y:S05]  /*a9c0*/  BSYNC B0 ;  /* 0x0000000000007941 */ /* 0x000fea0003800000 */
.L_x_12762:
[----:B01----:R0:W1:Y:S01]  /*a9d0*/  LDS R65, [R179+0x15c0] ;  /* 0x0015c000b3417984 */ /* 0x0030620000000800 */
[----:B------:R-:W-:Y:S01]  /*a9e0*/  BSSY B0, `(.L_x_12764) ;  /* 0x0000006000007945 */ /* 0x000fe20003800000 */
[----:B------:R-:W-:Y:S02]  /*a9f0*/  IADD3 R67, R120, 0x3c0, RZ ;  /* 0x000003c078437810 */ /* 0x000fe40007ffe0ff */
[----:B------:R-:W-:Y:S02]  /*aa00*/  LEA.HI.SX32 R219, R219, R120, 0x1b ;  /* 0x00000078dbdb7211 */ /* 0x000fe400078fdaff */
[----:B------:R-:W-:Y:S01]  /*aa10*/  LEA R199, R199, UR54, 0x2 ;  /* 0x00000036c7c77c11 */ /* 0x000fe2000f8e10ff */
[----:B------:R-:W-:Y:S06]  /*aa20*/  @!P1 BRA `(.L_x_12765) ;  /* 0x0000000000049947 */ /* 0x000fec0003800000 */
[----:B-1----:R2:W-:Y:S02]  /*aa30*/  REDG.E.ADD.F32.FTZ.RN.STRONG.GPU desc[UR20][R2.64+-0x280], R65 ;  /* 0xfffd8041020079a6 */ /* 0x0025e4000c10f394 */
.L_x_12765:
[----:B------:R-:W-:Y:S05]  /*aa40*/  BSYNC B0 ;  /* 0x0000000000007941 */ /* 0x000fea0003800000 */
.L_x_12764:
[----:B-12---:R1:W2:Y:S01]  /*aa50*/  LDS R65, [R199+0x1640] ;  /* 0x00164000c7417984 */ /* 0x0062a20000000800 */
[----:B------:R-:W-:Y:S01]  /*aa60*/  BSSY B0, `(.L_x_12766) ;  /* 0x0000006000007945 */ /* 0x000fe20003800000 */
[----:B0-----:R-:W-:Y:S02]  /*aa70*/  IADD3 R179, R120, 0x3e0, RZ ;  /* 0x000003e078b37810 */ /* 0x001fe40007ffe0ff */
[----:B------:R-:W-:Y:S02]  /*aa80*/  LEA.HI.SX32 R67, R67, R120, 0x1b ;  /* 0x0000007843437211 */ /* 0x000fe400078fdaff */
[----:B------:R-:W-:Y:S01]  /*aa90*/  LEA R219, R219, UR54, 0x2 ;  /* 0x00000036dbdb7c11 */ /* 0x000fe2000f8e10ff */
[----:B------:R-:W-:Y:S06]  /*aaa0*/  @!P2 BRA `(.L_x_12767) ;  /* 0x000000000004a947 */ /* 0x000fec0003800000 */
[----:B--2---:R0:W-:Y:S02]  /*aab0*/  REDG.E.ADD.F32.FTZ.RN.STRONG.GPU desc[UR20][R2.64+-0x200], R65 ;  /* 0xfffe0041020079a6 */ /* 0x0041e4000c10f394 */
.L_x_12767:
[----:B------:R-:W-:Y:S05]  /*aac0*/  BSYNC B0 ;  /* 0x0000000000007941 */ /* 0x000fea0003800000 */
.L_x_12766:
[----:B0-2---:R0:W2:Y:S01]  /*aad0*/  LDS R65, [R219+0x16c0] ;  /* 0x0016c000db417984 */ /* 0x0050a20000000800 */
[----:B------:R-:W-:Y:S01]  /*aae0*/  BSSY B0, `(.L_x_12768) ;  /* 0x0000006000007945 */ /* 0x000fe20003800000 */
[----:B------:R-:W-:Y:S01]  /*aaf0*/  LEA.HI.SX32 R179, R179, R120, 0x1b ;  /* 0x00000078b3b37211 */ /* 0x000fe200078fdaff */
[----:B------:R-:W-:Y:S01]  /*ab00*/  FMUL.FTZ R142, R149, R142 ;  /* 0x0000008e958e7220 */ /* 0x000fe20000410000 */
[----:B------:R-:W-:Y:S01]  /*ab10*/  LEA R67, R67, UR54, 0x2 ;  /* 0x0000003643437c11 */ /* 0x000fe2000f8e10ff */
[----:B------:R-:W-:Y:S06]  /*ab20*/  @!P3 BRA `(.L_x_12769) ;  /* 0x000000000004b947 */ /* 0x000fec0003800000 */
[----:B--2---:R3:W-:Y:S02]  /*ab30*/  REDG.E.ADD.F32.FTZ.RN.STRONG.GPU desc[UR20][R2.64+-0x180], R65 ;  /* 0xfffe8041020079a6 */ /* 0x0047e4000c10f394 */
.L_x_12769:
[----:B------:R-:W-:Y:S05]  /*ab40*/  BSYNC B0 ;  /* 0x0000000000007941 */ /* 0x000fea0003800000 */
.L_x_12768:
[----:B--23--:R2:W3:Y:S01]  /*ab50*/  LDS R65, [R67+0x1740] ;  /* 0x0017400043417984 */ /* 0x00c4e20000000800 */
[----:B------:R-:W-:Y:S01]  /*ab60*/  BSSY B0, `(.L_x_12770) ;  /* 0x0000005000007945 */ /* 0x000fe20003800000 */
[----:B------:R-:W-:Y:S01]  /*ab70*/  LEA R179, R179, UR54, 0x2 ;  /* 0x00000036b3b37c11 */ /* 0x000fe2000f8e10ff */
[----:B-1----:R-:W-:Y:S02]  /*ab80*/  FFMA.FTZ R199, R245, R4, R142 ;  /* 0x00000004f5c77223 */ /* 0x002fe4000001008e */
[----:B------:R-:W-:Y:S05]  /*ab90*/  @!P4 BRA `(.L_x_12771) ;  /* 0x000000000004c947 */ /* 0x000fea0003800000 */
[----:B---3--:R1:W-:Y:S02]  /*aba0*/  REDG.E.ADD.F32.FTZ.RN.STRONG.GPU desc[UR20][R2.64+-0x100], R65 ;  /* 0xffff0041020079a6 */ /* 0x0083e4000c10f394 */
.L_x_12771:
[----:B------:R-:W-:Y:S05]  /*abb0*/  BSYNC B0 ;  /* 0x0000000000007941 */ /* 0x000fea0003800000 */
.L_x_12770:
[----:B-1-3--:R1:W3:Y:S01]  /*abc0*/  LDS R65, [R179+0x17c0] ;  /* 0x0017c000b3417984 */ /* 0x00a2e20000000800 */
[----:B------:R-:W-:Y:S01]  /*abd0*/  BSSY B0, `(.L_x_12772) ;  /* 0x0000004000007945 */ /* 0x000fe20003800000 */
[----:B------:R-:W-:-:S03]  /*abe0*/  FADD.FTZ R64, R64, R199 ;  /* 0x000000c740407221 */ /* 0x000fc60000010000 */
[----:B------:R-:W-:Y:S05]  /*abf0*/  @!P5 BRA `(.L_x_12773) ;  /* 0x000000000004d947 */ /* 0x000fea0003800000 */
[----:B---3--:R4:W-:Y:S02]  /*ac00*/  REDG.E.ADD.F32.FTZ.RN.STRONG.GPU desc[UR20][R2.64+-0x80], R65 ;  /* 0xffff8041020079a6 */ /* 0x0089e4000c10f394 */
.L_x_12773:
[----:B------:R-:W-:Y:S05]  /*ac10*/  BSYNC B0 ;  /* 0x0000000000007941 */ /* 0x000fea0003800000 */
.L_x_12772:
[----:B----4-:R-:W4:Y:S01]  /*ac20*/  SHFL.DOWN PT, R2, R5, 0x1, 0x1f ;  /* 0x08201f0005027f89 */ /* 0x010f2200000e0000 */
[----:B------:R-:W-:Y:S01]  /*ac30*/  ISETP.GT.AND P1, PT, R119, 0x1e, PT ;  /* 0x0000001e7700780c */ /* 0x000fe20003f24270 */
[----:B------:R-:W-:Y:S01]  /*ac40*/  FADD.FTZ R40, R0, R40 ;  /* 0x0000002800287221 */ /* 0x000fe20000010000 */
[----:B---3--:R-:W-:Y:S01]  /*ac50*/  MOV R65, R5 ;  /* 0x0000000500417202 */ /* 0x008fe20000000f00 */
[----:B-1----:R-:W1:Y:S01]  /*ac60*/  SHFL.DOWN PT, R179, R146, 0x1, 0x1f ;  /* 0x08201f0092b37f89 */ /* 0x002e6200000e0000 */
[----:B------:R-:W-:Y:S01]  /*ac70*/  MOV R66, R146 ;  /* 0x0000009200427202 */ /* 0x000fe20000000f00 */
[----:B------:R-:W-:Y:S01]  /*ac80*/  FMUL.FTZ R137, R137, R182 ;  /* 0x000000b689897220 */ /* 0x000fe20000410000 */
[----:B--2---:R-:W-:Y:S01]  /*ac90*/  MOV R67, R145 ;  /* 0x0000009100437202 */ /* 0x004fe20000000f00 */
[----:B------:R-:W2:Y:S01]  /*aca0*/  SHFL.DOWN PT, R142, R145, 0x1, 0x1f ;  /* 0x08201f00918e7f89 */ /* 0x000ea200000e0000 */
[----:B------:R-:W-:Y:S01]  /*acb0*/  ISETP.NE.AND P2, PT, R119, RZ, PT ;  /* 0x000000ff7700720c */ /* 0x000fe20003f45270 */
        /* <DEDUP_REMOVED lines=14> */
[----:B----4-:R-:W-:Y:S01]  /*ada0*/  @!P1 FADD.FTZ R65, R65, R2 ;  /* 0x0000000241419221 */ /* 0x010fe20000010000 */
[----:B------:R-:W-:Y:S01]  /*adb0*/  FMUL.FTZ R123, R123, R210 ;  /* 0x000000d27b7b7220 */ /* 0x000fe20000410000 */
[----:B------:R-:W-:Y:S01]  /*adc0*/  FMUL.FTZ R183, R124, R183 ;  /* 0x000000b77cb77220 */ /* 0x000fe20000410000 */
[----:B------:R-:W-:Y:S01]  /*add0*/  FFMA.FTZ R137, R144, R180, R137 ;  /* 0x000000b490897223 */ /* 0x000fe20000010089 */
[----:B-1----:R-:W-:Y:S01]  /*ade0*/  @!P1 FADD.FTZ R66, R66, R179 ;  /* 0x000000b342429221 */ /* 0x002fe20000010000 */
[----:B------:R-:W1:Y:S01]  /*adf0*/  SHFL.DOWN PT, R2, R65, 0x2, 0x1f ;  /* 0x08401f0041027f89 */ /* 0x000e6200000e0000 */
[----:B------:R-:W-:Y:S01]  /*ae00*/  FFMA.FTZ R138, R143, R186, R138 ;  /* 0x000000ba8f8a7223 */ /* 0x000fe2000001008a */
[----:B------:R-:W-:Y:S01]  /*ae10*/  FFMA.FTZ R136, R201, R174, R136 ;  /* 0x000000aec9887223 */ /* 0x000fe20000010088 */
[----:B--2---:R-:W-:Y:S01]  /*ae20*/  @!P1 FADD.FTZ R67, R67, R142 ;  /* 0x0000008e43439221 */ /* 0x004fe20000010000 */
[----:B------:R-:W2:Y:S01]  /*ae30*/  SHFL.DOWN PT, R5, R66, 0x2, 0x1f ;  /* 0x08401f0042057f89 */ /* 0x000ea200000e0000 */
[----:B------:R-:W-:Y:S01]  /*ae40*/  FFMA.FTZ R245, R245, R188, R190 ;  /* 0x000000bcf5f57223 */ /* 0x000fe200000100be */
[----:B------:R-:W-:Y:S01]  /*ae50*/  FFMA.FTZ R163, R163, R170, R172 ;  /* 0x000000aaa3a37223 */ /* 0x000fe200000100ac */
[----:B---3--:R-:W-:Y:S01]  /*ae60*/  @!P1 FADD.FTZ R64, R3, R64 ;  /* 0x0000004003409221 */ /* 0x008fe20000010000 */
[----:B------:R-:W3:Y:S01]  /*ae70*/  SHFL.DOWN PT, R142, R67, 0x2, 0x1f ;  /* 0x08401f00438e7f89 */ /* 0x000ee200000e0000 */
        /* <DEDUP_REMOVED lines=25> */
[----:B------:R-:W-:Y:S01]  /*b010*/  FFMA.FTZ R11, R11, R152, R164 ;  /* 0x000000980b0b7223 */ /* 0x000fe200000100a4 */
[----:B------:R-:W-:Y:S01]  /*b020*/  FFMA.FTZ R12, R12, R177, R173 ;  /* 0x000000b10c0c7223 */ /* 0x000fe200000100ad */
[----:B----4-:R-:W-:Y:S01]  /*b030*/  @!P1 FADD.FTZ R64, R64, R3 ;  /* 0x0000000340409221 */ /* 0x010fe20000010000 */
        /* <DEDUP_REMOVED lines=56> */
[----:B----4-:R-:W-:-:S02]  /*b3c0*/  @!P1 FADD.FTZ R64, R64, R3 ;  /* 0x0000000340409221 */ /* 0x010fc40000010000 */
[----:B------:R-:W3:Y:S01]  /*b3d0*/  SHFL.DOWN PT, R2, R67, 0x10, 0x1f ;  /* 0x0a001f0043027f89 */ /* 0x000ee200000e0000 */
[----:B------:R-:W-:-:S03]  /*b3e0*/  ISETP.GT.AND P1, PT, R119, 0xf, PT ;  /* 0x0000000f7700780c */ /* 0x000fc60003f24270 */
[----:B------:R-:W4:Y:S10]  /*b3f0*/  SHFL.DOWN PT, R3, R64, 0x10, 0x1f ;  /* 0x0a001f0040037f89 */ /* 0x000f3400000e0000 */
[----:B-1----:R-:W-:Y:S01]  /*b400*/  @!P1 FADD.FTZ R65, R65, R0 ;  /* 0x0000000041419221 */ /* 0x002fe20000010000 */
[----:B--2---:R-:W-:Y:S01]  /*b410*/  @!P1 FADD.FTZ R66, R66, R5 ;  /* 0x0000000542429221 */ /* 0x004fe20000010000 */
[----:B---3--:R-:W-:Y:S01]  /*b420*/  @!P1 FADD.FTZ R67, R67, R2 ;  /* 0x0000000243439221 */ /* 0x008fe20000010000 */
[----:B----4-:R-:W-:-:S05]  /*b430*/  @!P1 FADD.FTZ R64, R64, R3 ;  /* 0x0000000340409221 */ /* 0x010fca0000010000 */
[----:B------:R1:W-:Y:S01]  /*b440*/  @!P2 STS.128 [UR54+0x18d0], R64 ;  /* 0x0018d040ff00a988 */ /* 0x0003e20008000c36 */
[----:B------:R-:W-:Y:S06]  /*b450*/  BAR.SYNC.DEFER_BLOCKING 0x0 ;  /* 0x0000000000007b1d */ /* 0x000fec0000010000 */
[----:B------:R-:W-:Y:S05]  /*b460*/  @P0 BRA `(.L_x_12775) ;  /* 0x00000000002c0947 */ /* 0x000fea0003800000 */
[----:B------:R-:W-:Y:S02]  /*b470*/  UISETP.NE.AND UP0, UPT, UR15, UR53, UPT ;  /* 0x000000350f00728c */ /* 0x000fe4000bf05270 */
[----:B------:R-:W-:-:S04]  /*b480*/  ULEA UR44, UR6, UR54, 0x3 ;  /* 0x00000036062c7291 */ /* 0x000fc8000f8e183f */
[----:B------:R-:W-:-:S13]  /*b490*/  PLOP3.LUT P0, PT, PT, PT, UP0, 0x80, 0x0 ;  /* 0x000000000000781c */ /* 0x000fda0003f0f008 */
[----:B------:R-:W1:Y:S04]  /*b4a0*/  @P0 LDS.64 R2, [UR44+0x4610] ;  /* 0x0046102cff020984 */ /* 0x000e680008000a00 */
[----:B------:R-:W2:Y:S01]  /*b4b0*/  @P0 LDS.64 R4, [UR44+0x3e10] ;  /* 0x003e102cff040984 */ /* 0x000ea20008000a00 */
[----:B-1----:R-:W-:Y:S01]  /*b4c0*/  @P0 FADD.FTZ R67, R67, R3 ;  /* 0x0000000343430221 */ /* 0x002fe20000010000 */
[----:B------:R-:W-:Y:S01]  /*b4d0*/  @P0 FADD.FTZ R66, R66, R2 ;  /* 0x0000000242420221 */ /* 0x000fe20000010000 */
[----:B--2---:R-:W-:Y:S01]  /*b4e0*/  @P0 FADD.FTZ R65, R65, R5 ;  /* 0x0000000541410221 */ /* 0x004fe20000010000 */
[----:B------:R-:W-:-:S03]  /*b4f0*/  @P0 FADD.FTZ R64, R64, R4 ;  /* 0x0000000440400221 */ /* 0x000fc60000010000 */
[----:B------:R2:W-:Y:S04]  /*b500*/  STS.64 [UR44+0x4610], R66 ;  /* 0x00461042ff007988 */ /* 0x0005e80008000a2c */
[----:B------:R2:W-:Y:S02]  /*b510*/  STS.64 [UR44+0x3e10], R64 ;  /* 0x003e1040ff007988 */ /* 0x0005e40008000a2c */
.L_x_12775:
[----:B------:R-:W-:Y:S05]  /*b520*/  BSYNC B0 ;  /* 0x0000000000007941 */ /* 0x000fea0003800000 */
.L_x_12774:
[----:B------:R-:W-:Y:S02]  /*b530*/  UIADD3 UR6, UR6, 0x1, URZ ;  /* 0x0000000106067890 */ /* 0x000fe4000fffe03f */
[----:B------:R-:W-:Y:S02]  /*b540*/  UIADD3 UR5, UP1, UR5, 0x1, URZ ;  /* 0x0000000105057890 */ /* 0x000fe4000ff3e03f */
[----:B------:R-:W-:Y:S02]  /*b550*/  UISETP.GE.AND UP0, UPT, UR6, UR12, UPT ;  /* 0x0000000c0600728c */ /* 0x000fe4000bf06270 */
[----:B------:R-:W-:-:S04]  /*b560*/  UIADD3.X UR4, URZ, UR4, URZ, UP1, !UPT ;  /* 0x000000043f047290 */ /* 0x000fc80008ffe43f */
[----:B------:R-:W-:-:S13]  /*b570*/  PLOP3.LUT P0, PT, PT, PT, UP0, 0x80, 0x0 ;  /* 0x000000000000781c */ /* 0x000fda0003f0f008 */
[----:B------:R-:W-:Y:S05]  /*b580*/  @!P0 BRA `(.L_x_12776) ;  /* 0xffffff70006c8947 */ /* 0x000fea000383ffff */
.L_x_12697:
[----:B------:R-:W-:Y:S01]  /*b590*/  BAR.SYNC.DEFER_BLOCKING 0x0 ;  /* 0x0000000000007b1d */ /* 0x000fe20000010000 */
[----:B------:R-:W-:Y:S01]  /*b5a0*/  F2FP.BF16.F32.PACK_AB R50, R50, R51 ;  /* 0x000000333232723e */ /* 0x000fe200000010ff */
[----:B------:R-:W-:Y:S01]  /*b5b0*/  USHF.R.S32.HI UR12, URZ, 0x1f, UR51 ;  /* 0x0000001f3f0c7899 */ /* 0x000fe20008011433 */
[----:B------:R-:W-:Y:S01]  /*b5c0*/  F2FP.BF16.F32.PACK_AB R48, R48, R49 ;  /* 0x000000313030723e */ /* 0x000fe200000010ff */
[----:B------:R-:W-:Y:S01]  /*b5d0*/  ULEA UR5, UR15, 0xfffffe00, 0x9 ;  /* 0xfffffe000f057891 */ /* 0x000fe2000f8e483f */
[----:B------:R-:W-:Y:S01]  /*b5e0*/  F2FP.BF16.F32.PACK_AB R46, R46, R47 ;  /* 0x0000002f2e2e723e */ /* 0x000fe200000010ff */
[----:B------:R-:W-:Y:S01]  /*b5f0*/  ULDC.64 UR30, c[0x0][0x388] ;  /* 0x0000e200001e7ab9 */ /* 0x000fe20000000a00 */
[----:B------:R-:W-:Y:S01]  /*b600*/  PRMT R51, R50, 0x7632, R51 ;  /* 0x0000763232337816 */ /* 0x000fe20000000033 */
[----:B------:R-:W-:Y:S01]  /*b610*/  UIMAD UR4, UR12, UR30, URZ ;  /* 0x0000001e0c0472a4 */ /* 0x000fe2000f8e023f */
[----:B------:R-:W-:Y:S01]  /*b620*/  PRMT R0, R48, 0x7632, R0 ;  /* 0x0000763230007816 */ /* 0x000fe20000000000 */
[----:B------:R-:W-:Y:S01]  /*b630*/  ULDC.64 UR28, c[0x0][0x3a8] ;  /* 0x0000ea00001c7ab9 */ /* 0x000fe20000000a00 */
[----:B------:R-:W-:Y:S01]  /*b640*/  PRMT R2, R46, 0x7632, R2 ;  /* 0x000076322e027816 */ /* 0x000fe20000000002 */
[----:B------:R-:W-:Y:S01]  /*b650*/  UIMAD.WIDE.U32 UR10, UR51, UR30, URZ ;  /* 0x0000001e330a72a5 */ /* 0x000fe2000f8e003f */
[----:B------:R-:W-:Y:S01]  /*b660*/  ISETP.NE.AND P0, PT, R120, RZ, PT ;  /* 0x000000ff7800720c */ /* 0x000fe20003f05270 */
        /* <DEDUP_REMOVED lines=15> */
[----:B------:R-:W-:-:S03]  /*b760*/  MOV R4, UR57 ;  /* 0x0000003900047c02 */ /* 0x000fc60008000f00 */
[----:B------:R5:W-:Y:S01]  /*b770*/  STS.U16 [R102+0xa], R2 ;  /* 0x00000a0266007388 */ /* 0x000be20000000400 */
[----:B---3--:R-:W-:-:S03]  /*b780*/  PRMT R51, R44, 0x7632, R51 ;  /* 0x000076322c337816 */ /* 0x008fc60000000033 */
[----:B------:R-:W-:Y:S01]  /*b790*/  STS.U16 [R102], R50 ;  /* 0x0000003266007388 */ /* 0x000fe20000000400 */
[----:B----4-:R-:W-:-:S03]  /*b7a0*/  PRMT R0, R40, 0x7632, R0 ;  /* 0x0000763228007816 */ /* 0x010fc60000000000 */
[----:B------:R-:W-:Y:S01]  /*b7b0*/  STS.U16 [R102+0x4], R48 ;  /* 0x0000043066007388 */ /* 0x000fe20000000400 */
[----:B-----5:R-:W-:-:S03]  /*b7c0*/  PRMT R2, R38, 0x7632, R2 ;  /* 0x0000763226027816 */ /* 0x020fc60000000002 */
        /* <DEDUP_REMOVED lines=13> */
[----:B---3--:R-:W-:-:S03]  /*b8a0*/  SHF.L.U32 R2, R120, 0x4, RZ ;  /* 0x0000000478027819 */ /* 0x008fc600000006ff */
[----:B------:R-:W-:Y:S01]  /*b8b0*/  LDS.U16 R11, [R117+0x40] ;  /* 0x00004000750b7984 */ /* 0x000fe20000000400 */
[----:B------:R-:W-:-:S03]  /*b8c0*/  LOP3.LUT R3, R2, 0xfffffe00, RZ, 0xc0, !PT ;  /* 0xfffffe0002037812 */ /* 0x000fc600078ec0ff */
[----:B------:R-:W-:Y:S01]  /*b8d0*/  LDS.U16 R13, [R116+0x80] ;  /* 0x00008000740d7984 */ /* 0x000fe20000000400 */
[----:B------:R-:W-:Y:S02]  /*b8e0*/  LOP3.LUT R87, R3, 0x1f, R120, 0xf8, !PT ;  /* 0x0000001f03577812 */ /* 0x000fe400078ef878 */
[----:B------:R-:W-:Y:S01]  /*b8f0*/  MOV R3, UR5 ;  /* 0x0000000500037c02 */ /* 0x000fe20008000f00 */
[----:B------:R-:W-:Y:S01]  /*b900*/  LDS.U16 R15, [R115+0xc0] ;  /* 0x0000c000730f7984 */ /* 0x000fe20000000400 */
[----:B------:R-:W-:Y:S02]  /*b910*/  SHF.R.S32.HI R8, RZ, 0x1f, R87 ;  /* 0x0000001fff087819 */ /* 0x000fe40000011457 */
[----:B------:R-:W-:Y:S01]  /*b920*/  IADD3 R2, P2, R87, UR5, RZ ;  /* 0x0000000557027c10 */ /* 0x000fe2000ff5e0ff */
[----:B------:R-:W-:Y:S03]  /*b930*/  LDS.U16 R17, [R114+0x100] ;  /* 0x0001000072117984 */ /* 0x000fe60000000400 */
[----:B------:R-:W-:Y:S01]  /*b940*/  LEA.HI.X.SX32 R3, R3, R8, 0x1, P2 ;  /* 0x0000000803037211 */ /* 0x000fe200010f0eff */
        /* <DEDUP_REMOVED lines=13> */
[----:B------:R-:W3:Y:S02]  /*ba20*/  LDS R0, [UR54+0x420] ;  /* 0x00042036ff007984 */ /* 0x000ee40008000800 */
[----:B---3--:R-:W-:-:S13]  /*ba30*/  ISETP.GE.AND P1, PT, R87, R0, PT ;  /* 0x000000005700720c */ /* 0x008fda0003f26270 */
        /* <DEDUP_REMOVED lines=14> */
.L_x_12778:
[----:B------:R-:W-:Y:S05]  /*bb20*/  BSYNC B0 ;  /* 0x0000000000007941 */ /* 0x000fea0003800000 */
.L_x_12777:
[----:B------:R-:W4:Y:S01]  /*bb30*/  LDL.LU R18, [R1+0x8] ;  /* 0x0000080001127983 */ /* 0x000f220000300800 */
[----:B------:R-:W-:Y:S01]  /*bb40*/  UIADD3 UR13, UR7, -UR53, URZ ;  /* 0x80000035070d7290 */ /* 0x000fe2000fffe03f */
[C---:B------:R-:W-:Y:S01]  /*bb50*/  LOP3.LUT R41, R87.reuse, 0x20, RZ, 0xfc, !PT ;  /* 0x0000002057297812 */ /* 0x040fe200078efcff */
[----:B------:R-:W-:Y:S01]  /*bb60*/  ULDC.64 UR4, c[0x0][0x390] ;  /* 0x0000e40000047ab9 */ /* 0x000fe20000000a00 */
[----:B------:R-:W-:Y:S01]  /*bb70*/  UMOV UR11, UR14 ;  /* 0x0000000e000b7c82 */ /* 0x000fe20008000000 */
[----:B------:R-:W-:Y:S01]  /*bb80*/  UIMAD UR13, UR13, -0x200, URZ ;  /* 0xfffffe000d0d78a4 */ /* 0x000fe2000f8e023f */
[C---:B------:R-:W-:Y:S01]  /*bb90*/  LOP3.LUT R43, R87.reuse, 0x40, RZ, 0xfc, !PT ;  /* 0x00000040572b7812 */ /* 0x040fe200078efcff */
[----:B------:R-:W-:Y:S01]  /*bba0*/  UIMAD UR29, UR6, UR4, URZ ;  /* 0x00000004061d72a4 */ /* 0x000fe2000f8e023f */
[----:B------:R-:W-:Y:S01]  /*bbb0*/  LOP3.LUT R51, R87, 0xc0, RZ, 0xfc, !PT ;  /* 0x000000c057337812 */ /* 0x000fe200078efcff */
[----:B------:R-:W-:Y:S01]  /*bbc0*/  UIMAD.WIDE.U32 UR10, UR52, UR4, UR10 ;  /* 0x00000004340a72a5 */ /* 0x000fe2000f8e000a */
[-C--:B------:R-:W-:Y:S01]  /*bbd0*/  ISETP.GE.AND P2, PT, R41, R0.reuse, PT ;  /* 0x000000002900720c */ /* 0x080fe20003f46270 */
[----:B------:R-:W-:Y:S01]  /*bbe0*/  UIMAD UR29, UR52, UR5, UR29 ;  /* 0x00000005341d72a4 */ /* 0x000fe2000f8e021d */
[----:B------:R-:W-:Y:S01]  /*bbf0*/  ISETP.GE.AND P6, PT, R51, R0, PT ;  /* 0x000000003300720c */ /* 0x000fe20003fc6270 */
[----:B------:R-:W-:Y:S01]  /*bc00*/  UIADD3 UR30, UP0, UR13, UR10, URZ ;  /* 0x0000000a0d1e7290 */ /* 0x000fe2000ff1e03f */
[C---:B------:R-:W-:Y:S01]  /*bc10*/  LOP3.LUT R45, R87.reuse, 0x60, RZ, 0xfc, !PT ;  /* 0x00000060572d7812 */ /* 0x040fe200078efcff */
[----:B------:R-:W-:Y:S01]  /*bc20*/  USHF.R.S32.HI UR14, URZ, 0x1f, UR13 ;  /* 0x0000001f3f0e7899 */ /* 0x000fe2000801140d */
[C---:B------:R-:W-:Y:S01]  /*bc30*/  LOP3.LUT R47, R87.reuse, 0x80, RZ, 0xfc, !PT ;  /* 0x00000080572f7812 */ /* 0x040fe200078efcff */
[----:B------:R-:W-:Y:S01]  /*bc40*/  ULDC.64 UR4, c[0x0][0x3e0] ;  /* 0x0000f80000047ab9 */ /* 0x000fe20000000a00 */
[C---:B------:R-:W-:Y:S01]  /*bc50*/  LOP3.LUT R49, R87.reuse, 0xa0, RZ, 0xfc, !PT ;  /* 0x000000a057317812 */ /* 0x040fe200078efcff */
[----:B------:R-:W-:Y:S01]  /*bc60*/  UIADD3.X UR10, UR14, UR29, UR11, UP0, !UPT ;  /* 0x0000001d0e0a7290 */ /* 0x000fe200087fe40b */
[----:B------:R-:W-:Y:S01]  /*bc70*/  LEA R4, P1, R87, UR4, 0x1 ;  /* 0x0000000457047c11 */ /* 0x000fe2000f8208ff */
[----:B------:R-:W-:Y:S01]  /*bc80*/  BSSY B0, `(.L_x_12779) ;  /* 0x0000088000007945 */ /* 0x000fe20003800000 */
[----:B---3--:R-:W-:-:S02]  /*bc90*/  MOV R6, UR30 ;  /* 0x0000001e00067c02 */ /* 0x008fc40008000f00 */
[C---:B------:R-:W-:Y:S01]  /*bca0*/  LEA.HI.X R5, R87.reuse, UR5, R8, 0x1, P1 ;  /* 0x0000000557057c11 */ /* 0x040fe200088f0c08 */
[----:B------:R-:W-:Y:S01]  /*bcb0*/  UIMAD.WIDE.U32 UR4, UR51, UR28, URZ ;  /* 0x0000001c330472a5 */ /* 0x000fe2000f8e003f */
[C---:B------:R-:W-:Y:S02]  /*bcc0*/  LEA R4, P1, R6.reuse, R4, 0x1 ;  /* 0x0000000406047211 */ /* 0x040fe400078208ff */
[----:B------:R-:W-:Y:S01]  /*bcd0*/  MOV R7, UR10 ;  /* 0x0000000a00077c02 */ /* 0x000fe20008000f00 */
[----:B------:R-:W-:Y:S01]  /*bce0*/  UIADD3 UR10, UR5, UR12, URZ ;  /* 0x0000000c050a7290 */ /* 0x000fe2000fffe03f */
[----:B-12---:R-:W-:Y:S02]  /*bcf0*/  LOP3.LUT R65, R87, 0xe0, RZ, 0xfc, !PT ;  /* 0x000000e057417812 */ /* 0x006fe400078efcff */
[----:B------:R-:W-:Y:S02]  /*bd00*/  LEA.HI.X R5, R6, R5, R7, 0x1, P1 ;  /* 0x0000000506057211 */ /* 0x000fe400008f0c07 */
[----:B------:R-:W-:-:S02]  /*bd10*/  ISETP.GE.AND P1, PT, R43, R0, PT ;  /* 0x000000002b00720c */ /* 0x000fc40003f26270 */
[C---:B------:R-:W-:Y:S01]  /*bd20*/  LOP3.LUT R67, R87.reuse, 0x100, RZ, 0xfc, !PT ;  /* 0x0000010057437812 */ /* 0x040fe200078efcff */
[----:B------:R-:W-:Y:S01]  /*bd30*/  @!P2 STG.E.U16 desc[UR20][R4.64+-0x3c0], R11 ;  /* 0xfffc400b0400a986 */ /* 0x000fe2000c101514 */
[----:B------:R-:W-:Y:S02]  /*bd40*/  LOP3.LUT R73, R87, 0x120, RZ, 0xfc, !PT ;  /* 0x0000012057497812 */ /* 0x000fe400078efcff */
[-C--:B------:R-:W-:Y:S01]  /*bd50*/  ISETP.GE.AND P3, PT, R45, R0.reuse, PT ;  /* 0x000000002d00720c */ /* 0x080fe20003f66270 */
[----:B------:R-:W-:Y:S01]  /*bd60*/  @!P6 STG.E.U16 desc[UR20][R4.64+-0x280], R21 ;  /* 0xfffd80150400e986 */ /* 0x000fe2000c101514 */
[-C--:B------:R-:W-:Y:S02]  /*bd70*/  ISETP.GE.AND P4, PT, R47, R0.reuse, PT ;  /* 0x000000002f00720c */ /* 0x080fe40003f86270 */
[-C--:B------:R-:W-:Y:S02]  /*bd80*/  ISETP.GE.AND P5, PT, R49, R0.reuse, PT ;  /* 0x000000003100720c */ /* 0x080fe40003fa6270 */
[-C--:B------:R-:W-:Y:S01]  /*bd90*/  ISETP.GE.AND P2, PT, R65, R0.reuse, PT ;  /* 0x000000004100720c */ /* 0x080fe20003f46270 */
[----:B------:R-:W-:Y:S01]  /*bda0*/  @!P1 STG.E.U16 desc[UR20][R4.64+-0x380], R13 ;  /* 0xfffc800d04009986 */ /* 0x000fe2000c101514 */
        /* <DEDUP_REMOVED lines=20> */
[----:B------:R-:W-:Y:S01]  /*bef0*/  F2FP.BF16.F32.PACK_AB R6, R63, R62 ;  /* 0x0000003e3f06723e */ /* 0x000fe200000010ff */
[----:B------:R-:W-:Y:S04]  /*bf00*/  @!P5 STG.E.U16 desc[UR20][R4.64+-0x140], R31 ;  /* 0xfffec01f0400d986 */ /* 0x000fe8000c101514 */
[----:B------:R-:W-:Y:S04]  /*bf10*/  @!P2 STG.E.U16 desc[UR20][R4.64+-0x180], R29 ;  /* 0xfffe801d0400a986 */ /* 0x000fe8000c101514 */
[----:B------:R-:W-:Y:S04]  /*bf20*/  @!P4 STG.E.U16 desc[UR20][R4.64+-0x100], R33 ;  /* 0xffff00210400c986 */ /* 0x000fe8000c101514 */
[----:B------:R-:W-:Y:S04]  /*bf30*/  @!P3 STG.E.U16 desc[UR20][R4.64+-0xc0], R35 ;  /* 0xffff40230400b986 */ /* 0x000fe8000c101514 */
[----:B------:R-:W-:Y:S04]  /*bf40*/  @!P1 STG.E.U16 desc[UR20][R4.64+-0x80], R37 ;  /* 0xffff802504009986 */ /* 0x000fe8000c101514 */
[----:B------:R1:W-:Y:S01]  /*bf50*/  @!P6 STG.E.U16 desc[UR20][R4.64+-0x40], R39 ;  /* 0xffffc0270400e986 */ /* 0x0003e2000c101514 */
[----:B------:R-:W-:Y:S01]  /*bf60*/  BAR.SYNC.DEFER_BLOCKING 0x0 ;  /* 0x0000000000007b1d */ /* 0x000fe20000010000 */
[----:B-1----:R-:W-:-:S02]  /*bf70*/  F2FP.BF16.F32.PACK_AB R4, R59, R58 ;  /* 0x0000003a3b04723e */ /* 0x002fc400000010ff */
[----:B------:R-:W-:Y:S02]  /*bf80*/  F2FP.BF16.F32.PACK_AB R5, R61, R60 ;  /* 0x0000003c3d05723e */ /* 0x000fe400000010ff */
[----:B------:R-:W-:Y:S02]  /*bf90*/  PRMT R11, R4, 0x7610, R11 ;  /* 0x00007610040b7816 */ /* 0x000fe4000000000b */
[C---:B------:R-:W-:Y:S02]  /*bfa0*/  PRMT R12, R5.reuse, 0x7610, R12 ;  /* 0x00007610050c7816 */ /* 0x040fe4000000000c */
[----:B------:R-:W-:Y:S02]  /*bfb0*/  PRMT R13, R5, 0x7632, R13 ;  /* 0x00007632050d7816 */ /* 0x000fe4000000000d */
[----:B------:R-:W-:-:S04]  /*bfc0*/  F2FP.BF16.F32.PACK_AB R5, R71, R70 ;  /* 0x000000464705723e */ /* 0x000fc800000010ff */
[----:B------:R-:W-:Y:S01]  /*bfd0*/  PRMT R16, R5, 0x7632, R16 ;  /* 0x0000763205107816 */ /* 0x000fe20000000010 */
[----:B------:R-:W-:Y:S04]  /*bfe0*/  STS.U16 [R102+0xc], R11 ;  /* 0x00000c0b66007388 */ /* 0x000fe80000000400 */
[----:B------:R-:W-:Y:S04]  /*bff0*/  STS.U16 [R102+0x10], R12 ;  /* 0x0000100c66007388 */ /* 0x000fe80000000400 */
[----:B------:R-:W-:Y:S04]  /*c000*/  STS.U16 [R102+0x12], R13 ;  /* 0x0000120d66007388 */ /* 0x000fe80000000400 */
[----:B------:R-:W-:Y:S04]  /*c010*/  STS.U16 [R102+0x14], R6 ;  /* 0x0000140666007388 */ /* 0x000fe80000000400 */
[----:B------:R-:W-:Y:S04]  /*c020*/  STS.U16 [R102+0x1c], R5 ;  /* 0x00001c0566007388 */ /* 0x000fe80000000400 */
[----:B------:R-:W-:Y:S01]  /*c030*/  STS.U16 [R102+0x1e], R16 ;  /* 0x00001e1066007388 */ /* 0x000fe20000000400 */
[----:B----4-:R-:W-:Y:S01]  /*c040*/  FADD.FTZ R0, R52, R18 ;  /* 0x0000001234007221 */ /* 0x010fe20000010000 */
[----:B------:R-:W-:-:S03]  /*c050*/  F2FP.BF16.F32.PACK_AB R52, R53, R52 ;  /* 0x000000343534723e */ /* 0x000fc600000010ff */
[----:B------:R-:W-:Y:S01]  /*c060*/  FADD.FTZ R7, R0, R53 ;  /* 0x0000003500077221 */ /* 0x000fe20000010000 */
[----:B------:R-:W-:Y:S01]  /*c070*/  PRMT R9, R52, 0x7632, R9 ;  /* 0x0000763234097816 */ /* 0x000fe20000000009 */
[----:B------:R-:W-:Y:S02]  /*c080*/  STS.U16 [R102], R52 ;  /* 0x0000003466007388 */ /* 0x000fe40000000400 */
[----:B------:R-:W-:Y:S01]  /*c090*/  FADD.FTZ R0, R7, R54 ;  /* 0x0000003607007221 */ /* 0x000fe20000010000 */
[----:B------:R-:W-:Y:S01]  /*c0a0*/  F2FP.BF16.F32.PACK_AB R54, R55, R54 ;  /* 0x000000363736723e */ /* 0x000fe200000010ff */
[----:B------:R1:W-:Y:S02]  /*c0b0*/  STS.U16 [R102+0x2], R9 ;  /* 0x0000020966007388 */ /* 0x0003e40000000400 */
[----:B------:R-:W-:Y:S02]  /*c0c0*/  FADD.FTZ R7, R0, R55 ;  /* 0x0000003700077221 */ /* 0x000fe40000010000 */
[----:B------:R-:W-:Y:S02]  /*c0d0*/  STS.U16 [R102+0x4], R54 ;  /* 0x0000043666007388 */ /* 0x000fe40000000400 */
[----:B------:R-:W-:Y:S01]  /*c0e0*/  FADD.FTZ R0, R7, R56 ;  /* 0x0000003807007221 */ /* 0x000fe20000010000 */
[----:B------:R-:W-:-:S02]  /*c0f0*/  F2FP.BF16.F32.PACK_AB R56, R57, R56 ;  /* 0x000000383938723e */ /* 0x000fc400000010ff */
[----:B------:R-:W-:Y:S01]  /*c100*/  PRMT R7, R54, 0x7632, R7 ;  /* 0x0000763236077816 */ /* 0x000fe20000000007 */
[----:B------:R-:W-:Y:S01]  /*c110*/  FADD.FTZ R57, R0, R57 ;  /* 0x0000003900397221 */ /* 0x000fe20000010000 */
[----:B------:R-:W-:Y:S01]  /*c120*/  PRMT R10, R56, 0x7632, R10 ;  /* 0x00007632380a7816 */ /* 0x000fe2000000000a */
[----:B------:R-:W-:Y:S01]  /*c130*/  STS.U16 [R102+0x8], R56 ;  /* 0x0000083866007388 */ /* 0x000fe20000000400 */
[----:B-1----:R-:W-:Y:S01]  /*c140*/  PRMT R9, R4, 0x7632, R9 ;  /* 0x0000763204097816 */ /* 0x002fe20000000009 */
[----:B------:R-:W-:Y:S01]  /*c150*/  FADD.FTZ R58, R57, R58 ;  /* 0x0000003a393a7221 */ /* 0x000fe20000010000 */
[----:B------:R-:W-:Y:S01]  /*c160*/  F2FP.BF16.F32.PACK_AB R4, R69, R68 ;  /* 0x000000444504723e */ /* 0x000fe200000010ff */
[----:B------:R1:W-:Y:S01]  /*c170*/  STS.U16 [R102+0xa], R10 ;  /* 0x00000a0a66007388 */ /* 0x0003e20000000400 */
[----:B------:R-:W-:Y:S01]  /*c180*/  IADD3 R0, P1, R87, -0x1e0, RZ ;  /* 0xfffffe2057007810 */ /* 0x000fe20007f3e0ff */
[----:B------:R-:W-:Y:S01]  /*c190*/  FADD.FTZ R59, R58, R59 ;  /* 0x0000003b3a3b7221 */ /* 0x000fe20000010000 */
[C---:B------:R-:W-:Y:S01]  /*c1a0*/  PRMT R14, R4.reuse, 0x7610, R14 ;  /* 0x00007610040e7816 */ /* 0x040fe2000000000e */
[----:B------:R-:W-:Y:S01]  /*c1b0*/  STS.U16 [R102+0x6], R7 ;  /* 0x0000060766007388 */ /* 0x000fe20000000400 */
[----:B------:R-:W-:Y:S01]  /*c1c0*/  PRMT R15, R4, 0x7632, R15 ;  /* 0x00007632040f7816 */ /* 0x000fe2000000000f */
[----:B------:R-:W-:Y:S01]  /*c1d0*/  FADD.FTZ R60, R59, R60 ;  /* 0x0000003c3b3c7221 */ /* 0x000fe20000010000 */
[----:B------:R-:W-:Y:S01]  /*c1e0*/  MOV R4, UR57 ;  /* 0x0000003900047c02 */ /* 0x000fe20008000f00 */
[----:B------:R-:W-:Y:S01]  /*c1f0*/  STS.U16 [R102+0xe], R9 ;  /* 0x00000e0966007388 */ /* 0x000fe20000000400 */
[----:B------:R-:W-:Y:S01]  /*c200*/  IADD3.X R23, R8, -0x1, RZ, P1, !PT ;  /* 0xffffffff08177810 */ /* 0x000fe20000ffe4ff */
[----:B------:R-:W-:Y:S01]  /*c210*/  FADD.FTZ R61, R60, R61 ;  /* 0x0000003d3c3d7221 */ /* 0x000fe20000010000 */
[----:B-1----:R-:W-:Y:S01]  /*c220*/  PRMT R10, R6, 0x7632, R10 ;  /* 0x00007632060a7816 */ /* 0x002fe2000000000a */
[----:B------:R-:W-:Y:S02]  /*c230*/  STS.U16 [R102+0x18], R14 ;  /* 0x0000180e66007388 */ /* 0x000fe40000000400 */
[----:B------:R-:W-:-:S02]  /*c240*/  FADD.FTZ R62, R61, R62 ;  /* 0x0000003e3d3e7221 */ /* 0x000fc40000010000 */
[----:B------:R-:W-:Y:S02]  /*c250*/  STS.U16 [R102+0x16], R10 ;  /* 0x0000160a66007388 */ /* 0x000fe40000000400 */
[----:B------:R-:W-:Y:S02]  /*c260*/  FADD.FTZ R63, R62, R63 ;  /* 0x0000003f3e3f7221 */ /* 0x000fe40000010000 */
[----:B------:R-:W-:Y:S01]  /*c270*/  STS.U16 [R102+0x1a], R15 ;  /* 0x00001a0f66007388 */ /* 0x000fe20000000400 */
[----:B------:R-:W-:-:S03]  /*c280*/  NOP ;  /* 0x0000000000007918 */ /* 0x000fc60000000000 */
[----:B------:R-:W-:Y:S01]  /*c290*/  LDS.U16 R7, [R118] ;  /* 0x0000000076077984 */ /* 0x000fe20000000400 */
[----:B------:R-:W-:-:S03]  /*c2a0*/  FADD.FTZ R68, R63, R68 ;  /* 0x000000443f447221 */ /* 0x000fc60000010000 */
[----:B------:R-:W-:Y:S01]  /*c2b0*/  LDS.U16 R117, [R117+0x40] ;  /* 0x0000400075757984 */ /* 0x000fe20000000400 */
[----:B------:R-:W-:-:S03]  /*c2c0*/  FADD.FTZ R69, R68, R69 ;  /* 0x0000004544457221 */ /* 0x000fc60000010000 */
[----:B------:R-:W-:Y:S01]  /*c2d0*/  LDS.U16 R9, [R116+0x80] ;  /* 0x0000800074097984 */ /* 0x000fe20000000400 */
[----:B------:R-:W-:-:S03]  /*c2e0*/  FADD.FTZ R70, R69, R70 ;  /* 0x0000004645467221 */ /* 0x000fc60000010000 */
        /* <DEDUP_REMOVED lines=15> */
[----:B-1----:R-:W-:-:S05]  /*c3e0*/  FADD.FTZ R4, R70, R71 ;  /* 0x0000004746047221 */ /* 0x002fca0000010000 */
[----:B------:R-:W-:Y:S04]  /*c3f0*/  STL [R1+0x8], R4 ;  /* 0x0000080401007387 */ /* 0x000fe80000100800 */
[----:B------:R-:W1:Y:S02]  /*c400*/  LDS R6, [UR54+0x420] ;  /* 0x00042036ff067984 */ /* 0x000e640008000800 */
[----:B-1----:R-:W-:-:S13]  /*c410*/  ISETP.GE.AND P0, PT, R87, R6, PT ;  /* 0x000000065700720c */ /* 0x002fda0003f06270 */
        /* <DEDUP_REMOVED lines=14> */
.L_x_12780:
[----:B------:R-:W-:Y:S05]  /*c500*/  BSYNC B0 ;  /* 0x0000000000007941 */ /* 0x000fea0003800000 */
.L_x_12779:
        /* <DEDUP_REMOVED lines=15> */
[----:B------:R-:W-:Y:S01]  /*c600*/  MOV R3, UR13 ;  /* 0x0000000d00037c02 */ /* 0x000fe20008000f00 */
[----:B------:R-:W-:Y:S01]  /*c610*/  UISETP.GT.AND UP0, UPT, UR15, 0x1, UPT ;  /* 0x000000010f00788c */ /* 0x000fe2000bf04270 */
[----:B------:R-:W-:Y:S01]  /*c620*/  ISETP.GE.AND P1, PT, R51, R6, PT ;  /* 0x000000063300720c */ /* 0x000fe20003f26270 */
[----:B------:R-:W-:Y:S01]  /*c630*/  UIADD3 UR49, UP2, UR49, -0x400, URZ ;  /* 0xfffffc0031317890 */ /* 0x000fe2000ff5e03f */
[----:B------:R-:W-:Y:S01]  /*c640*/  LEA R2, P0, R3, R2, 0x1 ;  /* 0x0000000203027211 */ /* 0x000fe200078008ff */
[----:B------:R-:W-:Y:S01]  /*c650*/  UIADD3 UR19, UP3, UR19, -0x400, URZ ;  /* 0xfffffc0013137890 */ /* 0x000fe2000ff7e03f */
[----:B-1----:R-:W-:Y:S01]  /*c660*/  MOV R4, UR4 ;  /* 0x0000000400047c02 */ /* 0x002fe20008000f00 */
        /* <DEDUP_REMOVED lines=33> */
[----:B---3--:R-:W-:Y:S05]  /*c880*/  @P0 BRA `(.L_x_12781) ;  /* 0xffffff4000500947 */ /* 0x008fea000383ffff */
.L_x_12696:
        /* <DEDUP_REMOVED lines=10> */
[----:B--2---:R-:W2:Y:S02]  /*c930*/  SHFL.DOWN P0, R0, R2, 0x1, 0x1f ;  /* 0x08201f0002007f89 */ /* 0x004ea40000000000 */
[----:B--2---:R-:W-:-:S05]  /*c940*/  @P0 FADD R0, R0, R2 ;  /* 0x0000000200000221 */ /* 0x004fca0000000000 */
[----:B------:R-:W2:Y:S02]  /*c950*/  SHFL.DOWN P0, R3, R0, 0x2, 0x1f ;  /* 0x08401f0000037f89 */ /* 0x000ea40000000000 */
        /* <DEDUP_REMOVED lines=16> */
.L_x_12783:
[----:B------:R-:W-:Y:S05]  /*ca60*/  BSYNC B0 ;  /* 0x0000000000007941 */ /* 0x000fea0003800000 */
.L_x_12782:
        /* <DEDUP_REMOVED lines=32> */
.L_x_12785:
[----:B------:R-:W3:Y:S02]  /*cc70*/  S2R R11, SR_TID.X ;  /* 0x00000000000b7919 */ /* 0x000ee40000002100 */
.L_x_12786:
[----:B------:R-:W-:Y:S05]  /*cc80*/  BSYNC B0 ;  /* 0x0000000000007941 */ /* 0x000fea0003800000 */
.L_x_12784:
        /* <DEDUP_REMOVED lines=23> */
.L_x_12788:
[----:B------:R-:W-:Y:S02]  /*ce00*/  LEA R0, R11, UR8, 0x3 ;  /* 0x000000080b007c11 */ /* 0x000fe4000f8e18ff */
[----:B-123--:R-:W-:Y:S02]  /*ce10*/  MOV R3, UR5 ;  /* 0x0000000500037c02 */ /* 0x00efe40008000f00 */
[----:B------:R-:W-:Y:S01]  /*ce20*/  MOV R2, UR4 ;  /* 0x0000000400027c02 */ /* 0x000fe20008000f00 */
[----:B------:R-:W1:Y:S01]  /*ce30*/  LDS.64 R12, [R0+0x3e10] ;  /* 0x003e1000000c7984 */ /* 0x000e620000000a00 */
[----:B------:R-:W-:Y:S02]  /*ce40*/  SHF.R.S32.HI R3, RZ, 0x1f, R11 ;  /* 0x0000001fff037819 */ /* 0x000fe4000001140b */
[----:B----4-:R-:W-:Y:S01]  /*ce50*/  MOV R7, UR6 ;  /* 0x0000000600077c02 */ /* 0x010fe20008000f00 */
        /* <DEDUP_REMOVED lines=26> */
.L_x_12787:
[----:B------:R-:W-:Y:S05]  /*d000*/  EXIT ;  /* 0x000000000000794d */ /* 0x000fea0003800000 */
.L_x_12789:
        /* <DEDUP_REMOVED lines=15> */
.L_x_18968:


//--------------------- .text._Z25selective_scan_bwd_kernelI32Selective_Scan_bwd_kernel_traitsILi32ELi16ELb0ELb0ELb1ELb0ELb1EN3c108BFloat16ENS1_7complexIfEEEEv12SSMParamsBwd --------------------------
	.section	.text._Z25selective_scan_bwd_kernelI32Selective_Scan_bwd_kernel_traitsILi32ELi16ELb0ELb0ELb1ELb0ELb1EN3c108BFloat16ENS1_7complexIfEEEEv12SSMParamsBwd,"ax",@progbits
	.align	128
        .global         _Z25selective_scan_bwd_kernelI32Selective_Scan_bwd_kernel_traitsILi32ELi16ELb0ELb0ELb1ELb0ELb1EN3c108BFloat16ENS1_7complexIfEEEEv12SSMParamsBwd
        .type           _Z25selective_scan_bwd_kernelI32Selective_Scan_bwd_kernel_traitsILi32ELi16ELb0ELb0ELb1ELb0ELb1EN3c108BFloat16ENS1_7complexIfEEEEv12SSMParamsBwd,@function
        .size           _Z25selective_scan_bwd_kernelI32Selective_Scan_bwd_kernel_traitsILi32ELi16ELb0ELb0ELb1ELb0ELb1EN3c108BFloat16ENS1_7complexIfEEEEv12SSMParamsBwd,(.L_x_18969 - _Z25selective_scan_bwd_kernelI32Selective_Scan_bwd_kernel_traitsILi32ELi16ELb0ELb0ELb1ELb0ELb1EN3c108BFloat16ENS1_7complexIfEEEEv12SSMParamsBwd)
        .other          _Z25selective_scan_bwd_kernelI32Selective_Scan_bwd_kernel_traitsILi32ELi16ELb0ELb0ELb1ELb0ELb1EN3c108BFloat16ENS1_7complexIfEEEEv12SSMParamsBwd,@"STO_CUDA_ENTRY STV_DEFAULT"
_Z25selective_scan_bwd_kernelI32Selective_Scan_bwd_kernel_traitsILi32ELi16ELb0ELb0ELb1ELb0ELb1EN3c108BFloat16ENS1_7complexIfEEEEv12SSMParamsBwd:
.text._Z25selective_scan_bwd_kernelI32Selective_Scan_bwd_kernel_traitsILi32ELi16ELb0ELb0ELb1ELb0ELb1EN3c108BFloat16ENS1_7complexIfEEEEv12SSMParamsBwd:
        /* <DEDUP_REMOVED lines=78> */
[----:B------:R-:W-:Y:S01]  /*04e0*/  UISETP.NE.AND UP1, UPT, UR26, URZ, UPT ;  /* 0x0000003f1a00728c */ /* 0x000fe2000bf25270 */
[----:B------:R-:W-:Y:S01]  /*04f0*/  ULDC.64 UR20, c[0x0][0x2f0] ;  /* 0x0000bc0000147ab9 */ /* 0x000fe20000000a00 */
[----:B------:R-:W-:-:S03]  /*0500*/  UIADD3 UR7, UR7, UR13, URZ ;  /* 0x0000000d07077290 */ /* 0x000fc6000fffe03f */
[----:B------:R-:W-:Y:S02]  /*0510*/  @UP0 ULDC UR13, c[0x0][0x214] ;  /* 0x00008500000d0ab9 */ /* 0x000fe40000000800 */
[----:B------:R-:W-:Y:S01]  /*0520*/  @UP0 UIMAD UR13, UR11, UR13, UR12 ;  /* 0x0000000d0b0d02a4 */ /* 0x000fe2000f8e020c */
[----:B-1----:R-:W-:-:S13]  /*0530*/  R2UR UR5, R2 ;  /* 0x00000000020572ca */ /* 0x002fda00000e0000 */
        /* <DEDUP_REMOVED lines=15> */
[----:B------:R-:W-:Y:S02]  /*0630*/  ULOP3.LUT UR24, UR12, UR26, URZ, 0x3c, !UPT ;  /* 0x0000001a0c187292 */ /* 0x000fe4000f8e3c3f */
[----:B------:R-:W-:-:S02]  /*0640*/  UIMAD.WIDE.U32 UR8, UR12, UR16, UR8 ;  /* 0x000000100c0872a5 */ /* 0x000fc4000f8e0008 */
[----:B------:R-:W-:Y:S01]  /*0650*/  UISETP.GE.AND UP2, UPT, UR24, URZ, UPT ;  /* 0x0000003f1800728c */ /* 0x000fe2000bf46270 */
[----:B------:R-:W-:Y:S01]  /*0660*/  ULDC UR16, c[0x0][0x224] ;  /* 0x0000890000107ab9 */ /* 0x000fe20000000800 */
[----:B------:R-:W-:-:S03]  /*0670*/  UIMAD UR27, UR12, UR17, UR27 ;  /* 0x000000110c1b72a4 */ /* 0x000fc6000f8e021b */
[----:B------:R-:W-:Y:S02]  /*0680*/  @!UP4 UIADD3 UR10, UR10, -UR29, URZ ;  /* 0x8000001d0a0ac290 */ /* 0x000fe4000fffe03f */
[----:B------:R-:W-:Y:S02]  /*0690*/  @!UP4 UIADD3 UR25, UR25, 0x1, URZ ;  /* 0x000000011919c890 */ /* 0x000fe4000fffe03f */
[----:B------:R-:W-:Y:S02]  /*06a0*/  UISETP.GE.U32.AND UP3, UPT, UR10, UR29, UPT ;  /* 0x0000001d0a00728c */ /* 0x000fe4000bf66070 */
[----:B------:R-:W-:Y:S02]  /*06b0*/  UIMAD.WIDE.U32 UR14, UR12, UR18, UR14 ;  /* 0x000000120c0e72a5 */ /* 0x000fe4000f8e000e */
[----:B------:R-:W-:Y:S02]  /*06c0*/  ULEA UR17, UR16, 0xfffffe00, 0x9 ;  /* 0xfffffe0010117891 */ /* 0x000fe4000f8e483f */
[----:B------:R-:W-:-:S02]  /*06d0*/  @UP0 UIMAD UR13, UR13, UR16, URZ ;  /* 0x000000100d0d02a4 */ /* 0x000fc4000f8e023f */
[----:B------:R-:W-:Y:S02]  /*06e0*/  USHF.R.S32.HI UR18, URZ, 0x1f, UR17 ;  /* 0x0000001f3f127899 */ /* 0x000fe40008011411 */
[----:B------:R-:W-:Y:S02]  /*06f0*/  UIADD3 UR4, UP5, UR17, UR4, URZ ;  /* 0x0000000411047290 */ /* 0x000fe4000ffbe03f */
[----:B------:R-:W-:Y:S02]  /*0700*/  @UP3 UIADD3 UR25, UR25, 0x1, URZ ;  /* 0x0000000119193890 */ /* 0x000fe4000fffe03f */
[----:B------:R-:W-:Y:S02]  /*0710*/  UIADD3 UR47, UP3, UR17, UR14, URZ ;  /* 0x0000000e112f7290 */ /* 0x000fe4000ff7e03f */
[----:B------:R-:W-:Y:S02]  /*0720*/  UIADD3.X UR5, UR18, UR5, UR28, UP5, !UPT ;  /* 0x0000000512057290 */ /* 0x000fe4000affe41c */
[----:B------:R-:W-:Y:S01]  /*0730*/  UIADD3.X UR15, UR18, UR15, UR19, UP3, !UPT ;  /* 0x0000000f120f7290 */ /* 0x000fe20009ffe413 */
[----:B------:R-:W-:Y:S01]  /*0740*/  UMOV UR10, UR25 ;  /* 0x00000019000a7c82 */ /* 0x000fe20008000000 */
[----:B------:R-:W-:-:S02]  /*0750*/  ULEA UR48, UP3, UR47, UR48, 0x1 ;  /* 0x000000302f307291 */ /* 0x000fc4000f86083f */
[----:B------:R-:W-:Y:S02]  /*0760*/  @!UP2 UIADD3 UR10, -UR10, URZ, URZ ;  /* 0x0000003f0a0aa290 */ /* 0x000fe4000fffe13f */
[----:B------:R-:W-:Y:S02]  /*0770*/  UIADD3 UR17, UP2, UR17, UR8, URZ ;  /* 0x0000000811117290 */ /* 0x000fe4000ff5e03f */
[----:B------:R-:W-:Y:S02]  /*0780*/  ULEA UR46, UP4, UR4, UR20, 0x1 ;  /* 0x00000014042e7291 */ /* 0x000fe4000f88083f */
[----:B------:R-:W-:Y:S02]  /*0790*/  ULEA.HI.X UR47, UR47, UR49, UR15, 0x1, UP3 ;  /* 0x000000312f2f7291 */ /* 0x000fe400098f0c0f */
[----:B------:R-:W-:Y:S02]  /*07a0*/  @!UP1 ULOP3.LUT UR10, URZ, UR26, URZ, 0x33, !UPT ;  /* 0x0000001a3f0a9292 */ /* 0x000fe4000f8e333f */
[----:B------:R-:W-:-:S02]  /*07b0*/  UIADD3.X UR49, UR18, UR9, UR27, UP2, !UPT ;  /* 0x0000000912317290 */ /* 0x000fc400097fe41b */
[----:B------:R-:W-:Y:S02]  /*07c0*/  ULEA UR50, UP1, UR17, UR50, 0x1 ;  /* 0x0000003211327291 */ /* 0x000fe4000f82083f */
[----:B------:R-:W-:Y:S02]  /*07d0*/  ULEA.HI.X UR14, UR4, UR21, UR5, 0x1, UP4 ;  /* 0x00000015040e7291 */ /* 0x000fe4000a0f0c05 */
[----:B------:R-:W-:Y:S02]  /*07e0*/  USHF.R.S32.HI UR4, URZ, 0x1f, UR10 ;  /* 0x0000001f3f047899 */ /* 0x000fe4000801140a */
[----:B------:R-:W-:Y:S01]  /*07f0*/  ULEA.HI.X UR49, UR17, UR51, UR49, 0x1, UP1 ;  /* 0x0000003311317291 */ /* 0x000fe200088f0c31 */
[----:B------:R-:W-:Y:S01]  /*0800*/  ULDC.64 UR18, c[0x0][0x278] ;  /* 0x00009e0000127ab9 */ /* 0x000fe20000000a00 */
[----:B------:R-:W-:Y:S02]  /*0810*/  UISETP.GE.AND UP1, UPT, UR16, 0x1, UPT ;  /* 0x000000011000788c */ /* 0x000fe4000bf26270 */
[----:B------:R-:W-:-:S02]  /*0820*/  UIMAD UR4, UR4, UR18, URZ ;  /* 0x00000012040472a4 */ /* 0x000fc4000f8e023f */
[----:B------:R-:W-:Y:S01]  /*0830*/  UIMAD.WIDE.U32 UR8, UR10, UR18, UR6 ;  /* 0x000000120a0872a5 */ /* 0x000fe2000f8e0006 */
[----:B------:R-:W-:Y:S02]  /*0840*/  UMOV UR5, URZ ;  /* 0x0000003f00057c82 */ /* 0x000fe40008000000 */
[----:B------:R-:W-:Y:S01]  /*0850*/  @UP0 ULDC UR18, c[0x0][0x21c] ;  /* 0x0000870000120ab9 */ /* 0x000fe20000000800 */
[----:B------:R-:W-:Y:S02]  /*0860*/  UIMAD UR17, UR10, UR19, UR4 ;  /* 0x000000130a1172a4 */ /* 0x000fe4000f8e0204 */
        /* <DEDUP_REMOVED lines=17> */
[----:B------:R0:W-:Y:S01]  /*0980*/  STL [R1+0x8], RZ ;  /* 0x000008ff01007387 */ /* 0x0001e20000100800 */
[----:B------:R-:W-:Y:S01]  /*0990*/  UMOV UR13, UR14 ;  /* 0x0000000e000d7c82 */ /* 0x000fe20008000000 */
[----:B------:R-:W-:Y:S01]  /*09a0*/  UMOV UR14, UR6 ;  /* 0x00000006000e7c82 */ /* 0x000fe20008000000 */
[----:B------:R-:W-:Y:S01]  /*09b0*/  UMOV UR6, URZ ;  /* 0x0000003f00067c82 */ /* 0x000fe20008000000 */
[----:B------:R-:W1:Y:S01]  /*09c0*/  S2R R7, SR_LANEID ;  /* 0x0000000000077919 */ /* 0x000e620000000000 */
[----:B------:R0:W-:Y:S03]  /*09d0*/  STL [R1+0xc], RZ ;  /* 0x00000cff01007387 */ /* 0x0001e60000100800 */
.L_x_12880:
[----:B------:R-:W2:Y:S01]  /*09e0*/  S2R R148, SR_TID.X ;  /* 0x0000000000947919 */ /* 0x000ea20000002100 */
[----:B------:R-:W-:Y:S01]  /*09f0*/  ULDC UR31, c[0x0][0x224] ;  /* 0x00008900001f7ab9 */ /* 0x000fe20000000800 */
[----:B------:R-:W-:Y:S01]  /*0a00*/  ULDC UR44, c[0x0][0x218] ;  /* 0x00008600002c7ab9 */ /* 0x000fe20000000800 */
[----:B------:R-:W-:Y:S01]  /*0a10*/  UIADD3 UR16, -UR6, UR31, URZ ;  /* 0x0000001f06107290 */ /* 0x000fe2000fffe13f */
[----:B------:R-:W-:Y:S02]  /*0a20*/  PRMT R5, RZ, 0x7610, R5 ;  /* 0x00007610ff057816 */ /* 0x000fe40000000005 */
[----:B------:R-:W-:Y:S01]  /*0a30*/  PRMT R4, RZ, 0x7610, R4 ;  /* 0x00007610ff047816 */ /* 0x000fe20000000004 */
[----:B------:R-:W-:Y:S01]  /*0a40*/  ULEA UR32, UR16, 0xfffffe00, 0x9 ;  /* 0xfffffe0010207891 */ /* 0x000fe2000f8e483f */
[----:B------:R-:W-:Y:S02]  /*0a50*/  PRMT R15, RZ, 0x7610, R15 ;  /* 0x00007610ff0f7816 */ /* 0x000fe4000000000f */
[----:B------:R-:W-:Y:S01]  /*0a60*/  PRMT R14, RZ, 0x7610, R14 ;  /* 0x00007610ff0e7816 */ /* 0x000fe2000000000e */
[----:B------:R-:W-:Y:S01]  /*0a70*/  UIADD3 UR44, -UR32, UR44, URZ ;  /* 0x0000002c202c7290 */ /* 0x000fe2000fffe13f */
        /* <DEDUP_REMOVED lines=13> */
[----:B--2---:R-:W-:-:S04]  /*0b50*/  SHF.L.U32 R0, R148, 0x4, RZ ;  /* 0x0000000494007819 */ /* 0x004fc800000006ff */
[----:B------:R-:W-:-:S03]  /*0b60*/  LOP3.LUT R0, R0, 0xfffffe00, RZ, 0xc0, !PT ;  /* 0xfffffe0000007812 */ /* 0x000fc600078ec0ff */
[----:B------:R-:W2:Y:S01]  /*0b70*/  S2UR UR7, SR_CgaCtaId ;  /* 0x00000000000779c3 */ /* 0x000ea20000008800 */
[----:B------:R-:W-:Y:S01]  /*0b80*/  UMOV UR17, 0x400 ;  /* 0x0000040000117882 */ /* 0x000fe20000000000 */
[C---:B-1----:R-:W-:Y:S02]  /*0b90*/  IADD3 R10, R7.reuse, 0x20, RZ ;  /* 0x00000020070a7810 */ /* 0x042fe40007ffe0ff */
[C---:B------:R-:W-:Y:S02]  /*0ba0*/  IADD3 R12, R7.reuse, 0x40, RZ ;  /* 0x00000040070c7810 */ /* 0x040fe40007ffe0ff */
[C---:B------:R-:W-:Y:S02]  /*0bb0*/  IADD3 R18, R7.reuse, 0x60, RZ ;  /* 0x0000006007127810 */ /* 0x040fe40007ffe0ff */
[C---:B------:R-:W-:Y:S02]  /*0bc0*/  LEA.HI.SX32 R8, R7.reuse, R7, 0x1b ;  /* 0x0000000707087211 */ /* 0x040fe400078fdaff */
[----:B------:R-:W-:-:S02]  /*0bd0*/  IADD3 R30, R7, 0x80, RZ ;  /* 0x00000080071e7810 */ /* 0x000fc40007ffe0ff */
[C---:B------:R-:W-:Y:S02]  /*0be0*/  IADD3 R32, R7.reuse, 0x120, RZ ;  /* 0x0000012007207810 */ /* 0x040fe40007ffe0ff */
[----:B------:R-:W-:Y:S02]  /*0bf0*/  IADD3 R34, R7, 0x140, RZ ;  /* 0x0000014007227810 */ /* 0x000fe40007ffe0ff */
        /* <DEDUP_REMOVED lines=29> */
[----:B------:R-:W-:Y:S01]  /*0dd0*/  LOP3.LUT R81, R0, 0x1f, R148, 0xf8, !PT ;  /* 0x0000001f00517812 */ /* 0x000fe200078ef894 */
[----:B------:R-:W-:Y:S01]  /*0de0*/  ULDC.64 UR8, c[0x0][0x2a0] ;  /* 0x0000a80000087ab9 */ /* 0x000fe20000000a00 */
[----:B------:R-:W-:-:S02]  /*0df0*/  ULDC.64 UR20, c[0x0][0x2b0] ;  /* 0x0000ac0000147ab9 */ /* 0x000fc40000000a00 */
[C---:B------:R-:W-:Y:S02]  /*0e00*/  ISETP.GE.AND P0, PT, R81.reuse, UR44, PT ;  /* 0x0000002c51007c0c */ /* 0x040fe4000bf06270 */
[----:B------:R-:W-:Y:S02]  /*0e10*/  SHF.R.S32.HI R82, RZ, 0x1f, R81 ;  /* 0x0000001fff527819 */ /* 0x000fe40000011451 */
[C---:B------:R-:W-:Y:S02]  /*0e20*/  LEA R2, P1, R81.reuse, UR46, 0x1 ;  /* 0x0000002e51027c11 */ /* 0x040fe4000f8208ff */
[C---:B------:R-:W-:Y:S02]  /*0e30*/  LOP3.LUT R83, R81.reuse, 0x20, RZ, 0xfc, !PT ;  /* 0x0000002051537812 */ /* 0x040fe400078efcff */
[C---:B------:R-:W-:Y:S02]  /*0e40*/  LEA.HI.X R3, R81.reuse, UR13, R82, 0x1, P1 ;  /* 0x0000000d51037c11 */ /* 0x040fe400088f0c52 */
[----:B------:R-:W-:-:S02]  /*0e50*/  LOP3.LUT R84, R81, 0x40, RZ, 0xfc, !PT ;  /* 0x0000004051547812 */ /* 0x000fc400078efcff */
[----:B------:R-:W-:Y:S01]  /*0e60*/  LOP3.LUT R0, R81, 0x60, RZ, 0xfc, !PT ;  /* 0x0000006051007812 */ /* 0x000fe200078efcff */
[----:B---3--:R-:W3:Y:S01]  /*0e70*/  @!P0 LDG.E.U16 R5, desc[UR22][R2.64] ;  /* 0x0000001602058981 */ /* 0x008ee2000c1e1500 */
[----:B------:R-:W-:Y:S02]  /*0e80*/  ISETP.GE.AND P0, PT, R83, UR44, PT ;  /* 0x0000002c53007c0c */ /* 0x000fe4000bf06270 */
[C---:B------:R-:W-:Y:S02]  /*0e90*/  LOP3.LUT R6, R81.reuse, 0x80, RZ, 0xfc, !PT ;  /* 0x0000008051067812 */ /* 0x040fe400078efcff */
[----:B------:R-:W-:Y:S02]  /*0ea0*/  LOP3.LUT R64, R81, 0xa0, RZ, 0xfc, !PT ;  /* 0x000000a051407812 */ /* 0x000fe400078efcff */
[----:B------:R-:W-:Y:S02]  /*0eb0*/  ISETP.GE.AND P1, PT, R84, UR44, PT ;  /* 0x0000002c54007c0c */ /* 0x000fe4000bf26270 */
[----:B------:R-:W-:-:S02]  /*0ec0*/  ISETP.GE.AND P2, PT, R0, UR44, PT ;  /* 0x0000002c00007c0c */ /* 0x000fc4000bf46270 */
[----:B------:R-:W-:Y:S02]  /*0ed0*/  ISETP.GE.AND P3, PT, R6, UR44, PT ;  /* 0x0000002c06007c0c */ /* 0x000fe4000bf66270 */
[----:B------:R-:W-:Y:S01]  /*0ee0*/  ISETP.GE.AND P4, PT, R64, UR44, PT ;  /* 0x0000002c40007c0c */ /* 0x000fe2000bf86270 */
[----:B----4-:R-:W4:Y:S01]  /*0ef0*/  @!P0 LDG.E.U16 R4, desc[UR22][R2.64+0x40] ;  /* 0x0000401602048981 */ /* 0x010f22000c1e1500 */
[C---:B------:R-:W-:Y:S02]  /*0f00*/  LOP3.LUT R65, R81.reuse, 0xc0, RZ, 0xfc, !PT ;  /* 0x000000c051417812 */ /* 0x040fe400078efcff */
[----:B------:R-:W-:Y:S02]  /*0f10*/  LOP3.LUT R66, R81, 0xe0, RZ, 0xfc, !PT ;  /* 0x000000e051427812 */ /* 0x000fe400078efcff */
[----:B------:R-:W-:Y:S01]  /*0f20*/  ISETP.GE.AND P0, PT, R65, UR44, PT ;  /* 0x0000002c41007c0c */ /* 0x000fe2000bf06270 */
[----:B------:R-:W5:Y:S01]  /*0f30*/  @!P1 LDG.E.U16 R15, desc[UR22][R2.64+0x80] ;  /* 0x00008016020f9981 */ /* 0x000f62000c1e1500 */
[----:B------:R-:W-:-:S02]  /*0f40*/  LOP3.LUT R67, R81, 0x100, RZ, 0xfc, !PT ;  /* 0x0000010051437812 */ /* 0x000fc400078efcff */
[C---:B------:R-:W-:Y:S01]  /*0f50*/  LOP3.LUT R74, R81.reuse, 0x120, RZ, 0xfc, !PT ;  /* 0x00000120514a7812 */ /* 0x040fe200078efcff */
[----:B------:R-:W5:Y:S01]  /*0f60*/  @!P2 LDG.E.U16 R14, desc[UR22][R2.64+0xc0] ;  /* 0x0000c016020ea981 */ /* 0x000f62000c1e1500 */
[----:B------:R-:W-:Y:S02]  /*0f70*/  LOP3.LUT R75, R81, 0x140, RZ, 0xfc, !PT ;  /* 0x00000140514b7812 */ /* 0x000fe400078efcff */
[----:B------:R-:W-:Y:S01]  /*0f80*/  ISETP.GE.AND P1, PT, R66, UR44, PT ;  /* 0x0000002c42007c0c */ /* 0x000fe2000bf26270 */
[----:B------:R-:W5:Y:S01]  /*0f90*/  @!P3 LDG.E.U16 R17, desc[UR22][R2.64+0x100] ;  /* 0x000100160211b981 */ /* 0x000f62000c1e1500 */
[----:B------:R-:W-:Y:S02]  /*0fa0*/  ISETP.GE.AND P2, PT, R67, UR44, PT ;  /* 0x0000002c43007c0c */ /* 0x000fe4000bf46270 */
[----:B------:R-:W-:Y:S01]  /*0fb0*/  ISETP.GE.AND P3, PT, R74, UR44, PT ;  /* 0x0000002c4a007c0c */ /* 0x000fe2000bf66270 */
[----:B------:R-:W5:Y:S01]  /*0fc0*/  @!P4 LDG.E.U16 R16, desc[UR22][R2.64+0x140] ;  /* 0x000140160210c981 */ /* 0x000f62000c1e1500 */
[----:B------:R-:W-:-:S02]  /*0fd0*/  ISETP.GE.AND P4, PT, R75, UR44, PT ;  /* 0x0000002c4b007c0c */ /* 0x000fc4000bf86270 */
[C---:B------:R-:W-:Y:S01]  /*0fe0*/  LOP3.LUT R76, R81.reuse, 0x160, RZ, 0xfc, !PT ;  /* 0x00000160514c7812 */ /* 0x040fe200078efcff */
[----:B------:R-:W5:Y:S01]  /*0ff0*/  @!P0 LDG.E.U16 R19, desc[UR22][R2.64+0x180] ;  /* 0x0001801602138981 */ /* 0x000f62000c1e1500 */
[C---:B------:R-:W-:Y:S02]  /*1000*/  LOP3.LUT R77, R81.reuse, 0x180, RZ, 0xfc, !PT ;  /* 0x00000180514d7812 */ /* 0x040fe400078efcff */
[----:B------:R-:W-:Y:S01]  /*1010*/  ISETP.GE.AND P0, PT, R76, UR44, PT ;  /* 0x0000002c4c007c0c */ /* 0x000fe2000bf06270 */
[----:B------:R-:W5:Y:S01]  /*1020*/  @!P1 LDG.E.U16 R20, desc[UR22][R2.64+0x1c0] ;  /* 0x0001c01602149981 */ /* 0x000f62000c1e1500 */
[C---:B------:R-:W-:Y:S02]  /*1030*/  LOP3.LUT R78, R81.reuse, 0x1a0, RZ, 0xfc, !PT ;  /* 0x000001a0514e7812 */ /* 0x040fe400078efcff */
[C---:B------:R-:W-:Y:S01]  /*1040*/  LOP3.LUT R79, R81.reuse, 0x1c0, RZ, 0xfc, !PT ;  /* 0x000001c0514f7812 */ /* 0x040fe200078efcff */
[----:B------:R-:W5:Y:S01]  /*1050*/  @!P2 LDG.E.U16 R21, desc[UR22][R2.64+0x200] ;  /* 0x000200160215a981 */ /* 0x000f62000c1e1500 */
[----:B------:R-:W-:-:S02]  /*1060*/  LOP3.LUT R80, R81, 0x1e0, RZ, 0xfc, !PT ;  /* 0x000001e051507812 */ /* 0x000fc400078efcff */
        /* <DEDUP_REMOVED lines=10> */
[----:B------:R1:W5:Y:S01]  /*1110*/  @!P4 LDG.E.U16 R28, desc[UR22][R2.64+0x3c0] ;  /* 0x0003c016021cc981 */ /* 0x000362000c1e1500 */
[----:B--2---:R-:W-:Y:S01]  /*1120*/  ULEA UR17, UR7, UR17, 0x18 ;  /* 0x0000001107117291 */ /* 0x004fe2000f8ec03f */
[----:B------:R-:W-:-:S02]  /*1130*/  LEA.HI.SX32 R9, R10, R7, 0x1b ;  /* 0x000000070a097211 */ /* 0x000fc400078fdaff */
[----:B------:R-:W-:Y:S02]  /*1140*/  LEA.HI.SX32 R10, R12, R7, 0x1b ;  /* 0x000000070c0a7211 */ /* 0x000fe400078fdaff */
[----:B-1----:R-:W-:-:S04]  /*1150*/  IADD3 R2, R7, 0xa0, RZ ;  /* 0x000000a007027810 */ /* 0x002fc80007ffe0ff */
[-C--:B------:R-:W-:Y:S02]  /*1160*/  LEA.HI.SX32 R2, R2, R7.reuse, 0x1b ;  /* 0x0000000702027211 */ /* 0x080fe400078fdaff */
[----:B------:R-:W-:Y:S02]  /*1170*/  LEA.HI.SX32 R11, R18, R7, 0x1b ;  /* 0x00000007120b7211 */ /* 0x000fe400078fdaff */
[----:B------:R-:W-:Y:S02]  /*1180*/  LEA R8, R8, UR17, 0x1 ;  /* 0x0000001108087c11 */ /* 0x000fe4000f8e08ff */
[----:B------:R-:W-:Y:S02]  /*1190*/  LEA R13, R2, UR17, 0x1 ;  /* 0x00000011020d7c11 */ /* 0x000fe4000f8e08ff */
[----:B------:R-:W-:Y:S02]  /*11a0*/  LEA R9, R9, UR17, 0x1 ;  /* 0x0000001109097c11 */ /* 0x000fe4000f8e08ff */
[----:B------:R-:W-:-:S02]  /*11b0*/  IADD3 R2, R7, 0xc0, RZ ;  /* 0x000000c007027810 */ /* 0x000fc40007ffe0ff */
[----:B------:R-:W-:Y:S02]  /*11c0*/  LEA R10, R10, UR17, 0x1 ;  /* 0x000000110a0a7c11 */ /* 0x000fe4000f8e08ff */
[-C--:B------:R-:W-:Y:S02]  /*11d0*/  LEA.HI.SX32 R12, R30, R7.reuse, 0x1b ;  /* 0x000000071e0c7211 */ /* 0x080fe400078fdaff */
[----:B------:R-:W-:Y:S02]  /*11e0*/  LEA R11, R11, UR17, 0x1 ;  /* 0x000000110b0b7c11 */ /* 0x000fe4000f8e08ff */
[C---:B------:R-:W-:Y:S02]  /*11f0*/  IADD3 R18, R7.reuse, 0xe0, RZ ;  /* 0x000000e007127810 */ /* 0x040fe40007ffe0ff */
[----:B------:R-:W-:Y:S02]  /*1200*/  LEA.HI.SX32 R2, R2, R7, 0x1b ;  /* 0x0000000702027211 */ /* 0x000fe400078fdaff */
[----:B------:R-:W-:-:S02]  /*1210*/  IADD3 R30, R7, 0x100, RZ ;  /* 0x00000100071e7810 */ /* 0x000fc40007ffe0ff */
[----:B------:R-:W-:Y:S02]  /*1220*/  LEA R12, R12, UR17, 0x1 ;  /* 0x000000110c0c7c11 */ /* 0x000fe4000f8e08ff */
[-C--:B------:R-:W-:Y:S02]  /*1230*/  LEA.HI.SX32 R18, R18, R7.reuse, 0x1b ;  /* 0x0000000712127211 */ /* 0x080fe400078fdaff */
[-C--:B------:R-:W-:Y:S02]  /*1240*/  LEA.HI.SX32 R30, R30, R7.reuse, 0x1b ;  /* 0x000000071e1e7211 */ /* 0x080fe400078fdaff */
[-C--:B------:R-:W-:Y:S02]  /*1250*/  LEA.HI.SX32 R32, R32, R7.reuse, 0x1b ;  /* 0x0000000720207211 */ /* 0x080fe400078fdaff */
[----:B------:R-:W-:Y:S02]  /*1260*/  LEA.HI.SX32 R34, R34, R7, 0x1b ;  /* 0x0000000722227211 */ /* 0x000fe400078fdaff */
[----:B------:R-:W-:-:S02]  /*1270*/  ISETP.GE.AND P2, PT, R81, UR44, PT ;  /* 0x0000002c51007c0c */ /* 0x000fc4000bf46270 */
[----:B------:R-:W-:Y:S02]  /*1280*/  ISETP.GE.AND P1, PT, R83, UR44, PT ;  /* 0x0000002c53007c0c */ /* 0x000fe4000bf26270 */
[----:B------:R-:W-:Y:S02]  /*1290*/  ISETP.GE.AND P0, PT, R84, UR44, PT ;  /* 0x0000002c54007c0c */ /* 0x000fe4000bf06270 */
[----:B------:R-:W-:Y:S02]  /*12a0*/  ISETP.GE.AND P4, PT, R0, UR44, PT ;  /* 0x0000002c00007c0c */ /* 0x000fe4000bf86270 */
[----:B------:R-:W-:Y:S02]  /*12b0*/  ISETP.GE.AND P6, PT, R6, UR44, PT ;  /* 0x0000002c06007c0c */ /* 0x000fe4000bfc6270 */
[----:B------:R-:W-:Y:S01]  /*12c0*/  ISETP.GE.AND P5, PT, R64, UR44, PT ;  /* 0x0000002c40007c0c */ /* 0x000fe2000bfa6270 */
[----:B---3--:R-:W-:Y:S04]  /*12d0*/  STS.U16 [R8], R5 ;  /* 0x0000000508007388 */ /* 0x008fe80000000400 */
[----:B----4-:R1:W-:Y:S04]  /*12e0*/  STS.U16 [R9+0x40], R4 ;  /* 0x0000400409007388 */ /* 0x0103e80000000400 */
[----:B-----5:R2:W-:Y:S04]  /*12f0*/  STS.U16 [R10+0x80], R15 ;  /* 0x0000800f0a007388 */ /* 0x0205e80000000400 */
[----:B------:R3:W-:Y:S01]  /*1300*/  STS.U16 [R11+0xc0], R14 ;  /* 0x0000c00e0b007388 */ /* 0x0007e20000000400 */
[----:B-1----:R-:W-:-:S03]  /*1310*/  IADD3 R4, R7, 0x180, RZ ;  /* 0x0000018007047810 */ /* 0x002fc60007ffe0ff */
[----:B------:R1:W-:Y:S01]  /*1320*/  STS.U16 [R12+0x100], R17 ;  /* 0x000100110c007388 */ /* 0x0003e20000000400 */
[----:B--2---:R-:W-:Y:S02]  /*1330*/  LEA R15, R18, UR17, 0x1 ;  /* 0x00000011120f7c11 */ /* 0x004fe4000f8e08ff */
[----:B---3--:R-:W-:Y:S02]  /*1340*/  LEA R14, R2, UR17, 0x1 ;  /* 0x00000011020e7c11 */ /* 0x008fe4000f8e08ff */
[----:B------:R-:W-:Y:S01]  /*1350*/  IADD3 R2, R7, 0x160, RZ ;  /* 0x0000016007027810 */ /* 0x000fe20007ffe0ff */
[----:B------:R2:W-:Y:S01]  /*1360*/  STS.U16 [R13+0x140], R16 ;  /* 0x000140100d007388 */ /* 0x0005e20000000400 */
[----:B-1----:R-:W-:Y:S02]  /*1370*/  LEA R17, R32, UR17, 0x1 ;  /* 0x0000001120117c11 */ /* 0x002fe4000f8e08ff */
[----:B------:R-:W-:Y:S01]  /*1380*/  LEA.HI.SX32 R2, R2, R7, 0x1b ;  /* 0x0000000702027211 */ /* 0x000fe200078fdaff */
[----:B------:R1:W-:Y:S01]  /*1390*/  STS.U16 [R14+0x180], R19 ;  /* 0x000180130e007388 */ /* 0x0003e20000000400 */
[----:B------:R-:W-:-:S02]  /*13a0*/  LEA R18, R34, UR17, 0x1 ;  /* 0x0000001122127c11 */ /* 0x000fc4000f8e08ff */
[C---:B------:R-:W-:Y:S02]  /*13b0*/  IADD3 R32, R7.reuse, 0x1c0, RZ ;  /* 0x000001c007207810 */ /* 0x040fe40007ffe0ff */
[----:B--2---:R-:W-:Y:S02]  /*13c0*/  LEA R16, R30, UR17, 0x1 ;  /* 0x000000111e107c11 */ /* 0x004fe4000f8e08ff */
[C---:B------:R-:W-:Y:S01]  /*13d0*/  IADD3 R30, R7.reuse, 0x1a0, RZ ;  /* 0x000001a0071e7810 */ /* 0x040fe20007ffe0ff */
[----:B------:R2:W-:Y:S01]  /*13e0*/  STS.U16 [R15+0x1c0], R20 ;  /* 0x0001c0140f007388 */ /* 0x0005e20000000400 */
[----:B------:R-:W-:Y:S02]  /*13f0*/  IADD3 R34, R7, 0x1e0, RZ ;  /* 0x000001e007227810 */ /* 0x000fe40007ffe0ff */
[----:B-1----:R-:W-:Y:S01]  /*1400*/  LEA R19, R2, UR17, 0x1 ;  /* 0x0000001102137c11 */ /* 0x002fe2000f8e08ff */
[----:B------:R1:W-:Y:S01]  /*1410*/  STS.U16 [R16+0x200], R21 ;  /* 0x0002001510007388 */ /* 0x0003e20000000400 */
[----:B------:R-:W-:-:S02]  /*1420*/  LEA.HI.SX32 R4, R4, R7, 0x1b ;  /* 0x0000000704047211 */ /* 0x000fc400078fdaff */
[-C--:B------:R-:W-:Y:S01]  /*1430*/  LEA.HI.SX32 R30, R30, R7.reuse, 0x1b ;  /* 0x000000071e1e7211 */ /* 0x080fe200078fdaff */
[----:B------:R3:W-:Y:S01]  /*1440*/  STS.U16 [R17+0x240], R22 ;  /* 0x0002401611007388 */ /* 0x0007e20000000400 */
[----:B------:R-:W-:Y:S02]  /*1450*/  SHF.L.U32 R2, R7, 0x4, RZ ;  /* 0x0000000407027819 */ /* 0x000fe400000006ff */
[----:B------:R-:W-:Y:S01]  /*1460*/  LEA.HI.SX32 R32, R32, R7, 0x1b ;  /* 0x0000000720207211 */ /* 0x000fe200078fdaff */
[----:B------:R4:W-:Y:S01]  /*1470*/  STS.U16 [R18+0x280], R23 ;  /* 0x0002801712007388 */ /* 0x0009e20000000400 */
[----:B--2---:R-:W-:Y:S02]  /*1480*/  LEA R20, R4, UR17, 0x1 ;  /* 0x0000001104147c11 */ /* 0x004fe4000f8e08ff */
[----:B-1----:R-:W-:Y:S01]  /*1490*/  LEA R21, R30, UR17, 0x1 ;  /* 0x000000111e157c11 */ /* 0x002fe2000f8e08ff */
[----:B------:R1:W-:Y:S01]  /*14a0*/  STS.U16 [R19+0x2c0], R24 ;  /* 0x0002c01813007388 */ /* 0x0003e20000000400 */
[----:B---3--:R-:W-:-:S02]  /*14b0*/  LEA R22, R32, UR17, 0x1 ;  /* 0x0000001120167c11 */ /* 0x008fc4000f8e08ff */
[----:B----4-:R-:W-:Y:S02]  /*14c0*/  LEA.HI.SX32 R23, R34, R7, 0x1b ;  /* 0x0000000722177211 */ /* 0x010fe400078fdaff */
[----:B-1----:R-:W-:Y:S02]  /*14d0*/  LEA.HI.SX32 R24, R2, R2, 0x1b ;  /* 0x0000000202187211 */ /* 0x002fe400078fdaff */
[----:B------:R-:W-:Y:S01]  /*14e0*/  LEA R23, R23, UR17, 0x1 ;  /* 0x0000001117177c11 */ /* 0x000fe2000f8e08ff */
[----:B------:R-:W-:Y:S01]  /*14f0*/  STS.U16 [R20+0x300], R25 ;  /* 0x0003001914007388 */ /* 0x000fe20000000400 */
[----:B------:R-:W-:-:S03]  /*1500*/  LEA R24, R24, UR17, 0x1 ;  /* 0x0000001118187c11 */ /* 0x000fc6000f8e08ff */
[----:B------:R-:W-:Y:S04]  /*1510*/  STS.U16 [R21+0x340], R26 ;  /* 0x0003401a15007388 */ /* 0x000fe80000000400 */
[----:B------:R-:W-:Y:S04]  /*1520*/  STS.U16 [R22+0x380], R27 ;  /* 0x0003801b16007388 */ /* 0x000fe80000000400 */
[----:B------:R-:W-:Y:S01]  /*1530*/  STS.U16 [R23+0x3c0], R28 ;  /* 0x0003c01c17007388 */ /* 0x000fe20000000400 */
[----:B------:R-:W-:-:S03]  /*1540*/  NOP ;  /* 0x0000000000007918 */ /* 0x000fc60000000000 */
[----:B------:R-:W1:Y:S04]  /*1550*/  LDS.U16 R152, [R24] ;  /* 0x0000000018987984 */ /* 0x000e680000000400 */
        /* <DEDUP_REMOVED lines=15> */
[----:B------:R-:W-:-:S02]  /*1650*/  LEA R2, P3, R81, UR48, 0x1 ;  /* 0x0000003051027c11 */ /* 0x000fc4000f8608ff */
[----:B------:R-:W-:Y:S02]  /*1660*/  PRMT R5, RZ, 0x7610, R5 ;  /* 0x00007610ff057816 */ /* 0x000fe40000000005 */
[----:B------:R-:W-:Y:S02]  /*1670*/  PRMT R4, RZ, 0x7610, R4 ;  /* 0x00007610ff047816 */ /* 0x000fe40000000004 */
        /* <DEDUP_REMOVED lines=33> */
[----:B------:R-:W-:Y:S01]  /*1890*/  ISETP.GE.AND P5, PT, R64, UR44, PT ;  /* 0x0000002c40007c0c */ /* 0x000fe2000bfa6270 */
[----:B--2---:R-:W-:Y:S04]  /*18a0*/  STS.U16 [R8], R5 ;  /* 0x0000000508007388 */ /* 0x004fe80000000400 */
[----:B---3--:R2:W-:Y:S04]  /*18b0*/  STS.U16 [R9+0x40], R4 ;  /* 0x0000400409007388 */ /* 0x0085e80000000400 */
        /* <DEDUP_REMOVED lines=31> */
[----:B--2---:R-:W-:-:S02]  /*1ab0*/  LEA R4, P3, R81, UR50, 0x1 ;  /* 0x0000003251047c11 */ /* 0x004fc4000f8608ff */
[----:B---3--:R-:W-:Y:S02]  /*1ac0*/  PRMT R39, RZ, 0x7610, R39 ;  /* 0x00007610ff277816 */ /* 0x008fe40000000027 */
[----:B----4-:R-:W-:Y:S02]  /*1ad0*/  PRMT R38, RZ, 0x7610, R38 ;  /* 0x00007610ff267816 */ /* 0x010fe40000000026 */
        /* <DEDUP_REMOVED lines=38> */
[----:B------:R-:W-:Y:S01]  /*1d40*/  UIMAD UR19, UR26, UR20, URZ ;  /* 0x000000141a1372a4 */ /* 0x000fe2000f8e023f */
[----:B------:R-:W-:Y:S01]  /*1d50*/  @!P0 IMAD.WIDE.U32 R2, R63, UR11, R2 ;  /* 0x0000000b3f028c25 */ /* 0x000fe2000f8e0002 */
[----:B------:R-:W-:Y:S01]  /*1d60*/  MOV R63, UR20 ;  /* 0x00000014003f7c02 */ /* 0x000fe20008000f00 */
[----:B------:R-:W-:-:S03]  /*1d70*/  UIMAD.WIDE.U32 UR28, UR11, UR8, URZ ;  /* 0x000000080b1c72a5 */ /* 0x000fc6000f8e003f */
[----:B------:R-:W-:Y:S01]  /*1d80*/  ULDC.64 UR8, c[0x0][0x2a8] ;  /* 0x0000aa0000087ab9 */ /* 0x000fe20000000a00 */
[----:B------:R-:W-:Y:S02]  /*1d90*/  UIMAD UR30, UR11, UR21, UR19 ;  /* 0x000000150b1e72a4 */ /* 0x000fe4000f8e0213 */
[----:B------:R-:W-:Y:S01]  /*1da0*/  @!P0 IMAD.WIDE.U32 R4, R63, UR11, R4 ;  /* 0x0000000b3f048c25 */ /* 0x000fe2000f8e0004 */
[----:B------:R-:W-:Y:S02]  /*1db0*/  UIMAD UR27, UR7, UR8, URZ ;  /* 0x00000008071b72a4 */ /* 0x000fe4000f8e023f */
        /* <DEDUP_REMOVED lines=9> */
[----:B------:R-:W-:-:S02]  /*1e50*/  UIMAD UR28, UR7, UR18, URZ ;  /* 0x00000012071c72a4 */ /* 0x000fc4000f8e023f */
[----:B------:R-:W-:Y:S02]  /*1e60*/  UIADD3 UR21, UR21, UR30, URZ ;  /* 0x0000001e15157290 */ /* 0x000fe4000fffe03f */
[----:B------:R-:W-:Y:S01]  /*1e70*/  UIADD3 UR27, UR6, -UR31, URZ ;  /* 0x8000001f061b7290 */ /* 0x000fe2000fffe03f */
[----:B------:R-:W-:Y:S01]  /*1e80*/  @!P0 IMAD.WIDE.U32 R4, R71, UR12, R4 ;  /* 0x0000000c47048c25 */ /* 0x000fe2000f8e0004 */
[----:B------:R-:W-:Y:S02]  /*1e90*/  UIMAD UR35, UR12, UR19, UR28 ;  /* 0x000000130c2372a4 */ /* 0x000fe4000f8e021c */
[----:B------:R-:W-:Y:S02]  /*1ea0*/  UIMAD.WIDE.U32 UR18, UR12, UR18, UR20 ;  /* 0x000000120c1272a5 */ /* 0x000fe4000f8e0014 */
[----:B------:R-:W-:Y:S01]  /*1eb0*/  @!P0 IMAD.WIDE.U32 R2, R63, UR12, R2 ;  /* 0x0000000c3f028c25 */ /* 0x000fe2000f8e0002 */
[----:B------:R-:W-:Y:S01]  /*1ec0*/  UIMAD UR21, UR27, -0x200, URZ ;  /* 0xfffffe001b1578a4 */ /* 0x000fe2000f8e023f */
[C---:B------:R-:W-:Y:S01]  /*1ed0*/  @!P0 IADD3 R89, P2, R81.reuse, R4, RZ ;  /* 0x0000000451598210 */ /* 0x040fe20007f5e0ff */
[----:B------:R-:W-:Y:S01]  /*1ee0*/  ULDC.64 UR30, c[0x0][0x308] ;  /* 0x0000c200001e7ab9 */ /* 0x000fe20000000a00 */
[----:B------:R-:W-:Y:S01]  /*1ef0*/  ULDC.64 UR28, c[0x0][0x318] ;  /* 0x0000c600001c7ab9 */ /* 0x000fe20000000a00 */
[----:B------:R-:W-:Y:S01]  /*1f00*/  USHF.R.S32.HI UR20, URZ, 0x1f, UR21 ;  /* 0x0000001f3f147899 */ /* 0x000fe20008011415 */
[----:B------:R-:W-:Y:S01]  /*1f10*/  @!P0 IADD3 R71, P1, R81, R2, RZ ;  /* 0x0000000251478210 */ /* 0x000fe20007f3e0ff */
[----:B------:R-:W-:-:S02]  /*1f20*/  UIADD3 UR36, UP0, UR21, UR8, URZ ;  /* 0x0000000815247290 */ /* 0x000fc4000ff1e03f */
[----:B------:R-:W-:Y:S01]  /*1f30*/  UIADD3 UR27, UP1, UR21, UR18, URZ ;  /* 0x00000012151b7290 */ /* 0x000fe2000ff3e03f */
[C---:B------:R-:W-:Y:S01]  /*1f40*/  @!P0 IADD3.X R90, R82.reuse, UR35, R5, P2, !PT ;  /* 0x00000023525a8c10 */ /* 0x040fe200097fe405 */
[----:B------:R-:W-:Y:S02]  /*1f50*/  UIADD3.X UR8, UR20, UR34, UR9, UP0, !UPT ;  /* 0x0000002214087290 */ /* 0x000fe400087fe409 */
[----:B------:R-:W-:Y:S01]  /*1f60*/  @!P0 IADD3.X R92, R82, UR34, R3, P1, !PT ;  /* 0x00000022525c8c10 */ /* 0x000fe20008ffe403 */
[----:B------:R-:W-:Y:S01]  /*1f70*/  UIADD3.X UR18, UR20, UR35, UR19, UP1, !UPT ;  /* 0x0000002314127290 */ /* 0x000fe20008ffe413 */
[C---:B------:R-:W-:Y:S02]  /*1f80*/  LEA R2, P2, R81.reuse, UR30, 0x1 ;  /* 0x0000001e51027c11 */ /* 0x040fe4000f8408ff */
[----:B------:R-:W-:Y:S02]  /*1f90*/  LEA R62, P1, R81, UR28, 0x1 ;  /* 0x0000001c513e7c11 */ /* 0x000fe4000f8208ff */
[----:B------:R-:W-:-:S02]  /*1fa0*/  MOV R63, UR36 ;  /* 0x00000024003f7c02 */ /* 0x000fc40008000f00 */
[----:B------:R-:W-:Y:S02]  /*1fb0*/  MOV R91, UR27 ;  /* 0x0000001b005b7c02 */ /* 0x000fe40008000f00 */
[C-C-:B------:R-:W-:Y:S02]  /*1fc0*/  LEA.HI.X R3, R81.reuse, UR31, R82.reuse, 0x1, P2 ;  /* 0x0000001f51037c11 */ /* 0x140fe400090f0c52 */
[----:B------:R-:W-:Y:S02]  /*1fd0*/  LEA.HI.X R5, R81, UR29, R82, 0x1, P1 ;  /* 0x0000001d51057c11 */ /* 0x000fe400088f0c52 */
[----:B------:R-:W-:Y:S02]  /*1fe0*/  LEA R62, P2, R63, R62, 0x1 ;  /* 0x0000003e3f3e7211 */ /* 0x000fe400078408ff */
[----:B------:R-:W-:Y:S02]  /*1ff0*/  MOV R94, UR8 ;  /* 0x00000008005e7c02 */ /* 0x000fe40008000f00 */
[----:B------:R-:W-:-:S02]  /*2000*/  MOV R96, UR18 ;  /* 0x0000001200607c02 */ /* 0x000fc40008000f00 */
        /* <DEDUP_REMOVED lines=13> */
[----:B-1----:R-:W-:Y:S01]  /*20e0*/  STL [R1+0x4], R152 ;  /* 0x0000049801007387 */ /* 0x002fe20000100800 */
[----:B------:R-:W-:Y:S01]  /*20f0*/  LEA R2, P4, R91, R2, 0x1 ;  /* 0x000000025b027211 */ /* 0x000fe200078808ff */
[----:B------:R-:W-:Y:S01]  /*2100*/  ULDC.64 UR18, c[0x0][0x398] ;  /* 0x0000e60000127ab9 */ /* 0x000fe20000000a00 */
[----:B------:R-:W-:Y:S02]  /*2110*/  @!P0 LEA R4, P3, R89, UR30, 0x1 ;  /* 0x0000001e59048c11 */ /* 0x000fe4000f8608ff */
[----:B------:R-:W-:Y:S02]  /*2120*/  LEA.HI.X R63, R63, R5, R94, 0x1, P2 ;  /* 0x000000053f3f7211 */ /* 0x000fe400010f0c5e */
[----:B------:R-:W-:Y:S02]  /*2130*/  LEA.HI.X R3, R91, R3, R96, 0x1, P4 ;  /* 0x000000035b037211 */ /* 0x000fe400020f0c60 */
[----:B------:R-:W-:-:S02]  /*2140*/  @!P0 LEA.HI.X R5, R89, UR31, R90, 0x1, P3 ;  /* 0x0000001f59058c11 */ /* 0x000fc400098f0c5a */
[----:B------:R-:W-:-:S04]  /*2150*/  @!P0 LEA R70, P1, R71, UR28, 0x1 ;  /* 0x0000001c47468c11 */ /* 0x000fc8000f8208ff */
[----:B------:R-:W-:Y:S02]  /*2160*/  @!P0 LEA.HI.X R71, R71, UR29, R92, 0x1, P1 ;  /* 0x0000001d47478c11 */ /* 0x000fe400088f0c5c */
[----:B------:R-:W-:Y:S02]  /*2170*/  ISETP.GE.AND P1, PT, R84, UR44, PT ;  /* 0x0000002c54007c0c */ /* 0x000fe4000bf26270 */
[----:B------:R-:W-:Y:S02]  /*2180*/  ISETP.GE.AND P2, PT, R6, UR44, PT ;  /* 0x0000002c06007c0c */ /* 0x000fe4000bf46270 */
[----:B------:R-:W-:Y:S02]  /*2190*/  ISETP.GE.AND P3, PT, R83, UR44, PT ;  /* 0x0000002c53007c0c */ /* 0x000fe4000bf66270 */
[----:B------:R-:W-:Y:S02]  /*21a0*/  ISETP.GE.AND P4, PT, R0, UR44, PT ;  /* 0x0000002c00007c0c */ /* 0x000fe4000bf86270 */
[----:B------:R-:W-:-:S02]  /*21b0*/  ISETP.GE.AND P5, PT, R64, UR44, PT ;  /* 0x0000002c40007c0c */ /* 0x000fc4000bfa6270 */
[----:B------:R-:W-:Y:S02]  /*21c0*/  ISETP.GE.AND P6, PT, R65, UR44, PT ;  /* 0x0000002c41007c0c */ /* 0x000fe4000bfc6270 */
        /* <DEDUP_REMOVED lines=39> */
[----:B------:R-:W4:Y:S01]  /*2440*/  @!P1 LDG.E.U16 R69, desc[UR22][R62.64+-0x380] ;  /* 0xfffc80163e459981 */ /* 0x000f22000c1e1500 */
[----:B------:R-:W-:Y:S02]  /*2450*/  ISETP.GE.AND P1, PT, R66, UR44, PT ;  /* 0x0000002c42007c0c */ /* 0x000fe4000bf26270 */
[----:B--2---:R-:W-:Y:S01]  /*2460*/  PRMT R87, RZ, 0x7610, R87 ;  /* 0x00007610ff577816 */ /* 0x004fe20000000057 */
[----:B------:R0:W2:Y:S10]  /*2470*/  @!P0 LDG.E.U16 R91, desc[UR22][R70.64] ;  /* 0x00000016465b8981 */ /* 0x0000b4000c1e1500 */
[----:B------:R-:W5:Y:S01]  /*2480*/  @!P1 LDG.E.U16 R86, desc[UR22][R62.64+-0x240] ;  /* 0xfffdc0163e569981 */ /* 0x000f62000c1e1500 */
[----:B------:R-:W-:-:S02]  /*2490*/  ISETP.GE.AND P1, PT, R67, UR44, PT ;  /* 0x0000002c43007c0c */ /* 0x000fc4000bf26270 */
        /* <DEDUP_REMOVED lines=10> */
[----:B------:R-:W-:Y:S02]  /*2540*/  ISETP.GE.AND P2, PT, R76, UR44, PT ;  /* 0x0000002c4c007c0c */ /* 0x000fe4000bf46270 */
[----:B------:R-:W-:Y:S01]  /*2550*/  ISETP.GE.AND P3, PT, R77, UR44, PT ;  /* 0x0000002c4d007c0c */ /* 0x000fe2000bf66270 */
[----:B------:R-:W3:Y:S01]  /*2560*/  @!P4 LDG.E.U16 R60, desc[UR22][R62.64+-0x340] ;  /* 0xfffcc0163e3cc981 */ /* 0x000ee2000c1e1500 */
[----:B------:R-:W-:-:S03]  /*2570*/  ISETP.GE.AND P4, PT, R78, UR44, PT ;  /* 0x0000002c4e007c0c */ /* 0x000fc6000bf86270 */
[----:B------:R-:W5:Y:S04]  /*2580*/  @!P5 LDG.E.U16 R72, desc[UR22][R62.64+-0x2c0] ;  /* 0xfffd40163e48d981 */ /* 0x000f68000c1e1500 */
[----:B------:R-:W5:Y:S01]  /*2590*/  @!P1 LDG.E.U16 R88, desc[UR22][R62.64+-0x1c0] ;  /* 0xfffe40163e589981 */ /* 0x000f62000c1e1500 */
[----:B------:R-:W-:Y:S02]  /*25a0*/  ISETP.GE.AND P1, PT, R75, UR44, PT ;  /* 0x0000002c4b007c0c */ /* 0x000fe4000bf26270 */
[----:B------:R-:W-:Y:S01]  /*25b0*/  ISETP.GE.AND P5, PT, R79, UR44, PT ;  /* 0x0000002c4f007c0c */ /* 0x000fe2000bfa6270 */
        /* <DEDUP_REMOVED lines=12> */
[----:B--2---:R-:W-:Y:S04]  /*2680*/  STS.U16 [R8], R91 ;  /* 0x0000005b08007388 */ /* 0x004fe80000000400 */
[----:B----4-:R-:W-:Y:S04]  /*2690*/  STS.U16 [R9+0x40], R58 ;  /* 0x0000403a09007388 */ /* 0x010fe80000000400 */
[----:B------:R-:W-:Y:S04]  /*26a0*/  STS.U16 [R10+0x80], R69 ;  /* 0x000080450a007388 */ /* 0x000fe80000000400 */
[----:B---3--:R-:W-:Y:S04]  /*26b0*/  STS.U16 [R11+0xc0], R60 ;  /* 0x0000c03c0b007388 */ /* 0x008fe80000000400 */
[----:B------:R-:W-:Y:S04]  /*26c0*/  STS.U16 [R12+0x100], R73 ;  /* 0x000100490c007388 */ /* 0x000fe80000000400 */
[----:B-----5:R-:W-:Y:S04]  /*26d0*/  STS.U16 [R13+0x140], R72 ;  /* 0x000140480d007388 */ /* 0x020fe80000000400 */
        /* <DEDUP_REMOVED lines=13> */
[----:B------:R-:W-:Y:S04]  /*27b0*/  LDS.U16 R60, [R24+0x4] ;  /* 0x00000400183c7984 */ /* 0x000fe80000000400 */
        /* <DEDUP_REMOVED lines=19> */
[----:B------:R-:W-:Y:S02]  /*28f0*/  ISETP.GE.AND P1, PT, R0, UR44, PT ;  /* 0x0000002c00007c0c */ /* 0x000fe4000bf26270 */
[----:B--2---:R-:W-:Y:S01]  /*2900*/  PRMT R87, RZ, 0x7610, R87 ;  /* 0x00007610ff577816 */ /* 0x004fe20000000057 */
        /* <DEDUP_REMOVED lines=9> */
[----:B------:R-:W-:Y:S02]  /*29a0*/  ISETP.GE.AND P0, PT, R65, UR44, PT ;  /* 0x0000002c41007c0c */ /* 0x000fe4000bf06270 */
[----:B0-----:R-:W-:Y:S01]  /*29b0*/  PRMT R5, RZ, 0x7610, R5 ;  /* 0x00007610ff057816 */ /* 0x001fe20000000005 */
[----:B------:R-:W2:Y:S01]  /*29c0*/  @!P1 LDG.E.U16 R102, desc[UR22][R2.64+-0x2c0] ;  /* 0xfffd401602669981 */ /* 0x000ea2000c1e1500 */
[----:B------:R-:W-:-:S03]  /*29d0*/  ISETP.GE.AND P1, PT, R66, UR44, PT ;  /* 0x0000002c42007c0c */ /* 0x000fc6000bf26270 */
[----:B------:R-:W2:Y:S06]  /*29e0*/  @!P6 LDG.E.U16 R114, desc[UR22][R2.64+-0x40] ;  /* 0xffffc0160272e981 */ /* 0x000eac000c1e1500 */
[----:B------:R-:W2:Y:S01]  /*29f0*/  @!P0 LDG.E.U16 R5, desc[UR22][R2.64+-0x280] ;  /* 0xfffd801602058981 */ /* 0x000ea2000c1e1500 */
[----:B------:R-:W-:Y:S02]  /*2a00*/  ISETP.GE.AND P0, PT, R67, UR44, PT ;  /* 0x0000002c43007c0c */ /* 0x000fe4000bf06270 */
[----:B------:R-:W-:-:S06]  /*2a10*/  PRMT R4, RZ, 0x7610, R4 ;  /* 0x00007610ff047816 */ /* 0x000fcc0000000004 */
[----:B------:R-:W2:Y:S01]  /*2a20*/  @!P1 LDG.E.U16 R4, desc[UR22][R2.64+-0x240] ;  /* 0xfffdc01602049981 */ /* 0x000ea2000c1e1500 */
[----:B------:R-:W-:-:S04]  /*2a30*/  ISETP.NE.AND P1, PT, R107, RZ, PT ;  /* 0x000000ff6b00720c */ /* 0x000fc80003f25270 */
[----:B------:R-:W2:Y:S01]  /*2a40*/  @!P0 LDG.E.U16 R111, desc[UR22][R2.64+-0x200] ;  /* 0xfffe0016026f8981 */ /* 0x000ea2000c1e1500 */
[----:B------:R-:W-:-:S08]  /*2a50*/  ISETP.GE.AND P0, PT, R74, UR44, PT ;  /* 0x0000002c4a007c0c */ /* 0x000fd0000bf06270 */
[----:B------:R-:W2:Y:S05]  /*2a60*/  @!P1 LDG.E.U16 R113, desc[UR22][R2.64+-0x180] ;  /* 0xfffe801602719981 */ /* 0x000eaa000c1e1500 */
[----:B------:R0:W2:Y:S01]  /*2a70*/  @!P0 LDG.E.U16 R108, desc[UR22][R2.64+-0x1c0] ;  /* 0xfffe4016026c8981 */ /* 0x0000a2000c1e1500 */
[----:B---3--:R-:W-:Y:S02]  /*2a80*/  SHF.L.U32 R62, R62, 0x10, RZ ;  /* 0x000000103e3e7819 */ /* 0x008fe400000006ff */
[----:B----4-:R-:W-:-:S03]  /*2a90*/  SHF.L.U32 R58, R58, 0x10, RZ ;  /* 0x000000103a3a7819 */ /* 0x010fc600000006ff */
[----:B------:R-:W-:Y:S02]  /*2aa0*/  FMUL.FTZ R107, R62, -1.4426950216293334961 ;  /* 0xbfb8aa3b3e6b7820 */ /* 0x000fe40000410000 */
[----:B------:R-:W-:-:S04]  /*2ab0*/  FMUL.FTZ R109, R58, -1.4426950216293334961 ;  /* 0xbfb8aa3b3a6d7820 */ /* 0x000fc80000410000 */
[----:B------:R-:W1:Y:S01]  /*2ac0*/  MUFU.EX2 R107, R107 ;  /* 0x0000006b006b7308 */ /* 0x000e620000000800 */
[----:B-----5:R-:W-:Y:S02]  /*2ad0*/  SHF.L.U32 R63, R63, 0x10, RZ ;  /* 0x000000103f3f7819 */ /* 0x020fe400000006ff */
[----:B------:R-:W-:-:S05]  /*2ae0*/  SHF.L.U32 R69, R69, 0x10, RZ ;  /* 0x0000001045457819 */ /* 0x000fca00000006ff */
[----:B------:R-:W3:Y:S01]  /*2af0*/  MUFU.EX2 R109, R109 ;  /* 0x0000006d006d7308 */ /* 0x000ee20000000800 */
[----:B0-----:R-:W-:Y:S01]  /*2b00*/  FMUL.FTZ R2, R63, -1.4426950216293334961 ;  /* 0xbfb8aa3b3f027820 */ /* 0x001fe20000410000 */
[----:B------:R-:W-:Y:S01]  /*2b10*/  FMUL.FTZ R3, R69, -1.4426950216293334961 ;  /* 0xbfb8aa3b45037820 */ /* 0x000fe20000410000 */
[----:B------:R-:W-:-:S05]  /*2b20*/  SHF.L.U32 R60, R60, 0x10, RZ ;  /* 0x000000103c3c7819 */ /* 0x000fca00000006ff */
[----:B------:R-:W0:Y:S01]  /*2b30*/  MUFU.EX2 R2, R2 ;  /* 0x0000000200027308 */ /* 0x000e220000000800 */
[----:B-1----:R-:W-:Y:S01]  /*2b40*/  FADD.FTZ R107, R107, 1 ;  /* 0x3f8000006b6b7421 */ /* 0x002fe20000010000 */
[----:B------:R-:W-:-:S06]  /*2b50*/  FMUL.FTZ R116, R60, -1.4426950216293334961 ;  /* 0xbfb8aa3b3c747820 */ /* 0x000fcc0000410000 */
[----:B------:R-:W1:Y:S01]  /*2b60*/  MUFU.EX2 R3, R3 ;  /* 0x0000000300037308 */ /* 0x000e620000000800 */
[----:B---3--:R-:W-:-:S07]  /*2b70*/  FADD.FTZ R109, R109, 1 ;  /* 0x3f8000006d6d7421 */ /* 0x008fce0000010000 */
[----:B------:R-:W-:Y:S01]  /*2b80*/  MUFU.RCP R107, R107 ;  /* 0x0000006b006b7308 */ /* 0x000fe20000001000 */
[----:B------:R-:W-:Y:S02]  /*2b90*/  SHF.L.U32 R88, R88, 0x10, RZ ;  /* 0x0000001058587819 */ /* 0x000fe400000006ff */
[----:B------:R-:W-:-:S05]  /*2ba0*/  SHF.L.U32 R90, R90, 0x10, RZ ;  /* 0x000000105a5a7819 */ /* 0x000fca00000006ff */
[----:B------:R-:W-:Y:S01]  /*2bb0*/  MUFU.RCP R109, R109 ;  /* 0x0000006d006d7308 */ /* 0x000fe20000001000 */
[----:B------:R-:W-:-:S07]  /*2bc0*/  SHF.L.U32 R91, R91, 0x10, RZ ;  /* 0x000000105b5b7819 */ /* 0x000fce00000006ff */
[----:B------:R-:W-:Y:S01]  /*2bd0*/  MUFU.EX2 R116, R116 ;  /* 0x0000007400747308 */ /* 0x000fe20000000800 */
[----:B------:R-:W-:Y:S01]  /*2be0*/  SHF.L.U32 R71, R71, 0x10, RZ ;  /* 0x0000001047477819 */ /* 0x000fe200000006ff */
[----:B0-----:R-:W-:Y:S01]  /*2bf0*/  FADD.FTZ R2, R2, 1 ;  /* 0x3f80000002027421 */ /* 0x001fe20000010000 */
[----:B------:R-:W-:Y:S01]  /*2c00*/  SHF.L.U32 R96, R96, 0x10, RZ ;  /* 0x0000001060607819 */ /* 0x000fe200000006ff */
[----:B------:R-:W-:Y:S01]  /*2c10*/  FMUL.FTZ R122, R88, -1.4426950216293334961 ;  /* 0xbfb8aa3b587a7820 */ /* 0x000fe20000410000 */
[----:B------:R-:W-:Y:S01]  /*2c20*/  SHF.L.U32 R70, R70, 0x10, RZ ;  /* 0x0000001046467819 */ /* 0x000fe200000006ff */
[----:B------:R-:W-:Y:S01]  /*2c30*/  FMUL.FTZ R123, R90, -1.4426950216293334961 ;  /* 0xbfb8aa3b5a7b7820 */ /* 0x000fe20000410000 */
[----:B------:R-:W-:Y:S01]  /*2c40*/  SHF.L.U32 R92, R92, 0x10, RZ ;  /* 0x000000105c5c7819 */ /* 0x000fe200000006ff */
[----:B------:R-:W-:Y:S01]  /*2c50*/  FMUL.FTZ R124, R91, -1.4426950216293334961 ;  /* 0xbfb8aa3b5b7c7820 */ /* 0x000fe20000410000 */
[----:B-1----:R-:W-:Y:S01]  /*2c60*/  FADD.FTZ R3, R3, 1 ;  /* 0x3f80000003037421 */ /* 0x002fe20000010000 */
[----:B------:R-:W-:Y:S01]  /*2c70*/  FMUL.FTZ R119, R71, -1.4426950216293334961 ;  /* 0xbfb8aa3b47777820 */ /* 0x000fe20000410000 */
[----:B------:R-:W-:Y:S01]  /*2c80*/  FMUL.FTZ R118, R70, -1.4426950216293334961 ;  /* 0xbfb8aa3b46767820 */ /* 0x000fe20000410000 */
[----:B------:R-:W-:Y:S01]  /*2c90*/  FMUL.FTZ R125, R92, -1.4426950216293334961 ;  /* 0xbfb8aa3b5c7d7820 */ /* 0x000fe20000410000 */
[----:B------:R-:W0:Y:S01]  /*2ca0*/  MUFU.EX2 R122, R122 ;  /* 0x0000007a007a7308 */ /* 0x000e220000000800 */
[----:B------:R-:W-:-:S02]  /*2cb0*/  SHF.L.U32 R73, R73, 0x10, RZ ;  /* 0x0000001049497819 */ /* 0x000fc400000006ff */
[----:B------:R-:W-:Y:S02]  /*2cc0*/  SHF.L.U32 R72, R72, 0x10, RZ ;  /* 0x0000001048487819 */ /* 0x000fe400000006ff */
[----:B------:R-:W-:-:S03]  /*2cd0*/  SHF.L.U32 R94, R94, 0x10, RZ ;  /* 0x000000105e5e7819 */ /* 0x000fc600000006ff */
[----:B------:R-:W1:Y:S01]  /*2ce0*/  MUFU.EX2 R123, R123 ;  /* 0x0000007b007b7308 */ /* 0x000e620000000800 */
[----:B------:R-:W-:-:S07]  /*2cf0*/  FMUL.FTZ R121, R73, -1.4426950216293334961 ;  /* 0xbfb8aa3b49797820 */ /* 0x000fce0000410000 */
[----:B------:R-:W3:Y:S01]  /*2d00*/  MUFU.EX2 R124, R124 ;  /* 0x0000007c007c7308 */ /* 0x000ee20000000800 */
[----:B------:R-:W-:Y:S01]  /*2d10*/  FMUL.FTZ R120, R72, -1.4426950216293334961 ;  /* 0xbfb8aa3b48787820 */ /* 0x000fe20000410000 */
[----:B------:R-:W-:-:S06]  /*2d20*/  FMUL.FTZ R126, R94, -1.4426950216293334961 ;  /* 0xbfb8aa3b5e7e7820 */ /* 0x000fcc0000410000 */
[----:B------:R-:W-:Y:S01]  /*2d30*/  MUFU.EX2 R119, R119 ;  /* 0x0000007700777308 */ /* 0x000fe20000000800 */
[----:B------:R-:W-:-:S07]  /*2d40*/  SHF.L.U32 R95, R95, 0x10, RZ ;  /* 0x000000105f5f7819 */ /* 0x000fce00000006ff */
[----:B------:R-:W-:Y:S08]  /*2d50*/  MUFU.EX2 R118, R118 ;  /* 0x0000007600767308 */ /* 0x000ff00000000800 */
[----:B------:R-:W4:Y:S01]  /*2d60*/  MUFU.EX2 R125, R125 ;  /* 0x0000007d007d7308 */ /* 0x000f220000000800 */
[----:B------:R-:W-:Y:S01]  /*2d70*/  SHF.L.U32 R97, R97, 0x10, RZ ;  /* 0x0000001061617819 */ /* 0x000fe200000006ff */
[----:B------:R-:W-:Y:S01]  /*2d80*/  FMUL.FTZ R127, R95, -1.4426950216293334961 ;  /* 0xbfb8aa3b5f7f7820 */ /* 0x000fe20000410000 */
[----:B0-----:R-:W-:Y:S01]  /*2d90*/  FADD.FTZ R122, R122, 1 ;  /* 0x3f8000007a7a7421 */ /* 0x001fe20000010000 */
[----:B-1----:R-:W-:-:S04]  /*2da0*/  FADD.FTZ R129, R123, 1 ;  /* 0x3f8000007b817421 */ /* 0x002fc80000010000 */
[----:B------:R-:W-:Y:S01]  /*2db0*/  MUFU.EX2 R121, R121 ;  /* 0x0000007900797308 */ /* 0x000fe20000000800 */
[----:B---3--:R-:W-:Y:S01]  /*2dc0*/  FADD.FTZ R132, R124, 1 ;  /* 0x3f8000007c847421 */ /* 0x008fe20000010000 */
[----:B------:R-:W-:-:S06]  /*2dd0*/  SHF.L.U32 R99, R99, 0x10, RZ ;  /* 0x0000001063637819 */ /* 0x000fcc00000006ff */
[----:B------:R-:W0:Y:S01]  /*2de0*/  MUFU.EX2 R120, R120 ;  /* 0x0000007800787308 */ /* 0x000e220000000800 */
[----:B------:R-:W-:-:S07]  /*2df0*/  SHF.L.U32 R98, R98, 0x10, RZ ;  /* 0x0000001062627819 */ /* 0x000fce00000006ff */
[----:B------:R-:W1:Y:S01]  /*2e00*/  MUFU.EX2 R126, R126 ;  /* 0x0000007e007e7308 */ /* 0x000e620000000800 */
[----:B----4-:R-:W-:Y:S01]  /*2e10*/  FADD.FTZ R137, R125, 1 ;  /* 0x3f8000007d897421 */ /* 0x010fe20000010000 */
[----:B------:R-:W-:Y:S01]  /*2e20*/  FMUL.FTZ R128, R99, -1.4426950216293334961 ;  /* 0xbfb8aa3b63807820 */ /* 0x000fe20000410000 */
[----:B------:R-:W-:Y:S04]  /*2e30*/  STS.U16 [R8], R101 ;  /* 0x0000006508007388 */ /* 0x000fe80000000400 */
[----:B------:R-:W-:Y:S04]  /*2e40*/  STS.U16 [R9+0x40], R86 ;  /* 0x0000405609007388 */ /* 0x000fe80000000400 */
        /* <DEDUP_REMOVED lines=15> */
[----:B------:R-:W5:Y:S04]  /*2f40*/  LDS.U16 R85, [R24] ;  /* 0x0000000018557984 */ /* 0x000f680000000400 */
[----:B------:R-:W1:Y:S04]  /*2f50*/  LDS.U16 R86, [R24+0x2] ;  /* 0x0000020018567984 */ /* 0x000e680000000400 */
[----:B------:R-:W1:Y:S04]  /*2f60*/  LDS.U16 R87, [R24+0x4] ;  /* 0x0000040018577984 */ /* 0x000e680000000400 */
[----:B------:R-:W1:Y:S04]  /*2f70*/  LDS.U16 R100, [R24+0x6] ;  /* 0x0000060018647984 */ /* 0x000e680000000400 */
[----:B------:R-:W1:Y:S01]  /*2f80*/  LDS.U16 R101, [R24+0x8] ;  /* 0x0000080018657984 */ /* 0x000e620000000400 */
[----:B--2---:R2:W-:Y:S01]  /*2f90*/  MUFU.RCP R108, R2 ;  /* 0x00000002006c7308 */ /* 0x0045e20000001000 */
[----:B------:R-:W-:-:S02]  /*2fa0*/  FADD.FTZ R5, -R109, 1 ;  /* 0x3f8000006d057421 */ /* 0x000fc40000010100 */
[----:B------:R-:W-:Y:S05]  /*2fb0*/  LDS.U16 R102, [R24+0xa] ;  /* 0x00000a0018667984 */ /* 0x000fea0000000400 */
[----:B---3--:R3:W-:Y:S01]  /*2fc0*/  MUFU.RCP R110, R3 ;  /* 0x00000003006e7308 */ /* 0x0087e20000001000 */
[----:B--2---:R-:W2:Y:S01]  /*2fd0*/  LDS.U16 R2, [R24+0xc] ;  /* 0x00000c0018027984 */ /* 0x004ea20000000400 */
[----:B------:R-:W-:Y:S01]  /*2fe0*/  FADD.FTZ R111, R116, 1 ;  /* 0x3f800000746f7421 */ /* 0x000fe20000010000 */
[----:B----4-:R-:W-:Y:S02]  /*2ff0*/  FADD.FTZ R112, R119, 1 ;  /* 0x3f80000077707421 */ /* 0x010fe40000010000 */
[----:B------:R-:W-:Y:S01]  /*3000*/  LDS.U16 R123, [R24+0x12] ;  /* 0x00001200187b7984 */ /* 0x000fe20000000400 */
[----:B---3--:R-:W-:-:S03]  /*3010*/  FADD.FTZ R3, -R107, 1 ;  /* 0x3f8000006b037421 */ /* 0x008fc60000010100 */
[----:B------:R-:W-:Y:S01]  /*3020*/  LDS.U16 R124, [R24+0x18] ;  /* 0x00001800187c7984 */ /* 0x000fe20000000400 */
[----:B------:R-:W-:Y:S01]  /*3030*/  MUFU.EX2 R130, R127 ;  /* 0x0000007f00827308 */ /* 0x000fe20000000800 */
[----:B------:R-:W-:Y:S01]  /*3040*/  FADD.FTZ R113, R118, 1 ;  /* 0x3f80000076717421 */ /* 0x000fe20000010000 */
[----:B------:R-:W-:Y:S01]  /*3050*/  SHF.L.U32 R103, R103, 0x10, RZ ;  /* 0x0000001067677819 */ /* 0x000fe200000006ff */
[----:B------:R-:W-:Y:S01]  /*3060*/  LDS.U16 R125, [R24+0x16] ;  /* 0x00001600187d7984 */ /* 0x000fe20000000400 */
[----:B-----5:R-:W-:-:S04]  /*3070*/  SHF.L.U32 R85, R85, 0x10, RZ ;  /* 0x0000001055557819 */ /* 0x020fc800000006ff */
[----:B------:R-:W-:Y:S01]  /*3080*/  MUFU.EX2 R131, R128 ;  /* 0x0000008000837308 */ /* 0x000fe20000000800 */
[----:B------:R-:W-:Y:S01]  /*3090*/  FMUL.FTZ R4, R96, R85 ;  /* 0x0000005560047220 */ /* 0x000fe20000410000 */
[----:B------:R-:W-:Y:S01]  /*30a0*/  FFMA.FTZ R3, R62, R3, 1 ;  /* 0x3f8000003e037423 */ /* 0x000fe20000010003 */
[----:B------:R-:W-:Y:S01]  /*30b0*/  SHF.L.U32 R104, R104, 0x10, RZ ;  /* 0x0000001068687819 */ /* 0x000fe200000006ff */
[----:B0-----:R-:W-:Y:S01]  /*30c0*/  FADD.FTZ R117, R120, 1 ;  /* 0x3f80000078757421 */ /* 0x001fe20000010000 */
[----:B------:R-:W-:Y:S01]  /*30d0*/  FMUL.FTZ R4, R107, R4 ;  /* 0x000000046b047220 */ /* 0x000fe20000410000 */
[----:B------:R-:W-:Y:S01]  /*30e0*/  FFMA.FTZ R115, R58, R5, 1 ;  /* 0x3f8000003a737423 */ /* 0x000fe20000010005 */
[----:B-1----:R-:W-:Y:S01]  /*30f0*/  FADD.FTZ R139, R126, 1 ;  /* 0x3f8000007e8b7421 */ /* 0x002fe20000010000 */
[----:B------:R-:W-:Y:S01]  /*3100*/  LDS.U16 R133, [R24+0x1c] ;  /* 0x00001c0018857984 */ /* 0x000fe20000000400 */
[----:B------:R-:W-:Y:S01]  /*3110*/  FMUL.FTZ R5, R4, R3 ;  /* 0x0000000304057220 */ /* 0x000fe20000410000 */
[----:B------:R-:W0:Y:S02]  /*3120*/  MUFU.RCP R111, R111 ;  /* 0x0000006f006f7308 */ /* 0x000e240000001000 */
[----:B------:R-:W1:Y:S04]  /*3130*/  LDS.U16 R4, [R24+0x10] ;  /* 0x0000100018047984 */ /* 0x000e680000000400 */
[----:B------:R-:W3:Y:S01]  /*3140*/  LDS.U16 R3, [R24+0xe] ;  /* 0x00000e0018037984 */ /* 0x000ee20000000400 */
[----:B------:R-:W-:Y:S01]  /*3150*/  SHF.L.U32 R86, R86, 0x10, RZ ;  /* 0x0000001056567819 */ /* 0x000fe200000006ff */
[----:B------:R4:W-:Y:S01]  /*3160*/  MUFU.RCP R127, R122 ;  /* 0x0000007a007f7308 */ /* 0x0009e20000001000 */
[----:B------:R-:W-:Y:S01]  /*3170*/  SHF.L.U32 R87, R87, 0x10, RZ ;  /* 0x0000001057577819 */ /* 0x000fe200000006ff */
[----:B------:R-:W-:Y:S02]  /*3180*/  LDS.U16 R135, [R24+0x1e] ;  /* 0x00001e0018877984 */ /* 0x000fe40000000400 */
[----:B------:R-:W-:Y:S01]  /*3190*/  FMUL.FTZ R114, R97, R86 ;  /* 0x0000005661727220 */ /* 0x000fe20000410000 */
[----:B------:R-:W-:Y:S01]  /*31a0*/  SHF.L.U32 R100, R100, 0x10, RZ ;  /* 0x0000001064647819 */ /* 0x000fe200000006ff */
[----:B------:R-:W-:-:S02]  /*31b0*/  FMUL.FTZ R116, R98, R87 ;  /* 0x0000005762747220 */ /* 0x000fc40000410000 */
[----:B------:R-:W5:Y:S01]  /*31c0*/  MUFU.RCP R112, R112 ;  /* 0x0000007000707308 */ /* 0x000f620000001000 */
[----:B----4-:R-:W4:Y:S01]  /*31d0*/  LDS.U16 R122, [R24+0x14] ;  /* 0x00001400187a7984 */ /* 0x010f220000000400 */
[----:B------:R-:W-:Y:S01]  /*31e0*/  FMUL.FTZ R114, R109, R114 ;  /* 0x000000726d727220 */ /* 0x000fe20000410000 */
[----:B0-----:R-:W-:Y:S01]  /*31f0*/  FADD.FTZ R119, -R111, 1 ;  /* 0x3f8000006f777421 */ /* 0x001fe20000010100 */
[----:B------:R-:W-:Y:S01]  /*3200*/  FADD.FTZ R118, R121, 1 ;  /* 0x3f80000079767421 */ /* 0x000fe20000010000 */
[----:B------:R-:W-:Y:S01]  /*3210*/  SHF.L.U32 R101, R101, 0x10, RZ ;  /* 0x0000001065657819 */ /* 0x000fe200000006ff */
[----:B------:R-:W-:Y:S01]  /*3220*/  FMUL.FTZ R128, R114, R115 ;  /* 0x0000007372807220 */ /* 0x000fe20000410000 */
[----:B------:R-:W-:Y:S01]  /*3230*/  FADD.FTZ R114, -R108, 1 ;  /* 0x3f8000006c727421 */ /* 0x000fe20000010100 */
[----:B------:R-:W0:Y:S01]  /*3240*/  MUFU.RCP R113, R113 ;  /* 0x0000007100717308 */ /* 0x000e220000001000 */
[----:B------:R-:W-:Y:S01]  /*3250*/  FMUL.FTZ R115, R103, R100 ;  /* 0x0000006467737220 */ /* 0x000fe20000410000 */
[----:B------:R-:W-:Y:S01]  /*3260*/  FFMA.FTZ R119, R60, R119, 1 ;  /* 0x3f8000003c777423 */ /* 0x000fe20000010077 */
[----:B------:R-:W-:Y:S01]  /*3270*/  FMUL.FTZ R116, R111, R116 ;  /* 0x000000746f747220 */ /* 0x000fe20000410000 */
[----:B------:R-:W4:Y:S01]  /*3280*/  LDS.U16 R126, [R24+0x1a] ;  /* 0x00001a00187e7984 */ /* 0x000f220000000400 */
[----:B------:R-:W-:Y:S01]  /*3290*/  FFMA.FTZ R114, R63, R114, 1 ;  /* 0x3f8000003f727423 */ /* 0x000fe20000010072 */
[----:B------:R-:W-:Y:S01]  /*32a0*/  FMUL.FTZ R115, R108, R115 ;  /* 0x000000736c737220 */ /* 0x000fe20000410000 */
[----:B------:R-:W-:Y:S01]  /*32b0*/  FMUL.FTZ R138, R116, R119 ;  /* 0x00000077748a7220 */ /* 0x000fe20000410000 */
[----:B------:R-:W-:Y:S01]  /*32c0*/  FADD.FTZ R116, -R110, 1 ;  /* 0x3f8000006e747421 */ /* 0x000fe20000010100 */
[----:B------:R-:W-:Y:S01]  /*32d0*/  FMUL.FTZ R119, R104, R101 ;  /* 0x0000006568777220 */ /* 0x000fe20000410000 */
[----:B------:R-:W3:Y:S01]  /*32e0*/  MUFU.RCP R118, R118 ;  /* 0x0000007600767308 */ /* 0x000ee20000001000 */
[----:B------:R-:W-:Y:S01]  /*32f0*/  FMUL.FTZ R141, R115, R114 ;  /* 0x00000072738d7220 */ /* 0x000fe20000410000 */
[----:B------:R-:W-:Y:S01]  /*3300*/  SHF.L.U32 R115, R106, 0x10, RZ ;  /* 0x000000106a737819 */ /* 0x000fe200000006ff */
[----:B------:R-:W-:Y:S01]  /*3310*/  FFMA.FTZ R116, R69, R116, 1 ;  /* 0x3f80000045747423 */ /* 0x000fe20000010074 */
[----:B------:R-:W-:Y:S01]  /*3320*/  FMUL.FTZ R119, R110, R119 ;  /* 0x000000776e777220 */ /* 0x000fe20000410000 */
[----:B--2---:R-:W-:-:S03]  /*3330*/  SHF.L.U32 R106, R2, 0x10, RZ ;  /* 0x00000010026a7819 */ /* 0x004fc600000006ff */
[----:B------:R-:W2:Y:S01]  /*3340*/  MUFU.RCP R117, R117 ;  /* 0x0000007500757308 */ /* 0x000ea20000001000 */
[----:B------:R-:W-:Y:S02]  /*3350*/  SHF.L.U32 R105, R105, 0x10, RZ ;  /* 0x0000001069697819 */ /* 0x000fe400000006ff */
[----:B------:R-:W-:Y:S01]  /*3360*/  SHF.L.U32 R102, R102, 0x10, RZ ;  /* 0x0000001066667819 */ /* 0x000fe200000006ff */
[----:B------:R-:W-:Y:S01]  /*3370*/  FMUL.FTZ R140, R119, R116 ;  /* 0x00000074778c7220 */ /* 0x000fe20000410000 */
[----:B-----5:R-:W-:-:S03]  /*3380*/  FADD.FTZ R114, -R112, 1 ;  /* 0x3f80000070727421 */ /* 0x020fc60000010100 */
[----:B------:R-:W5:Y:S01]  /*3390*/  MUFU.RCP R132, R132 ;  /* 0x0000008400847308 */ /* 0x000f620000001000 */
[----:B------:R-:W-:Y:S01]  /*33a0*/  FMUL.FTZ R119, R115, R106 ;  /* 0x0000006a73777220 */ /* 0x000fe20000410000 */
[----:B0-----:R-:W-:Y:S01]  /*33b0*/  FADD.FTZ R121, -R113, 1 ;  /* 0x3f80000071797421 */ /* 0x001fe20000010100 */
[----:B------:R-:W-:Y:S01]  /*33c0*/  FMUL.FTZ R120, R105, R102 ;  /* 0x0000006669787220 */ /* 0x000fe20000410000 */
[----:B------:R-:W-:Y:S01]  /*33d0*/  FFMA.FTZ R2, R71, R114, 1 ;  /* 0x3f80000047027423 */ /* 0x000fe20000010072 */
[----:B------:R-:W-:Y:S01]  /*33e0*/  SHF.L.U32 R116, R89, 0x10, RZ ;  /* 0x0000001059747819 */ /* 0x000fe200000006ff */
[----:B------:R-:W-:Y:S02]  /*33f0*/  FMUL.FTZ R119, R112, R119 ;  /* 0x0000007770777220 */ /* 0x000fe40000410000 */
[----:B------:R-:W0:Y:S01]  /*3400*/  MUFU.RCP R137, R137 ;  /* 0x0000008900897308 */ /* 0x000e220000001000 */
[----:B------:R-:W-:Y:S01]  /*3410*/  SHF.L.U32 R114, R93, 0x10, RZ ;  /* 0x000000105d727819 */ /* 0x000fe200000006ff */
[----:B------:R-:W-:Y:S01]  /*3420*/  FFMA.FTZ R121, R70, R121, 1 ;  /* 0x3f80000046797423 */ /* 0x000fe20000010079 */
[----:B-1----:R-:W-:Y:S01]  /*3430*/  SHF.L.U32 R89, R4, 0x10, RZ ;  /* 0x0000001004597819 */ /* 0x002fe200000006ff */
[----:B------:R-:W-:Y:S01]  /*3440*/  FMUL.FTZ R120, R113, R120 ;  /* 0x0000007871787220 */ /* 0x000fe20000410000 */
[----:B---3--:R-:W-:Y:S01]  /*3450*/  SHF.L.U32 R93, R3, 0x10, RZ ;  /* 0x00000010035d7819 */ /* 0x008fe200000006ff */
[----:B------:R-:W-:-:S02]  /*3460*/  FMUL.FTZ R2, R119, R2 ;  /* 0x0000000277027220 */ /* 0x000fc40000410000 */
[----:B------:R-:W1:Y:S01]  /*3470*/  MUFU.RCP R129, R129 ;  /* 0x0000008100817308 */ /* 0x000e620000001000 */
[----:B------:R-:W-:Y:S01]  /*3480*/  FMUL.FTZ R143, R120, R121 ;  /* 0x00000079788f7220 */ /* 0x000fe20000410000 */
[----:B------:R-:W-:Y:S01]  /*3490*/  FADD.FTZ R4, -R118, 1 ;  /* 0x3f80000076047421 */ /* 0x000fe20000010100 */
[----:B------:R-:W-:Y:S01]  /*34a0*/  FMUL.FTZ R119, R116, R89 ;  /* 0x0000005974777220 */ /* 0x000fe20000410000 */
[----:B------:R-:W-:Y:S01]  /*34b0*/  FADD.FTZ R130, R130, 1 ;  /* 0x3f80000082827421 */ /* 0x000fe20000010000 */
[----:B--2---:R-:W-:Y:S01]  /*34c0*/  FADD.FTZ R3, -R117, 1 ;  /* 0x3f80000075037421 */ /* 0x004fe20000010100 */
[----:B------:R-:W-:Y:S01]  /*34d0*/  FMUL.FTZ R120, R114, R93 ;  /* 0x0000005d72787220 */ /* 0x000fe20000410000 */
[----:B------:R-:W-:Y:S01]  /*34e0*/  FADD.FTZ R131, R131, 1 ;  /* 0x3f80000083837421 */ /* 0x000fe20000010000 */
[----:B------:R-:W-:Y:S01]  /*34f0*/  FFMA.FTZ R4, R73, R4, 1 ;  /* 0x3f80000049047423 */ /* 0x000fe20000010004 */
[----:B------:R-:W-:Y:S01]  /*3500*/  FMUL.FTZ R119, R118, R119 ;  /* 0x0000007776777220 */ /* 0x000fe20000410000 */
[----:B------:R5:W-:Y:S01]  /*3510*/  MUFU.RCP R134, R130 ;  /* 0x0000008200867308 */ /* 0x000be20000001000 */
[----:B------:R-:W-:Y:S01]  /*3520*/  FFMA.FTZ R3, R72, R3, 1 ;  /* 0x3f80000048037423 */ /* 0x000fe20000010003 */
[----:B------:R-:W-:Y:S01]  /*3530*/  FMUL.FTZ R120, R117, R120 ;  /* 0x0000007875787220 */ /* 0x000fe20000410000 */
[----:B------:R-:W-:-:S02]  /*3540*/  SHF.L.U32 R68, R68, 0x10, RZ ;  /* 0x0000001044447819 */ /* 0x000fc400000006ff */
[----:B------:R-:W-:Y:S02]  /*3550*/  SHF.L.U32 R121, R57, 0x10, RZ ;  /* 0x0000001039797819 */ /* 0x000fe400000006ff */
[----:B------:R-:W-:Y:S01]  /*3560*/  SHF.L.U32 R123, R123, 0x10, RZ ;  /* 0x000000107b7b7819 */ /* 0x000fe200000006ff */
[----:B-----5:R-:W-:Y:S01]  /*3570*/  FADD.FTZ R130, -R132, 1 ;  /* 0x3f80000084827421 */ /* 0x020fe20000010100 */
[----:B------:R-:W-:Y:S01]  /*3580*/  SHF.L.U32 R124, R124, 0x10, RZ ;  /* 0x000000107c7c7819 */ /* 0x000fe200000006ff */
[----:B------:R-:W2:Y:S01]  /*3590*/  MUFU.RCP R139, R139 ;  /* 0x0000008b008b7308 */ /* 0x000ea20000001000 */
[----:B------:R-:W-:Y:S01]  /*35a0*/  FMUL.FTZ R4, R119, R4 ;  /* 0x0000000477047220 */ /* 0x000fe20000410000 */
[----:B------:R-:W-:Y:S01]  /*35b0*/  FMUL.FTZ R3, R120, R3 ;  /* 0x0000000378037220 */ /* 0x000fe20000410000 */
[----:B------:R-:W-:Y:S01]  /*35c0*/  SHF.L.U32 R119, R61, 0x10, RZ ;  /* 0x000000103d777819 */ /* 0x000fe200000006ff */
[----:B------:R-:W-:Y:S01]  /*35d0*/  FFMA.FTZ R144, R91, R130, 1 ;  /* 0x3f8000005b907423 */ /* 0x000fe20000010082 */
[----:B------:R-:W-:-:S03]  /*35e0*/  SHF.L.U32 R120, R59, 0x10, RZ ;  /* 0x000000103b787819 */ /* 0x000fc600000006ff */
[----:B------:R3:W5:Y:S01]  /*35f0*/  MUFU.RCP R136, R131 ;  /* 0x0000008300887308 */ /* 0x0007620000001000 */
[----:B------:R-:W-:Y:S01]  /*3600*/  FADD.FTZ R57, -R127, 1 ;  /* 0x3f8000007f397421 */ /* 0x000fe20000010100 */
[----:B0-----:R-:W-:Y:S01]  /*3610*/  FADD.FTZ R61, -R137, 1 ;  /* 0x3f800000893d7421 */ /* 0x001fe20000010100 */
[----:B----4-:R-:W-:Y:S01]  /*3620*/  SHF.L.U32 R122, R122, 0x10, RZ ;  /* 0x000000107a7a7819 */ /* 0x010fe200000006ff */
[----:B------:R-:W-:Y:S01]  /*3630*/  FMUL.FTZ R130, R68, R123 ;  /* 0x0000007b44827220 */ /* 0x000fe20000410000 */
[----:B------:R-:W-:Y:S01]  /*3640*/  SHF.L.U32 R125, R125, 0x10, RZ ;  /* 0x000000107d7d7819 */ /* 0x000fe200000006ff */
[----:B------:R-:W-:Y:S01]  /*3650*/  FMUL.FTZ R146, R121, R124 ;  /* 0x0000007c79927220 */ /* 0x000fe20000410000 */
[----:B------:R-:W-:Y:S01]  /*3660*/  FFMA.FTZ R57, R88, R57, 1 ;  /* 0x3f80000058397423 */ /* 0x000fe20000010039 */
[----:B------:R-:W-:Y:S01]  /*3670*/  FMUL.FTZ R130, R127, R130 ;  /* 0x000000827f827220 */ /* 0x000fe20000410000 */
[----:B---3--:R-:W-:Y:S01]  /*3680*/  FFMA.FTZ R131, R92, R61, 1 ;  /* 0x3f8000005c837423 */ /* 0x008fe2000001003d */
        /* <DEDUP_REMOVED lines=8> */
[----:B------:R-:W-:Y:S01]  /*3710*/  FFMA.FTZ R59, R90, R59, 1 ;  /* 0x3f8000005a3b7423 */ /* 0x000fe2000001003b */
[----:B------:R-:W-:Y:S01]  /*3720*/  FMUL.FTZ R142, R129, R142 ;  /* 0x0000008e818e7220 */ /* 0x000fe20000410000 */
[----:B------:R-:W-:Y:S01]  /*3730*/  FMUL.FTZ R61, R132, R61 ;  /* 0x0000003d843d7220 */ /* 0x000fe20000410000 */
[----:B------:R-:W-:-:S02]  /*3740*/  SHF.L.U32 R131, R56, 0x10, RZ ;  /* 0x0000001038837819 */ /* 0x000fc400000006ff */
[----:B------:R-:W-:Y:S02]  /*3750*/  SHF.L.U32 R130, R39, 0x10, RZ ;  /* 0x0000001027827819 */ /* 0x000fe400000006ff */
[----:B------:R-:W-:Y:S02]  /*3760*/  SHF.L.U32 R128, R38, 0x10, RZ ;  /* 0x0000001026807819 */ /* 0x000fe400000006ff */
[----:B------:R-:W-:Y:S02]  /*3770*/  SHF.L.U32 R126, R126, 0x10, RZ ;  /* 0x000000107e7e7819 */ /* 0x000fe400000006ff */
[----:B------:R-:W-:Y:S02]  /*3780*/  SHF.L.U32 R133, R133, 0x10, RZ ;  /* 0x0000001085857819 */ /* 0x000fe400000006ff */
[----:B------:R-:W-:Y:S01]  /*3790*/  SHF.L.U32 R135, R135, 0x10, RZ ;  /* 0x0000001087877819 */ /* 0x000fe200000006ff */
[----:B------:R-:W-:Y:S01]  /*37a0*/  FMUL.FTZ R59, R142, R59 ;  /* 0x0000003b8e3b7220 */ /* 0x000fe20000410000 */
[----:B------:R-:W-:Y:S01]  /*37b0*/  FMUL.FTZ R144, R61, R144 ;  /* 0x000000903d907220 */ /* 0x000fe20000410000 */
[----:B--2---:R-:W-:Y:S01]  /*37c0*/  FADD.FTZ R5, -R139, 1 ;  /* 0x3f8000008b057421 */ /* 0x004fe20000010100 */
[----:B------:R-:W-:Y:S01]  /*37d0*/  FADD.FTZ R56, -R134, 1 ;  /* 0x3f80000086387421 */ /* 0x000fe20000010100 */
[----:B-----5:R-:W-:Y:S01]  /*37e0*/  FADD.FTZ R142, -R136, 1 ;  /* 0x3f800000888e7421 */ /* 0x020fe20000010100 */
        /* <DEDUP_REMOVED lines=33> */
[----:B------:R-:W-:Y:S01]  /*3a00*/  STS.U16 [R24], R145 ;  /* 0x0000009118007388 */ /* 0x000fe20000000400 */
        /* <DEDUP_REMOVED lines=30> */
[----:B------:R-:W1:Y:S04]  /*3bf0*/  LDS R167, [UR17+0x420] ;  /* 0x00042011ffa77984 */ /* 0x000e680008000800 */
[----:B------:R2:W-:Y:S01]  /*3c00*/  STL [R1], R150 ;  /* 0x0000009601007387 */ /* 0x0005e20000100800 */
        /* <DEDUP_REMOVED lines=8> */
[----:B--2---:R-:W-:Y:S05]  /*3c90*/  @P0 BRA `(.L_x_12792) ;  /* 0x0000000000340947 */ /* 0x004fea0003800000 */
        /* <DEDUP_REMOVED lines=13> */
.L_x_12792:
[----:B------:R-:W-:Y:S05]  /*3d70*/  BSYNC B0 ;  /* 0x0000000000007941 */ /* 0x000fea0003800000 */
.L_x_12791:
        /* <DEDUP_REMOVED lines=11> */
[----:B------:R-:W-:Y:S01]  /*3e30*/  ULDC.64 UR28, c[0x0][0x320] ;  /* 0x0000c800001c7ab9 */ /* 0x000fe20000000a00 */
[----:B------:R-:W-:Y:S01]  /*3e40*/  ULDC.64 UR18, c[0x0][0x3e8] ;  /* 0x0000fa0000127ab9 */ /* 0x000fe20000000a00 */
[----:B------:R-:W-:Y:S01]  /*3e50*/  UIADD3.X UR8, UR20, UR8, UR9, UP0, !UPT ;  /* 0x0000000814087290 */ /* 0x000fe200087fe409 */
[C---:B------:R-:W-:Y:S01]  /*3e60*/  LEA R4, P1, R81.reuse, UR18, 0x1 ;  /* 0x0000001251047c11 */ /* 0x040fe2000f8208ff */
        /* <DEDUP_REMOVED lines=50> */
[----:B------:R-:W-:Y:S01]  /*4190*/  FADD.FTZ R44, R49, UR4 ;  /* 0x00000004312c7e21 */ /* 0x000fe20008010000 */
        /* <DEDUP_REMOVED lines=20> */
[----:B------:R-:W-:Y:S01]  /*42e0*/  FMUL.FTZ R63, R68, R88 ;  /* 0x00000058443f7220 */ /* 0x000fe20000410000 */
[----:B------:R1:W-:Y:S01]  /*42f0*/  @!P3 STG.E.U16 desc[UR22][R4.64+-0x40], R165 ;  /* 0xffffc0a50400b986 */ /* 0x0003e2000c101516 */
[----:B------:R-:W-:Y:S01]  /*4300*/  FADD.FTZ R38, R38, UR4 ;  /* 0x0000000426267e21 */ /* 0x000fe20008010000 */
[----:B------:R-:W-:Y:S01]  /*4310*/  FADD.FTZ R39, R39, UR4 ;  /* 0x0000000427277e21 */ /* 0x000fe20008010000 */
        /* <DEDUP_REMOVED lines=9> */
[----:B-1----:R-:W-:Y:S01]  /*43b0*/  SHF.L.U32 R4, R46, 0x10, RZ ;  /* 0x000000102e047819 */ /* 0x002fe200000006ff */
[----:B------:R-:W-:Y:S01]  /*43c0*/  FADD.FTZ R46, R47, UR4 ;  /* 0x000000042f2e7e21 */ /* 0x000fe20008010000 */
[----:B------:R-:W-:Y:S01]  /*43d0*/  SHF.L.U32 R5, R45, 0x10, RZ ;  /* 0x000000102d057819 */ /* 0x000fe200000006ff */
[----:B------:R-:W-:Y:S01]  /*43e0*/  FADD.FTZ R45, R48, UR4 ;  /* 0x00000004302d7e21 */ /* 0x000fe20008010000 */
[----:B------:R-:W-:Y:S01]  /*43f0*/  FMUL.FTZ R68, R119, R90 ;  /* 0x0000005a77447220 */ /* 0x000fe20000410000 */
[----:B------:R-:W-:Y:S01]  /*4400*/  FADD.FTZ R47, R4, UR4 ;  /* 0x00000004042f7e21 */ /* 0x000fe20008010000 */
[----:B------:R-:W-:Y:S01]  /*4410*/  FMUL.FTZ R69, R120, R91 ;  /* 0x0000005b78457220 */ /* 0x000fe20000410000 */
[----:B------:R-:W-:Y:S01]  /*4420*/  FADD.FTZ R48, R5, UR4 ;  /* 0x0000000405307e21 */ /* 0x000fe20008010000 */
        /* <DEDUP_REMOVED lines=46> */
[----:B------:R-:W-:Y:S01]  /*4710*/  STS.U16 [R24+0x4], R87 ;  /* 0x0000045718007388 */ /* 0x000fe20000000400 */
[----:B------:R-:W-:-:S02]  /*4720*/  PRMT R98, R4, 0x7632, R98 ;  /* 0x0000763204627816 */ /* 0x000fc40000000062 */
[----:B--2---:R-:W-:Y:S01]  /*4730*/  PRMT R94, R5, 0x7632, R94 ;  /* 0x00007632055e7816 */ /* 0x004fe2000000005e */
[----:B------:R-:W-:Y:S01]  /*4740*/  STS.U16 [R24+0x8], R101 ;  /* 0x0000086518007388 */ /* 0x000fe20000000400 */
        /* <DEDUP_REMOVED lines=46> */
.L_x_12795:
[----:B------:R-:W-:Y:S05]  /*4a30*/  BSYNC B0 ;  /* 0x0000000000007941 */ /* 0x000fea0003800000 */
.L_x_12794:
        /* <DEDUP_REMOVED lines=43> */
.L_x_12793:
[----:B------:R-:W2:Y:S01]  /*4cf0*/  LDL.LU R0, [R1+0xc] ;  /* 0x00000c0001007983 */ /* 0x000ea20000300800 */
[----:B0-----:R-:W-:Y:S01]  /*4d00*/  SHF.L.U32 R3, R152, 0x10, RZ ;  /* 0x0000001098037819 */ /* 0x001fe200000006ff */
[----:B------:R-:W0:Y:S01]  /*4d10*/  LDC R5, c[0x0][0x21c] ;  /* 0x00008700ff057b82 */ /* 0x000e220000000800 */
        /* <DEDUP_REMOVED lines=24> */
[----:B0-----:R-:W-:Y:S02]  /*4ea0*/  ISETP.GE.AND P0, PT, R5, 0x1, PT ;  /* 0x000000010500780c */ /* 0x001fe40003f06270 */
[----:B------:R-:W-:-:S02]  /*4eb0*/  CS2R R100, SRZ ;  /* 0x0000000000647805 */ /* 0x000fc4000001ff00 */
[----:B------:R-:W-:Y:S02]  /*4ec0*/  CS2R R102, SRZ ;  /* 0x0000000000667805 */ /* 0x000fe4000001ff00 */
[----:B------:R-:W-:Y:S01]  /*4ed0*/  CS2R R104, SRZ ;  /* 0x0000000000687805 */ /* 0x000fe2000001ff00 */
        /* <DEDUP_REMOVED lines=31> */
[----:B------:R-:W1:Y:S01]  /*50d0*/  S2R R2, SR_TID.X ;  /* 0x0000000000027919 */ /* 0x000e620000002100 */
[----:B0-----:R-:W-:Y:S01]  /*50e0*/  LOP3.LUT R0, R148, 0x7ffffe0, RZ, 0xc0, !PT ;  /* 0x07ffffe094007812 */ /* 0x001fe200078ec0ff */
[----:B------:R-:W-:Y:S01]  /*50f0*/  ULDC.64 UR8, c[0x0][0x230] ;  /* 0x00008c0000087ab9 */ /* 0x000fe20000000a00 */
[----:B------:R-:W-:Y:S01]  /*5100*/  ULDC.64 UR18, c[0x0][0x248] ;  /* 0x0000920000127ab9 */ /* 0x000fe20000000a00 */
[----:B------:R-:W-:Y:S01]  /*5110*/  UIMAD.WIDE.U32 UR26, UR12, UR8, URZ ;  /* 0x000000080c1a72a5 */ /* 0x000fe2000f8e003f */
[----:B------:R-:W-:Y:S01]  /*5120*/  SHF.L.U32 R0, R0, 0x5, RZ ;  /* 0x0000000500007819 */ /* 0x000fe200000006ff */
[----:B------:R-:W-:Y:S01]  /*5130*/  UIMAD UR8, UR7, UR8, URZ ;  /* 0x00000008070872a4 */ /* 0x000fe2000f8e023f */
[----:B------:R-:W-:Y:S01]  /*5140*/  HFMA2.MMA R90, -RZ, RZ, 0, 0 ;  /* 0x00000000ff5a7435 */ /* 0x000fe200000001ff */
[----:B------:R-:W-:Y:S02]  /*5150*/  UIMAD UR7, UR7, UR18, URZ ;  /* 0x00000012070772a4 */ /* 0x000fe4000f8e023f */
[----:B------:R-:W-:-:S02]  /*5160*/  UIMAD.WIDE.U32 UR28, UR12, UR18, URZ ;  /* 0x000000120c1c72a5 */ /* 0x000fc4000f8e003f */
[----:B------:R-:W-:Y:S02]  /*5170*/  USHF.L.U32 UR18, UR44, 0x1, URZ ;  /* 0x000000012c127899 */ /* 0x000fe4000800063f */
[----:B------:R-:W-:Y:S02]  /*5180*/  UIMAD UR20, UR12, UR9, UR8 ;  /* 0x000000090c1472a4 */ /* 0x000fe4000f8e0208 */
        /* <DEDUP_REMOVED lines=13> */
[----:B-1----:R-:W-:Y:S01]  /*5260*/  LOP3.LUT R2, R2, 0x1f, RZ, 0xc0, !PT ;  /* 0x0000001f02027812 */ /* 0x002fe200078ec0ff */
[----:B------:R-:W-:Y:S01]  /*5270*/  ULDC.64 UR38, c[0x0][0x238] ;  /* 0x00008e0000267ab9 */ /* 0x000fe20000000a00 */
[----:B------:R-:W-:Y:S02]  /*5280*/  ULDC.64 UR40, c[0x0][0x2d0] ;  /* 0x0000b40000287ab9 */ /* 0x000fe40000000a00 */
[----:B------:R-:W-:-:S04]  /*5290*/  LOP3.LUT R0, R0, 0xffffffe0, R2, 0xe2, !PT ;  /* 0xffffffe000007812 */ /* 0x000fc800078ee202 */
[----:B------:R-:W-:-:S13]  /*52a0*/  ISETP.GE.AND P0, PT, R0, UR18, PT ;  /* 0x0000001200007c0c */ /* 0x000fda000bf06270 */
.L_x_12875:
[----:B------:R-:W-:Y:S01]  /*52b0*/  USHF.R.S32.HI UR55, URZ, 0x1f, UR7 ;  /* 0x0000001f3f377899 */ /* 0x000fe20008011407 */
[----:B0-----:R-:W0:Y:S01]  /*52c0*/  S2R R180, SR_TID.X ;  /* 0x0000000000b47919 */ /* 0x001e220000002100 */
[----:B------:R-:W-:Y:S02]  /*52d0*/  UMOV UR42, UR26 ;  /* 0x0000001a002a7c82 */ /* 0x000fe40008000000 */
[----:B------:R-:W-:Y:S01]  /*52e0*/  UIMAD UR17, UR55, UR38, URZ ;  /* 0x00000026371172a4 */ /* 0x000fe2000f8e023f */
[----:B------:R-:W2:Y:S01]  /*52f0*/  LDL R137, [R1+0x4] ;  /* 0x0000040001897983 */ /* 0x000ea20000100800 */
[----:B------:R-:W-:Y:S02]  /*5300*/  UMOV UR43, UR20 ;  /* 0x00000014002b7c82 */ /* 0x000fe40008000000 */
[----:B------:R-:W-:Y:S01]  /*5310*/  UIMAD.WIDE.U32 UR42, UR7, UR38, UR42 ;  /* 0x00000026072a72a5 */ /* 0x000fe2000f8e002a */
[----:B-1----:R-:W1:Y:S01]  /*5320*/  S2R R235, SR_TID.X ;  /* 0x0000000000eb7919 */ /* 0x002e620000002100 */
[----:B------:R-:W-:-:S02]  /*5330*/  UIMAD UR17, UR7, UR39, UR17 ;  /* 0x00000027071172a4 */ /* 0x000fc4000f8e0211 */
[----:B------:R-:W-:Y:S01]  /*5340*/  ULEA UR44, UP0, UR42, UR40, 0x3 ;  /* 0x000000282a2c7291 */ /* 0x000fe2000f80183f */
[----:B---3--:R-:W3:Y:S01]  /*5350*/  LDL R136, [R1] ;  /* 0x0000000001887983 */ /* 0x008ee20000100800 */
[----:B------:R-:W-:-:S04]  /*5360*/  UIADD3 UR17, UR43, UR17, URZ ;  /* 0x000000112b117290 */ /* 0x000fc8000fffe03f */
[----:B------:R-:W-:Y:S01]  /*5370*/  ULEA.HI.X UR42, UR42, UR41, UR17, 0x3, UP0 ;  /* 0x000000292a2a7291 */ /* 0x000fe200080f1c11 */
[----:B------:R-:W-:-:S05]  /*5380*/  MOV R2, UR44 ;  /* 0x0000002c00027c02 */ /* 0x000fca0008000f00 */
[----:B------:R-:W-:Y:S01]  /*5390*/  MOV R3, UR42 ;  /* 0x0000002a00037c02 */ /* 0x000fe20008000f00 */
[----:B------:R-:W-:-:S05]  /*53a0*/  ULDC.64 UR42, c[0x0][0x270] ;  /* 0x00009c00002a7ab9 */ /* 0x000fca0000000a00 */
[----:B----4-:R-:W4:Y:S01]  /*53b0*/  LDG.E.64 R2, desc[UR22][R2.64] ;  /* 0x0000001602027981 */ /* 0x010f22000c1e1b00 */
[----:B------:R-:W-:Y:S02]  /*53c0*/  UIMAD UR17, UR55, UR42, URZ ;  /* 0x0000002a371172a4 */ /* 0x000fe4000f8e023f */
[----:B------:R-:W-:Y:S02]  /*53d0*/  MOV R67, UR42 ;  /* 0x0000002a00437c02 */ /* 0x000fe40008000f00 */
[----:B0-----:R-:W-:Y:S01]  /*53e0*/  LOP3.LUT R0, R180, 0x7ffffe0, RZ, 0xc0, !PT ;  /* 0x07ffffe0b4007812 */ /* 0x001fe200078ec0ff */
[----:B------:R-:W-:Y:S01]  /*53f0*/  UIMAD UR17, UR7, UR43, UR17 ;  /* 0x0000002b071172a4 */ /* 0x000fe2000f8e0211 */
[----:B------:R-:W-:Y:S02]  /*5400*/  PRMT R112, RZ, 0x7610, R112 ;  /* 0x00007610ff707816 */ /* 0x000fe40000000070 */
[----:B------:R-:W-:Y:S02]  /*5410*/  SHF.L.U32 R0, R0, 0x5, RZ ;  /* 0x0000000500007819 */ /* 0x000fe400000006ff */
[----:B------:R-:W-:-:S02]  /*5420*/  PRMT R115, RZ, 0x7610, R115 ;  /* 0x00007610ff737816 */ /* 0x000fc40000000073 */
[----:B-1----:R-:W-:-:S04]  /*5430*/  LOP3.LUT R235, R235, 0x1f, RZ, 0xc0, !PT ;  /* 0x0000001febeb7812 */ /* 0x002fc800078ec0ff */
[----:B------:R-:W-:-:S04]  /*5440*/  LOP3.LUT R64, R0, 0xffffffe0, R235, 0xe2, !PT ;  /* 0xffffffe000407812 */ /* 0x000fc800078ee2eb */
[--C-:B------:R-:W-:Y:S02]  /*5450*/  SHF.R.S32.HI R65, RZ, 0x1f, R64.reuse ;  /* 0x0000001fff417819 */ /* 0x100fe40000011440 */
[C---:B------:R-:W-:Y:S02]  /*5460*/  LOP3.LUT R0, R64.reuse, 0x20, RZ, 0xfc, !PT ;  /* 0x0000002040007812 */ /* 0x040fe400078efcff */
[----:B------:R-:W-:Y:S01]  /*5470*/  LOP3.LUT R4, R64, 0x40, RZ, 0xfc, !PT ;  /* 0x0000004040047812 */ /* 0x000fe200078efcff */
[----:B------:R-:W-:Y:S01]  /*5480*/  IMAD.WIDE.U32 R66, R67, UR7, R64 ;  /* 0x0000000743427c25 */ /* 0x000fe2000f8e0040 */
[----:B------:R-:W-:Y:S02]  /*5490*/  ISETP.GE.AND P5, PT, R0, UR18, PT ;  /* 0x0000001200007c0c */ /* 0x000fe4000bfa6270 */
[C---:B------:R-:W-:Y:S02]  /*54a0*/  LOP3.LUT R0, R64.reuse, 0x60, RZ, 0xfc, !PT ;  /* 0x0000006040007812 */ /* 0x040fe400078efcff */
[----:B------:R-:W-:-:S02]  /*54b0*/  LOP3.LUT R6, R64, 0x80, RZ, 0xfc, !PT ;  /* 0x0000008040067812 */ /* 0x000fc400078efcff */
[----:B------:R-:W-:Y:S02]  /*54c0*/  ISETP.GE.AND P4, PT, R4, UR18, PT ;  /* 0x0000001204007c0c */ /* 0x000fe4000bf86270 */
[----:B------:R-:W-:Y:S02]  /*54d0*/  IADD3 R5, R67, UR17, RZ ;  /* 0x0000001143057c10 */ /* 0x000fe4000fffe0ff */
[----:B------:R-:W-:Y:S02]  /*54e0*/  LEA R4, P2, R66, UR14, 0x1 ;  /* 0x0000000e42047c11 */ /* 0x000fe4000f8408ff */
[----:B------:R-:W-:Y:S02]  /*54f0*/  ISETP.GE.AND P1, PT, R0, UR18, PT ;  /* 0x0000001200007c0c */ /* 0x000fe4000bf26270 */
[----:B------:R-:W-:Y:S02]  /*5500*/  ISETP.GE.AND P3, PT, R6, UR18, PT ;  /* 0x0000001206007c0c */ /* 0x000fe4000bf66270 */
[----:B------:R-:W-:-:S02]  /*5510*/  PRMT R6, RZ, 0x7610, R6 ;  /* 0x00007610ff067816 */ /* 0x000fc40000000006 */
[----:B------:R-:W-:Y:S02]  /*5520*/  LEA.HI.X R5, R66, UR15, R5, 0x1, P2 ;  /* 0x0000000f42057c11 */ /* 0x000fe400090f0c05 */
[C---:B------:R-:W-:Y:S02]  /*5530*/  LOP3.LUT R0, R64.reuse, 0xc0, RZ, 0xfc, !PT ;  /* 0x000000c040007812 */ /* 0x040fe400078efcff */
[----:B------:R-:W-:Y:S01]  /*5540*/  LOP3.LUT R65, R64, 0xa0, RZ, 0xfc, !PT ;  /* 0x000000a040417812 */ /* 0x000fe200078efcff */
[----:B------:R-:W2:Y:S01]  /*5550*/  @!P5 LDG.E.U16 R6, desc[UR22][R4.64+0x40] ;  /* 0x000040160406d981 */ /* 0x000ea2000c1e1500 */
[----:B------:R-:W-:Y:S02]  /*5560*/  ISETP.GE.AND P5, PT, R0, UR18, PT ;  /* 0x0000001200007c0c */ /* 0x000fe4000bfa6270 */
[----:B------:R-:W-:Y:S01]  /*5570*/  ISETP.GE.AND P2, PT, R65, UR18, PT ;  /* 0x0000001241007c0c */ /* 0x000fe2000bf46270 */
[----:B------:R-:W3:Y:S01]  /*5580*/  @!P1 LDG.E.U16 R112, desc[UR22][R4.64+0xc0] ;  /* 0x0000c01604709981 */ /* 0x000ee2000c1e1500 */
[----:B------:R-:W-:-:S02]  /*5590*/  LOP3.LUT R0, R64, 0x100, RZ, 0xfc, !PT ;  /* 0x0000010040007812 */ /* 0x000fc400078efcff */
[----:B------:R-:W-:Y:S01]  /*55a0*/  LOP3.LUT R65, R64, 0xe0, RZ, 0xfc, !PT ;  /* 0x000000e040417812 */ /* 0x000fe200078efcff */
[----:B------:R-:W3:Y:S01]  /*55b0*/  @!P4 LDG.E.U16 R115, desc[UR22][R4.64+0x80] ;  /* 0x000080160473c981 */ /* 0x000ee2000c1e1500 */
[----:B------:R-:W-:Y:S02]  /*55c0*/  PRMT R117, RZ, 0x7610, R117 ;  /* 0x00007610ff757816 */ /* 0x000fe40000000075 */
[----:B------:R-:W-:Y:S02]  /*55d0*/  ISETP.GE.AND P1, PT, R0, UR18, PT ;  /* 0x0000001200007c0c */ /* 0x000fe4000bf26270 */
[----:B------:R-:W-:Y:S02]  /*55e0*/  ISETP.GE.AND P4, PT, R65, UR18, PT ;  /* 0x0000001241007c0c */ /* 0x000fe4000bf86270 */
[----:B------:R-:W-:Y:S01]  /*55f0*/  LOP3.LUT R0, R64, 0x120, RZ, 0xfc, !PT ;  /* 0x0000012040007812 */ /* 0x000fe200078efcff */
        /* <DEDUP_REMOVED lines=11> */
[C---:B------:R-:W-:Y:S01]  /*56b0*/  LOP3.LUT R0, R64.reuse, 0x180, RZ, 0xfc, !PT ;  /* 0x0000018040007812 */ /* 0x040fe200078efcff */
[----:B------:R-:W3:Y:S01]  /*56c0*/  @!P4 LDG.E.U16 R116, desc[UR22][R4.64+0x1c0] ;  /* 0x0001c0160474c981 */ /* 0x000ee2000c1e1500 */
[----:B------:R-:W-:Y:S02]  /*56d0*/  PRMT R121, RZ, 0x7610, R121 ;  /* 0x00007610ff797816 */ /* 0x000fe40000000079 */
[----:B------:R-:W-:Y:S02]  /*56e0*/  PRMT R113, RZ, 0x7610, R113 ;  /* 0x00007610ff717816 */ /* 0x000fe40000000071 */
[----:B------:R-:W-:Y:S02]  /*56f0*/  PRMT R118, RZ, 0x7610, R118 ;  /* 0x00007610ff767816 */ /* 0x000fe40000000076 */
[----:B------:R-:W-:Y:S01]  /*5700*/  LOP3.LUT R65, R64, 0x1a0, RZ, 0xfc, !PT ;  /* 0x000001a040417812 */ /* 0x000fe200078efcff */
[----:B------:R-:W3:Y:S01]  /*5710*/  @!P1 LDG.E.U16 R121, desc[UR22][R4.64+0x200] ;  /* 0x0002001604799981 */ /* 0x000ee2000c1e1500 */
[----:B------:R-:W-:-:S02]  /*5720*/  ISETP.GE.AND P4, PT, R0, UR18, PT ;  /* 0x0000001200007c0c */ /* 0x000fc4000bf86270 */
[C---:B------:R-:W-:Y:S01]  /*5730*/  LOP3.LUT R0, R64.reuse, 0x1c0, RZ, 0xfc, !PT ;  /* 0x000001c040007812 */ /* 0x040fe200078efcff */
[----:B------:R-:W2:Y:S01]  /*5740*/  @!P0 LDG.E.U16 R113, desc[UR22][R4.64] ;  /* 0x0000001604718981 */ /* 0x000ea2000c1e1500 */
[----:B------:R-:W-:Y:S02]  /*5750*/  PRMT R123, RZ, 0x7610, R123 ;  /* 0x00007610ff7b7816 */ /* 0x000fe4000000007b */
[----:B------:R-:W-:Y:S01]  /*5760*/  PRMT R120, RZ, 0x7610, R120 ;  /* 0x00007610ff787816 */ /* 0x000fe20000000078 */
[----:B------:R-:W3:Y:S01]  /*5770*/  @!P3 LDG.E.U16 R118, desc[UR22][R4.64+0x240] ;  /* 0x000240160476b981 */ /* 0x000ee2000c1e1500 */
[----:B------:R-:W-:Y:S02]  /*5780*/  ISETP.GE.AND P1, PT, R65, UR18, PT ;  /* 0x0000001241007c0c */ /* 0x000fe4000bf26270 */
[----:B------:R-:W-:Y:S01]  /*5790*/  LOP3.LUT R65, R64, 0x1e0, RZ, 0xfc, !PT ;  /* 0x000001e040417812 */ /* 0x000fe200078efcff */
[----:B------:R-:W3:Y:S01]  /*57a0*/  @!P2 LDG.E.U16 R123, desc[UR22][R4.64+0x280] ;  /* 0x00028016047ba981 */ /* 0x000ee2000c1e1500 */
[----:B------:R-:W-:-:S02]  /*57b0*/  ISETP.GE.AND P3, PT, R0, UR18, PT ;  /* 0x0000001200007c0c */ /* 0x000fc4000bf66270 */
[----:B------:R-:W-:Y:S01]  /*57c0*/  LOP3.LUT R0, R64, 0x200, RZ, 0xfc, !PT ;  /* 0x0000020040007812 */ /* 0x000fe200078efcff */
[----:B------:R-:W3:Y:S01]  /*57d0*/  @!P5 LDG.E.U16 R120, desc[UR22][R4.64+0x2c0] ;  /* 0x0002c0160478d981 */ /* 0x000ee2000c1e1500 */
[----:B------:R-:W-:Y:S02]  /*57e0*/  ISETP.GE.AND P2, PT, R65, UR18, PT ;  /* 0x0000001241007c0c */ /* 0x000fe4000bf46270 */
[----:B------:R-:W-:Y:S02]  /*57f0*/  ISETP.GE.AND P5, PT, R0, UR18, PT ;  /* 0x0000001200007c0c */ /* 0x000fe4000bfa6270 */
[----:B------:R-:W-:Y:S02]  /*5800*/  PRMT R125, RZ, 0x7610, R125 ;  /* 0x00007610ff7d7816 */ /* 0x000fe4000000007d */
[----:B------:R-:W-:Y:S02]  /*5810*/  PRMT R122, RZ, 0x7610, R122 ;  /* 0x00007610ff7a7816 */ /* 0x000fe4000000007a */
[----:B------:R-:W-:-:S02]  /*5820*/  PRMT R127, RZ, 0x7610, R127 ;  /* 0x00007610ff7f7816 */ /* 0x000fc4000000007f */
[----:B------:R-:W3:Y:S01]  /*5830*/  @!P4 LDG.E.U16 R125, desc[UR22][R4.64+0x300] ;  /* 0x00030016047dc981 */ /* 0x000ee2000c1e1500 */
[----:B------:R-:W-:Y:S02]  /*5840*/  PRMT R124, RZ, 0x7610, R124 ;  /* 0x00007610ff7c7816 */ /* 0x000fe4000000007c */
[----:B------:R-:W-:Y:S01]  /*5850*/  PRMT R126, RZ, 0x7610, R126 ;  /* 0x00007610ff7e7816 */ /* 0x000fe2000000007e */
[----:B------:R-:W3:Y:S04]  /*5860*/  @!P1 LDG.E.U16 R122, desc[UR22][R4.64+0x340] ;  /* 0x00034016047a9981 */ /* 0x000ee8000c1e1500 */
[----:B------:R-:W3:Y:S04]  /*5870*/  @!P3 LDG.E.U16 R127, desc[UR22][R4.64+0x380] ;  /* 0x00038016047fb981 */ /* 0x000ee8000c1e1500 */
[----:B------:R-:W3:Y:S04]  /*5880*/  @!P2 LDG.E.U16 R124, desc[UR22][R4.64+0x3c0] ;  /* 0x0003c016047ca981 */ /* 0x000ee8000c1e1500 */
[----:B------:R-:W3:Y:S01]  /*5890*/  @!P5 LDG.E.U16 R126, desc[UR22][R4.64+0x400] ;  /* 0x00040016047ed981 */ /* 0x000ee2000c1e1500 */
[----:B------:R-:W-:-:S02]  /*58a0*/  LOP3.LUT R0, R64, 0x220, RZ, 0xfc, !PT ;  /* 0x0000022040007812 */ /* 0x000fc400078efcff */
[----:B------:R-:W-:Y:S02]  /*58b0*/  LOP3.LUT R65, R64, 0x240, RZ, 0xfc, !PT ;  /* 0x0000024040417812 */ /* 0x000fe400078efcff */
[----:B------:R-:W-:Y:S02]  /*58c0*/  ISETP.GE.AND P1, PT, R0, UR18, PT ;  /* 0x0000001200007c0c */ /* 0x000fe4000bf26270 */
[----:B------:R-:W-:Y:S02]  /*58d0*/  LOP3.LUT R0, R64, 0x260, RZ, 0xfc, !PT ;  /* 0x0000026040007812 */ /* 0x000fe400078efcff */
[----:B------:R-:W-:Y:S02]  /*58e0*/  ISETP.GE.AND P2, PT, R65, UR18, PT ;  /* 0x0000001241007c0c */ /* 0x000fe4000bf46270 */
[----:B------:R-:W-:Y:S02]  /*58f0*/  ISETP.GE.AND P3, PT, R0, UR18, PT ;  /* 0x0000001200007c0c */ /* 0x000fe4000bf66270 */
[----:B------:R-:W-:-:S02]  /*5900*/  PRMT R128, RZ, 0x7610, R128 ;  /* 0x00007610ff807816 */ /* 0x000fc40000000080 */
[----:B------:R-:W-:Y:S02]  /*5910*/  LOP3.LUT R0, R64, 0x280, RZ, 0xfc, !PT ;  /* 0x0000028040007812 */ /* 0x000fe400078efcff */
[----:B------:R-:W-:Y:S02]  /*5920*/  PRMT R129, RZ, 0x7610, R129 ;  /* 0x00007610ff817816 */ /* 0x000fe40000000081 */
[----:B------:R-:W3:Y:S01]  /*5930*/  @!P1 LDG.E.U16 R128, desc[UR22][R4.64+0x440] ;  /* 0x0004401604809981 */ /* 0x000ee2000c1e1500 */
[----:B------:R-:W-:Y:S02]  /*5940*/  PRMT R130, RZ, 0x7610, R130 ;  /* 0x00007610ff827816 */ /* 0x000fe40000000082 */
[----:B------:R-:W-:Y:S01]  /*5950*/  ISETP.GE.AND P1, PT, R0, UR18, PT ;  /* 0x0000001200007c0c */ /* 0x000fe2000bf26270 */
[----:B------:R-:W3:Y:S01]  /*5960*/  @!P2 LDG.E.U16 R129, desc[UR22][R4.64+0x480] ;  /* 0x000480160481a981 */ /* 0x000ee2000c1e1500 */
[C---:B------:R-:W-:Y:S02]  /*5970*/  LOP3.LUT R65, R64.reuse, 0x2a0, RZ, 0xfc, !PT ;  /* 0x000002a040417812 */ /* 0x040fe400078efcff */
[C---:B------:R-:W-:Y:S01]  /*5980*/  LOP3.LUT R66, R64.reuse, 0x2c0, RZ, 0xfc, !PT ;  /* 0x000002c040427812 */ /* 0x040fe200078efcff */
[----:B------:R-:W3:Y:S01]  /*5990*/  @!P3 LDG.E.U16 R130, desc[UR22][R4.64+0x4c0] ;  /* 0x0004c0160482b981 */ /* 0x000ee2000c1e1500 */
[----:B------:R-:W-:-:S02]  /*59a0*/  LOP3.LUT R0, R64, 0x2e0, RZ, 0xfc, !PT ;  /* 0x000002e040007812 */ /* 0x000fc400078efcff */
[----:B------:R-:W-:Y:S02]  /*59b0*/  ISETP.GE.AND P2, PT, R65, UR18, PT ;  /* 0x0000001241007c0c */ /* 0x000fe4000bf46270 */
[----:B------:R-:W-:Y:S02]  /*59c0*/  ISETP.GE.AND P3, PT, R66, UR18, PT ;  /* 0x0000001242007c0c */ /* 0x000fe4000bf66270 */
[----:B------:R-:W-:Y:S02]  /*59d0*/  PRMT R131, RZ, 0x7610, R131 ;  /* 0x00007610ff837816 */ /* 0x000fe40000000083 */
[----:B------:R-:W-:Y:S02]  /*59e0*/  ISETP.GE.AND P4, PT, R0, UR18, PT ;  /* 0x0000001200007c0c */ /* 0x000fe4000bf86270 */
[----:B------:R-:W-:Y:S02]  /*59f0*/  LOP3.LUT R65, R64, 0x300, RZ, 0xfc, !PT ;  /* 0x0000030040417812 */ /* 0x000fe400078efcff */
[----:B------:R-:W-:Y:S01]  /*5a00*/  PRMT R132, RZ, 0x7610, R132 ;  /* 0x00007610ff847816 */ /* 0x000fe20000000084 */
[----:B------:R-:W3:Y:S01]  /*5a10*/  @!P1 LDG.E.U16 R131, desc[UR22][R4.64+0x500] ;  /* 0x0005001604839981 */ /* 0x000ee2000c1e1500 */
[----:B------:R-:W-:-:S02]  /*5a20*/  PRMT R133, RZ, 0x7610, R133 ;  /* 0x00007610ff857816 */ /* 0x000fc40000000085 */
[----:B------:R-:W-:Y:S02]  /*5a30*/  ISETP.GE.AND P1, PT, R65, UR18, PT ;  /* 0x0000001241007c0c */ /* 0x000fe4000bf26270 */
[----:B------:R-:W-:Y:S01]  /*5a40*/  PRMT R134, RZ, 0x7610, R134 ;  /* 0x00007610ff867816 */ /* 0x000fe20000000086 */
[----:B------:R-:W3:Y:S01]  /*5a50*/  @!P2 LDG.E.U16 R132, desc[UR22][R4.64+0x540] ;  /* 0x000540160484a981 */ /* 0x000ee2000c1e1500 */
[C---:B------:R-:W-:Y:S02]  /*5a60*/  LOP3.LUT R0, R64.reuse, 0x320, RZ, 0xfc, !PT ;  /* 0x0000032040007812 */ /* 0x040fe400078efcff */
[C---:B------:R-:W-:Y:S01]  /*5a70*/  LOP3.LUT R65, R64.reuse, 0x340, RZ, 0xfc, !PT ;  /* 0x0000034040417812 */ /* 0x040fe200078efcff */
[----:B------:R-:W3:Y:S01]  /*5a80*/  @!P3 LDG.E.U16 R133, desc[UR22][R4.64+0x580] ;  /* 0x000580160485b981 */ /* 0x000ee2000c1e1500 */
[----:B------:R-:W-:Y:S02]  /*5a90*/  LOP3.LUT R66, R64, 0x360, RZ, 0xfc, !PT ;  /* 0x0000036040427812 */ /* 0x000fe400078efcff */
[----:B------:R-:W-:Y:S01]  /*5aa0*/  ISETP.GE.AND P2, PT, R0, UR18, PT ;  /* 0x0000001200007c0c */ /* 0x000fe2000bf46270 */
[----:B------:R-:W3:Y:S01]  /*5ab0*/  @!P4 LDG.E.U16 R134, desc[UR22][R4.64+0x5c0] ;  /* 0x0005c0160486c981 */ /* 0x000ee2000c1e1500 */
[----:B------:R-:W-:-:S02]  /*5ac0*/  ISETP.GE.AND P3, PT, R65, UR18, PT ;  /* 0x0000001241007c0c */ /* 0x000fc4000bf66270 */
[----:B------:R-:W-:Y:S02]  /*5ad0*/  PRMT R111, RZ, 0x7610, R111 ;  /* 0x00007610ff6f7816 */ /* 0x000fe4000000006f */
[----:B------:R-:W-:Y:S02]  /*5ae0*/  ISETP.GE.AND P4, PT, R66, UR18, PT ;  /* 0x0000001242007c0c */ /* 0x000fe4000bf86270 */
[----:B------:R-:W-:Y:S02]  /*5af0*/  SHF.L.U32 R65, R180, 0x5, RZ ;  /* 0x00000005b4417819 */ /* 0x000fe400000006ff */
[----:B------:R-:W-:Y:S01]  /*5b00*/  LOP3.LUT R0, R64, 0x380, RZ, 0xfc, !PT ;  /* 0x0000038040007812 */ /* 0x000fe200078efcff */
[----:B------:R-:W3:Y:S01]  /*5b10*/  @!P1 LDG.E.U16 R111, desc[UR22][R4.64+0x600] ;  /* 0x00060016046f9981 */ /* 0x000ee2000c1e1500 */
[----:B------:R-:W-:Y:S02]  /*5b20*/  PRMT R110, RZ, 0x7610, R110 ;  /* 0x00007610ff6e7816 */ /* 0x000fe4000000006e */
[----:B------:R-:W-:-:S02]  /*5b30*/  PRMT R109, RZ, 0x7610, R109 ;  /* 0x00007610ff6d7816 */ /* 0x000fc4000000006d */
[----:B------:R-:W-:Y:S02]  /*5b40*/  LOP3.LUT R65, R65, 0xffffffe0, R235, 0xe2, !PT ;  /* 0xffffffe041417812 */ /* 0x000fe400078ee2eb */
[----:B------:R-:W-:Y:S01]  /*5b50*/  ISETP.GE.AND P1, PT, R0, UR18, PT ;  /* 0x0000001200007c0c */ /* 0x000fe2000bf26270 */
[----:B------:R-:W3:Y:S01]  /*5b60*/  @!P2 LDG.E.U16 R110, desc[UR22][R4.64+0x640] ;  /* 0x00064016046ea981 */ /* 0x000ee2000c1e1500 */
[----:B------:R-:W-:Y:S02]  /*5b70*/  PRMT R107, RZ, 0x7610, R107 ;  /* 0x00007610ff6b7816 */ /* 0x000fe4000000006b */
[C---:B------:R-:W-:Y:S01]  /*5b80*/  LOP3.LUT R0, R64.reuse, 0x3a0, RZ, 0xfc, !PT ;  /* 0x000003a040007812 */ /* 0x040fe200078efcff */
[----:B------:R-:W3:Y:S01]  /*5b90*/  @!P3 LDG.E.U16 R109, desc[UR22][R4.64+0x680] ;  /* 0x00068016046db981 */ /* 0x000ee2000c1e1500 */
[----:B------:R-:W-:Y:S02]  /*5ba0*/  LOP3.LUT R64, R64, 0x3c0, RZ, 0xfc, !PT ;  /* 0x000003c040407812 */ /* 0x000fe400078efcff */
[----:B------:R-:W-:Y:S01]  /*5bb0*/  LOP3.LUT R65, R65, 0x3e0, RZ, 0xfc, !PT ;  /* 0x000003e041417812 */ /* 0x000fe200078efcff */
[----:B------:R-:W3:Y:S01]  /*5bc0*/  @!P4 LDG.E.U16 R107, desc[UR22][R4.64+0x6c0] ;  /* 0x0006c016046bc981 */ /* 0x000ee2000c1e1500 */
[----:B------:R-:W-:-:S02]  /*5bd0*/  ISETP.GE.AND P2, PT, R0, UR18, PT ;  /* 0x0000001200007c0c */ /* 0x000fc4000bf46270 */
[----:B------:R-:W-:Y:S02]  /*5be0*/  ISETP.GE.AND P3, PT, R64, UR18, PT ;  /* 0x0000001240007c0c */ /* 0x000fe4000bf66270 */
        /* <DEDUP_REMOVED lines=8> */
[----:B------:R0:W3:Y:S01]  /*5c70*/  @!P4 LDG.E.U16 R66, desc[UR22][R4.64+0x7c0] ;  /* 0x0007c0160442c981 */ /* 0x0000e2000c1e1500 */
[----:B------:R-:W-:-:S04]  /*5c80*/  UIADD3 UR17, UR16, -0x1, URZ ;  /* 0xffffffff10117890 */ /* 0x000fc8000fffe03f */
[----:B------:R-:W-:-:S04]  /*5c90*/  ULEA.HI UR42, UR17, UR17, URZ, 0x1 ;  /* 0x00000011112a7291 */ /* 0x000fc8000f8f083f */
[----:B------:R-:W-:-:S04]  /*5ca0*/  ULOP3.LUT UR42, UR42, 0xfffffe, URZ, 0xc0, !UPT ;  /* 0x00fffffe2a2a7892 */ /* 0x000fc8000f8ec03f */
[----:B------:R-:W-:Y:S01]  /*5cb0*/  UIADD3 UR17, UR17, -UR42, URZ ;  /* 0x8000002a11117290 */ /* 0x000fe2000fffe03f */
        /* <DEDUP_REMOVED lines=11> */
[----:B------:R0:W-:Y:S01]  /*5d70*/  MUFU.COS R64, R108 ;  /* 0x0000006c00407308 */ /* 0x0001e20000000000 */
[----:B------:R-:W1:Y:S01]  /*5d80*/  S2UR UR42, SR_CgaCtaId ;  /* 0x00000000002a79c3 */ /* 0x000e620000008800 */
        /* <DEDUP_REMOVED lines=11> */
[----:B------:R-:W-:-:S07]  /*5e40*/  ULEA UR17, UR17, UR7, 0x8 ;  /* 0x0000000711117291 */ /* 0x000fce000f8e403f */
[----:B------:R0:W-:Y:S02]  /*5e50*/  MUFU.COS R159, R5 ;  /* 0x00000005009f7308 */ /* 0x0001e40000000000 */
[----:B0-----:R-:W-:Y:S01]  /*5e60*/  FMUL.RZ R5, R3, 0.15915493667125701904 ;  /* 0x3e22f98303057820 */ /* 0x001fe2000040c000 */
[----:B------:R-:W-:-:S05]  /*5e70*/  FMUL.FTZ R3, R46, UR54 ;  /* 0x000000362e037c20 */ /* 0x000fca0008410000 */
[----:B------:R-:W-:Y:S01]  /*5e80*/  MUFU.SIN R149, R135 ;  /* 0x0000008700957308 */ /* 0x000fe20000000400 */
[----:B------:R-:W-:-:S07]  /*5e90*/  R2UR UR53, R2 ;  /* 0x00000000023572ca */ /* 0x000fce00000e0000 */
[----:B------:R0:W-:Y:S01]  /*5ea0*/  MUFU.COS R144, R135 ;  /* 0x0000008700907308 */ /* 0x0001e20000000000 */
[----:B------:R-:W-:Y:S01]  /*5eb0*/  ISETP.NE.AND P2, PT, R180, RZ, PT ;  /* 0x000000ffb400720c */ /* 0x000fe20003f45270 */
[----:B--2---:R-:W-:Y:S01]  /*5ec0*/  STS.U16 [R8], R113 ;  /* 0x0000007108007388 */ /* 0x004fe20000000400 */
[----:B0-----:R-:W-:Y:S01]  /*5ed0*/  FMUL.RZ R135, R3, 0.15915493667125701904 ;  /* 0x3e22f98303877820 */ /* 0x001fe2000040c000 */
[----:B------:R-:W-:-:S04]  /*5ee0*/  FMUL.FTZ R3, R47, UR54 ;  /* 0x000000362f037c20 */ /* 0x000fc80008410000 */
[----:B------:R-:W-:Y:S01]  /*5ef0*/  MUFU.SIN R148, R4 ;  /* 0x0000000400947308 */ /* 0x000fe20000000400 */
[----:B------:R0:W-:Y:S01]  /*5f00*/  STS.U16 [R9+0x40], R6 ;  /* 0x0000400609007388 */ /* 0x0001e20000000400 */
[----:B------:R-:W-:-:S06]  /*5f10*/  ISETP.NE.AND P4, PT, R235, RZ, PT ;  /* 0x000000ffeb00720c */ /* 0x000fcc0003f85270 */
[----:B------:R2:W-:Y:S01]  /*5f20*/  MUFU.COS R143, R4 ;  /* 0x00000004008f7308 */ /* 0x0005e20000000000 */
[----:B---3--:R-:W-:Y:S07]  /*5f30*/  STS.U16 [R10+0x80], R115 ;  /* 0x000080730a007388 */ /* 0x008fee0000000400 */
[----:B------:R-:W-:Y:S01]  /*5f40*/  MUFU.SIN R150, R108 ;  /* 0x0000006c00967308 */ /* 0x000fe20000000400 */
[----:B--2---:R-:W-:Y:S01]  /*5f50*/  FMUL.RZ R4, R3, 0.15915493667125701904 ;  /* 0x3e22f98303047820 */ /* 0x004fe2000040c000 */
[----:B------:R-:W-:Y:S01]  /*5f60*/  MOV R3, UR17 ;  /* 0x0000001100037c02 */ /* 0x000fe20008000f00 */
[----:B------:R-:W-:-:S05]  /*5f70*/  UMOV UR17, 0x400 ;  /* 0x0000040000117882 */ /* 0x000fca0000000000 */
[----:B------:R2:W-:Y:S01]  /*5f80*/  MUFU.COS R154, R108 ;  /* 0x0000006c009a7308 */ /* 0x0005e20000000000 */
[----:B------:R-:W-:Y:S01]  /*5f90*/  STS.U16 [R11+0xc0], R112 ;  /* 0x0000c0700b007388 */ /* 0x000fe20000000400 */
[----:B-1----:R-:W-:Y:S01]  /*5fa0*/  ULEA UR17, UR42, UR17, 0x18 ;  /* 0x000000112a117291 */ /* 0x002fe2000f8ec03f */
[----:B--2---:R-:W-:-:S05]  /*5fb0*/  IADD3 R108, R180, 0x200, RZ ;  /* 0x00000200b46c7810 */ /* 0x004fca0007ffe0ff */
[----:B------:R-:W-:Y:S01]  /*5fc0*/  MUFU.SIN R152, R5 ;  /* 0x0000000500987308 */ /* 0x000fe20000000400 */
[----:B------:R-:W-:Y:S01]  /*5fd0*/  STS.U16 [R12+0x100], R117 ;  /* 0x000100750c007388 */ /* 0x000fe20000000400 */
[----:B------:R-:W-:Y:S01]  /*5fe0*/  ULDC.64 UR42, c[0x0][0x250] ;  /* 0x00009400002a7ab9 */ /* 0x000fe20000000a00 */
[----:B------:R-:W-:Y:S01]  /*5ff0*/  SEL R108, R3, R108, !P2 ;  /* 0x0000006c036c7207 */ /* 0x000fe20005000000 */
[----:B------:R-:W-:Y:S01]  /*6000*/  FMUL.FTZ R3, R48, UR54 ;  /* 0x0000003630037c20 */ /* 0x000fe20008410000 */
[----:B------:R-:W-:Y:S03]  /*6010*/  STS.U16 [R13+0x140], R114 ;  /* 0x000140720d007388 */ /* 0x000fe60000000400 */
[----:B------:R1:W-:Y:S01]  /*6020*/  MUFU.COS R161, R5 ;  /* 0x0000000500a17308 */ /* 0x0003e20000000000 */
[----:B------:R-:W-:Y:S01]  /*6030*/  STS.U16 [R14+0x180], R119 ;  /* 0x000180770e007388 */ /* 0x000fe20000000400 */
[----:B------:R-:W-:-:S03]  /*6040*/  UIMAD UR55, UR55, UR42, URZ ;  /* 0x0000002a373772a4 */ /* 0x000fc6000f8e023f */
[----:B------:R-:W-:Y:S01]  /*6050*/  STS.U16 [R15+0x1c0], R116 ;  /* 0x0001c0740f007388 */ /* 0x000fe20000000400 */
[----:B-1----:R-:W-:Y:S02]  /*6060*/  MOV R5, UR16 ;  /* 0x0000001000057c02 */ /* 0x002fe40008000f00 */
[----:B------:R-:W-:Y:S01]  /*6070*/  MUFU.SIN R162, R4 ;  /* 0x0000000400a27308 */ /* 0x000fe20000000400 */
[----:B------:R-:W-:Y:S01]  /*6080*/  STS.U16 [R16+0x200], R121 ;  /* 0x0002007910007388 */ /* 0x000fe20000000400 */
[----:B------:R-:W-:Y:S01]  /*6090*/  ISETP.LT.OR P1, PT, R5, 0x2, P4 ;  /* 0x000000020500780c */ /* 0x000fe20002721670 */
[----:B------:R-:W-:-:S05]  /*60a0*/  FMUL.RZ R5, R3, 0.15915493667125701904 ;  /* 0x3e22f98303057820 */ /* 0x000fca000040c000 */
[----:B------:R1:W-:Y:S01]  /*60b0*/  MUFU.COS R151, R4 ;  /* 0x0000000400977308 */ /* 0x0003e20000000000 */
[----:B------:R-:W-:Y:S01]  /*60c0*/  STS.U16 [R17+0x240], R118 ;  /* 0x0002407611007388 */ /* 0x000fe20000000400 */
[----:B------:R-:W-:Y:S01]  /*60d0*/  FMUL.FTZ R3, R49, UR54 ;  /* 0x0000003631037c20 */ /* 0x000fe20008410000 */
[----:B------:R-:W-:Y:S01]  /*60e0*/  UMOV UR44, UR28 ;  /* 0x0000001c002c7c82 */ /* 0x000fe20008000000 */
[----:B------:R-:W-:Y:S01]  /*60f0*/  UMOV UR45, UR21 ;  /* 0x00000015002d7c82 */ /* 0x000fe20008000000 */
[----:B------:R-:W-:Y:S01]  /*6100*/  STS.U16 [R18+0x280], R123 ;  /* 0x0002807b12007388 */ /* 0x000fe20000000400 */
[----:B-1----:R-:W-:-:S03]  /*6110*/  IADD3 R4, R7, 0x200, RZ ;  /* 0x0000020007047810 */ /* 0x002fc60007ffe0ff */
[----:B------:R-:W-:Y:S01]  /*6120*/  STS.U16 [R19+0x2c0], R120 ;  /* 0x0002c07813007388 */ /* 0x000fe20000000400 */
[----:B------:R-:W-:Y:S01]  /*6130*/  FMUL.FTZ R2, R50, UR54 ;  /* 0x0000003632027c20 */ /* 0x000fe20008410000 */
[----:B------:R-:W-:Y:S01]  /*6140*/  UIMAD.WIDE.U32 UR44, UR7, UR42, UR44 ;  /* 0x0000002a072c72a5 */ /* 0x000fe2000f8e002c */
[----:B------:R-:W-:Y:S01]  /*6150*/  LEA.HI.SX32 R4, R4, R7, 0x1b ;  /* 0x0000000704047211 */ /* 0x000fe200078fdaff */
[----:B------:R-:W-:Y:S01]  /*6160*/  UIMAD UR55, UR7, UR43, UR55 ;  /* 0x0000002b073772a4 */ /* 0x000fe2000f8e0237 */
[----:B0-----:R-:W-:Y:S01]  /*6170*/  MOV R6, UR53 ;  /* 0x0000003500067c02 */ /* 0x001fe20008000f00 */
[----:B------:R-:W-:Y:S01]  /*6180*/  STS.U16 [R20+0x300], R125 ;  /* 0x0003007d14007388 */ /* 0x000fe20000000400 */
[----:B------:R-:W-:Y:S01]  /*6190*/  FMUL.RZ R113, R3, 0.15915493667125701904 ;  /* 0x3e22f98303717820 */ /* 0x000fe2000040c000 */
[----:B------:R-:W-:Y:S01]  /*61a0*/  ULDC.64 UR42, c[0x0][0x2d8] ;  /* 0x0000b600002a7ab9 */ /* 0x000fe20000000a00 */
[----:B------:R-:W-:Y:S01]  /*61b0*/  LEA R3, R4, UR17, 0x1 ;  /* 0x0000001104037c11 */ /* 0x000fe2000f8e08ff */
[----:B------:R-:W-:Y:S01]  /*61c0*/  STS.U16 [R21+0x340], R122 ;  /* 0x0003407a15007388 */ /* 0x000fe20000000400 */
[----:B------:R-:W-:Y:S01]  /*61d0*/  ULEA UR42, UP0, UR44, UR42, 0x3 ;  /* 0x0000002a2c2a7291 */ /* 0x000fe2000f80183f */
[----:B------:R-:W-:Y:S01]  /*61e0*/  FMUL.FTZ R6, R6, 1.4426950216293334961 ;  /* 0x3fb8aa3b06067820 */ /* 0x000fe20000410000 */
[----:B------:R-:W-:Y:S01]  /*61f0*/  UIADD3 UR45, UR45, UR55, URZ ;  /* 0x000000372d2d7290 */ /* 0x000fe2000fffe03f */
[----:B------:R0:W-:Y:S03]  /*6200*/  STS.U16 [R22+0x380], R127 ;  /* 0x0003807f16007388 */ /* 0x0001e60000000400 */
[----:B------:R-:W-:Y:S01]  /*6210*/  ULEA.HI.X UR43, UR44, UR43, UR45, 0x3, UP0 ;  /* 0x0000002b2c2b7291 */ /* 0x000fe200080f1c2d */
[----:B------:R-:W-:Y:S01]  /*6220*/  STS.U16 [R23+0x3c0], R124 ;  /* 0x0003c07c17007388 */ /* 0x000fe20000000400 */
[----:B0-----:R-:W-:Y:S01]  /*6230*/  FMUL.RZ R127, R2, 0.15915493667125701904 ;  /* 0x3e22f983027f7820 */ /* 0x001fe2000040c000 */
[----:B------:R-:W-:-:S02]  /*6240*/  IADD3 R2, R7, 0x220, RZ ;  /* 0x0000022007027810 */ /* 0x000fc40007ffe0ff */
[----:B------:R0:W-:Y:S02]  /*6250*/  STS.U16 [R3+0x400], R126 ;  /* 0x0004007e03007388 */ /* 0x0001e40000000400 */
[----:B------:R-:W-:Y:S01]  /*6260*/  LEA.HI.SX32 R2, R2, R7, 0x1b ;  /* 0x0000000702027211 */ /* 0x000fe200078fdaff */
[----:B------:R-:W-:Y:S01]  /*6270*/  MUFU.SIN R146, R5 ;  /* 0x0000000500927308 */ /* 0x000fe20000000400 */
[----:B0-----:R-:W-:-:S07]  /*6280*/  FMUL.FTZ R3, R38, R6 ;  /* 0x0000000626037220 */ /* 0x001fce0000410000 */
[----:B------:R0:W-:Y:S08]  /*6290*/  MUFU.COS R141, R5 ;  /* 0x00000005008d7308 */ /* 0x0001f00000000000 */
[----:B------:R1:W-:Y:S01]  /*62a0*/  MUFU.EX2 R115, R3 ;  /* 0x0000000300737308 */ /* 0x0003e20000000800 */
[----:B0-----:R-:W-:Y:S02]  /*62b0*/  LEA R5, R2, UR17, 0x1 ;  /* 0x0000001102057c11 */ /* 0x001fe4000f8e08ff */
[----:B------:R-:W-:-:S02]  /*62c0*/  MOV R2, UR42 ;  /* 0x0000002a00027c02 */ /* 0x000fc40008000f00 */
[----:B-1----:R-:W-:-:S06]  /*62d0*/  MOV R3, UR43 ;  /* 0x0000002b00037c02 */ /* 0x002fcc0008000f00 */
[----:B------:R-:W2:Y:S01]  /*62e0*/  LDG.E.64 R2, desc[UR22][R2.64] ;  /* 0x0000001602027981 */ /* 0x000ea2000c1e1b00 */
[----:B------:R-:W-:-:S04]  /*62f0*/  IADD3 R4, R7, 0x240, RZ ;  /* 0x0000024007047810 */ /* 0x000fc80007ffe0ff */
[-C--:B------:R-:W-:Y:S02]  /*6300*/  LEA.HI.SX32 R4, R4, R7.reuse, 0x1b ;  /* 0x0000000704047211 */ /* 0x080fe400078fdaff */
[C---:B------:R-:W-:Y:S02]  /*6310*/  IADD3 R112, R7.reuse, 0x260, RZ ;  /* 0x0000026007707810 */ /* 0x040fe40007ffe0ff */
[----:B------:R-:W-:Y:S01]  /*6320*/  LEA R4, R4, UR17, 0x1 ;  /* 0x0000001104047c11 */ /* 0x000fe2000f8e08ff */
[----:B------:R-:W-:Y:S01]  /*6330*/  STS.U16 [R5+0x440], R128 ;  /* 0x0004408005007388 */ /* 0x000fe20000000400 */
[----:B------:R-:W-:Y:S01]  /*6340*/  LEA.HI.SX32 R112, R112, R7, 0x1b ;  /* 0x0000000770707211 */ /* 0x000fe200078fdaff */
[----:B------:R-:W-:Y:S02]  /*6350*/  MUFU.SIN R163, R113 ;  /* 0x0000007100a37308 */ /* 0x000fe40000000400 */
[----:B------:R0:W-:Y:S01]  /*6360*/  STS.U16 [R4+0x480], R129 ;  /* 0x0004808104007388 */ /* 0x0001e20000000400 */
[----:B------:R-:W-:-:S05]  /*6370*/  IADD3 R114, R7, 0x2a0, RZ ;  /* 0x000002a007727810 */ /* 0x000fca0007ffe0ff */
[----:B------:R1:W-:Y:S01]  /*6380*/  MUFU.COS R153, R113 ;  /* 0x0000007100997308 */ /* 0x0003e20000000000 */
[C---:B0-----:R-:W-:Y:S02]  /*6390*/  IADD3 R4, R7.reuse, 0x2e0, RZ ;  /* 0x000002e007047810 */ /* 0x041fe40007ffe0ff */
[----:B-1----:R-:W-:Y:S02]  /*63a0*/  LEA R113, R112, UR17, 0x1 ;  /* 0x0000001170717c11 */ /* 0x002fe4000f8e08ff */
[C---:B------:R-:W-:Y:S02]  /*63b0*/  IADD3 R112, R7.reuse, 0x280, RZ ;  /* 0x0000028007707810 */ /* 0x040fe40007ffe0ff */
[-C--:B------:R-:W-:Y:S01]  /*63c0*/  LEA.HI.SX32 R4, R4, R7.reuse, 0x1b ;  /* 0x0000000704047211 */ /* 0x080fe200078fdaff */
[----:B------:R0:W-:Y:S01]  /*63d0*/  STS.U16 [R113+0x4c0], R130 ;  /* 0x0004c08271007388 */ /* 0x0001e20000000400 */
[----:B------:R-:W-:Y:S02]  /*63e0*/  IADD3 R116, R7, 0x2c0, RZ ;  /* 0x000002c007747810 */ /* 0x000fe40007ffe0ff */
[----:B------:R-:W-:-:S02]  /*63f0*/  LEA.HI.SX32 R112, R112, R7, 0x1b ;  /* 0x0000000770707211 */ /* 0x000fc400078fdaff */
[-C--:B------:R-:W-:Y:S01]  /*6400*/  LEA.HI.SX32 R114, R114, R7.reuse, 0x1b ;  /* 0x0000000772727211 */ /* 0x080fe200078fdaff */
[-C--:B------:R-:W-:Y:S01]  /*6410*/  FMUL.FTZ R118, R40, R6.reuse ;  /* 0x0000000628767220 */ /* 0x080fe20000410000 */
[-C--:B------:R-:W-:Y:S02]  /*6420*/  LEA.HI.SX32 R116, R116, R7.reuse, 0x1b ;  /* 0x0000000774747211 */ /* 0x080fe400078fdaff */
[----:B0-----:R-:W-:Y:S02]  /*6430*/  LEA R113, R4, UR17, 0x1 ;  /* 0x0000001104717c11 */ /* 0x001fe4000f8e08ff */
[----:B------:R-:W-:Y:S01]  /*6440*/  IADD3 R4, R7, 0x300, RZ ;  /* 0x0000030007047810 */ /* 0x000fe20007ffe0ff */
[----:B------:R-:W-:Y:S01]  /*6450*/  FMUL.FTZ R120, R41, R6 ;  /* 0x0000000629787220 */ /* 0x000fe20000410000 */
[----:B------:R-:W-:Y:S02]  /*6460*/  LEA R112, R112, UR17, 0x1 ;  /* 0x0000001170707c11 */ /* 0x000fe4000f8e08ff */
[----:B------:R-:W-:-:S02]  /*6470*/  LEA.HI.SX32 R4, R4, R7, 0x1b ;  /* 0x0000000704047211 */ /* 0x000fc400078fdaff */
[----:B------:R-:W-:Y:S01]  /*6480*/  LEA R5, R114, UR17, 0x1 ;  /* 0x0000001172057c11 */ /* 0x000fe2000f8e08ff */
[----:B------:R0:W-:Y:S01]  /*6490*/  MUFU.EX2 R119, R118 ;  /* 0x0000007600777308 */ /* 0x0001e20000000800 */
[----:B------:R-:W-:Y:S02]  /*64a0*/  LEA R116, R116, UR17, 0x1 ;  /* 0x0000001174747c11 */ /* 0x000fe4000f8e08ff */
[----:B------:R-:W-:Y:S01]  /*64b0*/  IADD3 R114, R7, 0x320, RZ ;  /* 0x0000032007727810 */ /* 0x000fe20007ffe0ff */
[----:B------:R1:W-:Y:S01]  /*64c0*/  STS.U16 [R112+0x500], R131 ;  /* 0x0005008370007388 */ /* 0x0003e20000000400 */
[----:B------:R-:W-:-:S03]  /*64d0*/  LEA R4, R4, UR17, 0x1 ;  /* 0x0000001104047c11 */ /* 0x000fc6000f8e08ff */
[----:B------:R3:W-:Y:S01]  /*64e0*/  MUFU.EX2 R121, R120 ;  /* 0x0000007800797308 */ /* 0x0007e20000000800 */
[C---:B0-----:R-:W-:Y:S01]  /*64f0*/  IADD3 R118, R7.reuse, 0x340, RZ ;  /* 0x0000034007767810 */ /* 0x041fe20007ffe0ff */
[----:B------:R0:W-:Y:S01]  /*6500*/  STS.U16 [R5+0x540], R132 ;  /* 0x0005408405007388 */ /* 0x0001e20000000400 */
[-C--:B------:R-:W-:Y:S01]  /*6510*/  LEA.HI.SX32 R114, R114, R7.reuse, 0x1b ;  /* 0x0000000772727211 */ /* 0x080fe200078fdaff */
[-C--:B-1----:R-:W-:Y:S02]  /*6520*/  FMUL.FTZ R112, R44, R6.reuse ;  /* 0x000000062c707220 */ /* 0x082fe40000410000 */
[----:B------:R-:W-:Y:S01]  /*6530*/  STS.U16 [R116+0x580], R133 ;  /* 0x0005808574007388 */ /* 0x000fe20000000400 */
[----:B---3--:R-:W-:Y:S01]  /*6540*/  IADD3 R120, R7, 0x360, RZ ;  /* 0x0000036007787810 */ /* 0x008fe20007ffe0ff */
[----:B------:R-:W-:Y:S02]  /*6550*/  FMUL.FTZ R122, R42, R6 ;  /* 0x000000062a7a7220 */ /* 0x000fe40000410000 */
[----:B------:R1:W-:Y:S01]  /*6560*/  STS.U16 [R113+0x5c0], R134 ;  /* 0x0005c08671007388 */ /* 0x0003e20000000400 */
[----:B------:R-:W-:-:S02]  /*6570*/  LEA.HI.SX32 R118, R118, R7, 0x1b ;  /* 0x0000000776767211 */ /* 0x000fc400078fdaff */
[----:B------:R-:W-:Y:S01]  /*6580*/  LEA.HI.SX32 R120, R120, R7, 0x1b ;  /* 0x0000000778787211 */ /* 0x000fe200078fdaff */
[----:B------:R3:W-:Y:S01]  /*6590*/  STS.U16 [R4+0x600], R111 ;  /* 0x0006006f04007388 */ /* 0x0007e20000000400 */
[----:B0-----:R-:W-:Y:S02]  /*65a0*/  LEA R5, R114, UR17, 0x1 ;  /* 0x0000001172057c11 */ /* 0x001fe4000f8e08ff */
[----:B------:R-:W-:Y:S01]  /*65b0*/  IADD3 R114, R7, 0x3a0, RZ ;  /* 0x000003a007727810 */ /* 0x000fe20007ffe0ff */
[----:B-1----:R0:W-:Y:S01]  /*65c0*/  MUFU.EX2 R113, R112 ;  /* 0x0000007000717308 */ /* 0x0021e20000000800 */
[----:B------:R-:W-:Y:S01]  /*65d0*/  LEA R118, R118, UR17, 0x1 ;  /* 0x0000001176767c11 */ /* 0x000fe2000f8e08ff */
[----:B---3--:R-:W-:Y:S01]  /*65e0*/  FMUL.FTZ R4, R47, R6 ;  /* 0x000000062f047220 */ /* 0x008fe20000410000 */
[----:B------:R-:W-:Y:S02]  /*65f0*/  LEA R120, R120, UR17, 0x1 ;  /* 0x0000001178787c11 */ /* 0x000fe4000f8e08ff */
[----:B0-----:R-:W-:-:S03]  /*6600*/  IADD3 R112, R7, 0x380, RZ ;  /* 0x0000038007707810 */ /* 0x001fc60007ffe0ff */
[----:B------:R0:W-:Y:S01]  /*6610*/  MUFU.EX2 R123, R122 ;  /* 0x0000007a007b7308 */ /* 0x0001e20000000800 */
[C---:B------:R-:W-:Y:S02]  /*6620*/  IADD3 R116, R7.reuse, 0x3c0, RZ ;  /* 0x000003c007747810 */ /* 0x040fe40007ffe0ff */
[-C--:B------:R-:W-:Y:S01]  /*6630*/  LEA.HI.SX32 R112, R112, R7.reuse, 0x1b ;  /* 0x0000000770707211 */ /* 0x080fe200078fdaff */
[----:B------:R1:W-:Y:S01]  /*6640*/  STS.U16 [R5+0x640], R110 ;  /* 0x0006406e05007388 */ /* 0x0003e20000000400 */
[-C--:B------:R-:W-:Y:S02]  /*6650*/  LEA.HI.SX32 R114, R114, R7.reuse, 0x1b ;  /* 0x0000000772727211 */ /* 0x080fe400078fdaff */
[----:B0-----:R-:W-:Y:S01]  /*6660*/  IADD3 R122, R7, 0x3e0, RZ ;  /* 0x000003e0077a7810 */ /* 0x001fe20007ffe0ff */
[----:B------:R-:W0:Y:S01]  /*6670*/  MUFU.EX2 R4, R4 ;  /* 0x0000000400047308 */ /* 0x000e220000000800 */
[----:B------:R3:W-:Y:S01]  /*6680*/  STS.U16 [R118+0x680], R109 ;  /* 0x0006806d76007388 */ /* 0x0007e20000000400 */
[----:B------:R-:W-:-:S02]  /*6690*/  LEA.HI.SX32 R116, R116, R7, 0x1b ;  /* 0x0000000774747211 */ /* 0x000fc400078fdaff */
[----:B------:R-:W-:Y:S01]  /*66a0*/  LEA.HI.SX32 R122, R122, R7, 0x1b ;  /* 0x000000077a7a7211 */ /* 0x000fe200078fdaff */
[----:B------:R4:W-:Y:S01]  /*66b0*/  STS.U16 [R120+0x6c0], R107 ;  /* 0x0006c06b78007388 */ /* 0x0009e20000000400 */
[----:B-1----:R-:W-:Y:S01]  /*66c0*/  LEA R5, R112, UR17, 0x1 ;  /* 0x0000001170057c11 */ /* 0x002fe2000f8e08ff */
[-C--:B------:R-:W-:Y:S01]  /*66d0*/  FMUL.FTZ R111, R49, R6.reuse ;  /* 0x00000006316f7220 */ /* 0x080fe20000410000 */
[----:B------:R-:W-:Y:S02]  /*66e0*/  LEA R116, R116, UR17, 0x1 ;  /* 0x0000001174747c11 */ /* 0x000fe4000f8e08ff */
[----:B---3--:R-:W-:Y:S02]  /*66f0*/  LEA R109, R122, UR17, 0x1 ;  /* 0x000000117a6d7c11 */ /* 0x008fe4000f8e08ff */
[----:B----4-:R-:W-:Y:S01]  /*6700*/  LEA R107, R114, UR17, 0x1 ;  /* 0x00000011726b7c11 */ /* 0x010fe2000f8e08ff */
[----:B------:R1:W-:Y:S01]  /*6710*/  STS.U16 [R5+0x700], R106 ;  /* 0x0007006a05007388 */ /* 0x0003e20000000400 */
[----:B------:R-:W-:-:S03]  /*6720*/  FMUL.FTZ R117, R39, R6 ;  /* 0x0000000627757220 */ /* 0x000fc60000410000 */
[----:B------:R3:W-:Y:S04]  /*6730*/  STS.U16 [R107+0x740], R0 ;  /* 0x000740006b007388 */ /* 0x0007e80000000400 */
[----:B------:R-:W-:Y:S01]  /*6740*/  STS.U16 [R116+0x780], R67 ;  /* 0x0007804374007388 */ /* 0x000fe20000000400 */
[----:B-1----:R-:W-:-:S03]  /*6750*/  FMUL.FTZ R5, R50, R6 ;  /* 0x0000000632057220 */ /* 0x002fc60000410000 */
[----:B------:R1:W-:Y:S01]  /*6760*/  STS.U16 [R109+0x7c0], R66 ;  /* 0x0007c0426d007388 */ /* 0x0003e20000000400 */
[----:B---3--:R-:W3:Y:S01]  /*6770*/  MUFU.EX2 R0, R111 ;  /* 0x0000006f00007308 */ /* 0x008ee20000000800 */
[C---:B0-----:R-:W-:Y:S01]  /*6780*/  FMUL.FTZ R151, R4.reuse, R151 ;  /* 0x0000009704977220 */ /* 0x041fe20000410000 */
[----:B------:R-:W-:Y:S01]  /*6790*/  FMUL.FTZ R162, R4, R162 ;  /* 0x000000a204a27220 */ /* 0x000fe20000410000 */
[----:B-1----:R-:W0:Y:S05]  /*67a0*/  @!P1 LDC R109, c[0x0][0x21c] ;  /* 0x00008700ff6d9b82 */ /* 0x002e2a0000000800 */
[----:B------:R-:W1:Y:S01]  /*67b0*/  MUFU.EX2 R117, R117 ;  /* 0x0000007500757308 */ /* 0x000e620000000800 */
[----:B------:R-:W-:-:S07]  /*67c0*/  FMUL.FTZ R110, R48, R6 ;  /* 0x00000006306e7220 */ /* 0x000fce0000410000 */
[----:B------:R-:W-:Y:S08]  /*67d0*/  MUFU.COS R140, R127 ;  /* 0x0000007f008c7308 */ /* 0x000ff00000000000 */
[----:B------:R-:W4:Y:S08]  /*67e0*/  MUFU.EX2 R5, R5 ;  /* 0x0000000500057308 */ /* 0x000f300000000800 */
[----:B------:R-:W4:Y:S01]  /*67f0*/  MUFU.SIN R4, R127 ;  /* 0x0000007f00047308 */ /* 0x000f220000000400 */
[-C--:B------:R-:W-:Y:S01]  /*6800*/  FMUL.FTZ R124, R43, R6.reuse ;  /* 0x000000062b7c7220 */ /* 0x080fe20000410000 */
[----:B------:R-:W-:Y:S01]  /*6810*/  FMUL.FTZ R125, R45, R6 ;  /* 0x000000062d7d7220 */ /* 0x000fe20000410000 */
[C---:B---3--:R-:W-:Y:S01]  /*6820*/  FMUL.FTZ R153, R0.reuse, R153 ;  /* 0x0000009900997220 */ /* 0x048fe20000410000 */
[----:B------:R-:W-:Y:S01]  /*6830*/  FMUL.FTZ R163, R0, R163 ;  /* 0x000000a300a37220 */ /* 0x000fe20000410000 */
[----:B------:R-:W-:-:S02]  /*6840*/  MOV R0, UR16 ;  /* 0x0000001000007c02 */ /* 0x000fc40008000f00 */
[----:B------:R-:W-:Y:S01]  /*6850*/  SHF.L.U32 R106, R137, 0x10, RZ ;  /* 0x00000010896a7819 */ /* 0x000fe200000006ff */
[----:B------:R-:W3:Y:S01]  /*6860*/  MUFU.EX2 R110, R110 ;  /* 0x0000006e006e7308 */ /* 0x000ee20000000800 */
[----:B------:R-:W-:Y:S01]  /*6870*/  @!P1 IADD3 R0, R0, -0x2, RZ ;  /* 0xfffffffe00009810 */ /* 0x000fe20007ffe0ff */
[----:B-1----:R-:W-:Y:S01]  /*6880*/  FMUL.FTZ R156, R117, R156 ;  /* 0x0000009c759c7220 */ /* 0x002fe20000410000 */
[C---:B------:R-:W-:Y:S01]  /*6890*/  FMUL.FTZ R65, R115.reuse, R65 ;  /* 0x0000004173417220 */ /* 0x040fe20000410000 */
[----:B------:R-:W-:Y:S01]  /*68a0*/  FMUL.FTZ R213, R38, R106 ;  /* 0x0000006a26d57220 */ /* 0x000fe20000410000 */
[----:B------:R-:W-:-:S03]  /*68b0*/  FMUL.FTZ R64, R115, R64 ;  /* 0x0000004073407220 */ /* 0x000fc60000410000 */
[----:B------:R-:W1:Y:S01]  /*68c0*/  MUFU.EX2 R124, R124 ;  /* 0x0000007c007c7308 */ /* 0x000e620000000800 */
[C---:B----4-:R-:W-:Y:S01]  /*68d0*/  FMUL.FTZ R140, R5.reuse, R140 ;  /* 0x0000008c058c7220 */ /* 0x050fe20000410000 */
[----:B------:R-:W-:Y:S01]  /*68e0*/  FMUL.FTZ R145, R5, R4 ;  /* 0x0000000405917220 */ /* 0x000fe20000410000 */
[----:B------:R-:W-:Y:S01]  /*68f0*/  FMUL.FTZ R155, R117, R155 ;  /* 0x0000009b759b7220 */ /* 0x000fe20000410000 */
[----:B------:R-:W-:-:S04]  /*6900*/  FMUL.FTZ R67, R65, R156 ;  /* 0x0000009c41437220 */ /* 0x000fc80000410000 */
[----:B------:R-:W4:Y:S01]  /*6910*/  MUFU.EX2 R125, R125 ;  /* 0x0000007d007d7308 */ /* 0x000f220000000800 */
[----:B0-----:R-:W-:Y:S01]  /*6920*/  @!P1 IMAD R5, R0, R109, UR7 ;  /* 0x0000000700059e24 */ /* 0x001fe2000f8e026d */
[----:B------:R-:W-:Y:S01]  /*6930*/  SHF.L.U32 R4, R7, 0x5, RZ ;  /* 0x0000000507047819 */ /* 0x000fe200000006ff */
[----:B------:R-:W-:Y:S01]  /*6940*/  FMUL.FTZ R0, R156, R213 ;  /* 0x000000d59c007220 */ /* 0x000fe20000410000 */
[C---:B------:R-:W-:Y:S01]  /*6950*/  FMUL.FTZ R66, R64.reuse, R156 ;  /* 0x0000009c40427220 */ /* 0x040fe20000410000 */
[----:B------:R-:W-:Y:S01]  /*6960*/  FMUL.FTZ R158, R119, R158 ;  /* 0x0000009e779e7220 */ /* 0x000fe20000410000 */
[-C--:B------:R-:W-:Y:S01]  /*6970*/  FFMA.FTZ R67, R64, R155.reuse, -R67 ;  /* 0x0000009b40437223 */ /* 0x080fe20000010843 */
[----:B------:R-:W-:Y:S01]  /*6980*/  LEA.HI.SX32 R4, R4, R4, 0x1b ;  /* 0x0000000404047211 */ /* 0x000fe200078fdaff */
[-C--:B------:R-:W-:Y:S01]  /*6990*/  FFMA.FTZ R109, RZ, R155.reuse, R0 ;  /* 0x0000009bff6d7223 */ /* 0x080fe20000010000 */
[----:B------:R-:W-:Y:S01]  /*69a0*/  FFMA.FTZ R66, R65, R155, R66 ;  /* 0x0000009b41427223 */ /* 0x000fe20000010042 */
[----:B------:R-:W-:Y:S01]  /*69b0*/  FMUL.FTZ R157, R119, R157 ;  /* 0x0000009d779d7220 */ /* 0x000fe20000410000 */
[----:B------:R-:W-:Y:S01]  /*69c0*/  FMUL.FTZ R107, R158, R67 ;  /* 0x000000439e6b7220 */ /* 0x000fe20000410000 */
[----:B------:R-:W-:Y:S01]  /*69d0*/  LEA R0, R4, UR17, 0x1 ;  /* 0x0000001104007c11 */ /* 0x000fe2000f8e08ff */
[----:B------:R-:W-:Y:S01]  /*69e0*/  FADD.FTZ R111, RZ, R109 ;  /* 0x0000006dff6f7221 */ /* 0x000fe20000010000 */
[C---:B---3--:R-:W-:Y:S01]  /*69f0*/  FMUL.FTZ R141, R110.reuse, R141 ;  /* 0x0000008d6e8d7220 */ /* 0x048fe20000410000 */
[----:B------:R-:W-:Y:S01]  /*6a00*/  FMUL.FTZ R146, R110, R146 ;  /* 0x000000926e927220 */ /* 0x000fe20000410000 */
[----:B------:R-:W-:Y:S01]  /*6a10*/  LEA R109, R108, UR17, 0x3 ;  /* 0x000000116c6d7c11 */ /* 0x000fe2000f8e18ff */
[C---:B------:R-:W-:Y:S01]  /*6a20*/  FMUL.FTZ R143, R113.reuse, R143 ;  /* 0x0000008f718f7220 */ /* 0x040fe20000410000 */
[----:B------:R-:W-:Y:S01]  /*6a30*/  FMUL.FTZ R148, R113, R148 ;  /* 0x0000009471947220 */ /* 0x000fe20000410000 */
[-C--:B------:R-:W-:Y:S01]  /*6a40*/  FMUL.FTZ R110, R158, R66.reuse ;  /* 0x000000429e6e7220 */ /* 0x080fe20000410000 */
[----:B------:R-:W-:Y:S01]  /*6a50*/  FFMA.FTZ R113, R157, R66, R107 ;  /* 0x000000429d717223 */ /* 0x000fe2000001006b */
[----:B------:R-:W-:Y:S01]  /*6a60*/  MUFU.SIN R147, R135 ;  /* 0x0000008700937308 */ /* 0x000fe20000000400 */
[C---:B------:R-:W-:Y:S01]  /*6a70*/  FMUL.FTZ R154, R123.reuse, R154 ;  /* 0x0000009a7b9a7220 */ /* 0x040fe20000410000 */
[----:B------:R-:W-:Y:S01]  /*6a80*/  FMUL.FTZ R150, R123, R150 ;  /* 0x000000967b967220 */ /* 0x000fe20000410000 */
[C---:B-1----:R-:W-:Y:S01]  /*6a90*/  FMUL.FTZ R144, R124.reuse, R144 ;  /* 0x000000907c907220 */ /* 0x042fe20000410000 */
[----:B------:R-:W-:Y:S01]  /*6aa0*/  FMUL.FTZ R149, R124, R149 ;  /* 0x000000957c957220 */ /* 0x000fe20000410000 */
[C---:B----4-:R-:W-:Y:S01]  /*6ab0*/  FMUL.FTZ R161, R125.reuse, R161 ;  /* 0x000000a17da17220 */ /* 0x050fe20000410000 */
[----:B------:R-:W-:Y:S01]  /*6ac0*/  FMUL.FTZ R152, R125, R152 ;  /* 0x000000987d987220 */ /* 0x000fe20000410000 */
[----:B------:R-:W-:Y:S01]  /*6ad0*/  SHF.L.U32 R107, R136, 0x10, RZ ;  /* 0x00000010886b7819 */ /* 0x000fe200000006ff */
[----:B------:R0:W-:Y:S01]  /*6ae0*/  MUFU.COS R142, R135 ;  /* 0x00000087008e7308 */ /* 0x0001e20000000000 */
[----:B------:R-:W-:Y:S01]  /*6af0*/  NOP ;  /* 0x0000000000007918 */ /* 0x000fe20000000000 */
[----:B------:R-:W-:Y:S01]  /*6b00*/  LDS.U16 R123, [R0] ;  /* 0x00000000007b7984 */ /* 0x000fe20000000400 */
[----:B------:R-:W-:Y:S01]  /*6b10*/  FFMA.FTZ R112, R157, R67, -R110 ;  /* 0x000000439d707223 */ /* 0x000fe2000001086e */
[----:B------:R-:W-:-:S02]  /*6b20*/  FMUL.FTZ R110, RZ, R156 ;  /* 0x0000009cff6e7220 */ /* 0x000fc40000410000 */
        /* <DEDUP_REMOVED lines=31> */
[----:B------:R1:W-:Y:S01]  /*6d20*/  STS.64 [R109+0x1d10], R64 ;  /* 0x001d10406d007388 */ /* 0x0003e20000000a00 */
[----:B------:R-:W-:Y:S01]  /*6d30*/  FFMA.FTZ R110, R155, R213, -R110 ;  /* 0x000000d59b6e7223 */ /* 0x000fe2000001086e */
[----:B------:R-:W-:Y:S01]  /*6d40*/  MOV R114, 0x10 ;  /* 0x0000001000727802 */ /* 0x000fe20000000f00 */
[----:B------:R-:W-:Y:S01]  /*6d50*/  FMUL.FTZ R108, R158, R111 ;  /* 0x0000006f9e6c7220 */ /* 0x000fe20000410000 */
[----:B------:R-:W-:Y:S01]  /*6d60*/  FMUL.FTZ R160, R121, R160 ;  /* 0x000000a079a07220 */ /* 0x000fe20000410000 */
[----:B------:R-:W-:Y:S01]  /*6d70*/  FFMA.FTZ R110, R39, R107, R110 ;  /* 0x0000006b276e7223 */ /* 0x000fe2000001006e */
[----:B------:R-:W-:Y:S01]  /*6d80*/  FMUL.FTZ R159, R121, R159 ;  /* 0x0000009f799f7220 */ /* 0x000fe20000410000 */
[----:B------:R-:W-:-:S04]  /*6d90*/  @!P1 IMAD.WIDE R4, R5, R114, UR24 ;  /* 0x0000001805049e25 */ /* 0x000fc8000f8e0272 */
[----:B------:R-:W-:Y:S01]  /*6da0*/  FMUL.FTZ R114, R160, R113 ;  /* 0x00000071a0727220 */ /* 0x000fe20000410000 */
[-C--:B------:R-:W-:Y:S01]  /*6db0*/  FFMA.FTZ R115, R157, R110.reuse, -R108 ;  /* 0x0000006e9d737223 */ /* 0x080fe2000001086c */
[----:B------:R-:W-:Y:S01]  /*6dc0*/  FMUL.FTZ R108, R51, UR54 ;  /* 0x00000036336c7c20 */ /* 0x000fe20008410000 */
[----:B------:R-:W-:Y:S01]  /*6dd0*/  FMUL.FTZ R110, R158, R110 ;  /* 0x0000006e9e6e7220 */ /* 0x000fe20000410000 */
[-C--:B------:R-:W-:Y:S01]  /*6de0*/  FMUL.FTZ R116, R160, R112.reuse ;  /* 0x00000070a0747220 */ /* 0x080fe20000410000 */
[----:B-1----:R-:W-:Y:S01]  /*6df0*/  FFMA.FTZ R109, R159, R112, -R114 ;  /* 0x000000709f6d7223 */ /* 0x002fe20000010872 */
[----:B------:R-:W-:Y:S01]  /*6e00*/  FMUL.RZ R165, R108, 0.15915493667125701904 ;  /* 0x3e22f9836ca57820 */ /* 0x000fe2000040c000 */
[----:B------:R-:W-:Y:S01]  /*6e10*/  CS2R R66, SRZ ;  /* 0x0000000000427805 */ /* 0x000fe2000001ff00 */
[----:B------:R-:W-:Y:S01]  /*6e20*/  BAR.SYNC.DEFER_BLOCKING 0x0 ;  /* 0x0000000000007b1d */ /* 0x000fe20000010000 */
[----:B------:R-:W-:Y:S01]  /*6e30*/  SHF.L.U32 R108, R249, 0x10, RZ ;  /* 0x00000010f96c7819 */ /* 0x000fe200000006ff */
[----:B------:R-:W-:Y:S01]  /*6e40*/  FFMA.FTZ R110, R157, R111, R110 ;  /* 0x0000006f9d6e7223 */ /* 0x000fe2000001006e */
[----:B------:R-:W-:Y:S01]  /*6e50*/  FFMA.FTZ R111, R159, R113, R116 ;  /* 0x000000719f6f7223 */ /* 0x000fe20000010074 */
[----:B------:R-:W-:-:S02]  /*6e60*/  FMUL.FTZ R117, R150, R109 ;  /* 0x0000006d96757220 */ /* 0x000fc40000410000 */
[----:B------:R-:W-:Y:S01]  /*6e70*/  FFMA.FTZ R115, R40, R108, R115 ;  /* 0x0000006c28737223 */ /* 0x000fe20000010073 */
[----:B------:R-:W-:Y:S01]  /*6e80*/  FADD.FTZ R110, RZ, R110 ;  /* 0x0000006eff6e7221 */ /* 0x000fe20000010000 */
[----:B------:R-:W-:-:S03]  /*6e90*/  FFMA.FTZ R117, R154, R111, R117 ;  /* 0x0000006f9a757223 */ /* 0x000fc60000010075 */
[-C--:B------:R-:W-:Y:S01]  /*6ea0*/  FMUL.FTZ R0, R160, R110.reuse ;  /* 0x0000006ea0007220 */ /* 0x080fe20000410000 */
[----:B------:R1:W5:Y:S02]  /*6eb0*/  @!P1 LDG.E.64 R66, desc[UR22][R4.64+0x8] ;  /* 0x0000081604429981 */ /* 0x000364000c1e1b00 */
[----:B-1----:R-:W-:Y:S01]  /*6ec0*/  FMUL.FTZ R4, R150, R111 ;  /* 0x0000006f96047220 */ /* 0x002fe20000410000 */
[----:B------:R-:W-:Y:S01]  /*6ed0*/  FMUL.FTZ R5, R160, R115 ;  /* 0x00000073a0057220 */ /* 0x000fe20000410000 */
[----:B------:R-:W-:Y:S02]  /*6ee0*/  FMUL.FTZ R111, R149, R117 ;  /* 0x00000075956f7220 */ /* 0x000fe40000410000 */
[----:B------:R-:W-:Y:S01]  /*6ef0*/  FFMA.FTZ R109, R154, R109, -R4 ;  /* 0x0000006d9a6d7223 */ /* 0x000fe20000010804 */
[C---:B------:R-:W-:Y:S01]  /*6f00*/  FFMA.FTZ R5, R159.reuse, R110, R5 ;  /* 0x0000006e9f057223 */ /* 0x040fe20000010005 */
[----:B------:R-:W-:Y:S01]  /*6f10*/  FFMA.FTZ R4, R159, R115, -R0 ;  /* 0x000000739f047223 */ /* 0x000fe20000010800 */
[----:B------:R-:W-:Y:S01]  /*6f20*/  FMUL.FTZ R0, R52, UR54 ;  /* 0x0000003634007c20 */ /* 0x000fe20008410000 */
[-C--:B------:R-:W-:Y:S01]  /*6f30*/  FMUL.FTZ R112, R149, R109.reuse ;  /* 0x0000006d95707220 */ /* 0x080fe20000410000 */
[----:B------:R-:W-:Y:S01]  /*6f40*/  FFMA.FTZ R110, R144, R109, -R111 ;  /* 0x0000006d906e7223 */ /* 0x000fe2000001086f */
[----:B------:R-:W-:Y:S01]  /*6f50*/  SHF.L.U32 R109, R25, 0x10, RZ ;  /* 0x00000010196d7819 */ /* 0x000fe200000006ff */
[----:B------:R-:W-:Y:S01]  /*6f60*/  FADD.FTZ R111, RZ, R5 ;  /* 0x00000005ff6f7221 */ /* 0x000fe20000010000 */
[----:B------:R-:W-:Y:S01]  /*6f70*/  FMUL.RZ R120, R0, 0.15915493667125701904 ;  /* 0x3e22f98300787820 */ /* 0x000fe2000040c000 */
[----:B------:R-:W-:Y:S01]  /*6f80*/  FFMA.FTZ R112, R144, R117, R112 ;  /* 0x0000007590707223 */ /* 0x000fe20000010070 */
[----:B------:R-:W-:Y:S01]  /*6f90*/  FMUL.FTZ R0, R148, R110 ;  /* 0x0000006e94007220 */ /* 0x000fe20000410000 */
[----:B------:R-:W-:Y:S01]  /*6fa0*/  FFMA.FTZ R5, R41, R109, R4 ;  /* 0x0000006d29057223 */ /* 0x000fe20000010004 */
[----:B------:R-:W-:Y:S01]  /*6fb0*/  FMUL.FTZ R115, R150, R111 ;  /* 0x0000006f96737220 */ /* 0x000fe20000410000 */
[----:B------:R-:W-:Y:S01]  /*6fc0*/  FMUL.FTZ R126, R46, R6 ;  /* 0x000000062e7e7220 */ /* 0x000fe20000410000 */
[-C--:B------:R-:W-:Y:S01]  /*6fd0*/  FFMA.FTZ R114, R143, R112.reuse, R0 ;  /* 0x000000708f727223 */ /* 0x080fe20000010000 */
[----:B------:R-:W-:Y:S01]  /*6fe0*/  FMUL.FTZ R112, R148, R112 ;  /* 0x0000007094707220 */ /* 0x000fe20000410000 */
[-C--:B------:R-:W-:Y:S01]  /*6ff0*/  FFMA.FTZ R115, R154, R5.reuse, -R115 ;  /* 0x000000059a737223 */ /* 0x080fe20000010873 */
[----:B------:R-:W-:Y:S01]  /*7000*/  FMUL.FTZ R5, R150, R5 ;  /* 0x0000000596057220 */ /* 0x000fe20000410000 */
[----:B------:R-:W-:Y:S01]  /*7010*/  FMUL.FTZ R0, R51, R6 ;  /* 0x0000000633007220 */ /* 0x000fe20000410000 */
[----:B------:R-:W1:Y:S01]  /*7020*/  MUFU.EX2 R126, R126 ;  /* 0x0000007e007e7308 */ /* 0x000e620000000800 */
[----:B------:R-:W-:Y:S01]  /*7030*/  FFMA.FTZ R112, R143, R110, -R112 ;  /* 0x0000006e8f707223 */ /* 0x000fe20000010870 */
[----:B------:R-:W-:Y:S01]  /*7040*/  FMUL.FTZ R116, R152, R114 ;  /* 0x0000007298747220 */ /* 0x000fe20000410000 */
[----:B------:R-:W-:Y:S01]  /*7050*/  FFMA.FTZ R5, R154, R111, R5 ;  /* 0x0000006f9a057223 */ /* 0x000fe20000010005 */
[----:B------:R-:W-:Y:S01]  /*7060*/  SHF.L.U32 R110, R26, 0x10, RZ ;  /* 0x000000101a6e7819 */ /* 0x000fe200000006ff */
[-C--:B------:R-:W-:Y:S01]  /*7070*/  FMUL.FTZ R118, R152, R112.reuse ;  /* 0x0000007098767220 */ /* 0x080fe20000410000 */
[----:B------:R-:W-:Y:S01]  /*7080*/  FFMA.FTZ R116, R161, R112, -R116 ;  /* 0x00000070a1747223 */ /* 0x000fe20000010874 */
[----:B------:R-:W-:Y:S01]  /*7090*/  FADD.FTZ R112, RZ, R5 ;  /* 0x00000005ff707221 */ /* 0x000fe20000010000 */
[----:B------:R-:W-:Y:S01]  /*70a0*/  MUFU.SIN R113, R165 ;  /* 0x000000a500717308 */ /* 0x000fe20000000400 */
[----:B------:R-:W-:-:S02]  /*70b0*/  FFMA.FTZ R115, R42, R110, R115 ;  /* 0x0000006e2a737223 */ /* 0x000fc40000010073 */
[----:B------:R-:W-:-:S05]  /*70c0*/  FMUL.FTZ R117, R149, R112 ;  /* 0x0000007095757220 */ /* 0x000fca0000410000 */
[----:B------:R-:W-:Y:S01]  /*70d0*/  MUFU.COS R165, R165 ;  /* 0x000000a500a57308 */ /* 0x000fe20000000000 */
[----:B------:R-:W-:-:S07]  /*70e0*/  FMUL.FTZ R119, R149, R115 ;  /* 0x0000007395777220 */ /* 0x000fce0000410000 */
[----:B------:R-:W3:Y:S01]  /*70f0*/  MUFU.EX2 R0, R0 ;  /* 0x0000000000007308 */ /* 0x000ee20000000800 */
[----:B------:R-:W-:Y:S01]  /*7100*/  FFMA.FTZ R118, R161, R114, R118 ;  /* 0x00000072a1767223 */ /* 0x000fe20000010076 */
[----:B------:R-:W-:Y:S01]  /*7110*/  SHF.L.U32 R111, R27, 0x10, RZ ;  /* 0x000000101b6f7819 */ /* 0x000fe200000006ff */
[C---:B------:R-:W-:Y:S01]  /*7120*/  FFMA.FTZ R114, R144.reuse, R115, -R117 ;  /* 0x0000007390727223 */ /* 0x040fe20000010875 */
[----:B------:R-:W-:Y:S01]  /*7130*/  FMUL.FTZ R4, R53, UR54 ;  /* 0x0000003635047c20 */ /* 0x000fe20008410000 */
[----:B------:R-:W-:Y:S01]  /*7140*/  FFMA.FTZ R119, R144, R112, R119 ;  /* 0x0000007090777223 */ /* 0x000fe20000010077 */
[----:B-1----:R-:W-:Y:S01]  /*7150*/  FMUL.FTZ R147, R126, R147 ;  /* 0x000000937e937220 */ /* 0x002fe20000410000 */
[----:B------:R-:W-:Y:S01]  /*7160*/  FFMA.FTZ R114, R43, R111, R114 ;  /* 0x0000006f2b727223 */ /* 0x000fe20000010072 */
[----:B------:R-:W-:Y:S01]  /*7170*/  FMUL.RZ R121, R4, 0.15915493667125701904 ;  /* 0x3e22f98304797820 */ /* 0x000fe2000040c000 */
[----:B------:R-:W-:Y:S01]  /*7180*/  FMUL.FTZ R4, R52, R6 ;  /* 0x0000000634047220 */ /* 0x000fe20000410000 */
[----:B------:R-:W-:Y:S01]  /*7190*/  FADD.FTZ R119, RZ, R119 ;  /* 0x00000077ff777221 */ /* 0x000fe20000010000 */
[----:B------:R-:W-:Y:S01]  /*71a0*/  FMUL.FTZ R142, R126, R142 ;  /* 0x0000008e7e8e7220 */ /* 0x000fe20000410000 */
[----:B------:R-:W-:Y:S01]  /*71b0*/  FMUL.FTZ R115, R147, R118 ;  /* 0x0000007693737220 */ /* 0x000fe20000410000 */
[----:B------:R-:W-:Y:S01]  /*71c0*/  FMUL.FTZ R112, R148, R114 ;  /* 0x0000007294707220 */ /* 0x000fe20000410000 */
[----:B------:R-:W-:Y:S01]  /*71d0*/  MUFU.SIN R167, R120 ;  /* 0x0000007800a77308 */ /* 0x000fe20000000400 */
[C---:B---3--:R-:W-:Y:S01]  /*71e0*/  FMUL.FTZ R165, R0.reuse, R165 ;  /* 0x000000a500a57220 */ /* 0x048fe20000410000 */
[----:B------:R-:W-:Y:S01]  /*71f0*/  FMUL.FTZ R164, R0, R113 ;  /* 0x0000007100a47220 */ /* 0x000fe20000410000 */
[----:B------:R-:W-:-:S05]  /*7200*/  FMUL.FTZ R0, R148, R119 ;  /* 0x0000007794007220 */ /* 0x000fca0000410000 */
[----:B------:R1:W-:Y:S01]  /*7210*/  MUFU.COS R5, R120 ;  /* 0x0000007800057308 */ /* 0x0003e20000000000 */
[----:B------:R-:W-:-:S07]  /*7220*/  FFMA.FTZ R113, R143, R114, -R0 ;  /* 0x000000728f717223 */ /* 0x000fce0000010800 */
[----:B------:R-:W3:Y:S01]  /*7230*/  MUFU.EX2 R4, R4 ;  /* 0x0000000400047308 */ /* 0x000ee20000000800 */
[----:B-1----:R-:W-:Y:S01]  /*7240*/  FFMA.FTZ R120, R142, R116, -R115 ;  /* 0x000000748e787223 */ /* 0x002fe20000010873 */
[----:B------:R-:W-:Y:S01]  /*7250*/  FFMA.FTZ R115, R143, R119, R112 ;  /* 0x000000778f737223 */ /* 0x000fe20000010070 */
[----:B------:R-:W-:-:S03]  /*7260*/  SHF.L.U32 R112, R28, 0x10, RZ ;  /* 0x000000101c707819 */ /* 0x000fc600000006ff */
[----:B------:R-:W-:Y:S02]  /*7270*/  FADD.FTZ R115, RZ, R115 ;  /* 0x00000073ff737221 */ /* 0x000fe40000010000 */
[----:B------:R-:W-:Y:S01]  /*7280*/  FFMA.FTZ R113, R44, R112, R113 ;  /* 0x000000702c717223 */ /* 0x000fe20000010071 */
[----:B------:R-:W-:Y:S01]  /*7290*/  FMUL.FTZ R119, R147, R116 ;  /* 0x0000007493777220 */ /* 0x000fe20000410000 */
[C---:B------:R-:W-:Y:S02]  /*72a0*/  FMUL.FTZ R0, R152.reuse, R115 ;  /* 0x0000007398007220 */ /* 0x040fe40000410000 */
[-C--:B------:R-:W-:Y:S01]  /*72b0*/  FMUL.FTZ R114, R152, R113.reuse ;  /* 0x0000007198727220 */ /* 0x080fe20000410000 */
[----:B------:R-:W-:Y:S01]  /*72c0*/  FFMA.FTZ R119, R142, R118, R119 ;  /* 0x000000768e777223 */ /* 0x000fe20000010077 */
[C---:B------:R-:W-:Y:S02]  /*72d0*/  FFMA.FTZ R0, R161.reuse, R113, -R0 ;  /* 0x00000071a1007223 */ /* 0x040fe40000010800 */
[----:B------:R-:W-:Y:S01]  /*72e0*/  FFMA.FTZ R114, R161, R115, R114 ;  /* 0x00000073a1727223 */ /* 0x000fe20000010072 */
[----:B------:R-:W-:Y:S01]  /*72f0*/  FMUL.FTZ R118, R162, R120 ;  /* 0x00000078a2767220 */ /* 0x000fe20000410000 */
[----:B------:R-:W-:Y:S01]  /*7300*/  SHF.L.U32 R113, R29, 0x10, RZ ;  /* 0x000000101d717819 */ /* 0x000fe200000006ff */
[----:B---3--:R-:W-:Y:S01]  /*7310*/  FMUL.FTZ R166, R4, R5 ;  /* 0x0000000504a67220 */ /* 0x008fe20000410000 */
[----:B------:R-:W-:Y:S01]  /*7320*/  FMUL.FTZ R6, R53, R6 ;  /* 0x0000000635067220 */ /* 0x000fe20000410000 */
[----:B------:R-:W-:Y:S01]  /*7330*/  FADD.FTZ R5, RZ, R114 ;  /* 0x00000072ff057221 */ /* 0x000fe20000010000 */
[-C--:B------:R-:W-:Y:S01]  /*7340*/  FMUL.FTZ R116, R162, R119.reuse ;  /* 0x00000077a2747220 */ /* 0x080fe20000410000 */
[----:B------:R-:W-:Y:S01]  /*7350*/  FFMA.FTZ R118, R151, R119, R118 ;  /* 0x0000007797767223 */ /* 0x000fe20000010076 */
[----:B------:R-:W-:Y:S01]  /*7360*/  FFMA.FTZ R0, R45, R113, R0 ;  /* 0x000000712d007223 */ /* 0x000fe20000010000 */
[----:B------:R-:W-:Y:S01]  /*7370*/  FMUL.FTZ R119, R147, R5 ;  /* 0x0000000593777220 */ /* 0x000fe20000410000 */
[----:B------:R-:W-:Y:S01]  /*7380*/  MUFU.EX2 R6, R6 ;  /* 0x0000000600067308 */ /* 0x000fe20000000800 */
[----:B------:R-:W-:Y:S01]  /*7390*/  FFMA.FTZ R116, R151, R120, -R116 ;  /* 0x0000007897747223 */ /* 0x000fe20000010874 */
[----:B------:R-:W-:Y:S01]  /*73a0*/  FMUL.FTZ R120, R146, R118 ;  /* 0x0000007692787220 */ /* 0x000fe20000410000 */
[----:B------:R-:W-:Y:S01]  /*73b0*/  FMUL.FTZ R167, R4, R167 ;  /* 0x000000a704a77220 */ /* 0x000fe20000410000 */
[----:B------:R-:W-:Y:S01]  /*73c0*/  SHF.L.U32 R114, R30, 0x10, RZ ;  /* 0x000000101e727819 */ /* 0x000fe200000006ff */
[-C--:B------:R-:W-:Y:S01]  /*73d0*/  FMUL.FTZ R4, R147, R0.reuse ;  /* 0x0000000093047220 */ /* 0x080fe20000410000 */
[----:B------:R-:W-:-:S02]  /*73e0*/  FFMA.FTZ R119, R142, R0, -R119 ;  /* 0x000000008e777223 */ /* 0x000fc40000010877 */
[----:B------:R-:W1:Y:S01]  /*73f0*/  MUFU.SIN R115, R121 ;  /* 0x0000007900737308 */ /* 0x000e620000000400 */
[-C--:B------:R-:W-:Y:S01]  /*7400*/  FFMA.FTZ R120, R141, R116.reuse, -R120 ;  /* 0x000000748d787223 */ /* 0x080fe20000010878 */
[----:B------:R-:W-:Y:S01]  /*7410*/  FMUL.FTZ R116, R146, R116 ;  /* 0x0000007492747220 */ /* 0x000fe20000410000 */
[----:B------:R-:W-:-:S05]  /*7420*/  FFMA.FTZ R4, R142, R5, R4 ;  /* 0x000000058e047223 */ /* 0x000fca0000010004 */
[----:B------:R-:W3:Y:S01]  /*7430*/  MUFU.COS R117, R121 ;  /* 0x0000007900757308 */ /* 0x000ee20000000000 */
[----:B------:R-:W-:Y:S01]  /*7440*/  FFMA.FTZ R119, R46, R114, R119 ;  /* 0x000000722e777223 */ /* 0x000fe20000010077 */
[----:B------:R-:W-:Y:S01]  /*7450*/  FFMA.FTZ R116, R141, R118, R116 ;  /* 0x000000768d747223 */ /* 0x000fe20000010074 */
[----:B------:R-:W-:Y:S01]  /*7460*/  FADD.FTZ R4, RZ, R4 ;  /* 0x00000004ff047221 */ /* 0x000fe20000010000 */
[C---:B------:R-:W-:Y:S01]  /*7470*/  FMUL.FTZ R118, R163.reuse, R120 ;  /* 0x00000078a3767220 */ /* 0x040fe20000410000 */
[C---:B------:R-:W-:Y:S01]  /*7480*/  FMUL.FTZ R0, R162.reuse, R119 ;  /* 0x00000077a2007220 */ /* 0x040fe20000410000 */
[-C--:B------:R-:W-:Y:S02]  /*7490*/  FMUL.FTZ R5, R163, R116.reuse ;  /* 0x00000074a3057220 */ /* 0x080fe40000410000 */
[----:B------:R-:W-:Y:S01]  /*74a0*/  FFMA.FTZ R118, R153, R116, R118 ;  /* 0x0000007499767223 */ /* 0x000fe20000010076 */
[-C--:B------:R-:W-:Y:S01]  /*74b0*/  FFMA.FTZ R0, R151, R4.reuse, R0 ;  /* 0x0000000497007223 */ /* 0x080fe20000010000 */
[----:B------:R-:W-:Y:S01]  /*74c0*/  FMUL.FTZ R4, R162, R4 ;  /* 0x00000004a2047220 */ /* 0x000fe20000410000 */
[C---:B-1----:R-:W-:Y:S01]  /*74d0*/  FMUL.FTZ R202, R6.reuse, R115 ;  /* 0x0000007306ca7220 */ /* 0x042fe20000410000 */
[----:B------:R-:W-:Y:S01]  /*74e0*/  FFMA.FTZ R5, R153, R120, -R5 ;  /* 0x0000007899057223 */ /* 0x000fe20000010805 */
[----:B------:R-:W-:Y:S01]  /*74f0*/  SHF.L.U32 R115, R31, 0x10, RZ ;  /* 0x000000101f737819 */ /* 0x000fe200000006ff */
[----:B------:R-:W-:Y:S01]  /*7500*/  FFMA.FTZ R4, R151, R119, -R4 ;  /* 0x0000007797047223 */ /* 0x000fe20000010804 */
[----:B------:R-:W-:Y:S01]  /*7510*/  FADD.FTZ R0, RZ, R0 ;  /* 0x00000000ff007221 */ /* 0x000fe20000010000 */
[----:B---3--:R-:W-:Y:S01]  /*7520*/  FMUL.FTZ R138, R6, R117 ;  /* 0x00000075068a7220 */ /* 0x008fe20000410000 */
[C---:B------:R-:W-:Y:S01]  /*7530*/  FMUL.FTZ R117, R145.reuse, R118 ;  /* 0x0000007691757220 */ /* 0x040fe20000410000 */
[----:B------:R-:W-:Y:S01]  /*7540*/  FMUL.FTZ R121, R145, R5 ;  /* 0x0000000591797220 */ /* 0x000fe20000410000 */
[----:B------:R-:W-:Y:S01]  /*7550*/  FFMA.FTZ R4, R47, R115, R4 ;  /* 0x000000732f047223 */ /* 0x000fe20000010004 */
[----:B------:R-:W-:Y:S01]  /*7560*/  FMUL.FTZ R6, R146, R0 ;  /* 0x0000000092067220 */ /* 0x000fe20000410000 */
[C---:B------:R-:W-:Y:S01]  /*7570*/  FFMA.FTZ R119, R140.reuse, R5, -R117 ;  /* 0x000000058c777223 */ /* 0x040fe20000010875 */
[----:B------:R-:W-:Y:S01]  /*7580*/  FFMA.FTZ R121, R140, R118, R121 ;  /* 0x000000768c797223 */ /* 0x000fe20000010079 */
[----:B------:R-:W-:Y:S01]  /*7590*/  SHF.L.U32 R116, R32, 0x10, RZ ;  /* 0x0000001020747819 */ /* 0x000fe200000006ff */
[-C--:B------:R-:W-:Y:S01]  /*75a0*/  FMUL.FTZ R117, R146, R4.reuse ;  /* 0x0000000492757220 */ /* 0x080fe20000410000 */
[C---:B------:R-:W-:Y:S01]  /*75b0*/  FMUL.FTZ R120, R164.reuse, R119 ;  /* 0x00000077a4787220 */ /* 0x040fe20000410000 */
[C---:B------:R-:W-:Y:S01]  /*75c0*/  FFMA.FTZ R5, R141.reuse, R4, -R6 ;  /* 0x000000048d057223 */ /* 0x040fe20000010806 */
[-C--:B------:R-:W-:Y:S01]  /*75d0*/  FMUL.FTZ R118, R164, R121.reuse ;  /* 0x00000079a4767220 */ /* 0x080fe20000410000 */
[----:B------:R-:W-:Y:S01]  /*75e0*/  FFMA.FTZ R117, R141, R0, R117 ;  /* 0x000000008d757223 */ /* 0x000fe20000010075 */
[C---:B------:R-:W-:Y:S01]  /*75f0*/  FFMA.FTZ R120, R165.reuse, R121, R120 ;  /* 0x00000079a5787223 */ /* 0x040fe20000010078 */
[----:B------:R-:W-:Y:S01]  /*7600*/  FFMA.FTZ R0, R48, R116, R5 ;  /* 0x0000007430007223 */ /* 0x000fe20000010005 */
[----:B------:R-:W-:Y:S01]  /*7610*/  FFMA.FTZ R118, R165, R119, -R118 ;  /* 0x00000077a5767223 */ /* 0x000fe20000010876 */
[----:B------:R-:W-:Y:S01]  /*7620*/  FADD.FTZ R4, RZ, R117 ;  /* 0x00000075ff047221 */ /* 0x000fe20000010000 */
[----:B------:R-:W-:Y:S01]  /*7630*/  FMUL.FTZ R5, R167, R120 ;  /* 0x00000078a7057220 */ /* 0x000fe20000410000 */
[----:B------:R-:W-:Y:S01]  /*7640*/  FMUL.FTZ R6, R163, R0 ;  /* 0x00000000a3067220 */ /* 0x000fe20000410000 */
[----:B--2---:R-:W-:Y:S01]  /*7650*/  R2UR UR43, R2 ;  /* 0x00000000022b72ca */ /* 0x004fe200000e0000 */
[-C--:B------:R-:W-:Y:S01]  /*7660*/  FMUL.FTZ R117, R167, R118.reuse ;  /* 0x00000076a7757220 */ /* 0x080fe20000410000 */
[C---:B------:R-:W-:Y:S01]  /*7670*/  FFMA.FTZ R211, R166.reuse, R118, -R5 ;  /* 0x00000076a6d37223 */ /* 0x040fe20000010805 */
[-C--:B------:R-:W-:Y:S01]  /*7680*/  FMUL.FTZ R5, R163, R4.reuse ;  /* 0x00000004a3057220 */ /* 0x080fe20000410000 */
[----:B------:R-:W-:Y:S01]  /*7690*/  FFMA.FTZ R6, R153, R4, R6 ;  /* 0x0000000499067223 */ /* 0x000fe20000010006 */
[----:B------:R-:W-:Y:S01]  /*76a0*/  R2UR UR44, R3 ;  /* 0x00000000032c72ca */ /* 0x000fe200000e0000 */
[----:B------:R-:W-:Y:S01]  /*76b0*/  FFMA.FTZ R175, R166, R120, R117 ;  /* 0x00000078a6af7223 */ /* 0x000fe20000010075 */
[----:B------:R-:W-:Y:S01]  /*76c0*/  SHF.L.U32 R117, R33, 0x10, RZ ;  /* 0x0000001021757819 */ /* 0x000fe200000006ff */
[----:B------:R-:W-:Y:S01]  /*76d0*/  FFMA.FTZ R0, R153, R0, -R5 ;  /* 0x0000000099007223 */ /* 0x000fe20000010805 */
[----:B------:R-:W-:Y:S01]  /*76e0*/  FADD.FTZ R6, RZ, R6 ;  /* 0x00000006ff067221 */ /* 0x000fe20000010000 */
[----:B0-----:R-:W-:Y:S01]  /*76f0*/  SHF.L.U32 R176, R176, 0x10, RZ ;  /* 0x00000010b0b07819 */ /* 0x001fe200000006ff */
[----:B------:R-:W-:Y:S01]  /*7700*/  FMUL.FTZ R2, R202, R211 ;  /* 0x000000d3ca027220 */ /* 0x000fe20000410000 */
[----:B------:R-:W-:Y:S01]  /*7710*/  FFMA.FTZ R0, R49, R117, R0 ;  /* 0x0000007531007223 */ /* 0x000fe20000010000 */
[----:B------:R-:W-:Y:S01]  /*7720*/  FMUL.FTZ R3, R145, R6 ;  /* 0x0000000691037220 */ /* 0x000fe20000410000 */
[----:B------:R-:W-:Y:S01]  /*7730*/  SHF.L.U32 R177, R177, 0x10, RZ ;  /* 0x00000010b1b17819 */ /* 0x000fe200000006ff */
[----:B------:R-:W-:Y:S01]  /*7740*/  FMUL.FTZ R4, R176, UR43 ;  /* 0x0000002bb0047c20 */ /* 0x000fe20008410000 */
[-C--:B------:R-:W-:Y:S01]  /*7750*/  FMUL.FTZ R119, R202, R175.reuse ;  /* 0x000000afca777220 */ /* 0x080fe20000410000 */
[----:B------:R-:W-:Y:S01]  /*7760*/  SHF.L.U32 R173, R173, 0x10, RZ ;  /* 0x00000010adad7819 */ /* 0x000fe200000006ff */
[-C--:B------:R-:W-:Y:S01]  /*7770*/  FMUL.FTZ R5, R145, R0.reuse ;  /* 0x0000000091057220 */ /* 0x080fe20000410000 */
[----:B------:R-:W-:Y:S01]  /*7780*/  FFMA.FTZ R175, R138, R175, R2 ;  /* 0x000000af8aaf7223 */ /* 0x000fe20000010002 */
[----:B------:R-:W-:Y:S01]  /*7790*/  FFMA.FTZ R169, R140, R0, -R3 ;  /* 0x000000008ca97223 */ /* 0x000fe20000010803 */
[----:B------:R-:W-:Y:S01]  /*77a0*/  FADD.FTZ R0, R73, R73 ;  /* 0x0000004949007221 */ /* 0x000fe20000010000 */
[----:B------:R-:W-:Y:S01]  /*77b0*/  FMUL.FTZ R2, R176, UR44 ;  /* 0x0000002cb0027c20 */ /* 0x000fe20008410000 */
[----:B------:R-:W-:Y:S01]  /*77c0*/  FFMA.FTZ R139, R177, UR44, R4 ;  /* 0x0000002cb18b7c23 */ /* 0x000fe20008010004 */
[----:B------:R-:W-:Y:S01]  /*77d0*/  FFMA.FTZ R211, R138, R211, -R119 ;  /* 0x000000d38ad37223 */ /* 0x000fe20000010877 */
[----:B------:R-:W-:Y:S01]  /*77e0*/  SHF.L.U32 R172, R172, 0x10, RZ ;  /* 0x00000010acac7819 */ /* 0x000fe200000006ff */
[C---:B------:R-:W-:Y:S01]  /*77f0*/  FMUL.FTZ R119, R173.reuse, UR43 ;  /* 0x0000002bad777c20 */ /* 0x040fe20008410000 */
[----:B------:R-:W-:Y:S01]  /*7800*/  FMUL.FTZ R3, R173, UR44 ;  /* 0x0000002cad037c20 */ /* 0x000fe20008410000 */
[----:B------:R-:W-:Y:S01]  /*7810*/  FFMA.FTZ R127, R177, UR43, -R2 ;  /* 0x0000002bb17f7c23 */ /* 0x000fe20008010802 */
[----:B------:R-:W-:Y:S01]  /*7820*/  FMUL.FTZ R139, R0, R139 ;  /* 0x0000008b008b7220 */ /* 0x000fe20000410000 */
[----:B------:R-:W-:Y:S01]  /*7830*/  FFMA.FTZ R6, R140, R6, R5 ;  /* 0x000000068c067223 */ /* 0x000fe20000010005 */
[----:B------:R-:W-:Y:S01]  /*7840*/  FFMA.FTZ R210, R172, UR44, R119 ;  /* 0x0000002cacd27c23 */ /* 0x000fe20008010077 */
[----:B------:R-:W-:Y:S01]  /*7850*/  FADD.FTZ R5, R72, R72 ;  /* 0x0000004848057221 */ /* 0x000fe20000010000 */
[----:B------:R-:W-:Y:S01]  /*7860*/  FFMA.FTZ R2, R172, UR43, -R3 ;  /* 0x0000002bac027c23 */ /* 0x000fe20008010803 */
[----:B------:R-:W-:Y:S01]  /*7870*/  FMUL.FTZ R134, R0, R127 ;  /* 0x0000007f00867220 */ /* 0x000fe20000410000 */
[-C--:B------:R-:W-:Y:S01]  /*7880*/  FMUL.FTZ R119, R138, R139.reuse ;  /* 0x0000008b8a777220 */ /* 0x080fe20000410000 */
[----:B------:R-:W-:Y:S01]  /*7890*/  FMUL.FTZ R3, R202, R139 ;  /* 0x0000008bca037220 */ /* 0x000fe20000410000 */
[----:B------:R-:W-:Y:S01]  /*78a0*/  SHF.L.U32 R121, R34, 0x10, RZ ;  /* 0x0000001022797819 */ /* 0x000fe200000006ff */
[C---:B------:R-:W-:Y:S01]  /*78b0*/  FMUL.FTZ R210, R5.reuse, R210 ;  /* 0x000000d205d27220 */ /* 0x040fe20000410000 */
[----:B------:R-:W-:Y:S01]  /*78c0*/  FFMA.FTZ R119, -R202, R134, -R119 ;  /* 0x00000086ca777223 */ /* 0x000fe20000010977 */
[----:B------:R-:W-:Y:S01]  /*78d0*/  FADD.FTZ R6, RZ, R6 ;  /* 0x00000006ff067221 */ /* 0x000fe20000010000 */
[----:B------:R-:W-:Y:S01]  /*78e0*/  FMUL.FTZ R207, R5, R2 ;  /* 0x0000000205cf7220 */ /* 0x000fe20000410000 */
[----:B------:R-:W-:Y:S01]  /*78f0*/  FFMA.FTZ R4, R138, R134, -R3 ;  /* 0x000000868a047223 */ /* 0x000fe20000010803 */
[----:B------:R-:W-:Y:S01]  /*7900*/  FFMA.FTZ R169, R50, R121, R169 ;  /* 0x0000007932a97223 */ /* 0x000fe200000100a9 */
[----:B------:R-:W-:Y:S01]  /*7910*/  FADD.FTZ R119, -R210, R119 ;  /* 0x00000077d2777221 */ /* 0x000fe20000010100 */
[----:B------:R-:W-:Y:S01]  /*7920*/  FMUL.FTZ R2, R164, R6 ;  /* 0x00000006a4027220 */ /* 0x000fe20000410000 */
[----:B------:R-:W-:Y:S01]  /*7930*/  FADD.FTZ R4, R207, R4 ;  /* 0x00000004cf047221 */ /* 0x000fe20000010000 */
[----:B------:R-:W-:Y:S01]  /*7940*/  SHF.L.U32 R182, R182, 0x10, RZ ;  /* 0x00000010b6b67819 */ /* 0x000fe200000006ff */
[----:B------:R-:W-:Y:S01]  /*7950*/  FMUL.FTZ R127, R167, -R119 ;  /* 0x80000077a77f7220 */ /* 0x000fe20000410000 */
[-C--:B------:R-:W-:Y:S01]  /*7960*/  FFMA.FTZ R118, R165, R169.reuse, -R2 ;  /* 0x000000a9a5767223 */ /* 0x080fe20000010802 */
[-C--:B------:R-:W-:Y:S01]  /*7970*/  FMUL.FTZ R2, R167, -R4.reuse ;  /* 0x80000004a7027220 */ /* 0x080fe20000410000 */
[----:B------:R-:W-:Y:S01]  /*7980*/  FMUL.FTZ R3, R164, R169 ;  /* 0x000000a9a4037220 */ /* 0x000fe20000410000 */
[C---:B------:R-:W-:Y:S01]  /*7990*/  FFMA.FTZ R170, R166.reuse, R4, -R127 ;  /* 0x00000004a6aa7223 */ /* 0x040fe2000001087f */
[----:B------:R-:W-:Y:S01]  /*79a0*/  SHF.L.U32 R191, R191, 0x10, RZ ;  /* 0x00000010bfbf7819 */ /* 0x000fe200000006ff */
[----:B------:R-:W-:Y:S01]  /*79b0*/  FFMA.FTZ R127, R166, R119, R2 ;  /* 0x00000077a67f7223 */ /* 0x000fe20000010002 */
[----:B------:R-:W-:Y:S01]  /*79c0*/  FFMA.FTZ R126, R165, R6, R3 ;  /* 0x00000006a57e7223 */ /* 0x000fe20000010003 */
[C---:B------:R-:W-:Y:S01]  /*79d0*/  FMUL.FTZ R2, R182.reuse, UR44 ;  /* 0x0000002cb6027c20 */ /* 0x040fe20008410000 */
[----:B------:R-:W-:Y:S01]  /*79e0*/  FMUL.FTZ R6, R182, UR43 ;  /* 0x0000002bb6067c20 */ /* 0x000fe20008410000 */
[----:B------:R-:W-:-:S02]  /*79f0*/  FADD.FTZ R4, R71, R71 ;  /* 0x0000004747047221 */ /* 0x000fc40000010000 */
[C---:B------:R-:W-:Y:S01]  /*7a00*/  FFMA.FTZ R203, R191.reuse, UR43, -R2 ;  /* 0x0000002bbfcb7c23 */ /* 0x040fe20008010802 */
[----:B------:R-:W-:Y:S01]  /*7a10*/  FFMA.FTZ R119, R191, UR44, R6 ;  /* 0x0000002cbf777c23 */ /* 0x000fe20008010006 */
[----:B------:R-:W-:Y:S01]  /*7a20*/  SHF.L.U32 R120, R35, 0x10, RZ ;  /* 0x0000001023787819 */ /* 0x000fe200000006ff */
[----:B------:R-:W-:Y:S01]  /*7a30*/  FADD.FTZ R126, RZ, R126 ;  /* 0x0000007eff7e7221 */ /* 0x000fe20000010000 */
[----:B------:R-:W-:Y:S01]  /*7a40*/  SHF.L.U32 R174, R174, 0x10, RZ ;  /* 0x00000010aeae7819 */ /* 0x000fe200000006ff */
[C---:B------:R-:W-:Y:S01]  /*7a50*/  FMUL.FTZ R203, R4.reuse, R203 ;  /* 0x000000cb04cb7220 */ /* 0x040fe20000410000 */
[----:B------:R-:W-:Y:S01]  /*7a60*/  FMUL.FTZ R198, R4, R119 ;  /* 0x0000007704c67220 */ /* 0x000fe20000410000 */
[----:B------:R-:W-:Y:S01]  /*7a70*/  SHF.L.U32 R195, R195, 0x10, RZ ;  /* 0x00000010c3c37819 */ /* 0x000fe200000006ff */
[----:B------:R-:W-:Y:S01]  /*7a80*/  FFMA.FTZ R118, R51, R120, R118 ;  /* 0x0000007833767223 */ /* 0x000fe20000010076 */
[----:B------:R-:W-:Y:S01]  /*7a90*/  FMUL.FTZ R119, R167, R126 ;  /* 0x0000007ea7777220 */ /* 0x000fe20000410000 */
[C---:B------:R-:W-:Y:S01]  /*7aa0*/  FMUL.FTZ R6, R174.reuse, UR43 ;  /* 0x0000002bae067c20 */ /* 0x040fe20008410000 */
[----:B------:R-:W-:Y:S01]  /*7ab0*/  FADD.FTZ R170, R203, R170 ;  /* 0x000000aacbaa7221 */ /* 0x000fe20000010000 */
[----:B------:R-:W-:Y:S01]  /*7ac0*/  FMUL.FTZ R2, R174, UR44 ;  /* 0x0000002cae027c20 */ /* 0x000fe20008410000 */
[----:B------:R-:W-:Y:S01]  /*7ad0*/  FADD.FTZ R127, -R198, R127 ;  /* 0x0000007fc67f7221 */ /* 0x000fe20000010100 */
[----:B------:R-:W-:Y:S01]  /*7ae0*/  FFMA.FTZ R171, R166, R118, -R119 ;  /* 0x00000076a6ab7223 */ /* 0x000fe20000010877 */
[----:B------:R-:W-:Y:S01]  /*7af0*/  FADD.FTZ R3, R70, R70 ;  /* 0x0000004646037221 */ /* 0x000fe20000010000 */
[C---:B------:R-:W-:Y:S01]  /*7b00*/  FMUL.FTZ R178, R164.reuse, -R170 ;  /* 0x800000aaa4b27220 */ /* 0x040fe20000410000 */
[----:B------:R-:W-:Y:S01]  /*7b10*/  FFMA.FTZ R6, R195, UR44, R6 ;  /* 0x0000002cc3067c23 */ /* 0x000fe20008010006 */
[----:B------:R-:W-:Y:S01]  /*7b20*/  FMUL.FTZ R119, R167, R118 ;  /* 0x00000076a7777220 */ /* 0x000fe20000410000 */
[-C--:B------:R-:W-:Y:S01]  /*7b30*/  FMUL.FTZ R118, R164, -R127.reuse ;  /* 0x8000007fa4767220 */ /* 0x080fe20000410000 */
[----:B------:R-:W-:Y:S01]  /*7b40*/  FFMA.FTZ R2, R195, UR43, -R2 ;  /* 0x0000002bc3027c23 */ /* 0x000fe20008010802 */
[----:B------:R-:W-:Y:S01]  /*7b50*/  FFMA.FTZ R178, R165, R127, R178 ;  /* 0x0000007fa5b27223 */ /* 0x000fe200000100b2 */
[----:B------:R-:W-:Y:S01]  /*7b60*/  FMUL.FTZ R201, R3, R6 ;  /* 0x0000000603c97220 */ /* 0x000fe20000410000 */
[----:B------:R-:W-:Y:S01]  /*7b70*/  FFMA.FTZ R118, R165, R170, -R118 ;  /* 0x000000aaa5767223 */ /* 0x000fe20000010876 */
[----:B------:R-:W-:Y:S01]  /*7b80*/  FMUL.FTZ R197, R3, R2 ;  /* 0x0000000203c57220 */ /* 0x000fe20000410000 */
[----:B------:R-:W-:Y:S01]  /*7b90*/  SHF.L.U32 R200, R200, 0x10, RZ ;  /* 0x00000010c8c87819 */ /* 0x000fe200000006ff */
[----:B------:R-:W-:Y:S01]  /*7ba0*/  FFMA.FTZ R126, R166, R126, R119 ;  /* 0x0000007ea67e7223 */ /* 0x000fe20000010077 */
[----:B------:R-:W-:Y:S01]  /*7bb0*/  FADD.FTZ R178, -R201, R178 ;  /* 0x000000b2c9b27221 */ /* 0x000fe20000010100 */
[----:B------:R-:W-:Y:S01]  /*7bc0*/  FADD.FTZ R119, R197, R118 ;  /* 0x00000076c5777221 */ /* 0x000fe20000010000 */
[----:B------:R-:W-:Y:S01]  /*7bd0*/  SHF.L.U32 R199, R199, 0x10, RZ ;  /* 0x00000010c7c77819 */ /* 0x000fe200000006ff */
[C---:B------:R-:W-:Y:S01]  /*7be0*/  FMUL.FTZ R6, R200.reuse, UR44 ;  /* 0x0000002cc8067c20 */ /* 0x040fe20008410000 */
[CC--:B------:R-:W-:Y:S01]  /*7bf0*/  FMUL.FTZ R127, R145.reuse, -R178.reuse ;  /* 0x800000b2917f7220 */ /* 0x0c0fe20000410000 */
[----:B------:R-:W-:Y:S01]  /*7c00*/  FMUL.FTZ R118, R200, UR43 ;  /* 0x0000002bc8767c20 */ /* 0x000fe20008410000 */
[-C--:B------:R-:W-:Y:S01]  /*7c10*/  FMUL.FTZ R181, R145, -R119.reuse ;  /* 0x8000007791b57220 */ /* 0x080fe20000410000 */
[----:B------:R-:W-:Y:S01]  /*7c20*/  FADD.FTZ R2, R69, R69 ;  /* 0x0000004545027221 */ /* 0x000fe20000010000 */
[C---:B------:R-:W-:Y:S01]  /*7c30*/  FFMA.FTZ R169, R199.reuse, UR43, -R6 ;  /* 0x0000002bc7a97c23 */ /* 0x040fe20008010806 */
[----:B------:R-:W-:Y:S01]  /*7c40*/  FFMA.FTZ R170, R140, R119, -R127 ;  /* 0x000000778caa7223 */ /* 0x000fe2000001087f */
[----:B------:R-:W-:Y:S01]  /*7c50*/  SHF.L.U32 R119, R36, 0x10, RZ ;  /* 0x0000001024777819 */ /* 0x000fe200000006ff */
[----:B------:R-:W-:Y:S01]  /*7c60*/  FFMA.FTZ R127, R199, UR44, R118 ;  /* 0x0000002cc77f7c23 */ /* 0x000fe20008010076 */
[----:B------:R-:W-:Y:S01]  /*7c70*/  FFMA.FTZ R183, R140, R178, R181 ;  /* 0x000000b28cb77223 */ /* 0x000fe200000100b5 */
[----:B------:R-:W-:Y:S01]  /*7c80*/  FADD.FTZ R181, RZ, R126 ;  /* 0x0000007effb57221 */ /* 0x000fe20000010000 */
[C---:B------:R-:W-:Y:S01]  /*7c90*/  FMUL.FTZ R169, R2.reuse, R169 ;  /* 0x000000a902a97220 */ /* 0x040fe20000410000 */
[----:B------:R-:W-:Y:S01]  /*7ca0*/  FMUL.FTZ R196, R2, R127 ;  /* 0x0000007f02c47220 */ /* 0x000fe20000410000 */
[----:B------:R-:W-:Y:S01]  /*7cb0*/  FFMA.FTZ R171, R52, R119, R171 ;  /* 0x0000007734ab7223 */ /* 0x000fe200000100ab */
[----:B------:R-:W-:Y:S01]  /*7cc0*/  FMUL.FTZ R127, R202, R181 ;  /* 0x000000b5ca7f7220 */ /* 0x000fe20000410000 */
[----:B------:R-:W-:Y:S01]  /*7cd0*/  FADD.FTZ R170, R169, R170 ;  /* 0x000000aaa9aa7221 */ /* 0x000fe20000010000 */
[----:B------:R-:W-:Y:S01]  /*7ce0*/  FADD.FTZ R6, -R196, R183 ;  /* 0x000000b7c4067221 */ /* 0x000fe20000010100 */
[-C--:B------:R-:W-:Y:S01]  /*7cf0*/  FMUL.FTZ R216, R202, R171.reuse ;  /* 0x000000abcad87220 */ /* 0x080fe20000410000 */
[C---:B------:R-:W-:Y:S01]  /*7d00*/  FFMA.FTZ R214, R138.reuse, R171, -R127 ;  /* 0x000000ab8ad67223 */ /* 0x040fe2000001087f */
[----:B------:R-:W-:Y:S01]  /*7d10*/  FMUL.FTZ R127, R163, -R170 ;  /* 0x800000aaa37f7220 */ /* 0x000fe20000410000 */
[----:B------:R-:W-:Y:S01]  /*7d20*/  SHF.L.U32 R209, R209, 0x10, RZ ;  /* 0x00000010d1d17819 */ /* 0x000fe200000006ff */
[----:B------:R-:W-:Y:S01]  /*7d30*/  FFMA.FTZ R216, R138, R181, R216 ;  /* 0x000000b58ad87223 */ /* 0x000fe200000100d8 */
[----:B------:R-:W-:Y:S01]  /*7d40*/  SHF.L.U32 R208, R208, 0x10, RZ ;  /* 0x00000010d0d07819 */ /* 0x000fe200000006ff */
[----:B------:R-:W-:-:S02]  /*7d50*/  FFMA.FTZ R181, R153, R6, R127 ;  /* 0x0000000699b57223 */ /* 0x000fc4000001007f */
[C---:B------:R-:W-:Y:S01]  /*7d60*/  FMUL.FTZ R127, R209.reuse, UR44 ;  /* 0x0000002cd17f7c20 */ /* 0x040fe20008410000 */
[----:B------:R-:W-:Y:S01]  /*7d70*/  FMUL.FTZ R171, R209, UR43 ;  /* 0x0000002bd1ab7c20 */ /* 0x000fe20008410000 */
[----:B------:R-:W-:Y:S01]  /*7d80*/  FMUL.FTZ R118, R163, -R6 ;  /* 0x80000006a3767220 */ /* 0x000fe20000410000 */
[----:B------:R-:W-:Y:S01]  /*7d90*/  FADD.FTZ R6, R68, R68 ;  /* 0x0000004444067221 */ /* 0x000fe20000010000 */
[C---:B------:R-:W-:Y:S01]  /*7da0*/  FFMA.FTZ R193, R208.reuse, UR43, -R127 ;  /* 0x0000002bd0c17c23 */ /* 0x040fe2000801087f */
[----:B------:R-:W-:Y:S01]  /*7db0*/  FFMA.FTZ R171, R208, UR44, R171 ;  /* 0x0000002cd0ab7c23 */ /* 0x000fe200080100ab */
[----:B------:R-:W-:Y:S01]  /*7dc0*/  SHF.L.U32 R240, R240, 0x10, RZ ;  /* 0x00000010f0f07819 */ /* 0x000fe200000006ff */
[----:B------:R-:W-:Y:S01]  /*7dd0*/  FFMA.FTZ R118, R153, R170, -R118 ;  /* 0x000000aa99767223 */ /* 0x000fe20000010876 */
[C---:B------:R-:W-:Y:S01]  /*7de0*/  FMUL.FTZ R193, R6.reuse, R193 ;  /* 0x000000c106c17220 */ /* 0x040fe20000410000 */
[----:B------:R-:W-:Y:S01]  /*7df0*/  FMUL.FTZ R194, R6, R171 ;  /* 0x000000ab06c27220 */ /* 0x000fe20000410000 */
[----:B------:R-:W-:Y:S01]  /*7e00*/  SHF.L.U32 R168, R168, 0x10, RZ ;  /* 0x00000010a8a87819 */ /* 0x000fe200000006ff */
[C---:B------:R-:W-:Y:S01]  /*7e10*/  FMUL.FTZ R127, R240.reuse, UR44 ;  /* 0x0000002cf07f7c20 */ /* 0x040fe20008410000 */
[----:B------:R-:W-:Y:S01]  /*7e20*/  FMUL.FTZ R171, R240, UR43 ;  /* 0x0000002bf0ab7c20 */ /* 0x000fe20008410000 */
[----:B------:R-:W-:Y:S01]  /*7e30*/  FADD.FTZ R118, R193, R118 ;  /* 0x00000076c1767221 */ /* 0x000fe20000010000 */
[----:B------:R-:W-:Y:S01]  /*7e40*/  FADD.FTZ R181, -R194, R181 ;  /* 0x000000b5c2b57221 */ /* 0x000fe20000010100 */
[----:B------:R-:W-:Y:S01]  /*7e50*/  FADD.FTZ R192, R63, R63 ;  /* 0x0000003f3fc07221 */ /* 0x000fe20000010000 */
[C---:B------:R-:W-:Y:S01]  /*7e60*/  FFMA.FTZ R127, R168.reuse, UR43, -R127 ;  /* 0x0000002ba87f7c23 */ /* 0x040fe2000801087f */
[----:B------:R-:W-:Y:S01]  /*7e70*/  FFMA.FTZ R171, R168, UR44, R171 ;  /* 0x0000002ca8ab7c23 */ /* 0x000fe200080100ab */
[CC--:B------:R-:W-:Y:S01]  /*7e80*/  FMUL.FTZ R178, R146.reuse, -R118.reuse ;  /* 0x8000007692b27220 */ /* 0x0c0fe20000410000 */
[----:B------:R-:W-:Y:S01]  /*7e90*/  FMUL.FTZ R126, R146, -R181 ;  /* 0x800000b5927e7220 */ /* 0x000fe20000410000 */
[C---:B------:R-:W-:Y:S01]  /*7ea0*/  FMUL.FTZ R170, R192.reuse, R127 ;  /* 0x0000007fc0aa7220 */ /* 0x040fe20000410000 */
[----:B------:R-:W-:Y:S01]  /*7eb0*/  FMUL.FTZ R192, R192, R171 ;  /* 0x000000abc0c07220 */ /* 0x000fe20000410000 */
[----:B------:R-:W-:Y:S01]  /*7ec0*/  SHF.L.U32 R133, R133, 0x10, RZ ;  /* 0x0000001085857819 */ /* 0x000fe200000006ff */
[C---:B------:R-:W-:Y:S01]  /*7ed0*/  FFMA.FTZ R181, R141.reuse, R181, R178 ;  /* 0x000000b58db57223 */ /* 0x040fe200000100b2 */
[----:B------:R-:W-:Y:S01]  /*7ee0*/  FFMA.FTZ R183, R141, R118, -R126 ;  /* 0x000000768db77223 */ /* 0x000fe2000001087e */
[----:B------:R-:W-:-:S02]  /*7ef0*/  ISETP.NE.AND P1, PT, R180, 0x1f, PT ;  /* 0x0000001fb400780c */ /* 0x000fc40003f25270 */
[----:B------:R-:W-:Y:S01]  /*7f00*/  SHF.L.U32 R236, R236, 0x10, RZ ;  /* 0x00000010ecec7819 */ /* 0x000fe200000006ff */
[----:B------:R-:W-:Y:S01]  /*7f10*/  FADD.FTZ R181, -R192, R181 ;  /* 0x000000b5c0b57221 */ /* 0x000fe20000010100 */
[C---:B------:R-:W-:Y:S01]  /*7f20*/  FMUL.FTZ R127, R133.reuse, UR44 ;  /* 0x0000002c857f7c20 */ /* 0x040fe20008410000 */
[----:B------:R-:W-:Y:S01]  /*7f30*/  FADD.FTZ R183, R170, R183 ;  /* 0x000000b7aab77221 */ /* 0x000fe20000010000 */
[----:B------:R-:W-:Y:S01]  /*7f40*/  FADD.FTZ R190, R62, R62 ;  /* 0x0000003e3ebe7221 */ /* 0x000fe20000010000 */
[----:B------:R-:W-:Y:S01]  /*7f50*/  FMUL.FTZ R118, R162, -R181 ;  /* 0x800000b5a2767220 */ /* 0x000fe20000410000 */
[----:B------:R-:W-:Y:S01]  /*7f60*/  FFMA.FTZ R127, R236, UR43, -R127 ;  /* 0x0000002bec7f7c23 */ /* 0x000fe2000801087f */
[-C--:B------:R-:W-:Y:S01]  /*7f70*/  FMUL.FTZ R126, R162, -R183.reuse ;  /* 0x800000b7a27e7220 */ /* 0x080fe20000410000 */
[----:B------:R-:W-:Y:S01]  /*7f80*/  SHF.L.U32 R132, R132, 0x10, RZ ;  /* 0x0000001084847819 */ /* 0x000fe200000006ff */
[----:B------:R-:W-:Y:S01]  /*7f90*/  FMUL.FTZ R171, R133, UR43 ;  /* 0x0000002b85ab7c20 */ /* 0x000fe20008410000 */
[C---:B------:R-:W-:Y:S01]  /*7fa0*/  FFMA.FTZ R178, R151.reuse, R183, -R118 ;  /* 0x000000b797b27223 */ /* 0x040fe20000010876 */
[----:B------:R-:W-:Y:S01]  /*7fb0*/  FMUL.FTZ R189, R190, R127 ;  /* 0x0000007fbebd7220 */ /* 0x000fe20000410000 */
[----:B------:R-:W-:Y:S01]  /*7fc0*/  FFMA.FTZ R183, R151, R181, R126 ;  /* 0x000000b597b77223 */ /* 0x000fe2000001007e */
[----:B------:R-:W-:Y:S01]  /*7fd0*/  FFMA.FTZ R171, R236, UR44, R171 ;  /* 0x0000002cecab7c23 */ /* 0x000fe200080100ab */
[----:B------:R-:W-:Y:S01]  /*7fe0*/  @P1 LEA R126, R180, UR17, 0x3 ;  /* 0x00000011b47e1c11 */ /* 0x000fe2000f8e18ff */
[----:B------:R-:W-:Y:S01]  /*7ff0*/  FMUL.FTZ R127, R132, UR44 ;  /* 0x0000002c847f7c20 */ /* 0x000fe20008410000 */
[----:B------:R-:W-:Y:S01]  /*8000*/  SHF.L.U32 R136, R136, 0x10, RZ ;  /* 0x0000001088887819 */ /* 0x000fe200000006ff */
[----:B------:R-:W-:-:S04]  /*8010*/  FMUL.FTZ R190, R190, R171 ;  /* 0x000000abbebe7220 */ /* 0x000fc80000410000 */
[----:B------:R-:W-:Y:S02]  /*8020*/  FFMA.FTZ R171, R136, UR43, -R127 ;  /* 0x0000002b88ab7c23 */ /* 0x000fe4000801087f */
[----:B------:R-:W0:Y:S01]  /*8030*/  @P1 LDS.64 R126, [R126+0x2d18] ;  /* 0x002d18007e7e1984 */ /* 0x000e220000000a00 */
[----:B------:R-:W-:Y:S01]  /*8040*/  FMUL.FTZ R181, R132, UR43 ;  /* 0x0000002b84b57c20 */ /* 0x000fe20008410000 */
[----:B------:R-:W-:Y:S01]  /*8050*/  BSSY B0, `(.L_x_12797) ;  /* 0x0000012000007945 */ /* 0x000fe20003800000 */
[----:B------:R-:W-:Y:S01]  /*8060*/  FADD.FTZ R188, R61, R61 ;  /* 0x0000003d3dbc7221 */ /* 0x000fe20000010000 */
[----:B------:R-:W-:Y:S01]  /*8070*/  SHF.L.U32 R118, R37, 0x10, RZ ;  /* 0x0000001025767819 */ /* 0x000fe200000006ff */
[----:B------:R-:W-:Y:S01]  /*8080*/  FFMA.FTZ R181, R136, UR44, R181 ;  /* 0x0000002c88b57c23 */ /* 0x000fe200080100b5 */
[----:B------:R-:W-:Y:S01]  /*8090*/  SHF.L.U32 R135, R135, 0x10, RZ ;  /* 0x0000001087877819 */ /* 0x000fe200000006ff */
[----:B------:R-:W-:Y:S06]  /*80a0*/  @P1 BRA `(.L_x_12798) ;  /* 0x0000000000301947 */ /* 0x000fec0003800000 */
        /* <DEDUP_REMOVED lines=10> */
[----:B------:R-:W-:-:S06]  /*8150*/  LEA R126, R126, UR17, 0x3 ;  /* 0x000000117e7e7c11 */ /* 0x000fcc000f8e18ff */
[----:B------:R-:W1:Y:S02]  /*8160*/  LDS.64 R126, [R126+0x1d10] ;  /* 0x001d10007e7e7984 */ /* 0x000e640000000a00 */
.L_x_12798:
[----:B------:R-:W-:Y:S05]  /*8170*/  BSYNC B0 ;  /* 0x0000000000007941 */ /* 0x000fea0003800000 */
.L_x_12797:
[----:B------:R-:W2:Y:S01]  /*8180*/  SHFL.UP PT, R180, R211, 0x1, RZ ;  /* 0x04200000d3b47989 */ /* 0x000ea200000e00ff */
[----:B------:R-:W-:Y:S01]  /*8190*/  FFMA.FTZ R214, R53, R118, R214 ;  /* 0x0000007635d67223 */ /* 0x000fe200000100d6 */
[----:B------:R-:W-:Y:S01]  /*81a0*/  FADD.FTZ R216, RZ, R216 ;  /* 0x000000d8ffd87221 */ /* 0x000fe20000010000 */
[----:B------:R-:W-:Y:S01]  /*81b0*/  FADD.FTZ R178, R189, R178 ;  /* 0x000000b2bdb27221 */ /* 0x000fe20000010000 */
[----:B------:R-:W3:Y:S01]  /*81c0*/  SHFL.UP PT, R206, R175, 0x1, RZ ;  /* 0x04200000afce7989 */ /* 0x000ee200000e00ff */
[----:B------:R-:W-:Y:S01]  /*81d0*/  FADD.FTZ R183, -R190, R183 ;  /* 0x000000b7beb77221 */ /* 0x000fe20000010100 */
[C---:B------:R-:W-:Y:S01]  /*81e0*/  FMUL.FTZ R171, R188.reuse, R171 ;  /* 0x000000abbcab7220 */ /* 0x040fe20000410000 */
[CC--:B------:R-:W-:Y:S01]  /*81f0*/  FMUL.FTZ R184, R147.reuse, -R178.reuse ;  /* 0x800000b293b87220 */ /* 0x0c0fe20000410000 */
[----:B------:R-:W4:Y:S01]  /*8200*/  SHFL.UP PT, R212, R214, 0x1, RZ ;  /* 0x04200000d6d47989 */ /* 0x000f2200000e00ff */
[----:B------:R-:W-:Y:S01]  /*8210*/  FMUL.FTZ R185, R147, -R183 ;  /* 0x800000b793b97220 */ /* 0x000fe20000410000 */
[----:B------:R-:W-:Y:S01]  /*8220*/  FMUL.FTZ R188, R188, R181 ;  /* 0x000000b5bcbc7220 */ /* 0x000fe20000410000 */
[C---:B------:R-:W-:Y:S01]  /*8230*/  FFMA.FTZ R183, R142.reuse, R183, R184 ;  /* 0x000000b78eb77223 */ /* 0x040fe200000100b8 */
[----:B------:R-:W0:Y:S01]  /*8240*/  SHFL.UP PT, R220, R216, 0x1, RZ ;  /* 0x04200000d8dc7989 */ /* 0x000e2200000e00ff */
[----:B------:R-:W-:Y:S01]  /*8250*/  SHF.L.U32 R131, R131, 0x10, RZ ;  /* 0x0000001083837819 */ /* 0x000fe200000006ff */
[C---:B------:R-:W-:Y:S01]  /*8260*/  FMUL.FTZ R186, R135.reuse, UR43 ;  /* 0x0000002b87ba7c20 */ /* 0x040fe20008410000 */
[----:B------:R-:W-:Y:S01]  /*8270*/  FFMA.FTZ R222, R142, R178, -R185 ;  /* 0x000000b28ede7223 */ /* 0x000fe200000108b9 */
[----:B------:R-:W-:Y:S01]  /*8280*/  FMUL.FTZ R184, R135, UR44 ;  /* 0x0000002c87b87c20 */ /* 0x000fe20008410000 */
[----:B------:R-:W-:Y:S01]  /*8290*/  FADD.FTZ R183, -R188, R183 ;  /* 0x000000b7bcb77221 */ /* 0x000fe20000010100 */
[----:B------:R-:W-:Y:S01]  /*82a0*/  FFMA.FTZ R181, R131, UR44, R186 ;  /* 0x0000002c83b57c23 */ /* 0x000fe200080100ba */
[----:B------:R-:W-:Y:S01]  /*82b0*/  FADD.FTZ R222, R171, R222 ;  /* 0x000000deabde7221 */ /* 0x000fe20000010000 */
[----:B------:R-:W-:Y:S01]  /*82c0*/  FFMA.FTZ R187, R131, UR43, -R184 ;  /* 0x0000002b83bb7c23 */ /* 0x000fe200080108b8 */
[----:B------:R-:W-:Y:S01]  /*82d0*/  FMUL.FTZ R186, R152, -R183 ;  /* 0x800000b798ba7220 */ /* 0x000fe20000410000 */
[----:B------:R-:W-:Y:S01]  /*82e0*/  ISETP.GE.AND P3, PT, R7, 0x1, PT ;  /* 0x000000010700780c */ /* 0x000fe20003f66270 */
[----:B------:R-:W-:Y:S01]  /*82f0*/  FADD.FTZ R178, R60, R60 ;  /* 0x0000003c3cb27221 */ /* 0x000fe20000010000 */
[----:B--2---:R-:W-:Y:S01]  /*8300*/  FMUL.FTZ R184, R175, R180 ;  /* 0x000000b4afb87220 */ /* 0x004fe20000410000 */
[-C--:B------:R-:W-:Y:S01]  /*8310*/  FFMA.FTZ R224, R161, R222.reuse, -R186 ;  /* 0x000000dea1e07223 */ /* 0x080fe200000108ba */
[----:B------:R-:W-:Y:S01]  /*8320*/  FMUL.FTZ R226, R152, -R222 ;  /* 0x800000de98e27220 */ /* 0x000fe20000410000 */
[C---:B------:R-:W-:Y:S01]  /*8330*/  FMUL.FTZ R187, R178.reuse, R187 ;  /* 0x000000bbb2bb7220 */ /* 0x040fe20000410000 */
[-C--:B---3--:R-:W-:Y:S01]  /*8340*/  FFMA.FTZ R186, R211, R206.reuse, R184 ;  /* 0x000000ced3ba7223 */ /* 0x088fe200000100b8 */
[----:B------:R-:W-:Y:S01]  /*8350*/  FMUL.FTZ R178, R178, R181 ;  /* 0x000000b5b2b27220 */ /* 0x000fe20000410000 */
[----:B------:R-:W-:Y:S01]  /*8360*/  FFMA.FTZ R205, R161, R183, R226 ;  /* 0x000000b7a1cd7223 */ /* 0x000fe200000100e2 */
[C---:B------:R-:W-:Y:S01]  /*8370*/  FMUL.FTZ R181, R175.reuse, R206 ;  /* 0x000000ceafb57220 */ /* 0x040fe20000410000 */
[----:B----4-:R-:W-:Y:S01]  /*8380*/  FMUL.FTZ R185, R175, R212 ;  /* 0x000000d4afb97220 */ /* 0x010fe20000410000 */
[----:B------:R-:W-:Y:S01]  /*8390*/  SHF.L.U32 R204, R204, 0x10, RZ ;  /* 0x00000010cccc7819 */ /* 0x000fe200000006ff */
[----:B------:R-:W-:Y:S01]  /*83a0*/  FADD.FTZ R224, R187, R224 ;  /* 0x000000e0bbe07221 */ /* 0x000fe20000010000 */
[----:B------:R-:W-:Y:S01]  /*83b0*/  SHF.L.U32 R130, R130, 0x10, RZ ;  /* 0x0000001082827819 */ /* 0x000fe200000006ff */
[-C--:B0-----:R-:W-:Y:S01]  /*83c0*/  FMUL.FTZ R184, R175, R220.reuse ;  /* 0x000000dcafb87220 */ /* 0x081fe20000410000 */
[----:B------:R-:W-:Y:S01]  /*83d0*/  FFMA.FTZ R185, R211, R220, R185 ;  /* 0x000000dcd3b97223 */ /* 0x000fe200000100b9 */
[----:B------:R-:W-:Y:S01]  /*83e0*/  FSEL R175, R175, R186, !P3 ;  /* 0x000000baafaf7208 */ /* 0x000fe20005800000 */
[----:B------:R-:W-:Y:S01]  /*83f0*/  FADD.FTZ R205, -R178, R205 ;  /* 0x000000cdb2cd7221 */ /* 0x000fe20000010100 */
[C---:B------:R-:W-:Y:S01]  /*8400*/  FFMA.FTZ R183, R211.reuse, R212, -R184 ;  /* 0x000000d4d3b77223 */ /* 0x040fe200000108b8 */
[----:B------:R-:W-:Y:S01]  /*8410*/  @P3 FADD.FTZ R216, R216, R185 ;  /* 0x000000b9d8d83221 */ /* 0x000fe20000010000 */
[----:B------:R-:W-:Y:S01]  /*8420*/  @P3 FFMA.FTZ R211, R211, R180, -R181 ;  /* 0x000000b4d3d33223 */ /* 0x000fe200000108b5 */
[----:B------:R-:W-:Y:S01]  /*8430*/  FMUL.FTZ R181, R204, UR44 ;  /* 0x0000002cccb57c20 */ /* 0x000fe20008410000 */
[----:B------:R-:W-:Y:S01]  /*8440*/  @P3 FADD.FTZ R214, R214, R183 ;  /* 0x000000b7d6d63221 */ /* 0x000fe20000010000 */
[----:B------:R-:W-:Y:S01]  /*8450*/  FMUL.FTZ R183, R204, UR43 ;  /* 0x0000002bccb77c20 */ /* 0x000fe20008410000 */
[----:B------:R-:W0:Y:S01]  /*8460*/  SHFL.UP PT, R220, R216, 0x2, RZ ;  /* 0x04400000d8dc7989 */ /* 0x000e2200000e00ff */
[-C--:B------:R-:W-:Y:S01]  /*8470*/  FMUL.FTZ R186, R148, -R224.reuse ;  /* 0x800000e094ba7220 */ /* 0x080fe20000410000 */
[----:B------:R-:W-:Y:S01]  /*8480*/  FADD.FTZ R222, R59, R59 ;  /* 0x0000003b3bde7221 */ /* 0x000fe20000010000 */
[----:B------:R-:W-:Y:S01]  /*8490*/  FFMA.FTZ R183, R130, UR44, R183 ;  /* 0x0000002c82b77c23 */ /* 0x000fe200080100b7 */
[----:B------:R-:W2:Y:S01]  /*84a0*/  SHFL.UP PT, R212, R214, 0x2, RZ ;  /* 0x04400000d6d47989 */ /* 0x000ea200000e00ff */
[-C--:B------:R-:W-:Y:S01]  /*84b0*/  FMUL.FTZ R180, R148, -R205.reuse ;  /* 0x800000cd94b47220 */ /* 0x080fe20000410000 */
[----:B------:R-:W-:Y:S01]  /*84c0*/  FFMA.FTZ R181, R130, UR43, -R181 ;  /* 0x0000002b82b57c23 */ /* 0x000fe200080108b5 */
[C---:B------:R-:W-:Y:S01]  /*84d0*/  FFMA.FTZ R205, R143.reuse, R205, R186 ;  /* 0x000000cd8fcd7223 */ /* 0x040fe200000100ba */
[----:B------:R-:W3:Y:S01]  /*84e0*/  SHFL.UP PT, R184, R211, 0x2, RZ ;  /* 0x04400000d3b87989 */ /* 0x000ee200000e00ff */
[C---:B------:R-:W-:Y:S01]  /*84f0*/  FMUL.FTZ R186, R222.reuse, R183 ;  /* 0x000000b7deba7220 */ /* 0x040fe20000410000 */
[----:B------:R-:W-:Y:S01]  /*8500*/  FFMA.FTZ R180, R143, R224, -R180 ;  /* 0x000000e08fb47223 */ /* 0x000fe200000108b4 */
[----:B------:R-:W-:Y:S01]  /*8510*/  FMUL.FTZ R185, R222, R181 ;  /* 0x000000b5deb97220 */ /* 0x000fe20000410000 */
[----:B------:R-:W4:Y:S01]  /*8520*/  SHFL.UP PT, R206, R175, 0x2, RZ ;  /* 0x04400000afce7989 */ /* 0x000f2200000e00ff */
[----:B------:R-:W-:Y:S01]  /*8530*/  FADD.FTZ R205, -R186, R205 ;  /* 0x000000cdbacd7221 */ /* 0x000fe20000010100 */
[----:B------:R-:W-:Y:S01]  /*8540*/  ISETP.GE.AND P3, PT, R7, 0x2, PT ;  /* 0x000000020700780c */ /* 0x000fe20003f66270 */
[----:B------:R-:W-:Y:S01]  /*8550*/  FADD.FTZ R180, R185, R180 ;  /* 0x000000b4b9b47221 */ /* 0x000fe20000010000 */
[----:B------:R-:W-:Y:S01]  /*8560*/  MOV R183, UR16 ;  /* 0x0000001000b77c02 */ /* 0x000fe20008000f00 */
[-C--:B------:R-:W-:Y:S01]  /*8570*/  FMUL.FTZ R181, R149, -R205.reuse ;  /* 0x800000cd95b57220 */ /* 0x080fe20000410000 */
[----:B------:R-:W-:Y:S01]  /*8580*/  SHF.L.U32 R217, R217, 0x10, RZ ;  /* 0x00000010d9d97819 */ /* 0x000fe200000006ff */
[-C--:B------:R-:W-:Y:S01]  /*8590*/  FMUL.FTZ R224, R149, -R180.reuse ;  /* 0x800000b495e07220 */ /* 0x080fe20000410000 */
[----:B------:R-:W-:Y:S01]  /*85a0*/  ISETP.GE.OR P4, PT, R183, UR19, P4 ;  /* 0x00000013b7007c0c */ /* 0x000fe2000a786670 */
[C---:B------:R-:W-:Y:S01]  /*85b0*/  FFMA.FTZ R181, R144.reuse, R180, -R181 ;  /* 0x000000b490b57223 */ /* 0x040fe200000108b5 */
[----:B------:R-:W-:Y:S01]  /*85c0*/  SHF.L.U32 R129, R129, 0x10, RZ ;  /* 0x0000001081817819 */ /* 0x000fe200000006ff */
[----:B------:R-:W-:Y:S01]  /*85d0*/  FFMA.FTZ R180, R144, R205, R224 ;  /* 0x000000cd90b47223 */ /* 0x000fe200000100e0 */
[C---:B0-----:R-:W-:Y:S01]  /*85e0*/  FMUL.FTZ R215, R175.reuse, R220 ;  /* 0x000000dcafd77220 */ /* 0x041fe20000410000 */
[----:B------:R-:W-:Y:S01]  /*85f0*/  FADD.FTZ R226, R58, R58 ;  /* 0x0000003a3ae27221 */ /* 0x000fe20000010000 */
[----:B------:R-:W-:Y:S01]  /*8600*/  SHF.L.U32 R218, R218, 0x10, RZ ;  /* 0x00000010dada7819 */ /* 0x000fe200000006ff */
[----:B-----5:R-:W-:Y:S01]  /*8610*/  SHFL.IDX PT, R66, R66, RZ, 0x1f ;  /* 0x00001fff42427589 */ /* 0x020fe200000e0000 */
[-C--:B--2---:R-:W-:Y:S01]  /*8620*/  FMUL.FTZ R224, R175, R212.reuse ;  /* 0x000000d4afe07220 */ /* 0x084fe20000410000 */
[----:B------:R-:W-:Y:S01]  /*8630*/  FFMA.FTZ R215, R211, R212, -R215 ;  /* 0x000000d4d3d77223 */ /* 0x000fe200000108d7 */
[----:B------:R-:W-:Y:S01]  /*8640*/  SHF.L.U32 R128, R128, 0x10, RZ ;  /* 0x0000001080807819 */ /* 0x000fe200000006ff */
[----:B------:R-:W-:Y:S01]  /*8650*/  SHFL.IDX PT, R67, R67, RZ, 0x1f ;  /* 0x00001fff43437589 */ /* 0x000fe200000e0000 */
[----:B---3--:R-:W-:Y:S01]  /*8660*/  FMUL.FTZ R205, R175, R184 ;  /* 0x000000b8afcd7220 */ /* 0x008fe20000410000 */
[----:B------:R-:W-:Y:S01]  /*8670*/  FFMA.FTZ R219, R211, R220, R224 ;  /* 0x000000dcd3db7223 */ /* 0x000fe200000100e0 */
[----:B------:R-:W-:Y:S01]  /*8680*/  @P3 FADD.FTZ R214, R214, R215 ;  /* 0x000000d7d6d63221 */ /* 0x000fe20000010000 */
[----:B------:R-:W-:Y:S01]  /*8690*/  SHF.L.U32 R125, R125, 0x10, RZ ;  /* 0x000000107d7d7819 */ /* 0x000fe200000006ff */
[-C--:B----4-:R-:W-:Y:S01]  /*86a0*/  FMUL.FTZ R183, R175, R206.reuse ;  /* 0x000000ceafb77220 */ /* 0x090fe20000410000 */
[C---:B------:R-:W-:Y:S01]  /*86b0*/  FFMA.FTZ R206, R211.reuse, R206, R205 ;  /* 0x000000ced3ce7223 */ /* 0x040fe200000100cd */
[-C--:B-1----:R-:W-:Y:S01]  /*86c0*/  FMUL.FTZ R205, R202, R127.reuse ;  /* 0x0000007fcacd7220 */ /* 0x082fe20000410000 */
[----:B------:R-:W-:Y:S01]  /*86d0*/  @P3 FADD.FTZ R216, R216, R219 ;  /* 0x000000dbd8d83221 */ /* 0x000fe20000010000 */
[----:B------:R-:W-:Y:S01]  /*86e0*/  @P3 FFMA.FTZ R211, R211, R184, -R183 ;  /* 0x000000b8d3d33223 */ /* 0x000fe200000108b7 */
[----:B------:R-:W-:Y:S01]  /*86f0*/  FMUL.FTZ R184, R202, -R126 ;  /* 0x8000007ecab87220 */ /* 0x000fe20000410000 */
[----:B------:R-:W-:Y:S01]  /*8700*/  FSEL R183, R175, R206, !P3 ;  /* 0x000000ceafb77208 */ /* 0x000fe20005800000 */
[C---:B------:R-:W-:Y:S01]  /*8710*/  FFMA.FTZ R215, R138.reuse, R126, -R205 ;  /* 0x0000007e8ad77223 */ /* 0x040fe200000108cd */
[----:B------:R-:W0:Y:S01]  /*8720*/  SHFL.UP PT, R228, R216, 0x4, RZ ;  /* 0x04800000d8e47989 */ /* 0x000e2200000e00ff */
[----:B------:R-:W-:Y:S01]  /*8730*/  FFMA.FTZ R175, R138, -R127, R184 ;  /* 0x8000007f8aaf7223 */ /* 0x000fe200000100b8 */
[----:B------:R-:W-:Y:S01]  /*8740*/  FMUL.FTZ R206, R217, UR43 ;  /* 0x0000002bd9ce7c20 */ /* 0x000fe20008410000 */
[C---:B------:R-:W-:Y:S01]  /*8750*/  FMUL.FTZ R205, R167.reuse, -R215 ;  /* 0x800000d7a7cd7220 */ /* 0x040fe20000410000 */
[----:B------:R-:W1:Y:S01]  /*8760*/  SHFL.UP PT, R230, R214, 0x4, RZ ;  /* 0x04800000d6e67989 */ /* 0x000e6200000e00ff */
[-C--:B------:R-:W-:Y:S01]  /*8770*/  FMUL.FTZ R219, R167, -R175.reuse ;  /* 0x800000afa7db7220 */ /* 0x080fe20000410000 */
[----:B------:R-:W-:Y:S01]  /*8780*/  FMUL.FTZ R184, R217, UR44 ;  /* 0x0000002cd9b87c20 */ /* 0x000fe20008410000 */
[C---:B------:R-:W-:Y:S01]  /*8790*/  FFMA.FTZ R221, R166.reuse, R175, R205 ;  /* 0x000000afa6dd7223 */ /* 0x040fe200000100cd */
[----:B------:R-:W2:Y:S01]  /*87a0*/  SHFL.UP PT, R212, R211, 0x4, RZ ;  /* 0x04800000d3d47989 */ /* 0x000ea200000e00ff */
[C---:B------:R-:W-:Y:S01]  /*87b0*/  FFMA.FTZ R175, R129.reuse, UR44, R206 ;  /* 0x0000002c81af7c23 */ /* 0x040fe200080100ce */
[----:B------:R-:W-:Y:S01]  /*87c0*/  FFMA.FTZ R219, R166, R215, -R219 ;  /* 0x000000d7a6db7223 */ /* 0x000fe200000108db */
[----:B------:R-:W-:Y:S01]  /*87d0*/  FFMA.FTZ R205, R129, UR43, -R184 ;  /* 0x0000002b81cd7c23 */ /* 0x000fe200080108b8 */
[----:B------:R-:W3:Y:S01]  /*87e0*/  SHFL.UP PT, R220, R183, 0x4, RZ ;  /* 0x04800000b7dc7989 */ /* 0x000ee200000e00ff */
[----:B------:R-:W-:Y:S01]  /*87f0*/  FMUL.FTZ R206, R164, -R221 ;  /* 0x800000dda4ce7220 */ /* 0x000fe20000410000 */
[----:B------:R-:W-:Y:S01]  /*8800*/  FMUL.FTZ R175, R226, R175 ;  /* 0x000000afe2af7220 */ /* 0x000fe20000410000 */
[----:B------:R-:W-:Y:S01]  /*8810*/  FMUL.FTZ R224, R164, -R219 ;  /* 0x800000dba4e07220 */ /* 0x000fe20000410000 */
[----:B------:R-:W-:Y:S01]  /*8820*/  FMUL.FTZ R184, R226, R205 ;  /* 0x000000cde2b87220 */ /* 0x000fe20000410000 */
[----:B------:R-:W-:Y:S01]  /*8830*/  FFMA.FTZ R219, R165, R219, -R206 ;  /* 0x000000dba5db7223 */ /* 0x000fe200000108ce */
[----:B------:R-:W-:Y:S01]  /*8840*/  FADD.FTZ R215, -R175, R180 ;  /* 0x000000b4afd77221 */ /* 0x000fe20000010100 */
[----:B------:R-:W-:Y:S01]  /*8850*/  FFMA.FTZ R221, R165, R221, R224 ;  /* 0x000000dda5dd7223 */ /* 0x000fe200000100e0 */
[----:B------:R-:W-:Y:S01]  /*8860*/  ISETP.GE.AND P3, PT, R7, 0x4, PT ;  /* 0x000000040700780c */ /* 0x000fe20003f66270 */
[----:B------:R-:W-:Y:S01]  /*8870*/  FADD.FTZ R205, R184, R181 ;  /* 0x000000b5b8cd7221 */ /* 0x000fe20000010000 */
[C---:B------:R-:W-:Y:S01]  /*8880*/  FMUL.FTZ R223, R150.reuse, -R215 ;  /* 0x800000d796df7220 */ /* 0x040fe20000410000 */
[C---:B------:R-:W-:Y:S01]  /*8890*/  FMUL.FTZ R181, R145.reuse, -R221 ;  /* 0x800000dd91b57220 */ /* 0x040fe20000410000 */
[----:B------:R-:W-:Y:S01]  /*88a0*/  FMUL.FTZ R232, R145, -R219 ;  /* 0x800000db91e87220 */ /* 0x000fe20000410000 */
[-C--:B------:R-:W-:Y:S01]  /*88b0*/  FMUL.FTZ R206, R150, -R205.reuse ;  /* 0x800000cd96ce7220 */ /* 0x080fe20000410000 */
[----:B------:R-:W-:Y:S01]  /*88c0*/  FFMA.FTZ R180, R154, R205, -R223 ;  /* 0x000000cd9ab47223 */ /* 0x000fe200000108df */
[C---:B------:R-:W-:Y:S01]  /*88d0*/  FFMA.FTZ R224, R140.reuse, R219, -R181 ;  /* 0x000000db8ce07223 */ /* 0x040fe200000108b5 */
[----:B------:R-:W-:Y:S01]  /*88e0*/  FFMA.FTZ R234, R140, R221, R232 ;  /* 0x000000dd8cea7223 */ /* 0x000fe200000100e8 */
[C---:B0-----:R-:W-:Y:S01]  /*88f0*/  FMUL.FTZ R232, R183.reuse, R228 ;  /* 0x000000e4b7e87220 */ /* 0x041fe20000410000 */
[C---:B-1----:R-:W-:Y:S01]  /*8900*/  FMUL.FTZ R219, R183.reuse, R230 ;  /* 0x000000e6b7db7220 */ /* 0x042fe20000410000 */
[----:B------:R-:W-:Y:S01]  /*8910*/  FFMA.FTZ R206, R154, R215, R206 ;  /* 0x000000d79ace7223 */ /* 0x000fe200000100ce */
[----:B--2---:R-:W-:Y:S01]  /*8920*/  FMUL.FTZ R205, R183, R212 ;  /* 0x000000d4b7cd7220 */ /* 0x004fe20000410000 */
[C---:B------:R-:W-:Y:S01]  /*8930*/  FFMA.FTZ R215, R211.reuse, R230, -R232 ;  /* 0x000000e6d3d77223 */ /* 0x040fe200000108e8 */
[----:B------:R-:W-:Y:S01]  /*8940*/  FFMA.FTZ R219, R211, R228, R219 ;  /* 0x000000e4d3db7223 */ /* 0x000fe200000100db */
[----:B------:R-:W-:Y:S01]  /*8950*/  FADD.FTZ R228, R57, R57 ;  /* 0x0000003939e47221 */ /* 0x000fe20000010000 */
[-C--:B---3--:R-:W-:Y:S01]  /*8960*/  FMUL.FTZ R181, R183, R220.reuse ;  /* 0x000000dcb7b57220 */ /* 0x088fe20000410000 */
[C---:B------:R-:W-:Y:S01]  /*8970*/  FFMA.FTZ R220, R211.reuse, R220, R205 ;  /* 0x000000dcd3dc7223 */ /* 0x040fe200000100cd */
[----:B------:R-:W-:Y:S01]  /*8980*/  @P3 FADD.FTZ R214, R214, R215 ;  /* 0x000000d7d6d63221 */ /* 0x000fe20000010000 */
[----:B------:R-:W-:Y:S01]  /*8990*/  @P3 FADD.FTZ R216, R216, R219 ;  /* 0x000000dbd8d83221 */ /* 0x000fe20000010000 */
[----:B------:R-:W-:Y:S01]  /*89a0*/  @P3 FFMA.FTZ R211, R211, R212, -R181 ;  /* 0x000000d4d3d33223 */ /* 0x000fe200000108b5 */
[----:B------:R-:W-:Y:S01]  /*89b0*/  FMUL.FTZ R212, R163, -R224 ;  /* 0x800000e0a3d47220 */ /* 0x000fe20000410000 */
[----:B------:R-:W-:Y:S01]  /*89c0*/  FSEL R223, R183, R220, !P3 ;  /* 0x000000dcb7df7208 */ /* 0x000fe20005800000 */
[C---:B------:R-:W-:Y:S01]  /*89d0*/  FMUL.FTZ R183, R218.reuse, UR43 ;  /* 0x0000002bdab77c20 */ /* 0x040fe20008410000 */
[----:B------:R-:W0:Y:S01]  /*89e0*/  SHFL.UP PT, R220, R214, 0x8, RZ ;  /* 0x05000000d6dc7989 */ /* 0x000e2200000e00ff */
[-C--:B------:R-:W-:Y:S01]  /*89f0*/  FFMA.FTZ R205, R153, R234.reuse, R212 ;  /* 0x000000ea99cd7223 */ /* 0x080fe200000100d4 */
[----:B------:R-:W-:Y:S01]  /*8a00*/  FMUL.FTZ R181, R218, UR44 ;  /* 0x0000002cdab57c20 */ /* 0x000fe20008410000 */
[----:B------:R-:W-:Y:S01]  /*8a10*/  FMUL.FTZ R234, R163, -R234 ;  /* 0x800000eaa3ea7220 */ /* 0x000fe20000410000 */
[----:B------:R-:W1:Y:S01]  /*8a20*/  SHFL.UP PT, R212, R211, 0x8, RZ ;  /* 0x05000000d3d47989 */ /* 0x000e6200000e00ff */
[C---:B------:R-:W-:Y:S01]  /*8a30*/  FFMA.FTZ R183, R128.reuse, UR44, R183 ;  /* 0x0000002c80b77c23 */ /* 0x040fe200080100b7 */
[----:B------:R-:W-:Y:S01]  /*8a40*/  FFMA.FTZ R181, R128, UR43, -R181 ;  /* 0x0000002b80b57c23 */ /* 0x000fe200080108b5 */
[----:B------:R-:W-:Y:S01]  /*8a50*/  FFMA.FTZ R234, R153, R224, -R234 ;  /* 0x000000e099ea7223 */ /* 0x000fe200000108ea */
[----:B------:R-:W2:Y:S01]  /*8a60*/  SHFL.UP PT, R232, R216, 0x8, RZ ;  /* 0x05000000d8e87989 */ /* 0x000ea200000e00ff */
[C---:B------:R-:W-:Y:S01]  /*8a70*/  FMUL.FTZ R183, R228.reuse, R183 ;  /* 0x000000b7e4b77220 */ /* 0x040fe20000410000 */
[----:B------:R-:W-:Y:S01]  /*8a80*/  FMUL.FTZ R181, R228, R181 ;  /* 0x000000b5e4b57220 */ /* 0x000fe20000410000 */
[CC--:B------:R-:W-:Y:S01]  /*8a90*/  FMUL.FTZ R238, R146.reuse, -R234.reuse ;  /* 0x800000ea92ee7220 */ /* 0x0c0fe20000410000 */
[----:B------:R-:W3:Y:S01]  /*8aa0*/  SHFL.UP PT, R230, R223, 0x8, RZ ;  /* 0x05000000dfe67989 */ /* 0x000ee200000e00ff */
[-C--:B------:R-:W-:Y:S01]  /*8ab0*/  FMUL.FTZ R224, R146, -R205.reuse ;  /* 0x800000cd92e07220 */ /* 0x080fe20000410000 */
[----:B------:R-:W-:Y:S01]  /*8ac0*/  FADD.FTZ R219, -R183, R206 ;  /* 0x000000ceb7db7221 */ /* 0x000fe20000010100 */
[----:B------:R-:W-:Y:S01]  /*8ad0*/  FADD.FTZ R206, R181, R180 ;  /* 0x000000b4b5ce7221 */ /* 0x000fe20000010000 */
[C---:B------:R-:W-:Y:S01]  /*8ae0*/  FFMA.FTZ R238, R141.reuse, R205, R238 ;  /* 0x000000cd8dee7223 */ /* 0x040fe200000100ee */
[----:B------:R-:W-:Y:S01]  /*8af0*/  FFMA.FTZ R224, R141, R234, -R224 ;  /* 0x000000ea8de07223 */ /* 0x000fe200000108e0 */
        /* <DEDUP_REMOVED lines=10> */
[----:B-1----:R-:W-:Y:S01]  /*8ba0*/  FMUL.FTZ R221, R223, R212 ;  /* 0x000000d4dfdd7220 */ /* 0x002fe20000410000 */
[----:B------:R-:W-:Y:S01]  /*8bb0*/  SHF.L.U32 R124, R124, 0x10, RZ ;  /* 0x000000107c7c7819 */ /* 0x000fe200000006ff */
[----:B------:R-:W-:Y:S01]  /*8bc0*/  VOTEU.ALL UP0, P4 ;  /* 0x00000000003f7886 */ /* 0x000fe20002000000 */
[----:B------:R-:W-:Y:S01]  /*8bd0*/  SHF.L.U32 R123, R123, 0x10, RZ ;  /* 0x000000107b7b7819 */ /* 0x000fe200000006ff */
[-C--:B--2---:R-:W-:Y:S01]  /*8be0*/  FMUL.FTZ R225, R223, R232.reuse ;  /* 0x000000e8dfe17220 */ /* 0x084fe20000410000 */
[----:B------:R-:W-:Y:S01]  /*8bf0*/  FFMA.FTZ R227, R211, R232, R224 ;  /* 0x000000e8d3e37223 */ /* 0x000fe200000100e0 */
[----:B------:R-:W-:Y:S01]  /*8c00*/  ISETP.NE.AND P6, PT, R235, 0x1f, PT ;  /* 0x0000001feb00780c */ /* 0x000fe20003fc5270 */
[----:B------:R-:W-:Y:S01]  /*8c10*/  @!UP0 ULEA UR42, UR7, UR17, 0x4 ;  /* 0x00000011072a8291 */ /* 0x000fe2000f8e203f */
[-C--:B---3--:R-:W-:Y:S01]  /*8c20*/  FMUL.FTZ R215, R223, R230.reuse ;  /* 0x000000e6dfd77220 */ /* 0x088fe20000410000 */
[C---:B------:R-:W-:Y:S01]  /*8c30*/  FFMA.FTZ R230, R211.reuse, R230, R221 ;  /* 0x000000e6d3e67223 */ /* 0x040fe200000100dd */
[C---:B------:R-:W-:Y:S01]  /*8c40*/  FFMA.FTZ R225, R211.reuse, R220, -R225 ;  /* 0x000000dcd3e17223 */ /* 0x040fe200000108e1 */
[----:B------:R-:W-:Y:S01]  /*8c50*/  @P3 FADD.FTZ R216, R216, R227 ;  /* 0x000000e3d8d83221 */ /* 0x000fe20000010000 */
[----:B------:R-:W-:Y:S01]  /*8c60*/  @P3 FFMA.FTZ R211, R211, R212, -R215 ;  /* 0x000000d4d3d33223 */ /* 0x000fe200000108d7 */
[----:B------:R-:W-:Y:S01]  /*8c70*/  SHF.L.U32 R215, R179, 0x10, RZ ;  /* 0x00000010b3d77819 */ /* 0x000fe200000006ff */
[----:B------:R-:W-:Y:S01]  /*8c80*/  @P3 FADD.FTZ R214, R214, R225 ;  /* 0x000000e1d6d63221 */ /* 0x000fe20000010000 */
[----:B------:R-:W-:Y:S01]  /*8c90*/  FSEL R223, R223, R230, !P3 ;  /* 0x000000e6dfdf7208 */ /* 0x000fe20005800000 */
[-C--:B------:R-:W-:Y:S01]  /*8ca0*/  FMUL.FTZ R225, R147, -R180.reuse ;  /* 0x800000b493e17220 */ /* 0x080fe20000410000 */
[----:B------:R-:W0:Y:S01]  /*8cb0*/  SHFL.UP PT, R224, R211, 0x10, RZ ;  /* 0x06000000d3e07989 */ /* 0x000e2200000e00ff */
[C---:B------:R-:W-:Y:S01]  /*8cc0*/  FMUL.FTZ R238, R215.reuse, UR43 ;  /* 0x0000002bd7ee7c20 */ /* 0x040fe20008410000 */
[----:B------:R-:W-:Y:S01]  /*8cd0*/  FMUL.FTZ R220, R215, UR44 ;  /* 0x0000002cd7dc7c20 */ /* 0x000fe20008410000 */
[-C--:B------:R-:W-:Y:S01]  /*8ce0*/  FMUL.FTZ R227, R147, -R219.reuse ;  /* 0x800000db93e37220 */ /* 0x080fe20000410000 */
[----:B------:R-:W1:Y:S01]  /*8cf0*/  SHFL.UP PT, R234, R223, 0x10, RZ ;  /* 0x06000000dfea7989 */ /* 0x000e6200000e00ff */
[----:B------:R-:W-:Y:S01]  /*8d00*/  FADD.FTZ R212, R56, R56 ;  /* 0x0000003838d47221 */ /* 0x000fe20000010000 */
[C---:B------:R-:W-:Y:S01]  /*8d10*/  FFMA.FTZ R179, R125.reuse, UR44, R238 ;  /* 0x0000002c7db37c23 */ /* 0x040fe200080100ee */
[C---:B------:R-:W-:Y:S01]  /*8d20*/  FFMA.FTZ R225, R142.reuse, R219, -R225 ;  /* 0x000000db8ee17223 */ /* 0x040fe200000108e1 */
[----:B------:R-:W2:Y:S01]  /*8d30*/  SHFL.UP PT, R230, R216, 0x10, RZ ;  /* 0x06000000d8e67989 */ /* 0x000ea200000e00ff */
[----:B------:R-:W-:Y:S01]  /*8d40*/  FFMA.FTZ R221, R125, UR43, -R220 ;  /* 0x0000002b7ddd7c23 */ /* 0x000fe200080108dc */
[----:B------:R-:W-:Y:S01]  /*8d50*/  FFMA.FTZ R227, R142, R180, R227 ;  /* 0x000000b48ee37223 */ /* 0x000fe200000100e3 */
[----:B------:R-:W-:Y:S01]  /*8d60*/  FMUL.FTZ R179, R212, R179 ;  /* 0x000000b3d4b37220 */ /* 0x000fe20000410000 */
[----:B------:R-:W3:Y:S01]  /*8d70*/  SHFL.UP PT, R232, R214, 0x10, RZ ;  /* 0x06000000d6e87989 */ /* 0x000ee200000e00ff */
[----:B------:R-:W-:Y:S01]  /*8d80*/  FMUL.FTZ R238, R152, -R225 ;  /* 0x800000e198ee7220 */ /* 0x000fe20000410000 */
[----:B------:R-:W-:Y:S01]  /*8d90*/  FMUL.FTZ R180, R212, R221 ;  /* 0x000000ddd4b47220 */ /* 0x000fe20000410000 */
[-C--:B------:R-:W-:Y:S01]  /*8da0*/  FMUL.FTZ R220, R152, -R227.reuse ;  /* 0x800000e398dc7220 */ /* 0x080fe20000410000 */
[----:B------:R-:W-:Y:S01]  /*8db0*/  FADD.FTZ R221, -R179, R206 ;  /* 0x000000ceb3dd7221 */ /* 0x000fe20000010100 */
[C---:B------:R-:W-:Y:S01]  /*8dc0*/  FFMA.FTZ R206, R161.reuse, R227, R238 ;  /* 0x000000e3a1ce7223 */ /* 0x040fe200000100ee */
[----:B------:R-:W-:Y:S01]  /*8dd0*/  FADD.FTZ R205, R180, R205 ;  /* 0x000000cdb4cd7221 */ /* 0x000fe20000010000 */
[----:B------:R-:W-:Y:S01]  /*8de0*/  FFMA.FTZ R225, R161, R225, -R220 ;  /* 0x000000e1a1e17223 */ /* 0x000fe200000108dc */
[----:B------:R-:W-:Y:S01]  /*8df0*/  FMUL.FTZ R220, R158, -R221 ;  /* 0x800000dd9edc7220 */ /* 0x000fe20000410000 */
[----:B------:R-:W-:Y:S01]  /*8e00*/  FMUL.FTZ R238, R148, -R206 ;  /* 0x800000ce94ee7220 */ /* 0x000fe20000410000 */
[----:B------:R-:W-:Y:S01]  /*8e10*/  ISETP.GE.AND P3, PT, R7, 0x10, PT ;  /* 0x000000100700780c */ /* 0x000fe20003f66270 */
[-C--:B------:R-:W-:Y:S01]  /*8e20*/  FMUL.FTZ R242, R158, -R205.reuse ;  /* 0x800000cd9ef27220 */ /* 0x080fe20000410000 */
[----:B------:R-:W-:Y:S01]  /*8e30*/  FFMA.FTZ R220, R157, R205, -R220 ;  /* 0x000000cd9ddc7223 */ /* 0x000fe200000108dc */
[----:B------:R-:W-:Y:S01]  /*8e40*/  FFMA.FTZ R205, R143, R225, -R238 ;  /* 0x000000e18fcd7223 */ /* 0x000fe200000108ee */
[----:B0-----:R-:W-:Y:S01]  /*8e50*/  FMUL.FTZ R238, R223, R224 ;  /* 0x000000e0dfee7220 */ /* 0x001fe20000410000 */
[----:B------:R-:W-:Y:S01]  /*8e60*/  FFMA.FTZ R221, R157, R221, R242 ;  /* 0x000000dd9ddd7223 */ /* 0x000fe200000100f2 */
[----:B------:R-:W-:Y:S01]  /*8e70*/  FMUL.FTZ R242, R148, -R225 ;  /* 0x800000e194f27220 */ /* 0x000fe20000410000 */
[-C--:B-1----:R-:W-:Y:S01]  /*8e80*/  FMUL.FTZ R219, R223, R234.reuse ;  /* 0x000000eadfdb7220 */ /* 0x082fe20000410000 */
[----:B------:R-:W-:Y:S01]  /*8e90*/  FFMA.FTZ R238, R211, R234, R238 ;  /* 0x000000ead3ee7223 */ /* 0x000fe200000100ee */
[----:B------:R-:W-:Y:S01]  /*8ea0*/  BSSY B0, `(.L_x_12799) ;  /* 0x00000ce000007945 */ /* 0x000fe20003800000 */
[----:B--2---:R-:W-:Y:S01]  /*8eb0*/  FMUL.FTZ R225, R223, R230 ;  /* 0x000000e6dfe17220 */ /* 0x004fe20000410000 */
[----:B------:R-:W-:Y:S01]  /*8ec0*/  FFMA.FTZ R206, R143, R206, R242 ;  /* 0x000000ce8fce7223 */ /* 0x000fe200000100f2 */
[----:B------:R-:W-:Y:S01]  /*8ed0*/  ISETP.GT.U32.AND P5, PT, R235, 0xf, PT ;  /* 0x0000000feb00780c */ /* 0x000fe20003fa4070 */
[-C--:B---3--:R-:W-:Y:S01]  /*8ee0*/  FMUL.FTZ R227, R223, R232.reuse ;  /* 0x000000e8dfe37220 */ /* 0x088fe20000410000 */
[----:B------:R-:W-:Y:S01]  /*8ef0*/  FFMA.FTZ R225, R211, R232, -R225 ;  /* 0x000000e8d3e17223 */ /* 0x000fe200000108e1 */
[----:B------:R-:W-:-:S02]  /*8f00*/  FSEL R223, R223, R238, !P3 ;  /* 0x000000eedfdf7208 */ /* 0x000fc40005800000 */
[C---:B------:R-:W-:Y:S01]  /*8f10*/  FFMA.FTZ R227, R211.reuse, R230, R227 ;  /* 0x000000e6d3e37223 */ /* 0x040fe200000100e3 */
[----:B------:R-:W-:Y:S01]  /*8f20*/  @P3 FFMA.FTZ R211, R211, R224, -R219 ;  /* 0x000000e0d3d33223 */ /* 0x000fe200000108db */
[----:B------:R-:W-:Y:S01]  /*8f30*/  SHF.L.U32 R219, R137, 0x10, RZ ;  /* 0x0000001089db7819 */ /* 0x000fe200000006ff */
[----:B------:R-:W-:Y:S01]  /*8f40*/  @P3 FADD.FTZ R214, R214, R225 ;  /* 0x000000e1d6d63221 */ /* 0x000fe20000010000 */
[----:B------:R-:W-:Y:S01]  /*8f50*/  @P3 FADD.FTZ R216, R216, R227 ;  /* 0x000000e3d8d83221 */ /* 0x000fe20000010000 */
[-C--:B------:R-:W-:Y:S01]  /*8f60*/  FMUL.FTZ R227, R149, -R206.reuse ;  /* 0x800000ce95e37220 */ /* 0x080fe20000410000 */
[----:B------:R-:W0:Y:S01]  /*8f70*/  SHFL.UP PT, R223, R223, 0x1, RZ ;  /* 0x04200000dfdf7989 */ /* 0x000e2200000e00ff */
[C---:B------:R-:W-:Y:S01]  /*8f80*/  FMUL.FTZ R225, R219.reuse, UR43 ;  /* 0x0000002bdbe17c20 */ /* 0x040fe20008410000 */
[----:B------:R-:W-:Y:S01]  /*8f90*/  FMUL.FTZ R137, R219, UR44 ;  /* 0x0000002cdb897c20 */ /* 0x000fe20008410000 */
[-C--:B------:R-:W-:Y:S01]  /*8fa0*/  FFMA.FTZ R227, R144, R205.reuse, -R227 ;  /* 0x000000cd90e37223 */ /* 0x080fe200000108e3 */
[----:B------:R-:W-:Y:S01]  /*8fb0*/  FMUL.FTZ R205, R149, -R205 ;  /* 0x800000cd95cd7220 */ /* 0x000fe20000410000 */
[----:B------:R-:W-:Y:S01]  /*8fc0*/  FADD.FTZ R230, R55, R55 ;  /* 0x0000003737e67221 */ /* 0x000fe20000010000 */
[C---:B------:R-:W-:Y:S01]  /*8fd0*/  FFMA.FTZ R225, R124.reuse, UR44, R225 ;  /* 0x0000002c7ce17c23 */ /* 0x040fe200080100e1 */
[----:B------:R-:W1:Y:S01]  /*8fe0*/  SHFL.UP PT, R211, R211, 0x1, RZ ;  /* 0x04200000d3d37989 */ /* 0x000e6200000e00ff */
[----:B------:R-:W-:Y:S01]  /*8ff0*/  FFMA.FTZ R137, R124, UR43, -R137 ;  /* 0x0000002b7c897c23 */ /* 0x000fe20008010889 */
[----:B------:R-:W-:Y:S01]  /*9000*/  FFMA.FTZ R229, R144, R206, R205 ;  /* 0x000000ce90e57223 */ /* 0x000fe200000100cd */
[C---:B------:R-:W-:Y:S01]  /*9010*/  FMUL.FTZ R206, R230.reuse, R225 ;  /* 0x000000e1e6ce7220 */ /* 0x040fe20000410000 */
[----:B------:R-:W2:Y:S01]  /*9020*/  SHFL.UP PT, R216, R216, 0x1, RZ ;  /* 0x04200000d8d87989 */ /* 0x000ea200000e00ff */
[----:B------:R-:W-:Y:S01]  /*9030*/  FMUL.FTZ R205, R230, R137 ;  /* 0x00000089e6cd7220 */ /* 0x000fe20000410000 */
[----:B------:R-:W-:Y:S01]  /*9040*/  FMUL.FTZ R137, R150, -R227 ;  /* 0x800000e396897220 */ /* 0x000fe20000410000 */
[----:B------:R-:W-:Y:S01]  /*9050*/  FADD.FTZ R238, -R206, R221 ;  /* 0x000000ddceee7221 */ /* 0x000fe20000010100 */
[----:B------:R-:W3:Y:S01]  /*9060*/  SHFL.UP PT, R214, R214, 0x1, RZ ;  /* 0x04200000d6d67989 */ /* 0x000ee200000e00ff */
[-C--:B------:R-:W-:Y:S01]  /*9070*/  FMUL.FTZ R224, R150, -R229.reuse ;  /* 0x800000e596e07220 */ /* 0x080fe20000410000 */
[----:B------:R-:W-:Y:S01]  /*9080*/  FFMA.FTZ R229, R154, R229, R137 ;  /* 0x000000e59ae57223 */ /* 0x000fe20000010089 */
[----:B------:R-:W-:Y:S01]  /*9090*/  FADD.FTZ R221, R205, R220 ;  /* 0x000000dccddd7221 */ /* 0x000fe20000010000 */
[----:B------:R-:W-:Y:S01]  /*90a0*/  FMUL.FTZ R232, R156, -R238 ;  /* 0x800000ee9ce87220 */ /* 0x000fe20000410000 */
[----:B------:R-:W-:Y:S01]  /*90b0*/  FFMA.FTZ R224, R154, R227, -R224 ;  /* 0x000000e39ae07223 */ /* 0x000fe200000108e0 */
[----:B------:R-:W-:Y:S01]  /*90c0*/  FMUL.FTZ R220, R160, -R229 ;  /* 0x800000e5a0dc7220 */ /* 0x000fe20000410000 */
[-C--:B------:R-:W-:Y:S01]  /*90d0*/  FMUL.FTZ R225, R156, -R221.reuse ;  /* 0x800000dd9ce17220 */ /* 0x080fe20000410000 */
[----:B------:R-:W-:Y:S01]  /*90e0*/  FFMA.FTZ R137, R155, R221, -R232 ;  /* 0x000000dd9b897223 */ /* 0x000fe200000108e8 */
[-C--:B------:R-:W-:Y:S01]  /*90f0*/  FMUL.FTZ R232, R160, -R224.reuse ;  /* 0x800000e0a0e87220 */ /* 0x080fe20000410000 */
[----:B------:R-:W-:Y:S01]  /*9100*/  FFMA.FTZ R224, R159, R224, -R220 ;  /* 0x000000e09fe07223 */ /* 0x000fe200000108dc */
[C---:B0-----:R-:W-:Y:S01]  /*9110*/  FMUL.FTZ R220, R223.reuse, R66 ;  /* 0x00000042dfdc7220 */ /* 0x041fe20000410000 */
[----:B------:R-:W-:Y:S01]  /*9120*/  FMUL.FTZ R223, R223, R67 ;  /* 0x00000043dfdf7220 */ /* 0x000fe20000410000 */
[----:B------:R-:W-:Y:S01]  /*9130*/  FFMA.FTZ R232, R159, R229, R232 ;  /* 0x000000e59fe87223 */ /* 0x000fe200000100e8 */
[C---:B------:R-:W-:Y:S01]  /*9140*/  FMUL.FTZ R234, R158.reuse, -R224 ;  /* 0x800000e09eea7220 */ /* 0x040fe20000410000 */
[----:B------:R-:W-:Y:S01]  /*9150*/  FFMA.FTZ R238, R155, R238, R225 ;  /* 0x000000ee9bee7223 */ /* 0x000fe200000100e1 */
[C---:B-1----:R-:W-:Y:S01]  /*9160*/  FFMA.FTZ R221, R211.reuse, R67, R220 ;  /* 0x00000043d3dd7223 */ /* 0x042fe200000100dc */
[----:B------:R-:W-:Y:S01]  /*9170*/  FFMA.FTZ R223, R211, R66, -R223 ;  /* 0x00000042d3df7223 */ /* 0x000fe200000108df */
[-C--:B------:R-:W-:Y:S01]  /*9180*/  FMUL.FTZ R225, R158, -R232.reuse ;  /* 0x800000e89ee17220 */ /* 0x080fe20000410000 */
[C---:B------:R-:W-:Y:S01]  /*9190*/  FFMA.FTZ R234, R157.reuse, R232, R234 ;  /* 0x000000e89dea7223 */ /* 0x040fe200000100ea */
[----:B--2---:R-:W-:Y:S01]  /*91a0*/  @P2 FADD.FTZ R67, R216, R221 ;  /* 0x000000ddd8432221 */ /* 0x004fe20000010000 */
[----:B------:R-:W-:Y:S01]  /*91b0*/  FADD.FTZ R232, R54, R54 ;  /* 0x0000003636e87221 */ /* 0x000fe20000010000 */
[----:B------:R-:W-:Y:S01]  /*91c0*/  FFMA.FTZ R225, R157, R224, -R225 ;  /* 0x000000e09de17223 */ /* 0x000fe200000108e1 */
[----:B------:R-:W-:Y:S01]  /*91d0*/  FMUL.FTZ R242, R156, -R234 ;  /* 0x800000ea9cf27220 */ /* 0x000fe20000410000 */
[----:B---3--:R-:W-:Y:S01]  /*91e0*/  @P2 FADD.FTZ R66, R214, R223 ;  /* 0x000000dfd6422221 */ /* 0x008fe20000010000 */
[----:B------:R-:W-:Y:S01]  /*91f0*/  FMUL.FTZ R211, R65, R67 ;  /* 0x0000004341d37220 */ /* 0x000fe20000410000 */
[-C--:B------:R-:W-:Y:S01]  /*9200*/  FMUL.FTZ R243, R156, -R225.reuse ;  /* 0x800000e19cf37220 */ /* 0x080fe20000410000 */
[----:B------:R-:W-:Y:S01]  /*9210*/  FFMA.FTZ R242, R155, R225, -R242 ;  /* 0x000000e19bf27223 */ /* 0x000fe200000108f2 */
[-C--:B------:R-:W-:Y:S01]  /*9220*/  FMUL.FTZ R214, R65, R66.reuse ;  /* 0x0000004241d67220 */ /* 0x080fe20000410000 */
[C---:B------:R-:W-:Y:S01]  /*9230*/  FFMA.FTZ R66, R64.reuse, R66, -R211 ;  /* 0x0000004240427223 */ /* 0x040fe200000108d3 */
[----:B------:R-:W-:Y:S01]  /*9240*/  FFMA.FTZ R243, R155, R234, R243 ;  /* 0x000000ea9bf37223 */ /* 0x000fe200000100f3 */
[----:B------:R-:W-:Y:S01]  /*9250*/  ISETP.GT.U32.AND P2, PT, R235, 0x1d, PT ;  /* 0x0000001deb00780c */ /* 0x000fe20003f44070 */
[----:B------:R-:W-:Y:S01]  /*9260*/  FFMA.FTZ R214, R64, R67, R214 ;  /* 0x0000004340d67223 */ /* 0x000fe200000100d6 */
[----:B------:R-:W-:Y:S01]  /*9270*/  SHF.L.U32 R64, R122, 0x10, RZ ;  /* 0x000000107a407819 */ /* 0x000fe200000006ff */
[----:B------:R-:W-:Y:S01]  /*9280*/  FADD.FTZ R213, R213, R66 ;  /* 0x00000042d5d57221 */ /* 0x000fe20000010000 */
[----:B------:R-:W-:Y:S01]  /*9290*/  ISETP.GT.U32.AND P3, PT, R235, 0x1b, PT ;  /* 0x0000001beb00780c */ /* 0x000fe20003f64070 */
[----:B------:R-:W-:-:S02]  /*92a0*/  FADD.FTZ R122, RZ, R214 ;  /* 0x000000d6ff7a7221 */ /* 0x000fc40000010000 */
[C---:B------:R-:W-:Y:S01]  /*92b0*/  FMUL.FTZ R66, R64.reuse, UR44 ;  /* 0x0000002c40427c20 */ /* 0x040fe20008410000 */
[C---:B------:R-:W-:Y:S01]  /*92c0*/  FMUL.FTZ R214, R64.reuse, UR43 ;  /* 0x0000002b40d67c20 */ /* 0x040fe20008410000 */
[CC--:B------:R-:W-:Y:S01]  /*92d0*/  FMUL.FTZ R216, R64.reuse, R122.reuse ;  /* 0x0000007a40d87220 */ /* 0x0c0fe20000410000 */
[-C--:B------:R-:W-:Y:S01]  /*92e0*/  FMUL.FTZ R65, R64, R213.reuse ;  /* 0x000000d540417220 */ /* 0x080fe20000410000 */
[C---:B------:R-:W-:Y:S01]  /*92f0*/  FFMA.FTZ R67, R123.reuse, UR43, -R66 ;  /* 0x0000002b7b437c23 */ /* 0x040fe20008010842 */
[CC--:B------:R-:W-:Y:S01]  /*9300*/  FMUL.FTZ R66, R156.reuse, R213.reuse ;  /* 0x000000d59c427220 */ /* 0x0c0fe20000410000 */
[-C--:B------:R-:W-:Y:S01]  /*9310*/  FMUL.FTZ R64, R156, R122.reuse ;  /* 0x0000007a9c407220 */ /* 0x080fe20000410000 */
[----:B------:R-:W-:Y:S01]  /*9320*/  FFMA.FTZ R223, R123, UR44, R214 ;  /* 0x0000002c7bdf7c23 */ /* 0x000fe200080100d6 */
[----:B------:R-:W-:Y:S01]  /*9330*/  FMUL.FTZ R214, R122, UR44 ;  /* 0x0000002c7ad67c20 */ /* 0x000fe20008410000 */
[CC--:B------:R-:W-:Y:S01]  /*9340*/  FFMA.FTZ R66, R155.reuse, R122.reuse, R66 ;  /* 0x0000007a9b427223 */ /* 0x0c0fe20000010042 */
[-C--:B------:R-:W-:Y:S01]  /*9350*/  FFMA.FTZ R64, R155, R213.reuse, -R64 ;  /* 0x000000d59b407223 */ /* 0x080fe20000010840 */
[C---:B------:R-:W-:Y:S01]  /*9360*/  FFMA.FTZ R211, R123.reuse, R213, -R216 ;  /* 0x000000d57bd37223 */ /* 0x040fe200000108d8 */
[----:B------:R-:W-:Y:S01]  /*9370*/  FFMA.FTZ R65, R123, R122, R65 ;  /* 0x0000007a7b417223 */ /* 0x000fe20000010041 */
[C---:B------:R-:W-:Y:S01]  /*9380*/  FMUL.FTZ R224, R232.reuse, R67 ;  /* 0x00000043e8e07220 */ /* 0x040fe20000410000 */
[----:B------:R-:W-:Y:S01]  /*9390*/  FFMA.FTZ R67, R213, UR43, -R214 ;  /* 0x0000002bd5437c23 */ /* 0x000fe200080108d6 */
[----:B------:R-:W-:Y:S01]  /*93a0*/  FADD.FTZ R123, RZ, R66 ;  /* 0x00000042ff7b7221 */ /* 0x000fe20000010000 */
[----:B------:R-:W-:Y:S01]  /*93b0*/  FFMA.FTZ R214, R39, R107, R64 ;  /* 0x0000006b27d67223 */ /* 0x000fe20000010040 */
[C---:B------:R-:W-:Y:S01]  /*93c0*/  FFMA.FTZ R221, -R232.reuse, R65, RZ ;  /* 0x00000041e8dd7223 */ /* 0x040fe200000101ff */
[----:B------:R-:W-:Y:S01]  /*93d0*/  FMUL.FTZ R234, R232, R67 ;  /* 0x00000043e8ea7220 */ /* 0x000fe20000410000 */
[CC--:B------:R-:W-:Y:S01]  /*93e0*/  FMUL.FTZ R65, R219.reuse, R123.reuse ;  /* 0x0000007bdb417220 */ /* 0x0c0fe20000410000 */
[-C--:B------:R-:W-:Y:S01]  /*93f0*/  FMUL.FTZ R64, R219, R214.reuse ;  /* 0x000000d6db407220 */ /* 0x080fe20000410000 */
[-C--:B------:R-:W-:Y:S01]  /*9400*/  FMUL.FTZ R67, R158, R123.reuse ;  /* 0x0000007b9e437220 */ /* 0x080fe20000410000 */
[----:B------:R-:W-:Y:S01]  /*9410*/  FMUL.FTZ R216, R122, UR43 ;  /* 0x0000002b7ad87c20 */ /* 0x000fe20008410000 */
[CC--:B------:R-:W-:Y:S01]  /*9420*/  FFMA.FTZ R65, R124.reuse, R214.reuse, -R65 ;  /* 0x000000d67c417223 */ /* 0x0c0fe20000010841 */
[----:B------:R-:W-:Y:S01]  /*9430*/  FFMA.FTZ R124, R124, R123, R64 ;  /* 0x0000007b7c7c7223 */ /* 0x000fe20000010040 */
[-C--:B------:R-:W-:Y:S01]  /*9440*/  FMUL.FTZ R64, R158, R214.reuse ;  /* 0x000000d69e407220 */ /* 0x080fe20000410000 */
[C---:B------:R-:W-:Y:S01]  /*9450*/  FFMA.FTZ R67, R157.reuse, R214, -R67 ;  /* 0x000000d69d437223 */ /* 0x040fe20000010843 */
[----:B------:R-:W-:Y:S01]  /*9460*/  FFMA.FTZ R211, R232, R211, RZ ;  /* 0x000000d3e8d37223 */ /* 0x000fe200000100ff */
[----:B------:R-:W-:Y:S01]  /*9470*/  FFMA.FTZ R221, -R230, R124, R221 ;  /* 0x0000007ce6dd7223 */ /* 0x000fe200000101dd */
[----:B------:R-:W-:Y:S01]  /*9480*/  FFMA.FTZ R64, R157, R123, R64 ;  /* 0x0000007b9d407223 */ /* 0x000fe20000010040 */
[----:B------:R-:W-:Y:S01]  /*9490*/  FFMA.FTZ R225, R213, UR44, R216 ;  /* 0x0000002cd5e17c23 */ /* 0x000fe200080100d8 */
[----:B------:R-:W-:Y:S01]  /*94a0*/  FFMA.FTZ R216, R40, R108, R67 ;  /* 0x0000006c28d87223 */ /* 0x000fe20000010043 */
[----:B------:R-:W-:Y:S01]  /*94b0*/  FFMA.FTZ R65, R230, R65, R211 ;  /* 0x00000041e6417223 */ /* 0x000fe200000100d3 */
[----:B------:R-:W-:Y:S01]  /*94c0*/  FADD.FTZ R124, RZ, R64 ;  /* 0x00000040ff7c7221 */ /* 0x000fe20000010000 */
[C---:B------:R-:W-:Y:S01]  /*94d0*/  FMUL.FTZ R211, R123.reuse, UR44 ;  /* 0x0000002c7bd37c20 */ /* 0x040fe20008410000 */
[----:B------:R-:W-:Y:S01]  /*94e0*/  FMUL.FTZ R219, R123, UR43 ;  /* 0x0000002b7bdb7c20 */ /* 0x000fe20008410000 */
[----:B------:R-:W-:Y:S01]  /*94f0*/  FMUL.FTZ R223, R232, R223 ;  /* 0x000000dfe8df7220 */ /* 0x000fe20000410000 */
[C---:B------:R-:W-:Y:S01]  /*9500*/  FMUL.FTZ R64, R215.reuse, R124 ;  /* 0x0000007cd7407220 */ /* 0x040fe20000410000 */
[-C--:B------:R-:W-:Y:S01]  /*9510*/  FMUL.FTZ R215, R215, R216.reuse ;  /* 0x000000d8d7d77220 */ /* 0x080fe20000410000 */
[C---:B------:R-:W-:Y:S01]  /*9520*/  FFMA.FTZ R211, R214.reuse, UR43, -R211 ;  /* 0x0000002bd6d37c23 */ /* 0x040fe200080108d3 */
[----:B------:R-:W-:Y:S01]  /*9530*/  FFMA.FTZ R219, R214, UR44, R219 ;  /* 0x0000002cd6db7c23 */ /* 0x000fe200080100db */
[C---:B------:R-:W-:Y:S01]  /*9540*/  FFMA.FTZ R66, R125.reuse, R216, -R64 ;  /* 0x000000d87d427223 */ /* 0x040fe20000010840 */
[----:B------:R-:W-:Y:S01]  /*9550*/  FFMA.FTZ R220, R125, R124, R215 ;  /* 0x0000007c7ddc7223 */ /* 0x000fe200000100d7 */
[C---:B------:R-:W-:Y:S01]  /*9560*/  FMUL.FTZ R64, R160.reuse, R216 ;  /* 0x000000d8a0407220 */ /* 0x040fe20000410000 */
[----:B------:R-:W-:Y:S01]  /*9570*/  FMUL.FTZ R125, R160, R124 ;  /* 0x0000007ca07d7220 */ /* 0x000fe20000410000 */
[----:B------:R-:W-:Y:S01]  /*9580*/  FMUL.FTZ R211, R230, R211 ;  /* 0x000000d3e6d37220 */ /* 0x000fe20000410000 */
[----:B------:R-:W-:Y:S01]  /*9590*/  FFMA.FTZ R65, R212, R66, R65 ;  /* 0x00000042d4417223 */ /* 0x000fe20000010041 */
[----:B------:R-:W-:Y:S01]  /*95a0*/  FFMA.FTZ R230, -R230, R219, -RZ ;  /* 0x000000dbe6e67223 */ /* 0x000fe200000109ff */
[C---:B------:R-:W-:Y:S01]  /*95b0*/  FFMA.FTZ R66, R159.reuse, R124, R64 ;  /* 0x0000007c9f427223 */ /* 0x040fe20000010040 */
[----:B------:R-:W-:Y:S01]  /*95c0*/  FFMA.FTZ R64, R159, R216, -R125 ;  /* 0x000000d89f407223 */ /* 0x000fe2000001087d */
[----:B------:R-:W-:Y:S01]  /*95d0*/  FMUL.FTZ R219, R124, UR44 ;  /* 0x0000002c7cdb7c20 */ /* 0x000fe20008410000 */
[----:B------:R-:W-:Y:S01]  /*95e0*/  FFMA.FTZ R232, -R232, R225, -RZ ;  /* 0x000000e1e8e87223 */ /* 0x000fe200000109ff */
[----:B------:R-:W-:Y:S01]  /*95f0*/  FADD.FTZ R125, RZ, R66 ;  /* 0x00000042ff7d7221 */ /* 0x000fe20000010000 */
[----:B------:R-:W-:Y:S01]  /*9600*/  FFMA.FTZ R215, R41, R109, R64 ;  /* 0x0000006d29d77223 */ /* 0x000fe20000010040 */
[----:B------:R-:W-:Y:S01]  /*9610*/  FFMA.FTZ R219, R216, UR43, -R219 ;  /* 0x0000002bd8db7c23 */ /* 0x000fe200080108db */
[----:B------:R-:W-:Y:S01]  /*9620*/  FFMA.FTZ R67, -R212, R220, R221 ;  /* 0x000000dcd4437223 */ /* 0x000fe200000101dd */
[C---:B------:R-:W-:Y:S01]  /*9630*/  FMUL.FTZ R225, R218.reuse, R125 ;  /* 0x0000007ddae17220 */ /* 0x040fe20000410000 */
[----:B------:R-:W-:Y:S01]  /*9640*/  FMUL.FTZ R218, R218, R215 ;  /* 0x000000d7dada7220 */ /* 0x000fe20000410000 */
[----:B------:R-:W-:Y:S01]  /*9650*/  FMUL.FTZ R233, R212, R219 ;  /* 0x000000dbd4e97220 */ /* 0x000fe20000410000 */
        /* <DEDUP_REMOVED lines=10> */
[----:B------:R-:W-:Y:S01]  /*9700*/  FFMA.FTZ R231, R215, UR43, -R64 ;  /* 0x0000002bd7e77c23 */ /* 0x000fe20008010840 */
[----:B------:R-:W-:Y:S01]  /*9710*/  FMUL.FTZ R66, R125, UR43 ;  /* 0x0000002b7d427c20 */ /* 0x000fe20008410000 */
[C---:B------:R-:W-:Y:S01]  /*9720*/  FMUL.FTZ R64, R217.reuse, R128 ;  /* 0x00000080d9407220 */ /* 0x040fe20000410000 */
[-C--:B------:R-:W-:Y:S01]  /*9730*/  FMUL.FTZ R217, R217, R218.reuse ;  /* 0x000000dad9d97220 */ /* 0x080fe20000410000 */
[----:B------:R-:W-:Y:S01]  /*9740*/  FFMA.FTZ R65, R228, R225, R65 ;  /* 0x000000e1e4417223 */ /* 0x000fe20000010041 */
[----:B------:R-:W-:Y:S01]  /*9750*/  FFMA.FTZ R219, R215, UR44, R66 ;  /* 0x0000002cd7db7c23 */ /* 0x000fe20008010042 */
[C---:B------:R-:W-:Y:S01]  /*9760*/  FFMA.FTZ R64, R129.reuse, R218, -R64 ;  /* 0x000000da81407223 */ /* 0x040fe20000010840 */
[----:B------:R-:W-:Y:S01]  /*9770*/  FFMA.FTZ R66, R129, R128, R217 ;  /* 0x0000008081427223 */ /* 0x000fe200000100d9 */
[C---:B------:R-:W-:Y:S01]  /*9780*/  FMUL.FTZ R217, R149.reuse, R218 ;  /* 0x000000da95d97220 */ /* 0x040fe20000410000 */
[----:B------:R-:W-:Y:S01]  /*9790*/  FMUL.FTZ R129, R149, R128 ;  /* 0x0000008095817220 */ /* 0x000fe20000410000 */
[C---:B------:R-:W-:Y:S01]  /*97a0*/  FFMA.FTZ R65, R226.reuse, R64, R65 ;  /* 0x00000040e2417223 */ /* 0x040fe20000010041 */
[----:B------:R-:W-:Y:S01]  /*97b0*/  FFMA.FTZ R67, -R226, R66, R67 ;  /* 0x00000042e2437223 */ /* 0x000fe20000010143 */
[C---:B------:R-:W-:Y:S01]  /*97c0*/  FFMA.FTZ R217, R144.reuse, R128, R217 ;  /* 0x0000008090d97223 */ /* 0x040fe200000100d9 */
[----:B------:R-:W-:Y:S01]  /*97d0*/  FFMA.FTZ R64, R144, R218, -R129 ;  /* 0x000000da90407223 */ /* 0x000fe20000010881 */
[----:B------:R-:W-:Y:S01]  /*97e0*/  FMUL.FTZ R221, R124, UR43 ;  /* 0x0000002b7cdd7c20 */ /* 0x000fe20008410000 */
[----:B------:R-:W-:Y:S01]  /*97f0*/  FMUL.FTZ R231, R228, R231 ;  /* 0x000000e7e4e77220 */ /* 0x000fe20000410000 */
[----:B------:R-:W-:Y:S01]  /*9800*/  FADD.FTZ R129, RZ, R217 ;  /* 0x000000d9ff817221 */ /* 0x000fe20000010000 */
[----:B------:R-:W-:Y:S01]  /*9810*/  FFMA.FTZ R217, R43, R111, R64 ;  /* 0x0000006f2bd97223 */ /* 0x000fe20000010040 */
[----:B------:R-:W-:Y:S01]  /*9820*/  FFMA.FTZ R221, R216, UR44, R221 ;  /* 0x0000002cd8dd7c23 */ /* 0x000fe200080100dd */
[----:B------:R-:W-:Y:S01]  /*9830*/  FFMA.FTZ R228, -R228, R219, -RZ ;  /* 0x000000dbe4e47223 */ /* 0x000fe200000109ff */
[C---:B------:R-:W-:Y:S01]  /*9840*/  FMUL.FTZ R227, R204.reuse, R129 ;  /* 0x00000081cce37220 */ /* 0x040fe20000410000 */
[C---:B------:R-:W-:Y:S01]  /*9850*/  FMUL.FTZ R66, R129.reuse, UR43 ;  /* 0x0000002b81427c20 */ /* 0x040fe20008410000 */
[-C--:B------:R-:W-:Y:S01]  /*9860*/  FMUL.FTZ R204, R204, R217.reuse ;  /* 0x000000d9cccc7220 */ /* 0x080fe20000410000 */
[----:B------:R-:W-:Y:S01]  /*9870*/  FMUL.FTZ R64, R129, UR44 ;  /* 0x0000002c81407c20 */ /* 0x000fe20008410000 */
[----:B------:R-:W-:Y:S01]  /*9880*/  FFMA.FTZ R227, R130, R217, -R227 ;  /* 0x000000d982e37223 */ /* 0x000fe200000108e3 */
[----:B------:R-:W-:Y:S01]  /*9890*/  FMUL.FTZ R219, R128, UR44 ;  /* 0x0000002c80db7c20 */ /* 0x000fe20008410000 */
[----:B------:R-:W-:Y:S01]  /*98a0*/  FFMA.FTZ R204, R130, R129, R204 ;  /* 0x0000008182cc7223 */ /* 0x000fe200000100cc */
[C---:B------:R-:W-:Y:S01]  /*98b0*/  FFMA.FTZ R229, R217.reuse, UR43, -R64 ;  /* 0x0000002bd9e57c23 */ /* 0x040fe20008010840 */
[----:B------:R-:W-:Y:S01]  /*98c0*/  FFMA.FTZ R244, R222, R227, R65 ;  /* 0x000000e3def47223 */ /* 0x000fe20000010041 */
[----:B------:R-:W-:Y:S01]  /*98d0*/  FFMA.FTZ R65, R217, UR44, R66 ;  /* 0x0000002cd9417c23 */ /* 0x000fe20008010042 */
[C---:B------:R-:W-:Y:S01]  /*98e0*/  FMUL.FTZ R66, R148.reuse, R217 ;  /* 0x000000d994427220 */ /* 0x040fe20000410000 */
[----:B------:R-:W-:Y:S01]  /*98f0*/  FMUL.FTZ R64, R148, R129 ;  /* 0x0000008194407220 */ /* 0x000fe20000410000 */
[----:B------:R-:W-:Y:S01]  /*9900*/  FFMA.FTZ R246, -R222, R204, R67 ;  /* 0x000000ccdef67223 */ /* 0x000fe20000010143 */
[----:B------:R-:W-:Y:S01]  /*9910*/  FFMA.FTZ R212, -R212, R221, -RZ ;  /* 0x000000ddd4d47223 */ /* 0x000fe200000109ff */
[C---:B------:R-:W-:Y:S01]  /*9920*/  FFMA.FTZ R66, R143.reuse, R129, R66 ;  /* 0x000000818f427223 */ /* 0x040fe20000010042 */
[----:B------:R-:W-:Y:S01]  /*9930*/  FFMA.FTZ R67, R143, R217, -R64 ;  /* 0x000000d98f437223 */ /* 0x000fe20000010840 */
[----:B------:R-:W-:Y:S01]  /*9940*/  FMUL.FTZ R221, R128, UR43 ;  /* 0x0000002b80dd7c20 */ /* 0x000fe20008410000 */
[----:B------:R-:W-:Y:S01]  /*9950*/  FFMA.FTZ R219, R218, UR43, -R219 ;  /* 0x0000002bdadb7c23 */ /* 0x000fe200080108db */
[----:B------:R-:W-:Y:S01]  /*9960*/  FADD.FTZ R130, RZ, R66 ;  /* 0x00000042ff827221 */ /* 0x000fe20000010000 */
[----:B------:R-:W-:Y:S01]  /*9970*/  FFMA.FTZ R220, R44, R112, R67 ;  /* 0x000000702cdc7223 */ /* 0x000fe20000010043 */
[----:B------:R-:W-:Y:S01]  /*9980*/  HFMA2.MMA R64, -RZ, RZ, 1.875, 0 ;  /* 0x3f800000ff407435 */ /* 0x000fe200000001ff */
[----:B------:R-:W-:Y:S01]  /*9990*/  FFMA.FTZ R225, R218, UR44, R221 ;  /* 0x0000002cdae17c23 */ /* 0x000fe200080100dd */
[----:B------:R-:W-:Y:S01]  /*99a0*/  FMUL.FTZ R204, R135, R130 ;  /* 0x0000008287cc7220 */ /* 0x000fe20000410000 */
[----:B------:R-:W-:Y:S01]  /*99b0*/  FMUL.FTZ R221, R226, R219 ;  /* 0x000000dbe2dd7220 */ /* 0x000fe20000410000 */
[C---:B------:R-:W-:Y:S01]  /*99c0*/  FMUL.FTZ R229, R222.reuse, R229 ;  /* 0x000000e5dee57220 */ /* 0x040fe20000410000 */
[----:B------:R-:W-:Y:S01]  /*99d0*/  FFMA.FTZ R222, -R222, R65, -RZ ;  /* 0x00000041dede7223 */ /* 0x000fe200000109ff */
[-C--:B------:R-:W-:Y:S01]  /*99e0*/  FFMA.FTZ R219, R131, R220.reuse, -R204 ;  /* 0x000000dc83db7223 */ /* 0x080fe200000108cc */
[----:B------:R-:W-:Y:S01]  /*99f0*/  MOV R65, RZ ;  /* 0x000000ff00417202 */ /* 0x000fe20000000f00 */
[----:B------:R-:W-:Y:S01]  /*9a00*/  FMUL.FTZ R135, R135, R220 ;  /* 0x000000dc87877220 */ /* 0x000fe20000410000 */
[----:B------:R-:W-:Y:S01]  /*9a10*/  CS2R R66, SRZ ;  /* 0x0000000000427805 */ /* 0x000fe2000001ff00 */
[----:B------:R-:W-:Y:S01]  /*9a20*/  FADD.FTZ R204, R224, R137 ;  /* 0x00000089e0cc7221 */ /* 0x000fe20000010000 */
[----:B------:R-:W-:Y:S01]  /*9a30*/  FADD.FTZ R137, -R223, R238 ;  /* 0x000000eedf897221 */ /* 0x000fe20000010100 */
[----:B------:R-:W-:Y:S01]  /*9a40*/  FFMA.FTZ R226, -R226, R225, -RZ ;  /* 0x000000e1e2e27223 */ /* 0x000fe200000109ff */
[----:B------:R-:W-:Y:S01]  /*9a50*/  FFMA.FTZ R131, R131, R130, R135 ;  /* 0x0000008283837223 */ /* 0x000fe20000010087 */
[----:B------:R0:W1:Y:S04]  /*9a60*/  SHFL.DOWN PT, R225, R242, 0x1, 0x1f ;  /* 0x08201f00f2e17f89 */ /* 0x00006800000e0000 */
[----:B------:R-:W2:Y:S01]  /*9a70*/  @!P4 LDS.128 R64, [UR42+0x2e10] ;  /* 0x002e102aff40c984 */ /* 0x000ea20008000c00 */
[----:B------:R-:W-:-:S03]  /*9a80*/  ISETP.GT.U32.AND P4, PT, R235, 0x17, PT ;  /* 0x00000017eb00780c */ /* 0x000fc60003f84070 */
[----:B------:R0:W3:Y:S04]  /*9a90*/  SHFL.DOWN PT, R135, R243, 0x1, 0x1f ;  /* 0x08201f00f3877f89 */ /* 0x0000e800000e0000 */
[----:B------:R0:W4:Y:S04]  /*9aa0*/  SHFL.DOWN PT, R238, R204, 0x1, 0x1f ;  /* 0x08201f00ccee7f89 */ /* 0x00012800000e0000 */
[----:B------:R0:W0:Y:S01]  /*9ab0*/  SHFL.DOWN PT, R248, R137, 0x1, 0x1f ;  /* 0x08201f0089f87f89 */ /* 0x00002200000e0000 */
[----:B------:R-:W-:Y:S05]  /*9ac0*/  @!P6 BRA `(.L_x_12800) ;  /* 0x00000000002ce947 */ /* 0x000fea0003800000 */
[C---:B0-----:R-:W-:Y:S01]  /*9ad0*/  FMUL.FTZ R227, R243.reuse, R248 ;  /* 0x000000f8f3e37220 */ /* 0x041fe20000410000 */
[----:B----4-:R-:W-:-:S03]  /*9ae0*/  FMUL.FTZ R235, R243, R238 ;  /* 0x000000eef3eb7220 */ /* 0x010fc60000410000 */
[C---:B------:R-:W-:Y:S01]  /*9af0*/  FFMA.FTZ R227, R242.reuse, R238, -R227 ;  /* 0x000000eef2e37223 */ /* 0x040fe200000108e3 */
[----:B---3--:R-:W-:Y:S01]  /*9b00*/  FMUL.FTZ R238, R243, R135 ;  /* 0x00000087f3ee7220 */ /* 0x008fe20000410000 */
[C---:B-1----:R-:W-:Y:S01]  /*9b10*/  FMUL.FTZ R243, R225.reuse, R243 ;  /* 0x000000f3e1f37220 */ /* 0x042fe20000410000 */
[----:B------:R-:W-:Y:S01]  /*9b20*/  FFMA.FTZ R248, R242, R248, R235 ;  /* 0x000000f8f2f87223 */ /* 0x000fe200000100eb */
[----:B------:R-:W-:Y:S01]  /*9b30*/  FADD.FTZ R204, R204, R227 ;  /* 0x000000e3cccc7221 */ /* 0x000fe20000010000 */
[----:B------:R-:W-:Y:S01]  /*9b40*/  FFMA.FTZ R238, R225, R242, -R238 ;  /* 0x000000f2e1ee7223 */ /* 0x000fe200000108ee */
[----:B------:R-:W-:Y:S01]  /*9b50*/  FFMA.FTZ R243, R242, R135, R243 ;  /* 0x00000087f2f37223 */ /* 0x000fe200000100f3 */
[----:B------:R-:W-:-:S03]  /*9b60*/  FADD.FTZ R137, R137, R248 ;  /* 0x000000f889897221 */ /* 0x000fc60000010000 */
[----:B------:R-:W-:-:S07]  /*9b70*/  MOV R242, R238 ;  /* 0x000000ee00f27202 */ /* 0x000fce0000000f00 */
.L_x_12800:
[----:B------:R-:W-:Y:S05]  /*9b80*/  BSYNC B0 ;  /* 0x0000000000007941 */ /* 0x000fea0003800000 */
.L_x_12799:
[----:B-1----:R1:W0:Y:S01]  /*9b90*/  SHFL.DOWN PT, R225, R242, 0x2, 0x1f ;  /* 0x08401f00f2e17f89 */ /* 0x00222200000e0000 */
[----:B------:R-:W-:Y:S03]  /*9ba0*/  BSSY B0, `(.L_x_12801) ;  /* 0x0000010000007945 */ /* 0x000fe60003800000 */
[----:B---3--:R1:W3:Y:S04]  /*9bb0*/  SHFL.DOWN PT, R135, R243, 0x2, 0x1f ;  /* 0x08401f00f3877f89 */ /* 0x0082e800000e0000 */
[----:B----4-:R1:W4:Y:S04]  /*9bc0*/  SHFL.DOWN PT, R238, R204, 0x2, 0x1f ;  /* 0x08401f00ccee7f89 */ /* 0x01032800000e0000 */
[----:B------:R1:W0:Y:S01]  /*9bd0*/  SHFL.DOWN PT, R250, R137, 0x2, 0x1f ;  /* 0x08401f0089fa7f89 */ /* 0x00022200000e0000 */
[----:B------:R-:W-:Y:S05]  /*9be0*/  @P2 BRA `(.L_x_12802) ;  /* 0x00000000002c2947 */ /* 0x000fea0003800000 */
[C---:B0-----:R-:W-:Y:S01]  /*9bf0*/  FMUL.FTZ R227, R243.reuse, R250 ;  /* 0x000000faf3e37220 */ /* 0x041fe20000410000 */
[CC--:B----4-:R-:W-:Y:S01]  /*9c00*/  FMUL.FTZ R235, R243.reuse, R238.reuse ;  /* 0x000000eef3eb7220 */ /* 0x0d0fe20000410000 */
[C---:B------:R-:W-:Y:S02]  /*9c10*/  FMUL.FTZ R248, R243.reuse, R225 ;  /* 0x000000e1f3f87220 */ /* 0x040fe40000410000 */
[C---:B------:R-:W-:Y:S01]  /*9c20*/  FFMA.FTZ R227, R242.reuse, R238, -R227 ;  /* 0x000000eef2e37223 */ /* 0x040fe200000108e3 */
[-C--:B---3--:R-:W-:Y:S01]  /*9c30*/  FMUL.FTZ R238, R243, R135.reuse ;  /* 0x00000087f3ee7220 */ /* 0x088fe20000410000 */
[C---:B------:R-:W-:Y:S01]  /*9c40*/  FFMA.FTZ R250, R242.reuse, R250, R235 ;  /* 0x000000faf2fa7223 */ /* 0x040fe200000100eb */
[----:B-1----:R-:W-:Y:S01]  /*9c50*/  FFMA.FTZ R243, R242, R135, R248 ;  /* 0x00000087f2f37223 */ /* 0x002fe200000100f8 */
[----:B------:R-:W-:Y:S01]  /*9c60*/  FADD.FTZ R204, R204, R227 ;  /* 0x000000e3cccc7221 */ /* 0x000fe20000010000 */
[----:B------:R-:W-:Y:S01]  /*9c70*/  FFMA.FTZ R238, R242, R225, -R238 ;  /* 0x000000e1f2ee7223 */ /* 0x000fe200000108ee */
[----:B------:R-:W-:-:S04]  /*9c80*/  FADD.FTZ R137, R137, R250 ;  /* 0x000000fa89897221 */ /* 0x000fc80000010000 */
[----:B------:R-:W-:-:S07]  /*9c90*/  MOV R242, R238 ;  /* 0x000000ee00f27202 */ /* 0x000fce0000000f00 */
.L_x_12802:
[----:B------:R-:W-:Y:S05]  /*9ca0*/  BSYNC B0 ;  /* 0x0000000000007941 */ /* 0x000fea0003800000 */
.L_x_12801:
[----:B0-----:R0:W0:Y:S01]  /*9cb0*/  SHFL.DOWN PT, R225, R242, 0x4, 0x1f ;  /* 0x08801f00f2e17f89 */ /* 0x00102200000e0000 */
[----:B------:R-:W-:Y:S03]  /*9cc0*/  BSSY B0, `(.L_x_12803) ;  /* 0x0000010000007945 */ /* 0x000fe60003800000 */
[----:B---3--:R3:W0:Y:S04]  /*9cd0*/  SHFL.DOWN PT, R135, R243, 0x4, 0x1f ;  /* 0x08801f00f3877f89 */ /* 0x00862800000e0000 */
[----:B----4-:R3:W4:Y:S04]  /*9ce0*/  SHFL.DOWN PT, R238, R204, 0x4, 0x1f ;  /* 0x08801f00ccee7f89 */ /* 0x01072800000e0000 */
[----:B------:R3:W0:Y:S01]  /*9cf0*/  SHFL.DOWN PT, R250, R137, 0x4, 0x1f ;  /* 0x08801f0089fa7f89 */ /* 0x00062200000e0000 */
[----:B------:R-:W-:Y:S05]  /*9d00*/  @P3 BRA `(.L_x_12804) ;  /* 0x00000000002c3947 */ /* 0x000fea0003800000 */
[C---:B0-----:R-:W-:Y:S01]  /*9d10*/  FMUL.FTZ R227, R243.reuse, R250 ;  /* 0x000000faf3e37220 */ /* 0x041fe20000410000 */
[CC--:B----4-:R-:W-:Y:S01]  /*9d20*/  FMUL.FTZ R235, R243.reuse, R238.reuse ;  /* 0x000000eef3eb7220 */ /* 0x0d0fe20000410000 */
[C---:B------:R-:W-:Y:S02]  /*9d30*/  FMUL.FTZ R248, R243.reuse, R225 ;  /* 0x000000e1f3f87220 */ /* 0x040fe40000410000 */
[C---:B------:R-:W-:Y:S01]  /*9d40*/  FFMA.FTZ R227, R242.reuse, R238, -R227 ;  /* 0x000000eef2e37223 */ /* 0x040fe200000108e3 */
[-C--:B------:R-:W-:Y:S01]  /*9d50*/  FMUL.FTZ R238, R243, R135.reuse ;  /* 0x00000087f3ee7220 */ /* 0x080fe20000410000 */
[C---:B------:R-:W-:Y:S01]  /*9d60*/  FFMA.FTZ R250, R242.reuse, R250, R235 ;  /* 0x000000faf2fa7223 */ /* 0x040fe200000100eb */
[----:B-1-3--:R-:W-:Y:S01]  /*9d70*/  FFMA.FTZ R243, R242, R135, R248 ;  /* 0x00000087f2f37223 */ /* 0x00afe200000100f8 */
[----:B------:R-:W-:Y:S01]  /*9d80*/  FADD.FTZ R204, R204, R227 ;  /* 0x000000e3cccc7221 */ /* 0x000fe20000010000 */
[----:B------:R-:W-:Y:S01]  /*9d90*/  FFMA.FTZ R238, R242, R225, -R238 ;  /* 0x000000e1f2ee7223 */ /* 0x000fe200000108ee */
[----:B------:R-:W-:-:S04]  /*9da0*/  FADD.FTZ R137, R137, R250 ;  /* 0x000000fa89897221 */ /* 0x000fc80000010000 */
[----:B------:R-:W-:-:S07]  /*9db0*/  MOV R242, R238 ;  /* 0x000000ee00f27202 */ /* 0x000fce0000000f00 */
.L_x_12804:
[----:B------:R-:W-:Y:S05]  /*9dc0*/  BSYNC B0 ;  /* 0x0000000000007941 */ /* 0x000fea0003800000 */
.L_x_12803:
[----:B0-----:R0:W0:Y:S01]  /*9dd0*/  SHFL.DOWN PT, R225, R242, 0x8, 0x1f ;  /* 0x09001f00f2e17f89 */ /* 0x00102200000e0000 */
[----:B------:R-:W-:Y:S03]  /*9de0*/  BSSY B0, `(.L_x_12805) ;  /* 0x0000010000007945 */ /* 0x000fe60003800000 */
[----:B------:R0:W0:Y:S04]  /*9df0*/  SHFL.DOWN PT, R135, R243, 0x8, 0x1f ;  /* 0x09001f00f3877f89 */ /* 0x00002800000e0000 */
[----:B----4-:R4:W0:Y:S04]  /*9e00*/  SHFL.DOWN PT, R238, R204, 0x8, 0x1f ;  /* 0x09001f00ccee7f89 */ /* 0x01082800000e0000 */
[----:B------:R4:W0:Y:S01]  /*9e10*/  SHFL.DOWN PT, R250, R137, 0x8, 0x1f ;  /* 0x09001f0089fa7f89 */ /* 0x00082200000e0000 */
[----:B------:R-:W-:Y:S05]  /*9e20*/  @P4 BRA `(.L_x_12806) ;  /* 0x00000000002c4947 */ /* 0x000fea0003800000 */
[C---:B0-----:R-:W-:Y:S01]  /*9e30*/  FMUL.FTZ R227, R243.reuse, R250 ;  /* 0x000000faf3e37220 */ /* 0x041fe20000410000 */
[CC--:B------:R-:W-:Y:S01]  /*9e40*/  FMUL.FTZ R235, R243.reuse, R238.reuse ;  /* 0x000000eef3eb7220 */ /* 0x0c0fe20000410000 */
[C---:B------:R-:W-:Y:S02]  /*9e50*/  FMUL.FTZ R248, R243.reuse, R225 ;  /* 0x000000e1f3f87220 */ /* 0x040fe40000410000 */
[C---:B------:R-:W-:Y:S01]  /*9e60*/  FFMA.FTZ R227, R242.reuse, R238, -R227 ;  /* 0x000000eef2e37223 */ /* 0x040fe200000108e3 */
[-C--:B------:R-:W-:Y:S01]  /*9e70*/  FMUL.FTZ R238, R243, R135.reuse ;  /* 0x00000087f3ee7220 */ /* 0x080fe20000410000 */
[C---:B------:R-:W-:Y:S01]  /*9e80*/  FFMA.FTZ R250, R242.reuse, R250, R235 ;  /* 0x000000faf2fa7223 */ /* 0x040fe200000100eb */
[----:B-1-3--:R-:W-:Y:S01]  /*9e90*/  FFMA.FTZ R243, R242, R135, R248 ;  /* 0x00000087f2f37223 */ /* 0x00afe200000100f8 */
[----:B----4-:R-:W-:Y:S01]  /*9ea0*/  FADD.FTZ R204, R204, R227 ;  /* 0x000000e3cccc7221 */ /* 0x010fe20000010000 */
[----:B------:R-:W-:Y:S01]  /*9eb0*/  FFMA.FTZ R238, R242, R225, -R238 ;  /* 0x000000e1f2ee7223 */ /* 0x000fe200000108ee */
[----:B------:R-:W-:-:S04]  /*9ec0*/  FADD.FTZ R137, R137, R250 ;  /* 0x000000fa89897221 */ /* 0x000fc80000010000 */
[----:B------:R-:W-:-:S07]  /*9ed0*/  MOV R242, R238 ;  /* 0x000000ee00f27202 */ /* 0x000fce0000000f00 */
.L_x_12806:
[----:B------:R-:W-:Y:S05]  /*9ee0*/  BSYNC B0 ;  /* 0x0000000000007941 */ /* 0x000fea0003800000 */
.L_x_12805:
[----:B0-----:R0:W0:Y:S01]  /*9ef0*/  SHFL.DOWN PT, R225, R242, 0x10, 0x1f ;  /* 0x0a001f00f2e17f89 */ /* 0x00102200000e0000 */
[----:B------:R-:W-:Y:S03]  /*9f00*/  BSSY B0, `(.L_x_12807) ;  /* 0x0000010000007945 */ /* 0x000fe60003800000 */
[----:B------:R0:W0:Y:S04]  /*9f10*/  SHFL.DOWN PT, R135, R243, 0x10, 0x1f ;  /* 0x0a001f00f3877f89 */ /* 0x00002800000e0000 */
[----:B------:R0:W0:Y:S04]  /*9f20*/  SHFL.DOWN PT, R238, R204, 0x10, 0x1f ;  /* 0x0a001f00ccee7f89 */ /* 0x00002800000e0000 */
        /* <DEDUP_REMOVED lines=13> */
.L_x_12808:
[----:B------:R-:W-:Y:S05]  /*a000*/  BSYNC B0 ;  /* 0x0000000000007941 */ /* 0x000fea0003800000 */
.L_x_12807:
[----:B0-----:R-:W2:Y:S01]  /*a010*/  SHFL.IDX PT, R135, R243, RZ, 0x1f ;  /* 0x00001ffff3877589 */ /* 0x001ea200000e0000 */
[----:B------:R-:W-:Y:S01]  /*a020*/  FADD.FTZ R225, R60, R60 ;  /* 0x0000003c3ce17221 */ /* 0x000fe20000010000 */
[C---:B------:R-:W-:Y:S01]  /*a030*/  FMUL.FTZ R238, R152.reuse, R220 ;  /* 0x000000dc98ee7220 */ /* 0x040fe20000410000 */
[-C--:B------:R-:W-:Y:S01]  /*a040*/  FMUL.FTZ R227, R152, R130.reuse ;  /* 0x0000008298e37220 */ /* 0x080fe20000410000 */
[----:B------:R-:W0:Y:S01]  /*a050*/  SHFL.IDX PT, R235, R242, RZ, 0x1f ;  /* 0x00001ffff2eb7589 */ /* 0x000e2200000e0000 */
[----:B------:R-:W-:Y:S01]  /*a060*/  FFMA.FTZ R244, R225, R219, R244 ;  /* 0x000000dbe1f47223 */ /* 0x000fe200000100f4 */
[C---:B------:R-:W-:Y:S01]  /*a070*/  FFMA.FTZ R219, R161.reuse, R130, R238 ;  /* 0x00000082a1db7223 */ /* 0x040fe200000100ee */
[----:B------:R-:W-:Y:S01]  /*a080*/  FFMA.FTZ R248, R161, R220, -R227 ;  /* 0x000000dca1f87223 */ /* 0x000fe200000108e3 */
[----:B------:R-:W-:Y:S01]  /*a090*/  FFMA.FTZ R238, -R225, R131, R246 ;  /* 0x00000083e1ee7223 */ /* 0x000fe200000101f6 */
[C---:B------:R-:W-:Y:S01]  /*a0a0*/  FMUL.FTZ R237, R130.reuse, UR44 ;  /* 0x0000002c82ed7c20 */ /* 0x040fe20008410000 */
[----:B------:R-:W-:Y:S01]  /*a0b0*/  FADD.FTZ R131, RZ, R219 ;  /* 0x000000dbff837221 */ /* 0x000fe20000010000 */
[----:B------:R-:W-:Y:S01]  /*a0c0*/  FFMA.FTZ R219, R45, R113, R248 ;  /* 0x000000712ddb7223 */ /* 0x000fe200000100f8 */
[----:B------:R-:W-:Y:S01]  /*a0d0*/  FMUL.FTZ R227, R130, UR43 ;  /* 0x0000002b82e37c20 */ /* 0x000fe20008410000 */
[----:B------:R-:W-:Y:S01]  /*a0e0*/  FFMA.FTZ R246, R220, UR43, -R237 ;  /* 0x0000002bdcf67c23 */ /* 0x000fe200080108ed */
[C---:B------:R-:W-:Y:S01]  /*a0f0*/  FMUL.FTZ R241, R132.reuse, R131 ;  /* 0x0000008384f17220 */ /* 0x040fe20000410000 */
[----:B------:R-:W-:Y:S01]  /*a100*/  FMUL.FTZ R248, R132, R219 ;  /* 0x000000db84f87220 */ /* 0x000fe20000410000 */
[----:B------:R-:W-:Y:S01]  /*a110*/  FADD.FTZ R239, R61, R61 ;  /* 0x0000003d3def7221 */ /* 0x000fe20000010000 */
[----:B------:R-:W-:Y:S01]  /*a120*/  FFMA.FTZ R132, R220, UR44, R227 ;  /* 0x0000002cdc847c23 */ /* 0x000fe200080100e3 */
[C---:B------:R-:W-:Y:S01]  /*a130*/  FMUL.FTZ R227, R225.reuse, R246 ;  /* 0x000000f6e1e37220 */ /* 0x040fe20000410000 */
[C---:B------:R-:W-:Y:S01]  /*a140*/  FFMA.FTZ R237, R136.reuse, R131, R248 ;  /* 0x0000008388ed7223 */ /* 0x040fe200000100f8 */
[----:B------:R-:W-:Y:S01]  /*a150*/  FFMA.FTZ R241, R136, R219, -R241 ;  /* 0x000000db88f17223 */ /* 0x000fe200000108f1 */
[----:B------:R-:W-:Y:S01]  /*a160*/  FFMA.FTZ R225, -R225, R132, -RZ ;  /* 0x00000084e1e17223 */ /* 0x000fe200000109ff */
[----:B------:R-:W-:Y:S01]  /*a170*/  FMUL.FTZ R246, R131, UR44 ;  /* 0x0000002c83f67c20 */ /* 0x000fe20008410000 */
[----:B------:R-:W-:Y:S01]  /*a180*/  FFMA.FTZ R237, -R239, R237, R238 ;  /* 0x000000edefed7223 */ /* 0x000fe200000101ee */
[C---:B--2---:R-:W-:Y:S01]  /*a190*/  FMUL.FTZ R238, R135.reuse, R65 ;  /* 0x0000004187ee7220 */ /* 0x044fe20000410000 */
[C---:B------:R-:W-:Y:S01]  /*a1a0*/  FMUL.FTZ R245, R135.reuse, R67 ;  /* 0x0000004387f57220 */ /* 0x040fe20000410000 */
[C---:B------:R-:W-:Y:S01]  /*a1b0*/  FMUL.FTZ R136, R135.reuse, R66 ;  /* 0x0000004287887220 */ /* 0x040fe20000410000 */
[-C--:B------:R-:W-:Y:S01]  /*a1c0*/  FMUL.FTZ R132, R135, R64.reuse ;  /* 0x0000004087847220 */ /* 0x080fe20000410000 */
[----:B------:R-:W-:Y:S01]  /*a1d0*/  FFMA.FTZ R241, R239, R241, R244 ;  /* 0x000000f1eff17223 */ /* 0x000fe200000100f4 */
[C---:B0-----:R-:W-:Y:S01]  /*a1e0*/  FFMA.FTZ R64, R235.reuse, R64, -R238 ;  /* 0x00000040eb407223 */ /* 0x041fe200000108ee */
[C---:B------:R-:W-:Y:S01]  /*a1f0*/  FFMA.FTZ R135, R235.reuse, R66, -R245 ;  /* 0x00000042eb877223 */ /* 0x040fe200000108f5 */
[C---:B------:R-:W-:Y:S01]  /*a200*/  FFMA.FTZ R136, R235.reuse, R67, R136 ;  /* 0x00000043eb887223 */ /* 0x040fe20000010088 */
[----:B------:R-:W-:Y:S01]  /*a210*/  FFMA.FTZ R65, R235, R65, R132 ;  /* 0x00000041eb417223 */ /* 0x000fe20000010084 */
[C---:B------:R-:W-:Y:S01]  /*a220*/  FMUL.FTZ R245, R147.reuse, R131 ;  /* 0x0000008393f57220 */ /* 0x040fe20000410000 */
[-C--:B------:R-:W-:Y:S01]  /*a230*/  FMUL.FTZ R235, R147, R219.reuse ;  /* 0x000000db93eb7220 */ /* 0x080fe20000410000 */
[----:B------:R-:W-:Y:S01]  /*a240*/  FMUL.FTZ R244, R131, UR43 ;  /* 0x0000002b83f47c20 */ /* 0x000fe20008410000 */
[----:B------:R-:W-:Y:S01]  /*a250*/  SHFL.IDX PT, R67, R67, RZ, 0x1f ;  /* 0x00001fff43437589 */ /* 0x000fe200000e0000 */
[C---:B------:R-:W-:Y:S01]  /*a260*/  FFMA.FTZ R238, R142.reuse, R219, -R245 ;  /* 0x000000db8eee7223 */ /* 0x040fe200000108f5 */
[C---:B------:R-:W-:Y:S01]  /*a270*/  FFMA.FTZ R246, R219.reuse, UR43, -R246 ;  /* 0x0000002bdbf67c23 */ /* 0x040fe200080108f6 */
[----:B------:R-:W-:Y:S01]  /*a280*/  FFMA.FTZ R244, R219, UR44, R244 ;  /* 0x0000002cdbf47c23 */ /* 0x000fe200080100f4 */
[----:B-1-3--:R-:W0:Y:S01]  /*a290*/  SHFL.DOWN PT, R243, R243, 0x1, 0x1f ;  /* 0x08201f00f3f37f89 */ /* 0x00ae2200000e0000 */
[----:B------:R-:W-:Y:S01]  /*a2a0*/  FFMA.FTZ R132, R142, R131, R235 ;  /* 0x000000838e847223 */ /* 0x000fe200000100eb */
[C---:B------:R-:W-:Y:S01]  /*a2b0*/  FMUL.FTZ R235, R239.reuse, R246 ;  /* 0x000000f6efeb7220 */ /* 0x040fe20000410000 */
[----:B------:R-:W-:Y:S01]  /*a2c0*/  FFMA.FTZ R238, R46, R114, R238 ;  /* 0x000000722eee7223 */ /* 0x000fe200000100ee */
[----:B------:R-:W1:Y:S01]  /*a2d0*/  SHFL.IDX PT, R66, R66, RZ, 0x1f ;  /* 0x00001fff42427589 */ /* 0x000e6200000e0000 */
[----:B------:R-:W-:Y:S01]  /*a2e0*/  FADD.FTZ R132, RZ, R132 ;  /* 0x00000084ff847221 */ /* 0x000fe20000010000 */
[----:B------:R-:W-:Y:S01]  /*a2f0*/  FFMA.FTZ R239, -R239, R244, -RZ ;  /* 0x000000f4efef7223 */ /* 0x000fe200000109ff */
[C---:B------:R-:W-:Y:S01]  /*a300*/  FMUL.FTZ R245, R133.reuse, R238 ;  /* 0x000000ee85f57220 */ /* 0x040fe20000410000 */
[----:B------:R-:W2:Y:S01]  /*a310*/  SHFL.DOWN PT, R242, R242, 0x1, 0x1f ;  /* 0x08201f00f2f27f89 */ /* 0x000ea200000e0000 */
[----:B------:R-:W-:Y:S01]  /*a320*/  FMUL.FTZ R246, R133, R132 ;  /* 0x0000008485f67220 */ /* 0x000fe20000410000 */
[----:B------:R-:W-:Y:S01]  /*a330*/  FFMA.FTZ R216, -R40, R108, R216 ;  /* 0x0000006c28d87223 */ /* 0x000fe200000101d8 */
[C---:B------:R-:W-:Y:S01]  /*a340*/  FFMA.FTZ R245, R236.reuse, R132, R245 ;  /* 0x00000084ecf57223 */ /* 0x040fe200000100f5 */
[----:B------:R-:W3:Y:S01]  /*a350*/  SHFL.DOWN PT, R244, R204, 0x1, 0x1f ;  /* 0x08201f00ccf47f89 */ /* 0x000ee200000e0000 */
[----:B------:R-:W-:Y:S01]  /*a360*/  FFMA.FTZ R246, R236, R238, -R246 ;  /* 0x000000eeecf67223 */ /* 0x000fe200000108f6 */
[----:B------:R-:W-:Y:S01]  /*a370*/  FADD.FTZ R236, R62, R62 ;  /* 0x0000003e3eec7221 */ /* 0x000fe20000010000 */
[----:B------:R-:W-:Y:S01]  /*a380*/  FFMA.FTZ R215, -R41, R109, R215 ;  /* 0x0000006d29d77223 */ /* 0x000fe200000101d7 */
[----:B------:R-:W5:Y:S01]  /*a390*/  SHFL.DOWN PT, R133, R137, 0x1, 0x1f ;  /* 0x08201f0089857f89 */ /* 0x000f6200000e0000 */
[----:B------:R-:W-:Y:S01]  /*a3a0*/  FFMA.FTZ R218, -R42, R110, R218 ;  /* 0x0000006e2ada7223 */ /* 0x000fe200000101da */
[C---:B------:R-:W-:Y:S01]  /*a3b0*/  FFMA.FTZ R247, -R236.reuse, R245, R237 ;  /* 0x000000f5ecf77223 */ /* 0x040fe200000101ed */
[----:B------:R-:W-:Y:S01]  /*a3c0*/  FFMA.FTZ R246, R236, R246, R241 ;  /* 0x000000f6ecf67223 */ /* 0x000fe200000100f1 */
[----:B------:R-:W-:Y:S01]  /*a3d0*/  FMUL.FTZ R241, R132, UR43 ;  /* 0x0000002b84f17c20 */ /* 0x000fe20008410000 */
[----:B------:R-:W-:Y:S01]  /*a3e0*/  FFMA.FTZ R217, -R43, R111, R217 ;  /* 0x0000006f2bd97223 */ /* 0x000fe200000101d9 */
[----:B------:R-:W-:Y:S01]  /*a3f0*/  FFMA.FTZ R220, -R44, R112, R220 ;  /* 0x000000702cdc7223 */ /* 0x000fe200000101dc */
[----:B------:R-:W-:Y:S01]  /*a400*/  FFMA.FTZ R219, -R45, R113, R219 ;  /* 0x000000712ddb7223 */ /* 0x000fe200000101db */
[CC--:B0-----:R-:W-:Y:S01]  /*a410*/  @P1 FMUL.FTZ R237, R243.reuse, R67.reuse ;  /* 0x00000043f3ed1220 */ /* 0x0c1fe20000410000 */
[----:B------:R-:W-:Y:S01]  /*a420*/  FFMA.FTZ R241, R238, UR44, R241 ;  /* 0x0000002ceef17c23 */ /* 0x000fe200080100f1 */
[----:B------:R-:W-:Y:S01]  /*a430*/  USHF.R.S32.HI UR55, URZ, 0x1f, UR11 ;  /* 0x0000001f3f377899 */ /* 0x000fe2000801140b */
[----:B------:R-:W-:Y:S01]  /*a440*/  BSSY B0, `(.L_x_12809) ;  /* 0x00001e3000007945 */ /* 0x000fe20003800000 */
[-C--:B-1----:R-:W-:Y:S01]  /*a450*/  @P1 FMUL.FTZ R248, R243, R66.reuse ;  /* 0x00000042f3f81220 */ /* 0x082fe20000410000 */
[----:B------:R-:W-:Y:S01]  /*a460*/  FMUL.FTZ R243, R132, UR44 ;  /* 0x0000002c84f37c20 */ /* 0x000fe20008410000 */
[----:B------:R-:W-:Y:S01]  /*a470*/  USHF.R.S32.HI UR45, URZ, 0x1f, UR10 ;  /* 0x0000001f3f2d7899 */ /* 0x000fe2000801140a */
[C---:B--2---:R-:W-:Y:S01]  /*a480*/  @P1 FFMA.FTZ R237, R242.reuse, R66, -R237 ;  /* 0x00000042f2ed1223 */ /* 0x044fe200000108ed */
[----:B------:R-:W-:Y:S01]  /*a490*/  @P1 FFMA.FTZ R248, R242, R67, R248 ;  /* 0x00000043f2f81223 */ /* 0x000fe200000100f8 */
[----:B------:R-:W-:-:S02]  /*a4a0*/  FMUL.FTZ R242, R162, R238 ;  /* 0x000000eea2f27220 */ /* 0x000fc40000410000 */
[----:B---3--:R-:W-:Y:S01]  /*a4b0*/  @P1 FADD.FTZ R66, R244, R237 ;  /* 0x000000edf4421221 */ /* 0x008fe20000010000 */
[-C--:B------:R-:W-:Y:S01]  /*a4c0*/  FMUL.FTZ R237, R162, R132.reuse ;  /* 0x00000084a2ed7220 */ /* 0x080fe20000410000 */
[----:B-----5:R-:W-:Y:S01]  /*a4d0*/  @P1 FADD.FTZ R67, R133, R248 ;  /* 0x000000f885431221 */ /* 0x020fe20000010000 */
[C---:B------:R-:W-:Y:S02]  /*a4e0*/  FFMA.FTZ R133, R151.reuse, R132, R242 ;  /* 0x0000008497857223 */ /* 0x040fe400000100f2 */
[----:B------:R-:W-:Y:S02]  /*a4f0*/  FFMA.FTZ R242, R151, R238, -R237 ;  /* 0x000000ee97f27223 */ /* 0x000fe400000108ed */
[----:B------:R-:W-:Y:S02]  /*a500*/  FADD.FTZ R133, RZ, R133 ;  /* 0x00000085ff857221 */ /* 0x000fe40000010000 */
[----:B------:R-:W-:Y:S01]  /*a510*/  FFMA.FTZ R237, R47, R115, R242 ;  /* 0x000000732fed7223 */ /* 0x000fe200000100f2 */
[----:B------:R-:W-:Y:S01]  /*a520*/  FFMA.FTZ R242, R238, UR43, -R243 ;  /* 0x0000002beef27c23 */ /* 0x000fe200080108f3 */
[----:B------:R-:W-:Y:S01]  /*a530*/  FFMA.FTZ R238, -R46, R114, R238 ;  /* 0x000000722eee7223 */ /* 0x000fe200000101ee */
[C---:B------:R-:W-:Y:S01]  /*a540*/  FMUL.FTZ R243, R240.reuse, R133 ;  /* 0x00000085f0f37220 */ /* 0x040fe20000410000 */
[----:B------:R-:W-:Y:S01]  /*a550*/  FMUL.FTZ R244, R240, R237 ;  /* 0x000000edf0f47220 */ /* 0x000fe20000410000 */
[----:B------:R-:W-:Y:S01]  /*a560*/  FMUL.FTZ R240, R236, R242 ;  /* 0x000000f2ecf07220 */ /* 0x000fe20000410000 */
[----:B------:R-:W-:Y:S01]  /*a570*/  FMUL.FTZ R242, R66, -R127 ;  /* 0x8000007f42f27220 */ /* 0x000fe20000410000 */
[C---:B------:R-:W-:Y:S01]  /*a580*/  FFMA.FTZ R243, R168.reuse, R237, -R243 ;  /* 0x000000eda8f37223 */ /* 0x040fe200000108f3 */
[----:B------:R-:W-:Y:S01]  /*a590*/  FFMA.FTZ R244, R168, R133, R244 ;  /* 0x00000085a8f47223 */ /* 0x000fe200000100f4 */
[----:B------:R-:W-:Y:S01]  /*a5a0*/  FMUL.FTZ R168, R67, -R127 ;  /* 0x8000007f43a87220 */ /* 0x000fe20000410000 */
[----:B------:R-:W-:Y:S01]  /*a5b0*/  FFMA.FTZ R236, -R236, R241, -RZ ;  /* 0x000000f1ecec7223 */ /* 0x000fe200000109ff */
[----:B------:R-:W-:Y:S01]  /*a5c0*/  FADD.FTZ R241, R63, R63 ;  /* 0x0000003f3ff17221 */ /* 0x000fe20000010000 */
[----:B------:R-:W-:Y:S01]  /*a5d0*/  FMUL.FTZ R248, R146, R133 ;  /* 0x0000008592f87220 */ /* 0x000fe20000410000 */
[-C--:B------:R-:W-:Y:S01]  /*a5e0*/  FFMA.FTZ R127, R66, R126.reuse, -R168 ;  /* 0x0000007e427f7223 */ /* 0x080fe200000108a8 */
[----:B------:R-:W-:Y:S01]  /*a5f0*/  FFMA.FTZ R168, R67, R126, R242 ;  /* 0x0000007e43a87223 */ /* 0x000fe200000100f2 */
[----:B------:R-:W-:Y:S01]  /*a600*/  FMUL.FTZ R126, R146, R237 ;  /* 0x000000ed927e7220 */ /* 0x000fe20000410000 */
[----:B------:R-:W-:Y:S01]  /*a610*/  FFMA.FTZ R247, -R241, R244, R247 ;  /* 0x000000f4f1f77223 */ /* 0x000fe200000101f7 */
[----:B------:R-:W-:Y:S01]  /*a620*/  FMUL.FTZ R244, R133, UR44 ;  /* 0x0000002c85f47c20 */ /* 0x000fe20008410000 */
[----:B------:R-:W-:Y:S01]  /*a630*/  FFMA.FTZ R246, R241, R243, R246 ;  /* 0x000000f3f1f67223 */ /* 0x000fe200000100f6 */
[----:B------:R-:W-:Y:S01]  /*a640*/  FMUL.FTZ R242, R133, UR43 ;  /* 0x0000002b85f27c20 */ /* 0x000fe20008410000 */
[C---:B------:R-:W-:Y:S01]  /*a650*/  FFMA.FTZ R243, R141.reuse, R237, -R248 ;  /* 0x000000ed8df37223 */ /* 0x040fe200000108f8 */
[----:B------:R-:W-:Y:S01]  /*a660*/  FFMA.FTZ R126, R141, R133, R126 ;  /* 0x000000858d7e7223 */ /* 0x000fe2000001007e */
[C---:B------:R-:W-:Y:S01]  /*a670*/  FFMA.FTZ R244, R237.reuse, UR43, -R244 ;  /* 0x0000002bedf47c23 */ /* 0x040fe200080108f4 */
[----:B------:R-:W0:Y:S01]  /*a680*/  SHFL.IDX PT, R66, R204, RZ, 0x1f ;  /* 0x00001fffcc427589 */ /* 0x000e2200000e0000 */
[----:B------:R-:W-:Y:S01]  /*a690*/  FFMA.FTZ R242, R237, UR44, R242 ;  /* 0x0000002cedf27c23 */ /* 0x000fe200080100f2 */
[----:B------:R-:W-:Y:S01]  /*a6a0*/  FFMA.FTZ R243, R48, R116, R243 ;  /* 0x0000007430f37223 */ /* 0x000fe200000100f3 */
[----:B------:R-:W-:Y:S01]  /*a6b0*/  FADD.FTZ R126, RZ, R126 ;  /* 0x0000007eff7e7221 */ /* 0x000fe20000010000 */
[C---:B------:R-:W-:Y:S01]  /*a6c0*/  FMUL.FTZ R245, R241.reuse, R244 ;  /* 0x000000f4f1f57220 */ /* 0x040fe20000410000 */
[----:B------:R-:W-:Y:S01]  /*a6d0*/  FFMA.FTZ R241, -R241, R242, -RZ ;  /* 0x000000f2f1f17223 */ /* 0x000fe200000109ff */
[----:B------:R4:W1:Y:S01]  /*a6e0*/  SHFL.IDX PT, R67, R137, RZ, 0x1f ;  /* 0x00001fff89437589 */ /* 0x00086200000e0000 */
[CC--:B------:R-:W-:Y:S01]  /*a6f0*/  FMUL.FTZ R242, R163.reuse, R126.reuse ;  /* 0x0000007ea3f27220 */ /* 0x0c0fe20000410000 */
[-C--:B------:R-:W-:Y:S01]  /*a700*/  FMUL.FTZ R251, R163, R243.reuse ;  /* 0x000000f3a3fb7220 */ /* 0x080fe20000410000 */
[----:B------:R-:W-:Y:S01]  /*a710*/  FADD.FTZ R127, R134, R127 ;  /* 0x0000007f867f7221 */ /* 0x000fe20000010000 */
[----:B------:R-:W-:Y:S01]  /*a720*/  FADD.FTZ R139, -R139, R168 ;  /* 0x000000a88b8b7221 */ /* 0x000fe20000010100 */
[----:B------:R-:W-:Y:S01]  /*a730*/  FFMA.FTZ R242, R153, R243, -R242 ;  /* 0x000000f399f27223 */ /* 0x000fe200000108f2 */
[----:B------:R-:W-:Y:S01]  /*a740*/  FFMA.FTZ R237, -R47, R115, R237 ;  /* 0x000000732fed7223 */ /* 0x000fe200000101ed */
[----:B----4-:R-:W-:-:S02]  /*a750*/  FFMA.FTZ R137, R153, R126, R251 ;  /* 0x0000007e99897223 */ /* 0x010fc400000100fb */
[----:B------:R-:W-:Y:S01]  /*a760*/  FFMA.FTZ R242, R49, R117, R242 ;  /* 0x0000007531f27223 */ /* 0x000fe200000100f2 */
[----:B------:R-:W-:Y:S01]  /*a770*/  FMUL.FTZ R250, R202, -R139 ;  /* 0x8000008bcafa7220 */ /* 0x000fe20000410000 */
[----:B------:R-:W-:Y:S02]  /*a780*/  FADD.FTZ R134, RZ, R137 ;  /* 0x00000089ff867221 */ /* 0x000fe40000010000 */
[C---:B------:R-:W-:Y:S01]  /*a790*/  FMUL.FTZ R168, R145.reuse, R242 ;  /* 0x000000f291a87220 */ /* 0x040fe20000410000 */
[----:B------:R-:W-:Y:S01]  /*a7a0*/  FFMA.FTZ R250, R138, R127, -R250 ;  /* 0x0000007f8afa7223 */ /* 0x000fe200000108fa */
[-C--:B------:R-:W-:Y:S02]  /*a7b0*/  FMUL.FTZ R251, R145, R134.reuse ;  /* 0x0000008691fb7220 */ /* 0x080fe40000410000 */
[----:B------:R-:W-:Y:S01]  /*a7c0*/  FFMA.FTZ R137, R140, R134, R168 ;  /* 0x000000868c897223 */ /* 0x000fe200000100a8 */
[----:B0-----:R-:W-:Y:S01]  /*a7d0*/  FADD.FTZ R66, R66, R135 ;  /* 0x0000008742427221 */ /* 0x001fe20000010000 */
[----:B------:R-:W-:-:S02]  /*a7e0*/  FFMA.FTZ R244, R140, R242, -R251 ;  /* 0x000000f28cf47223 */ /* 0x000fc400000108fb */
[----:B------:R-:W-:Y:S01]  /*a7f0*/  FADD.FTZ R135, RZ, R137 ;  /* 0x00000089ff877221 */ /* 0x000fe20000010000 */
[----:B------:R-:W-:Y:S01]  /*a800*/  FMUL.FTZ R251, R202, -R127 ;  /* 0x8000007fcafb7220 */ /* 0x000fe20000410000 */
[----:B------:R-:W-:Y:S01]  /*a810*/  FFMA.FTZ R244, R50, R121, R244 ;  /* 0x0000007932f47223 */ /* 0x000fe200000100f4 */
[----:B-1----:R-:W-:Y:S01]  /*a820*/  FADD.FTZ R67, R67, R136 ;  /* 0x0000008843437221 */ /* 0x002fe20000010000 */
[----:B------:R-:W-:Y:S01]  /*a830*/  FMUL.FTZ R204, R164, R135 ;  /* 0x00000087a4cc7220 */ /* 0x000fe20000410000 */
[----:B------:R-:W-:Y:S01]  /*a840*/  FFMA.FTZ R251, R138, R139, R251 ;  /* 0x0000008b8afb7223 */ /* 0x000fe200000100fb */
[-C--:B------:R-:W-:Y:S02]  /*a850*/  FMUL.FTZ R136, R164, R244.reuse ;  /* 0x000000f4a4887220 */ /* 0x080fe40000410000 */
[C---:B------:R-:W-:Y:S01]  /*a860*/  FFMA.FTZ R204, R165.reuse, R244, -R204 ;  /* 0x000000f4a5cc7223 */ /* 0x040fe200000108cc */
[----:B------:R-:W-:Y:S01]  /*a870*/  FADD.FTZ R210, -R210, R251 ;  /* 0x000000fbd2d27221 */ /* 0x000fe20000010100 */
[----:B------:R-:W-:Y:S01]  /*a880*/  FFMA.FTZ R136, R165, R135, R136 ;  /* 0x00000087a5887223 */ /* 0x000fe20000010088 */
[----:B------:R-:W0:Y:S01]  /*a890*/  S2R R251, SR_TID.X ;  /* 0x0000000000fb7919 */ /* 0x000e220000002100 */
[----:B------:R-:W-:-:S02]  /*a8a0*/  FFMA.FTZ R204, R51, R120, R204 ;  /* 0x0000007833cc7223 */ /* 0x000fc400000100cc */
[----:B------:R-:W-:Y:S02]  /*a8b0*/  FADD.FTZ R136, RZ, R136 ;  /* 0x00000088ff887221 */ /* 0x000fe40000010000 */
[C---:B------:R-:W-:Y:S02]  /*a8c0*/  FMUL.FTZ R137, R167.reuse, R204 ;  /* 0x000000cca7897220 */ /* 0x040fe40000410000 */
[-C--:B------:R-:W-:Y:S02]  /*a8d0*/  FMUL.FTZ R168, R167, R136.reuse ;  /* 0x00000088a7a87220 */ /* 0x080fe40000410000 */
[C---:B------:R-:W-:Y:S02]  /*a8e0*/  FFMA.FTZ R137, R166.reuse, R136, R137 ;  /* 0x00000088a6897223 */ /* 0x040fe40000010089 */
[----:B------:R-:W-:Y:S02]  /*a8f0*/  FFMA.FTZ R168, R166, R204, -R168 ;  /* 0x000000cca6a87223 */ /* 0x000fe400000108a8 */
[----:B------:R-:W-:-:S02]  /*a900*/  FADD.FTZ R137, RZ, R137 ;  /* 0x00000089ff897221 */ /* 0x000fc40000010000 */
[----:B------:R-:W-:Y:S02]  /*a910*/  FFMA.FTZ R168, R52, R119, R168 ;  /* 0x0000007734a87223 */ /* 0x000fe400000100a8 */
[C---:B------:R-:W-:Y:S02]  /*a920*/  FMUL.FTZ R252, R202.reuse, R137 ;  /* 0x00000089cafc7220 */ /* 0x040fe40000410000 */
[-C--:B------:R-:W-:Y:S02]  /*a930*/  FMUL.FTZ R248, R202, R168.reuse ;  /* 0x000000a8caf87220 */ /* 0x080fe40000410000 */
[C---:B------:R-:W-:Y:S01]  /*a940*/  FFMA.FTZ R202, R138.reuse, R168, -R252 ;  /* 0x000000a88aca7223 */ /* 0x040fe200000108fc */
[C---:B------:R-:W-:Y:S01]  /*a950*/  FMUL.FTZ R252, R209.reuse, R243 ;  /* 0x000000f3d1fc7220 */ /* 0x040fe20000410000 */
[----:B------:R-:W-:Y:S01]  /*a960*/  FFMA.FTZ R248, R138, R137, R248 ;  /* 0x000000898af87223 */ /* 0x000fe200000100f8 */
[----:B------:R-:W-:Y:S01]  /*a970*/  FMUL.FTZ R138, R209, R126 ;  /* 0x0000007ed18a7220 */ /* 0x000fe20000410000 */
[----:B------:R-:W-:Y:S01]  /*a980*/  FFMA.FTZ R202, R53, R118, R202 ;  /* 0x0000007635ca7223 */ /* 0x000fe200000100ca */
[C---:B------:R-:W-:Y:S01]  /*a990*/  FFMA.FTZ R252, R208.reuse, R126, R252 ;  /* 0x0000007ed0fc7223 */ /* 0x040fe200000100fc */
[----:B------:R-:W-:Y:S01]  /*a9a0*/  FADD.FTZ R248, RZ, R248 ;  /* 0x000000f8fff87221 */ /* 0x000fe20000010000 */
[----:B------:R-:W-:Y:S01]  /*a9b0*/  FFMA.FTZ R209, R208, R243, -R138 ;  /* 0x000000f3d0d17223 */ /* 0x000fe2000001088a */
[----:B------:R-:W-:Y:S01]  /*a9c0*/  FADD.FTZ R138, R207, R250 ;  /* 0x000000facf8a7221 */ /* 0x000fe20000010000 */
[C---:B------:R-:W-:Y:S01]  /*a9d0*/  FMUL.FTZ R207, R167.reuse, -R210 ;  /* 0x800000d2a7cf7220 */ /* 0x040fe20000410000 */
[C---:B------:R-:W-:Y:S01]  /*a9e0*/  FFMA.FTZ R247, -R6.reuse, R252, R247 ;  /* 0x000000fc06f77223 */ /* 0x040fe200000101f7 */
[----:B------:R-:W-:Y:S01]  /*a9f0*/  FFMA.FTZ R209, R6, R209, R246 ;  /* 0x000000d106d17223 */ /* 0x000fe200000100f6 */
[-C--:B------:R-:W-:Y:S01]  /*aa00*/  FMUL.FTZ R208, R167, -R138.reuse ;  /* 0x8000008aa7d07220 */ /* 0x080fe20000410000 */
[----:B------:R-:W-:Y:S01]  /*aa10*/  FFMA.FTZ R207, R166, R138, -R207 ;  /* 0x0000008aa6cf7223 */ /* 0x000fe200000108cf */
[----:B------:R-:W-:Y:S01]  /*aa20*/  FMUL.FTZ R167, R126, UR43 ;  /* 0x0000002b7ea77c20 */ /* 0x000fe20008410000 */
[----:B------:R-:W-:Y:S01]  /*aa30*/  FMUL.FTZ R250, R174, R244 ;  /* 0x000000f4aefa7220 */ /* 0x000fe20000410000 */
[----:B------:R-:W-:Y:S01]  /*aa40*/  FFMA.FTZ R208, R166, R210, R208 ;  /* 0x000000d2a6d07223 */ /* 0x000fe200000100d0 */
[----:B------:R-:W-:Y:S01]  /*aa50*/  FMUL.FTZ R166, R126, UR44 ;  /* 0x0000002c7ea67c20 */ /* 0x000fe20008410000 */
[----:B------:R-:W-:Y:S01]  /*aa60*/  FFMA.FTZ R167, R243, UR44, R167 ;  /* 0x0000002cf3a77c23 */ /* 0x000fe200080100a7 */
[----:B0-----:R-:W-:Y:S01]  /*aa70*/  ISETP.NE.AND P2, PT, R251, RZ, PT ;  /* 0x000000fffb00720c */ /* 0x001fe20003f45270 */
[----:B------:R-:W-:Y:S01]  /*aa80*/  FADD.FTZ R198, -R198, R208 ;  /* 0x000000d0c6c67221 */ /* 0x000fe20000010100 */
[----:B------:R-:W-:Y:S01]  /*aa90*/  FFMA.FTZ R166, R243, UR43, -R166 ;  /* 0x0000002bf3a67c23 */ /* 0x000fe200080108a6 */
[----:B------:R-:W-:Y:S01]  /*aaa0*/  FFMA.FTZ R167, -R6, R167, -RZ ;  /* 0x000000a706a77223 */ /* 0x000fe200000109ff */
[----:B------:R-:W-:-:S02]  /*aab0*/  FMUL.FTZ R208, R200, R134 ;  /* 0x00000086c8d07220 */ /* 0x000fc40000410000 */
[----:B------:R-:W-:Y:S01]  /*aac0*/  FMUL.FTZ R166, R6, R166 ;  /* 0x000000a606a67220 */ /* 0x000fe20000410000 */
[----:B------:R-:W-:Y:S01]  /*aad0*/  FADD.FTZ R6, R203, R207 ;  /* 0x000000cfcb067221 */ /* 0x000fe20000010000 */
[-C--:B------:R-:W-:Y:S01]  /*aae0*/  FMUL.FTZ R203, R200, R242.reuse ;  /* 0x000000f2c8cb7220 */ /* 0x080fe20000410000 */
[C---:B------:R-:W-:Y:S02]  /*aaf0*/  FFMA.FTZ R208, R199.reuse, R242, -R208 ;  /* 0x000000f2c7d07223 */ /* 0x040fe400000108d0 */
[C---:B------:R-:W-:Y:S01]  /*ab00*/  FMUL.FTZ R246, R164.reuse, -R6 ;  /* 0x80000006a4f67220 */ /* 0x040fe20000410000 */
[----:B------:R-:W-:Y:S01]  /*ab10*/  FFMA.FTZ R200, R199, R134, R203 ;  /* 0x00000086c7c87223 */ /* 0x000fe200000100cb */
[-C--:B------:R-:W-:Y:S01]  /*ab20*/  FMUL.FTZ R199, R164, -R198.reuse ;  /* 0x800000c6a4c77220 */ /* 0x080fe20000410000 */
[----:B------:R-:W-:Y:S01]  /*ab30*/  FMUL.FTZ R203, R134, UR43 ;  /* 0x0000002b86cb7c20 */ /* 0x000fe20008410000 */
[C---:B------:R-:W-:Y:S01]  /*ab40*/  FFMA.FTZ R246, R165.reuse, R198, R246 ;  /* 0x000000c6a5f67223 */ /* 0x040fe200000100f6 */
[----:B------:R-:W-:Y:S01]  /*ab50*/  FFMA.FTZ R208, R2, R208, R209 ;  /* 0x000000d002d07223 */ /* 0x000fe200000100d1 */
[----:B------:R-:W-:Y:S01]  /*ab60*/  FFMA.FTZ R164, R165, R6, -R199 ;  /* 0x00000006a5a47223 */ /* 0x000fe200000108c7 */
[----:B------:R-:W-:Y:S01]  /*ab70*/  FMUL.FTZ R199, R134, UR44 ;  /* 0x0000002c86c77c20 */ /* 0x000fe20008410000 */
[----:B------:R-:W-:Y:S01]  /*ab80*/  FADD.FTZ R201, -R201, R246 ;  /* 0x000000f6c9c97221 */ /* 0x000fe20000010100 */
[----:B------:R-:W-:Y:S01]  /*ab90*/  FFMA.FTZ R200, -R2, R200, R247 ;  /* 0x000000c802c87223 */ /* 0x000fe200000101f7 */
[----:B------:R-:W-:Y:S01]  /*aba0*/  FADD.FTZ R197, R197, R164 ;  /* 0x000000a4c5c57221 */ /* 0x000fe20000010000 */
[C---:B------:R-:W-:Y:S01]  /*abb0*/  FFMA.FTZ R199, R242.reuse, UR43, -R199 ;  /* 0x0000002bf2c77c23 */ /* 0x040fe200080108c7 */
[C---:B------:R-:W-:Y:S01]  /*abc0*/  FMUL.FTZ R165, R145.reuse, -R201 ;  /* 0x800000c991a57220 */ /* 0x040fe20000410000 */
[----:B------:R-:W-:Y:S01]  /*abd0*/  VOTEU.ALL UP0, P2 ;  /* 0x00000000003f7886 */ /* 0x000fe20001000000 */
[-C--:B------:R-:W-:Y:S01]  /*abe0*/  FMUL.FTZ R246, R145, -R197.reuse ;  /* 0x800000c591f67220 */ /* 0x080fe20000410000 */
[----:B------:R-:W-:Y:S01]  /*abf0*/  FFMA.FTZ R145, R242, UR44, R203 ;  /* 0x0000002cf2917c23 */ /* 0x000fe200080100cb */
[----:B------:R-:W-:-:S02]  /*ac00*/  FFMA.FTZ R164, R140, R197, -R165 ;  /* 0x000000c58ca47223 */ /* 0x000fc400000108a5 */
[----:B------:R-:W-:Y:S01]  /*ac10*/  FFMA.FTZ R165, R140, R201, R246 ;  /* 0x000000c98ca57223 */ /* 0x000fe200000100f6 */
[----:B------:R-:W-:Y:S01]  /*ac20*/  FMUL.FTZ R246, R174, R135 ;  /* 0x00000087aef67220 */ /* 0x000fe20000410000 */
[----:B------:R-:W-:Y:S01]  /*ac30*/  FADD.FTZ R169, R169, R164 ;  /* 0x000000a4a9a97221 */ /* 0x000fe20000010000 */
[----:B------:R-:W-:Y:S01]  /*ac40*/  FMUL.FTZ R140, R2, R199 ;  /* 0x000000c7028c7220 */ /* 0x000fe20000410000 */
[----:B------:R-:W-:Y:S01]  /*ac50*/  FADD.FTZ R196, -R196, R165 ;  /* 0x000000a5c4c47221 */ /* 0x000fe20000010100 */
[----:B------:R-:W-:Y:S01]  /*ac60*/  FFMA.FTZ R2, -R2, R145, -RZ ;  /* 0x0000009102027223 */ /* 0x000fe200000109ff */
[-C--:B------:R-:W-:Y:S01]  /*ac70*/  FMUL.FTZ R174, R163, -R169.reuse ;  /* 0x800000a9a3ae7220 */ /* 0x080fe20000410000 */
[----:B------:R-:W-:Y:S01]  /*ac80*/  FMUL.FTZ R165, R135, UR44 ;  /* 0x0000002c87a57c20 */ /* 0x000fe20008410000 */
[----:B------:R-:W-:Y:S01]  /*ac90*/  FMUL.FTZ R164, R163, -R196 ;  /* 0x800000c4a3a47220 */ /* 0x000fe20000410000 */
[----:B------:R-:W-:Y:S01]  /*aca0*/  FFMA.FTZ R163, R195, R244, -R246 ;  /* 0x000000f4c3a37223 */ /* 0x000fe200000108f6 */
[CC--:B------:R-:W-:Y:S01]  /*acb0*/  FFMA.FTZ R145, R153.reuse, R196.reuse, R174 ;  /* 0x000000c499917223 */ /* 0x0c0fe200000100ae */
[----:B------:R-:W-:Y:S01]  /*acc0*/  FFMA.FTZ R174, R244, UR43, -R165 ;  /* 0x0000002bf4ae7c23 */ /* 0x000fe200080108a5 */
[----:B------:R-:W-:Y:S01]  /*acd0*/  FFMA.FTZ R164, R153, R169, -R164 ;  /* 0x000000a999a47223 */ /* 0x000fe200000108a4 */
[----:B------:R-:W-:Y:S01]  /*ace0*/  FFMA.FTZ R195, R195, R135, R250 ;  /* 0x00000087c3c37223 */ /* 0x000fe200000100fa */
[----:B------:R-:W-:Y:S01]  /*acf0*/  FADD.FTZ R145, -R194, R145 ;  /* 0x00000091c2917221 */ /* 0x000fe20000010100 */
[----:B------:R-:W-:Y:S01]  /*ad00*/  FFMA.FTZ R163, R3, R163, R208 ;  /* 0x000000a303a37223 */ /* 0x000fe200000100d0 */
[----:B------:R-:W-:Y:S01]  /*ad10*/  FADD.FTZ R193, R193, R164 ;  /* 0x000000a4c1c17221 */ /* 0x000fe20000010000 */
[----:B------:R-:W-:Y:S01]  /*ad20*/  FFMA.FTZ R153, -R3, R195, R200 ;  /* 0x000000c303997223 */ /* 0x000fe200000101c8 */
[C---:B------:R-:W-:Y:S01]  /*ad30*/  FMUL.FTZ R164, R146.reuse, -R145 ;  /* 0x8000009192a47220 */ /* 0x040fe20000410000 */
[----:B------:R-:W-:Y:S01]  /*ad40*/  @!UP0 ULEA UR42, UR7, UR17, 0x4 ;  /* 0x00000011072a8291 */ /* 0x000fe2000f8e203f */
[-C--:B------:R-:W-:Y:S01]  /*ad50*/  FMUL.FTZ R146, R146, -R193.reuse ;  /* 0x800000c192927220 */ /* 0x080fe20000410000 */
[----:B------:R-:W-:Y:S01]  /*ad60*/  FMUL.FTZ R195, R135, UR43 ;  /* 0x0000002b87c37c20 */ /* 0x000fe20008410000 */
[----:B------:R-:W-:Y:S01]  /*ad70*/  FFMA.FTZ R165, R141, R193, -R164 ;  /* 0x000000c18da57223 */ /* 0x000fe200000108a4 */
[----:B------:R-:W-:Y:S01]  /*ad80*/  FMUL.FTZ R208, R49, R196 ;  /* 0x000000c431d07220 */ /* 0x000fe20000410000 */
[----:B------:R-:W-:Y:S01]  /*ad90*/  FFMA.FTZ R141, R141, R145, R146 ;  /* 0x000000918d8d7223 */ /* 0x000fe20000010092 */
        /* <DEDUP_REMOVED lines=10> */
[----:B------:R0:W-:Y:S01]  /*ae40*/  @!P2 STS.128 [UR42+0x2e10], R64 ;  /* 0x002e1040ff00a988 */ /* 0x0001e20008000c2a */
[----:B------:R-:W-:Y:S01]  /*ae50*/  FFMA.FTZ R174, R151, R170, -R141 ;  /* 0x000000aa97ae7223 */ /* 0x000fe2000001088d */
[----:B------:R-:W-:Y:S01]  /*ae60*/  FFMA.FTZ R164, R4, R162, R163 ;  /* 0x000000a204a47223 */ /* 0x000fe200000100a3 */
[----:B------:R-:W-:Y:S01]  /*ae70*/  FADD.FTZ R151, -R190, R165 ;  /* 0x000000a5be977221 */ /* 0x000fe20000010100 */
[----:B------:R-:W-:Y:S01]  /*ae80*/  FFMA.FTZ R162, -R4, R182, R153 ;  /* 0x000000b604a27223 */ /* 0x000fe20000010199 */
[----:B------:R-:W-:Y:S01]  /*ae90*/  FADD.FTZ R189, R189, R174 ;  /* 0x000000aebdbd7221 */ /* 0x000fe20000010000 */
[C---:B------:R-:W-:Y:S01]  /*aea0*/  FMUL.FTZ R153, R136.reuse, UR44 ;  /* 0x0000002c88997c20 */ /* 0x040fe20008410000 */
[C---:B------:R-:W-:Y:S01]  /*aeb0*/  FMUL.FTZ R141, R147.reuse, -R151 ;  /* 0x80000097938d7220 */ /* 0x040fe20000410000 */
[----:B------:R-:W-:Y:S01]  /*aec0*/  FMUL.FTZ R163, R136, UR43 ;  /* 0x0000002b88a37c20 */ /* 0x000fe20008410000 */
[-C--:B------:R-:W-:Y:S01]  /*aed0*/  FMUL.FTZ R182, R147, -R189.reuse ;  /* 0x800000bd93b67220 */ /* 0x080fe20000410000 */
[----:B------:R-:W-:Y:S01]  /*aee0*/  FFMA.FTZ R153, R204, UR43, -R153 ;  /* 0x0000002bcc997c23 */ /* 0x000fe20008010899 */
[----:B------:R-:W-:Y:S01]  /*aef0*/  FFMA.FTZ R174, R142, R189, -R141 ;  /* 0x000000bd8eae7223 */ /* 0x000fe2000001088d */
[----:B------:R-:W-:Y:S01]  /*af00*/  FFMA.FTZ R163, R204, UR44, R163 ;  /* 0x0000002ccca37c23 */ /* 0x000fe200080100a3 */
[----:B------:R-:W-:Y:S01]  /*af10*/  FFMA.FTZ R141, R142, R151, R182 ;  /* 0x000000978e8d7223 */ /* 0x000fe200000100b6 */
[C---:B------:R-:W-:Y:S01]  /*af20*/  FMUL.FTZ R153, R4.reuse, R153 ;  /* 0x0000009904997220 */ /* 0x040fe20000410000 */
[----:B------:R-:W-:Y:S01]  /*af30*/  FADD.FTZ R142, R171, R174 ;  /* 0x000000aeab8e7221 */ /* 0x000fe20000010000 */
[----:B------:R-:W-:Y:S01]  /*af40*/  FFMA.FTZ R4, -R4, R163, -RZ ;  /* 0x000000a304047223 */ /* 0x000fe200000109ff */
[----:B------:R-:W-:Y:S01]  /*af50*/  FADD.FTZ R188, -R188, R141 ;  /* 0x0000008dbcbc7221 */ /* 0x000fe20000010100 */
[CC--:B------:R-:W-:Y:S01]  /*af60*/  FMUL.FTZ R147, R173.reuse, R137.reuse ;  /* 0x00000089ad937220 */ /* 0x0c0fe20000410000 */
[C---:B------:R-:W-:Y:S01]  /*af70*/  FMUL.FTZ R163, R152.reuse, -R142 ;  /* 0x8000008e98a37220 */ /* 0x040fe20000410000 */
[----:B------:R-:W-:Y:S01]  /*af80*/  FMUL.FTZ R182, R173, R168 ;  /* 0x000000a8adb67220 */ /* 0x000fe20000410000 */
[----:B------:R-:W-:Y:S01]  /*af90*/  FMUL.FTZ R174, R152, -R188 ;  /* 0x800000bc98ae7220 */ /* 0x000fe20000410000 */
[C---:B------:R-:W-:Y:S01]  /*afa0*/  FFMA.FTZ R147, R172.reuse, R168, -R147 ;  /* 0x000000a8ac937223 */ /* 0x040fe20000010893 */
[----:B------:R-:W1:Y:S01]  /*afb0*/  S2R R141, SR_TID.X ;  /* 0x00000000008d7919 */ /* 0x000e620000002100 */
[----:B------:R-:W-:Y:S01]  /*afc0*/  FFMA.FTZ R171, R172, R137, R182 ;  /* 0x00000089acab7223 */ /* 0x000fe200000100b6 */
[C---:B------:R-:W-:Y:S01]  /*afd0*/  FFMA.FTZ R174, R161.reuse, R142, -R174 ;  /* 0x0000008ea1ae7223 */ /* 0x040fe200000108ae */
[----:B------:R-:W-:Y:S01]  /*afe0*/  FFMA.FTZ R161, R161, R188, R163 ;  /* 0x000000bca1a17223 */ /* 0x000fe200000100a3 */
[----:B------:R-:W-:Y:S01]  /*aff0*/  FMUL.FTZ R163, R137, UR44 ;  /* 0x0000002c89a37c20 */ /* 0x000fe20008410000 */
[----:B------:R-:W-:Y:S01]  /*b000*/  FFMA.FTZ R165, R5, R147, R164 ;  /* 0x0000009305a57223 */ /* 0x000fe200000100a4 */
[----:B------:R-:W-:Y:S01]  /*b010*/  FADD.FTZ R187, R187, R174 ;  /* 0x000000aebbbb7221 */ /* 0x000fe20000010000 */
[----:B------:R-:W-:Y:S01]  /*b020*/  FADD.FTZ R161, -R178, R161 ;  /* 0x000000a1b2a17221 */ /* 0x000fe20000010100 */
[----:B------:R-:W-:Y:S01]  /*b030*/  FFMA.FTZ R147, -R5, R171, R162 ;  /* 0x000000ab05937223 */ /* 0x000fe200000101a2 */
[----:B------:R-:W-:Y:S01]  /*b040*/  FFMA.FTZ R162, R168, UR43, -R163 ;  /* 0x0000002ba8a27c23 */ /* 0x000fe200080108a3 */
[C---:B------:R-:W-:Y:S01]  /*b050*/  FMUL.FTZ R152, R148.reuse, -R187 ;  /* 0x800000bb94987220 */ /* 0x040fe20000410000 */
[-C--:B------:R-:W-:Y:S01]  /*b060*/  FMUL.FTZ R148, R148, -R161.reuse ;  /* 0x800000a194947220 */ /* 0x080fe20000410000 */
[----:B------:R-:W-:Y:S01]  /*b070*/  FMUL.FTZ R171, R137, UR43 ;  /* 0x0000002b89ab7c20 */ /* 0x000fe20008410000 */
[----:B------:R-:W-:Y:S01]  /*b080*/  FFMA.FTZ R194, R244, UR44, R195 ;  /* 0x0000002cf4c27c23 */ /* 0x000fe200080100c3 */
[C---:B------:R-:W-:Y:S01]  /*b090*/  FFMA.FTZ R163, R143.reuse, R161, R152 ;  /* 0x000000a18fa37223 */ /* 0x040fe20000010098 */
[----:B------:R-:W-:Y:S01]  /*b0a0*/  FFMA.FTZ R148, R143, R187, -R148 ;  /* 0x000000bb8f947223 */ /* 0x000fe20000010894 */
[----:B------:R-:W-:Y:S01]  /*b0b0*/  FFMA.FTZ R164, R168, UR44, R171 ;  /* 0x0000002ca8a47c23 */ /* 0x000fe200080100ab */
[----:B------:R-:W-:Y:S01]  /*b0c0*/  FMUL.FTZ R152, R5, R162 ;  /* 0x000000a205987220 */ /* 0x000fe20000410000 */
        /* <DEDUP_REMOVED lines=10> */
[C---:B------:R-:W-:Y:S01]  /*b170*/  FMUL.FTZ R149, R248.reuse, UR44 ;  /* 0x0000002cf8957c20 */ /* 0x040fe20008410000 */
[----:B------:R-:W-:Y:S01]  /*b180*/  FMUL.FTZ R177, R248, UR43 ;  /* 0x0000002bf8b17c20 */ /* 0x000fe20008410000 */
[----:B------:R-:W-:Y:S01]  /*b190*/  FADD.FTZ R143, R184, R143 ;  /* 0x0000008fb88f7221 */ /* 0x000fe20000010000 */
[----:B------:R-:W-:Y:S01]  /*b1a0*/  FADD.FTZ R175, -R175, R144 ;  /* 0x00000090afaf7221 */ /* 0x000fe20000010100 */
[----:B------:R-:W-:Y:S01]  /*b1b0*/  FFMA.FTZ R173, R202, UR43, -R149 ;  /* 0x0000002bcaad7c23 */ /* 0x000fe20008010895 */
[----:B-1----:R-:W-:Y:S01]  /*b1c0*/  SHF.L.U32 R162, R141, 0x5, RZ ;  /* 0x000000058da27819 */ /* 0x002fe200000006ff */
[C---:B------:R-:W-:Y:S01]  /*b1d0*/  FMUL.FTZ R149, R150.reuse, -R143 ;  /* 0x8000008f96957220 */ /* 0x040fe20000410000 */
[----:B------:R-:W-:Y:S01]  /*b1e0*/  FMUL.FTZ R144, R150, -R175 ;  /* 0x800000af96907220 */ /* 0x000fe20000410000 */
[----:B------:R-:W-:Y:S01]  /*b1f0*/  FFMA.FTZ R177, R202, UR44, R177 ;  /* 0x0000002ccab17c23 */ /* 0x000fe200080100b1 */
[----:B------:R-:W-:Y:S01]  /*b200*/  FMUL.FTZ R176, R0, R163 ;  /* 0x000000a300b07220 */ /* 0x000fe20000410000 */
[C---:B------:R-:W-:Y:S01]  /*b210*/  FFMA.FTZ R172, R154.reuse, R175, R149 ;  /* 0x000000af9aac7223 */ /* 0x040fe20000010095 */
[----:B------:R-:W-:Y:S01]  /*b220*/  FFMA.FTZ R144, R154, R143, -R144 ;  /* 0x0000008f9a907223 */ /* 0x000fe20000010890 */
[----:B------:R-:W-:Y:S01]  /*b230*/  FFMA.FTZ R5, -R5, R164, -RZ ;  /* 0x000000a405057223 */ /* 0x000fe200000109ff */
[----:B------:R-:W-:Y:S01]  /*b240*/  LEA.HI.SX32 R174, R162, R162, 0x1b ;  /* 0x000000a2a2ae7211 */ /* 0x000fe200078fdaff */
[----:B------:R-:W-:Y:S01]  /*b250*/  FADD.FTZ R154, -R183, R172 ;  /* 0x000000acb79a7221 */ /* 0x000fe20000010100 */
[----:B------:R-:W-:Y:S01]  /*b260*/  FADD.FTZ R144, R181, R144 ;  /* 0x00000090b5907221 */ /* 0x000fe20000010000 */
[C---:B------:R-:W-:Y:S01]  /*b270*/  FMUL.FTZ R162, R0.reuse, R171 ;  /* 0x000000ab00a27220 */ /* 0x040fe20000410000 */
[----:B------:R-:W-:Y:S01]  /*b280*/  FMUL.FTZ R163, R0, R173 ;  /* 0x000000ad00a37220 */ /* 0x000fe20000410000 */
[----:B------:R-:W-:Y:S01]  /*b290*/  FMUL.FTZ R172, R160, -R154 ;  /* 0x8000009aa0ac7220 */ /* 0x000fe20000410000 */
[----:B------:R-:W-:Y:S01]  /*b2a0*/  FFMA.FTZ R164, -R0, R177, -RZ ;  /* 0x000000b100a47223 */ /* 0x000fe200000109ff */
[----:B------:R-:W-:Y:S01]  /*b2b0*/  FADD.FTZ R0, R165, R176 ;  /* 0x000000b0a5007221 */ /* 0x000fe20000010000 */
[-C--:B------:R-:W-:Y:S01]  /*b2c0*/  FMUL.FTZ R165, R160, -R144.reuse ;  /* 0x80000090a0a57220 */ /* 0x080fe20000410000 */
[-C--:B------:R-:W-:Y:S01]  /*b2d0*/  FFMA.FTZ R149, R159, R144.reuse, -R172 ;  /* 0x000000909f957223 */ /* 0x080fe200000108ac */
[----:B------:R-:W-:Y:S01]  /*b2e0*/  LEA R150, R174, UR17, 0x2 ;  /* 0x00000011ae967c11 */ /* 0x000fe2000f8e10ff */
[----:B------:R-:W-:Y:S01]  /*b2f0*/  FMUL.FTZ R172, R41, R144 ;  /* 0x0000009029ac7220 */ /* 0x000fe20000410000 */
[----:B------:R-:W-:Y:S01]  /*b300*/  FFMA.FTZ R160, R159, R154, R165 ;  /* 0x0000009a9fa07223 */ /* 0x000fe200000100a5 */
[----:B------:R-:W-:Y:S01]  /*b310*/  FADD.FTZ R149, R180, R149 ;  /* 0x00000095b4957221 */ /* 0x000fe20000010000 */
[----:B------:R-:W-:Y:S01]  /*b320*/  FFMA.FTZ R159, -R39, R107, R214 ;  /* 0x0000006b279f7223 */ /* 0x000fe200000101d6 */
[----:B------:R1:W-:Y:S01]  /*b330*/  STS [R150+0x894], R167 ;  /* 0x000894a796007388 */ /* 0x0003e20000000800 */
[----:B------:R-:W-:Y:S01]  /*b340*/  FADD.FTZ R179, -R179, R160 ;  /* 0x000000a0b3b37221 */ /* 0x000fe20000010100 */
[-C--:B0-----:R-:W-:Y:S01]  /*b350*/  FMUL.FTZ R64, R158, -R149.reuse ;  /* 0x800000959e407220 */ /* 0x081fe20000410000 */
[----:B------:R-:W-:Y:S01]  /*b360*/  FFMA.FTZ R160, -R38, R106, R213 ;  /* 0x0000006a26a07223 */ /* 0x000fe200000101d5 */
[----:B------:R-:W-:Y:S01]  /*b370*/  FMUL.FTZ R165, R40, R149 ;  /* 0x0000009528a57220 */ /* 0x000fe20000410000 */
[-C--:B------:R-:W-:Y:S01]  /*b380*/  FMUL.FTZ R158, R158, -R179.reuse ;  /* 0x800000b39e9e7220 */ /* 0x080fe20000410000 */
[----:B------:R-:W-:Y:S01]  /*b390*/  FFMA.FTZ R65, R157, R179, R64 ;  /* 0x000000b39d417223 */ /* 0x000fe20000010040 */
[----:B------:R0:W-:Y:S01]  /*b3a0*/  STS [R150+0x898], R140 ;  /* 0x0008988c96007388 */ /* 0x0001e20000000800 */
[----:B------:R-:W-:Y:S01]  /*b3b0*/  FFMA.FTZ R3, -R3, R194, -RZ ;  /* 0x000000c203037223 */ /* 0x000fe200000109ff */
[----:B------:R-:W-:Y:S01]  /*b3c0*/  FFMA.FTZ R158, R157, R149, -R158 ;  /* 0x000000959d9e7223 */ /* 0x000fe2000001089e */
[----:B------:R-:W-:Y:S01]  /*b3d0*/  FADD.FTZ R206, -R206, R65 ;  /* 0x00000041cece7221 */ /* 0x000fe20000010100 */
[----:B-1----:R-:W-:Y:S01]  /*b3e0*/  FMUL.FTZ R167, R124, R165 ;  /* 0x000000a57ca77220 */ /* 0x002fe20000410000 */
[----:B------:R1:W-:Y:S01]  /*b3f0*/  STS [R150+0x89c], R2 ;  /* 0x00089c0296007388 */ /* 0x0003e20000000800 */
[----:B------:R-:W-:Y:S01]  /*b400*/  FADD.FTZ R158, R205, R158 ;  /* 0x0000009ecd9e7221 */ /* 0x000fe20000010000 */
[C---:B------:R-:W-:Y:S01]  /*b410*/  FMUL.FTZ R64, R156.reuse, -R206 ;  /* 0x800000ce9c407220 */ /* 0x040fe20000410000 */
[----:B------:R-:W-:Y:S01]  /*b420*/  FMUL.FTZ R174, R49, R169 ;  /* 0x000000a931ae7220 */ /* 0x000fe20000410000 */
[----:B------:R2:W-:Y:S01]  /*b430*/  STS [R150+0x8a4], R3 ;  /* 0x0008a40396007388 */ /* 0x0005e20000000800 */
[-C--:B------:R-:W-:Y:S01]  /*b440*/  FMUL.FTZ R67, R156, -R158.reuse ;  /* 0x8000009e9c437220 */ /* 0x080fe20000410000 */
[-C--:B------:R-:W-:Y:S01]  /*b450*/  FFMA.FTZ R65, R155, R158.reuse, -R64 ;  /* 0x0000009e9b417223 */ /* 0x080fe20000010840 */
[----:B------:R-:W-:Y:S01]  /*b460*/  FMUL.FTZ R156, R39, R158 ;  /* 0x0000009e279c7220 */ /* 0x000fe20000410000 */
[----:B0-----:R-:W-:Y:S01]  /*b470*/  FMUL.FTZ R140, R125, R172 ;  /* 0x000000ac7d8c7220 */ /* 0x001fe20000410000 */
[----:B------:R-:W-:Y:S01]  /*b480*/  FFMA.FTZ R64, R155, R206, R67 ;  /* 0x000000ce9b407223 */ /* 0x000fe20000010043 */
[----:B------:R-:W-:Y:S01]  /*b490*/  FADD.FTZ R155, R224, R65 ;  /* 0x00000041e09b7221 */ /* 0x000fe20000010000 */
[----:B------:R-:W-:Y:S01]  /*b4a0*/  FMUL.FTZ R66, R123, R156 ;  /* 0x0000009c7b427220 */ /* 0x000fe20000410000 */
[----:B-1----:R-:W-:Y:S01]  /*b4b0*/  FMUL.FTZ R2, R41, R154 ;  /* 0x0000009a29027220 */ /* 0x002fe20000410000 */
[----:B------:R-:W-:Y:S01]  /*b4c0*/  FADD.FTZ R223, -R223, R64 ;  /* 0x00000040dfdf7221 */ /* 0x000fe20000010100 */
[C---:B------:R-:W-:Y:S01]  /*b4d0*/  FMUL.FTZ R157, R38.reuse, R155 ;  /* 0x0000009b269d7220 */ /* 0x040fe20000410000 */
[----:B------:R-:W-:Y:S01]  /*b4e0*/  FMUL.FTZ R64, R39, R206 ;  /* 0x000000ce27407220 */ /* 0x000fe20000410000 */
[----:B------:R0:W-:Y:S01]  /*b4f0*/  STS [R150+0x8a0], R146 ;  /* 0x0008a09296007388 */ /* 0x0001e20000000800 */
[----:B------:R-:W-:Y:S01]  /*b500*/  FMUL.FTZ R65, R38, R223 ;  /* 0x000000df26417220 */ /* 0x000fe20000410000 */
[----:B------:R-:W-:Y:S01]  /*b510*/  FMUL.FTZ R67, R122, R157 ;  /* 0x0000009d7a437220 */ /* 0x000fe20000410000 */
[-C--:B------:R-:W-:Y:S01]  /*b520*/  FFMA.FTZ R66, R159, R64.reuse, -R66 ;  /* 0x000000409f427223 */ /* 0x080fe20000010842 */
[----:B------:R-:W-:Y:S01]  /*b530*/  FMUL.FTZ R64, R123, R64 ;  /* 0x000000407b407220 */ /* 0x000fe20000410000 */
[----:B------:R1:W-:Y:S01]  /*b540*/  STS [R150+0x8ac], R4 ;  /* 0x0008ac0496007388 */ /* 0x0003e20000000800 */
[-C--:B------:R-:W-:Y:S01]  /*b550*/  FFMA.FTZ R67, R160, R65.reuse, -R67 ;  /* 0x00000041a0437223 */ /* 0x080fe20000010843 */
[----:B------:R-:W-:Y:S01]  /*b560*/  FMUL.FTZ R65, R122, R65 ;  /* 0x000000417a417220 */ /* 0x000fe20000410000 */
[----:B------:R-:W-:Y:S01]  /*b570*/  FFMA.FTZ R64, R159, R156, R64 ;  /* 0x0000009c9f407223 */ /* 0x000fe20000010040 */
[----:B------:R3:W-:Y:S01]  /*b580*/  STS [R150+0x8a8], R153 ;  /* 0x0008a89996007388 */ /* 0x0007e20000000800 */
[----:B------:R-:W-:Y:S01]  /*b590*/  FADD.FTZ R67, RZ, R67 ;  /* 0x00000043ff437221 */ /* 0x000fe20000010000 */
[----:B------:R-:W-:Y:S01]  /*b5a0*/  FFMA.FTZ R65, R160, R157, R65 ;  /* 0x0000009da0417223 */ /* 0x000fe20000010041 */
[----:B------:R-:W-:Y:S01]  /*b5b0*/  FFMA.FTZ R177, -R49, R117, R242 ;  /* 0x0000007531b17223 */ /* 0x000fe200000101f2 */
[----:B------:R4:W-:Y:S01]  /*b5c0*/  STS [R150+0x890], R166 ;  /* 0x000890a696007388 */ /* 0x0009e20000000800 */
[----:B------:R-:W-:Y:S01]  /*b5d0*/  FADD.FTZ R66, R67, R66 ;  /* 0x0000004243427221 */ /* 0x000fe20000010000 */
[----:B------:R-:W-:Y:S01]  /*b5e0*/  FMUL.FTZ R67, R40, R179 ;  /* 0x000000b328437220 */ /* 0x000fe20000410000 */
[----:B------:R-:W-:Y:S01]  /*b5f0*/  FADD.FTZ R65, RZ, R65 ;  /* 0x00000041ff417221 */ /* 0x000fe20000010000 */
[----:B------:R5:W-:Y:S01]  /*b600*/  STS [R150+0x8b0], R152 ;  /* 0x0008b09896007388 */ /* 0x000be20000000800 */
[----:B------:R-:W-:Y:S01]  /*b610*/  ULEA UR44, UR16, 0xfffffe00, 0x9 ;  /* 0xfffffe00102c7891 */ /* 0x000fe2000f8e483f */
[-C--:B------:R-:W-:Y:S01]  /*b620*/  FFMA.FTZ R167, R216, R67.reuse, -R167 ;  /* 0x00000043d8a77223 */ /* 0x080fe200000108a7 */
[----:B------:R-:W-:Y:S01]  /*b630*/  FMUL.FTZ R67, R124, R67 ;  /* 0x000000437c437220 */ /* 0x000fe20000410000 */
[----:B------:R-:W-:Y:S01]  /*b640*/  FADD.FTZ R64, R65, R64 ;  /* 0x0000004041407221 */ /* 0x000fe20000010000 */
[-C--:B------:R-:W-:Y:S01]  /*b650*/  FFMA.FTZ R65, R215, R2.reuse, -R140 ;  /* 0x00000002d7417223 */ /* 0x080fe2000001088c */
[----:B------:R-:W-:Y:S01]  /*b660*/  FADD.FTZ R66, R66, R167 ;  /* 0x000000a742427221 */ /* 0x000fe20000010000 */
[----:B------:R-:W-:Y:S01]  /*b670*/  FFMA.FTZ R67, R216, R165, R67 ;  /* 0x000000a5d8437223 */ /* 0x000fe20000010043 */
[----:B------:R-:W-:Y:S01]  /*b680*/  FMUL.FTZ R167, R42, R143 ;  /* 0x0000008f2aa77220 */ /* 0x000fe20000410000 */
[----:B------:R-:W-:Y:S01]  /*b690*/  FMUL.FTZ R2, R125, R2 ;  /* 0x000000027d027220 */ /* 0x000fe20000410000 */
[----:B------:R-:W-:Y:S01]  /*b6a0*/  FMUL.FTZ R140, R43, R148 ;  /* 0x000000942b8c7220 */ /* 0x000fe20000410000 */
[----:B------:R-:W-:Y:S01]  /*b6b0*/  FADD.FTZ R64, R64, R67 ;  /* 0x0000004340407221 */ /* 0x000fe20000010000 */
[----:B------:R-:W-:Y:S01]  /*b6c0*/  FMUL.FTZ R67, R42, R175 ;  /* 0x000000af2a437220 */ /* 0x000fe20000410000 */
[----:B------:R-:W-:Y:S01]  /*b6d0*/  FMUL.FTZ R171, R128, R167 ;  /* 0x000000a780ab7220 */ /* 0x000fe20000410000 */
[----:B--2---:R-:W-:Y:S01]  /*b6e0*/  FFMA.FTZ R3, R215, R172, R2 ;  /* 0x000000acd7037223 */ /* 0x004fe20000010002 */
[----:B------:R-:W-:Y:S01]  /*b6f0*/  FADD.FTZ R65, R66, R65 ;  /* 0x0000004142417221 */ /* 0x000fe20000010000 */
[----:B------:R-:W-:Y:S01]  /*b700*/  FMUL.FTZ R66, R43, R186 ;  /* 0x000000ba2b427220 */ /* 0x000fe20000410000 */
[-C--:B------:R-:W-:Y:S01]  /*b710*/  FFMA.FTZ R2, R218, R67.reuse, -R171 ;  /* 0x00000043da027223 */ /* 0x080fe200000108ab */
[----:B------:R-:W-:Y:S01]  /*b720*/  FMUL.FTZ R67, R128, R67 ;  /* 0x0000004380437220 */ /* 0x000fe20000410000 */
[----:B0-----:R-:W-:Y:S01]  /*b730*/  FMUL.FTZ R146, R129, R140 ;  /* 0x0000008c81927220 */ /* 0x001fe20000410000 */
[----:B------:R-:W-:Y:S01]  /*b740*/  FMUL.FTZ R171, R44, R187 ;  /* 0x000000bb2cab7220 */ /* 0x000fe20000410000 */
[----:B------:R-:W-:Y:S01]  /*b750*/  FADD.FTZ R65, R65, R2 ;  /* 0x0000000241417221 */ /* 0x000fe20000010000 */
[----:B------:R-:W-:Y:S01]  /*b760*/  FFMA.FTZ R2, R218, R167, R67 ;  /* 0x000000a7da027223 */ /* 0x000fe20000010043 */
[----:B------:R-:W-:Y:S01]  /*b770*/  FADD.FTZ R3, R64, R3 ;  /* 0x0000000340037221 */ /* 0x000fe20000010000 */
[-C--:B------:R-:W-:Y:S01]  /*b780*/  FFMA.FTZ R146, R217, R66.reuse, -R146 ;  /* 0x00000042d9927223 */ /* 0x080fe20000010892 */
[----:B------:R-:W-:Y:S01]  /*b790*/  FMUL.FTZ R67, R44, R161 ;  /* 0x000000a12c437220 */ /* 0x000fe20000410000 */
[----:B------:R-:W-:Y:S01]  /*b7a0*/  FMUL.FTZ R173, R130, R171 ;  /* 0x000000ab82ad7220 */ /* 0x000fe20000410000 */
[----:B------:R-:W-:Y:S01]  /*b7b0*/  FMUL.FTZ R66, R129, R66 ;  /* 0x0000004281427220 */ /* 0x000fe20000410000 */
[----:B------:R-:W-:Y:S01]  /*b7c0*/  FADD.FTZ R2, R3, R2 ;  /* 0x0000000203027221 */ /* 0x000fe20000010000 */
[----:B------:R-:W-:Y:S01]  /*b7d0*/  FADD.FTZ R65, R65, R146 ;  /* 0x0000009241417221 */ /* 0x000fe20000010000 */
[-C--:B-1----:R-:W-:Y:S01]  /*b7e0*/  FFMA.FTZ R4, R220, R67.reuse, -R173 ;  /* 0x00000043dc047223 */ /* 0x082fe200000108ad */
[----:B------:R-:W-:Y:S01]  /*b7f0*/  FFMA.FTZ R3, R217, R140, R66 ;  /* 0x0000008cd9037223 */ /* 0x000fe20000010042 */
[----:B------:R-:W-:Y:S01]  /*b800*/  FMUL.FTZ R67, R130, R67 ;  /* 0x0000004382437220 */ /* 0x000fe20000410000 */
[C---:B------:R-:W-:Y:S01]  /*b810*/  FMUL.FTZ R146, R45.reuse, R142 ;  /* 0x0000008e2d927220 */ /* 0x040fe20000410000 */
[----:B------:R-:W-:Y:S01]  /*b820*/  FMUL.FTZ R64, R45, R188 ;  /* 0x000000bc2d407220 */ /* 0x000fe20000410000 */
[----:B------:R-:W-:Y:S01]  /*b830*/  FADD.FTZ R2, R2, R3 ;  /* 0x0000000302027221 */ /* 0x000fe20000010000 */
[----:B------:R-:W-:Y:S01]  /*b840*/  FFMA.FTZ R67, R220, R171, R67 ;  /* 0x000000abdc437223 */ /* 0x000fe20000010043 */
[----:B------:R-:W-:Y:S01]  /*b850*/  FMUL.FTZ R66, R131, R146 ;  /* 0x0000009283427220 */ /* 0x000fe20000410000 */
[----:B---3--:R-:W-:Y:S01]  /*b860*/  FMUL.FTZ R153, R46, R189 ;  /* 0x000000bd2e997220 */ /* 0x008fe20000410000 */
[----:B------:R-:W-:Y:S01]  /*b870*/  FADD.FTZ R4, R65, R4 ;  /* 0x0000000441047221 */ /* 0x000fe20000010000 */
[----:B------:R-:W-:Y:S01]  /*b880*/  FADD.FTZ R2, R2, R67 ;  /* 0x0000004302027221 */ /* 0x000fe20000010000 */
[-C--:B------:R-:W-:Y:S01]  /*b890*/  FFMA.FTZ R3, R219, R64.reuse, -R66 ;  /* 0x00000040db037223 */ /* 0x080fe20000010842 */
[----:B------:R-:W-:Y:S01]  /*b8a0*/  FMUL.FTZ R65, R46, R151 ;  /* 0x000000972e417220 */ /* 0x000fe20000410000 */
[----:B------:R-:W-:Y:S01]  /*b8b0*/  FMUL.FTZ R67, R132, R153 ;  /* 0x0000009984437220 */ /* 0x000fe20000410000 */
[----:B------:R-:W-:Y:S01]  /*b8c0*/  FMUL.FTZ R64, R131, R64 ;  /* 0x0000004083407220 */ /* 0x000fe20000410000 */
[----:B------:R-:W-:Y:S01]  /*b8d0*/  FADD.FTZ R4, R4, R3 ;  /* 0x0000000304047221 */ /* 0x000fe20000010000 */
[----:B----4-:R-:W-:Y:S01]  /*b8e0*/  FMUL.FTZ R166, R47, R170 ;  /* 0x000000aa2fa67220 */ /* 0x010fe20000410000 */
[-C--:B------:R-:W-:Y:S01]  /*b8f0*/  FFMA.FTZ R67, R238, R65.reuse, -R67 ;  /* 0x00000041ee437223 */ /* 0x080fe20000010843 */
[----:B------:R-:W-:Y:S01]  /*b900*/  FFMA.FTZ R3, R219, R146, R64 ;  /* 0x00000092db037223 */ /* 0x000fe20000010040 */
[----:B------:R-:W-:Y:S01]  /*b910*/  FMUL.FTZ R65, R132, R65 ;  /* 0x0000004184417220 */ /* 0x000fe20000410000 */
[----:B------:R-:W-:Y:S01]  /*b920*/  FMUL.FTZ R66, R47, R192 ;  /* 0x000000c02f427220 */ /* 0x000fe20000410000 */
[----:B------:R-:W-:Y:S01]  /*b930*/  FMUL.FTZ R64, R133, R166 ;  /* 0x000000a685407220 */ /* 0x000fe20000410000 */
[----:B------:R-:W-:Y:S01]  /*b940*/  FADD.FTZ R2, R2, R3 ;  /* 0x0000000302027221 */ /* 0x000fe20000010000 */
[----:B------:R-:W-:Y:S01]  /*b950*/  FFMA.FTZ R65, R238, R153, R65 ;  /* 0x00000099ee417223 */ /* 0x000fe20000010041 */
[----:B------:R-:W-:Y:S01]  /*b960*/  FMUL.FTZ R173, R48, R193 ;  /* 0x000000c130ad7220 */ /* 0x000fe20000410000 */
[----:B------:R0:W-:Y:S01]  /*b970*/  STS [R150+0x8b4], R5 ;  /* 0x0008b40596007388 */ /* 0x0001e20000000800 */
[----:B------:R-:W-:Y:S01]  /*b980*/  FADD.FTZ R4, R4, R67 ;  /* 0x0000004304047221 */ /* 0x000fe20000010000 */
[----:B------:R-:W-:Y:S01]  /*b990*/  FADD.FTZ R2, R2, R65 ;  /* 0x0000004102027221 */ /* 0x000fe20000010000 */
[----:B------:R-:W-:Y:S01]  /*b9a0*/  FFMA.FTZ R3, R237, R66, -R64 ;  /* 0x00000042ed037223 */ /* 0x000fe20000010840 */
[----:B-----5:R-:W-:Y:S01]  /*b9b0*/  FFMA.FTZ R152, -R48, R116, R243 ;  /* 0x0000007430987223 */ /* 0x020fe200000101f3 */
[----:B------:R-:W-:Y:S01]  /*b9c0*/  FMUL.FTZ R65, R126, R173 ;  /* 0x000000ad7e417220 */ /* 0x000fe20000410000 */
[----:B------:R-:W-:Y:S01]  /*b9d0*/  FMUL.FTZ R66, R133, R66 ;  /* 0x0000004285427220 */ /* 0x000fe20000410000 */
[----:B------:R-:W-:Y:S01]  /*b9e0*/  FADD.FTZ R4, R4, R3 ;  /* 0x0000000304047221 */ /* 0x000fe20000010000 */
[----:B------:R-:W-:Y:S01]  /*b9f0*/  STS [R150+0x840], R234 ;  /* 0x000840ea96007388 */ /* 0x000fe20000000800 */
[----:B------:R-:W-:Y:S01]  /*ba00*/  FMUL.FTZ R64, R134, R174 ;  /* 0x000000ae86407220 */ /* 0x000fe20000410000 */
[----:B0-----:R-:W-:Y:S01]  /*ba10*/  FMUL.FTZ R5, R48, R145 ;  /* 0x0000009130057220 */ /* 0x001fe20000410000 */
[----:B------:R-:W-:Y:S01]  /*ba20*/  FFMA.FTZ R3, R237, R166, R66 ;  /* 0x000000a6ed037223 */ /* 0x000fe20000010042 */
[----:B------:R-:W-:Y:S01]  /*ba30*/  STS [R150+0x844], R232 ;  /* 0x000844e896007388 */ /* 0x000fe20000000800 */
[-C--:B------:R-:W-:Y:S01]  /*ba40*/  FFMA.FTZ R67, R177, R208.reuse, -R64 ;  /* 0x000000d0b1437223 */ /* 0x080fe20000010840 */
[-C--:B------:R-:W-:Y:S01]  /*ba50*/  FFMA.FTZ R65, R152, R5.reuse, -R65 ;  /* 0x0000000598417223 */ /* 0x080fe20000010841 */
[----:B------:R-:W-:Y:S01]  /*ba60*/  FMUL.FTZ R5, R126, R5 ;  /* 0x000000057e057220 */ /* 0x000fe20000410000 */
[----:B------:R-:W-:Y:S01]  /*ba70*/  FADD.FTZ R2, R2, R3 ;  /* 0x0000000302027221 */ /* 0x000fe20000010000 */
[----:B------:R0:W-:Y:S01]  /*ba80*/  STS [R150+0x848], R211 ;  /* 0x000848d396007388 */ /* 0x0001e20000000800 */
[----:B------:R-:W-:Y:S01]  /*ba90*/  FMUL.FTZ R3, R138, UR54 ;  /* 0x000000368a037c20 */ /* 0x000fe20008410000 */
[----:B------:R-:W-:Y:S01]  /*baa0*/  FFMA.FTZ R5, R152, R173, R5 ;  /* 0x000000ad98057223 */ /* 0x000fe20000010005 */
[----:B------:R-:W-:Y:S01]  /*bab0*/  FADD.FTZ R4, R4, R65 ;  /* 0x0000004104047221 */ /* 0x000fe20000010000 */
[----:B------:R-:W-:Y:S01]  /*bac0*/  STS [R150+0x84c], R230 ;  /* 0x00084ce696007388 */ /* 0x000fe20000000800 */
[----:B------:R-:W-:Y:S01]  /*bad0*/  FFMA.FTZ R180, R210, UR53, -R3 ;  /* 0x00000035d2b47c23 */ /* 0x000fe20008010803 */
[----:B------:R-:W-:Y:S01]  /*bae0*/  FADD.FTZ R66, R2, R5 ;  /* 0x0000000502427221 */ /* 0x000fe20000010000 */
[----:B------:R-:W-:Y:S01]  /*baf0*/  FMUL.FTZ R2, R139, UR54 ;  /* 0x000000368b027c20 */ /* 0x000fe20008410000 */
[----:B------:R-:W-:Y:S01]  /*bb00*/  STS [R150+0x850], R233 ;  /* 0x000850e996007388 */ /* 0x000fe20000000800 */
[----:B------:R-:W-:Y:S01]  /*bb10*/  FMUL.FTZ R3, R198, UR54 ;  /* 0x00000036c6037c20 */ /* 0x000fe20008410000 */
[----:B------:R-:W-:Y:S01]  /*bb20*/  FADD.FTZ R67, R4, R67 ;  /* 0x0000004304437221 */ /* 0x000fe20000010000 */
[----:B------:R-:W-:Y:S01]  /*bb30*/  FMUL.FTZ R4, R127, UR54 ;  /* 0x000000367f047c20 */ /* 0x000fe20008410000 */
[----:B------:R-:W-:Y:S01]  /*bb40*/  STS [R150+0x854], R212 ;  /* 0x000854d496007388 */ /* 0x000fe20000000800 */
[----:B------:R-:W-:Y:S01]  /*bb50*/  FFMA.FTZ R176, R6, UR53, R3 ;  /* 0x0000003506b07c23 */ /* 0x000fe20008010003 */
[----:B------:R-:W-:Y:S01]  /*bb60*/  FMUL.FTZ R3, R170, UR54 ;  /* 0x00000036aa037c20 */ /* 0x000fe20008410000 */
[----:B------:R-:W-:Y:S01]  /*bb70*/  UIADD3 UR44, -UR44, UR52, URZ ;  /* 0x000000342c2c7290 */ /* 0x000fe2000fffe13f */
[----:B------:R-:W-:Y:S01]  /*bb80*/  STS [R150+0x858], R231 ;  /* 0x000858e796007388 */ /* 0x000fe20000000800 */
[----:B------:R-:W-:Y:S01]  /*bb90*/  FMUL.FTZ R65, R50, R201 ;  /* 0x000000c932417220 */ /* 0x000fe20000410000 */
[----:B------:R-:W-:Y:S01]  /*bba0*/  FFMA.FTZ R184, R192, UR53, -R3 ;  /* 0x00000035c0b87c23 */ /* 0x000fe20008010803 */
[----:B------:R-:W-:Y:S01]  /*bbb0*/  FMUL.FTZ R3, R142, UR54 ;  /* 0x000000368e037c20 */ /* 0x000fe20008410000 */
[----:B------:R-:W-:Y:S01]  /*bbc0*/  STS [R150+0x85c], R228 ;  /* 0x00085ce496007388 */ /* 0x000fe20000000800 */
[----:B------:R-:W-:Y:S01]  /*bbd0*/  MOV R64, UR44 ;  /* 0x0000002c00407c02 */ /* 0x000fe20008000f00 */
[----:B------:R-:W-:Y:S01]  /*bbe0*/  FMUL.FTZ R5, R210, UR54 ;  /* 0x00000036d2057c20 */ /* 0x000fe20008410000 */
[C---:B------:R-:W-:Y:S01]  /*bbf0*/  FFMA.FTZ R190, R188.reuse, UR53, -R3 ;  /* 0x00000035bcbe7c23 */ /* 0x040fe20008010803 */
[----:B------:R-:W-:Y:S01]  /*bc00*/  STS [R150+0x860], R221 ;  /* 0x000860dd96007388 */ /* 0x000fe20000000800 */
[----:B------:R-:W-:Y:S01]  /*bc10*/  FMUL.FTZ R3, R188, UR54 ;  /* 0x00000036bc037c20 */ /* 0x000fe20008410000 */
[----:B------:R-:W-:Y:S01]  /*bc20*/  LEA R64, R64, -R141, 0x1 ;  /* 0x8000008d40407211 */ /* 0x000fe200078e08ff */
[----:B------:R-:W-:Y:S01]  /*bc30*/  FFMA.FTZ R178, R138, UR53, R5 ;  /* 0x000000358ab27c23 */ /* 0x000fe20008010005 */
[----:B------:R-:W-:Y:S01]  /*bc40*/  STS [R150+0x864], R226 ;  /* 0x000864e296007388 */ /* 0x000fe20000000800 */
[----:B------:R-:W-:Y:S01]  /*bc50*/  FFMA.FTZ R188, R142, UR53, R3 ;  /* 0x000000358ebc7c23 */ /* 0x000fe20008010003 */
[----:B------:R-:W-:Y:S01]  /*bc60*/  FMUL.FTZ R3, R148, UR54 ;  /* 0x0000003694037c20 */ /* 0x000fe20008410000 */
[----:B------:R-:W-:Y:S01]  /*bc70*/  FMUL.FTZ R5, R192, UR54 ;  /* 0x00000036c0057c20 */ /* 0x000fe20008410000 */
[----:B------:R-:W-:Y:S01]  /*bc80*/  STS [R150+0x868], R229 ;  /* 0x000868e596007388 */ /* 0x000fe20000000800 */
[----:B------:R-:W-:Y:S01]  /*bc90*/  ISETP.GE.AND P1, PT, R64, 0x1, PT ;  /* 0x000000014000780c */ /* 0x000fe20003f26270 */
[----:B------:R-:W-:Y:S01]  /*bca0*/  FFMA.FTZ R194, R186, UR53, -R3 ;  /* 0x00000035bac27c23 */ /* 0x000fe20008010803 */
[----:B------:R-:W-:Y:S01]  /*bcb0*/  FMUL.FTZ R3, R144, UR54 ;  /* 0x0000003690037c20 */ /* 0x000fe20008410000 */
[----:B------:R-:W-:Y:S01]  /*bcc0*/  STS [R150+0x86c], R222 ;  /* 0x00086cde96007388 */ /* 0x000fe20000000800 */
[----:B------:R-:W-:Y:S01]  /*bcd0*/  FMUL.FTZ R183, R169, UR54 ;  /* 0x00000036a9b77c20 */ /* 0x000fe20008410000 */
[----:B------:R-:W-:Y:S01]  /*bce0*/  FFMA.FTZ R192, R170, UR53, R5 ;  /* 0x00000035aac07c23 */ /* 0x000fe20008010005 */
[----:B------:R-:W-:Y:S01]  /*bcf0*/  FMUL.FTZ R5, R186, UR54 ;  /* 0x00000036ba057c20 */ /* 0x000fe20008410000 */
[----:B------:R-:W-:Y:S01]  /*bd00*/  STS [R150+0x870], R227 ;  /* 0x000870e396007388 */ /* 0x000fe20000000800 */
[----:B------:R-:W-:Y:S01]  /*bd10*/  FFMA.FTZ R186, R154, UR53, -R3 ;  /* 0x000000359aba7c23 */ /* 0x000fe20008010803 */
[----:B------:R-:W-:Y:S01]  /*bd20*/  FMUL.FTZ R3, R158, UR54 ;  /* 0x000000369e037c20 */ /* 0x000fe20008410000 */
[C---:B------:R-:W-:Y:S01]  /*bd30*/  FFMA.FTZ R183, R196.reuse, UR53, -R183 ;  /* 0x00000035c4b77c23 */ /* 0x040fe200080108b7 */
[----:B------:R-:W-:Y:S01]  /*bd40*/  STS [R150+0x874], R225 ;  /* 0x000874e196007388 */ /* 0x000fe20000000800 */
[----:B------:R-:W-:Y:S01]  /*bd50*/  FMUL.FTZ R182, R196, UR54 ;  /* 0x00000036c4b67c20 */ /* 0x000fe20008410000 */
[----:B------:R-:W-:Y:S01]  /*bd60*/  FFMA.FTZ R196, R148, UR53, R5 ;  /* 0x0000003594c47c23 */ /* 0x000fe20008010005 */
[----:B------:R-:W-:Y:S01]  /*bd70*/  FMUL.FTZ R5, R154, UR54 ;  /* 0x000000369a057c20 */ /* 0x000fe20008410000 */
[----:B------:R-:W-:Y:S01]  /*bd80*/  STS [R150+0x878], R235 ;  /* 0x000878eb96007388 */ /* 0x000fe20000000800 */
[----:B------:R-:W-:Y:S01]  /*bd90*/  FFMA.FTZ R154, R206, UR53, -R3 ;  /* 0x00000035ce9a7c23 */ /* 0x000fe20008010803 */
[----:B------:R-:W-:Y:S01]  /*bda0*/  FMUL.FTZ R181, R6, UR54 ;  /* 0x0000003606b57c20 */ /* 0x000fe20008410000 */
[----:B------:R-:W-:Y:S01]  /*bdb0*/  FMUL.FTZ R185, R50, R197 ;  /* 0x000000c532b97220 */ /* 0x000fe20000410000 */
[----:B------:R-:W-:Y:S01]  /*bdc0*/  STS [R150+0x87c], R239 ;  /* 0x00087cef96007388 */ /* 0x000fe20000000800 */
[----:B------:R-:W-:Y:S01]  /*bdd0*/  FMUL.FTZ R3, R206, UR54 ;  /* 0x00000036ce037c20 */ /* 0x000fe20008410000 */
[----:B------:R-:W-:Y:S01]  /*bde0*/  FFMA.FTZ R244, -R50, R121, R244 ;  /* 0x0000007932f47223 */ /* 0x000fe200000101f4 */
[----:B------:R-:W-:Y:S01]  /*bdf0*/  FFMA.FTZ R181, R198, UR53, -R181 ;  /* 0x00000035c6b57c23 */ /* 0x000fe200080108b5 */
[----:B------:R-:W-:Y:S01]  /*be00*/  STS [R150+0x880], R240 ;  /* 0x000880f096007388 */ /* 0x000fe20000000800 */
[----:B0-----:R-:W-:Y:S01]  /*be10*/  FMUL.FTZ R211, R135, R185 ;  /* 0x000000b987d37220 */ /* 0x001fe20000410000 */
[----:B------:R-:W-:Y:S01]  /*be20*/  FFMA.FTZ R182, R169, UR53, R182 ;  /* 0x00000035a9b67c23 */ /* 0x000fe200080100b6 */
[----:B------:R-:W-:Y:S01]  /*be30*/  FMUL.FTZ R208, R134, R208 ;  /* 0x000000d086d07220 */ /* 0x000fe20000410000 */
[----:B------:R-:W-:Y:S01]  /*be40*/  STS [R150+0x884], R236 ;  /* 0x000884ec96007388 */ /* 0x000fe20000000800 */
[----:B------:R-:W-:Y:S01]  /*be50*/  FFMA.FTZ R206, R144, UR53, R5 ;  /* 0x0000003590ce7c23 */ /* 0x000fe20008010005 */
[----:B------:R-:W-:-:S02]  /*be60*/  FFMA.FTZ R200, R158, UR53, R3 ;  /* 0x000000359ec87c23 */ /* 0x000fc40008010003 */
[----:B------:R-:W-:Y:S04]  /*be70*/  STS [R150+0x888], R245 ;  /* 0x000888f596007388 */ /* 0x000fe80000000800 */
[----:B------:R-:W-:Y:S04]  /*be80*/  STS [R150+0x88c], R241 ;  /* 0x00088cf196007388 */ /* 0x000fe80000000800 */
[----:B------:R0:W-:Y:S04]  /*be90*/  STS [R150+0x8b8], R163 ;  /* 0x0008b8a396007388 */ /* 0x0001e80000000800 */
[----:B------:R1:W-:Y:S01]  /*bea0*/  STS [R150+0x8bc], R164 ;  /* 0x0008bca496007388 */ /* 0x0003e20000000800 */
[----:B0-----:R-:W-:Y:S01]  /*beb0*/  FFMA.FTZ R163, R139, UR53, -R4 ;  /* 0x000000358ba37c23 */ /* 0x001fe20008010804 */
[----:B------:R-:W-:Y:S01]  /*bec0*/  FMUL.FTZ R4, R201, UR54 ;  /* 0x00000036c9047c20 */ /* 0x000fe20008410000 */
[----:B-1----:R-:W-:Y:S01]  /*bed0*/  FFMA.FTZ R150, R127, UR53, R2 ;  /* 0x000000357f967c23 */ /* 0x002fe20008010002 */
[----:B------:R-:W-:Y:S01]  /*bee0*/  FMUL.FTZ R2, R193, UR54 ;  /* 0x00000036c1027c20 */ /* 0x000fe20008410000 */
[C---:B------:R-:W-:Y:S01]  /*bef0*/  FMUL.FTZ R164, R197.reuse, UR54 ;  /* 0x00000036c5a47c20 */ /* 0x040fe20008410000 */
[----:B------:R-:W-:Y:S01]  /*bf00*/  FFMA.FTZ R195, R197, UR53, R4 ;  /* 0x00000035c5c37c23 */ /* 0x000fe20008010004 */
[----:B------:R-:W-:Y:S01]  /*bf10*/  FMUL.FTZ R4, R151, UR54 ;  /* 0x0000003697047c20 */ /* 0x000fe20008410000 */
[C---:B------:R-:W-:Y:S01]  /*bf20*/  FFMA.FTZ R191, R145.reuse, UR53, -R2 ;  /* 0x0000003591bf7c23 */ /* 0x040fe20008010802 */
[----:B------:R-:W-:Y:S01]  /*bf30*/  FMUL.FTZ R2, R145, UR54 ;  /* 0x0000003691027c20 */ /* 0x000fe20008410000 */
[----:B------:R-:W-:Y:S01]  /*bf40*/  FFMA.FTZ R164, R201, UR53, -R164 ;  /* 0x00000035c9a47c23 */ /* 0x000fe200080108a4 */
[----:B------:R-:W-:Y:S01]  /*bf50*/  FFMA.FTZ R201, R189, UR53, R4 ;  /* 0x00000035bdc97c23 */ /* 0x000fe20008010004 */
[----:B------:R-:W-:Y:S01]  /*bf60*/  FMUL.FTZ R4, R161, UR54 ;  /* 0x00000036a1047c20 */ /* 0x000fe20008410000 */
[----:B------:R-:W-:Y:S01]  /*bf70*/  FFMA.FTZ R145, R193, UR53, R2 ;  /* 0x00000035c1917c23 */ /* 0x000fe20008010002 */
[----:B------:R-:W-:-:S02]  /*bf80*/  FMUL.FTZ R2, R189, UR54 ;  /* 0x00000036bd027c20 */ /* 0x000fc40008410000 */
[----:B------:R-:W-:Y:S01]  /*bf90*/  FFMA.FTZ R203, R187, UR53, R4 ;  /* 0x00000035bbcb7c23 */ /* 0x000fe20008010004 */
[----:B------:R-:W-:Y:S01]  /*bfa0*/  FMUL.FTZ R4, R179, UR54 ;  /* 0x00000036b3047c20 */ /* 0x000fe20008410000 */
[----:B------:R-:W-:Y:S01]  /*bfb0*/  FFMA.FTZ R199, R151, UR53, -R2 ;  /* 0x0000003597c77c23 */ /* 0x000fe20008010802 */
[----:B------:R-:W-:Y:S02]  /*bfc0*/  FMUL.FTZ R2, R187, UR54 ;  /* 0x00000036bb027c20 */ /* 0x000fe40008410000 */
[----:B------:R-:W-:Y:S02]  /*bfd0*/  FFMA.FTZ R209, R149, UR53, R4 ;  /* 0x0000003595d17c23 */ /* 0x000fe40008010004 */
[----:B------:R-:W-:Y:S01]  /*bfe0*/  FFMA.FTZ R151, R161, UR53, -R2 ;  /* 0x00000035a1977c23 */ /* 0x000fe20008010802 */
[----:B------:R-:W-:-:S04]  /*bff0*/  FMUL.FTZ R2, R143, UR54 ;  /* 0x000000368f027c20 */ /* 0x000fc80008410000 */
[C---:B------:R-:W-:Y:S01]  /*c000*/  FFMA.FTZ R161, R175.reuse, UR53, -R2 ;  /* 0x00000035afa17c23 */ /* 0x040fe20008010802 */
[----:B------:R-:W-:-:S04]  /*c010*/  FMUL.FTZ R2, R175, UR54 ;  /* 0x00000036af027c20 */ /* 0x000fc80008410000 */
[----:B------:R-:W-:Y:S01]  /*c020*/  FFMA.FTZ R175, R143, UR53, R2 ;  /* 0x000000358faf7c23 */ /* 0x000fe20008010002 */
[----:B------:R-:W-:-:S04]  /*c030*/  FMUL.FTZ R2, R149, UR54 ;  /* 0x0000003695027c20 */ /* 0x000fc80008410000 */
[----:B------:R-:W-:Y:S01]  /*c040*/  FFMA.FTZ R205, R179, UR53, -R2 ;  /* 0x00000035b3cd7c23 */ /* 0x000fe20008010802 */
[----:B------:R-:W-:-:S04]  /*c050*/  FMUL.FTZ R2, R155, UR54 ;  /* 0x000000369b027c20 */ /* 0x000fc80008410000 */
[C---:B------:R-:W-:Y:S01]  /*c060*/  FFMA.FTZ R179, R223.reuse, UR53, -R2 ;  /* 0x00000035dfb37c23 */ /* 0x040fe20008010802 */
[----:B------:R-:W-:-:S04]  /*c070*/  FMUL.FTZ R2, R223, UR54 ;  /* 0x00000036df027c20 */ /* 0x000fc80008410000 */
[----:B------:R-:W-:Y:S01]  /*c080*/  FFMA.FTZ R207, R155, UR53, R2 ;  /* 0x000000359bcf7c23 */ /* 0x000fe20008010002 */
[----:B------:R-:W-:Y:S06]  /*c090*/  BAR.SYNC.DEFER_BLOCKING 0x0 ;  /* 0x0000000000007b1d */ /* 0x000fec0000010000 */
[----:B------:R-:W-:Y:S05]  /*c0a0*/  @!P1 BRA `(.L_x_12810) ;  /* 0x0000000000709947 */ /* 0x000fea0003800000 */
[C---:B------:R-:W-:Y:S01]  /*c0b0*/  LEA.HI.SX32 R2, R141.reuse, R141, 0x1b ;  /* 0x0000008d8d027211 */ /* 0x040fe200078fdaff */
[----:B------:R-:W-:Y:S01]  /*c0c0*/  UIMAD UR59, UR45, UR34, URZ ;  /* 0x000000222d3b72a4 */ /* 0x000fe2000f8e023f */
[----:B------:R-:W-:Y:S01]  /*c0d0*/  MOV R5, UR30 ;  /* 0x0000001e00057c02 */ /* 0x000fe20008000f00 */
[----:B------:R-:W-:Y:S01]  /*c0e0*/  ULEA UR58, UR16, 0xfffffc00, 0xa ;  /* 0xfffffc00103a7891 */ /* 0x000fe2000f8e503f */
[----:B------:R-:W-:Y:S01]  /*c0f0*/  LEA R4, R2, UR17, 0x2 ;  /* 0x0000001102047c11 */ /* 0x000fe2000f8e10ff */
        /* <DEDUP_REMOVED lines=23> */
.L_x_12810:
[----:B------:R-:W-:Y:S05]  /*c270*/  BSYNC B0 ;  /* 0x0000000000007941 */ /* 0x000fea0003800000 */
.L_x_12809:
[-C--:B------:R-:W-:Y:S01]  /*c280*/  FFMA.FTZ R2, R244, R65.reuse, -R211 ;  /* 0x00000041f4027223 */ /* 0x080fe200000108d3 */
[C---:B------:R-:W-:Y:S01]  /*c290*/  FFMA.FTZ R211, -R51.reuse, R120, R204 ;  /* 0x0000007833d37223 */ /* 0x040fe200000101cc */
[C---:B------:R-:W-:Y:S01]  /*c2a0*/  FMUL.FTZ R204, R51.reuse, R6 ;  /* 0x0000000633cc7220 */ /* 0x040fe20000410000 */
[----:B------:R-:W-:Y:S01]  /*c2b0*/  FMUL.FTZ R198, R51, R198 ;  /* 0x000000c633c67220 */ /* 0x000fe20000410000 */
[----:B------:R-:W-:Y:S01]  /*c2c0*/  FFMA.FTZ R3, R177, R174, R208 ;  /* 0x000000aeb1037223 */ /* 0x000fe200000100d0 */
[----:B------:R-:W-:Y:S01]  /*c2d0*/  FMUL.FTZ R65, R135, R65 ;  /* 0x0000004187417220 */ /* 0x000fe20000410000 */
[----:B0-----:R-:W-:Y:S01]  /*c2e0*/  FMUL.FTZ R4, R136, R204 ;  /* 0x000000cc88047220 */ /* 0x001fe20000410000 */
[----:B------:R-:W-:Y:S01]  /*c2f0*/  FADD.FTZ R162, R147, -R162 ;  /* 0x800000a293a27221 */ /* 0x000fe20000010000 */
[----:B------:R-:W-:Y:S01]  /*c300*/  FMUL.FTZ R147, R52, R138 ;  /* 0x0000008a34937220 */ /* 0x000fe20000410000 */
[----:B------:R-:W-:Y:S01]  /*c310*/  FADD.FTZ R66, R66, R3 ;  /* 0x0000000342427221 */ /* 0x000fe20000010000 */
[-C--:B------:R-:W-:Y:S01]  /*c320*/  FFMA.FTZ R4, R211, R198.reuse, -R4 ;  /* 0x000000c6d3047223 */ /* 0x080fe20000010804 */
[----:B------:R-:W-:Y:S01]  /*c330*/  FFMA.FTZ R65, R244, R185, R65 ;  /* 0x000000b9f4417223 */ /* 0x000fe20000010041 */
[----:B------:R-:W-:Y:S01]  /*c340*/  FMUL.FTZ R198, R136, R198 ;  /* 0x000000c688c67220 */ /* 0x000fe20000410000 */
[----:B------:R-:W-:Y:S01]  /*c350*/  USHF.R.U32.HI UR42, URZ, 0x1, UR33 ;  /* 0x000000013f2a7899 */ /* 0x000fe20008011621 */
[----:B------:R-:W-:Y:S01]  /*c360*/  FADD.FTZ R67, R67, R2 ;  /* 0x0000000243437221 */ /* 0x000fe20000010000 */
[C---:B------:R-:W-:Y:S01]  /*c370*/  FMUL.FTZ R210, R52.reuse, R210 ;  /* 0x000000d234d27220 */ /* 0x040fe20000410000 */
[----:B------:R-:W-:Y:S01]  /*c380*/  FFMA.FTZ R168, -R52, R119, R168 ;  /* 0x0000007734a87223 */ /* 0x000fe200000101a8 */
[----:B------:R-:W-:Y:S01]  /*c390*/  FMUL.FTZ R213, R137, R147 ;  /* 0x0000009389d57220 */ /* 0x000fe20000410000 */
[----:B------:R-:W-:Y:S01]  /*c3a0*/  FADD.FTZ R65, R66, R65 ;  /* 0x0000004142417221 */ /* 0x000fe20000010000 */
[----:B------:R-:W-:Y:S01]  /*c3b0*/  FFMA.FTZ R198, R211, R204, R198 ;  /* 0x000000ccd3c67223 */ /* 0x000fe200000100c6 */
[----:B------:R-:W-:Y:S01]  /*c3c0*/  USHF.R.U64 UR53, UR32, 0x1, UR33 ;  /* 0x0000000120357899 */ /* 0x000fe20008001221 */
[----:B------:R-:W-:Y:S01]  /*c3d0*/  FADD.FTZ R67, R67, R4 ;  /* 0x0000000443437221 */ /* 0x000fe20000010000 */
[----:B------:R-:W-:Y:S01]  /*c3e0*/  UIMAD UR54, UR42, UR11, URZ ;  /* 0x0000000b2a3672a4 */ /* 0x000fe2000f8e023f */
[-C--:B------:R-:W-:Y:S01]  /*c3f0*/  FFMA.FTZ R208, R168, R210.reuse, -R213 ;  /* 0x000000d2a8d07223 */ /* 0x080fe200000108d5 */
[----:B------:R-:W-:Y:S01]  /*c400*/  FADD.FTZ R66, R65, R198 ;  /* 0x000000c641427221 */ /* 0x000fe20000010000 */
[----:B------:R-:W-:Y:S01]  /*c410*/  IADD3 R198, R141, 0x20, RZ ;  /* 0x000000208dc67810 */ /* 0x000fe20007ffe0ff */
[----:B------:R-:W-:Y:S01]  /*c420*/  UIMAD.WIDE.U32 UR42, UR53, UR11, URZ ;  /* 0x0000000b352a72a5 */ /* 0x000fe2000f8e003f */
[----:B------:R-:W-:Y:S01]  /*c430*/  FADD.FTZ R214, R67, R208 ;  /* 0x000000d043d67221 */ /* 0x000fe20000010000 */
[----:B------:R-:W-:Y:S01]  /*c440*/  UIMAD UR54, UR55, UR53, UR54 ;  /* 0x00000035373672a4 */ /* 0x000fe2000f8e0236 */
[----:B------:R-:W-:Y:S01]  /*c450*/  FMUL.FTZ R67, R137, R210 ;  /* 0x000000d289437220 */ /* 0x000fe20000410000 */
[----:B------:R-:W-:Y:S01]  /*c460*/  LEA.HI.SX32 R208, R198, R141, 0x1b ;  /* 0x0000008dc6d07211 */ /* 0x000fe200078fdaff */
[----:B------:R-:W-:Y:S01]  /*c470*/  UIMAD UR45, UR45, UR34, URZ ;  /* 0x000000222d2d72a4 */ /* 0x000fe2000f8e023f */
[----:B------:R-:W0:Y:S01]  /*c480*/  LDC.64 R2, c[0x0][0x380] ;  /* 0x0000e000ff027b82 */ /* 0x000e220000000a00 */
[----:B------:R-:W-:Y:S01]  /*c490*/  UIADD3 UR43, UR54, UR43, URZ ;  /* 0x0000002b362b7290 */ /* 0x000fe2000fffe03f */
[----:B------:R-:W-:Y:S01]  /*c4a0*/  FFMA.FTZ R67, R168, R147, R67 ;  /* 0x00000093a8437223 */ /* 0x000fe20000010043 */
[----:B------:R-:W-:Y:S01]  /*c4b0*/  LEA R208, R208, UR17, 0x2 ;  /* 0x00000011d0d07c11 */ /* 0x000fe2000f8e10ff */
[----:B------:R-:W-:Y:S01]  /*c4c0*/  UIMAD UR45, UR10, UR35, UR45 ;  /* 0x000000230a2d72a4 */ /* 0x000fe2000f8e022d */
[----:B------:R-:W-:Y:S01]  /*c4d0*/  FMUL.FTZ R65, R53, R139 ;  /* 0x0000008b35417220 */ /* 0x000fe20000410000 */
[----:B------:R-:W-:Y:S01]  /*c4e0*/  UIMAD.WIDE.U32 UR42, UR10, UR34, UR42 ;  /* 0x000000220a2a72a5 */ /* 0x000fe2000f8e002a */
[----:B------:R-:W-:Y:S01]  /*c4f0*/  FADD.FTZ R66, R66, R67 ;  /* 0x0000004342427221 */ /* 0x000fe20000010000 */
[----:B------:R-:W-:Y:S01]  /*c500*/  BSSY B0, `(.L_x_12811) ;  /* 0x000001d000007945 */ /* 0x000fe20003800000 */
[----:B------:R1:W2:Y:S01]  /*c510*/  LDS R67, [R208+0x8c0] ;  /* 0x0008c000d0437984 */ /* 0x0002a20000000800 */
        /* <DEDUP_REMOVED lines=11> */
[----:B0-----:R-:W-:Y:S01]  /*c5d0*/  IMAD R212, R2, UR45, RZ ;  /* 0x0000002d02d47c24 */ /* 0x001fe2000f8e02ff */
[----:B------:R-:W-:Y:S02]  /*c5e0*/  ISETP.GE.AND P1, PT, R64, 0x21, PT ;  /* 0x000000214000780c */ /* 0x000fe40003f26270 */
[----:B------:R-:W-:-:S04]  /*c5f0*/  IMAD.WIDE R4, R221, 0x4, R4 ;  /* 0x00000004dd047825 */ /* 0x000fc800078e0204 */
[----:B------:R-:W-:Y:S01]  /*c600*/  IMAD R213, R3, UR42, R212 ;  /* 0x0000002a03d57c24 */ /* 0x000fe2000f8e02d4 */
[----:B------:R-:W-:Y:S01]  /*c610*/  IADD3 R212, R141, 0x40, RZ ;  /* 0x000000408dd47810 */ /* 0x000fe20007ffe0ff */
[----:B------:R-:W-:-:S04]  /*c620*/  IMAD.WIDE.U32 R2, R2, UR42, R4 ;  /* 0x0000002a02027c25 */ /* 0x000fc8000f8e0004 */
[C---:B------:R-:W-:Y:S01]  /*c630*/  FMUL.FTZ R4, R53.reuse, R127 ;  /* 0x0000007f35047220 */ /* 0x040fe20000410000 */
[----:B------:R-:W-:Y:S01]  /*c640*/  FFMA.FTZ R5, -R53, R118, R202 ;  /* 0x0000007635057223 */ /* 0x000fe200000101ca */
[----:B------:R-:W-:Y:S02]  /*c650*/  LEA.HI.SX32 R212, R212, R141, 0x1b ;  /* 0x0000008dd4d47211 */ /* 0x000fe400078fdaff */
[----:B------:R-:W-:Y:S01]  /*c660*/  FMUL.FTZ R198, R248, R4 ;  /* 0x00000004f8c67220 */ /* 0x000fe20000410000 */
[----:B------:R-:W-:Y:S02]  /*c670*/  IADD3 R3, R3, R213, RZ ;  /* 0x000000d503037210 */ /* 0x000fe40007ffe0ff */
[----:B------:R-:W-:Y:S01]  /*c680*/  LEA R212, R212, UR17, 0x2 ;  /* 0x00000011d4d47c11 */ /* 0x000fe2000f8e10ff */
[----:B------:R-:W-:-:S04]  /*c690*/  FFMA.FTZ R139, R5, R65, -R198 ;  /* 0x00000041058b7223 */ /* 0x000fc800000108c6 */
[----:B------:R-:W-:Y:S01]  /*c6a0*/  FADD.FTZ R139, R214, R139 ;  /* 0x0000008bd68b7221 */ /* 0x000fe20000010000 */
[----:B-12---:R-:W-:Y:S06]  /*c6b0*/  @!P1 BRA `(.L_x_12812) ;  /* 0x0000000000049947 */ /* 0x006fec0003800000 */
[----:B------:R0:W-:Y:S02]  /*c6c0*/  REDG.E.ADD.F32.FTZ.RN.STRONG.GPU desc[UR22][R2.64+-0xf80], R67 ;  /* 0xfff08043020079a6 */ /* 0x0001e4000c10f396 */
.L_x_12812:
[----:B------:R-:W-:Y:S05]  /*c6d0*/  BSYNC B0 ;  /* 0x0000000000007941 */ /* 0x000fea0003800000 */
.L_x_12811:
[----:B0-----:R0:W1:Y:S01]  /*c6e0*/  LDS R67, [R212+0x940] ;  /* 0x00094000d4437984 */ /* 0x0010620000000800 */
[----:B------:R-:W-:Y:S04]  /*c6f0*/  BSSY B0, `(.L_x_12813) ;  /* 0x0000003000007945 */ /* 0x000fe80003800000 */
[----:B------:R-:W-:Y:S05]  /*c700*/  @!P2 BRA `(.L_x_12814) ;  /* 0x000000000004a947 */ /* 0x000fea0003800000 */
[----:B-1----:R2:W-:Y:S02]  /*c710*/  REDG.E.ADD.F32.FTZ.RN.STRONG.GPU desc[UR22][R2.64+-0xf00], R67 ;  /* 0xfff10043020079a6 */ /* 0x0025e4000c10f396 */
.L_x_12814:
[----:B------:R-:W-:Y:S05]  /*c720*/  BSYNC B0 ;  /* 0x0000000000007941 */ /* 0x000fea0003800000 */
.L_x_12813:
[----:B------:R-:W-:Y:S01]  /*c730*/  IADD3 R229, R141, 0x60, RZ ;  /* 0x000000608de57810 */ /* 0x000fe20007ffe0ff */
[----:B------:R-:W-:Y:S01]  /*c740*/  BSSY B0, `(.L_x_12815) ;  /* 0x0000044000007945 */ /* 0x000fe20003800000 */
[----:B------:R-:W-:Y:S02]  /*c750*/  ISETP.GE.AND P1, PT, R64, 0x61, PT ;  /* 0x000000614000780c */ /* 0x000fe40003f26270 */
[----:B------:R-:W-:Y:S02]  /*c760*/  LEA.HI.SX32 R229, R229, R141, 0x1b ;  /* 0x0000008de5e57211 */ /* 0x000fe400078fdaff */
[----:B------:R-:W-:Y:S02]  /*c770*/  IADD3 R231, R141, 0x80, RZ ;  /* 0x000000808de77810 */ /* 0x000fe40007ffe0ff */
[----:B------:R-:W-:Y:S02]  /*c780*/  LEA R229, R229, UR17, 0x2 ;  /* 0x00000011e5e57c11 */ /* 0x000fe4000f8e10ff */
[----:B------:R-:W-:-:S02]  /*c790*/  IADD3 R228, R141, 0xa0, RZ ;  /* 0x000000a08de47810 */ /* 0x000fc40007ffe0ff */
[C---:B------:R-:W-:Y:S02]  /*c7a0*/  IADD3 R227, R141.reuse, 0xc0, RZ ;  /* 0x000000c08de37810 */ /* 0x040fe40007ffe0ff */
[----:B------:R-:W3:Y:S01]  /*c7b0*/  LDS R229, [R229+0x9c0] ;  /* 0x0009c000e5e57984 */ /* 0x000ee20000000800 */
        /* <DEDUP_REMOVED lines=8> */
[C---:B0-----:R-:W-:Y:S02]  /*c840*/  IADD3 R212, R141.reuse, 0x1e0, RZ ;  /* 0x000001e08dd47810 */ /* 0x041fe40007ffe0ff */
[C---:B------:R-:W-:Y:S02]  /*c850*/  IADD3 R210, R141.reuse, 0x200, RZ ;  /* 0x000002008dd27810 */ /* 0x040fe40007ffe0ff */
[----:B------:R-:W-:-:S02]  /*c860*/  IADD3 R208, R141, 0x220, RZ ;  /* 0x000002208dd07810 */ /* 0x000fc40007ffe0ff */
[C---:B------:R-:W-:Y:S02]  /*c870*/  IADD3 R202, R141.reuse, 0x240, RZ ;  /* 0x000002408dca7810 */ /* 0x040fe40007ffe0ff */
[C---:B------:R-:W-:Y:S02]  /*c880*/  IADD3 R198, R141.reuse, 0x260, RZ ;  /* 0x000002608dc67810 */ /* 0x040fe40007ffe0ff */
[C---:B-12---:R-:W-:Y:S02]  /*c890*/  IADD3 R67, R141.reuse, 0x280, RZ ;  /* 0x000002808d437810 */ /* 0x046fe40007ffe0ff */
        /* <DEDUP_REMOVED lines=11> */
[----:B------:R-:W-:Y:S02]  /*c950*/  IADD3 R235, R141, 0x3e0, RZ ;  /* 0x000003e08deb7810 */ /* 0x000fe40007ffe0ff */
        /* <DEDUP_REMOVED lines=24> */
[C---:B------:R-:W-:Y:S02]  /*cae0*/  ISETP.GE.AND P2, PT, R64.reuse, 0x81, PT ;  /* 0x000000814000780c */ /* 0x040fe40003f46270 */
[C---:B------:R-:W-:Y:S02]  /*caf0*/  ISETP.GE.AND P3, PT, R64.reuse, 0xa1, PT ;  /* 0x000000a14000780c */ /* 0x040fe40003f66270 */
[----:B------:R-:W-:-:S02]  /*cb00*/  ISETP.GE.AND P4, PT, R64, 0xc1, PT ;  /* 0x000000c14000780c */ /* 0x000fc40003f86270 */
[----:B------:R-:W-:Y:S02]  /*cb10*/  ISETP.GE.AND P5, PT, R64, 0xe1, PT ;  /* 0x000000e14000780c */ /* 0x000fe40003fa6270 */
[-C--:B------:R-:W-:Y:S02]  /*cb20*/  LEA.HI.SX32 R246, R246, R141.reuse, 0x1b ;  /* 0x0000008df6f67211 */ /* 0x080fe400078fdaff */
[-C--:B------:R-:W-:Y:S02]  /*cb30*/  LEA.HI.SX32 R250, R250, R141.reuse, 0x1b ;  /* 0x0000008dfafa7211 */ /* 0x080fe400078fdaff */
[----:B------:R-:W-:Y:S02]  /*cb40*/  LEA.HI.SX32 R235, R235, R141, 0x1b ;  /* 0x0000008debeb7211 */ /* 0x000fe400078fdaff */
[----:B------:R-:W-:Y:S01]  /*cb50*/  LEA R231, R231, UR17, 0x2 ;  /* 0x00000011e7e77c11 */ /* 0x000fe2000f8e10ff */
[----:B---3--:R-:W-:Y:S06]  /*cb60*/  @!P1 BRA `(.L_x_12816) ;  /* 0x0000000000049947 */ /* 0x008fec0003800000 */
[----:B------:R0:W-:Y:S02]  /*cb70*/  REDG.E.ADD.F32.FTZ.RN.STRONG.GPU desc[UR22][R2.64+-0xe80], R229 ;  /* 0xfff180e5020079a6 */ /* 0x0001e4000c10f396 */
.L_x_12816:
[----:B------:R-:W-:Y:S05]  /*cb80*/  BSYNC B0 ;  /* 0x0000000000007941 */ /* 0x000fea0003800000 */
.L_x_12815:
[----:B------:R-:W1:Y:S01]  /*cb90*/  LDS R231, [R231+0xa40] ;  /* 0x000a4000e7e77984 */ /* 0x000e620000000800 */
[----:B------:R-:W-:Y:S01]  /*cba0*/  BSSY B0, `(.L_x_12817) ;  /* 0x0000004000007945 */ /* 0x000fe20003800000 */
[----:B------:R-:W-:-:S03]  /*cbb0*/  LEA R141, R228, UR17, 0x2 ;  /* 0x00000011e48d7c11 */ /* 0x000fc6000f8e10ff */
[----:B------:R-:W-:Y:S05]  /*cbc0*/  @!P2 BRA `(.L_x_12818) ;  /* 0x000000000004a947 */ /* 0x000fea0003800000 */
[----:B-1----:R2:W-:Y:S02]  /*cbd0*/  REDG.E.ADD.F32.FTZ.RN.STRONG.GPU desc[UR22][R2.64+-0xe00], R231 ;  /* 0xfff200e7020079a6 */ /* 0x0025e4000c10f396 */
.L_x_12818:
[----:B------:R-:W-:Y:S05]  /*cbe0*/  BSYNC B0 ;  /* 0x0000000000007941 */ /* 0x000fea0003800000 */
.L_x_12817:
[----:B------:R-:W3:Y:S01]  /*cbf0*/  LDS R141, [R141+0xac0] ;  /* 0x000ac0008d8d7984 */ /* 0x000ee20000000800 */
[----:B------:R-:W-:Y:S01]  /*cc00*/  BSSY B0, `(.L_x_12819) ;  /* 0x0000004000007945 */ /* 0x000fe20003800000 */
[----:B------:R-:W-:-:S03]  /*cc10*/  LEA R227, R227, UR17, 0x2 ;  /* 0x00000011e3e37c11 */ /* 0x000fc6000f8e10ff */
[----:B------:R-:W-:Y:S05]  /*cc20*/  @!P3 BRA `(.L_x_12820) ;  /* 0x000000000004b947 */ /* 0x000fea0003800000 */
[----:B---3--:R4:W-:Y:S02]  /*cc30*/  REDG.E.ADD.F32.FTZ.RN.STRONG.GPU desc[UR22][R2.64+-0xd80], R141 ;  /* 0xfff2808d020079a6 */ /* 0x0089e4000c10f396 */
.L_x_12820:
[----:B------:R-:W-:Y:S05]  /*cc40*/  BSYNC B0 ;  /* 0x0000000000007941 */ /* 0x000fea0003800000 */
.L_x_12819:
[----:B---34-:R3:W4:Y:S01]  /*cc50*/  LDS R141, [R227+0xb40] ;  /* 0x000b4000e38d7984 */ /* 0x0187220000000800 */
[----:B------:R-:W-:Y:S01]  /*cc60*/  BSSY B0, `(.L_x_12821) ;  /* 0x0000004000007945 */ /* 0x000fe20003800000 */
[----:B------:R-:W-:-:S03]  /*cc70*/  LEA R226, R226, UR17, 0x2 ;  /* 0x00000011e2e27c11 */ /* 0x000fc6000f8e10ff */
[----:B------:R-:W-:Y:S05]  /*cc80*/  @!P4 BRA `(.L_x_12822) ;  /* 0x000000000004c947 */ /* 0x000fea0003800000 */
[----:B----4-:R4:W-:Y:S02]  /*cc90*/  REDG.E.ADD.F32.FTZ.RN.STRONG.GPU desc[UR22][R2.64+-0xd00], R141 ;  /* 0xfff3008d020079a6 */ /* 0x0109e4000c10f396 */
.L_x_12822:
[----:B------:R-:W-:Y:S05]  /*cca0*/  BSYNC B0 ;  /* 0x0000000000007941 */ /* 0x000fea0003800000 */
.L_x_12821:
[----:B----4-:R4:W0:Y:S01]  /*ccb0*/  LDS R141, [R226+0xbc0] ;  /* 0x000bc000e28d7984 */ /* 0x0108220000000800 */
[----:B------:R-:W-:Y:S04]  /*ccc0*/  BSSY B0, `(.L_x_12823) ;  /* 0x0000003000007945 */ /* 0x000fe80003800000 */
[----:B------:R-:W-:Y:S05]  /*ccd0*/  @!P5 BRA `(.L_x_12824) ;  /* 0x000000000004d947 */ /* 0x000fea0003800000 */
[----:B0-----:R0:W-:Y:S02]  /*cce0*/  REDG.E.ADD.F32.FTZ.RN.STRONG.GPU desc[UR22][R2.64+-0xc80], R141 ;  /* 0xfff3808d020079a6 */ /* 0x0011e4000c10f396 */
.L_x_12824:
[----:B------:R-:W-:Y:S05]  /*ccf0*/  BSYNC B0 ;  /* 0x0000000000007941 */ /* 0x000fea0003800000 */
.L_x_12823:
[----:B0-----:R-:W-:Y:S01]  /*cd00*/  LEA R141, R225, UR17, 0x2 ;  /* 0x00000011e18d7c11 */ /* 0x001fe2000f8e10ff */
[----:B------:R-:W-:Y:S01]  /*cd10*/  BSSY B0, `(.L_x_12825) ;  /* 0x000000b000007945 */ /* 0x000fe20003800000 */
[----:B------:R-:W-:Y:S02]  /*cd20*/  ISETP.GE.AND P6, PT, R64, 0x101, PT ;  /* 0x000001014000780c */ /* 0x000fe40003fc6270 */
[----:B------:R-:W-:Y:S02]  /*cd30*/  LEA R224, R224, UR17, 0x2 ;  /* 0x00000011e0e07c11 */ /* 0x000fe4000f8e10ff */
[----:B------:R-:W0:Y:S01]  /*cd40*/  LDS R141, [R141+0xc40] ;  /* 0x000c40008d8d7984 */ /* 0x000e220000000800 */
[C---:B------:R-:W-:Y:S02]  /*cd50*/  ISETP.GE.AND P1, PT, R64.reuse, 0x121, PT ;  /* 0x000001214000780c */ /* 0x040fe40003f26270 */
[C---:B------:R-:W-:Y:S02]  /*cd60*/  ISETP.GE.AND P2, PT, R64.reuse, 0x141, PT ;  /* 0x000001414000780c */ /* 0x040fe40003f46270 */
[----:B------:R-:W-:-:S02]  /*cd70*/  ISETP.GE.AND P3, PT, R64, 0x161, PT ;  /* 0x000001614000780c */ /* 0x000fc40003f66270 */
[C---:B------:R-:W-:Y:S02]  /*cd80*/  ISETP.GE.AND P4, PT, R64.reuse, 0x181, PT ;  /* 0x000001814000780c */ /* 0x040fe40003f86270 */
[----:B------:R-:W-:Y:S01]  /*cd90*/  ISETP.GE.AND P5, PT, R64, 0x1a1, PT ;  /* 0x000001a14000780c */ /* 0x000fe20003fa6270 */
[----:B------:R-:W-:-:S12]  /*cda0*/  @!P6 BRA `(.L_x_12826) ;  /* 0x000000000004e947 */ /* 0x000fd80003800000 */
[----:B0-----:R0:W-:Y:S02]  /*cdb0*/  REDG.E.ADD.F32.FTZ.RN.STRONG.GPU desc[UR22][R2.64+-0xc00], R141 ;  /* 0xfff4008d020079a6 */ /* 0x0011e4000c10f396 */
.L_x_12826:
[----:B------:R-:W-:Y:S05]  /*cdc0*/  BSYNC B0 ;  /* 0x0000000000007941 */ /* 0x000fea0003800000 */
.L_x_12825:
[----:B0-----:R0:W0:Y:S01]  /*cdd0*/  LDS R141, [R224+0xcc0] ;  /* 0x000cc000e08d7984 */ /* 0x0010220000000800 */
[----:B------:R-:W-:Y:S01]  /*cde0*/  BSSY B0, `(.L_x_12827) ;  /* 0x0000004000007945 */ /* 0x000fe20003800000 */
[----:B------:R-:W-:-:S03]  /*cdf0*/  LEA R223, R223, UR17, 0x2 ;  /* 0x00000011dfdf7c11 */ /* 0x000fc6000f8e10ff */
[----:B------:R-:W-:Y:S05]  /*ce00*/  @!P1 BRA `(.L_x_12828) ;  /* 0x0000000000049947 */ /* 0x000fea0003800000 */
[----:B0-----:R0:W-:Y:S02]  /*ce10*/  REDG.E.ADD.F32.FTZ.RN.STRONG.GPU desc[UR22][R2.64+-0xb80], R141 ;  /* 0xfff4808d020079a6 */ /* 0x0011e4000c10f396 */
.L_x_12828:
[----:B------:R-:W-:Y:S05]  /*ce20*/  BSYNC B0 ;  /* 0x0000000000007941 */ /* 0x000fea0003800000 */
.L_x_12827:
[----:B0-----:R0:W0:Y:S01]  /*ce30*/  LDS R141, [R223+0xd40] ;  /* 0x000d4000df8d7984 */ /* 0x0010220000000800 */
[----:B------:R-:W-:Y:S01]  /*ce40*/  BSSY B0, `(.L_x_12829) ;  /* 0x0000004000007945 */ /* 0x000fe20003800000 */
[----:B------:R-:W-:-:S03]  /*ce50*/  LEA R222, R222, UR17, 0x2 ;  /* 0x00000011dede7c11 */ /* 0x000fc6000f8e10ff */
[----:B------:R-:W-:Y:S05]  /*ce60*/  @!P2 BRA `(.L_x_12830) ;  /* 0x000000000004a947 */ /* 0x000fea0003800000 */
[----:B0-----:R0:W-:Y:S02]  /*ce70*/  REDG.E.ADD.F32.FTZ.RN.STRONG.GPU desc[UR22][R2.64+-0xb00], R141 ;  /* 0xfff5008d020079a6 */ /* 0x0011e4000c10f396 */
.L_x_12830:
[----:B------:R-:W-:Y:S05]  /*ce80*/  BSYNC B0 ;  /* 0x0000000000007941 */ /* 0x000fea0003800000 */
.L_x_12829:
[----:B0-----:R0:W0:Y:S01]  /*ce90*/  LDS R141, [R222+0xdc0] ;  /* 0x000dc000de8d7984 */ /* 0x0010220000000800 */
[----:B------:R-:W-:Y:S01]  /*cea0*/  BSSY B0, `(.L_x_12831) ;  /* 0x0000004000007945 */ /* 0x000fe20003800000 */
[----:B------:R-:W-:-:S03]  /*ceb0*/  LEA R221, R221, UR17, 0x2 ;  /* 0x00000011dddd7c11 */ /* 0x000fc6000f8e10ff */
[----:B------:R-:W-:Y:S05]  /*cec0*/  @!P3 BRA `(.L_x_12832) ;  /* 0x000000000004b947 */ /* 0x000fea0003800000 */
[----:B0-----:R0:W-:Y:S02]  /*ced0*/  REDG.E.ADD.F32.FTZ.RN.STRONG.GPU desc[UR22][R2.64+-0xa80], R141 ;  /* 0xfff5808d020079a6 */ /* 0x0011e4000c10f396 */
.L_x_12832:
[----:B------:R-:W-:Y:S05]  /*cee0*/  BSYNC B0 ;  /* 0x0000000000007941 */ /* 0x000fea0003800000 */
.L_x_12831:
[----:B0-----:R0:W0:Y:S01]  /*cef0*/  LDS R141, [R221+0xe40] ;  /* 0x000e4000dd8d7984 */ /* 0x0010220000000800 */
[----:B------:R-:W-:Y:S01]  /*cf00*/  BSSY B0, `(.L_x_12833) ;  /* 0x0000004000007945 */ /* 0x000fe20003800000 */
[----:B------:R-:W-:-:S03]  /*cf10*/  LEA R214, R214, UR17, 0x2 ;  /* 0x00000011d6d67c11 */ /* 0x000fc6000f8e10ff */
[----:B------:R-:W-:Y:S05]  /*cf20*/  @!P4 BRA `(.L_x_12834) ;  /* 0x000000000004c947 */ /* 0x000fea0003800000 */
[----:B0-----:R0:W-:Y:S02]  /*cf30*/  REDG.E.ADD.F32.FTZ.RN.STRONG.GPU desc[UR22][R2.64+-0xa00], R141 ;  /* 0xfff6008d020079a6 */ /* 0x0011e4000c10f396 */
.L_x_12834:
[----:B------:R-:W-:Y:S05]  /*cf40*/  BSYNC B0 ;  /* 0x0000000000007941 */ /* 0x000fea0003800000 */
.L_x_12833:
[----:B0-----:R0:W0:Y:S01]  /*cf50*/  LDS R141, [R214+0xec0] ;  /* 0x000ec000d68d7984 */ /* 0x0010220000000800 */
[----:B------:R-:W-:Y:S04]  /*cf60*/  BSSY B0, `(.L_x_12835) ;  /* 0x0000003000007945 */ /* 0x000fe80003800000 */
[----:B------:R-:W-:Y:S05]  /*cf70*/  @!P5 BRA `(.L_x_12836) ;  /* 0x000000000004d947 */ /* 0x000fea0003800000 */
[----:B0-----:R0:W-:Y:S02]  /*cf80*/  REDG.E.ADD.F32.FTZ.RN.STRONG.GPU desc[UR22][R2.64+-0x980], R141 ;  /* 0xfff6808d020079a6 */ /* 0x0011e4000c10f396 */
.L_x_12836:
[----:B------:R-:W-:Y:S05]  /*cf90*/  BSYNC B0 ;  /* 0x0000000000007941 */ /* 0x000fea0003800000 */
.L_x_12835:
        /* <DEDUP_REMOVED lines=12> */
.L_x_12838:
[----:B------:R-:W-:Y:S05]  /*d060*/  BSYNC B0 ;  /* 0x0000000000007941 */ /* 0x000fea0003800000 */
.L_x_12837:
[----:B0-----:R0:W0:Y:S01]  /*d070*/  LDS R141, [R212+0xfc0] ;  /* 0x000fc000d48d7984 */ /* 0x0010220000000800 */
[----:B------:R-:W-:Y:S01]  /*d080*/  BSSY B0, `(.L_x_12839) ;  /* 0x0000004000007945 */ /* 0x000fe20003800000 */
[----:B------:R-:W-:-:S03]  /*d090*/  LEA R210, R210, UR17, 0x2 ;  /* 0x00000011d2d27c11 */ /* 0x000fc6000f8e10ff */
[----:B------:R-:W-:Y:S05]  /*d0a0*/  @!P1 BRA `(.L_x_12840) ;  /* 0x0000000000049947 */ /* 0x000fea0003800000 */
[----:B0-----:R0:W-:Y:S02]  /*d0b0*/  REDG.E.ADD.F32.FTZ.RN.STRONG.GPU desc[UR22][R2.64+-0x880], R141 ;  /* 0xfff7808d020079a6 */ /* 0x0011e4000c10f396 */
.L_x_12840:
[----:B------:R-:W-:Y:S05]  /*d0c0*/  BSYNC B0 ;  /* 0x0000000000007941 */ /* 0x000fea0003800000 */
.L_x_12839:
[----:B0-----:R0:W0:Y:S01]  /*d0d0*/  LDS R141, [R210+0x1040] ;  /* 0x00104000d28d7984 */ /* 0x0010220000000800 */
[----:B------:R-:W-:Y:S01]  /*d0e0*/  BSSY B0, `(.L_x_12841) ;  /* 0x0000004000007945 */ /* 0x000fe20003800000 */
[----:B------:R-:W-:-:S03]  /*d0f0*/  LEA R208, R208, UR17, 0x2 ;  /* 0x00000011d0d07c11 */ /* 0x000fc6000f8e10ff */
[----:B------:R-:W-:Y:S05]  /*d100*/  @!P2 BRA `(.L_x_12842) ;  /* 0x000000000004a947 */ /* 0x000fea0003800000 */
[----:B0-----:R0:W-:Y:S02]  /*d110*/  REDG.E.ADD.F32.FTZ.RN.STRONG.GPU desc[UR22][R2.64+-0x800], R141 ;  /* 0xfff8008d020079a6 */ /* 0x0011e4000c10f396 */
.L_x_12842:
[----:B------:R-:W-:Y:S05]  /*d120*/  BSYNC B0 ;  /* 0x0000000000007941 */ /* 0x000fea0003800000 */
.L_x_12841:
[----:B0-----:R0:W0:Y:S01]  /*d130*/  LDS R141, [R208+0x10c0] ;  /* 0x0010c000d08d7984 */ /* 0x0010220000000800 */
[----:B------:R-:W-:Y:S01]  /*d140*/  BSSY B0, `(.L_x_12843) ;  /* 0x0000004000007945 */ /* 0x000fe20003800000 */
[----:B------:R-:W-:-:S03]  /*d150*/  LEA R202, R202, UR17, 0x2 ;  /* 0x00000011caca7c11 */ /* 0x000fc6000f8e10ff */
[----:B------:R-:W-:Y:S05]  /*d160*/  @!P3 BRA `(.L_x_12844) ;  /* 0x000000000004b947 */ /* 0x000fea0003800000 */
[----:B0-----:R0:W-:Y:S02]  /*d170*/  REDG.E.ADD.F32.FTZ.RN.STRONG.GPU desc[UR22][R2.64+-0x780], R141 ;  /* 0xfff8808d020079a6 */ /* 0x0011e4000c10f396 */
.L_x_12844:
[----:B------:R-:W-:Y:S05]  /*d180*/  BSYNC B0 ;  /* 0x0000000000007941 */ /* 0x000fea0003800000 */
.L_x_12843:
[----:B0-----:R0:W0:Y:S01]  /*d190*/  LDS R141, [R202+0x1140] ;  /* 0x00114000ca8d7984 */ /* 0x0010220000000800 */
[----:B------:R-:W-:Y:S01]  /*d1a0*/  BSSY B0, `(.L_x_12845) ;  /* 0x0000004000007945 */ /* 0x000fe20003800000 */
[----:B------:R-:W-:-:S03]  /*d1b0*/  LEA R198, R198, UR17, 0x2 ;  /* 0x00000011c6c67c11 */ /* 0x000fc6000f8e10ff */
[----:B------:R-:W-:Y:S05]  /*d1c0*/  @!P4 BRA `(.L_x_12846) ;  /* 0x000000000004c947 */ /* 0x000fea0003800000 */
[----:B0-----:R0:W-:Y:S02]  /*d1d0*/  REDG.E.ADD.F32.FTZ.RN.STRONG.GPU desc[UR22][R2.64+-0x700], R141 ;  /* 0xfff9008d020079a6 */ /* 0x0011e4000c10f396 */
.L_x_12846:
[----:B------:R-:W-:Y:S05]  /*d1e0*/  BSYNC B0 ;  /* 0x0000000000007941 */ /* 0x000fea0003800000 */
.L_x_12845:
[----:B0-----:R0:W0:Y:S01]  /*d1f0*/  LDS R141, [R198+0x11c0] ;  /* 0x0011c000c68d7984 */ /* 0x0010220000000800 */
[----:B------:R-:W-:Y:S04]  /*d200*/  BSSY B0, `(.L_x_12847) ;  /* 0x0000003000007945 */ /* 0x000fe80003800000 */
[----:B------:R-:W-:Y:S05]  /*d210*/  @!P5 BRA `(.L_x_12848) ;  /* 0x000000000004d947 */ /* 0x000fea0003800000 */
[----:B0-----:R0:W-:Y:S02]  /*d220*/  REDG.E.ADD.F32.FTZ.RN.STRONG.GPU desc[UR22][R2.64+-0x680], R141 ;  /* 0xfff9808d020079a6 */ /* 0x0011e4000c10f396 */
.L_x_12848:
[----:B------:R-:W-:Y:S05]  /*d230*/  BSYNC B0 ;  /* 0x0000000000007941 */ /* 0x000fea0003800000 */
.L_x_12847:
[----:B------:R-:W-:Y:S01]  /*d240*/  LEA R67, R67, UR17, 0x2 ;  /* 0x0000001143437c11 */ /* 0x000fe2000f8e10ff */
[----:B------:R-:W-:Y:S01]  /*d250*/  BSSY B0, `(.L_x_12849) ;  /* 0x000000b000007945 */ /* 0x000fe20003800000 */
[C---:B------:R-:W-:Y:S02]  /*d260*/  ISETP.GE.AND P6, PT, R64.reuse, 0x281, PT ;  /* 0x000002814000780c */ /* 0x040fe40003fc6270 */
        /* <DEDUP_REMOVED lines=9> */
.L_x_12850:
[----:B------:R-:W-:Y:S05]  /*d300*/  BSYNC B0 ;  /* 0x0000000000007941 */ /* 0x000fea0003800000 */
.L_x_12849:
[----:B0-----:R0:W0:Y:S01]  /*d310*/  LDS R67, [R233+0x12c0] ;  /* 0x0012c000e9437984 */ /* 0x0010220000000800 */
[----:B------:R-:W-:Y:S01]  /*d320*/  BSSY B0, `(.L_x_12851) ;  /* 0x0000004000007945 */ /* 0x000fe20003800000 */
[----:B------:R-:W-:-:S03]  /*d330*/  LEA R252, R252, UR17, 0x2 ;  /* 0x00000011fcfc7c11 */ /* 0x000fc6000f8e10ff */
[----:B------:R-:W-:Y:S05]  /*d340*/  @!P1 BRA `(.L_x_12852) ;  /* 0x0000000000049947 */ /* 0x000fea0003800000 */
[----:B0-----:R0:W-:Y:S02]  /*d350*/  REDG.E.ADD.F32.FTZ.RN.STRONG.GPU desc[UR22][R2.64+-0x580], R67 ;  /* 0xfffa8043020079a6 */ /* 0x0011e4000c10f396 */
.L_x_12852:
[----:B------:R-:W-:Y:S05]  /*d360*/  BSYNC B0 ;  /* 0x0000000000007941 */ /* 0x000fea0003800000 */
.L_x_12851:
[----:B0-----:R0:W0:Y:S01]  /*d370*/  LDS R67, [R252+0x1340] ;  /* 0x00134000fc437984 */ /* 0x0010220000000800 */
[----:B------:R-:W-:Y:S01]  /*d380*/  BSSY B0, `(.L_x_12853) ;  /* 0x0000004000007945 */ /* 0x000fe20003800000 */
[----:B------:R-:W-:-:S03]  /*d390*/  LEA R230, R230, UR17, 0x2 ;  /* 0x00000011e6e67c11 */ /* 0x000fc6000f8e10ff */
[----:B------:R-:W-:Y:S05]  /*d3a0*/  @!P2 BRA `(.L_x_12854) ;  /* 0x000000000004a947 */ /* 0x000fea0003800000 */
[----:B0-----:R0:W-:Y:S02]  /*d3b0*/  REDG.E.ADD.F32.FTZ.RN.STRONG.GPU desc[UR22][R2.64+-0x500], R67 ;  /* 0xfffb0043020079a6 */ /* 0x0011e4000c10f396 */
.L_x_12854:
[----:B------:R-:W-:Y:S05]  /*d3c0*/  BSYNC B0 ;  /* 0x0000000000007941 */ /* 0x000fea0003800000 */
.L_x_12853:
[----:B0-----:R0:W0:Y:S01]  /*d3d0*/  LDS R67, [R230+0x13c0] ;  /* 0x0013c000e6437984 */ /* 0x0010220000000800 */
[----:B------:R-:W-:Y:S01]  /*d3e0*/  BSSY B0, `(.L_x_12855) ;  /* 0x0000004000007945 */ /* 0x000fe20003800000 */
[----:B------:R-:W-:-:S03]  /*d3f0*/  LEA R232, R232, UR17, 0x2 ;  /* 0x00000011e8e87c11 */ /* 0x000fc6000f8e10ff */
[----:B------:R-:W-:Y:S05]  /*d400*/  @!P3 BRA `(.L_x_12856) ;  /* 0x000000000004b947 */ /* 0x000fea0003800000 */
[----:B0-----:R0:W-:Y:S02]  /*d410*/  REDG.E.ADD.F32.FTZ.RN.STRONG.GPU desc[UR22][R2.64+-0x480], R67 ;  /* 0xfffb8043020079a6 */ /* 0x0011e4000c10f396 */
.L_x_12856:
[----:B------:R-:W-:Y:S05]  /*d420*/  BSYNC B0 ;  /* 0x0000000000007941 */ /* 0x000fea0003800000 */
.L_x_12855:
[----:B0-----:R0:W0:Y:S01]  /*d430*/  LDS R67, [R232+0x1440] ;  /* 0x00144000e8437984 */ /* 0x0010220000000800 */
[----:B------:R-:W-:Y:S01]  /*d440*/  BSSY B0, `(.L_x_12857) ;  /* 0x0000004000007945 */ /* 0x000fe20003800000 */
[----:B------:R-:W-:-:S03]  /*d450*/  LEA R234, R234, UR17, 0x2 ;  /* 0x00000011eaea7c11 */ /* 0x000fc6000f8e10ff */
[----:B------:R-:W-:Y:S05]  /*d460*/  @!P4 BRA `(.L_x_12858) ;  /* 0x000000000004c947 */ /* 0x000fea0003800000 */
[----:B0-----:R0:W-:Y:S02]  /*d470*/  REDG.E.ADD.F32.FTZ.RN.STRONG.GPU desc[UR22][R2.64+-0x400], R67 ;  /* 0xfffc0043020079a6 */ /* 0x0011e4000c10f396 */
.L_x_12858:
[----:B------:R-:W-:Y:S05]  /*d480*/  BSYNC B0 ;  /* 0x0000000000007941 */ /* 0x000fea0003800000 */
.L_x_12857:
[----:B0-----:R0:W0:Y:S01]  /*d490*/  LDS R67, [R234+0x14c0] ;  /* 0x0014c000ea437984 */ /* 0x0010220000000800 */
[----:B------:R-:W-:Y:S04]  /*d4a0*/  BSSY B0, `(.L_x_12859) ;  /* 0x0000003000007945 */ /* 0x000fe80003800000 */
[----:B------:R-:W-:Y:S05]  /*d4b0*/  @!P5 BRA `(.L_x_12860) ;  /* 0x000000000004d947 */ /* 0x000fea0003800000 */
[----:B0-----:R0:W-:Y:S02]  /*d4c0*/  REDG.E.ADD.F32.FTZ.RN.STRONG.GPU desc[UR22][R2.64+-0x380], R67 ;  /* 0xfffc8043020079a6 */ /* 0x0011e4000c10f396 */
.L_x_12860:
[----:B------:R-:W-:Y:S05]  /*d4d0*/  BSYNC B0 ;  /* 0x0000000000007941 */ /* 0x000fea0003800000 */
.L_x_12859:
        /* <DEDUP_REMOVED lines=12> */
.L_x_12862:
[----:B------:R-:W-:Y:S05]  /*d5a0*/  BSYNC B0 ;  /* 0x0000000000007941 */ /* 0x000fea0003800000 */
.L_x_12861:
[----:B0-----:R0:W0:Y:S01]  /*d5b0*/  LDS R67, [R240+0x15c0] ;  /* 0x0015c000f0437984 */ /* 0x0010220000000800 */
[----:B------:R-:W-:Y:S01]  /*d5c0*/  BSSY B0, `(.L_x_12863) ;  /* 0x0000004000007945 */ /* 0x000fe20003800000 */
[----:B------:R-:W-:-:S03]  /*d5d0*/  LEA R242, R242, UR17, 0x2 ;  /* 0x00000011f2f27c11 */ /* 0x000fc6000f8e10ff */
[----:B------:R-:W-:Y:S05]  /*d5e0*/  @!P1 BRA `(.L_x_12864) ;  /* 0x0000000000049947 */ /* 0x000fea0003800000 */
[----:B0-----:R0:W-:Y:S02]  /*d5f0*/  REDG.E.ADD.F32.FTZ.RN.STRONG.GPU desc[UR22][R2.64+-0x280], R67 ;  /* 0xfffd8043020079a6 */ /* 0x0011e4000c10f396 */
.L_x_12864:
[----:B------:R-:W-:Y:S05]  /*d600*/  BSYNC B0 ;  /* 0x0000000000007941 */ /* 0x000fea0003800000 */
.L_x_12863:
[----:B0-----:R0:W0:Y:S01]  /*d610*/  LDS R67, [R242+0x1640] ;  /* 0x00164000f2437984 */ /* 0x0010220000000800 */
[----:B------:R-:W-:Y:S01]  /*d620*/  BSSY B0, `(.L_x_12865) ;  /* 0x0000004000007945 */ /* 0x000fe20003800000 */
[----:B------:R-:W-:-:S03]  /*d630*/  LEA R246, R246, UR17, 0x2 ;  /* 0x00000011f6f67c11 */ /* 0x000fc6000f8e10ff */
[----:B------:R-:W-:Y:S05]  /*d640*/  @!P2 BRA `(.L_x_12866) ;  /* 0x000000000004a947 */ /* 0x000fea0003800000 */
[----:B0-----:R0:W-:Y:S02]  /*d650*/  REDG.E.ADD.F32.FTZ.RN.STRONG.GPU desc[UR22][R2.64+-0x200], R67 ;  /* 0xfffe0043020079a6 */ /* 0x0011e4000c10f396 */
.L_x_12866:
[----:B------:R-:W-:Y:S05]  /*d660*/  BSYNC B0 ;  /* 0x0000000000007941 */ /* 0x000fea0003800000 */
.L_x_12865:
[----:B------:R-:W-:Y:S01]  /*d670*/  FMUL.FTZ R64, R248, R65 ;  /* 0x00000041f8407220 */ /* 0x000fe20000410000 */
[----:B------:R-:W-:Y:S01]  /*d680*/  BSSY B0, `(.L_x_12867) ;  /* 0x0000005000007945 */ /* 0x000fe20003800000 */
[----:B------:R0:W0:Y:S01]  /*d690*/  LDS R65, [R246+0x16c0] ;  /* 0x0016c000f6417984 */ /* 0x0000220000000800 */
[----:B------:R-:W-:Y:S02]  /*d6a0*/  LEA R250, R250, UR17, 0x2 ;  /* 0x00000011fafa7c11 */ /* 0x000fe4000f8e10ff */
[----:B------:R-:W-:Y:S05]  /*d6b0*/  @!P3 BRA `(.L_x_12868) ;  /* 0x000000000004b947 */ /* 0x000fea0003800000 */
[----:B0-----:R0:W-:Y:S02]  /*d6c0*/  REDG.E.ADD.F32.FTZ.RN.STRONG.GPU desc[UR22][R2.64+-0x180], R65 ;  /* 0xfffe8041020079a6 */ /* 0x0011e4000c10f396 */
.L_x_12868:
[----:B------:R-:W-:Y:S05]  /*d6d0*/  BSYNC B0 ;  /* 0x0000000000007941 */ /* 0x000fea0003800000 */
.L_x_12867:
[----:B0-----:R0:W0:Y:S01]  /*d6e0*/  LDS R65, [R250+0x1740] ;  /* 0x00174000fa417984 */ /* 0x0010220000000800 */
[----:B------:R-:W-:Y:S01]  /*d6f0*/  BSSY B0, `(.L_x_12869) ;  /* 0x0000005000007945 */ /* 0x000fe20003800000 */
[----:B------:R-:W-:Y:S01]  /*d700*/  LEA R235, R235, UR17, 0x2 ;  /* 0x00000011ebeb7c11 */ /* 0x000fe2000f8e10ff */
[----:B------:R-:W-:Y:S02]  /*d710*/  FFMA.FTZ R67, R5, R4, R64 ;  /* 0x0000000405437223 */ /* 0x000fe40000010040 */
[----:B------:R-:W-:Y:S05]  /*d720*/  @!P4 BRA `(.L_x_12870) ;  /* 0x000000000004c947 */ /* 0x000fea0003800000 */
[----:B0-----:R0:W-:Y:S02]  /*d730*/  REDG.E.ADD.F32.FTZ.RN.STRONG.GPU desc[UR22][R2.64+-0x100], R65 ;  /* 0xffff0041020079a6 */ /* 0x0011e4000c10f396 */
.L_x_12870:
[----:B------:R-:W-:Y:S05]  /*d740*/  BSYNC B0 ;  /* 0x0000000000007941 */ /* 0x000fea0003800000 */
.L_x_12869:
[----:B0-----:R0:W0:Y:S01]  /*d750*/  LDS R65, [R235+0x17c0] ;  /* 0x0017c000eb417984 */ /* 0x0010220000000800 */
[----:B------:R-:W-:Y:S01]  /*d760*/  BSSY B0, `(.L_x_12871) ;  /* 0x0000004000007945 */ /* 0x000fe20003800000 */
[----:B------:R-:W-:-:S03]  /*d770*/  FADD.FTZ R64, R66, R67 ;  /* 0x0000004342407221 */ /* 0x000fc60000010000 */
[----:B------:R-:W-:Y:S05]  /*d780*/  @!P5 BRA `(.L_x_12872) ;  /* 0x000000000004d947 */ /* 0x000fea0003800000 */
[----:B0-----:R0:W-:Y:S02]  /*d790*/  REDG.E.ADD.F32.FTZ.RN.STRONG.GPU desc[UR22][R2.64+-0x80], R65 ;  /* 0xffff8041020079a6 */ /* 0x0011e4000c10f396 */
.L_x_12872:
[----:B------:R-:W-:Y:S05]  /*d7a0*/  BSYNC B0 ;  /* 0x0000000000007941 */ /* 0x000fea0003800000 */
.L_x_12871:
[----:B0-2---:R-:W0:Y:S01]  /*d7b0*/  SHFL.DOWN PT, R2, R139, 0x1, 0x1f ;  /* 0x08201f008b027f89 */ /* 0x005e2200000e0000 */
[----:B------:R-:W-:Y:S01]  /*d7c0*/  ISETP.GT.AND P1, PT, R7, 0x1e, PT ;  /* 0x0000001e0700780c */ /* 0x000fe20003f24270 */
[----:B------:R-:W-:Y:S01]  /*d7d0*/  FMUL.FTZ R137, R137, R180 ;  /* 0x000000b489897220 */ /* 0x000fe20000410000 */
[----:B------:R-:W-:Y:S01]  /*d7e0*/  MOV R65, R139 ;  /* 0x0000008b00417202 */ /* 0x000fe20000000f00 */
[----:B------:R-:W2:Y:S01]  /*d7f0*/  SHFL.DOWN PT, R141, R0, 0x1, 0x1f ;  /* 0x08201f00008d7f89 */ /* 0x000ea200000e0000 */
[----:B------:R-:W-:Y:S01]  /*d800*/  MOV R66, R0 ;  /* 0x0000000000427202 */ /* 0x000fe20000000f00 */
[----:B------:R-:W-:Y:S01]  /*d810*/  FFMA.FTZ R178, R168, R178, R137 ;  /* 0x000000b2a8b27223 */ /* 0x000fe20000010089 */
[----:B------:R-:W-:Y:S01]  /*d820*/  MOV R67, R162 ;  /* 0x000000a200437202 */ /* 0x000fe20000000f00 */
[----:B------:R-:W5:Y:S01]  /*d830*/  SHFL.DOWN PT, R198, R162, 0x1, 0x1f ;  /* 0x08201f00a2c67f89 */ /* 0x000f6200000e0000 */
[----:B------:R-:W-:Y:S01]  /*d840*/  FMUL.FTZ R248, R248, R163 ;  /* 0x000000a3f8f87220 */ /* 0x000fe20000410000 */
[----:B------:R-:W-:Y:S01]  /*d850*/  FFMA.FTZ R178, R119, R138, R178 ;  /* 0x0000008a77b27223 */ /* 0x000fe200000100b2 */
[----:B------:R-:W-:Y:S01]  /*d860*/  ISETP.NE.AND P2, PT, R7, RZ, PT ;  /* 0x000000ff0700720c */ /* 0x000fe20003f45270 */
[----:B------:R-:W1:Y:S01]  /*d870*/  SHFL.DOWN PT, R3, R64, 0x1, 0x1f ;  /* 0x08201f0040037f89 */ /* 0x000e6200000e0000 */
[----:B------:R-:W-:Y:S01]  /*d880*/  FFMA.FTZ R5, R5, R150, R248 ;  /* 0x0000009605057223 */ /* 0x000fe200000100f8 */
[----:B------:R-:W-:Y:S01]  /*d890*/  ISETP.NE.AND P3, PT, R251, RZ, PT ;  /* 0x000000fffb00720c */ /* 0x000fe20003f65270 */
[----:B------:R-:W-:Y:S01]  /*d8a0*/  FMUL.FTZ R136, R136, R181 ;  /* 0x000000b588887220 */ /* 0x000fe20000410000 */
[----:B------:R-:W-:Y:S01]  /*d8b0*/  FMUL.FTZ R135, R135, R164 ;  /* 0x000000a487877220 */ /* 0x000fe20000410000 */
[----:B------:R-:W-:Y:S01]  /*d8c0*/  FFMA.FTZ R5, R118, R127, R5 ;  /* 0x0000007f76057223 */ /* 0x000fe20000010005 */
[----:B------:R-:W-:Y:S01]  /*d8d0*/  FMUL.FTZ R134, R134, R183 ;  /* 0x000000b786867220 */ /* 0x000fe20000410000 */
[----:B------:R-:W-:Y:S01]  /*d8e0*/  FMUL.FTZ R191, R126, R191 ;  /* 0x000000bf7ebf7220 */ /* 0x000fe20000410000 */
[----:B------:R-:W-:Y:S01]  /*d8f0*/  FMUL.FTZ R184, R133, R184 ;  /* 0x000000b885b87220 */ /* 0x000fe20000410000 */
[----:B------:R-:W-:Y:S01]  /*d900*/  FADD.FTZ R90, R5, R90 ;  /* 0x0000005a055a7221 */ /* 0x000fe20000010000 */
        /* <DEDUP_REMOVED lines=10> */
[----:B-----5:R-:W-:Y:S01]  /*d9b0*/  @!P1 FADD.FTZ R67, R67, R198 ;  /* 0x000000c643439221 */ /* 0x020fe20000010000 */
[----:B------:R-:W2:Y:S01]  /*d9c0*/  SHFL.DOWN PT, R139, R66, 0x2, 0x1f ;  /* 0x08401f00428b7f89 */ /* 0x000ea200000e0000 */
        /* <DEDUP_REMOVED lines=32> */
[----:B------:R-:W2:Y:S01]  /*dbd0*/  SHFL.DOWN PT, R2, R67, 0x4, 0x1f ;  /* 0x08801f0043027f89 */ /* 0x000ea200000e0000 */
        /* <DEDUP_REMOVED lines=27> */
[----:B-----5:R-:W-:Y:S01]  /*dd90*/  @!P1 FADD.FTZ R64, R64, R3 ;  /* 0x0000000340409221 */ /* 0x020fe20000010000 */
[----:B------:R-:W2:Y:S01]  /*dda0*/  SHFL.DOWN PT, R2, R67, 0x8, 0x1f ;  /* 0x09001f0043027f89 */ /* 0x000ea200000e0000 */
        /* <DEDUP_REMOVED lines=29> */
[----:B------:R-:W-:-:S03]  /*df80*/  ISETP.GT.AND P1, PT, R7, 0xf, PT ;  /* 0x0000000f0700780c */ /* 0x000fc60003f24270 */
[----:B------:R-:W5:Y:S10]  /*df90*/  SHFL.DOWN PT, R3, R64, 0x10, 0x1f ;  /* 0x0a001f0040037f89 */ /* 0x000f7400000e0000 */
[----:B0-----:R-:W-:Y:S01]  /*dfa0*/  @!P1 FADD.FTZ R65, R65, R0 ;  /* 0x0000000041419221 */ /* 0x001fe20000010000 */
[----:B-1----:R-:W-:Y:S01]  /*dfb0*/  @!P1 FADD.FTZ R66, R66, R5 ;  /* 0x0000000542429221 */ /* 0x002fe20000010000 */
[----:B--2---:R-:W-:Y:S01]  /*dfc0*/  @!P1 FADD.FTZ R67, R67, R2 ;  /* 0x0000000243439221 */ /* 0x004fe20000010000 */
[----:B-----5:R-:W-:-:S05]  /*dfd0*/  @!P1 FADD.FTZ R64, R64, R3 ;  /* 0x0000000340409221 */ /* 0x020fca0000010000 */
[----:B------:R0:W-:Y:S01]  /*dfe0*/  @!P2 STS.128 [UR17+0x18d0], R64 ;  /* 0x0018d040ff00a988 */ /* 0x0001e20008000c11 */
[----:B------:R-:W-:Y:S06]  /*dff0*/  BAR.SYNC.DEFER_BLOCKING 0x0 ;  /* 0x0000000000007b1d */ /* 0x000fec0000010000 */
[----:B------:R-:W-:Y:S05]  /*e000*/  @P3 BRA `(.L_x_12874) ;  /* 0x00000000002c3947 */ /* 0x000fea0003800000 */
[----:B------:R-:W-:Y:S02]  /*e010*/  UISETP.NE.AND UP0, UPT, UR16, UR19, UPT ;  /* 0x000000131000728c */ /* 0x000fe4000bf05270 */
[----:B------:R-:W-:-:S04]  /*e020*/  ULEA UR42, UR7, UR17, 0x3 ;  /* 0x00000011072a7291 */ /* 0x000fc8000f8e183f */
        /* <DEDUP_REMOVED lines=9> */
.L_x_12874:
[----:B------:R-:W-:Y:S05]  /*e0c0*/  BSYNC B0 ;  /* 0x0000000000007941 */ /* 0x000fea0003800000 */
.L_x_12873:
[----:B------:R-:W-:Y:S02]  /*e0d0*/  UIADD3 UR7, UR7, 0x1, URZ ;  /* 0x0000000107077890 */ /* 0x000fe4000fffe03f */
[----:B------:R-:W-:Y:S02]  /*e0e0*/  UIADD3 UR8, UP1, UR8, 0x1, URZ ;  /* 0x0000000108087890 */ /* 0x000fe4000ff3e03f */
[----:B------:R-:W-:Y:S02]  /*e0f0*/  UISETP.GE.AND UP0, UPT, UR7, UR51, UPT ;  /* 0x000000330700728c */ /* 0x000fe4000bf06270 */
[----:B------:R-:W-:-:S04]  /*e100*/  UIADD3.X UR9, URZ, UR9, URZ, UP1, !UPT ;  /* 0x000000093f097290 */ /* 0x000fc80008ffe43f */
[----:B------:R-:W-:-:S13]  /*e110*/  PLOP3.LUT P1, PT, PT, PT, UP0, 0x80, 0x0 ;  /* 0x000000000000781c */ /* 0x000fda0003f2f008 */
[----:B------:R-:W-:Y:S05]  /*e120*/  @!P1 BRA `(.L_x_12875) ;  /* 0xffffff7000609947 */ /* 0x000fea000383ffff */
.L_x_12796:
[----:B01----:R-:W0:Y:S01]  /*e130*/  S2R R64, SR_TID.X ;  /* 0x0000000000407919 */ /* 0x003e220000002100 */
[----:B------:R-:W-:Y:S01]  /*e140*/  F2FP.BF16.F32.PACK_AB R74, R75, R74 ;  /* 0x0000004a4b4a723e */ /* 0x000fe200000010ff */
[----:B------:R-:W-:Y:S01]  /*e150*/  USHF.R.S32.HI UR20, URZ, 0x1f, UR11 ;  /* 0x0000001f3f147899 */ /* 0x000fe2000801140b */
[----:B------:R-:W-:Y:S01]  /*e160*/  F2FP.BF16.F32.PACK_AB R78, R79, R78 ;  /* 0x0000004e4f4e723e */ /* 0x000fe200000010ff */
[----:B------:R-:W-:Y:S01]  /*e170*/  BAR.SYNC.DEFER_BLOCKING 0x0 ;  /* 0x0000000000007b1d */ /* 0x000fe20000010000 */
[----:B------:R-:W-:Y:S01]  /*e180*/  F2FP.BF16.F32.PACK_AB R82, R83, R82 ;  /* 0x000000525352723e */ /* 0x000fe200000010ff */
[----:B------:R-:W-:Y:S01]  /*e190*/  ULEA UR19, UR16, 0xfffffe00, 0x9 ;  /* 0xfffffe0010137891 */ /* 0x000fe2000f8e483f */
[----:B------:R-:W-:Y:S01]  /*e1a0*/  PRMT R0, R74, 0x7632, R0 ;  /* 0x000076324a007816 */ /* 0x000fe20000000000 */
[----:B------:R-:W-:Y:S01]  /*e1b0*/  USHF.R.S32.HI UR7, URZ, 0x1f, UR12 ;  /* 0x0000001f3f077899 */ /* 0x000fe2000801140c */
[----:B------:R-:W-:Y:S01]  /*e1c0*/  PRMT R3, R78, 0x7632, R3 ;  /* 0x000076324e037816 */ /* 0x000fe20000000003 */
[----:B------:R-:W-:Y:S01]  /*e1d0*/  ULDC.64 UR28, c[0x0][0x388] ;  /* 0x0000e200001c7ab9 */ /* 0x000fe20000000a00 */
[----:B------:R-:W-:Y:S01]  /*e1e0*/  F2FP.BF16.F32.PACK_AB R76, R77, R76 ;  /* 0x0000004c4d4c723e */ /* 0x000fe200000010ff */
[----:B------:R-:W-:Y:S01]  /*e1f0*/  UIMAD UR18, UR20, UR28, URZ ;  /* 0x0000001c141272a4 */ /* 0x000fe2000f8e023f */
[----:B------:R-:W-:Y:S01]  /*e200*/  F2FP.BF16.F32.PACK_AB R80, R81, R80 ;  /* 0x000000505150723e */ /* 0x000fe200000010ff */
[----:B------:R-:W-:Y:S01]  /*e210*/  ULDC.64 UR26, c[0x0][0x3a8] ;  /* 0x0000ea00001a7ab9 */ /* 0x000fe20000000a00 */
[----:B------:R-:W-:Y:S01]  /*e220*/  F2FP.BF16.F32.PACK_AB R84, R85, R84 ;  /* 0x000000545554723e */ /* 0x000fe200000010ff */
[----:B------:R-:W-:Y:S01]  /*e230*/  USHF.R.S32.HI UR30, URZ, 0x1f, UR19 ;  /* 0x0000001f3f1e7899 */ /* 0x000fe20008011413 */
[----:B------:R-:W-:Y:S01]  /*e240*/  F2FP.BF16.F32.PACK_AB R86, R87, R86 ;  /* 0x000000565756723e */ /* 0x000fe200000010ff */
[----:B------:R-:W-:Y:S01]  /*e250*/  UIMAD.WIDE.U32 UR8, UR11, UR28, URZ ;  /* 0x0000001c0b0872a5 */ /* 0x000fe2000f8e003f */
[----:B------:R-:W-:Y:S01]  /*e260*/  F2FP.BF16.F32.PACK_AB R88, R89, R88 ;  /* 0x000000585958723e */ /* 0x000fe200000010ff */
[----:B------:R-:W-:Y:S01]  /*e270*/  UIMAD UR20, UR20, UR26, URZ ;  /* 0x0000001a141472a4 */ /* 0x000fe2000f8e023f */
[----:B------:R-:W-:Y:S01]  /*e280*/  PRMT R4, R82, 0x7632, R4 ;  /* 0x0000763252047816 */ /* 0x000fe20000000004 */
[----:B------:R-:W-:Y:S01]  /*e290*/  UIMAD UR18, UR11, UR29, UR18 ;  /* 0x0000001d0b1272a4 */ /* 0x000fe2000f8e0212 */
[----:B------:R-:W-:Y:S01]  /*e2a0*/  PRMT R2, R76, 0x7632, R2 ;  /* 0x000076324c027816 */ /* 0x000fe20000000002 */
[----:B------:R-:W-:Y:S01]  /*e2b0*/  UIMAD UR20, UR11, UR27, UR20 ;  /* 0x0000001b0b1472a4 */ /* 0x000fe2000f8e0214 */
[----:B------:R-:W-:Y:S01]  /*e2c0*/  PRMT R5, R86, 0x7632, R5 ;  /* 0x0000763256057816 */ /* 0x000fe20000000005 */
[----:B------:R-:W-:Y:S01]  /*e2d0*/  UIADD3 UR21, UR9, UR18, URZ ;  /* 0x0000001209157290 */ /* 0x000fe2000fffe03f */
[----:B------:R-:W-:Y:S01]  /*e2e0*/  PRMT R6, R88, 0x7632, R6 ;  /* 0x0000763258067816 */ /* 0x000fe20000000006 */
[----:B------:R1:W-:Y:S01]  /*e2f0*/  STS.U16 [R24+0x2], R0 ;  /* 0x0000020018007388 */ /* 0x0003e20000000400 */
[----:B------:R-:W-:Y:S01]  /*e300*/  BSSY B0, `(.L_x_12876) ;  /* 0x000003e000007945 */ /* 0x000fe20003800000 */
[----:B0-----:R-:W-:-:S02]  /*e310*/  ISETP.NE.AND P6, PT, R64, RZ, PT ;  /* 0x000000ff4000720c */ /* 0x001fc40003fc5270 */
[----:B------:R0:W-:Y:S04]  /*e320*/  STS.U16 [R24+0xa], R3 ;  /* 0x00000a0318007388 */ /* 0x0001e80000000400 */
[----:B------:R2:W-:Y:S01]  /*e330*/  STS.U16 [R24+0x12], R4 ;  /* 0x0000120418007388 */ /* 0x0005e20000000400 */
[----:B-1----:R-:W-:-:S03]  /*e340*/  PRMT R0, R80, 0x7632, R0 ;  /* 0x0000763250007816 */ /* 0x002fc60000000000 */
[----:B------:R-:W-:Y:S01]  /*e350*/  STS.U16 [R24], R74 ;  /* 0x0000004a18007388 */ /* 0x000fe20000000400 */
[----:B0-----:R-:W-:-:S03]  /*e360*/  PRMT R3, R84, 0x7632, R3 ;  /* 0x0000763254037816 */ /* 0x001fc60000000003 */
[----:B------:R-:W-:Y:S01]  /*e370*/  STS.U16 [R24+0x4], R76 ;  /* 0x0000044c18007388 */ /* 0x000fe20000000400 */
[----:B--2---:R-:W-:-:S03]  /*e380*/  MOV R4, UR44 ;  /* 0x0000002c00047c02 */ /* 0x004fc60008000f00 */
[----:B------:R0:W-:Y:S04]  /*e390*/  STS.U16 [R24+0x6], R2 ;  /* 0x0000060218007388 */ /* 0x0001e80000000400 */
        /* <DEDUP_REMOVED lines=29> */
[----:B0-----:R-:W1:Y:S01]  /*e570*/  S2R R2, SR_TID.X ;  /* 0x0000000000027919 */ /* 0x001e620000002100 */
[----:B------:R-:W0:Y:S01]  /*e580*/  LDS R0, [UR17+0x420] ;  /* 0x00042011ff007984 */ /* 0x000e220008000800 */
[----:B-1----:R-:W-:-:S04]  /*e590*/  SHF.L.U32 R3, R2, 0x4, RZ ;  /* 0x0000000402037819 */ /* 0x002fc800000006ff */
[----:B------:R-:W-:-:S04]  /*e5a0*/  LOP3.LUT R3, R3, 0xfffffe00, RZ, 0xc0, !PT ;  /* 0xfffffe0003037812 */ /* 0x000fc800078ec0ff */
[----:B------:R-:W-:-:S04]  /*e5b0*/  LOP3.LUT R89, R3, 0x1f, R2, 0xf8, !PT ;  /* 0x0000001f03597812 */ /* 0x000fc800078ef802 */
[----:B------:R-:W-:Y:S02]  /*e5c0*/  IADD3 R2, P1, R89, UR19, RZ ;  /* 0x0000001359027c10 */ /* 0x000fe4000ff3e0ff */
[----:B------:R-:W-:-:S04]  /*e5d0*/  SHF.R.S32.HI R28, RZ, 0x1f, R89 ;  /* 0x0000001fff1c7819 */ /* 0x000fc80000011459 */
[----:B------:R-:W-:Y:S02]  /*e5e0*/  IADD3.X R3, R28, UR30, RZ, P1, !PT ;  /* 0x0000001e1c037c10 */ /* 0x000fe40008ffe4ff */
        /* <DEDUP_REMOVED lines=15> */
.L_x_12877:
[----:B------:R-:W-:Y:S05]  /*e6e0*/  BSYNC B0 ;  /* 0x0000000000007941 */ /* 0x000fea0003800000 */
.L_x_12876:
[----:B------:R-:W2:Y:S01]  /*e6f0*/  LDL.LU R36, [R1+0x8] ;  /* 0x0000080001247983 */ /* 0x000ea20000300800 */
[----:B------:R-:W-:Y:S01]  /*e700*/  ULDC UR9, c[0x0][0x224] ;  /* 0x0000890000097ab9 */ /* 0x000fe20000000800 */
[----:B------:R-:W-:Y:S01]  /*e710*/  ULDC.64 UR18, c[0x0][0x390] ;  /* 0x0000e40000127ab9 */ /* 0x000fe20000000a00 */
[----:B------:R-:W-:Y:S01]  /*e720*/  UIADD3 UR27, UR6, -UR9, URZ ;  /* 0x80000009061b7290 */ /* 0x000fe2000fffe03f */
[C---:B------:R-:W-:Y:S01]  /*e730*/  LOP3.LUT R59, R89.reuse, 0x20, RZ, 0xfc, !PT ;  /* 0x00000020593b7812 */ /* 0x040fe200078efcff */
[----:B------:R-:W-:Y:S01]  /*e740*/  ULDC.64 UR28, c[0x0][0x3e0] ;  /* 0x0000f800001c7ab9 */ /* 0x000fe20000000a00 */
[----:B------:R-:W-:Y:S01]  /*e750*/  UMOV UR9, UR21 ;  /* 0x0000001500097c82 */ /* 0x000fe20008000000 */
[----:B------:R-:W-:Y:S01]  /*e760*/  UIMAD UR27, UR27, -0x200, URZ ;  /* 0xfffffe001b1b78a4 */ /* 0x000fe2000f8e023f */
[C---:B------:R-:W-:Y:S01]  /*e770*/  LEA R4, P0, R89.reuse, UR28, 0x1 ;  /* 0x0000001c59047c11 */ /* 0x040fe2000f8008ff */
[----:B------:R-:W-:Y:S01]  /*e780*/  UIMAD.WIDE.U32 UR8, UR12, UR18, UR8 ;  /* 0x000000120c0872a5 */ /* 0x000fe2000f8e0008 */
[C---:B------:R-:W-:Y:S01]  /*e790*/  LOP3.LUT R61, R89.reuse, 0x40, RZ, 0xfc, !PT ;  /* 0x00000040593d7812 */ /* 0x040fe200078efcff */
[----:B------:R-:W-:Y:S01]  /*e7a0*/  UIMAD UR18, UR7, UR18, URZ ;  /* 0x00000012071272a4 */ /* 0x000fe2000f8e023f */
[C---:B------:R-:W-:Y:S01]  /*e7b0*/  LEA.HI.X R5, R89.reuse, UR29, R28, 0x1, P0 ;  /* 0x0000001d59057c11 */ /* 0x040fe200080f0c1c */
[----:B------:R-:W-:Y:S01]  /*e7c0*/  USHF.R.S32.HI UR21, URZ, 0x1f, UR27 ;  /* 0x0000001f3f157899 */ /* 0x000fe2000801141b */
[----:B------:R-:W-:Y:S01]  /*e7d0*/  LOP3.LUT R69, R89, 0xc0, RZ, 0xfc, !PT ;  /* 0x000000c059457812 */ /* 0x000fe200078efcff */
[----:B------:R-:W-:Y:S01]  /*e7e0*/  UIMAD UR18, UR12, UR19, UR18 ;  /* 0x000000130c1272a4 */ /* 0x000fe2000f8e0212 */
[-C--:B------:R-:W-:Y:S01]  /*e7f0*/  ISETP.GE.AND P1, PT, R59, R0.reuse, PT ;  /* 0x000000003b00720c */ /* 0x080fe20003f26270 */
[----:B------:R-:W-:Y:S01]  /*e800*/  UIADD3 UR19, UP0, UR27, UR8, URZ ;  /* 0x000000081b137290 */ /* 0x000fe2000ff1e03f */
[----:B------:R-:W-:Y:S01]  /*e810*/  ISETP.GE.AND P5, PT, R69, R0, PT ;  /* 0x000000004500720c */ /* 0x000fe20003fa6270 */
[----:B------:R-:W-:Y:S01]  /*e820*/  BSSY B0, `(.L_x_12878) ;  /* 0x000008b000007945 */ /* 0x000fe20003800000 */
[C---:B------:R-:W-:Y:S01]  /*e830*/  LOP3.LUT R63, R89.reuse, 0x60, RZ, 0xfc, !PT ;  /* 0x00000060593f7812 */ /* 0x040fe200078efcff */
[----:B------:R-:W-:Y:S01]  /*e840*/  UIADD3.X UR8, UR21, UR18, UR9, UP0, !UPT ;  /* 0x0000001215087290 */ /* 0x000fe200087fe409 */
[----:B------:R-:W-:-:S02]  /*e850*/  LOP3.LUT R65, R89, 0x80, RZ, 0xfc, !PT ;  /* 0x0000008059417812 */ /* 0x000fc400078efcff */
[----:B------:R-:W-:Y:S02]  /*e860*/  MOV R6, UR19 ;  /* 0x0000001300067c02 */ /* 0x000fe40008000f00 */
[C---:B------:R-:W-:Y:S02]  /*e870*/  LOP3.LUT R67, R89.reuse, 0xa0, RZ, 0xfc, !PT ;  /* 0x000000a059437812 */ /* 0x040fe400078efcff */
[C---:B------:R-:W-:Y:S02]  /*e880*/  LEA R4, P0, R6.reuse, R4, 0x1 ;  /* 0x0000000406047211 */ /* 0x040fe400078008ff */
[----:B0-----:R-:W-:Y:S01]  /*e890*/  MOV R25, UR8 ;  /* 0x0000000800197c02 */ /* 0x001fe20008000f00 */
[----:B------:R-:W-:Y:S01]  /*e8a0*/  UIMAD.WIDE.U32 UR8, UR11, UR26, URZ ;  /* 0x0000001a0b0872a5 */ /* 0x000fe2000f8e003f */
[----:B------:R-:W-:Y:S02]  /*e8b0*/  LOP3.LUT R71, R89, 0xe0, RZ, 0xfc, !PT ;  /* 0x000000e059477812 */ /* 0x000fe400078efcff */
[----:B------:R-:W-:-:S02]  /*e8c0*/  LEA.HI.X R5, R6, R5, R25, 0x1, P0 ;  /* 0x0000000506057211 */ /* 0x000fc400000f0c19 */
[-C--:B------:R-:W-:Y:S02]  /*e8d0*/  ISETP.GE.AND P0, PT, R61, R0.reuse, PT ;  /* 0x000000003d00720c */ /* 0x080fe40003f06270 */
[C---:B------:R-:W-:Y:S01]  /*e8e0*/  LOP3.LUT R73, R89.reuse, 0x100, RZ, 0xfc, !PT ;  /* 0x0000010059497812 */ /* 0x040fe200078efcff */
[----:B------:R-:W-:Y:S01]  /*e8f0*/  @!P1 STG.E.U16 desc[UR22][R4.64+-0x3c0], R29 ;  /* 0xfffc401d04009986 */ /* 0x000fe2000c101516 */
[----:B------:R-:W-:Y:S02]  /*e900*/  LOP3.LUT R75, R89, 0x120, RZ, 0xfc, !PT ;  /* 0x00000120594b7812 */ /* 0x000fe400078efcff */
[-C--:B------:R-:W-:Y:S01]  /*e910*/  ISETP.GE.AND P2, PT, R63, R0.reuse, PT ;  /* 0x000000003f00720c */ /* 0x080fe20003f46270 */
[----:B------:R-:W-:Y:S01]  /*e920*/  @!P5 STG.E.U16 desc[UR22][R4.64+-0x280], R39 ;  /* 0xfffd80270400d986 */ /* 0x000fe2000c101516 */
[-C--:B------:R-:W-:Y:S02]  /*e930*/  ISETP.GE.AND P3, PT, R65, R0.reuse, PT ;  /* 0x000000004100720c */ /* 0x080fe40003f66270 */
[----:B------:R-:W-:-:S02]  /*e940*/  ISETP.GE.AND P4, PT, R67, R0, PT ;  /* 0x000000004300720c */ /* 0x000fc40003f86270 */
[-C--:B------:R-:W-:Y:S01]  /*e950*/  ISETP.GE.AND P1, PT, R71, R0.reuse, PT ;  /* 0x000000004700720c */ /* 0x080fe20003f26270 */
[----:B------:R-:W-:Y:S01]  /*e960*/  @!P0 STG.E.U16 desc[UR22][R4.64+-0x380], R31 ;  /* 0xfffc801f04008986 */ /* 0x000fe2000c101516 */
        /* <DEDUP_REMOVED lines=27> */
[----:B------:R-:W-:Y:S01]  /*eb20*/  F2FP.BF16.F32.PACK_AB R5, R94, R95 ;  /* 0x0000005f5e05723e */ /* 0x000fe200000010ff */
[----:B------:R-:W-:Y:S01]  /*eb30*/  BAR.SYNC.DEFER_BLOCKING 0x0 ;  /* 0x0000000000007b1d */ /* 0x000fe20000010000 */
[C---:B------:R-:W-:Y:S02]  /*eb40*/  PRMT R30, R4.reuse, 0x7610, R30 ;  /* 0x00007610041e7816 */ /* 0x040fe4000000001e */
[----:B------:R-:W-:Y:S02]  /*eb50*/  PRMT R31, R4, 0x7632, R31 ;  /* 0x00007632041f7816 */ /* 0x000fe4000000001f */
[----:B------:R-:W-:-:S04]  /*eb60*/  F2FP.BF16.F32.PACK_AB R4, R90, R91 ;  /* 0x0000005b5a04723e */ /* 0x000fc800000010ff */
[C---:B------:R-:W-:Y:S02]  /*eb70*/  PRMT R34, R4.reuse, 0x7610, R34 ;  /* 0x0000761004227816 */ /* 0x040fe40000000022 */
[----:B------:R-:W-:Y:S02]  /*eb80*/  PRMT R35, R4, 0x7632, R35 ;  /* 0x0000763204237816 */ /* 0x000fe40000000023 */
[----:B------:R-:W-:Y:S01]  /*eb90*/  MOV R4, UR44 ;  /* 0x0000002c00047c02 */ /* 0x000fe20008000f00 */
[----:B------:R-:W-:Y:S04]  /*eba0*/  STS.U16 [R24+0x10], R30 ;  /* 0x0000101e18007388 */ /* 0x000fe80000000400 */
[----:B------:R-:W-:Y:S04]  /*ebb0*/  STS.U16 [R24+0x12], R31 ;  /* 0x0000121f18007388 */ /* 0x000fe80000000400 */
[----:B------:R-:W-:Y:S04]  /*ebc0*/  STS.U16 [R24+0x14], R5 ;  /* 0x0000140518007388 */ /* 0x000fe80000000400 */
[----:B------:R-:W-:Y:S04]  /*ebd0*/  STS.U16 [R24+0x1c], R34 ;  /* 0x00001c2218007388 */ /* 0x000fe80000000400 */
[----:B------:R-:W-:Y:S01]  /*ebe0*/  STS.U16 [R24+0x1e], R35 ;  /* 0x00001e2318007388 */ /* 0x000fe20000000400 */
[----:B--2---:R-:W-:-:S04]  /*ebf0*/  FADD.FTZ R25, R105, R36 ;  /* 0x0000002469197221 */ /* 0x004fc80000010000 */
[----:B------:R-:W-:Y:S01]  /*ec00*/  FADD.FTZ R0, R25, R104 ;  /* 0x0000006819007221 */ /* 0x000fe20000010000 */
[----:B------:R-:W-:-:S03]  /*ec10*/  F2FP.BF16.F32.PACK_AB R104, R104, R105 ;  /* 0x000000696868723e */ /* 0x000fc600000010ff */
[----:B------:R-:W-:Y:S01]  /*ec20*/  FADD.FTZ R25, R0, R103 ;  /* 0x0000006700197221 */ /* 0x000fe20000010000 */
[----:B------:R-:W-:Y:S01]  /*ec30*/  PRMT R6, R104, 0x7632, R6 ;  /* 0x0000763268067816 */ /* 0x000fe20000000006 */
[----:B------:R-:W-:Y:S02]  /*ec40*/  STS.U16 [R24], R104 ;  /* 0x0000006818007388 */ /* 0x000fe40000000400 */
[----:B------:R-:W-:Y:S01]  /*ec50*/  FADD.FTZ R0, R25, R102 ;  /* 0x0000006619007221 */ /* 0x000fe20000010000 */
[----:B------:R-:W-:Y:S01]  /*ec60*/  F2FP.BF16.F32.PACK_AB R102, R102, R103 ;  /* 0x000000676666723e */ /* 0x000fe200000010ff */
[----:B------:R0:W-:Y:S02]  /*ec70*/  STS.U16 [R24+0x2], R6 ;  /* 0x0000020618007388 */ /* 0x0001e40000000400 */
[----:B------:R-:W-:Y:S01]  /*ec80*/  FADD.FTZ R25, R0, R101 ;  /* 0x0000006500197221 */ /* 0x000fe20000010000 */
[----:B------:R-:W-:Y:S01]  /*ec90*/  F2FP.BF16.F32.PACK_AB R0, R98, R99 ;  /* 0x000000636200723e */ /* 0x000fe200000010ff */
[----:B------:R-:W-:Y:S01]  /*eca0*/  STS.U16 [R24+0x4], R102 ;  /* 0x0000046618007388 */ /* 0x000fe20000000400 */
[----:B------:R-:W-:-:S02]  /*ecb0*/  PRMT R26, R102, 0x7632, R26 ;  /* 0x00007632661a7816 */ /* 0x000fc4000000001a */
[----:B------:R-:W-:Y:S02]  /*ecc0*/  PRMT R29, R0, 0x7610, R29 ;  /* 0x00007610001d7816 */ /* 0x000fe4000000001d */
[----:B------:R-:W-:Y:S01]  /*ecd0*/  F2FP.BF16.F32.PACK_AB R101, R100, R101 ;  /* 0x000000656465723e */ /* 0x000fe200000010ff */
[----:B------:R1:W-:Y:S01]  /*ece0*/  STS.U16 [R24+0x6], R26 ;  /* 0x0000061a18007388 */ /* 0x0003e20000000400 */
[----:B0-----:R-:W-:Y:S01]  /*ecf0*/  PRMT R6, R0, 0x7632, R6 ;  /* 0x0000763200067816 */ /* 0x001fe20000000006 */
[----:B------:R-:W-:Y:S01]  /*ed00*/  FADD.FTZ R100, R25, R100 ;  /* 0x0000006419647221 */ /* 0x000fe20000010000 */
[----:B------:R-:W-:Y:S01]  /*ed10*/  F2FP.BF16.F32.PACK_AB R0, R92, R93 ;  /* 0x0000005d5c00723e */ /* 0x000fe200000010ff */
[----:B------:R-:W-:Y:S01]  /*ed20*/  STS.U16 [R24+0x8], R101 ;  /* 0x0000086518007388 */ /* 0x000fe20000000400 */
[----:B------:R-:W-:Y:S01]  /*ed30*/  PRMT R27, R101, 0x7632, R27 ;  /* 0x00007632651b7816 */ /* 0x000fe2000000001b */
[----:B------:R-:W-:Y:S01]  /*ed40*/  FADD.FTZ R99, R100, R99 ;  /* 0x0000006364637221 */ /* 0x000fe20000010000 */
[----:B------:R-:W-:Y:S01]  /*ed50*/  PRMT R32, R0, 0x7632, R32 ;  /* 0x0000763200207816 */ /* 0x000fe20000000020 */
[----:B------:R-:W-:Y:S01]  /*ed60*/  STS.U16 [R24+0xc], R29 ;  /* 0x00000c1d18007388 */ /* 0x000fe20000000400 */
[----:B-1----:R-:W-:Y:S01]  /*ed70*/  PRMT R26, R5, 0x7632, R26 ;  /* 0x00007632051a7816 */ /* 0x002fe2000000001a */
[----:B------:R-:W-:-:S02]  /*ed80*/  FADD.FTZ R98, R99, R98 ;  /* 0x0000006263627221 */ /* 0x000fc40000010000 */
[----:B------:R-:W-:Y:S02]  /*ed90*/  STS.U16 [R24+0xa], R27 ;  /* 0x00000a1b18007388 */ /* 0x000fe40000000400 */
[----:B------:R-:W-:Y:S02]  /*eda0*/  FADD.FTZ R97, R98, R97 ;  /* 0x0000006162617221 */ /* 0x000fe40000010000 */
[----:B------:R0:W-:Y:S02]  /*edb0*/  STS.U16 [R24+0xe], R6 ;  /* 0x00000e0618007388 */ /* 0x0001e40000000400 */
[----:B------:R-:W-:Y:S02]  /*edc0*/  FADD.FTZ R96, R97, R96 ;  /* 0x0000006061607221 */ /* 0x000fe40000010000 */
[----:B------:R-:W-:Y:S02]  /*edd0*/  STS.U16 [R24+0x16], R26 ;  /* 0x0000161a18007388 */ /* 0x000fe40000000400 */
[----:B------:R-:W-:-:S02]  /*ede0*/  FADD.FTZ R95, R96, R95 ;  /* 0x0000005f605f7221 */ /* 0x000fc40000010000 */
[----:B------:R-:W-:Y:S01]  /*edf0*/  STS.U16 [R24+0x18], R0 ;  /* 0x0000180018007388 */ /* 0x000fe20000000400 */
[----:B0-----:R-:W-:Y:S01]  /*ee00*/  IADD3 R6, P1, R89, -0x1e0, RZ ;  /* 0xfffffe2059067810 */ /* 0x001fe20007f3e0ff */
[----:B------:R-:W-:Y:S02]  /*ee10*/  FADD.FTZ R94, R95, R94 ;  /* 0x0000005e5f5e7221 */ /* 0x000fe40000010000 */
[----:B------:R-:W-:Y:S01]  /*ee20*/  STS.U16 [R24+0x1a], R32 ;  /* 0x00001a2018007388 */ /* 0x000fe20000000400 */
[----:B------:R-:W-:-:S03]  /*ee30*/  NOP ;  /* 0x0000000000007918 */ /* 0x000fc60000000000 */
[----:B------:R-:W-:Y:S01]  /*ee40*/  LDS.U16 R27, [R8] ;  /* 0x00000000081b7984 */ /* 0x000fe20000000400 */
[----:B------:R-:W-:Y:S01]  /*ee50*/  FADD.FTZ R93, R94, R93 ;  /* 0x0000005d5e5d7221 */ /* 0x000fe20000010000 */
[----:B------:R-:W-:Y:S02]  /*ee60*/  IADD3.X R25, R28, -0x1, RZ, P1, !PT ;  /* 0xffffffff1c197810 */ /* 0x000fe40000ffe4ff */
        /* <DEDUP_REMOVED lines=21> */
[----:B------:R-:W0:Y:S01]  /*efc0*/  LDS R0, [UR17+0x420] ;  /* 0x00042011ff007984 */ /* 0x000e220008000800 */
[----:B------:R-:W-:Y:S01]  /*efd0*/  UIADD3 UR17, UR9, UR20, URZ ;  /* 0x0000001409117290 */ /* 0x000fe2000fffe03f */
        /* <DEDUP_REMOVED lines=15> */
.L_x_12879:
[----:B------:R-:W-:Y:S05]  /*f0d0*/  BSYNC B0 ;  /* 0x0000000000007941 */ /* 0x000fea0003800000 */
.L_x_12878:
        /* <DEDUP_REMOVED lines=56> */
.L_x_12790:
        /* <DEDUP_REMOVED lines=10> */
[----:B--2---:R-:W2:Y:S02]  /*f500*/  SHFL.DOWN P0, R0, R2, 0x1, 0x1f ;  /* 0x08201f0002007f89 */ /* 0x004ea40000000000 */
[----:B--2---:R-:W-:-:S05]  /*f510*/  @P0 FADD R0, R0, R2 ;  /* 0x0000000200000221 */ /* 0x004fca0000000000 */
[----:B------:R-:W2:Y:S02]  /*f520*/  SHFL.DOWN P0, R3, R0, 0x2, 0x1f ;  /* 0x08401f0000037f89 */ /* 0x000ea40000000000 */
        /* <DEDUP_REMOVED lines=15> */
[----:B------:R1:W-:Y:S02]  /*f620*/  REDG.E.ADD.F32.FTZ.RN.STRONG.GPU desc[UR22][R2.64], R4 ;  /* 0x00000004020079a6 */ /* 0x0003e4000c10f396 */
.L_x_12882:
[----:B------:R-:W-:Y:S05]  /*f630*/  BSYNC B0 ;  /* 0x0000000000007941 */ /* 0x000fea0003800000 */
.L_x_12881:
        /* <DEDUP_REMOVED lines=32> */
.L_x_12884:
[----:B------:R-:W2:Y:S02]  /*f840*/  S2R R11, SR_TID.X ;  /* 0x00000000000b7919 */ /* 0x000ea40000002100 */
.L_x_12885:
[----:B------:R-:W-:Y:S05]  /*f850*/  BSYNC B0 ;  /* 0x0000000000007941 */ /* 0x000fea0003800000 */
.L_x_12883:
        /* <DEDUP_REMOVED lines=23> */
.L_x_12887:
[----:B------:R-:W-:Y:S02]  /*f9d0*/  LEA R0, R11, UR8, 0x3 ;  /* 0x000000080b007c11 */ /* 0x000fe4000f8e18ff */
[----:B-12---:R-:W-:Y:S02]  /*f9e0*/  MOV R3, UR5 ;  /* 0x0000000500037c02 */ /* 0x006fe40008000f00 */
[----:B------:R-:W-:Y:S01]  /*f9f0*/  MOV R2, UR4 ;  /* 0x0000000400027c02 */ /* 0x000fe20008000f00 */
[----:B------:R-:W1:Y:S01]  /*fa00*/  LDS.64 R12, [R0+0x3e10] ;  /* 0x003e1000000c7984 */ /* 0x000e620000000a00 */
[----:B------:R-:W-:Y:S02]  /*fa10*/  SHF.R.S32.HI R3, RZ, 0x1f, R11 ;  /* 0x0000001fff037819 */ /* 0x000fe4000001140b */
[----:B0-----:R-:W-:Y:S01]  /*fa20*/  MOV R7, UR6 ;  /* 0x0000000600077c02 */ /* 0x001fe20008000f00 */
[----:B------:R-:W0:Y:S01]  /*fa30*/  LDS.64 R14, [R0+0x4610] ;  /* 0x00461000000e7984 */ /* 0x000e220000000a00 */
        /* <DEDUP_REMOVED lines=21> */
[----:B0-----:R2:W-:Y:S04]  /*fb90*/  REDG.E.ADD.F32.FTZ.RN.STRONG.GPU desc[UR22][R4.64], R14 ;  /* 0x0000000e040079a6 */ /* 0x0015e8000c10f396 */
[----:B------:R2:W-:Y:S01]  /*fba0*/  REDG.E.ADD.F32.FTZ.RN.STRONG.GPU desc[UR22][R4.64+0x4], R15 ;  /* 0x0000040f040079a6 */ /* 0x0005e2000c10f396 */
[----:B------:R-:W-:Y:S05]  /*fbb0*/  @!P0 BRA `(.L_x_12887) ;  /* 0xfffffffc00848947 */ /* 0x000fea000383ffff */
[----:B------:R-:W-:Y:S05]  /*fbc0*/  BSYNC B0 ;  /* 0x0000000000007941 */ /* 0x000fea0003800000 */
.L_x_12886:
[----:B------:R-:W-:Y:S05]  /*fbd0*/  EXIT ;  /* 0x000000000000794d */ /* 0x000fea0003800000 */
.L_x_12888:
        /* <DEDUP_REMOVED lines=10> */
.L_x_18969:


//--------------------- .text._Z25selective_scan_bwd_kernelI32Selective_Scan_bwd_kernel_traitsILi32ELi16ELb0ELb0ELb1ELb1ELb0EN3c108BFloat16ENS1_7complexIfEEEEv12SSMParamsBwd --------------------------
	.section	.text._Z25selective_scan_bwd_kernelI32Selective_Scan_bwd_kernel_traitsILi32ELi16ELb0ELb0ELb1ELb1ELb0EN3c108BFloat16ENS1_7complexIfEEEEv12SSMParamsBwd,"ax",@progbits
	.align	128
        .global         _Z25selective_scan_bwd_kernelI32Selective_Scan_bwd_kernel_traitsILi32ELi16ELb0ELb0ELb1ELb1ELb0EN3c108BFloat16ENS1_7complexIfEEEEv12SSMParamsBwd
        .type           _Z25selective_scan_bwd_kernelI32Selective_Scan_bwd_kernel_traitsILi32ELi16ELb0ELb0ELb1ELb1ELb0EN3c108BFloat16ENS1_7complexIfEEEEv12SSMParamsBwd,@function
        .size           _Z25selective_scan_bwd_kernelI32Selective_Scan_bwd_kernel_traitsILi32ELi16ELb0ELb0ELb1ELb1ELb0EN3c108BFloat16ENS1_7complexIfEEEEv12SSMParamsBwd,(.L_x_18970 - _Z25selective_scan_bwd_kernelI32Selective_Scan_bwd_kernel_traitsILi32ELi16ELb0ELb0ELb1ELb1ELb0EN3c108BFloat16ENS1_7complexIfEEEEv12SSMParamsBwd)
        .other          _Z25selective_scan_bwd_kernelI32Selective_Scan_bwd_kernel_traitsILi32ELi16ELb0ELb0ELb1ELb1ELb0EN3c108BFloat16ENS1_7complexIfEEEEv12SSMParamsBwd,@"STO_CUDA_ENTRY STV_DEFAULT"
_Z25selective_scan_bwd_kernelI32Selective_Scan_bwd_kernel_traitsILi32ELi16ELb0ELb0ELb1ELb1ELb0EN3c108BFloat16ENS1_7complexIfEEEEv12SSMParamsBwd:
.text._Z25selective_scan_bwd_kernelI32Selective_Scan_bwd_kernel_traitsILi32ELi16ELb0ELb0ELb1ELb1ELb0EN3c108BFloat16ENS1_7complexIfEEEEv12SSMParamsBwd:
        /* <DEDUP_REMOVED lines=157> */
.L_x_13006:
        /* <DEDUP_REMOVED lines=58> */
[----:B------:R-:W-:Y:S01]  /*0d70*/  LOP3.LUT R25, R0, 0x1e0, RZ, 0xfc, !PT ;  /* 0x000001e000197812 */ /* 0x000fe200078efcff */
[----:B------:R-:W5:Y:S01]  /*0d80*/  @!P3 LDG.E.U16 R13, desc[UR20][R2.64+0x240] ;  /* 0x00024014020db981 */ /* 0x000f62000c1e1500 */
[----:B------:R-:W-:Y:S02]  /*0d90*/  ISETP.GE.AND P0, PT, R37, UR57, PT ;  /* 0x0000003925007c0c */ /* 0x000fe4000bf06270 */
        /* <DEDUP_REMOVED lines=15> */
[----:B------:R-:W0:Y:S01]  /*0e90*/  S2UR UR4, SR_CgaCtaId ;  /* 0x00000000000479c3 */ /* 0x000e220000008800 */
[----:B------:R-:W-:Y:S01]  /*0ea0*/  UMOV UR54, 0x400 ;  /* 0x0000040000367882 */ /* 0x000fe20000000000 */
[----:B--2---:R-:W-:-:S02]  /*0eb0*/  IADD3 R27, R120, 0x40, RZ ;  /* 0x00000040781b7810 */ /* 0x004fc40007ffe0ff */
[C---:B------:R-:W-:Y:S02]  /*0ec0*/  IADD3 R29, R120.reuse, 0x60, RZ ;  /* 0x00000060781d7810 */ /* 0x040fe40007ffe0ff */
[C---:B-1----:R-:W-:Y:S02]  /*0ed0*/  IADD3 R3, R120.reuse, 0x20, RZ ;  /* 0x0000002078037810 */ /* 0x042fe40007ffe0ff */
[CC--:B------:R-:W-:Y:S02]  /*0ee0*/  LEA.HI.SX32 R119, R120.reuse, R120.reuse, 0x1b ;  /* 0x0000007878777211 */ /* 0x0c0fe400078fdaff */
[-C--:B------:R-:W-:Y:S02]  /*0ef0*/  LEA.HI.SX32 R3, R3, R120.reuse, 0x1b ;  /* 0x0000007803037211 */ /* 0x080fe400078fdaff */
[C---:B------:R-:W-:Y:S02]  /*0f00*/  IADD3 R31, R120.reuse, 0x80, RZ ;  /* 0x00000080781f7810 */ /* 0x040fe40007ffe0ff */
[----:B------:R-:W-:Y:S01]  /*0f10*/  IADD3 R33, R120, 0xa0, RZ ;  /* 0x000000a078217810 */ /* 0x000fe20007ffe0ff */
[----:B0-----:R-:W-:Y:S01]  /*0f20*/  ULEA UR54, UR4, UR54, 0x18 ;  /* 0x0000003604367291 */ /* 0x001fe2000f8ec03f */
[----:B------:R-:W-:-:S02]  /*0f30*/  LEA.HI.SX32 R27, R27, R120, 0x1b ;  /* 0x000000781b1b7211 */ /* 0x000fc400078fdaff */
[----:B------:R-:W-:-:S03]  /*0f40*/  LEA.HI.SX32 R29, R29, R120, 0x1b ;  /* 0x000000781d1d7211 */ /* 0x000fc600078fdaff */
[----:B------:R-:W-:Y:S02]  /*0f50*/  LEA R118, R3, UR54, 0x1 ;  /* 0x0000003603767c11 */ /* 0x000fe4000f8e08ff */
[----:B------:R-:W-:Y:S02]  /*0f60*/  IADD3 R3, R120, 0xc0, RZ ;  /* 0x000000c078037810 */ /* 0x000fe40007ffe0ff */
[----:B------:R-:W-:Y:S02]  /*0f70*/  LEA R119, R119, UR54, 0x1 ;  /* 0x0000003677777c11 */ /* 0x000fe4000f8e08ff */
[-C--:B------:R-:W-:Y:S02]  /*0f80*/  LEA.HI.SX32 R31, R31, R120.reuse, 0x1b ;  /* 0x000000781f1f7211 */ /* 0x080fe400078fdaff */
[----:B------:R-:W-:Y:S02]  /*0f90*/  LEA.HI.SX32 R33, R33, R120, 0x1b ;  /* 0x0000007821217211 */ /* 0x000fe400078fdaff */
[----:B------:R-:W-:-:S02]  /*0fa0*/  LEA R117, R27, UR54, 0x1 ;  /* 0x000000361b757c11 */ /* 0x000fc4000f8e08ff */
[----:B------:R-:W-:Y:S02]  /*0fb0*/  LEA R116, R29, UR54, 0x1 ;  /* 0x000000361d747c11 */ /* 0x000fe4000f8e08ff */
[C---:B------:R-:W-:Y:S02]  /*0fc0*/  IADD3 R27, R120.reuse, 0xe0, RZ ;  /* 0x000000e0781b7810 */ /* 0x040fe40007ffe0ff */
[----:B------:R-:W-:Y:S02]  /*0fd0*/  LEA.HI.SX32 R3, R3, R120, 0x1b ;  /* 0x0000007803037211 */ /* 0x000fe400078fdaff */
[----:B------:R-:W-:Y:S02]  /*0fe0*/  LEA R115, R31, UR54, 0x1 ;  /* 0x000000361f737c11 */ /* 0x000fe4000f8e08ff */
[----:B------:R-:W-:Y:S02]  /*0ff0*/  LEA R114, R33, UR54, 0x1 ;  /* 0x0000003621727c11 */ /* 0x000fe4000f8e08ff */
[----:B------:R-:W-:-:S02]  /*1000*/  IADD3 R29, R120, 0x100, RZ ;  /* 0x00000100781d7810 */ /* 0x000fc40007ffe0ff */
[C---:B------:R-:W-:Y:S02]  /*1010*/  IADD3 R31, R120.reuse, 0x120, RZ ;  /* 0x00000120781f7810 */ /* 0x040fe40007ffe0ff */
[C---:B------:R-:W-:Y:S02]  /*1020*/  IADD3 R33, R120.reuse, 0x140, RZ ;  /* 0x0000014078217810 */ /* 0x040fe40007ffe0ff */
[-C--:B------:R-:W-:Y:S02]  /*1030*/  LEA.HI.SX32 R27, R27, R120.reuse, 0x1b ;  /* 0x000000781b1b7211 */ /* 0x080fe400078fdaff */
[----:B------:R-:W-:Y:S02]  /*1040*/  LEA R113, R3, UR54, 0x1 ;  /* 0x0000003603717c11 */ /* 0x000fe4000f8e08ff */
[----:B------:R-:W-:Y:S02]  /*1050*/  IADD3 R3, R120, 0x160, RZ ;  /* 0x0000016078037810 */ /* 0x000fe40007ffe0ff */
[----:B------:R-:W-:-:S02]  /*1060*/  LEA.HI.SX32 R29, R29, R120, 0x1b ;  /* 0x000000781d1d7211 */ /* 0x000fc400078fdaff */
[-C--:B------:R-:W-:Y:S02]  /*1070*/  LEA.HI.SX32 R31, R31, R120.reuse, 0x1b ;  /* 0x000000781f1f7211 */ /* 0x080fe400078fdaff */
[-C--:B------:R-:W-:Y:S02]  /*1080*/  LEA.HI.SX32 R33, R33, R120.reuse, 0x1b ;  /* 0x0000007821217211 */ /* 0x080fe400078fdaff */
[----:B------:R-:W-:Y:S02]  /*1090*/  LEA R112, R27, UR54, 0x1 ;  /* 0x000000361b707c11 */ /* 0x000fe4000f8e08ff */
[----:B------:R-:W-:Y:S02]  /*10a0*/  IADD3 R27, R120, 0x1e0, RZ ;  /* 0x000001e0781b7810 */ /* 0x000fe40007ffe0ff */
[----:B------:R-:W-:Y:S02]  /*10b0*/  LEA.HI.SX32 R3, R3, R120, 0x1b ;  /* 0x0000007803037211 */ /* 0x000fe400078fdaff */
[----:B------:R-:W-:-:S02]  /*10c0*/  LEA R111, R29, UR54, 0x1 ;  /* 0x000000361d6f7c11 */ /* 0x000fc4000f8e08ff */
[----:B------:R-:W-:Y:S02]  /*10d0*/  LEA R110, R31, UR54, 0x1 ;  /* 0x000000361f6e7c11 */ /* 0x000fe4000f8e08ff */
[----:B------:R-:W-:Y:S02]  /*10e0*/  LEA R109, R33, UR54, 0x1 ;  /* 0x00000036216d7c11 */ /* 0x000fe4000f8e08ff */
[----:B------:R-:W-:Y:S02]  /*10f0*/  LEA.HI.SX32 R27, R27, R120, 0x1b ;  /* 0x000000781b1b7211 */ /* 0x000fe400078fdaff */
[----:B------:R-:W-:Y:S02]  /*1100*/  LEA R108, R3, UR54, 0x1 ;  /* 0x00000036036c7c11 */ /* 0x000fe4000f8e08ff */
[----:B------:R-:W-:Y:S02]  /*1110*/  LEA R104, R27, UR54, 0x1 ;  /* 0x000000361b687c11 */ /* 0x000fe4000f8e08ff */
[----:B------:R-:W-:-:S02]  /*1120*/  ISETP.GE.AND P0, PT, R20, UR57, PT ;  /* 0x0000003914007c0c */ /* 0x000fc4000bf06270 */
[----:B------:R-:W-:Y:S02]  /*1130*/  MOV R2, UR48 ;  /* 0x0000003000027c02 */ /* 0x000fe40008000f00 */
[----:B------:R-:W-:-:S03]  /*1140*/  MOV R3, UR47 ;  /* 0x0000002f00037c02 */ /* 0x000fc60008000f00 */
[----:B------:R-:W-:Y:S01]  /*1150*/  IMAD.WIDE R2, R0, 0x2, R2 ;  /* 0x0000000200027825 */ /* 0x000fe200078e0202 */
[----:B------:R-:W-:Y:S02]  /*1160*/  ISETP.GE.AND P1, PT, R32, UR57, PT ;  /* 0x0000003920007c0c */ /* 0x000fe4000bf26270 */
[----:B------:R-:W-:Y:S02]  /*1170*/  ISETP.GE.AND P2, PT, R30, UR57, PT ;  /* 0x000000391e007c0c */ /* 0x000fe4000bf46270 */
[----:B------:R-:W-:Y:S02]  /*1180*/  ISETP.GE.AND P3, PT, R26, UR57, PT ;  /* 0x000000391a007c0c */ /* 0x000fe4000bf66270 */
[----:B------:R-:W-:Y:S02]  /*1190*/  ISETP.GE.AND P4, PT, R0, UR57, PT ;  /* 0x0000003900007c0c */ /* 0x000fe4000bf86270 */
[----:B------:R-:W-:Y:S02]  /*11a0*/  ISETP.GE.AND P5, PT, R34, UR57, PT ;  /* 0x0000003922007c0c */ /* 0x000fe4000bfa6270 */
[----:B------:R-:W-:Y:S01]  /*11b0*/  ISETP.GE.AND P6, PT, R21, UR57, PT ;  /* 0x0000003915007c0c */ /* 0x000fe2000bfc6270 */
[----:B----4-:R-:W-:Y:S04]  /*11c0*/  STS.U16 [R119], R4 ;  /* 0x0000000477007388 */ /* 0x010fe80000000400 */
[----:B---3--:R0:W-:Y:S04]  /*11d0*/  STS.U16 [R118+0x40], R5 ;  /* 0x0000400576007388 */ /* 0x0081e80000000400 */
[----:B-----5:R-:W-:Y:S04]  /*11e0*/  STS.U16 [R117+0x80], R6 ;  /* 0x0000800675007388 */ /* 0x020fe80000000400 */
[----:B------:R1:W-:Y:S01]  /*11f0*/  STS.U16 [R116+0xc0], R7 ;  /* 0x0000c00774007388 */ /* 0x0003e20000000400 */
[----:B0-----:R-:W-:-:S03]  /*1200*/  IADD3 R5, R120, 0x180, RZ ;  /* 0x0000018078057810 */ /* 0x001fc60007ffe0ff */
[----:B------:R-:W-:Y:S04]  /*1210*/  STS.U16 [R115+0x100], R8 ;  /* 0x0001000873007388 */ /* 0x000fe80000000400 */
[----:B------:R0:W-:Y:S01]  /*1220*/  STS.U16 [R114+0x140], R9 ;  /* 0x0001400972007388 */ /* 0x0001e20000000400 */
[C---:B-1----:R-:W-:Y:S02]  /*1230*/  IADD3 R7, R120.reuse, 0x1a0, RZ ;  /* 0x000001a078077810 */ /* 0x042fe40007ffe0ff */
[-C--:B------:R-:W-:Y:S02]  /*1240*/  LEA.HI.SX32 R5, R5, R120.reuse, 0x1b ;  /* 0x0000007805057211 */ /* 0x080fe400078fdaff */
[----:B------:R-:W-:Y:S02]  /*1250*/  LEA.HI.SX32 R7, R7, R120, 0x1b ;  /* 0x0000007807077211 */ /* 0x000fe400078fdaff */
[----:B0-----:R-:W-:-:S02]  /*1260*/  IADD3 R9, R120, 0x1c0, RZ ;  /* 0x000001c078097810 */ /* 0x001fc40007ffe0ff */
[----:B------:R-:W-:Y:S01]  /*1270*/  SHF.L.U32 R4, R120, 0x4, RZ ;  /* 0x0000000478047819 */ /* 0x000fe200000006ff */
[----:B------:R0:W-:Y:S01]  /*1280*/  STS.U16 [R113+0x180], R10 ;  /* 0x0001800a71007388 */ /* 0x0001e20000000400 */
[----:B------:R-:W-:Y:S02]  /*1290*/  LEA.HI.SX32 R9, R9, R120, 0x1b ;  /* 0x0000007809097211 */ /* 0x000fe400078fdaff */
[----:B------:R-:W-:Y:S01]  /*12a0*/  LEA R107, R5, UR54, 0x1 ;  /* 0x00000036056b7c11 */ /* 0x000fe2000f8e08ff */
[----:B------:R1:W-:Y:S01]  /*12b0*/  STS.U16 [R112+0x1c0], R11 ;  /* 0x0001c00b70007388 */ /* 0x0003e20000000400 */
[----:B------:R-:W-:Y:S02]  /*12c0*/  LEA R106, R7, UR54, 0x1 ;  /* 0x00000036076a7c11 */ /* 0x000fe4000f8e08ff */
[----:B------:R-:W-:Y:S01]  /*12d0*/  LEA.HI.SX32 R103, R4, R4, 0x1b ;  /* 0x0000000404677211 */ /* 0x000fe200078fdaff */
[----:B------:R-:W-:Y:S01]  /*12e0*/  STS.U16 [R111+0x200], R12 ;  /* 0x0002000c6f007388 */ /* 0x000fe20000000400 */
[----:B------:R-:W-:-:S03]  /*12f0*/  LEA R105, R9, UR54, 0x1 ;  /* 0x0000003609697c11 */ /* 0x000fc6000f8e08ff */
[----:B------:R-:W-:Y:S01]  /*1300*/  STS.U16 [R110+0x240], R13 ;  /* 0x0002400d6e007388 */ /* 0x000fe20000000400 */
[----:B------:R-:W-:-:S03]  /*1310*/  LEA R103, R103, UR54, 0x1 ;  /* 0x0000003667677c11 */ /* 0x000fc6000f8e08ff */
        /* <DEDUP_REMOVED lines=51> */
[----:B------:R-:W-:Y:S02]  /*1650*/  PRMT R13, RZ, 0x7610, R13 ;  /* 0x00007610ff0d7816 */ /* 0x000fe4000000000d */
[----:B---3--:R-:W-:Y:S02]  /*1660*/  PRMT R16, RZ, 0x7610, R16 ;  /* 0x00007610ff107816 */ /* 0x008fe40000000010 */
[----:B------:R-:W-:Y:S02]  /*1670*/  PRMT R15, RZ, 0x7610, R15 ;  /* 0x00007610ff0f7816 */ /* 0x000fe4000000000f */
[----:B----4-:R-:W-:Y:S01]  /*1680*/  PRMT R18, RZ, 0x7610, R18 ;  /* 0x00007610ff127816 */ /* 0x010fe20000000012 */
[----:B------:R-:W3:Y:S01]  /*1690*/  @!P0 LDG.E.U16 R13, desc[UR20][R2.64+0x240] ;  /* 0x00024014020d8981 */ /* 0x000ee2000c1e1500 */
[----:B------:R-:W-:Y:S02]  /*16a0*/  PRMT R17, RZ, 0x7610, R17 ;  /* 0x00007610ff117816 */ /* 0x000fe40000000011 */
[----:B------:R-:W-:Y:S01]  /*16b0*/  PRMT R4, RZ, 0x7610, R4 ;  /* 0x00007610ff047816 */ /* 0x000fe20000000004 */
[----:B------:R-:W4:Y:S01]  /*16c0*/  @!P1 LDG.E.U16 R16, desc[UR20][R2.64+0x280] ;  /* 0x0002801402109981 */ /* 0x000f22000c1e1500 */
[----:B-----5:R-:W-:-:S03]  /*16d0*/  PRMT R19, RZ, 0x7610, R19 ;  /* 0x00007610ff137816 */ /* 0x020fc60000000013 */
        /* <DEDUP_REMOVED lines=19> */
[----:B--2---:R-:W-:Y:S04]  /*1810*/  STS.U16 [R119], R6 ;  /* 0x0000000677007388 */ /* 0x004fe80000000400 */
        /* <DEDUP_REMOVED lines=43> */
[----:B------:R-:W-:Y:S02]  /*1ad0*/  ISETP.GE.AND P1, PT, R21, UR57, PT ;  /* 0x0000003915007c0c */ /* 0x000fe4000bf26270 */
[----:B------:R-:W-:Y:S02]  /*1ae0*/  PRMT R20, RZ, 0x7610, R20 ;  /* 0x00007610ff147816 */ /* 0x000fe40000000014 */
[----:B------:R-:W-:-:S05]  /*1af0*/  PRMT R21, RZ, 0x7610, R21 ;  /* 0x00007610ff157816 */ /* 0x000fca0000000015 */
        /* <DEDUP_REMOVED lines=17> */
[----:B------:R-:W5:Y:S04]  /*1c10*/  @!P0 LDG.E.U16 R29, desc[UR20][R8.64+0x240] ;  /* 0x00024014081d8981 */ /* 0x000f68000c1e1500 */
[----:B------:R-:W5:Y:S04]  /*1c20*/  @!P3 LDG.E.U16 R32, desc[UR20][R8.64+0x300] ;  /* 0x000300140820b981 */ /* 0x000f68000c1e1500 */
[----:B------:R-:W5:Y:S04]  /*1c30*/  @!P5 LDG.E.U16 R34, desc[UR20][R8.64+0x380] ;  /* 0x000380140822d981 */ /* 0x000f68000c1e1500 */
[----:B------:R0:W5:Y:S02]  /*1c40*/  @!P6 LDG.E.U16 R35, desc[UR20][R8.64+0x3c0] ;  /* 0x0003c0140823e981 */ /* 0x000164000c1e1500 */
[----:B0-----:R-:W-:-:S02]  /*1c50*/  SHF.L.U32 R9, R102, 0x10, RZ ;  /* 0x0000001066097819 */ /* 0x001fc400000006ff */
[----:B------:R-:W-:Y:S01]  /*1c60*/  SHF.L.U32 R7, R7, 0x10, RZ ;  /* 0x0000001007077819 */ /* 0x000fe200000006ff */
[----:B------:R-:W-:Y:S04]  /*1c70*/  STL [R1], R40 ;  /* 0x0000002801007387 */ /* 0x000fe80000100800 */
[----:B------:R-:W-:-:S05]  /*1c80*/  FADD.FTZ R80, R7, UR8 ;  /* 0x0000000807507e21 */ /* 0x000fca0008010000 */
[----:B------:R-:W-:Y:S02]  /*1c90*/  FSETP.GTU.FTZ.AND P4, PT, R80, 20, PT ;  /* 0x41a000005000780b */ /* 0x000fe40003f9c000 */
[----:B-1----:R-:W-:Y:S02]  /*1ca0*/  SHF.L.U32 R10, R10, 0x10, RZ ;  /* 0x000000100a0a7819 */ /* 0x002fe400000006ff */
[----:B--2---:R-:W-:Y:S02]  /*1cb0*/  SHF.L.U32 R11, R11, 0x10, RZ ;  /* 0x000000100b0b7819 */ /* 0x004fe400000006ff */
[----:B---3--:R-:W-:Y:S02]  /*1cc0*/  SHF.L.U32 R12, R12, 0x10, RZ ;  /* 0x000000100c0c7819 */ /* 0x008fe400000006ff */
[----:B----4-:R-:W-:Y:S02]  /*1cd0*/  SHF.L.U32 R13, R13, 0x10, RZ ;  /* 0x000000100d0d7819 */ /* 0x010fe400000006ff */
[----:B-----5:R-:W-:Y:S01]  /*1ce0*/  SHF.L.U32 R14, R14, 0x10, RZ ;  /* 0x000000100e0e7819 */ /* 0x020fe200000006ff */
[----:B------:R-:W-:Y:S01]  /*1cf0*/  FADD.FTZ R79, R10, UR8 ;  /* 0x000000080a4f7e21 */ /* 0x000fe20008010000 */
[----:B------:R-:W-:Y:S01]  /*1d00*/  SHF.L.U32 R15, R15, 0x10, RZ ;  /* 0x000000100f0f7819 */ /* 0x000fe200000006ff */
[----:B------:R-:W-:Y:S01]  /*1d10*/  FADD.FTZ R78, R11, UR8 ;  /* 0x000000080b4e7e21 */ /* 0x000fe20008010000 */
[----:B------:R-:W-:Y:S01]  /*1d20*/  FADD.FTZ R77, R12, UR8 ;  /* 0x000000080c4d7e21 */ /* 0x000fe20008010000 */
[----:B------:R-:W-:Y:S01]  /*1d30*/  FADD.FTZ R76, R13, UR8 ;  /* 0x000000080d4c7e21 */ /* 0x000fe20008010000 */
[----:B------:R-:W-:Y:S01]  /*1d40*/  FADD.FTZ R75, R14, UR8 ;  /* 0x000000080e4b7e21 */ /* 0x000fe20008010000 */
[----:B------:R-:W-:Y:S01]  /*1d50*/  BSSY B0, `(.L_x_12890) ;  /* 0x0000067000007945 */ /* 0x000fe20003800000 */
[----:B------:R-:W-:Y:S01]  /*1d60*/  FSETP.GTU.FTZ.AND P3, PT, R79, 20, PT ;  /* 0x41a000004f00780b */ /* 0x000fe20003f7c000 */
[----:B------:R-:W-:Y:S01]  /*1d70*/  FADD.FTZ R73, R15, UR8 ;  /* 0x000000080f497e21 */ /* 0x000fe20008010000 */
[----:B------:R-:W-:-:S02]  /*1d80*/  FSETP.GTU.FTZ.AND P2, PT, R78, 20, PT ;  /* 0x41a000004e00780b */ /* 0x000fc40003f5c000 */
[----:B------:R-:W-:Y:S02]  /*1d90*/  FSETP.GTU.FTZ.AND P1, PT, R77, 20, PT ;  /* 0x41a000004d00780b */ /* 0x000fe40003f3c000 */
[----:B------:R-:W-:Y:S02]  /*1da0*/  FSETP.GTU.FTZ.AND P0, PT, R76, 20, PT ;  /* 0x41a000004c00780b */ /* 0x000fe40003f1c000 */
[----:B------:R-:W-:Y:S02]  /*1db0*/  FSETP.GTU.FTZ.AND P6, PT, R75, 20, PT ;  /* 0x41a000004b00780b */ /* 0x000fe40003fdc000 */
[----:B------:R-:W-:Y:S02]  /*1dc0*/  SHF.L.U32 R10, R40, 0x10, RZ ;  /* 0x00000010280a7819 */ /* 0x000fe400000006ff */
[----:B------:R-:W-:Y:S01]  /*1dd0*/  SHF.L.U32 R16, R16, 0x10, RZ ;  /* 0x0000001010107819 */ /* 0x000fe200000006ff */
        /* <DEDUP_REMOVED lines=26> */
[----:B0-----:R-:W-:-:S03]  /*1f80*/  SHF.L.U32 R20, R101, 0x10, RZ ;  /* 0x0000001065147819 */ /* 0x001fc600000006ff */
[----:B------:R-:W0:Y:S01]  /*1f90*/  LDS.U16 R72, [R103+0x12] ;  /* 0x0000120067487984 */ /* 0x000e220000000400 */
[----:B-1----:R-:W-:-:S03]  /*1fa0*/  SHF.L.U32 R88, R88, 0x10, RZ ;  /* 0x0000001058587819 */ /* 0x002fc600000006ff */
[----:B------:R1:W0:Y:S01]  /*1fb0*/  LDS.U16 R70, [R103+0x14] ;  /* 0x0000140067467984 */ /* 0x0002220000000400 */
[----:B--2---:R-:W-:Y:S01]  /*1fc0*/  SHF.L.U32 R87, R87, 0x10, RZ ;  /* 0x0000001057577819 */ /* 0x004fe200000006ff */
[----:B------:R-:W-:Y:S02]  /*1fd0*/  FFMA.FTZ R8, R88, R9, R41 ;  /* 0x0000000958087223 */ /* 0x000fe40000010029 */
[----:B------:R1:W2:Y:S01]  /*1fe0*/  LDS.U16 R68, [R103+0x16] ;  /* 0x0000160067447984 */ /* 0x0002a20000000400 */
[----:B------:R-:W-:Y:S02]  /*1ff0*/  SHF.L.U32 R21, R100, 0x10, RZ ;  /* 0x0000001064157819 */ /* 0x000fe400000006ff */
[----:B---3--:R-:W-:Y:S01]  /*2000*/  SHF.L.U32 R86, R86, 0x10, RZ ;  /* 0x0000001056567819 */ /* 0x008fe200000006ff */
[----:B------:R1:W3:Y:S01]  /*2010*/  LDS.U16 R62, [R103+0x18] ;  /* 0x00001800673e7984 */ /* 0x0002e20000000400 */
[----:B------:R-:W-:-:S03]  /*2020*/  FFMA.FTZ R9, R87, R20, R8 ;  /* 0x0000001457097223 */ /* 0x000fc60000010008 */
[----:B------:R1:W0:Y:S04]  /*2030*/  LDS.U16 R60, [R103+0x1a] ;  /* 0x00001a00673c7984 */ /* 0x0002280000000400 */
[----:B------:R1:W0:Y:S04]  /*2040*/  LDS.U16 R58, [R103+0x1c] ;  /* 0x00001c00673a7984 */ /* 0x0002280000000400 */
[----:B------:R1:W0:Y:S01]  /*2050*/  LDS.U16 R56, [R103+0x1e] ;  /* 0x00001e0067387984 */ /* 0x0002220000000400 */
[----:B------:R-:W-:Y:S01]  /*2060*/  SHF.L.U32 R20, R99, 0x10, RZ ;  /* 0x0000001063147819 */ /* 0x000fe200000006ff */
[----:B------:R-:W-:Y:S01]  /*2070*/  FFMA.FTZ R8, R86, R21, R9 ;  /* 0x0000001556087223 */ /* 0x000fe20000010009 */
[----:B----4-:R-:W-:Y:S01]  /*2080*/  SHF.L.U32 R85, R85, 0x10, RZ ;  /* 0x0000001055557819 */ /* 0x010fe200000006ff */
[----:B------:R-:W4:Y:S01]  /*2090*/  LDC R21, c[0x0][0x21c] ;  /* 0x00008700ff157b82 */ /* 0x000f220000000800 */
[----:B-----5:R-:W-:-:S03]  /*20a0*/  SHF.L.U32 R84, R84, 0x10, RZ ;  /* 0x0000001054547819 */ /* 0x020fc600000006ff */
[----:B------:R-:W-:Y:S01]  /*20b0*/  FFMA.FTZ R9, R85, R20, R8 ;  /* 0x0000001455097223 */ /* 0x000fe20000010008 */
[----:B------:R-:W-:Y:S02]  /*20c0*/  SHF.L.U32 R8, R98, 0x10, RZ ;  /* 0x0000001062087819 */ /* 0x000fe400000006ff */
[----:B------:R-:W-:Y:S02]  /*20d0*/  SHF.L.U32 R20, R97, 0x10, RZ ;  /* 0x0000001061147819 */ /* 0x000fe400000006ff */
[----:B------:R-:W-:Y:S01]  /*20e0*/  SHF.L.U32 R83, R83, 0x10, RZ ;  /* 0x0000001053537819 */ /* 0x000fe200000006ff */
[----:B------:R-:W-:Y:S01]  /*20f0*/  FFMA.FTZ R8, R84, R8, R9 ;  /* 0x0000000854087223 */ /* 0x000fe20000010009 */
[----:B------:R-:W-:-:S03]  /*2100*/  SHF.L.U32 R82, R82, 0x10, RZ ;  /* 0x0000001052527819 */ /* 0x000fc600000006ff */
        /* <DEDUP_REMOVED lines=8> */
[----:B----4-:R-:W-:Y:S02]  /*2190*/  ISETP.GE.AND P5, PT, R21, 0x1, PT ;  /* 0x000000011500780c */ /* 0x010fe40003fa6270 */
[----:B0-----:R-:W-:Y:S01]  /*21a0*/  SHF.L.U32 R72, R72, 0x10, RZ ;  /* 0x0000001048487819 */ /* 0x001fe200000006ff */
[----:B------:R-:W-:Y:S01]  /*21b0*/  FFMA.FTZ R11, R74, R8, R9 ;  /* 0x000000084a0b7223 */ /* 0x000fe20000010009 */
[----:B-123--:R-:W-:Y:S09]  /*21c0*/  @P4 BRA `(.L_x_12891) ;  /* 0x00000000007c4947 */ /* 0x00eff20003800000 */
        /* <DEDUP_REMOVED lines=31> */
.L_x_12891:
[----:B------:R-:W-:Y:S05]  /*23c0*/  BSYNC B0 ;  /* 0x0000000000007941 */ /* 0x000fea0003800000 */
.L_x_12890:
        /* <DEDUP_REMOVED lines=39> */
.L_x_12893:
[----:B------:R-:W-:Y:S05]  /*2640*/  BSYNC B0 ;  /* 0x0000000000007941 */ /* 0x000fea0003800000 */
.L_x_12892:
        /* <DEDUP_REMOVED lines=39> */
.L_x_12895:
[----:B------:R-:W-:Y:S05]  /*28c0*/  BSYNC B0 ;  /* 0x0000000000007941 */ /* 0x000fea0003800000 */
.L_x_12894:
        /* <DEDUP_REMOVED lines=39> */
.L_x_12897:
[----:B------:R-:W-:Y:S05]  /*2b40*/  BSYNC B0 ;  /* 0x0000000000007941 */ /* 0x000fea0003800000 */
.L_x_12896:
        /* <DEDUP_REMOVED lines=39> */
.L_x_12899:
[----:B------:R-:W-:Y:S05]  /*2dc0*/  BSYNC B0 ;  /* 0x0000000000007941 */ /* 0x000fea0003800000 */
.L_x_12898:
        /* <DEDUP_REMOVED lines=39> */
.L_x_12901:
[----:B------:R-:W-:Y:S05]  /*3040*/  BSYNC B0 ;  /* 0x0000000000007941 */ /* 0x000fea0003800000 */
.L_x_12900:
        /* <DEDUP_REMOVED lines=38> */
.L_x_12903:
[----:B------:R-:W-:Y:S05]  /*32b0*/  BSYNC B0 ;  /* 0x0000000000007941 */ /* 0x000fea0003800000 */
.L_x_12902:
        /* <DEDUP_REMOVED lines=39> */
.L_x_12905:
[----:B------:R-:W-:Y:S05]  /*3530*/  BSYNC B0 ;  /* 0x0000000000007941 */ /* 0x000fea0003800000 */
.L_x_12904:
        /* <DEDUP_REMOVED lines=38> */
.L_x_12907:
[----:B------:R-:W-:Y:S05]  /*37a0*/  BSYNC B0 ;  /* 0x0000000000007941 */ /* 0x000fea0003800000 */
.L_x_12906:
        /* <DEDUP_REMOVED lines=39> */
.L_x_12909:
[----:B------:R-:W-:Y:S05]  /*3a20*/  BSYNC B0 ;  /* 0x0000000000007941 */ /* 0x000fea0003800000 */
.L_x_12908:
        /* <DEDUP_REMOVED lines=37> */
.L_x_12911:
[----:B------:R-:W-:Y:S05]  /*3c80*/  BSYNC B0 ;  /* 0x0000000000007941 */ /* 0x000fea0003800000 */
.L_x_12910:
        /* <DEDUP_REMOVED lines=33> */
.L_x_12913:
[----:B------:R-:W-:Y:S05]  /*3ea0*/  BSYNC B0 ;  /* 0x0000000000007941 */ /* 0x000fea0003800000 */
.L_x_12912:
        /* <DEDUP_REMOVED lines=33> */
.L_x_12915:
[----:B------:R-:W-:Y:S05]  /*40c0*/  BSYNC B0 ;  /* 0x0000000000007941 */ /* 0x000fea0003800000 */
.L_x_12914:
        /* <DEDUP_REMOVED lines=33> */
.L_x_12917:
[----:B------:R-:W-:Y:S05]  /*42e0*/  BSYNC B0 ;  /* 0x0000000000007941 */ /* 0x000fea0003800000 */
.L_x_12916:
        /* <DEDUP_REMOVED lines=33> */
.L_x_12919:
[----:B------:R-:W-:Y:S05]  /*4500*/  BSYNC B0 ;  /* 0x0000000000007941 */ /* 0x000fea0003800000 */
.L_x_12918:
        /* <DEDUP_REMOVED lines=33> */
.L_x_12921:
[----:B------:R-:W-:Y:S05]  /*4720*/  BSYNC B0 ;  /* 0x0000000000007941 */ /* 0x000fea0003800000 */
.L_x_12920:
        /* <DEDUP_REMOVED lines=27> */
[----:B------:R-:W-:Y:S01]  /*48e0*/  CS2R R52, SRZ ;  /* 0x0000000000347805 */ /* 0x000fe2000001ff00 */
        /* <DEDUP_REMOVED lines=10> */
[----:B------:R-:W-:-:S02]  /*4990*/  MOV R45, RZ ;  /* 0x000000ff002d7202 */ /* 0x000fc40000000f00 */
[----:B------:R-:W-:Y:S02]  /*49a0*/  CS2R R42, SRZ ;  /* 0x00000000002a7805 */ /* 0x000fe4000001ff00 */
        /* <DEDUP_REMOVED lines=17> */
.L_x_13001:
[----:B--2---:R-:W2:Y:S01]  /*4ac0*/  LDL R0, [R1+0x4] ;  /* 0x0000040001007983 */ /* 0x004ea20000100800 */
[----:B------:R-:W-:Y:S01]  /*4ad0*/  USHF.R.S32.HI UR57, URZ, 0x1f, UR6 ;  /* 0x0000001f3f397899 */ /* 0x000fe20008011406 */
[----:B------:R-:W-:Y:S01]  /*4ae0*/  UMOV UR44, UR28 ;  /* 0x0000001c002c7c82 */ /* 0x000fe20008000000 */
[----:B------:R-:W-:Y:S02]  /*4af0*/  UMOV UR45, UR13 ;  /* 0x0000000d002d7c82 */ /* 0x000fe40008000000 */
[----:B------:R-:W-:Y:S01]  /*4b00*/  UIMAD UR54, UR57, UR40, URZ ;  /* 0x00000028393672a4 */ /* 0x000fe2000f8e023f */
[----:B---3--:R-:W3:Y:S01]  /*4b10*/  LDL R142, [R1] ;  /* 0x00000000018e7983 */ /* 0x008ee20000100800 */
        /* <DEDUP_REMOVED lines=52> */
[----:B------:R-:W-:Y:S02]  /*4e60*/  ISETP.GE.AND P3, PT, R0, UR15, PT ;  /* 0x0000000f00007c0c */ /* 0x000fe4000bf66270 */
[----:B0-----:R-:W-:Y:S02]  /*4e70*/  IADD3 R5, R9, UR45, RZ ;  /* 0x0000002d09057c10 */ /* 0x001fe4000fffe0ff */
[----:B------:R-:W-:Y:S02]  /*4e80*/  LEA R4, P1, R8, UR18, 0x1 ;  /* 0x0000001208047c11 */ /* 0x000fe4000f8208ff */
        /* <DEDUP_REMOVED lines=26> */
[C---:B------:R-:W-:Y:S02]  /*5030*/  IADD3 R0, R6.reuse, 0x1c0, RZ ;  /* 0x000001c006007810 */ /* 0x040fe40007ffe0ff */
[----:B------:R-:W-:Y:S01]  /*5040*/  ISETP.GE.AND P5, PT, R7, UR15, PT ;  /* 0x0000000f07007c0c */ /* 0x000fe2000bfa6270 */
[----:B------:R-:W2:Y:S01]  /*5050*/  @!P6 LDG.E.U16 R12, desc[UR20][R4.64] ;  /* 0x00000014040ce981 */ /* 0x000ea2000c1e1500 */
[----:B------:R-:W-:-:S02]  /*5060*/  IADD3 R7, R6, 0x1a0, RZ ;  /* 0x000001a006077810 */ /* 0x000fc40007ffe0ff */
[----:B------:R-:W-:Y:S01]  /*5070*/  ISETP.GE.AND P3, PT, R0, UR15, PT ;  /* 0x0000000f00007c0c */ /* 0x000fe2000bf66270 */
[----:B------:R-:W3:Y:S01]  /*5080*/  @!P0 LDG.E.U16 R123, desc[UR20][R4.64+0x2c0] ;  /* 0x0002c014047b8981 */ /* 0x000ee2000c1e1500 */
[C---:B------:R-:W-:Y:S02]  /*5090*/  IADD3 R0, R6.reuse, 0x1e0, RZ ;  /* 0x000001e006007810 */ /* 0x040fe40007ffe0ff */
        /* <DEDUP_REMOVED lines=8> */
[C---:B------:R-:W-:Y:S02]  /*5120*/  IADD3 R9, R6.reuse, 0x240, RZ ;  /* 0x0000024006097810 */ /* 0x040fe40007ffe0ff */
[----:B------:R-:W-:Y:S01]  /*5130*/  IADD3 R0, R6, 0x260, RZ ;  /* 0x0000026006007810 */ /* 0x000fe20007ffe0ff */
[----:B------:R-:W3:Y:S01]  /*5140*/  @!P2 LDG.E.U16 R125, desc[UR20][R4.64+0x340] ;  /* 0x00034014047da981 */ /* 0x000ee2000c1e1500 */
[----:B------:R-:W-:-:S03]  /*5150*/  ISETP.GE.AND P2, PT, R8, UR15, PT ;  /* 0x0000000f08007c0c */ /* 0x000fc6000bf46270 */
[----:B------:R-:W3:Y:S01]  /*5160*/  @!P3 LDG.E.U16 R124, desc[UR20][R4.64+0x380] ;  /* 0x00038014047cb981 */ /* 0x000ee2000c1e1500 */
[----:B------:R-:W-:-:S03]  /*5170*/  ISETP.GE.AND P3, PT, R9, UR15, PT ;  /* 0x0000000f09007c0c */ /* 0x000fc6000bf66270 */
[----:B------:R-:W3:Y:S01]  /*5180*/  @!P0 LDG.E.U16 R127, desc[UR20][R4.64+0x3c0] ;  /* 0x0003c014047f8981 */ /* 0x000ee2000c1e1500 */
[----:B------:R-:W-:Y:S02]  /*5190*/  ISETP.GE.AND P0, PT, R0, UR15, PT ;  /* 0x0000000f00007c0c */ /* 0x000fe4000bf06270 */
[----:B------:R-:W-:Y:S01]  /*51a0*/  IADD3 R0, R6, 0x280, RZ ;  /* 0x0000028006007810 */ /* 0x000fe20007ffe0ff */
[----:B------:R-:W3:Y:S03]  /*51b0*/  @!P1 LDG.E.U16 R126, desc[UR20][R4.64+0x400] ;  /* 0x00040014047e9981 */ /* 0x000ee6000c1e1500 */
[----:B------:R-:W-:Y:S01]  /*51c0*/  ISETP.GE.AND P1, PT, R0, UR15, PT ;  /* 0x0000000f00007c0c */ /* 0x000fe2000bf26270 */
[----:B------:R-:W3:Y:S01]  /*51d0*/  @!P2 LDG.E.U16 R128, desc[UR20][R4.64+0x440] ;  /* 0x000440140480a981 */ /* 0x000ee2000c1e1500 */
[C---:B------:R-:W-:Y:S02]  /*51e0*/  IADD3 R0, R6.reuse, 0x2c0, RZ ;  /* 0x000002c006007810 */ /* 0x040fe40007ffe0ff */
        /* <DEDUP_REMOVED lines=9> */
[----:B------:R-:W-:-:S03]  /*5280*/  ISETP.GE.AND P1, PT, R7, UR15, PT ;  /* 0x0000000f07007c0c */ /* 0x000fc6000bf26270 */
[----:B------:R-:W3:Y:S04]  /*5290*/  @!P3 LDG.E.U16 R133, desc[UR20][R4.64+0x580] ;  /* 0x000580140485b981 */ /* 0x000ee8000c1e1500 */
[----:B------:R-:W3:Y:S04]  /*52a0*/  @!P2 LDG.E.U16 R132, desc[UR20][R4.64+0x540] ;  /* 0x000540140484a981 */ /* 0x000ee8000c1e1500 */
[----:B------:R-:W3:Y:S04]  /*52b0*/  @!P0 LDG.E.U16 R134, desc[UR20][R4.64+0x5c0] ;  /* 0x0005c01404868981 */ /* 0x000ee8000c1e1500 */
[----:B------:R-:W3:Y:S01]  /*52c0*/  @!P1 LDG.E.U16 R135, desc[UR20][R4.64+0x600] ;  /* 0x0006001404879981 */ /* 0x000ee2000c1e1500 */
[----:B------:R-:W-:-:S02]  /*52d0*/  IADD3 R0, R6, 0x320, RZ ;  /* 0x0000032006007810 */ /* 0x000fc40007ffe0ff */
[----:B------:R-:W-:Y:S02]  /*52e0*/  IADD3 R7, R6, 0x340, RZ ;  /* 0x0000034006077810 */ /* 0x000fe40007ffe0ff */
[----:B------:R-:W-:Y:S02]  /*52f0*/  ISETP.GE.AND P0, PT, R0, UR15, PT ;  /* 0x0000000f00007c0c */ /* 0x000fe4000bf06270 */
[----:B------:R-:W-:Y:S02]  /*5300*/  IADD3 R0, R6, 0x360, RZ ;  /* 0x0000036006007810 */ /* 0x000fe40007ffe0ff */
[----:B------:R-:W-:Y:S02]  /*5310*/  ISETP.GE.AND P1, PT, R7, UR15, PT ;  /* 0x0000000f07007c0c */ /* 0x000fe4000bf26270 */
[----:B------:R-:W-:-:S07]  /*5320*/  ISETP.GE.AND P2, PT, R0, UR15, PT ;  /* 0x0000000f00007c0c */ /* 0x000fce000bf46270 */
[----:B------:R-:W3:Y:S04]  /*5330*/  @!P0 LDG.E.U16 R136, desc[UR20][R4.64+0x640] ;  /* 0x0006401404888981 */ /* 0x000ee8000c1e1500 */
[----:B------:R-:W3:Y:S04]  /*5340*/  @!P1 LDG.E.U16 R137, desc[UR20][R4.64+0x680] ;  /* 0x0006801404899981 */ /* 0x000ee8000c1e1500 */
[----:B------:R-:W3:Y:S01]  /*5350*/  @!P2 LDG.E.U16 R11, desc[UR20][R4.64+0x6c0] ;  /* 0x0006c014040ba981 */ /* 0x000ee2000c1e1500 */
[C---:B------:R-:W-:Y:S02]  /*5360*/  IADD3 R0, R6.reuse, 0x380, RZ ;  /* 0x0000038006007810 */ /* 0x040fe40007ffe0ff */
[----:B------:R-:W-:-:S02]  /*5370*/  IADD3 R7, R6, 0x3c0, RZ ;  /* 0x000003c006077810 */ /* 0x000fc40007ffe0ff */
[----:B------:R-:W-:Y:S02]  /*5380*/  ISETP.GE.AND P0, PT, R0, UR15, PT ;  /* 0x0000000f00007c0c */ /* 0x000fe4000bf06270 */
[C---:B------:R-:W-:Y:S02]  /*5390*/  IADD3 R0, R6.reuse, 0x3a0, RZ ;  /* 0x000003a006007810 */ /* 0x040fe40007ffe0ff */
[----:B------:R-:W-:Y:S02]  /*53a0*/  IADD3 R6, R6, 0x3e0, RZ ;  /* 0x000003e006067810 */ /* 0x000fe40007ffe0ff */
[----:B------:R-:W-:Y:S02]  /*53b0*/  ISETP.GE.AND P1, PT, R0, UR15, PT ;  /* 0x0000000f00007c0c */ /* 0x000fe4000bf26270 */
[----:B------:R-:W-:Y:S02]  /*53c0*/  ISETP.GE.AND P2, PT, R7, UR15, PT ;  /* 0x0000000f07007c0c */ /* 0x000fe4000bf46270 */
[----:B------:R-:W-:-:S02]  /*53d0*/  ISETP.GE.AND P3, PT, R6, UR15, PT ;  /* 0x0000000f06007c0c */ /* 0x000fc4000bf66270 */
        /* <DEDUP_REMOVED lines=8> */
[----:B----4-:R-:W-:Y:S01]  /*5460*/  R2UR UR55, R3 ;  /* 0x00000000033772ca */ /* 0x010fe200000e0000 */
[----:B------:R-:W-:-:S04]  /*5470*/  UIADD3 UR44, UR16, -0x1, URZ ;  /* 0xffffffff102c7890 */ /* 0x000fc8000fffe03f */
[----:B------:R-:W-:-:S08]  /*5480*/  ULEA.HI UR45, UR44, UR44, URZ, 0x1 ;  /* 0x0000002c2c2d7291 */ /* 0x000fd0000f8f083f */
[----:B------:R-:W-:-:S04]  /*5490*/  FMUL.FTZ R3, R80, UR55 ;  /* 0x0000003750037c20 */ /* 0x000fc80008410000 */
[----:B------:R-:W-:Y:S01]  /*54a0*/  FMUL.RZ R6, R3, 0.15915493667125701904 ;  /* 0x3e22f98303067820 */ /* 0x000fe2000040c000 */
[----:B------:R-:W-:Y:S01]  /*54b0*/  FMUL.FTZ R3, R79, UR55 ;  /* 0x000000374f037c20 */ /* 0x000fe20008410000 */
[----:B------:R-:W-:-:S03]  /*54c0*/  ULOP3.LUT UR45, UR45, 0xfffffe, URZ, 0xc0, !UPT ;  /* 0x00fffffe2d2d7892 */ /* 0x000fc6000f8ec03f */
[----:B------:R-:W-:Y:S01]  /*54d0*/  FMUL.RZ R7, R3, 0.15915493667125701904 ;  /* 0x3e22f98303077820 */ /* 0x000fe2000040c000 */
[----:B------:R-:W-:Y:S01]  /*54e0*/  FMUL.FTZ R3, R78, UR55 ;  /* 0x000000374e037c20 */ /* 0x000fe20008410000 */
[----:B------:R-:W-:-:S03]  /*54f0*/  UIADD3 UR44, UR44, -UR45, URZ ;  /* 0x8000002d2c2c7290 */ /* 0x000fc6000fffe03f */
[----:B0-----:R-:W-:Y:S01]  /*5500*/  FMUL.RZ R4, R3, 0.15915493667125701904 ;  /* 0x3e22f98303047820 */ /* 0x001fe2000040c000 */
[----:B------:R-:W-:Y:S01]  /*5510*/  FMUL.FTZ R3, R77, UR55 ;  /* 0x000000374d037c20 */ /* 0x000fe20008410000 */
[----:B------:R-:W-:-:S03]  /*5520*/  ULEA UR44, UR44, UR6, 0x8 ;  /* 0x000000062c2c7291 */ /* 0x000fc6000f8e403f */
[----:B------:R-:W-:Y:S01]  /*5530*/  FMUL.RZ R5, R3, 0.15915493667125701904 ;  /* 0x3e22f98303057820 */ /* 0x000fe2000040c000 */
[----:B------:R-:W-:Y:S01]  /*5540*/  FMUL.FTZ R3, R76, UR55 ;  /* 0x000000374c037c20 */ /* 0x000fe20008410000 */
[----:B------:R-:W-:Y:S08]  /*5550*/  MUFU.SIN R65, R6 ;  /* 0x0000000600417308 */ /* 0x000ff00000000400 */
[----:B------:R0:W-:Y:S02]  /*5560*/  MUFU.COS R64, R6 ;  /* 0x0000000600407308 */ /* 0x0001e40000000000 */
[----:B0-----:R-:W-:Y:S01]  /*5570*/  FMUL.RZ R6, R3, 0.15915493667125701904 ;  /* 0x3e22f98303067820 */ /* 0x001fe2000040c000 */
[----:B------:R-:W-:-:S05]  /*5580*/  FMUL.FTZ R3, R75, UR55 ;  /* 0x000000374b037c20 */ /* 0x000fca0008410000 */
[----:B------:R-:W-:Y:S08]  /*5590*/  MUFU.SIN R148, R7 ;  /* 0x0000000700947308 */ /* 0x000ff00000000400 */
[----:B------:R-:W-:Y:S08]  /*55a0*/  MUFU.SIN R158, R6 ;  /* 0x00000006009e7308 */ /* 0x000ff00000000400 */
[----:B------:R0:W-:Y:S08]  /*55b0*/  MUFU.COS R157, R6 ;  /* 0x00000006009d7308 */ /* 0x0001f00000000000 */
[----:B------:R1:W-:Y:S01]  /*55c0*/  MUFU.COS R151, R7 ;  /* 0x0000000700977308 */ /* 0x0003e20000000000 */
[----:B0-----:R-:W-:Y:S01]  /*55d0*/  MOV R6, UR44 ;  /* 0x0000002c00067c02 */ /* 0x001fe20008000f00 */
[----:B------:R-:W0:Y:S01]  /*55e0*/  S2UR UR44, SR_CgaCtaId ;  /* 0x00000000002c79c3 */ /* 0x000e220000008800 */
[----:B-1----:R-:W-:Y:S01]  /*55f0*/  FMUL.RZ R7, R3, 0.15915493667125701904 ;  /* 0x3e22f98303077820 */ /* 0x002fe2000040c000 */
[----:B------:R-:W-:-:S04]  /*5600*/  FMUL.FTZ R3, R73, UR55 ;  /* 0x0000003749037c20 */ /* 0x000fc80008410000 */
[----:B------:R-:W-:Y:S08]  /*5610*/  MUFU.SIN R154, R4 ;  /* 0x00000004009a7308 */ /* 0x000ff00000000400 */
        /* <DEDUP_REMOVED lines=10> */
[----:B------:R1:W-:Y:S08]  /*56c0*/  MUFU.COS R159, R7 ;  /* 0x00000007009f7308 */ /* 0x0003f00000000000 */
[----:B------:R-:W-:Y:S01]  /*56d0*/  MUFU.SIN R147, R4 ;  /* 0x0000000400937308 */ /* 0x000fe20000000400 */
[----:B-1----:R-:W-:-:S07]  /*56e0*/  IADD3 R7, R121, 0x200, RZ ;  /* 0x0000020079077810 */ /* 0x002fce0007ffe0ff */
[----:B------:R1:W-:Y:S01]  /*56f0*/  MUFU.COS R161, R4 ;  /* 0x0000000400a17308 */ /* 0x0003e20000000000 */
[----:B------:R-:W-:Y:S01]  /*5700*/  SEL R7, R6, R7, !P2 ;  /* 0x0000000706077207 */ /* 0x000fe20005000000 */
[----:B-1----:R-:W-:Y:S01]  /*5710*/  FMUL.RZ R4, R3, 0.15915493667125701904 ;  /* 0x3e22f98303047820 */ /* 0x002fe2000040c000 */
[----:B------:R-:W-:Y:S01]  /*5720*/  FMUL.FTZ R3, R63, UR55 ;  /* 0x000000373f037c20 */ /* 0x000fe20008410000 */
[----:B------:R-:W-:-:S03]  /*5730*/  LOP3.LUT R235, R121, 0x1f, RZ, 0xc0, !PT ;  /* 0x0000001f79eb7812 */ /* 0x000fc600078ec0ff */
[----:B------:R-:W-:Y:S01]  /*5740*/  FMUL.RZ R6, R3, 0.15915493667125701904 ;  /* 0x3e22f98303067820 */ /* 0x000fe2000040c000 */
[C---:B------:R-:W-:Y:S01]  /*5750*/  IADD3 R3, R120.reuse, 0x200, RZ ;  /* 0x0000020078037810 */ /* 0x040fe20007ffe0ff */
[----:B0-----:R-:W-:Y:S01]  /*5760*/  ULEA UR54, UR44, UR54, 0x18 ;  /* 0x000000362c367291 */ /* 0x001fe2000f8ec03f */
[----:B--2---:R-:W-:Y:S01]  /*5770*/  STS.U16 [R119], R12 ;  /* 0x0000000c77007388 */ /* 0x004fe20000000400 */
[----:B------:R-:W-:Y:S01]  /*5780*/  MOV R138, UR16 ;  /* 0x00000010008a7c02 */ /* 0x000fe20008000f00 */
[----:B------:R-:W-:Y:S01]  /*5790*/  MUFU.SIN R150, R5 ;  /* 0x0000000500967308 */ /* 0x000fe20000000400 */
[----:B------:R-:W-:Y:S01]  /*57a0*/  LEA.HI.SX32 R3, R3, R120, 0x1b ;  /* 0x0000007803037211 */ /* 0x000fe200078fdaff */
[----:B------:R0:W-:Y:S01]  /*57b0*/  STS.U16 [R118+0x40], R13 ;  /* 0x0000400d76007388 */ /* 0x0001e20000000400 */
[----:B------:R-:W-:Y:S01]  /*57c0*/  ISETP.NE.AND P0, PT, R235, RZ, PT ;  /* 0x000000ffeb00720c */ /* 0x000fe20003f05270 */
[----:B------:R-:W-:Y:S02]  /*57d0*/  ULDC.64 UR44, c[0x0][0x250] ;  /* 0x00009400002c7ab9 */ /* 0x000fe40000000a00 */
[----:B---3--:R-:W-:Y:S04]  /*57e0*/  STS.U16 [R117+0x80], R14 ;  /* 0x0000800e75007388 */ /* 0x008fe80000000400 */
[----:B------:R-:W-:Y:S04]  /*57f0*/  STS.U16 [R116+0xc0], R15 ;  /* 0x0000c00f74007388 */ /* 0x000fe80000000400 */
[----:B------:R-:W-:Y:S04]  /*5800*/  STS.U16 [R115+0x100], R16 ;  /* 0x0001001073007388 */ /* 0x000fe80000000400 */
[----:B------:R-:W-:Y:S01]  /*5810*/  STS.U16 [R114+0x140], R17 ;  /* 0x0001401172007388 */ /* 0x000fe20000000400 */
[----:B------:R1:W-:Y:S03]  /*5820*/  MUFU.COS R162, R5 ;  /* 0x0000000500a27308 */ /* 0x0003e60000000000 */
[----:B------:R-:W-:Y:S04]  /*5830*/  STS.U16 [R113+0x180], R18 ;  /* 0x0001801271007388 */ /* 0x000fe80000000400 */
[----:B------:R-:W-:Y:S01]  /*5840*/  STS.U16 [R112+0x1c0], R19 ;  /* 0x0001c01370007388 */ /* 0x000fe20000000400 */
[----:B0-----:R-:W-:-:S03]  /*5850*/  IADD3 R13, R120, 0x240, RZ ;  /* 0x00000240780d7810 */ /* 0x001fc60007ffe0ff */
[----:B------:R-:W-:Y:S01]  /*5860*/  STS.U16 [R111+0x200], R20 ;  /* 0x000200146f007388 */ /* 0x000fe20000000400 */
[----:B-1----:R-:W-:-:S03]  /*5870*/  IADD3 R5, R120, 0x220, RZ ;  /* 0x0000022078057810 */ /* 0x002fc60007ffe0ff */
[----:B------:R-:W-:Y:S01]  /*5880*/  STS.U16 [R110+0x240], R67 ;  /* 0x000240436e007388 */ /* 0x000fe20000000400 */
[----:B------:R-:W-:-:S03]  /*5890*/  LEA R3, R3, UR54, 0x1 ;  /* 0x0000003603037c11 */ /* 0x000fc6000f8e08ff */
[----:B------:R-:W-:Y:S01]  /*58a0*/  STS.U16 [R109+0x280], R66 ;  /* 0x000280426d007388 */ /* 0x000fe20000000400 */
[----:B------:R-:W-:Y:S01]  /*58b0*/  ISETP.LT.OR P1, PT, R138, 0x2, P0 ;  /* 0x000000028a00780c */ /* 0x000fe20000721670 */
[----:B------:R-:W-:Y:S02]  /*58c0*/  MUFU.SIN R146, R4 ;  /* 0x0000000400927308 */ /* 0x000fe40000000400 */
[----:B------:R-:W-:Y:S01]  /*58d0*/  STS.U16 [R108+0x2c0], R123 ;  /* 0x0002c07b6c007388 */ /* 0x000fe20000000400 */
[----:B------:R-:W-:-:S03]  /*58e0*/  LEA.HI.SX32 R5, R5, R120, 0x1b ;  /* 0x0000007805057211 */ /* 0x000fc600078fdaff */
[----:B------:R-:W-:Y:S02]  /*58f0*/  STS.U16 [R107+0x300], R122 ;  /* 0x0003007a6b007388 */ /* 0x000fe40000000400 */
[----:B------:R0:W-:Y:S02]  /*5900*/  MUFU.COS R138, R4 ;  /* 0x00000004008a7308 */ /* 0x0001e40000000000 */
[----:B------:R-:W-:Y:S01]  /*5910*/  STS.U16 [R106+0x340], R125 ;  /* 0x0003407d6a007388 */ /* 0x000fe20000000400 */
[----:B------:R-:W-:-:S03]  /*5920*/  LEA.HI.SX32 R13, R13, R120, 0x1b ;  /* 0x000000780d0d7211 */ /* 0x000fc600078fdaff */
[----:B------:R-:W-:Y:S01]  /*5930*/  STS.U16 [R105+0x380], R124 ;  /* 0x0003807c69007388 */ /* 0x000fe20000000400 */
[----:B0-----:R-:W-:-:S03]  /*5940*/  FMUL.FTZ R4, R61, UR55 ;  /* 0x000000373d047c20 */ /* 0x001fc60008410000 */
[----:B------:R-:W-:Y:S01]  /*5950*/  STS.U16 [R104+0x3c0], R127 ;  /* 0x0003c07f68007388 */ /* 0x000fe20000000400 */
[----:B------:R-:W-:-:S03]  /*5960*/  LEA R5, R5, UR54, 0x1 ;  /* 0x0000003605057c11 */ /* 0x000fc6000f8e08ff */
[----:B------:R0:W-:Y:S01]  /*5970*/  STS.U16 [R3+0x400], R126 ;  /* 0x0004007e03007388 */ /* 0x0001e20000000400 */
[----:B------:R-:W-:Y:S01]  /*5980*/  FMUL.RZ R12, R4, 0.15915493667125701904 ;  /* 0x3e22f983040c7820 */ /* 0x000fe2000040c000 */
[----:B------:R-:W-:Y:S02]  /*5990*/  LEA R4, R13, UR54, 0x1 ;  /* 0x000000360d047c11 */ /* 0x000fe4000f8e08ff */
[----:B------:R-:W-:Y:S01]  /*59a0*/  STS.U16 [R5+0x440], R128 ;  /* 0x0004408005007388 */ /* 0x000fe20000000400 */
[----:B0-----:R-:W-:-:S03]  /*59b0*/  IADD3 R3, R120, 0x2c0, RZ ;  /* 0x000002c078037810 */ /* 0x001fc60007ffe0ff */
[----:B------:R0:W-:Y:S01]  /*59c0*/  STS.U16 [R4+0x480], R129 ;  /* 0x0004808104007388 */ /* 0x0001e20000000400 */
[-C--:B------:R-:W-:Y:S02]  /*59d0*/  LEA.HI.SX32 R3, R3, R120.reuse, 0x1b ;  /* 0x0000007803037211 */ /* 0x080fe400078fdaff */
[C---:B------:R-:W-:Y:S02]  /*59e0*/  IADD3 R13, R120.reuse, 0x260, RZ ;  /* 0x00000260780d7810 */ /* 0x040fe40007ffe0ff */
[----:B------:R-:W-:Y:S02]  /*59f0*/  IADD3 R15, R120, 0x280, RZ ;  /* 0x00000280780f7810 */ /* 0x000fe40007ffe0ff */
[----:B0-----:R-:W-:Y:S01]  /*5a00*/  LEA R4, R3, UR54, 0x1 ;  /* 0x0000003603047c11 */ /* 0x001fe2000f8e08ff */
[----:B------:R-:W-:Y:S01]  /*5a10*/  FMUL.FTZ R3, R57, UR55 ;  /* 0x0000003739037c20 */ /* 0x000fe20008410000 */
[----:B------:R-:W-:Y:S01]  /*5a20*/  R2UR UR56, R2 ;  /* 0x00000000023872ca */ /* 0x000fe200000e0000 */
[----:B------:R-:W-:Y:S01]  /*5a30*/  UIMAD UR57, UR57, UR44, URZ ;  /* 0x0000002c393972a4 */ /* 0x000fe2000f8e023f */
[----:B------:R-:W-:Y:S01]  /*5a40*/  FMUL.FTZ R2, R59, UR55 ;  /* 0x000000373b027c20 */ /* 0x000fe20008410000 */
[-C--:B------:R-:W-:Y:S01]  /*5a50*/  LEA.HI.SX32 R13, R13, R120.reuse, 0x1b ;  /* 0x000000780d0d7211 */ /* 0x080fe200078fdaff */
[----:B------:R-:W-:Y:S01]  /*5a60*/  FMUL.RZ R122, R3, 0.15915493667125701904 ;  /* 0x3e22f983037a7820 */ /* 0x000fe2000040c000 */
[C---:B------:R-:W-:Y:S01]  /*5a70*/  IADD3 R17, R120.reuse, 0x2a0, RZ ;  /* 0x000002a078117810 */ /* 0x040fe20007ffe0ff */
[----:B------:R-:W-:Y:S01]  /*5a80*/  UMOV UR58, UR30 ;  /* 0x0000001e003a7c82 */ /* 0x000fe20008000000 */
[-C--:B------:R-:W-:Y:S01]  /*5a90*/  LEA.HI.SX32 R15, R15, R120.reuse, 0x1b ;  /* 0x000000780f0f7211 */ /* 0x080fe200078fdaff */
[----:B------:R-:W-:Y:S01]  /*5aa0*/  UMOV UR59, UR11 ;  /* 0x0000000b003b7c82 */ /* 0x000fe20008000000 */
[C---:B------:R-:W-:Y:S01]  /*5ab0*/  IADD3 R3, R120.reuse, 0x2e0, RZ ;  /* 0x000002e078037810 */ /* 0x040fe20007ffe0ff */
[----:B------:R-:W-:Y:S01]  /*5ac0*/  UIMAD.WIDE.U32 UR58, UR6, UR44, UR58 ;  /* 0x0000002c063a72a5 */ /* 0x000fe2000f8e003a */
[----:B------:R-:W-:Y:S01]  /*5ad0*/  IADD3 R5, R120, 0x300, RZ ;  /* 0x0000030078057810 */ /* 0x000fe20007ffe0ff */
[----:B------:R-:W-:Y:S01]  /*5ae0*/  UIMAD UR57, UR6, UR45, UR57 ;  /* 0x0000002d063972a4 */ /* 0x000fe2000f8e0239 */
[----:B------:R-:W-:Y:S01]  /*5af0*/  FMUL.RZ R14, R2, 0.15915493667125701904 ;  /* 0x3e22f983020e7820 */ /* 0x000fe2000040c000 */
[----:B------:R-:W-:Y:S01]  /*5b00*/  LEA R13, R13, UR54, 0x1 ;  /* 0x000000360d0d7c11 */ /* 0x000fe2000f8e08ff */
[----:B------:R-:W-:Y:S01]  /*5b10*/  ULDC.64 UR44, c[0x0][0x2d8] ;  /* 0x0000b600002c7ab9 */ /* 0x000fe20000000a00 */
[----:B------:R-:W-:-:S02]  /*5b20*/  LEA.HI.SX32 R17, R17, R120, 0x1b ;  /* 0x0000007811117211 */ /* 0x000fc400078fdaff */
[----:B------:R-:W-:Y:S01]  /*5b30*/  LEA R2, R15, UR54, 0x1 ;  /* 0x000000360f027c11 */ /* 0x000fe2000f8e08ff */
[----:B------:R-:W-:Y:S01]  /*5b40*/  ULEA UR44, UP0, UR58, UR44, 0x3 ;  /* 0x0000002c3a2c7291 */ /* 0x000fe2000f80183f */
[-C--:B------:R-:W-:Y:S01]  /*5b50*/  LEA.HI.SX32 R3, R3, R120.reuse, 0x1b ;  /* 0x0000007803037211 */ /* 0x080fe200078fdaff */
[----:B------:R-:W-:Y:S01]  /*5b60*/  UIADD3 UR57, UR59, UR57, URZ ;  /* 0x000000393b397290 */ /* 0x000fe2000fffe03f */
[----:B------:R-:W-:Y:S01]  /*5b70*/  LEA.HI.SX32 R5, R5, R120, 0x1b ;  /* 0x0000007805057211 */ /* 0x000fe200078fdaff */
[----:B------:R-:W-:Y:S01]  /*5b80*/  STS.U16 [R13+0x4c0], R130 ;  /* 0x0004c0820d007388 */ /* 0x000fe20000000400 */
[----:B------:R-:W-:Y:S01]  /*5b90*/  LEA R17, R17, UR54, 0x1 ;  /* 0x0000003611117c11 */ /* 0x000fe2000f8e08ff */
[----:B------:R-:W-:Y:S01]  /*5ba0*/  ULEA.HI.X UR45, UR58, UR45, UR57, 0x3, UP0 ;  /* 0x0000002d3a2d7291 */ /* 0x000fe200080f1c39 */
[----:B------:R-:W-:Y:S01]  /*5bb0*/  LEA R3, R3, UR54, 0x1 ;  /* 0x0000003603037c11 */ /* 0x000fe2000f8e08ff */
[----:B------:R0:W-:Y:S04]  /*5bc0*/  STS.U16 [R2+0x500], R131 ;  /* 0x0005008302007388 */ /* 0x0001e80000000400 */
[----:B------:R-:W-:Y:S01]  /*5bd0*/  STS.U16 [R17+0x540], R132 ;  /* 0x0005408411007388 */ /* 0x000fe20000000400 */
[----:B0-----:R-:W-:-:S03]  /*5be0*/  LEA R2, R5, UR54, 0x1 ;  /* 0x0000003605027c11 */ /* 0x001fc6000f8e08ff */
[----:B------:R-:W-:Y:S04]  /*5bf0*/  STS.U16 [R4+0x580], R133 ;  /* 0x0005808504007388 */ /* 0x000fe80000000400 */
[----:B------:R0:W-:Y:S04]  /*5c00*/  STS.U16 [R3+0x5c0], R134 ;  /* 0x0005c08603007388 */ /* 0x0001e80000000400 */
[----:B------:R1:W-:Y:S01]  /*5c10*/  STS.U16 [R2+0x600], R135 ;  /* 0x0006008702007388 */ /* 0x0003e20000000400 */
[----:B0-----:R-:W-:Y:S02]  /*5c20*/  MOV R3, UR45 ;  /* 0x0000002d00037c02 */ /* 0x001fe40008000f00 */
[----:B-1----:R-:W-:-:S06]  /*5c30*/  MOV R2, UR44 ;  /* 0x0000002c00027c02 */ /* 0x002fcc0008000f00 */
[----:B------:R-:W2:Y:S01]  /*5c40*/  LDG.E.64 R2, desc[UR20][R2.64] ;  /* 0x0000001402027981 */ /* 0x000ea2000c1e1b00 */
[----:B------:R-:W-:Y:S08]  /*5c50*/  MUFU.SIN R149, R6 ;  /* 0x0000000600957308 */ /* 0x000ff00000000400 */
[----:B------:R0:W-:Y:S02]  /*5c60*/  MUFU.COS R123, R6 ;  /* 0x00000006007b7308 */ /* 0x0001e40000000000 */
[----:B0-----:R-:W-:-:S06]  /*5c70*/  MOV R6, UR56 ;  /* 0x0000003800067c02 */ /* 0x001fcc0008000f00 */
[----:B------:R-:W-:Y:S01]  /*5c80*/  MUFU.SIN R145, R12 ;  /* 0x0000000c00917308 */ /* 0x000fe20000000400 */
[----:B------:R-:W-:Y:S01]  /*5c90*/  FMUL.FTZ R6, R6, 1.4426950216293334961 ;  /* 0x3fb8aa3b06067820 */ /* 0x000fe20000410000 */
[----:B------:R-:W-:-:S06]  /*5ca0*/  IADD3 R5, R120, 0x320, RZ ;  /* 0x0000032078057810 */ /* 0x000fcc0007ffe0ff */
[----:B------:R0:W-:Y:S01]  /*5cb0*/  MUFU.COS R165, R12 ;  /* 0x0000000c00a57308 */ /* 0x0001e20000000000 */
[C---:B------:R-:W-:Y:S02]  /*5cc0*/  IADD3 R13, R120.reuse, 0x340, RZ ;  /* 0x00000340780d7810 */ /* 0x040fe40007ffe0ff */
[----:B------:R-:W-:Y:S01]  /*5cd0*/  IADD3 R15, R120, 0x360, RZ ;  /* 0x00000360780f7810 */ /* 0x000fe20007ffe0ff */
[C---:B------:R-:W-:Y:S01]  /*5ce0*/  FMUL.FTZ R4, R6.reuse, R78 ;  /* 0x0000004e06047220 */ /* 0x040fe20000410000 */
[-C--:B------:R-:W-:Y:S01]  /*5cf0*/  LEA.HI.SX32 R5, R5, R120.reuse, 0x1b ;  /* 0x0000007805057211 */ /* 0x080fe200078fdaff */
[----:B0-----:R-:W-:Y:S02]  /*5d00*/  FMUL.FTZ R12, R6, R79 ;  /* 0x0000004f060c7220 */ /* 0x001fe40000410000 */
[----:B------:R-:W-:Y:S01]  /*5d10*/  MUFU.SIN R152, R14 ;  /* 0x0000000e00987308 */ /* 0x000fe20000000400 */
[-C--:B------:R-:W-:Y:S02]  /*5d20*/  LEA.HI.SX32 R13, R13, R120.reuse, 0x1b ;  /* 0x000000780d0d7211 */ /* 0x080fe400078fdaff */
[----:B------:R-:W-:-:S05]  /*5d30*/  LEA.HI.SX32 R15, R15, R120, 0x1b ;  /* 0x000000780f0f7211 */ /* 0x000fca00078fdaff */
[----:B------:R-:W-:Y:S01]  /*5d40*/  MUFU.COS R166, R14 ;  /* 0x0000000e00a67308 */ /* 0x000fe20000000000 */
[----:B------:R-:W-:-:S07]  /*5d50*/  LEA R5, R5, UR54, 0x1 ;  /* 0x0000003605057c11 */ /* 0x000fce000f8e08ff */
[----:B------:R0:W-:Y:S01]  /*5d60*/  MUFU.EX2 R14, R12 ;  /* 0x0000000c000e7308 */ /* 0x0001e20000000800 */
[----:B------:R-:W-:Y:S01]  /*5d70*/  STS.U16 [R5+0x640], R136 ;  /* 0x0006408805007388 */ /* 0x000fe20000000400 */
[----:B0-----:R-:W-:-:S06]  /*5d80*/  FMUL.FTZ R12, R6, R77 ;  /* 0x0000004d060c7220 */ /* 0x001fcc0000410000 */
[----:B------:R0:W-:Y:S08]  /*5d90*/  MUFU.EX2 R16, R4 ;  /* 0x0000000400107308 */ /* 0x0001f00000000800 */
[----:B------:R1:W-:Y:S01]  /*5da0*/  MUFU.EX2 R18, R12 ;  /* 0x0000000c00127308 */ /* 0x0003e20000000800 */
[----:B0-----:R-:W-:Y:S01]  /*5db0*/  LEA R4, R13, UR54, 0x1 ;  /* 0x000000360d047c11 */ /* 0x001fe2000f8e08ff */
[----:B------:R-:W-:Y:S01]  /*5dc0*/  FMUL.FTZ R20, R6, R75 ;  /* 0x0000004b06147220 */ /* 0x000fe20000410000 */
[----:B-1----:R-:W-:-:S03]  /*5dd0*/  LEA R12, R15, UR54, 0x1 ;  /* 0x000000360f0c7c11 */ /* 0x002fc6000f8e08ff */
[----:B------:R-:W-:Y:S04]  /*5de0*/  STS.U16 [R4+0x680], R137 ;  /* 0x0006808904007388 */ /* 0x000fe80000000400 */
[----:B------:R0:W-:Y:S01]  /*5df0*/  STS.U16 [R12+0x6c0], R11 ;  /* 0x0006c00b0c007388 */ /* 0x0001e20000000400 */
[----:B------:R-:W1:Y:S01]  /*5e00*/  MUFU.EX2 R20, R20 ;  /* 0x0000001400147308 */ /* 0x000e620000000800 */
[----:B0-----:R-:W-:-:S07]  /*5e10*/  FMUL.FTZ R11, R6, R69 ;  /* 0x00000045060b7220 */ /* 0x001fce0000410000 */
[----:B------:R-:W0:Y:S01]  /*5e20*/  MUFU.EX2 R11, R11 ;  /* 0x0000000b000b7308 */ /* 0x000e220000000800 */
[C---:B------:R-:W-:Y:S01]  /*5e30*/  FMUL.FTZ R17, R6.reuse, R76 ;  /* 0x0000004c06117220 */ /* 0x040fe20000410000 */
[----:B------:R-:W-:Y:S01]  /*5e40*/  FMUL.FTZ R12, R6, R63 ;  /* 0x0000003f060c7220 */ /* 0x000fe20000410000 */
[C---:B------:R-:W-:Y:S02]  /*5e50*/  IADD3 R13, R120.reuse, 0x380, RZ ;  /* 0x00000380780d7810 */ /* 0x040fe40007ffe0ff */
[----:B------:R-:W-:-:S03]  /*5e60*/  IADD3 R15, R120, 0x3a0, RZ ;  /* 0x000003a0780f7810 */ /* 0x000fc60007ffe0ff */
[----:B------:R3:W4:Y:S01]  /*5e70*/  MUFU.EX2 R19, R17 ;  /* 0x0000001100137308 */ /* 0x0007220000000800 */
[----:B------:R-:W-:Y:S01]  /*5e80*/  LEA.HI.SX32 R13, R13, R120, 0x1b ;  /* 0x000000780d0d7211 */ /* 0x000fe200078fdaff */
[----:B-1----:R-:W-:Y:S01]  /*5e90*/  FMUL.FTZ R159, R20, R159 ;  /* 0x0000009f149f7220 */ /* 0x002fe20000410000 */
[----:B------:R-:W-:Y:S01]  /*5ea0*/  IADD3 R5, R120, 0x3e0, RZ ;  /* 0x000003e078057810 */ /* 0x000fe20007ffe0ff */
[----:B------:R-:W-:Y:S01]  /*5eb0*/  FMUL.FTZ R160, R20, R160 ;  /* 0x000000a014a07220 */ /* 0x000fe20000410000 */
[----:B------:R-:W-:-:S03]  /*5ec0*/  LEA.HI.SX32 R15, R15, R120, 0x1b ;  /* 0x000000780f0f7211 */ /* 0x000fc600078fdaff */
[----:B------:R-:W1:Y:S01]  /*5ed0*/  MUFU.EX2 R12, R12 ;  /* 0x0000000c000c7308 */ /* 0x000e620000000800 */
[----:B---3--:R-:W-:Y:S01]  /*5ee0*/  IADD3 R17, R120, 0x3c0, RZ ;  /* 0x000003c078117810 */ /* 0x008fe20007ffe0ff */
[C---:B0-----:R-:W-:Y:S01]  /*5ef0*/  FMUL.FTZ R163, R11.reuse, R138 ;  /* 0x0000008a0ba37220 */ /* 0x041fe20000410000 */
[----:B------:R-:W-:Y:S01]  /*5f00*/  FMUL.FTZ R146, R11, R146 ;  /* 0x000000920b927220 */ /* 0x000fe20000410000 */
[----:B------:R-:W-:Y:S01]  /*5f10*/  LEA R13, R13, UR54, 0x1 ;  /* 0x000000360d0d7c11 */ /* 0x000fe2000f8e08ff */
[----:B------:R-:W0:Y:S01]  /*5f20*/  @!P1 LDC R11, c[0x0][0x21c] ;  /* 0x00008700ff0b9b82 */ /* 0x000e220000000800 */
[----:B------:R-:W-:Y:S02]  /*5f30*/  LEA.HI.SX32 R17, R17, R120, 0x1b ;  /* 0x0000007811117211 */ /* 0x000fe400078fdaff */
[----:B------:R-:W-:Y:S01]  /*5f40*/  SHF.L.U32 R20, R102, 0x10, RZ ;  /* 0x0000001066147819 */ /* 0x000fe200000006ff */
[----:B------:R-:W-:Y:S01]  /*5f50*/  FMUL.FTZ R148, R14, R148 ;  /* 0x000000940e947220 */ /* 0x000fe20000410000 */
[----:B------:R-:W-:-:S02]  /*5f60*/  LEA.HI.SX32 R5, R5, R120, 0x1b ;  /* 0x0000007805057211 */ /* 0x000fc400078fdaff */
[----:B------:R-:W-:Y:S02]  /*5f70*/  LEA R4, R15, UR54, 0x1 ;  /* 0x000000360f047c11 */ /* 0x000fe4000f8e08ff */
[----:B------:R-:W-:Y:S01]  /*5f80*/  LEA R17, R17, UR54, 0x1 ;  /* 0x0000003611117c11 */ /* 0x000fe2000f8e08ff */
[----:B------:R3:W-:Y:S01]  /*5f90*/  STS.U16 [R13+0x700], R10 ;  /* 0x0007000a0d007388 */ /* 0x0007e20000000400 */
[----:B------:R-:W-:Y:S01]  /*5fa0*/  FMUL.FTZ R220, R20, R80 ;  /* 0x0000005014dc7220 */ /* 0x000fe20000410000 */
[----:B------:R-:W-:Y:S01]  /*5fb0*/  LEA R5, R5, UR54, 0x1 ;  /* 0x0000003605057c11 */ /* 0x000fe2000f8e08ff */
[----:B------:R-:W-:Y:S01]  /*5fc0*/  FMUL.FTZ R151, R14, R151 ;  /* 0x000000970e977220 */ /* 0x000fe20000410000 */
[----:B------:R1:W-:Y:S01]  /*5fd0*/  STS.U16 [R4+0x740], R9 ;  /* 0x0007400904007388 */ /* 0x0003e20000000400 */
[C---:B----4-:R-:W-:Y:S01]  /*5fe0*/  FMUL.FTZ R157, R19.reuse, R157 ;  /* 0x0000009d139d7220 */ /* 0x050fe20000410000 */
[----:B------:R-:W-:Y:S01]  /*5ff0*/  FMUL.FTZ R158, R19, R158 ;  /* 0x0000009e139e7220 */ /* 0x000fe20000410000 */
[----:B------:R-:W-:Y:S01]  /*6000*/  SHF.L.U32 R19, R101, 0x10, RZ ;  /* 0x0000001065137819 */ /* 0x000fe200000006ff */
[----:B------:R4:W-:Y:S01]  /*6010*/  STS.U16 [R17+0x780], R0 ;  /* 0x0007800011007388 */ /* 0x0009e20000000400 */
[----:B---3--:R-:W-:-:S03]  /*6020*/  FMUL.FTZ R10, RZ, R148 ;  /* 0x00000094ff0a7220 */ /* 0x008fc60000410000 */
[----:B------:R3:W-:Y:S01]  /*6030*/  STS.U16 [R5+0x7c0], R8 ;  /* 0x0007c00805007388 */ /* 0x0007e20000000400 */
[----:B-1----:R-:W-:Y:S01]  /*6040*/  FMUL.FTZ R4, R6, R80 ;  /* 0x0000005006047220 */ /* 0x002fe20000410000 */
[-C--:B------:R-:W-:Y:S01]  /*6050*/  FFMA.FTZ R10, R151, R220.reuse, -R10 ;  /* 0x000000dc970a7223 */ /* 0x080fe2000001080a */
[----:B----4-:R-:W-:Y:S01]  /*6060*/  FMUL.FTZ R0, R148, R220 ;  /* 0x000000dc94007220 */ /* 0x010fe20000410000 */
[C---:B------:R-:W-:Y:S01]  /*6070*/  FMUL.FTZ R164, R12.reuse, R123 ;  /* 0x0000007b0ca47220 */ /* 0x040fe20000410000 */
[----:B------:R-:W-:Y:S01]  /*6080*/  FMUL.FTZ R149, R12, R149 ;  /* 0x000000950c957220 */ /* 0x000fe20000410000 */
[----:B---3--:R-:W-:Y:S01]  /*6090*/  FMUL.FTZ R5, R6, R61 ;  /* 0x0000003d06057220 */ /* 0x008fe20000410000 */
[----:B------:R-:W-:Y:S01]  /*60a0*/  FFMA.FTZ R0, RZ, R151, R0 ;  /* 0x00000097ff007223 */ /* 0x000fe20000010000 */
[C---:B------:R-:W-:Y:S01]  /*60b0*/  FMUL.FTZ R154, R16.reuse, R154 ;  /* 0x0000009a109a7220 */ /* 0x040fe20000410000 */
[----:B------:R-:W-:Y:S01]  /*60c0*/  MOV R12, UR16 ;  /* 0x00000010000c7c02 */ /* 0x000fe20008000f00 */
[----:B------:R-:W-:Y:S01]  /*60d0*/  FFMA.FTZ R10, R19, R79, R10 ;  /* 0x0000004f130a7223 */ /* 0x000fe2000001000a */
[----:B------:R1:W-:Y:S01]  /*60e0*/  MUFU.EX2 R8, R5 ;  /* 0x0000000500087308 */ /* 0x0003e20000000800 */
[----:B------:R-:W-:-:S02]  /*60f0*/  FMUL.FTZ R153, R16, R153 ;  /* 0x0000009910997220 */ /* 0x000fc40000410000 */
[----:B------:R-:W-:-:S05]  /*6100*/  FMUL.FTZ R14, R154, R10 ;  /* 0x0000000a9a0e7220 */ /* 0x000fca0000410000 */
[----:B------:R-:W3:Y:S01]  /*6110*/  MUFU.EX2 R4, R4 ;  /* 0x0000000400047308 */ /* 0x000ee20000000800 */
[----:B-1----:R-:W-:Y:S01]  /*6120*/  FADD.FTZ R5, RZ, R0 ;  /* 0x00000000ff057221 */ /* 0x002fe20000010000 */
[----:B------:R-:W-:-:S03]  /*6130*/  @!P1 IADD3 R0, R12, -0x2, RZ ;  /* 0xfffffffe0c009810 */ /* 0x000fc60007ffe0ff */
[-C--:B------:R-:W-:Y:S01]  /*6140*/  FMUL.FTZ R12, R154, R5.reuse ;  /* 0x000000059a0c7220 */ /* 0x080fe20000410000 */
[----:B------:R-:W-:Y:S01]  /*6150*/  FFMA.FTZ R14, R153, R5, R14 ;  /* 0x00000005990e7223 */ /* 0x000fe2000001000e */
[----:B0-----:R-:W-:Y:S01]  /*6160*/  @!P1 IMAD R5, R0, R11, UR6 ;  /* 0x0000000600059e24 */ /* 0x001fe2000f8e020b */
[----:B------:R-:W-:-:S04]  /*6170*/  SHF.L.U32 R0, R120, 0x5, RZ ;  /* 0x0000000578007819 */ /* 0x000fc800000006ff */
[----:B------:R-:W-:Y:S01]  /*6180*/  LEA.HI.SX32 R0, R0, R0, 0x1b ;  /* 0x0000000000007211 */ /* 0x000fe200078fdaff */
[C---:B------:R-:W-:Y:S01]  /*6190*/  FMUL.FTZ R66, R6.reuse, R73 ;  /* 0x0000004906427220 */ /* 0x040fe20000410000 */
[----:B------:R-:W-:Y:S01]  /*61a0*/  FMUL.FTZ R67, R6, R71 ;  /* 0x0000004706437220 */ /* 0x000fe20000410000 */
[----:B------:R-:W-:Y:S02]  /*61b0*/  LEA R7, R7, UR54, 0x3 ;  /* 0x0000003607077c11 */ /* 0x000fe4000f8e18ff */
[----:B------:R-:W-:Y:S01]  /*61c0*/  LEA R0, R0, UR54, 0x1 ;  /* 0x0000003600007c11 */ /* 0x000fe2000f8e08ff */
[C---:B---3--:R-:W-:Y:S01]  /*61d0*/  FMUL.FTZ R64, R4.reuse, R64 ;  /* 0x0000004004407220 */ /* 0x048fe20000410000 */
[----:B------:R-:W-:Y:S01]  /*61e0*/  FMUL.FTZ R65, R4, R65 ;  /* 0x0000004104417220 */ /* 0x000fe20000410000 */
[----:B------:R-:W-:Y:S01]  /*61f0*/  FFMA.FTZ R15, R153, R10, -R12 ;  /* 0x0000000a990f7223 */ /* 0x000fe2000001080c */
[----:B------:R-:W-:Y:S01]  /*6200*/  NOP ;  /* 0x0000000000007918 */ /* 0x000fe20000000000 */
[----:B------:R-:W-:Y:S01]  /*6210*/  FMUL.FTZ R10, R6, R57 ;  /* 0x00000039060a7220 */ /* 0x000fe20000410000 */
[----:B------:R-:W-:Y:S01]  /*6220*/  LDS.U16 R123, [R0] ;  /* 0x00000000007b7984 */ /* 0x000fe20000000400 */
[----:B------:R-:W0:Y:S03]  /*6230*/  MUFU.EX2 R66, R66 ;  /* 0x0000004200427308 */ /* 0x000e260000000800 */
[----:B------:R-:W-:Y:S04]  /*6240*/  LDS.U16 R124, [R0+0x2] ;  /* 0x00000200007c7984 */ /* 0x000fe80000000400 */
[----:B------:R-:W-:Y:S01]  /*6250*/  LDS.U16 R137, [R0+0x4] ;  /* 0x0000040000897984 */ /* 0x000fe20000000400 */
[----:B------:R-:W1:Y:S03]  /*6260*/  MUFU.EX2 R67, R67 ;  /* 0x0000004300437308 */ /* 0x000e660000000800 */
        /* <DEDUP_REMOVED lines=28> */
[----:B------:R3:W4:Y:S01]  /*6430*/  LDS.U16 R188, [R0+0x3e] ;  /* 0x00003e0000bc7984 */ /* 0x0007220000000400 */
[----:B------:R-:W-:-:S03]  /*6440*/  FMUL.FTZ R9, R54, UR55 ;  /* 0x0000003736097c20 */ /* 0x000fc60008410000 */
[----:B------:R2:W-:Y:S01]  /*6450*/  STS.64 [R7+0x1d10], R64 ;  /* 0x001d104007007388 */ /* 0x0005e20000000a00 */
[C---:B------:R-:W-:Y:S01]  /*6460*/  FMUL.FTZ R165, R8.reuse, R165 ;  /* 0x000000a508a57220 */ /* 0x040fe20000410000 */
[----:B------:R-:W-:Y:S01]  /*6470*/  FMUL.FTZ R145, R8, R145 ;  /* 0x0000009108917220 */ /* 0x000fe20000410000 */
[----:B------:R-:W-:Y:S01]  /*6480*/  MUFU.SIN R167, R122 ;  /* 0x0000007a00a77308 */ /* 0x000fe20000000400 */
[----:B------:R-:W-:Y:S01]  /*6490*/  FMUL.FTZ R8, R6, R59 ;  /* 0x0000003b06087220 */ /* 0x000fe20000410000 */
[----:B------:R-:W-:Y:S01]  /*64a0*/  FMUL.RZ R16, R9, 0.15915493667125701904 ;  /* 0x3e22f98309107820 */ /* 0x000fe2000040c000 */
[----:B------:R-:W-:-:S05]  /*64b0*/  HFMA2.MMA R4, -RZ, RZ, 0, 9.5367431640625e-07 ;  /* 0x00000010ff047435 */ /* 0x000fca00000001ff */
[----:B------:R-:W-:Y:S08]  /*64c0*/  MUFU.COS R13, R122 ;  /* 0x0000007a000d7308 */ /* 0x000ff00000000000 */
[----:B------:R-:W2:Y:S01]  /*64d0*/  MUFU.EX2 R10, R10 ;  /* 0x0000000a000a7308 */ /* 0x000ea20000000800 */
[C---:B------:R-:W-:Y:S01]  /*64e0*/  FMUL.FTZ R155, R18.reuse, R155 ;  /* 0x0000009b129b7220 */ /* 0x040fe20000410000 */
[----:B------:R-:W-:Y:S01]  /*64f0*/  FMUL.FTZ R156, R18, R156 ;  /* 0x0000009c129c7220 */ /* 0x000fe20000410000 */
[----:B------:R-:W-:-:S05]  /*6500*/  SHF.L.U32 R18, R100, 0x10, RZ ;  /* 0x0000001064127819 */ /* 0x000fca00000006ff */
[----:B------:R2:W4:Y:S01]  /*6510*/  MUFU.EX2 R9, R8 ;  /* 0x0000000800097308 */ /* 0x0005220000000800 */
[----:B------:R-:W-:Y:S01]  /*6520*/  FADD.FTZ R14, RZ, R14 ;  /* 0x0000000eff0e7221 */ /* 0x000fe20000010000 */
[C---:B0-----:R-:W-:Y:S01]  /*6530*/  FMUL.FTZ R161, R66.reuse, R161 ;  /* 0x000000a142a17220 */ /* 0x041fe20000410000 */
[----:B------:R-:W-:Y:S01]  /*6540*/  FMUL.FTZ R147, R66, R147 ;  /* 0x0000009342937220 */ /* 0x000fe20000410000 */
[C---:B-1----:R-:W-:Y:S01]  /*6550*/  FMUL.FTZ R162, R67.reuse, R162 ;  /* 0x000000a243a27220 */ /* 0x042fe20000410000 */
[----:B------:R-:W-:Y:S01]  /*6560*/  FMUL.FTZ R150, R67, R150 ;  /* 0x0000009643967220 */ /* 0x000fe20000410000 */
[----:B------:R-:W-:Y:S01]  /*6570*/  CS2R R66, SRZ ;  /* 0x0000000000427805 */ /* 0x000fe2000001ff00 */
[----:B------:R-:W-:Y:S01]  /*6580*/  FFMA.FTZ R15, R18, R78, R15 ;  /* 0x0000004e120f7223 */ /* 0x000fe2000001000f */
[----:B---3--:R-:W-:Y:S01]  /*6590*/  FMUL.FTZ R0, R156, R14 ;  /* 0x0000000e9c007220 */ /* 0x008fe20000410000 */
[----:B--2---:R-:W-:Y:S01]  /*65a0*/  FMUL.FTZ R8, R6, R54 ;  /* 0x0000003606087220 */ /* 0x004fe20000410000 */
[----:B------:R-:W-:Y:S01]  /*65b0*/  @!P1 IMAD.WIDE R4, R5, R4, UR22 ;  /* 0x0000001605049e25 */ /* 0x000fe2000f8e0204 */
[----:B------:R-:W-:Y:S03]  /*65c0*/  BAR.SYNC.DEFER_BLOCKING 0x0 ;  /* 0x0000000000007b1d */ /* 0x000fe60000010000 */
[C---:B------:R-:W-:Y:S01]  /*65d0*/  FMUL.FTZ R168, R10.reuse, R13 ;  /* 0x0000000d0aa87220 */ /* 0x040fe20000410000 */
[----:B------:R-:W-:Y:S01]  /*65e0*/  FMUL.FTZ R167, R10, R167 ;  /* 0x000000a70aa77220 */ /* 0x000fe20000410000 */
[----:B------:R-:W-:Y:S01]  /*65f0*/  SHF.L.U32 R17, R99, 0x10, RZ ;  /* 0x0000001063117819 */ /* 0x000fe200000006ff */
[-C--:B------:R-:W-:Y:S01]  /*6600*/  FMUL.FTZ R7, R156, R15.reuse ;  /* 0x0000000f9c077220 */ /* 0x080fe20000410000 */
[----:B------:R-:W-:Y:S01]  /*6610*/  FFMA.FTZ R10, R155, R15, -R0 ;  /* 0x0000000f9b0a7223 */ /* 0x000fe20000010800 */
[----:B------:R-:W-:Y:S01]  /*6620*/  MUFU.SIN R141, R16 ;  /* 0x00000010008d7308 */ /* 0x000fe20000000400 */
[----:B------:R-:W-:Y:S01]  /*6630*/  FMUL.FTZ R12, R49, UR55 ;  /* 0x00000037310c7c20 */ /* 0x000fe20008410000 */
[C---:B----4-:R-:W-:Y:S01]  /*6640*/  FMUL.FTZ R166, R9.reuse, R166 ;  /* 0x000000a609a67220 */ /* 0x050fe20000410000 */
[----:B------:R-:W-:Y:S01]  /*6650*/  FMUL.FTZ R152, R9, R152 ;  /* 0x0000009809987220 */ /* 0x000fe20000410000 */
[----:B------:R-:W-:Y:S01]  /*6660*/  FFMA.FTZ R7, R155, R14, R7 ;  /* 0x0000000e9b077223 */ /* 0x000fe20000010007 */
[----:B------:R-:W-:-:S03]  /*6670*/  FFMA.FTZ R9, R17, R77, R10 ;  /* 0x0000004d11097223 */ /* 0x000fc6000001000a */
[----:B------:R0:W-:Y:S01]  /*6680*/  MUFU.COS R11, R16 ;  /* 0x00000010000b7308 */ /* 0x0001e20000000000 */
[----:B------:R-:W-:Y:S01]  /*6690*/  FMUL.RZ R122, R12, 0.15915493667125701904 ;  /* 0x3e22f9830c7a7820 */ /* 0x000fe2000040c000 */
[----:B------:R-:W-:-:S06]  /*66a0*/  FADD.FTZ R12, RZ, R7 ;  /* 0x00000007ff0c7221 */ /* 0x000fcc0000010000 */
[----:B------:R-:W1:Y:S01]  /*66b0*/  MUFU.EX2 R8, R8 ;  /* 0x0000000800087308 */ /* 0x000e620000000800 */
[----:B------:R2:W5:Y:S01]  /*66c0*/  @!P1 LDG.E.64 R66, desc[UR20][R4.64+0x8] ;  /* 0x0000081404429981 */ /* 0x000562000c1e1b00 */
[----:B------:R-:W-:Y:S01]  /*66d0*/  FMUL.FTZ R13, R158, R9 ;  /* 0x000000099e0d7220 */ /* 0x000fe20000410000 */
[-C--:B--2---:R-:W-:Y:S01]  /*66e0*/  FMUL.FTZ R5, R65, R148.reuse ;  /* 0x0000009441057220 */ /* 0x084fe20000410000 */
[----:B------:R-:W-:-:S03]  /*66f0*/  FMUL.FTZ R4, R64, R148 ;  /* 0x0000009440047220 */ /* 0x000fc60000410000 */
[-C--:B------:R-:W-:Y:S01]  /*6700*/  FFMA.FTZ R5, R64, R151.reuse, -R5 ;  /* 0x0000009740057223 */ /* 0x080fe20000010805 */
[----:B------:R-:W-:Y:S01]  /*6710*/  FFMA.FTZ R4, R65, R151, R4 ;  /* 0x0000009741047223 */ /* 0x000fe20000010004 */
[-C--:B------:R-:W-:Y:S01]  /*6720*/  FMUL.FTZ R14, R158, R12.reuse ;  /* 0x0000000c9e0e7220 */ /* 0x080fe20000410000 */
[----:B------:R-:W-:Y:S01]  /*6730*/  FFMA.FTZ R13, R157, R12, R13 ;  /* 0x0000000c9d0d7223 */ /* 0x000fe2000001000d */
[C---:B------:R-:W-:Y:S01]  /*6740*/  FMUL.FTZ R7, R154.reuse, R5 ;  /* 0x000000059a077220 */ /* 0x040fe20000410000 */
[-C--:B------:R-:W-:Y:S01]  /*6750*/  FMUL.FTZ R10, R154, R4.reuse ;  /* 0x000000049a0a7220 */ /* 0x080fe20000410000 */
[----:B0-----:R-:W-:Y:S01]  /*6760*/  SHF.L.U32 R16, R98, 0x10, RZ ;  /* 0x0000001062107819 */ /* 0x001fe200000006ff */
[----:B------:R-:W-:Y:S01]  /*6770*/  FMUL.FTZ R0, R6, R49 ;  /* 0x0000003106007220 */ /* 0x000fe20000410000 */
[----:B------:R-:W-:Y:S01]  /*6780*/  FFMA.FTZ R7, R153, R4, R7 ;  /* 0x0000000499077223 */ /* 0x000fe20000010007 */
[----:B------:R-:W-:Y:S01]  /*6790*/  FFMA.FTZ R9, R157, R9, -R14 ;  /* 0x000000099d097223 */ /* 0x000fe2000001080e */
[----:B------:R-:W-:Y:S01]  /*67a0*/  FADD.FTZ R13, RZ, R13 ;  /* 0x0000000dff0d7221 */ /* 0x000fe20000010000 */
[----:B------:R-:W-:Y:S01]  /*67b0*/  FFMA.FTZ R10, R153, R5, -R10 ;  /* 0x00000005990a7223 */ /* 0x000fe2000001080a */
[----:B-1----:R-:W-:Y:S01]  /*67c0*/  FMUL.FTZ R170, R8, R11 ;  /* 0x0000000b08aa7220 */ /* 0x002fe20000410000 */
[----:B------:R-:W-:Y:S01]  /*67d0*/  FMUL.FTZ R4, R156, R7 ;  /* 0x000000079c047220 */ /* 0x000fe20000410000 */
[----:B------:R-:W-:Y:S01]  /*67e0*/  FMUL.FTZ R141, R8, R141 ;  /* 0x0000008d088d7220 */ /* 0x000fe20000410000 */
[----:B------:R-:W-:Y:S01]  /*67f0*/  FFMA.FTZ R9, R16, R76, R9 ;  /* 0x0000004c10097223 */ /* 0x000fe20000010009 */
[----:B------:R-:W-:Y:S01]  /*6800*/  FMUL.FTZ R8, R160, R13 ;  /* 0x0000000da0087220 */ /* 0x000fe20000410000 */
[----:B------:R-:W-:Y:S01]  /*6810*/  MUFU.COS R127, R122 ;  /* 0x0000007a007f7308 */ /* 0x000fe20000000000 */
[-C--:B------:R-:W-:Y:S01]  /*6820*/  FFMA.FTZ R4, R155, R10.reuse, -R4 ;  /* 0x0000000a9b047223 */ /* 0x080fe20000010804 */
[----:B------:R-:W-:Y:S01]  /*6830*/  SHF.L.U32 R15, R97, 0x10, RZ ;  /* 0x00000010610f7819 */ /* 0x000fe200000006ff */
[----:B------:R-:W-:Y:S01]  /*6840*/  FMUL.FTZ R10, R156, R10 ;  /* 0x0000000a9c0a7220 */ /* 0x000fe20000410000 */
[-C--:B------:R-:W-:Y:S01]  /*6850*/  FMUL.FTZ R12, R160, R9.reuse ;  /* 0x00000009a00c7220 */ /* 0x080fe20000410000 */
[----:B------:R-:W-:-:S03]  /*6860*/  FFMA.FTZ R8, R159, R9, -R8 ;  /* 0x000000099f087223 */ /* 0x000fc60000010808 */
[----:B------:R-:W0:Y:S01]  /*6870*/  MUFU.EX2 R0, R0 ;  /* 0x0000000000007308 */ /* 0x000e220000000800 */
[----:B------:R-:W-:Y:S01]  /*6880*/  FFMA.FTZ R10, R155, R7, R10 ;  /* 0x000000079b0a7223 */ /* 0x000fe2000001000a */
[----:B------:R-:W-:-:S06]  /*6890*/  FFMA.FTZ R12, R159, R13, R12 ;  /* 0x0000000d9f0c7223 */ /* 0x000fcc000001000c */
[----:B------:R1:W2:Y:S01]  /*68a0*/  MUFU.SIN R5, R122 ;  /* 0x0000007a00057308 */ /* 0x0002a20000000400 */
[C---:B------:R-:W-:Y:S01]  /*68b0*/  FMUL.FTZ R7, R158.reuse, R4 ;  /* 0x000000049e077220 */ /* 0x040fe20000410000 */
[----:B------:R-:W-:Y:S01]  /*68c0*/  FADD.FTZ R12, RZ, R12 ;  /* 0x0000000cff0c7221 */ /* 0x000fe20000010000 */
[----:B-1----:R-:W-:Y:S01]  /*68d0*/  FFMA.FTZ R122, R15, R75, R8 ;  /* 0x0000004b0f7a7223 */ /* 0x002fe20000010008 */
[----:B------:R-:W-:-:S03]  /*68e0*/  FMUL.FTZ R8, R158, R10 ;  /* 0x0000000a9e087220 */ /* 0x000fc60000410000 */
[----:B------:R-:W-:Y:S01]  /*68f0*/  FMUL.FTZ R14, R147, R122 ;  /* 0x0000007a930e7220 */ /* 0x000fe20000410000 */
[C---:B------:R-:W-:Y:S01]  /*6900*/  FFMA.FTZ R8, R157.reuse, R4, -R8 ;  /* 0x000000049d087223 */ /* 0x040fe20000010808 */
[----:B------:R-:W-:Y:S02]  /*6910*/  FFMA.FTZ R7, R157, R10, R7 ;  /* 0x0000000a9d077223 */ /* 0x000fe40000010007 */
[-C--:B------:R-:W-:Y:S01]  /*6920*/  FFMA.FTZ R9, R161, R12.reuse, R14 ;  /* 0x0000000ca1097223 */ /* 0x080fe2000001000e */
[----:B------:R-:W-:Y:S01]  /*6930*/  FMUL.FTZ R12, R147, R12 ;  /* 0x0000000c930c7220 */ /* 0x000fe20000410000 */
[C---:B0-----:R-:W-:Y:S01]  /*6940*/  FMUL.FTZ R140, R0.reuse, R127 ;  /* 0x0000007f008c7220 */ /* 0x041fe20000410000 */
[----:B--2---:R-:W-:Y:S01]  /*6950*/  FMUL.FTZ R196, R0, R5 ;  /* 0x0000000500c47220 */ /* 0x004fe20000410000 */
[----:B------:R-:W-:Y:S01]  /*6960*/  SHF.L.U32 R14, R96, 0x10, RZ ;  /* 0x00000010600e7819 */ /* 0x000fe200000006ff */
[CC--:B------:R-:W-:Y:S01]  /*6970*/  FMUL.FTZ R0, R160.reuse, R7.reuse ;  /* 0x00000007a0007220 */ /* 0x0c0fe20000410000 */
[----:B------:R-:W-:Y:S01]  /*6980*/  FMUL.FTZ R4, R160, R8 ;  /* 0x00000008a0047220 */ /* 0x000fe20000410000 */
[----:B------:R-:W-:Y:S01]  /*6990*/  FFMA.FTZ R5, R161, R122, -R12 ;  /* 0x0000007aa1057223 */ /* 0x000fe2000001080c */
[----:B------:R-:W-:Y:S01]  /*69a0*/  FADD.FTZ R9, RZ, R9 ;  /* 0x00000009ff097221 */ /* 0x000fe20000010000 */
[C---:B------:R-:W-:Y:S01]  /*69b0*/  FFMA.FTZ R0, R159.reuse, R8, -R0 ;  /* 0x000000089f007223 */ /* 0x040fe20000010800 */
[----:B------:R-:W-:Y:S01]  /*69c0*/  FFMA.FTZ R4, R159, R7, R4 ;  /* 0x000000079f047223 */ /* 0x000fe20000010004 */
[----:B------:R-:W-:Y:S01]  /*69d0*/  FFMA.FTZ R5, R14, R73, R5 ;  /* 0x000000490e057223 */ /* 0x000fe20000010005 */
[C---:B------:R-:W-:Y:S01]  /*69e0*/  FMUL.FTZ R7, R150.reuse, R9 ;  /* 0x0000000996077220 */ /* 0x040fe20000410000 */
[----:B------:R-:W-:Y:S01]  /*69f0*/  SHF.L.U32 R13, R95, 0x10, RZ ;  /* 0x000000105f0d7819 */ /* 0x000fe200000006ff */
[C---:B------:R-:W-:Y:S01]  /*6a00*/  FMUL.FTZ R8, R147.reuse, R0 ;  /* 0x0000000093087220 */ /* 0x040fe20000410000 */
[-C--:B------:R-:W-:Y:S01]  /*6a10*/  FMUL.FTZ R12, R150, R5.reuse ;  /* 0x00000005960c7220 */ /* 0x080fe20000410000 */
[C---:B------:R-:W-:Y:S01]  /*6a20*/  FFMA.FTZ R10, R162.reuse, R5, -R7 ;  /* 0x00000005a20a7223 */ /* 0x040fe20000010807 */
[-C--:B------:R-:W-:Y:S01]  /*6a30*/  FMUL.FTZ R5, R147, R4.reuse ;  /* 0x0000000493057220 */ /* 0x080fe20000410000 */
[----:B------:R-:W-:Y:S01]  /*6a40*/  FFMA.FTZ R7, R161, R4, R8 ;  /* 0x00000004a1077223 */ /* 0x000fe20000010008 */
[----:B------:R-:W-:Y:S01]  /*6a50*/  FFMA.FTZ R12, R162, R9, R12 ;  /* 0x00000009a20c7223 */ /* 0x000fe2000001000c */
[----:B------:R-:W-:Y:S01]  /*6a60*/  FFMA.FTZ R10, R13, R71, R10 ;  /* 0x000000470d0a7223 */ /* 0x000fe2000001000a */
[----:B------:R-:W-:Y:S01]  /*6a70*/  FFMA.FTZ R5, R161, R0, -R5 ;  /* 0x00000000a1057223 */ /* 0x000fe20000010805 */
[----:B------:R-:W-:Y:S01]  /*6a80*/  FMUL.FTZ R9, R150, R7 ;  /* 0x0000000796097220 */ /* 0x000fe20000410000 */
[----:B------:R-:W-:Y:S01]  /*6a90*/  FADD.FTZ R12, RZ, R12 ;  /* 0x0000000cff0c7221 */ /* 0x000fe20000010000 */
[----:B------:R-:W-:Y:S01]  /*6aa0*/  FMUL.FTZ R4, R146, R10 ;  /* 0x0000000a92047220 */ /* 0x000fe20000410000 */
[-C--:B------:R-:W-:Y:S01]  /*6ab0*/  FMUL.FTZ R0, R150, R5.reuse ;  /* 0x0000000596007220 */ /* 0x080fe20000410000 */
[----:B------:R-:W-:Y:S01]  /*6ac0*/  FFMA.FTZ R9, R162, R5, -R9 ;  /* 0x00000005a2097223 */ /* 0x000fe20000010809 */
[-C--:B------:R-:W-:Y:S01]  /*6ad0*/  FMUL.FTZ R5, R146, R12.reuse ;  /* 0x0000000c92057220 */ /* 0x080fe20000410000 */
[C---:B------:R-:W-:Y:S01]  /*6ae0*/  FFMA.FTZ R4, R163.reuse, R12, R4 ;  /* 0x0000000ca3047223 */ /* 0x040fe20000010004 */
[----:B------:R-:W-:Y:S01]  /*6af0*/  SHF.L.U32 R12, R94, 0x10, RZ ;  /* 0x000000105e0c7819 */ /* 0x000fe200000006ff */
[----:B------:R-:W-:Y:S01]  /*6b00*/  FFMA.FTZ R7, R162, R7, R0 ;  /* 0x00000007a2077223 */ /* 0x000fe20000010000 */
[----:B------:R-:W-:Y:S01]  /*6b10*/  FFMA.FTZ R5, R163, R10, -R5 ;  /* 0x0000000aa3057223 */ /* 0x000fe20000010805 */
[----:B------:R-:W-:-:S02]  /*6b20*/  FADD.FTZ R8, RZ, R4 ;  /* 0x00000004ff087221 */ /* 0x000fc40000010000 */
[----:B------:R-:W-:Y:S01]  /*6b30*/  FMUL.FTZ R0, R146, R7 ;  /* 0x0000000792007220 */ /* 0x000fe20000410000 */
[----:B------:R-:W-:Y:S01]  /*6b40*/  FFMA.FTZ R5, R12, R69, R5 ;  /* 0x000000450c057223 */ /* 0x000fe20000010005 */
[-C--:B------:R-:W-:Y:S01]  /*6b50*/  FMUL.FTZ R11, R149, R8.reuse ;  /* 0x00000008950b7220 */ /* 0x080fe20000410000 */
[-C--:B------:R-:W-:Y:S01]  /*6b60*/  FMUL.FTZ R4, R146, R9.reuse ;  /* 0x0000000992047220 */ /* 0x080fe20000410000 */
[----:B------:R-:W-:Y:S02]  /*6b70*/  FFMA.FTZ R9, R163, R9, -R0 ;  /* 0x00000009a3097223 */ /* 0x000fe40000010800 */
[-C--:B------:R-:W-:Y:S01]  /*6b80*/  FFMA.FTZ R10, R164, R5.reuse, -R11 ;  /* 0x00000005a40a7223 */ /* 0x080fe2000001080b */
[----:B------:R-:W-:Y:S01]  /*6b90*/  FMUL.FTZ R5, R149, R5 ;  /* 0x0000000595057220 */ /* 0x000fe20000410000 */
[----:B------:R-:W-:Y:S01]  /*6ba0*/  FMUL.FTZ R0, R44, UR55 ;  /* 0x000000372c007c20 */ /* 0x000fe20008410000 */
[----:B------:R-:W-:Y:S01]  /*6bb0*/  SHF.L.U32 R11, R142, 0x10, RZ ;  /* 0x000000108e0b7819 */ /* 0x000fe200000006ff */
[----:B------:R-:W-:Y:S01]  /*6bc0*/  FFMA.FTZ R4, R163, R7, R4 ;  /* 0x00000007a3047223 */ /* 0x000fe20000010004 */
[----:B------:R-:W-:Y:S01]  /*6bd0*/  FFMA.FTZ R5, R164, R8, R5 ;  /* 0x00000008a4057223 */ /* 0x000fe20000010005 */
[----:B------:R-:W-:-:S02]  /*6be0*/  FMUL.RZ R139, R0, 0.15915493667125701904 ;  /* 0x3e22f983008b7820 */ /* 0x000fc4000040c000 */
[----:B------:R-:W-:Y:S01]  /*6bf0*/  FMUL.FTZ R0, R149, R4 ;  /* 0x0000000495007220 */ /* 0x000fe20000410000 */
[----:B------:R-:W-:Y:S01]  /*6c00*/  FFMA.FTZ R10, R11, R63, R10 ;  /* 0x0000003f0b0a7223 */ /* 0x000fe2000001000a */
[----:B------:R-:W-:Y:S02]  /*6c10*/  FADD.FTZ R8, RZ, R5 ;  /* 0x00000005ff087221 */ /* 0x000fe40000010000 */
[-C--:B------:R-:W-:Y:S01]  /*6c20*/  FFMA.FTZ R0, R164, R9.reuse, -R0 ;  /* 0x00000009a4007223 */ /* 0x080fe20000010800 */
[----:B------:R-:W-:Y:S01]  /*6c30*/  FMUL.FTZ R122, R145, R10 ;  /* 0x0000000a917a7220 */ /* 0x000fe20000410000 */
[----:B------:R-:W-:Y:S01]  /*6c40*/  FMUL.FTZ R9, R149, R9 ;  /* 0x0000000995097220 */ /* 0x000fe20000410000 */
[----:B------:R-:W-:Y:S01]  /*6c50*/  FMUL.FTZ R7, R145, R8 ;  /* 0x0000000891077220 */ /* 0x000fe20000410000 */
[----:B------:R-:W-:Y:S01]  /*6c60*/  FMUL.FTZ R6, R6, R44 ;  /* 0x0000002c06067220 */ /* 0x000fe20000410000 */
[C---:B------:R-:W-:Y:S01]  /*6c70*/  FFMA.FTZ R122, R165.reuse, R8, R122 ;  /* 0x00000008a57a7223 */ /* 0x040fe2000001007a */
[----:B------:R-:W-:Y:S01]  /*6c80*/  FFMA.FTZ R4, R164, R4, R9 ;  /* 0x00000004a4047223 */ /* 0x000fe20000010009 */
[----:B------:R-:W-:Y:S01]  /*6c90*/  FFMA.FTZ R7, R165, R10, -R7 ;  /* 0x0000000aa5077223 */ /* 0x000fe20000010807 */
[----:B------:R-:W-:Y:S01]  /*6ca0*/  SHF.L.U32 R10, R252, 0x10, RZ ;  /* 0x00000010fc0a7819 */ /* 0x000fe200000006ff */
[----:B------:R-:W-:Y:S01]  /*6cb0*/  FADD.FTZ R135, RZ, R122 ;  /* 0x0000007aff877221 */ /* 0x000fe20000010000 */
[----:B------:R-:W-:Y:S01]  /*6cc0*/  MUFU.COS R169, R139 ;  /* 0x0000008b00a97308 */ /* 0x000fe20000000000 */
[----:B------:R-:W-:-:S02]  /*6cd0*/  FMUL.FTZ R5, R145, R4 ;  /* 0x0000000491057220 */ /* 0x000fc40000410000 */
[----:B------:R-:W-:Y:S01]  /*6ce0*/  FFMA.FTZ R127, R10, R61, R7 ;  /* 0x0000003d0a7f7223 */ /* 0x000fe20000010007 */
[----:B------:R-:W-:Y:S01]  /*6cf0*/  FMUL.FTZ R171, R152, R135 ;  /* 0x0000008798ab7220 */ /* 0x000fe20000410000 */
[----:B------:R-:W-:-:S03]  /*6d00*/  FFMA.FTZ R5, R165, R0, -R5 ;  /* 0x00000000a5057223 */ /* 0x000fc60000010805 */
[----:B------:R-:W0:Y:S01]  /*6d10*/  MUFU.EX2 R6, R6 ;  /* 0x0000000600067308 */ /* 0x000e220000000800 */
[----:B------:R-:W-:Y:S01]  /*6d20*/  FMUL.FTZ R0, R145, R0 ;  /* 0x0000000091007220 */ /* 0x000fe20000410000 */
[----:B------:R-:W-:-:S06]  /*6d30*/  SHF.L.U32 R9, R93, 0x10, RZ ;  /* 0x000000105d097819 */ /* 0x000fcc00000006ff */
[----:B------:R-:W1:Y:S01]  /*6d40*/  MUFU.SIN R139, R139 ;  /* 0x0000008b008b7308 */ /* 0x000e620000000400 */
[-C--:B------:R-:W-:Y:S01]  /*6d50*/  FMUL.FTZ R122, R152, R127.reuse ;  /* 0x0000007f987a7220 */ /* 0x080fe20000410000 */
[----:B------:R-:W-:Y:S01]  /*6d60*/  FFMA.FTZ R8, R166, R127, -R171 ;  /* 0x0000007fa6087223 */ /* 0x000fe200000108ab */
[----:B------:R-:W-:Y:S01]  /*6d70*/  FFMA.FTZ R7, R165, R4, R0 ;  /* 0x00000004a5077223 */ /* 0x000fe20000010000 */
[----:B------:R-:W-:Y:S01]  /*6d80*/  FMUL.FTZ R4, R152, R5 ;  /* 0x0000000598047220 */ /* 0x000fe20000410000 */
[----:B------:R-:W-:Y:S01]  /*6d90*/  FFMA.FTZ R122, R166, R135, R122 ;  /* 0x00000087a67a7223 */ /* 0x000fe2000001007a */
[----:B------:R-:W-:Y:S01]  /*6da0*/  FFMA.FTZ R126, R9, R59, R8 ;  /* 0x0000003b097e7223 */ /* 0x000fe20000010008 */
[-C--:B------:R-:W-:Y:S01]  /*6db0*/  FMUL.FTZ R0, R152, R7.reuse ;  /* 0x0000000798007220 */ /* 0x080fe20000410000 */
[----:B------:R-:W-:Y:S01]  /*6dc0*/  FFMA.FTZ R4, R166, R7, R4 ;  /* 0x00000007a6047223 */ /* 0x000fe20000010004 */
[----:B------:R-:W-:Y:S01]  /*6dd0*/  FADD.FTZ R122, RZ, R122 ;  /* 0x0000007aff7a7221 */ /* 0x000fe20000010000 */
[C---:B------:R-:W-:Y:S01]  /*6de0*/  FMUL.FTZ R7, R167.reuse, R126 ;  /* 0x0000007ea7077220 */ /* 0x040fe20000410000 */
[----:B0-----:R-:W-:Y:S01]  /*6df0*/  FMUL.FTZ R169, R6, R169 ;  /* 0x000000a906a97220 */ /* 0x001fe20000410000 */
[----:B------:R-:W-:Y:S01]  /*6e00*/  FFMA.FTZ R0, R166, R5, -R0 ;  /* 0x00000005a6007223 */ /* 0x000fe20000010800 */
[CC--:B------:R-:W-:Y:S01]  /*6e10*/  FMUL.FTZ R127, R167.reuse, R122.reuse ;  /* 0x0000007aa77f7220 */ /* 0x0c0fe20000410000 */
[----:B-1----:R-:W-:Y:S01]  /*6e20*/  FMUL.FTZ R139, R6, R139 ;  /* 0x0000008b068b7220 */ /* 0x002fe20000410000 */
[----:B------:R-:W-:Y:S01]  /*6e30*/  FFMA.FTZ R6, R168, R122, R7 ;  /* 0x0000007aa8067223 */ /* 0x000fe20000010007 */
[C---:B------:R-:W-:Y:S01]  /*6e40*/  FMUL.FTZ R5, R167.reuse, R4 ;  /* 0x00000004a7057220 */ /* 0x040fe20000410000 */
[----:B------:R-:W-:Y:S01]  /*6e50*/  SHF.L.U32 R8, R92, 0x10, RZ ;  /* 0x000000105c087819 */ /* 0x000fe200000006ff */
[C---:B------:R-:W-:Y:S01]  /*6e60*/  FFMA.FTZ R127, R168.reuse, R126, -R127 ;  /* 0x0000007ea87f7223 */ /* 0x040fe2000001087f */
[----:B------:R-:W-:Y:S01]  /*6e70*/  FADD.FTZ R6, RZ, R6 ;  /* 0x00000006ff067221 */ /* 0x000fe20000010000 */
[-C--:B------:R-:W-:Y:S01]  /*6e80*/  FMUL.FTZ R7, R167, R0.reuse ;  /* 0x00000000a7077220 */ /* 0x080fe20000410000 */
[----:B------:R-:W-:Y:S01]  /*6e90*/  FFMA.FTZ R5, R168, R0, -R5 ;  /* 0x00000000a8057223 */ /* 0x000fe20000010805 */
[----:B------:R-:W-:Y:S01]  /*6ea0*/  FFMA.FTZ R127, R8, R57, R127 ;  /* 0x00000039087f7223 */ /* 0x000fe2000001007f */
[----:B------:R-:W-:Y:S01]  /*6eb0*/  FMUL.FTZ R171, R141, R6 ;  /* 0x000000068dab7220 */ /* 0x000fe20000410000 */
[----:B------:R-:W-:Y:S01]  /*6ec0*/  FFMA.FTZ R4, R168, R4, R7 ;  /* 0x00000004a8047223 */ /* 0x000fe20000010007 */
[----:B------:R-:W-:Y:S01]  /*6ed0*/  SHF.L.U32 R7, R91, 0x10, RZ ;  /* 0x000000105b077819 */ /* 0x000fe200000006ff */
[C---:B------:R-:W-:Y:S01]  /*6ee0*/  FMUL.FTZ R135, R141.reuse, R5 ;  /* 0x000000058d877220 */ /* 0x040fe20000410000 */
[CC--:B------:R-:W-:Y:S01]  /*6ef0*/  FMUL.FTZ R173, R141.reuse, R127.reuse ;  /* 0x0000007f8dad7220 */ /* 0x0c0fe20000410000 */
[C---:B------:R-:W-:Y:S01]  /*6f00*/  FFMA.FTZ R122, R170.reuse, R127, -R171 ;  /* 0x0000007faa7a7223 */ /* 0x040fe200000108ab */
[-C--:B------:R-:W-:Y:S01]  /*6f10*/  FMUL.FTZ R0, R141, R4.reuse ;  /* 0x000000048d007220 */ /* 0x080fe20000410000 */
[C---:B------:R-:W-:Y:S01]  /*6f20*/  FFMA.FTZ R135, R170.reuse, R4, R135 ;  /* 0x00000004aa877223 */ /* 0x040fe20000010087 */
[C---:B------:R-:W-:Y:S01]  /*6f30*/  FFMA.FTZ R173, R170.reuse, R6, R173 ;  /* 0x00000006aaad7223 */ /* 0x040fe200000100ad */
[----:B------:R-:W-:Y:S01]  /*6f40*/  FFMA.FTZ R127, R7, R54, R122 ;  /* 0x00000036077f7223 */ /* 0x000fe2000001007a */
[----:B------:R-:W-:Y:S01]  /*6f50*/  FFMA.FTZ R5, R170, R5, -R0 ;  /* 0x00000005aa057223 */ /* 0x000fe20000010800 */
[----:B------:R-:W-:Y:S01]  /*6f60*/  R2UR UR45, R2 ;  /* 0x00000000022d72ca */ /* 0x000fe200000e0000 */
[C---:B------:R-:W-:Y:S01]  /*6f70*/  FMUL.FTZ R171, R196.reuse, R135 ;  /* 0x00000087c4ab7220 */ /* 0x040fe20000410000 */
[----:B------:R-:W-:Y:S01]  /*6f80*/  FADD.FTZ R173, RZ, R173 ;  /* 0x000000adffad7221 */ /* 0x000fe20000010000 */
[C---:B------:R-:W-:Y:S01]  /*6f90*/  FMUL.FTZ R6, R196.reuse, R127 ;  /* 0x0000007fc4067220 */ /* 0x040fe20000410000 */
[-C--:B------:R-:W-:Y:S01]  /*6fa0*/  FMUL.FTZ R4, R196, R5.reuse ;  /* 0x00000005c4047220 */ /* 0x080fe20000410000 */
[----:B------:R-:W-:Y:S01]  /*6fb0*/  R2UR UR57, R3 ;  /* 0x00000000033972ca */ /* 0x000fe200000e0000 */
[C---:B------:R-:W-:Y:S01]  /*6fc0*/  FFMA.FTZ R0, R140.reuse, R5, -R171 ;  /* 0x000000058c007223 */ /* 0x040fe200000108ab */
[C---:B------:R-:W-:Y:S01]  /*6fd0*/  FFMA.FTZ R5, R140.reuse, R173, R6 ;  /* 0x000000ad8c057223 */ /* 0x040fe20000010006 */
[----:B------:R-:W-:Y:S01]  /*6fe0*/  FFMA.FTZ R4, R140, R135, R4 ;  /* 0x000000878c047223 */ /* 0x000fe20000010004 */
[----:B------:R-:W-:Y:S01]  /*6ff0*/  FMUL.FTZ R173, R196, R173 ;  /* 0x000000adc4ad7220 */ /* 0x000fe20000410000 */
[----:B------:R-:W-:-:S02]  /*7000*/  SHF.L.U32 R188, R188, 0x10, RZ ;  /* 0x00000010bcbc7819 */ /* 0x000fc400000006ff */
[----:B------:R-:W-:Y:S01]  /*7010*/  MOV R122, UR16 ;  /* 0x00000010007a7c02 */ /* 0x000fe20008000f00 */
[----:B------:R-:W-:Y:S01]  /*7020*/  FMUL.FTZ R138, R139, R4 ;  /* 0x000000048b8a7220 */ /* 0x000fe20000410000 */
[----:B------:R-:W-:Y:S01]  /*7030*/  SHF.L.U32 R6, R90, 0x10, RZ ;  /* 0x000000105a067819 */ /* 0x000fe200000006ff */
[----:B------:R-:W-:Y:S01]  /*7040*/  FFMA.FTZ R173, R140, R127, -R173 ;  /* 0x0000007f8cad7223 */ /* 0x000fe200000108ad */
[----:B------:R-:W-:Y:S01]  /*7050*/  SHF.L.U32 R180, R180, 0x10, RZ ;  /* 0x00000010b4b47819 */ /* 0x000fe200000006ff */
[----:B------:R-:W-:Y:S01]  /*7060*/  FMUL.FTZ R3, R188, UR45 ;  /* 0x0000002dbc037c20 */ /* 0x000fe20008410000 */
[----:B------:R-:W-:Y:S01]  /*7070*/  ISETP.GE.OR P0, PT, R122, UR14, P0 ;  /* 0x0000000e7a007c0c */ /* 0x000fe20008706670 */
[-C--:B------:R-:W-:Y:S01]  /*7080*/  FFMA.FTZ R138, R169, R0.reuse, -R138 ;  /* 0x00000000a98a7223 */ /* 0x080fe2000001088a */
[----:B------:R-:W-:Y:S01]  /*7090*/  FFMA.FTZ R122, R6, R49, R173 ;  /* 0x00000031067a7223 */ /* 0x000fe200000100ad */
[C---:B------:R-:W-:Y:S01]  /*70a0*/  FMUL.FTZ R182, R139.reuse, R0 ;  /* 0x000000008bb67220 */ /* 0x040fe20000410000 */
[----:B------:R-:W-:Y:S01]  /*70b0*/  SHF.L.U32 R174, R174, 0x10, RZ ;  /* 0x00000010aeae7819 */ /* 0x000fe200000006ff */
[----:B------:R-:W-:Y:S01]  /*70c0*/  FADD.FTZ R0, R56, R56 ;  /* 0x0000003838007221 */ /* 0x000fe20000010000 */
[----:B------:R-:W-:Y:S01]  /*70d0*/  FMUL.FTZ R127, R188, UR57 ;  /* 0x00000039bc7f7c20 */ /* 0x000fe20008410000 */
[----:B------:R-:W-:Y:S01]  /*70e0*/  FFMA.FTZ R135, R180, UR57, R3 ;  /* 0x00000039b4877c23 */ /* 0x000fe20008010003 */
[----:B------:R-:W-:Y:S01]  /*70f0*/  FADD.FTZ R126, RZ, R5 ;  /* 0x00000005ff7e7221 */ /* 0x000fe20000010000 */
[C---:B------:R-:W-:Y:S01]  /*7100*/  FMUL.FTZ R203, R139.reuse, R122 ;  /* 0x0000007a8bcb7220 */ /* 0x040fe20000410000 */
[----:B------:R-:W-:Y:S01]  /*7110*/  SHF.L.U32 R190, R190, 0x10, RZ ;  /* 0x00000010bebe7819 */ /* 0x000fe200000006ff */
[----:B------:R-:W-:Y:S01]  /*7120*/  FMUL.FTZ R5, R174, UR45 ;  /* 0x0000002dae057c20 */ /* 0x000fe20008410000 */
[----:B------:R-:W-:Y:S01]  /*7130*/  FFMA.FTZ R127, R180, UR45, -R127 ;  /* 0x0000002db47f7c23 */ /* 0x000fe2000801087f */
[----:B------:R-:W-:Y:S01]  /*7140*/  FMUL.FTZ R142, R0, R135 ;  /* 0x00000087008e7220 */ /* 0x000fe20000410000 */
[-C--:B------:R-:W-:Y:S01]  /*7150*/  FMUL.FTZ R211, R139, R126.reuse ;  /* 0x0000007e8bd37220 */ /* 0x080fe20000410000 */
[----:B------:R-:W-:Y:S01]  /*7160*/  FMUL.FTZ R3, R174, UR57 ;  /* 0x00000039ae037c20 */ /* 0x000fe20008410000 */
[C---:B------:R-:W-:Y:S01]  /*7170*/  FFMA.FTZ R203, R169.reuse, R126, R203 ;  /* 0x0000007ea9cb7223 */ /* 0x040fe200000100cb */
[----:B------:R-:W-:Y:S01]  /*7180*/  FADD.FTZ R2, R58, R58 ;  /* 0x0000003a3a027221 */ /* 0x000fe20000010000 */
[----:B------:R-:W-:Y:S01]  /*7190*/  FFMA.FTZ R5, R190, UR57, R5 ;  /* 0x00000039be057c23 */ /* 0x000fe20008010005 */
[----:B------:R-:W-:Y:S01]  /*71a0*/  FMUL.FTZ R135, R0, R127 ;  /* 0x0000007f00877220 */ /* 0x000fe20000410000 */
[C---:B------:R-:W-:Y:S01]  /*71b0*/  FMUL.FTZ R126, R169.reuse, R142 ;  /* 0x0000008ea97e7220 */ /* 0x040fe20000410000 */
[----:B------:R-:W-:Y:S01]  /*71c0*/  FFMA.FTZ R211, R169, R122, -R211 ;  /* 0x0000007aa9d37223 */ /* 0x000fe200000108d3 */
[----:B------:R-:W-:Y:S01]  /*71d0*/  SHF.L.U32 R131, R131, 0x10, RZ ;  /* 0x0000001083837819 */ /* 0x000fe200000006ff */
[----:B------:R-:W-:Y:S01]  /*71e0*/  FFMA.FTZ R3, R190, UR45, -R3 ;  /* 0x0000002dbe037c23 */ /* 0x000fe20008010803 */
[C---:B------:R-:W-:Y:S01]  /*71f0*/  FMUL.FTZ R122, R139.reuse, R142 ;  /* 0x0000008e8b7a7220 */ /* 0x040fe20000410000 */
[C---:B------:R-:W-:Y:S01]  /*7200*/  FMUL.FTZ R233, R2.reuse, R5 ;  /* 0x0000000502e97220 */ /* 0x040fe20000410000 */
[----:B------:R-:W-:Y:S01]  /*7210*/  FFMA.FTZ R126, -R139, R135, -R126 ;  /* 0x000000878b7e7223 */ /* 0x000fe2000001097e */
[----:B------:R-:W-:Y:S01]  /*7220*/  FFMA.FTZ R182, R169, R4, R182 ;  /* 0x00000004a9b67223 */ /* 0x000fe200000100b6 */
[----:B------:R-:W-:Y:S01]  /*7230*/  SHF.L.U32 R217, R217, 0x10, RZ ;  /* 0x00000010d9d97819 */ /* 0x000fe200000006ff */
[----:B------:R-:W-:Y:S01]  /*7240*/  FMUL.FTZ R208, R2, R3 ;  /* 0x0000000302d07220 */ /* 0x000fe20000410000 */
[----:B------:R-:W-:Y:S01]  /*7250*/  FMUL.FTZ R4, R131, UR57 ;  /* 0x0000003983047c20 */ /* 0x000fe20008410000 */
[----:B------:R-:W-:Y:S01]  /*7260*/  FFMA.FTZ R3, R169, R135, -R122 ;  /* 0x00000087a9037223 */ /* 0x000fe2000001087a */
[----:B------:R-:W-:Y:S01]  /*7270*/  FMUL.FTZ R122, R131, UR45 ;  /* 0x0000002d837a7c20 */ /* 0x000fe20008410000 */
[----:B------:R-:W-:Y:S01]  /*7280*/  FADD.FTZ R5, -R233, R126 ;  /* 0x0000007ee9057221 */ /* 0x000fe20000010100 */
[----:B------:R-:W-:Y:S01]  /*7290*/  FADD.FTZ R187, R83, R83 ;  /* 0x0000005353bb7221 */ /* 0x000fe20000010000 */
[C---:B------:R-:W-:Y:S01]  /*72a0*/  FFMA.FTZ R4, R217.reuse, UR45, -R4 ;  /* 0x0000002dd9047c23 */ /* 0x040fe20008010804 */
[----:B------:R-:W-:Y:S01]  /*72b0*/  FFMA.FTZ R122, R217, UR57, R122 ;  /* 0x00000039d97a7c23 */ /* 0x000fe2000801007a */
[----:B------:R-:W-:Y:S01]  /*72c0*/  FADD.FTZ R3, R208, R3 ;  /* 0x00000003d0037221 */ /* 0x000fe20000010000 */
[----:B------:R-:W-:Y:S01]  /*72d0*/  FMUL.FTZ R127, R196, -R5 ;  /* 0x80000005c47f7220 */ /* 0x000fe20000410000 */
[----:B------:R-:W-:Y:S01]  /*72e0*/  SHF.L.U32 R172, R172, 0x10, RZ ;  /* 0x00000010acac7819 */ /* 0x000fe200000006ff */
[C---:B------:R-:W-:Y:S01]  /*72f0*/  FMUL.FTZ R186, R187.reuse, R4 ;  /* 0x00000004bbba7220 */ /* 0x040fe20000410000 */
[----:B------:R-:W-:Y:S01]  /*7300*/  FMUL.FTZ R187, R187, R122 ;  /* 0x0000007abbbb7220 */ /* 0x000fe20000410000 */
[-C--:B------:R-:W-:Y:S01]  /*7310*/  FMUL.FTZ R4, R196, -R3.reuse ;  /* 0x80000003c4047220 */ /* 0x080fe20000410000 */
[----:B------:R-:W-:Y:S01]  /*7320*/  FFMA.FTZ R122, R140, R3, -R127 ;  /* 0x000000038c7a7223 */ /* 0x000fe2000001087f */
[----:B------:R-:W-:Y:S01]  /*7330*/  SHF.L.U32 R192, R192, 0x10, RZ ;  /* 0x00000010c0c07819 */ /* 0x000fe200000006ff */
[----:B------:R-:W-:Y:S01]  /*7340*/  FMUL.FTZ R3, R172, UR57 ;  /* 0x00000039ac037c20 */ /* 0x000fe20008410000 */
[----:B------:R-:W-:Y:S01]  /*7350*/  SHF.L.U32 R218, R218, 0x10, RZ ;  /* 0x00000010dada7819 */ /* 0x000fe200000006ff */
[----:B------:R-:W-:Y:S01]  /*7360*/  FFMA.FTZ R127, R140, R5, R4 ;  /* 0x000000058c7f7223 */ /* 0x000fe20000010004 */
[----:B------:R-:W-:Y:S01]  /*7370*/  FMUL.FTZ R5, R172, UR45 ;  /* 0x0000002dac057c20 */ /* 0x000fe20008410000 */
[----:B------:R-:W-:Y:S01]  /*7380*/  FADD.FTZ R4, R60, R60 ;  /* 0x0000003c3c047221 */ /* 0x000fe20000010000 */
[----:B------:R-:W-:Y:S01]  /*7390*/  FFMA.FTZ R207, R192, UR45, -R3 ;  /* 0x0000002dc0cf7c23 */ /* 0x000fe20008010803 */
[----:B------:R-:W-:Y:S01]  /*73a0*/  SHF.L.U32 R132, R132, 0x10, RZ ;  /* 0x0000001084847819 */ /* 0x000fe200000006ff */
[----:B------:R-:W-:Y:S01]  /*73b0*/  FMUL.FTZ R3, R218, UR57 ;  /* 0x00000039da037c20 */ /* 0x000fe20008410000 */
[----:B------:R-:W-:Y:S01]  /*73c0*/  FFMA.FTZ R5, R192, UR57, R5 ;  /* 0x00000039c0057c23 */ /* 0x000fe20008010005 */
[----:B------:R-:W-:-:S02]  /*73d0*/  FMUL.FTZ R207, R4, R207 ;  /* 0x000000cf04cf7220 */ /* 0x000fc40000410000 */
[----:B------:R-:W-:Y:S01]  /*73e0*/  FFMA.FTZ R176, R132, UR45, -R3 ;  /* 0x0000002d84b07c23 */ /* 0x000fe20008010803 */
[----:B------:R-:W-:Y:S01]  /*73f0*/  FMUL.FTZ R200, R4, R5 ;  /* 0x0000000504c87220 */ /* 0x000fe20000410000 */
[----:B------:R-:W-:Y:S01]  /*7400*/  FADD.FTZ R3, R207, R122 ;  /* 0x0000007acf037221 */ /* 0x000fe20000010000 */
[----:B------:R-:W-:Y:S01]  /*7410*/  FMUL.FTZ R5, R218, UR45 ;  /* 0x0000002dda057c20 */ /* 0x000fe20008410000 */
[----:B------:R-:W-:Y:S01]  /*7420*/  SHF.L.U32 R198, R198, 0x10, RZ ;  /* 0x00000010c6c67819 */ /* 0x000fe200000006ff */
[----:B------:R-:W-:Y:S01]  /*7430*/  FADD.FTZ R127, -R200, R127 ;  /* 0x0000007fc87f7221 */ /* 0x000fe20000010100 */
[C---:B------:R-:W-:Y:S01]  /*7440*/  FMUL.FTZ R126, R141.reuse, -R3 ;  /* 0x800000038d7e7220 */ /* 0x040fe20000410000 */
[----:B------:R-:W-:Y:S01]  /*7450*/  FADD.FTZ R189, R82, R82 ;  /* 0x0000005252bd7221 */ /* 0x000fe20000010000 */
[----:B------:R-:W-:Y:S01]  /*7460*/  FFMA.FTZ R122, R132, UR57, R5 ;  /* 0x00000039847a7c23 */ /* 0x000fe20008010005 */
[-C--:B------:R-:W-:Y:S01]  /*7470*/  FMUL.FTZ R5, R141, -R127.reuse ;  /* 0x8000007f8d057220 */ /* 0x080fe20000410000 */
[----:B------:R-:W-:Y:S01]  /*7480*/  FFMA.FTZ R184, R170, R127, R126 ;  /* 0x0000007faab87223 */ /* 0x000fe2000001007e */
[----:B------:R-:W-:Y:S01]  /*7490*/  SHF.L.U32 R195, R195, 0x10, RZ ;  /* 0x00000010c3c37819 */ /* 0x000fe200000006ff */
[C---:B------:R-:W-:Y:S01]  /*74a0*/  FMUL.FTZ R176, R189.reuse, R176 ;  /* 0x000000b0bdb07220 */ /* 0x040fe20000410000 */
[C---:B------:R-:W-:Y:S01]  /*74b0*/  FMUL.FTZ R126, R198.reuse, UR45 ;  /* 0x0000002dc67e7c20 */ /* 0x040fe20008410000 */
[----:B------:R-:W-:Y:S01]  /*74c0*/  FMUL.FTZ R189, R189, R122 ;  /* 0x0000007abdbd7220 */ /* 0x000fe20000410000 */
        /* <DEDUP_REMOVED lines=8> */
[----:B------:R-:W-:Y:S01]  /*7550*/  FMUL.FTZ R199, R3, R126 ;  /* 0x0000007e03c77220 */ /* 0x000fe20000410000 */
[----:B------:R-:W-:Y:S01]  /*7560*/  FMUL.FTZ R127, R133, UR45 ;  /* 0x0000002d857f7c20 */ /* 0x000fe20008410000 */
[----:B------:R-:W-:Y:S01]  /*7570*/  FMUL.FTZ R197, R3, R122 ;  /* 0x0000007a03c57220 */ /* 0x000fe20000410000 */
[----:B------:R-:W-:Y:S01]  /*7580*/  FADD.FTZ R175, R81, R81 ;  /* 0x0000005151af7221 */ /* 0x000fe20000010000 */
[C---:B------:R-:W-:Y:S01]  /*7590*/  FFMA.FTZ R122, R234.reuse, UR45, -R5 ;  /* 0x0000002dea7a7c23 */ /* 0x040fe20008010805 */
[----:B------:R-:W-:Y:S01]  /*75a0*/  FADD.FTZ R184, -R199, R184 ;  /* 0x000000b8c7b87221 */ /* 0x000fe20000010100 */
[----:B------:R-:W-:Y:S01]  /*75b0*/  FFMA.FTZ R126, R234, UR57, R127 ;  /* 0x00000039ea7e7c23 */ /* 0x000fe2000801007f */
[----:B------:R-:W-:Y:S01]  /*75c0*/  SHF.L.U32 R136, R136, 0x10, RZ ;  /* 0x0000001088887819 */ /* 0x000fe200000006ff */
[----:B------:R-:W-:Y:S01]  /*75d0*/  FMUL.FTZ R177, R175, R122 ;  /* 0x0000007aafb17220 */ /* 0x000fe20000410000 */
[----:B------:R-:W-:Y:S01]  /*75e0*/  FADD.FTZ R178, R197, R178 ;  /* 0x000000b2c5b27221 */ /* 0x000fe20000010000 */
[----:B------:R-:W-:Y:S01]  /*75f0*/  FMUL.FTZ R5, R167, -R184 ;  /* 0x800000b8a7057220 */ /* 0x000fe20000410000 */
[----:B------:R-:W-:Y:S01]  /*7600*/  FMUL.FTZ R175, R175, R126 ;  /* 0x0000007eafaf7220 */ /* 0x000fe20000410000 */
[----:B------:R-:W-:Y:S01]  /*7610*/  SHF.L.U32 R249, R249, 0x10, RZ ;  /* 0x00000010f9f97819 */ /* 0x000fe200000006ff */
[----:B------:R-:W-:Y:S01]  /*7620*/  FMUL.FTZ R126, R136, UR45 ;  /* 0x0000002d887e7c20 */ /* 0x000fe20008410000 */
[-C--:B------:R-:W-:Y:S01]  /*7630*/  FMUL.FTZ R171, R167, -R178.reuse ;  /* 0x800000b2a7ab7220 */ /* 0x080fe20000410000 */
[----:B------:R-:W-:Y:S01]  /*7640*/  FFMA.FTZ R127, R168, R178, -R5 ;  /* 0x000000b2a87f7223 */ /* 0x000fe20000010805 */
[----:B------:R-:W-:Y:S01]  /*7650*/  FADD.FTZ R5, R68, R68 ;  /* 0x0000004444057221 */ /* 0x000fe20000010000 */
[----:B------:R-:W-:Y:S01]  /*7660*/  FMUL.FTZ R122, R136, UR57 ;  /* 0x00000039887a7c20 */ /* 0x000fe20008410000 */
[----:B------:R-:W-:Y:S01]  /*7670*/  FFMA.FTZ R126, R249, UR57, R126 ;  /* 0x00000039f97e7c23 */ /* 0x000fe2000801007e */
[----:B------:R-:W-:Y:S01]  /*7680*/  SHF.L.U32 R202, R202, 0x10, RZ ;  /* 0x00000010caca7819 */ /* 0x000fe200000006ff */
[----:B------:R-:W-:Y:S01]  /*7690*/  FFMA.FTZ R184, R168, R184, R171 ;  /* 0x000000b8a8b87223 */ /* 0x000fe200000100ab */
[----:B------:R-:W-:Y:S01]  /*76a0*/  ISETP.NE.AND P1, PT, R121, 0x1f, PT ;  /* 0x0000001f7900780c */ /* 0x000fe20003f25270 */
[----:B------:R-:W-:Y:S01]  /*76b0*/  FFMA.FTZ R194, R249, UR45, -R122 ;  /* 0x0000002df9c27c23 */ /* 0x000fe2000801087a */
[----:B------:R-:W-:Y:S01]  /*76c0*/  FMUL.FTZ R171, R5, R126 ;  /* 0x0000007e05ab7220 */ /* 0x000fe20000410000 */
[----:B------:R-:W-:Y:S01]  /*76d0*/  SHF.L.U32 R201, R201, 0x10, RZ ;  /* 0x00000010c9c97819 */ /* 0x000fe200000006ff */
[C---:B------:R-:W-:Y:S01]  /*76e0*/  FMUL.FTZ R122, R202.reuse, UR57 ;  /* 0x00000039ca7a7c20 */ /* 0x040fe20008410000 */
[----:B------:R-:W-:Y:S01]  /*76f0*/  FMUL.FTZ R194, R5, R194 ;  /* 0x000000c205c27220 */ /* 0x000fe20000410000 */
[----:B------:R-:W-:Y:S01]  /*7700*/  FMUL.FTZ R126, R202, UR45 ;  /* 0x0000002dca7e7c20 */ /* 0x000fe20008410000 */
[----:B------:R-:W-:Y:S01]  /*7710*/  FADD.FTZ R179, -R171, R184 ;  /* 0x000000b8abb37221 */ /* 0x000fe20000010100 */
[----:B------:R-:W-:Y:S01]  /*7720*/  FADD.FTZ R173, R72, R72 ;  /* 0x0000004848ad7221 */ /* 0x000fe20000010000 */
[C---:B------:R-:W-:Y:S01]  /*7730*/  FFMA.FTZ R122, R201.reuse, UR45, -R122 ;  /* 0x0000002dc97a7c23 */ /* 0x040fe2000801087a */
[----:B------:R-:W-:Y:S01]  /*7740*/  FADD.FTZ R127, R194, R127 ;  /* 0x0000007fc27f7221 */ /* 0x000fe20000010000 */
[----:B------:R-:W-:Y:S01]  /*7750*/  FFMA.FTZ R126, R201, UR57, R126 ;  /* 0x00000039c97e7c23 */ /* 0x000fe2000801007e */
[----:B------:R-:W-:Y:S01]  /*7760*/  FMUL.FTZ R183, R152, -R179 ;  /* 0x800000b398b77220 */ /* 0x000fe20000410000 */
[----:B------:R-:W-:Y:S01]  /*7770*/  SHF.L.U32 R144, R144, 0x10, RZ ;  /* 0x0000001090907819 */ /* 0x000fe200000006ff */
[C---:B------:R-:W-:Y:S01]  /*7780*/  FMUL.FTZ R181, R173.reuse, R122 ;  /* 0x0000007aadb57220 */ /* 0x040fe20000410000 */
[-C--:B------:R-:W-:Y:S01]  /*7790*/  FMUL.FTZ R122, R152, -R127.reuse ;  /* 0x8000007f987a7220 */ /* 0x080fe20000410000 */
[----:B------:R-:W-:Y:S01]  /*77a0*/  FMUL.FTZ R173, R173, R126 ;  /* 0x0000007eadad7220 */ /* 0x000fe20000410000 */
[----:B------:R-:W-:Y:S01]  /*77b0*/  FFMA.FTZ R184, R166, R127, -R183 ;  /* 0x0000007fa6b87223 */ /* 0x000fe200000108b7 */
[----:B------:R-:W-:Y:S01]  /*77c0*/  @P1 LEA R127, R121, UR54, 0x3 ;  /* 0x00000036797f1c11 */ /* 0x000fe2000f8e18ff */
[----:B------:R-:W-:Y:S01]  /*77d0*/  FMUL.FTZ R126, R144, UR57 ;  /* 0x00000039907e7c20 */ /* 0x000fe20008410000 */
[----:B------:R-:W-:-:S05]  /*77e0*/  SHF.L.U32 R143, R143, 0x10, RZ ;  /* 0x000000108f8f7819 */ /* 0x000fca00000006ff */
[----:B------:R-:W-:Y:S02]  /*77f0*/  FFMA.FTZ R193, R143, UR45, -R126 ;  /* 0x0000002d8fc17c23 */ /* 0x000fe4000801087e */
[----:B------:R-:W0:Y:S01]  /*7800*/  @P1 LDS.64 R126, [R127+0x2d18] ;  /* 0x002d18007f7e1984 */ /* 0x000e220000000a00 */
[----:B------:R-:W-:Y:S01]  /*7810*/  FMUL.FTZ R178, R144, UR45 ;  /* 0x0000002d90b27c20 */ /* 0x000fe20008410000 */
[----:B------:R-:W-:Y:S01]  /*7820*/  BSSY B0, `(.L_x_12923) ;  /* 0x0000013000007945 */ /* 0x000fe20003800000 */
[----:B------:R-:W-:Y:S01]  /*7830*/  FFMA.FTZ R183, R166, R179, R122 ;  /* 0x000000b3a6b77223 */ /* 0x000fe2000001007a */
[----:B------:R-:W-:Y:S01]  /*7840*/  FADD.FTZ R244, R70, R70 ;  /* 0x0000004646f47221 */ /* 0x000fe20000010000 */
[----:B------:R-:W-:Y:S01]  /*7850*/  SHF.L.U32 R122, R89, 0x10, RZ ;  /* 0x00000010597a7819 */ /* 0x000fe200000006ff */
[----:B------:R-:W-:Y:S01]  /*7860*/  FFMA.FTZ R179, R143, UR57, R178 ;  /* 0x000000398fb37c23 */ /* 0x000fe200080100b2 */
[----:B------:R-:W-:Y:S01]  /*7870*/  SHF.L.U32 R134, R134, 0x10, RZ ;  /* 0x0000001086867819 */ /* 0x000fe200000006ff */
[----:B------:R-:W-:Y:S06]  /*7880*/  @P1 BRA `(.L_x_12924) ;  /* 0x0000000000301947 */ /* 0x000fec0003800000 */
[----:B------:R-:W1:Y:S01]  /*7890*/  LDC R178, c[0x0][0x224] ;  /* 0x00008900ffb27b82 */ /* 0x000e620000000800 */
[----:B0-----:R-:W-:Y:S02]  /*78a0*/  MOV R127, RZ ;  /* 0x000000ff007f7202 */ /* 0x001fe40000000f00 */
        /* <DEDUP_REMOVED lines=10> */
.L_x_12924:
[----:B------:R-:W-:Y:S05]  /*7950*/  BSYNC B0 ;  /* 0x0000000000007941 */ /* 0x000fea0003800000 */
.L_x_12923:
[----:B------:R-:W2:Y:S01]  /*7960*/  SHFL.UP PT, R185, R138, 0x1, RZ ;  /* 0x042000008ab97989 */ /* 0x000ea200000e00ff */
[----:B------:R-:W-:Y:S01]  /*7970*/  FADD.FTZ R203, RZ, R203 ;  /* 0x000000cbffcb7221 */ /* 0x000fe20000010000 */
[----:B------:R-:W-:Y:S01]  /*7980*/  FFMA.FTZ R211, R122, R44, R211 ;  /* 0x0000002c7ad37223 */ /* 0x000fe200000100d3 */
[C---:B------:R-:W-:Y:S01]  /*7990*/  FMUL.FTZ R193, R244.reuse, R193 ;  /* 0x000000c1f4c17220 */ /* 0x040fe20000410000 */
[----:B------:R-:W3:Y:S01]  /*79a0*/  SHFL.UP PT, R205, R182, 0x1, RZ ;  /* 0x04200000b6cd7989 */ /* 0x000ee200000e00ff */
[----:B------:R-:W-:Y:S01]  /*79b0*/  FMUL.FTZ R178, R244, R179 ;  /* 0x000000b3f4b27220 */ /* 0x000fe20000410000 */
[----:B------:R-:W-:Y:S01]  /*79c0*/  SHF.L.U32 R236, R236, 0x10, RZ ;  /* 0x00000010ecec7819 */ /* 0x000fe200000006ff */
[----:B------:R-:W-:Y:S01]  /*79d0*/  FADD.FTZ R204, R193, R184 ;  /* 0x000000b8c1cc7221 */ /* 0x000fe20000010000 */
[----:B------:R-:W4:Y:S01]  /*79e0*/  SHFL.UP PT, R213, R203, 0x1, RZ ;  /* 0x04200000cbd57989 */ /* 0x000f2200000e00ff */
[----:B------:R-:W-:Y:S01]  /*79f0*/  FADD.FTZ R184, -R178, R183 ;  /* 0x000000b7b2b87221 */ /* 0x000fe20000010100 */
[----:B------:R-:W-:Y:S01]  /*7a00*/  FADD.FTZ R179, R74, R74 ;  /* 0x0000004a4ab37221 */ /* 0x000fe20000010000 */
[----:B------:R-:W-:Y:S01]  /*7a10*/  FMUL.FTZ R206, R145, -R204 ;  /* 0x800000cc91ce7220 */ /* 0x000fe20000410000 */
[----:B------:R-:W4:Y:S01]  /*7a20*/  SHFL.UP PT, R209, R211, 0x1, RZ ;  /* 0x04200000d3d17989 */ /* 0x000f2200000e00ff */
[C---:B------:R-:W-:Y:S01]  /*7a30*/  FMUL.FTZ R183, R236.reuse, UR57 ;  /* 0x00000039ecb77c20 */ /* 0x040fe20008410000 */
[----:B------:R-:W-:Y:S01]  /*7a40*/  FMUL.FTZ R191, R236, UR45 ;  /* 0x0000002decbf7c20 */ /* 0x000fe20008410000 */
[-C--:B------:R-:W-:Y:S01]  /*7a50*/  FFMA.FTZ R212, R165, R184.reuse, R206 ;  /* 0x000000b8a5d47223 */ /* 0x080fe200000100ce */
[----:B------:R-:W-:Y:S01]  /*7a60*/  FMUL.FTZ R206, R145, -R184 ;  /* 0x800000b891ce7220 */ /* 0x000fe20000410000 */
[----:B------:R-:W-:Y:S01]  /*7a70*/  FFMA.FTZ R184, R134, UR45, -R183 ;  /* 0x0000002d86b87c23 */ /* 0x000fe200080108b7 */
[----:B------:R-:W-:Y:S01]  /*7a80*/  ISETP.GE.AND P3, PT, R120, 0x1, PT ;  /* 0x000000017800780c */ /* 0x000fe20003f66270 */
[----:B------:R-:W-:Y:S01]  /*7a90*/  FADD.FTZ R212, -R173, R212 ;  /* 0x000000d4add47221 */ /* 0x000fe20000010100 */
[----:B------:R-:W-:Y:S01]  /*7aa0*/  FFMA.FTZ R206, R165, R204, -R206 ;  /* 0x000000cca5ce7223 */ /* 0x000fe200000108ce */
[----:B------:R-:W-:Y:S01]  /*7ab0*/  FFMA.FTZ R204, R134, UR57, R191 ;  /* 0x0000003986cc7c23 */ /* 0x000fe200080100bf */
[----:B------:R-:W-:Y:S01]  /*7ac0*/  FMUL.FTZ R191, R179, R184 ;  /* 0x000000b8b3bf7220 */ /* 0x000fe20000410000 */
[----:B------:R-:W-:Y:S01]  /*7ad0*/  FMUL.FTZ R219, R149, -R212 ;  /* 0x800000d495db7220 */ /* 0x000fe20000410000 */
[----:B--2---:R-:W-:Y:S01]  /*7ae0*/  FMUL.FTZ R183, R182, R185 ;  /* 0x000000b9b6b77220 */ /* 0x004fe20000410000 */
[----:B------:R-:W-:Y:S01]  /*7af0*/  FADD.FTZ R206, R181, R206 ;  /* 0x000000ceb5ce7221 */ /* 0x000fe20000010000 */
[----:B------:R-:W-:Y:S01]  /*7b00*/  FMUL.FTZ R179, R179, R204 ;  /* 0x000000ccb3b37220 */ /* 0x000fe20000410000 */
[----:B01----:R-:W-:Y:S01]  /*7b10*/  FMUL.FTZ R204, R139, R127 ;  /* 0x0000007f8bcc7220 */ /* 0x003fe20000410000 */
[-C--:B---3--:R-:W-:Y:S01]  /*7b20*/  FFMA.FTZ R183, R138, R205.reuse, R183 ;  /* 0x000000cd8ab77223 */ /* 0x088fe200000100b7 */
[-C--:B------:R-:W-:Y:S01]  /*7b30*/  FFMA.FTZ R214, R164, R206.reuse, -R219 ;  /* 0x000000cea4d67223 */ /* 0x080fe200000108db */
[----:B------:R-:W-:Y:S01]  /*7b40*/  FMUL.FTZ R221, R149, -R206 ;  /* 0x800000ce95dd7220 */ /* 0x000fe20000410000 */
[C---:B------:R-:W-:Y:S01]  /*7b50*/  FMUL.FTZ R205, R182.reuse, R205 ;  /* 0x000000cdb6cd7220 */ /* 0x040fe20000410000 */
[C---:B----4-:R-:W-:Y:S01]  /*7b60*/  FMUL.FTZ R219, R182.reuse, R213 ;  /* 0x000000d5b6db7220 */ /* 0x050fe20000410000 */
[----:B------:R-:W-:Y:S01]  /*7b70*/  FSEL R183, R182, R183, !P3 ;  /* 0x000000b7b6b77208 */ /* 0x000fe20005800000 */
[----:B------:R-:W-:Y:S01]  /*7b80*/  FFMA.FTZ R212, R164, R212, R221 ;  /* 0x000000d4a4d47223 */ /* 0x000fe200000100dd */
[-C--:B------:R-:W-:Y:S01]  /*7b90*/  FMUL.FTZ R206, R139, -R126.reuse ;  /* 0x8000007e8bce7220 */ /* 0x080fe20000410000 */
[-C--:B------:R-:W-:Y:S01]  /*7ba0*/  FMUL.FTZ R184, R182, R209.reuse ;  /* 0x000000d1b6b87220 */ /* 0x080fe20000410000 */
[C---:B------:R-:W-:Y:S01]  /*7bb0*/  FFMA.FTZ R182, R138.reuse, R209, -R219 ;  /* 0x000000d18ab67223 */ /* 0x040fe200000108db */
[C---:B------:R-:W-:Y:S01]  /*7bc0*/  FFMA.FTZ R221, R169.reuse, R126, -R204 ;  /* 0x0000007ea9dd7223 */ /* 0x040fe200000108cc */
[----:B------:R-:W-:Y:S01]  /*7bd0*/  FFMA.FTZ R209, R169, -R127, R206 ;  /* 0x8000007fa9d17223 */ /* 0x000fe200000100ce */
[C---:B------:R-:W-:Y:S01]  /*7be0*/  FFMA.FTZ R184, R138.reuse, R213, R184 ;  /* 0x000000d58ab87223 */ /* 0x040fe200000100b8 */
[----:B------:R-:W-:Y:S01]  /*7bf0*/  @P3 FADD.FTZ R211, R211, R182 ;  /* 0x000000b6d3d33221 */ /* 0x000fe20000010000 */
[----:B------:R-:W-:Y:S01]  /*7c00*/  @P3 FFMA.FTZ R138, R138, R185, -R205 ;  /* 0x000000b98a8a3223 */ /* 0x000fe200000108cd */
[----:B------:R-:W-:Y:S01]  /*7c10*/  FMUL.FTZ R213, R196, -R221 ;  /* 0x800000ddc4d57220 */ /* 0x000fe20000410000 */
[----:B------:R-:W-:Y:S01]  /*7c20*/  @P3 FADD.FTZ R203, R203, R184 ;  /* 0x000000b8cbcb3221 */ /* 0x000fe20000010000 */
[----:B------:R-:W-:Y:S01]  /*7c30*/  FADD.FTZ R214, R191, R214 ;  /* 0x000000d6bfd67221 */ /* 0x000fe20000010000 */
[----:B------:R-:W0:Y:S01]  /*7c40*/  SHFL.UP PT, R204, R211, 0x2, RZ ;  /* 0x04400000d3cc7989 */ /* 0x000e2200000e00ff */
[-C--:B------:R-:W-:Y:S01]  /*7c50*/  FFMA.FTZ R213, R140, R209.reuse, R213 ;  /* 0x000000d18cd57223 */ /* 0x080fe200000100d5 */
[----:B------:R-:W-:Y:S01]  /*7c60*/  FADD.FTZ R212, -R179, R212 ;  /* 0x000000d4b3d47221 */ /* 0x000fe20000010100 */
[----:B------:R-:W-:Y:S01]  /*7c70*/  FMUL.FTZ R209, R196, -R209 ;  /* 0x800000d1c4d17220 */ /* 0x000fe20000410000 */
[----:B------:R-:W1:Y:S01]  /*7c80*/  SHFL.UP PT, R184, R203, 0x2, RZ ;  /* 0x04400000cbb87989 */ /* 0x000e6200000e00ff */
[C---:B------:R-:W-:Y:S01]  /*7c90*/  FMUL.FTZ R206, R146.reuse, -R214 ;  /* 0x800000d692ce7220 */ /* 0x040fe20000410000 */
[-C--:B------:R-:W-:Y:S01]  /*7ca0*/  FMUL.FTZ R219, R146, -R212.reuse ;  /* 0x800000d492db7220 */ /* 0x080fe20000410000 */
[----:B------:R-:W-:Y:S01]  /*7cb0*/  FFMA.FTZ R209, R140, R221, -R209 ;  /* 0x000000dd8cd17223 */ /* 0x000fe200000108d1 */
[----:B------:R-:W2:Y:S01]  /*7cc0*/  SHFL.UP PT, R182, R138, 0x2, RZ ;  /* 0x044000008ab67989 */ /* 0x000ea200000e00ff */
[C---:B------:R-:W-:Y:S01]  /*7cd0*/  FFMA.FTZ R212, R163.reuse, R212, R206 ;  /* 0x000000d4a3d47223 */ /* 0x040fe200000100ce */
[----:B------:R-:W-:Y:S01]  /*7ce0*/  FFMA.FTZ R214, R163, R214, -R219 ;  /* 0x000000d6a3d67223 */ /* 0x000fe200000108db */
[C---:B------:R-:W-:Y:S01]  /*7cf0*/  FMUL.FTZ R205, R141.reuse, -R213 ;  /* 0x800000d58dcd7220 */ /* 0x040fe20000410000 */
[----:B------:R-:W3:Y:S01]  /*7d00*/  SHFL.UP PT, R185, R183, 0x2, RZ ;  /* 0x04400000b7b97989 */ /* 0x000ee200000e00ff */
        /* <DEDUP_REMOVED lines=8> */
[CC--:B------:R-:W-:Y:S01]  /*7d90*/  FMUL.FTZ R209, R167.reuse, -R206.reuse ;  /* 0x800000cea7d17220 */ /* 0x0c0fe20000410000 */
[----:B------:R-:W-:Y:S01]  /*7da0*/  FMUL.FTZ R213, R167, -R205 ;  /* 0x800000cda7d57220 */ /* 0x000fe20000410000 */
[C---:B------:R-:W-:Y:S01]  /*7db0*/  FFMA.FTZ R223, R162.reuse, R219, -R223 ;  /* 0x000000dba2df7223 */ /* 0x040fe200000108df */
[----:B------:R-:W-:Y:S01]  /*7dc0*/  FFMA.FTZ R212, R162, R221, R212 ;  /* 0x000000dda2d47223 */ /* 0x000fe200000100d4 */
[C---:B------:R-:W-:Y:S01]  /*7dd0*/  FFMA.FTZ R219, R168.reuse, R205, -R209 ;  /* 0x000000cda8db7223 */ /* 0x040fe200000108d1 */
[----:B------:R-:W-:Y:S01]  /*7de0*/  FFMA.FTZ R221, R168, R206, R213 ;  /* 0x000000cea8dd7223 */ /* 0x000fe200000100d5 */
[C---:B0-----:R-:W-:Y:S01]  /*7df0*/  FMUL.FTZ R213, R183.reuse, R204 ;  /* 0x000000ccb7d57220 */ /* 0x041fe20000410000 */
[-C--:B-1----:R-:W-:Y:S01]  /*7e00*/  FMUL.FTZ R209, R183, R184.reuse ;  /* 0x000000b8b7d17220 */ /* 0x082fe20000410000 */
[----:B------:R-:W-:Y:S01]  /*7e10*/  FADD.FTZ R214, R176, R223 ;  /* 0x000000dfb0d67221 */ /* 0x000fe20000010000 */
[----:B------:R-:W-:Y:S01]  /*7e20*/  FADD.FTZ R212, -R189, R212 ;  /* 0x000000d4bdd47221 */ /* 0x000fe20000010100 */
[C---:B------:R-:W-:Y:S01]  /*7e30*/  FFMA.FTZ R184, R138.reuse, R184, R213 ;  /* 0x000000b88ab87223 */ /* 0x040fe200000100d5 */
[----:B--2---:R-:W-:Y:S01]  /*7e40*/  FMUL.FTZ R206, R183, R182 ;  /* 0x000000b6b7ce7220 */ /* 0x004fe20000410000 */
[C---:B------:R-:W-:Y:S01]  /*7e50*/  FFMA.FTZ R204, R138.reuse, R204, -R209 ;  /* 0x000000cc8acc7223 */ /* 0x040fe200000108d1 */
[----:B------:R-:W-:Y:S01]  /*7e60*/  FMUL.FTZ R216, R147, -R214 ;  /* 0x800000d693d87220 */ /* 0x000fe20000410000 */
[----:B------:R-:W-:Y:S01]  /*7e70*/  @P3 FADD.FTZ R203, R203, R184 ;  /* 0x000000b8cbcb3221 */ /* 0x000fe20000010000 */
[-C--:B---3--:R-:W-:Y:S01]  /*7e80*/  FMUL.FTZ R205, R183, R185.reuse ;  /* 0x000000b9b7cd7220 */ /* 0x088fe20000410000 */
[----:B------:R-:W-:Y:S01]  /*7e90*/  FFMA.FTZ R206, R138, R185, R206 ;  /* 0x000000b98ace7223 */ /* 0x000fe200000100ce */
[----:B------:R-:W-:Y:S01]  /*7ea0*/  FMUL.FTZ R185, R152, -R219 ;  /* 0x800000db98b97220 */ /* 0x000fe20000410000 */
[----:B------:R-:W-:Y:S01]  /*7eb0*/  @P3 FADD.FTZ R211, R211, R204 ;  /* 0x000000ccd3d33221 */ /* 0x000fe20000010000 */
[----:B------:R-:W-:Y:S01]  /*7ec0*/  @P3 FFMA.FTZ R138, R138, R182, -R205 ;  /* 0x000000b68a8a3223 */ /* 0x000fe200000108cd */
[----:B------:R-:W-:Y:S01]  /*7ed0*/  FFMA.FTZ R216, R161, R212, R216 ;  /* 0x000000d4a1d87223 */ /* 0x000fe200000100d8 */
[----:B------:R-:W-:Y:S01]  /*7ee0*/  FSEL R204, R183, R206, !P3 ;  /* 0x000000ceb7cc7208 */ /* 0x000fe20005800000 */
[-C--:B------:R-:W-:Y:S01]  /*7ef0*/  FFMA.FTZ R184, R166, R221.reuse, R185 ;  /* 0x000000dda6b87223 */ /* 0x080fe200000100b9 */
[----:B------:R-:W0:Y:S01]  /*7f00*/  SHFL.UP PT, R213, R211, 0x4, RZ ;  /* 0x04800000d3d57989 */ /* 0x000e2200000e00ff */
[----:B------:R-:W-:Y:S01]  /*7f10*/  FMUL.FTZ R221, R152, -R221 ;  /* 0x800000dd98dd7220 */ /* 0x000fe20000410000 */
[----:B------:R-:W-:Y:S01]  /*7f20*/  FMUL.FTZ R183, R147, -R212 ;  /* 0x800000d493b77220 */ /* 0x000fe20000410000 */
[----:B------:R-:W-:Y:S01]  /*7f30*/  FMUL.FTZ R206, R145, -R184 ;  /* 0x800000b891ce7220 */ /* 0x000fe20000410000 */
[----:B------:R-:W1:Y:S01]  /*7f40*/  SHFL.UP PT, R205, R203, 0x4, RZ ;  /* 0x04800000cbcd7989 */ /* 0x000e6200000e00ff */
[----:B------:R-:W-:Y:S01]  /*7f50*/  FFMA.FTZ R182, R166, R219, -R221 ;  /* 0x000000dba6b67223 */ /* 0x000fe200000108dd */
[----:B------:R-:W-:Y:S01]  /*7f60*/  FFMA.FTZ R219, R161, R214, -R183 ;  /* 0x000000d6a1db7223 */ /* 0x000fe200000108b7 */
[----:B------:R-:W-:Y:S01]  /*7f70*/  FADD.FTZ R216, -R187, R216 ;  /* 0x000000d8bbd87221 */ /* 0x000fe20000010100 */
[----:B------:R-:W2:Y:S01]  /*7f80*/  SHFL.UP PT, R185, R138, 0x4, RZ ;  /* 0x048000008ab97989 */ /* 0x000ea200000e00ff */
[-C--:B------:R-:W-:Y:S01]  /*7f90*/  FMUL.FTZ R183, R145, -R182.reuse ;  /* 0x800000b691b77220 */ /* 0x080fe20000410000 */
[C---:B------:R-:W-:Y:S01]  /*7fa0*/  FFMA.FTZ R206, R165.reuse, R182, -R206 ;  /* 0x000000b6a5ce7223 */ /* 0x040fe200000108ce */
[----:B------:R-:W-:Y:S01]  /*7fb0*/  FADD.FTZ R182, R186, R219 ;  /* 0x000000dbbab67221 */ /* 0x000fe20000010000 */
[----:B------:R-:W3:Y:S01]  /*7fc0*/  SHFL.UP PT, R209, R204, 0x4, RZ ;  /* 0x04800000ccd17989 */ /* 0x000ee200000e00ff */
        /* <DEDUP_REMOVED lines=10> */
[----:B------:R-:W-:Y:S01]  /*8070*/  SHF.L.U32 R130, R130, 0x10, RZ ;  /* 0x0000001082827819 */ /* 0x000fe200000006ff */
[----:B0-----:R-:W-:Y:S01]  /*8080*/  FMUL.FTZ R216, R204, R213 ;  /* 0x000000d5ccd87220 */ /* 0x001fe20000410000 */
[----:B------:R-:W-:Y:S01]  /*8090*/  SHF.L.U32 R224, R224, 0x10, RZ ;  /* 0x00000010e0e07819 */ /* 0x000fe200000006ff */
[----:B------:R-:W-:Y:S01]  /*80a0*/  FADD.FTZ R229, R85, R85 ;  /* 0x0000005555e57221 */ /* 0x000fe20000010000 */
[----:B------:R-:W-:Y:S01]  /*80b0*/  SHF.L.U32 R129, R129, 0x10, RZ ;  /* 0x0000001081817819 */ /* 0x000fe200000006ff */
[-C--:B-1----:R-:W-:Y:S01]  /*80c0*/  FMUL.FTZ R219, R204, R205.reuse ;  /* 0x000000cdccdb7220 */ /* 0x082fe20000410000 */
[----:B------:R-:W-:Y:S01]  /*80d0*/  FFMA.FTZ R216, R138, R205, R216 ;  /* 0x000000cd8ad87223 */ /* 0x000fe200000100d8 */
[----:B------:R-:W-:Y:S01]  /*80e0*/  FMUL.FTZ R205, R130, UR45 ;  /* 0x0000002d82cd7c20 */ /* 0x000fe20008410000 */
[----:B------:R-:W-:Y:S01]  /*80f0*/  SHF.L.U32 R215, R215, 0x10, RZ ;  /* 0x00000010d7d77819 */ /* 0x000fe200000006ff */
[----:B--2---:R-:W-:Y:S01]  /*8100*/  FMUL.FTZ R212, R204, R185 ;  /* 0x000000b9ccd47220 */ /* 0x004fe20000410000 */
[----:B------:R-:W-:Y:S01]  /*8110*/  FFMA.FTZ R214, R138, R213, -R219 ;  /* 0x000000d58ad67223 */ /* 0x000fe200000108db */
[----:B------:R-:W-:Y:S01]  /*8120*/  @P3 FADD.FTZ R203, R203, R216 ;  /* 0x000000d8cbcb3221 */ /* 0x000fe20000010000 */
[----:B------:R-:W-:Y:S01]  /*8130*/  FADD.FTZ R213, R84, R84 ;  /* 0x0000005454d57221 */ /* 0x000fe20000010000 */
[-C--:B---3--:R-:W-:Y:S01]  /*8140*/  FMUL.FTZ R206, R204, R209.reuse ;  /* 0x000000d1ccce7220 */ /* 0x088fe20000410000 */
[----:B------:R-:W-:Y:S01]  /*8150*/  FFMA.FTZ R209, R138, R209, R212 ;  /* 0x000000d18ad17223 */ /* 0x000fe200000100d4 */
[----:B------:R-:W-:Y:S01]  /*8160*/  @P3 FADD.FTZ R211, R211, R214 ;  /* 0x000000d6d3d33221 */ /* 0x000fe20000010000 */
[----:B------:R-:W-:Y:S01]  /*8170*/  FMUL.FTZ R214, R146, -R221 ;  /* 0x800000dd92d67220 */ /* 0x000fe20000410000 */
        /* <DEDUP_REMOVED lines=34> */
[----:B-----5:R-:W-:Y:S01]  /*83a0*/  SHFL.IDX PT, R67, R67, RZ, 0x1f ;  /* 0x00001fff43437589 */ /* 0x020fe200000e0000 */
        /* <DEDUP_REMOVED lines=38> */
[----:B------:R-:W-:Y:S01]  /*8610*/  SHFL.IDX PT, R66, R66, RZ, 0x1f ;  /* 0x00001fff42427589 */ /* 0x000fe200000e0000 */
[----:B------:R-:W-:Y:S01]  /*8620*/  FADD.FTZ R231, R86, R86 ;  /* 0x0000005656e77221 */ /* 0x000fe20000010000 */
[----:B-1----:R-:W-:Y:S01]  /*8630*/  FMUL.FTZ R225, R209, R212 ;  /* 0x000000d4d1e17220 */ /* 0x002fe20000410000 */
[----:B------:R-:W-:Y:S01]  /*8640*/  SHF.L.U32 R125, R125, 0x10, RZ ;  /* 0x000000107d7d7819 */ /* 0x000fe200000006ff */
[----:B------:R-:W-:Y:S01]  /*8650*/  FADD.FTZ R232, R88, R88 ;  /* 0x0000005858e87221 */ /* 0x000fe20000010000 */
[----:B------:R-:W-:Y:S01]  /*8660*/  VOTEU.ALL UP0, P0 ;  /* 0x00000000003f7886 */ /* 0x000fe20000000000 */
[CC--:B--2---:R-:W-:Y:S01]  /*8670*/  FFMA.FTZ R226, R138.reuse, R223.reuse, R225 ;  /* 0x000000df8ae27223 */ /* 0x0c4fe200000100e1 */
[----:B------:R-:W-:Y:S01]  /*8680*/  FMUL.FTZ R205, R209, R223 ;  /* 0x000000dfd1cd7220 */ /* 0x000fe20000410000 */
[----:B------:R-:W-:Y:S01]  /*8690*/  FMUL.FTZ R223, R125, UR45 ;  /* 0x0000002d7ddf7c20 */ /* 0x000fe20008410000 */
[----:B------:R-:W-:Y:S01]  /*86a0*/  ISETP.NE.AND P5, PT, R235, 0x1f, PT ;  /* 0x0000001feb00780c */ /* 0x000fe20003fa5270 */
        /* <DEDUP_REMOVED lines=40> */
[C---:B------:R-:W-:Y:S01]  /*8930*/  FMUL.FTZ R222, R148.reuse, -R225 ;  /* 0x800000e194de7220 */ /* 0x040fe20000410000 */
        /* <DEDUP_REMOVED lines=18> */
[C---:B------:R-:W-:Y:S01]  /*8a60*/  FMUL.FTZ R64, R67.reuse, UR57 ;  /* 0x0000003943407c20 */ /* 0x040fe20008410000 */
[C---:B------:R-:W-:Y:S01]  /*8a70*/  FMUL.FTZ R214, R148.reuse, R220 ;  /* 0x000000dc94d67220 */ /* 0x040fe20000410000 */
[-C--:B------:R-:W-:Y:S01]  /*8a80*/  FMUL.FTZ R123, R148, R124.reuse ;  /* 0x0000007c947b7220 */ /* 0x080fe20000410000 */
[----:B------:R-:W-:Y:S01]  /*8a90*/  FMUL.FTZ R66, R67, UR45 ;  /* 0x0000002d43427c20 */ /* 0x000fe20008410000 */
[----:B------:R-:W-:Y:S01]  /*8aa0*/  FFMA.FTZ R223, R65, UR45, -R64 ;  /* 0x0000002d41df7c23 */ /* 0x000fe20008010840 */
[C---:B------:R-:W-:Y:S01]  /*8ab0*/  FFMA.FTZ R64, R151.reuse, R124, R214 ;  /* 0x0000007c97407223 */ /* 0x040fe200000100d6 */
[----:B------:R-:W-:Y:S01]  /*8ac0*/  FFMA.FTZ R214, R151, R220, -R123 ;  /* 0x000000dc97d67223 */ /* 0x000fe2000001087b */
[----:B------:R-:W-:Y:S01]  /*8ad0*/  FFMA.FTZ R211, R65, UR57, R66 ;  /* 0x0000003941d37c23 */ /* 0x000fe20008010042 */
[C---:B------:R-:W-:Y:S01]  /*8ae0*/  FMUL.FTZ R66, R67.reuse, R124 ;  /* 0x0000007c43427220 */ /* 0x040fe20000410000 */
[-C--:B------:R-:W-:Y:S01]  /*8af0*/  FMUL.FTZ R67, R67, R220.reuse ;  /* 0x000000dc43437220 */ /* 0x080fe20000410000 */
[----:B------:R-:W-:Y:S01]  /*8b00*/  FADD.FTZ R123, RZ, R64 ;  /* 0x00000040ff7b7221 */ /* 0x000fe20000010000 */
[----:B------:R-:W-:Y:S01]  /*8b10*/  FFMA.FTZ R214, R19, R79, R214 ;  /* 0x0000004f13d67223 */ /* 0x000fe200000100d6 */
        /* <DEDUP_REMOVED lines=11> */
[C---:B------:R-:W-:Y:S01]  /*8bd0*/  FFMA.FTZ R66, -R232.reuse, R65, RZ ;  /* 0x00000041e8427223 */ /* 0x040fe200000101ff */
[C---:B------:R-:W-:Y:S01]  /*8be0*/  FMUL.FTZ R223, R232.reuse, R223 ;  /* 0x000000dfe8df7220 */ /* 0x040fe20000410000 */
[C---:B------:R-:W-:Y:S01]  /*8bf0*/  FFMA.FTZ R64, R232.reuse, R219, RZ ;  /* 0x000000dbe8407223 */ /* 0x040fe200000100ff */
[----:B------:R-:W-:Y:S01]  /*8c00*/  FMUL.FTZ R211, R232, R211 ;  /* 0x000000d3e8d37220 */ /* 0x000fe20000410000 */
[CC--:B------:R-:W-:Y:S01]  /*8c10*/  FMUL.FTZ R212, R154.reuse, R214.reuse ;  /* 0x000000d69ad47220 */ /* 0x0c0fe20000410000 */
        /* <DEDUP_REMOVED lines=20> */
[C---:B------:R-:W-:Y:S01]  /*8d60*/  FFMA.FTZ R128, R155.reuse, R125, R128 ;  /* 0x0000007d9b807223 */ /* 0x040fe20000010080 */
[----:B------:R-:W-:Y:S01]  /*8d70*/  FFMA.FTZ R216, R155, R212, -R65 ;  /* 0x000000d49bd87223 */ /* 0x000fe20000010841 */
[----:B------:R-:W-:Y:S01]  /*8d80*/  FFMA.FTZ R64, R231, R67, R64 ;  /* 0x00000043e7407223 */ /* 0x000fe20000010040 */
[----:B------:R-:W-:Y:S01]  /*8d90*/  FMUL.FTZ R65, R125, UR57 ;  /* 0x000000397d417c20 */ /* 0x000fe20008410000 */
[----:B------:R-:W-:Y:S01]  /*8da0*/  FADD.FTZ R128, RZ, R128 ;  /* 0x00000080ff807221 */ /* 0x000fe20000010000 */
[----:B------:R-:W-:Y:S01]  /*8db0*/  FFMA.FTZ R216, R17, R77, R216 ;  /* 0x0000004d11d87223 */ /* 0x000fe200000100d8 */
[----:B------:R-:W-:Y:S01]  /*8dc0*/  FMUL.FTZ R67, R125, UR45 ;  /* 0x0000002d7d437c20 */ /* 0x000fe20008410000 */
[C---:B------:R-:W-:Y:S01]  /*8dd0*/  FFMA.FTZ R228, R212.reuse, UR45, -R65 ;  /* 0x0000002dd4e47c23 */ /* 0x040fe20008010841 */
[C---:B------:R-:W-:Y:S01]  /*8de0*/  FMUL.FTZ R226, R129.reuse, R128 ;  /* 0x0000008081e27220 */ /* 0x040fe20000410000 */
[----:B------:R-:W-:Y:S01]  /*8df0*/  FMUL.FTZ R129, R129, R216 ;  /* 0x000000d881817220 */ /* 0x000fe20000410000 */
[----:B------:R-:W-:Y:S01]  /*8e00*/  FFMA.FTZ R210, R212, UR57, R67 ;  /* 0x00000039d4d27c23 */ /* 0x000fe20008010043 */
[C---:B------:R-:W-:Y:S01]  /*8e10*/  FFMA.FTZ R66, -R231.reuse, R219, R66 ;  /* 0x000000dbe7427223 */ /* 0x040fe20000010142 */
[----:B------:R-:W-:Y:S01]  /*8e20*/  FMUL.FTZ R228, R231, R228 ;  /* 0x000000e4e7e47220 */ /* 0x000fe20000410000 */
[----:B------:R-:W-:Y:S01]  /*8e30*/  FFMA.FTZ R129, R215, R128, R129 ;  /* 0x00000080d7817223 */ /* 0x000fe20000010081 */
[----:B------:R-:W-:Y:S01]  /*8e40*/  FFMA.FTZ R231, -R231, R210, -RZ ;  /* 0x000000d2e7e77223 */ /* 0x000fe200000109ff */
[C---:B------:R-:W-:Y:S01]  /*8e50*/  FMUL.FTZ R210, R158.reuse, R216 ;  /* 0x000000d89ed27220 */ /* 0x040fe20000410000 */
[----:B------:R-:W-:Y:S01]  /*8e60*/  FMUL.FTZ R65, R158, R128 ;  /* 0x000000809e417220 */ /* 0x000fe20000410000 */
[----:B------:R-:W-:Y:S01]  /*8e70*/  FFMA.FTZ R226, R215, R216, -R226 ;  /* 0x000000d8d7e27223 */ /* 0x000fe200000108e2 */
[----:B------:R-:W-:Y:S01]  /*8e80*/  FFMA.FTZ R66, -R229, R129, R66 ;  /* 0x00000081e5427223 */ /* 0x000fe20000010142 */
[C---:B------:R-:W-:Y:S01]  /*8e90*/  FMUL.FTZ R67, R128.reuse, UR57 ;  /* 0x0000003980437c20 */ /* 0x040fe20008410000 */
[----:B------:R-:W-:Y:S01]  /*8ea0*/  FMUL.FTZ R215, R128, UR45 ;  /* 0x0000002d80d77c20 */ /* 0x000fe20008410000 */
[C---:B------:R-:W-:Y:S01]  /*8eb0*/  FFMA.FTZ R129, R157.reuse, R128, R210 ;  /* 0x000000809d817223 */ /* 0x040fe200000100d2 */
[----:B------:R-:W-:Y:S01]  /*8ec0*/  FFMA.FTZ R65, R157, R216, -R65 ;  /* 0x000000d89d417223 */ /* 0x000fe20000010841 */
[C---:B------:R-:W-:Y:S01]  /*8ed0*/  FFMA.FTZ R64, R229.reuse, R226, R64 ;  /* 0x000000e2e5407223 */ /* 0x040fe20000010040 */
        /* <DEDUP_REMOVED lines=14> */
[C---:B------:R-:W-:Y:S01]  /*8fc0*/  FFMA.FTZ R64, R213.reuse, R65, R64 ;  /* 0x00000041d5407223 */ /* 0x040fe20000010040 */
[----:B------:R-:W-:Y:S01]  /*8fd0*/  FFMA.FTZ R66, -R213, R67, R66 ;  /* 0x00000043d5427223 */ /* 0x000fe20000010142 */
[----:B------:R-:W-:Y:S01]  /*8fe0*/  FADD.FTZ R130, RZ, R226 ;  /* 0x000000e2ff827221 */ /* 0x000fe20000010000 */
[----:B------:R-:W-:Y:S01]  /*8ff0*/  FFMA.FTZ R221, R15, R75, R224 ;  /* 0x0000004b0fdd7223 */ /* 0x000fe200000100e0 */
[C---:B------:R-:W-:Y:S01]  /*9000*/  FMUL.FTZ R224, R129.reuse, UR57 ;  /* 0x0000003981e07c20 */ /* 0x040fe20008410000 */
[----:B------:R-:W-:Y:S01]  /*9010*/  FMUL.FTZ R226, R129, UR45 ;  /* 0x0000002d81e27c20 */ /* 0x000fe20008410000 */
[CC--:B------:R-:W-:Y:S01]  /*9020*/  FMUL.FTZ R240, R131.reuse, R130.reuse ;  /* 0x0000008283f07220 */ /* 0x0c0fe20000410000 */
[-C--:B------:R-:W-:Y:S01]  /*9030*/  FMUL.FTZ R131, R131, R221.reuse ;  /* 0x000000dd83837220 */ /* 0x080fe20000410000 */
[C---:B------:R-:W-:Y:S01]  /*9040*/  FFMA.FTZ R224, R215.reuse, UR45, -R224 ;  /* 0x0000002dd7e07c23 */ /* 0x040fe200080108e0 */
[----:B------:R-:W-:Y:S01]  /*9050*/  FFMA.FTZ R238, R215, UR57, R226 ;  /* 0x00000039d7ee7c23 */ /* 0x000fe200080100e2 */
[CC--:B------:R-:W-:Y:S01]  /*9060*/  FFMA.FTZ R240, R217.reuse, R221.reuse, -R240 ;  /* 0x000000ddd9f07223 */ /* 0x0c0fe200000108f0 */
[----:B------:R-:W-:Y:S01]  /*9070*/  FFMA.FTZ R131, R217, R130, R131 ;  /* 0x00000082d9837223 */ /* 0x000fe20000010083 */
[----:B------:R-:W-:Y:S01]  /*9080*/  FMUL.FTZ R226, R213, R224 ;  /* 0x000000e0d5e27220 */ /* 0x000fe20000410000 */
[----:B------:R-:W-:Y:S01]  /*9090*/  FMUL.FTZ R224, R147, R221 ;  /* 0x000000dd93e07220 */ /* 0x000fe20000410000 */
[----:B------:R-:W-:Y:S01]  /*90a0*/  FFMA.FTZ R213, -R213, R238, -RZ ;  /* 0x000000eed5d57223 */ /* 0x000fe200000109ff */
[----:B------:R-:W-:Y:S01]  /*90b0*/  FFMA.FTZ R238, -R227, R131, R66 ;  /* 0x00000083e3ee7223 */ /* 0x000fe20000010142 */
[-C--:B------:R-:W-:Y:S01]  /*90c0*/  FMUL.FTZ R66, R147, R130.reuse ;  /* 0x0000008293427220 */ /* 0x080fe20000410000 */
[----:B------:R-:W-:Y:S01]  /*90d0*/  FFMA.FTZ R131, R161, R130, R224 ;  /* 0x00000082a1837223 */ /* 0x000fe200000100e0 */
[----:B------:R-:W-:Y:S01]  /*90e0*/  FFMA.FTZ R64, R227, R240, R64 ;  /* 0x000000f0e3407223 */ /* 0x000fe20000010040 */
[----:B------:R-:W-:Y:S01]  /*90f0*/  FADD.FTZ R225, R82, R82 ;  /* 0x0000005252e17221 */ /* 0x000fe20000010000 */
[----:B------:R-:W-:Y:S01]  /*9100*/  FFMA.FTZ R217, R161, R221, -R66 ;  /* 0x000000dda1d97223 */ /* 0x000fe20000010842 */
[----:B------:R-:W-:Y:S01]  /*9110*/  FADD.FTZ R131, RZ, R131 ;  /* 0x00000083ff837221 */ /* 0x000fe20000010000 */
[C---:B------:R-:W-:Y:S01]  /*9120*/  FMUL.FTZ R66, R130.reuse, UR57 ;  /* 0x0000003982427c20 */ /* 0x040fe20008410000 */
[----:B------:R-:W-:Y:S01]  /*9130*/  FMUL.FTZ R224, R130, UR45 ;  /* 0x0000002d82e07c20 */ /* 0x000fe20008410000 */
[----:B------:R-:W-:Y:S01]  /*9140*/  FFMA.FTZ R217, R14, R73, R217 ;  /* 0x000000490ed97223 */ /* 0x000fe200000100d9 */
[----:B------:R-:W-:Y:S01]  /*9150*/  FMUL.FTZ R65, R218, R131 ;  /* 0x00000083da417220 */ /* 0x000fe20000410000 */
[C---:B------:R-:W-:Y:S01]  /*9160*/  FFMA.FTZ R66, R221.reuse, UR45, -R66 ;  /* 0x0000002ddd427c23 */ /* 0x040fe20008010842 */
[----:B------:R-:W-:Y:S01]  /*9170*/  @!UP0 ULEA UR44, UR6, UR54, 0x4 ;  /* 0x00000036062c8291 */ /* 0x000fe2000f8e203f */
[----:B------:R-:W-:Y:S01]  /*9180*/  FFMA.FTZ R240, R221, UR57, R224 ;  /* 0x00000039ddf07c23 */ /* 0x000fe200080100e0 */
[-C--:B------:R-:W-:Y:S01]  /*9190*/  FFMA.FTZ R65, R132, R217.reuse, -R65 ;  /* 0x000000d984417223 */ /* 0x080fe20000010841 */
[----:B------:R-:W-:Y:S01]  /*91a0*/  FMUL.FTZ R218, R218, R217 ;  /* 0x000000d9dada7220 */ /* 0x000fe20000410000 */
[----:B------:R-:W-:Y:S01]  /*91b0*/  FMUL.FTZ R224, R227, R66 ;  /* 0x00000042e3e07220 */ /* 0x000fe20000410000 */
[----:B------:R-:W-:Y:S01]  /*91c0*/  CS2R R66, SRZ ;  /* 0x0000000000427805 */ /* 0x000fe2000001ff00 */
[----:B------:R-:W-:Y:S01]  /*91d0*/  FFMA.FTZ R237, R225, R65, R64 ;  /* 0x00000041e1ed7223 */ /* 0x000fe20000010040 */
[----:B------:R-:W-:Y:S01]  /*91e0*/  HFMA2.MMA R64, -RZ, RZ, 1.875, 0 ;  /* 0x3f800000ff407435 */ /* 0x000fe200000001ff */
[----:B------:R-:W-:Y:S01]  /*91f0*/  MOV R65, RZ ;  /* 0x000000ff00417202 */ /* 0x000fe20000000f00 */
[----:B------:R-:W-:Y:S01]  /*9200*/  FFMA.FTZ R218, R132, R131, R218 ;  /* 0x0000008384da7223 */ /* 0x000fe200000100da */
[----:B------:R-:W-:Y:S01]  /*9210*/  FADD.FTZ R138, R223, R138 ;  /* 0x0000008adf8a7221 */ /* 0x000fe20000010000 */
[----:B------:R-:W-:Y:S01]  /*9220*/  FADD.FTZ R137, -R222, R137 ;  /* 0x00000089de897221 */ /* 0x000fe20000010100 */
[----:B------:R-:W-:Y:S01]  /*9230*/  FFMA.FTZ R227, -R227, R240, -RZ ;  /* 0x000000f0e3e37223 */ /* 0x000fe200000109ff */
[----:B------:R-:W-:Y:S01]  /*9240*/  ISETP.GT.U32.AND P4, PT, R235, 0x1d, PT ;  /* 0x0000001deb00780c */ /* 0x000fe20003f84070 */
[----:B------:R-:W-:Y:S01]  /*9250*/  FFMA.FTZ R241, -R225, R218, R238 ;  /* 0x000000dae1f17223 */ /* 0x000fe200000101ee */
[C---:B------:R-:W-:Y:S01]  /*9260*/  ISETP.GT.U32.AND P3, PT, R235.reuse, 0x1b, PT ;  /* 0x0000001beb00780c */ /* 0x040fe20003f64070 */
[----:B------:R0:W1:Y:S01]  /*9270*/  SHFL.DOWN PT, R218, R239, 0x1, 0x1f ;  /* 0x08201f00efda7f89 */ /* 0x00006200000e0000 */
[C---:B------:R-:W-:Y:S01]  /*9280*/  ISETP.GT.U32.AND P2, PT, R235.reuse, 0x17, PT ;  /* 0x00000017eb00780c */ /* 0x040fe20003f44070 */
[----:B------:R-:W-:Y:S02]  /*9290*/  BSSY B0, `(.L_x_12925) ;  /* 0x0000012000007945 */ /* 0x000fe40003800000 */
[----:B------:R-:W2:Y:S01]  /*92a0*/  @!P0 LDS.128 R64, [UR44+0x2e10] ;  /* 0x002e102cff408984 */ /* 0x000ea20008000c00 */
[----:B------:R-:W-:-:S03]  /*92b0*/  ISETP.GT.U32.AND P0, PT, R235, 0xf, PT ;  /* 0x0000000feb00780c */ /* 0x000fc60003f04070 */
[----:B------:R0:W3:Y:S04]  /*92c0*/  SHFL.DOWN PT, R132, R247, 0x1, 0x1f ;  /* 0x08201f00f7847f89 */ /* 0x0000e800000e0000 */
[----:B------:R0:W4:Y:S04]  /*92d0*/  SHFL.DOWN PT, R240, R138, 0x1, 0x1f ;  /* 0x08201f008af07f89 */ /* 0x00012800000e0000 */
[----:B------:R0:W0:Y:S01]  /*92e0*/  SHFL.DOWN PT, R235, R137, 0x1, 0x1f ;  /* 0x08201f0089eb7f89 */ /* 0x00002200000e0000 */
[----:B------:R-:W-:Y:S05]  /*92f0*/  @!P5 BRA `(.L_x_12926) ;  /* 0x00000000002cd947 */ /* 0x000fea0003800000 */
[----:B0-----:R-:W-:-:S04]  /*9300*/  FMUL.FTZ R238, R247, R235 ;  /* 0x000000ebf7ee7220 */ /* 0x001fc80000410000 */
[-C--:B----4-:R-:W-:Y:S01]  /*9310*/  FFMA.FTZ R219, R239, R240.reuse, -R238 ;  /* 0x000000f0efdb7223 */ /* 0x090fe200000108ee */
[----:B------:R-:W-:-:S03]  /*9320*/  FMUL.FTZ R238, R247, R240 ;  /* 0x000000f0f7ee7220 */ /* 0x000fc60000410000 */
[----:B------:R-:W-:Y:S01]  /*9330*/  FADD.FTZ R138, R138, R219 ;  /* 0x000000db8a8a7221 */ /* 0x000fe20000010000 */
[----:B------:R-:W-:Y:S01]  /*9340*/  FFMA.FTZ R240, R239, R235, R238 ;  /* 0x000000ebeff07223 */ /* 0x000fe200000100ee */
[-C--:B---3--:R-:W-:Y:S01]  /*9350*/  FMUL.FTZ R235, R247, R132.reuse ;  /* 0x00000084f7eb7220 */ /* 0x088fe20000410000 */
[C---:B-1----:R-:W-:Y:S02]  /*9360*/  FMUL.FTZ R238, R218.reuse, R247 ;  /* 0x000000f7daee7220 */ /* 0x042fe40000410000 */
[----:B------:R-:W-:Y:S01]  /*9370*/  FADD.FTZ R137, R137, R240 ;  /* 0x000000f089897221 */ /* 0x000fe20000010000 */
[----:B------:R-:W-:Y:S01]  /*9380*/  FFMA.FTZ R235, R218, R239, -R235 ;  /* 0x000000efdaeb7223 */ /* 0x000fe200000108eb */
[----:B------:R-:W-:-:S04]  /*9390*/  FFMA.FTZ R247, R239, R132, R238 ;  /* 0x00000084eff77223 */ /* 0x000fc800000100ee */
[----:B------:R-:W-:-:S07]  /*93a0*/  MOV R239, R235 ;  /* 0x000000eb00ef7202 */ /* 0x000fce0000000f00 */
.L_x_12926:
[----:B------:R-:W-:Y:S05]  /*93b0*/  BSYNC B0 ;  /* 0x0000000000007941 */ /* 0x000fea0003800000 */
.L_x_12925:
[----:B-1----:R1:W1:Y:S01]  /*93c0*/  SHFL.DOWN PT, R218, R239, 0x2, 0x1f ;  /* 0x08401f00efda7f89 */ /* 0x00226200000e0000 */
[----:B------:R-:W-:Y:S03]  /*93d0*/  BSSY B0, `(.L_x_12927) ;  /* 0x0000010000007945 */ /* 0x000fe60003800000 */
[----:B---3--:R3:W1:Y:S04]  /*93e0*/  SHFL.DOWN PT, R132, R247, 0x2, 0x1f ;  /* 0x08401f00f7847f89 */ /* 0x00866800000e0000 */
[----:B----4-:R3:W4:Y:S04]  /*93f0*/  SHFL.DOWN PT, R240, R138, 0x2, 0x1f ;  /* 0x08401f008af07f89 */ /* 0x01072800000e0000 */
[----:B0-----:R3:W0:Y:S01]  /*9400*/  SHFL.DOWN PT, R235, R137, 0x2, 0x1f ;  /* 0x08401f0089eb7f89 */ /* 0x00162200000e0000 */
[----:B------:R-:W-:Y:S05]  /*9410*/  @P4 BRA `(.L_x_12928) ;  /* 0x00000000002c4947 */ /* 0x000fea0003800000 */
[----:B0-----:R-:W-:-:S04]  /*9420*/  FMUL.FTZ R238, R247, R235 ;  /* 0x000000ebf7ee7220 */ /* 0x001fc80000410000 */
[-C--:B----4-:R-:W-:Y:S01]  /*9430*/  FFMA.FTZ R219, R239, R240.reuse, -R238 ;  /* 0x000000f0efdb7223 */ /* 0x090fe200000108ee */
[----:B------:R-:W-:-:S03]  /*9440*/  FMUL.FTZ R238, R247, R240 ;  /* 0x000000f0f7ee7220 */ /* 0x000fc60000410000 */
[----:B---3--:R-:W-:Y:S01]  /*9450*/  FADD.FTZ R138, R138, R219 ;  /* 0x000000db8a8a7221 */ /* 0x008fe20000010000 */
[----:B------:R-:W-:Y:S01]  /*9460*/  FFMA.FTZ R238, R239, R235, R238 ;  /* 0x000000ebefee7223 */ /* 0x000fe200000100ee */
[C---:B-1----:R-:W-:Y:S01]  /*9470*/  FMUL.FTZ R235, R247.reuse, R132 ;  /* 0x00000084f7eb7220 */ /* 0x042fe20000410000 */
[-C--:B------:R-:W-:Y:S02]  /*9480*/  FMUL.FTZ R247, R247, R218.reuse ;  /* 0x000000daf7f77220 */ /* 0x080fe40000410000 */
[----:B------:R-:W-:Y:S01]  /*9490*/  FADD.FTZ R137, R137, R238 ;  /* 0x000000ee89897221 */ /* 0x000fe20000010000 */
[C---:B------:R-:W-:Y:S01]  /*94a0*/  FFMA.FTZ R235, R239.reuse, R218, -R235 ;  /* 0x000000daefeb7223 */ /* 0x040fe200000108eb */
[----:B------:R-:W-:-:S04]  /*94b0*/  FFMA.FTZ R247, R239, R132, R247 ;  /* 0x00000084eff77223 */ /* 0x000fc800000100f7 */
[----:B------:R-:W-:-:S07]  /*94c0*/  MOV R239, R235 ;  /* 0x000000eb00ef7202 */ /* 0x000fce0000000f00 */
.L_x_12928:
[----:B------:R-:W-:Y:S05]  /*94d0*/  BSYNC B0 ;  /* 0x0000000000007941 */ /* 0x000fea0003800000 */
.L_x_12927:
[----:B-1----:R1:W1:Y:S01]  /*94e0*/  SHFL.DOWN PT, R218, R239, 0x4, 0x1f ;  /* 0x08801f00efda7f89 */ /* 0x00226200000e0000 */
[----:B------:R-:W-:Y:S03]  /*94f0*/  BSSY B0, `(.L_x_12929) ;  /* 0x0000010000007945 */ /* 0x000fe60003800000 */
[----:B------:R0:W1:Y:S04]  /*9500*/  SHFL.DOWN PT, R132, R247, 0x4, 0x1f ;  /* 0x08801f00f7847f89 */ /* 0x00006800000e0000 */
[----:B----4-:R4:W1:Y:S04]  /*9510*/  SHFL.DOWN PT, R240, R138, 0x4, 0x1f ;  /* 0x08801f008af07f89 */ /* 0x01086800000e0000 */
[----:B0-----:R4:W0:Y:S01]  /*9520*/  SHFL.DOWN PT, R235, R137, 0x4, 0x1f ;  /* 0x08801f0089eb7f89 */ /* 0x00182200000e0000 */
[----:B------:R-:W-:Y:S05]  /*9530*/  @P3 BRA `(.L_x_12930) ;  /* 0x00000000002c3947 */ /* 0x000fea0003800000 */
[----:B0-----:R-:W-:-:S04]  /*9540*/  FMUL.FTZ R238, R247, R235 ;  /* 0x000000ebf7ee7220 */ /* 0x001fc80000410000 */
[-C--:B-1----:R-:W-:Y:S01]  /*9550*/  FFMA.FTZ R219, R239, R240.reuse, -R238 ;  /* 0x000000f0efdb7223 */ /* 0x082fe200000108ee */
[----:B------:R-:W-:-:S03]  /*9560*/  FMUL.FTZ R238, R247, R240 ;  /* 0x000000f0f7ee7220 */ /* 0x000fc60000410000 */
[----:B---34-:R-:W-:Y:S01]  /*9570*/  FADD.FTZ R138, R138, R219 ;  /* 0x000000db8a8a7221 */ /* 0x018fe20000010000 */
[----:B------:R-:W-:Y:S01]  /*9580*/  FFMA.FTZ R238, R239, R235, R238 ;  /* 0x000000ebefee7223 */ /* 0x000fe200000100ee */
[C---:B------:R-:W-:Y:S01]  /*9590*/  FMUL.FTZ R235, R247.reuse, R132 ;  /* 0x00000084f7eb7220 */ /* 0x040fe20000410000 */
[-C--:B------:R-:W-:Y:S02]  /*95a0*/  FMUL.FTZ R247, R247, R218.reuse ;  /* 0x000000daf7f77220 */ /* 0x080fe40000410000 */
[----:B------:R-:W-:Y:S01]  /*95b0*/  FADD.FTZ R137, R137, R238 ;  /* 0x000000ee89897221 */ /* 0x000fe20000010000 */
[C---:B------:R-:W-:Y:S01]  /*95c0*/  FFMA.FTZ R235, R239.reuse, R218, -R235 ;  /* 0x000000daefeb7223 */ /* 0x040fe200000108eb */
[----:B------:R-:W-:-:S04]  /*95d0*/  FFMA.FTZ R247, R239, R132, R247 ;  /* 0x00000084eff77223 */ /* 0x000fc800000100f7 */
[----:B------:R-:W-:-:S07]  /*95e0*/  MOV R239, R235 ;  /* 0x000000eb00ef7202 */ /* 0x000fce0000000f00 */
.L_x_12930:
[----:B------:R-:W-:Y:S05]  /*95f0*/  BSYNC B0 ;  /* 0x0000000000007941 */ /* 0x000fea0003800000 */
.L_x_12929:
[----:B-1----:R1:W1:Y:S01]  /*9600*/  SHFL.DOWN PT, R218, R239, 0x8, 0x1f ;  /* 0x09001f00efda7f89 */ /* 0x00226200000e0000 */
[----:B------:R-:W-:Y:S03]  /*9610*/  BSSY B0, `(.L_x_12931) ;  /* 0x0000010000007945 */ /* 0x000fe60003800000 */
[----:B------:R0:W1:Y:S04]  /*9620*/  SHFL.DOWN PT, R132, R247, 0x8, 0x1f ;  /* 0x09001f00f7847f89 */ /* 0x00006800000e0000 */
[----:B------:R1:W1:Y:S04]  /*9630*/  SHFL.DOWN PT, R240, R138, 0x8, 0x1f ;  /* 0x09001f008af07f89 */ /* 0x00026800000e0000 */
        /* <DEDUP_REMOVED lines=13> */
.L_x_12932:
[----:B------:R-:W-:Y:S05]  /*9710*/  BSYNC B0 ;  /* 0x0000000000007941 */ /* 0x000fea0003800000 */
.L_x_12931:
        /* <DEDUP_REMOVED lines=17> */
.L_x_12934:
[----:B------:R-:W-:Y:S05]  /*9830*/  BSYNC B0 ;  /* 0x0000000000007941 */ /* 0x000fea0003800000 */
.L_x_12933:
[C---:B------:R-:W-:Y:S01]  /*9840*/  FMUL.FTZ R219, R150.reuse, R217 ;  /* 0x000000d996db7220 */ /* 0x040fe20000410000 */
[-C--:B------:R-:W-:Y:S01]  /*9850*/  FMUL.FTZ R246, R150, R131.reuse ;  /* 0x0000008396f67220 */ /* 0x080fe20000410000 */
[----:B------:R-:W5:Y:S01]  /*9860*/  SHFL.IDX PT, R242, R247, RZ, 0x1f ;  /* 0x00001ffff7f27589 */ /* 0x000f6200000e0000 */
[C---:B-1----:R-:W-:Y:S01]  /*9870*/  FMUL.FTZ R218, R131.reuse, UR57 ;  /* 0x0000003983da7c20 */ /* 0x042fe20008410000 */
[----:B------:R-:W-:Y:S01]  /*9880*/  FMUL.FTZ R240, R131, UR45 ;  /* 0x0000002d83f07c20 */ /* 0x000fe20008410000 */
[C---:B------:R-:W-:Y:S01]  /*9890*/  FFMA.FTZ R132, R162.reuse, R131, R219 ;  /* 0x00000083a2847223 */ /* 0x040fe200000100db */
[----:B------:R-:W-:Y:S01]  /*98a0*/  FFMA.FTZ R246, R162, R217, -R246 ;  /* 0x000000d9a2f67223 */ /* 0x000fe200000108f6 */
[----:B------:R-:W1:Y:S01]  /*98b0*/  SHFL.IDX PT, R238, R239, RZ, 0x1f ;  /* 0x00001fffefee7589 */ /* 0x000e6200000e0000 */
[C---:B------:R-:W-:Y:S01]  /*98c0*/  FFMA.FTZ R218, R217.reuse, UR45, -R218 ;  /* 0x0000002dd9da7c23 */ /* 0x040fe200080108da */
[----:B------:R-:W-:Y:S01]  /*98d0*/  FFMA.FTZ R240, R217, UR57, R240 ;  /* 0x00000039d9f07c23 */ /* 0x000fe200080100f0 */
[----:B------:R-:W-:Y:S01]  /*98e0*/  FADD.FTZ R132, RZ, R132 ;  /* 0x00000084ff847221 */ /* 0x000fe20000010000 */
[----:B------:R-:W-:Y:S01]  /*98f0*/  FFMA.FTZ R219, R13, R71, R246 ;  /* 0x000000470ddb7223 */ /* 0x000fe200000100f6 */
[C---:B------:R-:W-:Y:S01]  /*9900*/  FMUL.FTZ R218, R225.reuse, R218 ;  /* 0x000000dae1da7220 */ /* 0x040fe20000410000 */
[----:B------:R-:W-:Y:S01]  /*9910*/  FFMA.FTZ R225, -R225, R240, -RZ ;  /* 0x000000f0e1e17223 */ /* 0x000fe200000109ff */
[CC--:B0-----:R-:W-:Y:S01]  /*9920*/  FMUL.FTZ R235, R133.reuse, R132.reuse ;  /* 0x0000008485eb7220 */ /* 0x0c1fe20000410000 */
[-C--:B------:R-:W-:Y:S01]  /*9930*/  FMUL.FTZ R243, R133, R219.reuse ;  /* 0x000000db85f37220 */ /* 0x080fe20000410000 */
[----:B--2---:R1:W-:Y:S01]  /*9940*/  SHFL.IDX PT, R240, R67, RZ, 0x1f ;  /* 0x00001fff43f07589 */ /* 0x0043e200000e0000 */
[----:B------:R-:W-:Y:S01]  /*9950*/  ISETP.NE.AND P0, PT, R121, RZ, PT ;  /* 0x000000ff7900720c */ /* 0x000fe20003f05270 */
[C---:B------:R-:W-:Y:S01]  /*9960*/  FFMA.FTZ R235, R234.reuse, R219, -R235 ;  /* 0x000000dbeaeb7223 */ /* 0x040fe200000108eb */
[----:B------:R-:W-:Y:S01]  /*9970*/  FFMA.FTZ R243, R234, R132, R243 ;  /* 0x00000084eaf37223 */ /* 0x000fe200000100f3 */
[----:B------:R-:W0:Y:S01]  /*9980*/  SHFL.DOWN PT, R133, R247, 0x1, 0x1f ;  /* 0x08201f00f7857f89 */ /* 0x000e2200000e0000 */
[----:B------:R-:W-:Y:S01]  /*9990*/  FADD.FTZ R234, R81, R81 ;  /* 0x0000005151ea7221 */ /* 0x000fe20000010000 */
[----:B------:R-:W-:Y:S01]  /*99a0*/  FFMA.FTZ R220, R20, -R80, R220 ;  /* 0x8000005014dc7223 */ /* 0x000fe200000100dc */
[----:B------:R-:W-:Y:S01]  /*99b0*/  FFMA.FTZ R214, R19, -R79, R214 ;  /* 0x8000004f13d67223 */ /* 0x000fe200000100d6 */
[----:B------:R-:W-:Y:S01]  /*99c0*/  SHFL.DOWN PT, R239, R239, 0x1, 0x1f ;  /* 0x08201f00efef7f89 */ /* 0x000fe200000e0000 */
[C---:B------:R-:W-:Y:S01]  /*99d0*/  FFMA.FTZ R237, R234.reuse, R235, R237 ;  /* 0x000000ebeaed7223 */ /* 0x040fe200000100ed */
[----:B------:R-:W-:Y:S01]  /*99e0*/  FFMA.FTZ R241, -R234, R243, R241 ;  /* 0x000000f3eaf17223 */ /* 0x000fe200000101f1 */
[C---:B-----5:R-:W-:Y:S01]  /*99f0*/  FMUL.FTZ R243, R242.reuse, R66 ;  /* 0x00000042f2f37220 */ /* 0x060fe20000410000 */
[----:B------:R2:W5:Y:S01]  /*9a00*/  SHFL.IDX PT, R245, R66, RZ, 0x1f ;  /* 0x00001fff42f57589 */ /* 0x00056200000e0000 */
[-C--:B------:R-:W-:Y:S01]  /*9a10*/  FMUL.FTZ R246, R242, R67.reuse ;  /* 0x00000043f2f67220 */ /* 0x080fe20000410000 */
[----:B------:R-:W-:Y:S01]  /*9a20*/  VOTEU.ALL UP0, P0 ;  /* 0x00000000003f7886 */ /* 0x000fe20000000000 */
[----:B-1----:R-:W-:Y:S01]  /*9a30*/  FFMA.FTZ R67, R238, R67, R243 ;  /* 0x00000043ee437223 */ /* 0x002fe200000100f3 */
[----:B------:R-:W1:Y:S01]  /*9a40*/  SHFL.DOWN PT, R235, R138, 0x1, 0x1f ;  /* 0x08201f008aeb7f89 */ /* 0x000e6200000e0000 */
[CC--:B------:R-:W-:Y:S01]  /*9a50*/  FMUL.FTZ R243, R242.reuse, R65.reuse ;  /* 0x00000041f2f37220 */ /* 0x0c0fe20000410000 */
[----:B------:R-:W-:Y:S01]  /*9a60*/  FMUL.FTZ R242, R242, R64 ;  /* 0x00000040f2f27220 */ /* 0x000fe20000410000 */
[----:B------:R-:W-:Y:S01]  /*9a70*/  @!UP0 ULEA UR44, UR6, UR54, 0x4 ;  /* 0x00000036062c8291 */ /* 0x000fe2000f8e203f */
[C---:B--2---:R-:W-:Y:S01]  /*9a80*/  FFMA.FTZ R66, R238.reuse, R66, -R246 ;  /* 0x00000042ee427223 */ /* 0x044fe200000108f6 */
[C---:B------:R-:W-:Y:S01]  /*9a90*/  FFMA.FTZ R64, R238.reuse, R64, -R243 ;  /* 0x00000040ee407223 */ /* 0x040fe200000108f3 */
[----:B------:R-:W-:Y:S01]  /*9aa0*/  FFMA.FTZ R65, R238, R65, R242 ;  /* 0x00000041ee417223 */ /* 0x000fe200000100f2 */
[C---:B------:R-:W-:Y:S01]  /*9ab0*/  FMUL.FTZ R238, R132.reuse, UR57 ;  /* 0x0000003984ee7c20 */ /* 0x040fe20008410000 */
[----:B------:R-:W-:Y:S01]  /*9ac0*/  FMUL.FTZ R243, R132, UR45 ;  /* 0x0000002d84f37c20 */ /* 0x000fe20008410000 */
[----:B---34-:R-:W2:Y:S01]  /*9ad0*/  SHFL.IDX PT, R138, R138, RZ, 0x1f ;  /* 0x00001fff8a8a7589 */ /* 0x018ea200000e0000 */
[----:B------:R-:W-:Y:S01]  /*9ae0*/  FFMA.FTZ R215, R16, -R76, R215 ;  /* 0x8000004c10d77223 */ /* 0x000fe200000100d7 */
[----:B------:R-:W-:Y:S01]  /*9af0*/  FFMA.FTZ R238, R219, UR45, -R238 ;  /* 0x0000002ddbee7c23 */ /* 0x000fe200080108ee */
[----:B0-----:R-:W-:Y:S01]  /*9b00*/  @P1 FMUL.FTZ R242, R133, R240 ;  /* 0x000000f085f21220 */ /* 0x001fe20000410000 */
[----:B------:R-:W-:Y:S01]  /*9b10*/  FFMA.FTZ R243, R219, UR57, R243 ;  /* 0x00000039dbf37c23 */ /* 0x000fe200080100f3 */
[----:B------:R-:W-:Y:S01]  /*9b20*/  FFMA.FTZ R221, R15, -R75, R221 ;  /* 0x8000004b0fdd7223 */ /* 0x000fe200000100dd */
[----:B------:R-:W-:Y:S01]  /*9b30*/  FMUL.FTZ R238, R234, R238 ;  /* 0x000000eeeaee7220 */ /* 0x000fe20000410000 */
[----:B------:R-:W-:Y:S01]  /*9b40*/  FFMA.FTZ R217, R14, -R73, R217 ;  /* 0x800000490ed97223 */ /* 0x000fe200000100d9 */
[----:B------:R-:W-:Y:S01]  /*9b50*/  FFMA.FTZ R234, -R234, R243, -RZ ;  /* 0x000000f3eaea7223 */ /* 0x000fe200000109ff */
[----:B------:R-:W-:Y:S01]  /*9b60*/  USHF.R.S32.HI UR58, URZ, 0x1f, UR52 ;  /* 0x0000001f3f3a7899 */ /* 0x000fe20008011434 */
[----:B------:R-:W-:Y:S01]  /*9b70*/  BSSY B0, `(.L_x_12935) ;  /* 0x00001db000007945 */ /* 0x000fe20003800000 */
[-C--:B-----5:R-:W-:Y:S01]  /*9b80*/  @P1 FFMA.FTZ R242, R239, R245.reuse, -R242 ;  /* 0x000000f5eff21223 */ /* 0x0a0fe200000108f2 */
[----:B------:R-:W-:Y:S01]  /*9b90*/  @P1 FMUL.FTZ R243, R133, R245 ;  /* 0x000000f585f31220 */ /* 0x000fe20000410000 */
[CC--:B------:R-:W-:Y:S01]  /*9ba0*/  FMUL.FTZ R133, R146.reuse, R219.reuse ;  /* 0x000000db92857220 */ /* 0x0c0fe20000410000 */
[----:B------:R-:W-:Y:S01]  /*9bb0*/  USHF.R.S32.HI UR59, URZ, 0x1f, UR51 ;  /* 0x0000001f3f3b7899 */ /* 0x000fe20008011433 */
[----:B-1----:R-:W-:Y:S01]  /*9bc0*/  @P1 FADD.FTZ R245, R235, R242 ;  /* 0x000000f2ebf51221 */ /* 0x002fe20000010000 */
[-C--:B------:R-:W-:Y:S01]  /*9bd0*/  FMUL.FTZ R235, R146, R132.reuse ;  /* 0x0000008492eb7220 */ /* 0x080fe20000410000 */
[----:B------:R-:W0:Y:S01]  /*9be0*/  SHFL.DOWN PT, R242, R137, 0x1, 0x1f ;  /* 0x08201f0089f27f89 */ /* 0x000e2200000e0000 */
[----:B------:R-:W-:Y:S01]  /*9bf0*/  FFMA.FTZ R133, R163, R132, R133 ;  /* 0x00000084a3857223 */ /* 0x000fe20000010085 */
[----:B------:R-:W-:Y:S01]  /*9c00*/  @P1 FFMA.FTZ R243, R239, R240, R243 ;  /* 0x000000f0eff31223 */ /* 0x000fe200000100f3 */
[----:B------:R-:W-:Y:S01]  /*9c10*/  FFMA.FTZ R235, R163, R219, -R235 ;  /* 0x000000dba3eb7223 */ /* 0x000fe200000108eb */
[----:B------:R-:W-:Y:S01]  /*9c20*/  FADD.FTZ R239, R74, R74 ;  /* 0x0000004a4aef7221 */ /* 0x000fe20000010000 */
[----:B------:R-:W-:Y:S01]  /*9c30*/  FADD.FTZ R133, RZ, R133 ;  /* 0x00000085ff857221 */ /* 0x000fe20000010000 */
[----:B------:R-:W1:Y:S01]  /*9c40*/  SHFL.IDX PT, R137, R137, RZ, 0x1f ;  /* 0x00001fff89897589 */ /* 0x000e6200000e0000 */
[----:B------:R-:W-:Y:S01]  /*9c50*/  FFMA.FTZ R235, R12, R69, R235 ;  /* 0x000000450ceb7223 */ /* 0x000fe200000100eb */
[----:B--2---:R-:W-:Y:S01]  /*9c60*/  FADD.FTZ R66, R138, R66 ;  /* 0x000000428a427221 */ /* 0x004fe20000010000 */
[----:B------:R-:W-:-:S02]  /*9c70*/  FMUL.FTZ R247, R236, R133 ;  /* 0x00000085ecf77220 */ /* 0x000fc40000410000 */
[-C--:B------:R-:W-:Y:S02]  /*9c80*/  FMUL.FTZ R236, R236, R235.reuse ;  /* 0x000000ebecec7220 */ /* 0x080fe40000410000 */
[C---:B------:R-:W-:Y:S02]  /*9c90*/  FFMA.FTZ R247, R134.reuse, R235, -R247 ;  /* 0x000000eb86f77223 */ /* 0x040fe400000108f7 */
[-C--:B------:R-:W-:Y:S01]  /*9ca0*/  FFMA.FTZ R134, R134, R133.reuse, R236 ;  /* 0x0000008586867223 */ /* 0x080fe200000100ec */
[----:B------:R-:W-:Y:S01]  /*9cb0*/  FMUL.FTZ R236, R149, R133 ;  /* 0x0000008595ec7220 */ /* 0x000fe20000410000 */
[----:B------:R-:W-:Y:S01]  /*9cc0*/  FFMA.FTZ R247, R239, R247, R237 ;  /* 0x000000f7eff77223 */ /* 0x000fe200000100ed */
[----:B------:R-:W-:Y:S01]  /*9cd0*/  FMUL.FTZ R237, R133, UR57 ;  /* 0x0000003985ed7c20 */ /* 0x000fe20008410000 */
[----:B------:R-:W-:Y:S01]  /*9ce0*/  FFMA.FTZ R241, -R239, R134, R241 ;  /* 0x00000086eff17223 */ /* 0x000fe200000101f1 */
[-C--:B------:R-:W-:Y:S01]  /*9cf0*/  FMUL.FTZ R134, R149, R235.reuse ;  /* 0x000000eb95867220 */ /* 0x080fe20000410000 */
[----:B------:R-:W-:Y:S01]  /*9d00*/  FFMA.FTZ R236, R164, R235, -R236 ;  /* 0x000000eba4ec7223 */ /* 0x000fe200000108ec */
[----:B------:R-:W-:Y:S01]  /*9d10*/  FFMA.FTZ R237, R235, UR45, -R237 ;  /* 0x0000002debed7c23 */ /* 0x000fe200080108ed */
[----:B0-----:R-:W-:Y:S01]  /*9d20*/  @P1 FADD.FTZ R240, R242, R243 ;  /* 0x000000f3f2f01221 */ /* 0x001fe20000010000 */
[----:B------:R-:W-:Y:S01]  /*9d30*/  FMUL.FTZ R242, R133, UR45 ;  /* 0x0000002d85f27c20 */ /* 0x000fe20008410000 */
[----:B------:R-:W-:Y:S01]  /*9d40*/  FFMA.FTZ R134, R164, R133, R134 ;  /* 0x00000085a4867223 */ /* 0x000fe20000010086 */
[----:B------:R-:W-:Y:S01]  /*9d50*/  FFMA.FTZ R236, R11, R63, R236 ;  /* 0x0000003f0bec7223 */ /* 0x000fe200000100ec */
[----:B------:R-:W-:Y:S01]  /*9d60*/  FMUL.FTZ R237, R239, R237 ;  /* 0x000000edefed7220 */ /* 0x000fe20000410000 */
[----:B------:R-:W-:Y:S01]  /*9d70*/  FFMA.FTZ R242, R235, UR57, R242 ;  /* 0x00000039ebf27c23 */ /* 0x000fe200080100f2 */
[----:B------:R-:W-:Y:S01]  /*9d80*/  FADD.FTZ R134, RZ, R134 ;  /* 0x00000086ff867221 */ /* 0x000fe20000010000 */
[C---:B------:R-:W-:Y:S01]  /*9d90*/  FMUL.FTZ R248, R202.reuse, R236 ;  /* 0x000000eccaf87220 */ /* 0x040fe20000410000 */
[----:B-1----:R-:W-:Y:S01]  /*9da0*/  FADD.FTZ R67, R137, R67 ;  /* 0x0000004389437221 */ /* 0x002fe20000010000 */
[----:B------:R-:W-:Y:S01]  /*9db0*/  FFMA.FTZ R239, -R239, R242, -RZ ;  /* 0x000000f2efef7223 */ /* 0x000fe200000109ff */
[-C--:B------:R-:W-:Y:S01]  /*9dc0*/  FMUL.FTZ R242, R202, R134.reuse ;  /* 0x00000086caf27220 */ /* 0x080fe20000410000 */
[----:B------:R-:W-:-:S02]  /*9dd0*/  FFMA.FTZ R248, R201, R134, R248 ;  /* 0x00000086c9f87223 */ /* 0x000fc400000100f8 */
[----:B------:R0:W-:Y:S01]  /*9de0*/  @!P0 STS.128 [UR44+0x2e10], R64 ;  /* 0x002e1040ff008988 */ /* 0x0001e20008000c2c */
[----:B------:R-:W-:Y:S01]  /*9df0*/  FFMA.FTZ R202, R201, R236, -R242 ;  /* 0x000000ecc9ca7223 */ /* 0x000fe200000108f2 */
[-C--:B------:R-:W-:Y:S01]  /*9e00*/  FMUL.FTZ R201, R240, -R127.reuse ;  /* 0x8000007ff0c97220 */ /* 0x080fe20000410000 */
[C---:B------:R-:W-:Y:S01]  /*9e10*/  FMUL.FTZ R127, R245.reuse, -R127 ;  /* 0x8000007ff57f7220 */ /* 0x040fe20000410000 */
[----:B------:R-:W-:Y:S02]  /*9e20*/  FADD.FTZ R242, R72, R72 ;  /* 0x0000004848f27221 */ /* 0x000fe40000010000 */
[-C--:B------:R-:W-:Y:S01]  /*9e30*/  FFMA.FTZ R245, R245, R126.reuse, -R201 ;  /* 0x0000007ef5f57223 */ /* 0x080fe200000108c9 */
[----:B------:R-:W-:Y:S01]  /*9e40*/  FFMA.FTZ R201, R240, R126, R127 ;  /* 0x0000007ef0c97223 */ /* 0x000fe2000001007f */
[C---:B------:R-:W-:Y:S01]  /*9e50*/  FMUL.FTZ R126, R145.reuse, R236 ;  /* 0x000000ec917e7220 */ /* 0x040fe20000410000 */
[----:B------:R-:W-:Y:S01]  /*9e60*/  FMUL.FTZ R240, R134, UR57 ;  /* 0x0000003986f07c20 */ /* 0x000fe20008410000 */
[----:B------:R-:W-:Y:S01]  /*9e70*/  FFMA.FTZ R248, -R242, R248, R241 ;  /* 0x000000f8f2f87223 */ /* 0x000fe200000101f1 */
[----:B------:R-:W-:Y:S01]  /*9e80*/  FMUL.FTZ R127, R134, UR45 ;  /* 0x0000002d867f7c20 */ /* 0x000fe20008410000 */
[-C--:B------:R-:W-:Y:S01]  /*9e90*/  FMUL.FTZ R241, R145, R134.reuse ;  /* 0x0000008691f17220 */ /* 0x080fe20000410000 */
[C---:B------:R-:W-:Y:S01]  /*9ea0*/  FFMA.FTZ R126, R165.reuse, R134, R126 ;  /* 0x00000086a57e7223 */ /* 0x040fe2000001007e */
[C---:B------:R-:W-:Y:S01]  /*9eb0*/  FFMA.FTZ R240, R236.reuse, UR45, -R240 ;  /* 0x0000002decf07c23 */ /* 0x040fe200080108f0 */
[----:B------:R-:W-:Y:S01]  /*9ec0*/  FFMA.FTZ R127, R236, UR57, R127 ;  /* 0x00000039ec7f7c23 */ /* 0x000fe2000801007f */
[----:B------:R-:W-:Y:S01]  /*9ed0*/  FFMA.FTZ R241, R165, R236, -R241 ;  /* 0x000000eca5f17223 */ /* 0x000fe200000108f1 */
[----:B------:R-:W-:Y:S01]  /*9ee0*/  FADD.FTZ R126, RZ, R126 ;  /* 0x0000007eff7e7221 */ /* 0x000fe20000010000 */
[C---:B------:R-:W-:Y:S01]  /*9ef0*/  FFMA.FTZ R247, R242.reuse, R202, R247 ;  /* 0x000000caf2f77223 */ /* 0x040fe200000100f7 */
[C---:B------:R-:W-:Y:S01]  /*9f00*/  FMUL.FTZ R240, R242.reuse, R240 ;  /* 0x000000f0f2f07220 */ /* 0x040fe20000410000 */
[----:B------:R-:W-:Y:S01]  /*9f10*/  FFMA.FTZ R242, -R242, R127, -RZ ;  /* 0x0000007ff2f27223 */ /* 0x000fe200000109ff */
[----:B------:R-:W-:Y:S01]  /*9f20*/  FFMA.FTZ R241, R10, R61, R241 ;  /* 0x0000003d0af17223 */ /* 0x000fe200000100f1 */
[-C--:B------:R-:W-:Y:S01]  /*9f30*/  FMUL.FTZ R127, R144, R126.reuse ;  /* 0x0000007e907f7220 */ /* 0x080fe20000410000 */
[----:B------:R-:W-:Y:S01]  /*9f40*/  FMUL.FTZ R243, R126, UR57 ;  /* 0x000000397ef37c20 */ /* 0x000fe20008410000 */
[-C--:B------:R-:W-:Y:S01]  /*9f50*/  FMUL.FTZ R202, R152, R126.reuse ;  /* 0x0000007e98ca7220 */ /* 0x080fe20000410000 */
[-C--:B------:R-:W-:Y:S01]  /*9f60*/  FMUL.FTZ R144, R144, R241.reuse ;  /* 0x000000f190907220 */ /* 0x080fe20000410000 */
[-C--:B------:R-:W-:Y:S01]  /*9f70*/  FFMA.FTZ R127, R143, R241.reuse, -R127 ;  /* 0x000000f18f7f7223 */ /* 0x080fe2000001087f */
[----:B------:R-:W-:Y:S01]  /*9f80*/  FFMA.FTZ R243, R241, UR45, -R243 ;  /* 0x0000002df1f37c23 */ /* 0x000fe200080108f3 */
[----:B------:R-:W-:Y:S01]  /*9f90*/  FFMA.FTZ R202, R166, R241, -R202 ;  /* 0x000000f1a6ca7223 */ /* 0x000fe200000108ca */
[----:B------:R-:W-:Y:S01]  /*9fa0*/  FFMA.FTZ R143, R143, R126, R144 ;  /* 0x0000007e8f8f7223 */ /* 0x000fe20000010090 */
[----:B------:R-:W-:Y:S01]  /*9fb0*/  FFMA.FTZ R247, R244, R127, R247 ;  /* 0x0000007ff4f77223 */ /* 0x000fe200000100f7 */
[----:B------:R-:W-:Y:S01]  /*9fc0*/  FMUL.FTZ R127, R126, UR45 ;  /* 0x0000002d7e7f7c20 */ /* 0x000fe20008410000 */
[C---:B------:R-:W-:Y:S01]  /*9fd0*/  FMUL.FTZ R243, R244.reuse, R243 ;  /* 0x000000f3f4f37220 */ /* 0x040fe20000410000 */
[----:B------:R-:W-:Y:S01]  /*9fe0*/  FFMA.FTZ R248, -R244, R143, R248 ;  /* 0x0000008ff4f87223 */ /* 0x000fe200000101f8 */
[----:B------:R-:W-:Y:S01]  /*9ff0*/  FFMA.FTZ R202, R9, R59, R202 ;  /* 0x0000003b09ca7223 */ /* 0x000fe200000100ca */
[----:B------:R-:W-:Y:S01]  /*a000*/  FFMA.FTZ R127, R241, UR57, R127 ;  /* 0x00000039f17f7c23 */ /* 0x000fe2000801007f */
[----:B------:R-:W-:Y:S01]  /*a010*/  FADD.FTZ R142, -R142, R201 ;  /* 0x000000c98e8e7221 */ /* 0x000fe20000010100 */
[----:B------:R-:W-:Y:S01]  /*a020*/  FADD.FTZ R135, R135, R245 ;  /* 0x000000f587877221 */ /* 0x000fe20000010000 */
[----:B------:R-:W-:Y:S01]  /*a030*/  FFMA.FTZ R236, R11, -R63, R236 ;  /* 0x8000003f0bec7223 */ /* 0x000fe200000100ec */
[----:B------:R-:W-:Y:S01]  /*a040*/  FFMA.FTZ R244, -R244, R127, -RZ ;  /* 0x0000007ff4f47223 */ /* 0x000fe200000109ff */
[----:B------:R-:W-:Y:S01]  /*a050*/  FMUL.FTZ R127, R152, R241 ;  /* 0x000000f1987f7220 */ /* 0x000fe20000410000 */
[----:B------:R-:W-:-:S03]  /*a060*/  FMUL.FTZ R251, R139, -R135 ;  /* 0x800000878bfb7220 */ /* 0x000fc60000410000 */
[----:B------:R-:W-:Y:S01]  /*a070*/  FFMA.FTZ R127, R166, R126, R127 ;  /* 0x0000007ea67f7223 */ /* 0x000fe2000001007f */
[----:B------:R-:W-:-:S03]  /*a080*/  FFMA.FTZ R251, R169, R142, R251 ;  /* 0x0000008ea9fb7223 */ /* 0x000fc600000100fb */
[----:B------:R-:W-:-:S04]  /*a090*/  FADD.FTZ R127, RZ, R127 ;  /* 0x0000007fff7f7221 */ /* 0x000fc80000010000 */
[CC--:B------:R-:W-:Y:S01]  /*a0a0*/  FMUL.FTZ R250, R136.reuse, R127.reuse ;  /* 0x0000007f88fa7220 */ /* 0x0c0fe20000410000 */
[-C--:B------:R-:W-:Y:S01]  /*a0b0*/  FMUL.FTZ R136, R136, R202.reuse ;  /* 0x000000ca88887220 */ /* 0x080fe20000410000 */
[-C--:B------:R-:W-:Y:S02]  /*a0c0*/  FMUL.FTZ R201, R167, R127.reuse ;  /* 0x0000007fa7c97220 */ /* 0x080fe40000410000 */
[CC--:B------:R-:W-:Y:S01]  /*a0d0*/  FFMA.FTZ R250, R249.reuse, R202.reuse, -R250 ;  /* 0x000000caf9fa7223 */ /* 0x0c0fe200000108fa */
[----:B------:R-:W-:Y:S01]  /*a0e0*/  FFMA.FTZ R249, R249, R127, R136 ;  /* 0x0000007ff9f97223 */ /* 0x000fe20000010088 */
[-C--:B------:R-:W-:Y:S01]  /*a0f0*/  FMUL.FTZ R136, R167, R202.reuse ;  /* 0x000000caa7887220 */ /* 0x080fe20000410000 */
[C---:B------:R-:W-:Y:S01]  /*a100*/  FFMA.FTZ R201, R168.reuse, R202, -R201 ;  /* 0x000000caa8c97223 */ /* 0x040fe200000108c9 */
[C---:B------:R-:W-:Y:S01]  /*a110*/  FFMA.FTZ R247, R5.reuse, R250, R247 ;  /* 0x000000fa05f77223 */ /* 0x040fe200000100f7 */
[----:B------:R-:W-:Y:S01]  /*a120*/  FFMA.FTZ R248, -R5, R249, R248 ;  /* 0x000000f905f87223 */ /* 0x000fe200000101f8 */
[----:B------:R-:W-:Y:S01]  /*a130*/  FFMA.FTZ R136, R168, R127, R136 ;  /* 0x0000007fa8887223 */ /* 0x000fe20000010088 */
[----:B------:R-:W-:-:S03]  /*a140*/  FFMA.FTZ R201, R8, R57, R201 ;  /* 0x0000003908c97223 */ /* 0x000fc600000100c9 */
[----:B------:R-:W-:Y:S01]  /*a150*/  FADD.FTZ R136, RZ, R136 ;  /* 0x00000088ff887221 */ /* 0x000fe20000010000 */
[----:B------:R-:W-:-:S03]  /*a160*/  FMUL.FTZ R137, R141, R201 ;  /* 0x000000c98d897220 */ /* 0x000fc60000410000 */
        /* <DEDUP_REMOVED lines=44> */
[----:B------:R-:W-:Y:S01]  /*a430*/  FFMA.FTZ R247, R3, R170, R247 ;  /* 0x000000aa03f77223 */ /* 0x000fe200000100f7 */
[----:B------:R-:W-:Y:S01]  /*a440*/  FMUL.FTZ R170, R136, UR57 ;  /* 0x0000003988aa7c20 */ /* 0x000fe20008410000 */
[C---:B------:R-:W-:Y:S01]  /*a450*/  FFMA.FTZ R195, R168.reuse, R141, -R195 ;  /* 0x0000008da8c37223 */ /* 0x040fe200000108c3 */
[----:B------:R-:W-:Y:S01]  /*a460*/  FFMA.FTZ R198, R168, R199, R198 ;  /* 0x000000c7a8c67223 */ /* 0x000fe200000100c6 */
[----:B------:R-:W-:Y:S01]  /*a470*/  FMUL.FTZ R168, R136, UR45 ;  /* 0x0000002d88a87c20 */ /* 0x000fe20008410000 */
[----:B------:R-:W-:Y:S01]  /*a480*/  FFMA.FTZ R170, R201, UR45, -R170 ;  /* 0x0000002dc9aa7c23 */ /* 0x000fe200080108aa */
[----:B------:R-:W-:Y:S01]  /*a490*/  FADD.FTZ R194, R194, R195 ;  /* 0x000000c3c2c27221 */ /* 0x000fe20000010000 */
[----:B------:R-:W-:Y:S01]  /*a4a0*/  FADD.FTZ R171, -R171, R198 ;  /* 0x000000c6abab7221 */ /* 0x000fe20000010100 */
[----:B------:R-:W-:Y:S01]  /*a4b0*/  FFMA.FTZ R168, R201, UR57, R168 ;  /* 0x00000039c9a87c23 */ /* 0x000fe200080100a8 */
[C---:B------:R-:W-:Y:S01]  /*a4c0*/  FFMA.FTZ R197, -R3.reuse, R197, R248 ;  /* 0x000000c503c57223 */ /* 0x040fe200000101f8 */
        /* <DEDUP_REMOVED lines=22> */
[C---:B------:R-:W-:Y:S01]  /*a630*/  FFMA.FTZ R173, R144.reuse, UR57, R167 ;  /* 0x0000003990ad7c23 */ /* 0x040fe200080100a7 */
[----:B------:R-:W-:Y:S01]  /*a640*/  FFMA.FTZ R165, R144, UR45, -R165 ;  /* 0x0000002d90a57c23 */ /* 0x000fe200080108a5 */
[C---:B------:R-:W-:Y:S01]  /*a650*/  FMUL.FTZ R167, R149.reuse, -R181 ;  /* 0x800000b595a77220 */ /* 0x040fe20000410000 */
[----:B------:R-:W-:Y:S01]  /*a660*/  FMUL.FTZ R168, R149, -R166 ;  /* 0x800000a695a87220 */ /* 0x000fe20000410000 */
[----:B------:R-:W-:Y:S01]  /*a670*/  FMUL.FTZ R149, R174, R138 ;  /* 0x0000008aae957220 */ /* 0x000fe20000410000 */
[----:B------:R-:W-:Y:S01]  /*a680*/  FMUL.FTZ R165, R4, R165 ;  /* 0x000000a504a57220 */ /* 0x000fe20000410000 */
[C---:B------:R-:W-:Y:S01]  /*a690*/  FFMA.FTZ R170, R164.reuse, R166, R167 ;  /* 0x000000a6a4aa7223 */ /* 0x040fe200000100a7 */
[----:B------:R-:W-:Y:S01]  /*a6a0*/  FFMA.FTZ R168, R164, R181, -R168 ;  /* 0x000000b5a4a87223 */ /* 0x000fe200000108a8 */
[----:B------:R-:W-:Y:S01]  /*a6b0*/  FFMA.FTZ R167, R190, R143, -R149 ;  /* 0x0000008fbea77223 */ /* 0x000fe20000010895 */
[----:B------:R-:W-:Y:S01]  /*a6c0*/  FFMA.FTZ R4, -R4, R173, -RZ ;  /* 0x000000ad04047223 */ /* 0x000fe200000109ff */
[----:B------:R-:W-:Y:S01]  /*a6d0*/  FADD.FTZ R164, -R179, R170 ;  /* 0x000000aab3a47221 */ /* 0x000fe20000010100 */
[----:B------:R-:W-:Y:S01]  /*a6e0*/  FADD.FTZ R191, R191, R168 ;  /* 0x000000a8bfbf7221 */ /* 0x000fe20000010000 */
[----:B------:R-:W-:Y:S01]  /*a6f0*/  FMUL.FTZ R173, R174, R143 ;  /* 0x0000008faead7220 */ /* 0x000fe20000410000 */
[----:B------:R-:W-:Y:S01]  /*a700*/  FMUL.FTZ R172, R138, UR57 ;  /* 0x000000398aac7c20 */ /* 0x000fe20008410000 */
[CC--:B------:R-:W-:Y:S01]  /*a710*/  FMUL.FTZ R168, R146.reuse, -R164.reuse ;  /* 0x800000a492a87220 */ /* 0x0c0fe20000410000 */
[----:B------:R-:W-:Y:S01]  /*a720*/  FMUL.FTZ R149, R146, -R191 ;  /* 0x800000bf92957220 */ /* 0x000fe20000410000 */
[----:B------:R-:W-:Y:S01]  /*a730*/  FMUL.FTZ R174, R138, UR45 ;  /* 0x0000002d8aae7c20 */ /* 0x000fe20008410000 */
[----:B------:R-:W-:Y:S01]  /*a740*/  FFMA.FTZ R146, R2, R167, R247 ;  /* 0x000000a702927223 */ /* 0x000fe200000100f7 */
[C---:B------:R-:W-:Y:S01]  /*a750*/  FFMA.FTZ R168, R163.reuse, R191, -R168 ;  /* 0x000000bfa3a87223 */ /* 0x040fe200000108a8 */
[----:B------:R-:W-:Y:S01]  /*a760*/  FFMA.FTZ R170, R163, R164, R149 ;  /* 0x000000a4a3aa7223 */ /* 0x000fe20000010095 */
[----:B------:R-:W-:Y:S01]  /*a770*/  FFMA.FTZ R190, R190, R138, R173 ;  /* 0x0000008abebe7223 */ /* 0x000fe200000100ad */
[----:B------:R-:W-:Y:S01]  /*a780*/  FFMA.FTZ R163, R143, UR45, -R172 ;  /* 0x0000002d8fa37c23 */ /* 0x000fe200080108ac */
[----:B------:R-:W-:Y:S01]  /*a790*/  FADD.FTZ R177, R177, R168 ;  /* 0x000000a8b1b17221 */ /* 0x000fe20000010000 */
[----:B------:R-:W-:Y:S01]  /*a7a0*/  FADD.FTZ R175, -R175, R170 ;  /* 0x000000aaafaf7221 */ /* 0x000fe20000010100 */
[----:B------:R-:W-:Y:S01]  /*a7b0*/  FFMA.FTZ R167, R143, UR57, R174 ;  /* 0x000000398fa77c23 */ /* 0x000fe200080100ae */
[----:B------:R-:W-:Y:S01]  /*a7c0*/  FFMA.FTZ R145, -R2, R190, R145 ;  /* 0x000000be02917223 */ /* 0x000fe20000010191 */
[C---:B------:R-:W-:Y:S01]  /*a7d0*/  FMUL.FTZ R168, R150.reuse, -R177 ;  /* 0x800000b196a87220 */ /* 0x040fe20000410000 */
[----:B------:R-:W-:Y:S01]  /*a7e0*/  FMUL.FTZ R149, R150, -R175 ;  /* 0x800000af96957220 */ /* 0x000fe20000410000 */
[C---:B------:R-:W-:Y:S01]  /*a7f0*/  FMUL.FTZ R150, R2.reuse, R163 ;  /* 0x000000a302967220 */ /* 0x040fe20000410000 */
[----:B------:R-:W-:Y:S01]  /*a800*/  FFMA.FTZ R167, -R2, R167, -RZ ;  /* 0x000000a702a77223 */ /* 0x000fe200000109ff */
[C---:B------:R-:W-:Y:S01]  /*a810*/  FFMA.FTZ R2, R162.reuse, R175, R168 ;  /* 0x000000afa2027223 */ /* 0x040fe200000100a8 */
[----:B------:R-:W-:Y:S01]  /*a820*/  FFMA.FTZ R149, R162, R177, -R149 ;  /* 0x000000b1a2957223 */ /* 0x000fe20000010895 */
[----:B------:R-:W-:Y:S01]  /*a830*/  SHF.L.U32 R162, R121, 0x5, RZ ;  /* 0x0000000579a27819 */ /* 0x000fe200000006ff */
[----:B------:R-:W-:Y:S01]  /*a840*/  FFMA.FTZ R192, R10, -R61, R241 ;  /* 0x8000003d0ac07223 */ /* 0x000fe200000100f1 */
[----:B------:R-:W-:Y:S01]  /*a850*/  FADD.FTZ R2, -R189, R2 ;  /* 0x00000002bd027221 */ /* 0x000fe20000010100 */
[----:B------:R-:W-:Y:S01]  /*a860*/  FADD.FTZ R176, R176, R149 ;  /* 0x00000095b0b07221 */ /* 0x000fe20000010000 */
[----:B------:R-:W-:Y:S01]  /*a870*/  LEA.HI.SX32 R173, R162, R162, 0x1b ;  /* 0x000000a2a2ad7211 */ /* 0x000fe200078fdaff */
[----:B------:R-:W-:Y:S01]  /*a880*/  FADD.FTZ R149, RZ, R246 ;  /* 0x000000f6ff957221 */ /* 0x000fe20000010000 */
[C---:B------:R-:W-:Y:S01]  /*a890*/  FMUL.FTZ R179, R147.reuse, -R2 ;  /* 0x8000000293b37220 */ /* 0x040fe20000410000 */
[-C--:B------:R-:W-:Y:S01]  /*a8a0*/  FMUL.FTZ R162, R147, -R176.reuse ;  /* 0x800000b093a27220 */ /* 0x080fe20000410000 */
[----:B------:R-:W-:Y:S01]  /*a8b0*/  LEA R173, R173, UR54, 0x2 ;  /* 0x00000036adad7c11 */ /* 0x000fe2000f8e10ff */
[C---:B------:R-:W-:Y:S01]  /*a8c0*/  FMUL.FTZ R163, R188.reuse, R149 ;  /* 0x00000095bca37220 */ /* 0x040fe20000410000 */
[C---:B------:R-:W-:Y:S01]  /*a8d0*/  FFMA.FTZ R179, R161.reuse, R176, -R179 ;  /* 0x000000b0a1b37223 */ /* 0x040fe200000108b3 */
[----:B------:R-:W-:Y:S01]  /*a8e0*/  FFMA.FTZ R162, R161, R2, R162 ;  /* 0x00000002a1a27223 */ /* 0x000fe200000100a2 */
[-C--:B------:R-:W-:Y:S01]  /*a8f0*/  FMUL.FTZ R188, R188, R245.reuse ;  /* 0x000000f5bcbc7220 */ /* 0x080fe20000410000 */
[----:B------:R-:W-:Y:S01]  /*a900*/  STS [R173+0x89c], R5 ;  /* 0x00089c05ad007388 */ /* 0x000fe20000000800 */
[----:B------:R-:W-:Y:S01]  /*a910*/  FADD.FTZ R186, R186, R179 ;  /* 0x000000b3baba7221 */ /* 0x000fe20000010000 */
[----:B------:R-:W-:Y:S01]  /*a920*/  FADD.FTZ R162, -R187, R162 ;  /* 0x000000a2bba27221 */ /* 0x000fe20000010100 */
[----:B------:R-:W-:Y:S01]  /*a930*/  FFMA.FTZ R163, R180, R245, -R163 ;  /* 0x000000f5b4a37223 */ /* 0x000fe200000108a3 */
[----:B------:R-:W-:Y:S01]  /*a940*/  STS [R173+0x8a4], R3 ;  /* 0x0008a403ad007388 */ /* 0x000fe20000000800 */
[C---:B------:R-:W-:Y:S01]  /*a950*/  FMUL.FTZ R161, R160.reuse, -R186 ;  /* 0x800000baa0a17220 */ /* 0x040fe20000410000 */
[-C--:B------:R-:W-:Y:S01]  /*a960*/  FMUL.FTZ R168, R160, -R162.reuse ;  /* 0x800000a2a0a87220 */ /* 0x080fe20000410000 */
[----:B------:R-:W-:Y:S01]  /*a970*/  FFMA.FTZ R147, R180, R149, R188 ;  /* 0x00000095b4937223 */ /* 0x000fe200000100bc */
[----:B------:R-:W-:Y:S01]  /*a980*/  STS [R173+0x8ac], R4 ;  /* 0x0008ac04ad007388 */ /* 0x000fe20000000800 */
[C---:B0-----:R-:W-:Y:S01]  /*a990*/  FFMA.FTZ R65, R159.reuse, R162, R161 ;  /* 0x000000a29f417223 */ /* 0x041fe200000100a1 */
[----:B------:R-:W-:Y:S01]  /*a9a0*/  FFMA.FTZ R168, R159, R186, -R168 ;  /* 0x000000ba9fa87223 */ /* 0x000fe200000108a8 */
[----:B------:R-:W-:Y:S01]  /*a9b0*/  FMUL.FTZ R197, R181, UR55 ;  /* 0x00000037b5c57c20 */ /* 0x000fe20008410000 */
[----:B------:R-:W-:Y:S01]  /*a9c0*/  STS [R173+0x8b0], R150 ;  /* 0x0008b096ad007388 */ /* 0x000fe20000000800 */
[----:B------:R-:W-:Y:S01]  /*a9d0*/  FADD.FTZ R65, -R184, R65 ;  /* 0x00000041b8417221 */ /* 0x000fe20000010100 */
[----:B------:R-:W-:Y:S01]  /*a9e0*/  FADD.FTZ R185, R185, R168 ;  /* 0x000000a8b9b97221 */ /* 0x000fe20000010000 */
[----:B------:R-:W-:Y:S01]  /*a9f0*/  FFMA.FTZ R197, R166, UR56, -R197 ;  /* 0x00000038a6c57c23 */ /* 0x000fe200080108c5 */
[----:B------:R-:W-:Y:S01]  /*aa00*/  STS [R173+0x8a0], R152 ;  /* 0x0008a098ad007388 */ /* 0x000fe20000000800 */
[----:B------:R-:W-:Y:S01]  /*aa10*/  FMUL.FTZ R188, R142, UR55 ;  /* 0x000000378ebc7c20 */ /* 0x000fe20008410000 */
[C---:B------:R-:W-:Y:S01]  /*aa20*/  FMUL.FTZ R64, R158.reuse, -R185 ;  /* 0x800000b99e407220 */ /* 0x040fe20000410000 */
[-C--:B------:R-:W-:Y:S01]  /*aa30*/  FMUL.FTZ R158, R158, -R65.reuse ;  /* 0x800000419e9e7220 */ /* 0x080fe20000410000 */
[----:B------:R0:W-:Y:S01]  /*aa40*/  STS [R173+0x8a8], R165 ;  /* 0x0008a8a5ad007388 */ /* 0x0001e20000000800 */
[----:B------:R-:W-:Y:S01]  /*aa50*/  FMUL.FTZ R174, R194, UR55 ;  /* 0x00000037c2ae7c20 */ /* 0x000fe20008410000 */
[C---:B------:R-:W-:Y:S01]  /*aa60*/  FFMA.FTZ R64, R157.reuse, R65, R64 ;  /* 0x000000419d407223 */ /* 0x040fe20000010040 */
[----:B------:R-:W-:Y:S01]  /*aa70*/  FFMA.FTZ R157, R157, R185, -R158 ;  /* 0x000000b99d9d7223 */ /* 0x000fe2000001089e */
[----:B------:R-:W-:Y:S01]  /*aa80*/  FMUL.FTZ R158, R149, UR45 ;  /* 0x0000002d959e7c20 */ /* 0x000fe20008410000 */
[----:B------:R-:W-:Y:S01]  /*aa90*/  STS [R173+0x8b4], R167 ;  /* 0x0008b4a7ad007388 */ /* 0x000fe20000000800 */
[----:B------:R-:W-:Y:S01]  /*aaa0*/  FADD.FTZ R64, -R183, R64 ;  /* 0x00000040b7407221 */ /* 0x000fe20000010100 */
[----:B------:R-:W-:Y:S01]  /*aab0*/  FADD.FTZ R182, R182, R157 ;  /* 0x0000009db6b67221 */ /* 0x000fe20000010000 */
[----:B------:R-:W-:Y:S01]  /*aac0*/  FFMA.FTZ R188, R135, UR56, R188 ;  /* 0x0000003887bc7c23 */ /* 0x000fe200080100bc */
[----:B------:R-:W-:Y:S01]  /*aad0*/  STS [R173+0x86c], R227 ;  /* 0x00086ce3ad007388 */ /* 0x000fe20000000800 */
[C---:B------:R-:W-:Y:S01]  /*aae0*/  FMUL.FTZ R66, R156.reuse, -R64 ;  /* 0x800000409c427220 */ /* 0x040fe20000410000 */
[-C--:B------:R-:W-:Y:S01]  /*aaf0*/  FMUL.FTZ R157, R156, -R182.reuse ;  /* 0x800000b69c9d7220 */ /* 0x080fe20000410000 */
[----:B------:R-:W-:Y:S01]  /*ab00*/  FMUL.FTZ R156, R149, UR57 ;  /* 0x00000039959c7c20 */ /* 0x000fe20008410000 */
[----:B0-----:R-:W-:Y:S01]  /*ab10*/  FFMA.FTZ R165, R245, UR57, R158 ;  /* 0x00000039f5a57c23 */ /* 0x001fe2000801009e */
[C---:B------:R-:W-:Y:S01]  /*ab20*/  FFMA.FTZ R67, R155.reuse, R182, -R66 ;  /* 0x000000b69b437223 */ /* 0x040fe20000010842 */
[----:B------:R-:W-:Y:S01]  /*ab30*/  FFMA.FTZ R66, R155, R64, R157 ;  /* 0x000000409b427223 */ /* 0x000fe2000001009d */
[----:B------:R-:W-:Y:S01]  /*ab40*/  FFMA.FTZ R5, R245, UR45, -R156 ;  /* 0x0000002df5057c23 */ /* 0x000fe2000801089c */
[----:B------:R-:W-:Y:S01]  /*ab50*/  FMUL.FTZ R158, R65, R76 ;  /* 0x0000004c419e7220 */ /* 0x000fe20000410000 */
[----:B------:R-:W-:Y:S01]  /*ab60*/  FADD.FTZ R155, R206, R67 ;  /* 0x00000043ce9b7221 */ /* 0x000fe20000010000 */
[----:B------:R-:W-:Y:S01]  /*ab70*/  FADD.FTZ R205, -R205, R66 ;  /* 0x00000042cdcd7221 */ /* 0x000fe20000010100 */
[----:B------:R-:W-:Y:S01]  /*ab80*/  FFMA.FTZ R170, -R0, R165, -RZ ;  /* 0x000000a500aa7223 */ /* 0x000fe200000109ff */
[----:B------:R-:W-:Y:S01]  /*ab90*/  FMUL.FTZ R160, R129, R158 ;  /* 0x0000009e81a07220 */ /* 0x000fe20000410000 */
[C---:B------:R-:W-:Y:S01]  /*aba0*/  FMUL.FTZ R66, R154.reuse, -R155 ;  /* 0x8000009b9a427220 */ /* 0x040fe20000410000 */
[-C--:B------:R-:W-:Y:S01]  /*abb0*/  FMUL.FTZ R154, R154, -R205.reuse ;  /* 0x800000cd9a9a7220 */ /* 0x080fe20000410000 */
[-C--:B------:R-:W-:Y:S01]  /*abc0*/  FMUL.FTZ R150, R155, R78.reuse ;  /* 0x0000004e9b967220 */ /* 0x080fe20000410000 */
[-C--:B------:R-:W-:Y:S01]  /*abd0*/  FMUL.FTZ R152, R205, R78.reuse ;  /* 0x0000004ecd987220 */ /* 0x080fe20000410000 */
[C---:B------:R-:W-:Y:S01]  /*abe0*/  FFMA.FTZ R67, R153.reuse, R205, R66 ;  /* 0x000000cd99437223 */ /* 0x040fe20000010042 */
[----:B------:R-:W-:Y:S01]  /*abf0*/  FFMA.FTZ R154, R153, R155, -R154 ;  /* 0x0000009b999a7223 */ /* 0x000fe2000001089a */
[----:B------:R-:W-:Y:S01]  /*ac00*/  FFMA.FTZ R153, R18, -R78, R212 ;  /* 0x8000004e12997223 */ /* 0x000fe200000100d4 */
[----:B------:R-:W-:Y:S01]  /*ac10*/  FMUL.FTZ R156, R125, R150 ;  /* 0x000000967d9c7220 */ /* 0x000fe20000410000 */
[----:B------:R-:W-:Y:S01]  /*ac20*/  FADD.FTZ R204, -R204, R67 ;  /* 0x00000043cccc7221 */ /* 0x000fe20000010100 */
[----:B------:R-:W-:Y:S01]  /*ac30*/  FADD.FTZ R154, R203, R154 ;  /* 0x0000009acb9a7221 */ /* 0x000fe20000010000 */
[----:B------:R0:W-:Y:S01]  /*ac40*/  STS [R173+0x8bc], R170 ;  /* 0x0008bcaaad007388 */ /* 0x0001e20000000800 */
[----:B------:R-:W-:Y:S01]  /*ac50*/  FMUL.FTZ R165, R175, R71 ;  /* 0x00000047afa57220 */ /* 0x000fe20000410000 */
[C---:B------:R-:W-:Y:S01]  /*ac60*/  FMUL.FTZ R66, R148.reuse, -R204 ;  /* 0x800000cc94427220 */ /* 0x040fe20000410000 */
[-C--:B------:R-:W-:Y:S01]  /*ac70*/  FMUL.FTZ R67, R148, -R154.reuse ;  /* 0x8000009a94437220 */ /* 0x080fe20000410000 */
        /* <DEDUP_REMOVED lines=9> */
[----:B------:R-:W-:Y:S01]  /*ad10*/  FFMA.FTZ R4, R214, R4, -R159 ;  /* 0x00000004d6047223 */ /* 0x000fe2000001089f */
[-C--:B------:R-:W-:Y:S01]  /*ad20*/  FMUL.FTZ R151, R223, R80.reuse ;  /* 0x00000050df977220 */ /* 0x080fe20000410000 */
[----:B------:R-:W-:Y:S01]  /*ad30*/  FMUL.FTZ R5, R3, R80 ;  /* 0x0000005003057220 */ /* 0x000fe20000410000 */
[----:B------:R-:W-:Y:S01]  /*ad40*/  FFMA.FTZ R159, R153, R152, -R156 ;  /* 0x00000098999f7223 */ /* 0x000fe2000001089c */
[----:B------:R1:W-:Y:S01]  /*ad50*/  STS [R173+0x8b8], R66 ;  /* 0x0008b842ad007388 */ /* 0x0003e20000000800 */
[----:B------:R-:W-:Y:S01]  /*ad60*/  FMUL.FTZ R67, R124, R151 ;  /* 0x000000977c437220 */ /* 0x000fe20000410000 */
[----:B0-----:R-:W-:Y:S01]  /*ad70*/  FMUL.FTZ R170, R2, R73 ;  /* 0x0000004902aa7220 */ /* 0x001fe20000410000 */
[----:B------:R-:W-:Y:S01]  /*ad80*/  FMUL.FTZ R167, R132, R165 ;  /* 0x000000a584a77220 */ /* 0x000fe20000410000 */
[----:B------:R0:W-:Y:S01]  /*ad90*/  STS [R173+0x840], R211 ;  /* 0x000840d3ad007388 */ /* 0x0001e20000000800 */
[-C--:B------:R-:W-:Y:S01]  /*ada0*/  FFMA.FTZ R67, R220, R5.reuse, -R67 ;  /* 0x00000005dc437223 */ /* 0x080fe20000010843 */
[----:B------:R-:W-:Y:S01]  /*adb0*/  FMUL.FTZ R5, R124, R5 ;  /* 0x000000057c057220 */ /* 0x000fe20000410000 */
[----:B------:R-:W-:Y:S01]  /*adc0*/  ULEA UR57, UR16, 0xfffffe00, 0x9 ;  /* 0xfffffe0010397891 */ /* 0x000fe2000f8e483f */
[----:B------:R-:W-:Y:S01]  /*add0*/  STS [R173+0x844], R232 ;  /* 0x000844e8ad007388 */ /* 0x000fe20000000800 */
[----:B------:R-:W-:Y:S01]  /*ade0*/  FADD.FTZ R67, RZ, R67 ;  /* 0x00000043ff437221 */ /* 0x000fe20000010000 */
[----:B------:R-:W-:Y:S01]  /*adf0*/  FFMA.FTZ R5, R220, R151, R5 ;  /* 0x00000097dc057223 */ /* 0x000fe20000010005 */
[----:B-1----:R-:W-:Y:S01]  /*ae00*/  FFMA.FTZ R66, R214, R148, R157 ;  /* 0x00000094d6427223 */ /* 0x002fe2000001009d */
[-C--:B------:R-:W-:Y:S01]  /*ae10*/  FFMA.FTZ R157, R17, -R77.reuse, R216 ;  /* 0x8000004d119d7223 */ /* 0x080fe200000100d8 */
[----:B------:R-:W-:Y:S01]  /*ae20*/  FADD.FTZ R4, R67, R4 ;  /* 0x0000000443047221 */ /* 0x000fe20000010000 */
[----:B------:R-:W-:Y:S01]  /*ae30*/  FADD.FTZ R5, RZ, R5 ;  /* 0x00000005ff057221 */ /* 0x000fe20000010000 */
[-C--:B------:R-:W-:Y:S01]  /*ae40*/  FMUL.FTZ R67, R64, R77.reuse ;  /* 0x0000004d40437220 */ /* 0x080fe20000410000 */
[----:B------:R-:W-:Y:S01]  /*ae50*/  STS [R173+0x848], R230 ;  /* 0x000848e6ad007388 */ /* 0x000fe20000000800 */
[----:B------:R-:W-:Y:S01]  /*ae60*/  FADD.FTZ R4, R4, R159 ;  /* 0x0000009f04047221 */ /* 0x000fe20000010000 */
[----:B------:R-:W-:Y:S01]  /*ae70*/  FADD.FTZ R5, R5, R66 ;  /* 0x0000004205057221 */ /* 0x000fe20000010000 */
[----:B------:R-:W-:Y:S01]  /*ae80*/  FMUL.FTZ R66, R125, R152 ;  /* 0x000000987d427220 */ /* 0x000fe20000410000 */
[----:B------:R-:W-:Y:S01]  /*ae90*/  FMUL.FTZ R152, R182, R77 ;  /* 0x0000004db6987220 */ /* 0x000fe20000410000 */
[----:B------:R-:W-:Y:S01]  /*aea0*/  STS [R173+0x84c], R209 ;  /* 0x00084cd1ad007388 */ /* 0x000fe20000000800 */
[----:B------:R-:W-:Y:S01]  /*aeb0*/  UIADD3 UR57, -UR57, UR10, URZ ;  /* 0x0000000a39397290 */ /* 0x000fe2000fffe13f */
[----:B------:R-:W-:Y:S01]  /*aec0*/  FFMA.FTZ R66, R153, R150, R66 ;  /* 0x0000009699427223 */ /* 0x000fe20000010042 */
[----:B------:R-:W-:Y:S01]  /*aed0*/  FMUL.FTZ R156, R128, R152 ;  /* 0x00000098809c7220 */ /* 0x000fe20000410000 */
[----:B------:R-:W-:Y:S01]  /*aee0*/  STS [R173+0x850], R228 ;  /* 0x000850e4ad007388 */ /* 0x000fe20000000800 */
[----:B0-----:R-:W-:Y:S01]  /*aef0*/  FMUL.FTZ R211, R186, UR55 ;  /* 0x00000037bad37c20 */ /* 0x001fe20008410000 */
[----:B------:R-:W-:Y:S01]  /*af00*/  FADD.FTZ R5, R5, R66 ;  /* 0x0000004205057221 */ /* 0x000fe20000010000 */
[-C--:B------:R-:W-:Y:S01]  /*af10*/  FMUL.FTZ R66, R128, R67.reuse ;  /* 0x0000004380427220 */ /* 0x080fe20000410000 */
[----:B------:R-:W-:Y:S01]  /*af20*/  FFMA.FTZ R161, R157, R67, -R156 ;  /* 0x000000439da17223 */ /* 0x000fe2000001089c */
[----:B------:R-:W-:Y:S01]  /*af30*/  FMUL.FTZ R156, R185, R76 ;  /* 0x0000004cb99c7220 */ /* 0x000fe20000410000 */
[----:B------:R-:W-:Y:S01]  /*af40*/  STS [R173+0x854], R231 ;  /* 0x000854e7ad007388 */ /* 0x000fe20000000800 */
[----:B------:R-:W-:Y:S01]  /*af50*/  FFMA.FTZ R66, R157, R152, R66 ;  /* 0x000000989d427223 */ /* 0x000fe20000010042 */
[----:B------:R-:W-:Y:S01]  /*af60*/  FADD.FTZ R4, R4, R161 ;  /* 0x000000a104047221 */ /* 0x000fe20000010000 */
[-C--:B------:R-:W-:Y:S01]  /*af70*/  FFMA.FTZ R160, R215, R156.reuse, R160 ;  /* 0x0000009cd7a07223 */ /* 0x080fe200000100a0 */
[----:B------:R-:W-:Y:S01]  /*af80*/  FMUL.FTZ R67, R129, R156 ;  /* 0x0000009c81437220 */ /* 0x000fe20000410000 */
[----:B------:R-:W-:Y:S01]  /*af90*/  FADD.FTZ R5, R5, R66 ;  /* 0x0000004205057221 */ /* 0x000fe20000010000 */
[----:B------:R-:W-:Y:S01]  /*afa0*/  FMUL.FTZ R66, R162, R75 ;  /* 0x0000004ba2427220 */ /* 0x000fe20000410000 */
[----:B------:R-:W-:Y:S01]  /*afb0*/  STS [R173+0x858], R210 ;  /* 0x000858d2ad007388 */ /* 0x000fe20000000800 */
[----:B------:R-:W-:Y:S01]  /*afc0*/  FFMA.FTZ R67, R215, R158, -R67 ;  /* 0x0000009ed7437223 */ /* 0x000fe20000010843 */
[----:B------:R-:W-:Y:S01]  /*afd0*/  FADD.FTZ R5, R5, R160 ;  /* 0x000000a005057221 */ /* 0x000fe20000010000 */
[----:B------:R-:W-:Y:S01]  /*afe0*/  FMUL.FTZ R160, R176, R73 ;  /* 0x00000049b0a07220 */ /* 0x000fe20000410000 */
[----:B------:R-:W-:Y:S01]  /*aff0*/  FMUL.FTZ R158, R186, R75 ;  /* 0x0000004bba9e7220 */ /* 0x000fe20000410000 */
[----:B------:R-:W-:Y:S01]  /*b000*/  FMUL.FTZ R168, R130, R66 ;  /* 0x0000004282a87220 */ /* 0x000fe20000410000 */
[----:B------:R-:W-:Y:S01]  /*b010*/  FADD.FTZ R4, R4, R67 ;  /* 0x0000004304047221 */ /* 0x000fe20000010000 */
[----:B------:R-:W-:Y:S01]  /*b020*/  FMUL.FTZ R172, R131, R160 ;  /* 0x000000a083ac7220 */ /* 0x000fe20000410000 */
[-C--:B------:R-:W-:Y:S01]  /*b030*/  FMUL.FTZ R159, R130, R158.reuse ;  /* 0x0000009e829f7220 */ /* 0x080fe20000410000 */
[----:B------:R-:W-:Y:S01]  /*b040*/  FFMA.FTZ R168, R221, R158, R168 ;  /* 0x0000009edda87223 */ /* 0x000fe200000100a8 */
[----:B------:R0:W-:Y:S01]  /*b050*/  STS [R173+0x85c], R229 ;  /* 0x00085ce5ad007388 */ /* 0x0001e20000000800 */
[-C--:B------:R-:W-:Y:S01]  /*b060*/  FFMA.FTZ R67, R217, R170.reuse, -R172 ;  /* 0x000000aad9437223 */ /* 0x080fe200000108ac */
[----:B------:R-:W-:Y:S01]  /*b070*/  FMUL.FTZ R170, R131, R170 ;  /* 0x000000aa83aa7220 */ /* 0x000fe20000410000 */
[----:B------:R-:W-:Y:S01]  /*b080*/  FFMA.FTZ R161, R221, R66, -R159 ;  /* 0x00000042dda17223 */ /* 0x000fe2000001089f */
[----:B------:R-:W-:Y:S01]  /*b090*/  FADD.FTZ R5, R5, R168 ;  /* 0x000000a805057221 */ /* 0x000fe20000010000 */
[-C--:B------:R-:W-:Y:S01]  /*b0a0*/  FMUL.FTZ R159, R177, R71.reuse ;  /* 0x00000047b19f7220 */ /* 0x080fe20000410000 */
[----:B------:R-:W-:Y:S01]  /*b0b0*/  FFMA.FTZ R168, R13, -R71, R219 ;  /* 0x800000470da87223 */ /* 0x000fe200000100db */
[----:B------:R-:W-:Y:S01]  /*b0c0*/  FFMA.FTZ R170, R217, R160, R170 ;  /* 0x000000a0d9aa7223 */ /* 0x000fe200000100aa */
[----:B------:R-:W-:Y:S01]  /*b0d0*/  FADD.FTZ R4, R4, R161 ;  /* 0x000000a104047221 */ /* 0x000fe20000010000 */
[----:B------:R-:W-:Y:S01]  /*b0e0*/  FMUL.FTZ R161, R191, R69 ;  /* 0x00000045bfa17220 */ /* 0x000fe20000410000 */
[----:B------:R-:W-:Y:S01]  /*b0f0*/  FFMA.FTZ R66, R168, R159, R167 ;  /* 0x0000009fa8427223 */ /* 0x000fe200000100a7 */
[----:B------:R-:W-:Y:S01]  /*b100*/  FADD.FTZ R5, R5, R170 ;  /* 0x000000aa05057221 */ /* 0x000fe20000010000 */
[----:B------:R-:W-:Y:S01]  /*b110*/  FADD.FTZ R4, R4, R67 ;  /* 0x0000004304047221 */ /* 0x000fe20000010000 */
[----:B------:R-:W-:Y:S01]  /*b120*/  FFMA.FTZ R170, R12, -R69, R235 ;  /* 0x800000450caa7223 */ /* 0x000fe200000100eb */
[----:B------:R-:W-:Y:S01]  /*b130*/  FMUL.FTZ R67, R133, R161 ;  /* 0x000000a185437220 */ /* 0x000fe20000410000 */
[----:B------:R-:W-:Y:S01]  /*b140*/  FADD.FTZ R5, R5, R66 ;  /* 0x0000004205057221 */ /* 0x000fe20000010000 */
[----:B------:R-:W-:Y:S01]  /*b150*/  FMUL.FTZ R66, R164, R69 ;  /* 0x00000045a4427220 */ /* 0x000fe20000410000 */
[----:B------:R-:W-:Y:S01]  /*b160*/  STS [R173+0x860], R226 ;  /* 0x000860e2ad007388 */ /* 0x000fe20000000800 */
[----:B------:R-:W-:Y:S01]  /*b170*/  FMUL.FTZ R172, R132, R159 ;  /* 0x0000009f84ac7220 */ /* 0x000fe20000410000 */
[----:B0-----:R-:W-:Y:S01]  /*b180*/  FMUL.FTZ R229, R178, R61 ;  /* 0x0000003db2e57220 */ /* 0x001fe20000410000 */
[-C--:B------:R-:W-:Y:S01]  /*b190*/  FFMA.FTZ R227, R170, R66.reuse, -R67 ;  /* 0x00000042aae37223 */ /* 0x080fe20000010843 */
[----:B------:R0:W-:Y:S01]  /*b1a0*/  STS [R173+0x864], R213 ;  /* 0x000864d5ad007388 */ /* 0x0001e20000000800 */
[----:B------:R-:W-:Y:S01]  /*b1b0*/  FMUL.FTZ R67, R133, R66 ;  /* 0x0000004285437220 */ /* 0x000fe20000410000 */
[----:B------:R-:W-:Y:S01]  /*b1c0*/  FFMA.FTZ R167, R168, R165, -R172 ;  /* 0x000000a5a8a77223 */ /* 0x000fe200000108ac */
[----:B------:R-:W-:Y:S01]  /*b1d0*/  FMUL.FTZ R165, R181, R63 ;  /* 0x0000003fb5a57220 */ /* 0x000fe20000410000 */
[----:B------:R-:W-:Y:S01]  /*b1e0*/  STS [R173+0x868], R224 ;  /* 0x000868e0ad007388 */ /* 0x000fe20000000800 */
[----:B------:R-:W-:Y:S01]  /*b1f0*/  FFMA.FTZ R66, R170, R161, R67 ;  /* 0x000000a1aa427223 */ /* 0x000fe20000010043 */
[----:B------:R-:W-:Y:S01]  /*b200*/  FADD.FTZ R4, R4, R167 ;  /* 0x000000a704047221 */ /* 0x000fe20000010000 */
[----:B------:R-:W-:Y:S01]  /*b210*/  FMUL.FTZ R179, R134, R165 ;  /* 0x000000a586b37220 */ /* 0x000fe20000410000 */
[----:B------:R-:W-:Y:S01]  /*b220*/  STS [R173+0x870], R218 ;  /* 0x000870daad007388 */ /* 0x000fe20000000800 */
[----:B------:R-:W-:Y:S01]  /*b230*/  FADD.FTZ R5, R5, R66 ;  /* 0x0000004205057221 */ /* 0x000fe20000010000 */
[----:B------:R-:W-:Y:S01]  /*b240*/  FADD.FTZ R227, R4, R227 ;  /* 0x000000e304e37221 */ /* 0x000fe20000010000 */
[----:B------:R-:W-:Y:S01]  /*b250*/  FMUL.FTZ R4, R169, UR55 ;  /* 0x00000037a9047c20 */ /* 0x000fe20008410000 */
[----:B------:R-:W-:Y:S01]  /*b260*/  STS [R173+0x874], R225 ;  /* 0x000874e1ad007388 */ /* 0x000fe20000000800 */
[----:B------:R-:W-:Y:S01]  /*b270*/  FMUL.FTZ R167, R140, UR55 ;  /* 0x000000378ca77c20 */ /* 0x000fe20008410000 */
[----:B------:R-:W-:Y:S01]  /*b280*/  MOV R66, UR57 ;  /* 0x0000003900427c02 */ /* 0x000fe20008000f00 */
[----:B------:R-:W-:Y:S01]  /*b290*/  FFMA.FTZ R187, R139, UR56, R4 ;  /* 0x000000388bbb7c23 */ /* 0x000fe20008010004 */
[----:B------:R-:W-:Y:S01]  /*b2a0*/  STS [R173+0x878], R238 ;  /* 0x000878eead007388 */ /* 0x000fe20000000800 */
[----:B------:R-:W-:Y:S01]  /*b2b0*/  FMUL.FTZ R4, R199, UR55 ;  /* 0x00000037c7047c20 */ /* 0x000fe20008410000 */
[----:B------:R-:W-:Y:S01]  /*b2c0*/  FFMA.FTZ R184, R200, UR56, -R167 ;  /* 0x00000038c8b87c23 */ /* 0x000fe200080108a7 */
[----:B------:R-:W-:Y:S01]  /*b2d0*/  FMUL.FTZ R167, R193, UR55 ;  /* 0x00000037c1a77c20 */ /* 0x000fe20008410000 */
[----:B------:R-:W-:Y:S01]  /*b2e0*/  STS [R173+0x87c], R234 ;  /* 0x00087ceaad007388 */ /* 0x000fe20000000800 */
[----:B------:R-:W-:Y:S01]  /*b2f0*/  LEA R66, R66, -R121, 0x1 ;  /* 0x8000007942427211 */ /* 0x000fe200078e08ff */
[----:B0-----:R-:W-:Y:S01]  /*b300*/  FMUL.FTZ R213, R2, UR55 ;  /* 0x0000003702d57c20 */ /* 0x001fe20008410000 */
[----:B------:R-:W-:Y:S01]  /*b310*/  FFMA.FTZ R167, R178, UR56, -R167 ;  /* 0x00000038b2a77c23 */ /* 0x000fe200080108a7 */
[----:B------:R-:W-:Y:S01]  /*b320*/  STS [R173+0x880], R237 ;  /* 0x000880edad007388 */ /* 0x000fe20000000800 */
[----:B------:R-:W-:Y:S01]  /*b330*/  ISETP.GE.AND P1, PT, R66, 0x1, PT ;  /* 0x000000014200780c */ /* 0x000fe20003f26270 */
[----:B------:R-:W-:Y:S01]  /*b340*/  FMUL.FTZ R206, R155, UR55 ;  /* 0x000000379bce7c20 */ /* 0x000fe20008410000 */
[----:B------:R-:W-:Y:S01]  /*b350*/  FFMA.FTZ R211, R162, UR56, -R211 ;  /* 0x00000038a2d37c23 */ /* 0x000fe200080108d3 */
[----:B------:R-:W-:Y:S01]  /*b360*/  STS [R173+0x884], R239 ;  /* 0x000884efad007388 */ /* 0x000fe20000000800 */
[C---:B------:R-:W-:Y:S01]  /*b370*/  FMUL.FTZ R210, R205.reuse, UR55 ;  /* 0x00000037cdd27c20 */ /* 0x040fe20008410000 */
[----:B------:R-:W-:Y:S01]  /*b380*/  FFMA.FTZ R206, R205, UR56, -R206 ;  /* 0x00000038cdce7c23 */ /* 0x000fe200080108ce */
[----:B------:R-:W-:Y:S01]  /*b390*/  FFMA.FTZ R198, R176, UR56, R213 ;  /* 0x00000038b0c67c23 */ /* 0x000fe200080100d5 */
[----:B------:R-:W-:Y:S01]  /*b3a0*/  STS [R173+0x888], R240 ;  /* 0x000888f0ad007388 */ /* 0x000fe20000000800 */
[----:B------:R-:W-:Y:S01]  /*b3b0*/  FMUL.FTZ R213, R182, UR55 ;  /* 0x00000037b6d57c20 */ /* 0x000fe20008410000 */
[----:B------:R-:W-:Y:S01]  /*b3c0*/  FMUL.FTZ R219, R204, UR55 ;  /* 0x00000037ccdb7c20 */ /* 0x000fe20008410000 */
[----:B------:R-:W-:Y:S01]  /*b3d0*/  FFMA.FTZ R174, R171, UR56, -R174 ;  /* 0x00000038abae7c23 */ /* 0x000fe200080108ae */
[----:B------:R-:W-:Y:S01]  /*b3e0*/  STS [R173+0x88c], R242 ;  /* 0x00088cf2ad007388 */ /* 0x000fe20000000800 */
[----:B------:R-:W-:Y:S01]  /*b3f0*/  FFMA.FTZ R213, R64, UR56, -R213 ;  /* 0x0000003840d57c23 */ /* 0x000fe200080108d5 */
[----:B------:R-:W-:Y:S01]  /*b400*/  FFMA.FTZ R210, R155, UR56, R210 ;  /* 0x000000389bd27c23 */ /* 0x000fe200080100d2 */
[----:B------:R-:W-:Y:S01]  /*b410*/  FFMA.FTZ R219, R154, UR56, R219 ;  /* 0x000000389adb7c23 */ /* 0x000fe200080100db */
[----:B------:R-:W-:Y:S04]  /*b420*/  STS [R173+0x890], R243 ;  /* 0x000890f3ad007388 */ /* 0x000fe80000000800 */
[----:B------:R-:W-:Y:S04]  /*b430*/  STS [R173+0x894], R244 ;  /* 0x000894f4ad007388 */ /* 0x000fe80000000800 */
[----:B------:R0:W-:Y:S02]  /*b440*/  STS [R173+0x898], R196 ;  /* 0x000898c4ad007388 */ /* 0x0001e40000000800 */
[----:B0-----:R-:W-:-:S04]  /*b450*/  FMUL.FTZ R173, R166, R63 ;  /* 0x0000003fa6ad7220 */ /* 0x001fc80000410000 */
[-C--:B------:R-:W-:Y:S01]  /*b460*/  FMUL.FTZ R172, R134, R173.reuse ;  /* 0x000000ad86ac7220 */ /* 0x080fe20000410000 */
[C---:B------:R-:W-:Y:S01]  /*b470*/  FFMA.FTZ R212, R236.reuse, R173, -R179 ;  /* 0x000000adecd47223 */ /* 0x040fe200000108b3 */
[----:B------:R-:W-:Y:S01]  /*b480*/  FMUL.FTZ R173, R193, R61 ;  /* 0x0000003dc1ad7220 */ /* 0x000fe20000410000 */
[----:B------:R-:W-:Y:S01]  /*b490*/  FFMA.FTZ R179, R141, UR56, R4 ;  /* 0x000000388db37c23 */ /* 0x000fe20008010004 */
[----:B------:R-:W-:Y:S01]  /*b4a0*/  FFMA.FTZ R172, R236, R165, R172 ;  /* 0x000000a5ecac7223 */ /* 0x000fe200000100ac */
[----:B------:R-:W-:Y:S01]  /*b4b0*/  FMUL.FTZ R4, R178, UR55 ;  /* 0x00000037b2047c20 */ /* 0x000fe20008410000 */
[----:B------:R-:W-:Y:S02]  /*b4c0*/  FMUL.FTZ R178, R166, UR55 ;  /* 0x00000037a6b27c20 */ /* 0x000fe40008410000 */
[----:B------:R-:W-:Y:S01]  /*b4d0*/  FADD.FTZ R67, R5, R172 ;  /* 0x000000ac05437221 */ /* 0x000fe20000010000 */
[----:B------:R-:W-:Y:S01]  /*b4e0*/  FMUL.FTZ R5, R135, UR55 ;  /* 0x0000003787057c20 */ /* 0x000fe20008410000 */
[----:B------:R-:W-:Y:S01]  /*b4f0*/  FMUL.FTZ R172, R139, UR55 ;  /* 0x000000378bac7c20 */ /* 0x000fe20008410000 */
[----:B------:R-:W-:Y:S01]  /*b500*/  FFMA.FTZ R195, R193, UR56, R4 ;  /* 0x00000038c1c37c23 */ /* 0x000fe20008010004 */
[----:B------:R-:W-:Y:S01]  /*b510*/  FMUL.FTZ R4, R177, UR55 ;  /* 0x00000037b1047c20 */ /* 0x000fe20008410000 */
[----:B------:R-:W-:Y:S01]  /*b520*/  FFMA.FTZ R190, R142, UR56, -R5 ;  /* 0x000000388ebe7c23 */ /* 0x000fe20008010805 */
[----:B------:R-:W-:Y:S01]  /*b530*/  FMUL.FTZ R5, R200, UR55 ;  /* 0x00000037c8057c20 */ /* 0x000fe20008410000 */
[----:B------:R-:W-:Y:S01]  /*b540*/  FFMA.FTZ R189, R169, UR56, -R172 ;  /* 0x00000038a9bd7c23 */ /* 0x000fe200080108ac */
[----:B------:R-:W-:Y:S01]  /*b550*/  FMUL.FTZ R172, R141, UR55 ;  /* 0x000000378dac7c20 */ /* 0x000fe20008410000 */
[----:B------:R-:W-:Y:S01]  /*b560*/  FFMA.FTZ R203, R175, UR56, -R4 ;  /* 0x00000038afcb7c23 */ /* 0x000fe20008010804 */
[----:B------:R-:W-:Y:S01]  /*b570*/  FFMA.FTZ R180, R140, UR56, R5 ;  /* 0x000000388cb47c23 */ /* 0x000fe20008010005 */
[----:B------:R-:W-:Y:S01]  /*b580*/  FMUL.FTZ R5, R171, UR55 ;  /* 0x00000037ab057c20 */ /* 0x000fe20008410000 */
[----:B------:R-:W-:Y:S01]  /*b590*/  FFMA.FTZ R183, R199, UR56, -R172 ;  /* 0x00000038c7b77c23 */ /* 0x000fe200080108ac */
[----:B------:R-:W-:Y:S01]  /*b5a0*/  FMUL.FTZ R4, R175, UR55 ;  /* 0x00000037af047c20 */ /* 0x000fe20008410000 */
[----:B------:R-:W-:Y:S01]  /*b5b0*/  FFMA.FTZ R175, R181, UR56, R178 ;  /* 0x00000038b5af7c23 */ /* 0x000fe200080100b2 */
[----:B------:R-:W-:Y:S01]  /*b5c0*/  FFMA.FTZ R172, R194, UR56, R5 ;  /* 0x00000038c2ac7c23 */ /* 0x000fe20008010005 */
[----:B------:R-:W-:Y:S01]  /*b5d0*/  FMUL.FTZ R5, R126, R173 ;  /* 0x000000ad7e057220 */ /* 0x000fe20000410000 */
[----:B------:R-:W-:Y:S01]  /*b5e0*/  FFMA.FTZ R209, R177, UR56, R4 ;  /* 0x00000038b1d17c23 */ /* 0x000fe20008010004 */
[----:B------:R-:W-:Y:S01]  /*b5f0*/  FMUL.FTZ R4, R185, UR55 ;  /* 0x00000037b9047c20 */ /* 0x000fe20008410000 */
[----:B------:R-:W-:Y:S01]  /*b600*/  FMUL.FTZ R178, R65, UR55 ;  /* 0x0000003741b27c20 */ /* 0x000fe20008410000 */
[----:B------:R-:W-:Y:S01]  /*b610*/  FFMA.FTZ R216, R192, R229, -R5 ;  /* 0x000000e5c0d87223 */ /* 0x000fe20000010805 */
[----:B------:R-:W-:-:S02]  /*b620*/  FMUL.FTZ R5, R191, UR55 ;  /* 0x00000037bf057c20 */ /* 0x000fc40008410000 */
[----:B------:R-:W-:Y:S02]  /*b630*/  FFMA.FTZ R178, R185, UR56, R178 ;  /* 0x00000038b9b27c23 */ /* 0x000fe400080100b2 */
[C---:B------:R-:W-:Y:S01]  /*b640*/  FFMA.FTZ R166, R164.reuse, UR56, -R5 ;  /* 0x00000038a4a67c23 */ /* 0x040fe20008010805 */
[----:B------:R-:W-:Y:S01]  /*b650*/  FMUL.FTZ R164, R164, UR55 ;  /* 0x00000037a4a47c20 */ /* 0x000fe20008410000 */
[----:B------:R-:W-:-:S03]  /*b660*/  FMUL.FTZ R5, R176, UR55 ;  /* 0x00000037b0057c20 */ /* 0x000fc60008410000 */
[----:B------:R-:W-:Y:S01]  /*b670*/  FFMA.FTZ R207, R191, UR56, R164 ;  /* 0x00000038bfcf7c23 */ /* 0x000fe200080100a4 */
[----:B------:R-:W-:Y:S01]  /*b680*/  FFMA.FTZ R164, R2, UR56, -R5 ;  /* 0x0000003802a47c23 */ /* 0x000fe20008010805 */
[----:B------:R-:W-:Y:S01]  /*b690*/  FMUL.FTZ R5, R162, UR55 ;  /* 0x00000037a2057c20 */ /* 0x000fe20008410000 */
[----:B------:R-:W-:Y:S01]  /*b6a0*/  FMUL.FTZ R2, R223, UR55 ;  /* 0x00000037df027c20 */ /* 0x000fe20008410000 */
[----:B------:R-:W-:Y:S01]  /*b6b0*/  FFMA.FTZ R162, R65, UR56, -R4 ;  /* 0x0000003841a27c23 */ /* 0x000fe20008010804 */
[----:B------:R-:W-:Y:S01]  /*b6c0*/  FMUL.FTZ R65, R64, UR55 ;  /* 0x0000003740417c20 */ /* 0x000fe20008410000 */
[----:B------:R-:W-:Y:S01]  /*b6d0*/  FFMA.FTZ R196, R186, UR56, R5 ;  /* 0x00000038bac47c23 */ /* 0x000fe20008010005 */
[----:B------:R-:W-:Y:S01]  /*b6e0*/  FMUL.FTZ R5, R154, UR55 ;  /* 0x000000379a057c20 */ /* 0x000fe20008410000 */
[C---:B------:R-:W-:Y:S01]  /*b6f0*/  FFMA.FTZ R205, R3.reuse, UR56, -R2 ;  /* 0x0000003803cd7c23 */ /* 0x040fe20008010802 */
[----:B------:R-:W-:Y:S02]  /*b700*/  FMUL.FTZ R2, R3, UR55 ;  /* 0x0000003703027c20 */ /* 0x000fe40008410000 */
[----:B------:R-:W-:Y:S01]  /*b710*/  FFMA.FTZ R208, R204, UR56, -R5 ;  /* 0x00000038ccd07c23 */ /* 0x000fe20008010805 */
        /* <DEDUP_REMOVED lines=32> */
.L_x_12936:
[----:B------:R-:W-:Y:S05]  /*b920*/  BSYNC B0 ;  /* 0x0000000000007941 */ /* 0x000fea0003800000 */
.L_x_12935:
[----:B------:R-:W-:Y:S01]  /*b930*/  USHF.R.U32.HI UR44, URZ, 0x1, UR35 ;  /* 0x000000013f2c7899 */ /* 0x000fe20008011623 */
[----:B------:R-:W-:Y:S01]  /*b940*/  FMUL.FTZ R64, R0, R147 ;  /* 0x0000009300407220 */ /* 0x000fe20000410000 */
[----:B------:R-:W-:Y:S01]  /*b950*/  FMUL.FTZ R229, R126, R229 ;  /* 0x000000e57ee57220 */ /* 0x000fe20000410000 */
[-C--:B------:R-:W-:Y:S01]  /*b960*/  FFMA.FTZ R147, R9, -R59.reuse, R202 ;  /* 0x8000003b09937223 */ /* 0x080fe200000100ca */
[----:B------:R-:W-:Y:S01]  /*b970*/  USHF.R.U64 UR55, UR34, 0x1, UR35 ;  /* 0x0000000122377899 */ /* 0x000fe20008001223 */
[----:B------:R-:W-:Y:S01]  /*b980*/  FMUL.FTZ R202, R194, R59 ;  /* 0x0000003bc2ca7220 */ /* 0x000fe20000410000 */
[----:B------:R-:W-:Y:S01]  /*b990*/  UIMAD UR56, UR44, UR52, URZ ;  /* 0x000000342c3872a4 */ /* 0x000fe2000f8e023f */
[----:B------:R-:W-:Y:S01]  /*b9a0*/  FADD.FTZ R227, R227, R212 ;  /* 0x000000d4e3e37221 */ /* 0x000fe20000010000 */
[----:B------:R-:W-:Y:S01]  /*b9b0*/  FFMA.FTZ R2, R192, R173, R229 ;  /* 0x000000adc0027223 */ /* 0x000fe200000100e5 */
[----:B------:R-:W-:Y:S01]  /*b9c0*/  UIMAD.WIDE.U32 UR44, UR55, UR52, URZ ;  /* 0x00000034372c72a5 */ /* 0x000fe2000f8e003f */
[----:B0-----:R-:W-:Y:S01]  /*b9d0*/  FMUL.FTZ R4, R171, R59 ;  /* 0x0000003bab047220 */ /* 0x001fe20000410000 */
[----:B------:R-:W-:Y:S01]  /*b9e0*/  UIMAD UR56, UR58, UR55, UR56 ;  /* 0x000000373a3872a4 */ /* 0x000fe2000f8e0238 */
[----:B------:R-:W-:Y:S01]  /*b9f0*/  FMUL.FTZ R212, R127, R202 ;  /* 0x000000ca7fd47220 */ /* 0x000fe20000410000 */
[----:B------:R-:W-:Y:S01]  /*ba00*/  FADD.FTZ R67, R67, R2 ;  /* 0x0000000243437221 */ /* 0x000fe20000010000 */
[----:B------:R-:W-:Y:S01]  /*ba10*/  UIMAD UR59, UR59, UR36, URZ ;  /* 0x000000243b3b72a4 */ /* 0x000fe2000f8e023f */
[----:B------:R-:W0:Y:S01]  /*ba20*/  LDC.64 R2, c[0x0][0x380] ;  /* 0x0000e000ff027b82 */ /* 0x000e220000000a00 */
[----:B------:R-:W-:Y:S01]  /*ba30*/  UIADD3 UR45, UR56, UR45, URZ ;  /* 0x0000002d382d7290 */ /* 0x000fe2000fffe03f */
[-C--:B------:R-:W-:Y:S01]  /*ba40*/  FFMA.FTZ R171, R147, R4.reuse, -R212 ;  /* 0x0000000493ab7223 */ /* 0x080fe200000108d4 */
[----:B------:R-:W-:Y:S01]  /*ba50*/  FMUL.FTZ R212, R127, R4 ;  /* 0x000000047fd47220 */ /* 0x000fe20000410000 */
[----:B------:R-:W-:Y:S01]  /*ba60*/  FMUL.FTZ R65, R0, R163 ;  /* 0x000000a300417220 */ /* 0x000fe20000410000 */
[----:B------:R-:W-:Y:S01]  /*ba70*/  UIMAD UR55, UR51, UR37, UR59 ;  /* 0x00000025333772a4 */ /* 0x000fe2000f8e023b */
[-C--:B------:R-:W-:Y:S01]  /*ba80*/  FMUL.FTZ R163, R141, R57.reuse ;  /* 0x000000398da37220 */ /* 0x080fe20000410000 */
[----:B------:R-:W-:Y:S01]  /*ba90*/  UIMAD.WIDE.U32 UR44, UR51, UR36, UR44 ;  /* 0x00000024332c72a5 */ /* 0x000fe2000f8e002c */
[----:B------:R-:W-:Y:S01]  /*baa0*/  FFMA.FTZ R212, R147, R202, R212 ;  /* 0x000000ca93d47223 */ /* 0x000fe200000100d4 */
[----:B------:R-:W-:Y:S01]  /*bab0*/  FADD.FTZ R216, R227, R216 ;  /* 0x000000d8e3d87221 */ /* 0x000fe20000010000 */
[-C--:B------:R-:W-:Y:S01]  /*bac0*/  FFMA.FTZ R0, R8, -R57.reuse, R201 ;  /* 0x8000003908007223 */ /* 0x080fe200000100c9 */
[----:B------:R-:W-:Y:S01]  /*bad0*/  UIADD3 UR55, UR55, UR45, URZ ;  /* 0x0000002d37377290 */ /* 0x000fe2000fffe03f */
[----:B------:R-:W-:Y:S01]  /*bae0*/  FMUL.FTZ R199, R199, R57 ;  /* 0x00000039c7c77220 */ /* 0x000fe20000410000 */
[----:B------:R-:W-:Y:S01]  /*baf0*/  ULEA UR56, UP0, UR44, UR38, 0x3 ;  /* 0x000000262c387291 */ /* 0x000fe2000f80183f */
[----:B------:R-:W-:Y:S01]  /*bb00*/  FMUL.FTZ R5, R136, R163 ;  /* 0x000000a388057220 */ /* 0x000fe20000410000 */
[----:B------:R-:W-:Y:S01]  /*bb10*/  UIADD3 UR45, UR7, -UR14, URZ ;  /* 0x8000000e072d7290 */ /* 0x000fe2000fffe03f */
[----:B------:R-:W-:Y:S01]  /*bb20*/  FADD.FTZ R67, R67, R212 ;  /* 0x000000d443437221 */ /* 0x000fe20000010000 */
[-C--:B------:R-:W-:Y:S01]  /*bb30*/  FMUL.FTZ R212, R140, R54.reuse ;  /* 0x000000368cd47220 */ /* 0x080fe20000410000 */
[----:B------:R-:W-:Y:S01]  /*bb40*/  ULEA.HI.X UR55, UR44, UR39, UR55, 0x3, UP0 ;  /* 0x000000272c377291 */ /* 0x000fe200080f1c37 */
[----:B------:R-:W-:Y:S01]  /*bb50*/  FADD.FTZ R216, R216, R171 ;  /* 0x000000abd8d87221 */ /* 0x000fe20000010000 */
[----:B------:R-:W-:Y:S01]  /*bb60*/  UIMAD UR44, UR45, -0x400, URZ ;  /* 0xfffffc002d2c78a4 */ /* 0x000fe2000f8e023f */
[-C--:B------:R-:W-:Y:S01]  /*bb70*/  FFMA.FTZ R201, R0, R199.reuse, -R5 ;  /* 0x000000c700c97223 */ /* 0x080fe20000010805 */
[-C--:B------:R-:W-:Y:S01]  /*bb80*/  FFMA.FTZ R171, R7, -R54.reuse, R144 ;  /* 0x8000003607ab7223 */ /* 0x080fe20000010090 */
[----:B------:R-:W-:Y:S01]  /*bb90*/  FMUL.FTZ R200, R200, R54 ;  /* 0x00000036c8c87220 */ /* 0x000fe20000410000 */
[----:B------:R-:W-:Y:S01]  /*bba0*/  FMUL.FTZ R144, R137, R212 ;  /* 0x000000d489907220 */ /* 0x000fe20000410000 */
[----:B------:R-:W-:Y:S01]  /*bbb0*/  LEA R4, P1, R121, UR56, 0x2 ;  /* 0x0000003879047c11 */ /* 0x000fe2000f8210ff */
[----:B------:R-:W-:Y:S01]  /*bbc0*/  FMUL.FTZ R199, R136, R199 ;  /* 0x000000c788c77220 */ /* 0x000fe20000410000 */
[----:B------:R-:W-:Y:S01]  /*bbd0*/  FADD.FTZ R201, R216, R201 ;  /* 0x000000c9d8c97221 */ /* 0x000fe20000010000 */
[-C--:B------:R-:W-:Y:S01]  /*bbe0*/  FFMA.FTZ R216, R171, R200.reuse, -R144 ;  /* 0x000000c8abd87223 */ /* 0x080fe20000010890 */
[----:B------:R-:W-:Y:S01]  /*bbf0*/  LEA.HI.X R5, R121, UR55, RZ, 0x2, P1 ;  /* 0x0000003779057c11 */ /* 0x000fe200088f14ff */
[----:B------:R-:W-:Y:S01]  /*bc00*/  FFMA.FTZ R218, R0, R163, R199 ;  /* 0x000000a300da7223 */ /* 0x000fe200000100c7 */
[----:B------:R-:W-:Y:S01]  /*bc10*/  MOV R227, UR44 ;  /* 0x0000002c00e37c02 */ /* 0x000fe20008000f00 */
[----:B------:R-:W-:Y:S01]  /*bc20*/  FMUL.FTZ R200, R137, R200 ;  /* 0x000000c889c87220 */ /* 0x000fe20000410000 */
[----:B------:R-:W-:Y:S01]  /*bc30*/  USHF.L.U64.HI UR45, UR5, 0x2, UR4 ;  /* 0x00000002052d7899 */ /* 0x000fe20008010204 */
[----:B------:R-:W-:Y:S01]  /*bc40*/  FADD.FTZ R67, R67, R218 ;  /* 0x000000da43437221 */ /* 0x000fe20000010000 */
[----:B------:R-:W-:Y:S01]  /*bc50*/  USHF.L.U32 UR44, UR5, 0x2, URZ ;  /* 0x00000002052c7899 */ /* 0x000fe2000800063f */
[----:B------:R-:W-:Y:S01]  /*bc60*/  FFMA.FTZ R200, R171, R212, R200 ;  /* 0x000000d4abc87223 */ /* 0x000fe200000100c8 */
[----:B------:R-:W-:-:S04]  /*bc70*/  IMAD.WIDE R4, R227, 0x4, R4 ;  /* 0x00000004e3047825 */ /* 0x000fc800078e0204 */
[----:B------:R-:W-:Y:S01]  /*bc80*/  FADD.FTZ R146, R146, R65 ;  /* 0x0000004192927221 */ /* 0x000fe20000010000 */
[-C--:B------:R-:W-:Y:S01]  /*bc90*/  FMUL.FTZ R199, R169, R49.reuse ;  /* 0x00000031a9c77220 */ /* 0x080fe20000410000 */
[----:B------:R-:W-:Y:S01]  /*bca0*/  FADD.FTZ R67, R67, R200 ;  /* 0x000000c843437221 */ /* 0x000fe20000010000 */
[----:B0-----:R-:W-:Y:S01]  /*bcb0*/  IMAD R218, R2, UR45, RZ ;  /* 0x0000002d02da7c24 */ /* 0x001fe2000f8e02ff */
[----:B------:R-:W-:Y:S01]  /*bcc0*/  IADD3 R200, R121, 0x20, RZ ;  /* 0x0000002079c87810 */ /* 0x000fe20007ffe0ff */
[-C--:B------:R-:W-:Y:S01]  /*bcd0*/  FMUL.FTZ R169, R139, R49.reuse ;  /* 0x000000318ba97220 */ /* 0x080fe20000410000 */
[----:B------:R-:W-:Y:S01]  /*bce0*/  FFMA.FTZ R144, R6, -R49, R143 ;  /* 0x8000003106907223 */ /* 0x000fe2000001008f */
[----:B------:R-:W-:Y:S02]  /*bcf0*/  IMAD R65, R3, UR44, R218 ;  /* 0x0000002c03417c24 */ /* 0x000fe4000f8e02da */
[----:B------:R-:W-:Y:S01]  /*bd00*/  FADD.FTZ R201, R201, R216 ;  /* 0x000000d8c9c97221 */ /* 0x000fe20000010000 */
[----:B------:R-:W-:Y:S01]  /*bd10*/  IMAD.WIDE.U32 R2, R2, UR44, R4 ;  /* 0x0000002c02027c25 */ /* 0x000fe2000f8e0004 */
[----:B------:R-:W-:-:S03]  /*bd20*/  LEA.HI.SX32 R5, R200, R121, 0x1b ;  /* 0x00000079c8057211 */ /* 0x000fc600078fdaff */
[----:B------:R-:W-:Y:S01]  /*bd30*/  FMUL.FTZ R143, R138, R169 ;  /* 0x000000a98a8f7220 */ /* 0x000fe20000410000 */
[----:B------:R-:W-:Y:S01]  /*bd40*/  ISETP.GE.AND P1, PT, R66, 0x21, PT ;  /* 0x000000214200780c */ /* 0x000fe20003f26270 */
[-C--:B------:R-:W-:Y:S01]  /*bd50*/  FMUL.FTZ R4, R135, R44.reuse ;  /* 0x0000002c87047220 */ /* 0x080fe20000410000 */
[----:B------:R-:W-:Y:S01]  /*bd60*/  IADD3 R3, R3, R65, RZ ;  /* 0x0000004103037210 */ /* 0x000fe20007ffe0ff */
[-C--:B------:R-:W-:Y:S01]  /*bd70*/  FFMA.FTZ R216, R144, R199.reuse, -R143 ;  /* 0x000000c790d87223 */ /* 0x080fe2000001088f */
[----:B------:R-:W-:Y:S01]  /*bd80*/  LEA R65, R5, UR54, 0x2 ;  /* 0x0000003605417c11 */ /* 0x000fe2000f8e10ff */
[-C--:B------:R-:W-:Y:S01]  /*bd90*/  FMUL.FTZ R142, R142, R44.reuse ;  /* 0x0000002c8e8e7220 */ /* 0x080fe20000410000 */
[----:B------:R-:W-:Y:S01]  /*bda0*/  FMUL.FTZ R199, R138, R199 ;  /* 0x000000c78ac77220 */ /* 0x000fe20000410000 */
[----:B------:R-:W-:Y:S01]  /*bdb0*/  FADD.FTZ R201, R201, R216 ;  /* 0x000000d8c9c97221 */ /* 0x000fe20000010000 */
[----:B------:R-:W-:Y:S01]  /*bdc0*/  FFMA.FTZ R245, R122, -R44, R245 ;  /* 0x8000002c7af57223 */ /* 0x000fe200000100f5 */
[----:B------:R-:W-:Y:S01]  /*bdd0*/  FMUL.FTZ R216, R149, R4 ;  /* 0x0000000495d87220 */ /* 0x000fe20000410000 */
[----:B------:R-:W0:Y:S01]  /*bde0*/  LDS R65, [R65+0x8c0] ;  /* 0x0008c00041417984 */ /* 0x000e220000000800 */
[----:B------:R-:W-:Y:S01]  /*bdf0*/  FFMA.FTZ R200, R144, R169, R199 ;  /* 0x000000a990c87223 */ /* 0x000fe200000100c7 */
[----:B------:R-:W-:Y:S01]  /*be00*/  BSSY B0, `(.L_x_12937) ;  /* 0x0000009000007945 */ /* 0x000fe20003800000 */
[----:B------:R-:W-:Y:S01]  /*be10*/  FFMA.FTZ R216, R245, R142, -R216 ;  /* 0x0000008ef5d87223 */ /* 0x000fe200000108d8 */
[----:B------:R-:W-:Y:S01]  /*be20*/  FADD.FTZ R145, R145, -R64 ;  /* 0x8000004091917221 */ /* 0x000fe20000010000 */
[----:B------:R-:W-:Y:S01]  /*be30*/  FADD.FTZ R64, R67, R200 ;  /* 0x000000c843407221 */ /* 0x000fe20000010000 */
[----:B------:R-:W-:Y:S01]  /*be40*/  IADD3 R200, R121, 0x40, RZ ;  /* 0x0000004079c87810 */ /* 0x000fe20007ffe0ff */
[----:B------:R-:W-:Y:S01]  /*be50*/  FADD.FTZ R5, R201, R216 ;  /* 0x000000d8c9057221 */ /* 0x000fe20000010000 */
[----:B------:R-:W-:Y:S01]  /*be60*/  IADD3 R216, R121, 0x60, RZ ;  /* 0x0000006079d87810 */ /* 0x000fe20007ffe0ff */
[----:B------:R-:W-:Y:S06]  /*be70*/  @!P1 BRA `(.L_x_12938) ;  /* 0x0000000000049947 */ /* 0x000fec0003800000 */
[----:B0-----:R1:W-:Y:S02]  /*be80*/  REDG.E.ADD.F32.FTZ.RN.STRONG.GPU desc[UR20][R2.64+-0xf80], R65 ;  /* 0xfff08041020079a6 */ /* 0x0013e4000c10f394 */
.L_x_12938:
[----:B------:R-:W-:Y:S05]  /*be90*/  BSYNC B0 ;  /* 0x0000000000007941 */ /* 0x000fea0003800000 */
.L_x_12937:
[-C--:B------:R-:W-:Y:S01]  /*bea0*/  LEA.HI.SX32 R200, R200, R121.reuse, 0x1b ;  /* 0x00000079c8c87211 */ /* 0x080fe200078fdaff */
[----:B------:R-:W-:Y:S01]  /*beb0*/  BSSY B0, `(.L_x_12939) ;  /* 0x0000010000007945 */ /* 0x000fe20003800000 */
[----:B------:R-:W-:Y:S02]  /*bec0*/  ISETP.GE.AND P6, PT, R66, 0x41, PT ;  /* 0x000000414200780c */ /* 0x000fe40003fc6270 */
[----:B01----:R-:W-:Y:S02]  /*bed0*/  LEA R65, R200, UR54, 0x2 ;  /* 0x00000036c8417c11 */ /* 0x003fe4000f8e10ff */
[C---:B------:R-:W-:Y:S02]  /*bee0*/  IADD3 R218, R121.reuse, 0x80, RZ ;  /* 0x0000008079da7810 */ /* 0x040fe40007ffe0ff */
[----:B------:R-:W-:Y:S02]  /*bef0*/  LEA.HI.SX32 R216, R216, R121, 0x1b ;  /* 0x00000079d8d87211 */ /* 0x000fe400078fdaff */
[----:B------:R-:W0:Y:S01]  /*bf00*/  LDS R65, [R65+0x940] ;  /* 0x0009400041417984 */ /* 0x000e220000000800 */
[----:B------:R-:W-:-:S02]  /*bf10*/  IADD3 R222, R121, 0xa0, RZ ;  /* 0x000000a079de7810 */ /* 0x000fc40007ffe0ff */
        /* <DEDUP_REMOVED lines=9> */
.L_x_12940:
[----:B------:R-:W-:Y:S05]  /*bfb0*/  BSYNC B0 ;  /* 0x0000000000007941 */ /* 0x000fea0003800000 */
.L_x_12939:
[----:B01----:R0:W1:Y:S01]  /*bfc0*/  LDS R65, [R216+0x9c0] ;  /* 0x0009c000d8417984 */ /* 0x0030620000000800 */
[----:B------:R-:W-:Y:S01]  /*bfd0*/  BSSY B0, `(.L_x_12941) ;  /* 0x0000006000007945 */ /* 0x000fe20003800000 */
[----:B------:R-:W-:Y:S02]  /*bfe0*/  IADD3 R200, R121, 0xc0, RZ ;  /* 0x000000c079c87810 */ /* 0x000fe40007ffe0ff */
[----:B------:R-:W-:Y:S02]  /*bff0*/  LEA.HI.SX32 R222, R222, R121, 0x1b ;  /* 0x00000079dede7211 */ /* 0x000fe400078fdaff */
[----:B------:R-:W-:Y:S01]  /*c000*/  LEA R218, R218, UR54, 0x2 ;  /* 0x00000036dada7c11 */ /* 0x000fe2000f8e10ff */
[----:B------:R-:W-:Y:S06]  /*c010*/  @!P1 BRA `(.L_x_12942) ;  /* 0x0000000000049947 */ /* 0x000fec0003800000 */
[----:B-1----:R2:W-:Y:S02]  /*c020*/  REDG.E.ADD.F32.FTZ.RN.STRONG.GPU desc[UR20][R2.64+-0xe80], R65 ;  /* 0xfff18041020079a6 */ /* 0x0025e4000c10f394 */
.L_x_12942:
[----:B------:R-:W-:Y:S05]  /*c030*/  BSYNC B0 ;  /* 0x0000000000007941 */ /* 0x000fea0003800000 */
.L_x_12941:
[----:B-12---:R1:W2:Y:S01]  /*c040*/  LDS R65, [R218+0xa40] ;  /* 0x000a4000da417984 */ /* 0x0062a20000000800 */
[----:B------:R-:W-:Y:S01]  /*c050*/  BSSY B0, `(.L_x_12943) ;  /* 0x0000006000007945 */ /* 0x000fe20003800000 */
[----:B0-----:R-:W-:Y:S02]  /*c060*/  IADD3 R216, R121, 0xe0, RZ ;  /* 0x000000e079d87810 */ /* 0x001fe40007ffe0ff */
[----:B------:R-:W-:Y:S02]  /*c070*/  LEA.HI.SX32 R200, R200, R121, 0x1b ;  /* 0x00000079c8c87211 */ /* 0x000fe400078fdaff */
[----:B------:R-:W-:Y:S01]  /*c080*/  LEA R222, R222, UR54, 0x2 ;  /* 0x00000036dede7c11 */ /* 0x000fe2000f8e10ff */
[----:B------:R-:W-:Y:S06]  /*c090*/  @!P2 BRA `(.L_x_12944) ;  /* 0x000000000004a947 */ /* 0x000fec0003800000 */
[----:B--2---:R0:W-:Y:S02]  /*c0a0*/  REDG.E.ADD.F32.FTZ.RN.STRONG.GPU desc[UR20][R2.64+-0xe00], R65 ;  /* 0xfff20041020079a6 */ /* 0x0041e4000c10f394 */
.L_x_12944:
[----:B------:R-:W-:Y:S05]  /*c0b0*/  BSYNC B0 ;  /* 0x0000000000007941 */ /* 0x000fea0003800000 */
.L_x_12943:
[----:B0-2---:R0:W2:Y:S01]  /*c0c0*/  LDS R65, [R222+0xac0] ;  /* 0x000ac000de417984 */ /* 0x0050a20000000800 */
[----:B------:R-:W-:Y:S01]  /*c0d0*/  BSSY B0, `(.L_x_12945) ;  /* 0x0000005000007945 */ /* 0x000fe20003800000 */
[----:B------:R-:W-:Y:S02]  /*c0e0*/  LEA.HI.SX32 R216, R216, R121, 0x1b ;  /* 0x00000079d8d87211 */ /* 0x000fe400078fdaff */
[----:B------:R-:W-:Y:S01]  /*c0f0*/  LEA R200, R200, UR54, 0x2 ;  /* 0x00000036c8c87c11 */ /* 0x000fe2000f8e10ff */
[----:B------:R-:W-:Y:S06]  /*c100*/  @!P3 BRA `(.L_x_12946) ;  /* 0x000000000004b947 */ /* 0x000fec0003800000 */
[----:B--2---:R3:W-:Y:S02]  /*c110*/  REDG.E.ADD.F32.FTZ.RN.STRONG.GPU desc[UR20][R2.64+-0xd80], R65 ;  /* 0xfff28041020079a6 */ /* 0x0047e4000c10f394 */
.L_x_12946:
[----:B------:R-:W-:Y:S05]  /*c120*/  BSYNC B0 ;  /* 0x0000000000007941 */ /* 0x000fea0003800000 */
.L_x_12945:
[----:B--23--:R2:W3:Y:S01]  /*c130*/  LDS R65, [R200+0xb40] ;  /* 0x000b4000c8417984 */ /* 0x00c4e20000000800 */
[----:B------:R-:W-:Y:S01]  /*c140*/  BSSY B0, `(.L_x_12947) ;  /* 0x0000004000007945 */ /* 0x000fe20003800000 */
[----:B------:R-:W-:-:S03]  /*c150*/  LEA R67, R216, UR54, 0x2 ;  /* 0x00000036d8437c11 */ /* 0x000fc6000f8e10ff */
[----:B------:R-:W-:Y:S05]  /*c160*/  @!P4 BRA `(.L_x_12948) ;  /* 0x000000000004c947 */ /* 0x000fea0003800000 */
[----:B---3--:R4:W-:Y:S02]  /*c170*/  REDG.E.ADD.F32.FTZ.RN.STRONG.GPU desc[UR20][R2.64+-0xd00], R65 ;  /* 0xfff30041020079a6 */ /* 0x0089e4000c10f394 */
.L_x_12948:
[----:B------:R-:W-:Y:S05]  /*c180*/  BSYNC B0 ;  /* 0x0000000000007941 */ /* 0x000fea0003800000 */
.L_x_12947:
[----:B---34-:R3:W4:Y:S01]  /*c190*/  LDS R65, [R67+0xbc0] ;  /* 0x000bc00043417984 */ /* 0x0187220000000800 */
[----:B------:R-:W-:Y:S01]  /*c1a0*/  BSSY B0, `(.L_x_12949) ;  /* 0x0000005000007945 */ /* 0x000fe20003800000 */
[C---:B--2---:R-:W-:Y:S02]  /*c1b0*/  IADD3 R200, R121.reuse, 0x100, RZ ;  /* 0x0000010079c87810 */ /* 0x044fe40007ffe0ff */
[----:B------:R-:W-:Y:S01]  /*c1c0*/  IADD3 R216, R121, 0x120, RZ ;  /* 0x0000012079d87810 */ /* 0x000fe20007ffe0ff */
[----:B------:R-:W-:Y:S06]  /*c1d0*/  @!P5 BRA `(.L_x_12950) ;  /* 0x000000000004d947 */ /* 0x000fec0003800000 */
[----:B----4-:R2:W-:Y:S02]  /*c1e0*/  REDG.E.ADD.F32.FTZ.RN.STRONG.GPU desc[UR20][R2.64+-0xc80], R65 ;  /* 0xfff38041020079a6 */ /* 0x0105e4000c10f394 */
.L_x_12950:
[----:B------:R-:W-:Y:S05]  /*c1f0*/  BSYNC B0 ;  /* 0x0000000000007941 */ /* 0x000fea0003800000 */
.L_x_12949:
[-C--:B------:R-:W-:Y:S01]  /*c200*/  LEA.HI.SX32 R200, R200, R121.reuse, 0x1b ;  /* 0x00000079c8c87211 */ /* 0x080fe200078fdaff */
[----:B------:R-:W-:Y:S01]  /*c210*/  BSSY B0, `(.L_x_12951) ;  /* 0x0000010000007945 */ /* 0x000fe20003800000 */
[----:B------:R-:W-:Y:S02]  /*c220*/  ISETP.GE.AND P6, PT, R66, 0x101, PT ;  /* 0x000001014200780c */ /* 0x000fe40003fc6270 */
[----:B--2-4-:R-:W-:Y:S02]  /*c230*/  LEA R65, R200, UR54, 0x2 ;  /* 0x00000036c8417c11 */ /* 0x014fe4000f8e10ff */
        /* <DEDUP_REMOVED lines=13> */
.L_x_12952:
[----:B------:R-:W-:Y:S05]  /*c310*/  BSYNC B0 ;  /* 0x0000000000007941 */ /* 0x000fea0003800000 */
.L_x_12951:
[----:B01----:R0:W1:Y:S01]  /*c320*/  LDS R65, [R216+0xcc0] ;  /* 0x000cc000d8417984 */ /* 0x0030620000000800 */
[----:B------:R-:W-:Y:S01]  /*c330*/  BSSY B0, `(.L_x_12953) ;  /* 0x0000006000007945 */ /* 0x000fe20003800000 */
[----:B------:R-:W-:Y:S02]  /*c340*/  IADD3 R200, R121, 0x180, RZ ;  /* 0x0000018079c87810 */ /* 0x000fe40007ffe0ff */
[----:B------:R-:W-:Y:S02]  /*c350*/  LEA.HI.SX32 R222, R222, R121, 0x1b ;  /* 0x00000079dede7211 */ /* 0x000fe400078fdaff */
[----:B------:R-:W-:Y:S01]  /*c360*/  LEA R218, R218, UR54, 0x2 ;  /* 0x00000036dada7c11 */ /* 0x000fe2000f8e10ff */
[----:B------:R-:W-:Y:S06]  /*c370*/  @!P1 BRA `(.L_x_12954) ;  /* 0x0000000000049947 */ /* 0x000fec0003800000 */
[----:B-1----:R2:W-:Y:S02]  /*c380*/  REDG.E.ADD.F32.FTZ.RN.STRONG.GPU desc[UR20][R2.64+-0xb80], R65 ;  /* 0xfff48041020079a6 */ /* 0x0025e4000c10f394 */
.L_x_12954:
[----:B------:R-:W-:Y:S05]  /*c390*/  BSYNC B0 ;  /* 0x0000000000007941 */ /* 0x000fea0003800000 */
.L_x_12953:
[----:B-12---:R1:W2:Y:S01]  /*c3a0*/  LDS R65, [R218+0xd40] ;  /* 0x000d4000da417984 */ /* 0x0062a20000000800 */
[----:B------:R-:W-:Y:S01]  /*c3b0*/  BSSY B0, `(.L_x_12955) ;  /* 0x0000006000007945 */ /* 0x000fe20003800000 */
[----:B0-----:R-:W-:Y:S02]  /*c3c0*/  IADD3 R216, R121, 0x1a0, RZ ;  /* 0x000001a079d87810 */ /* 0x001fe40007ffe0ff */
[----:B------:R-:W-:Y:S02]  /*c3d0*/  LEA.HI.SX32 R200, R200, R121, 0x1b ;  /* 0x00000079c8c87211 */ /* 0x000fe400078fdaff */
[----:B------:R-:W-:Y:S01]  /*c3e0*/  LEA R222, R222, UR54, 0x2 ;  /* 0x00000036dede7c11 */ /* 0x000fe2000f8e10ff */
[----:B------:R-:W-:Y:S06]  /*c3f0*/  @!P2 BRA `(.L_x_12956) ;  /* 0x000000000004a947 */ /* 0x000fec0003800000 */
[----:B--2---:R0:W-:Y:S02]  /*c400*/  REDG.E.ADD.F32.FTZ.RN.STRONG.GPU desc[UR20][R2.64+-0xb00], R65 ;  /* 0xfff50041020079a6 */ /* 0x0041e4000c10f394 */
.L_x_12956:
[----:B------:R-:W-:Y:S05]  /*c410*/  BSYNC B0 ;  /* 0x0000000000007941 */ /* 0x000fea0003800000 */
.L_x_12955:
[----:B0-2---:R0:W2:Y:S01]  /*c420*/  LDS R65, [R222+0xdc0] ;  /* 0x000dc000de417984 */ /* 0x0050a20000000800 */
[----:B------:R-:W-:Y:S01]  /*c430*/  BSSY B0, `(.L_x_12957) ;  /* 0x0000005000007945 */ /* 0x000fe20003800000 */
[----:B------:R-:W-:Y:S02]  /*c440*/  LEA.HI.SX32 R216, R216, R121, 0x1b ;  /* 0x00000079d8d87211 */ /* 0x000fe400078fdaff */
[----:B------:R-:W-:Y:S01]  /*c450*/  LEA R200, R200, UR54, 0x2 ;  /* 0x00000036c8c87c11 */ /* 0x000fe2000f8e10ff */
[----:B------:R-:W-:Y:S06]  /*c460*/  @!P3 BRA `(.L_x_12958) ;  /* 0x000000000004b947 */ /* 0x000fec0003800000 */
[----:B--2---:R4:W-:Y:S02]  /*c470*/  REDG.E.ADD.F32.FTZ.RN.STRONG.GPU desc[UR20][R2.64+-0xa80], R65 ;  /* 0xfff58041020079a6 */ /* 0x0049e4000c10f394 */
.L_x_12958:
[----:B------:R-:W-:Y:S05]  /*c480*/  BSYNC B0 ;  /* 0x0000000000007941 */ /* 0x000fea0003800000 */
.L_x_12957:
[----:B--2-4-:R2:W4:Y:S01]  /*c490*/  LDS R65, [R200+0xe40] ;  /* 0x000e4000c8417984 */ /* 0x0145220000000800 */
[----:B------:R-:W-:Y:S01]  /*c4a0*/  BSSY B0, `(.L_x_12959) ;  /* 0x0000004000007945 */ /* 0x000fe20003800000 */
[----:B---3--:R-:W-:-:S03]  /*c4b0*/  LEA R67, R216, UR54, 0x2 ;  /* 0x00000036d8437c11 */ /* 0x008fc6000f8e10ff */
[----:B------:R-:W-:Y:S05]  /*c4c0*/  @!P4 BRA `(.L_x_12960) ;  /* 0x000000000004c947 */ /* 0x000fea0003800000 */
[----:B----4-:R3:W-:Y:S02]  /*c4d0*/  REDG.E.ADD.F32.FTZ.RN.STRONG.GPU desc[UR20][R2.64+-0xa00], R65 ;  /* 0xfff60041020079a6 */ /* 0x0107e4000c10f394 */
.L_x_12960:
[----:B------:R-:W-:Y:S05]  /*c4e0*/  BSYNC B0 ;  /* 0x0000000000007941 */ /* 0x000fea0003800000 */
.L_x_12959:
[----:B---34-:R3:W4:Y:S01]  /*c4f0*/  LDS R65, [R67+0xec0] ;  /* 0x000ec00043417984 */ /* 0x0187220000000800 */
[----:B------:R-:W-:Y:S01]  /*c500*/  BSSY B0, `(.L_x_12961) ;  /* 0x0000005000007945 */ /* 0x000fe20003800000 */
[C---:B--2---:R-:W-:Y:S02]  /*c510*/  IADD3 R200, R121.reuse, 0x1c0, RZ ;  /* 0x000001c079c87810 */ /* 0x044fe40007ffe0ff */
[----:B------:R-:W-:Y:S01]  /*c520*/  IADD3 R216, R121, 0x1e0, RZ ;  /* 0x000001e079d87810 */ /* 0x000fe20007ffe0ff */
[----:B------:R-:W-:Y:S06]  /*c530*/  @!P5 BRA `(.L_x_12962) ;  /* 0x000000000004d947 */ /* 0x000fec0003800000 */
[----:B----4-:R2:W-:Y:S02]  /*c540*/  REDG.E.ADD.F32.FTZ.RN.STRONG.GPU desc[UR20][R2.64+-0x980], R65 ;  /* 0xfff68041020079a6 */ /* 0x0105e4000c10f394 */
.L_x_12962:
[----:B------:R-:W-:Y:S05]  /*c550*/  BSYNC B0 ;  /* 0x0000000000007941 */ /* 0x000fea0003800000 */
.L_x_12961:
[-C--:B------:R-:W-:Y:S01]  /*c560*/  LEA.HI.SX32 R200, R200, R121.reuse, 0x1b ;  /* 0x00000079c8c87211 */ /* 0x080fe200078fdaff */
[----:B------:R-:W-:Y:S01]  /*c570*/  BSSY B0, `(.L_x_12963) ;  /* 0x0000010000007945 */ /* 0x000fe20003800000 */
[----:B------:R-:W-:Y:S02]  /*c580*/  ISETP.GE.AND P6, PT, R66, 0x1c1, PT ;  /* 0x000001c14200780c */ /* 0x000fe40003fc6270 */
[----:B--2-4-:R-:W-:Y:S02]  /*c590*/  LEA R65, R200, UR54, 0x2 ;  /* 0x00000036c8417c11 */ /* 0x014fe4000f8e10ff */
[C---:B0-----:R-:W-:Y:S02]  /*c5a0*/  IADD3 R222, R121.reuse, 0x200, RZ ;  /* 0x0000020079de7810 */ /* 0x041fe40007ffe0ff */
[----:B------:R-:W-:Y:S02]  /*c5b0*/  LEA.HI.SX32 R216, R216, R121, 0x1b ;  /* 0x00000079d8d87211 */ /* 0x000fe400078fdaff */
[----:B------:R-:W0:Y:S01]  /*c5c0*/  LDS R65, [R65+0xf40] ;  /* 0x000f400041417984 */ /* 0x000e220000000800 */
[----:B-1----:R-:W-:-:S02]  /*c5d0*/  IADD3 R218, R121, 0x220, RZ ;  /* 0x0000022079da7810 */ /* 0x002fc40007ffe0ff */
[----:B---3--:R-:W-:Y:S02]  /*c5e0*/  LEA.HI.SX32 R67, R222, R121, 0x1b ;  /* 0x00000079de437211 */ /* 0x008fe400078fdaff */
        /* <DEDUP_REMOVED lines=8> */
.L_x_12964:
[----:B------:R-:W-:Y:S05]  /*c670*/  BSYNC B0 ;  /* 0x0000000000007941 */ /* 0x000fea0003800000 */
.L_x_12963:
[----:B01----:R0:W1:Y:S01]  /*c680*/  LDS R65, [R216+0xfc0] ;  /* 0x000fc000d8417984 */ /* 0x0030620000000800 */
[----:B------:R-:W-:Y:S01]  /*c690*/  BSSY B0, `(.L_x_12965) ;  /* 0x0000006000007945 */ /* 0x000fe20003800000 */
[----:B------:R-:W-:Y:S02]  /*c6a0*/  IADD3 R200, R121, 0x240, RZ ;  /* 0x0000024079c87810 */ /* 0x000fe40007ffe0ff */
[----:B------:R-:W-:Y:S02]  /*c6b0*/  LEA.HI.SX32 R218, R218, R121, 0x1b ;  /* 0x00000079dada7211 */ /* 0x000fe400078fdaff */
[----:B------:R-:W-:Y:S01]  /*c6c0*/  LEA R67, R67, UR54, 0x2 ;  /* 0x0000003643437c11 */ /* 0x000fe2000f8e10ff */
[----:B------:R-:W-:Y:S06]  /*c6d0*/  @!P1 BRA `(.L_x_12966) ;  /* 0x0000000000049947 */ /* 0x000fec0003800000 */
[----:B-1----:R2:W-:Y:S02]  /*c6e0*/  REDG.E.ADD.F32.FTZ.RN.STRONG.GPU desc[UR20][R2.64+-0x880], R65 ;  /* 0xfff78041020079a6 */ /* 0x0025e4000c10f394 */
.L_x_12966:
[----:B------:R-:W-:Y:S05]  /*c6f0*/  BSYNC B0 ;  /* 0x0000000000007941 */ /* 0x000fea0003800000 */
.L_x_12965:
[----:B-12---:R1:W2:Y:S01]  /*c700*/  LDS R65, [R67+0x1040] ;  /* 0x0010400043417984 */ /* 0x0062a20000000800 */
[----:B------:R-:W-:Y:S01]  /*c710*/  BSSY B0, `(.L_x_12967) ;  /* 0x0000006000007945 */ /* 0x000fe20003800000 */
[----:B0-----:R-:W-:Y:S02]  /*c720*/  IADD3 R216, R121, 0x260, RZ ;  /* 0x0000026079d87810 */ /* 0x001fe40007ffe0ff */
[----:B------:R-:W-:Y:S02]  /*c730*/  LEA.HI.SX32 R200, R200, R121, 0x1b ;  /* 0x00000079c8c87211 */ /* 0x000fe400078fdaff */
[----:B------:R-:W-:Y:S01]  /*c740*/  LEA R218, R218, UR54, 0x2 ;  /* 0x00000036dada7c11 */ /* 0x000fe2000f8e10ff */
[----:B------:R-:W-:Y:S06]  /*c750*/  @!P2 BRA `(.L_x_12968) ;  /* 0x000000000004a947 */ /* 0x000fec0003800000 */
[----:B--2---:R0:W-:Y:S02]  /*c760*/  REDG.E.ADD.F32.FTZ.RN.STRONG.GPU desc[UR20][R2.64+-0x800], R65 ;  /* 0xfff80041020079a6 */ /* 0x0041e4000c10f394 */
.L_x_12968:
[----:B------:R-:W-:Y:S05]  /*c770*/  BSYNC B0 ;  /* 0x0000000000007941 */ /* 0x000fea0003800000 */
.L_x_12967:
[----:B0-2---:R0:W2:Y:S01]  /*c780*/  LDS R65, [R218+0x10c0] ;  /* 0x0010c000da417984 */ /* 0x0050a20000000800 */
[----:B------:R-:W-:Y:S01]  /*c790*/  BSSY B0, `(.L_x_12969) ;  /* 0x0000005000007945 */ /* 0x000fe20003800000 */
[----:B------:R-:W-:Y:S02]  /*c7a0*/  LEA.HI.SX32 R216, R216, R121, 0x1b ;  /* 0x00000079d8d87211 */ /* 0x000fe400078fdaff */
[----:B------:R-:W-:Y:S01]  /*c7b0*/  LEA R200, R200, UR54, 0x2 ;  /* 0x00000036c8c87c11 */ /* 0x000fe2000f8e10ff */
[----:B------:R-:W-:Y:S06]  /*c7c0*/  @!P3 BRA `(.L_x_12970) ;  /* 0x000000000004b947 */ /* 0x000fec0003800000 */
[----:B--2---:R3:W-:Y:S02]  /*c7d0*/  REDG.E.ADD.F32.FTZ.RN.STRONG.GPU desc[UR20][R2.64+-0x780], R65 ;  /* 0xfff88041020079a6 */ /* 0x0047e4000c10f394 */
.L_x_12970:
[----:B------:R-:W-:Y:S05]  /*c7e0*/  BSYNC B0 ;  /* 0x0000000000007941 */ /* 0x000fea0003800000 */
.L_x_12969:
[----:B--23--:R2:W3:Y:S01]  /*c7f0*/  LDS R65, [R200+0x1140] ;  /* 0x00114000c8417984 */ /* 0x00c4e20000000800 */
[----:B------:R-:W-:Y:S01]  /*c800*/  BSSY B0, `(.L_x_12971) ;  /* 0x0000004000007945 */ /* 0x000fe20003800000 */
[----:B-1----:R-:W-:-:S03]  /*c810*/  LEA R67, R216, UR54, 0x2 ;  /* 0x00000036d8437c11 */ /* 0x002fc6000f8e10ff */
[----:B------:R-:W-:Y:S05]  /*c820*/  @!P4 BRA `(.L_x_12972) ;  /* 0x000000000004c947 */ /* 0x000fea0003800000 */
[----:B---3--:R1:W-:Y:S02]  /*c830*/  REDG.E.ADD.F32.FTZ.RN.STRONG.GPU desc[UR20][R2.64+-0x700], R65 ;  /* 0xfff90041020079a6 */ /* 0x0083e4000c10f394 */
.L_x_12972:
[----:B------:R-:W-:Y:S05]  /*c840*/  BSYNC B0 ;  /* 0x0000000000007941 */ /* 0x000fea0003800000 */
.L_x_12971:
[----:B-1-3--:R1:W3:Y:S01]  /*c850*/  LDS R65, [R67+0x11c0] ;  /* 0x0011c00043417984 */ /* 0x00a2e20000000800 */
[----:B------:R-:W-:Y:S01]  /*c860*/  BSSY B0, `(.L_x_12973) ;  /* 0x0000005000007945 */ /* 0x000fe20003800000 */
[C---:B--2---:R-:W-:Y:S02]  /*c870*/  IADD3 R200, R121.reuse, 0x280, RZ ;  /* 0x0000028079c87810 */ /* 0x044fe40007ffe0ff */
[----:B------:R-:W-:Y:S01]  /*c880*/  IADD3 R216, R121, 0x2a0, RZ ;  /* 0x000002a079d87810 */ /* 0x000fe20007ffe0ff */
[----:B------:R-:W-:Y:S06]  /*c890*/  @!P5 BRA `(.L_x_12974) ;  /* 0x000000000004d947 */ /* 0x000fec0003800000 */
[----:B---3--:R2:W-:Y:S02]  /*c8a0*/  REDG.E.ADD.F32.FTZ.RN.STRONG.GPU desc[UR20][R2.64+-0x680], R65 ;  /* 0xfff98041020079a6 */ /* 0x0085e4000c10f394 */
.L_x_12974:
[----:B------:R-:W-:Y:S05]  /*c8b0*/  BSYNC B0 ;  /* 0x0000000000007941 */ /* 0x000fea0003800000 */
.L_x_12973:
[-C--:B------:R-:W-:Y:S01]  /*c8c0*/  LEA.HI.SX32 R200, R200, R121.reuse, 0x1b ;  /* 0x00000079c8c87211 */ /* 0x080fe200078fdaff */
[----:B------:R-:W-:Y:S01]  /*c8d0*/  BSSY B0, `(.L_x_12975) ;  /* 0x0000010000007945 */ /* 0x000fe20003800000 */
[----:B------:R-:W-:Y:S02]  /*c8e0*/  ISETP.GE.AND P6, PT, R66, 0x281, PT ;  /* 0x000002814200780c */ /* 0x000fe40003fc6270 */
[----:B--23--:R-:W-:Y:S02]  /*c8f0*/  LEA R65, R200, UR54, 0x2 ;  /* 0x00000036c8417c11 */ /* 0x00cfe4000f8e10ff */
[C---:B0-----:R-:W-:Y:S02]  /*c900*/  IADD3 R218, R121.reuse, 0x2c0, RZ ;  /* 0x000002c079da7810 */ /* 0x041fe40007ffe0ff */
        /* <DEDUP_REMOVED lines=12> */
.L_x_12976:
[----:B------:R-:W-:Y:S05]  /*c9d0*/  BSYNC B0 ;  /* 0x0000000000007941 */ /* 0x000fea0003800000 */
.L_x_12975:
[----:B0-2---:R0:W2:Y:S01]  /*c9e0*/  LDS R65, [R216+0x12c0] ;  /* 0x0012c000d8417984 */ /* 0x0050a20000000800 */
[----:B------:R-:W-:Y:S01]  /*c9f0*/  BSSY B0, `(.L_x_12977) ;  /* 0x0000006000007945 */ /* 0x000fe20003800000 */
[----:B------:R-:W-:Y:S02]  /*ca00*/  IADD3 R200, R121, 0x300, RZ ;  /* 0x0000030079c87810 */ /* 0x000fe40007ffe0ff */
[----:B------:R-:W-:Y:S02]  /*ca10*/  LEA.HI.SX32 R222, R222, R121, 0x1b ;  /* 0x00000079dede7211 */ /* 0x000fe400078fdaff */
[----:B------:R-:W-:Y:S01]  /*ca20*/  LEA R218, R218, UR54, 0x2 ;  /* 0x00000036dada7c11 */ /* 0x000fe2000f8e10ff */
[----:B------:R-:W-:Y:S06]  /*ca30*/  @!P1 BRA `(.L_x_12978) ;  /* 0x0000000000049947 */ /* 0x000fec0003800000 */
[----:B--2---:R3:W-:Y:S02]  /*ca40*/  REDG.E.ADD.F32.FTZ.RN.STRONG.GPU desc[UR20][R2.64+-0x580], R65 ;  /* 0xfffa8041020079a6 */ /* 0x0047e4000c10f394 */
.L_x_12978:
[----:B------:R-:W-:Y:S05]  /*ca50*/  BSYNC B0 ;  /* 0x0000000000007941 */ /* 0x000fea0003800000 */
.L_x_12977:
[----:B--23--:R2:W3:Y:S01]  /*ca60*/  LDS R65, [R218+0x1340] ;  /* 0x00134000da417984 */ /* 0x00c4e20000000800 */
[----:B------:R-:W-:Y:S01]  /*ca70*/  BSSY B0, `(.L_x_12979) ;  /* 0x0000006000007945 */ /* 0x000fe20003800000 */
[----:B0-----:R-:W-:Y:S02]  /*ca80*/  IADD3 R216, R121, 0x320, RZ ;  /* 0x0000032079d87810 */ /* 0x001fe40007ffe0ff */
[----:B------:R-:W-:Y:S02]  /*ca90*/  LEA.HI.SX32 R200, R200, R121, 0x1b ;  /* 0x00000079c8c87211 */ /* 0x000fe400078fdaff */
[----:B------:R-:W-:Y:S01]  /*caa0*/  LEA R222, R222, UR54, 0x2 ;  /* 0x00000036dede7c11 */ /* 0x000fe2000f8e10ff */
[----:B------:R-:W-:Y:S06]  /*cab0*/  @!P2 BRA `(.L_x_12980) ;  /* 0x000000000004a947 */ /* 0x000fec0003800000 */
[----:B---3--:R0:W-:Y:S02]  /*cac0*/  REDG.E.ADD.F32.FTZ.RN.STRONG.GPU desc[UR20][R2.64+-0x500], R65 ;  /* 0xfffb0041020079a6 */ /* 0x0081e4000c10f394 */
.L_x_12980:
[----:B------:R-:W-:Y:S05]  /*cad0*/  BSYNC B0 ;  /* 0x0000000000007941 */ /* 0x000fea0003800000 */
.L_x_12979:
[----:B0--3--:R0:W3:Y:S01]  /*cae0*/  LDS R65, [R222+0x13c0] ;  /* 0x0013c000de417984 */ /* 0x0090e20000000800 */
[----:B------:R-:W-:Y:S01]  /*caf0*/  BSSY B0, `(.L_x_12981) ;  /* 0x0000005000007945 */ /* 0x000fe20003800000 */
[----:B------:R-:W-:Y:S02]  /*cb00*/  LEA.HI.SX32 R216, R216, R121, 0x1b ;  /* 0x00000079d8d87211 */ /* 0x000fe400078fdaff */
[----:B------:R-:W-:Y:S01]  /*cb10*/  LEA R200, R200, UR54, 0x2 ;  /* 0x00000036c8c87c11 */ /* 0x000fe2000f8e10ff */
[----:B------:R-:W-:Y:S06]  /*cb20*/  @!P3 BRA `(.L_x_12982) ;  /* 0x000000000004b947 */ /* 0x000fec0003800000 */
[----:B---3--:R4:W-:Y:S02]  /*cb30*/  REDG.E.ADD.F32.FTZ.RN.STRONG.GPU desc[UR20][R2.64+-0x480], R65 ;  /* 0xfffb8041020079a6 */ /* 0x0089e4000c10f394 */
.L_x_12982:
[----:B------:R-:W-:Y:S05]  /*cb40*/  BSYNC B0 ;  /* 0x0000000000007941 */ /* 0x000fea0003800000 */
.L_x_12981:
[----:B---34-:R3:W4:Y:S01]  /*cb50*/  LDS R65, [R200+0x1440] ;  /* 0x00144000c8417984 */ /* 0x0187220000000800 */
[----:B------:R-:W-:Y:S01]  /*cb60*/  BSSY B0, `(.L_x_12983) ;  /* 0x0000004000007945 */ /* 0x000fe20003800000 */
[----:B-1----:R-:W-:-:S03]  /*cb70*/  LEA R67, R216, UR54, 0x2 ;  /* 0x00000036d8437c11 */ /* 0x002fc6000f8e10ff */
[----:B------:R-:W-:Y:S05]  /*cb80*/  @!P4 BRA `(.L_x_12984) ;  /* 0x000000000004c947 */ /* 0x000fea0003800000 */
[----:B----4-:R1:W-:Y:S02]  /*cb90*/  REDG.E.ADD.F32.FTZ.RN.STRONG.GPU desc[UR20][R2.64+-0x400], R65 ;  /* 0xfffc0041020079a6 */ /* 0x0103e4000c10f394 */
.L_x_12984:
[----:B------:R-:W-:Y:S05]  /*cba0*/  BSYNC B0 ;  /* 0x0000000000007941 */ /* 0x000fea0003800000 */
.L_x_12983:
[----:B-1--4-:R1:W4:Y:S01]  /*cbb0*/  LDS R65, [R67+0x14c0] ;  /* 0x0014c00043417984 */ /* 0x0123220000000800 */
[----:B------:R-:W-:Y:S01]  /*cbc0*/  BSSY B0, `(.L_x_12985) ;  /* 0x0000005000007945 */ /* 0x000fe20003800000 */
[C---:B---3--:R-:W-:Y:S02]  /*cbd0*/  IADD3 R200, R121.reuse, 0x340, RZ ;  /* 0x0000034079c87810 */ /* 0x048fe40007ffe0ff */
[----:B------:R-:W-:Y:S01]  /*cbe0*/  IADD3 R216, R121, 0x360, RZ ;  /* 0x0000036079d87810 */ /* 0x000fe20007ffe0ff */
[----:B------:R-:W-:Y:S06]  /*cbf0*/  @!P5 BRA `(.L_x_12986) ;  /* 0x000000000004d947 */ /* 0x000fec0003800000 */
[----:B----4-:R3:W-:Y:S02]  /*cc00*/  REDG.E.ADD.F32.FTZ.RN.STRONG.GPU desc[UR20][R2.64+-0x380], R65 ;  /* 0xfffc8041020079a6 */ /* 0x0107e4000c10f394 */
.L_x_12986:
[----:B------:R-:W-:Y:S05]  /*cc10*/  BSYNC B0 ;  /* 0x0000000000007941 */ /* 0x000fea0003800000 */
.L_x_12985:
[-C--:B------:R-:W-:Y:S01]  /*cc20*/  LEA.HI.SX32 R200, R200, R121.reuse, 0x1b ;  /* 0x00000079c8c87211 */ /* 0x080fe200078fdaff */
[----:B------:R-:W-:Y:S01]  /*cc30*/  BSSY B0, `(.L_x_12987) ;  /* 0x0000010000007945 */ /* 0x000fe20003800000 */
[----:B------:R-:W-:Y:S02]  /*cc40*/  ISETP.GE.AND P6, PT, R66, 0x341, PT ;  /* 0x000003414200780c */ /* 0x000fe40003fc6270 */
[----:B---34-:R-:W-:Y:S02]  /*cc50*/  LEA R65, R200, UR54, 0x2 ;  /* 0x00000036c8417c11 */ /* 0x018fe4000f8e10ff */
[C---:B--2---:R-:W-:Y:S02]  /*cc60*/  IADD3 R218, R121.reuse, 0x380, RZ ;  /* 0x0000038079da7810 */ /* 0x044fe40007ffe0ff */
[----:B------:R-:W-:Y:S02]  /*cc70*/  LEA.HI.SX32 R216, R216, R121, 0x1b ;  /* 0x00000079d8d87211 */ /* 0x000fe400078fdaff */
[----:B------:R-:W2:Y:S01]  /*cc80*/  LDS R65, [R65+0x1540] ;  /* 0x0015400041417984 */ /* 0x000ea20000000800 */
        /* <DEDUP_REMOVED lines=9> */
[----:B--2---:R0:W-:Y:S02]  /*cd20*/  REDG.E.ADD.F32.FTZ.RN.STRONG.GPU desc[UR20][R2.64+-0x300], R65 ;  /* 0xfffd0041020079a6 */ /* 0x0041e4000c10f394 */
.L_x_12988:
[----:B------:R-:W-:Y:S05]  /*cd30*/  BSYNC B0 ;  /* 0x0000000000007941 */ /* 0x000fea0003800000 */
.L_x_12987:
[----:B0-2---:R0:W2:Y:S01]  /*cd40*/  LDS R65, [R216+0x15c0] ;  /* 0x0015c000d8417984 */ /* 0x0050a20000000800 */
[----:B------:R-:W-:Y:S01]  /*cd50*/  BSSY B0, `(.L_x_12989) ;  /* 0x0000006000007945 */ /* 0x000fe20003800000 */
[----:B------:R-:W-:Y:S02]  /*cd60*/  IADD3 R66, R121, 0x3c0, RZ ;  /* 0x000003c079427810 */ /* 0x000fe40007ffe0ff */
[----:B------:R-:W-:Y:S02]  /*cd70*/  LEA.HI.SX32 R222, R222, R121, 0x1b ;  /* 0x00000079dede7211 */ /* 0x000fe400078fdaff */
[----:B------:R-:W-:Y:S01]  /*cd80*/  LEA R218, R218, UR54, 0x2 ;  /* 0x00000036dada7c11 */ /* 0x000fe2000f8e10ff */
[----:B------:R-:W-:Y:S06]  /*cd90*/  @!P1 BRA `(.L_x_12990) ;  /* 0x0000000000049947 */ /* 0x000fec0003800000 */
[----:B--2---:R3:W-:Y:S02]  /*cda0*/  REDG.E.ADD.F32.FTZ.RN.STRONG.GPU desc[UR20][R2.64+-0x280], R65 ;  /* 0xfffd8041020079a6 */ /* 0x0047e4000c10f394 */
.L_x_12990:
[----:B------:R-:W-:Y:S05]  /*cdb0*/  BSYNC B0 ;  /* 0x0000000000007941 */ /* 0x000fea0003800000 */
.L_x_12989:
[----:B--23--:R2:W3:Y:S01]  /*cdc0*/  LDS R65, [R218+0x1640] ;  /* 0x00164000da417984 */ /* 0x00c4e20000000800 */
[----:B------:R-:W-:Y:S01]  /*cdd0*/  BSSY B0, `(.L_x_12991) ;  /* 0x0000006000007945 */ /* 0x000fe20003800000 */
[----:B------:R-:W-:Y:S02]  /*cde0*/  IADD3 R200, R121, 0x3e0, RZ ;  /* 0x000003e079c87810 */ /* 0x000fe40007ffe0ff */
[----:B------:R-:W-:Y:S02]  /*cdf0*/  LEA.HI.SX32 R66, R66, R121, 0x1b ;  /* 0x0000007942427211 */ /* 0x000fe400078fdaff */
[----:B------:R-:W-:Y:S01]  /*ce00*/  LEA R222, R222, UR54, 0x2 ;  /* 0x00000036dede7c11 */ /* 0x000fe2000f8e10ff */
[----:B------:R-:W-:Y:S06]  /*ce10*/  @!P2 BRA `(.L_x_12992) ;  /* 0x000000000004a947 */ /* 0x000fec0003800000 */
[----:B---3--:R4:W-:Y:S02]  /*ce20*/  REDG.E.ADD.F32.FTZ.RN.STRONG.GPU desc[UR20][R2.64+-0x200], R65 ;  /* 0xfffe0041020079a6 */ /* 0x0089e4000c10f394 */
.L_x_12992:
[----:B------:R-:W-:Y:S05]  /*ce30*/  BSYNC B0 ;  /* 0x0000000000007941 */ /* 0x000fea0003800000 */
.L_x_12991:
[----:B---34-:R3:W4:Y:S01]  /*ce40*/  LDS R65, [R222+0x16c0] ;  /* 0x0016c000de417984 */ /* 0x0187220000000800 */
[----:B------:R-:W-:Y:S01]  /*ce50*/  BSSY B0, `(.L_x_12993) ;  /* 0x0000006000007945 */ /* 0x000fe20003800000 */
[----:B------:R-:W-:Y:S01]  /*ce60*/  LEA.HI.SX32 R200, R200, R121, 0x1b ;  /* 0x00000079c8c87211 */ /* 0x000fe200078fdaff */
[----:B------:R-:W-:Y:S01]  /*ce70*/  FMUL.FTZ R142, R149, R142 ;  /* 0x0000008e958e7220 */ /* 0x000fe20000410000 */
[----:B------:R-:W-:Y:S01]  /*ce80*/  LEA R66, R66, UR54, 0x2 ;  /* 0x0000003642427c11 */ /* 0x000fe2000f8e10ff */
[----:B------:R-:W-:Y:S06]  /*ce90*/  @!P3 BRA `(.L_x_12994) ;  /* 0x000000000004b947 */ /* 0x000fec0003800000 */
[----:B----4-:R4:W-:Y:S02]  /*cea0*/  REDG.E.ADD.F32.FTZ.RN.STRONG.GPU desc[UR20][R2.64+-0x180], R65 ;  /* 0xfffe8041020079a6 */ /* 0x0109e4000c10f394 */
.L_x_12994:
[----:B------:R-:W-:Y:S05]  /*ceb0*/  BSYNC B0 ;  /* 0x0000000000007941 */ /* 0x000fea0003800000 */
.L_x_12993:
[----:B----4-:R4:W0:Y:S01]  /*cec0*/  LDS R65, [R66+0x1740] ;  /* 0x0017400042417984 */ /* 0x0108220000000800 */
[----:B------:R-:W-:Y:S01]  /*ced0*/  BSSY B0, `(.L_x_12995) ;  /* 0x0000005000007945 */ /* 0x000fe20003800000 */
[----:B------:R-:W-:Y:S01]  /*cee0*/  LEA R200, R200, UR54, 0x2 ;  /* 0x00000036c8c87c11 */ /* 0x000fe2000f8e10ff */
[----:B-1----:R-:W-:Y:S02]  /*cef0*/  FFMA.FTZ R67, R245, R4, R142 ;  /* 0x00000004f5437223 */ /* 0x002fe4000001008e */
[----:B------:R-:W-:Y:S05]  /*cf00*/  @!P4 BRA `(.L_x_12996) ;  /* 0x000000000004c947 */ /* 0x000fea0003800000 */
[----:B0-----:R1:W-:Y:S02]  /*cf10*/  REDG.E.ADD.F32.FTZ.RN.STRONG.GPU desc[UR20][R2.64+-0x100], R65 ;  /* 0xffff0041020079a6 */ /* 0x0013e4000c10f394 */
.L_x_12996:
[----:B------:R-:W-:Y:S05]  /*cf20*/  BSYNC B0 ;  /* 0x0000000000007941 */ /* 0x000fea0003800000 */
.L_x_12995:
[----:B01----:R0:W1:Y:S01]  /*cf30*/  LDS R65, [R200+0x17c0] ;  /* 0x0017c000c8417984 */ /* 0x0030620000000800 */
[----:B------:R-:W-:Y:S01]  /*cf40*/  BSSY B0, `(.L_x_12997) ;  /* 0x0000004000007945 */ /* 0x000fe20003800000 */
[----:B------:R-:W-:-:S03]  /*cf50*/  FADD.FTZ R64, R64, R67 ;  /* 0x0000004340407221 */ /* 0x000fc60000010000 */
[----:B------:R-:W-:Y:S05]  /*cf60*/  @!P5 BRA `(.L_x_12998) ;  /* 0x000000000004d947 */ /* 0x000fea0003800000 */
[----:B-1----:R1:W-:Y:S02]  /*cf70*/  REDG.E.ADD.F32.FTZ.RN.STRONG.GPU desc[UR20][R2.64+-0x80], R65 ;  /* 0xffff8041020079a6 */ /* 0x0023e4000c10f394 */
.L_x_12998:
[----:B------:R-:W-:Y:S05]  /*cf80*/  BSYNC B0 ;  /* 0x0000000000007941 */ /* 0x000fea0003800000 */
.L_x_12997:
[----:B-1----:R-:W1:Y:S01]  /*cf90*/  SHFL.DOWN PT, R2, R5, 0x1, 0x1f ;  /* 0x08201f0005027f89 */ /* 0x002e6200000e0000 */
[----:B------:R-:W-:Y:S01]  /*cfa0*/  ISETP.GT.AND P1, PT, R120, 0x1e, PT ;  /* 0x0000001e7800780c */ /* 0x000fe20003f24270 */
[----:B------:R-:W-:Y:S01]  /*cfb0*/  FMUL.FTZ R183, R136, R183 ;  /* 0x000000b788b77220 */ /* 0x000fe20000410000 */
[----:B------:R-:W-:Y:S01]  /*cfc0*/  MOV R65, R5 ;  /* 0x0000000500417202 */ /* 0x000fe20000000f00 */
[----:B------:R-:W5:Y:S01]  /*cfd0*/  SHFL.DOWN PT, R143, R146, 0x1, 0x1f ;  /* 0x08201f00928f7f89 */ /* 0x000f6200000e0000 */
[----:B----4-:R-:W-:Y:S01]  /*cfe0*/  MOV R66, R146 ;  /* 0x0000009200427202 */ /* 0x010fe20000000f00 */
[----:B------:R-:W-:Y:S01]  /*cff0*/  FFMA.FTZ R179, R0, R179, R183 ;  /* 0x000000b300b37223 */ /* 0x000fe200000100b7 */
[----:B------:R-:W-:Y:S01]  /*d000*/  MOV R67, R145 ;  /* 0x0000009100437202 */ /* 0x000fe20000000f00 */
[----:B------:R-:W4:Y:S01]  /*d010*/  SHFL.DOWN PT, R142, R145, 0x1, 0x1f ;  /* 0x08201f00918e7f89 */ /* 0x000f2200000e0000 */
[----:B------:R-:W-:Y:S01]  /*d020*/  ISETP.NE.AND P2, PT, R120, RZ, PT ;  /* 0x000000ff7800720c */ /* 0x000fe20003f45270 */
[----:B------:R-:W-:Y:S01]  /*d030*/  FMUL.FTZ R184, R137, R184 ;  /* 0x000000b889b87220 */ /* 0x000fe20000410000 */
[----:B------:R-:W-:Y:S01]  /*d040*/  FMUL.FTZ R189, R138, R189 ;  /* 0x000000bd8abd7220 */ /* 0x000fe20000410000 */
[----:B------:R-:W2:Y:S01]  /*d050*/  SHFL.DOWN PT, R3, R64, 0x1, 0x1f ;  /* 0x08201f0040037f89 */ /* 0x000ea200000e0000 */
        /* <DEDUP_REMOVED lines=11> */
[----:B-1----:R-:W-:Y:S01]  /*d110*/  @!P1 FADD.FTZ R65, R65, R2 ;  /* 0x0000000241419221 */ /* 0x002fe20000010000 */
[----:B------:R-:W-:Y:S01]  /*d120*/  FMUL.FTZ R123, R123, R208 ;  /* 0x000000d07b7b7220 */ /* 0x000fe20000410000 */
[----:B------:R-:W-:Y:S01]  /*d130*/  FMUL.FTZ R205, R124, R205 ;  /* 0x000000cd7ccd7220 */ /* 0x000fe20000410000 */
[----:B------:R-:W-:Y:S01]  /*d140*/  FFMA.FTZ R180, R171, R180, R184 ;  /* 0x000000b4abb47223 */ /* 0x000fe200000100b8 */
[----:B-----5:R-:W-:Y:S01]  /*d150*/  @!P1 FADD.FTZ R66, R66, R143 ;  /* 0x0000008f42429221 */ /* 0x020fe20000010000 */
[----:B------:R-:W1:Y:S01]  /*d160*/  SHFL.DOWN PT, R2, R65, 0x2, 0x1f ;  /* 0x08401f0041027f89 */ /* 0x000e6200000e0000 */
[----:B------:R-:W-:Y:S01]  /*d170*/  FFMA.FTZ R187, R144, R187, R189 ;  /* 0x000000bb90bb7223 */ /* 0x000fe200000100bd */
[----:B------:R-:W-:Y:S01]  /*d180*/  FFMA.FTZ R245, R245, R188, R190 ;  /* 0x000000bcf5f57223 */ /* 0x000fe200000100be */
[----:B----4-:R-:W-:Y:S01]  /*d190*/  @!P1 FADD.FTZ R67, R67, R142 ;  /* 0x0000008e43439221 */ /* 0x010fe20000010000 */
[----:B------:R-:W4:Y:S01]  /*d1a0*/  SHFL.DOWN PT, R5, R66, 0x2, 0x1f ;  /* 0x08401f0042057f89 */ /* 0x000f2200000e0000 */
[----:B------:R-:W-:Y:S01]  /*d1b0*/  FFMA.FTZ R172, R147, R172, R174 ;  /* 0x000000ac93ac7223 */ /* 0x000fe200000100ae */
[----:B------:R-:W-:Y:S01]  /*d1c0*/  FFMA.FTZ R167, R192, R195, R167 ;  /* 0x000000c3c0a77223 */ /* 0x000fe200000100a7 */
[----:B--2---:R-:W-:Y:S01]  /*d1d0*/  @!P1 FADD.FTZ R64, R3, R64 ;  /* 0x0000004003409221 */ /* 0x004fe20000010000 */
        /* <DEDUP_REMOVED lines=24> */
[----:B--2---:R-:W-:Y:S01]  /*d360*/  @!P1 FADD.FTZ R67, R67, R142 ;  /* 0x0000008e43439221 */ /* 0x004fe20000010000 */
        /* <DEDUP_REMOVED lines=60> */
[----:B-----5:R-:W-:-:S02]  /*d730*/  @!P1 FADD.FTZ R64, R64, R3 ;  /* 0x0000000340409221 */ /* 0x020fc40000010000 */
[----:B------:R-:W4:Y:S01]  /*d740*/  SHFL.DOWN PT, R2, R67, 0x10, 0x1f ;  /* 0x0a001f0043027f89 */ /* 0x000f2200000e0000 */
[----:B------:R-:W-:-:S03]  /*d750*/  ISETP.GT.AND P1, PT, R120, 0xf, PT ;  /* 0x0000000f7800780c */ /* 0x000fc60003f24270 */
[----:B------:R-:W5:Y:S10]  /*d760*/  SHFL.DOWN PT, R3, R64, 0x10, 0x1f ;  /* 0x0a001f0040037f89 */ /* 0x000f7400000e0000 */
[----:B-1----:R-:W-:Y:S01]  /*d770*/  @!P1 FADD.FTZ R65, R65, R0 ;  /* 0x0000000041419221 */ /* 0x002fe20000010000 */
[----:B--2---:R-:W-:Y:S01]  /*d780*/  @!P1 FADD.FTZ R66, R66, R5 ;  /* 0x0000000542429221 */ /* 0x004fe20000010000 */
[----:B----4-:R-:W-:Y:S01]  /*d790*/  @!P1 FADD.FTZ R67, R67, R2 ;  /* 0x0000000243439221 */ /* 0x010fe20000010000 */
[----:B-----5:R-:W-:-:S05]  /*d7a0*/  @!P1 FADD.FTZ R64, R64, R3 ;  /* 0x0000000340409221 */ /* 0x020fca0000010000 */
        /* <DEDUP_REMOVED lines=14> */
.L_x_13000:
[----:B------:R-:W-:Y:S05]  /*d890*/  BSYNC B0 ;  /* 0x0000000000007941 */ /* 0x000fea0003800000 */
.L_x_12999:
[----:B------:R-:W-:Y:S02]  /*d8a0*/  UIADD3 UR6, UR6, 0x1, URZ ;  /* 0x0000000106067890 */ /* 0x000fe4000fffe03f */
[----:B------:R-:W-:Y:S02]  /*d8b0*/  UIADD3 UR5, UP1, UR5, 0x1, URZ ;  /* 0x0000000105057890 */ /* 0x000fe4000ff3e03f */
[----:B------:R-:W-:Y:S02]  /*d8c0*/  UISETP.GE.AND UP0, UPT, UR6, UR12, UPT ;  /* 0x0000000c0600728c */ /* 0x000fe4000bf06270 */
[----:B------:R-:W-:-:S04]  /*d8d0*/  UIADD3.X UR4, URZ, UR4, URZ, UP1, !UPT ;  /* 0x000000043f047290 */ /* 0x000fc80008ffe43f */
[----:B------:R-:W-:-:S13]  /*d8e0*/  PLOP3.LUT P0, PT, PT, PT, UP0, 0x80, 0x0 ;  /* 0x000000000000781c */ /* 0x000fda0003f0f008 */
[----:B------:R-:W-:Y:S05]  /*d8f0*/  @!P0 BRA `(.L_x_13001) ;  /* 0xffffff7000708947 */ /* 0x000fea000383ffff */
.L_x_12922:
[----:B------:R-:W-:Y:S01]  /*d900*/  SHF.L.U32 R0, R121, 0x4, RZ ;  /* 0x0000000479007819 */ /* 0x000fe200000006ff */
[----:B------:R-:W-:Y:S01]  /*d910*/  BAR.SYNC.DEFER_BLOCKING 0x0 ;  /* 0x0000000000007b1d */ /* 0x000fe20000010000 */
[----:B------:R-:W-:Y:S02]  /*d920*/  MOV R2, UR48 ;  /* 0x0000003000027c02 */ /* 0x000fe40008000f00 */
[----:B------:R-:W-:Y:S02]  /*d930*/  LOP3.LUT R0, R0, 0xfffffe00, RZ, 0xc0, !PT ;  /* 0xfffffe0000007812 */ /* 0x000fe400078ec0ff */
[----:B------:R-:W-:Y:S02]  /*d940*/  MOV R3, UR47 ;  /* 0x0000002f00037c02 */ /* 0x000fe40008000f00 */
        /* <DEDUP_REMOVED lines=13> */
[----:B-12---:R-:W-:-:S02]  /*da20*/  PRMT R65, RZ, 0x7610, R65 ;  /* 0x00007610ff417816 */ /* 0x006fc40000000041 */
[----:B------:R-:W-:Y:S02]  /*da30*/  PRMT R64, RZ, 0x7610, R64 ;  /* 0x00007610ff407816 */ /* 0x000fe40000000040 */
[----:B------:R-:W-:Y:S02]  /*da40*/  PRMT R67, RZ, 0x7610, R67 ;  /* 0x00007610ff437816 */ /* 0x000fe40000000043 */
[----:B------:R-:W-:Y:S02]  /*da50*/  F2FP.BF16.F32.PACK_AB R35, R35, R36 ;  /* 0x000000242323723e */ /* 0x000fe400000010ff */
[----:B------:R-:W-:Y:S02]  /*da60*/  F2FP.BF16.F32.PACK_AB R31, R31, R32 ;  /* 0x000000201f1f723e */ /* 0x000fe400000010ff */
[----:B------:R-:W-:Y:S02]  /*da70*/  F2FP.BF16.F32.PACK_AB R29, R29, R30 ;  /* 0x0000001e1d1d723e */ /* 0x000fe400000010ff */
[----:B------:R-:W-:-:S02]  /*da80*/  F2FP.BF16.F32.PACK_AB R27, R27, R28 ;  /* 0x0000001c1b1b723e */ /* 0x000fc400000010ff */
[----:B------:R-:W-:Y:S02]  /*da90*/  F2FP.BF16.F32.PACK_AB R25, R25, R26 ;  /* 0x0000001a1919723e */ /* 0x000fe400000010ff */
[----:B------:R-:W-:Y:S02]  /*daa0*/  F2FP.BF16.F32.PACK_AB R23, R23, R24 ;  /* 0x000000181717723e */ /* 0x000fe400000010ff */
[----:B------:R-:W-:Y:S01]  /*dab0*/  F2FP.BF16.F32.PACK_AB R21, R21, R22 ;  /* 0x000000161515723e */ /* 0x000fe200000010ff */
[----:B------:R-:W-:Y:S01]  /*dac0*/  ULEA UR4, UR16, 0xfffffe00, 0x9 ;  /* 0xfffffe0010047891 */ /* 0x000fe2000f8e483f */
[----:B------:R-:W-:Y:S01]  /*dad0*/  LOP3.LUT R18, R0, 0x1f, R121, 0xf8, !PT ;  /* 0x0000001f00127812 */ /* 0x000fe200078ef879 */
[----:B------:R-:W-:Y:S01]  /*dae0*/  USHF.R.S32.HI UR12, URZ, 0x1f, UR52 ;  /* 0x0000001f3f0c7899 */ /* 0x000fe20008011434 */
[----:B------:R-:W-:Y:S02]  /*daf0*/  ULDC.64 UR30, c[0x0][0x388] ;  /* 0x0000e200001e7ab9 */ /* 0x000fe40000000a00 */
[C---:B------:R-:W-:Y:S01]  /*db00*/  LOP3.LUT R17, R18.reuse, 0x20, RZ, 0xfc, !PT ;  /* 0x0000002012117812 */ /* 0x040fe200078efcff */
[C---:B------:R-:W-:Y:S01]  /*db10*/  IMAD.WIDE R2, R18.reuse, 0x2, R2 ;  /* 0x0000000212027825 */ /* 0x040fe200078e0202 */
[----:B------:R-:W-:Y:S01]  /*db20*/  ISETP.GE.AND P2, PT, R18, UR57, PT ;  /* 0x0000003912007c0c */ /* 0x000fe2000bf46270 */
[----:B------:R-:W-:Y:S01]  /*db30*/  ULDC.64 UR28, c[0x0][0x3a8] ;  /* 0x0000ea00001c7ab9 */ /* 0x000fe20000000a00 */
[----:B------:R-:W-:-:S02]  /*db40*/  ISETP.GE.AND P1, PT, R17, UR57, PT ;  /* 0x0000003911007c0c */ /* 0x000fc4000bf26270 */
[C---:B------:R-:W-:Y:S02]  /*db50*/  LOP3.LUT R16, R18.reuse, 0x40, RZ, 0xfc, !PT ;  /* 0x0000004012107812 */ /* 0x040fe400078efcff */
[C---:B------:R-:W-:Y:S02]  /*db60*/  LOP3.LUT R15, R18.reuse, 0x60, RZ, 0xfc, !PT ;  /* 0x00000060120f7812 */ /* 0x040fe400078efcff */
[C---:B------:R-:W-:Y:S02]  /*db70*/  LOP3.LUT R14, R18.reuse, 0x80, RZ, 0xfc, !PT ;  /* 0x00000080120e7812 */ /* 0x040fe400078efcff */
[C---:B------:R-:W-:Y:S02]  /*db80*/  LOP3.LUT R13, R18.reuse, 0xa0, RZ, 0xfc, !PT ;  /* 0x000000a0120d7812 */ /* 0x040fe400078efcff */
[----:B------:R-:W-:Y:S01]  /*db90*/  LOP3.LUT R12, R18, 0xc0, RZ, 0xfc, !PT ;  /* 0x000000c0120c7812 */ /* 0x000fe200078efcff */
[----:B------:R-:W2:Y:S01]  /*dba0*/  @!P2 LDG.E.U16 R20, desc[UR20][R2.64] ;  /* 0x000000140214a981 */ /* 0x000ea2000c1e1500 */
[----:B------:R-:W-:-:S02]  /*dbb0*/  ISETP.GE.AND P0, PT, R16, UR57, PT ;  /* 0x0000003910007c0c */ /* 0x000fc4000bf06270 */
[C---:B------:R-:W-:Y:S01]  /*dbc0*/  LOP3.LUT R11, R18.reuse, 0xe0, RZ, 0xfc, !PT ;  /* 0x000000e0120b7812 */ /* 0x040fe200078efcff */
[----:B------:R-:W4:Y:S01]  /*dbd0*/  @!P1 LDG.E.U16 R19, desc[UR20][R2.64+0x40] ;  /* 0x0000401402139981 */ /* 0x000f22000c1e1500 */
[----:B------:R-:W-:Y:S02]  /*dbe0*/  ISETP.GE.AND P4, PT, R15, UR57, PT ;  /* 0x000000390f007c0c */ /* 0x000fe4000bf86270 */
[----:B------:R-:W-:Y:S02]  /*dbf0*/  LOP3.LUT R10, R18, 0x100, RZ, 0xfc, !PT ;  /* 0x00000100120a7812 */ /* 0x000fe400078efcff */
[----:B------:R-:W-:Y:S02]  /*dc00*/  ISETP.GE.AND P6, PT, R14, UR57, PT ;  /* 0x000000390e007c0c */ /* 0x000fe4000bfc6270 */
[----:B------:R-:W-:Y:S02]  /*dc10*/  ISETP.GE.AND P5, PT, R13, UR57, PT ;  /* 0x000000390d007c0c */ /* 0x000fe4000bfa6270 */
[----:B------:R-:W-:Y:S01]  /*dc20*/  ISETP.GE.AND P3, PT, R12, UR57, PT ;  /* 0x000000390c007c0c */ /* 0x000fe2000bf66270 */
[----:B------:R-:W5:Y:S01]  /*dc30*/  @!P0 LDG.E.U16 R44, desc[UR20][R2.64+0x80] ;  /* 0x00008014022c8981 */ /* 0x000f62000c1e1500 */
[----:B------:R-:W-:-:S02]  /*dc40*/  ISETP.GE.AND P2, PT, R11, UR57, PT ;  /* 0x000000390b007c0c */ /* 0x000fc4000bf46270 */
[----:B------:R-:W-:Y:S01]  /*dc50*/  ISETP.GE.AND P1, PT, R10, UR57, PT ;  /* 0x000000390a007c0c */ /* 0x000fe2000bf26270 */
[----:B------:R-:W3:Y:S01]  /*dc60*/  @!P4 LDG.E.U16 R49, desc[UR20][R2.64+0xc0] ;  /* 0x0000c0140231c981 */ /* 0x000ee2000c1e1500 */
[C---:B------:R-:W-:Y:S02]  /*dc70*/  LOP3.LUT R9, R18.reuse, 0x120, RZ, 0xfc, !PT ;  /* 0x0000012012097812 */ /* 0x040fe400078efcff */
[C---:B------:R-:W-:Y:S01]  /*dc80*/  LOP3.LUT R8, R18.reuse, 0x140, RZ, 0xfc, !PT ;  /* 0x0000014012087812 */ /* 0x040fe200078efcff */
[----:B------:R-:W3:Y:S01]  /*dc90*/  @!P6 LDG.E.U16 R54, desc[UR20][R2.64+0x100] ;  /* 0x000100140236e981 */ /* 0x000ee2000c1e1500 */
[C---:B------:R-:W-:Y:S02]  /*dca0*/  LOP3.LUT R7, R18.reuse, 0x160, RZ, 0xfc, !PT ;  /* 0x0000016012077812 */ /* 0x040fe400078efcff */
[C---:B------:R-:W-:Y:S01]  /*dcb0*/  LOP3.LUT R6, R18.reuse, 0x180, RZ, 0xfc, !PT ;  /* 0x0000018012067812 */ /* 0x040fe200078efcff */
[----:B------:R-:W3:Y:S01]  /*dcc0*/  @!P5 LDG.E.U16 R57, desc[UR20][R2.64+0x140] ;  /* 0x000140140239d981 */ /* 0x000ee2000c1e1500 */
[----:B0-----:R-:W-:-:S02]  /*dcd0*/  LOP3.LUT R5, R18, 0x1a0, RZ, 0xfc, !PT ;  /* 0x000001a012057812 */ /* 0x001fc400078efcff */
[----:B------:R-:W-:Y:S01]  /*dce0*/  ISETP.GE.AND P0, PT, R9, UR57, PT ;  /* 0x0000003909007c0c */ /* 0x000fe2000bf06270 */
        /* <DEDUP_REMOVED lines=18> */
[----:B------:R-:W-:-:S02]  /*de10*/  F2FP.BF16.F32.PACK_AB R36, R33, R34 ;  /* 0x000000222124723e */ /* 0x000fc400000010ff */
[----:B------:R-:W-:Y:S02]  /*de20*/  PRMT R30, R31, 0x7632, R30 ;  /* 0x000076321f1e7816 */ /* 0x000fe4000000001e */
[----:B------:R-:W-:Y:S02]  /*de30*/  PRMT R26, R27, 0x7632, R26 ;  /* 0x000076321b1a7816 */ /* 0x000fe4000000001a */
[----:B------:R-:W-:Y:S02]  /*de40*/  PRMT R28, R29, 0x7632, R28 ;  /* 0x000076321d1c7816 */ /* 0x000fe4000000001c */
[----:B------:R-:W-:Y:S02]  /*de50*/  PRMT R32, R36, 0x7632, R32 ;  /* 0x0000763224207816 */ /* 0x000fe40000000020 */
[----:B------:R-:W-:Y:S02]  /*de60*/  PRMT R24, R25, 0x7632, R24 ;  /* 0x0000763219187816 */ /* 0x000fe40000000018 */
[----:B------:R-:W-:Y:S01]  /*de70*/  PRMT R22, R23, 0x7632, R22 ;  /* 0x0000763217167816 */ /* 0x000fe20000000016 */
        /* <DEDUP_REMOVED lines=22> */
[----:B------:R-:W-:Y:S04]  /*dfe0*/  LDS.U16 R49, [R103+0x12] ;  /* 0x0000120067317984 */ /* 0x000fe80000000400 */
[----:B------:R-:W-:Y:S04]  /*dff0*/  LDS.U16 R33, [R103+0x1c] ;  /* 0x00001c0067217984 */ /* 0x000fe80000000400 */
[----:B------:R-:W-:Y:S01]  /*e000*/  LDS.U16 R34, [R103+0x1e] ;  /* 0x00001e0067227984 */ /* 0x000fe20000000400 */
[----:B0-----:R-:W-:-:S05]  /*e010*/  SHF.L.U32 R2, R2, 0x10, RZ ;  /* 0x0000001002027819 */ /* 0x001fca00000006ff */
[----:B------:R-:W-:Y:S01]  /*e020*/  FADD.FTZ R54, R2, UR8 ;  /* 0x0000000802367e21 */ /* 0x000fe20008010000 */
[----:B-1----:R-:W-:Y:S01]  /*e030*/  SHF.L.U32 R3, R3, 0x10, RZ ;  /* 0x0000001003037819 */ /* 0x002fe200000006ff */
[----:B------:R-:W0:Y:S03]  /*e040*/  LDS.U16 R2, [R103+0x8] ;  /* 0x0000080067027984 */ /* 0x000e260000000400 */
[----:B------:R-:W-:Y:S02]  /*e050*/  FSETP.GTU.FTZ.AND P1, PT, R54, 20, PT ;  /* 0x41a000003600780b */ /* 0x000fe40003f3c000 */
[----:B--2---:R-:W-:Y:S01]  /*e060*/  SHF.L.U32 R20, R20, 0x10, RZ ;  /* 0x0000001014147819 */ /* 0x004fe200000006ff */
[----:B------:R-:W-:Y:S02]  /*e070*/  FADD.FTZ R56, R3, UR8 ;  /* 0x0000000803387e21 */ /* 0x000fe40008010000 */
[----:B------:R-:W1:Y:S02]  /*e080*/  LDS.U16 R3, [R103+0xa] ;  /* 0x00000a0067037984 */ /* 0x000e640000000400 */
[----:B------:R-:W-:-:S02]  /*e090*/  FADD.FTZ R58, R20, UR8 ;  /* 0x00000008143a7e21 */ /* 0x000fc40008010000 */
[----:B------:R-:W2:Y:S04]  /*e0a0*/  LDS.U16 R20, [R103+0xe] ;  /* 0x00000e0067147984 */ /* 0x000ea80000000400 */
[----:B------:R-:W-:Y:S01]  /*e0b0*/  @!P1 FMUL.FTZ R54, R54, -1.4426950216293334961 ;  /* 0xbfb8aa3b36369820 */ /* 0x000fe20000410000 */
[----:B---3--:R-:W-:-:S05]  /*e0c0*/  SHF.L.U32 R19, R19, 0x10, RZ ;  /* 0x0000001013137819 */ /* 0x008fca00000006ff */
[----:B------:R-:W3:Y:S01]  /*e0d0*/  @!P1 MUFU.EX2 R54, R54 ;  /* 0x0000003600369308 */ /* 0x000ee20000000800 */
[C---:B------:R-:W-:Y:S01]  /*e0e0*/  FSETP.GTU.FTZ.AND P6, PT, R56.reuse, 20, PT ;  /* 0x41a000003800780b */ /* 0x040fe20003fdc000 */
[----:B------:R-:W-:Y:S02]  /*e0f0*/  FADD.FTZ R57, R19, UR8 ;  /* 0x0000000813397e21 */ /* 0x000fe40008010000 */
[----:B------:R-:W4:Y:S10]  /*e100*/  LDS.U16 R19, [R103+0xc] ;  /* 0x00000c0067137984 */ /* 0x000f340000000400 */
[----:B------:R-:W-:Y:S01]  /*e110*/  @!P6 FMUL.FTZ R56, R56, -1.4426950216293334961 ;  /* 0xbfb8aa3b3838e820 */ /* 0x000fe20000410000 */
[----:B---3--:R-:W-:-:S05]  /*e120*/  @!P1 FADD.FTZ R54, R54, 1 ;  /* 0x3f80000036369421 */ /* 0x008fca0000010000 */
[----:B------:R-:W3:Y:S08]  /*e130*/  @!P6 MUFU.EX2 R56, R56 ;  /* 0x000000380038e308 */ /* 0x000ef00000000800 */
[----:B------:R-:W5:Y:S01]  /*e140*/  @!P1 MUFU.RCP R54, R54 ;  /* 0x0000003600369308 */ /* 0x000f620000001000 */
[----:B0-----:R-:W-:Y:S02]  /*e150*/  SHF.L.U32 R2, R2, 0x10, RZ ;  /* 0x0000001002027819 */ /* 0x001fe400000006ff */
[----:B-1----:R-:W-:-:S02]  /*e160*/  SHF.L.U32 R3, R3, 0x10, RZ ;  /* 0x0000001003037819 */ /* 0x002fc400000006ff */
[----:B--2---:R-:W-:Y:S02]  /*e170*/  SHF.L.U32 R20, R20, 0x10, RZ ;  /* 0x0000001014147819 */ /* 0x004fe400000006ff */
[----:B------:R-:W-:Y:S01]  /*e180*/  FSETP.GTU.FTZ.AND P5, PT, R57, 20, PT ;  /* 0x41a000003900780b */ /* 0x000fe20003fbc000 */
[----:B------:R-:W-:Y:S01]  /*e190*/  FADD.FTZ R2, R2, UR8 ;  /* 0x0000000802027e21 */ /* 0x000fe20008010000 */
[----:B------:R-:W-:Y:S01]  /*e1a0*/  FADD.FTZ R3, R3, UR8 ;  /* 0x0000000803037e21 */ /* 0x000fe20008010000 */
[----:B------:R-:W-:Y:S01]  /*e1b0*/  FADD.FTZ R20, R20, UR8 ;  /* 0x0000000814147e21 */ /* 0x000fe20008010000 */
[----:B---3--:R-:W-:Y:S02]  /*e1c0*/  @!P6 FADD.FTZ R56, R56, 1 ;  /* 0x3f8000003838e421 */ /* 0x008fe40000010000 */
[----:B------:R-:W-:Y:S02]  /*e1d0*/  FSETP.GTU.FTZ.AND P4, PT, R2, 20, PT ;  /* 0x41a000000200780b */ /* 0x000fe40003f9c000 */
[----:B------:R-:W-:Y:S01]  /*e1e0*/  FSETP.GTU.FTZ.AND P3, PT, R3, 20, PT ;  /* 0x41a000000300780b */ /* 0x000fe20003f7c000 */
[----:B-----5:R-:W-:Y:S01]  /*e1f0*/  @!P1 FMUL.FTZ R37, R37, R54 ;  /* 0x0000003625259220 */ /* 0x020fe20000410000 */
[----:B------:R-:W-:Y:S01]  /*e200*/  FSETP.GTU.FTZ.AND P1, PT, R20, 20, PT ;  /* 0x41a000001400780b */ /* 0x000fe20003f3c000 */
[----:B------:R-:W0:Y:S02]  /*e210*/  @!P6 MUFU.RCP R59, R56 ;  /* 0x00000038003be308 */ /* 0x000e240000001000 */
[----:B------:R-:W-:Y:S01]  /*e220*/  @!P5 FMUL.FTZ R57, R57, -1.4426950216293334961 ;  /* 0xbfb8aa3b3939d820 */ /* 0x000fe20000410000 */
[----:B----4-:R-:W-:-:S02]  /*e230*/  SHF.L.U32 R19, R19, 0x10, RZ ;  /* 0x0000001013137819 */ /* 0x010fc400000006ff */
[----:B------:R-:W-:-:S03]  /*e240*/  SHF.L.U32 R44, R44, 0x10, RZ ;  /* 0x000000102c2c7819 */ /* 0x000fc600000006ff */
[----:B------:R-:W-:Y:S01]  /*e250*/  FADD.FTZ R19, R19, UR8 ;  /* 0x0000000813137e21 */ /* 0x000fe20008010000 */
[----:B------:R-:W1:Y:S01]  /*e260*/  @!P5 MUFU.EX2 R57, R57 ;  /* 0x000000390039d308 */ /* 0x000e620000000800 */
[----:B------:R-:W-:Y:S01]  /*e270*/  @!P4 FMUL.FTZ R2, R2, -1.4426950216293334961 ;  /* 0xbfb8aa3b0202c820 */ /* 0x000fe20000410000 */
[----:B------:R-:W-:Y:S01]  /*e280*/  @!P3 FMUL.FTZ R3, R3, -1.4426950216293334961 ;  /* 0xbfb8aa3b0303b820 */ /* 0x000fe20000410000 */
[----:B------:R-:W-:Y:S01]  /*e290*/  @!P1 FMUL.FTZ R20, R20, -1.4426950216293334961 ;  /* 0xbfb8aa3b14149820 */ /* 0x000fe20000410000 */
[----:B------:R-:W-:Y:S01]  /*e2a0*/  FSETP.GTU.FTZ.AND P2, PT, R19, 20, PT ;  /* 0x41a000001300780b */ /* 0x000fe20003f5c000 */
[----:B------:R-:W-:-:S03]  /*e2b0*/  FADD.FTZ R44, R44, UR8 ;  /* 0x000000082c2c7e21 */ /* 0x000fc60008010000 */
[----:B------:R-:W2:Y:S01]  /*e2c0*/  @!P4 MUFU.EX2 R2, R2 ;  /* 0x000000020002c308 */ /* 0x000ea20000000800 */
[----:B0-----:R-:W-:Y:S01]  /*e2d0*/  @!P6 FMUL.FTZ R38, R38, R59 ;  /* 0x0000003b2626e220 */ /* 0x001fe20000410000 */
[----:B------:R-:W-:-:S06]  /*e2e0*/  FSETP.GTU.FTZ.AND P6, PT, R44, 20, PT ;  /* 0x41a000002c00780b */ /* 0x000fcc0003fdc000 */
[----:B------:R-:W0:Y:S08]  /*e2f0*/  @!P3 MUFU.EX2 R3, R3 ;  /* 0x000000030003b308 */ /* 0x000e300000000800 */
[----:B------:R-:W3:Y:S01]  /*e300*/  @!P1 MUFU.EX2 R20, R20 ;  /* 0x0000001400149308 */ /* 0x000ee20000000800 */
[----:B-1----:R-:W-:Y:S01]  /*e310*/  @!P5 FADD.FTZ R57, R57, 1 ;  /* 0x3f8000003939d421 */ /* 0x002fe20000010000 */
[----:B------:R-:W-:Y:S01]  /*e320*/  @!P2 FMUL.FTZ R19, R19, -1.4426950216293334961 ;  /* 0xbfb8aa3b1313a820 */ /* 0x000fe20000410000 */
[----:B------:R-:W-:Y:S01]  /*e330*/  FSETP.GTU.FTZ.AND P0, PT, R58, 20, PT ;  /* 0x41a000003a00780b */ /* 0x000fe20003f1c000 */
[----:B------:R-:W-:Y:S01]  /*e340*/  @!P6 FMUL.FTZ R44, R44, -1.4426950216293334961 ;  /* 0xbfb8aa3b2c2ce820 */ /* 0x000fe20000410000 */
[----:B--2---:R-:W-:-:S03]  /*e350*/  @!P4 FADD.FTZ R2, R2, 1 ;  /* 0x3f8000000202c421 */ /* 0x004fc60000010000 */
[----:B------:R-:W1:Y:S01]  /*e360*/  @!P5 MUFU.RCP R60, R57 ;  /* 0x00000039003cd308 */ /* 0x000e620000001000 */
[----:B0-----:R-:W-:Y:S01]  /*e370*/  @!P3 FADD.FTZ R3, R3, 1 ;  /* 0x3f8000000303b421 */ /* 0x001fe20000010000 */
[----:B------:R-:W-:-:S06]  /*e380*/  SHF.L.U32 R49, R49, 0x10, RZ ;  /* 0x0000001031317819 */ /* 0x000fcc00000006ff */
[----:B------:R-:W0:Y:S01]  /*e390*/  @!P2 MUFU.EX2 R19, R19 ;  /* 0x000000130013a308 */ /* 0x000e220000000800 */
[----:B---3--:R-:W-:Y:S01]  /*e3a0*/  @!P1 FADD.FTZ R20, R20, 1 ;  /* 0x3f80000014149421 */ /* 0x008fe20000010000 */
[----:B------:R-:W-:-:S06]  /*e3b0*/  FADD.FTZ R49, R49, UR8 ;  /* 0x0000000831317e21 */ /* 0x000fcc0008010000 */
[----:B------:R-:W2:Y:S01]  /*e3c0*/  @!P6 MUFU.EX2 R44, R44 ;  /* 0x0000002c002ce308 */ /* 0x000ea20000000800 */
[----:B------:R-:W-:-:S07]  /*e3d0*/  @!P0 FMUL.FTZ R58, R58, -1.4426950216293334961 ;  /* 0xbfb8aa3b3a3a8820 */ /* 0x000fce0000410000 */
[----:B------:R-:W3:Y:S08]  /*e3e0*/  @!P4 MUFU.RCP R2, R2 ;  /* 0x000000020002c308 */ /* 0x000ef00000001000 */
[----:B------:R-:W4:Y:S08]  /*e3f0*/  @!P3 MUFU.RCP R3, R3 ;  /* 0x000000030003b308 */ /* 0x000f300000001000 */
[----:B------:R-:W5:Y:S01]  /*e400*/  @!P1 MUFU.RCP R20, R20 ;  /* 0x0000001400149308 */ /* 0x000f620000001000 */
[----:B-1----:R-:W-:Y:S01]  /*e410*/  @!P5 FMUL.FTZ R39, R39, R60 ;  /* 0x0000003c2727d220 */ /* 0x002fe20000410000 */
[----:B------:R-:W-:Y:S01]  /*e420*/  FSETP.GTU.FTZ.AND P5, PT, R49, 20, PT ;  /* 0x41a000003100780b */ /* 0x000fe20003fbc000 */
[----:B0-----:R-:W-:-:S05]  /*e430*/  @!P2 FADD.FTZ R19, R19, 1 ;  /* 0x3f8000001313a421 */ /* 0x001fca0000010000 */
[----:B------:R-:W0:Y:S01]  /*e440*/  @!P0 MUFU.EX2 R58, R58 ;  /* 0x0000003a003a8308 */ /* 0x000e220000000800 */
[----:B--2---:R-:W-:Y:S01]  /*e450*/  @!P6 FADD.FTZ R44, R44, 1 ;  /* 0x3f8000002c2ce421 */ /* 0x004fe20000010000 */
[----:B---3--:R-:W-:Y:S01]  /*e460*/  @!P4 FMUL.FTZ R41, R41, R2 ;  /* 0x000000022929c220 */ /* 0x008fe20000410000 */
[----:B----4-:R-:W-:Y:S01]  /*e470*/  @!P3 FMUL.FTZ R42, R42, R3 ;  /* 0x000000032a2ab220 */ /* 0x010fe20000410000 */
[----:B------:R-:W1:Y:S04]  /*e480*/  LDS.U16 R2, [R103+0x14] ;  /* 0x0000140067027984 */ /* 0x000e680000000400 */
[----:B------:R2:W-:Y:S01]  /*e490*/  @!P2 MUFU.RCP R54, R19 ;  /* 0x000000130036a308 */ /* 0x0005e20000001000 */
[----:B-----5:R-:W-:Y:S01]  /*e4a0*/  @!P1 FMUL.FTZ R45, R45, R20 ;  /* 0x000000142d2d9220 */ /* 0x020fe20000410000 */
[----:B------:R-:W3:Y:S04]  /*e4b0*/  LDS.U16 R3, [R103+0x16] ;  /* 0x0000160067037984 */ /* 0x000ee80000000400 */
[----:B------:R-:W-:Y:S04]  /*e4c0*/  LDS.U16 R20, [R103+0x1a] ;  /* 0x00001a0067147984 */ /* 0x000fe80000000400 */
[----:B--2---:R-:W2:Y:S01]  /*e4d0*/  LDS.U16 R19, [R103+0x18] ;  /* 0x0000180067137984 */ /* 0x004ea20000000400 */
[----:B------:R-:W4:Y:S01]  /*e4e0*/  @!P6 MUFU.RCP R59, R44 ;  /* 0x0000002c003be308 */ /* 0x000f220000001000 */
[----:B------:R-:W-:Y:S01]  /*e4f0*/  BAR.SYNC.DEFER_BLOCKING 0x0 ;  /* 0x0000000000007b1d */ /* 0x000fe20000010000 */
[----:B------:R-:W-:Y:S01]  /*e500*/  @!P5 FMUL.FTZ R49, R49, -1.4426950216293334961 ;  /* 0xbfb8aa3b3131d820 */ /* 0x000fe20000410000 */
[----:B0-----:R-:W-:-:S05]  /*e510*/  @!P0 FADD.FTZ R58, R58, 1 ;  /* 0x3f8000003a3a8421 */ /* 0x001fca0000010000 */
[----:B------:R-:W0:Y:S08]  /*e520*/  @!P5 MUFU.EX2 R49, R49 ;  /* 0x000000310031d308 */ /* 0x000e300000000800 */
[----:B------:R-:W5:Y:S01]  /*e530*/  @!P0 MUFU.RCP R57, R58 ;  /* 0x0000003a00398308 */ /* 0x000f620000001000 */
[----:B----4-:R-:W-:Y:S01]  /*e540*/  @!P6 FMUL.FTZ R46, R46, R59 ;  /* 0x0000003b2e2ee220 */ /* 0x010fe20000410000 */
[----:B------:R-:W-:-:S02]  /*e550*/  ISETP.NE.AND P6, PT, R121, RZ, PT ;  /* 0x000000ff7900720c */ /* 0x000fc40003fc5270 */
[----:B------:R-:W-:Y:S02]  /*e560*/  PRMT R44, R35, 0x7632, R44 ;  /* 0x00007632232c7816 */ /* 0x000fe4000000002c */
[----:B------:R-:W-:Y:S01]  /*e570*/  SHF.L.U32 R33, R33, 0x10, RZ ;  /* 0x0000001021217819 */ /* 0x000fe200000006ff */
[----:B------:R4:W-:Y:S01]  /*e580*/  STS.U16 [R103+0xa], R30 ;  /* 0x00000a1e67007388 */ /* 0x0009e20000000400 */
[----:B0-----:R-:W-:-:S03]  /*e590*/  @!P5 FADD.FTZ R49, R49, 1 ;  /* 0x3f8000003131d421 */ /* 0x001fc60000010000 */
[----:B------:R0:W-:Y:S04]  /*e5a0*/  STS.U16 [R103+0xc], R29 ;  /* 0x00000c1d67007388 */ /* 0x0001e80000000400 */
[----:B------:R1:W-:Y:S01]  /*e5b0*/  STS.U16 [R103+0x12], R26 ;  /* 0x0000121a67007388 */ /* 0x0003e20000000400 */
[C---:B----4-:R-:W-:Y:S02]  /*e5c0*/  PRMT R30, R21.reuse, 0x7632, R30 ;  /* 0x00007632151e7816 */ /* 0x050fe4000000001e */
[----:B0-----:R-:W-:Y:S01]  /*e5d0*/  PRMT R29, R21, 0x7610, R29 ;  /* 0x00007610151d7816 */ /* 0x001fe2000000001d */
[----:B------:R-:W-:Y:S01]  /*e5e0*/  STS.U16 [R103], R35 ;  /* 0x0000002367007388 */ /* 0x000fe20000000400 */
[----:B-1----:R-:W-:-:S03]  /*e5f0*/  MOV R26, UR57 ;  /* 0x00000039001a7c02 */ /* 0x002fc60008000f00 */
[----:B------:R-:W-:Y:S01]  /*e600*/  STS.U16 [R103+0x2], R44 ;  /* 0x0000022c67007388 */ /* 0x000fe20000000400 */
[----:B------:R0:W1:Y:S01]  /*e610*/  @!P5 MUFU.RCP R56, R49 ;  /* 0x000000310038d308 */ /* 0x0000620000001000 */
[----:B-----5:R-:W-:Y:S02]  /*e620*/  @!P0 FMUL.FTZ R40, R40, R57 ;  /* 0x0000003928288220 */ /* 0x020fe40000410000 */
        /* <DEDUP_REMOVED lines=8> */
[----:B----4-:R-:W-:-:S03]  /*e6b0*/  FADD.FTZ R25, R33, UR8 ;  /* 0x0000000821197e21 */ /* 0x010fc60008010000 */
[----:B------:R4:W-:Y:S04]  /*e6c0*/  STS.U16 [R103+0x1a], R22 ;  /* 0x00001a1667007388 */ /* 0x0009e80000000400 */
        /* <DEDUP_REMOVED lines=21> */
[----:B------:R-:W-:-:S02]  /*e820*/  SHF.L.U32 R2, R2, 0x10, RZ ;  /* 0x0000001002027819 */ /* 0x000fc400000006ff */
[----:B---3--:R-:W-:Y:S02]  /*e830*/  SHF.L.U32 R3, R3, 0x10, RZ ;  /* 0x0000001003037819 */ /* 0x008fe400000006ff */
[----:B--2---:R-:W-:Y:S02]  /*e840*/  SHF.L.U32 R19, R19, 0x10, RZ ;  /* 0x0000001013137819 */ /* 0x004fe400000006ff */
[----:B------:R-:W-:Y:S01]  /*e850*/  SHF.L.U32 R20, R20, 0x10, RZ ;  /* 0x0000001014147819 */ /* 0x000fe200000006ff */
[----:B------:R-:W-:Y:S01]  /*e860*/  FADD.FTZ R21, R2, UR8 ;  /* 0x0000000802157e21 */ /* 0x000fe20008010000 */
[----:B----4-:R-:W-:Y:S01]  /*e870*/  FADD.FTZ R22, R3, UR8 ;  /* 0x0000000803167e21 */ /* 0x010fe20008010000 */
[----:B------:R-:W-:Y:S02]  /*e880*/  FADD.FTZ R23, R19, UR8 ;  /* 0x0000000813177e21 */ /* 0x000fe40008010000 */
[----:B------:R-:W-:Y:S01]  /*e890*/  FADD.FTZ R24, R20, UR8 ;  /* 0x0000000814187e21 */ /* 0x000fe20008010000 */
[----:B------:R-:W-:Y:S01]  /*e8a0*/  FSETP.GTU.FTZ.AND P0, PT, R21, 20, PT ;  /* 0x41a000001500780b */ /* 0x000fe20003f1c000 */
[----:B------:R-:W-:Y:S01]  /*e8b0*/  @!P2 FMUL.FTZ R43, R43, R54 ;  /* 0x000000362b2ba220 */ /* 0x000fe20000410000 */
[----:B------:R-:W-:-:S02]  /*e8c0*/  FSETP.GTU.FTZ.AND P1, PT, R22, 20, PT ;  /* 0x41a000001600780b */ /* 0x000fc40003f3c000 */
[----:B------:R-:W-:Y:S02]  /*e8d0*/  FSETP.GTU.FTZ.AND P2, PT, R23, 20, PT ;  /* 0x41a000001700780b */ /* 0x000fe40003f5c000 */
[----:B------:R-:W-:Y:S01]  /*e8e0*/  FSETP.GTU.FTZ.AND P3, PT, R24, 20, PT ;  /* 0x41a000001800780b */ /* 0x000fe20003f7c000 */
[----:B------:R-:W0:Y:S01]  /*e8f0*/  LDS R77, [UR54+0x420] ;  /* 0x00042036ff4d7984 */ /* 0x000e220008000800 */
[----:B------:R-:W-:-:S05]  /*e900*/  SHF.L.U32 R34, R34, 0x10, RZ ;  /* 0x0000001022227819 */ /* 0x000fca00000006ff */
[----:B------:R-:W-:Y:S02]  /*e910*/  @!P0 FMUL.FTZ R19, R21, -1.4426950216293334961 ;  /* 0xbfb8aa3b15138820 */ /* 0x000fe40000410000 */
[----:B------:R-:W-:Y:S02]  /*e920*/  @!P1 FMUL.FTZ R20, R22, -1.4426950216293334961 ;  /* 0xbfb8aa3b16149820 */ /* 0x000fe40000410000 */
[----:B------:R-:W-:Y:S02]  /*e930*/  @!P2 FMUL.FTZ R21, R23, -1.4426950216293334961 ;  /* 0xbfb8aa3b1715a820 */ /* 0x000fe40000410000 */
[----:B------:R-:W-:Y:S01]  /*e940*/  @!P3 FMUL.FTZ R22, R24, -1.4426950216293334961 ;  /* 0xbfb8aa3b1816b820 */ /* 0x000fe20000410000 */
[----:B------:R-:W-:Y:S01]  /*e950*/  MOV R28, UR4 ;  /* 0x00000004001c7c02 */ /* 0x000fe20008000f00 */
[----:B------:R-:W-:Y:S01]  /*e960*/  FADD.FTZ R34, R34, UR8 ;  /* 0x0000000822227e21 */ /* 0x000fe20008010000 */
[----:B------:R-:W-:Y:S02]  /*e970*/  SHF.R.S32.HI R83, RZ, 0x1f, R18 ;  /* 0x0000001fff537819 */ /* 0x000fe40000011412 */
[----:B------:R-:W-:Y:S01]  /*e980*/  IADD3 R2, P4, R18, UR4, RZ ;  /* 0x0000000412027c10 */ /* 0x000fe2000ff9e0ff */
[----:B------:R-:W2:Y:S01]  /*e990*/  @!P0 MUFU.EX2 R19, R19 ;  /* 0x0000001300138308 */ /* 0x000ea20000000800 */
[----:B-1----:R-:W-:-:S02]  /*e9a0*/  @!P5 FMUL.FTZ R47, R47, R56 ;  /* 0x000000382f2fd220 */ /* 0x002fc40000410000 */
[----:B------:R-:W-:Y:S02]  /*e9b0*/  LEA.HI.X.SX32 R3, R28, R83, 0x1, P4 ;  /* 0x000000531c037211 */ /* 0x000fe400020f0eff */
[----:B------:R-:W-:-:S03]  /*e9c0*/  FSETP.GTU.FTZ.AND P4, PT, R25, 20, PT ;  /* 0x41a000001900780b */ /* 0x000fc60003f9c000 */
[----:B------:R-:W1:Y:S01]  /*e9d0*/  @!P1 MUFU.EX2 R20, R20 ;  /* 0x0000001400149308 */ /* 0x000e620000000800 */
[----:B------:R-:W-:-:S07]  /*e9e0*/  FSETP.GTU.FTZ.AND P5, PT, R34, 20, PT ;  /* 0x41a000002200780b */ /* 0x000fce0003fbc000 */
[----:B------:R-:W3:Y:S08]  /*e9f0*/  @!P2 MUFU.EX2 R21, R21 ;  /* 0x000000150015a308 */ /* 0x000ef00000000800 */
[----:B------:R-:W4:Y:S01]  /*ea00*/  @!P3 MUFU.EX2 R22, R22 ;  /* 0x000000160016b308 */ /* 0x000f220000000800 */
[----:B------:R-:W-:Y:S01]  /*ea10*/  @!P4 FMUL.FTZ R23, R25, -1.4426950216293334961 ;  /* 0xbfb8aa3b1917c820 */ /* 0x000fe20000410000 */
[----:B------:R-:W-:Y:S01]  /*ea20*/  @!P5 FMUL.FTZ R25, R34, -1.4426950216293334961 ;  /* 0xbfb8aa3b2219d820 */ /* 0x000fe20000410000 */
[----:B--2---:R-:W-:Y:S01]  /*ea30*/  @!P0 FADD.FTZ R19, R19, 1 ;  /* 0x3f80000013138421 */ /* 0x004fe20000010000 */
[----:B-1----:R-:W-:Y:S01]  /*ea40*/  @!P1 FADD.FTZ R20, R20, 1 ;  /* 0x3f80000014149421 */ /* 0x002fe20000010000 */
        /* <DEDUP_REMOVED lines=8> */
[----:B------:R-:W3:Y:S01]  /*ead0*/  @!P0 MUFU.RCP R19, R19 ;  /* 0x0000001300138308 */ /* 0x000ee20000001000 */
        /* <DEDUP_REMOVED lines=22> */
.L_x_13003:
[----:B------:R-:W-:Y:S05]  /*ec40*/  BSYNC B0 ;  /* 0x0000000000007941 */ /* 0x000fea0003800000 */
.L_x_13002:
[----:B------:R-:W2:Y:S01]  /*ec50*/  LDL.LU R32, [R1+0x8] ;  /* 0x0000080001207983 */ /* 0x000ea20000300800 */
[----:B------:R-:W-:Y:S01]  /*ec60*/  UIADD3 UR14, UR7, -UR14, URZ ;  /* 0x8000000e070e7290 */ /* 0x000fe2000fffe03f */
[----:B------:R-:W-:Y:S01]  /*ec70*/  @!P4 FADD.FTZ R24, R24, 1 ;  /* 0x3f8000001818c421 */ /* 0x000fe20000010000 */
[----:B------:R-:W-:Y:S01]  /*ec80*/  ULDC.64 UR10, c[0x0][0x390] ;  /* 0x0000e400000a7ab9 */ /* 0x000fe20000000a00 */
[----:B------:R-:W-:Y:S01]  /*ec90*/  UMOV UR5, UR13 ;  /* 0x0000000d00057c82 */ /* 0x000fe20008000000 */
[----:B------:R-:W-:Y:S01]  /*eca0*/  UIMAD UR15, UR6, UR10, URZ ;  /* 0x0000000a060f72a4 */ /* 0x000fe2000f8e023f */
[----:B------:R-:W-:Y:S01]  /*ecb0*/  @!P5 FADD.FTZ R25, R25, 1 ;  /* 0x3f8000001919d421 */ /* 0x000fe20000010000 */
[----:B------:R-:W-:Y:S01]  /*ecc0*/  UIMAD.WIDE.U32 UR4, UR53, UR10, UR4 ;  /* 0x0000000a350472a5 */ /* 0x000fe2000f8e0004 */
[----:B------:R-:W-:Y:S01]  /*ecd0*/  @!P0 FMUL.FTZ R48, R48, R19 ;  /* 0x0000001330308220 */ /* 0x000fe20000410000 */
[----:B------:R-:W-:Y:S01]  /*ece0*/  UIMAD UR13, UR14, -0x200, URZ ;  /* 0xfffffe000e0d78a4 */ /* 0x000fe2000f8e023f */
[----:B------:R-:W3:Y:S01]  /*ecf0*/  @!P4 MUFU.RCP R24, R24 ;  /* 0x000000180018c308 */ /* 0x000ee20000001000 */
[----:B------:R-:W-:Y:S01]  /*ed00*/  UIMAD UR15, UR53, UR11, UR15 ;  /* 0x0000000b350f72a4 */ /* 0x000fe2000f8e020f */
[----:B------:R-:W-:Y:S01]  /*ed10*/  @!P1 FMUL.FTZ R50, R50, R79 ;  /* 0x0000004f32329220 */ /* 0x000fe20000410000 */
[----:B------:R-:W-:Y:S01]  /*ed20*/  UIADD3 UR29, UP0, UR13, UR4, URZ ;  /* 0x000000040d1d7290 */ /* 0x000fe2000ff1e03f */
[----:B0-----:R-:W-:Y:S01]  /*ed30*/  @!P2 FMUL.FTZ R51, R51, R26 ;  /* 0x0000001a3333a220 */ /* 0x001fe20000410000 */
[----:B------:R-:W-:Y:S01]  /*ed40*/  ULDC.64 UR10, c[0x0][0x3e0] ;  /* 0x0000f800000a7ab9 */ /* 0x000fe20000000a00 */
[----:B------:R-:W-:Y:S01]  /*ed50*/  USHF.R.S32.HI UR14, URZ, 0x1f, UR13 ;  /* 0x0000001f3f0e7899 */ /* 0x000fe2000801140d */
[C---:B------:R-:W-:Y:S01]  /*ed60*/  LEA R20, P0, R18.reuse, UR10, 0x1 ;  /* 0x0000000a12147c11 */ /* 0x040fe2000f8008ff */
[----:B-1----:R-:W0:Y:S01]  /*ed70*/  @!P5 MUFU.RCP R22, R25 ;  /* 0x000000190016d308 */ /* 0x002e220000001000 */
[----:B------:R-:W-:Y:S01]  /*ed80*/  MOV R21, UR29 ;  /* 0x0000001d00157c02 */ /* 0x000fe20008000f00 */
[----:B------:R-:W-:Y:S01]  /*ed90*/  UIADD3.X UR4, UR14, UR15, UR5, UP0, !UPT ;  /* 0x0000000f0e047290 */ /* 0x000fe200087fe405 */
[----:B------:R-:W-:Y:S01]  /*eda0*/  LEA.HI.X R19, R18, UR11, R83, 0x1, P0 ;  /* 0x0000000b12137c11 */ /* 0x000fe200080f0c53 */
[----:B------:R-:W-:Y:S01]  /*edb0*/  @!P3 FMUL.FTZ R52, R52, R81 ;  /* 0x000000513434b220 */ /* 0x000fe20000410000 */
[-C--:B------:R-:W-:Y:S01]  /*edc0*/  ISETP.GE.AND P2, PT, R16, R77.reuse, PT ;  /* 0x0000004d1000720c */ /* 0x080fe20003f46270 */
[----:B------:R-:W-:Y:S01]  /*edd0*/  BSSY B0, `(.L_x_13004) ;  /* 0x0000082000007945 */ /* 0x000fe20003800000 */
[----:B------:R-:W-:-:S02]  /*ede0*/  ISETP.GE.AND P0, PT, R15, R77, PT ;  /* 0x0000004d0f00720c */ /* 0x000fc40003f06270 */
[-C--:B------:R-:W-:Y:S01]  /*edf0*/  ISETP.GE.AND P1, PT, R14, R77.reuse, PT ;  /* 0x0000004d0e00720c */ /* 0x080fe20003f26270 */
[----:B---3--:R-:W-:Y:S01]  /*ee00*/  @!P4 FMUL.FTZ R53, R53, R24 ;  /* 0x000000183535c220 */ /* 0x008fe20000410000 */
[----:B------:R-:W-:Y:S02]  /*ee10*/  LEA R20, P3, R21, R20, 0x1 ;  /* 0x0000001415147211 */ /* 0x000fe400078608ff */
[----:B------:R-:W-:Y:S01]  /*ee20*/  MOV R26, UR4 ;  /* 0x00000004001a7c02 */ /* 0x000fe20008000f00 */
[----:B------:R-:W-:Y:S01]  /*ee30*/  UIMAD.WIDE.U32 UR4, UR52, UR28, URZ ;  /* 0x0000001c340472a5 */ /* 0x000fe2000f8e003f */
[----:B------:R-:W-:Y:S02]  /*ee40*/  ISETP.GE.AND P4, PT, R13, R77, PT ;  /* 0x0000004d0d00720c */ /* 0x000fe40003f86270 */
[----:B------:R-:W-:Y:S01]  /*ee50*/  LEA.HI.X R21, R21, R19, R26, 0x1, P3 ;  /* 0x0000001315157211 */ /* 0x000fe200018f0c1a */
[----:B0-----:R-:W-:Y:S01]  /*ee60*/  @!P5 FMUL.FTZ R55, R55, R22 ;  /* 0x000000163737d220 */ /* 0x001fe20000410000 */
[-C--:B------:R-:W-:Y:S01]  /*ee70*/  ISETP.GE.AND P3, PT, R12, R77.reuse, PT ;  /* 0x0000004d0c00720c */ /* 0x080fe20003f66270 */
[----:B------:R-:W-:Y:S01]  /*ee80*/  UIADD3 UR10, UR5, UR12, URZ ;  /* 0x0000000c050a7290 */ /* 0x000fe2000fffe03f */
[-C--:B------:R-:W-:Y:S01]  /*ee90*/  ISETP.GE.AND P5, PT, R11, R77.reuse, PT ;  /* 0x0000004d0b00720c */ /* 0x080fe20003fa6270 */
[----:B------:R-:W-:Y:S01]  /*eea0*/  @!P2 STG.E.U16 desc[UR20][R20.64+-0x380], R31 ;  /* 0xfffc801f1400a986 */ /* 0x000fe2000c101514 */
[----:B------:R-:W-:-:S02]  /*eeb0*/  ISETP.GE.AND P2, PT, R10, R77, PT ;  /* 0x0000004d0a00720c */ /* 0x000fc40003f46270 */
        /* <DEDUP_REMOVED lines=26> */
[----:B------:R-:W-:Y:S01]  /*f060*/  BAR.SYNC.DEFER_BLOCKING 0x0 ;  /* 0x0000000000007b1d */ /* 0x000fe20000010000 */
[C---:B------:R-:W-:Y:S02]  /*f070*/  PRMT R27, R21.reuse, 0x7610, R27 ;  /* 0x00007610151b7816 */ /* 0x040fe4000000001b */
[----:B------:R-:W-:Y:S02]  /*f080*/  PRMT R28, R21, 0x7632, R28 ;  /* 0x00007632151c7816 */ /* 0x000fe4000000001c */
[----:B------:R-:W-:-:S04]  /*f090*/  F2FP.BF16.F32.PACK_AB R21, R55, R53 ;  /* 0x000000353715723e */ /* 0x000fc800000010ff */
[C---:B------:R-:W-:Y:S01]  /*f0a0*/  PRMT R30, R21.reuse, 0x7632, R30 ;  /* 0x00007632151e7816 */ /* 0x040fe2000000001e */
[----:B------:R0:W-:Y:S04]  /*f0b0*/  STS.U16 [R103+0xc], R26 ;  /* 0x00000c1a67007388 */ /* 0x0001e80000000400 */
[----:B------:R-:W-:Y:S04]  /*f0c0*/  STS.U16 [R103+0x10], R27 ;  /* 0x0000101b67007388 */ /* 0x000fe80000000400 */
[----:B------:R-:W-:Y:S01]  /*f0d0*/  STS.U16 [R103+0x12], R28 ;  /* 0x0000121c67007388 */ /* 0x000fe20000000400 */
[----:B0-----:R-:W-:-:S03]  /*f0e0*/  PRMT R26, R21, 0x7610, R26 ;  /* 0x00007610151a7816 */ /* 0x001fc6000000001a */
[----:B------:R-:W-:Y:S04]  /*f0f0*/  STS.U16 [R103+0x1e], R30 ;  /* 0x00001e1e67007388 */ /* 0x000fe80000000400 */
[----:B------:R-:W-:Y:S01]  /*f100*/  STS.U16 [R103+0x1c], R26 ;  /* 0x00001c1a67007388 */ /* 0x000fe20000000400 */
[----:B--2---:R-:W-:Y:S01]  /*f110*/  FADD.FTZ R19, R37, R32 ;  /* 0x0000002025137221 */ /* 0x004fe20000010000 */
        /* <DEDUP_REMOVED lines=8> */
[----:B------:R-:W-:Y:S01]  /*f1a0*/  PRMT R24, R39, 0x7632, R24 ;  /* 0x0000763227187816 */ /* 0x000fe20000000018 */
[----:B------:R-:W-:Y:S02]  /*f1b0*/  STS.U16 [R103+0x4], R39 ;  /* 0x0000042767007388 */ /* 0x000fe40000000400 */
[----:B------:R-:W-:Y:S01]  /*f1c0*/  FADD.FTZ R19, R22, R41 ;  /* 0x0000002916137221 */ /* 0x000fe20000010000 */
[----:B------:R-:W-:Y:S01]  /*f1d0*/  F2FP.BF16.F32.PACK_AB R41, R42, R41 ;  /* 0x000000292a29723e */ /* 0x000fe200000010ff */
[----:B------:R1:W-:Y:S01]  /*f1e0*/  STS.U16 [R103+0x6], R24 ;  /* 0x0000061867007388 */ /* 0x0003e20000000400 */
[----:B------:R-:W-:Y:S01]  /*f1f0*/  F2FP.BF16.F32.PACK_AB R22, R50, R48 ;  /* 0x000000303216723e */ /* 0x000fe200000010ff */
[----:B------:R-:W-:Y:S01]  /*f200*/  FADD.FTZ R42, R19, R42 ;  /* 0x0000002a132a7221 */ /* 0x000fe20000010000 */
[----:B------:R-:W-:Y:S01]  /*f210*/  PRMT R25, R41, 0x7632, R25 ;  /* 0x0000763229197816 */ /* 0x000fe20000000019 */
[----:B------:R-:W-:Y:S01]  /*f220*/  STS.U16 [R103+0x8], R41 ;  /* 0x0000082967007388 */ /* 0x000fe20000000400 */
[----:B0-----:R-:W-:Y:S01]  /*f230*/  PRMT R23, R20, 0x7632, R23 ;  /* 0x0000763214177816 */ /* 0x001fe20000000017 */
[----:B------:R-:W-:Y:S01]  /*f240*/  FADD.FTZ R42, R42, R43 ;  /* 0x0000002b2a2a7221 */ /* 0x000fe20000010000 */
[----:B------:R-:W-:Y:S01]  /*f250*/  F2FP.BF16.F32.PACK_AB R20, R52, R51 ;  /* 0x000000333414723e */ /* 0x000fe200000010ff */
[----:B------:R0:W-:Y:S01]  /*f260*/  STS.U16 [R103+0xa], R25 ;  /* 0x00000a1967007388 */ /* 0x0001e20000000400 */
[----:B-1----:R-:W-:Y:S01]  /*f270*/  PRMT R24, R22, 0x7632, R24 ;  /* 0x0000763216187816 */ /* 0x002fe20000000018 */
[----:B------:R-:W-:Y:S01]  /*f280*/  FADD.FTZ R45, R42, R45 ;  /* 0x0000002d2a2d7221 */ /* 0x000fe20000010000 */
[----:B------:R-:W-:Y:S01]  /*f290*/  PRMT R29, R20, 0x7632, R29 ;  /* 0x00007632141d7816 */ /* 0x000fe2000000001d */
[----:B------:R-:W-:Y:S02]  /*f2a0*/  STS.U16 [R103+0xe], R23 ;  /* 0x00000e1767007388 */ /* 0x000fe40000000400 */
[----:B------:R-:W-:-:S02]  /*f2b0*/  FADD.FTZ R46, R45, R46 ;  /* 0x0000002e2d2e7221 */ /* 0x000fc40000010000 */
[----:B------:R-:W-:Y:S01]  /*f2c0*/  STS.U16 [R103+0x14], R22 ;  /* 0x0000141667007388 */ /* 0x000fe20000000400 */
[----:B0-----:R-:W-:Y:S01]  /*f2d0*/  PRMT R25, R20, 0x7610, R25 ;  /* 0x0000761014197816 */ /* 0x001fe20000000019 */
[----:B------:R-:W-:Y:S01]  /*f2e0*/  FADD.FTZ R47, R46, R47 ;  /* 0x0000002f2e2f7221 */ /* 0x000fe20000010000 */
[----:B------:R-:W-:Y:S01]  /*f2f0*/  MOV R20, UR57 ;  /* 0x0000003900147c02 */ /* 0x000fe20008000f00 */
[----:B------:R-:W-:Y:S02]  /*f300*/  STS.U16 [R103+0x16], R24 ;  /* 0x0000161867007388 */ /* 0x000fe40000000400 */
[----:B------:R-:W-:Y:S02]  /*f310*/  FADD.FTZ R47, R47, R48 ;  /* 0x000000302f2f7221 */ /* 0x000fe40000010000 */
[----:B------:R-:W-:Y:S02]  /*f320*/  STS.U16 [R103+0x18], R25 ;  /* 0x0000181967007388 */ /* 0x000fe40000000400 */
[----:B------:R-:W-:-:S02]  /*f330*/  FADD.FTZ R50, R47, R50 ;  /* 0x000000322f327221 */ /* 0x000fc40000010000 */
        /* <DEDUP_REMOVED lines=23> */
[----:B0-----:R-:W-:-:S04]  /*f4b0*/  IADD3 R20, P1, R18, -0x1e0, RZ ;  /* 0xfffffe2012147810 */ /* 0x001fc80007f3e0ff */
[----:B------:R-:W-:Y:S01]  /*f4c0*/  IADD3.X R83, R83, -0x1, RZ, P1, !PT ;  /* 0xffffffff53537810 */ /* 0x000fe20000ffe4ff */
[----:B------:R-:W0:Y:S02]  /*f4d0*/  LDS R37, [UR54+0x420] ;  /* 0x00042036ff257984 */ /* 0x000e240008000800 */
[----:B0-----:R-:W-:Y:S01]  /*f4e0*/  ISETP.GE.AND P0, PT, R18, R37, PT ;  /* 0x000000251200720c */ /* 0x001fe20003f06270 */
[----:B------:R-:W-:-:S05]  /*f4f0*/  FADD.FTZ R18, R52, R55 ;  /* 0x0000003734127221 */ /* 0x000fca0000010000 */
[----:B------:R0:W-:Y:S07]  /*f500*/  STL [R1+0x8], R18 ;  /* 0x0000081201007387 */ /* 0x0001ee0000100800 */
        /* <DEDUP_REMOVED lines=11> */
[----:B0-----:R-:W-:-:S04]  /*f5c0*/  LEA R18, P0, R2, UR30, 0x1 ;  /* 0x0000001e02127c11 */ /* 0x001fc8000f8008ff */
[----:B------:R-:W-:-:S05]  /*f5d0*/  LEA.HI.X R19, R2, UR31, R3, 0x1, P0 ;  /* 0x0000001f02137c11 */ /* 0x000fca00080f0c03 */
[----:B------:R1:W-:Y:S04]  /*f5e0*/  STG.E.U16 desc[UR20][R18.64], R119 ;  /* 0x0000007712007986 */ /* 0x0003e8000c101514 */
.L_x_13005:
[----:B------:R-:W-:Y:S05]  /*f5f0*/  BSYNC B0 ;  /* 0x0000000000007941 */ /* 0x000fea0003800000 */
.L_x_13004:
        /* <DEDUP_REMOVED lines=13> */
[C---:B------:R-:W-:Y:S01]  /*f6d0*/  LEA R2, P0, R20.reuse, UR10, 0x1 ;  /* 0x0000000a14027c11 */ /* 0x040fe2000f8008ff */
[----:B------:R-:W-:Y:S01]  /*f6e0*/  UISETP.GT.AND UP0, UPT, UR16, 0x1, UPT ;  /* 0x000000011000788c */ /* 0x000fe2000bf04270 */
[----:B01----:R-:W-:Y:S01]  /*f6f0*/  MOV R18, UR4 ;  /* 0x0000000400127c02 */ /* 0x003fe20008000f00 */
[----:B------:R-:W-:Y:S01]  /*f700*/  UIADD3 UR18, UP1, UR18, -0x800, URZ ;  /* 0xfffff80012127890 */ /* 0x000fe2000ff3e03f */
[----:B------:R-:W-:Y:S01]  /*f710*/  LEA.HI.X R3, R20, UR11, R83, 0x1, P0 ;  /* 0x0000000b14037c11 */ /* 0x000fe200080f0c53 */
[----:B------:R-:W-:Y:S01]  /*f720*/  UIADD3 UR48, UP2, UR48, -0x400, URZ ;  /* 0xfffffc0030307890 */ /* 0x000fe2000ff5e03f */
[C---:B------:R-:W-:Y:S01]  /*f730*/  LEA R2, P0, R18.reuse, R2, 0x1 ;  /* 0x0000000212027211 */ /* 0x040fe200078008ff */
        /* <DEDUP_REMOVED lines=36> */
.L_x_12889:
        /* <DEDUP_REMOVED lines=29> */
.L_x_13008:
[----:B------:R-:W-:Y:S05]  /*fb50*/  BSYNC B0 ;  /* 0x0000000000007941 */ /* 0x000fea0003800000 */
.L_x_13007:
        /* <DEDUP_REMOVED lines=32> */
.L_x_13010:
[----:B------:R-:W2:Y:S02]  /*fd60*/  S2R R11, SR_TID.X ;  /* 0x00000000000b7919 */ /* 0x000ea40000002100 */
.L_x_13011:
[----:B------:R-:W-:Y:S05]  /*fd70*/  BSYNC B0 ;  /* 0x0000000000007941 */ /* 0x000fea0003800000 */
.L_x_13009:
        /* <DEDUP_REMOVED lines=23> */
.L_x_13013:
[----:B------:R-:W-:Y:S02]  /*fef0*/  LEA R0, R11, UR8, 0x3 ;  /* 0x000000080b007c11 */ /* 0x000fe4000f8e18ff */
[----:B-12-4-:R-:W-:Y:S02]  /*ff00*/  MOV R3, UR5 ;  /* 0x0000000500037c02 */ /* 0x016fe40008000f00 */
[----:B------:R-:W-:Y:S01]  /*ff10*/  MOV R2, UR4 ;  /* 0x0000000400027c02 */ /* 0x000fe20008000f00 */
[----:B------:R-:W1:Y:S01]  /*ff20*/  LDS.64 R12, [R0+0x3e10] ;  /* 0x003e1000000c7984 */ /* 0x000e620000000a00 */
[----:B------:R-:W-:Y:S02]  /*ff30*/  SHF.R.S32.HI R3, RZ, 0x1f, R11 ;  /* 0x0000001fff037819 */ /* 0x000fe4000001140b */
[----:B0--3--:R-:W-:Y:S01]  /*ff40*/  MOV R7, UR6 ;  /* 0x0000000600077c02 */ /* 0x009fe20008000f00 */
        /* <DEDUP_REMOVED lines=26> */
.L_x_13012:
[----:B------:R-:W-:Y:S05]  /*100f0*/  EXIT ;  /* 0x000000000000794d */ /* 0x000fea0003800000 */
.L_x_13014:
        /* <DEDUP_REMOVED lines=16> */
.L_x_18970:


//--------------------- .text._Z25selective_scan_bwd_kernelI32Selective_Scan_bwd_kernel_traitsILi32ELi16ELb0ELb0ELb1ELb1ELb1EN3c108BFloat16ENS1_7complexIfEEEEv12SSMParamsBwd --------------------------
	.section	.text._Z25selective_scan_bwd_kernelI32Selective_Scan_bwd_kernel_traitsILi32ELi16ELb0ELb0ELb1ELb1ELb1EN3c108BFloat16ENS1_7complexIfEEEEv12SSMParamsBwd,"ax",@progbits
	.align	128
        .global         _Z25selective_scan_bwd_kernelI32Selective_Scan_bwd_kernel_traitsILi32ELi16ELb0ELb0ELb1ELb1ELb1EN3c108BFloat16ENS1_7complexIfEEEEv12SSMParamsBwd
        .type           _Z25selective_scan_bwd_kernelI32Selective_Scan_bwd_kernel_traitsILi32ELi16ELb0ELb0ELb1ELb1ELb1EN3c108BFloat16ENS1_7complexIfEEEEv12SSMParamsBwd,@function
        .size           _Z25selective_scan_bwd_kernelI32Selective_Scan_bwd_kernel_traitsILi32ELi16ELb0ELb0ELb1ELb1ELb1EN3c108BFloat16ENS1_7complexIfEEEEv12SSMParamsBwd,(.L_x_18971 - _Z25selective_scan_bwd_kernelI32Selective_Scan_bwd_kernel_traitsILi32ELi16ELb0ELb0ELb1ELb1ELb1EN3c108BFloat16ENS1_7complexIfEEEEv12SSMParamsBwd)
        .other          _Z25selective_scan_bwd_kernelI32Selective_Scan_bwd_kernel_traitsILi32ELi16ELb0ELb0ELb1ELb1ELb1EN3c108BFloat16ENS1_7complexIfEEEEv12SSMParamsBwd,@"STO_CUDA_ENTRY STV_DEFAULT"
_Z25selective_scan_bwd_kernelI32Selective_Scan_bwd_kernel_traitsILi32ELi16ELb0ELb0ELb1ELb1ELb1EN3c108BFloat16ENS1_7complexIfEEEEv12SSMParamsBwd:
.text._Z25selective_scan_bwd_kernelI32Selective_Scan_bwd_kernel_traitsILi32ELi16ELb0ELb0ELb1ELb1ELb1EN3c108BFloat16ENS1_7complexIfEEEEv12SSMParamsBwd:
        /* <DEDUP_REMOVED lines=104> */
[----:B------:R-:W-:-:S03]  /*0680*/  USHF.R.S32.HI UR18, URZ, 0x1f, UR17 ;  /* 0x0000001f3f127899 */ /* 0x000fc60008011411 */
[----:B------:R-:W-:Y:S02]  /*0690*/  @!UP4 UIADD3 UR10, UR10, -UR29, URZ ;  /* 0x8000001d0a0ac290 */ /* 0x000fe4000fffe03f */
[----:B------:R-:W-:Y:S02]  /*06a0*/  @!UP4 UIADD3 UR25, UR25, 0x1, URZ ;  /* 0x000000011919c890 */ /* 0x000fe4000fffe03f */
[----:B------:R-:W-:Y:S02]  /*06b0*/  UISETP.GE.U32.AND UP3, UPT, UR10, UR29, UPT ;  /* 0x0000001d0a00728c */ /* 0x000fe4000bf66070 */
[----:B------:R-:W-:Y:S02]  /*06c0*/  UIADD3 UR47, UP5, UR17, UR4, URZ ;  /* 0x00000004112f7290 */ /* 0x000fe4000ffbe03f */
[----:B------:R-:W-:Y:S02]  /*06d0*/  UIMAD UR19, UR12, UR19, UR24 ;  /* 0x000000130c1372a4 */ /* 0x000fe4000f8e0218 */
[----:B------:R-:W-:-:S02]  /*06e0*/  UIADD3.X UR4, UR18, UR5, UR28, UP5, !UPT ;  /* 0x0000000512047290 */ /* 0x000fc4000affe41c */
[----:B------:R-:W-:Y:S02]  /*06f0*/  ULEA UR48, UP4, UR47, UR48, 0x1 ;  /* 0x000000302f307291 */ /* 0x000fe4000f88083f */
[----:B------:R-:W-:Y:S02]  /*0700*/  @UP0 UIMAD UR13, UR13, UR16, URZ ;  /* 0x000000100d0d02a4 */ /* 0x000fe4000f8e023f */
[----:B------:R-:W-:Y:S02]  /*0710*/  @UP3 UIADD3 UR25, UR25, 0x1, URZ ;  /* 0x0000000119193890 */ /* 0x000fe4000fffe03f */
[----:B------:R-:W-:Y:S02]  /*0720*/  UIADD3 UR14, UP3, UR17, UR14, URZ ;  /* 0x0000000e110e7290 */ /* 0x000fe4000ff7e03f */
[----:B------:R-:W-:Y:S02]  /*0730*/  ULEA.HI.X UR47, UR47, UR49, UR4, 0x1, UP4 ;  /* 0x000000312f2f7291 */ /* 0x000fe4000a0f0c04 */
[----:B------:R-:W-:Y:S01]  /*0740*/  UIADD3.X UR15, UR18, UR15, UR19, UP3, !UPT ;  /* 0x0000000f120f7290 */ /* 0x000fe20009ffe413 */
[----:B------:R-:W-:Y:S01]  /*0750*/  UMOV UR10, UR25 ;  /* 0x00000019000a7c82 */ /* 0x000fe20008000000 */
[----:B------:R-:W-:Y:S01]  /*0760*/  ULDC.64 UR4, c[0x0][0x2f8] ;  /* 0x0000be0000047ab9 */ /* 0x000fe20000000a00 */
[----:B------:R-:W-:-:S02]  /*0770*/  @!UP2 UIADD3 UR10, -UR10, URZ, URZ ;  /* 0x0000003f0a0aa290 */ /* 0x000fc4000fffe13f */
[----:B------:R-:W-:Y:S02]  /*0780*/  UIADD3 UR17, UP2, UR17, UR8, URZ ;  /* 0x0000000811117290 */ /* 0x000fe4000ff5e03f */
[----:B------:R-:W-:Y:S02]  /*0790*/  @!UP1 ULOP3.LUT UR10, URZ, UR26, URZ, 0x33, !UPT ;  /* 0x0000001a3f0a9292 */ /* 0x000fe4000f8e333f */
[----:B------:R-:W-:Y:S02]  /*07a0*/  UIADD3.X UR49, UR18, UR9, UR27, UP2, !UPT ;  /* 0x0000000912317290 */ /* 0x000fe400097fe41b */
[----:B------:R-:W-:Y:S02]  /*07b0*/  ULEA UR50, UP1, UR17, UR50, 0x1 ;  /* 0x0000003211327291 */ /* 0x000fe4000f82083f */
[----:B------:R-:W-:Y:S02]  /*07c0*/  ULEA UR46, UP3, UR14, UR4, 0x1 ;  /* 0x000000040e2e7291 */ /* 0x000fe4000f86083f */
[----:B------:R-:W-:-:S02]  /*07d0*/  USHF.R.S32.HI UR4, URZ, 0x1f, UR10 ;  /* 0x0000001f3f047899 */ /* 0x000fc4000801140a */
[----:B------:R-:W-:Y:S01]  /*07e0*/  ULEA.HI.X UR49, UR17, UR51, UR49, 0x1, UP1 ;  /* 0x0000003311317291 */ /* 0x000fe200088f0c31 */
[----:B------:R-:W-:Y:S01]  /*07f0*/  ULDC.64 UR18, c[0x0][0x278] ;  /* 0x00009e0000127ab9 */ /* 0x000fe20000000a00 */
[----:B------:R-:W-:Y:S02]  /*0800*/  UISETP.GE.AND UP1, UPT, UR16, 0x1, UPT ;  /* 0x000000011000788c */ /* 0x000fe4000bf26270 */
[----:B------:R-:W-:Y:S02]  /*0810*/  UIMAD UR4, UR4, UR18, URZ ;  /* 0x00000012040472a4 */ /* 0x000fe4000f8e023f */
[----:B------:R-:W-:Y:S02]  /*0820*/  ULEA.HI.X UR14, UR14, UR5, UR15, 0x1, UP3 ;  /* 0x000000050e0e7291 */ /* 0x000fe400098f0c0f */
[----:B------:R-:W-:Y:S01]  /*0830*/  UIMAD.WIDE.U32 UR8, UR10, UR18, UR6 ;  /* 0x000000120a0872a5 */ /* 0x000fe2000f8e0006 */
[----:B------:R-:W-:Y:S02]  /*0840*/  UMOV UR5, URZ ;  /* 0x0000003f00057c82 */ /* 0x000fe40008000000 */
        /* <DEDUP_REMOVED lines=25> */
.L_x_13137:
[----:B------:R-:W2:Y:S01]  /*09e0*/  S2R R150, SR_TID.X ;  /* 0x0000000000967919 */ /* 0x000ea20000002100 */
[----:B------:R-:W-:Y:S01]  /*09f0*/  ULDC UR31, c[0x0][0x224] ;  /* 0x00008900001f7ab9 */ /* 0x000fe20000000800 */
[----:B------:R-:W-:Y:S01]  /*0a00*/  ULDC UR44, c[0x0][0x218] ;  /* 0x00008600002c7ab9 */ /* 0x000fe20000000800 */
[----:B------:R-:W-:Y:S01]  /*0a10*/  UIADD3 UR16, -UR6, UR31, URZ ;  /* 0x0000001f06107290 */ /* 0x000fe2000fffe13f */
[----:B------:R-:W-:-:S03]  /*0a20*/  PRMT R5, RZ, 0x7610, R5 ;  /* 0x00007610ff057816 */ /* 0x000fc60000000005 */
[----:B------:R-:W-:-:S04]  /*0a30*/  ULEA UR32, UR16, 0xfffffe00, 0x9 ;  /* 0xfffffe0010207891 */ /* 0x000fc8000f8e483f */
[----:B------:R-:W-:Y:S01]  /*0a40*/  UIADD3 UR44, -UR32, UR44, URZ ;  /* 0x0000002c202c7290 */ /* 0x000fe2000fffe13f */
[----:B--2---:R-:W-:-:S04]  /*0a50*/  SHF.L.U32 R0, R150, 0x4, RZ ;  /* 0x0000000496007819 */ /* 0x004fc800000006ff */
[----:B------:R-:W-:-:S04]  /*0a60*/  LOP3.LUT R0, R0, 0xfffffe00, RZ, 0xc0, !PT ;  /* 0xfffffe0000007812 */ /* 0x000fc800078ec0ff */
[----:B------:R-:W-:-:S04]  /*0a70*/  LOP3.LUT R81, R0, 0x1f, R150, 0xf8, !PT ;  /* 0x0000001f00517812 */ /* 0x000fc800078ef896 */
[C---:B------:R-:W-:Y:S02]  /*0a80*/  ISETP.GE.AND P0, PT, R81.reuse, UR44, PT ;  /* 0x0000002c51007c0c */ /* 0x040fe4000bf06270 */
[----:B------:R-:W-:Y:S02]  /*0a90*/  SHF.R.S32.HI R82, RZ, 0x1f, R81 ;  /* 0x0000001fff527819 */ /* 0x000fe40000011451 */
[C---:B------:R-:W-:Y:S02]  /*0aa0*/  LEA R2, P1, R81.reuse, UR48, 0x1 ;  /* 0x0000003051027c11 */ /* 0x040fe4000f8208ff */
[C---:B------:R-:W-:Y:S02]  /*0ab0*/  LOP3.LUT R83, R81.reuse, 0x20, RZ, 0xfc, !PT ;  /* 0x0000002051537812 */ /* 0x040fe400078efcff */
[C---:B------:R-:W-:Y:S01]  /*0ac0*/  LEA.HI.X R3, R81.reuse, UR47, R82, 0x1, P1 ;  /* 0x0000002f51037c11 */ /* 0x040fe200088f0c52 */
[----:B------:R-:W-:Y:S01]  /*0ad0*/  BAR.SYNC.DEFER_BLOCKING 0x0 ;  /* 0x0000000000007b1d */ /* 0x000fe20000010000 */
[----:B------:R-:W-:-:S02]  /*0ae0*/  LOP3.LUT R84, R81, 0x40, RZ, 0xfc, !PT ;  /* 0x0000004051547812 */ /* 0x000fc400078efcff */
[C---:B------:R-:W-:Y:S02]  /*0af0*/  LOP3.LUT R0, R81.reuse, 0x60, RZ, 0xfc, !PT ;  /* 0x0000006051007812 */ /* 0x040fe400078efcff */
[C---:B------:R-:W-:Y:S02]  /*0b00*/  LOP3.LUT R6, R81.reuse, 0x80, RZ, 0xfc, !PT ;  /* 0x0000008051067812 */ /* 0x040fe400078efcff */
[----:B------:R-:W-:Y:S02]  /*0b10*/  LOP3.LUT R64, R81, 0xa0, RZ, 0xfc, !PT ;  /* 0x000000a051407812 */ /* 0x000fe400078efcff */
[----:B------:R-:W-:Y:S02]  /*0b20*/  ISETP.GE.AND P1, PT, R84, UR44, PT ;  /* 0x0000002c54007c0c */ /* 0x000fe4000bf26270 */
[----:B------:R-:W-:Y:S02]  /*0b30*/  ISETP.GE.AND P2, PT, R0, UR44, PT ;  /* 0x0000002c00007c0c */ /* 0x000fe4000bf46270 */
[----:B------:R-:W-:-:S02]  /*0b40*/  ISETP.GE.AND P3, PT, R6, UR44, PT ;  /* 0x0000002c06007c0c */ /* 0x000fc4000bf66270 */
[----:B------:R-:W-:Y:S01]  /*0b50*/  PRMT R4, RZ, 0x7610, R4 ;  /* 0x00007610ff047816 */ /* 0x000fe20000000004 */
[----:B------:R-:W2:Y:S01]  /*0b60*/  @!P0 LDG.E.U16 R5, desc[UR22][R2.64] ;  /* 0x0000001602058981 */ /* 0x000ea2000c1e1500 */
[----:B------:R-:W-:Y:S02]  /*0b70*/  ISETP.GE.AND P0, PT, R83, UR44, PT ;  /* 0x0000002c53007c0c */ /* 0x000fe4000bf06270 */
[----:B------:R-:W-:Y:S02]  /*0b80*/  ISETP.GE.AND P4, PT, R64, UR44, PT ;  /* 0x0000002c40007c0c */ /* 0x000fe4000bf86270 */
[----:B------:R-:W-:Y:S02]  /*0b90*/  LOP3.LUT R65, R81, 0xc0, RZ, 0xfc, !PT ;  /* 0x000000c051417812 */ /* 0x000fe400078efcff */
[----:B------:R-:W-:Y:S02]  /*0ba0*/  PRMT R15, RZ, 0x7610, R15 ;  /* 0x00007610ff0f7816 */ /* 0x000fe4000000000f */
[----:B------:R-:W-:-:S02]  /*0bb0*/  PRMT R14, RZ, 0x7610, R14 ;  /* 0x00007610ff0e7816 */ /* 0x000fc4000000000e */
[----:B------:R-:W-:Y:S02]  /*0bc0*/  PRMT R17, RZ, 0x7610, R17 ;  /* 0x00007610ff117816 */ /* 0x000fe40000000011 */
[----:B------:R-:W-:Y:S01]  /*0bd0*/  PRMT R16, RZ, 0x7610, R16 ;  /* 0x00007610ff107816 */ /* 0x000fe20000000010 */
[----:B------:R-:W3:Y:S01]  /*0be0*/  @!P0 LDG.E.U16 R4, desc[UR22][R2.64+0x40] ;  /* 0x0000401602048981 */ /* 0x000ee2000c1e1500 */
[----:B------:R-:W-:Y:S02]  /*0bf0*/  ISETP.GE.AND P0, PT, R65, UR44, PT ;  /* 0x0000002c41007c0c */ /* 0x000fe4000bf06270 */
[C---:B------:R-:W-:Y:S01]  /*0c00*/  LOP3.LUT R66, R81.reuse, 0xe0, RZ, 0xfc, !PT ;  /* 0x000000e051427812 */ /* 0x040fe200078efcff */
[----:B------:R-:W4:Y:S01]  /*0c10*/  @!P1 LDG.E.U16 R15, desc[UR22][R2.64+0x80] ;  /* 0x00008016020f9981 */ /* 0x000f22000c1e1500 */
        /* <DEDUP_REMOVED lines=9> */
[----:B------:R-:W-:Y:S02]  /*0cb0*/  PRMT R19, RZ, 0x7610, R19 ;  /* 0x00007610ff137816 */ /* 0x000fe40000000013 */
[----:B------:R-:W-:Y:S02]  /*0cc0*/  ISETP.GE.AND P4, PT, R75, UR44, PT ;  /* 0x0000002c4b007c0c */ /* 0x000fe4000bf86270 */
[----:B------:R-:W-:-:S02]  /*0cd0*/  LOP3.LUT R76, R81, 0x160, RZ, 0xfc, !PT ;  /* 0x00000160514c7812 */ /* 0x000fc400078efcff */
[----:B------:R-:W-:Y:S01]  /*0ce0*/  PRMT R20, RZ, 0x7610, R20 ;  /* 0x00007610ff147816 */ /* 0x000fe20000000014 */
[----:B------:R-:W5:Y:S01]  /*0cf0*/  @!P0 LDG.E.U16 R19, desc[UR22][R2.64+0x180] ;  /* 0x0001801602138981 */ /* 0x000f62000c1e1500 */
[----:B------:R-:W-:Y:S02]  /*0d00*/  PRMT R21, RZ, 0x7610, R21 ;  /* 0x00007610ff157816 */ /* 0x000fe40000000015 */
[----:B------:R-:W-:Y:S02]  /*0d10*/  PRMT R22, RZ, 0x7610, R22 ;  /* 0x00007610ff167816 */ /* 0x000fe40000000016 */
[----:B------:R-:W-:Y:S01]  /*0d20*/  ISETP.GE.AND P0, PT, R76, UR44, PT ;  /* 0x0000002c4c007c0c */ /* 0x000fe2000bf06270 */
[----:B------:R-:W5:Y:S01]  /*0d30*/  @!P1 LDG.E.U16 R20, desc[UR22][R2.64+0x1c0] ;  /* 0x0001c01602149981 */ /* 0x000f62000c1e1500 */
[----:B------:R-:W-:Y:S02]  /*0d40*/  PRMT R23, RZ, 0x7610, R23 ;  /* 0x00007610ff177816 */ /* 0x000fe40000000017 */
        /* <DEDUP_REMOVED lines=9> */
[----:B------:R-:W-:Y:S02]  /*0de0*/  ISETP.GE.AND P3, PT, R79, UR44, PT ;  /* 0x0000002c4f007c0c */ /* 0x000fe4000bf66270 */
[----:B------:R-:W-:-:S02]  /*0df0*/  PRMT R24, RZ, 0x7610, R24 ;  /* 0x00007610ff187816 */ /* 0x000fc40000000018 */
[----:B------:R-:W-:Y:S02]  /*0e00*/  ISETP.GE.AND P4, PT, R80, UR44, PT ;  /* 0x0000002c50007c0c */ /* 0x000fe4000bf86270 */
[----:B------:R-:W-:Y:S02]  /*0e10*/  PRMT R25, RZ, 0x7610, R25 ;  /* 0x00007610ff197816 */ /* 0x000fe40000000019 */
[----:B------:R-:W-:Y:S01]  /*0e20*/  PRMT R26, RZ, 0x7610, R26 ;  /* 0x00007610ff1a7816 */ /* 0x000fe2000000001a */
[----:B------:R-:W5:Y:S01]  /*0e30*/  @!P0 LDG.E.U16 R24, desc[UR22][R2.64+0x2c0] ;  /* 0x0002c01602188981 */ /* 0x000f62000c1e1500 */
[----:B------:R-:W-:Y:S02]  /*0e40*/  PRMT R27, RZ, 0x7610, R27 ;  /* 0x00007610ff1b7816 */ /* 0x000fe4000000001b */
[----:B------:R-:W-:Y:S01]  /*0e50*/  PRMT R28, RZ, 0x7610, R28 ;  /* 0x00007610ff1c7816 */ /* 0x000fe2000000001c */
[----:B------:R-:W5:Y:S04]  /*0e60*/  @!P1 LDG.E.U16 R25, desc[UR22][R2.64+0x300] ;  /* 0x0003001602199981 */ /* 0x000f68000c1e1500 */
[----:B------:R-:W5:Y:S04]  /*0e70*/  @!P2 LDG.E.U16 R26, desc[UR22][R2.64+0x340] ;  /* 0x00034016021aa981 */ /* 0x000f68000c1e1500 */
[----:B------:R-:W5:Y:S04]  /*0e80*/  @!P3 LDG.E.U16 R27, desc[UR22][R2.64+0x380] ;  /* 0x00038016021bb981 */ /* 0x000f68000c1e1500 */
[----:B------:R0:W5:Y:S01]  /*0e90*/  @!P4 LDG.E.U16 R28, desc[UR22][R2.64+0x3c0] ;  /* 0x0003c016021cc981 */ /* 0x000162000c1e1500 */
[----:B------:R-:W0:Y:S01]  /*0ea0*/  S2UR UR7, SR_CgaCtaId ;  /* 0x00000000000779c3 */ /* 0x000e220000008800 */
[----:B------:R-:W-:Y:S01]  /*0eb0*/  UMOV UR17, 0x400 ;  /* 0x0000040000117882 */ /* 0x000fe20000000000 */
[----:B-1----:R-:W-:-:S02]  /*0ec0*/  IADD3 R10, R7, 0x20, RZ ;  /* 0x00000020070a7810 */ /* 0x002fc40007ffe0ff */
[C---:B------:R-:W-:Y:S02]  /*0ed0*/  IADD3 R12, R7.reuse, 0x40, RZ ;  /* 0x00000040070c7810 */ /* 0x040fe40007ffe0ff */
[C---:B------:R-:W-:Y:S02]  /*0ee0*/  IADD3 R18, R7.reuse, 0x60, RZ ;  /* 0x0000006007127810 */ /* 0x040fe40007ffe0ff */
[C---:B0-----:R-:W-:Y:S02]  /*0ef0*/  IADD3 R2, R7.reuse, 0xa0, RZ ;  /* 0x000000a007027810 */ /* 0x041fe40007ffe0ff */
[-C--:B------:R-:W-:Y:S02]  /*0f00*/  LEA.HI.SX32 R8, R7, R7.reuse, 0x1b ;  /* 0x0000000707087211 */ /* 0x080fe400078fdaff */
[-C--:B------:R-:W-:Y:S02]  /*0f10*/  LEA.HI.SX32 R2, R2, R7.reuse, 0x1b ;  /* 0x0000000702027211 */ /* 0x080fe400078fdaff */
[----:B------:R-:W-:-:S02]  /*0f20*/  LEA.HI.SX32 R9, R10, R7, 0x1b ;  /* 0x000000070a097211 */ /* 0x000fc400078fdaff */
[-C--:B------:R-:W-:Y:S02]  /*0f30*/  LEA.HI.SX32 R10, R12, R7.reuse, 0x1b ;  /* 0x000000070c0a7211 */ /* 0x080fe400078fdaff */
[----:B------:R-:W-:Y:S01]  /*0f40*/  IADD3 R30, R7, 0x80, RZ ;  /* 0x00000080071e7810 */ /* 0x000fe20007ffe0ff */
[----:B------:R-:W-:Y:S01]  /*0f50*/  ULEA UR17, UR7, UR17, 0x18 ;  /* 0x0000001107117291 */ /* 0x000fe2000f8ec03f */
[-C--:B------:R-:W-:Y:S02]  /*0f60*/  LEA.HI.SX32 R11, R18, R7.reuse, 0x1b ;  /* 0x00000007120b7211 */ /* 0x080fe400078fdaff */
[----:B------:R-:W-:-:S03]  /*0f70*/  LEA.HI.SX32 R12, R30, R7, 0x1b ;  /* 0x000000071e0c7211 */ /* 0x000fc600078fdaff */
[----:B------:R-:W-:Y:S02]  /*0f80*/  LEA R8, R8, UR17, 0x1 ;  /* 0x0000001108087c11 */ /* 0x000fe4000f8e08ff */
[----:B------:R-:W-:Y:S02]  /*0f90*/  LEA R13, R2, UR17, 0x1 ;  /* 0x00000011020d7c11 */ /* 0x000fe4000f8e08ff */
[----:B------:R-:W-:Y:S02]  /*0fa0*/  LEA R9, R9, UR17, 0x1 ;  /* 0x0000001109097c11 */ /* 0x000fe4000f8e08ff */
[----:B------:R-:W-:Y:S02]  /*0fb0*/  IADD3 R2, R7, 0xc0, RZ ;  /* 0x000000c007027810 */ /* 0x000fe40007ffe0ff */
[----:B------:R-:W-:Y:S02]  /*0fc0*/  LEA R10, R10, UR17, 0x1 ;  /* 0x000000110a0a7c11 */ /* 0x000fe4000f8e08ff */
[----:B------:R-:W-:-:S02]  /*0fd0*/  LEA R11, R11, UR17, 0x1 ;  /* 0x000000110b0b7c11 */ /* 0x000fc4000f8e08ff */
[C---:B------:R-:W-:Y:S02]  /*0fe0*/  IADD3 R18, R7.reuse, 0xe0, RZ ;  /* 0x000000e007127810 */ /* 0x040fe40007ffe0ff */
[----:B------:R-:W-:Y:S02]  /*0ff0*/  LEA.HI.SX32 R2, R2, R7, 0x1b ;  /* 0x0000000702027211 */ /* 0x000fe400078fdaff */
[C---:B------:R-:W-:Y:S02]  /*1000*/  IADD3 R30, R7.reuse, 0x100, RZ ;  /* 0x00000100071e7810 */ /* 0x040fe40007ffe0ff */
[----:B------:R-:W-:Y:S02]  /*1010*/  LEA R12, R12, UR17, 0x1 ;  /* 0x000000110c0c7c11 */ /* 0x000fe4000f8e08ff */
[C---:B------:R-:W-:Y:S02]  /*1020*/  IADD3 R32, R7.reuse, 0x120, RZ ;  /* 0x0000012007207810 */ /* 0x040fe40007ffe0ff */
[----:B------:R-:W-:-:S02]  /*1030*/  IADD3 R34, R7, 0x140, RZ ;  /* 0x0000014007227810 */ /* 0x000fc40007ffe0ff */
[-C--:B------:R-:W-:Y:S02]  /*1040*/  LEA.HI.SX32 R18, R18, R7.reuse, 0x1b ;  /* 0x0000000712127211 */ /* 0x080fe400078fdaff */
[-C--:B------:R-:W-:Y:S02]  /*1050*/  LEA.HI.SX32 R30, R30, R7.reuse, 0x1b ;  /* 0x000000071e1e7211 */ /* 0x080fe400078fdaff */
[-C--:B------:R-:W-:Y:S02]  /*1060*/  LEA.HI.SX32 R32, R32, R7.reuse, 0x1b ;  /* 0x0000000720207211 */ /* 0x080fe400078fdaff */
[----:B------:R-:W-:Y:S02]  /*1070*/  LEA.HI.SX32 R34, R34, R7, 0x1b ;  /* 0x0000000722227211 */ /* 0x000fe400078fdaff */
[----:B------:R-:W-:-:S04]  /*1080*/  LEA R38, P0, R81, UR50, 0x1 ;  /* 0x0000003251267c11 */ /* 0x000fc8000f8008ff */
[C---:B------:R-:W-:Y:S02]  /*1090*/  LEA.HI.X R39, R81.reuse, UR49, R82, 0x1, P0 ;  /* 0x0000003151277c11 */ /* 0x040fe400080f0c52 */
[----:B------:R-:W-:Y:S02]  /*10a0*/  ISETP.GE.AND P0, PT, R81, UR44, PT ;  /* 0x0000002c51007c0c */ /* 0x000fe4000bf06270 */
[----:B------:R-:W-:Y:S02]  /*10b0*/  PRMT R44, RZ, 0x7610, R44 ;  /* 0x00007610ff2c7816 */ /* 0x000fe4000000002c */
        /* <DEDUP_REMOVED lines=20> */
[----:B----4-:R0:W-:Y:S04]  /*1200*/  STS.U16 [R10+0x80], R15 ;  /* 0x0000800f0a007388 */ /* 0x0101e80000000400 */
[----:B-----5:R1:W-:Y:S04]  /*1210*/  STS.U16 [R11+0xc0], R14 ;  /* 0x0000c00e0b007388 */ /* 0x0203e80000000400 */
[----:B------:R2:W-:Y:S01]  /*1220*/  STS.U16 [R12+0x100], R17 ;  /* 0x000100110c007388 */ /* 0x0005e20000000400 */
[----:B0-----:R-:W-:-:S02]  /*1230*/  LEA R15, R18, UR17, 0x1 ;  /* 0x00000011120f7c11 */ /* 0x001fc4000f8e08ff */
[----:B-1----:R-:W-:Y:S02]  /*1240*/  LEA R14, R2, UR17, 0x1 ;  /* 0x00000011020e7c11 */ /* 0x002fe4000f8e08ff */
[C---:B------:R-:W-:Y:S01]  /*1250*/  IADD3 R2, R7.reuse, 0x160, RZ ;  /* 0x0000016007027810 */ /* 0x040fe20007ffe0ff */
[----:B------:R0:W-:Y:S01]  /*1260*/  STS.U16 [R13+0x140], R16 ;  /* 0x000140100d007388 */ /* 0x0001e20000000400 */
[----:B--2---:R-:W-:Y:S02]  /*1270*/  LEA R17, R32, UR17, 0x1 ;  /* 0x0000001120117c11 */ /* 0x004fe4000f8e08ff */
[----:B------:R-:W-:Y:S02]  /*1280*/  LEA.HI.SX32 R2, R2, R7, 0x1b ;  /* 0x0000000702027211 */ /* 0x000fe400078fdaff */
[----:B------:R-:W-:Y:S01]  /*1290*/  IADD3 R4, R7, 0x180, RZ ;  /* 0x0000018007047810 */ /* 0x000fe20007ffe0ff */
[----:B------:R1:W-:Y:S01]  /*12a0*/  STS.U16 [R14+0x180], R19 ;  /* 0x000180130e007388 */ /* 0x0003e20000000400 */
[----:B------:R-:W-:-:S02]  /*12b0*/  LEA R18, R34, UR17, 0x1 ;  /* 0x0000001122127c11 */ /* 0x000fc4000f8e08ff */
[----:B0-----:R-:W-:Y:S02]  /*12c0*/  LEA R16, R30, UR17, 0x1 ;  /* 0x000000111e107c11 */ /* 0x001fe4000f8e08ff */
[C---:B------:R-:W-:Y:S01]  /*12d0*/  IADD3 R30, R7.reuse, 0x1a0, RZ ;  /* 0x000001a0071e7810 */ /* 0x040fe20007ffe0ff */
[----:B------:R0:W-:Y:S01]  /*12e0*/  STS.U16 [R15+0x1c0], R20 ;  /* 0x0001c0140f007388 */ /* 0x0001e20000000400 */
[C---:B------:R-:W-:Y:S02]  /*12f0*/  IADD3 R32, R7.reuse, 0x1c0, RZ ;  /* 0x000001c007207810 */ /* 0x040fe40007ffe0ff */
[----:B------:R-:W-:Y:S01]  /*1300*/  IADD3 R34, R7, 0x1e0, RZ ;  /* 0x000001e007227810 */ /* 0x000fe20007ffe0ff */
[----:B------:R2:W-:Y:S01]  /*1310*/  STS.U16 [R16+0x200], R21 ;  /* 0x0002001510007388 */ /* 0x0005e20000000400 */
[----:B-1----:R-:W-:Y:S02]  /*1320*/  LEA R19, R2, UR17, 0x1 ;  /* 0x0000001102137c11 */ /* 0x002fe4000f8e08ff */
[-C--:B------:R-:W-:Y:S01]  /*1330*/  LEA.HI.SX32 R4, R4, R7.reuse, 0x1b ;  /* 0x0000000704047211 */ /* 0x080fe200078fdaff */
[----:B------:R-:W-:Y:S01]  /*1340*/  STS.U16 [R17+0x240], R22 ;  /* 0x0002401611007388 */ /* 0x000fe20000000400 */
[----:B------:R-:W-:-:S02]  /*1350*/  LEA.HI.SX32 R30, R30, R7, 0x1b ;  /* 0x000000071e1e7211 */ /* 0x000fc400078fdaff */
[----:B------:R-:W-:Y:S01]  /*1360*/  SHF.L.U32 R2, R7, 0x4, RZ ;  /* 0x0000000407027819 */ /* 0x000fe200000006ff */
[----:B------:R1:W-:Y:S01]  /*1370*/  STS.U16 [R18+0x280], R23 ;  /* 0x0002801712007388 */ /* 0x0003e20000000400 */
[-C--:B------:R-:W-:Y:S02]  /*1380*/  LEA.HI.SX32 R32, R32, R7.reuse, 0x1b ;  /* 0x0000000720207211 */ /* 0x080fe400078fdaff */
[----:B0-----:R-:W-:Y:S02]  /*1390*/  LEA R20, R4, UR17, 0x1 ;  /* 0x0000001104147c11 */ /* 0x001fe4000f8e08ff */
[----:B--2---:R-:W-:Y:S01]  /*13a0*/  LEA R21, R30, UR17, 0x1 ;  /* 0x000000111e157c11 */ /* 0x004fe2000f8e08ff */
[----:B------:R0:W-:Y:S01]  /*13b0*/  STS.U16 [R19+0x2c0], R24 ;  /* 0x0002c01813007388 */ /* 0x0001e20000000400 */
[----:B-1----:R-:W-:Y:S02]  /*13c0*/  LEA.HI.SX32 R23, R34, R7, 0x1b ;  /* 0x0000000722177211 */ /* 0x002fe400078fdaff */
[----:B------:R-:W-:-:S02]  /*13d0*/  LEA R22, R32, UR17, 0x1 ;  /* 0x0000001120167c11 */ /* 0x000fc4000f8e08ff */
[----:B------:R-:W-:Y:S02]  /*13e0*/  LEA R23, R23, UR17, 0x1 ;  /* 0x0000001117177c11 */ /* 0x000fe4000f8e08ff */
[----:B0-----:R-:W-:Y:S01]  /*13f0*/  LEA.HI.SX32 R24, R2, R2, 0x1b ;  /* 0x0000000202187211 */ /* 0x001fe200078fdaff */
[----:B------:R-:W-:Y:S03]  /*1400*/  STS.U16 [R20+0x300], R25 ;  /* 0x0003001914007388 */ /* 0x000fe60000000400 */
[----:B------:R-:W-:Y:S01]  /*1410*/  LEA R24, R24, UR17, 0x1 ;  /* 0x0000001118187c11 */ /* 0x000fe2000f8e08ff */
        /* <DEDUP_REMOVED lines=22> */
[----:B------:R-:W-:Y:S01]  /*1580*/  LEA.HI.X R3, R81, UR13, R82, 0x1, P1 ;  /* 0x0000000d51037c11 */ /* 0x000fe200088f0c52 */
[----:B------:R-:W-:Y:S01]  /*1590*/  BAR.SYNC.DEFER_BLOCKING 0x0 ;  /* 0x0000000000007b1d */ /* 0x000fe20000010000 */
[----:B------:R-:W-:-:S05]  /*15a0*/  ISETP.GE.AND P1, PT, R83, UR44, PT ;  /* 0x0000002c53007c0c */ /* 0x000fca000bf26270 */
[----:B------:R-:W2:Y:S01]  /*15b0*/  @!P0 LDG.E.U16 R5, desc[UR22][R2.64] ;  /* 0x0000001602058981 */ /* 0x000ea2000c1e1500 */
[----:B------:R-:W-:Y:S02]  /*15c0*/  ISETP.GE.AND P0, PT, R66, UR44, PT ;  /* 0x0000002c42007c0c */ /* 0x000fe4000bf06270 */
[----:B------:R-:W-:Y:S01]  /*15d0*/  PRMT R4, RZ, 0x7610, R4 ;  /* 0x00007610ff047816 */ /* 0x000fe20000000004 */
[----:B------:R-:W3:Y:S04]  /*15e0*/  @!P2 LDG.E.U16 R43, desc[UR22][R2.64+0x100] ;  /* 0x00010016022ba981 */ /* 0x000ee8000c1e1500 */
[----:B------:R-:W4:Y:S04]  /*15f0*/  @!P3 LDG.E.U16 R40, desc[UR22][R2.64+0xc0] ;  /* 0x0000c0160228b981 */ /* 0x000f28000c1e1500 */
[----:B------:R-:W5:Y:S04]  /*1600*/  @!P4 LDG.E.U16 R41, desc[UR22][R2.64+0x80] ;  /* 0x000080160229c981 */ /* 0x000f68000c1e1500 */
[----:B------:R-:W3:Y:S01]  /*1610*/  @!P0 LDG.E.U16 R44, desc[UR22][R2.64+0x1c0] ;  /* 0x0001c016022c8981 */ /* 0x000ee2000c1e1500 */
[----:B------:R-:W-:-:S03]  /*1620*/  ISETP.GE.AND P0, PT, R67, UR44, PT ;  /* 0x0000002c43007c0c */ /* 0x000fc6000bf06270 */
[----:B------:R-:W4:Y:S01]  /*1630*/  @!P1 LDG.E.U16 R4, desc[UR22][R2.64+0x40] ;  /* 0x0000401602049981 */ /* 0x000f22000c1e1500 */
[----:B------:R-:W-:Y:S02]  /*1640*/  ISETP.GE.AND P1, PT, R75, UR44, PT ;  /* 0x0000002c4b007c0c */ /* 0x000fe4000bf26270 */
        /* <DEDUP_REMOVED lines=16> */
[----:B------:R-:W-:-:S02]  /*1750*/  P2R R62, PR, RZ, 0x1 ;  /* 0x00000001ff3e7803 */ /* 0x000fc40000000000 */
[----:B------:R-:W-:Y:S02]  /*1760*/  ISETP.GE.AND P0, PT, R81, UR44, PT ;  /* 0x0000002c51007c0c */ /* 0x000fe4000bf06270 */
[----:B------:R-:W-:Y:S02]  /*1770*/  PRMT R55, RZ, 0x7610, R55 ;  /* 0x00007610ff377816 */ /* 0x000fe40000000037 */
        /* <DEDUP_REMOVED lines=14> */
[----:B----4-:R-:W-:Y:S04]  /*1860*/  STS.U16 [R9+0x40], R4 ;  /* 0x0000400409007388 */ /* 0x010fe80000000400 */
[----:B-----5:R-:W-:Y:S04]  /*1870*/  STS.U16 [R10+0x80], R41 ;  /* 0x000080290a007388 */ /* 0x020fe80000000400 */
[----:B------:R-:W-:Y:S04]  /*1880*/  STS.U16 [R11+0xc0], R40 ;  /* 0x0000c0280b007388 */ /* 0x000fe80000000400 */
        /* <DEDUP_REMOVED lines=47> */
[----:B------:R-:W-:-:S09]  /*1b80*/  ISETP.GE.AND P1, PT, R66, UR44, PT ;  /* 0x0000002c42007c0c */ /* 0x000fd2000bf26270 */
[----:B------:R-:W5:Y:S01]  /*1b90*/  @!P0 LDG.E.U16 R59, desc[UR22][R38.64+0x180] ;  /* 0x00018016263b8981 */ /* 0x000f62000c1e1500 */
[----:B------:R-:W-:-:S03]  /*1ba0*/  ISETP.GE.AND P0, PT, R67, UR44, PT ;  /* 0x0000002c43007c0c */ /* 0x000fc6000bf06270 */
        /* <DEDUP_REMOVED lines=9> */
[----:B--2---:R-:W-:-:S03]  /*1c40*/  SHF.L.U32 R40, R40, 0x10, RZ ;  /* 0x0000001028287819 */ /* 0x004fc600000006ff */
[----:B------:R1:W-:Y:S04]  /*1c50*/  STL [R1+0x4], R154 ;  /* 0x0000049a01007387 */ /* 0x0003e80000100800 */
[----:B------:R1:W-:Y:S01]  /*1c60*/  STL [R1], R152 ;  /* 0x0000009801007387 */ /* 0x0003e20000100800 */
[----:B0-----:R-:W-:Y:S01]  /*1c70*/  FADD.FTZ R38, R40, UR4 ;  /* 0x0000000428267e21 */ /* 0x001fe20008010000 */
[----:B---3--:R-:W-:-:S04]  /*1c80*/  SHF.L.U32 R41, R41, 0x10, RZ ;  /* 0x0000001029297819 */ /* 0x008fc800000006ff */
[----:B------:R-:W-:Y:S02]  /*1c90*/  FSETP.GTU.FTZ.AND P5, PT, R38, 20, PT ;  /* 0x41a000002600780b */ /* 0x000fe40003fbc000 */
[----:B----4-:R-:W-:Y:S02]  /*1ca0*/  SHF.L.U32 R42, R42, 0x10, RZ ;  /* 0x000000102a2a7819 */ /* 0x010fe400000006ff */
[----:B-----5:R-:W-:Y:S02]  /*1cb0*/  SHF.L.U32 R43, R43, 0x10, RZ ;  /* 0x000000102b2b7819 */ /* 0x020fe400000006ff */
[----:B------:R-:W-:Y:S02]  /*1cc0*/  SHF.L.U32 R44, R44, 0x10, RZ ;  /* 0x000000102c2c7819 */ /* 0x000fe400000006ff */
[----:B------:R-:W-:Y:S01]  /*1cd0*/  SHF.L.U32 R45, R45, 0x10, RZ ;  /* 0x000000102d2d7819 */ /* 0x000fe200000006ff */
[----:B------:R-:W-:Y:S01]  /*1ce0*/  FADD.FTZ R39, R41, UR4 ;  /* 0x0000000429277e21 */ /* 0x000fe20008010000 */
[----:B------:R-:W-:Y:S01]  /*1cf0*/  FADD.FTZ R40, R42, UR4 ;  /* 0x000000042a287e21 */ /* 0x000fe20008010000 */
[----:B------:R-:W-:Y:S01]  /*1d00*/  FADD.FTZ R41, R43, UR4 ;  /* 0x000000042b297e21 */ /* 0x000fe20008010000 */
[----:B------:R-:W-:Y:S01]  /*1d10*/  SHF.L.U32 R46, R46, 0x10, RZ ;  /* 0x000000102e2e7819 */ /* 0x000fe200000006ff */
        /* <DEDUP_REMOVED lines=29> */
[----:B-1----:R-:W-:Y:S01]  /*1ef0*/  HFMA2.MMA R53, -RZ, RZ, 1.625, 0 ;  /* 0x3e800000ff357435 */ /* 0x002fe200000001ff */
        /* <DEDUP_REMOVED lines=29> */
.L_x_13017:
[----:B------:R-:W-:Y:S05]  /*20d0*/  BSYNC B0 ;  /* 0x0000000000007941 */ /* 0x000fea0003800000 */
.L_x_13016:
[----:B------:R-:W-:Y:S01]  /*20e0*/  SHF.L.U32 R47, R47, 0x10, RZ ;  /* 0x000000102f2f7819 */ /* 0x000fe200000006ff */
[----:B------:R-:W-:Y:S01]  /*20f0*/  BSSY B0, `(.L_x_13018) ;  /* 0x0000023000007945 */ /* 0x000fe20003800000 */
[----:B------:R-:W-:-:S03]  /*2100*/  FSETP.GTU.FTZ.AND P5, PT, R44, 20, PT ;  /* 0x41a000002c00780b */ /* 0x000fc60003fbc000 */
[----:B------:R-:W-:Y:S01]  /*2110*/  FADD.FTZ R45, R47, UR4 ;  /* 0x000000042f2d7e21 */ /* 0x000fe20008010000 */
[----:B------:R-:W-:Y:S09]  /*2120*/  @P4 BRA `(.L_x_13019) ;  /* 0x00000000007c4947 */ /* 0x000ff20003800000 */
        /* <DEDUP_REMOVED lines=31> */
.L_x_13019:
[----:B------:R-:W-:Y:S05]  /*2320*/  BSYNC B0 ;  /* 0x0000000000007941 */ /* 0x000fea0003800000 */
.L_x_13018:
        /* <DEDUP_REMOVED lines=36> */
.L_x_13021:
[----:B------:R-:W-:Y:S05]  /*2570*/  BSYNC B0 ;  /* 0x0000000000007941 */ /* 0x000fea0003800000 */
.L_x_13020:
        /* <DEDUP_REMOVED lines=36> */
.L_x_13023:
[----:B------:R-:W-:Y:S05]  /*27c0*/  BSYNC B0 ;  /* 0x0000000000007941 */ /* 0x000fea0003800000 */
.L_x_13022:
        /* <DEDUP_REMOVED lines=36> */
.L_x_13025:
[----:B------:R-:W-:Y:S05]  /*2a10*/  BSYNC B0 ;  /* 0x0000000000007941 */ /* 0x000fea0003800000 */
.L_x_13024:
        /* <DEDUP_REMOVED lines=36> */
.L_x_13027:
[----:B------:R-:W-:Y:S05]  /*2c60*/  BSYNC B0 ;  /* 0x0000000000007941 */ /* 0x000fea0003800000 */
.L_x_13026:
        /* <DEDUP_REMOVED lines=36> */
.L_x_13029:
[----:B------:R-:W-:Y:S05]  /*2eb0*/  BSYNC B0 ;  /* 0x0000000000007941 */ /* 0x000fea0003800000 */
.L_x_13028:
        /* <DEDUP_REMOVED lines=36> */
.L_x_13031:
[----:B------:R-:W-:Y:S05]  /*3100*/  BSYNC B0 ;  /* 0x0000000000007941 */ /* 0x000fea0003800000 */
.L_x_13030:
[----:B------:R-:W-:Y:S01]  /*3110*/  SHF.L.U32 R3, R3, 0x10, RZ ;  /* 0x0000001003037819 */ /* 0x000fe200000006ff */
[----:B------:R-:W-:Y:S01]  /*3120*/  BSSY B0, `(.L_x_13032) ;  /* 0x0000023000007945 */ /* 0x000fe20003800000 */
[----:B------:R-:W-:-:S03]  /*3130*/  FSETP.GTU.FTZ.AND P4, PT, R51, 20, PT ;  /* 0x41a000003300780b */ /* 0x000fc60003f9c000 */
[----:B-1----:R-:W-:Y:S01]  /*3140*/  FADD.FTZ R52, R3, UR4 ;  /* 0x0000000403347e21 */ /* 0x002fe20008010000 */
        /* <DEDUP_REMOVED lines=32> */
.L_x_13033:
[----:B------:R-:W-:Y:S05]  /*3350*/  BSYNC B0 ;  /* 0x0000000000007941 */ /* 0x000fea0003800000 */
.L_x_13032:
        /* <DEDUP_REMOVED lines=36> */
.L_x_13035:
[----:B------:R-:W-:Y:S05]  /*35a0*/  BSYNC B0 ;  /* 0x0000000000007941 */ /* 0x000fea0003800000 */
.L_x_13034:
        /* <DEDUP_REMOVED lines=34> */
.L_x_13037:
[----:B------:R-:W-:Y:S05]  /*37d0*/  BSYNC B0 ;  /* 0x0000000000007941 */ /* 0x000fea0003800000 */
.L_x_13036:
        /* <DEDUP_REMOVED lines=33> */
.L_x_13039:
[----:B------:R-:W-:Y:S05]  /*39f0*/  BSYNC B0 ;  /* 0x0000000000007941 */ /* 0x000fea0003800000 */
.L_x_13038:
        /* <DEDUP_REMOVED lines=33> */
.L_x_13041:
[----:B------:R-:W-:Y:S05]  /*3c10*/  BSYNC B0 ;  /* 0x0000000000007941 */ /* 0x000fea0003800000 */
.L_x_13040:
        /* <DEDUP_REMOVED lines=33> */
.L_x_13043:
[----:B------:R-:W-:Y:S05]  /*3e30*/  BSYNC B0 ;  /* 0x0000000000007941 */ /* 0x000fea0003800000 */
.L_x_13042:
        /* <DEDUP_REMOVED lines=33> */
.L_x_13045:
[----:B------:R-:W-:Y:S05]  /*4050*/  BSYNC B0 ;  /* 0x0000000000007941 */ /* 0x000fea0003800000 */
.L_x_13044:
        /* <DEDUP_REMOVED lines=33> */
.L_x_13047:
[----:B------:R-:W-:Y:S05]  /*4270*/  BSYNC B0 ;  /* 0x0000000000007941 */ /* 0x000fea0003800000 */
.L_x_13046:
        /* <DEDUP_REMOVED lines=11> */
[----:B------:R-:W-:Y:S01]  /*4330*/  MOV R55, UR20 ;  /* 0x0000001400377c02 */ /* 0x000fe20008000f00 */
[----:B------:R-:W-:Y:S01]  /*4340*/  USHF.R.S32.HI UR7, URZ, 0x1f, UR12 ;  /* 0x0000001f3f077899 */ /* 0x000fe2000801140c */
[----:B------:R-:W-:Y:S01]  /*4350*/  LDS.U16 R99, [R24] ;  /* 0x0000000018637984 */ /* 0x000fe20000000400 */
[----:B------:R-:W-:Y:S01]  /*4360*/  @!P0 IMAD.WIDE.U32 R2, R5, UR11, R2 ;  /* 0x0000000b05028c25 */ /* 0x000fe2000f8e0002 */
[----:B------:R-:W-:Y:S01]  /*4370*/  UIMAD UR19, UR26, UR20, URZ ;  /* 0x000000141a1372a4 */ /* 0x000fe2000f8e023f */
[----:B------:R-:W-:Y:S01]  /*4380*/  MOV R5, UR33 ;  /* 0x0000002100057c02 */ /* 0x000fe20008000f00 */
[----:B------:R-:W-:Y:S01]  /*4390*/  ULDC.64 UR8, c[0x0][0x2a8] ;  /* 0x0000aa0000087ab9 */ /* 0x000fe20000000a00 */
[----:B------:R-:W-:-:S02]  /*43a0*/  UIADD3 UR29, UR29, UR18, URZ ;  /* 0x000000121d1d7290 */ /* 0x000fc4000fffe03f */
[----:B------:R-:W-:Y:S01]  /*43b0*/  @!P0 IADD3 R3, R3, UR18, RZ ;  /* 0x0000001203038c10 */ /* 0x000fe2000fffe0ff */
[----:B------:R-:W-:Y:S01]  /*43c0*/  UIMAD UR27, UR7, UR8, URZ ;  /* 0x00000008071b72a4 */ /* 0x000fe2000f8e023f */
[----:B------:R-:W-:Y:S01]  /*43d0*/  @!P0 IMAD.WIDE.U32 R4, R55, UR11, R4 ;  /* 0x0000000b37048c25 */ /* 0x000fe2000f8e0004 */
[----:B------:R-:W-:Y:S01]  /*43e0*/  UIMAD UR30, UR11, UR21, UR19 ;  /* 0x000000150b1e72a4 */ /* 0x000fe2000f8e0213 */
[----:B------:R-:W-:Y:S01]  /*43f0*/  MOV R55, UR8 ;  /* 0x0000000800377c02 */ /* 0x000fe20008000f00 */
[----:B------:R-:W-:Y:S01]  /*4400*/  UIMAD.WIDE.U32 UR20, UR11, UR20, URZ ;  /* 0x000000140b1472a5 */ /* 0x000fe2000f8e003f */
[----:B------:R-:W-:Y:S01]  /*4410*/  LDS.U16 R100, [R24+0x2] ;  /* 0x0000020018647984 */ /* 0x000fe20000000400 */
[----:B------:R-:W-:Y:S01]  /*4420*/  ULDC.64 UR18, c[0x0][0x2b8] ;  /* 0x0000ae0000127ab9 */ /* 0x000fe20000000a00 */
[----:B------:R-:W-:Y:S01]  /*4430*/  UIMAD UR34, UR12, UR9, UR27 ;  /* 0x000000090c2272a4 */ /* 0x000fe2000f8e021b */
[----:B------:R-:W-:Y:S01]  /*4440*/  @!P0 IADD3 R5, R5, UR30, RZ ;  /* 0x0000001e05058c10 */ /* 0x000fe2000fffe0ff */
[----:B------:R-:W-:Y:S01]  /*4450*/  UIMAD.WIDE.U32 UR8, UR12, UR8, UR28 ;  /* 0x000000080c0872a5 */ /* 0x000fe2000f8e001c */
[----:B------:R-:W-:Y:S01]  /*4460*/  MOV R57, UR18 ;  /* 0x0000001200397c02 */ /* 0x000fe20008000f00 */
[----:B------:R-:W-:Y:S01]  /*4470*/  UIMAD UR28, UR7, UR18, URZ ;  /* 0x00000012071c72a4 */ /* 0x000fe2000f8e023f */
[----:B------:R-:W-:Y:S01]  /*4480*/  @!P0 IMAD.WIDE.U32 R2, R55, UR12, R2 ;  /* 0x0000000c37028c25 */ /* 0x000fe2000f8e0002 */
[----:B------:R-:W-:Y:S01]  /*4490*/  UIADD3 UR21, UR21, UR30, URZ ;  /* 0x0000001e15157290 */ /* 0x000fe2000fffe03f */
        /* <DEDUP_REMOVED lines=26> */
[----:B------:R-:W-:Y:S01]  /*4640*/  MOV R62, UR18 ;  /* 0x00000012003e7c02 */ /* 0x000fe20008000f00 */
[----:B------:R-:W-:Y:S01]  /*4650*/  LDS.U16 R94, [R24+0xc] ;  /* 0x00000c00185e7984 */ /* 0x000fe20000000400 */
[----:B------:R-:W-:Y:S01]  /*4660*/  LEA R70, P2, R57, R70, 0x1 ;  /* 0x0000004639467211 */ /* 0x000fe200078408ff */
[----:B------:R-:W-:Y:S01]  /*4670*/  ULDC.64 UR18, c[0x0][0x398] ;  /* 0x0000e60000127ab9 */ /* 0x000fe20000000a00 */
[----:B------:R-:W-:Y:S01]  /*4680*/  LEA R2, P4, R59, R2, 0x1 ;  /* 0x000000023b027211 */ /* 0x000fe200078808ff */
[----:B------:R-:W-:Y:S01]  /*4690*/  LDS.U16 R88, [R24+0xe] ;  /* 0x00000e0018587984 */ /* 0x000fe20000000400 */
[----:B------:R-:W-:-:S02]  /*46a0*/  MOV R58, UR8 ;  /* 0x00000008003a7c02 */ /* 0x000fc40008000f00 */
[----:B------:R-:W-:Y:S01]  /*46b0*/  @!P0 LEA R68, P1, R55, UR28, 0x1 ;  /* 0x0000001c37448c11 */ /* 0x000fe2000f8208ff */
[----:B------:R-:W-:Y:S01]  /*46c0*/  LDS.U16 R73, [R24+0x10] ;  /* 0x0000100018497984 */ /* 0x000fe20000000400 */
[C---:B------:R-:W-:Y:S02]  /*46d0*/  @!P0 LEA R60, P3, R4.reuse, UR30, 0x1 ;  /* 0x0000001e043c8c11 */ /* 0x040fe4000f8608ff */
[----:B------:R-:W-:Y:S02]  /*46e0*/  LEA.HI.X R71, R57, R54, R58, 0x1, P2 ;  /* 0x0000003639477211 */ /* 0x000fe400010f0c3a */
[----:B------:R-:W-:Y:S01]  /*46f0*/  LEA.HI.X R3, R59, R3, R62, 0x1, P4 ;  /* 0x000000033b037211 */ /* 0x000fe200020f0c3e */
[----:B------:R-:W-:Y:S01]  /*4700*/  LDS.U16 R57, [R24+0x16] ;  /* 0x0000160018397984 */ /* 0x000fe20000000400 */
[----:B------:R-:W-:Y:S02]  /*4710*/  @!P0 LEA.HI.X R69, R55, UR29, R56, 0x1, P1 ;  /* 0x0000001d37458c11 */ /* 0x000fe400088f0c38 */
[----:B------:R-:W-:Y:S01]  /*4720*/  @!P0 LEA.HI.X R61, R4, UR31, R5, 0x1, P3 ;  /* 0x0000001f043d8c11 */ /* 0x000fe200098f0c05 */
[----:B------:R-:W-:Y:S01]  /*4730*/  LDS.U16 R62, [R24+0x12] ;  /* 0x00001200183e7984 */ /* 0x000fe20000000400 */
[----:B------:R-:W-:-:S03]  /*4740*/  PRMT R63, RZ, 0x7610, R63 ;  /* 0x00007610ff3f7816 */ /* 0x000fc6000000003f */
[----:B------:R-:W-:Y:S04]  /*4750*/  LDS.U16 R59, [R24+0x14] ;  /* 0x00001400183b7984 */ /* 0x000fe80000000400 */
[----:B------:R-:W-:Y:S04]  /*4760*/  LDS.U16 R55, [R24+0x18] ;  /* 0x0000180018377984 */ /* 0x000fe80000000400 */
[----:B------:R-:W-:Y:S04]  /*4770*/  LDS.U16 R54, [R24+0x1a] ;  /* 0x00001a0018367984 */ /* 0x000fe80000000400 */
[----:B------:R-:W-:Y:S04]  /*4780*/  LDS.U16 R5, [R24+0x1c] ;  /* 0x00001c0018057984 */ /* 0x000fe80000000400 */
[----:B------:R-:W-:Y:S01]  /*4790*/  LDS.U16 R4, [R24+0x1e] ;  /* 0x00001e0018047984 */ /* 0x000fe20000000400 */
[----:B------:R-:W-:Y:S01]  /*47a0*/  BAR.SYNC.DEFER_BLOCKING 0x0 ;  /* 0x0000000000007b1d */ /* 0x000fe20000010000 */
[----:B------:R-:W-:-:S02]  /*47b0*/  ISETP.GE.AND P1, PT, R84, UR44, PT ;  /* 0x0000002c54007c0c */ /* 0x000fc4000bf26270 */
[----:B------:R-:W-:Y:S02]  /*47c0*/  PRMT R85, RZ, 0x7610, R85 ;  /* 0x00007610ff557816 */ /* 0x000fe40000000055 */
[----:B------:R-:W-:-:S09]  /*47d0*/  PRMT R86, RZ, 0x7610, R86 ;  /* 0x00007610ff567816 */ /* 0x000fd20000000056 */
[----:B------:R-:W2:Y:S01]  /*47e0*/  @!P1 LDG.E.U16 R85, desc[UR22][R70.64+-0x380] ;  /* 0xfffc801646559981 */ /* 0x000ea2000c1e1500 */
[----:B------:R-:W-:Y:S02]  /*47f0*/  ISETP.GE.AND P1, PT, R66, UR44, PT ;  /* 0x0000002c42007c0c */ /* 0x000fe4000bf26270 */
[----:B------:R-:W-:Y:S01]  /*4800*/  PRMT R91, RZ, 0x7610, R91 ;  /* 0x00007610ff5b7816 */ /* 0x000fe2000000005b */
[----:B------:R0:W3:Y:S01]  /*4810*/  @!P0 LDG.E.U16 R63, desc[UR22][R68.64] ;  /* 0x00000016443f8981 */ /* 0x0000e2000c1e1500 */
[----:B------:R-:W-:Y:S02]  /*4820*/  ISETP.GE.AND P2, PT, R6, UR44, PT ;  /* 0x0000002c06007c0c */ /* 0x000fe4000bf46270 */
[----:B------:R-:W-:Y:S02]  /*4830*/  ISETP.GE.AND P3, PT, R83, UR44, PT ;  /* 0x0000002c53007c0c */ /* 0x000fe4000bf66270 */
[----:B------:R-:W-:Y:S02]  /*4840*/  ISETP.GE.AND P4, PT, R0, UR44, PT ;  /* 0x0000002c00007c0c */ /* 0x000fe4000bf86270 */
[----:B------:R-:W-:-:S02]  /*4850*/  ISETP.GE.AND P5, PT, R65, UR44, PT ;  /* 0x0000002c41007c0c */ /* 0x000fc4000bfa6270 */
[----:B------:R-:W-:Y:S01]  /*4860*/  ISETP.GE.AND P6, PT, R64, UR44, PT ;  /* 0x0000002c40007c0c */ /* 0x000fe2000bfc6270 */
[----:B------:R-:W4:Y:S01]  /*4870*/  @!P1 LDG.E.U16 R86, desc[UR22][R70.64+-0x240] ;  /* 0xfffdc01646569981 */ /* 0x000f22000c1e1500 */
[----:B------:R-:W-:Y:S02]  /*4880*/  ISETP.GE.AND P1, PT, R67, UR44, PT ;  /* 0x0000002c43007c0c */ /* 0x000fe4000bf26270 */
[----:B------:R-:W-:Y:S02]  /*4890*/  PRMT R90, RZ, 0x7610, R90 ;  /* 0x00007610ff5a7816 */ /* 0x000fe4000000005a */
[----:B------:R-:W-:Y:S02]  /*48a0*/  PRMT R87, RZ, 0x7610, R87 ;  /* 0x00007610ff577816 */ /* 0x000fe40000000057 */
[----:B------:R-:W-:Y:S02]  /*48b0*/  PRMT R56, RZ, 0x7610, R56 ;  /* 0x00007610ff387816 */ /* 0x000fe40000000038 */
[----:B------:R-:W-:-:S02]  /*48c0*/  PRMT R58, RZ, 0x7610, R58 ;  /* 0x00007610ff3a7816 */ /* 0x000fc4000000003a */
[----:B------:R-:W-:Y:S01]  /*48d0*/  PRMT R89, RZ, 0x7610, R89 ;  /* 0x00007610ff597816 */ /* 0x000fe20000000059 */
[----:B------:R-:W5:Y:S01]  /*48e0*/  @!P2 LDG.E.U16 R87, desc[UR22][R70.64+-0x300] ;  /* 0xfffd00164657a981 */ /* 0x000f62000c1e1500 */
[----:B------:R-:W-:Y:S02]  /*48f0*/  PRMT R72, RZ, 0x7610, R72 ;  /* 0x00007610ff487816 */ /* 0x000fe40000000048 */
[----:B0-----:R-:W-:Y:S01]  /*4900*/  PRMT R69, RZ, 0x7610, R69 ;  /* 0x00007610ff457816 */ /* 0x001fe20000000045 */
[----:B------:R-:W4:Y:S01]  /*4910*/  @!P1 LDG.E.U16 R91, desc[UR22][R70.64+-0x200] ;  /* 0xfffe0016465b9981 */ /* 0x000f22000c1e1500 */
[----:B------:R-:W-:Y:S02]  /*4920*/  ISETP.GE.AND P1, PT, R74, UR44, PT ;  /* 0x0000002c4a007c0c */ /* 0x000fe4000bf26270 */
[----:B------:R-:W-:Y:S01]  /*4930*/  ISETP.GE.AND P2, PT, R76, UR44, PT ;  /* 0x0000002c4c007c0c */ /* 0x000fe2000bf46270 */
[----:B------:R-:W2:Y:S01]  /*4940*/  @!P3 LDG.E.U16 R56, desc[UR22][R70.64+-0x3c0] ;  /* 0xfffc40164638b981 */ /* 0x000ea2000c1e1500 */
[----:B------:R-:W-:-:S02]  /*4950*/  ISETP.GE.AND P3, PT, R77, UR44, PT ;  /* 0x0000002c4d007c0c */ /* 0x000fc4000bf66270 */
[----:B------:R-:W-:Y:S01]  /*4960*/  PRMT R68, RZ, 0x7610, R68 ;  /* 0x00007610ff447816 */ /* 0x000fe20000000044 */
[----:B------:R-:W5:Y:S01]  /*4970*/  @!P4 LDG.E.U16 R58, desc[UR22][R70.64+-0x340] ;  /* 0xfffcc016463ac981 */ /* 0x000f62000c1e1500 */
[----:B------:R-:W-:Y:S02]  /*4980*/  ISETP.GE.AND P4, PT, R78, UR44, PT ;  /* 0x0000002c4e007c0c */ /* 0x000fe4000bf86270 */
[----:B------:R-:W-:Y:S01]  /*4990*/  PRMT R93, RZ, 0x7610, R93 ;  /* 0x00007610ff5d7816 */ /* 0x000fe2000000005d */
[----:B------:R-:W4:Y:S01]  /*49a0*/  @!P5 LDG.E.U16 R89, desc[UR22][R70.64+-0x280] ;  /* 0xfffd80164659d981 */ /* 0x000f22000c1e1500 */
[----:B------:R-:W-:Y:S02]  /*49b0*/  PRMT R92, RZ, 0x7610, R92 ;  /* 0x00007610ff5c7816 */ /* 0x000fe4000000005c */
[----:B------:R-:W-:Y:S01]  /*49c0*/  PRMT R95, RZ, 0x7610, R95 ;  /* 0x00007610ff5f7816 */ /* 0x000fe2000000005f */
[----:B------:R-:W4:Y:S01]  /*49d0*/  @!P1 LDG.E.U16 R90, desc[UR22][R70.64+-0x1c0] ;  /* 0xfffe4016465a9981 */ /* 0x000f22000c1e1500 */
[----:B------:R-:W-:-:S02]  /*49e0*/  ISETP.GE.AND P1, PT, R75, UR44, PT ;  /* 0x0000002c4b007c0c */ /* 0x000fc4000bf26270 */
[----:B------:R-:W-:Y:S01]  /*49f0*/  ISETP.GE.AND P5, PT, R79, UR44, PT ;  /* 0x0000002c4f007c0c */ /* 0x000fe2000bfa6270 */
[----:B------:R-:W4:Y:S01]  /*4a00*/  @!P6 LDG.E.U16 R72, desc[UR22][R70.64+-0x2c0] ;  /* 0xfffd40164648e981 */ /* 0x000f22000c1e1500 */
[----:B------:R-:W-:Y:S02]  /*4a10*/  ISETP.GE.AND P6, PT, R80, UR44, PT ;  /* 0x0000002c50007c0c */ /* 0x000fe4000bfc6270 */
[----:B------:R-:W-:Y:S01]  /*4a20*/  PRMT R96, RZ, 0x7610, R96 ;  /* 0x00007610ff607816 */ /* 0x000fe20000000060 */
[----:B------:R-:W4:Y:S04]  /*4a30*/  @!P2 LDG.E.U16 R68, desc[UR22][R70.64+-0x140] ;  /* 0xfffec0164644a981 */ /* 0x000f28000c1e1500 */
[----:B------:R-:W4:Y:S04]  /*4a40*/  @!P3 LDG.E.U16 R93, desc[UR22][R70.64+-0x100] ;  /* 0xffff0016465db981 */ /* 0x000f28000c1e1500 */
[----:B------:R-:W4:Y:S04]  /*4a50*/  @!P1 LDG.E.U16 R69, desc[UR22][R70.64+-0x180] ;  /* 0xfffe801646459981 */ /* 0x000f28000c1e1500 */
[----:B------:R-:W4:Y:S04]  /*4a60*/  @!P4 LDG.E.U16 R92, desc[UR22][R70.64+-0xc0] ;  /* 0xffff4016465cc981 */ /* 0x000f28000c1e1500 */
[----:B------:R-:W4:Y:S04]  /*4a70*/  @!P5 LDG.E.U16 R95, desc[UR22][R70.64+-0x80] ;  /* 0xffff8016465fd981 */ /* 0x000f28000c1e1500 */
[----:B------:R-:W4:Y:S01]  /*4a80*/  @!P6 LDG.E.U16 R96, desc[UR22][R70.64+-0x40] ;  /* 0xffffc0164660e981 */ /* 0x000f22000c1e1500 */
[----:B------:R-:W-:-:S02]  /*4a90*/  PRMT R97, RZ, 0x7610, R97 ;  /* 0x00007610ff617816 */ /* 0x000fc40000000061 */
[----:B------:R-:W-:Y:S02]  /*4aa0*/  P2R R106, PR, RZ, 0x2 ;  /* 0x00000002ff6a7803 */ /* 0x000fe40000000000 */
        /* <DEDUP_REMOVED lines=14> */
[----:B---3--:R-:W-:Y:S04]  /*4b90*/  STS.U16 [R8], R63 ;  /* 0x0000003f08007388 */ /* 0x008fe80000000400 */
[----:B--2---:R-:W-:Y:S04]  /*4ba0*/  STS.U16 [R9+0x40], R56 ;  /* 0x0000403809007388 */ /* 0x004fe80000000400 */
[----:B------:R-:W-:Y:S04]  /*4bb0*/  STS.U16 [R10+0x80], R85 ;  /* 0x000080550a007388 */ /* 0x000fe80000000400 */
[----:B-----5:R-:W-:Y:S04]  /*4bc0*/  STS.U16 [R11+0xc0], R58 ;  /* 0x0000c03a0b007388 */ /* 0x020fe80000000400 */
[----:B------:R-:W-:Y:S04]  /*4bd0*/  STS.U16 [R12+0x100], R87 ;  /* 0x000100570c007388 */ /* 0x000fe80000000400 */
        /* <DEDUP_REMOVED lines=15> */
[----:B------:R-:W-:Y:S04]  /*4cd0*/  LDS.U16 R69, [R24+0x6] ;  /* 0x0000060018457984 */ /* 0x000fe80000000400 */
[----:B------:R-:W4:Y:S04]  /*4ce0*/  LDS.U16 R68, [R24+0x8] ;  /* 0x0000080018447984 */ /* 0x000f280000000400 */
        /* <DEDUP_REMOVED lines=10> */
[----:B------:R-:W5:Y:S01]  /*4d90*/  LDS.U16 R93, [R24+0x1e] ;  /* 0x00001e00185d7984 */ /* 0x000f620000000400 */
[----:B------:R-:W-:Y:S01]  /*4da0*/  BAR.SYNC.DEFER_BLOCKING 0x0 ;  /* 0x0000000000007b1d */ /* 0x000fe20000010000 */
[----:B0-----:R-:W-:-:S05]  /*4db0*/  PRMT R96, RZ, 0x7610, R96 ;  /* 0x00007610ff607816 */ /* 0x001fca0000000060 */
        /* <DEDUP_REMOVED lines=20> */
[----:B------:R-:W-:-:S09]  /*4f00*/  ISETP.NE.AND P1, PT, R106, RZ, PT ;  /* 0x000000ff6a00720c */ /* 0x000fd20003f25270 */
[----:B------:R-:W5:Y:S01]  /*4f10*/  @!P0 LDG.E.U16 R109, desc[UR22][R2.64+-0x200] ;  /* 0xfffe0016026d8981 */ /* 0x000f62000c1e1500 */
[----:B------:R-:W-:Y:S02]  /*4f20*/  ISETP.GE.AND P0, PT, R74, UR44, PT ;  /* 0x0000002c4a007c0c */ /* 0x000fe4000bf06270 */
[----:B------:R-:W-:Y:S01]  /*4f30*/  PRMT R106, RZ, 0x7610, R106 ;  /* 0x00007610ff6a7816 */ /* 0x000fe2000000006a */
[----:B------:R-:W5:Y:S10]  /*4f40*/  @!P1 LDG.E.U16 R115, desc[UR22][R2.64+-0x180] ;  /* 0xfffe801602739981 */ /* 0x000f74000c1e1500 */
[----:B------:R0:W5:Y:S01]  /*4f50*/  @!P0 LDG.E.U16 R106, desc[UR22][R2.64+-0x1c0] ;  /* 0xfffe4016026a8981 */ /* 0x000162000c1e1500 */
[----:B-1----:R-:W-:-:S02]  /*4f60*/  SHF.L.U32 R60, R56, 0x10, RZ ;  /* 0x00000010383c7819 */ /* 0x002fc400000006ff */
[----:B--2---:R-:W-:Y:S02]  /*4f70*/  SHF.L.U32 R56, R58, 0x10, RZ ;  /* 0x000000103a387819 */ /* 0x004fe400000006ff */
[----:B---3--:R-:W-:Y:S02]  /*4f80*/  SHF.L.U32 R58, R63, 0x10, RZ ;  /* 0x000000103f3a7819 */ /* 0x008fe400000006ff */
[----:B----4-:R-:W-:Y:S02]  /*4f90*/  SHF.L.U32 R63, R68, 0x10, RZ ;  /* 0x00000010443f7819 */ /* 0x010fe400000006ff */
[----:B-----5:R-:W-:Y:S02]  /*4fa0*/  SHF.L.U32 R68, R70, 0x10, RZ ;  /* 0x0000001046447819 */ /* 0x020fe400000006ff */
        /* <DEDUP_REMOVED lines=11> */
[----:B------:R-:W-:Y:S01]  /*5060*/  FMUL.FTZ R92, R89, -1.4426950216293334961 ;  /* 0xbfb8aa3b595c7820 */ /* 0x000fe20000410000 */
[----:B------:R-:W-:Y:S01]  /*5070*/  FMUL.FTZ R93, R91, -1.4426950216293334961 ;  /* 0xbfb8aa3b5b5d7820 */ /* 0x000fe20000410000 */
[----:B------:R-:W-:Y:S02]  /*5080*/  FMUL.FTZ R95, R60, -1.4426950216293334961 ;  /* 0xbfb8aa3b3c5f7820 */ /* 0x000fe40000410000 */
[----:B------:R-:W-:Y:S01]  /*5090*/  MUFU.EX2 R130, R92 ;  /* 0x0000005c00827308 */ /* 0x000fe20000000800 */
[----:B------:R-:W-:-:S07]  /*50a0*/  FMUL.FTZ R116, R56, -1.4426950216293334961 ;  /* 0xbfb8aa3b38747820 */ /* 0x000fce0000410000 */
[----:B------:R-:W-:Y:S08]  /*50b0*/  MUFU.EX2 R137, R93 ;  /* 0x0000005d00897308 */ /* 0x000ff00000000800 */
[----:B------:R-:W1:Y:S01]  /*50c0*/  MUFU.EX2 R95, R95 ;  /* 0x0000005f005f7308 */ /* 0x000e620000000800 */
[----:B0-----:R-:W-:-:S07]  /*50d0*/  FMUL.FTZ R2, R61, -1.4426950216293334961 ;  /* 0xbfb8aa3b3d027820 */ /* 0x001fce0000410000 */
[----:B------:R-:W-:Y:S01]  /*50e0*/  MUFU.EX2 R116, R116 ;  /* 0x0000007400747308 */ /* 0x000fe20000000800 */
[----:B------:R-:W-:Y:S01]  /*50f0*/  FMUL.FTZ R3, R63, -1.4426950216293334961 ;  /* 0xbfb8aa3b3f037820 */ /* 0x000fe20000410000 */
[----:B------:R-:W-:-:S06]  /*5100*/  FMUL.FTZ R118, R58, -1.4426950216293334961 ;  /* 0xbfb8aa3b3a767820 */ /* 0x000fcc0000410000 */
[----:B------:R-:W0:Y:S01]  /*5110*/  MUFU.EX2 R2, R2 ;  /* 0x0000000200027308 */ /* 0x000e220000000800 */
[----:B-1----:R-:W-:-:S07]  /*5120*/  FADD.FTZ R95, R95, 1 ;  /* 0x3f8000005f5f7421 */ /* 0x002fce0000010000 */
[----:B------:R-:W1:Y:S01]  /*5130*/  MUFU.EX2 R3, R3 ;  /* 0x0000000300037308 */ /* 0x000e620000000800 */
[----:B------:R-:W-:-:S07]  /*5140*/  FMUL.FTZ R120, R68, -1.4426950216293334961 ;  /* 0xbfb8aa3b44787820 */ /* 0x000fce0000410000 */
[----:B------:R-:W2:Y:S08]  /*5150*/  MUFU.EX2 R118, R118 ;  /* 0x0000007600767308 */ /* 0x000eb00000000800 */
[----:B------:R-:W-:Y:S01]  /*5160*/  MUFU.RCP R95, R95 ;  /* 0x0000005f005f7308 */ /* 0x000fe20000001000 */
[----:B0-----:R-:W-:Y:S01]  /*5170*/  FADD.FTZ R2, R2, 1 ;  /* 0x3f80000002027421 */ /* 0x001fe20000010000 */
[----:B-1----:R-:W-:Y:S01]  /*5180*/  FADD.FTZ R3, R3, 1 ;  /* 0x3f80000003037421 */ /* 0x002fe20000010000 */
[----:B------:R-:W-:-:S05]  /*5190*/  SHF.L.U32 R99, R99, 0x10, RZ ;  /* 0x0000001063637819 */ /* 0x000fca00000006ff */
[----:B------:R-:W-:Y:S01]  /*51a0*/  MUFU.EX2 R120, R120 ;  /* 0x0000007800787308 */ /* 0x000fe20000000800 */
[----:B------:R-:W-:Y:S01]  /*51b0*/  SHF.L.U32 R100, R100, 0x10, RZ ;  /* 0x0000001064647819 */ /* 0x000fe200000006ff */
[----:B------:R-:W-:Y:S01]  /*51c0*/  FMUL.FTZ R121, R69, -1.4426950216293334961 ;  /* 0xbfb8aa3b45797820 */ /* 0x000fe20000410000 */
[----:B------:R-:W-:Y:S01]  /*51d0*/  FMUL.FTZ R124, R72, -1.4426950216293334961 ;  /* 0xbfb8aa3b487c7820 */ /* 0x000fe20000410000 */
[----:B------:R-:W-:Y:S01]  /*51e0*/  FMUL.FTZ R127, R87, -1.4426950216293334961 ;  /* 0xbfb8aa3b577f7820 */ /* 0x000fe20000410000 */
[----:B------:R-:W-:Y:S01]  /*51f0*/  FMUL.FTZ R122, R70, -1.4426950216293334961 ;  /* 0xbfb8aa3b467a7820 */ /* 0x000fe20000410000 */
[----:B------:R-:W-:Y:S02]  /*5200*/  FMUL.FTZ R125, R85, -1.4426950216293334961 ;  /* 0xbfb8aa3b557d7820 */ /* 0x000fe40000410000 */
[----:B------:R-:W-:Y:S01]  /*5210*/  MUFU.EX2 R121, R121 ;  /* 0x0000007900797308 */ /* 0x000fe20000000800 */
[----:B------:R-:W-:-:S07]  /*5220*/  FMUL.FTZ R123, R71, -1.4426950216293334961 ;  /* 0xbfb8aa3b477b7820 */ /* 0x000fce0000410000 */
[----:B------:R-:W-:Y:S01]  /*5230*/  MUFU.EX2 R124, R124 ;  /* 0x0000007c007c7308 */ /* 0x000fe20000000800 */
[----:B------:R-:W-:-:S07]  /*5240*/  SHF.L.U32 R103, R103, 0x10, RZ ;  /* 0x0000001067677819 */ /* 0x000fce00000006ff */
[----:B------:R-:W-:Y:S01]  /*5250*/  MUFU.EX2 R127, R127 ;  /* 0x0000007f007f7308 */ /* 0x000fe20000000800 */
[----:B------:R-:W-:-:S07]  /*5260*/  FMUL.FTZ R126, R86, -1.4426950216293334961 ;  /* 0xbfb8aa3b567e7820 */ /* 0x000fce0000410000 */
[----:B------:R-:W-:Y:S08]  /*5270*/  MUFU.EX2 R122, R122 ;  /* 0x0000007a007a7308 */ /* 0x000ff00000000800 */
[----:B------:R-:W-:Y:S01]  /*5280*/  MUFU.EX2 R125, R125 ;  /* 0x0000007d007d7308 */ /* 0x000fe20000000800 */
[----:B------:R-:W-:Y:S01]  /*5290*/  SHF.L.U32 R111, R111, 0x10, RZ ;  /* 0x000000106f6f7819 */ /* 0x000fe200000006ff */
[----:B------:R0:W-:Y:S04]  /*52a0*/  STS.U16 [R8], R97 ;  /* 0x0000006108007388 */ /* 0x0001e80000000400 */
[----:B------:R-:W-:Y:S04]  /*52b0*/  STS.U16 [R9+0x40], R96 ;  /* 0x0000406009007388 */ /* 0x000fe80000000400 */
[----:B------:R2:W-:Y:S04]  /*52c0*/  STS.U16 [R10+0x80], R101 ;  /* 0x000080650a007388 */ /* 0x0005e80000000400 */
[----:B------:R1:W-:Y:S04]  /*52d0*/  STS.U16 [R11+0xc0], R98 ;  /* 0x0000c0620b007388 */ /* 0x0003e80000000400 */
        /* <DEDUP_REMOVED lines=13> */
[----:B------:R-:W5:Y:S04]  /*53b0*/  LDS.U16 R92, [R24] ;  /* 0x00000000185c7984 */ /* 0x000f680000000400 */
[----:B------:R-:W5:Y:S04]  /*53c0*/  LDS.U16 R93, [R24+0x2] ;  /* 0x00000200185d7984 */ /* 0x000f680000000400 */
[----:B------:R-:W5:Y:S01]  /*53d0*/  LDS.U16 R96, [R24+0x4] ;  /* 0x0000040018607984 */ /* 0x000f620000000400 */
[----:B0-----:R-:W-:-:S03]  /*53e0*/  FADD.FTZ R97, R116, 1 ;  /* 0x3f80000074617421 */ /* 0x001fc60000010000 */
[----:B------:R-:W0:Y:S03]  /*53f0*/  LDS.U16 R106, [R24+0x6] ;  /* 0x00000600186a7984 */ /* 0x000e260000000400 */
[----:B------:R-:W4:Y:S01]  /*5400*/  MUFU.RCP R97, R97 ;  /* 0x0000006100617308 */ /* 0x000f220000001000 */
[----:B------:R-:W0:Y:S04]  /*5410*/  LDS.U16 R109, [R24+0xa] ;  /* 0x00000a00186d7984 */ /* 0x000e280000000400 */
[----:B------:R-:W0:Y:S01]  /*5420*/  LDS.U16 R108, [R24+0x8] ;  /* 0x00000800186c7984 */ /* 0x000e220000000400 */
[----:B--2---:R-:W-:Y:S02]  /*5430*/  FADD.FTZ R101, R118, 1 ;  /* 0x3f80000076657421 */ /* 0x004fe40000010000 */
[----:B-1----:R1:W-:Y:S08]  /*5440*/  MUFU.RCP R98, R2 ;  /* 0x0000000200627308 */ /* 0x0023f00000001000 */
[----:B---3--:R2:W-:Y:S01]  /*5450*/  MUFU.RCP R102, R3 ;  /* 0x0000000300667308 */ /* 0x0085e20000001000 */
[----:B-1----:R-:W1:Y:S01]  /*5460*/  LDS.U16 R2, [R24+0xc] ;  /* 0x00000c0018027984 */ /* 0x002e620000000400 */
[----:B----4-:R-:W-:Y:S01]  /*5470*/  FADD.FTZ R115, -R97, 1 ;  /* 0x3f80000061737421 */ /* 0x010fe20000010100 */
[----:B------:R-:W-:-:S05]  /*5480*/  FADD.FTZ R105, R120, 1 ;  /* 0x3f80000078697421 */ /* 0x000fca0000010000 */
[----:B------:R-:W-:Y:S01]  /*5490*/  MUFU.EX2 R123, R123 ;  /* 0x0000007b007b7308 */ /* 0x000fe20000000800 */
[----:B-----5:R-:W-:Y:S01]  /*54a0*/  SHF.L.U32 R92, R92, 0x10, RZ ;  /* 0x000000105c5c7819 */ /* 0x020fe200000006ff */
[----:B--2---:R-:W-:Y:S01]  /*54b0*/  FADD.FTZ R3, -R95, 1 ;  /* 0x3f8000005f037421 */ /* 0x004fe20000010100 */
[----:B------:R-:W-:Y:S01]  /*54c0*/  FADD.FTZ R104, R121, 1 ;  /* 0x3f80000079687421 */ /* 0x000fe20000010000 */
[----:B------:R-:W-:Y:S01]  /*54d0*/  SHF.L.U32 R110, R110, 0x10, RZ ;  /* 0x000000106e6e7819 */ /* 0x000fe200000006ff */
[----:B------:R-:W-:Y:S01]  /*54e0*/  FMUL.FTZ R128, R90, -1.4426950216293334961 ;  /* 0xbfb8aa3b5a807820 */ /* 0x000fe20000410000 */
[----:B------:R-:W-:Y:S01]  /*54f0*/  SHF.L.U32 R93, R93, 0x10, RZ ;  /* 0x000000105d5d7819 */ /* 0x000fe200000006ff */
[----:B------:R-:W-:Y:S01]  /*5500*/  FMUL.FTZ R112, R99, R92 ;  /* 0x0000005c63707220 */ /* 0x000fe20000410000 */
[----:B------:R-:W2:Y:S01]  /*5510*/  MUFU.RCP R101, R101 ;  /* 0x0000006500657308 */ /* 0x000ea20000001000 */
[----:B------:R-:W-:Y:S01]  /*5520*/  FFMA.FTZ R3, R60, R3, 1 ;  /* 0x3f8000003c037423 */ /* 0x000fe20000010003 */
[----:B------:R-:W-:Y:S01]  /*5530*/  LDS.U16 R129, [R24+0x18] ;  /* 0x0000180018817984 */ /* 0x000fe20000000400 */
[----:B------:R-:W-:Y:S01]  /*5540*/  FMUL.FTZ R114, R100, R93 ;  /* 0x0000005d64727220 */ /* 0x000fe20000410000 */
[----:B------:R-:W-:Y:S01]  /*5550*/  FMUL.FTZ R112, R95, R112 ;  /* 0x000000705f707220 */ /* 0x000fe20000410000 */
[----:B------:R-:W-:-:S03]  /*5560*/  FFMA.FTZ R115, R56, R115, 1 ;  /* 0x3f80000038737423 */ /* 0x000fc60000010073 */
[----:B------:R-:W-:Y:S01]  /*5570*/  MUFU.EX2 R126, R126 ;  /* 0x0000007e007e7308 */ /* 0x000fe20000000800 */
[----:B------:R-:W-:Y:S01]  /*5580*/  FMUL.FTZ R114, R97, R114 ;  /* 0x0000007261727220 */ /* 0x000fe20000410000 */
[----:B------:R-:W-:Y:S01]  /*5590*/  FMUL.FTZ R134, R112, R3 ;  /* 0x0000000370867220 */ /* 0x000fe20000410000 */
[----:B------:R-:W-:Y:S01]  /*55a0*/  SHF.L.U32 R113, R113, 0x10, RZ ;  /* 0x0000001071717819 */ /* 0x000fe200000006ff */
[----:B------:R-:W3:Y:S01]  /*55b0*/  LDS.U16 R3, [R24+0xe] ;  /* 0x00000e0018037984 */ /* 0x000ee20000000400 */
[----:B------:R-:W-:-:S03]  /*55c0*/  FMUL.FTZ R135, R114, R115 ;  /* 0x0000007372877220 */ /* 0x000fc60000410000 */
[----:B------:R-:W4:Y:S01]  /*55d0*/  LDS.U16 R114, [R24+0x10] ;  /* 0x0000100018727984 */ /* 0x000f220000000400 */
[----:B------:R-:W5:Y:S01]  /*55e0*/  MUFU.RCP R105, R105 ;  /* 0x0000006900697308 */ /* 0x000f620000001000 */
[----:B------:R-:W-:Y:S01]  /*55f0*/  SHF.L.U32 R96, R96, 0x10, RZ ;  /* 0x0000001060607819 */ /* 0x000fe200000006ff */
[----:B--2---:R-:W-:Y:S01]  /*5600*/  FADD.FTZ R117, -R101, 1 ;  /* 0x3f80000065757421 */ /* 0x004fe20000010100 */
[----:B------:R-:W-:Y:S01]  /*5610*/  FADD.FTZ R107, R122, 1 ;  /* 0x3f8000007a6b7421 */ /* 0x000fe20000010000 */
[----:B------:R-:W-:Y:S02]  /*5620*/  LDS.U16 R132, [R24+0x1c] ;  /* 0x00001c0018847984 */ /* 0x000fe40000000400 */
[----:B------:R-:W-:Y:S01]  /*5630*/  FMUL.FTZ R116, R103, R96 ;  /* 0x0000006067747220 */ /* 0x000fe20000410000 */
[----:B------:R-:W-:Y:S01]  /*5640*/  FFMA.FTZ R117, R58, R117, 1 ;  /* 0x3f8000003a757423 */ /* 0x000fe20000010075 */
[----:B0-----:R-:W-:Y:S01]  /*5650*/  SHF.L.U32 R106, R106, 0x10, RZ ;  /* 0x000000106a6a7819 */ /* 0x001fe200000006ff */
[----:B------:R-:W-:Y:S01]  /*5660*/  FADD.FTZ R115, R124, 1 ;  /* 0x3f8000007c737421 */ /* 0x000fe20000010000 */
[----:B------:R-:W-:Y:S01]  /*5670*/  FMUL.FTZ R116, R101, R116 ;  /* 0x0000007465747220 */ /* 0x000fe20000410000 */
[----:B------:R-:W-:Y:S01]  /*5680*/  SHF.L.U32 R109, R109, 0x10, RZ ;  /* 0x000000106d6d7819 */ /* 0x000fe200000006ff */
[----:B------:R-:W-:Y:S01]  /*5690*/  FADD.FTZ R124, R127, 1 ;  /* 0x3f8000007f7c7421 */ /* 0x000fe20000010000 */
[----:B------:R-:W-:Y:S01]  /*56a0*/  LDS.U16 R133, [R24+0x1e] ;  /* 0x00001e0018857984 */ /* 0x000fe20000000400 */
[----:B------:R-:W-:Y:S01]  /*56b0*/  FMUL.FTZ R136, R116, R117 ;  /* 0x0000007574887220 */ /* 0x000fe20000410000 */
[----:B------:R-:W-:-:S02]  /*56c0*/  FADD.FTZ R116, -R98, 1 ;  /* 0x3f80000062747421 */ /* 0x000fc40000010100 */
[----:B------:R-:W0:Y:S01]  /*56d0*/  LDS.U16 R127, [R24+0x14] ;  /* 0x00001400187f7984 */ /* 0x000e220000000400 */
[----:B------:R-:W-:Y:S01]  /*56e0*/  FMUL.FTZ R117, R111, R106 ;  /* 0x0000006a6f757220 */ /* 0x000fe20000410000 */
[----:B------:R-:W-:Y:S01]  /*56f0*/  SHF.L.U32 R108, R108, 0x10, RZ ;  /* 0x000000106c6c7819 */ /* 0x000fe200000006ff */
[----:B------:R-:W2:Y:S01]  /*5700*/  MUFU.RCP R104, R104 ;  /* 0x0000006800687308 */ /* 0x000ea20000001000 */
[----:B-----5:R-:W-:Y:S01]  /*5710*/  FADD.FTZ R121, -R105, 1 ;  /* 0x3f80000069797421 */ /* 0x020fe20000010100 */
[----:B------:R-:W-:Y:S01]  /*5720*/  FMUL.FTZ R120, R110, R109 ;  /* 0x0000006d6e787220 */ /* 0x000fe20000410000 */
[----:B------:R-:W-:Y:S01]  /*5730*/  FADD.FTZ R122, R125, 1 ;  /* 0x3f8000007d7a7421 */ /* 0x000fe20000010000 */
[----:B------:R-:W-:Y:S01]  /*5740*/  FFMA.FTZ R116, R61, R116, 1 ;  /* 0x3f8000003d747423 */ /* 0x000fe20000010074 */
[----:B------:R-:W-:Y:S01]  /*5750*/  FMUL.FTZ R117, R98, R117 ;  /* 0x0000007562757220 */ /* 0x000fe20000410000 */
[----:B------:R-:W5:Y:S02]  /*5760*/  LDS.U16 R125, [R24+0x12] ;  /* 0x00001200187d7984 */ /* 0x000f640000000400 */
[----:B------:R1:W-:Y:S01]  /*5770*/  MUFU.EX2 R131, R128 ;  /* 0x0000008000837308 */ /* 0x0003e20000000800 */
[----:B------:R-:W-:Y:S01]  /*5780*/  FADD.FTZ R118, -R102, 1 ;  /* 0x3f80000066767421 */ /* 0x000fe20000010100 */
[----:B------:R-:W-:Y:S01]  /*5790*/  FMUL.FTZ R119, R113, R108 ;  /* 0x0000006c71777220 */ /* 0x000fe20000410000 */
[----:B------:R-:W-:Y:S01]  /*57a0*/  FFMA.FTZ R121, R68, R121, 1 ;  /* 0x3f80000044797423 */ /* 0x000fe20000010079 */
[----:B------:R-:W-:Y:S01]  /*57b0*/  FMUL.FTZ R120, R105, R120 ;  /* 0x0000007869787220 */ /* 0x000fe20000410000 */
[----:B------:R-:W-:Y:S01]  /*57c0*/  FADD.FTZ R123, R123, 1 ;  /* 0x3f8000007b7b7421 */ /* 0x000fe20000010000 */
[----:B------:R-:W-:Y:S01]  /*57d0*/  FMUL.FTZ R139, R117, R116 ;  /* 0x00000074758b7220 */ /* 0x000fe20000410000 */
[----:B-1----:R-:W1:Y:S01]  /*57e0*/  LDS.U16 R128, [R24+0x16] ;  /* 0x0000160018807984 */ /* 0x002e620000000400 */
[----:B------:R-:W4:Y:S01]  /*57f0*/  MUFU.RCP R107, R107 ;  /* 0x0000006b006b7308 */ /* 0x000f220000001000 */
[----:B------:R-:W-:Y:S01]  /*5800*/  SHF.L.U32 R117, R94, 0x10, RZ ;  /* 0x000000105e757819 */ /* 0x000fe200000006ff */
[----:B------:R-:W-:Y:S01]  /*5810*/  FFMA.FTZ R118, R63, R118, 1 ;  /* 0x3f8000003f767423 */ /* 0x000fe20000010076 */
[----:B------:R-:W-:Y:S01]  /*5820*/  FMUL.FTZ R119, R102, R119 ;  /* 0x0000007766777220 */ /* 0x000fe20000410000 */
[----:B------:R-:W-:Y:S01]  /*5830*/  FMUL.FTZ R141, R120, R121 ;  /* 0x00000079788d7220 */ /* 0x000fe20000410000 */
[----:B------:R-:W-:Y:S01]  /*5840*/  SHF.L.U32 R94, R2, 0x10, RZ ;  /* 0x00000010025e7819 */ /* 0x000fe200000006ff */
[----:B------:R-:W-:Y:S01]  /*5850*/  FADD.FTZ R121, R126, 1 ;  /* 0x3f8000007e797421 */ /* 0x000fe20000010000 */
[----:B------:R-:W-:Y:S01]  /*5860*/  FADD.FTZ R126, R130, 1 ;  /* 0x3f800000827e7421 */ /* 0x000fe20000010000 */
[----:B------:R4:W0:Y:S01]  /*5870*/  MUFU.RCP R112, R123 ;  /* 0x0000007b00707308 */ /* 0x0008220000001000 */
[----:B------:R-:W1:Y:S01]  /*5880*/  LDS.U16 R130, [R24+0x1a] ;  /* 0x00001a0018827984 */ /* 0x000e620000000400 */
[----:B------:R-:W-:Y:S01]  /*5890*/  FMUL.FTZ R138, R119, R118 ;  /* 0x00000076778a7220 */ /* 0x000fe20000410000 */
[----:B------:R-:W-:Y:S01]  /*58a0*/  FMUL.FTZ R119, R117, R94 ;  /* 0x0000005e75777220 */ /* 0x000fe20000410000 */
[----:B--2---:R-:W-:-:S03]  /*58b0*/  FADD.FTZ R118, -R104, 1 ;  /* 0x3f80000068767421 */ /* 0x004fc60000010100 */
[----:B------:R-:W-:Y:S01]  /*58c0*/  FMUL.FTZ R2, R104, R119 ;  /* 0x0000007768027220 */ /* 0x000fe20000410000 */
[----:B------:R-:W-:Y:S01]  /*58d0*/  SHF.L.U32 R119, R88, 0x10, RZ ;  /* 0x0000001058777819 */ /* 0x000fe200000006ff */
[----:B------:R-:W2:Y:S01]  /*58e0*/  MUFU.RCP R121, R121 ;  /* 0x0000007900797308 */ /* 0x000ea20000001000 */
[----:B---3--:R-:W-:Y:S01]  /*58f0*/  SHF.L.U32 R88, R3, 0x10, RZ ;  /* 0x0000001003587819 */ /* 0x008fe200000006ff */
[----:B----4-:R-:W-:Y:S01]  /*5900*/  FFMA.FTZ R123, R69, R118, 1 ;  /* 0x3f800000457b7423 */ /* 0x010fe20000010076 */
[----:B------:R-:W-:Y:S02]  /*5910*/  SHF.L.U32 R73, R73, 0x10, RZ ;  /* 0x0000001049497819 */ /* 0x000fe400000006ff */
[----:B------:R-:W-:Y:S01]  /*5920*/  SHF.L.U32 R114, R114, 0x10, RZ ;  /* 0x0000001072727819 */ /* 0x000fe200000006ff */
[----:B------:R-:W-:Y:S01]  /*5930*/  FADD.FTZ R3, -R107, 1 ;  /* 0x3f8000006b037421 */ /* 0x000fe20000010100 */
[----:B------:R-:W-:Y:S01]  /*5940*/  FMUL.FTZ R120, R119, R88 ;  /* 0x0000005877787220 */ /* 0x000fe20000410000 */
[----:B------:R0:W3:Y:S01]  /*5950*/  MUFU.RCP R116, R122 ;  /* 0x0000007a00747308 */ /* 0x0000e20000001000 */
[----:B------:R-:W-:Y:S01]  /*5960*/  FMUL.FTZ R2, R2, R123 ;  /* 0x0000007b02027220 */ /* 0x000fe20000410000 */
[----:B------:R-:W-:Y:S01]  /*5970*/  FMUL.FTZ R123, R73, R114 ;  /* 0x00000072497b7220 */ /* 0x000fe20000410000 */
[----:B------:R-:W-:Y:S01]  /*5980*/  FFMA.FTZ R3, R70, R3, 1 ;  /* 0x3f80000046037423 */ /* 0x000fe20000010003 */
[----:B------:R-:W-:-:S04]  /*5990*/  FMUL.FTZ R120, R107, R120 ;  /* 0x000000786b787220 */ /* 0x000fc80000410000 */
[----:B------:R4:W5:Y:S01]  /*59a0*/  MUFU.RCP R118, R124 ;  /* 0x0000007c00767308 */ /* 0x0009620000001000 */
[C---:B0-----:R-:W-:Y:S01]  /*59b0*/  FADD.FTZ R122, -R112.reuse, 1 ;  /* 0x3f800000707a7421 */ /* 0x041fe20000010100 */
[----:B------:R-:W-:Y:S01]  /*59c0*/  FMUL.FTZ R123, R112, R123 ;  /* 0x0000007b707b7220 */ /* 0x000fe20000410000 */
[----:B------:R-:W-:Y:S02]  /*59d0*/  FMUL.FTZ R3, R120, R3 ;  /* 0x0000000378037220 */ /* 0x000fe40000410000 */
[----:B------:R-:W-:Y:S01]  /*59e0*/  FFMA.FTZ R122, R71, R122, 1 ;  /* 0x3f800000477a7423 */ /* 0x000fe2000001007a */
[----:B------:R-:W-:Y:S02]  /*59f0*/  SHF.L.U32 R120, R62, 0x10, RZ ;  /* 0x000000103e787819 */ /* 0x000fe400000006ff */
[----:B------:R-:W0:Y:S01]  /*5a00*/  MUFU.RCP R115, R115 ;  /* 0x0000007300737308 */ /* 0x000e220000001000 */
[----:B------:R-:W-:Y:S01]  /*5a10*/  FADD.FTZ R131, R131, 1 ;  /* 0x3f80000083837421 */ /* 0x000fe20000010000 */
[----:B------:R-:W-:Y:S01]  /*5a20*/  FMUL.FTZ R140, R123, R122 ;  /* 0x0000007a7b8c7220 */ /* 0x000fe20000410000 */
[----:B------:R-:W-:Y:S01]  /*5a30*/  FADD.FTZ R62, R137, 1 ;  /* 0x3f800000893e7421 */ /* 0x000fe20000010000 */
[----:B------:R-:W-:Y:S01]  /*5a40*/  SHF.L.U32 R123, R57, 0x10, RZ ;  /* 0x00000010397b7819 */ /* 0x000fe200000006ff */
[----:B--2---:R-:W-:Y:S01]  /*5a50*/  FADD.FTZ R57, -R121, 1 ;  /* 0x3f80000079397421 */ /* 0x004fe20000010100 */
[----:B----4-:R-:W-:-:S02]  /*5a60*/  SHF.L.U32 R124, R59, 0x10, RZ ;  /* 0x000000103b7c7819 */ /* 0x010fc400000006ff */
[----:B------:R-:W-:Y:S01]  /*5a70*/  SHF.L.U32 R127, R127, 0x10, RZ ;  /* 0x000000107f7f7819 */ /* 0x000fe200000006ff */
[----:B------:R-:W2:Y:S01]  /*5a80*/  MUFU.RCP R126, R126 ;  /* 0x0000007e007e7308 */ /* 0x000ea20000001000 */
[----:B------:R-:W-:Y:S02]  /*5a90*/  SHF.L.U32 R122, R55, 0x10, RZ ;  /* 0x00000010377a7819 */ /* 0x000fe400000006ff */
[----:B------:R-:W-:Y:S01]  /*5aa0*/  SHF.L.U32 R129, R129, 0x10, RZ ;  /* 0x0000001081817819 */ /* 0x000fe200000006ff */
[----:B------:R-:W-:Y:S01]  /*5ab0*/  FFMA.FTZ R59, R86, R57, 1 ;  /* 0x3f800000563b7423 */ /* 0x000fe20000010039 */
[----:B---3--:R-:W-:Y:S01]  /*5ac0*/  FADD.FTZ R142, -R116, 1 ;  /* 0x3f800000748e7421 */ /* 0x008fe20000010100 */
[----:B------:R-:W-:Y:S02]  /*5ad0*/  FMUL.FTZ R57, R124, R127 ;  /* 0x0000007f7c397220 */ /* 0x000fe40000410000 */
[----:B------:R-:W3:Y:S01]  /*5ae0*/  MUFU.RCP R131, R131 ;  /* 0x0000008300837308 */ /* 0x000ee20000001000 */
[----:B-----5:R-:W-:Y:S01]  /*5af0*/  FADD.FTZ R146, -R118, 1 ;  /* 0x3f80000076927421 */ /* 0x020fe20000010100 */
[----:B------:R-:W-:Y:S01]  /*5b00*/  SHF.L.U32 R125, R125, 0x10, RZ ;  /* 0x000000107d7d7819 */ /* 0x000fe200000006ff */
[----:B------:R-:W-:Y:S01]  /*5b10*/  FMUL.FTZ R137, R122, R129 ;  /* 0x000000817a897220 */ /* 0x000fe20000410000 */
[----:B-1----:R-:W-:-:S04]  /*5b20*/  SHF.L.U32 R128, R128, 0x10, RZ ;  /* 0x0000001080807819 */ /* 0x002fc800000006ff */
[----:B------:R-:W1:Y:S01]  /*5b30*/  MUFU.RCP R62, R62 ;  /* 0x0000003e003e7308 */ /* 0x000e620000001000 */
[----:B------:R-:W-:Y:S01]  /*5b40*/  FFMA.FTZ R144, R85, R142, 1 ;  /* 0x3f80000055907423 */ /* 0x000fe2000001008e */
[----:B------:R-:W-:Y:S01]  /*5b50*/  FMUL.FTZ R57, R116, R57 ;  /* 0x0000003974397220 */ /* 0x000fe20000410000 */
[----:B------:R-:W-:Y:S01]  /*5b60*/  FFMA.FTZ R148, R87, R146, 1 ;  /* 0x3f80000057947423 */ /* 0x000fe20000010092 */
[----:B------:R-:W-:Y:S01]  /*5b70*/  FMUL.FTZ R137, R118, R137 ;  /* 0x0000008976897220 */ /* 0x000fe20000410000 */
[----:B0-----:R-:W-:Y:S01]  /*5b80*/  FADD.FTZ R55, -R115, 1 ;  /* 0x3f80000073377421 */ /* 0x001fe20000010100 */
[----:B------:R-:W-:Y:S01]  /*5b90*/  FMUL.FTZ R142, R120, R125 ;  /* 0x0000007d788e7220 */ /* 0x000fe20000410000 */
[----:B------:R-:W-:Y:S01]  /*5ba0*/  FMUL.FTZ R146, R123, R128 ;  /* 0x000000807b927220 */ /* 0x000fe20000410000 */
[----:B------:R-:W-:Y:S01]  /*5bb0*/  FMUL.FTZ R57, R57, R144 ;  /* 0x0000009039397220 */ /* 0x000fe20000410000 */
[----:B------:R-:W-:Y:S01]  /*5bc0*/  F2FP.BF16.F32.PACK_AB R144, R135, R134 ;  /* 0x000000868790723e */ /* 0x000fe200000010ff */
[----:B------:R-:W-:Y:S01]  /*5bd0*/  BAR.SYNC.DEFER_BLOCKING 0x0 ;  /* 0x0000000000007b1d */ /* 0x000fe20000010000 */
[----:B------:R-:W-:Y:S01]  /*5be0*/  FMUL.FTZ R148, R137, R148 ;  /* 0x0000009489947220 */ /* 0x000fe20000410000 */
[----:B------:R-:W-:Y:S01]  /*5bf0*/  SHF.L.U32 R135, R54, 0x10, RZ ;  /* 0x0000001036877819 */ /* 0x000fe200000006ff */
[----:B------:R-:W-:Y:S01]  /*5c00*/  FFMA.FTZ R55, R72, R55, 1 ;  /* 0x3f80000048377423 */ /* 0x000fe20000010037 */
[----:B------:R-:W-:Y:S01]  /*5c10*/  SHF.L.U32 R130, R130, 0x10, RZ ;  /* 0x0000001082827819 */ /* 0x000fe200000006ff */
[----:B------:R-:W-:Y:S01]  /*5c20*/  FMUL.FTZ R142, R115, R142 ;  /* 0x0000008e738e7220 */ /* 0x000fe20000410000 */
[----:B------:R-:W-:Y:S01]  /*5c30*/  FMUL.FTZ R146, R121, R146 ;  /* 0x0000009279927220 */ /* 0x000fe20000410000 */
[----:B------:R-:W-:-:S02]  /*5c40*/  SHF.L.U32 R137, R5, 0x10, RZ ;  /* 0x0000001005897819 */ /* 0x000fc400000006ff */
[----:B------:R-:W-:Y:S02]  /*5c50*/  SHF.L.U32 R134, R4, 0x10, RZ ;  /* 0x0000001004867819 */ /* 0x000fe400000006ff */
[----:B------:R-:W-:Y:S02]  /*5c60*/  SHF.L.U32 R132, R132, 0x10, RZ ;  /* 0x0000001084847819 */ /* 0x000fe400000006ff */
[----:B------:R-:W-:Y:S01]  /*5c70*/  SHF.L.U32 R133, R133, 0x10, RZ ;  /* 0x0000001085857819 */ /* 0x000fe200000006ff */
[----:B------:R-:W-:Y:S01]  /*5c80*/  FMUL.FTZ R55, R142, R55 ;  /* 0x000000378e377220 */ /* 0x000fe20000410000 */
[----:B------:R-:W-:Y:S01]  /*5c90*/  FMUL.FTZ R146, R146, R59 ;  /* 0x0000003b92927220 */ /* 0x000fe20000410000 */
[----:B--2---:R-:W-:Y:S01]  /*5ca0*/  FADD.FTZ R4, -R126, 1 ;  /* 0x3f8000007e047421 */ /* 0x004fe20000010100 */
[----:B------:R-:W-:Y:S01]  /*5cb0*/  FMUL.FTZ R5, R135, R130 ;  /* 0x0000008287057220 */ /* 0x000fe20000410000 */
[----:B---3--:R-:W-:Y:S01]  /*5cc0*/  FADD.FTZ R59, -R131, 1 ;  /* 0x3f800000833b7421 */ /* 0x008fe20000010100 */
[----:B-1----:R-:W-:Y:S01]  /*5cd0*/  FADD.FTZ R142, -R62, 1 ;  /* 0x3f8000003e8e7421 */ /* 0x002fe20000010100 */
[----:B------:R-:W-:Y:S01]  /*5ce0*/  FMUL.FTZ R54, R137, R132 ;  /* 0x0000008489367220 */ /* 0x000fe20000410000 */
[----:B------:R-:W-:Y:S01]  /*5cf0*/  FMUL.FTZ R143, R134, R133 ;  /* 0x00000085868f7220 */ /* 0x000fe20000410000 */
[----:B------:R-:W-:Y:S01]  /*5d00*/  FFMA.FTZ R4, R89, R4, 1 ;  /* 0x3f80000059047423 */ /* 0x000fe20000010004 */
[----:B------:R-:W-:Y:S01]  /*5d10*/  FMUL.FTZ R5, R126, R5 ;  /* 0x000000057e057220 */ /* 0x000fe20000410000 */
[----:B------:R-:W-:Y:S01]  /*5d20*/  FFMA.FTZ R59, R90, R59, 1 ;  /* 0x3f8000005a3b7423 */ /* 0x000fe2000001003b */
[----:B------:R-:W-:Y:S01]  /*5d30*/  FMUL.FTZ R54, R131, R54 ;  /* 0x0000003683367220 */ /* 0x000fe20000410000 */
[----:B------:R-:W-:Y:S01]  /*5d40*/  FFMA.FTZ R142, R91, R142, 1 ;  /* 0x3f8000005b8e7423 */ /* 0x000fe2000001008e */
[----:B------:R-:W-:Y:S01]  /*5d50*/  FMUL.FTZ R143, R62, R143 ;  /* 0x0000008f3e8f7220 */ /* 0x000fe20000410000 */
[----:B------:R-:W-:Y:S01]  /*5d60*/  FMUL.FTZ R5, R5, R4 ;  /* 0x0000000405057220 */ /* 0x000fe20000410000 */
[----:B------:R-:W-:Y:S01]  /*5d70*/  FMUL.FTZ R54, R54, R59 ;  /* 0x0000003b36367220 */ /* 0x000fe20000410000 */
[----:B------:R-:W-:Y:S01]  /*5d80*/  PRMT R4, R144, 0x7632, R4 ;  /* 0x0000763290047816 */ /* 0x000fe20000000004 */
[----:B------:R-:W-:Y:S01]  /*5d90*/  FMUL.FTZ R143, R143, R142 ;  /* 0x0000008e8f8f7220 */ /* 0x000fe20000410000 */
[----:B------:R-:W-:-:S02]  /*5da0*/  F2FP.BF16.F32.PACK_AB R55, R55, R140 ;  /* 0x0000008c3737723e */ /* 0x000fc400000010ff */
[----:B------:R-:W-:Y:S02]  /*5db0*/  F2FP.BF16.F32.PACK_AB R136, R139, R136 ;  /* 0x000000888b88723e */ /* 0x000fe400000010ff */
[----:B------:R-:W-:Y:S02]  /*5dc0*/  F2FP.BF16.F32.PACK_AB R138, R141, R138 ;  /* 0x0000008a8d8a723e */ /* 0x000fe400000010ff */
[----:B------:R-:W-:Y:S01]  /*5dd0*/  F2FP.BF16.F32.PACK_AB R2, R3, R2 ;  /* 0x000000020302723e */ /* 0x000fe200000010ff */
[----:B------:R0:W-:Y:S01]  /*5de0*/  STS.U16 [R24+0x2], R4 ;  /* 0x0000020418007388 */ /* 0x0001e20000000400 */
[----:B------:R-:W-:Y:S02]  /*5df0*/  ISETP.NE.AND P6, PT, R150, RZ, PT ;  /* 0x000000ff9600720c */ /* 0x000fe40003fc5270 */
[----:B------:R-:W-:Y:S02]  /*5e00*/  F2FP.BF16.F32.PACK_AB R57, R146, R57 ;  /* 0x000000399239723e */ /* 0x000fe400000010ff */
[----:B------:R-:W-:-:S02]  /*5e10*/  F2FP.BF16.F32.PACK_AB R5, R5, R148 ;  /* 0x000000940505723e */ /* 0x000fc400000010ff */
[----:B------:R-:W-:Y:S01]  /*5e20*/  F2FP.BF16.F32.PACK_AB R54, R143, R54 ;  /* 0x000000368f36723e */ /* 0x000fe200000010ff */
[----:B------:R1:W-:Y:S01]  /*5e30*/  STS.U16 [R24+0x4], R136 ;  /* 0x0000048818007388 */ /* 0x0003e20000000400 */
[----:B0-----:R-:W-:Y:S02]  /*5e40*/  PRMT R4, R55, 0x7632, R4 ;  /* 0x0000763237047816 */ /* 0x001fe40000000004 */
[----:B------:R-:W-:Y:S01]  /*5e50*/  PRMT R59, R136, 0x7632, R59 ;  /* 0x00007632883b7816 */ /* 0x000fe2000000003b */
        /* <DEDUP_REMOVED lines=39> */
[----:B------:R-:W1:Y:S01]  /*60d0*/  LDS R167, [UR17+0x420] ;  /* 0x00042011ffa77984 */ /* 0x000e620008000800 */
        /* <DEDUP_REMOVED lines=22> */
.L_x_13049:
[----:B------:R-:W-:Y:S05]  /*6240*/  BSYNC B0 ;  /* 0x0000000000007941 */ /* 0x000fea0003800000 */
.L_x_13048:
        /* <DEDUP_REMOVED lines=57> */
[----:B0-----:R-:W-:Y:S01]  /*65e0*/  FMUL.FTZ R59, R110, R105 ;  /* 0x000000696e3b7220 */ /* 0x001fe20000410000 */
        /* <DEDUP_REMOVED lines=20> */
[----:B------:R1:W-:Y:S01]  /*6730*/  @!P3 STG.E.U16 desc[UR22][R4.64+-0x40], R165 ;  /* 0xffffc0a50400b986 */ /* 0x0003e2000c101516 */
        /* <DEDUP_REMOVED lines=29> */
[----:B------:R1:W-:Y:S01]  /*6910*/  STS.U16 [R24], R92 ;  /* 0x0000005c18007388 */ /* 0x0003e20000000400 */
        /* <DEDUP_REMOVED lines=11> */
[----:B------:R3:W-:Y:S01]  /*69d0*/  STS.U16 [R24+0xc], R94 ;  /* 0x00000c5e18007388 */ /* 0x0007e20000000400 */
[----:B-1----:R-:W-:-:S02]  /*69e0*/  PRMT R92, R87, 0x7632, R92 ;  /* 0x00007632575c7816 */ /* 0x002fc4000000005c */
[----:B--2---:R-:W-:Y:S01]  /*69f0*/  PRMT R5, R85, 0x7632, R5 ;  /* 0x0000763255057816 */ /* 0x004fe20000000005 */
[----:B------:R1:W-:Y:S01]  /*6a00*/  STS.U16 [R24+0xe], R4 ;  /* 0x00000e0418007388 */ /* 0x0003e20000000400 */
[----:B0-----:R-:W-:-:S03]  /*6a10*/  PRMT R88, R87, 0x7610, R88 ;  /* 0x0000761057587816 */ /* 0x001fc60000000058 */
[----:B------:R-:W-:Y:S01]  /*6a20*/  STS.U16 [R24+0x8], R102 ;  /* 0x0000086618007388 */ /* 0x000fe20000000400 */
[----:B---3--:R-:W-:-:S03]  /*6a30*/  PRMT R94, R90, 0x7632, R94 ;  /* 0x000076325a5e7816 */ /* 0x008fc6000000005e */
        /* <DEDUP_REMOVED lines=44> */
.L_x_13052:
[----:B------:R-:W-:Y:S05]  /*6d00*/  BSYNC B0 ;  /* 0x0000000000007941 */ /* 0x000fea0003800000 */
.L_x_13051:
        /* <DEDUP_REMOVED lines=43> */
.L_x_13050:
[----:B------:R-:W2:Y:S01]  /*6fc0*/  LDL.LU R0, [R1+0xc] ;  /* 0x00000c0001007983 */ /* 0x000ea20000300800 */
[----:B0-----:R-:W-:Y:S01]  /*6fd0*/  SHF.L.U32 R3, R154, 0x10, RZ ;  /* 0x000000109a037819 */ /* 0x001fe200000006ff */
[----:B-1----:R-:W0:Y:S01]  /*6fe0*/  LDC R5, c[0x0][0x21c] ;  /* 0x00008700ff057b82 */ /* 0x002e220000000800 */
        /* <DEDUP_REMOVED lines=60> */
[----:B------:R-:W-:Y:S01]  /*73b0*/  ULDC.64 UR18, c[0x0][0x230] ;  /* 0x00008c0000127ab9 */ /* 0x000fe20000000a00 */
[----:B0-----:R-:W-:Y:S01]  /*73c0*/  LOP3.LUT R0, R150, 0x7ffffe0, RZ, 0xc0, !PT ;  /* 0x07ffffe096007812 */ /* 0x001fe200078ec0ff */
[----:B------:R-:W-:Y:S01]  /*73d0*/  UIMAD UR8, UR7, UR18, URZ ;  /* 0x00000012070872a4 */ /* 0x000fe2000f8e023f */
[----:B------:R-:W-:Y:S01]  /*73e0*/  CS2R R90, SRZ ;  /* 0x00000000005a7805 */ /* 0x000fe2000001ff00 */
[----:B------:R-:W-:Y:S01]  /*73f0*/  UIMAD.WIDE.U32 UR26, UR12, UR18, URZ ;  /* 0x000000120c1a72a5 */ /* 0x000fe2000f8e003f */
[----:B------:R-:W-:Y:S01]  /*7400*/  SHF.L.U32 R0, R0, 0x5, RZ ;  /* 0x0000000500007819 */ /* 0x000fe200000006ff */
[----:B------:R-:W-:Y:S01]  /*7410*/  UIMAD UR20, UR12, UR19, UR8 ;  /* 0x000000130c1472a4 */ /* 0x000fe2000f8e0208 */
[----:B------:R-:W-:Y:S01]  /*7420*/  CS2R R92, SRZ ;  /* 0x00000000005c7805 */ /* 0x000fe2000001ff00 */
[----:B------:R-:W-:Y:S01]  /*7430*/  USHF.L.U32 UR18, UR44, 0x1, URZ ;  /* 0x000000012c127899 */ /* 0x000fe2000800063f */
[----:B------:R-:W-:Y:S01]  /*7440*/  CS2R R94, SRZ ;  /* 0x00000000005e7805 */ /* 0x000fe2000001ff00 */
[----:B------:R-:W-:Y:S01]  /*7450*/  ULDC.64 UR8, c[0x0][0x248] ;  /* 0x0000920000087ab9 */ /* 0x000fe20000000a00 */
[----:B------:R-:W-:Y:S01]  /*7460*/  CS2R R96, SRZ ;  /* 0x0000000000607805 */ /* 0x000fe2000001ff00 */
[----:B------:R-:W-:Y:S01]  /*7470*/  UIMAD UR7, UR7, UR8, URZ ;  /* 0x00000008070772a4 */ /* 0x000fe2000f8e023f */
[----:B------:R-:W-:Y:S01]  /*7480*/  CS2R R98, SRZ ;  /* 0x0000000000627805 */ /* 0x000fe2000001ff00 */
[----:B------:R-:W-:Y:S01]  /*7490*/  UIMAD.WIDE.U32 UR28, UR12, UR8, URZ ;  /* 0x000000080c1c72a5 */ /* 0x000fe2000f8e003f */
[----:B------:R-:W-:Y:S01]  /*74a0*/  CS2R R100, SRZ ;  /* 0x0000000000647805 */ /* 0x000fe2000001ff00 */
[----:B------:R-:W-:Y:S01]  /*74b0*/  UIMAD UR21, UR12, UR9, UR7 ;  /* 0x000000090c1572a4 */ /* 0x000fe2000f8e0207 */
        /* <DEDUP_REMOVED lines=8> */
[----:B------:R-:W-:Y:S02]  /*7540*/  UIADD3 UR20, UR27, UR20, URZ ;  /* 0x000000141b147290 */ /* 0x000fe4000fffe03f */
[----:B------:R-:W-:Y:S01]  /*7550*/  UIADD3 UR21, UR29, UR21, URZ ;  /* 0x000000151d157290 */ /* 0x000fe2000fffe03f */
[----:B------:R-:W-:Y:S01]  /*7560*/  ULDC.64 UR30, c[0x0][0x380] ;  /* 0x0000e000001e7ab9 */ /* 0x000fe20000000a00 */
[----:B------:R-:W-:Y:S01]  /*7570*/  ULDC.64 UR32, c[0x0][0x368] ;  /* 0x0000da0000207ab9 */ /* 0x000fe20000000a00 */
[----:B-1----:R-:W-:Y:S01]  /*7580*/  LOP3.LUT R2, R2, 0x1f, RZ, 0xc0, !PT ;  /* 0x0000001f02027812 */ /* 0x002fe200078ec0ff */
[----:B------:R-:W-:Y:S01]  /*7590*/  ULDC.64 UR34, c[0x0][0x370] ;  /* 0x0000dc0000227ab9 */ /* 0x000fe20000000a00 */
[----:B------:R-:W-:Y:S01]  /*75a0*/  ULDC.64 UR36, c[0x0][0x3d0] ;  /* 0x0000f40000247ab9 */ /* 0x000fe20000000a00 */
[----:B------:R-:W-:Y:S01]  /*75b0*/  ULDC.64 UR38, c[0x0][0x238] ;  /* 0x00008e0000267ab9 */ /* 0x000fe20000000a00 */
[----:B------:R-:W-:Y:S01]  /*75c0*/  LOP3.LUT R0, R0, 0xffffffe0, R2, 0xe2, !PT ;  /* 0xffffffe000007812 */ /* 0x000fe200078ee202 */
[----:B------:R-:W-:-:S03]  /*75d0*/  ULDC.64 UR40, c[0x0][0x2d0] ;  /* 0x0000b40000287ab9 */ /* 0x000fc60000000a00 */
[----:B------:R-:W-:-:S13]  /*75e0*/  ISETP.GE.AND P0, PT, R0, UR18, PT ;  /* 0x0000001200007c0c */ /* 0x000fda000bf06270 */
.L_x_13132:
[----:B0-----:R-:W0:Y:S01]  /*75f0*/  S2R R179, SR_TID.X ;  /* 0x0000000000b37919 */ /* 0x001e220000002100 */
[----:B-1----:R-:W1:Y:S01]  /*7600*/  S2R R235, SR_TID.X ;  /* 0x0000000000eb7919 */ /* 0x002e620000002100 */
[----:B------:R-:W-:Y:S01]  /*7610*/  USHF.R.S32.HI UR55, URZ, 0x1f, UR7 ;  /* 0x0000001f3f377899 */ /* 0x000fe20008011407 */
[----:B------:R-:W-:Y:S01]  /*7620*/  UMOV UR42, UR26 ;  /* 0x0000001a002a7c82 */ /* 0x000fe20008000000 */
[----:B------:R-:W2:Y:S02]  /*7630*/  LDL R139, [R1+0x4] ;  /* 0x00000400018b7983 */ /* 0x000ea40000100800 */
[----:B------:R-:W-:Y:S01]  /*7640*/  UIMAD UR17, UR55, UR38, URZ ;  /* 0x00000026371172a4 */ /* 0x000fe2000f8e023f */
[----:B------:R-:W-:Y:S01]  /*7650*/  UMOV UR43, UR20 ;  /* 0x00000014002b7c82 */ /* 0x000fe20008000000 */
[----:B---3--:R-:W3:Y:S01]  /*7660*/  LDL R138, [R1] ;  /* 0x00000000018a7983 */ /* 0x008ee20000100800 */
[----:B------:R-:W-:Y:S02]  /*7670*/  UIMAD.WIDE.U32 UR42, UR7, UR38, UR42 ;  /* 0x00000026072a72a5 */ /* 0x000fe4000f8e002a */
[----:B------:R-:W-:-:S02]  /*7680*/  UIMAD UR17, UR7, UR39, UR17 ;  /* 0x00000027071172a4 */ /* 0x000fc4000f8e0211 */
[----:B------:R-:W-:Y:S02]  /*7690*/  ULEA UR44, UP0, UR42, UR40, 0x3 ;  /* 0x000000282a2c7291 */ /* 0x000fe4000f80183f */
[----:B------:R-:W-:-:S04]  /*76a0*/  UIADD3 UR17, UR43, UR17, URZ ;  /* 0x000000112b117290 */ /* 0x000fc8000fffe03f */
[----:B------:R-:W-:Y:S01]  /*76b0*/  ULEA.HI.X UR42, UR42, UR41, UR17, 0x3, UP0 ;  /* 0x000000292a2a7291 */ /* 0x000fe200080f1c11 */
[----:B------:R-:W-:-:S05]  /*76c0*/  MOV R2, UR44 ;  /* 0x0000002c00027c02 */ /* 0x000fca0008000f00 */
[----:B------:R-:W-:Y:S01]  /*76d0*/  MOV R3, UR42 ;  /* 0x0000002a00037c02 */ /* 0x000fe20008000f00 */
[----:B------:R-:W-:Y:S01]  /*76e0*/  ULDC.64 UR42, c[0x0][0x270] ;  /* 0x00009c00002a7ab9 */ /* 0x000fe20000000a00 */
[----:B0-----:R-:W-:-:S04]  /*76f0*/  LOP3.LUT R0, R179, 0x7ffffe0, RZ, 0xc0, !PT ;  /* 0x07ffffe0b3007812 */ /* 0x001fc800078ec0ff */
[----:B----4-:R-:W4:Y:S01]  /*7700*/  LDG.E.64 R2, desc[UR22][R2.64] ;  /* 0x0000001602027981 */ /* 0x010f22000c1e1b00 */
[----:B-1----:R-:W-:Y:S01]  /*7710*/  LOP3.LUT R235, R235, 0x1f, RZ, 0xc0, !PT ;  /* 0x0000001febeb7812 */ /* 0x002fe200078ec0ff */
[----:B------:R-:W-:Y:S01]  /*7720*/  UIMAD UR17, UR55, UR42, URZ ;  /* 0x0000002a371172a4 */ /* 0x000fe2000f8e023f */
[----:B------:R-:W-:Y:S02]  /*7730*/  SHF.L.U32 R0, R0, 0x5, RZ ;  /* 0x0000000500007819 */ /* 0x000fe400000006ff */
[----:B------:R-:W-:Y:S01]  /*7740*/  MOV R67, UR42 ;  /* 0x0000002a00437c02 */ /* 0x000fe20008000f00 */
[----:B------:R-:W-:Y:S01]  /*7750*/  UIMAD UR17, UR7, UR43, UR17 ;  /* 0x0000002b071172a4 */ /* 0x000fe2000f8e0211 */
[----:B------:R-:W-:Y:S02]  /*7760*/  LOP3.LUT R64, R0, 0xffffffe0, R235, 0xe2, !PT ;  /* 0xffffffe000407812 */ /* 0x000fe400078ee2eb */
[----:B------:R-:W-:Y:S02]  /*7770*/  PRMT R110, RZ, 0x7610, R110 ;  /* 0x00007610ff6e7816 */ /* 0x000fe4000000006e */
[----:B------:R-:W-:-:S02]  /*7780*/  SHF.R.S32.HI R65, RZ, 0x1f, R64 ;  /* 0x0000001fff417819 */ /* 0x000fc40000011440 */
[C---:B------:R-:W-:Y:S02]  /*7790*/  LOP3.LUT R0, R64.reuse, 0x20, RZ, 0xfc, !PT ;  /* 0x0000002040007812 */ /* 0x040fe400078efcff */
[----:B------:R-:W-:Y:S01]  /*77a0*/  LOP3.LUT R4, R64, 0x40, RZ, 0xfc, !PT ;  /* 0x0000004040047812 */ /* 0x000fe200078efcff */
[----:B------:R-:W-:Y:S01]  /*77b0*/  IMAD.WIDE.U32 R66, R67, UR7, R64 ;  /* 0x0000000743427c25 */ /* 0x000fe2000f8e0040 */
[----:B------:R-:W-:Y:S02]  /*77c0*/  ISETP.GE.AND P4, PT, R0, UR18, PT ;  /* 0x0000001200007c0c */ /* 0x000fe4000bf86270 */
[C---:B------:R-:W-:Y:S02]  /*77d0*/  LOP3.LUT R0, R64.reuse, 0x60, RZ, 0xfc, !PT ;  /* 0x0000006040007812 */ /* 0x040fe400078efcff */
[----:B------:R-:W-:Y:S02]  /*77e0*/  LOP3.LUT R6, R64, 0x80, RZ, 0xfc, !PT ;  /* 0x0000008040067812 */ /* 0x000fe400078efcff */
[----:B------:R-:W-:-:S02]  /*77f0*/  ISETP.GE.AND P3, PT, R4, UR18, PT ;  /* 0x0000001204007c0c */ /* 0x000fc4000bf66270 */
[----:B------:R-:W-:Y:S02]  /*7800*/  IADD3 R5, R67, UR17, RZ ;  /* 0x0000001143057c10 */ /* 0x000fe4000fffe0ff */
[----:B------:R-:W-:Y:S02]  /*7810*/  LEA R4, P5, R66, UR14, 0x1 ;  /* 0x0000000e42047c11 */ /* 0x000fe4000f8a08ff */
[----:B------:R-:W-:Y:S02]  /*7820*/  ISETP.GE.AND P2, PT, R0, UR18, PT ;  /* 0x0000001200007c0c */ /* 0x000fe4000bf46270 */
[----:B------:R-:W-:Y:S02]  /*7830*/  ISETP.GE.AND P1, PT, R6, UR18, PT ;  /* 0x0000001206007c0c */ /* 0x000fe4000bf26270 */
[----:B------:R-:W-:Y:S02]  /*7840*/  PRMT R6, RZ, 0x7610, R6 ;  /* 0x00007610ff067816 */ /* 0x000fe40000000006 */
[----:B------:R-:W-:-:S02]  /*7850*/  LEA.HI.X R5, R66, UR15, R5, 0x1, P5 ;  /* 0x0000000f42057c11 */ /* 0x000fc4000a8f0c05 */
[C---:B------:R-:W-:Y:S02]  /*7860*/  LOP3.LUT R0, R64.reuse, 0xc0, RZ, 0xfc, !PT ;  /* 0x000000c040007812 */ /* 0x040fe400078efcff */
[----:B------:R-:W-:Y:S01]  /*7870*/  LOP3.LUT R65, R64, 0xa0, RZ, 0xfc, !PT ;  /* 0x000000a040417812 */ /* 0x000fe200078efcff */
[----:B------:R-:W2:Y:S01]  /*7880*/  @!P4 LDG.E.U16 R6, desc[UR22][R4.64+0x40] ;  /* 0x000040160406c981 */ /* 0x000ea2000c1e1500 */
[----:B------:R-:W-:Y:S02]  /*7890*/  PRMT R113, RZ, 0x7610, R113 ;  /* 0x00007610ff717816 */ /* 0x000fe40000000071 */
[----:B------:R-:W-:Y:S01]  /*78a0*/  ISETP.GE.AND P4, PT, R0, UR18, PT ;  /* 0x0000001200007c0c */ /* 0x000fe2000bf86270 */
[----:B------:R-:W3:Y:S01]  /*78b0*/  @!P2 LDG.E.U16 R110, desc[UR22][R4.64+0xc0] ;  /* 0x0000c016046ea981 */ /* 0x000ee2000c1e1500 */
[----:B------:R-:W-:Y:S02]  /*78c0*/  ISETP.GE.AND P5, PT, R65, UR18, PT ;  /* 0x0000001241007c0c */ /* 0x000fe4000bfa6270 */
[C---:B------:R-:W-:Y:S01]  /*78d0*/  LOP3.LUT R0, R64.reuse, 0x100, RZ, 0xfc, !PT ;  /* 0x0000010040007812 */ /* 0x040fe200078efcff */
[----:B------:R-:W3:Y:S01]  /*78e0*/  @!P3 LDG.E.U16 R113, desc[UR22][R4.64+0x80] ;  /* 0x000080160471b981 */ /* 0x000ee2000c1e1500 */
        /* <DEDUP_REMOVED lines=8> */
[----:B------:R-:W-:Y:S02]  /*7970*/  LOP3.LUT R0, R64, 0x160, RZ, 0xfc, !PT ;  /* 0x0000016040007812 */ /* 0x000fe400078efcff */
[----:B------:R-:W-:Y:S01]  /*7980*/  PRMT R114, RZ, 0x7610, R114 ;  /* 0x00007610ff727816 */ /* 0x000fe20000000072 */
[----:B------:R-:W3:Y:S01]  /*7990*/  @!P4 LDG.E.U16 R117, desc[UR22][R4.64+0x180] ;  /* 0x000180160475c981 */ /* 0x000ee2000c1e1500 */
[----:B------:R-:W-:Y:S02]  /*79a0*/  ISETP.GE.AND P4, PT, R0, UR18, PT ;  /* 0x0000001200007c0c */ /* 0x000fe4000bf86270 */
[----:B------:R-:W-:Y:S02]  /*79b0*/  LOP3.LUT R0, R64, 0x180, RZ, 0xfc, !PT ;  /* 0x0000018040007812 */ /* 0x000fe400078efcff */
[----:B------:R-:W-:Y:S01]  /*79c0*/  PRMT R116, RZ, 0x7610, R116 ;  /* 0x00007610ff747816 */ /* 0x000fe20000000074 */
[----:B------:R-:W3:Y:S01]  /*79d0*/  @!P3 LDG.E.U16 R114, desc[UR22][R4.64+0x1c0] ;  /* 0x0001c0160472b981 */ /* 0x000ee2000c1e1500 */
[----:B------:R-:W-:-:S02]  /*79e0*/  ISETP.GE.AND P3, PT, R0, UR18, PT ;  /* 0x0000001200007c0c */ /* 0x000fc4000bf66270 */
[----:B------:R-:W-:Y:S02]  /*79f0*/  PRMT R112, RZ, 0x7610, R112 ;  /* 0x00007610ff707816 */ /* 0x000fe40000000070 */
[C---:B------:R-:W-:Y:S01]  /*7a00*/  LOP3.LUT R0, R64.reuse, 0x1c0, RZ, 0xfc, !PT ;  /* 0x000001c040007812 */ /* 0x040fe200078efcff */
[----:B------:R-:W3:Y:S01]  /*7a10*/  @!P1 LDG.E.U16 R116, desc[UR22][R4.64+0x240] ;  /* 0x0002401604749981 */ /* 0x000ee2000c1e1500 */
[----:B------:R-:W-:Y:S02]  /*7a20*/  LOP3.LUT R65, R64, 0x140, RZ, 0xfc, !PT ;  /* 0x0000014040417812 */ /* 0x000fe400078efcff */
[----:B------:R-:W-:Y:S01]  /*7a30*/  ISETP.GE.AND P1, PT, R0, UR18, PT ;  /* 0x0000001200007c0c */ /* 0x000fe2000bf26270 */
[----:B------:R-:W3:Y:S01]  /*7a40*/  @!P5 LDG.E.U16 R112, desc[UR22][R4.64+0x140] ;  /* 0x000140160470d981 */ /* 0x000ee2000c1e1500 */
[----:B------:R-:W-:Y:S02]  /*7a50*/  PRMT R119, RZ, 0x7610, R119 ;  /* 0x00007610ff777816 */ /* 0x000fe40000000077 */
[----:B------:R-:W-:-:S02]  /*7a60*/  ISETP.GE.AND P5, PT, R65, UR18, PT ;  /* 0x0000001241007c0c */ /* 0x000fc4000bfa6270 */
[C---:B------:R-:W-:Y:S02]  /*7a70*/  LOP3.LUT R65, R64.reuse, 0x1a0, RZ, 0xfc, !PT ;  /* 0x000001a040417812 */ /* 0x040fe400078efcff */
[----:B------:R-:W3:Y:S01]  /*7a80*/  @!P2 LDG.E.U16 R119, desc[UR22][R4.64+0x200] ;  /* 0x000200160477a981 */ /* 0x000ee2000c1e1500 */
[----:B------:R-:W-:Y:S02]  /*7a90*/  PRMT R125, RZ, 0x7610, R125 ;  /* 0x00007610ff7d7816 */ /* 0x000fe4000000007d */
[----:B------:R-:W-:Y:S02]  /*7aa0*/  ISETP.GE.AND P2, PT, R65, UR18, PT ;  /* 0x0000001241007c0c */ /* 0x000fe4000bf46270 */
[----:B------:R-:W-:Y:S02]  /*7ab0*/  LOP3.LUT R0, R64, 0x1e0, RZ, 0xfc, !PT ;  /* 0x000001e040007812 */ /* 0x000fe400078efcff */
[----:B------:R-:W-:Y:S01]  /*7ac0*/  PRMT R111, RZ, 0x7610, R111 ;  /* 0x00007610ff6f7816 */ /* 0x000fe2000000006f */
[----:B------:R-:W3:Y:S01]  /*7ad0*/  @!P1 LDG.E.U16 R125, desc[UR22][R4.64+0x380] ;  /* 0x00038016047d9981 */ /* 0x000ee2000c1e1500 */
[----:B------:R-:W-:-:S02]  /*7ae0*/  ISETP.GE.AND P1, PT, R0, UR18, PT ;  /* 0x0000001200007c0c */ /* 0x000fc4000bf26270 */
[----:B------:R-:W-:Y:S02]  /*7af0*/  PRMT R120, RZ, 0x7610, R120 ;  /* 0x00007610ff787816 */ /* 0x000fe40000000078 */
[----:B------:R-:W-:Y:S01]  /*7b00*/  PRMT R123, RZ, 0x7610, R123 ;  /* 0x00007610ff7b7816 */ /* 0x000fe2000000007b */
[----:B------:R-:W2:Y:S01]  /*7b10*/  @!P0 LDG.E.U16 R111, desc[UR22][R4.64] ;  /* 0x00000016046f8981 */ /* 0x000ea2000c1e1500 */
[C---:B------:R-:W-:Y:S02]  /*7b20*/  LOP3.LUT R65, R64.reuse, 0x200, RZ, 0xfc, !PT ;  /* 0x0000020040417812 */ /* 0x040fe400078efcff */
[----:B------:R-:W-:Y:S01]  /*7b30*/  LOP3.LUT R0, R64, 0x220, RZ, 0xfc, !PT ;  /* 0x0000022040007812 */ /* 0x000fe200078efcff */
[----:B------:R-:W3:Y:S01]  /*7b40*/  @!P2 LDG.E.U16 R120, desc[UR22][R4.64+0x340] ;  /* 0x000340160478a981 */ /* 0x000ee2000c1e1500 */
[----:B------:R-:W-:Y:S02]  /*7b50*/  PRMT R118, RZ, 0x7610, R118 ;  /* 0x00007610ff767816 */ /* 0x000fe40000000076 */
[----:B------:R-:W-:Y:S01]  /*7b60*/  PRMT R122, RZ, 0x7610, R122 ;  /* 0x00007610ff7a7816 */ /* 0x000fe2000000007a */
[----:B------:R-:W3:Y:S01]  /*7b70*/  @!P3 LDG.E.U16 R123, desc[UR22][R4.64+0x300] ;  /* 0x00030016047bb981 */ /* 0x000ee2000c1e1500 */
[----:B------:R-:W-:-:S02]  /*7b80*/  ISETP.GE.AND P2, PT, R65, UR18, PT ;  /* 0x0000001241007c0c */ /* 0x000fc4000bf46270 */
[----:B------:R-:W-:Y:S01]  /*7b90*/  PRMT R121, RZ, 0x7610, R121 ;  /* 0x00007610ff797816 */ /* 0x000fe20000000079 */
        /* <DEDUP_REMOVED lines=8> */
[----:B------:R-:W-:Y:S02]  /*7c20*/  PRMT R124, RZ, 0x7610, R124 ;  /* 0x00007610ff7c7816 */ /* 0x000fe4000000007c */
[----:B------:R-:W-:Y:S02]  /*7c30*/  PRMT R126, RZ, 0x7610, R126 ;  /* 0x00007610ff7e7816 */ /* 0x000fe4000000007e */
[----:B------:R-:W-:Y:S02]  /*7c40*/  PRMT R127, RZ, 0x7610, R127 ;  /* 0x00007610ff7f7816 */ /* 0x000fe4000000007f */
[----:B------:R-:W3:Y:S01]  /*7c50*/  @!P2 LDG.E.U16 R124, desc[UR22][R4.64+0x400] ;  /* 0x00040016047ca981 */ /* 0x000ee2000c1e1500 */
[----:B------:R-:W-:-:S03]  /*7c60*/  PRMT R128, RZ, 0x7610, R128 ;  /* 0x00007610ff807816 */ /* 0x000fc60000000080 */
[----:B------:R-:W3:Y:S04]  /*7c70*/  @!P3 LDG.E.U16 R126, desc[UR22][R4.64+0x440] ;  /* 0x00044016047eb981 */ /* 0x000ee8000c1e1500 */
[----:B------:R-:W3:Y:S04]  /*7c80*/  @!P4 LDG.E.U16 R127, desc[UR22][R4.64+0x480] ;  /* 0x00048016047fc981 */ /* 0x000ee8000c1e1500 */
[----:B------:R-:W3:Y:S01]  /*7c90*/  @!P1 LDG.E.U16 R128, desc[UR22][R4.64+0x4c0] ;  /* 0x0004c01604809981 */ /* 0x000ee2000c1e1500 */
[----:B------:R-:W-:-:S04]  /*7ca0*/  LOP3.LUT R65, R64, 0x280, RZ, 0xfc, !PT ;  /* 0x0000028040417812 */ /* 0x000fc800078efcff */
[----:B------:R-:W-:Y:S02]  /*7cb0*/  ISETP.GE.AND P2, PT, R65, UR18, PT ;  /* 0x0000001241007c0c */ /* 0x000fe4000bf46270 */
[----:B------:R-:W-:Y:S02]  /*7cc0*/  LOP3.LUT R0, R64, 0x2a0, RZ, 0xfc, !PT ;  /* 0x000002a040007812 */ /* 0x000fe400078efcff */
[----:B------:R-:W-:Y:S02]  /*7cd0*/  PRMT R129, RZ, 0x7610, R129 ;  /* 0x00007610ff817816 */ /* 0x000fe40000000081 */
[----:B------:R-:W-:Y:S02]  /*7ce0*/  ISETP.GE.AND P1, PT, R0, UR18, PT ;  /* 0x0000001200007c0c */ /* 0x000fe4000bf26270 */
[C---:B------:R-:W-:Y:S02]  /*7cf0*/  LOP3.LUT R65, R64.reuse, 0x2c0, RZ, 0xfc, !PT ;  /* 0x000002c040417812 */ /* 0x040fe400078efcff */
[----:B------:R-:W-:-:S03]  /*7d00*/  LOP3.LUT R66, R64, 0x2e0, RZ, 0xfc, !PT ;  /* 0x000002e040427812 */ /* 0x000fc600078efcff */
[----:B------:R-:W3:Y:S01]  /*7d10*/  @!P2 LDG.E.U16 R129, desc[UR22][R4.64+0x500] ;  /* 0x000500160481a981 */ /* 0x000ee2000c1e1500 */
[----:B------:R-:W-:Y:S02]  /*7d20*/  ISETP.GE.AND P2, PT, R65, UR18, PT ;  /* 0x0000001241007c0c */ /* 0x000fe4000bf46270 */
[----:B------:R-:W-:Y:S02]  /*7d30*/  ISETP.GE.AND P3, PT, R66, UR18, PT ;  /* 0x0000001242007c0c */ /* 0x000fe4000bf66270 */
[----:B------:R-:W-:Y:S02]  /*7d40*/  PRMT R130, RZ, 0x7610, R130 ;  /* 0x00007610ff827816 */ /* 0x000fe40000000082 */
[----:B------:R-:W-:Y:S02]  /*7d50*/  LOP3.LUT R0, R64, 0x300, RZ, 0xfc, !PT ;  /* 0x0000030040007812 */ /* 0x000fe400078efcff */
[----:B------:R-:W-:Y:S02]  /*7d60*/  PRMT R131, RZ, 0x7610, R131 ;  /* 0x00007610ff837816 */ /* 0x000fe40000000083 */
[----:B------:R-:W-:Y:S01]  /*7d70*/  PRMT R132, RZ, 0x7610, R132 ;  /* 0x00007610ff847816 */ /* 0x000fe20000000084 */
[----:B------:R-:W3:Y:S01]  /*7d80*/  @!P1 LDG.E.U16 R130, desc[UR22][R4.64+0x540] ;  /* 0x0005401604829981 */ /* 0x000ee2000c1e1500 */
[----:B------:R-:W-:-:S02]  /*7d90*/  ISETP.GE.AND P1, PT, R0, UR18, PT ;  /* 0x0000001200007c0c */ /* 0x000fc4000bf26270 */
[C---:B------:R-:W-:Y:S01]  /*7da0*/  LOP3.LUT R0, R64.reuse, 0x320, RZ, 0xfc, !PT ;  /* 0x0000032040007812 */ /* 0x040fe200078efcff */
[----:B------:R-:W3:Y:S01]  /*7db0*/  @!P2 LDG.E.U16 R131, desc[UR22][R4.64+0x580] ;  /* 0x000580160483a981 */ /* 0x000ee2000c1e1500 */
[C---:B------:R-:W-:Y:S02]  /*7dc0*/  LOP3.LUT R65, R64.reuse, 0x340, RZ, 0xfc, !PT ;  /* 0x0000034040417812 */ /* 0x040fe400078efcff */
[----:B------:R-:W-:Y:S01]  /*7dd0*/  LOP3.LUT R66, R64, 0x360, RZ, 0xfc, !PT ;  /* 0x0000036040427812 */ /* 0x000fe200078efcff */
[----:B------:R-:W3:Y:S01]  /*7de0*/  @!P3 LDG.E.U16 R132, desc[UR22][R4.64+0x5c0] ;  /* 0x0005c0160484b981 */ /* 0x000ee2000c1e1500 */
[----:B------:R-:W-:Y:S02]  /*7df0*/  ISETP.GE.AND P2, PT, R0, UR18, PT ;  /* 0x0000001200007c0c */ /* 0x000fe4000bf46270 */
[----:B------:R-:W-:Y:S02]  /*7e00*/  ISETP.GE.AND P3, PT, R65, UR18, PT ;  /* 0x0000001241007c0c */ /* 0x000fe4000bf66270 */
[----:B------:R-:W-:-:S02]  /*7e10*/  ISETP.GE.AND P4, PT, R66, UR18, PT ;  /* 0x0000001242007c0c */ /* 0x000fc4000bf86270 */
[----:B------:R-:W-:Y:S02]  /*7e20*/  SHF.L.U32 R66, R179, 0x5, RZ ;  /* 0x00000005b3427819 */ /* 0x000fe400000006ff */
[----:B------:R-:W-:Y:S02]  /*7e30*/  PRMT R109, RZ, 0x7610, R109 ;  /* 0x00007610ff6d7816 */ /* 0x000fe4000000006d */
[----:B------:R-:W-:Y:S02]  /*7e40*/  PRMT R107, RZ, 0x7610, R107 ;  /* 0x00007610ff6b7816 */ /* 0x000fe4000000006b */
[----:B------:R-:W-:Y:S02]  /*7e50*/  PRMT R108, RZ, 0x7610, R108 ;  /* 0x00007610ff6c7816 */ /* 0x000fe4000000006c */
[----:B------:R-:W-:Y:S01]  /*7e60*/  LOP3.LUT R66, R66, 0xffffffe0, R235, 0xe2, !PT ;  /* 0xffffffe042427812 */ /* 0x000fe200078ee2eb */
[----:B------:R-:W3:Y:S01]  /*7e70*/  @!P1 LDG.E.U16 R109, desc[UR22][R4.64+0x600] ;  /* 0x00060016046d9981 */ /* 0x000ee2000c1e1500 */
[----:B------:R-:W-:-:S02]  /*7e80*/  PRMT R106, RZ, 0x7610, R106 ;  /* 0x00007610ff6a7816 */ /* 0x000fc4000000006a */
[C---:B------:R-:W-:Y:S01]  /*7e90*/  LOP3.LUT R0, R64.reuse, 0x380, RZ, 0xfc, !PT ;  /* 0x0000038040007812 */ /* 0x040fe200078efcff */
[----:B------:R-:W3:Y:S01]  /*7ea0*/  @!P2 LDG.E.U16 R107, desc[UR22][R4.64+0x640] ;  /* 0x00064016046ba981 */ /* 0x000ee2000c1e1500 */
[C---:B------:R-:W-:Y:S02]  /*7eb0*/  LOP3.LUT R65, R64.reuse, 0x3a0, RZ, 0xfc, !PT ;  /* 0x000003a040417812 */ /* 0x040fe400078efcff */
[----:B------:R-:W-:Y:S01]  /*7ec0*/  LOP3.LUT R64, R64, 0x3c0, RZ, 0xfc, !PT ;  /* 0x000003c040407812 */ /* 0x000fe200078efcff */
[----:B------:R-:W3:Y:S01]  /*7ed0*/  @!P3 LDG.E.U16 R108, desc[UR22][R4.64+0x680] ;  /* 0x00068016046cb981 */ /* 0x000ee2000c1e1500 */
[----:B------:R-:W-:Y:S02]  /*7ee0*/  LOP3.LUT R66, R66, 0x3e0, RZ, 0xfc, !PT ;  /* 0x000003e042427812 */ /* 0x000fe400078efcff */
[----:B------:R-:W-:Y:S01]  /*7ef0*/  ISETP.GE.AND P1, PT, R0, UR18, PT ;  /* 0x0000001200007c0c */ /* 0x000fe2000bf26270 */
        /* <DEDUP_REMOVED lines=39> */
[----:B------:R-:W-:Y:S01]  /*8170*/  MUFU.SIN R150, R5 ;  /* 0x0000000500967308 */ /* 0x000fe20000000400 */
[----:B------:R-:W-:-:S07]  /*8180*/  ISETP.NE.AND P4, PT, R235, RZ, PT ;  /* 0x000000ffeb00720c */ /* 0x000fce0003f85270 */
[----:B------:R0:W-:Y:S02]  /*8190*/  MUFU.COS R154, R5 ;  /* 0x00000005009a7308 */ /* 0x0001e40000000000 */
[----:B0-----:R-:W-:Y:S01]  /*81a0*/  FMUL.RZ R5, R0, 0.15915493667125701904 ;  /* 0x3e22f98300057820 */ /* 0x001fe2000040c000 */
[----:B------:R-:W-:-:S05]  /*81b0*/  FMUL.FTZ R0, R47, UR54 ;  /* 0x000000362f007c20 */ /* 0x000fca0008410000 */
[----:B------:R-:W-:Y:S08]  /*81c0*/  MUFU.SIN R148, R133 ;  /* 0x0000008500947308 */ /* 0x000ff00000000400 */
[----:B------:R0:W-:Y:S01]  /*81d0*/  MUFU.COS R143, R133 ;  /* 0x00000085008f7308 */ /* 0x0001e20000000000 */
[----:B------:R-:W-:-:S07]  /*81e0*/  ULEA UR17, UR17, UR7, 0x8 ;  /* 0x0000000711117291 */ /* 0x000fce000f8e403f */
[----:B------:R-:W-:Y:S01]  /*81f0*/  MUFU.SIN R149, R3 ;  /* 0x0000000300957308 */ /* 0x000fe20000000400 */
[----:B0-----:R-:W-:Y:S01]  /*8200*/  FMUL.RZ R133, R0, 0.15915493667125701904 ;  /* 0x3e22f98300857820 */ /* 0x001fe2000040c000 */
[----:B------:R-:W-:-:S06]  /*8210*/  MOV R0, UR16 ;  /* 0x0000001000007c02 */ /* 0x000fcc0008000f00 */
[----:B------:R0:W-:Y:S01]  /*8220*/  MUFU.COS R144, R3 ;  /* 0x0000000300907308 */ /* 0x0001e20000000000 */
[----:B------:R-:W-:Y:S02]  /*8230*/  ISETP.LT.OR P1, PT, R0, 0x2, P4 ;  /* 0x000000020000780c */ /* 0x000fe40002721670 */
[----:B0-----:R-:W-:-:S04]  /*8240*/  MOV R3, UR16 ;  /* 0x0000001000037c02 */ /* 0x001fc80008000f00 */
[----:B------:R-:W-:Y:S01]  /*8250*/  ISETP.GE.OR P4, PT, R3, UR19, P4 ;  /* 0x0000001303007c0c */ /* 0x000fe2000a786670 */
[----:B------:R-:W-:Y:S01]  /*8260*/  FMUL.FTZ R3, R48, UR54 ;  /* 0x0000003630037c20 */ /* 0x000fe20008410000 */
[----:B------:R-:W-:Y:S01]  /*8270*/  MUFU.SIN R152, R4 ;  /* 0x0000000400987308 */ /* 0x000fe20000000400 */
[----:B------:R-:W-:Y:S01]  /*8280*/  R2UR UR53, R2 ;  /* 0x00000000023572ca */ /* 0x000fe200000e0000 */
[----:B--2---:R0:W-:Y:S01]  /*8290*/  STS.U16 [R8], R111 ;  /* 0x0000006f08007388 */ /* 0x0041e20000000400 */
[----:B------:R-:W-:-:S05]  /*82a0*/  IADD3 R2, R7, 0x200, RZ ;  /* 0x0000020007027810 */ /* 0x000fca0007ffe0ff */
[----:B------:R2:W-:Y:S01]  /*82b0*/  MUFU.COS R161, R4 ;  /* 0x0000000400a17308 */ /* 0x0005e20000000000 */
[----:B------:R4:W-:Y:S01]  /*82c0*/  STS.U16 [R9+0x40], R6 ;  /* 0x0000400609007388 */ /* 0x0009e20000000400 */
[----:B------:R-:W-:-:S06]  /*82d0*/  LEA.HI.SX32 R2, R2, R7, 0x1b ;  /* 0x0000000702027211 */ /* 0x000fcc00078fdaff */
[----:B------:R-:W-:Y:S01]  /*82e0*/  MUFU.SIN R147, R5 ;  /* 0x0000000500937308 */ /* 0x000fe20000000400 */
[----:B--2---:R-:W-:Y:S01]  /*82f0*/  FMUL.RZ R4, R3, 0.15915493667125701904 ;  /* 0x3e22f98303047820 */ /* 0x004fe2000040c000 */
[----:B------:R-:W-:Y:S01]  /*8300*/  FMUL.FTZ R3, R49, UR54 ;  /* 0x0000003631037c20 */ /* 0x000fe20008410000 */
[----:B---3--:R-:W-:Y:S05]  /*8310*/  STS.U16 [R10+0x80], R113 ;  /* 0x000080710a007388 */ /* 0x008fea0000000400 */
[----:B------:R2:W-:Y:S01]  /*8320*/  MUFU.COS R142, R5 ;  /* 0x00000005008e7308 */ /* 0x0005e20000000000 */
[----:B0-----:R-:W-:Y:S01]  /*8330*/  FMUL.RZ R111, R3, 0.15915493667125701904 ;  /* 0x3e22f983036f7820 */ /* 0x001fe2000040c000 */
[----:B------:R0:W-:Y:S01]  /*8340*/  STS.U16 [R11+0xc0], R110 ;  /* 0x0000c06e0b007388 */ /* 0x0001e20000000400 */
[----:B------:R-:W-:Y:S01]  /*8350*/  FMUL.FTZ R3, R38, UR54 ;  /* 0x0000003626037c20 */ /* 0x000fe20008410000 */
[----:B--2---:R-:W-:Y:S01]  /*8360*/  MOV R5, UR17 ;  /* 0x0000001100057c02 */ /* 0x004fe20008000f00 */
[----:B------:R-:W-:-:S02]  /*8370*/  UMOV UR17, 0x400 ;  /* 0x0000040000117882 */ /* 0x000fc40000000000 */
[----:B-1----:R-:W-:Y:S01]  /*8380*/  ULEA UR17, UR42, UR17, 0x18 ;  /* 0x000000112a117291 */ /* 0x002fe2000f8ec03f */
[----:B------:R-:W-:Y:S02]  /*8390*/  STS.U16 [R12+0x100], R115 ;  /* 0x000100730c007388 */ /* 0x000fe40000000400 */
[----:B------:R-:W-:Y:S01]  /*83a0*/  ULDC.64 UR42, c[0x0][0x250] ;  /* 0x00009400002a7ab9 */ /* 0x000fe20000000a00 */
[----:B------:R-:W-:Y:S01]  /*83b0*/  MUFU.SIN R162, R133 ;  /* 0x0000008500a27308 */ /* 0x000fe20000000400 */
[----:B------:R-:W-:Y:S01]  /*83c0*/  STS.U16 [R13+0x140], R112 ;  /* 0x000140700d007388 */ /* 0x000fe20000000400 */
[----:B------:R-:W-:Y:S01]  /*83d0*/  UIMAD UR55, UR55, UR42, URZ ;  /* 0x0000002a373772a4 */ /* 0x000fe2000f8e023f */
[----:B----4-:R-:W-:Y:S01]  /*83e0*/  IADD3 R6, R7, 0x240, RZ ;  /* 0x0000024007067810 */ /* 0x010fe20007ffe0ff */
[----:B------:R-:W-:Y:S01]  /*83f0*/  UMOV UR44, UR28 ;  /* 0x0000001c002c7c82 */ /* 0x000fe20008000000 */
[----:B------:R-:W-:Y:S01]  /*8400*/  STS.U16 [R14+0x180], R117 ;  /* 0x000180750e007388 */ /* 0x000fe20000000400 */
[----:B------:R-:W-:-:S02]  /*8410*/  UMOV UR45, UR21 ;  /* 0x00000015002d7c82 */ /* 0x000fc40008000000 */
[----:B------:R1:W-:Y:S01]  /*8420*/  MUFU.COS R151, R133 ;  /* 0x0000008500977308 */ /* 0x0003e20000000000 */
[----:B------:R-:W-:Y:S01]  /*8430*/  STS.U16 [R15+0x1c0], R114 ;  /* 0x0001c0720f007388 */ /* 0x000fe20000000400 */
[----:B------:R-:W-:Y:S01]  /*8440*/  UIMAD.WIDE.U32 UR44, UR7, UR42, UR44 ;  /* 0x0000002a072c72a5 */ /* 0x000fe2000f8e002c */
[----:B------:R-:W-:Y:S01]  /*8450*/  ISETP.NE.AND P2, PT, R179, RZ, PT ;  /* 0x000000ffb300720c */ /* 0x000fe20003f45270 */
[----:B------:R-:W-:Y:S01]  /*8460*/  UIMAD UR55, UR7, UR43, UR55 ;  /* 0x0000002b073772a4 */ /* 0x000fe2000f8e0237 */
[----:B------:R-:W-:Y:S03]  /*8470*/  STS.U16 [R16+0x200], R119 ;  /* 0x0002007710007388 */ /* 0x000fe60000000400 */
[----:B------:R-:W-:Y:S01]  /*8480*/  MUFU.SIN R146, R4 ;  /* 0x0000000400927308 */ /* 0x000fe20000000400 */
[----:B-1----:R-:W-:Y:S01]  /*8490*/  FMUL.RZ R133, R3, 0.15915493667125701904 ;  /* 0x3e22f98303857820 */ /* 0x002fe2000040c000 */
[----:B------:R-:W-:Y:S01]  /*84a0*/  LEA R3, R2, UR17, 0x1 ;  /* 0x0000001102037c11 */ /* 0x000fe2000f8e08ff */
[----:B------:R-:W-:Y:S01]  /*84b0*/  STS.U16 [R17+0x240], R116 ;  /* 0x0002407411007388 */ /* 0x000fe20000000400 */
[----:B------:R-:W-:Y:S01]  /*84c0*/  IADD3 R2, R7, 0x260, RZ ;  /* 0x0000026007027810 */ /* 0x000fe20007ffe0ff */
[----:B------:R-:W-:-:S03]  /*84d0*/  ULDC.64 UR42, c[0x0][0x2d8] ;  /* 0x0000b600002a7ab9 */ /* 0x000fc60000000a00 */
[----:B------:R1:W-:Y:S01]  /*84e0*/  MUFU.COS R134, R4 ;  /* 0x0000000400867308 */ /* 0x0003e20000000000 */
[----:B------:R-:W-:Y:S01]  /*84f0*/  IADD3 R0, R179, 0x200, RZ ;  /* 0x00000200b3007810 */ /* 0x000fe20007ffe0ff */
[----:B------:R-:W-:Y:S01]  /*8500*/  STS.U16 [R18+0x280], R121 ;  /* 0x0002807912007388 */ /* 0x000fe20000000400 */
[-C--:B0-----:R-:W-:Y:S02]  /*8510*/  LEA.HI.SX32 R110, R6, R7.reuse, 0x1b ;  /* 0x00000007066e7211 */ /* 0x081fe400078fdaff */
[----:B-1----:R-:W-:Y:S01]  /*8520*/  IADD3 R4, R7, 0x220, RZ ;  /* 0x0000022007047810 */ /* 0x002fe20007ffe0ff */
[----:B------:R-:W-:Y:S01]  /*8530*/  STS.U16 [R19+0x2c0], R118 ;  /* 0x0002c07613007388 */ /* 0x000fe20000000400 */
[-C--:B------:R-:W-:Y:S02]  /*8540*/  LEA.HI.SX32 R2, R2, R7.reuse, 0x1b ;  /* 0x0000000702027211 */ /* 0x080fe400078fdaff */
[----:B------:R-:W-:Y:S01]  /*8550*/  LEA.HI.SX32 R4, R4, R7, 0x1b ;  /* 0x0000000704047211 */ /* 0x000fe200078fdaff */
[----:B------:R-:W-:Y:S01]  /*8560*/  STS.U16 [R20+0x300], R123 ;  /* 0x0003007b14007388 */ /* 0x000fe20000000400 */
[----:B------:R-:W-:Y:S01]  /*8570*/  ULEA UR42, UP0, UR44, UR42, 0x3 ;  /* 0x0000002a2c2a7291 */ /* 0x000fe2000f80183f */
[----:B------:R-:W-:Y:S01]  /*8580*/  SEL R0, R5, R0, !P2 ;  /* 0x0000000005007207 */ /* 0x000fe20005000000 */
[----:B------:R-:W-:Y:S01]  /*8590*/  UIADD3 UR45, UR45, UR55, URZ ;  /* 0x000000372d2d7290 */ /* 0x000fe2000fffe03f */
[----:B------:R-:W-:Y:S01]  /*85a0*/  STS.U16 [R21+0x340], R120 ;  /* 0x0003407815007388 */ /* 0x000fe20000000400 */
[----:B------:R-:W-:-:S03]  /*85b0*/  LEA R5, R4, UR17, 0x1 ;  /* 0x0000001104057c11 */ /* 0x000fc6000f8e08ff */
[----:B------:R-:W-:Y:S01]  /*85c0*/  STS.U16 [R22+0x380], R125 ;  /* 0x0003807d16007388 */ /* 0x000fe20000000400 */
[----:B------:R-:W-:Y:S01]  /*85d0*/  LEA R110, R110, UR17, 0x1 ;  /* 0x000000116e6e7c11 */ /* 0x000fe2000f8e08ff */
[----:B------:R-:W-:Y:S02]  /*85e0*/  ULEA.HI.X UR43, UR44, UR43, UR45, 0x3, UP0 ;  /* 0x0000002b2c2b7291 */ /* 0x000fe400080f1c2d */
[----:B------:R-:W-:Y:S04]  /*85f0*/  STS.U16 [R23+0x3c0], R122 ;  /* 0x0003c07a17007388 */ /* 0x000fe80000000400 */
[----:B------:R0:W-:Y:S04]  /*8600*/  STS.U16 [R3+0x400], R124 ;  /* 0x0004007c03007388 */ /* 0x0001e80000000400 */
[----:B------:R1:W-:Y:S01]  /*8610*/  STS.U16 [R5+0x440], R126 ;  /* 0x0004407e05007388 */ /* 0x0003e20000000400 */
[----:B0-----:R-:W-:-:S02]  /*8620*/  LEA R3, R2, UR17, 0x1 ;  /* 0x0000001102037c11 */ /* 0x001fc4000f8e08ff */
[----:B------:R-:W-:Y:S01]  /*8630*/  IADD3 R2, R7, 0x2a0, RZ ;  /* 0x000002a007027810 */ /* 0x000fe20007ffe0ff */
[----:B------:R-:W-:Y:S03]  /*8640*/  STS.U16 [R110+0x480], R127 ;  /* 0x0004807f6e007388 */ /* 0x000fe60000000400 */
[----:B-1----:R-:W-:Y:S01]  /*8650*/  LEA.HI.SX32 R5, R2, R7, 0x1b ;  /* 0x0000000702057211 */ /* 0x002fe200078fdaff */
[----:B------:R0:W-:Y:S01]  /*8660*/  STS.U16 [R3+0x4c0], R128 ;  /* 0x0004c08003007388 */ /* 0x0001e20000000400 */
[----:B------:R-:W-:Y:S02]  /*8670*/  MOV R2, UR42 ;  /* 0x0000002a00027c02 */ /* 0x000fe40008000f00 */
[----:B0-----:R-:W-:-:S06]  /*8680*/  MOV R3, UR43 ;  /* 0x0000002b00037c02 */ /* 0x001fcc0008000f00 */
[----:B------:R-:W2:Y:S01]  /*8690*/  LDG.E.64 R2, desc[UR22][R2.64] ;  /* 0x0000001602027981 */ /* 0x000ea2000c1e1b00 */
[----:B------:R-:W-:Y:S02]  /*86a0*/  MOV R112, UR53 ;  /* 0x0000003500707c02 */ /* 0x000fe40008000f00 */
[----:B------:R-:W-:-:S03]  /*86b0*/  IADD3 R4, R7, 0x280, RZ ;  /* 0x0000028007047810 */ /* 0x000fc60007ffe0ff */
[----:B------:R-:W-:Y:S01]  /*86c0*/  FMUL.FTZ R6, R112, 1.4426950216293334961 ;  /* 0x3fb8aa3b70067820 */ /* 0x000fe20000410000 */
[----:B------:R-:W-:Y:S03]  /*86d0*/  MUFU.SIN R163, R111 ;  /* 0x0000006f00a37308 */ /* 0x000fe60000000400 */
[----:B------:R-:W-:Y:S01]  /*86e0*/  FMUL.FTZ R112, R6, R39 ;  /* 0x0000002706707220 */ /* 0x000fe20000410000 */
[----:B------:R-:W-:-:S04]  /*86f0*/  LEA.HI.SX32 R4, R4, R7, 0x1b ;  /* 0x0000000704047211 */ /* 0x000fc800078fdaff */
[----:B------:R0:W-:Y:S01]  /*8700*/  MUFU.COS R153, R111 ;  /* 0x0000006f00997308 */ /* 0x0001e20000000000 */
[----:B------:R-:W-:Y:S01]  /*8710*/  LEA R4, R4, UR17, 0x1 ;  /* 0x0000001104047c11 */ /* 0x000fe2000f8e08ff */
[----:B------:R-:W-:Y:S01]  /*8720*/  FMUL.FTZ R114, R6, R41 ;  /* 0x0000002906727220 */ /* 0x000fe20000410000 */
[----:B------:R-:W-:-:S05]  /*8730*/  IADD3 R110, R7, 0x2c0, RZ ;  /* 0x000002c0076e7810 */ /* 0x000fca0007ffe0ff */
[----:B------:R1:W-:Y:S01]  /*8740*/  MUFU.EX2 R115, R112 ;  /* 0x0000007000737308 */ /* 0x0003e20000000800 */
[C---:B0-----:R-:W-:Y:S01]  /*8750*/  FMUL.FTZ R111, R6.reuse, R38 ;  /* 0x00000026066f7220 */ /* 0x041fe20000410000 */
[----:B------:R-:W-:Y:S01]  /*8760*/  FMUL.FTZ R116, R6, R42 ;  /* 0x0000002a06747220 */ /* 0x000fe20000410000 */
[----:B------:R-:W-:Y:S02]  /*8770*/  LEA.HI.SX32 R110, R110, R7, 0x1b ;  /* 0x000000076e6e7211 */ /* 0x000fe400078fdaff */
[----:B-1----:R-:W-:-:S03]  /*8780*/  IADD3 R112, R7, 0x2e0, RZ ;  /* 0x000002e007707810 */ /* 0x002fc60007ffe0ff */
[----:B------:R0:W-:Y:S01]  /*8790*/  MUFU.EX2 R113, R111 ;  /* 0x0000006f00717308 */ /* 0x0001e20000000800 */
[----:B------:R-:W-:Y:S01]  /*87a0*/  LEA.HI.SX32 R112, R112, R7, 0x1b ;  /* 0x0000000770707211 */ /* 0x000fe200078fdaff */
[----:B------:R1:W-:Y:S01]  /*87b0*/  STS.U16 [R4+0x500], R129 ;  /* 0x0005008104007388 */ /* 0x0003e20000000400 */
[----:B0-----:R-:W-:-:S05]  /*87c0*/  FMUL.FTZ R111, R6, R40 ;  /* 0x00000028066f7220 */ /* 0x001fca0000410000 */
[----:B------:R0:W-:Y:S01]  /*87d0*/  MUFU.EX2 R119, R114 ;  /* 0x0000007200777308 */ /* 0x0001e20000000800 */
[----:B------:R-:W-:Y:S01]  /*87e0*/  LEA R5, R5, UR17, 0x1 ;  /* 0x0000001105057c11 */ /* 0x000fe2000f8e08ff */
[----:B------:R-:W-:Y:S01]  /*87f0*/  FMUL.FTZ R118, R6, R43 ;  /* 0x0000002b06767220 */ /* 0x000fe20000410000 */
[----:B-1----:R-:W-:-:S05]  /*8800*/  IADD3 R4, R7, 0x300, RZ ;  /* 0x0000030007047810 */ /* 0x002fca0007ffe0ff */
[----:B------:R1:W-:Y:S01]  /*8810*/  MUFU.EX2 R117, R111 ;  /* 0x0000006f00757308 */ /* 0x0003e20000000800 */
[----:B0-----:R-:W-:Y:S02]  /*8820*/  IADD3 R114, R7, 0x340, RZ ;  /* 0x0000034007727810 */ /* 0x001fe40007ffe0ff */
[----:B------:R-:W-:-:S05]  /*8830*/  LEA R110, R110, UR17, 0x1 ;  /* 0x000000116e6e7c11 */ /* 0x000fca000f8e08ff */
[----:B------:R0:W-:Y:S01]  /*8840*/  MUFU.EX2 R121, R116 ;  /* 0x0000007400797308 */ /* 0x0001e20000000800 */
[----:B-1----:R-:W-:Y:S02]  /*8850*/  LEA R111, R112, UR17, 0x1 ;  /* 0x00000011706f7c11 */ /* 0x002fe4000f8e08ff */
[C---:B------:R-:W-:Y:S02]  /*8860*/  IADD3 R112, R7.reuse, 0x320, RZ ;  /* 0x0000032007707810 */ /* 0x040fe40007ffe0ff */
[-C--:B------:R-:W-:Y:S02]  /*8870*/  LEA.HI.SX32 R4, R4, R7.reuse, 0x1b ;  /* 0x0000000704047211 */ /* 0x080fe400078fdaff */
[----:B0-----:R-:W-:Y:S01]  /*8880*/  IADD3 R116, R7, 0x360, RZ ;  /* 0x0000036007747810 */ /* 0x001fe20007ffe0ff */
[----:B------:R0:W-:Y:S01]  /*8890*/  MUFU.EX2 R122, R118 ;  /* 0x00000076007a7308 */ /* 0x0001e20000000800 */
[-C--:B------:R-:W-:Y:S01]  /*88a0*/  LEA.HI.SX32 R114, R114, R7.reuse, 0x1b ;  /* 0x0000000772727211 */ /* 0x080fe200078fdaff */
[----:B------:R1:W-:Y:S01]  /*88b0*/  STS.U16 [R5+0x540], R130 ;  /* 0x0005408205007388 */ /* 0x0003e20000000400 */
[----:B------:R-:W-:-:S02]  /*88c0*/  LEA.HI.SX32 R112, R112, R7, 0x1b ;  /* 0x0000000770707211 */ /* 0x000fc400078fdaff */
[----:B------:R-:W-:Y:S01]  /*88d0*/  LEA.HI.SX32 R116, R116, R7, 0x1b ;  /* 0x0000000774747211 */ /* 0x000fe200078fdaff */
[----:B------:R3:W-:Y:S01]  /*88e0*/  STS.U16 [R110+0x580], R131 ;  /* 0x000580836e007388 */ /* 0x0007e20000000400 */
[----:B------:R-:W-:Y:S01]  /*88f0*/  LEA R4, R4, UR17, 0x1 ;  /* 0x0000001104047c11 */ /* 0x000fe2000f8e08ff */
[----:B0-----:R-:W-:Y:S02]  /*8900*/  FMUL.FTZ R118, R6, R45 ;  /* 0x0000002d06767220 */ /* 0x001fe40000410000 */
[----:B------:R0:W-:Y:S01]  /*8910*/  STS.U16 [R111+0x5c0], R132 ;  /* 0x0005c0846f007388 */ /* 0x0001e20000000400 */
[----:B------:R-:W-:Y:S02]  /*8920*/  LEA R112, R112, UR17, 0x1 ;  /* 0x0000001170707c11 */ /* 0x000fe4000f8e08ff */
[----:B-1----:R-:W-:Y:S01]  /*8930*/  LEA R5, R114, UR17, 0x1 ;  /* 0x0000001172057c11 */ /* 0x002fe2000f8e08ff */
[----:B------:R1:W-:Y:S01]  /*8940*/  MUFU.EX2 R124, R118 ;  /* 0x00000076007c7308 */ /* 0x0003e20000000800 */
[----:B------:R-:W-:-:S02]  /*8950*/  IADD3 R114, R7, 0x3a0, RZ ;  /* 0x000003a007727810 */ /* 0x000fc40007ffe0ff */
[C---:B---3--:R-:W-:Y:S02]  /*8960*/  IADD3 R110, R7.reuse, 0x380, RZ ;  /* 0x00000380076e7810 */ /* 0x048fe40007ffe0ff */
[----:B0-----:R-:W-:Y:S02]  /*8970*/  LEA R111, R116, UR17, 0x1 ;  /* 0x00000011746f7c11 */ /* 0x001fe4000f8e08ff */
[C---:B------:R-:W-:Y:S02]  /*8980*/  IADD3 R116, R7.reuse, 0x3c0, RZ ;  /* 0x000003c007747810 */ /* 0x040fe40007ffe0ff */
[----:B-1----:R-:W-:Y:S01]  /*8990*/  IADD3 R118, R7, 0x3e0, RZ ;  /* 0x000003e007767810 */ /* 0x002fe20007ffe0ff */
[----:B------:R-:W-:Y:S01]  /*89a0*/  STS.U16 [R4+0x600], R109 ;  /* 0x0006006d04007388 */ /* 0x000fe20000000400 */
[-C--:B------:R-:W-:Y:S02]  /*89b0*/  LEA.HI.SX32 R110, R110, R7.reuse, 0x1b ;  /* 0x000000076e6e7211 */ /* 0x080fe400078fdaff */
[-C--:B------:R-:W-:Y:S01]  /*89c0*/  LEA.HI.SX32 R114, R114, R7.reuse, 0x1b ;  /* 0x0000000772727211 */ /* 0x080fe200078fdaff */
[----:B------:R0:W-:Y:S01]  /*89d0*/  STS.U16 [R112+0x640], R107 ;  /* 0x0006406b70007388 */ /* 0x0001e20000000400 */
[----:B------:R-:W-:-:S02]  /*89e0*/  LEA.HI.SX32 R116, R116, R7, 0x1b ;  /* 0x0000000774747211 */ /* 0x000fc400078fdaff */
[----:B------:R-:W-:Y:S01]  /*89f0*/  LEA.HI.SX32 R118, R118, R7, 0x1b ;  /* 0x0000000776767211 */ /* 0x000fe200078fdaff */
[----:B------:R1:W-:Y:S01]  /*8a00*/  STS.U16 [R5+0x680], R108 ;  /* 0x0006806c05007388 */ /* 0x0003e20000000400 */
[----:B------:R-:W-:Y:S02]  /*8a10*/  LEA R114, R114, UR17, 0x1 ;  /* 0x0000001172727c11 */ /* 0x000fe4000f8e08ff */
[----:B------:R-:W-:Y:S01]  /*8a20*/  LEA R116, R116, UR17, 0x1 ;  /* 0x0000001174747c11 */ /* 0x000fe2000f8e08ff */
[----:B------:R3:W-:Y:S01]  /*8a30*/  STS.U16 [R111+0x6c0], R106 ;  /* 0x0006c06a6f007388 */ /* 0x0007e20000000400 */
[----:B0-----:R-:W-:Y:S02]  /*8a40*/  LEA R107, R118, UR17, 0x1 ;  /* 0x00000011766b7c11 */ /* 0x001fe4000f8e08ff */
[----:B-1----:R-:W-:-:S05]  /*8a50*/  LEA R5, R110, UR17, 0x1 ;  /* 0x000000116e057c11 */ /* 0x002fca000f8e08ff */
[----:B------:R-:W-:Y:S04]  /*8a60*/  STS.U16 [R5+0x700], R66 ;  /* 0x0007004205007388 */ /* 0x000fe80000000400 */
[----:B------:R-:W-:Y:S01]  /*8a70*/  STS.U16 [R114+0x740], R67 ;  /* 0x0007404372007388 */ /* 0x000fe20000000400 */
[----:B------:R-:W-:-:S03]  /*8a80*/  FMUL.FTZ R123, R6, R44 ;  /* 0x0000002c067b7220 */ /* 0x000fc60000410000 */
[----:B------:R-:W-:Y:S01]  /*8a90*/  STS.U16 [R116+0x780], R65 ;  /* 0x0007804174007388 */ /* 0x000fe20000000400 */
[C---:B------:R-:W-:Y:S01]  /*8aa0*/  FMUL.FTZ R125, R6.reuse, R46 ;  /* 0x0000002e067d7220 */ /* 0x040fe20000410000 */
[C---:B---3--:R-:W-:Y:S02]  /*8ab0*/  FMUL.FTZ R106, R6.reuse, R49 ;  /* 0x00000031066a7220 */ /* 0x048fe40000410000 */
[----:B------:R0:W-:Y:S01]  /*8ac0*/  STS.U16 [R107+0x7c0], R64 ;  /* 0x0007c0406b007388 */ /* 0x0001e20000000400 */
[----:B------:R-:W-:Y:S01]  /*8ad0*/  MUFU.COS R120, R133 ;  /* 0x0000008500787308 */ /* 0x000fe20000000000 */
[----:B------:R-:W-:-:S07]  /*8ae0*/  FMUL.FTZ R4, R6, R48 ;  /* 0x0000003006047220 */ /* 0x000fce0000410000 */
[----:B0-----:R-:W0:Y:S08]  /*8af0*/  MUFU.SIN R64, R133 ;  /* 0x0000008500407308 */ /* 0x001e300000000400 */
[----:B------:R-:W1:Y:S08]  /*8b00*/  MUFU.EX2 R123, R123 ;  /* 0x0000007b007b7308 */ /* 0x000e700000000800 */
[----:B------:R-:W3:Y:S08]  /*8b10*/  MUFU.EX2 R125, R125 ;  /* 0x0000007d007d7308 */ /* 0x000ef00000000800 */
[----:B------:R-:W4:Y:S01]  /*8b20*/  MUFU.EX2 R106, R106 ;  /* 0x0000006a006a7308 */ /* 0x000f220000000800 */
[----:B0-----:R-:W-:-:S02]  /*8b30*/  FMUL.FTZ R67, R113, R64 ;  /* 0x0000004071437220 */ /* 0x001fc40000410000 */
[----:B------:R-:W0:Y:S05]  /*8b40*/  @!P1 LDC R64, c[0x0][0x21c] ;  /* 0x00008700ff409b82 */ /* 0x000e2a0000000800 */
[----:B------:R1:W0:Y:S02]  /*8b50*/  MUFU.EX2 R109, R4 ;  /* 0x00000004006d7308 */ /* 0x0002240000000800 */
[----:B-1----:R-:W-:-:S04]  /*8b60*/  SHF.L.U32 R4, R7, 0x5, RZ ;  /* 0x0000000507047819 */ /* 0x002fc800000006ff */
[----:B------:R-:W-:Y:S01]  /*8b70*/  LEA.HI.SX32 R4, R4, R4, 0x1b ;  /* 0x0000000404047211 */ /* 0x000fe200078fdaff */
[----:B------:R-:W-:Y:S01]  /*8b80*/  FMUL.FTZ R66, R113, R120 ;  /* 0x0000007871427220 */ /* 0x000fe20000410000 */
[----:B------:R-:W-:Y:S02]  /*8b90*/  LEA R0, R0, UR17, 0x3 ;  /* 0x0000001100007c11 */ /* 0x000fe4000f8e18ff */
[----:B------:R-:W-:Y:S01]  /*8ba0*/  LEA R108, R4, UR17, 0x1 ;  /* 0x00000011046c7c11 */ /* 0x000fe2000f8e08ff */
        /* <DEDUP_REMOVED lines=9> */
[C---:B----4-:R-:W-:Y:S01]  /*8c40*/  FMUL.FTZ R153, R106.reuse, R153 ;  /* 0x000000996a997220 */ /* 0x050fe20000410000 */
[----:B------:R-:W-:Y:S01]  /*8c50*/  FMUL.FTZ R163, R106, R163 ;  /* 0x000000a36aa37220 */ /* 0x000fe20000410000 */
[----:B------:R-:W-:Y:S01]  /*8c60*/  NOP ;  /* 0x0000000000007918 */ /* 0x000fe20000000000 */
[----:B------:R-:W-:Y:S01]  /*8c70*/  LDS.U16 R123, [R108] ;  /* 0x000000006c7b7984 */ /* 0x000fe20000000400 */
[----:B------:R-:W-:-:S03]  /*8c80*/  SHF.L.U32 R106, R139, 0x10, RZ ;  /* 0x000000108b6a7819 */ /* 0x000fc600000006ff */
[----:B------:R-:W-:Y:S01]  /*8c90*/  LDS.U16 R122, [R108+0x2] ;  /* 0x000002006c7a7984 */ /* 0x000fe20000000400 */
[----:B------:R-:W-:-:S03]  /*8ca0*/  FMUL.FTZ R155, R115, R155 ;  /* 0x0000009b739b7220 */ /* 0x000fc60000410000 */
[----:B------:R-:W-:Y:S01]  /*8cb0*/  LDS.U16 R131, [R108+0x4] ;  /* 0x000004006c837984 */ /* 0x000fe20000000400 */
[----:B------:R-:W-:-:S03]  /*8cc0*/  FMUL.FTZ R112, R66, R156 ;  /* 0x0000009c42707220 */ /* 0x000fc60000410000 */
        /* <DEDUP_REMOVED lines=28> */
[----:B------:R1:W3:Y:S04]  /*8e90*/  LDS.U16 R176, [R108+0x3e] ;  /* 0x00003e006cb07984 */ /* 0x0002e80000000400 */
[----:B------:R4:W-:Y:S01]  /*8ea0*/  STS.64 [R0+0x1d10], R66 ;  /* 0x001d104200007388 */ /* 0x0009e20000000a00 */
[----:B------:R-:W-:Y:S01]  /*8eb0*/  FMUL.FTZ R213, R106, R38 ;  /* 0x000000266ad57220 */ /* 0x000fe20000410000 */
[C---:B0-----:R-:W-:Y:S01]  /*8ec0*/  FMUL.FTZ R141, R109.reuse, R134 ;  /* 0x000000866d8d7220 */ /* 0x041fe20000410000 */
[----:B------:R-:W-:Y:S01]  /*8ed0*/  FMUL.FTZ R146, R109, R146 ;  /* 0x000000926d927220 */ /* 0x000fe20000410000 */
[----:B------:R-:W-:Y:S01]  /*8ee0*/  FMUL.FTZ R4, R50, UR54 ;  /* 0x0000003632047c20 */ /* 0x000fe20008410000 */
[----:B------:R-:W-:Y:S01]  /*8ef0*/  FMUL.FTZ R158, R117, R158 ;  /* 0x0000009e759e7220 */ /* 0x000fe20000410000 */
[CC--:B------:R-:W-:Y:S01]  /*8f00*/  FMUL.FTZ R109, R67.reuse, R156.reuse ;  /* 0x0000009c436d7220 */ /* 0x0c0fe20000410000 */
[----:B------:R-:W-:Y:S01]  /*8f10*/  FFMA.FTZ R112, R67, R155, R112 ;  /* 0x0000009b43707223 */ /* 0x000fe20000010070 */
[----:B------:R-:W-:Y:S01]  /*8f20*/  MOV R5, UR16 ;  /* 0x0000001000057c02 */ /* 0x000fe20008000f00 */
[----:B------:R-:W-:Y:S01]  /*8f30*/  FMUL.FTZ R114, RZ, R156 ;  /* 0x0000009cff727220 */ /* 0x000fe20000410000 */
[----:B------:R-:W-:Y:S01]  /*8f40*/  FMUL.RZ R111, R4, 0.15915493667125701904 ;  /* 0x3e22f983046f7820 */ /* 0x000fe2000040c000 */
[----:B-1----:R-:W-:Y:S01]  /*8f50*/  FMUL.FTZ R108, R6, R50 ;  /* 0x00000032066c7220 */ /* 0x002fe20000410000 */
[----:B----4-:R-:W-:Y:S01]  /*8f60*/  FMUL.FTZ R0, R156, R213 ;  /* 0x000000d59c007220 */ /* 0x010fe20000410000 */
[----:B------:R-:W-:Y:S01]  /*8f70*/  FMUL.FTZ R157, R117, R157 ;  /* 0x0000009d759d7220 */ /* 0x000fe20000410000 */
[----:B------:R-:W-:Y:S01]  /*8f80*/  HFMA2.MMA R4, -RZ, RZ, 0, 9.5367431640625e-07 ;  /* 0x00000010ff047435 */ /* 0x000fe200000001ff */
[----:B------:R-:W-:Y:S01]  /*8f90*/  SHF.L.U32 R107, R138, 0x10, RZ ;  /* 0x000000108a6b7819 */ /* 0x000fe200000006ff */
[----:B------:R-:W-:Y:S01]  /*8fa0*/  FFMA.FTZ R109, R66, R155, -R109 ;  /* 0x0000009b426d7223 */ /* 0x000fe2000001086d */
[C---:B------:R-:W-:Y:S01]  /*8fb0*/  FMUL.FTZ R116, R158.reuse, R112 ;  /* 0x000000709e747220 */ /* 0x040fe20000410000 */
[----:B------:R-:W-:Y:S01]  /*8fc0*/  @!P1 IADD3 R5, R5, -0x2, RZ ;  /* 0xfffffffe05059810 */ /* 0x000fe20007ffe0ff */
[----:B------:R-:W-:Y:S01]  /*8fd0*/  FFMA.FTZ R114, R155, R213, -R114 ;  /* 0x000000d59b727223 */ /* 0x000fe20000010872 */
[----:B------:R-:W-:Y:S01]  /*8fe0*/  FFMA.FTZ R0, RZ, R155, R0 ;  /* 0x0000009bff007223 */ /* 0x000fe20000010000 */
[----:B------:R-:W-:Y:S01]  /*8ff0*/  MUFU.COS R140, R111 ;  /* 0x0000006f008c7308 */ /* 0x000fe20000000000 */
[----:B------:R-:W-:Y:S01]  /*9000*/  FMUL.FTZ R160, R119, R160 ;  /* 0x000000a077a07220 */ /* 0x000fe20000410000 */
[-C--:B------:R-:W-:Y:S01]  /*9010*/  FFMA.FTZ R116, R157, R109.reuse, -R116 ;  /* 0x0000006d9d747223 */ /* 0x080fe20000010874 */
[----:B------:R-:W-:Y:S01]  /*9020*/  FMUL.FTZ R118, R158, R109 ;  /* 0x0000006d9e767220 */ /* 0x000fe20000410000 */
[----:B------:R-:W-:Y:S01]  /*9030*/  FFMA.FTZ R114, R107, R39, R114 ;  /* 0x000000276b727223 */ /* 0x000fe20000010072 */
[----:B------:R-:W-:-:S03]  /*9040*/  @!P1 IMAD R5, R5, R64, UR7 ;  /* 0x0000000705059e24 */ /* 0x000fc6000f8e0240 */
[----:B------:R0:W1:Y:S01]  /*9050*/  MUFU.EX2 R145, R108 ;  /* 0x0000006c00917308 */ /* 0x0000620000000800 */
[----:B------:R-:W-:Y:S01]  /*9060*/  FADD.FTZ R0, RZ, R0 ;  /* 0x00000000ff007221 */ /* 0x000fe20000010000 */
[----:B------:R-:W-:Y:S01]  /*9070*/  FMUL.FTZ R159, R119, R159 ;  /* 0x0000009f779f7220 */ /* 0x000fe20000410000 */
[----:B------:R-:W-:-:S05]  /*9080*/  FFMA.FTZ R118, R157, R112, R118 ;  /* 0x000000709d767223 */ /* 0x000fca0000010076 */
[----:B------:R4:W2:Y:S01]  /*9090*/  MUFU.SIN R110, R111 ;  /* 0x0000006f006e7308 */ /* 0x0008a20000000400 */
[----:B0-----:R-:W-:Y:S01]  /*90a0*/  FMUL.FTZ R108, R160, R116 ;  /* 0x00000074a06c7220 */ /* 0x001fe20000410000 */
[----:B------:R-:W-:Y:S01]  /*90b0*/  CS2R R64, SRZ ;  /* 0x0000000000407805 */ /* 0x000fe2000001ff00 */
[----:B------:R-:W-:Y:S01]  /*90c0*/  @!P1 IMAD.WIDE R4, R5, R4, UR24 ;  /* 0x0000001805049e25 */ /* 0x000fe2000f8e0204 */
[----:B------:R-:W-:Y:S03]  /*90d0*/  BAR.SYNC.DEFER_BLOCKING 0x0 ;  /* 0x0000000000007b1d */ /* 0x000fe60000010000 */
[C---:B------:R-:W-:Y:S01]  /*90e0*/  FMUL.FTZ R109, R158.reuse, R0 ;  /* 0x000000009e6d7220 */ /* 0x040fe20000410000 */
[----:B------:R-:W-:Y:S01]  /*90f0*/  FMUL.FTZ R150, R121, R150 ;  /* 0x0000009679967220 */ /* 0x000fe20000410000 */
[----:B----4-:R-:W-:Y:S01]  /*9100*/  FMUL.FTZ R111, R158, R114 ;  /* 0x000000729e6f7220 */ /* 0x010fe20000410000 */
[-C--:B------:R-:W-:Y:S01]  /*9110*/  FMUL.FTZ R113, R160, R118.reuse ;  /* 0x00000076a0717220 */ /* 0x080fe20000410000 */
[----:B------:R-:W-:Y:S01]  /*9120*/  FFMA.FTZ R115, R159, R118, R108 ;  /* 0x000000769f737223 */ /* 0x000fe2000001006c */
[----:B------:R-:W-:Y:S01]  /*9130*/  SHF.L.U32 R108, R249, 0x10, RZ ;  /* 0x00000010f96c7819 */ /* 0x000fe200000006ff */
[C---:B------:R-:W-:Y:S01]  /*9140*/  FFMA.FTZ R111, R157.reuse, R0, R111 ;  /* 0x000000009d6f7223 */ /* 0x040fe2000001006f */
[----:B------:R-:W-:Y:S01]  /*9150*/  FFMA.FTZ R109, R157, R114, -R109 ;  /* 0x000000729d6d7223 */ /* 0x000fe2000001086d */
[----:B------:R-:W-:Y:S01]  /*9160*/  FMUL.FTZ R154, R121, R154 ;  /* 0x0000009a799a7220 */ /* 0x000fe20000410000 */
[----:B------:R-:W-:Y:S01]  /*9170*/  FFMA.FTZ R113, R159, R116, -R113 ;  /* 0x000000749f717223 */ /* 0x000fe20000010871 */
[----:B------:R-:W-:Y:S01]  /*9180*/  FADD.FTZ R111, RZ, R111 ;  /* 0x0000006fff6f7221 */ /* 0x000fe20000010000 */
[----:B------:R-:W-:Y:S01]  /*9190*/  FFMA.FTZ R109, R108, R40, R109 ;  /* 0x000000286c6d7223 */ /* 0x000fe2000001006d */
[C---:B-1----:R-:W-:Y:S01]  /*91a0*/  FMUL.FTZ R140, R145.reuse, R140 ;  /* 0x0000008c918c7220 */ /* 0x042fe20000410000 */
[----:B--2---:R-:W-:Y:S01]  /*91b0*/  FMUL.FTZ R145, R145, R110 ;  /* 0x0000006e91917220 */ /* 0x004fe20000410000 */
[----:B------:R0:W5:Y:S01]  /*91c0*/  @!P1 LDG.E.64 R64, desc[UR22][R4.64+0x8] ;  /* 0x0000081604409981 */ /* 0x000162000c1e1b00 */
[----:B------:R-:W-:Y:S01]  /*91d0*/  FMUL.FTZ R110, R160, R109 ;  /* 0x0000006da06e7220 */ /* 0x000fe20000410000 */
[----:B0-----:R-:W-:Y:S01]  /*91e0*/  FMUL.FTZ R5, R150, R115 ;  /* 0x0000007396057220 */ /* 0x001fe20000410000 */
[----:B------:R-:W-:-:S03]  /*91f0*/  FMUL.FTZ R4, R160, R111 ;  /* 0x0000006fa0047220 */ /* 0x000fc60000410000 */
[-C--:B------:R-:W-:Y:S01]  /*9200*/  FFMA.FTZ R112, R154, R113.reuse, -R5 ;  /* 0x000000719a707223 */ /* 0x080fe20000010805 */
[----:B------:R-:W-:Y:S01]  /*9210*/  FMUL.FTZ R113, R150, R113 ;  /* 0x0000007196717220 */ /* 0x000fe20000410000 */
[----:B------:R-:W-:Y:S01]  /*9220*/  FFMA.FTZ R4, R159, R109, -R4 ;  /* 0x0000006d9f047223 */ /* 0x000fe20000010804 */
[----:B------:R-:W-:Y:S01]  /*9230*/  FMUL.FTZ R0, R51, UR54 ;  /* 0x0000003633007c20 */ /* 0x000fe20008410000 */
[----:B------:R-:W-:Y:S01]  /*9240*/  FFMA.FTZ R110, R159, R111, R110 ;  /* 0x0000006f9f6e7223 */ /* 0x000fe2000001006e */
[----:B------:R-:W-:Y:S01]  /*9250*/  FFMA.FTZ R115, R154, R115, R113 ;  /* 0x000000739a737223 */ /* 0x000fe20000010071 */
[----:B------:R-:W-:Y:S01]  /*9260*/  SHF.L.U32 R109, R25, 0x10, RZ ;  /* 0x00000010196d7819 */ /* 0x000fe200000006ff */
[CC--:B------:R-:W-:Y:S01]  /*9270*/  FMUL.FTZ R119, R149.reuse, R112.reuse ;  /* 0x0000007095777220 */ /* 0x0c0fe20000410000 */
[----:B------:R-:W-:Y:S01]  /*9280*/  FMUL.RZ R116, R0, 0.15915493667125701904 ;  /* 0x3e22f98300747820 */ /* 0x000fe2000040c000 */
[----:B------:R-:W-:Y:S01]  /*9290*/  FMUL.FTZ R117, R149, R115 ;  /* 0x0000007395757220 */ /* 0x000fe20000410000 */
[----:B------:R-:W-:Y:S01]  /*92a0*/  FADD.FTZ R113, RZ, R110 ;  /* 0x0000006eff717221 */ /* 0x000fe20000010000 */
[----:B------:R-:W-:Y:S01]  /*92b0*/  FMUL.FTZ R0, R52, UR54 ;  /* 0x0000003634007c20 */ /* 0x000fe20008410000 */
[----:B------:R-:W-:Y:S01]  /*92c0*/  FFMA.FTZ R111, R109, R41, R4 ;  /* 0x000000296d6f7223 */ /* 0x000fe20000010004 */
[C---:B------:R-:W-:Y:S01]  /*92d0*/  FFMA.FTZ R119, R144.reuse, R115, R119 ;  /* 0x0000007390777223 */ /* 0x040fe20000010077 */
[----:B------:R-:W-:Y:S01]  /*92e0*/  FFMA.FTZ R114, R144, R112, -R117 ;  /* 0x0000007090727223 */ /* 0x000fe20000010875 */
[C---:B------:R-:W-:Y:S01]  /*92f0*/  FMUL.FTZ R117, R150.reuse, R113 ;  /* 0x0000007196757220 */ /* 0x040fe20000410000 */
[----:B------:R-:W-:Y:S01]  /*9300*/  FMUL.FTZ R4, R150, R111 ;  /* 0x0000006f96047220 */ /* 0x000fe20000410000 */
[----:B------:R-:W-:Y:S01]  /*9310*/  FMUL.RZ R120, R0, 0.15915493667125701904 ;  /* 0x3e22f98300787820 */ /* 0x000fe2000040c000 */
[----:B------:R-:W-:Y:S01]  /*9320*/  FMUL.FTZ R0, R148, R119 ;  /* 0x0000007794007220 */ /* 0x000fe20000410000 */
[----:B------:R-:W-:Y:S01]  /*9330*/  SHF.L.U32 R110, R26, 0x10, RZ ;  /* 0x000000101a6e7819 */ /* 0x000fe200000006ff */
[C---:B------:R-:W-:Y:S01]  /*9340*/  FFMA.FTZ R117, R154.reuse, R111, -R117 ;  /* 0x0000006f9a757223 */ /* 0x040fe20000010875 */
[----:B------:R-:W-:Y:S01]  /*9350*/  FFMA.FTZ R4, R154, R113, R4 ;  /* 0x000000719a047223 */ /* 0x000fe20000010004 */
[-C--:B------:R-:W-:Y:S01]  /*9360*/  FFMA.FTZ R115, R143, R114.reuse, -R0 ;  /* 0x000000728f737223 */ /* 0x080fe20000010800 */
[----:B------:R-:W-:Y:S01]  /*9370*/  FMUL.FTZ R114, R148, R114 ;  /* 0x0000007294727220 */ /* 0x000fe20000410000 */
[----:B------:R-:W-:Y:S01]  /*9380*/  FFMA.FTZ R117, R110, R42, R117 ;  /* 0x0000002a6e757223 */ /* 0x000fe20000010075 */
[----:B------:R-:W-:-:S02]  /*9390*/  FADD.FTZ R4, RZ, R4 ;  /* 0x00000004ff047221 */ /* 0x000fc40000010000 */
[----:B------:R-:W-:Y:S01]  /*93a0*/  FFMA.FTZ R119, R143, R119, R114 ;  /* 0x000000778f777223 */ /* 0x000fe20000010072 */
[C---:B------:R-:W-:Y:S01]  /*93b0*/  FMUL.FTZ R113, R149.reuse, R117 ;  /* 0x0000007595717220 */ /* 0x040fe20000410000 */
[-C--:B------:R-:W-:Y:S02]  /*93c0*/  FMUL.FTZ R111, R149, R4.reuse ;  /* 0x00000004956f7220 */ /* 0x080fe40000410000 */
[----:B------:R-:W-:Y:S01]  /*93d0*/  FMUL.FTZ R114, R152, R119 ;  /* 0x0000007798727220 */ /* 0x000fe20000410000 */
[C---:B------:R-:W-:Y:S01]  /*93e0*/  FFMA.FTZ R113, R144.reuse, R4, R113 ;  /* 0x0000000490717223 */ /* 0x040fe20000010071 */
[----:B------:R-:W-:Y:S01]  /*93f0*/  FFMA.FTZ R112, R144, R117, -R111 ;  /* 0x0000007590707223 */ /* 0x000fe2000001086f */
[----:B------:R-:W-:Y:S01]  /*9400*/  MUFU.SIN R5, R116 ;  /* 0x0000007400057308 */ /* 0x000fe20000000400 */
[----:B------:R-:W-:Y:S01]  /*9410*/  SHF.L.U32 R111, R27, 0x10, RZ ;  /* 0x000000101b6f7819 */ /* 0x000fe200000006ff */
[C---:B------:R-:W-:Y:S01]  /*9420*/  FMUL.FTZ R126, R6.reuse, R47 ;  /* 0x0000002f067e7220 */ /* 0x040fe20000410000 */
[----:B------:R-:W-:Y:S01]  /*9430*/  FMUL.FTZ R0, R6, R51 ;  /* 0x0000003306007220 */ /* 0x000fe20000410000 */
[----:B------:R-:W-:Y:S01]  /*9440*/  FFMA.FTZ R118, R161, R115, -R114 ;  /* 0x00000073a1767223 */ /* 0x000fe20000010872 */
[----:B------:R-:W-:-:S03]  /*9450*/  FADD.FTZ R114, RZ, R113 ;  /* 0x00000071ff727221 */ /* 0x000fc60000010000 */
[----:B------:R0:W-:Y:S01]  /*9460*/  MUFU.COS R165, R116 ;  /* 0x0000007400a57308 */ /* 0x0001e20000000000 */
[----:B------:R-:W-:Y:S01]  /*9470*/  FFMA.FTZ R113, R111, R43, R112 ;  /* 0x0000002b6f717223 */ /* 0x000fe20000010070 */
[----:B0-----:R-:W-:-:S06]  /*9480*/  FMUL.FTZ R116, R152, R115 ;  /* 0x0000007398747220 */ /* 0x001fcc0000410000 */
[----:B------:R-:W0:Y:S01]  /*9490*/  MUFU.EX2 R126, R126 ;  /* 0x0000007e007e7308 */ /* 0x000e220000000800 */
[----:B------:R-:W-:Y:S01]  /*94a0*/  FFMA.FTZ R119, R161, R119, R116 ;  /* 0x00000077a1777223 */ /* 0x000fe20000010074 */
[C---:B------:R-:W-:Y:S01]  /*94b0*/  FMUL.FTZ R116, R148.reuse, R114 ;  /* 0x0000007294747220 */ /* 0x040fe20000410000 */
[----:B------:R-:W-:Y:S01]  /*94c0*/  FMUL.FTZ R117, R148, R113 ;  /* 0x0000007194757220 */ /* 0x000fe20000410000 */
[----:B------:R-:W-:-:S04]  /*94d0*/  SHF.L.U32 R112, R28, 0x10, RZ ;  /* 0x000000101c707819 */ /* 0x000fc800000006ff */
[----:B------:R-:W1:Y:S01]  /*94e0*/  MUFU.EX2 R0, R0 ;  /* 0x0000000000007308 */ /* 0x000e620000000800 */
[C---:B------:R-:W-:Y:S01]  /*94f0*/  FFMA.FTZ R113, R143.reuse, R113, -R116 ;  /* 0x000000718f717223 */ /* 0x040fe20000010874 */
[----:B------:R-:W-:-:S03]  /*9500*/  FFMA.FTZ R114, R143, R114, R117 ;  /* 0x000000728f727223 */ /* 0x000fc60000010075 */
[----:B------:R-:W-:Y:S01]  /*9510*/  FFMA.FTZ R116, R112, R44, R113 ;  /* 0x0000002c70747223 */ /* 0x000fe20000010071 */
[----:B------:R-:W-:Y:S02]  /*9520*/  FADD.FTZ R114, RZ, R114 ;  /* 0x00000072ff727221 */ /* 0x000fe40000010000 */
[----:B------:R-:W-:Y:S01]  /*9530*/  MUFU.SIN R167, R120 ;  /* 0x0000007800a77308 */ /* 0x000fe20000000400 */
[----:B------:R-:W-:Y:S01]  /*9540*/  FMUL.FTZ R4, R53, UR54 ;  /* 0x0000003635047c20 */ /* 0x000fe20008410000 */
[----:B------:R-:W-:-:S06]  /*9550*/  FMUL.FTZ R113, R147, R119 ;  /* 0x0000007793717220 */ /* 0x000fcc0000410000 */
[----:B------:R2:W-:Y:S01]  /*9560*/  MUFU.COS R115, R120 ;  /* 0x0000007800737308 */ /* 0x0005e20000000000 */
[C---:B0-----:R-:W-:Y:S01]  /*9570*/  FMUL.FTZ R151, R126.reuse, R151 ;  /* 0x000000977e977220 */ /* 0x041fe20000410000 */
[----:B------:R-:W-:Y:S01]  /*9580*/  FMUL.FTZ R162, R126, R162 ;  /* 0x000000a27ea27220 */ /* 0x000fe20000410000 */
[----:B-1----:R-:W-:Y:S01]  /*9590*/  FMUL.FTZ R165, R0, R165 ;  /* 0x000000a500a57220 */ /* 0x002fe20000410000 */
[----:B--2---:R-:W-:Y:S01]  /*95a0*/  FMUL.FTZ R120, R152, R116 ;  /* 0x0000007498787220 */ /* 0x004fe20000410000 */
[----:B------:R-:W-:-:S03]  /*95b0*/  FMUL.FTZ R164, R0, R5 ;  /* 0x0000000500a47220 */ /* 0x000fc60000410000 */
[-C--:B------:R-:W-:Y:S01]  /*95c0*/  FFMA.FTZ R120, R161, R114.reuse, R120 ;  /* 0x00000072a1787223 */ /* 0x080fe20000010078 */
[----:B------:R-:W-:Y:S01]  /*95d0*/  FMUL.FTZ R114, R152, R114 ;  /* 0x0000007298727220 */ /* 0x000fe20000410000 */
[----:B------:R-:W-:Y:S01]  /*95e0*/  FMUL.RZ R126, R4, 0.15915493667125701904 ;  /* 0x3e22f983047e7820 */ /* 0x000fe2000040c000 */
[----:B------:R-:W-:Y:S01]  /*95f0*/  FFMA.FTZ R0, R142, R118, -R113 ;  /* 0x000000768e007223 */ /* 0x000fe20000010871 */
[----:B------:R-:W-:Y:S01]  /*9600*/  FMUL.FTZ R4, R6, R52 ;  /* 0x0000003406047220 */ /* 0x000fe20000410000 */
[----:B------:R-:W-:Y:S01]  /*9610*/  SHF.L.U32 R113, R29, 0x10, RZ ;  /* 0x000000101d717819 */ /* 0x000fe200000006ff */
[----:B------:R-:W-:Y:S01]  /*9620*/  FFMA.FTZ R114, R161, R116, -R114 ;  /* 0x00000074a1727223 */ /* 0x000fe20000010872 */
[----:B------:R-:W-:Y:S01]  /*9630*/  FMUL.FTZ R5, R147, R118 ;  /* 0x0000007693057220 */ /* 0x000fe20000410000 */
[----:B------:R-:W-:Y:S02]  /*9640*/  FADD.FTZ R120, RZ, R120 ;  /* 0x00000078ff787221 */ /* 0x000fe40000010000 */
[----:B------:R-:W-:Y:S01]  /*9650*/  FFMA.FTZ R114, R113, R45, R114 ;  /* 0x0000002d71727223 */ /* 0x000fe20000010072 */
[----:B------:R-:W0:Y:S01]  /*9660*/  MUFU.EX2 R4, R4 ;  /* 0x0000000400047308 */ /* 0x000e220000000800 */
[----:B------:R-:W-:Y:S01]  /*9670*/  FFMA.FTZ R5, R142, R119, R5 ;  /* 0x000000778e057223 */ /* 0x000fe20000010005 */
[C---:B------:R-:W-:Y:S01]  /*9680*/  FMUL.FTZ R118, R162.reuse, R0 ;  /* 0x00000000a2767220 */ /* 0x040fe20000410000 */
[C---:B------:R-:W-:Y:S01]  /*9690*/  FMUL.FTZ R121, R147.reuse, R114 ;  /* 0x0000007293797220 */ /* 0x040fe20000410000 */
[-C--:B------:R-:W-:Y:S01]  /*96a0*/  FMUL.FTZ R119, R147, R120.reuse ;  /* 0x0000007893777220 */ /* 0x080fe20000410000 */
[----:B------:R-:W-:Y:S01]  /*96b0*/  FMUL.FTZ R116, R162, R5 ;  /* 0x00000005a2747220 */ /* 0x000fe20000410000 */
[----:B------:R-:W-:Y:S01]  /*96c0*/  FMUL.FTZ R6, R6, R53 ;  /* 0x0000003506067220 */ /* 0x000fe20000410000 */
[C---:B------:R-:W-:Y:S01]  /*96d0*/  FFMA.FTZ R118, R151.reuse, R5, R118 ;  /* 0x0000000597767223 */ /* 0x040fe20000010076 */
[C---:B------:R-:W-:Y:S01]  /*96e0*/  FFMA.FTZ R121, R142.reuse, R120, R121 ;  /* 0x000000788e797223 */ /* 0x040fe20000010079 */
[----:B------:R-:W-:Y:S01]  /*96f0*/  FFMA.FTZ R116, R151, R0, -R116 ;  /* 0x0000000097747223 */ /* 0x000fe20000010874 */
[----:B------:R-:W-:Y:S01]  /*9700*/  FFMA.FTZ R119, R142, R114, -R119 ;  /* 0x000000728e777223 */ /* 0x000fe20000010877 */
[----:B------:R-:W-:Y:S01]  /*9710*/  SHF.L.U32 R114, R30, 0x10, RZ ;  /* 0x000000101e727819 */ /* 0x000fe200000006ff */
[----:B------:R-:W-:Y:S01]  /*9720*/  FMUL.FTZ R0, R146, R118 ;  /* 0x0000007692007220 */ /* 0x000fe20000410000 */
[----:B------:R-:W-:Y:S01]  /*9730*/  FADD.FTZ R121, RZ, R121 ;  /* 0x00000079ff797221 */ /* 0x000fe20000010000 */
[----:B------:R-:W-:Y:S02]  /*9740*/  MUFU.COS R117, R126 ;  /* 0x0000007e00757308 */ /* 0x000fe40000000000 */
[----:B------:R-:W-:Y:S01]  /*9750*/  FFMA.FTZ R120, R141, R116, -R0 ;  /* 0x000000748d787223 */ /* 0x000fe20000010800 */
[----:B------:R-:W-:Y:S01]  /*9760*/  FFMA.FTZ R119, R114, R46, R119 ;  /* 0x0000002e72777223 */ /* 0x000fe20000010077 */
[----:B------:R-:W-:-:S04]  /*9770*/  FMUL.FTZ R0, R162, R121 ;  /* 0x00000079a2007220 */ /* 0x000fc80000410000 */
[----:B------:R-:W1:Y:S01]  /*9780*/  MUFU.EX2 R6, R6 ;  /* 0x0000000600067308 */ /* 0x000e620000000800 */
[C---:B0-----:R-:W-:Y:S01]  /*9790*/  FMUL.FTZ R166, R4.reuse, R115 ;  /* 0x0000007304a67220 */ /* 0x041fe20000410000 */
[----:B------:R-:W-:Y:S01]  /*97a0*/  FMUL.FTZ R167, R4, R167 ;  /* 0x000000a704a77220 */ /* 0x000fe20000410000 */
[----:B------:R-:W-:Y:S01]  /*97b0*/  SHF.L.U32 R115, R31, 0x10, RZ ;  /* 0x000000101f737819 */ /* 0x000fe200000006ff */
[-C--:B------:R-:W-:Y:S01]  /*97c0*/  FMUL.FTZ R4, R162, R119.reuse ;  /* 0x00000077a2047220 */ /* 0x080fe20000410000 */
[----:B------:R-:W-:-:S03]  /*97d0*/  FFMA.FTZ R0, R151, R119, -R0 ;  /* 0x0000007797007223 */ /* 0x000fc60000010800 */
[----:B------:R0:W2:Y:S01]  /*97e0*/  MUFU.SIN R5, R126 ;  /* 0x0000007e00057308 */ /* 0x0000a20000000400 */
[C---:B------:R-:W-:Y:S01]  /*97f0*/  FMUL.FTZ R116, R146.reuse, R116 ;  /* 0x0000007492747220 */ /* 0x040fe20000410000 */
[----:B------:R-:W-:Y:S01]  /*9800*/  FFMA.FTZ R4, R151, R121, R4 ;  /* 0x0000007997047223 */ /* 0x000fe20000010004 */
[----:B------:R-:W-:Y:S02]  /*9810*/  FFMA.FTZ R0, R115, R47, R0 ;  /* 0x0000002f73007223 */ /* 0x000fe40000010000 */
[----:B------:R-:W-:Y:S01]  /*9820*/  FFMA.FTZ R116, R141, R118, R116 ;  /* 0x000000768d747223 */ /* 0x000fe20000010074 */
[----:B------:R-:W-:Y:S01]  /*9830*/  FADD.FTZ R4, RZ, R4 ;  /* 0x00000004ff047221 */ /* 0x000fe20000010000 */
[----:B------:R-:W-:Y:S01]  /*9840*/  FMUL.FTZ R118, R146, R0 ;  /* 0x0000000092767220 */ /* 0x000fe20000410000 */
[C---:B0-----:R-:W-:Y:S01]  /*9850*/  FMUL.FTZ R126, R163.reuse, R120 ;  /* 0x00000078a37e7220 */ /* 0x041fe20000410000 */
[----:B-1----:R-:W-:Y:S01]  /*9860*/  FMUL.FTZ R138, R6, R117 ;  /* 0x00000075068a7220 */ /* 0x002fe20000410000 */
[----:B------:R-:W-:Y:S01]  /*9870*/  FMUL.FTZ R117, R163, R116 ;  /* 0x00000074a3757220 */ /* 0x000fe20000410000 */
[----:B------:R-:W-:Y:S01]  /*9880*/  FFMA.FTZ R118, R141, R4, R118 ;  /* 0x000000048d767223 */ /* 0x000fe20000010076 */
[C---:B------:R-:W-:Y:S01]  /*9890*/  FFMA.FTZ R126, R153.reuse, R116, R126 ;  /* 0x00000074997e7223 */ /* 0x040fe2000001007e */
[----:B------:R-:W-:Y:S01]  /*98a0*/  FMUL.FTZ R4, R146, R4 ;  /* 0x0000000492047220 */ /* 0x000fe20000410000 */
[----:B------:R-:W-:Y:S01]  /*98b0*/  FFMA.FTZ R117, R153, R120, -R117 ;  /* 0x0000007899757223 */ /* 0x000fe20000010875 */
[----:B------:R-:W-:Y:S01]  /*98c0*/  SHF.L.U32 R116, R32, 0x10, RZ ;  /* 0x0000001020747819 */ /* 0x000fe200000006ff */
[----:B--2---:R-:W-:Y:S01]  /*98d0*/  FMUL.FTZ R200, R6, R5 ;  /* 0x0000000506c87220 */ /* 0x004fe20000410000 */
[----:B------:R-:W-:Y:S01]  /*98e0*/  FMUL.FTZ R119, R145, R126 ;  /* 0x0000007e91777220 */ /* 0x000fe20000410000 */
[----:B------:R-:W-:Y:S01]  /*98f0*/  FFMA.FTZ R5, R141, R0, -R4 ;  /* 0x000000008d057223 */ /* 0x000fe20000010804 */
[-C--:B------:R-:W-:Y:S01]  /*9900*/  FMUL.FTZ R121, R145, R117.reuse ;  /* 0x0000007591797220 */ /* 0x080fe20000410000 */
[----:B------:R-:W-:Y:S01]  /*9910*/  FADD.FTZ R118, RZ, R118 ;  /* 0x00000076ff767221 */ /* 0x000fe20000010000 */
[----:B------:R-:W-:Y:S01]  /*9920*/  FFMA.FTZ R119, R140, R117, -R119 ;  /* 0x000000758c777223 */ /* 0x000fe20000010877 */
[----:B------:R-:W-:Y:S01]  /*9930*/  FFMA.FTZ R0, R116, R48, R5 ;  /* 0x0000003074007223 */ /* 0x000fe20000010005 */
[----:B------:R-:W-:Y:S01]  /*9940*/  FFMA.FTZ R121, R140, R126, R121 ;  /* 0x0000007e8c797223 */ /* 0x000fe20000010079 */
[C---:B------:R-:W-:Y:S01]  /*9950*/  FMUL.FTZ R4, R163.reuse, R118 ;  /* 0x00000076a3047220 */ /* 0x040fe20000410000 */
[C---:B------:R-:W-:Y:S01]  /*9960*/  FMUL.FTZ R120, R164.reuse, R119 ;  /* 0x00000077a4787220 */ /* 0x040fe20000410000 */
[-C--:B------:R-:W-:Y:S01]  /*9970*/  FMUL.FTZ R5, R163, R0.reuse ;  /* 0x00000000a3057220 */ /* 0x080fe20000410000 */
[-C--:B------:R-:W-:Y:S01]  /*9980*/  FMUL.FTZ R6, R164, R121.reuse ;  /* 0x00000079a4067220 */ /* 0x080fe20000410000 */
[----:B------:R-:W-:Y:S01]  /*9990*/  SHF.L.U32 R117, R33, 0x10, RZ ;  /* 0x0000001021757819 */ /* 0x000fe200000006ff */
[----:B------:R-:W-:Y:S01]  /*99a0*/  FFMA.FTZ R120, R165, R121, R120 ;  /* 0x00000079a5787223 */ /* 0x000fe20000010078 */
[C---:B------:R-:W-:Y:S01]  /*99b0*/  FFMA.FTZ R4, R153.reuse, R0, -R4 ;  /* 0x0000000099047223 */ /* 0x040fe20000010804 */
[----:B------:R-:W-:Y:S01]  /*99c0*/  FFMA.FTZ R5, R153, R118, R5 ;  /* 0x0000007699057223 */ /* 0x000fe20000010005 */
[----:B------:R-:W-:Y:S01]  /*99d0*/  FFMA.FTZ R6, R165, R119, -R6 ;  /* 0x00000077a5067223 */ /* 0x000fe20000010806 */
[----:B------:R-:W-:Y:S01]  /*99e0*/  FMUL.FTZ R119, R167, R120 ;  /* 0x00000078a7777220 */ /* 0x000fe20000410000 */
[----:B------:R-:W-:Y:S01]  /*99f0*/  FFMA.FTZ R4, R117, R49, R4 ;  /* 0x0000003175047223 */ /* 0x000fe20000010004 */
[----:B------:R-:W-:Y:S01]  /*9a00*/  FADD.FTZ R5, RZ, R5 ;  /* 0x00000005ff057221 */ /* 0x000fe20000010000 */
[----:B------:R-:W-:Y:S01]  /*9a10*/  R2UR UR43, R2 ;  /* 0x00000000022b72ca */ /* 0x000fe200000e0000 */
[----:B------:R-:W-:Y:S01]  /*9a20*/  FFMA.FTZ R127, R166, R6, -R119 ;  /* 0x00000006a67f7223 */ /* 0x000fe20000010877 */
[C---:B------:R-:W-:Y:S01]  /*9a30*/  FMUL.FTZ R121, R145.reuse, R4 ;  /* 0x0000000491797220 */ /* 0x040fe20000410000 */
[----:B------:R-:W-:Y:S01]  /*9a40*/  FMUL.FTZ R119, R145, R5 ;  /* 0x0000000591777220 */ /* 0x000fe20000410000 */
[----:B------:R-:W-:-:S02]  /*9a50*/  SHF.L.U32 R118, R34, 0x10, RZ ;  /* 0x0000001022767819 */ /* 0x000fc400000006ff */
[C---:B------:R-:W-:Y:S01]  /*9a60*/  FFMA.FTZ R121, R140.reuse, R5, R121 ;  /* 0x000000058c797223 */ /* 0x040fe20000010079 */
[----:B------:R-:W-:Y:S01]  /*9a70*/  FFMA.FTZ R119, R140, R4, -R119 ;  /* 0x000000048c777223 */ /* 0x000fe20000010877 */
[----:B------:R-:W-:Y:S01]  /*9a80*/  R2UR UR44, R3 ;  /* 0x00000000032c72ca */ /* 0x000fe200000e0000 */
[----:B------:R-:W-:Y:S01]  /*9a90*/  FMUL.FTZ R139, R167, R6 ;  /* 0x00000006a78b7220 */ /* 0x000fe20000410000 */
[----:B------:R-:W-:Y:S01]  /*9aa0*/  FADD.FTZ R121, RZ, R121 ;  /* 0x00000079ff797221 */ /* 0x000fe20000010000 */
[----:B------:R-:W-:Y:S01]  /*9ab0*/  FFMA.FTZ R119, R118, R50, R119 ;  /* 0x0000003276777223 */ /* 0x000fe20000010077 */
[----:B---3--:R-:W-:Y:S01]  /*9ac0*/  SHF.L.U32 R176, R176, 0x10, RZ ;  /* 0x00000010b0b07819 */ /* 0x008fe200000006ff */
[----:B------:R-:W-:Y:S01]  /*9ad0*/  FFMA.FTZ R139, R166, R120, R139 ;  /* 0x00000078a68b7223 */ /* 0x000fe2000001008b */
[----:B------:R-:W-:Y:S01]  /*9ae0*/  FMUL.FTZ R175, R200, R127 ;  /* 0x0000007fc8af7220 */ /* 0x000fe20000410000 */
[C---:B------:R-:W-:Y:S01]  /*9af0*/  FMUL.FTZ R0, R164.reuse, R121 ;  /* 0x00000079a4007220 */ /* 0x040fe20000410000 */
[----:B------:R-:W-:Y:S01]  /*9b00*/  FMUL.FTZ R2, R164, R119 ;  /* 0x00000077a4027220 */ /* 0x000fe20000410000 */
[----:B------:R-:W-:Y:S01]  /*9b10*/  SHF.L.U32 R177, R177, 0x10, RZ ;  /* 0x00000010b1b17819 */ /* 0x000fe200000006ff */
[----:B------:R-:W-:Y:S01]  /*9b20*/  FMUL.FTZ R6, R176, UR43 ;  /* 0x0000002bb0067c20 */ /* 0x000fe20008410000 */
[----:B------:R-:W-:Y:S01]  /*9b30*/  SHF.L.U32 R173, R173, 0x10, RZ ;  /* 0x00000010adad7819 */ /* 0x000fe200000006ff */
[-C--:B------:R-:W-:Y:S01]  /*9b40*/  FMUL.FTZ R5, R200, R139.reuse ;  /* 0x0000008bc8057220 */ /* 0x080fe20000410000 */
[----:B------:R-:W-:Y:S01]  /*9b50*/  FFMA.FTZ R175, R138, R139, R175 ;  /* 0x0000008b8aaf7223 */ /* 0x000fe200000100af */
[C---:B------:R-:W-:Y:S01]  /*9b60*/  FFMA.FTZ R120, R165.reuse, R119, -R0 ;  /* 0x00000077a5787223 */ /* 0x040fe20000010800 */
[----:B------:R-:W-:Y:S01]  /*9b70*/  FFMA.FTZ R126, R165, R121, R2 ;  /* 0x00000079a57e7223 */ /* 0x000fe20000010002 */
[----:B------:R-:W-:Y:S01]  /*9b80*/  FADD.FTZ R0, R73, R73 ;  /* 0x0000004949007221 */ /* 0x000fe20000010000 */
[----:B------:R-:W-:Y:S01]  /*9b90*/  FMUL.FTZ R2, R176, UR44 ;  /* 0x0000002cb0027c20 */ /* 0x000fe20008410000 */
[----:B------:R-:W-:Y:S01]  /*9ba0*/  FFMA.FTZ R139, R177, UR44, R6 ;  /* 0x0000002cb18b7c23 */ /* 0x000fe20008010006 */
[----:B------:R-:W-:Y:S01]  /*9bb0*/  SHF.L.U32 R172, R172, 0x10, RZ ;  /* 0x00000010acac7819 */ /* 0x000fe200000006ff */
[----:B------:R-:W-:Y:S01]  /*9bc0*/  FFMA.FTZ R202, R138, R127, -R5 ;  /* 0x0000007f8aca7223 */ /* 0x000fe20000010805 */
[----:B------:R-:W-:Y:S01]  /*9bd0*/  FMUL.FTZ R3, R173, UR44 ;  /* 0x0000002cad037c20 */ /* 0x000fe20008410000 */
[----:B------:R-:W-:Y:S01]  /*9be0*/  FFMA.FTZ R127, R177, UR43, -R2 ;  /* 0x0000002bb17f7c23 */ /* 0x000fe20008010802 */
[----:B------:R-:W-:Y:S01]  /*9bf0*/  FMUL.FTZ R139, R0, R139 ;  /* 0x0000008b008b7220 */ /* 0x000fe20000410000 */
[----:B------:R-:W-:Y:S01]  /*9c00*/  FADD.FTZ R5, R72, R72 ;  /* 0x0000004848057221 */ /* 0x000fe20000010000 */
[----:B------:R-:W-:Y:S01]  /*9c10*/  FMUL.FTZ R119, R173, UR43 ;  /* 0x0000002bad777c20 */ /* 0x000fe20008410000 */
[----:B------:R-:W-:Y:S01]  /*9c20*/  FFMA.FTZ R2, R172, UR43, -R3 ;  /* 0x0000002bac027c23 */ /* 0x000fe20008010803 */
[----:B------:R-:W-:Y:S01]  /*9c30*/  FMUL.FTZ R134, R0, R127 ;  /* 0x0000007f00867220 */ /* 0x000fe20000410000 */
[-C--:B------:R-:W-:Y:S01]  /*9c40*/  FMUL.FTZ R3, R200, R139.reuse ;  /* 0x0000008bc8037220 */ /* 0x080fe20000410000 */
[----:B------:R-:W-:Y:S01]  /*9c50*/  FFMA.FTZ R210, R172, UR44, R119 ;  /* 0x0000002cacd27c23 */ /* 0x000fe20008010077 */
[----:B------:R-:W-:Y:S01]  /*9c60*/  FMUL.FTZ R207, R5, R2 ;  /* 0x0000000205cf7220 */ /* 0x000fe20000410000 */
[----:B------:R-:W-:Y:S01]  /*9c70*/  SHF.L.U32 R180, R180, 0x10, RZ ;  /* 0x00000010b4b47819 */ /* 0x000fe200000006ff */
[C---:B------:R-:W-:Y:S01]  /*9c80*/  FMUL.FTZ R119, R138.reuse, R139 ;  /* 0x0000008b8a777220 */ /* 0x040fe20000410000 */
[----:B------:R-:W-:Y:S01]  /*9c90*/  FFMA.FTZ R2, R138, R134, -R3 ;  /* 0x000000868a027223 */ /* 0x000fe20000010803 */
[----:B------:R-:W-:Y:S01]  /*9ca0*/  SHF.L.U32 R189, R189, 0x10, RZ ;  /* 0x00000010bdbd7819 */ /* 0x000fe200000006ff */
[----:B------:R-:W-:Y:S01]  /*9cb0*/  FMUL.FTZ R210, R5, R210 ;  /* 0x000000d205d27220 */ /* 0x000fe20000410000 */
[----:B------:R-:W-:Y:S01]  /*9cc0*/  FFMA.FTZ R119, -R200, R134, -R119 ;  /* 0x00000086c8777223 */ /* 0x000fe20000010977 */
[----:B------:R-:W-:Y:S01]  /*9cd0*/  FADD.FTZ R169, R207, R2 ;  /* 0x00000002cfa97221 */ /* 0x000fe20000010000 */
[----:B------:R-:W-:Y:S01]  /*9ce0*/  FMUL.FTZ R6, R180, UR43 ;  /* 0x0000002bb4067c20 */ /* 0x000fe20008410000 */
[----:B------:R-:W-:Y:S01]  /*9cf0*/  FADD.FTZ R4, R71, R71 ;  /* 0x0000004747047221 */ /* 0x000fe20000010000 */
[----:B------:R-:W-:Y:S01]  /*9d00*/  FADD.FTZ R170, -R210, R119 ;  /* 0x00000077d2aa7221 */ /* 0x000fe20000010100 */
[----:B------:R-:W-:Y:S01]  /*9d10*/  FMUL.FTZ R127, R167, -R169 ;  /* 0x800000a9a77f7220 */ /* 0x000fe20000410000 */
[----:B------:R-:W-:Y:S01]  /*9d20*/  FMUL.FTZ R2, R180, UR44 ;  /* 0x0000002cb4027c20 */ /* 0x000fe20008410000 */
[----:B------:R-:W-:Y:S01]  /*9d30*/  FFMA.FTZ R3, R189, UR44, R6 ;  /* 0x0000002cbd037c23 */ /* 0x000fe20008010006 */
[----:B------:R-:W-:Y:S01]  /*9d40*/  SHF.L.U32 R121, R35, 0x10, RZ ;  /* 0x0000001023797819 */ /* 0x000fe200000006ff */
[----:B------:R-:W-:Y:S01]  /*9d50*/  FADD.FTZ R126, RZ, R126 ;  /* 0x0000007eff7e7221 */ /* 0x000fe20000010000 */
[-C--:B------:R-:W-:Y:S01]  /*9d60*/  FFMA.FTZ R171, R166, R170.reuse, R127 ;  /* 0x000000aaa6ab7223 */ /* 0x080fe2000001007f */
[----:B------:R-:W-:Y:S01]  /*9d70*/  FMUL.FTZ R170, R167, -R170 ;  /* 0x800000aaa7aa7220 */ /* 0x000fe20000410000 */
[----:B------:R-:W-:Y:S01]  /*9d80*/  FFMA.FTZ R201, R189, UR43, -R2 ;  /* 0x0000002bbdc97c23 */ /* 0x000fe20008010802 */
[----:B------:R-:W-:Y:S01]  /*9d90*/  FMUL.FTZ R196, R4, R3 ;  /* 0x0000000304c47220 */ /* 0x000fe20000410000 */
[----:B------:R-:W-:Y:S01]  /*9da0*/  FFMA.FTZ R120, R121, R51, R120 ;  /* 0x0000003379787223 */ /* 0x000fe20000010078 */
[C---:B------:R-:W-:Y:S01]  /*9db0*/  FMUL.FTZ R119, R167.reuse, R126 ;  /* 0x0000007ea7777220 */ /* 0x040fe20000410000 */
[----:B------:R-:W-:Y:S01]  /*9dc0*/  FFMA.FTZ R170, R166, R169, -R170 ;  /* 0x000000a9a6aa7223 */ /* 0x000fe200000108aa */
[----:B------:R-:W-:Y:S01]  /*9dd0*/  FMUL.FTZ R201, R4, R201 ;  /* 0x000000c904c97220 */ /* 0x000fe20000410000 */
[----:B------:R-:W-:Y:S01]  /*9de0*/  FADD.FTZ R171, -R196, R171 ;  /* 0x000000abc4ab7221 */ /* 0x000fe20000010100 */
[----:B------:R-:W-:Y:S01]  /*9df0*/  SHF.L.U32 R174, R174, 0x10, RZ ;  /* 0x00000010aeae7819 */ /* 0x000fe200000006ff */
[-C--:B------:R-:W-:Y:S01]  /*9e00*/  FFMA.FTZ R119, R166, R120.reuse, -R119 ;  /* 0x00000078a6777223 */ /* 0x080fe20000010877 */
[----:B------:R-:W-:Y:S01]  /*9e10*/  FMUL.FTZ R127, R167, R120 ;  /* 0x00000078a77f7220 */ /* 0x000fe20000410000 */
[----:B------:R-:W-:Y:S01]  /*9e20*/  FADD.FTZ R170, R201, R170 ;  /* 0x000000aac9aa7221 */ /* 0x000fe20000010000 */
[-C--:B------:R-:W-:Y:S01]  /*9e30*/  FMUL.FTZ R120, R164, -R171.reuse ;  /* 0x800000aba4787220 */ /* 0x080fe20000410000 */
[----:B------:R-:W-:Y:S01]  /*9e40*/  SHF.L.U32 R193, R193, 0x10, RZ ;  /* 0x00000010c1c17819 */ /* 0x000fe200000006ff */
[C---:B------:R-:W-:Y:S01]  /*9e50*/  FMUL.FTZ R6, R174.reuse, UR43 ;  /* 0x0000002bae067c20 */ /* 0x040fe20008410000 */
[----:B------:R-:W-:Y:S01]  /*9e60*/  FMUL.FTZ R2, R174, UR44 ;  /* 0x0000002cae027c20 */ /* 0x000fe20008410000 */
[----:B------:R-:W-:Y:S01]  /*9e70*/  FFMA.FTZ R127, R166, R126, R127 ;  /* 0x0000007ea67f7223 */ /* 0x000fe2000001007f */
[-C--:B------:R-:W-:Y:S01]  /*9e80*/  FFMA.FTZ R126, R165, R170.reuse, -R120 ;  /* 0x000000aaa57e7223 */ /* 0x080fe20000010878 */
[----:B------:R-:W-:Y:S01]  /*9e90*/  FADD.FTZ R3, R70, R70 ;  /* 0x0000004646037221 */ /* 0x000fe20000010000 */
[----:B------:R-:W-:Y:S01]  /*9ea0*/  FMUL.FTZ R170, R164, -R170 ;  /* 0x800000aaa4aa7220 */ /* 0x000fe20000410000 */
[C---:B------:R-:W-:Y:S01]  /*9eb0*/  FFMA.FTZ R6, R193.reuse, UR44, R6 ;  /* 0x0000002cc1067c23 */ /* 0x040fe20008010006 */
[----:B------:R-:W-:Y:S01]  /*9ec0*/  FFMA.FTZ R2, R193, UR43, -R2 ;  /* 0x0000002bc1027c23 */ /* 0x000fe20008010802 */
[----:B------:R-:W-:Y:S01]  /*9ed0*/  SHF.L.U32 R120, R36, 0x10, RZ ;  /* 0x0000001024787819 */ /* 0x000fe200000006ff */
[----:B------:R-:W-:Y:S01]  /*9ee0*/  FADD.FTZ R127, RZ, R127 ;  /* 0x0000007fff7f7221 */ /* 0x000fe20000010000 */
[----:B------:R-:W-:Y:S01]  /*9ef0*/  FFMA.FTZ R170, R165, R171, R170 ;  /* 0x000000aba5aa7223 */ /* 0x000fe200000100aa */
[C---:B------:R-:W-:Y:S01]  /*9f00*/  FMUL.FTZ R199, R3.reuse, R6 ;  /* 0x0000000603c77220 */ /* 0x040fe20000410000 */
[----:B------:R-:W-:Y:S01]  /*9f10*/  FMUL.FTZ R195, R3, R2 ;  /* 0x0000000203c37220 */ /* 0x000fe20000410000 */
[----:B------:R-:W-:Y:S01]  /*9f20*/  FFMA.FTZ R119, R120, R52, R119 ;  /* 0x0000003478777223 */ /* 0x000fe20000010077 */
[----:B------:R-:W-:Y:S01]  /*9f30*/  FMUL.FTZ R169, R200, R127 ;  /* 0x0000007fc8a97220 */ /* 0x000fe20000410000 */
[----:B------:R-:W-:Y:S01]  /*9f40*/  FADD.FTZ R170, -R199, R170 ;  /* 0x000000aac7aa7221 */ /* 0x000fe20000010100 */
[----:B------:R-:W-:Y:S01]  /*9f50*/  FADD.FTZ R126, R195, R126 ;  /* 0x0000007ec37e7221 */ /* 0x000fe20000010000 */
[----:B------:R-:W-:Y:S01]  /*9f60*/  SHF.L.U32 R198, R198, 0x10, RZ ;  /* 0x00000010c6c67819 */ /* 0x000fe200000006ff */
[-C--:B------:R-:W-:Y:S01]  /*9f70*/  FMUL.FTZ R2, R200, R119.reuse ;  /* 0x00000077c8027220 */ /* 0x080fe20000410000 */
[----:B------:R-:W-:Y:S01]  /*9f80*/  FFMA.FTZ R182, R138, R119, -R169 ;  /* 0x000000778ab67223 */ /* 0x000fe200000108a9 */
[C---:B------:R-:W-:Y:S01]  /*9f90*/  FMUL.FTZ R119, R145.reuse, -R170 ;  /* 0x800000aa91777220 */ /* 0x040fe20000410000 */
[-C--:B------:R-:W-:Y:S01]  /*9fa0*/  FMUL.FTZ R169, R145, -R126.reuse ;  /* 0x8000007e91a97220 */ /* 0x080fe20000410000 */
[----:B------:R-:W-:Y:S01]  /*9fb0*/  SHF.L.U32 R197, R197, 0x10, RZ ;  /* 0x00000010c5c57819 */ /* 0x000fe200000006ff */
[----:B------:R-:W-:Y:S01]  /*9fc0*/  FMUL.FTZ R6, R198, UR44 ;  /* 0x0000002cc6067c20 */ /* 0x000fe20008410000 */
[----:B------:R-:W-:Y:S01]  /*9fd0*/  FFMA.FTZ R203, R138, R127, R2 ;  /* 0x0000007f8acb7223 */ /* 0x000fe20000010002 */
[C---:B------:R-:W-:Y:S01]  /*9fe0*/  FFMA.FTZ R184, R140.reuse, R126, -R119 ;  /* 0x0000007e8cb87223 */ /* 0x040fe20000010877 */
[----:B------:R-:W-:Y:S01]  /*9ff0*/  FFMA.FTZ R127, R140, R170, R169 ;  /* 0x000000aa8c7f7223 */ /* 0x000fe200000100a9 */
[----:B------:R-:W-:Y:S01]  /*a000*/  FMUL.FTZ R126, R198, UR43 ;  /* 0x0000002bc67e7c20 */ /* 0x000fe20008410000 */
[----:B------:R-:W-:Y:S01]  /*a010*/  FADD.FTZ R2, R69, R69 ;  /* 0x0000004545027221 */ /* 0x000fe20000010000 */
[----:B------:R-:W-:Y:S01]  /*a020*/  FFMA.FTZ R169, R197, UR43, -R6 ;  /* 0x0000002bc5a97c23 */ /* 0x000fe20008010806 */
[----:B------:R-:W-:Y:S01]  /*a030*/  SHF.L.U32 R219, R219, 0x10, RZ ;  /* 0x00000010dbdb7819 */ /* 0x000fe200000006ff */
[----:B------:R-:W-:Y:S01]  /*a040*/  FFMA.FTZ R119, R197, UR44, R126 ;  /* 0x0000002cc5777c23 */ /* 0x000fe2000801007e */
[----:B------:R-:W-:Y:S01]  /*a050*/  SHF.L.U32 R135, R135, 0x10, RZ ;  /* 0x0000001087877819 */ /* 0x000fe200000006ff */
[----:B------:R-:W-:-:S02]  /*a060*/  FMUL.FTZ R169, R2, R169 ;  /* 0x000000a902a97220 */ /* 0x000fc40000410000 */
[----:B------:R-:W-:Y:S01]  /*a070*/  FMUL.FTZ R6, R219, UR44 ;  /* 0x0000002cdb067c20 */ /* 0x000fe20008410000 */
[----:B------:R-:W-:Y:S01]  /*a080*/  FMUL.FTZ R194, R2, R119 ;  /* 0x0000007702c27220 */ /* 0x000fe20000410000 */
[----:B------:R-:W-:Y:S02]  /*a090*/  FADD.FTZ R184, R169, R184 ;  /* 0x000000b8a9b87221 */ /* 0x000fe40000010000 */
[----:B------:R-:W-:Y:S01]  /*a0a0*/  FFMA.FTZ R185, R135, UR43, -R6 ;  /* 0x0000002b87b97c23 */ /* 0x000fe20008010806 */
[----:B------:R-:W-:Y:S01]  /*a0b0*/  FADD.FTZ R6, -R194, R127 ;  /* 0x0000007fc2067221 */ /* 0x000fe20000010100 */
[----:B------:R-:W-:Y:S01]  /*a0c0*/  FMUL.FTZ R126, R219, UR43 ;  /* 0x0000002bdb7e7c20 */ /* 0x000fe20008410000 */
[----:B------:R-:W-:Y:S01]  /*a0d0*/  FMUL.FTZ R127, R163, -R184 ;  /* 0x800000b8a37f7220 */ /* 0x000fe20000410000 */
[----:B------:R-:W-:Y:S01]  /*a0e0*/  SHF.L.U32 R209, R209, 0x10, RZ ;  /* 0x00000010d1d17819 */ /* 0x000fe200000006ff */
[----:B------:R-:W-:Y:S01]  /*a0f0*/  FADD.FTZ R178, R60, R60 ;  /* 0x0000003c3cb27221 */ /* 0x000fe20000010000 */
[----:B------:R-:W-:Y:S01]  /*a100*/  FFMA.FTZ R119, R135, UR44, R126 ;  /* 0x0000002c87777c23 */ /* 0x000fe2000801007e */
[-C--:B------:R-:W-:Y:S01]  /*a110*/  FFMA.FTZ R171, R153, R6.reuse, R127 ;  /* 0x0000000699ab7223 */ /* 0x080fe2000001007f */
[----:B------:R-:W-:Y:S01]  /*a120*/  SHF.L.U32 R208, R208, 0x10, RZ ;  /* 0x00000010d0d07819 */ /* 0x000fe200000006ff */
[----:B------:R-:W-:Y:S01]  /*a130*/  FMUL.FTZ R127, R209, UR43 ;  /* 0x0000002bd17f7c20 */ /* 0x000fe20008410000 */
[C---:B------:R-:W-:Y:S01]  /*a140*/  FMUL.FTZ R185, R178.reuse, R185 ;  /* 0x000000b9b2b97220 */ /* 0x040fe20000410000 */
[----:B------:R-:W-:Y:S01]  /*a150*/  FMUL.FTZ R126, R163, -R6 ;  /* 0x80000006a37e7220 */ /* 0x000fe20000410000 */
[----:B------:R-:W-:Y:S01]  /*a160*/  FMUL.FTZ R178, R178, R119 ;  /* 0x00000077b2b27220 */ /* 0x000fe20000410000 */
[----:B------:R-:W-:Y:S01]  /*a170*/  FADD.FTZ R6, R68, R68 ;  /* 0x0000004444067221 */ /* 0x000fe20000010000 */
[----:B------:R-:W-:Y:S01]  /*a180*/  FMUL.FTZ R119, R209, UR44 ;  /* 0x0000002cd1777c20 */ /* 0x000fe20008410000 */
[----:B------:R-:W-:Y:S01]  /*a190*/  FFMA.FTZ R127, R208, UR44, R127 ;  /* 0x0000002cd07f7c23 */ /* 0x000fe2000801007f */
[----:B------:R-:W-:-:S02]  /*a1a0*/  SHF.L.U32 R133, R133, 0x10, RZ ;  /* 0x0000001085857819 */ /* 0x000fc400000006ff */
[----:B------:R-:W-:Y:S01]  /*a1b0*/  ISETP.NE.AND P1, PT, R179, 0x1f, PT ;  /* 0x0000001fb300780c */ /* 0x000fe20003f25270 */
[----:B------:R-:W-:Y:S01]  /*a1c0*/  FFMA.FTZ R191, R208, UR43, -R119 ;  /* 0x0000002bd0bf7c23 */ /* 0x000fe20008010877 */
[----:B------:R-:W-:Y:S01]  /*a1d0*/  FMUL.FTZ R192, R6, R127 ;  /* 0x0000007f06c07220 */ /* 0x000fe20000410000 */
[----:B------:R-:W-:Y:S01]  /*a1e0*/  SHF.L.U32 R236, R236, 0x10, RZ ;  /* 0x00000010ecec7819 */ /* 0x000fe200000006ff */
[----:B------:R-:W-:Y:S01]  /*a1f0*/  FMUL.FTZ R119, R133, UR44 ;  /* 0x0000002c85777c20 */ /* 0x000fe20008410000 */
[----:B------:R-:W-:Y:S01]  /*a200*/  FFMA.FTZ R126, R153, R184, -R126 ;  /* 0x000000b8997e7223 */ /* 0x000fe2000001087e */
        /* <DEDUP_REMOVED lines=9> */
[----:B------:R-:W-:Y:S01]  /*a2a0*/  FMUL.FTZ R187, R188, R119 ;  /* 0x00000077bcbb7220 */ /* 0x000fe20000410000 */
[-C--:B------:R-:W-:Y:S01]  /*a2b0*/  FMUL.FTZ R184, R146, -R126.reuse ;  /* 0x8000007e92b87220 */ /* 0x080fe20000410000 */
[----:B------:R-:W-:Y:S01]  /*a2c0*/  FMUL.FTZ R188, R188, R127 ;  /* 0x0000007fbcbc7220 */ /* 0x000fe20000410000 */
[----:B------:R-:W-:Y:S01]  /*a2d0*/  FFMA.FTZ R205, R141, R126, -R170 ;  /* 0x0000007e8dcd7223 */ /* 0x000fe200000108aa */
[----:B------:R-:W-:Y:S01]  /*a2e0*/  @P1 LEA R127, R179, UR17, 0x3 ;  /* 0x00000011b37f1c11 */ /* 0x000fe2000f8e18ff */
[----:B------:R-:W-:Y:S01]  /*a2f0*/  FMUL.FTZ R126, R136, UR44 ;  /* 0x0000002c887e7c20 */ /* 0x000fe20008410000 */
[----:B------:R-:W-:Y:S01]  /*a300*/  SHF.L.U32 R137, R137, 0x10, RZ ;  /* 0x0000001089897819 */ /* 0x000fe200000006ff */
[----:B------:R-:W-:-:S04]  /*a310*/  FFMA.FTZ R221, R141, R171, R184 ;  /* 0x000000ab8ddd7223 */ /* 0x000fc800000100b8 */
        /* <DEDUP_REMOVED lines=21> */
.L_x_13055:
[----:B------:R-:W-:Y:S05]  /*a470*/  BSYNC B0 ;  /* 0x0000000000007941 */ /* 0x000fea0003800000 */
.L_x_13054:
[----:B------:R-:W2:Y:S01]  /*a480*/  SHFL.UP PT, R181, R202, 0x1, RZ ;  /* 0x04200000cab57989 */ /* 0x000ea200000e00ff */
[C---:B------:R-:W-:Y:S01]  /*a490*/  FMUL.FTZ R170, R242.reuse, R171 ;  /* 0x000000abf2aa7220 */ /* 0x040fe20000410000 */
[----:B------:R-:W-:Y:S01]  /*a4a0*/  FADD.FTZ R203, RZ, R203 ;  /* 0x000000cbffcb7221 */ /* 0x000fe20000010000 */
[----:B------:R-:W-:Y:S01]  /*a4b0*/  FFMA.FTZ R211, R119, R53, R182 ;  /* 0x0000003577d37223 */ /* 0x000fe200000100b6 */
[----:B------:R-:W3:Y:S01]  /*a4c0*/  SHFL.UP PT, R183, R175, 0x1, RZ ;  /* 0x04200000afb77989 */ /* 0x000ee200000e00ff */
[----:B------:R-:W-:Y:S01]  /*a4d0*/  FMUL.FTZ R190, R242, R179 ;  /* 0x000000b3f2be7220 */ /* 0x000fe20000410000 */
[----:B------:R-:W-:Y:S01]  /*a4e0*/  FADD.FTZ R179, R170, R205 ;  /* 0x000000cdaab37221 */ /* 0x000fe20000010000 */
[----:B------:R-:W-:Y:S01]  /*a4f0*/  SHF.L.U32 R132, R132, 0x10, RZ ;  /* 0x0000001084847819 */ /* 0x000fe200000006ff */
[----:B------:R-:W4:Y:S01]  /*a500*/  SHFL.UP PT, R205, R203, 0x1, RZ ;  /* 0x04200000cbcd7989 */ /* 0x000f2200000e00ff */
[----:B------:R-:W-:Y:S01]  /*a510*/  FADD.FTZ R221, -R190, R221 ;  /* 0x000000ddbedd7221 */ /* 0x000fe20000010100 */
[C---:B------:R-:W-:Y:S01]  /*a520*/  FMUL.FTZ R184, R162.reuse, -R179 ;  /* 0x800000b3a2b87220 */ /* 0x040fe20000410000 */
[----:B------:R-:W-:Y:S01]  /*a530*/  ISETP.GE.AND P3, PT, R7, 0x1, PT ;  /* 0x000000010700780c */ /* 0x000fe20003f66270 */
[----:B------:R-:W4:Y:S01]  /*a540*/  SHFL.UP PT, R204, R211, 0x1, RZ ;  /* 0x04200000d3cc7989 */ /* 0x000f2200000e00ff */
[-C--:B------:R-:W-:Y:S01]  /*a550*/  FMUL.FTZ R206, R162, -R221.reuse ;  /* 0x800000dda2ce7220 */ /* 0x080fe20000410000 */
[C---:B------:R-:W-:Y:S01]  /*a560*/  FFMA.FTZ R223, R151.reuse, R221, R184 ;  /* 0x000000dd97df7223 */ /* 0x040fe200000100b8 */
[C---:B------:R-:W-:Y:S01]  /*a570*/  FMUL.FTZ R182, R132.reuse, UR44 ;  /* 0x0000002c84b67c20 */ /* 0x040fe20008410000 */
[----:B------:R-:W-:Y:S01]  /*a580*/  FMUL.FTZ R184, R132, UR43 ;  /* 0x0000002b84b87c20 */ /* 0x000fe20008410000 */
[----:B------:R-:W-:Y:S01]  /*a590*/  FFMA.FTZ R206, R151, R179, -R206 ;  /* 0x000000b397ce7223 */ /* 0x000fe200000108ce */
[----:B------:R-:W-:Y:S01]  /*a5a0*/  FADD.FTZ R223, -R188, R223 ;  /* 0x000000dfbcdf7221 */ /* 0x000fe20000010100 */
[----:B------:R-:W-:Y:S01]  /*a5b0*/  FADD.FTZ R186, R61, R61 ;  /* 0x0000003d3dba7221 */ /* 0x000fe20000010000 */
[----:B------:R-:W-:Y:S01]  /*a5c0*/  FFMA.FTZ R171, R237, UR43, -R182 ;  /* 0x0000002bedab7c23 */ /* 0x000fe200080108b6 */
[----:B------:R-:W-:Y:S01]  /*a5d0*/  FADD.FTZ R206, R187, R206 ;  /* 0x000000cebbce7221 */ /* 0x000fe20000010000 */
[----:B------:R-:W-:Y:S01]  /*a5e0*/  FFMA.FTZ R179, R237, UR44, R184 ;  /* 0x0000002cedb37c23 */ /* 0x000fe200080100b8 */
[----:B------:R-:W-:Y:S01]  /*a5f0*/  FMUL.FTZ R225, R147, -R223 ;  /* 0x800000df93e17220 */ /* 0x000fe20000410000 */
[----:B--2---:R-:W-:Y:S01]  /*a600*/  FMUL.FTZ R221, R175, R181 ;  /* 0x000000b5afdd7220 */ /* 0x004fe20000410000 */
[-C--:B------:R-:W-:Y:S01]  /*a610*/  FMUL.FTZ R184, R147, -R206.reuse ;  /* 0x800000ce93b87220 */ /* 0x080fe20000410000 */
[----:B------:R-:W-:Y:S01]  /*a620*/  FMUL.FTZ R171, R186, R171 ;  /* 0x000000abbaab7220 */ /* 0x000fe20000410000 */
[----:B------:R-:W-:Y:S01]  /*a630*/  FFMA.FTZ R206, R142, R206, -R225 ;  /* 0x000000ce8ece7223 */ /* 0x000fe200000108e1 */
[----:B---3--:R-:W-:Y:S01]  /*a640*/  FFMA.FTZ R182, R202, R183, R221 ;  /* 0x000000b7cab67223 */ /* 0x008fe200000100dd */
[----:B------:R-:W-:Y:S01]  /*a650*/  FMUL.FTZ R186, R186, R179 ;  /* 0x000000b3baba7220 */ /* 0x000fe20000410000 */
[----:B------:R-:W-:Y:S01]  /*a660*/  FFMA.FTZ R225, R142, R223, R184 ;  /* 0x000000df8ee17223 */ /* 0x000fe200000100b8 */
[C---:B01----:R-:W-:Y:S01]  /*a670*/  FMUL.FTZ R223, R200.reuse, R127 ;  /* 0x0000007fc8df7220 */ /* 0x043fe20000410000 */
[C---:B----4-:R-:W-:Y:S01]  /*a680*/  FMUL.FTZ R221, R175.reuse, R205 ;  /* 0x000000cdafdd7220 */ /* 0x050fe20000410000 */
[C---:B------:R-:W-:Y:S01]  /*a690*/  FSEL R179, R175.reuse, R182, !P3 ;  /* 0x000000b6afb37208 */ /* 0x040fe20005800000 */
[C---:B------:R-:W-:Y:S01]  /*a6a0*/  FMUL.FTZ R183, R175.reuse, R183 ;  /* 0x000000b7afb77220 */ /* 0x040fe20000410000 */
[----:B------:R-:W-:Y:S01]  /*a6b0*/  FMUL.FTZ R184, R200, -R126 ;  /* 0x8000007ec8b87220 */ /* 0x000fe20000410000 */
[----:B------:R-:W-:Y:S01]  /*a6c0*/  FMUL.FTZ R182, R175, R204 ;  /* 0x000000ccafb67220 */ /* 0x000fe20000410000 */
[----:B------:R-:W-:Y:S01]  /*a6d0*/  FFMA.FTZ R223, R138, R126, -R223 ;  /* 0x0000007e8adf7223 */ /* 0x000fe200000108df */
[----:B------:R-:W-:Y:S01]  /*a6e0*/  FFMA.FTZ R204, R202, R204, -R221 ;  /* 0x000000cccacc7223 */ /* 0x000fe200000108dd */
[----:B------:R-:W-:Y:S01]  /*a6f0*/  FFMA.FTZ R184, R138, -R127, R184 ;  /* 0x8000007f8ab87223 */ /* 0x000fe200000100b8 */
[C---:B------:R-:W-:Y:S01]  /*a700*/  FFMA.FTZ R182, R202.reuse, R205, R182 ;  /* 0x000000cdcab67223 */ /* 0x040fe200000100b6 */
[----:B------:R-:W-:Y:S01]  /*a710*/  @P3 FFMA.FTZ R202, R202, R181, -R183 ;  /* 0x000000b5caca3223 */ /* 0x000fe200000108b7 */
[----:B------:R-:W-:Y:S01]  /*a720*/  FMUL.FTZ R175, R167, -R223 ;  /* 0x800000dfa7af7220 */ /* 0x000fe20000410000 */
[----:B------:R-:W-:Y:S01]  /*a730*/  @P3 FADD.FTZ R211, R211, R204 ;  /* 0x000000ccd3d33221 */ /* 0x000fe20000010000 */
[----:B------:R-:W-:Y:S01]  /*a740*/  @P3 FADD.FTZ R203, R203, R182 ;  /* 0x000000b6cbcb3221 */ /* 0x000fe20000010000 */
[----:B------:R-:W-:Y:S01]  /*a750*/  FADD.FTZ R205, R171, R206 ;  /* 0x000000ceabcd7221 */ /* 0x000fe20000010000 */
[----:B------:R-:W0:Y:S01]  /*a760*/  SHFL.UP PT, R181, R202, 0x2, RZ ;  /* 0x04400000cab57989 */ /* 0x000e2200000e00ff */
[-C--:B------:R-:W-:Y:S01]  /*a770*/  FFMA.FTZ R182, R166, R184.reuse, R175 ;  /* 0x000000b8a6b67223 */ /* 0x080fe200000100af */
[----:B------:R-:W-:Y:S01]  /*a780*/  FMUL.FTZ R175, R167, -R184 ;  /* 0x800000b8a7af7220 */ /* 0x000fe20000410000 */
[----:B------:R-:W-:Y:S01]  /*a790*/  FADD.FTZ R225, -R186, R225 ;  /* 0x000000e1bae17221 */ /* 0x000fe20000010100 */
[----:B------:R-:W1:Y:S01]  /*a7a0*/  SHFL.UP PT, R183, R211, 0x2, RZ ;  /* 0x04400000d3b77989 */ /* 0x000e6200000e00ff */
[----:B------:R-:W-:Y:S01]  /*a7b0*/  FMUL.FTZ R214, R152, -R205 ;  /* 0x800000cd98d67220 */ /* 0x000fe20000410000 */
[----:B------:R-:W-:Y:S01]  /*a7c0*/  FFMA.FTZ R175, R166, R223, -R175 ;  /* 0x000000dfa6af7223 */ /* 0x000fe200000108af */
[-C--:B------:R-:W-:Y:S01]  /*a7d0*/  FMUL.FTZ R212, R152, -R225.reuse ;  /* 0x800000e198d47220 */ /* 0x080fe20000410000 */
[----:B------:R-:W2:Y:S01]  /*a7e0*/  SHFL.UP PT, R204, R203, 0x2, RZ ;  /* 0x04400000cbcc7989 */ /* 0x000ea200000e00ff */
[CC--:B------:R-:W-:Y:S01]  /*a7f0*/  FMUL.FTZ R206, R164.reuse, -R182.reuse ;  /* 0x800000b6a4ce7220 */ /* 0x0c0fe20000410000 */
[C---:B------:R-:W-:Y:S01]  /*a800*/  FFMA.FTZ R225, R161.reuse, R225, R214 ;  /* 0x000000e1a1e17223 */ /* 0x040fe200000100d6 */
[----:B------:R-:W-:Y:S01]  /*a810*/  FFMA.FTZ R212, R161, R205, -R212 ;  /* 0x000000cda1d47223 */ /* 0x000fe200000108d4 */
[----:B------:R-:W3:Y:S01]  /*a820*/  SHFL.UP PT, R184, R179, 0x2, RZ ;  /* 0x04400000b3b87989 */ /* 0x000ee200000e00ff */
[-C--:B------:R-:W-:Y:S01]  /*a830*/  FMUL.FTZ R205, R164, -R175.reuse ;  /* 0x800000afa4cd7220 */ /* 0x080fe20000410000 */
[----:B------:R-:W-:Y:S01]  /*a840*/  FFMA.FTZ R206, R165, R175, -R206 ;  /* 0x000000afa5ce7223 */ /* 0x000fe200000108ce */
[----:B------:R-:W-:Y:S01]  /*a850*/  FADD.FTZ R225, -R178, R225 ;  /* 0x000000e1b2e17221 */ /* 0x000fe20000010100 */
[----:B------:R-:W-:Y:S01]  /*a860*/  FADD.FTZ R175, R185, R212 ;  /* 0x000000d4b9af7221 */ /* 0x000fe20000010000 */
[----:B------:R-:W-:Y:S01]  /*a870*/  FFMA.FTZ R205, R165, R182, R205 ;  /* 0x000000b6a5cd7223 */ /* 0x000fe200000100cd */
[-C--:B------:R-:W-:Y:S01]  /*a880*/  FMUL.FTZ R212, R145, -R206.reuse ;  /* 0x800000ce91d47220 */ /* 0x080fe20000410000 */
[C---:B------:R-:W-:Y:S01]  /*a890*/  FMUL.FTZ R182, R148.reuse, -R225 ;  /* 0x800000e194b67220 */ /* 0x040fe20000410000 */
[----:B------:R-:W-:Y:S01]  /*a8a0*/  FMUL.FTZ R214, R148, -R175 ;  /* 0x800000af94d67220 */ /* 0x000fe20000410000 */
[----:B------:R-:W-:Y:S01]  /*a8b0*/  ISETP.GE.AND P3, PT, R7, 0x2, PT ;  /* 0x000000020700780c */ /* 0x000fe20003f66270 */
[----:B------:R-:W-:Y:S01]  /*a8c0*/  FMUL.FTZ R221, R145, -R205 ;  /* 0x800000cd91dd7220 */ /* 0x000fe20000410000 */
[C---:B------:R-:W-:Y:S01]  /*a8d0*/  FFMA.FTZ R182, R143.reuse, R175, -R182 ;  /* 0x000000af8fb67223 */ /* 0x040fe200000108b6 */
[----:B------:R-:W-:Y:S01]  /*a8e0*/  FFMA.FTZ R175, R143, R225, R214 ;  /* 0x000000e18faf7223 */ /* 0x000fe200000100d6 */
[C---:B------:R-:W-:Y:S01]  /*a8f0*/  FFMA.FTZ R214, R140.reuse, R205, R212 ;  /* 0x000000cd8cd67223 */ /* 0x040fe200000100d4 */
[C---:B0-----:R-:W-:Y:S01]  /*a900*/  FMUL.FTZ R205, R179.reuse, R181 ;  /* 0x000000b5b3cd7220 */ /* 0x041fe20000410000 */
[----:B------:R-:W-:Y:S01]  /*a910*/  FFMA.FTZ R216, R140, R206, -R221 ;  /* 0x000000ce8cd87223 */ /* 0x000fe200000108dd */
[-C--:B-1----:R-:W-:Y:S01]  /*a920*/  FMUL.FTZ R221, R179, R183.reuse ;  /* 0x000000b7b3dd7220 */ /* 0x082fe20000410000 */
[----:B------:R-:W-:Y:S01]  /*a930*/  SHF.L.U32 R130, R130, 0x10, RZ ;  /* 0x0000001082827819 */ /* 0x000fe200000006ff */
[----:B------:R-:W-:Y:S01]  /*a940*/  FADD.FTZ R222, R59, R59 ;  /* 0x0000003b3bde7221 */ /* 0x000fe20000010000 */
[----:B------:R-:W-:Y:S01]  /*a950*/  SHF.L.U32 R168, R168, 0x10, RZ ;  /* 0x00000010a8a87819 */ /* 0x000fe200000006ff */
[-C--:B--2---:R-:W-:Y:S01]  /*a960*/  FMUL.FTZ R212, R179, R204.reuse ;  /* 0x000000ccb3d47220 */ /* 0x084fe20000410000 */
[----:B------:R-:W-:Y:S01]  /*a970*/  FFMA.FTZ R204, R202, R204, R221 ;  /* 0x000000cccacc7223 */ /* 0x000fe200000100dd */
[----:B------:R-:W-:Y:S01]  /*a980*/  SHF.L.U32 R129, R129, 0x10, RZ ;  /* 0x0000001081817819 */ /* 0x000fe200000006ff */
[----:B------:R-:W-:Y:S01]  /*a990*/  FADD.FTZ R226, R58, R58 ;  /* 0x0000003a3ae27221 */ /* 0x000fe20000010000 */
[-C--:B---3--:R-:W-:Y:S01]  /*a9a0*/  FMUL.FTZ R206, R179, R184.reuse ;  /* 0x000000b8b3ce7220 */ /* 0x088fe20000410000 */
[C---:B------:R-:W-:Y:S01]  /*a9b0*/  FFMA.FTZ R184, R202.reuse, R184, R205 ;  /* 0x000000b8cab87223 */ /* 0x040fe200000100cd */
[C---:B------:R-:W-:Y:S01]  /*a9c0*/  FFMA.FTZ R212, R202.reuse, R183, -R212 ;  /* 0x000000b7cad47223 */ /* 0x040fe200000108d4 */
[----:B------:R-:W-:Y:S01]  /*a9d0*/  @P3 FADD.FTZ R203, R203, R204 ;  /* 0x000000cccbcb3221 */ /* 0x000fe20000010000 */
[----:B------:R-:W-:Y:S01]  /*a9e0*/  @P3 FFMA.FTZ R202, R202, R181, -R206 ;  /* 0x000000b5caca3223 */ /* 0x000fe200000108ce */
[C---:B------:R-:W-:Y:S01]  /*a9f0*/  FMUL.FTZ R183, R130.reuse, UR43 ;  /* 0x0000002b82b77c20 */ /* 0x040fe20008410000 */
[----:B------:R-:W-:Y:S01]  /*aa00*/  FSEL R179, R179, R184, !P3 ;  /* 0x000000b8b3b37208 */ /* 0x000fe20005800000 */
[----:B------:R-:W-:Y:S01]  /*aa10*/  FMUL.FTZ R184, R163, -R216 ;  /* 0x800000d8a3b87220 */ /* 0x000fe20000410000 */
[----:B------:R-:W-:Y:S01]  /*aa20*/  @P3 FADD.FTZ R211, R211, R212 ;  /* 0x000000d4d3d33221 */ /* 0x000fe20000010000 */
[----:B------:R-:W0:Y:S01]  /*aa30*/  SHFL.UP PT, R205, R202, 0x4, RZ ;  /* 0x04800000cacd7989 */ /* 0x000e2200000e00ff */
[----:B------:R-:W-:Y:S01]  /*aa40*/  FMUL.FTZ R181, R130, UR44 ;  /* 0x0000002c82b57c20 */ /* 0x000fe20008410000 */
[-C--:B------:R-:W-:Y:S01]  /*aa50*/  FFMA.FTZ R204, R153, R214.reuse, R184 ;  /* 0x000000d699cc7223 */ /* 0x080fe200000100b8 */
        /* <DEDUP_REMOVED lines=8> */
[C---:B------:R-:W-:Y:S01]  /*aae0*/  FMUL.FTZ R181, R146.reuse, -R216 ;  /* 0x800000d892b57220 */ /* 0x040fe20000410000 */
[----:B------:R-:W3:Y:S01]  /*aaf0*/  SHFL.UP PT, R206, R179, 0x4, RZ ;  /* 0x04800000b3ce7989 */ /* 0x000ee200000e00ff */
[-C--:B------:R-:W-:Y:S01]  /*ab00*/  FMUL.FTZ R220, R146, -R204.reuse ;  /* 0x800000cc92dc7220 */ /* 0x080fe20000410000 */
[----:B------:R-:W-:Y:S01]  /*ab10*/  FADD.FTZ R223, -R184, R175 ;  /* 0x000000afb8df7221 */ /* 0x000fe20000010100 */
[----:B------:R-:W-:Y:S01]  /*ab20*/  FADD.FTZ R175, R183, R182 ;  /* 0x000000b6b7af7221 */ /* 0x000fe20000010000 */
[C---:B------:R-:W-:Y:S01]  /*ab30*/  FFMA.FTZ R182, R141.reuse, R204, R181 ;  /* 0x000000cc8db67223 */ /* 0x040fe200000100b5 */
[----:B------:R-:W-:Y:S01]  /*ab40*/  FFMA.FTZ R220, R141, R216, -R220 ;  /* 0x000000d88ddc7223 */ /* 0x000fe200000108dc */
[----:B------:R-:W-:Y:S01]  /*ab50*/  ISETP.GE.AND P3, PT, R7, 0x4, PT ;  /* 0x000000040700780c */ /* 0x000fe20003f66270 */
[C---:B------:R-:W-:Y:S01]  /*ab60*/  FMUL.FTZ R181, R149.reuse, -R223 ;  /* 0x800000df95b57220 */ /* 0x040fe20000410000 */
[C---:B------:R-:W-:Y:S01]  /*ab70*/  FMUL.FTZ R216, R162.reuse, -R182 ;  /* 0x800000b6a2d87220 */ /* 0x040fe20000410000 */
[-C--:B------:R-:W-:Y:S01]  /*ab80*/  FMUL.FTZ R204, R149, -R175.reuse ;  /* 0x800000af95cc7220 */ /* 0x080fe20000410000 */
[-C--:B------:R-:W-:Y:S01]  /*ab90*/  FMUL.FTZ R221, R162, -R220.reuse ;  /* 0x800000dca2dd7220 */ /* 0x080fe20000410000 */
[C---:B------:R-:W-:Y:S01]  /*aba0*/  FFMA.FTZ R181, R144.reuse, R175, -R181 ;  /* 0x000000af90b57223 */ /* 0x040fe200000108b5 */
[C---:B------:R-:W-:Y:S01]  /*abb0*/  FFMA.FTZ R175, R151.reuse, R220, -R216 ;  /* 0x000000dc97af7223 */ /* 0x040fe200000108d8 */
[----:B------:R-:W-:Y:S01]  /*abc0*/  FFMA.FTZ R204, R144, R223, R204 ;  /* 0x000000df90cc7223 */ /* 0x000fe200000100cc */
[----:B------:R-:W-:Y:S01]  /*abd0*/  FFMA.FTZ R216, R151, R182, R221 ;  /* 0x000000b697d87223 */ /* 0x000fe200000100dd */
[CC--:B0-----:R-:W-:Y:S01]  /*abe0*/  FMUL.FTZ R221, R179.reuse, R205.reuse ;  /* 0x000000cdb3dd7220 */ /* 0x0c1fe20000410000 */
[----:B-1----:R-:W-:Y:S01]  /*abf0*/  FMUL.FTZ R223, R179, R212 ;  /* 0x000000d4b3df7220 */ /* 0x002fe20000410000 */
[----:B------:R-:W-:Y:S01]  /*ac00*/  SHF.L.U32 R217, R217, 0x10, RZ ;  /* 0x00000010d9d97819 */ /* 0x000fe200000006ff */
[----:B------:R-:W-:Y:S01]  /*ac10*/  FADD.FTZ R228, R57, R57 ;  /* 0x0000003939e47221 */ /* 0x000fe20000010000 */
[----:B------:R-:W-:Y:S01]  /*ac20*/  SHF.L.U32 R128, R128, 0x10, RZ ;  /* 0x0000001080807819 */ /* 0x000fe200000006ff */
[CC--:B--2---:R-:W-:Y:S01]  /*ac30*/  FMUL.FTZ R225, R179.reuse, R214.reuse ;  /* 0x000000d6b3e17220 */ /* 0x0c4fe20000410000 */
[----:B------:R-:W-:Y:S01]  /*ac40*/  FFMA.FTZ R214, R202, R214, -R223 ;  /* 0x000000d6cad67223 */ /* 0x000fe200000108df */
[----:B------:R-:W-:Y:S01]  /*ac50*/  SHF.L.U32 R218, R218, 0x10, RZ ;  /* 0x00000010dada7819 */ /* 0x000fe200000006ff */
[----:B-----5:R-:W-:Y:S01]  /*ac60*/  SHFL.IDX PT, R65, R65, RZ, 0x1f ;  /* 0x00001fff41417589 */ /* 0x020fe200000e0000 */
[----:B---3--:R-:W-:Y:S01]  /*ac70*/  FMUL.FTZ R182, R179, R206 ;  /* 0x000000ceb3b67220 */ /* 0x008fe20000410000 */
[C---:B------:R-:W-:Y:S01]  /*ac80*/  FFMA.FTZ R212, R202.reuse, R212, R225 ;  /* 0x000000d4cad47223 */ /* 0x040fe200000100e1 */
[C---:B------:R-:W-:Y:S01]  /*ac90*/  FFMA.FTZ R206, R202.reuse, R206, R221 ;  /* 0x000000cecace7223 */ /* 0x040fe200000100dd */
[----:B------:R-:W-:Y:S01]  /*aca0*/  @P3 FADD.FTZ R211, R211, R214 ;  /* 0x000000d6d3d33221 */ /* 0x000fe20000010000 */
[----:B------:R-:W-:Y:S01]  /*acb0*/  @P3 FFMA.FTZ R202, R202, R205, -R182 ;  /* 0x000000cdcaca3223 */ /* 0x000fe200000108b6 */
[-C--:B------:R-:W-:Y:S01]  /*acc0*/  FMUL.FTZ R205, R147, -R175.reuse ;  /* 0x800000af93cd7220 */ /* 0x080fe20000410000 */
[----:B------:R-:W-:Y:S01]  /*acd0*/  @P3 FADD.FTZ R203, R203, R212 ;  /* 0x000000d4cbcb3221 */ /* 0x000fe20000010000 */
[----:B------:R-:W-:Y:S01]  /*ace0*/  FSEL R179, R179, R206, !P3 ;  /* 0x000000ceb3b37208 */ /* 0x000fe20005800000 */
[-C--:B------:R-:W-:Y:S01]  /*acf0*/  FMUL.FTZ R225, R147, -R216.reuse ;  /* 0x800000d893e17220 */ /* 0x080fe20000410000 */
[C---:B------:R-:W-:Y:S01]  /*ad00*/  FFMA.FTZ R220, R142.reuse, R216, R205 ;  /* 0x000000d88edc7223 */ /* 0x040fe200000100cd */
[----:B------:R-:W0:Y:S01]  /*ad10*/  SHFL.UP PT, R214, R211, 0x8, RZ ;  /* 0x05000000d3d67989 */ /* 0x000e2200000e00ff */
[C---:B------:R-:W-:Y:S01]  /*ad20*/  FMUL.FTZ R182, R129.reuse, UR44 ;  /* 0x0000002c81b67c20 */ /* 0x040fe20008410000 */
[----:B------:R-:W-:Y:S01]  /*ad30*/  FMUL.FTZ R206, R129, UR43 ;  /* 0x0000002b81ce7c20 */ /* 0x000fe20008410000 */
[----:B------:R-:W-:Y:S01]  /*ad40*/  FFMA.FTZ R225, R142, R175, -R225 ;  /* 0x000000af8ee17223 */ /* 0x000fe200000108e1 */
[----:B------:R-:W1:Y:S01]  /*ad50*/  SHFL.UP PT, R205, R202, 0x8, RZ ;  /* 0x05000000cacd7989 */ /* 0x000e6200000e00ff */
[C---:B------:R-:W-:Y:S01]  /*ad60*/  FFMA.FTZ R221, R217.reuse, UR43, -R182 ;  /* 0x0000002bd9dd7c23 */ /* 0x040fe200080108b6 */
[----:B------:R-:W-:Y:S01]  /*ad70*/  FFMA.FTZ R223, R217, UR44, R206 ;  /* 0x0000002cd9df7c23 */ /* 0x000fe200080100ce */
[-C--:B------:R-:W-:Y:S01]  /*ad80*/  FMUL.FTZ R206, R152, -R220.reuse ;  /* 0x800000dc98ce7220 */ /* 0x080fe20000410000 */
        /* <DEDUP_REMOVED lines=10> */
[----:B------:R-:W-:Y:S01]  /*ae30*/  FMUL.FTZ R227, R150, -R223 ;  /* 0x800000df96e37220 */ /* 0x000fe20000410000 */
[----:B------:R-:W-:Y:S01]  /*ae40*/  FMUL.FTZ R224, R148, -R225 ;  /* 0x800000e194e07220 */ /* 0x000fe20000410000 */
[----:B------:R-:W-:Y:S01]  /*ae50*/  FMUL.FTZ R206, R150, -R181 ;  /* 0x800000b596ce7220 */ /* 0x000fe20000410000 */
[----:B------:R-:W-:Y:S01]  /*ae60*/  FMUL.FTZ R220, R148, -R221 ;  /* 0x800000dd94dc7220 */ /* 0x000fe20000410000 */
[C---:B------:R-:W-:Y:S01]  /*ae70*/  FFMA.FTZ R204, R154.reuse, R181, -R227 ;  /* 0x000000b59acc7223 */ /* 0x040fe200000108e3 */
[C---:B------:R-:W-:Y:S01]  /*ae80*/  FFMA.FTZ R224, R143.reuse, R221, R224 ;  /* 0x000000dd8fe07223 */ /* 0x040fe200000100e0 */
[----:B------:R-:W-:Y:S01]  /*ae90*/  FFMA.FTZ R206, R154, R223, R206 ;  /* 0x000000df9ace7223 */ /* 0x000fe200000100ce */
[----:B------:R-:W-:Y:S01]  /*aea0*/  FFMA.FTZ R181, R143, R225, -R220 ;  /* 0x000000e18fb57223 */ /* 0x000fe200000108dc */
[----:B0-----:R-:W-:Y:S01]  /*aeb0*/  FMUL.FTZ R225, R179, R214 ;  /* 0x000000d6b3e17220 */ /* 0x001fe20000410000 */
[----:B------:R-:W-:Y:S01]  /*aec0*/  SHF.L.U32 R125, R125, 0x10, RZ ;  /* 0x000000107d7d7819 */ /* 0x000fe200000006ff */
[----:B-1----:R-:W-:Y:S01]  /*aed0*/  FMUL.FTZ R221, R179, R205 ;  /* 0x000000cdb3dd7220 */ /* 0x002fe20000410000 */
[----:B------:R-:W-:Y:S01]  /*aee0*/  SHF.L.U32 R215, R215, 0x10, RZ ;  /* 0x00000010d7d77819 */ /* 0x000fe200000006ff */
[----:B------:R-:W-:Y:S01]  /*aef0*/  SHFL.IDX PT, R64, R64, RZ, 0x1f ;  /* 0x00001fff40407589 */ /* 0x000fe200000e0000 */
[----:B------:R-:W-:Y:S01]  /*af00*/  SHF.L.U32 R124, R124, 0x10, RZ ;  /* 0x000000107c7c7819 */ /* 0x000fe200000006ff */
[-C--:B--2---:R-:W-:Y:S01]  /*af10*/  FMUL.FTZ R223, R179, R216.reuse ;  /* 0x000000d8b3df7220 */ /* 0x084fe20000410000 */
[C---:B------:R-:W-:Y:S01]  /*af20*/  FFMA.FTZ R216, R202.reuse, R216, R225 ;  /* 0x000000d8cad87223 */ /* 0x040fe200000100e1 */
[----:B------:R-:W-:Y:S01]  /*af30*/  FMUL.FTZ R225, R149, -R224 ;  /* 0x800000e095e17220 */ /* 0x000fe20000410000 */
[----:B------:R-:W-:Y:S01]  /*af40*/  VOTEU.ALL UP0, P4 ;  /* 0x00000000003f7886 */ /* 0x000fe20002000000 */
[-C--:B---3--:R-:W-:Y:S01]  /*af50*/  FMUL.FTZ R220, R179, R212.reuse ;  /* 0x000000d4b3dc7220 */ /* 0x088fe20000410000 */
[C---:B------:R-:W-:Y:S01]  /*af60*/  FFMA.FTZ R212, R202.reuse, R212, R221 ;  /* 0x000000d4cad47223 */ /* 0x040fe200000100dd */
[C---:B------:R-:W-:Y:S01]  /*af70*/  FFMA.FTZ R214, R202.reuse, R214, -R223 ;  /* 0x000000d6cad67223 */ /* 0x040fe200000108df */
[----:B------:R-:W-:Y:S01]  /*af80*/  FMUL.FTZ R223, R149, -R181 ;  /* 0x800000b595df7220 */ /* 0x000fe20000410000 */
[----:B------:R-:W-:Y:S01]  /*af90*/  @P3 FFMA.FTZ R202, R202, R205, -R220 ;  /* 0x000000cdcaca3223 */ /* 0x000fe200000108dc */
[----:B------:R-:W-:Y:S01]  /*afa0*/  @P3 FADD.FTZ R203, R203, R216 ;  /* 0x000000d8cbcb3221 */ /* 0x000fe20000010000 */
[----:B------:R-:W-:Y:S01]  /*afb0*/  FSEL R205, R179, R212, !P3 ;  /* 0x000000d4b3cd7208 */ /* 0x000fe20005800000 */
[----:B------:R-:W-:Y:S01]  /*afc0*/  @P3 FADD.FTZ R211, R211, R214 ;  /* 0x000000d6d3d33221 */ /* 0x000fe20000010000 */
[----:B------:R-:W-:Y:S01]  /*afd0*/  FMUL.FTZ R221, R128, UR43 ;  /* 0x0000002b80dd7c20 */ /* 0x000fe20008410000 */
[----:B------:R-:W0:Y:S01]  /*afe0*/  SHFL.UP PT, R212, R202, 0x10, RZ ;  /* 0x06000000cad47989 */ /* 0x000e2200000e00ff */
[----:B------:R-:W-:Y:S01]  /*aff0*/  FFMA.FTZ R227, R144, R224, R223 ;  /* 0x000000e090e37223 */ /* 0x000fe200000100df */
[----:B------:R-:W-:Y:S01]  /*b000*/  FMUL.FTZ R179, R128, UR44 ;  /* 0x0000002c80b37c20 */ /* 0x000fe20008410000 */
[----:B------:R-:W-:Y:S01]  /*b010*/  FFMA.FTZ R221, R218, UR44, R221 ;  /* 0x0000002cdadd7c23 */ /* 0x000fe200080100dd */
[----:B------:R-:W1:Y:S01]  /*b020*/  SHFL.UP PT, R224, R205, 0x10, RZ ;  /* 0x06000000cde07989 */ /* 0x000e6200000e00ff */
[----:B------:R-:W-:Y:S01]  /*b030*/  FFMA.FTZ R225, R144, R181, -R225 ;  /* 0x000000b590e17223 */ /* 0x000fe200000108e1 */
[----:B------:R-:W-:Y:S01]  /*b040*/  FFMA.FTZ R179, R218, UR43, -R179 ;  /* 0x0000002bdab37c23 */ /* 0x000fe200080108b3 */
[----:B------:R-:W-:Y:S01]  /*b050*/  FMUL.FTZ R181, R228, R221 ;  /* 0x000000dde4b57220 */ /* 0x000fe20000410000 */
[----:B------:R-:W2:Y:S01]  /*b060*/  SHFL.UP PT, R216, R203, 0x10, RZ ;  /* 0x06000000cbd87989 */ /* 0x000ea200000e00ff */
[----:B------:R-:W-:Y:S01]  /*b070*/  FMUL.FTZ R229, R150, -R227 ;  /* 0x800000e396e57220 */ /* 0x000fe20000410000 */
[----:B------:R-:W-:Y:S01]  /*b080*/  FMUL.FTZ R179, R228, R179 ;  /* 0x000000b3e4b37220 */ /* 0x000fe20000410000 */
[-C--:B------:R-:W-:Y:S01]  /*b090*/  FMUL.FTZ R214, R150, -R225.reuse ;  /* 0x800000e196d67220 */ /* 0x080fe20000410000 */
[----:B------:R-:W3:Y:S01]  /*b0a0*/  SHFL.UP PT, R223, R211, 0x10, RZ ;  /* 0x06000000d3df7989 */ /* 0x000ee200000e00ff */
[----:B------:R-:W-:Y:S01]  /*b0b0*/  FADD.FTZ R206, -R181, R206 ;  /* 0x000000ceb5ce7221 */ /* 0x000fe20000010100 */
[----:B------:R-:W-:Y:S01]  /*b0c0*/  FADD.FTZ R204, R179, R204 ;  /* 0x000000ccb3cc7221 */ /* 0x000fe20000010000 */
[C---:B------:R-:W-:Y:S01]  /*b0d0*/  FFMA.FTZ R229, R154.reuse, R225, -R229 ;  /* 0x000000e19ae57223 */ /* 0x040fe200000108e5 */
[----:B------:R-:W-:Y:S01]  /*b0e0*/  FFMA.FTZ R220, R154, R227, R214 ;  /* 0x000000e39adc7223 */ /* 0x000fe200000100d6 */
[C---:B------:R-:W-:Y:S01]  /*b0f0*/  FMUL.FTZ R230, R160.reuse, -R206 ;  /* 0x800000cea0e67220 */ /* 0x040fe20000410000 */
[CC--:B------:R-:W-:Y:S01]  /*b100*/  FMUL.FTZ R227, R160.reuse, -R204.reuse ;  /* 0x800000cca0e37220 */ /* 0x0c0fe20000410000 */
[CC--:B------:R-:W-:Y:S01]  /*b110*/  FMUL.FTZ R225, R160.reuse, -R229.reuse ;  /* 0x800000e5a0e17220 */ /* 0x0c0fe20000410000 */
[----:B------:R-:W-:Y:S01]  /*b120*/  ISETP.GE.AND P3, PT, R7, 0x10, PT ;  /* 0x000000100700780c */ /* 0x000fe20003f66270 */
[C---:B------:R-:W-:Y:S01]  /*b130*/  FFMA.FTZ R221, R159.reuse, R204, -R230 ;  /* 0x000000cc9fdd7223 */ /* 0x040fe200000108e6 */
[----:B------:R-:W-:Y:S01]  /*b140*/  FFMA.FTZ R204, R159, R206, R227 ;  /* 0x000000ce9fcc7223 */ /* 0x000fe200000100e3 */
[----:B------:R-:W-:Y:S01]  /*b150*/  FMUL.FTZ R214, R160, -R220 ;  /* 0x800000dca0d67220 */ /* 0x000fe20000410000 */
[----:B0-----:R-:W-:Y:S01]  /*b160*/  FMUL.FTZ R227, R205, R212 ;  /* 0x000000d4cde37220 */ /* 0x001fe20000410000 */
[----:B------:R-:W-:Y:S01]  /*b170*/  FFMA.FTZ R220, R159, R220, R225 ;  /* 0x000000dc9fdc7223 */ /* 0x000fe200000100e1 */
[----:B------:R-:W-:Y:S01]  /*b180*/  FADD.FTZ R230, R55, R55 ;  /* 0x0000003737e67221 */ /* 0x000fe20000010000 */
[----:B------:R-:W-:Y:S01]  /*b190*/  FFMA.FTZ R214, R159, R229, -R214 ;  /* 0x000000e59fd67223 */ /* 0x000fe200000108d6 */
[-C--:B-1----:R-:W-:Y:S01]  /*b1a0*/  FMUL.FTZ R225, R205, R224.reuse ;  /* 0x000000e0cde17220 */ /* 0x082fe20000410000 */
[----:B------:R-:W-:Y:S01]  /*b1b0*/  FFMA.FTZ R224, R202, R224, R227 ;  /* 0x000000e0cae07223 */ /* 0x000fe200000100e3 */
[----:B------:R-:W-:Y:S01]  /*b1c0*/  FMUL.FTZ R227, R158, -R220 ;  /* 0x800000dc9ee37220 */ /* 0x000fe20000410000 */
[----:B------:R-:W-:Y:S01]  /*b1d0*/  ISETP.NE.AND P6, PT, R235, 0x1f, PT ;  /* 0x0000001feb00780c */ /* 0x000fe20003fc5270 */
[----:B--2---:R-:W-:Y:S01]  /*b1e0*/  FMUL.FTZ R206, R205, R216 ;  /* 0x000000d8cdce7220 */ /* 0x004fe20000410000 */
[----:B------:R-:W-:Y:S01]  /*b1f0*/  @!UP0 ULEA UR42, UR7, UR17, 0x4 ;  /* 0x00000011072a8291 */ /* 0x000fe2000f8e203f */
[----:B------:R-:W-:Y:S01]  /*b200*/  BSSY B0, `(.L_x_13056) ;  /* 0x00000cf000007945 */ /* 0x000fe20003800000 */
[----:B------:R-:W-:Y:S01]  /*b210*/  ISETP.GT.U32.AND P5, PT, R235, 0xf, PT ;  /* 0x0000000feb00780c */ /* 0x000fe20003fa4070 */
[CC--:B---3--:R-:W-:Y:S01]  /*b220*/  FMUL.FTZ R229, R205.reuse, R223.reuse ;  /* 0x000000dfcde57220 */ /* 0x0c8fe20000410000 */
[----:B------:R-:W-:Y:S01]  /*b230*/  FFMA.FTZ R206, R202, R223, -R206 ;  /* 0x000000dfcace7223 */ /* 0x000fe200000108ce */
[----:B------:R-:W-:-:S02]  /*b240*/  FSEL R223, R205, R224, !P3 ;  /* 0x000000e0cddf7208 */ /* 0x000fc40005800000 */
[C---:B------:R-:W-:Y:S01]  /*b250*/  FFMA.FTZ R216, R202.reuse, R216, R229 ;  /* 0x000000d8cad87223 */ /* 0x040fe200000100e5 */
[----:B------:R-:W-:Y:S01]  /*b260*/  @P3 FFMA.FTZ R202, R202, R212, -R225 ;  /* 0x000000d4caca3223 */ /* 0x000fe200000108e1 */
[----:B------:R-:W-:Y:S01]  /*b270*/  @P3 FADD.FTZ R211, R211, R206 ;  /* 0x000000ced3d33221 */ /* 0x000fe20000010000 */
[----:B------:R-:W-:Y:S01]  /*b280*/  FMUL.FTZ R206, R125, UR44 ;  /* 0x0000002c7dce7c20 */ /* 0x000fe20008410000 */
[----:B------:R-:W-:Y:S01]  /*b290*/  @P3 FADD.FTZ R203, R203, R216 ;  /* 0x000000d8cbcb3221 */ /* 0x000fe20000010000 */
[----:B------:R-:W-:Y:S01]  /*b2a0*/  FMUL.FTZ R216, R125, UR43 ;  /* 0x0000002b7dd87c20 */ /* 0x000fe20008410000 */
[----:B------:R-:W0:Y:S01]  /*b2b0*/  SHFL.UP PT, R223, R223, 0x1, RZ ;  /* 0x04200000dfdf7989 */ /* 0x000e2200000e00ff */
[----:B------:R-:W-:Y:S01]  /*b2c0*/  FADD.FTZ R212, R56, R56 ;  /* 0x0000003838d47221 */ /* 0x000fe20000010000 */
[C---:B------:R-:W-:Y:S01]  /*b2d0*/  FFMA.FTZ R225, R215.reuse, UR43, -R206 ;  /* 0x0000002bd7e17c23 */ /* 0x040fe200080108ce */
[----:B------:R-:W-:Y:S01]  /*b2e0*/  FFMA.FTZ R205, R215, UR44, R216 ;  /* 0x0000002cd7cd7c23 */ /* 0x000fe200080100d8 */
[----:B------:R-:W1:Y:S01]  /*b2f0*/  SHFL.UP PT, R202, R202, 0x1, RZ ;  /* 0x04200000caca7989 */ /* 0x000e6200000e00ff */
[----:B------:R-:W-:Y:S01]  /*b300*/  SHF.L.U32 R216, R131, 0x10, RZ ;  /* 0x0000001083d87819 */ /* 0x000fe200000006ff */
[C---:B------:R-:W-:Y:S01]  /*b310*/  FMUL.FTZ R206, R212.reuse, R225 ;  /* 0x000000e1d4ce7220 */ /* 0x040fe20000410000 */
[----:B------:R-:W-:Y:S01]  /*b320*/  FMUL.FTZ R205, R212, R205 ;  /* 0x000000cdd4cd7220 */ /* 0x000fe20000410000 */
[----:B------:R2:W3:Y:S01]  /*b330*/  SHFL.UP PT, R224, R203, 0x1, RZ ;  /* 0x04200000cbe07989 */ /* 0x0004e200000e00ff */
[----:B------:R-:W-:Y:S01]  /*b340*/  FMUL.FTZ R131, R124, UR44 ;  /* 0x0000002c7c837c20 */ /* 0x000fe20008410000 */
[----:B------:R-:W-:Y:S01]  /*b350*/  ISETP.GT.U32.AND P3, PT, R235, 0x1b, PT ;  /* 0x0000001beb00780c */ /* 0x000fe20003f64070 */
[----:B------:R-:W-:Y:S01]  /*b360*/  FADD.FTZ R225, -R205, R204 ;  /* 0x000000cccde17221 */ /* 0x000fe20000010100 */
[----:B------:R-:W4:Y:S01]  /*b370*/  SHFL.UP PT, R211, R211, 0x1, RZ ;  /* 0x04200000d3d37989 */ /* 0x000f2200000e00ff */
[----:B------:R-:W-:Y:S01]  /*b380*/  FADD.FTZ R204, R206, R221 ;  /* 0x000000ddcecc7221 */ /* 0x000fe20000010000 */
[----:B------:R-:W-:Y:S01]  /*b390*/  FMUL.FTZ R221, R124, UR43 ;  /* 0x0000002b7cdd7c20 */ /* 0x000fe20008410000 */
[----:B------:R-:W-:Y:S01]  /*b3a0*/  FMUL.FTZ R232, R158, -R225 ;  /* 0x800000e19ee87220 */ /* 0x000fe20000410000 */
[----:B------:R-:W-:-:S02]  /*b3b0*/  FFMA.FTZ R131, R216, UR43, -R131 ;  /* 0x0000002bd8837c23 */ /* 0x000fc40008010883 */
[----:B------:R-:W-:Y:S01]  /*b3c0*/  FFMA.FTZ R221, R216, UR44, R221 ;  /* 0x0000002cd8dd7c23 */ /* 0x000fe200080100dd */
[-C--:B------:R-:W-:Y:S01]  /*b3d0*/  FFMA.FTZ R232, R157, R204.reuse, -R232 ;  /* 0x000000cc9de87223 */ /* 0x080fe200000108e8 */
[----:B------:R-:W-:Y:S01]  /*b3e0*/  FMUL.FTZ R204, R158, -R204 ;  /* 0x800000cc9ecc7220 */ /* 0x000fe20000410000 */
[C---:B--2---:R-:W-:Y:S01]  /*b3f0*/  FMUL.FTZ R203, R230.reuse, R131 ;  /* 0x00000083e6cb7220 */ /* 0x044fe20000410000 */
[----:B0-----:R-:W-:Y:S02]  /*b400*/  FMUL.FTZ R131, R223, R65 ;  /* 0x00000041df837220 */ /* 0x001fe40000410000 */
[----:B------:R-:W-:Y:S01]  /*b410*/  FFMA.FTZ R225, R157, R225, R204 ;  /* 0x000000e19de17223 */ /* 0x000fe200000100cc */
[----:B------:R-:W-:Y:S01]  /*b420*/  FMUL.FTZ R223, R223, R64 ;  /* 0x00000040dfdf7220 */ /* 0x000fe20000410000 */
[----:B------:R-:W-:Y:S01]  /*b430*/  FMUL.FTZ R204, R230, R221 ;  /* 0x000000dde6cc7220 */ /* 0x000fe20000410000 */
[CC--:B------:R-:W-:Y:S01]  /*b440*/  FFMA.FTZ R221, R157.reuse, R214.reuse, -R227 ;  /* 0x000000d69ddd7223 */ /* 0x0c0fe200000108e3 */
[----:B------:R-:W-:Y:S01]  /*b450*/  FMUL.FTZ R214, R158, -R214 ;  /* 0x800000d69ed67220 */ /* 0x000fe20000410000 */
[C---:B-1----:R-:W-:Y:S01]  /*b460*/  FFMA.FTZ R223, R202.reuse, R65, R223 ;  /* 0x00000041cadf7223 */ /* 0x042fe200000100df */
[----:B------:R-:W-:Y:S01]  /*b470*/  FFMA.FTZ R202, R202, R64, -R131 ;  /* 0x00000040caca7223 */ /* 0x000fe20000010883 */
[----:B------:R-:W-:Y:S01]  /*b480*/  FADD.FTZ R225, -R204, R225 ;  /* 0x000000e1cce17221 */ /* 0x000fe20000010100 */
[----:B------:R-:W-:Y:S01]  /*b490*/  FFMA.FTZ R247, R157, R220, R214 ;  /* 0x000000dc9df77223 */ /* 0x000fe200000100d6 */
[----:B---3--:R-:W-:Y:S01]  /*b4a0*/  @P2 FADD.FTZ R65, R224, R223 ;  /* 0x000000dfe0412221 */ /* 0x008fe20000010000 */
[C---:B------:R-:W-:Y:S01]  /*b4b0*/  FMUL.FTZ R224, R156.reuse, -R221 ;  /* 0x800000dd9ce07220 */ /* 0x040fe20000410000 */
[----:B----4-:R-:W-:Y:S01]  /*b4c0*/  @P2 FADD.FTZ R64, R211, R202 ;  /* 0x000000cad3402221 */ /* 0x010fe20000010000 */
[----:B------:R-:W-:Y:S01]  /*b4d0*/  FMUL.FTZ R214, R156, -R247 ;  /* 0x800000f79cd67220 */ /* 0x000fe20000410000 */
[----:B------:R-:W-:Y:S01]  /*b4e0*/  FMUL.FTZ R211, R67, R65 ;  /* 0x0000004143d37220 */ /* 0x000fe20000410000 */
[----:B------:R-:W-:Y:S01]  /*b4f0*/  FFMA.FTZ R247, R155, R247, R224 ;  /* 0x000000f79bf77223 */ /* 0x000fe200000100e0 */
[-C--:B------:R-:W-:Y:S01]  /*b500*/  FMUL.FTZ R220, R67, R64.reuse ;  /* 0x0000004043dc7220 */ /* 0x080fe20000410000 */
[----:B------:R-:W-:Y:S01]  /*b510*/  FFMA.FTZ R241, R155, R221, -R214 ;  /* 0x000000dd9bf17223 */ /* 0x000fe200000108d6 */
[----:B------:R-:W-:Y:S01]  /*b520*/  FFMA.FTZ R214, R66, R64, -R211 ;  /* 0x0000004042d67223 */ /* 0x000fe200000108d3 */
[----:B------:R-:W-:Y:S01]  /*b530*/  SHF.L.U32 R64, R122, 0x10, RZ ;  /* 0x000000107a407819 */ /* 0x000fe200000006ff */
[----:B------:R-:W-:Y:S01]  /*b540*/  FFMA.FTZ R220, R66, R65, R220 ;  /* 0x0000004142dc7223 */ /* 0x000fe200000100dc */
[----:B------:R-:W-:Y:S01]  /*b550*/  FADD.FTZ R232, R203, R232 ;  /* 0x000000e8cbe87221 */ /* 0x000fe20000010000 */
[----:B------:R-:W-:Y:S01]  /*b560*/  FADD.FTZ R213, R213, R214 ;  /* 0x000000d6d5d57221 */ /* 0x000fe20000010000 */
[C---:B------:R-:W-:Y:S01]  /*b570*/  FMUL.FTZ R234, R156.reuse, -R225 ;  /* 0x800000e19cea7220 */ /* 0x040fe20000410000 */
[----:B------:R-:W-:Y:S01]  /*b580*/  FADD.FTZ R122, RZ, R220 ;  /* 0x000000dcff7a7221 */ /* 0x000fe20000010000 */
[----:B------:R-:W-:Y:S01]  /*b590*/  SHF.L.U32 R65, R123, 0x10, RZ ;  /* 0x000000107b417819 */ /* 0x000fe200000006ff */
[-C--:B------:R-:W-:Y:S01]  /*b5a0*/  FMUL.FTZ R224, R156, R213.reuse ;  /* 0x000000d59ce07220 */ /* 0x080fe20000410000 */
[----:B------:R-:W-:Y:S01]  /*b5b0*/  FMUL.FTZ R66, R64, UR44 ;  /* 0x0000002c40427c20 */ /* 0x000fe20008410000 */
[-C--:B------:R-:W-:Y:S01]  /*b5c0*/  FMUL.FTZ R220, R156, R122.reuse ;  /* 0x0000007a9cdc7220 */ /* 0x080fe20000410000 */
[----:B------:R-:W-:Y:S01]  /*b5d0*/  FMUL.FTZ R214, R64, UR43 ;  /* 0x0000002b40d67c20 */ /* 0x000fe20008410000 */
[C---:B------:R-:W-:Y:S01]  /*b5e0*/  FFMA.FTZ R123, R155.reuse, R122, R224 ;  /* 0x0000007a9b7b7223 */ /* 0x040fe200000100e0 */
[CC--:B------:R-:W-:Y:S01]  /*b5f0*/  FFMA.FTZ R131, R155.reuse, R232.reuse, -R234 ;  /* 0x000000e89b837223 */ /* 0x0c0fe200000108ea */
[----:B------:R-:W-:Y:S01]  /*b600*/  FFMA.FTZ R220, R155, R213, -R220 ;  /* 0x000000d59bdc7223 */ /* 0x000fe200000108dc */
[----:B------:R-:W-:Y:S01]  /*b610*/  FMUL.FTZ R232, R156, -R232 ;  /* 0x800000e89ce87220 */ /* 0x000fe20000410000 */
[C---:B------:R-:W-:Y:S01]  /*b620*/  FFMA.FTZ R67, R65.reuse, UR43, -R66 ;  /* 0x0000002b41437c23 */ /* 0x040fe20008010842 */
[----:B------:R-:W-:Y:S01]  /*b630*/  FFMA.FTZ R223, R65, UR44, R214 ;  /* 0x0000002c41df7c23 */ /* 0x000fe200080100d6 */
[----:B------:R-:W-:Y:S01]  /*b640*/  FADD.FTZ R123, RZ, R123 ;  /* 0x0000007bff7b7221 */ /* 0x000fe20000010000 */
[C---:B------:R-:W-:Y:S01]  /*b650*/  FMUL.FTZ R66, R64.reuse, R122 ;  /* 0x0000007a40427220 */ /* 0x040fe20000410000 */
[----:B------:R-:W-:Y:S01]  /*b660*/  FFMA.FTZ R214, R107, R39, R220 ;  /* 0x000000276bd67223 */ /* 0x000fe200000100dc */
[----:B------:R-:W-:Y:S01]  /*b670*/  FFMA.FTZ R202, R155, R225, R232 ;  /* 0x000000e19bca7223 */ /* 0x000fe200000100e8 */
[----:B------:R-:W-:Y:S01]  /*b680*/  FMUL.FTZ R221, R64, R213 ;  /* 0x000000d540dd7220 */ /* 0x000fe20000410000 */
[C---:B------:R-:W-:Y:S01]  /*b690*/  FMUL.FTZ R225, R124.reuse, R123 ;  /* 0x0000007b7ce17220 */ /* 0x040fe20000410000 */
[C---:B------:R-:W-:Y:S01]  /*b6a0*/  FFMA.FTZ R211, R65.reuse, R213, -R66 ;  /* 0x000000d541d37223 */ /* 0x040fe20000010842 */
[----:B------:R-:W-:Y:S01]  /*b6b0*/  FMUL.FTZ R64, R124, R214 ;  /* 0x000000d67c407220 */ /* 0x000fe20000410000 */
[----:B------:R-:W-:Y:S01]  /*b6c0*/  FADD.FTZ R232, R54, R54 ;  /* 0x0000003636e87221 */ /* 0x000fe20000010000 */
[----:B------:R-:W-:Y:S01]  /*b6d0*/  FFMA.FTZ R65, R65, R122, R221 ;  /* 0x0000007a41417223 */ /* 0x000fe200000100dd */
[C---:B------:R-:W-:Y:S01]  /*b6e0*/  FFMA.FTZ R124, R216.reuse, R214, -R225 ;  /* 0x000000d6d87c7223 */ /* 0x040fe200000108e1 */
[----:B------:R-:W-:Y:S01]  /*b6f0*/  FFMA.FTZ R216, R216, R123, R64 ;  /* 0x0000007bd8d87223 */ /* 0x000fe20000010040 */
[----:B------:R-:W-:Y:S01]  /*b700*/  FFMA.FTZ R211, R232, R211, RZ ;  /* 0x000000d3e8d37223 */ /* 0x000fe200000100ff */
[C---:B------:R-:W-:Y:S01]  /*b710*/  FMUL.FTZ R64, R122.reuse, UR44 ;  /* 0x0000002c7a407c20 */ /* 0x040fe20008410000 */
[----:B------:R-:W-:Y:S01]  /*b720*/  FMUL.FTZ R66, R122, UR43 ;  /* 0x0000002b7a427c20 */ /* 0x000fe20008410000 */
[----:B------:R-:W-:Y:S01]  /*b730*/  FFMA.FTZ R221, -R232, R65, RZ ;  /* 0x00000041e8dd7223 */ /* 0x000fe200000101ff */
[----:B------:R-:W-:Y:S01]  /*b740*/  FFMA.FTZ R65, R230, R124, R211 ;  /* 0x0000007ce6417223 */ /* 0x000fe200000100d3 */
[C---:B------:R-:W-:Y:S01]  /*b750*/  FFMA.FTZ R225, R213.reuse, UR43, -R64 ;  /* 0x0000002bd5e17c23 */ /* 0x040fe20008010840 */
[----:B------:R-:W-:Y:S01]  /*b760*/  FMUL.FTZ R211, R158, R123 ;  /* 0x0000007b9ed37220 */ /* 0x000fe20000410000 */
[----:B------:R-:W-:Y:S01]  /*b770*/  FMUL.FTZ R224, R232, R67 ;  /* 0x00000043e8e07220 */ /* 0x000fe20000410000 */
[-C--:B------:R-:W-:Y:S01]  /*b780*/  FMUL.FTZ R64, R158, R214.reuse ;  /* 0x000000d69e407220 */ /* 0x080fe20000410000 */
[----:B------:R-:W-:Y:S01]  /*b790*/  FFMA.FTZ R67, R213, UR44, R66 ;  /* 0x0000002cd5437c23 */ /* 0x000fe20008010042 */
[C---:B------:R-:W-:Y:S01]  /*b7a0*/  FFMA.FTZ R211, R157.reuse, R214, -R211 ;  /* 0x000000d69dd37223 */ /* 0x040fe200000108d3 */
[C---:B------:R-:W-:Y:S01]  /*b7b0*/  FMUL.FTZ R223, R232.reuse, R223 ;  /* 0x000000dfe8df7220 */ /* 0x040fe20000410000 */
[C---:B------:R-:W-:Y:S01]  /*b7c0*/  FMUL.FTZ R234, R232.reuse, R225 ;  /* 0x000000e1e8ea7220 */ /* 0x040fe20000410000 */
[----:B------:R-:W-:Y:S01]  /*b7d0*/  FFMA.FTZ R64, R157, R123, R64 ;  /* 0x0000007b9d407223 */ /* 0x000fe20000010040 */
[----:B------:R-:W-:Y:S01]  /*b7e0*/  FFMA.FTZ R232, -R232, R67, -RZ ;  /* 0x00000043e8e87223 */ /* 0x000fe200000109ff */
[----:B------:R-:W-:Y:S01]  /*b7f0*/  FFMA.FTZ R67, -R230, R216, R221 ;  /* 0x000000d8e6437223 */ /* 0x000fe200000101dd */
[----:B------:R-:W-:Y:S01]  /*b800*/  FFMA.FTZ R216, R108, R40, R211 ;  /* 0x000000286cd87223 */ /* 0x000fe200000100d3 */
[----:B------:R-:W-:Y:S01]  /*b810*/  FADD.FTZ R124, RZ, R64 ;  /* 0x00000040ff7c7221 */ /* 0x000fe20000010000 */
[C---:B------:R-:W-:Y:S01]  /*b820*/  FMUL.FTZ R221, R123.reuse, UR44 ;  /* 0x0000002c7bdd7c20 */ /* 0x040fe20008410000 */
[----:B------:R-:W-:Y:S01]  /*b830*/  FMUL.FTZ R225, R123, UR43 ;  /* 0x0000002b7be17c20 */ /* 0x000fe20008410000 */
[C---:B------:R-:W-:Y:S01]  /*b840*/  FMUL.FTZ R66, R160.reuse, R216 ;  /* 0x000000d8a0427220 */ /* 0x040fe20000410000 */
[-C--:B------:R-:W-:Y:S01]  /*b850*/  FMUL.FTZ R64, R160, R124.reuse ;  /* 0x0000007ca0407220 */ /* 0x080fe20000410000 */
[C---:B------:R-:W-:Y:S01]  /*b860*/  FMUL.FTZ R220, R125.reuse, R124 ;  /* 0x0000007c7ddc7220 */ /* 0x040fe20000410000 */
[----:B------:R-:W-:Y:S01]  /*b870*/  FMUL.FTZ R125, R125, R216 ;  /* 0x000000d87d7d7220 */ /* 0x000fe20000410000 */
[----:B------:R-:W-:Y:S01]  /*b880*/  FFMA.FTZ R221, R214, UR43, -R221 ;  /* 0x0000002bd6dd7c23 */ /* 0x000fe200080108dd */
[C---:B------:R-:W-:Y:S01]  /*b890*/  FFMA.FTZ R66, R159.reuse, R124, R66 ;  /* 0x0000007c9f427223 */ /* 0x040fe20000010042 */
[----:B------:R-:W-:Y:S01]  /*b8a0*/  FFMA.FTZ R64, R159, R216, -R64 ;  /* 0x000000d89f407223 */ /* 0x000fe20000010840 */
[C---:B------:R-:W-:Y:S01]  /*b8b0*/  FFMA.FTZ R238, R215.reuse, R124, R125 ;  /* 0x0000007cd7ee7223 */ /* 0x040fe2000001007d */
[----:B------:R-:W-:Y:S01]  /*b8c0*/  FMUL.FTZ R211, R230, R221 ;  /* 0x000000dde6d37220 */ /* 0x000fe20000410000 */
[----:B------:R-:W-:Y:S01]  /*b8d0*/  FFMA.FTZ R220, R215, R216, -R220 ;  /* 0x000000d8d7dc7223 */ /* 0x000fe200000108dc */
[----:B------:R-:W-:Y:S01]  /*b8e0*/  FADD.FTZ R125, RZ, R66 ;  /* 0x00000042ff7d7221 */ /* 0x000fe20000010000 */
[----:B------:R-:W-:Y:S01]  /*b8f0*/  FFMA.FTZ R215, R109, R41, R64 ;  /* 0x000000296dd77223 */ /* 0x000fe20000010040 */
[----:B------:R-:W-:Y:S01]  /*b900*/  FMUL.FTZ R221, R124, UR44 ;  /* 0x0000002c7cdd7c20 */ /* 0x000fe20008410000 */
[----:B------:R-:W-:Y:S01]  /*b910*/  FFMA.FTZ R225, R214, UR44, R225 ;  /* 0x0000002cd6e17c23 */ /* 0x000fe200080100e1 */
[C---:B------:R-:W-:Y:S01]  /*b920*/  FMUL.FTZ R227, R128.reuse, R125 ;  /* 0x0000007d80e37220 */ /* 0x040fe20000410000 */
[----:B------:R-:W-:Y:S01]  /*b930*/  FMUL.FTZ R128, R128, R215 ;  /* 0x000000d780807220 */ /* 0x000fe20000410000 */
[----:B------:R-:W-:Y:S01]  /*b940*/  FFMA.FTZ R221, R216, UR43, -R221 ;  /* 0x0000002bd8dd7c23 */ /* 0x000fe200080108dd */
[----:B------:R-:W-:Y:S01]  /*b950*/  FFMA.FTZ R230, -R230, R225, -RZ ;  /* 0x000000e1e6e67223 */ /* 0x000fe200000109ff */
[----:B------:R-:W-:Y:S01]  /*b960*/  FFMA.FTZ R67, -R212, R238, R67 ;  /* 0x000000eed4437223 */ /* 0x000fe20000010143 */
[----:B------:R-:W-:Y:S01]  /*b970*/  FMUL.FTZ R225, R124, UR43 ;  /* 0x0000002b7ce17c20 */ /* 0x000fe20008410000 */
[----:B------:R-:W-:Y:S01]  /*b980*/  FFMA.FTZ R128, R218, R125, R128 ;  /* 0x0000007dda807223 */ /* 0x000fe20000010080 */
[----:B------:R-:W-:Y:S01]  /*b990*/  FMUL.FTZ R233, R212, R221 ;  /* 0x000000ddd4e97220 */ /* 0x000fe20000410000 */
[C---:B------:R-:W-:Y:S01]  /*b9a0*/  FMUL.FTZ R221, R150.reuse, R215 ;  /* 0x000000d796dd7220 */ /* 0x040fe20000410000 */
[----:B------:R-:W-:Y:S01]  /*b9b0*/  FMUL.FTZ R64, R150, R125 ;  /* 0x0000007d96407220 */ /* 0x000fe20000410000 */
[----:B------:R-:W-:Y:S01]  /*b9c0*/  FFMA.FTZ R225, R216, UR44, R225 ;  /* 0x0000002cd8e17c23 */ /* 0x000fe200080100e1 */
[----:B------:R-:W-:Y:S01]  /*b9d0*/  FFMA.FTZ R227, R218, R215, -R227 ;  /* 0x000000d7dae37223 */ /* 0x000fe200000108e3 */
[----:B------:R-:W-:Y:S01]  /*b9e0*/  FFMA.FTZ R67, -R228, R128, R67 ;  /* 0x00000080e4437223 */ /* 0x000fe20000010143 */
[C---:B------:R-:W-:Y:S01]  /*b9f0*/  FMUL.FTZ R66, R125.reuse, UR44 ;  /* 0x0000002c7d427c20 */ /* 0x040fe20008410000 */
[----:B------:R-:W-:Y:S01]  /*ba00*/  FMUL.FTZ R218, R125, UR43 ;  /* 0x0000002b7dda7c20 */ /* 0x000fe20008410000 */
[C---:B------:R-:W-:Y:S01]  /*ba10*/  FFMA.FTZ R128, R154.reuse, R125, R221 ;  /* 0x0000007d9a807223 */ /* 0x040fe200000100dd */
[----:B------:R-:W-:Y:S01]  /*ba20*/  FFMA.FTZ R221, R154, R215, -R64 ;  /* 0x000000d79add7223 */ /* 0x000fe20000010840 */
[C---:B------:R-:W-:Y:S01]  /*ba30*/  FFMA.FTZ R65, R212.reuse, R220, R65 ;  /* 0x000000dcd4417223 */ /* 0x040fe20000010041 */
[----:B------:R-:W-:Y:S01]  /*ba40*/  FFMA.FTZ R212, -R212, R225, -RZ ;  /* 0x000000e1d4d47223 */ /* 0x000fe200000109ff */
[C---:B------:R-:W-:Y:S01]  /*ba50*/  FFMA.FTZ R231, R215.reuse, UR43, -R66 ;  /* 0x0000002bd7e77c23 */ /* 0x040fe20008010842 */
[----:B------:R-:W-:Y:S01]  /*ba60*/  FFMA.FTZ R225, R215, UR44, R218 ;  /* 0x0000002cd7e17c23 */ /* 0x000fe200080100da */
[----:B------:R-:W-:Y:S01]  /*ba70*/  FADD.FTZ R128, RZ, R128 ;  /* 0x00000080ff807221 */ /* 0x000fe20000010000 */
[----:B------:R-:W-:Y:S01]  /*ba80*/  FFMA.FTZ R218, R110, R42, R221 ;  /* 0x0000002a6eda7223 */ /* 0x000fe200000100dd */
[C---:B------:R-:W-:Y:S01]  /*ba90*/  FFMA.FTZ R65, R228.reuse, R227, R65 ;  /* 0x000000e3e4417223 */ /* 0x040fe20000010041 */
        /* <DEDUP_REMOVED lines=16> */
[C---:B------:R-:W-:Y:S01]  /*bba0*/  FMUL.FTZ R227, R130.reuse, R129 ;  /* 0x0000008182e37220 */ /* 0x040fe20000410000 */
[-C--:B------:R-:W-:Y:S01]  /*bbb0*/  FMUL.FTZ R130, R130, R217.reuse ;  /* 0x000000d982827220 */ /* 0x080fe20000410000 */
[C---:B------:R-:W-:Y:S01]  /*bbc0*/  FMUL.FTZ R66, R148.reuse, R217 ;  /* 0x000000d994427220 */ /* 0x040fe20000410000 */
[----:B------:R-:W-:Y:S01]  /*bbd0*/  FMUL.FTZ R64, R148, R129 ;  /* 0x0000008194407220 */ /* 0x000fe20000410000 */
[C---:B------:R-:W-:Y:S01]  /*bbe0*/  FFMA.FTZ R227, R168.reuse, R217, -R227 ;  /* 0x000000d9a8e37223 */ /* 0x040fe200000108e3 */
[-C--:B------:R-:W-:Y:S01]  /*bbf0*/  FFMA.FTZ R130, R168, R129.reuse, R130 ;  /* 0x00000081a8827223 */ /* 0x080fe20000010082 */
[C---:B------:R-:W-:Y:S01]  /*bc00*/  FFMA.FTZ R66, R143.reuse, R129, R66 ;  /* 0x000000818f427223 */ /* 0x040fe20000010042 */
[----:B------:R-:W-:Y:S01]  /*bc10*/  FFMA.FTZ R221, R218, UR43, -R221 ;  /* 0x0000002bdadd7c23 */ /* 0x000fe200080108dd */
[C---:B------:R-:W-:Y:S01]  /*bc20*/  FFMA.FTZ R238, R222.reuse, R227, R65 ;  /* 0x000000e3deee7223 */ /* 0x040fe20000010041 */
[----:B------:R-:W-:Y:S01]  /*bc30*/  FFMA.FTZ R240, -R222, R130, R67 ;  /* 0x00000082def07223 */ /* 0x000fe20000010143 */
[----:B------:R-:W-:Y:S01]  /*bc40*/  FFMA.FTZ R65, R143, R217, -R64 ;  /* 0x000000d98f417223 */ /* 0x000fe20000010840 */
[----:B------:R-:W-:Y:S01]  /*bc50*/  FADD.FTZ R130, RZ, R66 ;  /* 0x00000042ff827221 */ /* 0x000fe20000010000 */
[C---:B------:R-:W-:Y:S01]  /*bc60*/  FMUL.FTZ R64, R129.reuse, UR44 ;  /* 0x0000002c81407c20 */ /* 0x040fe20008410000 */
[----:B------:R-:W-:Y:S01]  /*bc70*/  FFMA.FTZ R225, R218, UR44, R225 ;  /* 0x0000002cdae17c23 */ /* 0x000fe200080100e1 */
[----:B------:R-:W-:Y:S01]  /*bc80*/  FMUL.FTZ R66, R129, UR43 ;  /* 0x0000002b81427c20 */ /* 0x000fe20008410000 */
[----:B------:R-:W-:Y:S01]  /*bc90*/  FFMA.FTZ R220, R112, R44, R65 ;  /* 0x0000002c70dc7223 */ /* 0x000fe20000010041 */
[----:B------:R-:W-:Y:S01]  /*bca0*/  FMUL.FTZ R168, R219, R130 ;  /* 0x00000082dba87220 */ /* 0x000fe20000410000 */
[C---:B------:R-:W-:Y:S01]  /*bcb0*/  FMUL.FTZ R221, R226.reuse, R221 ;  /* 0x000000dde2dd7220 */ /* 0x040fe20000410000 */
[C---:B------:R-:W-:Y:S01]  /*bcc0*/  FFMA.FTZ R229, R217.reuse, UR43, -R64 ;  /* 0x0000002bd9e57c23 */ /* 0x040fe20008010840 */
[----:B------:R-:W-:Y:S01]  /*bcd0*/  FFMA.FTZ R226, -R226, R225, -RZ ;  /* 0x000000e1e2e27223 */ /* 0x000fe200000109ff */
[----:B------:R-:W-:Y:S01]  /*bce0*/  FFMA.FTZ R65, R217, UR44, R66 ;  /* 0x0000002cd9417c23 */ /* 0x000fe20008010042 */
[----:B------:R-:W-:Y:S01]  /*bcf0*/  FADD.FTZ R225, R60, R60 ;  /* 0x0000003c3ce17221 */ /* 0x000fe20000010000 */
[-C--:B------:R-:W-:Y:S01]  /*bd00*/  FMUL.FTZ R219, R219, R220.reuse ;  /* 0x000000dcdbdb7220 */ /* 0x080fe20000410000 */
[C---:B------:R-:W-:Y:S01]  /*bd10*/  FFMA.FTZ R168, R135.reuse, R220, -R168 ;  /* 0x000000dc87a87223 */ /* 0x040fe200000108a8 */
[----:B------:R-:W-:Y:S01]  /*bd20*/  HFMA2.MMA R64, -RZ, RZ, 1.875, 0 ;  /* 0x3f800000ff407435 */ /* 0x000fe200000001ff */
[C---:B------:R-:W-:Y:S01]  /*bd30*/  FMUL.FTZ R229, R222.reuse, R229 ;  /* 0x000000e5dee57220 */ /* 0x040fe20000410000 */
[----:B------:R-:W-:Y:S01]  /*bd40*/  FFMA.FTZ R222, -R222, R65, -RZ ;  /* 0x00000041dede7223 */ /* 0x000fe200000109ff */
[----:B------:R-:W-:Y:S01]  /*bd50*/  FFMA.FTZ R219, R135, R130, R219 ;  /* 0x0000008287db7223 */ /* 0x000fe200000100db */
[----:B------:R-:W-:Y:S01]  /*bd60*/  FFMA.FTZ R238, R225, R168, R238 ;  /* 0x000000a8e1ee7223 */ /* 0x000fe200000100ee */
[----:B------:R-:W-:-:S02]  /*bd70*/  MOV R65, RZ ;  /* 0x000000ff00417202 */ /* 0x000fc40000000f00 */
[----:B------:R-:W-:Y:S01]  /*bd80*/  CS2R R66, SRZ ;  /* 0x0000000000427805 */ /* 0x000fe2000001ff00 */
[----:B------:R-:W-:Y:S01]  /*bd90*/  FADD.FTZ R168, R224, R131 ;  /* 0x00000083e0a87221 */ /* 0x000fe20000010000 */
[----:B------:R-:W-:Y:S01]  /*bda0*/  FADD.FTZ R135, -R223, R202 ;  /* 0x000000cadf877221 */ /* 0x000fe20000010100 */
[----:B------:R-:W-:Y:S01]  /*bdb0*/  FFMA.FTZ R240, -R225, R219, R240 ;  /* 0x000000dbe1f07223 */ /* 0x000fe200000101f0 */
[----:B------:R0:W1:Y:S01]  /*bdc0*/  SHFL.DOWN PT, R244, R241, 0x1, 0x1f ;  /* 0x08201f00f1f47f89 */ /* 0x00006200000e0000 */
[----:B------:R-:W-:-:S03]  /*bdd0*/  ISETP.GT.U32.AND P2, PT, R235, 0x1d, PT ;  /* 0x0000001deb00780c */ /* 0x000fc60003f44070 */
        /* <DEDUP_REMOVED lines=17> */
.L_x_13057:
[----:B------:R-:W-:Y:S05]  /*bef0*/  BSYNC B0 ;  /* 0x0000000000007941 */ /* 0x000fea0003800000 */
.L_x_13056:
        /* <DEDUP_REMOVED lines=17> */
.L_x_13059:
[----:B------:R-:W-:Y:S05]  /*c010*/  BSYNC B0 ;  /* 0x0000000000007941 */ /* 0x000fea0003800000 */
.L_x_13058:
        /* <DEDUP_REMOVED lines=17> */
.L_x_13061:
[----:B------:R-:W-:Y:S05]  /*c130*/  BSYNC B0 ;  /* 0x0000000000007941 */ /* 0x000fea0003800000 */
.L_x_13060:
        /* <DEDUP_REMOVED lines=17> */
.L_x_13063:
[----:B------:R-:W-:Y:S05]  /*c250*/  BSYNC B0 ;  /* 0x0000000000007941 */ /* 0x000fea0003800000 */
.L_x_13062:
        /* <DEDUP_REMOVED lines=17> */
.L_x_13065:
[----:B------:R-:W-:Y:S05]  /*c370*/  BSYNC B0 ;  /* 0x0000000000007941 */ /* 0x000fea0003800000 */
.L_x_13064:
[C---:B-1----:R-:W-:Y:S01]  /*c380*/  FMUL.FTZ R202, R152.reuse, R220 ;  /* 0x000000dc98ca7220 */ /* 0x042fe20000410000 */
[-C--:B------:R-:W-:Y:S01]  /*c390*/  FMUL.FTZ R131, R152, R130.reuse ;  /* 0x0000008298837220 */ /* 0x080fe20000410000 */
[----:B0-----:R-:W-:Y:S01]  /*c3a0*/  FMUL.FTZ R219, R130, UR44 ;  /* 0x0000002c82db7c20 */ /* 0x001fe20008410000 */
[----:B------:R-:W0:Y:S01]  /*c3b0*/  SHFL.IDX PT, R244, R247, RZ, 0x1f ;  /* 0x00001ffff7f47589 */ /* 0x000e2200000e0000 */
[C---:B------:R-:W-:Y:S01]  /*c3c0*/  FFMA.FTZ R239, R161.reuse, R130, R202 ;  /* 0x00000082a1ef7223 */ /* 0x040fe200000100ca */
[----:B------:R-:W-:Y:S01]  /*c3d0*/  FFMA.FTZ R202, R161, R220, -R131 ;  /* 0x000000dca1ca7223 */ /* 0x000fe20000010883 */
[----:B------:R-:W-:Y:S01]  /*c3e0*/  FFMA.FTZ R246, R220, UR43, -R219 ;  /* 0x0000002bdcf67c23 */ /* 0x000fe200080108db */
[----:B------:R-:W-:Y:S01]  /*c3f0*/  FMUL.FTZ R227, R130, UR43 ;  /* 0x0000002b82e37c20 */ /* 0x000fe20008410000 */
[----:B------:R-:W-:Y:S01]  /*c400*/  FADD.FTZ R131, RZ, R239 ;  /* 0x000000efff837221 */ /* 0x000fe20000010000 */
[----:B------:R-:W1:Y:S01]  /*c410*/  SHFL.IDX PT, R235, R241, RZ, 0x1f ;  /* 0x00001ffff1eb7589 */ /* 0x000e6200000e0000 */
[----:B------:R-:W-:Y:S01]  /*c420*/  FFMA.FTZ R219, R113, R45, R202 ;  /* 0x0000002d71db7223 */ /* 0x000fe200000100ca */
[----:B------:R-:W-:Y:S01]  /*c430*/  FFMA.FTZ R248, R220, UR44, R227 ;  /* 0x0000002cdcf87c23 */ /* 0x000fe200080100e3 */
[C---:B------:R-:W-:Y:S01]  /*c440*/  FMUL.FTZ R202, R132.reuse, R131 ;  /* 0x0000008384ca7220 */ /* 0x040fe20000410000 */
[----:B------:R-:W-:Y:S01]  /*c450*/  FMUL.FTZ R227, R225, R246 ;  /* 0x000000f6e1e37220 */ /* 0x000fe20000410000 */
[-C--:B------:R-:W-:Y:S01]  /*c460*/  FMUL.FTZ R246, R132, R219.reuse ;  /* 0x000000db84f67220 */ /* 0x080fe20000410000 */
[----:B------:R-:W-:Y:S01]  /*c470*/  FADD.FTZ R239, R61, R61 ;  /* 0x0000003d3def7221 */ /* 0x000fe20000010000 */
[C---:B------:R-:W-:Y:S01]  /*c480*/  FFMA.FTZ R245, R237.reuse, R219, -R202 ;  /* 0x000000dbedf57223 */ /* 0x040fe200000108ca */
[----:B------:R3:W-:Y:S01]  /*c490*/  SHFL.DOWN PT, R132, R247, 0x1, 0x1f ;  /* 0x08201f00f7847f89 */ /* 0x0007e200000e0000 */
[----:B------:R-:W-:Y:S01]  /*c4a0*/  FFMA.FTZ R246, R237, R131, R246 ;  /* 0x00000083edf67223 */ /* 0x000fe200000100f6 */
[----:B------:R-:W-:Y:S01]  /*c4b0*/  FFMA.FTZ R225, -R225, R248, -RZ ;  /* 0x000000f8e1e17223 */ /* 0x000fe200000109ff */
[C---:B------:R-:W-:Y:S01]  /*c4c0*/  FFMA.FTZ R237, R239.reuse, R245, R238 ;  /* 0x000000f5efed7223 */ /* 0x040fe200000100ee */
[----:B--2---:R1:W2:Y:S01]  /*c4d0*/  SHFL.IDX PT, R202, R67, RZ, 0x1f ;  /* 0x00001fff43ca7589 */ /* 0x0042a200000e0000 */
[----:B------:R-:W-:Y:S01]  /*c4e0*/  FFMA.FTZ R240, -R239, R246, R240 ;  /* 0x000000f6eff07223 */ /* 0x000fe200000101f0 */
[----:B------:R-:W-:Y:S01]  /*c4f0*/  FMUL.FTZ R248, R131, UR44 ;  /* 0x0000002c83f87c20 */ /* 0x000fe20008410000 */
[----:B------:R-:W-:Y:S01]  /*c500*/  FFMA.FTZ R216, R108, -R40, R216 ;  /* 0x800000286cd87223 */ /* 0x000fe200000100d8 */
[----:B------:R-:W-:Y:S01]  /*c510*/  SHFL.DOWN PT, R241, R241, 0x1, 0x1f ;  /* 0x08201f00f1f17f89 */ /* 0x000fe200000e0000 */
[----:B---3--:R-:W-:Y:S01]  /*c520*/  FMUL.FTZ R247, R147, R219 ;  /* 0x000000db93f77220 */ /* 0x008fe20000410000 */
[C---:B0-----:R-:W-:Y:S01]  /*c530*/  FMUL.FTZ R245, R244.reuse, R66 ;  /* 0x00000042f4f57220 */ /* 0x041fe20000410000 */
[----:B------:R-:W-:Y:S01]  /*c540*/  FMUL.FTZ R246, R244, R67 ;  /* 0x00000043f4f67220 */ /* 0x000fe20000410000 */
[----:B------:R0:W3:Y:S01]  /*c550*/  SHFL.IDX PT, R243, R66, RZ, 0x1f ;  /* 0x00001fff42f37589 */ /* 0x0000e200000e0000 */
[----:B------:R-:W-:Y:S01]  /*c560*/  FFMA.FTZ R248, R219, UR43, -R248 ;  /* 0x0000002bdbf87c23 */ /* 0x000fe200080108f8 */
[----:B------:R-:W-:Y:S01]  /*c570*/  FFMA.FTZ R215, R109, -R41, R215 ;  /* 0x800000296dd77223 */ /* 0x000fe200000100d7 */
[----:B------:R-:W-:Y:S01]  /*c580*/  FFMA.FTZ R218, R110, -R42, R218 ;  /* 0x8000002a6eda7223 */ /* 0x000fe200000100da */
[----:B------:R-:W5:Y:S01]  /*c590*/  SHFL.DOWN PT, R238, R168, 0x1, 0x1f ;  /* 0x08201f00a8ee7f89 */ /* 0x000f6200000e0000 */
[C---:B-1----:R-:W-:Y:S01]  /*c5a0*/  FFMA.FTZ R67, R235.reuse, R67, R245 ;  /* 0x00000043eb437223 */ /* 0x042fe200000100f5 */
[CC--:B------:R-:W-:Y:S01]  /*c5b0*/  FMUL.FTZ R245, R244.reuse, R65.reuse ;  /* 0x00000041f4f57220 */ /* 0x0c0fe20000410000 */
[----:B------:R-:W-:Y:S01]  /*c5c0*/  FMUL.FTZ R244, R244, R64 ;  /* 0x00000040f4f47220 */ /* 0x000fe20000410000 */
[----:B0-----:R-:W-:Y:S01]  /*c5d0*/  FFMA.FTZ R66, R235, R66, -R246 ;  /* 0x00000042eb427223 */ /* 0x001fe200000108f6 */
[----:B------:R-:W-:Y:S01]  /*c5e0*/  FMUL.FTZ R246, R131, UR43 ;  /* 0x0000002b83f67c20 */ /* 0x000fe20008410000 */
[C---:B------:R-:W-:Y:S01]  /*c5f0*/  FFMA.FTZ R64, R235.reuse, R64, -R245 ;  /* 0x00000040eb407223 */ /* 0x040fe200000108f5 */
[----:B------:R-:W-:Y:S01]  /*c600*/  FFMA.FTZ R65, R235, R65, R244 ;  /* 0x00000041eb417223 */ /* 0x000fe200000100f4 */
[----:B------:R-:W-:Y:S01]  /*c610*/  FMUL.FTZ R235, R239, R248 ;  /* 0x000000f8efeb7220 */ /* 0x000fe20000410000 */
[----:B------:R-:W-:Y:S01]  /*c620*/  FFMA.FTZ R246, R219, UR44, R246 ;  /* 0x0000002cdbf67c23 */ /* 0x000fe200080100f6 */
[----:B----4-:R-:W0:Y:S01]  /*c630*/  SHFL.IDX PT, R168, R168, RZ, 0x1f ;  /* 0x00001fffa8a87589 */ /* 0x010e2200000e0000 */
[----:B------:R-:W-:Y:S01]  /*c640*/  FFMA.FTZ R217, R111, -R43, R217 ;  /* 0x8000002b6fd97223 */ /* 0x000fe200000100d9 */
[----:B--2---:R-:W-:Y:S01]  /*c650*/  @P1 FMUL.FTZ R244, R132, R202 ;  /* 0x000000ca84f41220 */ /* 0x004fe20000410000 */
[----:B------:R-:W-:Y:S01]  /*c660*/  FFMA.FTZ R239, -R239, R246, -RZ ;  /* 0x000000f6efef7223 */ /* 0x000fe200000109ff */
[----:B------:R-:W-:Y:S01]  /*c670*/  FFMA.FTZ R220, R112, -R44, R220 ;  /* 0x8000002c70dc7223 */ /* 0x000fe200000100dc */
[----:B------:R-:W-:Y:S01]  /*c680*/  USHF.R.S32.HI UR55, URZ, 0x1f, UR11 ;  /* 0x0000001f3f377899 */ /* 0x000fe2000801140b */
[----:B------:R-:W-:Y:S01]  /*c690*/  BSSY B0, `(.L_x_13066) ;  /* 0x00001f1000007945 */ /* 0x000fe20003800000 */
[----:B------:R-:W-:Y:S01]  /*c6a0*/  USHF.R.S32.HI UR45, URZ, 0x1f, UR10 ;  /* 0x0000001f3f2d7899 */ /* 0x000fe2000801140a */
[-C--:B---3--:R-:W-:Y:S01]  /*c6b0*/  @P1 FFMA.FTZ R244, R241, R243.reuse, -R244 ;  /* 0x000000f3f1f41223 */ /* 0x088fe200000108f4 */
[----:B------:R-:W-:Y:S01]  /*c6c0*/  @P1 FMUL.FTZ R245, R132, R243 ;  /* 0x000000f384f51220 */ /* 0x000fe20000410000 */
[----:B------:R-:W-:-:S02]  /*c6d0*/  FFMA.FTZ R132, R142, R131, R247 ;  /* 0x000000838e847223 */ /* 0x000fc400000100f7 */
[----:B-----5:R-:W-:Y:S01]  /*c6e0*/  @P1 FADD.FTZ R243, R238, R244 ;  /* 0x000000f4eef31221 */ /* 0x020fe20000010000 */
[----:B------:R-:W-:Y:S01]  /*c6f0*/  FMUL.FTZ R238, R147, R131 ;  /* 0x0000008393ee7220 */ /* 0x000fe20000410000 */
[----:B------:R-:W1:Y:S01]  /*c700*/  SHFL.DOWN PT, R244, R135, 0x1, 0x1f ;  /* 0x08201f0087f47f89 */ /* 0x000e6200000e0000 */
[----:B------:R-:W-:Y:S01]  /*c710*/  FADD.FTZ R132, RZ, R132 ;  /* 0x00000084ff847221 */ /* 0x000fe20000010000 */
[----:B------:R-:W-:Y:S01]  /*c720*/  @P1 FFMA.FTZ R245, R241, R202, R245 ;  /* 0x000000caf1f51223 */ /* 0x000fe200000100f5 */
[----:B------:R-:W-:Y:S01]  /*c730*/  FFMA.FTZ R247, R142, R219, -R238 ;  /* 0x000000db8ef77223 */ /* 0x000fe200000108ee */
[----:B------:R-:W-:Y:S01]  /*c740*/  FFMA.FTZ R219, R113, -R45, R219 ;  /* 0x8000002d71db7223 */ /* 0x000fe200000100db */
[----:B------:R-:W-:Y:S02]  /*c750*/  FMUL.FTZ R246, R133, R132 ;  /* 0x0000008485f67220 */ /* 0x000fe40000410000 */
[----:B------:R-:W-:Y:S01]  /*c760*/  FFMA.FTZ R238, R114, R46, R247 ;  /* 0x0000002e72ee7223 */ /* 0x000fe200000100f7 */
[----:B0-----:R-:W-:-:S03]  /*c770*/  FADD.FTZ R66, R168, R66 ;  /* 0x00000042a8427221 */ /* 0x001fc60000010000 */
[-C--:B------:R-:W-:Y:S01]  /*c780*/  FMUL.FTZ R247, R133, R238.reuse ;  /* 0x000000ee85f77220 */ /* 0x080fe20000410000 */
[----:B------:R-:W-:-:S03]  /*c790*/  FFMA.FTZ R133, R236, R238, -R246 ;  /* 0x000000eeec857223 */ /* 0x000fc600000108f6 */
[-C--:B------:R-:W-:Y:S01]  /*c7a0*/  FFMA.FTZ R246, R236, R132.reuse, R247 ;  /* 0x00000084ecf67223 */ /* 0x080fe200000100f7 */
[----:B------:R-:W-:Y:S01]  /*c7b0*/  FADD.FTZ R236, R62, R62 ;  /* 0x0000003e3eec7221 */ /* 0x000fe20000010000 */
[----:B------:R-:W-:-:S03]  /*c7c0*/  FMUL.FTZ R247, R162, R132 ;  /* 0x00000084a2f77220 */ /* 0x000fc60000410000 */
[C---:B------:R-:W-:Y:S01]  /*c7d0*/  FFMA.FTZ R241, R236.reuse, R133, R237 ;  /* 0x00000085ecf17223 */ /* 0x040fe200000100ed */
[----:B------:R-:W-:Y:S01]  /*c7e0*/  FFMA.FTZ R246, -R236, R246, R240 ;  /* 0x000000f6ecf67223 */ /* 0x000fe200000101f0 */
[----:B------:R-:W-:Y:S01]  /*c7f0*/  FMUL.FTZ R240, R162, R238 ;  /* 0x000000eea2f07220 */ /* 0x000fe20000410000 */
[----:B------:R-:W-:Y:S01]  /*c800*/  FMUL.FTZ R237, R132, UR43 ;  /* 0x0000002b84ed7c20 */ /* 0x000fe20008410000 */
[----:B-1----:R-:W-:Y:S01]  /*c810*/  @P1 FADD.FTZ R202, R244, R245 ;  /* 0x000000f5f4ca1221 */ /* 0x002fe20000010000 */
[----:B------:R-:W-:Y:S01]  /*c820*/  FMUL.FTZ R245, R132, UR44 ;  /* 0x0000002c84f57c20 */ /* 0x000fe20008410000 */
[C---:B------:R-:W-:Y:S01]  /*c830*/  FFMA.FTZ R133, R151.reuse, R132, R240 ;  /* 0x0000008497857223 */ /* 0x040fe200000100f0 */
[C---:B------:R-:W-:Y:S01]  /*c840*/  FFMA.FTZ R237, R238.reuse, UR44, R237 ;  /* 0x0000002ceeed7c23 */ /* 0x040fe200080100ed */
[----:B------:R-:W-:Y:S01]  /*c850*/  FFMA.FTZ R244, R151, R238, -R247 ;  /* 0x000000ee97f47223 */ /* 0x000fe200000108f7 */
[----:B------:R-:W-:Y:S01]  /*c860*/  FFMA.FTZ R245, R238, UR43, -R245 ;  /* 0x0000002beef57c23 */ /* 0x000fe200080108f5 */
[----:B------:R-:W-:Y:S01]  /*c870*/  FADD.FTZ R133, RZ, R133 ;  /* 0x00000085ff857221 */ /* 0x000fe20000010000 */
[----:B------:R-:W-:-:S02]  /*c880*/  FFMA.FTZ R238, R114, -R46, R238 ;  /* 0x8000002e72ee7223 */ /* 0x000fc400000100ee */
[C---:B------:R-:W-:Y:S01]  /*c890*/  FMUL.FTZ R240, R236.reuse, R245 ;  /* 0x000000f5ecf07220 */ /* 0x040fe20000410000 */
[----:B------:R-:W-:Y:S01]  /*c8a0*/  FFMA.FTZ R236, -R236, R237, -RZ ;  /* 0x000000edecec7223 */ /* 0x000fe200000109ff */
[----:B------:R-:W-:Y:S01]  /*c8b0*/  FFMA.FTZ R237, R115, R47, R244 ;  /* 0x0000002f73ed7223 */ /* 0x000fe200000100f4 */
[----:B------:R-:W-:-:S03]  /*c8c0*/  FMUL.FTZ R244, R136, R133 ;  /* 0x0000008588f47220 */ /* 0x000fc60000410000 */
[-C--:B------:R-:W-:Y:S01]  /*c8d0*/  FMUL.FTZ R136, R136, R237.reuse ;  /* 0x000000ed88887220 */ /* 0x080fe20000410000 */
[----:B------:R-:W-:-:S03]  /*c8e0*/  FFMA.FTZ R244, R137, R237, -R244 ;  /* 0x000000ed89f47223 */ /* 0x000fc600000108f4 */
[----:B------:R-:W-:Y:S01]  /*c8f0*/  FFMA.FTZ R247, R137, R133, R136 ;  /* 0x0000008589f77223 */ /* 0x000fe20000010088 */
[-C--:B------:R-:W-:Y:S01]  /*c900*/  FMUL.FTZ R136, R202, -R127.reuse ;  /* 0x8000007fca887220 */ /* 0x080fe20000410000 */
[C---:B------:R-:W-:Y:S01]  /*c910*/  FMUL.FTZ R137, R243.reuse, -R127 ;  /* 0x8000007ff3897220 */ /* 0x040fe20000410000 */
[C---:B------:R-:W-:Y:S01]  /*c920*/  FFMA.FTZ R241, R242.reuse, R244, R241 ;  /* 0x000000f4f2f17223 */ /* 0x040fe200000100f1 */
[----:B------:R-:W-:Y:S01]  /*c930*/  FFMA.FTZ R247, -R242, R247, R246 ;  /* 0x000000f7f2f77223 */ /* 0x000fe200000101f6 */
[-C--:B------:R-:W-:Y:S01]  /*c940*/  FFMA.FTZ R127, R243, R126.reuse, -R136 ;  /* 0x0000007ef37f7223 */ /* 0x080fe20000010888 */
[----:B------:R-:W-:Y:S01]  /*c950*/  FFMA.FTZ R202, R202, R126, R137 ;  /* 0x0000007ecaca7223 */ /* 0x000fe20000010089 */
[C---:B------:R-:W-:Y:S01]  /*c960*/  FMUL.FTZ R246, R146.reuse, R133 ;  /* 0x0000008592f67220 */ /* 0x040fe20000410000 */
[-C--:B------:R-:W-:Y:S01]  /*c970*/  FMUL.FTZ R126, R146, R237.reuse ;  /* 0x000000ed927e7220 */ /* 0x080fe20000410000 */
[C---:B------:R-:W-:Y:S01]  /*c980*/  FMUL.FTZ R244, R133.reuse, UR44 ;  /* 0x0000002c85f47c20 */ /* 0x040fe20008410000 */
[----:B------:R-:W-:Y:S01]  /*c990*/  FMUL.FTZ R136, R133, UR43 ;  /* 0x0000002b85887c20 */ /* 0x000fe20008410000 */
[C---:B------:R-:W-:Y:S01]  /*c9a0*/  FFMA.FTZ R245, R141.reuse, R237, -R246 ;  /* 0x000000ed8df57223 */ /* 0x040fe200000108f6 */
[----:B------:R-:W-:Y:S01]  /*c9b0*/  FFMA.FTZ R126, R141, R133, R126 ;  /* 0x000000858d7e7223 */ /* 0x000fe2000001007e */
[C---:B------:R-:W-:Y:S01]  /*c9c0*/  FFMA.FTZ R243, R237.reuse, UR43, -R244 ;  /* 0x0000002bedf37c23 */ /* 0x040fe200080108f4 */
[----:B------:R-:W-:Y:S01]  /*c9d0*/  FFMA.FTZ R137, R237, UR44, R136 ;  /* 0x0000002ced897c23 */ /* 0x000fe20008010088 */
[----:B------:R-:W-:Y:S01]  /*c9e0*/  FFMA.FTZ R244, R116, R48, R245 ;  /* 0x0000003074f47223 */ /* 0x000fe200000100f5 */
[----:B------:R-:W-:Y:S01]  /*c9f0*/  FADD.FTZ R126, RZ, R126 ;  /* 0x0000007eff7e7221 */ /* 0x000fe20000010000 */
[C---:B------:R-:W-:Y:S01]  /*ca00*/  FMUL.FTZ R246, R242.reuse, R243 ;  /* 0x000000f3f2f67220 */ /* 0x040fe20000410000 */
[----:B------:R-:W-:Y:S01]  /*ca10*/  FFMA.FTZ R242, -R242, R137, -RZ ;  /* 0x00000089f2f27223 */ /* 0x000fe200000109ff */
[----:B------:R0:W1:Y:S01]  /*ca20*/  SHFL.IDX PT, R136, R135, RZ, 0x1f ;  /* 0x00001fff87887589 */ /* 0x00006200000e0000 */
[C---:B------:R-:W-:Y:S01]  /*ca30*/  FMUL.FTZ R248, R163.reuse, R126 ;  /* 0x0000007ea3f87220 */ /* 0x040fe20000410000 */
[-C--:B------:R-:W-:Y:S01]  /*ca40*/  FMUL.FTZ R137, R163, R244.reuse ;  /* 0x000000f4a3897220 */ /* 0x080fe20000410000 */
[----:B------:R-:W-:Y:S01]  /*ca50*/  FADD.FTZ R127, R134, R127 ;  /* 0x0000007f867f7221 */ /* 0x000fe20000010000 */
[----:B------:R-:W-:Y:S01]  /*ca60*/  FADD.FTZ R139, -R139, R202 ;  /* 0x000000ca8b8b7221 */ /* 0x000fe20000010100 */
[----:B------:R-:W-:Y:S01]  /*ca70*/  FFMA.FTZ R243, R153, R244, -R248 ;  /* 0x000000f499f37223 */ /* 0x000fe200000108f8 */
[----:B------:R-:W-:Y:S01]  /*ca80*/  FFMA.FTZ R237, R115, -R47, R237 ;  /* 0x8000002f73ed7223 */ /* 0x000fe200000100ed */
[C---:B------:R-:W-:Y:S01]  /*ca90*/  FMUL.FTZ R251, R200.reuse, -R127 ;  /* 0x8000007fc8fb7220 */ /* 0x040fe20000410000 */
[----:B0-----:R-:W-:Y:S01]  /*caa0*/  FFMA.FTZ R135, R153, R126, R137 ;  /* 0x0000007e99877223 */ /* 0x001fe20000010089 */
[----:B------:R-:W-:Y:S01]  /*cab0*/  FFMA.FTZ R243, R117, R49, R243 ;  /* 0x0000003175f37223 */ /* 0x000fe200000100f3 */
[-C--:B------:R-:W-:Y:S01]  /*cac0*/  FMUL.FTZ R250, R200, -R139.reuse ;  /* 0x8000008bc8fa7220 */ /* 0x080fe20000410000 */
[C---:B------:R-:W-:Y:S01]  /*cad0*/  FFMA.FTZ R251, R138.reuse, R139, R251 ;  /* 0x0000008b8afb7223 */ /* 0x040fe200000100fb */
[----:B------:R-:W-:Y:S01]  /*cae0*/  FADD.FTZ R134, RZ, R135 ;  /* 0x00000087ff867221 */ /* 0x000fe20000010000 */
[C---:B------:R-:W-:Y:S01]  /*caf0*/  FMUL.FTZ R137, R145.reuse, R243 ;  /* 0x000000f391897220 */ /* 0x040fe20000410000 */
[----:B------:R-:W-:Y:S01]  /*cb00*/  FFMA.FTZ R250, R138, R127, -R250 ;  /* 0x0000007f8afa7223 */ /* 0x000fe200000108fa */
[----:B------:R-:W-:Y:S01]  /*cb10*/  FADD.FTZ R210, -R210, R251 ;  /* 0x000000fbd2d27221 */ /* 0x000fe20000010100 */
[-C--:B------:R-:W-:Y:S01]  /*cb20*/  FMUL.FTZ R202, R145, R134.reuse ;  /* 0x0000008691ca7220 */ /* 0x080fe20000410000 */
[C---:B------:R-:W-:Y:S01]  /*cb30*/  FFMA.FTZ R135, R140.reuse, R134, R137 ;  /* 0x000000868c877223 */ /* 0x040fe20000010089 */
[----:B------:R-:W0:Y:S02]  /*cb40*/  S2R R251, SR_TID.X ;  /* 0x0000000000fb7919 */ /* 0x000e240000002100 */
[----:B------:R-:W-:Y:S01]  /*cb50*/  FFMA.FTZ R245, R140, R243, -R202 ;  /* 0x000000f38cf57223 */ /* 0x000fe200000108ca */
[----:B------:R-:W-:-:S03]  /*cb60*/  FADD.FTZ R135, RZ, R135 ;  /* 0x00000087ff877221 */ /* 0x000fc60000010000 */
[----:B------:R-:W-:Y:S01]  /*cb70*/  FFMA.FTZ R245, R118, R50, R245 ;  /* 0x0000003276f57223 */ /* 0x000fe200000100f5 */
[----:B-1----:R-:W-:Y:S01]  /*cb80*/  FADD.FTZ R67, R136, R67 ;  /* 0x0000004388437221 */ /* 0x002fe20000010000 */
[C---:B------:R-:W-:Y:S02]  /*cb90*/  FMUL.FTZ R202, R164.reuse, R135 ;  /* 0x00000087a4ca7220 */ /* 0x040fe40000410000 */
[-C--:B------:R-:W-:Y:S02]  /*cba0*/  FMUL.FTZ R136, R164, R245.reuse ;  /* 0x000000f5a4887220 */ /* 0x080fe40000410000 */
[C---:B------:R-:W-:Y:S02]  /*cbb0*/  FFMA.FTZ R202, R165.reuse, R245, -R202 ;  /* 0x000000f5a5ca7223 */ /* 0x040fe400000108ca */
[----:B------:R-:W-:Y:S02]  /*cbc0*/  FFMA.FTZ R136, R165, R135, R136 ;  /* 0x00000087a5887223 */ /* 0x000fe40000010088 */
        /* <DEDUP_REMOVED lines=8> */
[CC--:B------:R-:W-:Y:S01]  /*cc50*/  FMUL.FTZ R252, R200.reuse, R137.reuse ;  /* 0x00000089c8fc7220 */ /* 0x0c0fe20000410000 */
[----:B0-----:R-:W-:Y:S01]  /*cc60*/  ISETP.NE.AND P2, PT, R251, RZ, PT ;  /* 0x000000fffb00720c */ /* 0x001fe20003f45270 */
[-C--:B------:R-:W-:Y:S02]  /*cc70*/  FMUL.FTZ R248, R200, R168.reuse ;  /* 0x000000a8c8f87220 */ /* 0x080fe40000410000 */
[C---:B------:R-:W-:Y:S01]  /*cc80*/  FFMA.FTZ R200, R138.reuse, R168, -R252 ;  /* 0x000000a88ac87223 */ /* 0x040fe200000108fc */
[C---:B------:R-:W-:Y:S01]  /*cc90*/  FMUL.FTZ R252, R209.reuse, R244 ;  /* 0x000000f4d1fc7220 */ /* 0x040fe20000410000 */
[----:B------:R-:W-:Y:S01]  /*cca0*/  FFMA.FTZ R248, R138, R137, R248 ;  /* 0x000000898af87223 */ /* 0x000fe200000100f8 */
[-C--:B------:R-:W-:Y:S01]  /*ccb0*/  FMUL.FTZ R138, R209, R126.reuse ;  /* 0x0000007ed18a7220 */ /* 0x080fe20000410000 */
        /* <DEDUP_REMOVED lines=11> */
[----:B------:R-:W-:Y:S01]  /*cd70*/  FMUL.FTZ R252, R134, UR43 ;  /* 0x0000002b86fc7c20 */ /* 0x000fe20008410000 */
[----:B------:R-:W-:Y:S01]  /*cd80*/  FFMA.FTZ R208, R166, R210, R208 ;  /* 0x000000d2a6d07223 */ /* 0x000fe200000100d0 */
[----:B------:R-:W-:Y:S01]  /*cd90*/  FMUL.FTZ R166, R126, UR44 ;  /* 0x0000002c7ea67c20 */ /* 0x000fe20008410000 */
[----:B------:R-:W-:Y:S01]  /*cda0*/  FFMA.FTZ R167, R244, UR44, R167 ;  /* 0x0000002cf4a77c23 */ /* 0x000fe200080100a7 */
[----:B------:R-:W-:Y:S01]  /*cdb0*/  VOTEU.ALL UP0, P2 ;  /* 0x00000000003f7886 */ /* 0x000fe20001000000 */
[----:B------:R-:W-:Y:S01]  /*cdc0*/  FADD.FTZ R196, -R196, R208 ;  /* 0x000000d0c4c47221 */ /* 0x000fe20000010100 */
[----:B------:R-:W-:Y:S01]  /*cdd0*/  FFMA.FTZ R166, R244, UR43, -R166 ;  /* 0x0000002bf4a67c23 */ /* 0x000fe200080108a6 */
[----:B------:R-:W-:Y:S01]  /*cde0*/  FFMA.FTZ R167, -R6, R167, -RZ ;  /* 0x000000a706a77223 */ /* 0x000fe200000109ff */
[----:B------:R-:W-:Y:S01]  /*cdf0*/  FMUL.FTZ R208, R198, R134 ;  /* 0x00000086c6d07220 */ /* 0x000fe20000410000 */
[----:B------:R-:W-:Y:S01]  /*ce00*/  @!UP0 ULEA UR42, UR7, UR17, 0x4 ;  /* 0x00000011072a8291 */ /* 0x000fe2000f8e203f */
[----:B------:R-:W-:Y:S01]  /*ce10*/  FMUL.FTZ R166, R6, R166 ;  /* 0x000000a606a67220 */ /* 0x000fe20000410000 */
[----:B------:R-:W-:Y:S01]  /*ce20*/  FADD.FTZ R6, R201, R207 ;  /* 0x000000cfc9067221 */ /* 0x000fe20000010000 */
[-C--:B------:R-:W-:Y:S01]  /*ce30*/  FMUL.FTZ R201, R198, R243.reuse ;  /* 0x000000f3c6c97220 */ /* 0x080fe20000410000 */
[C---:B------:R-:W-:Y:S01]  /*ce40*/  FFMA.FTZ R208, R197.reuse, R243, -R208 ;  /* 0x000000f3c5d07223 */ /* 0x040fe200000108d0 */
[----:B------:R-:W-:Y:S01]  /*ce50*/  FFMA.FTZ R244, R116, -R48, R244 ;  /* 0x8000003074f47223 */ /* 0x000fe200000100f4 */
[C---:B------:R-:W-:Y:S01]  /*ce60*/  FMUL.FTZ R250, R164.reuse, -R6 ;  /* 0x80000006a4fa7220 */ /* 0x040fe20000410000 */
[----:B------:R-:W-:Y:S01]  /*ce70*/  FFMA.FTZ R198, R197, R134, R201 ;  /* 0x00000086c5c67223 */ /* 0x000fe200000100c9 */
[----:B------:R-:W-:Y:S01]  /*ce80*/  FMUL.FTZ R197, R164, -R196 ;  /* 0x800000c4a4c57220 */ /* 0x000fe20000410000 */
[C---:B------:R-:W-:Y:S01]  /*ce90*/  FFMA.FTZ R208, R2.reuse, R208, R209 ;  /* 0x000000d002d07223 */ /* 0x040fe200000100d1 */
[C---:B------:R-:W-:Y:S01]  /*cea0*/  FFMA.FTZ R250, R165.reuse, R196, R250 ;  /* 0x000000c4a5fa7223 */ /* 0x040fe200000100fa */
[----:B------:R-:W-:Y:S01]  /*ceb0*/  FFMA.FTZ R198, -R2, R198, R247 ;  /* 0x000000c602c67223 */ /* 0x000fe200000101f7 */
[----:B------:R-:W-:Y:S01]  /*cec0*/  FFMA.FTZ R164, R165, R6, -R197 ;  /* 0x00000006a5a47223 */ /* 0x000fe200000108c5 */
[----:B------:R0:W-:Y:S01]  /*ced0*/  @!P2 STS.128 [UR42+0x2e10], R64 ;  /* 0x002e1040ff00a988 */ /* 0x0001e20008000c2a */
[----:B------:R-:W-:-:S02]  /*cee0*/  FADD.FTZ R199, -R199, R250 ;  /* 0x000000fac7c77221 */ /* 0x000fc40000010100 */
[----:B------:R-:W-:Y:S01]  /*cef0*/  FADD.FTZ R195, R195, R164 ;  /* 0x000000a4c3c37221 */ /* 0x000fe20000010000 */
[----:B------:R-:W-:Y:S01]  /*cf00*/  FMUL.FTZ R164, R134, UR44 ;  /* 0x0000002c86a47c20 */ /* 0x000fe20008410000 */
[C---:B------:R-:W-:Y:S02]  /*cf10*/  FMUL.FTZ R165, R145.reuse, -R199 ;  /* 0x800000c791a57220 */ /* 0x040fe40000410000 */
[-C--:B------:R-:W-:Y:S01]  /*cf20*/  FMUL.FTZ R250, R145, -R195.reuse ;  /* 0x800000c391fa7220 */ /* 0x080fe20000410000 */
[C---:B------:R-:W-:Y:S01]  /*cf30*/  FFMA.FTZ R197, R243.reuse, UR43, -R164 ;  /* 0x0000002bf3c57c23 */ /* 0x040fe200080108a4 */
[C---:B------:R-:W-:Y:S01]  /*cf40*/  FFMA.FTZ R164, R140.reuse, R195, -R165 ;  /* 0x000000c38ca47223 */ /* 0x040fe200000108a5 */
[----:B------:R-:W-:Y:S01]  /*cf50*/  FFMA.FTZ R145, R243, UR44, R252 ;  /* 0x0000002cf3917c23 */ /* 0x000fe200080100fc */
[----:B------:R-:W-:Y:S01]  /*cf60*/  FFMA.FTZ R165, R140, R199, R250 ;  /* 0x000000c78ca57223 */ /* 0x000fe200000100fa */
[C---:B------:R-:W-:Y:S01]  /*cf70*/  FMUL.FTZ R250, R174.reuse, R135 ;  /* 0x00000087aefa7220 */ /* 0x040fe20000410000 */
[----:B------:R-:W-:Y:S01]  /*cf80*/  FADD.FTZ R169, R169, R164 ;  /* 0x000000a4a9a97221 */ /* 0x000fe20000010000 */
[----:B------:R-:W-:Y:S01]  /*cf90*/  FMUL.FTZ R252, R174, R245 ;  /* 0x000000f5aefc7220 */ /* 0x000fe20000410000 */
[----:B------:R-:W-:Y:S01]  /*cfa0*/  FADD.FTZ R194, -R194, R165 ;  /* 0x000000a5c2c27221 */ /* 0x000fe20000010100 */
[C---:B------:R-:W-:Y:S01]  /*cfb0*/  FMUL.FTZ R140, R2.reuse, R197 ;  /* 0x000000c5028c7220 */ /* 0x040fe20000410000 */
[C---:B------:R-:W-:Y:S01]  /*cfc0*/  FMUL.FTZ R174, R163.reuse, -R169 ;  /* 0x800000a9a3ae7220 */ /* 0x040fe20000410000 */
[----:B------:R-:W-:Y:S01]  /*cfd0*/  FFMA.FTZ R2, -R2, R145, -RZ ;  /* 0x0000009102027223 */ /* 0x000fe200000109ff */
[-C--:B------:R-:W-:Y:S01]  /*cfe0*/  FMUL.FTZ R164, R163, -R194.reuse ;  /* 0x800000c2a3a47220 */ /* 0x080fe20000410000 */
[----:B------:R-:W-:Y:S01]  /*cff0*/  FFMA.FTZ R163, R193, R245, -R250 ;  /* 0x000000f5c1a37223 */ /* 0x000fe200000108fa */
[----:B------:R-:W-:Y:S01]  /*d000*/  FFMA.FTZ R145, R153, R194, R174 ;  /* 0x000000c299917223 */ /* 0x000fe200000100ae */
[----:B------:R-:W-:Y:S01]  /*d010*/  FMUL.FTZ R174, R135, UR44 ;  /* 0x0000002c87ae7c20 */ /* 0x000fe20008410000 */
[----:B------:R-:W-:Y:S01]  /*d020*/  FFMA.FTZ R164, R153, R169, -R164 ;  /* 0x000000a999a47223 */ /* 0x000fe200000108a4 */
[----:B------:R-:W-:Y:S01]  /*d030*/  FFMA.FTZ R193, R193, R135, R252 ;  /* 0x00000087c1c17223 */ /* 0x000fe200000100fc */
[----:B------:R-:W-:Y:S01]  /*d040*/  FADD.FTZ R145, -R192, R145 ;  /* 0x00000091c0917221 */ /* 0x000fe20000010100 */
[----:B------:R-:W-:Y:S01]  /*d050*/  FFMA.FTZ R174, R245, UR43, -R174 ;  /* 0x0000002bf5ae7c23 */ /* 0x000fe200080108ae */
[----:B------:R-:W-:Y:S01]  /*d060*/  FADD.FTZ R191, R191, R164 ;  /* 0x000000a4bfbf7221 */ /* 0x000fe20000010000 */
[C---:B------:R-:W-:Y:S01]  /*d070*/  FFMA.FTZ R163, R3.reuse, R163, R208 ;  /* 0x000000a303a37223 */ /* 0x040fe200000100d0 */
[C---:B------:R-:W-:Y:S01]  /*d080*/  FMUL.FTZ R164, R146.reuse, -R145 ;  /* 0x8000009192a47220 */ /* 0x040fe20000410000 */
[----:B------:R-:W-:Y:S01]  /*d090*/  FFMA.FTZ R153, -R3, R193, R198 ;  /* 0x000000c103997223 */ /* 0x000fe200000101c6 */
[-C--:B------:R-:W-:Y:S01]  /*d0a0*/  FMUL.FTZ R146, R146, -R191.reuse ;  /* 0x800000bf92927220 */ /* 0x080fe20000410000 */
[----:B------:R-:W-:Y:S01]  /*d0b0*/  FMUL.FTZ R192, R135, UR43 ;  /* 0x0000002b87c07c20 */ /* 0x000fe20008410000 */
[----:B------:R-:W-:Y:S01]  /*d0c0*/  FFMA.FTZ R165, R141, R191, -R164 ;  /* 0x000000bf8da57223 */ /* 0x000fe200000108a4 */
[----:B------:R-:W-:Y:S01]  /*d0d0*/  FFMA.FTZ R243, R117, -R49, R243 ;  /* 0x8000003175f37223 */ /* 0x000fe200000100f3 */
        /* <DEDUP_REMOVED lines=10> */
[----:B------:R-:W-:Y:S01]  /*d180*/  FFMA.FTZ R165, R151, R190, R164 ;  /* 0x000000be97a57223 */ /* 0x000fe200000100a4 */
[----:B------:R-:W-:Y:S01]  /*d190*/  FFMA.FTZ R192, R245, UR44, R192 ;  /* 0x0000002cf5c07c23 */ /* 0x000fe200080100c0 */
        /* <DEDUP_REMOVED lines=18> */
[----:B------:R-:W1:Y:S01]  /*d2c0*/  S2R R141, SR_TID.X ;  /* 0x00000000008d7919 */ /* 0x000e620000002100 */
[C---:B------:R-:W-:Y:S01]  /*d2d0*/  FMUL.FTZ R163, R152.reuse, -R142 ;  /* 0x8000008e98a37220 */ /* 0x040fe20000410000 */
[----:B------:R-:W-:Y:S01]  /*d2e0*/  FMUL.FTZ R174, R152, -R186 ;  /* 0x800000ba98ae7220 */ /* 0x000fe20000410000 */
[-C--:B------:R-:W-:Y:S01]  /*d2f0*/  FMUL.FTZ R180, R173, R168.reuse ;  /* 0x000000a8adb47220 */ /* 0x080fe20000410000 */
[C---:B------:R-:W-:Y:S01]  /*d300*/  FFMA.FTZ R147, R172.reuse, R168, -R147 ;  /* 0x000000a8ac937223 */ /* 0x040fe20000010893 */
[----:B------:R-:W-:Y:S01]  /*d310*/  FFMA.FTZ R3, -R3, R192, -RZ ;  /* 0x000000c003037223 */ /* 0x000fe200000109ff */
[C---:B------:R-:W-:Y:S01]  /*d320*/  FFMA.FTZ R174, R161.reuse, R142, -R174 ;  /* 0x0000008ea1ae7223 */ /* 0x040fe200000108ae */
[----:B------:R-:W-:Y:S01]  /*d330*/  FFMA.FTZ R161, R161, R186, R163 ;  /* 0x000000baa1a17223 */ /* 0x000fe200000100a3 */
[----:B------:R-:W-:Y:S01]  /*d340*/  FFMA.FTZ R165, R172, R137, R180 ;  /* 0x00000089aca57223 */ /* 0x000fe200000100b4 */
[----:B------:R-:W-:Y:S01]  /*d350*/  FMUL.FTZ R163, R137, UR44 ;  /* 0x0000002c89a37c20 */ /* 0x000fe20008410000 */
[----:B------:R-:W-:Y:S01]  /*d360*/  FADD.FTZ R185, R185, R174 ;  /* 0x000000aeb9b97221 */ /* 0x000fe20000010000 */
[----:B------:R-:W-:Y:S01]  /*d370*/  FADD.FTZ R161, -R178, R161 ;  /* 0x000000a1b2a17221 */ /* 0x000fe20000010100 */
[C---:B------:R-:W-:Y:S01]  /*d380*/  FFMA.FTZ R171, R5.reuse, R147, R164 ;  /* 0x0000009305ab7223 */ /* 0x040fe200000100a4 */
[----:B------:R-:W-:Y:S01]  /*d390*/  FFMA.FTZ R147, -R5, R165, R162 ;  /* 0x000000a505937223 */ /* 0x000fe200000101a2 */
[C---:B------:R-:W-:Y:S01]  /*d3a0*/  FMUL.FTZ R152, R148.reuse, -R185 ;  /* 0x800000b994987220 */ /* 0x040fe20000410000 */
[-C--:B------:R-:W-:Y:S01]  /*d3b0*/  FMUL.FTZ R148, R148, -R161.reuse ;  /* 0x800000a194947220 */ /* 0x080fe20000410000 */
[----:B------:R-:W-:Y:S01]  /*d3c0*/  FFMA.FTZ R162, R168, UR43, -R163 ;  /* 0x0000002ba8a27c23 */ /* 0x000fe200080108a3 */
[----:B------:R-:W-:Y:S01]  /*d3d0*/  FMUL.FTZ R165, R137, UR43 ;  /* 0x0000002b89a57c20 */ /* 0x000fe20008410000 */
[C---:B------:R-:W-:Y:S01]  /*d3e0*/  FFMA.FTZ R163, R143.reuse, R161, R152 ;  /* 0x000000a18fa37223 */ /* 0x040fe20000010098 */
[----:B------:R-:W-:Y:S01]  /*d3f0*/  FFMA.FTZ R148, R143, R185, -R148 ;  /* 0x000000b98f947223 */ /* 0x000fe20000010894 */
[----:B------:R-:W-:Y:S01]  /*d400*/  FMUL.FTZ R152, R5, R162 ;  /* 0x000000a205987220 */ /* 0x000fe20000410000 */
[----:B------:R-:W-:Y:S01]  /*d410*/  FMUL.FTZ R162, R176, R248 ;  /* 0x000000f8b0a27220 */ /* 0x000fe20000410000 */
[----:B------:R-:W-:Y:S01]  /*d420*/  FADD.FTZ R184, -R184, R163 ;  /* 0x000000a3b8b87221 */ /* 0x000fe20000010100 */
[----:B------:R-:W-:Y:S01]  /*d430*/  FADD.FTZ R148, R183, R148 ;  /* 0x00000094b7947221 */ /* 0x000fe20000010000 */
[----:B------:R-:W-:Y:S01]  /*d440*/  FFMA.FTZ R164, R168, UR44, R165 ;  /* 0x0000002ca8a47c23 */ /* 0x000fe200080100a5 */
[----:B------:R-:W-:Y:S01]  /*d450*/  FMUL.FTZ R165, R176, R200 ;  /* 0x000000c8b0a57220 */ /* 0x000fe20000410000 */
[C---:B------:R-:W-:Y:S01]  /*d460*/  FMUL.FTZ R143, R149.reuse, -R184 ;  /* 0x800000b8958f7220 */ /* 0x040fe20000410000 */
[----:B------:R-:W-:Y:S01]  /*d470*/  FMUL.FTZ R149, R149, -R148 ;  /* 0x8000009495957220 */ /* 0x000fe20000410000 */
[C---:B------:R-:W-:Y:S01]  /*d480*/  FFMA.FTZ R163, R177.reuse, R200, -R162 ;  /* 0x000000c8b1a37223 */ /* 0x040fe200000108a2 */
[----:B------:R-:W-:Y:S01]  /*d490*/  FFMA.FTZ R165, R177, R248, R165 ;  /* 0x000000f8b1a57223 */ /* 0x000fe200000100a5 */
[C---:B------:R-:W-:Y:S01]  /*d4a0*/  FFMA.FTZ R143, R144.reuse, R148, -R143 ;  /* 0x00000094908f7223 */ /* 0x040fe2000001088f */
[----:B------:R-:W-:Y:S01]  /*d4b0*/  FFMA.FTZ R144, R144, R184, R149 ;  /* 0x000000b890907223 */ /* 0x000fe20000010095 */
[----:B------:R-:W-:Y:S01]  /*d4c0*/  FMUL.FTZ R149, R248, UR44 ;  /* 0x0000002cf8957c20 */ /* 0x000fe20008410000 */
[----:B-1----:R-:W-:Y:S01]  /*d4d0*/  SHF.L.U32 R162, R141, 0x5, RZ ;  /* 0x000000058da27819 */ /* 0x002fe200000006ff */
[----:B------:R-:W-:Y:S01]  /*d4e0*/  FADD.FTZ R143, R182, R143 ;  /* 0x0000008fb68f7221 */ /* 0x000fe20000010000 */
[----:B------:R-:W-:Y:S01]  /*d4f0*/  FADD.FTZ R175, -R175, R144 ;  /* 0x00000090afaf7221 */ /* 0x000fe20000010100 */
[----:B------:R-:W-:Y:S01]  /*d500*/  FFMA.FTZ R173, R200, UR43, -R149 ;  /* 0x0000002bc8ad7c23 */ /* 0x000fe20008010895 */
[----:B------:R-:W-:Y:S01]  /*d510*/  LEA.HI.SX32 R144, R162, R162, 0x1b ;  /* 0x000000a2a2907211 */ /* 0x000fe200078fdaff */
[C---:B------:R-:W-:Y:S01]  /*d520*/  FMUL.FTZ R149, R150.reuse, -R143 ;  /* 0x8000008f96957220 */ /* 0x040fe20000410000 */
[----:B------:R-:W-:Y:S01]  /*d530*/  FMUL.FTZ R150, R150, -R175 ;  /* 0x800000af96967220 */ /* 0x000fe20000410000 */
[----:B------:R-:W-:Y:S01]  /*d540*/  FMUL.FTZ R177, R248, UR43 ;  /* 0x0000002bf8b17c20 */ /* 0x000fe20008410000 */
[----:B------:R-:W-:Y:S01]  /*d550*/  FMUL.FTZ R162, R0, R165 ;  /* 0x000000a500a27220 */ /* 0x000fe20000410000 */
[----:B------:R-:W-:Y:S01]  /*d560*/  FFMA.FTZ R172, R154, R175, R149 ;  /* 0x000000af9aac7223 */ /* 0x000fe20000010095 */
[----:B------:R-:W-:Y:S01]  /*d570*/  LEA R165, R144, UR17, 0x2 ;  /* 0x0000001190a57c11 */ /* 0x000fe2000f8e10ff */
[----:B------:R-:W-:Y:S01]  /*d580*/  FFMA.FTZ R144, R154, R143, -R150 ;  /* 0x0000008f9a907223 */ /* 0x000fe20000010896 */
[----:B------:R-:W-:Y:S01]  /*d590*/  FFMA.FTZ R177, R200, UR44, R177 ;  /* 0x0000002cc8b17c23 */ /* 0x000fe200080100b1 */
[----:B------:R-:W-:Y:S01]  /*d5a0*/  FADD.FTZ R150, -R181, R172 ;  /* 0x000000acb5967221 */ /* 0x000fe20000010100 */
[----:B------:R-:W-:Y:S01]  /*d5b0*/  FMUL.FTZ R174, R0, R163 ;  /* 0x000000a300ae7220 */ /* 0x000fe20000410000 */
[----:B------:R-:W-:Y:S01]  /*d5c0*/  FADD.FTZ R144, R179, R144 ;  /* 0x00000090b3907221 */ /* 0x000fe20000010000 */
[----:B------:R-:W-:Y:S01]  /*d5d0*/  FFMA.FTZ R5, -R5, R164, -RZ ;  /* 0x000000a405057223 */ /* 0x000fe200000109ff */
[----:B------:R-:W-:Y:S01]  /*d5e0*/  FMUL.FTZ R154, R160, -R150 ;  /* 0x80000096a09a7220 */ /* 0x000fe20000410000 */
[C---:B------:R-:W-:Y:S01]  /*d5f0*/  FMUL.FTZ R163, R0.reuse, R173 ;  /* 0x000000ad00a37220 */ /* 0x040fe20000410000 */
[----:B------:R-:W-:Y:S01]  /*d600*/  FFMA.FTZ R164, -R0, R177, -RZ ;  /* 0x000000b100a47223 */ /* 0x000fe200000109ff */
[----:B------:R-:W-:Y:S01]  /*d610*/  FADD.FTZ R0, R171, R174 ;  /* 0x000000aeab007221 */ /* 0x000fe20000010000 */
[-C--:B------:R-:W-:Y:S01]  /*d620*/  FMUL.FTZ R171, R160, -R144.reuse ;  /* 0x80000090a0ab7220 */ /* 0x080fe20000410000 */
[C---:B------:R-:W-:Y:S01]  /*d630*/  FFMA.FTZ R149, R159.reuse, R144, -R154 ;  /* 0x000000909f957223 */ /* 0x040fe2000001089a */
[----:B------:R1:W-:Y:S01]  /*d640*/  STS [R165+0x894], R167 ;  /* 0x000894a7a5007388 */ /* 0x0003e20000000800 */
[----:B------:R-:W-:Y:S01]  /*d650*/  FMUL.FTZ R160, R144, R41 ;  /* 0x0000002990a07220 */ /* 0x000fe20000410000 */
[----:B------:R-:W-:Y:S01]  /*d660*/  FFMA.FTZ R154, R159, R150, R171 ;  /* 0x000000969f9a7223 */ /* 0x000fe200000100ab */
[----:B------:R-:W-:Y:S01]  /*d670*/  FADD.FTZ R149, R206, R149 ;  /* 0x00000095ce957221 */ /* 0x000fe20000010000 */
[----:B------:R-:W-:Y:S01]  /*d680*/  FFMA.FTZ R159, R107, -R39, R214 ;  /* 0x800000276b9f7223 */ /* 0x000fe200000100d6 */
[----:B------:R2:W-:Y:S01]  /*d690*/  STS [R165+0x898], R140 ;  /* 0x0008988ca5007388 */ /* 0x0005e20000000800 */
[----:B------:R-:W-:Y:S01]  /*d6a0*/  FADD.FTZ R205, -R205, R154 ;  /* 0x0000009acdcd7221 */ /* 0x000fe20000010100 */
[C---:B0-----:R-:W-:Y:S01]  /*d6b0*/  FMUL.FTZ R64, R158.reuse, -R149 ;  /* 0x800000959e407220 */ /* 0x041fe20000410000 */
[----:B------:R-:W-:Y:S01]  /*d6c0*/  FMUL.FTZ R171, R149, R40 ;  /* 0x0000002895ab7220 */ /* 0x000fe20000410000 */
[----:B------:R0:W-:Y:S01]  /*d6d0*/  STS [R165+0x89c], R2 ;  /* 0x00089c02a5007388 */ /* 0x0001e20000000800 */
[-C--:B------:R-:W-:Y:S01]  /*d6e0*/  FMUL.FTZ R158, R158, -R205.reuse ;  /* 0x800000cd9e9e7220 */ /* 0x080fe20000410000 */
[C---:B------:R-:W-:Y:S01]  /*d6f0*/  FFMA.FTZ R65, R157.reuse, R205, R64 ;  /* 0x000000cd9d417223 */ /* 0x040fe20000010040 */
[----:B-1----:R-:W-:Y:S01]  /*d700*/  FMUL.FTZ R167, R124, R171 ;  /* 0x000000ab7ca77220 */ /* 0x002fe20000410000 */
[----:B------:R-:W-:Y:S01]  /*d710*/  STS [R165+0x8a4], R3 ;  /* 0x0008a403a5007388 */ /* 0x000fe20000000800 */
[----:B------:R-:W-:Y:S01]  /*d720*/  FFMA.FTZ R154, R157, R149, -R158 ;  /* 0x000000959d9a7223 */ /* 0x000fe2000001089e */
[----:B------:R-:W-:Y:S01]  /*d730*/  FADD.FTZ R204, -R204, R65 ;  /* 0x00000041cccc7221 */ /* 0x000fe20000010100 */
[----:B------:R-:W-:Y:S01]  /*d740*/  FFMA.FTZ R158, R106, -R38, R213 ;  /* 0x800000266a9e7223 */ /* 0x000fe200000100d5 */
[----:B--2---:R-:W-:Y:S01]  /*d750*/  FMUL.FTZ R140, R125, R160 ;  /* 0x000000a07d8c7220 */ /* 0x004fe20000410000 */
[----:B------:R-:W-:Y:S01]  /*d760*/  FADD.FTZ R154, R203, R154 ;  /* 0x0000009acb9a7221 */ /* 0x000fe20000010000 */
[----:B------:R-:W-:Y:S01]  /*d770*/  FMUL.FTZ R64, R156, -R204 ;  /* 0x800000cc9c407220 */ /* 0x000fe20000410000 */
[----:B0-----:R-:W-:Y:S01]  /*d780*/  FMUL.FTZ R2, R150, R41 ;  /* 0x0000002996027220 */ /* 0x001fe20000410000 */
[----:B------:R-:W-:Y:S01]  /*d790*/  STS [R165+0x8a0], R146 ;  /* 0x0008a092a5007388 */ /* 0x000fe20000000800 */
[-C--:B------:R-:W-:Y:S01]  /*d7a0*/  FMUL.FTZ R67, R156, -R154.reuse ;  /* 0x8000009a9c437220 */ /* 0x080fe20000410000 */
[C---:B------:R-:W-:Y:S01]  /*d7b0*/  FFMA.FTZ R65, R155.reuse, R154, -R64 ;  /* 0x0000009a9b417223 */ /* 0x040fe20000010840 */
[-C--:B------:R-:W-:Y:S01]  /*d7c0*/  FMUL.FTZ R156, R154, R39.reuse ;  /* 0x000000279a9c7220 */ /* 0x080fe20000410000 */
[----:B------:R-:W-:Y:S01]  /*d7d0*/  STS [R165+0x8ac], R4 ;  /* 0x0008ac04a5007388 */ /* 0x000fe20000000800 */
[----:B------:R-:W-:Y:S01]  /*d7e0*/  FFMA.FTZ R64, R155, R204, R67 ;  /* 0x000000cc9b407223 */ /* 0x000fe20000010043 */
[----:B------:R-:W-:Y:S01]  /*d7f0*/  FADD.FTZ R155, R224, R65 ;  /* 0x00000041e09b7221 */ /* 0x000fe20000010000 */
[----:B------:R-:W-:Y:S01]  /*d800*/  FMUL.FTZ R66, R123, R156 ;  /* 0x0000009c7b427220 */ /* 0x000fe20000410000 */
[----:B------:R0:W-:Y:S01]  /*d810*/  STS [R165+0x8a8], R153 ;  /* 0x0008a899a5007388 */ /* 0x0001e20000000800 */
[----:B------:R-:W-:Y:S01]  /*d820*/  FADD.FTZ R223, -R223, R64 ;  /* 0x00000040dfdf7221 */ /* 0x000fe20000010100 */
[-C--:B------:R-:W-:Y:S01]  /*d830*/  FMUL.FTZ R157, R155, R38.reuse ;  /* 0x000000269b9d7220 */ /* 0x080fe20000410000 */
        /* <DEDUP_REMOVED lines=10> */
[----:B0-----:R-:W-:Y:S01]  /*d8e0*/  FMUL.FTZ R153, R187, R46 ;  /* 0x0000002ebb997220 */ /* 0x001fe20000410000 */
[----:B------:R-:W-:Y:S01]  /*d8f0*/  FADD.FTZ R67, RZ, R67 ;  /* 0x00000043ff437221 */ /* 0x000fe20000010000 */
[----:B------:R-:W-:Y:S01]  /*d900*/  FFMA.FTZ R65, R158, R157, R65 ;  /* 0x0000009d9e417223 */ /* 0x000fe20000010041 */
[----:B-1----:R-:W-:Y:S01]  /*d910*/  FMUL.FTZ R166, R170, R47 ;  /* 0x0000002faaa67220 */ /* 0x002fe20000410000 */
[----:B------:R-:W-:Y:S01]  /*d920*/  STS [R165+0x8b8], R163 ;  /* 0x0008b8a3a5007388 */ /* 0x000fe20000000800 */
[----:B------:R-:W-:Y:S01]  /*d930*/  FADD.FTZ R66, R67, R66 ;  /* 0x0000004243427221 */ /* 0x000fe20000010000 */
[----:B------:R-:W-:Y:S01]  /*d940*/  FMUL.FTZ R67, R205, R40 ;  /* 0x00000028cd437220 */ /* 0x000fe20000410000 */
[----:B------:R-:W-:Y:S01]  /*d950*/  FADD.FTZ R65, RZ, R65 ;  /* 0x00000041ff417221 */ /* 0x000fe20000010000 */
[----:B--2---:R-:W-:Y:S01]  /*d960*/  FMUL.FTZ R5, R145, R48 ;  /* 0x0000003091057220 */ /* 0x004fe20000410000 */
[----:B------:R0:W-:Y:S01]  /*d970*/  STS [R165+0x8b0], R152 ;  /* 0x0008b098a5007388 */ /* 0x0001e20000000800 */
[-C--:B------:R-:W-:Y:S01]  /*d980*/  FFMA.FTZ R167, R216, R67.reuse, -R167 ;  /* 0x00000043d8a77223 */ /* 0x080fe200000108a7 */
[----:B------:R-:W-:Y:S01]  /*d990*/  FMUL.FTZ R67, R124, R67 ;  /* 0x000000437c437220 */ /* 0x000fe20000410000 */
[----:B------:R-:W-:Y:S01]  /*d9a0*/  FADD.FTZ R64, R65, R64 ;  /* 0x0000004041407221 */ /* 0x000fe20000010000 */
[----:B------:R-:W-:Y:S01]  /*d9b0*/  FFMA.FTZ R65, R215, R2, -R140 ;  /* 0x00000002d7417223 */ /* 0x000fe2000001088c */
        /* <DEDUP_REMOVED lines=8> */
[----:B------:R-:W-:Y:S01]  /*da40*/  FFMA.FTZ R3, R215, R160, R2 ;  /* 0x000000a0d7037223 */ /* 0x000fe20000010002 */
[----:B------:R-:W-:Y:S01]  /*da50*/  FADD.FTZ R65, R66, R65 ;  /* 0x0000004142417221 */ /* 0x000fe20000010000 */
[----:B------:R-:W-:Y:S01]  /*da60*/  FMUL.FTZ R66, R184, R43 ;  /* 0x0000002bb8427220 */ /* 0x000fe20000410000 */
[-C--:B------:R-:W-:Y:S01]  /*da70*/  FFMA.FTZ R2, R218, R67.reuse, -R173 ;  /* 0x00000043da027223 */ /* 0x080fe200000108ad */
[----:B------:R-:W-:Y:S01]  /*da80*/  FMUL.FTZ R67, R128, R67 ;  /* 0x0000004380437220 */ /* 0x000fe20000410000 */
[----:B------:R-:W-:Y:S01]  /*da90*/  FMUL.FTZ R146, R129, R140 ;  /* 0x0000008c81927220 */ /* 0x000fe20000410000 */
[----:B------:R-:W-:Y:S01]  /*daa0*/  FMUL.FTZ R173, R185, R44 ;  /* 0x0000002cb9ad7220 */ /* 0x000fe20000410000 */
[----:B------:R-:W-:Y:S01]  /*dab0*/  FADD.FTZ R65, R65, R2 ;  /* 0x0000000241417221 */ /* 0x000fe20000010000 */
[----:B------:R-:W-:Y:S01]  /*dac0*/  FFMA.FTZ R2, R218, R167, R67 ;  /* 0x000000a7da027223 */ /* 0x000fe20000010043 */
[----:B------:R-:W-:Y:S01]  /*dad0*/  FADD.FTZ R3, R64, R3 ;  /* 0x0000000340037221 */ /* 0x000fe20000010000 */
[----:B------:R-:W-:Y:S01]  /*dae0*/  FFMA.FTZ R146, R217, R66, -R146 ;  /* 0x00000042d9927223 */ /* 0x000fe20000010892 */
        /* <DEDUP_REMOVED lines=8> */
[-C--:B------:R-:W-:Y:S01]  /*db70*/  FMUL.FTZ R146, R142, R45.reuse ;  /* 0x0000002d8e927220 */ /* 0x080fe20000410000 */
[----:B------:R-:W-:Y:S01]  /*db80*/  FMUL.FTZ R64, R186, R45 ;  /* 0x0000002dba407220 */ /* 0x000fe20000410000 */
[----:B------:R-:W-:Y:S01]  /*db90*/  FADD.FTZ R2, R2, R3 ;  /* 0x0000000302027221 */ /* 0x000fe20000010000 */
[----:B------:R-:W-:Y:S01]  /*dba0*/  FFMA.FTZ R67, R220, R173, R67 ;  /* 0x000000addc437223 */ /* 0x000fe20000010043 */
[----:B------:R-:W-:Y:S01]  /*dbb0*/  FMUL.FTZ R66, R131, R146 ;  /* 0x0000009283427220 */ /* 0x000fe20000410000 */
[----:B------:R-:W-:Y:S01]  /*dbc0*/  FADD.FTZ R4, R65, R4 ;  /* 0x0000000441047221 */ /* 0x000fe20000010000 */
[----:B------:R-:W-:Y:S01]  /*dbd0*/  FMUL.FTZ R65, R151, R46 ;  /* 0x0000002e97417220 */ /* 0x000fe20000410000 */
[----:B------:R-:W-:Y:S01]  /*dbe0*/  FADD.FTZ R2, R2, R67 ;  /* 0x0000004302027221 */ /* 0x000fe20000010000 */
[-C--:B------:R-:W-:Y:S01]  /*dbf0*/  FFMA.FTZ R3, R219, R64.reuse, -R66 ;  /* 0x00000040db037223 */ /* 0x080fe20000010842 */
[----:B------:R-:W-:Y:S01]  /*dc00*/  FMUL.FTZ R67, R132, R153 ;  /* 0x0000009984437220 */ /* 0x000fe20000410000 */
[----:B------:R-:W-:Y:S01]  /*dc10*/  FMUL.FTZ R64, R131, R64 ;  /* 0x0000004083407220 */ /* 0x000fe20000410000 */
[----:B------:R-:W-:Y:S01]  /*dc20*/  FMUL.FTZ R66, R190, R47 ;  /* 0x0000002fbe427220 */ /* 0x000fe20000410000 */
[----:B------:R-:W-:Y:S01]  /*dc30*/  FADD.FTZ R4, R4, R3 ;  /* 0x0000000304047221 */ /* 0x000fe20000010000 */
[-C--:B------:R-:W-:Y:S01]  /*dc40*/  FFMA.FTZ R67, R238, R65.reuse, -R67 ;  /* 0x00000041ee437223 */ /* 0x080fe20000010843 */
[----:B------:R-:W-:Y:S01]  /*dc50*/  FFMA.FTZ R3, R219, R146, R64 ;  /* 0x00000092db037223 */ /* 0x000fe20000010040 */
[----:B------:R-:W-:Y:S01]  /*dc60*/  FMUL.FTZ R65, R132, R65 ;  /* 0x0000004184417220 */ /* 0x000fe20000410000 */
        /* <DEDUP_REMOVED lines=16> */
[----:B------:R-:W-:Y:S01]  /*dd70*/  FADD.FTZ R4, R4, R65 ;  /* 0x0000004104047221 */ /* 0x000fe20000010000 */
[----:B------:R-:W-:Y:S01]  /*dd80*/  FFMA.FTZ R5, R244, R177, R5 ;  /* 0x000000b1f4057223 */ /* 0x000fe20000010005 */
[----:B------:R-:W-:Y:S01]  /*dd90*/  FMUL.FTZ R64, R134, R152 ;  /* 0x0000009886407220 */ /* 0x000fe20000410000 */
[----:B------:R-:W-:Y:S01]  /*dda0*/  FMUL.FTZ R3, R210, UR54 ;  /* 0x00000036d2037c20 */ /* 0x000fe20008410000 */
[----:B------:R-:W-:Y:S01]  /*ddb0*/  ULEA UR44, UR16, 0xfffffe00, 0x9 ;  /* 0xfffffe00102c7891 */ /* 0x000fe2000f8e483f */
[----:B------:R-:W-:Y:S01]  /*ddc0*/  FADD.FTZ R65, R2, R5 ;  /* 0x0000000502417221 */ /* 0x000fe20000010000 */
[----:B------:R-:W-:Y:S01]  /*ddd0*/  FMUL.FTZ R2, R139, UR54 ;  /* 0x000000368b027c20 */ /* 0x000fe20008410000 */
[----:B------:R-:W-:Y:S01]  /*dde0*/  FFMA.FTZ R67, R243, R208, -R64 ;  /* 0x000000d0f3437223 */ /* 0x000fe20000010840 */
[----:B------:R-:W-:Y:S01]  /*ddf0*/  FFMA.FTZ R172, R138, UR53, R3 ;  /* 0x000000358aac7c23 */ /* 0x000fe20008010003 */
[----:B------:R-:W-:Y:S01]  /*de00*/  FMUL.FTZ R3, R170, UR54 ;  /* 0x00000036aa037c20 */ /* 0x000fe20008410000 */
[----:B------:R-:W-:Y:S01]  /*de10*/  FFMA.FTZ R163, R127, UR53, R2 ;  /* 0x000000357fa37c23 */ /* 0x000fe20008010002 */
[----:B------:R-:W-:Y:S01]  /*de20*/  FMUL.FTZ R2, R191, UR54 ;  /* 0x00000036bf027c20 */ /* 0x000fe20008410000 */
[----:B------:R-:W-:Y:S01]  /*de30*/  FADD.FTZ R67, R4, R67 ;  /* 0x0000004304437221 */ /* 0x000fe20000010000 */
[----:B------:R-:W-:Y:S01]  /*de40*/  FMUL.FTZ R4, R127, UR54 ;  /* 0x000000367f047c20 */ /* 0x000fe20008410000 */
[----:B------:R-:W-:Y:S01]  /*de50*/  FFMA.FTZ R182, R190, UR53, -R3 ;  /* 0x00000035beb67c23 */ /* 0x000fe20008010803 */
[C---:B------:R-:W-:Y:S01]  /*de60*/  FFMA.FTZ R189, R145.reuse, UR53, -R2 ;  /* 0x0000003591bd7c23 */ /* 0x040fe20008010802 */
[----:B------:R-:W-:Y:S01]  /*de70*/  FMUL.FTZ R2, R145, UR54 ;  /* 0x0000003691027c20 */ /* 0x000fe20008410000 */
[----:B------:R-:W-:Y:S01]  /*de80*/  UIADD3 UR44, -UR44, UR52, URZ ;  /* 0x000000342c2c7290 */ /* 0x000fe2000fffe13f */
[----:B------:R-:W-:Y:S01]  /*de90*/  FMUL.FTZ R3, R142, UR54 ;  /* 0x000000368e037c20 */ /* 0x000fe20008410000 */
[----:B------:R-:W-:Y:S01]  /*dea0*/  FFMA.FTZ R179, R139, UR53, -R4 ;  /* 0x000000358bb37c23 */ /* 0x000fe20008010804 */
[----:B------:R-:W-:Y:S01]  /*deb0*/  FFMA.FTZ R145, R191, UR53, R2 ;  /* 0x00000035bf917c23 */ /* 0x000fe20008010002 */
[----:B------:R-:W-:Y:S01]  /*dec0*/  FMUL.FTZ R2, R187, UR54 ;  /* 0x00000036bb027c20 */ /* 0x000fe20008410000 */
[C---:B------:R-:W-:Y:S01]  /*ded0*/  FMUL.FTZ R4, R151.reuse, UR54 ;  /* 0x0000003697047c20 */ /* 0x040fe20008410000 */
[C---:B------:R-:W-:Y:S01]  /*dee0*/  FFMA.FTZ R188, R186.reuse, UR53, -R3 ;  /* 0x00000035babc7c23 */ /* 0x040fe20008010803 */
[----:B------:R-:W-:Y:S01]  /*def0*/  FMUL.FTZ R3, R186, UR54 ;  /* 0x00000036ba037c20 */ /* 0x000fe20008410000 */
[----:B------:R-:W-:Y:S01]  /*df00*/  FFMA.FTZ R193, R151, UR53, -R2 ;  /* 0x0000003597c17c23 */ /* 0x000fe20008010802 */
[----:B------:R-:W-:Y:S01]  /*df10*/  FMUL.FTZ R2, R185, UR54 ;  /* 0x00000036b9027c20 */ /* 0x000fe20008410000 */
[----:B------:R-:W-:Y:S01]  /*df20*/  MOV R64, UR44 ;  /* 0x0000002c00407c02 */ /* 0x000fe20008000f00 */
[----:B------:R-:W-:Y:S01]  /*df30*/  FFMA.FTZ R197, R187, UR53, R4 ;  /* 0x00000035bbc57c23 */ /* 0x000fe20008010004 */
[----:B------:R-:W-:Y:S01]  /*df40*/  FMUL.FTZ R5, R138, UR54 ;  /* 0x000000368a057c20 */ /* 0x000fe20008410000 */
[----:B------:R-:W-:Y:S01]  /*df50*/  FFMA.FTZ R151, R161, UR53, -R2 ;  /* 0x00000035a1977c23 */ /* 0x000fe20008010802 */
[----:B------:R-:W-:Y:S01]  /*df60*/  FMUL.FTZ R2, R143, UR54 ;  /* 0x000000368f027c20 */ /* 0x000fe20008410000 */
[----:B------:R-:W-:Y:S01]  /*df70*/  FMUL.FTZ R4, R161, UR54 ;  /* 0x00000036a1047c20 */ /* 0x000fe20008410000 */
[----:B------:R-:W-:Y:S01]  /*df80*/  FFMA.FTZ R186, R142, UR53, R3 ;  /* 0x000000358eba7c23 */ /* 0x000fe20008010003 */
[----:B------:R-:W-:Y:S01]  /*df90*/  LEA R64, R64, -R141, 0x1 ;  /* 0x8000008d40407211 */ /* 0x000fe200078e08ff */
[C---:B------:R-:W-:Y:S01]  /*dfa0*/  FFMA.FTZ R161, R175.reuse, UR53, -R2 ;  /* 0x00000035afa17c23 */ /* 0x040fe20008010802 */
[----:B------:R-:W-:Y:S01]  /*dfb0*/  FMUL.FTZ R3, R148, UR54 ;  /* 0x0000003694037c20 */ /* 0x000fe20008410000 */
[----:B------:R-:W-:Y:S01]  /*dfc0*/  FMUL.FTZ R2, R175, UR54 ;  /* 0x00000036af027c20 */ /* 0x000fe20008410000 */
[----:B------:R-:W-:Y:S01]  /*dfd0*/  FFMA.FTZ R174, R210, UR53, -R5 ;  /* 0x00000035d2ae7c23 */ /* 0x000fe20008010805 */
[----:B------:R-:W-:Y:S01]  /*dfe0*/  FMUL.FTZ R5, R190, UR54 ;  /* 0x00000036be057c20 */ /* 0x000fe20008410000 */
[----:B------:R-:W-:Y:S01]  /*dff0*/  ISETP.GE.AND P1, PT, R64, 0x1, PT ;  /* 0x000000014000780c */ /* 0x000fe20003f26270 */
[----:B------:R-:W-:Y:S01]  /*e000*/  FFMA.FTZ R192, R184, UR53, -R3 ;  /* 0x00000035b8c07c23 */ /* 0x000fe20008010803 */
[----:B------:R-:W-:Y:S01]  /*e010*/  FFMA.FTZ R175, R143, UR53, R2 ;  /* 0x000000358faf7c23 */ /* 0x000fe20008010002 */
[----:B------:R-:W-:Y:S01]  /*e020*/  FMUL.FTZ R3, R144, UR54 ;  /* 0x0000003690037c20 */ /* 0x000fe20008410000 */
[----:B------:R-:W-:Y:S01]  /*e030*/  FMUL.FTZ R2, R149, UR54 ;  /* 0x0000003695027c20 */ /* 0x000fe20008410000 */
[----:B------:R-:W-:Y:S01]  /*e040*/  FMUL.FTZ R183, R169, UR54 ;  /* 0x00000036a9b77c20 */ /* 0x000fe20008410000 */
[----:B------:R-:W-:Y:S01]  /*e050*/  FFMA.FTZ R190, R170, UR53, R5 ;  /* 0x00000035aabe7c23 */ /* 0x000fe20008010005 */
[----:B------:R0:W-:Y:S01]  /*e060*/  STS [R165+0x8bc], R164 ;  /* 0x0008bca4a5007388 */ /* 0x0001e20000000800 */
[----:B------:R-:W-:Y:S01]  /*e070*/  FMUL.FTZ R5, R184, UR54 ;  /* 0x00000036b8057c20 */ /* 0x000fe20008410000 */
[----:B------:R-:W-:Y:S01]  /*e080*/  FFMA.FTZ R184, R150, UR53, -R3 ;  /* 0x0000003596b87c23 */ /* 0x000fe20008010803 */
[----:B------:R-:W-:Y:S01]  /*e090*/  FFMA.FTZ R201, R205, UR53, -R2 ;  /* 0x00000035cdc97c23 */ /* 0x000fe20008010802 */
[----:B------:R-:W-:Y:S01]  /*e0a0*/  FMUL.FTZ R3, R154, UR54 ;  /* 0x000000369a037c20 */ /* 0x000fe20008410000 */
[----:B------:R-:W-:Y:S01]  /*e0b0*/  FMUL.FTZ R2, R155, UR54 ;  /* 0x000000369b027c20 */ /* 0x000fe20008410000 */
[C---:B------:R-:W-:Y:S01]  /*e0c0*/  FFMA.FTZ R183, R194.reuse, UR53, -R183 ;  /* 0x00000035c2b77c23 */ /* 0x040fe200080108b7 */
[----:B------:R-:W-:Y:S01]  /*e0d0*/  FMUL.FTZ R178, R194, UR54 ;  /* 0x00000036c2b27c20 */ /* 0x000fe20008410000 */
[----:B------:R-:W-:Y:S01]  /*e0e0*/  FFMA.FTZ R194, R148, UR53, R5 ;  /* 0x0000003594c27c23 */ /* 0x000fe20008010005 */
[----:B------:R-:W-:Y:S01]  /*e0f0*/  FMUL.FTZ R180, R199, UR54 ;  /* 0x00000036c7b47c20 */ /* 0x000fe20008410000 */
[----:B0-----:R-:W-:Y:S01]  /*e100*/  FMUL.FTZ R164, R195, UR54 ;  /* 0x00000036c3a47c20 */ /* 0x001fe20008410000 */
[CC--:B------:R-:W-:Y:S01]  /*e110*/  FMUL.FTZ R66, R199.reuse, R50.reuse ;  /* 0x00000032c7427220 */ /* 0x0c0fe20000410000 */
[----:B------:R-:W-:Y:S01]  /*e120*/  FMUL.FTZ R5, R150, UR54 ;  /* 0x0000003696057c20 */ /* 0x000fe20008410000 */
[----:B------:R-:W-:Y:S01]  /*e130*/  STS [R165+0x840], R234 ;  /* 0x000840eaa5007388 */ /* 0x000fe20000000800 */
[----:B------:R-:W-:Y:S01]  /*e140*/  FFMA.FTZ R164, R199, UR53, -R164 ;  /* 0x00000035c7a47c23 */ /* 0x000fe200080108a4 */
[----:B------:R-:W-:Y:S01]  /*e150*/  FFMA.FTZ R199, R185, UR53, R4 ;  /* 0x00000035b9c77c23 */ /* 0x000fe20008010004 */
[----:B------:R-:W-:Y:S01]  /*e160*/  FFMA.FTZ R150, R204, UR53, -R3 ;  /* 0x00000035cc967c23 */ /* 0x000fe20008010803 */
[----:B------:R-:W-:Y:S01]  /*e170*/  STS [R165+0x844], R232 ;  /* 0x000844e8a5007388 */ /* 0x000fe20000000800 */
[----:B------:R-:W-:Y:S01]  /*e180*/  FFMA.FTZ R203, R223, UR53, -R2 ;  /* 0x00000035dfcb7c23 */ /* 0x000fe20008010802 */
[----:B------:R-:W-:Y:S01]  /*e190*/  FMUL.FTZ R181, R6, UR54 ;  /* 0x0000003606b57c20 */ /* 0x000fe20008410000 */
[-C--:B------:R-:W-:Y:S01]  /*e1a0*/  FMUL.FTZ R176, R195, R50.reuse ;  /* 0x00000032c3b07220 */ /* 0x080fe20000410000 */
        /* <DEDUP_REMOVED lines=8> */
[----:B------:R-:W-:Y:S01]  /*e230*/  STS [R165+0x850], R233 ;  /* 0x000850e9a5007388 */ /* 0x000fe20000000800 */
[----:B------:R-:W-:Y:S01]  /*e240*/  FMUL.FTZ R206, R135, R176 ;  /* 0x000000b087ce7220 */ /* 0x000fe20000410000 */
[----:B------:R-:W-:Y:S01]  /*e250*/  FFMA.FTZ R178, R169, UR53, R178 ;  /* 0x00000035a9b27c23 */ /* 0x000fe200080100b2 */
[----:B------:R-:W-:Y:S01]  /*e260*/  FMUL.FTZ R208, R134, R208 ;  /* 0x000000d086d07220 */ /* 0x000fe20000410000 */
[----:B------:R-:W-:Y:S01]  /*e270*/  STS [R165+0x854], R212 ;  /* 0x000854d4a5007388 */ /* 0x000fe20000000800 */
[----:B------:R-:W-:Y:S01]  /*e280*/  FFMA.FTZ R204, R144, UR53, R5 ;  /* 0x0000003590cc7c23 */ /* 0x000fe20008010005 */
[----:B------:R-:W-:Y:S01]  /*e290*/  FFMA.FTZ R207, R149, UR53, R4 ;  /* 0x0000003595cf7c23 */ /* 0x000fe20008010004 */
[----:B------:R-:W-:Y:S01]  /*e2a0*/  FFMA.FTZ R198, R154, UR53, R3 ;  /* 0x000000359ac67c23 */ /* 0x000fe20008010003 */
        /* <DEDUP_REMOVED lines=15> */
[----:B0-----:R-:W-:-:S04]  /*e3a0*/  FMUL.FTZ R165, R196, UR54 ;  /* 0x00000036c4a57c20 */ /* 0x001fc80008410000 */
        /* <DEDUP_REMOVED lines=31> */
.L_x_13067:
[----:B------:R-:W-:Y:S05]  /*e5a0*/  BSYNC B0 ;  /* 0x0000000000007941 */ /* 0x000fea0003800000 */
.L_x_13066:
[----:B------:R-:W-:Y:S01]  /*e5b0*/  USHF.R.U32.HI UR42, URZ, 0x1, UR33 ;  /* 0x000000013f2a7899 */ /* 0x000fe20008011621 */
[----:B------:R-:W-:Y:S01]  /*e5c0*/  FFMA.FTZ R206, R245, R66, -R206 ;  /* 0x00000042f5ce7223 */ /* 0x000fe200000108ce */
[----:B------:R-:W-:Y:S01]  /*e5d0*/  USHF.R.U64 UR53, UR32, 0x1, UR33 ;  /* 0x0000000120357899 */ /* 0x000fe20008001221 */
[----:B------:R-:W1:Y:S01]  /*e5e0*/  LDC.64 R2, c[0x0][0x380] ;  /* 0x0000e000ff027b82 */ /* 0x000e620000000a00 */
[----:B------:R-:W-:Y:S01]  /*e5f0*/  UIMAD UR54, UR42, UR11, URZ ;  /* 0x0000000b2a3672a4 */ /* 0x000fe2000f8e023f */
[----:B------:R-:W-:Y:S01]  /*e600*/  FADD.FTZ R67, R67, R206 ;  /* 0x000000ce43437221 */ /* 0x000fe20000010000 */
[----:B------:R-:W-:Y:S01]  /*e610*/  UIMAD.WIDE.U32 UR42, UR53, UR11, URZ ;  /* 0x0000000b352a72a5 */ /* 0x000fe2000f8e003f */
[-C--:B------:R-:W-:Y:S01]  /*e620*/  FFMA.FTZ R206, R121, -R51.reuse, R202 ;  /* 0x8000003379ce7223 */ /* 0x080fe200000100ca */
[----:B------:R-:W-:Y:S01]  /*e630*/  UIMAD UR54, UR55, UR53, UR54 ;  /* 0x00000035373672a4 */ /* 0x000fe2000f8e0236 */
[-C--:B------:R-:W-:Y:S01]  /*e640*/  FMUL.FTZ R202, R6, R51.reuse ;  /* 0x0000003306ca7220 */ /* 0x080fe20000410000 */
[----:B------:R-:W-:Y:S01]  /*e650*/  UIMAD UR45, UR45, UR34, URZ ;  /* 0x000000222d2d72a4 */ /* 0x000fe2000f8e023f */
[----:B0-----:R-:W-:Y:S01]  /*e660*/  FMUL.FTZ R5, R196, R51 ;  /* 0x00000033c4057220 */ /* 0x001fe20000410000 */
[----:B------:R-:W-:Y:S01]  /*e670*/  UIADD3 UR43, UR54, UR43, URZ ;  /* 0x0000002b362b7290 */ /* 0x000fe2000fffe03f */
[----:B------:R-:W-:Y:S01]  /*e680*/  FMUL.FTZ R209, R136, R202 ;  /* 0x000000ca88d17220 */ /* 0x000fe20000410000 */
[----:B------:R-:W-:Y:S01]  /*e690*/  UIMAD UR45, UR10, UR35, UR45 ;  /* 0x000000230a2d72a4 */ /* 0x000fe2000f8e022d */
[----:B------:R-:W-:Y:S01]  /*e6a0*/  FADD.FTZ R162, R147, -R162 ;  /* 0x800000a293a27221 */ /* 0x000fe20000010000 */
[----:B------:R-:W-:Y:S01]  /*e6b0*/  UIMAD.WIDE.U32 UR42, UR10, UR34, UR42 ;  /* 0x000000220a2a72a5 */ /* 0x000fe2000f8e002a */
[-C--:B------:R-:W-:Y:S01]  /*e6c0*/  FFMA.FTZ R4, R206, R5.reuse, -R209 ;  /* 0x00000005ce047223 */ /* 0x080fe200000108d1 */
[----:B------:R-:W-:Y:S01]  /*e6d0*/  FMUL.FTZ R147, R138, R52 ;  /* 0x000000348a937220 */ /* 0x000fe20000410000 */
[----:B------:R-:W-:Y:S01]  /*e6e0*/  FFMA.FTZ R208, R243, R152, R208 ;  /* 0x00000098f3d07223 */ /* 0x000fe200000100d0 */
[----:B------:R-:W-:Y:S01]  /*e6f0*/  UIADD3 UR43, UR45, UR43, URZ ;  /* 0x0000002b2d2b7290 */ /* 0x000fe2000fffe03f */
[----:B------:R-:W-:Y:S01]  /*e700*/  FADD.FTZ R196, R67, R4 ;  /* 0x0000000443c47221 */ /* 0x000fe20000010000 */
[----:B------:R-:W-:Y:S01]  /*e710*/  ULEA UR53, UP0, UR42, UR36, 0x3 ;  /* 0x000000242a357291 */ /* 0x000fe2000f80183f */
[----:B------:R-:W-:Y:S01]  /*e720*/  FMUL.FTZ R66, R135, R66 ;  /* 0x0000004287427220 */ /* 0x000fe20000410000 */
[----:B------:R-:W-:Y:S01]  /*e730*/  UIADD3 UR45, UR6, -UR19, URZ ;  /* 0x80000013062d7290 */ /* 0x000fe2000fffe03f */
[----:B------:R-:W-:Y:S01]  /*e740*/  FMUL.FTZ R67, R136, R5 ;  /* 0x0000000588437220 */ /* 0x000fe20000410000 */
[----:B------:R-:W-:Y:S01]  /*e750*/  ULEA.HI.X UR43, UR42, UR37, UR43, 0x3, UP0 ;  /* 0x000000252a2b7291 */ /* 0x000fe200080f1c2b */
[-C--:B------:R-:W-:Y:S01]  /*e760*/  FMUL.FTZ R210, R210, R52.reuse ;  /* 0x00000034d2d27220 */ /* 0x080fe20000410000 */
[----:B------:R-:W-:Y:S01]  /*e770*/  UIMAD UR42, UR45, -0x400, URZ ;  /* 0xfffffc002d2a78a4 */ /* 0x000fe2000f8e023f */
[----:B------:R-:W-:Y:S01]  /*e780*/  LEA R4, P1, R141, UR53, 0x2 ;  /* 0x000000358d047c11 */ /* 0x000fe2000f8210ff */
[----:B------:R-:W-:Y:S01]  /*e790*/  USHF.L.U64.HI UR45, UR8, 0x2, UR9 ;  /* 0x00000002082d7899 */ /* 0x000fe20008010209 */
[----:B------:R-:W-:Y:S01]  /*e7a0*/  FFMA.FTZ R168, R120, -R52, R168 ;  /* 0x8000003478a87223 */ /* 0x000fe200000100a8 */
[----:B------:R-:W-:Y:S01]  /*e7b0*/  FMUL.FTZ R209, R137, R147 ;  /* 0x0000009389d17220 */ /* 0x000fe20000410000 */
[----:B------:R-:W-:Y:S01]  /*e7c0*/  LEA.HI.X R5, R141, UR43, RZ, 0x2, P1 ;  /* 0x0000002b8d057c11 */ /* 0x000fe200088f14ff */
[----:B------:R-:W-:Y:S01]  /*e7d0*/  FADD.FTZ R65, R65, R208 ;  /* 0x000000d041417221 */ /* 0x000fe20000010000 */
[----:B------:R-:W-:Y:S01]  /*e7e0*/  MOV R211, UR42 ;  /* 0x0000002a00d37c02 */ /* 0x000fe20008000f00 */
[----:B------:R-:W-:Y:S01]  /*e7f0*/  FFMA.FTZ R66, R245, R176, R66 ;  /* 0x000000b0f5427223 */ /* 0x000fe20000010042 */
[----:B------:R-:W-:Y:S01]  /*e800*/  USHF.L.U32 UR42, UR8, 0x2, URZ ;  /* 0x00000002082a7899 */ /* 0x000fe2000800063f */
[----:B------:R-:W-:Y:S01]  /*e810*/  FFMA.FTZ R209, R168, R210, -R209 ;  /* 0x000000d2a8d17223 */ /* 0x000fe200000108d1 */
[----:B-1----:R-:W-:-:S02]  /*e820*/  IMAD R208, R2, UR45, RZ ;  /* 0x0000002d02d07c24 */ /* 0x002fc4000f8e02ff */
[----:B------:R-:W-:Y:S01]  /*e830*/  FADD.FTZ R65, R65, R66 ;  /* 0x0000004241417221 */ /* 0x000fe20000010000 */
[----:B------:R-:W-:-:S04]  /*e840*/  IMAD.WIDE R4, R211, 0x4, R4 ;  /* 0x00000004d3047825 */ /* 0x000fc800078e0204 */
[----:B------:R-:W-:Y:S01]  /*e850*/  FFMA.FTZ R66, R206, R202, R67 ;  /* 0x000000cace427223 */ /* 0x000fe20000010043 */
[----:B------:R-:W-:Y:S01]  /*e860*/  FADD.FTZ R211, R196, R209 ;  /* 0x000000d1c4d37221 */ /* 0x000fe20000010000 */
[----:B------:R-:W-:Y:S01]  /*e870*/  FMUL.FTZ R139, R139, R53 ;  /* 0x000000358b8b7220 */ /* 0x000fe20000410000 */
[----:B------:R-:W-:Y:S02]  /*e880*/  IMAD R209, R3, UR42, R208 ;  /* 0x0000002a03d17c24 */ /* 0x000fe4000f8e02d0 */
[----:B------:R-:W-:Y:S01]  /*e890*/  FADD.FTZ R65, R65, R66 ;  /* 0x0000004241417221 */ /* 0x000fe20000010000 */
[----:B------:R-:W-:-:S04]  /*e8a0*/  IMAD.WIDE.U32 R2, R2, UR42, R4 ;  /* 0x0000002a02027c25 */ /* 0x000fc8000f8e0004 */
[-C--:B------:R-:W-:Y:S01]  /*e8b0*/  FMUL.FTZ R4, R127, R53.reuse ;  /* 0x000000357f047220 */ /* 0x080fe20000410000 */
[----:B------:R-:W-:Y:S01]  /*e8c0*/  IADD3 R66, R141, 0x20, RZ ;  /* 0x000000208d427810 */ /* 0x000fe20007ffe0ff */
[----:B------:R-:W-:Y:S01]  /*e8d0*/  FFMA.FTZ R200, R119, -R53, R200 ;  /* 0x8000003577c87223 */ /* 0x000fe200000100c8 */
[----:B------:R-:W-:Y:S01]  /*e8e0*/  FMUL.FTZ R5, R137, R210 ;  /* 0x000000d289057220 */ /* 0x000fe20000410000 */
[----:B------:R-:W-:Y:S01]  /*e8f0*/  FMUL.FTZ R67, R248, R4 ;  /* 0x00000004f8437220 */ /* 0x000fe20000410000 */
[----:B------:R-:W-:Y:S01]  /*e900*/  LEA.HI.SX32 R196, R66, R141, 0x1b ;  /* 0x0000008d42c47211 */ /* 0x000fe200078fdaff */
[----:B------:R-:W-:Y:S01]  /*e910*/  BSSY B0, `(.L_x_13068) ;  /* 0x000000f000007945 */ /* 0x000fe20003800000 */
[----:B------:R-:W-:Y:S01]  /*e920*/  ISETP.GE.AND P1, PT, R64, 0x21, PT ;  /* 0x000000214000780c */ /* 0x000fe20003f26270 */
[----:B------:R-:W-:Y:S01]  /*e930*/  FFMA.FTZ R210, R200, R139, -R67 ;  /* 0x0000008bc8d27223 */ /* 0x000fe20000010843 */
[----:B------:R-:W-:Y:S01]  /*e940*/  LEA R67, R196, UR17, 0x2 ;  /* 0x00000011c4437c11 */ /* 0x000fe2000f8e10ff */
[----:B------:R-:W-:Y:S01]  /*e950*/  FFMA.FTZ R66, R168, R147, R5 ;  /* 0x00000093a8427223 */ /* 0x000fe20000010005 */
[----:B------:R-:W-:Y:S01]  /*e960*/  IADD3 R208, R141, 0x40, RZ ;  /* 0x000000408dd07810 */ /* 0x000fe20007ffe0ff */
[----:B------:R-:W-:Y:S01]  /*e970*/  FADD.FTZ R5, R211, R210 ;  /* 0x000000d2d3057221 */ /* 0x000fe20000010000 */
[----:B------:R-:W-:Y:S01]  /*e980*/  ISETP.GE.AND P2, PT, R64, 0x41, PT ;  /* 0x000000414000780c */ /* 0x000fe20003f46270 */
[----:B------:R-:W-:Y:S01]  /*e990*/  FADD.FTZ R65, R65, R66 ;  /* 0x0000004241417221 */ /* 0x000fe20000010000 */
[----:B------:R-:W0:Y:S01]  /*e9a0*/  LDS R67, [R67+0x8c0] ;  /* 0x0008c00043437984 */ /* 0x000e220000000800 */
[----:B------:R-:W-:-:S02]  /*e9b0*/  LEA.HI.SX32 R208, R208, R141, 0x1b ;  /* 0x0000008dd0d07211 */ /* 0x000fc400078fdaff */
[----:B------:R-:W-:Y:S02]  /*e9c0*/  IADD3 R3, R3, R209, RZ ;  /* 0x000000d103037210 */ /* 0x000fe40007ffe0ff */
[----:B------:R-:W-:Y:S01]  /*e9d0*/  LEA R208, R208, UR17, 0x2 ;  /* 0x00000011d0d07c11 */ /* 0x000fe2000f8e10ff */
[----:B------:R-:W-:Y:S06]  /*e9e0*/  @!P1 BRA `(.L_x_13069) ;  /* 0x0000000000049947 */ /* 0x000fec0003800000 */
[----:B0-----:R1:W-:Y:S02]  /*e9f0*/  REDG.E.ADD.F32.FTZ.RN.STRONG.GPU desc[UR22][R2.64+-0xf80], R67 ;  /* 0xfff08043020079a6 */ /* 0x0013e4000c10f396 */
.L_x_13069:
[----:B------:R-:W-:Y:S05]  /*ea00*/  BSYNC B0 ;  /* 0x0000000000007941 */ /* 0x000fea0003800000 */
.L_x_13068:
[----:B01----:R0:W1:Y:S01]  /*ea10*/  LDS R67, [R208+0x940] ;  /* 0x00094000d0437984 */ /* 0x0030620000000800 */
[----:B------:R-:W-:Y:S04]  /*ea20*/  BSSY B0, `(.L_x_13070) ;  /* 0x0000003000007945 */ /* 0x000fe80003800000 */
[----:B------:R-:W-:Y:S05]  /*ea30*/  @!P2 BRA `(.L_x_13071) ;  /* 0x000000000004a947 */ /* 0x000fea0003800000 */
[----:B-1----:R2:W-:Y:S02]  /*ea40*/  REDG.E.ADD.F32.FTZ.RN.STRONG.GPU desc[UR22][R2.64+-0xf00], R67 ;  /* 0xfff10043020079a6 */ /* 0x0025e4000c10f396 */
.L_x_13071:
[----:B------:R-:W-:Y:S05]  /*ea50*/  BSYNC B0 ;  /* 0x0000000000007941 */ /* 0x000fea0003800000 */
.L_x_13070:
[----:B------:R-:W-:Y:S01]  /*ea60*/  IADD3 R227, R141, 0x60, RZ ;  /* 0x000000608de37810 */ /* 0x000fe20007ffe0ff */
[----:B------:R-:W-:Y:S01]  /*ea70*/  BSSY B0, `(.L_x_13072) ;  /* 0x0000044000007945 */ /* 0x000fe20003800000 */
[----:B------:R-:W-:Y:S02]  /*ea80*/  ISETP.GE.AND P1, PT, R64, 0x61, PT ;  /* 0x000000614000780c */ /* 0x000fe40003f26270 */
[----:B------:R-:W-:Y:S02]  /*ea90*/  LEA.HI.SX32 R227, R227, R141, 0x1b ;  /* 0x0000008de3e37211 */ /* 0x000fe400078fdaff */
[----:B------:R-:W-:Y:S02]  /*eaa0*/  IADD3 R252, R141, 0x2a0, RZ ;  /* 0x000002a08dfc7810 */ /* 0x000fe40007ffe0ff */
[----:B------:R-:W-:Y:S02]  /*eab0*/  LEA R227, R227, UR17, 0x2 ;  /* 0x00000011e3e37c11 */ /* 0x000fe4000f8e10ff */
[----:B------:R-:W-:-:S02]  /*eac0*/  IADD3 R229, R141, 0x80, RZ ;  /* 0x000000808de57810 */ /* 0x000fc40007ffe0ff */
[----:B------:R-:W-:Y:S02]  /*ead0*/  LEA.HI.SX32 R231, R252, R141, 0x1b ;  /* 0x0000008dfce77211 */ /* 0x000fe400078fdaff */
        /* <DEDUP_REMOVED lines=13> */
[C---:B0-----:R-:W-:Y:S02]  /*ebb0*/  IADD3 R208, R141.reuse, 0x220, RZ ;  /* 0x000002208dd07810 */ /* 0x041fe40007ffe0ff */
[C---:B------:R-:W-:Y:S02]  /*ebc0*/  IADD3 R196, R141.reuse, 0x240, RZ ;  /* 0x000002408dc47810 */ /* 0x040fe40007ffe0ff */
[C---:B-12---:R-:W-:Y:S02]  /*ebd0*/  IADD3 R67, R141.reuse, 0x260, RZ ;  /* 0x000002608d437810 */ /* 0x046fe40007ffe0ff */
        /* <DEDUP_REMOVED lines=10> */
[-C--:B------:R-:W-:Y:S02]  /*ec80*/  LEA.HI.SX32 R229, R229, R141.reuse, 0x1b ;  /* 0x0000008de5e57211 */ /* 0x080fe400078fdaff */
[----:B------:R-:W-:Y:S02]  /*ec90*/  IADD3 R252, R141, 0x3e0, RZ ;  /* 0x000003e08dfc7810 */ /* 0x000fe40007ffe0ff */
        /* <DEDUP_REMOVED lines=33> */
.L_x_13073:
[----:B------:R-:W-:Y:S05]  /*eeb0*/  BSYNC B0 ;  /* 0x0000000000007941 */ /* 0x000fea0003800000 */
.L_x_13072:
[----:B------:R-:W1:Y:S01]  /*eec0*/  LDS R229, [R229+0xa40] ;  /* 0x000a4000e5e57984 */ /* 0x000e620000000800 */
[----:B------:R-:W-:Y:S01]  /*eed0*/  BSSY B0, `(.L_x_13074) ;  /* 0x0000004000007945 */ /* 0x000fe20003800000 */
[----:B------:R-:W-:-:S03]  /*eee0*/  LEA R141, R226, UR17, 0x2 ;  /* 0x00000011e28d7c11 */ /* 0x000fc6000f8e10ff */
[----:B------:R-:W-:Y:S05]  /*eef0*/  @!P2 BRA `(.L_x_13075) ;  /* 0x000000000004a947 */ /* 0x000fea0003800000 */
[----:B-1----:R2:W-:Y:S02]  /*ef00*/  REDG.E.ADD.F32.FTZ.RN.STRONG.GPU desc[UR22][R2.64+-0xe00], R229 ;  /* 0xfff200e5020079a6 */ /* 0x0025e4000c10f396 */
.L_x_13075:
[----:B------:R-:W-:Y:S05]  /*ef10*/  BSYNC B0 ;  /* 0x0000000000007941 */ /* 0x000fea0003800000 */
.L_x_13074:
[----:B------:R-:W3:Y:S01]  /*ef20*/  LDS R141, [R141+0xac0] ;  /* 0x000ac0008d8d7984 */ /* 0x000ee20000000800 */
[----:B------:R-:W-:Y:S01]  /*ef30*/  BSSY B0, `(.L_x_13076) ;  /* 0x0000004000007945 */ /* 0x000fe20003800000 */
[----:B------:R-:W-:-:S03]  /*ef40*/  LEA R225, R225, UR17, 0x2 ;  /* 0x00000011e1e17c11 */ /* 0x000fc6000f8e10ff */
[----:B------:R-:W-:Y:S05]  /*ef50*/  @!P3 BRA `(.L_x_13077) ;  /* 0x000000000004b947 */ /* 0x000fea0003800000 */
[----:B---3--:R4:W-:Y:S02]  /*ef60*/  REDG.E.ADD.F32.FTZ.RN.STRONG.GPU desc[UR22][R2.64+-0xd80], R141 ;  /* 0xfff2808d020079a6 */ /* 0x0089e4000c10f396 */
.L_x_13077:
[----:B------:R-:W-:Y:S05]  /*ef70*/  BSYNC B0 ;  /* 0x0000000000007941 */ /* 0x000fea0003800000 */
.L_x_13076:
[----:B---34-:R3:W4:Y:S01]  /*ef80*/  LDS R141, [R225+0xb40] ;  /* 0x000b4000e18d7984 */ /* 0x0187220000000800 */
[----:B------:R-:W-:Y:S01]  /*ef90*/  BSSY B0, `(.L_x_13078) ;  /* 0x0000004000007945 */ /* 0x000fe20003800000 */
[----:B------:R-:W-:-:S03]  /*efa0*/  LEA R224, R224, UR17, 0x2 ;  /* 0x00000011e0e07c11 */ /* 0x000fc6000f8e10ff */
[----:B------:R-:W-:Y:S05]  /*efb0*/  @!P4 BRA `(.L_x_13079) ;  /* 0x000000000004c947 */ /* 0x000fea0003800000 */
[----:B----4-:R4:W-:Y:S02]  /*efc0*/  REDG.E.ADD.F32.FTZ.RN.STRONG.GPU desc[UR22][R2.64+-0xd00], R141 ;  /* 0xfff3008d020079a6 */ /* 0x0109e4000c10f396 */
.L_x_13079:
[----:B------:R-:W-:Y:S05]  /*efd0*/  BSYNC B0 ;  /* 0x0000000000007941 */ /* 0x000fea0003800000 */
.L_x_13078:
[----:B----4-:R4:W0:Y:S01]  /*efe0*/  LDS R141, [R224+0xbc0] ;  /* 0x000bc000e08d7984 */ /* 0x0108220000000800 */
[----:B------:R-:W-:Y:S04]  /*eff0*/  BSSY B0, `(.L_x_13080) ;  /* 0x0000003000007945 */ /* 0x000fe80003800000 */
[----:B------:R-:W-:Y:S05]  /*f000*/  @!P5 BRA `(.L_x_13081) ;  /* 0x000000000004d947 */ /* 0x000fea0003800000 */
[----:B0-----:R0:W-:Y:S02]  /*f010*/  REDG.E.ADD.F32.FTZ.RN.STRONG.GPU desc[UR22][R2.64+-0xc80], R141 ;  /* 0xfff3808d020079a6 */ /* 0x0011e4000c10f396 */
.L_x_13081:
[----:B------:R-:W-:Y:S05]  /*f020*/  BSYNC B0 ;  /* 0x0000000000007941 */ /* 0x000fea0003800000 */
.L_x_13080:
        /* <DEDUP_REMOVED lines=12> */
.L_x_13083:
[----:B------:R-:W-:Y:S05]  /*f0f0*/  BSYNC B0 ;  /* 0x0000000000007941 */ /* 0x000fea0003800000 */
.L_x_13082:
[----:B0-----:R0:W0:Y:S01]  /*f100*/  LDS R141, [R222+0xcc0] ;  /* 0x000cc000de8d7984 */ /* 0x0010220000000800 */
[----:B------:R-:W-:Y:S01]  /*f110*/  BSSY B0, `(.L_x_13084) ;  /* 0x0000004000007945 */ /* 0x000fe20003800000 */
[----:B------:R-:W-:-:S03]  /*f120*/  LEA R221, R221, UR17, 0x2 ;  /* 0x00000011dddd7c11 */ /* 0x000fc6000f8e10ff */
[----:B------:R-:W-:Y:S05]  /*f130*/  @!P1 BRA `(.L_x_13085) ;  /* 0x0000000000049947 */ /* 0x000fea0003800000 */
[----:B0-----:R0:W-:Y:S02]  /*f140*/  REDG.E.ADD.F32.FTZ.RN.STRONG.GPU desc[UR22][R2.64+-0xb80], R141 ;  /* 0xfff4808d020079a6 */ /* 0x0011e4000c10f396 */
.L_x_13085:
[----:B------:R-:W-:Y:S05]  /*f150*/  BSYNC B0 ;  /* 0x0000000000007941 */ /* 0x000fea0003800000 */
.L_x_13084:
[----:B0-----:R0:W0:Y:S01]  /*f160*/  LDS R141, [R221+0xd40] ;  /* 0x000d4000dd8d7984 */ /* 0x0010220000000800 */
[----:B------:R-:W-:Y:S01]  /*f170*/  BSSY B0, `(.L_x_13086) ;  /* 0x0000004000007945 */ /* 0x000fe20003800000 */
[----:B------:R-:W-:-:S03]  /*f180*/  LEA R214, R214, UR17, 0x2 ;  /* 0x00000011d6d67c11 */ /* 0x000fc6000f8e10ff */
[----:B------:R-:W-:Y:S05]  /*f190*/  @!P2 BRA `(.L_x_13087) ;  /* 0x000000000004a947 */ /* 0x000fea0003800000 */
[----:B0-----:R0:W-:Y:S02]  /*f1a0*/  REDG.E.ADD.F32.FTZ.RN.STRONG.GPU desc[UR22][R2.64+-0xb00], R141 ;  /* 0xfff5008d020079a6 */ /* 0x0011e4000c10f396 */
.L_x_13087:
[----:B------:R-:W-:Y:S05]  /*f1b0*/  BSYNC B0 ;  /* 0x0000000000007941 */ /* 0x000fea0003800000 */
.L_x_13086:
[----:B0-----:R0:W0:Y:S01]  /*f1c0*/  LDS R141, [R214+0xdc0] ;  /* 0x000dc000d68d7984 */ /* 0x0010220000000800 */
[----:B------:R-:W-:Y:S01]  /*f1d0*/  BSSY B0, `(.L_x_13088) ;  /* 0x0000004000007945 */ /* 0x000fe20003800000 */
[----:B------:R-:W-:-:S03]  /*f1e0*/  LEA R213, R213, UR17, 0x2 ;  /* 0x00000011d5d57c11 */ /* 0x000fc6000f8e10ff */
[----:B------:R-:W-:Y:S05]  /*f1f0*/  @!P3 BRA `(.L_x_13089) ;  /* 0x000000000004b947 */ /* 0x000fea0003800000 */
[----:B0-----:R0:W-:Y:S02]  /*f200*/  REDG.E.ADD.F32.FTZ.RN.STRONG.GPU desc[UR22][R2.64+-0xa80], R141 ;  /* 0xfff5808d020079a6 */ /* 0x0011e4000c10f396 */
.L_x_13089:
[----:B------:R-:W-:Y:S05]  /*f210*/  BSYNC B0 ;  /* 0x0000000000007941 */ /* 0x000fea0003800000 */
.L_x_13088:
[----:B0-----:R0:W0:Y:S01]  /*f220*/  LDS R141, [R213+0xe40] ;  /* 0x000e4000d58d7984 */ /* 0x0010220000000800 */
[----:B------:R-:W-:Y:S01]  /*f230*/  BSSY B0, `(.L_x_13090) ;  /* 0x0000004000007945 */ /* 0x000fe20003800000 */
[----:B------:R-:W-:-:S03]  /*f240*/  LEA R212, R212, UR17, 0x2 ;  /* 0x00000011d4d47c11 */ /* 0x000fc6000f8e10ff */
[----:B------:R-:W-:Y:S05]  /*f250*/  @!P4 BRA `(.L_x_13091) ;  /* 0x000000000004c947 */ /* 0x000fea0003800000 */
[----:B0-----:R0:W-:Y:S02]  /*f260*/  REDG.E.ADD.F32.FTZ.RN.STRONG.GPU desc[UR22][R2.64+-0xa00], R141 ;  /* 0xfff6008d020079a6 */ /* 0x0011e4000c10f396 */
.L_x_13091:
[----:B------:R-:W-:Y:S05]  /*f270*/  BSYNC B0 ;  /* 0x0000000000007941 */ /* 0x000fea0003800000 */
.L_x_13090:
[----:B0-----:R0:W0:Y:S01]  /*f280*/  LDS R141, [R212+0xec0] ;  /* 0x000ec000d48d7984 */ /* 0x0010220000000800 */
[----:B------:R-:W-:Y:S04]  /*f290*/  BSSY B0, `(.L_x_13092) ;  /* 0x0000003000007945 */ /* 0x000fe80003800000 */
[----:B------:R-:W-:Y:S05]  /*f2a0*/  @!P5 BRA `(.L_x_13093) ;  /* 0x000000000004d947 */ /* 0x000fea0003800000 */
[----:B0-----:R0:W-:Y:S02]  /*f2b0*/  REDG.E.ADD.F32.FTZ.RN.STRONG.GPU desc[UR22][R2.64+-0x980], R141 ;  /* 0xfff6808d020079a6 */ /* 0x0011e4000c10f396 */
.L_x_13093:
[----:B------:R-:W-:Y:S05]  /*f2c0*/  BSYNC B0 ;  /* 0x0000000000007941 */ /* 0x000fea0003800000 */
.L_x_13092:
        /* <DEDUP_REMOVED lines=12> */
.L_x_13095:
[----:B------:R-:W-:Y:S05]  /*f390*/  BSYNC B0 ;  /* 0x0000000000007941 */ /* 0x000fea0003800000 */
.L_x_13094:
[----:B0-----:R0:W0:Y:S01]  /*f3a0*/  LDS R141, [R210+0xfc0] ;  /* 0x000fc000d28d7984 */ /* 0x0010220000000800 */
[----:B------:R-:W-:Y:S01]  /*f3b0*/  BSSY B0, `(.L_x_13096) ;  /* 0x0000004000007945 */ /* 0x000fe20003800000 */
[----:B------:R-:W-:-:S03]  /*f3c0*/  LEA R209, R209, UR17, 0x2 ;  /* 0x00000011d1d17c11 */ /* 0x000fc6000f8e10ff */
[----:B------:R-:W-:Y:S05]  /*f3d0*/  @!P1 BRA `(.L_x_13097) ;  /* 0x0000000000049947 */ /* 0x000fea0003800000 */
[----:B0-----:R0:W-:Y:S02]  /*f3e0*/  REDG.E.ADD.F32.FTZ.RN.STRONG.GPU desc[UR22][R2.64+-0x880], R141 ;  /* 0xfff7808d020079a6 */ /* 0x0011e4000c10f396 */
.L_x_13097:
[----:B------:R-:W-:Y:S05]  /*f3f0*/  BSYNC B0 ;  /* 0x0000000000007941 */ /* 0x000fea0003800000 */
.L_x_13096:
[----:B0-----:R0:W0:Y:S01]  /*f400*/  LDS R141, [R209+0x1040] ;  /* 0x00104000d18d7984 */ /* 0x0010220000000800 */
[----:B------:R-:W-:Y:S01]  /*f410*/  BSSY B0, `(.L_x_13098) ;  /* 0x0000004000007945 */ /* 0x000fe20003800000 */
[----:B------:R-:W-:-:S03]  /*f420*/  LEA R208, R208, UR17, 0x2 ;  /* 0x00000011d0d07c11 */ /* 0x000fc6000f8e10ff */
[----:B------:R-:W-:Y:S05]  /*f430*/  @!P2 BRA `(.L_x_13099) ;  /* 0x000000000004a947 */ /* 0x000fea0003800000 */
[----:B0-----:R0:W-:Y:S02]  /*f440*/  REDG.E.ADD.F32.FTZ.RN.STRONG.GPU desc[UR22][R2.64+-0x800], R141 ;  /* 0xfff8008d020079a6 */ /* 0x0011e4000c10f396 */
.L_x_13099:
[----:B------:R-:W-:Y:S05]  /*f450*/  BSYNC B0 ;  /* 0x0000000000007941 */ /* 0x000fea0003800000 */
.L_x_13098:
[----:B0-----:R0:W0:Y:S01]  /*f460*/  LDS R141, [R208+0x10c0] ;  /* 0x0010c000d08d7984 */ /* 0x0010220000000800 */
[----:B------:R-:W-:Y:S01]  /*f470*/  BSSY B0, `(.L_x_13100) ;  /* 0x0000004000007945 */ /* 0x000fe20003800000 */
[----:B------:R-:W-:-:S03]  /*f480*/  LEA R196, R196, UR17, 0x2 ;  /* 0x00000011c4c47c11 */ /* 0x000fc6000f8e10ff */
[----:B------:R-:W-:Y:S05]  /*f490*/  @!P3 BRA `(.L_x_13101) ;  /* 0x000000000004b947 */ /* 0x000fea0003800000 */
[----:B0-----:R0:W-:Y:S02]  /*f4a0*/  REDG.E.ADD.F32.FTZ.RN.STRONG.GPU desc[UR22][R2.64+-0x780], R141 ;  /* 0xfff8808d020079a6 */ /* 0x0011e4000c10f396 */
.L_x_13101:
[----:B------:R-:W-:Y:S05]  /*f4b0*/  BSYNC B0 ;  /* 0x0000000000007941 */ /* 0x000fea0003800000 */
.L_x_13100:
[----:B0-----:R-:W-:Y:S01]  /*f4c0*/  LEA R141, R67, UR17, 0x2 ;  /* 0x00000011438d7c11 */ /* 0x001fe2000f8e10ff */
[----:B------:R-:W-:Y:S01]  /*f4d0*/  BSSY B0, `(.L_x_13102) ;  /* 0x0000004000007945 */ /* 0x000fe20003800000 */
[----:B------:R0:W0:Y:S03]  /*f4e0*/  LDS R67, [R196+0x1140] ;  /* 0x00114000c4437984 */ /* 0x0000260000000800 */
[----:B------:R-:W-:Y:S05]  /*f4f0*/  @!P4 BRA `(.L_x_13103) ;  /* 0x000000000004c947 */ /* 0x000fea0003800000 */
[----:B0-----:R0:W-:Y:S02]  /*f500*/  REDG.E.ADD.F32.FTZ.RN.STRONG.GPU desc[UR22][R2.64+-0x700], R67 ;  /* 0xfff90043020079a6 */ /* 0x0011e4000c10f396 */
.L_x_13103:
[----:B------:R-:W-:Y:S05]  /*f510*/  BSYNC B0 ;  /* 0x0000000000007941 */ /* 0x000fea0003800000 */
.L_x_13102:
[----:B0-----:R0:W0:Y:S01]  /*f520*/  LDS R67, [R141+0x11c0] ;  /* 0x0011c0008d437984 */ /* 0x0010220000000800 */
[----:B------:R-:W-:Y:S04]  /*f530*/  BSSY B0, `(.L_x_13104) ;  /* 0x0000003000007945 */ /* 0x000fe80003800000 */
[----:B------:R-:W-:Y:S05]  /*f540*/  @!P5 BRA `(.L_x_13105) ;  /* 0x000000000004d947 */ /* 0x000fea0003800000 */
[----:B0-----:R0:W-:Y:S02]  /*f550*/  REDG.E.ADD.F32.FTZ.RN.STRONG.GPU desc[UR22][R2.64+-0x680], R67 ;  /* 0xfff98043020079a6 */ /* 0x0011e4000c10f396 */
.L_x_13105:
[----:B------:R-:W-:Y:S05]  /*f560*/  BSYNC B0 ;  /* 0x0000000000007941 */ /* 0x000fea0003800000 */
.L_x_13104:
[----:B------:R-:W-:Y:S01]  /*f570*/  LEA R66, R66, UR17, 0x2 ;  /* 0x0000001142427c11 */ /* 0x000fe2000f8e10ff */
[----:B------:R-:W-:Y:S01]  /*f580*/  BSSY B0, `(.L_x_13106) ;  /* 0x000000b000007945 */ /* 0x000fe20003800000 */
[C---:B------:R-:W-:Y:S02]  /*f590*/  ISETP.GE.AND P6, PT, R64.reuse, 0x281, PT ;  /* 0x000002814000780c */ /* 0x040fe40003fc6270 */
[----:B------:R-:W-:Y:S01]  /*f5a0*/  LEA R231, R231, UR17, 0x2 ;  /* 0x00000011e7e77c11 */ /* 0x000fe2000f8e10ff */
[----:B0-----:R0:W0:Y:S01]  /*f5b0*/  LDS R67, [R66+0x1240] ;  /* 0x0012400042437984 */ /* 0x0010220000000800 */
[C---:B------:R-:W-:Y:S02]  /*f5c0*/  ISETP.GE.AND P1, PT, R64.reuse, 0x2a1, PT ;  /* 0x000002a14000780c */ /* 0x040fe40003f26270 */
[C---:B------:R-:W-:Y:S02]  /*f5d0*/  ISETP.GE.AND P2, PT, R64.reuse, 0x2c1, PT ;  /* 0x000002c14000780c */ /* 0x040fe40003f46270 */
[----:B------:R-:W-:-:S02]  /*f5e0*/  ISETP.GE.AND P3, PT, R64, 0x2e1, PT ;  /* 0x000002e14000780c */ /* 0x000fc40003f66270 */
[C---:B------:R-:W-:Y:S02]  /*f5f0*/  ISETP.GE.AND P4, PT, R64.reuse, 0x301, PT ;  /* 0x000003014000780c */ /* 0x040fe40003f86270 */
[----:B------:R-:W-:Y:S01]  /*f600*/  ISETP.GE.AND P5, PT, R64, 0x321, PT ;  /* 0x000003214000780c */ /* 0x000fe20003fa6270 */
[----:B------:R-:W-:-:S12]  /*f610*/  @!P6 BRA `(.L_x_13107) ;  /* 0x000000000004e947 */ /* 0x000fd80003800000 */
[----:B0-----:R0:W-:Y:S02]  /*f620*/  REDG.E.ADD.F32.FTZ.RN.STRONG.GPU desc[UR22][R2.64+-0x600], R67 ;  /* 0xfffa0043020079a6 */ /* 0x0011e4000c10f396 */
.L_x_13107:
[----:B------:R-:W-:Y:S05]  /*f630*/  BSYNC B0 ;  /* 0x0000000000007941 */ /* 0x000fea0003800000 */
.L_x_13106:
[----:B0-----:R0:W0:Y:S01]  /*f640*/  LDS R67, [R231+0x12c0] ;  /* 0x0012c000e7437984 */ /* 0x0010220000000800 */
[----:B------:R-:W-:Y:S01]  /*f650*/  BSSY B0, `(.L_x_13108) ;  /* 0x0000004000007945 */ /* 0x000fe20003800000 */
[----:B------:R-:W-:-:S03]  /*f660*/  LEA R250, R250, UR17, 0x2 ;  /* 0x00000011fafa7c11 */ /* 0x000fc6000f8e10ff */
[----:B------:R-:W-:Y:S05]  /*f670*/  @!P1 BRA `(.L_x_13109) ;  /* 0x0000000000049947 */ /* 0x000fea0003800000 */
[----:B0-----:R0:W-:Y:S02]  /*f680*/  REDG.E.ADD.F32.FTZ.RN.STRONG.GPU desc[UR22][R2.64+-0x580], R67 ;  /* 0xfffa8043020079a6 */ /* 0x0011e4000c10f396 */
.L_x_13109:
[----:B------:R-:W-:Y:S05]  /*f690*/  BSYNC B0 ;  /* 0x0000000000007941 */ /* 0x000fea0003800000 */
.L_x_13108:
[----:B0-----:R0:W0:Y:S01]  /*f6a0*/  LDS R67, [R250+0x1340] ;  /* 0x00134000fa437984 */ /* 0x0010220000000800 */
[----:B------:R-:W-:Y:S01]  /*f6b0*/  BSSY B0, `(.L_x_13110) ;  /* 0x0000004000007945 */ /* 0x000fe20003800000 */
[----:B------:R-:W-:-:S03]  /*f6c0*/  LEA R228, R228, UR17, 0x2 ;  /* 0x00000011e4e47c11 */ /* 0x000fc6000f8e10ff */
[----:B------:R-:W-:Y:S05]  /*f6d0*/  @!P2 BRA `(.L_x_13111) ;  /* 0x000000000004a947 */ /* 0x000fea0003800000 */
[----:B0-----:R0:W-:Y:S02]  /*f6e0*/  REDG.E.ADD.F32.FTZ.RN.STRONG.GPU desc[UR22][R2.64+-0x500], R67 ;  /* 0xfffb0043020079a6 */ /* 0x0011e4000c10f396 */
.L_x_13111:
[----:B------:R-:W-:Y:S05]  /*f6f0*/  BSYNC B0 ;  /* 0x0000000000007941 */ /* 0x000fea0003800000 */
.L_x_13110:
[----:B0-----:R0:W0:Y:S01]  /*f700*/  LDS R67, [R228+0x13c0] ;  /* 0x0013c000e4437984 */ /* 0x0010220000000800 */
[----:B------:R-:W-:Y:S01]  /*f710*/  BSSY B0, `(.L_x_13112) ;  /* 0x0000004000007945 */ /* 0x000fe20003800000 */
[----:B------:R-:W-:-:S03]  /*f720*/  LEA R230, R230, UR17, 0x2 ;  /* 0x00000011e6e67c11 */ /* 0x000fc6000f8e10ff */
[----:B------:R-:W-:Y:S05]  /*f730*/  @!P3 BRA `(.L_x_13113) ;  /* 0x000000000004b947 */ /* 0x000fea0003800000 */
[----:B0-----:R0:W-:Y:S02]  /*f740*/  REDG.E.ADD.F32.FTZ.RN.STRONG.GPU desc[UR22][R2.64+-0x480], R67 ;  /* 0xfffb8043020079a6 */ /* 0x0011e4000c10f396 */
.L_x_13113:
[----:B------:R-:W-:Y:S05]  /*f750*/  BSYNC B0 ;  /* 0x0000000000007941 */ /* 0x000fea0003800000 */
.L_x_13112:
[----:B0-----:R0:W0:Y:S01]  /*f760*/  LDS R67, [R230+0x1440] ;  /* 0x00144000e6437984 */ /* 0x0010220000000800 */
[----:B------:R-:W-:Y:S01]  /*f770*/  BSSY B0, `(.L_x_13114) ;  /* 0x0000004000007945 */ /* 0x000fe20003800000 */
[----:B------:R-:W-:-:S03]  /*f780*/  LEA R232, R232, UR17, 0x2 ;  /* 0x00000011e8e87c11 */ /* 0x000fc6000f8e10ff */
[----:B------:R-:W-:Y:S05]  /*f790*/  @!P4 BRA `(.L_x_13115) ;  /* 0x000000000004c947 */ /* 0x000fea0003800000 */
[----:B0-----:R0:W-:Y:S02]  /*f7a0*/  REDG.E.ADD.F32.FTZ.RN.STRONG.GPU desc[UR22][R2.64+-0x400], R67 ;  /* 0xfffc0043020079a6 */ /* 0x0011e4000c10f396 */
.L_x_13115:
[----:B------:R-:W-:Y:S05]  /*f7b0*/  BSYNC B0 ;  /* 0x0000000000007941 */ /* 0x000fea0003800000 */
.L_x_13114:
[----:B0-----:R0:W0:Y:S01]  /*f7c0*/  LDS R67, [R232+0x14c0] ;  /* 0x0014c000e8437984 */ /* 0x0010220000000800 */
[----:B------:R-:W-:Y:S04]  /*f7d0*/  BSSY B0, `(.L_x_13116) ;  /* 0x0000003000007945 */ /* 0x000fe80003800000 */
[----:B------:R-:W-:Y:S05]  /*f7e0*/  @!P5 BRA `(.L_x_13117) ;  /* 0x000000000004d947 */ /* 0x000fea0003800000 */
[----:B0-----:R0:W-:Y:S02]  /*f7f0*/  REDG.E.ADD.F32.FTZ.RN.STRONG.GPU desc[UR22][R2.64+-0x380], R67 ;  /* 0xfffc8043020079a6 */ /* 0x0011e4000c10f396 */
.L_x_13117:
[----:B------:R-:W-:Y:S05]  /*f800*/  BSYNC B0 ;  /* 0x0000000000007941 */ /* 0x000fea0003800000 */
.L_x_13116:
        /* <DEDUP_REMOVED lines=12> */
.L_x_13119:
[----:B------:R-:W-:Y:S05]  /*f8d0*/  BSYNC B0 ;  /* 0x0000000000007941 */ /* 0x000fea0003800000 */
.L_x_13118:
[----:B0-----:R0:W0:Y:S01]  /*f8e0*/  LDS R67, [R236+0x15c0] ;  /* 0x0015c000ec437984 */ /* 0x0010220000000800 */
[----:B------:R-:W-:Y:S01]  /*f8f0*/  BSSY B0, `(.L_x_13120) ;  /* 0x0000004000007945 */ /* 0x000fe20003800000 */
[----:B------:R-:W-:-:S03]  /*f900*/  LEA R240, R240, UR17, 0x2 ;  /* 0x00000011f0f07c11 */ /* 0x000fc6000f8e10ff */
[----:B------:R-:W-:Y:S05]  /*f910*/  @!P1 BRA `(.L_x_13121) ;  /* 0x0000000000049947 */ /* 0x000fea0003800000 */
[----:B0-----:R0:W-:Y:S02]  /*f920*/  REDG.E.ADD.F32.FTZ.RN.STRONG.GPU desc[UR22][R2.64+-0x280], R67 ;  /* 0xfffd8043020079a6 */ /* 0x0011e4000c10f396 */
.L_x_13121:
[----:B------:R-:W-:Y:S05]  /*f930*/  BSYNC B0 ;  /* 0x0000000000007941 */ /* 0x000fea0003800000 */
.L_x_13120:
[----:B0-----:R0:W0:Y:S01]  /*f940*/  LDS R67, [R240+0x1640] ;  /* 0x00164000f0437984 */ /* 0x0010220000000800 */
[----:B------:R-:W-:Y:S01]  /*f950*/  BSSY B0, `(.L_x_13122) ;  /* 0x0000004000007945 */ /* 0x000fe20003800000 */
[----:B------:R-:W-:-:S03]  /*f960*/  LEA R242, R242, UR17, 0x2 ;  /* 0x00000011f2f27c11 */ /* 0x000fc6000f8e10ff */
[----:B------:R-:W-:Y:S05]  /*f970*/  @!P2 BRA `(.L_x_13123) ;  /* 0x000000000004a947 */ /* 0x000fea0003800000 */
[----:B0-----:R0:W-:Y:S02]  /*f980*/  REDG.E.ADD.F32.FTZ.RN.STRONG.GPU desc[UR22][R2.64+-0x200], R67 ;  /* 0xfffe0043020079a6 */ /* 0x0011e4000c10f396 */
.L_x_13123:
[----:B------:R-:W-:Y:S05]  /*f990*/  BSYNC B0 ;  /* 0x0000000000007941 */ /* 0x000fea0003800000 */
.L_x_13122:
[----:B0-----:R0:W0:Y:S01]  /*f9a0*/  LDS R67, [R242+0x16c0] ;  /* 0x0016c000f2437984 */ /* 0x0010220000000800 */
[----:B------:R-:W-:Y:S01]  /*f9b0*/  BSSY B0, `(.L_x_13124) ;  /* 0x0000005000007945 */ /* 0x000fe20003800000 */
[----:B------:R-:W-:Y:S01]  /*f9c0*/  LEA R246, R246, UR17, 0x2 ;  /* 0x00000011f6f67c11 */ /* 0x000fe2000f8e10ff */
[----:B------:R-:W-:Y:S02]  /*f9d0*/  FMUL.FTZ R139, R248, R139 ;  /* 0x0000008bf88b7220 */ /* 0x000fe40000410000 */
[----:B------:R-:W-:Y:S05]  /*f9e0*/  @!P3 BRA `(.L_x_13125) ;  /* 0x000000000004b947 */ /* 0x000fea0003800000 */
[----:B0-----:R0:W-:Y:S02]  /*f9f0*/  REDG.E.ADD.F32.FTZ.RN.STRONG.GPU desc[UR22][R2.64+-0x180], R67 ;  /* 0xfffe8043020079a6 */ /* 0x0011e4000c10f396 */
.L_x_13125:
[----:B------:R-:W-:Y:S05]  /*fa00*/  BSYNC B0 ;  /* 0x0000000000007941 */ /* 0x000fea0003800000 */
.L_x_13124:
[----:B0-----:R0:W0:Y:S01]  /*fa10*/  LDS R67, [R246+0x1740] ;  /* 0x00174000f6437984 */ /* 0x0010220000000800 */
[----:B------:R-:W-:Y:S01]  /*fa20*/  BSSY B0, `(.L_x_13126) ;  /* 0x0000005000007945 */ /* 0x000fe20003800000 */
[----:B------:R-:W-:Y:S01]  /*fa30*/  LEA R252, R252, UR17, 0x2 ;  /* 0x00000011fcfc7c11 */ /* 0x000fe2000f8e10ff */
[----:B------:R-:W-:Y:S02]  /*fa40*/  FFMA.FTZ R64, R200, R4, R139 ;  /* 0x00000004c8407223 */ /* 0x000fe4000001008b */
[----:B------:R-:W-:Y:S05]  /*fa50*/  @!P4 BRA `(.L_x_13127) ;  /* 0x000000000004c947 */ /* 0x000fea0003800000 */
[----:B0-----:R0:W-:Y:S02]  /*fa60*/  REDG.E.ADD.F32.FTZ.RN.STRONG.GPU desc[UR22][R2.64+-0x100], R67 ;  /* 0xffff0043020079a6 */ /* 0x0011e4000c10f396 */
.L_x_13127:
[----:B------:R-:W-:Y:S05]  /*fa70*/  BSYNC B0 ;  /* 0x0000000000007941 */ /* 0x000fea0003800000 */
.L_x_13126:
[----:B------:R-:W-:Y:S01]  /*fa80*/  FADD.FTZ R64, R65, R64 ;  /* 0x0000004041407221 */ /* 0x000fe20000010000 */
[----:B------:R-:W-:Y:S01]  /*fa90*/  BSSY B0, `(.L_x_13128) ;  /* 0x0000004000007945 */ /* 0x000fe20003800000 */
[----:B------:R0:W0:Y:S03]  /*faa0*/  LDS R65, [R252+0x17c0] ;  /* 0x0017c000fc417984 */ /* 0x0000260000000800 */
[----:B------:R-:W-:Y:S05]  /*fab0*/  @!P5 BRA `(.L_x_13129) ;  /* 0x000000000004d947 */ /* 0x000fea0003800000 */
[----:B0-----:R0:W-:Y:S02]  /*fac0*/  REDG.E.ADD.F32.FTZ.RN.STRONG.GPU desc[UR22][R2.64+-0x80], R65 ;  /* 0xffff8041020079a6 */ /* 0x0011e4000c10f396 */
.L_x_13129:
[----:B------:R-:W-:Y:S05]  /*fad0*/  BSYNC B0 ;  /* 0x0000000000007941 */ /* 0x000fea0003800000 */
.L_x_13128:
[----:B0-2---:R-:W0:Y:S01]  /*fae0*/  SHFL.DOWN PT, R2, R5, 0x1, 0x1f ;  /* 0x08201f0005027f89 */ /* 0x005e2200000e0000 */
[----:B------:R-:W-:Y:S01]  /*faf0*/  ISETP.GT.AND P1, PT, R7, 0x1e, PT ;  /* 0x0000001e0700780c */ /* 0x000fe20003f24270 */
[----:B------:R-:W-:Y:S01]  /*fb00*/  FMUL.FTZ R181, R136, R181 ;  /* 0x000000b588b57220 */ /* 0x000fe20000410000 */
[----:B------:R-:W-:Y:S01]  /*fb10*/  MOV R65, R5 ;  /* 0x0000000500417202 */ /* 0x000fe20000000f00 */
[----:B------:R-:W2:Y:S01]  /*fb20*/  SHFL.DOWN PT, R139, R0, 0x1, 0x1f ;  /* 0x08201f00008b7f89 */ /* 0x000ea200000e0000 */
[----:B------:R-:W-:Y:S01]  /*fb30*/  MOV R66, R0 ;  /* 0x0000000000427202 */ /* 0x000fe20000000f00 */
[----:B------:R-:W-:Y:S01]  /*fb40*/  FMUL.FTZ R137, R137, R174 ;  /* 0x000000ae89897220 */ /* 0x000fe20000410000 */
[----:B------:R-:W-:Y:S01]  /*fb50*/  MOV R67, R162 ;  /* 0x000000a200437202 */ /* 0x000fe20000000f00 */
[----:B------:R-:W5:Y:S01]  /*fb60*/  SHFL.DOWN PT, R196, R162, 0x1, 0x1f ;  /* 0x08201f00a2c47f89 */ /* 0x000f6200000e0000 */
[----:B------:R-:W-:Y:S01]  /*fb70*/  ISETP.NE.AND P2, PT, R7, RZ, PT ;  /* 0x000000ff0700720c */ /* 0x000fe20003f45270 */
[----:B------:R-:W-:Y:S01]  /*fb80*/  FMUL.FTZ R164, R135, R164 ;  /* 0x000000a487a47220 */ /* 0x000fe20000410000 */
[----:B------:R-:W-:Y:S01]  /*fb90*/  ISETP.NE.AND P3, PT, R251, RZ, PT ;  /* 0x000000fffb00720c */ /* 0x000fe20003f65270 */
        /* <DEDUP_REMOVED lines=15> */
[----:B------:R-:W-:Y:S01]  /*fc90*/  FFMA.FTZ R206, R206, R165, R181 ;  /* 0x000000a5cece7223 */ /* 0x000fe200000100b5 */
[----:B--2---:R-:W-:Y:S01]  /*fca0*/  @!P1 FADD.FTZ R66, R66, R139 ;  /* 0x0000008b42429221 */ /* 0x004fe20000010000 */
[----:B------:R-:W0:Y:S01]  /*fcb0*/  SHFL.DOWN PT, R0, R65, 0x2, 0x1f ;  /* 0x08401f0041007f89 */ /* 0x000e2200000e0000 */
[----:B------:R-:W-:Y:S01]  /*fcc0*/  FFMA.FTZ R137, R168, R172, R137 ;  /* 0x000000aca8897223 */ /* 0x000fe20000010089 */
[----:B------:R-:W-:Y:S01]  /*fcd0*/  FFMA.FTZ R245, R245, R180, R164 ;  /* 0x000000b4f5f57223 */ /* 0x000fe200000100a4 */
[----:B-----5:R-:W-:Y:S01]  /*fce0*/  @!P1 FADD.FTZ R67, R67, R196 ;  /* 0x000000c443439221 */ /* 0x020fe20000010000 */
        /* <DEDUP_REMOVED lines=112> */
.L_x_13131:
[----:B------:R-:W-:Y:S05]  /*103f0*/  BSYNC B0 ;  /* 0x0000000000007941 */ /* 0x000fea0003800000 */
.L_x_13130:
[----:B------:R-:W-:Y:S02]  /*10400*/  UIADD3 UR7, UR7, 0x1, URZ ;  /* 0x0000000107077890 */ /* 0x000fe4000fffe03f */
[----:B------:R-:W-:Y:S02]  /*10410*/  UIADD3 UR8, UP1, UR8, 0x1, URZ ;  /* 0x0000000108087890 */ /* 0x000fe4000ff3e03f */
[----:B------:R-:W-:Y:S02]  /*10420*/  UISETP.GE.AND UP0, UPT, UR7, UR51, UPT ;  /* 0x000000330700728c */ /* 0x000fe4000bf06270 */
[----:B------:R-:W-:-:S04]  /*10430*/  UIADD3.X UR9, URZ, UR9, URZ, UP1, !UPT ;  /* 0x000000093f097290 */ /* 0x000fc80008ffe43f */
[----:B------:R-:W-:-:S13]  /*10440*/  PLOP3.LUT P1, PT, PT, PT, UP0, 0x80, 0x0 ;  /* 0x000000000000781c */ /* 0x000fda0003f2f008 */
[----:B------:R-:W-:Y:S05]  /*10450*/  @!P1 BRA `(.L_x_13132) ;  /* 0xffffff7000649947 */ /* 0x000fea000383ffff */
.L_x_13053:
[----:B------:R-:W2:Y:S01]  /*10460*/  S2R R36, SR_TID.X ;  /* 0x0000000000247919 */ /* 0x000ea20000002100 */
[----:B------:R-:W-:Y:S02]  /*10470*/  PRMT R39, RZ, 0x7610, R39 ;  /* 0x00007610ff277816 */ /* 0x000fe40000000027 */
[----:B------:R-:W-:Y:S01]  /*10480*/  PRMT R38, RZ, 0x7610, R38 ;  /* 0x00007610ff267816 */ /* 0x000fe20000000026 */
[----:B------:R-:W-:Y:S01]  /*10490*/  BAR.SYNC.DEFER_BLOCKING 0x0 ;  /* 0x0000000000007b1d */ /* 0x000fe20000010000 */
        /* <DEDUP_REMOVED lines=14> */
[----:B01----:R-:W0:Y:S01]  /*10580*/  S2R R64, SR_TID.X ;  /* 0x0000000000407919 */ /* 0x003e220000002100 */
[----:B--2---:R-:W-:Y:S02]  /*10590*/  SHF.L.U32 R0, R36, 0x4, RZ ;  /* 0x0000000424007819 */ /* 0x004fe400000006ff */
[----:B------:R-:W-:-:S02]  /*105a0*/  F2FP.BF16.F32.PACK_AB R74, R75, R74 ;  /* 0x0000004a4b4a723e */ /* 0x000fc400000010ff */
[----:B------:R-:W-:Y:S02]  /*105b0*/  F2FP.BF16.F32.PACK_AB R76, R77, R76 ;  /* 0x0000004c4d4c723e */ /* 0x000fe400000010ff */
[----:B------:R-:W-:Y:S02]  /*105c0*/  F2FP.BF16.F32.PACK_AB R78, R79, R78 ;  /* 0x0000004e4f4e723e */ /* 0x000fe400000010ff */
[----:B------:R-:W-:Y:S02]  /*105d0*/  F2FP.BF16.F32.PACK_AB R80, R81, R80 ;  /* 0x000000505150723e */ /* 0x000fe400000010ff */
[----:B------:R-:W-:Y:S02]  /*105e0*/  F2FP.BF16.F32.PACK_AB R82, R83, R82 ;  /* 0x000000525352723e */ /* 0x000fe400000010ff */
[----:B------:R-:W-:Y:S02]  /*105f0*/  F2FP.BF16.F32.PACK_AB R84, R85, R84 ;  /* 0x000000545554723e */ /* 0x000fe400000010ff */
[----:B------:R-:W-:-:S02]  /*10600*/  F2FP.BF16.F32.PACK_AB R86, R87, R86 ;  /* 0x000000565756723e */ /* 0x000fc400000010ff */
[----:B------:R-:W-:Y:S01]  /*10610*/  F2FP.BF16.F32.PACK_AB R88, R89, R88 ;  /* 0x000000585958723e */ /* 0x000fe200000010ff */
[----:B------:R-:W-:Y:S01]  /*10620*/  ULEA UR7, UR16, 0xfffffe00, 0x9 ;  /* 0xfffffe0010077891 */ /* 0x000fe2000f8e483f */
[----:B------:R-:W-:Y:S01]  /*10630*/  LOP3.LUT R3, R0, 0xfffffe00, RZ, 0xc0, !PT ;  /* 0xfffffe0000037812 */ /* 0x000fe200078ec0ff */
[----:B------:R-:W-:Y:S01]  /*10640*/  USHF.R.S32.HI UR20, URZ, 0x1f, UR11 ;  /* 0x0000001f3f147899 */ /* 0x000fe2000801140b */
[----:B------:R-:W-:Y:S02]  /*10650*/  ULDC.64 UR28, c[0x0][0x388] ;  /* 0x0000e200001c7ab9 */ /* 0x000fe40000000a00 */
[----:B------:R-:W-:Y:S01]  /*10660*/  LOP3.LUT R36, R3, 0x1f, R36, 0xf8, !PT ;  /* 0x0000001f03247812 */ /* 0x000fe200078ef824 */
[----:B------:R-:W-:-:S03]  /*10670*/  ULDC.64 UR26, c[0x0][0x3a8] ;  /* 0x0000ea00001a7ab9 */ /* 0x000fc60000000a00 */
[C---:B------:R-:W-:Y:S02]  /*10680*/  LOP3.LUT R35, R36.reuse, 0x20, RZ, 0xfc, !PT ;  /* 0x0000002024237812 */ /* 0x040fe400078efcff */
[C---:B------:R-:W-:Y:S02]  /*10690*/  LOP3.LUT R34, R36.reuse, 0x40, RZ, 0xfc, !PT ;  /* 0x0000004024227812 */ /* 0x040fe400078efcff */
[C---:B------:R-:W-:Y:S02]  /*106a0*/  LOP3.LUT R33, R36.reuse, 0x60, RZ, 0xfc, !PT ;  /* 0x0000006024217812 */ /* 0x040fe400078efcff */
[----:B------:R-:W-:Y:S02]  /*106b0*/  ISETP.GE.AND P1, PT, R36, UR44, PT ;  /* 0x0000002c24007c0c */ /* 0x000fe4000bf26270 */
[----:B------:R-:W-:Y:S02]  /*106c0*/  ISETP.GE.AND P2, PT, R35, UR44, PT ;  /* 0x0000002c23007c0c */ /* 0x000fe4000bf46270 */
[----:B------:R-:W-:-:S02]  /*106d0*/  ISETP.GE.AND P3, PT, R34, UR44, PT ;  /* 0x0000002c22007c0c */ /* 0x000fc4000bf66270 */
[----:B------:R-:W-:Y:S02]  /*106e0*/  ISETP.GE.AND P4, PT, R33, UR44, PT ;  /* 0x0000002c21007c0c */ /* 0x000fe4000bf86270 */
        /* <DEDUP_REMOVED lines=10> */
[----:B------:R-:W-:Y:S02]  /*10790*/  ISETP.GE.AND P5, PT, R32, UR44, PT ;  /* 0x0000002c20007c0c */ /* 0x000fe4000bfa6270 */
[----:B------:R-:W-:Y:S01]  /*107a0*/  LOP3.LUT R27, R36, 0x120, RZ, 0xfc, !PT ;  /* 0x00000120241b7812 */ /* 0x000fe200078efcff */
[----:B------:R-:W3:Y:S01]  /*107b0*/  @!P3 LDG.E.U16 R41, desc[UR22][R2.64+0x80] ;  /* 0x000080160229b981 */ /* 0x000ee2000c1e1500 */
[----:B------:R-:W-:-:S02]  /*107c0*/  ISETP.GE.AND P0, PT, R31, UR44, PT ;  /* 0x0000002c1f007c0c */ /* 0x000fc4000bf06270 */
[----:B------:R-:W-:Y:S01]  /*107d0*/  ISETP.GE.AND P1, PT, R30, UR44, PT ;  /* 0x0000002c1e007c0c */ /* 0x000fe2000bf26270 */
[----:B------:R-:W4:Y:S01]  /*107e0*/  @!P4 LDG.E.U16 R40, desc[UR22][R2.64+0xc0] ;  /* 0x0000c0160228c981 */ /* 0x000f22000c1e1500 */
[----:B------:R-:W-:Y:S02]  /*107f0*/  ISETP.GE.AND P2, PT, R29, UR44, PT ;  /* 0x0000002c1d007c0c */ /* 0x000fe4000bf46270 */
        /* <DEDUP_REMOVED lines=20> */
[----:B------:R-:W4:Y:S04]  /*10940*/  @!P5 LDG.E.U16 R49, desc[UR22][R2.64+0x280] ;  /* 0x000280160231d981 */ /* 0x000f28000c1e1500 */
[----:B------:R-:W4:Y:S04]  /*10950*/  @!P0 LDG.E.U16 R48, desc[UR22][R2.64+0x2c0] ;  /* 0x0002c01602308981 */ /* 0x000f28000c1e1500 */
[----:B------:R-:W4:Y:S04]  /*10960*/  @!P1 LDG.E.U16 R51, desc[UR22][R2.64+0x300] ;  /* 0x0003001602339981 */ /* 0x000f28000c1e1500 */
[----:B------:R-:W4:Y:S04]  /*10970*/  @!P2 LDG.E.U16 R50, desc[UR22][R2.64+0x340] ;  /* 0x000340160232a981 */ /* 0x000f28000c1e1500 */
[----:B------:R-:W4:Y:S04]  /*10980*/  @!P3 LDG.E.U16 R53, desc[UR22][R2.64+0x380] ;  /* 0x000380160235b981 */ /* 0x000f28000c1e1500 */
[----:B------:R-:W4:Y:S01]  /*10990*/  @!P4 LDG.E.U16 R52, desc[UR22][R2.64+0x3c0] ;  /* 0x0003c0160234c981 */ /* 0x000f22000c1e1500 */
[----:B0-----:R-:W-:-:S03]  /*109a0*/  ISETP.NE.AND P6, PT, R64, RZ, PT ;  /* 0x000000ff4000720c */ /* 0x001fc60003fc5270 */
        /* <DEDUP_REMOVED lines=21> */
[----:B------:R-:W-:Y:S01]  /*10b00*/  LDS.U16 R40, [R24+0x10] ;  /* 0x0000100018287984 */ /* 0x000fe20000000400 */
[----:B0-----:R-:W-:-:S05]  /*10b10*/  SHF.L.U32 R2, R2, 0x10, RZ ;  /* 0x0000001002027819 */ /* 0x001fca00000006ff */
[----:B------:R-:W-:Y:S01]  /*10b20*/  FADD.FTZ R41, R2, UR4 ;  /* 0x0000000402297e21 */ /* 0x000fe20008010000 */
[----:B-1----:R-:W-:Y:S01]  /*10b30*/  SHF.L.U32 R3, R3, 0x10, RZ ;  /* 0x0000001003037819 */ /* 0x002fe200000006ff */
[----:B------:R-:W0:Y:S01]  /*10b40*/  LDS.U16 R2, [R24+0x8] ;  /* 0x0000080018027984 */ /* 0x000e220000000400 */
[----:B--2---:R-:W-:Y:S02]  /*10b50*/  SHF.L.U32 R38, R38, 0x10, RZ ;  /* 0x0000001026267819 */ /* 0x004fe400000006ff */
[----:B------:R-:W-:Y:S02]  /*10b60*/  FSETP.GTU.FTZ.AND P4, PT, R41, 20, PT ;  /* 0x41a000002900780b */ /* 0x000fe40003f9c000 */
[----:B---3--:R-:W-:Y:S01]  /*10b70*/  SHF.L.U32 R39, R39, 0x10, RZ ;  /* 0x0000001027277819 */ /* 0x008fe200000006ff */
[----:B------:R-:W-:Y:S01]  /*10b80*/  FADD.FTZ R43, R3, UR4 ;  /* 0x00000004032b7e21 */ /* 0x000fe20008010000 */
[----:B------:R-:W-:Y:S01]  /*10b90*/  FADD.FTZ R44, R38, UR4 ;  /* 0x00000004262c7e21 */ /* 0x000fe20008010000 */
[----:B------:R-:W1:Y:S02]  /*10ba0*/  LDS.U16 R3, [R24+0xa] ;  /* 0x00000a0018037984 */ /* 0x000e640000000400 */
[----:B------:R-:W-:Y:S01]  /*10bb0*/  FADD.FTZ R45, R39, UR4 ;  /* 0x00000004272d7e21 */ /* 0x000fe20008010000 */
[----:B------:R-:W-:Y:S01]  /*10bc0*/  FSETP.GTU.FTZ.AND P5, PT, R43, 20, PT ;  /* 0x41a000002b00780b */ /* 0x000fe20003fbc000 */
[----:B------:R-:W2:Y:S01]  /*10bd0*/  LDS.U16 R38, [R24+0xc] ;  /* 0x00000c0018267984 */ /* 0x000ea20000000400 */
[----:B------:R-:W-:-:S02]  /*10be0*/  FSETP.GTU.FTZ.AND P0, PT, R44, 20, PT ;  /* 0x41a000002c00780b */ /* 0x000fc40003f1c000 */
[----:B------:R-:W-:Y:S01]  /*10bf0*/  FSETP.GTU.FTZ.AND P1, PT, R45, 20, PT ;  /* 0x41a000002d00780b */ /* 0x000fe20003f3c000 */
[----:B------:R-:W-:Y:S01]  /*10c00*/  @!P4 FMUL.FTZ R41, R41, -1.4426950216293334961 ;  /* 0xbfb8aa3b2929c820 */ /* 0x000fe20000410000 */
[----:B------:R-:W3:Y:S03]  /*10c10*/  LDS.U16 R39, [R24+0xe] ;  /* 0x00000e0018277984 */ /* 0x000ee60000000400 */
[----:B------:R4:W5:Y:S04]  /*10c20*/  @!P4 MUFU.EX2 R42, R41 ;  /* 0x00000029002ac308 */ /* 0x0009680000000800 */
[----:B------:R-:W-:Y:S02]  /*10c30*/  @!P5 FMUL.FTZ R43, R43, -1.4426950216293334961 ;  /* 0xbfb8aa3b2b2bd820 */ /* 0x000fe40000410000 */
[----:B------:R-:W-:Y:S01]  /*10c40*/  @!P0 FMUL.FTZ R44, R44, -1.4426950216293334961 ;  /* 0xbfb8aa3b2c2c8820 */ /* 0x000fe20000410000 */
[----:B----4-:R-:W4:Y:S01]  /*10c50*/  LDS.U16 R41, [R24+0x12] ;  /* 0x0000120018297984 */ /* 0x010f220000000400 */
[----:B------:R-:W-:-:S02]  /*10c60*/  @!P1 FMUL.FTZ R45, R45, -1.4426950216293334961 ;  /* 0xbfb8aa3b2d2d9820 */ /* 0x000fc40000410000 */
[----:B------:R-:W0:Y:S08]  /*10c70*/  @!P5 MUFU.EX2 R43, R43 ;  /* 0x0000002b002bd308 */ /* 0x000e300000000800 */
[----:B------:R-:W1:Y:S08]  /*10c80*/  @!P0 MUFU.EX2 R44, R44 ;  /* 0x0000002c002c8308 */ /* 0x000e700000000800 */
[----:B------:R-:W2:Y:S01]  /*10c90*/  @!P1 MUFU.EX2 R45, R45 ;  /* 0x0000002d002d9308 */ /* 0x000ea20000000800 */
[----:B-----5:R-:W-:Y:S01]  /*10ca0*/  @!P4 FADD.FTZ R42, R42, 1 ;  /* 0x3f8000002a2ac421 */ /* 0x020fe20000010000 */
[----:B0-----:R-:W-:Y:S01]  /*10cb0*/  @!P5 FADD.FTZ R43, R43, 1 ;  /* 0x3f8000002b2bd421 */ /* 0x001fe20000010000 */
[----:B-1----:R-:W-:-:S05]  /*10cc0*/  @!P0 FADD.FTZ R44, R44, 1 ;  /* 0x3f8000002c2c8421 */ /* 0x002fca0000010000 */
[----:B------:R-:W0:Y:S01]  /*10cd0*/  @!P4 MUFU.RCP R42, R42 ;  /* 0x0000002a002ac308 */ /* 0x000e220000001000 */
[----:B--2---:R-:W-:-:S07]  /*10ce0*/  @!P1 FADD.FTZ R45, R45, 1 ;  /* 0x3f8000002d2d9421 */ /* 0x004fce0000010000 */
[----:B------:R-:W1:Y:S08]  /*10cf0*/  @!P5 MUFU.RCP R43, R43 ;  /* 0x0000002b002bd308 */ /* 0x000e700000001000 */
[----:B------:R-:W2:Y:S08]  /*10d00*/  @!P0 MUFU.RCP R44, R44 ;  /* 0x0000002c002c8308 */ /* 0x000eb00000001000 */
[----:B------:R-:W5:Y:S01]  /*10d10*/  @!P1 MUFU.RCP R45, R45 ;  /* 0x0000002d002d9308 */ /* 0x000f620000001000 */
[----:B------:R-:W-:-:S02]  /*10d20*/  SHF.L.U32 R2, R2, 0x10, RZ ;  /* 0x0000001002027819 */ /* 0x000fc400000006ff */
[----:B------:R-:W-:Y:S02]  /*10d30*/  SHF.L.U32 R3, R3, 0x10, RZ ;  /* 0x0000001003037819 */ /* 0x000fe400000006ff */
[----:B------:R-:W-:Y:S02]  /*10d40*/  SHF.L.U32 R38, R38, 0x10, RZ ;  /* 0x0000001026267819 */ /* 0x000fe400000006ff */
[----:B---3--:R-:W-:Y:S02]  /*10d50*/  SHF.L.U32 R39, R39, 0x10, RZ ;  /* 0x0000001027277819 */ /* 0x008fe400000006ff */
[----:B------:R-:W-:Y:S02]  /*10d60*/  SHF.L.U32 R40, R40, 0x10, RZ ;  /* 0x0000001028287819 */ /* 0x000fe400000006ff */
[----:B----4-:R-:W-:Y:S01]  /*10d70*/  SHF.L.U32 R41, R41, 0x10, RZ ;  /* 0x0000001029297819 */ /* 0x010fe200000006ff */
[----:B------:R-:W-:Y:S01]  /*10d80*/  FADD.FTZ R2, R2, UR4 ;  /* 0x0000000402027e21 */ /* 0x000fe20008010000 */
[----:B------:R-:W-:Y:S01]  /*10d90*/  FADD.FTZ R3, R3, UR4 ;  /* 0x0000000403037e21 */ /* 0x000fe20008010000 */
[----:B------:R-:W-:Y:S01]  /*10da0*/  FADD.FTZ R38, R38, UR4 ;  /* 0x0000000426267e21 */ /* 0x000fe20008010000 */
[----:B------:R-:W-:Y:S01]  /*10db0*/  FADD.FTZ R39, R39, UR4 ;  /* 0x0000000427277e21 */ /* 0x000fe20008010000 */
[----:B------:R-:W-:Y:S01]  /*10dc0*/  FADD.FTZ R40, R40, UR4 ;  /* 0x0000000428287e21 */ /* 0x000fe20008010000 */
[----:B------:R-:W-:Y:S01]  /*10dd0*/  FADD.FTZ R41, R41, UR4 ;  /* 0x0000000429297e21 */ /* 0x000fe20008010000 */
[----:B0-----:R-:W-:Y:S01]  /*10de0*/  @!P4 FMUL.FTZ R105, R105, R42 ;  /* 0x0000002a6969c220 */ /* 0x001fe20000410000 */
[----:B-1----:R-:W-:Y:S01]  /*10df0*/  @!P5 FMUL.FTZ R104, R104, R43 ;  /* 0x0000002b6868d220 */ /* 0x002fe20000410000 */
[----:B--2---:R-:W-:Y:S01]  /*10e00*/  @!P0 FMUL.FTZ R103, R103, R44 ;  /* 0x0000002c67678220 */ /* 0x004fe20000410000 */
[----:B-----5:R-:W-:Y:S01]  /*10e10*/  @!P1 FMUL.FTZ R102, R102, R45 ;  /* 0x0000002d66669220 */ /* 0x020fe20000410000 */
[----:B------:R-:W-:-:S02]  /*10e20*/  FSETP.GTU.FTZ.AND P2, PT, R2, 20, PT ;  /* 0x41a000000200780b */ /* 0x000fc40003f5c000 */
[----:B------:R-:W-:Y:S02]  /*10e30*/  FSETP.GTU.FTZ.AND P3, PT, R3, 20, PT ;  /* 0x41a000000300780b */ /* 0x000fe40003f7c000 */
[----:B------:R-:W-:Y:S02]  /*10e40*/  FSETP.GTU.FTZ.AND P4, PT, R38, 20, PT ;  /* 0x41a000002600780b */ /* 0x000fe40003f9c000 */
[----:B------:R-:W-:Y:S02]  /*10e50*/  FSETP.GTU.FTZ.AND P5, PT, R39, 20, PT ;  /* 0x41a000002700780b */ /* 0x000fe40003fbc000 */
[----:B------:R-:W-:Y:S02]  /*10e60*/  FSETP.GTU.FTZ.AND P0, PT, R40, 20, PT ;  /* 0x41a000002800780b */ /* 0x000fe40003f1c000 */
[----:B------:R-:W-:-:S03]  /*10e70*/  FSETP.GTU.FTZ.AND P1, PT, R41, 20, PT ;  /* 0x41a000002900780b */ /* 0x000fc60003f3c000 */
[----:B------:R-:W-:Y:S02]  /*10e80*/  @!P2 FMUL.FTZ R2, R2, -1.4426950216293334961 ;  /* 0xbfb8aa3b0202a820 */ /* 0x000fe40000410000 */
[----:B------:R-:W-:Y:S02]  /*10e90*/  @!P3 FMUL.FTZ R3, R3, -1.4426950216293334961 ;  /* 0xbfb8aa3b0303b820 */ /* 0x000fe40000410000 */
[----:B------:R-:W-:Y:S02]  /*10ea0*/  @!P4 FMUL.FTZ R38, R38, -1.4426950216293334961 ;  /* 0xbfb8aa3b2626c820 */ /* 0x000fe40000410000 */
[----:B------:R-:W-:Y:S02]  /*10eb0*/  @!P5 FMUL.FTZ R39, R39, -1.4426950216293334961 ;  /* 0xbfb8aa3b2727d820 */ /* 0x000fe40000410000 */
[----:B------:R-:W-:Y:S02]  /*10ec0*/  @!P0 FMUL.FTZ R40, R40, -1.4426950216293334961 ;  /* 0xbfb8aa3b28288820 */ /* 0x000fe40000410000 */
[----:B------:R-:W-:Y:S01]  /*10ed0*/  @!P1 FMUL.FTZ R41, R41, -1.4426950216293334961 ;  /* 0xbfb8aa3b29299820 */ /* 0x000fe20000410000 */
[----:B------:R-:W0:Y:S08]  /*10ee0*/  @!P2 MUFU.EX2 R2, R2 ;  /* 0x000000020002a308 */ /* 0x000e300000000800 */
[----:B------:R-:W1:Y:S08]  /*10ef0*/  @!P3 MUFU.EX2 R3, R3 ;  /* 0x000000030003b308 */ /* 0x000e700000000800 */
[----:B------:R-:W2:Y:S08]  /*10f00*/  @!P4 MUFU.EX2 R38, R38 ;  /* 0x000000260026c308 */ /* 0x000eb00000000800 */
[----:B------:R-:W3:Y:S08]  /*10f10*/  @!P5 MUFU.EX2 R39, R39 ;  /* 0x000000270027d308 */ /* 0x000ef00000000800 */
[----:B------:R-:W4:Y:S08]  /*10f20*/  @!P0 MUFU.EX2 R40, R40 ;  /* 0x0000002800288308 */ /* 0x000f300000000800 */
[----:B------:R-:W5:Y:S01]  /*10f30*/  @!P1 MUFU.EX2 R41, R41 ;  /* 0x0000002900299308 */ /* 0x000f620000000800 */
[----:B0-----:R-:W-:Y:S01]  /*10f40*/  @!P2 FADD.FTZ R2, R2, 1 ;  /* 0x3f8000000202a421 */ /* 0x001fe20000010000 */
[----:B-1----:R-:W-:Y:S01]  /*10f50*/  @!P3 FADD.FTZ R3, R3, 1 ;  /* 0x3f8000000303b421 */ /* 0x002fe20000010000 */
[----:B--2---:R-:W-:Y:S01]  /*10f60*/  @!P4 FADD.FTZ R38, R38, 1 ;  /* 0x3f8000002626c421 */ /* 0x004fe20000010000 */
[----:B---3--:R-:W-:Y:S01]  /*10f70*/  @!P5 FADD.FTZ R39, R39, 1 ;  /* 0x3f8000002727d421 */ /* 0x008fe20000010000 */
[----:B----4-:R-:W-:-:S03]  /*10f80*/  @!P0 FADD.FTZ R40, R40, 1 ;  /* 0x3f80000028288421 */ /* 0x010fc60000010000 */
[----:B------:R-:W0:Y:S01]  /*10f90*/  @!P2 MUFU.RCP R2, R2 ;  /* 0x000000020002a308 */ /* 0x000e220000001000 */
[----:B-----5:R-:W-:-:S07]  /*10fa0*/  @!P1 FADD.FTZ R41, R41, 1 ;  /* 0x3f80000029299421 */ /* 0x020fce0000010000 */
[----:B------:R-:W1:Y:S08]  /*10fb0*/  @!P3 MUFU.RCP R3, R3 ;  /* 0x000000030003b308 */ /* 0x000e700000001000 */
[----:B------:R-:W2:Y:S08]  /*10fc0*/  @!P4 MUFU.RCP R38, R38 ;  /* 0x000000260026c308 */ /* 0x000eb00000001000 */
[----:B------:R-:W3:Y:S08]  /*10fd0*/  @!P5 MUFU.RCP R39, R39 ;  /* 0x000000270027d308 */ /* 0x000ef00000001000 */
[----:B------:R-:W4:Y:S08]  /*10fe0*/  @!P0 MUFU.RCP R40, R40 ;  /* 0x0000002800288308 */ /* 0x000f300000001000 */
[----:B------:R-:W5:Y:S01]  /*10ff0*/  @!P1 MUFU.RCP R41, R41 ;  /* 0x0000002900299308 */ /* 0x000f620000001000 */
[----:B0-----:R-:W-:Y:S01]  /*11000*/  @!P2 FMUL.FTZ R101, R101, R2 ;  /* 0x000000026565a220 */ /* 0x001fe20000410000 */
[----:B-1----:R-:W-:Y:S01]  /*11010*/  @!P3 FMUL.FTZ R100, R100, R3 ;  /* 0x000000036464b220 */ /* 0x002fe20000410000 */
[----:B--2---:R-:W-:Y:S01]  /*11020*/  @!P4 FMUL.FTZ R99, R99, R38 ;  /* 0x000000266363c220 */ /* 0x004fe20000410000 */
[----:B---3--:R-:W-:Y:S01]  /*11030*/  @!P5 FMUL.FTZ R98, R98, R39 ;  /* 0x000000276262d220 */ /* 0x008fe20000410000 */
[----:B------:R-:W-:Y:S01]  /*11040*/  LDS.U16 R2, [R24+0x14] ;  /* 0x0000140018027984 */ /* 0x000fe20000000400 */
[----:B----4-:R-:W-:-:S03]  /*11050*/  @!P0 FMUL.FTZ R97, R97, R40 ;  /* 0x0000002861618220 */ /* 0x010fc60000410000 */
[----:B------:R-:W0:Y:S04]  /*11060*/  LDS.U16 R3, [R24+0x16] ;  /* 0x0000160018037984 */ /* 0x000e280000000400 */
[----:B------:R-:W1:Y:S01]  /*11070*/  LDS.U16 R38, [R24+0x18] ;  /* 0x0000180018267984 */ /* 0x000e620000000400 */
[----:B-----5:R-:W-:-:S03]  /*11080*/  @!P1 FMUL.FTZ R96, R96, R41 ;  /* 0x0000002960609220 */ /* 0x020fc60000410000 */
[----:B------:R-:W2:Y:S04]  /*11090*/  LDS.U16 R39, [R24+0x1a] ;  /* 0x00001a0018277984 */ /* 0x000ea80000000400 */
[----:B------:R-:W3:Y:S04]  /*110a0*/  LDS.U16 R40, [R24+0x1c] ;  /* 0x00001c0018287984 */ /* 0x000ee80000000400 */
[----:B------:R-:W4:Y:S01]  /*110b0*/  LDS.U16 R41, [R24+0x1e] ;  /* 0x00001e0018297984 */ /* 0x000f220000000400 */
[----:B------:R-:W-:Y:S01]  /*110c0*/  BAR.SYNC.DEFER_BLOCKING 0x0 ;  /* 0x0000000000007b1d */ /* 0x000fe20000010000 */
[----:B------:R-:W-:-:S02]  /*110d0*/  PRMT R42, R74, 0x7632, R42 ;  /* 0x000076324a2a7816 */ /* 0x000fc4000000002a */
[----:B------:R-:W-:Y:S02]  /*110e0*/  PRMT R43, R76, 0x7632, R43 ;  /* 0x000076324c2b7816 */ /* 0x000fe4000000002b */
[----:B------:R-:W-:Y:S02]  /*110f0*/  PRMT R44, R78, 0x7632, R44 ;  /* 0x000076324e2c7816 */ /* 0x000fe4000000002c */
[----:B------:R-:W-:Y:S02]  /*11100*/  PRMT R45, R80, 0x7632, R45 ;  /* 0x00007632502d7816 */ /* 0x000fe4000000002d */
[----:B------:R-:W-:Y:S01]  /*11110*/  MOV R52, UR44 ;  /* 0x0000002c00347c02 */ /* 0x000fe20008000f00 */
[----:B------:R5:W-:Y:S04]  /*11120*/  STS.U16 [R24+0x2], R42 ;  /* 0x0000022a18007388 */ /* 0x000be80000000400 */
[----:B------:R0:W-:Y:S04]  /*11130*/  STS.U16 [R24+0x6], R43 ;  /* 0x0000062b18007388 */ /* 0x0001e80000000400 */
[----:B------:R1:W-:Y:S01]  /*11140*/  STS.U16 [R24+0xa], R44 ;  /* 0x00000a2c18007388 */ /* 0x0003e20000000400 */
[----:B-----5:R-:W-:-:S03]  /*11150*/  PRMT R42, R82, 0x7632, R42 ;  /* 0x00007632522a7816 */ /* 0x020fc6000000002a */
[----:B------:R5:W-:Y:S01]  /*11160*/  STS.U16 [R24+0xe], R45 ;  /* 0x00000e2d18007388 */ /* 0x000be20000000400 */
[----:B0-----:R-:W-:Y:S02]  /*11170*/  PRMT R43, R84, 0x7632, R43 ;  /* 0x00007632542b7816 */ /* 0x001fe4000000002b */
[----:B-1----:R-:W-:Y:S02]  /*11180*/  PRMT R44, R86, 0x7632, R44 ;  /* 0x00007632562c7816 */ /* 0x002fe4000000002c */
[----:B-----5:R-:W-:Y:S01]  /*11190*/  PRMT R45, R88, 0x7632, R45 ;  /* 0x00007632582d7816 */ /* 0x020fe2000000002d */
        /* <DEDUP_REMOVED lines=32> */
[----:B------:R-:W-:Y:S02]  /*113a0*/  SHF.L.U32 R38, R38, 0x10, RZ ;  /* 0x0000001026267819 */ /* 0x000fe400000006ff */
[----:B------:R-:W-:Y:S01]  /*113b0*/  SHF.L.U32 R2, R2, 0x10, RZ ;  /* 0x0000001002027819 */ /* 0x000fe200000006ff */
[----:B0-----:R-:W-:Y:S02]  /*113c0*/  FADD.FTZ R43, R3, UR4 ;  /* 0x00000004032b7e21 */ /* 0x001fe40008010000 */
[----:B-1----:R-:W-:Y:S02]  /*113d0*/  FADD.FTZ R44, R38, UR4 ;  /* 0x00000004262c7e21 */ /* 0x002fe40008010000 */
[----:B------:R-:W-:Y:S01]  /*113e0*/  FADD.FTZ R42, R2, UR4 ;  /* 0x00000004022a7e21 */ /* 0x000fe20008010000 */
[----:B------:R-:W-:Y:S02]  /*113f0*/  FSETP.GTU.FTZ.AND P1, PT, R43, 20, PT ;  /* 0x41a000002b00780b */ /* 0x000fe40003f3c000 */
[----:B------:R-:W-:-:S02]  /*11400*/  FSETP.GTU.FTZ.AND P2, PT, R44, 20, PT ;  /* 0x41a000002c00780b */ /* 0x000fc40003f5c000 */
[----:B------:R-:W-:Y:S01]  /*11410*/  FSETP.GTU.FTZ.AND P0, PT, R42, 20, PT ;  /* 0x41a000002a00780b */ /* 0x000fe20003f1c000 */
[----:B------:R-:W0:Y:S01]  /*11420*/  LDS R77, [UR17+0x420] ;  /* 0x00042011ff4d7984 */ /* 0x000e220008000800 */
[----:B--2---:R-:W-:Y:S02]  /*11430*/  SHF.L.U32 R39, R39, 0x10, RZ ;  /* 0x0000001027277819 */ /* 0x004fe400000006ff */
[----:B---3--:R-:W-:Y:S02]  /*11440*/  SHF.L.U32 R40, R40, 0x10, RZ ;  /* 0x0000001028287819 */ /* 0x008fe400000006ff */
[----:B----4-:R-:W-:Y:S01]  /*11450*/  SHF.L.U32 R41, R41, 0x10, RZ ;  /* 0x0000001029297819 */ /* 0x010fe200000006ff */
[----:B------:R-:W-:Y:S02]  /*11460*/  FADD.FTZ R46, R39, UR4 ;  /* 0x00000004272e7e21 */ /* 0x000fe40008010000 */
[----:B------:R-:W-:Y:S01]  /*11470*/  @!P1 FMUL.FTZ R39, R43, -1.4426950216293334961 ;  /* 0xbfb8aa3b2b279820 */ /* 0x000fe20000410000 */
[----:B------:R-:W-:Y:S01]  /*11480*/  FADD.FTZ R48, R40, UR4 ;  /* 0x0000000428307e21 */ /* 0x000fe20008010000 */
[----:B------:R-:W-:Y:S01]  /*11490*/  @!P2 FMUL.FTZ R40, R44, -1.4426950216293334961 ;  /* 0xbfb8aa3b2c28a820 */ /* 0x000fe20000410000 */
[----:B------:R-:W-:Y:S01]  /*114a0*/  USHF.R.S32.HI UR8, URZ, 0x1f, UR7 ;  /* 0x0000001f3f087899 */ /* 0x000fe20008011407 */
[----:B------:R-:W-:Y:S01]  /*114b0*/  @!P0 FMUL.FTZ R3, R42, -1.4426950216293334961 ;  /* 0xbfb8aa3b2a038820 */ /* 0x000fe20000410000 */
        /* <DEDUP_REMOVED lines=45> */
.L_x_13134:
[----:B------:R-:W-:Y:S05]  /*11790*/  BSYNC B0 ;  /* 0x0000000000007941 */ /* 0x000fea0003800000 */
.L_x_13133:
[----:B------:R-:W2:Y:S01]  /*117a0*/  LDL.LU R52, [R1+0x8] ;  /* 0x0000080001347983 */ /* 0x000ea20000300800 */
[----:B------:R-:W3:Y:S01]  /*117b0*/  @!P3 MUFU.RCP R39, R42 ;  /* 0x0000002a0027b308 */ /* 0x000ee20000001000 */
[----:B------:R-:W-:Y:S01]  /*117c0*/  ULDC UR27, c[0x0][0x224] ;  /* 0x00008900001b7ab9 */ /* 0x000fe20000000800 */
[----:B------:R-:W-:Y:S01]  /*117d0*/  ULDC.64 UR18, c[0x0][0x390] ;  /* 0x0000e40000127ab9 */ /* 0x000fe20000000a00 */
[----:B------:R-:W-:Y:S01]  /*117e0*/  UMOV UR9, UR21 ;  /* 0x0000001500097c82 */ /* 0x000fe20008000000 */
[----:B------:R-:W-:Y:S01]  /*117f0*/  UIADD3 UR27, UR6, -UR27, URZ ;  /* 0x8000001b061b7290 */ /* 0x000fe2000fffe03f */
[----:B0-----:R-:W-:Y:S01]  /*11800*/  @!P4 FADD.FTZ R43, R43, 1 ;  /* 0x3f8000002b2bc421 */ /* 0x001fe20000010000 */
[----:B------:R-:W-:Y:S01]  /*11810*/  UIMAD.WIDE.U32 UR8, UR12, UR18, UR8 ;  /* 0x000000120c0872a5 */ /* 0x000fe2000f8e0008 */
[----:B------:R-:W-:Y:S01]  /*11820*/  @!P5 FADD.FTZ R44, R44, 1 ;  /* 0x3f8000002c2cd421 */ /* 0x000fe20000010000 */
[----:B------:R-:W-:Y:S01]  /*11830*/  UIMAD UR18, UR7, UR18, URZ ;  /* 0x00000012071272a4 */ /* 0x000fe2000f8e023f */
[----:B------:R-:W-:Y:S01]  /*11840*/  @!P0 FMUL.FTZ R95, R95, R46 ;  /* 0x0000002e5f5f8220 */ /* 0x000fe20000410000 */
[----:B------:R-:W-:Y:S01]  /*11850*/  UIMAD UR27, UR27, -0x200, URZ ;  /* 0xfffffe001b1b78a4 */ /* 0x000fe2000f8e023f */
[----:B-1----:R-:W0:Y:S01]  /*11860*/  @!P4 MUFU.RCP R40, R43 ;  /* 0x0000002b0028c308 */ /* 0x002e220000001000 */
[----:B------:R-:W-:Y:S01]  /*11870*/  UIMAD UR18, UR12, UR19, UR18 ;  /* 0x000000130c1272a4 */ /* 0x000fe2000f8e0212 */
[----:B------:R-:W-:Y:S01]  /*11880*/  @!P1 FMUL.FTZ R94, R94, R79 ;  /* 0x0000004f5e5e9220 */ /* 0x000fe20000410000 */
[----:B------:R-:W-:Y:S01]  /*11890*/  ULDC.64 UR28, c[0x0][0x3e0] ;  /* 0x0000f800001c7ab9 */ /* 0x000fe20000000a00 */
[----:B------:R-:W-:Y:S01]  /*118a0*/  UIADD3 UR19, UP0, UR27, UR8, URZ ;  /* 0x000000081b137290 */ /* 0x000fe2000ff1e03f */
[----:B------:R-:W-:Y:S01]  /*118b0*/  LEA R38, P0, R36, UR28, 0x1 ;  /* 0x0000001c24267c11 */ /* 0x000fe2000f8008ff */
[----:B------:R-:W-:Y:S01]  /*118c0*/  USHF.R.S32.HI UR21, URZ, 0x1f, UR27 ;  /* 0x0000001f3f157899 */ /* 0x000fe2000801141b */
[----:B---3--:R-:W-:Y:S01]  /*118d0*/  @!P3 FMUL.FTZ R92, R92, R39 ;  /* 0x000000275c5cb220 */ /* 0x008fe20000410000 */
[----:B------:R-:W1:Y:S01]  /*118e0*/  @!P5 MUFU.RCP R41, R44 ;  /* 0x0000002c0029d308 */ /* 0x000e620000001000 */
[----:B------:R-:W-:Y:S01]  /*118f0*/  @!P2 FMUL.FTZ R93, R93, R48 ;  /* 0x000000305d5da220 */ /* 0x000fe20000410000 */
[----:B------:R-:W-:Y:S01]  /*11900*/  UIADD3.X UR8, UR21, UR18, UR9, UP0, !UPT ;  /* 0x0000001215087290 */ /* 0x000fe200087fe409 */
[----:B------:R-:W-:Y:S01]  /*11910*/  LEA.HI.X R39, R36, UR29, R37, 0x1, P0 ;  /* 0x0000001d24277c11 */ /* 0x000fe200080f0c25 */
[----:B------:R-:W-:Y:S01]  /*11920*/  BSSY B0, `(.L_x_13135) ;  /* 0x0000084000007945 */ /* 0x000fe20003800000 */
[----:B------:R-:W-:-:S02]  /*11930*/  MOV R42, UR19 ;  /* 0x00000013002a7c02 */ /* 0x000fc40008000f00 */
[-C--:B------:R-:W-:Y:S02]  /*11940*/  ISETP.GE.AND P2, PT, R35, R77.reuse, PT ;  /* 0x0000004d2300720c */ /* 0x080fe40003f46270 */
[-C--:B------:R-:W-:Y:S01]  /*11950*/  ISETP.GE.AND P0, PT, R34, R77.reuse, PT ;  /* 0x0000004d2200720c */ /* 0x080fe20003f06270 */
[----:B0-----:R-:W-:Y:S01]  /*11960*/  @!P4 FMUL.FTZ R91, R91, R40 ;  /* 0x000000285b5bc220 */ /* 0x001fe20000410000 */
[----:B------:R-:W-:Y:S02]  /*11970*/  ISETP.GE.AND P1, PT, R33, R77, PT ;  /* 0x0000004d2100720c */ /* 0x000fe40003f26270 */
[----:B------:R-:W-:Y:S02]  /*11980*/  LEA R38, P3, R42, R38, 0x1 ;  /* 0x000000262a267211 */ /* 0x000fe400078608ff */
[----:B------:R-:W-:Y:S01]  /*11990*/  MOV R43, UR8 ;  /* 0x00000008002b7c02 */ /* 0x000fe20008000f00 */
[----:B------:R-:W-:Y:S01]  /*119a0*/  UIMAD.WIDE.U32 UR8, UR11, UR26, URZ ;  /* 0x0000001a0b0872a5 */ /* 0x000fe2000f8e003f */
[----:B-1----:R-:W-:Y:S01]  /*119b0*/  @!P5 FMUL.FTZ R90, R90, R41 ;  /* 0x000000295a5ad220 */ /* 0x002fe20000410000 */
[----:B------:R-:W-:-:S02]  /*119c0*/  ISETP.GE.AND P4, PT, R32, R77, PT ;  /* 0x0000004d2000720c */ /* 0x000fc40003f86270 */
[----:B------:R-:W-:Y:S02]  /*119d0*/  LEA.HI.X R39, R42, R39, R43, 0x1, P3 ;  /* 0x000000272a277211 */ /* 0x000fe400018f0c2b */
        /* <DEDUP_REMOVED lines=34> */
[C---:B------:R-:W-:Y:S02]  /*11c00*/  PRMT R50, R39.reuse, 0x7610, R50 ;  /* 0x0000761027327816 */ /* 0x040fe40000000032 */
[----:B------:R-:W-:Y:S01]  /*11c10*/  PRMT R51, R39, 0x7632, R51 ;  /* 0x0000763227337816 */ /* 0x000fe20000000033 */
        /* <DEDUP_REMOVED lines=17> */
[----:B------:R-:W-:Y:S01]  /*11d30*/  F2FP.BF16.F32.PACK_AB R40, R94, R95 ;  /* 0x0000005f5e28723e */ /* 0x000fe200000010ff */
[----:B------:R-:W-:Y:S01]  /*11d40*/  FADD.FTZ R100, R41, R100 ;  /* 0x0000006429647221 */ /* 0x000fe20000010000 */
[----:B------:R-:W-:Y:S01]  /*11d50*/  PRMT R44, R101, 0x7632, R44 ;  /* 0x00007632652c7816 */ /* 0x000fe2000000002c */
[----:B------:R-:W-:Y:S01]  /*11d60*/  STS.U16 [R24+0x8], R101 ;  /* 0x0000086518007388 */ /* 0x000fe20000000400 */
[----:B------:R-:W-:Y:S01]  /*11d70*/  PRMT R43, R102, 0x7632, R43 ;  /* 0x00007632662b7816 */ /* 0x000fe2000000002b */
[----:B------:R-:W-:Y:S01]  /*11d80*/  FADD.FTZ R99, R100, R99 ;  /* 0x0000006364637221 */ /* 0x000fe20000010000 */
[----:B0-----:R-:W-:Y:S01]  /*11d90*/  PRMT R42, R38, 0x7632, R42 ;  /* 0x00007632262a7816 */ /* 0x001fe2000000002a */
[----:B------:R0:W-:Y:S01]  /*11da0*/  STS.U16 [R24+0xa], R44 ;  /* 0x00000a2c18007388 */ /* 0x0001e20000000400 */
[----:B------:R-:W-:Y:S01]  /*11db0*/  F2FP.BF16.F32.PACK_AB R38, R92, R93 ;  /* 0x0000005d5c26723e */ /* 0x000fe200000010ff */
[----:B------:R-:W-:-:S02]  /*11dc0*/  FADD.FTZ R98, R99, R98 ;  /* 0x0000006263627221 */ /* 0x000fc40000010000 */
[----:B------:R-:W-:Y:S01]  /*11dd0*/  STS.U16 [R24+0x6], R43 ;  /* 0x0000062b18007388 */ /* 0x000fe20000000400 */
[----:B------:R-:W-:Y:S01]  /*11de0*/  PRMT R48, R38, 0x7610, R48 ;  /* 0x0000761026307816 */ /* 0x000fe20000000030 */
[----:B------:R-:W-:Y:S01]  /*11df0*/  FADD.FTZ R97, R98, R97 ;  /* 0x0000006162617221 */ /* 0x000fe20000010000 */
[----:B------:R-:W-:Y:S01]  /*11e00*/  PRMT R49, R38, 0x7632, R49 ;  /* 0x0000763226317816 */ /* 0x000fe20000000031 */
        /* <DEDUP_REMOVED lines=10> */
[----:B------:R-:W-:Y:S01]  /*11eb0*/  STS.U16 [R24+0x1a], R49 ;  /* 0x00001a3118007388 */ /* 0x000fe20000000400 */
[----:B------:R-:W-:-:S03]  /*11ec0*/  NOP ;  /* 0x0000000000007918 */ /* 0x000fc60000000000 */
[----:B------:R0:W-:Y:S01]  /*11ed0*/  LDS.U16 R39, [R8] ;  /* 0x0000000008277984 */ /* 0x0001e20000000400 */
[----:B------:R-:W-:-:S03]  /*11ee0*/  FADD.FTZ R92, R93, R92 ;  /* 0x0000005c5d5c7221 */ /* 0x000fc60000010000 */
[----:B------:R-:W-:Y:S01]  /*11ef0*/  LDS.U16 R43, [R9+0x40] ;  /* 0x00004000092b7984 */ /* 0x000fe20000000400 */
[----:B------:R-:W-:-:S03]  /*11f00*/  FADD.FTZ R91, R92, R91 ;  /* 0x0000005b5c5b7221 */ /* 0x000fc60000010000 */
[----:B------:R-:W-:Y:S01]  /*11f10*/  LDS.U16 R45, [R10+0x80] ;  /* 0x000080000a2d7984 */ /* 0x000fe20000000400 */
[----:B0-----:R-:W-:-:S03]  /*11f20*/  FADD.FTZ R8, R91, R90 ;  /* 0x0000005a5b087221 */ /* 0x001fc60000010000 */
        /* <DEDUP_REMOVED lines=16> */
[----:B------:R-:W0:Y:S01]  /*12030*/  LDS R59, [UR17+0x420] ;  /* 0x00042011ff3b7984 */ /* 0x000e220008000800 */
[----:B------:R-:W-:Y:S01]  /*12040*/  UIADD3 UR17, UR9, UR20, URZ ;  /* 0x0000001409117290 */ /* 0x000fe2000fffe03f */
        /* <DEDUP_REMOVED lines=17> */
.L_x_13136:
[----:B------:R-:W-:Y:S05]  /*12160*/  BSYNC B0 ;  /* 0x0000000000007941 */ /* 0x000fea0003800000 */
.L_x_13135:
        /* <DEDUP_REMOVED lines=56> */
.L_x_13015:
        /* <DEDUP_REMOVED lines=29> */
.L_x_13139:
[----:B------:R-:W-:Y:S05]  /*126c0*/  BSYNC B0 ;  /* 0x0000000000007941 */ /* 0x000fea0003800000 */
.L_x_13138:
        /* <DEDUP_REMOVED lines=32> */
.L_x_13141:
[----:B------:R-:W2:Y:S02]  /*128d0*/  S2R R11, SR_TID.X ;  /* 0x00000000000b7919 */ /* 0x000ea40000002100 */
.L_x_13142:
[----:B------:R-:W-:Y:S05]  /*128e0*/  BSYNC B0 ;  /* 0x0000000000007941 */ /* 0x000fea0003800000 */
.L_x_13140:
        /* <DEDUP_REMOVED lines=23> */
.L_x_13144:
        /* <DEDUP_REMOVED lines=32> */
.L_x_13143:
[----:B------:R-:W-:Y:S05]  /*12c60*/  EXIT ;  /* 0x000000000000794d */ /* 0x000fea0003800000 */
.L_x_13145:
        /* <DEDUP_REMOVED lines=9> */
.L_x_18971:


//--------------------- .text._Z25selective_scan_bwd_kernelI32Selective_Scan_bwd_kernel_traitsILi32ELi16ELb0ELb1ELb0ELb0ELb0EN3c108BFloat16ENS1_7complexIfEEEEv12SSMParamsBwd --------------------------
	.section	.text._Z25selective_scan_bwd_kernelI32Selective_Scan_bwd_kernel_traitsILi32ELi16ELb0ELb1ELb0ELb0ELb0EN3c108BFloat16ENS1_7complexIfEEEEv12SSMParamsBwd,"ax",@progbits
	.align	128
        .global         _Z25selective_scan_bwd_kernelI32Selective_Scan_bwd_kernel_traitsILi32ELi16ELb0ELb1ELb0ELb0ELb0EN3c108BFloat16ENS1_7complexIfEEEEv12SSMParamsBwd
        .type           _Z25selective_scan_bwd_kernelI32Selective_Scan_bwd_kernel_traitsILi32ELi16ELb0ELb1ELb0ELb0ELb0EN3c108BFloat16ENS1_7complexIfEEEEv12SSMParamsBwd,@function
        .size           _Z25selective_scan_bwd_kernelI32Selective_Scan_bwd_kernel_traitsILi32ELi16ELb0ELb1ELb0ELb0ELb0EN3c108BFloat16ENS1_7complexIfEEEEv12SSMParamsBwd,(.L_x_18972 - _Z25selective_scan_bwd_kernelI32Selective_Scan_bwd_kernel_traitsILi32ELi16ELb0ELb1ELb0ELb0ELb0EN3c108BFloat16ENS1_7complexIfEEEEv12SSMParamsBwd)
        .other          _Z25selective_scan_bwd_kernelI32Selective_Scan_bwd_kernel_traitsILi32ELi16ELb0ELb1ELb0ELb0ELb0EN3c108BFloat16ENS1_7complexIfEEEEv12SSMParamsBwd,@"STO_CUDA_ENTRY STV_DEFAULT"
_Z25selective_scan_bwd_kernelI32Selective_Scan_bwd_kernel_traitsILi32ELi16ELb0ELb1ELb0ELb0ELb0EN3c108BFloat16ENS1_7complexIfEEEEv12SSMParamsBwd:
.text._Z25selective_scan_bwd_kernelI32Selective_Scan_bwd_kernel_traitsILi32ELi16ELb0ELb1ELb0ELb0ELb0EN3c108BFloat16ENS1_7complexIfEEEEv12SSMParamsBwd:
        /* <DEDUP_REMOVED lines=157> */
.L_x_13231:
        /* <DEDUP_REMOVED lines=302> */
[----:B------:R-:W-:Y:S01]  /*1cb0*/  STL [R1], R40 ;  /* 0x0000002801007387 */ /* 0x000fe20000100800 */
        /* <DEDUP_REMOVED lines=25> */
[----:B------:R-:W3:Y:S01]  /*1e50*/  LDS.U16 R2, [R118] ;  /* 0x0000000076027984 */ /* 0x000ee20000000400 */
[----:B0-----:R-:W-:Y:S02]  /*1e60*/  SHF.L.U32 R30, R44, 0x10, RZ ;  /* 0x000000102c1e7819 */ /* 0x001fe400000006ff */
[----:B------:R-:W-:Y:S01]  /*1e70*/  SHF.L.U32 R31, R43, 0x10, RZ ;  /* 0x000000102b1f7819 */ /* 0x000fe200000006ff */
[----:B------:R-:W0:Y:S01]  /*1e80*/  LDS.U16 R3, [R118+0x2] ;  /* 0x0000020076037984 */ /* 0x000e220000000400 */
[----:B-1----:R-:W-:Y:S01]  /*1e90*/  SHF.L.U32 R32, R41, 0x10, RZ ;  /* 0x0000001029207819 */ /* 0x002fe200000006ff */
[----:B--2---:R-:W1:Y:S02]  /*1ea0*/  LDC R34, c[0x0][0x21c] ;  /* 0x00008700ff227b82 */ /* 0x004e640000000800 */
[----:B------:R-:W2:Y:S04]  /*1eb0*/  LDS.U16 R20, [R118+0x4] ;  /* 0x0000040076147984 */ /* 0x000ea80000000400 */
[----:B------:R-:W4:Y:S04]  /*1ec0*/  LDS.U16 R21, [R118+0x6] ;  /* 0x0000060076157984 */ /* 0x000f280000000400 */
[----:B------:R-:W5:Y:S04]  /*1ed0*/  LDS.U16 R22, [R118+0x8] ;  /* 0x0000080076167984 */ /* 0x000f680000000400 */
[----:B------:R-:W1:Y:S04]  /*1ee0*/  LDS.U16 R23, [R118+0xa] ;  /* 0x00000a0076177984 */ /* 0x000e680000000400 */
[----:B------:R-:W1:Y:S04]  /*1ef0*/  LDS.U16 R24, [R118+0xc] ;  /* 0x00000c0076187984 */ /* 0x000e680000000400 */
[----:B------:R-:W1:Y:S04]  /*1f00*/  LDS.U16 R25, [R118+0xe] ;  /* 0x00000e0076197984 */ /* 0x000e680000000400 */
[----:B------:R-:W1:Y:S04]  /*1f10*/  LDS.U16 R26, [R118+0x10] ;  /* 0x00001000761a7984 */ /* 0x000e680000000400 */
[----:B------:R-:W1:Y:S04]  /*1f20*/  LDS.U16 R27, [R118+0x12] ;  /* 0x00001200761b7984 */ /* 0x000e680000000400 */
[----:B------:R-:W1:Y:S01]  /*1f30*/  LDS.U16 R28, [R118+0x14] ;  /* 0x00001400761c7984 */ /* 0x000e620000000400 */
[----:B---3--:R-:W-:-:S03]  /*1f40*/  SHF.L.U32 R29, R2, 0x10, RZ ;  /* 0x00000010021d7819 */ /* 0x008fc600000006ff */
[----:B------:R-:W3:Y:S01]  /*1f50*/  LDS.U16 R2, [R118+0x16] ;  /* 0x0000160076027984 */ /* 0x000ee20000000400 */
[----:B0-----:R-:W-:Y:S01]  /*1f60*/  SHF.L.U32 R73, R3, 0x10, RZ ;  /* 0x0000001003497819 */ /* 0x001fe200000006ff */
[----:B------:R-:W-:Y:S02]  /*1f70*/  FFMA.FTZ R30, R29, R30, R42 ;  /* 0x0000001e1d1e7223 */ /* 0x000fe4000001002a */
[----:B------:R-:W0:Y:S01]  /*1f80*/  LDS.U16 R3, [R118+0x18] ;  /* 0x0000180076037984 */ /* 0x000e220000000400 */
[----:B--2---:R-:W-:Y:S01]  /*1f90*/  SHF.L.U32 R72, R20, 0x10, RZ ;  /* 0x0000001014487819 */ /* 0x004fe200000006ff */
[----:B------:R-:W-:Y:S01]  /*1fa0*/  FFMA.FTZ R31, R73, R31, R30 ;  /* 0x0000001f491f7223 */ /* 0x000fe2000001001e */
[----:B------:R-:W-:Y:S01]  /*1fb0*/  SHF.L.U32 R30, R40, 0x10, RZ ;  /* 0x00000010281e7819 */ /* 0x000fe200000006ff */
[----:B------:R-:W2:Y:S01]  /*1fc0*/  LDS.U16 R20, [R118+0x1a] ;  /* 0x00001a0076147984 */ /* 0x000ea20000000400 */
        /* <DEDUP_REMOVED lines=8> */
[----:B-1----:R-:W-:Y:S01]  /*2050*/  SHF.L.U32 R23, R23, 0x10, RZ ;  /* 0x0000001017177819 */ /* 0x002fe200000006ff */
        /* <DEDUP_REMOVED lines=17> */
[----:B---3--:R-:W-:Y:S01]  /*2170*/  SHF.L.U32 R2, R2, 0x10, RZ ;  /* 0x0000001002027819 */ /* 0x008fe200000006ff */
[----:B------:R-:W-:Y:S01]  /*2180*/  FFMA.FTZ R31, R28, R33, R31 ;  /* 0x000000211c1f7223 */ /* 0x000fe2000001001f */
[----:B------:R-:W-:-:S02]  /*2190*/  SHF.L.U32 R32, R109, 0x10, RZ ;  /* 0x000000106d207819 */ /* 0x000fc400000006ff */
[----:B0-----:R-:W-:Y:S01]  /*21a0*/  SHF.L.U32 R3, R3, 0x10, RZ ;  /* 0x0000001003037819 */ /* 0x001fe200000006ff */
[----:B------:R-:W-:Y:S01]  /*21b0*/  FFMA.FTZ R30, R2, R30, R31 ;  /* 0x0000001e021e7223 */ /* 0x000fe2000001001f */
[----:B------:R-:W-:Y:S02]  /*21c0*/  SHF.L.U32 R33, R108, 0x10, RZ ;  /* 0x000000106c217819 */ /* 0x000fe400000006ff */
[----:B--2---:R-:W-:Y:S01]  /*21d0*/  SHF.L.U32 R20, R20, 0x10, RZ ;  /* 0x0000001014147819 */ /* 0x004fe200000006ff */
        /* <DEDUP_REMOVED lines=54> */
[----:B0-----:R-:W-:Y:S01]  /*2540*/  FADD.FTZ R0, R29, R29 ;  /* 0x0000001d1d007221 */ /* 0x001fe20000010000 */
        /* <DEDUP_REMOVED lines=46> */
.L_x_13226:
[----:B------:R-:W2:Y:S01]  /*2830*/  LDL R2, [R1+0x10] ;  /* 0x0000100001027983 */ /* 0x000ea20000100800 */
[----:B------:R-:W-:Y:S01]  /*2840*/  USHF.R.S32.HI UR57, URZ, 0x1f, UR6 ;  /* 0x0000001f3f397899 */ /* 0x000fe20008011406 */
[----:B------:R-:W-:Y:S01]  /*2850*/  SHF.L.U32 R4, R138, 0x4, RZ ;  /* 0x000000048a047819 */ /* 0x000fe200000006ff */
[----:B------:R-:W-:Y:S01]  /*2860*/  UMOV UR44, UR28 ;  /* 0x0000001c002c7c82 */ /* 0x000fe20008000000 */
[----:B------:R-:W-:Y:S01]  /*2870*/  UMOV UR45, UR11 ;  /* 0x0000000b002d7c82 */ /* 0x000fe20008000000 */
[----:B------:R-:W-:Y:S01]  /*2880*/  UIMAD UR16, UR57, UR38, URZ ;  /* 0x00000026391072a4 */ /* 0x000fe2000f8e023f */
[----:B------:R-:W-:Y:S01]  /*2890*/  LOP3.LUT R4, R4, 0xfffffe00, RZ, 0xc0, !PT ;  /* 0xfffffe0004047812 */ /* 0x000fe200078ec0ff */
[----:B------:R-:W-:Y:S01]  /*28a0*/  UIMAD.WIDE.U32 UR44, UR6, UR38, UR44 ;  /* 0x00000026062c72a5 */ /* 0x000fe2000f8e002c */
[----:B------:R-:W3:Y:S01]  /*28b0*/  LDL R139, [R1+0xc] ;  /* 0x00000c00018b7983 */ /* 0x000ee20000100800 */
[----:B------:R-:W-:Y:S02]  /*28c0*/  UIMAD UR16, UR6, UR39, UR16 ;  /* 0x00000027061072a4 */ /* 0x000fe4000f8e0210 */
[----:B------:R-:W-:Y:S01]  /*28d0*/  ULEA UR55, UP0, UR44, UR40, 0x3 ;  /* 0x000000282c377291 */ /* 0x000fe2000f80183f */
[----:B------:R-:W4:Y:S01]  /*28e0*/  LDL R131, [R1+0x8] ;  /* 0x0000080001837983 */ /* 0x000f220000100800 */
[----:B------:R-:W-:Y:S01]  /*28f0*/  UIADD3 UR16, UR45, UR16, URZ ;  /* 0x000000102d107290 */ /* 0x000fe2000fffe03f */
[----:B------:R-:W-:-:S02]  /*2900*/  LOP3.LUT R6, R4, 0x1f, R138, 0xf8, !PT ;  /* 0x0000001f04067812 */ /* 0x000fc400078ef88a */
[----:B------:R-:W4:Y:S01]  /*2910*/  LDL R71, [R1+0x4] ;  /* 0x0000040001477983 */ /* 0x000f220000100800 */
[----:B------:R-:W-:Y:S01]  /*2920*/  ULEA.HI.X UR44, UR44, UR41, UR16, 0x3, UP0 ;  /* 0x000000292c2c7291 */ /* 0x000fe200080f1c10 */
[----:B------:R-:W-:-:S05]  /*2930*/  IADD3 R6, R4, R6, RZ ;  /* 0x0000000604067210 */ /* 0x000fca0007ffe0ff */
[----:B------:R-:W-:Y:S01]  /*2940*/  MOV R3, UR44 ;  /* 0x0000002c00037c02 */ /* 0x000fe20008000f00 */
[----:B------:R-:W-:Y:S01]  /*2950*/  UIMAD UR16, UR57, UR42, URZ ;  /* 0x0000002a391072a4 */ /* 0x000fe2000f8e023f */
[----:B------:R-:W-:Y:S02]  /*2960*/  IADD3 R4, R6, 0x20, RZ ;  /* 0x0000002006047810 */ /* 0x000fe40007ffe0ff */
[--C-:B------:R-:W-:Y:S02]  /*2970*/  SHF.R.S32.HI R7, RZ, 0x1f, R6.reuse ;  /* 0x0000001fff077819 */ /* 0x100fe40000011406 */
[----:B------:R-:W-:Y:S01]  /*2980*/  MOV R9, UR42 ;  /* 0x0000002a00097c02 */ /* 0x000fe20008000f00 */
        /* <DEDUP_REMOVED lines=9> */
[C---:B------:R-:W-:Y:S02]  /*2a20*/  IADD3 R7, R6.reuse, 0x80, RZ ;  /* 0x0000008006077810 */ /* 0x040fe40007ffe0ff */
[----:B------:R-:W-:-:S02]  /*2a30*/  IADD3 R10, R6, 0xa0, RZ ;  /* 0x000000a0060a7810 */ /* 0x000fc40007ffe0ff */
[----:B------:R-:W-:Y:S02]  /*2a40*/  PRMT R12, RZ, 0x7610, R12 ;  /* 0x00007610ff0c7816 */ /* 0x000fe4000000000c */
[----:B------:R-:W-:Y:S02]  /*2a50*/  LEA.HI.X R5, R8, UR18, R5, 0x1, P4 ;  /* 0x0000001208057c11 */ /* 0x000fe4000a0f0c05 */
[----:B------:R-:W-:Y:S02]  /*2a60*/  ISETP.GE.AND P3, PT, R7, UR14, PT ;  /* 0x0000000e07007c0c */ /* 0x000fe4000bf66270 */
[----:B------:R-:W-:Y:S01]  /*2a70*/  ISETP.GE.AND P5, PT, R10, UR14, PT ;  /* 0x0000000e0a007c0c */ /* 0x000fe2000bfa6270 */
[----:B------:R-:W3:Y:S01]  /*2a80*/  @!P2 LDG.E.U16 R12, desc[UR20][R4.64+0x40] ;  /* 0x00004014040ca981 */ /* 0x000ee2000c1e1500 */
[C---:B------:R-:W-:Y:S02]  /*2a90*/  IADD3 R7, R6.reuse, 0xe0, RZ ;  /* 0x000000e006077810 */ /* 0x040fe40007ffe0ff */
[----:B------:R-:W-:-:S02]  /*2aa0*/  IADD3 R9, R6, 0xc0, RZ ;  /* 0x000000c006097810 */ /* 0x000fc40007ffe0ff */
[----:B------:R-:W-:Y:S02]  /*2ab0*/  PRMT R14, RZ, 0x7610, R14 ;  /* 0x00007610ff0e7816 */ /* 0x000fe4000000000e */
[----:B------:R-:W-:Y:S02]  /*2ac0*/  PRMT R13, RZ, 0x7610, R13 ;  /* 0x00007610ff0d7816 */ /* 0x000fe4000000000d */
[----:B------:R-:W-:Y:S02]  /*2ad0*/  ISETP.GE.AND P2, PT, R7, UR14, PT ;  /* 0x0000000e07007c0c */ /* 0x000fe4000bf46270 */
[----:B------:R-:W-:Y:S01]  /*2ae0*/  ISETP.GE.AND P4, PT, R9, UR14, PT ;  /* 0x0000000e09007c0c */ /* 0x000fe2000bf86270 */
[----:B------:R-:W4:Y:S01]  /*2af0*/  @!P0 LDG.E.U16 R14, desc[UR20][R4.64+0xc0] ;  /* 0x0000c014040e8981 */ /* 0x000f22000c1e1500 */
[C---:B------:R-:W-:Y:S02]  /*2b00*/  IADD3 R7, R6.reuse, 0x120, RZ ;  /* 0x0000012006077810 */ /* 0x040fe40007ffe0ff */
[----:B------:R-:W-:Y:S01]  /*2b10*/  IADD3 R8, R6, 0x100, RZ ;  /* 0x0000010006087810 */ /* 0x000fe20007ffe0ff */
[----:B------:R-:W4:Y:S01]  /*2b20*/  @!P1 LDG.E.U16 R13, desc[UR20][R4.64+0x80] ;  /* 0x00008014040d9981 */ /* 0x000f22000c1e1500 */
[----:B------:R-:W-:-:S02]  /*2b30*/  PRMT R16, RZ, 0x7610, R16 ;  /* 0x00007610ff107816 */ /* 0x000fc40000000010 */
[----:B------:R-:W-:Y:S02]  /*2b40*/  ISETP.GE.AND P0, PT, R7, UR14, PT ;  /* 0x0000000e07007c0c */ /* 0x000fe4000bf06270 */
[----:B------:R-:W-:Y:S02]  /*2b50*/  ISETP.GE.AND P1, PT, R8, UR14, PT ;  /* 0x0000000e08007c0c */ /* 0x000fe4000bf26270 */
[C---:B------:R-:W-:Y:S01]  /*2b60*/  IADD3 R7, R6.reuse, 0x160, RZ ;  /* 0x0000016006077810 */ /* 0x040fe20007ffe0ff */
[----:B------:R-:W4:Y:S01]  /*2b70*/  @!P5 LDG.E.U16 R16, desc[UR20][R4.64+0x140] ;  /* 0x000140140410d981 */ /* 0x000f22000c1e1500 */
[----:B------:R-:W-:Y:S02]  /*2b80*/  PRMT R17, RZ, 0x7610, R17 ;  /* 0x00007610ff117816 */ /* 0x000fe40000000011 */
[----:B------:R-:W-:Y:S02]  /*2b90*/  ISETP.GE.AND P5, PT, R7, UR14, PT ;  /* 0x0000000e07007c0c */ /* 0x000fe4000bfa6270 */
[----:B------:R-:W-:-:S02]  /*2ba0*/  IADD3 R7, R6, 0x180, RZ ;  /* 0x0000018006077810 */ /* 0x000fc40007ffe0ff */
[----:B------:R-:W-:Y:S01]  /*2bb0*/  PRMT R15, RZ, 0x7610, R15 ;  /* 0x00007610ff0f7816 */ /* 0x000fe2000000000f */
[----:B------:R-:W4:Y:S01]  /*2bc0*/  @!P4 LDG.E.U16 R17, desc[UR20][R4.64+0x180] ;  /* 0x000180140411c981 */ /* 0x000f22000c1e1500 */
[----:B------:R-:W-:Y:S02]  /*2bd0*/  PRMT R19, RZ, 0x7610, R19 ;  /* 0x00007610ff137816 */ /* 0x000fe40000000013 */
[----:B------:R-:W-:Y:S02]  /*2be0*/  ISETP.GE.AND P4, PT, R7, UR14, PT ;  /* 0x0000000e07007c0c */ /* 0x000fe4000bf86270 */
[C---:B------:R-:W-:Y:S01]  /*2bf0*/  IADD3 R8, R6.reuse, 0x140, RZ ;  /* 0x0000014006087810 */ /* 0x040fe20007ffe0ff */
[----:B------:R-:W4:Y:S01]  /*2c00*/  @!P3 LDG.E.U16 R15, desc[UR20][R4.64+0x100] ;  /* 0x00010014040fb981 */ /* 0x000f22000c1e1500 */
[----:B------:R-:W-:Y:S02]  /*2c10*/  IADD3 R7, R6, 0x1c0, RZ ;  /* 0x000001c006077810 */ /* 0x000fe40007ffe0ff */
[----:B------:R-:W-:Y:S01]  /*2c20*/  PRMT R18, RZ, 0x7610, R18 ;  /* 0x00007610ff127816 */ /* 0x000fe20000000012 */
[----:B------:R-:W4:Y:S01]  /*2c30*/  @!P1 LDG.E.U16 R19, desc[UR20][R4.64+0x200] ;  /* 0x0002001404139981 */ /* 0x000f22000c1e1500 */
[----:B------:R-:W-:-:S02]  /*2c40*/  PRMT R20, RZ, 0x7610, R20 ;  /* 0x00007610ff147816 */ /* 0x000fc40000000014 */
[----:B------:R-:W-:Y:S02]  /*2c50*/  ISETP.GE.AND P3, PT, R8, UR14, PT ;  /* 0x0000000e08007c0c */ /* 0x000fe4000bf66270 */
[----:B------:R-:W-:Y:S01]  /*2c60*/  ISETP.GE.AND P1, PT, R7, UR14, PT ;  /* 0x0000000e07007c0c */ /* 0x000fe2000bf26270 */
[----:B------:R-:W4:Y:S01]  /*2c70*/  @!P2 LDG.E.U16 R18, desc[UR20][R4.64+0x1c0] ;  /* 0x0001c0140412a981 */ /* 0x000f22000c1e1500 */
[C---:B------:R-:W-:Y:S02]  /*2c80*/  IADD3 R8, R6.reuse, 0x1a0, RZ ;  /* 0x000001a006087810 */ /* 0x040fe40007ffe0ff */
[----:B------:R-:W-:Y:S01]  /*2c90*/  IADD3 R7, R6, 0x1e0, RZ ;  /* 0x000001e006077810 */ /* 0x000fe20007ffe0ff */
[----:B------:R-:W4:Y:S01]  /*2ca0*/  @!P0 LDG.E.U16 R20, desc[UR20][R4.64+0x240] ;  /* 0x0002401404148981 */ /* 0x000f22000c1e1500 */
[----:B------:R-:W-:Y:S02]  /*2cb0*/  ISETP.GE.AND P2, PT, R8, UR14, PT ;  /* 0x0000000e08007c0c */ /* 0x000fe4000bf46270 */
[----:B------:R-:W-:-:S02]  /*2cc0*/  ISETP.GE.AND P0, PT, R7, UR14, PT ;  /* 0x0000000e07007c0c */ /* 0x000fc4000bf06270 */
[----:B------:R-:W-:Y:S02]  /*2cd0*/  PRMT R21, RZ, 0x7610, R21 ;  /* 0x00007610ff157816 */ /* 0x000fe40000000015 */
[C---:B------:R-:W-:Y:S02]  /*2ce0*/  IADD3 R9, R6.reuse, 0x220, RZ ;  /* 0x0000022006097810 */ /* 0x040fe40007ffe0ff */
        /* <DEDUP_REMOVED lines=9> */
[----:B------:R-:W-:Y:S02]  /*2d80*/  PRMT R25, RZ, 0x7610, R25 ;  /* 0x00007610ff197816 */ /* 0x000fe40000000019 */
[----:B------:R-:W-:Y:S02]  /*2d90*/  ISETP.GE.AND P2, PT, R8, UR14, PT ;  /* 0x0000000e08007c0c */ /* 0x000fe4000bf46270 */
[----:B------:R-:W-:Y:S02]  /*2da0*/  ISETP.GE.AND P0, PT, R7, UR14, PT ;  /* 0x0000000e07007c0c */ /* 0x000fe4000bf06270 */
[----:B------:R-:W-:Y:S01]  /*2db0*/  IADD3 R8, R6, 0x280, RZ ;  /* 0x0000028006087810 */ /* 0x000fe20007ffe0ff */
[----:B------:R-:W4:Y:S01]  /*2dc0*/  @!P1 LDG.E.U16 R25, desc[UR20][R4.64+0x380] ;  /* 0x0003801404199981 */ /* 0x000f22000c1e1500 */
[----:B------:R-:W-:-:S02]  /*2dd0*/  PRMT R28, RZ, 0x7610, R28 ;  /* 0x00007610ff1c7816 */ /* 0x000fc4000000001c */
[----:B------:R-:W-:Y:S02]  /*2de0*/  IADD3 R7, R6, 0x2c0, RZ ;  /* 0x000002c006077810 */ /* 0x000fe40007ffe0ff */
[----:B------:R-:W-:Y:S02]  /*2df0*/  ISETP.GE.AND P1, PT, R8, UR14, PT ;  /* 0x0000000e08007c0c */ /* 0x000fe4000bf26270 */
[----:B------:R-:W-:Y:S01]  /*2e00*/  PRMT R22, RZ, 0x7610, R22 ;  /* 0x00007610ff167816 */ /* 0x000fe20000000016 */
[----:B------:R-:W4:Y:S01]  /*2e10*/  @!P3 LDG.E.U16 R28, desc[UR20][R4.64+0x440] ;  /* 0x00044014041cb981 */ /* 0x000f22000c1e1500 */
[----:B------:R-:W-:Y:S02]  /*2e20*/  PRMT R30, RZ, 0x7610, R30 ;  /* 0x00007610ff1e7816 */ /* 0x000fe4000000001e */
[----:B------:R-:W-:Y:S02]  /*2e30*/  PRMT R23, RZ, 0x7610, R23 ;  /* 0x00007610ff177816 */ /* 0x000fe40000000017 */
[----:B------:R-:W-:Y:S01]  /*2e40*/  PRMT R27, RZ, 0x7610, R27 ;  /* 0x00007610ff1b7816 */ /* 0x000fe2000000001b */
[----:B------:R-:W4:Y:S01]  /*2e50*/  @!P5 LDG.E.U16 R22, desc[UR20][R4.64+0x2c0] ;  /* 0x0002c0140416d981 */ /* 0x000f22000c1e1500 */
[----:B------:R-:W-:-:S02]  /*2e60*/  ISETP.GE.AND P3, PT, R7, UR14, PT ;  /* 0x0000000e07007c0c */ /* 0x000fc4000bf66270 */
[C---:B------:R-:W-:Y:S01]  /*2e70*/  IADD3 R7, R6.reuse, 0x2e0, RZ ;  /* 0x000002e006077810 */ /* 0x040fe20007ffe0ff */
[----:B------:R-:W4:Y:S01]  /*2e80*/  @!P0 LDG.E.U16 R30, desc[UR20][R4.64+0x4c0] ;  /* 0x0004c014041e8981 */ /* 0x000f22000c1e1500 */
[C---:B------:R-:W-:Y:S02]  /*2e90*/  IADD3 R10, R6.reuse, 0x240, RZ ;  /* 0x00000240060a7810 */ /* 0x040fe40007ffe0ff */
[----:B------:R-:W-:Y:S01]  /*2ea0*/  IADD3 R9, R6, 0x2a0, RZ ;  /* 0x000002a006097810 */ /* 0x000fe20007ffe0ff */
[----:B------:R-:W4:Y:S01]  /*2eb0*/  @!P4 LDG.E.U16 R23, desc[UR20][R4.64+0x300] ;  /* 0x000300140417c981 */ /* 0x000f22000c1e1500 */
[----:B------:R-:W-:Y:S02]  /*2ec0*/  PRMT R31, RZ, 0x7610, R31 ;  /* 0x00007610ff1f7816 */ /* 0x000fe4000000001f */
[----:B------:R-:W-:Y:S01]  /*2ed0*/  ISETP.GE.AND P0, PT, R7, UR14, PT ;  /* 0x0000000e07007c0c */ /* 0x000fe2000bf06270 */
[----:B------:R-:W4:Y:S01]  /*2ee0*/  @!P2 LDG.E.U16 R27, desc[UR20][R4.64+0x400] ;  /* 0x00040014041ba981 */ /* 0x000f22000c1e1500 */
[----:B------:R-:W-:-:S02]  /*2ef0*/  ISETP.GE.AND P4, PT, R10, UR14, PT ;  /* 0x0000000e0a007c0c */ /* 0x000fc4000bf86270 */
[----:B------:R-:W-:Y:S01]  /*2f00*/  IADD3 R7, R6, 0x300, RZ ;  /* 0x0000030006077810 */ /* 0x000fe20007ffe0ff */
[----:B------:R-:W4:Y:S01]  /*2f10*/  @!P1 LDG.E.U16 R31, desc[UR20][R4.64+0x500] ;  /* 0x00050014041f9981 */ /* 0x000f22000c1e1500 */
[----:B------:R-:W-:Y:S02]  /*2f20*/  ISETP.GE.AND P2, PT, R9, UR14, PT ;  /* 0x0000000e09007c0c */ /* 0x000fe4000bf46270 */
[----:B------:R-:W-:Y:S02]  /*2f30*/  ISETP.GE.AND P1, PT, R7, UR14, PT ;  /* 0x0000000e07007c0c */ /* 0x000fe4000bf26270 */
[----:B------:R-:W-:Y:S02]  /*2f40*/  PRMT R34, RZ, 0x7610, R34 ;  /* 0x00007610ff227816 */ /* 0x000fe40000000022 */
[----:B------:R-:W-:Y:S02]  /*2f50*/  PRMT R29, RZ, 0x7610, R29 ;  /* 0x00007610ff1d7816 */ /* 0x000fe4000000001d */
[----:B------:R-:W-:-:S02]  /*2f60*/  PRMT R32, RZ, 0x7610, R32 ;  /* 0x00007610ff207816 */ /* 0x000fc40000000020 */
[----:B------:R-:W-:Y:S01]  /*2f70*/  PRMT R33, RZ, 0x7610, R33 ;  /* 0x00007610ff217816 */ /* 0x000fe20000000021 */
[----:B------:R-:W4:Y:S01]  /*2f80*/  @!P0 LDG.E.U16 R34, desc[UR20][R4.64+0x5c0] ;  /* 0x0005c01404228981 */ /* 0x000f22000c1e1500 */
[C---:B------:R-:W-:Y:S02]  /*2f90*/  IADD3 R7, R6.reuse, 0x360, RZ ;  /* 0x0000036006077810 */ /* 0x040fe40007ffe0ff */
[C---:B------:R-:W-:Y:S01]  /*2fa0*/  IADD3 R8, R6.reuse, 0x320, RZ ;  /* 0x0000032006087810 */ /* 0x040fe20007ffe0ff */
[----:B------:R-:W4:Y:S01]  /*2fb0*/  @!P4 LDG.E.U16 R29, desc[UR20][R4.64+0x480] ;  /* 0x00048014041dc981 */ /* 0x000f22000c1e1500 */
[----:B01----:R-:W-:Y:S02]  /*2fc0*/  PRMT R64, RZ, 0x7610, R64 ;  /* 0x00007610ff407816 */ /* 0x003fe40000000040 */
[----:B------:R-:W-:Y:S01]  /*2fd0*/  IADD3 R9, R6, 0x340, RZ ;  /* 0x0000034006097810 */ /* 0x000fe20007ffe0ff */
[----:B------:R-:W4:Y:S01]  /*2fe0*/  @!P2 LDG.E.U16 R32, desc[UR20][R4.64+0x540] ;  /* 0x000540140420a981 */ /* 0x000f22000c1e1500 */
[----:B------:R-:W-:-:S02]  /*2ff0*/  ISETP.GE.AND P0, PT, R7, UR14, PT ;  /* 0x0000000e07007c0c */ /* 0x000fc4000bf06270 */
[----:B------:R-:W-:Y:S01]  /*3000*/  IADD3 R7, R6, 0x380, RZ ;  /* 0x0000038006077810 */ /* 0x000fe20007ffe0ff */
[----:B------:R-:W4:Y:S01]  /*3010*/  @!P3 LDG.E.U16 R33, desc[UR20][R4.64+0x580] ;  /* 0x000580140421b981 */ /* 0x000f22000c1e1500 */
[----:B------:R-:W-:Y:S02]  /*3020*/  ISETP.GE.AND P2, PT, R8, UR14, PT ;  /* 0x0000000e08007c0c */ /* 0x000fe4000bf46270 */
[----:B------:R-:W-:Y:S01]  /*3030*/  ISETP.GE.AND P3, PT, R9, UR14, PT ;  /* 0x0000000e09007c0c */ /* 0x000fe2000bf66270 */
[----:B------:R-:W4:Y:S01]  /*3040*/  @!P1 LDG.E.U16 R64, desc[UR20][R4.64+0x600] ;  /* 0x0006001404409981 */ /* 0x000f22000c1e1500 */
[----:B------:R-:W-:Y:S02]  /*3050*/  ISETP.GE.AND P1, PT, R7, UR14, PT ;  /* 0x0000000e07007c0c */ /* 0x000fe4000bf26270 */
[----:B------:R-:W-:Y:S02]  /*3060*/  PRMT R65, RZ, 0x7610, R65 ;  /* 0x00007610ff417816 */ /* 0x000fe40000000041 */
[----:B--2---:R-:W-:-:S05]  /*3070*/  ISETP.NE.AND P6, PT, R2, RZ, PT ;  /* 0x000000ff0200720c */ /* 0x004fca0003fc5270 */
[----:B------:R-:W2:Y:S01]  /*3080*/  @!P2 LDG.E.U16 R65, desc[UR20][R4.64+0x640] ;  /* 0x000640140441a981 */ /* 0x000ea2000c1e1500 */
[----:B------:R-:W-:-:S06]  /*3090*/  MOV R2, UR55 ;  /* 0x0000003700027c02 */ /* 0x000fcc0008000f00 */
[----:B------:R-:W3:Y:S04]  /*30a0*/  LDG.E.64 R2, desc[UR20][R2.64] ;  /* 0x0000001402027981 */ /* 0x000ee8000c1e1b00 */
[----:B------:R-:W4:Y:S01]  /*30b0*/  @!P6 LDG.E.U16 R11, desc[UR20][R4.64] ;  /* 0x00000014040be981 */ /* 0x000f22000c1e1500 */
[----:B------:R-:W-:Y:S02]  /*30c0*/  PRMT R68, RZ, 0x7610, R68 ;  /* 0x00007610ff447816 */ /* 0x000fe40000000044 */
[----:B------:R-:W-:Y:S02]  /*30d0*/  PRMT R10, RZ, 0x7610, R10 ;  /* 0x00007610ff0a7816 */ /* 0x000fe4000000000a */
[----:B------:R-:W-:Y:S02]  /*30e0*/  PRMT R9, RZ, 0x7610, R9 ;  /* 0x00007610ff097816 */ /* 0x000fe40000000009 */
[----:B------:R-:W2:Y:S04]  /*30f0*/  @!P3 LDG.E.U16 R68, desc[UR20][R4.64+0x680] ;  /* 0x000680140444b981 */ /* 0x000ea8000c1e1500 */
[----:B------:R-:W2:Y:S04]  /*3100*/  @!P0 LDG.E.U16 R10, desc[UR20][R4.64+0x6c0] ;  /* 0x0006c014040a8981 */ /* 0x000ea8000c1e1500 */
[----:B------:R-:W2:Y:S01]  /*3110*/  @!P1 LDG.E.U16 R9, desc[UR20][R4.64+0x700] ;  /* 0x0007001404099981 */ /* 0x000ea2000c1e1500 */
[----:B------:R-:W-:-:S02]  /*3120*/  IADD3 R8, R6, 0x3a0, RZ ;  /* 0x000003a006087810 */ /* 0x000fc40007ffe0ff */
[C---:B------:R-:W-:Y:S02]  /*3130*/  IADD3 R7, R6.reuse, 0x3c0, RZ ;  /* 0x000003c006077810 */ /* 0x040fe40007ffe0ff */
[----:B------:R-:W-:Y:S02]  /*3140*/  IADD3 R6, R6, 0x3e0, RZ ;  /* 0x000003e006067810 */ /* 0x000fe40007ffe0ff */
[----:B------:R-:W-:Y:S02]  /*3150*/  ISETP.GE.AND P2, PT, R8, UR14, PT ;  /* 0x0000000e08007c0c */ /* 0x000fe4000bf46270 */
[----:B------:R-:W-:Y:S02]  /*3160*/  ISETP.GE.AND P0, PT, R7, UR14, PT ;  /* 0x0000000e07007c0c */ /* 0x000fe4000bf06270 */
[----:B------:R-:W-:Y:S02]  /*3170*/  ISETP.GE.AND P1, PT, R6, UR14, PT ;  /* 0x0000000e06007c0c */ /* 0x000fe4000bf26270 */
[----:B------:R-:W-:-:S02]  /*3180*/  PRMT R8, RZ, 0x7610, R8 ;  /* 0x00007610ff087816 */ /* 0x000fc40000000008 */
[----:B------:R-:W-:Y:S02]  /*3190*/  PRMT R7, RZ, 0x7610, R7 ;  /* 0x00007610ff077816 */ /* 0x000fe40000000007 */
[----:B------:R-:W-:Y:S01]  /*31a0*/  PRMT R6, RZ, 0x7610, R6 ;  /* 0x00007610ff067816 */ /* 0x000fe20000000006 */
[----:B------:R-:W-:Y:S02]  /*31b0*/  UIADD3 UR16, UR17, -0x1, URZ ;  /* 0xffffffff11107890 */ /* 0x000fe4000fffe03f */
[----:B------:R-:W2:Y:S02]  /*31c0*/  @!P2 LDG.E.U16 R8, desc[UR20][R4.64+0x740] ;  /* 0x000740140408a981 */ /* 0x000ea4000c1e1500 */
[----:B------:R-:W-:Y:S02]  /*31d0*/  ULEA.HI UR44, UR16, UR16, URZ, 0x1 ;  /* 0x00000010102c7291 */ /* 0x000fe4000f8f083f */
[----:B------:R-:W2:Y:S04]  /*31e0*/  @!P0 LDG.E.U16 R7, desc[UR20][R4.64+0x780] ;  /* 0x0007801404078981 */ /* 0x000ea8000c1e1500 */
[----:B------:R0:W2:Y:S01]  /*31f0*/  @!P1 LDG.E.U16 R6, desc[UR20][R4.64+0x7c0] ;  /* 0x0007c01404069981 */ /* 0x0000a2000c1e1500 */
[----:B------:R-:W-:-:S04]  /*3200*/  ULOP3.LUT UR44, UR44, 0xfffffe, URZ, 0xc0, !UPT ;  /* 0x00fffffe2c2c7892 */ /* 0x000fc8000f8ec03f */
[----:B------:R-:W-:-:S07]  /*3210*/  UIADD3 UR16, UR16, -UR44, URZ ;  /* 0x8000002c10107290 */ /* 0x000fce000fffe03f */
[----:B------:R-:W1:Y:S01]  /*3220*/  S2UR UR44, SR_CgaCtaId ;  /* 0x00000000002c79c3 */ /* 0x000e620000008800 */
[----:B------:R-:W-:Y:S01]  /*3230*/  ULEA UR16, UR16, UR6, 0x8 ;  /* 0x0000000610107291 */ /* 0x000fe2000f8e403f */
[C---:B------:R-:W-:Y:S02]  /*3240*/  LOP3.LUT R251, R138.reuse, 0x1f, RZ, 0xc0, !PT ;  /* 0x0000001f8afb7812 */ /* 0x040fe400078ec0ff */
[----:B------:R-:W-:-:S03]  /*3250*/  ISETP.NE.AND P2, PT, R138, RZ, PT ;  /* 0x000000ff8a00720c */ /* 0x000fc60003f45270 */
[----:B------:R-:W-:Y:S01]  /*3260*/  MOV R130, UR16 ;  /* 0x0000001000827c02 */ /* 0x000fe20008000f00 */
[----:B------:R-:W-:Y:S01]  /*3270*/  UMOV UR16, 0x400 ;  /* 0x0000040000107882 */ /* 0x000fe20000000000 */
[----:B------:R-:W-:Y:S01]  /*3280*/  ISETP.NE.AND P0, PT, R251, RZ, PT ;  /* 0x000000fffb00720c */ /* 0x000fe20003f05270 */
[----:B-1----:R-:W-:-:S03]  /*3290*/  ULEA UR16, UR44, UR16, 0x18 ;  /* 0x000000102c107291 */ /* 0x002fc6000f8ec03f */
[----:B------:R-:W-:Y:S01]  /*32a0*/  ULDC.64 UR44, c[0x0][0x268] ;  /* 0x00009a00002c7ab9 */ /* 0x000fe20000000a00 */
        /* <DEDUP_REMOVED lines=23> */
[----:B------:R0:W-:Y:S01]  /*3420*/  MUFU.COS R204, R5 ;  /* 0x0000000500cc7308 */ /* 0x0001e20000000000 */
[----:B----4-:R-:W-:Y:S07]  /*3430*/  STS.U16 [R136], R11 ;  /* 0x0000000b88007388 */ /* 0x010fee0000000400 */
[----:B------:R-:W-:Y:S01]  /*3440*/  MUFU.SIN R197, R4 ;  /* 0x0000000400c57308 */ /* 0x000fe20000000400 */
[----:B0-----:R-:W-:Y:S01]  /*3450*/  FMUL.RZ R5, R3, 0.15915493667125701904 ;  /* 0x3e22f98303057820 */ /* 0x001fe2000040c000 */
[----:B------:R-:W-:-:S06]  /*3460*/  FMUL.FTZ R3, R42, UR56 ;  /* 0x000000382a037c20 */ /* 0x000fcc0008410000 */
[----:B------:R0:W-:Y:S01]  /*3470*/  MUFU.COS R198, R4 ;  /* 0x0000000400c67308 */ /* 0x0001e20000000000 */
[----:B------:R1:W-:Y:S01]  /*3480*/  STS.U16 [R135+0x40], R12 ;  /* 0x0000400c87007388 */ /* 0x0003e20000000400 */
[----:B0-----:R-:W-:-:S06]  /*3490*/  FMUL.FTZ R4, R41, UR56 ;  /* 0x0000003829047c20 */ /* 0x001fcc0008410000 */
[----:B------:R-:W-:Y:S01]  /*34a0*/  MUFU.SIN R199, R70 ;  /* 0x0000004600c77308 */ /* 0x000fe20000000400 */
[----:B------:R-:W-:-:S07]  /*34b0*/  FMUL.RZ R4, R4, 0.15915493667125701904 ;  /* 0x3e22f98304047820 */ /* 0x000fce000040c000 */
[----:B------:R0:W-:Y:S01]  /*34c0*/  MUFU.COS R200, R70 ;  /* 0x0000004600c87308 */ /* 0x0001e20000000000 */
[----:B------:R-:W-:Y:S01]  /*34d0*/  STS.U16 [R134+0x80], R13 ;  /* 0x0000800d86007388 */ /* 0x000fe20000000400 */
[----:B0-----:R-:W-:Y:S01]  /*34e0*/  FMUL.RZ R70, R3, 0.15915493667125701904 ;  /* 0x3e22f98303467820 */ /* 0x001fe2000040c000 */
[----:B------:R-:W-:-:S05]  /*34f0*/  IADD3 R3, R138, 0x200, RZ ;  /* 0x000002008a037810 */ /* 0x000fca0007ffe0ff */
[----:B------:R-:W-:Y:S01]  /*3500*/  MUFU.SIN R201, R69 ;  /* 0x0000004500c97308 */ /* 0x000fe20000000400 */
[----:B------:R0:W-:Y:S01]  /*3510*/  STS.U16 [R133+0xc0], R14 ;  /* 0x0000c00e85007388 */ /* 0x0001e20000000400 */
[----:B-1----:R-:W-:-:S03]  /*3520*/  IADD3 R12, R137, 0x220, RZ ;  /* 0x00000220890c7810 */ /* 0x002fc60007ffe0ff */
[----:B------:R-:W-:Y:S03]  /*3530*/  STS.U16 [R132+0x100], R15 ;  /* 0x0001000f84007388 */ /* 0x000fe60000000400 */
[----:B------:R1:W-:Y:S01]  /*3540*/  MUFU.COS R202, R69 ;  /* 0x0000004500ca7308 */ /* 0x0003e20000000000 */
[----:B------:R3:W-:Y:S07]  /*3550*/  STS.U16 [R129+0x140], R16 ;  /* 0x0001401081007388 */ /* 0x0007ee0000000400 */
[----:B------:R-:W-:Y:S01]  /*3560*/  MUFU.SIN R195, R5 ;  /* 0x0000000500c37308 */ /* 0x000fe20000000400 */
[----:B-1----:R-:W-:Y:S01]  /*3570*/  SEL R69, R130, R3, !P2 ;  /* 0x0000000382457207 */ /* 0x002fe20005000000 */
[----:B------:R-:W-:Y:S01]  /*3580*/  FMUL.FTZ R3, R40, UR56 ;  /* 0x0000003828037c20 */ /* 0x000fe20008410000 */
[----:B------:R-:W-:Y:S05]  /*3590*/  STS.U16 [R128+0x180], R17 ;  /* 0x0001801180007388 */ /* 0x000fea0000000400 */
[----:B------:R1:W-:Y:S01]  /*35a0*/  MUFU.COS R196, R5 ;  /* 0x0000000500c47308 */ /* 0x0003e20000000000 */
[----:B------:R4:W-:Y:S07]  /*35b0*/  STS.U16 [R127+0x1c0], R18 ;  /* 0x0001c0127f007388 */ /* 0x0009ee0000000400 */
[----:B------:R-:W-:Y:S01]  /*35c0*/  MUFU.SIN R191, R4 ;  /* 0x0000000400bf7308 */ /* 0x000fe20000000400 */
[----:B-1----:R-:W-:Y:S01]  /*35d0*/  MOV R5, UR17 ;  /* 0x0000001100057c02 */ /* 0x002fe20008000f00 */
[----:B------:R-:W-:Y:S06]  /*35e0*/  STS.U16 [R126+0x200], R19 ;  /* 0x000200137e007388 */ /* 0x000fec0000000400 */
[----:B------:R1:W-:Y:S01]  /*35f0*/  MUFU.COS R192, R4 ;  /* 0x0000000400c07308 */ /* 0x0003e20000000000 */
[----:B------:R-:W-:Y:S01]  /*3600*/  ISETP.LT.OR P1, PT, R5, 0x2, P0 ;  /* 0x000000020500780c */ /* 0x000fe20000721670 */
[----:B------:R-:W-:Y:S01]  /*3610*/  FMUL.RZ R5, R3, 0.15915493667125701904 ;  /* 0x3e22f98303057820 */ /* 0x000fe2000040c000 */
[----:B------:R-:W-:Y:S01]  /*3620*/  FMUL.FTZ R3, R39, UR56 ;  /* 0x0000003827037c20 */ /* 0x000fe20008410000 */
[----:B-1----:R-:W-:Y:S01]  /*3630*/  IADD3 R4, R137, 0x200, RZ ;  /* 0x0000020089047810 */ /* 0x002fe20007ffe0ff */
[----:B------:R-:W-:Y:S01]  /*3640*/  STS.U16 [R125+0x240], R20 ;  /* 0x000240147d007388 */ /* 0x000fe20000000400 */
[----:B------:R-:W-:-:S02]  /*3650*/  LEA.HI.SX32 R12, R12, R137, 0x1b ;  /* 0x000000890c0c7211 */ /* 0x000fc400078fdaff */
[----:B------:R-:W-:Y:S01]  /*3660*/  LEA.HI.SX32 R4, R4, R137, 0x1b ;  /* 0x0000008904047211 */ /* 0x000fe200078fdaff */
[----:B------:R-:W-:Y:S01]  /*3670*/  STS.U16 [R124+0x280], R21 ;  /* 0x000280157c007388 */ /* 0x000fe20000000400 */
[----:B------:R-:W-:Y:S02]  /*3680*/  FMUL.RZ R11, R3, 0.15915493667125701904 ;  /* 0x3e22f983030b7820 */ /* 0x000fe4000040c000 */
[----:B------:R-:W-:Y:S01]  /*3690*/  LEA R4, R4, UR16, 0x1 ;  /* 0x0000001004047c11 */ /* 0x000fe2000f8e08ff */
[----:B------:R-:W-:Y:S01]  /*36a0*/  STS.U16 [R123+0x2c0], R22 ;  /* 0x0002c0167b007388 */ /* 0x000fe20000000400 */
[C---:B0-----:R-:W-:Y:S02]  /*36b0*/  IADD3 R14, R137.reuse, 0x240, RZ ;  /* 0x00000240890e7810 */ /* 0x041fe40007ffe0ff */
[----:B------:R-:W-:Y:S01]  /*36c0*/  LEA R3, R12, UR16, 0x1 ;  /* 0x000000100c037c11 */ /* 0x000fe2000f8e08ff */
[----:B------:R-:W-:Y:S01]  /*36d0*/  STS.U16 [R122+0x300], R23 ;  /* 0x000300177a007388 */ /* 0x000fe20000000400 */
[----:B------:R-:W-:-:S03]  /*36e0*/  IADD3 R12, R137, 0x260, RZ ;  /* 0x00000260890c7810 */ /* 0x000fc60007ffe0ff */
[----:B------:R-:W-:Y:S01]  /*36f0*/  STS.U16 [R121+0x340], R24 ;  /* 0x0003401879007388 */ /* 0x000fe20000000400 */
[----:B---3--:R-:W-:-:S03]  /*3700*/  IADD3 R16, R137, 0x280, RZ ;  /* 0x0000028089107810 */ /* 0x008fc60007ffe0ff */
[----:B------:R-:W-:Y:S01]  /*3710*/  STS.U16 [R120+0x380], R25 ;  /* 0x0003801978007388 */ /* 0x000fe20000000400 */
[----:B----4-:R-:W-:-:S03]  /*3720*/  IADD3 R18, R137, 0x2a0, RZ ;  /* 0x000002a089127810 */ /* 0x010fc60007ffe0ff */
[----:B------:R-:W-:Y:S01]  /*3730*/  STS.U16 [R119+0x3c0], R26 ;  /* 0x0003c01a77007388 */ /* 0x000fe20000000400 */
[-C--:B------:R-:W-:Y:S01]  /*3740*/  LEA.HI.SX32 R14, R14, R137.reuse, 0x1b ;  /* 0x000000890e0e7211 */ /* 0x080fe200078fdaff */
[----:B------:R-:W-:Y:S02]  /*3750*/  MUFU.SIN R189, R5 ;  /* 0x0000000500bd7308 */ /* 0x000fe40000000400 */
[----:B------:R0:W-:Y:S01]  /*3760*/  STS.U16 [R4+0x400], R27 ;  /* 0x0004001b04007388 */ /* 0x0001e20000000400 */
[-C--:B------:R-:W-:Y:S02]  /*3770*/  LEA.HI.SX32 R12, R12, R137.reuse, 0x1b ;  /* 0x000000890c0c7211 */ /* 0x080fe400078fdaff */
[----:B------:R-:W-:-:S03]  /*3780*/  LEA.HI.SX32 R16, R16, R137, 0x1b ;  /* 0x0000008910107211 */ /* 0x000fc600078fdaff */
[----:B------:R1:W-:Y:S01]  /*3790*/  MUFU.COS R190, R5 ;  /* 0x0000000500be7308 */ /* 0x0003e20000000000 */
[----:B------:R-:W-:Y:S01]  /*37a0*/  LEA.HI.SX32 R18, R18, R137, 0x1b ;  /* 0x0000008912127211 */ /* 0x000fe200078fdaff */
[----:B0-----:R-:W-:Y:S01]  /*37b0*/  FMUL.FTZ R4, R37, UR56 ;  /* 0x0000003825047c20 */ /* 0x001fe20008410000 */
[----:B------:R-:W-:Y:S01]  /*37c0*/  R2UR UR55, R2 ;  /* 0x00000000023772ca */ /* 0x000fe200000e0000 */
[----:B------:R0:W-:Y:S01]  /*37d0*/  STS.U16 [R3+0x440], R28 ;  /* 0x0004401c03007388 */ /* 0x0001e20000000400 */
[----:B------:R-:W-:Y:S01]  /*37e0*/  LEA R14, R14, UR16, 0x1 ;  /* 0x000000100e0e7c11 */ /* 0x000fe2000f8e08ff */
[----:B-1----:R-:W-:Y:S01]  /*37f0*/  FMUL.FTZ R5, R38, UR56 ;  /* 0x0000003826057c20 */ /* 0x002fe20008410000 */
[----:B------:R-:W-:Y:S01]  /*3800*/  FMUL.RZ R15, R4, 0.15915493667125701904 ;  /* 0x3e22f983040f7820 */ /* 0x000fe2000040c000 */
[C---:B------:R-:W-:Y:S02]  /*3810*/  IADD3 R2, R137.reuse, 0x2e0, RZ ;  /* 0x000002e089027810 */ /* 0x040fe40007ffe0ff */
[----:B------:R-:W-:Y:S01]  /*3820*/  IADD3 R4, R137, 0x300, RZ ;  /* 0x0000030089047810 */ /* 0x000fe20007ffe0ff */
[----:B------:R-:W-:Y:S01]  /*3830*/  FMUL.RZ R13, R5, 0.15915493667125701904 ;  /* 0x3e22f983050d7820 */ /* 0x000fe2000040c000 */
[----:B------:R-:W-:-:S02]  /*3840*/  IADD3 R20, R137, 0x2c0, RZ ;  /* 0x000002c089147810 */ /* 0x000fc40007ffe0ff */
[----:B0-----:R-:W-:Y:S02]  /*3850*/  LEA R3, R12, UR16, 0x1 ;  /* 0x000000100c037c11 */ /* 0x001fe4000f8e08ff */
[----:B------:R-:W-:Y:S02]  /*3860*/  LEA R16, R16, UR16, 0x1 ;  /* 0x0000001010107c11 */ /* 0x000fe4000f8e08ff */
[----:B------:R-:W-:Y:S01]  /*3870*/  LEA R5, R18, UR16, 0x1 ;  /* 0x0000001012057c11 */ /* 0x000fe2000f8e08ff */
[----:B------:R0:W-:Y:S01]  /*3880*/  STS.U16 [R14+0x480], R29 ;  /* 0x0004801d0e007388 */ /* 0x0001e20000000400 */
[-C--:B------:R-:W-:Y:S02]  /*3890*/  LEA.HI.SX32 R2, R2, R137.reuse, 0x1b ;  /* 0x0000008902027211 */ /* 0x080fe400078fdaff */
[-C--:B------:R-:W-:Y:S01]  /*38a0*/  LEA.HI.SX32 R4, R4, R137.reuse, 0x1b ;  /* 0x0000008904047211 */ /* 0x080fe200078fdaff */
[----:B------:R1:W-:Y:S01]  /*38b0*/  STS.U16 [R3+0x4c0], R30 ;  /* 0x0004c01e03007388 */ /* 0x0003e20000000400 */
[----:B------:R-:W-:-:S02]  /*38c0*/  LEA.HI.SX32 R20, R20, R137, 0x1b ;  /* 0x0000008914147211 */ /* 0x000fc400078fdaff */
[C---:B------:R-:W-:Y:S01]  /*38d0*/  IADD3 R12, R137.reuse, 0x320, RZ ;  /* 0x00000320890c7810 */ /* 0x040fe20007ffe0ff */
[----:B------:R-:W-:Y:S01]  /*38e0*/  STS.U16 [R16+0x500], R31 ;  /* 0x0005001f10007388 */ /* 0x000fe20000000400 */
[----:B0-----:R-:W-:-:S03]  /*38f0*/  IADD3 R14, R137, 0x340, RZ ;  /* 0x00000340890e7810 */ /* 0x001fc60007ffe0ff */
[----:B------:R0:W-:Y:S01]  /*3900*/  STS.U16 [R5+0x540], R32 ;  /* 0x0005402005007388 */ /* 0x0001e20000000400 */
[----:B-1----:R-:W-:Y:S01]  /*3910*/  LEA R3, R2, UR16, 0x1 ;  /* 0x0000001002037c11 */ /* 0x002fe2000f8e08ff */
[----:B------:R-:W-:Y:S01]  /*3920*/  MUFU.SIN R187, R11 ;  /* 0x0000000b00bb7308 */ /* 0x000fe20000000400 */
[C---:B------:R-:W-:Y:S02]  /*3930*/  IADD3 R2, R137.reuse, 0x360, RZ ;  /* 0x0000036089027810 */ /* 0x040fe40007ffe0ff */
[----:B------:R-:W-:Y:S02]  /*3940*/  LEA R20, R20, UR16, 0x1 ;  /* 0x0000001014147c11 */ /* 0x000fe4000f8e08ff */
[----:B------:R-:W-:Y:S02]  /*3950*/  LEA.HI.SX32 R12, R12, R137, 0x1b ;  /* 0x000000890c0c7211 */ /* 0x000fe400078fdaff */
[----:B0-----:R-:W-:Y:S01]  /*3960*/  LEA R5, R4, UR16, 0x1 ;  /* 0x0000001004057c11 */ /* 0x001fe2000f8e08ff */
[----:B------:R0:W-:Y:S01]  /*3970*/  MUFU.COS R188, R11 ;  /* 0x0000000b00bc7308 */ /* 0x0001e20000000000 */
[----:B------:R-:W-:-:S02]  /*3980*/  IADD3 R4, R137, 0x380, RZ ;  /* 0x0000038089047810 */ /* 0x000fc40007ffe0ff */
[-C--:B------:R-:W-:Y:S02]  /*3990*/  LEA.HI.SX32 R14, R14, R137.reuse, 0x1b ;  /* 0x000000890e0e7211 */ /* 0x080fe400078fdaff */
[-C--:B------:R-:W-:Y:S01]  /*39a0*/  LEA.HI.SX32 R2, R2, R137.reuse, 0x1b ;  /* 0x0000008902027211 */ /* 0x080fe200078fdaff */
[----:B0-----:R-:W-:Y:S02]  /*39b0*/  FMUL.FTZ R11, R36, UR56 ;  /* 0x00000038240b7c20 */ /* 0x001fe40008410000 */
[----:B------:R-:W-:Y:S01]  /*39c0*/  MUFU.SIN R185, R13 ;  /* 0x0000000d00b97308 */ /* 0x000fe20000000400 */
[----:B------:R-:W-:Y:S01]  /*39d0*/  STS.U16 [R20+0x580], R33 ;  /* 0x0005802114007388 */ /* 0x000fe20000000400 */
[----:B------:R-:W-:Y:S01]  /*39e0*/  LEA R12, R12, UR16, 0x1 ;  /* 0x000000100c0c7c11 */ /* 0x000fe2000f8e08ff */
[----:B------:R-:W-:Y:S01]  /*39f0*/  FMUL.RZ R16, R11, 0.15915493667125701904 ;  /* 0x3e22f9830b107820 */ /* 0x000fe2000040c000 */
[----:B------:R-:W-:Y:S01]  /*3a00*/  MOV R17, UR55 ;  /* 0x0000003700117c02 */ /* 0x000fe20008000f00 */
[----:B------:R0:W-:Y:S03]  /*3a10*/  STS.U16 [R3+0x5c0], R34 ;  /* 0x0005c02203007388 */ /* 0x0001e60000000400 */
[----:B------:R1:W-:Y:S01]  /*3a20*/  MUFU.COS R186, R13 ;  /* 0x0000000d00ba7308 */ /* 0x0003e20000000000 */
[----:B------:R-:W-:Y:S01]  /*3a30*/  LEA R11, R14, UR16, 0x1 ;  /* 0x000000100e0b7c11 */ /* 0x000fe2000f8e08ff */
[----:B------:R3:W-:Y:S01]  /*3a40*/  STS.U16 [R5+0x600], R64 ;  /* 0x0006004005007388 */ /* 0x0007e20000000400 */
[----:B-1----:R-:W-:-:S02]  /*3a50*/  LEA.HI.SX32 R13, R4, R137, 0x1b ;  /* 0x00000089040d7211 */ /* 0x002fc400078fdaff */
[----:B0-----:R-:W-:Y:S02]  /*3a60*/  LEA R3, R2, UR16, 0x1 ;  /* 0x0000001002037c11 */ /* 0x001fe4000f8e08ff */
[----:B------:R-:W-:Y:S01]  /*3a70*/  LEA R2, R13, UR16, 0x1 ;  /* 0x000000100d027c11 */ /* 0x000fe2000f8e08ff */
[----:B--2---:R-:W-:Y:S01]  /*3a80*/  STS.U16 [R12+0x640], R65 ;  /* 0x000640410c007388 */ /* 0x004fe20000000400 */
[----:B---3--:R-:W-:-:S03]  /*3a90*/  FMUL.FTZ R5, R17, 1.4426950216293334961 ;  /* 0x3fb8aa3b11057820 */ /* 0x008fc60000410000 */
[----:B------:R-:W-:Y:S04]  /*3aa0*/  STS.U16 [R11+0x680], R68 ;  /* 0x000680440b007388 */ /* 0x000fe80000000400 */
[----:B------:R-:W-:Y:S04]  /*3ab0*/  STS.U16 [R3+0x6c0], R10 ;  /* 0x0006c00a03007388 */ /* 0x000fe80000000400 */
[----:B------:R0:W-:Y:S02]  /*3ac0*/  STS.U16 [R2+0x700], R9 ;  /* 0x0007000902007388 */ /* 0x0001e40000000400 */
[----:B0-----:R-:W-:-:S04]  /*3ad0*/  FMUL.FTZ R2, R48, R5 ;  /* 0x0000000530027220 */ /* 0x001fc80000410000 */
[----:B------:R-:W0:Y:S02]  /*3ae0*/  MUFU.EX2 R19, R2 ;  /* 0x0000000200137308 */ /* 0x000e240000000800 */
[C---:B0-----:R-:W-:Y:S01]  /*3af0*/  FMUL.FTZ R206, R19.reuse, R206 ;  /* 0x000000ce13ce7220 */ /* 0x041fe20000410000 */
[----:B------:R-:W-:Y:S02]  /*3b00*/  FMUL.FTZ R205, R19, R205 ;  /* 0x000000cd13cd7220 */ /* 0x000fe40000410000 */
[----:B------:R-:W2:Y:S01]  /*3b10*/  LDL R19, [R1] ;  /* 0x0000000001137983 */ /* 0x000ea20000100800 */
[C---:B------:R-:W-:Y:S02]  /*3b20*/  IADD3 R14, R137.reuse, 0x3a0, RZ ;  /* 0x000003a0890e7810 */ /* 0x040fe40007ffe0ff */
[----:B------:R-:W-:Y:S01]  /*3b30*/  IADD3 R10, R137, 0x3c0, RZ ;  /* 0x000003c0890a7810 */ /* 0x000fe20007ffe0ff */
[----:B------:R-:W-:Y:S01]  /*3b40*/  UIMAD UR60, UR15, UR44, URZ ;  /* 0x0000002c0f3c72a4 */ /* 0x000fe2000f8e023f */
[----:B------:R-:W-:-:S02]  /*3b50*/  LEA.HI.SX32 R14, R14, R137, 0x1b ;  /* 0x000000890e0e7211 */ /* 0x000fc400078fdaff */
[C---:B------:R-:W-:Y:S02]  /*3b60*/  IADD3 R12, R137.reuse, 0x3e0, RZ ;  /* 0x000003e0890c7810 */ /* 0x040fe40007ffe0ff */
[----:B------:R-:W-:Y:S01]  /*3b70*/  LEA.HI.SX32 R10, R10, R137, 0x1b ;  /* 0x000000890a0a7211 */ /* 0x000fe200078fdaff */
[----:B------:R-:W-:Y:S01]  /*3b80*/  FMUL.FTZ R13, R50, R5 ;  /* 0x00000005320d7220 */ /* 0x000fe20000410000 */
[----:B------:R-:W-:Y:S01]  /*3b90*/  SHF.L.U32 R2, R137, 0x5, RZ ;  /* 0x0000000589027819 */ /* 0x000fe200000006ff */
[----:B------:R-:W-:Y:S01]  /*3ba0*/  UIMAD.WIDE.U32 UR58, UR54, UR44, URZ ;  /* 0x0000002c363a72a5 */ /* 0x000fe2000f8e003f */
[----:B------:R-:W-:Y:S01]  /*3bb0*/  LEA R11, R14, UR16, 0x1 ;  /* 0x000000100e0b7c11 */ /* 0x000fe2000f8e08ff */
[----:B------:R-:W-:Y:S01]  /*3bc0*/  UIMAD UR60, UR54, UR45, UR60 ;  /* 0x0000002d363c72a4 */ /* 0x000fe2000f8e023c */
[----:B------:R-:W-:Y:S02]  /*3bd0*/  LEA.HI.SX32 R12, R12, R137, 0x1b ;  /* 0x000000890c0c7211 */ /* 0x000fe400078fdaff */
[----:B------:R-:W-:Y:S01]  /*3be0*/  LEA R10, R10, UR16, 0x1 ;  /* 0x000000100a0a7c11 */ /* 0x000fe2000f8e08ff */
[----:B------:R-:W-:Y:S01]  /*3bf0*/  ULDC.64 UR44, c[0x0][0x270] ;  /* 0x00009c00002c7ab9 */ /* 0x000fe20000000a00 */
[----:B------:R-:W-:Y:S01]  /*3c00*/  LEA.HI.SX32 R2, R2, R2, 0x1b ;  /* 0x0000000202027211 */ /* 0x000fe200078fdaff */
[----:B------:R-:W-:Y:S01]  /*3c10*/  UIMAD UR57, UR57, UR44, URZ ;  /* 0x0000002c393972a4 */ /* 0x000fe2000f8e023f */
[----:B------:R-:W-:Y:S01]  /*3c20*/  STS.U16 [R11+0x740], R8 ;  /* 0x000740080b007388 */ /* 0x000fe20000000400 */
[----:B------:R-:W-:Y:S01]  /*3c30*/  UIADD3 UR59, UR59, UR60, URZ ;  /* 0x0000003c3b3b7290 */ /* 0x000fe2000fffe03f */
[----:B------:R-:W-:Y:S01]  /*3c40*/  LEA R3, R12, UR16, 0x1 ;  /* 0x000000100c037c11 */ /* 0x000fe2000f8e08ff */
[----:B------:R-:W0:Y:S01]  /*3c50*/  MUFU.EX2 R13, R13 ;  /* 0x0000000d000d7308 */ /* 0x000e220000000800 */
[----:B------:R1:W-:Y:S01]  /*3c60*/  STS.U16 [R10+0x780], R7 ;  /* 0x000780070a007388 */ /* 0x0003e20000000400 */
[----:B------:R-:W-:-:S02]  /*3c70*/  UIMAD UR57, UR6, UR45, UR57 ;  /* 0x0000002d063972a4 */ /* 0x000fc4000f8e0239 */
[----:B------:R-:W-:Y:S01]  /*3c80*/  UIMAD.WIDE.U32 UR58, UR6, UR44, UR58 ;  /* 0x0000002c063a72a5 */ /* 0x000fe2000f8e003a */
[----:B------:R3:W-:Y:S02]  /*3c90*/  STS.U16 [R3+0x7c0], R6 ;  /* 0x0007c00603007388 */ /* 0x0007e40000000400 */
[----:B------:R-:W-:Y:S01]  /*3ca0*/  ULDC.64 UR44, c[0x0][0x2e0] ;  /* 0x0000b800002c7ab9 */ /* 0x000fe20000000a00 */
[----:B-1----:R-:W-:Y:S01]  /*3cb0*/  LEA R7, R2, UR16, 0x1 ;  /* 0x0000001002077c11 */ /* 0x002fe2000f8e08ff */
[----:B------:R-:W-:Y:S01]  /*3cc0*/  NOP ;  /* 0x0000000000007918 */ /* 0x000fe20000000000 */
[----:B------:R-:W-:-:S03]  /*3cd0*/  UIADD3 UR57, UR59, UR57, URZ ;  /* 0x000000393b397290 */ /* 0x000fc6000fffe03f */
[----:B------:R-:W1:Y:S01]  /*3ce0*/  LDS.U16 R34, [R7] ;  /* 0x0000000007227984 */ /* 0x000e620000000400 */
[----:B------:R-:W-:Y:S01]  /*3cf0*/  ULEA UR44, UP0, UR58, UR44, 0x3 ;  /* 0x0000002c3a2c7291 */ /* 0x000fe2000f80183f */
[----:B---3--:R-:W3:Y:S02]  /*3d00*/  @!P1 LDC R3, c[0x0][0x21c] ;  /* 0x00008700ff039b82 */ /* 0x008ee40000000800 */
[----:B------:R-:W4:Y:S01]  /*3d10*/  LDS.U16 R33, [R7+0x2] ;  /* 0x0000020007217984 */ /* 0x000f220000000400 */
[----:B------:R-:W-:Y:S01]  /*3d20*/  ULEA.HI.X UR45, UR58, UR45, UR57, 0x3, UP0 ;  /* 0x0000002d3a2d7291 */ /* 0x000fe200080f1c39 */
[----:B------:R-:W-:Y:S01]  /*3d30*/  MUFU.SIN R183, R15 ;  /* 0x0000000f00b77308 */ /* 0x000fe20000000400 */
[-C--:B------:R-:W-:Y:S01]  /*3d40*/  FMUL.FTZ R14, R49, R5.reuse ;  /* 0x00000005310e7220 */ /* 0x080fe20000410000 */
[-C--:B------:R-:W-:Y:S01]  /*3d50*/  FMUL.FTZ R8, R47, R5.reuse ;  /* 0x000000052f087220 */ /* 0x080fe20000410000 */
[----:B------:R-:W-:Y:S01]  /*3d60*/  FMUL.FTZ R9, R46, R5 ;  /* 0x000000052e097220 */ /* 0x000fe20000410000 */
[----:B------:R-:W-:Y:S01]  /*3d70*/  MOV R64, UR44 ;  /* 0x0000002c00407c02 */ /* 0x000fe20008000f00 */
[----:B0-----:R-:W-:Y:S01]  /*3d80*/  FMUL.FTZ R66, R13, R66 ;  /* 0x000000420d427220 */ /* 0x001fe20000410000 */
[----:B------:R-:W-:-:S02]  /*3d90*/  MOV R65, UR45 ;  /* 0x0000002d00417c02 */ /* 0x000fc40008000f00 */
[----:B------:R0:W-:Y:S01]  /*3da0*/  MUFU.COS R184, R15 ;  /* 0x0000000f00b87308 */ /* 0x0001e20000000000 */
[----:B------:R-:W-:Y:S01]  /*3db0*/  FMUL.FTZ R67, R13, R67 ;  /* 0x000000430d437220 */ /* 0x000fe20000410000 */
[----:B------:R-:W-:Y:S01]  /*3dc0*/  LEA R6, R69, UR16, 0x3 ;  /* 0x0000001045067c11 */ /* 0x000fe2000f8e18ff */
[----:B------:R-:W4:Y:S04]  /*3dd0*/  LDS.U16 R30, [R7+0x6] ;  /* 0x00000600071e7984 */ /* 0x000f280000000400 */
[----:B------:R-:W4:Y:S01]  /*3de0*/  LDS.U16 R29, [R7+0x4] ;  /* 0x00000400071d7984 */ /* 0x000f220000000400 */
[----:B0-----:R-:W-:Y:S01]  /*3df0*/  FMUL.FTZ R15, R35, UR56 ;  /* 0x00000038230f7c20 */ /* 0x001fe20008410000 */
[----:B------:R-:W-:Y:S02]  /*3e00*/  MUFU.SIN R181, R16 ;  /* 0x0000001000b57308 */ /* 0x000fe40000000400 */
[----:B------:R-:W0:Y:S01]  /*3e10*/  LDS.U16 R27, [R7+0x8] ;  /* 0x00000800071b7984 */ /* 0x000e220000000400 */
[----:B------:R-:W-:-:S03]  /*3e20*/  FMUL.RZ R4, R15, 0.15915493667125701904 ;  /* 0x3e22f9830f047820 */ /* 0x000fc6000040c000 */
[----:B------:R-:W0:Y:S02]  /*3e30*/  LDS.U16 R28, [R7+0xa] ;  /* 0x00000a00071c7984 */ /* 0x000e240000000400 */
[----:B------:R-:W-:Y:S02]  /*3e40*/  MUFU.COS R182, R16 ;  /* 0x0000001000b67308 */ /* 0x000fe40000000000 */
[----:B------:R-:W-:Y:S04]  /*3e50*/  LDS.U16 R23, [R7+0xc] ;  /* 0x00000c0007177984 */ /* 0x000fe80000000400 */
[----:B------:R-:W0:Y:S02]  /*3e60*/  LDS.U16 R25, [R7+0xe] ;  /* 0x00000e0007197984 */ /* 0x000e240000000400 */
[----:B------:R1:W-:Y:S02]  /*3e70*/  MUFU.EX2 R16, R14 ;  /* 0x0000000e00107308 */ /* 0x0003e40000000800 */
[----:B------:R-:W2:Y:S04]  /*3e80*/  LDS.U16 R21, [R7+0x10] ;  /* 0x0000100007157984 */ /* 0x000ea80000000400 */
[----:B------:R-:W2:Y:S02]  /*3e90*/  LDS.U16 R20, [R7+0x12] ;  /* 0x0000120007147984 */ /* 0x000ea40000000400 */
[----:B------:R-:W-:Y:S02]  /*3ea0*/  MUFU.EX2 R22, R8 ;  /* 0x0000000800167308 */ /* 0x000fe40000000800 */
[----:B------:R-:W-:Y:S04]  /*3eb0*/  LDS.U16 R17, [R7+0x14] ;  /* 0x0000140007117984 */ /* 0x000fe80000000400 */
[----:B------:R-:W2:Y:S02]  /*3ec0*/  LDS.U16 R18, [R7+0x16] ;  /* 0x0000160007127984 */ /* 0x000ea40000000400 */
[----:B------:R3:W-:Y:S02]  /*3ed0*/  MUFU.EX2 R24, R9 ;  /* 0x0000000900187308 */ /* 0x0007e40000000800 */
[----:B------:R-:W2:Y:S04]  /*3ee0*/  LDS.U16 R15, [R7+0x18] ;  /* 0x00001800070f7984 */ /* 0x000ea80000000400 */
[----:B-1----:R-:W1:Y:S04]  /*3ef0*/  LDS.U16 R14, [R7+0x1a] ;  /* 0x00001a00070e7984 */ /* 0x002e680000000400 */
[----:B------:R-:W-:Y:S04]  /*3f00*/  LDS.U16 R11, [R7+0x1c] ;  /* 0x00001c00070b7984 */ /* 0x000fe80000000400 */
[----:B------:R-:W1:Y:S04]  /*3f10*/  LDS.U16 R12, [R7+0x1e] ;  /* 0x00001e00070c7984 */ /* 0x000e680000000400 */
[----:B---3--:R-:W3:Y:S04]  /*3f20*/  LDS.U16 R9, [R7+0x20] ;  /* 0x0000200007097984 */ /* 0x008ee80000000400 */
[----:B------:R-:W3:Y:S04]  /*3f30*/  LDS.U16 R8, [R7+0x22] ;  /* 0x0000220007087984 */ /* 0x000ee80000000400 */
[----:B------:R-:W-:Y:S04]  /*3f40*/  LDS.U16 R177, [R7+0x24] ;  /* 0x0000240007b17984 */ /* 0x000fe80000000400 */
[----:B------:R-:W3:Y:S04]  /*3f50*/  LDS.U16 R178, [R7+0x26] ;  /* 0x0000260007b27984 */ /* 0x000ee80000000400 */
[----:B------:R-:W3:Y:S04]  /*3f60*/  LDS.U16 R175, [R7+0x28] ;  /* 0x0000280007af7984 */ /* 0x000ee80000000400 */
        /* <DEDUP_REMOVED lines=9> */
[----:B------:R-:W3:Y:S04]  /*4000*/  LDS.U16 R164, [R7+0x3c] ;  /* 0x00003c0007a47984 */ /* 0x000ee80000000400 */
[----:B------:R4:W3:Y:S04]  /*4010*/  LDS.U16 R163, [R7+0x3e] ;  /* 0x00003e0007a37984 */ /* 0x0008e80000000400 */
[----:B------:R0:W-:Y:S04]  /*4020*/  STS.64 [R6+0x1d10], R66 ;  /* 0x001d104206007388 */ /* 0x0001e80000000a00 */
[----:B------:R-:W5:Y:S01]  /*4030*/  LDG.E.64 R64, desc[UR20][R64.64] ;  /* 0x0000001440407981 */ /* 0x000f62000c1e1b00 */
[----:B------:R-:W-:Y:S01]  /*4040*/  MOV R26, UR17 ;  /* 0x00000011001a7c02 */ /* 0x000fe20008000f00 */
[-C--:B----4-:R-:W-:Y:S01]  /*4050*/  FMUL.FTZ R7, R41, R5.reuse ;  /* 0x0000000529077220 */ /* 0x090fe20000410000 */
[----:B------:R-:W-:-:S02]  /*4060*/  FMUL.FTZ R2, R45, R5 ;  /* 0x000000052d027220 */ /* 0x000fc40000410000 */
[----:B------:R-:W-:Y:S01]  /*4070*/  @!P1 IADD3 R26, R26, -0x2, RZ ;  /* 0xfffffffe1a1a9810 */ /* 0x000fe20007ffe0ff */
[-C--:B0-----:R-:W-:Y:S01]  /*4080*/  FMUL.FTZ R6, R42, R5.reuse ;  /* 0x000000052a067220 */ /* 0x081fe20000410000 */
[----:B------:R0:W-:Y:S01]  /*4090*/  MUFU.EX2 R10, R2 ;  /* 0x00000002000a7308 */ /* 0x0001e20000000800 */
[----:B------:R-:W-:Y:S01]  /*40a0*/  FMUL.FTZ R31, R40, R5 ;  /* 0x00000005281f7220 */ /* 0x000fe20000410000 */
[----:B------:R-:W-:-:S06]  /*40b0*/  CS2R R68, SRZ ;  /* 0x0000000000447805 */ /* 0x000fcc000001ff00 */
[----:B------:R-:W4:Y:S01]  /*40c0*/  MUFU.EX2 R7, R7 ;  /* 0x0000000700077308 */ /* 0x000f220000000800 */
[----:B0-----:R-:W-:Y:S01]  /*40d0*/  @!P1 IMAD R2, R26, R3, UR6 ;  /* 0x000000061a029e24 */ /* 0x001fe2000f8e0203 */
[----:B------:R-:W-:-:S06]  /*40e0*/  MOV R3, 0x10 ;  /* 0x0000001000037802 */ /* 0x000fcc0000000f00 */
[----:B------:R-:W-:Y:S01]  /*40f0*/  MUFU.SIN R193, R70 ;  /* 0x0000004600c17308 */ /* 0x000fe20000000400 */
[----:B------:R-:W-:Y:S01]  /*4100*/  @!P1 IMAD.WIDE R2, R2, R3, UR22 ;  /* 0x0000001602029e25 */ /* 0x000fe2000f8e0203 */
[----:B------:R-:W-:Y:S06]  /*4110*/  BAR.SYNC.DEFER_BLOCKING 0x0 ;  /* 0x0000000000007b1d */ /* 0x000fec0000010000 */
[----:B------:R-:W-:Y:S01]  /*4120*/  MUFU.COS R194, R70 ;  /* 0x0000004600c27308 */ /* 0x000fe20000000000 */
[----:B------:R-:W-:-:S07]  /*4130*/  FMUL.FTZ R32, R39, R5 ;  /* 0x0000000527207220 */ /* 0x000fce0000410000 */
[----:B------:R-:W0:Y:S01]  /*4140*/  MUFU.EX2 R6, R6 ;  /* 0x0000000600067308 */ /* 0x000e220000000800 */
[----:B------:R-:W-:Y:S01]  /*4150*/  SHF.L.U32 R34, R34, 0x10, RZ ;  /* 0x0000001022227819 */ /* 0x000fe200000006ff */
[----:B------:R-:W-:Y:S01]  /*4160*/  FMUL.FTZ R13, R44, R5 ;  /* 0x000000052c0d7220 */ /* 0x000fe20000410000 */
[----:B------:R-:W-:-:S05]  /*4170*/  SHF.L.U32 R33, R33, 0x10, RZ ;  /* 0x0000001021217819 */ /* 0x000fca00000006ff */
[----:B------:R-:W1:Y:S01]  /*4180*/  MUFU.EX2 R31, R31 ;  /* 0x0000001f001f7308 */ /* 0x000e620000000800 */
[----:B------:R3:W5:Y:S01]  /*4190*/  @!P1 LDG.E.64 R68, desc[UR20][R2.64+0x8] ;  /* 0x0000081402449981 */ /* 0x000762000c1e1b00 */
[----:B------:R-:W-:Y:S01]  /*41a0*/  FMUL.FTZ R26, R43, R5 ;  /* 0x000000052b1a7220 */ /* 0x000fe20000410000 */
[----:B------:R-:W-:-:S05]  /*41b0*/  FMUL.FTZ R247, R50, R34 ;  /* 0x0000002232f77220 */ /* 0x000fca0000410000 */
[----:B------:R0:W-:Y:S01]  /*41c0*/  MUFU.EX2 R70, R32 ;  /* 0x0000002000467308 */ /* 0x0001e20000000800 */
[----:B---3--:R-:W-:Y:S01]  /*41d0*/  FMUL.FTZ R2, R38, R5 ;  /* 0x0000000526027220 */ /* 0x008fe20000410000 */
[C---:B----4-:R-:W-:Y:S01]  /*41e0*/  FMUL.FTZ R192, R7.reuse, R192 ;  /* 0x000000c007c07220 */ /* 0x050fe20000410000 */
[----:B------:R-:W-:Y:S01]  /*41f0*/  FMUL.FTZ R191, R7, R191 ;  /* 0x000000bf07bf7220 */ /* 0x000fe20000410000 */
[----:B0-----:R-:W-:-:S04]  /*4200*/  SHF.L.U32 R32, R139, 0x10, RZ ;  /* 0x000000108b207819 */ /* 0x001fc800000006ff */
[----:B------:R0:W3:Y:S01]  /*4210*/  MUFU.EX2 R3, R2 ;  /* 0x0000000200037308 */ /* 0x0000e20000000800 */
[----:B------:R-:W-:Y:S01]  /*4220*/  FMUL.FTZ R7, R50, R33 ;  /* 0x0000002132077220 */ /* 0x000fe20000410000 */
[----:B------:R-:W-:Y:S01]  /*4230*/  FMUL.FTZ R207, R16, R207 ;  /* 0x000000cf10cf7220 */ /* 0x000fe20000410000 */
[----:B------:R-:W-:Y:S01]  /*4240*/  FMUL.FTZ R194, R6, R194 ;  /* 0x000000c206c27220 */ /* 0x000fe20000410000 */
[----:B------:R-:W-:Y:S01]  /*4250*/  FMUL.FTZ R247, R32, R247 ;  /* 0x000000f720f77220 */ /* 0x000fe20000410000 */
[----:B------:R-:W-:Y:S01]  /*4260*/  FMUL.FTZ R193, R6, R193 ;  /* 0x000000c106c17220 */ /* 0x000fe20000410000 */
[----:B0-----:R-:W-:Y:S02]  /*4270*/  FMUL.FTZ R2, R36, R5 ;  /* 0x0000000524027220 */ /* 0x001fe40000410000 */
[----:B------:R-:W0:Y:S01]  /*4280*/  MUFU.EX2 R13, R13 ;  /* 0x0000000d000d7308 */ /* 0x000e220000000800 */
[----:B------:R-:W-:Y:S01]  /*4290*/  SHF.L.U32 R30, R30, 0x10, RZ ;  /* 0x000000101e1e7819 */ /* 0x000fe200000006ff */
[----:B------:R-:W-:Y:S01]  /*42a0*/  FMUL.FTZ R208, R16, R208 ;  /* 0x000000d010d07220 */ /* 0x000fe20000410000 */
[----:B------:R-:W-:-:S05]  /*42b0*/  FMUL.FTZ R200, R10, R200 ;  /* 0x000000c80ac87220 */ /* 0x000fca0000410000 */
[----:B------:R-:W4:Y:S01]  /*42c0*/  MUFU.EX2 R26, R26 ;  /* 0x0000001a001a7308 */ /* 0x000f220000000800 */
[----:B------:R-:W-:Y:S01]  /*42d0*/  FMUL.FTZ R199, R10, R199 ;  /* 0x000000c70ac77220 */ /* 0x000fe20000410000 */
[C---:B-1----:R-:W-:Y:S01]  /*42e0*/  FMUL.FTZ R190, R31.reuse, R190 ;  /* 0x000000be1fbe7220 */ /* 0x042fe20000410000 */
[----:B------:R-:W-:Y:S01]  /*42f0*/  FMUL.FTZ R189, R31, R189 ;  /* 0x000000bd1fbd7220 */ /* 0x000fe20000410000 */
[----:B------:R-:W-:-:S04]  /*4300*/  SHF.L.U32 R29, R29, 0x10, RZ ;  /* 0x000000101d1d7819 */ /* 0x000fc800000006ff */
[----:B------:R1:W2:Y:S01]  /*4310*/  MUFU.EX2 R6, R2 ;  /* 0x0000000200067308 */ /* 0x0002a20000000800 */
[C---:B------:R-:W-:Y:S01]  /*4320*/  FMUL.FTZ R204, R22.reuse, R204 ;  /* 0x000000cc16cc7220 */ /* 0x040fe20000410000 */
[----:B------:R-:W-:Y:S01]  /*4330*/  FMUL.FTZ R203, R22, R203 ;  /* 0x000000cb16cb7220 */ /* 0x000fe20000410000 */
[----:B------:R-:W-:Y:S01]  /*4340*/  SHF.L.U32 R31, R131, 0x10, RZ ;  /* 0x00000010831f7819 */ /* 0x000fe200000006ff */
[----:B------:R-:W-:Y:S01]  /*4350*/  FMUL.FTZ R245, R49, R30 ;  /* 0x0000001e31f57220 */ /* 0x000fe20000410000 */
[----:B-1----:R-:W-:Y:S01]  /*4360*/  FMUL.FTZ R2, R32, R7 ;  /* 0x0000000720027220 */ /* 0x002fe20000410000 */
[----:B------:R-:W-:-:S03]  /*4370*/  FMUL.FTZ R7, R207, R247 ;  /* 0x000000f7cf077220 */ /* 0x000fc60000410000 */
[-C--:B------:R-:W-:Y:S01]  /*4380*/  FMUL.FTZ R10, R207, R2.reuse ;  /* 0x00000002cf0a7220 */ /* 0x080fe20000410000 */
[C---:B------:R-:W-:Y:S01]  /*4390*/  FFMA.FTZ R22, R208.reuse, R2, R7 ;  /* 0x00000002d0167223 */ /* 0x040fe20000010007 */
[----:B------:R-:W-:Y:S02]  /*43a0*/  FMUL.FTZ R246, R49, R29 ;  /* 0x0000001d31f67220 */ /* 0x000fe40000410000 */
[----:B------:R-:W-:Y:S01]  /*43b0*/  FFMA.FTZ R7, R208, R247, -R10 ;  /* 0x000000f7d0077223 */ /* 0x000fe2000001080a */
[----:B------:R-:W-:Y:S01]  /*43c0*/  FFMA.FTZ R22, R31, R245, R22 ;  /* 0x000000f51f167223 */ /* 0x000fe20000010016 */
[-C--:B------:R-:W-:Y:S01]  /*43d0*/  FMUL.FTZ R16, R37, R5.reuse ;  /* 0x0000000525107220 */ /* 0x080fe20000410000 */
[----:B------:R-:W-:Y:S01]  /*43e0*/  FMUL.FTZ R5, R35, R5 ;  /* 0x0000000523057220 */ /* 0x000fe20000410000 */
[----:B---3--:R-:W-:Y:S01]  /*43f0*/  FMUL.FTZ R186, R3, R186 ;  /* 0x000000ba03ba7220 */ /* 0x008fe20000410000 */
[----:B------:R-:W-:Y:S01]  /*4400*/  FFMA.FTZ R7, R31, R246, R7 ;  /* 0x000000f61f077223 */ /* 0x000fe20000010007 */
[----:B------:R-:W-:Y:S01]  /*4410*/  FMUL.FTZ R185, R3, R185 ;  /* 0x000000b903b97220 */ /* 0x000fe20000410000 */
[----:B------:R-:W-:Y:S01]  /*4420*/  SHF.L.U32 R27, R27, 0x10, RZ ;  /* 0x000000101b1b7819 */ /* 0x000fe200000006ff */
[----:B------:R-:W-:Y:S01]  /*4430*/  FMUL.FTZ R3, R205, R22 ;  /* 0x00000016cd037220 */ /* 0x000fe20000410000 */
[C---:B0-----:R-:W-:Y:S01]  /*4440*/  FMUL.FTZ R198, R13.reuse, R198 ;  /* 0x000000c60dc67220 */ /* 0x041fe20000410000 */
[----:B------:R-:W-:Y:S01]  /*4450*/  FMUL.FTZ R197, R13, R197 ;  /* 0x000000c50dc57220 */ /* 0x000fe20000410000 */
[C---:B----4-:R-:W-:Y:S01]  /*4460*/  FMUL.FTZ R196, R26.reuse, R196 ;  /* 0x000000c41ac47220 */ /* 0x050fe20000410000 */
[----:B------:R-:W-:Y:S01]  /*4470*/  FMUL.FTZ R195, R26, R195 ;  /* 0x000000c31ac37220 */ /* 0x000fe20000410000 */
[----:B------:R-:W-:Y:S01]  /*4480*/  SHF.L.U32 R28, R28, 0x10, RZ ;  /* 0x000000101c1c7819 */ /* 0x000fe200000006ff */
[-C--:B------:R-:W-:Y:S01]  /*4490*/  FMUL.FTZ R13, R205, R7.reuse ;  /* 0x00000007cd0d7220 */ /* 0x080fe20000410000 */
[----:B------:R-:W-:Y:S01]  /*44a0*/  SHF.L.U32 R26, R71, 0x10, RZ ;  /* 0x00000010471a7819 */ /* 0x000fe200000006ff */
[----:B------:R-:W-:Y:S01]  /*44b0*/  MUFU.COS R180, R4 ;  /* 0x0000000400b47308 */ /* 0x000fe20000000000 */
[----:B------:R-:W-:Y:S01]  /*44c0*/  FFMA.FTZ R3, R206, R7, -R3 ;  /* 0x00000007ce037223 */ /* 0x000fe20000010803 */
[----:B------:R-:W-:Y:S01]  /*44d0*/  FMUL.FTZ R244, R48, R27 ;  /* 0x0000001b30f47220 */ /* 0x000fe20000410000 */
[----:B------:R-:W-:Y:S01]  /*44e0*/  FFMA.FTZ R13, R206, R22, R13 ;  /* 0x00000016ce0d7223 */ /* 0x000fe2000001000d */
[----:B------:R-:W-:-:S04]  /*44f0*/  FMUL.FTZ R243, R48, R28 ;  /* 0x0000001c30f37220 */ /* 0x000fc80000410000 */
[----:B------:R-:W-:Y:S01]  /*4500*/  MUFU.EX2 R5, R5 ;  /* 0x0000000500057308 */ /* 0x000fe20000000800 */
[C---:B------:R-:W-:Y:S01]  /*4510*/  FFMA.FTZ R3, R26.reuse, R244, R3 ;  /* 0x000000f41a037223 */ /* 0x040fe20000010003 */
[----:B------:R-:W-:-:S06]  /*4520*/  FFMA.FTZ R13, R26, R243, R13 ;  /* 0x000000f31a0d7223 */ /* 0x000fcc000001000d */
[----:B------:R-:W0:Y:S01]  /*4530*/  MUFU.SIN R4, R4 ;  /* 0x0000000400047308 */ /* 0x000e220000000400 */
[C---:B--2---:R-:W-:Y:S01]  /*4540*/  FMUL.FTZ R182, R6.reuse, R182 ;  /* 0x000000b606b67220 */ /* 0x044fe20000410000 */
[----:B------:R-:W-:Y:S01]  /*4550*/  FMUL.FTZ R181, R6, R181 ;  /* 0x000000b506b57220 */ /* 0x000fe20000410000 */
[----:B------:R-:W-:Y:S01]  /*4560*/  SHF.L.U32 R25, R25, 0x10, RZ ;  /* 0x0000001019197819 */ /* 0x000fe200000006ff */
[C---:B------:R-:W-:Y:S01]  /*4570*/  FMUL.FTZ R6, R203.reuse, R3 ;  /* 0x00000003cb067220 */ /* 0x040fe20000410000 */
[C---:B------:R-:W-:Y:S01]  /*4580*/  FMUL.FTZ R202, R24.reuse, R202 ;  /* 0x000000ca18ca7220 */ /* 0x040fe20000410000 */
[----:B------:R-:W-:Y:S01]  /*4590*/  FMUL.FTZ R201, R24, R201 ;  /* 0x000000c918c97220 */ /* 0x000fe20000410000 */
[-C--:B------:R-:W-:Y:S01]  /*45a0*/  FMUL.FTZ R7, R203, R13.reuse ;  /* 0x0000000dcb077220 */ /* 0x080fe20000410000 */
[----:B------:R-:W-:Y:S01]  /*45b0*/  SHF.L.U32 R24, R19, 0x10, RZ ;  /* 0x0000001013187819 */ /* 0x000fe200000006ff */
[C---:B------:R-:W-:Y:S01]  /*45c0*/  FFMA.FTZ R13, R204.reuse, R13, R6 ;  /* 0x0000000dcc0d7223 */ /* 0x040fe20000010006 */
[----:B------:R-:W-:Y:S01]  /*45d0*/  SHF.L.U32 R23, R23, 0x10, RZ ;  /* 0x0000001017177819 */ /* 0x000fe200000006ff */
[----:B------:R-:W-:Y:S01]  /*45e0*/  FMUL.FTZ R141, R47, R25 ;  /* 0x000000192f8d7220 */ /* 0x000fe20000410000 */
[----:B------:R-:W-:-:S03]  /*45f0*/  FFMA.FTZ R7, R204, R3, -R7 ;  /* 0x00000003cc077223 */ /* 0x000fc60000010807 */
[----:B------:R-:W-:Y:S01]  /*4600*/  FMUL.FTZ R242, R47, R23 ;  /* 0x000000172ff27220 */ /* 0x000fe20000410000 */
[----:B------:R-:W-:Y:S01]  /*4610*/  FFMA.FTZ R13, R24, R141, R13 ;  /* 0x0000008d180d7223 */ /* 0x000fe2000001000d */
[----:B0-----:R-:W-:Y:S01]  /*4620*/  FMUL.FTZ R179, R5, R4 ;  /* 0x0000000405b37220 */ /* 0x001fe20000410000 */
[----:B------:R-:W-:Y:S01]  /*4630*/  FMUL.FTZ R4, R66, R207 ;  /* 0x000000cf42047220 */ /* 0x000fe20000410000 */
[----:B------:R-:W-:Y:S01]  /*4640*/  FFMA.FTZ R7, R24, R242, R7 ;  /* 0x000000f218077223 */ /* 0x000fe20000010007 */
[----:B------:R-:W-:Y:S01]  /*4650*/  FMUL.FTZ R19, R201, R13 ;  /* 0x0000000dc9137220 */ /* 0x000fe20000410000 */
[----:B------:R-:W-:Y:S01]  /*4660*/  SHF.L.U32 R21, R21, 0x10, RZ ;  /* 0x0000001015157819 */ /* 0x000fe200000006ff */
[C---:B------:R-:W-:Y:S01]  /*4670*/  FMUL.FTZ R3, R67.reuse, R207 ;  /* 0x000000cf43037220 */ /* 0x040fe20000410000 */
[----:B------:R-:W-:Y:S01]  /*4680*/  FFMA.FTZ R4, R67, R208, R4 ;  /* 0x000000d043047223 */ /* 0x000fe20000010004 */
[----:B------:R-:W-:Y:S01]  /*4690*/  SHF.L.U32 R22, R117, 0x10, RZ ;  /* 0x0000001075167819 */ /* 0x000fe200000006ff */
[-C--:B------:R-:W-:Y:S01]  /*46a0*/  FFMA.FTZ R19, R202, R7.reuse, -R19 ;  /* 0x00000007ca137223 */ /* 0x080fe20000010813 */
[----:B------:R-:W-:Y:S01]  /*46b0*/  SHF.L.U32 R20, R20, 0x10, RZ ;  /* 0x0000001014147819 */ /* 0x000fe200000006ff */
[----:B------:R-:W-:Y:S01]  /*46c0*/  FMUL.FTZ R7, R201, R7 ;  /* 0x00000007c9077220 */ /* 0x000fe20000410000 */
[----:B------:R-:W-:Y:S01]  /*46d0*/  FMUL.FTZ R142, R46, R21 ;  /* 0x000000152e8e7220 */ /* 0x000fe20000410000 */
[----:B------:R-:W-:Y:S01]  /*46e0*/  FMUL.FTZ R180, R5, R180 ;  /* 0x000000b405b47220 */ /* 0x000fe20000410000 */
[----:B------:R-:W-:Y:S01]  /*46f0*/  FFMA.FTZ R3, R66, R208, -R3 ;  /* 0x000000d042037223 */ /* 0x000fe20000010803 */
[C---:B------:R-:W-:Y:S01]  /*4700*/  FMUL.FTZ R5, R205.reuse, R4 ;  /* 0x00000004cd057220 */ /* 0x040fe20000410000 */
[----:B------:R-:W-:Y:S01]  /*4710*/  FFMA.FTZ R6, R202, R13, R7 ;  /* 0x0000000dca067223 */ /* 0x000fe20000010007 */
[----:B------:R-:W-:Y:S01]  /*4720*/  FMUL.FTZ R143, R46, R20 ;  /* 0x000000142e8f7220 */ /* 0x000fe20000410000 */
[----:B------:R-:W-:Y:S01]  /*4730*/  FFMA.FTZ R10, R22, R142, R19 ;  /* 0x0000008e160a7223 */ /* 0x000fe20000010013 */
[-C--:B------:R-:W-:Y:S01]  /*4740*/  FFMA.FTZ R5, R206, R3.reuse, -R5 ;  /* 0x00000003ce057223 */ /* 0x080fe20000010805 */
[----:B------:R-:W0:Y:S01]  /*4750*/  MUFU.EX2 R16, R16 ;  /* 0x0000001000107308 */ /* 0x000e220000000800 */
[----:B------:R-:W-:Y:S01]  /*4760*/  FMUL.FTZ R3, R205, R3 ;  /* 0x00000003cd037220 */ /* 0x000fe20000410000 */
[----:B------:R-:W-:Y:S01]  /*4770*/  FFMA.FTZ R6, R22, R143, R6 ;  /* 0x0000008f16067223 */ /* 0x000fe20000010006 */
[----:B------:R-:W-:Y:S01]  /*4780*/  FMUL.FTZ R13, R199, R10 ;  /* 0x0000000ac70d7220 */ /* 0x000fe20000410000 */
[----:B------:R-:W-:Y:S01]  /*4790*/  SHF.L.U32 R18, R18, 0x10, RZ ;  /* 0x0000001012127819 */ /* 0x000fe200000006ff */
[----:B------:R-:W-:Y:S01]  /*47a0*/  FFMA.FTZ R3, R206, R4, R3 ;  /* 0x00000004ce037223 */ /* 0x000fe20000010003 */
[----:B------:R-:W-:Y:S01]  /*47b0*/  SHF.L.U32 R19, R116, 0x10, RZ ;  /* 0x0000001074137819 */ /* 0x000fe200000006ff */
[-C--:B------:R-:W-:Y:S01]  /*47c0*/  FFMA.FTZ R4, R200, R6.reuse, R13 ;  /* 0x00000006c8047223 */ /* 0x080fe2000001000d */
[----:B------:R-:W-:Y:S01]  /*47d0*/  SHF.L.U32 R17, R17, 0x10, RZ ;  /* 0x0000001011117819 */ /* 0x000fe200000006ff */
[----:B------:R-:W-:Y:S01]  /*47e0*/  FMUL.FTZ R13, R199, R6 ;  /* 0x00000006c70d7220 */ /* 0x000fe20000410000 */
[----:B------:R-:W-:Y:S01]  /*47f0*/  FMUL.FTZ R145, R45, R18 ;  /* 0x000000122d917220 */ /* 0x000fe20000410000 */
[----:B------:R-:W-:-:S02]  /*4800*/  FMUL.FTZ R7, R203, R3 ;  /* 0x00000003cb077220 */ /* 0x000fc40000410000 */
[----:B------:R-:W-:Y:S01]  /*4810*/  FFMA.FTZ R13, R200, R10, -R13 ;  /* 0x0000000ac80d7223 */ /* 0x000fe2000001080d */
[----:B------:R-:W-:Y:S01]  /*4820*/  FMUL.FTZ R144, R45, R17 ;  /* 0x000000112d907220 */ /* 0x000fe20000410000 */
[----:B------:R-:W-:Y:S01]  /*4830*/  FFMA.FTZ R4, R19, R145, R4 ;  /* 0x0000009113047223 */ /* 0x000fe20000010004 */
[-C--:B------:R-:W-:Y:S01]  /*4840*/  FFMA.FTZ R7, R204, R5.reuse, -R7 ;  /* 0x00000005cc077223 */ /* 0x080fe20000010807 */
[----:B------:R-:W-:Y:S01]  /*4850*/  SHF.L.U32 R15, R15, 0x10, RZ ;  /* 0x000000100f0f7819 */ /* 0x000fe200000006ff */
[----:B------:R-:W-:Y:S01]  /*4860*/  FFMA.FTZ R13, R19, R144, R13 ;  /* 0x00000090130d7223 */ /* 0x000fe2000001000d */
[----:B------:R-:W-:Y:S01]  /*4870*/  FMUL.FTZ R71, R197, R4 ;  /* 0x00000004c5477220 */ /* 0x000fe20000410000 */
[----:B------:R-:W-:Y:S01]  /*4880*/  FMUL.FTZ R5, R203, R5 ;  /* 0x00000005cb057220 */ /* 0x000fe20000410000 */
[C---:B0-----:R-:W-:Y:S01]  /*4890*/  FMUL.FTZ R184, R16.reuse, R184 ;  /* 0x000000b810b87220 */ /* 0x041fe20000410000 */
[----:B------:R-:W-:Y:S01]  /*48a0*/  FMUL.FTZ R183, R16, R183 ;  /* 0x000000b710b77220 */ /* 0x000fe20000410000 */
[----:B------:R-:W-:Y:S01]  /*48b0*/  SHF.L.U32 R16, R115, 0x10, RZ ;  /* 0x0000001073107819 */ /* 0x000fe200000006ff */
[----:B------:R-:W-:Y:S01]  /*48c0*/  FFMA.FTZ R71, R198, R13, -R71 ;  /* 0x0000000dc6477223 */ /* 0x000fe20000010847 */
[----:B------:R-:W-:Y:S01]  /*48d0*/  SHF.L.U32 R14, R14, 0x10, RZ ;  /* 0x000000100e0e7819 */ /* 0x000fe200000006ff */
[----:B------:R-:W-:Y:S01]  /*48e0*/  FFMA.FTZ R5, R204, R3, R5 ;  /* 0x00000003cc057223 */ /* 0x000fe20000010005 */
[----:B------:R-:W-:Y:S01]  /*48f0*/  FMUL.FTZ R13, R197, R13 ;  /* 0x0000000dc50d7220 */ /* 0x000fe20000410000 */
[----:B------:R-:W-:-:S02]  /*4900*/  FMUL.FTZ R146, R44, R15 ;  /* 0x0000000f2c927220 */ /* 0x000fc40000410000 */
[----:B------:R-:W-:Y:S01]  /*4910*/  FMUL.FTZ R3, R201, R5 ;  /* 0x00000005c9037220 */ /* 0x000fe20000410000 */
[----:B------:R-:W-:Y:S01]  /*4920*/  FFMA.FTZ R4, R198, R4, R13 ;  /* 0x00000004c6047223 */ /* 0x000fe2000001000d */
[----:B------:R-:W-:Y:S01]  /*4930*/  FMUL.FTZ R147, R44, R14 ;  /* 0x0000000e2c937220 */ /* 0x000fe20000410000 */
[----:B------:R-:W-:Y:S01]  /*4940*/  FFMA.FTZ R71, R16, R146, R71 ;  /* 0x0000009210477223 */ /* 0x000fe20000010047 */
[----:B------:R-:W-:Y:S01]  /*4950*/  FFMA.FTZ R3, R202, R7, -R3 ;  /* 0x00000007ca037223 */ /* 0x000fe20000010803 */
[----:B------:R-:W-:Y:S01]  /*4960*/  SHF.L.U32 R12, R12, 0x10, RZ ;  /* 0x000000100c0c7819 */ /* 0x000fe200000006ff */
[----:B------:R-:W-:Y:S01]  /*4970*/  FFMA.FTZ R4, R16, R147, R4 ;  /* 0x0000009310047223 */ /* 0x000fe20000010004 */
[----:B------:R-:W-:Y:S01]  /*4980*/  FMUL.FTZ R131, R195, R71 ;  /* 0x00000047c3837220 */ /* 0x000fe20000410000 */
[----:B------:R-:W-:Y:S01]  /*4990*/  FMUL.FTZ R7, R201, R7 ;  /* 0x00000007c9077220 */ /* 0x000fe20000410000 */
[----:B------:R-:W-:Y:S01]  /*49a0*/  SHF.L.U32 R13, R114, 0x10, RZ ;  /* 0x00000010720d7819 */ /* 0x000fe200000006ff */
[----:B------:R-:W-:Y:S01]  /*49b0*/  FMUL.FTZ R149, R43, R12 ;  /* 0x0000000c2b957220 */ /* 0x000fe20000410000 */
[----:B------:R-:W-:Y:S01]  /*49c0*/  SHF.L.U32 R11, R11, 0x10, RZ ;  /* 0x000000100b0b7819 */ /* 0x000fe200000006ff */
[-C--:B------:R-:W-:Y:S01]  /*49d0*/  FFMA.FTZ R6, R196, R4.reuse, R131 ;  /* 0x00000004c4067223 */ /* 0x080fe20000010083 */
[----:B------:R-:W-:Y:S01]  /*49e0*/  FFMA.FTZ R7, R202, R5, R7 ;  /* 0x00000005ca077223 */ /* 0x000fe20000010007 */
[----:B------:R-:W-:-:S02]  /*49f0*/  FMUL.FTZ R131, R195, R4 ;  /* 0x00000004c3837220 */ /* 0x000fc40000410000 */
[----:B------:R-:W-:Y:S01]  /*4a00*/  FMUL.FTZ R148, R43, R11 ;  /* 0x0000000b2b947220 */ /* 0x000fe20000410000 */
[----:B------:R-:W-:Y:S01]  /*4a10*/  FMUL.FTZ R5, R199, R7 ;  /* 0x00000007c7057220 */ /* 0x000fe20000410000 */
[----:B------:R-:W-:Y:S01]  /*4a20*/  FFMA.FTZ R131, R196, R71, -R131 ;  /* 0x00000047c4837223 */ /* 0x000fe20000010883 */
[----:B------:R-:W-:Y:S01]  /*4a30*/  FFMA.FTZ R6, R13, R149, R6 ;  /* 0x000000950d067223 */ /* 0x000fe20000010006 */
[----:B------:R-:W-:Y:S01]  /*4a40*/  SHF.L.U32 R9, R9, 0x10, RZ ;  /* 0x0000001009097819 */ /* 0x000fe200000006ff */
[-C--:B------:R-:W-:Y:S01]  /*4a50*/  FFMA.FTZ R5, R200, R3.reuse, -R5 ;  /* 0x00000003c8057223 */ /* 0x080fe20000010805 */
[----:B------:R-:W-:Y:S01]  /*4a60*/  FFMA.FTZ R131, R13, R148, R131 ;  /* 0x000000940d837223 */ /* 0x000fe20000010083 */
[----:B------:R-:W-:Y:S01]  /*4a70*/  FMUL.FTZ R71, R193, R6 ;  /* 0x00000006c1477220 */ /* 0x000fe20000410000 */
[----:B------:R-:W-:Y:S01]  /*4a80*/  FMUL.FTZ R3, R199, R3 ;  /* 0x00000003c7037220 */ /* 0x000fe20000410000 */
[----:B------:R-:W-:Y:S01]  /*4a90*/  SHF.L.U32 R10, R113, 0x10, RZ ;  /* 0x00000010710a7819 */ /* 0x000fe200000006ff */
[----:B------:R-:W-:Y:S01]  /*4aa0*/  FMUL.FTZ R150, R42, R9 ;  /* 0x000000092a967220 */ /* 0x000fe20000410000 */
[----:B------:R-:W-:Y:S01]  /*4ab0*/  SHF.L.U32 R8, R8, 0x10, RZ ;  /* 0x0000001008087819 */ /* 0x000fe200000006ff */
[----:B------:R-:W-:Y:S01]  /*4ac0*/  FFMA.FTZ R71, R194, R131, -R71 ;  /* 0x00000083c2477223 */ /* 0x000fe20000010847 */
[----:B------:R-:W-:Y:S01]  /*4ad0*/  FFMA.FTZ R3, R200, R7, R3 ;  /* 0x00000007c8037223 */ /* 0x000fe20000010003 */
[----:B------:R-:W-:Y:S01]  /*4ae0*/  FMUL.FTZ R131, R193, R131 ;  /* 0x00000083c1837220 */ /* 0x000fe20000410000 */
[C---:B------:R-:W-:Y:S01]  /*4af0*/  FMUL.FTZ R188, R70.reuse, R188 ;  /* 0x000000bc46bc7220 */ /* 0x040fe20000410000 */
[----:B------:R-:W-:Y:S01]  /*4b00*/  FMUL.FTZ R187, R70, R187 ;  /* 0x000000bb46bb7220 */ /* 0x000fe20000410000 */
[C---:B------:R-:W-:Y:S01]  /*4b10*/  FMUL.FTZ R7, R197.reuse, R3 ;  /* 0x00000003c5077220 */ /* 0x040fe20000410000 */
[----:B------:R-:W-:Y:S01]  /*4b20*/  FFMA.FTZ R6, R194, R6, R131 ;  /* 0x00000006c2067223 */ /* 0x000fe20000010083 */
[----:B------:R-:W-:Y:S01]  /*4b30*/  FMUL.FTZ R151, R42, R8 ;  /* 0x000000082a977220 */ /* 0x000fe20000410000 */
[----:B------:R-:W-:Y:S01]  /*4b40*/  FFMA.FTZ R70, R10, R150, R71 ;  /* 0x000000960a467223 */ /* 0x000fe20000010047 */
[-C--:B------:R-:W-:Y:S01]  /*4b50*/  FFMA.FTZ R4, R198, R5.reuse, -R7 ;  /* 0x00000005c6047223 */ /* 0x080fe20000010807 */
[----:B------:R-:W-:Y:S01]  /*4b60*/  FMUL.FTZ R5, R197, R5 ;  /* 0x00000005c5057220 */ /* 0x000fe20000410000 */
[----:B------:R-:W-:Y:S01]  /*4b70*/  FFMA.FTZ R6, R10, R151, R6 ;  /* 0x000000970a067223 */ /* 0x000fe20000010006 */
[----:B------:R-:W-:Y:S01]  /*4b80*/  FMUL.FTZ R71, R191, R70 ;  /* 0x00000046bf477220 */ /* 0x000fe20000410000 */
[----:B------:R-:W-:Y:S01]  /*4b90*/  SHF.L.U32 R178, R178, 0x10, RZ ;  /* 0x00000010b2b27819 */ /* 0x000fe200000006ff */
[----:B------:R-:W-:-:S02]  /*4ba0*/  FFMA.FTZ R5, R198, R3, R5 ;  /* 0x00000003c6057223 */ /* 0x000fc40000010005 */
[----:B------:R-:W-:Y:S01]  /*4bb0*/  FFMA.FTZ R130, R192, R6, R71 ;  /* 0x00000006c0827223 */ /* 0x000fe20000010047 */
[----:B------:R-:W-:Y:S01]  /*4bc0*/  FMUL.FTZ R71, R195, R4 ;  /* 0x00000004c3477220 */ /* 0x000fe20000410000 */
[----:B------:R-:W-:Y:S01]  /*4bd0*/  SHF.L.U32 R7, R112, 0x10, RZ ;  /* 0x0000001070077819 */ /* 0x000fe200000006ff */
[----:B------:R-:W-:Y:S01]  /*4be0*/  FMUL.FTZ R131, R191, R6 ;  /* 0x00000006bf837220 */ /* 0x000fe20000410000 */
[----:B------:R-:W-:Y:S01]  /*4bf0*/  SHF.L.U32 R177, R177, 0x10, RZ ;  /* 0x00000010b1b17819 */ /* 0x000fe200000006ff */
[----:B------:R-:W-:Y:S01]  /*4c00*/  FMUL.FTZ R229, R41, R178 ;  /* 0x000000b229e57220 */ /* 0x000fe20000410000 */
[-C--:B------:R-:W-:Y:S01]  /*4c10*/  FMUL.FTZ R3, R195, R5.reuse ;  /* 0x00000005c3037220 */ /* 0x080fe20000410000 */
[----:B------:R-:W-:Y:S01]  /*4c20*/  FFMA.FTZ R71, R196, R5, R71 ;  /* 0x00000005c4477223 */ /* 0x000fe20000010047 */
[----:B------:R-:W-:Y:S01]  /*4c30*/  FFMA.FTZ R131, R192, R70, -R131 ;  /* 0x00000046c0837223 */ /* 0x000fe20000010883 */
[----:B------:R-:W-:Y:S01]  /*4c40*/  FMUL.FTZ R152, R41, R177 ;  /* 0x000000b129987220 */ /* 0x000fe20000410000 */
[----:B------:R-:W-:Y:S01]  /*4c50*/  FFMA.FTZ R130, R7, R229, R130 ;  /* 0x000000e507827223 */ /* 0x000fe20000010082 */
[----:B------:R-:W-:Y:S01]  /*4c60*/  FFMA.FTZ R3, R196, R4, -R3 ;  /* 0x00000004c4037223 */ /* 0x000fe20000010803 */
[----:B------:R-:W-:Y:S01]  /*4c70*/  FMUL.FTZ R5, R193, R71 ;  /* 0x00000047c1057220 */ /* 0x000fe20000410000 */
[----:B------:R-:W-:Y:S01]  /*4c80*/  FFMA.FTZ R131, R7, R152, R131 ;  /* 0x0000009807837223 */ /* 0x000fe20000010083 */
[----:B------:R-:W-:Y:S01]  /*4c90*/  FMUL.FTZ R139, R189, R130 ;  /* 0x00000082bd8b7220 */ /* 0x000fe20000410000 */
[----:B------:R-:W-:Y:S01]  /*4ca0*/  SHF.L.U32 R175, R175, 0x10, RZ ;  /* 0x00000010afaf7819 */ /* 0x000fe200000006ff */
[-C--:B------:R-:W-:Y:S01]  /*4cb0*/  FFMA.FTZ R5, R194, R3.reuse, -R5 ;  /* 0x00000003c2057223 */ /* 0x080fe20000010805 */
[----:B------:R-:W-:Y:S01]  /*4cc0*/  FMUL.FTZ R3, R193, R3 ;  /* 0x00000003c1037220 */ /* 0x000fe20000410000 */
[----:B------:R-:W-:Y:S01]  /*4cd0*/  SHF.L.U32 R176, R111, 0x10, RZ ;  /* 0x000000106fb07819 */ /* 0x000fe200000006ff */
[-C--:B------:R-:W-:Y:S01]  /*4ce0*/  FFMA.FTZ R139, R190, R131.reuse, -R139 ;  /* 0x00000083be8b7223 */ /* 0x080fe2000001088b */
[----:B------:R-:W-:Y:S01]  /*4cf0*/  SHF.L.U32 R174, R174, 0x10, RZ ;  /* 0x00000010aeae7819 */ /* 0x000fe200000006ff */
[----:B------:R-:W-:Y:S01]  /*4d00*/  FMUL.FTZ R131, R189, R131 ;  /* 0x00000083bd837220 */ /* 0x000fe20000410000 */
[----:B------:R-:W-:Y:S01]  /*4d10*/  FMUL.FTZ R230, R40, R175 ;  /* 0x000000af28e67220 */ /* 0x000fe20000410000 */
[----:B------:R-:W-:-:S02]  /*4d20*/  FFMA.FTZ R3, R194, R71, R3 ;  /* 0x00000047c2037223 */ /* 0x000fc40000010003 */
[----:B------:R-:W-:Y:S01]  /*4d30*/  FFMA.FTZ R130, R190, R130, R131 ;  /* 0x00000082be827223 */ /* 0x000fe20000010083 */
[----:B------:R-:W-:Y:S01]  /*4d40*/  FMUL.FTZ R231, R40, R174 ;  /* 0x000000ae28e77220 */ /* 0x000fe20000410000 */
[----:B------:R-:W-:Y:S01]  /*4d50*/  FFMA.FTZ R139, R176, R230, R139 ;  /* 0x000000e6b08b7223 */ /* 0x000fe2000001008b */
[----:B------:R-:W-:Y:S01]  /*4d60*/  FMUL.FTZ R71, R191, R3 ;  /* 0x00000003bf477220 */ /* 0x000fe20000410000 */
[----:B------:R-:W-:Y:S01]  /*4d70*/  SHF.L.U32 R172, R172, 0x10, RZ ;  /* 0x00000010acac7819 */ /* 0x000fe200000006ff */
[----:B------:R-:W-:Y:S01]  /*4d80*/  FFMA.FTZ R130, R176, R231, R130 ;  /* 0x000000e7b0827223 */ /* 0x000fe20000010082 */
[----:B------:R-:W-:Y:S01]  /*4d90*/  FMUL.FTZ R131, R187, R139 ;  /* 0x0000008bbb837220 */ /* 0x000fe20000410000 */
[-C--:B------:R-:W-:Y:S01]  /*4da0*/  FFMA.FTZ R71, R192, R5.reuse, -R71 ;  /* 0x00000005c0477223 */ /* 0x080fe20000010847 */
[----:B------:R-:W-:Y:S01]  /*4db0*/  FMUL.FTZ R5, R191, R5 ;  /* 0x00000005bf057220 */ /* 0x000fe20000410000 */
[----:B------:R-:W-:Y:S01]  /*4dc0*/  SHF.L.U32 R173, R110, 0x10, RZ ;  /* 0x000000106ead7819 */ /* 0x000fe200000006ff */
[-C--:B------:R-:W-:Y:S01]  /*4dd0*/  FFMA.FTZ R4, R188, R130.reuse, R131 ;  /* 0x00000082bc047223 */ /* 0x080fe20000010083 */
[----:B------:R-:W-:Y:S01]  /*4de0*/  SHF.L.U32 R171, R171, 0x10, RZ ;  /* 0x00000010abab7819 */ /* 0x000fe200000006ff */
[----:B------:R-:W-:Y:S01]  /*4df0*/  FMUL.FTZ R131, R187, R130 ;  /* 0x00000082bb837220 */ /* 0x000fe20000410000 */
[----:B------:R-:W-:Y:S01]  /*4e00*/  FMUL.FTZ R233, R39, R172 ;  /* 0x000000ac27e97220 */ /* 0x000fe20000410000 */
[----:B------:R-:W-:-:S02]  /*4e10*/  FFMA.FTZ R5, R192, R3, R5 ;  /* 0x00000003c0057223 */ /* 0x000fc40000010005 */
[----:B------:R-:W-:Y:S01]  /*4e20*/  FFMA.FTZ R131, R188, R139, -R131 ;  /* 0x0000008bbc837223 */ /* 0x000fe20000010883 */
[----:B------:R-:W-:Y:S01]  /*4e30*/  FMUL.FTZ R232, R39, R171 ;  /* 0x000000ab27e87220 */ /* 0x000fe20000410000 */
[----:B------:R-:W-:Y:S01]  /*4e40*/  FFMA.FTZ R4, R173, R233, R4 ;  /* 0x000000e9ad047223 */ /* 0x000fe20000010004 */
[----:B------:R-:W-:Y:S02]  /*4e50*/  FMUL.FTZ R3, R189, R5 ;  /* 0x00000005bd037220 */ /* 0x000fe40000410000 */
[----:B------:R-:W-:Y:S01]  /*4e60*/  FFMA.FTZ R131, R173, R232, R131 ;  /* 0x000000e8ad837223 */ /* 0x000fe20000010083 */
[----:B------:R-:W-:Y:S01]  /*4e70*/  FMUL.FTZ R139, R185, R4 ;  /* 0x00000004b98b7220 */ /* 0x000fe20000410000 */
[-C--:B------:R-:W-:Y:S01]  /*4e80*/  FFMA.FTZ R3, R190, R71.reuse, -R3 ;  /* 0x00000047be037223 */ /* 0x080fe20000010803 */
[----:B------:R-:W-:Y:S01]  /*4e90*/  FMUL.FTZ R71, R189, R71 ;  /* 0x00000047bd477220 */ /* 0x000fe20000410000 */
[----:B------:R-:W-:Y:S01]  /*4ea0*/  SHF.L.U32 R170, R170, 0x10, RZ ;  /* 0x00000010aaaa7819 */ /* 0x000fe200000006ff */
[-C--:B------:R-:W-:Y:S01]  /*4eb0*/  FFMA.FTZ R139, R186, R131.reuse, -R139 ;  /* 0x00000083ba8b7223 */ /* 0x080fe2000001088b */
[----:B------:R-:W-:Y:S01]  /*4ec0*/  FMUL.FTZ R131, R185, R131 ;  /* 0x00000083b9837220 */ /* 0x000fe20000410000 */
[----:B------:R-:W-:Y:S01]  /*4ed0*/  FFMA.FTZ R71, R190, R5, R71 ;  /* 0x00000005be477223 */ /* 0x000fe20000010047 */
[----:B------:R-:W-:Y:S01]  /*4ee0*/  SHF.L.U32 R6, R109, 0x10, RZ ;  /* 0x000000106d067819 */ /* 0x000fe200000006ff */
[----:B------:R-:W-:Y:S01]  /*4ef0*/  FMUL.FTZ R234, R38, R170 ;  /* 0x000000aa26ea7220 */ /* 0x000fe20000410000 */
[----:B------:R-:W-:Y:S01]  /*4f00*/  SHF.L.U32 R169, R169, 0x10, RZ ;  /* 0x00000010a9a97819 */ /* 0x000fe200000006ff */
[----:B------:R-:W-:Y:S01]  /*4f10*/  FFMA.FTZ R4, R186, R4, R131 ;  /* 0x00000004ba047223 */ /* 0x000fe20000010083 */
[----:B------:R-:W-:Y:S01]  /*4f20*/  FMUL.FTZ R131, R187, R71 ;  /* 0x00000047bb837220 */ /* 0x000fe20000410000 */
[----:B------:R-:W-:-:S02]  /*4f30*/  FFMA.FTZ R139, R6, R234, R139 ;  /* 0x000000ea068b7223 */ /* 0x000fc4000001008b */
[----:B------:R-:W-:Y:S01]  /*4f40*/  FMUL.FTZ R235, R38, R169 ;  /* 0x000000a926eb7220 */ /* 0x000fe20000410000 */
[-C--:B------:R-:W-:Y:S01]  /*4f50*/  FFMA.FTZ R131, R188, R3.reuse, -R131 ;  /* 0x00000003bc837223 */ /* 0x080fe20000010883 */
[----:B------:R-:W-:Y:S01]  /*4f60*/  FMUL.FTZ R3, R187, R3 ;  /* 0x00000003bb037220 */ /* 0x000fe20000410000 */
[----:B------:R-:W-:Y:S01]  /*4f70*/  FMUL.FTZ R153, R183, R139 ;  /* 0x0000008bb7997220 */ /* 0x000fe20000410000 */
[----:B------:R-:W-:Y:S01]  /*4f80*/  FFMA.FTZ R4, R6, R235, R4 ;  /* 0x000000eb06047223 */ /* 0x000fe20000010004 */
[----:B------:R-:W-:Y:S01]  /*4f90*/  SHF.L.U32 R167, R167, 0x10, RZ ;  /* 0x00000010a7a77819 */ /* 0x000fe200000006ff */
[----:B------:R-:W-:Y:S01]  /*4fa0*/  FFMA.FTZ R3, R188, R71, R3 ;  /* 0x00000047bc037223 */ /* 0x000fe20000010003 */
[----:B------:R-:W-:Y:S01]  /*4fb0*/  SHF.L.U32 R168, R168, 0x10, RZ ;  /* 0x00000010a8a87819 */ /* 0x000fe200000006ff */
[-C--:B------:R-:W-:Y:S01]  /*4fc0*/  FFMA.FTZ R70, R184, R4.reuse, R153 ;  /* 0x00000004b8467223 */ /* 0x080fe20000010099 */
[----:B------:R-:W-:Y:S01]  /*4fd0*/  FMUL.FTZ R71, R185, R131 ;  /* 0x00000083b9477220 */ /* 0x000fe20000410000 */
[----:B------:R-:W-:Y:S01]  /*4fe0*/  SHF.L.U32 R5, R108, 0x10, RZ ;  /* 0x000000106c057819 */ /* 0x000fe200000006ff */
[----:B------:R-:W-:Y:S01]  /*4ff0*/  FMUL.FTZ R153, R183, R4 ;  /* 0x00000004b7997220 */ /* 0x000fe20000410000 */
        /* <DEDUP_REMOVED lines=9> */
[----:B------:R-:W-:Y:S01]  /*5090*/  SHF.L.U32 R165, R165, 0x10, RZ ;  /* 0x00000010a5a57819 */ /* 0x000fe200000006ff */
[----:B------:R-:W-:Y:S01]  /*50a0*/  FMUL.FTZ R139, R181, R70 ;  /* 0x00000046b58b7220 */ /* 0x000fe20000410000 */
[----:B------:R-:W-:Y:S01]  /*50b0*/  SHF.L.U32 R166, R166, 0x10, RZ ;  /* 0x00000010a6a67819 */ /* 0x000fe200000006ff */
[-C--:B------:R-:W-:Y:S01]  /*50c0*/  FFMA.FTZ R3, R184, R4.reuse, -R3 ;  /* 0x00000004b8037223 */ /* 0x080fe20000010803 */
[----:B------:R-:W-:Y:S01]  /*50d0*/  FMUL.FTZ R131, R183, R4 ;  /* 0x00000004b7837220 */ /* 0x000fe20000410000 */
[-C--:B------:R-:W-:Y:S01]  /*50e0*/  FMUL.FTZ R155, R181, R153.reuse ;  /* 0x00000099b59b7220 */ /* 0x080fe20000410000 */
[----:B------:R-:W-:Y:S01]  /*50f0*/  SHF.L.U32 R4, R107, 0x10, RZ ;  /* 0x000000106b047819 */ /* 0x000fe200000006ff */
[----:B------:R-:W-:Y:S01]  /*5100*/  FFMA.FTZ R139, R182, R153, -R139 ;  /* 0x00000099b68b7223 */ /* 0x000fe2000001088b */
[----:B------:R-:W-:Y:S01]  /*5110*/  FMUL.FTZ R238, R36, R165 ;  /* 0x000000a524ee7220 */ /* 0x000fe20000410000 */
[----:B------:R-:W-:Y:S01]  /*5120*/  ISETP.NE.AND P1, PT, R138, 0x1f, PT ;  /* 0x0000001f8a00780c */ /* 0x000fe20003f25270 */
[----:B------:R-:W-:Y:S01]  /*5130*/  FFMA.FTZ R155, R182, R70, R155 ;  /* 0x00000046b69b7223 */ /* 0x000fe2000001009b */
[----:B------:R-:W-:Y:S01]  /*5140*/  FMUL.FTZ R239, R36, R166 ;  /* 0x000000a624ef7220 */ /* 0x000fe20000410000 */
[----:B------:R-:W-:Y:S01]  /*5150*/  FFMA.FTZ R139, R4, R238, R139 ;  /* 0x000000ee048b7223 */ /* 0x000fe2000001008b */
[----:B------:R-:W-:Y:S01]  /*5160*/  FFMA.FTZ R131, R184, R71, R131 ;  /* 0x00000047b8837223 */ /* 0x000fe20000010083 */
[----:B------:R-:W-:Y:S01]  /*5170*/  FMUL.FTZ R70, R181, R3 ;  /* 0x00000003b5467220 */ /* 0x000fe20000410000 */
[----:B------:R-:W-:Y:S01]  /*5180*/  FFMA.FTZ R155, R4, R239, R155 ;  /* 0x000000ef049b7223 */ /* 0x000fe2000001009b */
[----:B------:R-:W-:Y:S01]  /*5190*/  FMUL.FTZ R130, R179, R139 ;  /* 0x0000008bb3827220 */ /* 0x000fe20000410000 */
[-C--:B------:R-:W-:Y:S01]  /*51a0*/  FMUL.FTZ R71, R181, R131.reuse ;  /* 0x00000083b5477220 */ /* 0x080fe20000410000 */
[----:B------:R-:W-:Y:S01]  /*51b0*/  FFMA.FTZ R70, R182, R131, R70 ;  /* 0x00000083b6467223 */ /* 0x000fe20000010046 */
[CC--:B------:R-:W-:Y:S01]  /*51c0*/  FMUL.FTZ R153, R179.reuse, R155.reuse ;  /* 0x0000009bb3997220 */ /* 0x0c0fe20000410000 */
[----:B------:R-:W-:Y:S01]  /*51d0*/  FFMA.FTZ R155, R180, R155, R130 ;  /* 0x0000009bb49b7223 */ /* 0x000fe20000010082 */
[----:B------:R-:W-:Y:S01]  /*51e0*/  FFMA.FTZ R71, R182, R3, -R71 ;  /* 0x00000003b6477223 */ /* 0x000fe20000010847 */
[----:B------:R-:W-:Y:S01]  /*51f0*/  @P1 LEA R130, R138, UR16, 0x3 ;  /* 0x000000108a821c11 */ /* 0x000fe2000f8e18ff */
[C---:B------:R-:W-:Y:S01]  /*5200*/  FMUL.FTZ R131, R179.reuse, R70 ;  /* 0x00000046b3837220 */ /* 0x040fe20000410000 */
[----:B------:R-:W-:Y:S01]  /*5210*/  FFMA.FTZ R154, R180, R139, -R153 ;  /* 0x0000008bb49a7223 */ /* 0x000fe20000010899 */
[----:B------:R-:W-:-:S02]  /*5220*/  FMUL.FTZ R153, R179, R71 ;  /* 0x00000047b3997220 */ /* 0x000fc40000410000 */
[----:B------:R-:W-:Y:S02]  /*5230*/  FFMA.FTZ R71, R180, R71, -R131 ;  /* 0x00000047b4477223 */ /* 0x000fe40000010883 */
[----:B------:R-:W0:Y:S01]  /*5240*/  @P1 LDS.64 R130, [R130+0x2d18] ;  /* 0x002d180082821984 */ /* 0x000e220000000a00 */
[----:B------:R-:W-:Y:S02]  /*5250*/  SHF.L.U32 R164, R164, 0x10, RZ ;  /* 0x00000010a4a47819 */ /* 0x000fe400000006ff */
[----:B------:R-:W-:Y:S02]  /*5260*/  SHF.L.U32 R163, R163, 0x10, RZ ;  /* 0x00000010a3a37819 */ /* 0x000fe400000006ff */
[----:B------:R-:W-:Y:S01]  /*5270*/  SHF.L.U32 R3, R106, 0x10, RZ ;  /* 0x000000106a037819 */ /* 0x000fe200000006ff */
[C---:B------:R-:W-:Y:S01]  /*5280*/  FMUL.FTZ R139, R35.reuse, R164 ;  /* 0x000000a4238b7220 */ /* 0x040fe20000410000 */
[----:B------:R-:W-:Y:S01]  /*5290*/  BSSY B0, `(.L_x_13148) ;  /* 0x0000012000007945 */ /* 0x000fe20003800000 */
[----:B------:R-:W-:Y:S01]  /*52a0*/  FMUL.FTZ R140, R35, R163 ;  /* 0x000000a3238c7220 */ /* 0x000fe20000410000 */
[----:B------:R-:W-:Y:S01]  /*52b0*/  FFMA.FTZ R153, R180, R70, R153 ;  /* 0x00000046b4997223 */ /* 0x000fe20000010099 */
[----:B------:R-:W-:-:S02]  /*52c0*/  FFMA.FTZ R209, R3, R139, R154 ;  /* 0x0000008b03d17223 */ /* 0x000fc4000001009a */
[----:B------:R-:W-:Y:S01]  /*52d0*/  FFMA.FTZ R70, R3, R140, R155 ;  /* 0x0000008c03467223 */ /* 0x000fe2000001009b */
        /* <DEDUP_REMOVED lines=13> */
.L_x_13149:
[----:B------:R-:W-:Y:S05]  /*53b0*/  BSYNC B0 ;  /* 0x0000000000007941 */ /* 0x000fea0003800000 */
.L_x_13148:
[----:B------:R-:W2:Y:S01]  /*53c0*/  SHFL.UP PT, R160, R70, 0x1, RZ ;  /* 0x0420000046a07989 */ /* 0x000ea200000e00ff */
[----:B------:R-:W-:Y:S01]  /*53d0*/  ISETP.GE.AND P3, PT, R137, 0x1, PT ;  /* 0x000000018900780c */ /* 0x000fe20003f66270 */
[-C--:B-----5:R-:W-:Y:S01]  /*53e0*/  FMUL.FTZ R161, R51, R64.reuse ;  /* 0x0000004033a17220 */ /* 0x0a0fe20000410000 */
[CC--:B------:R-:W-:Y:S01]  /*53f0*/  FMUL.FTZ R227, R60.reuse, R64.reuse ;  /* 0x000000403ce37220 */ /* 0x0c0fe20000410000 */
[----:B------:R-:W3:Y:S01]  /*5400*/  SHFL.UP PT, R158, R209, 0x1, RZ ;  /* 0x04200000d19e7989 */ /* 0x000ee200000e00ff */
[-C--:B------:R-:W-:Y:S01]  /*5410*/  FMUL.FTZ R228, R60, R65.reuse ;  /* 0x000000413ce47220 */ /* 0x080fe20000410000 */
[CC--:B------:R-:W-:Y:S01]  /*5420*/  FMUL.FTZ R226, R61.reuse, R65.reuse ;  /* 0x000000413de27220 */ /* 0x0c0fe20000410000 */
[-C--:B------:R-:W-:Y:S01]  /*5430*/  FMUL.FTZ R225, R61, R64.reuse ;  /* 0x000000403de17220 */ /* 0x080fe20000410000 */
[----:B------:R-:W4:Y:S01]  /*5440*/  SHFL.UP PT, R154, R71, 0x1, RZ ;  /* 0x04200000479a7989 */ /* 0x000f2200000e00ff */
[CC--:B------:R-:W-:Y:S01]  /*5450*/  FMUL.FTZ R223, R62.reuse, R64.reuse ;  /* 0x000000403edf7220 */ /* 0x0c0fe20000410000 */
[-C--:B------:R-:W-:Y:S01]  /*5460*/  FMUL.FTZ R224, R62, R65.reuse ;  /* 0x000000413ee07220 */ /* 0x080fe20000410000 */
[CC--:B------:R-:W-:Y:S01]  /*5470*/  FMUL.FTZ R222, R63.reuse, R65.reuse ;  /* 0x000000413fde7220 */ /* 0x0c0fe20000410000 */
[----:B------:R-:W0:Y:S01]  /*5480*/  SHFL.UP PT, R156, R153, 0x1, RZ ;  /* 0x04200000999c7989 */ /* 0x000e2200000e00ff */
[-C--:B------:R-:W-:Y:S01]  /*5490*/  FMUL.FTZ R221, R63, R64.reuse ;  /* 0x000000403fdd7220 */ /* 0x080fe20000410000 */
[CC--:B------:R-:W-:Y:S01]  /*54a0*/  FMUL.FTZ R220, R72.reuse, R65.reuse ;  /* 0x0000004148dc7220 */ /* 0x0c0fe20000410000 */
[-C--:B------:R-:W-:Y:S01]  /*54b0*/  FMUL.FTZ R219, R72, R64.reuse ;  /* 0x0000004048db7220 */ /* 0x080fe20000410000 */
[----:B------:R-:W-:Y:S01]  /*54c0*/  SHFL.IDX PT, R69, R69, RZ, 0x1f ;  /* 0x00001fff45457589 */ /* 0x000fe200000e0000 */
[C---:B------:R-:W-:Y:S01]  /*54d0*/  FMUL.FTZ R240, R0.reuse, R64 ;  /* 0x0000004000f07220 */ /* 0x040fe20000410000 */
[----:B------:R-:W-:Y:S01]  /*54e0*/  FMUL.FTZ R241, R0, R65 ;  /* 0x0000004100f17220 */ /* 0x000fe20000410000 */
[----:B------:R-:W-:Y:S01]  /*54f0*/  ULEA UR44, UR6, UR16, 0x4 ;  /* 0x00000010062c7291 */ /* 0x000fe2000f8e203f */
[----:B------:R-:W-:Y:S01]  /*5500*/  SHFL.IDX PT, R68, R68, RZ, 0x1f ;  /* 0x00001fff44447589 */ /* 0x000fe200000e0000 */
[----:B------:R-:W-:Y:S01]  /*5510*/  BSSY B0, `(.L_x_13150) ;  /* 0x0000172000007945 */ /* 0x000fe20003800000 */
[C---:B--2---:R-:W-:Y:S01]  /*5520*/  FMUL.FTZ R162, R153.reuse, R160 ;  /* 0x000000a099a27220 */ /* 0x044fe20000410000 */
[----:B---3--:R-:W-:-:S03]  /*5530*/  FMUL.FTZ R157, R153, R158 ;  /* 0x0000009e999d7220 */ /* 0x008fc60000410000 */
[----:B------:R-:W-:Y:S01]  /*5540*/  FFMA.FTZ R162, R71, R158, -R162 ;  /* 0x0000009e47a27223 */ /* 0x000fe200000108a2 */
[----:B----4-:R-:W-:Y:S01]  /*5550*/  FMUL.FTZ R155, R153, R154 ;  /* 0x0000009a999b7220 */ /* 0x010fe20000410000 */
[----:B------:R-:W-:Y:S02]  /*5560*/  FFMA.FTZ R157, R71, R160, R157 ;  /* 0x000000a0479d7223 */ /* 0x000fe4000001009d */
[----:B------:R-:W-:Y:S01]  /*5570*/  @P3 FADD.FTZ R209, R209, R162 ;  /* 0x000000a2d1d13221 */ /* 0x000fe20000010000 */
[-C--:B0-----:R-:W-:Y:S01]  /*5580*/  FFMA.FTZ R158, R71, R156.reuse, R155 ;  /* 0x0000009c479e7223 */ /* 0x081fe2000001009b */
        /* <DEDUP_REMOVED lines=15> */
[----:B------:R-:W-:Y:S01]  /*5680*/  FMUL.FTZ R159, R52, R65 ;  /* 0x00000041349f7220 */ /* 0x000fe20000410000 */
[CC--:B----4-:R-:W-:Y:S01]  /*5690*/  FMUL.FTZ R156, R158.reuse, R154.reuse ;  /* 0x0000009a9e9c7220 */ /* 0x0d0fe20000410000 */
[----:B------:R-:W-:Y:S01]  /*56a0*/  FFMA.FTZ R157, R71, R154, R157 ;  /* 0x0000009a479d7223 */ /* 0x000fe2000001009d */
[----:B------:R-:W-:Y:S02]  /*56b0*/  @P3 FADD.FTZ R209, R209, R160 ;  /* 0x000000a0d1d13221 */ /* 0x000fe40000010000 */
[----:B------:R-:W-:Y:S01]  /*56c0*/  @P3 FFMA.FTZ R71, R71, R153, -R156 ;  /* 0x0000009947473223 */ /* 0x000fe2000001089c */
[----:B------:R-:W0:Y:S01]  /*56d0*/  SHFL.UP PT, R160, R70, 0x4, RZ ;  /* 0x0480000046a07989 */ /* 0x000e2200000e00ff */
[----:B------:R-:W-:-:S02]  /*56e0*/  FSEL R157, R158, R157, !P3 ;  /* 0x0000009d9e9d7208 */ /* 0x000fc40005800000 */
[----:B------:R-:W-:Y:S01]  /*56f0*/  ISETP.GE.AND P3, PT, R137, 0x4, PT ;  /* 0x000000048900780c */ /* 0x000fe20003f66270 */
[----:B------:R-:W2:Y:S04]  /*5700*/  SHFL.UP PT, R154, R71, 0x4, RZ ;  /* 0x04800000479a7989 */ /* 0x000ea800000e00ff */
[----:B------:R-:W3:Y:S04]  /*5710*/  SHFL.UP PT, R158, R209, 0x4, RZ ;  /* 0x04800000d19e7989 */ /* 0x000ee800000e00ff */
[----:B------:R-:W4:Y:S01]  /*5720*/  SHFL.UP PT, R156, R157, 0x4, RZ ;  /* 0x048000009d9c7989 */ /* 0x000f2200000e00ff */
[C---:B0-----:R-:W-:Y:S01]  /*5730*/  FMUL.FTZ R162, R157.reuse, R160 ;  /* 0x000000a09da27220 */ /* 0x041fe20000410000 */
[C---:B--2---:R-:W-:Y:S01]  /*5740*/  FMUL.FTZ R153, R157.reuse, R154 ;  /* 0x0000009a9d997220 */ /* 0x044fe20000410000 */
[----:B---3--:R-:W-:-:S02]  /*5750*/  FMUL.FTZ R155, R157, R158 ;  /* 0x0000009e9d9b7220 */ /* 0x008fc40000410000 */
[C---:B------:R-:W-:Y:S01]  /*5760*/  FFMA.FTZ R162, R71.reuse, R158, -R162 ;  /* 0x0000009e47a27223 */ /* 0x040fe200000108a2 */
[-C--:B----4-:R-:W-:Y:S01]  /*5770*/  FFMA.FTZ R158, R71, R156.reuse, R153 ;  /* 0x0000009c479e7223 */ /* 0x090fe20000010099 */
[----:B------:R-:W-:Y:S01]  /*5780*/  FMUL.FTZ R153, R157, R156 ;  /* 0x0000009c9d997220 */ /* 0x000fe20000410000 */
[----:B------:R-:W-:Y:S01]  /*5790*/  FFMA.FTZ R155, R71, R160, R155 ;  /* 0x000000a0479b7223 */ /* 0x000fe2000001009b */
[----:B------:R-:W-:Y:S01]  /*57a0*/  @P3 FADD.FTZ R209, R209, R162 ;  /* 0x000000a2d1d13221 */ /* 0x000fe20000010000 */
[----:B------:R-:W-:Y:S01]  /*57b0*/  FMUL.FTZ R162, R51, R65 ;  /* 0x0000004133a27220 */ /* 0x000fe20000410000 */
[----:B------:R-:W-:Y:S01]  /*57c0*/  @P3 FFMA.FTZ R71, R71, R154, -R153 ;  /* 0x0000009a47473223 */ /* 0x000fe20000010899 */
[----:B------:R-:W-:Y:S01]  /*57d0*/  @P3 FADD.FTZ R70, R70, R155 ;  /* 0x0000009b46463221 */ /* 0x000fe20000010000 */
[----:B------:R-:W-:Y:S01]  /*57e0*/  FSEL R153, R157, R158, !P3 ;  /* 0x0000009e9d997208 */ /* 0x000fe20005800000 */
[CC--:B------:R-:W-:Y:S01]  /*57f0*/  FMUL.FTZ R155, R179.reuse, R162.reuse ;  /* 0x000000a2b39b7220 */ /* 0x0c0fe20000410000 */
[----:B------:R-:W0:Y:S01]  /*5800*/  SHFL.UP PT, R158, R209, 0x8, RZ ;  /* 0x05000000d19e7989 */ /* 0x000e2200000e00ff */
[----:B------:R-:W-:Y:S01]  /*5810*/  FMUL.FTZ R212, R180, R162 ;  /* 0x000000a2b4d47220 */ /* 0x000fe20000410000 */
[----:B------:R-:W-:Y:S01]  /*5820*/  FMUL.FTZ R160, R52, R64 ;  /* 0x0000004034a07220 */ /* 0x000fe20000410000 */
[-C--:B------:R-:W-:Y:S01]  /*5830*/  FFMA.FTZ R155, R180, R161.reuse, -R155 ;  /* 0x000000a1b49b7223 */ /* 0x080fe2000001089b */
[----:B------:R-:W2:Y:S01]  /*5840*/  SHFL.UP PT, R154, R71, 0x8, RZ ;  /* 0x05000000479a7989 */ /* 0x000ea200000e00ff */
[----:B------:R-:W-:Y:S01]  /*5850*/  FFMA.FTZ R212, -R179, R161, -R212 ;  /* 0x000000a1b3d47223 */ /* 0x000fe200000109d4 */
[----:B------:R-:W-:Y:S01]  /*5860*/  ISETP.GE.AND P3, PT, R137, 0x8, PT ;  /* 0x000000088900780c */ /* 0x000fe20003f66270 */
[----:B------:R-:W-:Y:S01]  /*5870*/  FADD.FTZ R155, R160, R155 ;  /* 0x0000009ba09b7221 */ /* 0x000fe20000010000 */
[----:B------:R-:W3:Y:S01]  /*5880*/  SHFL.UP PT, R210, R70, 0x8, RZ ;  /* 0x0500000046d27989 */ /* 0x000ee200000e00ff */
[----:B------:R-:W-:-:S02]  /*5890*/  FADD.FTZ R212, -R159, R212 ;  /* 0x000000d49fd47221 */ /* 0x000fc40000010100 */
[CC--:B------:R-:W-:Y:S01]  /*58a0*/  FMUL.FTZ R211, R181.reuse, -R155.reuse ;  /* 0x8000009bb5d37220 */ /* 0x0c0fe20000410000 */
[----:B------:R-:W4:Y:S01]  /*58b0*/  SHFL.UP PT, R156, R153, 0x8, RZ ;  /* 0x05000000999c7989 */ /* 0x000f2200000e00ff */
[-C--:B------:R-:W-:Y:S02]  /*58c0*/  FMUL.FTZ R157, R181, -R212.reuse ;  /* 0x800000d4b59d7220 */ /* 0x080fe40000410000 */
[C---:B------:R-:W-:Y:S02]  /*58d0*/  FFMA.FTZ R214, R182.reuse, R212, R211 ;  /* 0x000000d4b6d67223 */ /* 0x040fe400000100d3 */
[----:B------:R-:W-:Y:S01]  /*58e0*/  FFMA.FTZ R215, R182, R155, -R157 ;  /* 0x0000009bb6d77223 */ /* 0x000fe2000001089d */
[C---:B0-----:R-:W-:Y:S01]  /*58f0*/  FMUL.FTZ R212, R153.reuse, R158 ;  /* 0x0000009e99d47220 */ /* 0x041fe20000410000 */
[C---:B--2---:R-:W-:Y:S01]  /*5900*/  FMUL.FTZ R157, R153.reuse, R154 ;  /* 0x0000009a999d7220 */ /* 0x044fe20000410000 */
[-C--:B---3--:R-:W-:Y:S02]  /*5910*/  FMUL.FTZ R211, R153, R210.reuse ;  /* 0x000000d299d37220 */ /* 0x088fe40000410000 */
[----:B------:R-:W-:Y:S01]  /*5920*/  FFMA.FTZ R213, R71, R210, R212 ;  /* 0x000000d247d57223 */ /* 0x000fe200000100d4 */
[-C--:B----4-:R-:W-:Y:S01]  /*5930*/  FMUL.FTZ R155, R153, R156.reuse ;  /* 0x0000009c999b7220 */ /* 0x090fe20000410000 */
[C---:B------:R-:W-:Y:S01]  /*5940*/  FFMA.FTZ R210, R71.reuse, R156, R157 ;  /* 0x0000009c47d27223 */ /* 0x040fe2000001009d */
[----:B------:R-:W-:Y:S01]  /*5950*/  FFMA.FTZ R156, R71, R158, -R211 ;  /* 0x0000009e479c7223 */ /* 0x000fe200000108d3 */
[----:B------:R-:W-:Y:S01]  /*5960*/  FMUL.FTZ R158, R53, R64 ;  /* 0x00000040359e7220 */ /* 0x000fe20000410000 */
[----:B------:R-:W-:Y:S01]  /*5970*/  @P3 FFMA.FTZ R71, R71, R154, -R155 ;  /* 0x0000009a47473223 */ /* 0x000fe2000001089b */
[----:B------:R-:W-:Y:S01]  /*5980*/  @P3 FADD.FTZ R70, R70, R213 ;  /* 0x000000d546463221 */ /* 0x000fe20000010000 */
[----:B------:R-:W-:Y:S01]  /*5990*/  FSEL R153, R153, R210, !P3 ;  /* 0x000000d299997208 */ /* 0x000fe20005800000 */
[-C--:B------:R-:W-:Y:S01]  /*59a0*/  FMUL.FTZ R157, R53, R65.reuse ;  /* 0x00000041359d7220 */ /* 0x080fe20000410000 */
[----:B------:R-:W-:Y:S01]  /*59b0*/  @P3 FADD.FTZ R209, R209, R156 ;  /* 0x0000009cd1d13221 */ /* 0x000fe20000010000 */
[----:B------:R-:W0:Y:S01]  /*59c0*/  SHFL.UP PT, R154, R71, 0x10, RZ ;  /* 0x06000000479a7989 */ /* 0x000e2200000e00ff */
[----:B------:R-:W-:Y:S01]  /*59d0*/  FADD.FTZ R215, R158, R215 ;  /* 0x000000d79ed77221 */ /* 0x000fe20000010000 */
[----:B------:R-:W-:Y:S01]  /*59e0*/  FADD.FTZ R155, -R157, R214 ;  /* 0x000000d69d9b7221 */ /* 0x000fe20000010100 */
[----:B------:R-:W-:Y:S01]  /*59f0*/  FMUL.FTZ R156, R54, R65 ;  /* 0x00000041369c7220 */ /* 0x000fe20000410000 */
[----:B------:R-:W2:Y:S01]  /*5a00*/  SHFL.UP PT, R216, R153, 0x10, RZ ;  /* 0x0600000099d87989 */ /* 0x000ea200000e00ff */
[C---:B------:R-:W-:Y:S01]  /*5a10*/  FMUL.FTZ R211, R183.reuse, -R215 ;  /* 0x800000d7b7d37220 */ /* 0x040fe20000410000 */
[-C--:B------:R-:W-:Y:S01]  /*5a20*/  FMUL.FTZ R210, R183, -R155.reuse ;  /* 0x8000009bb7d27220 */ /* 0x080fe20000410000 */
[----:B------:R-:W-:Y:S01]  /*5a30*/  ISETP.GE.AND P3, PT, R137, 0x10, PT ;  /* 0x000000108900780c */ /* 0x000fe20003f66270 */
[----:B------:R-:W3:Y:S01]  /*5a40*/  SHFL.UP PT, R212, R70, 0x10, RZ ;  /* 0x0600000046d47989 */ /* 0x000ee200000e00ff */
[C---:B------:R-:W-:Y:S01]  /*5a50*/  FFMA.FTZ R211, R184.reuse, R155, R211 ;  /* 0x0000009bb8d37223 */ /* 0x040fe200000100d3 */
[----:B------:R-:W-:Y:S01]  /*5a60*/  FFMA.FTZ R210, R184, R215, -R210 ;  /* 0x000000d7b8d27223 */ /* 0x000fe200000108d2 */
[----:B------:R-:W-:Y:S01]  /*5a70*/  FMUL.FTZ R155, R54, R64 ;  /* 0x00000040369b7220 */ /* 0x000fe20000410000 */
[----:B------:R-:W4:Y:S01]  /*5a80*/  SHFL.UP PT, R214, R209, 0x10, RZ ;  /* 0x06000000d1d67989 */ /* 0x000f2200000e00ff */
[----:B------:R-:W-:-:S02]  /*5a90*/  FADD.FTZ R213, -R156, R211 ;  /* 0x000000d39cd57221 */ /* 0x000fc40000010100 */
[----:B------:R-:W-:Y:S02]  /*5aa0*/  FADD.FTZ R210, R155, R210 ;  /* 0x000000d29bd27221 */ /* 0x000fe40000010000 */
[----:B------:R-:W-:-:S04]  /*5ab0*/  FMUL.FTZ R211, R185, -R213 ;  /* 0x800000d5b9d37220 */ /* 0x000fc80000410000 */
[-C--:B------:R-:W-:Y:S01]  /*5ac0*/  FFMA.FTZ R211, R186, R210.reuse, -R211 ;  /* 0x000000d2bad37223 */ /* 0x080fe200000108d3 */
[----:B------:R-:W-:Y:S01]  /*5ad0*/  FMUL.FTZ R210, R185, -R210 ;  /* 0x800000d2b9d27220 */ /* 0x000fe20000410000 */
[----:B0-----:R-:W-:-:S03]  /*5ae0*/  FMUL.FTZ R218, R153, R154 ;  /* 0x0000009a99da7220 */ /* 0x001fc60000410000 */
[----:B------:R-:W-:Y:S01]  /*5af0*/  FFMA.FTZ R210, R186, R213, R210 ;  /* 0x000000d5bad27223 */ /* 0x000fe200000100d2 */
[-C--:B--2---:R-:W-:Y:S01]  /*5b00*/  FFMA.FTZ R218, R71, R216.reuse, R218 ;  /* 0x000000d847da7223 */ /* 0x084fe200000100da */
[C---:B------:R-:W-:Y:S01]  /*5b10*/  FMUL.FTZ R213, R153.reuse, R216 ;  /* 0x000000d899d57220 */ /* 0x040fe20000410000 */
[C---:B---3--:R-:W-:Y:S01]  /*5b20*/  FMUL.FTZ R216, R153.reuse, R212 ;  /* 0x000000d499d87220 */ /* 0x048fe20000410000 */
[----:B----4-:R-:W-:-:S03]  /*5b30*/  FMUL.FTZ R215, R153, R214 ;  /* 0x000000d699d77220 */ /* 0x010fc60000410000 */
[C---:B------:R-:W-:Y:S01]  /*5b40*/  FFMA.FTZ R216, R71.reuse, R214, -R216 ;  /* 0x000000d647d87223 */ /* 0x040fe200000108d8 */
[-C--:B------:R-:W-:Y:S01]  /*5b50*/  FMUL.FTZ R214, R56, R65.reuse ;  /* 0x0000004138d67220 */ /* 0x080fe20000410000 */
[C---:B------:R-:W-:Y:S01]  /*5b60*/  FFMA.FTZ R215, R71.reuse, R212, R215 ;  /* 0x000000d447d77223 */ /* 0x040fe200000100d7 */
[----:B------:R-:W-:Y:S01]  /*5b70*/  @P3 FFMA.FTZ R71, R71, R154, -R213 ;  /* 0x0000009a47473223 */ /* 0x000fe200000108d5 */
[----:B------:R-:W-:Y:S01]  /*5b80*/  FSEL R212, R153, R218, !P3 ;  /* 0x000000da99d47208 */ /* 0x000fe20005800000 */
[CC--:B------:R-:W-:Y:S01]  /*5b90*/  FMUL.FTZ R154, R55.reuse, R64.reuse ;  /* 0x00000040379a7220 */ /* 0x0c0fe20000410000 */
[----:B------:R-:W-:Y:S01]  /*5ba0*/  FMUL.FTZ R153, R55, R65 ;  /* 0x0000004137997220 */ /* 0x000fe20000410000 */
[----:B------:R-:W-:Y:S01]  /*5bb0*/  @P3 FADD.FTZ R209, R209, R216 ;  /* 0x000000d8d1d13221 */ /* 0x000fe20000010000 */
[----:B------:R-:W-:Y:S01]  /*5bc0*/  @P3 FADD.FTZ R70, R70, R215 ;  /* 0x000000d746463221 */ /* 0x000fe20000010000 */
[----:B------:R-:W-:Y:S01]  /*5bd0*/  FADD.FTZ R211, R154, R211 ;  /* 0x000000d39ad37221 */ /* 0x000fe20000010000 */
[----:B------:R-:W0:Y:S01]  /*5be0*/  SHFL.UP PT, R212, R212, 0x1, RZ ;  /* 0x04200000d4d47989 */ /* 0x000e2200000e00ff */
[----:B------:R-:W-:Y:S01]  /*5bf0*/  FADD.FTZ R210, -R153, R210 ;  /* 0x000000d299d27221 */ /* 0x000fe20000010100 */
[----:B------:R-:W-:Y:S01]  /*5c00*/  FMUL.FTZ R215, R59, R64 ;  /* 0x000000403bd77220 */ /* 0x000fe20000410000 */
[C---:B------:R-:W-:Y:S01]  /*5c10*/  FMUL.FTZ R213, R187.reuse, -R211 ;  /* 0x800000d3bbd57220 */ /* 0x040fe20000410000 */
[----:B------:R-:W2:Y:S01]  /*5c20*/  SHFL.UP PT, R71, R71, 0x1, RZ ;  /* 0x0420000047477989 */ /* 0x000ea200000e00ff */
[----:B------:R-:W-:-:S02]  /*5c30*/  FMUL.FTZ R216, R187, -R210 ;  /* 0x800000d2bbd87220 */ /* 0x000fc40000410000 */
[C---:B------:R-:W-:Y:S01]  /*5c40*/  FFMA.FTZ R217, R188.reuse, R210, R213 ;  /* 0x000000d2bcd97223 */ /* 0x040fe200000100d5 */
[----:B------:R-:W3:Y:S01]  /*5c50*/  SHFL.UP PT, R209, R209, 0x1, RZ ;  /* 0x04200000d1d17989 */ /* 0x000ee200000e00ff */
[----:B------:R-:W-:Y:S01]  /*5c60*/  FFMA.FTZ R216, R188, R211, -R216 ;  /* 0x000000d3bcd87223 */ /* 0x000fe200000108d8 */
[----:B------:R-:W-:Y:S01]  /*5c70*/  FMUL.FTZ R213, R56, R64 ;  /* 0x0000004038d57220 */ /* 0x000fe20000410000 */
[----:B------:R-:W-:Y:S01]  /*5c80*/  FADD.FTZ R217, -R214, R217 ;  /* 0x000000d9d6d97221 */ /* 0x000fe20000010100 */
[----:B------:R-:W4:Y:S02]  /*5c90*/  SHFL.UP PT, R70, R70, 0x1, RZ ;  /* 0x0420000046467989 */ /* 0x000f2400000e00ff */
[----:B------:R-:W-:Y:S01]  /*5ca0*/  FADD.FTZ R216, R213, R216 ;  /* 0x000000d8d5d87221 */ /* 0x000fe20000010000 */
[----:B------:R-:W-:-:S04]  /*5cb0*/  FMUL.FTZ R211, R189, -R217 ;  /* 0x800000d9bdd37220 */ /* 0x000fc80000410000 */
[-C--:B------:R-:W-:Y:S01]  /*5cc0*/  FFMA.FTZ R218, R190, R216.reuse, -R211 ;  /* 0x000000d8beda7223 */ /* 0x080fe200000108d3 */
[----:B------:R-:W-:Y:S01]  /*5cd0*/  FMUL.FTZ R216, R189, -R216 ;  /* 0x800000d8bdd87220 */ /* 0x000fe20000410000 */
[----:B------:R-:W-:-:S03]  /*5ce0*/  FMUL.FTZ R211, R57, R64 ;  /* 0x0000004039d37220 */ /* 0x000fc60000410000 */
[----:B------:R-:W-:Y:S01]  /*5cf0*/  FFMA.FTZ R217, R190, R217, R216 ;  /* 0x000000d9bed97223 */ /* 0x000fe200000100d8 */
[C---:B0-----:R-:W-:Y:S01]  /*5d00*/  FMUL.FTZ R210, R212.reuse, R69 ;  /* 0x00000045d4d27220 */ /* 0x041fe20000410000 */
[-C--:B------:R-:W-:Y:S01]  /*5d10*/  FMUL.FTZ R216, R212, R68.reuse ;  /* 0x00000044d4d87220 */ /* 0x080fe20000410000 */
[----:B------:R-:W-:Y:S01]  /*5d20*/  FMUL.FTZ R212, R57, R65 ;  /* 0x0000004139d47220 */ /* 0x000fe20000410000 */
[----:B------:R-:W-:Y:S01]  /*5d30*/  FADD.FTZ R218, R211, R218 ;  /* 0x000000dad3da7221 */ /* 0x000fe20000010000 */
[C---:B--2---:R-:W-:Y:S01]  /*5d40*/  FFMA.FTZ R210, R71.reuse, R68, -R210 ;  /* 0x0000004447d27223 */ /* 0x044fe200000108d2 */
[----:B------:R-:W-:Y:S01]  /*5d50*/  FFMA.FTZ R71, R71, R69, R216 ;  /* 0x0000004547477223 */ /* 0x000fe200000100d8 */
[----:B------:R-:W-:Y:S01]  /*5d60*/  FADD.FTZ R217, -R212, R217 ;  /* 0x000000d9d4d97221 */ /* 0x000fe20000010100 */
[----:B------:R-:W-:Y:S01]  /*5d70*/  FMUL.FTZ R216, R59, R65 ;  /* 0x000000413bd87220 */ /* 0x000fe20000410000 */
[----:B---3--:R-:W-:Y:S01]  /*5d80*/  @P2 FADD.FTZ R68, R209, R210 ;  /* 0x000000d2d1442221 */ /* 0x008fe20000010000 */
[CC--:B------:R-:W-:Y:S01]  /*5d90*/  FMUL.FTZ R210, R191.reuse, -R218.reuse ;  /* 0x800000dabfd27220 */ /* 0x0c0fe20000410000 */
[-C--:B------:R-:W-:Y:S01]  /*5da0*/  FMUL.FTZ R209, R191, -R217.reuse ;  /* 0x800000d9bfd17220 */ /* 0x080fe20000410000 */
[----:B----4-:R-:W-:Y:S01]  /*5db0*/  @P2 FADD.FTZ R69, R70, R71 ;  /* 0x0000004746452221 */ /* 0x010fe20000010000 */
[----:B------:R-:W-:Y:S01]  /*5dc0*/  ISETP.NE.AND P2, PT, R251, 0x1f, PT ;  /* 0x0000001ffb00780c */ /* 0x000fe20003f45270 */
[C---:B------:R-:W-:Y:S01]  /*5dd0*/  FFMA.FTZ R217, R192.reuse, R217, R210 ;  /* 0x000000d9c0d97223 */ /* 0x040fe200000100d2 */
[----:B------:R-:W-:Y:S01]  /*5de0*/  FFMA.FTZ R218, R192, R218, -R209 ;  /* 0x000000dac0da7223 */ /* 0x000fe200000108d1 */
[C---:B------:R-:W-:Y:S01]  /*5df0*/  FMUL.FTZ R209, R58.reuse, R64 ;  /* 0x000000403ad17220 */ /* 0x040fe20000410000 */
[----:B------:R-:W-:-:S03]  /*5e00*/  FMUL.FTZ R210, R58, R65 ;  /* 0x000000413ad27220 */ /* 0x000fc60000410000 */
[----:B------:R-:W-:Y:S01]  /*5e10*/  FADD.FTZ R218, R209, R218 ;  /* 0x000000dad1da7221 */ /* 0x000fe20000010000 */
[----:B------:R-:W-:-:S03]  /*5e20*/  FADD.FTZ R217, -R210, R217 ;  /* 0x000000d9d2d97221 */ /* 0x000fc60000010100 */
        /* <DEDUP_REMOVED lines=15> */
[----:B------:R-:W-:-:S02]  /*5f20*/  FFMA.FTZ R217, R196, R217, R66 ;  /* 0x000000d9c4d97223 */ /* 0x000fc40000010042 */
[----:B------:R-:W-:Y:S01]  /*5f30*/  FMUL.FTZ R68, R207, R2 ;  /* 0x00000002cf447220 */ /* 0x000fe20000410000 */
[----:B------:R-:W-:Y:S01]  /*5f40*/  FADD.FTZ R218, R227, R218 ;  /* 0x000000dae3da7221 */ /* 0x000fe20000010000 */
[----:B------:R-:W-:Y:S02]  /*5f50*/  FADD.FTZ R217, -R228, R217 ;  /* 0x000000d9e4d97221 */ /* 0x000fe40000010100 */
[----:B------:R-:W-:Y:S01]  /*5f60*/  FFMA.FTZ R68, R208, R247, -R68 ;  /* 0x000000f7d0447223 */ /* 0x000fe20000010844 */
[C---:B------:R-:W-:Y:S01]  /*5f70*/  FMUL.FTZ R66, R197.reuse, -R218 ;  /* 0x800000dac5427220 */ /* 0x040fe20000410000 */
[-C--:B------:R-:W-:Y:S02]  /*5f80*/  FMUL.FTZ R67, R197, -R217.reuse ;  /* 0x800000d9c5437220 */ /* 0x080fe40000410000 */
[----:B------:R-:W-:Y:S01]  /*5f90*/  FFMA.FTZ R246, R31, R246, R68 ;  /* 0x000000f61ff67223 */ /* 0x000fe20000010044 */
        /* <DEDUP_REMOVED lines=20> */
[C---:B------:R-:W-:Y:S01]  /*60e0*/  FMUL.FTZ R217, R73.reuse, R64 ;  /* 0x0000004049d97220 */ /* 0x040fe20000410000 */
[----:B------:R-:W-:Y:S01]  /*60f0*/  FMUL.FTZ R218, R73, R65 ;  /* 0x0000004149da7220 */ /* 0x000fe20000410000 */
[----:B------:R-:W-:Y:S01]  /*6100*/  FADD.FTZ R66, R219, R66 ;  /* 0x00000042db427221 */ /* 0x000fe20000010000 */
[----:B------:R-:W-:-:S03]  /*6110*/  FADD.FTZ R67, -R220, R67 ;  /* 0x00000043dc437221 */ /* 0x000fc60000010100 */
[C---:B------:R-:W-:Y:S01]  /*6120*/  FMUL.FTZ R70, R205.reuse, -R66 ;  /* 0x80000042cd467220 */ /* 0x040fe20000410000 */
[----:B------:R-:W-:-:S03]  /*6130*/  FMUL.FTZ R71, R205, -R67 ;  /* 0x80000043cd477220 */ /* 0x000fc60000410000 */
[C---:B------:R-:W-:Y:S01]  /*6140*/  FFMA.FTZ R67, R206.reuse, R67, R70 ;  /* 0x00000043ce437223 */ /* 0x040fe20000010046 */
[----:B------:R-:W-:Y:S01]  /*6150*/  FFMA.FTZ R66, R206, R66, -R71 ;  /* 0x00000042ce427223 */ /* 0x000fe20000010847 */
[----:B-1----:R-:W-:Y:S02]  /*6160*/  FMUL.FTZ R71, R179, -R130 ;  /* 0x80000082b3477220 */ /* 0x002fe40000410000 */
[----:B------:R-:W-:Y:S01]  /*6170*/  FADD.FTZ R67, -R218, R67 ;  /* 0x00000043da437221 */ /* 0x000fe20000010100 */
[----:B------:R-:W-:Y:S01]  /*6180*/  FADD.FTZ R250, R217, R66 ;  /* 0x00000042d9fa7221 */ /* 0x000fe20000010000 */
[----:B------:R-:W-:Y:S02]  /*6190*/  FFMA.FTZ R71, R180, -R131, R71 ;  /* 0x80000083b4477223 */ /* 0x000fe40000010047 */
[C---:B------:R-:W-:Y:S01]  /*61a0*/  FMUL.FTZ R69, R207.reuse, -R67 ;  /* 0x80000043cf457220 */ /* 0x040fe20000410000 */
[----:B------:R-:W-:-:S03]  /*61b0*/  FMUL.FTZ R66, R207, -R250 ;  /* 0x800000facf427220 */ /* 0x000fc60000410000 */
[C---:B------:R-:W-:Y:S01]  /*61c0*/  FFMA.FTZ R250, R208.reuse, R250, -R69 ;  /* 0x000000fad0fa7223 */ /* 0x040fe20000010845 */
[----:B------:R-:W-:Y:S01]  /*61d0*/  FFMA.FTZ R249, R208, R67, R66 ;  /* 0x00000043d0f97223 */ /* 0x000fe20000010042 */
[----:B------:R-:W-:Y:S02]  /*61e0*/  FMUL.FTZ R67, R207, R247 ;  /* 0x000000f7cf437220 */ /* 0x000fe40000410000 */
[----:B------:R-:W-:Y:S01]  /*61f0*/  FADD.FTZ R250, R240, R250 ;  /* 0x000000faf0fa7221 */ /* 0x000fe20000010000 */
[----:B------:R-:W-:Y:S01]  /*6200*/  FADD.FTZ R249, -R241, R249 ;  /* 0x000000f9f1f97221 */ /* 0x000fe20000010100 */
[----:B------:R-:W-:Y:S01]  /*6210*/  FFMA.FTZ R66, R208, R2, R67 ;  /* 0x00000002d0427223 */ /* 0x000fe20000010043 */
[----:B------:R-:W-:Y:S02]  /*6220*/  FMUL.FTZ R67, R179, R131 ;  /* 0x00000083b3437220 */ /* 0x000fe40000410000 */
[----:B------:R0:W1:Y:S01]  /*6230*/  SHFL.DOWN PT, R64, R250, 0x1, 0x1f ;  /* 0x08201f00fa407f89 */ /* 0x00006200000e0000 */
[----:B------:R-:W-:Y:S01]  /*6240*/  FFMA.FTZ R245, R31, R245, R66 ;  /* 0x000000f51ff57223 */ /* 0x000fe20000010042 */
[----:B------:R-:W-:Y:S01]  /*6250*/  FFMA.FTZ R248, R180, R130, -R67 ;  /* 0x00000082b4f87223 */ /* 0x000fe20000010843 */
[----:B------:R-:W-:-:S03]  /*6260*/  FMUL.FTZ R67, R181, -R71 ;  /* 0x80000047b5437220 */ /* 0x000fc60000410000 */
[-C--:B------:R-:W-:Y:S01]  /*6270*/  FMUL.FTZ R66, R181, -R248.reuse ;  /* 0x800000f8b5427220 */ /* 0x080fe20000410000 */
[C---:B------:R-:W-:Y:S01]  /*6280*/  FFMA.FTZ R248, R182.reuse, R248, -R67 ;  /* 0x000000f8b6f87223 */ /* 0x040fe20000010843 */
[C---:B------:R-:W-:Y:S02]  /*6290*/  FMUL.FTZ R67, R205.reuse, R245 ;  /* 0x000000f5cd437220 */ /* 0x040fe40000410000 */
[----:B------:R-:W-:Y:S01]  /*62a0*/  FFMA.FTZ R71, R182, R71, R66 ;  /* 0x00000047b6477223 */ /* 0x000fe20000010042 */
[-C--:B------:R-:W-:Y:S01]  /*62b0*/  FMUL.FTZ R66, R205, R246.reuse ;  /* 0x000000f6cd427220 */ /* 0x080fe20000410000 */
[----:B------:R-:W-:-:S03]  /*62c0*/  FFMA.FTZ R67, R206, R246, -R67 ;  /* 0x000000f6ce437223 */ /* 0x000fc60000010843 */
[----:B------:R-:W-:Y:S01]  /*62d0*/  FFMA.FTZ R66, R206, R245, R66 ;  /* 0x000000f5ce427223 */ /* 0x000fe20000010042 */
[C---:B------:R-:W-:Y:S01]  /*62e0*/  FFMA.FTZ R244, R26.reuse, R244, R67 ;  /* 0x000000f41af47223 */ /* 0x040fe20000010043 */
[C---:B------:R-:W-:Y:S02]  /*62f0*/  FMUL.FTZ R67, R183.reuse, -R71 ;  /* 0x80000047b7437220 */ /* 0x040fe40000410000 */
[----:B------:R-:W-:Y:S01]  /*6300*/  FFMA.FTZ R243, R26, R243, R66 ;  /* 0x000000f31af37223 */ /* 0x000fe20000010042 */
[-C--:B------:R-:W-:Y:S01]  /*6310*/  FMUL.FTZ R66, R183, -R248.reuse ;  /* 0x800000f8b7427220 */ /* 0x080fe20000410000 */
[C---:B------:R-:W-:Y:S02]  /*6320*/  FFMA.FTZ R248, R184.reuse, R248, -R67 ;  /* 0x000000f8b8f87223 */ /* 0x040fe40000010843 */
[C---:B------:R-:W-:Y:S01]  /*6330*/  FMUL.FTZ R67, R203.reuse, R243 ;  /* 0x000000f3cb437220 */ /* 0x040fe20000410000 */
[----:B------:R-:W-:Y:S01]  /*6340*/  FFMA.FTZ R71, R184, R71, R66 ;  /* 0x00000047b8477223 */ /* 0x000fe20000010042 */
[----:B------:R-:W-:-:S02]  /*6350*/  FMUL.FTZ R66, R203, R244 ;  /* 0x000000f4cb427220 */ /* 0x000fc40000410000 */
[C---:B------:R-:W-:Y:S02]  /*6360*/  FFMA.FTZ R67, R204.reuse, R244, -R67 ;  /* 0x000000f4cc437223 */ /* 0x040fe40000010843 */
[----:B------:R-:W-:Y:S02]  /*6370*/  FFMA.FTZ R66, R204, R243, R66 ;  /* 0x000000f3cc427223 */ /* 0x000fe40000010042 */
[C---:B------:R-:W-:Y:S01]  /*6380*/  FFMA.FTZ R242, R24.reuse, R242, R67 ;  /* 0x000000f218f27223 */ /* 0x040fe20000010043 */
[C---:B------:R-:W-:Y:S01]  /*6390*/  FMUL.FTZ R67, R185.reuse, -R71 ;  /* 0x80000047b9437220 */ /* 0x040fe20000410000 */
[----:B------:R-:W-:Y:S01]  /*63a0*/  FFMA.FTZ R141, R24, R141, R66 ;  /* 0x0000008d188d7223 */ /* 0x000fe20000010042 */
[-C--:B------:R-:W-:Y:S02]  /*63b0*/  FMUL.FTZ R66, R185, -R248.reuse ;  /* 0x800000f8b9427220 */ /* 0x080fe40000410000 */
[C---:B------:R-:W-:Y:S01]  /*63c0*/  FFMA.FTZ R248, R186.reuse, R248, -R67 ;  /* 0x000000f8baf87223 */ /* 0x040fe20000010843 */
        /* <DEDUP_REMOVED lines=15> */
[----:B------:R-:W-:Y:S01]  /*64c0*/  FFMA.FTZ R144, R19, R144, R67 ;  /* 0x0000009013907223 */ /* 0x000fe20000010043 */
[----:B------:R-:W-:Y:S01]  /*64d0*/  FMUL.FTZ R67, R189, -R71 ;  /* 0x80000047bd437220 */ /* 0x000fe20000410000 */
        /* <DEDUP_REMOVED lines=21> */
[CC--:B------:R-:W-:Y:S02]  /*6630*/  FMUL.FTZ R66, R193.reuse, -R248.reuse ;  /* 0x800000f8c1427220 */ /* 0x0c0fe40000410000 */
        /* <DEDUP_REMOVED lines=74> */
[C---:B------:R-:W-:Y:S01]  /*6ae0*/  FFMA.FTZ R67, R180.reuse, R238, -R67 ;  /* 0x000000eeb4437223 */ /* 0x040fe20000010843 */
[----:B------:R0:W2:Y:S01]  /*6af0*/  SHFL.DOWN PT, R65, R248, 0x1, 0x1f ;  /* 0x08201f00f8417f89 */ /* 0x0000a200000e0000 */
[----:B------:R-:W-:Y:S02]  /*6b00*/  FFMA.FTZ R66, R180, R239, R66 ;  /* 0x000000efb4427223 */ /* 0x000fe40000010042 */
[C---:B------:R-:W-:Y:S02]  /*6b10*/  FFMA.FTZ R139, R3.reuse, R139, R67 ;  /* 0x0000008b038b7223 */ /* 0x040fe40000010043 */
[----:B------:R-:W-:Y:S01]  /*6b20*/  FFMA.FTZ R140, R3, R140, R66 ;  /* 0x0000008c038c7223 */ /* 0x000fe20000010042 */
[----:B------:R-:W-:Y:S01]  /*6b30*/  MOV R66, UR17 ;  /* 0x0000001100427c02 */ /* 0x000fe20008000f00 */
[----:B------:R0:W3:Y:S03]  /*6b40*/  SHFL.DOWN PT, R67, R249, 0x1, 0x1f ;  /* 0x08201f00f9437f89 */ /* 0x0000e600000e0000 */
[----:B------:R-:W-:-:S02]  /*6b50*/  ISETP.GE.OR P0, PT, R66, UR13, P0 ;  /* 0x0000000d42007c0c */ /* 0x000fc40008706670 */
[----:B------:R0:W4:Y:S01]  /*6b60*/  SHFL.DOWN PT, R66, R71, 0x1, 0x1f ;  /* 0x08201f0047427f89 */ /* 0x00012200000e0000 */
[----:B-1----:R-:W-:Y:S10]  /*6b70*/  @!P2 BRA `(.L_x_13151) ;  /* 0x00000000002ca947 */ /* 0x002ff40003800000 */
[----:B---3--:R-:W-:-:S04]  /*6b80*/  FMUL.FTZ R68, R71, R67 ;  /* 0x0000004347447220 */ /* 0x008fc80000410000 */
[-C--:B------:R-:W-:Y:S01]  /*6b90*/  FFMA.FTZ R68, R248, R64.reuse, -R68 ;  /* 0x00000040f8447223 */ /* 0x080fe20000010844 */
[----:B------:R-:W-:-:S03]  /*6ba0*/  FMUL.FTZ R64, R71, R64 ;  /* 0x0000004047407220 */ /* 0x000fc60000410000 */
[----:B0-----:R-:W-:Y:S01]  /*6bb0*/  FADD.FTZ R250, R250, R68 ;  /* 0x00000044fafa7221 */ /* 0x001fe20000010000 */
[C---:B------:R-:W-:Y:S01]  /*6bc0*/  FFMA.FTZ R64, R248.reuse, R67, R64 ;  /* 0x00000043f8407223 */ /* 0x040fe20000010040 */
[----:B----4-:R-:W-:Y:S01]  /*6bd0*/  FMUL.FTZ R67, R71, R66 ;  /* 0x0000004247437220 */ /* 0x010fe20000410000 */
[----:B--2---:R-:W-:Y:S02]  /*6be0*/  FMUL.FTZ R71, R65, R71 ;  /* 0x0000004741477220 */ /* 0x004fe40000410000 */
[----:B------:R-:W-:Y:S01]  /*6bf0*/  FADD.FTZ R249, R249, R64 ;  /* 0x00000040f9f97221 */ /* 0x000fe20000010000 */
[----:B------:R-:W-:Y:S01]  /*6c00*/  FFMA.FTZ R67, R65, R248, -R67 ;  /* 0x000000f841437223 */ /* 0x000fe20000010843 */
[----:B------:R-:W-:-:S04]  /*6c10*/  FFMA.FTZ R71, R248, R66, R71 ;  /* 0x00000042f8477223 */ /* 0x000fc80000010047 */
[----:B------:R-:W-:-:S07]  /*6c20*/  MOV R248, R67 ;  /* 0x0000004300f87202 */ /* 0x000fce0000000f00 */
.L_x_13151:
[----:B------:R-:W-:Y:S05]  /*6c30*/  BSYNC B0 ;  /* 0x0000000000007941 */ /* 0x000fea0003800000 */
.L_x_13150:
[----:B--2---:R-:W-:Y:S01]  /*6c40*/  HFMA2.MMA R65, -RZ, RZ, 0, 0 ;  /* 0x00000000ff417435 */ /* 0x004fe200000001ff */
[----:B------:R-:W-:Y:S02]  /*6c50*/  MOV R64, 0x3f800000 ;  /* 0x3f80000000407802 */ /* 0x000fe40000000f00 */
[----:B---34-:R-:W-:Y:S02]  /*6c60*/  CS2R R66, SRZ ;  /* 0x0000000000427805 */ /* 0x018fe4000001ff00 */
[----:B------:R-:W-:Y:S01]  /*6c70*/  ISETP.GT.U32.AND P2, PT, R251, 0x1d, PT ;  /* 0x0000001dfb00780c */ /* 0x000fe20003f44070 */
[----:B------:R1:W2:Y:S01]  /*6c80*/  SHFL.DOWN PT, R69, R248, 0x2, 0x1f ;  /* 0x08401f00f8457f89 */ /* 0x0002a200000e0000 */
[----:B------:R-:W-:Y:S03]  /*6c90*/  BSSY B0, `(.L_x_13152) ;  /* 0x0000011000007945 */ /* 0x000fe60003800000 */
[----:B------:R1:W3:Y:S04]  /*6ca0*/  SHFL.DOWN PT, R70, R71, 0x2, 0x1f ;  /* 0x08401f0047467f89 */ /* 0x0002e800000e0000 */
[----:B------:R-:W4:Y:S04]  /*6cb0*/  @!P0 LDS.128 R64, [UR44+0x2e10] ;  /* 0x002e102cff408984 */ /* 0x000f280008000c00 */
[----:B------:R1:W0:Y:S04]  /*6cc0*/  SHFL.DOWN PT, R68, R250, 0x2, 0x1f ;  /* 0x08401f00fa447f89 */ /* 0x00022800000e0000 */
[----:B------:R1:W0:Y:S01]  /*6cd0*/  SHFL.DOWN PT, R251, R249, 0x2, 0x1f ;  /* 0x08401f00f9fb7f89 */ /* 0x00022200000e0000 */
[----:B------:R-:W-:Y:S05]  /*6ce0*/  @P2 BRA `(.L_x_13153) ;  /* 0x00000000002c2947 */ /* 0x000fea0003800000 */
[----:B0-----:R-:W-:-:S04]  /*6cf0*/  FMUL.FTZ R252, R71, R251 ;  /* 0x000000fb47fc7220 */ /* 0x001fc80000410000 */
[-C--:B------:R-:W-:Y:S01]  /*6d00*/  FFMA.FTZ R252, R248, R68.reuse, -R252 ;  /* 0x00000044f8fc7223 */ /* 0x080fe200000108fc */
[----:B------:R-:W-:-:S03]  /*6d10*/  FMUL.FTZ R68, R71, R68 ;  /* 0x0000004447447220 */ /* 0x000fc60000410000 */
[----:B-1----:R-:W-:Y:S01]  /*6d20*/  FADD.FTZ R250, R250, R252 ;  /* 0x000000fcfafa7221 */ /* 0x002fe20000010000 */
[C---:B------:R-:W-:Y:S01]  /*6d30*/  FFMA.FTZ R68, R248.reuse, R251, R68 ;  /* 0x000000fbf8447223 */ /* 0x040fe20000010044 */
[CC--:B---3--:R-:W-:Y:S01]  /*6d40*/  FMUL.FTZ R251, R71.reuse, R70.reuse ;  /* 0x0000004647fb7220 */ /* 0x0c8fe20000410000 */
[-C--:B--2---:R-:W-:Y:S02]  /*6d50*/  FMUL.FTZ R71, R71, R69.reuse ;  /* 0x0000004547477220 */ /* 0x084fe40000410000 */
[----:B------:R-:W-:Y:S01]  /*6d60*/  FADD.FTZ R249, R249, R68 ;  /* 0x00000044f9f97221 */ /* 0x000fe20000010000 */
[C---:B------:R-:W-:Y:S01]  /*6d70*/  FFMA.FTZ R251, R248.reuse, R69, -R251 ;  /* 0x00000045f8fb7223 */ /* 0x040fe200000108fb */
[----:B------:R-:W-:-:S04]  /*6d80*/  FFMA.FTZ R71, R248, R70, R71 ;  /* 0x00000046f8477223 */ /* 0x000fc80000010047 */
[----:B------:R-:W-:-:S07]  /*6d90*/  MOV R248, R251 ;  /* 0x000000fb00f87202 */ /* 0x000fce0000000f00 */
.L_x_13153:
[----:B------:R-:W-:Y:S05]  /*6da0*/  BSYNC B0 ;  /* 0x0000000000007941 */ /* 0x000fea0003800000 */
.L_x_13152:
[----:B0-----:R-:W-:Y:S01]  /*6db0*/  LOP3.LUT R68, R138, 0x1f, RZ, 0xc0, !PT ;  /* 0x0000001f8a447812 */ /* 0x001fe200078ec0ff */
[----:B--2---:R0:W2:Y:S01]  /*6dc0*/  SHFL.DOWN PT, R69, R248, 0x4, 0x1f ;  /* 0x08801f00f8457f89 */ /* 0x0040a200000e0000 */
[----:B------:R-:W-:Y:S02]  /*6dd0*/  BSSY B0, `(.L_x_13154) ;  /* 0x0000011000007945 */ /* 0x000fe40003800000 */
[----:B------:R-:W-:Y:S01]  /*6de0*/  ISETP.GT.U32.AND P0, PT, R68, 0x1b, PT ;  /* 0x0000001b4400780c */ /* 0x000fe20003f04070 */
[----:B---3--:R0:W3:Y:S04]  /*6df0*/  SHFL.DOWN PT, R70, R71, 0x4, 0x1f ;  /* 0x08801f0047467f89 */ /* 0x0080e800000e0000 */
[----:B------:R0:W0:Y:S04]  /*6e00*/  SHFL.DOWN PT, R68, R250, 0x4, 0x1f ;  /* 0x08801f00fa447f89 */ /* 0x00002800000e0000 */
[----:B------:R0:W0:Y:S04]  /*6e10*/  SHFL.DOWN PT, R251, R249, 0x4, 0x1f ;  /* 0x08801f00f9fb7f89 */ /* 0x00002800000e0000 */
        /* <DEDUP_REMOVED lines=12> */
.L_x_13155:
[----:B------:R-:W-:Y:S05]  /*6ee0*/  BSYNC B0 ;  /* 0x0000000000007941 */ /* 0x000fea0003800000 */
.L_x_13154:
        /* <DEDUP_REMOVED lines=19> */
.L_x_13157:
[----:B------:R-:W-:Y:S05]  /*7020*/  BSYNC B0 ;  /* 0x0000000000007941 */ /* 0x000fea0003800000 */
.L_x_13156:
        /* <DEDUP_REMOVED lines=19> */
.L_x_13159:
[----:B------:R-:W-:Y:S05]  /*7160*/  BSYNC B0 ;  /* 0x0000000000007941 */ /* 0x000fea0003800000 */
.L_x_13158:
[----:B---3--:R-:W4:Y:S01]  /*7170*/  SHFL.IDX PT, R70, R71, RZ, 0x1f ;  /* 0x00001fff47467589 */ /* 0x008f2200000e0000 */
[----:B------:R-:W-:Y:S01]  /*7180*/  ISETP.NE.AND P0, PT, R138, RZ, PT ;  /* 0x000000ff8a00720c */ /* 0x000fe20003f05270 */
[----:B------:R-:W-:Y:S01]  /*7190*/  ULEA UR57, UR17, 0xfffffe00, 0x9 ;  /* 0xfffffe0011397891 */ /* 0x000fe2000f8e483f */
[----:B------:R-:W-:Y:S01]  /*71a0*/  BSSY B0, `(.L_x_13160) ;  /* 0x00001ff000007945 */ /* 0x000fe20003800000 */
[----:B--2---:R-:W2:Y:S01]  /*71b0*/  SHFL.IDX PT, R69, R248, RZ, 0x1f ;  /* 0x00001ffff8457589 */ /* 0x004ea200000e0000 */
[----:B------:R-:W-:Y:S02]  /*71c0*/  USHF.R.S32.HI UR58, URZ, 0x1f, UR52 ;  /* 0x0000001f3f3a7899 */ /* 0x000fe40008011434 */
[----:B------:R-:W-:Y:S01]  /*71d0*/  UIADD3 UR57, -UR57, UR10, URZ ;  /* 0x0000000a39397290 */ /* 0x000fe2000fffe13f */
[----:B01----:R-:W-:Y:S01]  /*71e0*/  SHFL.DOWN PT, R248, R248, 0x1, 0x1f ;  /* 0x08201f00f8f87f89 */ /* 0x003fe200000e0000 */
[----:B------:R-:W-:Y:S01]  /*71f0*/  USHF.R.S32.HI UR59, URZ, 0x1f, UR53 ;  /* 0x0000001f3f3b7899 */ /* 0x000fe20008011435 */
[C---:B----4-:R-:W-:Y:S01]  /*7200*/  FMUL.FTZ R68, R70.reuse, R65 ;  /* 0x0000004146447220 */ /* 0x050fe20000410000 */
[C---:B------:R-:W-:Y:S01]  /*7210*/  FMUL.FTZ R251, R70.reuse, R64 ;  /* 0x0000004046fb7220 */ /* 0x040fe20000410000 */
[----:B------:R-:W-:-:S02]  /*7220*/  FMUL.FTZ R252, R70, R66 ;  /* 0x0000004246fc7220 */ /* 0x000fc40000410000 */
[----:B--2---:R-:W-:Y:S01]  /*7230*/  FFMA.FTZ R68, R69, R64, -R68 ;  /* 0x0000004045447223 */ /* 0x004fe20000010844 */
[----:B------:R-:W-:-:S04]  /*7240*/  FMUL.FTZ R64, R70, R67 ;  /* 0x0000004346407220 */ /* 0x000fc80000410000 */
[C---:B------:R-:W-:Y:S01]  /*7250*/  FFMA.FTZ R70, R69.reuse, R66, -R64 ;  /* 0x0000004245467223 */ /* 0x040fe20000010840 */
[C---:B------:R-:W-:Y:S01]  /*7260*/  FFMA.FTZ R64, R69.reuse, R67, R252 ;  /* 0x0000004345407223 */ /* 0x040fe200000100fc */
[----:B------:R-:W-:Y:S01]  /*7270*/  FFMA.FTZ R69, R69, R65, R251 ;  /* 0x0000004145457223 */ /* 0x000fe200000100fb */
[----:B------:R-:W-:Y:S04]  /*7280*/  SHFL.IDX PT, R66, R66, RZ, 0x1f ;  /* 0x00001fff42427589 */ /* 0x000fe800000e0000 */
[----:B------:R-:W0:Y:S04]  /*7290*/  SHFL.IDX PT, R65, R250, RZ, 0x1f ;  /* 0x00001ffffa417589 */ /* 0x000e2800000e0000 */
[----:B------:R-:W1:Y:S04]  /*72a0*/  SHFL.IDX PT, R251, R249, RZ, 0x1f ;  /* 0x00001ffff9fb7589 */ /* 0x000e6800000e0000 */
[----:B------:R-:W-:Y:S04]  /*72b0*/  SHFL.DOWN PT, R249, R249, 0x1, 0x1f ;  /* 0x08201f00f9f97f89 */ /* 0x000fe800000e0000 */
[----:B------:R-:W-:Y:S01]  /*72c0*/  SHFL.DOWN PT, R250, R250, 0x1, 0x1f ;  /* 0x08201f00fafa7f89 */ /* 0x000fe200000e0000 */
[----:B0-----:R-:W-:-:S03]  /*72d0*/  FADD.FTZ R70, R65, R70 ;  /* 0x0000004641467221 */ /* 0x001fc60000010000 */
[----:B------:R-:W-:Y:S04]  /*72e0*/  SHFL.IDX PT, R65, R67, RZ, 0x1f ;  /* 0x00001fff43417589 */ /* 0x000fe800000e0000 */
[----:B------:R1:W0:Y:S02]  /*72f0*/  SHFL.DOWN PT, R67, R71, 0x1, 0x1f ;  /* 0x08201f0047437f89 */ /* 0x00022400000e0000 */
[----:B-1----:R-:W-:-:S05]  /*7300*/  FADD.FTZ R71, R251, R64 ;  /* 0x00000040fb477221 */ /* 0x002fca0000010000 */
[----:B------:R1:W-:Y:S01]  /*7310*/  @!P0 STS.128 [UR44+0x2e10], R68 ;  /* 0x002e1044ff008988 */ /* 0x0003e20008000c2c */
[CC--:B0-----:R-:W-:Y:S01]  /*7320*/  @P1 FMUL.FTZ R64, R67.reuse, R65.reuse ;  /* 0x0000004143401220 */ /* 0x0c1fe20000410000 */
[----:B------:R-:W-:Y:S01]  /*7330*/  @P1 FMUL.FTZ R67, R67, R66 ;  /* 0x0000004243431220 */ /* 0x000fe20000410000 */
[----:B-1----:R-:W-:Y:S02]  /*7340*/  FMUL.FTZ R69, R50, R32 ;  /* 0x0000002032457220 */ /* 0x002fe40000410000 */
[C---:B------:R-:W-:Y:S01]  /*7350*/  @P1 FFMA.FTZ R64, R248.reuse, R66, -R64 ;  /* 0x00000042f8401223 */ /* 0x040fe20000010840 */
[----:B------:R-:W-:Y:S01]  /*7360*/  @P1 FFMA.FTZ R67, R248, R65, R67 ;  /* 0x00000041f8431223 */ /* 0x000fe20000010043 */
[----:B------:R-:W-:Y:S01]  /*7370*/  FMUL.FTZ R70, R49, R31 ;  /* 0x0000001f31467220 */ /* 0x000fe20000410000 */
[-C--:B------:R-:W-:Y:S01]  /*7380*/  FFMA.FTZ R68, R34, -R69.reuse, R247 ;  /* 0x8000004522447223 */ /* 0x080fe200000100f7 */
[----:B------:R-:W-:Y:S01]  /*7390*/  @P1 FADD.FTZ R66, R250, R64 ;  /* 0x00000040fa421221 */ /* 0x000fe20000010000 */
[----:B------:R-:W-:Y:S01]  /*73a0*/  @P1 FADD.FTZ R65, R249, R67 ;  /* 0x00000043f9411221 */ /* 0x000fe20000010000 */
[----:B------:R-:W-:Y:S01]  /*73b0*/  FFMA.FTZ R69, R33, -R69, R2 ;  /* 0x8000004521457223 */ /* 0x000fe20000010002 */
[----:B------:R-:W-:Y:S01]  /*73c0*/  FFMA.FTZ R2, R0, -R2, RZ ;  /* 0x8000000200027223 */ /* 0x000fe200000100ff */
[-C--:B------:R-:W-:Y:S01]  /*73d0*/  FMUL.FTZ R248, R66, -R131.reuse ;  /* 0x8000008342f87220 */ /* 0x080fe20000410000 */
[----:B------:R-:W-:-:S03]  /*73e0*/  FMUL.FTZ R67, R65, -R131 ;  /* 0x8000008341437220 */ /* 0x000fc60000410000 */
[-C--:B------:R-:W-:Y:S01]  /*73f0*/  FFMA.FTZ R65, R65, R130.reuse, R248 ;  /* 0x0000008241417223 */ /* 0x080fe200000100f8 */
[----:B------:R-:W-:Y:S01]  /*7400*/  FFMA.FTZ R64, R66, R130, -R67 ;  /* 0x0000008242407223 */ /* 0x000fe20000010843 */
[----:B------:R-:W-:Y:S01]  /*7410*/  FFMA.FTZ R66, R0, R247, RZ ;  /* 0x000000f700427223 */ /* 0x000fe200000100ff */
[C---:B------:R-:W-:Y:S01]  /*7420*/  FFMA.FTZ R67, R73.reuse, -R245, R2 ;  /* 0x800000f549437223 */ /* 0x040fe20000010002 */
[----:B------:R-:W-:Y:S01]  /*7430*/  FADD.FTZ R65, -R162, R65 ;  /* 0x00000041a2417221 */ /* 0x000fe20000010100 */
[----:B------:R-:W-:Y:S01]  /*7440*/  FMUL.FTZ R162, R38, R6 ;  /* 0x0000000626a27220 */ /* 0x000fe20000410000 */
[----:B------:R-:W-:Y:S01]  /*7450*/  FFMA.FTZ R66, R73, R246, R66 ;  /* 0x000000f649427223 */ /* 0x000fe20000010042 */
[C---:B------:R-:W-:Y:S01]  /*7460*/  FFMA.FTZ R67, R72.reuse, -R243, R67 ;  /* 0x800000f348437223 */ /* 0x040fe20000010043 */
[----:B------:R-:W-:Y:S01]  /*7470*/  FADD.FTZ R64, R161, R64 ;  /* 0x00000040a1407221 */ /* 0x000fe20000010000 */
[----:B------:R-:W-:Y:S01]  /*7480*/  FMUL.FTZ R161, R179, -R65 ;  /* 0x80000041b3a17220 */ /* 0x000fe20000410000 */
[----:B------:R-:W-:Y:S01]  /*7490*/  FFMA.FTZ R66, R72, R244, R66 ;  /* 0x000000f448427223 */ /* 0x000fe20000010042 */
[C---:B------:R-:W-:Y:S01]  /*74a0*/  FFMA.FTZ R67, R63.reuse, -R141, R67 ;  /* 0x8000008d3f437223 */ /* 0x040fe20000010043 */
[----:B------:R-:W-:Y:S01]  /*74b0*/  FMUL.FTZ R130, R48, R26 ;  /* 0x0000001a30827220 */ /* 0x000fe20000410000 */
[----:B------:R-:W-:Y:S01]  /*74c0*/  FFMA.FTZ R161, R180, R64, -R161 ;  /* 0x00000040b4a17223 */ /* 0x000fe200000108a1 */
[----:B------:R-:W-:Y:S01]  /*74d0*/  FFMA.FTZ R66, R63, R242, R66 ;  /* 0x000000f23f427223 */ /* 0x000fe20000010042 */
[----:B------:R-:W-:Y:S01]  /*74e0*/  FFMA.FTZ R67, R62, -R143, R67 ;  /* 0x8000008f3e437223 */ /* 0x000fe20000010043 */
[----:B------:R-:W-:Y:S01]  /*74f0*/  FFMA.FTZ R71, R27, -R130, R244 ;  /* 0x800000821b477223 */ /* 0x000fe200000100f4 */
[----:B------:R-:W-:Y:S01]  /*7500*/  FADD.FTZ R160, R160, R161 ;  /* 0x000000a1a0a07221 */ /* 0x000fe20000010000 */
[----:B------:R-:W-:Y:S01]  /*7510*/  FFMA.FTZ R66, R62, R142, R66 ;  /* 0x0000008e3e427223 */ /* 0x000fe20000010042 */
[----:B------:R-:W-:Y:S01]  /*7520*/  FFMA.FTZ R67, R61, -R145, R67 ;  /* 0x800000913d437223 */ /* 0x000fe20000010043 */
[----:B------:R-:W-:Y:S01]  /*7530*/  FFMA.FTZ R130, R28, -R130, R243 ;  /* 0x800000821c827223 */ /* 0x000fe200000100f3 */
[----:B------:R-:W-:Y:S01]  /*7540*/  FMUL.FTZ R243, R47, R24 ;  /* 0x000000182ff37220 */ /* 0x000fe20000410000 */
[----:B------:R-:W-:Y:S01]  /*7550*/  FFMA.FTZ R66, R61, R144, R66 ;  /* 0x000000903d427223 */ /* 0x000fe20000010042 */
[C---:B------:R-:W-:Y:S01]  /*7560*/  FFMA.FTZ R67, R60.reuse, -R147, R67 ;  /* 0x800000933c437223 */ /* 0x040fe20000010043 */
[----:B------:R-:W-:Y:S01]  /*7570*/  FFMA.FTZ R2, R29, -R70, R246 ;  /* 0x800000461d027223 */ /* 0x000fe200000100f6 */
[----:B------:R-:W-:Y:S01]  /*7580*/  FFMA.FTZ R131, R23, -R243, R242 ;  /* 0x800000f317837223 */ /* 0x000fe200000100f2 */
[----:B------:R-:W-:Y:S01]  /*7590*/  FFMA.FTZ R66, R60, R146, R66 ;  /* 0x000000923c427223 */ /* 0x000fe20000010042 */
[C---:B------:R-:W-:Y:S01]  /*75a0*/  FFMA.FTZ R67, R59.reuse, -R149, R67 ;  /* 0x800000953b437223 */ /* 0x040fe20000010043 */
[----:B------:R-:W-:Y:S01]  /*75b0*/  FMUL.FTZ R242, R46, R22 ;  /* 0x000000162ef27220 */ /* 0x000fe20000410000 */
[----:B------:R-:W-:Y:S01]  /*75c0*/  FFMA.FTZ R70, R30, -R70, R245 ;  /* 0x800000461e467223 */ /* 0x000fe200000100f5 */
[----:B------:R-:W-:Y:S01]  /*75d0*/  FFMA.FTZ R66, R59, R148, R66 ;  /* 0x000000943b427223 */ /* 0x000fe20000010042 */
[----:B------:R-:W-:Y:S01]  /*75e0*/  FFMA.FTZ R67, R58, -R151, R67 ;  /* 0x800000973a437223 */ /* 0x000fe20000010043 */
[-C--:B------:R-:W-:Y:S01]  /*75f0*/  FFMA.FTZ R142, R21, -R242.reuse, R142 ;  /* 0x800000f2158e7223 */ /* 0x080fe2000001008e */
[----:B------:R-:W-:Y:S01]  /*7600*/  FFMA.FTZ R143, R20, -R242, R143 ;  /* 0x800000f2148f7223 */ /* 0x000fe2000001008f */
        /* <DEDUP_REMOVED lines=10> */
[----:B------:R-:W-:-:S02]  /*76b0*/  FMUL.FTZ R242, R44, R16 ;  /* 0x000000102cf27220 */ /* 0x000fc40000410000 */
[----:B------:R-:W-:Y:S01]  /*76c0*/  FFMA.FTZ R66, R55, R232, R66 ;  /* 0x000000e837427223 */ /* 0x000fe20000010042 */
[C---:B------:R-:W-:Y:S01]  /*76d0*/  FFMA.FTZ R67, R54.reuse, -R235, R67 ;  /* 0x800000eb36437223 */ /* 0x040fe20000010043 */
[----:B------:R-:W-:Y:S01]  /*76e0*/  FFMA.FTZ R235, R169, -R162, R235 ;  /* 0x800000a2a9eb7223 */ /* 0x000fe200000100eb */
[----:B------:R-:W-:Y:S01]  /*76f0*/  FFMA.FTZ R146, R15, -R242, R146 ;  /* 0x800000f20f927223 */ /* 0x000fe20000010092 */
[----:B------:R-:W-:Y:S01]  /*7700*/  FFMA.FTZ R66, R54, R234, R66 ;  /* 0x000000ea36427223 */ /* 0x000fe20000010042 */
[----:B------:R-:W-:Y:S01]  /*7710*/  FFMA.FTZ R234, R170, -R162, R234 ;  /* 0x800000a2aaea7223 */ /* 0x000fe200000100ea */
[----:B------:R-:W-:Y:S01]  /*7720*/  FMUL.FTZ R162, R179, -R64 ;  /* 0x80000040b3a27220 */ /* 0x000fe20000410000 */
[----:B------:R-:W-:Y:S01]  /*7730*/  FMUL.FTZ R179, R37, R5 ;  /* 0x0000000525b37220 */ /* 0x000fe20000410000 */
[C---:B------:R-:W-:Y:S01]  /*7740*/  FFMA.FTZ R161, R53.reuse, R236, R66 ;  /* 0x000000ec35a17223 */ /* 0x040fe20000010042 */
[----:B------:R-:W-:Y:S01]  /*7750*/  FFMA.FTZ R147, R14, -R242, R147 ;  /* 0x800000f20e937223 */ /* 0x000fe20000010093 */
[----:B------:R-:W-:Y:S01]  /*7760*/  FFMA.FTZ R180, R180, R65, R162 ;  /* 0x00000041b4b47223 */ /* 0x000fe200000100a2 */
[----:B------:R-:W-:Y:S01]  /*7770*/  FFMA.FTZ R162, R53, -R237, R67 ;  /* 0x800000ed35a27223 */ /* 0x000fe20000010043 */
        /* <DEDUP_REMOVED lines=9> */
[----:B------:R-:W-:Y:S01]  /*7810*/  FFMA.FTZ R238, R165, -R179, R238 ;  /* 0x800000b3a5ee7223 */ /* 0x000fe200000100ee */
[----:B------:R-:W-:Y:S01]  /*7820*/  FFMA.FTZ R181, R182, R160, -R181 ;  /* 0x000000a0b6b57223 */ /* 0x000fe200000108b5 */
[----:B------:R-:W-:Y:S01]  /*7830*/  FADD.FTZ R66, -R157, R66 ;  /* 0x000000429d427221 */ /* 0x000fe20000010100 */
[----:B------:R-:W-:Y:S01]  /*7840*/  FFMA.FTZ R157, R52, -R239, R162 ;  /* 0x800000ef349d7223 */ /* 0x000fe200000100a2 */
[----:B------:R-:W-:Y:S01]  /*7850*/  FFMA.FTZ R239, R166, -R179, R239 ;  /* 0x800000b3a6ef7223 */ /* 0x000fe200000100ef */
[----:B------:R-:W-:Y:S01]  /*7860*/  FADD.FTZ R158, R158, R181 ;  /* 0x000000b59e9e7221 */ /* 0x000fe20000010000 */
[----:B------:R-:W-:Y:S01]  /*7870*/  FMUL.FTZ R161, R183, -R66 ;  /* 0x80000042b7a17220 */ /* 0x000fe20000410000 */
[----:B------:R-:W-:Y:S01]  /*7880*/  FMUL.FTZ R179, R163, R65 ;  /* 0x00000041a3b37220 */ /* 0x000fe20000410000 */
[----:B------:R-:W-:Y:S01]  /*7890*/  FMUL.FTZ R166, R166, R67 ;  /* 0x00000043a6a67220 */ /* 0x000fe20000410000 */
[-C--:B------:R-:W-:Y:S01]  /*78a0*/  FMUL.FTZ R183, R183, -R158.reuse ;  /* 0x8000009eb7b77220 */ /* 0x080fe20000410000 */
[----:B------:R-:W-:Y:S01]  /*78b0*/  FFMA.FTZ R162, R184, R158, -R161 ;  /* 0x0000009eb8a27223 */ /* 0x000fe200000108a1 */
[-C--:B------:R-:W-:Y:S01]  /*78c0*/  FFMA.FTZ R148, R11, -R242.reuse, R148 ;  /* 0x800000f20b947223 */ /* 0x080fe20000010094 */
[----:B------:R-:W-:Y:S01]  /*78d0*/  FFMA.FTZ R149, R12, -R242, R149 ;  /* 0x800000f20c957223 */ /* 0x000fe20000010095 */
[----:B------:R-:W-:Y:S01]  /*78e0*/  FFMA.FTZ R183, R184, R66, R183 ;  /* 0x00000042b8b77223 */ /* 0x000fe200000100b7 */
[----:B------:R-:W-:Y:S01]  /*78f0*/  FADD.FTZ R161, R155, R162 ;  /* 0x000000a29ba17221 */ /* 0x000fe20000010000 */
[----:B------:R-:W-:Y:S01]  /*7900*/  FMUL.FTZ R155, R35, R3 ;  /* 0x00000003239b7220 */ /* 0x000fe20000410000 */
[----:B------:R-:W-:Y:S01]  /*7910*/  FMUL.FTZ R242, R42, R10 ;  /* 0x0000000a2af27220 */ /* 0x000fe20000410000 */
[----:B------:R-:W-:Y:S01]  /*7920*/  FADD.FTZ R162, -R156, R183 ;  /* 0x000000b79ca27221 */ /* 0x000fe20000010100 */
[----:B------:R-:W-:Y:S01]  /*7930*/  FFMA.FTZ R165, R165, R160, R166 ;  /* 0x000000a0a5a57223 */ /* 0x000fe200000100a6 */
[-C--:B------:R-:W-:Y:S01]  /*7940*/  FFMA.FTZ R163, R163, -R155.reuse, R140 ;  /* 0x8000009ba3a37223 */ /* 0x080fe2000001008c */
[C---:B------:R-:W-:Y:S01]  /*7950*/  FFMA.FTZ R155, R164.reuse, -R155, R139 ;  /* 0x8000009ba49b7223 */ /* 0x040fe2000001008b */
[----:B------:R-:W-:Y:S01]  /*7960*/  FFMA.FTZ R164, R164, R64, R179 ;  /* 0x00000040a4a47223 */ /* 0x000fe200000100b3 */
[C---:B------:R-:W-:Y:S01]  /*7970*/  FMUL.FTZ R179, R185.reuse, -R161 ;  /* 0x800000a1b9b37220 */ /* 0x040fe20000410000 */
[----:B------:R-:W-:Y:S01]  /*7980*/  FMUL.FTZ R156, R185, -R162 ;  /* 0x800000a2b99c7220 */ /* 0x000fe20000410000 */
[-C--:B------:R-:W-:Y:S01]  /*7990*/  FFMA.FTZ R150, R9, -R242.reuse, R150 ;  /* 0x800000f209967223 */ /* 0x080fe20000010096 */
[----:B------:R-:W-:Y:S01]  /*79a0*/  FFMA.FTZ R151, R8, -R242, R151 ;  /* 0x800000f208977223 */ /* 0x000fe20000010097 */
[C---:B------:R-:W-:Y:S01]  /*79b0*/  FFMA.FTZ R166, R186.reuse, R162, R179 ;  /* 0x000000a2baa67223 */ /* 0x040fe200000100b3 */
[----:B------:R-:W-:Y:S01]  /*79c0*/  FMUL.FTZ R242, R41, R7 ;  /* 0x0000000729f27220 */ /* 0x000fe20000410000 */
[----:B------:R-:W-:Y:S01]  /*79d0*/  FFMA.FTZ R179, R186, R161, -R156 ;  /* 0x000000a1bab37223 */ /* 0x000fe2000001089c */
[----:B------:R-:W-:Y:S01]  /*79e0*/  FMUL.FTZ R167, R167, R66 ;  /* 0x00000042a7a77220 */ /* 0x000fe20000410000 */
[----:B------:R-:W-:Y:S01]  /*79f0*/  FADD.FTZ R156, -R153, R166 ;  /* 0x000000a6999c7221 */ /* 0x000fe20000010100 */
[-C--:B------:R-:W-:Y:S01]  /*7a00*/  FFMA.FTZ R152, R177, -R242.reuse, R152 ;  /* 0x800000f2b1987223 */ /* 0x080fe20000010098 */
[----:B------:R-:W-:Y:S01]  /*7a10*/  FFMA.FTZ R229, R178, -R242, R229 ;  /* 0x800000f2b2e57223 */ /* 0x000fe200000100e5 */
[----:B------:R-:W-:Y:S01]  /*7a20*/  FMUL.FTZ R242, R40, R176 ;  /* 0x000000b028f27220 */ /* 0x000fe20000410000 */
[----:B------:R-:W-:Y:S01]  /*7a30*/  FFMA.FTZ R168, R168, R158, R167 ;  /* 0x0000009ea8a87223 */ /* 0x000fe200000100a7 */
[----:B------:R-:W-:Y:S01]  /*7a40*/  FADD.FTZ R154, R154, R179 ;  /* 0x000000b39a9a7221 */ /* 0x000fe20000010000 */
[----:B------:R-:W-:Y:S01]  /*7a50*/  FMUL.FTZ R167, R187, -R156 ;  /* 0x8000009cbba77220 */ /* 0x000fe20000410000 */
[-C--:B------:R-:W-:Y:S01]  /*7a60*/  FFMA.FTZ R230, R175, -R242.reuse, R230 ;  /* 0x800000f2afe67223 */ /* 0x080fe200000100e6 */
[----:B------:R-:W-:Y:S01]  /*7a70*/  FFMA.FTZ R231, R174, -R242, R231 ;  /* 0x800000f2aee77223 */ /* 0x000fe200000100e7 */
[----:B------:R-:W-:Y:S01]  /*7a80*/  FMUL.FTZ R242, R39, R173 ;  /* 0x000000ad27f27220 */ /* 0x000fe20000410000 */
[----:B------:R-:W-:Y:S01]  /*7a90*/  FFMA.FTZ R166, R188, R154, -R167 ;  /* 0x0000009abca67223 */ /* 0x000fe200000108a7 */
[----:B------:R-:W-:Y:S01]  /*7aa0*/  FMUL.FTZ R153, R169, R162 ;  /* 0x000000a2a9997220 */ /* 0x000fe20000410000 */
[----:B------:R-:W-:Y:S01]  /*7ab0*/  FMUL.FTZ R180, R172, R156 ;  /* 0x0000009cacb47220 */ /* 0x000fe20000410000 */
[----:B------:R-:W-:Y:S01]  /*7ac0*/  FMUL.FTZ R167, R156, UR56 ;  /* 0x000000389ca77c20 */ /* 0x000fe20008410000 */
[----:B------:R-:W-:Y:S01]  /*7ad0*/  FMUL.FTZ R169, R154, UR56 ;  /* 0x000000389aa97c20 */ /* 0x000fe20008410000 */
[----:B------:R-:W-:Y:S01]  /*7ae0*/  FMUL.FTZ R187, R187, -R154 ;  /* 0x8000009abbbb7220 */ /* 0x000fe20000410000 */
[----:B------:R-:W-:Y:S01]  /*7af0*/  FFMA.FTZ R233, R172, -R242, R233 ;  /* 0x800000f2ace97223 */ /* 0x000fe200000100e9 */
[-C--:B------:R-:W-:Y:S01]  /*7b00*/  FFMA.FTZ R180, R171, R154.reuse, R180 ;  /* 0x0000009aabb47223 */ /* 0x080fe200000100b4 */
[----:B------:R-:W-:Y:S01]  /*7b10*/  FMUL.FTZ R172, R39, R154 ;  /* 0x0000009a27ac7220 */ /* 0x000fe20000410000 */
[----:B------:R-:W-:Y:S01]  /*7b20*/  FFMA.FTZ R167, R154, UR55, R167 ;  /* 0x000000379aa77c23 */ /* 0x000fe200080100a7 */
[----:B------:R-:W-:Y:S01]  /*7b30*/  FFMA.FTZ R154, R156, UR55, -R169 ;  /* 0x000000379c9a7c23 */ /* 0x000fe200080108a9 */
[----:B------:R-:W-:Y:S01]  /*7b40*/  FFMA.FTZ R179, R188, R156, R187 ;  /* 0x0000009cbcb37223 */ /* 0x000fe200000100bb */
[----:B------:R-:W-:Y:S01]  /*7b50*/  FFMA.FTZ R232, R171, -R242, R232 ;  /* 0x800000f2abe87223 */ /* 0x000fe200000100e8 */
[----:B------:R-:W-:Y:S01]  /*7b60*/  FADD.FTZ R213, R213, R166 ;  /* 0x000000a6d5d57221 */ /* 0x000fe20000010000 */
[----:B------:R-:W-:Y:S01]  /*7b70*/  FMUL.FTZ R169, R233, R154 ;  /* 0x0000009ae9a97220 */ /* 0x000fe20000410000 */
[----:B------:R-:W-:Y:S01]  /*7b80*/  FADD.FTZ R179, -R214, R179 ;  /* 0x000000b3d6b37221 */ /* 0x000fe20000010100 */
[----:B------:R-:W-:Y:S01]  /*7b90*/  FMUL.FTZ R186, R39, R156 ;  /* 0x0000009c27ba7220 */ /* 0x000fe20000410000 */
[----:B------:R-:W-:Y:S01]  /*7ba0*/  FFMA.FTZ R153, R170, R161, R153 ;  /* 0x000000a1aa997223 */ /* 0x000fe20000010099 */
[----:B------:R-:W-:Y:S01]  /*7bb0*/  SHF.L.U32 R170, R138, 0x5, RZ ;  /* 0x000000058aaa7819 */ /* 0x000fe200000006ff */
[----:B------:R-:W-:Y:S01]  /*7bc0*/  FFMA.FTZ R184, R232, R167, R169 ;  /* 0x000000a7e8b87223 */ /* 0x000fe200000100a9 */
[----:B------:R-:W-:Y:S01]  /*7bd0*/  FMUL.FTZ R167, R189, -R179 ;  /* 0x800000b3bda77220 */ /* 0x000fe20000410000 */
[----:B------:R-:W-:Y:S01]  /*7be0*/  FMUL.FTZ R169, R233, R186 ;  /* 0x000000bae9a97220 */ /* 0x000fe20000410000 */
[-C--:B------:R-:W-:Y:S01]  /*7bf0*/  FMUL.FTZ R154, R189, -R213.reuse ;  /* 0x800000d5bd9a7220 */ /* 0x080fe20000410000 */
[----:B------:R-:W-:Y:S01]  /*7c00*/  LEA.HI.SX32 R171, R170, R170, 0x1b ;  /* 0x000000aaaaab7211 */ /* 0x000fe200078fdaff */
[-C--:B------:R-:W-:Y:S01]  /*7c10*/  FMUL.FTZ R170, R173, R172.reuse ;  /* 0x000000acadaa7220 */ /* 0x080fe20000410000 */
[-C--:B------:R-:W-:Y:S01]  /*7c20*/  FMUL.FTZ R233, R233, R172.reuse ;  /* 0x000000ace9e97220 */ /* 0x080fe20000410000 */
[----:B------:R-:W-:Y:S01]  /*7c30*/  FFMA.FTZ R182, R190, R213, -R167 ;  /* 0x000000d5beb67223 */ /* 0x000fe200000108a7 */
[----:B------:R-:W-:Y:S01]  /*7c40*/  FFMA.FTZ R172, R232, R172, R169 ;  /* 0x000000ace8ac7223 */ /* 0x000fe200000100a9 */
[----:B------:R-:W-:Y:S01]  /*7c50*/  FFMA.FTZ R167, R190, R179, R154 ;  /* 0x000000b3bea77223 */ /* 0x000fe2000001009a */
[----:B------:R-:W-:Y:S01]  /*7c60*/  FMUL.FTZ R169, R65, UR56 ;  /* 0x0000003841a97c20 */ /* 0x000fe20008410000 */
[----:B------:R-:W-:Y:S01]  /*7c70*/  LEA R171, R171, UR16, 0x2 ;  /* 0x00000010abab7c11 */ /* 0x000fe2000f8e10ff */
[----:B------:R-:W-:Y:S01]  /*7c80*/  FMUL.FTZ R156, R64, UR56 ;  /* 0x00000038409c7c20 */ /* 0x000fe20008410000 */
[----:B------:R-:W-:Y:S01]  /*7c90*/  FADD.FTZ R212, -R212, R167 ;  /* 0x000000a7d4d47221 */ /* 0x000fe20000010100 */
[----:B------:R-:W-:Y:S01]  /*7ca0*/  FFMA.FTZ R154, R64, UR55, R169 ;  /* 0x00000037409a7c23 */ /* 0x000fe200080100a9 */
[----:B------:R-:W-:Y:S01]  /*7cb0*/  FMUL.FTZ R166, R35, R64 ;  /* 0x0000004023a67220 */ /* 0x000fe20000410000 */
[----:B------:R-:W-:Y:S01]  /*7cc0*/  FMUL.FTZ R167, R67, UR56 ;  /* 0x0000003843a77c20 */ /* 0x000fe20008410000 */
[C---:B------:R-:W-:Y:S01]  /*7cd0*/  FMUL.FTZ R64, R160.reuse, UR56 ;  /* 0x00000038a0407c20 */ /* 0x040fe20008410000 */
[----:B------:R0:W-:Y:S01]  /*7ce0*/  STS [R171+0x898], R170 ;  /* 0x000898aaab007388 */ /* 0x0001e20000000800 */
[----:B------:R-:W-:Y:S01]  /*7cf0*/  FFMA.FTZ R156, R65, UR55, -R156 ;  /* 0x00000037419c7c23 */ /* 0x000fe2000801089c */
[----:B------:R-:W-:Y:S01]  /*7d00*/  FFMA.FTZ R167, R160, UR55, R167 ;  /* 0x00000037a0a77c23 */ /* 0x000fe200080100a7 */
[----:B------:R-:W-:Y:S01]  /*7d10*/  FMUL.FTZ R169, R66, UR56 ;  /* 0x0000003842a97c20 */ /* 0x000fe20008410000 */
[C---:B------:R-:W-:Y:S01]  /*7d20*/  FMUL.FTZ R181, R158.reuse, UR56 ;  /* 0x000000389eb57c20 */ /* 0x040fe20008410000 */
[----:B------:R-:W-:Y:S01]  /*7d30*/  FADD.FTZ R182, R211, R182 ;  /* 0x000000b6d3b67221 */ /* 0x000fe20000010000 */
[-C--:B------:R-:W-:Y:S01]  /*7d40*/  FMUL.FTZ R190, R173, R186.reuse ;  /* 0x000000baadbe7220 */ /* 0x080fe20000410000 */
[----:B------:R-:W-:Y:S01]  /*7d50*/  FFMA.FTZ R169, R158, UR55, R169 ;  /* 0x000000379ea97c23 */ /* 0x000fe200080100a9 */
[----:B------:R-:W-:Y:S01]  /*7d60*/  FFMA.FTZ R232, R232, R186, -R233 ;  /* 0x000000bae8e87223 */ /* 0x000fe200000108e9 */
[----:B------:R-:W-:Y:S01]  /*7d70*/  FMUL.FTZ R186, R162, UR56 ;  /* 0x00000038a2ba7c20 */ /* 0x000fe20008410000 */
[----:B0-----:R-:W-:Y:S01]  /*7d80*/  FMUL.FTZ R170, R35, R65 ;  /* 0x0000004123aa7220 */ /* 0x001fe20000410000 */
[----:B------:R-:W-:Y:S01]  /*7d90*/  FMUL.FTZ R65, R36, R160 ;  /* 0x000000a024417220 */ /* 0x000fe20000410000 */
[----:B------:R-:W-:Y:S01]  /*7da0*/  FFMA.FTZ R160, R67, UR55, -R64 ;  /* 0x0000003743a07c23 */ /* 0x000fe20008010840 */
[----:B------:R-:W-:Y:S01]  /*7db0*/  FMUL.FTZ R64, R37, R158 ;  /* 0x0000009e25407220 */ /* 0x000fe20000410000 */
[----:B------:R-:W-:Y:S01]  /*7dc0*/  FFMA.FTZ R158, R66, UR55, -R181 ;  /* 0x00000037429e7c23 */ /* 0x000fe200080108b5 */
[C---:B------:R-:W-:Y:S01]  /*7dd0*/  FMUL.FTZ R181, R191.reuse, -R212 ;  /* 0x800000d4bfb57220 */ /* 0x040fe20000410000 */
[----:B------:R-:W-:Y:S01]  /*7de0*/  FMUL.FTZ R191, R191, -R182 ;  /* 0x800000b6bfbf7220 */ /* 0x000fe20000410000 */
[----:B------:R-:W-:Y:S01]  /*7df0*/  FMUL.FTZ R188, R5, R64 ;  /* 0x0000004005bc7220 */ /* 0x000fe20000410000 */
[----:B------:R-:W-:Y:S01]  /*7e00*/  FFMA.FTZ R185, R161, UR55, R186 ;  /* 0x00000037a1b97c23 */ /* 0x000fe200080100ba */
[----:B------:R-:W-:Y:S01]  /*7e10*/  FMUL.FTZ R187, R38, R161 ;  /* 0x000000a126bb7220 */ /* 0x000fe20000410000 */
[----:B------:R-:W-:Y:S01]  /*7e20*/  FFMA.FTZ R191, R192, R212, R191 ;  /* 0x000000d4c0bf7223 */ /* 0x000fe200000100bf */
[----:B------:R-:W-:Y:S01]  /*7e30*/  FMUL.FTZ R174, R174, R179 ;  /* 0x000000b3aeae7220 */ /* 0x000fe20000410000 */
[----:B------:R0:W-:Y:S01]  /*7e40*/  STS [R171+0x8a8], R188 ;  /* 0x0008a8bcab007388 */ /* 0x0001e20000000800 */
[----:B------:R-:W-:Y:S01]  /*7e50*/  FFMA.FTZ R78, R39, R180, R78 ;  /* 0x000000b4274e7223 */ /* 0x000fe2000001004e */
[----:B------:R-:W-:Y:S01]  /*7e60*/  FMUL.FTZ R66, R37, R66 ;  /* 0x0000004225427220 */ /* 0x000fe20000410000 */
[----:B------:R-:W-:Y:S01]  /*7e70*/  FFMA.FTZ R175, R175, R213, R174 ;  /* 0x000000d5afaf7223 */ /* 0x000fe200000100ae */
[----:B------:R1:W-:Y:S01]  /*7e80*/  STS [R171+0x89c], R190 ;  /* 0x00089cbeab007388 */ /* 0x0003e20000000800 */
[----:B------:R-:W-:Y:S01]  /*7e90*/  FMUL.FTZ R214, R4, R65 ;  /* 0x0000004104d67220 */ /* 0x000fe20000410000 */
[----:B------:R-:W-:Y:S01]  /*7ea0*/  FMUL.FTZ R67, R36, R67 ;  /* 0x0000004324437220 */ /* 0x000fe20000410000 */
[C---:B------:R-:W-:Y:S01]  /*7eb0*/  FMUL.FTZ R244, R3.reuse, R166 ;  /* 0x000000a603f47220 */ /* 0x040fe20000410000 */
[----:B------:R-:W-:Y:S01]  /*7ec0*/  FMUL.FTZ R246, R3, R170 ;  /* 0x000000aa03f67220 */ /* 0x000fe20000410000 */
[----:B0-----:R-:W-:Y:S01]  /*7ed0*/  FFMA.FTZ R188, R192, R182, -R181 ;  /* 0x000000b6c0bc7223 */ /* 0x001fe200000108b5 */
[----:B------:R-:W-:Y:S01]  /*7ee0*/  FMUL.FTZ R181, R161, UR56 ;  /* 0x00000038a1b57c20 */ /* 0x000fe20008410000 */
[----:B------:R-:W-:Y:S01]  /*7ef0*/  FADD.FTZ R161, -R210, R191 ;  /* 0x000000bfd2a17221 */ /* 0x000fe20000010100 */
[----:B------:R-:W-:Y:S01]  /*7f00*/  FMUL.FTZ R191, R40, R179 ;  /* 0x000000b328bf7220 */ /* 0x000fe20000410000 */
[----:B------:R-:W-:Y:S01]  /*7f10*/  FADD.FTZ R209, R209, R188 ;  /* 0x000000bcd1d17221 */ /* 0x000fe20000010000 */
[----:B------:R-:W-:Y:S01]  /*7f20*/  FFMA.FTZ R186, R162, UR55, -R181 ;  /* 0x00000037a2ba7c23 */ /* 0x000fe200080108b5 */
[----:B------:R-:W-:Y:S01]  /*7f30*/  FMUL.FTZ R181, R38, R162 ;  /* 0x000000a226b57220 */ /* 0x000fe20000410000 */
[----:B------:R-:W-:Y:S01]  /*7f40*/  FFMA.FTZ R162, R173, R180, R184 ;  /* 0x000000b4ada27223 */ /* 0x000fe200000100b8 */
[C---:B------:R-:W-:Y:S01]  /*7f50*/  FMUL.FTZ R173, R193.reuse, -R161 ;  /* 0x800000a1c1ad7220 */ /* 0x040fe20000410000 */
[----:B------:R-:W-:Y:S01]  /*7f60*/  FMUL.FTZ R180, R193, -R209 ;  /* 0x800000d1c1b47220 */ /* 0x000fe20000410000 */
[----:B------:R-:W-:Y:S01]  /*7f70*/  FMUL.FTZ R184, R213, UR56 ;  /* 0x00000038d5b87c20 */ /* 0x000fe20008410000 */
[----:B-1----:R-:W-:Y:S01]  /*7f80*/  FMUL.FTZ R190, R6, R187 ;  /* 0x000000bb06be7220 */ /* 0x002fe20000410000 */
[C---:B------:R-:W-:Y:S01]  /*7f90*/  FFMA.FTZ R174, R194.reuse, R209, -R173 ;  /* 0x000000d1c2ae7223 */ /* 0x040fe200000108ad */
[----:B------:R-:W-:Y:S01]  /*7fa0*/  FFMA.FTZ R173, R194, R161, R180 ;  /* 0x000000a1c2ad7223 */ /* 0x000fe200000100b4 */
[C---:B------:R-:W-:Y:S01]  /*7fb0*/  FMUL.FTZ R180, R179.reuse, UR56 ;  /* 0x00000038b3b47c20 */ /* 0x040fe20008410000 */
[----:B------:R-:W-:Y:S01]  /*7fc0*/  FFMA.FTZ R184, R179, UR55, -R184 ;  /* 0x00000037b3b87c23 */ /* 0x000fe200080108b8 */
[----:B------:R-:W-:Y:S01]  /*7fd0*/  FADD.FTZ R174, R215, R174 ;  /* 0x000000aed7ae7221 */ /* 0x000fe20000010000 */
[----:B------:R-:W-:Y:S01]  /*7fe0*/  FADD.FTZ R216, -R216, R173 ;  /* 0x000000add8d87221 */ /* 0x000fe20000010100 */
[----:B------:R-:W-:Y:S01]  /*7ff0*/  FFMA.FTZ R179, R213, UR55, R180 ;  /* 0x00000037d5b37c23 */ /* 0x000fe200080100b4 */
[----:B------:R-:W-:Y:S01]  /*8000*/  FMUL.FTZ R213, R40, R213 ;  /* 0x000000d528d57220 */ /* 0x000fe20000410000 */
[C---:B------:R-:W-:Y:S01]  /*8010*/  FMUL.FTZ R173, R195.reuse, -R174 ;  /* 0x800000aec3ad7220 */ /* 0x040fe20000410000 */
[----:B------:R-:W-:Y:S01]  /*8020*/  FMUL.FTZ R195, R195, -R216 ;  /* 0x800000d8c3c37220 */ /* 0x000fe20000410000 */
[C---:B------:R-:W-:Y:S01]  /*8030*/  FMUL.FTZ R183, R231.reuse, R191 ;  /* 0x000000bfe7b77220 */ /* 0x040fe20000410000 */
[C---:B------:R-:W-:Y:S01]  /*8040*/  FMUL.FTZ R189, R231.reuse, R184 ;  /* 0x000000b8e7bd7220 */ /* 0x040fe20000410000 */
[C---:B------:R-:W-:Y:S01]  /*8050*/  FFMA.FTZ R173, R196.reuse, R216, R173 ;  /* 0x000000d8c4ad7223 */ /* 0x040fe200000100ad */
[----:B------:R-:W-:Y:S01]  /*8060*/  FFMA.FTZ R196, R196, R174, -R195 ;  /* 0x000000aec4c47223 */ /* 0x000fe200000108c3 */
[----:B------:R-:W-:Y:S01]  /*8070*/  FMUL.FTZ R231, R231, R213 ;  /* 0x000000d5e7e77220 */ /* 0x000fe20000410000 */
[----:B------:R0:W-:Y:S01]  /*8080*/  STS [R171+0x8a0], R190 ;  /* 0x0008a0beab007388 */ /* 0x0001e20000000800 */
[----:B------:R-:W-:Y:S01]  /*8090*/  FADD.FTZ R173, -R228, R173 ;  /* 0x000000ade4ad7221 */ /* 0x000fe20000010100 */
[----:B------:R-:W-:Y:S01]  /*80a0*/  FADD.FTZ R227, R227, R196 ;  /* 0x000000c4e3e37221 */ /* 0x000fe20000010000 */
[----:B------:R-:W-:Y:S01]  /*80b0*/  FFMA.FTZ R184, R230, R191, -R231 ;  /* 0x000000bfe6b87223 */ /* 0x000fe200000108e7 */
[----:B------:R-:W-:Y:S01]  /*80c0*/  FMUL.FTZ R193, R235, R186 ;  /* 0x000000baebc17220 */ /* 0x000fe20000410000 */
[----:B------:R-:W-:Y:S01]  /*80d0*/  FMUL.FTZ R192, R6, R181 ;  /* 0x000000b506c07220 */ /* 0x000fe20000410000 */
[----:B------:R-:W-:Y:S01]  /*80e0*/  FMUL.FTZ R186, R197, -R227 ;  /* 0x800000e3c5ba7220 */ /* 0x000fe20000410000 */
[C---:B------:R-:W-:Y:S01]  /*80f0*/  FMUL.FTZ R188, R176.reuse, R213 ;  /* 0x000000d5b0bc7220 */ /* 0x040fe20000410000 */
[----:B------:R-:W-:Y:S01]  /*8100*/  FMUL.FTZ R195, R237, R64 ;  /* 0x00000040edc37220 */ /* 0x000fe20000410000 */
[----:B------:R1:W-:Y:S01]  /*8110*/  STS [R171+0x8b0], R214 ;  /* 0x0008b0d6ab007388 */ /* 0x0003e20000000800 */
[----:B0-----:R-:W-:Y:S01]  /*8120*/  FMUL.FTZ R190, R176, R191 ;  /* 0x000000bfb0be7220 */ /* 0x001fe20000410000 */
[----:B------:R-:W-:Y:S01]  /*8130*/  FFMA.FTZ R191, R230, R179, R189 ;  /* 0x000000b3e6bf7223 */ /* 0x000fe200000100bd */
[----:B------:R-:W-:Y:S01]  /*8140*/  FMUL.FTZ R189, R197, -R173 ;  /* 0x800000adc5bd7220 */ /* 0x000fe20000410000 */
[----:B------:R-:W-:Y:S01]  /*8150*/  FFMA.FTZ R179, R234, R185, R193 ;  /* 0x000000b9eab37223 */ /* 0x000fe200000100c1 */
[C---:B------:R-:W-:Y:S01]  /*8160*/  FFMA.FTZ R185, R198.reuse, R173, R186 ;  /* 0x000000adc6b97223 */ /* 0x040fe200000100ba */
[C---:B------:R-:W-:Y:S01]  /*8170*/  FMUL.FTZ R193, R235.reuse, R181 ;  /* 0x000000b5ebc17220 */ /* 0x040fe20000410000 */
[----:B------:R-:W-:Y:S01]  /*8180*/  FFMA.FTZ R180, R198, R227, -R189 ;  /* 0x000000e3c6b47223 */ /* 0x000fe200000108bd */
[----:B------:R-:W-:Y:S01]  /*8190*/  FMUL.FTZ R235, R235, R187 ;  /* 0x000000bbebeb7220 */ /* 0x000fe20000410000 */
[----:B------:R-:W-:Y:S01]  /*81a0*/  FMUL.FTZ R186, R178, R212 ;  /* 0x000000d4b2ba7220 */ /* 0x000fe20000410000 */
[----:B------:R-:W-:Y:S01]  /*81b0*/  FADD.FTZ R226, -R226, R185 ;  /* 0x000000b9e2e27221 */ /* 0x000fe20000010100 */
[----:B------:R0:W-:Y:S01]  /*81c0*/  STS [R171+0x8a4], R192 ;  /* 0x0008a4c0ab007388 */ /* 0x0001e20000000800 */
[----:B------:R-:W-:Y:S01]  /*81d0*/  FADD.FTZ R178, R225, R180 ;  /* 0x000000b4e1b27221 */ /* 0x000fe20000010000 */
[----:B------:R-:W-:Y:S01]  /*81e0*/  FFMA.FTZ R180, R177, R182, R186 ;  /* 0x000000b6b1b47223 */ /* 0x000fe200000100ba */
[----:B------:R-:W-:Y:S01]  /*81f0*/  FFMA.FTZ R177, R176, R175, R191 ;  /* 0x000000afb0b17223 */ /* 0x000fe200000100bf */
[----:B------:R-:W-:Y:S01]  /*8200*/  FMUL.FTZ R185, R182, UR56 ;  /* 0x00000038b6b97c20 */ /* 0x000fe20008410000 */
[-C--:B------:R-:W-:Y:S01]  /*8210*/  FMUL.FTZ R191, R237, R66.reuse ;  /* 0x00000042edbf7220 */ /* 0x080fe20000410000 */
[----:B-1----:R-:W-:Y:S01]  /*8220*/  FMUL.FTZ R214, R5, R66 ;  /* 0x0000004205d67220 */ /* 0x002fe20000410000 */
[----:B------:R-:W-:Y:S01]  /*8230*/  FMUL.FTZ R194, R41, R212 ;  /* 0x000000d429c27220 */ /* 0x000fe20000410000 */
[----:B------:R-:W-:Y:S01]  /*8240*/  FFMA.FTZ R186, R212, UR55, -R185 ;  /* 0x00000037d4ba7c23 */ /* 0x000fe200080108b9 */
[----:B------:R-:W-:Y:S01]  /*8250*/  FFMA.FTZ R66, R236, R66, -R195 ;  /* 0x00000042ec427223 */ /* 0x000fe200000108c3 */
[C---:B0-----:R-:W-:Y:S01]  /*8260*/  FFMA.FTZ R192, R234.reuse, R187, R193 ;  /* 0x000000bbeac07223 */ /* 0x041fe200000100c1 */
[----:B------:R-:W-:Y:S01]  /*8270*/  FFMA.FTZ R234, R234, R181, -R235 ;  /* 0x000000b5eaea7223 */ /* 0x000fe200000108eb */
[C---:B------:R-:W-:Y:S01]  /*8280*/  FMUL.FTZ R181, R199.reuse, -R226 ;  /* 0x800000e2c7b57220 */ /* 0x040fe20000410000 */
[----:B------:R-:W-:Y:S01]  /*8290*/  FMUL.FTZ R199, R199, -R178 ;  /* 0x800000b2c7c77220 */ /* 0x000fe20000410000 */
[----:B------:R-:W-:Y:S01]  /*82a0*/  FMUL.FTZ R185, R229, R186 ;  /* 0x000000bae5b97220 */ /* 0x000fe20000410000 */
[----:B------:R-:W-:Y:S01]  /*82b0*/  FFMA.FTZ R186, R236, R64, R191 ;  /* 0x00000040ecba7223 */ /* 0x000fe200000100bf */
[C---:B------:R-:W-:Y:S01]  /*82c0*/  FFMA.FTZ R176, R200.reuse, R178, -R181 ;  /* 0x000000b2c8b07223 */ /* 0x040fe200000108b5 */
[----:B------:R-:W-:Y:S01]  /*82d0*/  FFMA.FTZ R187, R200, R226, R199 ;  /* 0x000000e2c8bb7223 */ /* 0x000fe200000100c7 */
[----:B------:R-:W-:Y:S01]  /*82e0*/  FMUL.FTZ R181, R212, UR56 ;  /* 0x00000038d4b57c20 */ /* 0x000fe20008410000 */
[----:B------:R-:W-:Y:S01]  /*82f0*/  FMUL.FTZ R195, R42, R161 ;  /* 0x000000a12ac37220 */ /* 0x000fe20000410000 */
[----:B------:R-:W-:Y:S01]  /*8300*/  FADD.FTZ R223, R223, R176 ;  /* 0x000000b0dfdf7221 */ /* 0x000fe20000010000 */
[----:B------:R-:W-:Y:S01]  /*8310*/  FADD.FTZ R187, -R224, R187 ;  /* 0x000000bbe0bb7221 */ /* 0x000fe20000010100 */
[----:B------:R-:W-:Y:S01]  /*8320*/  FFMA.FTZ R181, R182, UR55, R181 ;  /* 0x00000037b6b57c23 */ /* 0x000fe200080100b5 */
[----:B------:R-:W-:Y:S01]  /*8330*/  FMUL.FTZ R182, R41, R182 ;  /* 0x000000b629b67220 */ /* 0x000fe20000410000 */
[C---:B------:R-:W-:Y:S01]  /*8340*/  FMUL.FTZ R189, R201.reuse, -R223 ;  /* 0x800000dfc9bd7220 */ /* 0x040fe20000410000 */
[----:B------:R-:W-:Y:S01]  /*8350*/  FMUL.FTZ R176, R201, -R187 ;  /* 0x800000bbc9b07220 */ /* 0x000fe20000410000 */
[----:B------:R-:W-:Y:S01]  /*8360*/  FMUL.FTZ R193, R229, R194 ;  /* 0x000000c2e5c17220 */ /* 0x000fe20000410000 */
[----:B------:R-:W-:Y:S01]  /*8370*/  FMUL.FTZ R191, R42, R209 ;  /* 0x000000d12abf7220 */ /* 0x000fe20000410000 */
[C---:B------:R-:W-:Y:S01]  /*8380*/  FFMA.FTZ R189, R202.reuse, R187, R189 ;  /* 0x000000bbcabd7223 */ /* 0x040fe200000100bd */
[----:B------:R-:W-:Y:S01]  /*8390*/  FFMA.FTZ R176, R202, R223, -R176 ;  /* 0x000000dfcab07223 */ /* 0x000fe200000108b0 */
[----:B------:R-:W-:Y:S01]  /*83a0*/  FMUL.FTZ R197, R151, R195 ;  /* 0x000000c397c57220 */ /* 0x000fe20000410000 */
[----:B------:R0:W-:Y:S01]  /*83b0*/  STS [R171+0x890], R188 ;  /* 0x000890bcab007388 */ /* 0x0001e20000000800 */
[----:B------:R-:W-:Y:S01]  /*83c0*/  FADD.FTZ R222, -R222, R189 ;  /* 0x000000bddede7221 */ /* 0x000fe20000010100 */
[----:B------:R-:W-:Y:S01]  /*83d0*/  FADD.FTZ R176, R221, R176 ;  /* 0x000000b0ddb07221 */ /* 0x000fe20000010000 */
[-C--:B------:R-:W-:Y:S01]  /*83e0*/  FMUL.FTZ R229, R229, R182.reuse ;  /* 0x000000b6e5e57220 */ /* 0x080fe20000410000 */
[----:B------:R-:W-:Y:S01]  /*83f0*/  FFMA.FTZ R193, R152, R182, R193 ;  /* 0x000000b698c17223 */ /* 0x000fe200000100c1 */
[C---:B------:R-:W-:Y:S01]  /*8400*/  FMUL.FTZ R189, R203.reuse, -R222 ;  /* 0x800000decbbd7220 */ /* 0x040fe20000410000 */
[----:B------:R-:W-:Y:S01]  /*8410*/  FMUL.FTZ R203, R203, -R176 ;  /* 0x800000b0cbcb7220 */ /* 0x000fe20000410000 */
[----:B------:R-:W-:Y:S01]  /*8420*/  FMUL.FTZ R182, R7, R182 ;  /* 0x000000b607b67220 */ /* 0x000fe20000410000 */
[-C--:B------:R-:W-:Y:S01]  /*8430*/  FMUL.FTZ R199, R151, R191.reuse ;  /* 0x000000bf97c77220 */ /* 0x080fe20000410000 */
[C---:B------:R-:W-:Y:S01]  /*8440*/  FFMA.FTZ R64, R204.reuse, R176, -R189 ;  /* 0x000000b0cc407223 */ /* 0x040fe200000108bd */
[----:B------:R-:W-:Y:S01]  /*8450*/  FFMA.FTZ R189, R204, R222, R203 ;  /* 0x000000deccbd7223 */ /* 0x000fe200000100cb */
[----:B0-----:R-:W-:Y:S01]  /*8460*/  FMUL.FTZ R188, R7, R194 ;  /* 0x000000c207bc7220 */ /* 0x001fe20000410000 */
[-C--:B------:R-:W-:Y:S01]  /*8470*/  FMUL.FTZ R196, R10, R191.reuse ;  /* 0x000000bf0ac47220 */ /* 0x080fe20000410000 */
[----:B------:R-:W-:Y:S01]  /*8480*/  FADD.FTZ R219, R219, R64 ;  /* 0x00000040dbdb7221 */ /* 0x000fe20000010000 */
[----:B------:R-:W-:Y:S01]  /*8490*/  FADD.FTZ R189, -R220, R189 ;  /* 0x000000bddcbd7221 */ /* 0x000fe20000010100 */
[----:B------:R-:W-:Y:S01]  /*84a0*/  FFMA.FTZ R64, R150, R191, R197 ;  /* 0x000000bf96407223 */ /* 0x000fe200000100c5 */
[----:B------:R0:W-:Y:S01]  /*84b0*/  STS [R171+0x88c], R188 ;  /* 0x00088cbcab007388 */ /* 0x0001e20000000800 */
[----:B------:R-:W-:Y:S01]  /*84c0*/  FMUL.FTZ R198, R10, R195 ;  /* 0x000000c30ac67220 */ /* 0x000fe20000410000 */
[----:B------:R-:W-:Y:S01]  /*84d0*/  FMUL.FTZ R191, R205, -R189 ;  /* 0x800000bdcdbf7220 */ /* 0x000fe20000410000 */
[-C--:B------:R-:W-:Y:S01]  /*84e0*/  FMUL.FTZ R197, R239, R67.reuse ;  /* 0x00000043efc57220 */ /* 0x080fe20000410000 */
[----:B------:R1:W-:Y:S01]  /*84f0*/  STS [R171+0x888], R182 ;  /* 0x000888b6ab007388 */ /* 0x0003e20000000800 */
[----:B------:R-:W-:Y:S01]  /*8500*/  FMUL.FTZ R200, R43, R216 ;  /* 0x000000d82bc87220 */ /* 0x000fe20000410000 */
[----:B------:R-:W-:Y:S01]  /*8510*/  FMUL.FTZ R242, R4, R67 ;  /* 0x0000004304f27220 */ /* 0x000fe20000410000 */
[----:B------:R-:W-:Y:S01]  /*8520*/  FFMA.FTZ R195, R150, R195, -R199 ;  /* 0x000000c396c37223 */ /* 0x000fe200000108c7 */
[----:B------:R-:W-:Y:S01]  /*8530*/  STS [R171+0x880], R196 ;  /* 0x000880c4ab007388 */ /* 0x000fe20000000800 */
[----:B------:R-:W-:Y:S01]  /*8540*/  FMUL.FTZ R221, R44, R173 ;  /* 0x000000ad2cdd7220 */ /* 0x000fe20000410000 */
[----:B0-----:R-:W-:Y:S01]  /*8550*/  FMUL.FTZ R188, R205, -R219 ;  /* 0x800000dbcdbc7220 */ /* 0x001fe20000410000 */
[----:B------:R-:W-:Y:S01]  /*8560*/  FFMA.FTZ R183, R230, R213, R183 ;  /* 0x000000d5e6b77223 */ /* 0x000fe200000100b7 */
[----:B------:R0:W-:Y:S01]  /*8570*/  STS [R171+0x894], R190 ;  /* 0x000894beab007388 */ /* 0x0001e20000000800 */
[----:B------:R-:W-:Y:S01]  /*8580*/  FMUL.FTZ R225, R147, R221 ;  /* 0x000000dd93e17220 */ /* 0x000fe20000410000 */
[C---:B-1----:R-:W-:Y:S01]  /*8590*/  FFMA.FTZ R182, R206.reuse, R219, -R191 ;  /* 0x000000dbceb67223 */ /* 0x042fe200000108bf */
[----:B------:R-:W-:Y:S01]  /*85a0*/  FFMA.FTZ R191, R206, R189, R188 ;  /* 0x000000bdcebf7223 */ /* 0x000fe200000100bc */
[----:B------:R1:W-:Y:S01]  /*85b0*/  STS [R171+0x884], R198 ;  /* 0x000884c6ab007388 */ /* 0x0003e20000000800 */
[-C--:B------:R-:W-:Y:S01]  /*85c0*/  FFMA.FTZ R188, R238, R65.reuse, R197 ;  /* 0x00000041eebc7223 */ /* 0x080fe200000100c5 */
[----:B------:R-:W-:Y:S01]  /*85d0*/  FADD.FTZ R182, R217, R182 ;  /* 0x000000b6d9b67221 */ /* 0x000fe20000010000 */
[----:B------:R-:W-:Y:S01]  /*85e0*/  FADD.FTZ R218, -R218, R191 ;  /* 0x000000bfdada7221 */ /* 0x000fe20000010100 */
[----:B------:R-:W-:Y:S01]  /*85f0*/  FMUL.FTZ R212, R45, R226 ;  /* 0x000000e22dd47220 */ /* 0x000fe20000410000 */
[----:B------:R-:W-:Y:S01]  /*8600*/  STS [R171+0x8ac], R214 ;  /* 0x0008acd6ab007388 */ /* 0x000fe20000000800 */
[C---:B------:R-:W-:Y:S01]  /*8610*/  FMUL.FTZ R191, R207.reuse, -R182 ;  /* 0x800000b6cfbf7220 */ /* 0x040fe20000410000 */
[-C--:B------:R-:W-:Y:S01]  /*8620*/  FMUL.FTZ R207, R207, -R218.reuse ;  /* 0x800000dacfcf7220 */ /* 0x080fe20000410000 */
[----:B0-----:R-:W-:Y:S01]  /*8630*/  FMUL.FTZ R190, R239, R65 ;  /* 0x00000041efbe7220 */ /* 0x001fe20000410000 */
[-C--:B------:R-:W-:Y:S01]  /*8640*/  FMUL.FTZ R197, R49, R218.reuse ;  /* 0x000000da31c57220 */ /* 0x080fe20000410000 */
[C---:B------:R-:W-:Y:S01]  /*8650*/  FFMA.FTZ R196, R208.reuse, R218, R191 ;  /* 0x000000dad0c47223 */ /* 0x040fe200000100bf */
[----:B------:R-:W-:Y:S01]  /*8660*/  FFMA.FTZ R191, R208, R182, -R207 ;  /* 0x000000b6d0bf7223 */ /* 0x000fe200000108cf */
[----:B------:R-:W-:Y:S01]  /*8670*/  FFMA.FTZ R190, R238, R67, -R190 ;  /* 0x00000043eebe7223 */ /* 0x000fe200000108be */
[----:B-1----:R-:W-:Y:S01]  /*8680*/  FMUL.FTZ R198, R43, R174 ;  /* 0x000000ae2bc67220 */ /* 0x002fe20000410000 */
[----:B------:R-:W-:Y:S01]  /*8690*/  FADD.FTZ R241, -R241, R196 ;  /* 0x000000c4f1f17221 */ /* 0x000fe20000010100 */
[C---:B------:R-:W-:Y:S01]  /*86a0*/  FMUL.FTZ R67, R149.reuse, R200 ;  /* 0x000000c895437220 */ /* 0x040fe20000410000 */
[----:B------:R-:W-:Y:S01]  /*86b0*/  FADD.FTZ R191, R240, R191 ;  /* 0x000000bff0bf7221 */ /* 0x000fe20000010000 */
[-C--:B------:R-:W-:Y:S01]  /*86c0*/  FMUL.FTZ R205, R149, R198.reuse ;  /* 0x000000c695cd7220 */ /* 0x080fe20000410000 */
[----:B------:R-:W-:Y:S01]  /*86d0*/  FMUL.FTZ R65, R50, R241 ;  /* 0x000000f132417220 */ /* 0x000fe20000410000 */
[----:B------:R-:W-:Y:S01]  /*86e0*/  FFMA.FTZ R196, R148, R198, R67 ;  /* 0x000000c694c47223 */ /* 0x000fe20000010043 */
[----:B------:R-:W-:Y:S01]  /*86f0*/  FMUL.FTZ R67, R50, R191 ;  /* 0x000000bf32437220 */ /* 0x000fe20000410000 */
[----:B------:R-:W-:Y:S01]  /*8700*/  FMUL.FTZ R199, R49, R182 ;  /* 0x000000b631c77220 */ /* 0x000fe20000410000 */
[----:B------:R-:W-:Y:S01]  /*8710*/  FMUL.FTZ R201, R69, R65 ;  /* 0x0000004145c97220 */ /* 0x000fe20000410000 */
[----:B------:R-:W-:Y:S01]  /*8720*/  FMUL.FTZ R203, R70, R197 ;  /* 0x000000c546cb7220 */ /* 0x000fe20000410000 */
[C---:B------:R-:W-:Y:S01]  /*8730*/  FMUL.FTZ R206, R13.reuse, R198 ;  /* 0x000000c60dce7220 */ /* 0x040fe20000410000 */
[-C--:B------:R-:W-:Y:S01]  /*8740*/  FFMA.FTZ R198, R148, R200.reuse, -R205 ;  /* 0x000000c894c67223 */ /* 0x080fe200000108cd */
[----:B------:R-:W-:Y:S01]  /*8750*/  FFMA.FTZ R201, R68, R67, R201 ;  /* 0x0000004344c97223 */ /* 0x000fe200000100c9 */
[----:B------:R-:W-:Y:S01]  /*8760*/  FMUL.FTZ R208, R13, R200 ;  /* 0x000000c80dd07220 */ /* 0x000fe20000410000 */
[----:B------:R-:W-:Y:S01]  /*8770*/  FFMA.FTZ R200, R2, R199, R203 ;  /* 0x000000c702c87223 */ /* 0x000fe200000100cb */
[----:B------:R-:W-:Y:S01]  /*8780*/  FMUL.FTZ R205, R69, R67 ;  /* 0x0000004345cd7220 */ /* 0x000fe20000410000 */
[----:B------:R-:W-:Y:S01]  /*8790*/  FADD.FTZ R201, RZ, R201 ;  /* 0x000000c9ffc97221 */ /* 0x000fe20000010000 */
[----:B------:R-:W-:Y:S01]  /*87a0*/  FMUL.FTZ R207, R70, R199 ;  /* 0x000000c746cf7220 */ /* 0x000fe20000410000 */
[----:B------:R0:W-:Y:S01]  /*87b0*/  STS [R171+0x878], R206 ;  /* 0x000878ceab007388 */ /* 0x0001e20000000800 */
[----:B------:R-:W-:Y:S01]  /*87c0*/  FMUL.FTZ R203, R44, R227 ;  /* 0x000000e32ccb7220 */ /* 0x000fe20000410000 */
[----:B------:R-:W-:Y:S01]  /*87d0*/  FADD.FTZ R202, R201, R200 ;  /* 0x000000c8c9ca7221 */ /* 0x000fe20000010000 */
[----:B------:R-:W-:Y:S01]  /*87e0*/  FMUL.FTZ R201, R48, R189 ;  /* 0x000000bd30c97220 */ /* 0x000fe20000410000 */
[----:B------:R-:W-:Y:S01]  /*87f0*/  FFMA.FTZ R200, R68, R65, -R205 ;  /* 0x0000004144c87223 */ /* 0x000fe200000108cd */
[----:B------:R-:W-:Y:S01]  /*8800*/  FMUL.FTZ R205, R48, R219 ;  /* 0x000000db30cd7220 */ /* 0x000fe20000410000 */
[----:B------:R-:W-:Y:S01]  /*8810*/  FFMA.FTZ R207, R2, R197, -R207 ;  /* 0x000000c502cf7223 */ /* 0x000fe200000108cf */
[C---:B------:R-:W-:Y:S01]  /*8820*/  FMUL.FTZ R204, R130.reuse, R201 ;  /* 0x000000c982cc7220 */ /* 0x040fe20000410000 */
[----:B------:R-:W-:Y:S01]  /*8830*/  FADD.FTZ R200, RZ, R200 ;  /* 0x000000c8ffc87221 */ /* 0x000fe20000010000 */
[----:B------:R1:W-:Y:S01]  /*8840*/  STS [R171+0x87c], R208 ;  /* 0x00087cd0ab007388 */ /* 0x0003e20000000800 */
[-C--:B0-----:R-:W-:Y:S01]  /*8850*/  FMUL.FTZ R206, R130, R205.reuse ;  /* 0x000000cd82ce7220 */ /* 0x081fe20000410000 */
[----:B------:R-:W-:Y:S01]  /*8860*/  FFMA.FTZ R211, R71, R205, R204 ;  /* 0x000000cd47d37223 */ /* 0x000fe200000100cc */
[----:B------:R-:W-:Y:S01]  /*8870*/  FADD.FTZ R207, R200, R207 ;  /* 0x000000cfc8cf7221 */ /* 0x000fe20000010000 */
[----:B------:R-:W-:Y:S01]  /*8880*/  FMUL.FTZ R200, R47, R222 ;  /* 0x000000de2fc87220 */ /* 0x000fe20000410000 */
[----:B------:R-:W-:Y:S01]  /*8890*/  FFMA.FTZ R206, R71, R201, -R206 ;  /* 0x000000c947ce7223 */ /* 0x000fe200000108ce */
[----:B------:R-:W-:Y:S01]  /*88a0*/  FADD.FTZ R204, R202, R211 ;  /* 0x000000d3cacc7221 */ /* 0x000fe20000010000 */
[----:B------:R-:W-:Y:S01]  /*88b0*/  FMUL.FTZ R202, R47, R176 ;  /* 0x000000b02fca7220 */ /* 0x000fe20000410000 */
[----:B------:R-:W-:Y:S01]  /*88c0*/  FMUL.FTZ R210, R16, R203 ;  /* 0x000000cb10d27220 */ /* 0x000fe20000410000 */
[----:B------:R-:W-:Y:S01]  /*88d0*/  FADD.FTZ R206, R207, R206 ;  /* 0x000000cecfce7221 */ /* 0x000fe20000010000 */
[C---:B-1----:R-:W-:Y:S01]  /*88e0*/  FMUL.FTZ R208, R141.reuse, R200 ;  /* 0x000000c88dd07220 */ /* 0x042fe20000410000 */
[-C--:B------:R-:W-:Y:S01]  /*88f0*/  FMUL.FTZ R215, R141, R202.reuse ;  /* 0x000000ca8dd77220 */ /* 0x080fe20000410000 */
[C---:B------:R-:W-:Y:S01]  /*8900*/  FMUL.FTZ R207, R46.reuse, R187 ;  /* 0x000000bb2ecf7220 */ /* 0x040fe20000410000 */
[----:B------:R-:W-:Y:S01]  /*8910*/  FMUL.FTZ R211, R46, R223 ;  /* 0x000000df2ed37220 */ /* 0x000fe20000410000 */
[C---:B------:R-:W-:Y:S01]  /*8920*/  FFMA.FTZ R213, R131.reuse, R202, R208 ;  /* 0x000000ca83d57223 */ /* 0x040fe200000100d0 */
[----:B------:R-:W-:Y:S01]  /*8930*/  FFMA.FTZ R215, R131, R200, -R215 ;  /* 0x000000c883d77223 */ /* 0x000fe200000108d7 */
[----:B------:R-:W-:Y:S01]  /*8940*/  FMUL.FTZ R217, R143, R207 ;  /* 0x000000cf8fd97220 */ /* 0x000fe20000410000 */
[----:B------:R0:W-:Y:S01]  /*8950*/  STS [R171+0x870], R210 ;  /* 0x000870d2ab007388 */ /* 0x0001e20000000800 */
[----:B------:R-:W-:Y:S01]  /*8960*/  FADD.FTZ R213, R204, R213 ;  /* 0x000000d5ccd57221 */ /* 0x000fe20000010000 */
[----:B------:R-:W-:Y:S01]  /*8970*/  FADD.FTZ R206, R206, R215 ;  /* 0x000000d7cece7221 */ /* 0x000fe20000010000 */
[----:B------:R-:W-:Y:S01]  /*8980*/  FFMA.FTZ R208, R142, R211, R217 ;  /* 0x000000d38ed07223 */ /* 0x000fe200000100d9 */
[-C--:B------:R-:W-:Y:S01]  /*8990*/  FFMA.FTZ R204, R146, R203.reuse, R225 ;  /* 0x000000cb92cc7223 */ /* 0x080fe200000100e1 */
[----:B------:R-:W-:Y:S01]  /*89a0*/  FMUL.FTZ R215, R147, R203 ;  /* 0x000000cb93d77220 */ /* 0x000fe20000410000 */
[----:B------:R-:W-:Y:S01]  /*89b0*/  FMUL.FTZ R203, R145, R212 ;  /* 0x000000d491cb7220 */ /* 0x000fe20000410000 */
[----:B------:R-:W-:Y:S01]  /*89c0*/  FADD.FTZ R208, R213, R208 ;  /* 0x000000d0d5d07221 */ /* 0x000fe20000010000 */
[----:B------:R-:W-:Y:S01]  /*89d0*/  FFMA.FTZ R194, R152, R194, -R229 ;  /* 0x000000c298c27223 */ /* 0x000fe200000108e5 */
[-C--:B------:R-:W-:Y:S01]  /*89e0*/  FFMA.FTZ R224, R146, R221.reuse, -R215 ;  /* 0x000000dd92e07223 */ /* 0x080fe200000108d7 */
[----:B0-----:R-:W-:Y:S01]  /*89f0*/  FMUL.FTZ R210, R45, R178 ;  /* 0x000000b22dd27220 */ /* 0x001fe20000410000 */
[----:B------:R-:W-:Y:S01]  /*8a00*/  FMUL.FTZ R228, R16, R221 ;  /* 0x000000dd10e47220 */ /* 0x000fe20000410000 */
[----:B------:R-:W-:Y:S01]  /*8a10*/  FMUL.FTZ R202, R24, R202 ;  /* 0x000000ca18ca7220 */ /* 0x000fe20000410000 */
[----:B------:R-:W-:Y:S01]  /*8a20*/  STS [R171+0x8b8], R244 ;  /* 0x0008b8f4ab007388 */ /* 0x000fe20000000800 */
[-C--:B------:R-:W-:Y:S01]  /*8a30*/  FFMA.FTZ R213, R144, R210.reuse, R203 ;  /* 0x000000d290d57223 */ /* 0x080fe200000100cb */
[----:B------:R-:W-:Y:S01]  /*8a40*/  FMUL.FTZ R203, R143, R211 ;  /* 0x000000d38fcb7220 */ /* 0x000fe20000410000 */
[-C--:B------:R-:W-:Y:S01]  /*8a50*/  FMUL.FTZ R215, R145, R210.reuse ;  /* 0x000000d291d77220 */ /* 0x080fe20000410000 */
[C---:B------:R-:W-:Y:S01]  /*8a60*/  FMUL.FTZ R220, R19.reuse, R210 ;  /* 0x000000d213dc7220 */ /* 0x040fe20000410000 */
[----:B------:R-:W-:Y:S01]  /*8a70*/  FADD.FTZ R213, R208, R213 ;  /* 0x000000d5d0d57221 */ /* 0x000fe20000010000 */
[-C--:B------:R-:W-:Y:S01]  /*8a80*/  FFMA.FTZ R203, R142, R207.reuse, -R203 ;  /* 0x000000cf8ecb7223 */ /* 0x080fe200000108cb */
[-C--:B------:R-:W-:Y:S01]  /*8a90*/  FFMA.FTZ R214, R144, R212.reuse, -R215 ;  /* 0x000000d490d67223 */ /* 0x080fe200000108d7 */
        /* <DEDUP_REMOVED lines=19> */
[C---:B------:R-:W-:Y:S01]  /*8bd0*/  FMUL.FTZ R64, R32.reuse, R67 ;  /* 0x0000004320407220 */ /* 0x040fe20000410000 */
[----:B------:R-:W-:Y:S01]  /*8be0*/  FMUL.FTZ R196, R31, R199 ;  /* 0x000000c71fc47220 */ /* 0x000fe20000410000 */
[----:B------:R-:W-:Y:S01]  /*8bf0*/  FADD.FTZ R183, R183, R172 ;  /* 0x000000acb7b77221 */ /* 0x000fe20000010000 */
[----:B------:R-:W-:Y:S01]  /*8c00*/  FADD.FTZ R195, R195, R194 ;  /* 0x000000c2c3c37221 */ /* 0x000fe20000010000 */
[----:B------:R-:W-:Y:S01]  /*8c10*/  FMUL.FTZ R194, R32, R65 ;  /* 0x0000004120c27220 */ /* 0x000fe20000410000 */
[----:B------:R-:W-:Y:S01]  /*8c20*/  MOV R65, UR57 ;  /* 0x0000003900417c02 */ /* 0x000fe20008000f00 */
[----:B------:R1:W-:Y:S01]  /*8c30*/  STS [R171+0x840], R64 ;  /* 0x00084040ab007388 */ /* 0x0003e20000000800 */
[----:B------:R-:W-:Y:S01]  /*8c40*/  FADD.FTZ R195, R195, R184 ;  /* 0x000000b8c3c37221 */ /* 0x000fe20000010000 */
[----:B------:R-:W-:Y:S01]  /*8c50*/  FMUL.FTZ R184, R31, R197 ;  /* 0x000000c51fb87220 */ /* 0x000fe20000410000 */
[----:B0-----:R-:W-:Y:S01]  /*8c60*/  LEA R206, R65, -R138, 0x1 ;  /* 0x8000008a41ce7211 */ /* 0x001fe200078e08ff */
[----:B------:R-:W-:Y:S01]  /*8c70*/  FMUL.FTZ R65, R174, UR56 ;  /* 0x00000038ae417c20 */ /* 0x000fe20008410000 */
[----:B------:R-:W-:Y:S01]  /*8c80*/  FADD.FTZ R195, R195, R232 ;  /* 0x000000e8c3c37221 */ /* 0x000fe20000010000 */
[----:B------:R-:W-:Y:S01]  /*8c90*/  FADD.FTZ R207, R183, R192 ;  /* 0x000000c0b7cf7221 */ /* 0x000fe20000010000 */
[----:B------:R-:W-:Y:S01]  /*8ca0*/  ISETP.GE.AND P1, PT, R206, 0x1, PT ;  /* 0x00000001ce00780c */ /* 0x000fe20003f26270 */
[----:B------:R-:W-:Y:S01]  /*8cb0*/  FFMA.FTZ R192, R216, UR55, -R65 ;  /* 0x00000037d8c07c23 */ /* 0x000fe20008010841 */
[----:B------:R-:W-:Y:S01]  /*8cc0*/  FADD.FTZ R195, R195, R234 ;  /* 0x000000eac3c37221 */ /* 0x000fe20000010000 */
[----:B-1----:R-:W-:Y:S01]  /*8cd0*/  FMUL.FTZ R64, R173, UR56 ;  /* 0x00000038ad407c20 */ /* 0x002fe20008410000 */
[----:B------:R-:W-:Y:S01]  /*8ce0*/  FMUL.FTZ R172, R209, UR56 ;  /* 0x00000038d1ac7c20 */ /* 0x000fe20008410000 */
[----:B------:R-:W-:Y:S01]  /*8cf0*/  FMUL.FTZ R65, R178, UR56 ;  /* 0x00000038b2417c20 */ /* 0x000fe20008410000 */
[----:B------:R0:W-:Y:S01]  /*8d00*/  STS [R171+0x848], R196 ;  /* 0x000848c4ab007388 */ /* 0x0001e20000000800 */
[----:B------:R-:W-:Y:S01]  /*8d10*/  FFMA.FTZ R199, R227, UR55, R64 ;  /* 0x00000037e3c77c23 */ /* 0x000fe20008010040 */
[----:B------:R-:W-:Y:S01]  /*8d20*/  FMUL.FTZ R64, R187, UR56 ;  /* 0x00000038bb407c20 */ /* 0x000fe20008410000 */
[----:B------:R-:W-:Y:S01]  /*8d30*/  FADD.FTZ R211, R195, R66 ;  /* 0x00000042c3d37221 */ /* 0x000fe20000010000 */
[----:B------:R1:W-:Y:S01]  /*8d40*/  STS [R171+0x84c], R184 ;  /* 0x00084cb8ab007388 */ /* 0x0003e20000000800 */
[----:B------:R-:W-:Y:S01]  /*8d50*/  FMUL.FTZ R66, R161, UR56 ;  /* 0x00000038a1427c20 */ /* 0x000fe20008410000 */
[----:B------:R-:W-:Y:S01]  /*8d60*/  FFMA.FTZ R203, R223, UR55, R64 ;  /* 0x00000037dfcb7c23 */ /* 0x000fe20008010040 */
[----:B------:R-:W-:Y:S01]  /*8d70*/  FMUL.FTZ R64, R219, UR56 ;  /* 0x00000038db407c20 */ /* 0x000fe20008410000 */
[----:B------:R2:W-:Y:S01]  /*8d80*/  STS [R171+0x850], R198 ;  /* 0x000850c6ab007388 */ /* 0x0005e20000000800 */
[----:B------:R-:W-:Y:S01]  /*8d90*/  FMUL.FTZ R197, R216, UR56 ;  /* 0x00000038d8c57c20 */ /* 0x000fe20008410000 */
[C---:B0-----:R-:W-:Y:S01]  /*8da0*/  FFMA.FTZ R196, R226.reuse, UR55, -R65 ;  /* 0x00000037e2c47c23 */ /* 0x041fe20008010841 */
[----:B------:R-:W-:Y:S01]  /*8db0*/  FFMA.FTZ R205, R189, UR55, -R64 ;  /* 0x00000037bdcd7c23 */ /* 0x000fe20008010840 */
[----:B------:R0:W-:Y:S01]  /*8dc0*/  STS [R171+0x844], R194 ;  /* 0x000844c2ab007388 */ /* 0x0001e20000000800 */
[----:B------:R-:W-:Y:S01]  /*8dd0*/  FMUL.FTZ R201, R226, UR56 ;  /* 0x00000038e2c97c20 */ /* 0x000fe20008410000 */
[----:B-1----:R-:W-:Y:S01]  /*8de0*/  FFMA.FTZ R184, R161, UR55, -R172 ;  /* 0x00000037a1b87c23 */ /* 0x002fe200080108ac */
[----:B------:R-:W-:Y:S01]  /*8df0*/  FMUL.FTZ R67, R176, UR56 ;  /* 0x00000038b0437c20 */ /* 0x000fe20008410000 */
[----:B------:R-:W-:Y:S01]  /*8e00*/  STS [R171+0x8b4], R242 ;  /* 0x0008b4f2ab007388 */ /* 0x000fe20000000800 */
[----:B------:R-:W-:Y:S01]  /*8e10*/  FMUL.FTZ R65, R222, UR56 ;  /* 0x00000038de417c20 */ /* 0x000fe20008410000 */
[----:B--2---:R-:W-:Y:S01]  /*8e20*/  FMUL.FTZ R198, R223, UR56 ;  /* 0x00000038dfc67c20 */ /* 0x004fe20008410000 */
[----:B------:R-:W-:Y:S01]  /*8e30*/  FMUL.FTZ R204, R189, UR56 ;  /* 0x00000038bdcc7c20 */ /* 0x000fe20008410000 */
[----:B------:R-:W-:Y:S01]  /*8e40*/  STS [R171+0x874], R228 ;  /* 0x000874e4ab007388 */ /* 0x000fe20000000800 */
[----:B------:R-:W-:Y:S01]  /*8e50*/  FMUL.FTZ R193, R182, UR56 ;  /* 0x00000038b6c17c20 */ /* 0x000fe20008410000 */
[----:B0-----:R-:W-:Y:S01]  /*8e60*/  FMUL.FTZ R194, R227, UR56 ;  /* 0x00000038e3c27c20 */ /* 0x001fe20008410000 */
[----:B------:R-:W-:Y:S01]  /*8e70*/  FMUL.FTZ R183, R218, UR56 ;  /* 0x00000038dab77c20 */ /* 0x000fe20008410000 */
[----:B------:R-:W-:Y:S01]  /*8e80*/  STS [R171+0x868], R220 ;  /* 0x000868dcab007388 */ /* 0x000fe20000000800 */
[----:B------:R-:W-:Y:S01]  /*8e90*/  FMUL.FTZ R172, R191, UR56 ;  /* 0x00000038bfac7c20 */ /* 0x000fe20008410000 */
[----:B------:R-:W-:Y:S01]  /*8ea0*/  FMUL.FTZ R64, R241, UR56 ;  /* 0x00000038f1407c20 */ /* 0x000fe20008410000 */
[----:B------:R-:W-:Y:S01]  /*8eb0*/  FFMA.FTZ R195, R209, UR55, R66 ;  /* 0x00000037d1c37c23 */ /* 0x000fe20008010042 */
        /* <DEDUP_REMOVED lines=8> */
[----:B------:R0:W-:Y:S01]  /*8f40*/  STS [R171+0x858], R202 ;  /* 0x000858caab007388 */ /* 0x0001e20000000800 */
[----:B------:R-:W-:Y:S01]  /*8f50*/  FFMA.FTZ R183, R182, UR55, R183 ;  /* 0x00000037b6b77c23 */ /* 0x000fe200080100b7 */
[----:B------:R-:W-:-:S02]  /*8f60*/  FFMA.FTZ R172, R241, UR55, -R172 ;  /* 0x00000037f1ac7c23 */ /* 0x000fc400080108ac */
[----:B------:R1:W-:Y:S01]  /*8f70*/  STS [R171+0x854], R200 ;  /* 0x000854c8ab007388 */ /* 0x0003e20000000800 */
[----:B0-----:R-:W-:Y:S01]  /*8f80*/  FFMA.FTZ R202, R176, UR55, R65 ;  /* 0x00000037b0ca7c23 */ /* 0x001fe20008010041 */
[----:B-1----:R-:W-:Y:S01]  /*8f90*/  FFMA.FTZ R200, R222, UR55, -R67 ;  /* 0x00000037dec87c23 */ /* 0x002fe20008010843 */
        /* <DEDUP_REMOVED lines=31> */
.L_x_13161:
[----:B------:R-:W-:Y:S05]  /*9190*/  BSYNC B0 ;  /* 0x0000000000007941 */ /* 0x000fea0003800000 */
.L_x_13160:
        /* <DEDUP_REMOVED lines=9> */
[----:B------:R-:W-:Y:S01]  /*9230*/  FADD.FTZ R207, R207, R186 ;  /* 0x000000bacfcf7221 */ /* 0x000fe20000010000 */
[----:B------:R-:W-:Y:S01]  /*9240*/  UIMAD UR58, UR58, UR34, URZ ;  /* 0x000000223a3a72a4 */ /* 0x000fe2000f8e023f */
[----:B------:R-:W-:Y:S01]  /*9250*/  FMUL.FTZ R140, R51, R140 ;  /* 0x0000008c338c7220 */ /* 0x000fe20000410000 */
[----:B------:R-:W-:Y:S01]  /*9260*/  UIADD3 UR45, UR56, UR45, URZ ;  /* 0x0000002d382d7290 */ /* 0x000fe2000fffe03f */
[----:B------:R-:W-:Y:S01]  /*9270*/  BSSY B0, `(.L_x_13162) ;  /* 0x0000022000007945 */ /* 0x000fe20003800000 */
[----:B------:R-:W-:Y:S01]  /*9280*/  UIMAD UR55, UR52, UR35, UR58 ;  /* 0x00000023343772a4 */ /* 0x000fe2000f8e023a */
[----:B------:R-:W-:Y:S01]  /*9290*/  FADD.FTZ R157, R157, -R140 ;  /* 0x8000008c9d9d7221 */ /* 0x000fe20000010000 */
[----:B------:R-:W-:Y:S01]  /*92a0*/  UIMAD.WIDE.U32 UR44, UR52, UR34, UR44 ;  /* 0x00000022342c72a5 */ /* 0x000fe2000f8e002c */
[----:B------:R-:W-:-:S03]  /*92b0*/  FMUL.FTZ R140, R163, R166 ;  /* 0x000000a6a38c7220 */ /* 0x000fc60000410000 */
[----:B------:R-:W-:Y:S01]  /*92c0*/  UIADD3 UR55, UR55, UR45, URZ ;  /* 0x0000002d37377290 */ /* 0x000fe2000fffe03f */
[----:B0-----:R-:W-:Y:S01]  /*92d0*/  FFMA.FTZ R213, R155, R170, -R140 ;  /* 0x000000aa9bd57223 */ /* 0x001fe2000001088c */
[----:B------:R-:W-:Y:S02]  /*92e0*/  ULEA UR56, UP0, UR44, UR36, 0x3 ;  /* 0x000000242c387291 */ /* 0x000fe4000f80183f */
        /* <DEDUP_REMOVED lines=15> */
[----:B------:R-:W-:Y:S01]  /*93e0*/  LEA.HI.SX32 R139, R65, R138, 0x1b ;  /* 0x0000008a418b7211 */ /* 0x000fe200078fdaff */
[----:B------:R-:W-:Y:S01]  /*93f0*/  FADD.FTZ R65, R207, R188 ;  /* 0x000000bccf417221 */ /* 0x000fe20000010000 */
[----:B------:R-:W-:Y:S01]  /*9400*/  IADD3 R67, R67, R211, RZ ;  /* 0x000000d343437210 */ /* 0x000fe20007ffe0ff */
[----:B------:R-:W-:Y:S01]  /*9410*/  FFMA.FTZ R64, R155, R166, R64 ;  /* 0x000000a69b407223 */ /* 0x000fe20000010040 */
[----:B------:R-:W-:Y:S01]  /*9420*/  LEA R207, R139, UR16, 0x2 ;  /* 0x000000108bcf7c11 */ /* 0x000fe2000f8e10ff */
[----:B------:R-:W-:Y:S01]  /*9430*/  FADD.FTZ R139, R190, R213 ;  /* 0x000000d5be8b7221 */ /* 0x000fe20000010000 */
[C---:B------:R-:W-:Y:S02]  /*9440*/  IADD3 R211, R138.reuse, 0x40, RZ ;  /* 0x000000408ad37810 */ /* 0x040fe40007ffe0ff */
[----:B------:R-:W-:Y:S02]  /*9450*/  IADD3 R213, R138, 0x60, RZ ;  /* 0x000000608ad57810 */ /* 0x000fe40007ffe0ff */
[----:B------:R-:W0:Y:S01]  /*9460*/  LDS R207, [R207+0x8c0] ;  /* 0x0008c000cfcf7984 */ /* 0x000e220000000800 */
[----:B------:R-:W-:Y:S05]  /*9470*/  @!P1 BRA `(.L_x_13163) ;  /* 0x0000000000049947 */ /* 0x000fea0003800000 */
[----:B0-----:R1:W-:Y:S02]  /*9480*/  REDG.E.ADD.F32.FTZ.RN.STRONG.GPU desc[UR20][R66.64+-0xf80], R207 ;  /* 0xfff080cf420079a6 */ /* 0x0013e4000c10f394 */
.L_x_13163:
[----:B------:R-:W-:Y:S05]  /*9490*/  BSYNC B0 ;  /* 0x0000000000007941 */ /* 0x000fea0003800000 */
.L_x_13162:
        /* <DEDUP_REMOVED lines=17> */
.L_x_13165:
[----:B------:R-:W-:Y:S05]  /*95b0*/  BSYNC B0 ;  /* 0x0000000000007941 */ /* 0x000fea0003800000 */
.L_x_13164:
[----:B01----:R0:W1:Y:S01]  /*95c0*/  LDS R207, [R213+0x9c0] ;  /* 0x0009c000d5cf7984 */ /* 0x0030620000000800 */
[----:B------:R-:W-:Y:S01]  /*95d0*/  BSSY B0, `(.L_x_13166) ;  /* 0x0000006000007945 */ /* 0x000fe20003800000 */
[----:B------:R-:W-:Y:S02]  /*95e0*/  IADD3 R211, R138, 0xc0, RZ ;  /* 0x000000c08ad37810 */ /* 0x000fe40007ffe0ff */
[----:B------:R-:W-:Y:S02]  /*95f0*/  LEA.HI.SX32 R215, R215, R138, 0x1b ;  /* 0x0000008ad7d77211 */ /* 0x000fe400078fdaff */
[----:B------:R-:W-:Y:S01]  /*9600*/  LEA R140, R140, UR16, 0x2 ;  /* 0x000000108c8c7c11 */ /* 0x000fe2000f8e10ff */
[----:B------:R-:W-:Y:S06]  /*9610*/  @!P1 BRA `(.L_x_13167) ;  /* 0x0000000000049947 */ /* 0x000fec0003800000 */
[----:B-1----:R2:W-:Y:S02]  /*9620*/  REDG.E.ADD.F32.FTZ.RN.STRONG.GPU desc[UR20][R66.64+-0xe80], R207 ;  /* 0xfff180cf420079a6 */ /* 0x0025e4000c10f394 */
.L_x_13167:
[----:B------:R-:W-:Y:S05]  /*9630*/  BSYNC B0 ;  /* 0x0000000000007941 */ /* 0x000fea0003800000 */
.L_x_13166:
[----:B-12---:R1:W2:Y:S01]  /*9640*/  LDS R207, [R140+0xa40] ;  /* 0x000a40008ccf7984 */ /* 0x0062a20000000800 */
[----:B------:R-:W-:Y:S01]  /*9650*/  BSSY B0, `(.L_x_13168) ;  /* 0x0000006000007945 */ /* 0x000fe20003800000 */
[----:B0-----:R-:W-:Y:S02]  /*9660*/  IADD3 R213, R138, 0xe0, RZ ;  /* 0x000000e08ad57810 */ /* 0x001fe40007ffe0ff */
[----:B------:R-:W-:Y:S02]  /*9670*/  LEA.HI.SX32 R211, R211, R138, 0x1b ;  /* 0x0000008ad3d37211 */ /* 0x000fe400078fdaff */
[----:B------:R-:W-:Y:S01]  /*9680*/  LEA R215, R215, UR16, 0x2 ;  /* 0x00000010d7d77c11 */ /* 0x000fe2000f8e10ff */
[----:B------:R-:W-:Y:S06]  /*9690*/  @!P2 BRA `(.L_x_13169) ;  /* 0x000000000004a947 */ /* 0x000fec0003800000 */
[----:B--2---:R0:W-:Y:S02]  /*96a0*/  REDG.E.ADD.F32.FTZ.RN.STRONG.GPU desc[UR20][R66.64+-0xe00], R207 ;  /* 0xfff200cf420079a6 */ /* 0x0041e4000c10f394 */
.L_x_13169:
[----:B------:R-:W-:Y:S05]  /*96b0*/  BSYNC B0 ;  /* 0x0000000000007941 */ /* 0x000fea0003800000 */
.L_x_13168:
[----:B0-2---:R0:W2:Y:S01]  /*96c0*/  LDS R207, [R215+0xac0] ;  /* 0x000ac000d7cf7984 */ /* 0x0050a20000000800 */
[----:B------:R-:W-:Y:S01]  /*96d0*/  BSSY B0, `(.L_x_13170) ;  /* 0x0000005000007945 */ /* 0x000fe20003800000 */
[----:B------:R-:W-:Y:S02]  /*96e0*/  LEA.HI.SX32 R213, R213, R138, 0x1b ;  /* 0x0000008ad5d57211 */ /* 0x000fe400078fdaff */
[----:B------:R-:W-:Y:S01]  /*96f0*/  LEA R211, R211, UR16, 0x2 ;  /* 0x00000010d3d37c11 */ /* 0x000fe2000f8e10ff */
[----:B------:R-:W-:Y:S06]  /*9700*/  @!P3 BRA `(.L_x_13171) ;  /* 0x000000000004b947 */ /* 0x000fec0003800000 */
[----:B--2---:R3:W-:Y:S02]  /*9710*/  REDG.E.ADD.F32.FTZ.RN.STRONG.GPU desc[UR20][R66.64+-0xd80], R207 ;  /* 0xfff280cf420079a6 */ /* 0x0047e4000c10f394 */
.L_x_13171:
[----:B------:R-:W-:Y:S05]  /*9720*/  BSYNC B0 ;  /* 0x0000000000007941 */ /* 0x000fea0003800000 */
.L_x_13170:
[----:B--23--:R2:W3:Y:S01]  /*9730*/  LDS R207, [R211+0xb40] ;  /* 0x000b4000d3cf7984 */ /* 0x00c4e20000000800 */
[----:B------:R-:W-:Y:S01]  /*9740*/  BSSY B0, `(.L_x_13172) ;  /* 0x0000004000007945 */ /* 0x000fe20003800000 */
[----:B-1----:R-:W-:-:S03]  /*9750*/  LEA R140, R213, UR16, 0x2 ;  /* 0x00000010d58c7c11 */ /* 0x002fc6000f8e10ff */
[----:B------:R-:W-:Y:S05]  /*9760*/  @!P4 BRA `(.L_x_13173) ;  /* 0x000000000004c947 */ /* 0x000fea0003800000 */
[----:B---3--:R1:W-:Y:S02]  /*9770*/  REDG.E.ADD.F32.FTZ.RN.STRONG.GPU desc[UR20][R66.64+-0xd00], R207 ;  /* 0xfff300cf420079a6 */ /* 0x0083e4000c10f394 */
.L_x_13173:
[----:B------:R-:W-:Y:S05]  /*9780*/  BSYNC B0 ;  /* 0x0000000000007941 */ /* 0x000fea0003800000 */
.L_x_13172:
[----:B-1-3--:R1:W3:Y:S01]  /*9790*/  LDS R207, [R140+0xbc0] ;  /* 0x000bc0008ccf7984 */ /* 0x00a2e20000000800 */
[----:B------:R-:W-:Y:S01]  /*97a0*/  BSSY B0, `(.L_x_13174) ;  /* 0x0000005000007945 */ /* 0x000fe20003800000 */
[C---:B--2---:R-:W-:Y:S02]  /*97b0*/  IADD3 R211, R138.reuse, 0x100, RZ ;  /* 0x000001008ad37810 */ /* 0x044fe40007ffe0ff */
[----:B------:R-:W-:Y:S01]  /*97c0*/  IADD3 R213, R138, 0x120, RZ ;  /* 0x000001208ad57810 */ /* 0x000fe20007ffe0ff */
[----:B------:R-:W-:Y:S06]  /*97d0*/  @!P5 BRA `(.L_x_13175) ;  /* 0x000000000004d947 */ /* 0x000fec0003800000 */
[----:B---3--:R2:W-:Y:S02]  /*97e0*/  REDG.E.ADD.F32.FTZ.RN.STRONG.GPU desc[UR20][R66.64+-0xc80], R207 ;  /* 0xfff380cf420079a6 */ /* 0x0085e4000c10f394 */
.L_x_13175:
[----:B------:R-:W-:Y:S05]  /*97f0*/  BSYNC B0 ;  /* 0x0000000000007941 */ /* 0x000fea0003800000 */
.L_x_13174:
        /* <DEDUP_REMOVED lines=17> */
.L_x_13177:
[----:B------:R-:W-:Y:S05]  /*9910*/  BSYNC B0 ;  /* 0x0000000000007941 */ /* 0x000fea0003800000 */
.L_x_13176:
[----:B01----:R0:W1:Y:S01]  /*9920*/  LDS R207, [R213+0xcc0] ;  /* 0x000cc000d5cf7984 */ /* 0x0030620000000800 */
[----:B------:R-:W-:Y:S01]  /*9930*/  BSSY B0, `(.L_x_13178) ;  /* 0x0000006000007945 */ /* 0x000fe20003800000 */
[----:B------:R-:W-:Y:S02]  /*9940*/  IADD3 R211, R138, 0x180, RZ ;  /* 0x000001808ad37810 */ /* 0x000fe40007ffe0ff */
[----:B------:R-:W-:Y:S02]  /*9950*/  LEA.HI.SX32 R215, R215, R138, 0x1b ;  /* 0x0000008ad7d77211 */ /* 0x000fe400078fdaff */
[----:B------:R-:W-:Y:S01]  /*9960*/  LEA R140, R140, UR16, 0x2 ;  /* 0x000000108c8c7c11 */ /* 0x000fe2000f8e10ff */
[----:B------:R-:W-:Y:S06]  /*9970*/  @!P1 BRA `(.L_x_13179) ;  /* 0x0000000000049947 */ /* 0x000fec0003800000 */
[----:B-1----:R2:W-:Y:S02]  /*9980*/  REDG.E.ADD.F32.FTZ.RN.STRONG.GPU desc[UR20][R66.64+-0xb80], R207 ;  /* 0xfff480cf420079a6 */ /* 0x0025e4000c10f394 */
.L_x_13179:
[----:B------:R-:W-:Y:S05]  /*9990*/  BSYNC B0 ;  /* 0x0000000000007941 */ /* 0x000fea0003800000 */
.L_x_13178:
[----:B-12---:R1:W2:Y:S01]  /*99a0*/  LDS R207, [R140+0xd40] ;  /* 0x000d40008ccf7984 */ /* 0x0062a20000000800 */
[----:B------:R-:W-:Y:S01]  /*99b0*/  BSSY B0, `(.L_x_13180) ;  /* 0x0000006000007945 */ /* 0x000fe20003800000 */
[----:B0-----:R-:W-:Y:S02]  /*99c0*/  IADD3 R213, R138, 0x1a0, RZ ;  /* 0x000001a08ad57810 */ /* 0x001fe40007ffe0ff */
[----:B------:R-:W-:Y:S02]  /*99d0*/  LEA.HI.SX32 R211, R211, R138, 0x1b ;  /* 0x0000008ad3d37211 */ /* 0x000fe400078fdaff */
[----:B------:R-:W-:Y:S01]  /*99e0*/  LEA R215, R215, UR16, 0x2 ;  /* 0x00000010d7d77c11 */ /* 0x000fe2000f8e10ff */
[----:B------:R-:W-:Y:S06]  /*99f0*/  @!P2 BRA `(.L_x_13181) ;  /* 0x000000000004a947 */ /* 0x000fec0003800000 */
[----:B--2---:R0:W-:Y:S02]  /*9a00*/  REDG.E.ADD.F32.FTZ.RN.STRONG.GPU desc[UR20][R66.64+-0xb00], R207 ;  /* 0xfff500cf420079a6 */ /* 0x0041e4000c10f394 */
.L_x_13181:
[----:B------:R-:W-:Y:S05]  /*9a10*/  BSYNC B0 ;  /* 0x0000000000007941 */ /* 0x000fea0003800000 */
.L_x_13180:
[----:B0-2---:R0:W2:Y:S01]  /*9a20*/  LDS R207, [R215+0xdc0] ;  /* 0x000dc000d7cf7984 */ /* 0x0050a20000000800 */
[----:B------:R-:W-:Y:S01]  /*9a30*/  BSSY B0, `(.L_x_13182) ;  /* 0x0000005000007945 */ /* 0x000fe20003800000 */
[----:B------:R-:W-:Y:S02]  /*9a40*/  LEA.HI.SX32 R213, R213, R138, 0x1b ;  /* 0x0000008ad5d57211 */ /* 0x000fe400078fdaff */
[----:B------:R-:W-:Y:S01]  /*9a50*/  LEA R211, R211, UR16, 0x2 ;  /* 0x00000010d3d37c11 */ /* 0x000fe2000f8e10ff */
[----:B------:R-:W-:Y:S06]  /*9a60*/  @!P3 BRA `(.L_x_13183) ;  /* 0x000000000004b947 */ /* 0x000fec0003800000 */
[----:B--2---:R3:W-:Y:S02]  /*9a70*/  REDG.E.ADD.F32.FTZ.RN.STRONG.GPU desc[UR20][R66.64+-0xa80], R207 ;  /* 0xfff580cf420079a6 */ /* 0x0047e4000c10f394 */
.L_x_13183:
[----:B------:R-:W-:Y:S05]  /*9a80*/  BSYNC B0 ;  /* 0x0000000000007941 */ /* 0x000fea0003800000 */
.L_x_13182:
[----:B--23--:R2:W3:Y:S01]  /*9a90*/  LDS R207, [R211+0xe40] ;  /* 0x000e4000d3cf7984 */ /* 0x00c4e20000000800 */
[----:B------:R-:W-:Y:S01]  /*9aa0*/  BSSY B0, `(.L_x_13184) ;  /* 0x0000004000007945 */ /* 0x000fe20003800000 */
[----:B-1----:R-:W-:-:S03]  /*9ab0*/  LEA R140, R213, UR16, 0x2 ;  /* 0x00000010d58c7c11 */ /* 0x002fc6000f8e10ff */
[----:B------:R-:W-:Y:S05]  /*9ac0*/  @!P4 BRA `(.L_x_13185) ;  /* 0x000000000004c947 */ /* 0x000fea0003800000 */
[----:B---3--:R1:W-:Y:S02]  /*9ad0*/  REDG.E.ADD.F32.FTZ.RN.STRONG.GPU desc[UR20][R66.64+-0xa00], R207 ;  /* 0xfff600cf420079a6 */ /* 0x0083e4000c10f394 */
.L_x_13185:
[----:B------:R-:W-:Y:S05]  /*9ae0*/  BSYNC B0 ;  /* 0x0000000000007941 */ /* 0x000fea0003800000 */
.L_x_13184:
[----:B-1-3--:R1:W3:Y:S01]  /*9af0*/  LDS R207, [R140+0xec0] ;  /* 0x000ec0008ccf7984 */ /* 0x00a2e20000000800 */
[----:B------:R-:W-:Y:S01]  /*9b00*/  BSSY B0, `(.L_x_13186) ;  /* 0x0000005000007945 */ /* 0x000fe20003800000 */
[C---:B--2---:R-:W-:Y:S02]  /*9b10*/  IADD3 R211, R138.reuse, 0x1c0, RZ ;  /* 0x000001c08ad37810 */ /* 0x044fe40007ffe0ff */
[----:B------:R-:W-:Y:S01]  /*9b20*/  IADD3 R213, R138, 0x1e0, RZ ;  /* 0x000001e08ad57810 */ /* 0x000fe20007ffe0ff */
[----:B------:R-:W-:Y:S06]  /*9b30*/  @!P5 BRA `(.L_x_13187) ;  /* 0x000000000004d947 */ /* 0x000fec0003800000 */
[----:B---3--:R2:W-:Y:S02]  /*9b40*/  REDG.E.ADD.F32.FTZ.RN.STRONG.GPU desc[UR20][R66.64+-0x980], R207 ;  /* 0xfff680cf420079a6 */ /* 0x0085e4000c10f394 */
.L_x_13187:
[----:B------:R-:W-:Y:S05]  /*9b50*/  BSYNC B0 ;  /* 0x0000000000007941 */ /* 0x000fea0003800000 */
.L_x_13186:
        /* <DEDUP_REMOVED lines=17> */
.L_x_13189:
[----:B------:R-:W-:Y:S05]  /*9c70*/  BSYNC B0 ;  /* 0x0000000000007941 */ /* 0x000fea0003800000 */
.L_x_13188:
[----:B01----:R0:W1:Y:S01]  /*9c80*/  LDS R207, [R213+0xfc0] ;  /* 0x000fc000d5cf7984 */ /* 0x0030620000000800 */
[----:B------:R-:W-:Y:S01]  /*9c90*/  BSSY B0, `(.L_x_13190) ;  /* 0x0000006000007945 */ /* 0x000fe20003800000 */
[----:B------:R-:W-:Y:S02]  /*9ca0*/  IADD3 R211, R138, 0x240, RZ ;  /* 0x000002408ad37810 */ /* 0x000fe40007ffe0ff */
[----:B------:R-:W-:Y:S02]  /*9cb0*/  LEA.HI.SX32 R215, R215, R138, 0x1b ;  /* 0x0000008ad7d77211 */ /* 0x000fe400078fdaff */
[----:B------:R-:W-:Y:S01]  /*9cc0*/  LEA R140, R140, UR16, 0x2 ;  /* 0x000000108c8c7c11 */ /* 0x000fe2000f8e10ff */
[----:B------:R-:W-:Y:S06]  /*9cd0*/  @!P1 BRA `(.L_x_13191) ;  /* 0x0000000000049947 */ /* 0x000fec0003800000 */
[----:B-1----:R2:W-:Y:S02]  /*9ce0*/  REDG.E.ADD.F32.FTZ.RN.STRONG.GPU desc[UR20][R66.64+-0x880], R207 ;  /* 0xfff780cf420079a6 */ /* 0x0025e4000c10f394 */
.L_x_13191:
[----:B------:R-:W-:Y:S05]  /*9cf0*/  BSYNC B0 ;  /* 0x0000000000007941 */ /* 0x000fea0003800000 */
.L_x_13190:
[----:B-12---:R1:W2:Y:S01]  /*9d00*/  LDS R207, [R140+0x1040] ;  /* 0x001040008ccf7984 */ /* 0x0062a20000000800 */
[----:B------:R-:W-:Y:S01]  /*9d10*/  BSSY B0, `(.L_x_13192) ;  /* 0x0000006000007945 */ /* 0x000fe20003800000 */
[----:B0-----:R-:W-:Y:S02]  /*9d20*/  IADD3 R213, R138, 0x260, RZ ;  /* 0x000002608ad57810 */ /* 0x001fe40007ffe0ff */
[----:B------:R-:W-:Y:S02]  /*9d30*/  LEA.HI.SX32 R211, R211, R138, 0x1b ;  /* 0x0000008ad3d37211 */ /* 0x000fe400078fdaff */
[----:B------:R-:W-:Y:S01]  /*9d40*/  LEA R215, R215, UR16, 0x2 ;  /* 0x00000010d7d77c11 */ /* 0x000fe2000f8e10ff */
[----:B------:R-:W-:Y:S06]  /*9d50*/  @!P2 BRA `(.L_x_13193) ;  /* 0x000000000004a947 */ /* 0x000fec0003800000 */
[----:B--2---:R0:W-:Y:S02]  /*9d60*/  REDG.E.ADD.F32.FTZ.RN.STRONG.GPU desc[UR20][R66.64+-0x800], R207 ;  /* 0xfff800cf420079a6 */ /* 0x0041e4000c10f394 */
.L_x_13193:
[----:B------:R-:W-:Y:S05]  /*9d70*/  BSYNC B0 ;  /* 0x0000000000007941 */ /* 0x000fea0003800000 */
.L_x_13192:
[----:B0-2---:R0:W2:Y:S01]  /*9d80*/  LDS R207, [R215+0x10c0] ;  /* 0x0010c000d7cf7984 */ /* 0x0050a20000000800 */
[----:B------:R-:W-:Y:S01]  /*9d90*/  BSSY B0, `(.L_x_13194) ;  /* 0x0000005000007945 */ /* 0x000fe20003800000 */
[----:B------:R-:W-:Y:S02]  /*9da0*/  LEA.HI.SX32 R213, R213, R138, 0x1b ;  /* 0x0000008ad5d57211 */ /* 0x000fe400078fdaff */
[----:B------:R-:W-:Y:S01]  /*9db0*/  LEA R211, R211, UR16, 0x2 ;  /* 0x00000010d3d37c11 */ /* 0x000fe2000f8e10ff */
[----:B------:R-:W-:Y:S06]  /*9dc0*/  @!P3 BRA `(.L_x_13195) ;  /* 0x000000000004b947 */ /* 0x000fec0003800000 */
[----:B--2---:R3:W-:Y:S02]  /*9dd0*/  REDG.E.ADD.F32.FTZ.RN.STRONG.GPU desc[UR20][R66.64+-0x780], R207 ;  /* 0xfff880cf420079a6 */ /* 0x0047e4000c10f394 */
.L_x_13195:
[----:B------:R-:W-:Y:S05]  /*9de0*/  BSYNC B0 ;  /* 0x0000000000007941 */ /* 0x000fea0003800000 */
.L_x_13194:
[----:B--23--:R2:W3:Y:S01]  /*9df0*/  LDS R207, [R211+0x1140] ;  /* 0x00114000d3cf7984 */ /* 0x00c4e20000000800 */
[----:B------:R-:W-:Y:S01]  /*9e00*/  BSSY B0, `(.L_x_13196) ;  /* 0x0000004000007945 */ /* 0x000fe20003800000 */
[----:B-1----:R-:W-:-:S03]  /*9e10*/  LEA R140, R213, UR16, 0x2 ;  /* 0x00000010d58c7c11 */ /* 0x002fc6000f8e10ff */
[----:B------:R-:W-:Y:S05]  /*9e20*/  @!P4 BRA `(.L_x_13197) ;  /* 0x000000000004c947 */ /* 0x000fea0003800000 */
[----:B---3--:R1:W-:Y:S02]  /*9e30*/  REDG.E.ADD.F32.FTZ.RN.STRONG.GPU desc[UR20][R66.64+-0x700], R207 ;  /* 0xfff900cf420079a6 */ /* 0x0083e4000c10f394 */
.L_x_13197:
[----:B------:R-:W-:Y:S05]  /*9e40*/  BSYNC B0 ;  /* 0x0000000000007941 */ /* 0x000fea0003800000 */
.L_x_13196:
[----:B-1-3--:R1:W3:Y:S01]  /*9e50*/  LDS R207, [R140+0x11c0] ;  /* 0x0011c0008ccf7984 */ /* 0x00a2e20000000800 */
[----:B------:R-:W-:Y:S01]  /*9e60*/  BSSY B0, `(.L_x_13198) ;  /* 0x0000005000007945 */ /* 0x000fe20003800000 */
[C---:B--2---:R-:W-:Y:S02]  /*9e70*/  IADD3 R211, R138.reuse, 0x280, RZ ;  /* 0x000002808ad37810 */ /* 0x044fe40007ffe0ff */
[----:B------:R-:W-:Y:S01]  /*9e80*/  IADD3 R213, R138, 0x2a0, RZ ;  /* 0x000002a08ad57810 */ /* 0x000fe20007ffe0ff */
[----:B------:R-:W-:Y:S06]  /*9e90*/  @!P5 BRA `(.L_x_13199) ;  /* 0x000000000004d947 */ /* 0x000fec0003800000 */
[----:B---3--:R2:W-:Y:S02]  /*9ea0*/  REDG.E.ADD.F32.FTZ.RN.STRONG.GPU desc[UR20][R66.64+-0x680], R207 ;  /* 0xfff980cf420079a6 */ /* 0x0085e4000c10f394 */
.L_x_13199:
[----:B------:R-:W-:Y:S05]  /*9eb0*/  BSYNC B0 ;  /* 0x0000000000007941 */ /* 0x000fea0003800000 */
.L_x_13198:
        /* <DEDUP_REMOVED lines=17> */
.L_x_13201:
[----:B------:R-:W-:Y:S05]  /*9fd0*/  BSYNC B0 ;  /* 0x0000000000007941 */ /* 0x000fea0003800000 */
.L_x_13200:
[----:B01----:R0:W1:Y:S01]  /*9fe0*/  LDS R207, [R213+0x12c0] ;  /* 0x0012c000d5cf7984 */ /* 0x0030620000000800 */
[----:B------:R-:W-:Y:S01]  /*9ff0*/  BSSY B0, `(.L_x_13202) ;  /* 0x0000006000007945 */ /* 0x000fe20003800000 */
[----:B------:R-:W-:Y:S02]  /*a000*/  IADD3 R211, R138, 0x300, RZ ;  /* 0x000003008ad37810 */ /* 0x000fe40007ffe0ff */
[----:B------:R-:W-:Y:S02]  /*a010*/  LEA.HI.SX32 R215, R215, R138, 0x1b ;  /* 0x0000008ad7d77211 */ /* 0x000fe400078fdaff */
[----:B------:R-:W-:Y:S01]  /*a020*/  LEA R140, R140, UR16, 0x2 ;  /* 0x000000108c8c7c11 */ /* 0x000fe2000f8e10ff */
[----:B------:R-:W-:Y:S06]  /*a030*/  @!P1 BRA `(.L_x_13203) ;  /* 0x0000000000049947 */ /* 0x000fec0003800000 */
[----:B-1----:R2:W-:Y:S02]  /*a040*/  REDG.E.ADD.F32.FTZ.RN.STRONG.GPU desc[UR20][R66.64+-0x580], R207 ;  /* 0xfffa80cf420079a6 */ /* 0x0025e4000c10f394 */
.L_x_13203:
[----:B------:R-:W-:Y:S05]  /*a050*/  BSYNC B0 ;  /* 0x0000000000007941 */ /* 0x000fea0003800000 */
.L_x_13202:
[----:B-12---:R1:W2:Y:S01]  /*a060*/  LDS R207, [R140+0x1340] ;  /* 0x001340008ccf7984 */ /* 0x0062a20000000800 */
[----:B------:R-:W-:Y:S01]  /*a070*/  BSSY B0, `(.L_x_13204) ;  /* 0x0000006000007945 */ /* 0x000fe20003800000 */
[----:B0-----:R-:W-:Y:S02]  /*a080*/  IADD3 R213, R138, 0x320, RZ ;  /* 0x000003208ad57810 */ /* 0x001fe40007ffe0ff */
[----:B------:R-:W-:Y:S02]  /*a090*/  LEA.HI.SX32 R211, R211, R138, 0x1b ;  /* 0x0000008ad3d37211 */ /* 0x000fe400078fdaff */
[----:B------:R-:W-:Y:S01]  /*a0a0*/  LEA R215, R215, UR16, 0x2 ;  /* 0x00000010d7d77c11 */ /* 0x000fe2000f8e10ff */
[----:B------:R-:W-:Y:S06]  /*a0b0*/  @!P2 BRA `(.L_x_13205) ;  /* 0x000000000004a947 */ /* 0x000fec0003800000 */
[----:B--2---:R0:W-:Y:S02]  /*a0c0*/  REDG.E.ADD.F32.FTZ.RN.STRONG.GPU desc[UR20][R66.64+-0x500], R207 ;  /* 0xfffb00cf420079a6 */ /* 0x0041e4000c10f394 */
.L_x_13205:
[----:B------:R-:W-:Y:S05]  /*a0d0*/  BSYNC B0 ;  /* 0x0000000000007941 */ /* 0x000fea0003800000 */
.L_x_13204:
[----:B0-2---:R0:W2:Y:S01]  /*a0e0*/  LDS R207, [R215+0x13c0] ;  /* 0x0013c000d7cf7984 */ /* 0x0050a20000000800 */
[----:B------:R-:W-:Y:S01]  /*a0f0*/  BSSY B0, `(.L_x_13206) ;  /* 0x0000005000007945 */ /* 0x000fe20003800000 */
[----:B------:R-:W-:Y:S02]  /*a100*/  LEA.HI.SX32 R213, R213, R138, 0x1b ;  /* 0x0000008ad5d57211 */ /* 0x000fe400078fdaff */
[----:B------:R-:W-:Y:S01]  /*a110*/  LEA R211, R211, UR16, 0x2 ;  /* 0x00000010d3d37c11 */ /* 0x000fe2000f8e10ff */
[----:B------:R-:W-:Y:S06]  /*a120*/  @!P3 BRA `(.L_x_13207) ;  /* 0x000000000004b947 */ /* 0x000fec0003800000 */
[----:B--2---:R3:W-:Y:S02]  /*a130*/  REDG.E.ADD.F32.FTZ.RN.STRONG.GPU desc[UR20][R66.64+-0x480], R207 ;  /* 0xfffb80cf420079a6 */ /* 0x0047e4000c10f394 */
.L_x_13207:
[----:B------:R-:W-:Y:S05]  /*a140*/  BSYNC B0 ;  /* 0x0000000000007941 */ /* 0x000fea0003800000 */
.L_x_13206:
[----:B--23--:R2:W3:Y:S01]  /*a150*/  LDS R207, [R211+0x1440] ;  /* 0x00144000d3cf7984 */ /* 0x00c4e20000000800 */
[----:B------:R-:W-:Y:S01]  /*a160*/  BSSY B0, `(.L_x_13208) ;  /* 0x0000004000007945 */ /* 0x000fe20003800000 */
[----:B-1----:R-:W-:-:S03]  /*a170*/  LEA R140, R213, UR16, 0x2 ;  /* 0x00000010d58c7c11 */ /* 0x002fc6000f8e10ff */
[----:B------:R-:W-:Y:S05]  /*a180*/  @!P4 BRA `(.L_x_13209) ;  /* 0x000000000004c947 */ /* 0x000fea0003800000 */
[----:B---3--:R1:W-:Y:S02]  /*a190*/  REDG.E.ADD.F32.FTZ.RN.STRONG.GPU desc[UR20][R66.64+-0x400], R207 ;  /* 0xfffc00cf420079a6 */ /* 0x0083e4000c10f394 */
.L_x_13209:
[----:B------:R-:W-:Y:S05]  /*a1a0*/  BSYNC B0 ;  /* 0x0000000000007941 */ /* 0x000fea0003800000 */
.L_x_13208:
[----:B-1-3--:R1:W3:Y:S01]  /*a1b0*/  LDS R207, [R140+0x14c0] ;  /* 0x0014c0008ccf7984 */ /* 0x00a2e20000000800 */
[----:B------:R-:W-:Y:S01]  /*a1c0*/  BSSY B0, `(.L_x_13210) ;  /* 0x0000005000007945 */ /* 0x000fe20003800000 */
[C---:B--2---:R-:W-:Y:S02]  /*a1d0*/  IADD3 R211, R138.reuse, 0x340, RZ ;  /* 0x000003408ad37810 */ /* 0x044fe40007ffe0ff */
[----:B------:R-:W-:Y:S01]  /*a1e0*/  IADD3 R213, R138, 0x360, RZ ;  /* 0x000003608ad57810 */ /* 0x000fe20007ffe0ff */
[----:B------:R-:W-:Y:S06]  /*a1f0*/  @!P5 BRA `(.L_x_13211) ;  /* 0x000000000004d947 */ /* 0x000fec0003800000 */
[----:B---3--:R2:W-:Y:S02]  /*a200*/  REDG.E.ADD.F32.FTZ.RN.STRONG.GPU desc[UR20][R66.64+-0x380], R207 ;  /* 0xfffc80cf420079a6 */ /* 0x0085e4000c10f394 */
.L_x_13211:
[----:B------:R-:W-:Y:S05]  /*a210*/  BSYNC B0 ;  /* 0x0000000000007941 */ /* 0x000fea0003800000 */
.L_x_13210:
        /* <DEDUP_REMOVED lines=17> */
.L_x_13213:
[----:B------:R-:W-:Y:S05]  /*a330*/  BSYNC B0 ;  /* 0x0000000000007941 */ /* 0x000fea0003800000 */
.L_x_13212:
[----:B01----:R0:W1:Y:S01]  /*a340*/  LDS R207, [R213+0x15c0] ;  /* 0x0015c000d5cf7984 */ /* 0x0030620000000800 */
[----:B------:R-:W-:Y:S01]  /*a350*/  BSSY B0, `(.L_x_13214) ;  /* 0x0000006000007945 */ /* 0x000fe20003800000 */
[----:B------:R-:W-:Y:S02]  /*a360*/  IADD3 R211, R138, 0x3c0, RZ ;  /* 0x000003c08ad37810 */ /* 0x000fe40007ffe0ff */
[----:B------:R-:W-:Y:S02]  /*a370*/  LEA.HI.SX32 R215, R215, R138, 0x1b ;  /* 0x0000008ad7d77211 */ /* 0x000fe400078fdaff */
[----:B------:R-:W-:Y:S01]  /*a380*/  LEA R140, R140, UR16, 0x2 ;  /* 0x000000108c8c7c11 */ /* 0x000fe2000f8e10ff */
[----:B------:R-:W-:Y:S06]  /*a390*/  @!P1 BRA `(.L_x_13215) ;  /* 0x0000000000049947 */ /* 0x000fec0003800000 */
[----:B-1----:R2:W-:Y:S02]  /*a3a0*/  REDG.E.ADD.F32.FTZ.RN.STRONG.GPU desc[UR20][R66.64+-0x280], R207 ;  /* 0xfffd80cf420079a6 */ /* 0x0025e4000c10f394 */
.L_x_13215:
[----:B------:R-:W-:Y:S05]  /*a3b0*/  BSYNC B0 ;  /* 0x0000000000007941 */ /* 0x000fea0003800000 */
.L_x_13214:
[----:B-12---:R1:W2:Y:S01]  /*a3c0*/  LDS R207, [R140+0x1640] ;  /* 0x001640008ccf7984 */ /* 0x0062a20000000800 */
[----:B------:R-:W-:Y:S01]  /*a3d0*/  BSSY B0, `(.L_x_13216) ;  /* 0x0000006000007945 */ /* 0x000fe20003800000 */
[----:B0-----:R-:W-:Y:S02]  /*a3e0*/  IADD3 R213, R138, 0x3e0, RZ ;  /* 0x000003e08ad57810 */ /* 0x001fe40007ffe0ff */
[----:B------:R-:W-:Y:S02]  /*a3f0*/  LEA.HI.SX32 R211, R211, R138, 0x1b ;  /* 0x0000008ad3d37211 */ /* 0x000fe400078fdaff */
[----:B------:R-:W-:Y:S01]  /*a400*/  LEA R215, R215, UR16, 0x2 ;  /* 0x00000010d7d77c11 */ /* 0x000fe2000f8e10ff */
[----:B------:R-:W-:Y:S06]  /*a410*/  @!P2 BRA `(.L_x_13217) ;  /* 0x000000000004a947 */ /* 0x000fec0003800000 */
[----:B--2---:R0:W-:Y:S02]  /*a420*/  REDG.E.ADD.F32.FTZ.RN.STRONG.GPU desc[UR20][R66.64+-0x200], R207 ;  /* 0xfffe00cf420079a6 */ /* 0x0041e4000c10f394 */
.L_x_13217:
[----:B------:R-:W-:Y:S05]  /*a430*/  BSYNC B0 ;  /* 0x0000000000007941 */ /* 0x000fea0003800000 */
.L_x_13216:
[----:B0-2---:R0:W2:Y:S01]  /*a440*/  LDS R207, [R215+0x16c0] ;  /* 0x0016c000d7cf7984 */ /* 0x0050a20000000800 */
[----:B------:R-:W-:Y:S01]  /*a450*/  BSSY B0, `(.L_x_13218) ;  /* 0x0000005000007945 */ /* 0x000fe20003800000 */
[----:B------:R-:W-:Y:S02]  /*a460*/  LEA.HI.SX32 R213, R213, R138, 0x1b ;  /* 0x0000008ad5d57211 */ /* 0x000fe400078fdaff */
[----:B------:R-:W-:Y:S01]  /*a470*/  LEA R211, R211, UR16, 0x2 ;  /* 0x00000010d3d37c11 */ /* 0x000fe2000f8e10ff */
[----:B------:R-:W-:Y:S06]  /*a480*/  @!P3 BRA `(.L_x_13219) ;  /* 0x000000000004b947 */ /* 0x000fec0003800000 */
[----:B--2---:R3:W-:Y:S02]  /*a490*/  REDG.E.ADD.F32.FTZ.RN.STRONG.GPU desc[UR20][R66.64+-0x180], R207 ;  /* 0xfffe80cf420079a6 */ /* 0x0047e4000c10f394 */
.L_x_13219:
[----:B------:R-:W-:Y:S05]  /*a4a0*/  BSYNC B0 ;  /* 0x0000000000007941 */ /* 0x000fea0003800000 */
.L_x_13218:
[----:B--23--:R2:W3:Y:S01]  /*a4b0*/  LDS R207, [R211+0x1740] ;  /* 0x00174000d3cf7984 */ /* 0x00c4e20000000800 */
[----:B------:R-:W-:Y:S01]  /*a4c0*/  BSSY B0, `(.L_x_13220) ;  /* 0x0000004000007945 */ /* 0x000fe20003800000 */
[----:B------:R-:W-:-:S03]  /*a4d0*/  LEA R213, R213, UR16, 0x2 ;  /* 0x00000010d5d57c11 */ /* 0x000fc6000f8e10ff */
[----:B------:R-:W-:Y:S05]  /*a4e0*/  @!P4 BRA `(.L_x_13221) ;  /* 0x000000000004c947 */ /* 0x000fea0003800000 */
[----:B---3--:R4:W-:Y:S02]  /*a4f0*/  REDG.E.ADD.F32.FTZ.RN.STRONG.GPU desc[UR20][R66.64+-0x100], R207 ;  /* 0xffff00cf420079a6 */ /* 0x0089e4000c10f394 */
.L_x_13221:
[----:B------:R-:W-:Y:S05]  /*a500*/  BSYNC B0 ;  /* 0x0000000000007941 */ /* 0x000fea0003800000 */
.L_x_13220:
[----:B------:R-:W-:Y:S01]  /*a510*/  FADD.FTZ R64, R65, R64 ;  /* 0x0000004041407221 */ /* 0x000fe20000010000 */
[----:B------:R-:W-:Y:S01]  /*a520*/  BSSY B0, `(.L_x_13222) ;  /* 0x0000004000007945 */ /* 0x000fe20003800000 */
[----:B------:R0:W0:Y:S03]  /*a530*/  LDS R65, [R213+0x17c0] ;  /* 0x0017c000d5417984 */ /* 0x0000260000000800 */
[----:B------:R-:W-:Y:S05]  /*a540*/  @!P5 BRA `(.L_x_13223) ;  /* 0x000000000004d947 */ /* 0x000fea0003800000 */
[----:B0-----:R0:W-:Y:S02]  /*a550*/  REDG.E.ADD.F32.FTZ.RN.STRONG.GPU desc[UR20][R66.64+-0x80], R65 ;  /* 0xffff8041420079a6 */ /* 0x0011e4000c10f394 */
.L_x_13223:
[----:B------:R-:W-:Y:S05]  /*a560*/  BSYNC B0 ;  /* 0x0000000000007941 */ /* 0x000fea0003800000 */
.L_x_13222:
[----:B-1----:R-:W1:Y:S01]  /*a570*/  SHFL.DOWN PT, R140, R139, 0x1, 0x1f ;  /* 0x08201f008b8c7f89 */ /* 0x002e6200000e0000 */
[----:B------:R-:W-:Y:S01]  /*a580*/  ISETP.GT.AND P1, PT, R137, 0x1e, PT ;  /* 0x0000001e8900780c */ /* 0x000fe20003f24270 */
[----:B------:R-:W-:Y:S01]  /*a590*/  FFMA.FTZ R77, R38, R153, R77 ;  /* 0x00000099264d7223 */ /* 0x000fe2000001004d */
[----:B0-----:R-:W-:Y:S01]  /*a5a0*/  MOV R65, R139 ;  /* 0x0000008b00417202 */ /* 0x001fe20000000f00 */
[----:B--2---:R-:W0:Y:S01]  /*a5b0*/  SHFL.DOWN PT, R211, R159, 0x1, 0x1f ;  /* 0x08201f009fd37f89 */ /* 0x004e2200000e0000 */
[----:B----4-:R-:W-:Y:S01]  /*a5c0*/  MOV R66, R159 ;  /* 0x0000009f00427202 */ /* 0x010fe20000000f00 */
[----:B------:R-:W-:Y:S01]  /*a5d0*/  FFMA.FTZ R179, R6, R153, R179 ;  /* 0x0000009906b37223 */ /* 0x000fe200000100b3 */
[----:B------:R-:W-:Y:S01]  /*a5e0*/  MOV R67, R157 ;  /* 0x0000009d00437202 */ /* 0x000fe20000000f00 */
[----:B------:R-:W2:Y:S01]  /*a5f0*/  SHFL.DOWN PT, R166, R157, 0x1, 0x1f ;  /* 0x08201f009da67f89 */ /* 0x000ea200000e0000 */
[----:B------:R-:W-:Y:S01]  /*a600*/  FMUL.FTZ R237, R237, R158 ;  /* 0x0000009eeded7220 */ /* 0x000fe20000410000 */
[----:B------:R-:W-:Y:S01]  /*a610*/  FMUL.FTZ R239, R239, R160 ;  /* 0x000000a0efef7220 */ /* 0x000fe20000410000 */
[----:B------:R-:W-:Y:S01]  /*a620*/  FFMA.FTZ R152, R152, R181, R185 ;  /* 0x000000b598987223 */ /* 0x000fe200000100b9 */
[----:B---3--:R-:W3:Y:S01]  /*a630*/  SHFL.DOWN PT, R207, R64, 0x1, 0x1f ;  /* 0x08201f0040cf7f89 */ /* 0x008ee200000e0000 */
[----:B------:R-:W-:Y:S01]  /*a640*/  FFMA.FTZ R236, R236, R169, R237 ;  /* 0x000000a9ecec7223 */ /* 0x000fe200000100ed */
[----:B------:R-:W-:Y:S01]  /*a650*/  FFMA.FTZ R167, R238, R167, R239 ;  /* 0x000000a7eea77223 */ /* 0x000fe200000100ef */
[----:B------:R-:W-:Y:S01]  /*a660*/  FFMA.FTZ R152, R7, R180, R152 ;  /* 0x000000b407987223 */ /* 0x000fe20000010098 */
[----:B------:R-:W-:Y:S01]  /*a670*/  FMUL.FTZ R156, R163, R156 ;  /* 0x0000009ca39c7220 */ /* 0x000fe20000410000 */
[----:B------:R-:W-:Y:S01]  /*a680*/  FFMA.FTZ R236, R5, R168, R236 ;  /* 0x000000a805ec7223 */ /* 0x000fe200000100ec */
[----:B------:R-:W-:Y:S01]  /*a690*/  FFMA.FTZ R167, R4, R165, R167 ;  /* 0x000000a504a77223 */ /* 0x000fe200000100a7 */
[----:B------:R-:W-:Y:S01]  /*a6a0*/  ISETP.NE.AND P2, PT, R137, RZ, PT ;  /* 0x000000ff8900720c */ /* 0x000fe20003f45270 */
[----:B------:R-:W-:Y:S01]  /*a6b0*/  FFMA.FTZ R154, R155, R154, R156 ;  /* 0x0000009a9b9a7223 */ /* 0x000fe2000001009c */
[----:B------:R-:W-:Y:S01]  /*a6c0*/  FMUL.FTZ R8, R8, R161 ;  /* 0x000000a108087220 */ /* 0x000fe20000410000 */
[----:B------:R-:W-:Y:S01]  /*a6d0*/  FMUL.FTZ R151, R151, R184 ;  /* 0x000000b897977220 */ /* 0x000fe20000410000 */
[----:B------:R-:W-:Y:S01]  /*a6e0*/  FMUL.FTZ R12, R12, R216 ;  /* 0x000000d80c0c7220 */ /* 0x000fe20000410000 */
[----:B-1----:R-:W-:Y:S01]  /*a6f0*/  @!P1 FADD.FTZ R65, R65, R140 ;  /* 0x0000008c41419221 */ /* 0x002fe20000010000 */
[----:B------:R-:W-:Y:S01]  /*a700*/  FFMA.FTZ R154, R3, R164, R154 ;  /* 0x000000a4039a7223 */ /* 0x000fe2000001009a */
[----:B------:R-:W-:Y:S01]  /*a710*/  FMUL.FTZ R149, R149, R192 ;  /* 0x000000c095957220 */ /* 0x000fe20000410000 */
[----:B------:R-:W-:Y:S01]  /*a720*/  FMUL.FTZ R14, R14, R173 ;  /* 0x000000ad0e0e7220 */ /* 0x000fe20000410000 */
[----:B0-----:R-:W-:Y:S01]  /*a730*/  @!P1 FADD.FTZ R66, R66, R211 ;  /* 0x000000d342429221 */ /* 0x001fe20000010000 */
[----:B------:R-:W0:Y:S01]  /*a740*/  SHFL.DOWN PT, R140, R65, 0x2, 0x1f ;  /* 0x08401f00418c7f89 */ /* 0x000e2200000e0000 */
[----:B------:R-:W-:Y:S01]  /*a750*/  FMUL.FTZ R147, R147, R194 ;  /* 0x000000c293937220 */ /* 0x000fe20000410000 */
        /* <DEDUP_REMOVED lines=57> */
[----:B------:R-:W-:Y:S01]  /*aaf0*/  BSSY B0, `(.L_x_13224) ;  /* 0x0000040000007945 */ /* 0x000fe20003800000 */
[----:B------:R-:W-:Y:S01]  /*ab00*/  FFMA.FTZ R79, R40, R175, R79 ;  /* 0x000000af284f7223 */ /* 0x000fe2000001004f */
        /* <DEDUP_REMOVED lines=8> */
[----:B------:R-:W-:Y:S01]  /*ab90*/  FFMA.FTZ R80, R41, R180, R80 ;  /* 0x000000b429507223 */ /* 0x000fe20000010050 */
        /* <DEDUP_REMOVED lines=18> */
[----:B------:R-:W-:Y:S01]  /*acc0*/  FADD.FTZ R95, R144, R95 ;  /* 0x0000005f905f7221 */ /* 0x000fe20000010000 */
[----:B------:R-:W-:Y:S01]  /*acd0*/  FFMA.FTZ R85, R46, R21, R85 ;  /* 0x000000152e557223 */ /* 0x000fe20000010055 */
[----:B--2---:R-:W-:Y:S01]  /*ace0*/  @!P1 FADD.FTZ R67, R67, R6 ;  /* 0x0000000643439221 */ /* 0x004fe20000010000 */
[----:B------:R-:W-:Y:S01]  /*acf0*/  FFMA.FTZ R86, R47, R23, R86 ;  /* 0x000000172f567223 */ /* 0x000fe20000010056 */
[----:B------:R-:W-:Y:S01]  /*ad00*/  FADD.FTZ R94, R143, R94 ;  /* 0x0000005e8f5e7221 */ /* 0x000fe20000010000 */
[----:B------:R-:W-:Y:S01]  /*ad10*/  FADD.FTZ R93, R24, R93 ;  /* 0x0000005d185d7221 */ /* 0x000fe20000010000 */
[----:B---3--:R-:W-:Y:S01]  /*ad20*/  @!P1 FADD.FTZ R64, R64, R5 ;  /* 0x0000000540409221 */ /* 0x008fe20000010000 */
[----:B------:R-:W1:Y:S01]  /*ad30*/  SHFL.DOWN PT, R6, R67, 0x10, 0x1f ;  /* 0x0a001f0043067f89 */ /* 0x000e6200000e0000 */
[----:B------:R-:W-:Y:S01]  /*ad40*/  ISETP.GT.AND P1, PT, R137, 0xf, PT ;  /* 0x0000000f8900780c */ /* 0x000fe20003f24270 */
[----:B------:R-:W-:Y:S01]  /*ad50*/  FFMA.FTZ R87, R48, R27, R87 ;  /* 0x0000001b30577223 */ /* 0x000fe20000010057 */
[----:B------:R-:W-:Y:S01]  /*ad60*/  FFMA.FTZ R88, R49, R30, R88 ;  /* 0x0000001e31587223 */ /* 0x000fe20000010058 */
[----:B------:R-:W2:Y:S01]  /*ad70*/  SHFL.DOWN PT, R5, R66, 0x10, 0x1f ;  /* 0x0a001f0042057f89 */ /* 0x000ea200000e0000 */
[----:B------:R-:W-:Y:S01]  /*ad80*/  FADD.FTZ R92, R71, R92 ;  /* 0x0000005c475c7221 */ /* 0x000fe20000010000 */
[----:B------:R-:W-:Y:S01]  /*ad90*/  FFMA.FTZ R89, R50, R33, R89 ;  /* 0x0000002132597223 */ /* 0x000fe20000010059 */
[----:B------:R-:W-:Y:S01]  /*ada0*/  FADD.FTZ R91, R2, R91 ;  /* 0x0000005b025b7221 */ /* 0x000fe20000010000 */
[----:B------:R-:W3:Y:S01]  /*adb0*/  SHFL.DOWN PT, R3, R64, 0x10, 0x1f ;  /* 0x0a001f0040037f89 */ /* 0x000ee200000e0000 */
[----:B------:R-:W-:-:S05]  /*adc0*/  FADD.FTZ R90, R69, R90 ;  /* 0x0000005a455a7221 */ /* 0x000fca0000010000 */
[----:B0-----:R-:W-:Y:S01]  /*add0*/  @!P1 FADD.FTZ R65, R65, R4 ;  /* 0x0000000441419221 */ /* 0x001fe20000010000 */
[----:B-1----:R-:W-:Y:S01]  /*ade0*/  @!P1 FADD.FTZ R67, R67, R6 ;  /* 0x0000000643439221 */ /* 0x002fe20000010000 */
[----:B--2---:R-:W-:Y:S01]  /*adf0*/  @!P1 FADD.FTZ R66, R66, R5 ;  /* 0x0000000542429221 */ /* 0x004fe20000010000 */
[----:B---3--:R-:W-:-:S05]  /*ae00*/  @!P1 FADD.FTZ R64, R64, R3 ;  /* 0x0000000340409221 */ /* 0x008fca0000010000 */
        /* <DEDUP_REMOVED lines=14> */
.L_x_13225:
[----:B------:R-:W-:Y:S05]  /*aef0*/  BSYNC B0 ;  /* 0x0000000000007941 */ /* 0x000fea0003800000 */
.L_x_13224:
[----:B------:R-:W-:Y:S02]  /*af00*/  UIADD3 UR6, UR6, 0x1, URZ ;  /* 0x0000000106067890 */ /* 0x000fe4000fffe03f */
[----:B------:R-:W-:Y:S02]  /*af10*/  UIADD3 UR5, UP1, UR5, 0x1, URZ ;  /* 0x0000000105057890 */ /* 0x000fe4000ff3e03f */
[----:B------:R-:W-:Y:S02]  /*af20*/  UISETP.GE.AND UP0, UPT, UR6, UR12, UPT ;  /* 0x0000000c0600728c */ /* 0x000fe4000bf06270 */
[----:B------:R-:W-:-:S04]  /*af30*/  UIADD3.X UR4, URZ, UR4, URZ, UP1, !UPT ;  /* 0x000000043f047290 */ /* 0x000fc80008ffe43f */
[----:B------:R-:W-:-:S13]  /*af40*/  PLOP3.LUT P0, PT, PT, PT, UP0, 0x80, 0x0 ;  /* 0x000000000000781c */ /* 0x000fda0003f0f008 */
[----:B------:R-:W-:Y:S05]  /*af50*/  @!P0 BRA `(.L_x_13226) ;  /* 0xffffff7800348947 */ /* 0x000fea000383ffff */
.L_x_13147:
        /* <DEDUP_REMOVED lines=12> */
[----:B------:R-:W-:Y:S01]  /*b020*/  UIMAD UR12, UR12, UR14, URZ ;  /* 0x0000000e0c0c72a4 */ /* 0x000fe2000f8e023f */
[----:B------:R-:W-:Y:S01]  /*b030*/  ISETP.NE.AND P0, PT, R138, RZ, PT ;  /* 0x000000ff8a00720c */ /* 0x000fe20003f05270 */
[----:B------:R-:W-:Y:S01]  /*b040*/  UIMAD.WIDE.U32 UR10, UR53, UR28, URZ ;  /* 0x0000001c350a72a5 */ /* 0x000fe2000f8e003f */
[----:B------:R-:W-:Y:S01]  /*b050*/  F2FP.BF16.F32.PACK_AB R82, R82, R83 ;  /* 0x000000535252723e */ /* 0x000fe200000010ff */
[----:B------:R-:W-:Y:S01]  /*b060*/  UIMAD UR29, UR53, UR29, UR4 ;  /* 0x0000001d351d72a4 */ /* 0x000fe2000f8e0204 */
[----:B------:R-:W-:Y:S01]  /*b070*/  F2FP.BF16.F32.PACK_AB R80, R80, R81 ;  /* 0x000000515050723e */ /* 0x000fe200000010ff */
[----:B------:R-:W-:Y:S01]  /*b080*/  UIMAD UR12, UR53, UR15, UR12 ;  /* 0x0000000f350c72a4 */ /* 0x000fe2000f8e020c */
[----:B------:R-:W-:Y:S01]  /*b090*/  F2FP.BF16.F32.PACK_AB R78, R78, R79 ;  /* 0x0000004f4e4e723e */ /* 0x000fe200000010ff */
[----:B------:R-:W-:Y:S01]  /*b0a0*/  USHF.R.S32.HI UR6, URZ, 0x1f, UR54 ;  /* 0x0000001f3f067899 */ /* 0x000fe20008011436 */
        /* <DEDUP_REMOVED lines=10> */
[----:B--2---:R-:W-:-:S03]  /*b150*/  PRMT R59, R82, 0x7632, R59 ;  /* 0x00007632523b7816 */ /* 0x004fc6000000003b */
[----:B------:R-:W-:Y:S01]  /*b160*/  STS.U16 [R118], R88 ;  /* 0x0000005876007388 */ /* 0x000fe20000000400 */
        /* <DEDUP_REMOVED lines=16> */
[----:B--2---:R-:W-:-:S03]  /*b270*/  SHF.L.U32 R2, R138, 0x4, RZ ;  /* 0x000000048a027819 */ /* 0x004fc600000006ff */
        /* <DEDUP_REMOVED lines=23> */
[----:B------:R-:W2:Y:S02]  /*b3f0*/  LDS R0, [UR16+0x420] ;  /* 0x00042010ff007984 */ /* 0x000ea40008000800 */
        /* <DEDUP_REMOVED lines=15> */
.L_x_13228:
[----:B------:R-:W-:Y:S05]  /*b4f0*/  BSYNC B0 ;  /* 0x0000000000007941 */ /* 0x000fea0003800000 */
.L_x_13227:
[----:B------:R-:W3:Y:S01]  /*b500*/  LDL.LU R18, [R1+0x14] ;  /* 0x0000140001127983 */ /* 0x000ee20000300800 */
        /* <DEDUP_REMOVED lines=21> */
[----:B--2---:R-:W-:-:S02]  /*b660*/  MOV R6, UR29 ;  /* 0x0000001d00067c02 */ /* 0x004fc40008000f00 */
[C---:B------:R-:W-:Y:S01]  /*b670*/  LEA.HI.X R5, R71.reuse, UR5, R8, 0x1, P1 ;  /* 0x0000000547057c11 */ /* 0x040fe200088f0c08 */
[----:B------:R-:W-:Y:S01]  /*b680*/  UIMAD.WIDE.U32 UR4, UR53, UR14, URZ ;  /* 0x0000000e350472a5 */ /* 0x000fe2000f8e003f */
[C---:B------:R-:W-:Y:S02]  /*b690*/  LEA R4, P1, R6.reuse, R4, 0x1 ;  /* 0x0000000406047211 */ /* 0x040fe400078208ff */
[----:B------:R-:W-:Y:S01]  /*b6a0*/  MOV R7, UR10 ;  /* 0x0000000a00077c02 */ /* 0x000fe20008000f00 */
[----:B------:R-:W-:Y:S01]  /*b6b0*/  UIADD3 UR10, UR5, UR12, URZ ;  /* 0x0000000c050a7290 */ /* 0x000fe2000fffe03f */
[----:B------:R-:W-:Y:S02]  /*b6c0*/  LOP3.LUT R53, R71, 0xe0, RZ, 0xfc, !PT ;  /* 0x000000e047357812 */ /* 0x000fe400078efcff */
        /* <DEDUP_REMOVED lines=18> */
[C---:B01----:R-:W-:Y:S02]  /*b7f0*/  LOP3.LUT R65, R71.reuse, 0x1a0, RZ, 0xfc, !PT ;  /* 0x000001a047417812 */ /* 0x043fe400078efcff */
        /* <DEDUP_REMOVED lines=20> */
[----:B0-----:R-:W-:-:S02]  /*b940*/  F2FP.BF16.F32.PACK_AB R4, R97, R96 ;  /* 0x000000606104723e */ /* 0x001fc400000010ff */
        /* <DEDUP_REMOVED lines=12> */
[----:B---3--:R-:W-:Y:S01]  /*ba10*/  FADD.FTZ R0, R90, R18 ;  /* 0x000000125a007221 */ /* 0x008fe20000010000 */
        /* <DEDUP_REMOVED lines=15> */
[----:B0-----:R-:W-:Y:S01]  /*bb10*/  PRMT R9, R4, 0x7632, R9 ;  /* 0x0000763204097816 */ /* 0x001fe20000000009 */
        /* <DEDUP_REMOVED lines=13> */
[----:B0-----:R-:W-:Y:S01]  /*bbf0*/  PRMT R10, R6, 0x7632, R10 ;  /* 0x00007632060a7816 */ /* 0x001fe2000000000a */
        /* <DEDUP_REMOVED lines=45> */
.L_x_13230:
[----:B------:R-:W-:Y:S05]  /*bed0*/  BSYNC B0 ;  /* 0x0000000000007941 */ /* 0x000fea0003800000 */
.L_x_13229:
        /* <DEDUP_REMOVED lines=56> */
.L_x_13146:
        /* <DEDUP_REMOVED lines=29> */
.L_x_13233:
[----:B------:R-:W-:Y:S05]  /*c430*/  BSYNC B0 ;  /* 0x0000000000007941 */ /* 0x000fea0003800000 */
.L_x_13232:
        /* <DEDUP_REMOVED lines=32> */
.L_x_13235:
[----:B------:R-:W2:Y:S02]  /*c640*/  S2R R11, SR_TID.X ;  /* 0x00000000000b7919 */ /* 0x000ea40000002100 */
.L_x_13236:
[----:B------:R-:W-:Y:S05]  /*c650*/  BSYNC B0 ;  /* 0x0000000000007941 */ /* 0x000fea0003800000 */
.L_x_13234:
        /* <DEDUP_REMOVED lines=23> */
.L_x_13238:
        /* <DEDUP_REMOVED lines=32> */
.L_x_13237:
[----:B------:R-:W-:Y:S05]  /*c9d0*/  EXIT ;  /* 0x000000000000794d */ /* 0x000fea0003800000 */
.L_x_13239:
        /* <DEDUP_REMOVED lines=10> */
.L_x_18972:


//--------------------- .text._Z25selective_scan_bwd_kernelI32Selective_Scan_bwd_kernel_traitsILi32ELi16ELb0ELb1ELb0ELb0ELb1EN3c108BFloat16ENS1_7complexIfEEEEv12SSMParamsBwd --------------------------
	.section	.text._Z25selective_scan_bwd_kernelI32Selective_Scan_bwd_kernel_traitsILi32ELi16ELb0ELb1ELb0ELb0ELb1EN3c108BFloat16ENS1_7complexIfEEEEv12SSMParamsBwd,"ax",@progbits
	.align	128
        .global         _Z25selective_scan_bwd_kernelI32Selective_Scan_bwd_kernel_traitsILi32ELi16ELb0ELb1ELb0ELb0ELb1EN3c108BFloat16ENS1_7complexIfEEEEv12SSMParamsBwd
        .type           _Z25selective_scan_bwd_kernelI32Selective_Scan_bwd_kernel_traitsILi32ELi16ELb0ELb1ELb0ELb0ELb1EN3c108BFloat16ENS1_7complexIfEEEEv12SSMParamsBwd,@function
        .size           _Z25selective_scan_bwd_kernelI32Selective_Scan_bwd_kernel_traitsILi32ELi16ELb0ELb1ELb0ELb0ELb1EN3c108BFloat16ENS1_7complexIfEEEEv12SSMParamsBwd,(.L_x_18973 - _Z25selective_scan_bwd_kernelI32Selective_Scan_bwd_kernel_traitsILi32ELi16ELb0ELb1ELb0ELb0ELb1EN3c108BFloat16ENS1_7complexIfEEEEv12SSMParamsBwd)
        .other          _Z25selective_scan_bwd_kernelI32Selective_Scan_bwd_kernel_traitsILi32ELi16ELb0ELb1ELb0ELb0ELb1EN3c108BFloat16ENS1_7complexIfEEEEv12SSMParamsBwd,@"STO_CUDA_ENTRY STV_DEFAULT"
_Z25selective_scan_bwd_kernelI32Selective_Scan_bwd_kernel_traitsILi32ELi16ELb0ELb1ELb0ELb0ELb1EN3c108BFloat16ENS1_7complexIfEEEEv12SSMParamsBwd:
.text._Z25selective_scan_bwd_kernelI32Selective_Scan_bwd_kernel_traitsILi32ELi16ELb0ELb1ELb0ELb0ELb1EN3c108BFloat16ENS1_7complexIfEEEEv12SSMParamsBwd:
        /* <DEDUP_REMOVED lines=115> */
[----:B------:R-:W-:Y:S01]  /*0730*/  ULEA UR46, UP4, UR4, UR20, 0x1 ;  /* 0x00000014042e7291 */ /* 0x000fe2000f88083f */
[----:B------:R-:W-:Y:S01]  /*0740*/  UMOV UR12, UR23 ;  /* 0x00000017000c7c82 */ /* 0x000fe20008000000 */
[----:B------:R-:W-:-:S02]  /*0750*/  UIADD3.X UR15, UR18, UR15, UR19, UP3, !UPT ;  /* 0x0000000f120f7290 */ /* 0x000fc40009ffe413 */
[----:B------:R-:W-:Y:S02]  /*0760*/  @!UP2 UIADD3 UR12, -UR12, URZ, URZ ;  /* 0x0000003f0c0ca290 */ /* 0x000fe4000fffe13f */
[----:B------:R-:W-:Y:S02]  /*0770*/  ULEA UR48, UP3, UR47, UR48, 0x1 ;  /* 0x000000302f307291 */ /* 0x000fe4000f86083f */
[----:B------:R-:W-:Y:S02]  /*0780*/  @!UP1 ULOP3.LUT UR12, URZ, UR26, URZ, 0x33, !UPT ;  /* 0x0000001a3f0c9292 */ /* 0x000fe4000f8e333f */
[----:B------:R-:W-:Y:S02]  /*0790*/  UIADD3 UR17, UP2, UR17, UR8, URZ ;  /* 0x0000000811117290 */ /* 0x000fe4000ff5e03f */
[----:B------:R-:W-:Y:S02]  /*07a0*/  ULEA.HI.X UR14, UR4, UR21, UR5, 0x1, UP4 ;  /* 0x00000015040e7291 */ /* 0x000fe4000a0f0c05 */
[----:B------:R-:W-:-:S02]  /*07b0*/  ULEA.HI.X UR47, UR47, UR49, UR15, 0x1, UP3 ;  /* 0x000000312f2f7291 */ /* 0x000fc400098f0c0f */
[----:B------:R-:W-:Y:S02]  /*07c0*/  USHF.R.S32.HI UR4, URZ, 0x1f, UR12 ;  /* 0x0000001f3f047899 */ /* 0x000fe4000801140c */
[----:B------:R-:W-:Y:S02]  /*07d0*/  UIADD3.X UR49, UR18, UR9, UR27, UP2, !UPT ;  /* 0x0000000912317290 */ /* 0x000fe400097fe41b */
[----:B------:R-:W-:Y:S01]  /*07e0*/  ULEA UR50, UP1, UR17, UR50, 0x1 ;  /* 0x0000003211327291 */ /* 0x000fe2000f82083f */
[----:B------:R-:W-:Y:S01]  /*07f0*/  ULDC.64 UR18, c[0x0][0x258] ;  /* 0x0000960000127ab9 */ /* 0x000fe20000000a00 */
[----:B------:R-:W-:Y:S02]  /*0800*/  ULEA UR15, UR16, 0xfffffc00, 0xa ;  /* 0xfffffc00100f7891 */ /* 0x000fe4000f8e503f */
[----:B------:R-:W-:Y:S02]  /*0810*/  UIMAD UR4, UR4, UR18, URZ ;  /* 0x00000012040472a4 */ /* 0x000fe4000f8e023f */
[----:B------:R-:W-:-:S02]  /*0820*/  ULEA.HI.X UR49, UR17, UR51, UR49, 0x1, UP1 ;  /* 0x0000003311317291 */ /* 0x000fc400088f0c31 */
[----:B------:R-:W-:Y:S02]  /*0830*/  UISETP.GE.AND UP1, UPT, UR16, 0x1, UPT ;  /* 0x000000011000788c */ /* 0x000fe4000bf26270 */
[----:B------:R-:W-:Y:S02]  /*0840*/  UIMAD UR17, UR12, UR19, UR4 ;  /* 0x000000130c1172a4 */ /* 0x000fe4000f8e0204 */
[----:B------:R-:W-:Y:S01]  /*0850*/  UIMAD.WIDE.U32 UR8, UR12, UR18, UR6 ;  /* 0x000000120c0872a5 */ /* 0x000fe2000f8e0006 */
[----:B------:R-:W-:Y:S02]  /*0860*/  UMOV UR4, URZ ;  /* 0x0000003f00047c82 */ /* 0x000fe40008000000 */
[----:B------:R-:W-:Y:S01]  /*0870*/  @UP0 ULDC UR18, c[0x0][0x21c] ;  /* 0x0000870000120ab9 */ /* 0x000fe20000000800 */
[----:B------:R-:W-:Y:S01]  /*0880*/  @UP0 ULDC.64 UR26, c[0x0][0x310] ;  /* 0x0000c400001a0ab9 */ /* 0x000fe20000000a00 */
[----:B------:R-:W-:Y:S02]  /*0890*/  @UP0 UIMAD UR13, UR13, UR18, URZ ;  /* 0x000000120d0d02a4 */ /* 0x000fe4000f8e023f */
        /* <DEDUP_REMOVED lines=20> */
.L_x_13330:
        /* <DEDUP_REMOVED lines=27> */
[----:B-1----:R-:W-:Y:S01]  /*0b90*/  IADD3 R37, R134, 0x20, RZ ;  /* 0x0000002086257810 */ /* 0x002fe20007ffe0ff */
[----:B------:R-:W-:Y:S01]  /*0ba0*/  ULDC.64 UR18, c[0x0][0x2a0] ;  /* 0x0000a80000127ab9 */ /* 0x000fe20000000a00 */
[----:B------:R-:W-:Y:S01]  /*0bb0*/  LOP3.LUT R20, R0, 0x1f, R144, 0xf8, !PT ;  /* 0x0000001f00147812 */ /* 0x000fe200078ef890 */
[----:B------:R-:W-:-:S03]  /*0bc0*/  ULDC.64 UR22, c[0x0][0x2b0] ;  /* 0x0000ac0000167ab9 */ /* 0x000fc60000000a00 */
[C---:B------:R-:W-:Y:S02]  /*0bd0*/  ISETP.GE.AND P0, PT, R20.reuse, UR44, PT ;  /* 0x0000002c14007c0c */ /* 0x040fe4000bf06270 */
[----:B------:R-:W-:Y:S02]  /*0be0*/  SHF.R.S32.HI R21, RZ, 0x1f, R20 ;  /* 0x0000001fff157819 */ /* 0x000fe40000011414 */
[C---:B------:R-:W-:Y:S02]  /*0bf0*/  LEA R2, P1, R20.reuse, UR46, 0x1 ;  /* 0x0000002e14027c11 */ /* 0x040fe4000f8208ff */
[C---:B------:R-:W-:Y:S02]  /*0c00*/  LOP3.LUT R22, R20.reuse, 0x20, RZ, 0xfc, !PT ;  /* 0x0000002014167812 */ /* 0x040fe400078efcff */
[C---:B------:R-:W-:Y:S02]  /*0c10*/  LEA.HI.X R3, R20.reuse, UR13, R21, 0x1, P1 ;  /* 0x0000000d14037c11 */ /* 0x040fe400088f0c15 */
[----:B------:R-:W-:-:S02]  /*0c20*/  LOP3.LUT R23, R20, 0x40, RZ, 0xfc, !PT ;  /* 0x0000004014177812 */ /* 0x000fc400078efcff */
[C---:B------:R-:W-:Y:S01]  /*0c30*/  LOP3.LUT R0, R20.reuse, 0x60, RZ, 0xfc, !PT ;  /* 0x0000006014007812 */ /* 0x040fe200078efcff */
[----:B------:R-:W3:Y:S01]  /*0c40*/  @!P0 LDG.E.U16 R4, desc[UR24][R2.64] ;  /* 0x0000001802048981 */ /* 0x000ee2000c1e1500 */
[C---:B------:R-:W-:Y:S02]  /*0c50*/  LOP3.LUT R8, R20.reuse, 0x80, RZ, 0xfc, !PT ;  /* 0x0000008014087812 */ /* 0x040fe400078efcff */
[----:B------:R-:W-:Y:S02]  /*0c60*/  LOP3.LUT R9, R20, 0xa0, RZ, 0xfc, !PT ;  /* 0x000000a014097812 */ /* 0x000fe400078efcff */
[----:B------:R-:W-:Y:S02]  /*0c70*/  ISETP.GE.AND P0, PT, R22, UR44, PT ;  /* 0x0000002c16007c0c */ /* 0x000fe4000bf06270 */
[----:B------:R-:W-:Y:S02]  /*0c80*/  ISETP.GE.AND P1, PT, R23, UR44, PT ;  /* 0x0000002c17007c0c */ /* 0x000fe4000bf26270 */
[----:B------:R-:W-:-:S02]  /*0c90*/  ISETP.GE.AND P2, PT, R0, UR44, PT ;  /* 0x0000002c00007c0c */ /* 0x000fc4000bf46270 */
[----:B------:R-:W-:Y:S02]  /*0ca0*/  ISETP.GE.AND P3, PT, R8, UR44, PT ;  /* 0x0000002c08007c0c */ /* 0x000fe4000bf66270 */
[----:B------:R-:W-:Y:S02]  /*0cb0*/  ISETP.GE.AND P4, PT, R9, UR44, PT ;  /* 0x0000002c09007c0c */ /* 0x000fe4000bf86270 */
[C---:B------:R-:W-:Y:S02]  /*0cc0*/  LOP3.LUT R10, R20.reuse, 0xc0, RZ, 0xfc, !PT ;  /* 0x000000c0140a7812 */ /* 0x040fe400078efcff */
[C---:B------:R-:W-:Y:S01]  /*0cd0*/  LOP3.LUT R11, R20.reuse, 0xe0, RZ, 0xfc, !PT ;  /* 0x000000e0140b7812 */ /* 0x040fe200078efcff */
[----:B----4-:R-:W4:Y:S01]  /*0ce0*/  @!P0 LDG.E.U16 R5, desc[UR24][R2.64+0x40] ;  /* 0x0000401802058981 */ /* 0x010f22000c1e1500 */
        /* <DEDUP_REMOVED lines=10> */
[----:B------:R-:W5:Y:S01]  /*0d90*/  @!P4 LDG.E.U16 R25, desc[UR24][R2.64+0x140] ;  /* 0x000140180219c981 */ /* 0x000f62000c1e1500 */
[----:B------:R-:W-:Y:S02]  /*0da0*/  ISETP.GE.AND P4, PT, R14, UR44, PT ;  /* 0x0000002c0e007c0c */ /* 0x000fe4000bf86270 */
        /* <DEDUP_REMOVED lines=21> */
[----:B------:R-:W-:-:S02]  /*0f00*/  IADD3 R39, R134, 0x40, RZ ;  /* 0x0000004086277810 */ /* 0x000fc40007ffe0ff */
[C---:B------:R-:W-:Y:S02]  /*0f10*/  IADD3 R41, R134.reuse, 0x60, RZ ;  /* 0x0000006086297810 */ /* 0x040fe40007ffe0ff */
[C---:B-1----:R-:W-:Y:S02]  /*0f20*/  IADD3 R3, R134.reuse, 0xa0, RZ ;  /* 0x000000a086037810 */ /* 0x042fe40007ffe0ff */
[CC--:B------:R-:W-:Y:S02]  /*0f30*/  LEA.HI.SX32 R133, R134.reuse, R134.reuse, 0x1b ;  /* 0x0000008686857211 */ /* 0x0c0fe400078fdaff */
[-C--:B------:R-:W-:Y:S02]  /*0f40*/  LEA.HI.SX32 R3, R3, R134.reuse, 0x1b ;  /* 0x0000008603037211 */ /* 0x080fe400078fdaff */
[----:B------:R-:W-:Y:S02]  /*0f50*/  IADD3 R43, R134, 0x80, RZ ;  /* 0x00000080862b7810 */ /* 0x000fe40007ffe0ff */
[----:B------:R-:W-:-:S02]  /*0f60*/  LEA.HI.SX32 R37, R37, R134, 0x1b ;  /* 0x0000008625257211 */ /* 0x000fc400078fdaff */
[-C--:B------:R-:W-:Y:S02]  /*0f70*/  LEA.HI.SX32 R39, R39, R134.reuse, 0x1b ;  /* 0x0000008627277211 */ /* 0x080fe400078fdaff */
[----:B------:R-:W-:Y:S02]  /*0f80*/  LEA R126, R3, UR17, 0x1 ;  /* 0x00000011037e7c11 */ /* 0x000fe4000f8e08ff */
[-C--:B------:R-:W-:Y:S02]  /*0f90*/  LEA.HI.SX32 R41, R41, R134.reuse, 0x1b ;  /* 0x0000008629297211 */ /* 0x080fe400078fdaff */
[----:B------:R-:W-:Y:S02]  /*0fa0*/  IADD3 R3, R134, 0xc0, RZ ;  /* 0x000000c086037810 */ /* 0x000fe40007ffe0ff */
[----:B------:R-:W-:Y:S02]  /*0fb0*/  LEA R133, R133, UR17, 0x1 ;  /* 0x0000001185857c11 */ /* 0x000fe4000f8e08ff */
[----:B------:R-:W-:-:S02]  /*0fc0*/  LEA.HI.SX32 R43, R43, R134, 0x1b ;  /* 0x000000862b2b7211 */ /* 0x000fc400078fdaff */
[----:B------:R-:W-:Y:S02]  /*0fd0*/  LEA R132, R37, UR17, 0x1 ;  /* 0x0000001125847c11 */ /* 0x000fe4000f8e08ff */
[----:B------:R-:W-:Y:S02]  /*0fe0*/  LEA R129, R39, UR17, 0x1 ;  /* 0x0000001127817c11 */ /* 0x000fe4000f8e08ff */
[----:B------:R-:W-:Y:S02]  /*0ff0*/  LEA R128, R41, UR17, 0x1 ;  /* 0x0000001129807c11 */ /* 0x000fe4000f8e08ff */
[----:B------:R-:W-:Y:S02]  /*1000*/  IADD3 R37, R134, 0xe0, RZ ;  /* 0x000000e086257810 */ /* 0x000fe40007ffe0ff */
[----:B------:R-:W-:Y:S02]  /*1010*/  LEA.HI.SX32 R3, R3, R134, 0x1b ;  /* 0x0000008603037211 */ /* 0x000fe400078fdaff */
[----:B------:R-:W-:-:S02]  /*1020*/  LEA R127, R43, UR17, 0x1 ;  /* 0x000000112b7f7c11 */ /* 0x000fc4000f8e08ff */
[C---:B------:R-:W-:Y:S02]  /*1030*/  IADD3 R39, R134.reuse, 0x100, RZ ;  /* 0x0000010086277810 */ /* 0x040fe40007ffe0ff */
[C---:B------:R-:W-:Y:S02]  /*1040*/  IADD3 R41, R134.reuse, 0x120, RZ ;  /* 0x0000012086297810 */ /* 0x040fe40007ffe0ff */
[C---:B------:R-:W-:Y:S02]  /*1050*/  IADD3 R43, R134.reuse, 0x140, RZ ;  /* 0x00000140862b7810 */ /* 0x040fe40007ffe0ff */
[----:B------:R-:W-:Y:S02]  /*1060*/  LEA.HI.SX32 R37, R37, R134, 0x1b ;  /* 0x0000008625257211 */ /* 0x000fe400078fdaff */
[----:B------:R-:W-:Y:S02]  /*1070*/  LEA R125, R3, UR17, 0x1 ;  /* 0x00000011037d7c11 */ /* 0x000fe4000f8e08ff */
[----:B------:R-:W-:-:S02]  /*1080*/  IADD3 R3, R134, 0x160, RZ ;  /* 0x0000016086037810 */ /* 0x000fc40007ffe0ff */
[-C--:B------:R-:W-:Y:S02]  /*1090*/  LEA.HI.SX32 R39, R39, R134.reuse, 0x1b ;  /* 0x0000008627277211 */ /* 0x080fe400078fdaff */
[-C--:B------:R-:W-:Y:S02]  /*10a0*/  LEA.HI.SX32 R41, R41, R134.reuse, 0x1b ;  /* 0x0000008629297211 */ /* 0x080fe400078fdaff */
[-C--:B------:R-:W-:Y:S02]  /*10b0*/  LEA.HI.SX32 R43, R43, R134.reuse, 0x1b ;  /* 0x000000862b2b7211 */ /* 0x080fe400078fdaff */
[----:B------:R-:W-:Y:S02]  /*10c0*/  LEA R124, R37, UR17, 0x1 ;  /* 0x00000011257c7c11 */ /* 0x000fe4000f8e08ff */
[----:B------:R-:W-:Y:S02]  /*10d0*/  IADD3 R37, R134, 0x1e0, RZ ;  /* 0x000001e086257810 */ /* 0x000fe40007ffe0ff */
[----:B------:R-:W-:-:S02]  /*10e0*/  LEA.HI.SX32 R3, R3, R134, 0x1b ;  /* 0x0000008603037211 */ /* 0x000fc400078fdaff */
[----:B------:R-:W-:Y:S02]  /*10f0*/  LEA R123, R39, UR17, 0x1 ;  /* 0x00000011277b7c11 */ /* 0x000fe4000f8e08ff */
[----:B------:R-:W-:Y:S02]  /*1100*/  LEA R122, R41, UR17, 0x1 ;  /* 0x00000011297a7c11 */ /* 0x000fe4000f8e08ff */
[----:B------:R-:W-:Y:S02]  /*1110*/  SHF.L.U32 R2, R134, 0x4, RZ ;  /* 0x0000000486027819 */ /* 0x000fe400000006ff */
[----:B------:R-:W-:Y:S02]  /*1120*/  LEA R121, R43, UR17, 0x1 ;  /* 0x000000112b797c11 */ /* 0x000fe4000f8e08ff */
[----:B------:R-:W-:Y:S02]  /*1130*/  LEA R120, R3, UR17, 0x1 ;  /* 0x0000001103787c11 */ /* 0x000fe4000f8e08ff */
[----:B------:R-:W-:-:S02]  /*1140*/  LEA.HI.SX32 R37, R37, R134, 0x1b ;  /* 0x0000008625257211 */ /* 0x000fc400078fdaff */
[----:B------:R-:W-:Y:S02]  /*1150*/  LEA.HI.SX32 R115, R2, R2, 0x1b ;  /* 0x0000000202737211 */ /* 0x000fe400078fdaff */
[----:B------:R-:W-:Y:S02]  /*1160*/  LEA R116, R37, UR17, 0x1 ;  /* 0x0000001125747c11 */ /* 0x000fe4000f8e08ff */
[----:B------:R-:W-:Y:S02]  /*1170*/  LEA R115, R115, UR17, 0x1 ;  /* 0x0000001173737c11 */ /* 0x000fe4000f8e08ff */
[----:B------:R-:W-:Y:S02]  /*1180*/  ISETP.GE.AND P2, PT, R20, UR44, PT ;  /* 0x0000002c14007c0c */ /* 0x000fe4000bf46270 */
[----:B------:R-:W-:Y:S02]  /*1190*/  ISETP.GE.AND P1, PT, R22, UR44, PT ;  /* 0x0000002c16007c0c */ /* 0x000fe4000bf26270 */
[----:B------:R-:W-:-:S02]  /*11a0*/  LEA R2, P3, R20, UR48, 0x1 ;  /* 0x0000003014027c11 */ /* 0x000fc4000f8608ff */
[----:B------:R-:W-:Y:S02]  /*11b0*/  ISETP.GE.AND P0, PT, R23, UR44, PT ;  /* 0x0000002c17007c0c */ /* 0x000fe4000bf06270 */
[----:B------:R-:W-:Y:S02]  /*11c0*/  LEA.HI.X R3, R20, UR47, R21, 0x1, P3 ;  /* 0x0000002f14037c11 */ /* 0x000fe400098f0c15 */
[----:B------:R-:W-:Y:S02]  /*11d0*/  ISETP.GE.AND P4, PT, R0, UR44, PT ;  /* 0x0000002c00007c0c */ /* 0x000fe4000bf86270 */
[----:B------:R-:W-:Y:S02]  /*11e0*/  ISETP.GE.AND P6, PT, R8, UR44, PT ;  /* 0x0000002c08007c0c */ /* 0x000fe4000bfc6270 */
[----:B------:R-:W-:Y:S02]  /*11f0*/  ISETP.GE.AND P5, PT, R9, UR44, PT ;  /* 0x0000002c09007c0c */ /* 0x000fe4000bfa6270 */
[----:B------:R-:W-:Y:S01]  /*1200*/  ISETP.GE.AND P3, PT, R10, UR44, PT ;  /* 0x0000002c0a007c0c */ /* 0x000fe2000bf66270 */
[----:B---3--:R-:W-:Y:S04]  /*1210*/  STS.U16 [R133], R4 ;  /* 0x0000000485007388 */ /* 0x008fe80000000400 */
[----:B----4-:R1:W-:Y:S04]  /*1220*/  STS.U16 [R132+0x40], R5 ;  /* 0x0000400584007388 */ /* 0x0103e80000000400 */
[----:B-----5:R-:W-:Y:S04]  /*1230*/  STS.U16 [R129+0x80], R6 ;  /* 0x0000800681007388 */ /* 0x020fe80000000400 */
[----:B------:R2:W-:Y:S01]  /*1240*/  STS.U16 [R128+0xc0], R7 ;  /* 0x0000c00780007388 */ /* 0x0005e20000000400 */
[----:B-1----:R-:W-:-:S03]  /*1250*/  IADD3 R5, R134, 0x180, RZ ;  /* 0x0000018086057810 */ /* 0x002fc60007ffe0ff */
[----:B------:R-:W-:Y:S04]  /*1260*/  STS.U16 [R127+0x100], R24 ;  /* 0x000100187f007388 */ /* 0x000fe80000000400 */
[----:B------:R1:W-:Y:S01]  /*1270*/  STS.U16 [R126+0x140], R25 ;  /* 0x000140197e007388 */ /* 0x0003e20000000400 */
[C---:B--2---:R-:W-:Y:S02]  /*1280*/  IADD3 R7, R134.reuse, 0x1a0, RZ ;  /* 0x000001a086077810 */ /* 0x044fe40007ffe0ff */
[-C--:B------:R-:W-:Y:S02]  /*1290*/  LEA.HI.SX32 R5, R5, R134.reuse, 0x1b ;  /* 0x0000008605057211 */ /* 0x080fe400078fdaff */
[----:B------:R-:W-:Y:S02]  /*12a0*/  LEA.HI.SX32 R7, R7, R134, 0x1b ;  /* 0x0000008607077211 */ /* 0x000fe400078fdaff */
[----:B-1----:R-:W-:Y:S01]  /*12b0*/  IADD3 R25, R134, 0x1c0, RZ ;  /* 0x000001c086197810 */ /* 0x002fe20007ffe0ff */
[----:B------:R1:W-:Y:S01]  /*12c0*/  STS.U16 [R125+0x180], R26 ;  /* 0x0001801a7d007388 */ /* 0x0003e20000000400 */
[----:B------:R-:W-:-:S02]  /*12d0*/  LEA R119, R5, UR17, 0x1 ;  /* 0x0000001105777c11 */ /* 0x000fc4000f8e08ff */
[----:B------:R-:W-:Y:S01]  /*12e0*/  LEA.HI.SX32 R25, R25, R134, 0x1b ;  /* 0x0000008619197211 */ /* 0x000fe200078fdaff */
[----:B------:R2:W-:Y:S01]  /*12f0*/  STS.U16 [R124+0x1c0], R27 ;  /* 0x0001c01b7c007388 */ /* 0x0005e20000000400 */
[----:B------:R-:W-:Y:S02]  /*1300*/  LEA R118, R7, UR17, 0x1 ;  /* 0x0000001107767c11 */ /* 0x000fe4000f8e08ff */
[----:B------:R-:W-:Y:S01]  /*1310*/  LEA R117, R25, UR17, 0x1 ;  /* 0x0000001119757c11 */ /* 0x000fe2000f8e08ff */
        /* <DEDUP_REMOVED lines=31> */
[----:B------:R-:W-:Y:S02]  /*1510*/  PRMT R25, RZ, 0x7610, R25 ;  /* 0x00007610ff197816 */ /* 0x000fe40000000019 */
[----:B-1----:R-:W-:Y:S02]  /*1520*/  PRMT R26, RZ, 0x7610, R26 ;  /* 0x00007610ff1a7816 */ /* 0x002fe4000000001a */
[----:B--2---:R-:W-:-:S02]  /*1530*/  PRMT R27, RZ, 0x7610, R27 ;  /* 0x00007610ff1b7816 */ /* 0x004fc4000000001b */
[----:B---3--:R-:W-:Y:S01]  /*1540*/  PRMT R28, RZ, 0x7610, R28 ;  /* 0x00007610ff1c7816 */ /* 0x008fe2000000001c */
        /* <DEDUP_REMOVED lines=18> */
[----:B----4-:R-:W-:Y:S02]  /*1670*/  PRMT R29, RZ, 0x7610, R29 ;  /* 0x00007610ff1d7816 */ /* 0x010fe4000000001d */
[----:B-----5:R-:W-:Y:S02]  /*1680*/  PRMT R30, RZ, 0x7610, R30 ;  /* 0x00007610ff1e7816 */ /* 0x020fe4000000001e */
[----:B0-----:R-:W-:Y:S02]  /*1690*/  PRMT R31, RZ, 0x7610, R31 ;  /* 0x00007610ff1f7816 */ /* 0x001fe4000000001f */
[----:B------:R-:W-:Y:S01]  /*16a0*/  PRMT R32, RZ, 0x7610, R32 ;  /* 0x00007610ff207816 */ /* 0x000fe20000000020 */
[----:B------:R-:W4:Y:S01]  /*16b0*/  @!P0 LDG.E.U16 R29, desc[UR24][R2.64+0x240] ;  /* 0x00024018021d8981 */ /* 0x000f22000c1e1500 */
        /* <DEDUP_REMOVED lines=31> */
[----:B------:R1:W-:Y:S04]  /*18b0*/  STS.U16 [R129+0x80], R6 ;  /* 0x0000800681007388 */ /* 0x0003e80000000400 */
[----:B------:R2:W-:Y:S04]  /*18c0*/  STS.U16 [R128+0xc0], R7 ;  /* 0x0000c00780007388 */ /* 0x0005e80000000400 */
        /* <DEDUP_REMOVED lines=67> */
[----:B------:R-:W-:Y:S01]  /*1d00*/  UIMAD.WIDE.U32 UR28, UR11, UR18, URZ ;  /* 0x000000120b1c72a5 */ /* 0x000fe2000f8e003f */
[----:B0-----:R-:W-:Y:S01]  /*1d10*/  MOV R4, UR32 ;  /* 0x0000002000047c02 */ /* 0x001fe20008000f00 */
[----:B------:R-:W-:Y:S01]  /*1d20*/  USHF.R.S32.HI UR18, URZ, 0x1f, UR10 ;  /* 0x0000001f3f127899 */ /* 0x000fe2000801140a */
[----:B------:R-:W-:Y:S01]  /*1d30*/  MOV R5, UR33 ;  /* 0x0000002100057c02 */ /* 0x000fe20008000f00 */
[----:B------:R-:W-:Y:S01]  /*1d40*/  @!P0 IMAD.WIDE.U32 R2, R49, UR11, R2 ;  /* 0x0000000b31028c25 */ /* 0x000fe2000f8e0002 */
[----:B------:R-:W-:Y:S01]  /*1d50*/  UIMAD UR19, UR11, UR19, UR8 ;  /* 0x000000130b1372a4 */ /* 0x000fe2000f8e0208 */
[----:B------:R-:W-:Y:S01]  /*1d60*/  MOV R49, UR22 ;  /* 0x0000001600317c02 */ /* 0x000fe20008000f00 */
[----:B------:R-:W-:Y:S01]  /*1d70*/  UIMAD UR20, UR7, UR22, URZ ;  /* 0x00000016071472a4 */ /* 0x000fe2000f8e023f */
[----:B------:R-:W-:Y:S01]  /*1d80*/  ULDC.64 UR8, c[0x0][0x2a8] ;  /* 0x0000aa0000087ab9 */ /* 0x000fe20000000a00 */
[----:B------:R-:W-:-:S02]  /*1d90*/  UIADD3 UR29, UR29, UR19, URZ ;  /* 0x000000131d1d7290 */ /* 0x000fc4000fffe03f */
[----:B------:R-:W-:Y:S01]  /*1da0*/  UIMAD UR30, UR18, UR8, URZ ;  /* 0x00000008121e72a4 */ /* 0x000fe2000f8e023f */
[----:B------:R-:W-:Y:S01]  /*1db0*/  @!P0 IMAD.WIDE.U32 R4, R49, UR11, R4 ;  /* 0x0000000b31048c25 */ /* 0x000fe2000f8e0004 */
[----:B------:R-:W-:Y:S01]  /*1dc0*/  UIMAD UR31, UR11, UR23, UR20 ;  /* 0x000000170b1f72a4 */ /* 0x000fe2000f8e0214 */
[----:B------:R-:W-:Y:S01]  /*1dd0*/  MOV R49, UR8 ;  /* 0x0000000800317c02 */ /* 0x000fe20008000f00 */
[----:B------:R-:W-:Y:S01]  /*1de0*/  UIMAD.WIDE.U32 UR22, UR11, UR22, URZ ;  /* 0x000000160b1672a5 */ /* 0x000fe2000f8e003f */
[----:B------:R-:W-:Y:S01]  /*1df0*/  ULDC.64 UR20, c[0x0][0x2b8] ;  /* 0x0000ae0000147ab9 */ /* 0x000fe20000000a00 */
[----:B------:R-:W-:Y:S02]  /*1e00*/  UIMAD UR34, UR10, UR9, UR30 ;  /* 0x000000090a2272a4 */ /* 0x000fe4000f8e021e */
[----:B------:R-:W-:Y:S01]  /*1e10*/  UIMAD.WIDE.U32 UR8, UR10, UR8, UR28 ;  /* 0x000000080a0872a5 */ /* 0x000fe2000f8e001c */
[----:B------:R-:W-:Y:S01]  /*1e20*/  @!P0 IADD3 R3, R3, UR19, RZ ;  /* 0x0000001303038c10 */ /* 0x000fe2000fffe0ff */
[----:B------:R-:W-:Y:S01]  /*1e30*/  UIMAD UR28, UR18, UR20, URZ ;  /* 0x00000014121c72a4 */ /* 0x000fe2000f8e023f */
[----:B------:R-:W-:Y:S01]  /*1e40*/  @!P0 IADD3 R5, R5, UR31, RZ ;  /* 0x0000001f05058c10 */ /* 0x000fe2000fffe0ff */
[----:B------:R-:W-:Y:S01]  /*1e50*/  UIADD3 UR23, UR23, UR31, URZ ;  /* 0x0000001f17177290 */ /* 0x000fe2000fffe03f */
[----:B------:R-:W-:Y:S01]  /*1e60*/  MOV R53, UR20 ;  /* 0x0000001400357c02 */ /* 0x000fe20008000f00 */
[----:B------:R-:W-:-:S02]  /*1e70*/  UIADD3 UR19, UR6, -UR35, URZ ;  /* 0x8000002306137290 */ /* 0x000fc4000fffe03f */
[----:B------:R-:W-:Y:S02]  /*1e80*/  UIMAD UR35, UR10, UR21, UR28 ;  /* 0x000000150a2372a4 */ /* 0x000fe4000f8e021c */
[----:B------:R-:W-:Y:S02]  /*1e90*/  UIMAD.WIDE.U32 UR20, UR10, UR20, UR22 ;  /* 0x000000140a1472a5 */ /* 0x000fe4000f8e0016 */
[----:B------:R-:W-:Y:S01]  /*1ea0*/  @!P0 IMAD.WIDE.U32 R4, R53, UR10, R4 ;  /* 0x0000000a35048c25 */ /* 0x000fe2000f8e0004 */
[----:B------:R-:W-:Y:S01]  /*1eb0*/  UIMAD UR22, UR19, -0x200, URZ ;  /* 0xfffffe00131678a4 */ /* 0x000fe2000f8e023f */
[----:B------:R-:W-:Y:S02]  /*1ec0*/  ULDC.64 UR30, c[0x0][0x308] ;  /* 0x0000c200001e7ab9 */ /* 0x000fe40000000a00 */
[----:B------:R-:W-:Y:S01]  /*1ed0*/  @!P0 IMAD.WIDE.U32 R2, R49, UR10, R2 ;  /* 0x0000000a31028c25 */ /* 0x000fe2000f8e0002 */
[----:B------:R-:W-:Y:S01]  /*1ee0*/  USHF.R.S32.HI UR19, URZ, 0x1f, UR22 ;  /* 0x0000001f3f137899 */ /* 0x000fe20008011416 */
[----:B------:R-:W-:Y:S01]  /*1ef0*/  @!P0 IADD3 R58, P2, R20, R4, RZ ;  /* 0x00000004143a8210 */ /* 0x000fe20007f5e0ff */
[----:B------:R-:W-:-:S02]  /*1f00*/  UIADD3 UR36, UP0, UR22, UR8, URZ ;  /* 0x0000000816247290 */ /* 0x000fc4000ff1e03f */
[----:B------:R-:W-:Y:S01]  /*1f10*/  UIADD3 UR23, UP1, UR22, UR20, URZ ;  /* 0x0000001416177290 */ /* 0x000fe2000ff3e03f */
[C---:B------:R-:W-:Y:S01]  /*1f20*/  @!P0 IADD3 R53, P1, R20.reuse, R2, RZ ;  /* 0x0000000214358210 */ /* 0x040fe20007f3e0ff */
[----:B------:R-:W-:Y:S01]  /*1f30*/  UIADD3.X UR8, UR19, UR34, UR9, UP0, !UPT ;  /* 0x0000002213087290 */ /* 0x000fe200087fe409 */
[C---:B------:R-:W-:Y:S01]  /*1f40*/  @!P0 IADD3.X R5, R21.reuse, UR35, R5, P2, !PT ;  /* 0x0000002315058c10 */ /* 0x040fe200097fe405 */
[----:B------:R-:W-:Y:S01]  /*1f50*/  UIADD3.X UR20, UR19, UR35, UR21, UP1, !UPT ;  /* 0x0000002313147290 */ /* 0x000fe20008ffe415 */
[----:B------:R-:W-:Y:S01]  /*1f60*/  @!P0 IADD3.X R60, R21, UR34, R3, P1, !PT ;  /* 0x00000022153c8c10 */ /* 0x000fe20008ffe403 */
[----:B------:R-:W-:Y:S01]  /*1f70*/  ULDC.64 UR28, c[0x0][0x318] ;  /* 0x0000c600001c7ab9 */ /* 0x000fe20000000a00 */
[C---:B------:R-:W-:Y:S02]  /*1f80*/  LEA R2, P2, R20.reuse, UR30, 0x1 ;  /* 0x0000001e14027c11 */ /* 0x040fe4000f8408ff */
[----:B------:R-:W-:Y:S02]  /*1f90*/  LEA R48, P1, R20, UR28, 0x1 ;  /* 0x0000001c14307c11 */ /* 0x000fe4000f8208ff */
[----:B------:R-:W-:-:S02]  /*1fa0*/  MOV R59, UR36 ;  /* 0x00000024003b7c02 */ /* 0x000fc40008000f00 */
[----:B------:R-:W-:Y:S02]  /*1fb0*/  MOV R61, UR23 ;  /* 0x00000017003d7c02 */ /* 0x000fe40008000f00 */
[----:B------:R-:W-:Y:S02]  /*1fc0*/  LEA.HI.X R3, R20, UR31, R21, 0x1, P2 ;  /* 0x0000001f14037c11 */ /* 0x000fe400090f0c15 */
[----:B------:R-:W-:Y:S02]  /*1fd0*/  MOV R62, UR8 ;  /* 0x00000008003e7c02 */ /* 0x000fe40008000f00 */
        /* <DEDUP_REMOVED lines=12> */
[----:B------:R-:W-:Y:S01]  /*20a0*/  STL [R1+0x8], R150 ;  /* 0x0000089601007387 */ /* 0x000fe20000100800 */
[----:B------:R-:W-:Y:S01]  /*20b0*/  LEA.HI.X R49, R20, UR29, R21, 0x1, P1 ;  /* 0x0000001d14317c11 */ /* 0x000fe200088f0c15 */
[----:B------:R-:W-:Y:S01]  /*20c0*/  ULDC.64 UR20, c[0x0][0x398] ;  /* 0x0000e60000147ab9 */ /* 0x000fe20000000a00 */
[----:B------:R-:W-:Y:S02]  /*20d0*/  LEA R48, P2, R59, R48, 0x1 ;  /* 0x000000303b307211 */ /* 0x000fe400078408ff */
[----:B------:R-:W-:-:S02]  /*20e0*/  LEA R2, P4, R61, R2, 0x1 ;  /* 0x000000023d027211 */ /* 0x000fc400078808ff */
[C---:B------:R-:W-:Y:S02]  /*20f0*/  @!P0 LEA R4, P3, R58.reuse, UR30, 0x1 ;  /* 0x0000001e3a048c11 */ /* 0x040fe4000f8608ff */
[----:B------:R-:W-:Y:S02]  /*2100*/  LEA.HI.X R49, R59, R49, R62, 0x1, P2 ;  /* 0x000000313b317211 */ /* 0x000fe400010f0c3e */
[----:B------:R-:W-:Y:S02]  /*2110*/  LEA.HI.X R3, R61, R3, R64, 0x1, P4 ;  /* 0x000000033d037211 */ /* 0x000fe400020f0c40 */
[----:B------:R-:W-:Y:S02]  /*2120*/  @!P0 LEA.HI.X R5, R58, UR31, R5, 0x1, P3 ;  /* 0x0000001f3a058c11 */ /* 0x000fe400098f0c05 */
        /* <DEDUP_REMOVED lines=87> */
[----:B------:R0:W-:Y:S04]  /*26a0*/  STS.U16 [R127+0x100], R50 ;  /* 0x000100327f007388 */ /* 0x0001e80000000400 */
        /* <DEDUP_REMOVED lines=13> */
[----:B------:R-:W2:Y:S04]  /*2780*/  LDS.U16 R43, [R115+0x2] ;  /* 0x00000200732b7984 */ /* 0x000ea80000000400 */
[----:B------:R-:W-:Y:S04]  /*2790*/  LDS.U16 R46, [R115+0x4] ;  /* 0x00000400732e7984 */ /* 0x000fe80000000400 */
[----:B------:R-:W3:Y:S04]  /*27a0*/  LDS.U16 R49, [R115+0x6] ;  /* 0x0000060073317984 */ /* 0x000ee80000000400 */
        /* <DEDUP_REMOVED lines=9> */
[----:B------:R-:W5:Y:S04]  /*2840*/  LDS.U16 R63, [R115+0x1a] ;  /* 0x00001a00733f7984 */ /* 0x000f680000000400 */
[----:B------:R-:W5:Y:S04]  /*2850*/  LDS.U16 R65, [R115+0x1c] ;  /* 0x00001c0073417984 */ /* 0x000f680000000400 */
[----:B------:R-:W-:Y:S01]  /*2860*/  LDS.U16 R68, [R115+0x1e] ;  /* 0x00001e0073447984 */ /* 0x000fe20000000400 */
[----:B------:R-:W-:Y:S01]  /*2870*/  BAR.SYNC.DEFER_BLOCKING 0x0 ;  /* 0x0000000000007b1d */ /* 0x000fe20000010000 */
[----:B0-----:R-:W-:-:S02]  /*2880*/  PRMT R50, RZ, 0x7610, R50 ;  /* 0x00007610ff327816 */ /* 0x001fc40000000032 */
[----:B-1----:R-:W-:Y:S02]  /*2890*/  PRMT R70, RZ, 0x7610, R70 ;  /* 0x00007610ff467816 */ /* 0x002fe40000000046 */
[----:B------:R-:W-:Y:S02]  /*28a0*/  PRMT R41, RZ, 0x7610, R41 ;  /* 0x00007610ff297816 */ /* 0x000fe40000000029 */
[----:B------:R0:W5:Y:S01]  /*28b0*/  @!P0 LDG.E.U16 R50, desc[UR24][R4.64] ;  /* 0x0000001804328981 */ /* 0x000162000c1e1500 */
[----:B------:R-:W-:-:S03]  /*28c0*/  ISETP.GE.AND P0, PT, R23, UR44, PT ;  /* 0x0000002c17007c0c */ /* 0x000fc6000bf06270 */
[----:B------:R-:W5:Y:S01]  /*28d0*/  @!P1 LDG.E.U16 R41, desc[UR24][R2.64+-0x3c0] ;  /* 0xfffc401802299981 */ /* 0x000f62000c1e1500 */
[----:B------:R-:W-:Y:S02]  /*28e0*/  ISETP.GE.AND P1, PT, R0, UR44, PT ;  /* 0x0000002c00007c0c */ /* 0x000fe4000bf26270 */
[----:B------:R-:W-:Y:S01]  /*28f0*/  PRMT R45, RZ, 0x7610, R45 ;  /* 0x00007610ff2d7816 */ /* 0x000fe2000000002d */
        /* <DEDUP_REMOVED lines=9> */
[----:B------:R-:W-:Y:S02]  /*2990*/  ISETP.GE.AND P0, PT, R10, UR44, PT ;  /* 0x0000002c0a007c0c */ /* 0x000fe4000bf06270 */
[----:B0-----:R-:W-:Y:S01]  /*29a0*/  PRMT R4, RZ, 0x7610, R4 ;  /* 0x00007610ff047816 */ /* 0x001fe20000000004 */
[----:B------:R-:W5:Y:S01]  /*29b0*/  @!P1 LDG.E.U16 R69, desc[UR24][R2.64+-0x2c0] ;  /* 0xfffd401802459981 */ /* 0x000f62000c1e1500 */
[----:B------:R-:W-:-:S03]  /*29c0*/  ISETP.GE.AND P1, PT, R11, UR44, PT ;  /* 0x0000002c0b007c0c */ /* 0x000fc6000bf26270 */
[----:B------:R-:W5:Y:S06]  /*29d0*/  @!P6 LDG.E.U16 R83, desc[UR24][R2.64+-0x40] ;  /* 0xffffc0180253e981 */ /* 0x000f6c000c1e1500 */
[----:B------:R-:W5:Y:S01]  /*29e0*/  @!P0 LDG.E.U16 R4, desc[UR24][R2.64+-0x280] ;  /* 0xfffd801802048981 */ /* 0x000f62000c1e1500 */
[----:B------:R-:W-:Y:S02]  /*29f0*/  ISETP.GE.AND P0, PT, R12, UR44, PT ;  /* 0x0000002c0c007c0c */ /* 0x000fe4000bf06270 */
[----:B------:R-:W-:-:S06]  /*2a00*/  PRMT R5, RZ, 0x7610, R5 ;  /* 0x00007610ff057816 */ /* 0x000fcc0000000005 */
[----:B------:R-:W5:Y:S01]  /*2a10*/  @!P1 LDG.E.U16 R5, desc[UR24][R2.64+-0x240] ;  /* 0xfffdc01802059981 */ /* 0x000f62000c1e1500 */
[----:B------:R-:W-:-:S04]  /*2a20*/  ISETP.NE.AND P1, PT, R71, RZ, PT ;  /* 0x000000ff4700720c */ /* 0x000fc80003f25270 */
[----:B------:R-:W5:Y:S01]  /*2a30*/  @!P0 LDG.E.U16 R78, desc[UR24][R2.64+-0x200] ;  /* 0xfffe0018024e8981 */ /* 0x000f62000c1e1500 */
[----:B------:R-:W-:Y:S02]  /*2a40*/  ISETP.GE.AND P0, PT, R13, UR44, PT ;  /* 0x0000002c0d007c0c */ /* 0x000fe4000bf06270 */
[----:B------:R-:W-:-:S06]  /*2a50*/  PRMT R71, RZ, 0x7610, R71 ;  /* 0x00007610ff477816 */ /* 0x000fcc0000000047 */
[----:B------:R-:W5:Y:S05]  /*2a60*/  @!P1 LDG.E.U16 R80, desc[UR24][R2.64+-0x180] ;  /* 0xfffe801802509981 */ /* 0x000f6a000c1e1500 */
[----:B------:R0:W5:Y:S01]  /*2a70*/  @!P0 LDG.E.U16 R71, desc[UR24][R2.64+-0x1c0] ;  /* 0xfffe401802478981 */ /* 0x000162000c1e1500 */
[----:B--2---:R-:W-:Y:S02]  /*2a80*/  SHF.L.U32 R43, R43, 0x10, RZ ;  /* 0x000000102b2b7819 */ /* 0x004fe400000006ff */
[----:B------:R-:W-:-:S03]  /*2a90*/  SHF.L.U32 R48, R48, 0x10, RZ ;  /* 0x0000001030307819 */ /* 0x000fc600000006ff */
[----:B------:R-:W-:Y:S02]  /*2aa0*/  FMUL.FTZ R85, R43, -1.4426950216293334961 ;  /* 0xbfb8aa3b2b557820 */ /* 0x000fe40000410000 */
[----:B------:R-:W-:-:S04]  /*2ab0*/  FMUL.FTZ R77, R48, -1.4426950216293334961 ;  /* 0xbfb8aa3b304d7820 */ /* 0x000fc80000410000 */
[----:B------:R-:W-:Y:S01]  /*2ac0*/  MUFU.EX2 R85, R85 ;  /* 0x0000005500557308 */ /* 0x000fe20000000800 */
[----:B---3--:R-:W-:-:S07]  /*2ad0*/  SHF.L.U32 R49, R49, 0x10, RZ ;  /* 0x0000001031317819 */ /* 0x008fce00000006ff */
[----:B------:R-:W1:Y:S01]  /*2ae0*/  MUFU.EX2 R77, R77 ;  /* 0x0000004d004d7308 */ /* 0x000e620000000800 */
[----:B0-----:R-:W-:Y:S01]  /*2af0*/  FMUL.FTZ R2, R49, -1.4426950216293334961 ;  /* 0xbfb8aa3b31027820 */ /* 0x001fe20000410000 */
[----:B----4-:R-:W-:-:S05]  /*2b00*/  SHF.L.U32 R52, R52, 0x10, RZ ;  /* 0x0000001034347819 */ /* 0x010fca00000006ff */
[----:B------:R-:W-:Y:S01]  /*2b10*/  FMUL.FTZ R3, R52, -1.4426950216293334961 ;  /* 0xbfb8aa3b34037820 */ /* 0x000fe20000410000 */
[----:B------:R-:W0:Y:S01]  /*2b20*/  MUFU.EX2 R2, R2 ;  /* 0x0000000200027308 */ /* 0x000e220000000800 */
[----:B------:R-:W-:-:S07]  /*2b30*/  SHF.L.U32 R46, R46, 0x10, RZ ;  /* 0x000000102e2e7819 */ /* 0x000fce00000006ff */
[----:B------:R-:W2:Y:S01]  /*2b40*/  MUFU.EX2 R3, R3 ;  /* 0x0000000300037308 */ /* 0x000ea20000000800 */
[----:B-1----:R-:W-:Y:S01]  /*2b50*/  FADD.FTZ R77, R77, 1 ;  /* 0x3f8000004d4d7421 */ /* 0x002fe20000010000 */
[----:B------:R-:W-:-:S06]  /*2b60*/  FMUL.FTZ R86, R46, -1.4426950216293334961 ;  /* 0xbfb8aa3b2e567820 */ /* 0x000fcc0000410000 */
[----:B------:R-:W-:Y:S01]  /*2b70*/  MUFU.RCP R77, R77 ;  /* 0x0000004d004d7308 */ /* 0x000fe20000001000 */
[----:B-----5:R-:W-:Y:S01]  /*2b80*/  SHF.L.U32 R53, R53, 0x10, RZ ;  /* 0x0000001035357819 */ /* 0x020fe200000006ff */
[----:B0-----:R-:W-:Y:S01]  /*2b90*/  FADD.FTZ R2, R2, 1 ;  /* 0x3f80000002027421 */ /* 0x001fe20000010000 */
[----:B------:R-:W-:-:S05]  /*2ba0*/  SHF.L.U32 R54, R54, 0x10, RZ ;  /* 0x0000001036367819 */ /* 0x000fca00000006ff */
[----:B------:R-:W-:Y:S01]  /*2bb0*/  MUFU.EX2 R86, R86 ;  /* 0x0000005600567308 */ /* 0x000fe20000000800 */
[----:B------:R-:W-:Y:S01]  /*2bc0*/  FMUL.FTZ R87, R53, -1.4426950216293334961 ;  /* 0xbfb8aa3b35577820 */ /* 0x000fe20000410000 */
[----:B--2---:R-:W-:Y:S01]  /*2bd0*/  FADD.FTZ R3, R3, 1 ;  /* 0x3f80000003037421 */ /* 0x004fe20000010000 */
[----:B------:R-:W-:Y:S01]  /*2be0*/  SHF.L.U32 R64, R64, 0x10, RZ ;  /* 0x0000001040407819 */ /* 0x000fe200000006ff */
[----:B------:R-:W-:Y:S01]  /*2bf0*/  FMUL.FTZ R88, R54, -1.4426950216293334961 ;  /* 0xbfb8aa3b36587820 */ /* 0x000fe20000410000 */
[----:B------:R-:W-:-:S03]  /*2c00*/  SHF.L.U32 R66, R66, 0x10, RZ ;  /* 0x0000001042427819 */ /* 0x000fc600000006ff */
[----:B------:R-:W-:Y:S01]  /*2c10*/  MUFU.EX2 R87, R87 ;  /* 0x0000005700577308 */ /* 0x000fe20000000800 */
[----:B------:R-:W-:-:S07]  /*2c20*/  SHF.L.U32 R55, R55, 0x10, RZ ;  /* 0x0000001037377819 */ /* 0x000fce00000006ff */
[----:B------:R-:W-:Y:S01]  /*2c30*/  MUFU.EX2 R88, R88 ;  /* 0x0000005800587308 */ /* 0x000fe20000000800 */
[----:B------:R-:W-:Y:S01]  /*2c40*/  FMUL.FTZ R89, R55, -1.4426950216293334961 ;  /* 0xbfb8aa3b37597820 */ /* 0x000fe20000410000 */
[----:B------:R-:W-:Y:S02]  /*2c50*/  SHF.L.U32 R56, R56, 0x10, RZ ;  /* 0x0000001038387819 */ /* 0x000fe400000006ff */
[----:B------:R-:W-:-:S04]  /*2c60*/  SHF.L.U32 R57, R57, 0x10, RZ ;  /* 0x0000001039397819 */ /* 0x000fc800000006ff */
[----:B------:R-:W-:Y:S01]  /*2c70*/  MUFU.EX2 R89, R89 ;  /* 0x0000005900597308 */ /* 0x000fe20000000800 */
[----:B------:R-:W-:Y:S01]  /*2c80*/  FMUL.FTZ R90, R56, -1.4426950216293334961 ;  /* 0xbfb8aa3b385a7820 */ /* 0x000fe20000410000 */
[----:B------:R-:W-:Y:S01]  /*2c90*/  FMUL.FTZ R91, R57, -1.4426950216293334961 ;  /* 0xbfb8aa3b395b7820 */ /* 0x000fe20000410000 */
[----:B------:R-:W-:Y:S02]  /*2ca0*/  SHF.L.U32 R67, R67, 0x10, RZ ;  /* 0x0000001043437819 */ /* 0x000fe400000006ff */
[----:B------:R-:W-:-:S03]  /*2cb0*/  SHF.L.U32 R72, R72, 0x10, RZ ;  /* 0x0000001048487819 */ /* 0x000fc600000006ff */
[----:B------:R-:W-:Y:S01]  /*2cc0*/  MUFU.EX2 R90, R90 ;  /* 0x0000005a005a7308 */ /* 0x000fe20000000800 */
[----:B------:R-:W-:Y:S02]  /*2cd0*/  SHF.L.U32 R60, R60, 0x10, RZ ;  /* 0x000000103c3c7819 */ /* 0x000fe400000006ff */
[----:B------:R-:W-:-:S05]  /*2ce0*/  SHF.L.U32 R63, R63, 0x10, RZ ;  /* 0x000000103f3f7819 */ /* 0x000fca00000006ff */
[----:B------:R-:W-:Y:S01]  /*2cf0*/  MUFU.EX2 R91, R91 ;  /* 0x0000005b005b7308 */ /* 0x000fe20000000800 */
[----:B------:R-:W-:Y:S01]  /*2d00*/  FMUL.FTZ R93, R60, -1.4426950216293334961 ;  /* 0xbfb8aa3b3c5d7820 */ /* 0x000fe20000410000 */
[----:B------:R-:W-:Y:S01]  /*2d10*/  FMUL.FTZ R95, R63, -1.4426950216293334961 ;  /* 0xbfb8aa3b3f5f7820 */ /* 0x000fe20000410000 */
[----:B------:R-:W-:Y:S02]  /*2d20*/  SHF.L.U32 R73, R73, 0x10, RZ ;  /* 0x0000001049497819 */ /* 0x000fe400000006ff */
[----:B------:R-:W-:Y:S02]  /*2d30*/  SHF.L.U32 R74, R74, 0x10, RZ ;  /* 0x000000104a4a7819 */ /* 0x000fe400000006ff */
[----:B------:R-:W-:Y:S01]  /*2d40*/  SHF.L.U32 R65, R65, 0x10, RZ ;  /* 0x0000001041417819 */ /* 0x000fe200000006ff */
[----:B------:R-:W-:Y:S01]  /*2d50*/  MUFU.EX2 R93, R93 ;  /* 0x0000005d005d7308 */ /* 0x000fe20000000800 */
[----:B------:R-:W-:-:S07]  /*2d60*/  SHF.L.U32 R61, R61, 0x10, RZ ;  /* 0x000000103d3d7819 */ /* 0x000fce00000006ff */
[----:B------:R-:W-:Y:S01]  /*2d70*/  MUFU.EX2 R96, R95 ;  /* 0x0000005f00607308 */ /* 0x000fe20000000800 */
[----:B------:R-:W-:Y:S01]  /*2d80*/  FMUL.FTZ R97, R65, -1.4426950216293334961 ;  /* 0xbfb8aa3b41617820 */ /* 0x000fe20000410000 */
[----:B------:R-:W-:Y:S01]  /*2d90*/  FMUL.FTZ R94, R61, -1.4426950216293334961 ;  /* 0xbfb8aa3b3d5e7820 */ /* 0x000fe20000410000 */
[----:B------:R-:W-:-:S05]  /*2da0*/  SHF.L.U32 R59, R59, 0x10, RZ ;  /* 0x000000103b3b7819 */ /* 0x000fca00000006ff */
[----:B------:R-:W-:Y:S01]  /*2db0*/  MUFU.EX2 R101, R97 ;  /* 0x0000006100657308 */ /* 0x000fe20000000800 */
        /* <DEDUP_REMOVED lines=17> */
[----:B------:R-:W4:Y:S04]  /*2ed0*/  LDS.U16 R41, [R115] ;  /* 0x0000000073297984 */ /* 0x000f280000000400 */
[----:B------:R-:W5:Y:S01]  /*2ee0*/  LDS.U16 R45, [R115+0x2] ;  /* 0x00000200732d7984 */ /* 0x000f620000000400 */
[----:B0-----:R-:W-:-:S03]  /*2ef0*/  FADD.FTZ R76, R85, 1 ;  /* 0x3f800000554c7421 */ /* 0x001fc60000010000 */
[----:B------:R-:W0:Y:S03]  /*2f00*/  LDS.U16 R50, [R115+0x4] ;  /* 0x0000040073327984 */ /* 0x000e260000000400 */
[----:B------:R-:W3:Y:S01]  /*2f10*/  MUFU.RCP R76, R76 ;  /* 0x0000004c004c7308 */ /* 0x000ee20000001000 */
[----:B------:R-:W0:Y:S04]  /*2f20*/  LDS.U16 R69, [R115+0x6] ;  /* 0x0000060073457984 */ /* 0x000e280000000400 */
[----:B------:R-:W0:Y:S03]  /*2f30*/  LDS.U16 R70, [R115+0x8] ;  /* 0x0000080073467984 */ /* 0x000e260000000400 */
[----:B-1----:R3:W1:Y:S01]  /*2f40*/  MUFU.RCP R78, R2 ;  /* 0x00000002004e7308 */ /* 0x0026620000001000 */
[----:B------:R-:W1:Y:S07]  /*2f50*/  LDS.U16 R71, [R115+0xa] ;  /* 0x00000a0073477984 */ /* 0x000e6e0000000400 */
[----:B--2---:R2:W-:Y:S01]  /*2f60*/  MUFU.RCP R81, R3 ;  /* 0x0000000300517308 */ /* 0x0045e20000001000 */
[----:B---3--:R-:W-:Y:S01]  /*2f70*/  FADD.FTZ R2, -R76, 1 ;  /* 0x3f8000004c027421 */ /* 0x008fe20000010100 */
[----:B------:R-:W-:Y:S01]  /*2f80*/  FADD.FTZ R79, R86, 1 ;  /* 0x3f800000564f7421 */ /* 0x000fe20000010000 */
[----:B------:R-:W-:Y:S01]  /*2f90*/  FADD.FTZ R80, R87, 1 ;  /* 0x3f80000057507421 */ /* 0x000fe20000010000 */
[----:B------:R-:W-:Y:S01]  /*2fa0*/  FADD.FTZ R83, R88, 1 ;  /* 0x3f80000058537421 */ /* 0x000fe20000010000 */
[----:B------:R-:W-:Y:S01]  /*2fb0*/  FFMA.FTZ R85, R43, R2, 1 ;  /* 0x3f8000002b557423 */ /* 0x000fe20000010002 */
[----:B------:R-:W-:Y:S01]  /*2fc0*/  FADD.FTZ R84, R89, 1 ;  /* 0x3f80000059547421 */ /* 0x000fe20000010000 */
[----:B------:R-:W3:Y:S01]  /*2fd0*/  LDS.U16 R2, [R115+0xc] ;  /* 0x00000c0073027984 */ /* 0x000ee20000000400 */
[----:B--2---:R-:W-:Y:S01]  /*2fe0*/  FADD.FTZ R3, -R77, 1 ;  /* 0x3f8000004d037421 */ /* 0x004fe20000010100 */
[----:B------:R-:W-:Y:S01]  /*2ff0*/  FMUL.FTZ R92, R59, -1.4426950216293334961 ;  /* 0xbfb8aa3b3b5c7820 */ /* 0x000fe20000410000 */
[----:B------:R-:W-:Y:S01]  /*3000*/  MUFU.EX2 R94, R94 ;  /* 0x0000005e005e7308 */ /* 0x000fe20000000800 */
[----:B------:R-:W-:Y:S01]  /*3010*/  LDS.U16 R131, [R115+0x16] ;  /* 0x0000160073837984 */ /* 0x000fe20000000400 */
[----:B----4-:R-:W-:-:S03]  /*3020*/  SHF.L.U32 R41, R41, 0x10, RZ ;  /* 0x0000001029297819 */ /* 0x010fc600000006ff */
[----:B------:R-:W-:Y:S01]  /*3030*/  LDS.U16 R135, [R115+0x18] ;  /* 0x0000180073877984 */ /* 0x000fe20000000400 */
[----:B-----5:R-:W-:Y:S01]  /*3040*/  SHF.L.U32 R45, R45, 0x10, RZ ;  /* 0x000000102d2d7819 */ /* 0x020fe200000006ff */
[----:B------:R-:W-:Y:S01]  /*3050*/  FMUL.FTZ R4, R64, R41 ;  /* 0x0000002940047220 */ /* 0x000fe20000410000 */
[----:B------:R-:W-:Y:S01]  /*3060*/  FFMA.FTZ R3, R48, R3, 1 ;  /* 0x3f80000030037423 */ /* 0x000fe20000010003 */
[----:B------:R-:W-:Y:S01]  /*3070*/  SHF.L.U32 R68, R68, 0x10, RZ ;  /* 0x0000001044447819 */ /* 0x000fe200000006ff */
[----:B------:R-:W-:Y:S01]  /*3080*/  LDS.U16 R139, [R115+0x1c] ;  /* 0x00001c00738b7984 */ /* 0x000fe20000000400 */
[----:B------:R-:W-:Y:S01]  /*3090*/  FMUL.FTZ R5, R66, R45 ;  /* 0x0000002d42057220 */ /* 0x000fe20000410000 */
[----:B------:R-:W-:Y:S02]  /*30a0*/  FMUL.FTZ R4, R77, R4 ;  /* 0x000000044d047220 */ /* 0x000fe40000410000 */
[----:B------:R-:W-:Y:S01]  /*30b0*/  LDS.U16 R141, [R115+0x1e] ;  /* 0x00001e00738d7984 */ /* 0x000fe20000000400 */
[----:B------:R-:W-:Y:S01]  /*30c0*/  FMUL.FTZ R82, R76, R5 ;  /* 0x000000054c527220 */ /* 0x000fe20000410000 */
[----:B------:R-:W-:-:S02]  /*30d0*/  FMUL.FTZ R5, R4, R3 ;  /* 0x0000000304057220 */ /* 0x000fc40000410000 */
[----:B------:R-:W2:Y:S01]  /*30e0*/  LDS.U16 R3, [R115+0xe] ;  /* 0x00000e0073037984 */ /* 0x000ea20000000400 */
[----:B------:R-:W4:Y:S03]  /*30f0*/  MUFU.RCP R79, R79 ;  /* 0x0000004f004f7308 */ /* 0x000f260000001000 */
[----:B------:R-:W5:Y:S01]  /*3100*/  LDS.U16 R4, [R115+0x10] ;  /* 0x0000100073047984 */ /* 0x000f620000000400 */
[----:B0-----:R-:W-:Y:S02]  /*3110*/  SHF.L.U32 R50, R50, 0x10, RZ ;  /* 0x0000001032327819 */ /* 0x001fe400000006ff */
[----:B------:R-:W-:Y:S02]  /*3120*/  SHF.L.U32 R69, R69, 0x10, RZ ;  /* 0x0000001045457819 */ /* 0x000fe400000006ff */
[----:B------:R-:W0:Y:S01]  /*3130*/  MUFU.RCP R80, R80 ;  /* 0x0000005000507308 */ /* 0x000e220000001000 */
[----:B------:R-:W-:Y:S01]  /*3140*/  FMUL.FTZ R100, R82, R85 ;  /* 0x0000005552647220 */ /* 0x000fe20000410000 */
[----:B------:R-:W-:Y:S01]  /*3150*/  FMUL.FTZ R86, R67, R50 ;  /* 0x0000003243567220 */ /* 0x000fe20000410000 */
[----:B-1----:R-:W-:Y:S01]  /*3160*/  FADD.FTZ R82, -R78, 1 ;  /* 0x3f8000004e527421 */ /* 0x002fe20000010100 */
[----:B------:R-:W-:-:S04]  /*3170*/  FMUL.FTZ R85, R72, R69 ;  /* 0x0000004548557220 */ /* 0x000fc80000410000 */
[----:B------:R-:W1:Y:S01]  /*3180*/  MUFU.RCP R83, R83 ;  /* 0x0000005300537308 */ /* 0x000e620000001000 */
[C---:B----4-:R-:W-:Y:S01]  /*3190*/  FADD.FTZ R87, -R79.reuse, 1 ;  /* 0x3f8000004f577421 */ /* 0x050fe20000010100 */
[----:B------:R-:W-:Y:S01]  /*31a0*/  FMUL.FTZ R86, R79, R86 ;  /* 0x000000564f567220 */ /* 0x000fe20000410000 */
[----:B------:R-:W-:Y:S01]  /*31b0*/  SHF.L.U32 R70, R70, 0x10, RZ ;  /* 0x0000001046467819 */ /* 0x000fe200000006ff */
[----:B------:R-:W-:Y:S01]  /*31c0*/  FFMA.FTZ R82, R49, R82, 1 ;  /* 0x3f80000031527423 */ /* 0x000fe20000010052 */
[----:B------:R-:W-:Y:S01]  /*31d0*/  FFMA.FTZ R87, R46, R87, 1 ;  /* 0x3f8000002e577423 */ /* 0x000fe20000010057 */
[----:B------:R-:W-:Y:S01]  /*31e0*/  FMUL.FTZ R85, R78, R85 ;  /* 0x000000554e557220 */ /* 0x000fe20000410000 */
[----:B------:R-:W-:Y:S01]  /*31f0*/  SHF.L.U32 R71, R71, 0x10, RZ ;  /* 0x0000001047477819 */ /* 0x000fe200000006ff */
[----:B------:R-:W4:Y:S01]  /*3200*/  MUFU.RCP R84, R84 ;  /* 0x0000005400547308 */ /* 0x000f220000001000 */
[----:B------:R-:W-:Y:S01]  /*3210*/  FMUL.FTZ R95, R86, R87 ;  /* 0x00000057565f7220 */ /* 0x000fe20000410000 */
[----:B------:R-:W-:Y:S01]  /*3220*/  FMUL.FTZ R102, R85, R82 ;  /* 0x0000005255667220 */ /* 0x000fe20000410000 */
[----:B------:R-:W-:Y:S01]  /*3230*/  FADD.FTZ R89, R90, 1 ;  /* 0x3f8000005a597421 */ /* 0x000fe20000010000 */
[----:B------:R-:W-:Y:S01]  /*3240*/  FADD.FTZ R87, -R81, 1 ;  /* 0x3f80000051577421 */ /* 0x000fe20000010100 */
[----:B------:R-:W-:Y:S01]  /*3250*/  FMUL.FTZ R86, R73, R70 ;  /* 0x0000004649567220 */ /* 0x000fe20000410000 */
[----:B------:R-:W-:Y:S01]  /*3260*/  SHF.L.U32 R82, R75, 0x10, RZ ;  /* 0x000000104b527819 */ /* 0x000fe200000006ff */
[----:B------:R-:W-:Y:S01]  /*3270*/  FADD.FTZ R90, R91, 1 ;  /* 0x3f8000005b5a7421 */ /* 0x000fe20000010000 */
[----:B0-----:R-:W-:Y:S01]  /*3280*/  FADD.FTZ R88, -R80, 1 ;  /* 0x3f80000050587421 */ /* 0x001fe20000010100 */
[----:B---3--:R-:W-:Y:S01]  /*3290*/  SHF.L.U32 R75, R2, 0x10, RZ ;  /* 0x00000010024b7819 */ /* 0x008fe200000006ff */
[----:B------:R-:W-:Y:S01]  /*32a0*/  FMUL.FTZ R91, R74, R71 ;  /* 0x000000474a5b7220 */ /* 0x000fe20000410000 */
[----:B------:R-:W-:Y:S01]  /*32b0*/  FFMA.FTZ R87, R52, R87, 1 ;  /* 0x3f80000034577423 */ /* 0x000fe20000010057 */
[----:B------:R-:W-:Y:S01]  /*32c0*/  FMUL.FTZ R86, R81, R86 ;  /* 0x0000005651567220 */ /* 0x000fe20000410000 */
[----:B------:R-:W-:Y:S01]  /*32d0*/  FFMA.FTZ R88, R53, R88, 1 ;  /* 0x3f80000035587423 */ /* 0x000fe20000010058 */
[----:B-1----:R-:W-:Y:S01]  /*32e0*/  FADD.FTZ R85, -R83, 1 ;  /* 0x3f80000053557421 */ /* 0x002fe20000010100 */
[----:B------:R-:W-:Y:S01]  /*32f0*/  FMUL.FTZ R91, R80, R91 ;  /* 0x0000005b505b7220 */ /* 0x000fe20000410000 */
[----:B------:R-:W-:Y:S01]  /*3300*/  FMUL.FTZ R2, R82, R75 ;  /* 0x0000004b52027220 */ /* 0x000fe20000410000 */
[----:B------:R-:W-:Y:S01]  /*3310*/  FMUL.FTZ R97, R86, R87 ;  /* 0x0000005756617220 */ /* 0x000fe20000410000 */
[----:B------:R-:W-:Y:S01]  /*3320*/  FFMA.FTZ R87, R54, R85, 1 ;  /* 0x3f80000036577423 */ /* 0x000fe20000010055 */
[----:B------:R-:W-:Y:S01]  /*3330*/  FMUL.FTZ R104, R91, R88 ;  /* 0x000000585b687220 */ /* 0x000fe20000410000 */
[----:B------:R-:W-:Y:S01]  /*3340*/  FMUL.FTZ R2, R83, R2 ;  /* 0x0000000253027220 */ /* 0x000fe20000410000 */
[----:B------:R-:W-:Y:S01]  /*3350*/  SHF.L.U32 R85, R62, 0x10, RZ ;  /* 0x000000103e557819 */ /* 0x000fe200000006ff */
[----:B------:R-:W0:Y:S01]  /*3360*/  LDS.U16 R86, [R115+0x12] ;  /* 0x0000120073567984 */ /* 0x000e220000000400 */
[----:B--2---:R-:W-:-:S03]  /*3370*/  SHF.L.U32 R62, R3, 0x10, RZ ;  /* 0x00000010033e7819 */ /* 0x004fc600000006ff */
[----:B------:R-:W1:Y:S01]  /*3380*/  LDS.U16 R88, [R115+0x14] ;  /* 0x0000140073587984 */ /* 0x000e620000000400 */
[----:B------:R-:W-:Y:S01]  /*3390*/  FMUL.FTZ R3, R2, R87 ;  /* 0x0000005702037220 */ /* 0x000fe20000410000 */
[----:B------:R-:W-:Y:S01]  /*33a0*/  FADD.FTZ R91, R93, 1 ;  /* 0x3f8000005d5b7421 */ /* 0x000fe20000010000 */
[C---:B----4-:R-:W-:Y:S01]  /*33b0*/  FADD.FTZ R2, -R84.reuse, 1 ;  /* 0x3f80000054027421 */ /* 0x050fe20000010100 */
[----:B------:R-:W2:Y:S01]  /*33c0*/  MUFU.EX2 R92, R92 ;  /* 0x0000005c005c7308 */ /* 0x000ea20000000800 */
[----:B------:R-:W-:Y:S02]  /*33d0*/  FMUL.FTZ R93, R85, R62 ;  /* 0x0000003e555d7220 */ /* 0x000fe40000410000 */
[----:B------:R-:W-:Y:S02]  /*33e0*/  FFMA.FTZ R2, R55, R2, 1 ;  /* 0x3f80000037027423 */ /* 0x000fe40000010002 */
[----:B------:R-:W-:Y:S01]  /*33f0*/  FMUL.FTZ R93, R84, R93 ;  /* 0x0000005d545d7220 */ /* 0x000fe20000410000 */
[----:B------:R-:W-:-:S02]  /*3400*/  SHF.L.U32 R87, R58, 0x10, RZ ;  /* 0x000000103a577819 */ /* 0x000fc400000006ff */
[----:B------:R-:W3:Y:S01]  /*3410*/  MUFU.RCP R89, R89 ;  /* 0x0000005900597308 */ /* 0x000ee20000001000 */
[----:B-----5:R-:W-:Y:S01]  /*3420*/  SHF.L.U32 R58, R4, 0x10, RZ ;  /* 0x00000010043a7819 */ /* 0x020fe200000006ff */
[----:B------:R-:W-:Y:S01]  /*3430*/  FMUL.FTZ R4, R93, R2 ;  /* 0x000000025d047220 */ /* 0x000fe20000410000 */
[----:B------:R-:W-:Y:S01]  /*3440*/  FMUL.FTZ R98, R68, -1.4426950216293334961 ;  /* 0xbfb8aa3b44627820 */ /* 0x000fe20000410000 */
[----:B------:R-:W4:Y:S01]  /*3450*/  LDS.U16 R2, [R115+0x1a] ;  /* 0x00001a0073027984 */ /* 0x000f220000000400 */
[----:B------:R-:W-:-:S03]  /*3460*/  FADD.FTZ R94, R94, 1 ;  /* 0x3f8000005e5e7421 */ /* 0x000fc60000010000 */
[----:B------:R5:W0:Y:S01]  /*3470*/  MUFU.EX2 R103, R98 ;  /* 0x0000006200677308 */ /* 0x000a220000000800 */
[----:B--2---:R-:W-:-:S07]  /*3480*/  FADD.FTZ R92, R92, 1 ;  /* 0x3f8000005c5c7421 */ /* 0x004fce0000010000 */
[----:B------:R-:W2:Y:S01]  /*3490*/  MUFU.RCP R94, R94 ;  /* 0x0000005e005e7308 */ /* 0x000ea20000001000 */
[----:B---3--:R-:W-:Y:S01]  /*34a0*/  FADD.FTZ R99, -R89, 1 ;  /* 0x3f80000059637421 */ /* 0x008fe20000010100 */
[----:B-----5:R-:W-:-:S06]  /*34b0*/  FMUL.FTZ R98, R87, R58 ;  /* 0x0000003a57627220 */ /* 0x020fcc0000410000 */
[----:B------:R-:W3:Y:S01]  /*34c0*/  MUFU.RCP R91, R91 ;  /* 0x0000005b005b7308 */ /* 0x000ee20000001000 */
[----:B------:R-:W-:Y:S01]  /*34d0*/  FFMA.FTZ R130, R56, R99, 1 ;  /* 0x3f80000038827423 */ /* 0x000fe20000010063 */
[----:B------:R-:W-:-:S06]  /*34e0*/  FMUL.FTZ R93, R89, R98 ;  /* 0x00000062595d7220 */ /* 0x000fcc0000410000 */
[----:B------:R-:W5:Y:S01]  /*34f0*/  MUFU.RCP R90, R90 ;  /* 0x0000005a005a7308 */ /* 0x000f620000001000 */
[----:B------:R-:W-:-:S07]  /*3500*/  FADD.FTZ R101, R101, 1 ;  /* 0x3f80000065657421 */ /* 0x000fce0000010000 */
[----:B------:R-:W4:Y:S01]  /*3510*/  MUFU.RCP R92, R92 ;  /* 0x0000005c005c7308 */ /* 0x000f220000001000 */
[----:B------:R-:W-:Y:S01]  /*3520*/  FMUL.FTZ R99, R93, R130 ;  /* 0x000000825d637220 */ /* 0x000fe20000410000 */
[----:B------:R-:W-:Y:S01]  /*3530*/  FADD.FTZ R96, R96, 1 ;  /* 0x3f80000060607421 */ /* 0x000fe20000010000 */
[----:B0-----:R-:W-:Y:S01]  /*3540*/  FADD.FTZ R93, R103, 1 ;  /* 0x3f800000675d7421 */ /* 0x001fe20000010000 */
[----:B------:R-:W-:Y:S01]  /*3550*/  SHF.L.U32 R44, R44, 0x10, RZ ;  /* 0x000000102c2c7819 */ /* 0x000fe200000006ff */
[----:B--2---:R-:W-:Y:S01]  /*3560*/  FADD.FTZ R138, -R94, 1 ;  /* 0x3f8000005e8a7421 */ /* 0x004fe20000010100 */
[----:B------:R-:W-:Y:S02]  /*3570*/  SHF.L.U32 R131, R131, 0x10, RZ ;  /* 0x0000001083837819 */ /* 0x000fe400000006ff */
[----:B------:R3:W-:Y:S01]  /*3580*/  MUFU.RCP R98, R101 ;  /* 0x0000006500627308 */ /* 0x0007e20000001000 */
[----:B------:R-:W-:Y:S02]  /*3590*/  SHF.L.U32 R51, R51, 0x10, RZ ;  /* 0x0000001033337819 */ /* 0x000fe400000006ff */
[----:B------:R-:W-:-:S02]  /*35a0*/  SHF.L.U32 R47, R47, 0x10, RZ ;  /* 0x000000102f2f7819 */ /* 0x000fc400000006ff */
[----:B------:R-:W-:Y:S02]  /*35b0*/  SHF.L.U32 R86, R86, 0x10, RZ ;  /* 0x0000001056567819 */ /* 0x000fe400000006ff */
[----:B-1----:R-:W-:Y:S01]  /*35c0*/  SHF.L.U32 R88, R88, 0x10, RZ ;  /* 0x0000001058587819 */ /* 0x002fe200000006ff */
[----:B---3--:R-:W-:Y:S01]  /*35d0*/  FADD.FTZ R101, -R91, 1 ;  /* 0x3f8000005b657421 */ /* 0x008fe20000010100 */
[----:B------:R-:W0:Y:S01]  /*35e0*/  MUFU.RCP R96, R96 ;  /* 0x0000006000607308 */ /* 0x000e220000001000 */
[----:B------:R-:W-:Y:S01]  /*35f0*/  FFMA.FTZ R142, R61, R138, 1 ;  /* 0x3f8000003d8e7423 */ /* 0x000fe2000001008a */
[----:B------:R-:W-:Y:S01]  /*3600*/  SHF.L.U32 R42, R42, 0x10, RZ ;  /* 0x000000102a2a7819 */ /* 0x000fe200000006ff */
[----:B------:R-:W-:Y:S01]  /*3610*/  FFMA.FTZ R140, R60, R101, 1 ;  /* 0x3f8000003c8c7423 */ /* 0x000fe20000010065 */
[----:B------:R-:W-:Y:S01]  /*3620*/  SHF.L.U32 R135, R135, 0x10, RZ ;  /* 0x0000001087877819 */ /* 0x000fe200000006ff */
[----:B------:R-:W-:-:S03]  /*3630*/  FMUL.FTZ R138, R44, R131 ;  /* 0x000000832c8a7220 */ /* 0x000fc60000410000 */
[----:B------:R-:W1:Y:S01]  /*3640*/  MUFU.RCP R93, R93 ;  /* 0x0000005d005d7308 */ /* 0x000e620000001000 */
[----:B-----5:R-:W-:Y:S01]  /*3650*/  FADD.FTZ R130, -R90, 1 ;  /* 0x3f8000005a827421 */ /* 0x020fe20000010100 */
[----:B----4-:R-:W-:Y:S01]  /*3660*/  FADD.FTZ R136, -R92, 1 ;  /* 0x3f8000005c887421 */ /* 0x010fe20000010100 */
        /* <DEDUP_REMOVED lines=19> */
[----:B------:R-:W-:Y:S01]  /*37a0*/  F2FP.BF16.F32.PACK_AB R143, R100, R5 ;  /* 0x00000005648f723e */ /* 0x000fe200000010ff */
[----:B------:R-:W-:Y:S01]  /*37b0*/  BAR.SYNC.DEFER_BLOCKING 0x0 ;  /* 0x0000000000007b1d */ /* 0x000fe20000010000 */
[----:B0-----:R-:W-:Y:S01]  /*37c0*/  FADD.FTZ R6, -R96, 1 ;  /* 0x3f80000060067421 */ /* 0x001fe20000010100 */
[----:B------:R-:W-:Y:S01]  /*37d0*/  FADD.FTZ R100, -R98, 1 ;  /* 0x3f80000062647421 */ /* 0x000fe20000010100 */
        /* <DEDUP_REMOVED lines=14> */
[----:B------:R-:W-:-:S02]  /*38c0*/  F2FP.BF16.F32.PACK_AB R3, R4, R3 ;  /* 0x000000030403723e */ /* 0x000fc400000010ff */
[----:B------:R-:W-:Y:S02]  /*38d0*/  PRMT R6, R143, 0x7632, R6 ;  /* 0x000076328f067816 */ /* 0x000fe40000000006 */
[----:B------:R-:W-:Y:S02]  /*38e0*/  PRMT R100, R95, 0x7632, R100 ;  /* 0x000076325f647816 */ /* 0x000fe40000000064 */
[----:B------:R-:W-:Y:S02]  /*38f0*/  ISETP.NE.AND P6, PT, R144, RZ, PT ;  /* 0x000000ff9000720c */ /* 0x000fe40003fc5270 */
[----:B------:R-:W-:Y:S02]  /*3900*/  F2FP.BF16.F32.PACK_AB R97, R104, R97 ;  /* 0x000000616861723e */ /* 0x000fe400000010ff */
[----:B------:R-:W-:Y:S02]  /*3910*/  F2FP.BF16.F32.PACK_AB R99, R138, R99 ;  /* 0x000000638a63723e */ /* 0x000fe400000010ff */
[----:B------:R-:W-:-:S02]  /*3920*/  F2FP.BF16.F32.PACK_AB R103, R140, R103 ;  /* 0x000000678c67723e */ /* 0x000fc400000010ff */
[----:B------:R-:W-:Y:S02]  /*3930*/  F2FP.BF16.F32.PACK_AB R5, R5, R142 ;  /* 0x0000008e0505723e */ /* 0x000fe400000010ff */
[----:B------:R-:W-:Y:S02]  /*3940*/  F2FP.BF16.F32.PACK_AB R2, R2, R7 ;  /* 0x000000070202723e */ /* 0x000fe400000010ff */
[----:B------:R-:W-:Y:S01]  /*3950*/  PRMT R4, R3, 0x7632, R4 ;  /* 0x0000763203047816 */ /* 0x000fe20000000004 */
        /* <DEDUP_REMOVED lines=8> */
[----:B--2---:R-:W-:Y:S01]  /*39e0*/  PRMT R3, R2, 0x7632, R3 ;  /* 0x0000763202037816 */ /* 0x004fe20000000003 */
[----:B------:R-:W-:Y:S01]  /*39f0*/  STS.U16 [R115], R143 ;  /* 0x0000008f73007388 */ /* 0x000fe20000000400 */
        /* <DEDUP_REMOVED lines=31> */
[----:B------:R-:W2:Y:S04]  /*3bf0*/  LDS R165, [UR17+0x420] ;  /* 0x00042011ffa57984 */ /* 0x000ea80008000800 */
[----:B------:R3:W-:Y:S04]  /*3c00*/  STL [R1+0x4], R148 ;  /* 0x0000049401007387 */ /* 0x0007e80000100800 */
[----:B------:R3:W-:Y:S01]  /*3c10*/  STL [R1], R146 ;  /* 0x0000009201007387 */ /* 0x0007e20000100800 */
[----:B------:R-:W-:Y:S01]  /*3c20*/  UIMAD UR23, UR7, UR20, URZ ;  /* 0x00000014071772a4 */ /* 0x000fe2000f8e023f */
[----:B0-----:R-:W-:Y:S01]  /*3c30*/  IADD3 R2, P1, R20, UR32, RZ ;  /* 0x0000002014027c10 */ /* 0x001fe2000ff3e0ff */
[----:B------:R-:W-:-:S02]  /*3c40*/  UIMAD.WIDE.U32 UR8, UR11, UR20, URZ ;  /* 0x000000140b0872a5 */ /* 0x000fc4000f8e003f */
[----:B------:R-:W-:Y:S01]  /*3c50*/  UIMAD UR21, UR11, UR21, UR23 ;  /* 0x000000150b1572a4 */ /* 0x000fe2000f8e0217 */
[----:B-1----:R-:W-:Y:S01]  /*3c60*/  IADD3.X R3, R21, UR33, RZ, P1, !PT ;  /* 0x0000002115037c10 */ /* 0x002fe20008ffe4ff */
[----:B------:R-:W-:Y:S02]  /*3c70*/  BSSY B0, `(.L_x_13241) ;  /* 0x0000011000007945 */ /* 0x000fe40003800000 */
[----:B------:R-:W-:Y:S01]  /*3c80*/  UIADD3 UR23, UR9, UR21, URZ ;  /* 0x0000001509177290 */ /* 0x000fe2000fffe03f */
[----:B--2---:R-:W-:-:S13]  /*3c90*/  ISETP.GE.AND P0, PT, R20, R165, PT ;  /* 0x000000a51400720c */ /* 0x004fda0003f06270 */
[----:B---3--:R-:W-:Y:S05]  /*3ca0*/  @P0 BRA `(.L_x_13242) ;  /* 0x0000000000340947 */ /* 0x008fea0003800000 */
        /* <DEDUP_REMOVED lines=13> */
.L_x_13242:
[----:B------:R-:W-:Y:S05]  /*3d80*/  BSYNC B0 ;  /* 0x0000000000007941 */ /* 0x000fea0003800000 */
.L_x_13241:
        /* <DEDUP_REMOVED lines=43> */
[----:B------:R0:W-:Y:S01]  /*4040*/  @!P1 STG.E.U16 desc[UR24][R4.64+-0x300], R103 ;  /* 0xfffd006704009986 */ /* 0x0001e2000c101518 */
        /* <DEDUP_REMOVED lines=25> */
[----:B0-----:R-:W-:Y:S01]  /*41e0*/  FADD.FTZ R103, R38, UR5 ;  /* 0x0000000526677e21 */ /* 0x001fe20008010000 */
        /* <DEDUP_REMOVED lines=132> */
.L_x_13245:
[----:B------:R-:W-:Y:S05]  /*4a30*/  BSYNC B0 ;  /* 0x0000000000007941 */ /* 0x000fea0003800000 */
.L_x_13244:
        /* <DEDUP_REMOVED lines=43> */
.L_x_13243:
        /* <DEDUP_REMOVED lines=63> */
[----:B------:R-:W2:Y:S01]  /*50e0*/  S2R R8, SR_TID.X ;  /* 0x0000000000087919 */ /* 0x000ea20000002100 */
[----:B-1----:R-:W-:Y:S01]  /*50f0*/  LOP3.LUT R0, R144, 0x7ffffe0, RZ, 0xc0, !PT ;  /* 0x07ffffe090007812 */ /* 0x002fe200078ec0ff */
[----:B------:R-:W-:Y:S01]  /*5100*/  USHF.L.U32 UR19, UR44, 0x1, URZ ;  /* 0x000000012c137899 */ /* 0x000fe2000800063f */
[----:B------:R-:W-:Y:S01]  /*5110*/  FADD.FTZ R48, R48, R48 ;  /* 0x0000003030307221 */ /* 0x000fe20000010000 */
[----:B------:R-:W-:Y:S01]  /*5120*/  ULDC.64 UR20, c[0x0][0x230] ;  /* 0x00008c0000147ab9 */ /* 0x000fe20000000a00 */
[----:B------:R-:W-:Y:S01]  /*5130*/  SHF.L.U32 R0, R0, 0x5, RZ ;  /* 0x0000000500007819 */ /* 0x000fe200000006ff */
[----:B------:R-:W-:Y:S01]  /*5140*/  UIMAD UR7, UR18, UR20, URZ ;  /* 0x00000014120772a4 */ /* 0x000fe2000f8e023f */
[----:B------:R-:W-:Y:S01]  /*5150*/  FADD.FTZ R47, R67, R67 ;  /* 0x00000043432f7221 */ /* 0x000fe20000010000 */
[----:B------:R-:W-:Y:S01]  /*5160*/  UIMAD.WIDE.U32 UR28, UR10, UR20, URZ ;  /* 0x000000140a1c72a5 */ /* 0x000fe2000f8e003f */
[----:B------:R-:W-:Y:S01]  /*5170*/  FADD.FTZ R46, R46, R46 ;  /* 0x0000002e2e2e7221 */ /* 0x000fe20000010000 */
[----:B------:R-:W-:Y:S01]  /*5180*/  UIMAD UR21, UR10, UR21, UR7 ;  /* 0x000000150a1572a4 */ /* 0x000fe2000f8e0207 */
        /* <DEDUP_REMOVED lines=20> */
[----:B--2---:R-:W-:Y:S01]  /*52d0*/  LOP3.LUT R8, R8, 0x1f, RZ, 0xc0, !PT ;  /* 0x0000001f08087812 */ /* 0x004fe200078ec0ff */
[----:B------:R-:W-:Y:S01]  /*52e0*/  ULDC.64 UR30, c[0x0][0x360] ;  /* 0x0000d800001e7ab9 */ /* 0x000fe20000000a00 */
[----:B------:R-:W-:Y:S01]  /*52f0*/  ULDC.64 UR32, c[0x0][0x348] ;  /* 0x0000d20000207ab9 */ /* 0x000fe20000000a00 */
[----:B------:R-:W-:Y:S01]  /*5300*/  ULDC.64 UR34, c[0x0][0x350] ;  /* 0x0000d40000227ab9 */ /* 0x000fe20000000a00 */
[----:B------:R-:W-:Y:S01]  /*5310*/  LOP3.LUT R0, R0, 0xffffffe0, R8, 0xe2, !PT ;  /* 0xffffffe000007812 */ /* 0x000fe200078ee208 */
[----:B------:R-:W-:Y:S01]  /*5320*/  ULDC.64 UR36, c[0x0][0x3c8] ;  /* 0x0000f20000247ab9 */ /* 0x000fe20000000a00 */
[----:B------:R-:W-:Y:S01]  /*5330*/  ULDC.64 UR38, c[0x0][0x238] ;  /* 0x00008e0000267ab9 */ /* 0x000fe20000000a00 */
[----:B------:R-:W-:Y:S01]  /*5340*/  ULDC.64 UR40, c[0x0][0x2d0] ;  /* 0x0000b40000287ab9 */ /* 0x000fe20000000a00 */
[----:B------:R-:W-:Y:S01]  /*5350*/  ISETP.GE.AND P0, PT, R0, UR19, PT ;  /* 0x0000001300007c0c */ /* 0x000fe2000bf06270 */
[----:B------:R-:W-:Y:S01]  /*5360*/  FADD.FTZ R0, R64, R64 ;  /* 0x0000004040007221 */ /* 0x000fe20000010000 */
[----:B------:R-:W-:-:S11]  /*5370*/  ULDC.64 UR42, c[0x0][0x250] ;  /* 0x00009400002a7ab9 */ /* 0x000fd60000000a00 */
.L_x_13325:
[----:B-1----:R-:W1:Y:S01]  /*5380*/  S2R R154, SR_TID.X ;  /* 0x00000000009a7919 */ /* 0x002e620000002100 */
[----:B------:R-:W2:Y:S01]  /*5390*/  S2R R251, SR_TID.X ;  /* 0x0000000000fb7919 */ /* 0x000ea20000002100 */
[----:B------:R-:W-:Y:S01]  /*53a0*/  USHF.R.S32.HI UR55, URZ, 0x1f, UR7 ;  /* 0x0000001f3f377899 */ /* 0x000fe20008011407 */
[----:B------:R-:W-:Y:S01]  /*53b0*/  UMOV UR22, UR28 ;  /* 0x0000001c00167c82 */ /* 0x000fe20008000000 */
[----:B------:R-:W3:Y:S02]  /*53c0*/  LDL R135, [R1+0x8] ;  /* 0x0000080001877983 */ /* 0x000ee40000100800 */
[----:B------:R-:W-:Y:S01]  /*53d0*/  UIMAD UR17, UR55, UR38, URZ ;  /* 0x00000026371172a4 */ /* 0x000fe2000f8e023f */
[----:B------:R-:W-:Y:S01]  /*53e0*/  UMOV UR23, UR21 ;  /* 0x0000001500177c82 */ /* 0x000fe20008000000 */
[----:B----4-:R-:W4:Y:S01]  /*53f0*/  LDL R131, [R1+0x4] ;  /* 0x0000040001837983 */ /* 0x010f220000100800 */
[----:B------:R-:W-:Y:S02]  /*5400*/  UIMAD.WIDE.U32 UR22, UR7, UR38, UR22 ;  /* 0x00000026071672a5 */ /* 0x000fe4000f8e0016 */
[----:B------:R-:W-:Y:S01]  /*5410*/  UIMAD UR17, UR7, UR39, UR17 ;  /* 0x00000027071172a4 */ /* 0x000fe2000f8e0211 */
[----:B------:R-:W4:Y:S01]  /*5420*/  LDL R130, [R1] ;  /* 0x0000000001827983 */ /* 0x000f220000100800 */
[----:B------:R-:W-:-:S02]  /*5430*/  ULEA UR44, UP0, UR22, UR40, 0x3 ;  /* 0x00000028162c7291 */ /* 0x000fc4000f80183f */
[----:B------:R-:W-:-:S04]  /*5440*/  UIADD3 UR17, UR23, UR17, URZ ;  /* 0x0000001117117290 */ /* 0x000fc8000fffe03f */
[----:B------:R-:W-:Y:S01]  /*5450*/  ULEA.HI.X UR22, UR22, UR41, UR17, 0x3, UP0 ;  /* 0x0000002916167291 */ /* 0x000fe200080f1c11 */
[----:B------:R-:W-:Y:S02]  /*5460*/  MOV R2, UR44 ;  /* 0x0000002c00027c02 */ /* 0x000fe40008000f00 */
[----:B-1----:R-:W-:Y:S02]  /*5470*/  LOP3.LUT R4, R154, 0x7ffffe0, RZ, 0xc0, !PT ;  /* 0x07ffffe09a047812 */ /* 0x002fe400078ec0ff */
[----:B--2---:R-:W-:Y:S01]  /*5480*/  LOP3.LUT R251, R251, 0x1f, RZ, 0xc0, !PT ;  /* 0x0000001ffbfb7812 */ /* 0x004fe200078ec0ff */
[----:B------:R-:W-:Y:S01]  /*5490*/  UIMAD UR17, UR55, UR42, URZ ;  /* 0x0000002a371172a4 */ /* 0x000fe2000f8e023f */
[----:B------:R-:W-:Y:S01]  /*54a0*/  MOV R3, UR22 ;  /* 0x0000001600037c02 */ /* 0x000fe20008000f00 */
[----:B------:R-:W-:Y:S01]  /*54b0*/  ULDC.64 UR44, c[0x0][0x268] ;  /* 0x00009a00002c7ab9 */ /* 0x000fe20000000a00 */
[----:B------:R-:W-:-:S04]  /*54c0*/  SHF.L.U32 R4, R4, 0x5, RZ ;  /* 0x0000000504047819 */ /* 0x000fc800000006ff */
[----:B------:R-:W2:Y:S01]  /*54d0*/  LDG.E.64 R2, desc[UR24][R2.64] ;  /* 0x0000001802027981 */ /* 0x000ea2000c1e1b00 */
[----:B------:R-:W-:Y:S01]  /*54e0*/  LOP3.LUT R6, R4, 0xffffffe0, R251, 0xe2, !PT ;  /* 0xffffffe004067812 */ /* 0x000fe200078ee2fb */
[----:B------:R-:W-:Y:S01]  /*54f0*/  UIMAD UR17, UR7, UR43, UR17 ;  /* 0x0000002b071172a4 */ /* 0x000fe2000f8e0211 */
[----:B------:R-:W-:Y:S02]  /*5500*/  MOV R9, UR42 ;  /* 0x0000002a00097c02 */ /* 0x000fe40008000f00 */
[--C-:B------:R-:W-:Y:S02]  /*5510*/  SHF.R.S32.HI R7, RZ, 0x1f, R6.reuse ;  /* 0x0000001fff077819 */ /* 0x100fe40000011406 */
        /* <DEDUP_REMOVED lines=8> */
[----:B------:R-:W-:Y:S02]  /*55a0*/  ISETP.GE.AND P3, PT, R7, UR19, PT ;  /* 0x0000001307007c0c */ /* 0x000fe4000bf66270 */
[----:B------:R-:W-:-:S02]  /*55b0*/  LOP3.LUT R10, R6, 0x80, RZ, 0xfc, !PT ;  /* 0x00000080060a7812 */ /* 0x000fc400078efcff */
[----:B------:R-:W-:Y:S02]  /*55c0*/  PRMT R11, RZ, 0x7610, R11 ;  /* 0x00007610ff0b7816 */ /* 0x000fe4000000000b */
[----:B------:R-:W-:Y:S02]  /*55d0*/  LEA.HI.X R5, R8, UR15, R5, 0x1, P5 ;  /* 0x0000000f08057c11 */ /* 0x000fe4000a8f0c05 */
[----:B------:R-:W-:Y:S02]  /*55e0*/  ISETP.GE.AND P4, PT, R10, UR19, PT ;  /* 0x000000130a007c0c */ /* 0x000fe4000bf86270 */
[----:B------:R-:W-:Y:S01]  /*55f0*/  LOP3.LUT R7, R6, 0xc0, RZ, 0xfc, !PT ;  /* 0x000000c006077812 */ /* 0x000fe200078efcff */
[----:B------:R-:W3:Y:S01]  /*5600*/  @!P1 LDG.E.U16 R11, desc[UR24][R4.64+0x40] ;  /* 0x00004018040b9981 */ /* 0x000ee2000c1e1500 */
[----:B------:R-:W-:Y:S02]  /*5610*/  PRMT R13, RZ, 0x7610, R13 ;  /* 0x00007610ff0d7816 */ /* 0x000fe4000000000d */
[----:B------:R-:W-:-:S02]  /*5620*/  PRMT R14, RZ, 0x7610, R14 ;  /* 0x00007610ff0e7816 */ /* 0x000fc4000000000e */
[----:B------:R-:W-:Y:S02]  /*5630*/  ISETP.GE.AND P1, PT, R7, UR19, PT ;  /* 0x0000001307007c0c */ /* 0x000fe4000bf26270 */
[C---:B------:R-:W-:Y:S01]  /*5640*/  LOP3.LUT R7, R6.reuse, 0x100, RZ, 0xfc, !PT ;  /* 0x0000010006077812 */ /* 0x040fe200078efcff */
[----:B------:R-:W4:Y:S01]  /*5650*/  @!P3 LDG.E.U16 R13, desc[UR24][R4.64+0xc0] ;  /* 0x0000c018040db981 */ /* 0x000f22000c1e1500 */
[C---:B------:R-:W-:Y:S02]  /*5660*/  LOP3.LUT R8, R6.reuse, 0xe0, RZ, 0xfc, !PT ;  /* 0x000000e006087812 */ /* 0x040fe400078efcff */
[----:B------:R-:W-:Y:S01]  /*5670*/  PRMT R16, RZ, 0x7610, R16 ;  /* 0x00007610ff107816 */ /* 0x000fe20000000010 */
[----:B------:R-:W4:Y:S01]  /*5680*/  @!P2 LDG.E.U16 R14, desc[UR24][R4.64+0x80] ;  /* 0x00008018040ea981 */ /* 0x000f22000c1e1500 */
[----:B------:R-:W-:Y:S02]  /*5690*/  LOP3.LUT R9, R6, 0xa0, RZ, 0xfc, !PT ;  /* 0x000000a006097812 */ /* 0x000fe400078efcff */
[----:B------:R-:W-:-:S02]  /*56a0*/  ISETP.GE.AND P3, PT, R7, UR19, PT ;  /* 0x0000001307007c0c */ /* 0x000fc4000bf66270 */
[----:B------:R-:W-:Y:S01]  /*56b0*/  ISETP.GE.AND P2, PT, R8, UR19, PT ;  /* 0x0000001308007c0c */ /* 0x000fe2000bf46270 */
[----:B------:R-:W4:Y:S01]  /*56c0*/  @!P4 LDG.E.U16 R16, desc[UR24][R4.64+0x100] ;  /* 0x000100180410c981 */ /* 0x000f22000c1e1500 */
[C---:B------:R-:W-:Y:S02]  /*56d0*/  LOP3.LUT R7, R6.reuse, 0x120, RZ, 0xfc, !PT ;  /* 0x0000012006077812 */ /* 0x040fe400078efcff */
[----:B------:R-:W-:Y:S02]  /*56e0*/  PRMT R18, RZ, 0x7610, R18 ;  /* 0x00007610ff127816 */ /* 0x000fe40000000012 */
[----:B------:R-:W-:Y:S02]  /*56f0*/  ISETP.GE.AND P5, PT, R9, UR19, PT ;  /* 0x0000001309007c0c */ /* 0x000fe4000bfa6270 */
[----:B------:R-:W-:Y:S02]  /*5700*/  ISETP.GE.AND P4, PT, R7, UR19, PT ;  /* 0x0000001307007c0c */ /* 0x000fe4000bf86270 */
[----:B------:R-:W-:Y:S01]  /*5710*/  LOP3.LUT R7, R6, 0x160, RZ, 0xfc, !PT ;  /* 0x0000016006077812 */ /* 0x000fe200078efcff */
[----:B------:R-:W4:Y:S01]  /*5720*/  @!P1 LDG.E.U16 R18, desc[UR24][R4.64+0x180] ;  /* 0x0001801804129981 */ /* 0x000f22000c1e1500 */
[----:B------:R-:W-:-:S02]  /*5730*/  PRMT R17, RZ, 0x7610, R17 ;  /* 0x00007610ff117816 */ /* 0x000fc40000000011 */
[----:B------:R-:W-:Y:S02]  /*5740*/  ISETP.GE.AND P1, PT, R7, UR19, PT ;  /* 0x0000001307007c0c */ /* 0x000fe4000bf26270 */
[----:B------:R-:W-:Y:S02]  /*5750*/  PRMT R15, RZ, 0x7610, R15 ;  /* 0x00007610ff0f7816 */ /* 0x000fe4000000000f */
[C---:B------:R-:W-:Y:S01]  /*5760*/  LOP3.LUT R7, R6.reuse, 0x180, RZ, 0xfc, !PT ;  /* 0x0000018006077812 */ /* 0x040fe200078efcff */
[----:B------:R-:W4:Y:S01]  /*5770*/  @!P2 LDG.E.U16 R17, desc[UR24][R4.64+0x1c0] ;  /* 0x0001c0180411a981 */ /* 0x000f22000c1e1500 */
[----:B------:R-:W-:Y:S02]  /*5780*/  PRMT R19, RZ, 0x7610, R19 ;  /* 0x00007610ff137816 */ /* 0x000fe40000000013 */
[----:B------:R-:W-:Y:S01]  /*5790*/  LOP3.LUT R8, R6, 0x140, RZ, 0xfc, !PT ;  /* 0x0000014006087812 */ /* 0x000fe200078efcff */
[----:B------:R-:W4:Y:S01]  /*57a0*/  @!P5 LDG.E.U16 R15, desc[UR24][R4.64+0x140] ;  /* 0x00014018040fd981 */ /* 0x000f22000c1e1500 */
[----:B------:R-:W-:-:S02]  /*57b0*/  ISETP.GE.AND P2, PT, R7, UR19, PT ;  /* 0x0000001307007c0c */ /* 0x000fc4000bf46270 */
[----:B------:R-:W-:Y:S01]  /*57c0*/  PRMT R20, RZ, 0x7610, R20 ;  /* 0x00007610ff147816 */ /* 0x000fe20000000014 */
[----:B------:R-:W4:Y:S01]  /*57d0*/  @!P4 LDG.E.U16 R19, desc[UR24][R4.64+0x240] ;  /* 0x000240180413c981 */ /* 0x000f22000c1e1500 */
[----:B------:R-:W-:Y:S02]  /*57e0*/  LOP3.LUT R7, R6, 0x1c0, RZ, 0xfc, !PT ;  /* 0x000001c006077812 */ /* 0x000fe400078efcff */
[----:B------:R-:W-:Y:S02]  /*57f0*/  ISETP.GE.AND P5, PT, R8, UR19, PT ;  /* 0x0000001308007c0c */ /* 0x000fe4000bfa6270 */
[----:B------:R-:W-:Y:S01]  /*5800*/  PRMT R21, RZ, 0x7610, R21 ;  /* 0x00007610ff157816 */ /* 0x000fe20000000015 */
[----:B------:R-:W4:Y:S01]  /*5810*/  @!P3 LDG.E.U16 R20, desc[UR24][R4.64+0x200] ;  /* 0x000200180414b981 */ /* 0x000f22000c1e1500 */
[----:B------:R-:W-:Y:S02]  /*5820*/  LOP3.LUT R8, R6, 0x1a0, RZ, 0xfc, !PT ;  /* 0x000001a006087812 */ /* 0x000fe400078efcff */
[----:B------:R-:W-:-:S02]  /*5830*/  ISETP.GE.AND P4, PT, R7, UR19, PT ;  /* 0x0000001307007c0c */ /* 0x000fc4000bf86270 */
[----:B------:R-:W-:Y:S01]  /*5840*/  LOP3.LUT R7, R6, 0x1e0, RZ, 0xfc, !PT ;  /* 0x000001e006077812 */ /* 0x000fe200078efcff */
[----:B------:R-:W4:Y:S01]  /*5850*/  @!P1 LDG.E.U16 R21, desc[UR24][R4.64+0x2c0] ;  /* 0x0002c01804159981 */ /* 0x000f22000c1e1500 */
[----:B------:R-:W-:Y:S02]  /*5860*/  ISETP.GE.AND P3, PT, R8, UR19, PT ;  /* 0x0000001308007c0c */ /* 0x000fe4000bf66270 */
[----:B------:R-:W-:Y:S02]  /*5870*/  PRMT R24, RZ, 0x7610, R24 ;  /* 0x00007610ff187816 */ /* 0x000fe40000000018 */
[----:B------:R-:W-:Y:S02]  /*5880*/  ISETP.GE.AND P1, PT, R7, UR19, PT ;  /* 0x0000001307007c0c */ /* 0x000fe4000bf26270 */
[----:B------:R-:W-:Y:S02]  /*5890*/  LOP3.LUT R8, R6, 0x200, RZ, 0xfc, !PT ;  /* 0x0000020006087812 */ /* 0x000fe400078efcff */
[----:B------:R-:W-:Y:S01]  /*58a0*/  PRMT R23, RZ, 0x7610, R23 ;  /* 0x00007610ff177816 */ /* 0x000fe20000000017 */
[----:B------:R-:W4:Y:S01]  /*58b0*/  @!P2 LDG.E.U16 R24, desc[UR24][R4.64+0x300] ;  /* 0x000300180418a981 */ /* 0x000f22000c1e1500 */
[----:B------:R-:W-:-:S02]  /*58c0*/  ISETP.GE.AND P2, PT, R8, UR19, PT ;  /* 0x0000001308007c0c */ /* 0x000fc4000bf46270 */
[----:B0-----:R-:W-:Y:S02]  /*58d0*/  PRMT R25, RZ, 0x7610, R25 ;  /* 0x00007610ff197816 */ /* 0x001fe40000000019 */
[C---:B------:R-:W-:Y:S01]  /*58e0*/  LOP3.LUT R9, R6.reuse, 0x220, RZ, 0xfc, !PT ;  /* 0x0000022006097812 */ /* 0x040fe200078efcff */
[----:B------:R-:W4:Y:S01]  /*58f0*/  @!P3 LDG.E.U16 R23, desc[UR24][R4.64+0x340] ;  /* 0x000340180417b981 */ /* 0x000f22000c1e1500 */
[----:B------:R-:W-:Y:S02]  /*5900*/  PRMT R12, RZ, 0x7610, R12 ;  /* 0x00007610ff0c7816 */ /* 0x000fe4000000000c */
[----:B------:R-:W-:Y:S01]  /*5910*/  LOP3.LUT R7, R6, 0x260, RZ, 0xfc, !PT ;  /* 0x0000026006077812 */ /* 0x000fe200078efcff */
[----:B------:R-:W4:Y:S01]  /*5920*/  @!P1 LDG.E.U16 R25, desc[UR24][R4.64+0x3c0] ;  /* 0x0003c01804199981 */ /* 0x000f22000c1e1500 */
[----:B------:R-:W-:Y:S02]  /*5930*/  ISETP.GE.AND P3, PT, R9, UR19, PT ;  /* 0x0000001309007c0c */ /* 0x000fe4000bf66270 */
[----:B------:R-:W-:Y:S01]  /*5940*/  PRMT R27, RZ, 0x7610, R27 ;  /* 0x00007610ff1b7816 */ /* 0x000fe2000000001b */
[----:B------:R-:W3:Y:S01]  /*5950*/  @!P0 LDG.E.U16 R12, desc[UR24][R4.64] ;  /* 0x00000018040c8981 */ /* 0x000ee2000c1e1500 */
[----:B------:R-:W-:-:S02]  /*5960*/  ISETP.GE.AND P1, PT, R7, UR19, PT ;  /* 0x0000001307007c0c */ /* 0x000fc4000bf26270 */
[----:B------:R-:W-:Y:S02]  /*5970*/  PRMT R22, RZ, 0x7610, R22 ;  /* 0x00007610ff167816 */ /* 0x000fe40000000016 */
[----:B------:R-:W-:Y:S01]  /*5980*/  PRMT R26, RZ, 0x7610, R26 ;  /* 0x00007610ff1a7816 */ /* 0x000fe2000000001a */
[----:B------:R-:W4:Y:S01]  /*5990*/  @!P2 LDG.E.U16 R27, desc[UR24][R4.64+0x400] ;  /* 0x00040018041ba981 */ /* 0x000f22000c1e1500 */
[C---:B------:R-:W-:Y:S02]  /*59a0*/  LOP3.LUT R8, R6.reuse, 0x280, RZ, 0xfc, !PT ;  /* 0x0000028006087812 */ /* 0x040fe400078efcff */
        /* <DEDUP_REMOVED lines=8> */
[----:B------:R-:W-:Y:S02]  /*5a30*/  ISETP.GE.AND P5, PT, R10, UR19, PT ;  /* 0x000000130a007c0c */ /* 0x000fe4000bfa6270 */
[C---:B------:R-:W-:Y:S02]  /*5a40*/  LOP3.LUT R9, R6.reuse, 0x2a0, RZ, 0xfc, !PT ;  /* 0x000002a006097812 */ /* 0x040fe400078efcff */
[----:B------:R-:W-:Y:S01]  /*5a50*/  ISETP.GE.AND P4, PT, R7, UR19, PT ;  /* 0x0000001307007c0c */ /* 0x000fe2000bf86270 */
[----:B------:R-:W4:Y:S01]  /*5a60*/  @!P1 LDG.E.U16 R30, desc[UR24][R4.64+0x4c0] ;  /* 0x0004c018041e9981 */ /* 0x000f22000c1e1500 */
[----:B------:R-:W-:Y:S02]  /*5a70*/  LOP3.LUT R7, R6, 0x2e0, RZ, 0xfc, !PT ;  /* 0x000002e006077812 */ /* 0x000fe400078efcff */
[----:B------:R-:W-:-:S02]  /*5a80*/  ISETP.GE.AND P3, PT, R9, UR19, PT ;  /* 0x0000001309007c0c */ /* 0x000fc4000bf66270 */
[----:B------:R-:W-:Y:S02]  /*5a90*/  PRMT R31, RZ, 0x7610, R31 ;  /* 0x00007610ff1f7816 */ /* 0x000fe4000000001f */
[----:B------:R-:W-:Y:S02]  /*5aa0*/  ISETP.GE.AND P1, PT, R7, UR19, PT ;  /* 0x0000001307007c0c */ /* 0x000fe4000bf26270 */
[----:B------:R-:W-:Y:S02]  /*5ab0*/  PRMT R29, RZ, 0x7610, R29 ;  /* 0x00007610ff1d7816 */ /* 0x000fe4000000001d */
[----:B------:R-:W-:Y:S01]  /*5ac0*/  LOP3.LUT R7, R6, 0x300, RZ, 0xfc, !PT ;  /* 0x0000030006077812 */ /* 0x000fe200078efcff */
[----:B------:R-:W4:Y:S01]  /*5ad0*/  @!P2 LDG.E.U16 R31, desc[UR24][R4.64+0x500] ;  /* 0x00050018041fa981 */ /* 0x000f22000c1e1500 */
[----:B------:R-:W-:Y:S02]  /*5ae0*/  PRMT R32, RZ, 0x7610, R32 ;  /* 0x00007610ff207816 */ /* 0x000fe40000000020 */
[----:B------:R-:W-:Y:S01]  /*5af0*/  PRMT R33, RZ, 0x7610, R33 ;  /* 0x00007610ff217816 */ /* 0x000fe20000000021 */
[----:B------:R-:W4:Y:S01]  /*5b00*/  @!P5 LDG.E.U16 R29, desc[UR24][R4.64+0x480] ;  /* 0x00048018041dd981 */ /* 0x000f22000c1e1500 */
[----:B------:R-:W-:-:S02]  /*5b10*/  ISETP.GE.AND P2, PT, R7, UR19, PT ;  /* 0x0000001307007c0c */ /* 0x000fc4000bf46270 */
[----:B------:R-:W-:Y:S01]  /*5b20*/  PRMT R66, RZ, 0x7610, R66 ;  /* 0x00007610ff427816 */ /* 0x000fe20000000042 */
[----:B------:R-:W4:Y:S01]  /*5b30*/  @!P3 LDG.E.U16 R32, desc[UR24][R4.64+0x540] ;  /* 0x000540180420b981 */ /* 0x000f22000c1e1500 */
[C---:B------:R-:W-:Y:S02]  /*5b40*/  LOP3.LUT R8, R6.reuse, 0x320, RZ, 0xfc, !PT ;  /* 0x0000032006087812 */ /* 0x040fe400078efcff */
[C---:B------:R-:W-:Y:S01]  /*5b50*/  LOP3.LUT R9, R6.reuse, 0x340, RZ, 0xfc, !PT ;  /* 0x0000034006097812 */ /* 0x040fe200078efcff */
[----:B------:R-:W4:Y:S01]  /*5b60*/  @!P4 LDG.E.U16 R33, desc[UR24][R4.64+0x580] ;  /* 0x000580180421c981 */ /* 0x000f22000c1e1500 */
[----:B------:R-:W-:Y:S02]  /*5b70*/  LOP3.LUT R7, R6, 0x360, RZ, 0xfc, !PT ;  /* 0x0000036006077812 */ /* 0x000fe400078efcff */
[----:B------:R-:W-:Y:S01]  /*5b80*/  ISETP.GE.AND P3, PT, R8, UR19, PT ;  /* 0x0000001308007c0c */ /* 0x000fe2000bf66270 */
[----:B------:R-:W4:Y:S01]  /*5b90*/  @!P1 LDG.E.U16 R66, desc[UR24][R4.64+0x5c0] ;  /* 0x0005c01804429981 */ /* 0x000f22000c1e1500 */
[----:B------:R-:W-:-:S02]  /*5ba0*/  ISETP.GE.AND P4, PT, R9, UR19, PT ;  /* 0x0000001309007c0c */ /* 0x000fc4000bf86270 */
[----:B------:R-:W-:Y:S02]  /*5bb0*/  PRMT R67, RZ, 0x7610, R67 ;  /* 0x00007610ff437816 */ /* 0x000fe40000000043 */
[----:B------:R-:W-:Y:S02]  /*5bc0*/  ISETP.GE.AND P1, PT, R7, UR19, PT ;  /* 0x0000001307007c0c */ /* 0x000fe4000bf26270 */
[----:B------:R-:W-:Y:S02]  /*5bd0*/  LOP3.LUT R7, R6, 0x380, RZ, 0xfc, !PT ;  /* 0x0000038006077812 */ /* 0x000fe400078efcff */
[----:B------:R-:W-:Y:S01]  /*5be0*/  PRMT R68, RZ, 0x7610, R68 ;  /* 0x00007610ff447816 */ /* 0x000fe20000000044 */
[----:B------:R-:W4:Y:S01]  /*5bf0*/  @!P2 LDG.E.U16 R67, desc[UR24][R4.64+0x600] ;  /* 0x000600180443a981 */ /* 0x000f22000c1e1500 */
[----:B------:R-:W-:Y:S02]  /*5c00*/  PRMT R69, RZ, 0x7610, R69 ;  /* 0x00007610ff457816 */ /* 0x000fe40000000045 */
[----:B------:R-:W-:-:S02]  /*5c10*/  ISETP.GE.AND P2, PT, R7, UR19, PT ;  /* 0x0000001307007c0c */ /* 0x000fc4000bf46270 */
[----:B------:R-:W-:Y:S01]  /*5c20*/  PRMT R10, RZ, 0x7610, R10 ;  /* 0x00007610ff0a7816 */ /* 0x000fe2000000000a */
[----:B------:R-:W4:Y:S01]  /*5c30*/  @!P3 LDG.E.U16 R68, desc[UR24][R4.64+0x640] ;  /* 0x000640180444b981 */ /* 0x000f22000c1e1500 */
[----:B------:R-:W-:-:S03]  /*5c40*/  SHF.L.U32 R7, R154, 0x5, RZ ;  /* 0x000000059a077819 */ /* 0x000fc600000006ff */
[----:B------:R-:W4:Y:S01]  /*5c50*/  @!P4 LDG.E.U16 R69, desc[UR24][R4.64+0x680] ;  /* 0x000680180445c981 */ /* 0x000f22000c1e1500 */
[----:B------:R-:W-:Y:S02]  /*5c60*/  LOP3.LUT R7, R7, 0xffffffe0, R251, 0xe2, !PT ;  /* 0xffffffe007077812 */ /* 0x000fe400078ee2fb */
[----:B------:R-:W-:Y:S01]  /*5c70*/  PRMT R9, RZ, 0x7610, R9 ;  /* 0x00007610ff097816 */ /* 0x000fe20000000009 */
[----:B------:R-:W4:Y:S01]  /*5c80*/  @!P1 LDG.E.U16 R10, desc[UR24][R4.64+0x6c0] ;  /* 0x0006c018040a9981 */ /* 0x000f22000c1e1500 */
[C---:B------:R-:W-:Y:S02]  /*5c90*/  LOP3.LUT R8, R6.reuse, 0x3a0, RZ, 0xfc, !PT ;  /* 0x000003a006087812 */ /* 0x040fe400078efcff */
[----:B------:R-:W-:Y:S02]  /*5ca0*/  LOP3.LUT R6, R6, 0x3c0, RZ, 0xfc, !PT ;  /* 0x000003c006067812 */ /* 0x000fe400078efcff */
[----:B------:R-:W-:Y:S01]  /*5cb0*/  LOP3.LUT R7, R7, 0x3e0, RZ, 0xfc, !PT ;  /* 0x000003e007077812 */ /* 0x000fe200078efcff */
[----:B------:R-:W4:Y:S01]  /*5cc0*/  @!P2 LDG.E.U16 R9, desc[UR24][R4.64+0x700] ;  /* 0x000700180409a981 */ /* 0x000f22000c1e1500 */
[----:B------:R-:W-:-:S02]  /*5cd0*/  ISETP.GE.AND P3, PT, R8, UR19, PT ;  /* 0x0000001308007c0c */ /* 0x000fc4000bf66270 */
[----:B------:R-:W-:Y:S02]  /*5ce0*/  ISETP.GE.AND P1, PT, R6, UR19, PT ;  /* 0x0000001306007c0c */ /* 0x000fe4000bf26270 */
[----:B------:R-:W-:Y:S02]  /*5cf0*/  ISETP.GE.AND P2, PT, R7, UR19, PT ;  /* 0x0000001307007c0c */ /* 0x000fe4000bf46270 */
[----:B------:R-:W-:Y:S02]  /*5d00*/  PRMT R8, RZ, 0x7610, R8 ;  /* 0x00007610ff087816 */ /* 0x000fe40000000008 */
[----:B------:R-:W-:Y:S02]  /*5d10*/  PRMT R7, RZ, 0x7610, R7 ;  /* 0x00007610ff077816 */ /* 0x000fe40000000007 */
[----:B------:R-:W-:-:S03]  /*5d20*/  PRMT R6, RZ, 0x7610, R6 ;  /* 0x00007610ff067816 */ /* 0x000fc60000000006 */
[----:B------:R-:W4:Y:S04]  /*5d30*/  @!P3 LDG.E.U16 R8, desc[UR24][R4.64+0x740] ;  /* 0x000740180408b981 */ /* 0x000f28000c1e1500 */
[----:B------:R-:W4:Y:S04]  /*5d40*/  @!P1 LDG.E.U16 R7, desc[UR24][R4.64+0x780] ;  /* 0x0007801804079981 */ /* 0x000f28000c1e1500 */
[----:B------:R0:W4:Y:S01]  /*5d50*/  @!P2 LDG.E.U16 R6, desc[UR24][R4.64+0x7c0] ;  /* 0x0007c0180406a981 */ /* 0x000122000c1e1500 */
[----:B------:R-:W-:-:S04]  /*5d60*/  UIADD3 UR17, UR16, -0x1, URZ ;  /* 0xffffffff10117890 */ /* 0x000fc8000fffe03f */
[----:B------:R-:W-:-:S04]  /*5d70*/  ULEA.HI UR22, UR17, UR17, URZ, 0x1 ;  /* 0x0000001111167291 */ /* 0x000fc8000f8f083f */
[----:B------:R-:W-:-:S04]  /*5d80*/  ULOP3.LUT UR22, UR22, 0xfffffe, URZ, 0xc0, !UPT ;  /* 0x00fffffe16167892 */ /* 0x000fc8000f8ec03f */
[----:B------:R-:W-:-:S07]  /*5d90*/  UIADD3 UR17, UR17, -UR22, URZ ;  /* 0x8000001611117290 */ /* 0x000fce000fffe03f */
[----:B------:R-:W1:Y:S01]  /*5da0*/  S2UR UR22, SR_CgaCtaId ;  /* 0x00000000001679c3 */ /* 0x000e620000008800 */
        /* <DEDUP_REMOVED lines=32> */
[----:B------:R-:W-:-:S06]  /*5fb0*/  IADD3 R3, R154, 0x200, RZ ;  /* 0x000002009a037810 */ /* 0x000fcc0007ffe0ff */
[----:B------:R0:W-:Y:S02]  /*5fc0*/  MUFU.COS R145, R70 ;  /* 0x0000004600917308 */ /* 0x0001e40000000000 */
[----:B0-----:R-:W-:-:S06]  /*5fd0*/  MOV R70, UR17 ;  /* 0x0000001100467c02 */ /* 0x001fcc0008000f00 */
[----:B------:R-:W-:Y:S01]  /*5fe0*/  MUFU.SIN R159, R4 ;  /* 0x00000004009f7308 */ /* 0x000fe20000000400 */
[----:B------:R-:W-:Y:S01]  /*5ff0*/  SEL R70, R70, R3, !P3 ;  /* 0x0000000346467207 */ /* 0x000fe20005800000 */
[----:B------:R-:W-:-:S06]  /*6000*/  FMUL.FTZ R3, R94, UR51 ;  /* 0x000000335e037c20 */ /* 0x000fcc0008410000 */
[----:B------:R0:W-:Y:S01]  /*6010*/  MUFU.COS R148, R4 ;  /* 0x0000000400947308 */ /* 0x0001e20000000000 */
[----:B------:R-:W-:Y:S01]  /*6020*/  ISETP.NE.AND P1, PT, R251, RZ, PT ;  /* 0x000000fffb00720c */ /* 0x000fe20003f25270 */
[----:B------:R-:W-:Y:S01]  /*6030*/  UMOV UR17, 0x400 ;  /* 0x0000040000117882 */ /* 0x000fe20000000000 */
[----:B0-----:R-:W-:-:S05]  /*6040*/  FMUL.FTZ R4, R95, UR51 ;  /* 0x000000335f047c20 */ /* 0x001fca0008410000 */
[----:B------:R-:W-:Y:S01]  /*6050*/  MUFU.SIN R166, R71 ;  /* 0x0000004700a67308 */ /* 0x000fe20000000400 */
[----:B------:R-:W-:Y:S01]  /*6060*/  FMUL.RZ R4, R4, 0.15915493667125701904 ;  /* 0x3e22f98304047820 */ /* 0x000fe2000040c000 */
[----:B---3--:R-:W-:Y:S06]  /*6070*/  STS.U16 [R133], R12 ;  /* 0x0000000c85007388 */ /* 0x008fec0000000400 */
[----:B------:R0:W-:Y:S01]  /*6080*/  MUFU.COS R167, R71 ;  /* 0x0000004700a77308 */ /* 0x0001e20000000000 */
[----:B------:R2:W-:Y:S01]  /*6090*/  STS.U16 [R132+0x40], R11 ;  /* 0x0000400b84007388 */ /* 0x0005e20000000400 */
[----:B-1----:R-:W-:-:S06]  /*60a0*/  ULEA UR17, UR22, UR17, 0x18 ;  /* 0x0000001116117291 */ /* 0x002fcc000f8ec03f */
[----:B------:R-:W-:Y:S01]  /*60b0*/  MUFU.SIN R165, R5 ;  /* 0x0000000500a57308 */ /* 0x000fe20000000400 */
[----:B0-----:R-:W-:Y:S01]  /*60c0*/  FMUL.RZ R71, R3, 0.15915493667125701904 ;  /* 0x3e22f98303477820 */ /* 0x001fe2000040c000 */
[----:B------:R-:W-:Y:S01]  /*60d0*/  IADD3 R3, R134, 0x200, RZ ;  /* 0x0000020086037810 */ /* 0x000fe20007ffe0ff */
[----:B----4-:R-:W-:Y:S05]  /*60e0*/  STS.U16 [R129+0x80], R14 ;  /* 0x0000800e81007388 */ /* 0x010fea0000000400 */
[----:B------:R0:W-:Y:S01]  /*60f0*/  MUFU.COS R162, R5 ;  /* 0x0000000500a27308 */ /* 0x0001e20000000000 */
[----:B------:R-:W-:Y:S01]  /*6100*/  STS.U16 [R128+0xc0], R13 ;  /* 0x0000c00d80007388 */ /* 0x000fe20000000400 */
[----:B------:R-:W-:-:S02]  /*6110*/  LEA.HI.SX32 R3, R3, R134, 0x1b ;  /* 0x0000008603037211 */ /* 0x000fc400078fdaff */
[----:B0-----:R-:W-:-:S04]  /*6120*/  MOV R5, UR16 ;  /* 0x0000001000057c02 */ /* 0x001fc80008000f00 */
[----:B------:R-:W-:Y:S01]  /*6130*/  MUFU.SIN R170, R4 ;  /* 0x0000000400aa7308 */ /* 0x000fe20000000400 */
[----:B------:R0:W-:Y:S01]  /*6140*/  STS.U16 [R127+0x100], R16 ;  /* 0x000100107f007388 */ /* 0x0001e20000000400 */
[----:B------:R-:W-:Y:S02]  /*6150*/  ISETP.LT.OR P2, PT, R5, 0x2, P1 ;  /* 0x000000020500780c */ /* 0x000fe40000f41670 */
[----:B------:R-:W-:-:S04]  /*6160*/  IADD3 R5, R134, 0x220, RZ ;  /* 0x0000022086057810 */ /* 0x000fc80007ffe0ff */
[----:B------:R1:W-:Y:S01]  /*6170*/  MUFU.COS R168, R4 ;  /* 0x0000000400a87308 */ /* 0x0003e20000000000 */
[----:B------:R3:W-:Y:S01]  /*6180*/  STS.U16 [R126+0x140], R15 ;  /* 0x0001400f7e007388 */ /* 0x0007e20000000400 */
[----:B--2---:R-:W-:-:S03]  /*6190*/  IADD3 R11, R134, 0x240, RZ ;  /* 0x00000240860b7810 */ /* 0x004fc60007ffe0ff */
[----:B------:R-:W-:Y:S01]  /*61a0*/  STS.U16 [R125+0x180], R18 ;  /* 0x000180127d007388 */ /* 0x000fe20000000400 */
[----:B-1----:R-:W-:-:S03]  /*61b0*/  FMUL.FTZ R4, R93, UR51 ;  /* 0x000000335d047c20 */ /* 0x002fc60008410000 */
[----:B------:R-:W-:Y:S01]  /*61c0*/  STS.U16 [R124+0x1c0], R17 ;  /* 0x0001c0117c007388 */ /* 0x000fe20000000400 */
[-C--:B------:R-:W-:Y:S01]  /*61d0*/  LEA.HI.SX32 R5, R5, R134.reuse, 0x1b ;  /* 0x0000008605057211 */ /* 0x080fe200078fdaff */
[----:B0-----:R-:W-:Y:S01]  /*61e0*/  FMUL.RZ R16, R4, 0.15915493667125701904 ;  /* 0x3e22f98304107820 */ /* 0x001fe2000040c000 */
[----:B------:R-:W-:Y:S01]  /*61f0*/  LEA R4, R3, UR17, 0x1 ;  /* 0x0000001103047c11 */ /* 0x000fe2000f8e08ff */
[----:B------:R-:W-:Y:S01]  /*6200*/  STS.U16 [R123+0x200], R20 ;  /* 0x000200147b007388 */ /* 0x000fe20000000400 */
[----:B------:R-:W-:Y:S02]  /*6210*/  IADD3 R3, R134, 0x260, RZ ;  /* 0x0000026086037810 */ /* 0x000fe40007ffe0ff */
[----:B------:R-:W-:Y:S01]  /*6220*/  LEA.HI.SX32 R11, R11, R134, 0x1b ;  /* 0x000000860b0b7211 */ /* 0x000fe200078fdaff */
[----:B------:R-:W-:Y:S01]  /*6230*/  STS.U16 [R122+0x240], R19 ;  /* 0x000240137a007388 */ /* 0x000fe20000000400 */
[----:B------:R-:W-:-:S03]  /*6240*/  LEA R5, R5, UR17, 0x1 ;  /* 0x0000001105057c11 */ /* 0x000fc6000f8e08ff */
[----:B------:R-:W-:Y:S01]  /*6250*/  STS.U16 [R121+0x280], R22 ;  /* 0x0002801679007388 */ /* 0x000fe20000000400 */
[----:B------:R-:W-:-:S03]  /*6260*/  LEA.HI.SX32 R3, R3, R134, 0x1b ;  /* 0x0000008603037211 */ /* 0x000fc600078fdaff */
[----:B------:R-:W-:Y:S01]  /*6270*/  STS.U16 [R120+0x2c0], R21 ;  /* 0x0002c01578007388 */ /* 0x000fe20000000400 */
[----:B------:R-:W-:-:S03]  /*6280*/  LEA R12, R11, UR17, 0x1 ;  /* 0x000000110b0c7c11 */ /* 0x000fc6000f8e08ff */
[----:B------:R-:W-:Y:S01]  /*6290*/  STS.U16 [R119+0x300], R24 ;  /* 0x0003001877007388 */ /* 0x000fe20000000400 */
[----:B------:R-:W-:-:S03]  /*62a0*/  IADD3 R11, R134, 0x280, RZ ;  /* 0x00000280860b7810 */ /* 0x000fc60007ffe0ff */
[----:B------:R-:W-:Y:S01]  /*62b0*/  STS.U16 [R118+0x340], R23 ;  /* 0x0003401776007388 */ /* 0x000fe20000000400 */
[----:B---3--:R-:W-:-:S03]  /*62c0*/  IADD3 R15, R134, 0x2c0, RZ ;  /* 0x000002c0860f7810 */ /* 0x008fc60007ffe0ff */
[----:B------:R-:W-:Y:S01]  /*62d0*/  STS.U16 [R117+0x380], R26 ;  /* 0x0003801a75007388 */ /* 0x000fe20000000400 */
[----:B------:R-:W-:Y:S01]  /*62e0*/  LEA R3, R3, UR17, 0x1 ;  /* 0x0000001103037c11 */ /* 0x000fe2000f8e08ff */
[----:B------:R-:W-:Y:S02]  /*62f0*/  FMUL.FTZ R14, R92, UR51 ;  /* 0x000000335c0e7c20 */ /* 0x000fe40008410000 */
[----:B------:R-:W-:Y:S01]  /*6300*/  STS.U16 [R116+0x3c0], R25 ;  /* 0x0003c01974007388 */ /* 0x000fe20000000400 */
[----:B------:R-:W-:-:S03]  /*6310*/  IADD3 R13, R134, 0x2a0, RZ ;  /* 0x000002a0860d7810 */ /* 0x000fc60007ffe0ff */
[----:B------:R-:W-:Y:S01]  /*6320*/  STS.U16 [R4+0x400], R27 ;  /* 0x0004001b04007388 */ /* 0x000fe20000000400 */
[----:B------:R-:W-:-:S03]  /*6330*/  LEA.HI.SX32 R11, R11, R134, 0x1b ;  /* 0x000000860b0b7211 */ /* 0x000fc600078fdaff */
[----:B------:R0:W-:Y:S01]  /*6340*/  STS.U16 [R5+0x440], R28 ;  /* 0x0004401c05007388 */ /* 0x0001e20000000400 */
[-C--:B------:R-:W-:Y:S01]  /*6350*/  LEA.HI.SX32 R15, R15, R134.reuse, 0x1b ;  /* 0x000000860f0f7211 */ /* 0x080fe200078fdaff */
[----:B------:R-:W-:Y:S01]  /*6360*/  MUFU.SIN R175, R16 ;  /* 0x0000001000af7308 */ /* 0x000fe20000000400 */
[----:B------:R-:W-:Y:S01]  /*6370*/  FMUL.RZ R14, R14, 0.15915493667125701904 ;  /* 0x3e22f9830e0e7820 */ /* 0x000fe2000040c000 */
[----:B------:R1:W-:Y:S01]  /*6380*/  STS.U16 [R12+0x480], R29 ;  /* 0x0004801d0c007388 */ /* 0x0003e20000000400 */
[----:B------:R-:W-:Y:S01]  /*6390*/  LEA.HI.SX32 R13, R13, R134, 0x1b ;  /* 0x000000860d0d7211 */ /* 0x000fe200078fdaff */
[----:B0-----:R-:W-:-:S04]  /*63a0*/  FMUL.FTZ R5, R91, UR51 ;  /* 0x000000335b057c20 */ /* 0x001fc80008410000 */
[----:B------:R0:W-:Y:S01]  /*63b0*/  MUFU.COS R176, R16 ;  /* 0x0000001000b07308 */ /* 0x0001e20000000000 */
[----:B------:R2:W-:Y:S01]  /*63c0*/  STS.U16 [R3+0x4c0], R30 ;  /* 0x0004c01e03007388 */ /* 0x0005e20000000400 */
[----:B------:R-:W-:Y:S02]  /*63d0*/  LEA R4, R11, UR17, 0x1 ;  /* 0x000000110b047c11 */ /* 0x000fe4000f8e08ff */
[----:B-1----:R-:W-:Y:S02]  /*63e0*/  LEA R12, R15, UR17, 0x1 ;  /* 0x000000110f0c7c11 */ /* 0x002fe4000f8e08ff */
[C---:B------:R-:W-:Y:S01]  /*63f0*/  IADD3 R11, R134.reuse, 0x300, RZ ;  /* 0x00000300860b7810 */ /* 0x040fe20007ffe0ff */
[----:B0-----:R-:W-:Y:S01]  /*6400*/  FMUL.RZ R16, R5, 0.15915493667125701904 ;  /* 0x3e22f98305107820 */ /* 0x001fe2000040c000 */
[----:B------:R-:W-:Y:S01]  /*6410*/  IADD3 R5, R134, 0x2e0, RZ ;  /* 0x000002e086057810 */ /* 0x000fe20007ffe0ff */
[----:B--2---:R-:W-:Y:S01]  /*6420*/  FMUL.FTZ R3, R90, UR51 ;  /* 0x000000335a037c20 */ /* 0x004fe20008410000 */
[----:B------:R-:W-:Y:S01]  /*6430*/  MUFU.SIN R220, R14 ;  /* 0x0000000e00dc7308 */ /* 0x000fe20000000400 */
[----:B------:R-:W-:-:S02]  /*6440*/  IADD3 R15, R134, 0x320, RZ ;  /* 0x00000320860f7810 */ /* 0x000fc40007ffe0ff */
[----:B------:R-:W-:Y:S01]  /*6450*/  R2UR UR52, R2 ;  /* 0x00000000023472ca */ /* 0x000fe200000e0000 */
[----:B------:R-:W-:Y:S01]  /*6460*/  UIMAD UR58, UR18, UR44, URZ ;  /* 0x0000002c123a72a4 */ /* 0x000fe2000f8e023f */
[C---:B------:R-:W-:Y:S01]  /*6470*/  IADD3 R17, R134.reuse, 0x340, RZ ;  /* 0x0000034086117810 */ /* 0x040fe20007ffe0ff */
[----:B------:R-:W-:Y:S02]  /*6480*/  UIMAD.WIDE.U32 UR22, UR10, UR44, URZ ;  /* 0x0000002c0a1672a5 */ /* 0x000fe4000f8e003f */
[----:B------:R0:W-:Y:S01]  /*6490*/  MUFU.COS R221, R14 ;  /* 0x0000000e00dd7308 */ /* 0x0001e20000000000 */
[----:B------:R-:W-:Y:S01]  /*64a0*/  LEA R13, R13, UR17, 0x1 ;  /* 0x000000110d0d7c11 */ /* 0x000fe2000f8e08ff */
[----:B------:R-:W1:Y:S01]  /*64b0*/  @!P2 LDC R30, c[0x0][0x21c] ;  /* 0x00008700ff1eab82 */ /* 0x000e620000000800 */
[-C--:B------:R-:W-:Y:S02]  /*64c0*/  LEA.HI.SX32 R5, R5, R134.reuse, 0x1b ;  /* 0x0000008605057211 */ /* 0x080fe400078fdaff */
[----:B------:R-:W-:Y:S01]  /*64d0*/  LEA.HI.SX32 R11, R11, R134, 0x1b ;  /* 0x000000860b0b7211 */ /* 0x000fe200078fdaff */
[----:B0-----:R-:W-:Y:S01]  /*64e0*/  FMUL.RZ R14, R3, 0.15915493667125701904 ;  /* 0x3e22f983030e7820 */ /* 0x001fe2000040c000 */
[----:B------:R-:W-:-:S02]  /*64f0*/  IADD3 R3, R134, 0x360, RZ ;  /* 0x0000036086037810 */ /* 0x000fc40007ffe0ff */
[-C--:B------:R-:W-:Y:S01]  /*6500*/  LEA.HI.SX32 R15, R15, R134.reuse, 0x1b ;  /* 0x000000860f0f7211 */ /* 0x080fe200078fdaff */
[----:B------:R-:W-:Y:S01]  /*6510*/  STS.U16 [R4+0x500], R31 ;  /* 0x0005001f04007388 */ /* 0x000fe20000000400 */
[-C--:B------:R-:W-:Y:S02]  /*6520*/  LEA.HI.SX32 R17, R17, R134.reuse, 0x1b ;  /* 0x0000008611117211 */ /* 0x080fe400078fdaff */
[----:B------:R-:W-:Y:S01]  /*6530*/  LEA R5, R5, UR17, 0x1 ;  /* 0x0000001105057c11 */ /* 0x000fe2000f8e08ff */
[----:B------:R-:W-:Y:S01]  /*6540*/  STS.U16 [R13+0x540], R32 ;  /* 0x000540200d007388 */ /* 0x000fe20000000400 */
[----:B------:R-:W-:Y:S02]  /*6550*/  LEA.HI.SX32 R3, R3, R134, 0x1b ;  /* 0x0000008603037211 */ /* 0x000fe400078fdaff */
[----:B------:R-:W-:Y:S01]  /*6560*/  LEA R2, R11, UR17, 0x1 ;  /* 0x000000110b027c11 */ /* 0x000fe2000f8e08ff */
[----:B------:R0:W-:Y:S01]  /*6570*/  STS.U16 [R12+0x580], R33 ;  /* 0x000580210c007388 */ /* 0x0001e20000000400 */
[----:B------:R-:W-:-:S02]  /*6580*/  LEA R15, R15, UR17, 0x1 ;  /* 0x000000110f0f7c11 */ /* 0x000fc4000f8e08ff */
[----:B------:R-:W-:Y:S01]  /*6590*/  IADD3 R11, R134, 0x380, RZ ;  /* 0x00000380860b7810 */ /* 0x000fe20007ffe0ff */
[----:B------:R2:W-:Y:S01]  /*65a0*/  STS.U16 [R5+0x5c0], R66 ;  /* 0x0005c04205007388 */ /* 0x0005e20000000400 */
[----:B------:R-:W-:Y:S02]  /*65b0*/  LEA R3, R3, UR17, 0x1 ;  /* 0x0000001103037c11 */ /* 0x000fe4000f8e08ff */
[----:B0-----:R-:W-:Y:S01]  /*65c0*/  LEA R12, R17, UR17, 0x1 ;  /* 0x00000011110c7c11 */ /* 0x001fe2000f8e08ff */
[----:B------:R0:W-:Y:S01]  /*65d0*/  STS.U16 [R2+0x600], R67 ;  /* 0x0006004302007388 */ /* 0x0001e20000000400 */
[----:B------:R-:W-:-:S03]  /*65e0*/  LEA.HI.SX32 R11, R11, R134, 0x1b ;  /* 0x000000860b0b7211 */ /* 0x000fc600078fdaff */
[----:B------:R-:W-:Y:S01]  /*65f0*/  STS.U16 [R15+0x640], R68 ;  /* 0x000640440f007388 */ /* 0x000fe20000000400 */
[----:B--2---:R-:W-:-:S03]  /*6600*/  MOV R5, UR52 ;  /* 0x0000003400057c02 */ /* 0x004fc60008000f00 */
[----:B------:R-:W-:Y:S04]  /*6610*/  STS.U16 [R12+0x680], R69 ;  /* 0x000680450c007388 */ /* 0x000fe80000000400 */
[----:B------:R2:W-:Y:S01]  /*6620*/  STS.U16 [R3+0x6c0], R10 ;  /* 0x0006c00a03007388 */ /* 0x0005e20000000400 */
[----:B0-----:R-:W-:Y:S01]  /*6630*/  LEA R2, R11, UR17, 0x1 ;  /* 0x000000110b027c11 */ /* 0x001fe2000f8e08ff */
[----:B------:R-:W-:Y:S01]  /*6640*/  FMUL.FTZ R5, R5, 1.4426950216293334961 ;  /* 0x3fb8aa3b05057820 */ /* 0x000fe20000410000 */
[C---:B------:R-:W-:Y:S02]  /*6650*/  IADD3 R13, R134.reuse, 0x3a0, RZ ;  /* 0x000003a0860d7810 */ /* 0x040fe40007ffe0ff */
[----:B--2---:R-:W-:Y:S01]  /*6660*/  IADD3 R3, R134, 0x3c0, RZ ;  /* 0x000003c086037810 */ /* 0x004fe20007ffe0ff */
[----:B------:R0:W-:Y:S03]  /*6670*/  STS.U16 [R2+0x700], R9 ;  /* 0x0007000902007388 */ /* 0x0001e60000000400 */
[----:B------:R-:W-:-:S02]  /*6680*/  LEA.HI.SX32 R3, R3, R134, 0x1b ;  /* 0x0000008603037211 */ /* 0x000fc400078fdaff */
[----:B------:R-:W-:Y:S01]  /*6690*/  IADD3 R11, R134, 0x3e0, RZ ;  /* 0x000003e0860b7810 */ /* 0x000fe20007ffe0ff */
[-C--:B------:R-:W-:Y:S01]  /*66a0*/  FMUL.FTZ R12, R104, R5.reuse ;  /* 0x00000005680c7220 */ /* 0x080fe20000410000 */
[-C--:B------:R-:W-:Y:S01]  /*66b0*/  LEA.HI.SX32 R13, R13, R134.reuse, 0x1b ;  /* 0x000000860d0d7211 */ /* 0x080fe200078fdaff */
[----:B------:R-:W-:Y:S01]  /*66c0*/  UIMAD UR58, UR10, UR45, UR58 ;  /* 0x0000002d0a3a72a4 */ /* 0x000fe2000f8e023a */
[----:B0-----:R-:W-:Y:S02]  /*66d0*/  LEA R2, R3, UR17, 0x1 ;  /* 0x0000001103027c11 */ /* 0x001fe4000f8e08ff */
[----:B------:R-:W-:Y:S01]  /*66e0*/  ULDC.64 UR44, c[0x0][0x270] ;  /* 0x00009c00002c7ab9 */ /* 0x000fe20000000a00 */
[----:B------:R-:W-:Y:S01]  /*66f0*/  SHF.L.U32 R3, R134, 0x5, RZ ;  /* 0x0000000586037819 */ /* 0x000fe200000006ff */
[----:B------:R-:W-:Y:S01]  /*6700*/  FMUL.FTZ R9, R102, R5 ;  /* 0x0000000566097220 */ /* 0x000fe20000410000 */
[----:B------:R-:W-:Y:S01]  /*6710*/  LEA.HI.SX32 R11, R11, R134, 0x1b ;  /* 0x000000860b0b7211 */ /* 0x000fe200078fdaff */
[----:B------:R-:W-:Y:S01]  /*6720*/  UIMAD UR55, UR55, UR44, URZ ;  /* 0x0000002c373772a4 */ /* 0x000fe2000f8e023f */
[----:B------:R-:W-:Y:S01]  /*6730*/  LEA R13, R13, UR17, 0x1 ;  /* 0x000000110d0d7c11 */ /* 0x000fe2000f8e08ff */
[----:B------:R-:W-:Y:S01]  /*6740*/  UIADD3 UR23, UR23, UR58, URZ ;  /* 0x0000003a17177290 */ /* 0x000fe2000fffe03f */
[----:B------:R-:W-:Y:S01]  /*6750*/  LEA.HI.SX32 R3, R3, R3, 0x1b ;  /* 0x0000000303037211 */ /* 0x000fe200078fdaff */
[----:B------:R-:W0:Y:S01]  /*6760*/  MUFU.EX2 R12, R12 ;  /* 0x0000000c000c7308 */ /* 0x000e220000000800 */
[----:B------:R-:W-:Y:S01]  /*6770*/  LEA R11, R11, UR17, 0x1 ;  /* 0x000000110b0b7c11 */ /* 0x000fe2000f8e08ff */
[----:B------:R-:W-:Y:S01]  /*6780*/  UIMAD UR55, UR7, UR45, UR55 ;  /* 0x0000002d073772a4 */ /* 0x000fe2000f8e0237 */
[----:B------:R2:W-:Y:S01]  /*6790*/  STS.U16 [R13+0x740], R8 ;  /* 0x000740080d007388 */ /* 0x0005e20000000400 */
[----:B------:R-:W-:-:S03]  /*67a0*/  UIMAD.WIDE.U32 UR22, UR7, UR44, UR22 ;  /* 0x0000002c071672a5 */ /* 0x000fc6000f8e0016 */
[----:B------:R-:W-:Y:S01]  /*67b0*/  ULDC.64 UR44, c[0x0][0x2e0] ;  /* 0x0000b800002c7ab9 */ /* 0x000fe20000000a00 */
[----:B------:R3:W-:Y:S01]  /*67c0*/  MUFU.EX2 R18, R9 ;  /* 0x0000000900127308 */ /* 0x0007e20000000800 */
[----:B------:R4:W-:Y:S01]  /*67d0*/  STS.U16 [R2+0x780], R7 ;  /* 0x0007800702007388 */ /* 0x0009e20000000400 */
[----:B------:R-:W-:Y:S02]  /*67e0*/  UIADD3 UR55, UR23, UR55, URZ ;  /* 0x0000003717377290 */ /* 0x000fe4000fffe03f */
[----:B------:R-:W-:Y:S01]  /*67f0*/  ULEA UR44, UP0, UR22, UR44, 0x3 ;  /* 0x0000002c162c7291 */ /* 0x000fe2000f80183f */
[----:B------:R1:W-:Y:S01]  /*6800*/  STS.U16 [R11+0x7c0], R6 ;  /* 0x0007c0060b007388 */ /* 0x0003e20000000400 */
[----:B---3--:R-:W-:Y:S01]  /*6810*/  LEA R9, R3, UR17, 0x1 ;  /* 0x0000001103097c11 */ /* 0x008fe2000f8e08ff */
[----:B------:R-:W-:-:S04]  /*6820*/  NOP ;  /* 0x0000000000007918 */ /* 0x000fc80000000000 */
[----:B------:R-:W3:Y:S01]  /*6830*/  LDS.U16 R33, [R9] ;  /* 0x0000000009217984 */ /* 0x000ee20000000400 */
[----:B------:R-:W-:-:S03]  /*6840*/  ULEA.HI.X UR45, UR22, UR45, UR55, 0x3, UP0 ;  /* 0x0000002d162d7291 */ /* 0x000fc600080f1c37 */
[----:B------:R-:W3:Y:S01]  /*6850*/  LDS.U16 R32, [R9+0x2] ;  /* 0x0000020009207984 */ /* 0x000ee20000000400 */
[----:B------:R-:W-:Y:S01]  /*6860*/  MUFU.SIN R187, R14 ;  /* 0x0000000e00bb7308 */ /* 0x000fe20000000400 */
[-C--:B--2---:R-:W-:Y:S01]  /*6870*/  FMUL.FTZ R8, R101, R5.reuse ;  /* 0x0000000565087220 */ /* 0x084fe20000410000 */
[----:B------:R-:W-:Y:S01]  /*6880*/  FMUL.FTZ R10, R100, R5 ;  /* 0x00000005640a7220 */ /* 0x000fe20000410000 */
[----:B------:R-:W-:Y:S01]  /*6890*/  MOV R13, UR16 ;  /* 0x00000010000d7c02 */ /* 0x000fe20008000f00 */
[----:B0-----:R-:W-:Y:S01]  /*68a0*/  FMUL.FTZ R64, R12, R64 ;  /* 0x000000400c407220 */ /* 0x001fe20000410000 */
[----:B------:R-:W-:-:S03]  /*68b0*/  MOV R68, UR44 ;  /* 0x0000002c00447c02 */ /* 0x000fc60008000f00 */
[----:B------:R0:W-:Y:S01]  /*68c0*/  MUFU.COS R230, R14 ;  /* 0x0000000e00e67308 */ /* 0x0001e20000000000 */
[----:B------:R-:W-:Y:S01]  /*68d0*/  MOV R69, UR45 ;  /* 0x0000002d00457c02 */ /* 0x000fe20008000f00 */
[----:B------:R-:W-:Y:S01]  /*68e0*/  FMUL.FTZ R65, R12, R65 ;  /* 0x000000410c417220 */ /* 0x000fe20000410000 */
[----:B------:R-:W-:Y:S01]  /*68f0*/  LEA R70, R70, UR17, 0x3 ;  /* 0x0000001146467c11 */ /* 0x000fe2000f8e18ff */
[----:B------:R-:W2:Y:S01]  /*6900*/  LDS.U16 R29, [R9+0x6] ;  /* 0x00000600091d7984 */ /* 0x000ea20000000400 */
[----:B------:R-:W-:-:S03]  /*6910*/  @!P2 IADD3 R3, R13, -0x2, RZ ;  /* 0xfffffffe0d03a810 */ /* 0x000fc60007ffe0ff */
[----:B------:R-:W-:Y:S01]  /*6920*/  MUFU.SIN R227, R16 ;  /* 0x0000001000e37308 */ /* 0x000fe20000000400 */
[-C--:B0-----:R-:W-:Y:S01]  /*6930*/  FMUL.FTZ R14, R103, R5.reuse ;  /* 0x00000005670e7220 */ /* 0x081fe20000410000 */
[----:B------:R-:W0:Y:S04]  /*6940*/  LDS.U16 R28, [R9+0x4] ;  /* 0x00000400091c7984 */ /* 0x000e280000000400 */
[----:B------:R-:W0:Y:S02]  /*6950*/  LDS.U16 R26, [R9+0x8] ;  /* 0x00000800091a7984 */ /* 0x000e240000000400 */
[----:B------:R4:W-:Y:S02]  /*6960*/  MUFU.COS R228, R16 ;  /* 0x0000001000e47308 */ /* 0x0009e40000000000 */
[----:B------:R-:W0:Y:S04]  /*6970*/  LDS.U16 R27, [R9+0xa] ;  /* 0x00000a00091b7984 */ /* 0x000e280000000400 */
[----:B------:R-:W-:Y:S02]  /*6980*/  LDS.U16 R22, [R9+0xc] ;  /* 0x00000c0009167984 */ /* 0x000fe40000000400 */
[----:B------:R1:W-:Y:S02]  /*6990*/  MUFU.EX2 R15, R14 ;  /* 0x0000000e000f7308 */ /* 0x0003e40000000800 */
[----:B------:R-:W0:Y:S04]  /*69a0*/  LDS.U16 R24, [R9+0xe] ;  /* 0x00000e0009187984 */ /* 0x000e280000000400 */
[----:B------:R-:W0:Y:S02]  /*69b0*/  LDS.U16 R20, [R9+0x10] ;  /* 0x0000100009147984 */ /* 0x000e240000000400 */
[----:B------:R-:W-:Y:S02]  /*69c0*/  MUFU.EX2 R21, R8 ;  /* 0x0000000800157308 */ /* 0x000fe40000000800 */
[----:B------:R-:W0:Y:S04]  /*69d0*/  LDS.U16 R19, [R9+0x12] ;  /* 0x0000120009137984 */ /* 0x000e280000000400 */
[----:B----4-:R-:W-:Y:S02]  /*69e0*/  LDS.U16 R16, [R9+0x14] ;  /* 0x0000140009107984 */ /* 0x010fe40000000400 */
[----:B------:R4:W-:Y:S02]  /*69f0*/  MUFU.EX2 R23, R10 ;  /* 0x0000000a00177308 */ /* 0x0009e40000000800 */
[----:B------:R-:W0:Y:S04]  /*6a00*/  LDS.U16 R17, [R9+0x16] ;  /* 0x0000160009117984 */ /* 0x000e280000000400 */
[----:B-1----:R-:W1:Y:S04]  /*6a10*/  LDS.U16 R14, [R9+0x18] ;  /* 0x00001800090e7984 */ /* 0x002e680000000400 */
[----:B------:R-:W1:Y:S04]  /*6a20*/  LDS.U16 R13, [R9+0x1a] ;  /* 0x00001a00090d7984 */ /* 0x000e680000000400 */
[----:B----4-:R-:W-:Y:S04]  /*6a30*/  LDS.U16 R10, [R9+0x1c] ;  /* 0x00001c00090a7984 */ /* 0x010fe80000000400 */
        /* <DEDUP_REMOVED lines=15> */
[----:B------:R-:W4:Y:S04]  /*6b30*/  LDS.U16 R183, [R9+0x3c] ;  /* 0x00003c0009b77984 */ /* 0x000f280000000400 */
[----:B------:R3:W4:Y:S04]  /*6b40*/  LDS.U16 R185, [R9+0x3e] ;  /* 0x00003e0009b97984 */ /* 0x0007280000000400 */
[----:B------:R1:W-:Y:S04]  /*6b50*/  STS.64 [R70+0x1d10], R64 ;  /* 0x001d104046007388 */ /* 0x0003e80000000a00 */
[----:B------:R-:W5:Y:S01]  /*6b60*/  LDG.E.64 R68, desc[UR24][R68.64] ;  /* 0x0000001844447981 */ /* 0x000f62000c1e1b00 */
[----:B------:R-:W-:Y:S01]  /*6b70*/  FMUL.FTZ R2, R99, R5 ;  /* 0x0000000563027220 */ /* 0x000fe20000410000 */
[----:B------:R-:W-:-:S02]  /*6b80*/  @!P2 IMAD R3, R3, R30, UR7 ;  /* 0x000000070303ae24 */ /* 0x000fc4000f8e021e */
[-C--:B------:R-:W-:Y:S01]  /*6b90*/  FMUL.FTZ R30, R95, R5.reuse ;  /* 0x000000055f1e7220 */ /* 0x080fe20000410000 */
[-C--:B------:R-:W-:Y:S01]  /*6ba0*/  FMUL.FTZ R12, R98, R5.reuse ;  /* 0x00000005620c7220 */ /* 0x080fe20000410000 */
[----:B------:R2:W-:Y:S01]  /*6bb0*/  MUFU.EX2 R6, R2 ;  /* 0x0000000200067308 */ /* 0x0005e20000000800 */
[----:B---3--:R-:W-:-:S07]  /*6bc0*/  FMUL.FTZ R9, R96, R5 ;  /* 0x0000000560097220 */ /* 0x008fce0000410000 */
[----:B------:R-:W3:Y:S01]  /*6bd0*/  MUFU.EX2 R31, R30 ;  /* 0x0000001e001f7308 */ /* 0x000ee20000000800 */
[----:B--2---:R-:W-:Y:S01]  /*6be0*/  HFMA2.MMA R2, -RZ, RZ, 0, 9.5367431640625e-07 ;  /* 0x00000010ff027435 */ /* 0x004fe200000001ff */
[----:B------:R-:W-:-:S06]  /*6bf0*/  CS2R R66, SRZ ;  /* 0x0000000000427805 */ /* 0x000fcc000001ff00 */
[----:B------:R-:W2:Y:S03]  /*6c00*/  MUFU.EX2 R12, R12 ;  /* 0x0000000c000c7308 */ /* 0x000ea60000000800 */
[----:B------:R-:W-:Y:S01]  /*6c10*/  @!P2 IMAD.WIDE R2, R3, R2, UR26 ;  /* 0x0000001a0302ae25 */ /* 0x000fe2000f8e0202 */
[----:B------:R-:W-:Y:S01]  /*6c20*/  BAR.SYNC.DEFER_BLOCKING 0x0 ;  /* 0x0000000000007b1d */ /* 0x000fe20000010000 */
[----:B------:R-:W-:-:S05]  /*6c30*/  SHF.L.U32 R33, R33, 0x10, RZ ;  /* 0x0000001021217819 */ /* 0x000fca00000006ff */
[----:B------:R-:W0:Y:S01]  /*6c40*/  MUFU.EX2 R9, R9 ;  /* 0x0000000900097308 */ /* 0x000e220000000800 */
[----:B------:R-:W-:Y:S01]  /*6c50*/  SHF.L.U32 R32, R32, 0x10, RZ ;  /* 0x0000001020207819 */ /* 0x000fe200000006ff */
[C---:B---3--:R-:W-:Y:S01]  /*6c60*/  FMUL.FTZ R168, R31.reuse, R168 ;  /* 0x000000a81fa87220 */ /* 0x048fe20000410000 */
[----:B------:R-:W-:Y:S01]  /*6c70*/  FMUL.FTZ R170, R31, R170 ;  /* 0x000000aa1faa7220 */ /* 0x000fe20000410000 */
[----:B------:R-:W-:Y:S01]  /*6c80*/  FMUL.FTZ R25, R97, R5 ;  /* 0x0000000561197220 */ /* 0x000fe20000410000 */
[----:B------:R-:W-:Y:S01]  /*6c90*/  SHF.L.U32 R31, R135, 0x10, RZ ;  /* 0x00000010871f7819 */ /* 0x000fe200000006ff */
[----:B------:R-:W-:Y:S01]  /*6ca0*/  FMUL.FTZ R208, R104, R33 ;  /* 0x0000002168d07220 */ /* 0x000fe20000410000 */
[C---:B--2---:R-:W-:Y:S01]  /*6cb0*/  FMUL.FTZ R148, R12.reuse, R148 ;  /* 0x000000940c947220 */ /* 0x044fe20000410000 */
[----:B------:R-:W-:Y:S01]  /*6cc0*/  FMUL.FTZ R159, R12, R159 ;  /* 0x0000009f0c9f7220 */ /* 0x000fe20000410000 */
[----:B------:R-:W-:Y:S01]  /*6cd0*/  FMUL.FTZ R12, R104, R32 ;  /* 0x00000020680c7220 */ /* 0x000fe20000410000 */
[----:B------:R2:W5:Y:S01]  /*6ce0*/  @!P2 LDG.E.64 R66, desc[UR24][R2.64+0x8] ;  /* 0x000008180242a981 */ /* 0x000562000c1e1b00 */
[----:B------:R-:W-:Y:S01]  /*6cf0*/  FMUL.FTZ R138, R15, R138 ;  /* 0x0000008a0f8a7220 */ /* 0x000fe20000410000 */
[C---:B------:R-:W-:Y:S01]  /*6d00*/  FMUL.FTZ R208, R31.reuse, R208 ;  /* 0x000000d01fd07220 */ /* 0x040fe20000410000 */
[----:B--2---:R-:W-:Y:S01]  /*6d10*/  FMUL.FTZ R2, R92, R5 ;  /* 0x000000055c027220 */ /* 0x004fe20000410000 */
[----:B------:R-:W-:Y:S01]  /*6d20*/  MUFU.EX2 R25, R25 ;  /* 0x0000001900197308 */ /* 0x000fe20000000800 */
[----:B------:R-:W-:Y:S01]  /*6d30*/  FMUL.FTZ R137, R31, R12 ;  /* 0x0000000c1f897220 */ /* 0x000fe20000410000 */
[----:B------:R-:W-:-:S06]  /*6d40*/  SHF.L.U32 R29, R29, 0x10, RZ ;  /* 0x000000101d1d7819 */ /* 0x000fcc00000006ff */
[----:B------:R-:W2:Y:S01]  /*6d50*/  MUFU.EX2 R2, R2 ;  /* 0x0000000200027308 */ /* 0x000ea20000000800 */
[----:B------:R-:W-:Y:S01]  /*6d60*/  FMUL.FTZ R139, R15, R139 ;  /* 0x0000008b0f8b7220 */ /* 0x000fe20000410000 */
[----:B------:R-:W-:Y:S01]  /*6d70*/  FMUL.FTZ R3, R91, R5 ;  /* 0x000000055b037220 */ /* 0x000fe20000410000 */
[----:B------:R-:W-:Y:S01]  /*6d80*/  FMUL.FTZ R12, R138, R208 ;  /* 0x000000d08a0c7220 */ /* 0x000fe20000410000 */
[C---:B0-----:R-:W-:Y:S01]  /*6d90*/  FMUL.FTZ R167, R9.reuse, R167 ;  /* 0x000000a709a77220 */ /* 0x041fe20000410000 */
[----:B------:R-:W-:Y:S01]  /*6da0*/  FMUL.FTZ R166, R9, R166 ;  /* 0x000000a609a67220 */ /* 0x000fe20000410000 */
[----:B------:R-:W-:Y:S01]  /*6db0*/  SHF.L.U32 R28, R28, 0x10, RZ ;  /* 0x000000101c1c7819 */ /* 0x000fe200000006ff */
[----:B------:R-:W-:Y:S01]  /*6dc0*/  FMUL.FTZ R9, R138, R137 ;  /* 0x000000898a097220 */ /* 0x000fe20000410000 */
[----:B------:R-:W-:Y:S01]  /*6dd0*/  SHF.L.U32 R30, R131, 0x10, RZ ;  /* 0x00000010831e7819 */ /* 0x000fe200000006ff */
[----:B------:R-:W-:Y:S01]  /*6de0*/  FMUL.FTZ R205, R103, R29 ;  /* 0x0000001d67cd7220 */ /* 0x000fe20000410000 */
[----:B------:R-:W-:Y:S01]  /*6df0*/  FFMA.FTZ R15, R139, R137, R12 ;  /* 0x000000898b0f7223 */ /* 0x000fe2000001000c */
[----:B------:R-:W0:Y:S01]  /*6e00*/  MUFU.EX2 R3, R3 ;  /* 0x0000000300037308 */ /* 0x000e220000000800 */
[----:B------:R-:W-:Y:S01]  /*6e10*/  FMUL.FTZ R199, R103, R28 ;  /* 0x0000001c67c77220 */ /* 0x000fe20000410000 */
[----:B------:R-:W-:Y:S01]  /*6e20*/  FFMA.FTZ R12, R139, R208, -R9 ;  /* 0x000000d08b0c7223 */ /* 0x000fe20000010809 */
[----:B------:R-:W-:Y:S01]  /*6e30*/  FMUL.FTZ R140, R18, R140 ;  /* 0x0000008c128c7220 */ /* 0x000fe20000410000 */
[----:B------:R-:W-:Y:S01]  /*6e40*/  FFMA.FTZ R15, R30, R205, R15 ;  /* 0x000000cd1e0f7223 */ /* 0x000fe2000001000f */
[----:B------:R-:W-:Y:S01]  /*6e50*/  FMUL.FTZ R147, R6, R147 ;  /* 0x0000009306937220 */ /* 0x000fe20000410000 */
[----:B------:R-:W-:Y:S01]  /*6e60*/  FFMA.FTZ R12, R30, R199, R12 ;  /* 0x000000c71e0c7223 */ /* 0x000fe2000001000c */
[----:B------:R-:W-:Y:S01]  /*6e70*/  FMUL.FTZ R146, R6, R146 ;  /* 0x0000009206927220 */ /* 0x000fe20000410000 */
[C---:B--2---:R-:W-:Y:S01]  /*6e80*/  FMUL.FTZ R221, R2.reuse, R221 ;  /* 0x000000dd02dd7220 */ /* 0x044fe20000410000 */
[----:B------:R-:W-:Y:S01]  /*6e90*/  FMUL.FTZ R220, R2, R220 ;  /* 0x000000dc02dc7220 */ /* 0x000fe20000410000 */
[----:B------:R-:W-:Y:S01]  /*6ea0*/  SHF.L.U32 R26, R26, 0x10, RZ ;  /* 0x000000101a1a7819 */ /* 0x000fe200000006ff */
[----:B------:R-:W-:Y:S01]  /*6eb0*/  FMUL.FTZ R141, R18, R141 ;  /* 0x0000008d128d7220 */ /* 0x000fe20000410000 */
[----:B------:R-:W-:Y:S01]  /*6ec0*/  FMUL.FTZ R6, R90, R5 ;  /* 0x000000055a067220 */ /* 0x000fe20000410000 */
[C---:B------:R-:W-:Y:S01]  /*6ed0*/  FMUL.FTZ R2, R140.reuse, R15 ;  /* 0x0000000f8c027220 */ /* 0x040fe20000410000 */
[----:B------:R-:W-:Y:S01]  /*6ee0*/  SHF.L.U32 R27, R27, 0x10, RZ ;  /* 0x000000101b1b7819 */ /* 0x000fe200000006ff */
[C---:B------:R-:W-:Y:S01]  /*6ef0*/  FMUL.FTZ R162, R25.reuse, R162 ;  /* 0x000000a219a27220 */ /* 0x040fe20000410000 */
[----:B------:R-:W-:Y:S01]  /*6f00*/  FMUL.FTZ R165, R25, R165 ;  /* 0x000000a519a57220 */ /* 0x000fe20000410000 */
[-C--:B------:R-:W-:Y:S01]  /*6f10*/  FMUL.FTZ R18, R140, R12.reuse ;  /* 0x0000000c8c127220 */ /* 0x080fe20000410000 */
[----:B------:R-:W-:Y:S01]  /*6f20*/  SHF.L.U32 R25, R130, 0x10, RZ ;  /* 0x0000001082197819 */ /* 0x000fe200000006ff */
[----:B-1----:R-:W-:Y:S01]  /*6f30*/  FMUL.FTZ R70, R94, R5 ;  /* 0x000000055e467220 */ /* 0x002fe20000410000 */
[C---:B------:R-:W-:Y:S01]  /*6f40*/  FFMA.FTZ R9, R141.reuse, R12, -R2 ;  /* 0x0000000c8d097223 */ /* 0x040fe20000010802 */
[C---:B------:R-:W-:Y:S01]  /*6f50*/  FMUL.FTZ R204, R102.reuse, R26 ;  /* 0x0000001a66cc7220 */ /* 0x040fe20000410000 */
[----:B------:R-:W1:Y:S01]  /*6f60*/  MUFU.EX2 R6, R6 ;  /* 0x0000000600067308 */ /* 0x000e620000000800 */
[----:B------:R-:W-:Y:S01]  /*6f70*/  FFMA.FTZ R18, R141, R15, R18 ;  /* 0x0000000f8d127223 */ /* 0x000fe20000010012 */
[----:B------:R-:W-:Y:S01]  /*6f80*/  FMUL.FTZ R203, R102, R27 ;  /* 0x0000001b66cb7220 */ /* 0x000fe20000410000 */
[----:B------:R-:W-:Y:S01]  /*6f90*/  FMUL.FTZ R142, R21, R142 ;  /* 0x0000008e158e7220 */ /* 0x000fe20000410000 */
[----:B------:R-:W-:Y:S01]  /*6fa0*/  FFMA.FTZ R9, R25, R204, R9 ;  /* 0x000000cc19097223 */ /* 0x000fe20000010009 */
[----:B0-----:R-:W-:Y:S01]  /*6fb0*/  FMUL.FTZ R228, R3, R228 ;  /* 0x000000e403e47220 */ /* 0x001fe20000410000 */
[----:B------:R-:W-:Y:S01]  /*6fc0*/  FFMA.FTZ R18, R25, R203, R18 ;  /* 0x000000cb19127223 */ /* 0x000fe20000010012 */
[----:B------:R-:W-:Y:S01]  /*6fd0*/  FMUL.FTZ R227, R3, R227 ;  /* 0x000000e303e37220 */ /* 0x000fe20000410000 */
[----:B------:R-:W-:Y:S01]  /*6fe0*/  MUFU.SIN R173, R71 ;  /* 0x0000004700ad7308 */ /* 0x000fe20000000400 */
[----:B------:R-:W-:Y:S01]  /*6ff0*/  SHF.L.U32 R24, R24, 0x10, RZ ;  /* 0x0000001018187819 */ /* 0x000fe200000006ff */
[----:B------:R-:W-:Y:S01]  /*7000*/  FMUL.FTZ R143, R21, R143 ;  /* 0x0000008f158f7220 */ /* 0x000fe20000410000 */
[----:B------:R-:W-:Y:S01]  /*7010*/  FMUL.FTZ R3, R142, R9 ;  /* 0x000000098e037220 */ /* 0x000fe20000410000 */
[----:B------:R-:W-:-:S04]  /*7020*/  FMUL.FTZ R4, R89, UR51 ;  /* 0x0000003359047c20 */ /* 0x000fc80008410000 */
[----:B------:R0:W-:Y:S01]  /*7030*/  MUFU.COS R174, R71 ;  /* 0x0000004700ae7308 */ /* 0x0001e20000000000 */
[C---:B------:R-:W-:Y:S01]  /*7040*/  FMUL.FTZ R145, R23.reuse, R145 ;  /* 0x0000009117917220 */ /* 0x040fe20000410000 */
[----:B------:R-:W-:Y:S01]  /*7050*/  FMUL.FTZ R144, R23, R144 ;  /* 0x0000009017907220 */ /* 0x000fe20000410000 */
[----:B------:R-:W-:-:S05]  /*7060*/  FMUL.FTZ R2, R142, R18 ;  /* 0x000000128e027220 */ /* 0x000fca0000410000 */
[----:B------:R-:W2:Y:S01]  /*7070*/  MUFU.EX2 R70, R70 ;  /* 0x0000004600467308 */ /* 0x000ea20000000800 */
[-C--:B0-----:R-:W-:Y:S01]  /*7080*/  FMUL.FTZ R71, R93, R5.reuse ;  /* 0x000000055d477220 */ /* 0x081fe20000410000 */
[----:B------:R-:W-:Y:S01]  /*7090*/  SHF.L.U32 R23, R250, 0x10, RZ ;  /* 0x00000010fa177819 */ /* 0x000fe200000006ff */
[----:B------:R-:W-:Y:S01]  /*70a0*/  FMUL.FTZ R5, R89, R5 ;  /* 0x0000000559057220 */ /* 0x000fe20000410000 */
[----:B------:R-:W-:Y:S01]  /*70b0*/  SHF.L.U32 R22, R22, 0x10, RZ ;  /* 0x0000001016167819 */ /* 0x000fe200000006ff */
[----:B------:R-:W-:Y:S01]  /*70c0*/  FFMA.FTZ R18, R143, R18, R3 ;  /* 0x000000128f127223 */ /* 0x000fe20000010003 */
[----:B------:R-:W-:Y:S01]  /*70d0*/  FMUL.FTZ R201, R101, R24 ;  /* 0x0000001865c97220 */ /* 0x000fe20000410000 */
[----:B------:R-:W-:Y:S01]  /*70e0*/  FMUL.RZ R4, R4, 0.15915493667125701904 ;  /* 0x3e22f98304047820 */ /* 0x000fe2000040c000 */
[----:B------:R-:W-:Y:S01]  /*70f0*/  FFMA.FTZ R9, R143, R9, -R2 ;  /* 0x000000098f097223 */ /* 0x000fe20000010802 */
[----:B------:R-:W-:Y:S01]  /*7100*/  FMUL.FTZ R2, R64, R138 ;  /* 0x0000008a40027220 */ /* 0x000fe20000410000 */
[----:B------:R-:W-:Y:S01]  /*7110*/  FMUL.FTZ R202, R101, R22 ;  /* 0x0000001665ca7220 */ /* 0x000fe20000410000 */
[----:B------:R-:W-:Y:S01]  /*7120*/  FFMA.FTZ R18, R23, R201, R18 ;  /* 0x000000c917127223 */ /* 0x000fe20000010012 */
[----:B------:R-:W-:Y:S01]  /*7130*/  MUFU.COS R189, R4 ;  /* 0x0000000400bd7308 */ /* 0x000fe20000000000 */
[C---:B-1----:R-:W-:Y:S01]  /*7140*/  FMUL.FTZ R230, R6.reuse, R230 ;  /* 0x000000e606e67220 */ /* 0x042fe20000410000 */
[----:B------:R-:W-:Y:S01]  /*7150*/  FMUL.FTZ R187, R6, R187 ;  /* 0x000000bb06bb7220 */ /* 0x000fe20000410000 */
[C---:B------:R-:W-:Y:S01]  /*7160*/  FMUL.FTZ R3, R65.reuse, R138 ;  /* 0x0000008a41037220 */ /* 0x040fe20000410000 */
[----:B------:R-:W-:Y:S01]  /*7170*/  FFMA.FTZ R2, R65, R139, R2 ;  /* 0x0000008b41027223 */ /* 0x000fe20000010002 */
[----:B------:R-:W-:-:S03]  /*7180*/  SHF.L.U32 R20, R20, 0x10, RZ ;  /* 0x0000001014147819 */ /* 0x000fc600000006ff */
[----:B------:R-:W0:Y:S01]  /*7190*/  MUFU.EX2 R188, R5 ;  /* 0x0000000500bc7308 */ /* 0x000e220000000800 */
[----:B------:R-:W-:Y:S01]  /*71a0*/  FFMA.FTZ R9, R23, R202, R9 ;  /* 0x000000ca17097223 */ /* 0x000fe20000010009 */
[----:B------:R-:W-:Y:S01]  /*71b0*/  FMUL.FTZ R6, R144, R18 ;  /* 0x0000001290067220 */ /* 0x000fe20000410000 */
[----:B--2---:R-:W-:-:S05]  /*71c0*/  FMUL.FTZ R174, R70, R174 ;  /* 0x000000ae46ae7220 */ /* 0x004fca0000410000 */
[----:B------:R1:W2:Y:S01]  /*71d0*/  MUFU.SIN R5, R4 ;  /* 0x0000000400057308 */ /* 0x0002a20000000400 */
[----:B------:R-:W-:Y:S01]  /*71e0*/  FMUL.FTZ R173, R70, R173 ;  /* 0x000000ad46ad7220 */ /* 0x000fe20000410000 */
[----:B------:R-:W-:Y:S01]  /*71f0*/  SHF.L.U32 R21, R249, 0x10, RZ ;  /* 0x00000010f9157819 */ /* 0x000fe200000006ff */
[----:B------:R-:W-:Y:S01]  /*7200*/  FFMA.FTZ R3, R64, R139, -R3 ;  /* 0x0000008b40037223 */ /* 0x000fe20000010803 */
[----:B------:R-:W-:Y:S01]  /*7210*/  SHF.L.U32 R19, R19, 0x10, RZ ;  /* 0x0000001013137819 */ /* 0x000fe200000006ff */
[-C--:B------:R-:W-:Y:S01]  /*7220*/  FFMA.FTZ R12, R145, R9.reuse, -R6 ;  /* 0x00000009910c7223 */ /* 0x080fe20000010806 */
[----:B------:R-:W-:Y:S01]  /*7230*/  FMUL.FTZ R70, R144, R9 ;  /* 0x0000000990467220 */ /* 0x000fe20000410000 */
[----:B------:R-:W-:Y:S01]  /*7240*/  FMUL.FTZ R200, R100, R20 ;  /* 0x0000001464c87220 */ /* 0x000fe20000410000 */
[C---:B-1----:R-:W-:Y:S01]  /*7250*/  FMUL.FTZ R4, R140.reuse, R2 ;  /* 0x000000028c047220 */ /* 0x042fe20000410000 */
[----:B------:R-:W-:Y:S01]  /*7260*/  FMUL.FTZ R6, R140, R3 ;  /* 0x000000038c067220 */ /* 0x000fe20000410000 */
[----:B------:R-:W-:Y:S01]  /*7270*/  FMUL.FTZ R198, R100, R19 ;  /* 0x0000001364c67220 */ /* 0x000fe20000410000 */
[----:B------:R-:W-:Y:S01]  /*7280*/  FFMA.FTZ R12, R21, R200, R12 ;  /* 0x000000c8150c7223 */ /* 0x000fe2000001000c */
[----:B------:R-:W-:Y:S01]  /*7290*/  FFMA.FTZ R4, R141, R3, -R4 ;  /* 0x000000038d047223 */ /* 0x000fe20000010804 */
[----:B------:R-:W-:Y:S01]  /*72a0*/  FFMA.FTZ R3, R145, R18, R70 ;  /* 0x0000001291037223 */ /* 0x000fe20000010046 */
[----:B------:R-:W-:Y:S01]  /*72b0*/  FFMA.FTZ R6, R141, R2, R6 ;  /* 0x000000028d067223 */ /* 0x000fe20000010006 */
[----:B------:R-:W-:Y:S01]  /*72c0*/  FMUL.FTZ R70, R146, R12 ;  /* 0x0000000c92467220 */ /* 0x000fe20000410000 */
[----:B------:R-:W-:Y:S01]  /*72d0*/  SHF.L.U32 R17, R17, 0x10, RZ ;  /* 0x0000001011117819 */ /* 0x000fe200000006ff */
[----:B------:R-:W-:Y:S01]  /*72e0*/  FFMA.FTZ R3, R21, R198, R3 ;  /* 0x000000c615037223 */ /* 0x000fe20000010003 */
[C---:B0-----:R-:W-:Y:S01]  /*72f0*/  FMUL.FTZ R189, R188.reuse, R189 ;  /* 0x000000bdbcbd7220 */ /* 0x041fe20000410000 */
[----:B--2---:R-:W-:Y:S01]  /*7300*/  FMUL.FTZ R188, R188, R5 ;  /* 0x00000005bcbc7220 */ /* 0x004fe20000410000 */
[----:B------:R-:W-:Y:S01]  /*7310*/  SHF.L.U32 R18, R247, 0x10, RZ ;  /* 0x00000010f7127819 */ /* 0x000fe200000006ff */
[----:B------:R-:W-:Y:S01]  /*7320*/  FMUL.FTZ R2, R142, R6 ;  /* 0x000000068e027220 */ /* 0x000fe20000410000 */
[----:B------:R-:W-:Y:S01]  /*7330*/  SHF.L.U32 R16, R16, 0x10, RZ ;  /* 0x0000001010107819 */ /* 0x000fe200000006ff */
[-C--:B------:R-:W-:Y:S01]  /*7340*/  FFMA.FTZ R5, R147, R3.reuse, R70 ;  /* 0x0000000393057223 */ /* 0x080fe20000010046 */
[----:B------:R-:W-:Y:S01]  /*7350*/  FMUL.FTZ R70, R146, R3 ;  /* 0x0000000392467220 */ /* 0x000fe20000410000 */
[----:B------:R-:W-:Y:S01]  /*7360*/  FMUL.FTZ R197, R99, R17 ;  /* 0x0000001163c57220 */ /* 0x000fe20000410000 */
[-C--:B------:R-:W-:Y:S01]  /*7370*/  FFMA.FTZ R2, R143, R4.reuse, -R2 ;  /* 0x000000048f027223 */ /* 0x080fe20000010802 */
[----:B------:R-:W-:Y:S01]  /*7380*/  FMUL.FTZ R4, R142, R4 ;  /* 0x000000048e047220 */ /* 0x000fe20000410000 */
[----:B------:R-:W-:Y:S01]  /*7390*/  FFMA.FTZ R70, R147, R12, -R70 ;  /* 0x0000000c93467223 */ /* 0x000fe20000010846 */
[----:B------:R-:W-:Y:S01]  /*73a0*/  FMUL.FTZ R195, R99, R16 ;  /* 0x0000001063c37220 */ /* 0x000fe20000410000 */
[----:B------:R-:W-:Y:S01]  /*73b0*/  FFMA.FTZ R5, R18, R197, R5 ;  /* 0x000000c512057223 */ /* 0x000fe20000010005 */
[----:B------:R-:W-:Y:S01]  /*73c0*/  FFMA.FTZ R4, R143, R6, R4 ;  /* 0x000000068f047223 */ /* 0x000fe20000010004 */
[----:B------:R-:W-:Y:S01]  /*73d0*/  SHF.L.U32 R14, R14, 0x10, RZ ;  /* 0x000000100e0e7819 */ /* 0x000fe200000006ff */
[----:B------:R-:W-:Y:S01]  /*73e0*/  FFMA.FTZ R70, R18, R195, R70 ;  /* 0x000000c312467223 */ /* 0x000fe20000010046 */
[-C--:B------:R-:W-:Y:S01]  /*73f0*/  FMUL.FTZ R3, R159, R5.reuse ;  /* 0x000000059f037220 */ /* 0x080fe20000410000 */
[----:B------:R-:W-:Y:S01]  /*7400*/  FMUL.FTZ R6, R144, R4 ;  /* 0x0000000490067220 */ /* 0x000fe20000410000 */
[----:B------:R-:W0:Y:S01]  /*7410*/  MUFU.EX2 R71, R71 ;  /* 0x0000004700477308 */ /* 0x000e220000000800 */
[----:B------:R-:W-:Y:S01]  /*7420*/  SHF.L.U32 R15, R114, 0x10, RZ ;  /* 0x00000010720f7819 */ /* 0x000fe200000006ff */
[-C--:B------:R-:W-:Y:S01]  /*7430*/  FFMA.FTZ R12, R148, R70.reuse, -R3 ;  /* 0x00000046940c7223 */ /* 0x080fe20000010803 */
[----:B------:R-:W-:Y:S01]  /*7440*/  SHF.L.U32 R13, R13, 0x10, RZ ;  /* 0x000000100d0d7819 */ /* 0x000fe200000006ff */
[----:B------:R-:W-:Y:S01]  /*7450*/  FMUL.FTZ R3, R159, R70 ;  /* 0x000000469f037220 */ /* 0x000fe20000410000 */
[----:B------:R-:W-:Y:S01]  /*7460*/  FMUL.FTZ R196, R98, R14 ;  /* 0x0000000e62c47220 */ /* 0x000fe20000410000 */
[-C--:B------:R-:W-:Y:S01]  /*7470*/  FFMA.FTZ R6, R145, R2.reuse, -R6 ;  /* 0x0000000291067223 */ /* 0x080fe20000010806 */
[----:B------:R-:W-:Y:S01]  /*7480*/  FMUL.FTZ R2, R144, R2 ;  /* 0x0000000290027220 */ /* 0x000fe20000410000 */
[----:B------:R-:W-:Y:S01]  /*7490*/  FFMA.FTZ R3, R148, R5, R3 ;  /* 0x0000000594037223 */ /* 0x000fe20000010003 */
[----:B------:R-:W-:Y:S01]  /*74a0*/  FMUL.FTZ R194, R98, R13 ;  /* 0x0000000d62c27220 */ /* 0x000fe20000410000 */
[----:B------:R-:W-:Y:S01]  /*74b0*/  FFMA.FTZ R5, R15, R196, R12 ;  /* 0x000000c40f057223 */ /* 0x000fe2000001000c */
[----:B------:R-:W-:Y:S01]  /*74c0*/  FFMA.FTZ R2, R145, R4, R2 ;  /* 0x0000000491027223 */ /* 0x000fe20000010002 */
[----:B----4-:R-:W-:Y:S01]  /*74d0*/  SHF.L.U32 R11, R11, 0x10, RZ ;  /* 0x000000100b0b7819 */ /* 0x010fe200000006ff */
[----:B------:R-:W-:Y:S01]  /*74e0*/  FFMA.FTZ R3, R15, R194, R3 ;  /* 0x000000c20f037223 */ /* 0x000fe20000010003 */
[----:B------:R-:W-:Y:S01]  /*74f0*/  FMUL.FTZ R9, R165, R5 ;  /* 0x00000005a5097220 */ /* 0x000fe20000410000 */
[----:B------:R-:W-:Y:S01]  /*7500*/  FMUL.FTZ R4, R146, R2 ;  /* 0x0000000292047220 */ /* 0x000fe20000410000 */
[----:B------:R-:W-:Y:S01]  /*7510*/  SHF.L.U32 R12, R113, 0x10, RZ ;  /* 0x00000010710c7819 */ /* 0x000fe200000006ff */
[----:B------:R-:W-:Y:S01]  /*7520*/  FMUL.FTZ R193, R97, R11 ;  /* 0x0000000b61c17220 */ /* 0x000fe20000410000 */
[----:B------:R-:W-:Y:S01]  /*7530*/  SHF.L.U32 R10, R10, 0x10, RZ ;  /* 0x000000100a0a7819 */ /* 0x000fe200000006ff */
[-C--:B------:R-:W-:Y:S01]  /*7540*/  FFMA.FTZ R9, R162, R3.reuse, R9 ;  /* 0x00000003a2097223 */ /* 0x080fe20000010009 */
[----:B------:R-:W-:Y:S01]  /*7550*/  FMUL.FTZ R3, R165, R3 ;  /* 0x00000003a5037220 */ /* 0x000fe20000410000 */
[----:B------:R-:W-:Y:S01]  /*7560*/  FFMA.FTZ R4, R147, R6, -R4 ;  /* 0x0000000693047223 */ /* 0x000fe20000010804 */
[C---:B0-----:R-:W-:Y:S01]  /*7570*/  FMUL.FTZ R176, R71.reuse, R176 ;  /* 0x000000b047b07220 */ /* 0x041fe20000410000 */
[----:B------:R-:W-:Y:S01]  /*7580*/  FMUL.FTZ R175, R71, R175 ;  /* 0x000000af47af7220 */ /* 0x000fe20000410000 */
[----:B------:R-:W-:Y:S01]  /*7590*/  FMUL.FTZ R6, R146, R6 ;  /* 0x0000000692067220 */ /* 0x000fe20000410000 */
[----:B------:R-:W-:Y:S01]  /*75a0*/  FFMA.FTZ R70, R162, R5, -R3 ;  /* 0x00000005a2467223 */ /* 0x000fe20000010803 */
[----:B------:R-:W-:Y:S01]  /*75b0*/  FMUL.FTZ R191, R97, R10 ;  /* 0x0000000a61bf7220 */ /* 0x000fe20000410000 */
[----:B------:R-:W-:Y:S01]  /*75c0*/  FFMA.FTZ R71, R12, R193, R9 ;  /* 0x000000c10c477223 */ /* 0x000fe20000010009 */
[----:B------:R-:W-:Y:S01]  /*75d0*/  FFMA.FTZ R6, R147, R2, R6 ;  /* 0x0000000293067223 */ /* 0x000fe20000010006 */
[----:B------:R-:W-:Y:S01]  /*75e0*/  SHF.L.U32 R8, R8, 0x10, RZ ;  /* 0x0000001008087819 */ /* 0x000fe200000006ff */
[----:B------:R-:W-:Y:S01]  /*75f0*/  FFMA.FTZ R70, R12, R191, R70 ;  /* 0x000000bf0c467223 */ /* 0x000fe20000010046 */
[----:B------:R-:W-:Y:S01]  /*7600*/  FMUL.FTZ R2, R166, R71 ;  /* 0x00000047a6027220 */ /* 0x000fe20000410000 */
[----:B------:R-:W-:-:S02]  /*7610*/  SHF.L.U32 R9, R112, 0x10, RZ ;  /* 0x0000001070097819 */ /* 0x000fc400000006ff */
[----:B------:R-:W-:Y:S01]  /*7620*/  SHF.L.U32 R7, R7, 0x10, RZ ;  /* 0x0000001007077819 */ /* 0x000fe200000006ff */
[-C--:B------:R-:W-:Y:S01]  /*7630*/  FFMA.FTZ R2, R167, R70.reuse, -R2 ;  /* 0x00000046a7027223 */ /* 0x080fe20000010802 */
[----:B------:R-:W-:Y:S01]  /*7640*/  FMUL.FTZ R70, R166, R70 ;  /* 0x00000046a6467220 */ /* 0x000fe20000410000 */
[C---:B------:R-:W-:Y:S01]  /*7650*/  FMUL.FTZ R192, R96.reuse, R8 ;  /* 0x0000000860c07220 */ /* 0x040fe20000410000 */
[----:B------:R-:W-:Y:S01]  /*7660*/  FMUL.FTZ R5, R159, R4 ;  /* 0x000000049f057220 */ /* 0x000fe20000410000 */
[----:B------:R-:W-:Y:S01]  /*7670*/  FMUL.FTZ R190, R96, R7 ;  /* 0x0000000760be7220 */ /* 0x000fe20000410000 */
[----:B------:R-:W-:Y:S01]  /*7680*/  FFMA.FTZ R71, R167, R71, R70 ;  /* 0x00000047a7477223 */ /* 0x000fe20000010046 */
[----:B------:R-:W-:Y:S01]  /*7690*/  FFMA.FTZ R131, R9, R192, R2 ;  /* 0x000000c009837223 */ /* 0x000fe20000010002 */
[-C--:B------:R-:W-:Y:S01]  /*76a0*/  FMUL.FTZ R3, R159, R6.reuse ;  /* 0x000000069f037220 */ /* 0x080fe20000410000 */
[----:B------:R-:W-:Y:S01]  /*76b0*/  FFMA.FTZ R5, R148, R6, R5 ;  /* 0x0000000694057223 */ /* 0x000fe20000010005 */
[----:B------:R-:W-:Y:S01]  /*76c0*/  FFMA.FTZ R135, R9, R190, R71 ;  /* 0x000000be09877223 */ /* 0x000fe20000010047 */
[----:B------:R-:W-:Y:S01]  /*76d0*/  FMUL.FTZ R149, R170, R131 ;  /* 0x00000083aa957220 */ /* 0x000fe20000410000 */
[----:B------:R-:W-:Y:S01]  /*76e0*/  SHF.L.U32 R161, R161, 0x10, RZ ;  /* 0x00000010a1a17819 */ /* 0x000fe200000006ff */
[----:B------:R-:W-:Y:S01]  /*76f0*/  FFMA.FTZ R3, R148, R4, -R3 ;  /* 0x0000000494037223 */ /* 0x000fe20000010803 */
[----:B------:R-:W-:Y:S01]  /*7700*/  FMUL.FTZ R71, R165, R5 ;  /* 0x00000005a5477220 */ /* 0x000fe20000410000 */
[----:B------:R-:W-:Y:S01]  /*7710*/  SHF.L.U32 R6, R111, 0x10, RZ ;  /* 0x000000106f067819 */ /* 0x000fe200000006ff */
[-C--:B------:R-:W-:Y:S01]  /*7720*/  FFMA.FTZ R149, R168, R135.reuse, R149 ;  /* 0x00000087a8957223 */ /* 0x080fe20000010095 */
[----:B------:R-:W-:Y:S01]  /*7730*/  SHF.L.U32 R164, R164, 0x10, RZ ;  /* 0x00000010a4a47819 */ /* 0x000fe200000006ff */
[----:B------:R-:W-:Y:S01]  /*7740*/  FMUL.FTZ R135, R170, R135 ;  /* 0x00000087aa877220 */ /* 0x000fe20000410000 */
[----:B------:R-:W-:Y:S01]  /*7750*/  FFMA.FTZ R71, R162, R3, -R71 ;  /* 0x00000003a2477223 */ /* 0x000fe20000010847 */
        /* <DEDUP_REMOVED lines=8> */
[C---:B------:R-:W-:Y:S01]  /*77e0*/  FMUL.FTZ R5, R173.reuse, R149 ;  /* 0x00000095ad057220 */ /* 0x040fe20000410000 */
[----:B------:R-:W-:Y:S01]  /*77f0*/  FMUL.FTZ R2, R166, R3 ;  /* 0x00000003a6027220 */ /* 0x000fe20000410000 */
[----:B------:R-:W-:Y:S01]  /*7800*/  SHF.L.U32 R163, R110, 0x10, RZ ;  /* 0x000000106ea37819 */ /* 0x000fe200000006ff */
[-C--:B------:R-:W-:Y:S01]  /*7810*/  FMUL.FTZ R131, R173, R4.reuse ;  /* 0x00000004ad837220 */ /* 0x080fe20000410000 */
[----:B------:R-:W-:Y:S01]  /*7820*/  SHF.L.U32 R169, R169, 0x10, RZ ;  /* 0x00000010a9a97819 */ /* 0x000fe200000006ff */
[----:B------:R-:W-:Y:S01]  /*7830*/  FFMA.FTZ R70, R174, R4, -R5 ;  /* 0x00000004ae467223 */ /* 0x000fe20000010805 */
[-C--:B------:R-:W-:Y:S01]  /*7840*/  FFMA.FTZ R5, R167, R71.reuse, -R2 ;  /* 0x00000047a7057223 */ /* 0x080fe20000010802 */
[----:B------:R-:W-:Y:S01]  /*7850*/  FMUL.FTZ R244, R94, R172 ;  /* 0x000000ac5ef47220 */ /* 0x000fe20000410000 */
[----:B------:R-:W-:Y:S01]  /*7860*/  FMUL.FTZ R2, R166, R71 ;  /* 0x00000047a6027220 */ /* 0x000fe20000410000 */
[----:B------:R-:W-:Y:S01]  /*7870*/  FFMA.FTZ R131, R174, R149, R131 ;  /* 0x00000095ae837223 */ /* 0x000fe20000010083 */
[----:B------:R-:W-:Y:S01]  /*7880*/  FMUL.FTZ R252, R94, R169 ;  /* 0x000000a95efc7220 */ /* 0x000fe20000410000 */
[----:B------:R-:W-:Y:S01]  /*7890*/  FFMA.FTZ R70, R163, R244, R70 ;  /* 0x000000f4a3467223 */ /* 0x000fe20000010046 */
[----:B------:R-:W-:Y:S01]  /*78a0*/  FFMA.FTZ R3, R167, R3, R2 ;  /* 0x00000003a7037223 */ /* 0x000fe20000010002 */
[----:B------:R-:W-:Y:S01]  /*78b0*/  SHF.L.U32 R178, R178, 0x10, RZ ;  /* 0x00000010b2b27819 */ /* 0x000fe200000006ff */
[----:B------:R-:W-:Y:S01]  /*78c0*/  FFMA.FTZ R131, R163, R252, R131 ;  /* 0x000000fca3837223 */ /* 0x000fe20000010083 */
[----:B------:R-:W-:Y:S01]  /*78d0*/  FMUL.FTZ R135, R175, R70 ;  /* 0x00000046af877220 */ /* 0x000fe20000410000 */
[----:B------:R-:W-:Y:S01]  /*78e0*/  FMUL.FTZ R71, R170, R3 ;  /* 0x00000003aa477220 */ /* 0x000fe20000410000 */
[----:B------:R-:W-:-:S02]  /*78f0*/  SHF.L.U32 R179, R179, 0x10, RZ ;  /* 0x00000010b3b37819 */ /* 0x000fc400000006ff */
[-C--:B------:R-:W-:Y:S01]  /*7900*/  FFMA.FTZ R2, R176, R131.reuse, R135 ;  /* 0x00000083b0027223 */ /* 0x080fe20000010087 */
[----:B------:R-:W-:Y:S01]  /*7910*/  SHF.L.U32 R177, R109, 0x10, RZ ;  /* 0x000000106db17819 */ /* 0x000fe200000006ff */
[----:B------:R-:W-:Y:S01]  /*7920*/  FMUL.FTZ R131, R175, R131 ;  /* 0x00000083af837220 */ /* 0x000fe20000410000 */
[-C--:B------:R-:W-:Y:S01]  /*7930*/  FFMA.FTZ R71, R168, R5.reuse, -R71 ;  /* 0x00000005a8477223 */ /* 0x080fe20000010847 */
[C---:B------:R-:W-:Y:S01]  /*7940*/  FMUL.FTZ R238, R93.reuse, R178 ;  /* 0x000000b25dee7220 */ /* 0x040fe20000410000 */
[----:B------:R-:W-:Y:S01]  /*7950*/  FMUL.FTZ R5, R170, R5 ;  /* 0x00000005aa057220 */ /* 0x000fe20000410000 */
[----:B------:R-:W-:Y:S01]  /*7960*/  FFMA.FTZ R131, R176, R70, -R131 ;  /* 0x00000046b0837223 */ /* 0x000fe20000010883 */
[----:B------:R-:W-:Y:S01]  /*7970*/  FMUL.FTZ R242, R93, R179 ;  /* 0x000000b35df27220 */ /* 0x000fe20000410000 */
[C---:B------:R-:W-:Y:S01]  /*7980*/  FFMA.FTZ R4, R177.reuse, R238, R2 ;  /* 0x000000eeb1047223 */ /* 0x040fe20000010002 */
[----:B------:R-:W-:Y:S01]  /*7990*/  FFMA.FTZ R3, R168, R3, R5 ;  /* 0x00000003a8037223 */ /* 0x000fe20000010005 */
[----:B------:R-:W-:Y:S01]  /*79a0*/  SHF.L.U32 R180, R180, 0x10, RZ ;  /* 0x00000010b4b47819 */ /* 0x000fe200000006ff */
[----:B------:R-:W-:Y:S01]  /*79b0*/  FFMA.FTZ R2, R177, R242, R131 ;  /* 0x000000f2b1027223 */ /* 0x000fe20000010083 */
[----:B------:R-:W-:Y:S01]  /*79c0*/  FMUL.FTZ R70, R220, R4 ;  /* 0x00000004dc467220 */ /* 0x000fe20000410000 */
[----:B------:R-:W-:Y:S01]  /*79d0*/  FMUL.FTZ R131, R173, R3 ;  /* 0x00000003ad837220 */ /* 0x000fe20000410000 */
[----:B------:R-:W-:Y:S01]  /*79e0*/  SHF.L.U32 R5, R108, 0x10, RZ ;  /* 0x000000106c057819 */ /* 0x000fe200000006ff */
[----:B------:R-:W-:Y:S01]  /*79f0*/  FMUL.FTZ R240, R92, R180 ;  /* 0x000000b45cf07220 */ /* 0x000fe20000410000 */
[----:B------:R-:W-:Y:S01]  /*7a00*/  SHF.L.U32 R219, R219, 0x10, RZ ;  /* 0x00000010dbdb7819 */ /* 0x000fe200000006ff */
[-C--:B------:R-:W-:Y:S01]  /*7a10*/  FFMA.FTZ R70, R221, R2.reuse, -R70 ;  /* 0x00000002dd467223 */ /* 0x080fe20000010846 */
[-C--:B------:R-:W-:Y:S01]  /*7a20*/  FFMA.FTZ R131, R174, R71.reuse, -R131 ;  /* 0x00000047ae837223 */ /* 0x080fe20000010883 */
[----:B------:R-:W-:Y:S01]  /*7a30*/  FMUL.FTZ R2, R220, R2 ;  /* 0x00000002dc027220 */ /* 0x000fe20000410000 */
[----:B------:R-:W-:Y:S01]  /*7a40*/  FMUL.FTZ R71, R173, R71 ;  /* 0x00000047ad477220 */ /* 0x000fe20000410000 */
[----:B------:R-:W-:Y:S01]  /*7a50*/  FMUL.FTZ R232, R92, R219 ;  /* 0x000000db5ce87220 */ /* 0x000fe20000410000 */
[----:B------:R-:W-:Y:S01]  /*7a60*/  FFMA.FTZ R70, R5, R240, R70 ;  /* 0x000000f005467223 */ /* 0x000fe20000010046 */
[----:B------:R-:W-:Y:S01]  /*7a70*/  FFMA.FTZ R135, R221, R4, R2 ;  /* 0x00000004dd877223 */ /* 0x000fe20000010002 */
[----:B------:R-:W-:Y:S01]  /*7a80*/  FFMA.FTZ R3, R174, R3, R71 ;  /* 0x00000003ae037223 */ /* 0x000fe20000010047 */
[----:B------:R-:W-:Y:S01]  /*7a90*/  SHF.L.U32 R217, R217, 0x10, RZ ;  /* 0x00000010d9d97819 */ /* 0x000fe200000006ff */
[----:B------:R-:W-:Y:S01]  /*7aa0*/  FMUL.FTZ R149, R227, R70 ;  /* 0x00000046e3957220 */ /* 0x000fe20000410000 */
[----:B------:R-:W-:Y:S01]  /*7ab0*/  FFMA.FTZ R135, R5, R232, R135 ;  /* 0x000000e805877223 */ /* 0x000fe20000010087 */
[----:B------:R-:W-:Y:S01]  /*7ac0*/  FMUL.FTZ R71, R175, R3 ;  /* 0x00000003af477220 */ /* 0x000fe20000410000 */
[----:B------:R-:W-:-:S02]  /*7ad0*/  SHF.L.U32 R4, R107, 0x10, RZ ;  /* 0x000000106b047819 */ /* 0x000fc400000006ff */
[----:B------:R-:W-:Y:S01]  /*7ae0*/  SHF.L.U32 R218, R218, 0x10, RZ ;  /* 0x00000010dada7819 */ /* 0x000fe200000006ff */
[----:B------:R-:W-:Y:S01]  /*7af0*/  FFMA.FTZ R151, R228, R135, R149 ;  /* 0x00000087e4977223 */ /* 0x000fe20000010095 */
[----:B------:R-:W-:Y:S01]  /*7b00*/  FFMA.FTZ R2, R176, R131, -R71 ;  /* 0x00000083b0027223 */ /* 0x000fe20000010847 */
[----:B------:R-:W-:Y:S01]  /*7b10*/  FMUL.FTZ R135, R227, R135 ;  /* 0x00000087e3877220 */ /* 0x000fe20000410000 */
[----:B------:R-:W-:Y:S01]  /*7b20*/  FMUL.FTZ R131, R175, R131 ;  /* 0x00000083af837220 */ /* 0x000fe20000410000 */
[C---:B------:R-:W-:Y:S01]  /*7b30*/  FMUL.FTZ R71, R91.reuse, R217 ;  /* 0x000000d95b477220 */ /* 0x040fe20000410000 */
[----:B------:R-:W-:Y:S01]  /*7b40*/  FMUL.FTZ R149, R91, R218 ;  /* 0x000000da5b957220 */ /* 0x000fe20000410000 */
[----:B------:R-:W-:Y:S01]  /*7b50*/  FFMA.FTZ R130, R228, R70, -R135 ;  /* 0x00000046e4827223 */ /* 0x000fe20000010887 */
        /* <DEDUP_REMOVED lines=11> */
[----:B------:R-:W-:Y:S01]  /*7c10*/  SHF.L.U32 R182, R182, 0x10, RZ ;  /* 0x00000010b6b67819 */ /* 0x000fe200000006ff */
[----:B------:R-:W-:Y:S01]  /*7c20*/  FFMA.FTZ R2, R230, R151, R70 ;  /* 0x00000097e6027223 */ /* 0x000fe20000010046 */
[----:B------:R-:W-:Y:S01]  /*7c30*/  SHF.L.U32 R184, R184, 0x10, RZ ;  /* 0x00000010b8b87819 */ /* 0x000fe200000006ff */
[-C--:B------:R-:W-:Y:S01]  /*7c40*/  FFMA.FTZ R135, R228, R3.reuse, -R135 ;  /* 0x00000003e4877223 */ /* 0x080fe20000010887 */
[----:B------:R-:W-:Y:S01]  /*7c50*/  FMUL.FTZ R151, R227, R3 ;  /* 0x00000003e3977220 */ /* 0x000fe20000410000 */
[----:B------:R-:W-:Y:S01]  /*7c60*/  SHF.L.U32 R3, R106, 0x10, RZ ;  /* 0x000000106a037819 */ /* 0x000fe200000006ff */
[----:B------:R-:W-:Y:S01]  /*7c70*/  FMUL.FTZ R150, R90, R182 ;  /* 0x000000b65a967220 */ /* 0x000fe20000410000 */
[----:B------:R-:W-:Y:S01]  /*7c80*/  ISETP.NE.AND P2, PT, R154, 0x1f, PT ;  /* 0x0000001f9a00780c */ /* 0x000fe20003f45270 */
[----:B------:R-:W-:Y:S01]  /*7c90*/  FMUL.FTZ R70, R90, R184 ;  /* 0x000000b85a467220 */ /* 0x000fe20000410000 */
[----:B------:R-:W-:Y:S01]  /*7ca0*/  FFMA.FTZ R151, R228, R131, R151 ;  /* 0x00000083e4977223 */ /* 0x000fe20000010097 */
[----:B------:R-:W-:-:S02]  /*7cb0*/  FFMA.FTZ R153, R3, R150, R153 ;  /* 0x0000009603997223 */ /* 0x000fc40000010099 */
[----:B------:R-:W-:Y:S01]  /*7cc0*/  FFMA.FTZ R130, R3, R70, R2 ;  /* 0x0000004603827223 */ /* 0x000fe20000010002 */
[C---:B------:R-:W-:Y:S01]  /*7cd0*/  FMUL.FTZ R2, R187.reuse, R135 ;  /* 0x00000087bb027220 */ /* 0x040fe20000410000 */
[----:B------:R-:W-:Y:S01]  /*7ce0*/  FMUL.FTZ R157, R188, R153 ;  /* 0x00000099bc9d7220 */ /* 0x000fe20000410000 */
[-C--:B------:R-:W-:Y:S02]  /*7cf0*/  FMUL.FTZ R131, R187, R151.reuse ;  /* 0x00000097bb837220 */ /* 0x080fe40000410000 */
[----:B------:R-:W-:Y:S01]  /*7d00*/  FFMA.FTZ R152, R230, R151, R2 ;  /* 0x00000097e6987223 */ /* 0x000fe20000010002 */
[-C--:B------:R-:W-:Y:S01]  /*7d10*/  FMUL.FTZ R136, R188, R130.reuse ;  /* 0x00000082bc887220 */ /* 0x080fe20000410000 */
[C---:B------:R-:W-:Y:S01]  /*7d20*/  FFMA.FTZ R156, R189.reuse, R130, R157 ;  /* 0x00000082bd9c7223 */ /* 0x040fe2000001009d */
        /* <DEDUP_REMOVED lines=29> */
.L_x_13248:
[----:B------:R-:W-:Y:S05]  /*7f00*/  BSYNC B0 ;  /* 0x0000000000007941 */ /* 0x000fea0003800000 */
.L_x_13247:
[----:B------:R-:W2:Y:S01]  /*7f10*/  SHFL.UP PT, R158, R152, 0x1, RZ ;  /* 0x04200000989e7989 */ /* 0x000ea200000e00ff */
[----:B------:R-:W-:Y:S01]  /*7f20*/  ISETP.GE.AND P4, PT, R134, 0x1, PT ;  /* 0x000000018600780c */ /* 0x000fe20003f86270 */
[CC--:B-----5:R-:W-:Y:S01]  /*7f30*/  FMUL.FTZ R234, R34.reuse, R69.reuse ;  /* 0x0000004522ea7220 */ /* 0x0e0fe20000410000 */
[-C--:B------:R-:W-:Y:S01]  /*7f40*/  FMUL.FTZ R236, R34, R68.reuse ;  /* 0x0000004422ec7220 */ /* 0x080fe20000410000 */
[----:B------:R-:W3:Y:S01]  /*7f50*/  SHFL.UP PT, R157, R153, 0x1, RZ ;  /* 0x04200000999d7989 */ /* 0x000ee200000e00ff */
[CC--:B------:R-:W-:Y:S01]  /*7f60*/  FMUL.FTZ R233, R35.reuse, R68.reuse ;  /* 0x0000004423e97220 */ /* 0x0c0fe20000410000 */
[-C--:B------:R-:W-:Y:S01]  /*7f70*/  FMUL.FTZ R231, R35, R69.reuse ;  /* 0x0000004523e77220 */ /* 0x080fe20000410000 */
[-C--:B------:R-:W-:Y:S01]  /*7f80*/  FMUL.FTZ R226, R36, R68.reuse ;  /* 0x0000004424e27220 */ /* 0x080fe20000410000 */
[----:B------:R-:W4:Y:S01]  /*7f90*/  SHFL.UP PT, R155, R151, 0x1, RZ ;  /* 0x04200000979b7989 */ /* 0x000f2200000e00ff */
[-C--:B------:R-:W-:Y:S01]  /*7fa0*/  FMUL.FTZ R229, R37, R68.reuse ;  /* 0x0000004425e57220 */ /* 0x080fe20000410000 */
[CC--:B------:R-:W-:Y:S01]  /*7fb0*/  FMUL.FTZ R222, R38.reuse, R68.reuse ;  /* 0x0000004426de7220 */ /* 0x0c0fe20000410000 */
[-C--:B------:R-:W-:Y:S01]  /*7fc0*/  FMUL.FTZ R223, R38, R69.reuse ;  /* 0x0000004526df7220 */ /* 0x080fe20000410000 */
[----:B------:R-:W0:Y:S01]  /*7fd0*/  SHFL.UP PT, R156, R154, 0x1, RZ ;  /* 0x042000009a9c7989 */ /* 0x000e2200000e00ff */
[CC--:B------:R-:W-:Y:S01]  /*7fe0*/  FMUL.FTZ R224, R39.reuse, R69.reuse ;  /* 0x0000004527e07220 */ /* 0x0c0fe20000410000 */
[-C--:B------:R-:W-:Y:S01]  /*7ff0*/  FMUL.FTZ R225, R39, R68.reuse ;  /* 0x0000004427e17220 */ /* 0x080fe20000410000 */
[C---:B------:R-:W-:Y:S01]  /*8000*/  FMUL.FTZ R215, R40.reuse, R68 ;  /* 0x0000004428d77220 */ /* 0x040fe20000410000 */
[----:B------:R-:W-:Y:S01]  /*8010*/  SHFL.IDX PT, R67, R67, RZ, 0x1f ;  /* 0x00001fff43437589 */ /* 0x000fe200000e0000 */
[-C--:B------:R-:W-:Y:S01]  /*8020*/  FMUL.FTZ R216, R40, R69.reuse ;  /* 0x0000004528d87220 */ /* 0x080fe20000410000 */
[----:B------:R-:W-:Y:S01]  /*8030*/  FMUL.FTZ R214, R42, R69 ;  /* 0x000000452ad67220 */ /* 0x000fe20000410000 */
[----:B------:R-:W-:Y:S01]  /*8040*/  ULEA UR22, UR7, UR17, 0x4 ;  /* 0x0000001107167291 */ /* 0x000fe2000f8e203f */
[----:B------:R-:W-:Y:S01]  /*8050*/  SHFL.IDX PT, R66, R66, RZ, 0x1f ;  /* 0x00001fff42427589 */ /* 0x000fe200000e0000 */
[----:B------:R-:W-:Y:S01]  /*8060*/  BSSY B0, `(.L_x_13249) ;  /* 0x0000172000007945 */ /* 0x000fe20003800000 */
[C---:B--2---:R-:W-:Y:S01]  /*8070*/  FMUL.FTZ R160, R154.reuse, R158 ;  /* 0x0000009e9aa07220 */ /* 0x044fe20000410000 */
[----:B---3--:R-:W-:-:S03]  /*8080*/  FMUL.FTZ R181, R154, R157 ;  /* 0x0000009d9ab57220 */ /* 0x008fc60000410000 */
[C---:B------:R-:W-:Y:S01]  /*8090*/  FFMA.FTZ R160, R151.reuse, R157, -R160 ;  /* 0x0000009d97a07223 */ /* 0x040fe200000108a0 */
[CC--:B----4-:R-:W-:Y:S01]  /*80a0*/  FMUL.FTZ R171, R154.reuse, R155.reuse ;  /* 0x0000009b9aab7220 */ /* 0x0d0fe20000410000 */
[----:B------:R-:W-:Y:S02]  /*80b0*/  FFMA.FTZ R181, R151, R158, R181 ;  /* 0x0000009e97b57223 */ /* 0x000fe400000100b5 */
[----:B------:R-:W-:Y:S01]  /*80c0*/  @P4 FADD.FTZ R153, R153, R160 ;  /* 0x000000a099994221 */ /* 0x000fe20000010000 */
[CC--:B0-----:R-:W-:Y:S01]  /*80d0*/  FFMA.FTZ R171, R151.reuse, R156.reuse, R171 ;  /* 0x0000009c97ab7223 */ /* 0x0c1fe200000100ab */
        /* <DEDUP_REMOVED lines=30> */
[----:B------:R-:W-:Y:S01]  /*82c0*/  FMUL.FTZ R155, R156, R155 ;  /* 0x0000009b9c9b7220 */ /* 0x000fe20000410000 */
[----:B------:R-:W-:Y:S01]  /*82d0*/  FFMA.FTZ R171, R151, R158, R171 ;  /* 0x0000009e97ab7223 */ /* 0x000fe200000100ab */
[----:B------:R-:W-:Y:S01]  /*82e0*/  @P4 FADD.FTZ R153, R153, R186 ;  /* 0x000000ba99994221 */ /* 0x000fe20000010000 */
[----:B------:R-:W-:Y:S01]  /*82f0*/  FMUL.FTZ R186, R188, R234 ;  /* 0x000000eabcba7220 */ /* 0x000fe20000410000 */
[----:B------:R-:W-:Y:S01]  /*8300*/  @P4 FFMA.FTZ R151, R151, R154, -R155 ;  /* 0x0000009a97974223 */ /* 0x000fe2000001089b */
[----:B------:R-:W-:Y:S01]  /*8310*/  @P4 FADD.FTZ R152, R152, R171 ;  /* 0x000000ab98984221 */ /* 0x000fe20000010000 */
[----:B------:R-:W-:Y:S01]  /*8320*/  FSEL R157, R156, R157, !P4 ;  /* 0x0000009d9c9d7208 */ /* 0x000fe20006000000 */
[----:B------:R-:W0:Y:S01]  /*8330*/  SHFL.UP PT, R158, R153, 0x8, RZ ;  /* 0x05000000999e7989 */ /* 0x000e2200000e00ff */
[C---:B------:R-:W-:Y:S01]  /*8340*/  FMUL.FTZ R155, R189.reuse, R234 ;  /* 0x000000eabd9b7220 */ /* 0x040fe20000410000 */
[-C--:B------:R-:W-:Y:S01]  /*8350*/  FFMA.FTZ R186, R189, R236.reuse, -R186 ;  /* 0x000000ecbdba7223 */ /* 0x080fe200000108ba */
[----:B------:R-:W-:Y:S01]  /*8360*/  ISETP.GE.AND P4, PT, R134, 0x8, PT ;  /* 0x000000088600780c */ /* 0x000fe20003f86270 */
[----:B------:R-:W2:Y:S01]  /*8370*/  SHFL.UP PT, R154, R151, 0x8, RZ ;  /* 0x05000000979a7989 */ /* 0x000ea200000e00ff */
[----:B------:R-:W-:Y:S01]  /*8380*/  FFMA.FTZ R206, -R188, R236, -R155 ;  /* 0x000000ecbcce7223 */ /* 0x000fe2000001099b */
[----:B------:R-:W-:-:S02]  /*8390*/  FADD.FTZ R186, R233, R186 ;  /* 0x000000bae9ba7221 */ /* 0x000fc40000010000 */
[----:B------:R-:W3:Y:S01]  /*83a0*/  SHFL.UP PT, R160, R152, 0x8, RZ ;  /* 0x0500000098a07989 */ /* 0x000ee200000e00ff */
[----:B------:R-:W-:Y:S01]  /*83b0*/  FADD.FTZ R206, -R231, R206 ;  /* 0x000000cee7ce7221 */ /* 0x000fe20000010100 */
[C---:B------:R-:W-:Y:S02]  /*83c0*/  FMUL.FTZ R171, R187.reuse, -R186 ;  /* 0x800000babbab7220 */ /* 0x040fe40000410000 */
[----:B------:R-:W4:Y:S01]  /*83d0*/  SHFL.UP PT, R156, R157, 0x8, RZ ;  /* 0x050000009d9c7989 */ /* 0x000f2200000e00ff */
[-C--:B------:R-:W-:Y:S01]  /*83e0*/  FMUL.FTZ R155, R187, -R206.reuse ;  /* 0x800000cebb9b7220 */ /* 0x080fe20000410000 */
[----:B------:R-:W-:-:S03]  /*83f0*/  FFMA.FTZ R213, R230, R206, R171 ;  /* 0x000000cee6d57223 */ /* 0x000fc600000100ab */
[----:B------:R-:W-:-:S04]  /*8400*/  FFMA.FTZ R211, R230, R186, -R155 ;  /* 0x000000bae6d37223 */ /* 0x000fc8000001089b */
[----:B------:R-:W-:Y:S01]  /*8410*/  FADD.FTZ R211, R226, R211 ;  /* 0x000000d3e2d37221 */ /* 0x000fe20000010000 */
[C---:B0-----:R-:W-:Y:S01]  /*8420*/  FMUL.FTZ R186, R157.reuse, R158 ;  /* 0x0000009e9dba7220 */ /* 0x041fe20000410000 */
[C---:B--2---:R-:W-:Y:S01]  /*8430*/  FMUL.FTZ R171, R157.reuse, R154 ;  /* 0x0000009a9dab7220 */ /* 0x044fe20000410000 */
[-C--:B---3--:R-:W-:Y:S02]  /*8440*/  FMUL.FTZ R181, R157, R160.reuse ;  /* 0x000000a09db57220 */ /* 0x088fe40000410000 */
[----:B------:R-:W-:Y:S01]  /*8450*/  FFMA.FTZ R209, R151, R160, R186 ;  /* 0x000000a097d17223 */ /* 0x000fe200000100ba */
[----:B------:R-:W-:Y:S01]  /*8460*/  FMUL.FTZ R186, R36, R69 ;  /* 0x0000004524ba7220 */ /* 0x000fe20000410000 */
[-C--:B----4-:R-:W-:Y:S01]  /*8470*/  FMUL.FTZ R155, R157, R156.reuse ;  /* 0x0000009c9d9b7220 */ /* 0x090fe20000410000 */
[C---:B------:R-:W-:Y:S01]  /*8480*/  FFMA.FTZ R156, R151.reuse, R156, R171 ;  /* 0x0000009c979c7223 */ /* 0x040fe200000100ab */
[C---:B------:R-:W-:Y:S01]  /*8490*/  FFMA.FTZ R158, R151.reuse, R158, -R181 ;  /* 0x0000009e979e7223 */ /* 0x040fe200000108b5 */
[----:B------:R-:W-:Y:S01]  /*84a0*/  @P4 FADD.FTZ R152, R152, R209 ;  /* 0x000000d198984221 */ /* 0x000fe20000010000 */
[----:B------:R-:W-:Y:S01]  /*84b0*/  @P4 FFMA.FTZ R151, R151, R154, -R155 ;  /* 0x0000009a97974223 */ /* 0x000fe2000001089b */
[----:B------:R-:W-:Y:S01]  /*84c0*/  FADD.FTZ R213, -R186, R213 ;  /* 0x000000d5bad57221 */ /* 0x000fe20000010100 */
[----:B------:R-:W-:Y:S01]  /*84d0*/  FSEL R155, R157, R156, !P4 ;  /* 0x0000009c9d9b7208 */ /* 0x000fe20006000000 */
[----:B------:R-:W-:Y:S01]  /*84e0*/  @P4 FADD.FTZ R153, R153, R158 ;  /* 0x0000009e99994221 */ /* 0x000fe20000010000 */
[----:B------:R-:W-:Y:S01]  /*84f0*/  SHFL.UP PT, R156, R152, 0x10, RZ ;  /* 0x06000000989c7989 */ /* 0x000fe200000e00ff */
[C---:B------:R-:W-:Y:S01]  /*8500*/  FMUL.FTZ R157, R227.reuse, -R211 ;  /* 0x800000d3e39d7220 */ /* 0x040fe20000410000 */
[----:B------:R-:W-:Y:S01]  /*8510*/  FMUL.FTZ R206, R227, -R213 ;  /* 0x800000d5e3ce7220 */ /* 0x000fe20000410000 */
[----:B------:R-:W-:Y:S01]  /*8520*/  FMUL.FTZ R181, R37, R69 ;  /* 0x0000004525b57220 */ /* 0x000fe20000410000 */
[----:B------:R-:W0:Y:S01]  /*8530*/  SHFL.UP PT, R154, R151, 0x10, RZ ;  /* 0x06000000979a7989 */ /* 0x000e2200000e00ff */
[C---:B------:R-:W-:Y:S01]  /*8540*/  FFMA.FTZ R210, R228.reuse, R213, R157 ;  /* 0x000000d5e4d27223 */ /* 0x040fe2000001009d */
[----:B------:R-:W-:Y:S01]  /*8550*/  FFMA.FTZ R206, R228, R211, -R206 ;  /* 0x000000d3e4ce7223 */ /* 0x000fe200000108ce */
[----:B------:R-:W-:Y:S01]  /*8560*/  ISETP.GE.AND P4, PT, R134, 0x10, PT ;  /* 0x000000108600780c */ /* 0x000fe20003f86270 */
[----:B------:R-:W2:Y:S01]  /*8570*/  SHFL.UP PT, R160, R155, 0x10, RZ ;  /* 0x060000009ba07989 */ /* 0x000ea200000e00ff */
[----:B------:R-:W-:Y:S01]  /*8580*/  FADD.FTZ R210, -R181, R210 ;  /* 0x000000d2b5d27221 */ /* 0x000fe20000010100 */
[----:B------:R-:W-:Y:S01]  /*8590*/  FADD.FTZ R206, R229, R206 ;  /* 0x000000cee5ce7221 */ /* 0x000fe20000010000 */
[-C--:B------:R-:W-:Y:S01]  /*85a0*/  FMUL.FTZ R213, R41, R69.reuse ;  /* 0x0000004529d57220 */ /* 0x080fe20000410000 */
[----:B------:R-:W3:Y:S01]  /*85b0*/  SHFL.UP PT, R158, R153, 0x10, RZ ;  /* 0x06000000999e7989 */ /* 0x000ee200000e00ff */
[C---:B------:R-:W-:Y:S01]  /*85c0*/  FMUL.FTZ R212, R220.reuse, -R210 ;  /* 0x800000d2dcd47220 */ /* 0x040fe20000410000 */
[----:B------:R-:W-:Y:S01]  /*85d0*/  FMUL.FTZ R171, R220, -R206 ;  /* 0x800000cedcab7220 */ /* 0x000fe20000410000 */
[----:B------:R-:W-:-:S02]  /*85e0*/  FMUL.FTZ R211, R43, R69 ;  /* 0x000000452bd37220 */ /* 0x000fc40000410000 */
[C---:B------:R-:W-:Y:S01]  /*85f0*/  FFMA.FTZ R157, R221.reuse, R206, -R212 ;  /* 0x000000cedd9d7223 */ /* 0x040fe200000108d4 */
[----:B------:R-:W-:Y:S01]  /*8600*/  FFMA.FTZ R210, R221, R210, R171 ;  /* 0x000000d2ddd27223 */ /* 0x000fe200000100ab */
[----:B------:R-:W-:Y:S02]  /*8610*/  FMUL.FTZ R212, R42, R68 ;  /* 0x000000442ad47220 */ /* 0x000fe40000410000 */
[----:B------:R-:W-:Y:S01]  /*8620*/  FADD.FTZ R157, R222, R157 ;  /* 0x0000009dde9d7221 */ /* 0x000fe20000010000 */
[----:B------:R-:W-:Y:S01]  /*8630*/  FADD.FTZ R210, -R223, R210 ;  /* 0x000000d2dfd27221 */ /* 0x000fe20000010100 */
[----:B0-----:R-:W-:-:S04]  /*8640*/  FMUL.FTZ R206, R155, R154 ;  /* 0x0000009a9bce7220 */ /* 0x001fc80000410000 */
[-C--:B--2---:R-:W-:Y:S01]  /*8650*/  FFMA.FTZ R206, R151, R160.reuse, R206 ;  /* 0x000000a097ce7223 */ /* 0x084fe200000100ce */
[C---:B------:R-:W-:Y:S01]  /*8660*/  FMUL.FTZ R209, R155.reuse, R160 ;  /* 0x000000a09bd17220 */ /* 0x040fe20000410000 */
[C---:B------:R-:W-:Y:S01]  /*8670*/  FMUL.FTZ R160, R155.reuse, R156 ;  /* 0x0000009c9ba07220 */ /* 0x040fe20000410000 */
[----:B---3--:R-:W-:-:S03]  /*8680*/  FMUL.FTZ R171, R155, R158 ;  /* 0x0000009e9bab7220 */ /* 0x008fc60000410000 */
[C---:B------:R-:W-:Y:S01]  /*8690*/  FFMA.FTZ R160, R151.reuse, R158, -R160 ;  /* 0x0000009e97a07223 */ /* 0x040fe200000108a0 */
[C---:B------:R-:W-:Y:S01]  /*86a0*/  FFMA.FTZ R171, R151.reuse, R156, R171 ;  /* 0x0000009c97ab7223 */ /* 0x040fe200000100ab */
[----:B------:R-:W-:Y:S01]  /*86b0*/  @P4 FFMA.FTZ R151, R151, R154, -R209 ;  /* 0x0000009a97974223 */ /* 0x000fe200000108d1 */
[----:B------:R-:W-:Y:S01]  /*86c0*/  FSEL R154, R155, R206, !P4 ;  /* 0x000000ce9b9a7208 */ /* 0x000fe20006000000 */
[----:B------:R-:W-:Y:S01]  /*86d0*/  @P4 FADD.FTZ R153, R153, R160 ;  /* 0x000000a099994221 */ /* 0x000fe20000010000 */
[CC--:B------:R-:W-:Y:S01]  /*86e0*/  FMUL.FTZ R155, R175.reuse, -R157.reuse ;  /* 0x8000009daf9b7220 */ /* 0x0c0fe20000410000 */
[-C--:B------:R-:W-:Y:S01]  /*86f0*/  FMUL.FTZ R156, R175, -R210.reuse ;  /* 0x800000d2af9c7220 */ /* 0x080fe20000410000 */
[----:B------:R-:W-:Y:S01]  /*8700*/  @P4 FADD.FTZ R152, R152, R171 ;  /* 0x000000ab98984221 */ /* 0x000fe20000010000 */
[----:B------:R-:W-:Y:S01]  /*8710*/  SHFL.UP PT, R151, R151, 0x1, RZ ;  /* 0x0420000097977989 */ /* 0x000fe200000e00ff */
[C---:B------:R-:W-:Y:S01]  /*8720*/  FFMA.FTZ R155, R176.reuse, R210, R155 ;  /* 0x000000d2b09b7223 */ /* 0x040fe2000001009b */
[----:B------:R-:W-:Y:S01]  /*8730*/  FFMA.FTZ R156, R176, R157, -R156 ;  /* 0x0000009db09c7223 */ /* 0x000fe2000001089c */
[-C--:B------:R-:W-:Y:S01]  /*8740*/  FMUL.FTZ R171, R41, R68.reuse ;  /* 0x0000004429ab7220 */ /* 0x080fe20000410000 */
[----:B------:R-:W0:Y:S01]  /*8750*/  SHFL.UP PT, R154, R154, 0x1, RZ ;  /* 0x042000009a9a7989 */ /* 0x000e2200000e00ff */
[----:B------:R-:W-:Y:S01]  /*8760*/  FADD.FTZ R155, -R224, R155 ;  /* 0x0000009be09b7221 */ /* 0x000fe20000010100 */
[----:B------:R-:W-:Y:S01]  /*8770*/  FADD.FTZ R156, R225, R156 ;  /* 0x0000009ce19c7221 */ /* 0x000fe20000010000 */
[----:B------:R-:W-:Y:S01]  /*8780*/  FMUL.FTZ R210, R43, R68 ;  /* 0x000000442bd27220 */ /* 0x000fe20000410000 */
[----:B------:R-:W2:Y:S01]  /*8790*/  SHFL.UP PT, R153, R153, 0x1, RZ ;  /* 0x0420000099997989 */ /* 0x000ea200000e00ff */
[CC--:B------:R-:W-:Y:S01]  /*87a0*/  FMUL.FTZ R157, R173.reuse, -R155.reuse ;  /* 0x8000009bad9d7220 */ /* 0x0c0fe20000410000 */
[----:B------:R-:W-:Y:S01]  /*87b0*/  FMUL.FTZ R160, R173, -R156 ;  /* 0x8000009cada07220 */ /* 0x000fe20000410000 */
[----:B------:R-:W-:Y:S01]  /*87c0*/  FMUL.FTZ R209, R44, R68 ;  /* 0x000000442cd17220 */ /* 0x000fe20000410000 */
[----:B------:R-:W3:Y:S01]  /*87d0*/  SHFL.UP PT, R152, R152, 0x1, RZ ;  /* 0x0420000098987989 */ /* 0x000ee200000e00ff */
[C---:B------:R-:W-:Y:S01]  /*87e0*/  FFMA.FTZ R158, R174.reuse, R156, -R157 ;  /* 0x0000009cae9e7223 */ /* 0x040fe2000001089d */
[----:B------:R-:W-:Y:S01]  /*87f0*/  FFMA.FTZ R155, R174, R155, R160 ;  /* 0x0000009bae9b7223 */ /* 0x000fe200000100a0 */
[----:B------:R-:W-:-:S03]  /*8800*/  FMUL.FTZ R160, R44, R69 ;  /* 0x000000452ca07220 */ /* 0x000fc60000410000 */
[----:B------:R-:W-:-:S04]  /*8810*/  FADD.FTZ R155, -R216, R155 ;  /* 0x0000009bd89b7221 */ /* 0x000fc80000010100 */
[----:B------:R-:W-:Y:S01]  /*8820*/  FMUL.FTZ R157, R170, -R155 ;  /* 0x8000009baa9d7220 */ /* 0x000fe20000410000 */
[C---:B0-----:R-:W-:Y:S01]  /*8830*/  FMUL.FTZ R156, R154.reuse, R67 ;  /* 0x000000439a9c7220 */ /* 0x041fe20000410000 */
[----:B------:R-:W-:-:S03]  /*8840*/  FMUL.FTZ R154, R154, R66 ;  /* 0x000000429a9a7220 */ /* 0x000fc60000410000 */
[C---:B------:R-:W-:Y:S01]  /*8850*/  FFMA.FTZ R156, R151.reuse, R66, -R156 ;  /* 0x00000042979c7223 */ /* 0x040fe2000001089c */
[----:B------:R-:W-:-:S03]  /*8860*/  FFMA.FTZ R151, R151, R67, R154 ;  /* 0x0000004397977223 */ /* 0x000fc6000001009a */
[----:B--2---:R-:W-:Y:S01]  /*8870*/  @P3 FADD.FTZ R66, R153, R156 ;  /* 0x0000009c99423221 */ /* 0x004fe20000010000 */
[----:B------:R-:W-:Y:S01]  /*8880*/  FADD.FTZ R153, R215, R158 ;  /* 0x0000009ed7997221 */ /* 0x000fe20000010000 */
[----:B---3--:R-:W-:Y:S01]  /*8890*/  @P3 FADD.FTZ R67, R152, R151 ;  /* 0x0000009798433221 */ /* 0x008fe20000010000 */
[----:B------:R-:W-:Y:S02]  /*88a0*/  ISETP.NE.AND P3, PT, R251, 0x1f, PT ;  /* 0x0000001ffb00780c */ /* 0x000fe40003f65270 */
[-C--:B------:R-:W-:Y:S01]  /*88b0*/  FMUL.FTZ R158, R170, -R153.reuse ;  /* 0x80000099aa9e7220 */ /* 0x080fe20000410000 */
[C---:B------:R-:W-:Y:S01]  /*88c0*/  FFMA.FTZ R156, R168.reuse, R153, -R157 ;  /* 0x00000099a89c7223 */ /* 0x040fe2000001089d */
[----:B------:R-:W-:Y:S02]  /*88d0*/  FMUL.FTZ R151, R65, R67 ;  /* 0x0000004341977220 */ /* 0x000fe40000410000 */
[----:B------:R-:W-:Y:S01]  /*88e0*/  FFMA.FTZ R158, R168, R155, R158 ;  /* 0x0000009ba89e7223 */ /* 0x000fe2000001009e */
[----:B------:R-:W-:-:S03]  /*88f0*/  FADD.FTZ R156, R171, R156 ;  /* 0x0000009cab9c7221 */ /* 0x000fc60000010000 */
[----:B------:R-:W-:Y:S01]  /*8900*/  FADD.FTZ R158, -R213, R158 ;  /* 0x0000009ed59e7221 */ /* 0x000fe20000010100 */
[----:B------:R-:W-:-:S03]  /*8910*/  FMUL.FTZ R153, R166, -R156 ;  /* 0x8000009ca6997220 */ /* 0x000fc60000410000 */
[-C--:B------:R-:W-:Y:S01]  /*8920*/  FMUL.FTZ R152, R166, -R158.reuse ;  /* 0x8000009ea6987220 */ /* 0x080fe20000410000 */
[----:B------:R-:W-:Y:S01]  /*8930*/  FFMA.FTZ R157, R167, R158, R153 ;  /* 0x0000009ea79d7223 */ /* 0x000fe20000010099 */
[-C--:B------:R-:W-:Y:S01]  /*8940*/  FMUL.FTZ R153, R65, R66.reuse ;  /* 0x0000004241997220 */ /* 0x080fe20000410000 */
[----:B------:R-:W-:Y:S01]  /*8950*/  FFMA.FTZ R65, R64, R66, -R151 ;  /* 0x0000004240417223 */ /* 0x000fe20000010897 */
[----:B------:R-:W-:Y:S01]  /*8960*/  FFMA.FTZ R155, R167, R156, -R152 ;  /* 0x0000009ca79b7223 */ /* 0x000fe20000010898 */
[----:B------:R-:W-:Y:S01]  /*8970*/  FADD.FTZ R157, -R214, R157 ;  /* 0x0000009dd69d7221 */ /* 0x000fe20000010100 */
[----:B------:R-:W-:Y:S01]  /*8980*/  FFMA.FTZ R64, R64, R67, R153 ;  /* 0x0000004340407223 */ /* 0x000fe20000010099 */
[----:B------:R-:W-:Y:S01]  /*8990*/  FMUL.FTZ R158, R45, R69 ;  /* 0x000000452d9e7220 */ /* 0x000fe20000410000 */
[----:B------:R-:W-:Y:S01]  /*89a0*/  FADD.FTZ R155, R212, R155 ;  /* 0x0000009bd49b7221 */ /* 0x000fe20000010000 */
[C---:B------:R-:W-:Y:S01]  /*89b0*/  FMUL.FTZ R67, R165.reuse, -R157 ;  /* 0x8000009da5437220 */ /* 0x040fe20000410000 */
[-C--:B------:R-:W-:Y:S01]  /*89c0*/  FMUL.FTZ R156, R46, R68.reuse ;  /* 0x000000442e9c7220 */ /* 0x080fe20000410000 */
[----:B------:R-:W-:Y:S01]  /*89d0*/  FADD.FTZ R208, R208, R65 ;  /* 0x00000041d0d07221 */ /* 0x000fe20000010000 */
[-C--:B------:R-:W-:Y:S01]  /*89e0*/  FMUL.FTZ R66, R165, -R155.reuse ;  /* 0x8000009ba5427220 */ /* 0x080fe20000410000 */
[----:B------:R-:W-:Y:S01]  /*89f0*/  FFMA.FTZ R67, R162, R155, -R67 ;  /* 0x0000009ba2437223 */ /* 0x000fe20000010843 */
[----:B------:R-:W-:Y:S01]  /*8a00*/  FMUL.FTZ R155, R46, R69 ;  /* 0x000000452e9b7220 */ /* 0x000fe20000410000 */
[----:B------:R-:W-:Y:S01]  /*8a10*/  FADD.FTZ R137, R137, R64 ;  /* 0x0000004089897221 */ /* 0x000fe20000010000 */
[----:B------:R-:W-:Y:S01]  /*8a20*/  FFMA.FTZ R66, R162, R157, R66 ;  /* 0x0000009da2427223 */ /* 0x000fe20000010042 */
[----:B------:R-:W-:Y:S01]  /*8a30*/  FADD.FTZ R67, R210, R67 ;  /* 0x00000043d2437221 */ /* 0x000fe20000010000 */
[----:B------:R-:W-:Y:S01]  /*8a40*/  FMUL.FTZ R157, R45, R68 ;  /* 0x000000442d9d7220 */ /* 0x000fe20000410000 */
[----:B------:R-:W-:Y:S01]  /*8a50*/  FMUL.FTZ R64, R138, R208 ;  /* 0x000000d08a407220 */ /* 0x000fe20000410000 */
[----:B------:R-:W-:Y:S01]  /*8a60*/  FADD.FTZ R66, -R211, R66 ;  /* 0x00000042d3427221 */ /* 0x000fe20000010100 */
[----:B------:R-:W-:-:S02]  /*8a70*/  FMUL.FTZ R153, R159, -R67 ;  /* 0x800000439f997220 */ /* 0x000fc40000410000 */
[----:B------:R-:W-:Y:S01]  /*8a80*/  FFMA.FTZ R64, R139, R137, R64 ;  /* 0x000000898b407223 */ /* 0x000fe20000010040 */
[-C--:B------:R-:W-:Y:S01]  /*8a90*/  FMUL.FTZ R151, R159, -R66.reuse ;  /* 0x800000429f977220 */ /* 0x080fe20000410000 */
[----:B------:R-:W-:Y:S02]  /*8aa0*/  FFMA.FTZ R153, R148, R66, R153 ;  /* 0x0000004294997223 */ /* 0x000fe40000010099 */
[----:B------:R-:W-:Y:S01]  /*8ab0*/  FFMA.FTZ R205, R30, R205, R64 ;  /* 0x000000cd1ecd7223 */ /* 0x000fe20000010040 */
[----:B------:R-:W-:Y:S01]  /*8ac0*/  FFMA.FTZ R152, R148, R67, -R151 ;  /* 0x0000004394987223 */ /* 0x000fe20000010897 */
[----:B------:R-:W-:Y:S01]  /*8ad0*/  FADD.FTZ R153, -R160, R153 ;  /* 0x00000099a0997221 */ /* 0x000fe20000010100 */
[----:B-1----:R-:W-:Y:S02]  /*8ae0*/  FMUL.FTZ R64, R188, -R130 ;  /* 0x80000082bc407220 */ /* 0x002fe40000410000 */
        /* <DEDUP_REMOVED lines=9> */
[----:B------:R-:W-:Y:S01]  /*8b80*/  FFMA.FTZ R154, R145, R153, R154 ;  /* 0x00000099919a7223 */ /* 0x000fe2000001009a */
[----:B------:R-:W-:Y:S02]  /*8b90*/  FMUL.FTZ R153, R47, R68 ;  /* 0x000000442f997220 */ /* 0x000fe40000410000 */
[----:B------:R-:W-:Y:S01]  /*8ba0*/  FFMA.FTZ R67, R145, R66, -R152 ;  /* 0x0000004291437223 */ /* 0x000fe20000010898 */
[----:B------:R-:W-:-:S03]  /*8bb0*/  FADD.FTZ R154, -R155, R154 ;  /* 0x0000009a9b9a7221 */ /* 0x000fc60000010100 */
[----:B------:R-:W-:Y:S01]  /*8bc0*/  FADD.FTZ R67, R156, R67 ;  /* 0x000000439c437221 */ /* 0x000fe20000010000 */
[----:B------:R-:W-:-:S03]  /*8bd0*/  FMUL.FTZ R66, R142, -R154 ;  /* 0x8000009a8e427220 */ /* 0x000fc60000410000 */
[-C--:B------:R-:W-:Y:S01]  /*8be0*/  FMUL.FTZ R151, R142, -R67.reuse ;  /* 0x800000438e977220 */ /* 0x080fe20000410000 */
[----:B------:R-:W-:-:S03]  /*8bf0*/  FFMA.FTZ R66, R143, R67, -R66 ;  /* 0x000000438f427223 */ /* 0x000fc60000010842 */
[----:B------:R-:W-:Y:S01]  /*8c00*/  FFMA.FTZ R151, R143, R154, R151 ;  /* 0x0000009a8f977223 */ /* 0x000fe20000010097 */
[----:B------:R-:W-:Y:S01]  /*8c10*/  FMUL.FTZ R154, R47, R69 ;  /* 0x000000452f9a7220 */ /* 0x000fe20000410000 */
[----:B------:R-:W-:-:S03]  /*8c20*/  FADD.FTZ R66, R153, R66 ;  /* 0x0000004299427221 */ /* 0x000fc60000010000 */
[----:B------:R-:W-:Y:S01]  /*8c30*/  FADD.FTZ R151, -R154, R151 ;  /* 0x000000979a977221 */ /* 0x000fe20000010100 */
[----:B------:R-:W-:-:S03]  /*8c40*/  FMUL.FTZ R206, R140, -R66 ;  /* 0x800000428cce7220 */ /* 0x000fc60000410000 */
[-C--:B------:R-:W-:Y:S01]  /*8c50*/  FMUL.FTZ R152, R140, -R151.reuse ;  /* 0x800000978c987220 */ /* 0x080fe20000410000 */
[C---:B------:R-:W-:Y:S01]  /*8c60*/  FFMA.FTZ R206, R141.reuse, R151, R206 ;  /* 0x000000978dce7223 */ /* 0x040fe200000100ce */
[C---:B------:R-:W-:Y:S02]  /*8c70*/  FMUL.FTZ R151, R48.reuse, R69 ;  /* 0x0000004530977220 */ /* 0x040fe40000410000 */
[----:B------:R-:W-:Y:S01]  /*8c80*/  FFMA.FTZ R67, R141, R66, -R152 ;  /* 0x000000428d437223 */ /* 0x000fe20000010898 */
[----:B------:R-:W-:Y:S01]  /*8c90*/  FMUL.FTZ R152, R48, R68 ;  /* 0x0000004430987220 */ /* 0x000fe20000410000 */
[----:B------:R-:W-:Y:S01]  /*8ca0*/  FADD.FTZ R206, -R151, R206 ;  /* 0x000000ce97ce7221 */ /* 0x000fe20000010100 */
[----:B------:R-:W-:Y:S02]  /*8cb0*/  FMUL.FTZ R66, R140, R205 ;  /* 0x000000cd8c427220 */ /* 0x000fe40000410000 */
[----:B------:R-:W-:Y:S01]  /*8cc0*/  FADD.FTZ R67, R152, R67 ;  /* 0x0000004398437221 */ /* 0x000fe20000010000 */
[----:B------:R-:W-:-:S03]  /*8cd0*/  FMUL.FTZ R248, R138, -R206 ;  /* 0x800000ce8af87220 */ /* 0x000fc60000410000 */
[CC--:B------:R-:W-:Y:S01]  /*8ce0*/  FMUL.FTZ R65, R138.reuse, -R67.reuse ;  /* 0x800000438a417220 */ /* 0x0c0fe20000410000 */
[----:B------:R-:W-:Y:S01]  /*8cf0*/  FFMA.FTZ R248, R139, R67, -R248 ;  /* 0x000000438bf87223 */ /* 0x000fe200000108f8 */
[----:B------:R-:W-:Y:S02]  /*8d00*/  FFMA.FTZ R67, R189, -R131, R64 ;  /* 0x80000083bd437223 */ /* 0x000fe40000010040 */
[----:B------:R-:W-:Y:S01]  /*8d10*/  FFMA.FTZ R246, R139, R206, R65 ;  /* 0x000000ce8bf67223 */ /* 0x000fe20000010041 */
[----:B------:R-:W-:-:S04]  /*8d20*/  FMUL.FTZ R65, R138, R137 ;  /* 0x000000898a417220 */ /* 0x000fc80000410000 */
[----:B------:R-:W-:-:S04]  /*8d30*/  FFMA.FTZ R65, R139, R208, -R65 ;  /* 0x000000d08b417223 */ /* 0x000fc80000010841 */
[----:B------:R-:W-:Y:S01]  /*8d40*/  FFMA.FTZ R206, R30, R199, R65 ;  /* 0x000000c71ece7223 */ /* 0x000fe20000010041 */
[----:B------:R-:W-:Y:S01]  /*8d50*/  FMUL.FTZ R65, R188, R131 ;  /* 0x00000083bc417220 */ /* 0x000fe20000410000 */
[----:B------:R-:W-:Y:S02]  /*8d60*/  FMUL.FTZ R199, R187, -R67 ;  /* 0x80000043bbc77220 */ /* 0x000fe40000410000 */
[----:B------:R-:W-:Y:S01]  /*8d70*/  FFMA.FTZ R66, R141, R206, -R66 ;  /* 0x000000ce8d427223 */ /* 0x000fe20000010842 */
[----:B------:R-:W-:-:S03]  /*8d80*/  FFMA.FTZ R65, R189, R130, -R65 ;  /* 0x00000082bd417223 */ /* 0x000fc60000010841 */
[----:B------:R-:W-:Y:S01]  /*8d90*/  FFMA.FTZ R204, R25, R204, R66 ;  /* 0x000000cc19cc7223 */ /* 0x000fe20000010042 */
[-C--:B------:R-:W-:Y:S01]  /*8da0*/  FMUL.FTZ R64, R187, -R65.reuse ;  /* 0x80000041bb407220 */ /* 0x080fe20000410000 */
[----:B------:R-:W-:-:S03]  /*8db0*/  FFMA.FTZ R65, R230, R65, -R199 ;  /* 0x00000041e6417223 */ /* 0x000fc600000108c7 */
[----:B------:R-:W-:Y:S01]  /*8dc0*/  FFMA.FTZ R67, R230, R67, R64 ;  /* 0x00000043e6437223 */ /* 0x000fe20000010040 */
[----:B------:R-:W-:-:S03]  /*8dd0*/  FMUL.FTZ R64, R140, R206 ;  /* 0x000000ce8c407220 */ /* 0x000fc60000410000 */
[----:B------:R-:W-:Y:S01]  /*8de0*/  FMUL.FTZ R199, R227, -R67 ;  /* 0x80000043e3c77220 */ /* 0x000fe20000410000 */
[----:B------:R-:W-:-:S04]  /*8df0*/  FFMA.FTZ R64, R141, R205, R64 ;  /* 0x000000cd8d407223 */ /* 0x000fc80000010040 */
[----:B------:R-:W-:Y:S01]  /*8e00*/  FFMA.FTZ R203, R25, R203, R64 ;  /* 0x000000cb19cb7223 */ /* 0x000fe20000010040 */
[-C--:B------:R-:W-:Y:S01]  /*8e10*/  FMUL.FTZ R64, R227, -R65.reuse ;  /* 0x80000041e3407220 */ /* 0x080fe20000410000 */
[----:B------:R-:W-:Y:S02]  /*8e20*/  FFMA.FTZ R65, R228, R65, -R199 ;  /* 0x00000041e4417223 */ /* 0x000fe400000108c7 */
[----:B------:R-:W-:Y:S01]  /*8e30*/  FMUL.FTZ R66, R142, R203 ;  /* 0x000000cb8e427220 */ /* 0x000fe20000410000 */
[----:B------:R-:W-:Y:S01]  /*8e40*/  FFMA.FTZ R67, R228, R67, R64 ;  /* 0x00000043e4437223 */ /* 0x000fe20000010040 */
[-C--:B------:R-:W-:Y:S02]  /*8e50*/  FMUL.FTZ R64, R142, R204.reuse ;  /* 0x000000cc8e407220 */ /* 0x080fe40000410000 */
[C---:B------:R-:W-:Y:S02]  /*8e60*/  FFMA.FTZ R66, R143.reuse, R204, -R66 ;  /* 0x000000cc8f427223 */ /* 0x040fe40000010842 */
[----:B------:R-:W-:-:S02]  /*8e70*/  FFMA.FTZ R64, R143, R203, R64 ;  /* 0x000000cb8f407223 */ /* 0x000fc40000010040 */
[C---:B------:R-:W-:Y:S01]  /*8e80*/  FFMA.FTZ R202, R23.reuse, R202, R66 ;  /* 0x000000ca17ca7223 */ /* 0x040fe20000010042 */
[C---:B------:R-:W-:Y:S01]  /*8e90*/  FMUL.FTZ R66, R220.reuse, -R67 ;  /* 0x80000043dc427220 */ /* 0x040fe20000410000 */
[----:B------:R-:W-:Y:S01]  /*8ea0*/  FFMA.FTZ R201, R23, R201, R64 ;  /* 0x000000c917c97223 */ /* 0x000fe20000010040 */
[-C--:B------:R-:W-:Y:S02]  /*8eb0*/  FMUL.FTZ R64, R220, -R65.reuse ;  /* 0x80000041dc407220 */ /* 0x080fe40000410000 */
[C---:B------:R-:W-:Y:S01]  /*8ec0*/  FFMA.FTZ R65, R221.reuse, R65, -R66 ;  /* 0x00000041dd417223 */ /* 0x040fe20000010842 */
[CC--:B------:R-:W-:Y:S01]  /*8ed0*/  FMUL.FTZ R66, R144.reuse, R202.reuse ;  /* 0x000000ca90427220 */ /* 0x0c0fe20000410000 */
[----:B------:R-:W-:Y:S01]  /*8ee0*/  FFMA.FTZ R67, R221, R67, R64 ;  /* 0x00000043dd437223 */ /* 0x000fe20000010040 */
[-C--:B------:R-:W-:Y:S02]  /*8ef0*/  FMUL.FTZ R64, R144, R201.reuse ;  /* 0x000000c990407220 */ /* 0x080fe40000410000 */
[----:B------:R-:W-:Y:S01]  /*8f00*/  FFMA.FTZ R199, R145, R201, R66 ;  /* 0x000000c991c77223 */ /* 0x000fe20000010042 */
[----:B------:R-:W-:Y:S01]  /*8f10*/  FMUL.FTZ R235, R175, -R67 ;  /* 0x80000043afeb7220 */ /* 0x000fe20000410000 */
[----:B------:R-:W-:-:S02]  /*8f20*/  FFMA.FTZ R64, R145, R202, -R64 ;  /* 0x000000ca91407223 */ /* 0x000fc40000010840 */
[C---:B------:R-:W-:Y:S02]  /*8f30*/  FFMA.FTZ R199, R21.reuse, R198, R199 ;  /* 0x000000c615c77223 */ /* 0x040fe400000100c7 */
[----:B------:R-:W-:Y:S01]  /*8f40*/  FFMA.FTZ R200, R21, R200, R64 ;  /* 0x000000c815c87223 */ /* 0x000fe20000010040 */
[----:B------:R-:W-:Y:S01]  /*8f50*/  FMUL.FTZ R64, R175, -R65 ;  /* 0x80000041af407220 */ /* 0x000fe20000410000 */
[----:B------:R-:W-:Y:S01]  /*8f60*/  FMUL.FTZ R66, R146, R199 ;  /* 0x000000c792427220 */ /* 0x000fe20000410000 */
[C---:B------:R-:W-:Y:S02]  /*8f70*/  FFMA.FTZ R65, R176.reuse, R65, -R235 ;  /* 0x00000041b0417223 */ /* 0x040fe400000108eb */
        /* <DEDUP_REMOVED lines=8> */
[C---:B------:R-:W-:Y:S01]  /*9000*/  FFMA.FTZ R65, R174.reuse, R65, -R195 ;  /* 0x00000041ae417223 */ /* 0x040fe200000108c3 */
[C---:B------:R-:W-:Y:S01]  /*9010*/  FMUL.FTZ R66, R159.reuse, R198 ;  /* 0x000000c69f427220 */ /* 0x040fe20000410000 */
[----:B------:R-:W-:Y:S01]  /*9020*/  FMUL.FTZ R195, R159, R197 ;  /* 0x000000c59fc37220 */ /* 0x000fe20000410000 */
[----:B------:R-:W-:-:S03]  /*9030*/  FFMA.FTZ R67, R174, R67, R64 ;  /* 0x00000043ae437223 */ /* 0x000fc60000010040 */
[C---:B------:R-:W-:Y:S01]  /*9040*/  FFMA.FTZ R64, R148.reuse, R198, -R195 ;  /* 0x000000c694407223 */ /* 0x040fe200000108c3 */
[----:B------:R-:W-:Y:S01]  /*9050*/  FFMA.FTZ R195, R148, R197, R66 ;  /* 0x000000c594c37223 */ /* 0x000fe20000010042 */
[C---:B------:R-:W-:Y:S02]  /*9060*/  FMUL.FTZ R235, R170.reuse, -R67 ;  /* 0x80000043aaeb7220 */ /* 0x040fe40000410000 */
[C---:B------:R-:W-:Y:S01]  /*9070*/  FFMA.FTZ R196, R15.reuse, R196, R64 ;  /* 0x000000c40fc47223 */ /* 0x040fe20000010040 */
[-C--:B------:R-:W-:Y:S01]  /*9080*/  FMUL.FTZ R64, R170, -R65.reuse ;  /* 0x80000041aa407220 */ /* 0x080fe20000410000 */
[----:B------:R-:W-:Y:S01]  /*9090*/  FFMA.FTZ R195, R15, R194, R195 ;  /* 0x000000c20fc37223 */ /* 0x000fe200000100c3 */
[C---:B------:R-:W-:Y:S01]  /*90a0*/  FFMA.FTZ R65, R168.reuse, R65, -R235 ;  /* 0x00000041a8417223 */ /* 0x040fe200000108eb */
[C---:B------:R-:W-:Y:S01]  /*90b0*/  FMUL.FTZ R66, R165.reuse, R196 ;  /* 0x000000c4a5427220 */ /* 0x040fe20000410000 */
[----:B------:R-:W-:Y:S01]  /*90c0*/  FFMA.FTZ R64, R168, R67, R64 ;  /* 0x00000043a8407223 */ /* 0x000fe20000010040 */
[----:B------:R-:W-:-:S02]  /*90d0*/  FMUL.FTZ R67, R165, R195 ;  /* 0x000000c3a5437220 */ /* 0x000fc40000410000 */
[C---:B------:R-:W-:Y:S02]  /*90e0*/  FFMA.FTZ R66, R162.reuse, R195, R66 ;  /* 0x000000c3a2427223 */ /* 0x040fe40000010042 */
[----:B------:R-:W-:Y:S02]  /*90f0*/  FFMA.FTZ R67, R162, R196, -R67 ;  /* 0x000000c4a2437223 */ /* 0x000fe40000010843 */
        /* <DEDUP_REMOVED lines=8> */
[----:B------:R-:W-:Y:S01]  /*9180*/  FFMA.FTZ R191, R167, R193, R191 ;  /* 0x000000c1a7bf7223 */ /* 0x000fe200000100bf */
[----:B------:R-:W-:Y:S01]  /*9190*/  FMUL.FTZ R235, R165, -R64 ;  /* 0x80000040a5eb7220 */ /* 0x000fe20000410000 */
[----:B------:R-:W-:Y:S01]  /*91a0*/  FFMA.FTZ R66, R167, R194, -R67 ;  /* 0x000000c2a7427223 */ /* 0x000fe20000010843 */
[-C--:B------:R-:W-:Y:S01]  /*91b0*/  FMUL.FTZ R67, R165, -R65.reuse ;  /* 0x80000041a5437220 */ /* 0x080fe20000410000 */
[C---:B------:R-:W-:Y:S01]  /*91c0*/  FFMA.FTZ R191, R9.reuse, R190, R191 ;  /* 0x000000be09bf7223 */ /* 0x040fe200000100bf */
[C---:B------:R-:W-:Y:S01]  /*91d0*/  FFMA.FTZ R65, R162.reuse, R65, -R235 ;  /* 0x00000041a2417223 */ /* 0x040fe200000108eb */
[----:B------:R-:W-:Y:S01]  /*91e0*/  FFMA.FTZ R192, R9, R192, R66 ;  /* 0x000000c009c07223 */ /* 0x000fe20000010042 */
[----:B------:R-:W-:Y:S01]  /*91f0*/  FFMA.FTZ R64, R162, R64, R67 ;  /* 0x00000040a2407223 */ /* 0x000fe20000010043 */
[C---:B------:R-:W-:Y:S02]  /*9200*/  FMUL.FTZ R67, R170.reuse, R191 ;  /* 0x000000bfaa437220 */ /* 0x040fe40000410000 */
[----:B------:R-:W-:-:S02]  /*9210*/  FMUL.FTZ R66, R170, R192 ;  /* 0x000000c0aa427220 */ /* 0x000fc40000410000 */
[C---:B------:R-:W-:Y:S02]  /*9220*/  FFMA.FTZ R67, R168.reuse, R192, -R67 ;  /* 0x000000c0a8437223 */ /* 0x040fe40000010843 */
[----:B------:R-:W-:Y:S02]  /*9230*/  FFMA.FTZ R66, R168, R191, R66 ;  /* 0x000000bfa8427223 */ /* 0x000fe40000010042 */
[C---:B------:R-:W-:Y:S01]  /*9240*/  FFMA.FTZ R190, R6.reuse, R207, R67 ;  /* 0x000000cf06be7223 */ /* 0x040fe20000010043 */
[C---:B------:R-:W-:Y:S01]  /*9250*/  FMUL.FTZ R207, R159.reuse, -R64 ;  /* 0x800000409fcf7220 */ /* 0x040fe20000410000 */
[----:B------:R-:W-:Y:S01]  /*9260*/  FFMA.FTZ R245, R6, R245, R66 ;  /* 0x000000f506f57223 */ /* 0x000fe20000010042 */
[-C--:B------:R-:W-:Y:S01]  /*9270*/  FMUL.FTZ R67, R159, -R65.reuse ;  /* 0x800000419f437220 */ /* 0x080fe20000410000 */
[C---:B------:R-:W-:Y:S01]  /*9280*/  FMUL.FTZ R243, R173.reuse, R190 ;  /* 0x000000beadf37220 */ /* 0x040fe20000410000 */
[C---:B------:R-:W-:Y:S01]  /*9290*/  FFMA.FTZ R207, R148.reuse, R65, -R207 ;  /* 0x0000004194cf7223 */ /* 0x040fe200000108cf */
[-C--:B------:R-:W-:Y:S01]  /*92a0*/  FMUL.FTZ R65, R173, R245.reuse ;  /* 0x000000f5ad417220 */ /* 0x080fe20000410000 */
[----:B------:R-:W-:Y:S01]  /*92b0*/  FFMA.FTZ R64, R148, R64, R67 ;  /* 0x0000004094407223 */ /* 0x000fe20000010043 */
[----:B------:R-:W-:-:S02]  /*92c0*/  FFMA.FTZ R243, R174, R245, R243 ;  /* 0x000000f5aef37223 */ /* 0x000fc400000100f3 */
[----:B------:R-:W-:Y:S01]  /*92d0*/  FFMA.FTZ R66, R174, R190, -R65 ;  /* 0x000000beae427223 */ /* 0x000fe20000010841 */
[C---:B------:R-:W-:Y:S01]  /*92e0*/  FMUL.FTZ R65, R146.reuse, -R207 ;  /* 0x800000cf92417220 */ /* 0x040fe20000410000 */
[C---:B------:R-:W-:Y:S02]  /*92f0*/  FFMA.FTZ R243, R163.reuse, R252, R243 ;  /* 0x000000fca3f37223 */ /* 0x040fe400000100f3 */
[----:B------:R-:W-:Y:S01]  /*9300*/  FFMA.FTZ R244, R163, R244, R66 ;  /* 0x000000f4a3f47223 */ /* 0x000fe20000010042 */
[-C--:B------:R-:W-:Y:S01]  /*9310*/  FMUL.FTZ R66, R146, -R64.reuse ;  /* 0x8000004092427220 */ /* 0x080fe20000410000 */
[----:B------:R-:W-:Y:S01]  /*9320*/  FFMA.FTZ R64, R147, R64, R65 ;  /* 0x0000004093407223 */ /* 0x000fe20000010041 */
[C---:B------:R-:W-:Y:S01]  /*9330*/  FMUL.FTZ R65, R175.reuse, R243 ;  /* 0x000000f3af417220 */ /* 0x040fe20000410000 */
[-C--:B------:R-:W-:Y:S01]  /*9340*/  FMUL.FTZ R252, R175, R244.reuse ;  /* 0x000000f4affc7220 */ /* 0x080fe20000410000 */
[----:B------:R-:W-:Y:S02]  /*9350*/  FFMA.FTZ R207, R147, R207, -R66 ;  /* 0x000000cf93cf7223 */ /* 0x000fe40000010842 */
[C---:B------:R-:W-:Y:S01]  /*9360*/  FFMA.FTZ R66, R176.reuse, R244, -R65 ;  /* 0x000000f4b0427223 */ /* 0x040fe20000010841 */
[----:B------:R-:W-:Y:S01]  /*9370*/  FFMA.FTZ R241, R176, R243, R252 ;  /* 0x000000f3b0f17223 */ /* 0x000fe200000100fc */
[----:B------:R-:W-:-:S02]  /*9380*/  FMUL.FTZ R65, R144, -R207 ;  /* 0x800000cf90417220 */ /* 0x000fc40000410000 */
[C---:B------:R-:W-:Y:S01]  /*9390*/  FFMA.FTZ R242, R177.reuse, R242, R66 ;  /* 0x000000f2b1f27223 */ /* 0x040fe20000010042 */
[----:B------:R-:W-:Y:S01]  /*93a0*/  FMUL.FTZ R66, R144, -R64 ;  /* 0x8000004090427220 */ /* 0x000fe20000410000 */
[----:B------:R-:W-:Y:S01]  /*93b0*/  FFMA.FTZ R241, R177, R238, R241 ;  /* 0x000000eeb1f17223 */ /* 0x000fe200000100f1 */
[C---:B------:R-:W-:Y:S01]  /*93c0*/  FFMA.FTZ R64, R145.reuse, R64, R65 ;  /* 0x0000004091407223 */ /* 0x040fe20000010041 */
[CC--:B------:R-:W-:Y:S01]  /*93d0*/  FMUL.FTZ R238, R220.reuse, R242.reuse ;  /* 0x000000f2dcee7220 */ /* 0x0c0fe20000410000 */
[----:B------:R-:W-:Y:S01]  /*93e0*/  FFMA.FTZ R207, R145, R207, -R66 ;  /* 0x000000cf91cf7223 */ /* 0x000fe20000010842 */
[-C--:B------:R-:W-:Y:S02]  /*93f0*/  FMUL.FTZ R66, R220, R241.reuse ;  /* 0x000000f1dc427220 */ /* 0x080fe40000410000 */
[C---:B------:R-:W-:Y:S01]  /*9400*/  FFMA.FTZ R239, R221.reuse, R241, R238 ;  /* 0x000000f1ddef7223 */ /* 0x040fe200000100ee */
[----:B------:R-:W-:Y:S01]  /*9410*/  FMUL.FTZ R65, R142, -R207 ;  /* 0x800000cf8e417220 */ /* 0x000fe20000410000 */
[----:B------:R-:W-:-:S02]  /*9420*/  FFMA.FTZ R66, R221, R242, -R66 ;  /* 0x000000f2dd427223 */ /* 0x000fc40000010842 */
[C---:B------:R-:W-:Y:S02]  /*9430*/  FFMA.FTZ R239, R5.reuse, R232, R239 ;  /* 0x000000e805ef7223 */ /* 0x040fe400000100ef */
[----:B------:R-:W-:Y:S01]  /*9440*/  FFMA.FTZ R240, R5, R240, R66 ;  /* 0x000000f005f07223 */ /* 0x000fe20000010042 */
[-C--:B------:R-:W-:Y:S01]  /*9450*/  FMUL.FTZ R66, R142, -R64.reuse ;  /* 0x800000408e427220 */ /* 0x080fe20000410000 */
[----:B------:R-:W-:Y:S01]  /*9460*/  FFMA.FTZ R64, R143, R64, R65 ;  /* 0x000000408f407223 */ /* 0x000fe20000010041 */
[C---:B------:R-:W-:Y:S01]  /*9470*/  FMUL.FTZ R65, R227.reuse, R239 ;  /* 0x000000efe3417220 */ /* 0x040fe20000410000 */
[----:B------:R-:W-:Y:S01]  /*9480*/  FMUL.FTZ R232, R227, R240 ;  /* 0x000000f0e3e87220 */ /* 0x000fe20000410000 */
[----:B------:R-:W-:Y:S01]  /*9490*/  FFMA.FTZ R207, R143, R207, -R66 ;  /* 0x000000cf8fcf7223 */ /* 0x000fe20000010842 */
[----:B------:R-:W-:Y:S01]  /*94a0*/  FMUL.FTZ R66, R140, -R64 ;  /* 0x800000408c427220 */ /* 0x000fe20000410000 */
[C---:B------:R-:W-:Y:S01]  /*94b0*/  FFMA.FTZ R65, R228.reuse, R240, -R65 ;  /* 0x000000f0e4417223 */ /* 0x040fe20000010841 */
[----:B------:R-:W-:-:S03]  /*94c0*/  FFMA.FTZ R232, R228, R239, R232 ;  /* 0x000000efe4e87223 */ /* 0x000fc600000100e8 */
[C---:B------:R-:W-:Y:S01]  /*94d0*/  FFMA.FTZ R238, R4.reuse, R149, R65 ;  /* 0x0000009504ee7223 */ /* 0x040fe20000010041 */
[----:B------:R-:W-:Y:S01]  /*94e0*/  FFMA.FTZ R232, R4, R71, R232 ;  /* 0x0000004704e87223 */ /* 0x000fe200000100e8 */
[-C--:B------:R-:W-:Y:S01]  /*94f0*/  FMUL.FTZ R71, R140, -R207.reuse ;  /* 0x800000cf8c477220 */ /* 0x080fe20000410000 */
[----:B------:R-:W-:Y:S01]  /*9500*/  FFMA.FTZ R207, R141, R207, -R66 ;  /* 0x000000cf8dcf7223 */ /* 0x000fe20000010842 */
[C---:B------:R-:W-:Y:S01]  /*9510*/  FMUL.FTZ R235, R187.reuse, R238 ;  /* 0x000000eebbeb7220 */ /* 0x040fe20000410000 */
[----:B------:R-:W-:Y:S01]  /*9520*/  FMUL.FTZ R65, R187, R232 ;  /* 0x000000e8bb417220 */ /* 0x000fe20000410000 */
[----:B------:R-:W-:Y:S01]  /*9530*/  FFMA.FTZ R71, R141, R64, R71 ;  /* 0x000000408d477223 */ /* 0x000fe20000010047 */
[----:B------:R-:W-:Y:S01]  /*9540*/  FMUL.FTZ R149, R0, R68 ;  /* 0x0000004400957220 */ /* 0x000fe20000410000 */
[C---:B------:R-:W-:Y:S01]  /*9550*/  FFMA.FTZ R235, R230.reuse, R232, R235 ;  /* 0x000000e8e6eb7223 */ /* 0x040fe200000100eb */
[----:B------:R-:W-:Y:S01]  /*9560*/  FFMA.FTZ R64, R230, R238, -R65 ;  /* 0x000000eee6407223 */ /* 0x000fe20000010841 */
[C---:B------:R-:W-:Y:S01]  /*9570*/  FMUL.FTZ R66, R138.reuse, -R71 ;  /* 0x800000478a427220 */ /* 0x040fe20000410000 */
[----:B------:R-:W-:Y:S01]  /*9580*/  FADD.FTZ R248, R149, R248 ;  /* 0x000000f895f87221 */ /* 0x000fe20000010000 */
[C---:B------:R-:W-:Y:S01]  /*9590*/  FFMA.FTZ R235, R3.reuse, R70, R235 ;  /* 0x0000004603eb7223 */ /* 0x040fe200000100eb */
[----:B------:R-:W-:Y:S01]  /*95a0*/  FFMA.FTZ R237, R3, R150, R64 ;  /* 0x0000009603ed7223 */ /* 0x000fe20000010040 */
[-C--:B------:R-:W-:Y:S01]  /*95b0*/  FMUL.FTZ R64, R138, -R207.reuse ;  /* 0x800000cf8a407220 */ /* 0x080fe20000410000 */
[C---:B------:R-:W-:Y:S01]  /*95c0*/  FFMA.FTZ R207, R139.reuse, R207, -R66 ;  /* 0x000000cf8bcf7223 */ /* 0x040fe20000010842 */
[----:B------:R-:W-:Y:S01]  /*95d0*/  FMUL.FTZ R66, R188, R235 ;  /* 0x000000ebbc427220 */ /* 0x000fe20000410000 */
[----:B------:R-:W-:Y:S01]  /*95e0*/  FMUL.FTZ R150, R0, R69 ;  /* 0x0000004500967220 */ /* 0x000fe20000410000 */
[----:B------:R-:W-:Y:S01]  /*95f0*/  FFMA.FTZ R71, R139, R71, R64 ;  /* 0x000000478b477223 */ /* 0x000fe20000010040 */
[-C--:B------:R-:W-:Y:S01]  /*9600*/  FMUL.FTZ R64, R188, R237.reuse ;  /* 0x000000edbc407220 */ /* 0x080fe20000410000 */
[----:B------:R-:W-:Y:S01]  /*9610*/  FFMA.FTZ R65, R189, R237, -R66 ;  /* 0x000000edbd417223 */ /* 0x000fe20000010842 */
[----:B------:R-:W-:-:S02]  /*9620*/  FADD.FTZ R246, -R150, R246 ;  /* 0x000000f696f67221 */ /* 0x000fc40000010100 */
[----:B------:R-:W-:Y:S01]  /*9630*/  FFMA.FTZ R64, R189, R235, R64 ;  /* 0x000000ebbd407223 */ /* 0x000fe20000010040 */
[C---:B------:R-:W-:Y:S01]  /*9640*/  FFMA.FTZ R136, R2.reuse, R136, R65 ;  /* 0x0000008802887223 */ /* 0x040fe20000010041 */
[----:B------:R0:W1:Y:S02]  /*9650*/  SHFL.DOWN PT, R66, R71, 0x1, 0x1f ;  /* 0x08201f0047427f89 */ /* 0x00006400000e0000 */
[----:B------:R-:W-:Y:S01]  /*9660*/  FFMA.FTZ R135, R2, R135, R64 ;  /* 0x0000008702877223 */ /* 0x000fe20000010040 */
[----:B------:R-:W-:Y:S01]  /*9670*/  MOV R64, UR16 ;  /* 0x0000001000407c02 */ /* 0x000fe20008000f00 */
[----:B------:R0:W2:Y:S03]  /*9680*/  SHFL.DOWN PT, R65, R207, 0x1, 0x1f ;  /* 0x08201f00cf417f89 */ /* 0x0000a600000e0000 */
[----:B------:R-:W-:Y:S01]  /*9690*/  ISETP.GE.OR P1, PT, R64, UR20, P1 ;  /* 0x0000001440007c0c */ /* 0x000fe20008f26670 */
[----:B------:R0:W3:Y:S04]  /*96a0*/  SHFL.DOWN PT, R67, R246, 0x1, 0x1f ;  /* 0x08201f00f6437f89 */ /* 0x0000e800000e0000 */
[----:B------:R0:W4:Y:S01]  /*96b0*/  SHFL.DOWN PT, R64, R248, 0x1, 0x1f ;  /* 0x08201f00f8407f89 */ /* 0x00012200000e0000 */
[----:B------:R-:W-:Y:S07]  /*96c0*/  @!P3 BRA `(.L_x_13250) ;  /* 0x00000000002cb947 */ /* 0x000fee0003800000 */
[----:B---3--:R-:W-:-:S04]  /*96d0*/  FMUL.FTZ R68, R71, R67 ;  /* 0x0000004347447220 */ /* 0x008fc80000410000 */
[-C--:B----4-:R-:W-:Y:S01]  /*96e0*/  FFMA.FTZ R68, R207, R64.reuse, -R68 ;  /* 0x00000040cf447223 */ /* 0x090fe20000010844 */
[----:B------:R-:W-:-:S03]  /*96f0*/  FMUL.FTZ R64, R71, R64 ;  /* 0x0000004047407220 */ /* 0x000fc60000410000 */
[----:B0-----:R-:W-:Y:S01]  /*9700*/  FADD.FTZ R248, R248, R68 ;  /* 0x00000044f8f87221 */ /* 0x001fe20000010000 */
[----:B------:R-:W-:Y:S01]  /*9710*/  FFMA.FTZ R64, R207, R67, R64 ;  /* 0x00000043cf407223 */ /* 0x000fe20000010040 */
[-C--:B-1----:R-:W-:Y:S01]  /*9720*/  FMUL.FTZ R67, R71, R66.reuse ;  /* 0x0000004247437220 */ /* 0x082fe20000410000 */
[C---:B--2---:R-:W-:Y:S02]  /*9730*/  FMUL.FTZ R71, R65.reuse, R71 ;  /* 0x0000004741477220 */ /* 0x044fe40000410000 */
[----:B------:R-:W-:Y:S01]  /*9740*/  FADD.FTZ R246, R246, R64 ;  /* 0x00000040f6f67221 */ /* 0x000fe20000010000 */
[----:B------:R-:W-:Y:S01]  /*9750*/  FFMA.FTZ R67, R65, R207, -R67 ;  /* 0x000000cf41437223 */ /* 0x000fe20000010843 */
[----:B------:R-:W-:-:S04]  /*9760*/  FFMA.FTZ R71, R207, R66, R71 ;  /* 0x00000042cf477223 */ /* 0x000fc80000010047 */
[----:B------:R-:W-:-:S07]  /*9770*/  MOV R207, R67 ;  /* 0x0000004300cf7202 */ /* 0x000fce0000000f00 */
.L_x_13250:
[----:B------:R-:W-:Y:S05]  /*9780*/  BSYNC B0 ;  /* 0x0000000000007941 */ /* 0x000fea0003800000 */
.L_x_13249:
[----:B--2---:R-:W-:Y:S01]  /*9790*/  HFMA2.MMA R65, -RZ, RZ, 0, 0 ;  /* 0x00000000ff417435 */ /* 0x004fe200000001ff */
[----:B----4-:R-:W-:Y:S02]  /*97a0*/  MOV R64, 0x3f800000 ;  /* 0x3f80000000407802 */ /* 0x010fe40000000f00 */
[----:B-1-3--:R-:W-:Y:S02]  /*97b0*/  CS2R R66, SRZ ;  /* 0x0000000000427805 */ /* 0x00afe4000001ff00 */
        /* <DEDUP_REMOVED lines=12> */
[----:B------:R-:W-:Y:S01]  /*9880*/  FFMA.FTZ R68, R207, R251, R68 ;  /* 0x000000fbcf447223 */ /* 0x000fe20000010044 */
[CC--:B---3--:R-:W-:Y:S01]  /*9890*/  FMUL.FTZ R251, R71.reuse, R70.reuse ;  /* 0x0000004647fb7220 */ /* 0x0c8fe20000410000 */
[-C--:B--2---:R-:W-:Y:S02]  /*98a0*/  FMUL.FTZ R71, R71, R69.reuse ;  /* 0x0000004547477220 */ /* 0x084fe40000410000 */
[----:B------:R-:W-:Y:S01]  /*98b0*/  FADD.FTZ R246, R246, R68 ;  /* 0x00000044f6f67221 */ /* 0x000fe20000010000 */
[C---:B------:R-:W-:Y:S01]  /*98c0*/  FFMA.FTZ R251, R207.reuse, R69, -R251 ;  /* 0x00000045cffb7223 */ /* 0x040fe200000108fb */
[----:B------:R-:W-:-:S04]  /*98d0*/  FFMA.FTZ R71, R207, R70, R71 ;  /* 0x00000046cf477223 */ /* 0x000fc80000010047 */
[----:B------:R-:W-:-:S07]  /*98e0*/  MOV R207, R251 ;  /* 0x000000fb00cf7202 */ /* 0x000fce0000000f00 */
.L_x_13252:
[----:B------:R-:W-:Y:S05]  /*98f0*/  BSYNC B0 ;  /* 0x0000000000007941 */ /* 0x000fea0003800000 */
.L_x_13251:
[----:B0-----:R-:W0:Y:S01]  /*9900*/  S2R R68, SR_TID.X ;  /* 0x0000000000447919 */ /* 0x001e220000002100 */
[----:B------:R-:W-:Y:S01]  /*9910*/  BSSY B0, `(.L_x_13253) ;  /* 0x0000013000007945 */ /* 0x000fe20003800000 */
[----:B--2---:R2:W0:Y:S04]  /*9920*/  SHFL.DOWN PT, R69, R207, 0x4, 0x1f ;  /* 0x08801f00cf457f89 */ /* 0x00442800000e0000 */
[----:B---3--:R2:W3:Y:S04]  /*9930*/  SHFL.DOWN PT, R70, R71, 0x4, 0x1f ;  /* 0x08801f0047467f89 */ /* 0x0084e800000e0000 */
[----:B------:R2:W1:Y:S01]  /*9940*/  SHFL.DOWN PT, R251, R246, 0x4, 0x1f ;  /* 0x08801f00f6fb7f89 */ /* 0x00046200000e0000 */
[----:B0-----:R-:W-:-:S04]  /*9950*/  LOP3.LUT R68, R68, 0x1f, RZ, 0xc0, !PT ;  /* 0x0000001f44447812 */ /* 0x001fc800078ec0ff */
[----:B------:R-:W-:Y:S02]  /*9960*/  ISETP.GT.U32.AND P1, PT, R68, 0x1b, PT ;  /* 0x0000001b4400780c */ /* 0x000fe40003f24070 */
[----:B------:R2:W0:Y:S11]  /*9970*/  SHFL.DOWN PT, R68, R248, 0x4, 0x1f ;  /* 0x08801f00f8447f89 */ /* 0x00043600000e0000 */
[----:B-123--:R-:W-:Y:S05]  /*9980*/  @P1 BRA `(.L_x_13254) ;  /* 0x00000000002c1947 */ /* 0x00efea0003800000 */
[----:B------:R-:W-:-:S04]  /*9990*/  FMUL.FTZ R252, R71, R251 ;  /* 0x000000fb47fc7220 */ /* 0x000fc80000410000 */
[-C--:B0-----:R-:W-:Y:S01]  /*99a0*/  FFMA.FTZ R252, R207, R68.reuse, -R252 ;  /* 0x00000044cffc7223 */ /* 0x081fe200000108fc */
[----:B------:R-:W-:-:S03]  /*99b0*/  FMUL.FTZ R68, R71, R68 ;  /* 0x0000004447447220 */ /* 0x000fc60000410000 */
[----:B------:R-:W-:Y:S01]  /*99c0*/  FADD.FTZ R248, R248, R252 ;  /* 0x000000fcf8f87221 */ /* 0x000fe20000010000 */
[----:B------:R-:W-:Y:S01]  /*99d0*/  FFMA.FTZ R68, R207, R251, R68 ;  /* 0x000000fbcf447223 */ /* 0x000fe20000010044 */
[CC--:B------:R-:W-:Y:S01]  /*99e0*/  FMUL.FTZ R251, R71.reuse, R70.reuse ;  /* 0x0000004647fb7220 */ /* 0x0c0fe20000410000 */
[-C--:B------:R-:W-:Y:S02]  /*99f0*/  FMUL.FTZ R71, R71, R69.reuse ;  /* 0x0000004547477220 */ /* 0x080fe40000410000 */
[----:B------:R-:W-:Y:S01]  /*9a00*/  FADD.FTZ R246, R246, R68 ;  /* 0x00000044f6f67221 */ /* 0x000fe20000010000 */
[C---:B------:R-:W-:Y:S01]  /*9a10*/  FFMA.FTZ R251, R207.reuse, R69, -R251 ;  /* 0x00000045cffb7223 */ /* 0x040fe200000108fb */
[----:B------:R-:W-:-:S04]  /*9a20*/  FFMA.FTZ R71, R207, R70, R71 ;  /* 0x00000046cf477223 */ /* 0x000fc80000010047 */
[----:B------:R-:W-:-:S07]  /*9a30*/  MOV R207, R251 ;  /* 0x000000fb00cf7202 */ /* 0x000fce0000000f00 */
.L_x_13254:
[----:B------:R-:W-:Y:S05]  /*9a40*/  BSYNC B0 ;  /* 0x0000000000007941 */ /* 0x000fea0003800000 */
.L_x_13253:
[----:B0-----:R-:W0:Y:S01]  /*9a50*/  S2R R68, SR_TID.X ;  /* 0x0000000000447919 */ /* 0x001e220000002100 */
[----:B------:R-:W-:Y:S01]  /*9a60*/  BSSY B0, `(.L_x_13255) ;  /* 0x0000013000007945 */ /* 0x000fe20003800000 */
[----:B------:R1:W2:Y:S04]  /*9a70*/  SHFL.DOWN PT, R69, R207, 0x8, 0x1f ;  /* 0x09001f00cf457f89 */ /* 0x0002a800000e0000 */
[----:B------:R1:W3:Y:S04]  /*9a80*/  SHFL.DOWN PT, R70, R71, 0x8, 0x1f ;  /* 0x09001f0047467f89 */ /* 0x0002e800000e0000 */
        /* <DEDUP_REMOVED lines=16> */
.L_x_13256:
[----:B------:R-:W-:Y:S05]  /*9b90*/  BSYNC B0 ;  /* 0x0000000000007941 */ /* 0x000fea0003800000 */
.L_x_13255:
        /* <DEDUP_REMOVED lines=20> */
.L_x_13258:
[----:B------:R-:W-:Y:S05]  /*9ce0*/  BSYNC B0 ;  /* 0x0000000000007941 */ /* 0x000fea0003800000 */
.L_x_13257:
[----:B------:R-:W0:Y:S01]  /*9cf0*/  SHFL.IDX PT, R70, R71, RZ, 0x1f ;  /* 0x00001fff47467589 */ /* 0x000e2200000e0000 */
[----:B------:R-:W-:Y:S01]  /*9d00*/  ULEA UR44, UR16, 0xfffffe00, 0x9 ;  /* 0xfffffe00102c7891 */ /* 0x000fe2000f8e483f */
[----:B------:R-:W-:Y:S01]  /*9d10*/  BSSY B0, `(.L_x_13259) ;  /* 0x000022b000007945 */ /* 0x000fe20003800000 */
[----:B------:R-:W-:Y:S01]  /*9d20*/  USHF.R.S32.HI UR45, URZ, 0x1f, UR11 ;  /* 0x0000001f3f2d7899 */ /* 0x000fe2000801140b */
[----:B------:R-:W1:Y:S01]  /*9d30*/  SHFL.IDX PT, R69, R207, RZ, 0x1f ;  /* 0x00001fffcf457589 */ /* 0x000e6200000e0000 */
[----:B------:R-:W-:Y:S02]  /*9d40*/  UIADD3 UR44, -UR44, UR54, URZ ;  /* 0x000000362c2c7290 */ /* 0x000fe4000fffe13f */
[----:B------:R-:W-:Y:S01]  /*9d50*/  USHF.R.S32.HI UR55, URZ, 0x1f, UR12 ;  /* 0x0000001f3f377899 */ /* 0x000fe2000801140c */
[----:B------:R-:W-:Y:S01]  /*9d60*/  SHFL.DOWN PT, R207, R207, 0x1, 0x1f ;  /* 0x08201f00cfcf7f89 */ /* 0x000fe200000e0000 */
[C---:B0---4-:R-:W-:Y:S01]  /*9d70*/  FMUL.FTZ R68, R70.reuse, R65 ;  /* 0x0000004146447220 */ /* 0x051fe20000410000 */
[C---:B------:R-:W-:Y:S01]  /*9d80*/  FMUL.FTZ R251, R70.reuse, R64 ;  /* 0x0000004046fb7220 */ /* 0x040fe20000410000 */
[----:B------:R-:W-:-:S02]  /*9d90*/  FMUL.FTZ R252, R70, R66 ;  /* 0x0000004246fc7220 */ /* 0x000fc40000410000 */
[----:B-1----:R-:W-:Y:S01]  /*9da0*/  FFMA.FTZ R68, R69, R64, -R68 ;  /* 0x0000004045447223 */ /* 0x002fe20000010844 */
[----:B------:R-:W-:-:S04]  /*9db0*/  FMUL.FTZ R64, R70, R67 ;  /* 0x0000004346407220 */ /* 0x000fc80000410000 */
[C---:B------:R-:W-:Y:S01]  /*9dc0*/  FFMA.FTZ R70, R69.reuse, R66, -R64 ;  /* 0x0000004245467223 */ /* 0x040fe20000010840 */
[C---:B------:R-:W-:Y:S01]  /*9dd0*/  FFMA.FTZ R64, R69.reuse, R67, R252 ;  /* 0x0000004345407223 */ /* 0x040fe200000100fc */
[----:B------:R-:W-:Y:S01]  /*9de0*/  FFMA.FTZ R69, R69, R65, R251 ;  /* 0x0000004145457223 */ /* 0x000fe200000100fb */
[----:B------:R-:W-:Y:S04]  /*9df0*/  SHFL.IDX PT, R67, R67, RZ, 0x1f ;  /* 0x00001fff43437589 */ /* 0x000fe800000e0000 */
[----:B------:R-:W0:Y:S01]  /*9e00*/  SHFL.IDX PT, R65, R248, RZ, 0x1f ;  /* 0x00001ffff8417589 */ /* 0x000e2200000e0000 */
[----:B------:R-:W1:Y:S03]  /*9e10*/  S2R R252, SR_TID.X ;  /* 0x0000000000fc7919 */ /* 0x000e660000002100 */
[----:B------:R-:W-:Y:S04]  /*9e20*/  SHFL.DOWN PT, R251, R71, 0x1, 0x1f ;  /* 0x08201f0047fb7f89 */ /* 0x000fe800000e0000 */
[----:B------:R-:W-:Y:S04]  /*9e30*/  SHFL.IDX PT, R66, R66, RZ, 0x1f ;  /* 0x00001fff42427589 */ /* 0x000fe800000e0000 */
[----:B------:R-:W-:Y:S01]  /*9e40*/  SHFL.DOWN PT, R248, R248, 0x1, 0x1f ;  /* 0x08201f00f8f87f89 */ /* 0x000fe200000e0000 */
[----:B0-----:R-:W-:-:S03]  /*9e50*/  FADD.FTZ R70, R65, R70 ;  /* 0x0000004641467221 */ /* 0x001fc60000010000 */
[----:B------:R-:W0:Y:S04]  /*9e60*/  SHFL.IDX PT, R65, R246, RZ, 0x1f ;  /* 0x00001ffff6417589 */ /* 0x000e2800000e0000 */
[----:B------:R-:W2:Y:S01]  /*9e70*/  SHFL.DOWN PT, R246, R246, 0x1, 0x1f ;  /* 0x08201f00f6f67f89 */ /* 0x000ea200000e0000 */
[----:B-1----:R-:W-:Y:S01]  /*9e80*/  ISETP.NE.AND P1, PT, R252, RZ, PT ;  /* 0x000000fffc00720c */ /* 0x002fe20003f25270 */
[----:B0-----:R-:W-:Y:S01]  /*9e90*/  FADD.FTZ R71, R65, R64 ;  /* 0x0000004041477221 */ /* 0x001fe20000010000 */
[C---:B------:R-:W-:Y:S01]  /*9ea0*/  @P2 FMUL.FTZ R64, R251.reuse, R67 ;  /* 0x00000043fb402220 */ /* 0x040fe20000410000 */
[----:B------:R-:W-:-:S03]  /*9eb0*/  @P2 FMUL.FTZ R251, R251, R66 ;  /* 0x00000042fbfb2220 */ /* 0x000fc60000410000 */
[C---:B------:R-:W-:Y:S01]  /*9ec0*/  @P2 FFMA.FTZ R64, R207.reuse, R66, -R64 ;  /* 0x00000042cf402223 */ /* 0x040fe20000010840 */
[----:B------:R-:W-:-:S06]  /*9ed0*/  @P2 FFMA.FTZ R251, R207, R67, R251 ;  /* 0x00000043cffb2223 */ /* 0x000fcc00000100fb */
[----:B------:R0:W-:Y:S01]  /*9ee0*/  @!P1 STS.128 [UR22+0x2e10], R68 ;  /* 0x002e1044ff009988 */ /* 0x0001e20008000c16 */
[----:B------:R-:W-:Y:S01]  /*9ef0*/  FMUL.FTZ R207, R104, R31 ;  /* 0x0000001f68cf7220 */ /* 0x000fe20000410000 */
[----:B------:R-:W-:Y:S01]  /*9f00*/  @P2 FADD.FTZ R66, R248, R64 ;  /* 0x00000040f8422221 */ /* 0x000fe20000010000 */
[----:B--2---:R-:W-:Y:S01]  /*9f10*/  @P2 FADD.FTZ R67, R246, R251 ;  /* 0x000000fbf6432221 */ /* 0x004fe20000010000 */
[----:B------:R-:W1:Y:S02]  /*9f20*/  S2R R248, SR_TID.X ;  /* 0x0000000000f87919 */ /* 0x000e640000002100 */
[-C--:B------:R-:W-:Y:S01]  /*9f30*/  FMUL.FTZ R252, R66, -R131.reuse ;  /* 0x8000008342fc7220 */ /* 0x080fe20000410000 */
[----:B------:R-:W-:-:S04]  /*9f40*/  FMUL.FTZ R65, R67, -R131 ;  /* 0x8000008343417220 */ /* 0x000fc80000410000 */
[----:B------:R-:W-:Y:S01]  /*9f50*/  FFMA.FTZ R64, R66, R130, -R65 ;  /* 0x0000008242407223 */ /* 0x000fe20000010841 */
[C---:B------:R-:W-:Y:S01]  /*9f60*/  FFMA.FTZ R65, R0.reuse, R208, RZ ;  /* 0x000000d000417223 */ /* 0x040fe200000100ff */
[----:B------:R-:W-:Y:S01]  /*9f70*/  FFMA.FTZ R66, R0, -R137, RZ ;  /* 0x8000008900427223 */ /* 0x000fe200000100ff */
[----:B0-----:R-:W-:Y:S01]  /*9f80*/  FMUL.FTZ R71, R94, R163 ;  /* 0x000000a35e477220 */ /* 0x001fe20000410000 */
[----:B------:R-:W-:Y:S01]  /*9f90*/  FMUL.FTZ R69, R93, R177 ;  /* 0x000000b15d457220 */ /* 0x000fe20000410000 */
[C---:B------:R-:W-:Y:S01]  /*9fa0*/  FFMA.FTZ R68, R48.reuse, R206, R65 ;  /* 0x000000ce30447223 */ /* 0x040fe20000010041 */
[----:B------:R-:W-:Y:S01]  /*9fb0*/  FFMA.FTZ R66, R48, -R205, R66 ;  /* 0x800000cd30427223 */ /* 0x000fe20000010042 */
[----:B------:R-:W-:Y:S01]  /*9fc0*/  FFMA.FTZ R130, R67, R130, R252 ;  /* 0x0000008243827223 */ /* 0x000fe200000100fc */
[----:B------:R-:W-:Y:S01]  /*9fd0*/  FFMA.FTZ R70, R172, -R71, R244 ;  /* 0x80000047ac467223 */ /* 0x000fe200000100f4 */
[C---:B------:R-:W-:Y:S01]  /*9fe0*/  FFMA.FTZ R65, R47.reuse, R204, R68 ;  /* 0x000000cc2f417223 */ /* 0x040fe20000010044 */
[----:B------:R-:W-:Y:S01]  /*9ff0*/  FFMA.FTZ R66, R47, -R203, R66 ;  /* 0x800000cb2f427223 */ /* 0x000fe20000010042 */
[----:B------:R-:W-:Y:S01]  /*a000*/  FADD.FTZ R234, -R234, R130 ;  /* 0x00000082eaea7221 */ /* 0x000fe20000010100 */
[----:B------:R-:W-:Y:S01]  /*a010*/  FFMA.FTZ R208, R33, -R207, R208 ;  /* 0x800000cf21d07223 */ /* 0x000fe200000100d0 */
[C---:B------:R-:W-:Y:S01]  /*a020*/  FFMA.FTZ R68, R46.reuse, R202, R65 ;  /* 0x000000ca2e447223 */ /* 0x040fe20000010041 */
[----:B------:R-:W-:Y:S01]  /*a030*/  FFMA.FTZ R66, R46, -R201, R66 ;  /* 0x800000c92e427223 */ /* 0x000fe20000010042 */
[----:B------:R-:W-:Y:S01]  /*a040*/  FFMA.FTZ R207, R32, -R207, R137 ;  /* 0x800000cf20cf7223 */ /* 0x000fe20000010089 */
[----:B------:R-:W-:Y:S01]  /*a050*/  FADD.FTZ R236, R236, R64 ;  /* 0x00000040ecec7221 */ /* 0x000fe20000010000 */
[C---:B------:R-:W-:Y:S01]  /*a060*/  FFMA.FTZ R65, R45.reuse, R200, R68 ;  /* 0x000000c82d417223 */ /* 0x040fe20000010044 */
[----:B------:R-:W-:Y:S01]  /*a070*/  FFMA.FTZ R66, R45, -R199, R66 ;  /* 0x800000c72d427223 */ /* 0x000fe20000010042 */
[----:B------:R-:W-:Y:S01]  /*a080*/  FMUL.FTZ R64, R188, -R234 ;  /* 0x800000eabc407220 */ /* 0x000fe20000410000 */
[----:B------:R-:W-:Y:S01]  /*a090*/  FMUL.FTZ R67, R103, R30 ;  /* 0x0000001e67437220 */ /* 0x000fe20000410000 */
[C---:B------:R-:W-:Y:S01]  /*a0a0*/  FFMA.FTZ R68, R44.reuse, R198, R65 ;  /* 0x000000c62c447223 */ /* 0x040fe20000010041 */
[----:B------:R-:W-:Y:S01]  /*a0b0*/  FFMA.FTZ R66, R44, -R197, R66 ;  /* 0x800000c52c427223 */ /* 0x000fe20000010042 */
[----:B------:R-:W-:Y:S01]  /*a0c0*/  FFMA.FTZ R64, R189, R236, -R64 ;  /* 0x000000ecbd407223 */ /* 0x000fe20000010840 */
[----:B------:R-:W-:Y:S01]  /*a0d0*/  FFMA.FTZ R206, R28, -R67, R206 ;  /* 0x800000431cce7223 */ /* 0x000fe200000100ce */
[C---:B------:R-:W-:Y:S01]  /*a0e0*/  FFMA.FTZ R65, R43.reuse, R196, R68 ;  /* 0x000000c42b417223 */ /* 0x040fe20000010044 */
[----:B------:R-:W-:Y:S01]  /*a0f0*/  FFMA.FTZ R66, R43, -R195, R66 ;  /* 0x800000c32b427223 */ /* 0x000fe20000010042 */
[----:B------:R-:W-:Y:S01]  /*a100*/  FADD.FTZ R233, R233, R64 ;  /* 0x00000040e9e97221 */ /* 0x000fe20000010000 */
[----:B------:R-:W-:Y:S01]  /*a110*/  FFMA.FTZ R205, R29, -R67, R205 ;  /* 0x800000431dcd7223 */ /* 0x000fe200000100cd */
[C---:B------:R-:W-:Y:S01]  /*a120*/  FFMA.FTZ R68, R42.reuse, R194, R65 ;  /* 0x000000c22a447223 */ /* 0x040fe20000010041 */
[----:B------:R-:W-:Y:S01]  /*a130*/  FFMA.FTZ R66, R42, -R193, R66 ;  /* 0x800000c12a427223 */ /* 0x000fe20000010042 */
[----:B------:R-:W-:Y:S01]  /*a140*/  FMUL.FTZ R67, R102, R25 ;  /* 0x0000001966437220 */ /* 0x000fe20000410000 */
[----:B------:R-:W-:Y:S01]  /*a150*/  FFMA.FTZ R71, R169, -R71, R243 ;  /* 0x80000047a9477223 */ /* 0x000fe200000100f3 */
[C---:B------:R-:W-:Y:S01]  /*a160*/  FFMA.FTZ R65, R41.reuse, R192, R68 ;  /* 0x000000c029417223 */ /* 0x040fe20000010044 */
[----:B------:R-:W-:Y:S01]  /*a170*/  FFMA.FTZ R66, R41, -R191, R66 ;  /* 0x800000bf29427223 */ /* 0x000fe20000010042 */
[-C--:B------:R-:W-:Y:S01]  /*a180*/  FFMA.FTZ R204, R26, -R67.reuse, R204 ;  /* 0x800000431acc7223 */ /* 0x080fe200000100cc */
[----:B------:R-:W-:Y:S01]  /*a190*/  FFMA.FTZ R203, R27, -R67, R203 ;  /* 0x800000431bcb7223 */ /* 0x000fe200000100cb */
[C---:B------:R-:W-:Y:S01]  /*a1a0*/  FFMA.FTZ R68, R40.reuse, R190, R65 ;  /* 0x000000be28447223 */ /* 0x040fe20000010041 */
[----:B------:R-:W-:Y:S01]  /*a1b0*/  FFMA.FTZ R66, R40, -R245, R66 ;  /* 0x800000f528427223 */ /* 0x000fe20000010042 */
[----:B------:R-:W-:-:S02]  /*a1c0*/  FMUL.FTZ R67, R101, R23 ;  /* 0x0000001765437220 */ /* 0x000fc40000410000 */
[C---:B------:R-:W-:Y:S01]  /*a1d0*/  FFMA.FTZ R65, R39.reuse, R244, R68 ;  /* 0x000000f427417223 */ /* 0x040fe20000010044 */
[----:B------:R-:W-:Y:S01]  /*a1e0*/  FFMA.FTZ R66, R39, -R243, R66 ;  /* 0x800000f327427223 */ /* 0x000fe20000010042 */
[-C--:B------:R-:W-:Y:S01]  /*a1f0*/  FFMA.FTZ R202, R22, -R67.reuse, R202 ;  /* 0x8000004316ca7223 */ /* 0x080fe200000100ca */
[----:B------:R-:W-:Y:S01]  /*a200*/  FFMA.FTZ R201, R24, -R67, R201 ;  /* 0x8000004318c97223 */ /* 0x000fe200000100c9 */
[C---:B------:R-:W-:Y:S01]  /*a210*/  FFMA.FTZ R68, R38.reuse, R242, R65 ;  /* 0x000000f226447223 */ /* 0x040fe20000010041 */
[----:B------:R-:W-:Y:S01]  /*a220*/  FFMA.FTZ R244, R38, -R241, R66 ;  /* 0x800000f126f47223 */ /* 0x000fe20000010042 */
[-C--:B------:R-:W-:Y:S01]  /*a230*/  FFMA.FTZ R66, R179, -R69.reuse, R242 ;  /* 0x80000045b3427223 */ /* 0x080fe200000100f2 */
[----:B------:R-:W-:Y:S01]  /*a240*/  FFMA.FTZ R65, R178, -R69, R241 ;  /* 0x80000045b2417223 */ /* 0x000fe200000100f1 */
[----:B------:R-:W-:Y:S01]  /*a250*/  FMUL.FTZ R69, R92, R5 ;  /* 0x000000055c457220 */ /* 0x000fe20000410000 */
[C---:B------:R-:W-:Y:S01]  /*a260*/  FFMA.FTZ R137, R37.reuse, R240, R68 ;  /* 0x000000f025897223 */ /* 0x040fe20000010044 */
[----:B------:R-:W-:Y:S01]  /*a270*/  FFMA.FTZ R131, R37, -R239, R244 ;  /* 0x800000ef25837223 */ /* 0x000fe200000100f4 */
[----:B------:R-:W-:Y:S01]  /*a280*/  FMUL.FTZ R67, R100, R21 ;  /* 0x0000001564437220 */ /* 0x000fe20000410000 */
[-C--:B------:R-:W-:Y:S01]  /*a290*/  FFMA.FTZ R68, R180, -R69.reuse, R240 ;  /* 0x80000045b4447223 */ /* 0x080fe200000100f0 */
[----:B------:R-:W-:Y:S01]  /*a2a0*/  FFMA.FTZ R69, R219, -R69, R239 ;  /* 0x80000045db457223 */ /* 0x000fe200000100ef */
[----:B------:R-:W-:Y:S01]  /*a2b0*/  FMUL.FTZ R239, R188, -R236 ;  /* 0x800000ecbcef7220 */ /* 0x000fe20000410000 */
[C---:B------:R-:W-:Y:S01]  /*a2c0*/  FFMA.FTZ R130, R36.reuse, R238, R137 ;  /* 0x000000ee24827223 */ /* 0x040fe20000010089 */
[----:B------:R-:W-:Y:S01]  /*a2d0*/  FFMA.FTZ R64, R36, -R232, R131 ;  /* 0x800000e824407223 */ /* 0x000fe20000010083 */
[----:B------:R-:W-:Y:S01]  /*a2e0*/  FMUL.FTZ R131, R187, -R233 ;  /* 0x800000e9bb837220 */ /* 0x000fe20000410000 */
[----:B------:R-:W-:Y:S01]  /*a2f0*/  FFMA.FTZ R240, R189, R234, R239 ;  /* 0x000000eabdf07223 */ /* 0x000fe200000100ef */
[----:B------:R-:W-:Y:S01]  /*a300*/  FMUL.FTZ R239, R91, R4 ;  /* 0x000000045bef7220 */ /* 0x000fe20000410000 */
[-C--:B------:R-:W-:Y:S01]  /*a310*/  FFMA.FTZ R200, R20, -R67.reuse, R200 ;  /* 0x8000004314c87223 */ /* 0x080fe200000100c8 */
[----:B------:R-:W-:Y:S01]  /*a320*/  FFMA.FTZ R199, R19, -R67, R199 ;  /* 0x8000004313c77223 */ /* 0x000fe200000100c7 */
[----:B------:R-:W-:Y:S01]  /*a330*/  FADD.FTZ R137, -R231, R240 ;  /* 0x000000f0e7897221 */ /* 0x000fe20000010100 */
[-C--:B------:R-:W-:Y:S01]  /*a340*/  FFMA.FTZ R188, R217, -R239.reuse, R232 ;  /* 0x800000efd9bc7223 */ /* 0x080fe200000100e8 */
[----:B------:R-:W-:Y:S01]  /*a350*/  FFMA.FTZ R189, R218, -R239, R238 ;  /* 0x800000efdabd7223 */ /* 0x000fe200000100ee */
[----:B------:R-:W-:Y:S01]  /*a360*/  FFMA.FTZ R231, R35, -R235, R64 ;  /* 0x800000eb23e77223 */ /* 0x000fe20000010040 */
[-C--:B------:R-:W-:Y:S01]  /*a370*/  FMUL.FTZ R232, R187, -R137.reuse ;  /* 0x80000089bbe87220 */ /* 0x080fe20000410000 */
[----:B------:R-:W-:Y:S01]  /*a380*/  FFMA.FTZ R131, R230, R137, R131 ;  /* 0x00000089e6837223 */ /* 0x000fe20000010083 */
[----:B------:R-:W-:-:S02]  /*a390*/  FMUL.FTZ R67, R99, R18 ;  /* 0x0000001263437220 */ /* 0x000fc40000410000 */
[----:B------:R-:W-:Y:S01]  /*a3a0*/  FFMA.FTZ R239, R230, R233, -R232 ;  /* 0x000000e9e6ef7223 */ /* 0x000fe200000108e8 */
[----:B------:R-:W-:Y:S01]  /*a3b0*/  FADD.FTZ R131, -R186, R131 ;  /* 0x00000083ba837221 */ /* 0x000fe20000010100 */
[----:B------:R-:W-:Y:S01]  /*a3c0*/  FMUL.FTZ R186, R90, R3 ;  /* 0x000000035aba7220 */ /* 0x000fe20000410000 */
[----:B------:R-:W-:Y:S01]  /*a3d0*/  FFMA.FTZ R232, R35, R237, R130 ;  /* 0x000000ed23e87223 */ /* 0x000fe20000010082 */
[----:B------:R-:W-:Y:S01]  /*a3e0*/  FADD.FTZ R226, R226, R239 ;  /* 0x000000efe2e27221 */ /* 0x000fe20000010000 */
[-C--:B------:R-:W-:Y:S01]  /*a3f0*/  FMUL.FTZ R217, R217, R131.reuse ;  /* 0x00000083d9d97220 */ /* 0x080fe20000410000 */
[-C--:B------:R-:W-:Y:S01]  /*a400*/  FFMA.FTZ R187, R182, -R186.reuse, R237 ;  /* 0x800000bab6bb7223 */ /* 0x080fe200000100ed */
[C---:B------:R-:W-:Y:S01]  /*a410*/  FFMA.FTZ R186, R184.reuse, -R186, R235 ;  /* 0x800000bab8ba7223 */ /* 0x040fe200000100eb */
[C---:B------:R-:W-:Y:S01]  /*a420*/  FMUL.FTZ R64, R227.reuse, -R226 ;  /* 0x800000e2e3407220 */ /* 0x040fe20000410000 */
[----:B------:R-:W-:Y:S01]  /*a430*/  FMUL.FTZ R235, R227, -R131 ;  /* 0x80000083e3eb7220 */ /* 0x000fe20000410000 */
        /* <DEDUP_REMOVED lines=9> */
[----:B------:R-:W-:Y:S01]  /*a4d0*/  FMUL.FTZ R67, R98, R15 ;  /* 0x0000000f62437220 */ /* 0x000fe20000410000 */
[CC--:B------:R-:W-:Y:S01]  /*a4e0*/  FMUL.FTZ R181, R220.reuse, -R227.reuse ;  /* 0x800000e3dcb57220 */ /* 0x0c0fe20000410000 */
[-C--:B------:R-:W-:Y:S01]  /*a4f0*/  FMUL.FTZ R64, R220, -R130.reuse ;  /* 0x80000082dc407220 */ /* 0x080fe20000410000 */
[----:B------:R-:W-:Y:S01]  /*a500*/  FMUL.FTZ R219, R219, R227 ;  /* 0x000000e3dbdb7220 */ /* 0x000fe20000410000 */
[----:B------:R-:W-:Y:S01]  /*a510*/  FFMA.FTZ R196, R14, -R67, R196 ;  /* 0x800000430ec47223 */ /* 0x000fe200000100c4 */
[CC--:B------:R-:W-:Y:S01]  /*a520*/  FFMA.FTZ R181, R221.reuse, R130.reuse, -R181 ;  /* 0x00000082ddb57223 */ /* 0x0c0fe200000108b5 */
[----:B------:R-:W-:Y:S01]  /*a530*/  FFMA.FTZ R64, R221, R227, R64 ;  /* 0x000000e3dd407223 */ /* 0x000fe20000010040 */
[----:B------:R-:W-:Y:S01]  /*a540*/  FFMA.FTZ R180, R180, R130, R219 ;  /* 0x00000082b4b47223 */ /* 0x000fe200000100db */
[----:B------:R-:W-:Y:S01]  /*a550*/  FMUL.FTZ R219, R236, UR51 ;  /* 0x00000033ecdb7c20 */ /* 0x000fe20008410000 */
[----:B------:R-:W-:Y:S01]  /*a560*/  FADD.FTZ R222, R222, R181 ;  /* 0x000000b5dede7221 */ /* 0x000fe20000010000 */
[----:B------:R-:W-:Y:S01]  /*a570*/  FADD.FTZ R223, -R223, R64 ;  /* 0x00000040dfdf7221 */ /* 0x000fe20000010100 */
[----:B------:R-:W-:Y:S01]  /*a580*/  FFMA.FTZ R181, R218, R226, R217 ;  /* 0x000000e2dab57223 */ /* 0x000fe200000100d9 */
[----:B------:R-:W-:Y:S01]  /*a590*/  FFMA.FTZ R195, R13, -R67, R195 ;  /* 0x800000430dc37223 */ /* 0x000fe200000100c3 */
[CC--:B------:R-:W-:Y:S01]  /*a5a0*/  FMUL.FTZ R218, R175.reuse, -R222.reuse ;  /* 0x800000deafda7220 */ /* 0x0c0fe20000410000 */
[-C--:B------:R-:W-:Y:S01]  /*a5b0*/  FMUL.FTZ R178, R178, R223.reuse ;  /* 0x000000dfb2b27220 */ /* 0x080fe20000410000 */
[----:B------:R-:W-:Y:S01]  /*a5c0*/  FMUL.FTZ R220, R222, UR51 ;  /* 0x00000033dedc7c20 */ /* 0x000fe20008410000 */
[-C--:B------:R-:W-:Y:S01]  /*a5d0*/  FMUL.FTZ R217, R175, -R223.reuse ;  /* 0x800000dfafd97220 */ /* 0x080fe20000410000 */
[CC--:B------:R-:W-:Y:S01]  /*a5e0*/  FFMA.FTZ R175, R176.reuse, R223.reuse, R218 ;  /* 0x000000dfb0af7223 */ /* 0x0c0fe200000100da */
[-C--:B------:R-:W-:Y:S01]  /*a5f0*/  FFMA.FTZ R218, R179, R222.reuse, R178 ;  /* 0x000000deb3da7223 */ /* 0x080fe200000100b2 */
[C---:B------:R-:W-:Y:S01]  /*a600*/  FFMA.FTZ R220, R223.reuse, UR52, -R220 ;  /* 0x00000034dfdc7c23 */ /* 0x040fe200080108dc */
[----:B------:R-:W-:Y:S01]  /*a610*/  FMUL.FTZ R179, R223, UR51 ;  /* 0x00000033dfb37c20 */ /* 0x000fe20008410000 */
[----:B------:R-:W-:Y:S01]  /*a620*/  FFMA.FTZ R64, R176, R222, -R217 ;  /* 0x000000deb0407223 */ /* 0x000fe200000108d9 */
[----:B-1----:R-:W-:Y:S01]  /*a630*/  SHF.L.U32 R176, R248, 0x5, RZ ;  /* 0x00000005f8b07819 */ /* 0x002fe200000006ff */
[----:B------:R-:W-:Y:S01]  /*a640*/  FMUL.FTZ R217, R65, R220 ;  /* 0x000000dc41d97220 */ /* 0x000fe20000410000 */
[----:B------:R-:W-:Y:S01]  /*a650*/  FFMA.FTZ R179, R222, UR52, R179 ;  /* 0x00000034deb37c23 */ /* 0x000fe200080100b3 */
[C---:B------:R-:W-:Y:S01]  /*a660*/  FMUL.FTZ R220, R93.reuse, R223 ;  /* 0x000000df5ddc7220 */ /* 0x040fe20000410000 */
[----:B------:R-:W-:Y:S01]  /*a670*/  FMUL.FTZ R222, R93, R222 ;  /* 0x000000de5dde7220 */ /* 0x000fe20000410000 */
[----:B------:R-:W-:Y:S01]  /*a680*/  LEA.HI.SX32 R178, R176, R176, 0x1b ;  /* 0x000000b0b0b27211 */ /* 0x000fe200078fdaff */
[----:B------:R-:W-:Y:S01]  /*a690*/  FADD.FTZ R224, -R224, R175 ;  /* 0x000000afe0e07221 */ /* 0x000fe20000010100 */
[----:B------:R-:W-:Y:S01]  /*a6a0*/  FFMA.FTZ R176, R66, R179, R217 ;  /* 0x000000b342b07223 */ /* 0x000fe200000100d9 */
[C---:B------:R-:W-:Y:S01]  /*a6b0*/  FMUL.FTZ R175, R65.reuse, R220 ;  /* 0x000000dc41af7220 */ /* 0x040fe20000410000 */
[-C--:B------:R-:W-:Y:S01]  /*a6c0*/  FMUL.FTZ R217, R65, R222.reuse ;  /* 0x000000de41d97220 */ /* 0x080fe20000410000 */
[----:B------:R-:W-:Y:S01]  /*a6d0*/  FADD.FTZ R225, R225, R64 ;  /* 0x00000040e1e17221 */ /* 0x000fe20000010000 */
[----:B------:R-:W-:Y:S01]  /*a6e0*/  LEA R64, R178, UR17, 0x2 ;  /* 0x00000011b2407c11 */ /* 0x000fe2000f8e10ff */
[C---:B------:R-:W-:Y:S01]  /*a6f0*/  FFMA.FTZ R65, R66.reuse, R222, R175 ;  /* 0x000000de42417223 */ /* 0x040fe200000100af */
[----:B------:R-:W-:Y:S01]  /*a700*/  FFMA.FTZ R66, R66, R220, -R217 ;  /* 0x000000dc42427223 */ /* 0x000fe200000108d9 */
[----:B------:R-:W-:Y:S01]  /*a710*/  FFMA.FTZ R178, R234, UR52, -R219 ;  /* 0x00000034eab27c23 */ /* 0x000fe200080108db */
[----:B------:R-:W-:Y:S01]  /*a720*/  FMUL.FTZ R217, R173, -R224 ;  /* 0x800000e0add97220 */ /* 0x000fe20000410000 */
[----:B------:R-:W-:Y:S01]  /*a730*/  FMUL.FTZ R219, R177, R220 ;  /* 0x000000dcb1db7220 */ /* 0x000fe20000410000 */
[-C--:B------:R-:W-:Y:S01]  /*a740*/  FMUL.FTZ R173, R173, -R225.reuse ;  /* 0x800000e1adad7220 */ /* 0x080fe20000410000 */
[----:B------:R-:W-:Y:S01]  /*a750*/  FMUL.FTZ R220, R233, UR51 ;  /* 0x00000033e9dc7c20 */ /* 0x000fe20008410000 */
[----:B------:R-:W-:Y:S01]  /*a760*/  FMUL.FTZ R223, R2, R230 ;  /* 0x000000e602df7220 */ /* 0x000fe20000410000 */
[----:B------:R-:W-:Y:S01]  /*a770*/  FMUL.FTZ R221, R177, R222 ;  /* 0x000000deb1dd7220 */ /* 0x000fe20000410000 */
[C---:B------:R-:W-:Y:S01]  /*a780*/  FFMA.FTZ R173, R174.reuse, R224, R173 ;  /* 0x000000e0aead7223 */ /* 0x040fe200000100ad */
[----:B------:R-:W-:Y:S01]  /*a790*/  FFMA.FTZ R175, R137, UR52, -R220 ;  /* 0x0000003489af7c23 */ /* 0x000fe200080108dc */
[----:B------:R-:W-:Y:S01]  /*a7a0*/  FFMA.FTZ R220, R174, R225, -R217 ;  /* 0x000000e1aedc7223 */ /* 0x000fe200000108d9 */
[----:B------:R0:W-:Y:S01]  /*a7b0*/  STS [R64+0x8b8], R223 ;  /* 0x0008b8df40007388 */ /* 0x0001e20000000800 */
[----:B------:R-:W-:Y:S01]  /*a7c0*/  FADD.FTZ R216, -R216, R173 ;  /* 0x000000add8d87221 */ /* 0x000fe20000010100 */
[-C--:B------:R-:W-:Y:S01]  /*a7d0*/  FFMA.FTZ R177, R177, R218.reuse, R176 ;  /* 0x000000dab1b17223 */ /* 0x080fe200000100b0 */
[----:B------:R-:W-:Y:S01]  /*a7e0*/  FADD.FTZ R215, R215, R220 ;  /* 0x000000dcd7d77221 */ /* 0x000fe20000010000 */
[----:B------:R1:W-:Y:S01]  /*a7f0*/  STS [R64+0x898], R221 ;  /* 0x000898dd40007388 */ /* 0x0003e20000000800 */
[----:B------:R-:W-:Y:S01]  /*a800*/  FFMA.FTZ R77, R93, R218, R77 ;  /* 0x000000da5d4d7223 */ /* 0x000fe2000001004d */
[----:B------:R-:W-:Y:S01]  /*a810*/  FMUL.FTZ R218, R226, UR51 ;  /* 0x00000033e2da7c20 */ /* 0x000fe20008410000 */
[----:B------:R-:W-:Y:S01]  /*a820*/  FMUL.FTZ R222, R130, UR51 ;  /* 0x0000003382de7c20 */ /* 0x000fe20008410000 */
[----:B------:R2:W-:Y:S01]  /*a830*/  STS [R64+0x89c], R219 ;  /* 0x00089cdb40007388 */ /* 0x0005e20000000800 */
[----:B------:R-:W-:Y:S01]  /*a840*/  FMUL.FTZ R67, R97, R12 ;  /* 0x0000000c61437220 */ /* 0x000fe20000410000 */
[C---:B0-----:R-:W-:Y:S01]  /*a850*/  FMUL.FTZ R223, R131.reuse, UR51 ;  /* 0x0000003383df7c20 */ /* 0x041fe20008410000 */
[----:B------:R-:W-:Y:S01]  /*a860*/  FFMA.FTZ R173, R131, UR52, -R218 ;  /* 0x0000003483ad7c23 */ /* 0x000fe200080108da */
[----:B------:R-:W-:Y:S01]  /*a870*/  FMUL.FTZ R218, R92, R130 ;  /* 0x000000825cda7220 */ /* 0x000fe20000410000 */
[----:B------:R-:W-:Y:S01]  /*a880*/  FFMA.FTZ R194, R10, -R67, R194 ;  /* 0x800000430ac27223 */ /* 0x000fe200000100c2 */
[----:B------:R-:W-:Y:S01]  /*a890*/  FFMA.FTZ R174, R226, UR52, R223 ;  /* 0x00000034e2ae7c23 */ /* 0x000fe200080100df */
[C---:B-1----:R-:W-:Y:S01]  /*a8a0*/  FMUL.FTZ R221, R170.reuse, -R216 ;  /* 0x800000d8aadd7220 */ /* 0x042fe20000410000 */
[----:B------:R-:W-:Y:S01]  /*a8b0*/  FMUL.FTZ R223, R169, R224 ;  /* 0x000000e0a9df7220 */ /* 0x000fe20000410000 */
[----:B------:R-:W-:Y:S01]  /*a8c0*/  FMUL.FTZ R169, R170, -R215 ;  /* 0x800000d7aaa97220 */ /* 0x000fe20000410000 */
[----:B------:R-:W-:Y:S01]  /*a8d0*/  FFMA.FTZ R193, R11, -R67, R193 ;  /* 0x800000430bc17223 */ /* 0x000fe200000100c1 */
[C---:B------:R-:W-:Y:S01]  /*a8e0*/  FFMA.FTZ R170, R168.reuse, R215, -R221 ;  /* 0x000000d7a8aa7223 */ /* 0x040fe200000108dd */
[----:B------:R-:W-:Y:S01]  /*a8f0*/  FMUL.FTZ R221, R227, UR51 ;  /* 0x00000033e3dd7c20 */ /* 0x000fe20008410000 */
[----:B------:R-:W-:Y:S01]  /*a900*/  FFMA.FTZ R168, R168, R216, R169 ;  /* 0x000000d8a8a87223 */ /* 0x000fe200000100a9 */
[----:B------:R-:W-:Y:S01]  /*a910*/  FMUL.FTZ R169, R225, UR51 ;  /* 0x00000033e1a97c20 */ /* 0x000fe20008410000 */
[----:B------:R-:W-:Y:S01]  /*a920*/  FADD.FTZ R171, R171, R170 ;  /* 0x000000aaabab7221 */ /* 0x000fe20000010000 */
[----:B------:R-:W-:Y:S01]  /*a930*/  FFMA.FTZ R221, R130, UR52, R221 ;  /* 0x0000003482dd7c23 */ /* 0x000fe200080100dd */
[----:B------:R-:W-:Y:S01]  /*a940*/  FADD.FTZ R170, -R213, R168 ;  /* 0x000000a8d5aa7221 */ /* 0x000fe20000010100 */
[C---:B------:R-:W-:Y:S01]  /*a950*/  FMUL.FTZ R130, R224.reuse, UR51 ;  /* 0x00000033e0827c20 */ /* 0x040fe20008410000 */
[----:B------:R-:W-:Y:S01]  /*a960*/  FFMA.FTZ R168, R224, UR52, -R169 ;  /* 0x00000034e0a87c23 */ /* 0x000fe200080108a9 */
[----:B------:R-:W-:Y:S01]  /*a970*/  FMUL.FTZ R224, R94, R224 ;  /* 0x000000e05ee07220 */ /* 0x000fe20000410000 */
[-C--:B------:R-:W-:Y:S01]  /*a980*/  FFMA.FTZ R172, R172, R225.reuse, R223 ;  /* 0x000000e1acac7223 */ /* 0x080fe200000100df */
[----:B------:R-:W-:Y:S01]  /*a990*/  FFMA.FTZ R213, R225, UR52, R130 ;  /* 0x00000034e1d57c23 */ /* 0x000fe20008010082 */
[----:B------:R-:W-:Y:S01]  /*a9a0*/  FMUL.FTZ R130, R94, R225 ;  /* 0x000000e15e827220 */ /* 0x000fe20000410000 */
[C---:B------:R-:W-:Y:S01]  /*a9b0*/  FMUL.FTZ R169, R71.reuse, R224 ;  /* 0x000000e047a97220 */ /* 0x040fe20000410000 */
[C---:B--2---:R-:W-:Y:S01]  /*a9c0*/  FMUL.FTZ R219, R71.reuse, R168 ;  /* 0x000000a847db7220 */ /* 0x044fe20000410000 */
[CC--:B------:R-:W-:Y:S01]  /*a9d0*/  FMUL.FTZ R168, R166.reuse, -R171.reuse ;  /* 0x800000aba6a87220 */ /* 0x0c0fe20000410000 */
[----:B------:R-:W-:Y:S01]  /*a9e0*/  FMUL.FTZ R166, R166, -R170 ;  /* 0x800000aaa6a67220 */ /* 0x000fe20000410000 */
[-C--:B------:R-:W-:Y:S01]  /*a9f0*/  FMUL.FTZ R223, R71, R130.reuse ;  /* 0x0000008247df7220 */ /* 0x080fe20000410000 */
[----:B------:R-:W-:Y:S01]  /*aa00*/  FFMA.FTZ R71, R70, R130, R169 ;  /* 0x0000008246477223 */ /* 0x000fe200000100a9 */
[C---:B------:R-:W-:Y:S01]  /*aa10*/  FFMA.FTZ R169, R167.reuse, R170, R168 ;  /* 0x000000aaa7a97223 */ /* 0x040fe200000100a8 */
[----:B------:R-:W-:Y:S01]  /*aa20*/  FFMA.FTZ R167, R167, R171, -R166 ;  /* 0x000000aba7a77223 */ /* 0x000fe200000108a6 */
[----:B------:R-:W-:Y:S01]  /*aa30*/  FMUL.FTZ R67, R96, R9 ;  /* 0x0000000960437220 */ /* 0x000fe20000410000 */
[----:B------:R-:W-:Y:S01]  /*aa40*/  FMUL.FTZ R225, R163, R130 ;  /* 0x00000082a3e17220 */ /* 0x000fe20000410000 */
[----:B------:R-:W-:Y:S01]  /*aa50*/  FADD.FTZ R169, -R214, R169 ;  /* 0x000000a9d6a97221 */ /* 0x000fe20000010100 */
[----:B------:R-:W-:Y:S01]  /*aa60*/  FADD.FTZ R168, R212, R167 ;  /* 0x000000a7d4a87221 */ /* 0x000fe20000010000 */
[C---:B------:R-:W-:Y:S01]  /*aa70*/  FFMA.FTZ R130, R70.reuse, R224, -R223 ;  /* 0x000000e046827223 */ /* 0x040fe200000108df */
[----:B------:R-:W-:Y:S01]  /*aa80*/  FFMA.FTZ R212, R70, R213, R219 ;  /* 0x000000d546d47223 */ /* 0x000fe200000100db */
[-C--:B------:R-:W-:Y:S01]  /*aa90*/  FFMA.FTZ R192, R8, -R67.reuse, R192 ;  /* 0x8000004308c07223 */ /* 0x080fe200000100c0 */
[----:B------:R-:W-:Y:S01]  /*aaa0*/  FFMA.FTZ R191, R7, -R67, R191 ;  /* 0x8000004307bf7223 */ /* 0x000fe200000100bf */
[----:B------:R-:W-:Y:S01]  /*aab0*/  FMUL.FTZ R70, R165, -R168 ;  /* 0x800000a8a5467220 */ /* 0x000fe20000410000 */
[----:B------:R-:W-:Y:S01]  /*aac0*/  FMUL.FTZ R67, R95, R6 ;  /* 0x000000065f437220 */ /* 0x000fe20000410000 */
[-C--:B------:R-:W-:Y:S01]  /*aad0*/  FMUL.FTZ R213, R165, -R169.reuse ;  /* 0x800000a9a5d57220 */ /* 0x080fe20000410000 */
[----:B------:R-:W-:Y:S01]  /*aae0*/  FFMA.FTZ R222, R227, UR52, -R222 ;  /* 0x00000034e3de7c23 */ /* 0x000fe200080108de */
[----:B------:R-:W-:Y:S01]  /*aaf0*/  FFMA.FTZ R70, R162, R169, R70 ;  /* 0x000000a9a2467223 */ /* 0x000fe20000010046 */
[-C--:B------:R-:W-:Y:S01]  /*ab00*/  FFMA.FTZ R190, R164, -R67.reuse, R190 ;  /* 0x80000043a4be7223 */ /* 0x080fe200000100be */
[----:B------:R-:W-:Y:S01]  /*ab10*/  FFMA.FTZ R165, R162, R168, -R213 ;  /* 0x000000a8a2a57223 */ /* 0x000fe200000108d5 */
[C---:B------:R-:W-:Y:S01]  /*ab20*/  FFMA.FTZ R67, R161.reuse, -R67, R245 ;  /* 0x80000043a1437223 */ /* 0x040fe200000100f5 */
[----:B------:R-:W-:Y:S01]  /*ab30*/  FMUL.FTZ R161, R161, R216 ;  /* 0x000000d8a1a17220 */ /* 0x000fe20000410000 */
[----:B------:R-:W-:Y:S01]  /*ab40*/  FADD.FTZ R166, -R211, R70 ;  /* 0x00000046d3a67221 */ /* 0x000fe20000010100 */
[----:B------:R-:W-:Y:S01]  /*ab50*/  FADD.FTZ R165, R210, R165 ;  /* 0x000000a5d2a57221 */ /* 0x000fe20000010000 */
[----:B------:R-:W-:Y:S01]  /*ab60*/  FMUL.FTZ R211, R215, UR51 ;  /* 0x00000033d7d37c20 */ /* 0x000fe20008410000 */
[----:B------:R-:W-:Y:S01]  /*ab70*/  FFMA.FTZ R164, R164, R215, R161 ;  /* 0x000000d7a4a47223 */ /* 0x000fe200000100a1 */
[CC--:B------:R-:W-:Y:S01]  /*ab80*/  FMUL.FTZ R161, R159.reuse, -R166.reuse ;  /* 0x800000a69fa17220 */ /* 0x0c0fe20000410000 */
[----:B------:R-:W-:Y:S01]  /*ab90*/  FMUL.FTZ R159, R159, -R165 ;  /* 0x800000a59f9f7220 */ /* 0x000fe20000410000 */
[----:B------:R-:W-:Y:S01]  /*aba0*/  FMUL.FTZ R220, R92, R227 ;  /* 0x000000e35cdc7220 */ /* 0x000fe20000410000 */
[----:B------:R-:W-:Y:S01]  /*abb0*/  FMUL.FTZ R70, R216, UR51 ;  /* 0x00000033d8467c20 */ /* 0x000fe20008410000 */
[C---:B------:R-:W-:Y:S01]  /*abc0*/  FFMA.FTZ R162, R148.reuse, R165, -R161 ;  /* 0x000000a594a27223 */ /* 0x040fe200000108a1 */
[----:B------:R-:W-:Y:S01]  /*abd0*/  FFMA.FTZ R159, R148, R166, R159 ;  /* 0x000000a6949f7223 */ /* 0x000fe2000001009f */
[----:B------:R-:W-:Y:S01]  /*abe0*/  FFMA.FTZ R148, R216, UR52, -R211 ;  /* 0x00000034d8947c23 */ /* 0x000fe200080108d3 */
[----:B------:R-:W-:Y:S01]  /*abf0*/  FMUL.FTZ R211, R95, R216 ;  /* 0x000000d85fd37220 */ /* 0x000fe20000410000 */
[C---:B------:R-:W-:Y:S01]  /*ac00*/  FMUL.FTZ R167, R69.reuse, R222 ;  /* 0x000000de45a77220 */ /* 0x040fe20000410000 */
[C---:B------:R-:W-:Y:S01]  /*ac10*/  FMUL.FTZ R219, R69.reuse, R220 ;  /* 0x000000dc45db7220 */ /* 0x040fe20000410000 */
[-C--:B------:R-:W-:Y:S01]  /*ac20*/  FMUL.FTZ R213, R69, R218.reuse ;  /* 0x000000da45d57220 */ /* 0x080fe20000410000 */
[----:B------:R-:W-:Y:S01]  /*ac30*/  FFMA.FTZ R161, R215, UR52, R70 ;  /* 0x00000034d7a17c23 */ /* 0x000fe20008010046 */
[----:B------:R-:W-:Y:S01]  /*ac40*/  FADD.FTZ R162, R209, R162 ;  /* 0x000000a2d1a27221 */ /* 0x000fe20000010000 */
[----:B------:R-:W-:Y:S01]  /*ac50*/  FMUL.FTZ R215, R95, R215 ;  /* 0x000000d75fd77220 */ /* 0x000fe20000410000 */
[C---:B------:R-:W-:Y:S01]  /*ac60*/  FMUL.FTZ R209, R67.reuse, R211 ;  /* 0x000000d343d17220 */ /* 0x040fe20000410000 */
[C---:B------:R-:W-:Y:S01]  /*ac70*/  FFMA.FTZ R167, R68.reuse, R221, R167 ;  /* 0x000000dd44a77223 */ /* 0x040fe200000100a7 */
[----:B------:R-:W-:Y:S01]  /*ac80*/  FFMA.FTZ R69, R68, R218, R219 ;  /* 0x000000da44457223 */ /* 0x000fe200000100db */
[----:B------:R-:W-:Y:S01]  /*ac90*/  FADD.FTZ R160, -R160, R159 ;  /* 0x0000009fa0a07221 */ /* 0x000fe20000010100 */
[----:B------:R-:W-:Y:S01]  /*aca0*/  FFMA.FTZ R68, R68, R220, -R213 ;  /* 0x000000dc44447223 */ /* 0x000fe200000108d5 */
[C---:B------:R-:W-:Y:S01]  /*acb0*/  FMUL.FTZ R159, R67.reuse, R148 ;  /* 0x00000094439f7220 */ /* 0x040fe20000410000 */
[-C--:B------:R-:W-:Y:S01]  /*acc0*/  FMUL.FTZ R213, R67, R215.reuse ;  /* 0x000000d743d57220 */ /* 0x080fe20000410000 */
[----:B------:R-:W-:Y:S01]  /*acd0*/  FFMA.FTZ R67, R190, R215, R209 ;  /* 0x000000d7be437223 */ /* 0x000fe200000100d1 */
[C---:B------:R-:W-:Y:S01]  /*ace0*/  FMUL.FTZ R148, R146.reuse, -R162 ;  /* 0x800000a292947220 */ /* 0x040fe20000410000 */
[-C--:B------:R-:W-:Y:S01]  /*acf0*/  FMUL.FTZ R209, R146, -R160.reuse ;  /* 0x800000a092d17220 */ /* 0x080fe20000410000 */
[----:B------:R-:W-:Y:S01]  /*ad00*/  FMUL.FTZ R228, R137, UR51 ;  /* 0x0000003389e47c20 */ /* 0x000fe20008410000 */
[----:B------:R-:W-:Y:S01]  /*ad10*/  FMUL.FTZ R137, R90, R137 ;  /* 0x000000895a897220 */ /* 0x000fe20000410000 */
[-C--:B------:R-:W-:Y:S01]  /*ad20*/  FMUL.FTZ R219, R6, R211.reuse ;  /* 0x000000d306db7220 */ /* 0x080fe20000410000 */
[----:B------:R-:W-:Y:S01]  /*ad30*/  FFMA.FTZ R70, R190, R211, -R213 ;  /* 0x000000d3be467223 */ /* 0x000fe200000108d5 */
[C---:B------:R-:W-:Y:S01]  /*ad40*/  FFMA.FTZ R211, R147.reuse, R160, R148 ;  /* 0x000000a093d37223 */ /* 0x040fe20000010094 */
[----:B------:R-:W-:Y:S01]  /*ad50*/  FFMA.FTZ R146, R147, R162, -R209 ;  /* 0x000000a293927223 */ /* 0x000fe200000108d1 */
[----:B------:R-:W-:Y:S01]  /*ad60*/  FMUL.FTZ R131, R91, R131 ;  /* 0x000000835b837220 */ /* 0x000fe20000410000 */
[----:B------:R-:W-:Y:S01]  /*ad70*/  FMUL.FTZ R237, R3, R137 ;  /* 0x0000008903ed7220 */ /* 0x000fe20000410000 */
[----:B------:R-:W-:Y:S01]  /*ad80*/  FADD.FTZ R158, -R158, R211 ;  /* 0x000000d39e9e7221 */ /* 0x000fe20000010100 */
[----:B------:R-:W-:Y:S01]  /*ad90*/  FMUL.FTZ R217, R91, R226 ;  /* 0x000000e25bd97220 */ /* 0x000fe20000410000 */
[----:B------:R-:W-:Y:S01]  /*ada0*/  FADD.FTZ R157, R157, R146 ;  /* 0x000000929d9d7221 */ /* 0x000fe20000010000 */
[----:B------:R-:W-:Y:S01]  /*adb0*/  FMUL.FTZ R148, R188, R131 ;  /* 0x00000083bc947220 */ /* 0x000fe20000410000 */
[----:B------:R0:W-:Y:S01]  /*adc0*/  STS [R64+0x8b4], R237 ;  /* 0x0008b4ed40007388 */ /* 0x0001e20000000800 */
[-C--:B------:R-:W-:Y:S01]  /*add0*/  FMUL.FTZ R146, R144, -R158.reuse ;  /* 0x8000009e90927220 */ /* 0x080fe20000410000 */
[----:B------:R-:W-:Y:S01]  /*ade0*/  FMUL.FTZ R210, R188, R217 ;  /* 0x000000d9bcd27220 */ /* 0x000fe20000410000 */
[-C--:B------:R-:W-:Y:S01]  /*adf0*/  FMUL.FTZ R209, R144, -R157.reuse ;  /* 0x8000009d90d17220 */ /* 0x080fe20000410000 */
[----:B------:R-:W-:Y:S01]  /*ae00*/  FFMA.FTZ R176, R233, UR52, R228 ;  /* 0x00000034e9b07c23 */ /* 0x000fe200080100e4 */
[C---:B------:R-:W-:Y:S01]  /*ae10*/  FFMA.FTZ R147, R145.reuse, R157, -R146 ;  /* 0x0000009d91937223 */ /* 0x040fe20000010892 */
[----:B------:R-:W-:Y:S01]  /*ae20*/  FMUL.FTZ R146, R96, R171 ;  /* 0x000000ab60927220 */ /* 0x000fe20000410000 */
[----:B------:R-:W-:Y:S01]  /*ae30*/  FFMA.FTZ R144, R145, R158, R209 ;  /* 0x0000009e91907223 */ /* 0x000fe200000100d1 */
[----:B------:R-:W-:Y:S01]  /*ae40*/  FMUL.FTZ R233, R90, R233 ;  /* 0x000000e95ae97220 */ /* 0x000fe20000410000 */
[----:B------:R-:W-:Y:S01]  /*ae50*/  FADD.FTZ R156, R156, R147 ;  /* 0x000000939c9c7221 */ /* 0x000fe20000010000 */
[-C--:B0-----:R-:W-:Y:S01]  /*ae60*/  FMUL.FTZ R237, R4, R217.reuse ;  /* 0x000000d904ed7220 */ /* 0x081fe20000410000 */
[----:B------:R-:W-:Y:S01]  /*ae70*/  FFMA.FTZ R217, R189, R217, R148 ;  /* 0x000000d9bdd97223 */ /* 0x000fe20000010094 */
[----:B------:R-:W-:Y:S01]  /*ae80*/  FMUL.FTZ R148, R96, R170 ;  /* 0x000000aa60947220 */ /* 0x000fe20000410000 */
[----:B------:R-:W-:Y:S01]  /*ae90*/  FADD.FTZ R155, -R155, R144 ;  /* 0x000000909b9b7221 */ /* 0x000fe20000010100 */
[-C--:B------:R-:W-:Y:S01]  /*aea0*/  FMUL.FTZ R147, R191, R146.reuse ;  /* 0x00000092bf937220 */ /* 0x080fe20000410000 */
[----:B------:R-:W-:Y:S01]  /*aeb0*/  FMUL.FTZ R209, R9, R146 ;  /* 0x0000009209d17220 */ /* 0x000fe20000410000 */
[----:B------:R-:W-:Y:S01]  /*aec0*/  FMUL.FTZ R145, R191, R148 ;  /* 0x00000094bf917220 */ /* 0x000fe20000410000 */
[----:B------:R-:W-:Y:S01]  /*aed0*/  FMUL.FTZ R227, R5, R220 ;  /* 0x000000dc05e37220 */ /* 0x000fe20000410000 */
[----:B------:R-:W-:Y:S01]  /*aee0*/  FMUL.FTZ R211, R9, R148 ;  /* 0x0000009409d37220 */ /* 0x000fe20000410000 */
[----:B------:R-:W-:Y:S01]  /*aef0*/  FMUL.FTZ R228, R186, R137 ;  /* 0x00000089bae47220 */ /* 0x000fe20000410000 */
[----:B------:R-:W-:Y:S01]  /*af00*/  FFMA.FTZ R144, R192, R146, R145 ;  /* 0x00000092c0907223 */ /* 0x000fe20000010091 */
[C---:B------:R-:W-:Y:S01]  /*af10*/  FMUL.FTZ R146, R142.reuse, -R156 ;  /* 0x8000009c8e927220 */ /* 0x040fe20000410000 */
[----:B------:R-:W-:Y:S01]  /*af20*/  FMUL.FTZ R145, R142, -R155 ;  /* 0x8000009b8e917220 */ /* 0x000fe20000410000 */
[----:B------:R-:W-:Y:S01]  /*af30*/  FFMA.FTZ R142, R192, R148, -R147 ;  /* 0x00000094c08e7223 */ /* 0x000fe20000010893 */
[----:B------:R-:W-:Y:S01]  /*af40*/  FMUL.FTZ R148, R186, R233 ;  /* 0x000000e9ba947220 */ /* 0x000fe20000410000 */
[C---:B------:R-:W-:Y:S01]  /*af50*/  FFMA.FTZ R147, R143.reuse, R155, R146 ;  /* 0x0000009b8f937223 */ /* 0x040fe20000010092 */
[----:B------:R-:W-:Y:S01]  /*af60*/  FFMA.FTZ R146, R143, R156, -R145 ;  /* 0x0000009c8f927223 */ /* 0x000fe20000010891 */
[----:B------:R0:W-:Y:S01]  /*af70*/  STS [R64+0x8a4], R227 ;  /* 0x0008a4e340007388 */ /* 0x0001e20000000800 */
[----:B------:R-:W-:Y:S01]  /*af80*/  FMUL.FTZ R184, R89, R2 ;  /* 0x0000000259b87220 */ /* 0x000fe20000410000 */
[----:B------:R-:W-:Y:S01]  /*af90*/  FADD.FTZ R154, -R154, R147 ;  /* 0x000000939a9a7221 */ /* 0x000fe20000010100 */
[----:B------:R-:W-:Y:S01]  /*afa0*/  FADD.FTZ R153, R153, R146 ;  /* 0x0000009299997221 */ /* 0x000fe20000010000 */
[----:B------:R-:W-:Y:S01]  /*afb0*/  FMUL.FTZ R145, R97, R169 ;  /* 0x000000a961917220 */ /* 0x000fe20000410000 */
[C---:B------:R-:W-:Y:S01]  /*afc0*/  FMUL.FTZ R229, R185.reuse, R234 ;  /* 0x000000eab9e57220 */ /* 0x040fe20000410000 */
[C---:B------:R-:W-:Y:S01]  /*afd0*/  FMUL.FTZ R146, R140.reuse, -R154 ;  /* 0x8000009a8c927220 */ /* 0x040fe20000410000 */
[----:B------:R-:W-:Y:S01]  /*afe0*/  FMUL.FTZ R143, R140, -R153 ;  /* 0x800000998c8f7220 */ /* 0x000fe20000410000 */
[-C--:B------:R-:W-:Y:S01]  /*aff0*/  FFMA.FTZ R185, R185, -R184.reuse, R135 ;  /* 0x800000b8b9b97223 */ /* 0x080fe20000010087 */
[----:B------:R-:W-:Y:S01]  /*b000*/  FFMA.FTZ R184, R183, -R184, R136 ;  /* 0x800000b8b7b87223 */ /* 0x000fe20000010088 */
[----:B0-----:R-:W-:Y:S01]  /*b010*/  FFMA.FTZ R227, R187, R137, -R148 ;  /* 0x00000089bbe37223 */ /* 0x001fe20000010894 */
[C---:B------:R-:W-:Y:S01]  /*b020*/  FFMA.FTZ R140, R141.reuse, R154, R143 ;  /* 0x0000009a8d8c7223 */ /* 0x040fe2000001008f */
[----:B------:R-:W-:Y:S01]  /*b030*/  FFMA.FTZ R137, R141, R153, -R146 ;  /* 0x000000998d897223 */ /* 0x000fe20000010892 */
[----:B------:R-:W-:Y:S01]  /*b040*/  FMUL.FTZ R141, R97, R168 ;  /* 0x000000a8618d7220 */ /* 0x000fe20000410000 */
[----:B------:R-:W-:Y:S01]  /*b050*/  FMUL.FTZ R143, R193, R145 ;  /* 0x00000091c18f7220 */ /* 0x000fe20000410000 */
[----:B------:R-:W-:Y:S01]  /*b060*/  FADD.FTZ R151, -R151, R140 ;  /* 0x0000008c97977221 */ /* 0x000fe20000010100 */
[----:B------:R-:W-:Y:S01]  /*b070*/  FADD.FTZ R152, R152, R137 ;  /* 0x0000008998987221 */ /* 0x000fe20000010000 */
[----:B------:R-:W-:Y:S01]  /*b080*/  FFMA.FTZ R183, R183, R236, R229 ;  /* 0x000000ecb7b77223 */ /* 0x000fe200000100e5 */
[----:B------:R-:W-:Y:S01]  /*b090*/  FMUL.FTZ R140, R193, R141 ;  /* 0x0000008dc18c7220 */ /* 0x000fe20000410000 */
[CC--:B------:R-:W-:Y:S01]  /*b0a0*/  FMUL.FTZ R146, R138.reuse, -R151.reuse ;  /* 0x800000978a927220 */ /* 0x0c0fe20000410000 */
[----:B------:R-:W-:Y:S01]  /*b0b0*/  FMUL.FTZ R138, R138, -R152 ;  /* 0x800000988a8a7220 */ /* 0x000fe20000410000 */
[----:B------:R-:W-:Y:S01]  /*b0c0*/  FMUL.FTZ R229, R89, R234 ;  /* 0x000000ea59e57220 */ /* 0x000fe20000410000 */
[----:B------:R-:W-:Y:S01]  /*b0d0*/  FMUL.FTZ R148, R185, R230 ;  /* 0x000000e6b9947220 */ /* 0x000fe20000410000 */
[C---:B------:R-:W-:Y:S01]  /*b0e0*/  FFMA.FTZ R146, R139.reuse, R152, -R146 ;  /* 0x000000988b927223 */ /* 0x040fe20000010892 */
[----:B------:R-:W-:Y:S01]  /*b0f0*/  FFMA.FTZ R139, R139, R151, R138 ;  /* 0x000000978b8b7223 */ /* 0x000fe2000001008a */
[----:B------:R-:W-:Y:S01]  /*b100*/  FFMA.FTZ R137, R194, R141, R143 ;  /* 0x0000008dc2897223 */ /* 0x000fe2000001008f */
[-C--:B------:R-:W-:Y:S01]  /*b110*/  FMUL.FTZ R143, R12, R145.reuse ;  /* 0x000000910c8f7220 */ /* 0x080fe20000410000 */
[----:B------:R-:W-:Y:S01]  /*b120*/  FADD.FTZ R149, R149, R146 ;  /* 0x0000009295957221 */ /* 0x000fe20000010000 */
[----:B------:R-:W-:Y:S01]  /*b130*/  FADD.FTZ R150, -R150, R139 ;  /* 0x0000008b96967221 */ /* 0x000fe20000010100 */
[----:B------:R-:W-:Y:S01]  /*b140*/  FFMA.FTZ R140, R194, R145, -R140 ;  /* 0x00000091c28c7223 */ /* 0x000fe2000001088c */
[----:B------:R-:W-:Y:S01]  /*b150*/  FMUL.FTZ R239, R2, R229 ;  /* 0x000000e502ef7220 */ /* 0x000fe20000410000 */
[----:B------:R-:W-:Y:S01]  /*b160*/  FMUL.FTZ R141, R12, R141 ;  /* 0x0000008d0c8d7220 */ /* 0x000fe20000410000 */
[-C--:B------:R-:W-:Y:S01]  /*b170*/  FMUL.FTZ R145, R185, R229.reuse ;  /* 0x000000e5b9917220 */ /* 0x080fe20000410000 */
[----:B------:R-:W-:Y:S01]  /*b180*/  FFMA.FTZ R229, R184, R229, -R148 ;  /* 0x000000e5b8e57223 */ /* 0x000fe20000010894 */
[C---:B------:R-:W-:Y:S01]  /*b190*/  FMUL.FTZ R146, R104.reuse, R150 ;  /* 0x0000009668927220 */ /* 0x040fe20000410000 */
[----:B------:R-:W-:Y:S01]  /*b1a0*/  FMUL.FTZ R148, R104, R149 ;  /* 0x0000009568947220 */ /* 0x000fe20000410000 */
[----:B------:R0:W-:Y:S01]  /*b1b0*/  STS [R64+0x878], R141 ;  /* 0x0008788d40007388 */ /* 0x0001e20000000800 */
[----:B------:R-:W-:Y:S01]  /*b1c0*/  FFMA.FTZ R230, R184, R230, R145 ;  /* 0x000000e6b8e67223 */ /* 0x000fe20000010091 */
[----:B------:R-:W-:Y:S01]  /*b1d0*/  FMUL.FTZ R139, R103, R151 ;  /* 0x00000097678b7220 */ /* 0x000fe20000410000 */
[----:B------:R-:W-:Y:S01]  /*b1e0*/  FMUL.FTZ R145, R207, R148 ;  /* 0x00000094cf917220 */ /* 0x000fe20000410000 */
[----:B------:R1:W-:Y:S01]  /*b1f0*/  STS [R64+0x87c], R143 ;  /* 0x00087c8f40007388 */ /* 0x0003e20000000800 */
[----:B------:R-:W-:Y:S01]  /*b200*/  FMUL.FTZ R223, R163, R224 ;  /* 0x000000e0a3df7220 */ /* 0x000fe20000410000 */
[----:B------:R-:W-:Y:S01]  /*b210*/  FMUL.FTZ R147, R205, R139 ;  /* 0x0000008bcd937220 */ /* 0x000fe20000410000 */
[----:B------:R-:W-:Y:S01]  /*b220*/  FFMA.FTZ R145, R208, R146, -R145 ;  /* 0x00000092d0917223 */ /* 0x000fe20000010891 */
[----:B------:R2:W-:Y:S01]  /*b230*/  STS [R64+0x880], R209 ;  /* 0x000880d140007388 */ /* 0x0005e20000000800 */
[----:B------:R-:W-:Y:S01]  /*b240*/  FFMA.FTZ R163, R163, R172, R212 ;  /* 0x000000aca3a37223 */ /* 0x000fe200000100d4 */
[----:B0-----:R-:W-:Y:S01]  /*b250*/  FMUL.FTZ R141, R103, R152 ;  /* 0x00000098678d7220 */ /* 0x001fe20000410000 */
[----:B------:R-:W-:Y:S01]  /*b260*/  FADD.FTZ R145, RZ, R145 ;  /* 0x00000091ff917221 */ /* 0x000fe20000010000 */
[----:B------:R0:W-:Y:S01]  /*b270*/  STS [R64+0x8bc], R239 ;  /* 0x0008bcef40007388 */ /* 0x0001e20000000800 */
[----:B------:R-:W-:Y:S01]  /*b280*/  FMUL.FTZ R235, R3, R233 ;  /* 0x000000e903eb7220 */ /* 0x000fe20000410000 */
[----:B-1----:R-:W-:Y:S01]  /*b290*/  FMUL.FTZ R143, R207, R146 ;  /* 0x00000092cf8f7220 */ /* 0x002fe20000410000 */
[----:B------:R-:W-:Y:S01]  /*b2a0*/  FFMA.FTZ R212, R206, R141, R147 ;  /* 0x0000008dced47223 */ /* 0x000fe20000010093 */
[----:B------:R-:W-:Y:S01]  /*b2b0*/  FMUL.FTZ R138, R98, R165 ;  /* 0x000000a5628a7220 */ /* 0x000fe20000410000 */
[----:B------:R1:W-:Y:S01]  /*b2c0*/  STS [R64+0x884], R211 ;  /* 0x000884d340007388 */ /* 0x0003e20000000800 */
[----:B------:R-:W-:Y:S01]  /*b2d0*/  FFMA.FTZ R143, R208, R148, R143 ;  /* 0x00000094d08f7223 */ /* 0x000fe2000001008f */
[----:B--2---:R-:W-:Y:S01]  /*b2e0*/  FMUL.FTZ R209, R205, R141 ;  /* 0x0000008dcdd17220 */ /* 0x004fe20000410000 */
[----:B------:R-:W-:Y:S01]  /*b2f0*/  FMUL.FTZ R216, R101, R156 ;  /* 0x0000009c65d87220 */ /* 0x000fe20000410000 */
[----:B------:R2:W-:Y:S01]  /*b300*/  STS [R64+0x8b0], R235 ;  /* 0x0008b0eb40007388 */ /* 0x0005e20000000800 */
[-C--:B0-----:R-:W-:Y:S01]  /*b310*/  FMUL.FTZ R239, R4, R131.reuse ;  /* 0x0000008304ef7220 */ /* 0x081fe20000410000 */
[----:B------:R-:W-:Y:S01]  /*b320*/  FFMA.FTZ R131, R189, R131, -R210 ;  /* 0x00000083bd837223 */ /* 0x000fe200000108d2 */
[----:B------:R-:W-:Y:S01]  /*b330*/  FADD.FTZ R143, RZ, R143 ;  /* 0x0000008fff8f7221 */ /* 0x000fe20000010000 */
[----:B------:R-:W-:Y:S01]  /*b340*/  FFMA.FTZ R214, R206, R139, -R209 ;  /* 0x0000008bced67223 */ /* 0x000fe200000108d1 */
[C---:B------:R-:W-:Y:S01]  /*b350*/  FMUL.FTZ R210, R102.reuse, R154 ;  /* 0x0000009a66d27220 */ /* 0x040fe20000410000 */
[----:B-1----:R-:W-:Y:S01]  /*b360*/  FMUL.FTZ R211, R15, R138 ;  /* 0x0000008a0fd37220 */ /* 0x002fe20000410000 */
[----:B------:R-:W-:Y:S01]  /*b370*/  FADD.FTZ R143, R143, R212 ;  /* 0x000000d48f8f7221 */ /* 0x000fe20000010000 */
[----:B------:R-:W-:Y:S01]  /*b380*/  FADD.FTZ R145, R145, R214 ;  /* 0x000000d691917221 */ /* 0x000fe20000010000 */
[----:B------:R-:W-:Y:S01]  /*b390*/  FMUL.FTZ R212, R102, R153 ;  /* 0x0000009966d47220 */ /* 0x000fe20000410000 */
[----:B------:R-:W-:Y:S01]  /*b3a0*/  FMUL.FTZ R147, R203, R210 ;  /* 0x000000d2cb937220 */ /* 0x000fe20000410000 */
[----:B------:R-:W-:Y:S01]  /*b3b0*/  FMUL.FTZ R214, R101, R155 ;  /* 0x0000009b65d67220 */ /* 0x000fe20000410000 */
[----:B--2---:R-:W-:Y:S01]  /*b3c0*/  FMUL.FTZ R235, R5, R218 ;  /* 0x000000da05eb7220 */ /* 0x004fe20000410000 */
[----:B------:R-:W-:Y:S01]  /*b3d0*/  FMUL.FTZ R222, R98, R166 ;  /* 0x000000a662de7220 */ /* 0x000fe20000410000 */
[----:B------:R-:W-:Y:S01]  /*b3e0*/  FFMA.FTZ R218, R204, R212, R147 ;  /* 0x000000d4ccda7223 */ /* 0x000fe20000010093 */
[----:B------:R-:W-:Y:S01]  /*b3f0*/  FMUL.FTZ R209, R201, R214 ;  /* 0x000000d6c9d17220 */ /* 0x000fe20000410000 */
[----:B------:R-:W-:Y:S01]  /*b400*/  FMUL.FTZ R147, R203, R212 ;  /* 0x000000d4cb937220 */ /* 0x000fe20000410000 */
[----:B------:R0:W-:Y:S01]  /*b410*/  STS [R64+0x870], R211 ;  /* 0x000870d340007388 */ /* 0x0001e20000000800 */
[----:B------:R-:W-:Y:S01]  /*b420*/  FADD.FTZ R143, R143, R218 ;  /* 0x000000da8f8f7221 */ /* 0x000fe20000010000 */
[----:B------:R-:W-:Y:S01]  /*b430*/  FFMA.FTZ R220, R202, R216, R209 ;  /* 0x000000d8cadc7223 */ /* 0x000fe200000100d1 */
[----:B------:R-:W-:Y:S01]  /*b440*/  FFMA.FTZ R218, R204, R210, -R147 ;  /* 0x000000d2ccda7223 */ /* 0x000fe20000010893 */
[----:B------:R-:W-:Y:S01]  /*b450*/  FMUL.FTZ R147, R201, R216 ;  /* 0x000000d8c9937220 */ /* 0x000fe20000410000 */
[----:B------:R-:W-:Y:S01]  /*b460*/  FMUL.FTZ R213, R99, R160 ;  /* 0x000000a063d57220 */ /* 0x000fe20000410000 */
[----:B------:R-:W-:Y:S01]  /*b470*/  FADD.FTZ R209, R143, R220 ;  /* 0x000000dc8fd17221 */ /* 0x000fe20000010000 */
[----:B------:R-:W-:Y:S01]  /*b480*/  FADD.FTZ R145, R145, R218 ;  /* 0x000000da91917221 */ /* 0x000fe20000010000 */
[----:B------:R-:W-:Y:S01]  /*b490*/  FMUL.FTZ R218, R100, R158 ;  /* 0x0000009e64da7220 */ /* 0x000fe20000410000 */
[----:B------:R-:W-:Y:S01]  /*b4a0*/  FFMA.FTZ R220, R202, R214, -R147 ;  /* 0x000000d6cadc7223 */ /* 0x000fe20000010893 */
[----:B0-----:R-:W-:Y:S01]  /*b4b0*/  FMUL.FTZ R211, R195, R222 ;  /* 0x000000dec3d37220 */ /* 0x001fe20000410000 */
[----:B------:R0:W-:Y:S01]  /*b4c0*/  STS [R64+0x88c], R219 ;  /* 0x00088cdb40007388 */ /* 0x0001e20000000800 */
[----:B------:R-:W-:Y:S01]  /*b4d0*/  FMUL.FTZ R147, R199, R218 ;  /* 0x000000dac7937220 */ /* 0x000fe20000410000 */
[----:B------:R-:W-:Y:S01]  /*b4e0*/  FADD.FTZ R145, R145, R220 ;  /* 0x000000dc91917221 */ /* 0x000fe20000010000 */
[-C--:B------:R-:W-:Y:S01]  /*b4f0*/  FFMA.FTZ R143, R196, R138.reuse, R211 ;  /* 0x0000008ac48f7223 */ /* 0x080fe200000100d3 */
[----:B------:R-:W-:Y:S01]  /*b500*/  FMUL.FTZ R211, R195, R138 ;  /* 0x0000008ac3d37220 */ /* 0x000fe20000410000 */
[----:B------:R-:W-:Y:S01]  /*b510*/  FMUL.FTZ R138, R100, R157 ;  /* 0x0000009d648a7220 */ /* 0x000fe20000410000 */
[----:B------:R-:W-:Y:S01]  /*b520*/  FMUL.FTZ R215, R6, R215 ;  /* 0x000000d706d77220 */ /* 0x000fe20000410000 */
[----:B------:R-:W-:Y:S01]  /*b530*/  FMUL.FTZ R141, R30, R141 ;  /* 0x0000008d1e8d7220 */ /* 0x000fe20000410000 */
[----:B------:R-:W-:Y:S01]  /*b540*/  FFMA.FTZ R224, R196, R222, -R211 ;  /* 0x000000dec4e07223 */ /* 0x000fe200000108d3 */
[----:B------:R-:W-:Y:S01]  /*b550*/  FMUL.FTZ R211, R199, R138 ;  /* 0x0000008ac7d37220 */ /* 0x000fe20000410000 */
[----:B0-----:R-:W-:Y:S01]  /*b560*/  FMUL.FTZ R219, R15, R222 ;  /* 0x000000de0fdb7220 */ /* 0x001fe20000410000 */
[C---:B------:R-:W-:Y:S01]  /*b570*/  FFMA.FTZ R220, R200.reuse, R138, R147 ;  /* 0x0000008ac8dc7223 */ /* 0x040fe20000010093 */
[----:B------:R-:W-:Y:S01]  /*b580*/  FMUL.FTZ R147, R99, R162 ;  /* 0x000000a263937220 */ /* 0x000fe20000410000 */
[-C--:B------:R-:W-:Y:S01]  /*b590*/  FFMA.FTZ R222, R200, R218.reuse, -R211 ;  /* 0x000000dac8de7223 */ /* 0x080fe200000108d3 */
[----:B------:R-:W-:Y:S01]  /*b5a0*/  FMUL.FTZ R211, R197, R213 ;  /* 0x000000d5c5d37220 */ /* 0x000fe20000410000 */
[----:B------:R-:W-:Y:S01]  /*b5b0*/  FADD.FTZ R209, R209, R220 ;  /* 0x000000dcd1d17221 */ /* 0x000fe20000010000 */
[----:B------:R0:W-:Y:S01]  /*b5c0*/  STS [R64+0x888], R215 ;  /* 0x000888d740007388 */ /* 0x0001e20000000800 */
[----:B------:R-:W-:Y:S01]  /*b5d0*/  FADD.FTZ R145, R145, R222 ;  /* 0x000000de91917221 */ /* 0x000fe20000010000 */
[-C--:B------:R-:W-:Y:S01]  /*b5e0*/  FFMA.FTZ R220, R198, R147.reuse, R211 ;  /* 0x00000093c6dc7223 */ /* 0x080fe200000100d3 */
[----:B------:R-:W-:Y:S01]  /*b5f0*/  FMUL.FTZ R222, R197, R147 ;  /* 0x00000093c5de7220 */ /* 0x000fe20000410000 */
[----:B------:R-:W-:Y:S01]  /*b600*/  FMUL.FTZ R211, R21, R218 ;  /* 0x000000da15d37220 */ /* 0x000fe20000410000 */
[----:B------:R-:W-:Y:S01]  /*b610*/  FMUL.FTZ R139, R30, R139 ;  /* 0x0000008b1e8b7220 */ /* 0x000fe20000410000 */
[----:B------:R-:W-:Y:S01]  /*b620*/  FADD.FTZ R220, R209, R220 ;  /* 0x000000dcd1dc7221 */ /* 0x000fe20000010000 */
[-C--:B------:R-:W-:Y:S01]  /*b630*/  FFMA.FTZ R222, R198, R213.reuse, -R222 ;  /* 0x000000d5c6de7223 */ /* 0x080fe200000108de */
[----:B------:R-:W-:Y:S01]  /*b640*/  FMUL.FTZ R213, R18, R213 ;  /* 0x000000d512d57220 */ /* 0x000fe20000410000 */
[----:B------:R-:W-:Y:S01]  /*b650*/  FMUL.FTZ R209, R21, R138 ;  /* 0x0000008a15d17220 */ /* 0x000fe20000410000 */
[----:B------:R-:W-:Y:S01]  /*b660*/  FADD.FTZ R220, R220, R143 ;  /* 0x0000008fdcdc7221 */ /* 0x000fe20000010000 */
[----:B------:R-:W-:Y:S01]  /*b670*/  FADD.FTZ R145, R145, R222 ;  /* 0x000000de91917221 */ /* 0x000fe20000010000 */
[----:B0-----:R-:W-:Y:S01]  /*b680*/  FMUL.FTZ R215, R18, R147 ;  /* 0x0000009312d77220 */ /* 0x001fe20000410000 */
        /* <DEDUP_REMOVED lines=11> */
[----:B------:R-:W-:Y:S01]  /*b740*/  FFMA.FTZ R228, R187, R233, R228 ;  /* 0x000000e9bbe47223 */ /* 0x000fe200000100e4 */
[----:B------:R-:W-:Y:S01]  /*b750*/  STS [R64+0x8a0], R235 ;  /* 0x0008a0eb40007388 */ /* 0x000fe20000000800 */
[----:B------:R-:W-:Y:S01]  /*b760*/  FADD.FTZ R144, R144, R71 ;  /* 0x0000004790907221 */ /* 0x000fe20000010000 */
[----:B------:R-:W-:Y:S01]  /*b770*/  FADD.FTZ R67, R143, R70 ;  /* 0x000000468f437221 */ /* 0x000fe20000010000 */
[----:B------:R-:W-:Y:S01]  /*b780*/  FMUL.FTZ R143, R25, R210 ;  /* 0x000000d2198f7220 */ /* 0x000fe20000410000 */
        /* <DEDUP_REMOVED lines=8> */
[----:B------:R0:W-:Y:S01]  /*b810*/  STS [R64+0x840], R65 ;  /* 0x0008404140007388 */ /* 0x0001e20000000800 */
[----:B------:R-:W-:Y:S01]  /*b820*/  FADD.FTZ R217, R144, R217 ;  /* 0x000000d990d97221 */ /* 0x000fe20000010000 */
[----:B------:R-:W-:Y:S01]  /*b830*/  IADD3 R71, R248, 0x60, RZ ;  /* 0x00000060f8477810 */ /* 0x000fe20007ffe0ff */
[----:B------:R-:W-:Y:S01]  /*b840*/  FADD.FTZ R68, R67, R68 ;  /* 0x0000004443447221 */ /* 0x000fe20000010000 */
[----:B------:R-:W-:Y:S01]  /*b850*/  FMUL.FTZ R67, R31, R146 ;  /* 0x000000921f437220 */ /* 0x000fe20000410000 */
[----:B------:R-:W-:Y:S01]  /*b860*/  STS [R64+0x874], R219 ;  /* 0x000874db40007388 */ /* 0x000fe20000000800 */
[----:B------:R-:W-:Y:S01]  /*b870*/  FADD.FTZ R228, R217, R228 ;  /* 0x000000e4d9e47221 */ /* 0x000fe20000010000 */
[----:B------:R-:W-:Y:S01]  /*b880*/  FADD.FTZ R68, R68, R131 ;  /* 0x0000008344447221 */ /* 0x000fe20000010000 */
[C---:B------:R-:W-:Y:S01]  /*b890*/  IADD3 R131, R248.reuse, 0x120, RZ ;  /* 0x00000120f8837810 */ /* 0x040fe20007ffe0ff */
[----:B------:R-:W-:Y:S01]  /*b8a0*/  STS [R64+0x868], R215 ;  /* 0x000868d740007388 */ /* 0x000fe20000000800 */
[----:B0-----:R-:W-:Y:S01]  /*b8b0*/  IADD3 R65, R248, 0xa0, RZ ;  /* 0x000000a0f8417810 */ /* 0x001fe20007ffe0ff */
[----:B------:R-:W-:Y:S01]  /*b8c0*/  FADD.FTZ R227, R68, R227 ;  /* 0x000000e344e37221 */ /* 0x000fe20000010000 */
[-C--:B------:R-:W-:Y:S01]  /*b8d0*/  LEA.HI.SX32 R226, R69, R248.reuse, 0x1b ;  /* 0x000000f845e27211 */ /* 0x080fe200078fdaff */
[----:B------:R-:W-:Y:S01]  /*b8e0*/  STS [R64+0x86c], R213 ;  /* 0x00086cd540007388 */ /* 0x000fe20000000800 */
[-C--:B------:R-:W-:Y:S01]  /*b8f0*/  LEA.HI.SX32 R222, R65, R248.reuse, 0x1b ;  /* 0x000000f841de7211 */ /* 0x080fe200078fdaff */
[----:B------:R-:W-:Y:S01]  /*b900*/  FMUL.FTZ R179, R234, UR51 ;  /* 0x00000033eab37c20 */ /* 0x000fe20008410000 */
[----:B------:R-:W-:Y:S01]  /*b910*/  MOV R65, UR44 ;  /* 0x0000002c00417c02 */ /* 0x000fe20008000f00 */
[----:B------:R-:W-:Y:S01]  /*b920*/  STS [R64+0x860], R209 ;  /* 0x000860d140007388 */ /* 0x000fe20000000800 */
[-C--:B------:R-:W-:Y:S01]  /*b930*/  LEA.HI.SX32 R218, R131, R248.reuse, 0x1b ;  /* 0x000000f883da7211 */ /* 0x080fe200078fdaff */
[----:B------:R-:W-:Y:S01]  /*b940*/  FMUL.FTZ R146, R168, UR51 ;  /* 0x00000033a8927c20 */ /* 0x000fe20008410000 */
[-C--:B------:R-:W-:Y:S01]  /*b950*/  LEA R210, R65, -R248.reuse, 0x1 ;  /* 0x800000f841d27211 */ /* 0x080fe200078e08ff */
[----:B------:R-:W-:Y:S01]  /*b960*/  STS [R64+0x864], R211 ;  /* 0x000864d340007388 */ /* 0x000fe20000000800 */
[----:B------:R-:W-:Y:S01]  /*b970*/  FMUL.FTZ R65, R171, UR51 ;  /* 0x00000033ab417c20 */ /* 0x000fe20008410000 */
[----:B------:R-:W-:Y:S01]  /*b980*/  IADD3 R225, R248, 0x40, RZ ;  /* 0x00000040f8e17810 */ /* 0x000fe20007ffe0ff */
[----:B------:R-:W-:Y:S01]  /*b990*/  FMUL.FTZ R138, R156, UR51 ;  /* 0x000000339c8a7c20 */ /* 0x000fe20008410000 */
[----:B------:R0:W-:Y:S01]  /*b9a0*/  STS [R64+0x858], R145 ;  /* 0x0008589140007388 */ /* 0x0001e20000000800 */
[----:B------:R-:W-:Y:S01]  /*b9b0*/  ISETP.GE.AND P1, PT, R210, 0x1, PT ;  /* 0x00000001d200780c */ /* 0x000fe20003f26270 */
[----:B------:R-:W-:Y:S01]  /*b9c0*/  FFMA.FTZ R148, R170, UR52, -R65 ;  /* 0x00000034aa947c23 */ /* 0x000fe20008010841 */
[----:B------:R-:W-:Y:S01]  /*b9d0*/  FMUL.FTZ R65, R165, UR51 ;  /* 0x00000033a5417c20 */ /* 0x000fe20008410000 */
[----:B------:R-:W-:Y:S01]  /*b9e0*/  STS [R64+0x85c], R147 ;  /* 0x00085c9340007388 */ /* 0x000fe20000000800 */
[----:B------:R-:W-:Y:S01]  /*b9f0*/  IADD3 R223, R248, 0x80, RZ ;  /* 0x00000080f8df7810 */ /* 0x000fe20007ffe0ff */
[----:B------:R-:W-:Y:S01]  /*ba00*/  FMUL.FTZ R131, R153, UR51 ;  /* 0x0000003399837c20 */ /* 0x000fe20008410000 */
[----:B------:R-:W-:Y:S01]  /*ba10*/  FFMA.FTZ R144, R166, UR52, -R65 ;  /* 0x00000034a6907c23 */ /* 0x000fe20008010841 */
[----:B------:R1:W-:Y:S01]  /*ba20*/  STS [R64+0x850], R137 ;  /* 0x0008508940007388 */ /* 0x0003e20000000800 */
[----:B------:R-:W-:Y:S01]  /*ba30*/  FMUL.FTZ R65, R157, UR51 ;  /* 0x000000339d417c20 */ /* 0x000fe20008410000 */
[----:B------:R-:W-:Y:S01]  /*ba40*/  IADD3 R221, R248, 0xc0, RZ ;  /* 0x000000c0f8dd7810 */ /* 0x000fe20007ffe0ff */
[----:B0-----:R-:W-:Y:S01]  /*ba50*/  FMUL.FTZ R145, R169, UR51 ;  /* 0x00000033a9917c20 */ /* 0x001fe20008410000 */
[----:B------:R-:W-:Y:S01]  /*ba60*/  STS [R64+0x854], R143 ;  /* 0x0008548f40007388 */ /* 0x000fe20000000800 */
[----:B------:R-:W-:Y:S01]  /*ba70*/  FFMA.FTZ R140, R158, UR52, -R65 ;  /* 0x000000349e8c7c23 */ /* 0x000fe20008010841 */
[----:B------:R-:W-:Y:S01]  /*ba80*/  IADD3 R219, R248, 0x100, RZ ;  /* 0x00000100f8db7810 */ /* 0x000fe20007ffe0ff */
[----:B------:R-:W-:Y:S01]  /*ba90*/  FMUL.FTZ R130, R154, UR51 ;  /* 0x000000339a827c20 */ /* 0x000fe20008410000 */
[----:B------:R0:W-:Y:S01]  /*baa0*/  STS [R64+0x848], R141 ;  /* 0x0008488d40007388 */ /* 0x0001e20000000800 */
[C---:B------:R-:W-:Y:S01]  /*bab0*/  IADD3 R217, R248.reuse, 0x140, RZ ;  /* 0x00000140f8d97810 */ /* 0x040fe20007ffe0ff */
[----:B------:R-:W-:Y:S01]  /*bac0*/  FMUL.FTZ R65, R151, UR51 ;  /* 0x0000003397417c20 */ /* 0x000fe20008410000 */
[C---:B-1----:R-:W-:Y:S01]  /*bad0*/  IADD3 R137, R248.reuse, 0x160, RZ ;  /* 0x00000160f8897810 */ /* 0x042fe20007ffe0ff */
[----:B------:R1:W-:Y:S01]  /*bae0*/  STS [R64+0x84c], R139 ;  /* 0x00084c8b40007388 */ /* 0x0003e20000000800 */
[C---:B------:R-:W-:Y:S01]  /*baf0*/  IADD3 R215, R248.reuse, 0x180, RZ ;  /* 0x00000180f8d77810 */ /* 0x040fe20007ffe0ff */
[----:B------:R-:W-:Y:S01]  /*bb00*/  FMUL.FTZ R69, R149, UR51 ;  /* 0x0000003395457c20 */ /* 0x000fe20008410000 */
[-C--:B------:R-:W-:Y:S01]  /*bb10*/  LEA.HI.SX32 R216, R137, R248.reuse, 0x1b ;  /* 0x000000f889d87211 */ /* 0x080fe200078fdaff */
[----:B------:R2:W-:Y:S01]  /*bb20*/  STS [R64+0x844], R67 ;  /* 0x0008444340007388 */ /* 0x0005e20000000800 */
[C---:B------:R-:W-:Y:S01]  /*bb30*/  IADD3 R213, R248.reuse, 0x1c0, RZ ;  /* 0x000001c0f8d57810 */ /* 0x040fe20007ffe0ff */
[----:B------:R-:W-:Y:S01]  /*bb40*/  FMUL.FTZ R137, R155, UR51 ;  /* 0x000000339b897c20 */ /* 0x000fe20008410000 */
[----:B0-----:R-:W-:Y:S01]  /*bb50*/  IADD3 R141, R248, 0x1e0, RZ ;  /* 0x000001e0f88d7810 */ /* 0x001fe20007ffe0ff */
[----:B------:R-:W-:Y:S01]  /*bb60*/  FMUL.FTZ R68, R150, UR51 ;  /* 0x0000003396447c20 */ /* 0x000fe20008410000 */
[----:B------:R-:W-:Y:S01]  /*bb70*/  IADD3 R211, R248, 0x200, RZ ;  /* 0x00000200f8d37810 */ /* 0x000fe20007ffe0ff */
[----:B------:R-:W-:Y:S01]  /*bb80*/  FFMA.FTZ R179, R236, UR52, R179 ;  /* 0x00000034ecb37c23 */ /* 0x000fe200080100b3 */
[----:B-1----:R-:W-:Y:S01]  /*bb90*/  IADD3 R139, R248, 0x1a0, RZ ;  /* 0x000001a0f88b7810 */ /* 0x002fe20007ffe0ff */
[----:B------:R-:W-:Y:S01]  /*bba0*/  FFMA.FTZ R146, R169, UR52, -R146 ;  /* 0x00000034a9927c23 */ /* 0x000fe20008010892 */
[-C--:B------:R-:W-:Y:S01]  /*bbb0*/  LEA.HI.SX32 R212, R141, R248.reuse, 0x1b ;  /* 0x000000f88dd47211 */ /* 0x080fe200078fdaff */
[----:B--2---:R-:W-:Y:S01]  /*bbc0*/  FMUL.FTZ R64, R170, UR51 ;  /* 0x00000033aa407c20 */ /* 0x004fe20008410000 */
[----:B------:R-:W-:Y:S01]  /*bbd0*/  IADD3 R67, R248, 0xe0, RZ ;  /* 0x000000e0f8437810 */ /* 0x000fe20007ffe0ff */
[----:B------:R-:W-:Y:S01]  /*bbe0*/  FMUL.FTZ R141, R160, UR51 ;  /* 0x00000033a08d7c20 */ /* 0x000fe20008410000 */
[-C--:B------:R-:W-:Y:S01]  /*bbf0*/  LEA.HI.SX32 R214, R139, R248.reuse, 0x1b ;  /* 0x000000f88bd67211 */ /* 0x080fe200078fdaff */
[----:B------:R-:W-:Y:S01]  /*bc00*/  FFMA.FTZ R147, R171, UR52, R64 ;  /* 0x00000034ab937c23 */ /* 0x000fe20008010040 */
[----:B------:R-:W-:Y:S01]  /*bc10*/  FMUL.FTZ R64, R166, UR51 ;  /* 0x00000033a6407c20 */ /* 0x000fe20008410000 */
[-C--:B------:R-:W-:Y:S01]  /*bc20*/  LEA.HI.SX32 R220, R67, R248.reuse, 0x1b ;  /* 0x000000f843dc7211 */ /* 0x080fe200078fdaff */
[----:B------:R-:W-:Y:S01]  /*bc30*/  FMUL.FTZ R67, R162, UR51 ;  /* 0x00000033a2437c20 */ /* 0x000fe20008410000 */
[----:B------:R-:W-:Y:S01]  /*bc40*/  IADD3 R209, R248, 0x220, RZ ;  /* 0x00000220f8d17810 */ /* 0x000fe20007ffe0ff */
[----:B------:R-:W-:Y:S01]  /*bc50*/  FFMA.FTZ R143, R165, UR52, R64 ;  /* 0x00000034a58f7c23 */ /* 0x000fe20008010040 */
[----:B------:R-:W-:Y:S01]  /*bc60*/  FMUL.FTZ R64, R158, UR51 ;  /* 0x000000339e407c20 */ /* 0x000fe20008410000 */
[-C--:B------:R-:W-:Y:S01]  /*bc70*/  LEA.HI.SX32 R224, R71, R248.reuse, 0x1b ;  /* 0x000000f847e07211 */ /* 0x080fe200078fdaff */
[----:B------:R-:W-:Y:S01]  /*bc80*/  FFMA.FTZ R145, R168, UR52, R145 ;  /* 0x00000034a8917c23 */ /* 0x000fe20008010091 */
[-C--:B------:R-:W-:Y:S01]  /*bc90*/  LEA.HI.SX32 R225, R225, R248.reuse, 0x1b ;  /* 0x000000f8e1e17211 */ /* 0x080fe200078fdaff */
[----:B------:R-:W-:Y:S01]  /*bca0*/  FFMA.FTZ R139, R157, UR52, R64 ;  /* 0x000000349d8b7c23 */ /* 0x000fe20008010040 */
[----:B------:R-:W-:Y:S01]  /*bcb0*/  FMUL.FTZ R64, R152, UR51 ;  /* 0x0000003398407c20 */ /* 0x000fe20008410000 */
[-C--:B------:R-:W-:Y:S01]  /*bcc0*/  LEA.HI.SX32 R223, R223, R248.reuse, 0x1b ;  /* 0x000000f8dfdf7211 */ /* 0x080fe200078fdaff */
[----:B------:R-:W-:Y:S01]  /*bcd0*/  FFMA.FTZ R142, R160, UR52, -R67 ;  /* 0x00000034a08e7c23 */ /* 0x000fe20008010843 */
[-C--:B------:R-:W-:Y:S01]  /*bce0*/  LEA.HI.SX32 R221, R221, R248.reuse, 0x1b ;  /* 0x000000f8dddd7211 */ /* 0x080fe200078fdaff */
[----:B------:R-:W-:Y:S01]  /*bcf0*/  FFMA.FTZ R141, R162, UR52, R141 ;  /* 0x00000034a28d7c23 */ /* 0x000fe2000801008d */
        /* <DEDUP_REMOVED lines=10> */
[----:B------:R-:W-:Y:S01]  /*bda0*/  LEA.HI.SX32 R209, R209, R248, 0x1b ;  /* 0x000000f8d1d17211 */ /* 0x000fe200078fdaff */
[----:B------:R-:W-:Y:S01]  /*bdb0*/  FFMA.FTZ R70, R152, UR52, R65 ;  /* 0x0000003498467c23 */ /* 0x000fe20008010041 */
[----:B------:R-:W-:Y:S01]  /*bdc0*/  FFMA.FTZ R69, R150, UR52, -R69 ;  /* 0x0000003496457c23 */ /* 0x000fe20008010845 */
[----:B------:R-:W-:Y:S01]  /*bdd0*/  FFMA.FTZ R68, R149, UR52, R68 ;  /* 0x0000003495447c23 */ /* 0x000fe20008010044 */
[----:B------:R-:W-:Y:S06]  /*bde0*/  BAR.SYNC.DEFER_BLOCKING 0x0 ;  /* 0x0000000000007b1d */ /* 0x000fec0000010000 */
[----:B------:R-:W-:Y:S05]  /*bdf0*/  @!P1 BRA `(.L_x_13260) ;  /* 0x0000000000709947 */ /* 0x000fea0003800000 */
[----:B------:R-:W-:Y:S01]  /*be00*/  LEA.HI.SX32 R64, R248, R248, 0x1b ;  /* 0x000000f8f8407211 */ /* 0x000fe200078fdaff */
[----:B------:R-:W-:Y:S01]  /*be10*/  ULEA UR22, UR16, 0xfffffc00, 0xa ;  /* 0xfffffc0010167891 */ /* 0x000fe2000f8e503f */
[----:B------:R-:W-:Y:S01]  /*be20*/  MOV R67, UR30 ;  /* 0x0000001e00437c02 */ /* 0x000fe20008000f00 */
[----:B------:R-:W-:Y:S01]  /*be30*/  UIMAD UR59, UR55, UR34, URZ ;  /* 0x00000022373b72a4 */ /* 0x000fe2000f8e023f */
[----:B------:R-:W-:Y:S01]  /*be40*/  LEA R66, R64, UR17, 0x2 ;  /* 0x0000001140427c11 */ /* 0x000fe2000f8e10ff */
[----:B------:R-:W-:Y:S02]  /*be50*/  USHF.R.U32.HI UR52, URZ, 0x1, UR33 ;  /* 0x000000013f347899 */ /* 0x000fe40008011621 */
[----:B------:R-:W-:Y:S01]  /*be60*/  IADD3 R64, P1, R248, UR22, RZ ;  /* 0x00000016f8407c10 */ /* 0x000fe2000ff3e0ff */
[----:B------:R-:W-:Y:S01]  /*be70*/  UIMAD UR59, UR12, UR35, UR59 ;  /* 0x000000230c3b72a4 */ /* 0x000fe2000f8e023b */
[----:B------:R0:W1:Y:S01]  /*be80*/  LDS R233, [R66+0x840] ;  /* 0x0008400042e97984 */ /* 0x0000620000000800 */
[----:B------:R-:W-:Y:S01]  /*be90*/  MOV R65, UR22 ;  /* 0x0000001600417c02 */ /* 0x000fe20008000f00 */
[----:B------:R-:W-:-:S02]  /*bea0*/  UIMAD.WIDE.U32 UR22, UR12, UR34, URZ ;  /* 0x000000220c1672a5 */ /* 0x000fc4000f8e003f */
[----:B------:R-:W-:Y:S01]  /*beb0*/  USHF.R.U64 UR58, UR32, 0x1, UR33 ;  /* 0x00000001203a7899 */ /* 0x000fe20008001221 */
[----:B------:R-:W-:Y:S01]  /*bec0*/  LEA.HI.X.SX32 R65, R65, RZ, 0x1, P1 ;  /* 0x000000ff41417211 */ /* 0x000fe200008f0eff */
[----:B------:R-:W-:Y:S02]  /*bed0*/  UIMAD UR52, UR52, UR11, URZ ;  /* 0x0000000b343472a4 */ /* 0x000fe4000f8e023f */
[----:B------:R-:W-:Y:S02]  /*bee0*/  UIADD3 UR23, UR23, UR59, URZ ;  /* 0x0000003b17177290 */ /* 0x000fe4000fffe03f */
[----:B------:R-:W-:Y:S02]  /*bef0*/  USHF.R.S32.HI UR51, URZ, 0x1f, UR7 ;  /* 0x0000001f3f337899 */ /* 0x000fe40008011407 */
[----:B------:R-:W-:Y:S01]  /*bf00*/  IMAD.WIDE.U32 R64, R67, UR7, R64 ;  /* 0x0000000743407c25 */ /* 0x000fe2000f8e0040 */
[----:B------:R-:W-:Y:S02]  /*bf10*/  UIMAD UR52, UR45, UR58, UR52 ;  /* 0x0000003a2d3472a4 */ /* 0x000fe4000f8e0234 */
[----:B------:R-:W-:-:S02]  /*bf20*/  UIMAD.WIDE.U32 UR22, UR11, UR58, UR22 ;  /* 0x0000003a0b1672a5 */ /* 0x000fc4000f8e0016 */
[----:B------:R-:W-:Y:S02]  /*bf30*/  UIMAD UR51, UR51, UR30, URZ ;  /* 0x0000001e333372a4 */ /* 0x000fe4000f8e023f */
        /* <DEDUP_REMOVED lines=8> */
.L_x_13260:
[----:B------:R-:W-:Y:S05]  /*bfc0*/  BSYNC B0 ;  /* 0x0000000000007941 */ /* 0x000fea0003800000 */
.L_x_13259:
[----:B------:R-:W-:Y:S01]  /*bfd0*/  USHF.R.U32.HI UR22, URZ, 0x1, UR33 ;  /* 0x000000013f167899 */ /* 0x000fe20008011621 */
[----:B------:R-:W-:Y:S01]  /*bfe0*/  IADD3 R65, R248, 0x260, RZ ;  /* 0x00000260f8417810 */ /* 0x000fe20007ffe0ff */
[----:B------:R-:W-:Y:S01]  /*bff0*/  USHF.R.U64 UR51, UR32, 0x1, UR33 ;  /* 0x0000000120337899 */ /* 0x000fe20008001221 */
[----:B------:R-:W-:Y:S01]  /*c000*/  LEA R226, R226, UR17, 0x2 ;  /* 0x00000011e2e27c11 */ /* 0x000fe2000f8e10ff */
[----:B------:R-:W-:Y:S01]  /*c010*/  UIMAD UR52, UR22, UR11, URZ ;  /* 0x0000000b163472a4 */ /* 0x000fe2000f8e023f */
[-C--:B------:R-:W-:Y:S01]  /*c020*/  LEA.HI.SX32 R234, R65, R248.reuse, 0x1b ;  /* 0x000000f841ea7211 */ /* 0x080fe200078fdaff */
[----:B------:R-:W-:Y:S01]  /*c030*/  UIMAD.WIDE.U32 UR22, UR51, UR11, URZ ;  /* 0x0000000b331672a5 */ /* 0x000fe2000f8e003f */
[C---:B------:R-:W-:Y:S01]  /*c040*/  IADD3 R65, R248.reuse, 0x2a0, RZ ;  /* 0x000002a0f8417810 */ /* 0x040fe20007ffe0ff */
[----:B------:R-:W-:Y:S01]  /*c050*/  UIMAD UR52, UR45, UR51, UR52 ;  /* 0x000000332d3472a4 */ /* 0x000fe2000f8e0234 */
[C---:B0-----:R-:W-:Y:S01]  /*c060*/  IADD3 R233, R248.reuse, 0x240, RZ ;  /* 0x00000240f8e97810 */ /* 0x041fe20007ffe0ff */
[----:B------:R-:W-:Y:S01]  /*c070*/  UIMAD UR55, UR55, UR34, URZ ;  /* 0x00000022373772a4 */ /* 0x000fe2000f8e023f */
[-C--:B------:R-:W-:Y:S01]  /*c080*/  LEA.HI.SX32 R236, R65, R248.reuse, 0x1b ;  /* 0x000000f841ec7211 */ /* 0x080fe200078fdaff */
[----:B------:R-:W-:Y:S01]  /*c090*/  UIADD3 UR23, UR52, UR23, URZ ;  /* 0x0000001734177290 */ /* 0x000fe2000fffe03f */
[C---:B------:R-:W-:Y:S01]  /*c0a0*/  IADD3 R65, R248.reuse, 0x2e0, RZ ;  /* 0x000002e0f8417810 */ /* 0x040fe20007ffe0ff */
[----:B------:R-:W-:Y:S01]  /*c0b0*/  UIMAD UR55, UR12, UR35, UR55 ;  /* 0x000000230c3772a4 */ /* 0x000fe2000f8e0237 */
[C---:B------:R-:W-:Y:S01]  /*c0c0*/  IADD3 R235, R248.reuse, 0x280, RZ ;  /* 0x00000280f8eb7810 */ /* 0x040fe20007ffe0ff */
[----:B------:R-:W-:Y:S01]  /*c0d0*/  UIMAD.WIDE.U32 UR22, UR12, UR34, UR22 ;  /* 0x000000220c1672a5 */ /* 0x000fe2000f8e0016 */
[-C--:B------:R-:W-:Y:S01]  /*c0e0*/  LEA.HI.SX32 R238, R65, R248.reuse, 0x1b ;  /* 0x000000f841ee7211 */ /* 0x080fe200078fdaff */
[----:B------:R-:W-:Y:S01]  /*c0f0*/  UIADD3 UR45, UR6, -UR20, URZ ;  /* 0x80000014062d7290 */ /* 0x000fe2000fffe03f */
[C---:B------:R-:W-:Y:S01]  /*c100*/  IADD3 R65, R248.reuse, 0x320, RZ ;  /* 0x00000320f8417810 */ /* 0x040fe20007ffe0ff */
[----:B------:R-:W-:Y:S01]  /*c110*/  UIADD3 UR23, UR55, UR23, URZ ;  /* 0x0000001737177290 */ /* 0x000fe2000fffe03f */
[C---:B------:R-:W-:Y:S01]  /*c120*/  IADD3 R237, R248.reuse, 0x2c0, RZ ;  /* 0x000002c0f8ed7810 */ /* 0x040fe20007ffe0ff */
[----:B------:R-:W-:Y:S01]  /*c130*/  ULEA UR51, UP0, UR22, UR36, 0x3 ;  /* 0x0000002416337291 */ /* 0x000fe2000f80183f */
[-C--:B------:R-:W-:Y:S01]  /*c140*/  LEA.HI.SX32 R240, R65, R248.reuse, 0x1b ;  /* 0x000000f841f07211 */ /* 0x080fe200078fdaff */
[----:B------:R-:W-:Y:S01]  /*c150*/  UIMAD UR45, UR45, -0x400, URZ ;  /* 0xfffffc002d2d78a4 */ /* 0x000fe2000f8e023f */
[C---:B------:R-:W-:Y:S01]  /*c160*/  IADD3 R65, R248.reuse, 0x360, RZ ;  /* 0x00000360f8417810 */ /* 0x040fe20007ffe0ff */
[----:B------:R-:W-:Y:S01]  /*c170*/  ULEA.HI.X UR22, UR22, UR37, UR23, 0x3, UP0 ;  /* 0x0000002516167291 */ /* 0x000fe200080f1c17 */
[----:B------:R-:W-:Y:S01]  /*c180*/  IADD3 R239, R248, 0x300, RZ ;  /* 0x00000300f8ef7810 */ /* 0x000fe20007ffe0ff */
[----:B------:R-:W-:Y:S01]  /*c190*/  USHF.L.U64.HI UR23, UR8, 0x2, UR9 ;  /* 0x0000000208177899 */ /* 0x000fe20008010209 */
[----:B------:R-:W-:Y:S01]  /*c1a0*/  LEA.HI.SX32 R242, R65, R248, 0x1b ;  /* 0x000000f841f27211 */ /* 0x000fe200078fdaff */
[----:B------:R-:W-:Y:S01]  /*c1b0*/  FMUL.FTZ R136, R34, R136 ;  /* 0x0000008822887220 */ /* 0x000fe20000410000 */
[----:B------:R-:W-:Y:S01]  /*c1c0*/  IADD3 R65, R248, 0x3a0, RZ ;  /* 0x000003a0f8417810 */ /* 0x000fe20007ffe0ff */
[----:B------:R-:W-:Y:S01]  /*c1d0*/  FMUL.FTZ R135, R34, R135 ;  /* 0x0000008722877220 */ /* 0x000fe20000410000 */
[----:B------:R-:W-:Y:S01]  /*c1e0*/  LEA R66, P1, R248, UR51, 0x2 ;  /* 0x00000033f8427c11 */ /* 0x000fe2000f8210ff */
[----:B------:R-:W-:Y:S01]  /*c1f0*/  BSSY B0, `(.L_x_13261) ;  /* 0x000001e000007945 */ /* 0x000fe20003800000 */
[-C--:B------:R-:W-:Y:S01]  /*c200*/  LEA.HI.SX32 R244, R65, R248.reuse, 0x1b ;  /* 0x000000f841f47211 */ /* 0x080fe200078fdaff */
[----:B------:R-:W-:Y:S01]  /*c210*/  FADD.FTZ R232, R232, R136 ;  /* 0x00000088e8e87221 */ /* 0x000fe20000010000 */
[C---:B------:R-:W-:Y:S01]  /*c220*/  IADD3 R65, R248.reuse, 0x3e0, RZ ;  /* 0x000003e0f8417810 */ /* 0x040fe20007ffe0ff */
[----:B------:R-:W-:Y:S01]  /*c230*/  FADD.FTZ R231, R231, -R135 ;  /* 0x80000087e7e77221 */ /* 0x000fe20000010000 */
[----:B------:R-:W-:Y:S01]  /*c240*/  LEA.HI.X R67, R248, UR22, RZ, 0x2, P1 ;  /* 0x00000016f8437c11 */ /* 0x000fe200088f14ff */
[----:B------:R-:W-:Y:S01]  /*c250*/  USHF.L.U32 UR22, UR8, 0x2, URZ ;  /* 0x0000000208167899 */ /* 0x000fe2000800063f */
[----:B------:R-:W-:Y:S01]  /*c260*/  MOV R64, UR45 ;  /* 0x0000002d00407c02 */ /* 0x000fe20008000f00 */
[----:B------:R-:W-:Y:S01]  /*c270*/  FADD.FTZ R227, R227, R229 ;  /* 0x000000e5e3e37221 */ /* 0x000fe20000010000 */
[----:B------:R-:W-:-:S02]  /*c280*/  LEA.HI.SX32 R246, R65, R248, 0x1b ;  /* 0x000000f841f67211 */ /* 0x000fc400078fdaff */
[----:B------:R-:W-:Y:S01]  /*c290*/  ISETP.GE.AND P1, PT, R210, 0x21, PT ;  /* 0x00000021d200780c */ /* 0x000fe20003f26270 */
[----:B------:R-:W-:Y:S01]  /*c2a0*/  IMAD.WIDE R66, R64, 0x4, R66 ;  /* 0x0000000440427825 */ /* 0x000fe200078e0242 */
[C---:B------:R-:W-:Y:S01]  /*c2b0*/  IADD3 R241, R248.reuse, 0x340, RZ ;  /* 0x00000340f8f17810 */ /* 0x040fe20007ffe0ff */
[----:B------:R-:W0:Y:S01]  /*c2c0*/  LDC.64 R64, c[0x0][0x360] ;  /* 0x0000d800ff407b82 */ /* 0x000e220000000a00 */
[C---:B------:R-:W-:Y:S02]  /*c2d0*/  IADD3 R243, R248.reuse, 0x380, RZ ;  /* 0x00000380f8f37810 */ /* 0x040fe40007ffe0ff */
[----:B------:R-:W-:Y:S02]  /*c2e0*/  IADD3 R245, R248, 0x3c0, RZ ;  /* 0x000003c0f8f57810 */ /* 0x000fe40007ffe0ff */
[-C--:B------:R-:W-:Y:S02]  /*c2f0*/  LEA.HI.SX32 R233, R233, R248.reuse, 0x1b ;  /* 0x000000f8e9e97211 */ /* 0x080fe400078fdaff */
[----:B------:R-:W-:-:S02]  /*c300*/  LEA.HI.SX32 R235, R235, R248, 0x1b ;  /* 0x000000f8ebeb7211 */ /* 0x000fc400078fdaff */
[-C--:B------:R-:W-:Y:S02]  /*c310*/  LEA.HI.SX32 R237, R237, R248.reuse, 0x1b ;  /* 0x000000f8eded7211 */ /* 0x080fe400078fdaff */
[-C--:B------:R-:W-:Y:S02]  /*c320*/  LEA.HI.SX32 R239, R239, R248.reuse, 0x1b ;  /* 0x000000f8efef7211 */ /* 0x080fe400078fdaff */
[-C--:B------:R-:W-:Y:S02]  /*c330*/  LEA.HI.SX32 R241, R241, R248.reuse, 0x1b ;  /* 0x000000f8f1f17211 */ /* 0x080fe400078fdaff */
[-C--:B------:R-:W-:Y:S02]  /*c340*/  LEA.HI.SX32 R243, R243, R248.reuse, 0x1b ;  /* 0x000000f8f3f37211 */ /* 0x080fe400078fdaff */
[----:B------:R-:W-:Y:S01]  /*c350*/  LEA.HI.SX32 R245, R245, R248, 0x1b ;  /* 0x000000f8f5f57211 */ /* 0x000fe200078fdaff */
[----:B0-----:R-:W-:-:S04]  /*c360*/  IMAD.WIDE.U32 R66, R64, UR22, R66 ;  /* 0x0000001640427c25 */ /* 0x001fc8000f8e0042 */
[----:B------:R-:W-:-:S04]  /*c370*/  IMAD R64, R64, UR23, RZ ;  /* 0x0000001740407c24 */ /* 0x000fc8000f8e02ff */
[----:B------:R-:W-:-:S05]  /*c380*/  IMAD R65, R65, UR22, R64 ;  /* 0x0000001641417c24 */ /* 0x000fca000f8e0240 */
[----:B------:R-:W-:Y:S02]  /*c390*/  IADD3 R67, R67, R65, RZ ;  /* 0x0000004143437210 */ /* 0x000fe40007ffe0ff */
[----:B------:R0:W1:Y:S01]  /*c3a0*/  LDS R65, [R226+0x8c0] ;  /* 0x0008c000e2417984 */ /* 0x0000620000000800 */
[----:B------:R-:W-:Y:S05]  /*c3b0*/  @!P1 BRA `(.L_x_13262) ;  /* 0x0000000000049947 */ /* 0x000fea0003800000 */
[----:B-1----:R2:W-:Y:S02]  /*c3c0*/  REDG.E.ADD.F32.FTZ.RN.STRONG.GPU desc[UR24][R66.64+-0xf80], R65 ;  /* 0xfff08041420079a6 */ /* 0x0025e4000c10f398 */
.L_x_13262:
[----:B------:R-:W-:Y:S05]  /*c3d0*/  BSYNC B0 ;  /* 0x0000000000007941 */ /* 0x000fea0003800000 */
.L_x_13261:
[----:B-12---:R-:W-:Y:S01]  /*c3e0*/  LEA R65, R225, UR17, 0x2 ;  /* 0x00000011e1417c11 */ /* 0x006fe2000f8e10ff */
[----:B------:R-:W-:Y:S01]  /*c3f0*/  BSSY B0, `(.L_x_13263) ;  /* 0x000000b000007945 */ /* 0x000fe20003800000 */
[----:B------:R-:W-:Y:S02]  /*c400*/  ISETP.GE.AND P6, PT, R210, 0x41, PT ;  /* 0x00000041d200780c */ /* 0x000fe40003fc6270 */
[----:B------:R-:W-:Y:S02]  /*c410*/  LEA R224, R224, UR17, 0x2 ;  /* 0x00000011e0e07c11 */ /* 0x000fe4000f8e10ff */
[----:B------:R-:W1:Y:S01]  /*c420*/  LDS R65, [R65+0x940] ;  /* 0x0009400041417984 */ /* 0x000e620000000800 */
[C---:B------:R-:W-:Y:S02]  /*c430*/  ISETP.GE.AND P1, PT, R210.reuse, 0x61, PT ;  /* 0x00000061d200780c */ /* 0x040fe40003f26270 */
[C---:B------:R-:W-:Y:S02]  /*c440*/  ISETP.GE.AND P2, PT, R210.reuse, 0x81, PT ;  /* 0x00000081d200780c */ /* 0x040fe40003f46270 */
[----:B------:R-:W-:-:S02]  /*c450*/  ISETP.GE.AND P3, PT, R210, 0xa1, PT ;  /* 0x000000a1d200780c */ /* 0x000fc40003f66270 */
[C---:B------:R-:W-:Y:S02]  /*c460*/  ISETP.GE.AND P4, PT, R210.reuse, 0xc1, PT ;  /* 0x000000c1d200780c */ /* 0x040fe40003f86270 */
[----:B------:R-:W-:Y:S01]  /*c470*/  ISETP.GE.AND P5, PT, R210, 0xe1, PT ;  /* 0x000000e1d200780c */ /* 0x000fe20003fa6270 */
[----:B------:R-:W-:-:S12]  /*c480*/  @!P6 BRA `(.L_x_13264) ;  /* 0x000000000004e947 */ /* 0x000fd80003800000 */
[----:B-1----:R2:W-:Y:S02]  /*c490*/  REDG.E.ADD.F32.FTZ.RN.STRONG.GPU desc[UR24][R66.64+-0xf00], R65 ;  /* 0xfff10041420079a6 */ /* 0x0025e4000c10f398 */
.L_x_13264:
[----:B------:R-:W-:Y:S05]  /*c4a0*/  BSYNC B0 ;  /* 0x0000000000007941 */ /* 0x000fea0003800000 */
.L_x_13263:
[----:B-12---:R1:W2:Y:S01]  /*c4b0*/  LDS R65, [R224+0x9c0] ;  /* 0x0009c000e0417984 */ /* 0x0062a20000000800 */
[----:B------:R-:W-:Y:S01]  /*c4c0*/  BSSY B0, `(.L_x_13265) ;  /* 0x0000004000007945 */ /* 0x000fe20003800000 */
[----:B------:R-:W-:-:S03]  /*c4d0*/  LEA R223, R223, UR17, 0x2 ;  /* 0x00000011dfdf7c11 */ /* 0x000fc6000f8e10ff */
[----:B------:R-:W-:Y:S05]  /*c4e0*/  @!P1 BRA `(.L_x_13266) ;  /* 0x0000000000049947 */ /* 0x000fea0003800000 */
[----:B--2---:R3:W-:Y:S02]  /*c4f0*/  REDG.E.ADD.F32.FTZ.RN.STRONG.GPU desc[UR24][R66.64+-0xe80], R65 ;  /* 0xfff18041420079a6 */ /* 0x0047e4000c10f398 */
.L_x_13266:
[----:B------:R-:W-:Y:S05]  /*c500*/  BSYNC B0 ;  /* 0x0000000000007941 */ /* 0x000fea0003800000 */
.L_x_13265:
[----:B--23--:R2:W3:Y:S01]  /*c510*/  LDS R65, [R223+0xa40] ;  /* 0x000a4000df417984 */ /* 0x00c4e20000000800 */
[----:B------:R-:W-:Y:S01]  /*c520*/  BSSY B0, `(.L_x_13267) ;  /* 0x0000004000007945 */ /* 0x000fe20003800000 */
[----:B------:R-:W-:-:S03]  /*c530*/  LEA R222, R222, UR17, 0x2 ;  /* 0x00000011dede7c11 */ /* 0x000fc6000f8e10ff */
[----:B------:R-:W-:Y:S05]  /*c540*/  @!P2 BRA `(.L_x_13268) ;  /* 0x000000000004a947 */ /* 0x000fea0003800000 */
[----:B---3--:R4:W-:Y:S02]  /*c550*/  REDG.E.ADD.F32.FTZ.RN.STRONG.GPU desc[UR24][R66.64+-0xe00], R65 ;  /* 0xfff20041420079a6 */ /* 0x0089e4000c10f398 */
.L_x_13268:
[----:B------:R-:W-:Y:S05]  /*c560*/  BSYNC B0 ;  /* 0x0000000000007941 */ /* 0x000fea0003800000 */
.L_x_13267:
[----:B---34-:R3:W4:Y:S01]  /*c570*/  LDS R65, [R222+0xac0] ;  /* 0x000ac000de417984 */ /* 0x0187220000000800 */
[----:B------:R-:W-:Y:S01]  /*c580*/  BSSY B0, `(.L_x_13269) ;  /* 0x0000004000007945 */ /* 0x000fe20003800000 */
[----:B------:R-:W-:-:S03]  /*c590*/  LEA R221, R221, UR17, 0x2 ;  /* 0x00000011dddd7c11 */ /* 0x000fc6000f8e10ff */
[----:B------:R-:W-:Y:S05]  /*c5a0*/  @!P3 BRA `(.L_x_13270) ;  /* 0x000000000004b947 */ /* 0x000fea0003800000 */
[----:B----4-:R4:W-:Y:S02]  /*c5b0*/  REDG.E.ADD.F32.FTZ.RN.STRONG.GPU desc[UR24][R66.64+-0xd80], R65 ;  /* 0xfff28041420079a6 */ /* 0x0109e4000c10f398 */
.L_x_13270:
[----:B------:R-:W-:Y:S05]  /*c5c0*/  BSYNC B0 ;  /* 0x0000000000007941 */ /* 0x000fea0003800000 */
.L_x_13269:
[----:B----4-:R4:W0:Y:S01]  /*c5d0*/  LDS R65, [R221+0xb40] ;  /* 0x000b4000dd417984 */ /* 0x0108220000000800 */
[----:B------:R-:W-:Y:S01]  /*c5e0*/  BSSY B0, `(.L_x_13271) ;  /* 0x0000004000007945 */ /* 0x000fe20003800000 */
[----:B------:R-:W-:-:S03]  /*c5f0*/  LEA R220, R220, UR17, 0x2 ;  /* 0x00000011dcdc7c11 */ /* 0x000fc6000f8e10ff */
[----:B------:R-:W-:Y:S05]  /*c600*/  @!P4 BRA `(.L_x_13272) ;  /* 0x000000000004c947 */ /* 0x000fea0003800000 */
[----:B0-----:R0:W-:Y:S02]  /*c610*/  REDG.E.ADD.F32.FTZ.RN.STRONG.GPU desc[UR24][R66.64+-0xd00], R65 ;  /* 0xfff30041420079a6 */ /* 0x0011e4000c10f398 */
.L_x_13272:
[----:B------:R-:W-:Y:S05]  /*c620*/  BSYNC B0 ;  /* 0x0000000000007941 */ /* 0x000fea0003800000 */
.L_x_13271:
[----:B0-----:R0:W0:Y:S01]  /*c630*/  LDS R65, [R220+0xbc0] ;  /* 0x000bc000dc417984 */ /* 0x0010220000000800 */
[----:B------:R-:W-:Y:S04]  /*c640*/  BSSY B0, `(.L_x_13273) ;  /* 0x0000003000007945 */ /* 0x000fe80003800000 */
[----:B------:R-:W-:Y:S05]  /*c650*/  @!P5 BRA `(.L_x_13274) ;  /* 0x000000000004d947 */ /* 0x000fea0003800000 */
[----:B0-----:R0:W-:Y:S02]  /*c660*/  REDG.E.ADD.F32.FTZ.RN.STRONG.GPU desc[UR24][R66.64+-0xc80], R65 ;  /* 0xfff38041420079a6 */ /* 0x0011e4000c10f398 */
.L_x_13274:
[----:B------:R-:W-:Y:S05]  /*c670*/  BSYNC B0 ;  /* 0x0000000000007941 */ /* 0x000fea0003800000 */
.L_x_13273:
        /* <DEDUP_REMOVED lines=12> */
.L_x_13276:
[----:B------:R-:W-:Y:S05]  /*c740*/  BSYNC B0 ;  /* 0x0000000000007941 */ /* 0x000fea0003800000 */
.L_x_13275:
[----:B0-----:R0:W0:Y:S01]  /*c750*/  LDS R65, [R218+0xcc0] ;  /* 0x000cc000da417984 */ /* 0x0010220000000800 */
[----:B------:R-:W-:Y:S01]  /*c760*/  BSSY B0, `(.L_x_13277) ;  /* 0x0000004000007945 */ /* 0x000fe20003800000 */
[----:B------:R-:W-:-:S03]  /*c770*/  LEA R217, R217, UR17, 0x2 ;  /* 0x00000011d9d97c11 */ /* 0x000fc6000f8e10ff */
[----:B------:R-:W-:Y:S05]  /*c780*/  @!P1 BRA `(.L_x_13278) ;  /* 0x0000000000049947 */ /* 0x000fea0003800000 */
[----:B0-----:R0:W-:Y:S02]  /*c790*/  REDG.E.ADD.F32.FTZ.RN.STRONG.GPU desc[UR24][R66.64+-0xb80], R65 ;  /* 0xfff48041420079a6 */ /* 0x0011e4000c10f398 */
.L_x_13278:
[----:B------:R-:W-:Y:S05]  /*c7a0*/  BSYNC B0 ;  /* 0x0000000000007941 */ /* 0x000fea0003800000 */
.L_x_13277:
[----:B0-----:R0:W0:Y:S01]  /*c7b0*/  LDS R65, [R217+0xd40] ;  /* 0x000d4000d9417984 */ /* 0x0010220000000800 */
[----:B------:R-:W-:Y:S01]  /*c7c0*/  BSSY B0, `(.L_x_13279) ;  /* 0x0000004000007945 */ /* 0x000fe20003800000 */
[----:B------:R-:W-:-:S03]  /*c7d0*/  LEA R216, R216, UR17, 0x2 ;  /* 0x00000011d8d87c11 */ /* 0x000fc6000f8e10ff */
[----:B------:R-:W-:Y:S05]  /*c7e0*/  @!P2 BRA `(.L_x_13280) ;  /* 0x000000000004a947 */ /* 0x000fea0003800000 */
[----:B0-----:R0:W-:Y:S02]  /*c7f0*/  REDG.E.ADD.F32.FTZ.RN.STRONG.GPU desc[UR24][R66.64+-0xb00], R65 ;  /* 0xfff50041420079a6 */ /* 0x0011e4000c10f398 */
.L_x_13280:
[----:B------:R-:W-:Y:S05]  /*c800*/  BSYNC B0 ;  /* 0x0000000000007941 */ /* 0x000fea0003800000 */
.L_x_13279:
[----:B0-----:R0:W0:Y:S01]  /*c810*/  LDS R65, [R216+0xdc0] ;  /* 0x000dc000d8417984 */ /* 0x0010220000000800 */
[----:B------:R-:W-:Y:S01]  /*c820*/  BSSY B0, `(.L_x_13281) ;  /* 0x0000004000007945 */ /* 0x000fe20003800000 */
[----:B------:R-:W-:-:S03]  /*c830*/  LEA R215, R215, UR17, 0x2 ;  /* 0x00000011d7d77c11 */ /* 0x000fc6000f8e10ff */
[----:B------:R-:W-:Y:S05]  /*c840*/  @!P3 BRA `(.L_x_13282) ;  /* 0x000000000004b947 */ /* 0x000fea0003800000 */
[----:B0-----:R0:W-:Y:S02]  /*c850*/  REDG.E.ADD.F32.FTZ.RN.STRONG.GPU desc[UR24][R66.64+-0xa80], R65 ;  /* 0xfff58041420079a6 */ /* 0x0011e4000c10f398 */
.L_x_13282:
[----:B------:R-:W-:Y:S05]  /*c860*/  BSYNC B0 ;  /* 0x0000000000007941 */ /* 0x000fea0003800000 */
.L_x_13281:
[----:B0-----:R0:W0:Y:S01]  /*c870*/  LDS R65, [R215+0xe40] ;  /* 0x000e4000d7417984 */ /* 0x0010220000000800 */
[----:B------:R-:W-:Y:S01]  /*c880*/  BSSY B0, `(.L_x_13283) ;  /* 0x0000004000007945 */ /* 0x000fe20003800000 */
[----:B------:R-:W-:-:S03]  /*c890*/  LEA R214, R214, UR17, 0x2 ;  /* 0x00000011d6d67c11 */ /* 0x000fc6000f8e10ff */
[----:B------:R-:W-:Y:S05]  /*c8a0*/  @!P4 BRA `(.L_x_13284) ;  /* 0x000000000004c947 */ /* 0x000fea0003800000 */
[----:B0-----:R0:W-:Y:S02]  /*c8b0*/  REDG.E.ADD.F32.FTZ.RN.STRONG.GPU desc[UR24][R66.64+-0xa00], R65 ;  /* 0xfff60041420079a6 */ /* 0x0011e4000c10f398 */
.L_x_13284:
[----:B------:R-:W-:Y:S05]  /*c8c0*/  BSYNC B0 ;  /* 0x0000000000007941 */ /* 0x000fea0003800000 */
.L_x_13283:
[----:B0-----:R0:W0:Y:S01]  /*c8d0*/  LDS R65, [R214+0xec0] ;  /* 0x000ec000d6417984 */ /* 0x0010220000000800 */
[----:B------:R-:W-:Y:S04]  /*c8e0*/  BSSY B0, `(.L_x_13285) ;  /* 0x0000003000007945 */ /* 0x000fe80003800000 */
[----:B------:R-:W-:Y:S05]  /*c8f0*/  @!P5 BRA `(.L_x_13286) ;  /* 0x000000000004d947 */ /* 0x000fea0003800000 */
[----:B0-----:R0:W-:Y:S02]  /*c900*/  REDG.E.ADD.F32.FTZ.RN.STRONG.GPU desc[UR24][R66.64+-0x980], R65 ;  /* 0xfff68041420079a6 */ /* 0x0011e4000c10f398 */
.L_x_13286:
[----:B------:R-:W-:Y:S05]  /*c910*/  BSYNC B0 ;  /* 0x0000000000007941 */ /* 0x000fea0003800000 */
.L_x_13285:
        /* <DEDUP_REMOVED lines=12> */
.L_x_13288:
[----:B------:R-:W-:Y:S05]  /*c9e0*/  BSYNC B0 ;  /* 0x0000000000007941 */ /* 0x000fea0003800000 */
.L_x_13287:
[----:B0-----:R0:W0:Y:S01]  /*c9f0*/  LDS R65, [R212+0xfc0] ;  /* 0x000fc000d4417984 */ /* 0x0010220000000800 */
[----:B------:R-:W-:Y:S01]  /*ca00*/  BSSY B0, `(.L_x_13289) ;  /* 0x0000004000007945 */ /* 0x000fe20003800000 */
[----:B------:R-:W-:-:S03]  /*ca10*/  LEA R211, R211, UR17, 0x2 ;  /* 0x00000011d3d37c11 */ /* 0x000fc6000f8e10ff */
[----:B------:R-:W-:Y:S05]  /*ca20*/  @!P1 BRA `(.L_x_13290) ;  /* 0x0000000000049947 */ /* 0x000fea0003800000 */
[----:B0-----:R0:W-:Y:S02]  /*ca30*/  REDG.E.ADD.F32.FTZ.RN.STRONG.GPU desc[UR24][R66.64+-0x880], R65 ;  /* 0xfff78041420079a6 */ /* 0x0011e4000c10f398 */
.L_x_13290:
[----:B------:R-:W-:Y:S05]  /*ca40*/  BSYNC B0 ;  /* 0x0000000000007941 */ /* 0x000fea0003800000 */
.L_x_13289:
[----:B0-----:R0:W0:Y:S01]  /*ca50*/  LDS R65, [R211+0x1040] ;  /* 0x00104000d3417984 */ /* 0x0010220000000800 */
[----:B------:R-:W-:Y:S01]  /*ca60*/  BSSY B0, `(.L_x_13291) ;  /* 0x0000004000007945 */ /* 0x000fe20003800000 */
[----:B------:R-:W-:-:S03]  /*ca70*/  LEA R209, R209, UR17, 0x2 ;  /* 0x00000011d1d17c11 */ /* 0x000fc6000f8e10ff */
[----:B------:R-:W-:Y:S05]  /*ca80*/  @!P2 BRA `(.L_x_13292) ;  /* 0x000000000004a947 */ /* 0x000fea0003800000 */
[----:B0-----:R0:W-:Y:S02]  /*ca90*/  REDG.E.ADD.F32.FTZ.RN.STRONG.GPU desc[UR24][R66.64+-0x800], R65 ;  /* 0xfff80041420079a6 */ /* 0x0011e4000c10f398 */
.L_x_13292:
[----:B------:R-:W-:Y:S05]  /*caa0*/  BSYNC B0 ;  /* 0x0000000000007941 */ /* 0x000fea0003800000 */
.L_x_13291:
[----:B0-----:R0:W0:Y:S01]  /*cab0*/  LDS R65, [R209+0x10c0] ;  /* 0x0010c000d1417984 */ /* 0x0010220000000800 */
[----:B------:R-:W-:Y:S01]  /*cac0*/  BSSY B0, `(.L_x_13293) ;  /* 0x0000004000007945 */ /* 0x000fe20003800000 */
[----:B------:R-:W-:-:S03]  /*cad0*/  LEA R233, R233, UR17, 0x2 ;  /* 0x00000011e9e97c11 */ /* 0x000fc6000f8e10ff */
[----:B------:R-:W-:Y:S05]  /*cae0*/  @!P3 BRA `(.L_x_13294) ;  /* 0x000000000004b947 */ /* 0x000fea0003800000 */
[----:B0-----:R0:W-:Y:S02]  /*caf0*/  REDG.E.ADD.F32.FTZ.RN.STRONG.GPU desc[UR24][R66.64+-0x780], R65 ;  /* 0xfff88041420079a6 */ /* 0x0011e4000c10f398 */
.L_x_13294:
[----:B------:R-:W-:Y:S05]  /*cb00*/  BSYNC B0 ;  /* 0x0000000000007941 */ /* 0x000fea0003800000 */
.L_x_13293:
[----:B0-----:R0:W0:Y:S01]  /*cb10*/  LDS R65, [R233+0x1140] ;  /* 0x00114000e9417984 */ /* 0x0010220000000800 */
[----:B------:R-:W-:Y:S01]  /*cb20*/  BSSY B0, `(.L_x_13295) ;  /* 0x0000004000007945 */ /* 0x000fe20003800000 */
[----:B------:R-:W-:-:S03]  /*cb30*/  LEA R234, R234, UR17, 0x2 ;  /* 0x00000011eaea7c11 */ /* 0x000fc6000f8e10ff */
[----:B------:R-:W-:Y:S05]  /*cb40*/  @!P4 BRA `(.L_x_13296) ;  /* 0x000000000004c947 */ /* 0x000fea0003800000 */
[----:B0-----:R0:W-:Y:S02]  /*cb50*/  REDG.E.ADD.F32.FTZ.RN.STRONG.GPU desc[UR24][R66.64+-0x700], R65 ;  /* 0xfff90041420079a6 */ /* 0x0011e4000c10f398 */
.L_x_13296:
[----:B------:R-:W-:Y:S05]  /*cb60*/  BSYNC B0 ;  /* 0x0000000000007941 */ /* 0x000fea0003800000 */
.L_x_13295:
[----:B0-----:R0:W0:Y:S01]  /*cb70*/  LDS R65, [R234+0x11c0] ;  /* 0x0011c000ea417984 */ /* 0x0010220000000800 */
[----:B------:R-:W-:Y:S04]  /*cb80*/  BSSY B0, `(.L_x_13297) ;  /* 0x0000003000007945 */ /* 0x000fe80003800000 */
[----:B------:R-:W-:Y:S05]  /*cb90*/  @!P5 BRA `(.L_x_13298) ;  /* 0x000000000004d947 */ /* 0x000fea0003800000 */
[----:B0-----:R0:W-:Y:S02]  /*cba0*/  REDG.E.ADD.F32.FTZ.RN.STRONG.GPU desc[UR24][R66.64+-0x680], R65 ;  /* 0xfff98041420079a6 */ /* 0x0011e4000c10f398 */
.L_x_13298:
[----:B------:R-:W-:Y:S05]  /*cbb0*/  BSYNC B0 ;  /* 0x0000000000007941 */ /* 0x000fea0003800000 */
.L_x_13297:
        /* <DEDUP_REMOVED lines=12> */
.L_x_13300:
[----:B------:R-:W-:Y:S05]  /*cc80*/  BSYNC B0 ;  /* 0x0000000000007941 */ /* 0x000fea0003800000 */
.L_x_13299:
[----:B0-----:R0:W0:Y:S01]  /*cc90*/  LDS R65, [R236+0x12c0] ;  /* 0x0012c000ec417984 */ /* 0x0010220000000800 */
[----:B------:R-:W-:Y:S01]  /*cca0*/  BSSY B0, `(.L_x_13301) ;  /* 0x0000004000007945 */ /* 0x000fe20003800000 */
[----:B------:R-:W-:-:S03]  /*ccb0*/  LEA R237, R237, UR17, 0x2 ;  /* 0x00000011eded7c11 */ /* 0x000fc6000f8e10ff */
[----:B------:R-:W-:Y:S05]  /*ccc0*/  @!P1 BRA `(.L_x_13302) ;  /* 0x0000000000049947 */ /* 0x000fea0003800000 */
[----:B0-----:R0:W-:Y:S02]  /*ccd0*/  REDG.E.ADD.F32.FTZ.RN.STRONG.GPU desc[UR24][R66.64+-0x580], R65 ;  /* 0xfffa8041420079a6 */ /* 0x0011e4000c10f398 */
.L_x_13302:
[----:B------:R-:W-:Y:S05]  /*cce0*/  BSYNC B0 ;  /* 0x0000000000007941 */ /* 0x000fea0003800000 */
.L_x_13301:
[----:B0-----:R0:W0:Y:S01]  /*ccf0*/  LDS R65, [R237+0x1340] ;  /* 0x00134000ed417984 */ /* 0x0010220000000800 */
[----:B------:R-:W-:Y:S01]  /*cd00*/  BSSY B0, `(.L_x_13303) ;  /* 0x0000004000007945 */ /* 0x000fe20003800000 */
[----:B------:R-:W-:-:S03]  /*cd10*/  LEA R238, R238, UR17, 0x2 ;  /* 0x00000011eeee7c11 */ /* 0x000fc6000f8e10ff */
[----:B------:R-:W-:Y:S05]  /*cd20*/  @!P2 BRA `(.L_x_13304) ;  /* 0x000000000004a947 */ /* 0x000fea0003800000 */
[----:B0-----:R0:W-:Y:S02]  /*cd30*/  REDG.E.ADD.F32.FTZ.RN.STRONG.GPU desc[UR24][R66.64+-0x500], R65 ;  /* 0xfffb0041420079a6 */ /* 0x0011e4000c10f398 */
.L_x_13304:
[----:B------:R-:W-:Y:S05]  /*cd40*/  BSYNC B0 ;  /* 0x0000000000007941 */ /* 0x000fea0003800000 */
.L_x_13303:
[----:B0-----:R0:W0:Y:S01]  /*cd50*/  LDS R65, [R238+0x13c0] ;  /* 0x0013c000ee417984 */ /* 0x0010220000000800 */
[----:B------:R-:W-:Y:S01]  /*cd60*/  BSSY B0, `(.L_x_13305) ;  /* 0x0000004000007945 */ /* 0x000fe20003800000 */
[----:B------:R-:W-:-:S03]  /*cd70*/  LEA R239, R239, UR17, 0x2 ;  /* 0x00000011efef7c11 */ /* 0x000fc6000f8e10ff */
[----:B------:R-:W-:Y:S05]  /*cd80*/  @!P3 BRA `(.L_x_13306) ;  /* 0x000000000004b947 */ /* 0x000fea0003800000 */
[----:B0-----:R0:W-:Y:S02]  /*cd90*/  REDG.E.ADD.F32.FTZ.RN.STRONG.GPU desc[UR24][R66.64+-0x480], R65 ;  /* 0xfffb8041420079a6 */ /* 0x0011e4000c10f398 */
.L_x_13306:
[----:B------:R-:W-:Y:S05]  /*cda0*/  BSYNC B0 ;  /* 0x0000000000007941 */ /* 0x000fea0003800000 */
.L_x_13305:
[----:B0-----:R0:W0:Y:S01]  /*cdb0*/  LDS R65, [R239+0x1440] ;  /* 0x00144000ef417984 */ /* 0x0010220000000800 */
[----:B------:R-:W-:Y:S01]  /*cdc0*/  BSSY B0, `(.L_x_13307) ;  /* 0x0000004000007945 */ /* 0x000fe20003800000 */
[----:B------:R-:W-:-:S03]  /*cdd0*/  LEA R240, R240, UR17, 0x2 ;  /* 0x00000011f0f07c11 */ /* 0x000fc6000f8e10ff */
[----:B------:R-:W-:Y:S05]  /*cde0*/  @!P4 BRA `(.L_x_13308) ;  /* 0x000000000004c947 */ /* 0x000fea0003800000 */
[----:B0-----:R0:W-:Y:S02]  /*cdf0*/  REDG.E.ADD.F32.FTZ.RN.STRONG.GPU desc[UR24][R66.64+-0x400], R65 ;  /* 0xfffc0041420079a6 */ /* 0x0011e4000c10f398 */
.L_x_13308:
[----:B------:R-:W-:Y:S05]  /*ce00*/  BSYNC B0 ;  /* 0x0000000000007941 */ /* 0x000fea0003800000 */
.L_x_13307:
[----:B0-----:R0:W0:Y:S01]  /*ce10*/  LDS R65, [R240+0x14c0] ;  /* 0x0014c000f0417984 */ /* 0x0010220000000800 */
[----:B------:R-:W-:Y:S04]  /*ce20*/  BSSY B0, `(.L_x_13309) ;  /* 0x0000003000007945 */ /* 0x000fe80003800000 */
[----:B------:R-:W-:Y:S05]  /*ce30*/  @!P5 BRA `(.L_x_13310) ;  /* 0x000000000004d947 */ /* 0x000fea0003800000 */
[----:B0-----:R0:W-:Y:S02]  /*ce40*/  REDG.E.ADD.F32.FTZ.RN.STRONG.GPU desc[UR24][R66.64+-0x380], R65 ;  /* 0xfffc8041420079a6 */ /* 0x0011e4000c10f398 */
.L_x_13310:
[----:B------:R-:W-:Y:S05]  /*ce50*/  BSYNC B0 ;  /* 0x0000000000007941 */ /* 0x000fea0003800000 */
.L_x_13309:
        /* <DEDUP_REMOVED lines=12> */
.L_x_13312:
[----:B------:R-:W-:Y:S05]  /*cf20*/  BSYNC B0 ;  /* 0x0000000000007941 */ /* 0x000fea0003800000 */
.L_x_13311:
[----:B0-----:R0:W0:Y:S01]  /*cf30*/  LDS R65, [R242+0x15c0] ;  /* 0x0015c000f2417984 */ /* 0x0010220000000800 */
[----:B------:R-:W-:Y:S01]  /*cf40*/  BSSY B0, `(.L_x_13313) ;  /* 0x0000004000007945 */ /* 0x000fe20003800000 */
[----:B------:R-:W-:-:S03]  /*cf50*/  LEA R243, R243, UR17, 0x2 ;  /* 0x00000011f3f37c11 */ /* 0x000fc6000f8e10ff */
[----:B------:R-:W-:Y:S05]  /*cf60*/  @!P1 BRA `(.L_x_13314) ;  /* 0x0000000000049947 */ /* 0x000fea0003800000 */
[----:B0-----:R0:W-:Y:S02]  /*cf70*/  REDG.E.ADD.F32.FTZ.RN.STRONG.GPU desc[UR24][R66.64+-0x280], R65 ;  /* 0xfffd8041420079a6 */ /* 0x0011e4000c10f398 */
.L_x_13314:
[----:B------:R-:W-:Y:S05]  /*cf80*/  BSYNC B0 ;  /* 0x0000000000007941 */ /* 0x000fea0003800000 */
.L_x_13313:
[----:B0-----:R0:W0:Y:S01]  /*cf90*/  LDS R65, [R243+0x1640] ;  /* 0x00164000f3417984 */ /* 0x0010220000000800 */
[----:B------:R-:W-:Y:S01]  /*cfa0*/  BSSY B0, `(.L_x_13315) ;  /* 0x0000004000007945 */ /* 0x000fe20003800000 */
[----:B------:R-:W-:-:S03]  /*cfb0*/  LEA R244, R244, UR17, 0x2 ;  /* 0x00000011f4f47c11 */ /* 0x000fc6000f8e10ff */
[----:B------:R-:W-:Y:S05]  /*cfc0*/  @!P2 BRA `(.L_x_13316) ;  /* 0x000000000004a947 */ /* 0x000fea0003800000 */
[----:B0-----:R0:W-:Y:S02]  /*cfd0*/  REDG.E.ADD.F32.FTZ.RN.STRONG.GPU desc[UR24][R66.64+-0x200], R65 ;  /* 0xfffe0041420079a6 */ /* 0x0011e4000c10f398 */
.L_x_13316:
[----:B------:R-:W-:Y:S05]  /*cfe0*/  BSYNC B0 ;  /* 0x0000000000007941 */ /* 0x000fea0003800000 */
.L_x_13315:
[----:B0-----:R0:W0:Y:S01]  /*cff0*/  LDS R65, [R244+0x16c0] ;  /* 0x0016c000f4417984 */ /* 0x0010220000000800 */
[----:B------:R-:W-:Y:S01]  /*d000*/  BSSY B0, `(.L_x_13317) ;  /* 0x0000004000007945 */ /* 0x000fe20003800000 */
[----:B------:R-:W-:-:S03]  /*d010*/  LEA R245, R245, UR17, 0x2 ;  /* 0x00000011f5f57c11 */ /* 0x000fc6000f8e10ff */
[----:B------:R-:W-:Y:S05]  /*d020*/  @!P3 BRA `(.L_x_13318) ;  /* 0x000000000004b947 */ /* 0x000fea0003800000 */
[----:B0-----:R0:W-:Y:S02]  /*d030*/  REDG.E.ADD.F32.FTZ.RN.STRONG.GPU desc[UR24][R66.64+-0x180], R65 ;  /* 0xfffe8041420079a6 */ /* 0x0011e4000c10f398 */
.L_x_13318:
[----:B------:R-:W-:Y:S05]  /*d040*/  BSYNC B0 ;  /* 0x0000000000007941 */ /* 0x000fea0003800000 */
.L_x_13317:
[----:B0-----:R0:W0:Y:S01]  /*d050*/  LDS R65, [R245+0x1740] ;  /* 0x00174000f5417984 */ /* 0x0010220000000800 */
[----:B------:R-:W-:Y:S01]  /*d060*/  BSSY B0, `(.L_x_13319) ;  /* 0x0000004000007945 */ /* 0x000fe20003800000 */
[----:B------:R-:W-:-:S03]  /*d070*/  LEA R246, R246, UR17, 0x2 ;  /* 0x00000011f6f67c11 */ /* 0x000fc6000f8e10ff */
[----:B------:R-:W-:Y:S05]  /*d080*/  @!P4 BRA `(.L_x_13320) ;  /* 0x000000000004c947 */ /* 0x000fea0003800000 */
[----:B0-----:R0:W-:Y:S02]  /*d090*/  REDG.E.ADD.F32.FTZ.RN.STRONG.GPU desc[UR24][R66.64+-0x100], R65 ;  /* 0xffff0041420079a6 */ /* 0x0011e4000c10f398 */
.L_x_13320:
[----:B------:R-:W-:Y:S05]  /*d0a0*/  BSYNC B0 ;  /* 0x0000000000007941 */ /* 0x000fea0003800000 */
.L_x_13319:
[----:B0-----:R0:W0:Y:S01]  /*d0b0*/  LDS R65, [R246+0x17c0] ;  /* 0x0017c000f6417984 */ /* 0x0010220000000800 */
[----:B------:R-:W-:Y:S01]  /*d0c0*/  BSSY B0, `(.L_x_13321) ;  /* 0x0000004000007945 */ /* 0x000fe20003800000 */
[----:B------:R-:W-:-:S03]  /*d0d0*/  FADD.FTZ R64, R228, R230 ;  /* 0x000000e6e4407221 */ /* 0x000fc60000010000 */
[----:B------:R-:W-:Y:S05]  /*d0e0*/  @!P5 BRA `(.L_x_13322) ;  /* 0x000000000004d947 */ /* 0x000fea0003800000 */
[----:B0-----:R0:W-:Y:S02]  /*d0f0*/  REDG.E.ADD.F32.FTZ.RN.STRONG.GPU desc[UR24][R66.64+-0x80], R65 ;  /* 0xffff8041420079a6 */ /* 0x0011e4000c10f398 */
.L_x_13322:
[----:B------:R-:W-:Y:S05]  /*d100*/  BSYNC B0 ;  /* 0x0000000000007941 */ /* 0x000fea0003800000 */
.L_x_13321:
        /* <DEDUP_REMOVED lines=10> */
[----:B------:R-:W-:Y:S01]  /*d1b0*/  FMUL.FTZ R188, R188, R173 ;  /* 0x000000adbcbc7220 */ /* 0x000fe20000410000 */
[----:B------:R-:W-:Y:S01]  /*d1c0*/  FMUL.FTZ R186, R186, R175 ;  /* 0x000000afbaba7220 */ /* 0x000fe20000410000 */
[----:B------:R-:W2:Y:S01]  /*d1d0*/  SHFL.DOWN PT, R135, R64, 0x1, 0x1f ;  /* 0x08201f0040877f89 */ /* 0x000ea200000e0000 */
[----:B------:R-:W-:Y:S01]  /*d1e0*/  FFMA.FTZ R159, R190, R161, R159 ;  /* 0x000000a1be9f7223 */ /* 0x000fe2000001009f */
[----:B------:R-:W-:Y:S01]  /*d1f0*/  FFMA.FTZ R189, R189, R174, R188 ;  /* 0x000000aebdbd7223 */ /* 0x000fe200000100bc */
[----:B------:R-:W-:Y:S01]  /*d200*/  FFMA.FTZ R176, R187, R176, R186 ;  /* 0x000000b0bbb07223 */ /* 0x000fe200000100ba */
[----:B------:R-:W3:Y:S01]  /*d210*/  S2R R211, SR_TID.X ;  /* 0x0000000000d37919 */ /* 0x000ee20000002100 */
[----:B------:R-:W-:Y:S01]  /*d220*/  FFMA.FTZ R159, R6, R164, R159 ;  /* 0x000000a4069f7223 */ /* 0x000fe2000001009f */
[----:B------:R-:W-:Y:S01]  /*d230*/  FFMA.FTZ R189, R4, R181, R189 ;  /* 0x000000b504bd7223 */ /* 0x000fe200000100bd */
[----:B------:R-:W-:Y:S01]  /*d240*/  FFMA.FTZ R176, R3, R182, R176 ;  /* 0x000000b603b07223 */ /* 0x000fe200000100b0 */
[----:B------:R-:W-:Y:S01]  /*d250*/  FMUL.FTZ R185, R185, R178 ;  /* 0x000000b2b9b97220 */ /* 0x000fe20000410000 */
[----:B------:R-:W-:Y:S01]  /*d260*/  ISETP.NE.AND P2, PT, R134, RZ, PT ;  /* 0x000000ff8600720c */ /* 0x000fe20003f45270 */
[----:B------:R-:W-:Y:S01]  /*d270*/  FMUL.FTZ R191, R191, R148 ;  /* 0x00000094bfbf7220 */ /* 0x000fe20000410000 */
[----:B------:R-:W-:Y:S01]  /*d280*/  FMUL.FTZ R11, R11, R169 ;  /* 0x000000a90b0b7220 */ /* 0x000fe20000410000 */
[----:B-----5:R-:W-:Y:S01]  /*d290*/  @!P1 FADD.FTZ R65, R65, R136 ;  /* 0x0000008841419221 */ /* 0x020fe20000010000 */
[----:B------:R-:W-:Y:S01]  /*d2a0*/  FFMA.FTZ R179, R184, R179, R185 ;  /* 0x000000b3b8b37223 */ /* 0x000fe200000100b9 */
[----:B------:R-:W-:Y:S01]  /*d2b0*/  FMUL.FTZ R193, R193, R146 ;  /* 0x00000092c1c17220 */ /* 0x000fe20000410000 */
[----:B------:R-:W-:Y:S01]  /*d2c0*/  FMUL.FTZ R13, R13, R166 ;  /* 0x000000a60d0d7220 */ /* 0x000fe20000410000 */
        /* <DEDUP_REMOVED lines=8> */
[----:B--2---:R-:W-:Y:S01]  /*d350*/  @!P1 FADD.FTZ R64, R135, R64 ;  /* 0x0000004087409221 */ /* 0x004fe20000010000 */
[----:B------:R-:W2:Y:S01]  /*d360*/  SHFL.DOWN PT, R210, R67, 0x2, 0x1f ;  /* 0x08401f0043d27f89 */ /* 0x000ea200000e0000 */
        /* <DEDUP_REMOVED lines=10> */
[----:B---3--:R-:W-:Y:S01]  /*d410*/  ISETP.NE.AND P3, PT, R211, RZ, PT ;  /* 0x000000ffd300720c */ /* 0x008fe20003f65270 */
[----:B------:R-:W-:Y:S01]  /*d420*/  FMUL.FTZ R32, R32, R150 ;  /* 0x0000009620207220 */ /* 0x000fe20000410000 */
[----:B------:R-:W-:Y:S01]  /*d430*/  FMUL.FTZ R69, R207, R69 ;  /* 0x00000045cf457220 */ /* 0x000fe20000410000 */
        /* <DEDUP_REMOVED lines=11> */
[----:B------:R-:W-:Y:S01]  /*d4f0*/  FFMA.FTZ R141, R198, R141, R197 ;  /* 0x0000008dc68d7223 */ /* 0x000fe200000100c5 */
[----:B------:R-:W-:Y:S01]  /*d500*/  FFMA.FTZ R19, R20, R157, R19 ;  /* 0x0000009d14137223 */ /* 0x000fe20000010013 */
[----:B------:R-:W-:Y:S01]  /*d510*/  FFMA.FTZ R200, R200, R139, R199 ;  /* 0x0000008bc8c87223 */ /* 0x000fe200000100c7 */
[----:B-----5:R-:W-:Y:S01]  /*d520*/  @!P1 FADD.FTZ R64, R64, R135 ;  /* 0x0000008740409221 */ /* 0x020fe20000010000 */
        /* <DEDUP_REMOVED lines=23> */
[----:B------:R-:W-:Y:S01]  /*d6a0*/  BSSY B0, `(.L_x_13323) ;  /* 0x0000041000007945 */ /* 0x000fe20003800000 */
[----:B-1----:R-:W-:Y:S01]  /*d6b0*/  @!P1 FADD.FTZ R67, R67, R170 ;  /* 0x000000aa43439221 */ /* 0x002fe20000010000 */
[----:B------:R-:W-:Y:S01]  /*d6c0*/  FFMA.FTZ R78, R94, R172, R78 ;  /* 0x000000ac5e4e7223 */ /* 0x000fe2000001004e */
[----:B------:R-:W-:Y:S01]  /*d6d0*/  FADD.FTZ R60, R177, R60 ;  /* 0x0000003cb13c7221 */ /* 0x000fe20000010000 */
[----:B------:R-:W-:Y:S01]  /*d6e0*/  FADD.FTZ R59, R163, R59 ;  /* 0x0000003ba33b7221 */ /* 0x000fe20000010000 */
[----:B--2---:R-:W-:Y:S01]  /*d6f0*/  @!P1 FADD.FTZ R66, R66, R135 ;  /* 0x0000008742429221 */ /* 0x004fe20000010000 */
[----:B------:R-:W1:Y:S01]  /*d700*/  SHFL.DOWN PT, R6, R67, 0x8, 0x1f ;  /* 0x09001f0043067f89 */ /* 0x000e6200000e0000 */
[----:B------:R-:W-:Y:S01]  /*d710*/  FADD.FTZ R61, R180, R61 ;  /* 0x0000003db43d7221 */ /* 0x000fe20000010000 */
[----:B------:R-:W-:Y:S01]  /*d720*/  FFMA.FTZ R79, R95, R164, R79 ;  /* 0x000000a45f4f7223 */ /* 0x000fe2000001004f */
[----:B---3--:R-:W-:Y:S01]  /*d730*/  @!P1 FADD.FTZ R64, R64, R5 ;  /* 0x0000000540409221 */ /* 0x008fe20000010000 */
[----:B------:R-:W-:Y:S01]  /*d740*/  ISETP.GT.AND P1, PT, R134, 0x17, PT ;  /* 0x000000178600780c */ /* 0x000fe20003f24270 */
[----:B------:R-:W2:Y:S01]  /*d750*/  SHFL.DOWN PT, R5, R66, 0x8, 0x1f ;  /* 0x09001f0042057f89 */ /* 0x000ea200000e0000 */
[----:B------:R-:W-:Y:S01]  /*d760*/  FFMA.FTZ R75, R91, R181, R75 ;  /* 0x000000b55b4b7223 */ /* 0x000fe2000001004b */
[----:B------:R-:W-:Y:S01]  /*d770*/  FADD.FTZ R58, R159, R58 ;  /* 0x0000003a9f3a7221 */ /* 0x000fe20000010000 */
        /* <DEDUP_REMOVED lines=13> */
[----:B------:R-:W-:Y:S01]  /*d850*/  FFMA.FTZ R83, R99, R16, R83 ;  /* 0x0000001063537223 */ /* 0x000fe20000010053 */
[----:B------:R-:W0:Y:S01]  /*d860*/  SHFL.DOWN PT, R2, R65, 0x10, 0x1f ;  /* 0x0a001f0041027f89 */ /* 0x000e2200000e0000 */
[----:B------:R-:W-:Y:S01]  /*d870*/  FADD.FTZ R54, R141, R54 ;  /* 0x000000368d367221 */ /* 0x000fe20000010000 */
[----:B-1----:R-:W-:Y:S01]  /*d880*/  @!P1 FADD.FTZ R67, R67, R6 ;  /* 0x0000000643439221 */ /* 0x002fe20000010000 */
[----:B------:R-:W-:Y:S01]  /*d890*/  FFMA.FTZ R84, R100, R19, R84 ;  /* 0x0000001364547223 */ /* 0x000fe20000010054 */
[----:B------:R-:W-:Y:S01]  /*d8a0*/  FFMA.FTZ R85, R101, R22, R85 ;  /* 0x0000001665557223 */ /* 0x000fe20000010055 */
[----:B------:R-:W-:Y:S01]  /*d8b0*/  FADD.FTZ R53, R200, R53 ;  /* 0x00000035c8357221 */ /* 0x000fe20000010000 */
[----:B------:R-:W-:Y:S01]  /*d8c0*/  FADD.FTZ R52, R23, R52 ;  /* 0x0000003417347221 */ /* 0x000fe20000010000 */
        /* <DEDUP_REMOVED lines=11> */
[----:B------:R-:W-:-:S08]  /*d980*/  FADD.FTZ R49, R68, R49 ;  /* 0x0000003144317221 */ /* 0x000fd00000010000 */
        /* <DEDUP_REMOVED lines=18> */
.L_x_13324:
[----:B------:R-:W-:Y:S05]  /*dab0*/  BSYNC B0 ;  /* 0x0000000000007941 */ /* 0x000fea0003800000 */
.L_x_13323:
[----:B------:R-:W-:Y:S02]  /*dac0*/  UIADD3 UR7, UR7, 0x1, URZ ;  /* 0x0000000107077890 */ /* 0x000fe4000fffe03f */
[----:B------:R-:W-:Y:S02]  /*dad0*/  UIADD3 UR8, UP1, UR8, 0x1, URZ ;  /* 0x0000000108087890 */ /* 0x000fe4000ff3e03f */
[----:B------:R-:W-:Y:S02]  /*dae0*/  UISETP.GE.AND UP0, UPT, UR7, UR53, UPT ;  /* 0x000000350700728c */ /* 0x000fe4000bf06270 */
[----:B------:R-:W-:-:S04]  /*daf0*/  UIADD3.X UR9, URZ, UR9, URZ, UP1, !UPT ;  /* 0x000000093f097290 */ /* 0x000fc80008ffe43f */
[----:B------:R-:W-:-:S13]  /*db00*/  PLOP3.LUT P1, PT, PT, PT, UP0, 0x80, 0x0 ;  /* 0x000000000000781c */ /* 0x000fda0003f2f008 */
[----:B------:R-:W-:Y:S05]  /*db10*/  @!P1 BRA `(.L_x_13325) ;  /* 0xffffff7800189947 */ /* 0x000fea000383ffff */
.L_x_13246:
[----:B------:R-:W2:Y:S01]  /*db20*/  S2R R7, SR_TID.X ;  /* 0x0000000000077919 */ /* 0x000ea20000002100 */
[----:B------:R-:W-:Y:S01]  /*db30*/  F2FP.BF16.F32.PACK_AB R87, R87, R88 ;  /* 0x000000585757723e */ /* 0x000fe200000010ff */
[----:B------:R-:W-:Y:S01]  /*db40*/  USHF.R.S32.HI UR20, URZ, 0x1f, UR11 ;  /* 0x0000001f3f147899 */ /* 0x000fe2000801140b */
[----:B------:R-:W-:Y:S01]  /*db50*/  F2FP.BF16.F32.PACK_AB R83, R83, R84 ;  /* 0x000000545353723e */ /* 0x000fe200000010ff */
[----:B------:R-:W-:Y:S01]  /*db60*/  BAR.SYNC.DEFER_BLOCKING 0x0 ;  /* 0x0000000000007b1d */ /* 0x000fe20000010000 */
[----:B------:R-:W-:Y:S01]  /*db70*/  F2FP.BF16.F32.PACK_AB R79, R79, R80 ;  /* 0x000000504f4f723e */ /* 0x000fe200000010ff */
[----:B------:R-:W-:Y:S01]  /*db80*/  ULEA UR19, UR16, 0xfffffe00, 0x9 ;  /* 0xfffffe0010137891 */ /* 0x000fe2000f8e483f */
[----:B-1----:R-:W-:Y:S01]  /*db90*/  PRMT R0, R87, 0x7632, R0 ;  /* 0x0000763257007816 */ /* 0x002fe20000000000 */
        /* <DEDUP_REMOVED lines=22> */
[----:B--2---:R-:W-:-:S02]  /*dd00*/  ISETP.NE.AND P6, PT, R7, RZ, PT ;  /* 0x000000ff0700720c */ /* 0x004fc40003fc5270 */
[----:B------:R2:W-:Y:S04]  /*dd10*/  STS.U16 [R115+0xa], R3 ;  /* 0x00000a0373007388 */ /* 0x0005e80000000400 */
[----:B------:R3:W-:Y:S01]  /*dd20*/  STS.U16 [R115+0x12], R4 ;  /* 0x0000120473007388 */ /* 0x0007e20000000400 */
[----:B-1----:R-:W-:-:S03]  /*dd30*/  PRMT R0, R81, 0x7632, R0 ;  /* 0x0000763251007816 */ /* 0x002fc60000000000 */
[----:B------:R-:W-:Y:S01]  /*dd40*/  STS.U16 [R115], R87 ;  /* 0x0000005773007388 */ /* 0x000fe20000000400 */
[----:B--2---:R-:W-:-:S03]  /*dd50*/  PRMT R3, R77, 0x7632, R3 ;  /* 0x000076324d037816 */ /* 0x004fc60000000003 */
[----:B------:R-:W-:Y:S01]  /*dd60*/  STS.U16 [R115+0x4], R85 ;  /* 0x0000045573007388 */ /* 0x000fe20000000400 */
[----:B---3--:R-:W-:-:S03]  /*dd70*/  MOV R4, UR44 ;  /* 0x0000002c00047c02 */ /* 0x008fc60008000f00 */
        /* <DEDUP_REMOVED lines=30> */
[----:B-1----:R-:W2:Y:S01]  /*df60*/  S2R R2, SR_TID.X ;  /* 0x0000000000027919 */ /* 0x002ea20000002100 */
[----:B------:R-:W0:Y:S01]  /*df70*/  LDS R0, [UR17+0x420] ;  /* 0x00042011ff007984 */ /* 0x000e220008000800 */
[----:B--2---:R-:W-:-:S04]  /*df80*/  SHF.L.U32 R3, R2, 0x4, RZ ;  /* 0x0000000402037819 */ /* 0x004fc800000006ff */
[----:B------:R-:W-:-:S04]  /*df90*/  LOP3.LUT R3, R3, 0xfffffe00, RZ, 0xc0, !PT ;  /* 0xfffffe0003037812 */ /* 0x000fc800078ec0ff */
[----:B------:R-:W-:-:S04]  /*dfa0*/  LOP3.LUT R87, R3, 0x1f, R2, 0xf8, !PT ;  /* 0x0000001f03577812 */ /* 0x000fc800078ef802 */
[----:B------:R-:W-:Y:S02]  /*dfb0*/  SHF.R.S32.HI R8, RZ, 0x1f, R87 ;  /* 0x0000001fff087819 */ /* 0x000fe40000011457 */
[----:B------:R-:W-:-:S04]  /*dfc0*/  IADD3 R2, P1, R87, UR19, RZ ;  /* 0x0000001357027c10 */ /* 0x000fc8000ff3e0ff */
        /* <DEDUP_REMOVED lines=16> */
.L_x_13327:
[----:B------:R-:W-:Y:S05]  /*e0d0*/  BSYNC B0 ;  /* 0x0000000000007941 */ /* 0x000fea0003800000 */
.L_x_13326:
        /* <DEDUP_REMOVED lines=23> */
[----:B0-----:R-:W-:Y:S02]  /*e250*/  MOV R6, UR19 ;  /* 0x0000001300067c02 */ /* 0x001fe40008000f00 */
[C---:B------:R-:W-:Y:S02]  /*e260*/  LOP3.LUT R65, R87.reuse, 0xa0, RZ, 0xfc, !PT ;  /* 0x000000a057417812 */ /* 0x040fe400078efcff */
[C---:B------:R-:W-:Y:S02]  /*e270*/  LEA R4, P0, R6.reuse, R4, 0x1 ;  /* 0x0000000406047211 */ /* 0x040fe400078008ff */
[----:B------:R-:W-:Y:S01]  /*e280*/  MOV R7, UR8 ;  /* 0x0000000800077c02 */ /* 0x000fe20008000f00 */
        /* <DEDUP_REMOVED lines=79> */
[----:B------:R-:W-:Y:S02]  /*e780*/  FADD.FTZ R57, R56, R57 ;  /* 0x0000003938397221 */ /* 0x000fe40000010000 */
[----:B------:R1:W-:Y:S01]  /*e790*/  STS.U16 [R115+0xe], R6 ;  /* 0x00000e0673007388 */ /* 0x0003e20000000400 */
[----:B0-----:R-:W-:Y:S01]  /*e7a0*/  PRMT R10, R5, 0x7632, R10 ;  /* 0x00007632050a7816 */ /* 0x001fe2000000000a */
[----:B------:R-:W-:Y:S02]  /*e7b0*/  FADD.FTZ R58, R57, R58 ;  /* 0x0000003a393a7221 */ /* 0x000fe40000010000 */
[----:B------:R-:W-:Y:S02]  /*e7c0*/  STS.U16 [R115+0x18], R0 ;  /* 0x0000180073007388 */ /* 0x000fe40000000400 */
[----:B------:R-:W-:-:S02]  /*e7d0*/  FADD.FTZ R59, R58, R59 ;  /* 0x0000003b3a3b7221 */ /* 0x000fc40000010000 */
[----:B------:R-:W-:Y:S01]  /*e7e0*/  STS.U16 [R115+0x16], R10 ;  /* 0x0000160a73007388 */ /* 0x000fe20000000400 */
[----:B-1----:R-:W-:Y:S01]  /*e7f0*/  IADD3 R6, P1, R87, -0x1e0, RZ ;  /* 0xfffffe2057067810 */ /* 0x002fe20007f3e0ff */
        /* <DEDUP_REMOVED lines=44> */
.L_x_13329:
[----:B------:R-:W-:Y:S05]  /*eac0*/  BSYNC B0 ;  /* 0x0000000000007941 */ /* 0x000fea0003800000 */
.L_x_13328:
        /* <DEDUP_REMOVED lines=56> */
.L_x_13240:
        /* <DEDUP_REMOVED lines=29> */
.L_x_13332:
[----:B------:R-:W-:Y:S05]  /*f020*/  BSYNC B0 ;  /* 0x0000000000007941 */ /* 0x000fea0003800000 */
.L_x_13331:
        /* <DEDUP_REMOVED lines=32> */
.L_x_13334:
[----:B------:R-:W2:Y:S02]  /*f230*/  S2R R11, SR_TID.X ;  /* 0x00000000000b7919 */ /* 0x000ea40000002100 */
.L_x_13335:
[----:B------:R-:W-:Y:S05]  /*f240*/  BSYNC B0 ;  /* 0x0000000000007941 */ /* 0x000fea0003800000 */
.L_x_13333:
        /* <DEDUP_REMOVED lines=23> */
.L_x_13337:
[----:B------:R-:W-:Y:S02]  /*f3c0*/  LEA R0, R11, UR8, 0x3 ;  /* 0x000000080b007c11 */ /* 0x000fe4000f8e18ff */
[----:B012---:R-:W-:Y:S02]  /*f3d0*/  MOV R3, UR5 ;  /* 0x0000000500037c02 */ /* 0x007fe40008000f00 */
[----:B------:R-:W-:Y:S01]  /*f3e0*/  MOV R2, UR4 ;  /* 0x0000000400027c02 */ /* 0x000fe20008000f00 */
[----:B------:R-:W0:Y:S01]  /*f3f0*/  LDS.64 R12, [R0+0x3e10] ;  /* 0x003e1000000c7984 */ /* 0x000e220000000a00 */
[----:B------:R-:W-:Y:S02]  /*f400*/  SHF.R.S32.HI R3, RZ, 0x1f, R11 ;  /* 0x0000001fff037819 */ /* 0x000fe4000001140b */
[----:B---3--:R-:W-:Y:S01]  /*f410*/  MOV R7, UR6 ;  /* 0x0000000600077c02 */ /* 0x008fe20008000f00 */
        /* <DEDUP_REMOVED lines=26> */
.L_x_13336:
[----:B------:R-:W-:Y:S05]  /*f5c0*/  EXIT ;  /* 0x000000000000794d */ /* 0x000fea0003800000 */
.L_x_13338:
        /* <DEDUP_REMOVED lines=11> */
.L_x_18973:


//--------------------- .text._Z25selective_scan_bwd_kernelI32Selective_Scan_bwd_kernel_traitsILi32ELi16ELb0ELb1ELb0ELb1ELb0EN3c108BFloat16ENS1_7complexIfEEEEv12SSMParamsBwd --------------------------
	.section	.text._Z25selective_scan_bwd_kernelI32Selective_Scan_bwd_kernel_traitsILi32ELi16ELb0ELb1ELb0ELb1ELb0EN3c108BFloat16ENS1_7complexIfEEEEv12SSMParamsBwd,"ax",@progbits
	.align	128
        .global         _Z25selective_scan_bwd_kernelI32Selective_Scan_bwd_kernel_traitsILi32ELi16ELb0ELb1ELb0ELb1ELb0EN3c108BFloat16ENS1_7complexIfEEEEv12SSMParamsBwd
        .type           _Z25selective_scan_bwd_kernelI32Selective_Scan_bwd_kernel_traitsILi32ELi16ELb0ELb1ELb0ELb1ELb0EN3c108BFloat16ENS1_7complexIfEEEEv12SSMParamsBwd,@function
        .size           _Z25selective_scan_bwd_kernelI32Selective_Scan_bwd_kernel_traitsILi32ELi16ELb0ELb1ELb0ELb1ELb0EN3c108BFloat16ENS1_7complexIfEEEEv12SSMParamsBwd,(.L_x_18974 - _Z25selective_scan_bwd_kernelI32Selective_Scan_bwd_kernel_traitsILi32ELi16ELb0ELb1ELb0ELb1ELb0EN3c108BFloat16ENS1_7complexIfEEEEv12SSMParamsBwd)
        .other          _Z25selective_scan_bwd_kernelI32Selective_Scan_bwd_kernel_traitsILi32ELi16ELb0ELb1ELb0ELb1ELb0EN3c108BFloat16ENS1_7complexIfEEEEv12SSMParamsBwd,@"STO_CUDA_ENTRY STV_DEFAULT"
_Z25selective_scan_bwd_kernelI32Selective_Scan_bwd_kernel_traitsILi32ELi16ELb0ELb1ELb0ELb1ELb0EN3c108BFloat16ENS1_7complexIfEEEEv12SSMParamsBwd:
.text._Z25selective_scan_bwd_kernelI32Selective_Scan_bwd_kernel_traitsILi32ELi16ELb0ELb1ELb0ELb1ELb0EN3c108BFloat16ENS1_7complexIfEEEEv12SSMParamsBwd:
        /* <DEDUP_REMOVED lines=157> */
.L_x_13456:
        /* <DEDUP_REMOVED lines=78> */
[----:B--2---:R-:W-:-:S02]  /*0eb0*/  LEA.HI.SX32 R136, R137, R137, 0x1b ;  /* 0x0000008989887211 */ /* 0x004fc400078fdaff */
[C---:B------:R-:W-:Y:S02]  /*0ec0*/  IADD3 R26, R137.reuse, 0x40, RZ ;  /* 0x00000040891a7810 */ /* 0x040fe40007ffe0ff */
[C---:B-1----:R-:W-:Y:S02]  /*0ed0*/  IADD3 R2, R137.reuse, 0x20, RZ ;  /* 0x0000002089027810 */ /* 0x042fe40007ffe0ff */
[C---:B------:R-:W-:Y:S02]  /*0ee0*/  IADD3 R28, R137.reuse, 0x60, RZ ;  /* 0x00000060891c7810 */ /* 0x040fe40007ffe0ff */
[-C--:B------:R-:W-:Y:S02]  /*0ef0*/  LEA.HI.SX32 R2, R2, R137.reuse, 0x1b ;  /* 0x0000008902027211 */ /* 0x080fe400078fdaff */
[C---:B------:R-:W-:Y:S02]  /*0f00*/  IADD3 R30, R137.reuse, 0x80, RZ ;  /* 0x00000080891e7810 */ /* 0x040fe40007ffe0ff */
[----:B------:R-:W-:Y:S01]  /*0f10*/  IADD3 R32, R137, 0xa0, RZ ;  /* 0x000000a089207810 */ /* 0x000fe20007ffe0ff */
[----:B0-----:R-:W-:Y:S01]  /*0f20*/  ULEA UR16, UR4, UR16, 0x18 ;  /* 0x0000001004107291 */ /* 0x001fe2000f8ec03f */
[----:B------:R-:W-:-:S02]  /*0f30*/  LEA.HI.SX32 R26, R26, R137, 0x1b ;  /* 0x000000891a1a7211 */ /* 0x000fc400078fdaff */
[----:B------:R-:W-:-:S03]  /*0f40*/  LEA.HI.SX32 R28, R28, R137, 0x1b ;  /* 0x000000891c1c7211 */ /* 0x000fc600078fdaff */
[----:B------:R-:W-:Y:S02]  /*0f50*/  LEA R136, R136, UR16, 0x1 ;  /* 0x0000001088887c11 */ /* 0x000fe4000f8e08ff */
[----:B------:R-:W-:Y:S02]  /*0f60*/  LEA R135, R2, UR16, 0x1 ;  /* 0x0000001002877c11 */ /* 0x000fe4000f8e08ff */
[----:B------:R-:W-:Y:S02]  /*0f70*/  IADD3 R2, R137, 0xc0, RZ ;  /* 0x000000c089027810 */ /* 0x000fe40007ffe0ff */
        /* <DEDUP_REMOVED lines=52> */
[----:B------:R-:W-:Y:S01]  /*12c0*/  STS.U16 [R127+0x1c0], R10 ;  /* 0x0001c00a7f007388 */ /* 0x000fe20000000400 */
[----:B------:R-:W-:Y:S02]  /*12d0*/  LEA.HI.SX32 R118, R4, R4, 0x1b ;  /* 0x0000000404767211 */ /* 0x000fe400078fdaff */
[----:B------:R-:W-:Y:S01]  /*12e0*/  LEA R120, R8, UR16, 0x1 ;  /* 0x0000001008787c11 */ /* 0x000fe2000f8e08ff */
[----:B------:R-:W-:Y:S01]  /*12f0*/  STS.U16 [R126+0x200], R13 ;  /* 0x0002000d7e007388 */ /* 0x000fe20000000400 */
[----:B------:R-:W-:-:S03]  /*1300*/  LEA R118, R118, UR16, 0x1 ;  /* 0x0000001076767c11 */ /* 0x000fc6000f8e08ff */
[----:B------:R0:W-:Y:S04]  /*1310*/  STS.U16 [R125+0x240], R12 ;  /* 0x0002400c7d007388 */ /* 0x0001e80000000400 */
[----:B------:R-:W-:Y:S04]  /*1320*/  STS.U16 [R124+0x280], R15 ;  /* 0x0002800f7c007388 */ /* 0x000fe80000000400 */
[----:B------:R1:W-:Y:S04]  /*1330*/  STS.U16 [R123+0x2c0], R14 ;  /* 0x0002c00e7b007388 */ /* 0x0003e80000000400 */
[----:B------:R-:W-:Y:S04]  /*1340*/  STS.U16 [R122+0x300], R17 ;  /* 0x000300117a007388 */ /* 0x000fe80000000400 */
[----:B------:R2:W-:Y:S04]  /*1350*/  STS.U16 [R121+0x340], R16 ;  /* 0x0003401079007388 */ /* 0x0005e80000000400 */
[----:B------:R-:W-:Y:S04]  /*1360*/  STS.U16 [R120+0x380], R19 ;  /* 0x0003801378007388 */ /* 0x000fe80000000400 */
[----:B------:R3:W-:Y:S01]  /*1370*/  STS.U16 [R119+0x3c0], R18 ;  /* 0x0003c01277007388 */ /* 0x0007e20000000400 */
[----:B------:R-:W-:-:S03]  /*1380*/  NOP ;  /* 0x0000000000007918 */ /* 0x000fc60000000000 */
[----:B------:R-:W4:Y:S04]  /*1390*/  LDS.U16 R117, [R118] ;  /* 0x0000000076757984 */ /* 0x000f280000000400 */
        /* <DEDUP_REMOVED lines=17> */
[----:B0-----:R-:W-:-:S05]  /*14b0*/  PRMT R12, RZ, 0x7610, R12 ;  /* 0x00007610ff0c7816 */ /* 0x001fca000000000c */
[----:B------:R-:W5:Y:S01]  /*14c0*/  @!P0 LDG.E.U16 R9, desc[UR20][R2.64+0x100] ;  /* 0x0001001402098981 */ /* 0x000f62000c1e1500 */
[----:B------:R-:W-:Y:S02]  /*14d0*/  ISETP.GE.AND P0, PT, R34, UR57, PT ;  /* 0x0000003922007c0c */ /* 0x000fe4000bf06270 */
[----:B------:R-:W-:Y:S02]  /*14e0*/  PRMT R13, RZ, 0x7610, R13 ;  /* 0x00007610ff0d7816 */ /* 0x000fe4000000000d */
        /* <DEDUP_REMOVED lines=8> */
[----:B------:R-:W4:Y:S01]  /*1570*/  @!P2 LDG.E.U16 R7, desc[UR20][R2.64+0x80] ;  /* 0x000080140207a981 */ /* 0x000f22000c1e1500 */
[----:B------:R-:W-:Y:S02]  /*1580*/  PRMT R10, RZ, 0x7610, R10 ;  /* 0x00007610ff0a7816 */ /* 0x000fe4000000000a */
[----:B------:R-:W-:Y:S01]  /*1590*/  ISETP.GE.AND P1, PT, R23, UR57, PT ;  /* 0x0000003917007c0c */ /* 0x000fe2000bf26270 */
[----:B------:R-:W5:Y:S01]  /*15a0*/  @!P3 LDG.E.U16 R6, desc[UR20][R2.64+0x40] ;  /* 0x000040140206b981 */ /* 0x000f62000c1e1500 */
[----:B------:R-:W-:-:S03]  /*15b0*/  ISETP.GE.AND P2, PT, R36, UR57, PT ;  /* 0x0000003924007c0c */ /* 0x000fc6000bf46270 */
[----:B------:R-:W4:Y:S04]  /*15c0*/  @!P4 LDG.E.U16 R5, desc[UR20][R2.64] ;  /* 0x000000140205c981 */ /* 0x000f28000c1e1500 */
[----:B------:R-:W5:Y:S01]  /*15d0*/  @!P0 LDG.E.U16 R13, desc[UR20][R2.64+0x200] ;  /* 0x00020014020d8981 */ /* 0x000f62000c1e1500 */
[----:B------:R-:W-:Y:S02]  /*15e0*/  ISETP.GE.AND P0, PT, R22, UR57, PT ;  /* 0x0000003916007c0c */ /* 0x000fe4000bf06270 */
[----:B------:R-:W-:Y:S01]  /*15f0*/  ISETP.GE.AND P3, PT, R37, UR57, PT ;  /* 0x0000003925007c0c */ /* 0x000fe2000bf66270 */
[----:B------:R-:W5:Y:S01]  /*1600*/  @!P5 LDG.E.U16 R11, desc[UR20][R2.64+0x180] ;  /* 0x00018014020bd981 */ /* 0x000f62000c1e1500 */
[----:B------:R-:W-:Y:S02]  /*1610*/  ISETP.GE.AND P4, PT, R38, UR57, PT ;  /* 0x0000003926007c0c */ /* 0x000fe4000bf86270 */
[----:B------:R-:W-:Y:S01]  /*1620*/  ISETP.GE.AND P5, PT, R24, UR57, PT ;  /* 0x0000003918007c0c */ /* 0x000fe2000bfa6270 */
[----:B------:R-:W5:Y:S01]  /*1630*/  @!P6 LDG.E.U16 R10, desc[UR20][R2.64+0x140] ;  /* 0x00014014020ae981 */ /* 0x000f62000c1e1500 */
[----:B------:R-:W-:-:S02]  /*1640*/  ISETP.GE.AND P6, PT, R25, UR57, PT ;  /* 0x0000003919007c0c */ /* 0x000fc4000bfc6270 */
[----:B-1----:R-:W-:Y:S02]  /*1650*/  PRMT R14, RZ, 0x7610, R14 ;  /* 0x00007610ff0e7816 */ /* 0x002fe4000000000e */
[----:B------:R-:W-:Y:S02]  /*1660*/  PRMT R15, RZ, 0x7610, R15 ;  /* 0x00007610ff0f7816 */ /* 0x000fe4000000000f */
[----:B--2---:R-:W-:Y:S02]  /*1670*/  PRMT R16, RZ, 0x7610, R16 ;  /* 0x00007610ff107816 */ /* 0x004fe40000000010 */
[----:B------:R-:W-:Y:S01]  /*1680*/  PRMT R17, RZ, 0x7610, R17 ;  /* 0x00007610ff117816 */ /* 0x000fe20000000011 */
[----:B------:R-:W2:Y:S01]  /*1690*/  @!P0 LDG.E.U16 R14, desc[UR20][R2.64+0x240] ;  /* 0x00024014020e8981 */ /* 0x000ea2000c1e1500 */
[----:B---3--:R-:W-:Y:S02]  /*16a0*/  PRMT R18, RZ, 0x7610, R18 ;  /* 0x00007610ff127816 */ /* 0x008fe40000000012 */
[----:B------:R-:W-:Y:S01]  /*16b0*/  PRMT R19, RZ, 0x7610, R19 ;  /* 0x00007610ff137816 */ /* 0x000fe20000000013 */
[----:B------:R-:W3:Y:S01]  /*16c0*/  @!P1 LDG.E.U16 R15, desc[UR20][R2.64+0x280] ;  /* 0x00028014020f9981 */ /* 0x000ee2000c1e1500 */
[----:B------:R-:W-:-:S03]  /*16d0*/  PRMT R4, RZ, 0x7610, R4 ;  /* 0x00007610ff047816 */ /* 0x000fc60000000004 */
[----:B------:R-:W3:Y:S04]  /*16e0*/  @!P2 LDG.E.U16 R16, desc[UR20][R2.64+0x2c0] ;  /* 0x0002c0140210a981 */ /* 0x000ee8000c1e1500 */
[----:B------:R-:W3:Y:S04]  /*16f0*/  @!P3 LDG.E.U16 R17, desc[UR20][R2.64+0x300] ;  /* 0x000300140211b981 */ /* 0x000ee8000c1e1500 */
[----:B------:R-:W3:Y:S04]  /*1700*/  @!P4 LDG.E.U16 R18, desc[UR20][R2.64+0x340] ;  /* 0x000340140212c981 */ /* 0x000ee8000c1e1500 */
[----:B------:R-:W3:Y:S04]  /*1710*/  @!P5 LDG.E.U16 R19, desc[UR20][R2.64+0x380] ;  /* 0x000380140213d981 */ /* 0x000ee8000c1e1500 */
[----:B------:R0:W3:Y:S02]  /*1720*/  @!P6 LDG.E.U16 R4, desc[UR20][R2.64+0x3c0] ;  /* 0x0003c0140204e981 */ /* 0x0000e4000c1e1500 */
[----:B0-----:R-:W-:-:S02]  /*1730*/  MOV R2, UR47 ;  /* 0x0000002f00027c02 */ /* 0x001fc40008000f00 */
[----:B------:R-:W-:Y:S02]  /*1740*/  MOV R3, UR46 ;  /* 0x0000002e00037c02 */ /* 0x000fe40008000f00 */
[----:B------:R-:W-:Y:S02]  /*1750*/  P2R R30, PR, RZ, 0x1 ;  /* 0x00000001ff1e7803 */ /* 0x000fe40000000000 */
[----:B------:R-:W-:Y:S02]  /*1760*/  ISETP.GE.AND P0, PT, R0, UR57, PT ;  /* 0x0000003900007c0c */ /* 0x000fe4000bf06270 */
[----:B------:R-:W-:Y:S02]  /*1770*/  PRMT R23, RZ, 0x7610, R23 ;  /* 0x00007610ff177816 */ /* 0x000fe40000000017 */
[----:B------:R-:W-:Y:S02]  /*1780*/  P2R R28, PR, RZ, 0x2 ;  /* 0x00000002ff1c7803 */ /* 0x000fe40000000000 */
[----:B------:R-:W-:-:S02]  /*1790*/  ISETP.GE.AND P1, PT, R27, UR57, PT ;  /* 0x000000391b007c0c */ /* 0x000fc4000bf26270 */
[----:B------:R-:W-:Y:S02]  /*17a0*/  PRMT R25, RZ, 0x7610, R25 ;  /* 0x00007610ff197816 */ /* 0x000fe40000000019 */
[----:B------:R-:W-:Y:S02]  /*17b0*/  PRMT R27, RZ, 0x7610, R27 ;  /* 0x00007610ff1b7816 */ /* 0x000fe4000000001b */
[----:B------:R-:W-:Y:S02]  /*17c0*/  PRMT R24, RZ, 0x7610, R24 ;  /* 0x00007610ff187816 */ /* 0x000fe40000000018 */
[----:B------:R-:W-:Y:S02]  /*17d0*/  PRMT R26, RZ, 0x7610, R26 ;  /* 0x00007610ff1a7816 */ /* 0x000fe4000000001a */
[----:B------:R-:W-:Y:S01]  /*17e0*/  PRMT R32, RZ, 0x7610, R32 ;  /* 0x00007610ff207816 */ /* 0x000fe20000000020 */
[----:B----4-:R-:W-:Y:S04]  /*17f0*/  STS.U16 [R136], R5 ;  /* 0x0000000588007388 */ /* 0x010fe80000000400 */
[----:B-----5:R-:W-:Y:S04]  /*1800*/  STS.U16 [R135+0x40], R6 ;  /* 0x0000400687007388 */ /* 0x020fe80000000400 */
[----:B------:R-:W-:Y:S04]  /*1810*/  STS.U16 [R134+0x80], R7 ;  /* 0x0000800786007388 */ /* 0x000fe80000000400 */
[----:B------:R-:W-:Y:S04]  /*1820*/  STS.U16 [R133+0xc0], R8 ;  /* 0x0000c00885007388 */ /* 0x000fe80000000400 */
[----:B------:R0:W-:Y:S04]  /*1830*/  STS.U16 [R132+0x100], R9 ;  /* 0x0001000984007388 */ /* 0x0001e80000000400 */
[----:B------:R-:W-:Y:S04]  /*1840*/  STS.U16 [R129+0x140], R10 ;  /* 0x0001400a81007388 */ /* 0x000fe80000000400 */
[----:B------:R-:W-:Y:S04]  /*1850*/  STS.U16 [R128+0x180], R11 ;  /* 0x0001800b80007388 */ /* 0x000fe80000000400 */
[----:B------:R-:W-:Y:S04]  /*1860*/  STS.U16 [R127+0x1c0], R12 ;  /* 0x0001c00c7f007388 */ /* 0x000fe80000000400 */
[----:B------:R-:W-:Y:S04]  /*1870*/  STS.U16 [R126+0x200], R13 ;  /* 0x0002000d7e007388 */ /* 0x000fe80000000400 */
[----:B--2---:R-:W-:Y:S04]  /*1880*/  STS.U16 [R125+0x240], R14 ;  /* 0x0002400e7d007388 */ /* 0x004fe80000000400 */
[----:B---3--:R-:W-:Y:S04]  /*1890*/  STS.U16 [R124+0x280], R15 ;  /* 0x0002800f7c007388 */ /* 0x008fe80000000400 */
[----:B------:R-:W-:Y:S04]  /*18a0*/  STS.U16 [R123+0x2c0], R16 ;  /* 0x0002c0107b007388 */ /* 0x000fe80000000400 */
        /* <DEDUP_REMOVED lines=23> */
[----:B------:R-:W-:-:S05]  /*1a20*/  PRMT R2, RZ, 0x7610, R2 ;  /* 0x00007610ff027816 */ /* 0x000fca0000000002 */
        /* <DEDUP_REMOVED lines=8> */
[----:B------:R-:W-:-:S09]  /*1ab0*/  ISETP.GE.AND P1, PT, R21, UR57, PT ;  /* 0x0000003915007c0c */ /* 0x000fd2000bf26270 */
[----:B------:R-:W5:Y:S01]  /*1ac0*/  @!P0 LDG.E.U16 R27, desc[UR20][R8.64+0x100] ;  /* 0x00010014081b8981 */ /* 0x000f62000c1e1500 */
[----:B------:R-:W-:Y:S02]  /*1ad0*/  ISETP.GE.AND P0, PT, R33, UR57, PT ;  /* 0x0000003921007c0c */ /* 0x000fe4000bf06270 */
[----:B------:R-:W-:Y:S02]  /*1ae0*/  PRMT R21, RZ, 0x7610, R21 ;  /* 0x00007610ff157816 */ /* 0x000fe40000000015 */
[----:B------:R-:W-:-:S06]  /*1af0*/  PRMT R20, RZ, 0x7610, R20 ;  /* 0x00007610ff147816 */ /* 0x000fcc0000000014 */
[----:B------:R-:W5:Y:S01]  /*1b00*/  @!P1 LDG.E.U16 R20, desc[UR20][R8.64+0x140] ;  /* 0x0001401408149981 */ /* 0x000f62000c1e1500 */
[----:B------:R-:W-:-:S03]  /*1b10*/  ISETP.GE.AND P1, PT, R34, UR57, PT ;  /* 0x0000003922007c0c */ /* 0x000fc6000bf26270 */
[----:B------:R-:W5:Y:S01]  /*1b20*/  @!P0 LDG.E.U16 R21, desc[UR20][R8.64+0x180] ;  /* 0x0001801408158981 */ /* 0x000f62000c1e1500 */
[----:B------:R-:W-:Y:S02]  /*1b30*/  ISETP.GE.AND P0, PT, R35, UR57, PT ;  /* 0x0000003923007c0c */ /* 0x000fe4000bf06270 */
[----:B------:R-:W-:-:S07]  /*1b40*/  PRMT R29, RZ, 0x7610, R29 ;  /* 0x00007610ff1d7816 */ /* 0x000fce000000001d */
[----:B------:R-:W5:Y:S01]  /*1b50*/  @!P1 LDG.E.U16 R26, desc[UR20][R8.64+0x1c0] ;  /* 0x0001c014081a9981 */ /* 0x000f62000c1e1500 */
[----:B------:R-:W-:-:S03]  /*1b60*/  ISETP.NE.AND P1, PT, R28, RZ, PT ;  /* 0x000000ff1c00720c */ /* 0x000fc60003f25270 */
[----:B------:R-:W5:Y:S01]  /*1b70*/  @!P0 LDG.E.U16 R29, desc[UR20][R8.64+0x200] ;  /* 0x00020014081d8981 */ /* 0x000f62000c1e1500 */
[----:B------:R-:W-:Y:S02]  /*1b80*/  ISETP.NE.AND P0, PT, R30, RZ, PT ;  /* 0x000000ff1e00720c */ /* 0x000fe40003f05270 */
[----:B------:R-:W-:Y:S02]  /*1b90*/  PRMT R28, RZ, 0x7610, R28 ;  /* 0x00007610ff1c7816 */ /* 0x000fe4000000001c */
        /* <DEDUP_REMOVED lines=12> */
[----:B------:R-:W-:Y:S01]  /*1c60*/  SHF.L.U32 R10, R10, 0x10, RZ ;  /* 0x000000100a0a7819 */ /* 0x000fe200000006ff */
[----:B------:R-:W-:Y:S04]  /*1c70*/  STL [R1+0xc], R53 ;  /* 0x00000c3501007387 */ /* 0x000fe80000100800 */
[----:B------:R-:W-:Y:S01]  /*1c80*/  STL [R1+0x8], R52 ;  /* 0x0000083401007387 */ /* 0x000fe20000100800 */
[----:B------:R-:W-:-:S03]  /*1c90*/  FADD.FTZ R105, R10, UR8 ;  /* 0x000000080a697e21 */ /* 0x000fc60008010000 */
[----:B------:R-:W-:Y:S04]  /*1ca0*/  STL [R1+0x4], R51 ;  /* 0x0000043301007387 */ /* 0x000fe80000100800 */
[----:B------:R-:W-:Y:S01]  /*1cb0*/  STL [R1], R50 ;  /* 0x0000003201007387 */ /* 0x000fe20000100800 */
[----:B------:R-:W-:Y:S02]  /*1cc0*/  FSETP.GTU.FTZ.AND P4, PT, R105, 20, PT ;  /* 0x41a000006900780b */ /* 0x000fe40003f9c000 */
[----:B-1----:R-:W-:Y:S02]  /*1cd0*/  SHF.L.U32 R11, R11, 0x10, RZ ;  /* 0x000000100b0b7819 */ /* 0x002fe400000006ff */
[----:B--2---:R-:W-:Y:S02]  /*1ce0*/  SHF.L.U32 R12, R12, 0x10, RZ ;  /* 0x000000100c0c7819 */ /* 0x004fe400000006ff */
[----:B---3--:R-:W-:-:S02]  /*1cf0*/  SHF.L.U32 R13, R13, 0x10, RZ ;  /* 0x000000100d0d7819 */ /* 0x008fc400000006ff */
        /* <DEDUP_REMOVED lines=111> */
.L_x_13341:
[----:B------:R-:W-:Y:S05]  /*23f0*/  BSYNC B0 ;  /* 0x0000000000007941 */ /* 0x000fea0003800000 */
.L_x_13340:
        /* <DEDUP_REMOVED lines=39> */
.L_x_13343:
[----:B------:R-:W-:Y:S05]  /*2670*/  BSYNC B0 ;  /* 0x0000000000007941 */ /* 0x000fea0003800000 */
.L_x_13342:
        /* <DEDUP_REMOVED lines=39> */
.L_x_13345:
[----:B------:R-:W-:Y:S05]  /*28f0*/  BSYNC B0 ;  /* 0x0000000000007941 */ /* 0x000fea0003800000 */
.L_x_13344:
        /* <DEDUP_REMOVED lines=39> */
.L_x_13347:
[----:B------:R-:W-:Y:S05]  /*2b70*/  BSYNC B0 ;  /* 0x0000000000007941 */ /* 0x000fea0003800000 */
.L_x_13346:
        /* <DEDUP_REMOVED lines=39> */
.L_x_13349:
[----:B------:R-:W-:Y:S05]  /*2df0*/  BSYNC B0 ;  /* 0x0000000000007941 */ /* 0x000fea0003800000 */
.L_x_13348:
        /* <DEDUP_REMOVED lines=39> */
.L_x_13351:
[----:B------:R-:W-:Y:S05]  /*3070*/  BSYNC B0 ;  /* 0x0000000000007941 */ /* 0x000fea0003800000 */
.L_x_13350:
        /* <DEDUP_REMOVED lines=38> */
.L_x_13353:
[----:B------:R-:W-:Y:S05]  /*32e0*/  BSYNC B0 ;  /* 0x0000000000007941 */ /* 0x000fea0003800000 */
.L_x_13352:
        /* <DEDUP_REMOVED lines=39> */
.L_x_13355:
[----:B------:R-:W-:Y:S05]  /*3560*/  BSYNC B0 ;  /* 0x0000000000007941 */ /* 0x000fea0003800000 */
.L_x_13354:
        /* <DEDUP_REMOVED lines=39> */
.L_x_13357:
[----:B------:R-:W-:Y:S05]  /*37e0*/  BSYNC B0 ;  /* 0x0000000000007941 */ /* 0x000fea0003800000 */
.L_x_13356:
        /* <DEDUP_REMOVED lines=38> */
.L_x_13359:
[----:B------:R-:W-:Y:S05]  /*3a50*/  BSYNC B0 ;  /* 0x0000000000007941 */ /* 0x000fea0003800000 */
.L_x_13358:
        /* <DEDUP_REMOVED lines=38> */
.L_x_13361:
[----:B------:R-:W-:Y:S05]  /*3cc0*/  BSYNC B0 ;  /* 0x0000000000007941 */ /* 0x000fea0003800000 */
.L_x_13360:
        /* <DEDUP_REMOVED lines=33> */
.L_x_13363:
[----:B------:R-:W-:Y:S05]  /*3ee0*/  BSYNC B0 ;  /* 0x0000000000007941 */ /* 0x000fea0003800000 */
.L_x_13362:
        /* <DEDUP_REMOVED lines=33> */
.L_x_13365:
[----:B------:R-:W-:Y:S05]  /*4100*/  BSYNC B0 ;  /* 0x0000000000007941 */ /* 0x000fea0003800000 */
.L_x_13364:
        /* <DEDUP_REMOVED lines=33> */
.L_x_13367:
[----:B------:R-:W-:Y:S05]  /*4320*/  BSYNC B0 ;  /* 0x0000000000007941 */ /* 0x000fea0003800000 */
.L_x_13366:
        /* <DEDUP_REMOVED lines=33> */
.L_x_13369:
[----:B------:R-:W-:Y:S05]  /*4540*/  BSYNC B0 ;  /* 0x0000000000007941 */ /* 0x000fea0003800000 */
.L_x_13368:
        /* <DEDUP_REMOVED lines=33> */
.L_x_13371:
[----:B------:R-:W-:Y:S05]  /*4760*/  BSYNC B0 ;  /* 0x0000000000007941 */ /* 0x000fea0003800000 */
.L_x_13370:
        /* <DEDUP_REMOVED lines=68> */
[----:B-1----:R-:W-:-:S05]  /*4bb0*/  ULDC.64 UR42, c[0x0][0x250] ;  /* 0x00009400002a7ab9 */ /* 0x002fca0000000a00 */
.L_x_13451:
[----:B--2---:R-:W2:Y:S01]  /*4bc0*/  LDL R2, [R1+0x10] ;  /* 0x0000100001027983 */ /* 0x004ea20000100800 */
[----:B------:R-:W-:Y:S01]  /*4bd0*/  USHF.R.S32.HI UR57, URZ, 0x1f, UR6 ;  /* 0x0000001f3f397899 */ /* 0x000fe20008011406 */
[----:B------:R-:W-:Y:S01]  /*4be0*/  SHF.L.U32 R4, R138, 0x4, RZ ;  /* 0x000000048a047819 */ /* 0x000fe200000006ff */
[----:B------:R-:W-:Y:S01]  /*4bf0*/  UMOV UR44, UR28 ;  /* 0x0000001c002c7c82 */ /* 0x000fe20008000000 */
[----:B------:R-:W-:Y:S01]  /*4c00*/  UMOV UR45, UR11 ;  /* 0x0000000b002d7c82 */ /* 0x000fe20008000000 */
[----:B------:R-:W-:Y:S01]  /*4c10*/  UIMAD UR16, UR57, UR38, URZ ;  /* 0x00000026391072a4 */ /* 0x000fe2000f8e023f */
[----:B------:R-:W-:Y:S01]  /*4c20*/  LOP3.LUT R4, R4, 0xfffffe00, RZ, 0xc0, !PT ;  /* 0xfffffe0004047812 */ /* 0x000fe200078ec0ff */
[----:B------:R-:W-:Y:S01]  /*4c30*/  UIMAD.WIDE.U32 UR44, UR6, UR38, UR44 ;  /* 0x00000026062c72a5 */ /* 0x000fe2000f8e002c */
[----:B------:R-:W-:Y:S01]  /*4c40*/  MOV R9, UR42 ;  /* 0x0000002a00097c02 */ /* 0x000fe20008000f00 */
[----:B------:R-:W-:Y:S01]  /*4c50*/  UIMAD UR16, UR6, UR39, UR16 ;  /* 0x00000027061072a4 */ /* 0x000fe2000f8e0210 */
[----:B------:R-:W-:Y:S01]  /*4c60*/  PRMT R12, RZ, 0x7610, R12 ;  /* 0x00007610ff0c7816 */ /* 0x000fe2000000000c */
[----:B------:R-:W-:Y:S01]  /*4c70*/  ULEA UR55, UP0, UR44, UR40, 0x3 ;  /* 0x000000282c377291 */ /* 0x000fe2000f80183f */
[----:B------:R-:W-:Y:S01]  /*4c80*/  PRMT R14, RZ, 0x7610, R14 ;  /* 0x00007610ff0e7816 */ /* 0x000fe2000000000e */
[----:B------:R-:W-:Y:S01]  /*4c90*/  UIADD3 UR16, UR45, UR16, URZ ;  /* 0x000000102d107290 */ /* 0x000fe2000fffe03f */
[----:B------:R-:W-:Y:S01]  /*4ca0*/  PRMT R15, RZ, 0x7610, R15 ;  /* 0x00007610ff0f7816 */ /* 0x000fe2000000000f */
[----:B------:R-:W3:Y:S02]  /*4cb0*/  LDL R130, [R1+0xc] ;  /* 0x00000c0001827983 */ /* 0x000ee40000100800 */
[----:B------:R-:W-:Y:S01]  /*4cc0*/  ULEA.HI.X UR44, UR44, UR41, UR16, 0x3, UP0 ;  /* 0x000000292c2c7291 */ /* 0x000fe200080f1c10 */
[C---:B0-----:R-:W-:Y:S01]  /*4cd0*/  LOP3.LUT R6, R4.reuse, 0x1f, R138, 0xf8, !PT ;  /* 0x0000001f04067812 */ /* 0x041fe200078ef88a */
[----:B----4-:R-:W4:Y:S04]  /*4ce0*/  LDL R139, [R1+0x8] ;  /* 0x00000800018b7983 */ /* 0x010f280000100800 */
[----:B------:R-:W-:Y:S01]  /*4cf0*/  MOV R3, UR44 ;  /* 0x0000002c00037c02 */ /* 0x000fe20008000f00 */
[----:B------:R-:W4:Y:S01]  /*4d00*/  LDL R153, [R1+0x4] ;  /* 0x0000040001997983 */ /* 0x000f220000100800 */
[----:B------:R-:W-:Y:S01]  /*4d10*/  IADD3 R6, R4, R6, RZ ;  /* 0x0000000604067210 */ /* 0x000fe20007ffe0ff */
[----:B------:R-:W-:Y:S01]  /*4d20*/  UIMAD UR16, UR57, UR42, URZ ;  /* 0x0000002a391072a4 */ /* 0x000fe2000f8e023f */
[----:B------:R-:W-:Y:S01]  /*4d30*/  PRMT R16, RZ, 0x7610, R16 ;  /* 0x00007610ff107816 */ /* 0x000fe20000000010 */
[----:B------:R-:W4:Y:S01]  /*4d40*/  LDL R140, [R1] ;  /* 0x00000000018c7983 */ /* 0x000f220000100800 */
[----:B------:R-:W-:-:S02]  /*4d50*/  IADD3 R4, R6, 0x20, RZ ;  /* 0x0000002006047810 */ /* 0x000fc40007ffe0ff */
[--C-:B------:R-:W-:Y:S01]  /*4d60*/  SHF.R.S32.HI R7, RZ, 0x1f, R6.reuse ;  /* 0x0000001fff077819 */ /* 0x100fe20000011406 */
[----:B------:R-:W-:Y:S01]  /*4d70*/  UIMAD UR16, UR6, UR43, UR16 ;  /* 0x0000002b061072a4 */ /* 0x000fe2000f8e0210 */
[----:B------:R-:W-:Y:S02]  /*4d80*/  ISETP.GE.AND P2, PT, R4, UR14, PT ;  /* 0x0000000e04007c0c */ /* 0x000fe4000bf46270 */
[C---:B------:R-:W-:Y:S01]  /*4d90*/  IADD3 R4, R6.reuse, 0x40, RZ ;  /* 0x0000004006047810 */ /* 0x040fe20007ffe0ff */
[----:B------:R-:W-:Y:S01]  /*4da0*/  IMAD.WIDE.U32 R8, R9, UR6, R6 ;  /* 0x0000000609087c25 */ /* 0x000fe2000f8e0006 */
[----:B------:R-:W-:Y:S02]  /*4db0*/  IADD3 R5, R6, 0x60, RZ ;  /* 0x0000006006057810 */ /* 0x000fe40007ffe0ff */
[----:B------:R-:W-:Y:S02]  /*4dc0*/  ISETP.GE.AND P1, PT, R4, UR14, PT ;  /* 0x0000000e04007c0c */ /* 0x000fe4000bf26270 */
[----:B------:R-:W-:-:S02]  /*4dd0*/  ISETP.GE.AND P0, PT, R5, UR14, PT ;  /* 0x0000000e05007c0c */ /* 0x000fc4000bf06270 */
[----:B------:R-:W-:Y:S02]  /*4de0*/  IADD3 R5, R9, UR16, RZ ;  /* 0x0000001009057c10 */ /* 0x000fe4000fffe0ff */
[----:B------:R-:W-:Y:S02]  /*4df0*/  LEA R4, P4, R8, UR19, 0x1 ;  /* 0x0000001308047c11 */ /* 0x000fe4000f8808ff */
[C---:B------:R-:W-:Y:S02]  /*4e00*/  IADD3 R7, R6.reuse, 0x80, RZ ;  /* 0x0000008006077810 */ /* 0x040fe40007ffe0ff */
[----:B------:R-:W-:Y:S02]  /*4e10*/  IADD3 R10, R6, 0xa0, RZ ;  /* 0x000000a0060a7810 */ /* 0x000fe40007ffe0ff */
[----:B------:R-:W-:Y:S02]  /*4e20*/  LEA.HI.X R5, R8, UR18, R5, 0x1, P4 ;  /* 0x0000001208057c11 */ /* 0x000fe4000a0f0c05 */
[----:B------:R-:W-:-:S02]  /*4e30*/  ISETP.GE.AND P3, PT, R7, UR14, PT ;  /* 0x0000000e07007c0c */ /* 0x000fc4000bf66270 */
[----:B------:R-:W-:Y:S01]  /*4e40*/  ISETP.GE.AND P5, PT, R10, UR14, PT ;  /* 0x0000000e0a007c0c */ /* 0x000fe2000bfa6270 */
[----:B------:R-:W3:Y:S01]  /*4e50*/  @!P2 LDG.E.U16 R12, desc[UR20][R4.64+0x40] ;  /* 0x00004014040ca981 */ /* 0x000ee2000c1e1500 */
[C---:B------:R-:W-:Y:S02]  /*4e60*/  IADD3 R7, R6.reuse, 0xe0, RZ ;  /* 0x000000e006077810 */ /* 0x040fe40007ffe0ff */
[C---:B------:R-:W-:Y:S01]  /*4e70*/  IADD3 R9, R6.reuse, 0xc0, RZ ;  /* 0x000000c006097810 */ /* 0x040fe20007ffe0ff */
        /* <DEDUP_REMOVED lines=8> */
[----:B------:R-:W-:Y:S02]  /*4f00*/  ISETP.GE.AND P1, PT, R8, UR14, PT ;  /* 0x0000000e08007c0c */ /* 0x000fe4000bf26270 */
[----:B------:R-:W-:Y:S02]  /*4f10*/  IADD3 R7, R6, 0x160, RZ ;  /* 0x0000016006077810 */ /* 0x000fe40007ffe0ff */
[----:B------:R-:W-:Y:S02]  /*4f20*/  PRMT R17, RZ, 0x7610, R17 ;  /* 0x00007610ff117816 */ /* 0x000fe40000000011 */
[----:B------:R-:W-:-:S02]  /*4f30*/  PRMT R19, RZ, 0x7610, R19 ;  /* 0x00007610ff137816 */ /* 0x000fc40000000013 */
[----:B------:R-:W-:Y:S02]  /*4f40*/  ISETP.GE.AND P5, PT, R7, UR14, PT ;  /* 0x0000000e07007c0c */ /* 0x000fe4000bfa6270 */
[C---:B------:R-:W-:Y:S01]  /*4f50*/  IADD3 R8, R6.reuse, 0x140, RZ ;  /* 0x0000014006087810 */ /* 0x040fe20007ffe0ff */
[----:B------:R-:W4:Y:S01]  /*4f60*/  @!P3 LDG.E.U16 R17, desc[UR20][R4.64+0x100] ;  /* 0x000100140411b981 */ /* 0x000f22000c1e1500 */
[----:B------:R-:W-:Y:S02]  /*4f70*/  IADD3 R7, R6, 0x180, RZ ;  /* 0x0000018006077810 */ /* 0x000fe40007ffe0ff */
[----:B------:R-:W-:Y:S01]  /*4f80*/  PRMT R18, RZ, 0x7610, R18 ;  /* 0x00007610ff127816 */ /* 0x000fe20000000012 */
[----:B------:R-:W4:Y:S01]  /*4f90*/  @!P4 LDG.E.U16 R19, desc[UR20][R4.64+0x180] ;  /* 0x000180140413c981 */ /* 0x000f22000c1e1500 */
[----:B------:R-:W-:Y:S02]  /*4fa0*/  PRMT R21, RZ, 0x7610, R21 ;  /* 0x00007610ff157816 */ /* 0x000fe40000000015 */
[----:B------:R-:W-:-:S02]  /*4fb0*/  ISETP.GE.AND P3, PT, R8, UR14, PT ;  /* 0x0000000e08007c0c */ /* 0x000fc4000bf66270 */
[----:B------:R-:W-:Y:S01]  /*4fc0*/  ISETP.GE.AND P4, PT, R7, UR14, PT ;  /* 0x0000000e07007c0c */ /* 0x000fe2000bf86270 */
[----:B------:R-:W4:Y:S01]  /*4fd0*/  @!P2 LDG.E.U16 R18, desc[UR20][R4.64+0x1c0] ;  /* 0x0001c0140412a981 */ /* 0x000f22000c1e1500 */
[C---:B------:R-:W-:Y:S02]  /*4fe0*/  IADD3 R8, R6.reuse, 0x1a0, RZ ;  /* 0x000001a006087810 */ /* 0x040fe40007ffe0ff */
[----:B------:R-:W-:Y:S01]  /*4ff0*/  IADD3 R7, R6, 0x1c0, RZ ;  /* 0x000001c006077810 */ /* 0x000fe20007ffe0ff */
[----:B------:R-:W4:Y:S01]  /*5000*/  @!P1 LDG.E.U16 R21, desc[UR20][R4.64+0x200] ;  /* 0x0002001404159981 */ /* 0x000f22000c1e1500 */
[----:B------:R-:W-:Y:S02]  /*5010*/  PRMT R20, RZ, 0x7610, R20 ;  /* 0x00007610ff147816 */ /* 0x000fe40000000014 */
[----:B------:R-:W-:Y:S02]  /*5020*/  ISETP.GE.AND P2, PT, R8, UR14, PT ;  /* 0x0000000e08007c0c */ /* 0x000fe4000bf46270 */
[----:B------:R-:W-:-:S02]  /*5030*/  ISETP.GE.AND P1, PT, R7, UR14, PT ;  /* 0x0000000e07007c0c */ /* 0x000fc4000bf26270 */
[C---:B------:R-:W-:Y:S01]  /*5040*/  IADD3 R7, R6.reuse, 0x1e0, RZ ;  /* 0x000001e006077810 */ /* 0x040fe20007ffe0ff */
[----:B------:R-:W4:Y:S01]  /*5050*/  @!P0 LDG.E.U16 R20, desc[UR20][R4.64+0x240] ;  /* 0x0002401404148981 */ /* 0x000f22000c1e1500 */
[----:B------:R-:W-:Y:S02]  /*5060*/  PRMT R23, RZ, 0x7610, R23 ;  /* 0x00007610ff177816 */ /* 0x000fe40000000017 */
[----:B------:R-:W-:Y:S02]  /*5070*/  ISETP.GE.AND P0, PT, R7, UR14, PT ;  /* 0x0000000e07007c0c */ /* 0x000fe4000bf06270 */
[----:B------:R-:W-:Y:S02]  /*5080*/  PRMT R24, RZ, 0x7610, R24 ;  /* 0x00007610ff187816 */ /* 0x000fe40000000018 */
        /* <DEDUP_REMOVED lines=11> */
[----:B------:R-:W-:Y:S02]  /*5140*/  ISETP.GE.AND P0, PT, R7, UR14, PT ;  /* 0x0000000e07007c0c */ /* 0x000fe4000bf06270 */
[----:B------:R-:W-:Y:S02]  /*5150*/  PRMT R22, RZ, 0x7610, R22 ;  /* 0x00007610ff167816 */ /* 0x000fe40000000016 */
[----:B------:R-:W-:Y:S01]  /*5160*/  IADD3 R8, R6, 0x280, RZ ;  /* 0x0000028006087810 */ /* 0x000fe20007ffe0ff */
[----:B------:R-:W4:Y:S01]  /*5170*/  @!P1 LDG.E.U16 R27, desc[UR20][R4.64+0x380] ;  /* 0x00038014041b9981 */ /* 0x000f22000c1e1500 */
[----:B------:R-:W-:Y:S02]  /*5180*/  PRMT R25, RZ, 0x7610, R25 ;  /* 0x00007610ff197816 */ /* 0x000fe40000000019 */
[----:B------:R-:W-:Y:S01]  /*5190*/  PRMT R28, RZ, 0x7610, R28 ;  /* 0x00007610ff1c7816 */ /* 0x000fe2000000001c */
[----:B------:R-:W4:Y:S01]  /*51a0*/  @!P5 LDG.E.U16 R22, desc[UR20][R4.64+0x2c0] ;  /* 0x0002c0140416d981 */ /* 0x000f22000c1e1500 */
[----:B------:R-:W-:-:S02]  /*51b0*/  PRMT R29, RZ, 0x7610, R29 ;  /* 0x00007610ff1d7816 */ /* 0x000fc4000000001d */
[C---:B------:R-:W-:Y:S01]  /*51c0*/  IADD3 R9, R6.reuse, 0x2a0, RZ ;  /* 0x000002a006097810 */ /* 0x040fe20007ffe0ff */
[----:B------:R-:W4:Y:S01]  /*51d0*/  @!P4 LDG.E.U16 R25, desc[UR20][R4.64+0x300] ;  /* 0x000300140419c981 */ /* 0x000f22000c1e1500 */
[----:B------:R-:W-:Y:S02]  /*51e0*/  IADD3 R7, R6, 0x2c0, RZ ;  /* 0x000002c006077810 */ /* 0x000fe40007ffe0ff */
[----:B------:R-:W-:Y:S01]  /*51f0*/  ISETP.GE.AND P1, PT, R8, UR14, PT ;  /* 0x0000000e08007c0c */ /* 0x000fe2000bf26270 */
[----:B------:R-:W4:Y:S01]  /*5200*/  @!P2 LDG.E.U16 R28, desc[UR20][R4.64+0x400] ;  /* 0x00040014041ca981 */ /* 0x000f22000c1e1500 */
[----:B------:R-:W-:Y:S02]  /*5210*/  IADD3 R10, R6, 0x240, RZ ;  /* 0x00000240060a7810 */ /* 0x000fe40007ffe0ff */
[----:B------:R-:W-:Y:S01]  /*5220*/  PRMT R31, RZ, 0x7610, R31 ;  /* 0x00007610ff1f7816 */ /* 0x000fe2000000001f */
[----:B------:R-:W4:Y:S01]  /*5230*/  @!P3 LDG.E.U16 R29, desc[UR20][R4.64+0x440] ;  /* 0x00044014041db981 */ /* 0x000f22000c1e1500 */
[----:B------:R-:W-:-:S02]  /*5240*/  ISETP.GE.AND P2, PT, R9, UR14, PT ;  /* 0x0000000e09007c0c */ /* 0x000fc4000bf46270 */
[----:B------:R-:W-:Y:S02]  /*5250*/  ISETP.GE.AND P3, PT, R7, UR14, PT ;  /* 0x0000000e07007c0c */ /* 0x000fe4000bf66270 */
[----:B------:R-:W-:Y:S01]  /*5260*/  ISETP.GE.AND P4, PT, R10, UR14, PT ;  /* 0x0000000e0a007c0c */ /* 0x000fe2000bf86270 */
[----:B------:R-:W4:Y:S01]  /*5270*/  @!P0 LDG.E.U16 R31, desc[UR20][R4.64+0x4c0] ;  /* 0x0004c014041f8981 */ /* 0x000f22000c1e1500 */
[C---:B------:R-:W-:Y:S02]  /*5280*/  IADD3 R7, R6.reuse, 0x2e0, RZ ;  /* 0x000002e006077810 */ /* 0x040fe40007ffe0ff */
[----:B------:R-:W-:Y:S02]  /*5290*/  PRMT R32, RZ, 0x7610, R32 ;  /* 0x00007610ff207816 */ /* 0x000fe40000000020 */
[----:B------:R-:W-:Y:S02]  /*52a0*/  ISETP.GE.AND P0, PT, R7, UR14, PT ;  /* 0x0000000e07007c0c */ /* 0x000fe4000bf06270 */
[----:B------:R-:W-:-:S02]  /*52b0*/  IADD3 R7, R6, 0x300, RZ ;  /* 0x0000030006077810 */ /* 0x000fc40007ffe0ff */
[----:B------:R-:W-:Y:S01]  /*52c0*/  PRMT R33, RZ, 0x7610, R33 ;  /* 0x00007610ff217816 */ /* 0x000fe20000000021 */
[----:B------:R-:W4:Y:S01]  /*52d0*/  @!P1 LDG.E.U16 R32, desc[UR20][R4.64+0x500] ;  /* 0x0005001404209981 */ /* 0x000f22000c1e1500 */
[----:B------:R-:W-:Y:S02]  /*52e0*/  PRMT R30, RZ, 0x7610, R30 ;  /* 0x00007610ff1e7816 */ /* 0x000fe4000000001e */
[----:B------:R-:W-:Y:S02]  /*52f0*/  IADD3 R8, R6, 0x320, RZ ;  /* 0x0000032006087810 */ /* 0x000fe40007ffe0ff */
[----:B------:R-:W-:Y:S01]  /*5300*/  ISETP.GE.AND P1, PT, R7, UR14, PT ;  /* 0x0000000e07007c0c */ /* 0x000fe2000bf26270 */
[----:B------:R-:W4:Y:S01]  /*5310*/  @!P2 LDG.E.U16 R33, desc[UR20][R4.64+0x540] ;  /* 0x000540140421a981 */ /* 0x000f22000c1e1500 */
[----:B------:R-:W-:Y:S02]  /*5320*/  PRMT R34, RZ, 0x7610, R34 ;  /* 0x00007610ff227816 */ /* 0x000fe40000000022 */
[----:B------:R-:W-:Y:S01]  /*5330*/  ISETP.GE.AND P2, PT, R8, UR14, PT ;  /* 0x0000000e08007c0c */ /* 0x000fe2000bf46270 */
[----:B------:R-:W4:Y:S01]  /*5340*/  @!P4 LDG.E.U16 R30, desc[UR20][R4.64+0x480] ;  /* 0x00048014041ec981 */ /* 0x000f22000c1e1500 */
[----:B-1----:R-:W-:-:S02]  /*5350*/  PRMT R64, RZ, 0x7610, R64 ;  /* 0x00007610ff407816 */ /* 0x002fc40000000040 */
[C---:B------:R-:W-:Y:S01]  /*5360*/  IADD3 R9, R6.reuse, 0x340, RZ ;  /* 0x0000034006097810 */ /* 0x040fe20007ffe0ff */
[----:B------:R-:W4:Y:S01]  /*5370*/  @!P3 LDG.E.U16 R34, desc[UR20][R4.64+0x580] ;  /* 0x000580140422b981 */ /* 0x000f22000c1e1500 */
[----:B------:R-:W-:Y:S02]  /*5380*/  PRMT R65, RZ, 0x7610, R65 ;  /* 0x00007610ff417816 */ /* 0x000fe40000000041 */
[----:B------:R-:W-:Y:S01]  /*5390*/  IADD3 R7, R6, 0x360, RZ ;  /* 0x0000036006077810 */ /* 0x000fe20007ffe0ff */
[----:B------:R-:W4:Y:S01]  /*53a0*/  @!P0 LDG.E.U16 R64, desc[UR20][R4.64+0x5c0] ;  /* 0x0005c01404408981 */ /* 0x000f22000c1e1500 */
[----:B------:R-:W-:Y:S02]  /*53b0*/  ISETP.GE.AND P3, PT, R9, UR14, PT ;  /* 0x0000000e09007c0c */ /* 0x000fe4000bf66270 */
[----:B------:R-:W-:Y:S01]  /*53c0*/  PRMT R68, RZ, 0x7610, R68 ;  /* 0x00007610ff447816 */ /* 0x000fe20000000044 */
[----:B------:R-:W4:Y:S01]  /*53d0*/  @!P1 LDG.E.U16 R65, desc[UR20][R4.64+0x600] ;  /* 0x0006001404419981 */ /* 0x000f22000c1e1500 */
[----:B------:R-:W-:-:S02]  /*53e0*/  ISETP.GE.AND P0, PT, R7, UR14, PT ;  /* 0x0000000e07007c0c */ /* 0x000fc4000bf06270 */
        /* <DEDUP_REMOVED lines=9> */
[----:B------:R-:W-:Y:S02]  /*5480*/  PRMT R11, RZ, 0x7610, R11 ;  /* 0x00007610ff0b7816 */ /* 0x000fe4000000000b */
[----:B------:R-:W-:Y:S02]  /*5490*/  PRMT R10, RZ, 0x7610, R10 ;  /* 0x00007610ff0a7816 */ /* 0x000fe4000000000a */
[----:B------:R-:W-:-:S02]  /*54a0*/  IADD3 R8, R6, 0x3a0, RZ ;  /* 0x000003a006087810 */ /* 0x000fc40007ffe0ff */
[----:B------:R-:W2:Y:S01]  /*54b0*/  @!P0 LDG.E.U16 R11, desc[UR20][R4.64+0x6c0] ;  /* 0x0006c014040b8981 */ /* 0x000ea2000c1e1500 */
[C---:B------:R-:W-:Y:S02]  /*54c0*/  IADD3 R7, R6.reuse, 0x3c0, RZ ;  /* 0x000003c006077810 */ /* 0x040fe40007ffe0ff */
[----:B------:R-:W-:Y:S02]  /*54d0*/  IADD3 R6, R6, 0x3e0, RZ ;  /* 0x000003e006067810 */ /* 0x000fe40007ffe0ff */
[----:B------:R-:W-:Y:S01]  /*54e0*/  ISETP.GE.AND P2, PT, R8, UR14, PT ;  /* 0x0000000e08007c0c */ /* 0x000fe2000bf46270 */
[----:B------:R-:W2:Y:S01]  /*54f0*/  @!P1 LDG.E.U16 R10, desc[UR20][R4.64+0x700] ;  /* 0x00070014040a9981 */ /* 0x000ea2000c1e1500 */
[----:B------:R-:W-:Y:S02]  /*5500*/  ISETP.GE.AND P0, PT, R7, UR14, PT ;  /* 0x0000000e07007c0c */ /* 0x000fe4000bf06270 */
[----:B------:R-:W-:Y:S02]  /*5510*/  ISETP.GE.AND P1, PT, R6, UR14, PT ;  /* 0x0000000e06007c0c */ /* 0x000fe4000bf26270 */
[----:B------:R-:W-:-:S02]  /*5520*/  PRMT R9, RZ, 0x7610, R9 ;  /* 0x00007610ff097816 */ /* 0x000fc40000000009 */
[----:B------:R-:W-:Y:S02]  /*5530*/  PRMT R8, RZ, 0x7610, R8 ;  /* 0x00007610ff087816 */ /* 0x000fe40000000008 */
[----:B------:R-:W-:-:S03]  /*5540*/  PRMT R7, RZ, 0x7610, R7 ;  /* 0x00007610ff077816 */ /* 0x000fc60000000007 */
[----:B------:R-:W2:Y:S04]  /*5550*/  @!P2 LDG.E.U16 R9, desc[UR20][R4.64+0x740] ;  /* 0x000740140409a981 */ /* 0x000ea8000c1e1500 */
[----:B------:R-:W2:Y:S04]  /*5560*/  @!P0 LDG.E.U16 R8, desc[UR20][R4.64+0x780] ;  /* 0x0007801404088981 */ /* 0x000ea8000c1e1500 */
[----:B------:R0:W2:Y:S01]  /*5570*/  @!P1 LDG.E.U16 R7, desc[UR20][R4.64+0x7c0] ;  /* 0x0007c01404079981 */ /* 0x0000a2000c1e1500 */
[----:B------:R-:W-:-:S04]  /*5580*/  UIADD3 UR16, UR17, -0x1, URZ ;  /* 0xffffffff11107890 */ /* 0x000fc8000fffe03f */
[----:B------:R-:W-:-:S04]  /*5590*/  ULEA.HI UR44, UR16, UR16, URZ, 0x1 ;  /* 0x00000010102c7291 */ /* 0x000fc8000f8f083f */
[----:B------:R-:W-:-:S04]  /*55a0*/  ULOP3.LUT UR44, UR44, 0xfffffe, URZ, 0xc0, !UPT ;  /* 0x00fffffe2c2c7892 */ /* 0x000fc8000f8ec03f */
[----:B------:R-:W-:-:S07]  /*55b0*/  UIADD3 UR16, UR16, -UR44, URZ ;  /* 0x8000002c10107290 */ /* 0x000fce000fffe03f */
[----:B------:R-:W1:Y:S01]  /*55c0*/  S2UR UR44, SR_CgaCtaId ;  /* 0x00000000002c79c3 */ /* 0x000e620000008800 */
[----:B------:R-:W-:Y:S01]  /*55d0*/  ULEA UR16, UR16, UR6, 0x8 ;  /* 0x0000000610107291 */ /* 0x000fe2000f8e403f */
[C---:B------:R-:W-:Y:S02]  /*55e0*/  ISETP.NE.AND P2, PT, R138.reuse, RZ, PT ;  /* 0x000000ff8a00720c */ /* 0x040fe40003f45270 */
[----:B------:R-:W-:-:S04]  /*55f0*/  LOP3.LUT R251, R138, 0x1f, RZ, 0xc0, !PT ;  /* 0x0000001f8afb7812 */ /* 0x000fc800078ec0ff */
        /* <DEDUP_REMOVED lines=28> */
[----:B----4-:R0:W-:Y:S07]  /*57c0*/  STS.U16 [R136], R13 ;  /* 0x0000000d88007388 */ /* 0x0101ee0000000400 */
[----:B------:R3:W-:Y:S01]  /*57d0*/  MUFU.COS R198, R4 ;  /* 0x0000000400c67308 */ /* 0x0007e20000000000 */
[----:B------:R4:W-:Y:S07]  /*57e0*/  STS.U16 [R135+0x40], R12 ;  /* 0x0000400c87007388 */ /* 0x0009ee0000000400 */
[----:B------:R-:W-:Y:S01]  /*57f0*/  MUFU.SIN R201, R6 ;  /* 0x0000000600c97308 */ /* 0x000fe20000000400 */
[----:B---3--:R-:W-:-:S07]  /*5800*/  FMUL.FTZ R4, R96, UR56 ;  /* 0x0000003860047c20 */ /* 0x008fce0008410000 */
[----:B------:R3:W-:Y:S01]  /*5810*/  MUFU.COS R202, R6 ;  /* 0x0000000600ca7308 */ /* 0x0007e20000000000 */
[----:B------:R-:W-:-:S07]  /*5820*/  FMUL.RZ R4, R4, 0.15915493667125701904 ;  /* 0x3e22f98304047820 */ /* 0x000fce000040c000 */
[----:B------:R-:W-:Y:S01]  /*5830*/  MUFU.SIN R199, R70 ;  /* 0x0000004600c77308 */ /* 0x000fe20000000400 */
[----:B---3--:R-:W-:Y:S01]  /*5840*/  FMUL.RZ R6, R3, 0.15915493667125701904 ;  /* 0x3e22f98303067820 */ /* 0x008fe2000040c000 */
[----:B------:R-:W-:-:S06]  /*5850*/  IADD3 R3, R138, 0x200, RZ ;  /* 0x000002008a037810 */ /* 0x000fcc0007ffe0ff */
[----:B------:R3:W-:Y:S01]  /*5860*/  MUFU.COS R200, R70 ;  /* 0x0000004600c87308 */ /* 0x0007e20000000000 */
[----:B------:R2:W-:Y:S01]  /*5870*/  STS.U16 [R134+0x80], R15 ;  /* 0x0000800f86007388 */ /* 0x0005e20000000400 */
[----:B---3--:R-:W-:-:S06]  /*5880*/  MOV R70, UR16 ;  /* 0x0000001000467c02 */ /* 0x008fcc0008000f00 */
[----:B------:R-:W-:Y:S01]  /*5890*/  MUFU.SIN R191, R4 ;  /* 0x0000000400bf7308 */ /* 0x000fe20000000400 */
[----:B------:R-:W-:Y:S01]  /*58a0*/  SEL R70, R70, R3, !P2 ;  /* 0x0000000346467207 */ /* 0x000fe20005000000 */
[----:B------:R-:W-:Y:S01]  /*58b0*/  FMUL.FTZ R3, R95, UR56 ;  /* 0x000000385f037c20 */ /* 0x000fe20008410000 */
[----:B------:R3:W-:Y:S01]  /*58c0*/  STS.U16 [R133+0xc0], R14 ;  /* 0x0000c00e85007388 */ /* 0x0007e20000000400 */
[----:B------:R-:W-:-:S04]  /*58d0*/  UMOV UR16, 0x400 ;  /* 0x0000040000107882 */ /* 0x000fc80000000000 */
[----:B------:R2:W-:Y:S01]  /*58e0*/  MUFU.COS R192, R4 ;  /* 0x0000000400c07308 */ /* 0x0005e20000000000 */
[----:B------:R-:W-:Y:S01]  /*58f0*/  STS.U16 [R132+0x100], R17 ;  /* 0x0001001184007388 */ /* 0x000fe20000000400 */
[----:B0-----:R-:W-:Y:S01]  /*5900*/  FMUL.RZ R13, R3, 0.15915493667125701904 ;  /* 0x3e22f983030d7820 */ /* 0x001fe2000040c000 */
[----:B-1----:R-:W-:Y:S01]  /*5910*/  ULEA UR16, UR44, UR16, 0x18 ;  /* 0x000000102c107291 */ /* 0x002fe2000f8ec03f */
[----:B------:R-:W-:Y:S01]  /*5920*/  FMUL.FTZ R3, R94, UR56 ;  /* 0x000000385e037c20 */ /* 0x000fe20008410000 */
[----:B------:R0:W-:Y:S01]  /*5930*/  STS.U16 [R129+0x140], R16 ;  /* 0x0001401081007388 */ /* 0x0001e20000000400 */
[C---:B----4-:R-:W-:Y:S01]  /*5940*/  IADD3 R12, R137.reuse, 0x240, RZ ;  /* 0x00000240890c7810 */ /* 0x050fe20007ffe0ff */
[----:B------:R-:W-:Y:S01]  /*5950*/  ULDC.64 UR44, c[0x0][0x268] ;  /* 0x00009a00002c7ab9 */ /* 0x000fe20000000a00 */
[----:B------:R-:W-:Y:S01]  /*5960*/  MUFU.SIN R193, R6 ;  /* 0x0000000600c17308 */ /* 0x000fe20000000400 */
[----:B--2---:R-:W-:Y:S01]  /*5970*/  IADD3 R4, R137, 0x200, RZ ;  /* 0x0000020089047810 */ /* 0x004fe20007ffe0ff */
[----:B------:R-:W-:Y:S06]  /*5980*/  STS.U16 [R128+0x180], R19 ;  /* 0x0001801380007388 */ /* 0x000fec0000000400 */
[----:B------:R1:W-:Y:S01]  /*5990*/  MUFU.COS R194, R6 ;  /* 0x0000000600c27308 */ /* 0x0003e20000000000 */
[----:B------:R-:W-:Y:S01]  /*59a0*/  STS.U16 [R127+0x1c0], R18 ;  /* 0x0001c0127f007388 */ /* 0x000fe20000000400 */
[----:B------:R-:W-:Y:S01]  /*59b0*/  LEA.HI.SX32 R4, R4, R137, 0x1b ;  /* 0x0000008904047211 */ /* 0x000fe200078fdaff */
[----:B------:R-:W-:-:S02]  /*59c0*/  FMUL.RZ R15, R3, 0.15915493667125701904 ;  /* 0x3e22f983030f7820 */ /* 0x000fc4000040c000 */
[----:B------:R-:W-:Y:S01]  /*59d0*/  STS.U16 [R126+0x200], R21 ;  /* 0x000200157e007388 */ /* 0x000fe20000000400 */
[----:B-1----:R-:W-:Y:S02]  /*59e0*/  IADD3 R6, R137, 0x220, RZ ;  /* 0x0000022089067810 */ /* 0x002fe40007ffe0ff */
[----:B------:R-:W-:Y:S01]  /*59f0*/  MUFU.SIN R195, R5 ;  /* 0x0000000500c37308 */ /* 0x000fe20000000400 */
[----:B------:R-:W-:Y:S01]  /*5a00*/  STS.U16 [R125+0x240], R20 ;  /* 0x000240147d007388 */ /* 0x000fe20000000400 */
[----:B------:R-:W-:-:S03]  /*5a10*/  LEA.HI.SX32 R6, R6, R137, 0x1b ;  /* 0x0000008906067211 */ /* 0x000fc600078fdaff */
[----:B------:R-:W-:Y:S01]  /*5a20*/  STS.U16 [R124+0x280], R23 ;  /* 0x000280177c007388 */ /* 0x000fe20000000400 */
[----:B------:R-:W-:Y:S02]  /*5a30*/  LEA.HI.SX32 R12, R12, R137, 0x1b ;  /* 0x000000890c0c7211 */ /* 0x000fe400078fdaff */
[----:B------:R1:W-:Y:S01]  /*5a40*/  MUFU.COS R196, R5 ;  /* 0x0000000500c47308 */ /* 0x0003e20000000000 */
[----:B------:R-:W-:Y:S01]  /*5a50*/  STS.U16 [R123+0x2c0], R22 ;  /* 0x0002c0167b007388 */ /* 0x000fe20000000400 */
[----:B------:R-:W-:Y:S02]  /*5a60*/  LEA R3, R4, UR16, 0x1 ;  /* 0x0000001004037c11 */ /* 0x000fe4000f8e08ff */
[----:B------:R-:W-:Y:S01]  /*5a70*/  LEA R6, R6, UR16, 0x1 ;  /* 0x0000001006067c11 */ /* 0x000fe2000f8e08ff */
[----:B------:R-:W-:Y:S01]  /*5a80*/  STS.U16 [R122+0x300], R25 ;  /* 0x000300197a007388 */ /* 0x000fe20000000400 */
[----:B-1----:R-:W-:-:S03]  /*5a90*/  MOV R5, UR17 ;  /* 0x0000001100057c02 */ /* 0x002fc60008000f00 */
[----:B------:R1:W-:Y:S01]  /*5aa0*/  STS.U16 [R121+0x340], R24 ;  /* 0x0003401879007388 */ /* 0x0003e20000000400 */
[----:B------:R-:W-:Y:S02]  /*5ab0*/  IADD3 R4, R137, 0x260, RZ ;  /* 0x0000026089047810 */ /* 0x000fe40007ffe0ff */
[----:B------:R-:W-:Y:S01]  /*5ac0*/  ISETP.LT.OR P1, PT, R5, 0x2, P0 ;  /* 0x000000020500780c */ /* 0x000fe20000721670 */
[----:B------:R-:W-:Y:S01]  /*5ad0*/  STS.U16 [R120+0x380], R27 ;  /* 0x0003801b78007388 */ /* 0x000fe20000000400 */
[----:B------:R-:W-:Y:S02]  /*5ae0*/  LEA R5, R12, UR16, 0x1 ;  /* 0x000000100c057c11 */ /* 0x000fe4000f8e08ff */
[----:B------:R-:W-:Y:S01]  /*5af0*/  IADD3 R12, R137, 0x280, RZ ;  /* 0x00000280890c7810 */ /* 0x000fe20007ffe0ff */
[----:B------:R-:W-:Y:S01]  /*5b00*/  STS.U16 [R119+0x3c0], R26 ;  /* 0x0003c01a77007388 */ /* 0x000fe20000000400 */
[----:B------:R-:W-:-:S03]  /*5b10*/  LEA.HI.SX32 R4, R4, R137, 0x1b ;  /* 0x0000008904047211 */ /* 0x000fc600078fdaff */
[----:B------:R-:W-:Y:S01]  /*5b20*/  STS.U16 [R3+0x400], R28 ;  /* 0x0004001c03007388 */ /* 0x000fe20000000400 */
[----:B------:R-:W-:-:S03]  /*5b30*/  R2UR UR55, R2 ;  /* 0x00000000023772ca */ /* 0x000fc600000e0000 */
[----:B------:R2:W-:Y:S01]  /*5b40*/  STS.U16 [R6+0x440], R29 ;  /* 0x0004401d06007388 */ /* 0x0005e20000000400 */
[C---:B---3--:R-:W-:Y:S01]  /*5b50*/  IADD3 R14, R137.reuse, 0x2a0, RZ ;  /* 0x000002a0890e7810 */ /* 0x048fe20007ffe0ff */
[----:B------:R-:W-:Y:S01]  /*5b60*/  MUFU.SIN R187, R15 ;  /* 0x0000000f00bb7308 */ /* 0x000fe20000000400 */
[----:B------:R-:W-:Y:S02]  /*5b70*/  LEA.HI.SX32 R12, R12, R137, 0x1b ;  /* 0x000000890c0c7211 */ /* 0x000fe400078fdaff */
[----:B0-----:R-:W-:Y:S01]  /*5b80*/  IADD3 R16, R137, 0x2c0, RZ ;  /* 0x000002c089107810 */ /* 0x001fe20007ffe0ff */
[----:B------:R-:W-:Y:S01]  /*5b90*/  UIMAD UR60, UR15, UR44, URZ ;  /* 0x0000002c0f3c72a4 */ /* 0x000fe2000f8e023f */
[----:B-1----:R-:W0:Y:S01]  /*5ba0*/  @!P1 LDC R24, c[0x0][0x21c] ;  /* 0x00008700ff189b82 */ /* 0x002e220000000800 */
[----:B--2---:R-:W-:Y:S02]  /*5bb0*/  FMUL.FTZ R6, R91, UR56 ;  /* 0x000000385b067c20 */ /* 0x004fe40008410000 */
[----:B------:R1:W-:Y:S01]  /*5bc0*/  MUFU.COS R188, R15 ;  /* 0x0000000f00bc7308 */ /* 0x0003e20000000000 */
[----:B------:R-:W-:-:S02]  /*5bd0*/  IADD3 R2, R137, 0x2e0, RZ ;  /* 0x000002e089027810 */ /* 0x000fc40007ffe0ff */
[----:B------:R-:W-:Y:S02]  /*5be0*/  LEA R4, R4, UR16, 0x1 ;  /* 0x0000001004047c11 */ /* 0x000fe4000f8e08ff */
[-C--:B------:R-:W-:Y:S02]  /*5bf0*/  LEA.HI.SX32 R14, R14, R137.reuse, 0x1b ;  /* 0x000000890e0e7211 */ /* 0x080fe400078fdaff */
[----:B------:R-:W-:Y:S01]  /*5c00*/  LEA R3, R12, UR16, 0x1 ;  /* 0x000000100c037c11 */ /* 0x000fe2000f8e08ff */
[----:B-1----:R-:W-:Y:S01]  /*5c10*/  FMUL.RZ R15, R6, 0.15915493667125701904 ;  /* 0x3e22f983060f7820 */ /* 0x002fe2000040c000 */
[----:B------:R-:W-:Y:S02]  /*5c20*/  IADD3 R6, R137, 0x300, RZ ;  /* 0x0000030089067810 */ /* 0x000fe40007ffe0ff */
[-C--:B------:R-:W-:Y:S01]  /*5c30*/  LEA.HI.SX32 R16, R16, R137.reuse, 0x1b ;  /* 0x0000008910107211 */ /* 0x080fe200078fdaff */
[----:B------:R1:W-:Y:S01]  /*5c40*/  STS.U16 [R5+0x480], R30 ;  /* 0x0004801e05007388 */ /* 0x0003e20000000400 */
[----:B------:R-:W-:-:S02]  /*5c50*/  LEA.HI.SX32 R2, R2, R137, 0x1b ;  /* 0x0000008902027211 */ /* 0x000fc400078fdaff */
[----:B------:R-:W-:Y:S01]  /*5c60*/  IADD3 R12, R137, 0x320, RZ ;  /* 0x00000320890c7810 */ /* 0x000fe20007ffe0ff */
[----:B------:R-:W-:Y:S01]  /*5c70*/  STS.U16 [R4+0x4c0], R31 ;  /* 0x0004c01f04007388 */ /* 0x000fe20000000400 */
[-C--:B------:R-:W-:Y:S02]  /*5c80*/  LEA.HI.SX32 R6, R6, R137.reuse, 0x1b ;  /* 0x0000008906067211 */ /* 0x080fe400078fdaff */
[----:B------:R-:W-:Y:S01]  /*5c90*/  LEA R14, R14, UR16, 0x1 ;  /* 0x000000100e0e7c11 */ /* 0x000fe2000f8e08ff */
[----:B------:R2:W-:Y:S01]  /*5ca0*/  STS.U16 [R3+0x500], R32 ;  /* 0x0005002003007388 */ /* 0x0005e20000000400 */
[----:B-1----:R-:W-:Y:S01]  /*5cb0*/  LEA R5, R16, UR16, 0x1 ;  /* 0x0000001010057c11 */ /* 0x002fe2000f8e08ff */
[----:B------:R-:W-:Y:S01]  /*5cc0*/  MUFU.SIN R183, R15 ;  /* 0x0000000f00b77308 */ /* 0x000fe20000000400 */
[----:B------:R-:W-:Y:S02]  /*5cd0*/  LEA.HI.SX32 R12, R12, R137, 0x1b ;  /* 0x000000890c0c7211 */ /* 0x000fe400078fdaff */
[----:B------:R-:W-:Y:S01]  /*5ce0*/  LEA R6, R6, UR16, 0x1 ;  /* 0x0000001006067c11 */ /* 0x000fe2000f8e08ff */
[----:B------:R-:W-:Y:S01]  /*5cf0*/  STS.U16 [R14+0x540], R33 ;  /* 0x000540210e007388 */ /* 0x000fe20000000400 */
[----:B--2---:R-:W-:-:S03]  /*5d00*/  LEA R3, R2, UR16, 0x1 ;  /* 0x0000001002037c11 */ /* 0x004fc6000f8e08ff */
[----:B------:R1:W-:Y:S01]  /*5d10*/  MUFU.COS R184, R15 ;  /* 0x0000000f00b87308 */ /* 0x0003e20000000000 */
[C---:B------:R-:W-:Y:S01]  /*5d20*/  IADD3 R16, R137.reuse, 0x340, RZ ;  /* 0x0000034089107810 */ /* 0x040fe20007ffe0ff */
[----:B------:R2:W-:Y:S01]  /*5d30*/  STS.U16 [R5+0x580], R34 ;  /* 0x0005802205007388 */ /* 0x0005e20000000400 */
[----:B------:R-:W-:Y:S01]  /*5d40*/  IADD3 R2, R137, 0x360, RZ ;  /* 0x0000036089027810 */ /* 0x000fe20007ffe0ff */
[----:B------:R-:W-:Y:S02]  /*5d50*/  FMUL.FTZ R4, R86, UR56 ;  /* 0x0000003856047c20 */ /* 0x000fe40008410000 */
[----:B------:R-:W-:Y:S01]  /*5d60*/  STS.U16 [R3+0x5c0], R64 ;  /* 0x0005c04003007388 */ /* 0x000fe20000000400 */
[----:B-1----:R-:W-:-:S03]  /*5d70*/  MOV R15, UR55 ;  /* 0x00000037000f7c02 */ /* 0x002fc60008000f00 */
[----:B------:R1:W-:Y:S01]  /*5d80*/  STS.U16 [R6+0x600], R65 ;  /* 0x0006004106007388 */ /* 0x0003e20000000400 */
[----:B--2---:R-:W-:Y:S02]  /*5d90*/  LEA R5, R12, UR16, 0x1 ;  /* 0x000000100c057c11 */ /* 0x004fe4000f8e08ff */
[-C--:B------:R-:W-:Y:S02]  /*5da0*/  LEA.HI.SX32 R16, R16, R137.reuse, 0x1b ;  /* 0x0000008910107211 */ /* 0x080fe400078fdaff */
[----:B------:R-:W-:Y:S01]  /*5db0*/  LEA.HI.SX32 R2, R2, R137, 0x1b ;  /* 0x0000008902027211 */ /* 0x000fe200078fdaff */
[----:B------:R2:W-:Y:S01]  /*5dc0*/  STS.U16 [R5+0x640], R68 ;  /* 0x0006404405007388 */ /* 0x0005e20000000400 */
[----:B-1----:R-:W-:Y:S01]  /*5dd0*/  FMUL.FTZ R6, R15, 1.4426950216293334961 ;  /* 0x3fb8aa3b0f067820 */ /* 0x002fe20000410000 */
[----:B------:R-:W-:Y:S01]  /*5de0*/  FMUL.RZ R14, R4, 0.15915493667125701904 ;  /* 0x3e22f983040e7820 */ /* 0x000fe2000040c000 */
[----:B------:R-:W-:Y:S02]  /*5df0*/  LEA R16, R16, UR16, 0x1 ;  /* 0x0000001010107c11 */ /* 0x000fe4000f8e08ff */
[----:B------:R-:W-:-:S02]  /*5e00*/  IADD3 R4, R137, 0x380, RZ ;  /* 0x0000038089047810 */ /* 0x000fc40007ffe0ff */
[----:B------:R-:W-:Y:S01]  /*5e10*/  LEA R2, R2, UR16, 0x1 ;  /* 0x0000001002027c11 */ /* 0x000fe2000f8e08ff */
[----:B--2---:R-:W-:Y:S01]  /*5e20*/  FMUL.FTZ R5, R6, R105 ;  /* 0x0000006906057220 */ /* 0x004fe20000410000 */
[----:B------:R-:W-:Y:S01]  /*5e30*/  STS.U16 [R16+0x680], R69 ;  /* 0x0006804510007388 */ /* 0x000fe20000000400 */
[----:B------:R-:W-:-:S03]  /*5e40*/  LEA.HI.SX32 R3, R4, R137, 0x1b ;  /* 0x0000008904037211 */ /* 0x000fc600078fdaff */
[----:B------:R1:W-:Y:S01]  /*5e50*/  STS.U16 [R2+0x6c0], R11 ;  /* 0x0006c00b02007388 */ /* 0x0003e20000000400 */
[----:B------:R-:W2:Y:S01]  /*5e60*/  MUFU.EX2 R5, R5 ;  /* 0x0000000500057308 */ /* 0x000ea20000000800 */
[----:B------:R-:W-:Y:S02]  /*5e70*/  LEA R3, R3, UR16, 0x1 ;  /* 0x0000001003037c11 */ /* 0x000fe4000f8e08ff */
[C---:B------:R-:W-:Y:S02]  /*5e80*/  IADD3 R12, R137.reuse, 0x3a0, RZ ;  /* 0x000003a0890c7810 */ /* 0x040fe40007ffe0ff */
[----:B-1----:R-:W-:-:S03]  /*5e90*/  IADD3 R2, R137, 0x3c0, RZ ;  /* 0x000003c089027810 */ /* 0x002fc60007ffe0ff */
[----:B------:R-:W-:Y:S01]  /*5ea0*/  MUFU.SIN R181, R14 ;  /* 0x0000000e00b57308 */ /* 0x000fe20000000400 */
[-C--:B------:R-:W-:Y:S01]  /*5eb0*/  LEA.HI.SX32 R2, R2, R137.reuse, 0x1b ;  /* 0x0000008902027211 */ /* 0x080fe200078fdaff */
[----:B------:R1:W-:Y:S01]  /*5ec0*/  STS.U16 [R3+0x700], R10 ;  /* 0x0007000a03007388 */ /* 0x0003e20000000400 */
[----:B------:R-:W-:-:S05]  /*5ed0*/  LEA.HI.SX32 R12, R12, R137, 0x1b ;  /* 0x000000890c0c7211 */ /* 0x000fca00078fdaff */
[----:B------:R3:W-:Y:S01]  /*5ee0*/  MUFU.COS R182, R14 ;  /* 0x0000000e00b67308 */ /* 0x0007e20000000000 */
[----:B------:R-:W-:Y:S02]  /*5ef0*/  UIMAD.WIDE.U32 UR58, UR54, UR44, URZ ;  /* 0x0000002c363a72a5 */ /* 0x000fe4000f8e003f */
[----:B------:R-:W-:Y:S01]  /*5f00*/  UIMAD UR60, UR54, UR45, UR60 ;  /* 0x0000002d363c72a4 */ /* 0x000fe2000f8e023c */
[----:B-1----:R-:W-:Y:S02]  /*5f10*/  LEA R3, R2, UR16, 0x1 ;  /* 0x0000001002037c11 */ /* 0x002fe4000f8e08ff */
[----:B------:R-:W-:Y:S01]  /*5f20*/  ULDC.64 UR44, c[0x0][0x270] ;  /* 0x00009c00002c7ab9 */ /* 0x000fe20000000a00 */
[C---:B---3--:R-:W-:Y:S02]  /*5f30*/  IADD3 R14, R137.reuse, 0x3e0, RZ ;  /* 0x000003e0890e7810 */ /* 0x048fe40007ffe0ff */
[----:B------:R-:W-:Y:S02]  /*5f40*/  SHF.L.U32 R2, R137, 0x5, RZ ;  /* 0x0000000589027819 */ /* 0x000fe400000006ff */
[----:B------:R-:W-:Y:S01]  /*5f50*/  LEA.HI.SX32 R14, R14, R137, 0x1b ;  /* 0x000000890e0e7211 */ /* 0x000fe200078fdaff */
[----:B------:R-:W-:Y:S01]  /*5f60*/  UIMAD UR57, UR57, UR44, URZ ;  /* 0x0000002c393972a4 */ /* 0x000fe2000f8e023f */
[----:B------:R-:W-:Y:S01]  /*5f70*/  LEA R12, R12, UR16, 0x1 ;  /* 0x000000100c0c7c11 */ /* 0x000fe2000f8e08ff */
[----:B------:R-:W-:Y:S01]  /*5f80*/  UIADD3 UR59, UR59, UR60, URZ ;  /* 0x0000003c3b3b7290 */ /* 0x000fe2000fffe03f */
[----:B------:R-:W-:Y:S01]  /*5f90*/  LEA.HI.SX32 R2, R2, R2, 0x1b ;  /* 0x0000000202027211 */ /* 0x000fe200078fdaff */
[C---:B--2---:R-:W-:Y:S01]  /*5fa0*/  FMUL.FTZ R66, R5.reuse, R66 ;  /* 0x0000004205427220 */ /* 0x044fe20000410000 */
[----:B------:R-:W-:Y:S01]  /*5fb0*/  LEA R14, R14, UR16, 0x1 ;  /* 0x000000100e0e7c11 */ /* 0x000fe2000f8e08ff */
[----:B------:R-:W-:Y:S01]  /*5fc0*/  FMUL.FTZ R67, R5, R67 ;  /* 0x0000004305437220 */ /* 0x000fe20000410000 */
[----:B------:R-:W-:Y:S01]  /*5fd0*/  LEA R5, R2, UR16, 0x1 ;  /* 0x0000001002057c11 */ /* 0x000fe2000f8e08ff */
[----:B------:R1:W-:Y:S01]  /*5fe0*/  STS.U16 [R12+0x740], R9 ;  /* 0x000740090c007388 */ /* 0x0003e20000000400 */
[----:B------:R-:W-:-:S02]  /*5ff0*/  UIMAD UR57, UR6, UR45, UR57 ;  /* 0x0000002d063972a4 */ /* 0x000fc4000f8e0239 */
[----:B------:R-:W-:Y:S01]  /*6000*/  UIMAD.WIDE.U32 UR58, UR6, UR44, UR58 ;  /* 0x0000002c063a72a5 */ /* 0x000fe2000f8e003a */
[----:B------:R2:W-:Y:S02]  /*6010*/  STS.U16 [R3+0x780], R8 ;  /* 0x0007800803007388 */ /* 0x0005e40000000400 */
[----:B------:R-:W-:Y:S02]  /*6020*/  ULDC.64 UR44, c[0x0][0x2e0] ;  /* 0x0000b800002c7ab9 */ /* 0x000fe40000000a00 */
[----:B------:R-:W-:Y:S01]  /*6030*/  STS.U16 [R14+0x7c0], R7 ;  /* 0x0007c0070e007388 */ /* 0x000fe20000000400 */
[----:B------:R-:W-:Y:S01]  /*6040*/  NOP ;  /* 0x0000000000007918 */ /* 0x000fe20000000000 */
[----:B------:R-:W-:Y:S02]  /*6050*/  UIADD3 UR57, UR59, UR57, URZ ;  /* 0x000000393b397290 */ /* 0x000fe4000fffe03f */
[----:B------:R-:W3:Y:S01]  /*6060*/  LDS.U16 R34, [R5] ;  /* 0x0000000005227984 */ /* 0x000ee20000000400 */
[----:B------:R-:W-:-:S03]  /*6070*/  ULEA UR44, UP0, UR58, UR44, 0x3 ;  /* 0x0000002c3a2c7291 */ /* 0x000fc6000f80183f */
[----:B------:R-:W4:Y:S01]  /*6080*/  LDS.U16 R33, [R5+0x2] ;  /* 0x0000020005217984 */ /* 0x000f220000000400 */
[----:B------:R-:W-:Y:S01]  /*6090*/  ULEA.HI.X UR45, UR58, UR45, UR57, 0x3, UP0 ;  /* 0x0000002d3a2d7291 */ /* 0x000fe200080f1c39 */
[C---:B-1----:R-:W-:Y:S01]  /*60a0*/  FMUL.FTZ R9, R6.reuse, R102 ;  /* 0x0000006606097220 */ /* 0x042fe20000410000 */
[----:B------:R-:W-:Y:S01]  /*60b0*/  FMUL.FTZ R11, R6, R101 ;  /* 0x00000065060b7220 */ /* 0x000fe20000410000 */
[----:B------:R-:W-:Y:S01]  /*60c0*/  MOV R12, UR17 ;  /* 0x00000011000c7c02 */ /* 0x000fe20008000f00 */
[----:B------:R-:W-:Y:S01]  /*60d0*/  MUFU.SIN R189, R13 ;  /* 0x0000000d00bd7308 */ /* 0x000fe20000000400 */
[----:B------:R-:W-:Y:S01]  /*60e0*/  MOV R64, UR44 ;  /* 0x0000002c00407c02 */ /* 0x000fe20008000f00 */
[----:B------:R-:W1:Y:S01]  /*60f0*/  LDS.U16 R30, [R5+0x6] ;  /* 0x00000600051e7984 */ /* 0x000e620000000400 */
[----:B------:R-:W-:Y:S02]  /*6100*/  MOV R65, UR45 ;  /* 0x0000002d00417c02 */ /* 0x000fe40008000f00 */
[----:B------:R-:W-:Y:S01]  /*6110*/  LEA R70, R70, UR16, 0x3 ;  /* 0x0000001046467c11 */ /* 0x000fe2000f8e18ff */
[----:B------:R-:W1:Y:S02]  /*6120*/  LDS.U16 R29, [R5+0x4] ;  /* 0x00000400051d7984 */ /* 0x000e640000000400 */
[----:B------:R0:W-:Y:S01]  /*6130*/  MUFU.COS R190, R13 ;  /* 0x0000000d00be7308 */ /* 0x0001e20000000000 */
[----:B--2---:R-:W-:Y:S01]  /*6140*/  @!P1 IADD3 R3, R12, -0x2, RZ ;  /* 0xfffffffe0c039810 */ /* 0x004fe20007ffe0ff */
[----:B------:R-:W2:Y:S04]  /*6150*/  LDS.U16 R27, [R5+0x8] ;  /* 0x00000800051b7984 */ /* 0x000ea80000000400 */
[----:B------:R-:W2:Y:S01]  /*6160*/  LDS.U16 R28, [R5+0xa] ;  /* 0x00000a00051c7984 */ /* 0x000ea20000000400 */
[----:B0-----:R-:W-:Y:S01]  /*6170*/  FMUL.FTZ R13, R93, UR56 ;  /* 0x000000385d0d7c20 */ /* 0x001fe20008410000 */
[----:B------:R-:W-:Y:S02]  /*6180*/  MUFU.EX2 R16, R9 ;  /* 0x0000000900107308 */ /* 0x000fe40000000800 */
[----:B------:R-:W-:Y:S01]  /*6190*/  LDS.U16 R23, [R5+0xc] ;  /* 0x00000c0005177984 */ /* 0x000fe20000000400 */
[----:B------:R-:W-:-:S03]  /*61a0*/  FMUL.RZ R13, R13, 0.15915493667125701904 ;  /* 0x3e22f9830d0d7820 */ /* 0x000fc6000040c000 */
[----:B------:R-:W0:Y:S02]  /*61b0*/  LDS.U16 R25, [R5+0xe] ;  /* 0x00000e0005197984 */ /* 0x000e240000000400 */
[----:B------:R3:W-:Y:S02]  /*61c0*/  MUFU.EX2 R19, R11 ;  /* 0x0000000b00137308 */ /* 0x0007e40000000800 */
[----:B------:R-:W0:Y:S04]  /*61d0*/  LDS.U16 R21, [R5+0x10] ;  /* 0x0000100005157984 */ /* 0x000e280000000400 */
[----:B------:R-:W0:Y:S04]  /*61e0*/  LDS.U16 R20, [R5+0x12] ;  /* 0x0000120005147984 */ /* 0x000e280000000400 */
[----:B------:R-:W-:Y:S04]  /*61f0*/  LDS.U16 R17, [R5+0x14] ;  /* 0x0000140005117984 */ /* 0x000fe80000000400 */
[----:B------:R-:W0:Y:S04]  /*6200*/  LDS.U16 R18, [R5+0x16] ;  /* 0x0000160005127984 */ /* 0x000e280000000400 */
[----:B------:R-:W0:Y:S04]  /*6210*/  LDS.U16 R15, [R5+0x18] ;  /* 0x00001800050f7984 */ /* 0x000e280000000400 */
[----:B------:R-:W0:Y:S04]  /*6220*/  LDS.U16 R14, [R5+0x1a] ;  /* 0x00001a00050e7984 */ /* 0x000e280000000400 */
[----:B---3--:R-:W-:Y:S04]  /*6230*/  LDS.U16 R11, [R5+0x1c] ;  /* 0x00001c00050b7984 */ /* 0x008fe80000000400 */
        /* <DEDUP_REMOVED lines=19> */
[----:B------:R-:W-:Y:S01]  /*6370*/  MUFU.SIN R185, R13 ;  /* 0x0000000d00b97308 */ /* 0x000fe20000000400 */
[----:B------:R-:W-:-:S07]  /*6380*/  FMUL.FTZ R2, R6, R100 ;  /* 0x0000006406027220 */ /* 0x000fce0000410000 */
[----:B------:R2:W-:Y:S01]  /*6390*/  MUFU.COS R186, R13 ;  /* 0x0000000d00ba7308 */ /* 0x0005e20000000000 */
[----:B----4-:R-:W-:Y:S01]  /*63a0*/  FMUL.FTZ R5, R6, R97 ;  /* 0x0000006106057220 */ /* 0x010fe20000410000 */
[----:B--2---:R-:W-:-:S06]  /*63b0*/  FMUL.FTZ R13, R81, UR56 ;  /* 0x00000038510d7c20 */ /* 0x004fcc0008410000 */
[----:B------:R2:W4:Y:S01]  /*63c0*/  MUFU.EX2 R7, R2 ;  /* 0x0000000200077308 */ /* 0x0005220000000800 */
[----:B------:R-:W-:Y:S01]  /*63d0*/  FMUL.RZ R4, R13, 0.15915493667125701904 ;  /* 0x3e22f9830d047820 */ /* 0x000fe2000040c000 */
[----:B------:R-:W-:Y:S01]  /*63e0*/  FMUL.FTZ R13, R6, R104 ;  /* 0x00000068060d7220 */ /* 0x000fe20000410000 */
[----:B--2---:R-:W-:-:S05]  /*63f0*/  HFMA2.MMA R2, -RZ, RZ, 0, 9.5367431640625e-07 ;  /* 0x00000010ff027435 */ /* 0x004fca00000001ff */
[----:B------:R-:W2:Y:S01]  /*6400*/  MUFU.EX2 R13, R13 ;  /* 0x0000000d000d7308 */ /* 0x000ea20000000800 */
[----:B------:R-:W-:Y:S02]  /*6410*/  @!P1 IMAD R3, R3, R24, UR6 ;  /* 0x0000000603039e24 */ /* 0x000fe4000f8e0218 */
[C---:B------:R-:W-:Y:S01]  /*6420*/  FMUL.FTZ R31, R6.reuse, R95 ;  /* 0x0000005f061f7220 */ /* 0x040fe20000410000 */
[----:B------:R-:W-:Y:S01]  /*6430*/  FMUL.FTZ R22, R6, R99 ;  /* 0x0000006306167220 */ /* 0x000fe20000410000 */
[----:B------:R-:W-:-:S03]  /*6440*/  CS2R R68, SRZ ;  /* 0x0000000000447805 */ /* 0x000fc6000001ff00 */
[----:B------:R-:W0:Y:S01]  /*6450*/  MUFU.EX2 R5, R5 ;  /* 0x0000000500057308 */ /* 0x000e220000000800 */
[----:B------:R-:W-:Y:S01]  /*6460*/  @!P1 IMAD.WIDE R2, R3, R2, UR22 ;  /* 0x0000001603029e25 */ /* 0x000fe2000f8e0202 */
[----:B------:R-:W-:Y:S03]  /*6470*/  BAR.SYNC.DEFER_BLOCKING 0x0 ;  /* 0x0000000000007b1d */ /* 0x000fe60000010000 */
[C---:B------:R-:W-:Y:S01]  /*6480*/  FMUL.FTZ R10, R6.reuse, R103 ;  /* 0x00000067060a7220 */ /* 0x040fe20000410000 */
[----:B------:R-:W-:Y:S01]  /*6490*/  FMUL.FTZ R32, R6, R94 ;  /* 0x0000005e06207220 */ /* 0x000fe20000410000 */
[----:B------:R-:W-:Y:S01]  /*64a0*/  SHF.L.U32 R34, R34, 0x10, RZ ;  /* 0x0000001022227819 */ /* 0x000fe200000006ff */
[----:B------:R-:W3:Y:S01]  /*64b0*/  MUFU.EX2 R31, R31 ;  /* 0x0000001f001f7308 */ /* 0x000ee20000000800 */
[----:B------:R-:W-:Y:S01]  /*64c0*/  SHF.L.U32 R33, R33, 0x10, RZ ;  /* 0x0000001021217819 */ /* 0x000fe200000006ff */
[----:B------:R-:W-:-:S06]  /*64d0*/  FMUL.FTZ R26, R6, R96 ;  /* 0x00000060061a7220 */ /* 0x000fcc0000410000 */
[----:B------:R-:W3:Y:S01]  /*64e0*/  MUFU.EX2 R22, R22 ;  /* 0x0000001600167308 */ /* 0x000ee20000000800 */
[----:B------:R-:W-:Y:S01]  /*64f0*/  FMUL.FTZ R247, R34, R105 ;  /* 0x0000006922f77220 */ /* 0x000fe20000410000 */
[C---:B----4-:R-:W-:Y:S01]  /*6500*/  FMUL.FTZ R200, R7.reuse, R200 ;  /* 0x000000c807c87220 */ /* 0x050fe20000410000 */
[----:B------:R-:W-:-:S05]  /*6510*/  FMUL.FTZ R199, R7, R199 ;  /* 0x000000c707c77220 */ /* 0x000fca0000410000 */
[----:B-1----:R1:W-:Y:S01]  /*6520*/  MUFU.EX2 R70, R32 ;  /* 0x0000002000467308 */ /* 0x0023e20000000800 */
[----:B------:R4:W5:Y:S01]  /*6530*/  @!P1 LDG.E.64 R68, desc[UR20][R2.64+0x8] ;  /* 0x0000081402449981 */ /* 0x000962000c1e1b00 */
[----:B------:R-:W-:-:S06]  /*6540*/  FMUL.FTZ R7, R33, R105 ;  /* 0x0000006921077220 */ /* 0x000fcc0000410000 */
[----:B------:R-:W3:Y:S01]  /*6550*/  MUFU.EX2 R10, R10 ;  /* 0x0000000a000a7308 */ /* 0x000ee20000000800 */
[----:B-1----:R-:W-:Y:S01]  /*6560*/  SHF.L.U32 R32, R117, 0x10, RZ ;  /* 0x0000001075207819 */ /* 0x002fe200000006ff */
[----:B----4-:R-:W-:Y:S01]  /*6570*/  FMUL.FTZ R2, R6, R93 ;  /* 0x0000005d06027220 */ /* 0x010fe20000410000 */
[----:B--2---:R-:W-:-:S05]  /*6580*/  FMUL.FTZ R207, R13, R207 ;  /* 0x000000cf0dcf7220 */ /* 0x004fca0000410000 */
[----:B------:R1:W2:Y:S01]  /*6590*/  MUFU.EX2 R3, R2 ;  /* 0x0000000200037308 */ /* 0x0002a20000000800 */
[----:B------:R-:W-:Y:S01]  /*65a0*/  FMUL.FTZ R247, R32, R247 ;  /* 0x000000f720f77220 */ /* 0x000fe20000410000 */
[C---:B0-----:R-:W-:Y:S01]  /*65b0*/  FMUL.FTZ R194, R5.reuse, R194 ;  /* 0x000000c205c27220 */ /* 0x041fe20000410000 */
[----:B------:R-:W-:Y:S01]  /*65c0*/  FMUL.FTZ R193, R5, R193 ;  /* 0x000000c105c17220 */ /* 0x000fe20000410000 */
[----:B------:R-:W-:Y:S01]  /*65d0*/  SHF.L.U32 R30, R30, 0x10, RZ ;  /* 0x000000101e1e7819 */ /* 0x000fe200000006ff */
[----:B-1----:R-:W-:-:S03]  /*65e0*/  FMUL.FTZ R2, R6, R86 ;  /* 0x0000005606027220 */ /* 0x002fc60000410000 */
[----:B------:R-:W0:Y:S01]  /*65f0*/  MUFU.EX2 R26, R26 ;  /* 0x0000001a001a7308 */ /* 0x000e220000000800 */
[----:B------:R-:W-:Y:S01]  /*6600*/  FMUL.FTZ R208, R13, R208 ;  /* 0x000000d00dd07220 */ /* 0x000fe20000410000 */
[C---:B------:R-:W-:Y:S01]  /*6610*/  FMUL.FTZ R204, R16.reuse, R204 ;  /* 0x000000cc10cc7220 */ /* 0x040fe20000410000 */
[----:B------:R-:W-:Y:S01]  /*6620*/  FMUL.FTZ R203, R16, R203 ;  /* 0x000000cb10cb7220 */ /* 0x000fe20000410000 */
[----:B---3--:R-:W-:-:S04]  /*6630*/  FMUL.FTZ R190, R31, R190 ;  /* 0x000000be1fbe7220 */ /* 0x008fc80000410000 */
[----:B------:R1:W-:Y:S01]  /*6640*/  MUFU.EX2 R5, R2 ;  /* 0x0000000200057308 */ /* 0x0003e20000000800 */
[----:B------:R-:W-:Y:S01]  /*6650*/  FMUL.FTZ R189, R31, R189 ;  /* 0x000000bd1fbd7220 */ /* 0x000fe20000410000 */
[----:B------:R-:W-:Y:S01]  /*6660*/  SHF.L.U32 R29, R29, 0x10, RZ ;  /* 0x000000101d1d7819 */ /* 0x000fe200000006ff */
[----:B------:R-:W-:Y:S01]  /*6670*/  FMUL.FTZ R24, R6, R98 ;  /* 0x0000006206187220 */ /* 0x000fe20000410000 */
[C---:B------:R-:W-:Y:S01]  /*6680*/  FMUL.FTZ R198, R22.reuse, R198 ;  /* 0x000000c616c67220 */ /* 0x040fe20000410000 */
[----:B------:R-:W-:Y:S01]  /*6690*/  FMUL.FTZ R197, R22, R197 ;  /* 0x000000c516c57220 */ /* 0x000fe20000410000 */
[----:B-1----:R-:W-:Y:S01]  /*66a0*/  FMUL.FTZ R2, R32, R7 ;  /* 0x0000000720027220 */ /* 0x002fe20000410000 */
[C---:B------:R-:W-:Y:S01]  /*66b0*/  FMUL.FTZ R7, R207.reuse, R247 ;  /* 0x000000f7cf077220 */ /* 0x040fe20000410000 */
[----:B------:R-:W-:Y:S01]  /*66c0*/  SHF.L.U32 R31, R116, 0x10, RZ ;  /* 0x00000010741f7819 */ /* 0x000fe200000006ff */
[----:B------:R-:W-:Y:S01]  /*66d0*/  FMUL.FTZ R245, R30, R104 ;  /* 0x000000681ef57220 */ /* 0x000fe20000410000 */
[-C--:B------:R-:W-:Y:S01]  /*66e0*/  FMUL.FTZ R16, R207, R2.reuse ;  /* 0x00000002cf107220 */ /* 0x080fe20000410000 */
[----:B------:R-:W-:Y:S01]  /*66f0*/  FFMA.FTZ R22, R208, R2, R7 ;  /* 0x00000002d0167223 */ /* 0x000fe20000010007 */
[----:B------:R-:W-:Y:S01]  /*6700*/  FMUL.FTZ R246, R29, R104 ;  /* 0x000000681df67220 */ /* 0x000fe20000410000 */
[----:B------:R-:W-:Y:S01]  /*6710*/  FMUL.FTZ R205, R10, R205 ;  /* 0x000000cd0acd7220 */ /* 0x000fe20000410000 */
[----:B------:R-:W-:Y:S01]  /*6720*/  FFMA.FTZ R7, R208, R247, -R16 ;  /* 0x000000f7d0077223 */ /* 0x000fe20000010810 */
[----:B------:R-:W-:Y:S01]  /*6730*/  FFMA.FTZ R22, R31, R245, R22 ;  /* 0x000000f51f167223 */ /* 0x000fe20000010016 */
[----:B------:R-:W1:Y:S01]  /*6740*/  MUFU.EX2 R24, R24 ;  /* 0x0000001800187308 */ /* 0x000e620000000800 */
[----:B------:R-:W-:Y:S01]  /*6750*/  FMUL.FTZ R206, R10, R206 ;  /* 0x000000ce0ace7220 */ /* 0x000fe20000410000 */
[C---:B------:R-:W-:Y:S01]  /*6760*/  FMUL.FTZ R10, R6.reuse, R91 ;  /* 0x0000005b060a7220 */ /* 0x040fe20000410000 */
[----:B------:R-:W-:Y:S01]  /*6770*/  FMUL.FTZ R6, R6, R81 ;  /* 0x0000005106067220 */ /* 0x000fe20000410000 */
[----:B--2---:R-:W-:Y:S01]  /*6780*/  FMUL.FTZ R186, R3, R186 ;  /* 0x000000ba03ba7220 */ /* 0x004fe20000410000 */
[----:B------:R-:W-:Y:S01]  /*6790*/  FFMA.FTZ R7, R31, R246, R7 ;  /* 0x000000f61f077223 */ /* 0x000fe20000010007 */
[----:B------:R-:W-:Y:S01]  /*67a0*/  FMUL.FTZ R185, R3, R185 ;  /* 0x000000b903b97220 */ /* 0x000fe20000410000 */
[----:B------:R-:W-:Y:S01]  /*67b0*/  SHF.L.U32 R27, R27, 0x10, RZ ;  /* 0x000000101b1b7819 */ /* 0x000fe200000006ff */
[C---:B------:R-:W-:Y:S01]  /*67c0*/  FMUL.FTZ R3, R205.reuse, R22 ;  /* 0x00000016cd037220 */ /* 0x040fe20000410000 */
[C---:B0-----:R-:W-:Y:S01]  /*67d0*/  FMUL.FTZ R192, R26.reuse, R192 ;  /* 0x000000c01ac07220 */ /* 0x041fe20000410000 */
[----:B------:R-:W-:Y:S01]  /*67e0*/  FMUL.FTZ R191, R26, R191 ;  /* 0x000000bf1abf7220 */ /* 0x000fe20000410000 */
[----:B------:R-:W-:Y:S01]  /*67f0*/  SHF.L.U32 R28, R28, 0x10, RZ ;  /* 0x000000101c1c7819 */ /* 0x000fe200000006ff */
[----:B------:R-:W-:Y:S01]  /*6800*/  MUFU.COS R180, R4 ;  /* 0x0000000400b47308 */ /* 0x000fe20000000000 */
[-C--:B------:R-:W-:Y:S01]  /*6810*/  FMUL.FTZ R13, R205, R7.reuse ;  /* 0x00000007cd0d7220 */ /* 0x080fe20000410000 */
[----:B------:R-:W-:Y:S01]  /*6820*/  SHF.L.U32 R26, R115, 0x10, RZ ;  /* 0x00000010731a7819 */ /* 0x000fe200000006ff */
[----:B------:R-:W-:Y:S01]  /*6830*/  FFMA.FTZ R3, R206, R7, -R3 ;  /* 0x00000007ce037223 */ /* 0x000fe20000010803 */
[----:B------:R-:W-:-:S04]  /*6840*/  FMUL.FTZ R244, R27, R103 ;  /* 0x000000671bf47220 */ /* 0x000fc80000410000 */
[----:B------:R0:W2:Y:S01]  /*6850*/  MUFU.EX2 R179, R6 ;  /* 0x0000000600b37308 */ /* 0x0000a20000000800 */
[----:B------:R-:W-:Y:S01]  /*6860*/  FFMA.FTZ R13, R206, R22, R13 ;  /* 0x00000016ce0d7223 */ /* 0x000fe2000001000d */
[----:B------:R-:W-:Y:S01]  /*6870*/  FMUL.FTZ R243, R28, R103 ;  /* 0x000000671cf37220 */ /* 0x000fe20000410000 */
[----:B------:R-:W-:-:S05]  /*6880*/  FFMA.FTZ R3, R26, R244, R3 ;  /* 0x000000f41a037223 */ /* 0x000fca0000010003 */
[----:B------:R-:W3:Y:S01]  /*6890*/  MUFU.SIN R4, R4 ;  /* 0x0000000400047308 */ /* 0x000ee20000000400 */
[----:B------:R-:W-:Y:S01]  /*68a0*/  FFMA.FTZ R13, R26, R243, R13 ;  /* 0x000000f31a0d7223 */ /* 0x000fe2000001000d */
[----:B------:R-:W-:Y:S01]  /*68b0*/  SHF.L.U32 R25, R25, 0x10, RZ ;  /* 0x0000001019197819 */ /* 0x000fe200000006ff */
[----:B0-----:R-:W-:Y:S01]  /*68c0*/  FMUL.FTZ R6, R203, R3 ;  /* 0x00000003cb067220 */ /* 0x001fe20000410000 */
[C---:B-1----:R-:W-:Y:S01]  /*68d0*/  FMUL.FTZ R196, R24.reuse, R196 ;  /* 0x000000c418c47220 */ /* 0x042fe20000410000 */
[----:B------:R-:W-:Y:S01]  /*68e0*/  FMUL.FTZ R195, R24, R195 ;  /* 0x000000c318c37220 */ /* 0x000fe20000410000 */
[C---:B------:R-:W-:Y:S01]  /*68f0*/  FMUL.FTZ R182, R5.reuse, R182 ;  /* 0x000000b605b67220 */ /* 0x040fe20000410000 */
[----:B------:R-:W-:Y:S01]  /*6900*/  FMUL.FTZ R181, R5, R181 ;  /* 0x000000b505b57220 */ /* 0x000fe20000410000 */
[----:B------:R-:W0:Y:S01]  /*6910*/  MUFU.EX2 R10, R10 ;  /* 0x0000000a000a7308 */ /* 0x000e220000000800 */
[-C--:B------:R-:W-:Y:S01]  /*6920*/  FMUL.FTZ R5, R203, R13.reuse ;  /* 0x0000000dcb057220 */ /* 0x080fe20000410000 */
[----:B------:R-:W-:Y:S01]  /*6930*/  SHF.L.U32 R24, R114, 0x10, RZ ;  /* 0x0000001072187819 */ /* 0x000fe200000006ff */
[C---:B------:R-:W-:Y:S01]  /*6940*/  FFMA.FTZ R13, R204.reuse, R13, R6 ;  /* 0x0000000dcc0d7223 */ /* 0x040fe20000010006 */
[----:B------:R-:W-:Y:S01]  /*6950*/  SHF.L.U32 R23, R23, 0x10, RZ ;  /* 0x0000001017177819 */ /* 0x000fe200000006ff */
[----:B------:R-:W-:Y:S01]  /*6960*/  FMUL.FTZ R141, R25, R102 ;  /* 0x00000066198d7220 */ /* 0x000fe20000410000 */
[----:B------:R-:W-:Y:S01]  /*6970*/  FMUL.FTZ R201, R19, R201 ;  /* 0x000000c913c97220 */ /* 0x000fe20000410000 */
[----:B--2---:R-:W-:Y:S01]  /*6980*/  FMUL.FTZ R180, R179, R180 ;  /* 0x000000b4b3b47220 */ /* 0x004fe20000410000 */
[----:B------:R-:W-:Y:S01]  /*6990*/  FFMA.FTZ R5, R204, R3, -R5 ;  /* 0x00000003cc057223 */ /* 0x000fe20000010805 */
[----:B------:R-:W-:Y:S01]  /*69a0*/  FMUL.FTZ R242, R23, R102 ;  /* 0x0000006617f27220 */ /* 0x000fe20000410000 */
[----:B------:R-:W-:Y:S01]  /*69b0*/  FFMA.FTZ R13, R24, R141, R13 ;  /* 0x0000008d180d7223 */ /* 0x000fe2000001000d */
[----:B---3--:R-:W-:Y:S01]  /*69c0*/  FMUL.FTZ R179, R179, R4 ;  /* 0x00000004b3b37220 */ /* 0x008fe20000410000 */
[----:B------:R-:W-:Y:S01]  /*69d0*/  FMUL.FTZ R4, R66, R207 ;  /* 0x000000cf42047220 */ /* 0x000fe20000410000 */
[----:B------:R-:W-:Y:S01]  /*69e0*/  SHF.L.U32 R21, R21, 0x10, RZ ;  /* 0x0000001015157819 */ /* 0x000fe200000006ff */
[----:B------:R-:W-:Y:S01]  /*69f0*/  FMUL.FTZ R202, R19, R202 ;  /* 0x000000ca13ca7220 */ /* 0x000fe20000410000 */
[----:B------:R-:W-:Y:S01]  /*6a00*/  FFMA.FTZ R6, R24, R242, R5 ;  /* 0x000000f218067223 */ /* 0x000fe20000010005 */
[----:B------:R-:W-:Y:S01]  /*6a10*/  FMUL.FTZ R7, R201, R13 ;  /* 0x0000000dc9077220 */ /* 0x000fe20000410000 */
[C---:B------:R-:W-:Y:S01]  /*6a20*/  FMUL.FTZ R3, R67.reuse, R207 ;  /* 0x000000cf43037220 */ /* 0x040fe20000410000 */
[----:B------:R-:W-:Y:S01]  /*6a30*/  FFMA.FTZ R4, R67, R208, R4 ;  /* 0x000000d043047223 */ /* 0x000fe20000010004 */
[----:B------:R-:W-:Y:S01]  /*6a40*/  SHF.L.U32 R22, R113, 0x10, RZ ;  /* 0x0000001071167819 */ /* 0x000fe200000006ff */
[-C--:B------:R-:W-:Y:S01]  /*6a50*/  FFMA.FTZ R7, R202, R6.reuse, -R7 ;  /* 0x00000006ca077223 */ /* 0x080fe20000010807 */
[----:B------:R-:W-:Y:S01]  /*6a60*/  SHF.L.U32 R20, R20, 0x10, RZ ;  /* 0x0000001014147819 */ /* 0x000fe200000006ff */
[----:B------:R-:W-:Y:S01]  /*6a70*/  FMUL.FTZ R19, R201, R6 ;  /* 0x00000006c9137220 */ /* 0x000fe20000410000 */
[----:B------:R-:W-:Y:S01]  /*6a80*/  FMUL.FTZ R142, R21, R101 ;  /* 0x00000065158e7220 */ /* 0x000fe20000410000 */
[----:B------:R-:W-:Y:S01]  /*6a90*/  FFMA.FTZ R3, R66, R208, -R3 ;  /* 0x000000d042037223 */ /* 0x000fe20000010803 */
[C---:B------:R-:W-:Y:S01]  /*6aa0*/  FMUL.FTZ R5, R205.reuse, R4 ;  /* 0x00000004cd057220 */ /* 0x040fe20000410000 */
[C---:B0-----:R-:W-:Y:S01]  /*6ab0*/  FMUL.FTZ R184, R10.reuse, R184 ;  /* 0x000000b80ab87220 */ /* 0x041fe20000410000 */
[----:B------:R-:W-:Y:S01]  /*6ac0*/  FMUL.FTZ R183, R10, R183 ;  /* 0x000000b70ab77220 */ /* 0x000fe20000410000 */
        /* <DEDUP_REMOVED lines=28> */
[----:B------:R-:W-:-:S02]  /*6c90*/  FMUL.FTZ R13, R197, R13 ;  /* 0x0000000dc50d7220 */ /* 0x000fc40000410000 */
[----:B------:R-:W-:Y:S01]  /*6ca0*/  FMUL.FTZ R147, R14, R99 ;  /* 0x000000630e937220 */ /* 0x000fe20000410000 */
[----:B------:R-:W-:Y:S01]  /*6cb0*/  FMUL.FTZ R3, R201, R5 ;  /* 0x00000005c9037220 */ /* 0x000fe20000410000 */
[----:B------:R-:W-:Y:S01]  /*6cc0*/  FFMA.FTZ R4, R198, R4, R13 ;  /* 0x00000004c6047223 */ /* 0x000fe2000001000d */
[----:B------:R-:W-:Y:S01]  /*6cd0*/  FFMA.FTZ R71, R16, R146, R71 ;  /* 0x0000009210477223 */ /* 0x000fe20000010047 */
[----:B------:R-:W-:Y:S01]  /*6ce0*/  SHF.L.U32 R12, R12, 0x10, RZ ;  /* 0x000000100c0c7819 */ /* 0x000fe200000006ff */
[----:B------:R-:W-:Y:S01]  /*6cf0*/  FFMA.FTZ R3, R202, R7, -R3 ;  /* 0x00000007ca037223 */ /* 0x000fe20000010803 */
        /* <DEDUP_REMOVED lines=34> */
[----:B------:R-:W-:-:S02]  /*6f20*/  SHF.L.U32 R7, R130, 0x10, RZ ;  /* 0x0000001082077819 */ /* 0x000fc400000006ff */
[----:B------:R-:W-:Y:S01]  /*6f30*/  SHF.L.U32 R178, R178, 0x10, RZ ;  /* 0x00000010b2b27819 */ /* 0x000fe200000006ff */
[----:B------:R-:W-:Y:S01]  /*6f40*/  FFMA.FTZ R130, R192, R6, R71 ;  /* 0x00000006c0827223 */ /* 0x000fe20000010047 */
[----:B------:R-:W-:Y:S01]  /*6f50*/  FFMA.FTZ R5, R198, R3, R5 ;  /* 0x00000003c6057223 */ /* 0x000fe20000010005 */
        /* <DEDUP_REMOVED lines=11> */
[----:B------:R-:W-:Y:S01]  /*7010*/  SHF.L.U32 R176, R139, 0x10, RZ ;  /* 0x000000108bb07819 */ /* 0x000fe200000006ff */
[----:B------:R-:W-:Y:S01]  /*7020*/  FFMA.FTZ R131, R7, R152, R131 ;  /* 0x0000009807837223 */ /* 0x000fe20000010083 */
[-C--:B------:R-:W-:Y:S01]  /*7030*/  FMUL.FTZ R139, R189, R130.reuse ;  /* 0x00000082bd8b7220 */ /* 0x080fe20000410000 */
[----:B------:R-:W-:Y:S01]  /*7040*/  SHF.L.U32 R175, R175, 0x10, RZ ;  /* 0x00000010afaf7819 */ /* 0x000fe200000006ff */
[-C--:B------:R-:W-:Y:S01]  /*7050*/  FFMA.FTZ R5, R194, R3.reuse, -R5 ;  /* 0x00000003c2057223 */ /* 0x080fe20000010805 */
[----:B------:R-:W-:Y:S01]  /*7060*/  FMUL.FTZ R3, R193, R3 ;  /* 0x00000003c1037220 */ /* 0x000fe20000410000 */
[----:B------:R-:W-:Y:S01]  /*7070*/  SHF.L.U32 R174, R174, 0x10, RZ ;  /* 0x00000010aeae7819 */ /* 0x000fe200000006ff */
[-C--:B------:R-:W-:Y:S01]  /*7080*/  FFMA.FTZ R139, R190, R131.reuse, -R139 ;  /* 0x00000083be8b7223 */ /* 0x080fe2000001088b */
[----:B------:R-:W-:Y:S01]  /*7090*/  FMUL.FTZ R131, R189, R131 ;  /* 0x00000083bd837220 */ /* 0x000fe20000410000 */
[----:B------:R-:W-:Y:S01]  /*70a0*/  FMUL.FTZ R230, R175, R95 ;  /* 0x0000005fafe67220 */ /* 0x000fe20000410000 */
[----:B------:R-:W-:Y:S01]  /*70b0*/  FFMA.FTZ R3, R194, R71, R3 ;  /* 0x00000047c2037223 */ /* 0x000fe20000010003 */
[----:B------:R-:W-:Y:S01]  /*70c0*/  FMUL.FTZ R231, R174, R95 ;  /* 0x0000005faee77220 */ /* 0x000fe20000410000 */
[----:B------:R-:W-:Y:S01]  /*70d0*/  FFMA.FTZ R130, R190, R130, R131 ;  /* 0x00000082be827223 */ /* 0x000fe20000010083 */
        /* <DEDUP_REMOVED lines=18> */
[-C--:B------:R-:W-:Y:S01]  /*7200*/  FMUL.FTZ R139, R185, R4.reuse ;  /* 0x00000004b98b7220 */ /* 0x080fe20000410000 */
        /* <DEDUP_REMOVED lines=64> */
[-C--:B------:R-:W-:Y:S01]  /*7610*/  FMUL.FTZ R139, R164, R81.reuse ;  /* 0x00000051a48b7220 */ /* 0x080fe20000410000 */
        /* <DEDUP_REMOVED lines=18> */
.L_x_13374:
[----:B------:R-:W-:Y:S05]  /*7740*/  BSYNC B0 ;  /* 0x0000000000007941 */ /* 0x000fea0003800000 */
.L_x_13373:
        /* <DEDUP_REMOVED lines=391> */
.L_x_13376:
[----:B------:R-:W-:Y:S05]  /*8fc0*/  BSYNC B0 ;  /* 0x0000000000007941 */ /* 0x000fea0003800000 */
.L_x_13375:
        /* <DEDUP_REMOVED lines=22> */
.L_x_13378:
[----:B------:R-:W-:Y:S05]  /*9130*/  BSYNC B0 ;  /* 0x0000000000007941 */ /* 0x000fea0003800000 */
.L_x_13377:
        /* <DEDUP_REMOVED lines=19> */
.L_x_13380:
[----:B------:R-:W-:Y:S05]  /*9270*/  BSYNC B0 ;  /* 0x0000000000007941 */ /* 0x000fea0003800000 */
.L_x_13379:
        /* <DEDUP_REMOVED lines=19> */
.L_x_13382:
[----:B------:R-:W-:Y:S05]  /*93b0*/  BSYNC B0 ;  /* 0x0000000000007941 */ /* 0x000fea0003800000 */
.L_x_13381:
        /* <DEDUP_REMOVED lines=19> */
.L_x_13384:
[----:B------:R-:W-:Y:S05]  /*94f0*/  BSYNC B0 ;  /* 0x0000000000007941 */ /* 0x000fea0003800000 */
.L_x_13383:
        /* <DEDUP_REMOVED lines=27> */
[C---:B0-----:R-:W-:Y:S01]  /*96b0*/  @P1 FMUL.FTZ R64, R67.reuse, R65 ;  /* 0x0000004143401220 */ /* 0x041fe20000410000 */
[-C--:B------:R-:W-:Y:S01]  /*96c0*/  @P1 FMUL.FTZ R67, R67, R66.reuse ;  /* 0x0000004243431220 */ /* 0x080fe20000410000 */
        /* <DEDUP_REMOVED lines=30> */
[C---:B------:R-:W-:Y:S01]  /*98b0*/  FFMA.FTZ R67, R45.reuse, -R145, R67 ;  /* 0x800000912d437223 */ /* 0x040fe20000010043 */
        /* <DEDUP_REMOVED lines=58> */
[----:B------:R-:W-:Y:S01]  /*9c60*/  FMUL.FTZ R242, R10, R97 ;  /* 0x000000610af27220 */ /* 0x000fe20000410000 */
[----:B------:R-:W-:Y:S01]  /*9c70*/  FFMA.FTZ R183, R184, R66, R183 ;  /* 0x00000042b8b77223 */ /* 0x000fe200000100b7 */
[----:B------:R-:W-:Y:S01]  /*9c80*/  FADD.FTZ R161, R155, R162 ;  /* 0x000000a29ba17221 */ /* 0x000fe20000010000 */
[----:B------:R-:W-:Y:S01]  /*9c90*/  FMUL.FTZ R155, R3, R81 ;  /* 0x00000051039b7220 */ /* 0x000fe20000410000 */
[----:B------:R-:W-:Y:S01]  /*9ca0*/  FMUL.FTZ R166, R166, R67 ;  /* 0x00000043a6a67220 */ /* 0x000fe20000410000 */
[----:B------:R-:W-:Y:S01]  /*9cb0*/  FADD.FTZ R162, -R156, R183 ;  /* 0x000000b79ca27221 */ /* 0x000fe20000010100 */
[----:B------:R-:W-:Y:S01]  /*9cc0*/  FFMA.FTZ R150, R9, -R242, R150 ;  /* 0x800000f209967223 */ /* 0x000fe20000010096 */
[-C--:B------:R-:W-:Y:S01]  /*9cd0*/  FFMA.FTZ R163, R163, -R155.reuse, R140 ;  /* 0x8000009ba3a37223 */ /* 0x080fe2000001008c */
[C---:B------:R-:W-:Y:S01]  /*9ce0*/  FFMA.FTZ R155, R164.reuse, -R155, R139 ;  /* 0x8000009ba49b7223 */ /* 0x040fe2000001008b */
[----:B------:R-:W-:Y:S01]  /*9cf0*/  FFMA.FTZ R164, R164, R64, R179 ;  /* 0x00000040a4a47223 */ /* 0x000fe200000100b3 */
[----:B------:R-:W-:Y:S01]  /*9d00*/  FFMA.FTZ R151, R8, -R242, R151 ;  /* 0x800000f208977223 */ /* 0x000fe20000010097 */
[-C--:B------:R-:W-:Y:S01]  /*9d10*/  FMUL.FTZ R179, R185, -R161.reuse ;  /* 0x800000a1b9b37220 */ /* 0x080fe20000410000 */
[----:B------:R-:W-:Y:S01]  /*9d20*/  FMUL.FTZ R242, R7, R96 ;  /* 0x0000006007f27220 */ /* 0x000fe20000410000 */
[----:B------:R-:W-:Y:S01]  /*9d30*/  FMUL.FTZ R156, R185, -R162 ;  /* 0x800000a2b99c7220 */ /* 0x000fe20000410000 */
[----:B------:R-:W-:Y:S01]  /*9d40*/  FFMA.FTZ R165, R165, R160, R166 ;  /* 0x000000a0a5a57223 */ /* 0x000fe200000100a6 */
[----:B------:R-:W-:Y:S01]  /*9d50*/  FFMA.FTZ R166, R186, R162, R179 ;  /* 0x000000a2baa67223 */ /* 0x000fe200000100b3 */
[-C--:B------:R-:W-:Y:S01]  /*9d60*/  FFMA.FTZ R152, R177, -R242.reuse, R152 ;  /* 0x800000f2b1987223 */ /* 0x080fe20000010098 */
[----:B------:R-:W-:Y:S01]  /*9d70*/  FFMA.FTZ R229, R178, -R242, R229 ;  /* 0x800000f2b2e57223 */ /* 0x000fe200000100e5 */
[----:B------:R-:W-:Y:S01]  /*9d80*/  FFMA.FTZ R181, R186, R161, -R156 ;  /* 0x000000a1bab57223 */ /* 0x000fe2000001089c */
[----:B------:R-:W-:Y:S01]  /*9d90*/  FMUL.FTZ R242, R176, R95 ;  /* 0x0000005fb0f27220 */ /* 0x000fe20000410000 */
[----:B------:R-:W-:Y:S01]  /*9da0*/  FADD.FTZ R179, -R153, R166 ;  /* 0x000000a699b37221 */ /* 0x000fe20000010100 */
[----:B------:R-:W-:Y:S01]  /*9db0*/  FMUL.FTZ R153, R167, R66 ;  /* 0x00000042a7997220 */ /* 0x000fe20000410000 */
[----:B------:R-:W-:Y:S01]  /*9dc0*/  FADD.FTZ R156, R154, R181 ;  /* 0x000000b59a9c7221 */ /* 0x000fe20000010000 */
[-C--:B------:R-:W-:Y:S01]  /*9dd0*/  FFMA.FTZ R230, R175, -R242.reuse, R230 ;  /* 0x800000f2afe67223 */ /* 0x080fe200000100e6 */
[----:B------:R-:W-:Y:S01]  /*9de0*/  FFMA.FTZ R231, R174, -R242, R231 ;  /* 0x800000f2aee77223 */ /* 0x000fe200000100e7 */
[----:B------:R-:W-:Y:S01]  /*9df0*/  FMUL.FTZ R242, R173, R94 ;  /* 0x0000005eadf27220 */ /* 0x000fe20000410000 */
[CC--:B------:R-:W-:Y:S01]  /*9e00*/  FMUL.FTZ R167, R187.reuse, -R179.reuse ;  /* 0x800000b3bba77220 */ /* 0x0c0fe20000410000 */
[----:B------:R-:W-:Y:S01]  /*9e10*/  FMUL.FTZ R154, R187, -R156 ;  /* 0x8000009cbb9a7220 */ /* 0x000fe20000410000 */
[CC--:B------:R-:W-:Y:S01]  /*9e20*/  FMUL.FTZ R166, R172.reuse, R179.reuse ;  /* 0x000000b3aca67220 */ /* 0x0c0fe20000410000 */
[----:B------:R-:W-:Y:S01]  /*9e30*/  FFMA.FTZ R233, R172, -R242, R233 ;  /* 0x800000f2ace97223 */ /* 0x000fe200000100e9 */
[C---:B------:R-:W-:Y:S01]  /*9e40*/  FFMA.FTZ R172, R188.reuse, R156, -R167 ;  /* 0x0000009cbcac7223 */ /* 0x040fe200000108a7 */
[----:B------:R-:W-:Y:S01]  /*9e50*/  FFMA.FTZ R167, R188, R179, R154 ;  /* 0x000000b3bca77223 */ /* 0x000fe2000001009a */
[----:B------:R-:W-:Y:S01]  /*9e60*/  FMUL.FTZ R169, R169, R162 ;  /* 0x000000a2a9a97220 */ /* 0x000fe20000410000 */
[----:B------:R-:W-:Y:S01]  /*9e70*/  SHF.L.U32 R154, R138, 0x5, RZ ;  /* 0x000000058a9a7819 */ /* 0x000fe200000006ff */
[----:B------:R-:W-:Y:S01]  /*9e80*/  FFMA.FTZ R181, R171, R156, R166 ;  /* 0x0000009cabb57223 */ /* 0x000fe200000100a6 */
[----:B------:R-:W-:Y:S01]  /*9e90*/  FADD.FTZ R214, -R214, R167 ;  /* 0x000000a7d6d67221 */ /* 0x000fe20000010100 */
[----:B------:R-:W-:Y:S01]  /*9ea0*/  FFMA.FTZ R170, R170, R161, R169 ;  /* 0x000000a1aaaa7223 */ /* 0x000fe200000100a9 */
[----:B------:R-:W-:Y:S01]  /*9eb0*/  FMUL.FTZ R169, R179, UR56 ;  /* 0x00000038b3a97c20 */ /* 0x000fe20008410000 */
[----:B------:R-:W-:Y:S01]  /*9ec0*/  FMUL.FTZ R166, R156, UR56 ;  /* 0x000000389ca67c20 */ /* 0x000fe20008410000 */
[----:B------:R-:W-:Y:S01]  /*9ed0*/  FADD.FTZ R172, R213, R172 ;  /* 0x000000acd5ac7221 */ /* 0x000fe20000010000 */
[----:B------:R-:W-:Y:S01]  /*9ee0*/  FMUL.FTZ R167, R189, -R214 ;  /* 0x800000d6bda77220 */ /* 0x000fe20000410000 */
[----:B------:R-:W-:Y:S01]  /*9ef0*/  FFMA.FTZ R232, R171, -R242, R232 ;  /* 0x800000f2abe87223 */ /* 0x000fe200000100e8 */
[----:B------:R-:W-:Y:S01]  /*9f00*/  LEA.HI.SX32 R171, R154, R154, 0x1b ;  /* 0x0000009a9aab7211 */ /* 0x000fe200078fdaff */
[CC--:B------:R-:W-:Y:S01]  /*9f10*/  FMUL.FTZ R154, R156.reuse, R94.reuse ;  /* 0x0000005e9c9a7220 */ /* 0x0c0fe20000410000 */
[----:B------:R-:W-:Y:S01]  /*9f20*/  FFMA.FTZ R169, R156, UR55, R169 ;  /* 0x000000379ca97c23 */ /* 0x000fe200080100a9 */
[C---:B------:R-:W-:Y:S01]  /*9f30*/  FMUL.FTZ R182, R179.reuse, R94 ;  /* 0x0000005eb3b67220 */ /* 0x040fe20000410000 */
[----:B------:R-:W-:Y:S01]  /*9f40*/  FFMA.FTZ R166, R179, UR55, -R166 ;  /* 0x00000037b3a67c23 */ /* 0x000fe200080108a6 */
[----:B------:R-:W-:Y:S01]  /*9f50*/  FFMA.FTZ R156, R190, R172, -R167 ;  /* 0x000000acbe9c7223 */ /* 0x000fe200000108a7 */
[----:B------:R-:W-:Y:S01]  /*9f60*/  FFMA.FTZ R153, R168, R158, R153 ;  /* 0x0000009ea8997223 */ /* 0x000fe20000010099 */
[----:B------:R-:W-:Y:S01]  /*9f70*/  LEA R171, R171, UR16, 0x2 ;  /* 0x00000010abab7c11 */ /* 0x000fe2000f8e10ff */
[----:B------:R-:W-:Y:S01]  /*9f80*/  FMUL.FTZ R168, R173, R154 ;  /* 0x0000009aada87220 */ /* 0x000fe20000410000 */
[C---:B------:R-:W-:Y:S01]  /*9f90*/  FMUL.FTZ R179, R233.reuse, R182 ;  /* 0x000000b6e9b37220 */ /* 0x040fe20000410000 */
[----:B------:R-:W-:Y:S01]  /*9fa0*/  FMUL.FTZ R183, R233, R166 ;  /* 0x000000a6e9b77220 */ /* 0x000fe20000410000 */
[----:B------:R-:W-:Y:S01]  /*9fb0*/  FMUL.FTZ R167, R65, UR56 ;  /* 0x0000003841a77c20 */ /* 0x000fe20008410000 */
[----:B------:R-:W-:Y:S01]  /*9fc0*/  FADD.FTZ R211, R211, R156 ;  /* 0x0000009cd3d37221 */ /* 0x000fe20000010000 */
[----:B------:R-:W-:Y:S01]  /*9fd0*/  FMUL.FTZ R189, R189, -R172 ;  /* 0x800000acbdbd7220 */ /* 0x000fe20000410000 */
[----:B------:R-:W-:Y:S01]  /*9fe0*/  FMUL.FTZ R156, R64, UR56 ;  /* 0x00000038409c7c20 */ /* 0x000fe20008410000 */
[-C--:B------:R-:W-:Y:S01]  /*9ff0*/  FMUL.FTZ R233, R233, R154.reuse ;  /* 0x0000009ae9e97220 */ /* 0x080fe20000410000 */
[C---:B------:R-:W-:Y:S01]  /*a000*/  FFMA.FTZ R179, R232.reuse, R154, R179 ;  /* 0x0000009ae8b37223 */ /* 0x040fe200000100b3 */
[----:B------:R0:W-:Y:S01]  /*a010*/  STS [R171+0x898], R168 ;  /* 0x000898a8ab007388 */ /* 0x0001e20000000800 */
[----:B------:R-:W-:Y:S01]  /*a020*/  FFMA.FTZ R180, R232, R169, R183 ;  /* 0x000000a9e8b47223 */ /* 0x000fe200000100b7 */
[----:B------:R-:W-:Y:S01]  /*a030*/  FFMA.FTZ R154, R64, UR55, R167 ;  /* 0x00000037409a7c23 */ /* 0x000fe200080100a7 */
[----:B------:R-:W-:Y:S01]  /*a040*/  FFMA.FTZ R183, R190, R214, R189 ;  /* 0x000000d6beb77223 */ /* 0x000fe200000100bd */
[-C--:B------:R-:W-:Y:S01]  /*a050*/  FMUL.FTZ R166, R64, R81.reuse ;  /* 0x0000005140a67220 */ /* 0x080fe20000410000 */
[----:B------:R-:W-:Y:S01]  /*a060*/  FFMA.FTZ R156, R65, UR55, -R156 ;  /* 0x00000037419c7c23 */ /* 0x000fe2000801089c */
[----:B------:R-:W-:Y:S01]  /*a070*/  FMUL.FTZ R167, R67, UR56 ;  /* 0x0000003843a77c20 */ /* 0x000fe20008410000 */
[----:B------:R-:W-:Y:S01]  /*a080*/  FMUL.FTZ R64, R160, UR56 ;  /* 0x00000038a0407c20 */ /* 0x000fe20008410000 */
[----:B------:R-:W-:Y:S01]  /*a090*/  FMUL.FTZ R169, R66, UR56 ;  /* 0x0000003842a97c20 */ /* 0x000fe20008410000 */
[----:B------:R-:W-:Y:S01]  /*a0a0*/  FMUL.FTZ R185, R158, UR56 ;  /* 0x000000389eb97c20 */ /* 0x000fe20008410000 */
[----:B0-----:R-:W-:Y:S01]  /*a0b0*/  FMUL.FTZ R168, R65, R81 ;  /* 0x0000005141a87220 */ /* 0x001fe20000410000 */
[-C--:B------:R-:W-:Y:S01]  /*a0c0*/  FMUL.FTZ R65, R160, R86.reuse ;  /* 0x00000056a0417220 */ /* 0x080fe20000410000 */
[----:B------:R-:W-:Y:S01]  /*a0d0*/  FADD.FTZ R183, -R212, R183 ;  /* 0x000000b7d4b77221 */ /* 0x000fe20000010100 */
[----:B------:R-:W-:Y:S01]  /*a0e0*/  FFMA.FTZ R167, R160, UR55, R167 ;  /* 0x00000037a0a77c23 */ /* 0x000fe200080100a7 */
[C---:B------:R-:W-:Y:S01]  /*a0f0*/  FFMA.FTZ R160, R67.reuse, UR55, -R64 ;  /* 0x0000003743a07c23 */ /* 0x040fe20008010840 */
[----:B------:R-:W-:Y:S01]  /*a100*/  FMUL.FTZ R184, R4, R65 ;  /* 0x0000004104b87220 */ /* 0x000fe20000410000 */
[C---:B------:R-:W-:Y:S01]  /*a110*/  FMUL.FTZ R64, R158.reuse, R91 ;  /* 0x0000005b9e407220 */ /* 0x040fe20000410000 */
[----:B------:R-:W-:Y:S01]  /*a120*/  FFMA.FTZ R169, R158, UR55, R169 ;  /* 0x000000379ea97c23 */ /* 0x000fe200080100a9 */
[----:B------:R-:W-:Y:S01]  /*a130*/  FFMA.FTZ R158, R66, UR55, -R185 ;  /* 0x00000037429e7c23 */ /* 0x000fe200080108b9 */
[----:B------:R-:W-:Y:S01]  /*a140*/  FMUL.FTZ R67, R67, R86 ;  /* 0x0000005643437220 */ /* 0x000fe20000410000 */
[----:B------:R-:W-:Y:S01]  /*a150*/  FMUL.FTZ R185, R191, -R183 ;  /* 0x800000b7bfb97220 */ /* 0x000fe20000410000 */
[----:B------:R0:W-:Y:S01]  /*a160*/  STS [R171+0x8b0], R184 ;  /* 0x0008b0b8ab007388 */ /* 0x0001e20000000800 */
[-C--:B------:R-:W-:Y:S01]  /*a170*/  FMUL.FTZ R186, R173, R182.reuse ;  /* 0x000000b6adba7220 */ /* 0x080fe20000410000 */
[----:B------:R-:W-:Y:S01]  /*a180*/  FFMA.FTZ R232, R232, R182, -R233 ;  /* 0x000000b6e8e87223 */ /* 0x000fe200000108e9 */
[----:B------:R-:W-:Y:S01]  /*a190*/  FMUL.FTZ R188, R4, R67 ;  /* 0x0000004304bc7220 */ /* 0x000fe20000410000 */
[----:B------:R-:W-:Y:S01]  /*a1a0*/  FFMA.FTZ R182, R192, R211, -R185 ;  /* 0x000000d3c0b67223 */ /* 0x000fe200000108b9 */
[----:B------:R-:W-:Y:S01]  /*a1b0*/  FMUL.FTZ R185, R161, UR56 ;  /* 0x00000038a1b97c20 */ /* 0x000fe20008410000 */
[----:B------:R1:W-:Y:S01]  /*a1c0*/  STS [R171+0x89c], R186 ;  /* 0x00089cbaab007388 */ /* 0x0003e20000000800 */
[----:B------:R-:W-:Y:S01]  /*a1d0*/  FFMA.FTZ R54, R181, R94, R54 ;  /* 0x0000005eb5367223 */ /* 0x000fe20000010036 */
[----:B------:R-:W-:Y:S01]  /*a1e0*/  FMUL.FTZ R190, R5, R64 ;  /* 0x0000004005be7220 */ /* 0x000fe20000410000 */
[----:B------:R-:W-:Y:S01]  /*a1f0*/  FMUL.FTZ R66, R66, R91 ;  /* 0x0000005b42427220 */ /* 0x000fe20000410000 */
[----:B0-----:R-:W-:Y:S01]  /*a200*/  FMUL.FTZ R184, R191, -R211 ;  /* 0x800000d3bfb87220 */ /* 0x001fe20000410000 */
[----:B------:R0:W-:Y:S01]  /*a210*/  STS [R171+0x8b4], R188 ;  /* 0x0008b4bcab007388 */ /* 0x0001e20000000800 */
[----:B------:R-:W-:Y:S01]  /*a220*/  FMUL.FTZ R191, R161, R93 ;  /* 0x0000005da1bf7220 */ /* 0x000fe20000410000 */
[-C--:B------:R-:W-:Y:S01]  /*a230*/  FMUL.FTZ R178, R178, R183.reuse ;  /* 0x000000b7b2b27220 */ /* 0x080fe20000410000 */
[----:B------:R-:W-:Y:S01]  /*a240*/  FFMA.FTZ R189, R192, R183, R184 ;  /* 0x000000b7c0bd7223 */ /* 0x000fe200000100b8 */
[----:B------:R2:W-:Y:S01]  /*a250*/  STS [R171+0x8a8], R190 ;  /* 0x0008a8beab007388 */ /* 0x0005e20000000800 */
[C---:B-1----:R-:W-:Y:S01]  /*a260*/  FFMA.FTZ R186, R162.reuse, UR55, -R185 ;  /* 0x00000037a2ba7c23 */ /* 0x042fe200080108b9 */
[----:B------:R-:W-:Y:S01]  /*a270*/  FMUL.FTZ R185, R162, R93 ;  /* 0x0000005da2b97220 */ /* 0x000fe20000410000 */
[----:B------:R-:W-:Y:S01]  /*a280*/  FADD.FTZ R210, -R210, R189 ;  /* 0x000000bdd2d27221 */ /* 0x000fe20000010100 */
[----:B------:R-:W-:Y:S01]  /*a290*/  FMUL.FTZ R184, R6, R191 ;  /* 0x000000bf06b87220 */ /* 0x000fe20000410000 */
[----:B------:R-:W-:Y:S01]  /*a2a0*/  FMUL.FTZ R189, R214, R95 ;  /* 0x0000005fd6bd7220 */ /* 0x000fe20000410000 */
[----:B0-----:R-:W-:Y:S01]  /*a2b0*/  FMUL.FTZ R188, R162, UR56 ;  /* 0x00000038a2bc7c20 */ /* 0x001fe20008410000 */
[----:B------:R-:W-:Y:S01]  /*a2c0*/  FADD.FTZ R162, R209, R182 ;  /* 0x000000b6d1a27221 */ /* 0x000fe20000010000 */
[----:B------:R-:W-:Y:S01]  /*a2d0*/  FMUL.FTZ R182, R174, R214 ;  /* 0x000000d6aeb67220 */ /* 0x000fe20000410000 */
[----:B------:R-:W-:Y:S01]  /*a2e0*/  FFMA.FTZ R174, R173, R181, R180 ;  /* 0x000000b5adae7223 */ /* 0x000fe200000100b4 */
[----:B------:R-:W-:Y:S01]  /*a2f0*/  FFMA.FTZ R187, R161, UR55, R188 ;  /* 0x00000037a1bb7c23 */ /* 0x000fe200080100bc */
[C---:B------:R-:W-:Y:S01]  /*a300*/  FMUL.FTZ R161, R193.reuse, -R210 ;  /* 0x800000d2c1a17220 */ /* 0x040fe20000410000 */
[----:B------:R-:W-:Y:S01]  /*a310*/  FMUL.FTZ R193, R193, -R162 ;  /* 0x800000a2c1c17220 */ /* 0x000fe20000410000 */
[----:B------:R-:W-:Y:S01]  /*a320*/  FFMA.FTZ R180, R175, R172, R182 ;  /* 0x000000acafb47223 */ /* 0x000fe200000100b6 */
[----:B------:R-:W-:Y:S01]  /*a330*/  FMUL.FTZ R175, R172, UR56 ;  /* 0x00000038acaf7c20 */ /* 0x000fe20008410000 */
[----:B------:R-:W-:Y:S01]  /*a340*/  FFMA.FTZ R182, R194, R162, -R161 ;  /* 0x000000a2c2b67223 */ /* 0x000fe200000108a1 */
[----:B------:R-:W-:Y:S01]  /*a350*/  FMUL.FTZ R188, R6, R185 ;  /* 0x000000b906bc7220 */ /* 0x000fe20000410000 */
[----:B------:R0:W-:Y:S01]  /*a360*/  STS [R171+0x8a0], R184 ;  /* 0x0008a0b8ab007388 */ /* 0x0001e20000000800 */
[----:B------:R-:W-:Y:S01]  /*a370*/  FFMA.FTZ R161, R194, R210, R193 ;  /* 0x000000d2c2a17223 */ /* 0x000fe200000100c1 */
[----:B------:R-:W-:Y:S01]  /*a380*/  FMUL.FTZ R193, R231, R189 ;  /* 0x000000bde7c17220 */ /* 0x000fe20000410000 */
[----:B------:R-:W-:Y:S01]  /*a390*/  FMUL.FTZ R173, R214, UR56 ;  /* 0x00000038d6ad7c20 */ /* 0x000fe20008410000 */
[----:B------:R-:W-:Y:S01]  /*a3a0*/  FADD.FTZ R215, R215, R182 ;  /* 0x000000b6d7d77221 */ /* 0x000fe20000010000 */
[----:B------:R-:W-:Y:S01]  /*a3b0*/  FADD.FTZ R161, -R216, R161 ;  /* 0x000000a1d8a17221 */ /* 0x000fe20000010100 */
[----:B------:R1:W-:Y:S01]  /*a3c0*/  STS [R171+0x8a4], R188 ;  /* 0x0008a4bcab007388 */ /* 0x0003e20000000800 */
[----:B------:R-:W-:Y:S01]  /*a3d0*/  FFMA.FTZ R173, R172, UR55, R173 ;  /* 0x00000037acad7c23 */ /* 0x000fe200080100ad */
[----:B--2---:R-:W-:Y:S01]  /*a3e0*/  FMUL.FTZ R190, R5, R66 ;  /* 0x0000004205be7220 */ /* 0x004fe20000410000 */
[----:B------:R-:W-:Y:S01]  /*a3f0*/  FFMA.FTZ R177, R177, R211, R178 ;  /* 0x000000d3b1b17223 */ /* 0x000fe200000100b2 */
[----:B0-----:R-:W-:Y:S01]  /*a400*/  FFMA.FTZ R184, R214, UR55, -R175 ;  /* 0x00000037d6b87c23 */ /* 0x001fe200080108af */
[----:B------:R-:W-:Y:S01]  /*a410*/  FMUL.FTZ R175, R172, R95 ;  /* 0x0000005facaf7220 */ /* 0x000fe20000410000 */
[----:B------:R-:W-:Y:S01]  /*a420*/  FMUL.FTZ R172, R195, -R161 ;  /* 0x800000a1c3ac7220 */ /* 0x000fe20000410000 */
[----:B------:R0:W-:Y:S01]  /*a430*/  STS [R171+0x8ac], R190 ;  /* 0x0008acbeab007388 */ /* 0x0001e20000000800 */
[C---:B------:R-:W-:Y:S01]  /*a440*/  FMUL.FTZ R181, R231.reuse, R184 ;  /* 0x000000b8e7b57220 */ /* 0x040fe20000410000 */
[-C--:B------:R-:W-:Y:S01]  /*a450*/  FMUL.FTZ R231, R231, R175.reuse ;  /* 0x000000afe7e77220 */ /* 0x080fe20000410000 */
[-C--:B------:R-:W-:Y:S01]  /*a460*/  FFMA.FTZ R182, R230, R175.reuse, R193 ;  /* 0x000000afe6b67223 */ /* 0x080fe200000100c1 */
[----:B-1----:R-:W-:Y:S01]  /*a470*/  FMUL.FTZ R188, R176, R175 ;  /* 0x000000afb0bc7220 */ /* 0x002fe20000410000 */
[-C--:B------:R-:W-:Y:S01]  /*a480*/  FMUL.FTZ R175, R195, -R215.reuse ;  /* 0x800000d7c3af7220 */ /* 0x080fe20000410000 */
[----:B------:R-:W-:Y:S01]  /*a490*/  FFMA.FTZ R172, R196, R215, -R172 ;  /* 0x000000d7c4ac7223 */ /* 0x000fe200000108ac */
[----:B------:R-:W-:Y:S01]  /*a4a0*/  FMUL.FTZ R193, R235, R186 ;  /* 0x000000baebc17220 */ /* 0x000fe20000410000 */
[----:B------:R-:W-:Y:S01]  /*a4b0*/  FFMA.FTZ R184, R230, R189, -R231 ;  /* 0x000000bde6b87223 */ /* 0x000fe200000108e7 */
[----:B------:R-:W-:Y:S01]  /*a4c0*/  FFMA.FTZ R175, R196, R161, R175 ;  /* 0x000000a1c4af7223 */ /* 0x000fe200000100af */
[----:B------:R-:W-:Y:S01]  /*a4d0*/  FADD.FTZ R172, R227, R172 ;  /* 0x000000ace3ac7221 */ /* 0x000fe20000010000 */
[----:B0-----:R-:W-:Y:S01]  /*a4e0*/  FMUL.FTZ R190, R176, R189 ;  /* 0x000000bdb0be7220 */ /* 0x001fe20000410000 */
[----:B------:R-:W-:Y:S01]  /*a4f0*/  FFMA.FTZ R189, R230, R173, R181 ;  /* 0x000000ade6bd7223 */ /* 0x000fe200000100b5 */
[----:B------:R-:W-:Y:S01]  /*a500*/  FADD.FTZ R228, -R228, R175 ;  /* 0x000000afe4e47221 */ /* 0x000fe20000010100 */
[C---:B------:R-:W-:Y:S01]  /*a510*/  FMUL.FTZ R181, R235.reuse, R185 ;  /* 0x000000b9ebb57220 */ /* 0x040fe20000410000 */
[----:B------:R-:W-:Y:S01]  /*a520*/  FMUL.FTZ R235, R235, R191 ;  /* 0x000000bfebeb7220 */ /* 0x000fe20000410000 */
[C---:B------:R-:W-:Y:S01]  /*a530*/  FFMA.FTZ R173, R234.reuse, R187, R193 ;  /* 0x000000bbeaad7223 */ /* 0x040fe200000100c1 */
[C---:B------:R-:W-:Y:S01]  /*a540*/  FMUL.FTZ R175, R197.reuse, -R228 ;  /* 0x800000e4c5af7220 */ /* 0x040fe20000410000 */
[-C--:B------:R-:W-:Y:S01]  /*a550*/  FMUL.FTZ R197, R197, -R172.reuse ;  /* 0x800000acc5c57220 */ /* 0x080fe20000410000 */
[C---:B------:R-:W-:Y:S01]  /*a560*/  FFMA.FTZ R191, R234.reuse, R191, R181 ;  /* 0x000000bfeabf7223 */ /* 0x040fe200000100b5 */
[----:B------:R-:W-:Y:S01]  /*a570*/  FFMA.FTZ R234, R234, R185, -R235 ;  /* 0x000000b9eaea7223 */ /* 0x000fe200000108eb */
[C---:B------:R-:W-:Y:S01]  /*a580*/  FFMA.FTZ R186, R198.reuse, R172, -R175 ;  /* 0x000000acc6ba7223 */ /* 0x040fe200000108af */
[----:B------:R-:W-:Y:S01]  /*a590*/  FFMA.FTZ R175, R198, R228, R197 ;  /* 0x000000e4c6af7223 */ /* 0x000fe200000100c5 */
[----:B------:R0:W-:Y:S01]  /*a5a0*/  STS [R171+0x894], R190 ;  /* 0x000894beab007388 */ /* 0x0001e20000000800 */
[----:B------:R-:W-:Y:S01]  /*a5b0*/  FFMA.FTZ R176, R176, R180, R189 ;  /* 0x000000b4b0b07223 */ /* 0x000fe200000100bd */
[----:B------:R-:W-:Y:S01]  /*a5c0*/  FADD.FTZ R225, R225, R186 ;  /* 0x000000bae1e17221 */ /* 0x000fe20000010000 */
[----:B------:R-:W-:Y:S01]  /*a5d0*/  FADD.FTZ R175, -R226, R175 ;  /* 0x000000afe2af7221 */ /* 0x000fe20000010100 */
[----:B------:R-:W-:Y:S01]  /*a5e0*/  FMUL.FTZ R189, R237, R64 ;  /* 0x00000040edbd7220 */ /* 0x000fe20000410000 */
[----:B------:R1:W-:Y:S01]  /*a5f0*/  STS [R171+0x890], R188 ;  /* 0x000890bcab007388 */ /* 0x0003e20000000800 */
[C---:B------:R-:W-:Y:S01]  /*a600*/  FMUL.FTZ R186, R199.reuse, -R225 ;  /* 0x800000e1c7ba7220 */ /* 0x040fe20000410000 */
[-C--:B------:R-:W-:Y:S01]  /*a610*/  FMUL.FTZ R181, R199, -R175.reuse ;  /* 0x800000afc7b57220 */ /* 0x080fe20000410000 */
[----:B------:R-:W-:Y:S01]  /*a620*/  FMUL.FTZ R212, R3, R166 ;  /* 0x000000a603d47220 */ /* 0x000fe20000410000 */
[----:B------:R-:W-:Y:S01]  /*a630*/  FMUL.FTZ R214, R175, R100 ;  /* 0x00000064afd67220 */ /* 0x000fe20000410000 */
[C---:B------:R-:W-:Y:S01]  /*a640*/  FFMA.FTZ R185, R200.reuse, R175, R186 ;  /* 0x000000afc8b97223 */ /* 0x040fe200000100ba */
[----:B------:R-:W-:Y:S01]  /*a650*/  FFMA.FTZ R178, R200, R225, -R181 ;  /* 0x000000e1c8b27223 */ /* 0x000fe200000108b5 */
[C---:B------:R-:W-:Y:S01]  /*a660*/  FMUL.FTZ R186, R183.reuse, UR56 ;  /* 0x00000038b7ba7c20 */ /* 0x040fe20008410000 */
[-C--:B0-----:R-:W-:Y:S01]  /*a670*/  FMUL.FTZ R190, R183, R96.reuse ;  /* 0x00000060b7be7220 */ /* 0x081fe20000410000 */
[----:B------:R-:W-:Y:S01]  /*a680*/  FADD.FTZ R224, -R224, R185 ;  /* 0x000000b9e0e07221 */ /* 0x000fe20000010100 */
[----:B------:R-:W-:Y:S01]  /*a690*/  FADD.FTZ R178, R223, R178 ;  /* 0x000000b2dfb27221 */ /* 0x000fe20000010000 */
[C---:B------:R-:W-:Y:S01]  /*a6a0*/  FFMA.FTZ R181, R211.reuse, UR55, R186 ;  /* 0x00000037d3b57c23 */ /* 0x040fe200080100ba */
[----:B------:R-:W-:Y:S01]  /*a6b0*/  FMUL.FTZ R186, R211, R96 ;  /* 0x00000060d3ba7220 */ /* 0x000fe20000410000 */
[----:B------:R-:W-:Y:S01]  /*a6c0*/  FMUL.FTZ R187, R229, R190 ;  /* 0x000000bee5bb7220 */ /* 0x000fe20000410000 */
[C---:B------:R-:W-:Y:S01]  /*a6d0*/  FMUL.FTZ R185, R201.reuse, -R178 ;  /* 0x800000b2c9b97220 */ /* 0x040fe20000410000 */
        /* <DEDUP_REMOVED lines=9> */
[C---:B------:R-:W-:Y:S01]  /*a770*/  FFMA.FTZ R185, R236.reuse, R64, R187 ;  /* 0x00000040ecb97223 */ /* 0x040fe200000100bb */
[----:B-1----:R-:W-:Y:S01]  /*a780*/  FMUL.FTZ R188, R211, UR56 ;  /* 0x00000038d3bc7c20 */ /* 0x002fe20008410000 */
[C---:B------:R-:W-:Y:S01]  /*a790*/  FMUL.FTZ R187, R203.reuse, -R222 ;  /* 0x800000decbbb7220 */ /* 0x040fe20000410000 */
[----:B------:R-:W-:Y:S01]  /*a7a0*/  FMUL.FTZ R203, R203, -R221 ;  /* 0x800000ddcbcb7220 */ /* 0x000fe20000410000 */
[----:B------:R-:W-:Y:S01]  /*a7b0*/  FFMA.FTZ R66, R236, R66, -R189 ;  /* 0x00000042ec427223 */ /* 0x000fe200000108bd */
[----:B------:R-:W-:Y:S01]  /*a7c0*/  FMUL.FTZ R189, R210, R97 ;  /* 0x00000061d2bd7220 */ /* 0x000fe20000410000 */
[----:B------:R-:W-:Y:S01]  /*a7d0*/  FFMA.FTZ R188, R183, UR55, -R188 ;  /* 0x00000037b7bc7c23 */ /* 0x000fe200080108bc */
[----:B------:R-:W-:Y:S01]  /*a7e0*/  FFMA.FTZ R203, R204, R222, R203 ;  /* 0x000000decccb7223 */ /* 0x000fe200000100cb */
[----:B------:R0:W-:Y:S01]  /*a7f0*/  STS [R171+0x888], R186 ;  /* 0x000888baab007388 */ /* 0x0001e20000000800 */
[-C--:B------:R-:W-:Y:S01]  /*a800*/  FMUL.FTZ R195, R151, R189.reuse ;  /* 0x000000bd97c37220 */ /* 0x080fe20000410000 */
[----:B------:R-:W-:Y:S01]  /*a810*/  FMUL.FTZ R183, R229, R188 ;  /* 0x000000bce5b77220 */ /* 0x000fe20000410000 */
[----:B------:R-:W-:Y:S01]  /*a820*/  FADD.FTZ R220, -R220, R203 ;  /* 0x000000cbdcdc7221 */ /* 0x000fe20000010100 */
[-C--:B------:R-:W-:Y:S01]  /*a830*/  FMUL.FTZ R188, R7, R190.reuse ;  /* 0x000000be07bc7220 */ /* 0x080fe20000410000 */
[----:B------:R-:W-:Y:S01]  /*a840*/  FMUL.FTZ R198, R10, R189 ;  /* 0x000000bd0ac67220 */ /* 0x000fe20000410000 */
[----:B------:R-:W-:Y:S01]  /*a850*/  FFMA.FTZ R193, R152, R190, -R193 ;  /* 0x000000be98c17223 */ /* 0x000fe200000108c1 */
[----:B------:R-:W-:Y:S01]  /*a860*/  FMUL.FTZ R190, R239, R65 ;  /* 0x00000041efbe7220 */ /* 0x000fe20000410000 */
[----:B------:R-:W-:Y:S01]  /*a870*/  FMUL.FTZ R200, R161, R98 ;  /* 0x00000062a1c87220 */ /* 0x000fe20000410000 */
[----:B------:R1:W-:Y:S01]  /*a880*/  STS [R171+0x88c], R188 ;  /* 0x00088cbcab007388 */ /* 0x0003e20000000800 */
[----:B0-----:R-:W-:Y:S01]  /*a890*/  FFMA.FTZ R186, R204, R221, -R187 ;  /* 0x000000ddccba7223 */ /* 0x001fe200000108bb */
[----:B------:R-:W-:Y:S01]  /*a8a0*/  FMUL.FTZ R187, R162, R97 ;  /* 0x00000061a2bb7220 */ /* 0x000fe20000410000 */
[----:B------:R-:W-:Y:S01]  /*a8b0*/  FFMA.FTZ R190, R238, R67, -R190 ;  /* 0x00000043eebe7223 */ /* 0x000fe200000108be */
[----:B------:R0:W-:Y:S01]  /*a8c0*/  STS [R171+0x884], R198 ;  /* 0x000884c6ab007388 */ /* 0x0001e20000000800 */
[----:B------:R-:W-:Y:S01]  /*a8d0*/  FADD.FTZ R186, R219, R186 ;  /* 0x000000badbba7221 */ /* 0x000fe20000010000 */
[-C--:B------:R-:W-:Y:S01]  /*a8e0*/  FMUL.FTZ R197, R151, R187.reuse ;  /* 0x000000bb97c57220 */ /* 0x080fe20000410000 */
[-C--:B------:R-:W-:Y:S01]  /*a8f0*/  FFMA.FTZ R64, R150, R187.reuse, R195 ;  /* 0x000000bb96407223 */ /* 0x080fe200000100c3 */
[----:B------:R-:W-:Y:S01]  /*a900*/  FMUL.FTZ R196, R10, R187 ;  /* 0x000000bb0ac47220 */ /* 0x000fe20000410000 */
[C---:B------:R-:W-:Y:S01]  /*a910*/  FMUL.FTZ R187, R205.reuse, -R220 ;  /* 0x800000dccdbb7220 */ /* 0x040fe20000410000 */
[-C--:B------:R-:W-:Y:S01]  /*a920*/  FMUL.FTZ R205, R205, -R186.reuse ;  /* 0x800000bacdcd7220 */ /* 0x080fe20000410000 */
[----:B------:R-:W-:Y:S01]  /*a930*/  FFMA.FTZ R194, R150, R189, -R197 ;  /* 0x000000bd96c27223 */ /* 0x000fe200000108c5 */
[----:B------:R-:W-:Y:S01]  /*a940*/  FMUL.FTZ R189, R239, R67 ;  /* 0x00000043efbd7220 */ /* 0x000fe20000410000 */
[C---:B-1----:R-:W-:Y:S01]  /*a950*/  FFMA.FTZ R188, R206.reuse, R186, -R187 ;  /* 0x000000bacebc7223 */ /* 0x042fe200000108bb */
[----:B------:R-:W-:Y:S01]  /*a960*/  FFMA.FTZ R187, R206, R220, R205 ;  /* 0x000000dccebb7223 */ /* 0x000fe200000100cd */
[----:B------:R1:W-:Y:S01]  /*a970*/  STS [R171+0x880], R196 ;  /* 0x000880c4ab007388 */ /* 0x0003e20000000800 */
[----:B------:R-:W-:Y:S01]  /*a980*/  FFMA.FTZ R189, R238, R65, R189 ;  /* 0x00000041eebd7223 */ /* 0x000fe200000100bd */
[----:B------:R-:W-:Y:S01]  /*a990*/  FADD.FTZ R217, R217, R188 ;  /* 0x000000bcd9d97221 */ /* 0x000fe20000010000 */
[----:B------:R-:W-:Y:S01]  /*a9a0*/  FADD.FTZ R187, -R218, R187 ;  /* 0x000000bbdabb7221 */ /* 0x000fe20000010100 */
[----:B0-----:R-:W-:Y:S01]  /*a9b0*/  FMUL.FTZ R198, R215, R98 ;  /* 0x00000062d7c67220 */ /* 0x001fe20000410000 */
[----:B------:R-:W-:Y:S01]  /*a9c0*/  FMUL.FTZ R67, R149, R200 ;  /* 0x000000c895437220 */ /* 0x000fe20000410000 */
[C---:B------:R-:W-:Y:S01]  /*a9d0*/  FMUL.FTZ R195, R207.reuse, -R217 ;  /* 0x800000d9cfc37220 */ /* 0x040fe20000410000 */
[-C--:B------:R-:W-:Y:S01]  /*a9e0*/  FMUL.FTZ R188, R207, -R187.reuse ;  /* 0x800000bbcfbc7220 */ /* 0x080fe20000410000 */
[----:B------:R-:W-:Y:S01]  /*a9f0*/  FMUL.FTZ R203, R149, R198 ;  /* 0x000000c695cb7220 */ /* 0x000fe20000410000 */
[-C--:B------:R-:W-:Y:S01]  /*aa00*/  FMUL.FTZ R197, R217, R104.reuse ;  /* 0x00000068d9c57220 */ /* 0x080fe20000410000 */
[C---:B-1----:R-:W-:Y:S01]  /*aa10*/  FFMA.FTZ R196, R208.reuse, R187, R195 ;  /* 0x000000bbd0c47223 */ /* 0x042fe200000100c3 */
[----:B------:R-:W-:Y:S01]  /*aa20*/  FFMA.FTZ R65, R208, R217, -R188 ;  /* 0x000000d9d0417223 */ /* 0x000fe200000108bc */
[----:B------:R-:W-:Y:S01]  /*aa30*/  FMUL.FTZ R195, R187, R104 ;  /* 0x00000068bbc37220 */ /* 0x000fe20000410000 */
[-C--:B------:R-:W-:Y:S01]  /*aa40*/  FMUL.FTZ R206, R13, R198.reuse ;  /* 0x000000c60dce7220 */ /* 0x080fe20000410000 */
[----:B------:R-:W-:Y:S01]  /*aa50*/  FADD.FTZ R188, -R241, R196 ;  /* 0x000000c4f1bc7221 */ /* 0x000fe20000010100 */
[----:B------:R-:W-:Y:S01]  /*aa60*/  FADD.FTZ R240, R240, R65 ;  /* 0x00000041f0f07221 */ /* 0x000fe20000010000 */
[----:B------:R-:W-:Y:S01]  /*aa70*/  FFMA.FTZ R196, R148, R198, R67 ;  /* 0x000000c694c47223 */ /* 0x000fe20000010043 */
[----:B------:R-:W-:Y:S01]  /*aa80*/  FMUL.FTZ R201, R70, R195 ;  /* 0x000000c346c97220 */ /* 0x000fe20000410000 */
[-C--:B------:R-:W-:Y:S01]  /*aa90*/  FMUL.FTZ R65, R188, R105.reuse ;  /* 0x00000069bc417220 */ /* 0x080fe20000410000 */
[----:B------:R-:W-:Y:S01]  /*aaa0*/  FMUL.FTZ R67, R240, R105 ;  /* 0x00000069f0437220 */ /* 0x000fe20000410000 */
[-C--:B------:R-:W-:Y:S01]  /*aab0*/  FFMA.FTZ R198, R148, R200.reuse, -R203 ;  /* 0x000000c894c67223 */ /* 0x080fe200000108cb */
[----:B------:R-:W-:Y:S01]  /*aac0*/  FMUL.FTZ R208, R13, R200 ;  /* 0x000000c80dd07220 */ /* 0x000fe20000410000 */
[C---:B------:R-:W-:Y:S01]  /*aad0*/  FMUL.FTZ R199, R69.reuse, R65 ;  /* 0x0000004145c77220 */ /* 0x040fe20000410000 */
[----:B------:R-:W-:Y:S01]  /*aae0*/  FFMA.FTZ R200, R2, R197, R201 ;  /* 0x000000c502c87223 */ /* 0x000fe200000100c9 */
[----:B------:R-:W-:Y:S01]  /*aaf0*/  FMUL.FTZ R203, R69, R67 ;  /* 0x0000004345cb7220 */ /* 0x000fe20000410000 */
[----:B------:R-:W-:Y:S01]  /*ab00*/  FMUL.FTZ R205, R70, R197 ;  /* 0x000000c546cd7220 */ /* 0x000fe20000410000 */
[----:B------:R-:W-:Y:S01]  /*ab10*/  FFMA.FTZ R199, R68, R67, R199 ;  /* 0x0000004344c77223 */ /* 0x000fe200000100c7 */
[----:B------:R0:W-:Y:S01]  /*ab20*/  STS [R171+0x878], R206 ;  /* 0x000878ceab007388 */ /* 0x0001e20000000800 */
        /* <DEDUP_REMOVED lines=8> */
[----:B------:R-:W-:Y:S01]  /*abb0*/  FFMA.FTZ R200, R68, R65, -R203 ;  /* 0x0000004144c87223 */ /* 0x000fe200000108cb */
[----:B------:R-:W-:Y:S01]  /*abc0*/  FMUL.FTZ R203, R186, R103 ;  /* 0x00000067bacb7220 */ /* 0x000fe20000410000 */
[----:B------:R2:W-:Y:S01]  /*abd0*/  STS [R171+0x8b8], R212 ;  /* 0x0008b8d4ab007388 */ /* 0x0005e20000000800 */
[C---:B------:R-:W-:Y:S01]  /*abe0*/  FMUL.FTZ R204, R130.reuse, R199 ;  /* 0x000000c782cc7220 */ /* 0x040fe20000410000 */
[----:B------:R-:W-:Y:S01]  /*abf0*/  FADD.FTZ R200, RZ, R200 ;  /* 0x000000c8ffc87221 */ /* 0x000fe20000010000 */
[----:B0-----:R-:W-:Y:S01]  /*ac00*/  FMUL.FTZ R206, R130, R203 ;  /* 0x000000cb82ce7220 */ /* 0x001fe20000410000 */
[----:B------:R-:W-:Y:S01]  /*ac10*/  FMUL.FTZ R223, R147, R219 ;  /* 0x000000db93df7220 */ /* 0x000fe20000410000 */
[C---:B------:R-:W-:Y:S01]  /*ac20*/  FFMA.FTZ R207, R71.reuse, R203, R204 ;  /* 0x000000cb47cf7223 */ /* 0x040fe200000100cc */
[----:B------:R-:W-:Y:S01]  /*ac30*/  FADD.FTZ R205, R200, R205 ;  /* 0x000000cdc8cd7221 */ /* 0x000fe20000010000 */
[----:B------:R-:W-:Y:S01]  /*ac40*/  FFMA.FTZ R206, R71, R199, -R206 ;  /* 0x000000c747ce7223 */ /* 0x000fe200000108ce */
[-C--:B------:R-:W-:Y:S01]  /*ac50*/  FMUL.FTZ R200, R222, R102.reuse ;  /* 0x00000066dec87220 */ /* 0x080fe20000410000 */
[----:B------:R-:W-:Y:S01]  /*ac60*/  FADD.FTZ R204, R202, R207 ;  /* 0x000000cfcacc7221 */ /* 0x000fe20000010000 */
[----:B------:R-:W-:Y:S01]  /*ac70*/  FMUL.FTZ R202, R221, R102 ;  /* 0x00000066ddca7220 */ /* 0x000fe20000410000 */
[----:B------:R-:W-:Y:S01]  /*ac80*/  FADD.FTZ R206, R205, R206 ;  /* 0x000000cecdce7221 */ /* 0x000fe20000010000 */
[C---:B-1----:R-:W-:Y:S01]  /*ac90*/  FMUL.FTZ R208, R141.reuse, R200 ;  /* 0x000000c88dd07220 */ /* 0x042fe20000410000 */
[----:B------:R-:W-:Y:S01]  /*aca0*/  FMUL.FTZ R205, R224, R101 ;  /* 0x00000065e0cd7220 */ /* 0x000fe20000410000 */
[-C--:B------:R-:W-:Y:S01]  /*acb0*/  FMUL.FTZ R211, R141, R202.reuse ;  /* 0x000000ca8dd37220 */ /* 0x080fe20000410000 */
[----:B--2---:R-:W-:Y:S01]  /*acc0*/  FMUL.FTZ R212, R16, R201 ;  /* 0x000000c910d47220 */ /* 0x004fe20000410000 */
[C---:B------:R-:W-:Y:S01]  /*acd0*/  FFMA.FTZ R209, R131.reuse, R202, R208 ;  /* 0x000000ca83d17223 */ /* 0x040fe200000100d0 */
[----:B------:R-:W-:Y:S01]  /*ace0*/  FMUL.FTZ R207, R178, R101 ;  /* 0x00000065b2cf7220 */ /* 0x000fe20000410000 */
[----:B------:R-:W-:Y:S01]  /*acf0*/  FFMA.FTZ R211, R131, R200, -R211 ;  /* 0x000000c883d37223 */ /* 0x000fe200000108d3 */
[----:B------:R-:W-:Y:S01]  /*ad00*/  FMUL.FTZ R213, R143, R205 ;  /* 0x000000cd8fd57220 */ /* 0x000fe20000410000 */
[----:B------:R-:W-:Y:S01]  /*ad10*/  FADD.FTZ R209, R204, R209 ;  /* 0x000000d1ccd17221 */ /* 0x000fe20000010000 */
[----:B------:R0:W-:Y:S01]  /*ad20*/  STS [R171+0x870], R212 ;  /* 0x000870d4ab007388 */ /* 0x0001e20000000800 */
[----:B------:R-:W-:Y:S01]  /*ad30*/  FADD.FTZ R206, R206, R211 ;  /* 0x000000d3cece7221 */ /* 0x000fe20000010000 */
[----:B------:R-:W-:Y:S01]  /*ad40*/  FFMA.FTZ R208, R142, R207, R213 ;  /* 0x000000cf8ed07223 */ /* 0x000fe200000100d5 */
[-C--:B------:R-:W-:Y:S01]  /*ad50*/  FFMA.FTZ R204, R146, R201.reuse, R223 ;  /* 0x000000c992cc7223 */ /* 0x080fe200000100df */
[----:B------:R-:W-:Y:S01]  /*ad60*/  FMUL.FTZ R211, R147, R201 ;  /* 0x000000c993d37220 */ /* 0x000fe20000410000 */
[----:B------:R-:W-:Y:S01]  /*ad70*/  FMUL.FTZ R201, R145, R214 ;  /* 0x000000d691c97220 */ /* 0x000fe20000410000 */
[----:B------:R-:W-:Y:S01]  /*ad80*/  FADD.FTZ R208, R209, R208 ;  /* 0x000000d0d1d07221 */ /* 0x000fe20000010000 */
[-C--:B------:R-:W-:Y:S01]  /*ad90*/  FMUL.FTZ R230, R16, R219.reuse ;  /* 0x000000db10e67220 */ /* 0x080fe20000410000 */
[----:B------:R-:W-:Y:S01]  /*ada0*/  FFMA.FTZ R226, R146, R219, -R211 ;  /* 0x000000db92e27223 */ /* 0x000fe200000108d3 */
[C---:B------:R-:W-:Y:S01]  /*adb0*/  FMUL.FTZ R202, R24.reuse, R202 ;  /* 0x000000ca18ca7220 */ /* 0x040fe20000410000 */
[----:B0-----:R-:W-:Y:S01]  /*adc0*/  FMUL.FTZ R212, R225, R100 ;  /* 0x00000064e1d47220 */ /* 0x001fe20000410000 */
[----:B------:R-:W-:Y:S01]  /*add0*/  FMUL.FTZ R200, R24, R200 ;  /* 0x000000c818c87220 */ /* 0x000fe20000410000 */
[----:B------:R-:W-:Y:S02]  /*ade0*/  STS [R171+0x8bc], R242 ;  /* 0x0008bcf2ab007388 */ /* 0x000fe40000000800 */
        /* <DEDUP_REMOVED lines=10> */
[C---:B------:R-:W-:Y:S01]  /*ae90*/  FMUL.FTZ R206, R22.reuse, R205 ;  /* 0x000000cd16ce7220 */ /* 0x040fe20000410000 */
[----:B------:R-:W-:Y:S01]  /*aea0*/  MOV R205, UR57 ;  /* 0x0000003900cd7c02 */ /* 0x000fe20008000f00 */
[----:B------:R-:W-:Y:S01]  /*aeb0*/  FADD.FTZ R209, R209, R196 ;  /* 0x000000c4d1d17221 */ /* 0x000fe20000010000 */
[----:B------:R-:W-:Y:S01]  /*aec0*/  FADD.FTZ R201, R201, R216 ;  /* 0x000000d8c9c97221 */ /* 0x000fe20000010000 */
[----:B------:R-:W-:Y:S01]  /*aed0*/  FMUL.FTZ R212, R22, R207 ;  /* 0x000000cf16d47220 */ /* 0x000fe20000410000 */
[----:B------:R-:W-:Y:S01]  /*aee0*/  LEA R205, R205, -R138, 0x1 ;  /* 0x8000008acdcd7211 */ /* 0x000fe200078e08ff */
[----:B------:R-:W-:Y:S01]  /*aef0*/  FADD.FTZ R209, R209, R64 ;  /* 0x00000040d1d17221 */ /* 0x000fe20000010000 */
[----:B------:R-:W-:Y:S01]  /*af00*/  FADD.FTZ R201, R201, R226 ;  /* 0x000000e2c9c97221 */ /* 0x000fe20000010000 */
[C---:B------:R-:W-:Y:S01]  /*af10*/  FMUL.FTZ R196, R26.reuse, R203 ;  /* 0x000000cb1ac47220 */ /* 0x040fe20000410000 */
[----:B------:R-:W-:Y:S01]  /*af20*/  ISETP.GE.AND P1, PT, R205, 0x1, PT ;  /* 0x00000001cd00780c */ /* 0x000fe20003f26270 */
[----:B------:R-:W-:Y:S01]  /*af30*/  FADD.FTZ R209, R209, R192 ;  /* 0x000000c0d1d17221 */ /* 0x000fe20000010000 */
[----:B------:R-:W-:Y:S01]  /*af40*/  FADD.FTZ R201, R201, R198 ;  /* 0x000000c6c9c97221 */ /* 0x000fe20000010000 */
[----:B------:R-:W-:Y:S01]  /*af50*/  FMUL.FTZ R198, R26, R199 ;  /* 0x000000c71ac67220 */ /* 0x000fe20000410000 */
[----:B------:R0:W-:Y:S01]  /*af60*/  STS [R171+0x864], R206 ;  /* 0x000864ceab007388 */ /* 0x0001e20000000800 */
[----:B------:R-:W-:Y:S01]  /*af70*/  FADD.FTZ R192, R209, R182 ;  /* 0x000000b6d1c07221 */ /* 0x000fe20000010000 */
[----:B------:R-:W-:Y:S01]  /*af80*/  FADD.FTZ R64, R201, R194 ;  /* 0x000000c2c9407221 */ /* 0x000fe20000010000 */
[----:B------:R-:W-:Y:S01]  /*af90*/  FMUL.FTZ R182, R32, R65 ;  /* 0x0000004120b67220 */ /* 0x000fe20000410000 */
[----:B------:R-:W-:Y:S01]  /*afa0*/  FMUL.FTZ R65, R162, UR56 ;  /* 0x00000038a2417c20 */ /* 0x000fe20008410000 */
[----:B------:R-:W-:Y:S01]  /*afb0*/  FMUL.FTZ R194, R31, R197 ;  /* 0x000000c51fc27220 */ /* 0x000fe20000410000 */
[----:B------:R-:W-:Y:S01]  /*afc0*/  FADD.FTZ R193, R64, R193 ;  /* 0x000000c140c17221 */ /* 0x000fe20000010000 */
[----:B------:R-:W-:Y:S01]  /*afd0*/  FMUL.FTZ R64, R32, R67 ;  /* 0x0000004320407220 */ /* 0x000fe20000410000 */
[----:B------:R-:W-:Y:S01]  /*afe0*/  STS [R171+0x854], R198 ;  /* 0x000854c6ab007388 */ /* 0x000fe20000000800 */
[----:B------:R-:W-:Y:S01]  /*aff0*/  FADD.FTZ R192, R192, R179 ;  /* 0x000000b3c0c07221 */ /* 0x000fe20000010000 */
[----:B------:R-:W-:Y:S01]  /*b000*/  FADD.FTZ R193, R193, R184 ;  /* 0x000000b8c1c17221 */ /* 0x000fe20000010000 */
[----:B------:R-:W-:Y:S01]  /*b010*/  FMUL.FTZ R184, R31, R195 ;  /* 0x000000c31fb87220 */ /* 0x000fe20000410000 */
[----:B------:R-:W-:Y:S01]  /*b020*/  STS [R171+0x848], R194 ;  /* 0x000848c2ab007388 */ /* 0x000fe20000000800 */
[----:B0-----:R-:W-:Y:S01]  /*b030*/  FADD.FTZ R206, R192, R191 ;  /* 0x000000bfc0ce7221 */ /* 0x001fe20000010000 */
[----:B------:R-:W-:Y:S01]  /*b040*/  FADD.FTZ R193, R193, R232 ;  /* 0x000000e8c1c17221 */ /* 0x000fe20000010000 */
[----:B------:R-:W-:Y:S01]  /*b050*/  FMUL.FTZ R192, R215, UR56 ;  /* 0x00000038d7c07c20 */ /* 0x000fe20008410000 */
[----:B------:R0:W-:Y:S01]  /*b060*/  STS [R171+0x84c], R184 ;  /* 0x00084cb8ab007388 */ /* 0x0001e20000000800 */
[----:B------:R-:W-:Y:S01]  /*b070*/  FMUL.FTZ R197, R228, UR56 ;  /* 0x00000038e4c57c20 */ /* 0x000fe20008410000 */
[----:B------:R-:W-:Y:S01]  /*b080*/  FADD.FTZ R193, R193, R234 ;  /* 0x000000eac1c17221 */ /* 0x000fe20000010000 */
[----:B------:R-:W-:Y:S01]  /*b090*/  FMUL.FTZ R201, R224, UR56 ;  /* 0x00000038e0c97c20 */ /* 0x000fe20008410000 */
[----:B------:R1:W-:Y:S01]  /*b0a0*/  STS [R171+0x840], R64 ;  /* 0x00084040ab007388 */ /* 0x0003e20000000800 */
[----:B------:R-:W-:Y:S01]  /*b0b0*/  FMUL.FTZ R67, R221, UR56 ;  /* 0x00000038dd437c20 */ /* 0x000fe20008410000 */
[----:B------:R-:W-:Y:S01]  /*b0c0*/  FADD.FTZ R207, R193, R66 ;  /* 0x00000042c1cf7221 */ /* 0x000fe20000010000 */
[----:B------:R-:W-:Y:S01]  /*b0d0*/  FMUL.FTZ R193, R210, UR56 ;  /* 0x00000038d2c17c20 */ /* 0x000fe20008410000 */
[----:B------:R-:W-:Y:S01]  /*b0e0*/  STS [R171+0x874], R230 ;  /* 0x000874e6ab007388 */ /* 0x000fe20000000800 */
[----:B------:R-:W-:Y:S01]  /*b0f0*/  FMUL.FTZ R203, R186, UR56 ;  /* 0x00000038bacb7c20 */ /* 0x000fe20008410000 */
[----:B0-----:R-:W-:Y:S01]  /*b100*/  FFMA.FTZ R184, R210, UR55, -R65 ;  /* 0x00000037d2b87c23 */ /* 0x001fe20008010841 */
[----:B------:R-:W-:Y:S01]  /*b110*/  FMUL.FTZ R65, R172, UR56 ;  /* 0x00000038ac417c20 */ /* 0x000fe20008410000 */
[----:B------:R-:W-:Y:S01]  /*b120*/  STS [R171+0x868], R218 ;  /* 0x000868daab007388 */ /* 0x000fe20000000800 */
[----:B------:R-:W-:Y:S01]  /*b130*/  FMUL.FTZ R66, R217, UR56 ;  /* 0x00000038d9427c20 */ /* 0x000fe20008410000 */
[----:B-1----:R-:W-:Y:S01]  /*b140*/  FMUL.FTZ R64, R161, UR56 ;  /* 0x00000038a1407c20 */ /* 0x002fe20008410000 */
[----:B------:R-:W-:Y:S01]  /*b150*/  FFMA.FTZ R194, R228, UR55, -R65 ;  /* 0x00000037e4c27c23 */ /* 0x000fe20008010841 */
[----:B------:R-:W-:Y:S01]  /*b160*/  FMUL.FTZ R65, R178, UR56 ;  /* 0x00000038b2417c20 */ /* 0x000fe20008410000 */
[----:B------:R-:W-:Y:S01]  /*b170*/  STS [R171+0x86c], R214 ;  /* 0x00086cd6ab007388 */ /* 0x000fe20000000800 */
[----:B------:R-:W-:Y:S01]  /*b180*/  FFMA.FTZ R195, R215, UR55, R64 ;  /* 0x00000037d7c37c23 */ /* 0x000fe20008010040 */
[----:B------:R-:W-:Y:S01]  /*b190*/  FMUL.FTZ R64, R175, UR56 ;  /* 0x00000038af407c20 */ /* 0x000fe20008410000 */
[----:B------:R-:W-:Y:S01]  /*b1a0*/  FFMA.FTZ R198, R224, UR55, -R65 ;  /* 0x00000037e0c67c23 */ /* 0x000fe20008010841 */
[----:B------:R-:W-:Y:S01]  /*b1b0*/  FMUL.FTZ R65, R220, UR56 ;  /* 0x00000038dc417c20 */ /* 0x000fe20008410000 */
[----:B------:R-:W-:Y:S01]  /*b1c0*/  STS [R171+0x860], R212 ;  /* 0x000860d4ab007388 */ /* 0x000fe20000000800 */
[----:B------:R-:W-:Y:S01]  /*b1d0*/  FFMA.FTZ R199, R225, UR55, R64 ;  /* 0x00000037e1c77c23 */ /* 0x000fe20008010040 */
[----:B------:R-:W-:Y:S01]  /*b1e0*/  FMUL.FTZ R64, R187, UR56 ;  /* 0x00000038bb407c20 */ /* 0x000fe20008410000 */
[----:B------:R-:W-:Y:S01]  /*b1f0*/  FFMA.FTZ R204, R186, UR55, R65 ;  /* 0x00000037bacc7c23 */ /* 0x000fe20008010041 */
[----:B------:R0:W-:Y:S01]  /*b200*/  STS [R171+0x858], R202 ;  /* 0x000858caab007388 */ /* 0x0001e20000000800 */
[----:B------:R-:W-:Y:S01]  /*b210*/  FMUL.FTZ R65, R240, UR56 ;  /* 0x00000038f0417c20 */ /* 0x000fe20008410000 */
[----:B------:R-:W-:Y:S01]  /*b220*/  FFMA.FTZ R193, R162, UR55, R193 ;  /* 0x00000037a2c17c23 */ /* 0x000fe200080100c1 */
[----:B------:R-:W-:Y:S01]  /*b230*/  FFMA.FTZ R192, R161, UR55, -R192 ;  /* 0x00000037a1c07c23 */ /* 0x000fe200080108c0 */
[----:B------:R1:W-:Y:S01]  /*b240*/  STS [R171+0x85c], R200 ;  /* 0x00085cc8ab007388 */ /* 0x0003e20000000800 */
[----:B------:R-:W-:Y:S01]  /*b250*/  FFMA.FTZ R197, R172, UR55, R197 ;  /* 0x00000037acc57c23 */ /* 0x000fe200080100c5 */
[----:B------:R-:W-:Y:S01]  /*b260*/  FFMA.FTZ R201, R178, UR55, R201 ;  /* 0x00000037b2c97c23 */ /* 0x000fe200080100c9 */
[----:B------:R-:W-:Y:S01]  /*b270*/  FFMA.FTZ R203, R220, UR55, -R203 ;  /* 0x00000037dccb7c23 */ /* 0x000fe200080108cb */
[----:B------:R2:W-:Y:S01]  /*b280*/  STS [R171+0x850], R196 ;  /* 0x000850c4ab007388 */ /* 0x0005e20000000800 */
[----:B------:R-:W-:Y:S01]  /*b290*/  FFMA.FTZ R191, R187, UR55, -R66 ;  /* 0x00000037bbbf7c23 */ /* 0x000fe20008010842 */
[C---:B0-----:R-:W-:Y:S01]  /*b2a0*/  FMUL.FTZ R202, R222.reuse, UR56 ;  /* 0x00000038deca7c20 */ /* 0x041fe20008410000 */
[----:B------:R-:W-:Y:S01]  /*b2b0*/  FFMA.FTZ R179, R217, UR55, R64 ;  /* 0x00000037d9b37c23 */ /* 0x000fe20008010040 */
[----:B------:R0:W-:Y:S01]  /*b2c0*/  STS [R171+0x844], R182 ;  /* 0x000844b6ab007388 */ /* 0x0001e20000000800 */
[----:B-1----:R-:W-:Y:S01]  /*b2d0*/  FFMA.FTZ R200, R222, UR55, -R67 ;  /* 0x00000037dec87c23 */ /* 0x002fe20008010843 */
[----:B------:R-:W-:Y:S01]  /*b2e0*/  FFMA.FTZ R202, R221, UR55, R202 ;  /* 0x00000037ddca7c23 */ /* 0x000fe200080100ca */
[----:B--2---:R-:W-:Y:S01]  /*b2f0*/  FMUL.FTZ R196, R225, UR56 ;  /* 0x00000038e1c47c20 */ /* 0x004fe20008410000 */
[----:B0-----:R-:W-:-:S03]  /*b300*/  FMUL.FTZ R171, R188, UR56 ;  /* 0x00000038bcab7c20 */ /* 0x001fc60008410000 */
        /* <DEDUP_REMOVED lines=33> */
.L_x_13386:
[----:B------:R-:W-:Y:S05]  /*b520*/  BSYNC B0 ;  /* 0x0000000000007941 */ /* 0x000fea0003800000 */
.L_x_13385:
        /* <DEDUP_REMOVED lines=9> */
[----:B------:R-:W-:Y:S01]  /*b5c0*/  FADD.FTZ R157, R157, -R140 ;  /* 0x8000008c9d9d7221 */ /* 0x000fe20000010000 */
[----:B------:R-:W-:Y:S01]  /*b5d0*/  UIMAD UR59, UR59, UR34, URZ ;  /* 0x000000223b3b72a4 */ /* 0x000fe2000f8e023f */
[----:B------:R-:W-:Y:S01]  /*b5e0*/  FMUL.FTZ R140, R163, R166 ;  /* 0x000000a6a38c7220 */ /* 0x000fe20000410000 */
[----:B------:R-:W-:Y:S01]  /*b5f0*/  UIADD3 UR45, UR56, UR45, URZ ;  /* 0x0000002d382d7290 */ /* 0x000fe2000fffe03f */
[----:B------:R-:W-:Y:S01]  /*b600*/  FADD.FTZ R206, R206, R185 ;  /* 0x000000b9cece7221 */ /* 0x000fe20000010000 */
[----:B------:R-:W-:Y:S01]  /*b610*/  UIMAD UR55, UR52, UR35, UR59 ;  /* 0x00000023343772a4 */ /* 0x000fe2000f8e023b */
[----:B------:R-:W-:Y:S01]  /*b620*/  FADD.FTZ R190, R207, R190 ;  /* 0x000000becfbe7221 */ /* 0x000fe20000010000 */
[----:B------:R-:W-:Y:S01]  /*b630*/  UIMAD.WIDE.U32 UR44, UR52, UR34, UR44 ;  /* 0x00000022342c72a5 */ /* 0x000fe2000f8e002c */
[----:B------:R-:W-:Y:S01]  /*b640*/  FFMA.FTZ R185, R155, R168, -R140 ;  /* 0x000000a89bb97223 */ /* 0x000fe2000001088c */
[----:B------:R-:W-:Y:S01]  /*b650*/  BSSY B0, `(.L_x_13387) ;  /* 0x000001d000007945 */ /* 0x000fe20003800000 */
[----:B------:R-:W-:Y:S01]  /*b660*/  FADD.FTZ R189, R206, R189 ;  /* 0x000000bdcebd7221 */ /* 0x000fe20000010000 */
        /* <DEDUP_REMOVED lines=21> */
[----:B------:R-:W-:Y:S01]  /*b7c0*/  LEA R65, R65, UR16, 0x2 ;  /* 0x0000001041417c11 */ /* 0x000fe2000f8e10ff */
[----:B------:R-:W-:Y:S01]  /*b7d0*/  FFMA.FTZ R64, R155, R166, R64 ;  /* 0x000000a69b407223 */ /* 0x000fe20000010040 */
[----:B------:R-:W-:-:S04]  /*b7e0*/  IADD3 R185, R138, 0x40, RZ ;  /* 0x000000408ab97810 */ /* 0x000fc80007ffe0ff */
[----:B------:R-:W0:Y:S01]  /*b7f0*/  LDS R65, [R65+0x8c0] ;  /* 0x0008c00041417984 */ /* 0x000e220000000800 */
[----:B------:R-:W-:Y:S05]  /*b800*/  @!P1 BRA `(.L_x_13388) ;  /* 0x0000000000049947 */ /* 0x000fea0003800000 */
[----:B0-----:R1:W-:Y:S02]  /*b810*/  REDG.E.ADD.F32.FTZ.RN.STRONG.GPU desc[UR20][R66.64+-0xf80], R65 ;  /* 0xfff08041420079a6 */ /* 0x0013e4000c10f394 */
.L_x_13388:
[----:B------:R-:W-:Y:S05]  /*b820*/  BSYNC B0 ;  /* 0x0000000000007941 */ /* 0x000fea0003800000 */
.L_x_13387:
        /* <DEDUP_REMOVED lines=17> */
.L_x_13390:
[----:B------:R-:W-:Y:S05]  /*b940*/  BSYNC B0 ;  /* 0x0000000000007941 */ /* 0x000fea0003800000 */
.L_x_13389:
[----:B01----:R0:W1:Y:S01]  /*b950*/  LDS R65, [R207+0x9c0] ;  /* 0x0009c000cf417984 */ /* 0x0030620000000800 */
[----:B------:R-:W-:Y:S01]  /*b960*/  BSSY B0, `(.L_x_13391) ;  /* 0x0000006000007945 */ /* 0x000fe20003800000 */
[----:B------:R-:W-:Y:S02]  /*b970*/  IADD3 R185, R138, 0xc0, RZ ;  /* 0x000000c08ab97810 */ /* 0x000fe40007ffe0ff */
[----:B------:R-:W-:Y:S02]  /*b980*/  LEA.HI.SX32 R209, R209, R138, 0x1b ;  /* 0x0000008ad1d17211 */ /* 0x000fe400078fdaff */
[----:B------:R-:W-:Y:S01]  /*b990*/  LEA R140, R140, UR16, 0x2 ;  /* 0x000000108c8c7c11 */ /* 0x000fe2000f8e10ff */
[----:B------:R-:W-:Y:S06]  /*b9a0*/  @!P1 BRA `(.L_x_13392) ;  /* 0x0000000000049947 */ /* 0x000fec0003800000 */
[----:B-1----:R2:W-:Y:S02]  /*b9b0*/  REDG.E.ADD.F32.FTZ.RN.STRONG.GPU desc[UR20][R66.64+-0xe80], R65 ;  /* 0xfff18041420079a6 */ /* 0x0025e4000c10f394 */
.L_x_13392:
[----:B------:R-:W-:Y:S05]  /*b9c0*/  BSYNC B0 ;  /* 0x0000000000007941 */ /* 0x000fea0003800000 */
.L_x_13391:
[----:B-12---:R1:W2:Y:S01]  /*b9d0*/  LDS R65, [R140+0xa40] ;  /* 0x000a40008c417984 */ /* 0x0062a20000000800 */
[----:B------:R-:W-:Y:S01]  /*b9e0*/  BSSY B0, `(.L_x_13393) ;  /* 0x0000006000007945 */ /* 0x000fe20003800000 */
[----:B0-----:R-:W-:Y:S02]  /*b9f0*/  IADD3 R207, R138, 0xe0, RZ ;  /* 0x000000e08acf7810 */ /* 0x001fe40007ffe0ff */
[----:B------:R-:W-:Y:S02]  /*ba00*/  LEA.HI.SX32 R185, R185, R138, 0x1b ;  /* 0x0000008ab9b97211 */ /* 0x000fe400078fdaff */
[----:B------:R-:W-:Y:S01]  /*ba10*/  LEA R209, R209, UR16, 0x2 ;  /* 0x00000010d1d17c11 */ /* 0x000fe2000f8e10ff */
[----:B------:R-:W-:Y:S06]  /*ba20*/  @!P2 BRA `(.L_x_13394) ;  /* 0x000000000004a947 */ /* 0x000fec0003800000 */
[----:B--2---:R0:W-:Y:S02]  /*ba30*/  REDG.E.ADD.F32.FTZ.RN.STRONG.GPU desc[UR20][R66.64+-0xe00], R65 ;  /* 0xfff20041420079a6 */ /* 0x0041e4000c10f394 */
.L_x_13394:
[----:B------:R-:W-:Y:S05]  /*ba40*/  BSYNC B0 ;  /* 0x0000000000007941 */ /* 0x000fea0003800000 */
.L_x_13393:
[----:B0-2---:R0:W2:Y:S01]  /*ba50*/  LDS R65, [R209+0xac0] ;  /* 0x000ac000d1417984 */ /* 0x0050a20000000800 */
[----:B------:R-:W-:Y:S01]  /*ba60*/  BSSY B0, `(.L_x_13395) ;  /* 0x0000005000007945 */ /* 0x000fe20003800000 */
[----:B------:R-:W-:Y:S02]  /*ba70*/  LEA.HI.SX32 R207, R207, R138, 0x1b ;  /* 0x0000008acfcf7211 */ /* 0x000fe400078fdaff */
[----:B------:R-:W-:Y:S01]  /*ba80*/  LEA R185, R185, UR16, 0x2 ;  /* 0x00000010b9b97c11 */ /* 0x000fe2000f8e10ff */
[----:B------:R-:W-:Y:S06]  /*ba90*/  @!P3 BRA `(.L_x_13396) ;  /* 0x000000000004b947 */ /* 0x000fec0003800000 */
[----:B--2---:R3:W-:Y:S02]  /*baa0*/  REDG.E.ADD.F32.FTZ.RN.STRONG.GPU desc[UR20][R66.64+-0xd80], R65 ;  /* 0xfff28041420079a6 */ /* 0x0047e4000c10f394 */
.L_x_13396:
[----:B------:R-:W-:Y:S05]  /*bab0*/  BSYNC B0 ;  /* 0x0000000000007941 */ /* 0x000fea0003800000 */
.L_x_13395:
[----:B--23--:R2:W3:Y:S01]  /*bac0*/  LDS R65, [R185+0xb40] ;  /* 0x000b4000b9417984 */ /* 0x00c4e20000000800 */
[----:B------:R-:W-:Y:S01]  /*bad0*/  BSSY B0, `(.L_x_13397) ;  /* 0x0000004000007945 */ /* 0x000fe20003800000 */
[----:B-1----:R-:W-:-:S03]  /*bae0*/  LEA R140, R207, UR16, 0x2 ;  /* 0x00000010cf8c7c11 */ /* 0x002fc6000f8e10ff */
[----:B------:R-:W-:Y:S05]  /*baf0*/  @!P4 BRA `(.L_x_13398) ;  /* 0x000000000004c947 */ /* 0x000fea0003800000 */
[----:B---3--:R1:W-:Y:S02]  /*bb00*/  REDG.E.ADD.F32.FTZ.RN.STRONG.GPU desc[UR20][R66.64+-0xd00], R65 ;  /* 0xfff30041420079a6 */ /* 0x0083e4000c10f394 */
.L_x_13398:
[----:B------:R-:W-:Y:S05]  /*bb10*/  BSYNC B0 ;  /* 0x0000000000007941 */ /* 0x000fea0003800000 */
.L_x_13397:
[----:B-1-3--:R1:W3:Y:S01]  /*bb20*/  LDS R65, [R140+0xbc0] ;  /* 0x000bc0008c417984 */ /* 0x00a2e20000000800 */
[----:B------:R-:W-:Y:S01]  /*bb30*/  BSSY B0, `(.L_x_13399) ;  /* 0x0000005000007945 */ /* 0x000fe20003800000 */
[C---:B--2---:R-:W-:Y:S02]  /*bb40*/  IADD3 R185, R138.reuse, 0x100, RZ ;  /* 0x000001008ab97810 */ /* 0x044fe40007ffe0ff */
[----:B------:R-:W-:Y:S01]  /*bb50*/  IADD3 R207, R138, 0x120, RZ ;  /* 0x000001208acf7810 */ /* 0x000fe20007ffe0ff */
[----:B------:R-:W-:Y:S06]  /*bb60*/  @!P5 BRA `(.L_x_13400) ;  /* 0x000000000004d947 */ /* 0x000fec0003800000 */
[----:B---3--:R2:W-:Y:S02]  /*bb70*/  REDG.E.ADD.F32.FTZ.RN.STRONG.GPU desc[UR20][R66.64+-0xc80], R65 ;  /* 0xfff38041420079a6 */ /* 0x0085e4000c10f394 */
.L_x_13400:
[----:B------:R-:W-:Y:S05]  /*bb80*/  BSYNC B0 ;  /* 0x0000000000007941 */ /* 0x000fea0003800000 */
.L_x_13399:
        /* <DEDUP_REMOVED lines=17> */
.L_x_13402:
[----:B------:R-:W-:Y:S05]  /*bca0*/  BSYNC B0 ;  /* 0x0000000000007941 */ /* 0x000fea0003800000 */
.L_x_13401:
[----:B01----:R0:W1:Y:S01]  /*bcb0*/  LDS R65, [R207+0xcc0] ;  /* 0x000cc000cf417984 */ /* 0x0030620000000800 */
[----:B------:R-:W-:Y:S01]  /*bcc0*/  BSSY B0, `(.L_x_13403) ;  /* 0x0000006000007945 */ /* 0x000fe20003800000 */
[----:B------:R-:W-:Y:S02]  /*bcd0*/  IADD3 R185, R138, 0x180, RZ ;  /* 0x000001808ab97810 */ /* 0x000fe40007ffe0ff */
[----:B------:R-:W-:Y:S02]  /*bce0*/  LEA.HI.SX32 R209, R209, R138, 0x1b ;  /* 0x0000008ad1d17211 */ /* 0x000fe400078fdaff */
[----:B------:R-:W-:Y:S01]  /*bcf0*/  LEA R140, R140, UR16, 0x2 ;  /* 0x000000108c8c7c11 */ /* 0x000fe2000f8e10ff */
[----:B------:R-:W-:Y:S06]  /*bd00*/  @!P1 BRA `(.L_x_13404) ;  /* 0x0000000000049947 */ /* 0x000fec0003800000 */
[----:B-1----:R2:W-:Y:S02]  /*bd10*/  REDG.E.ADD.F32.FTZ.RN.STRONG.GPU desc[UR20][R66.64+-0xb80], R65 ;  /* 0xfff48041420079a6 */ /* 0x0025e4000c10f394 */
.L_x_13404:
[----:B------:R-:W-:Y:S05]  /*bd20*/  BSYNC B0 ;  /* 0x0000000000007941 */ /* 0x000fea0003800000 */
.L_x_13403:
[----:B-12---:R1:W2:Y:S01]  /*bd30*/  LDS R65, [R140+0xd40] ;  /* 0x000d40008c417984 */ /* 0x0062a20000000800 */
[----:B------:R-:W-:Y:S01]  /*bd40*/  BSSY B0, `(.L_x_13405) ;  /* 0x0000006000007945 */ /* 0x000fe20003800000 */
[----:B0-----:R-:W-:Y:S02]  /*bd50*/  IADD3 R207, R138, 0x1a0, RZ ;  /* 0x000001a08acf7810 */ /* 0x001fe40007ffe0ff */
[----:B------:R-:W-:Y:S02]  /*bd60*/  LEA.HI.SX32 R185, R185, R138, 0x1b ;  /* 0x0000008ab9b97211 */ /* 0x000fe400078fdaff */
[----:B------:R-:W-:Y:S01]  /*bd70*/  LEA R209, R209, UR16, 0x2 ;  /* 0x00000010d1d17c11 */ /* 0x000fe2000f8e10ff */
[----:B------:R-:W-:Y:S06]  /*bd80*/  @!P2 BRA `(.L_x_13406) ;  /* 0x000000000004a947 */ /* 0x000fec0003800000 */
[----:B--2---:R0:W-:Y:S02]  /*bd90*/  REDG.E.ADD.F32.FTZ.RN.STRONG.GPU desc[UR20][R66.64+-0xb00], R65 ;  /* 0xfff50041420079a6 */ /* 0x0041e4000c10f394 */
.L_x_13406:
[----:B------:R-:W-:Y:S05]  /*bda0*/  BSYNC B0 ;  /* 0x0000000000007941 */ /* 0x000fea0003800000 */
.L_x_13405:
[----:B0-2---:R0:W2:Y:S01]  /*bdb0*/  LDS R65, [R209+0xdc0] ;  /* 0x000dc000d1417984 */ /* 0x0050a20000000800 */
[----:B------:R-:W-:Y:S01]  /*bdc0*/  BSSY B0, `(.L_x_13407) ;  /* 0x0000005000007945 */ /* 0x000fe20003800000 */
[----:B------:R-:W-:Y:S02]  /*bdd0*/  LEA.HI.SX32 R207, R207, R138, 0x1b ;  /* 0x0000008acfcf7211 */ /* 0x000fe400078fdaff */
[----:B------:R-:W-:Y:S01]  /*bde0*/  LEA R185, R185, UR16, 0x2 ;  /* 0x00000010b9b97c11 */ /* 0x000fe2000f8e10ff */
[----:B------:R-:W-:Y:S06]  /*bdf0*/  @!P3 BRA `(.L_x_13408) ;  /* 0x000000000004b947 */ /* 0x000fec0003800000 */
[----:B--2---:R3:W-:Y:S02]  /*be00*/  REDG.E.ADD.F32.FTZ.RN.STRONG.GPU desc[UR20][R66.64+-0xa80], R65 ;  /* 0xfff58041420079a6 */ /* 0x0047e4000c10f394 */
.L_x_13408:
[----:B------:R-:W-:Y:S05]  /*be10*/  BSYNC B0 ;  /* 0x0000000000007941 */ /* 0x000fea0003800000 */
.L_x_13407:
[----:B--23--:R2:W3:Y:S01]  /*be20*/  LDS R65, [R185+0xe40] ;  /* 0x000e4000b9417984 */ /* 0x00c4e20000000800 */
[----:B------:R-:W-:Y:S01]  /*be30*/  BSSY B0, `(.L_x_13409) ;  /* 0x0000004000007945 */ /* 0x000fe20003800000 */
[----:B-1----:R-:W-:-:S03]  /*be40*/  LEA R140, R207, UR16, 0x2 ;  /* 0x00000010cf8c7c11 */ /* 0x002fc6000f8e10ff */
[----:B------:R-:W-:Y:S05]  /*be50*/  @!P4 BRA `(.L_x_13410) ;  /* 0x000000000004c947 */ /* 0x000fea0003800000 */
[----:B---3--:R1:W-:Y:S02]  /*be60*/  REDG.E.ADD.F32.FTZ.RN.STRONG.GPU desc[UR20][R66.64+-0xa00], R65 ;  /* 0xfff60041420079a6 */ /* 0x0083e4000c10f394 */
.L_x_13410:
[----:B------:R-:W-:Y:S05]  /*be70*/  BSYNC B0 ;  /* 0x0000000000007941 */ /* 0x000fea0003800000 */
.L_x_13409:
[----:B-1-3--:R1:W3:Y:S01]  /*be80*/  LDS R65, [R140+0xec0] ;  /* 0x000ec0008c417984 */ /* 0x00a2e20000000800 */
[----:B------:R-:W-:Y:S01]  /*be90*/  BSSY B0, `(.L_x_13411) ;  /* 0x0000005000007945 */ /* 0x000fe20003800000 */
[C---:B--2---:R-:W-:Y:S02]  /*bea0*/  IADD3 R185, R138.reuse, 0x1c0, RZ ;  /* 0x000001c08ab97810 */ /* 0x044fe40007ffe0ff */
[----:B------:R-:W-:Y:S01]  /*beb0*/  IADD3 R207, R138, 0x1e0, RZ ;  /* 0x000001e08acf7810 */ /* 0x000fe20007ffe0ff */
[----:B------:R-:W-:Y:S06]  /*bec0*/  @!P5 BRA `(.L_x_13412) ;  /* 0x000000000004d947 */ /* 0x000fec0003800000 */
[----:B---3--:R2:W-:Y:S02]  /*bed0*/  REDG.E.ADD.F32.FTZ.RN.STRONG.GPU desc[UR20][R66.64+-0x980], R65 ;  /* 0xfff68041420079a6 */ /* 0x0085e4000c10f394 */
.L_x_13412:
[----:B------:R-:W-:Y:S05]  /*bee0*/  BSYNC B0 ;  /* 0x0000000000007941 */ /* 0x000fea0003800000 */
.L_x_13411:
        /* <DEDUP_REMOVED lines=17> */
.L_x_13414:
[----:B------:R-:W-:Y:S05]  /*c000*/  BSYNC B0 ;  /* 0x0000000000007941 */ /* 0x000fea0003800000 */
.L_x_13413:
[----:B01----:R0:W1:Y:S01]  /*c010*/  LDS R65, [R207+0xfc0] ;  /* 0x000fc000cf417984 */ /* 0x0030620000000800 */
[----:B------:R-:W-:Y:S01]  /*c020*/  BSSY B0, `(.L_x_13415) ;  /* 0x0000006000007945 */ /* 0x000fe20003800000 */
[----:B------:R-:W-:Y:S02]  /*c030*/  IADD3 R185, R138, 0x240, RZ ;  /* 0x000002408ab97810 */ /* 0x000fe40007ffe0ff */
[----:B------:R-:W-:Y:S02]  /*c040*/  LEA.HI.SX32 R209, R209, R138, 0x1b ;  /* 0x0000008ad1d17211 */ /* 0x000fe400078fdaff */
[----:B------:R-:W-:Y:S01]  /*c050*/  LEA R140, R140, UR16, 0x2 ;  /* 0x000000108c8c7c11 */ /* 0x000fe2000f8e10ff */
[----:B------:R-:W-:Y:S06]  /*c060*/  @!P1 BRA `(.L_x_13416) ;  /* 0x0000000000049947 */ /* 0x000fec0003800000 */
[----:B-1----:R2:W-:Y:S02]  /*c070*/  REDG.E.ADD.F32.FTZ.RN.STRONG.GPU desc[UR20][R66.64+-0x880], R65 ;  /* 0xfff78041420079a6 */ /* 0x0025e4000c10f394 */
.L_x_13416:
[----:B------:R-:W-:Y:S05]  /*c080*/  BSYNC B0 ;  /* 0x0000000000007941 */ /* 0x000fea0003800000 */
.L_x_13415:
[----:B-12---:R1:W2:Y:S01]  /*c090*/  LDS R65, [R140+0x1040] ;  /* 0x001040008c417984 */ /* 0x0062a20000000800 */
[----:B------:R-:W-:Y:S01]  /*c0a0*/  BSSY B0, `(.L_x_13417) ;  /* 0x0000006000007945 */ /* 0x000fe20003800000 */
[----:B0-----:R-:W-:Y:S02]  /*c0b0*/  IADD3 R207, R138, 0x260, RZ ;  /* 0x000002608acf7810 */ /* 0x001fe40007ffe0ff */
[----:B------:R-:W-:Y:S02]  /*c0c0*/  LEA.HI.SX32 R185, R185, R138, 0x1b ;  /* 0x0000008ab9b97211 */ /* 0x000fe400078fdaff */
[----:B------:R-:W-:Y:S01]  /*c0d0*/  LEA R209, R209, UR16, 0x2 ;  /* 0x00000010d1d17c11 */ /* 0x000fe2000f8e10ff */
[----:B------:R-:W-:Y:S06]  /*c0e0*/  @!P2 BRA `(.L_x_13418) ;  /* 0x000000000004a947 */ /* 0x000fec0003800000 */
[----:B--2---:R0:W-:Y:S02]  /*c0f0*/  REDG.E.ADD.F32.FTZ.RN.STRONG.GPU desc[UR20][R66.64+-0x800], R65 ;  /* 0xfff80041420079a6 */ /* 0x0041e4000c10f394 */
.L_x_13418:
[----:B------:R-:W-:Y:S05]  /*c100*/  BSYNC B0 ;  /* 0x0000000000007941 */ /* 0x000fea0003800000 */
.L_x_13417:
[----:B0-2---:R0:W2:Y:S01]  /*c110*/  LDS R65, [R209+0x10c0] ;  /* 0x0010c000d1417984 */ /* 0x0050a20000000800 */
[----:B------:R-:W-:Y:S01]  /*c120*/  BSSY B0, `(.L_x_13419) ;  /* 0x0000005000007945 */ /* 0x000fe20003800000 */
[----:B------:R-:W-:Y:S02]  /*c130*/  LEA.HI.SX32 R207, R207, R138, 0x1b ;  /* 0x0000008acfcf7211 */ /* 0x000fe400078fdaff */
[----:B------:R-:W-:Y:S01]  /*c140*/  LEA R185, R185, UR16, 0x2 ;  /* 0x00000010b9b97c11 */ /* 0x000fe2000f8e10ff */
[----:B------:R-:W-:Y:S06]  /*c150*/  @!P3 BRA `(.L_x_13420) ;  /* 0x000000000004b947 */ /* 0x000fec0003800000 */
[----:B--2---:R3:W-:Y:S02]  /*c160*/  REDG.E.ADD.F32.FTZ.RN.STRONG.GPU desc[UR20][R66.64+-0x780], R65 ;  /* 0xfff88041420079a6 */ /* 0x0047e4000c10f394 */
.L_x_13420:
[----:B------:R-:W-:Y:S05]  /*c170*/  BSYNC B0 ;  /* 0x0000000000007941 */ /* 0x000fea0003800000 */
.L_x_13419:
[----:B--23--:R2:W3:Y:S01]  /*c180*/  LDS R65, [R185+0x1140] ;  /* 0x00114000b9417984 */ /* 0x00c4e20000000800 */
[----:B------:R-:W-:Y:S01]  /*c190*/  BSSY B0, `(.L_x_13421) ;  /* 0x0000004000007945 */ /* 0x000fe20003800000 */
[----:B-1----:R-:W-:-:S03]  /*c1a0*/  LEA R140, R207, UR16, 0x2 ;  /* 0x00000010cf8c7c11 */ /* 0x002fc6000f8e10ff */
[----:B------:R-:W-:Y:S05]  /*c1b0*/  @!P4 BRA `(.L_x_13422) ;  /* 0x000000000004c947 */ /* 0x000fea0003800000 */
[----:B---3--:R1:W-:Y:S02]  /*c1c0*/  REDG.E.ADD.F32.FTZ.RN.STRONG.GPU desc[UR20][R66.64+-0x700], R65 ;  /* 0xfff90041420079a6 */ /* 0x0083e4000c10f394 */
.L_x_13422:
[----:B------:R-:W-:Y:S05]  /*c1d0*/  BSYNC B0 ;  /* 0x0000000000007941 */ /* 0x000fea0003800000 */
.L_x_13421:
[----:B-1-3--:R1:W3:Y:S01]  /*c1e0*/  LDS R65, [R140+0x11c0] ;  /* 0x0011c0008c417984 */ /* 0x00a2e20000000800 */
[----:B------:R-:W-:Y:S01]  /*c1f0*/  BSSY B0, `(.L_x_13423) ;  /* 0x0000005000007945 */ /* 0x000fe20003800000 */
[C---:B--2---:R-:W-:Y:S02]  /*c200*/  IADD3 R185, R138.reuse, 0x280, RZ ;  /* 0x000002808ab97810 */ /* 0x044fe40007ffe0ff */
[----:B------:R-:W-:Y:S01]  /*c210*/  IADD3 R207, R138, 0x2a0, RZ ;  /* 0x000002a08acf7810 */ /* 0x000fe20007ffe0ff */
[----:B------:R-:W-:Y:S06]  /*c220*/  @!P5 BRA `(.L_x_13424) ;  /* 0x000000000004d947 */ /* 0x000fec0003800000 */
[----:B---3--:R2:W-:Y:S02]  /*c230*/  REDG.E.ADD.F32.FTZ.RN.STRONG.GPU desc[UR20][R66.64+-0x680], R65 ;  /* 0xfff98041420079a6 */ /* 0x0085e4000c10f394 */
.L_x_13424:
[----:B------:R-:W-:Y:S05]  /*c240*/  BSYNC B0 ;  /* 0x0000000000007941 */ /* 0x000fea0003800000 */
.L_x_13423:
        /* <DEDUP_REMOVED lines=17> */
.L_x_13426:
[----:B------:R-:W-:Y:S05]  /*c360*/  BSYNC B0 ;  /* 0x0000000000007941 */ /* 0x000fea0003800000 */
.L_x_13425:
[----:B01----:R0:W1:Y:S01]  /*c370*/  LDS R65, [R207+0x12c0] ;  /* 0x0012c000cf417984 */ /* 0x0030620000000800 */
[----:B------:R-:W-:Y:S01]  /*c380*/  BSSY B0, `(.L_x_13427) ;  /* 0x0000006000007945 */ /* 0x000fe20003800000 */
[----:B------:R-:W-:Y:S02]  /*c390*/  IADD3 R185, R138, 0x300, RZ ;  /* 0x000003008ab97810 */ /* 0x000fe40007ffe0ff */
[----:B------:R-:W-:Y:S02]  /*c3a0*/  LEA.HI.SX32 R209, R209, R138, 0x1b ;  /* 0x0000008ad1d17211 */ /* 0x000fe400078fdaff */
[----:B------:R-:W-:Y:S01]  /*c3b0*/  LEA R140, R140, UR16, 0x2 ;  /* 0x000000108c8c7c11 */ /* 0x000fe2000f8e10ff */
[----:B------:R-:W-:Y:S06]  /*c3c0*/  @!P1 BRA `(.L_x_13428) ;  /* 0x0000000000049947 */ /* 0x000fec0003800000 */
[----:B-1----:R2:W-:Y:S02]  /*c3d0*/  REDG.E.ADD.F32.FTZ.RN.STRONG.GPU desc[UR20][R66.64+-0x580], R65 ;  /* 0xfffa8041420079a6 */ /* 0x0025e4000c10f394 */
.L_x_13428:
[----:B------:R-:W-:Y:S05]  /*c3e0*/  BSYNC B0 ;  /* 0x0000000000007941 */ /* 0x000fea0003800000 */
.L_x_13427:
[----:B-12---:R1:W2:Y:S01]  /*c3f0*/  LDS R65, [R140+0x1340] ;  /* 0x001340008c417984 */ /* 0x0062a20000000800 */
[----:B------:R-:W-:Y:S01]  /*c400*/  BSSY B0, `(.L_x_13429) ;  /* 0x0000006000007945 */ /* 0x000fe20003800000 */
[----:B0-----:R-:W-:Y:S02]  /*c410*/  IADD3 R207, R138, 0x320, RZ ;  /* 0x000003208acf7810 */ /* 0x001fe40007ffe0ff */
[----:B------:R-:W-:Y:S02]  /*c420*/  LEA.HI.SX32 R185, R185, R138, 0x1b ;  /* 0x0000008ab9b97211 */ /* 0x000fe400078fdaff */
[----:B------:R-:W-:Y:S01]  /*c430*/  LEA R209, R209, UR16, 0x2 ;  /* 0x00000010d1d17c11 */ /* 0x000fe2000f8e10ff */
[----:B------:R-:W-:Y:S06]  /*c440*/  @!P2 BRA `(.L_x_13430) ;  /* 0x000000000004a947 */ /* 0x000fec0003800000 */
[----:B--2---:R0:W-:Y:S02]  /*c450*/  REDG.E.ADD.F32.FTZ.RN.STRONG.GPU desc[UR20][R66.64+-0x500], R65 ;  /* 0xfffb0041420079a6 */ /* 0x0041e4000c10f394 */
.L_x_13430:
[----:B------:R-:W-:Y:S05]  /*c460*/  BSYNC B0 ;  /* 0x0000000000007941 */ /* 0x000fea0003800000 */
.L_x_13429:
[----:B0-2---:R0:W2:Y:S01]  /*c470*/  LDS R65, [R209+0x13c0] ;  /* 0x0013c000d1417984 */ /* 0x0050a20000000800 */
[----:B------:R-:W-:Y:S01]  /*c480*/  BSSY B0, `(.L_x_13431) ;  /* 0x0000005000007945 */ /* 0x000fe20003800000 */
[----:B------:R-:W-:Y:S02]  /*c490*/  LEA.HI.SX32 R207, R207, R138, 0x1b ;  /* 0x0000008acfcf7211 */ /* 0x000fe400078fdaff */
[----:B------:R-:W-:Y:S01]  /*c4a0*/  LEA R185, R185, UR16, 0x2 ;  /* 0x00000010b9b97c11 */ /* 0x000fe2000f8e10ff */
[----:B------:R-:W-:Y:S06]  /*c4b0*/  @!P3 BRA `(.L_x_13432) ;  /* 0x000000000004b947 */ /* 0x000fec0003800000 */
[----:B--2---:R3:W-:Y:S02]  /*c4c0*/  REDG.E.ADD.F32.FTZ.RN.STRONG.GPU desc[UR20][R66.64+-0x480], R65 ;  /* 0xfffb8041420079a6 */ /* 0x0047e4000c10f394 */
.L_x_13432:
[----:B------:R-:W-:Y:S05]  /*c4d0*/  BSYNC B0 ;  /* 0x0000000000007941 */ /* 0x000fea0003800000 */
.L_x_13431:
[----:B--23--:R2:W3:Y:S01]  /*c4e0*/  LDS R65, [R185+0x1440] ;  /* 0x00144000b9417984 */ /* 0x00c4e20000000800 */
[----:B------:R-:W-:Y:S01]  /*c4f0*/  BSSY B0, `(.L_x_13433) ;  /* 0x0000004000007945 */ /* 0x000fe20003800000 */
[----:B-1----:R-:W-:-:S03]  /*c500*/  LEA R140, R207, UR16, 0x2 ;  /* 0x00000010cf8c7c11 */ /* 0x002fc6000f8e10ff */
[----:B------:R-:W-:Y:S05]  /*c510*/  @!P4 BRA `(.L_x_13434) ;  /* 0x000000000004c947 */ /* 0x000fea0003800000 */
[----:B---3--:R1:W-:Y:S02]  /*c520*/  REDG.E.ADD.F32.FTZ.RN.STRONG.GPU desc[UR20][R66.64+-0x400], R65 ;  /* 0xfffc0041420079a6 */ /* 0x0083e4000c10f394 */
.L_x_13434:
[----:B------:R-:W-:Y:S05]  /*c530*/  BSYNC B0 ;  /* 0x0000000000007941 */ /* 0x000fea0003800000 */
.L_x_13433:
[----:B-1-3--:R1:W3:Y:S01]  /*c540*/  LDS R65, [R140+0x14c0] ;  /* 0x0014c0008c417984 */ /* 0x00a2e20000000800 */
[----:B------:R-:W-:Y:S01]  /*c550*/  BSSY B0, `(.L_x_13435) ;  /* 0x0000005000007945 */ /* 0x000fe20003800000 */
[C---:B--2---:R-:W-:Y:S02]  /*c560*/  IADD3 R185, R138.reuse, 0x340, RZ ;  /* 0x000003408ab97810 */ /* 0x044fe40007ffe0ff */
[----:B------:R-:W-:Y:S01]  /*c570*/  IADD3 R207, R138, 0x360, RZ ;  /* 0x000003608acf7810 */ /* 0x000fe20007ffe0ff */
[----:B------:R-:W-:Y:S06]  /*c580*/  @!P5 BRA `(.L_x_13436) ;  /* 0x000000000004d947 */ /* 0x000fec0003800000 */
[----:B---3--:R2:W-:Y:S02]  /*c590*/  REDG.E.ADD.F32.FTZ.RN.STRONG.GPU desc[UR20][R66.64+-0x380], R65 ;  /* 0xfffc8041420079a6 */ /* 0x0085e4000c10f394 */
.L_x_13436:
[----:B------:R-:W-:Y:S05]  /*c5a0*/  BSYNC B0 ;  /* 0x0000000000007941 */ /* 0x000fea0003800000 */
.L_x_13435:
        /* <DEDUP_REMOVED lines=17> */
.L_x_13438:
[----:B------:R-:W-:Y:S05]  /*c6c0*/  BSYNC B0 ;  /* 0x0000000000007941 */ /* 0x000fea0003800000 */
.L_x_13437:
[----:B01----:R0:W1:Y:S01]  /*c6d0*/  LDS R65, [R207+0x15c0] ;  /* 0x0015c000cf417984 */ /* 0x0030620000000800 */
[----:B------:R-:W-:Y:S01]  /*c6e0*/  BSSY B0, `(.L_x_13439) ;  /* 0x0000006000007945 */ /* 0x000fe20003800000 */
[----:B------:R-:W-:Y:S02]  /*c6f0*/  IADD3 R185, R138, 0x3c0, RZ ;  /* 0x000003c08ab97810 */ /* 0x000fe40007ffe0ff */
[----:B------:R-:W-:Y:S02]  /*c700*/  LEA.HI.SX32 R209, R209, R138, 0x1b ;  /* 0x0000008ad1d17211 */ /* 0x000fe400078fdaff */
[----:B------:R-:W-:Y:S01]  /*c710*/  LEA R140, R140, UR16, 0x2 ;  /* 0x000000108c8c7c11 */ /* 0x000fe2000f8e10ff */
[----:B------:R-:W-:Y:S06]  /*c720*/  @!P1 BRA `(.L_x_13440) ;  /* 0x0000000000049947 */ /* 0x000fec0003800000 */
[----:B-1----:R2:W-:Y:S02]  /*c730*/  REDG.E.ADD.F32.FTZ.RN.STRONG.GPU desc[UR20][R66.64+-0x280], R65 ;  /* 0xfffd8041420079a6 */ /* 0x0025e4000c10f394 */
.L_x_13440:
[----:B------:R-:W-:Y:S05]  /*c740*/  BSYNC B0 ;  /* 0x0000000000007941 */ /* 0x000fea0003800000 */
.L_x_13439:
[----:B-12---:R1:W2:Y:S01]  /*c750*/  LDS R65, [R140+0x1640] ;  /* 0x001640008c417984 */ /* 0x0062a20000000800 */
[----:B------:R-:W-:Y:S01]  /*c760*/  BSSY B0, `(.L_x_13441) ;  /* 0x0000006000007945 */ /* 0x000fe20003800000 */
[----:B------:R-:W-:Y:S02]  /*c770*/  IADD3 R205, R138, 0x3e0, RZ ;  /* 0x000003e08acd7810 */ /* 0x000fe40007ffe0ff */
[----:B------:R-:W-:Y:S02]  /*c780*/  LEA.HI.SX32 R185, R185, R138, 0x1b ;  /* 0x0000008ab9b97211 */ /* 0x000fe400078fdaff */
[----:B------:R-:W-:Y:S01]  /*c790*/  LEA R209, R209, UR16, 0x2 ;  /* 0x00000010d1d17c11 */ /* 0x000fe2000f8e10ff */
[----:B------:R-:W-:Y:S06]  /*c7a0*/  @!P2 BRA `(.L_x_13442) ;  /* 0x000000000004a947 */ /* 0x000fec0003800000 */
[----:B--2---:R3:W-:Y:S02]  /*c7b0*/  REDG.E.ADD.F32.FTZ.RN.STRONG.GPU desc[UR20][R66.64+-0x200], R65 ;  /* 0xfffe0041420079a6 */ /* 0x0047e4000c10f394 */
.L_x_13442:
[----:B------:R-:W-:Y:S05]  /*c7c0*/  BSYNC B0 ;  /* 0x0000000000007941 */ /* 0x000fea0003800000 */
.L_x_13441:
[----:B--23--:R2:W3:Y:S01]  /*c7d0*/  LDS R65, [R209+0x16c0] ;  /* 0x0016c000d1417984 */ /* 0x00c4e20000000800 */
[----:B------:R-:W-:Y:S01]  /*c7e0*/  BSSY B0, `(.L_x_13443) ;  /* 0x0000005000007945 */ /* 0x000fe20003800000 */
[----:B------:R-:W-:Y:S02]  /*c7f0*/  LEA.HI.SX32 R205, R205, R138, 0x1b ;  /* 0x0000008acdcd7211 */ /* 0x000fe400078fdaff */
[----:B------:R-:W-:Y:S01]  /*c800*/  LEA R185, R185, UR16, 0x2 ;  /* 0x00000010b9b97c11 */ /* 0x000fe2000f8e10ff */
[----:B------:R-:W-:Y:S06]  /*c810*/  @!P3 BRA `(.L_x_13444) ;  /* 0x000000000004b947 */ /* 0x000fec0003800000 */
[----:B---3--:R4:W-:Y:S02]  /*c820*/  REDG.E.ADD.F32.FTZ.RN.STRONG.GPU desc[UR20][R66.64+-0x180], R65 ;  /* 0xfffe8041420079a6 */ /* 0x0089e4000c10f394 */
.L_x_13444:
[----:B------:R-:W-:Y:S05]  /*c830*/  BSYNC B0 ;  /* 0x0000000000007941 */ /* 0x000fea0003800000 */
.L_x_13443:
[----:B---34-:R3:W4:Y:S01]  /*c840*/  LDS R65, [R185+0x1740] ;  /* 0x00174000b9417984 */ /* 0x0187220000000800 */
[----:B------:R-:W-:Y:S01]  /*c850*/  BSSY B0, `(.L_x_13445) ;  /* 0x0000004000007945 */ /* 0x000fe20003800000 */
[----:B------:R-:W-:-:S03]  /*c860*/  LEA R205, R205, UR16, 0x2 ;  /* 0x00000010cdcd7c11 */ /* 0x000fc6000f8e10ff */
[----:B------:R-:W-:Y:S05]  /*c870*/  @!P4 BRA `(.L_x_13446) ;  /* 0x000000000004c947 */ /* 0x000fea0003800000 */
[----:B----4-:R4:W-:Y:S02]  /*c880*/  REDG.E.ADD.F32.FTZ.RN.STRONG.GPU desc[UR20][R66.64+-0x100], R65 ;  /* 0xffff0041420079a6 */ /* 0x0109e4000c10f394 */
.L_x_13446:
[----:B------:R-:W-:Y:S05]  /*c890*/  BSYNC B0 ;  /* 0x0000000000007941 */ /* 0x000fea0003800000 */
.L_x_13445:
[----:B----4-:R4:W0:Y:S01]  /*c8a0*/  LDS R65, [R205+0x17c0] ;  /* 0x0017c000cd417984 */ /* 0x0108220000000800 */
[----:B------:R-:W-:Y:S01]  /*c8b0*/  BSSY B0, `(.L_x_13447) ;  /* 0x0000004000007945 */ /* 0x000fe20003800000 */
[----:B------:R-:W-:-:S03]  /*c8c0*/  FADD.FTZ R64, R189, R64 ;  /* 0x00000040bd407221 */ /* 0x000fc60000010000 */
[----:B------:R-:W-:Y:S05]  /*c8d0*/  @!P5 BRA `(.L_x_13448) ;  /* 0x000000000004d947 */ /* 0x000fea0003800000 */
[----:B0-----:R0:W-:Y:S02]  /*c8e0*/  REDG.E.ADD.F32.FTZ.RN.STRONG.GPU desc[UR20][R66.64+-0x80], R65 ;  /* 0xffff8041420079a6 */ /* 0x0011e4000c10f394 */
.L_x_13448:
[----:B------:R-:W-:Y:S05]  /*c8f0*/  BSYNC B0 ;  /* 0x0000000000007941 */ /* 0x000fea0003800000 */
.L_x_13447:
[----:B-1----:R-:W1:Y:S01]  /*c900*/  SHFL.DOWN PT, R140, R139, 0x1, 0x1f ;  /* 0x08201f008b8c7f89 */ /* 0x002e6200000e0000 */
[----:B------:R-:W-:Y:S01]  /*c910*/  ISETP.GT.AND P1, PT, R137, 0x1e, PT ;  /* 0x0000001e8900780c */ /* 0x000fe20003f24270 */
[----:B------:R-:W-:Y:S01]  /*c920*/  FFMA.FTZ R173, R6, R170, R173 ;  /* 0x000000aa06ad7223 */ /* 0x000fe200000100ad */
        /* <DEDUP_REMOVED lines=8> */
[----:B------:R-:W-:Y:S01]  /*c9b0*/  FFMA.FTZ R7, R7, R177, R152 ;  /* 0x000000b107077223 */ /* 0x000fe20000010098 */
[----:B---3--:R-:W3:Y:S01]  /*c9c0*/  SHFL.DOWN PT, R185, R64, 0x1, 0x1f ;  /* 0x08201f0040b97f89 */ /* 0x008ee200000e0000 */
[----:B------:R-:W-:Y:S01]  /*c9d0*/  FFMA.FTZ R236, R236, R169, R237 ;  /* 0x000000a9ecec7223 */ /* 0x000fe200000100ed */
[----:B------:R-:W-:Y:S01]  /*c9e0*/  FFMA.FTZ R167, R238, R167, R239 ;  /* 0x000000a7eea77223 */ /* 0x000fe200000100ef */
[----:B------:R-:W-:Y:S01]  /*c9f0*/  FADD.FTZ R84, R7, R84 ;  /* 0x0000005407547221 */ /* 0x000fe20000010000 */
        /* <DEDUP_REMOVED lines=14> */
[----:B------:R-:W-:Y:S01]  /*cae0*/  FADD.FTZ R92, R3, R92 ;  /* 0x0000005c035c7221 */ /* 0x000fe20000010000 */
[----:B------:R-:W-:Y:S01]  /*caf0*/  FMUL.FTZ R147, R147, R194 ;  /* 0x000000c293937220 */ /* 0x000fe20000410000 */
[----:B-----5:R-:W-:Y:S01]  /*cb00*/  @!P1 FADD.FTZ R67, R67, R166 ;  /* 0x000000a643439221 */ /* 0x020fe20000010000 */
[----:B------:R-:W1:Y:S01]  /*cb10*/  SHFL.DOWN PT, R157, R66, 0x2, 0x1f ;  /* 0x08401f00429d7f89 */ /* 0x000e6200000e0000 */
[----:B------:R-:W-:Y:S01]  /*cb20*/  FMUL.FTZ R18, R18, R175 ;  /* 0x000000af12127220 */ /* 0x000fe20000410000 */
[----:B------:R-:W-:Y:S01]  /*cb30*/  FMUL.FTZ R145, R145, R196 ;  /* 0x000000c491917220 */ /* 0x000fe20000410000 */
[----:B---3--:R-:W-:Y:S01]  /*cb40*/  @!P1 FADD.FTZ R64, R185, R64 ;  /* 0x00000040b9409221 */ /* 0x008fe20000010000 */
        /* <DEDUP_REMOVED lines=56> */
[----:B------:R-:W-:Y:S01]  /*ced0*/  BSSY B0, `(.L_x_13449) ;  /* 0x000003b000007945 */ /* 0x000fe20003800000 */
[----:B-----5:R-:W-:Y:S01]  /*cee0*/  @!P1 FADD.FTZ R64, R64, R139 ;  /* 0x0000008b40409221 */ /* 0x020fe20000010000 */
[----:B------:R-:W3:Y:S01]  /*cef0*/  SHFL.DOWN PT, R6, R67, 0x8, 0x1f ;  /* 0x09001f0043067f89 */ /* 0x000ee200000e0000 */
[----:B------:R-:W-:Y:S01]  /*cf00*/  ISETP.GT.AND P1, PT, R137, 0x17, PT ;  /* 0x000000178900780c */ /* 0x000fe20003f24270 */
[----:B------:R-:W-:Y:S01]  /*cf10*/  FFMA.FTZ R53, R170, R93, R53 ;  /* 0x0000005daa357223 */ /* 0x000fe20000010035 */
[----:B------:R-:W-:Y:S01]  /*cf20*/  FFMA.FTZ R55, R180, R95, R55 ;  /* 0x0000005fb4377223 */ /* 0x000fe20000010037 */
[----:B------:R-:W5:Y:S01]  /*cf30*/  SHFL.DOWN PT, R5, R64, 0x8, 0x1f ;  /* 0x09001f0040057f89 */ /* 0x000f6200000e0000 */
[----:B------:R-:W-:Y:S01]  /*cf40*/  FADD.FTZ R87, R174, R87 ;  /* 0x00000057ae577221 */ /* 0x000fe20000010000 */
        /* <DEDUP_REMOVED lines=18> */
[----:B---3--:R-:W-:Y:S01]  /*d070*/  @!P1 FADD.FTZ R67, R67, R6 ;  /* 0x0000000643439221 */ /* 0x008fe20000010000 */
[----:B------:R-:W-:Y:S01]  /*d080*/  FFMA.FTZ R62, R23, R102, R62 ;  /* 0x00000066173e7223 */ /* 0x000fe2000001003e */
[----:B------:R-:W-:Y:S01]  /*d090*/  FADD.FTZ R78, R143, R78 ;  /* 0x0000004e8f4e7221 */ /* 0x000fe20000010000 */
[----:B------:R-:W-:Y:S01]  /*d0a0*/  FADD.FTZ R77, R24, R77 ;  /* 0x0000004d184d7221 */ /* 0x000fe20000010000 */
[----:B-----5:R-:W-:Y:S01]  /*d0b0*/  @!P1 FADD.FTZ R64, R64, R5 ;  /* 0x0000000540409221 */ /* 0x020fe20000010000 */
[----:B------:R-:W1:Y:S01]  /*d0c0*/  SHFL.DOWN PT, R6, R67, 0x10, 0x1f ;  /* 0x0a001f0043067f89 */ /* 0x000e6200000e0000 */
[----:B------:R-:W-:Y:S01]  /*d0d0*/  ISETP.GT.AND P1, PT, R137, 0xf, PT ;  /* 0x0000000f8900780c */ /* 0x000fe20003f24270 */
[----:B------:R-:W-:Y:S01]  /*d0e0*/  FFMA.FTZ R63, R28, R103, R63 ;  /* 0x000000671c3f7223 */ /* 0x000fe2000001003f */
[----:B------:R-:W-:Y:S01]  /*d0f0*/  FFMA.FTZ R72, R29, R104, R72 ;  /* 0x000000681d487223 */ /* 0x000fe20000010048 */
[----:B------:R-:W3:Y:S01]  /*d100*/  SHFL.DOWN PT, R5, R66, 0x10, 0x1f ;  /* 0x0a001f0042057f89 */ /* 0x000ee200000e0000 */
[----:B------:R-:W-:Y:S01]  /*d110*/  FADD.FTZ R76, R71, R76 ;  /* 0x0000004c474c7221 */ /* 0x000fe20000010000 */
[----:B------:R-:W-:Y:S01]  /*d120*/  FFMA.FTZ R73, R34, R105, R73 ;  /* 0x0000006922497223 */ /* 0x000fe20000010049 */
[----:B------:R-:W-:Y:S01]  /*d130*/  FADD.FTZ R75, R2, R75 ;  /* 0x0000004b024b7221 */ /* 0x000fe20000010000 */
[----:B------:R-:W5:Y:S01]  /*d140*/  SHFL.DOWN PT, R3, R64, 0x10, 0x1f ;  /* 0x0a001f0040037f89 */ /* 0x000f6200000e0000 */
[----:B------:R-:W-:-:S05]  /*d150*/  FADD.FTZ R74, R69, R74 ;  /* 0x0000004a454a7221 */ /* 0x000fca0000010000 */
[----:B0-----:R-:W-:Y:S01]  /*d160*/  @!P1 FADD.FTZ R65, R65, R4 ;  /* 0x0000000441419221 */ /* 0x001fe20000010000 */
[----:B-1----:R-:W-:Y:S01]  /*d170*/  @!P1 FADD.FTZ R67, R67, R6 ;  /* 0x0000000643439221 */ /* 0x002fe20000010000 */
[----:B---3--:R-:W-:Y:S01]  /*d180*/  @!P1 FADD.FTZ R66, R66, R5 ;  /* 0x0000000542429221 */ /* 0x008fe20000010000 */
        /* <DEDUP_REMOVED lines=15> */
.L_x_13450:
[----:B------:R-:W-:Y:S05]  /*d280*/  BSYNC B0 ;  /* 0x0000000000007941 */ /* 0x000fea0003800000 */
.L_x_13449:
[----:B------:R-:W-:Y:S02]  /*d290*/  UIADD3 UR6, UR6, 0x1, URZ ;  /* 0x0000000106067890 */ /* 0x000fe4000fffe03f */
[----:B------:R-:W-:Y:S02]  /*d2a0*/  UIADD3 UR5, UP1, UR5, 0x1, URZ ;  /* 0x0000000105057890 */ /* 0x000fe4000ff3e03f */
[----:B------:R-:W-:Y:S02]  /*d2b0*/  UISETP.GE.AND UP0, UPT, UR6, UR12, UPT ;  /* 0x0000000c0600728c */ /* 0x000fe4000bf06270 */
[----:B------:R-:W-:-:S04]  /*d2c0*/  UIADD3.X UR4, URZ, UR4, URZ, UP1, !UPT ;  /* 0x000000043f047290 */ /* 0x000fc80008ffe43f */
[----:B------:R-:W-:-:S13]  /*d2d0*/  PLOP3.LUT P0, PT, PT, PT, UP0, 0x80, 0x0 ;  /* 0x000000000000781c */ /* 0x000fda0003f0f008 */
[----:B------:R-:W-:Y:S05]  /*d2e0*/  @!P0 BRA `(.L_x_13451) ;  /* 0xffffff7800348947 */ /* 0x000fea000383ffff */
.L_x_13372:
        /* <DEDUP_REMOVED lines=27> */
[----:B------:R-:W-:Y:S02]  /*d4a0*/  F2FP.BF16.F32.PACK_AB R52, R52, R53 ;  /* 0x000000353434723e */ /* 0x000fe400000010ff */
[----:B------:R-:W-:Y:S01]  /*d4b0*/  F2FP.BF16.F32.PACK_AB R50, R50, R51 ;  /* 0x000000333232723e */ /* 0x000fe200000010ff */
[----:B------:R-:W-:Y:S01]  /*d4c0*/  ULEA UR4, UR17, 0xfffffe00, 0x9 ;  /* 0xfffffe0011047891 */ /* 0x000fe2000f8e483f */
[----:B------:R-:W-:Y:S01]  /*d4d0*/  LOP3.LUT R18, R5, 0x1f, R138, 0xf8, !PT ;  /* 0x0000001f05127812 */ /* 0x000fe200078ef88a */
[----:B------:R-:W-:Y:S01]  /*d4e0*/  USHF.R.S32.HI UR12, URZ, 0x1f, UR53 ;  /* 0x0000001f3f0c7899 */ /* 0x000fe20008011435 */
[----:B------:R-:W-:-:S02]  /*d4f0*/  ULDC.64 UR28, c[0x0][0x388] ;  /* 0x0000e200001c7ab9 */ /* 0x000fc40000000a00 */
[C---:B------:R-:W-:Y:S01]  /*d500*/  LOP3.LUT R17, R18.reuse, 0x20, RZ, 0xfc, !PT ;  /* 0x0000002012117812 */ /* 0x040fe200078efcff */
[C---:B------:R-:W-:Y:S01]  /*d510*/  IMAD.WIDE R2, R18.reuse, 0x2, R2 ;  /* 0x0000000212027825 */ /* 0x040fe200078e0202 */
[C---:B------:R-:W-:Y:S01]  /*d520*/  ISETP.GE.AND P2, PT, R18.reuse, UR57, PT ;  /* 0x0000003912007c0c */ /* 0x040fe2000bf46270 */
[----:B------:R-:W-:Y:S01]  /*d530*/  ULDC.64 UR14, c[0x0][0x3a8] ;  /* 0x0000ea00000e7ab9 */ /* 0x000fe20000000a00 */
[----:B------:R-:W-:Y:S02]  /*d540*/  ISETP.GE.AND P1, PT, R17, UR57, PT ;  /* 0x0000003911007c0c */ /* 0x000fe4000bf26270 */
[C---:B------:R-:W-:Y:S02]  /*d550*/  LOP3.LUT R16, R18.reuse, 0x40, RZ, 0xfc, !PT ;  /* 0x0000004012107812 */ /* 0x040fe400078efcff */
[C---:B------:R-:W-:Y:S02]  /*d560*/  LOP3.LUT R15, R18.reuse, 0x60, RZ, 0xfc, !PT ;  /* 0x00000060120f7812 */ /* 0x040fe400078efcff */
[----:B------:R-:W-:-:S02]  /*d570*/  LOP3.LUT R14, R18, 0x80, RZ, 0xfc, !PT ;  /* 0x00000080120e7812 */ /* 0x000fc400078efcff */
[C---:B------:R-:W-:Y:S02]  /*d580*/  LOP3.LUT R13, R18.reuse, 0xa0, RZ, 0xfc, !PT ;  /* 0x000000a0120d7812 */ /* 0x040fe400078efcff */
[----:B------:R-:W-:Y:S01]  /*d590*/  LOP3.LUT R12, R18, 0xc0, RZ, 0xfc, !PT ;  /* 0x000000c0120c7812 */ /* 0x000fe200078efcff */
[----:B------:R-:W3:Y:S01]  /*d5a0*/  @!P2 LDG.E.U16 R19, desc[UR20][R2.64] ;  /* 0x000000140213a981 */ /* 0x000ee2000c1e1500 */
[----:B------:R-:W-:Y:S02]  /*d5b0*/  ISETP.GE.AND P0, PT, R16, UR57, PT ;  /* 0x0000003910007c0c */ /* 0x000fe4000bf06270 */
[C---:B------:R-:W-:Y:S01]  /*d5c0*/  LOP3.LUT R11, R18.reuse, 0xe0, RZ, 0xfc, !PT ;  /* 0x000000e0120b7812 */ /* 0x040fe200078efcff */
[----:B------:R-:W5:Y:S01]  /*d5d0*/  @!P1 LDG.E.U16 R20, desc[UR20][R2.64+0x40] ;  /* 0x0000401402149981 */ /* 0x000f62000c1e1500 */
[----:B------:R-:W-:Y:S02]  /*d5e0*/  ISETP.GE.AND P4, PT, R15, UR57, PT ;  /* 0x000000390f007c0c */ /* 0x000fe4000bf86270 */
[----:B------:R-:W-:-:S02]  /*d5f0*/  LOP3.LUT R10, R18, 0x100, RZ, 0xfc, !PT ;  /* 0x00000100120a7812 */ /* 0x000fc400078efcff */
[----:B------:R-:W-:Y:S02]  /*d600*/  ISETP.GE.AND P6, PT, R14, UR57, PT ;  /* 0x000000390e007c0c */ /* 0x000fe4000bfc6270 */
[----:B------:R-:W-:Y:S02]  /*d610*/  ISETP.GE.AND P5, PT, R13, UR57, PT ;  /* 0x000000390d007c0c */ /* 0x000fe4000bfa6270 */
[----:B------:R-:W-:Y:S01]  /*d620*/  ISETP.GE.AND P3, PT, R12, UR57, PT ;  /* 0x000000390c007c0c */ /* 0x000fe2000bf66270 */
[----:B------:R-:W2:Y:S01]  /*d630*/  @!P0 LDG.E.U16 R21, desc[UR20][R2.64+0x80] ;  /* 0x0000801402158981 */ /* 0x000ea2000c1e1500 */
[----:B------:R-:W-:Y:S02]  /*d640*/  ISETP.GE.AND P2, PT, R11, UR57, PT ;  /* 0x000000390b007c0c */ /* 0x000fe4000bf46270 */
[----:B------:R-:W-:Y:S01]  /*d650*/  ISETP.GE.AND P1, PT, R10, UR57, PT ;  /* 0x000000390a007c0c */ /* 0x000fe2000bf26270 */
[----:B------:R-:W4:Y:S01]  /*d660*/  @!P4 LDG.E.U16 R22, desc[UR20][R2.64+0xc0] ;  /* 0x0000c0140216c981 */ /* 0x000f22000c1e1500 */
[----:B------:R-:W-:-:S02]  /*d670*/  LOP3.LUT R9, R18, 0x120, RZ, 0xfc, !PT ;  /* 0x0000012012097812 */ /* 0x000fc400078efcff */
[C---:B------:R-:W-:Y:S01]  /*d680*/  LOP3.LUT R8, R18.reuse, 0x140, RZ, 0xfc, !PT ;  /* 0x0000014012087812 */ /* 0x040fe200078efcff */
[----:B------:R-:W4:Y:S01]  /*d690*/  @!P6 LDG.E.U16 R23, desc[UR20][R2.64+0x100] ;  /* 0x000100140217e981 */ /* 0x000f22000c1e1500 */
[C---:B------:R-:W-:Y:S02]  /*d6a0*/  LOP3.LUT R7, R18.reuse, 0x160, RZ, 0xfc, !PT ;  /* 0x0000016012077812 */ /* 0x040fe400078efcff */
[C---:B0-----:R-:W-:Y:S01]  /*d6b0*/  LOP3.LUT R6, R18.reuse, 0x180, RZ, 0xfc, !PT ;  /* 0x0000018012067812 */ /* 0x041fe200078efcff */
[----:B------:R-:W4:Y:S01]  /*d6c0*/  @!P5 LDG.E.U16 R24, desc[UR20][R2.64+0x140] ;  /* 0x000140140218d981 */ /* 0x000f22000c1e1500 */
[C---:B------:R-:W-:Y:S02]  /*d6d0*/  LOP3.LUT R5, R18.reuse, 0x1a0, RZ, 0xfc, !PT ;  /* 0x000001a012057812 */ /* 0x040fe400078efcff */
[----:B------:R-:W-:Y:S01]  /*d6e0*/  ISETP.GE.AND P0, PT, R9, UR57, PT ;  /* 0x0000003909007c0c */ /* 0x000fe2000bf06270 */
        /* <DEDUP_REMOVED lines=8> */
[----:B------:R-:W-:Y:S01]  /*d770*/  ISETP.GE.AND P3, PT, R5, UR57, PT ;  /* 0x0000003905007c0c */ /* 0x000fe2000bf66270 */
[----:B------:R-:W4:Y:S01]  /*d780*/  @!P0 LDG.E.U16 R28, desc[UR20][R2.64+0x240] ;  /* 0x00024014021c8981 */ /* 0x000f22000c1e1500 */
[----:B------:R-:W-:-:S02]  /*d790*/  ISETP.GE.AND P2, PT, R4, UR57, PT ;  /* 0x0000003904007c0c */ /* 0x000fc4000bf46270 */
[----:B------:R-:W-:Y:S01]  /*d7a0*/  ISETP.GE.AND P1, PT, R0, UR57, PT ;  /* 0x0000003900007c0c */ /* 0x000fe2000bf26270 */
[----:B------:R-:W4:Y:S04]  /*d7b0*/  @!P4 LDG.E.U16 R29, desc[UR20][R2.64+0x280] ;  /* 0x00028014021dc981 */ /* 0x000f28000c1e1500 */
[----:B------:R-:W4:Y:S04]  /*d7c0*/  @!P6 LDG.E.U16 R30, desc[UR20][R2.64+0x2c0] ;  /* 0x0002c014021ee981 */ /* 0x000f28000c1e1500 */
[----:B------:R-:W4:Y:S04]  /*d7d0*/  @!P5 LDG.E.U16 R31, desc[UR20][R2.64+0x300] ;  /* 0x00030014021fd981 */ /* 0x000f28000c1e1500 */
[----:B------:R-:W4:Y:S04]  /*d7e0*/  @!P3 LDG.E.U16 R32, desc[UR20][R2.64+0x340] ;  /* 0x000340140220b981 */ /* 0x000f28000c1e1500 */
[----:B------:R-:W4:Y:S04]  /*d7f0*/  @!P2 LDG.E.U16 R33, desc[UR20][R2.64+0x380] ;  /* 0x000380140221a981 */ /* 0x000f28000c1e1500 */
[----:B------:R-:W4:Y:S01]  /*d800*/  @!P1 LDG.E.U16 R34, desc[UR20][R2.64+0x3c0] ;  /* 0x0003c01402229981 */ /* 0x000f22000c1e1500 */
[----:B------:R-:W-:-:S03]  /*d810*/  PRMT R59, R60, 0x7632, R59 ;  /* 0x000076323c3b7816 */ /* 0x000fc6000000003b */
[----:B---3--:R-:W-:Y:S04]  /*d820*/  STS.U16 [R136], R19 ;  /* 0x0000001388007388 */ /* 0x008fe80000000400 */
[----:B-----5:R-:W-:Y:S04]  /*d830*/  STS.U16 [R135+0x40], R20 ;  /* 0x0000401487007388 */ /* 0x020fe80000000400 */
[----:B--2---:R-:W-:Y:S04]  /*d840*/  STS.U16 [R134+0x80], R21 ;  /* 0x0000801586007388 */ /* 0x004fe80000000400 */
        /* <DEDUP_REMOVED lines=15> */
[----:B------:R-:W2:Y:S04]  /*d940*/  LDS.U16 R2, [R118] ;  /* 0x0000000076027984 */ /* 0x000ea80000000400 */
[----:B------:R-:W3:Y:S04]  /*d950*/  LDS.U16 R3, [R118+0x2] ;  /* 0x0000020076037984 */ /* 0x000ee80000000400 */
[----:B------:R-:W4:Y:S04]  /*d960*/  LDS.U16 R20, [R118+0x6] ;  /* 0x0000060076147984 */ /* 0x000f280000000400 */
[----:B------:R-:W-:Y:S04]  /*d970*/  LDS.U16 R21, [R118+0x10] ;  /* 0x0000100076157984 */ /* 0x000fe80000000400 */
[----:B------:R-:W-:Y:S01]  /*d980*/  LDS.U16 R22, [R118+0x12] ;  /* 0x0000120076167984 */ /* 0x000fe20000000400 */
[----:B0-----:R-:W-:-:S02]  /*d990*/  SHF.L.U32 R19, R19, 0x10, RZ ;  /* 0x0000001013137819 */ /* 0x001fc400000006ff */
[----:B--2---:R-:W-:-:S03]  /*d9a0*/  SHF.L.U32 R2, R2, 0x10, RZ ;  /* 0x0000001002027819 */ /* 0x004fc600000006ff */
[----:B------:R-:W-:Y:S02]  /*d9b0*/  FADD.FTZ R25, R19, UR8 ;  /* 0x0000000813197e21 */ /* 0x000fe40008010000 */
[----:B------:R-:W0:Y:S01]  /*d9c0*/  LDS.U16 R19, [R118+0xc] ;  /* 0x00000c0076137984 */ /* 0x000e220000000400 */
[----:B---3--:R-:W-:Y:S01]  /*d9d0*/  SHF.L.U32 R3, R3, 0x10, RZ ;  /* 0x0000001003037819 */ /* 0x008fe200000006ff */
[----:B------:R-:W-:Y:S01]  /*d9e0*/  FADD.FTZ R23, R2, UR8 ;  /* 0x0000000802177e21 */ /* 0x000fe20008010000 */
[----:B------:R-:W-:Y:S01]  /*d9f0*/  FSETP.GTU.FTZ.AND P5, PT, R25, 20, PT ;  /* 0x41a000001900780b */ /* 0x000fe20003fbc000 */
[----:B------:R-:W2:Y:S02]  /*da00*/  LDS.U16 R2, [R118+0x8] ;  /* 0x0000080076027984 */ /* 0x000ea40000000400 */
[----:B------:R-:W-:Y:S01]  /*da10*/  FADD.FTZ R24, R3, UR8 ;  /* 0x0000000803187e21 */ /* 0x000fe20008010000 */
[----:B------:R-:W-:Y:S01]  /*da20*/  FSETP.GTU.FTZ.AND P1, PT, R23, 20, PT ;  /* 0x41a000001700780b */ /* 0x000fe20003f3c000 */
[----:B------:R-:W3:Y:S03]  /*da30*/  LDS.U16 R3, [R118+0xa] ;  /* 0x00000a0076037984 */ /* 0x000ee60000000400 */
[----:B------:R-:W-:-:S02]  /*da40*/  FSETP.GTU.FTZ.AND P6, PT, R24, 20, PT ;  /* 0x41a000001800780b */ /* 0x000fc40003fdc000 */
[----:B----4-:R-:W-:-:S05]  /*da50*/  SHF.L.U32 R20, R20, 0x10, RZ ;  /* 0x0000001014147819 */ /* 0x010fca00000006ff */
[----:B------:R-:W-:Y:S02]  /*da60*/  FADD.FTZ R26, R20, UR8 ;  /* 0x00000008141a7e21 */ /* 0x000fe40008010000 */
[----:B------:R-:W4:Y:S01]  /*da70*/  LDS.U16 R20, [R118+0xe] ;  /* 0x00000e0076147984 */ /* 0x000f220000000400 */
[----:B------:R-:W-:Y:S01]  /*da80*/  @!P1 FMUL.FTZ R23, R23, -1.4426950216293334961 ;  /* 0xbfb8aa3b17179820 */ /* 0x000fe20000410000 */
[----:B------:R-:W-:Y:S02]  /*da90*/  @!P5 FMUL.FTZ R25, R25, -1.4426950216293334961 ;  /* 0xbfb8aa3b1919d820 */ /* 0x000fe40000410000 */
[----:B------:R-:W-:-:S03]  /*daa0*/  @!P6 FMUL.FTZ R24, R24, -1.4426950216293334961 ;  /* 0xbfb8aa3b1818e820 */ /* 0x000fc60000410000 */
[----:B------:R-:W5:Y:S08]  /*dab0*/  @!P1 MUFU.EX2 R23, R23 ;  /* 0x0000001700179308 */ /* 0x000f700000000800 */
[----:B------:R-:W1:Y:S08]  /*dac0*/  @!P6 MUFU.EX2 R24, R24 ;  /* 0x000000180018e308 */ /* 0x000e700000000800 */
[----:B------:R-:W2:Y:S01]  /*dad0*/  @!P5 MUFU.EX2 R25, R25 ;  /* 0x000000190019d308 */ /* 0x000ea20000000800 */
[----:B0-----:R-:W-:Y:S01]  /*dae0*/  SHF.L.U32 R19, R19, 0x10, RZ ;  /* 0x0000001013137819 */ /* 0x001fe200000006ff */
[----:B-----5:R-:W-:-:S04]  /*daf0*/  @!P1 FADD.FTZ R23, R23, 1 ;  /* 0x3f80000017179421 */ /* 0x020fc80000010000 */
[----:B------:R-:W-:Y:S01]  /*db00*/  FADD.FTZ R19, R19, UR8 ;  /* 0x0000000813137e21 */ /* 0x000fe20008010000 */
[----:B-1----:R-:W-:Y:S01]  /*db10*/  @!P6 FADD.FTZ R24, R24, 1 ;  /* 0x3f8000001818e421 */ /* 0x002fe20000010000 */
[----:B------:R-:W0:Y:S03]  /*db20*/  @!P1 MUFU.RCP R23, R23 ;  /* 0x0000001700179308 */ /* 0x000e260000001000 */
[----:B------:R-:W-:Y:S01]  /*db30*/  FSETP.GTU.FTZ.AND P2, PT, R19, 20, PT ;  /* 0x41a000001300780b */ /* 0x000fe20003f5c000 */
[----:B--2---:R-:W-:-:S04]  /*db40*/  @!P5 FADD.FTZ R25, R25, 1 ;  /* 0x3f8000001919d421 */ /* 0x004fc80000010000 */
[----:B------:R-:W1:Y:S08]  /*db50*/  @!P6 MUFU.RCP R24, R24 ;  /* 0x000000180018e308 */ /* 0x000e700000001000 */
[----:B------:R-:W2:Y:S01]  /*db60*/  @!P5 MUFU.RCP R25, R25 ;  /* 0x000000190019d308 */ /* 0x000ea20000001000 */
[----:B------:R-:W-:Y:S02]  /*db70*/  SHF.L.U32 R2, R2, 0x10, RZ ;  /* 0x0000001002027819 */ /* 0x000fe400000006ff */
[----:B---3--:R-:W-:-:S02]  /*db80*/  SHF.L.U32 R3, R3, 0x10, RZ ;  /* 0x0000001003037819 */ /* 0x008fc400000006ff */
[----:B----4-:R-:W-:Y:S02]  /*db90*/  SHF.L.U32 R20, R20, 0x10, RZ ;  /* 0x0000001014147819 */ /* 0x010fe400000006ff */
[----:B------:R-:W-:Y:S02]  /*dba0*/  SHF.L.U32 R21, R21, 0x10, RZ ;  /* 0x0000001015157819 */ /* 0x000fe400000006ff */
[----:B------:R-:W-:Y:S01]  /*dbb0*/  SHF.L.U32 R22, R22, 0x10, RZ ;  /* 0x0000001016167819 */ /* 0x000fe200000006ff */
[----:B------:R-:W-:Y:S01]  /*dbc0*/  FADD.FTZ R2, R2, UR8 ;  /* 0x0000000802027e21 */ /* 0x000fe20008010000 */
[----:B------:R-:W-:Y:S01]  /*dbd0*/  FADD.FTZ R3, R3, UR8 ;  /* 0x0000000803037e21 */ /* 0x000fe20008010000 */
[----:B------:R-:W-:Y:S01]  /*dbe0*/  FADD.FTZ R20, R20, UR8 ;  /* 0x0000000814147e21 */ /* 0x000fe20008010000 */
[----:B------:R-:W-:Y:S01]  /*dbf0*/  FADD.FTZ R21, R21, UR8 ;  /* 0x0000000815157e21 */ /* 0x000fe20008010000 */
[----:B------:R-:W-:Y:S01]  /*dc00*/  FADD.FTZ R22, R22, UR8 ;  /* 0x0000000816167e21 */ /* 0x000fe20008010000 */
[----:B------:R-:W-:Y:S01]  /*dc10*/  @!P2 FMUL.FTZ R19, R19, -1.4426950216293334961 ;  /* 0xbfb8aa3b1313a820 */ /* 0x000fe20000410000 */
[----:B0-----:R-:W-:Y:S01]  /*dc20*/  @!P1 FMUL.FTZ R74, R74, R23 ;  /* 0x000000174a4a9220 */ /* 0x001fe20000410000 */
[----:B-1----:R-:W-:Y:S01]  /*dc30*/  @!P6 FMUL.FTZ R75, R75, R24 ;  /* 0x000000184b4be220 */ /* 0x002fe20000410000 */
[----:B--2---:R-:W-:Y:S01]  /*dc40*/  @!P5 FMUL.FTZ R76, R76, R25 ;  /* 0x000000194c4cd220 */ /* 0x004fe20000410000 */
[----:B------:R-:W-:-:S02]  /*dc50*/  FSETP.GTU.FTZ.AND P4, PT, R2, 20, PT ;  /* 0x41a000000200780b */ /* 0x000fc40003f9c000 */
[----:B------:R-:W-:Y:S01]  /*dc60*/  FSETP.GTU.FTZ.AND P3, PT, R3, 20, PT ;  /* 0x41a000000300780b */ /* 0x000fe20003f7c000 */
[----:B------:R-:W0:Y:S01]  /*dc70*/  @!P2 MUFU.EX2 R19, R19 ;  /* 0x000000130013a308 */ /* 0x000e220000000800 */
        /* <DEDUP_REMOVED lines=8> */
[----:B------:R-:W-:Y:S01]  /*dd00*/  @!P5 FMUL.FTZ R22, R22, -1.4426950216293334961 ;  /* 0xbfb8aa3b1616d820 */ /* 0x000fe20000410000 */
[----:B0-----:R-:W-:Y:S01]  /*dd10*/  @!P2 FADD.FTZ R19, R19, 1 ;  /* 0x3f8000001313a421 */ /* 0x001fe20000010000 */
[----:B------:R-:W0:Y:S01]  /*dd20*/  @!P4 MUFU.EX2 R2, R2 ;  /* 0x000000020002c308 */ /* 0x000e220000000800 */
[----:B------:R-:W-:-:S07]  /*dd30*/  @!P0 FMUL.FTZ R26, R26, -1.4426950216293334961 ;  /* 0xbfb8aa3b1a1a8820 */ /* 0x000fce0000410000 */
[----:B------:R-:W1:Y:S08]  /*dd40*/  @!P3 MUFU.EX2 R3, R3 ;  /* 0x000000030003b308 */ /* 0x000e700000000800 */
[----:B------:R-:W2:Y:S08]  /*dd50*/  @!P1 MUFU.EX2 R20, R20 ;  /* 0x0000001400149308 */ /* 0x000eb00000000800 */
[----:B------:R-:W3:Y:S08]  /*dd60*/  @!P6 MUFU.EX2 R21, R21 ;  /* 0x000000150015e308 */ /* 0x000ef00000000800 */
[----:B------:R-:W4:Y:S08]  /*dd70*/  @!P5 MUFU.EX2 R22, R22 ;  /* 0x000000160016d308 */ /* 0x000f300000000800 */
[----:B------:R-:W5:Y:S08]  /*dd80*/  @!P2 MUFU.RCP R19, R19 ;  /* 0x000000130013a308 */ /* 0x000f700000001000 */
[----:B------:R-:W5:Y:S01]  /*dd90*/  @!P0 MUFU.EX2 R26, R26 ;  /* 0x0000001a001a8308 */ /* 0x000f620000000800 */
[----:B0-----:R-:W-:Y:S01]  /*dda0*/  @!P4 FADD.FTZ R2, R2, 1 ;  /* 0x3f8000000202c421 */ /* 0x001fe20000010000 */
[----:B-1----:R-:W-:Y:S01]  /*ddb0*/  @!P3 FADD.FTZ R3, R3, 1 ;  /* 0x3f8000000303b421 */ /* 0x002fe20000010000 */
[----:B--2---:R-:W-:Y:S01]  /*ddc0*/  @!P1 FADD.FTZ R20, R20, 1 ;  /* 0x3f80000014149421 */ /* 0x004fe20000010000 */
[----:B---3--:R-:W-:Y:S01]  /*ddd0*/  @!P6 FADD.FTZ R21, R21, 1 ;  /* 0x3f8000001515e421 */ /* 0x008fe20000010000 */
[----:B----4-:R-:W-:-:S03]  /*dde0*/  @!P5 FADD.FTZ R22, R22, 1 ;  /* 0x3f8000001616d421 */ /* 0x010fc60000010000 */
[----:B------:R0:W1:Y:S01]  /*ddf0*/  @!P4 MUFU.RCP R23, R2 ;  /* 0x000000020017c308 */ /* 0x0000620000001000 */
[----:B-----5:R-:W-:Y:S02]  /*de00*/  @!P2 FMUL.FTZ R80, R80, R19 ;  /* 0x000000135050a220 */ /* 0x020fe40000410000 */
[----:B------:R-:W-:Y:S05]  /*de10*/  LDS.U16 R19, [R118+0x18] ;  /* 0x0000180076137984 */ /* 0x000fea0000000400 */
[----:B------:R2:W3:Y:S01]  /*de20*/  @!P3 MUFU.RCP R24, R3 ;  /* 0x000000030018b308 */ /* 0x0004e20000001000 */
[----:B0-----:R-:W0:Y:S01]  /*de30*/  LDS.U16 R2, [R118+0x14] ;  /* 0x0000140076027984 */ /* 0x001e220000000400 */
[----:B------:R-:W-:-:S06]  /*de40*/  @!P0 FADD.FTZ R26, R26, 1 ;  /* 0x3f8000001a1a8421 */ /* 0x000fcc0000010000 */
[----:B------:R4:W-:Y:S01]  /*de50*/  @!P1 MUFU.RCP R25, R20 ;  /* 0x0000001400199308 */ /* 0x0009e20000001000 */
[----:B--2---:R-:W2:Y:S07]  /*de60*/  LDS.U16 R3, [R118+0x16] ;  /* 0x0000160076037984 */ /* 0x004eae0000000400 */
[----:B------:R5:W3:Y:S01]  /*de70*/  @!P6 MUFU.RCP R28, R21 ;  /* 0x00000015001ce308 */ /* 0x000ae20000001000 */
[----:B----4-:R-:W4:Y:S07]  /*de80*/  LDS.U16 R20, [R118+0x1a] ;  /* 0x00001a0076147984 */ /* 0x010f2e0000000400 */
[----:B------:R1:W-:Y:S01]  /*de90*/  @!P5 MUFU.RCP R27, R22 ;  /* 0x00000016001bd308 */ /* 0x0003e20000001000 */
[----:B-----5:R-:W5:Y:S04]  /*dea0*/  LDS.U16 R21, [R118+0x1c] ;  /* 0x00001c0076157984 */ /* 0x020f680000000400 */
[----:B-1----:R-:W1:Y:S01]  /*deb0*/  LDS.U16 R22, [R118+0x1e] ;  /* 0x00001e0076167984 */ /* 0x002e620000000400 */
[----:B------:R-:W-:Y:S06]  /*dec0*/  BAR.SYNC.DEFER_BLOCKING 0x0 ;  /* 0x0000000000007b1d */ /* 0x000fec0000010000 */
[----:B------:R-:W0:Y:S01]  /*ded0*/  @!P0 MUFU.RCP R26, R26 ;  /* 0x0000001a001a8308 */ /* 0x000e220000001000 */
[----:B------:R-:W-:Y:S01]  /*dee0*/  @!P4 FMUL.FTZ R78, R78, R23 ;  /* 0x000000174e4ec220 */ /* 0x000fe20000410000 */
[----:B---3--:R-:W-:Y:S01]  /*def0*/  @!P3 FMUL.FTZ R79, R79, R24 ;  /* 0x000000184f4fb220 */ /* 0x008fe20000410000 */
[----:B------:R-:W-:Y:S01]  /*df00*/  @!P6 FMUL.FTZ R83, R83, R28 ;  /* 0x0000001c5353e220 */ /* 0x000fe20000410000 */
[----:B------:R-:W-:-:S02]  /*df10*/  PRMT R23, R72, 0x7632, R23 ;  /* 0x0000763248177816 */ /* 0x000fc40000000017 */
[----:B------:R-:W-:Y:S02]  /*df20*/  PRMT R24, R62, 0x7632, R24 ;  /* 0x000076323e187816 */ /* 0x000fe40000000018 */
[----:B------:R-:W-:Y:S01]  /*df30*/  ISETP.NE.AND P6, PT, R138, RZ, PT ;  /* 0x000000ff8a00720c */ /* 0x000fe20003fc5270 */
[----:B------:R-:W-:Y:S01]  /*df40*/  @!P1 FMUL.FTZ R82, R82, R25 ;  /* 0x0000001952529220 */ /* 0x000fe20000410000 */
[----:B------:R-:W-:Y:S02]  /*df50*/  PRMT R25, R56, 0x7632, R25 ;  /* 0x0000763238197816 */ /* 0x000fe40000000019 */
[----:B------:R-:W-:Y:S01]  /*df60*/  MOV R32, UR57 ;  /* 0x0000003900207c02 */ /* 0x000fe20008000f00 */
[----:B0-----:R-:W-:Y:S01]  /*df70*/  @!P0 FMUL.FTZ R77, R77, R26 ;  /* 0x0000001a4d4d8220 */ /* 0x001fe20000410000 */
[----:B------:R0:W-:Y:S01]  /*df80*/  STS.U16 [R118+0x2], R23 ;  /* 0x0000021776007388 */ /* 0x0001e20000000400 */
[----:B------:R-:W-:-:S03]  /*df90*/  PRMT R26, R50, 0x7632, R26 ;  /* 0x00007632321a7816 */ /* 0x000fc6000000001a */
[----:B------:R3:W-:Y:S04]  /*dfa0*/  STS.U16 [R118+0x6], R24 ;  /* 0x0000061876007388 */ /* 0x0007e80000000400 */
[----:B------:R2:W-:Y:S01]  /*dfb0*/  STS.U16 [R118+0xa], R59 ;  /* 0x00000a3b76007388 */ /* 0x0005e20000000400 */
[----:B0-----:R-:W-:Y:S02]  /*dfc0*/  PRMT R23, R58, 0x7632, R23 ;  /* 0x000076323a177816 */ /* 0x001fe40000000017 */
[----:B---3--:R-:W-:Y:S02]  /*dfd0*/  PRMT R24, R52, 0x7632, R24 ;  /* 0x0000763234187816 */ /* 0x008fe40000000018 */
[----:B--2---:R-:W-:Y:S01]  /*dfe0*/  PRMT R59, R54, 0x7632, R59 ;  /* 0x00007632363b7816 */ /* 0x004fe2000000003b */
[----:B------:R-:W-:Y:S01]  /*dff0*/  STS.U16 [R118], R72 ;  /* 0x0000004876007388 */ /* 0x000fe20000000400 */
[----:B------:R-:W-:-:S03]  /*e000*/  @!P5 FMUL.FTZ R84, R84, R27 ;  /* 0x0000001b5454d220 */ /* 0x000fc60000410000 */
        /* <DEDUP_REMOVED lines=33> */
[----:B------:R-:W-:Y:S02]  /*e220*/  SHF.L.U32 R19, R19, 0x10, RZ ;  /* 0x0000001013137819 */ /* 0x000fe400000006ff */
[----:B----4-:R-:W-:Y:S01]  /*e230*/  SHF.L.U32 R20, R20, 0x10, RZ ;  /* 0x0000001014147819 */ /* 0x010fe200000006ff */
[----:B0-----:R-:W-:Y:S01]  /*e240*/  FADD.FTZ R23, R2, UR8 ;  /* 0x0000000802177e21 */ /* 0x001fe20008010000 */
[----:B--2---:R-:W-:Y:S01]  /*e250*/  FADD.FTZ R24, R3, UR8 ;  /* 0x0000000803187e21 */ /* 0x004fe20008010000 */
[----:B------:R-:W-:Y:S02]  /*e260*/  FADD.FTZ R25, R19, UR8 ;  /* 0x0000000813197e21 */ /* 0x000fe40008010000 */
[----:B---3--:R-:W-:Y:S01]  /*e270*/  FADD.FTZ R26, R20, UR8 ;  /* 0x00000008141a7e21 */ /* 0x008fe20008010000 */
[----:B------:R-:W-:-:S02]  /*e280*/  FSETP.GTU.FTZ.AND P0, PT, R23, 20, PT ;  /* 0x41a000001700780b */ /* 0x000fc40003f1c000 */
[----:B------:R-:W-:Y:S02]  /*e290*/  FSETP.GTU.FTZ.AND P1, PT, R24, 20, PT ;  /* 0x41a000001800780b */ /* 0x000fe40003f3c000 */
[----:B------:R-:W-:Y:S02]  /*e2a0*/  FSETP.GTU.FTZ.AND P2, PT, R25, 20, PT ;  /* 0x41a000001900780b */ /* 0x000fe40003f5c000 */
[----:B------:R-:W-:Y:S01]  /*e2b0*/  FSETP.GTU.FTZ.AND P3, PT, R26, 20, PT ;  /* 0x41a000001a00780b */ /* 0x000fe20003f7c000 */
[----:B------:R-:W0:Y:S01]  /*e2c0*/  LDS R59, [UR16+0x420] ;  /* 0x00042010ff3b7984 */ /* 0x000e220008000800 */
[----:B-----5:R-:W-:Y:S02]  /*e2d0*/  SHF.L.U32 R21, R21, 0x10, RZ ;  /* 0x0000001015157819 */ /* 0x020fe400000006ff */
[----:B-1----:R-:W-:-:S03]  /*e2e0*/  SHF.L.U32 R22, R22, 0x10, RZ ;  /* 0x0000001016167819 */ /* 0x002fc600000006ff */
[----:B------:R-:W-:Y:S02]  /*e2f0*/  @!P0 FMUL.FTZ R19, R23, -1.4426950216293334961 ;  /* 0xbfb8aa3b17138820 */ /* 0x000fe40000410000 */
[----:B------:R-:W-:Y:S01]  /*e300*/  @!P1 FMUL.FTZ R20, R24, -1.4426950216293334961 ;  /* 0xbfb8aa3b18149820 */ /* 0x000fe20000410000 */
[----:B------:R-:W-:Y:S01]  /*e310*/  FADD.FTZ R28, R21, UR8 ;  /* 0x00000008151c7e21 */ /* 0x000fe20008010000 */
[----:B------:R-:W-:Y:S01]  /*e320*/  @!P2 FMUL.FTZ R21, R25, -1.4426950216293334961 ;  /* 0xbfb8aa3b1915a820 */ /* 0x000fe20000410000 */
[----:B------:R-:W-:Y:S01]  /*e330*/  FADD.FTZ R30, R22, UR8 ;  /* 0x00000008161e7e21 */ /* 0x000fe20008010000 */
[----:B------:R-:W-:Y:S01]  /*e340*/  @!P3 FMUL.FTZ R22, R26, -1.4426950216293334961 ;  /* 0xbfb8aa3b1a16b820 */ /* 0x000fe20000410000 */
[----:B------:R-:W-:Y:S01]  /*e350*/  MOV R34, UR4 ;  /* 0x0000000400227c02 */ /* 0x000fe20008000f00 */
[----:B------:R-:W1:Y:S01]  /*e360*/  @!P0 MUFU.EX2 R19, R19 ;  /* 0x0000001300138308 */ /* 0x000e620000000800 */
[----:B------:R-:W-:Y:S02]  /*e370*/  SHF.R.S32.HI R63, RZ, 0x1f, R18 ;  /* 0x0000001fff3f7819 */ /* 0x000fe40000011412 */
[----:B------:R-:W-:-:S02]  /*e380*/  IADD3 R2, P4, R18, UR4, RZ ;  /* 0x0000000412027c10 */ /* 0x000fc4000ff9e0ff */
[----:B------:R-:W-:-:S03]  /*e390*/  FSETP.GTU.FTZ.AND P5, PT, R30, 20, PT ;  /* 0x41a000001e00780b */ /* 0x000fc60003fbc000 */
[----:B------:R-:W2:Y:S01]  /*e3a0*/  @!P1 MUFU.EX2 R20, R20 ;  /* 0x0000001400149308 */ /* 0x000ea20000000800 */
[----:B------:R-:W-:Y:S02]  /*e3b0*/  LEA.HI.X.SX32 R3, R34, R63, 0x1, P4 ;  /* 0x0000003f22037211 */ /* 0x000fe400020f0eff */
[----:B------:R-:W-:-:S05]  /*e3c0*/  FSETP.GTU.FTZ.AND P4, PT, R28, 20, PT ;  /* 0x41a000001c00780b */ /* 0x000fca0003f9c000 */
        /* <DEDUP_REMOVED lines=37> */
.L_x_13453:
[----:B------:R-:W-:Y:S05]  /*e620*/  BSYNC B0 ;  /* 0x0000000000007941 */ /* 0x000fea0003800000 */
.L_x_13452:
        /* <DEDUP_REMOVED lines=10> */
[----:B0-----:R-:W0:Y:S01]  /*e6d0*/  @!P4 MUFU.RCP R19, R24 ;  /* 0x000000180013c308 */ /* 0x001e220000001000 */
[----:B------:R-:W-:Y:S01]  /*e6e0*/  UIMAD UR28, UR54, UR11, UR28 ;  /* 0x0000000b361c72a4 */ /* 0x000fe2000f8e021c */
[----:B------:R-:W-:Y:S01]  /*e6f0*/  @!P1 FMUL.FTZ R87, R87, R28 ;  /* 0x0000001c57579220 */ /* 0x000fe20000410000 */
[----:B------:R-:W-:Y:S01]  /*e700*/  UIADD3 UR29, UP0, UR13, UR4, URZ ;  /* 0x000000040d1d7290 */ /* 0x000fe2000ff1e03f */
[----:B------:R-:W-:Y:S01]  /*e710*/  @!P2 FMUL.FTZ R88, R88, R61 ;  /* 0x0000003d5858a220 */ /* 0x000fe20000410000 */
[----:B------:R-:W-:Y:S01]  /*e720*/  ULDC.64 UR10, c[0x0][0x3e0] ;  /* 0x0000f800000a7ab9 */ /* 0x000fe20000000a00 */
[----:B------:R-:W-:Y:S01]  /*e730*/  USHF.R.S32.HI UR15, URZ, 0x1f, UR13 ;  /* 0x0000001f3f0f7899 */ /* 0x000fe2000801140d */
[C---:B------:R-:W-:Y:S01]  /*e740*/  LEA R20, P0, R18.reuse, UR10, 0x1 ;  /* 0x0000000a12147c11 */ /* 0x040fe2000f8008ff */
[----:B------:R-:W3:Y:S01]  /*e750*/  @!P5 MUFU.RCP R25, R25 ;  /* 0x000000190019d308 */ /* 0x000ee20000001000 */
[----:B-1----:R-:W-:Y:S01]  /*e760*/  MOV R22, UR29 ;  /* 0x0000001d00167c02 */ /* 0x002fe20008000f00 */
[----:B------:R-:W-:Y:S01]  /*e770*/  UIADD3.X UR4, UR15, UR28, UR5, UP0, !UPT ;  /* 0x0000001c0f047290 */ /* 0x000fe200087fe405 */
[----:B------:R-:W-:Y:S01]  /*e780*/  LEA.HI.X R21, R18, UR11, R63, 0x1, P0 ;  /* 0x0000000b12157c11 */ /* 0x000fe200080f0c3f */
[----:B------:R-:W-:Y:S01]  /*e790*/  @!P3 FMUL.FTZ R89, R89, R30 ;  /* 0x0000001e5959b220 */ /* 0x000fe20000410000 */
[-C--:B------:R-:W-:Y:S01]  /*e7a0*/  ISETP.GE.AND P2, PT, R16, R59.reuse, PT ;  /* 0x0000003b1000720c */ /* 0x080fe20003f46270 */
[----:B------:R-:W-:Y:S01]  /*e7b0*/  BSSY B0, `(.L_x_13454) ;  /* 0x0000081000007945 */ /* 0x000fe20003800000 */
[----:B------:R-:W-:-:S02]  /*e7c0*/  ISETP.GE.AND P0, PT, R15, R59, PT ;  /* 0x0000003b0f00720c */ /* 0x000fc40003f06270 */
[----:B------:R-:W-:Y:S01]  /*e7d0*/  ISETP.GE.AND P1, PT, R14, R59, PT ;  /* 0x0000003b0e00720c */ /* 0x000fe20003f26270 */
[----:B0-----:R-:W-:Y:S01]  /*e7e0*/  @!P4 FMUL.FTZ R90, R90, R19 ;  /* 0x000000135a5ac220 */ /* 0x001fe20000410000 */
[C---:B------:R-:W-:Y:S02]  /*e7f0*/  LEA R20, P3, R22.reuse, R20, 0x1 ;  /* 0x0000001416147211 */ /* 0x040fe400078608ff */
[----:B------:R-:W-:Y:S01]  /*e800*/  MOV R23, UR4 ;  /* 0x0000000400177c02 */ /* 0x000fe20008000f00 */
[----:B------:R-:W-:Y:S01]  /*e810*/  UIMAD.WIDE.U32 UR4, UR53, UR14, URZ ;  /* 0x0000000e350472a5 */ /* 0x000fe2000f8e003f */
[----:B------:R-:W-:Y:S02]  /*e820*/  ISETP.GE.AND P4, PT, R13, R59, PT ;  /* 0x0000003b0d00720c */ /* 0x000fe40003f86270 */
        /* <DEDUP_REMOVED lines=36> */
[----:B------:R-:W-:Y:S01]  /*ea70*/  PRMT R30, R20, 0x7632, R30 ;  /* 0x00007632141e7816 */ /* 0x000fe2000000001e */
[----:B------:R-:W-:Y:S04]  /*ea80*/  STS.U16 [R118+0x10], R26 ;  /* 0x0000101a76007388 */ /* 0x000fe80000000400 */
[----:B------:R-:W-:Y:S04]  /*ea90*/  STS.U16 [R118+0x12], R27 ;  /* 0x0000121b76007388 */ /* 0x000fe80000000400 */
[----:B------:R-:W-:Y:S04]  /*eaa0*/  STS.U16 [R118+0x14], R21 ;  /* 0x0000141576007388 */ /* 0x000fe80000000400 */
[----:B------:R0:W-:Y:S04]  /*eab0*/  STS.U16 [R118+0x1c], R20 ;  /* 0x00001c1476007388 */ /* 0x0001e80000000400 */
[----:B------:R-:W-:Y:S01]  /*eac0*/  STS.U16 [R118+0x1e], R30 ;  /* 0x00001e1e76007388 */ /* 0x000fe20000000400 */
[----:B0-----:R-:W-:-:S04]  /*ead0*/  IADD3 R20, P1, R18, -0x1e0, RZ ;  /* 0xfffffe2012147810 */ /* 0x001fc80007f3e0ff */
[----:B------:R-:W-:Y:S01]  /*eae0*/  IADD3.X R63, R63, -0x1, RZ, P1, !PT ;  /* 0xffffffff3f3f7810 */ /* 0x000fe20000ffe4ff */
        /* <DEDUP_REMOVED lines=25> */
[C---:B------:R-:W-:Y:S01]  /*ec80*/  PRMT R28, R19.reuse, 0x7610, R28 ;  /* 0x00007610131c7816 */ /* 0x040fe2000000001c */
        /* <DEDUP_REMOVED lines=51> */
.L_x_13455:
[----:B------:R-:W-:Y:S05]  /*efc0*/  BSYNC B0 ;  /* 0x0000000000007941 */ /* 0x000fea0003800000 */
.L_x_13454:
        /* <DEDUP_REMOVED lines=56> */
.L_x_13339:
        /* <DEDUP_REMOVED lines=29> */
.L_x_13458:
[----:B------:R-:W-:Y:S05]  /*f520*/  BSYNC B0 ;  /* 0x0000000000007941 */ /* 0x000fea0003800000 */
.L_x_13457:
        /* <DEDUP_REMOVED lines=32> */
.L_x_13460:
[----:B------:R-:W2:Y:S02]  /*f730*/  S2R R11, SR_TID.X ;  /* 0x00000000000b7919 */ /* 0x000ea40000002100 */
.L_x_13461:
[----:B------:R-:W-:Y:S05]  /*f740*/  BSYNC B0 ;  /* 0x0000000000007941 */ /* 0x000fea0003800000 */
.L_x_13459:
        /* <DEDUP_REMOVED lines=23> */
.L_x_13463:
        /* <DEDUP_REMOVED lines=32> */
.L_x_13462:
[----:B------:R-:W-:Y:S05]  /*fac0*/  EXIT ;  /* 0x000000000000794d */ /* 0x000fea0003800000 */
.L_x_13464:
        /* <DEDUP_REMOVED lines=11> */
.L_x_18974:


//--------------------- .text._Z25selective_scan_bwd_kernelI32Selective_Scan_bwd_kernel_traitsILi32ELi16ELb0ELb1ELb0ELb1ELb1EN3c108BFloat16ENS1_7complexIfEEEEv12SSMParamsBwd --------------------------
	.section	.text._Z25selective_scan_bwd_kernelI32Selective_Scan_bwd_kernel_traitsILi32ELi16ELb0ELb1ELb0ELb1ELb1EN3c108BFloat16ENS1_7complexIfEEEEv12SSMParamsBwd,"ax",@progbits
	.align	128
        .global         _Z25selective_scan_bwd_kernelI32Selective_Scan_bwd_kernel_traitsILi32ELi16ELb0ELb1ELb0ELb1ELb1EN3c108BFloat16ENS1_7complexIfEEEEv12SSMParamsBwd
        .type           _Z25selective_scan_bwd_kernelI32Selective_Scan_bwd_kernel_traitsILi32ELi16ELb0ELb1ELb0ELb1ELb1EN3c108BFloat16ENS1_7complexIfEEEEv12SSMParamsBwd,@function
        .size           _Z25selective_scan_bwd_kernelI32Selective_Scan_bwd_kernel_traitsILi32ELi16ELb0ELb1ELb0ELb1ELb1EN3c108BFloat16ENS1_7complexIfEEEEv12SSMParamsBwd,(.L_x_18975 - _Z25selective_scan_bwd_kernelI32Selective_Scan_bwd_kernel_traitsILi32ELi16ELb0ELb1ELb0ELb1ELb1EN3c108BFloat16ENS1_7complexIfEEEEv12SSMParamsBwd)
        .other          _Z25selective_scan_bwd_kernelI32Selective_Scan_bwd_kernel_traitsILi32ELi16ELb0ELb1ELb0ELb1ELb1EN3c108BFloat16ENS1_7complexIfEEEEv12SSMParamsBwd,@"STO_CUDA_ENTRY STV_DEFAULT"
_Z25selective_scan_bwd_kernelI32Selective_Scan_bwd_kernel_traitsILi32ELi16ELb0ELb1ELb0ELb1ELb1EN3c108BFloat16ENS1_7complexIfEEEEv12SSMParamsBwd:
.text._Z25selective_scan_bwd_kernelI32Selective_Scan_bwd_kernel_traitsILi32ELi16ELb0ELb1ELb0ELb1ELb1EN3c108BFloat16ENS1_7complexIfEEEEv12SSMParamsBwd:
        /* <DEDUP_REMOVED lines=121> */
[----:B------:R-:W-:Y:S02]  /*0790*/  UIADD3 UR17, UP2, UR17, UR8, URZ ;  /* 0x0000000811117290 */ /* 0x000fe4000ff5e03f */
[----:B------:R-:W-:Y:S02]  /*07a0*/  ULEA UR46, UP3, UR14, UR4, 0x1 ;  /* 0x000000040e2e7291 */ /* 0x000fe4000f86083f */
[----:B------:R-:W-:Y:S02]  /*07b0*/  USHF.R.S32.HI UR4, URZ, 0x1f, UR12 ;  /* 0x0000001f3f047899 */ /* 0x000fe4000801140c */
[----:B------:R-:W-:Y:S02]  /*07c0*/  UIADD3.X UR49, UR18, UR9, UR27, UP2, !UPT ;  /* 0x0000000912317290 */ /* 0x000fe400097fe41b */
[----:B------:R-:W-:Y:S01]  /*07d0*/  ULEA UR50, UP1, UR17, UR50, 0x1 ;  /* 0x0000003211327291 */ /* 0x000fe2000f82083f */
[----:B------:R-:W-:Y:S01]  /*07e0*/  ULDC.64 UR18, c[0x0][0x258] ;  /* 0x0000960000127ab9 */ /* 0x000fe20000000a00 */
[----:B------:R-:W-:-:S02]  /*07f0*/  ULEA.HI.X UR14, UR14, UR5, UR15, 0x1, UP3 ;  /* 0x000000050e0e7291 */ /* 0x000fc400098f0c0f */
[----:B------:R-:W-:Y:S02]  /*0800*/  UIMAD UR4, UR4, UR18, URZ ;  /* 0x00000012040472a4 */ /* 0x000fe4000f8e023f */
[----:B------:R-:W-:Y:S02]  /*0810*/  ULEA.HI.X UR49, UR17, UR51, UR49, 0x1, UP1 ;  /* 0x0000003311317291 */ /* 0x000fe400088f0c31 */
[----:B------:R-:W-:Y:S02]  /*0820*/  UISETP.GE.AND UP1, UPT, UR16, 0x1, UPT ;  /* 0x000000011000788c */ /* 0x000fe4000bf26270 */
[----:B------:R-:W-:Y:S02]  /*0830*/  UIMAD UR17, UR12, UR19, UR4 ;  /* 0x000000130c1172a4 */ /* 0x000fe4000f8e0204 */
[----:B------:R-:W-:Y:S01]  /*0840*/  UIMAD.WIDE.U32 UR8, UR12, UR18, UR6 ;  /* 0x000000120c0872a5 */ /* 0x000fe2000f8e0006 */
[----:B------:R-:W-:Y:S02]  /*0850*/  UMOV UR4, URZ ;  /* 0x0000003f00047c82 */ /* 0x000fe40008000000 */
[----:B------:R-:W-:Y:S01]  /*0860*/  @UP0 ULDC UR18, c[0x0][0x21c] ;  /* 0x0000870000120ab9 */ /* 0x000fe20000000800 */
        /* <DEDUP_REMOVED lines=23> */
.L_x_13587:
        /* <DEDUP_REMOVED lines=23> */
[----:B------:R-:W-:Y:S01]  /*0b50*/  ISETP.GE.AND P4, PT, R9, UR44, PT ;  /* 0x0000002c09007c0c */ /* 0x000fe2000bf86270 */
[----:B------:R-:W2:Y:S01]  /*0b60*/  @!P0 LDG.E.U16 R4, desc[UR24][R2.64] ;  /* 0x0000001802048981 */ /* 0x000ea2000c1e1500 */
[----:B------:R-:W-:Y:S02]  /*0b70*/  ISETP.GE.AND P0, PT, R22, UR44, PT ;  /* 0x0000002c16007c0c */ /* 0x000fe4000bf06270 */
[----:B------:R-:W-:Y:S02]  /*0b80*/  PRMT R5, RZ, 0x7610, R5 ;  /* 0x00007610ff057816 */ /* 0x000fe40000000005 */
[----:B------:R-:W-:Y:S02]  /*0b90*/  PRMT R6, RZ, 0x7610, R6 ;  /* 0x00007610ff067816 */ /* 0x000fe40000000006 */
[----:B------:R-:W-:Y:S02]  /*0ba0*/  PRMT R7, RZ, 0x7610, R7 ;  /* 0x00007610ff077816 */ /* 0x000fe40000000007 */
[----:B------:R-:W-:-:S02]  /*0bb0*/  PRMT R24, RZ, 0x7610, R24 ;  /* 0x00007610ff187816 */ /* 0x000fc40000000018 */
[C---:B------:R-:W-:Y:S01]  /*0bc0*/  LOP3.LUT R10, R20.reuse, 0xc0, RZ, 0xfc, !PT ;  /* 0x000000c0140a7812 */ /* 0x040fe200078efcff */
[----:B------:R-:W3:Y:S01]  /*0bd0*/  @!P1 LDG.E.U16 R6, desc[UR24][R2.64+0x80] ;  /* 0x0000801802069981 */ /* 0x000ee2000c1e1500 */
[----:B------:R-:W-:Y:S02]  /*0be0*/  PRMT R25, RZ, 0x7610, R25 ;  /* 0x00007610ff197816 */ /* 0x000fe40000000019 */
        /* <DEDUP_REMOVED lines=12> */
[----:B------:R-:W-:Y:S02]  /*0cb0*/  ISETP.GE.AND P4, PT, R14, UR44, PT ;  /* 0x0000002c0e007c0c */ /* 0x000fe4000bf86270 */
[----:B------:R-:W-:-:S02]  /*0cc0*/  PRMT R26, RZ, 0x7610, R26 ;  /* 0x00007610ff1a7816 */ /* 0x000fc4000000001a */
[----:B------:R-:W-:Y:S02]  /*0cd0*/  PRMT R27, RZ, 0x7610, R27 ;  /* 0x00007610ff1b7816 */ /* 0x000fe4000000001b */
[----:B------:R-:W-:Y:S02]  /*0ce0*/  PRMT R28, RZ, 0x7610, R28 ;  /* 0x00007610ff1c7816 */ /* 0x000fe4000000001c */
[----:B------:R-:W-:Y:S01]  /*0cf0*/  PRMT R29, RZ, 0x7610, R29 ;  /* 0x00007610ff1d7816 */ /* 0x000fe2000000001d */
[----:B------:R-:W5:Y:S01]  /*0d00*/  @!P0 LDG.E.U16 R26, desc[UR24][R2.64+0x180] ;  /* 0x00018018021a8981 */ /* 0x000f62000c1e1500 */
[C---:B------:R-:W-:Y:S02]  /*0d10*/  LOP3.LUT R15, R20.reuse, 0x160, RZ, 0xfc, !PT ;  /* 0x00000160140f7812 */ /* 0x040fe400078efcff */
[----:B------:R-:W-:Y:S01]  /*0d20*/  PRMT R30, RZ, 0x7610, R30 ;  /* 0x00007610ff1e7816 */ /* 0x000fe2000000001e */
        /* <DEDUP_REMOVED lines=27> */
[C---:B0-----:R-:W-:Y:S02]  /*0ee0*/  IADD3 R3, R134.reuse, 0xa0, RZ ;  /* 0x000000a086037810 */ /* 0x041fe40007ffe0ff */
[C---:B------:R-:W-:Y:S02]  /*0ef0*/  IADD3 R41, R134.reuse, 0x60, RZ ;  /* 0x0000006086297810 */ /* 0x040fe40007ffe0ff */
[-C--:B------:R-:W-:Y:S02]  /*0f00*/  LEA.HI.SX32 R3, R3, R134.reuse, 0x1b ;  /* 0x0000008603037211 */ /* 0x080fe400078fdaff */
[C---:B------:R-:W-:Y:S02]  /*0f10*/  LEA.HI.SX32 R133, R134.reuse, R134, 0x1b ;  /* 0x0000008686857211 */ /* 0x040fe400078fdaff */
[----:B------:R-:W-:-:S02]  /*0f20*/  IADD3 R43, R134, 0x80, RZ ;  /* 0x00000080862b7810 */ /* 0x000fc40007ffe0ff */
[-C--:B------:R-:W-:Y:S01]  /*0f30*/  LEA.HI.SX32 R37, R37, R134.reuse, 0x1b ;  /* 0x0000008625257211 */ /* 0x080fe200078fdaff */
[----:B------:R-:W-:Y:S01]  /*0f40*/  ULEA UR17, UR7, UR17, 0x18 ;  /* 0x0000001107117291 */ /* 0x000fe2000f8ec03f */
[-C--:B------:R-:W-:Y:S02]  /*0f50*/  LEA.HI.SX32 R39, R39, R134.reuse, 0x1b ;  /* 0x0000008627277211 */ /* 0x080fe400078fdaff */
[----:B------:R-:W-:-:S03]  /*0f60*/  LEA.HI.SX32 R41, R41, R134, 0x1b ;  /* 0x0000008629297211 */ /* 0x000fc600078fdaff */
[----:B------:R-:W-:Y:S02]  /*0f70*/  LEA R126, R3, UR17, 0x1 ;  /* 0x00000011037e7c11 */ /* 0x000fe4000f8e08ff */
[----:B------:R-:W-:Y:S02]  /*0f80*/  IADD3 R3, R134, 0xc0, RZ ;  /* 0x000000c086037810 */ /* 0x000fe40007ffe0ff */
[----:B------:R-:W-:Y:S02]  /*0f90*/  LEA R133, R133, UR17, 0x1 ;  /* 0x0000001185857c11 */ /* 0x000fe4000f8e08ff */
[----:B------:R-:W-:Y:S02]  /*0fa0*/  LEA.HI.SX32 R43, R43, R134, 0x1b ;  /* 0x000000862b2b7211 */ /* 0x000fe400078fdaff */
[----:B------:R-:W-:Y:S02]  /*0fb0*/  LEA R132, R37, UR17, 0x1 ;  /* 0x0000001125847c11 */ /* 0x000fe4000f8e08ff */
        /* <DEDUP_REMOVED lines=19> */
[----:B------:R-:W-:Y:S02]  /*10f0*/  SHF.L.U32 R2, R134, 0x4, RZ ;  /* 0x0000000486027819 */ /* 0x000fe400000006ff */
[----:B------:R-:W-:Y:S02]  /*1100*/  LEA R121, R43, UR17, 0x1 ;  /* 0x000000112b797c11 */ /* 0x000fe4000f8e08ff */
[----:B------:R-:W-:Y:S02]  /*1110*/  LEA R120, R3, UR17, 0x1 ;  /* 0x0000001103787c11 */ /* 0x000fe4000f8e08ff */
[----:B------:R-:W-:Y:S02]  /*1120*/  LEA.HI.SX32 R37, R37, R134, 0x1b ;  /* 0x0000008625257211 */ /* 0x000fe400078fdaff */
[----:B------:R-:W-:Y:S02]  /*1130*/  LEA.HI.SX32 R115, R2, R2, 0x1b ;  /* 0x0000000202737211 */ /* 0x000fe400078fdaff */
[----:B------:R-:W-:-:S02]  /*1140*/  LEA R116, R37, UR17, 0x1 ;  /* 0x0000001125747c11 */ /* 0x000fc4000f8e08ff */
        /* <DEDUP_REMOVED lines=12> */
[----:B----4-:R0:W-:Y:S04]  /*1210*/  STS.U16 [R132+0x40], R5 ;  /* 0x0000400584007388 */ /* 0x0101e80000000400 */
[----:B---3--:R-:W-:Y:S04]  /*1220*/  STS.U16 [R129+0x80], R6 ;  /* 0x0000800681007388 */ /* 0x008fe80000000400 */
[----:B-----5:R1:W-:Y:S01]  /*1230*/  STS.U16 [R128+0xc0], R7 ;  /* 0x0000c00780007388 */ /* 0x0203e20000000400 */
[----:B0-----:R-:W-:-:S03]  /*1240*/  IADD3 R5, R134, 0x180, RZ ;  /* 0x0000018086057810 */ /* 0x001fc60007ffe0ff */
[----:B------:R-:W-:Y:S04]  /*1250*/  STS.U16 [R127+0x100], R24 ;  /* 0x000100187f007388 */ /* 0x000fe80000000400 */
[----:B------:R0:W-:Y:S01]  /*1260*/  STS.U16 [R126+0x140], R25 ;  /* 0x000140197e007388 */ /* 0x0001e20000000400 */
[C---:B-1----:R-:W-:Y:S02]  /*1270*/  IADD3 R7, R134.reuse, 0x1a0, RZ ;  /* 0x000001a086077810 */ /* 0x042fe40007ffe0ff */
[-C--:B------:R-:W-:Y:S02]  /*1280*/  LEA.HI.SX32 R5, R5, R134.reuse, 0x1b ;  /* 0x0000008605057211 */ /* 0x080fe400078fdaff */
[----:B------:R-:W-:Y:S02]  /*1290*/  LEA.HI.SX32 R7, R7, R134, 0x1b ;  /* 0x0000008607077211 */ /* 0x000fe400078fdaff */
[----:B0-----:R-:W-:Y:S01]  /*12a0*/  IADD3 R25, R134, 0x1c0, RZ ;  /* 0x000001c086197810 */ /* 0x001fe20007ffe0ff */
[----:B------:R-:W-:Y:S01]  /*12b0*/  STS.U16 [R125+0x180], R26 ;  /* 0x0001801a7d007388 */ /* 0x000fe20000000400 */
[----:B------:R-:W-:-:S02]  /*12c0*/  LEA R119, R5, UR17, 0x1 ;  /* 0x0000001105777c11 */ /* 0x000fc4000f8e08ff */
[----:B------:R-:W-:Y:S01]  /*12d0*/  LEA.HI.SX32 R25, R25, R134, 0x1b ;  /* 0x0000008619197211 */ /* 0x000fe200078fdaff */
[----:B------:R-:W-:Y:S01]  /*12e0*/  STS.U16 [R124+0x1c0], R27 ;  /* 0x0001c01b7c007388 */ /* 0x000fe20000000400 */
[----:B------:R-:W-:Y:S02]  /*12f0*/  LEA R118, R7, UR17, 0x1 ;  /* 0x0000001107767c11 */ /* 0x000fe4000f8e08ff */
[----:B------:R-:W-:Y:S01]  /*1300*/  LEA R117, R25, UR17, 0x1 ;  /* 0x0000001119757c11 */ /* 0x000fe2000f8e08ff */
        /* <DEDUP_REMOVED lines=25> */
[----:B------:R-:W-:-:S04]  /*14a0*/  LEA R6, P0, R20, UR50, 0x1 ;  /* 0x0000003214067c11 */ /* 0x000fc8000f8008ff */
[C---:B------:R-:W-:Y:S02]  /*14b0*/  LEA.HI.X R7, R20.reuse, UR49, R21, 0x1, P0 ;  /* 0x0000003114077c11 */ /* 0x040fe400080f0c15 */
[----:B------:R-:W-:Y:S02]  /*14c0*/  ISETP.GE.AND P0, PT, R20, UR44, PT ;  /* 0x0000002c14007c0c */ /* 0x000fe4000bf06270 */
[----:B------:R-:W-:Y:S01]  /*14d0*/  PRMT R4, RZ, 0x7610, R4 ;  /* 0x00007610ff047816 */ /* 0x000fe20000000004 */
[----:B------:R-:W-:Y:S01]  /*14e0*/  BAR.SYNC.DEFER_BLOCKING 0x0 ;  /* 0x0000000000007b1d */ /* 0x000fe20000010000 */
[----:B0-----:R-:W-:-:S09]  /*14f0*/  PRMT R29, RZ, 0x7610, R29 ;  /* 0x00007610ff1d7816 */ /* 0x001fd2000000001d */
[----:B------:R-:W5:Y:S01]  /*1500*/  @!P0 LDG.E.U16 R4, desc[UR24][R2.64] ;  /* 0x0000001802048981 */ /* 0x000f62000c1e1500 */
[----:B------:R-:W-:Y:S02]  /*1510*/  ISETP.GE.AND P0, PT, R11, UR44, PT ;  /* 0x0000002c0b007c0c */ /* 0x000fe4000bf06270 */
[----:B-1----:R-:W-:Y:S02]  /*1520*/  PRMT R30, RZ, 0x7610, R30 ;  /* 0x00007610ff1e7816 */ /* 0x002fe4000000001e */
[----:B------:R-:W-:Y:S02]  /*1530*/  PRMT R5, RZ, 0x7610, R5 ;  /* 0x00007610ff057816 */ /* 0x000fe40000000005 */
[----:B------:R-:W-:Y:S02]  /*1540*/  PRMT R26, RZ, 0x7610, R26 ;  /* 0x00007610ff1a7816 */ /* 0x000fe4000000001a */
[----:B------:R-:W-:Y:S02]  /*1550*/  PRMT R25, RZ, 0x7610, R25 ;  /* 0x00007610ff197816 */ /* 0x000fe40000000019 */
[----:B------:R-:W-:Y:S01]  /*1560*/  PRMT R24, RZ, 0x7610, R24 ;  /* 0x00007610ff187816 */ /* 0x000fe20000000018 */
[----:B------:R-:W5:Y:S04]  /*1570*/  @!P1 LDG.E.U16 R5, desc[UR24][R2.64+0x40] ;  /* 0x0000401802059981 */ /* 0x000f68000c1e1500 */
[----:B------:R-:W5:Y:S01]  /*1580*/  @!P0 LDG.E.U16 R29, desc[UR24][R2.64+0x1c0] ;  /* 0x0001c018021d8981 */ /* 0x000f62000c1e1500 */
[----:B------:R-:W-:-:S02]  /*1590*/  ISETP.GE.AND P0, PT, R12, UR44, PT ;  /* 0x0000002c0c007c0c */ /* 0x000fc4000bf06270 */
[----:B------:R-:W-:Y:S01]  /*15a0*/  PRMT R28, RZ, 0x7610, R28 ;  /* 0x00007610ff1c7816 */ /* 0x000fe2000000001c */
[----:B------:R-:W5:Y:S01]  /*15b0*/  @!P2 LDG.E.U16 R26, desc[UR24][R2.64+0x100] ;  /* 0x00010018021aa981 */ /* 0x000f62000c1e1500 */
[----:B------:R-:W-:Y:S02]  /*15c0*/  PRMT R27, RZ, 0x7610, R27 ;  /* 0x00007610ff1b7816 */ /* 0x000fe4000000001b */
[----:B------:R-:W-:Y:S01]  /*15d0*/  ISETP.GE.AND P1, PT, R14, UR44, PT ;  /* 0x0000002c0e007c0c */ /* 0x000fe2000bf26270 */
[----:B------:R-:W5:Y:S01]  /*15e0*/  @!P3 LDG.E.U16 R25, desc[UR24][R2.64+0xc0] ;  /* 0x0000c0180219b981 */ /* 0x000f62000c1e1500 */
[----:B------:R-:W-:-:S03]  /*15f0*/  ISETP.GE.AND P2, PT, R15, UR44, PT ;  /* 0x0000002c0f007c0c */ /* 0x000fc6000bf46270 */
[----:B------:R-:W5:Y:S04]  /*1600*/  @!P4 LDG.E.U16 R24, desc[UR24][R2.64+0x80] ;  /* 0x000080180218c981 */ /* 0x000f68000c1e1500 */
        /* <DEDUP_REMOVED lines=8> */
[----:B--2---:R-:W-:Y:S02]  /*1690*/  PRMT R31, RZ, 0x7610, R31 ;  /* 0x00007610ff1f7816 */ /* 0x004fe4000000001f */
[----:B---3--:R-:W-:Y:S02]  /*16a0*/  PRMT R32, RZ, 0x7610, R32 ;  /* 0x00007610ff207816 */ /* 0x008fe40000000020 */
[----:B----4-:R-:W-:Y:S02]  /*16b0*/  PRMT R33, RZ, 0x7610, R33 ;  /* 0x00007610ff217816 */ /* 0x010fe40000000021 */
[----:B-----5:R-:W-:Y:S01]  /*16c0*/  PRMT R34, RZ, 0x7610, R34 ;  /* 0x00007610ff227816 */ /* 0x020fe20000000022 */
[----:B------:R-:W2:Y:S01]  /*16d0*/  @!P0 LDG.E.U16 R31, desc[UR24][R2.64+0x240] ;  /* 0x00024018021f8981 */ /* 0x000ea2000c1e1500 */
[----:B------:R-:W-:-:S03]  /*16e0*/  PRMT R35, RZ, 0x7610, R35 ;  /* 0x00007610ff237816 */ /* 0x000fc60000000023 */
[----:B------:R-:W3:Y:S04]  /*16f0*/  @!P1 LDG.E.U16 R32, desc[UR24][R2.64+0x280] ;  /* 0x0002801802209981 */ /* 0x000ee8000c1e1500 */
[----:B------:R-:W4:Y:S04]  /*1700*/  @!P2 LDG.E.U16 R33, desc[UR24][R2.64+0x2c0] ;  /* 0x0002c0180221a981 */ /* 0x000f28000c1e1500 */
        /* <DEDUP_REMOVED lines=44> */
[----:B------:R0:W1:Y:S04]  /*19d0*/  LDS.U16 R31, [R115+0xe] ;  /* 0x00000e00731f7984 */ /* 0x0000680000000400 */
[----:B------:R0:W1:Y:S04]  /*19e0*/  LDS.U16 R32, [R115+0x10] ;  /* 0x0000100073207984 */ /* 0x0000680000000400 */
[----:B------:R0:W1:Y:S04]  /*19f0*/  LDS.U16 R33, [R115+0x12] ;  /* 0x0000120073217984 */ /* 0x0000680000000400 */
[----:B------:R0:W1:Y:S04]  /*1a00*/  LDS.U16 R34, [R115+0x14] ;  /* 0x0000140073227984 */ /* 0x0000680000000400 */
[----:B------:R0:W1:Y:S04]  /*1a10*/  LDS.U16 R35, [R115+0x16] ;  /* 0x0000160073237984 */ /* 0x0000680000000400 */
[----:B------:R0:W1:Y:S04]  /*1a20*/  LDS.U16 R5, [R115+0x18] ;  /* 0x0000180073057984 */ /* 0x0000680000000400 */
[----:B------:R0:W1:Y:S04]  /*1a30*/  LDS.U16 R4, [R115+0x1a] ;  /* 0x00001a0073047984 */ /* 0x0000680000000400 */
[----:B------:R1:W1:Y:S04]  /*1a40*/  LDS.U16 R3, [R115+0x1c] ;  /* 0x00001c0073037984 */ /* 0x0002680000000400 */
[----:B------:R1:W1:Y:S01]  /*1a50*/  LDS.U16 R2, [R115+0x1e] ;  /* 0x00001e0073027984 */ /* 0x0002620000000400 */
[----:B------:R-:W-:Y:S01]  /*1a60*/  BAR.SYNC.DEFER_BLOCKING 0x0 ;  /* 0x0000000000007b1d */ /* 0x000fe20000010000 */
[----:B0-----:R-:W-:-:S02]  /*1a70*/  PRMT R37, RZ, 0x7610, R37 ;  /* 0x00007610ff257816 */ /* 0x001fc40000000025 */
[----:B------:R-:W-:-:S03]  /*1a80*/  PRMT R36, RZ, 0x7610, R36 ;  /* 0x00007610ff247816 */ /* 0x000fc60000000024 */
        /* <DEDUP_REMOVED lines=26> */
[----:B------:R-:W5:Y:S01]  /*1c30*/  @!P0 LDG.E.U16 R45, desc[UR24][R6.64+0x240] ;  /* 0x00024018062d8981 */ /* 0x000f62000c1e1500 */
[----:B-1----:R-:W-:-:S03]  /*1c40*/  SHF.L.U32 R24, R24, 0x10, RZ ;  /* 0x0000001018187819 */ /* 0x002fc600000006ff */
[----:B------:R0:W-:Y:S02]  /*1c50*/  STL [R1+0x8], R150 ;  /* 0x0000089601007387 */ /* 0x0001e40000100800 */
[----:B------:R-:W-:Y:S02]  /*1c60*/  FADD.FTZ R104, R24, UR5 ;  /* 0x0000000518687e21 */ /* 0x000fe40008010000 */
[----:B------:R0:W-:Y:S04]  /*1c70*/  STL [R1+0x4], R148 ;  /* 0x0000049401007387 */ /* 0x0001e80000100800 */
[----:B------:R0:W-:Y:S01]  /*1c80*/  STL [R1], R146 ;  /* 0x0000009201007387 */ /* 0x0001e20000100800 */
[----:B------:R-:W-:Y:S02]  /*1c90*/  FSETP.GTU.FTZ.AND P5, PT, R104, 20, PT ;  /* 0x41a000006800780b */ /* 0x000fe40003fbc000 */
[----:B--2---:R-:W-:-:S02]  /*1ca0*/  SHF.L.U32 R25, R25, 0x10, RZ ;  /* 0x0000001019197819 */ /* 0x004fc400000006ff */
[----:B---3--:R-:W-:Y:S02]  /*1cb0*/  SHF.L.U32 R26, R26, 0x10, RZ ;  /* 0x000000101a1a7819 */ /* 0x008fe400000006ff */
[----:B----4-:R-:W-:Y:S02]  /*1cc0*/  SHF.L.U32 R27, R27, 0x10, RZ ;  /* 0x000000101b1b7819 */ /* 0x010fe400000006ff */
        /* <DEDUP_REMOVED lines=65> */
.L_x_13467:
[----:B------:R-:W-:Y:S05]  /*20e0*/  BSYNC B0 ;  /* 0x0000000000007941 */ /* 0x000fea0003800000 */
.L_x_13466:
        /* <DEDUP_REMOVED lines=36> */
.L_x_13469:
[----:B------:R-:W-:Y:S05]  /*2330*/  BSYNC B0 ;  /* 0x0000000000007941 */ /* 0x000fea0003800000 */
.L_x_13468:
        /* <DEDUP_REMOVED lines=36> */
.L_x_13471:
[----:B------:R-:W-:Y:S05]  /*2580*/  BSYNC B0 ;  /* 0x0000000000007941 */ /* 0x000fea0003800000 */
.L_x_13470:
        /* <DEDUP_REMOVED lines=36> */
.L_x_13473:
[----:B------:R-:W-:Y:S05]  /*27d0*/  BSYNC B0 ;  /* 0x0000000000007941 */ /* 0x000fea0003800000 */
.L_x_13472:
        /* <DEDUP_REMOVED lines=36> */
.L_x_13475:
[----:B------:R-:W-:Y:S05]  /*2a20*/  BSYNC B0 ;  /* 0x0000000000007941 */ /* 0x000fea0003800000 */
.L_x_13474:
        /* <DEDUP_REMOVED lines=36> */
.L_x_13477:
[----:B------:R-:W-:Y:S05]  /*2c70*/  BSYNC B0 ;  /* 0x0000000000007941 */ /* 0x000fea0003800000 */
.L_x_13476:
        /* <DEDUP_REMOVED lines=36> */
.L_x_13479:
[----:B------:R-:W-:Y:S05]  /*2ec0*/  BSYNC B0 ;  /* 0x0000000000007941 */ /* 0x000fea0003800000 */
.L_x_13478:
        /* <DEDUP_REMOVED lines=36> */
.L_x_13481:
[----:B------:R-:W-:Y:S05]  /*3110*/  BSYNC B0 ;  /* 0x0000000000007941 */ /* 0x000fea0003800000 */
.L_x_13480:
        /* <DEDUP_REMOVED lines=36> */
.L_x_13483:
[----:B------:R-:W-:Y:S05]  /*3360*/  BSYNC B0 ;  /* 0x0000000000007941 */ /* 0x000fea0003800000 */
.L_x_13482:
        /* <DEDUP_REMOVED lines=36> */
.L_x_13485:
[----:B------:R-:W-:Y:S05]  /*35b0*/  BSYNC B0 ;  /* 0x0000000000007941 */ /* 0x000fea0003800000 */
.L_x_13484:
        /* <DEDUP_REMOVED lines=34> */
.L_x_13487:
[----:B------:R-:W-:Y:S05]  /*37e0*/  BSYNC B0 ;  /* 0x0000000000007941 */ /* 0x000fea0003800000 */
.L_x_13486:
        /* <DEDUP_REMOVED lines=33> */
.L_x_13489:
[----:B------:R-:W-:Y:S05]  /*3a00*/  BSYNC B0 ;  /* 0x0000000000007941 */ /* 0x000fea0003800000 */
.L_x_13488:
        /* <DEDUP_REMOVED lines=33> */
.L_x_13491:
[----:B------:R-:W-:Y:S05]  /*3c20*/  BSYNC B0 ;  /* 0x0000000000007941 */ /* 0x000fea0003800000 */
.L_x_13490:
        /* <DEDUP_REMOVED lines=33> */
.L_x_13493:
[----:B------:R-:W-:Y:S05]  /*3e40*/  BSYNC B0 ;  /* 0x0000000000007941 */ /* 0x000fea0003800000 */
.L_x_13492:
        /* <DEDUP_REMOVED lines=33> */
.L_x_13495:
[----:B------:R-:W-:Y:S05]  /*4060*/  BSYNC B0 ;  /* 0x0000000000007941 */ /* 0x000fea0003800000 */
.L_x_13494:
        /* <DEDUP_REMOVED lines=33> */
.L_x_13497:
[----:B------:R-:W-:Y:S05]  /*4280*/  BSYNC B0 ;  /* 0x0000000000007941 */ /* 0x000fea0003800000 */
.L_x_13496:
        /* <DEDUP_REMOVED lines=10> */
[----:B------:R-:W-:Y:S01]  /*4330*/  USHF.R.S32.HI UR18, URZ, 0x1f, UR10 ;  /* 0x0000001f3f127899 */ /* 0x000fe2000801140a */
[----:B------:R-:W-:Y:S01]  /*4340*/  MOV R7, UR22 ;  /* 0x0000001600077c02 */ /* 0x000fe20008000f00 */
[----:B------:R-:W-:Y:S01]  /*4350*/  UIMAD UR19, UR11, UR19, UR8 ;  /* 0x000000130b1372a4 */ /* 0x000fe2000f8e0208 */
[----:B0-----:R-:W-:Y:S01]  /*4360*/  LDS.U16 R50, [R115] ;  /* 0x0000000073327984 */ /* 0x001fe20000000400 */
        /* <DEDUP_REMOVED lines=61> */
[----:B------:R-:W-:Y:S04]  /*4740*/  LDS.U16 R30, [R115+0x12] ;  /* 0x00001200731e7984 */ /* 0x000fe80000000400 */
[----:B------:R-:W-:Y:S04]  /*4750*/  LDS.U16 R27, [R115+0x14] ;  /* 0x00001400731b7984 */ /* 0x000fe80000000400 */
[----:B------:R-:W-:Y:S01]  /*4760*/  LDS.U16 R6, [R115+0x1a] ;  /* 0x00001a0073067984 */ /* 0x000fe20000000400 */
[----:B------:R-:W-:-:S02]  /*4770*/  PRMT R26, RZ, 0x7610, R26 ;  /* 0x00007610ff1a7816 */ /* 0x000fc4000000001a */
[----:B------:R-:W-:Y:S01]  /*4780*/  PRMT R45, RZ, 0x7610, R45 ;  /* 0x00007610ff2d7816 */ /* 0x000fe2000000002d */
[----:B------:R-:W-:Y:S01]  /*4790*/  LDS.U16 R7, [R115+0x18] ;  /* 0x0000180073077984 */ /* 0x000fe20000000400 */
[----:B------:R-:W-:Y:S02]  /*47a0*/  PRMT R40, RZ, 0x7610, R40 ;  /* 0x00007610ff287816 */ /* 0x000fe40000000028 */
[----:B------:R-:W-:Y:S01]  /*47b0*/  ISETP.GE.AND P2, PT, R8, UR44, PT ;  /* 0x0000002c08007c0c */ /* 0x000fe2000bf46270 */
[----:B------:R-:W-:Y:S01]  /*47c0*/  LDS.U16 R5, [R115+0x1c] ;  /* 0x00001c0073057984 */ /* 0x000fe20000000400 */
[----:B------:R-:W-:Y:S02]  /*47d0*/  ISETP.GE.AND P4, PT, R0, UR44, PT ;  /* 0x0000002c00007c0c */ /* 0x000fe4000bf86270 */
[----:B------:R-:W-:Y:S01]  /*47e0*/  ISETP.GE.AND P5, PT, R10, UR44, PT ;  /* 0x0000002c0a007c0c */ /* 0x000fe2000bfa6270 */
[----:B------:R-:W-:Y:S01]  /*47f0*/  LDS.U16 R4, [R115+0x1e] ;  /* 0x00001e0073047984 */ /* 0x000fe20000000400 */
[----:B------:R-:W-:-:S02]  /*4800*/  ISETP.GE.AND P1, PT, R23, UR44, PT ;  /* 0x0000002c17007c0c */ /* 0x000fc4000bf26270 */
[----:B------:R-:W-:Y:S01]  /*4810*/  ISETP.GE.AND P6, PT, R9, UR44, PT ;  /* 0x0000002c09007c0c */ /* 0x000fe2000bfc6270 */
[----:B------:R-:W-:Y:S01]  /*4820*/  BAR.SYNC.DEFER_BLOCKING 0x0 ;  /* 0x0000000000007b1d */ /* 0x000fe20000010000 */
[----:B------:R-:W-:Y:S02]  /*4830*/  PRMT R49, RZ, 0x7610, R49 ;  /* 0x00007610ff317816 */ /* 0x000fe40000000031 */
[----:B------:R-:W-:Y:S02]  /*4840*/  PRMT R36, RZ, 0x7610, R36 ;  /* 0x00007610ff247816 */ /* 0x000fe40000000024 */
[----:B------:R-:W-:Y:S02]  /*4850*/  PRMT R31, RZ, 0x7610, R31 ;  /* 0x00007610ff1f7816 */ /* 0x000fe4000000001f */
[----:B------:R-:W-:Y:S02]  /*4860*/  PRMT R39, RZ, 0x7610, R39 ;  /* 0x00007610ff277816 */ /* 0x000fe40000000027 */
[----:B------:R-:W-:Y:S01]  /*4870*/  PRMT R24, RZ, 0x7610, R24 ;  /* 0x00007610ff187816 */ /* 0x000fe20000000018 */
[----:B------:R-:W2:Y:S01]  /*4880*/  @!P1 LDG.E.U16 R26, desc[UR24][R34.64+-0x380] ;  /* 0xfffc8018221a9981 */ /* 0x000ea2000c1e1500 */
[----:B------:R-:W-:-:S02]  /*4890*/  ISETP.GE.AND P1, PT, R11, UR44, PT ;  /* 0x0000002c0b007c0c */ /* 0x000fc4000bf26270 */
        /* <DEDUP_REMOVED lines=66> */
[----:B------:R-:W3:Y:S04]  /*4cc0*/  LDS.U16 R32, [R115+0x6] ;  /* 0x0000060073207984 */ /* 0x000ee80000000400 */
[----:B------:R-:W-:Y:S04]  /*4cd0*/  LDS.U16 R33, [R115+0x8] ;  /* 0x0000080073217984 */ /* 0x000fe80000000400 */
[----:B------:R-:W4:Y:S04]  /*4ce0*/  LDS.U16 R34, [R115+0xa] ;  /* 0x00000a0073227984 */ /* 0x000f280000000400 */
        /* <DEDUP_REMOVED lines=54> */
[----:B------:R-:W-:Y:S01]  /*5050*/  FMUL.FTZ R46, R44, -1.4426950216293334961 ;  /* 0xbfb8aa3b2c2e7820 */ /* 0x000fe20000410000 */
[----:B------:R-:W-:Y:S01]  /*5060*/  SHF.L.U32 R40, R43, 0x10, RZ ;  /* 0x000000102b287819 */ /* 0x000fe200000006ff */
[----:B0-----:R-:W-:Y:S01]  /*5070*/  FMUL.FTZ R2, R29, -1.4426950216293334961 ;  /* 0xbfb8aa3b1d027820 */ /* 0x001fe20000410000 */
[----:B------:R-:W-:Y:S01]  /*5080*/  SHF.L.U32 R43, R45, 0x10, RZ ;  /* 0x000000102d2b7819 */ /* 0x000fe200000006ff */
[----:B------:R-:W-:Y:S01]  /*5090*/  FMUL.FTZ R45, R42, -1.4426950216293334961 ;  /* 0xbfb8aa3b2a2d7820 */ /* 0x000fe20000410000 */
[----:B------:R-:W-:Y:S01]  /*50a0*/  FMUL.FTZ R68, R24, -1.4426950216293334961 ;  /* 0xbfb8aa3b18447820 */ /* 0x000fe20000410000 */
[----:B------:R-:W-:Y:S01]  /*50b0*/  FMUL.FTZ R70, R26, -1.4426950216293334961 ;  /* 0xbfb8aa3b1a467820 */ /* 0x000fe20000410000 */
[----:B------:R-:W-:Y:S01]  /*50c0*/  MUFU.EX2 R85, R46 ;  /* 0x0000002e00557308 */ /* 0x000fe20000000800 */
[----:B------:R-:W-:-:S07]  /*50d0*/  FMUL.FTZ R66, R28, -1.4426950216293334961 ;  /* 0xbfb8aa3b1c427820 */ /* 0x000fce0000410000 */
[----:B------:R-:W-:Y:S01]  /*50e0*/  MUFU.EX2 R82, R45 ;  /* 0x0000002d00527308 */ /* 0x000fe20000000800 */
[----:B------:R-:W-:-:S07]  /*50f0*/  FMUL.FTZ R74, R33, -1.4426950216293334961 ;  /* 0xbfb8aa3b214a7820 */ /* 0x000fce0000410000 */
[----:B------:R-:W0:Y:S08]  /*5100*/  MUFU.EX2 R2, R2 ;  /* 0x0000000200027308 */ /* 0x000e300000000800 */
[----:B------:R-:W-:Y:S08]  /*5110*/  MUFU.EX2 R68, R68 ;  /* 0x0000004400447308 */ /* 0x000ff00000000800 */
[----:B------:R-:W-:Y:S08]  /*5120*/  MUFU.EX2 R70, R70 ;  /* 0x0000004600467308 */ /* 0x000ff00000000800 */
[----:B------:R-:W1:Y:S01]  /*5130*/  MUFU.EX2 R66, R66 ;  /* 0x0000004200427308 */ /* 0x000e620000000800 */
[----:B------:R-:W-:Y:S01]  /*5140*/  FMUL.FTZ R72, R32, -1.4426950216293334961 ;  /* 0xbfb8aa3b20487820 */ /* 0x000fe20000410000 */
[----:B------:R-:W-:Y:S01]  /*5150*/  FMUL.FTZ R3, R31, -1.4426950216293334961 ;  /* 0xbfb8aa3b1f037820 */ /* 0x000fe20000410000 */
[----:B0-----:R-:W-:-:S05]  /*5160*/  FADD.FTZ R2, R2, 1 ;  /* 0x3f80000002027421 */ /* 0x001fca0000010000 */
[----:B------:R-:W-:Y:S08]  /*5170*/  MUFU.EX2 R74, R74 ;  /* 0x0000004a004a7308 */ /* 0x000ff00000000800 */
[----:B------:R-:W-:Y:S01]  /*5180*/  MUFU.EX2 R72, R72 ;  /* 0x0000004800487308 */ /* 0x000fe20000000800 */
[----:B-1----:R-:W-:-:S07]  /*5190*/  FADD.FTZ R66, R66, 1 ;  /* 0x3f80000042427421 */ /* 0x002fce0000010000 */
[----:B------:R-:W0:Y:S01]  /*51a0*/  MUFU.EX2 R3, R3 ;  /* 0x0000000300037308 */ /* 0x000e220000000800 */
[----:B------:R-:W-:Y:S01]  /*51b0*/  FMUL.FTZ R76, R35, -1.4426950216293334961 ;  /* 0xbfb8aa3b234c7820 */ /* 0x000fe20000410000 */
[----:B------:R-:W-:Y:S01]  /*51c0*/  FMUL.FTZ R75, R34, -1.4426950216293334961 ;  /* 0xbfb8aa3b224b7820 */ /* 0x000fe20000410000 */
[----:B------:R-:W-:Y:S01]  /*51d0*/  SHF.L.U32 R55, R55, 0x10, RZ ;  /* 0x0000001037377819 */ /* 0x000fe200000006ff */
[----:B------:R-:W-:Y:S01]  /*51e0*/  FMUL.FTZ R78, R38, -1.4426950216293334961 ;  /* 0xbfb8aa3b264e7820 */ /* 0x000fe20000410000 */
[----:B------:R-:W-:-:S03]  /*51f0*/  SHF.L.U32 R57, R57, 0x10, RZ ;  /* 0x0000001039397819 */ /* 0x000fc600000006ff */
[----:B------:R-:W1:Y:S01]  /*5200*/  MUFU.EX2 R76, R76 ;  /* 0x0000004c004c7308 */ /* 0x000e620000000800 */
[----:B------:R-:W-:Y:S01]  /*5210*/  SHF.L.U32 R50, R50, 0x10, RZ ;  /* 0x0000001032327819 */ /* 0x000fe200000006ff */
[----:B0-----:R-:W-:-:S06]  /*5220*/  FADD.FTZ R3, R3, 1 ;  /* 0x3f80000003037421 */ /* 0x001fcc0000010000 */
[----:B------:R-:W-:Y:S01]  /*5230*/  MUFU.EX2 R75, R75 ;  /* 0x0000004b004b7308 */ /* 0x000fe20000000800 */
[----:B------:R-:W-:Y:S01]  /*5240*/  FMUL.FTZ R77, R36, -1.4426950216293334961 ;  /* 0xbfb8aa3b244d7820 */ /* 0x000fe20000410000 */
[----:B------:R-:W-:Y:S01]  /*5250*/  FMUL.FTZ R80, R40, -1.4426950216293334961 ;  /* 0xbfb8aa3b28507820 */ /* 0x000fe20000410000 */
[----:B------:R-:W-:-:S05]  /*5260*/  SHF.L.U32 R63, R63, 0x10, RZ ;  /* 0x000000103f3f7819 */ /* 0x000fca00000006ff */
[----:B------:R-:W0:Y:S01]  /*5270*/  MUFU.EX2 R78, R78 ;  /* 0x0000004e004e7308 */ /* 0x000e220000000800 */
[----:B------:R-:W-:Y:S01]  /*5280*/  FMUL.FTZ R79, R39, -1.4426950216293334961 ;  /* 0xbfb8aa3b274f7820 */ /* 0x000fe20000410000 */
[----:B-1----:R-:W-:Y:S01]  /*5290*/  FADD.FTZ R76, R76, 1 ;  /* 0x3f8000004c4c7421 */ /* 0x002fe20000010000 */
[----:B------:R-:W-:Y:S01]  /*52a0*/  SHF.L.U32 R65, R65, 0x10, RZ ;  /* 0x0000001041417819 */ /* 0x000fe200000006ff */
[----:B------:R-:W-:Y:S01]  /*52b0*/  FMUL.FTZ R81, R43, -1.4426950216293334961 ;  /* 0xbfb8aa3b2b517820 */ /* 0x000fe20000410000 */
[----:B------:R-:W-:-:S03]  /*52c0*/  SHF.L.U32 R67, R67, 0x10, RZ ;  /* 0x0000001043437819 */ /* 0x000fc600000006ff */
[----:B------:R-:W-:Y:S08]  /*52d0*/  MUFU.EX2 R77, R77 ;  /* 0x0000004d004d7308 */ /* 0x000ff00000000800 */
[----:B------:R-:W-:Y:S01]  /*52e0*/  MUFU.EX2 R80, R80 ;  /* 0x0000005000507308 */ /* 0x000fe20000000800 */
[----:B0-----:R-:W-:-:S07]  /*52f0*/  FADD.FTZ R78, R78, 1 ;  /* 0x3f8000004e4e7421 */ /* 0x001fce0000010000 */
[----:B------:R-:W-:Y:S01]  /*5300*/  MUFU.EX2 R79, R79 ;  /* 0x0000004f004f7308 */ /* 0x000fe20000000800 */
[----:B------:R-:W-:Y:S04]  /*5310*/  STS.U16 [R133], R48 ;  /* 0x0000003085007388 */ /* 0x000fe80000000400 */
[----:B------:R-:W-:Y:S04]  /*5320*/  STS.U16 [R132+0x40], R49 ;  /* 0x0000403184007388 */ /* 0x000fe80000000400 */
[----:B--2---:R-:W-:Y:S04]  /*5330*/  STS.U16 [R129+0x80], R52 ;  /* 0x0000803481007388 */ /* 0x004fe80000000400 */
[----:B------:R0:W-:Y:S04]  /*5340*/  STS.U16 [R128+0xc0], R51 ;  /* 0x0000c03380007388 */ /* 0x0001e80000000400 */
        /* <DEDUP_REMOVED lines=13> */
[----:B------:R-:W4:Y:S04]  /*5420*/  LDS.U16 R46, [R115+0x2] ;  /* 0x00000200732e7984 */ /* 0x000f280000000400 */
[----:B------:R-:W5:Y:S04]  /*5430*/  LDS.U16 R48, [R115+0x4] ;  /* 0x0000040073307984 */ /* 0x000f680000000400 */
[----:B------:R-:W5:Y:S04]  /*5440*/  LDS.U16 R45, [R115] ;  /* 0x00000000732d7984 */ /* 0x000f680000000400 */
[----:B------:R-:W5:Y:S04]  /*5450*/  LDS.U16 R58, [R115+0x6] ;  /* 0x00000600733a7984 */ /* 0x000f680000000400 */
[----:B------:R-:W5:Y:S04]  /*5460*/  LDS.U16 R60, [R115+0x8] ;  /* 0x00000800733c7984 */ /* 0x000f680000000400 */
[----:B------:R-:W5:Y:S01]  /*5470*/  LDS.U16 R62, [R115+0xa] ;  /* 0x00000a00733e7984 */ /* 0x000f620000000400 */
[----:B0-----:R-:W-:Y:S01]  /*5480*/  FADD.FTZ R51, R68, 1 ;  /* 0x3f80000044337421 */ /* 0x001fe20000010000 */
[----:B-1----:R-:W-:Y:S01]  /*5490*/  FADD.FTZ R53, R70, 1 ;  /* 0x3f80000046357421 */ /* 0x002fe20000010000 */
[----:B------:R0:W-:Y:S01]  /*54a0*/  MUFU.RCP R52, R2 ;  /* 0x0000000200347308 */ /* 0x0001e20000001000 */
[----:B--2---:R-:W-:-:S02]  /*54b0*/  FADD.FTZ R56, R74, 1 ;  /* 0x3f8000004a387421 */ /* 0x004fc40000010000 */
[----:B------:R-:W-:Y:S04]  /*54c0*/  LDS.U16 R74, [R115+0x10] ;  /* 0x00001000734a7984 */ /* 0x000fe80000000400 */
[----:B0-----:R-:W0:Y:S01]  /*54d0*/  LDS.U16 R2, [R115+0xc] ;  /* 0x00000c0073027984 */ /* 0x001e220000000400 */
[----:B------:R-:W-:Y:S08]  /*54e0*/  MUFU.RCP R49, R66 ;  /* 0x0000004200317308 */ /* 0x000ff00000001000 */
[----:B------:R-:W1:Y:S08]  /*54f0*/  MUFU.RCP R51, R51 ;  /* 0x0000003300337308 */ /* 0x000e700000001000 */
[----:B------:R-:W2:Y:S01]  /*5500*/  MUFU.RCP R53, R53 ;  /* 0x0000003500357308 */ /* 0x000ea20000001000 */
[----:B---3--:R-:W-:Y:S01]  /*5510*/  FADD.FTZ R59, R72, 1 ;  /* 0x3f800000483b7421 */ /* 0x008fe20000010000 */
[----:B----4-:R-:W-:-:S02]  /*5520*/  SHF.L.U32 R46, R46, 0x10, RZ ;  /* 0x000000102e2e7819 */ /* 0x010fc400000006ff */
[----:B-----5:R-:W-:Y:S02]  /*5530*/  SHF.L.U32 R48, R48, 0x10, RZ ;  /* 0x0000001030307819 */ /* 0x020fe400000006ff */
[----:B------:R-:W-:Y:S02]  /*5540*/  SHF.L.U32 R45, R45, 0x10, RZ ;  /* 0x000000102d2d7819 */ /* 0x000fe400000006ff */
[----:B------:R3:W4:Y:S01]  /*5550*/  MUFU.RCP R54, R3 ;  /* 0x0000000300367308 */ /* 0x0007220000001000 */
[----:B-1----:R-:W-:Y:S01]  /*5560*/  FADD.FTZ R69, -R51, 1 ;  /* 0x3f80000033457421 */ /* 0x002fe20000010100 */
[----:B------:R-:W-:Y:S01]  /*5570*/  FMUL.FTZ R66, R55, R46 ;  /* 0x0000002e37427220 */ /* 0x000fe20000410000 */
[----:B------:R-:W-:Y:S01]  /*5580*/  FMUL.FTZ R68, R57, R48 ;  /* 0x0000003039447220 */ /* 0x000fe20000410000 */
[----:B------:R-:W-:-:S04]  /*5590*/  FMUL.FTZ R64, R50, R45 ;  /* 0x0000002d32407220 */ /* 0x000fc80000410000 */
[----:B------:R-:W1:Y:S01]  /*55a0*/  MUFU.RCP R59, R59 ;  /* 0x0000003b003b7308 */ /* 0x000e620000001000 */
[----:B---3--:R-:W-:Y:S01]  /*55b0*/  FADD.FTZ R3, -R49, 1 ;  /* 0x3f80000031037421 */ /* 0x008fe20000010100 */
[----:B--2---:R-:W-:Y:S01]  /*55c0*/  FADD.FTZ R71, -R53, 1 ;  /* 0x3f80000035477421 */ /* 0x004fe20000010100 */
[----:B------:R-:W-:Y:S01]  /*55d0*/  FFMA.FTZ R69, R24, R69, 1 ;  /* 0x3f80000018457423 */ /* 0x000fe20000010045 */
[----:B------:R-:W-:Y:S01]  /*55e0*/  FMUL.FTZ R66, R51, R66 ;  /* 0x0000004233427220 */ /* 0x000fe20000410000 */
[----:B------:R-:W-:Y:S01]  /*55f0*/  FFMA.FTZ R3, R28, R3, 1 ;  /* 0x3f8000001c037423 */ /* 0x000fe20000010003 */
[----:B------:R-:W-:Y:S01]  /*5600*/  FFMA.FTZ R71, R26, R71, 1 ;  /* 0x3f8000001a477423 */ /* 0x000fe20000010047 */
[----:B------:R-:W-:Y:S01]  /*5610*/  FMUL.FTZ R68, R53, R68 ;  /* 0x0000004435447220 */ /* 0x000fe20000410000 */
[----:B------:R-:W-:Y:S01]  /*5620*/  SHF.L.U32 R58, R58, 0x10, RZ ;  /* 0x000000103a3a7819 */ /* 0x000fe200000006ff */
[----:B------:R-:W-:Y:S01]  /*5630*/  FMUL.FTZ R64, R49, R64 ;  /* 0x0000004031407220 */ /* 0x000fe20000410000 */
[----:B------:R-:W-:Y:S01]  /*5640*/  FMUL.FTZ R87, R66, R69 ;  /* 0x0000004542577220 */ /* 0x000fe20000410000 */
[----:B------:R-:W-:Y:S01]  /*5650*/  FMUL.FTZ R88, R68, R71 ;  /* 0x0000004744587220 */ /* 0x000fe20000410000 */
[----:B------:R-:W-:Y:S01]  /*5660*/  FADD.FTZ R66, -R52, 1 ;  /* 0x3f80000034427421 */ /* 0x000fe20000010100 */
[----:B------:R-:W-:Y:S01]  /*5670*/  FMUL.FTZ R84, R64, R3 ;  /* 0x0000000340547220 */ /* 0x000fe20000410000 */
[----:B------:R-:W-:Y:S01]  /*5680*/  FMUL.FTZ R71, R63, R58 ;  /* 0x0000003a3f477220 */ /* 0x000fe20000410000 */
[----:B------:R-:W2:Y:S01]  /*5690*/  LDS.U16 R3, [R115+0xe] ;  /* 0x00000e0073037984 */ /* 0x000ea20000000400 */
[----:B------:R-:W-:Y:S01]  /*56a0*/  SHF.L.U32 R60, R60, 0x10, RZ ;  /* 0x000000103c3c7819 */ /* 0x000fe200000006ff */
[----:B------:R-:W3:Y:S01]  /*56b0*/  MUFU.RCP R56, R56 ;  /* 0x0000003800387308 */ /* 0x000ee20000001000 */
[----:B------:R-:W-:Y:S01]  /*56c0*/  SHF.L.U32 R62, R62, 0x10, RZ ;  /* 0x000000103e3e7819 */ /* 0x000fe200000006ff */
[----:B------:R-:W-:Y:S01]  /*56d0*/  FFMA.FTZ R66, R29, R66, 1 ;  /* 0x3f8000001d427423 */ /* 0x000fe20000010042 */
[----:B------:R-:W-:Y:S01]  /*56e0*/  FMUL.FTZ R71, R52, R71 ;  /* 0x0000004734477220 */ /* 0x000fe20000410000 */
[----:B------:R-:W-:Y:S01]  /*56f0*/  FADD.FTZ R61, R75, 1 ;  /* 0x3f8000004b3d7421 */ /* 0x000fe20000010000 */
[----:B----4-:R-:W-:Y:S01]  /*5700*/  FADD.FTZ R68, -R54, 1 ;  /* 0x3f80000036447421 */ /* 0x010fe20000010100 */
[----:B------:R-:W-:-:S02]  /*5710*/  FMUL.FTZ R73, R65, R60 ;  /* 0x0000003c41497220 */ /* 0x000fc40000410000 */
[----:B------:R-:W4:Y:S01]  /*5720*/  MUFU.RCP R64, R76 ;  /* 0x0000004c00407308 */ /* 0x000f220000001000 */
[----:B-1----:R-:W-:Y:S01]  /*5730*/  FADD.FTZ R75, -R59, 1 ;  /* 0x3f8000003b4b7421 */ /* 0x002fe20000010100 */
[----:B------:R-:W-:Y:S01]  /*5740*/  FMUL.FTZ R70, R67, R62 ;  /* 0x0000003e43467220 */ /* 0x000fe20000410000 */
[----:B------:R-:W-:Y:S01]  /*5750*/  FMUL.FTZ R131, R71, R66 ;  /* 0x0000004247837220 */ /* 0x000fe20000410000 */
[----:B------:R-:W-:Y:S01]  /*5760*/  SHF.L.U32 R66, R47, 0x10, RZ ;  /* 0x000000102f427819 */ /* 0x000fe200000006ff */
[----:B------:R-:W-:-:S03]  /*5770*/  FFMA.FTZ R68, R31, R68, 1 ;  /* 0x3f8000001f447423 */ /* 0x000fc60000010044 */
[----:B------:R1:W5:Y:S01]  /*5780*/  MUFU.EX2 R83, R81 ;  /* 0x0000005100537308 */ /* 0x0003620000000800 */
[----:B------:R-:W-:Y:S01]  /*5790*/  FMUL.FTZ R73, R54, R73 ;  /* 0x0000004936497220 */ /* 0x000fe20000410000 */
[----:B0-----:R-:W-:Y:S01]  /*57a0*/  SHF.L.U32 R47, R2, 0x10, RZ ;  /* 0x00000010022f7819 */ /* 0x001fe200000006ff */
[----:B------:R-:W-:Y:S01]  /*57b0*/  FFMA.FTZ R75, R32, R75, 1 ;  /* 0x3f800000204b7423 */ /* 0x000fe2000001004b */
[----:B------:R-:W-:Y:S01]  /*57c0*/  FMUL.FTZ R70, R59, R70 ;  /* 0x000000463b467220 */ /* 0x000fe20000410000 */
[----:B------:R-:W-:Y:S01]  /*57d0*/  FMUL.FTZ R130, R73, R68 ;  /* 0x0000004449827220 */ /* 0x000fe20000410000 */
[----:B------:R-:W-:Y:S01]  /*57e0*/  FADD.FTZ R69, R77, 1 ;  /* 0x3f8000004d457421 */ /* 0x000fe20000010000 */
[----:B------:R-:W-:Y:S01]  /*57f0*/  FMUL.FTZ R73, R66, R47 ;  /* 0x0000002f42497220 */ /* 0x000fe20000410000 */
[----:B------:R0:W-:Y:S01]  /*5800*/  MUFU.RCP R71, R78 ;  /* 0x0000004e00477308 */ /* 0x0001e20000001000 */
[----:B------:R-:W-:Y:S01]  /*5810*/  FMUL.FTZ R135, R70, R75 ;  /* 0x0000004b46877220 */ /* 0x000fe20000410000 */
[----:B------:R-:W-:Y:S01]  /*5820*/  SHF.L.U32 R70, R37, 0x10, RZ ;  /* 0x0000001025467819 */ /* 0x000fe200000006ff */
[----:B-1----:R-:W-:Y:S01]  /*5830*/  FADD.FTZ R81, R80, 1 ;  /* 0x3f80000050517421 */ /* 0x002fe20000010000 */
[----:B------:R-:W-:Y:S01]  /*5840*/  LDS.U16 R77, [R115+0x12] ;  /* 0x00001200734d7984 */ /* 0x000fe20000000400 */
[----:B------:R-:W-:Y:S01]  /*5850*/  SHF.L.U32 R37, R74, 0x10, RZ ;  /* 0x000000104a257819 */ /* 0x000fe200000006ff */
[----:B------:R-:W-:-:S02]  /*5860*/  FADD.FTZ R72, R79, 1 ;  /* 0x3f8000004f487421 */ /* 0x000fc40000010000 */
[----:B------:R-:W-:Y:S04]  /*5870*/  LDS.U16 R76, [R115+0x16] ;  /* 0x00001600734c7984 */ /* 0x000fe80000000400 */
[----:B0-----:R-:W0:Y:S01]  /*5880*/  LDS.U16 R78, [R115+0x18] ;  /* 0x00001800734e7984 */ /* 0x001e220000000400 */
[C---:B---3--:R-:W-:Y:S01]  /*5890*/  FMUL.FTZ R2, R56.reuse, R73 ;  /* 0x0000004938027220 */ /* 0x048fe20000410000 */
[----:B------:R-:W-:Y:S01]  /*58a0*/  FADD.FTZ R68, -R56, 1 ;  /* 0x3f80000038447421 */ /* 0x000fe20000010100 */
[----:B------:R1:W-:Y:S01]  /*58b0*/  MUFU.RCP R73, R81 ;  /* 0x0000005100497308 */ /* 0x0003e20000001000 */
[----:B----4-:R-:W-:Y:S01]  /*58c0*/  FADD.FTZ R74, -R64, 1 ;  /* 0x3f800000404a7421 */ /* 0x010fe20000010100 */
[----:B------:R-:W3:Y:S01]  /*58d0*/  LDS.U16 R79, [R115+0x14] ;  /* 0x00001400734f7984 */ /* 0x000ee20000000400 */
[----:B-----5:R-:W-:Y:S01]  /*58e0*/  FADD.FTZ R86, R83, 1 ;  /* 0x3f80000053567421 */ /* 0x020fe20000010000 */
[----:B------:R-:W-:Y:S01]  /*58f0*/  FFMA.FTZ R75, R33, R68, 1 ;  /* 0x3f800000214b7423 */ /* 0x000fe20000010044 */
[----:B------:R-:W-:Y:S01]  /*5900*/  FFMA.FTZ R83, R35, R74, 1 ;  /* 0x3f80000023537423 */ /* 0x000fe2000001004a */
[----:B-1----:R-:W-:-:S02]  /*5910*/  FMUL.FTZ R81, R70, R37 ;  /* 0x0000002546517220 */ /* 0x002fc40000410000 */
[----:B------:R-:W-:Y:S02]  /*5920*/  FMUL.FTZ R2, R2, R75 ;  /* 0x0000004b02027220 */ /* 0x000fe40000410000 */
[----:B------:R-:W-:Y:S01]  /*5930*/  FMUL.FTZ R74, R64, R81 ;  /* 0x00000051404a7220 */ /* 0x000fe20000410000 */
[----:B------:R-:W1:Y:S01]  /*5940*/  MUFU.RCP R61, R61 ;  /* 0x0000003d003d7308 */ /* 0x000e620000001000 */
[----:B------:R-:W-:Y:S01]  /*5950*/  FADD.FTZ R75, R82, 1 ;  /* 0x3f800000524b7421 */ /* 0x000fe20000010000 */
[----:B------:R-:W4:Y:S01]  /*5960*/  LDS.U16 R81, [R115+0x1a] ;  /* 0x00001a0073517984 */ /* 0x000f220000000400 */
[----:B------:R-:W-:-:S03]  /*5970*/  FMUL.FTZ R136, R74, R83 ;  /* 0x000000534a887220 */ /* 0x000fc60000410000 */
[----:B------:R-:W5:Y:S04]  /*5980*/  LDS.U16 R82, [R115+0x1c] ;  /* 0x00001c0073527984 */ /* 0x000f680000000400 */
[----:B------:R-:W5:Y:S01]  /*5990*/  LDS.U16 R83, [R115+0x1e] ;  /* 0x00001e0073537984 */ /* 0x000f620000000400 */
[----:B------:R-:W3:Y:S01]  /*59a0*/  MUFU.RCP R72, R72 ;  /* 0x0000004800487308 */ /* 0x000ee20000001000 */
[----:B------:R-:W-:Y:S02]  /*59b0*/  SHF.L.U32 R68, R41, 0x10, RZ ;  /* 0x0000001029447819 */ /* 0x000fe400000006ff */
[----:B--2---:R-:W-:Y:S01]  /*59c0*/  SHF.L.U32 R41, R3, 0x10, RZ ;  /* 0x0000001003297819 */ /* 0x004fe200000006ff */
[----:B-1----:R-:W-:-:S04]  /*59d0*/  FADD.FTZ R3, -R61, 1 ;  /* 0x3f8000003d037421 */ /* 0x002fc80000010100 */
[----:B------:R-:W1:Y:S01]  /*59e0*/  MUFU.RCP R69, R69 ;  /* 0x0000004500457308 */ /* 0x000e620000001000 */
[----:B------:R-:W-:Y:S01]  /*59f0*/  FMUL.FTZ R80, R68, R41 ;  /* 0x0000002944507220 */ /* 0x000fe20000410000 */
[----:B------:R-:W-:-:S03]  /*5a00*/  FFMA.FTZ R3, R34, R3, 1 ;  /* 0x3f80000022037423 */ /* 0x000fc60000010003 */
[----:B------:R-:W-:Y:S01]  /*5a10*/  FMUL.FTZ R80, R61, R80 ;  /* 0x000000503d507220 */ /* 0x000fe20000410000 */
[----:B------:R-:W-:Y:S01]  /*5a20*/  FADD.FTZ R85, R85, 1 ;  /* 0x3f80000055557421 */ /* 0x000fe20000010000 */
[----:B------:R-:W-:Y:S02]  /*5a30*/  SHF.L.U32 R74, R27, 0x10, RZ ;  /* 0x000000101b4a7819 */ /* 0x000fe400000006ff */
[----:B------:R-:W-:Y:S01]  /*5a40*/  FMUL.FTZ R3, R80, R3 ;  /* 0x0000000350037220 */ /* 0x000fe20000410000 */
[----:B------:R-:W-:Y:S01]  /*5a50*/  SHF.L.U32 R27, R25, 0x10, RZ ;  /* 0x00000010191b7819 */ /* 0x000fe200000006ff */
[----:B------:R3:W-:Y:S01]  /*5a60*/  MUFU.RCP R80, R86 ;  /* 0x0000005600507308 */ /* 0x0007e20000001000 */
[----:B------:R-:W-:Y:S02]  /*5a70*/  SHF.L.U32 R25, R7, 0x10, RZ ;  /* 0x0000001007197819 */ /* 0x000fe400000006ff */
[----:B0-----:R-:W-:Y:S02]  /*5a80*/  SHF.L.U32 R78, R78, 0x10, RZ ;  /* 0x000000104e4e7819 */ /* 0x001fe400000006ff */
[----:B------:R-:W-:-:S02]  /*5a90*/  SHF.L.U32 R30, R30, 0x10, RZ ;  /* 0x000000101e1e7819 */ /* 0x000fc400000006ff */
[----:B------:R-:W-:Y:S01]  /*5aa0*/  SHF.L.U32 R77, R77, 0x10, RZ ;  /* 0x000000104d4d7819 */ /* 0x000fe200000006ff */
[----:B---3--:R-:W-:Y:S01]  /*5ab0*/  FADD.FTZ R86, -R72, 1 ;  /* 0x3f80000048567421 */ /* 0x008fe20000010100 */
[----:B------:R-:W0:Y:S01]  /*5ac0*/  MUFU.RCP R75, R75 ;  /* 0x0000004b004b7308 */ /* 0x000e220000001000 */
[----:B------:R-:W-:Y:S01]  /*5ad0*/  FADD.FTZ R139, -R73, 1 ;  /* 0x3f800000498b7421 */ /* 0x000fe20000010100 */
[----:B------:R-:W-:Y:S01]  /*5ae0*/  FMUL.FTZ R142, R25, R78 ;  /* 0x0000004e198e7220 */ /* 0x000fe20000410000 */
[----:B------:R-:W-:Y:S01]  /*5af0*/  FFMA.FTZ R140, R39, R86, 1 ;  /* 0x3f800000278c7423 */ /* 0x000fe20000010056 */
[----:B-1----:R-:W-:Y:S01]  /*5b00*/  FADD.FTZ R7, -R69, 1 ;  /* 0x3f80000045077421 */ /* 0x002fe20000010100 */
[----:B------:R-:W-:-:S03]  /*5b10*/  SHF.L.U32 R79, R79, 0x10, RZ ;  /* 0x000000104f4f7819 */ /* 0x000fc600000006ff */
[----:B------:R-:W1:Y:S01]  /*5b20*/  MUFU.RCP R85, R85 ;  /* 0x0000005500557308 */ /* 0x000e620000001000 */
[----:B------:R-:W-:Y:S01]  /*5b30*/  SHF.L.U32 R76, R76, 0x10, RZ ;  /* 0x000000104c4c7819 */ /* 0x000fe200000006ff */
[----:B------:R-:W-:Y:S01]  /*5b40*/  FMUL.FTZ R86, R30, R77 ;  /* 0x0000004d1e567220 */ /* 0x000fe20000410000 */
[----:B------:R-:W-:Y:S01]  /*5b50*/  FFMA.FTZ R141, R40, R139, 1 ;  /* 0x3f800000288d7423 */ /* 0x000fe2000001008b */
[----:B------:R-:W-:Y:S01]  /*5b60*/  FMUL.FTZ R142, R73, R142 ;  /* 0x0000008e498e7220 */ /* 0x000fe20000410000 */
[----:B------:R-:W-:Y:S01]  /*5b70*/  FFMA.FTZ R7, R36, R7, 1 ;  /* 0x3f80000024077423 */ /* 0x000fe20000010007 */
[----:B------:R-:W-:Y:S01]  /*5b80*/  FMUL.FTZ R86, R69, R86 ;  /* 0x0000005645567220 */ /* 0x000fe20000410000 */
[----:B------:R-:W-:Y:S01]  /*5b90*/  FADD.FTZ R137, -R71, 1 ;  /* 0x3f80000047897421 */ /* 0x000fe20000010100 */
        /* <DEDUP_REMOVED lines=12> */
[----:B----4-:R-:W-:Y:S02]  /*5c60*/  SHF.L.U32 R81, R81, 0x10, RZ ;  /* 0x0000001051517819 */ /* 0x010fe400000006ff */
[----:B-----5:R-:W-:Y:S02]  /*5c70*/  SHF.L.U32 R82, R82, 0x10, RZ ;  /* 0x0000001052527819 */ /* 0x020fe400000006ff */
[----:B------:R-:W-:Y:S01]  /*5c80*/  SHF.L.U32 R83, R83, 0x10, RZ ;  /* 0x0000001053537819 */ /* 0x000fe200000006ff */
[----:B------:R-:W-:Y:S01]  /*5c90*/  FMUL.FTZ R137, R138, R137 ;  /* 0x000000898a897220 */ /* 0x000fe20000410000 */
[----:B------:R-:W-:Y:S01]  /*5ca0*/  FMUL.FTZ R140, R139, R140 ;  /* 0x0000008c8b8c7220 */ /* 0x000fe20000410000 */
        /* <DEDUP_REMOVED lines=13> */
[----:B------:R-:W-:-:S02]  /*5d80*/  FMUL.FTZ R6, R139, R6 ;  /* 0x000000068b067220 */ /* 0x000fc40000410000 */
[----:B------:R-:W-:Y:S01]  /*5d90*/  FMUL.FTZ R143, R138, R143 ;  /* 0x0000008f8a8f7220 */ /* 0x000fe20000410000 */
[----:B------:R-:W-:Y:S02]  /*5da0*/  F2FP.BF16.F32.PACK_AB R88, R131, R88 ;  /* 0x000000588358723e */ /* 0x000fe400000010ff */
[----:B------:R-:W-:Y:S02]  /*5db0*/  PRMT R5, R142, 0x7632, R5 ;  /* 0x000076328e057816 */ /* 0x000fe40000000005 */
[----:B------:R-:W-:Y:S02]  /*5dc0*/  F2FP.BF16.F32.PACK_AB R130, R135, R130 ;  /* 0x000000828782723e */ /* 0x000fe400000010ff */
[----:B------:R-:W-:Y:S02]  /*5dd0*/  F2FP.BF16.F32.PACK_AB R2, R3, R2 ;  /* 0x000000020302723e */ /* 0x000fe400000010ff */
[----:B------:R-:W-:Y:S02]  /*5de0*/  ISETP.NE.AND P6, PT, R144, RZ, PT ;  /* 0x000000ff9000720c */ /* 0x000fe40003fc5270 */
[----:B------:R-:W-:-:S02]  /*5df0*/  F2FP.BF16.F32.PACK_AB R7, R7, R136 ;  /* 0x000000880707723e */ /* 0x000fc400000010ff */
[----:B------:R-:W-:Y:S02]  /*5e00*/  F2FP.BF16.F32.PACK_AB R137, R140, R137 ;  /* 0x000000898c89723e */ /* 0x000fe400000010ff */
[----:B------:R-:W-:Y:S02]  /*5e10*/  F2FP.BF16.F32.PACK_AB R4, R4, R141 ;  /* 0x0000008d0404723e */ /* 0x000fe400000010ff */
[----:B------:R-:W-:Y:S01]  /*5e20*/  F2FP.BF16.F32.PACK_AB R6, R143, R6 ;  /* 0x000000068f06723e */ /* 0x000fe200000010ff */
[----:B------:R0:W-:Y:S01]  /*5e30*/  STS.U16 [R115+0x2], R5 ;  /* 0x0000020573007388 */ /* 0x0001e20000000400 */
[----:B------:R-:W-:Y:S02]  /*5e40*/  PRMT R131, R88, 0x7632, R131 ;  /* 0x0000763258837816 */ /* 0x000fe40000000083 */
[----:B------:R-:W-:Y:S01]  /*5e50*/  PRMT R135, R130, 0x7632, R135 ;  /* 0x0000763282877816 */ /* 0x000fe20000000087 */
[----:B------:R1:W-:Y:S01]  /*5e60*/  STS.U16 [R115+0x4], R88 ;  /* 0x0000045873007388 */ /* 0x0003e20000000400 */
[----:B------:R-:W-:-:S02]  /*5e70*/  PRMT R3, R2, 0x7632, R3 ;  /* 0x0000763202037816 */ /* 0x000fc40000000003 */
[----:B------:R-:W-:Y:S01]  /*5e80*/  PRMT R136, R4, 0x7632, R136 ;  /* 0x0000763204887816 */ /* 0x000fe20000000088 */
[----:B------:R2:W-:Y:S01]  /*5e90*/  STS.U16 [R115+0x8], R130 ;  /* 0x0000088273007388 */ /* 0x0005e20000000400 */
[----:B0-----:R-:W-:-:S03]  /*5ea0*/  PRMT R5, R7, 0x7632, R5 ;  /* 0x0000763207057816 */ /* 0x001fc60000000005 */
[----:B------:R0:W-:Y:S01]  /*5eb0*/  STS.U16 [R115+0xc], R2 ;  /* 0x00000c0273007388 */ /* 0x0001e20000000400 */
[----:B-1----:R-:W-:Y:S02]  /*5ec0*/  PRMT R88, R137, 0x7632, R88 ;  /* 0x0000763289587816 */ /* 0x002fe40000000058 */
[----:B--2---:R-:W-:Y:S02]  /*5ed0*/  PRMT R130, R4, 0x7610, R130 ;  /* 0x0000761004827816 */ /* 0x004fe40000000082 */
[----:B0-----:R-:W-:Y:S02]  /*5ee0*/  PRMT R2, R6, 0x7632, R2 ;  /* 0x0000763206027816 */ /* 0x001fe40000000002 */
[----:B------:R-:W-:Y:S01]  /*5ef0*/  MOV R4, UR44 ;  /* 0x0000002c00047c02 */ /* 0x000fe20008000f00 */
        /* <DEDUP_REMOVED lines=54> */
.L_x_13499:
[----:B------:R-:W-:Y:S05]  /*6260*/  BSYNC B0 ;  /* 0x0000000000007941 */ /* 0x000fea0003800000 */
.L_x_13498:
        /* <DEDUP_REMOVED lines=102> */
[----:B------:R-:W-:Y:S01]  /*68d0*/  PRMT R32, R29, 0x7632, R32 ;  /* 0x000076321d207816 */ /* 0x000fe20000000020 */
        /* <DEDUP_REMOVED lines=14> */
[----:B------:R-:W-:Y:S01]  /*69c0*/  STS.U16 [R115+0x4], R29 ;  /* 0x0000041d73007388 */ /* 0x000fe20000000400 */
[----:B0-----:R-:W-:-:S02]  /*69d0*/  PRMT R28, R4, 0x7632, R28 ;  /* 0x00007632041c7816 */ /* 0x001fc4000000001c */
[----:B------:R-:W-:Y:S01]  /*69e0*/  PRMT R33, R37, 0x7632, R33 ;  /* 0x0000763225217816 */ /* 0x000fe20000000021 */
[----:B------:R-:W-:Y:S01]  /*69f0*/  STS.U16 [R115+0x2], R41 ;  /* 0x0000022973007388 */ /* 0x000fe20000000400 */
[----:B-1----:R-:W-:Y:S02]  /*6a00*/  PRMT R32, R5, 0x7632, R32 ;  /* 0x0000763205207816 */ /* 0x002fe40000000020 */
[----:B------:R-:W-:Y:S01]  /*6a10*/  PRMT R38, R40, 0x7632, R38 ;  /* 0x0000763228267816 */ /* 0x000fe20000000026 */
[----:B------:R-:W-:Y:S01]  /*6a20*/  STS.U16 [R115+0x8], R31 ;  /* 0x0000081f73007388 */ /* 0x000fe20000000400 */
[----:B------:R-:W-:Y:S02]  /*6a30*/  PRMT R46, R80, 0x7632, R46 ;  /* 0x00007632502e7816 */ /* 0x000fe4000000002e */
[----:B--2---:R-:W-:Y:S01]  /*6a40*/  MOV R4, UR44 ;  /* 0x0000002c00047c02 */ /* 0x004fe20008000f00 */
        /* <DEDUP_REMOVED lines=44> */
.L_x_13502:
[----:B------:R-:W-:Y:S05]  /*6d10*/  BSYNC B0 ;  /* 0x0000000000007941 */ /* 0x000fea0003800000 */
.L_x_13501:
        /* <DEDUP_REMOVED lines=43> */
.L_x_13500:
[----:B-1----:R-:W2:Y:S01]  /*6fd0*/  LDL.LU R2, [R1+0x10] ;  /* 0x0000100001027983 */ /* 0x002ea20000300800 */
[----:B------:R-:W-:Y:S01]  /*6fe0*/  SHF.L.U32 R3, R150, 0x10, RZ ;  /* 0x0000001096037819 */ /* 0x000fe200000006ff */
[----:B0-----:R-:W0:Y:S01]  /*6ff0*/  LDC R5, c[0x0][0x21c] ;  /* 0x00008700ff057b82 */ /* 0x001e220000000800 */
        /* <DEDUP_REMOVED lines=60> */
[----:B------:R-:W1:Y:S01]  /*73c0*/  S2R R4, SR_TID.X ;  /* 0x0000000000047919 */ /* 0x000e620000002100 */
        /* <DEDUP_REMOVED lines=32> */
[----:B-1----:R-:W-:Y:S01]  /*75d0*/  LOP3.LUT R4, R4, 0x1f, RZ, 0xc0, !PT ;  /* 0x0000001f04047812 */ /* 0x002fe200078ec0ff */
[----:B------:R-:W-:Y:S01]  /*75e0*/  UMOV UR8, URZ ;  /* 0x0000003f00087c82 */ /* 0x000fe20008000000 */
[----:B------:R-:W-:Y:S01]  /*75f0*/  UMOV UR9, URZ ;  /* 0x0000003f00097c82 */ /* 0x000fe20008000000 */
[----:B------:R-:W-:Y:S01]  /*7600*/  ULDC UR20, c[0x0][0x224] ;  /* 0x0000890000147ab9 */ /* 0x000fe20000000800 */
[----:B------:R-:W-:Y:S01]  /*7610*/  LOP3.LUT R0, R0, 0xffffffe0, R4, 0xe2, !PT ;  /* 0xffffffe000007812 */ /* 0x000fe200078ee204 */
[----:B------:R-:W-:Y:S01]  /*7620*/  ULDC UR53, c[0x0][0x21c] ;  /* 0x0000870000357ab9 */ /* 0x000fe20000000800 */
[----:B------:R-:W-:Y:S01]  /*7630*/  ULDC UR54, c[0x0][0x218] ;  /* 0x0000860000367ab9 */ /* 0x000fe20000000800 */
[----:B------:R-:W-:Y:S01]  /*7640*/  UIADD3 UR21, UR29, UR21, URZ ;  /* 0x000000151d157290 */ /* 0x000fe2000fffe03f */
[----:B------:R-:W-:Y:S01]  /*7650*/  ISETP.GE.AND P0, PT, R0, UR19, PT ;  /* 0x0000001300007c0c */ /* 0x000fe2000bf06270 */
[----:B------:R-:W-:Y:S01]  /*7660*/  FADD.FTZ R0, R26, R26 ;  /* 0x0000001a1a007221 */ /* 0x000fe20000010000 */
[----:B------:R-:W-:Y:S01]  /*7670*/  ULDC.64 UR30, c[0x0][0x360] ;  /* 0x0000d800001e7ab9 */ /* 0x000fe20000000a00 */
[----:B------:R-:W-:Y:S01]  /*7680*/  ULDC.64 UR32, c[0x0][0x348] ;  /* 0x0000d20000207ab9 */ /* 0x000fe20000000a00 */
[----:B------:R-:W-:Y:S01]  /*7690*/  ULDC.64 UR34, c[0x0][0x350] ;  /* 0x0000d40000227ab9 */ /* 0x000fe20000000a00 */
[----:B------:R-:W-:Y:S01]  /*76a0*/  ULDC.64 UR36, c[0x0][0x3c8] ;  /* 0x0000f20000247ab9 */ /* 0x000fe20000000a00 */
[----:B------:R-:W-:Y:S01]  /*76b0*/  ULDC.64 UR38, c[0x0][0x238] ;  /* 0x00008e0000267ab9 */ /* 0x000fe20000000a00 */
[----:B------:R-:W-:Y:S01]  /*76c0*/  ULDC.64 UR40, c[0x0][0x2d0] ;  /* 0x0000b40000287ab9 */ /* 0x000fe20000000a00 */
[----:B------:R-:W-:-:S05]  /*76d0*/  ULDC.64 UR42, c[0x0][0x250] ;  /* 0x00009400002a7ab9 */ /* 0x000fca0000000a00 */
.L_x_13582:
[----:B0-----:R-:W0:Y:S01]  /*76e0*/  S2R R154, SR_TID.X ;  /* 0x00000000009a7919 */ /* 0x001e220000002100 */
[----:B-1----:R-:W1:Y:S01]  /*76f0*/  S2R R251, SR_TID.X ;  /* 0x0000000000fb7919 */ /* 0x002e620000002100 */
[----:B------:R-:W-:Y:S01]  /*7700*/  USHF.R.S32.HI UR55, URZ, 0x1f, UR7 ;  /* 0x0000001f3f377899 */ /* 0x000fe20008011407 */
[----:B------:R-:W-:Y:S01]  /*7710*/  UMOV UR22, UR28 ;  /* 0x0000001c00167c82 */ /* 0x000fe20008000000 */
[----:B------:R-:W2:Y:S02]  /*7720*/  LDL R135, [R1+0x8] ;  /* 0x0000080001877983 */ /* 0x000ea40000100800 */
[----:B------:R-:W-:Y:S01]  /*7730*/  UIMAD UR17, UR55, UR38, URZ ;  /* 0x00000026371172a4 */ /* 0x000fe2000f8e023f */
[----:B------:R-:W-:Y:S01]  /*7740*/  UMOV UR23, UR21 ;  /* 0x0000001500177c82 */ /* 0x000fe20008000000 */
[----:B------:R-:W3:Y:S01]  /*7750*/  LDL R131, [R1+0x4] ;  /* 0x0000040001837983 */ /* 0x000ee20000100800 */
[----:B------:R-:W-:Y:S02]  /*7760*/  UIMAD.WIDE.U32 UR22, UR7, UR38, UR22 ;  /* 0x00000026071672a5 */ /* 0x000fe4000f8e0016 */
[----:B------:R-:W-:Y:S01]  /*7770*/  UIMAD UR17, UR7, UR39, UR17 ;  /* 0x00000027071172a4 */ /* 0x000fe2000f8e0211 */
[----:B----4-:R-:W4:Y:S01]  /*7780*/  LDL R130, [R1] ;  /* 0x0000000001827983 */ /* 0x010f220000100800 */
[----:B------:R-:W-:-:S02]  /*7790*/  ULEA UR44, UP0, UR22, UR40, 0x3 ;  /* 0x00000028162c7291 */ /* 0x000fc4000f80183f */
[----:B------:R-:W-:-:S04]  /*77a0*/  UIADD3 UR17, UR23, UR17, URZ ;  /* 0x0000001117117290 */ /* 0x000fc8000fffe03f */
[----:B------:R-:W-:Y:S01]  /*77b0*/  ULEA.HI.X UR22, UR22, UR41, UR17, 0x3, UP0 ;  /* 0x0000002916167291 */ /* 0x000fe200080f1c11 */
[----:B------:R-:W-:Y:S02]  /*77c0*/  MOV R2, UR44 ;  /* 0x0000002c00027c02 */ /* 0x000fe40008000f00 */
[----:B0-----:R-:W-:Y:S02]  /*77d0*/  LOP3.LUT R4, R154, 0x7ffffe0, RZ, 0xc0, !PT ;  /* 0x07ffffe09a047812 */ /* 0x001fe400078ec0ff */
[----:B-1----:R-:W-:Y:S01]  /*77e0*/  LOP3.LUT R251, R251, 0x1f, RZ, 0xc0, !PT ;  /* 0x0000001ffbfb7812 */ /* 0x002fe200078ec0ff */
        /* <DEDUP_REMOVED lines=68> */
[----:B------:R-:W-:Y:S02]  /*7c30*/  PRMT R25, RZ, 0x7610, R25 ;  /* 0x00007610ff197816 */ /* 0x000fe40000000019 */
        /* <DEDUP_REMOVED lines=219> */
[C---:B------:R-:W-:Y:S01]  /*89f0*/  IADD3 R11, R134.reuse, 0x3e0, RZ ;  /* 0x000003e0860b7810 */ /* 0x040fe20007ffe0ff */
[----:B------:R-:W-:Y:S01]  /*8a00*/  FMUL.FTZ R12, R5, R104 ;  /* 0x00000068050c7220 */ /* 0x000fe20000410000 */
[----:B------:R-:W-:Y:S01]  /*8a10*/  LEA.HI.SX32 R13, R13, R134, 0x1b ;  /* 0x000000860d0d7211 */ /* 0x000fe200078fdaff */
        /* <DEDUP_REMOVED lines=27> */
[C---:B--2---:R-:W-:Y:S01]  /*8bd0*/  FMUL.FTZ R8, R5.reuse, R101 ;  /* 0x0000006505087220 */ /* 0x044fe20000410000 */
        /* <DEDUP_REMOVED lines=11> */
[C---:B0-----:R-:W-:Y:S01]  /*8c90*/  FMUL.FTZ R14, R5.reuse, R103 ;  /* 0x00000067050e7220 */ /* 0x041fe20000410000 */
        /* <DEDUP_REMOVED lines=37> */
[C---:B------:R-:W-:Y:S01]  /*8ef0*/  FMUL.FTZ R30, R5.reuse, R95 ;  /* 0x0000005f051e7220 */ /* 0x040fe20000410000 */
[C---:B------:R-:W-:Y:S01]  /*8f00*/  FMUL.FTZ R12, R5.reuse, R98 ;  /* 0x00000062050c7220 */ /* 0x040fe20000410000 */
        /* <DEDUP_REMOVED lines=21> */
[----:B------:R-:W-:Y:S01]  /*9060*/  FMUL.FTZ R208, R31, R208 ;  /* 0x000000d01fd07220 */ /* 0x000fe20000410000 */
        /* <DEDUP_REMOVED lines=14> */
[C---:B------:R-:W-:Y:S01]  /*9150*/  FFMA.FTZ R15, R139.reuse, R137, R12 ;  /* 0x000000898b0f7223 */ /* 0x040fe2000001000c */
        /* <DEDUP_REMOVED lines=17> */
[----:B------:R-:W-:Y:S01]  /*9270*/  FMUL.FTZ R18, R140, R12 ;  /* 0x0000000c8c127220 */ /* 0x000fe20000410000 */
[----:B------:R-:W-:Y:S01]  /*9280*/  SHF.L.U32 R25, R130, 0x10, RZ ;  /* 0x0000001082197819 */ /* 0x000fe200000006ff */
[----:B-1----:R-:W-:Y:S01]  /*9290*/  FMUL.FTZ R70, R5, R94 ;  /* 0x0000005e05467220 */ /* 0x002fe20000410000 */
[C---:B------:R-:W-:Y:S01]  /*92a0*/  FFMA.FTZ R9, R141.reuse, R12, -R2 ;  /* 0x0000000c8d097223 */ /* 0x040fe20000010802 */
[-C--:B------:R-:W-:Y:S01]  /*92b0*/  FMUL.FTZ R204, R26, R102.reuse ;  /* 0x000000661acc7220 */ /* 0x080fe20000410000 */
        /* <DEDUP_REMOVED lines=18> */
[C---:B0-----:R-:W-:Y:S01]  /*93e0*/  FMUL.FTZ R71, R5.reuse, R93 ;  /* 0x0000005d05477220 */ /* 0x041fe20000410000 */
[----:B------:R-:W-:Y:S01]  /*93f0*/  SHF.L.U32 R23, R250, 0x10, RZ ;  /* 0x00000010fa177819 */ /* 0x000fe200000006ff */
[----:B------:R-:W-:Y:S01]  /*9400*/  FMUL.FTZ R5, R5, R89 ;  /* 0x0000005905057220 */ /* 0x000fe20000410000 */
[----:B------:R-:W-:Y:S01]  /*9410*/  SHF.L.U32 R22, R22, 0x10, RZ ;  /* 0x0000001016167819 */ /* 0x000fe200000006ff */
[C---:B------:R-:W-:Y:S01]  /*9420*/  FFMA.FTZ R18, R143.reuse, R18, R3 ;  /* 0x000000128f127223 */ /* 0x040fe20000010003 */
        /* <DEDUP_REMOVED lines=25> */
[-C--:B------:R-:W-:Y:S01]  /*95c0*/  FMUL.FTZ R6, R140, R3.reuse ;  /* 0x000000038c067220 */ /* 0x080fe20000410000 */
        /* <DEDUP_REMOVED lines=15> */
[-C--:B------:R-:W-:Y:S01]  /*96c0*/  FMUL.FTZ R197, R17, R99.reuse ;  /* 0x0000006311c57220 */ /* 0x080fe20000410000 */
        /* <DEDUP_REMOVED lines=78> */
[-C--:B------:R-:W-:Y:S01]  /*9bb0*/  FMUL.FTZ R244, R172, R94.reuse ;  /* 0x0000005eacf47220 */ /* 0x080fe20000410000 */
        /* <DEDUP_REMOVED lines=65> */
[-C--:B------:R-:W-:Y:S01]  /*9fd0*/  FMUL.FTZ R150, R182, R90.reuse ;  /* 0x0000005ab6967220 */ /* 0x080fe20000410000 */
        /* <DEDUP_REMOVED lines=40> */
.L_x_13505:
[----:B------:R-:W-:Y:S05]  /*a260*/  BSYNC B0 ;  /* 0x0000000000007941 */ /* 0x000fea0003800000 */
.L_x_13504:
        /* <DEDUP_REMOVED lines=391> */
.L_x_13507:
[----:B------:R-:W-:Y:S05]  /*bae0*/  BSYNC B0 ;  /* 0x0000000000007941 */ /* 0x000fea0003800000 */
.L_x_13506:
        /* <DEDUP_REMOVED lines=22> */
.L_x_13509:
[----:B------:R-:W-:Y:S05]  /*bc50*/  BSYNC B0 ;  /* 0x0000000000007941 */ /* 0x000fea0003800000 */
.L_x_13508:
        /* <DEDUP_REMOVED lines=20> */
.L_x_13511:
[----:B------:R-:W-:Y:S05]  /*bda0*/  BSYNC B0 ;  /* 0x0000000000007941 */ /* 0x000fea0003800000 */
.L_x_13510:
        /* <DEDUP_REMOVED lines=20> */
.L_x_13513:
[----:B------:R-:W-:Y:S05]  /*bef0*/  BSYNC B0 ;  /* 0x0000000000007941 */ /* 0x000fea0003800000 */
.L_x_13512:
        /* <DEDUP_REMOVED lines=20> */
.L_x_13515:
[----:B------:R-:W-:Y:S05]  /*c040*/  BSYNC B0 ;  /* 0x0000000000007941 */ /* 0x000fea0003800000 */
.L_x_13514:
        /* <DEDUP_REMOVED lines=115> */
[CC--:B------:R-:W-:Y:S01]  /*c780*/  FMUL.FTZ R64, R227.reuse, -R226.reuse ;  /* 0x800000e2e3407220 */ /* 0x0c0fe20000410000 */
        /* <DEDUP_REMOVED lines=27> */
[C---:B------:R-:W-:Y:S01]  /*c940*/  FFMA.FTZ R175, R176.reuse, R223, R218 ;  /* 0x000000dfb0af7223 */ /* 0x040fe200000100da */
[-C--:B------:R-:W-:Y:S01]  /*c950*/  FFMA.FTZ R218, R179, R222.reuse, R178 ;  /* 0x000000deb3da7223 */ /* 0x080fe200000100b2 */
[C---:B------:R-:W-:Y:S01]  /*c960*/  FFMA.FTZ R220, R223.reuse, UR52, -R220 ;  /* 0x00000034dfdc7c23 */ /* 0x040fe200080108dc */
[----:B------:R-:W-:Y:S01]  /*c970*/  FMUL.FTZ R179, R223, UR51 ;  /* 0x00000033dfb37c20 */ /* 0x000fe20008410000 */
[----:B------:R-:W-:Y:S01]  /*c980*/  FFMA.FTZ R64, R176, R222, -R217 ;  /* 0x000000deb0407223 */ /* 0x000fe200000108d9 */
[----:B-1----:R-:W-:Y:S01]  /*c990*/  SHF.L.U32 R176, R248, 0x5, RZ ;  /* 0x00000005f8b07819 */ /* 0x002fe200000006ff */
[----:B------:R-:W-:Y:S01]  /*c9a0*/  FMUL.FTZ R217, R65, R220 ;  /* 0x000000dc41d97220 */ /* 0x000fe20000410000 */
[C---:B------:R-:W-:Y:S01]  /*c9b0*/  FFMA.FTZ R179, R222.reuse, UR52, R179 ;  /* 0x00000034deb37c23 */ /* 0x040fe200080100b3 */
[-C--:B------:R-:W-:Y:S01]  /*c9c0*/  FMUL.FTZ R220, R223, R93.reuse ;  /* 0x0000005ddfdc7220 */ /* 0x080fe20000410000 */
        /* <DEDUP_REMOVED lines=22> */
[----:B------:R-:W-:Y:S01]  /*cb30*/  FFMA.FTZ R177, R177, R218, R176 ;  /* 0x000000dab1b17223 */ /* 0x000fe200000100b0 */
        /* <DEDUP_REMOVED lines=24> */
[C---:B------:R-:W-:Y:S01]  /*ccc0*/  FFMA.FTZ R168, R224.reuse, UR52, -R169 ;  /* 0x00000034e0a87c23 */ /* 0x040fe200080108a9 */
[-C--:B------:R-:W-:Y:S01]  /*ccd0*/  FMUL.FTZ R224, R224, R94.reuse ;  /* 0x0000005ee0e07220 */ /* 0x080fe20000410000 */
[----:B------:R-:W-:Y:S01]  /*cce0*/  FFMA.FTZ R172, R172, R225, R223 ;  /* 0x000000e1acac7223 */ /* 0x000fe200000100df */
[C---:B------:R-:W-:Y:S01]  /*ccf0*/  FFMA.FTZ R213, R225.reuse, UR52, R130 ;  /* 0x00000034e1d57c23 */ /* 0x040fe20008010082 */
        /* <DEDUP_REMOVED lines=17> */
[CC--:B------:R-:W-:Y:S01]  /*ce10*/  FMUL.FTZ R70, R165.reuse, -R168.reuse ;  /* 0x800000a8a5467220 */ /* 0x0c0fe20000410000 */
        /* <DEDUP_REMOVED lines=12> */
[C---:B------:R-:W-:Y:S01]  /*cee0*/  FMUL.FTZ R161, R159.reuse, -R166 ;  /* 0x800000a69fa17220 */ /* 0x040fe20000410000 */
[-C--:B------:R-:W-:Y:S01]  /*cef0*/  FMUL.FTZ R159, R159, -R165.reuse ;  /* 0x800000a59f9f7220 */ /* 0x080fe20000410000 */
[----:B------:R-:W-:Y:S01]  /*cf00*/  FMUL.FTZ R220, R227, R92 ;  /* 0x0000005ce3dc7220 */ /* 0x000fe20000410000 */
[----:B------:R-:W-:Y:S01]  /*cf10*/  FMUL.FTZ R70, R216, UR51 ;  /* 0x00000033d8467c20 */ /* 0x000fe20008410000 */
[C---:B------:R-:W-:Y:S01]  /*cf20*/  FFMA.FTZ R162, R148.reuse, R165, -R161 ;  /* 0x000000a594a27223 */ /* 0x040fe200000108a1 */
[----:B------:R-:W-:Y:S01]  /*cf30*/  FFMA.FTZ R159, R148, R166, R159 ;  /* 0x000000a6949f7223 */ /* 0x000fe2000001009f */
[C---:B------:R-:W-:Y:S01]  /*cf40*/  FFMA.FTZ R148, R216.reuse, UR52, -R211 ;  /* 0x00000034d8947c23 */ /* 0x040fe200080108d3 */
[-C--:B------:R-:W-:Y:S01]  /*cf50*/  FMUL.FTZ R211, R216, R95.reuse ;  /* 0x0000005fd8d37220 */ /* 0x080fe20000410000 */
        /* <DEDUP_REMOVED lines=15> */
[----:B------:R-:W-:Y:S01]  /*d050*/  FMUL.FTZ R209, R146, -R160 ;  /* 0x800000a092d17220 */ /* 0x000fe20000410000 */
[C---:B------:R-:W-:Y:S01]  /*d060*/  FMUL.FTZ R228, R137.reuse, UR51 ;  /* 0x0000003389e47c20 */ /* 0x040fe20008410000 */
        /* <DEDUP_REMOVED lines=12> */
[----:B------:R-:W-:Y:S01]  /*d130*/  FMUL.FTZ R146, R144, -R158 ;  /* 0x8000009e90927220 */ /* 0x000fe20000410000 */
[----:B------:R-:W-:Y:S01]  /*d140*/  FMUL.FTZ R210, R188, R217 ;  /* 0x000000d9bcd27220 */ /* 0x000fe20000410000 */
[-C--:B------:R-:W-:Y:S01]  /*d150*/  FMUL.FTZ R209, R144, -R157.reuse ;  /* 0x8000009d90d17220 */ /* 0x080fe20000410000 */
[----:B------:R-:W-:Y:S01]  /*d160*/  FFMA.FTZ R176, R233, UR52, R228 ;  /* 0x00000034e9b07c23 */ /* 0x000fe200080100e4 */
[----:B------:R-:W-:Y:S01]  /*d170*/  FFMA.FTZ R147, R145, R157, -R146 ;  /* 0x0000009d91937223 */ /* 0x000fe20000010892 */
        /* <DEDUP_REMOVED lines=55> */
[-C--:B------:R-:W-:Y:S01]  /*d4f0*/  FMUL.FTZ R146, R150, R104.reuse ;  /* 0x0000006896927220 */ /* 0x080fe20000410000 */
        /* <DEDUP_REMOVED lines=16> */
[-C--:B------:R-:W-:Y:S01]  /*d600*/  FFMA.FTZ R212, R206, R141.reuse, R147 ;  /* 0x0000008dced47223 */ /* 0x080fe20000010093 */
        /* <DEDUP_REMOVED lines=10> */
[----:B------:R-:W-:Y:S01]  /*d6b0*/  FMUL.FTZ R210, R154, R102 ;  /* 0x000000669ad27220 */ /* 0x000fe20000410000 */
        /* <DEDUP_REMOVED lines=33> */
[----:B------:R-:W-:Y:S01]  /*d8d0*/  FFMA.FTZ R220, R200, R138, R147 ;  /* 0x0000008ac8dc7223 */ /* 0x000fe20000010093 */
        /* <DEDUP_REMOVED lines=164> */
.L_x_13517:
[----:B------:R-:W-:Y:S05]  /*e320*/  BSYNC B0 ;  /* 0x0000000000007941 */ /* 0x000fea0003800000 */
.L_x_13516:
        /* <DEDUP_REMOVED lines=64> */
.L_x_13519:
[----:B------:R-:W-:Y:S05]  /*e730*/  BSYNC B0 ;  /* 0x0000000000007941 */ /* 0x000fea0003800000 */
.L_x_13518:
        /* <DEDUP_REMOVED lines=12> */
.L_x_13521:
[----:B------:R-:W-:Y:S05]  /*e800*/  BSYNC B0 ;  /* 0x0000000000007941 */ /* 0x000fea0003800000 */
.L_x_13520:
[----:B-12---:R1:W2:Y:S01]  /*e810*/  LDS R65, [R224+0x9c0] ;  /* 0x0009c000e0417984 */ /* 0x0062a20000000800 */
[----:B------:R-:W-:Y:S01]  /*e820*/  BSSY B0, `(.L_x_13522) ;  /* 0x0000004000007945 */ /* 0x000fe20003800000 */
[----:B------:R-:W-:-:S03]  /*e830*/  LEA R223, R223, UR17, 0x2 ;  /* 0x00000011dfdf7c11 */ /* 0x000fc6000f8e10ff */
[----:B------:R-:W-:Y:S05]  /*e840*/  @!P1 BRA `(.L_x_13523) ;  /* 0x0000000000049947 */ /* 0x000fea0003800000 */
[----:B--2---:R3:W-:Y:S02]  /*e850*/  REDG.E.ADD.F32.FTZ.RN.STRONG.GPU desc[UR24][R66.64+-0xe80], R65 ;  /* 0xfff18041420079a6 */ /* 0x0047e4000c10f398 */
.L_x_13523:
[----:B------:R-:W-:Y:S05]  /*e860*/  BSYNC B0 ;  /* 0x0000000000007941 */ /* 0x000fea0003800000 */
.L_x_13522:
[----:B--23--:R2:W3:Y:S01]  /*e870*/  LDS R65, [R223+0xa40] ;  /* 0x000a4000df417984 */ /* 0x00c4e20000000800 */
[----:B------:R-:W-:Y:S01]  /*e880*/  BSSY B0, `(.L_x_13524) ;  /* 0x0000004000007945 */ /* 0x000fe20003800000 */
[----:B------:R-:W-:-:S03]  /*e890*/  LEA R222, R222, UR17, 0x2 ;  /* 0x00000011dede7c11 */ /* 0x000fc6000f8e10ff */
[----:B------:R-:W-:Y:S05]  /*e8a0*/  @!P2 BRA `(.L_x_13525) ;  /* 0x000000000004a947 */ /* 0x000fea0003800000 */
[----:B---3--:R4:W-:Y:S02]  /*e8b0*/  REDG.E.ADD.F32.FTZ.RN.STRONG.GPU desc[UR24][R66.64+-0xe00], R65 ;  /* 0xfff20041420079a6 */ /* 0x0089e4000c10f398 */
.L_x_13525:
[----:B------:R-:W-:Y:S05]  /*e8c0*/  BSYNC B0 ;  /* 0x0000000000007941 */ /* 0x000fea0003800000 */
.L_x_13524:
[----:B---34-:R3:W4:Y:S01]  /*e8d0*/  LDS R65, [R222+0xac0] ;  /* 0x000ac000de417984 */ /* 0x0187220000000800 */
[----:B------:R-:W-:Y:S01]  /*e8e0*/  BSSY B0, `(.L_x_13526) ;  /* 0x0000004000007945 */ /* 0x000fe20003800000 */
[----:B------:R-:W-:-:S03]  /*e8f0*/  LEA R221, R221, UR17, 0x2 ;  /* 0x00000011dddd7c11 */ /* 0x000fc6000f8e10ff */
[----:B------:R-:W-:Y:S05]  /*e900*/  @!P3 BRA `(.L_x_13527) ;  /* 0x000000000004b947 */ /* 0x000fea0003800000 */
[----:B----4-:R4:W-:Y:S02]  /*e910*/  REDG.E.ADD.F32.FTZ.RN.STRONG.GPU desc[UR24][R66.64+-0xd80], R65 ;  /* 0xfff28041420079a6 */ /* 0x0109e4000c10f398 */
.L_x_13527:
[----:B------:R-:W-:Y:S05]  /*e920*/  BSYNC B0 ;  /* 0x0000000000007941 */ /* 0x000fea0003800000 */
.L_x_13526:
[----:B----4-:R4:W0:Y:S01]  /*e930*/  LDS R65, [R221+0xb40] ;  /* 0x000b4000dd417984 */ /* 0x0108220000000800 */
[----:B------:R-:W-:Y:S01]  /*e940*/  BSSY B0, `(.L_x_13528) ;  /* 0x0000004000007945 */ /* 0x000fe20003800000 */
[----:B------:R-:W-:-:S03]  /*e950*/  LEA R220, R220, UR17, 0x2 ;  /* 0x00000011dcdc7c11 */ /* 0x000fc6000f8e10ff */
[----:B------:R-:W-:Y:S05]  /*e960*/  @!P4 BRA `(.L_x_13529) ;  /* 0x000000000004c947 */ /* 0x000fea0003800000 */
[----:B0-----:R0:W-:Y:S02]  /*e970*/  REDG.E.ADD.F32.FTZ.RN.STRONG.GPU desc[UR24][R66.64+-0xd00], R65 ;  /* 0xfff30041420079a6 */ /* 0x0011e4000c10f398 */
.L_x_13529:
[----:B------:R-:W-:Y:S05]  /*e980*/  BSYNC B0 ;  /* 0x0000000000007941 */ /* 0x000fea0003800000 */
.L_x_13528:
[----:B0-----:R0:W0:Y:S01]  /*e990*/  LDS R65, [R220+0xbc0] ;  /* 0x000bc000dc417984 */ /* 0x0010220000000800 */
[----:B------:R-:W-:Y:S04]  /*e9a0*/  BSSY B0, `(.L_x_13530) ;  /* 0x0000003000007945 */ /* 0x000fe80003800000 */
[----:B------:R-:W-:Y:S05]  /*e9b0*/  @!P5 BRA `(.L_x_13531) ;  /* 0x000000000004d947 */ /* 0x000fea0003800000 */
[----:B0-----:R0:W-:Y:S02]  /*e9c0*/  REDG.E.ADD.F32.FTZ.RN.STRONG.GPU desc[UR24][R66.64+-0xc80], R65 ;  /* 0xfff38041420079a6 */ /* 0x0011e4000c10f398 */
.L_x_13531:
[----:B------:R-:W-:Y:S05]  /*e9d0*/  BSYNC B0 ;  /* 0x0000000000007941 */ /* 0x000fea0003800000 */
.L_x_13530:
        /* <DEDUP_REMOVED lines=12> */
.L_x_13533:
[----:B------:R-:W-:Y:S05]  /*eaa0*/  BSYNC B0 ;  /* 0x0000000000007941 */ /* 0x000fea0003800000 */
.L_x_13532:
[----:B0-----:R0:W0:Y:S01]  /*eab0*/  LDS R65, [R218+0xcc0] ;  /* 0x000cc000da417984 */ /* 0x0010220000000800 */
[----:B------:R-:W-:Y:S01]  /*eac0*/  BSSY B0, `(.L_x_13534) ;  /* 0x0000004000007945 */ /* 0x000fe20003800000 */
[----:B------:R-:W-:-:S03]  /*ead0*/  LEA R217, R217, UR17, 0x2 ;  /* 0x00000011d9d97c11 */ /* 0x000fc6000f8e10ff */
[----:B------:R-:W-:Y:S05]  /*eae0*/  @!P1 BRA `(.L_x_13535) ;  /* 0x0000000000049947 */ /* 0x000fea0003800000 */
[----:B0-----:R0:W-:Y:S02]  /*eaf0*/  REDG.E.ADD.F32.FTZ.RN.STRONG.GPU desc[UR24][R66.64+-0xb80], R65 ;  /* 0xfff48041420079a6 */ /* 0x0011e4000c10f398 */
.L_x_13535:
[----:B------:R-:W-:Y:S05]  /*eb00*/  BSYNC B0 ;  /* 0x0000000000007941 */ /* 0x000fea0003800000 */
.L_x_13534:
[----:B0-----:R0:W0:Y:S01]  /*eb10*/  LDS R65, [R217+0xd40] ;  /* 0x000d4000d9417984 */ /* 0x0010220000000800 */
[----:B------:R-:W-:Y:S01]  /*eb20*/  BSSY B0, `(.L_x_13536) ;  /* 0x0000004000007945 */ /* 0x000fe20003800000 */
[----:B------:R-:W-:-:S03]  /*eb30*/  LEA R216, R216, UR17, 0x2 ;  /* 0x00000011d8d87c11 */ /* 0x000fc6000f8e10ff */
[----:B------:R-:W-:Y:S05]  /*eb40*/  @!P2 BRA `(.L_x_13537) ;  /* 0x000000000004a947 */ /* 0x000fea0003800000 */
[----:B0-----:R0:W-:Y:S02]  /*eb50*/  REDG.E.ADD.F32.FTZ.RN.STRONG.GPU desc[UR24][R66.64+-0xb00], R65 ;  /* 0xfff50041420079a6 */ /* 0x0011e4000c10f398 */
.L_x_13537:
[----:B------:R-:W-:Y:S05]  /*eb60*/  BSYNC B0 ;  /* 0x0000000000007941 */ /* 0x000fea0003800000 */
.L_x_13536:
[----:B0-----:R0:W0:Y:S01]  /*eb70*/  LDS R65, [R216+0xdc0] ;  /* 0x000dc000d8417984 */ /* 0x0010220000000800 */
[----:B------:R-:W-:Y:S01]  /*eb80*/  BSSY B0, `(.L_x_13538) ;  /* 0x0000004000007945 */ /* 0x000fe20003800000 */
[----:B------:R-:W-:-:S03]  /*eb90*/  LEA R215, R215, UR17, 0x2 ;  /* 0x00000011d7d77c11 */ /* 0x000fc6000f8e10ff */
[----:B------:R-:W-:Y:S05]  /*eba0*/  @!P3 BRA `(.L_x_13539) ;  /* 0x000000000004b947 */ /* 0x000fea0003800000 */
[----:B0-----:R0:W-:Y:S02]  /*ebb0*/  REDG.E.ADD.F32.FTZ.RN.STRONG.GPU desc[UR24][R66.64+-0xa80], R65 ;  /* 0xfff58041420079a6 */ /* 0x0011e4000c10f398 */
.L_x_13539:
[----:B------:R-:W-:Y:S05]  /*ebc0*/  BSYNC B0 ;  /* 0x0000000000007941 */ /* 0x000fea0003800000 */
.L_x_13538:
[----:B0-----:R0:W0:Y:S01]  /*ebd0*/  LDS R65, [R215+0xe40] ;  /* 0x000e4000d7417984 */ /* 0x0010220000000800 */
[----:B------:R-:W-:Y:S01]  /*ebe0*/  BSSY B0, `(.L_x_13540) ;  /* 0x0000004000007945 */ /* 0x000fe20003800000 */
[----:B------:R-:W-:-:S03]  /*ebf0*/  LEA R214, R214, UR17, 0x2 ;  /* 0x00000011d6d67c11 */ /* 0x000fc6000f8e10ff */
[----:B------:R-:W-:Y:S05]  /*ec00*/  @!P4 BRA `(.L_x_13541) ;  /* 0x000000000004c947 */ /* 0x000fea0003800000 */
[----:B0-----:R0:W-:Y:S02]  /*ec10*/  REDG.E.ADD.F32.FTZ.RN.STRONG.GPU desc[UR24][R66.64+-0xa00], R65 ;  /* 0xfff60041420079a6 */ /* 0x0011e4000c10f398 */
.L_x_13541:
[----:B------:R-:W-:Y:S05]  /*ec20*/  BSYNC B0 ;  /* 0x0000000000007941 */ /* 0x000fea0003800000 */
.L_x_13540:
[----:B0-----:R0:W0:Y:S01]  /*ec30*/  LDS R65, [R214+0xec0] ;  /* 0x000ec000d6417984 */ /* 0x0010220000000800 */
[----:B------:R-:W-:Y:S04]  /*ec40*/  BSSY B0, `(.L_x_13542) ;  /* 0x0000003000007945 */ /* 0x000fe80003800000 */
[----:B------:R-:W-:Y:S05]  /*ec50*/  @!P5 BRA `(.L_x_13543) ;  /* 0x000000000004d947 */ /* 0x000fea0003800000 */
[----:B0-----:R0:W-:Y:S02]  /*ec60*/  REDG.E.ADD.F32.FTZ.RN.STRONG.GPU desc[UR24][R66.64+-0x980], R65 ;  /* 0xfff68041420079a6 */ /* 0x0011e4000c10f398 */
.L_x_13543:
[----:B------:R-:W-:Y:S05]  /*ec70*/  BSYNC B0 ;  /* 0x0000000000007941 */ /* 0x000fea0003800000 */
.L_x_13542:
        /* <DEDUP_REMOVED lines=12> */
.L_x_13545:
[----:B------:R-:W-:Y:S05]  /*ed40*/  BSYNC B0 ;  /* 0x0000000000007941 */ /* 0x000fea0003800000 */
.L_x_13544:
[----:B0-----:R0:W0:Y:S01]  /*ed50*/  LDS R65, [R212+0xfc0] ;  /* 0x000fc000d4417984 */ /* 0x0010220000000800 */
[----:B------:R-:W-:Y:S01]  /*ed60*/  BSSY B0, `(.L_x_13546) ;  /* 0x0000004000007945 */ /* 0x000fe20003800000 */
[----:B------:R-:W-:-:S03]  /*ed70*/  LEA R211, R211, UR17, 0x2 ;  /* 0x00000011d3d37c11 */ /* 0x000fc6000f8e10ff */
[----:B------:R-:W-:Y:S05]  /*ed80*/  @!P1 BRA `(.L_x_13547) ;  /* 0x0000000000049947 */ /* 0x000fea0003800000 */
[----:B0-----:R0:W-:Y:S02]  /*ed90*/  REDG.E.ADD.F32.FTZ.RN.STRONG.GPU desc[UR24][R66.64+-0x880], R65 ;  /* 0xfff78041420079a6 */ /* 0x0011e4000c10f398 */
.L_x_13547:
[----:B------:R-:W-:Y:S05]  /*eda0*/  BSYNC B0 ;  /* 0x0000000000007941 */ /* 0x000fea0003800000 */
.L_x_13546:
[----:B0-----:R0:W0:Y:S01]  /*edb0*/  LDS R65, [R211+0x1040] ;  /* 0x00104000d3417984 */ /* 0x0010220000000800 */
[----:B------:R-:W-:Y:S01]  /*edc0*/  BSSY B0, `(.L_x_13548) ;  /* 0x0000004000007945 */ /* 0x000fe20003800000 */
[----:B------:R-:W-:-:S03]  /*edd0*/  LEA R209, R209, UR17, 0x2 ;  /* 0x00000011d1d17c11 */ /* 0x000fc6000f8e10ff */
[----:B------:R-:W-:Y:S05]  /*ede0*/  @!P2 BRA `(.L_x_13549) ;  /* 0x000000000004a947 */ /* 0x000fea0003800000 */
[----:B0-----:R0:W-:Y:S02]  /*edf0*/  REDG.E.ADD.F32.FTZ.RN.STRONG.GPU desc[UR24][R66.64+-0x800], R65 ;  /* 0xfff80041420079a6 */ /* 0x0011e4000c10f398 */
.L_x_13549:
[----:B------:R-:W-:Y:S05]  /*ee00*/  BSYNC B0 ;  /* 0x0000000000007941 */ /* 0x000fea0003800000 */
.L_x_13548:
[----:B0-----:R0:W0:Y:S01]  /*ee10*/  LDS R65, [R209+0x10c0] ;  /* 0x0010c000d1417984 */ /* 0x0010220000000800 */
[----:B------:R-:W-:Y:S01]  /*ee20*/  BSSY B0, `(.L_x_13550) ;  /* 0x0000004000007945 */ /* 0x000fe20003800000 */
[----:B------:R-:W-:-:S03]  /*ee30*/  LEA R233, R233, UR17, 0x2 ;  /* 0x00000011e9e97c11 */ /* 0x000fc6000f8e10ff */
[----:B------:R-:W-:Y:S05]  /*ee40*/  @!P3 BRA `(.L_x_13551) ;  /* 0x000000000004b947 */ /* 0x000fea0003800000 */
[----:B0-----:R0:W-:Y:S02]  /*ee50*/  REDG.E.ADD.F32.FTZ.RN.STRONG.GPU desc[UR24][R66.64+-0x780], R65 ;  /* 0xfff88041420079a6 */ /* 0x0011e4000c10f398 */
.L_x_13551:
[----:B------:R-:W-:Y:S05]  /*ee60*/  BSYNC B0 ;  /* 0x0000000000007941 */ /* 0x000fea0003800000 */
.L_x_13550:
[----:B0-----:R0:W0:Y:S01]  /*ee70*/  LDS R65, [R233+0x1140] ;  /* 0x00114000e9417984 */ /* 0x0010220000000800 */
[----:B------:R-:W-:Y:S01]  /*ee80*/  BSSY B0, `(.L_x_13552) ;  /* 0x0000004000007945 */ /* 0x000fe20003800000 */
[----:B------:R-:W-:-:S03]  /*ee90*/  LEA R234, R234, UR17, 0x2 ;  /* 0x00000011eaea7c11 */ /* 0x000fc6000f8e10ff */
[----:B------:R-:W-:Y:S05]  /*eea0*/  @!P4 BRA `(.L_x_13553) ;  /* 0x000000000004c947 */ /* 0x000fea0003800000 */
[----:B0-----:R0:W-:Y:S02]  /*eeb0*/  REDG.E.ADD.F32.FTZ.RN.STRONG.GPU desc[UR24][R66.64+-0x700], R65 ;  /* 0xfff90041420079a6 */ /* 0x0011e4000c10f398 */
.L_x_13553:
[----:B------:R-:W-:Y:S05]  /*eec0*/  BSYNC B0 ;  /* 0x0000000000007941 */ /* 0x000fea0003800000 */
.L_x_13552:
[----:B0-----:R0:W0:Y:S01]  /*eed0*/  LDS R65, [R234+0x11c0] ;  /* 0x0011c000ea417984 */ /* 0x0010220000000800 */
[----:B------:R-:W-:Y:S04]  /*eee0*/  BSSY B0, `(.L_x_13554) ;  /* 0x0000003000007945 */ /* 0x000fe80003800000 */
[----:B------:R-:W-:Y:S05]  /*eef0*/  @!P5 BRA `(.L_x_13555) ;  /* 0x000000000004d947 */ /* 0x000fea0003800000 */
[----:B0-----:R0:W-:Y:S02]  /*ef00*/  REDG.E.ADD.F32.FTZ.RN.STRONG.GPU desc[UR24][R66.64+-0x680], R65 ;  /* 0xfff98041420079a6 */ /* 0x0011e4000c10f398 */
.L_x_13555:
[----:B------:R-:W-:Y:S05]  /*ef10*/  BSYNC B0 ;  /* 0x0000000000007941 */ /* 0x000fea0003800000 */
.L_x_13554:
        /* <DEDUP_REMOVED lines=12> */
.L_x_13557:
[----:B------:R-:W-:Y:S05]  /*efe0*/  BSYNC B0 ;  /* 0x0000000000007941 */ /* 0x000fea0003800000 */
.L_x_13556:
[----:B0-----:R0:W0:Y:S01]  /*eff0*/  LDS R65, [R236+0x12c0] ;  /* 0x0012c000ec417984 */ /* 0x0010220000000800 */
[----:B------:R-:W-:Y:S01]  /*f000*/  BSSY B0, `(.L_x_13558) ;  /* 0x0000004000007945 */ /* 0x000fe20003800000 */
[----:B------:R-:W-:-:S03]  /*f010*/  LEA R237, R237, UR17, 0x2 ;  /* 0x00000011eded7c11 */ /* 0x000fc6000f8e10ff */
[----:B------:R-:W-:Y:S05]  /*f020*/  @!P1 BRA `(.L_x_13559) ;  /* 0x0000000000049947 */ /* 0x000fea0003800000 */
[----:B0-----:R0:W-:Y:S02]  /*f030*/  REDG.E.ADD.F32.FTZ.RN.STRONG.GPU desc[UR24][R66.64+-0x580], R65 ;  /* 0xfffa8041420079a6 */ /* 0x0011e4000c10f398 */
.L_x_13559:
[----:B------:R-:W-:Y:S05]  /*f040*/  BSYNC B0 ;  /* 0x0000000000007941 */ /* 0x000fea0003800000 */
.L_x_13558:
[----:B0-----:R0:W0:Y:S01]  /*f050*/  LDS R65, [R237+0x1340] ;  /* 0x00134000ed417984 */ /* 0x0010220000000800 */
[----:B------:R-:W-:Y:S01]  /*f060*/  BSSY B0, `(.L_x_13560) ;  /* 0x0000004000007945 */ /* 0x000fe20003800000 */
[----:B------:R-:W-:-:S03]  /*f070*/  LEA R238, R238, UR17, 0x2 ;  /* 0x00000011eeee7c11 */ /* 0x000fc6000f8e10ff */
[----:B------:R-:W-:Y:S05]  /*f080*/  @!P2 BRA `(.L_x_13561) ;  /* 0x000000000004a947 */ /* 0x000fea0003800000 */
[----:B0-----:R0:W-:Y:S02]  /*f090*/  REDG.E.ADD.F32.FTZ.RN.STRONG.GPU desc[UR24][R66.64+-0x500], R65 ;  /* 0xfffb0041420079a6 */ /* 0x0011e4000c10f398 */
.L_x_13561:
[----:B------:R-:W-:Y:S05]  /*f0a0*/  BSYNC B0 ;  /* 0x0000000000007941 */ /* 0x000fea0003800000 */
.L_x_13560:
[----:B0-----:R0:W0:Y:S01]  /*f0b0*/  LDS R65, [R238+0x13c0] ;  /* 0x0013c000ee417984 */ /* 0x0010220000000800 */
[----:B------:R-:W-:Y:S01]  /*f0c0*/  BSSY B0, `(.L_x_13562) ;  /* 0x0000004000007945 */ /* 0x000fe20003800000 */
[----:B------:R-:W-:-:S03]  /*f0d0*/  LEA R239, R239, UR17, 0x2 ;  /* 0x00000011efef7c11 */ /* 0x000fc6000f8e10ff */
[----:B------:R-:W-:Y:S05]  /*f0e0*/  @!P3 BRA `(.L_x_13563) ;  /* 0x000000000004b947 */ /* 0x000fea0003800000 */
[----:B0-----:R0:W-:Y:S02]  /*f0f0*/  REDG.E.ADD.F32.FTZ.RN.STRONG.GPU desc[UR24][R66.64+-0x480], R65 ;  /* 0xfffb8041420079a6 */ /* 0x0011e4000c10f398 */
.L_x_13563:
[----:B------:R-:W-:Y:S05]  /*f100*/  BSYNC B0 ;  /* 0x0000000000007941 */ /* 0x000fea0003800000 */
.L_x_13562:
[----:B0-----:R0:W0:Y:S01]  /*f110*/  LDS R65, [R239+0x1440] ;  /* 0x00144000ef417984 */ /* 0x0010220000000800 */
[----:B------:R-:W-:Y:S01]  /*f120*/  BSSY B0, `(.L_x_13564) ;  /* 0x0000004000007945 */ /* 0x000fe20003800000 */
[----:B------:R-:W-:-:S03]  /*f130*/  LEA R240, R240, UR17, 0x2 ;  /* 0x00000011f0f07c11 */ /* 0x000fc6000f8e10ff */
[----:B------:R-:W-:Y:S05]  /*f140*/  @!P4 BRA `(.L_x_13565) ;  /* 0x000000000004c947 */ /* 0x000fea0003800000 */
[----:B0-----:R0:W-:Y:S02]  /*f150*/  REDG.E.ADD.F32.FTZ.RN.STRONG.GPU desc[UR24][R66.64+-0x400], R65 ;  /* 0xfffc0041420079a6 */ /* 0x0011e4000c10f398 */
.L_x_13565:
[----:B------:R-:W-:Y:S05]  /*f160*/  BSYNC B0 ;  /* 0x0000000000007941 */ /* 0x000fea0003800000 */
.L_x_13564:
[----:B0-----:R0:W0:Y:S01]  /*f170*/  LDS R65, [R240+0x14c0] ;  /* 0x0014c000f0417984 */ /* 0x0010220000000800 */
[----:B------:R-:W-:Y:S04]  /*f180*/  BSSY B0, `(.L_x_13566) ;  /* 0x0000003000007945 */ /* 0x000fe80003800000 */
[----:B------:R-:W-:Y:S05]  /*f190*/  @!P5 BRA `(.L_x_13567) ;  /* 0x000000000004d947 */ /* 0x000fea0003800000 */
[----:B0-----:R0:W-:Y:S02]  /*f1a0*/  REDG.E.ADD.F32.FTZ.RN.STRONG.GPU desc[UR24][R66.64+-0x380], R65 ;  /* 0xfffc8041420079a6 */ /* 0x0011e4000c10f398 */
.L_x_13567:
[----:B------:R-:W-:Y:S05]  /*f1b0*/  BSYNC B0 ;  /* 0x0000000000007941 */ /* 0x000fea0003800000 */
.L_x_13566:
        /* <DEDUP_REMOVED lines=12> */
.L_x_13569:
[----:B------:R-:W-:Y:S05]  /*f280*/  BSYNC B0 ;  /* 0x0000000000007941 */ /* 0x000fea0003800000 */
.L_x_13568:
[----:B0-----:R0:W0:Y:S01]  /*f290*/  LDS R65, [R242+0x15c0] ;  /* 0x0015c000f2417984 */ /* 0x0010220000000800 */
[----:B------:R-:W-:Y:S01]  /*f2a0*/  BSSY B0, `(.L_x_13570) ;  /* 0x0000004000007945 */ /* 0x000fe20003800000 */
[----:B------:R-:W-:-:S03]  /*f2b0*/  LEA R243, R243, UR17, 0x2 ;  /* 0x00000011f3f37c11 */ /* 0x000fc6000f8e10ff */
[----:B------:R-:W-:Y:S05]  /*f2c0*/  @!P1 BRA `(.L_x_13571) ;  /* 0x0000000000049947 */ /* 0x000fea0003800000 */
[----:B0-----:R0:W-:Y:S02]  /*f2d0*/  REDG.E.ADD.F32.FTZ.RN.STRONG.GPU desc[UR24][R66.64+-0x280], R65 ;  /* 0xfffd8041420079a6 */ /* 0x0011e4000c10f398 */
.L_x_13571:
[----:B------:R-:W-:Y:S05]  /*f2e0*/  BSYNC B0 ;  /* 0x0000000000007941 */ /* 0x000fea0003800000 */
.L_x_13570:
[----:B0-----:R0:W0:Y:S01]  /*f2f0*/  LDS R65, [R243+0x1640] ;  /* 0x00164000f3417984 */ /* 0x0010220000000800 */
[----:B------:R-:W-:Y:S01]  /*f300*/  BSSY B0, `(.L_x_13572) ;  /* 0x0000004000007945 */ /* 0x000fe20003800000 */
[----:B------:R-:W-:-:S03]  /*f310*/  LEA R244, R244, UR17, 0x2 ;  /* 0x00000011f4f47c11 */ /* 0x000fc6000f8e10ff */
[----:B------:R-:W-:Y:S05]  /*f320*/  @!P2 BRA `(.L_x_13573) ;  /* 0x000000000004a947 */ /* 0x000fea0003800000 */
[----:B0-----:R0:W-:Y:S02]  /*f330*/  REDG.E.ADD.F32.FTZ.RN.STRONG.GPU desc[UR24][R66.64+-0x200], R65 ;  /* 0xfffe0041420079a6 */ /* 0x0011e4000c10f398 */
.L_x_13573:
[----:B------:R-:W-:Y:S05]  /*f340*/  BSYNC B0 ;  /* 0x0000000000007941 */ /* 0x000fea0003800000 */
.L_x_13572:
[----:B0-----:R0:W0:Y:S01]  /*f350*/  LDS R65, [R244+0x16c0] ;  /* 0x0016c000f4417984 */ /* 0x0010220000000800 */
[----:B------:R-:W-:Y:S01]  /*f360*/  BSSY B0, `(.L_x_13574) ;  /* 0x0000004000007945 */ /* 0x000fe20003800000 */
[----:B------:R-:W-:-:S03]  /*f370*/  LEA R245, R245, UR17, 0x2 ;  /* 0x00000011f5f57c11 */ /* 0x000fc6000f8e10ff */
[----:B------:R-:W-:Y:S05]  /*f380*/  @!P3 BRA `(.L_x_13575) ;  /* 0x000000000004b947 */ /* 0x000fea0003800000 */
[----:B0-----:R0:W-:Y:S02]  /*f390*/  REDG.E.ADD.F32.FTZ.RN.STRONG.GPU desc[UR24][R66.64+-0x180], R65 ;  /* 0xfffe8041420079a6 */ /* 0x0011e4000c10f398 */
.L_x_13575:
[----:B------:R-:W-:Y:S05]  /*f3a0*/  BSYNC B0 ;  /* 0x0000000000007941 */ /* 0x000fea0003800000 */
.L_x_13574:
[----:B0-----:R0:W0:Y:S01]  /*f3b0*/  LDS R65, [R245+0x1740] ;  /* 0x00174000f5417984 */ /* 0x0010220000000800 */
[----:B------:R-:W-:Y:S01]  /*f3c0*/  BSSY B0, `(.L_x_13576) ;  /* 0x0000004000007945 */ /* 0x000fe20003800000 */
[----:B------:R-:W-:-:S03]  /*f3d0*/  LEA R246, R246, UR17, 0x2 ;  /* 0x00000011f6f67c11 */ /* 0x000fc6000f8e10ff */
[----:B------:R-:W-:Y:S05]  /*f3e0*/  @!P4 BRA `(.L_x_13577) ;  /* 0x000000000004c947 */ /* 0x000fea0003800000 */
[----:B0-----:R0:W-:Y:S02]  /*f3f0*/  REDG.E.ADD.F32.FTZ.RN.STRONG.GPU desc[UR24][R66.64+-0x100], R65 ;  /* 0xffff0041420079a6 */ /* 0x0011e4000c10f398 */
.L_x_13577:
[----:B------:R-:W-:Y:S05]  /*f400*/  BSYNC B0 ;  /* 0x0000000000007941 */ /* 0x000fea0003800000 */
.L_x_13576:
[----:B0-----:R0:W0:Y:S01]  /*f410*/  LDS R65, [R246+0x17c0] ;  /* 0x0017c000f6417984 */ /* 0x0010220000000800 */
[----:B------:R-:W-:Y:S01]  /*f420*/  BSSY B0, `(.L_x_13578) ;  /* 0x0000004000007945 */ /* 0x000fe20003800000 */
[----:B------:R-:W-:-:S03]  /*f430*/  FADD.FTZ R64, R228, R230 ;  /* 0x000000e6e4407221 */ /* 0x000fc60000010000 */
[----:B------:R-:W-:Y:S05]  /*f440*/  @!P5 BRA `(.L_x_13579) ;  /* 0x000000000004d947 */ /* 0x000fea0003800000 */
[----:B0-----:R0:W-:Y:S02]  /*f450*/  REDG.E.ADD.F32.FTZ.RN.STRONG.GPU desc[UR24][R66.64+-0x80], R65 ;  /* 0xffff8041420079a6 */ /* 0x0011e4000c10f398 */
.L_x_13579:
[----:B------:R-:W-:Y:S05]  /*f460*/  BSYNC B0 ;  /* 0x0000000000007941 */ /* 0x000fea0003800000 */
.L_x_13578:
        /* <DEDUP_REMOVED lines=154> */
.L_x_13581:
[----:B------:R-:W-:Y:S05]  /*fe10*/  BSYNC B0 ;  /* 0x0000000000007941 */ /* 0x000fea0003800000 */
.L_x_13580:
[----:B------:R-:W-:Y:S02]  /*fe20*/  UIADD3 UR7, UR7, 0x1, URZ ;  /* 0x0000000107077890 */ /* 0x000fe4000fffe03f */
[----:B------:R-:W-:Y:S02]  /*fe30*/  UIADD3 UR8, UP1, UR8, 0x1, URZ ;  /* 0x0000000108087890 */ /* 0x000fe4000ff3e03f */
[----:B------:R-:W-:Y:S02]  /*fe40*/  UISETP.GE.AND UP0, UPT, UR7, UR53, UPT ;  /* 0x000000350700728c */ /* 0x000fe4000bf06270 */
[----:B------:R-:W-:-:S04]  /*fe50*/  UIADD3.X UR9, URZ, UR9, URZ, UP1, !UPT ;  /* 0x000000093f097290 */ /* 0x000fc80008ffe43f */
[----:B------:R-:W-:-:S13]  /*fe60*/  PLOP3.LUT P1, PT, PT, PT, UP0, 0x80, 0x0 ;  /* 0x000000000000781c */ /* 0x000fda0003f2f008 */
[----:B------:R-:W-:Y:S05]  /*fe70*/  @!P1 BRA `(.L_x_13582) ;  /* 0xffffff7800189947 */ /* 0x000fea000383ffff */
.L_x_13503:
        /* <DEDUP_REMOVED lines=50> */
[----:B------:R-:W3:Y:S01]  /*101a0*/  @!P2 LDG.E.U16 R21, desc[UR24][R2.64+0x40] ;  /* 0x000040180215a981 */ /* 0x000ee2000c1e1500 */
[----:B------:R-:W-:Y:S02]  /*101b0*/  ISETP.GE.AND P5, PT, R14, UR44, PT ;  /* 0x0000002c0e007c0c */ /* 0x000fe4000bfa6270 */
[----:B------:R-:W-:Y:S01]  /*101c0*/  LOP3.LUT R9, R18, 0x120, RZ, 0xfc, !PT ;  /* 0x0000012012097812 */ /* 0x000fe200078efcff */
[----:B------:R-:W5:Y:S01]  /*101d0*/  @!P3 LDG.E.U16 R22, desc[UR24][R2.64+0x80] ;  /* 0x000080180216b981 */ /* 0x000f62000c1e1500 */
        /* <DEDUP_REMOVED lines=253> */
.L_x_13584:
[----:B------:R-:W-:Y:S05]  /*111b0*/  BSYNC B0 ;  /* 0x0000000000007941 */ /* 0x000fea0003800000 */
.L_x_13583:
        /* <DEDUP_REMOVED lines=95> */
[----:B0-----:R-:W-:Y:S01]  /*117b0*/  PRMT R24, R20, 0x7632, R24 ;  /* 0x0000763214187816 */ /* 0x001fe20000000018 */
[----:B------:R-:W-:Y:S01]  /*117c0*/  FADD.FTZ R55, R54, R55 ;  /* 0x0000003736377221 */ /* 0x000fe20000010000 */
[----:B------:R-:W-:Y:S01]  /*117d0*/  F2FP.BF16.F32.PACK_AB R20, R62, R61 ;  /* 0x0000003d3e14723e */ /* 0x000fe200000010ff */
[----:B------:R0:W-:Y:S02]  /*117e0*/  STS.U16 [R115+0xa], R26 ;  /* 0x00000a1a73007388 */ /* 0x0001e40000000400 */
[----:B------:R-:W-:Y:S01]  /*117f0*/  FADD.FTZ R56, R55, R56 ;  /* 0x0000003837387221 */ /* 0x000fe20000010000 */
[C---:B------:R-:W-:Y:S01]  /*11800*/  PRMT R30, R20.reuse, 0x7610, R30 ;  /* 0x00007610141e7816 */ /* 0x040fe2000000001e */
[----:B------:R-:W-:Y:S01]  /*11810*/  STS.U16 [R115+0xe], R24 ;  /* 0x00000e1873007388 */ /* 0x000fe20000000400 */
[----:B------:R-:W-:Y:S01]  /*11820*/  PRMT R31, R20, 0x7632, R31 ;  /* 0x00007632141f7816 */ /* 0x000fe2000000001f */
[----:B------:R-:W-:Y:S01]  /*11830*/  FADD.FTZ R57, R56, R57 ;  /* 0x0000003938397221 */ /* 0x000fe20000010000 */
[----:B------:R-:W-:Y:S01]  /*11840*/  MOV R20, UR44 ;  /* 0x0000002c00147c02 */ /* 0x000fe20008000f00 */
[----:B------:R-:W-:Y:S01]  /*11850*/  STS.U16 [R115+0x14], R22 ;  /* 0x0000141673007388 */ /* 0x000fe20000000400 */
[----:B0-----:R-:W-:Y:S01]  /*11860*/  PRMT R26, R22, 0x7632, R26 ;  /* 0x00007632161a7816 */ /* 0x001fe2000000001a */
[----:B------:R-:W-:-:S02]  /*11870*/  FADD.FTZ R58, R57, R58 ;  /* 0x0000003a393a7221 */ /* 0x000fc40000010000 */
[----:B------:R-:W-:Y:S02]  /*11880*/  STS.U16 [R115+0x18], R30 ;  /* 0x0000181e73007388 */ /* 0x000fe40000000400 */
[----:B------:R-:W-:Y:S02]  /*11890*/  FADD.FTZ R59, R58, R59 ;  /* 0x0000003b3a3b7221 */ /* 0x000fe40000010000 */
        /* <DEDUP_REMOVED lines=27> */
[----:B------:R-:W0:Y:S01]  /*11a50*/  LDS R39, [UR17+0x420] ;  /* 0x00042011ff277984 */ /* 0x000e220008000800 */
[----:B------:R-:W-:Y:S01]  /*11a60*/  UIADD3 UR17, UR9, UR20, URZ ;  /* 0x0000001409117290 */ /* 0x000fe2000fffe03f */
        /* <DEDUP_REMOVED lines=17> */
.L_x_13586:
[----:B------:R-:W-:Y:S05]  /*11b80*/  BSYNC B0 ;  /* 0x0000000000007941 */ /* 0x000fea0003800000 */
.L_x_13585:
        /* <DEDUP_REMOVED lines=17> */
[----:B01----:R-:W-:Y:S01]  /*11ca0*/  MOV R18, UR7 ;  /* 0x0000000700127c02 */ /* 0x003fe20008000f00 */
        /* <DEDUP_REMOVED lines=38> */
.L_x_13465:
        /* <DEDUP_REMOVED lines=29> */
.L_x_13589:
[----:B------:R-:W-:Y:S05]  /*120e0*/  BSYNC B0 ;  /* 0x0000000000007941 */ /* 0x000fea0003800000 */
.L_x_13588:
        /* <DEDUP_REMOVED lines=32> */
.L_x_13591:
[----:B------:R-:W2:Y:S02]  /*122f0*/  S2R R11, SR_TID.X ;  /* 0x00000000000b7919 */ /* 0x000ea40000002100 */
.L_x_13592:
[----:B------:R-:W-:Y:S05]  /*12300*/  BSYNC B0 ;  /* 0x0000000000007941 */ /* 0x000fea0003800000 */
.L_x_13590:
        /* <DEDUP_REMOVED lines=23> */
.L_x_13594:
        /* <DEDUP_REMOVED lines=32> */
.L_x_13593:
[----:B------:R-:W-:Y:S05]  /*12680*/  EXIT ;  /* 0x000000000000794d */ /* 0x000fea0003800000 */
.L_x_13595:
        /* <DEDUP_REMOVED lines=15> */
.L_x_18975:


//--------------------- .text._Z25selective_scan_bwd_kernelI32Selective_Scan_bwd_kernel_traitsILi32ELi16ELb0ELb1ELb1ELb0ELb0EN3c108BFloat16ENS1_7complexIfEEEEv12SSMParamsBwd --------------------------
	.section	.text._Z25selective_scan_bwd_kernelI32Selective_Scan_bwd_kernel_traitsILi32ELi16ELb0ELb1ELb1ELb0ELb0EN3c108BFloat16ENS1_7complexIfEEEEv12SSMParamsBwd,"ax",@progbits
	.align	128
        .global         _Z25selective_scan_bwd_kernelI32Selective_Scan_bwd_kernel_traitsILi32ELi16ELb0ELb1ELb1ELb0ELb0EN3c108BFloat16ENS1_7complexIfEEEEv12SSMParamsBwd
        .type           _Z25selective_scan_bwd_kernelI32Selective_Scan_bwd_kernel_traitsILi32ELi16ELb0ELb1ELb1ELb0ELb0EN3c108BFloat16ENS1_7complexIfEEEEv12SSMParamsBwd,@function
        .size           _Z25selective_scan_bwd_kernelI32Selective_Scan_bwd_kernel_traitsILi32ELi16ELb0ELb1ELb1ELb0ELb0EN3c108BFloat16ENS1_7complexIfEEEEv12SSMParamsBwd,(.L_x_18976 - _Z25selective_scan_bwd_kernelI32Selective_Scan_bwd_kernel_traitsILi32ELi16ELb0ELb1ELb1ELb0ELb0EN3c108BFloat16ENS1_7complexIfEEEEv12SSMParamsBwd)
        .other          _Z25selective_scan_bwd_kernelI32Selective_Scan_bwd_kernel_traitsILi32ELi16ELb0ELb1ELb1ELb0ELb0EN3c108BFloat16ENS1_7complexIfEEEEv12SSMParamsBwd,@"STO_CUDA_ENTRY STV_DEFAULT"
_Z25selective_scan_bwd_kernelI32Selective_Scan_bwd_kernel_traitsILi32ELi16ELb0ELb1ELb1ELb0ELb0EN3c108BFloat16ENS1_7complexIfEEEEv12SSMParamsBwd:
.text._Z25selective_scan_bwd_kernelI32Selective_Scan_bwd_kernel_traitsILi32ELi16ELb0ELb1ELb1ELb0ELb0EN3c108BFloat16ENS1_7complexIfEEEEv12SSMParamsBwd:
        /* <DEDUP_REMOVED lines=18> */
[----:B------:R-:W-:Y:S01]  /*0120*/  UMOV UR61, URZ ;  /* 0x0000003f003d7c82 */ /* 0x000fe20008000000 */
[----:B------:R-:W-:Y:S01]  /*0130*/  ULDC.64 UR12, c[0x0][0x240] ;  /* 0x00009000000c7ab9 */ /* 0x000fe20000000a00 */
[----:B------:R-:W-:Y:S01]  /*0140*/  ULDC.64 UR20, c[0x0][0x260] ;  /* 0x0000980000147ab9 */ /* 0x000fe20000000a00 */
        /* <DEDUP_REMOVED lines=8> */
[----:B------:R-:W-:Y:S01]  /*01d0*/  UMOV UR59, URZ ;  /* 0x0000003f003b7c82 */ /* 0x000fe20008000000 */
[----:B------:R-:W-:Y:S01]  /*01e0*/  MOV R3, UR5 ;  /* 0x0000000500037c02 */ /* 0x000fe20008000f00 */
[----:B------:R-:W-:Y:S01]  /*01f0*/  ULDC.64 UR50, c[0x0][0x2f0] ;  /* 0x0000bc0000327ab9 */ /* 0x000fe20000000a00 */
[----:B------:R-:W-:Y:S01]  /*0200*/  ULDC.64 UR52, c[0x0][0x2f8] ;  /* 0x0000be0000347ab9 */ /* 0x000fe20000000a00 */
[----:B------:R-:W-:Y:S01]  /*0210*/  MOV R5, UR7 ;  /* 0x0000000700057c02 */ /* 0x000fe20008000f00 */
[----:B------:R-:W-:Y:S01]  /*0220*/  ULDC.64 UR54, c[0x0][0x3b8] ;  /* 0x0000ee0000367ab9 */ /* 0x000fe20000000a00 */
[----:B------:R-:W2:Y:S01]  /*0230*/  @P0 LDG.E R2, desc[UR22][R2.64] ;  /* 0x0000001602020981 */ /* 0x000ea2000c1e1900 */
[----:B------:R-:W-:Y:S01]  /*0240*/  MOV R0, UR30 ;  /* 0x0000001e00007c02 */ /* 0x000fe20008000f00 */
[----:B0-----:R-:W-:-:S02]  /*0250*/  USHF.R.S32.HI UR4, URZ, 0x1f, UR10 ;  /* 0x0000001f3f047899 */ /* 0x001fc4000801140a */
[----:B------:R-:W3:Y:S01]  /*0260*/  @P1 LDG.E R4, desc[UR22][R4.64] ;  /* 0x0000001604041981 */ /* 0x000ee2000c1e1900 */
[----:B------:R-:W-:Y:S01]  /*0270*/  IABS R0, R0 ;  /* 0x0000000000007213 */ /* 0x000fe20000000000 */
[----:B------:R-:W-:Y:S02]  /*0280*/  UISETP.NE.U32.AND UP1, UPT, UR26, URZ, UPT ;  /* 0x0000003f1a00728c */ /* 0x000fe4000bf25070 */
[----:B------:R-:W-:Y:S01]  /*0290*/  UIMAD UR5, UR4, UR24, URZ ;  /* 0x00000018040572a4 */ /* 0x000fe2000f8e023f */
[----:B------:R-:W-:Y:S01]  /*02a0*/  R2UR UR34, R0 ;  /* 0x00000000002272ca */ /* 0x000fe200000e0000 */
[----:B------:R-:W-:Y:S01]  /*02b0*/  UISETP.NE.AND.EX UP1, UPT, UR27, URZ, UPT, UP1 ;  /* 0x0000003f1b00728c */ /* 0x000fe2000bf25310 */
[----:B------:R0:W-:Y:S01]  /*02c0*/  STL [R1+0x18], RZ ;  /* 0x000018ff01007387 */ /* 0x0001e20000100800 */
[----:B------:R-:W-:Y:S01]  /*02d0*/  UIMAD UR25, UR10, UR25, UR5 ;  /* 0x000000190a1972a4 */ /* 0x000fe2000f8e0205 */
[----:B------:R-:W-:Y:S01]  /*02e0*/  ULDC.64 UR6, c[0x0][0x310] ;  /* 0x0000c40000067ab9 */ /* 0x000fe20000000a00 */
[----:B------:R-:W-:Y:S01]  /*02f0*/  UISETP.NE.U32.AND UP2, UPT, UR32, URZ, UPT ;  /* 0x0000003f2000728c */ /* 0x000fe2000bf45070 */
[----:B------:R0:W-:Y:S01]  /*0300*/  STL [R1+0x14], RZ ;  /* 0x000014ff01007387 */ /* 0x0001e20000100800 */
[----:B------:R-:W-:-:S02]  /*0310*/  UISETP.NE.U32.AND UP0, UPT, UR6, URZ, UPT ;  /* 0x0000003f0600728c */ /* 0x000fc4000bf05070 */
[----:B------:R-:W-:-:S03]  /*0320*/  UIMAD.WIDE.U32 UR18, UR10, UR24, URZ ;  /* 0x000000180a1272a5 */ /* 0x000fc6000f8e003f */
[----:B------:R-:W-:Y:S01]  /*0330*/  @UP1 ULEA UR60, UP3, UR47, UR26, 0x2 ;  /* 0x0000001a2f3c1291 */ /* 0x000fe2000f86103f */
[----:B------:R-:W1:Y:S01]  /*0340*/  I2F.RP R0, UR34 ;  /* 0x0000002200007d06 */ /* 0x000e620008209400 */
[----:B------:R-:W-:Y:S02]  /*0350*/  UISETP.NE.AND.EX UP0, UPT, UR7, URZ, UPT, UP0 ;  /* 0x0000003f0700728c */ /* 0x000fe4000bf05300 */
[----:B------:R-:W-:Y:S01]  /*0360*/  @UP1 ULEA.HI.X UR61, UR47, UR27, UR17, 0x2, UP3 ;  /* 0x0000001b2f3d1291 */ /* 0x000fe200098f1411 */
[----:B------:R-:W-:Y:S01]  /*0370*/  ULDC.64 UR6, c[0x0][0x290] ;  /* 0x0000a40000067ab9 */ /* 0x000fe20000000a00 */
[----:B------:R-:W-:Y:S02]  /*0380*/  UISETP.NE.AND.EX UP1, UPT, UR33, URZ, UPT, UP2 ;  /* 0x0000003f2100728c */ /* 0x000fe4000bf25320 */
[----:B------:R-:W-:Y:S02]  /*0390*/  UIMAD UR28, UR4, UR6, URZ ;  /* 0x00000006041c72a4 */ /* 0x000fe4000f8e023f */
[----:B------:R-:W-:-:S02]  /*03a0*/  UIMAD.WIDE.U32 UR14, UR10, UR6, URZ ;  /* 0x000000060a0e72a5 */ /* 0x000fc4000f8e003f */
[----:B------:R-:W-:Y:S02]  /*03b0*/  UIMAD UR28, UR10, UR7, UR28 ;  /* 0x000000070a1c72a4 */ /* 0x000fe4000f8e021c */
[----:B------:R-:W-:Y:S01]  /*03c0*/  UIMAD UR16, UR4, UR12, URZ ;  /* 0x0000000c041072a4 */ /* 0x000fe2000f8e023f */
[----:B-1----:R-:W1:Y:S01]  /*03d0*/  MUFU.RCP R0, R0 ;  /* 0x0000000000007308 */ /* 0x002e620000001000 */
[----:B------:R-:W-:Y:S01]  /*03e0*/  ULDC.64 UR6, c[0x0][0x328] ;  /* 0x0000ca0000067ab9 */ /* 0x000fe20000000a00 */
[----:B------:R-:W-:Y:S02]  /*03f0*/  UIMAD UR11, UR4, UR20, URZ ;  /* 0x00000014040b72a4 */ /* 0x000fe4000f8e023f */
[----:B------:R-:W-:Y:S02]  /*0400*/  UIMAD UR24, UR4, UR6, URZ ;  /* 0x00000006041872a4 */ /* 0x000fe4000f8e023f */
[----:B------:R-:W-:Y:S01]  /*0410*/  @UP1 ULEA UR58, UP2, UR47, UR32, 0x2 ;  /* 0x000000202f3a1291 */ /* 0x000fe2000f84103f */
[----:B------:R-:W-:Y:S01]  /*0420*/  UMOV UR4, URZ ;  /* 0x0000003f00047c82 */ /* 0x000fe20008000000 */
[----:B------:R-:W-:-:S02]  /*0430*/  UIADD3 UR19, UR19, UR25, URZ ;  /* 0x0000001913137290 */ /* 0x000fc4000fffe03f */
[----:B------:R-:W-:Y:S02]  /*0440*/  @UP1 ULEA.HI.X UR59, UR47, UR33, UR17, 0x2, UP2 ;  /* 0x000000212f3b1291 */ /* 0x000fe400090f1411 */
[----:B------:R-:W-:Y:S02]  /*0450*/  UIMAD.WIDE.U32 UR8, UR10, UR6, URZ ;  /* 0x000000060a0872a5 */ /* 0x000fe4000f8e003f */
[----:B------:R-:W-:Y:S01]  /*0460*/  UIMAD UR24, UR10, UR7, UR24 ;  /* 0x000000070a1872a4 */ /* 0x000fe2000f8e0218 */
[----:B-1----:R-:W-:Y:S01]  /*0470*/  IADD3 R0, R0, 0xffffffe, RZ ;  /* 0x0ffffffe00007810 */ /* 0x002fe20007ffe0ff */
[----:B------:R-:W-:Y:S02]  /*0480*/  UIMAD.WIDE.U32 UR6, UR10, UR12, URZ ;  /* 0x0000000c0a0672a5 */ /* 0x000fe4000f8e003f */
[----:B------:R-:W-:Y:S02]  /*0490*/  UIMAD UR16, UR10, UR13, UR16 ;  /* 0x0000000d0a1072a4 */ /* 0x000fe4000f8e0210 */
[----:B------:R-:W-:Y:S01]  /*04a0*/  UIMAD.WIDE.U32 UR12, UR10, UR20, URZ ;  /* 0x000000140a0c72a5 */ /* 0x000fe2000f8e003f */
[----:B------:R-:W1:Y:S01]  /*04b0*/  F2I.FTZ.U32.TRUNC.NTZ R0, R0 ;  /* 0x0000000000007305 */ /* 0x000e62000021f000 */
[----:B------:R-:W-:-:S02]  /*04c0*/  UIMAD UR11, UR10, UR21, UR11 ;  /* 0x000000150a0b72a4 */ /* 0x000fc4000f8e020b */
[----:B------:R-:W-:Y:S01]  /*04d0*/  UIADD3 UR15, UR15, UR28, URZ ;  /* 0x0000001c0f0f7290 */ /* 0x000fe2000fffe03f */
[----:B------:R-:W-:Y:S01]  /*04e0*/  ULDC.64 UR20, c[0x0][0x288] ;  /* 0x0000a20000147ab9 */ /* 0x000fe20000000a00 */
[----:B------:R-:W-:Y:S02]  /*04f0*/  UIADD3 UR9, UR9, UR24, URZ ;  /* 0x0000001809097290 */ /* 0x000fe4000fffe03f */
[----:B------:R-:W-:Y:S02]  /*0500*/  UIMAD UR29, UR17, UR20, URZ ;  /* 0x00000014111d72a4 */ /* 0x000fe4000f8e023f */
        /* <DEDUP_REMOVED lines=23> */
[----:B------:R-:W-:Y:S02]  /*0680*/  UIMAD.WIDE.U32 UR14, UR47, UR26, UR14 ;  /* 0x0000001a2f0e72a5 */ /* 0x000fe4000f8e000e */
[----:B------:R-:W-:Y:S02]  /*0690*/  UIADD3.X UR4, UR17, UR21, UR4, UP2, !UPT ;  /* 0x0000001511047290 */ /* 0x000fe400097fe404 */
[----:B------:R-:W-:Y:S02]  /*06a0*/  ULEA UR50, UP3, UR48, UR50, 0x1 ;  /* 0x0000003230327291 */ /* 0x000fe4000f86083f */
[----:B------:R-:W-:-:S02]  /*06b0*/  @!UP1 UIADD3 UR31, UR31, -UR34, URZ ;  /* 0x800000221f1f9290 */ /* 0x000fc4000fffe03f */
[----:B------:R-:W-:Y:S02]  /*06c0*/  ULEA.HI.X UR48, UR48, UR51, UR4, 0x1, UP3 ;  /* 0x0000003330307291 */ /* 0x000fe400098f0c04 */
[----:B------:R-:W-:Y:S02]  /*06d0*/  UISETP.GE.U32.AND UP2, UPT, UR31, UR34, UPT ;  /* 0x000000221f00728c */ /* 0x000fe4000bf46070 */
[----:B------:R-:W-:Y:S02]  /*06e0*/  ULOP3.LUT UR4, UR47, UR30, URZ, 0x3c, !UPT ;  /* 0x0000001e2f047292 */ /* 0x000fe4000f8e3c3f */
[----:B------:R-:W-:Y:S02]  /*06f0*/  @!UP1 UIADD3 UR25, UR25, 0x1, URZ ;  /* 0x0000000119199890 */ /* 0x000fe4000fffe03f */
[----:B------:R-:W-:Y:S02]  /*0700*/  UISETP.GE.AND UP1, UPT, UR4, URZ, UPT ;  /* 0x0000003f0400728c */ /* 0x000fe4000bf26270 */
[----:B------:R-:W-:-:S02]  /*0710*/  UIMAD UR27, UR47, UR27, UR32 ;  /* 0x0000001b2f1b72a4 */ /* 0x000fc4000f8e0220 */
[----:B------:R-:W-:Y:S02]  /*0720*/  UIMAD UR28, UR47, UR19, UR28 ;  /* 0x000000132f1c72a4 */ /* 0x000fe4000f8e021c */
[----:B------:R-:W-:Y:S02]  /*0730*/  @UP2 UIADD3 UR25, UR25, 0x1, URZ ;  /* 0x0000000119192890 */ /* 0x000fe4000fffe03f */
[----:B------:R-:W-:Y:S02]  /*0740*/  UISETP.NE.AND UP2, UPT, UR30, URZ, UPT ;  /* 0x0000003f1e00728c */ /* 0x000fe4000bf45270 */
[----:B------:R-:W-:Y:S02]  /*0750*/  UIADD3 UR51, UP3, UR29, UR14, URZ ;  /* 0x0000000e1d337290 */ /* 0x000fe4000ff7e03f */
[----:B------:R-:W-:Y:S02]  /*0760*/  UIMAD.WIDE.U32 UR18, UR47, UR18, UR8 ;  /* 0x000000122f1272a5 */ /* 0x000fe4000f8e0008 */
[----:B------:R-:W-:Y:S01]  /*0770*/  UIADD3.X UR14, UR17, UR15, UR27, UP3, !UPT ;  /* 0x0000000f110e7290 */ /* 0x000fe20009ffe41b */
[----:B------:R-:W-:Y:S01]  /*0780*/  UMOV UR9, UR25 ;  /* 0x0000001900097c82 */ /* 0x000fe20008000000 */
[----:B------:R-:W-:-:S02]  /*0790*/  ULEA UR52, UP3, UR51, UR52, 0x1 ;  /* 0x0000003433347291 */ /* 0x000fc4000f86083f */
[----:B------:R-:W-:Y:S02]  /*07a0*/  @!UP1 UIADD3 UR9, -UR9, URZ, URZ ;  /* 0x0000003f09099290 */ /* 0x000fe4000fffe13f */
[----:B------:R-:W-:Y:S02]  /*07b0*/  @!UP2 ULOP3.LUT UR9, URZ, UR30, URZ, 0x33, !UPT ;  /* 0x0000001e3f09a292 */ /* 0x000fe4000f8e333f */
[----:B------:R-:W-:Y:S02]  /*07c0*/  ULEA.HI.X UR51, UR51, UR53, UR14, 0x1, UP3 ;  /* 0x0000003533337291 */ /* 0x000fe400098f0c0e */
[----:B------:R-:W-:Y:S02]  /*07d0*/  USHF.R.S32.HI UR8, URZ, 0x1f, UR9 ;  /* 0x0000001f3f087899 */ /* 0x000fe40008011409 */
[----:B------:R-:W-:Y:S01]  /*07e0*/  UIADD3 UR29, UP4, UR29, UR18, URZ ;  /* 0x000000121d1d7290 */ /* 0x000fe2000ff9e03f */
[----:B------:R-:W-:Y:S01]  /*07f0*/  ULDC.64 UR14, c[0x0][0x258] ;  /* 0x00009600000e7ab9 */ /* 0x000fe20000000a00 */
[----:B------:R-:W-:-:S02]  /*0800*/  ULEA UR20, UR5, 0xfffffc00, 0xa ;  /* 0xfffffc0005147891 */ /* 0x000fc4000f8e503f */
[----:B------:R-:W-:Y:S02]  /*0810*/  UIMAD UR4, UR8, UR14, URZ ;  /* 0x0000000e080472a4 */ /* 0x000fe4000f8e023f */
[----:B------:R-:W-:Y:S02]  /*0820*/  UIADD3.X UR53, UR17, UR19, UR28, UP4, !UPT ;  /* 0x0000001311357290 */ /* 0x000fe4000a7fe41c */
[----:B------:R-:W-:Y:S02]  /*0830*/  ULEA UR54, UP1, UR29, UR54, 0x1 ;  /* 0x000000361d367291 */ /* 0x000fe4000f82083f */
[----:B------:R-:W-:Y:S02]  /*0840*/  UIMAD.WIDE.U32 UR18, UR9, UR14, UR6 ;  /* 0x0000000e091272a5 */ /* 0x000fe4000f8e0006 */
[----:B------:R-:W-:Y:S02]  /*0850*/  UIMAD UR6, UR9, UR15, UR4 ;  /* 0x0000000f090672a4 */ /* 0x000fe4000f8e0204 */
[----:B------:R-:W-:-:S02]  /*0860*/  ULEA.HI.X UR53, UR29, UR55, UR53, 0x1, UP1 ;  /* 0x000000371d357291 */ /* 0x000fc400088f0c35 */
[----:B------:R-:W-:Y:S02]  /*0870*/  USHF.R.S32.HI UR21, URZ, 0x1f, UR20 ;  /* 0x0000001f3f157899 */ /* 0x000fe40008011414 */
[----:B------:R-:W-:Y:S02]  /*0880*/  UIADD3 UR4, UP1, UR20, UR18, URZ ;  /* 0x0000001214047290 */ /* 0x000fe4000ff3e03f */
[----:B------:R-:W-:Y:S01]  /*0890*/  UIADD3 UR6, UR19, UR6, URZ ;  /* 0x0000000613067290 */ /* 0x000fe2000fffe03f */
[----:B------:R-:W-:Y:S01]  /*08a0*/  ULDC.64 UR16, c[0x0][0x278] ;  /* 0x00009e0000107ab9 */ /* 0x000fe20000000a00 */
[----:B------:R-:W-:Y:S02]  /*08b0*/  UIADD3 UR7, UR13, UR11, URZ ;  /* 0x0000000b0d077290 */ /* 0x000fe4000fffe03f */
[----:B------:R-:W-:Y:S01]  /*08c0*/  UIMAD UR13, UR8, UR16, URZ ;  /* 0x00000010080d72a4 */ /* 0x000fe2000f8e023f */
[----:B------:R-:W-:Y:S01]  /*08d0*/  ULDC.64 UR14, c[0x0][0x2d8] ;  /* 0x0000b600000e7ab9 */ /* 0x000fe20000000a00 */
[----:B------:R-:W-:-:S02]  /*08e0*/  UIADD3.X UR8, UR21, UR6, URZ, UP1, !UPT ;  /* 0x0000000615087290 */ /* 0x000fc40008ffe43f */
        /* <DEDUP_REMOVED lines=30> */
[----:B------:R-:W1:Y:S01]  /*0ad0*/  S2R R120, SR_TID.X ;  /* 0x0000000000787919 */ /* 0x000e620000002100 */
[----:B------:R-:W2:Y:S01]  /*0ae0*/  S2R R119, SR_LANEID ;  /* 0x0000000000777919 */ /* 0x000ea20000000000 */
[----:B------:R0:W-:Y:S02]  /*0af0*/  STL [R1+0x18], RZ ;  /* 0x000018ff01007387 */ /* 0x0001e40000100800 */
.L_x_13681:
        /* <DEDUP_REMOVED lines=24> */
[----:B----4-:R-:W4:Y:S01]  /*0c80*/  @!P0 LDG.E.U16 R5, desc[UR22][R2.64] ;  /* 0x0000001602058981 */ /* 0x010f22000c1e1500 */
        /* <DEDUP_REMOVED lines=255> */
[----:B------:R-:W-:Y:S02]  /*1c80*/  ISETP.GE.AND P3, PT, R38, UR17, PT ;  /* 0x0000001126007c0c */ /* 0x000fe4000bf66270 */
[----:B------:R-:W-:Y:S01]  /*1c90*/  PRMT R35, RZ, 0x7610, R35 ;  /* 0x00007610ff237816 */ /* 0x000fe20000000023 */
[----:B------:R-:W3:Y:S01]  /*1ca0*/  @!P6 LDG.E.U16 R22, desc[UR22][R2.64+0x140] ;  /* 0x000140160216e981 */ /* 0x000ee2000c1e1500 */
[----:B------:R-:W-:Y:S01]  /*1cb0*/  ISETP.GE.AND P6, PT, R36, UR17, PT ;  /* 0x0000001124007c0c */ /* 0x000fe2000bfc6270 */
[----:B------:R-:W0:Y:S02]  /*1cc0*/  LDC R38, c[0x0][0x21c] ;  /* 0x00008700ff267b82 */ /* 0x000e240000000800 */
        /* <DEDUP_REMOVED lines=8> */
[----:B------:R-:W-:-:S03]  /*1d50*/  PRMT R24, RZ, 0x7610, R24 ;  /* 0x00007610ff187816 */ /* 0x000fc60000000018 */
[----:B------:R-:W3:Y:S04]  /*1d60*/  @!P5 LDG.E.U16 R33, desc[UR22][R2.64+0x300] ;  /* 0x000300160221d981 */ /* 0x000ee8000c1e1500 */
[----:B------:R-:W3:Y:S04]  /*1d70*/  @!P0 LDG.E.U16 R25, desc[UR22][R2.64+0x280] ;  /* 0x0002801602198981 */ /* 0x000ee8000c1e1500 */
[----:B------:R-:W3:Y:S04]  /*1d80*/  @!P6 LDG.E.U16 R24, desc[UR22][R2.64+0x2c0] ;  /* 0x0002c0160218e981 */ /* 0x000ee8000c1e1500 */
[----:B------:R-:W3:Y:S04]  /*1d90*/  @!P3 LDG.E.U16 R32, desc[UR22][R2.64+0x340] ;  /* 0x000340160220b981 */ /* 0x000ee8000c1e1500 */
[----:B------:R-:W3:Y:S04]  /*1da0*/  @!P2 LDG.E.U16 R35, desc[UR22][R2.64+0x380] ;  /* 0x000380160223a981 */ /* 0x000ee8000c1e1500 */
[----:B------:R-:W3:Y:S01]  /*1db0*/  @!P1 LDG.E.U16 R34, desc[UR22][R2.64+0x3c0] ;  /* 0x0003c01602229981 */ /* 0x000ee2000c1e1500 */
[----:B------:R-:W-:-:S02]  /*1dc0*/  SHF.L.U32 R36, R40, 0x10, RZ ;  /* 0x0000001028247819 */ /* 0x000fc400000006ff */
[----:B------:R-:W-:Y:S01]  /*1dd0*/  SHF.L.U32 R37, R97, 0x10, RZ ;  /* 0x0000001061257819 */ /* 0x000fe200000006ff */
[----:B------:R-:W-:Y:S04]  /*1de0*/  STL [R1+0xc], R44 ;  /* 0x00000c2c01007387 */ /* 0x000fe80000100800 */
[----:B------:R-:W-:Y:S04]  /*1df0*/  STL [R1+0x8], R43 ;  /* 0x0000082b01007387 */ /* 0x000fe80000100800 */
[----:B------:R-:W-:Y:S04]  /*1e00*/  STL [R1+0x4], R41 ;  /* 0x0000042901007387 */ /* 0x000fe80000100800 */
[----:B------:R-:W-:Y:S01]  /*1e10*/  STL [R1], R40 ;  /* 0x0000002801007387 */ /* 0x000fe20000100800 */
        /* <DEDUP_REMOVED lines=46> */
[----:B------:R-:W-:-:S02]  /*2100*/  FFMA.FTZ R34, R30, R34, R33 ;  /* 0x000000221e227223 */ /* 0x000fc40000010021 */
        /* <DEDUP_REMOVED lines=68> */
[----:B------:R-:W-:Y:S01]  /*2550*/  UIMAD.WIDE.U32 UR26, UR47, UR20, URZ ;  /* 0x000000142f1a72a5 */ /* 0x000fe2000f8e003f */
[----:B------:R-:W-:Y:S01]  /*2560*/  SHF.L.U32 R47, R6, 0x10, RZ ;  /* 0x00000010062f7819 */ /* 0x000fe200000006ff */
[----:B------:R-:W-:Y:S01]  /*2570*/  HFMA2.MMA R89, -RZ, RZ, 0, 0 ;  /* 0x00000000ff597435 */ /* 0x000fe200000001ff */
        /* <DEDUP_REMOVED lines=58> */
[----:B------:R-:W-:Y:S01]  /*2920*/  UIADD3 UR20, UR27, UR20, URZ ;  /* 0x000000141b147290 */ /* 0x000fe2000fffe03f */
[----:B------:R-:W-:Y:S01]  /*2930*/  ULDC.64 UR36, c[0x0][0x380] ;  /* 0x0000e00000247ab9 */ /* 0x000fe20000000a00 */
[----:B------:R-:W-:-:S10]  /*2940*/  ULDC.64 UR38, c[0x0][0x368] ;  /* 0x0000da0000267ab9 */ /* 0x000fd40000000a00 */
.L_x_13676:
[----:B--2---:R-:W2:Y:S01]  /*2950*/  LDL R17, [R1+0x10] ;  /* 0x0000100001117983 */ /* 0x004ea20000100800 */
[----:B------:R-:W-:Y:S01]  /*2960*/  USHF.R.S32.HI UR18, URZ, 0x1f, UR6 ;  /* 0x0000001f3f127899 */ /* 0x000fe20008011406 */
[----:B------:R-:W-:Y:S01]  /*2970*/  ULDC.64 UR40, c[0x0][0x238] ;  /* 0x00008e0000287ab9 */ /* 0x000fe20000000a00 */
[----:B------:R-:W-:Y:S02]  /*2980*/  UMOV UR42, UR26 ;  /* 0x0000001a002a7c82 */ /* 0x000fe40008000000 */
[----:B------:R-:W-:Y:S01]  /*2990*/  UIMAD UR17, UR18, UR40, URZ ;  /* 0x00000028121172a4 */ /* 0x000fe2000f8e023f */
[----:B-1-3--:R-:W3:Y:S01]  /*29a0*/  LDL R188, [R1+0xc] ;  /* 0x00000c0001bc7983 */ /* 0x00aee20000100800 */
[----:B------:R-:W-:Y:S02]  /*29b0*/  UMOV UR43, UR20 ;  /* 0x00000014002b7c82 */ /* 0x000fe40008000000 */
[----:B------:R-:W-:Y:S01]  /*29c0*/  UIMAD.WIDE.U32 UR42, UR6, UR40, UR42 ;  /* 0x00000028062a72a5 */ /* 0x000fe2000f8e002a */
[----:B----4-:R-:W4:Y:S01]  /*29d0*/  LDL R187, [R1+0x8] ;  /* 0x0000080001bb7983 */ /* 0x010f220000100800 */
[----:B------:R-:W-:-:S03]  /*29e0*/  UIMAD UR17, UR6, UR41, UR17 ;  /* 0x00000029061172a4 */ /* 0x000fc6000f8e0211 */
[----:B------:R-:W-:Y:S01]  /*29f0*/  ULDC.64 UR40, c[0x0][0x2d0] ;  /* 0x0000b40000287ab9 */ /* 0x000fe20000000a00 */
[----:B------:R-:W-:Y:S01]  /*2a00*/  UIADD3 UR17, UR43, UR17, URZ ;  /* 0x000000112b117290 */ /* 0x000fe2000fffe03f */
[----:B------:R-:W5:Y:S01]  /*2a10*/  LDL R186, [R1+0x4] ;  /* 0x0000040001ba7983 */ /* 0x000f620000100800 */
[----:B------:R-:W-:-:S04]  /*2a20*/  ULEA UR40, UP0, UR42, UR40, 0x3 ;  /* 0x000000282a287291 */ /* 0x000fc8000f80183f */
[----:B------:R-:W-:Y:S02]  /*2a30*/  ULEA.HI.X UR41, UR42, UR41, UR17, 0x3, UP0 ;  /* 0x000000292a297291 */ /* 0x000fe400080f1c11 */
[----:B------:R-:W-:-:S04]  /*2a40*/  MOV R20, UR40 ;  /* 0x0000002800147c02 */ /* 0x000fc80008000f00 */
        /* <DEDUP_REMOVED lines=38> */
[----:B0-----:R-:W0:Y:S01]  /*2cb0*/  S2UR UR21, SR_CgaCtaId ;  /* 0x00000000001579c3 */ /* 0x001e220000008800 */
[----:B------:R-:W-:Y:S01]  /*2cc0*/  ULDC.64 UR40, c[0x0][0x270] ;  /* 0x00009c0000287ab9 */ /* 0x000fe20000000a00 */
[----:B--2---:R-:W-:-:S02]  /*2cd0*/  ISETP.NE.AND P6, PT, R17, RZ, PT ;  /* 0x000000ff1100720c */ /* 0x004fc40003fc5270 */
[----:B------:R-:W-:-:S04]  /*2ce0*/  SHF.L.U32 R17, R120, 0x4, RZ ;  /* 0x0000000478117819 */ /* 0x000fc800000006ff */
[----:B------:R-:W-:-:S04]  /*2cf0*/  LOP3.LUT R17, R17, 0xfffffe00, RZ, 0xc0, !PT ;  /* 0xfffffe0011117812 */ /* 0x000fc800078ec0ff */
[----:B------:R-:W-:-:S04]  /*2d00*/  LOP3.LUT R22, R17, 0x1f, R120, 0xf8, !PT ;  /* 0x0000001f11167812 */ /* 0x000fc800078ef878 */
[----:B------:R-:W-:-:S04]  /*2d10*/  IADD3 R22, R17, R22, RZ ;  /* 0x0000001611167210 */ /* 0x000fc80007ffe0ff */
[----:B------:R-:W-:-:S03]  /*2d20*/  SHF.R.S32.HI R23, RZ, 0x1f, R22 ;  /* 0x0000001fff177819 */ /* 0x000fc60000011416 */
[----:B------:R-:W-:Y:S01]  /*2d30*/  IMAD.WIDE.U32 R24, R25, UR6, R22 ;  /* 0x0000000619187c25 */ /* 0x000fe2000f8e0016 */
[----:B------:R-:W-:-:S04]  /*2d40*/  IADD3 R175, R22, 0xa0, RZ ;  /* 0x000000a016af7810 */ /* 0x000fc80007ffe0ff */
[----:B------:R-:W-:Y:S02]  /*2d50*/  IADD3 R17, R25, UR17, RZ ;  /* 0x0000001119117c10 */ /* 0x000fe4000fffe0ff */
[----:B------:R-:W-:Y:S02]  /*2d60*/  LEA R18, P0, R24, UR11, 0x1 ;  /* 0x0000000b18127c11 */ /* 0x000fe4000f8008ff */
[----:B------:R-:W-:Y:S02]  /*2d70*/  IADD3 R158, R22, 0x20, RZ ;  /* 0x00000020169e7810 */ /* 0x000fe40007ffe0ff */
[----:B------:R-:W-:Y:S02]  /*2d80*/  LEA.HI.X R19, R24, UR12, R17, 0x1, P0 ;  /* 0x0000000c18137c11 */ /* 0x000fe400080f0c11 */
[----:B------:R-:W-:Y:S02]  /*2d90*/  IADD3 R159, R22, 0x40, RZ ;  /* 0x00000040169f7810 */ /* 0x000fe40007ffe0ff */
[----:B------:R-:W-:Y:S01]  /*2da0*/  ISETP.GE.AND P0, PT, R175, UR19, PT ;  /* 0x00000013af007c0c */ /* 0x000fe2000bf06270 */
[----:B------:R-:W2:Y:S01]  /*2db0*/  @!P6 LDG.E.U16 R69, desc[UR22][R18.64] ;  /* 0x000000161245e981 */ /* 0x000ea2000c1e1500 */
[----:B------:R-:W-:-:S02]  /*2dc0*/  ISETP.GE.AND P2, PT, R158, UR19, PT ;  /* 0x000000139e007c0c */ /* 0x000fc4000bf46270 */
[----:B------:R-:W-:Y:S02]  /*2dd0*/  ISETP.GE.AND P3, PT, R159, UR19, PT ;  /* 0x000000139f007c0c */ /* 0x000fe4000bf66270 */
[C---:B------:R-:W-:Y:S02]  /*2de0*/  IADD3 R167, R22.reuse, 0x160, RZ ;  /* 0x0000016016a77810 */ /* 0x040fe40007ffe0ff */
[C---:B------:R-:W-:Y:S02]  /*2df0*/  IADD3 R182, R22.reuse, 0xc0, RZ ;  /* 0x000000c016b67810 */ /* 0x040fe40007ffe0ff */
[C---:B------:R-:W-:Y:S02]  /*2e00*/  IADD3 R173, R22.reuse, 0xe0, RZ ;  /* 0x000000e016ad7810 */ /* 0x040fe40007ffe0ff */
[C---:B------:R-:W-:Y:S01]  /*2e10*/  IADD3 R180, R22.reuse, 0x100, RZ ;  /* 0x0000010016b47810 */ /* 0x040fe20007ffe0ff */
[----:B------:R-:W4:Y:S01]  /*2e20*/  @!P0 LDG.E.U16 R154, desc[UR22][R18.64+0x140] ;  /* 0x00014016129a8981 */ /* 0x000f22000c1e1500 */
[----:B------:R-:W-:-:S02]  /*2e30*/  IADD3 R161, R22, 0x60, RZ ;  /* 0x0000006016a17810 */ /* 0x000fc40007ffe0ff */
[----:B------:R-:W-:Y:S01]  /*2e40*/  ISETP.GE.AND P0, PT, R167, UR19, PT ;  /* 0x00000013a7007c0c */ /* 0x000fe2000bf06270 */
[----:B------:R-:W5:Y:S01]  /*2e50*/  @!P2 LDG.E.U16 R70, desc[UR22][R18.64+0x40] ;  /* 0x000040161246a981 */ /* 0x000f62000c1e1500 */
[----:B------:R-:W-:Y:S02]  /*2e60*/  ISETP.GE.AND P1, PT, R182, UR19, PT ;  /* 0x00000013b6007c0c */ /* 0x000fe4000bf26270 */
[----:B------:R-:W-:Y:S01]  /*2e70*/  ISETP.GE.AND P2, PT, R173, UR19, PT ;  /* 0x00000013ad007c0c */ /* 0x000fe2000bf46270 */
[----:B------:R-:W4:Y:S01]  /*2e80*/  @!P3 LDG.E.U16 R71, desc[UR22][R18.64+0x80] ;  /* 0x000080161247b981 */ /* 0x000f22000c1e1500 */
[----:B------:R-:W-:Y:S02]  /*2e90*/  ISETP.GE.AND P3, PT, R180, UR19, PT ;  /* 0x00000013b4007c0c */ /* 0x000fe4000bf66270 */
[----:B------:R-:W-:Y:S02]  /*2ea0*/  ISETP.GE.AND P4, PT, R161, UR19, PT ;  /* 0x00000013a1007c0c */ /* 0x000fe4000bf86270 */
[----:B------:R-:W-:-:S02]  /*2eb0*/  IADD3 R125, R22, 0x1c0, RZ ;  /* 0x000001c0167d7810 */ /* 0x000fc40007ffe0ff */
[C---:B------:R-:W-:Y:S01]  /*2ec0*/  IADD3 R127, R22.reuse, 0x180, RZ ;  /* 0x00000180167f7810 */ /* 0x040fe20007ffe0ff */
[----:B------:R-:W4:Y:S01]  /*2ed0*/  @!P0 LDG.E.U16 R164, desc[UR22][R18.64+0x2c0] ;  /* 0x0002c01612a48981 */ /* 0x000f22000c1e1500 */
[C---:B------:R-:W-:Y:S02]  /*2ee0*/  IADD3 R126, R22.reuse, 0x1a0, RZ ;  /* 0x000001a0167e7810 */ /* 0x040fe40007ffe0ff */
[C---:B------:R-:W-:Y:S01]  /*2ef0*/  IADD3 R165, R22.reuse, 0x80, RZ ;  /* 0x0000008016a57810 */ /* 0x040fe20007ffe0ff */
[----:B------:R-:W4:Y:S01]  /*2f00*/  @!P1 LDG.E.U16 R137, desc[UR22][R18.64+0x180] ;  /* 0x0001801612899981 */ /* 0x000f22000c1e1500 */
[C---:B------:R-:W-:Y:S02]  /*2f10*/  IADD3 R124, R22.reuse, 0x1e0, RZ ;  /* 0x000001e0167c7810 */ /* 0x040fe40007ffe0ff */
[----:B------:R-:W-:Y:S01]  /*2f20*/  IADD3 R171, R22, 0x120, RZ ;  /* 0x0000012016ab7810 */ /* 0x000fe20007ffe0ff */
[----:B------:R-:W4:Y:S01]  /*2f30*/  @!P2 LDG.E.U16 R156, desc[UR22][R18.64+0x1c0] ;  /* 0x0001c016129ca981 */ /* 0x000f22000c1e1500 */
[----:B------:R-:W-:-:S02]  /*2f40*/  ISETP.GE.AND P0, PT, R125, UR19, PT ;  /* 0x000000137d007c0c */ /* 0x000fc4000bf06270 */
[----:B------:R-:W-:Y:S01]  /*2f50*/  ISETP.GE.AND P1, PT, R127, UR19, PT ;  /* 0x000000137f007c0c */ /* 0x000fe2000bf26270 */
[----:B------:R-:W4:Y:S01]  /*2f60*/  @!P3 LDG.E.U16 R141, desc[UR22][R18.64+0x200] ;  /* 0x00020016128db981 */ /* 0x000f22000c1e1500 */
[----:B------:R-:W-:Y:S02]  /*2f70*/  ISETP.GE.AND P2, PT, R126, UR19, PT ;  /* 0x000000137e007c0c */ /* 0x000fe4000bf46270 */
[----:B------:R-:W-:Y:S01]  /*2f80*/  ISETP.GE.AND P5, PT, R165, UR19, PT ;  /* 0x00000013a5007c0c */ /* 0x000fe2000bfa6270 */
[----:B------:R-:W4:Y:S01]  /*2f90*/  @!P4 LDG.E.U16 R152, desc[UR22][R18.64+0xc0] ;  /* 0x0000c0161298c981 */ /* 0x000f22000c1e1500 */
[----:B------:R-:W-:Y:S02]  /*2fa0*/  ISETP.GE.AND P3, PT, R124, UR19, PT ;  /* 0x000000137c007c0c */ /* 0x000fe4000bf66270 */
[----:B------:R-:W-:Y:S02]  /*2fb0*/  ISETP.GE.AND P4, PT, R171, UR19, PT ;  /* 0x00000013ab007c0c */ /* 0x000fe4000bf86270 */
[C---:B------:R-:W-:Y:S01]  /*2fc0*/  IADD3 R68, R22.reuse, 0x240, RZ ;  /* 0x0000024016447810 */ /* 0x040fe20007ffe0ff */
[----:B------:R-:W4:Y:S01]  /*2fd0*/  @!P0 LDG.E.U16 R151, desc[UR22][R18.64+0x380] ;  /* 0x0003801612978981 */ /* 0x000f22000c1e1500 */
[----:B------:R-:W-:-:S02]  /*2fe0*/  IADD3 R67, R22, 0x260, RZ ;  /* 0x0000026016437810 */ /* 0x000fc40007ffe0ff */
[C---:B------:R-:W-:Y:S01]  /*2ff0*/  IADD3 R66, R22.reuse, 0x280, RZ ;  /* 0x0000028016427810 */ /* 0x040fe20007ffe0ff */
[----:B------:R-:W4:Y:S01]  /*3000*/  @!P1 LDG.E.U16 R147, desc[UR22][R18.64+0x300] ;  /* 0x0003001612939981 */ /* 0x000f22000c1e1500 */
[C---:B------:R-:W-:Y:S02]  /*3010*/  IADD3 R169, R22.reuse, 0x140, RZ ;  /* 0x0000014016a97810 */ /* 0x040fe40007ffe0ff */
[C---:B------:R-:W-:Y:S01]  /*3020*/  IADD3 R65, R22.reuse, 0x2a0, RZ ;  /* 0x000002a016417810 */ /* 0x040fe20007ffe0ff */
[----:B------:R-:W4:Y:S01]  /*3030*/  @!P2 LDG.E.U16 R166, desc[UR22][R18.64+0x340] ;  /* 0x0003401612a6a981 */ /* 0x000f22000c1e1500 */
[----:B------:R-:W-:Y:S02]  /*3040*/  IADD3 R123, R22, 0x200, RZ ;  /* 0x00000200167b7810 */ /* 0x000fe40007ffe0ff */
        /* <DEDUP_REMOVED lines=33> */
[----:B------:R-:W-:Y:S01]  /*3260*/  ISETP.GE.AND P0, PT, R29, UR19, PT ;  /* 0x000000131d007c0c */ /* 0x000fe2000bf06270 */
[----:B------:R-:W4:Y:S01]  /*3270*/  @!P2 LDG.E.U16 R144, desc[UR22][R18.64+0x640] ;  /* 0x000640161290a981 */ /* 0x000f22000c1e1500 */
[----:B------:R-:W-:Y:S02]  /*3280*/  IADD3 R17, R22, 0x3e0, RZ ;  /* 0x000003e016117810 */ /* 0x000fe40007ffe0ff */
[----:B------:R-:W-:Y:S01]  /*3290*/  ISETP.GE.AND P1, PT, R28, UR19, PT ;  /* 0x000000131c007c0c */ /* 0x000fe2000bf26270 */
[----:B------:R-:W4:Y:S01]  /*32a0*/  @!P3 LDG.E.U16 R148, desc[UR22][R18.64+0x680] ;  /* 0x000680161294b981 */ /* 0x000f22000c1e1500 */
[----:B------:R-:W-:-:S02]  /*32b0*/  ISETP.GE.AND P2, PT, R27, UR19, PT ;  /* 0x000000131b007c0c */ /* 0x000fc4000bf46270 */
[----:B------:R-:W-:Y:S01]  /*32c0*/  ISETP.GE.AND P3, PT, R26, UR19, PT ;  /* 0x000000131a007c0c */ /* 0x000fe2000bf66270 */
[----:B------:R-:W4:Y:S04]  /*32d0*/  @!P5 LDG.E.U16 R170, desc[UR22][R18.64+0x440] ;  /* 0x0004401612aad981 */ /* 0x000f28000c1e1500 */
[----:B------:R-:W4:Y:S01]  /*32e0*/  @!P4 LDG.E.U16 R178, desc[UR22][R18.64+0x580] ;  /* 0x0005801612b2c981 */ /* 0x000f22000c1e1500 */
[----:B------:R-:W-:-:S03]  /*32f0*/  ISETP.GE.AND P4, PT, R17, UR19, PT ;  /* 0x0000001311007c0c */ /* 0x000fc6000bf86270 */
[----:B------:R-:W4:Y:S04]  /*3300*/  @!P0 LDG.E.U16 R140, desc[UR22][R18.64+0x6c0] ;  /* 0x0006c016128c8981 */ /* 0x000f28000c1e1500 */
[----:B------:R-:W4:Y:S04]  /*3310*/  @!P1 LDG.E.U16 R138, desc[UR22][R18.64+0x700] ;  /* 0x00070016128a9981 */ /* 0x000f28000c1e1500 */
[----:B------:R-:W4:Y:S04]  /*3320*/  @!P2 LDG.E.U16 R136, desc[UR22][R18.64+0x740] ;  /* 0x000740161288a981 */ /* 0x000f28000c1e1500 */
[----:B------:R-:W4:Y:S04]  /*3330*/  @!P3 LDG.E.U16 R130, desc[UR22][R18.64+0x780] ;  /* 0x000780161282b981 */ /* 0x000f28000c1e1500 */
[----:B------:R1:W4:Y:S01]  /*3340*/  @!P4 LDG.E.U16 R128, desc[UR22][R18.64+0x7c0] ;  /* 0x0007c0161280c981 */ /* 0x000322000c1e1500 */
[----:B---3--:R-:W-:-:S13]  /*3350*/  R2UR UR42, R21 ;  /* 0x00000000152a72ca */ /* 0x008fda00000e0000 */
[----:B------:R-:W-:-:S04]  /*3360*/  FMUL.FTZ R21, R48, UR42 ;  /* 0x0000002a30157c20 */ /* 0x000fc80008410000 */
[----:B------:R-:W-:Y:S01]  /*3370*/  FMUL.RZ R24, R21, 0.15915493667125701904 ;  /* 0x3e22f98315187820 */ /* 0x000fe2000040c000 */
[----:B------:R-:W-:Y:S01]  /*3380*/  FMUL.FTZ R21, R47, UR42 ;  /* 0x0000002a2f157c20 */ /* 0x000fe20008410000 */
[----:B-1----:R-:W-:-:S03]  /*3390*/  FMUL.FTZ R18, R45, UR42 ;  /* 0x0000002a2d127c20 */ /* 0x002fc60008410000 */
[----:B------:R-:W-:Y:S01]  /*33a0*/  FMUL.RZ R25, R21, 0.15915493667125701904 ;  /* 0x3e22f98315197820 */ /* 0x000fe2000040c000 */
[----:B------:R-:W-:Y:S01]  /*33b0*/  FMUL.RZ R19, R18, 0.15915493667125701904 ;  /* 0x3e22f98312137820 */ /* 0x000fe2000040c000 */
[----:B------:R-:W-:Y:S01]  /*33c0*/  FMUL.FTZ R18, R44, UR42 ;  /* 0x0000002a2c127c20 */ /* 0x000fe20008410000 */
[----:B------:R-:W-:Y:S01]  /*33d0*/  UIMAD UR18, UR18, UR40, URZ ;  /* 0x00000028121272a4 */ /* 0x000fe2000f8e023f */
[----:B------:R-:W-:Y:S01]  /*33e0*/  MUFU.SIN R134, R25 ;  /* 0x0000001900867308 */ /* 0x000fe20000000400 */
[----:B------:R-:W-:Y:S01]  /*33f0*/  ULEA UR17, UR16, 0xfffffe00, 0x9 ;  /* 0xfffffe0010117891 */ /* 0x000fe2000f8e483f */
[----:B------:R-:W-:Y:S01]  /*3400*/  FMUL.RZ R155, R18, 0.15915493667125701904 ;  /* 0x3e22f983129b7820 */ /* 0x000fe2000040c000 */
[----:B------:R-:W-:-:S05]  /*3410*/  UIMAD UR18, UR6, UR41, UR18 ;  /* 0x00000029061272a4 */ /* 0x000fca000f8e0212 */
[----:B------:R1:W-:Y:S01]  /*3420*/  MUFU.COS R135, R25 ;  /* 0x0000001900877308 */ /* 0x0003e20000000000 */
[----:B------:R-:W-:Y:S01]  /*3430*/  UIADD3 UR17, -UR17, UR56, URZ ;  /* 0x0000003811117290 */ /* 0x000fe2000fffe13f */
[----:B------:R-:W-:Y:S01]  /*3440*/  FMUL.FTZ R18, R43, UR42 ;  /* 0x0000002a2b127c20 */ /* 0x000fe20008410000 */
[----:B-1----:R-:W-:-:S05]  /*3450*/  MOV R25, UR40 ;  /* 0x0000002800197c02 */ /* 0x002fca0008000f00 */
[----:B------:R-:W-:Y:S01]  /*3460*/  MUFU.SIN R132, R24 ;  /* 0x0000001800847308 */ /* 0x000fe20000000400 */
[----:B------:R-:W-:Y:S01]  /*3470*/  USHF.L.U32 UR43, UR17, 0x1, URZ ;  /* 0x00000001112b7899 */ /* 0x000fe2000800063f */
[----:B------:R-:W-:-:S06]  /*3480*/  FMUL.RZ R157, R18, 0.15915493667125701904 ;  /* 0x3e22f983129d7820 */ /* 0x000fcc000040c000 */
[----:B------:R1:W-:Y:S02]  /*3490*/  MUFU.COS R133, R24 ;  /* 0x0000001800857308 */ /* 0x0003e40000000000 */
[----:B-1----:R-:W-:-:S06]  /*34a0*/  IMAD.WIDE.U32 R24, R25, UR6, R22 ;  /* 0x0000000619187c25 */ /* 0x002fcc000f8e0016 */
[----:B------:R-:W-:Y:S01]  /*34b0*/  MUFU.SIN R142, R19 ;  /* 0x00000013008e7308 */ /* 0x000fe20000000400 */
[----:B------:R-:W-:-:S07]  /*34c0*/  LEA R18, P5, R24, UR13, 0x1 ;  /* 0x0000000d18127c11 */ /* 0x000fce000f8a08ff */
[----:B------:R1:W-:Y:S02]  /*34d0*/  MUFU.COS R143, R19 ;  /* 0x00000013008f7308 */ /* 0x0003e40000000000 */
[----:B-1----:R-:W-:Y:S01]  /*34e0*/  IADD3 R19, R25, UR18, RZ ;  /* 0x0000001219137c10 */ /* 0x002fe2000fffe0ff */
[----:B------:R-:W-:-:S03]  /*34f0*/  UMOV UR18, 0x400 ;  /* 0x0000040000127882 */ /* 0x000fc60000000000 */
[----:B------:R-:W-:Y:S02]  /*3500*/  LEA.HI.X R19, R24, UR14, R19, 0x1, P5 ;  /* 0x0000000e18137c11 */ /* 0x000fe4000a8f0c13 */
[----:B------:R-:W-:Y:S02]  /*3510*/  ISETP.GE.AND P5, PT, R22, UR43, PT ;  /* 0x0000002b16007c0c */ /* 0x000fe4000bfa6270 */
[C---:B------:R-:W-:Y:S01]  /*3520*/  IADD3 R22, R119.reuse, 0x200, RZ ;  /* 0x0000020077167810 */ /* 0x040fe20007ffe0ff */
[----:B0-----:R-:W-:Y:S01]  /*3530*/  ULEA UR18, UR21, UR18, 0x18 ;  /* 0x0000001215127291 */ /* 0x001fe2000f8ec03f */
[----:B------:R-:W-:Y:S02]  /*3540*/  IADD3 R24, R119, 0x220, RZ ;  /* 0x0000022077187810 */ /* 0x000fe40007ffe0ff */
[-C--:B------:R-:W-:Y:S02]  /*3550*/  LEA.HI.SX32 R22, R22, R119.reuse, 0x1b ;  /* 0x0000007716167211 */ /* 0x080fe400078fdaff */
[----:B------:R-:W-:-:S02]  /*3560*/  LEA.HI.SX32 R24, R24, R119, 0x1b ;  /* 0x0000007718187211 */ /* 0x000fc400078fdaff */
[----:B------:R-:W-:Y:S02]  /*3570*/  LEA R232, R22, UR18, 0x1 ;  /* 0x0000001216e87c11 */ /* 0x000fe4000f8e08ff */
[----:B------:R-:W-:Y:S02]  /*3580*/  LEA R231, R24, UR18, 0x1 ;  /* 0x0000001218e77c11 */ /* 0x000fe4000f8e08ff */
[C---:B------:R-:W-:Y:S02]  /*3590*/  IADD3 R22, R119.reuse, 0x240, RZ ;  /* 0x0000024077167810 */ /* 0x040fe40007ffe0ff */
        /* <DEDUP_REMOVED lines=9> */
[----:B------:R-:W-:Y:S01]  /*3630*/  ISETP.GE.AND P3, PT, R165, UR43, PT ;  /* 0x0000002ba5007c0c */ /* 0x000fe2000bf66270 */
[----:B--2---:R-:W-:Y:S04]  /*3640*/  STS.U16 [R118], R69 ;  /* 0x0000004576007388 */ /* 0x004fe80000000400 */
[----:B-----5:R0:W-:Y:S04]  /*3650*/  STS.U16 [R117+0x40], R70 ;  /* 0x0000404675007388 */ /* 0x0201e80000000400 */
[----:B----4-:R-:W-:Y:S01]  /*3660*/  STS.U16 [R116+0x80], R71 ;  /* 0x0000804774007388 */ /* 0x010fe20000000400 */
[----:B0-----:R-:W-:-:S04]  /*3670*/  IADD3 R70, R119, 0x280, RZ ;  /* 0x0000028077467810 */ /* 0x001fc80007ffe0ff */
[----:B------:R-:W-:Y:S01]  /*3680*/  LEA.HI.SX32 R69, R70, R119, 0x1b ;  /* 0x0000007746457211 */ /* 0x000fe200078fdaff */
[----:B------:R-:W-:Y:S01]  /*3690*/  STS.U16 [R115+0xc0], R152 ;  /* 0x0000c09873007388 */ /* 0x000fe20000000400 */
[----:B------:R-:W-:-:S03]  /*36a0*/  IADD3 R70, R119, 0x320, RZ ;  /* 0x0000032077467810 */ /* 0x000fc60007ffe0ff */
        /* <DEDUP_REMOVED lines=10> */
[----:B0-----:R-:W-:-:S03]  /*3750*/  IADD3 R108, R119, 0x2c0, RZ ;  /* 0x000002c0776c7810 */ /* 0x001fc60007ffe0ff */
[----:B------:R0:W-:Y:S01]  /*3760*/  STS.U16 [R104+0x380], R151 ;  /* 0x0003809768007388 */ /* 0x0001e20000000400 */
[C---:B-1----:R-:W-:Y:S02]  /*3770*/  IADD3 R106, R119.reuse, 0x2a0, RZ ;  /* 0x000002a0776a7810 */ /* 0x042fe40007ffe0ff */
[-C--:B------:R-:W-:Y:S02]  /*3780*/  LEA.HI.SX32 R209, R70, R119.reuse, 0x1b ;  /* 0x0000007746d17211 */ /* 0x080fe400078fdaff */
[----:B0-----:R-:W-:Y:S02]  /*3790*/  IADD3 R104, R119, 0x340, RZ ;  /* 0x0000034077687810 */ /* 0x001fe40007ffe0ff */
[-C--:B------:R-:W-:Y:S02]  /*37a0*/  LEA.HI.SX32 R106, R106, R119.reuse, 0x1b ;  /* 0x000000776a6a7211 */ /* 0x080fe400078fdaff */
[-C--:B------:R-:W-:Y:S02]  /*37b0*/  LEA.HI.SX32 R104, R104, R119.reuse, 0x1b ;  /* 0x0000007768687211 */ /* 0x080fe400078fdaff */
[----:B------:R-:W-:-:S02]  /*37c0*/  LEA.HI.SX32 R108, R108, R119, 0x1b ;  /* 0x000000776c6c7211 */ /* 0x000fc400078fdaff */
[----:B------:R-:W-:Y:S01]  /*37d0*/  LEA R70, R22, UR18, 0x1 ;  /* 0x0000001216467c11 */ /* 0x000fe2000f8e08ff */
[----:B------:R-:W-:Y:S01]  /*37e0*/  STS.U16 [R103+0x3c0], R168 ;  /* 0x0003c0a867007388 */ /* 0x000fe20000000400 */
[----:B------:R-:W-:Y:S02]  /*37f0*/  LEA R71, R24, UR18, 0x1 ;  /* 0x0000001218477c11 */ /* 0x000fe4000f8e08ff */
[----:B------:R-:W-:Y:S01]  /*3800*/  IADD3 R22, R119, 0x360, RZ ;  /* 0x0000036077167810 */ /* 0x000fe20007ffe0ff */
[----:B------:R-:W-:Y:S01]  /*3810*/  STS.U16 [R232+0x400], R153 ;  /* 0x00040099e8007388 */ /* 0x000fe20000000400 */
[----:B------:R-:W-:Y:S02]  /*3820*/  LEA R69, R69, UR18, 0x1 ;  /* 0x0000001245457c11 */ /* 0x000fe4000f8e08ff */
[----:B------:R-:W-:Y:S02]  /*3830*/  LEA R207, R104, UR18, 0x1 ;  /* 0x0000001268cf7c11 */ /* 0x000fe4000f8e08ff */
[----:B------:R-:W-:Y:S01]  /*3840*/  IADD3 R24, R119, 0x380, RZ ;  /* 0x0000038077187810 */ /* 0x000fe20007ffe0ff */
[----:B------:R-:W-:Y:S01]  /*3850*/  STS.U16 [R231+0x440], R170 ;  /* 0x000440aae7007388 */ /* 0x000fe20000000400 */
[----:B------:R-:W-:-:S02]  /*3860*/  LEA R145, R106, UR18, 0x1 ;  /* 0x000000126a917c11 */ /* 0x000fc4000f8e08ff */
[C---:B------:R-:W-:Y:S01]  /*3870*/  IADD3 R104, R119.reuse, 0x3a0, RZ ;  /* 0x000003a077687810 */ /* 0x040fe20007ffe0ff */
[----:B------:R-:W-:Y:S01]  /*3880*/  STS.U16 [R185+0x480], R172 ;  /* 0x000480acb9007388 */ /* 0x000fe20000000400 */
[----:B------:R-:W-:Y:S02]  /*3890*/  LEA R131, R108, UR18, 0x1 ;  /* 0x000000126c837c11 */ /* 0x000fe4000f8e08ff */
[C---:B------:R-:W-:Y:S01]  /*38a0*/  IADD3 R106, R119.reuse, 0x3c0, RZ ;  /* 0x000003c0776a7810 */ /* 0x040fe20007ffe0ff */
[----:B------:R-:W-:Y:S01]  /*38b0*/  STS.U16 [R206+0x4c0], R163 ;  /* 0x0004c0a3ce007388 */ /* 0x000fe20000000400 */
[----:B------:R-:W-:Y:S02]  /*38c0*/  IADD3 R108, R119, 0x3e0, RZ ;  /* 0x000003e0776c7810 */ /* 0x000fe40007ffe0ff */
[-C--:B------:R-:W-:Y:S01]  /*38d0*/  LEA.HI.SX32 R22, R22, R119.reuse, 0x1b ;  /* 0x0000007716167211 */ /* 0x080fe200078fdaff */
[----:B------:R-:W-:Y:S01]  /*38e0*/  STS.U16 [R69+0x500], R174 ;  /* 0x000500ae45007388 */ /* 0x000fe20000000400 */
[----:B------:R-:W-:-:S02]  /*38f0*/  LEA.HI.SX32 R24, R24, R119, 0x1b ;  /* 0x0000007718187211 */ /* 0x000fc400078fdaff */
[----:B------:R-:W-:Y:S01]  /*3900*/  LEA R209, R209, UR18, 0x1 ;  /* 0x00000012d1d17c11 */ /* 0x000fe2000f8e08ff */
[----:B------:R-:W-:Y:S01]  /*3910*/  STS.U16 [R145+0x540], R176 ;  /* 0x000540b091007388 */ /* 0x000fe20000000400 */
[-C--:B------:R-:W-:Y:S02]  /*3920*/  LEA.HI.SX32 R104, R104, R119.reuse, 0x1b ;  /* 0x0000007768687211 */ /* 0x080fe400078fdaff */
[-C--:B------:R-:W-:Y:S01]  /*3930*/  LEA.HI.SX32 R106, R106, R119.reuse, 0x1b ;  /* 0x000000776a6a7211 */ /* 0x080fe200078fdaff */
[----:B------:R-:W-:Y:S01]  /*3940*/  STS.U16 [R131+0x580], R178 ;  /* 0x000580b283007388 */ /* 0x000fe20000000400 */
[----:B------:R-:W-:Y:S02]  /*3950*/  LEA.HI.SX32 R108, R108, R119, 0x1b ;  /* 0x000000776c6c7211 */ /* 0x000fe400078fdaff */
[----:B------:R-:W-:Y:S01]  /*3960*/  LEA R205, R22, UR18, 0x1 ;  /* 0x0000001216cd7c11 */ /* 0x000fe2000f8e08ff */
[----:B------:R-:W-:Y:S01]  /*3970*/  STS.U16 [R70+0x5c0], R129 ;  /* 0x0005c08146007388 */ /* 0x000fe20000000400 */
[----:B------:R-:W-:-:S02]  /*3980*/  LEA R203, R24, UR18, 0x1 ;  /* 0x0000001218cb7c11 */ /* 0x000fc4000f8e08ff */
[----:B------:R-:W-:Y:S01]  /*3990*/  LEA R195, R104, UR18, 0x1 ;  /* 0x0000001268c37c11 */ /* 0x000fe2000f8e08ff */
[----:B------:R-:W-:Y:S01]  /*39a0*/  STS.U16 [R71+0x600], R150 ;  /* 0x0006009647007388 */ /* 0x000fe20000000400 */
[----:B------:R-:W-:Y:S02]  /*39b0*/  LEA R183, R106, UR18, 0x1 ;  /* 0x000000126ab77c11 */ /* 0x000fe4000f8e08ff */
[----:B------:R-:W-:Y:S01]  /*39c0*/  LEA R165, R108, UR18, 0x1 ;  /* 0x000000126ca57c11 */ /* 0x000fe2000f8e08ff */
[----:B------:R-:W-:Y:S04]  /*39d0*/  STS.U16 [R209+0x640], R144 ;  /* 0x00064090d1007388 */ /* 0x000fe80000000400 */
[----:B------:R-:W-:Y:S04]  /*39e0*/  STS.U16 [R207+0x680], R148 ;  /* 0x00068094cf007388 */ /* 0x000fe80000000400 */
[----:B------:R-:W-:Y:S04]  /*39f0*/  STS.U16 [R205+0x6c0], R140 ;  /* 0x0006c08ccd007388 */ /* 0x000fe80000000400 */
[----:B------:R-:W-:Y:S04]  /*3a00*/  STS.U16 [R203+0x700], R138 ;  /* 0x0007008acb007388 */ /* 0x000fe80000000400 */
[----:B------:R-:W-:Y:S04]  /*3a10*/  STS.U16 [R195+0x740], R136 ;  /* 0x00074088c3007388 */ /* 0x000fe80000000400 */
[----:B------:R-:W-:Y:S04]  /*3a20*/  STS.U16 [R183+0x780], R130 ;  /* 0x00078082b7007388 */ /* 0x000fe80000000400 */
[----:B------:R0:W-:Y:S04]  /*3a30*/  STS.U16 [R165+0x7c0], R128 ;  /* 0x0007c080a5007388 */ /* 0x0001e80000000400 */
[----:B0-----:R-:W2:Y:S01]  /*3a40*/  LDL R128, [R1] ;  /* 0x0000000001807983 */ /* 0x001ea20000100800 */
[----:B------:R-:W-:-:S04]  /*3a50*/  FMUL.FTZ R21, R46, UR42 ;  /* 0x0000002a2e157c20 */ /* 0x000fc80008410000 */
[----:B------:R-:W-:-:S04]  /*3a60*/  FMUL.RZ R21, R21, 0.15915493667125701904 ;  /* 0x3e22f98315157820 */ /* 0x000fc8000040c000 */
[----:B------:R-:W-:Y:S01]  /*3a70*/  MUFU.SIN R121, R21 ;  /* 0x0000001500797308 */ /* 0x000fe20000000400 */
[----:B------:R-:W-:-:S07]  /*3a80*/  ISETP.GE.AND P0, PT, R158, UR43, PT ;  /* 0x0000002b9e007c0c */ /* 0x000fce000bf06270 */
[----:B------:R0:W-:Y:S01]  /*3a90*/  MUFU.COS R139, R21 ;  /* 0x00000015008b7308 */ /* 0x0001e20000000000 */
[----:B------:R-:W-:Y:S01]  /*3aa0*/  ISETP.GE.AND P1, PT, R159, UR43, PT ;  /* 0x0000002b9f007c0c */ /* 0x000fe2000bf26270 */
[----:B0-----:R-:W-:-:S04]  /*3ab0*/  FMUL.FTZ R21, R42, UR42 ;  /* 0x0000002a2a157c20 */ /* 0x001fc80008410000 */
[----:B------:R-:W-:Y:S01]  /*3ac0*/  FMUL.RZ R23, R21, 0.15915493667125701904 ;  /* 0x3e22f98315177820 */ /* 0x000fe2000040c000 */
[----:B------:R-:W-:Y:S01]  /*3ad0*/  FMUL.FTZ R21, R41, UR42 ;  /* 0x0000002a29157c20 */ /* 0x000fe20008410000 */
[----:B------:R-:W-:Y:S02]  /*3ae0*/  ISETP.GE.AND P2, PT, R161, UR43, PT ;  /* 0x0000002ba1007c0c */ /* 0x000fe4000bf46270 */
[----:B------:R-:W-:Y:S01]  /*3af0*/  PRMT R111, RZ, 0x7610, R111 ;  /* 0x00007610ff6f7816 */ /* 0x000fe2000000006f */
[----:B------:R-:W-:Y:S01]  /*3b00*/  FMUL.RZ R25, R21, 0.15915493667125701904 ;  /* 0x3e22f98315197820 */ /* 0x000fe2000040c000 */
[----:B------:R-:W-:Y:S01]  /*3b10*/  FMUL.FTZ R21, R40, UR42 ;  /* 0x0000002a28157c20 */ /* 0x000fe20008410000 */
[----:B------:R-:W-:Y:S01]  /*3b20*/  PRMT R108, RZ, 0x7610, R108 ;  /* 0x00007610ff6c7816 */ /* 0x000fe2000000006c */
[----:B------:R-:W-:Y:S01]  /*3b30*/  MUFU.SIN R158, R23 ;  /* 0x00000017009e7308 */ /* 0x000fe20000000400 */
[----:B------:R-:W-:Y:S01]  /*3b40*/  PRMT R109, RZ, 0x7610, R109 ;  /* 0x00007610ff6d7816 */ /* 0x000fe2000000006d */
[----:B------:R-:W-:-:S06]  /*3b50*/  NOP ;  /* 0x0000000000007918 */ /* 0x000fcc0000000000 */
[----:B------:R0:W-:Y:S01]  /*3b60*/  MUFU.COS R159, R23 ;  /* 0x00000017009f7308 */ /* 0x0001e20000000000 */
[----:B------:R-:W-:Y:S01]  /*3b70*/  ISETP.GE.AND P4, PT, R175, UR43, PT ;  /* 0x0000002baf007c0c */ /* 0x000fe2000bf86270 */
[----:B------:R-:W3:Y:S01]  /*3b80*/  @!P5 LDG.E.U16 R111, desc[UR22][R18.64] ;  /* 0x00000016126fd981 */ /* 0x000ee2000c1e1500 */
[----:B------:R-:W-:Y:S02]  /*3b90*/  PRMT R110, RZ, 0x7610, R110 ;  /* 0x00007610ff6e7816 */ /* 0x000fe4000000006e */
[----:B------:R-:W-:Y:S01]  /*3ba0*/  ISETP.GE.AND P5, PT, R182, UR43, PT ;  /* 0x0000002bb6007c0c */ /* 0x000fe2000bfa6270 */
[----:B------:R-:W4:Y:S01]  /*3bb0*/  @!P0 LDG.E.U16 R108, desc[UR22][R18.64+0x40] ;  /* 0x00004016126c8981 */ /* 0x000f22000c1e1500 */
[----:B0-----:R-:W-:Y:S01]  /*3bc0*/  FMUL.RZ R23, R21, 0.15915493667125701904 ;  /* 0x3e22f98315177820 */ /* 0x001fe2000040c000 */
[----:B------:R-:W-:Y:S01]  /*3bd0*/  FMUL.FTZ R21, R39, UR42 ;  /* 0x0000002a27157c20 */ /* 0x000fe20008410000 */
[----:B------:R-:W-:Y:S01]  /*3be0*/  MUFU.SIN R160, R157 ;  /* 0x0000009d00a07308 */ /* 0x000fe20000000400 */
[----:B------:R-:W-:Y:S01]  /*3bf0*/  ISETP.GE.AND P0, PT, R173, UR43, PT ;  /* 0x0000002bad007c0c */ /* 0x000fe2000bf06270 */
[----:B------:R-:W5:Y:S01]  /*3c00*/  @!P1 LDG.E.U16 R109, desc[UR22][R18.64+0x80] ;  /* 0x00008016126d9981 */ /* 0x000f62000c1e1500 */
[----:B------:R-:W-:-:S05]  /*3c10*/  R2UR UR41, R20 ;  /* 0x00000000142972ca */ /* 0x000fca00000e0000 */
[----:B------:R-:W-:Y:S01]  /*3c20*/  MUFU.COS R161, R157 ;  /* 0x0000009d00a17308 */ /* 0x000fe20000000000 */
[----:B------:R-:W-:Y:S01]  /*3c30*/  PRMT R107, RZ, 0x7610, R107 ;  /* 0x00007610ff6b7816 */ /* 0x000fe2000000006b */
[----:B------:R-:W5:Y:S01]  /*3c40*/  @!P2 LDG.E.U16 R110, desc[UR22][R18.64+0xc0] ;  /* 0x0000c016126ea981 */ /* 0x000f62000c1e1500 */
[----:B------:R-:W-:-:S05]  /*3c50*/  ISETP.GE.AND P1, PT, R180, UR43, PT ;  /* 0x0000002bb4007c0c */ /* 0x000fca000bf26270 */
[----:B------:R-:W-:Y:S01]  /*3c60*/  MUFU.SIN R156, R25 ;  /* 0x00000019009c7308 */ /* 0x000fe20000000400 */
[----:B------:R-:W-:Y:S01]  /*3c70*/  PRMT R106, RZ, 0x7610, R106 ;  /* 0x00007610ff6a7816 */ /* 0x000fe2000000006a */
[----:B------:R-:W5:Y:S06]  /*3c80*/  @!P3 LDG.E.U16 R107, desc[UR22][R18.64+0x100] ;  /* 0x00010016126bb981 */ /* 0x000f6c000c1e1500 */
[----:B------:R0:W-:Y:S01]  /*3c90*/  MUFU.COS R157, R25 ;  /* 0x00000019009d7308 */ /* 0x0001e20000000000 */
[----:B------:R-:W-:Y:S01]  /*3ca0*/  ISETP.GE.AND P2, PT, R171, UR43, PT ;  /* 0x0000002bab007c0c */ /* 0x000fe2000bf46270 */
[----:B------:R-:W5:Y:S01]  /*3cb0*/  @!P4 LDG.E.U16 R106, desc[UR22][R18.64+0x140] ;  /* 0x00014016126ac981 */ /* 0x000f62000c1e1500 */
[----:B------:R-:W-:Y:S01]  /*3cc0*/  PRMT R227, RZ, 0x7610, R227 ;  /* 0x00007610ffe37816 */ /* 0x000fe200000000e3 */
[----:B0-----:R-:W-:Y:S01]  /*3cd0*/  FMUL.RZ R25, R21, 0.15915493667125701904 ;  /* 0x3e22f98315197820 */ /* 0x001fe2000040c000 */
[----:B------:R-:W-:-:S03]  /*3ce0*/  FMUL.FTZ R21, R38, UR42 ;  /* 0x0000002a26157c20 */ /* 0x000fc60008410000 */
[----:B------:R-:W-:Y:S01]  /*3cf0*/  MUFU.SIN R146, R155 ;  /* 0x0000009b00927308 */ /* 0x000fe20000000400 */
[----:B------:R-:W-:Y:S01]  /*3d00*/  PRMT R104, RZ, 0x7610, R104 ;  /* 0x00007610ff687816 */ /* 0x000fe20000000068 */
[----:B------:R-:W5:Y:S06]  /*3d10*/  @!P5 LDG.E.U16 R227, desc[UR22][R18.64+0x180] ;  /* 0x0001801612e3d981 */ /* 0x000f6c000c1e1500 */
[----:B------:R-:W-:Y:S01]  /*3d20*/  MUFU.COS R149, R155 ;  /* 0x0000009b00957308 */ /* 0x000fe20000000000 */
[----:B------:R-:W-:Y:S01]  /*3d30*/  ISETP.GE.AND P3, PT, R169, UR43, PT ;  /* 0x0000002ba9007c0c */ /* 0x000fe2000bf66270 */
[----:B------:R-:W5:Y:S06]  /*3d40*/  @!P0 LDG.E.U16 R104, desc[UR22][R18.64+0x1c0] ;  /* 0x0001c01612688981 */ /* 0x000f6c000c1e1500 */
[----:B------:R-:W-:Y:S01]  /*3d50*/  MUFU.SIN R154, R23 ;  /* 0x00000017009a7308 */ /* 0x000fe20000000400 */
[----:B------:R-:W-:-:S07]  /*3d60*/  ISETP.GE.AND P4, PT, R167, UR43, PT ;  /* 0x0000002ba7007c0c */ /* 0x000fce000bf86270 */
[----:B------:R0:W-:Y:S01]  /*3d70*/  MUFU.COS R155, R23 ;  /* 0x00000017009b7308 */ /* 0x0001e20000000000 */
[----:B------:R-:W-:Y:S02]  /*3d80*/  PRMT R105, RZ, 0x7610, R105 ;  /* 0x00007610ff697816 */ /* 0x000fe40000000069 */
[----:B------:R-:W-:Y:S02]  /*3d90*/  ISETP.GE.AND P5, PT, R127, UR43, PT ;  /* 0x0000002b7f007c0c */ /* 0x000fe4000bfa6270 */
[----:B------:R-:W-:-:S03]  /*3da0*/  PRMT R240, RZ, 0x7610, R240 ;  /* 0x00007610fff07816 */ /* 0x000fc600000000f0 */
[----:B------:R-:W-:Y:S01]  /*3db0*/  MUFU.SIN R152, R25 ;  /* 0x0000001900987308 */ /* 0x000fe20000000400 */
[----:B0-----:R-:W-:Y:S01]  /*3dc0*/  FMUL.RZ R23, R21, 0.15915493667125701904 ;  /* 0x3e22f98315177820 */ /* 0x001fe2000040c000 */
[----:B------:R-:W-:Y:S01]  /*3dd0*/  FMUL.FTZ R21, R37, UR42 ;  /* 0x0000002a25157c20 */ /* 0x000fe20008410000 */
[----:B------:R-:W-:Y:S01]  /*3de0*/  ISETP.GE.AND P0, PT, R126, UR43, PT ;  /* 0x0000002b7e007c0c */ /* 0x000fe2000bf06270 */
[----:B------:R-:W5:Y:S04]  /*3df0*/  @!P1 LDG.E.U16 R105, desc[UR22][R18.64+0x200] ;  /* 0x0002001612699981 */ /* 0x000f68000c1e1500 */
[----:B------:R0:W-:Y:S01]  /*3e00*/  MUFU.COS R153, R25 ;  /* 0x0000001900997308 */ /* 0x0001e20000000000 */
[----:B------:R-:W-:Y:S01]  /*3e10*/  MOV R112, UR41 ;  /* 0x0000002900707c02 */ /* 0x000fe20008000f00 */
[----:B------:R-:W5:Y:S01]  /*3e20*/  @!P2 LDG.E.U16 R240, desc[UR22][R18.64+0x240] ;  /* 0x0002401612f0a981 */ /* 0x000f62000c1e1500 */
[----:B0-----:R-:W-:Y:S01]  /*3e30*/  FMUL.RZ R25, R21, 0.15915493667125701904 ;  /* 0x3e22f98315197820 */ /* 0x001fe2000040c000 */
[----:B------:R-:W-:-:S04]  /*3e40*/  FMUL.FTZ R21, R36, UR42 ;  /* 0x0000002a24157c20 */ /* 0x000fc80008410000 */
[----:B------:R-:W-:Y:S01]  /*3e50*/  MUFU.SIN R179, R23 ;  /* 0x0000001700b37308 */ /* 0x000fe20000000400 */
[----:B------:R-:W-:Y:S02]  /*3e60*/  PRMT R103, RZ, 0x7610, R103 ;  /* 0x00007610ff677816 */ /* 0x000fe40000000067 */
[----:B------:R-:W-:-:S05]  /*3e70*/  ISETP.GE.AND P1, PT, R125, UR43, PT ;  /* 0x0000002b7d007c0c */ /* 0x000fca000bf26270 */
[----:B------:R0:W-:Y:S01]  /*3e80*/  MUFU.COS R181, R23 ;  /* 0x0000001700b57308 */ /* 0x0001e20000000000 */
[----:B------:R-:W-:Y:S02]  /*3e90*/  PRMT R228, RZ, 0x7610, R228 ;  /* 0x00007610ffe47816 */ /* 0x000fe400000000e4 */
[----:B------:R-:W-:Y:S01]  /*3ea0*/  PRMT R189, RZ, 0x7610, R189 ;  /* 0x00007610ffbd7816 */ /* 0x000fe200000000bd */
[----:B------:R-:W-:Y:S01]  /*3eb0*/  FMUL.FTZ R112, R112, 1.4426950216293334961 ;  /* 0x3fb8aa3b70707820 */ /* 0x000fe20000410000 */
[----:B------:R-:W-:Y:S01]  /*3ec0*/  PRMT R236, RZ, 0x7610, R236 ;  /* 0x00007610ffec7816 */ /* 0x000fe200000000ec */
[----:B------:R-:W5:Y:S01]  /*3ed0*/  @!P3 LDG.E.U16 R103, desc[UR22][R18.64+0x280] ;  /* 0x000280161267b981 */ /* 0x000f62000c1e1500 */
[----:B0-----:R-:W-:Y:S01]  /*3ee0*/  FMUL.RZ R23, R21, 0.15915493667125701904 ;  /* 0x3e22f98315177820 */ /* 0x001fe2000040c000 */
[----:B------:R-:W-:Y:S01]  /*3ef0*/  FMUL.FTZ R21, R35, UR42 ;  /* 0x0000002a23157c20 */ /* 0x000fe20008410000 */
[----:B------:R-:W-:Y:S01]  /*3f00*/  ISETP.GE.AND P2, PT, R124, UR43, PT ;  /* 0x0000002b7c007c0c */ /* 0x000fe2000bf46270 */
[----:B------:R-:W5:Y:S02]  /*3f10*/  @!P4 LDG.E.U16 R228, desc[UR22][R18.64+0x2c0] ;  /* 0x0002c01612e4c981 */ /* 0x000f64000c1e1500 */
[----:B------:R-:W-:Y:S01]  /*3f20*/  FMUL.RZ R21, R21, 0.15915493667125701904 ;  /* 0x3e22f98315157820 */ /* 0x000fe2000040c000 */
[----:B------:R-:W-:Y:S01]  /*3f30*/  ISETP.GE.AND P3, PT, R123, UR43, PT ;  /* 0x0000002b7b007c0c */ /* 0x000fe2000bf66270 */
[----:B------:R-:W5:Y:S01]  /*3f40*/  @!P5 LDG.E.U16 R189, desc[UR22][R18.64+0x300] ;  /* 0x0003001612bdd981 */ /* 0x000f62000c1e1500 */
[----:B------:R-:W-:Y:S01]  /*3f50*/  ISETP.GE.AND P4, PT, R122, UR43, PT ;  /* 0x0000002b7a007c0c */ /* 0x000fe2000bf86270 */
[----:B------:R-:W-:Y:S01]  /*3f60*/  MUFU.SIN R147, R21 ;  /* 0x0000001500937308 */ /* 0x000fe20000000400 */
[----:B------:R-:W-:Y:S01]  /*3f70*/  PRMT R237, RZ, 0x7610, R237 ;  /* 0x00007610ffed7816 */ /* 0x000fe200000000ed */
[----:B------:R-:W5:Y:S01]  /*3f80*/  @!P0 LDG.E.U16 R236, desc[UR22][R18.64+0x340] ;  /* 0x0003401612ec8981 */ /* 0x000f62000c1e1500 */
[----:B------:R-:W-:-:S02]  /*3f90*/  ISETP.GE.AND P5, PT, R68, UR43, PT ;  /* 0x0000002b44007c0c */ /* 0x000fc4000bfa6270 */
[----:B------:R-:W-:Y:S02]  /*3fa0*/  ISETP.GE.AND P0, PT, R67, UR43, PT ;  /* 0x0000002b43007c0c */ /* 0x000fe4000bf06270 */
[----:B------:R-:W-:Y:S01]  /*3fb0*/  PRMT R238, RZ, 0x7610, R238 ;  /* 0x00007610ffee7816 */ /* 0x000fe200000000ee */
[----:B------:R0:W-:Y:S01]  /*3fc0*/  MUFU.COS R148, R21 ;  /* 0x0000001500947308 */ /* 0x0001e20000000000 */
[----:B------:R-:W5:Y:S01]  /*3fd0*/  @!P1 LDG.E.U16 R237, desc[UR22][R18.64+0x380] ;  /* 0x0003801612ed9981 */ /* 0x000f62000c1e1500 */
[----:B------:R-:W-:Y:S02]  /*3fe0*/  PRMT R235, RZ, 0x7610, R235 ;  /* 0x00007610ffeb7816 */ /* 0x000fe400000000eb */
[----:B------:R-:W-:Y:S01]  /*3ff0*/  PRMT R234, RZ, 0x7610, R234 ;  /* 0x00007610ffea7816 */ /* 0x000fe200000000ea */
[----:B------:R-:W5:Y:S01]  /*4000*/  @!P2 LDG.E.U16 R238, desc[UR22][R18.64+0x3c0] ;  /* 0x0003c01612eea981 */ /* 0x000f62000c1e1500 */
[----:B0-----:R-:W-:Y:S01]  /*4010*/  FMUL.FTZ R21, R48, R112 ;  /* 0x0000007030157220 */ /* 0x001fe20000410000 */
[----:B------:R-:W-:-:S02]  /*4020*/  ISETP.GE.AND P1, PT, R66, UR43, PT ;  /* 0x0000002b42007c0c */ /* 0x000fc4000bf26270 */
[----:B------:R-:W5:Y:S01]  /*4030*/  @!P3 LDG.E.U16 R235, desc[UR22][R18.64+0x400] ;  /* 0x0004001612ebb981 */ /* 0x000f62000c1e1500 */
[----:B------:R0:W1:Y:S01]  /*4040*/  MUFU.EX2 R22, R21 ;  /* 0x0000001500167308 */ /* 0x0000620000000800 */
[----:B------:R-:W-:Y:S02]  /*4050*/  PRMT R66, RZ, 0x7610, R66 ;  /* 0x00007610ff427816 */ /* 0x000fe40000000042 */
[----:B------:R-:W5:Y:S01]  /*4060*/  @!P4 LDG.E.U16 R234, desc[UR22][R18.64+0x440] ;  /* 0x0004401612eac981 */ /* 0x000f62000c1e1500 */
[----:B------:R-:W-:Y:S01]  /*4070*/  PRMT R233, RZ, 0x7610, R233 ;  /* 0x00007610ffe97816 */ /* 0x000fe200000000e9 */
[-C--:B0-----:R-:W-:Y:S01]  /*4080*/  FMUL.FTZ R21, R46, R112.reuse ;  /* 0x000000702e157220 */ /* 0x081fe20000410000 */
[----:B------:R-:W-:Y:S01]  /*4090*/  ISETP.GE.AND P2, PT, R65, UR43, PT ;  /* 0x0000002b41007c0c */ /* 0x000fe2000bf46270 */
[----:B------:R-:W5:Y:S02]  /*40a0*/  @!P5 LDG.E.U16 R66, desc[UR22][R18.64+0x480] ;  /* 0x000480161242d981 */ /* 0x000f64000c1e1500 */
[----:B------:R0:W1:Y:S01]  /*40b0*/  MUFU.EX2 R24, R21 ;  /* 0x0000001500187308 */ /* 0x0000620000000800 */
[----:B------:R-:W-:Y:S01]  /*40c0*/  ISETP.GE.AND P3, PT, R64, UR43, PT ;  /* 0x0000002b40007c0c */ /* 0x000fe2000bf66270 */
[----:B------:R-:W5:Y:S01]  /*40d0*/  @!P0 LDG.E.U16 R233, desc[UR22][R18.64+0x4c0] ;  /* 0x0004c01612e98981 */ /* 0x000f62000c1e1500 */
[----:B------:R-:W-:Y:S01]  /*40e0*/  ISETP.GE.AND P4, PT, R33, UR43, PT ;  /* 0x0000002b21007c0c */ /* 0x000fe2000bf86270 */
[----:B0-----:R-:W-:Y:S01]  /*40f0*/  FMUL.FTZ R21, R44, R112 ;  /* 0x000000702c157220 */ /* 0x001fe20000410000 */
[----:B------:R-:W-:-:S03]  /*4100*/  ISETP.GE.AND P5, PT, R32, UR43, PT ;  /* 0x0000002b20007c0c */ /* 0x000fc6000bfa6270 */
[----:B------:R0:W-:Y:S01]  /*4110*/  MUFU.EX2 R113, R21 ;  /* 0x0000001500717308 */ /* 0x0001e20000000800 */
[----:B------:R-:W-:Y:S01]  /*4120*/  ISETP.GE.AND P0, PT, R31, UR43, PT ;  /* 0x0000002b1f007c0c */ /* 0x000fe2000bf06270 */
[-C--:B------:R-:W-:Y:S01]  /*4130*/  FMUL.FTZ R67, R43, R112.reuse ;  /* 0x000000702b437220 */ /* 0x080fe20000410000 */
[----:B------:R-:W-:Y:S02]  /*4140*/  PRMT R208, RZ, 0x7610, R208 ;  /* 0x00007610ffd07816 */ /* 0x000fe400000000d0 */
[----:B------:R-:W-:Y:S01]  /*4150*/  PRMT R144, RZ, 0x7610, R144 ;  /* 0x00007610ff907816 */ /* 0x000fe20000000090 */
[----:B0-----:R-:W-:Y:S01]  /*4160*/  FMUL.FTZ R21, R42, R112 ;  /* 0x000000702a157220 */ /* 0x001fe20000410000 */
[----:B------:R-:W-:Y:S02]  /*4170*/  PRMT R130, RZ, 0x7610, R130 ;  /* 0x00007610ff827816 */ /* 0x000fe40000000082 */
[----:B------:R-:W-:Y:S01]  /*4180*/  PRMT R141, RZ, 0x7610, R141 ;  /* 0x00007610ff8d7816 */ /* 0x000fe2000000008d */
[----:B------:R0:W1:Y:S01]  /*4190*/  MUFU.EX2 R64, R21 ;  /* 0x0000001500407308 */ /* 0x0000620000000800 */
[----:B------:R-:W-:Y:S01]  /*41a0*/  PRMT R68, RZ, 0x7610, R68 ;  /* 0x00007610ff447816 */ /* 0x000fe20000000044 */
[----:B------:R-:W5:Y:S01]  /*41b0*/  @!P1 LDG.E.U16 R208, desc[UR22][R18.64+0x500] ;  /* 0x0005001612d09981 */ /* 0x000f62000c1e1500 */
[----:B------:R-:W-:-:S03]  /*41c0*/  PRMT R204, RZ, 0x7610, R204 ;  /* 0x00007610ffcc7816 */ /* 0x000fc600000000cc */
[----:B------:R-:W5:Y:S01]  /*41d0*/  @!P2 LDG.E.U16 R144, desc[UR22][R18.64+0x540] ;  /* 0x000540161290a981 */ /* 0x000f62000c1e1500 */
[----:B0-----:R-:W-:Y:S01]  /*41e0*/  SHF.L.U32 R21, R119, 0x5, RZ ;  /* 0x0000000577157819 */ /* 0x001fe200000006ff */
[----:B------:R0:W1:Y:S01]  /*41f0*/  MUFU.EX2 R65, R67 ;  /* 0x0000004300417308 */ /* 0x0000620000000800 */
[----:B------:R-:W-:Y:S01]  /*4200*/  ISETP.GE.AND P1, PT, R30, UR43, PT ;  /* 0x0000002b1e007c0c */ /* 0x000fe2000bf26270 */
[----:B------:R-:W5:Y:S01]  /*4210*/  @!P3 LDG.E.U16 R130, desc[UR22][R18.64+0x580] ;  /* 0x000580161282b981 */ /* 0x000f62000c1e1500 */
[----:B------:R-:W-:Y:S02]  /*4220*/  ISETP.GE.AND P2, PT, R29, UR43, PT ;  /* 0x0000002b1d007c0c */ /* 0x000fe4000bf46270 */
[----:B------:R-:W-:Y:S01]  /*4230*/  ISETP.GE.AND P3, PT, R28, UR43, PT ;  /* 0x0000002b1c007c0c */ /* 0x000fe2000bf66270 */
[----:B------:R-:W5:Y:S01]  /*4240*/  @!P4 LDG.E.U16 R141, desc[UR22][R18.64+0x5c0] ;  /* 0x0005c016128dc981 */ /* 0x000f62000c1e1500 */
[----:B0-----:R-:W-:-:S03]  /*4250*/  LEA.HI.SX32 R67, R21, R21, 0x1b ;  /* 0x0000001515437211 */ /* 0x001fc600078fdaff */
[----:B------:R-:W5:Y:S01]  /*4260*/  @!P5 LDG.E.U16 R68, desc[UR22][R18.64+0x600] ;  /* 0x000600161244d981 */ /* 0x000f62000c1e1500 */
[----:B------:R-:W-:Y:S02]  /*4270*/  ISETP.GE.AND P4, PT, R27, UR43, PT ;  /* 0x0000002b1b007c0c */ /* 0x000fe4000bf86270 */
[----:B------:R-:W-:Y:S01]  /*4280*/  LEA R67, R67, UR18, 0x1 ;  /* 0x0000001243437c11 */ /* 0x000fe2000f8e08ff */
[----:B------:R-:W5:Y:S01]  /*4290*/  @!P0 LDG.E.U16 R204, desc[UR22][R18.64+0x640] ;  /* 0x0006401612cc8981 */ /* 0x000f62000c1e1500 */
[----:B------:R-:W-:Y:S01]  /*42a0*/  ISETP.GE.AND P5, PT, R26, UR43, PT ;  /* 0x0000002b1a007c0c */ /* 0x000fe2000bfa6270 */
[----:B------:R-:W-:Y:S01]  /*42b0*/  FMUL.FTZ R32, R41, R112 ;  /* 0x0000007029207220 */ /* 0x000fe20000410000 */
[----:B------:R-:W-:Y:S01]  /*42c0*/  ISETP.GE.AND P0, PT, R17, UR43, PT ;  /* 0x0000002b11007c0c */ /* 0x000fe2000bf06270 */
[----:B------:R-:W0:Y:S01]  /*42d0*/  LDS.U16 R33, [R67] ;  /* 0x0000000043217984 */ /* 0x000e220000000400 */
[----:B------:R-:W-:Y:S02]  /*42e0*/  PRMT R202, RZ, 0x7610, R202 ;  /* 0x00007610ffca7816 */ /* 0x000fe400000000ca */
[----:B------:R-:W-:-:S02]  /*42f0*/  PRMT R194, RZ, 0x7610, R194 ;  /* 0x00007610ffc27816 */ /* 0x000fc400000000c2 */
[----:B------:R-:W-:Y:S01]  /*4300*/  PRMT R162, RZ, 0x7610, R162 ;  /* 0x00007610ffa27816 */ /* 0x000fe200000000a2 */
[----:B------:R1:W-:Y:S01]  /*4310*/  MUFU.EX2 R31, R32 ;  /* 0x00000020001f7308 */ /* 0x0003e20000000800 */
[----:B------:R-:W-:Y:S01]  /*4320*/  PRMT R184, RZ, 0x7610, R184 ;  /* 0x00007610ffb87816 */ /* 0x000fe200000000b8 */
[----:B------:R-:W5:Y:S01]  /*4330*/  @!P1 LDG.E.U16 R202, desc[UR22][R18.64+0x680] ;  /* 0x0006801612ca9981 */ /* 0x000f62000c1e1500 */
[----:B------:R-:W-:Y:S02]  /*4340*/  PRMT R182, RZ, 0x7610, R182 ;  /* 0x00007610ffb67816 */ /* 0x000fe400000000b6 */
[----:B------:R-:W-:Y:S01]  /*4350*/  PRMT R164, RZ, 0x7610, R164 ;  /* 0x00007610ffa47816 */ /* 0x000fe200000000a4 */
[-C--:B------:R-:W-:Y:S01]  /*4360*/  FMUL.FTZ R28, R39, R112.reuse ;  /* 0x00000070271c7220 */ /* 0x080fe20000410000 */
[----:B------:R-:W5:Y:S04]  /*4370*/  @!P2 LDG.E.U16 R194, desc[UR22][R18.64+0x6c0] ;  /* 0x0006c01612c2a981 */ /* 0x000f68000c1e1500 */
[----:B-1----:R-:W1:Y:S04]  /*4380*/  LDS.U16 R32, [R67+0x2] ;  /* 0x0000020043207984 */ /* 0x002e680000000400 */
[----:B------:R-:W5:Y:S01]  /*4390*/  @!P3 LDG.E.U16 R162, desc[UR22][R18.64+0x700] ;  /* 0x0007001612a2b981 */ /* 0x000f62000c1e1500 */
[----:B------:R-:W-:Y:S03]  /*43a0*/  MUFU.SIN R177, R25 ;  /* 0x0000001900b17308 */ /* 0x000fe60000000400 */
[----:B------:R-:W5:Y:S04]  /*43b0*/  @!P4 LDG.E.U16 R184, desc[UR22][R18.64+0x740] ;  /* 0x0007401612b8c981 */ /* 0x000f68000c1e1500 */
[----:B------:R-:W5:Y:S01]  /*43c0*/  @!P5 LDG.E.U16 R182, desc[UR22][R18.64+0x780] ;  /* 0x0007801612b6d981 */ /* 0x000f62000c1e1500 */
[----:B------:R2:W-:Y:S03]  /*43d0*/  MUFU.COS R178, R25 ;  /* 0x0000001900b27308 */ /* 0x0005e60000000000 */
[----:B------:R3:W5:Y:S01]  /*43e0*/  @!P0 LDG.E.U16 R164, desc[UR22][R18.64+0x7c0] ;  /* 0x0007c01612a48981 */ /* 0x000762000c1e1500 */
[----:B------:R-:W-:-:S03]  /*43f0*/  FMUL.FTZ R21, R38, R112 ;  /* 0x0000007026157220 */ /* 0x000fc60000410000 */
[----:B------:R-:W-:Y:S01]  /*4400*/  LDS.U16 R29, [R67+0x4] ;  /* 0x00000400431d7984 */ /* 0x000fe20000000400 */
[----:B------:R-:W-:Y:S01]  /*4410*/  MUFU.SIN R175, R23 ;  /* 0x0000001700af7308 */ /* 0x000fe20000000400 */
[----:B--2---:R-:W-:-:S07]  /*4420*/  FMUL.FTZ R25, R45, R112 ;  /* 0x000000702d197220 */ /* 0x004fce0000410000 */
[----:B------:R2:W-:Y:S01]  /*4430*/  MUFU.COS R176, R23 ;  /* 0x0000001700b07308 */ /* 0x0005e20000000000 */
[C---:B------:R-:W-:Y:S01]  /*4440*/  FMUL.FTZ R133, R22.reuse, R133 ;  /* 0x0000008516857220 */ /* 0x040fe20000410000 */
[----:B------:R-:W-:Y:S01]  /*4450*/  FMUL.FTZ R132, R22, R132 ;  /* 0x0000008416847220 */ /* 0x000fe20000410000 */
[----:B------:R-:W-:Y:S01]  /*4460*/  FMUL.FTZ R20, R49, UR42 ;  /* 0x0000002a31147c20 */ /* 0x000fe20008410000 */
[-C--:B------:R-:W-:Y:S01]  /*4470*/  FMUL.FTZ R30, R40, R112.reuse ;  /* 0x00000070281e7220 */ /* 0x080fe20000410000 */
[C---:B------:R-:W-:Y:S01]  /*4480*/  FMUL.FTZ R139, R24.reuse, R139 ;  /* 0x0000008b188b7220 */ /* 0x040fe20000410000 */
[----:B------:R-:W-:Y:S01]  /*4490*/  FMUL.FTZ R121, R24, R121 ;  /* 0x0000007918797220 */ /* 0x000fe20000410000 */
[C---:B------:R-:W-:Y:S01]  /*44a0*/  FMUL.FTZ R159, R64.reuse, R159 ;  /* 0x0000009f409f7220 */ /* 0x040fe20000410000 */
[----:B------:R0:W-:Y:S01]  /*44b0*/  MUFU.EX2 R27, R28 ;  /* 0x0000001c001b7308 */ /* 0x0001e20000000800 */
[-C--:B--2---:R-:W-:Y:S01]  /*44c0*/  FMUL.FTZ R23, R47, R112.reuse ;  /* 0x000000702f177220 */ /* 0x084fe20000410000 */
[----:B------:R-:W-:Y:S01]  /*44d0*/  FMUL.FTZ R17, R37, R112 ;  /* 0x0000007025117220 */ /* 0x000fe20000410000 */
[----:B------:R-:W-:Y:S01]  /*44e0*/  FMUL.FTZ R158, R64, R158 ;  /* 0x0000009e409e7220 */ /* 0x000fe20000410000 */
[C---:B------:R-:W-:Y:S01]  /*44f0*/  FMUL.FTZ R161, R65.reuse, R161 ;  /* 0x000000a141a17220 */ /* 0x040fe20000410000 */
[----:B------:R-:W-:Y:S01]  /*4500*/  FMUL.FTZ R160, R65, R160 ;  /* 0x000000a041a07220 */ /* 0x000fe20000410000 */
[C---:B------:R-:W-:Y:S01]  /*4510*/  FMUL.FTZ R149, R113.reuse, R149 ;  /* 0x0000009571957220 */ /* 0x040fe20000410000 */
[----:B------:R-:W-:Y:S01]  /*4520*/  FMUL.FTZ R146, R113, R146 ;  /* 0x0000009271927220 */ /* 0x000fe20000410000 */
[----:B------:R-:W-:Y:S04]  /*4530*/  LDS.U16 R137, [R67+0x18] ;  /* 0x0000180043897984 */ /* 0x000fe80000000400 */
[----:B0-----:R-:W0:Y:S01]  /*4540*/  LDS.U16 R28, [R67+0x6] ;  /* 0x00000600431c7984 */ /* 0x001e220000000400 */
[----:B------:R2:W1:Y:S03]  /*4550*/  MUFU.EX2 R26, R21 ;  /* 0x00000015001a7308 */ /* 0x0004660000000800 */
[----:B------:R-:W-:Y:S04]  /*4560*/  LDS.U16 R136, [R67+0x1a] ;  /* 0x00001a0043887984 */ /* 0x000fe80000000400 */
[----:B------:R-:W-:Y:S01]  /*4570*/  LDS.U16 R151, [R67+0x1e] ;  /* 0x00001e0043977984 */ /* 0x000fe20000000400 */
[----:B------:R-:W3:Y:S03]  /*4580*/  MUFU.EX2 R23, R23 ;  /* 0x0000001700177308 */ /* 0x000ee60000000800 */
[----:B------:R-:W-:Y:S04]  /*4590*/  LDS.U16 R150, [R67+0x1c] ;  /* 0x00001c0043967984 */ /* 0x000fe80000000400 */
[----:B------:R-:W-:Y:S01]  /*45a0*/  LDS.U16 R174, [R67+0x22] ;  /* 0x0000220043ae7984 */ /* 0x000fe20000000400 */
[----:B------:R-:W4:Y:S03]  /*45b0*/  MUFU.EX2 R25, R25 ;  /* 0x0000001900197308 */ /* 0x000f260000000800 */
[----:B------:R-:W-:Y:S04]  /*45c0*/  LDS.U16 R173, [R67+0x20] ;  /* 0x0000200043ad7984 */ /* 0x000fe80000000400 */
[----:B------:R-:W-:Y:S01]  /*45d0*/  LDS.U16 R172, [R67+0x24] ;  /* 0x0000240043ac7984 */ /* 0x000fe20000000400 */
[----:B------:R4:W0:Y:S01]  /*45e0*/  MUFU.EX2 R22, R17 ;  /* 0x0000001100167308 */ /* 0x0008220000000800 */
[----:B------:R-:W-:Y:S01]  /*45f0*/  FMUL.RZ R114, R20, 0.15915493667125701904 ;  /* 0x3e22f98314727820 */ /* 0x000fe2000040c000 */
[----:B--2---:R-:W-:Y:S01]  /*4600*/  FMUL.FTZ R21, R36, R112 ;  /* 0x0000007024157220 */ /* 0x004fe20000410000 */
[C---:B-1----:R-:W-:Y:S01]  /*4610*/  FMUL.FTZ R181, R26.reuse, R181 ;  /* 0x000000b51ab57220 */ /* 0x042fe20000410000 */
[----:B------:R-:W-:Y:S01]  /*4620*/  FMUL.FTZ R179, R26, R179 ;  /* 0x000000b31ab37220 */ /* 0x000fe20000410000 */
[C---:B---3--:R-:W-:Y:S01]  /*4630*/  FMUL.FTZ R135, R23.reuse, R135 ;  /* 0x0000008717877220 */ /* 0x048fe20000410000 */
[----:B------:R-:W-:Y:S01]  /*4640*/  FMUL.FTZ R134, R23, R134 ;  /* 0x0000008617867220 */ /* 0x000fe20000410000 */
[----:B------:R-:W1:Y:S01]  /*4650*/  LDS.U16 R26, [R67+0xa] ;  /* 0x00000a00431a7984 */ /* 0x000e620000000400 */
[----:B----4-:R-:W-:Y:S01]  /*4660*/  FMUL.FTZ R17, R49, R112 ;  /* 0x0000007031117220 */ /* 0x010fe20000410000 */
[----:B------:R-:W-:Y:S01]  /*4670*/  MUFU.COS R20, R114 ;  /* 0x0000007200147308 */ /* 0x000fe20000000000 */
[C---:B------:R-:W-:Y:S01]  /*4680*/  FMUL.FTZ R143, R25.reuse, R143 ;  /* 0x0000008f198f7220 */ /* 0x040fe20000410000 */
[----:B------:R-:W-:Y:S01]  /*4690*/  FMUL.FTZ R142, R25, R142 ;  /* 0x0000008e198e7220 */ /* 0x000fe20000410000 */
[----:B------:R-:W-:Y:S01]  /*46a0*/  FMUL.FTZ R23, R35, R112 ;  /* 0x0000007023177220 */ /* 0x000fe20000410000 */
[----:B------:R-:W2:Y:S04]  /*46b0*/  LDS.U16 R25, [R67+0x8] ;  /* 0x0000080043197984 */ /* 0x000ea80000000400 */
[----:B------:R-:W3:Y:S01]  /*46c0*/  MUFU.EX2 R17, R17 ;  /* 0x0000001100117308 */ /* 0x000ee20000000800 */
[C---:B0-----:R-:W-:Y:S01]  /*46d0*/  FMUL.FTZ R178, R22.reuse, R178 ;  /* 0x000000b216b27220 */ /* 0x041fe20000410000 */
[----:B------:R-:W-:Y:S01]  /*46e0*/  FMUL.FTZ R177, R22, R177 ;  /* 0x000000b116b17220 */ /* 0x000fe20000410000 */
[----:B------:R-:W-:Y:S01]  /*46f0*/  SHF.L.U32 R33, R33, 0x10, RZ ;  /* 0x0000001021217819 */ /* 0x000fe200000006ff */
[----:B------:R-:W-:Y:S04]  /*4700*/  LDS.U16 R171, [R67+0x26] ;  /* 0x0000260043ab7984 */ /* 0x000fe80000000400 */
[----:B------:R-:W0:Y:S01]  /*4710*/  MUFU.EX2 R30, R30 ;  /* 0x0000001e001e7308 */ /* 0x000e220000000800 */
[C---:B------:R-:W-:Y:S01]  /*4720*/  FMUL.FTZ R157, R31.reuse, R157 ;  /* 0x0000009d1f9d7220 */ /* 0x040fe20000410000 */
[----:B------:R-:W-:Y:S01]  /*4730*/  FMUL.FTZ R156, R31, R156 ;  /* 0x0000009c1f9c7220 */ /* 0x000fe20000410000 */
[----:B------:R-:W-:Y:S01]  /*4740*/  SHF.L.U32 R32, R32, 0x10, RZ ;  /* 0x0000001020207819 */ /* 0x000fe200000006ff */
[----:B------:R-:W-:Y:S04]  /*4750*/  LDS.U16 R168, [R67+0x28] ;  /* 0x0000280043a87984 */ /* 0x000fe80000000400 */
[----:B------:R-:W4:Y:S01]  /*4760*/  MUFU.EX2 R21, R21 ;  /* 0x0000001500157308 */ /* 0x000f220000000800 */
[----:B------:R-:W-:Y:S01]  /*4770*/  SHF.L.U32 R31, R188, 0x10, RZ ;  /* 0x00000010bc1f7819 */ /* 0x000fe200000006ff */
[C---:B------:R-:W-:Y:S01]  /*4780*/  FMUL.FTZ R180, R49.reuse, R33 ;  /* 0x0000002131b47220 */ /* 0x040fe20000410000 */
[----:B------:R-:W-:Y:S04]  /*4790*/  LDS.U16 R169, [R67+0x2a] ;  /* 0x00002a0043a97984 */ /* 0x000fe80000000400 */
[----:B------:R-:W-:Y:S01]  /*47a0*/  LDS.U16 R193, [R67+0x2e] ;  /* 0x00002e0043c17984 */ /* 0x000fe20000000400 */
[----:B------:R-:W1:Y:S01]  /*47b0*/  MUFU.SIN R22, R114 ;  /* 0x0000007200167308 */ /* 0x000e620000000400 */
[----:B------:R-:W-:-:S02]  /*47c0*/  FMUL.FTZ R24, R49, R32 ;  /* 0x0000002031187220 */ /* 0x000fc40000410000 */
[----:B------:R-:W-:Y:S01]  /*47d0*/  LDS.U16 R192, [R67+0x2c] ;  /* 0x00002c0043c07984 */ /* 0x000fe20000000400 */
[----:B------:R-:W-:Y:S01]  /*47e0*/  FMUL.FTZ R200, R34, R112 ;  /* 0x0000007022c87220 */ /* 0x000fe20000410000 */
[----:B------:R-:W-:Y:S02]  /*47f0*/  SHF.L.U32 R167, R95, 0x10, RZ ;  /* 0x000000105fa77819 */ /* 0x000fe400000006ff */
[----:B------:R-:W-:Y:S01]  /*4800*/  LDS.U16 R191, [R67+0x32] ;  /* 0x0000320043bf7984 */ /* 0x000fe20000000400 */
[----:B------:R-:W2:Y:S01]  /*4810*/  MUFU.EX2 R23, R23 ;  /* 0x0000001700177308 */ /* 0x000ea20000000800 */
[----:B------:R-:W-:Y:S01]  /*4820*/  FMUL.FTZ R180, R31, R180 ;  /* 0x000000b41fb47220 */ /* 0x000fe20000410000 */
[----:B------:R-:W-:Y:S01]  /*4830*/  SHF.L.U32 R28, R28, 0x10, RZ ;  /* 0x000000101c1c7819 */ /* 0x000fe200000006ff */
[----:B---3--:R-:W-:Y:S01]  /*4840*/  FMUL.FTZ R64, R17, R20 ;  /* 0x0000001411407220 */ /* 0x008fe20000410000 */
[----:B------:R-:W-:Y:S01]  /*4850*/  FMUL.FTZ R123, R31, R24 ;  /* 0x000000181f7b7220 */ /* 0x000fe20000410000 */
[----:B------:R-:W-:Y:S01]  /*4860*/  FMUL.FTZ R20, R132, R180 ;  /* 0x000000b484147220 */ /* 0x000fe20000410000 */
[C---:B0-----:R-:W-:Y:S01]  /*4870*/  FMUL.FTZ R155, R30.reuse, R155 ;  /* 0x0000009b1e9b7220 */ /* 0x041fe20000410000 */
[----:B------:R-:W-:Y:S01]  /*4880*/  FMUL.FTZ R154, R30, R154 ;  /* 0x0000009a1e9a7220 */ /* 0x000fe20000410000 */
[C---:B------:R-:W-:Y:S01]  /*4890*/  FMUL.FTZ R153, R27.reuse, R153 ;  /* 0x000000991b997220 */ /* 0x040fe20000410000 */
[----:B------:R-:W-:Y:S01]  /*48a0*/  FMUL.FTZ R152, R27, R152 ;  /* 0x000000981b987220 */ /* 0x000fe20000410000 */
[C---:B----4-:R-:W-:Y:S01]  /*48b0*/  FMUL.FTZ R176, R21.reuse, R176 ;  /* 0x000000b015b07220 */ /* 0x050fe20000410000 */
[----:B------:R-:W-:Y:S01]  /*48c0*/  FMUL.FTZ R175, R21, R175 ;  /* 0x000000af15af7220 */ /* 0x000fe20000410000 */
[----:B------:R-:W-:Y:S01]  /*48d0*/  SHF.L.U32 R30, R187, 0x10, RZ ;  /* 0x00000010bb1e7819 */ /* 0x000fe200000006ff */
[-C--:B------:R-:W-:Y:S01]  /*48e0*/  FMUL.FTZ R21, R132, R123.reuse ;  /* 0x0000007b84157220 */ /* 0x080fe20000410000 */
[----:B------:R-:W-:Y:S01]  /*48f0*/  SHF.L.U32 R29, R29, 0x10, RZ ;  /* 0x000000101d1d7819 */ /* 0x000fe200000006ff */
[C---:B------:R-:W-:Y:S01]  /*4900*/  FMUL.FTZ R125, R48.reuse, R28 ;  /* 0x0000001c307d7220 */ /* 0x040fe20000410000 */
[----:B------:R-:W-:Y:S01]  /*4910*/  FFMA.FTZ R27, R133, R123, R20 ;  /* 0x0000007b851b7223 */ /* 0x000fe20000010014 */
[----:B-1----:R-:W-:Y:S01]  /*4920*/  FMUL.FTZ R65, R17, R22 ;  /* 0x0000001611417220 */ /* 0x002fe20000410000 */
[C---:B--2---:R-:W-:Y:S01]  /*4930*/  FMUL.FTZ R148, R23.reuse, R148 ;  /* 0x0000009417947220 */ /* 0x044fe20000410000 */
[----:B------:R-:W-:Y:S01]  /*4940*/  FMUL.FTZ R147, R23, R147 ;  /* 0x0000009317937220 */ /* 0x000fe20000410000 */
[----:B------:R-:W-:Y:S01]  /*4950*/  FMUL.FTZ R124, R48, R29 ;  /* 0x0000001d307c7220 */ /* 0x000fe20000410000 */
[----:B------:R-:W0:Y:S01]  /*4960*/  LDS.U16 R23, [R67+0xe] ;  /* 0x00000e0043177984 */ /* 0x000e220000000400 */
[----:B------:R-:W-:Y:S01]  /*4970*/  FFMA.FTZ R21, R133, R180, -R21 ;  /* 0x000000b485157223 */ /* 0x000fe20000010815 */
[C---:B------:R-:W-:Y:S01]  /*4980*/  FFMA.FTZ R27, R30.reuse, R125, R27 ;  /* 0x0000007d1e1b7223 */ /* 0x040fe2000001001b */
[----:B------:R-:W-:Y:S01]  /*4990*/  FMUL.FTZ R17, R65, R132 ;  /* 0x0000008441117220 */ /* 0x000fe20000410000 */
[----:B------:R-:W1:Y:S01]  /*49a0*/  LDS.U16 R22, [R67+0xc] ;  /* 0x00000c0043167984 */ /* 0x000e620000000400 */
[----:B------:R-:W-:Y:S01]  /*49b0*/  FFMA.FTZ R21, R30, R124, R21 ;  /* 0x0000007c1e157223 */ /* 0x000fe20000010015 */
[----:B------:R-:W-:Y:S01]  /*49c0*/  FMUL.FTZ R24, R134, R27 ;  /* 0x0000001b86187220 */ /* 0x000fe20000410000 */
[C---:B------:R-:W-:Y:S01]  /*49d0*/  FMUL.FTZ R20, R64.reuse, R132 ;  /* 0x0000008440147220 */ /* 0x040fe20000410000 */
[----:B------:R-:W-:Y:S01]  /*49e0*/  FFMA.FTZ R17, R64, R133, -R17 ;  /* 0x0000008540117223 */ /* 0x000fe20000010811 */
[CC--:B------:R-:W-:Y:S01]  /*49f0*/  FMUL.FTZ R114, R134.reuse, R21.reuse ;  /* 0x0000001586727220 */ /* 0x0c0fe20000410000 */
[----:B------:R-:W-:Y:S01]  /*4a00*/  FFMA.FTZ R113, R135, R21, -R24 ;  /* 0x0000001587717223 */ /* 0x000fe20000010818 */
[----:B------:R-:W-:Y:S01]  /*4a10*/  FFMA.FTZ R20, R65, R133, R20 ;  /* 0x0000008541147223 */ /* 0x000fe20000010014 */
[----:B------:R-:W-:Y:S01]  /*4a20*/  FMUL.FTZ R24, R134, R17 ;  /* 0x0000001186187220 */ /* 0x000fe20000410000 */
[----:B------:R-:W2:Y:S01]  /*4a30*/  LDS.U16 R21, [R67+0x10] ;  /* 0x0000100043157984 */ /* 0x000ea20000000400 */
[C---:B------:R-:W-:Y:S01]  /*4a40*/  FFMA.FTZ R116, R135.reuse, R27, R114 ;  /* 0x0000001b87747223 */ /* 0x040fe20000010072 */
[----:B------:R-:W-:Y:S01]  /*4a50*/  SHF.L.U32 R26, R26, 0x10, RZ ;  /* 0x000000101a1a7819 */ /* 0x000fe200000006ff */
[-C--:B------:R-:W-:Y:S01]  /*4a60*/  FFMA.FTZ R114, R135, R20.reuse, R24 ;  /* 0x0000001487727223 */ /* 0x080fe20000010018 */
[----:B------:R-:W-:Y:S01]  /*4a70*/  FMUL.FTZ R24, R134, R20 ;  /* 0x0000001486187220 */ /* 0x000fe20000410000 */
[----:B------:R-:W-:Y:S01]  /*4a80*/  SHF.L.U32 R25, R25, 0x10, RZ ;  /* 0x0000001019197819 */ /* 0x000fe200000006ff */
[----:B------:R-:W3:Y:S01]  /*4a90*/  LDS.U16 R20, [R67+0x12] ;  /* 0x0000120043147984 */ /* 0x000ee20000000400 */
[----:B------:R-:W-:Y:S01]  /*4aa0*/  SHF.L.U32 R27, R186, 0x10, RZ ;  /* 0x00000010ba1b7819 */ /* 0x000fe200000006ff */
[----:B------:R-:W-:Y:S01]  /*4ab0*/  FMUL.FTZ R127, R47, R26 ;  /* 0x0000001a2f7f7220 */ /* 0x000fe20000410000 */
[----:B------:R-:W-:Y:S01]  /*4ac0*/  FFMA.FTZ R24, R135, R17, -R24 ;  /* 0x0000001187187223 */ /* 0x000fe20000010818 */
[----:B------:R-:W-:Y:S01]  /*4ad0*/  FMUL.FTZ R126, R47, R25 ;  /* 0x000000192f7e7220 */ /* 0x000fe20000410000 */
[----:B------:R-:W-:Y:S01]  /*4ae0*/  FMUL.FTZ R122, R121, R114 ;  /* 0x00000072797a7220 */ /* 0x000fe20000410000 */
[----:B------:R-:W-:Y:S01]  /*4af0*/  FFMA.FTZ R118, R27, R127, R116 ;  /* 0x0000007f1b767223 */ /* 0x000fe20000010074 */
[----:B------:R-:W-:Y:S01]  /*4b00*/  FMUL.FTZ R17, R121, R24 ;  /* 0x0000001879117220 */ /* 0x000fe20000410000 */
[----:B------:R-:W-:Y:S01]  /*4b10*/  FFMA.FTZ R116, R27, R126, R113 ;  /* 0x0000007e1b747223 */ /* 0x000fe20000010071 */
[----:B------:R-:W-:Y:S01]  /*4b20*/  FFMA.FTZ R113, R139, R24, -R122 ;  /* 0x000000188b717223 */ /* 0x000fe2000001087a */
[----:B------:R-:W-:Y:S01]  /*4b30*/  SHF.L.U32 R19, R101, 0x10, RZ ;  /* 0x0000001065137819 */ /* 0x000fe200000006ff */
[----:B------:R-:W4:Y:S01]  /*4b40*/  LDS.U16 R122, [R67+0x16] ;  /* 0x00001600437a7984 */ /* 0x000f220000000400 */
[----:B------:R-:W-:-:S03]  /*4b50*/  FFMA.FTZ R114, R139, R114, R17 ;  /* 0x000000728b727223 */ /* 0x000fc60000010011 */
[----:B------:R-:W4:Y:S01]  /*4b60*/  LDS.U16 R17, [R67+0x14] ;  /* 0x0000140043117984 */ /* 0x000f220000000400 */
[----:B------:R-:W-:Y:S01]  /*4b70*/  FMUL.FTZ R117, R121, R116 ;  /* 0x0000007479757220 */ /* 0x000fe20000410000 */
[----:B------:R-:W-:Y:S02]  /*4b80*/  SHF.L.U32 R24, R128, 0x10, RZ ;  /* 0x0000001080187819 */ /* 0x000fe400000006ff */
[----:B------:R-:W-:Y:S01]  /*4b90*/  SHF.L.U32 R137, R137, 0x10, RZ ;  /* 0x0000001089897819 */ /* 0x000fe200000006ff */
[----:B------:R-:W5:Y:S01]  /*4ba0*/  LDS.U16 R190, [R67+0x30] ;  /* 0x0000300043be7984 */ /* 0x000f620000000400 */
[----:B0-----:R-:W-:Y:S01]  /*4bb0*/  SHF.L.U32 R23, R23, 0x10, RZ ;  /* 0x0000001017177819 */ /* 0x001fe200000006ff */
[-C--:B------:R-:W-:Y:S01]  /*4bc0*/  FMUL.FTZ R115, R121, R118.reuse ;  /* 0x0000007679737220 */ /* 0x080fe20000410000 */
[C---:B------:R-:W-:Y:S01]  /*4bd0*/  FFMA.FTZ R117, R139.reuse, R118, R117 ;  /* 0x000000768b757223 */ /* 0x040fe20000010075 */
[----:B------:R-:W-:Y:S01]  /*4be0*/  SHF.L.U32 R136, R136, 0x10, RZ ;  /* 0x0000001088887819 */ /* 0x000fe200000006ff */
[----:B------:R-:W0:Y:S01]  /*4bf0*/  LDS.U16 R229, [R67+0x36] ;  /* 0x0000360043e57984 */ /* 0x000e220000000400 */
[----:B-1----:R-:W-:Y:S01]  /*4c00*/  SHF.L.U32 R22, R22, 0x10, RZ ;  /* 0x0000001016167819 */ /* 0x002fe200000006ff */
[C---:B------:R-:W-:Y:S01]  /*4c10*/  FMUL.FTZ R129, R46.reuse, R23 ;  /* 0x000000172e817220 */ /* 0x040fe20000410000 */
[----:B------:R-:W-:Y:S01]  /*4c20*/  FFMA.FTZ R115, R139, R116, -R115 ;  /* 0x000000748b737223 */ /* 0x000fe20000010873 */
[----:B------:R-:W-:Y:S01]  /*4c30*/  SHF.L.U32 R151, R151, 0x10, RZ ;  /* 0x0000001097977819 */ /* 0x000fe200000006ff */
[----:B------:R-:W-:Y:S01]  /*4c40*/  LDS.U16 R198, [R67+0x38] ;  /* 0x0000380043c67984 */ /* 0x000fe20000000400 */
[----:B------:R-:W-:Y:S01]  /*4c50*/  FMUL.FTZ R128, R46, R22 ;  /* 0x000000162e807220 */ /* 0x000fe20000410000 */
[----:B------:R-:W-:Y:S01]  /*4c60*/  FFMA.FTZ R117, R24, R129, R117 ;  /* 0x0000008118757223 */ /* 0x000fe20000010075 */
[----:B--2---:R-:W-:-:S02]  /*4c70*/  SHF.L.U32 R21, R21, 0x10, RZ ;  /* 0x0000001015157819 */ /* 0x004fc400000006ff */
[----:B------:R-:W-:Y:S01]  /*4c80*/  FFMA.FTZ R115, R24, R128, R115 ;  /* 0x0000008018737223 */ /* 0x000fe20000010073 */
[----:B------:R-:W-:Y:S01]  /*4c90*/  FMUL.FTZ R116, R142, R117 ;  /* 0x000000758e747220 */ /* 0x000fe20000410000 */
[----:B------:R-:W-:Y:S01]  /*4ca0*/  SHF.L.U32 R150, R150, 0x10, RZ ;  /* 0x0000001096967819 */ /* 0x000fe200000006ff */
[----:B------:R-:W-:Y:S01]  /*4cb0*/  LDS.U16 R199, [R67+0x3a] ;  /* 0x00003a0043c77984 */ /* 0x000fe20000000400 */
[-C--:B------:R-:W-:Y:S01]  /*4cc0*/  FMUL.FTZ R138, R142, R115.reuse ;  /* 0x000000738e8a7220 */ /* 0x080fe20000410000 */
[----:B---3--:R-:W-:Y:S01]  /*4cd0*/  SHF.L.U32 R20, R20, 0x10, RZ ;  /* 0x0000001014147819 */ /* 0x008fe200000006ff */
[----:B------:R-:W-:Y:S01]  /*4ce0*/  FFMA.FTZ R118, R143, R115, -R116 ;  /* 0x000000738f767223 */ /* 0x000fe20000010874 */
[----:B------:R-:W-:Y:S01]  /*4cf0*/  FMUL.FTZ R211, R45, R21 ;  /* 0x000000152dd37220 */ /* 0x000fe20000410000 */
[----:B------:R-:W-:Y:S01]  /*4d00*/  FFMA.FTZ R117, R143, R117, R138 ;  /* 0x000000758f757223 */ /* 0x000fe2000001008a */
[----:B------:R-:W-:Y:S01]  /*4d10*/  SHF.L.U32 R174, R174, 0x10, RZ ;  /* 0x00000010aeae7819 */ /* 0x000fe200000006ff */
[----:B------:R-:W-:Y:S01]  /*4d20*/  FMUL.FTZ R212, R45, R20 ;  /* 0x000000142dd47220 */ /* 0x000fe20000410000 */
[----:B------:R-:W-:Y:S01]  /*4d30*/  FFMA.FTZ R118, R19, R211, R118 ;  /* 0x000000d313767223 */ /* 0x000fe20000010076 */
[----:B------:R-:W-:Y:S01]  /*4d40*/  FMUL.FTZ R115, R142, R113 ;  /* 0x000000718e737220 */ /* 0x000fe20000410000 */
[----:B------:R-:W-:Y:S01]  /*4d50*/  SHF.L.U32 R173, R173, 0x10, RZ ;  /* 0x00000010adad7819 */ /* 0x000fe200000006ff */
[----:B------:R-:W-:Y:S01]  /*4d60*/  FFMA.FTZ R117, R19, R212, R117 ;  /* 0x000000d413757223 */ /* 0x000fe20000010075 */
[----:B------:R-:W-:Y:S01]  /*4d70*/  FMUL.FTZ R18, R146, R118 ;  /* 0x0000007692127220 */ /* 0x000fe20000410000 */
[----:B----4-:R-:W-:Y:S01]  /*4d80*/  SHF.L.U32 R122, R122, 0x10, RZ ;  /* 0x000000107a7a7819 */ /* 0x010fe200000006ff */
[-C--:B------:R-:W-:Y:S01]  /*4d90*/  FMUL.FTZ R116, R142, R114.reuse ;  /* 0x000000728e747220 */ /* 0x080fe20000410000 */
[----:B------:R-:W-:Y:S01]  /*4da0*/  SHF.L.U32 R172, R172, 0x10, RZ ;  /* 0x00000010acac7819 */ /* 0x000fe200000006ff */
[-C--:B------:R-:W-:Y:S01]  /*4db0*/  FFMA.FTZ R138, R149, R117.reuse, R18 ;  /* 0x00000075958a7223 */ /* 0x080fe20000010012 */
[----:B------:R-:W-:Y:S01]  /*4dc0*/  SHF.L.U32 R18, R17, 0x10, RZ ;  /* 0x0000001011127819 */ /* 0x000fe200000006ff */
[----:B------:R-:W-:Y:S01]  /*4dd0*/  FFMA.FTZ R115, R143, R114, R115 ;  /* 0x000000728f737223 */ /* 0x000fe20000010073 */
[----:B------:R-:W-:Y:S01]  /*4de0*/  SHF.L.U32 R17, R100, 0x10, RZ ;  /* 0x0000001064117819 */ /* 0x000fe200000006ff */
[----:B------:R-:W-:Y:S01]  /*4df0*/  FMUL.FTZ R114, R146, R117 ;  /* 0x0000007592727220 */ /* 0x000fe20000410000 */
[C---:B------:R-:W-:Y:S01]  /*4e00*/  FMUL.FTZ R214, R44.reuse, R122 ;  /* 0x0000007a2cd67220 */ /* 0x040fe20000410000 */
[----:B------:R-:W-:Y:S01]  /*4e10*/  FMUL.FTZ R213, R44, R18 ;  /* 0x000000122cd57220 */ /* 0x000fe20000410000 */
[----:B------:R-:W-:Y:S01]  /*4e20*/  SHF.L.U32 R171, R171, 0x10, RZ ;  /* 0x00000010abab7819 */ /* 0x000fe200000006ff */
[----:B------:R-:W-:Y:S01]  /*4e30*/  FFMA.FTZ R114, R149, R118, -R114 ;  /* 0x0000007695727223 */ /* 0x000fe20000010872 */
[----:B------:R-:W-:Y:S01]  /*4e40*/  FFMA.FTZ R117, R17, R214, R138 ;  /* 0x000000d611757223 */ /* 0x000fe2000001008a */
[----:B------:R-:W-:Y:S01]  /*4e50*/  FFMA.FTZ R116, R143, R113, -R116 ;  /* 0x000000718f747223 */ /* 0x000fe20000010874 */
[----:B------:R-:W-:Y:S01]  /*4e60*/  SHF.L.U32 R168, R168, 0x10, RZ ;  /* 0x00000010a8a87819 */ /* 0x000fe200000006ff */
[----:B------:R-:W-:Y:S01]  /*4e70*/  FFMA.FTZ R113, R17, R213, R114 ;  /* 0x000000d511717223 */ /* 0x000fe20000010072 */
[----:B------:R-:W-:Y:S01]  /*4e80*/  FMUL.FTZ R118, R160, R117 ;  /* 0x00000075a0767220 */ /* 0x000fe20000410000 */
[----:B------:R-:W-:Y:S01]  /*4e90*/  SHF.L.U32 R138, R99, 0x10, RZ ;  /* 0x00000010638a7819 */ /* 0x000fe200000006ff */
[----:B------:R-:W-:Y:S01]  /*4ea0*/  FMUL.FTZ R114, R146, R115 ;  /* 0x0000007392727220 */ /* 0x000fe20000410000 */
[----:B------:R-:W-:Y:S01]  /*4eb0*/  SHF.L.U32 R169, R169, 0x10, RZ ;  /* 0x00000010a9a97819 */ /* 0x000fe200000006ff */
[-C--:B------:R-:W-:Y:S01]  /*4ec0*/  FFMA.FTZ R163, R161, R113.reuse, -R118 ;  /* 0x00000071a1a37223 */ /* 0x080fe20000010876 */
[----:B------:R-:W-:Y:S01]  /*4ed0*/  FMUL.FTZ R118, R160, R113 ;  /* 0x00000071a0767220 */ /* 0x000fe20000410000 */
[C---:B------:R-:W-:Y:S01]  /*4ee0*/  FMUL.FTZ R215, R43.reuse, R137 ;  /* 0x000000892bd77220 */ /* 0x040fe20000410000 */
[----:B------:R-:W-:Y:S01]  /*4ef0*/  FMUL.FTZ R216, R43, R136 ;  /* 0x000000882bd87220 */ /* 0x000fe20000410000 */
[-C--:B------:R-:W-:Y:S01]  /*4f00*/  FFMA.FTZ R114, R149, R116.reuse, -R114 ;  /* 0x0000007495727223 */ /* 0x080fe20000010872 */
[----:B------:R-:W-:Y:S01]  /*4f10*/  FFMA.FTZ R117, R161, R117, R118 ;  /* 0x00000075a1757223 */ /* 0x000fe20000010076 */
[----:B------:R-:W-:Y:S01]  /*4f20*/  FFMA.FTZ R163, R138, R215, R163 ;  /* 0x000000d78aa37223 */ /* 0x000fe200000100a3 */
[----:B------:R-:W-:Y:S01]  /*4f30*/  FMUL.FTZ R116, R146, R116 ;  /* 0x0000007492747220 */ /* 0x000fe20000410000 */
[----:B------:R-:W-:Y:S01]  /*4f40*/  MUFU.EX2 R200, R200 ;  /* 0x000000c800c87308 */ /* 0x000fe20000000800 */
[----:B------:R-:W-:Y:S01]  /*4f50*/  FFMA.FTZ R117, R138, R216, R117 ;  /* 0x000000d88a757223 */ /* 0x000fe20000010075 */
[C---:B------:R-:W-:Y:S01]  /*4f60*/  FMUL.FTZ R140, R158.reuse, R163 ;  /* 0x000000a39e8c7220 */ /* 0x040fe20000410000 */
[----:B------:R-:W-:Y:S01]  /*4f70*/  FFMA.FTZ R116, R149, R115, R116 ;  /* 0x0000007395747223 */ /* 0x000fe20000010074 */
[----:B------:R-:W-:Y:S01]  /*4f80*/  SHF.L.U32 R193, R193, 0x10, RZ ;  /* 0x00000010c1c17819 */ /* 0x000fe200000006ff */
[-C--:B------:R-:W-:Y:S01]  /*4f90*/  FMUL.FTZ R166, R158, R117.reuse ;  /* 0x000000759ea67220 */ /* 0x080fe20000410000 */
[C---:B------:R-:W-:Y:S01]  /*4fa0*/  FFMA.FTZ R113, R159.reuse, R117, R140 ;  /* 0x000000759f717223 */ /* 0x040fe2000001008c */
[----:B------:R-:W-:Y:S01]  /*4fb0*/  FMUL.FTZ R118, R160, R116 ;  /* 0x00000074a0767220 */ /* 0x000fe20000410000 */
[----:B------:R-:W-:Y:S01]  /*4fc0*/  SHF.L.U32 R140, R98, 0x10, RZ ;  /* 0x00000010628c7819 */ /* 0x000fe200000006ff */
[C---:B------:R-:W-:Y:S01]  /*4fd0*/  FMUL.FTZ R218, R42.reuse, R151 ;  /* 0x000000972ada7220 */ /* 0x040fe20000410000 */
[----:B------:R-:W-:Y:S01]  /*4fe0*/  FFMA.FTZ R166, R159, R163, -R166 ;  /* 0x000000a39fa67223 */ /* 0x000fe200000108a6 */
[----:B------:R-:W-:Y:S01]  /*4ff0*/  FMUL.FTZ R217, R42, R150 ;  /* 0x000000962ad97220 */ /* 0x000fe20000410000 */
[C---:B------:R-:W-:Y:S01]  /*5000*/  FFMA.FTZ R118, R161.reuse, R114, -R118 ;  /* 0x00000072a1767223 */ /* 0x040fe20000010876 */
[----:B------:R-:W-:Y:S01]  /*5010*/  FFMA.FTZ R113, R140, R218, R113 ;  /* 0x000000da8c717223 */ /* 0x000fe20000010071 */
[----:B------:R-:W-:Y:S01]  /*5020*/  FMUL.FTZ R114, R160, R114 ;  /* 0x00000072a0727220 */ /* 0x000fe20000410000 */
[----:B------:R-:W-:Y:S01]  /*5030*/  FFMA.FTZ R166, R140, R217, R166 ;  /* 0x000000d98ca67223 */ /* 0x000fe200000100a6 */
[----:B------:R-:W-:Y:S01]  /*5040*/  SHF.L.U32 R192, R192, 0x10, RZ ;  /* 0x00000010c0c07819 */ /* 0x000fe200000006ff */
[CC--:B------:R-:W-:Y:S01]  /*5050*/  FMUL.FTZ R170, R156.reuse, R113.reuse ;  /* 0x000000719caa7220 */ /* 0x0c0fe20000410000 */
[----:B------:R-:W-:Y:S01]  /*5060*/  FFMA.FTZ R114, R161, R116, R114 ;  /* 0x00000074a1727223 */ /* 0x000fe20000010072 */
[-C--:B------:R-:W-:Y:S01]  /*5070*/  FMUL.FTZ R116, R156, R166.reuse ;  /* 0x000000a69c747220 */ /* 0x080fe20000410000 */
[----:B------:R-:W-:Y:S01]  /*5080*/  SHF.L.U32 R163, R97, 0x10, RZ ;  /* 0x0000001061a37819 */ /* 0x000fe200000006ff */
[----:B------:R-:W-:Y:S01]  /*5090*/  FFMA.FTZ R170, R157, R166, -R170 ;  /* 0x000000a69daa7223 */ /* 0x000fe200000108aa */
[----:B------:R-:W-:Y:S01]  /*50a0*/  FMUL.FTZ R220, R41, R174 ;  /* 0x000000ae29dc7220 */ /* 0x000fe20000410000 */
[----:B------:R-:W-:Y:S01]  /*50b0*/  FFMA.FTZ R166, R157, R113, R116 ;  /* 0x000000719da67223 */ /* 0x000fe20000010074 */
[----:B------:R-:W-:Y:S01]  /*50c0*/  FMUL.FTZ R219, R41, R173 ;  /* 0x000000ad29db7220 */ /* 0x000fe20000410000 */
[----:B------:R-:W-:Y:S01]  /*50d0*/  IADD3 R242, R119, 0x80, RZ ;  /* 0x0000008077f27810 */ /* 0x000fe20007ffe0ff */
[----:B------:R-:W1:Y:S01]  /*50e0*/  LDS.U16 R187, [R67+0x34] ;  /* 0x0000340043bb7984 */ /* 0x000e620000000400 */
[C---:B------:R-:W-:Y:S01]  /*50f0*/  FFMA.FTZ R166, R163.reuse, R220, R166 ;  /* 0x000000dca3a67223 */ /* 0x040fe200000100a6 */
[----:B------:R-:W-:Y:S01]  /*5100*/  FMUL.FTZ R116, R158, R114 ;  /* 0x000000729e747220 */ /* 0x000fe20000410000 */
[----:B------:R-:W-:Y:S01]  /*5110*/  FFMA.FTZ R170, R163, R219, R170 ;  /* 0x000000dba3aa7223 */ /* 0x000fe200000100aa */
[----:B------:R-:W2:Y:S01]  /*5120*/  LDS.U16 R197, [R67+0x3c] ;  /* 0x00003c0043c57984 */ /* 0x000ea20000000400 */
[C---:B------:R-:W-:Y:S01]  /*5130*/  FMUL.FTZ R186, R154.reuse, R166 ;  /* 0x000000a69aba7220 */ /* 0x040fe20000410000 */
[----:B------:R-:W-:Y:S01]  /*5140*/  FFMA.FTZ R116, R159, R118, -R116 ;  /* 0x000000769f747223 */ /* 0x000fe20000010874 */
[----:B------:R-:W-:Y:S01]  /*5150*/  FMUL.FTZ R117, R154, R170 ;  /* 0x000000aa9a757220 */ /* 0x000fe20000410000 */
[----:B------:R-:W-:Y:S01]  /*5160*/  FMUL.FTZ R118, R158, R118 ;  /* 0x000000769e767220 */ /* 0x000fe20000410000 */
[----:B------:R-:W-:Y:S01]  /*5170*/  FFMA.FTZ R115, R155, R170, -R186 ;  /* 0x000000aa9b737223 */ /* 0x000fe200000108ba */
[----:B------:R-:W-:Y:S01]  /*5180*/  SHF.L.U32 R170, R96, 0x10, RZ ;  /* 0x0000001060aa7819 */ /* 0x000fe200000006ff */
[C---:B------:R-:W-:Y:S01]  /*5190*/  FMUL.FTZ R221, R40.reuse, R172 ;  /* 0x000000ac28dd7220 */ /* 0x040fe20000410000 */
[----:B------:R-:W-:Y:S01]  /*51a0*/  FFMA.FTZ R118, R159, R114, R118 ;  /* 0x000000729f767223 */ /* 0x000fe20000010076 */
[----:B------:R-:W-:Y:S01]  /*51b0*/  FFMA.FTZ R117, R155, R166, R117 ;  /* 0x000000a69b757223 */ /* 0x000fe20000010075 */
[----:B------:R-:W-:Y:S01]  /*51c0*/  FMUL.FTZ R222, R40, R171 ;  /* 0x000000ab28de7220 */ /* 0x000fe20000410000 */
[----:B------:R-:W-:Y:S01]  /*51d0*/  FFMA.FTZ R115, R170, R221, R115 ;  /* 0x000000ddaa737223 */ /* 0x000fe20000010073 */
[----:B------:R-:W-:Y:S01]  /*51e0*/  FMUL.FTZ R114, R156, R118 ;  /* 0x000000769c727220 */ /* 0x000fe20000410000 */
[----:B------:R-:W3:Y:S01]  /*51f0*/  LDS.U16 R196, [R67+0x3e] ;  /* 0x00003e0043c47984 */ /* 0x000ee20000000400 */
[----:B------:R-:W-:Y:S01]  /*5200*/  FFMA.FTZ R117, R170, R222, R117 ;  /* 0x000000deaa757223 */ /* 0x000fe20000010075 */
[----:B------:R-:W-:Y:S01]  /*5210*/  FMUL.FTZ R112, R152, R115 ;  /* 0x0000007398707220 */ /* 0x000fe20000410000 */
[----:B------:R-:W-:Y:S01]  /*5220*/  FMUL.FTZ R113, R34, UR42 ;  /* 0x0000002a22717c20 */ /* 0x000fe20008410000 */
[-C--:B------:R-:W-:Y:S01]  /*5230*/  FFMA.FTZ R114, R157, R116.reuse, -R114 ;  /* 0x000000749d727223 */ /* 0x080fe20000010872 */
[----:B------:R-:W-:Y:S01]  /*5240*/  FMUL.FTZ R116, R156, R116 ;  /* 0x000000749c747220 */ /* 0x000fe20000410000 */
[-C--:B------:R-:W-:Y:S01]  /*5250*/  FFMA.FTZ R166, R153, R117.reuse, R112 ;  /* 0x0000007599a67223 */ /* 0x080fe20000010070 */
[----:B------:R-:W-:Y:S01]  /*5260*/  FMUL.FTZ R112, R152, R117 ;  /* 0x0000007598707220 */ /* 0x000fe20000410000 */
[----:B------:R-:W-:Y:S01]  /*5270*/  FMUL.RZ R113, R113, 0.15915493667125701904 ;  /* 0x3e22f98371717820 */ /* 0x000fe2000040c000 */
[----:B------:R-:W-:Y:S01]  /*5280*/  FFMA.FTZ R116, R157, R118, R116 ;  /* 0x000000769d747223 */ /* 0x000fe20000010074 */
[----:B------:R-:W-:Y:S01]  /*5290*/  FMUL.FTZ R223, R39, R168 ;  /* 0x000000a827df7220 */ /* 0x000fe20000410000 */
[----:B------:R-:W-:Y:S01]  /*52a0*/  FFMA.FTZ R118, R153, R115, -R112 ;  /* 0x0000007399767223 */ /* 0x000fe20000010870 */
[----:B------:R-:W4:Y:S01]  /*52b0*/  MUFU.COS R201, R113 ;  /* 0x0000007100c97308 */ /* 0x000f220000000000 */
[----:B------:R-:W-:-:S02]  /*52c0*/  FMUL.FTZ R224, R39, R169 ;  /* 0x000000a927e07220 */ /* 0x000fc40000410000 */
[----:B------:R-:W-:-:S05]  /*52d0*/  FFMA.FTZ R118, R167, R223, R118 ;  /* 0x000000dfa7767223 */ /* 0x000fca0000010076 */
[----:B------:R-:W0:Y:S01]  /*52e0*/  MUFU.SIN R113, R113 ;  /* 0x0000007100717308 */ /* 0x000e220000000400 */
[----:B------:R-:W-:Y:S01]  /*52f0*/  FFMA.FTZ R166, R167, R224, R166 ;  /* 0x000000e0a7a67223 */ /* 0x000fe200000100a6 */
[C---:B------:R-:W-:Y:S01]  /*5300*/  FMUL.FTZ R117, R179.reuse, R118 ;  /* 0x00000076b3757220 */ /* 0x040fe20000410000 */
[----:B------:R-:W-:Y:S02]  /*5310*/  FMUL.FTZ R115, R154, R114 ;  /* 0x000000729a737220 */ /* 0x000fe40000410000 */
[-C--:B------:R-:W-:Y:S01]  /*5320*/  FMUL.FTZ R186, R179, R166.reuse ;  /* 0x000000a6b3ba7220 */ /* 0x080fe20000410000 */
[----:B------:R-:W-:Y:S01]  /*5330*/  FFMA.FTZ R117, R181, R166, R117 ;  /* 0x000000a6b5757223 */ /* 0x000fe20000010075 */
[----:B------:R-:W-:Y:S01]  /*5340*/  SHF.L.U32 R166, R94, 0x10, RZ ;  /* 0x000000105ea67819 */ /* 0x000fe200000006ff */
[-C--:B------:R-:W-:Y:S01]  /*5350*/  FMUL.FTZ R112, R154, R116.reuse ;  /* 0x000000749a707220 */ /* 0x080fe20000410000 */
[----:B------:R-:W-:Y:S01]  /*5360*/  FFMA.FTZ R115, R155, R116, R115 ;  /* 0x000000749b737223 */ /* 0x000fe20000010073 */
[C---:B------:R-:W-:Y:S01]  /*5370*/  FMUL.FTZ R226, R38.reuse, R193 ;  /* 0x000000c126e27220 */ /* 0x040fe20000410000 */
[----:B------:R-:W-:Y:S01]  /*5380*/  FFMA.FTZ R118, R181, R118, -R186 ;  /* 0x00000076b5767223 */ /* 0x000fe200000108ba */
[----:B------:R-:W-:Y:S01]  /*5390*/  FMUL.FTZ R225, R38, R192 ;  /* 0x000000c026e17220 */ /* 0x000fe20000410000 */
[----:B------:R-:W-:Y:S01]  /*53a0*/  FFMA.FTZ R112, R155, R114, -R112 ;  /* 0x000000729b707223 */ /* 0x000fe20000010870 */
[----:B------:R-:W-:Y:S01]  /*53b0*/  FMUL.FTZ R186, R152, R115 ;  /* 0x0000007398ba7220 */ /* 0x000fe20000410000 */
[----:B------:R-:W-:Y:S01]  /*53c0*/  FFMA.FTZ R117, R166, R226, R117 ;  /* 0x000000e2a6757223 */ /* 0x000fe20000010075 */
[C---:B----4-:R-:W-:Y:S01]  /*53d0*/  FMUL.FTZ R201, R200.reuse, R201 ;  /* 0x000000c9c8c97220 */ /* 0x050fe20000410000 */
[----:B0-----:R-:W-:Y:S01]  /*53e0*/  FMUL.FTZ R200, R200, R113 ;  /* 0x00000071c8c87220 */ /* 0x001fe20000410000 */
[----:B------:R-:W-:Y:S01]  /*53f0*/  FFMA.FTZ R118, R166, R225, R118 ;  /* 0x000000e1a6767223 */ /* 0x000fe20000010076 */
[-C--:B------:R-:W-:Y:S01]  /*5400*/  FFMA.FTZ R186, R153, R112.reuse, -R186 ;  /* 0x0000007099ba7223 */ /* 0x080fe200000108ba */
[----:B------:R-:W-:Y:S01]  /*5410*/  FMUL.FTZ R188, R152, R112 ;  /* 0x0000007098bc7220 */ /* 0x000fe20000410000 */
[----:B------:R-:W-:Y:S01]  /*5420*/  FMUL.FTZ R113, R177, R117 ;  /* 0x00000075b1717220 */ /* 0x000fe20000410000 */
[----:B------:R-:W-:-:S02]  /*5430*/  IADD3 R116, R119, 0x20, RZ ;  /* 0x0000002077747810 */ /* 0x000fc40007ffe0ff */
[CC--:B------:R-:W-:Y:S02]  /*5440*/  LEA.HI.SX32 R112, R119.reuse, R119.reuse, 0x1b ;  /* 0x0000007777707211 */ /* 0x0c0fe400078fdaff */
[----:B------:R-:W-:Y:S01]  /*5450*/  IADD3 R114, R119, 0x40, RZ ;  /* 0x0000004077727810 */ /* 0x000fe20007ffe0ff */
[-C--:B------:R-:W-:Y:S01]  /*5460*/  FMUL.FTZ R230, R177, R118.reuse ;  /* 0x00000076b1e67220 */ /* 0x080fe20000410000 */
[----:B------:R-:W-:Y:S01]  /*5470*/  FFMA.FTZ R210, R178, R118, -R113 ;  /* 0x00000076b2d27223 */ /* 0x000fe20000010871 */
[-C--:B------:R-:W-:Y:S02]  /*5480*/  LEA.HI.SX32 R116, R116, R119.reuse, 0x1b ;  /* 0x0000007774747211 */ /* 0x080fe400078fdaff */
[----:B------:R-:W-:Y:S02]  /*5490*/  LEA R118, R112, UR18, 0x1 ;  /* 0x0000001270767c11 */ /* 0x000fe4000f8e08ff */
[----:B------:R-:W-:Y:S01]  /*54a0*/  LEA.HI.SX32 R114, R114, R119, 0x1b ;  /* 0x0000007772727211 */ /* 0x000fe200078fdaff */
[----:B------:R-:W-:Y:S01]  /*54b0*/  FFMA.FTZ R230, R178, R117, R230 ;  /* 0x00000075b2e67223 */ /* 0x000fe200000100e6 */
[----:B------:R-:W-:-:S02]  /*54c0*/  IADD3 R112, R119, 0x60, RZ ;  /* 0x0000006077707810 */ /* 0x000fc40007ffe0ff */
[----:B------:R-:W-:Y:S02]  /*54d0*/  LEA R117, R116, UR18, 0x1 ;  /* 0x0000001274757c11 */ /* 0x000fe4000f8e08ff */
[----:B------:R-:W-:Y:S02]  /*54e0*/  LEA R116, R114, UR18, 0x1 ;  /* 0x0000001272747c11 */ /* 0x000fe4000f8e08ff */
[-C--:B------:R-:W-:Y:S02]  /*54f0*/  LEA.HI.SX32 R112, R112, R119.reuse, 0x1b ;  /* 0x0000007770707211 */ /* 0x080fe400078fdaff */
[----:B------:R-:W-:Y:S02]  /*5500*/  IADD3 R114, R119, 0xa0, RZ ;  /* 0x000000a077727810 */ /* 0x000fe40007ffe0ff */
[----:B------:R-:W-:Y:S01]  /*5510*/  LEA.HI.SX32 R242, R242, R119, 0x1b ;  /* 0x00000077f2f27211 */ /* 0x000fe200078fdaff */
[----:B------:R-:W-:Y:S01]  /*5520*/  FFMA.FTZ R188, R153, R115, R188 ;  /* 0x0000007399bc7223 */ /* 0x000fe200000100bc */
[----:B------:R-:W-:-:S02]  /*5530*/  LEA R115, R112, UR18, 0x1 ;  /* 0x0000001270737c11 */ /* 0x000fc4000f8e08ff */
[----:B------:R-:W-:Y:S01]  /*5540*/  LEA.HI.SX32 R113, R114, R119, 0x1b ;  /* 0x0000007772717211 */ /* 0x000fe200078fdaff */
[----:B------:R-:W-:Y:S01]  /*5550*/  STS.U16 [R118+0x840], R111 ;  /* 0x0008406f76007388 */ /* 0x000fe20000000400 */
[----:B------:R-:W-:Y:S02]  /*5560*/  LEA R114, R242, UR18, 0x1 ;  /* 0x00000012f2727c11 */ /* 0x000fe4000f8e08ff */
[C---:B------:R-:W-:Y:S01]  /*5570*/  IADD3 R242, R119.reuse, 0xe0, RZ ;  /* 0x000000e077f27810 */ /* 0x040fe20007ffe0ff */
[----:B------:R0:W-:Y:S01]  /*5580*/  STS.U16 [R117+0x880], R108 ;  /* 0x0008806c75007388 */ /* 0x0001e20000000400 */
[----:B------:R-:W-:-:S03]  /*5590*/  IADD3 R112, R119, 0xc0, RZ ;  /* 0x000000c077707810 */ /* 0x000fc60007ffe0ff */
[----:B-----5:R-:W-:Y:S01]  /*55a0*/  STS.U16 [R116+0x8c0], R109 ;  /* 0x0008c06d74007388 */ /* 0x020fe20000000400 */
[----:B------:R-:W-:-:S03]  /*55b0*/  LEA.HI.SX32 R242, R242, R119, 0x1b ;  /* 0x00000077f2f27211 */ /* 0x000fc600078fdaff */
[----:B------:R4:W-:Y:S01]  /*55c0*/  STS.U16 [R115+0x900], R110 ;  /* 0x0009006e73007388 */ /* 0x0009e20000000400 */
[C---:B0-----:R-:W-:Y:S02]  /*55d0*/  IADD3 R108, R119.reuse, 0x120, RZ ;  /* 0x00000120776c7810 */ /* 0x041fe40007ffe0ff */
[-C--:B------:R-:W-:Y:S02]  /*55e0*/  LEA.HI.SX32 R112, R112, R119.reuse, 0x1b ;  /* 0x0000007770707211 */ /* 0x080fe400078fdaff */
[-C--:B------:R-:W-:Y:S02]  /*55f0*/  LEA.HI.SX32 R108, R108, R119.reuse, 0x1b ;  /* 0x000000776c6c7211 */ /* 0x080fe400078fdaff */
[----:B----4-:R-:W-:Y:S02]  /*5600*/  IADD3 R110, R119, 0x100, RZ ;  /* 0x00000100776e7810 */ /* 0x010fe40007ffe0ff */
[----:B------:R-:W-:Y:S02]  /*5610*/  LEA R113, R113, UR18, 0x1 ;  /* 0x0000001271717c11 */ /* 0x000fe4000f8e08ff */
[----:B------:R-:W-:-:S02]  /*5620*/  LEA.HI.SX32 R110, R110, R119, 0x1b ;  /* 0x000000776e6e7211 */ /* 0x000fc400078fdaff */
[----:B------:R-:W-:Y:S02]  /*5630*/  LEA R111, R242, UR18, 0x1 ;  /* 0x00000012f26f7c11 */ /* 0x000fe4000f8e08ff */
[C---:B------:R-:W-:Y:S02]  /*5640*/  IADD3 R242, R119.reuse, 0x140, RZ ;  /* 0x0000014077f27810 */ /* 0x040fe40007ffe0ff */
[----:B------:R-:W-:Y:S01]  /*5650*/  LEA R112, R112, UR18, 0x1 ;  /* 0x0000001270707c11 */ /* 0x000fe2000f8e08ff */
[----:B------:R0:W-:Y:S01]  /*5660*/  STS.U16 [R114+0x940], R107 ;  /* 0x0009406b72007388 */ /* 0x0001e20000000400 */
[----:B------:R-:W-:Y:S02]  /*5670*/  LEA R109, R108, UR18, 0x1 ;  /* 0x000000126c6d7c11 */ /* 0x000fe4000f8e08ff */
[----:B------:R-:W-:Y:S01]  /*5680*/  LEA R110, R110, UR18, 0x1 ;  /* 0x000000126e6e7c11 */ /* 0x000fe2000f8e08ff */
[----:B------:R4:W-:Y:S01]  /*5690*/  STS.U16 [R113+0x980], R106 ;  /* 0x0009806a71007388 */ /* 0x0009e20000000400 */
[----:B------:R-:W-:-:S02]  /*56a0*/  IADD3 R108, R119, 0x160, RZ ;  /* 0x00000160776c7810 */ /* 0x000fc40007ffe0ff */
[-C--:B------:R-:W-:Y:S01]  /*56b0*/  LEA.HI.SX32 R242, R242, R119.reuse, 0x1b ;  /* 0x00000077f2f27211 */ /* 0x080fe200078fdaff */
[----:B------:R-:W-:Y:S01]  /*56c0*/  STS.U16 [R112+0x9c0], R227 ;  /* 0x0009c0e370007388 */ /* 0x000fe20000000400 */
[----:B0-----:R-:W-:-:S03]  /*56d0*/  LEA.HI.SX32 R107, R108, R119, 0x1b ;  /* 0x000000776c6b7211 */ /* 0x001fc600078fdaff */
[----:B------:R0:W-:Y:S01]  /*56e0*/  STS.U16 [R111+0xa00], R104 ;  /* 0x000a00686f007388 */ /* 0x0001e20000000400 */
[----:B----4-:R-:W-:-:S03]  /*56f0*/  IADD3 R106, R119, 0x180, RZ ;  /* 0x00000180776a7810 */ /* 0x010fc60007ffe0ff */
[----:B------:R-:W-:Y:S01]  /*5700*/  STS.U16 [R110+0xa40], R105 ;  /* 0x000a40696e007388 */ /* 0x000fe20000000400 */
[----:B------:R-:W-:Y:S02]  /*5710*/  LEA R108, R242, UR18, 0x1 ;  /* 0x00000012f26c7c11 */ /* 0x000fe4000f8e08ff */
[----:B------:R-:W-:Y:S01]  /*5720*/  LEA.HI.SX32 R106, R106, R119, 0x1b ;  /* 0x000000776a6a7211 */ /* 0x000fe200078fdaff */
[----:B------:R4:W-:Y:S01]  /*5730*/  STS.U16 [R109+0xa80], R240 ;  /* 0x000a80f06d007388 */ /* 0x0009e20000000400 */
[----:B------:R-:W-:Y:S02]  /*5740*/  IADD3 R242, R119, 0x1a0, RZ ;  /* 0x000001a077f27810 */ /* 0x000fe40007ffe0ff */
[----:B------:R-:W-:Y:S02]  /*5750*/  LEA R107, R107, UR18, 0x1 ;  /* 0x000000126b6b7c11 */ /* 0x000fe4000f8e08ff */
[----:B0-----:R-:W-:Y:S02]  /*5760*/  IADD3 R104, R119, 0x1e0, RZ ;  /* 0x000001e077687810 */ /* 0x001fe40007ffe0ff */
[----:B------:R-:W-:-:S02]  /*5770*/  LEA R106, R106, UR18, 0x1 ;  /* 0x000000126a6a7c11 */ /* 0x000fc4000f8e08ff */
[----:B----4-:R-:W-:Y:S02]  /*5780*/  IADD3 R240, R119, 0x1c0, RZ ;  /* 0x000001c077f07810 */ /* 0x010fe40007ffe0ff */
[-C--:B------:R-:W-:Y:S02]  /*5790*/  LEA.HI.SX32 R242, R242, R119.reuse, 0x1b ;  /* 0x00000077f2f27211 */ /* 0x080fe400078fdaff */
[-C--:B------:R-:W-:Y:S01]  /*57a0*/  LEA.HI.SX32 R240, R240, R119.reuse, 0x1b ;  /* 0x00000077f0f07211 */ /* 0x080fe200078fdaff */
[----:B------:R0:W-:Y:S01]  /*57b0*/  STS.U16 [R108+0xac0], R103 ;  /* 0x000ac0676c007388 */ /* 0x0001e20000000400 */
[----:B------:R-:W-:Y:S02]  /*57c0*/  SHF.L.U32 R191, R191, 0x10, RZ ;  /* 0x00000010bfbf7819 */ /* 0x000fe400000006ff */
[----:B------:R-:W-:Y:S01]  /*57d0*/  LEA.HI.SX32 R227, R104, R119, 0x1b ;  /* 0x0000007768e37211 */ /* 0x000fe200078fdaff */
[----:B------:R4:W-:Y:S01]  /*57e0*/  STS.U16 [R107+0xb00], R228 ;  /* 0x000b00e46b007388 */ /* 0x0009e20000000400 */
[----:B------:R-:W-:-:S02]  /*57f0*/  SHF.L.U32 R190, R190, 0x10, RZ ;  /* 0x00000010bebe7819 */ /* 0x000fc400000006ff */
[----:B------:R-:W-:Y:S01]  /*5800*/  LEA R105, R242, UR18, 0x1 ;  /* 0x00000012f2697c11 */ /* 0x000fe2000f8e08ff */
[----:B------:R5:W-:Y:S01]  /*5810*/  STS.U16 [R106+0xb40], R189 ;  /* 0x000b40bd6a007388 */ /* 0x000be20000000400 */
[----:B------:R-:W-:Y:S02]  /*5820*/  LEA R104, R240, UR18, 0x1 ;  /* 0x00000012f0687c11 */ /* 0x000fe4000f8e08ff */
[----:B0-----:R-:W-:Y:S01]  /*5830*/  LEA R103, R227, UR18, 0x1 ;  /* 0x00000012e3677c11 */ /* 0x001fe2000f8e08ff */
[C---:B------:R-:W-:Y:S01]  /*5840*/  FMUL.FTZ R227, R37.reuse, R190 ;  /* 0x000000be25e37220 */ /* 0x040fe20000410000 */
[----:B----4-:R-:W-:Y:S01]  /*5850*/  FMUL.FTZ R228, R37, R191 ;  /* 0x000000bf25e47220 */ /* 0x010fe20000410000 */
[----:B------:R-:W-:Y:S01]  /*5860*/  STS.U16 [R105+0xb80], R236 ;  /* 0x000b80ec69007388 */ /* 0x000fe20000000400 */
[----:B-----5:R-:W-:-:S03]  /*5870*/  SHF.L.U32 R189, R93, 0x10, RZ ;  /* 0x000000105dbd7819 */ /* 0x020fc600000006ff */
[----:B------:R0:W-:Y:S01]  /*5880*/  STS.U16 [R104+0xbc0], R237 ;  /* 0x000bc0ed68007388 */ /* 0x0001e20000000400 */
[C---:B------:R-:W-:Y:S01]  /*5890*/  FMUL.FTZ R240, R179.reuse, R188 ;  /* 0x000000bcb3f07220 */ /* 0x040fe20000410000 */
[----:B------:R-:W-:Y:S01]  /*58a0*/  FMUL.FTZ R239, R179, R186 ;  /* 0x000000bab3ef7220 */ /* 0x000fe20000410000 */
[----:B------:R-:W-:Y:S01]  /*58b0*/  UIADD3 UR21, UR16, -0x1, URZ ;  /* 0xffffffff10157890 */ /* 0x000fe2000fffe03f */
[----:B------:R-:W-:Y:S01]  /*58c0*/  STS.U16 [R103+0xc00], R238 ;  /* 0x000c00ee67007388 */ /* 0x000fe20000000400 */
[C---:B0-----:R-:W-:Y:S01]  /*58d0*/  FFMA.FTZ R237, R189.reuse, R228, R230 ;  /* 0x000000e4bded7223 */ /* 0x041fe200000100e6 */
[----:B------:R-:W-:Y:S01]  /*58e0*/  FFMA.FTZ R230, R189, R227, R210 ;  /* 0x000000e3bde67223 */ /* 0x000fe200000100d2 */
[C---:B------:R-:W-:Y:S01]  /*58f0*/  FFMA.FTZ R210, R181.reuse, R186, -R240 ;  /* 0x000000bab5d27223 */ /* 0x040fe200000108f0 */
[----:B------:R0:W-:Y:S01]  /*5900*/  STS.U16 [R232+0xc40], R235 ;  /* 0x000c40ebe8007388 */ /* 0x0001e20000000400 */
[----:B------:R-:W-:Y:S01]  /*5910*/  FFMA.FTZ R236, R181, R188, R239 ;  /* 0x000000bcb5ec7223 */ /* 0x000fe200000100ef */
[-C--:B------:R-:W-:Y:S01]  /*5920*/  FMUL.FTZ R186, R175, R230.reuse ;  /* 0x000000e6afba7220 */ /* 0x080fe20000410000 */
[----:B------:R-:W-:Y:S01]  /*5930*/  SHF.L.U32 R188, R229, 0x10, RZ ;  /* 0x00000010e5bc7819 */ /* 0x000fe200000006ff */
[----:B------:R-:W-:Y:S01]  /*5940*/  ULEA.HI UR40, UR21, UR21, URZ, 0x1 ;  /* 0x0000001515287291 */ /* 0x000fe2000f8f083f */
[----:B-1----:R-:W-:Y:S01]  /*5950*/  SHF.L.U32 R187, R187, 0x10, RZ ;  /* 0x00000010bbbb7819 */ /* 0x002fe200000006ff */
[----:B------:R1:W-:Y:S01]  /*5960*/  STS.U16 [R231+0xc80], R234 ;  /* 0x000c80eae7007388 */ /* 0x0003e20000000400 */
[-C--:B0-----:R-:W-:Y:S01]  /*5970*/  FMUL.FTZ R235, R175, R237.reuse ;  /* 0x000000edafeb7220 */ /* 0x081fe20000410000 */
[----:B------:R-:W-:Y:S01]  /*5980*/  FFMA.FTZ R237, R176, R237, R186 ;  /* 0x000000edb0ed7223 */ /* 0x000fe200000100ba */
[----:B------:R-:W-:Y:S01]  /*5990*/  SHF.L.U32 R186, R92, 0x10, RZ ;  /* 0x000000105cba7819 */ /* 0x000fe200000006ff */
[----:B------:R-:W-:Y:S01]  /*59a0*/  ULOP3.LUT UR40, UR40, 0xfffffe, URZ, 0xc0, !UPT ;  /* 0x00fffffe28287892 */ /* 0x000fe2000f8ec03f */
[----:B------:R-:W-:Y:S01]  /*59b0*/  FFMA.FTZ R232, R176, R230, -R235 ;  /* 0x000000e6b0e87223 */ /* 0x000fe200000108eb */
[----:B-1----:R-:W-:Y:S01]  /*59c0*/  FMUL.FTZ R231, R177, R236 ;  /* 0x000000ecb1e77220 */ /* 0x002fe20000410000 */
[C---:B------:R-:W-:Y:S01]  /*59d0*/  FMUL.FTZ R230, R36.reuse, R188 ;  /* 0x000000bc24e67220 */ /* 0x040fe20000410000 */
[----:B------:R-:W-:-:S02]  /*59e0*/  FMUL.FTZ R229, R36, R187 ;  /* 0x000000bb24e57220 */ /* 0x000fc40000410000 */
[-C--:B------:R-:W-:Y:S01]  /*59f0*/  FFMA.FTZ R234, R178, R210.reuse, -R231 ;  /* 0x000000d2b2ea7223 */ /* 0x080fe200000108e7 */
[----:B------:R-:W-:Y:S01]  /*5a00*/  FMUL.FTZ R231, R177, R210 ;  /* 0x000000d2b1e77220 */ /* 0x000fe20000410000 */
[C---:B------:R-:W-:Y:S01]  /*5a10*/  FFMA.FTZ R237, R186.reuse, R230, R237 ;  /* 0x000000e6baed7223 */ /* 0x040fe200000100ed */
[----:B------:R-:W-:Y:S01]  /*5a20*/  UIADD3 UR21, UR21, -UR40, URZ ;  /* 0x8000002815157290 */ /* 0x000fe2000fffe03f */
[----:B------:R-:W-:Y:S01]  /*5a30*/  FFMA.FTZ R232, R186, R229, R232 ;  /* 0x000000e5bae87223 */ /* 0x000fe200000100e8 */
[----:B------:R0:W-:Y:S01]  /*5a40*/  STS.U16 [R185+0xcc0], R66 ;  /* 0x000cc042b9007388 */ /* 0x0001e20000000400 */
[----:B------:R-:W-:Y:S01]  /*5a50*/  FFMA.FTZ R236, R178, R236, R231 ;  /* 0x000000ecb2ec7223 */ /* 0x000fe200000100e7 */
[-C--:B------:R-:W-:Y:S01]  /*5a60*/  FMUL.FTZ R231, R147, R237.reuse ;  /* 0x000000ed93e77220 */ /* 0x080fe20000410000 */
[----:B------:R-:W-:Y:S01]  /*5a70*/  SHF.L.U32 R199, R199, 0x10, RZ ;  /* 0x00000010c7c77819 */ /* 0x000fe200000006ff */
[----:B------:R1:W-:Y:S01]  /*5a80*/  STS.U16 [R206+0xd00], R233 ;  /* 0x000d00e9ce007388 */ /* 0x0003e20000000400 */
[----:B------:R-:W-:Y:S01]  /*5a90*/  SHF.L.U32 R198, R198, 0x10, RZ ;  /* 0x00000010c6c67819 */ /* 0x000fe200000006ff */
[----:B------:R-:W-:Y:S01]  /*5aa0*/  ULEA UR21, UR21, UR6, 0x8 ;  /* 0x0000000615157291 */ /* 0x000fe2000f8e403f */
[CC--:B------:R-:W-:Y:S01]  /*5ab0*/  FFMA.FTZ R210, R148.reuse, R232.reuse, -R231 ;  /* 0x000000e894d27223 */ /* 0x0c0fe200000108e7 */
[----:B0-----:R-:W-:Y:S01]  /*5ac0*/  FMUL.FTZ R66, R147, R232 ;  /* 0x000000e893427220 */ /* 0x001fe20000410000 */
[----:B------:R0:W-:Y:S01]  /*5ad0*/  STS.U16 [R69+0xd40], R208 ;  /* 0x000d40d045007388 */ /* 0x0001e20000000400 */
[----:B-1----:R-:W-:Y:S01]  /*5ae0*/  FMUL.FTZ R233, R175, R234 ;  /* 0x000000eaafe97220 */ /* 0x002fe20000410000 */
[----:B------:R-:W-:Y:S01]  /*5af0*/  SHF.L.U32 R185, R91, 0x10, RZ ;  /* 0x000000105bb97819 */ /* 0x000fe200000006ff */
[----:B------:R-:W-:Y:S01]  /*5b00*/  FFMA.FTZ R238, R148, R237, R66 ;  /* 0x000000ed94ee7223 */ /* 0x000fe20000010042 */
[C---:B------:R-:W-:Y:S01]  /*5b10*/  FMUL.FTZ R232, R35.reuse, R199 ;  /* 0x000000c723e87220 */ /* 0x040fe20000410000 */
[----:B------:R-:W-:Y:S01]  /*5b20*/  FMUL.FTZ R231, R35, R198 ;  /* 0x000000c623e77220 */ /* 0x000fe20000410000 */
[----:B------:R-:W-:Y:S01]  /*5b30*/  ISETP.NE.AND P2, PT, R120, RZ, PT ;  /* 0x000000ff7800720c */ /* 0x000fe20003f45270 */
[----:B------:R-:W-:Y:S01]  /*5b40*/  STS.U16 [R145+0xd80], R144 ;  /* 0x000d809091007388 */ /* 0x000fe20000000400 */
[----:B0-----:R-:W-:Y:S01]  /*5b50*/  FFMA.FTZ R69, R176, R236, R233 ;  /* 0x000000ecb0457223 */ /* 0x001fe200000100e9 */
[----:B------:R-:W-:-:S02]  /*5b60*/  IADD3 R206, R120, 0x200, RZ ;  /* 0x0000020078ce7810 */ /* 0x000fc40007ffe0ff */
[----:B------:R-:W-:Y:S01]  /*5b70*/  MOV R233, UR21 ;  /* 0x0000001500e97c02 */ /* 0x000fe20008000f00 */
[----:B------:R0:W-:Y:S01]  /*5b80*/  STS.U16 [R131+0xdc0], R130 ;  /* 0x000dc08283007388 */ /* 0x0001e20000000400 */
[C---:B------:R-:W-:Y:S01]  /*5b90*/  FFMA.FTZ R238, R185.reuse, R232, R238 ;  /* 0x000000e8b9ee7223 */ /* 0x040fe200000100ee */
[----:B------:R-:W-:Y:S02]  /*5ba0*/  FFMA.FTZ R210, R185, R231, R210 ;  /* 0x000000e7b9d27223 */ /* 0x000fe400000100d2 */
[----:B------:R-:W-:Y:S01]  /*5bb0*/  STS.U16 [R70+0xe00], R141 ;  /* 0x000e008d46007388 */ /* 0x000fe20000000400 */
[----:B------:R-:W-:-:S03]  /*5bc0*/  SEL R206, R233, R206, !P2 ;  /* 0x000000cee9ce7207 */ /* 0x000fc60005000000 */
[----:B------:R-:W-:Y:S01]  /*5bd0*/  STS.U16 [R71+0xe40], R68 ;  /* 0x000e404447007388 */ /* 0x000fe20000000400 */
[----:B------:R-:W-:-:S03]  /*5be0*/  FMUL.FTZ R235, R175, R236 ;  /* 0x000000ecafeb7220 */ /* 0x000fc60000410000 */
[----:B------:R-:W-:Y:S01]  /*5bf0*/  STS.U16 [R209+0xe80], R204 ;  /* 0x000e80ccd1007388 */ /* 0x000fe20000000400 */
[C---:B------:R-:W-:Y:S01]  /*5c00*/  FMUL.FTZ R248, R200.reuse, R238 ;  /* 0x000000eec8f87220 */ /* 0x040fe20000410000 */
[----:B------:R-:W-:Y:S02]  /*5c10*/  FMUL.FTZ R247, R200, R210 ;  /* 0x000000d2c8f77220 */ /* 0x000fe40000410000 */
[----:B------:R-:W-:Y:S01]  /*5c20*/  STS.U16 [R207+0xec0], R202 ;  /* 0x000ec0cacf007388 */ /* 0x000fe20000000400 */
[----:B------:R-:W-:-:S03]  /*5c30*/  LEA R246, R206, UR18, 0x3 ;  /* 0x00000012cef67c11 */ /* 0x000fc6000f8e18ff */
[----:B------:R-:W-:Y:S04]  /*5c40*/  STS.U16 [R205+0xf00], R194 ;  /* 0x000f00c2cd007388 */ /* 0x000fe80000000400 */
[----:B------:R-:W-:Y:S01]  /*5c50*/  STS.U16 [R203+0xf40], R162 ;  /* 0x000f40a2cb007388 */ /* 0x000fe20000000400 */
[----:B------:R-:W-:-:S03]  /*5c60*/  FFMA.FTZ R66, R176, R234, -R235 ;  /* 0x000000eab0427223 */ /* 0x000fc600000108eb */
[----:B------:R-:W-:Y:S01]  /*5c70*/  STS.U16 [R195+0xf80], R184 ;  /* 0x000f80b8c3007388 */ /* 0x000fe20000000400 */
[C---:B------:R-:W-:Y:S01]  /*5c80*/  FFMA.FTZ R248, R201.reuse, R210, -R248 ;  /* 0x000000d2c9f87223 */ /* 0x040fe200000108f8 */
[----:B------:R-:W-:Y:S02]  /*5c90*/  FFMA.FTZ R247, R201, R238, R247 ;  /* 0x000000eec9f77223 */ /* 0x000fe400000100f7 */
[----:B------:R-:W-:Y:S04]  /*5ca0*/  STS.U16 [R183+0xfc0], R182 ;  /* 0x000fc0b6b7007388 */ /* 0x000fe80000000400 */
        /* <DEDUP_REMOVED lines=31> */
[----:B------:R4:W4:Y:S04]  /*5ea0*/  LDS.U16 R242, [R67+0x87a] ;  /* 0x00087a0043f27984 */ /* 0x0009280000000400 */
[----:B------:R0:W4:Y:S04]  /*5eb0*/  LDS.U16 R244, [R67+0x87c] ;  /* 0x00087c0043f47984 */ /* 0x0001280000000400 */
[----:B------:R0:W4:Y:S04]  /*5ec0*/  LDS.U16 R245, [R67+0x87e] ;  /* 0x00087e0043f57984 */ /* 0x0001280000000400 */
[----:B------:R0:W-:Y:S01]  /*5ed0*/  STS.64 [R246+0x35d0], R64 ;  /* 0x0035d040f6007388 */ /* 0x0001e20000000a00 */
[----:B------:R-:W-:Y:S01]  /*5ee0*/  BAR.SYNC.DEFER_BLOCKING 0x0 ;  /* 0x0000000000007b1d */ /* 0x000fe20000010000 */
[----:B------:R-:W-:-:S13]  /*5ef0*/  ISETP.NE.AND P1, PT, R120, 0x1f, PT ;  /* 0x0000001f7800780c */ /* 0x000fda0003f25270 */
[----:B0-----:R-:W-:-:S06]  /*5f00*/  @P1 LEA R130, R120, UR18, 0x3 ;  /* 0x0000001278821c11 */ /* 0x001fcc000f8e18ff */
[----:B------:R-:W0:Y:S01]  /*5f10*/  @P1 LDS.64 R130, [R130+0x45d8] ;  /* 0x0045d80082821984 */ /* 0x000e220000000a00 */
[----:B--2---:R-:W-:Y:S02]  /*5f20*/  SHF.L.U32 R197, R197, 0x10, RZ ;  /* 0x00000010c5c57819 */ /* 0x004fe400000006ff */
[----:B---3--:R-:W-:Y:S02]  /*5f30*/  SHF.L.U32 R196, R196, 0x10, RZ ;  /* 0x00000010c4c47819 */ /* 0x008fe400000006ff */
[----:B-1----:R-:W-:Y:S01]  /*5f40*/  SHF.L.U32 R165, R90, 0x10, RZ ;  /* 0x000000105aa57819 */ /* 0x002fe200000006ff */
[C---:B------:R-:W-:Y:S01]  /*5f50*/  FMUL.FTZ R233, R34.reuse, R197 ;  /* 0x000000c522e97220 */ /* 0x040fe20000410000 */
[----:B------:R-:W-:Y:S01]  /*5f60*/  BSSY B0, `(.L_x_13598) ;  /* 0x0000011000007945 */ /* 0x000fe20003800000 */
[----:B------:R-:W-:Y:S02]  /*5f70*/  FMUL.FTZ R234, R34, R196 ;  /* 0x000000c422ea7220 */ /* 0x000fe40000410000 */
[----:B------:R-:W-:-:S02]  /*5f80*/  FFMA.FTZ R248, R165, R233, R248 ;  /* 0x000000e9a5f87223 */ /* 0x000fc400000100f8 */
[----:B------:R-:W-:Y:S01]  /*5f90*/  FFMA.FTZ R247, R165, R234, R247 ;  /* 0x000000eaa5f77223 */ /* 0x000fe200000100f7 */
[----:B------:R-:W-:Y:S06]  /*5fa0*/  @P1 BRA `(.L_x_13599) ;  /* 0x0000000000301947 */ /* 0x000fec0003800000 */
[----:B----4-:R-:W1:Y:S01]  /*5fb0*/  LDC R67, c[0x0][0x224] ;  /* 0x00008900ff437b82 */ /* 0x010e620000000800 */
        /* <DEDUP_REMOVED lines=11> */
.L_x_13599:
[----:B------:R-:W-:Y:S05]  /*6070*/  BSYNC B0 ;  /* 0x0000000000007941 */ /* 0x000fea0003800000 */
.L_x_13598:
[----:B----4-:R-:W3:Y:S01]  /*6080*/  SHFL.UP PT, R67, R248, 0x1, RZ ;  /* 0x04200000f8437989 */ /* 0x010ee200000e00ff */
[-C--:B------:R-:W-:Y:S01]  /*6090*/  FMUL.FTZ R246, R147, R69.reuse ;  /* 0x0000004593f67220 */ /* 0x080fe20000410000 */
[----:B------:R-:W-:Y:S02]  /*60a0*/  ISETP.GE.AND P0, PT, R119, 0x1, PT ;  /* 0x000000017700780c */ /* 0x000fe40003f06270 */
[----:B-1----:R-:W1:Y:S01]  /*60b0*/  SHFL.UP PT, R68, R247, 0x1, RZ ;  /* 0x04200000f7447989 */ /* 0x002e6200000e00ff */
[-C--:B------:R-:W-:Y:S01]  /*60c0*/  FFMA.FTZ R246, R148, R66.reuse, -R246 ;  /* 0x0000004294f67223 */ /* 0x080fe200000108f6 */
[----:B------:R-:W-:Y:S01]  /*60d0*/  FMUL.FTZ R66, R147, R66 ;  /* 0x0000004293427220 */ /* 0x000fe20000410000 */
[----:B------:R-:W-:Y:S02]  /*60e0*/  ISETP.GE.AND P4, PT, R119, 0x10, PT ;  /* 0x000000107700780c */ /* 0x000fe40003f86270 */
[----:B------:R-:W-:Y:S01]  /*60f0*/  LOP3.LUT R251, R120, 0x1f, RZ, 0xc0, !PT ;  /* 0x0000001f78fb7812 */ /* 0x000fe200078ec0ff */
[----:B------:R-:W-:Y:S01]  /*6100*/  FFMA.FTZ R69, R148, R69, R66 ;  /* 0x0000004594457223 */ /* 0x000fe20000010042 */
[----:B------:R-:W-:-:S04]  /*6110*/  FMUL.FTZ R66, R200, R246 ;  /* 0x000000f6c8427220 */ /* 0x000fc80000410000 */
[-C--:B------:R-:W-:Y:S01]  /*6120*/  FFMA.FTZ R66, R201, R69.reuse, R66 ;  /* 0x00000045c9427223 */ /* 0x080fe20000010042 */
[----:B------:R-:W-:-:S04]  /*6130*/  FMUL.FTZ R69, R200, R69 ;  /* 0x00000045c8457220 */ /* 0x000fc80000410000 */
[----:B------:R-:W-:Y:S01]  /*6140*/  FFMA.FTZ R246, R201, R246, -R69 ;  /* 0x000000f6c9f67223 */ /* 0x000fe20000010845 */
[C---:B---3--:R-:W-:Y:S01]  /*6150*/  FMUL.FTZ R69, R66.reuse, R67 ;  /* 0x0000004342457220 */ /* 0x048fe20000410000 */
[----:B-1----:R-:W-:-:S03]  /*6160*/  FMUL.FTZ R249, R66, R68 ;  /* 0x0000004442f97220 */ /* 0x002fc60000410000 */
[C---:B------:R-:W-:Y:S02]  /*6170*/  FFMA.FTZ R68, R246.reuse, R68, R69 ;  /* 0x00000044f6447223 */ /* 0x040fe40000010045 */
[----:B------:R-:W1:Y:S01]  /*6180*/  SHFL.UP PT, R69, R246, 0x1, RZ ;  /* 0x04200000f6457989 */ /* 0x000e6200000e00ff */
[----:B------:R-:W-:Y:S01]  /*6190*/  FFMA.FTZ R67, R246, R67, -R249 ;  /* 0x00000043f6437223 */ /* 0x000fe200000108f9 */
[----:B------:R-:W-:Y:S02]  /*61a0*/  @P0 FADD.FTZ R247, R247, R68 ;  /* 0x00000044f7f70221 */ /* 0x000fe40000010000 */
[----:B------:R-:W3:Y:S01]  /*61b0*/  SHFL.UP PT, R249, R66, 0x1, RZ ;  /* 0x0420000042f97989 */ /* 0x000ee200000e00ff */
[----:B------:R-:W-:-:S05]  /*61c0*/  @P0 FADD.FTZ R248, R248, R67 ;  /* 0x00000043f8f80221 */ /* 0x000fca0000010000 */
[----:B------:R-:W4:Y:S01]  /*61d0*/  SHFL.UP PT, R68, R248, 0x2, RZ ;  /* 0x04400000f8447989 */ /* 0x000f2200000e00ff */
[----:B-1----:R-:W-:-:S04]  /*61e0*/  FMUL.FTZ R67, R66, R69 ;  /* 0x0000004542437220 */ /* 0x002fc80000410000 */
[-C--:B---3--:R-:W-:Y:S01]  /*61f0*/  FFMA.FTZ R67, R246, R249.reuse, R67 ;  /* 0x000000f9f6437223 */ /* 0x088fe20000010043 */
[----:B------:R-:W-:-:S04]  /*6200*/  FMUL.FTZ R249, R66, R249 ;  /* 0x000000f942f97220 */ /* 0x000fc80000410000 */
[----:B------:R-:W-:Y:S01]  /*6210*/  FSEL R66, R66, R67, !P0 ;  /* 0x0000004342427208 */ /* 0x000fe20004000000 */
[----:B------:R-:W-:Y:S01]  /*6220*/  @P0 FFMA.FTZ R246, R246, R69, -R249 ;  /* 0x00000045f6f60223 */ /* 0x000fe200000108f9 */
[----:B------:R-:W1:Y:S01]  /*6230*/  SHFL.UP PT, R67, R247, 0x2, RZ ;  /* 0x04400000f7437989 */ /* 0x000e6200000e00ff */
[----:B------:R-:W-:Y:S02]  /*6240*/  ISETP.GE.AND P0, PT, R119, 0x2, PT ;  /* 0x000000027700780c */ /* 0x000fe40003f06270 */
[C---:B----4-:R-:W-:Y:S01]  /*6250*/  FMUL.FTZ R69, R66.reuse, R68 ;  /* 0x0000004442457220 */ /* 0x050fe20000410000 */
[----:B-1----:R-:W-:-:S03]  /*6260*/  FMUL.FTZ R249, R66, R67 ;  /* 0x0000004342f97220 */ /* 0x002fc60000410000 */
[C---:B------:R-:W-:Y:S02]  /*6270*/  FFMA.FTZ R69, R246.reuse, R67, R69 ;  /* 0x00000043f6457223 */ /* 0x040fe40000010045 */
[----:B------:R-:W1:Y:S01]  /*6280*/  SHFL.UP PT, R67, R246, 0x2, RZ ;  /* 0x04400000f6437989 */ /* 0x000e6200000e00ff */
[----:B------:R-:W-:-:S04]  /*6290*/  FFMA.FTZ R68, R246, R68, -R249 ;  /* 0x00000044f6447223 */ /* 0x000fc800000108f9 */
[----:B------:R-:W-:Y:S01]  /*62a0*/  @P0 FADD.FTZ R247, R247, R69 ;  /* 0x00000045f7f70221 */ /* 0x000fe20000010000 */
[----:B------:R-:W3:Y:S01]  /*62b0*/  SHFL.UP PT, R249, R66, 0x2, RZ ;  /* 0x0440000042f97989 */ /* 0x000ee200000e00ff */
[----:B------:R-:W-:-:S05]  /*62c0*/  @P0 FADD.FTZ R248, R248, R68 ;  /* 0x00000044f8f80221 */ /* 0x000fca0000010000 */
[----:B------:R-:W-:Y:S01]  /*62d0*/  SHFL.UP PT, R250, R248, 0x4, RZ ;  /* 0x04800000f8fa7989 */ /* 0x000fe200000e00ff */
[----:B-1----:R-:W-:-:S04]  /*62e0*/  FMUL.FTZ R69, R66, R67 ;  /* 0x0000004342457220 */ /* 0x002fc80000410000 */
[-C--:B---3--:R-:W-:Y:S01]  /*62f0*/  FFMA.FTZ R69, R246, R249.reuse, R69 ;  /* 0x000000f9f6457223 */ /* 0x088fe20000010045 */
[----:B------:R-:W-:Y:S02]  /*6300*/  FMUL.FTZ R68, R66, R249 ;  /* 0x000000f942447220 */ /* 0x000fe40000410000 */
[----:B------:R-:W1:Y:S02]  /*6310*/  SHFL.UP PT, R249, R247, 0x4, RZ ;  /* 0x04800000f7f97989 */ /* 0x000e6400000e00ff */
[----:B------:R-:W-:Y:S01]  /*6320*/  @P0 FFMA.FTZ R246, R246, R67, -R68 ;  /* 0x00000043f6f60223 */ /* 0x000fe20000010844 */
[----:B------:R-:W-:Y:S02]  /*6330*/  FSEL R66, R66, R69, !P0 ;  /* 0x0000004542427208 */ /* 0x000fe40004000000 */
[----:B------:R-:W-:Y:S02]  /*6340*/  ISETP.GE.AND P0, PT, R119, 0x4, PT ;  /* 0x000000047700780c */ /* 0x000fe40003f06270 */
[----:B------:R-:W3:Y:S04]  /*6350*/  SHFL.UP PT, R68, R246, 0x4, RZ ;  /* 0x04800000f6447989 */ /* 0x000ee800000e00ff */
[----:B------:R-:W4:Y:S01]  /*6360*/  SHFL.UP PT, R69, R66, 0x4, RZ ;  /* 0x0480000042457989 */ /* 0x000f2200000e00ff */
[----:B-1----:R-:W-:-:S04]  /*6370*/  FMUL.FTZ R67, R66, R249 ;  /* 0x000000f942437220 */ /* 0x002fc80000410000 */
[-C--:B------:R-:W-:Y:S01]  /*6380*/  FFMA.FTZ R67, R246, R250.reuse, -R67 ;  /* 0x000000faf6437223 */ /* 0x080fe20000010843 */
[----:B------:R-:W-:-:S03]  /*6390*/  FMUL.FTZ R250, R66, R250 ;  /* 0x000000fa42fa7220 */ /* 0x000fc60000410000 */
[----:B------:R-:W-:Y:S01]  /*63a0*/  @P0 FADD.FTZ R248, R248, R67 ;  /* 0x00000043f8f80221 */ /* 0x000fe20000010000 */
[----:B------:R-:W-:Y:S01]  /*63b0*/  FFMA.FTZ R250, R246, R249, R250 ;  /* 0x000000f9f6fa7223 */ /* 0x000fe200000100fa */
[----:B---3--:R-:W-:-:S03]  /*63c0*/  FMUL.FTZ R249, R66, R68 ;  /* 0x0000004442f97220 */ /* 0x008fc60000410000 */
[----:B------:R-:W-:Y:S01]  /*63d0*/  @P0 FADD.FTZ R247, R247, R250 ;  /* 0x000000faf7f70221 */ /* 0x000fe20000010000 */
[-C--:B----4-:R-:W-:Y:S01]  /*63e0*/  FFMA.FTZ R249, R246, R69.reuse, R249 ;  /* 0x00000045f6f97223 */ /* 0x090fe200000100f9 */
[----:B------:R-:W-:-:S03]  /*63f0*/  FMUL.FTZ R69, R66, R69 ;  /* 0x0000004542457220 */ /* 0x000fc60000410000 */
[----:B------:R-:W1:Y:S01]  /*6400*/  SHFL.UP PT, R67, R247, 0x8, RZ ;  /* 0x05000000f7437989 */ /* 0x000e6200000e00ff */
[----:B------:R-:W-:Y:S01]  /*6410*/  FSEL R66, R66, R249, !P0 ;  /* 0x000000f942427208 */ /* 0x000fe20004000000 */
[----:B------:R-:W-:Y:S01]  /*6420*/  @P0 FFMA.FTZ R246, R246, R68, -R69 ;  /* 0x00000044f6f60223 */ /* 0x000fe20000010845 */
[----:B------:R-:W-:Y:S01]  /*6430*/  ISETP.GE.AND P0, PT, R119, 0x8, PT ;  /* 0x000000087700780c */ /* 0x000fe20003f06270 */
[----:B------:R-:W3:Y:S04]  /*6440*/  SHFL.UP PT, R249, R248, 0x8, RZ ;  /* 0x05000000f8f97989 */ /* 0x000ee800000e00ff */
[----:B------:R-:W4:Y:S01]  /*6450*/  SHFL.UP PT, R68, R246, 0x8, RZ ;  /* 0x05000000f6447989 */ /* 0x000f2200000e00ff */
[----:B-1----:R-:W-:-:S04]  /*6460*/  FMUL.FTZ R69, R66, R67 ;  /* 0x0000004342457220 */ /* 0x002fc80000410000 */
[-C--:B---3--:R-:W-:Y:S01]  /*6470*/  FFMA.FTZ R69, R246, R249.reuse, -R69 ;  /* 0x000000f9f6457223 */ /* 0x088fe20000010845 */
[----:B------:R-:W-:Y:S02]  /*6480*/  FMUL.FTZ R250, R66, R249 ;  /* 0x000000f942fa7220 */ /* 0x000fe40000410000 */
[----:B------:R-:W1:Y:S01]  /*6490*/  SHFL.UP PT, R249, R66, 0x8, RZ ;  /* 0x0500000042f97989 */ /* 0x000e6200000e00ff */
[----:B------:R-:W-:Y:S01]  /*64a0*/  @P0 FADD.FTZ R248, R248, R69 ;  /* 0x00000045f8f80221 */ /* 0x000fe20000010000 */
[----:B------:R-:W-:Y:S01]  /*64b0*/  FFMA.FTZ R250, R246, R67, R250 ;  /* 0x00000043f6fa7223 */ /* 0x000fe200000100fa */
[----:B----4-:R-:W-:-:S03]  /*64c0*/  FMUL.FTZ R67, R66, R68 ;  /* 0x0000004442437220 */ /* 0x010fc60000410000 */
[----:B------:R-:W-:-:S05]  /*64d0*/  @P0 FADD.FTZ R247, R247, R250 ;  /* 0x000000faf7f70221 */ /* 0x000fca0000010000 */
[----:B------:R-:W3:Y:S01]  /*64e0*/  SHFL.UP PT, R250, R247, 0x10, RZ ;  /* 0x06000000f7fa7989 */ /* 0x000ee200000e00ff */
[-C--:B-1----:R-:W-:Y:S01]  /*64f0*/  FFMA.FTZ R67, R246, R249.reuse, R67 ;  /* 0x000000f9f6437223 */ /* 0x082fe20000010043 */
[----:B------:R-:W-:-:S04]  /*6500*/  FMUL.FTZ R249, R66, R249 ;  /* 0x000000f942f97220 */ /* 0x000fc80000410000 */
[----:B------:R-:W-:Y:S01]  /*6510*/  @P0 FFMA.FTZ R246, R246, R68, -R249 ;  /* 0x00000044f6f60223 */ /* 0x000fe200000108f9 */
[----:B------:R-:W-:Y:S01]  /*6520*/  FSEL R66, R66, R67, !P0 ;  /* 0x0000004342427208 */ /* 0x000fe20004000000 */
[----:B------:R-:W1:Y:S01]  /*6530*/  SHFL.UP PT, R249, R248, 0x10, RZ ;  /* 0x06000000f8f97989 */ /* 0x000e6200000e00ff */
[----:B------:R-:W-:-:S03]  /*6540*/  ISETP.NE.AND P0, PT, R251, RZ, PT ;  /* 0x000000fffb00720c */ /* 0x000fc60003f05270 */
[----:B------:R-:W4:Y:S01]  /*6550*/  SHFL.UP PT, R67, R246, 0x10, RZ ;  /* 0x06000000f6437989 */ /* 0x000f2200000e00ff */
[----:B---3--:R-:W-:-:S03]  /*6560*/  FMUL.FTZ R69, R66, R250 ;  /* 0x000000fa42457220 */ /* 0x008fc60000410000 */
[----:B------:R-:W3:Y:S01]  /*6570*/  SHFL.UP PT, R68, R66, 0x10, RZ ;  /* 0x0600000042447989 */ /* 0x000ee200000e00ff */
[-C--:B-1----:R-:W-:Y:S01]  /*6580*/  FFMA.FTZ R69, R246, R249.reuse, -R69 ;  /* 0x000000f9f6457223 */ /* 0x082fe20000010845 */
[----:B------:R-:W-:-:S03]  /*6590*/  FMUL.FTZ R249, R66, R249 ;  /* 0x000000f942f97220 */ /* 0x000fc60000410000 */
[----:B------:R-:W-:Y:S01]  /*65a0*/  @P4 FADD.FTZ R248, R248, R69 ;  /* 0x00000045f8f84221 */ /* 0x000fe20000010000 */
[----:B------:R-:W-:Y:S01]  /*65b0*/  FFMA.FTZ R250, R246, R250, R249 ;  /* 0x000000faf6fa7223 */ /* 0x000fe200000100f9 */
[----:B----4-:R-:W-:-:S03]  /*65c0*/  FMUL.FTZ R249, R66, R67 ;  /* 0x0000004342f97220 */ /* 0x010fc60000410000 */
[----:B------:R-:W-:Y:S01]  /*65d0*/  @P4 FADD.FTZ R247, R247, R250 ;  /* 0x000000faf7f74221 */ /* 0x000fe20000010000 */
[-C--:B---3--:R-:W-:Y:S01]  /*65e0*/  FFMA.FTZ R249, R246, R68.reuse, R249 ;  /* 0x00000044f6f97223 */ /* 0x088fe200000100f9 */
[----:B------:R-:W-:-:S04]  /*65f0*/  FMUL.FTZ R68, R66, R68 ;  /* 0x0000004442447220 */ /* 0x000fc80000410000 */
[----:B------:R-:W-:Y:S01]  /*6600*/  @P4 FFMA.FTZ R246, R246, R67, -R68 ;  /* 0x00000043f6f64223 */ /* 0x000fe20000010844 */
[----:B------:R-:W-:Y:S02]  /*6610*/  MOV R67, UR16 ;  /* 0x0000001000437c02 */ /* 0x000fe40008000f00 */
[----:B------:R-:W-:Y:S02]  /*6620*/  MOV R68, UR16 ;  /* 0x0000001000447c02 */ /* 0x000fe40008000f00 */
[----:B------:R-:W-:Y:S02]  /*6630*/  ISETP.LT.OR P3, PT, R67, 0x2, P0 ;  /* 0x000000024300780c */ /* 0x000fe40000761670 */
[----:B------:R-:W-:Y:S02]  /*6640*/  FSEL R249, R66, R249, !P4 ;  /* 0x000000f942f97208 */ /* 0x000fe40006000000 */
[----:B------:R-:W-:-:S09]  /*6650*/  MOV R66, 0x10 ;  /* 0x0000001000427802 */ /* 0x000fd20000000f00 */
[----:B------:R-:W1:Y:S01]  /*6660*/  @!P3 LDC R67, c[0x0][0x21c] ;  /* 0x00008700ff43bb82 */ /* 0x000e620000000800 */
[----:B------:R-:W-:-:S05]  /*6670*/  @!P3 IADD3 R68, R68, -0x2, RZ ;  /* 0xfffffffe4444b810 */ /* 0x000fca0007ffe0ff */
[----:B-1----:R-:W-:Y:S01]  /*6680*/  @!P3 IMAD R67, R68, R67, UR6 ;  /* 0x000000064443be24 */ /* 0x002fe2000f8e0243 */
[----:B------:R-:W-:-:S03]  /*6690*/  CS2R R68, SRZ ;  /* 0x0000000000447805 */ /* 0x000fc6000001ff00 */
[----:B------:R-:W-:-:S05]  /*66a0*/  @!P3 IMAD.WIDE R66, R67, R66, UR24 ;  /* 0x000000184342be25 */ /* 0x000fca000f8e0242 */
[----:B------:R-:W3:Y:S01]  /*66b0*/  @!P3 LDG.E.64 R68, desc[UR22][R66.64+0x8] ;  /* 0x000008164244b981 */ /* 0x000ee2000c1e1b00 */
[----:B------:R-:W-:Y:S01]  /*66c0*/  SHF.L.U32 R245, R245, 0x10, RZ ;  /* 0x00000010f5f57819 */ /* 0x000fe200000006ff */
[----:B------:R-:W-:Y:S01]  /*66d0*/  ULEA UR21, UR6, UR18, 0x4 ;  /* 0x0000001206157291 */ /* 0x000fe2000f8e203f */
[----:B------:R-:W-:Y:S01]  /*66e0*/  SHF.L.U32 R243, R243, 0x10, RZ ;  /* 0x00000010f3f37819 */ /* 0x000fe200000006ff */
[----:B------:R-:W-:Y:S01]  /*66f0*/  SHFL.UP PT, R249, R249, 0x1, RZ ;  /* 0x04200000f9f97989 */ /* 0x000fe200000e00ff */
[----:B------:R-:W-:Y:S01]  /*6700*/  SHF.L.U32 R241, R241, 0x10, RZ ;  /* 0x00000010f1f17819 */ /* 0x000fe200000006ff */
[----:B------:R-:W-:Y:S01]  /*6710*/  BSSY B0, `(.L_x_13600) ;  /* 0x0000152000007945 */ /* 0x000fe20003800000 */
[----:B------:R-:W-:Y:S01]  /*6720*/  SHF.L.U32 R240, R240, 0x10, RZ ;  /* 0x00000010f0f07819 */ /* 0x000fe200000006ff */
[----:B------:R-:W-:Y:S01]  /*6730*/  SHFL.UP PT, R246, R246, 0x1, RZ ;  /* 0x04200000f6f67989 */ /* 0x000fe200000e00ff */
[----:B------:R-:W-:Y:S02]  /*6740*/  SHF.L.U32 R238, R238, 0x10, RZ ;  /* 0x00000010eeee7819 */ /* 0x000fe400000006ff */
[----:B------:R-:W-:Y:S01]  /*6750*/  SHF.L.U32 R239, R239, 0x10, RZ ;  /* 0x00000010efef7819 */ /* 0x000fe200000006ff */
[----:B------:R-:W-:Y:S01]  /*6760*/  SHFL.UP PT, R247, R247, 0x1, RZ ;  /* 0x04200000f7f77989 */ /* 0x000fe200000e00ff */
[----:B------:R-:W-:-:S02]  /*6770*/  SHF.L.U32 R237, R237, 0x10, RZ ;  /* 0x00000010eded7819 */ /* 0x000fc400000006ff */
[----:B------:R-:W-:Y:S01]  /*6780*/  SHF.L.U32 R236, R236, 0x10, RZ ;  /* 0x00000010ecec7819 */ /* 0x000fe200000006ff */
[----:B------:R-:W-:Y:S01]  /*6790*/  SHFL.UP PT, R248, R248, 0x1, RZ ;  /* 0x04200000f8f87989 */ /* 0x000fe200000e00ff */
[----:B------:R-:W-:Y:S02]  /*67a0*/  SHF.L.U32 R203, R203, 0x10, RZ ;  /* 0x00000010cbcb7819 */ /* 0x000fe400000006ff */
[----:B------:R-:W-:Y:S02]  /*67b0*/  SHF.L.U32 R204, R204, 0x10, RZ ;  /* 0x00000010cccc7819 */ /* 0x000fe400000006ff */
[----:B------:R-:W-:Y:S01]  /*67c0*/  SHF.L.U32 R206, R206, 0x10, RZ ;  /* 0x00000010cece7819 */ /* 0x000fe200000006ff */
[C---:B------:R-:W-:Y:S01]  /*67d0*/  FMUL.FTZ R203, R6.reuse, R203 ;  /* 0x000000cb06cb7220 */ /* 0x040fe20000410000 */
        /* <DEDUP_REMOVED lines=25> */
[----:B------:R-:W-:-:S05]  /*6970*/  SHF.L.U32 R141, R141, 0x10, RZ ;  /* 0x000000108d8d7819 */ /* 0x000fca00000006ff */
[----:B------:R-:W-:Y:S01]  /*6980*/  FMUL.FTZ R141, R16, R141 ;  /* 0x0000008d108d7220 */ /* 0x000fe20000410000 */
[----:B---3--:R-:W1:Y:S04]  /*6990*/  SHFL.IDX PT, R68, R68, RZ, 0x1f ;  /* 0x00001fff44447589 */ /* 0x008e6800000e0000 */
[----:B------:R-:W3:Y:S01]  /*69a0*/  SHFL.IDX PT, R69, R69, RZ, 0x1f ;  /* 0x00001fff45457589 */ /* 0x000ee200000e0000 */
[C---:B-1----:R-:W-:Y:S01]  /*69b0*/  FMUL.FTZ R66, R249.reuse, R68 ;  /* 0x00000044f9427220 */ /* 0x042fe20000410000 */
[----:B---3--:R-:W-:-:S03]  /*69c0*/  FMUL.FTZ R249, R249, R69 ;  /* 0x00000045f9f97220 */ /* 0x008fc60000410000 */
[C---:B------:R-:W-:Y:S01]  /*69d0*/  FFMA.FTZ R66, R246.reuse, R69, R66 ;  /* 0x00000045f6427223 */ /* 0x040fe20000010042 */
[----:B------:R-:W-:-:S03]  /*69e0*/  FFMA.FTZ R249, R246, R68, -R249 ;  /* 0x00000044f6f97223 */ /* 0x000fc600000108f9 */
[----:B------:R-:W-:Y:S01]  /*69f0*/  @P2 FADD.FTZ R69, R247, R66 ;  /* 0x00000042f7452221 */ /* 0x000fe20000010000 */
[----:B------:R-:W-:Y:S01]  /*6a00*/  SHF.L.U32 R247, R244, 0x10, RZ ;  /* 0x00000010f4f77819 */ /* 0x000fe200000006ff */
[----:B------:R-:W-:Y:S02]  /*6a10*/  @P2 FADD.FTZ R68, R248, R249 ;  /* 0x000000f9f8442221 */ /* 0x000fe40000010000 */
[C---:B------:R-:W-:Y:S01]  /*6a20*/  FMUL.FTZ R66, R65.reuse, R69 ;  /* 0x0000004541427220 */ /* 0x040fe20000410000 */
[C---:B------:R-:W-:Y:S01]  /*6a30*/  FMUL.FTZ R249, R0.reuse, R245 ;  /* 0x000000f500f97220 */ /* 0x040fe20000410000 */
[----:B------:R-:W-:Y:S01]  /*6a40*/  FMUL.FTZ R247, R0, R247 ;  /* 0x000000f700f77220 */ /* 0x000fe20000410000 */
[-C--:B------:R-:W-:Y:S01]  /*6a50*/  FMUL.FTZ R67, R65, R68.reuse ;  /* 0x0000004441437220 */ /* 0x080fe20000410000 */
[----:B------:R-:W-:Y:S01]  /*6a60*/  FFMA.FTZ R65, R64, R68, -R66 ;  /* 0x0000004440417223 */ /* 0x000fe20000010842 */
[----:B------:R-:W-:Y:S01]  /*6a70*/  FMUL.FTZ R66, R200, R249 ;  /* 0x000000f9c8427220 */ /* 0x000fe20000410000 */
[----:B------:R-:W-:Y:S01]  /*6a80*/  FMUL.FTZ R248, R2, R243 ;  /* 0x000000f302f87220 */ /* 0x000fe20000410000 */
[----:B------:R-:W-:Y:S01]  /*6a90*/  FFMA.FTZ R64, R64, R69, R67 ;  /* 0x0000004540407223 */ /* 0x000fe20000010043 */
[----:B------:R-:W-:Y:S01]  /*6aa0*/  SHF.L.U32 R67, R242, 0x10, RZ ;  /* 0x00000010f2437819 */ /* 0x000fe200000006ff */
[----:B------:R-:W-:Y:S01]  /*6ab0*/  FMUL.FTZ R69, R201, R249 ;  /* 0x000000f9c9457220 */ /* 0x000fe20000410000 */
[C---:B------:R-:W-:Y:S01]  /*6ac0*/  FMUL.FTZ R243, R3.reuse, R241 ;  /* 0x000000f103f37220 */ /* 0x040fe20000410000 */
[----:B------:R-:W-:Y:S01]  /*6ad0*/  FMUL.FTZ R245, R3, R240 ;  /* 0x000000f003f57220 */ /* 0x000fe20000410000 */
[----:B------:R-:W-:Y:S01]  /*6ae0*/  FMUL.FTZ R242, R4, R238 ;  /* 0x000000ee04f27220 */ /* 0x000fe20000410000 */
[----:B------:R-:W-:Y:S01]  /*6af0*/  FMUL.FTZ R246, R2, R67 ;  /* 0x0000004302f67220 */ /* 0x000fe20000410000 */
[-C--:B------:R-:W-:Y:S01]  /*6b00*/  FFMA.FTZ R69, -R200, R247.reuse, -R69 ;  /* 0x000000f7c8457223 */ /* 0x080fe20000010945 */
[----:B------:R-:W-:Y:S01]  /*6b10*/  FFMA.FTZ R67, R201, R247, -R66 ;  /* 0x000000f7c9437223 */ /* 0x000fe20000010842 */
[----:B------:R-:W-:Y:S01]  /*6b20*/  FMUL.FTZ R241, R4, R239 ;  /* 0x000000ef04f17220 */ /* 0x000fe20000410000 */
[C---:B------:R-:W-:Y:S01]  /*6b30*/  FMUL.FTZ R239, R5.reuse, R237 ;  /* 0x000000ed05ef7220 */ /* 0x040fe20000410000 */
[----:B------:R-:W-:Y:S01]  /*6b40*/  FADD.FTZ R66, -R246, R69 ;  /* 0x00000045f6427221 */ /* 0x000fe20000010100 */
[----:B------:R-:W-:Y:S01]  /*6b50*/  FADD.FTZ R67, R248, R67 ;  /* 0x00000043f8437221 */ /* 0x000fe20000010000 */
[----:B------:R-:W-:Y:S01]  /*6b60*/  FMUL.FTZ R240, R5, R236 ;  /* 0x000000ec05f07220 */ /* 0x000fe20000410000 */
[C---:B------:R-:W-:Y:S01]  /*6b70*/  FMUL.FTZ R236, R10.reuse, R202 ;  /* 0x000000ca0aec7220 */ /* 0x040fe20000410000 */
[CC--:B------:R-:W-:Y:S01]  /*6b80*/  FMUL.FTZ R69, R147.reuse, -R66.reuse ;  /* 0x8000004293457220 */ /* 0x0c0fe20000410000 */
[----:B------:R-:W-:Y:S01]  /*6b90*/  FMUL.FTZ R68, R147, -R67 ;  /* 0x8000004393447220 */ /* 0x000fe20000410000 */
[----:B------:R-:W-:Y:S01]  /*6ba0*/  FMUL.FTZ R237, R10, R235 ;  /* 0x000000eb0aed7220 */ /* 0x000fe20000410000 */
[C---:B------:R-:W-:Y:S01]  /*6bb0*/  FMUL.FTZ R202, R11.reuse, R195 ;  /* 0x000000c30bca7220 */ /* 0x040fe20000410000 */
[C---:B------:R-:W-:Y:S01]  /*6bc0*/  FFMA.FTZ R67, R148.reuse, R67, -R69 ;  /* 0x0000004394437223 */ /* 0x040fe20000010845 */
[----:B------:R-:W-:Y:S01]  /*6bd0*/  FFMA.FTZ R66, R148, R66, R68 ;  /* 0x0000004294427223 */ /* 0x000fe20000010044 */
[----:B------:R-:W-:Y:S01]  /*6be0*/  FMUL.FTZ R238, R11, R194 ;  /* 0x000000c20bee7220 */ /* 0x000fe20000410000 */
[C---:B------:R-:W-:Y:S01]  /*6bf0*/  FMUL.FTZ R194, R12.reuse, R183 ;  /* 0x000000b70cc27220 */ /* 0x040fe20000410000 */
[----:B------:R-:W-:Y:S01]  /*6c00*/  FADD.FTZ R67, R243, R67 ;  /* 0x00000043f3437221 */ /* 0x000fe20000010000 */
[----:B------:R-:W-:Y:S01]  /*6c10*/  FADD.FTZ R66, -R245, R66 ;  /* 0x00000042f5427221 */ /* 0x000fe20000010100 */
[----:B------:R-:W-:Y:S01]  /*6c20*/  FMUL.FTZ R195, R12, R184 ;  /* 0x000000b80cc37220 */ /* 0x000fe20000410000 */
        /* <DEDUP_REMOVED lines=8> */
[----:B------:R-:W-:Y:S01]  /*6cb0*/  FMUL.FTZ R162, R15, R144 ;  /* 0x000000900fa27220 */ /* 0x000fe20000410000 */
[----:B------:R-:W-:Y:S01]  /*6cc0*/  FADD.FTZ R66, -R242, R66 ;  /* 0x00000042f2427221 */ /* 0x000fe20000010100 */
[----:B------:R-:W-:Y:S01]  /*6cd0*/  FADD.FTZ R67, R241, R67 ;  /* 0x00000043f1437221 */ /* 0x000fe20000010000 */
[----:B------:R-:W-:Y:S01]  /*6ce0*/  FMUL.FTZ R145, R15, R71 ;  /* 0x000000470f917220 */ /* 0x000fe20000410000 */
[----:B------:R-:W-:Y:S01]  /*6cf0*/  FADD.FTZ R123, R123, R64 ;  /* 0x000000407b7b7221 */ /* 0x000fe20000010000 */
[CC--:B------:R-:W-:Y:S01]  /*6d00*/  FMUL.FTZ R69, R177.reuse, -R66.reuse ;  /* 0x80000042b1457220 */ /* 0x0c0fe20000410000 */
[----:B------:R-:W-:Y:S01]  /*6d10*/  FMUL.FTZ R68, R177, -R67 ;  /* 0x80000043b1447220 */ /* 0x000fe20000410000 */
[----:B------:R-:W-:Y:S01]  /*6d20*/  FADD.FTZ R180, R180, R65 ;  /* 0x00000041b4b47221 */ /* 0x000fe20000010000 */
[----:B------:R-:W-:Y:S01]  /*6d30*/  FMUL.FTZ R65, R132, R123 ;  /* 0x0000007b84417220 */ /* 0x000fe20000410000 */
[C---:B------:R-:W-:Y:S01]  /*6d40*/  FFMA.FTZ R67, R178.reuse, R67, -R69 ;  /* 0x00000043b2437223 */ /* 0x040fe20000010845 */
[----:B------:R-:W-:Y:S01]  /*6d50*/  FFMA.FTZ R66, R178, R66, R68 ;  /* 0x00000042b2427223 */ /* 0x000fe20000010044 */
[----:B------:R-:W-:Y:S01]  /*6d60*/  ISETP.NE.AND P2, PT, R251, 0x1f, PT ;  /* 0x0000001ffb00780c */ /* 0x000fe20003f45270 */
[----:B------:R-:W-:Y:S01]  /*6d70*/  FFMA.FTZ R65, R133, R180, -R65 ;  /* 0x000000b485417223 */ /* 0x000fe20000010841 */
[----:B------:R-:W-:Y:S01]  /*6d80*/  FADD.FTZ R67, R239, R67 ;  /* 0x00000043ef437221 */ /* 0x000fe20000010000 */
[----:B------:R-:W-:Y:S01]  /*6d90*/  FADD.FTZ R66, -R240, R66 ;  /* 0x00000042f0427221 */ /* 0x000fe20000010100 */
[----:B------:R-:W-:Y:S01]  /*6da0*/  FMUL.FTZ R144, R16, R70 ;  /* 0x0000004610907220 */ /* 0x000fe20000410000 */
[----:B------:R-:W-:Y:S01]  /*6db0*/  FFMA.FTZ R124, R30, R124, R65 ;  /* 0x0000007c1e7c7223 */ /* 0x000fe20000010041 */
[C---:B------:R-:W-:Y:S01]  /*6dc0*/  FMUL.FTZ R68, R179.reuse, -R67 ;  /* 0x80000043b3447220 */ /* 0x040fe20000410000 */
[----:B------:R-:W-:Y:S01]  /*6dd0*/  FMUL.FTZ R69, R179, -R66 ;  /* 0x80000042b3457220 */ /* 0x000fe20000410000 */
[----:B0-2---:R-:W-:-:S02]  /*6de0*/  FMUL.FTZ R65, R200, R131 ;  /* 0x00000083c8417220 */ /* 0x005fc40000410000 */
[C---:B------:R-:W-:Y:S01]  /*6df0*/  FFMA.FTZ R66, R181.reuse, R66, R68 ;  /* 0x00000042b5427223 */ /* 0x040fe20000010044 */
[----:B------:R-:W-:Y:S01]  /*6e00*/  FFMA.FTZ R67, R181, R67, -R69 ;  /* 0x00000043b5437223 */ /* 0x000fe20000010845 */
[----:B------:R-:W-:Y:S02]  /*6e10*/  FFMA.FTZ R250, R201, R130, -R65 ;  /* 0x00000082c9fa7223 */ /* 0x000fe40000010841 */
        /* <DEDUP_REMOVED lines=59> */
[----:B------:R-:W-:Y:S01]  /*71d0*/  FMUL.FTZ R64, R132, R180 ;  /* 0x000000b484407220 */ /* 0x000fe20000410000 */
[----:B------:R-:W-:Y:S02]  /*71e0*/  FFMA.FTZ R244, R133, R66, -R244 ;  /* 0x0000004285f47223 */ /* 0x000fe400000108f4 */
[----:B------:R-:W-:Y:S01]  /*71f0*/  FADD.FTZ R235, -R141, R235 ;  /* 0x000000eb8deb7221 */ /* 0x000fe20000010100 */
[----:B------:R-:W-:Y:S01]  /*7200*/  FFMA.FTZ R64, R133, R123, R64 ;  /* 0x0000007b85407223 */ /* 0x000fe20000010040 */
[----:B------:R-:W-:-:S03]  /*7210*/  FADD.FTZ R244, R144, R244 ;  /* 0x000000f490f47221 */ /* 0x000fc60000010000 */
[----:B------:R-:W-:Y:S01]  /*7220*/  FFMA.FTZ R125, R30, R125, R64 ;  /* 0x0000007d1e7d7223 */ /* 0x000fe20000010040 */
[----:B------:R-:W-:Y:S01]  /*7230*/  FMUL.FTZ R64, R200, -R130 ;  /* 0x80000082c8407220 */ /* 0x000fe20000410000 */
[----:B------:R0:W1:Y:S03]  /*7240*/  SHFL.DOWN PT, R67, R235, 0x1, 0x1f ;  /* 0x08201f00eb437f89 */ /* 0x00006600000e0000 */
[----:B------:R-:W-:Y:S01]  /*7250*/  FFMA.FTZ R71, R201, -R131, R64 ;  /* 0x80000083c9477223 */ /* 0x000fe20000010040 */
[----:B------:R-:W-:-:S03]  /*7260*/  FMUL.FTZ R64, R147, -R250 ;  /* 0x800000fa93407220 */ /* 0x000fc60000410000 */
[-C--:B------:R-:W-:Y:S01]  /*7270*/  FMUL.FTZ R65, R147, -R71.reuse ;  /* 0x8000004793417220 */ /* 0x080fe20000410000 */
[----:B------:R-:W-:Y:S01]  /*7280*/  FFMA.FTZ R71, R148, R71, R64 ;  /* 0x0000004794477223 */ /* 0x000fe20000010040 */
[----:B------:R-:W-:Y:S02]  /*7290*/  FMUL.FTZ R64, R134, R124 ;  /* 0x0000007c86407220 */ /* 0x000fe40000410000 */
[----:B------:R-:W-:Y:S01]  /*72a0*/  FFMA.FTZ R250, R148, R250, -R65 ;  /* 0x000000fa94fa7223 */ /* 0x000fe20000010841 */
[-C--:B------:R-:W-:Y:S01]  /*72b0*/  FMUL.FTZ R65, R134, R125.reuse ;  /* 0x0000007d86417220 */ /* 0x080fe20000410000 */
[----:B------:R-:W-:-:S03]  /*72c0*/  FFMA.FTZ R64, R135, R125, R64 ;  /* 0x0000007d87407223 */ /* 0x000fc60000010040 */
[----:B------:R-:W-:Y:S01]  /*72d0*/  FFMA.FTZ R65, R135, R124, -R65 ;  /* 0x0000007c87417223 */ /* 0x000fe20000010841 */
[----:B------:R-:W-:Y:S01]  /*72e0*/  FFMA.FTZ R127, R27, R127, R64 ;  /* 0x0000007f1b7f7223 */ /* 0x000fe20000010040 */
[----:B------:R-:W-:Y:S02]  /*72f0*/  FMUL.FTZ R64, R175, -R250 ;  /* 0x800000faaf407220 */ /* 0x000fe40000410000 */
[----:B------:R-:W-:Y:S01]  /*7300*/  FFMA.FTZ R126, R27, R126, R65 ;  /* 0x0000007e1b7e7223 */ /* 0x000fe20000010041 */
[-C--:B------:R-:W-:Y:S01]  /*7310*/  FMUL.FTZ R65, R175, -R71.reuse ;  /* 0x80000047af417220 */ /* 0x080fe20000410000 */
[C---:B------:R-:W-:Y:S02]  /*7320*/  FFMA.FTZ R71, R176.reuse, R71, R64 ;  /* 0x00000047b0477223 */ /* 0x040fe40000010040 */
[C---:B------:R-:W-:Y:S01]  /*7330*/  FMUL.FTZ R64, R121.reuse, R126 ;  /* 0x0000007e79407220 */ /* 0x040fe20000410000 */
[----:B------:R-:W-:Y:S01]  /*7340*/  FFMA.FTZ R250, R176, R250, -R65 ;  /* 0x000000fab0fa7223 */ /* 0x000fe20000010841 */
[----:B------:R-:W-:-:S02]  /*7350*/  FMUL.FTZ R65, R121, R127 ;  /* 0x0000007f79417220 */ /* 0x000fc40000410000 */
[C---:B------:R-:W-:Y:S02]  /*7360*/  FFMA.FTZ R64, R139.reuse, R127, R64 ;  /* 0x0000007f8b407223 */ /* 0x040fe40000010040 */
[----:B------:R-:W-:Y:S02]  /*7370*/  FFMA.FTZ R65, R139, R126, -R65 ;  /* 0x0000007e8b417223 */ /* 0x000fe40000010841 */
[C---:B------:R-:W-:Y:S01]  /*7380*/  FFMA.FTZ R129, R24.reuse, R129, R64 ;  /* 0x0000008118817223 */ /* 0x040fe20000010040 */
[C---:B------:R-:W-:Y:S01]  /*7390*/  FMUL.FTZ R64, R177.reuse, -R250 ;  /* 0x800000fab1407220 */ /* 0x040fe20000410000 */
[----:B------:R-:W-:Y:S01]  /*73a0*/  FFMA.FTZ R128, R24, R128, R65 ;  /* 0x0000008018807223 */ /* 0x000fe20000010041 */
[-C--:B------:R-:W-:Y:S02]  /*73b0*/  FMUL.FTZ R65, R177, -R71.reuse ;  /* 0x80000047b1417220 */ /* 0x080fe40000410000 */
[----:B------:R-:W-:Y:S01]  /*73c0*/  FFMA.FTZ R71, R178, R71, R64 ;  /* 0x00000047b2477223 */ /* 0x000fe20000010040 */
[----:B------:R-:W-:Y:S01]  /*73d0*/  FMUL.FTZ R64, R142, R128 ;  /* 0x000000808e407220 */ /* 0x000fe20000410000 */
[----:B------:R-:W-:Y:S01]  /*73e0*/  FFMA.FTZ R250, R178, R250, -R65 ;  /* 0x000000fab2fa7223 */ /* 0x000fe20000010841 */
[----:B------:R-:W-:-:S02]  /*73f0*/  FMUL.FTZ R65, R142, R129 ;  /* 0x000000818e417220 */ /* 0x000fc40000410000 */
[C---:B------:R-:W-:Y:S02]  /*7400*/  FFMA.FTZ R64, R143.reuse, R129, R64 ;  /* 0x000000818f407223 */ /* 0x040fe40000010040 */
[----:B------:R-:W-:Y:S02]  /*7410*/  FFMA.FTZ R65, R143, R128, -R65 ;  /* 0x000000808f417223 */ /* 0x000fe40000010841 */
[----:B------:R-:W-:Y:S01]  /*7420*/  FFMA.FTZ R212, R19, R212, R64 ;  /* 0x000000d413d47223 */ /* 0x000fe20000010040 */
[-C--:B------:R-:W-:Y:S01]  /*7430*/  FMUL.FTZ R64, R179, -R250.reuse ;  /* 0x800000fab3407220 */ /* 0x080fe20000410000 */
[----:B------:R-:W-:Y:S01]  /*7440*/  FFMA.FTZ R211, R19, R211, R65 ;  /* 0x000000d313d37223 */ /* 0x000fe20000010041 */
[-C--:B------:R-:W-:Y:S02]  /*7450*/  FMUL.FTZ R65, R179, -R71.reuse ;  /* 0x80000047b3417220 */ /* 0x080fe40000410000 */
[C---:B------:R-:W-:Y:S01]  /*7460*/  FFMA.FTZ R71, R181.reuse, R71, R64 ;  /* 0x00000047b5477223 */ /* 0x040fe20000010040 */
[C---:B------:R-:W-:Y:S01]  /*7470*/  FMUL.FTZ R64, R146.reuse, R211 ;  /* 0x000000d392407220 */ /* 0x040fe20000410000 */
[----:B------:R-:W-:Y:S01]  /*7480*/  FFMA.FTZ R250, R181, R250, -R65 ;  /* 0x000000fab5fa7223 */ /* 0x000fe20000010841 */
[----:B------:R-:W-:-:S02]  /*7490*/  FMUL.FTZ R65, R146, R212 ;  /* 0x000000d492417220 */ /* 0x000fc40000410000 */
[C---:B------:R-:W-:Y:S02]  /*74a0*/  FFMA.FTZ R64, R149.reuse, R212, R64 ;  /* 0x000000d495407223 */ /* 0x040fe40000010040 */
[----:B------:R-:W-:Y:S02]  /*74b0*/  FFMA.FTZ R65, R149, R211, -R65 ;  /* 0x000000d395417223 */ /* 0x000fe40000010841 */
[C---:B------:R-:W-:Y:S01]  /*74c0*/  FFMA.FTZ R214, R17.reuse, R214, R64 ;  /* 0x000000d611d67223 */ /* 0x040fe20000010040 */
[CC--:B------:R-:W-:Y:S01]  /*74d0*/  FMUL.FTZ R64, R152.reuse, -R250.reuse ;  /* 0x800000fa98407220 */ /* 0x0c0fe20000410000 */
        /* <DEDUP_REMOVED lines=21> */
[CC--:B------:R-:W-:Y:S02]  /*7630*/  FMUL.FTZ R65, R156.reuse, -R71.reuse ;  /* 0x800000479c417220 */ /* 0x0c0fe40000410000 */
        /* <DEDUP_REMOVED lines=74> */
[C---:B------:R-:W-:Y:S01]  /*7ae0*/  FFMA.FTZ R64, R201.reuse, R232, R64 ;  /* 0x000000e8c9407223 */ /* 0x040fe20000010040 */
[----:B------:R0:W2:Y:S01]  /*7af0*/  SHFL.DOWN PT, R66, R71, 0x1, 0x1f ;  /* 0x08201f0047427f89 */ /* 0x0000a200000e0000 */
[----:B------:R-:W-:Y:S02]  /*7b00*/  FFMA.FTZ R65, R201, R231, -R65 ;  /* 0x000000e7c9417223 */ /* 0x000fe40000010841 */
[C---:B------:R-:W-:Y:S01]  /*7b10*/  FFMA.FTZ R234, R165.reuse, R234, R64 ;  /* 0x000000eaa5ea7223 */ /* 0x040fe20000010040 */
[----:B------:R-:W-:Y:S01]  /*7b20*/  MOV R64, UR16 ;  /* 0x0000001000407c02 */ /* 0x000fe20008000f00 */
[----:B------:R-:W-:Y:S02]  /*7b30*/  FFMA.FTZ R233, R165, R233, R65 ;  /* 0x000000e9a5e97223 */ /* 0x000fe40000010041 */
[----:B------:R0:W3:Y:S01]  /*7b40*/  SHFL.DOWN PT, R65, R250, 0x1, 0x1f ;  /* 0x08201f00fa417f89 */ /* 0x0000e200000e0000 */
[----:B------:R-:W-:-:S03]  /*7b50*/  ISETP.GE.OR P0, PT, R64, UR15, P0 ;  /* 0x0000000f40007c0c */ /* 0x000fc60008706670 */
[----:B------:R0:W4:Y:S01]  /*7b60*/  SHFL.DOWN PT, R64, R244, 0x1, 0x1f ;  /* 0x08201f00f4407f89 */ /* 0x00012200000e0000 */
[----:B-1----:R-:W-:Y:S09]  /*7b70*/  @!P2 BRA `(.L_x_13601) ;  /* 0x00000000002ca947 */ /* 0x002ff20003800000 */
[----:B------:R-:W-:-:S04]  /*7b80*/  FMUL.FTZ R68, R71, R67 ;  /* 0x0000004347447220 */ /* 0x000fc80000410000 */
[-C--:B----4-:R-:W-:Y:S01]  /*7b90*/  FFMA.FTZ R68, R250, R64.reuse, -R68 ;  /* 0x00000040fa447223 */ /* 0x090fe20000010844 */
[----:B------:R-:W-:-:S03]  /*7ba0*/  FMUL.FTZ R64, R71, R64 ;  /* 0x0000004047407220 */ /* 0x000fc60000410000 */
[----:B0-----:R-:W-:Y:S01]  /*7bb0*/  FADD.FTZ R244, R244, R68 ;  /* 0x00000044f4f47221 */ /* 0x001fe20000010000 */
[C---:B------:R-:W-:Y:S01]  /*7bc0*/  FFMA.FTZ R64, R250.reuse, R67, R64 ;  /* 0x00000043fa407223 */ /* 0x040fe20000010040 */
[----:B--2---:R-:W-:Y:S01]  /*7bd0*/  FMUL.FTZ R67, R71, R66 ;  /* 0x0000004247437220 */ /* 0x004fe20000410000 */
[----:B---3--:R-:W-:Y:S02]  /*7be0*/  FMUL.FTZ R71, R65, R71 ;  /* 0x0000004741477220 */ /* 0x008fe40000410000 */
[----:B------:R-:W-:Y:S01]  /*7bf0*/  FADD.FTZ R235, R235, R64 ;  /* 0x00000040ebeb7221 */ /* 0x000fe20000010000 */
[----:B------:R-:W-:Y:S01]  /*7c00*/  FFMA.FTZ R67, R65, R250, -R67 ;  /* 0x000000fa41437223 */ /* 0x000fe20000010843 */
[----:B------:R-:W-:-:S04]  /*7c10*/  FFMA.FTZ R71, R250, R66, R71 ;  /* 0x00000042fa477223 */ /* 0x000fc80000010047 */
[----:B------:R-:W-:-:S07]  /*7c20*/  MOV R250, R67 ;  /* 0x0000004300fa7202 */ /* 0x000fce0000000f00 */
.L_x_13601:
[----:B------:R-:W-:Y:S05]  /*7c30*/  BSYNC B0 ;  /* 0x0000000000007941 */ /* 0x000fea0003800000 */
.L_x_13600:
[----:B---3--:R-:W-:Y:S01]  /*7c40*/  HFMA2.MMA R65, -RZ, RZ, 0, 0 ;  /* 0x00000000ff417435 */ /* 0x008fe200000001ff */
[----:B----4-:R-:W-:Y:S02]  /*7c50*/  MOV R64, 0x3f800000 ;  /* 0x3f80000000407802 */ /* 0x010fe40000000f00 */
[----:B--2---:R-:W-:Y:S02]  /*7c60*/  CS2R R66, SRZ ;  /* 0x0000000000427805 */ /* 0x004fe4000001ff00 */
        /* <DEDUP_REMOVED lines=19> */
.L_x_13603:
[----:B------:R-:W-:Y:S05]  /*7da0*/  BSYNC B0 ;  /* 0x0000000000007941 */ /* 0x000fea0003800000 */
.L_x_13602:
        /* <DEDUP_REMOVED lines=19> */
.L_x_13605:
[----:B------:R-:W-:Y:S05]  /*7ee0*/  BSYNC B0 ;  /* 0x0000000000007941 */ /* 0x000fea0003800000 */
.L_x_13604:
        /* <DEDUP_REMOVED lines=19> */
.L_x_13607:
[----:B------:R-:W-:Y:S05]  /*8020*/  BSYNC B0 ;  /* 0x0000000000007941 */ /* 0x000fea0003800000 */
.L_x_13606:
        /* <DEDUP_REMOVED lines=19> */
.L_x_13609:
[----:B------:R-:W-:Y:S05]  /*8160*/  BSYNC B0 ;  /* 0x0000000000007941 */ /* 0x000fea0003800000 */
.L_x_13608:
[----:B---3--:R-:W4:Y:S01]  /*8170*/  SHFL.IDX PT, R70, R71, RZ, 0x1f ;  /* 0x00001fff47467589 */ /* 0x008f2200000e0000 */
[----:B------:R-:W-:Y:S01]  /*8180*/  ISETP.NE.AND P0, PT, R120, RZ, PT ;  /* 0x000000ff7800720c */ /* 0x000fe20003f05270 */
[----:B------:R-:W-:Y:S01]  /*8190*/  USHF.R.S32.HI UR49, URZ, 0x1f, UR10 ;  /* 0x0000001f3f317899 */ /* 0x000fe2000801140a */
[----:B------:R-:W-:Y:S01]  /*81a0*/  BSSY B0, `(.L_x_13610) ;  /* 0x00002ea000007945 */ /* 0x000fe20003800000 */
[----:B--2---:R-:W2:Y:S04]  /*81b0*/  SHFL.IDX PT, R69, R250, RZ, 0x1f ;  /* 0x00001ffffa457589 */ /* 0x004ea800000e0000 */
[----:B01----:R-:W-:Y:S01]  /*81c0*/  SHFL.DOWN PT, R250, R250, 0x1, 0x1f ;  /* 0x08201f00fafa7f89 */ /* 0x003fe200000e0000 */
        /* <DEDUP_REMOVED lines=10> */
[----:B------:R-:W-:Y:S04]  /*8270*/  SHFL.DOWN PT, R251, R71, 0x1, 0x1f ;  /* 0x08201f0047fb7f89 */ /* 0x000fe800000e0000 */
[----:B------:R-:W-:Y:S04]  /*8280*/  SHFL.IDX PT, R66, R66, RZ, 0x1f ;  /* 0x00001fff42427589 */ /* 0x000fe800000e0000 */
[----:B------:R-:W-:Y:S01]  /*8290*/  SHFL.DOWN PT, R244, R244, 0x1, 0x1f ;  /* 0x08201f00f4f47f89 */ /* 0x000fe200000e0000 */
[----:B0-----:R-:W-:-:S03]  /*82a0*/  FADD.FTZ R70, R65, R70 ;  /* 0x0000004641467221 */ /* 0x001fc60000010000 */
[----:B------:R-:W0:Y:S04]  /*82b0*/  SHFL.IDX PT, R65, R235, RZ, 0x1f ;  /* 0x00001fffeb417589 */ /* 0x000e2800000e0000 */
[----:B------:R-:W1:Y:S01]  /*82c0*/  SHFL.DOWN PT, R235, R235, 0x1, 0x1f ;  /* 0x08201f00ebeb7f89 */ /* 0x000e6200000e0000 */
[----:B0-----:R-:W-:Y:S01]  /*82d0*/  FADD.FTZ R71, R65, R64 ;  /* 0x0000004041477221 */ /* 0x001fe20000010000 */
[C---:B------:R-:W-:Y:S01]  /*82e0*/  @P1 FMUL.FTZ R64, R251.reuse, R67 ;  /* 0x00000043fb401220 */ /* 0x040fe20000410000 */
[----:B------:R-:W-:-:S03]  /*82f0*/  @P1 FMUL.FTZ R251, R251, R66 ;  /* 0x00000042fbfb1220 */ /* 0x000fc60000410000 */
[C---:B------:R-:W-:Y:S01]  /*8300*/  @P1 FFMA.FTZ R64, R250.reuse, R66, -R64 ;  /* 0x00000042fa401223 */ /* 0x040fe20000010840 */
[----:B------:R-:W-:Y:S01]  /*8310*/  @P1 FFMA.FTZ R251, R250, R67, R251 ;  /* 0x00000043fafb1223 */ /* 0x000fe200000100fb */
[----:B------:R0:W-:Y:S01]  /*8320*/  @!P0 STS.128 [UR21+0x46d0], R68 ;  /* 0x0046d044ff008988 */ /* 0x0001e20008000c15 */
[----:B------:R-:W-:Y:S01]  /*8330*/  USHF.R.S32.HI UR21, URZ, 0x1f, UR9 ;  /* 0x0000001f3f157899 */ /* 0x000fe20008011409 */
[----:B------:R-:W-:Y:S01]  /*8340*/  @P1 FADD.FTZ R66, R244, R64 ;  /* 0x00000040f4421221 */ /* 0x000fe20000010000 */
[----:B-1----:R-:W-:-:S03]  /*8350*/  @P1 FADD.FTZ R67, R235, R251 ;  /* 0x000000fbeb431221 */ /* 0x002fc60000010000 */
[-C--:B------:R-:W-:Y:S01]  /*8360*/  FMUL.FTZ R64, R66, -R131.reuse ;  /* 0x8000008342407220 */ /* 0x080fe20000410000 */
        /* <DEDUP_REMOVED lines=8> */
[-C--:B------:R-:W-:Y:S01]  /*83f0*/  FFMA.FTZ R201, R201, R249.reuse, R200 ;  /* 0x000000f9c9c97223 */ /* 0x080fe200000100c8 */
[----:B------:R-:W-:Y:S02]  /*8400*/  FMUL.FTZ R64, R196, R249 ;  /* 0x000000f9c4407220 */ /* 0x000fe40000410000 */
[----:B------:R-:W-:Y:S01]  /*8410*/  FADD.FTZ R248, R248, R65 ;  /* 0x00000041f8f87221 */ /* 0x000fe20000010000 */
[----:B------:R-:W-:Y:S01]  /*8420*/  FADD.FTZ R246, -R246, R201 ;  /* 0x000000c9f6f67221 */ /* 0x000fe20000010100 */
[----:B------:R-:W-:Y:S01]  /*8430*/  FMUL.FTZ R65, R34, R165 ;  /* 0x000000a522417220 */ /* 0x000fe20000410000 */
[----:B------:R-:W-:Y:S02]  /*8440*/  IADD3 R201, R120, 0x380, RZ ;  /* 0x0000038078c97810 */ /* 0x000fe40007ffe0ff */
[C---:B------:R-:W-:Y:S01]  /*8450*/  FMUL.FTZ R67, R147.reuse, -R246 ;  /* 0x800000f693437220 */ /* 0x040fe20000410000 */
[-C--:B------:R-:W-:Y:S01]  /*8460*/  FMUL.FTZ R147, R147, -R248.reuse ;  /* 0x800000f893937220 */ /* 0x080fe20000410000 */
[-C--:B------:R-:W-:Y:S01]  /*8470*/  FFMA.FTZ R196, R196, -R65.reuse, R234 ;  /* 0x80000041c4c47223 */ /* 0x080fe200000100ea */
[C---:B------:R-:W-:Y:S01]  /*8480*/  FFMA.FTZ R65, R197.reuse, -R65, R233 ;  /* 0x80000041c5417223 */ /* 0x040fe200000100e9 */
[----:B------:R-:W-:Y:S01]  /*8490*/  FFMA.FTZ R197, R197, R247, R64 ;  /* 0x000000f7c5c57223 */ /* 0x000fe20000010040 */
[C---:B------:R-:W-:Y:S01]  /*84a0*/  FFMA.FTZ R66, R148.reuse, R248, -R67 ;  /* 0x000000f894427223 */ /* 0x040fe20000010843 */
[-C--:B------:R-:W-:Y:S01]  /*84b0*/  FFMA.FTZ R64, R148, R246.reuse, R147 ;  /* 0x000000f694407223 */ /* 0x080fe20000010093 */
        /* <DEDUP_REMOVED lines=8> */
[----:B0-----:R-:W-:Y:S01]  /*8540*/  FMUL.FTZ R70, R175, -R66 ;  /* 0x80000042af467220 */ /* 0x001fe20000410000 */
[----:B------:R-:W-:Y:S01]  /*8550*/  FFMA.FTZ R50, R34, R197, R50 ;  /* 0x000000c522327223 */ /* 0x000fe20000010032 */
[C---:B------:R-:W-:Y:S01]  /*8560*/  FFMA.FTZ R51, R35.reuse, R198, R51 ;  /* 0x000000c623337223 */ /* 0x040fe20000010033 */
[C---:B------:R-:W-:Y:S01]  /*8570*/  FFMA.FTZ R68, R246.reuse, UR41, -R67 ;  /* 0x00000029f6447c23 */ /* 0x040fe20008010843 */
[----:B------:R-:W-:Y:S01]  /*8580*/  FMUL.FTZ R67, R246, UR42 ;  /* 0x0000002af6437c20 */ /* 0x000fe20008410000 */
[----:B------:R-:W-:Y:S01]  /*8590*/  FMUL.FTZ R246, R35, R246 ;  /* 0x000000f623f67220 */ /* 0x000fe20000410000 */
[----:B------:R-:W-:Y:S01]  /*85a0*/  FFMA.FTZ R232, -R2, R232, -RZ ;  /* 0x000000e802e87223 */ /* 0x000fe200000109ff */
[----:B------:R-:W-:Y:S01]  /*85b0*/  FMUL.FTZ R69, R199, R68 ;  /* 0x00000044c7457220 */ /* 0x000fe20000410000 */
[----:B------:R-:W-:Y:S01]  /*85c0*/  FFMA.FTZ R67, R248, UR41, R67 ;  /* 0x00000029f8437c23 */ /* 0x000fe20008010043 */
[----:B------:R-:W-:Y:S01]  /*85d0*/  FMUL.FTZ R248, R35, R248 ;  /* 0x000000f823f87220 */ /* 0x000fe20000410000 */
[C---:B------:R-:W-:Y:S01]  /*85e0*/  FMUL.FTZ R147, R199.reuse, R246 ;  /* 0x000000f6c7937220 */ /* 0x040fe20000410000 */
[----:B------:R-:W-:Y:S01]  /*85f0*/  FFMA.FTZ R234, -R0, R234, -RZ ;  /* 0x000000ea00ea7223 */ /* 0x000fe200000109ff */
[----:B------:R-:W-:Y:S01]  /*8600*/  FFMA.FTZ R64, R148, R67, R69 ;  /* 0x0000004394407223 */ /* 0x000fe20000010045 */
[----:B------:R-:W-:Y:S01]  /*8610*/  SHF.L.U32 R67, R120, 0x5, RZ ;  /* 0x0000000578437819 */ /* 0x000fe200000006ff */
[----:B------:R-:W-:Y:S01]  /*8620*/  FMUL.FTZ R69, R188, R245 ;  /* 0x000000f5bc457220 */ /* 0x000fe20000410000 */
[-C--:B------:R-:W-:Y:S01]  /*8630*/  FMUL.FTZ R199, R199, R248.reuse ;  /* 0x000000f8c7c77220 */ /* 0x080fe20000410000 */
[C---:B------:R-:W-:Y:S01]  /*8640*/  FFMA.FTZ R147, R148.reuse, R248, R147 ;  /* 0x000000f894937223 */ /* 0x040fe20000010093 */
[----:B------:R-:W-:Y:S01]  /*8650*/  LEA.HI.SX32 R235, R67, R67, 0x1b ;  /* 0x0000004343eb7211 */ /* 0x000fe200078fdaff */
[-C--:B------:R-:W-:Y:S01]  /*8660*/  FMUL.FTZ R67, R175, -R245.reuse ;  /* 0x800000f5af437220 */ /* 0x080fe20000410000 */
[----:B------:R-:W-:Y:S01]  /*8670*/  FFMA.FTZ R148, R148, R246, -R199 ;  /* 0x000000f694947223 */ /* 0x000fe200000108c7 */
[----:B------:R-:W-:Y:S01]  /*8680*/  FMUL.FTZ R248, R185, R248 ;  /* 0x000000f8b9f87220 */ /* 0x000fe20000410000 */
[----:B------:R-:W-:Y:S01]  /*8690*/  LEA R235, R235, UR18, 0x2 ;  /* 0x00000012ebeb7c11 */ /* 0x000fe2000f8e10ff */
[C---:B------:R-:W-:Y:S01]  /*86a0*/  FFMA.FTZ R68, R176.reuse, R66, -R67 ;  /* 0x00000042b0447223 */ /* 0x040fe20000010843 */
[-C--:B------:R-:W-:Y:S01]  /*86b0*/  FFMA.FTZ R67, R176, R245.reuse, R70 ;  /* 0x000000f5b0437223 */ /* 0x080fe20000010046 */
[----:B------:R-:W-:Y:S01]  /*86c0*/  FMUL.FTZ R176, R36, R186 ;  /* 0x000000ba24b07220 */ /* 0x000fe20000410000 */
[----:B------:R-:W-:Y:S01]  /*86d0*/  FMUL.FTZ R246, R185, R246 ;  /* 0x000000f6b9f67220 */ /* 0x000fe20000410000 */
[----:B------:R-:W-:Y:S01]  /*86e0*/  FADD.FTZ R241, R241, R68 ;  /* 0x00000044f1f17221 */ /* 0x000fe20000010000 */
[----:B------:R-:W-:Y:S01]  /*86f0*/  FMUL.FTZ R68, R66, UR42 ;  /* 0x0000002a42447c20 */ /* 0x000fe20008410000 */
[-C--:B------:R-:W-:Y:S01]  /*8700*/  FFMA.FTZ R188, R188, -R176.reuse, R230 ;  /* 0x800000b0bcbc7223 */ /* 0x080fe200000100e6 */
[C---:B------:R-:W-:Y:S01]  /*8710*/  FFMA.FTZ R176, R187.reuse, -R176, R229 ;  /* 0x800000b0bbb07223 */ /* 0x040fe200000100e5 */
[-C--:B------:R-:W-:Y:S01]  /*8720*/  FFMA.FTZ R187, R187, R66.reuse, R69 ;  /* 0x00000042bbbb7223 */ /* 0x080fe20000010045 */
[C---:B------:R-:W-:Y:S01]  /*8730*/  FFMA.FTZ R71, R245.reuse, UR41, -R68 ;  /* 0x00000029f5477c23 */ /* 0x040fe20008010844 */
[----:B------:R-:W-:Y:S01]  /*8740*/  FMUL.FTZ R69, R245, UR42 ;  /* 0x0000002af5457c20 */ /* 0x000fe20008410000 */
[----:B------:R-:W-:Y:S01]  /*8750*/  FMUL.FTZ R245, R36, R245 ;  /* 0x000000f524f57220 */ /* 0x000fe20000410000 */
[----:B------:R-:W-:Y:S01]  /*8760*/  FADD.FTZ R242, -R242, R67 ;  /* 0x00000043f2f27221 */ /* 0x000fe20000010100 */
[----:B------:R-:W-:Y:S01]  /*8770*/  FMUL.FTZ R67, R36, R66 ;  /* 0x0000004224437220 */ /* 0x000fe20000410000 */
[----:B------:R-:W-:Y:S01]  /*8780*/  FFMA.FTZ R69, R66, UR41, R69 ;  /* 0x0000002942457c23 */ /* 0x000fe20008010045 */
[C---:B------:R-:W-:Y:S01]  /*8790*/  FMUL.FTZ R175, R188.reuse, R245 ;  /* 0x000000f5bcaf7220 */ /* 0x040fe20000410000 */
[C---:B------:R-:W-:Y:S01]  /*87a0*/  FMUL.FTZ R71, R188.reuse, R71 ;  /* 0x00000047bc477220 */ /* 0x040fe20000410000 */
[-C--:B------:R-:W-:Y:S01]  /*87b0*/  FMUL.FTZ R188, R188, R67.reuse ;  /* 0x00000043bcbc7220 */ /* 0x080fe20000410000 */
[-C--:B------:R-:W-:Y:S01]  /*87c0*/  FMUL.FTZ R70, R186, R67.reuse ;  /* 0x00000043ba467220 */ /* 0x080fe20000410000 */
[C---:B------:R-:W-:Y:S01]  /*87d0*/  FFMA.FTZ R175, R176.reuse, R67, R175 ;  /* 0x00000043b0af7223 */ /* 0x040fe200000100af */
[----:B------:R-:W-:Y:S01]  /*87e0*/  FFMA.FTZ R69, R176, R69, R71 ;  /* 0x00000045b0457223 */ /* 0x000fe20000010047 */
[CC--:B------:R-:W-:Y:S01]  /*87f0*/  FMUL.FTZ R67, R177.reuse, -R242.reuse ;  /* 0x800000f2b1437220 */ /* 0x0c0fe20000410000 */
[C---:B------:R-:W-:Y:S01]  /*8800*/  FMUL.FTZ R130, R186.reuse, R245 ;  /* 0x000000f5ba827220 */ /* 0x040fe20000410000 */
[----:B------:R-:W-:Y:S01]  /*8810*/  FMUL.FTZ R177, R177, -R241 ;  /* 0x800000f1b1b17220 */ /* 0x000fe20000410000 */
[----:B------:R-:W-:Y:S01]  /*8820*/  FFMA.FTZ R186, R186, R187, R69 ;  /* 0x000000bbbaba7223 */ /* 0x000fe20000010045 */
[C---:B------:R-:W-:Y:S01]  /*8830*/  FFMA.FTZ R66, R178.reuse, R241, -R67 ;  /* 0x000000f1b2427223 */ /* 0x040fe20000010843 */
[----:B------:R-:W-:Y:S01]  /*8840*/  FMUL.FTZ R69, R241, UR42 ;  /* 0x0000002af1457c20 */ /* 0x000fe20008410000 */
[----:B------:R-:W-:Y:S01]  /*8850*/  FMUL.FTZ R67, R37, R189 ;  /* 0x000000bd25437220 */ /* 0x000fe20000410000 */
[----:B------:R0:W-:Y:S01]  /*8860*/  STS [R235+0x10ec], R130 ;  /* 0x0010ec82eb007388 */ /* 0x0001e20000000800 */
[----:B------:R-:W-:Y:S01]  /*8870*/  FADD.FTZ R239, R239, R66 ;  /* 0x00000042efef7221 */ /* 0x000fe20000010000 */
[-C--:B------:R-:W-:Y:S01]  /*8880*/  FFMA.FTZ R177, R178, R242.reuse, R177 ;  /* 0x000000f2b2b17223 */ /* 0x080fe200000100b1 */
[CC--:B------:R-:W-:Y:S01]  /*8890*/  FMUL.FTZ R68, R191.reuse, R242.reuse ;  /* 0x000000f2bf447220 */ /* 0x0c0fe20000410000 */
[----:B------:R-:W-:Y:S01]  /*88a0*/  FFMA.FTZ R66, R242, UR41, -R69 ;  /* 0x00000029f2427c23 */ /* 0x000fe20008010845 */
[-C--:B------:R-:W-:Y:S01]  /*88b0*/  FFMA.FTZ R191, R191, -R67.reuse, R228 ;  /* 0x80000043bfbf7223 */ /* 0x080fe200000100e4 */
[C---:B------:R-:W-:Y:S01]  /*88c0*/  FFMA.FTZ R67, R190.reuse, -R67, R227 ;  /* 0x80000043be437223 */ /* 0x040fe200000100e3 */
[----:B------:R1:W-:Y:S01]  /*88d0*/  STS [R235+0x10e8], R70 ;  /* 0x0010e846eb007388 */ /* 0x0003e20000000800 */
[-C--:B------:R-:W-:Y:S01]  /*88e0*/  FFMA.FTZ R190, R190, R241.reuse, R68 ;  /* 0x000000f1bebe7223 */ /* 0x080fe20000010044 */
[----:B------:R-:W-:Y:S01]  /*88f0*/  FADD.FTZ R87, R186, R87 ;  /* 0x00000057ba577221 */ /* 0x000fe20000010000 */
[----:B0-----:R-:W-:Y:S01]  /*8900*/  FMUL.FTZ R130, R242, UR42 ;  /* 0x0000002af2827c20 */ /* 0x001fe20008410000 */
[C---:B------:R-:W-:Y:S01]  /*8910*/  FMUL.FTZ R242, R37.reuse, R242 ;  /* 0x000000f225f27220 */ /* 0x040fe20000410000 */
[----:B------:R-:W-:Y:S01]  /*8920*/  FADD.FTZ R240, -R240, R177 ;  /* 0x000000b1f0f07221 */ /* 0x000fe20000010100 */
[----:B------:R-:W-:Y:S01]  /*8930*/  FMUL.FTZ R68, R37, R241 ;  /* 0x000000f125447220 */ /* 0x000fe20000410000 */
[----:B------:R-:W-:Y:S01]  /*8940*/  FMUL.FTZ R186, R191, R66 ;  /* 0x00000042bfba7220 */ /* 0x000fe20000410000 */
[----:B------:R-:W-:Y:S01]  /*8950*/  FMUL.FTZ R66, R247, UR42 ;  /* 0x0000002af7427c20 */ /* 0x000fe20008410000 */
[----:B------:R-:W-:Y:S01]  /*8960*/  FFMA.FTZ R130, R241, UR41, R130 ;  /* 0x00000029f1827c23 */ /* 0x000fe20008010082 */
[----:B-1----:R-:W-:Y:S01]  /*8970*/  FMUL.FTZ R70, R191, R242 ;  /* 0x000000f2bf467220 */ /* 0x002fe20000410000 */
[----:B------:R-:W-:Y:S01]  /*8980*/  FFMA.FTZ R185, R185, R198, R64 ;  /* 0x000000c6b9b97223 */ /* 0x000fe20000010040 */
[----:B------:R-:W-:Y:S01]  /*8990*/  FMUL.FTZ R64, R179, -R240 ;  /* 0x800000f0b3407220 */ /* 0x000fe20000410000 */
[-C--:B------:R-:W-:Y:S01]  /*89a0*/  FMUL.FTZ R178, R191, R68.reuse ;  /* 0x00000044bfb27220 */ /* 0x080fe20000410000 */
[----:B------:R-:W-:Y:S01]  /*89b0*/  FFMA.FTZ R177, R67, R68, R70 ;  /* 0x0000004443b17223 */ /* 0x000fe20000010046 */
[C---:B------:R-:W-:Y:S01]  /*89c0*/  FMUL.FTZ R70, R249.reuse, UR42 ;  /* 0x0000002af9467c20 */ /* 0x040fe20008410000 */
[----:B------:R-:W-:Y:S01]  /*89d0*/  FFMA.FTZ R71, R249, UR41, -R66 ;  /* 0x00000029f9477c23 */ /* 0x000fe20008010842 */
[----:B------:R-:W-:Y:S01]  /*89e0*/  FMUL.FTZ R66, R34, R249 ;  /* 0x000000f922427220 */ /* 0x000fe20000410000 */
[----:B------:R-:W-:Y:S01]  /*89f0*/  FFMA.FTZ R176, R176, R245, -R188 ;  /* 0x000000f5b0b07223 */ /* 0x000fe200000108bc */
[----:B------:R-:W-:Y:S01]  /*8a00*/  FFMA.FTZ R130, R67, R130, R186 ;  /* 0x0000008243827223 */ /* 0x000fe200000100ba */
[----:B------:R-:W-:Y:S01]  /*8a10*/  FMUL.FTZ R188, R189, R68 ;  /* 0x00000044bdbc7220 */ /* 0x000fe20000410000 */
[-C--:B------:R-:W-:Y:S01]  /*8a20*/  FMUL.FTZ R179, R179, -R239.reuse ;  /* 0x800000efb3b37220 */ /* 0x080fe20000410000 */
[----:B------:R-:W-:Y:S01]  /*8a30*/  FFMA.FTZ R131, R181, R239, -R64 ;  /* 0x000000efb5837223 */ /* 0x000fe20000010840 */
[----:B------:R-:W-:Y:S01]  /*8a40*/  FFMA.FTZ R70, R247, UR41, R70 ;  /* 0x00000029f7467c23 */ /* 0x000fe20008010046 */
[-C--:B------:R-:W-:Y:S01]  /*8a50*/  FFMA.FTZ R178, R67, R242.reuse, -R178 ;  /* 0x000000f243b27223 */ /* 0x080fe200000108b2 */
[----:B------:R-:W-:Y:S01]  /*8a60*/  FMUL.FTZ R68, R34, R247 ;  /* 0x000000f722447220 */ /* 0x000fe20000410000 */
[C---:B------:R-:W-:Y:S01]  /*8a70*/  FMUL.FTZ R64, R196.reuse, R71 ;  /* 0x00000047c4407220 */ /* 0x040fe20000410000 */
[C---:B------:R-:W-:Y:S01]  /*8a80*/  FMUL.FTZ R242, R189.reuse, R242 ;  /* 0x000000f2bdf27220 */ /* 0x040fe20000410000 */
[C---:B------:R-:W-:Y:S01]  /*8a90*/  FMUL.FTZ R71, R196.reuse, R66 ;  /* 0x00000042c4477220 */ /* 0x040fe20000410000 */
[----:B------:R-:W-:Y:S01]  /*8aa0*/  FFMA.FTZ R189, R189, R190, R130 ;  /* 0x000000bebdbd7223 */ /* 0x000fe20000010082 */
[----:B------:R-:W-:Y:S01]  /*8ab0*/  FFMA.FTZ R130, R181, R240, R179 ;  /* 0x000000f0b5827223 */ /* 0x000fe200000100b3 */
[----:B------:R-:W-:Y:S01]  /*8ac0*/  FMUL.FTZ R179, R196, R68 ;  /* 0x00000044c4b37220 */ /* 0x000fe20000410000 */
[----:B------:R-:W-:Y:S01]  /*8ad0*/  FFMA.FTZ R70, R65, R70, R64 ;  /* 0x0000004641467223 */ /* 0x000fe20000010040 */
[----:B------:R-:W-:Y:S01]  /*8ae0*/  FMUL.FTZ R186, R193, R240 ;  /* 0x000000f0c1ba7220 */ /* 0x000fe20000410000 */
[----:B------:R-:W-:Y:S01]  /*8af0*/  FFMA.FTZ R64, R65, R68, R71 ;  /* 0x0000004441407223 */ /* 0x000fe20000010047 */
[----:B------:R-:W-:Y:S01]  /*8b00*/  FMUL.FTZ R71, R239, UR42 ;  /* 0x0000002aef477c20 */ /* 0x000fe20008410000 */
[----:B------:R-:W-:Y:S01]  /*8b10*/  FMUL.FTZ R67, R38, R166 ;  /* 0x000000a626437220 */ /* 0x000fe20000410000 */
[-C--:B------:R-:W-:Y:S01]  /*8b20*/  FMUL.FTZ R244, R165, R66.reuse ;  /* 0x00000042a5f47220 */ /* 0x080fe20000410000 */
[----:B------:R-:W-:Y:S01]  /*8b30*/  FFMA.FTZ R65, R65, R66, -R179 ;  /* 0x0000004241417223 */ /* 0x000fe200000108b3 */
[----:B------:R-:W-:Y:S01]  /*8b40*/  FFMA.FTZ R69, R192, R239, R186 ;  /* 0x000000efc0457223 */ /* 0x000fe200000100ba */
[C---:B------:R-:W-:Y:S01]  /*8b50*/  FMUL.FTZ R66, R240.reuse, UR42 ;  /* 0x0000002af0427c20 */ /* 0x040fe20008410000 */
[----:B------:R0:W-:Y:S01]  /*8b60*/  STS [R235+0x10e0], R188 ;  /* 0x0010e0bceb007388 */ /* 0x0001e20000000800 */
[----:B------:R-:W-:Y:S01]  /*8b70*/  FFMA.FTZ R186, R240, UR41, -R71 ;  /* 0x00000029f0ba7c23 */ /* 0x000fe20008010847 */
[-C--:B------:R-:W-:Y:S01]  /*8b80*/  FFMA.FTZ R193, R193, -R67.reuse, R226 ;  /* 0x80000043c1c17223 */ /* 0x080fe200000100e2 */
[----:B------:R-:W-:Y:S01]  /*8b90*/  FMUL.FTZ R240, R38, R240 ;  /* 0x000000f026f07220 */ /* 0x000fe20000410000 */
[----:B------:R-:W-:Y:S01]  /*8ba0*/  FMUL.FTZ R200, R165, R68 ;  /* 0x00000044a5c87220 */ /* 0x000fe20000410000 */
[----:B------:R-:W-:Y:S01]  /*8bb0*/  FFMA.FTZ R68, R239, UR41, R66 ;  /* 0x00000029ef447c23 */ /* 0x000fe20008010042 */
[----:B------:R-:W-:Y:S01]  /*8bc0*/  FADD.FTZ R66, -R203, R130 ;  /* 0x00000082cb427221 */ /* 0x000fe20000010100 */
[----:B------:R-:W-:Y:S01]  /*8bd0*/  FFMA.FTZ R67, R192, -R67, R225 ;  /* 0x80000043c0437223 */ /* 0x000fe200000100e1 */
[C---:B------:R-:W-:Y:S01]  /*8be0*/  FMUL.FTZ R130, R193.reuse, R240 ;  /* 0x000000f0c1827220 */ /* 0x040fe20000410000 */
[----:B------:R-:W-:Y:S01]  /*8bf0*/  FMUL.FTZ R186, R193, R186 ;  /* 0x000000bac1ba7220 */ /* 0x000fe20000410000 */
[----:B0-----:R-:W-:Y:S01]  /*8c00*/  FMUL.FTZ R188, R38, R239 ;  /* 0x000000ef26bc7220 */ /* 0x001fe20000410000 */
[----:B------:R-:W-:Y:S01]  /*8c10*/  FADD.FTZ R204, R204, R131 ;  /* 0x00000083cccc7221 */ /* 0x000fe20000010000 */
[----:B------:R-:W-:Y:S01]  /*8c20*/  FFMA.FTZ R54, R38, R69, R54 ;  /* 0x0000004526367223 */ /* 0x000fe20000010036 */
[----:B------:R-:W-:Y:S01]  /*8c30*/  FMUL.FTZ R71, R169, R66 ;  /* 0x00000042a9477220 */ /* 0x000fe20000410000 */
[-C--:B------:R-:W-:Y:S01]  /*8c40*/  FMUL.FTZ R179, R193, R188.reuse ;  /* 0x000000bcc1b37220 */ /* 0x080fe20000410000 */
[----:B------:R-:W-:Y:S01]  /*8c50*/  FFMA.FTZ R181, R67, R188, R130 ;  /* 0x000000bc43b57223 */ /* 0x000fe20000010082 */
[----:B------:R-:W-:Y:S01]  /*8c60*/  FFMA.FTZ R130, R165, R197, R70 ;  /* 0x000000c5a5827223 */ /* 0x000fe20000010046 */
[----:B------:R-:W-:Y:S01]  /*8c70*/  FMUL.FTZ R70, R39, R167 ;  /* 0x000000a727467220 */ /* 0x000fe20000410000 */
[C---:B------:R-:W-:Y:S01]  /*8c80*/  FFMA.FTZ R179, R67.reuse, R240, -R179 ;  /* 0x000000f043b37223 */ /* 0x040fe200000108b3 */
[----:B------:R-:W-:Y:S01]  /*8c90*/  FFMA.FTZ R67, R67, R68, R186 ;  /* 0x0000004443437223 */ /* 0x000fe200000100ba */
[----:B------:R-:W-:Y:S01]  /*8ca0*/  FMUL.FTZ R68, R152, -R66 ;  /* 0x8000004298447220 */ /* 0x000fe20000410000 */
[-C--:B------:R-:W-:Y:S01]  /*8cb0*/  FFMA.FTZ R169, R169, -R70.reuse, R224 ;  /* 0x80000046a9a97223 */ /* 0x080fe200000100e0 */
[----:B------:R-:W-:Y:S01]  /*8cc0*/  FFMA.FTZ R70, R168, -R70, R223 ;  /* 0x80000046a8467223 */ /* 0x000fe200000100df */
[----:B------:R-:W-:Y:S01]  /*8cd0*/  FFMA.FTZ R186, R166, R69, R67 ;  /* 0x00000045a6ba7223 */ /* 0x000fe20000010043 */
[-C--:B------:R-:W-:Y:S01]  /*8ce0*/  FMUL.FTZ R69, R152, -R204.reuse ;  /* 0x800000cc98457220 */ /* 0x080fe20000410000 */
[CC--:B------:R-:W-:Y:S01]  /*8cf0*/  FFMA.FTZ R67, R153.reuse, R204.reuse, -R68 ;  /* 0x000000cc99437223 */ /* 0x0c0fe20000010844 */
[----:B------:R-:W-:Y:S01]  /*8d00*/  FFMA.FTZ R168, R168, R204, R71 ;  /* 0x000000cca8a87223 */ /* 0x000fe20000010047 */
[----:B------:R-:W-:Y:S01]  /*8d10*/  FMUL.FTZ R71, R204, UR42 ;  /* 0x0000002acc477c20 */ /* 0x000fe20008410000 */
[-C--:B------:R-:W-:Y:S01]  /*8d20*/  FFMA.FTZ R68, R153, R66.reuse, R69 ;  /* 0x0000004299447223 */ /* 0x080fe20000010045 */
[----:B------:R-:W-:Y:S01]  /*8d30*/  FMUL.FTZ R69, R66, UR42 ;  /* 0x0000002a42457c20 */ /* 0x000fe20008410000 */
[----:B------:R-:W-:Y:S01]  /*8d40*/  FADD.FTZ R89, R130, R89 ;  /* 0x0000005982597221 */ /* 0x000fe20000010000 */
[----:B------:R-:W-:Y:S01]  /*8d50*/  FFMA.FTZ R130, R66, UR41, -R71 ;  /* 0x0000002942827c23 */ /* 0x000fe20008010847 */
[C---:B------:R-:W-:Y:S01]  /*8d60*/  FMUL.FTZ R66, R39.reuse, R66 ;  /* 0x0000004227427220 */ /* 0x040fe20000410000 */
[----:B------:R-:W-:Y:S01]  /*8d70*/  FFMA.FTZ R69, R204, UR41, R69 ;  /* 0x00000029cc457c23 */ /* 0x000fe20008010045 */
[----:B------:R-:W-:Y:S01]  /*8d80*/  FMUL.FTZ R204, R39, R204 ;  /* 0x000000cc27cc7220 */ /* 0x000fe20000410000 */
[C---:B------:R-:W-:Y:S01]  /*8d90*/  FMUL.FTZ R71, R169.reuse, R130 ;  /* 0x00000082a9477220 */ /* 0x040fe20000410000 */
[----:B------:R-:W-:Y:S01]  /*8da0*/  FMUL.FTZ R153, R169, R66 ;  /* 0x00000042a9997220 */ /* 0x000fe20000410000 */
[----:B------:R-:W-:Y:S01]  /*8db0*/  FADD.FTZ R205, -R205, R68 ;  /* 0x00000044cdcd7221 */ /* 0x000fe20000010100 */
[----:B------:R-:W-:Y:S01]  /*8dc0*/  FMUL.FTZ R169, R169, R204 ;  /* 0x000000cca9a97220 */ /* 0x000fe20000410000 */
[----:B------:R-:W-:Y:S01]  /*8dd0*/  FFMA.FTZ R53, R37, R190, R53 ;  /* 0x000000be25357223 */ /* 0x000fe20000010035 */
[C---:B------:R-:W-:Y:S01]  /*8de0*/  FMUL.FTZ R190, R166.reuse, R188 ;  /* 0x000000bca6be7220 */ /* 0x040fe20000410000 */
[----:B------:R-:W-:Y:S01]  /*8df0*/  FMUL.FTZ R192, R166, R240 ;  /* 0x000000f0a6c07220 */ /* 0x000fe20000410000 */
[-C--:B------:R-:W-:Y:S01]  /*8e00*/  FMUL.FTZ R166, R167, R66.reuse ;  /* 0x00000042a7a67220 */ /* 0x080fe20000410000 */
[----:B------:R-:W-:Y:S01]  /*8e10*/  FFMA.FTZ R152, R70, R66, -R169 ;  /* 0x0000004246987223 */ /* 0x000fe200000108a9 */
[----:B------:R-:W-:Y:S01]  /*8e20*/  FADD.FTZ R67, R206, R67 ;  /* 0x00000043ce437221 */ /* 0x000fe20000010000 */
[----:B------:R-:W-:Y:S01]  /*8e30*/  FMUL.FTZ R66, R154, -R205 ;  /* 0x800000cd9a427220 */ /* 0x000fe20000410000 */
[C---:B------:R-:W-:Y:S01]  /*8e40*/  FFMA.FTZ R153, R70.reuse, R204, R153 ;  /* 0x000000cc46997223 */ /* 0x040fe20000010099 */
[----:B------:R-:W-:Y:S01]  /*8e50*/  FFMA.FTZ R70, R70, R69, R71 ;  /* 0x0000004546467223 */ /* 0x000fe20000010047 */
[----:B------:R-:W-:Y:S01]  /*8e60*/  FMUL.FTZ R68, R40, R170 ;  /* 0x000000aa28447220 */ /* 0x000fe20000410000 */
[----:B------:R-:W-:Y:S01]  /*8e70*/  FFMA.FTZ R69, R155, R67, -R66 ;  /* 0x000000439b457223 */ /* 0x000fe20000010842 */
[----:B------:R-:W-:Y:S01]  /*8e80*/  FMUL.FTZ R66, R171, R205 ;  /* 0x000000cdab427220 */ /* 0x000fe20000410000 */
[-C--:B------:R-:W-:Y:S01]  /*8e90*/  FMUL.FTZ R154, R154, -R67.reuse ;  /* 0x800000439a9a7220 */ /* 0x080fe20000410000 */
[----:B------:R-:W-:Y:S01]  /*8ea0*/  FMUL.FTZ R130, R167, R204 ;  /* 0x000000cca7827220 */ /* 0x000fe20000410000 */
[----:B------:R-:W-:Y:S01]  /*8eb0*/  FFMA.FTZ R171, R171, -R68, R222 ;  /* 0x80000044abab7223 */ /* 0x000fe200000100de */
[-C--:B------:R-:W-:Y:S01]  /*8ec0*/  FFMA.FTZ R71, R172, R67.reuse, R66 ;  /* 0x00000043ac477223 */ /* 0x080fe20000010042 */
[----:B------:R-:W-:Y:S01]  /*8ed0*/  FMUL.FTZ R66, R205, UR42 ;  /* 0x0000002acd427c20 */ /* 0x000fe20008410000 */
[----:B------:R-:W-:Y:S01]  /*8ee0*/  FMUL.FTZ R131, R40, R67 ;  /* 0x0000004328837220 */ /* 0x000fe20000410000 */
[----:B------:R-:W-:Y:S01]  /*8ef0*/  FFMA.FTZ R167, R167, R168, R70 ;  /* 0x000000a8a7a77223 */ /* 0x000fe20000010046 */
[-C--:B------:R-:W-:Y:S01]  /*8f00*/  FFMA.FTZ R154, R155, R205.reuse, R154 ;  /* 0x000000cd9b9a7223 */ /* 0x080fe2000001009a */
[C---:B------:R-:W-:Y:S01]  /*8f10*/  FMUL.FTZ R70, R67.reuse, UR42 ;  /* 0x0000002a43467c20 */ /* 0x040fe20008410000 */
[----:B------:R-:W-:Y:S01]  /*8f20*/  FADD.FTZ R208, R208, R69 ;  /* 0x00000045d0d07221 */ /* 0x000fe20000010000 */
[----:B------:R-:W-:Y:S01]  /*8f30*/  FMUL.FTZ R155, R40, R205 ;  /* 0x000000cd289b7220 */ /* 0x000fe20000410000 */
[----:B------:R-:W-:Y:S01]  /*8f40*/  FFMA.FTZ R69, R67, UR41, R66 ;  /* 0x0000002943457c23 */ /* 0x000fe20008010042 */
[----:B------:R-:W-:Y:S01]  /*8f50*/  FFMA.FTZ R68, R172, -R68, R221 ;  /* 0x80000044ac447223 */ /* 0x000fe200000100dd */
[----:B------:R-:W-:Y:S01]  /*8f60*/  FMUL.FTZ R66, R171, R131 ;  /* 0x00000083ab427220 */ /* 0x000fe20000410000 */
[----:B------:R-:W-:Y:S01]  /*8f70*/  FADD.FTZ R207, -R207, R154 ;  /* 0x0000009acfcf7221 */ /* 0x000fe20000010100 */
[----:B------:R0:W-:Y:S01]  /*8f80*/  STS [R235+0x10d0], R130 ;  /* 0x0010d082eb007388 */ /* 0x0001e20000000800 */
[----:B------:R-:W-:Y:S01]  /*8f90*/  FFMA.FTZ R70, R205, UR41, -R70 ;  /* 0x00000029cd467c23 */ /* 0x000fe20008010846 */
[----:B------:R-:W-:Y:S01]  /*8fa0*/  FMUL.FTZ R165, R171, R155 ;  /* 0x0000009baba57220 */ /* 0x000fe20000410000 */
[----:B------:R-:W-:Y:S01]  /*8fb0*/  FFMA.FTZ R56, R40, R71, R56 ;  /* 0x0000004728387223 */ /* 0x000fe20000010038 */
[----:B------:R-:W-:Y:S01]  /*8fc0*/  FADD.FTZ R84, R167, R84 ;  /* 0x00000054a7547221 */ /* 0x000fe20000010000 */
[----:B------:R-:W-:Y:S01]  /*8fd0*/  FMUL.FTZ R67, R171, R70 ;  /* 0x00000046ab437220 */ /* 0x000fe20000410000 */
[-C--:B------:R-:W-:Y:S01]  /*8fe0*/  FMUL.FTZ R70, R170, R131.reuse ;  /* 0x00000083aa467220 */ /* 0x080fe20000410000 */
[C---:B------:R-:W-:Y:S01]  /*8ff0*/  FFMA.FTZ R154, R68.reuse, R131, R165 ;  /* 0x00000083449a7223 */ /* 0x040fe200000100a5 */
[----:B------:R-:W-:Y:S01]  /*9000*/  FMUL.FTZ R167, R41, R207 ;  /* 0x000000cf29a77220 */ /* 0x000fe20000410000 */
[----:B------:R-:W-:Y:S01]  /*9010*/  FFMA.FTZ R67, R68, R69, R67 ;  /* 0x0000004544437223 */ /* 0x000fe20000010043 */
[-C--:B0-----:R-:W-:Y:S01]  /*9020*/  FMUL.FTZ R130, R170, R155.reuse ;  /* 0x0000009baa827220 */ /* 0x081fe20000410000 */
[----:B------:R-:W-:Y:S01]  /*9030*/  FFMA.FTZ R155, R68, R155, -R66 ;  /* 0x0000009b449b7223 */ /* 0x000fe20000010842 */
[C---:B------:R-:W-:Y:S01]  /*9040*/  FMUL.FTZ R66, R156.reuse, -R207 ;  /* 0x800000cf9c427220 */ /* 0x040fe20000410000 */
[-C--:B------:R-:W-:Y:S01]  /*9050*/  FMUL.FTZ R156, R156, -R208.reuse ;  /* 0x800000d09c9c7220 */ /* 0x080fe20000410000 */
[----:B------:R-:W-:Y:S01]  /*9060*/  FFMA.FTZ R170, R170, R71, R67 ;  /* 0x00000047aaaa7223 */ /* 0x000fe20000010043 */
[----:B------:R0:W-:Y:S01]  /*9070*/  STS [R235+0x10c8], R70 ;  /* 0x0010c846eb007388 */ /* 0x0001e20000000800 */
[C---:B------:R-:W-:Y:S01]  /*9080*/  FFMA.FTZ R69, R157.reuse, R208, -R66 ;  /* 0x000000d09d457223 */ /* 0x040fe20000010842 */
[----:B------:R-:W-:Y:S01]  /*9090*/  FFMA.FTZ R156, R157, R207, R156 ;  /* 0x000000cf9d9c7223 */ /* 0x000fe2000001009c */
[----:B------:R-:W-:Y:S01]  /*90a0*/  FMUL.FTZ R66, R41, R163 ;  /* 0x000000a329427220 */ /* 0x000fe20000410000 */
[----:B------:R-:W-:Y:S01]  /*90b0*/  FMUL.FTZ R67, R174, R207 ;  /* 0x000000cfae437220 */ /* 0x000fe20000410000 */
[----:B------:R-:W-:Y:S01]  /*90c0*/  FADD.FTZ R69, R210, R69 ;  /* 0x00000045d2457221 */ /* 0x000fe20000010000 */
[----:B------:R-:W-:Y:S01]  /*90d0*/  FADD.FTZ R209, -R209, R156 ;  /* 0x0000009cd1d17221 */ /* 0x000fe20000010100 */
[----:B------:R-:W-:Y:S01]  /*90e0*/  FFMA.FTZ R174, R174, -R66, R220 ;  /* 0x80000042aeae7223 */ /* 0x000fe200000100dc */
[C---:B------:R-:W-:Y:S01]  /*90f0*/  FFMA.FTZ R68, R173.reuse, R208, R67 ;  /* 0x000000d0ad447223 */ /* 0x040fe20000010043 */
[----:B------:R-:W-:Y:S01]  /*9100*/  FMUL.FTZ R71, R208, UR42 ;  /* 0x0000002ad0477c20 */ /* 0x000fe20008410000 */
[----:B0-----:R-:W-:Y:S01]  /*9110*/  FFMA.FTZ R70, R173, -R66, R219 ;  /* 0x80000042ad467223 */ /* 0x001fe200000100db */
[C---:B------:R-:W-:Y:S01]  /*9120*/  FMUL.FTZ R66, R158.reuse, -R209 ;  /* 0x800000d19e427220 */ /* 0x040fe20000410000 */
[-C--:B------:R-:W-:Y:S01]  /*9130*/  FMUL.FTZ R158, R158, -R69.reuse ;  /* 0x800000459e9e7220 */ /* 0x080fe20000410000 */
[----:B------:R-:W-:Y:S01]  /*9140*/  FMUL.FTZ R67, R207, UR42 ;  /* 0x0000002acf437c20 */ /* 0x000fe20008410000 */
[----:B------:R0:W-:Y:S01]  /*9150*/  STS [R235+0x10cc], R130 ;  /* 0x0010cc82eb007388 */ /* 0x0001e20000000800 */
[C---:B------:R-:W-:Y:S01]  /*9160*/  FFMA.FTZ R66, R159.reuse, R69, -R66 ;  /* 0x000000459f427223 */ /* 0x040fe20000010842 */
[----:B------:R-:W-:Y:S01]  /*9170*/  FFMA.FTZ R131, R159, R209, R158 ;  /* 0x000000d19f837223 */ /* 0x000fe2000001009e */
[----:B------:R-:W-:Y:S01]  /*9180*/  FFMA.FTZ R71, R207, UR41, -R71 ;  /* 0x00000029cf477c23 */ /* 0x000fe20008010847 */
[----:B------:R-:W-:Y:S01]  /*9190*/  FFMA.FTZ R159, R208, UR41, R67 ;  /* 0x00000029d09f7c23 */ /* 0x000fe20008010043 */
[----:B------:R-:W-:Y:S01]  /*91a0*/  FMUL.FTZ R67, R41, R208 ;  /* 0x000000d029437220 */ /* 0x000fe20000410000 */
[----:B------:R-:W-:Y:S01]  /*91b0*/  FMUL.FTZ R157, R174, R167 ;  /* 0x000000a7ae9d7220 */ /* 0x000fe20000410000 */
[----:B------:R-:W-:Y:S01]  /*91c0*/  FADD.FTZ R131, -R236, R131 ;  /* 0x00000083ec837221 */ /* 0x000fe20000010100 */
[C---:B------:R-:W-:Y:S01]  /*91d0*/  FMUL.FTZ R165, R174.reuse, R71 ;  /* 0x00000047aea57220 */ /* 0x040fe20000410000 */
[-C--:B------:R-:W-:Y:S01]  /*91e0*/  FMUL.FTZ R174, R174, R67.reuse ;  /* 0x00000043aeae7220 */ /* 0x080fe20000410000 */
[----:B0-----:R-:W-:Y:S01]  /*91f0*/  FADD.FTZ R130, R237, R66 ;  /* 0x00000042ed827221 */ /* 0x001fe20000010000 */
[-C--:B------:R-:W-:Y:S01]  /*9200*/  FFMA.FTZ R156, R70, R67.reuse, R157 ;  /* 0x00000043469c7223 */ /* 0x080fe2000001009d */
[----:B------:R-:W-:Y:S01]  /*9210*/  FMUL.FTZ R158, R163, R67 ;  /* 0x00000043a39e7220 */ /* 0x000fe20000410000 */
[C---:B------:R-:W-:Y:S01]  /*9220*/  FMUL.FTZ R67, R160.reuse, -R131 ;  /* 0x80000083a0437220 */ /* 0x040fe20000410000 */
[-C--:B------:R-:W-:Y:S01]  /*9230*/  FMUL.FTZ R66, R160, -R130.reuse ;  /* 0x80000082a0427220 */ /* 0x080fe20000410000 */
[C---:B------:R-:W-:Y:S01]  /*9240*/  FFMA.FTZ R157, R70.reuse, R167, -R174 ;  /* 0x000000a7469d7223 */ /* 0x040fe200000108ae */
[----:B------:R-:W-:Y:S01]  /*9250*/  FFMA.FTZ R70, R70, R159, R165 ;  /* 0x0000009f46467223 */ /* 0x000fe200000100a5 */
        /* <DEDUP_REMOVED lines=8> */
[----:B------:R-:W-:Y:S01]  /*92e0*/  FMUL.FTZ R67, R146, -R66 ;  /* 0x8000004292437220 */ /* 0x000fe20000410000 */
[----:B------:R-:W-:Y:S01]  /*92f0*/  FMUL.FTZ R161, R42, R69 ;  /* 0x000000452aa17220 */ /* 0x000fe20000410000 */
[----:B------:R-:W-:Y:S01]  /*9300*/  FFMA.FTZ R55, R39, R168, R55 ;  /* 0x000000a827377223 */ /* 0x000fe20000010037 */
[----:B------:R-:W-:Y:S01]  /*9310*/  FADD.FTZ R83, R170, R83 ;  /* 0x00000053aa537221 */ /* 0x000fe20000010000 */
[C---:B0-----:R-:W-:Y:S01]  /*9320*/  FMUL.FTZ R166, R163.reuse, R167 ;  /* 0x000000a7a3a67220 */ /* 0x041fe20000410000 */
[----:B------:R-:W-:Y:S01]  /*9330*/  FFMA.FTZ R163, R163, R68, R70 ;  /* 0x00000044a3a37223 */ /* 0x000fe20000010046 */
[----:B------:R-:W-:Y:S01]  /*9340*/  FMUL.FTZ R68, R146, -R236 ;  /* 0x800000ec92447220 */ /* 0x000fe20000410000 */
[----:B------:R-:W-:Y:S01]  /*9350*/  FMUL.FTZ R70, R151, R209 ;  /* 0x000000d197467220 */ /* 0x000fe20000410000 */
[----:B------:R-:W-:Y:S01]  /*9360*/  FMUL.FTZ R146, R69, UR42 ;  /* 0x0000002a45927c20 */ /* 0x000fe20008410000 */
[----:B-1----:R-:W-:Y:S01]  /*9370*/  FFMA.FTZ R158, R151, -R71, R218 ;  /* 0x80000047979e7223 */ /* 0x002fe200000100da */
[C---:B------:R-:W-:Y:S01]  /*9380*/  FFMA.FTZ R68, R149.reuse, R66, -R68 ;  /* 0x0000004295447223 */ /* 0x040fe20000010844 */
[----:B------:R-:W-:Y:S01]  /*9390*/  FFMA.FTZ R149, R149, R236, R67 ;  /* 0x000000ec95957223 */ /* 0x000fe20000010043 */
[----:B------:R-:W-:Y:S01]  /*93a0*/  FFMA.FTZ R151, R150, R69, R70 ;  /* 0x0000004596977223 */ /* 0x000fe20000010046 */
[----:B------:R-:W-:Y:S01]  /*93b0*/  FMUL.FTZ R70, R209, UR42 ;  /* 0x0000002ad1467c20 */ /* 0x000fe20008410000 */
[----:B------:R-:W-:Y:S01]  /*93c0*/  FADD.FTZ R67, R195, R68 ;  /* 0x00000044c3437221 */ /* 0x000fe20000010000 */
[----:B------:R-:W-:Y:S01]  /*93d0*/  FADD.FTZ R68, -R194, R149 ;  /* 0x00000095c2447221 */ /* 0x000fe20000010100 */
[----:B------:R-:W-:Y:S01]  /*93e0*/  FFMA.FTZ R159, R209, UR41, -R146 ;  /* 0x00000029d19f7c23 */ /* 0x000fe20008010892 */
[----:B------:R-:W-:Y:S01]  /*93f0*/  FFMA.FTZ R146, R69, UR41, R70 ;  /* 0x0000002945927c23 */ /* 0x000fe20008010046 */
[C---:B------:R-:W-:Y:S01]  /*9400*/  FMUL.FTZ R69, R142.reuse, -R67 ;  /* 0x800000438e457220 */ /* 0x040fe20000410000 */
[-C--:B------:R-:W-:Y:S01]  /*9410*/  FMUL.FTZ R70, R142, -R68.reuse ;  /* 0x800000448e467220 */ /* 0x080fe20000410000 */
[----:B------:R-:W-:Y:S01]  /*9420*/  FFMA.FTZ R71, R150, -R71, R217 ;  /* 0x8000004796477223 */ /* 0x000fe200000100d9 */
[----:B------:R-:W-:Y:S01]  /*9430*/  FMUL.FTZ R209, R42, R209 ;  /* 0x000000d12ad17220 */ /* 0x000fe20000410000 */
[C---:B------:R-:W-:Y:S01]  /*9440*/  FFMA.FTZ R69, R143.reuse, R68, R69 ;  /* 0x000000448f457223 */ /* 0x040fe20000010045 */
[----:B------:R-:W-:Y:S01]  /*9450*/  FFMA.FTZ R70, R143, R67, -R70 ;  /* 0x000000438f467223 */ /* 0x000fe20000010846 */
[C---:B------:R-:W-:Y:S01]  /*9460*/  FMUL.FTZ R160, R158.reuse, R159 ;  /* 0x0000009f9ea07220 */ /* 0x040fe20000410000 */
[----:B------:R-:W-:Y:S01]  /*9470*/  FMUL.FTZ R150, R158, R209 ;  /* 0x000000d19e967220 */ /* 0x000fe20000410000 */
[----:B------:R-:W-:Y:S01]  /*9480*/  FADD.FTZ R69, -R184, R69 ;  /* 0x00000045b8457221 */ /* 0x000fe20000010100 */
[----:B------:R-:W-:Y:S01]  /*9490*/  FADD.FTZ R70, R183, R70 ;  /* 0x00000046b7467221 */ /* 0x000fe20000010000 */
[----:B------:R-:W-:Y:S01]  /*94a0*/  FFMA.FTZ R143, R71, R146, R160 ;  /* 0x00000092478f7223 */ /* 0x000fe200000100a0 */
[----:B------:R-:W-:Y:S01]  /*94b0*/  FMUL.FTZ R158, R158, R161 ;  /* 0x000000a19e9e7220 */ /* 0x000fe20000410000 */
[C---:B------:R-:W-:Y:S01]  /*94c0*/  FMUL.FTZ R142, R121.reuse, -R69 ;  /* 0x80000045798e7220 */ /* 0x040fe20000410000 */
[-C--:B------:R-:W-:Y:S01]  /*94d0*/  FMUL.FTZ R146, R121, -R70.reuse ;  /* 0x8000004679927220 */ /* 0x080fe20000410000 */
[C---:B------:R-:W-:Y:S01]  /*94e0*/  FFMA.FTZ R149, R71.reuse, R161, R150 ;  /* 0x000000a147957223 */ /* 0x040fe20000010096 */
[----:B------:R-:W-:Y:S01]  /*94f0*/  FFMA.FTZ R150, R71, R209, -R158 ;  /* 0x000000d147967223 */ /* 0x000fe2000001089e */
[----:B------:R0:W-:Y:S01]  /*9500*/  STS [R235+0x10c4], R166 ;  /* 0x0010c4a6eb007388 */ /* 0x0001e20000000800 */
[C---:B------:R-:W-:Y:S01]  /*9510*/  FFMA.FTZ R121, R139.reuse, R69, R146 ;  /* 0x000000458b797223 */ /* 0x040fe20000010092 */
[----:B------:R-:W-:Y:S01]  /*9520*/  FFMA.FTZ R71, R139, R70, -R142 ;  /* 0x000000468b477223 */ /* 0x000fe2000001088e */
[C---:B------:R-:W-:Y:S01]  /*9530*/  FMUL.FTZ R168, R140.reuse, R161 ;  /* 0x000000a18ca87220 */ /* 0x040fe20000410000 */
[----:B------:R-:W-:Y:S01]  /*9540*/  FMUL.FTZ R158, R140, R209 ;  /* 0x000000d18c9e7220 */ /* 0x000fe20000410000 */
[----:B------:R-:W-:Y:S01]  /*9550*/  FADD.FTZ R121, -R164, R121 ;  /* 0x00000079a4797221 */ /* 0x000fe20000010100 */
[----:B------:R-:W-:Y:S01]  /*9560*/  FADD.FTZ R71, R182, R71 ;  /* 0x00000047b6477221 */ /* 0x000fe20000010000 */
[-C--:B------:R-:W-:Y:S01]  /*9570*/  FMUL.FTZ R139, R136, R131.reuse ;  /* 0x00000083888b7220 */ /* 0x080fe20000410000 */
[C---:B------:R-:W-:Y:S01]  /*9580*/  FMUL.FTZ R159, R43.reuse, R131 ;  /* 0x000000832b9f7220 */ /* 0x040fe20000410000 */
[----:B------:R1:W-:Y:S01]  /*9590*/  STS [R235+0x10bc], R158 ;  /* 0x0010bc9eeb007388 */ /* 0x0003e20000000800 */
[----:B0-----:R-:W-:Y:S01]  /*95a0*/  FFMA.FTZ R166, R140, R151, R143 ;  /* 0x000000978ca67223 */ /* 0x001fe2000001008f */
[----:B------:R-:W-:Y:S01]  /*95b0*/  FMUL.FTZ R140, R43, R138 ;  /* 0x0000008a2b8c7220 */ /* 0x000fe20000410000 */
[-C--:B------:R-:W-:Y:S01]  /*95c0*/  FFMA.FTZ R146, R137, R130.reuse, R139 ;  /* 0x0000008289927223 */ /* 0x080fe2000001008b */
[----:B------:R-:W-:Y:S01]  /*95d0*/  FMUL.FTZ R139, R131, UR42 ;  /* 0x0000002a838b7c20 */ /* 0x000fe20008410000 */
[----:B------:R-:W-:Y:S01]  /*95e0*/  FMUL.FTZ R143, R43, R130 ;  /* 0x000000822b8f7220 */ /* 0x000fe20000410000 */
[-C--:B------:R-:W-:Y:S01]  /*95f0*/  FFMA.FTZ R142, R136, -R140.reuse, R216 ;  /* 0x8000008c888e7223 */ /* 0x080fe200000100d8 */
[C---:B------:R-:W-:Y:S01]  /*9600*/  FMUL.FTZ R136, R134.reuse, -R121 ;  /* 0x8000007986887220 */ /* 0x040fe20000410000 */
[-C--:B------:R-:W-:Y:S01]  /*9610*/  FMUL.FTZ R134, R134, -R71.reuse ;  /* 0x8000004786867220 */ /* 0x080fe20000410000 */
[----:B------:R-:W-:Y:S01]  /*9620*/  FFMA.FTZ R140, R137, -R140, R215 ;  /* 0x8000008c898c7223 */ /* 0x000fe200000100d7 */
[C---:B-1----:R-:W-:Y:S01]  /*9630*/  FMUL.FTZ R158, R130.reuse, UR42 ;  /* 0x0000002a829e7c20 */ /* 0x042fe20008410000 */
[C---:B------:R-:W-:Y:S01]  /*9640*/  FFMA.FTZ R137, R135.reuse, R71, -R136 ;  /* 0x0000004787897223 */ /* 0x040fe20000010888 */
[----:B------:R-:W-:Y:S01]  /*9650*/  FFMA.FTZ R134, R135, R121, R134 ;  /* 0x0000007987867223 */ /* 0x000fe20000010086 */
[----:B------:R-:W-:Y:S01]  /*9660*/  FFMA.FTZ R139, R130, UR41, R139 ;  /* 0x00000029828b7c23 */ /* 0x000fe2000801008b */
[----:B------:R-:W-:Y:S01]  /*9670*/  FFMA.FTZ R135, R131, UR41, -R158 ;  /* 0x0000002983877c23 */ /* 0x000fe2000801089e */
[----:B------:R-:W-:Y:S01]  /*9680*/  FADD.FTZ R130, R162, R137 ;  /* 0x00000089a2827221 */ /* 0x000fe20000010000 */
[----:B------:R-:W-:Y:S01]  /*9690*/  FADD.FTZ R131, -R145, R134 ;  /* 0x0000008691837221 */ /* 0x000fe20000010100 */
[----:B------:R-:W-:Y:S01]  /*96a0*/  FMUL.FTZ R160, R138, R143 ;  /* 0x0000008f8aa07220 */ /* 0x000fe20000410000 */
[----:B------:R-:W-:Y:S01]  /*96b0*/  FMUL.FTZ R137, R142, R135 ;  /* 0x000000878e897220 */ /* 0x000fe20000410000 */
[----:B------:R-:W-:Y:S01]  /*96c0*/  FFMA.FTZ R58, R42, R151, R58 ;  /* 0x000000972a3a7223 */ /* 0x000fe2000001003a */
[C---:B------:R-:W-:Y:S01]  /*96d0*/  FMUL.FTZ R134, R132.reuse, -R131 ;  /* 0x8000008384867220 */ /* 0x040fe20000410000 */
[-C--:B------:R-:W-:Y:S01]  /*96e0*/  FMUL.FTZ R132, R132, -R130.reuse ;  /* 0x8000008284847220 */ /* 0x080fe20000410000 */
[C---:B------:R-:W-:Y:S01]  /*96f0*/  FMUL.FTZ R151, R142.reuse, R159 ;  /* 0x0000009f8e977220 */ /* 0x040fe20000410000 */
[----:B------:R-:W-:Y:S01]  /*9700*/  FMUL.FTZ R136, R49, R31 ;  /* 0x0000001f31887220 */ /* 0x000fe20000410000 */
[C---:B------:R-:W-:Y:S01]  /*9710*/  FFMA.FTZ R135, R133.reuse, R130, -R134 ;  /* 0x0000008285877223 */ /* 0x040fe20000010886 */
[----:B------:R-:W-:Y:S01]  /*9720*/  FFMA.FTZ R134, R133, R131, R132 ;  /* 0x0000008385867223 */ /* 0x000fe20000010084 */
[----:B------:R-:W-:Y:S01]  /*9730*/  FMUL.FTZ R142, R142, R143 ;  /* 0x0000008f8e8e7220 */ /* 0x000fe20000410000 */
[----:B------:R-:W-:Y:S01]  /*9740*/  FFMA.FTZ R145, R140, R139, R137 ;  /* 0x0000008b8c917223 */ /* 0x000fe20000010089 */
[----:B------:R-:W-:Y:S01]  /*9750*/  FADD.FTZ R132, R144, R135 ;  /* 0x0000008790847221 */ /* 0x000fe20000010000 */
[----:B------:R-:W-:Y:S01]  /*9760*/  FADD.FTZ R133, -R141, R134 ;  /* 0x000000868d857221 */ /* 0x000fe20000010100 */
[----:B------:R0:W-:Y:S01]  /*9770*/  STS [R235+0x10b0], R160 ;  /* 0x0010b0a0eb007388 */ /* 0x0001e20000000800 */
[----:B------:R-:W-:Y:S01]  /*9780*/  FMUL.FTZ R137, R48, R30 ;  /* 0x0000001e30897220 */ /* 0x000fe20000410000 */
[----:B------:R-:W-:Y:S01]  /*9790*/  FFMA.FTZ R158, R140, R143, R151 ;  /* 0x0000008f8c9e7223 */ /* 0x000fe20000010097 */
[----:B------:R-:W-:Y:S01]  /*97a0*/  FFMA.FTZ R135, R32, -R136, R123 ;  /* 0x8000008820877223 */ /* 0x000fe2000001007b */
[----:B------:R-:W-:Y:S01]  /*97b0*/  FMUL.FTZ R162, R49, R132 ;  /* 0x0000008431a27220 */ /* 0x000fe20000410000 */
[-C--:B------:R-:W-:Y:S01]  /*97c0*/  FFMA.FTZ R151, R140, R159.reuse, -R142 ;  /* 0x0000009f8c977223 */ /* 0x080fe2000001088e */
[----:B------:R-:W-:Y:S01]  /*97d0*/  FMUL.FTZ R142, R138, R159 ;  /* 0x0000009f8a8e7220 */ /* 0x000fe20000410000 */
[----:B------:R-:W-:Y:S01]  /*97e0*/  FFMA.FTZ R134, R33, -R136, R180 ;  /* 0x8000008821867223 */ /* 0x000fe200000100b4 */
[-C--:B------:R-:W-:Y:S01]  /*97f0*/  FFMA.FTZ R136, R29, -R137.reuse, R124 ;  /* 0x800000891d887223 */ /* 0x080fe2000001007c */
[----:B------:R-:W-:Y:S01]  /*9800*/  FFMA.FTZ R137, R28, -R137, R125 ;  /* 0x800000891c897223 */ /* 0x000fe2000001007d */
[----:B0-----:R-:W-:Y:S01]  /*9810*/  FMUL.FTZ R160, R49, R133 ;  /* 0x0000008531a07220 */ /* 0x001fe20000410000 */
[C---:B------:R-:W-:Y:S01]  /*9820*/  FMUL.FTZ R159, R48.reuse, R131 ;  /* 0x00000083309f7220 */ /* 0x040fe20000410000 */
[----:B------:R-:W-:Y:S01]  /*9830*/  FMUL.FTZ R161, R48, R130 ;  /* 0x0000008230a17220 */ /* 0x000fe20000410000 */
[C---:B------:R-:W-:Y:S01]  /*9840*/  FMUL.FTZ R141, R135.reuse, R162 ;  /* 0x000000a2878d7220 */ /* 0x040fe20000410000 */
[-C--:B------:R-:W-:Y:S01]  /*9850*/  FMUL.FTZ R139, R135, R160.reuse ;  /* 0x000000a0878b7220 */ /* 0x080fe20000410000 */
[----:B------:R0:W-:Y:S01]  /*9860*/  STS [R235+0x10b4], R142 ;  /* 0x0010b48eeb007388 */ /* 0x0001e20000000800 */
[----:B------:R-:W-:Y:S01]  /*9870*/  FMUL.FTZ R143, R137, R159 ;  /* 0x0000009f898f7220 */ /* 0x000fe20000410000 */
[C---:B------:R-:W-:Y:S01]  /*9880*/  FFMA.FTZ R141, R134.reuse, R160, -R141 ;  /* 0x000000a0868d7223 */ /* 0x040fe2000001088d */
[----:B------:R-:W-:Y:S01]  /*9890*/  FFMA.FTZ R139, R134, R162, R139 ;  /* 0x000000a2868b7223 */ /* 0x000fe2000001008b */
[----:B------:R-:W-:Y:S01]  /*98a0*/  FFMA.FTZ R138, R138, R146, R145 ;  /* 0x000000928a8a7223 */ /* 0x000fe20000010091 */
[----:B------:R-:W-:Y:S01]  /*98b0*/  FFMA.FTZ R140, R136, R161, R143 ;  /* 0x000000a1888c7223 */ /* 0x000fe2000001008f */
[----:B------:R-:W-:Y:S01]  /*98c0*/  FADD.FTZ R141, RZ, R141 ;  /* 0x0000008dff8d7221 */ /* 0x000fe20000010000 */
[----:B------:R-:W-:Y:S01]  /*98d0*/  FADD.FTZ R139, RZ, R139 ;  /* 0x0000008bff8b7221 */ /* 0x000fe20000010000 */
[----:B------:R-:W-:Y:S01]  /*98e0*/  FMUL.FTZ R145, R47, R27 ;  /* 0x0000001b2f917220 */ /* 0x000fe20000410000 */
[----:B------:R-:W-:Y:S01]  /*98f0*/  FADD.FTZ R81, R166, R81 ;  /* 0x00000051a6517221 */ /* 0x000fe20000010000 */
[----:B0-----:R-:W-:Y:S01]  /*9900*/  FMUL.FTZ R142, R137, R161 ;  /* 0x000000a1898e7220 */ /* 0x001fe20000410000 */
[----:B------:R-:W-:Y:S01]  /*9910*/  FADD.FTZ R143, R139, R140 ;  /* 0x0000008c8b8f7221 */ /* 0x000fe20000010000 */
[----:B------:R-:W-:Y:S01]  /*9920*/  FFMA.FTZ R140, R26, -R145, R127 ;  /* 0x800000911a8c7223 */ /* 0x000fe2000001007f */
[C---:B------:R-:W-:Y:S01]  /*9930*/  FMUL.FTZ R166, R47.reuse, R71 ;  /* 0x000000472fa67220 */ /* 0x040fe20000410000 */
[----:B------:R-:W-:Y:S01]  /*9940*/  FFMA.FTZ R142, R136, R159, -R142 ;  /* 0x0000009f888e7223 */ /* 0x000fe2000001088e */
[----:B------:R-:W-:Y:S01]  /*9950*/  FMUL.FTZ R164, R47, R121 ;  /* 0x000000792fa47220 */ /* 0x000fe20000410000 */
[----:B------:R-:W-:Y:S01]  /*9960*/  FFMA.FTZ R139, R25, -R145, R126 ;  /* 0x80000091198b7223 */ /* 0x000fe2000001007e */
[----:B------:R-:W-:Y:S01]  /*9970*/  FADD.FTZ R82, R163, R82 ;  /* 0x00000052a3527221 */ /* 0x000fe20000010000 */
[----:B------:R-:W-:Y:S01]  /*9980*/  FADD.FTZ R144, R141, R142 ;  /* 0x0000008e8d907221 */ /* 0x000fe20000010000 */
[----:B------:R-:W-:Y:S01]  /*9990*/  FMUL.FTZ R142, R46, R24 ;  /* 0x000000182e8e7220 */ /* 0x000fe20000410000 */
[----:B------:R-:W-:Y:S01]  /*99a0*/  FFMA.FTZ R59, R43, R146, R59 ;  /* 0x000000922b3b7223 */ /* 0x000fe2000001003b */
[C---:B------:R-:W-:Y:S01]  /*99b0*/  FMUL.FTZ R145, R140.reuse, R166 ;  /* 0x000000a68c917220 */ /* 0x040fe20000410000 */
[----:B------:R-:W-:Y:S01]  /*99c0*/  FMUL.FTZ R146, R140, R164 ;  /* 0x000000a48c927220 */ /* 0x000fe20000410000 */
[-C--:B------:R-:W-:Y:S01]  /*99d0*/  FFMA.FTZ R141, R22, -R142.reuse, R128 ;  /* 0x8000008e168d7223 */ /* 0x080fe20000010080 */
[----:B------:R-:W-:Y:S01]  /*99e0*/  FFMA.FTZ R142, R23, -R142, R129 ;  /* 0x8000008e178e7223 */ /* 0x000fe20000010081 */
[C---:B------:R-:W-:Y:S01]  /*99f0*/  FMUL.FTZ R163, R46.reuse, R70 ;  /* 0x000000462ea37220 */ /* 0x040fe20000410000 */
[----:B------:R-:W-:Y:S01]  /*9a00*/  FMUL.FTZ R165, R46, R69 ;  /* 0x000000452ea57220 */ /* 0x000fe20000410000 */
[C---:B------:R-:W-:Y:S01]  /*9a10*/  FFMA.FTZ R145, R139.reuse, R164, -R145 ;  /* 0x000000a48b917223 */ /* 0x040fe20000010891 */
[----:B------:R-:W-:Y:S01]  /*9a20*/  FFMA.FTZ R146, R139, R166, R146 ;  /* 0x000000a68b927223 */ /* 0x000fe20000010092 */
[----:B------:R-:W-:Y:S01]  /*9a30*/  FMUL.FTZ R170, R142, R163 ;  /* 0x000000a38eaa7220 */ /* 0x000fe20000410000 */
[----:B------:R0:W-:Y:S01]  /*9a40*/  STS [R235+0x10b8], R168 ;  /* 0x0010b8a8eb007388 */ /* 0x0001e20000000800 */
[----:B------:R-:W-:Y:S01]  /*9a50*/  FADD.FTZ R144, R144, R145 ;  /* 0x0000009190907221 */ /* 0x000fe20000010000 */
[----:B------:R-:W-:Y:S01]  /*9a60*/  FADD.FTZ R143, R143, R146 ;  /* 0x000000928f8f7221 */ /* 0x000fe20000010000 */
[----:B------:R-:W-:Y:S01]  /*9a70*/  FFMA.FTZ R145, R141, R165, -R170 ;  /* 0x000000a58d917223 */ /* 0x000fe200000108aa */
[C---:B------:R-:W-:Y:S01]  /*9a80*/  FMUL.FTZ R146, R45.reuse, R19 ;  /* 0x000000132d927220 */ /* 0x040fe20000410000 */
[----:B------:R-:W-:Y:S01]  /*9a90*/  FMUL.FTZ R169, R44, R17 ;  /* 0x000000112ca97220 */ /* 0x000fe20000410000 */
[C---:B------:R-:W-:Y:S01]  /*9aa0*/  FMUL.FTZ R172, R45.reuse, R68 ;  /* 0x000000442dac7220 */ /* 0x040fe20000410000 */
[----:B------:R-:W-:Y:S01]  /*9ab0*/  FADD.FTZ R167, R144, R145 ;  /* 0x0000009190a77221 */ /* 0x000fe20000010000 */
[----:B------:R-:W-:Y:S01]  /*9ac0*/  FFMA.FTZ R144, R20, -R146, R212 ;  /* 0x8000009214907223 */ /* 0x000fe200000100d4 */
[----:B------:R-:W-:Y:S01]  /*9ad0*/  FFMA.FTZ R145, R18, -R169, R213 ;  /* 0x800000a912917223 */ /* 0x000fe200000100d5 */
[----:B0-----:R-:W-:Y:S01]  /*9ae0*/  FMUL.FTZ R168, R142, R165 ;  /* 0x000000a58ea87220 */ /* 0x001fe20000410000 */
[----:B------:R-:W-:Y:S01]  /*9af0*/  FFMA.FTZ R173, R122, -R169, R214 ;  /* 0x800000a97aad7223 */ /* 0x000fe200000100d6 */
[----:B------:R-:W-:Y:S01]  /*9b00*/  FMUL.FTZ R169, R66, UR42 ;  /* 0x0000002a42a97c20 */ /* 0x000fe20008410000 */
[----:B------:R-:W-:Y:S01]  /*9b10*/  FMUL.FTZ R170, R45, R67 ;  /* 0x000000432daa7220 */ /* 0x000fe20000410000 */
[----:B------:R-:W-:Y:S01]  /*9b20*/  FFMA.FTZ R168, R141, R163, R168 ;  /* 0x000000a38da87223 */ /* 0x000fe200000100a8 */
[----:B------:R-:W-:Y:S01]  /*9b30*/  FADD.FTZ R85, R186, R85 ;  /* 0x00000055ba557221 */ /* 0x000fe20000010000 */
[----:B------:R-:W-:Y:S01]  /*9b40*/  FMUL.FTZ R186, R44, R236 ;  /* 0x000000ec2cba7220 */ /* 0x000fe20000410000 */
[C---:B------:R-:W-:Y:S01]  /*9b50*/  FMUL.FTZ R171, R144.reuse, R170 ;  /* 0x000000aa90ab7220 */ /* 0x040fe20000410000 */
[----:B------:R-:W-:Y:S01]  /*9b60*/  FADD.FTZ R168, R143, R168 ;  /* 0x000000a88fa87221 */ /* 0x000fe20000010000 */
[----:B------:R-:W-:Y:S01]  /*9b70*/  FFMA.FTZ R143, R21, -R146, R211 ;  /* 0x80000092158f7223 */ /* 0x000fe200000100d3 */
[----:B------:R-:W-:Y:S01]  /*9b80*/  FMUL.FTZ R146, R144, R172 ;  /* 0x000000ac90927220 */ /* 0x000fe20000410000 */
[----:B------:R-:W-:Y:S01]  /*9b90*/  FFMA.FTZ R182, R236, UR41, -R169 ;  /* 0x00000029ecb67c23 */ /* 0x000fe200080108a9 */
[----:B------:R-:W-:Y:S01]  /*9ba0*/  FMUL.FTZ R184, R44, R66 ;  /* 0x000000422cb87220 */ /* 0x000fe20000410000 */
[----:B------:R-:W-:Y:S01]  /*9bb0*/  FMUL.FTZ R188, R173, R186 ;  /* 0x000000baadbc7220 */ /* 0x000fe20000410000 */
[C---:B------:R-:W-:Y:S01]  /*9bc0*/  FFMA.FTZ R169, R143.reuse, R170, R146 ;  /* 0x000000aa8fa97223 */ /* 0x040fe20000010092 */
[----:B------:R-:W-:Y:S01]  /*9bd0*/  FFMA.FTZ R174, R143, R172, -R171 ;  /* 0x000000ac8fae7223 */ /* 0x000fe200000108ab */
[C---:B------:R-:W-:Y:S01]  /*9be0*/  FMUL.FTZ R146, R173.reuse, R182 ;  /* 0x000000b6ad927220 */ /* 0x040fe20000410000 */
        /* <DEDUP_REMOVED lines=33> */
[----:B------:R-:W-:Y:S01]  /*9e00*/  FMUL.FTZ R152, R30, R159 ;  /* 0x0000009f1e987220 */ /* 0x000fe20000410000 */
[----:B------:R0:W-:Y:S01]  /*9e10*/  STS [R235+0x10e4], R242 ;  /* 0x0010e4f2eb007388 */ /* 0x0001e20000000800 */
[----:B------:R-:W-:Y:S01]  /*9e20*/  FADD.FTZ R154, R154, R177 ;  /* 0x000000b19a9a7221 */ /* 0x000fe20000010000 */
        /* <DEDUP_REMOVED lines=16> */
[----:B------:R-:W-:Y:S01]  /*9f30*/  FADD.FTZ R88, R185, R88 ;  /* 0x00000058b9587221 */ /* 0x000fe20000010000 */
[----:B------:R-:W-:Y:S01]  /*9f40*/  FADD.FTZ R86, R189, R86 ;  /* 0x00000056bd567221 */ /* 0x000fe20000010000 */
[----:B------:R-:W-:Y:S01]  /*9f50*/  STS [R235+0x10a8], R184 ;  /* 0x0010a8b8eb007388 */ /* 0x000fe20000000800 */
[----:B------:R-:W-:Y:S01]  /*9f60*/  IADD3 R167, R120, 0x140, RZ ;  /* 0x0000014078a77810 */ /* 0x000fe20007ffe0ff */
[----:B------:R-:W-:Y:S01]  /*9f70*/  FADD.FTZ R147, R154, R147 ;  /* 0x000000939a937221 */ /* 0x000fe20000010000 */
[C---:B------:R-:W-:Y:S01]  /*9f80*/  IADD3 R169, R120.reuse, 0x160, RZ ;  /* 0x0000016078a97810 */ /* 0x040fe20007ffe0ff */
[----:B------:R-:W-:Y:S01]  /*9f90*/  STS [R235+0x10ac], R186 ;  /* 0x0010acbaeb007388 */ /* 0x000fe20000000800 */
[----:B------:R-:W-:Y:S01]  /*9fa0*/  IADD3 R171, R120, 0x180, RZ ;  /* 0x0000018078ab7810 */ /* 0x000fe20007ffe0ff */
[----:B0-----:R-:W-:Y:S01]  /*9fb0*/  FMUL.FTZ R242, R16, R180 ;  /* 0x000000b410f27220 */ /* 0x001fe20000410000 */
[C---:B------:R-:W-:Y:S01]  /*9fc0*/  IADD3 R173, R120.reuse, 0x1a0, RZ ;  /* 0x000001a078ad7810 */ /* 0x040fe20007ffe0ff */
[----:B------:R-:W-:Y:S01]  /*9fd0*/  STS [R235+0x10a0], R170 ;  /* 0x0010a0aaeb007388 */ /* 0x000fe20000000800 */
[C---:B------:R-:W-:Y:S01]  /*9fe0*/  IADD3 R175, R120.reuse, 0x1c0, RZ ;  /* 0x000001c078af7810 */ /* 0x040fe20007ffe0ff */
[----:B-1----:R-:W-:Y:S01]  /*9ff0*/  FMUL.FTZ R244, R15, R124 ;  /* 0x0000007c0ff47220 */ /* 0x002fe20000410000 */
        /* <DEDUP_REMOVED lines=10> */
[----:B------:R-:W-:Y:S01]  /*a0a0*/  IADD3 R183, R120, 0x260, RZ ;  /* 0x0000026078b77810 */ /* 0x000fe20007ffe0ff */
[----:B------:R-:W-:Y:S01]  /*a0b0*/  FFMA.FTZ R212, -R12, R212, -RZ ;  /* 0x000000d40cd47223 */ /* 0x000fe200000109ff */
[C---:B------:R-:W-:Y:S01]  /*a0c0*/  IADD3 R185, R120.reuse, 0x280, RZ ;  /* 0x0000028078b97810 */ /* 0x040fe20007ffe0ff */
[----:B------:R-:W-:Y:S01]  /*a0d0*/  STS [R235+0x1090], R166 ;  /* 0x001090a6eb007388 */ /* 0x000fe20000000800 */
[C---:B------:R-:W-:Y:S01]  /*a0e0*/  IADD3 R187, R120.reuse, 0x2a0, RZ ;  /* 0x000002a078bb7810 */ /* 0x040fe20007ffe0ff */
[----:B------:R-:W-:Y:S01]  /*a0f0*/  FFMA.FTZ R124, -R15, R125, -RZ ;  /* 0x0000007d0f7c7223 */ /* 0x000fe200000109ff */
[C---:B------:R-:W-:Y:S01]  /*a100*/  IADD3 R189, R120.reuse, 0x2c0, RZ ;  /* 0x000002c078bd7810 */ /* 0x040fe20007ffe0ff */
[----:B------:R-:W-:Y:S01]  /*a110*/  STS [R235+0x1094], R164 ;  /* 0x001094a4eb007388 */ /* 0x000fe20000000800 */
[----:B------:R-:W-:Y:S01]  /*a120*/  IADD3 R191, R120, 0x2e0, RZ ;  /* 0x000002e078bf7810 */ /* 0x000fe20007ffe0ff */
[----:B------:R-:W-:Y:S01]  /*a130*/  FFMA.FTZ R126, -R14, R127, -RZ ;  /* 0x0000007f0e7e7223 */ /* 0x000fe200000109ff */
[C---:B------:R-:W-:Y:S01]  /*a140*/  IADD3 R193, R120.reuse, 0x300, RZ ;  /* 0x0000030078c17810 */ /* 0x040fe20007ffe0ff */
[----:B------:R0:W-:Y:S01]  /*a150*/  STS [R235+0x1088], R150 ;  /* 0x00108896eb007388 */ /* 0x0001e20000000800 */
[C---:B------:R-:W-:Y:S01]  /*a160*/  IADD3 R195, R120.reuse, 0x320, RZ ;  /* 0x0000032078c37810 */ /* 0x040fe20007ffe0ff */
[----:B------:R-:W-:Y:S01]  /*a170*/  FFMA.FTZ R128, -R13, R129, -RZ ;  /* 0x000000810d807223 */ /* 0x000fe200000109ff */
[C---:B------:R-:W-:Y:S01]  /*a180*/  IADD3 R197, R120.reuse, 0x340, RZ ;  /* 0x0000034078c57810 */ /* 0x040fe20007ffe0ff */
[----:B------:R1:W-:Y:S01]  /*a190*/  STS [R235+0x108c], R152 ;  /* 0x00108c98eb007388 */ /* 0x0003e20000000800 */
[C---:B------:R-:W-:Y:S01]  /*a1a0*/  IADD3 R199, R120.reuse, 0x360, RZ ;  /* 0x0000036078c77810 */ /* 0x040fe20007ffe0ff */
[----:B------:R-:W-:Y:S01]  /*a1b0*/  FFMA.FTZ R214, -R11, R214, -RZ ;  /* 0x000000d60bd67223 */ /* 0x000fe200000109ff */
[C---:B------:R-:W-:Y:S01]  /*a1c0*/  IADD3 R203, R120.reuse, 0x3a0, RZ ;  /* 0x000003a078cb7810 */ /* 0x040fe20007ffe0ff */
[----:B------:R-:W-:Y:S01]  /*a1d0*/  STS [R235+0x1080], R162 ;  /* 0x001080a2eb007388 */ /* 0x000fe20000000800 */
[----:B------:R-:W-:Y:S01]  /*a1e0*/  IADD3 R205, R120, 0x3c0, RZ ;  /* 0x000003c078cd7810 */ /* 0x000fe20007ffe0ff */
[----:B------:R-:W-:Y:S01]  /*a1f0*/  FFMA.FTZ R216, -R10, R216, -RZ ;  /* 0x000000d80ad87223 */ /* 0x000fe200000109ff */
[-C--:B0-----:R-:W-:Y:S01]  /*a200*/  LEA.HI.SX32 R150, R151, R120.reuse, 0x1b ;  /* 0x0000007897967211 */ /* 0x081fe200078fdaff */
[----:B------:R0:W-:Y:S01]  /*a210*/  STS [R235+0x1084], R160 ;  /* 0x001084a0eb007388 */ /* 0x0001e20000000800 */
[----:B------:R-:W-:Y:S01]  /*a220*/  IADD3 R207, R120, 0x3e0, RZ ;  /* 0x000003e078cf7810 */ /* 0x000fe20007ffe0ff */
[----:B------:R-:W-:Y:S01]  /*a230*/  FFMA.FTZ R240, -R16, R123, -RZ ;  /* 0x0000007b10f07223 */ /* 0x000fe200000109ff */
[----:B------:R-:W-:Y:S01]  /*a240*/  LEA.HI.SX32 R151, R153, R120, 0x1b ;  /* 0x0000007899977211 */ /* 0x000fe200078fdaff */
[----:B------:R-:W-:Y:S01]  /*a250*/  FFMA.FTZ R218, -R9, R218, -RZ ;  /* 0x000000da09da7223 */ /* 0x000fe200000109ff */
[----:B-1----:R-:W-:Y:S01]  /*a260*/  LEA.HI.SX32 R152, R155, R120, 0x1b ;  /* 0x000000789b987211 */ /* 0x002fe200078fdaff */
        /* <DEDUP_REMOVED lines=13> */
[----:B------:R-:W-:-:S02]  /*a340*/  LEA.HI.SX32 R159, R169, R120, 0x1b ;  /* 0x00000078a99f7211 */ /* 0x000fc400078fdaff */
[-C--:B0-----:R-:W-:Y:S02]  /*a350*/  LEA.HI.SX32 R160, R171, R120.reuse, 0x1b ;  /* 0x00000078aba07211 */ /* 0x081fe400078fdaff */
        /* <DEDUP_REMOVED lines=20> */
[----:B------:R-:W-:Y:S02]  /*a4a0*/  LEA.HI.SX32 R179, R207, R120, 0x1b ;  /* 0x00000078cfb37211 */ /* 0x000fe400078fdaff */
[----:B------:R-:W-:Y:S01]  /*a4b0*/  LEA R149, R149, UR18, 0x2 ;  /* 0x0000001295957c11 */ /* 0x000fe2000f8e10ff */
[----:B------:R-:W-:Y:S01]  /*a4c0*/  BAR.SYNC.DEFER_BLOCKING 0x0 ;  /* 0x0000000000007b1d */ /* 0x000fe20000010000 */
        /* <DEDUP_REMOVED lines=10> */
[----:B------:R-:W-:Y:S02]  /*a570*/  LEA R160, R160, UR18, 0x2 ;  /* 0x00000012a0a07c11 */ /* 0x000fe4000f8e10ff */
[----:B------:R-:W-:Y:S01]  /*a580*/  LEA R161, R161, UR18, 0x2 ;  /* 0x00000012a1a17c11 */ /* 0x000fe2000f8e10ff */
[----:B------:R-:W0:Y:S01]  /*a590*/  LDS R180, [R149+0x1100] ;  /* 0x0011000095b47984 */ /* 0x000e220000000800 */
[----:B------:R-:W-:-:S02]  /*a5a0*/  LEA R162, R162, UR18, 0x2 ;  /* 0x00000012a2a27c11 */ /* 0x000fc4000f8e10ff */
[----:B------:R-:W-:Y:S01]  /*a5b0*/  LEA R163, R163, UR18, 0x2 ;  /* 0x00000012a3a37c11 */ /* 0x000fe2000f8e10ff */
[----:B------:R-:W1:Y:S01]  /*a5c0*/  LDS R181, [R150+0x1180] ;  /* 0x0011800096b57984 */ /* 0x000e620000000800 */
[----:B------:R-:W-:Y:S02]  /*a5d0*/  LEA R164, R164, UR18, 0x2 ;  /* 0x00000012a4a47c11 */ /* 0x000fe4000f8e10ff */
[----:B------:R-:W-:Y:S01]  /*a5e0*/  LEA R165, R165, UR18, 0x2 ;  /* 0x00000012a5a57c11 */ /* 0x000fe2000f8e10ff */
[----:B------:R-:W2:Y:S01]  /*a5f0*/  LDS R182, [R151+0x1200] ;  /* 0x0012000097b67984 */ /* 0x000ea20000000800 */
[----:B------:R-:W-:Y:S02]  /*a600*/  LEA R166, R166, UR18, 0x2 ;  /* 0x00000012a6a67c11 */ /* 0x000fe4000f8e10ff */
[----:B------:R-:W-:Y:S01]  /*a610*/  LEA R167, R167, UR18, 0x2 ;  /* 0x00000012a7a77c11 */ /* 0x000fe2000f8e10ff */
[----:B------:R-:W3:Y:S01]  /*a620*/  LDS R183, [R152+0x1280] ;  /* 0x0012800098b77984 */ /* 0x000ee20000000800 */
[----:B------:R-:W-:-:S02]  /*a630*/  LEA R168, R168, UR18, 0x2 ;  /* 0x00000012a8a87c11 */ /* 0x000fc4000f8e10ff */
[----:B------:R-:W-:Y:S01]  /*a640*/  LEA R169, R169, UR18, 0x2 ;  /* 0x00000012a9a97c11 */ /* 0x000fe2000f8e10ff */
[----:B------:R-:W4:Y:S01]  /*a650*/  LDS R184, [R153+0x1300] ;  /* 0x0013000099b87984 */ /* 0x000f220000000800 */
[----:B------:R-:W-:Y:S02]  /*a660*/  LEA R170, R170, UR18, 0x2 ;  /* 0x00000012aaaa7c11 */ /* 0x000fe4000f8e10ff */
[----:B------:R-:W-:Y:S01]  /*a670*/  LEA R171, R171, UR18, 0x2 ;  /* 0x00000012abab7c11 */ /* 0x000fe2000f8e10ff */
[----:B------:R-:W0:Y:S01]  /*a680*/  LDS R185, [R154+0x1380] ;  /* 0x001380009ab97984 */ /* 0x000e220000000800 */
[----:B------:R-:W-:Y:S02]  /*a690*/  LEA R172, R172, UR18, 0x2 ;  /* 0x00000012acac7c11 */ /* 0x000fe4000f8e10ff */
[----:B------:R-:W-:Y:S01]  /*a6a0*/  LEA R173, R173, UR18, 0x2 ;  /* 0x00000012adad7c11 */ /* 0x000fe2000f8e10ff */
[----:B------:R-:W0:Y:S01]  /*a6b0*/  LDS R186, [R155+0x1400] ;  /* 0x001400009bba7984 */ /* 0x000e220000000800 */
[----:B------:R-:W-:-:S02]  /*a6c0*/  LEA R174, R174, UR18, 0x2 ;  /* 0x00000012aeae7c11 */ /* 0x000fc4000f8e10ff */
[----:B------:R-:W-:Y:S01]  /*a6d0*/  LEA R175, R175, UR18, 0x2 ;  /* 0x00000012afaf7c11 */ /* 0x000fe2000f8e10ff */
[----:B------:R-:W0:Y:S01]  /*a6e0*/  LDS R187, [R156+0x1480] ;  /* 0x001480009cbb7984 */ /* 0x000e220000000800 */
[----:B------:R-:W-:Y:S02]  /*a6f0*/  LEA R176, R176, UR18, 0x2 ;  /* 0x00000012b0b07c11 */ /* 0x000fe4000f8e10ff */
[----:B------:R-:W-:Y:S01]  /*a700*/  LEA R177, R177, UR18, 0x2 ;  /* 0x00000012b1b17c11 */ /* 0x000fe2000f8e10ff */
[----:B------:R-:W0:Y:S01]  /*a710*/  LDS R188, [R157+0x1500] ;  /* 0x001500009dbc7984 */ /* 0x000e220000000800 */
[----:B------:R-:W-:Y:S02]  /*a720*/  LEA R238, R238, UR18, 0x2 ;  /* 0x00000012eeee7c11 */ /* 0x000fe4000f8e10ff */
[----:B------:R-:W-:Y:S01]  /*a730*/  LEA R178, R178, UR18, 0x2 ;  /* 0x00000012b2b27c11 */ /* 0x000fe2000f8e10ff */
[----:B------:R-:W0:Y:S01]  /*a740*/  LDS R189, [R158+0x1580] ;  /* 0x001580009ebd7984 */ /* 0x000e220000000800 */
[----:B------:R-:W-:-:S03]  /*a750*/  LEA R179, R179, UR18, 0x2 ;  /* 0x00000012b3b37c11 */ /* 0x000fc6000f8e10ff */
        /* <DEDUP_REMOVED lines=26> */
[----:B------:R-:W-:-:S02]  /*a900*/  MOV R211, UR17 ;  /* 0x0000001100d37c02 */ /* 0x000fc40008000f00 */
[----:B------:R5:W-:Y:S01]  /*a910*/  STS [R235+0x2114], R126 ;  /* 0x0021147eeb007388 */ /* 0x000be20000000800 */
[----:B-1----:R-:W-:Y:S01]  /*a920*/  FMUL.FTZ R212, R7, R221 ;  /* 0x000000dd07d47220 */ /* 0x002fe20000410000 */
[----:B------:R-:W-:Y:S02]  /*a930*/  LEA R211, R211, -R120, 0x1 ;  /* 0x80000078d3d37211 */ /* 0x000fe400078e08ff */
[----:B------:R1:W-:Y:S01]  /*a940*/  STS [R235+0x211c], R128 ;  /* 0x00211c80eb007388 */ /* 0x0003e20000000800 */
[----:B------:R-:W-:Y:S01]  /*a950*/  FMUL.FTZ R221, R131, UR42 ;  /* 0x0000002a83dd7c20 */ /* 0x000fe20008410000 */
[----:B--2---:R-:W-:Y:S01]  /*a960*/  FMUL.FTZ R124, R10, R215 ;  /* 0x000000d70a7c7220 */ /* 0x004fe20000410000 */
[----:B------:R-:W-:Y:S01]  /*a970*/  ISETP.GE.AND P1, PT, R211, 0x1, PT ;  /* 0x00000001d300780c */ /* 0x000fe20003f26270 */
[----:B------:R2:W-:Y:S01]  /*a980*/  STS [R235+0x212c], R214 ;  /* 0x00212cd6eb007388 */ /* 0x0005e20000000800 */
[----:B------:R-:W-:Y:S01]  /*a990*/  FFMA.FTZ R221, R130, UR41, R221 ;  /* 0x0000002982dd7c23 */ /* 0x000fe200080100dd */
[----:B-----5:R-:W-:Y:S01]  /*a9a0*/  FMUL.FTZ R126, R9, R217 ;  /* 0x000000d9097e7220 */ /* 0x020fe20000410000 */
[----:B------:R-:W-:Y:S01]  /*a9b0*/  FMUL.FTZ R217, R69, UR42 ;  /* 0x0000002a45d97c20 */ /* 0x000fe20008410000 */
[----:B------:R5:W-:Y:S01]  /*a9c0*/  STS [R235+0x2134], R216 ;  /* 0x002134d8eb007388 */ /* 0x000be20000000800 */
[----:B-1----:R-:W-:-:S02]  /*a9d0*/  FMUL.FTZ R128, R8, R219 ;  /* 0x000000db08807220 */ /* 0x002fc40000410000 */
[----:B------:R-:W-:Y:S01]  /*a9e0*/  FFMA.FTZ R217, R70, UR41, R217 ;  /* 0x0000002946d97c23 */ /* 0x000fe200080100d9 */
[----:B------:R1:W-:Y:S01]  /*a9f0*/  STS [R235+0x2148], R212 ;  /* 0x002148d4eb007388 */ /* 0x0003e20000000800 */
[----:B--2---:R-:W-:Y:S01]  /*aa00*/  FMUL.FTZ R214, R6, R223 ;  /* 0x000000df06d67220 */ /* 0x004fe20000410000 */
[----:B------:R-:W-:Y:S02]  /*aa10*/  FMUL.FTZ R223, R133, UR42 ;  /* 0x0000002a85df7c20 */ /* 0x000fe40008410000 */
[----:B------:R2:W-:Y:S01]  /*aa20*/  STS [R235+0x2104], R240 ;  /* 0x002104f0eb007388 */ /* 0x0005e20000000800 */
[----:B-----5:R-:W-:Y:S01]  /*aa30*/  FMUL.FTZ R216, R0, R233 ;  /* 0x000000e900d87220 */ /* 0x020fe20000410000 */
[----:B------:R-:W-:Y:S02]  /*aa40*/  FFMA.FTZ R223, R132, UR41, R223 ;  /* 0x0000002984df7c23 */ /* 0x000fe400080100df */
[----:B------:R5:W-:Y:S01]  /*aa50*/  STS [R235+0x2130], R124 ;  /* 0x0021307ceb007388 */ /* 0x000be20000000800 */
[----:B-1----:R-:W-:Y:S01]  /*aa60*/  FMUL.FTZ R212, R122, R236 ;  /* 0x000000ec7ad47220 */ /* 0x002fe20000410000 */
[----:B------:R-:W-:-:S02]  /*aa70*/  FMUL.FTZ R122, R68, UR42 ;  /* 0x0000002a447a7c20 */ /* 0x000fc40008410000 */
[----:B------:R1:W-:Y:S01]  /*aa80*/  STS [R235+0x2138], R126 ;  /* 0x0021387eeb007388 */ /* 0x0003e20000000800 */
[----:B--2---:R-:W-:Y:S01]  /*aa90*/  FMUL.FTZ R240, R11, R213 ;  /* 0x000000d50bf07220 */ /* 0x004fe20000410000 */
[----:B------:R-:W-:Y:S02]  /*aaa0*/  FFMA.FTZ R215, R67, UR41, R122 ;  /* 0x0000002943d77c23 */ /* 0x000fe4000801007a */
[----:B------:R2:W-:Y:S01]  /*aab0*/  STS [R235+0x2140], R128 ;  /* 0x00214080eb007388 */ /* 0x0005e20000000800 */
[----:B------:R-:W-:Y:S01]  /*aac0*/  FMUL.FTZ R213, R236, UR42 ;  /* 0x0000002aecd57c20 */ /* 0x000fe20008410000 */
[----:B-----5:R-:W-:Y:S01]  /*aad0*/  FMUL.FTZ R124, R5, R225 ;  /* 0x000000e1057c7220 */ /* 0x020fe20000410000 */
[----:B------:R-:W-:Y:S01]  /*aae0*/  FMUL.FTZ R122, R121, UR42 ;  /* 0x0000002a797a7c20 */ /* 0x000fe20008410000 */
[----:B------:R5:W-:Y:S01]  /*aaf0*/  STS [R235+0x2150], R214 ;  /* 0x002150d6eb007388 */ /* 0x000be20000000800 */
[----:B------:R-:W-:Y:S01]  /*ab00*/  FFMA.FTZ R213, R66, UR41, R213 ;  /* 0x0000002942d57c23 */ /* 0x000fe200080100d5 */
[----:B-1----:R-:W-:Y:S01]  /*ab10*/  FMUL.FTZ R126, R4, R227 ;  /* 0x000000e3047e7220 */ /* 0x002fe20000410000 */
[----:B------:R-:W-:Y:S01]  /*ab20*/  FFMA.FTZ R219, R71, UR41, R122 ;  /* 0x0000002947db7c23 */ /* 0x000fe2000801007a */
[----:B------:R1:W-:Y:S01]  /*ab30*/  STS [R235+0x213c], R218 ;  /* 0x00213cdaeb007388 */ /* 0x0003e20000000800 */
[----:B--2---:R-:W-:-:S03]  /*ab40*/  FMUL.FTZ R128, R3, R229 ;  /* 0x000000e503807220 */ /* 0x004fc60000410000 */
[----:B------:R2:W-:Y:S01]  /*ab50*/  STS [R235+0x2144], R220 ;  /* 0x002144dceb007388 */ /* 0x0005e20000000800 */
[----:B-----5:R-:W-:-:S03]  /*ab60*/  FMUL.FTZ R214, R2, R231 ;  /* 0x000000e702d67220 */ /* 0x020fc60000410000 */
[----:B------:R5:W-:Y:S01]  /*ab70*/  STS [R235+0x214c], R222 ;  /* 0x00214cdeeb007388 */ /* 0x000be20000000800 */
[----:B-1----:R-:W-:-:S03]  /*ab80*/  FMUL.FTZ R218, R71, UR42 ;  /* 0x0000002a47da7c20 */ /* 0x002fc60008410000 */
[----:B------:R1:W-:Y:S01]  /*ab90*/  STS [R235+0x2178], R216 ;  /* 0x002178d8eb007388 */ /* 0x0003e20000000800 */
[----:B--2---:R-:W-:Y:S01]  /*aba0*/  FMUL.FTZ R220, R130, UR42 ;  /* 0x0000002a82dc7c20 */ /* 0x004fe20008410000 */
[----:B------:R-:W-:Y:S02]  /*abb0*/  FFMA.FTZ R218, R121, UR41, -R218 ;  /* 0x0000002979da7c23 */ /* 0x000fe400080108da */
[----:B------:R-:W-:Y:S01]  /*abc0*/  STS [R235+0x2108], R244 ;  /* 0x002108f4eb007388 */ /* 0x000fe20000000800 */
[----:B-----5:R-:W-:Y:S01]  /*abd0*/  FMUL.FTZ R222, R132, UR42 ;  /* 0x0000002a84de7c20 */ /* 0x020fe20008410000 */
[----:B------:R-:W-:Y:S02]  /*abe0*/  FFMA.FTZ R220, R131, UR41, -R220 ;  /* 0x0000002983dc7c23 */ /* 0x000fe400080108dc */
[----:B------:R-:W-:Y:S01]  /*abf0*/  STS [R235+0x2110], R246 ;  /* 0x002110f6eb007388 */ /* 0x000fe20000000800 */
[----:B-1----:R-:W-:Y:S01]  /*ac00*/  FMUL.FTZ R216, R70, UR42 ;  /* 0x0000002a46d87c20 */ /* 0x002fe20008410000 */
[----:B------:R-:W-:-:S02]  /*ac10*/  FFMA.FTZ R222, R133, UR41, -R222 ;  /* 0x0000002985de7c23 */ /* 0x000fc400080108de */
[----:B------:R-:W-:Y:S01]  /*ac20*/  STS [R235+0x2118], R248 ;  /* 0x002118f8eb007388 */ /* 0x000fe20000000800 */
[----:B------:R-:W-:-:S03]  /*ac30*/  FFMA.FTZ R216, R69, UR41, -R216 ;  /* 0x0000002945d87c23 */ /* 0x000fc600080108d8 */
        /* <DEDUP_REMOVED lines=12> */
[----:B-1----:R-:W-:Y:S01]  /*ad00*/  FFMA.FTZ R214, R68, UR41, -R123 ;  /* 0x0000002944d67c23 */ /* 0x002fe2000801087b */
[----:B------:R-:W-:Y:S06]  /*ad10*/  BAR.SYNC.DEFER_BLOCKING 0x0 ;  /* 0x0000000000007b1d */ /* 0x000fec0000010000 */
[----:B0--34-:R-:W-:Y:S05]  /*ad20*/  @!P1 BRA `(.L_x_13611) ;  /* 0x0000000000c49947 */ /* 0x019fea0003800000 */
[----:B------:R-:W-:Y:S01]  /*ad30*/  ULDC.64 UR40, c[0x0][0x370] ;  /* 0x0000dc0000287ab9 */ /* 0x000fe20000000a00 */
[----:B------:R-:W-:Y:S01]  /*ad40*/  USHF.R.U64 UR45, UR38, 0x1, UR39 ;  /* 0x00000001262d7899 */ /* 0x000fe20008001227 */
[----:B------:R-:W0:Y:S01]  /*ad50*/  LDS R225, [R238+0x2100] ;  /* 0x00210000eee17984 */ /* 0x000e220000000800 */
[----:B------:R-:W-:Y:S01]  /*ad60*/  UIMAD UR44, UR21, UR40, URZ ;  /* 0x00000028152c72a4 */ /* 0x000fe2000f8e023f */
[----:B------:R-:W-:Y:S01]  /*ad70*/  MOV R123, UR28 ;  /* 0x0000001c007b7c02 */ /* 0x000fe20008000f00 */
[----:B------:R-:W-:Y:S01]  /*ad80*/  UIMAD.WIDE.U32 UR42, UR9, UR40, URZ ;  /* 0x00000028092a72a5 */ /* 0x000fe2000f8e003f */
[----:B------:R-:W-:Y:S01]  /*ad90*/  MOV R127, UR36 ;  /* 0x00000024007f7c02 */ /* 0x000fe20008000f00 */
[----:B------:R-:W-:Y:S02]  /*ada0*/  USHF.R.U32.HI UR40, URZ, 0x1, UR39 ;  /* 0x000000013f287899 */ /* 0x000fe40008011627 */
[----:B------:R-:W-:Y:S02]  /*adb0*/  UIMAD UR41, UR9, UR41, UR44 ;  /* 0x00000029092972a4 */ /* 0x000fe4000f8e022c */
[----:B------:R-:W-:-:S02]  /*adc0*/  UIMAD UR40, UR40, UR10, URZ ;  /* 0x0000000a282872a4 */ /* 0x000fc4000f8e023f */
[----:B------:R-:W-:Y:S02]  /*add0*/  UIADD3 UR41, UR43, UR41, URZ ;  /* 0x000000292b297290 */ /* 0x000fe4000fffe03f */
[----:B------:R-:W-:-:S03]  /*ade0*/  UIMAD UR44, UR49, UR45, UR40 ;  /* 0x0000002d312c72a4 */ /* 0x000fc6000f8e0228 */
[----:B------:R-:W-:Y:S01]  /*adf0*/  UMOV UR40, UR42 ;  /* 0x0000002a00287c82 */ /* 0x000fe20008000000 */
[----:B------:R-:W-:Y:S01]  /*ae00*/  ULDC.64 UR42, c[0x0][0x3d0] ;  /* 0x0000f400002a7ab9 */ /* 0x000fe20000000a00 */
[----:B------:R-:W-:Y:S02]  /*ae10*/  UIMAD.WIDE.U32 UR40, UR10, UR45, UR40 ;  /* 0x0000002d0a2872a5 */ /* 0x000fe4000f8e0028 */
[----:B------:R-:W-:Y:S02]  /*ae20*/  USHF.R.U64 UR45, UR30, 0x1, UR31 ;  /* 0x000000011e2d7899 */ /* 0x000fe4000800121f */
[----:B------:R-:W-:Y:S02]  /*ae30*/  UIADD3 UR41, UR41, UR44, URZ ;  /* 0x0000002c29297290 */ /* 0x000fe4000fffe03f */
[----:B------:R-:W-:Y:S02]  /*ae40*/  ULEA UR42, UP0, UR40, UR42, 0x3 ;  /* 0x0000002a282a7291 */ /* 0x000fe4000f80183f */
[----:B------:R-:W-:-:S02]  /*ae50*/  UIMAD UR44, UR21, UR32, URZ ;  /* 0x00000020152c72a4 */ /* 0x000fc4000f8e023f */
[----:B------:R-:W-:Y:S02]  /*ae60*/  ULEA.HI.X UR43, UR40, UR43, UR41, 0x3, UP0 ;  /* 0x0000002b282b7291 */ /* 0x000fe400080f1c29 */
[----:B------:R-:W-:Y:S02]  /*ae70*/  UIMAD.WIDE.U32 UR40, UR9, UR32, URZ ;  /* 0x00000020092872a5 */ /* 0x000fe4000f8e003f */
[----:B------:R-:W-:-:S04]  /*ae80*/  UIMAD UR44, UR9, UR33, UR44 ;  /* 0x00000021092c72a4 */ /* 0x000fc8000f8e022c */
[----:B------:R-:W-:Y:S02]  /*ae90*/  UIADD3 UR41, UR41, UR44, URZ ;  /* 0x0000002c29297290 */ /* 0x000fe4000fffe03f */
[----:B------:R-:W-:Y:S02]  /*aea0*/  USHF.R.U32.HI UR44, URZ, 0x1, UR31 ;  /* 0x000000013f2c7899 */ /* 0x000fe4000801161f */
[----:B------:R-:W-:Y:S02]  /*aeb0*/  UIMAD.WIDE.U32 UR40, UR10, UR45, UR40 ;  /* 0x0000002d0a2872a5 */ /* 0x000fe4000f8e0028 */
[----:B------:R-:W-:-:S04]  /*aec0*/  UIMAD UR44, UR44, UR10, URZ ;  /* 0x0000000a2c2c72a4 */ /* 0x000fc8000f8e023f */
[----:B------:R-:W-:Y:S02]  /*aed0*/  UIMAD UR44, UR49, UR45, UR44 ;  /* 0x0000002d312c72a4 */ /* 0x000fe4000f8e022c */
        /* <DEDUP_REMOVED lines=21> */
[----:B0-----:R1:W-:Y:S02]  /*b030*/  REDG.E.ADD.F32.FTZ.RN.STRONG.GPU desc[UR22][R128.64], R225 ;  /* 0x000000e1800079a6 */ /* 0x0013e4000c10f396 */
.L_x_13611:
[----:B------:R-:W-:Y:S05]  /*b040*/  BSYNC B0 ;  /* 0x0000000000007941 */ /* 0x000fea0003800000 */
.L_x_13610:
[----:B------:R-:W-:Y:S01]  /*b050*/  USHF.R.U32.HI UR43, URZ, 0x1, UR31 ;  /* 0x000000013f2b7899 */ /* 0x000fe2000801161f */
[----:B------:R-:W0:Y:S01]  /*b060*/  LDS R149, [R149+0x2180] ;  /* 0x0021800095957984 */ /* 0x000e220000000800 */
[----:B------:R-:W-:Y:S01]  /*b070*/  USHF.R.U32.HI UR41, URZ, 0x1, UR39 ;  /* 0x000000013f297899 */ /* 0x000fe20008011627 */
[----:B------:R-:W3:Y:S01]  /*b080*/  LDC.64 R124, c[0x0][0x360] ;  /* 0x0000d800ff7c7b82 */ /* 0x000ee20000000a00 */
[----:B------:R-:W-:Y:S01]  /*b090*/  USHF.R.U64 UR42, UR30, 0x1, UR31 ;  /* 0x000000011e2a7899 */ /* 0x000fe2000800121f */
[----:B-1----:R-:W-:Y:S01]  /*b0a0*/  SHF.L.U32 R126, R120, 0x2, RZ ;  /* 0x00000002787e7819 */ /* 0x002fe200000006ff */
        /* <DEDUP_REMOVED lines=12> */
[----:B------:R-:W-:Y:S02]  /*b170*/  UIADD3 UR45, UR42, UR45, URZ ;  /* 0x0000002d2a2d7290 */ /* 0x000fe4000fffe03f */
[----:B------:R-:W-:Y:S02]  /*b180*/  UIADD3 UR41, UR49, UR41, URZ ;  /* 0x0000002931297290 */ /* 0x000fe4000fffe03f */
[----:B------:R-:W-:Y:S01]  /*b190*/  UIMAD UR49, UR21, UR32, URZ ;  /* 0x00000020153172a4 */ /* 0x000fe2000f8e023f */
[----:B------:R-:W-:Y:S01]  /*b1a0*/  ULDC.64 UR42, c[0x0][0x370] ;  /* 0x0000dc00002a7ab9 */ /* 0x000fe20000000a00 */
[----:B------:R-:W-:Y:S02]  /*b1b0*/  UIMAD.WIDE.U32 UR44, UR9, UR32, UR44 ;  /* 0x00000020092c72a5 */ /* 0x000fe4000f8e002c */
[----:B------:R-:W-:-:S02]  /*b1c0*/  UIMAD UR49, UR9, UR33, UR49 ;  /* 0x00000021093172a4 */ /* 0x000fc4000f8e0231 */
[----:B------:R-:W-:Y:S02]  /*b1d0*/  UIMAD UR21, UR21, UR42, URZ ;  /* 0x0000002a151572a4 */ /* 0x000fe4000f8e023f */
[----:B------:R-:W-:Y:S02]  /*b1e0*/  UIADD3 UR49, UR49, UR45, URZ ;  /* 0x0000002d31317290 */ /* 0x000fe4000fffe03f */
[----:B------:R-:W-:Y:S02]  /*b1f0*/  ULEA UR45, UP0, UR44, UR34, 0x3 ;  /* 0x000000222c2d7291 */ /* 0x000fe4000f80183f */
[----:B------:R-:W-:Y:S02]  /*b200*/  UIMAD.WIDE.U32 UR40, UR9, UR42, UR40 ;  /* 0x0000002a092872a5 */ /* 0x000fe4000f8e0028 */
[----:B------:R-:W-:Y:S02]  /*b210*/  UIMAD UR21, UR9, UR43, UR21 ;  /* 0x0000002b091572a4 */ /* 0x000fe4000f8e0215 */
[----:B------:R-:W-:Y:S01]  /*b220*/  ULEA.HI.X UR49, UR44, UR35, UR49, 0x3, UP0 ;  /* 0x000000232c317291 */ /* 0x000fe200080f1c31 */
[----:B------:R-:W-:Y:S01]  /*b230*/  IADD3 R128, P1, R126, UR45, RZ ;  /* 0x0000002d7e807c10 */ /* 0x000fe2000ff3e0ff */
[----:B------:R-:W-:Y:S01]  /*b240*/  ULDC.64 UR42, c[0x0][0x3d0] ;  /* 0x0000f400002a7ab9 */ /* 0x000fe20000000a00 */
[----:B------:R-:W-:-:S02]  /*b250*/  UIADD3 UR57, UR5, -UR15, URZ ;  /* 0x8000000f05397290 */ /* 0x000fc4000fffe03f */
[----:B------:R-:W-:Y:S01]  /*b260*/  UIADD3 UR21, UR21, UR41, URZ ;  /* 0x0000002915157290 */ /* 0x000fe2000fffe03f */
[----:B------:R-:W-:Y:S01]  /*b270*/  IADD3.X R129, R127, UR49, RZ, P1, !PT ;  /* 0x000000317f817c10 */ /* 0x000fe20008ffe4ff */
[----:B------:R-:W-:Y:S01]  /*b280*/  ULEA UR42, UP0, UR40, UR42, 0x3 ;  /* 0x0000002a282a7291 */ /* 0x000fe2000f80183f */
[----:B------:R-:W-:Y:S01]  /*b290*/  ISETP.GE.AND P1, PT, R211, 0x21, PT ;  /* 0x00000021d300780c */ /* 0x000fe20003f26270 */
[----:B------:R-:W-:Y:S02]  /*b2a0*/  UIMAD UR57, UR57, -0x400, URZ ;  /* 0xfffffc00393978a4 */ /* 0x000fe4000f8e023f */
[----:B------:R-:W-:Y:S02]  /*b2b0*/  ULEA.HI.X UR21, UR40, UR43, UR21, 0x3, UP0 ;  /* 0x0000002b28157291 */ /* 0x000fe400080f1c15 */
[----:B------:R-:W-:Y:S01]  /*b2c0*/  IADD3 R126, P2, R126, UR42, RZ ;  /* 0x0000002a7e7e7c10 */ /* 0x000fe2000ff5e0ff */
[----:B------:R-:W-:Y:S01]  /*b2d0*/  USHF.L.U64.HI UR40, UR7, 0x2, UR8 ;  /* 0x0000000207287899 */ /* 0x000fe20008010208 */
[----:B------:R-:W-:-:S02]  /*b2e0*/  MOV R225, UR57 ;  /* 0x0000003900e17c02 */ /* 0x000fc40008000f00 */
[----:B------:R-:W-:Y:S02]  /*b2f0*/  MOV R227, UR57 ;  /* 0x0000003900e37c02 */ /* 0x000fe40008000f00 */
[----:B------:R-:W-:Y:S01]  /*b300*/  IADD3.X R127, R127, UR21, RZ, P2, !PT ;  /* 0x000000157f7f7c10 */ /* 0x000fe200097fe4ff */
[----:B------:R-:W-:Y:S01]  /*b310*/  IMAD.WIDE R128, R225, 0x4, R128 ;  /* 0x00000004e1807825 */ /* 0x000fe200078e0280 */
[----:B------:R-:W-:-:S03]  /*b320*/  USHF.L.U32 UR21, UR7, 0x2, URZ ;  /* 0x0000000207157899 */ /* 0x000fc6000800063f */
[----:B------:R-:W-:-:S04]  /*b330*/  IMAD.WIDE R126, R227, 0x4, R126 ;  /* 0x00000004e37e7825 */ /* 0x000fc800078e027e */
[----:B---3--:R-:W-:Y:S02]  /*b340*/  IMAD R224, R124, UR40, RZ ;  /* 0x000000287ce07c24 */ /* 0x008fe4000f8e02ff */
        /* <DEDUP_REMOVED lines=10> */
.L_x_13613:
[----:B------:R-:W-:Y:S05]  /*b3f0*/  BSYNC B0 ;  /* 0x0000000000007941 */ /* 0x000fea0003800000 */
.L_x_13612:
[----:B------:R1:W3:Y:S01]  /*b400*/  LDS R123, [R150+0x2200] ;  /* 0x00220000967b7984 */ /* 0x0002e20000000800 */
        /* <DEDUP_REMOVED lines=9> */
[----:B---3--:R1:W-:Y:S02]  /*b4a0*/  REDG.E.ADD.F32.FTZ.RN.STRONG.GPU desc[UR22][R126.64+-0xf00], R123 ;  /* 0xfff1007b7e0079a6 */ /* 0x0083e4000c10f396 */
.L_x_13615:
[----:B------:R-:W-:Y:S05]  /*b4b0*/  BSYNC B0 ;  /* 0x0000000000007941 */ /* 0x000fea0003800000 */
.L_x_13614:
[----:B------:R-:W4:Y:S01]  /*b4c0*/  LDS R151, [R151+0x2280] ;  /* 0x0022800097977984 */ /* 0x000f220000000800 */
[----:B------:R-:W-:Y:S04]  /*b4d0*/  BSSY B0, `(.L_x_13616) ;  /* 0x0000004000007945 */ /* 0x000fe80003800000 */
[----:B------:R-:W-:Y:S05]  /*b4e0*/  @!P1 BRA `(.L_x_13617) ;  /* 0x0000000000089947 */ /* 0x000fea0003800000 */
[----:B------:R0:W-:Y:S04]  /*b4f0*/  REDG.E.ADD.F32.FTZ.RN.STRONG.GPU desc[UR22][R128.64+-0xe80], R182 ;  /* 0xfff180b6800079a6 */ /* 0x0001e8000c10f396 */
[----:B----4-:R0:W-:Y:S02]  /*b500*/  REDG.E.ADD.F32.FTZ.RN.STRONG.GPU desc[UR22][R126.64+-0xe80], R151 ;  /* 0xfff180977e0079a6 */ /* 0x0101e4000c10f396 */
.L_x_13617:
[----:B------:R-:W-:Y:S05]  /*b510*/  BSYNC B0 ;  /* 0x0000000000007941 */ /* 0x000fea0003800000 */
.L_x_13616:
[----:B-1-3--:R1:W3:Y:S01]  /*b520*/  LDS R123, [R152+0x2300] ;  /* 0x00230000987b7984 */ /* 0x00a2e20000000800 */
[----:B------:R-:W-:Y:S04]  /*b530*/  BSSY B0, `(.L_x_13618) ;  /* 0x0000004000007945 */ /* 0x000fe80003800000 */
[----:B------:R-:W-:Y:S05]  /*b540*/  @!P2 BRA `(.L_x_13619) ;  /* 0x000000000008a947 */ /* 0x000fea0003800000 */
[----:B------:R0:W-:Y:S04]  /*b550*/  REDG.E.ADD.F32.FTZ.RN.STRONG.GPU desc[UR22][R128.64+-0xe00], R183 ;  /* 0xfff200b7800079a6 */ /* 0x0001e8000c10f396 */
[----:B---3--:R0:W-:Y:S02]  /*b560*/  REDG.E.ADD.F32.FTZ.RN.STRONG.GPU desc[UR22][R126.64+-0xe00], R123 ;  /* 0xfff2007b7e0079a6 */ /* 0x0081e4000c10f396 */
.L_x_13619:
[----:B------:R-:W-:Y:S05]  /*b570*/  BSYNC B0 ;  /* 0x0000000000007941 */ /* 0x000fea0003800000 */
.L_x_13618:
[----:B------:R-:W0:Y:S01]  /*b580*/  LDS R153, [R153+0x2380] ;  /* 0x0023800099997984 */ /* 0x000e220000000800 */
[----:B------:R-:W-:Y:S04]  /*b590*/  BSSY B0, `(.L_x_13620) ;  /* 0x0000004000007945 */ /* 0x000fe80003800000 */
[----:B------:R-:W-:Y:S05]  /*b5a0*/  @!P3 BRA `(.L_x_13621) ;  /* 0x000000000008b947 */ /* 0x000fea0003800000 */
[----:B------:R1:W-:Y:S04]  /*b5b0*/  REDG.E.ADD.F32.FTZ.RN.STRONG.GPU desc[UR22][R128.64+-0xd80], R184 ;  /* 0xfff280b8800079a6 */ /* 0x0003e8000c10f396 */
[----:B0-----:R1:W-:Y:S02]  /*b5c0*/  REDG.E.ADD.F32.FTZ.RN.STRONG.GPU desc[UR22][R126.64+-0xd80], R153 ;  /* 0xfff280997e0079a6 */ /* 0x0013e4000c10f396 */
.L_x_13621:
[----:B------:R-:W-:Y:S05]  /*b5d0*/  BSYNC B0 ;  /* 0x0000000000007941 */ /* 0x000fea0003800000 */
.L_x_13620:
[----:B0--3--:R0:W3:Y:S01]  /*b5e0*/  LDS R123, [R154+0x2400] ;  /* 0x002400009a7b7984 */ /* 0x0090e20000000800 */
[----:B------:R-:W-:Y:S04]  /*b5f0*/  BSSY B0, `(.L_x_13622) ;  /* 0x0000004000007945 */ /* 0x000fe80003800000 */
[----:B------:R-:W-:Y:S05]  /*b600*/  @!P4 BRA `(.L_x_13623) ;  /* 0x000000000008c947 */ /* 0x000fea0003800000 */
[----:B------:R0:W-:Y:S04]  /*b610*/  REDG.E.ADD.F32.FTZ.RN.STRONG.GPU desc[UR22][R128.64+-0xd00], R185 ;  /* 0xfff300b9800079a6 */ /* 0x0001e8000c10f396 */
[----:B---3--:R0:W-:Y:S02]  /*b620*/  REDG.E.ADD.F32.FTZ.RN.STRONG.GPU desc[UR22][R126.64+-0xd00], R123 ;  /* 0xfff3007b7e0079a6 */ /* 0x0081e4000c10f396 */
.L_x_13623:
[----:B------:R-:W-:Y:S05]  /*b630*/  BSYNC B0 ;  /* 0x0000000000007941 */ /* 0x000fea0003800000 */
.L_x_13622:
[----:B------:R-:W0:Y:S01]  /*b640*/  LDS R155, [R155+0x2480] ;  /* 0x002480009b9b7984 */ /* 0x000e220000000800 */
[----:B------:R-:W-:Y:S04]  /*b650*/  BSSY B0, `(.L_x_13624) ;  /* 0x0000004000007945 */ /* 0x000fe80003800000 */
[----:B------:R-:W-:Y:S05]  /*b660*/  @!P5 BRA `(.L_x_13625) ;  /* 0x000000000008d947 */ /* 0x000fea0003800000 */
[----:B------:R1:W-:Y:S04]  /*b670*/  REDG.E.ADD.F32.FTZ.RN.STRONG.GPU desc[UR22][R128.64+-0xc80], R186 ;  /* 0xfff380ba800079a6 */ /* 0x0003e8000c10f396 */
[----:B0-----:R1:W-:Y:S02]  /*b680*/  REDG.E.ADD.F32.FTZ.RN.STRONG.GPU desc[UR22][R126.64+-0xc80], R155 ;  /* 0xfff3809b7e0079a6 */ /* 0x0013e4000c10f396 */
.L_x_13625:
[----:B------:R-:W-:Y:S05]  /*b690*/  BSYNC B0 ;  /* 0x0000000000007941 */ /* 0x000fea0003800000 */
.L_x_13624:
[----:B0--3--:R0:W3:Y:S01]  /*b6a0*/  LDS R123, [R156+0x2500] ;  /* 0x002500009c7b7984 */ /* 0x0090e20000000800 */
        /* <DEDUP_REMOVED lines=9> */
[----:B---3--:R0:W-:Y:S02]  /*b740*/  REDG.E.ADD.F32.FTZ.RN.STRONG.GPU desc[UR22][R126.64+-0xc00], R123 ;  /* 0xfff4007b7e0079a6 */ /* 0x0081e4000c10f396 */
.L_x_13627:
[----:B------:R-:W-:Y:S05]  /*b750*/  BSYNC B0 ;  /* 0x0000000000007941 */ /* 0x000fea0003800000 */
.L_x_13626:
[----:B------:R-:W0:Y:S01]  /*b760*/  LDS R157, [R157+0x2580] ;  /* 0x002580009d9d7984 */ /* 0x000e220000000800 */
[----:B------:R-:W-:Y:S04]  /*b770*/  BSSY B0, `(.L_x_13628) ;  /* 0x0000004000007945 */ /* 0x000fe80003800000 */
[----:B------:R-:W-:Y:S05]  /*b780*/  @!P1 BRA `(.L_x_13629) ;  /* 0x0000000000089947 */ /* 0x000fea0003800000 */
[----:B------:R1:W-:Y:S04]  /*b790*/  REDG.E.ADD.F32.FTZ.RN.STRONG.GPU desc[UR22][R128.64+-0xb80], R188 ;  /* 0xfff480bc800079a6 */ /* 0x0003e8000c10f396 */
[----:B0-----:R1:W-:Y:S02]  /*b7a0*/  REDG.E.ADD.F32.FTZ.RN.STRONG.GPU desc[UR22][R126.64+-0xb80], R157 ;  /* 0xfff4809d7e0079a6 */ /* 0x0013e4000c10f396 */
.L_x_13629:
[----:B------:R-:W-:Y:S05]  /*b7b0*/  BSYNC B0 ;  /* 0x0000000000007941 */ /* 0x000fea0003800000 */
.L_x_13628:
[----:B0--3--:R0:W3:Y:S01]  /*b7c0*/  LDS R123, [R158+0x2600] ;  /* 0x002600009e7b7984 */ /* 0x0090e20000000800 */
[----:B------:R-:W-:Y:S04]  /*b7d0*/  BSSY B0, `(.L_x_13630) ;  /* 0x0000004000007945 */ /* 0x000fe80003800000 */
[----:B------:R-:W-:Y:S05]  /*b7e0*/  @!P2 BRA `(.L_x_13631) ;  /* 0x000000000008a947 */ /* 0x000fea0003800000 */
[----:B------:R0:W-:Y:S04]  /*b7f0*/  REDG.E.ADD.F32.FTZ.RN.STRONG.GPU desc[UR22][R128.64+-0xb00], R189 ;  /* 0xfff500bd800079a6 */ /* 0x0001e8000c10f396 */
[----:B---3--:R0:W-:Y:S02]  /*b800*/  REDG.E.ADD.F32.FTZ.RN.STRONG.GPU desc[UR22][R126.64+-0xb00], R123 ;  /* 0xfff5007b7e0079a6 */ /* 0x0081e4000c10f396 */
.L_x_13631:
[----:B------:R-:W-:Y:S05]  /*b810*/  BSYNC B0 ;  /* 0x0000000000007941 */ /* 0x000fea0003800000 */
.L_x_13630:
[----:B------:R-:W0:Y:S01]  /*b820*/  LDS R159, [R159+0x2680] ;  /* 0x002680009f9f7984 */ /* 0x000e220000000800 */
[----:B------:R-:W-:Y:S04]  /*b830*/  BSSY B0, `(.L_x_13632) ;  /* 0x0000004000007945 */ /* 0x000fe80003800000 */
[----:B------:R-:W-:Y:S05]  /*b840*/  @!P3 BRA `(.L_x_13633) ;  /* 0x000000000008b947 */ /* 0x000fea0003800000 */
[----:B------:R1:W-:Y:S04]  /*b850*/  REDG.E.ADD.F32.FTZ.RN.STRONG.GPU desc[UR22][R128.64+-0xa80], R190 ;  /* 0xfff580be800079a6 */ /* 0x0003e8000c10f396 */
[----:B0-----:R1:W-:Y:S02]  /*b860*/  REDG.E.ADD.F32.FTZ.RN.STRONG.GPU desc[UR22][R126.64+-0xa80], R159 ;  /* 0xfff5809f7e0079a6 */ /* 0x0013e4000c10f396 */
.L_x_13633:
[----:B------:R-:W-:Y:S05]  /*b870*/  BSYNC B0 ;  /* 0x0000000000007941 */ /* 0x000fea0003800000 */
.L_x_13632:
[----:B0--3--:R0:W3:Y:S01]  /*b880*/  LDS R123, [R160+0x2700] ;  /* 0x00270000a07b7984 */ /* 0x0090e20000000800 */
[----:B------:R-:W-:Y:S04]  /*b890*/  BSSY B0, `(.L_x_13634) ;  /* 0x0000004000007945 */ /* 0x000fe80003800000 */
[----:B------:R-:W-:Y:S05]  /*b8a0*/  @!P4 BRA `(.L_x_13635) ;  /* 0x000000000008c947 */ /* 0x000fea0003800000 */
[----:B------:R0:W-:Y:S04]  /*b8b0*/  REDG.E.ADD.F32.FTZ.RN.STRONG.GPU desc[UR22][R128.64+-0xa00], R191 ;  /* 0xfff600bf800079a6 */ /* 0x0001e8000c10f396 */
[----:B---3--:R0:W-:Y:S02]  /*b8c0*/  REDG.E.ADD.F32.FTZ.RN.STRONG.GPU desc[UR22][R126.64+-0xa00], R123 ;  /* 0xfff6007b7e0079a6 */ /* 0x0081e4000c10f396 */
.L_x_13635:
[----:B------:R-:W-:Y:S05]  /*b8d0*/  BSYNC B0 ;  /* 0x0000000000007941 */ /* 0x000fea0003800000 */
.L_x_13634:
[----:B------:R-:W0:Y:S01]  /*b8e0*/  LDS R161, [R161+0x2780] ;  /* 0x00278000a1a17984 */ /* 0x000e220000000800 */
[----:B------:R-:W-:Y:S04]  /*b8f0*/  BSSY B0, `(.L_x_13636) ;  /* 0x0000004000007945 */ /* 0x000fe80003800000 */
[----:B------:R-:W-:Y:S05]  /*b900*/  @!P5 BRA `(.L_x_13637) ;  /* 0x000000000008d947 */ /* 0x000fea0003800000 */
[----:B------:R1:W-:Y:S04]  /*b910*/  REDG.E.ADD.F32.FTZ.RN.STRONG.GPU desc[UR22][R128.64+-0x980], R192 ;  /* 0xfff680c0800079a6 */ /* 0x0003e8000c10f396 */
[----:B0-----:R1:W-:Y:S02]  /*b920*/  REDG.E.ADD.F32.FTZ.RN.STRONG.GPU desc[UR22][R126.64+-0x980], R161 ;  /* 0xfff680a17e0079a6 */ /* 0x0013e4000c10f396 */
.L_x_13637:
[----:B------:R-:W-:Y:S05]  /*b930*/  BSYNC B0 ;  /* 0x0000000000007941 */ /* 0x000fea0003800000 */
.L_x_13636:
        /* <DEDUP_REMOVED lines=11> */
.L_x_13639:
[----:B------:R-:W-:Y:S05]  /*b9f0*/  BSYNC B0 ;  /* 0x0000000000007941 */ /* 0x000fea0003800000 */
.L_x_13638:
[----:B------:R-:W0:Y:S01]  /*ba00*/  LDS R163, [R163+0x2880] ;  /* 0x00288000a3a37984 */ /* 0x000e220000000800 */
[----:B------:R-:W-:Y:S04]  /*ba10*/  BSSY B0, `(.L_x_13640) ;  /* 0x0000004000007945 */ /* 0x000fe80003800000 */
[----:B------:R-:W-:Y:S05]  /*ba20*/  @!P1 BRA `(.L_x_13641) ;  /* 0x0000000000089947 */ /* 0x000fea0003800000 */
[----:B------:R1:W-:Y:S04]  /*ba30*/  REDG.E.ADD.F32.FTZ.RN.STRONG.GPU desc[UR22][R128.64+-0x880], R194 ;  /* 0xfff780c2800079a6 */ /* 0x0003e8000c10f396 */
[----:B0-----:R1:W-:Y:S02]  /*ba40*/  REDG.E.ADD.F32.FTZ.RN.STRONG.GPU desc[UR22][R126.64+-0x880], R163 ;  /* 0xfff780a37e0079a6 */ /* 0x0013e4000c10f396 */
.L_x_13641:
[----:B------:R-:W-:Y:S05]  /*ba50*/  BSYNC B0 ;  /* 0x0000000000007941 */ /* 0x000fea0003800000 */
.L_x_13640:
[----:B0--3--:R0:W3:Y:S01]  /*ba60*/  LDS R123, [R164+0x2900] ;  /* 0x00290000a47b7984 */ /* 0x0090e20000000800 */
[----:B------:R-:W-:Y:S04]  /*ba70*/  BSSY B0, `(.L_x_13642) ;  /* 0x0000004000007945 */ /* 0x000fe80003800000 */
[----:B------:R-:W-:Y:S05]  /*ba80*/  @!P2 BRA `(.L_x_13643) ;  /* 0x000000000008a947 */ /* 0x000fea0003800000 */
[----:B------:R0:W-:Y:S04]  /*ba90*/  REDG.E.ADD.F32.FTZ.RN.STRONG.GPU desc[UR22][R128.64+-0x800], R195 ;  /* 0xfff800c3800079a6 */ /* 0x0001e8000c10f396 */
[----:B---3--:R0:W-:Y:S02]  /*baa0*/  REDG.E.ADD.F32.FTZ.RN.STRONG.GPU desc[UR22][R126.64+-0x800], R123 ;  /* 0xfff8007b7e0079a6 */ /* 0x0081e4000c10f396 */
.L_x_13643:
[----:B------:R-:W-:Y:S05]  /*bab0*/  BSYNC B0 ;  /* 0x0000000000007941 */ /* 0x000fea0003800000 */
.L_x_13642:
[----:B------:R-:W0:Y:S01]  /*bac0*/  LDS R165, [R165+0x2980] ;  /* 0x00298000a5a57984 */ /* 0x000e220000000800 */
[----:B------:R-:W-:Y:S04]  /*bad0*/  BSSY B0, `(.L_x_13644) ;  /* 0x0000004000007945 */ /* 0x000fe80003800000 */
[----:B------:R-:W-:Y:S05]  /*bae0*/  @!P3 BRA `(.L_x_13645) ;  /* 0x000000000008b947 */ /* 0x000fea0003800000 */
[----:B------:R1:W-:Y:S04]  /*baf0*/  REDG.E.ADD.F32.FTZ.RN.STRONG.GPU desc[UR22][R128.64+-0x780], R196 ;  /* 0xfff880c4800079a6 */ /* 0x0003e8000c10f396 */
[----:B0-----:R1:W-:Y:S02]  /*bb00*/  REDG.E.ADD.F32.FTZ.RN.STRONG.GPU desc[UR22][R126.64+-0x780], R165 ;  /* 0xfff880a57e0079a6 */ /* 0x0013e4000c10f396 */
.L_x_13645:
[----:B------:R-:W-:Y:S05]  /*bb10*/  BSYNC B0 ;  /* 0x0000000000007941 */ /* 0x000fea0003800000 */
.L_x_13644:
[----:B0--3--:R0:W3:Y:S01]  /*bb20*/  LDS R123, [R166+0x2a00] ;  /* 0x002a0000a67b7984 */ /* 0x0090e20000000800 */
[----:B------:R-:W-:Y:S04]  /*bb30*/  BSSY B0, `(.L_x_13646) ;  /* 0x0000004000007945 */ /* 0x000fe80003800000 */
[----:B------:R-:W-:Y:S05]  /*bb40*/  @!P4 BRA `(.L_x_13647) ;  /* 0x000000000008c947 */ /* 0x000fea0003800000 */
[----:B------:R0:W-:Y:S04]  /*bb50*/  REDG.E.ADD.F32.FTZ.RN.STRONG.GPU desc[UR22][R128.64+-0x700], R197 ;  /* 0xfff900c5800079a6 */ /* 0x0001e8000c10f396 */
[----:B---3--:R0:W-:Y:S02]  /*bb60*/  REDG.E.ADD.F32.FTZ.RN.STRONG.GPU desc[UR22][R126.64+-0x700], R123 ;  /* 0xfff9007b7e0079a6 */ /* 0x0081e4000c10f396 */
.L_x_13647:
[----:B------:R-:W-:Y:S05]  /*bb70*/  BSYNC B0 ;  /* 0x0000000000007941 */ /* 0x000fea0003800000 */
.L_x_13646:
[----:B------:R-:W0:Y:S01]  /*bb80*/  LDS R167, [R167+0x2a80] ;  /* 0x002a8000a7a77984 */ /* 0x000e220000000800 */
[----:B------:R-:W-:Y:S04]  /*bb90*/  BSSY B0, `(.L_x_13648) ;  /* 0x0000004000007945 */ /* 0x000fe80003800000 */
[----:B------:R-:W-:Y:S05]  /*bba0*/  @!P5 BRA `(.L_x_13649) ;  /* 0x000000000008d947 */ /* 0x000fea0003800000 */
[----:B------:R1:W-:Y:S04]  /*bbb0*/  REDG.E.ADD.F32.FTZ.RN.STRONG.GPU desc[UR22][R128.64+-0x680], R198 ;  /* 0xfff980c6800079a6 */ /* 0x0003e8000c10f396 */
[----:B0-----:R1:W-:Y:S02]  /*bbc0*/  REDG.E.ADD.F32.FTZ.RN.STRONG.GPU desc[UR22][R126.64+-0x680], R167 ;  /* 0xfff980a77e0079a6 */ /* 0x0013e4000c10f396 */
.L_x_13649:
[----:B------:R-:W-:Y:S05]  /*bbd0*/  BSYNC B0 ;  /* 0x0000000000007941 */ /* 0x000fea0003800000 */
.L_x_13648:
        /* <DEDUP_REMOVED lines=11> */
.L_x_13651:
[----:B------:R-:W-:Y:S05]  /*bc90*/  BSYNC B0 ;  /* 0x0000000000007941 */ /* 0x000fea0003800000 */
.L_x_13650:
[----:B------:R-:W0:Y:S01]  /*bca0*/  LDS R169, [R169+0x2b80] ;  /* 0x002b8000a9a97984 */ /* 0x000e220000000800 */
[----:B------:R-:W-:Y:S04]  /*bcb0*/  BSSY B0, `(.L_x_13652) ;  /* 0x0000004000007945 */ /* 0x000fe80003800000 */
[----:B------:R-:W-:Y:S05]  /*bcc0*/  @!P1 BRA `(.L_x_13653) ;  /* 0x0000000000089947 */ /* 0x000fea0003800000 */
[----:B------:R1:W-:Y:S04]  /*bcd0*/  REDG.E.ADD.F32.FTZ.RN.STRONG.GPU desc[UR22][R128.64+-0x580], R200 ;  /* 0xfffa80c8800079a6 */ /* 0x0003e8000c10f396 */
[----:B0-----:R1:W-:Y:S02]  /*bce0*/  REDG.E.ADD.F32.FTZ.RN.STRONG.GPU desc[UR22][R126.64+-0x580], R169 ;  /* 0xfffa80a97e0079a6 */ /* 0x0013e4000c10f396 */
.L_x_13653:
[----:B------:R-:W-:Y:S05]  /*bcf0*/  BSYNC B0 ;  /* 0x0000000000007941 */ /* 0x000fea0003800000 */
.L_x_13652:
[----:B0--3--:R0:W3:Y:S01]  /*bd00*/  LDS R123, [R170+0x2c00] ;  /* 0x002c0000aa7b7984 */ /* 0x0090e20000000800 */
[----:B------:R-:W-:Y:S04]  /*bd10*/  BSSY B0, `(.L_x_13654) ;  /* 0x0000004000007945 */ /* 0x000fe80003800000 */
[----:B------:R-:W-:Y:S05]  /*bd20*/  @!P2 BRA `(.L_x_13655) ;  /* 0x000000000008a947 */ /* 0x000fea0003800000 */
[----:B------:R0:W-:Y:S04]  /*bd30*/  REDG.E.ADD.F32.FTZ.RN.STRONG.GPU desc[UR22][R128.64+-0x500], R201 ;  /* 0xfffb00c9800079a6 */ /* 0x0001e8000c10f396 */
[----:B---3--:R0:W-:Y:S02]  /*bd40*/  REDG.E.ADD.F32.FTZ.RN.STRONG.GPU desc[UR22][R126.64+-0x500], R123 ;  /* 0xfffb007b7e0079a6 */ /* 0x0081e4000c10f396 */
.L_x_13655:
[----:B------:R-:W-:Y:S05]  /*bd50*/  BSYNC B0 ;  /* 0x0000000000007941 */ /* 0x000fea0003800000 */
.L_x_13654:
[----:B------:R-:W0:Y:S01]  /*bd60*/  LDS R171, [R171+0x2c80] ;  /* 0x002c8000abab7984 */ /* 0x000e220000000800 */
[----:B------:R-:W-:Y:S04]  /*bd70*/  BSSY B0, `(.L_x_13656) ;  /* 0x0000004000007945 */ /* 0x000fe80003800000 */
[----:B------:R-:W-:Y:S05]  /*bd80*/  @!P3 BRA `(.L_x_13657) ;  /* 0x000000000008b947 */ /* 0x000fea0003800000 */
[----:B------:R1:W-:Y:S04]  /*bd90*/  REDG.E.ADD.F32.FTZ.RN.STRONG.GPU desc[UR22][R128.64+-0x480], R202 ;  /* 0xfffb80ca800079a6 */ /* 0x0003e8000c10f396 */
[----:B0-----:R1:W-:Y:S02]  /*bda0*/  REDG.E.ADD.F32.FTZ.RN.STRONG.GPU desc[UR22][R126.64+-0x480], R171 ;  /* 0xfffb80ab7e0079a6 */ /* 0x0013e4000c10f396 */
.L_x_13657:
[----:B------:R-:W-:Y:S05]  /*bdb0*/  BSYNC B0 ;  /* 0x0000000000007941 */ /* 0x000fea0003800000 */
.L_x_13656:
[----:B0--3--:R0:W3:Y:S01]  /*bdc0*/  LDS R123, [R172+0x2d00] ;  /* 0x002d0000ac7b7984 */ /* 0x0090e20000000800 */
[----:B------:R-:W-:Y:S04]  /*bdd0*/  BSSY B0, `(.L_x_13658) ;  /* 0x0000004000007945 */ /* 0x000fe80003800000 */
[----:B------:R-:W-:Y:S05]  /*bde0*/  @!P4 BRA `(.L_x_13659) ;  /* 0x000000000008c947 */ /* 0x000fea0003800000 */
[----:B------:R0:W-:Y:S04]  /*bdf0*/  REDG.E.ADD.F32.FTZ.RN.STRONG.GPU desc[UR22][R128.64+-0x400], R203 ;  /* 0xfffc00cb800079a6 */ /* 0x0001e8000c10f396 */
[----:B---3--:R0:W-:Y:S02]  /*be00*/  REDG.E.ADD.F32.FTZ.RN.STRONG.GPU desc[UR22][R126.64+-0x400], R123 ;  /* 0xfffc007b7e0079a6 */ /* 0x0081e4000c10f396 */
.L_x_13659:
[----:B------:R-:W-:Y:S05]  /*be10*/  BSYNC B0 ;  /* 0x0000000000007941 */ /* 0x000fea0003800000 */
.L_x_13658:
[----:B------:R-:W0:Y:S01]  /*be20*/  LDS R173, [R173+0x2d80] ;  /* 0x002d8000adad7984 */ /* 0x000e220000000800 */
[----:B------:R-:W-:Y:S04]  /*be30*/  BSSY B0, `(.L_x_13660) ;  /* 0x0000004000007945 */ /* 0x000fe80003800000 */
[----:B------:R-:W-:Y:S05]  /*be40*/  @!P5 BRA `(.L_x_13661) ;  /* 0x000000000008d947 */ /* 0x000fea0003800000 */
[----:B------:R1:W-:Y:S04]  /*be50*/  REDG.E.ADD.F32.FTZ.RN.STRONG.GPU desc[UR22][R128.64+-0x380], R204 ;  /* 0xfffc80cc800079a6 */ /* 0x0003e8000c10f396 */
[----:B0-----:R1:W-:Y:S02]  /*be60*/  REDG.E.ADD.F32.FTZ.RN.STRONG.GPU desc[UR22][R126.64+-0x380], R173 ;  /* 0xfffc80ad7e0079a6 */ /* 0x0013e4000c10f396 */
.L_x_13661:
[----:B------:R-:W-:Y:S05]  /*be70*/  BSYNC B0 ;  /* 0x0000000000007941 */ /* 0x000fea0003800000 */
.L_x_13660:
        /* <DEDUP_REMOVED lines=11> */
.L_x_13663:
[----:B------:R-:W-:Y:S05]  /*bf30*/  BSYNC B0 ;  /* 0x0000000000007941 */ /* 0x000fea0003800000 */
.L_x_13662:
[----:B------:R-:W0:Y:S01]  /*bf40*/  LDS R175, [R175+0x2e80] ;  /* 0x002e8000afaf7984 */ /* 0x000e220000000800 */
[----:B------:R-:W-:Y:S04]  /*bf50*/  BSSY B0, `(.L_x_13664) ;  /* 0x0000004000007945 */ /* 0x000fe80003800000 */
[----:B------:R-:W-:Y:S05]  /*bf60*/  @!P1 BRA `(.L_x_13665) ;  /* 0x0000000000089947 */ /* 0x000fea0003800000 */
[----:B------:R1:W-:Y:S04]  /*bf70*/  REDG.E.ADD.F32.FTZ.RN.STRONG.GPU desc[UR22][R128.64+-0x280], R206 ;  /* 0xfffd80ce800079a6 */ /* 0x0003e8000c10f396 */
[----:B0-----:R1:W-:Y:S02]  /*bf80*/  REDG.E.ADD.F32.FTZ.RN.STRONG.GPU desc[UR22][R126.64+-0x280], R175 ;  /* 0xfffd80af7e0079a6 */ /* 0x0013e4000c10f396 */
.L_x_13665:
[----:B------:R-:W-:Y:S05]  /*bf90*/  BSYNC B0 ;  /* 0x0000000000007941 */ /* 0x000fea0003800000 */
.L_x_13664:
[----:B0--3--:R0:W3:Y:S01]  /*bfa0*/  LDS R123, [R176+0x2f00] ;  /* 0x002f0000b07b7984 */ /* 0x0090e20000000800 */
[----:B------:R-:W-:Y:S04]  /*bfb0*/  BSSY B0, `(.L_x_13666) ;  /* 0x0000004000007945 */ /* 0x000fe80003800000 */
[----:B------:R-:W-:Y:S05]  /*bfc0*/  @!P2 BRA `(.L_x_13667) ;  /* 0x000000000008a947 */ /* 0x000fea0003800000 */
[----:B------:R0:W-:Y:S04]  /*bfd0*/  REDG.E.ADD.F32.FTZ.RN.STRONG.GPU desc[UR22][R128.64+-0x200], R207 ;  /* 0xfffe00cf800079a6 */ /* 0x0001e8000c10f396 */
[----:B---3--:R0:W-:Y:S02]  /*bfe0*/  REDG.E.ADD.F32.FTZ.RN.STRONG.GPU desc[UR22][R126.64+-0x200], R123 ;  /* 0xfffe007b7e0079a6 */ /* 0x0081e4000c10f396 */
.L_x_13667:
[----:B------:R-:W-:Y:S05]  /*bff0*/  BSYNC B0 ;  /* 0x0000000000007941 */ /* 0x000fea0003800000 */
.L_x_13666:
[----:B------:R-:W0:Y:S01]  /*c000*/  LDS R177, [R177+0x2f80] ;  /* 0x002f8000b1b17984 */ /* 0x000e220000000800 */
[----:B------:R-:W-:Y:S04]  /*c010*/  BSSY B0, `(.L_x_13668) ;  /* 0x0000004000007945 */ /* 0x000fe80003800000 */
[----:B------:R-:W-:Y:S05]  /*c020*/  @!P3 BRA `(.L_x_13669) ;  /* 0x000000000008b947 */ /* 0x000fea0003800000 */
[----:B------:R1:W-:Y:S04]  /*c030*/  REDG.E.ADD.F32.FTZ.RN.STRONG.GPU desc[UR22][R128.64+-0x180], R208 ;  /* 0xfffe80d0800079a6 */ /* 0x0003e8000c10f396 */
[----:B0-----:R1:W-:Y:S02]  /*c040*/  REDG.E.ADD.F32.FTZ.RN.STRONG.GPU desc[UR22][R126.64+-0x180], R177 ;  /* 0xfffe80b17e0079a6 */ /* 0x0013e4000c10f396 */
.L_x_13669:
[----:B------:R-:W-:Y:S05]  /*c050*/  BSYNC B0 ;  /* 0x0000000000007941 */ /* 0x000fea0003800000 */
.L_x_13668:
[----:B0--3--:R0:W3:Y:S01]  /*c060*/  LDS R123, [R178+0x3000] ;  /* 0x00300000b27b7984 */ /* 0x0090e20000000800 */
[----:B------:R-:W-:Y:S04]  /*c070*/  BSSY B0, `(.L_x_13670) ;  /* 0x0000004000007945 */ /* 0x000fe80003800000 */
[----:B------:R-:W-:Y:S05]  /*c080*/  @!P4 BRA `(.L_x_13671) ;  /* 0x000000000008c947 */ /* 0x000fea0003800000 */
[----:B------:R0:W-:Y:S04]  /*c090*/  REDG.E.ADD.F32.FTZ.RN.STRONG.GPU desc[UR22][R128.64+-0x100], R209 ;  /* 0xffff00d1800079a6 */ /* 0x0001e8000c10f396 */
[----:B---3--:R0:W-:Y:S02]  /*c0a0*/  REDG.E.ADD.F32.FTZ.RN.STRONG.GPU desc[UR22][R126.64+-0x100], R123 ;  /* 0xffff007b7e0079a6 */ /* 0x0081e4000c10f396 */
.L_x_13671:
[----:B------:R-:W-:Y:S05]  /*c0b0*/  BSYNC B0 ;  /* 0x0000000000007941 */ /* 0x000fea0003800000 */
.L_x_13670:
[----:B------:R-:W0:Y:S01]  /*c0c0*/  LDS R179, [R179+0x3080] ;  /* 0x00308000b3b37984 */ /* 0x000e220000000800 */
[----:B------:R-:W-:Y:S04]  /*c0d0*/  BSSY B0, `(.L_x_13672) ;  /* 0x0000004000007945 */ /* 0x000fe80003800000 */
[----:B------:R-:W-:Y:S05]  /*c0e0*/  @!P5 BRA `(.L_x_13673) ;  /* 0x000000000008d947 */ /* 0x000fea0003800000 */
[----:B------:R1:W-:Y:S04]  /*c0f0*/  REDG.E.ADD.F32.FTZ.RN.STRONG.GPU desc[UR22][R128.64+-0x80], R210 ;  /* 0xffff80d2800079a6 */ /* 0x0003e8000c10f396 */
[----:B0-----:R1:W-:Y:S02]  /*c100*/  REDG.E.ADD.F32.FTZ.RN.STRONG.GPU desc[UR22][R126.64+-0x80], R179 ;  /* 0xffff80b37e0079a6 */ /* 0x0013e4000c10f396 */
.L_x_13673:
[----:B------:R-:W-:Y:S05]  /*c110*/  BSYNC B0 ;  /* 0x0000000000007941 */ /* 0x000fea0003800000 */
.L_x_13672:
[----:B0--3--:R-:W0:Y:S01]  /*c120*/  SHFL.DOWN PT, R123, R64, 0x1, 0x1f ;  /* 0x08201f00407b7f89 */ /* 0x009e2200000e0000 */
[C---:B------:R-:W-:Y:S01]  /*c130*/  ISETP.GT.AND P1, PT, R119.reuse, 0x1e, PT ;  /* 0x0000001e7700780c */ /* 0x040fe20003f24270 */
[----:B------:R-:W-:Y:S01]  /*c140*/  FMUL.FTZ R20, R20, R68 ;  /* 0x0000004414147220 */ /* 0x000fe20000410000 */
[----:B------:R-:W-:Y:S01]  /*c150*/  FMUL.FTZ R214, R144, R214 ;  /* 0x000000d690d67220 */ /* 0x000fe20000410000 */
[----:B------:R-:W3:Y:S01]  /*c160*/  SHFL.DOWN PT, R122, R65, 0x1, 0x1f ;  /* 0x08201f00417a7f89 */ /* 0x000ee200000e0000 */
[----:B------:R-:W-:Y:S01]  /*c170*/  ISETP.NE.AND P2, PT, R119, RZ, PT ;  /* 0x000000ff7700720c */ /* 0x000fe20003f45270 */
[----:B------:R-:W-:Y:S01]  /*c180*/  FFMA.FTZ R146, R145, R213, R146 ;  /* 0x000000d591927223 */ /* 0x000fe20000010092 */
        /* <DEDUP_REMOVED lines=23> */
[----:B------:R-:W-:Y:S01]  /*c300*/  ISETP.GT.AND P1, PT, R119, 0x1d, PT ;  /* 0x0000001d7700780c */ /* 0x000fe20003f24270 */
[----:B------:R-:W-:Y:S01]  /*c310*/  FFMA.FTZ R30, R30, R29, R137 ;  /* 0x0000001d1e1e7223 */ /* 0x000fe20000010089 */
[----:B------:R-:W-:Y:S01]  /*c320*/  FFMA.FTZ R31, R31, R32, R134 ;  /* 0x000000201f1f7223 */ /* 0x000fe20000010086 */
[----:B------:R-:W3:Y:S01]  /*c330*/  SHFL.DOWN PT, R122, R65, 0x2, 0x1f ;  /* 0x08401f00417a7f89 */ /* 0x000ee200000e0000 */
[----:B------:R-:W-:Y:S01]  /*c340*/  BSSY B0, `(.L_x_13674) ;  /* 0x000002e000007945 */ /* 0x000fe20003800000 */
[----:B------:R-:W-:Y:S01]  /*c350*/  FADD.FTZ R80, R138, R80 ;  /* 0x000000508a507221 */ /* 0x000fe20000010000 */
[----:B------:R-:W-:Y:S01]  /*c360*/  FFMA.FTZ R61, R45, R20, R61 ;  /* 0x000000142d3d7223 */ /* 0x000fe2000001003d */
        /* <DEDUP_REMOVED lines=19> */
[----:B------:R-:W-:Y:S01]  /*c4a0*/  FFMA.FTZ R123, R18, R66, R212 ;  /* 0x00000042127b7223 */ /* 0x000fe200000100d4 */
[----:B---3--:R-:W-:-:S03]  /*c4b0*/  @!P1 FADD.FTZ R65, R65, R122 ;  /* 0x0000007a41419221 */ /* 0x008fc60000010000 */
[----:B------:R-:W0:Y:S01]  /*c4c0*/  SHFL.DOWN PT, R125, R64, 0x10, 0x1f ;  /* 0x0a001f00407d7f89 */ /* 0x000e2200000e0000 */
[----:B------:R-:W-:Y:S01]  /*c4d0*/  ISETP.GT.AND P1, PT, R119, 0xf, PT ;  /* 0x0000000f7700780c */ /* 0x000fe20003f24270 */
[-C--:B------:R-:W-:Y:S01]  /*c4e0*/  FFMA.FTZ R146, R17, R123.reuse, R146 ;  /* 0x0000007b11927223 */ /* 0x080fe20000010092 */
[----:B------:R-:W-:Y:S01]  /*c4f0*/  FFMA.FTZ R17, R19, R20, R214 ;  /* 0x0000001413117223 */ /* 0x000fe200000100d6 */
[----:B------:R-:W3:Y:S01]  /*c500*/  SHFL.DOWN PT, R122, R65, 0x10, 0x1f ;  /* 0x0a001f00417a7f89 */ /* 0x000ee200000e0000 */
[----:B------:R-:W-:Y:S01]  /*c510*/  FFMA.FTZ R60, R44, R123, R60 ;  /* 0x0000007b2c3c7223 */ /* 0x000fe2000001003c */
[----:B------:R-:W-:Y:S01]  /*c520*/  FADD.FTZ R79, R146, R79 ;  /* 0x0000004f924f7221 */ /* 0x000fe20000010000 */
[----:B------:R-:W-:-:S07]  /*c530*/  FADD.FTZ R78, R17, R78 ;  /* 0x0000004e114e7221 */ /* 0x000fce0000010000 */
[----:B0-----:R-:W-:Y:S01]  /*c540*/  @!P1 FADD.FTZ R64, R64, R125 ;  /* 0x0000007d40409221 */ /* 0x001fe20000010000 */
[----:B---3--:R-:W-:-:S04]  /*c550*/  @!P1 FADD.FTZ R65, R65, R122 ;  /* 0x0000007a41419221 */ /* 0x008fc80000010000 */
[----:B------:R-:W-:Y:S02]  /*c560*/  MOV R18, R64 ;  /* 0x0000004000127202 */ /* 0x000fe40000000f00 */
[----:B------:R-:W-:-:S05]  /*c570*/  MOV R19, R65 ;  /* 0x0000004100137202 */ /* 0x000fca0000000f00 */
[----:B------:R0:W-:Y:S01]  /*c580*/  @!P2 STS.64 [UR18+0x3188], R18 ;  /* 0x00318812ff00a988 */ /* 0x0001e20008000a12 */
[----:B------:R-:W-:Y:S06]  /*c590*/  BAR.SYNC.DEFER_BLOCKING 0x0 ;  /* 0x0000000000007b1d */ /* 0x000fec0000010000 */
[----:B------:R-:W-:Y:S05]  /*c5a0*/  @P0 BRA `(.L_x_13675) ;  /* 0x00000000001c0947 */ /* 0x000fea0003800000 */
[----:B------:R-:W-:Y:S02]  /*c5b0*/  UISETP.NE.AND UP0, UPT, UR16, UR15, UPT ;  /* 0x0000000f1000728c */ /* 0x000fe4000bf05270 */
[----:B------:R-:W-:-:S04]  /*c5c0*/  ULEA UR21, UR6, UR18, 0x3 ;  /* 0x0000001206157291 */ /* 0x000fc8000f8e183f */
[----:B------:R-:W-:-:S13]  /*c5d0*/  PLOP3.LUT P0, PT, PT, PT, UP0, 0x80, 0x0 ;  /* 0x000000000000781c */ /* 0x000fda0003f0f008 */
[----:B------:R-:W0:Y:S02]  /*c5e0*/  @P0 LDS.64 R20, [UR21+0x56d0] ;  /* 0x0056d015ff140984 */ /* 0x000e240008000a00 */
[----:B0-----:R-:W-:Y:S01]  /*c5f0*/  @P0 FADD.FTZ R19, R19, R21 ;  /* 0x0000001513130221 */ /* 0x001fe20000010000 */
[----:B------:R-:W-:-:S05]  /*c600*/  @P0 FADD.FTZ R18, R18, R20 ;  /* 0x0000001412120221 */ /* 0x000fca0000010000 */
[----:B------:R3:W-:Y:S02]  /*c610*/  STS.64 [UR21+0x56d0], R18 ;  /* 0x0056d012ff007988 */ /* 0x0007e40008000a15 */
.L_x_13675:
[----:B------:R-:W-:Y:S05]  /*c620*/  BSYNC B0 ;  /* 0x0000000000007941 */ /* 0x000fea0003800000 */
.L_x_13674:
[----:B------:R-:W-:Y:S02]  /*c630*/  UIADD3 UR6, UR6, 0x1, URZ ;  /* 0x0000000106067890 */ /* 0x000fe4000fffe03f */
[----:B------:R-:W-:Y:S02]  /*c640*/  UIADD3 UR7, UP1, UR7, 0x1, URZ ;  /* 0x0000000107077890 */ /* 0x000fe4000ff3e03f */
[----:B------:R-:W-:Y:S02]  /*c650*/  UISETP.GE.AND UP0, UPT, UR6, UR55, UPT ;  /* 0x000000370600728c */ /* 0x000fe4000bf06270 */
[----:B------:R-:W-:-:S04]  /*c660*/  UIADD3.X UR8, URZ, UR8, URZ, UP1, !UPT ;  /* 0x000000083f087290 */ /* 0x000fc80008ffe43f */
[----:B------:R-:W-:-:S13]  /*c670*/  PLOP3.LUT P0, PT, PT, PT, UP0, 0x80, 0x0 ;  /* 0x000000000000781c */ /* 0x000fda0003f0f008 */
[----:B------:R-:W-:Y:S05]  /*c680*/  @!P0 BRA `(.L_x_13676) ;  /* 0xffffff6000b08947 */ /* 0x000fea000383ffff */
.L_x_13597:
        /* <DEDUP_REMOVED lines=9> */
[----:B------:R-:W-:Y:S01]  /*c720*/  PRMT R0, R72, 0x7632, R0 ;  /* 0x0000763248007816 */ /* 0x000fe20000000000 */
[----:B------:R-:W-:Y:S01]  /*c730*/  ULDC.64 UR26, c[0x0][0x3a8] ;  /* 0x0000ea00001a7ab9 */ /* 0x000fe20000000a00 */
[----:B------:R-:W-:Y:S01]  /*c740*/  PRMT R2, R62, 0x7632, R2 ;  /* 0x000076323e027816 */ /* 0x000fe20000000002 */
[----:B------:R-:W-:Y:S01]  /*c750*/  UIMAD.WIDE.U32 UR6, UR10, UR20, URZ ;  /* 0x000000140a0672a5 */ /* 0x000fe2000f8e003f */
[----:B------:R-:W-:Y:S01]  /*c760*/  PRMT R3, R60, 0x7632, R3 ;  /* 0x000076323c037816 */ /* 0x000fe20000000003 */
[----:B------:R-:W-:Y:S01]  /*c770*/  UIMAD UR28, UR28, UR26, URZ ;  /* 0x0000001a1c1c72a4 */ /* 0x000fe2000f8e023f */
[----:B------:R-:W-:Y:S01]  /*c780*/  ISETP.NE.AND P0, PT, R120, RZ, PT ;  /* 0x000000ff7800720c */ /* 0x000fe20003f05270 */
        /* <DEDUP_REMOVED lines=12> */
[----:B------:R0:W-:Y:S04]  /*c850*/  STS.U16 [R102+0x6], R2 ;  /* 0x0000060266007388 */ /* 0x0001e80000000400 */
[----:B------:R1:W-:Y:S01]  /*c860*/  STS.U16 [R102+0xa], R3 ;  /* 0x00000a0366007388 */ /* 0x0003e20000000400 */
[----:B-----5:R-:W-:-:S03]  /*c870*/  PRMT R0, R58, 0x7632, R0 ;  /* 0x000076323a007816 */ /* 0x020fc60000000000 */
[----:B------:R5:W-:Y:S01]  /*c880*/  STS.U16 [R102+0x12], R4 ;  /* 0x0000120466007388 */ /* 0x000be20000000400 */
[----:B0-----:R-:W-:-:S03]  /*c890*/  PRMT R2, R52, 0x7632, R2 ;  /* 0x0000763234027816 */ /* 0x001fc60000000002 */
[----:B------:R-:W-:Y:S01]  /*c8a0*/  STS.U16 [R102], R72 ;  /* 0x0000004866007388 */ /* 0x000fe20000000400 */
[----:B-1----:R-:W-:-:S03]  /*c8b0*/  PRMT R3, R50, 0x7632, R3 ;  /* 0x0000763232037816 */ /* 0x002fc60000000003 */
[----:B------:R-:W-:Y:S01]  /*c8c0*/  STS.U16 [R102+0x4], R62 ;  /* 0x0000043e66007388 */ /* 0x000fe20000000400 */
[----:B-----5:R-:W-:-:S03]  /*c8d0*/  MOV R4, UR17 ;  /* 0x0000001100047c02 */ /* 0x020fc60008000f00 */
        /* <DEDUP_REMOVED lines=12> */
[----:B0-----:R-:W-:-:S03]  /*c9a0*/  SHF.L.U32 R2, R120, 0x4, RZ ;  /* 0x0000000478027819 */ /* 0x001fc600000006ff */
[----:B------:R-:W-:Y:S01]  /*c9b0*/  LDS.U16 R11, [R117+0x40] ;  /* 0x00004000750b7984 */ /* 0x000fe20000000400 */
[----:B-1----:R-:W-:-:S03]  /*c9c0*/  LOP3.LUT R3, R2, 0xfffffe00, RZ, 0xc0, !PT ;  /* 0xfffffe0002037812 */ /* 0x002fc600078ec0ff */
        /* <DEDUP_REMOVED lines=37> */
.L_x_13678:
[----:B------:R-:W-:Y:S05]  /*cc20*/  BSYNC B0 ;  /* 0x0000000000007941 */ /* 0x000fea0003800000 */
.L_x_13677:
[----:B------:R-:W3:Y:S01]  /*cc30*/  LDL.LU R18, [R1+0x14] ;  /* 0x0000140001127983 */ /* 0x000ee20000300800 */
        /* <DEDUP_REMOVED lines=21> */
[----:B0-----:R-:W-:-:S02]  /*cd90*/  MOV R6, UR29 ;  /* 0x0000001d00067c02 */ /* 0x001fc40008000f00 */
[C---:B------:R-:W-:Y:S02]  /*cda0*/  LEA.HI.X R5, R71.reuse, UR21, R8, 0x1, P1 ;  /* 0x0000001547057c11 */ /* 0x040fe400088f0c08 */
[C---:B------:R-:W-:Y:S02]  /*cdb0*/  LEA R4, P1, R6.reuse, R4, 0x1 ;  /* 0x0000000406047211 */ /* 0x040fe400078208ff */
[----:B------:R-:W-:Y:S02]  /*cdc0*/  MOV R7, UR6 ;  /* 0x0000000600077c02 */ /* 0x000fe40008000f00 */
        /* <DEDUP_REMOVED lines=114> */
[----:B------:R-:W-:-:S04]  /*d4f0*/  UIMAD.WIDE.U32 UR18, UR10, UR26, URZ ;  /* 0x0000001a0a1272a5 */ /* 0x000fc8000f8e003f */
        /* <DEDUP_REMOVED lines=16> */
.L_x_13680:
[----:B------:R-:W-:Y:S05]  /*d600*/  BSYNC B0 ;  /* 0x0000000000007941 */ /* 0x000fea0003800000 */
.L_x_13679:
        /* <DEDUP_REMOVED lines=26> */
[-C--:B------:R-:W-:Y:S01]  /*d7b0*/  ISETP.GE.AND P2, PT, R53, R6.reuse, PT ;  /* 0x000000063500720c */ /* 0x080fe20003f46270 */
[----:B------:R-:W-:Y:S01]  /*d7c0*/  UIADD3.X UR12, UR12, -0x1, URZ, UP1, !UPT ;  /* 0xffffffff0c0c7890 */ /* 0x000fe20008ffe43f */
[-C--:B------:R-:W-:Y:S01]  /*d7d0*/  ISETP.GE.AND P0, PT, R49, R6.reuse, PT ;  /* 0x000000063100720c */ /* 0x080fe20003f06270 */
[----:B------:R3:W-:Y:S01]  /*d7e0*/  @!P3 STG.E.U16 desc[UR22][R2.64], R117 ;  /* 0x000000750200b986 */ /* 0x0007e2000c101516 */
        /* <DEDUP_REMOVED lines=28> */
.L_x_13596:
[----:B------:R-:W-:Y:S02]  /*d9b0*/  ULDC.64 UR4, c[0x0][0x3d8] ;  /* 0x0000f60000047ab9 */ /* 0x000fe40000000a00 */
[----:B------:R-:W-:-:S04]  /*d9c0*/  ISETP.NE.U32.AND P0, PT, RZ, UR4, PT ;  /* 0x00000004ff007c0c */ /* 0x000fc8000bf05070 */
[----:B------:R-:W-:-:S13]  /*d9d0*/  ISETP.NE.AND.EX P0, PT, RZ, UR5, PT, P0 ;  /* 0x00000005ff007c0c */ /* 0x000fda000bf05300 */
[----:B------:R-:W-:Y:S05]  /*d9e0*/  @!P0 BRA `(.L_x_13682) ;  /* 0x0000000000688947 */ /* 0x000fea0003800000 */
[----:B------:R-:W3:Y:S01]  /*d9f0*/  LDL.LU R2, [R1+0x18] ;  /* 0x0000180001027983 */ /* 0x000ee20000300800 */
[----:B------:R-:W-:Y:S01]  /*da00*/  BSSY B0, `(.L_x_13682) ;  /* 0x0000018000007945 */ /* 0x000fe20003800000 */
[----:B------:R-:W0:Y:S01]  /*da10*/  S2R R4, SR_LANEID ;  /* 0x0000000000047919 */ /* 0x000e220000000000 */
[----:B------:R-:W1:Y:S01]  /*da20*/  S2R R6, SR_TID.X ;  /* 0x0000000000067919 */ /* 0x000e620000002100 */
[----:B0-----:R-:W-:-:S13]  /*da30*/  ISETP.NE.AND P1, PT, R4, RZ, PT ;  /* 0x000000ff0400720c */ /* 0x001fda0003f25270 */
[----:B------:R-:W0:Y:S01]  /*da40*/  @!P1 S2R R7, SR_CgaCtaId ;  /* 0x0000000000079919 */ /* 0x000e220000008800 */
[----:B---3--:R-:W3:Y:S02]  /*da50*/  SHFL.DOWN P0, R0, R2, 0x1, 0x1f ;  /* 0x08201f0002007f89 */ /* 0x008ee40000000000 */
[----:B---3--:R-:W-:-:S05]  /*da60*/  @P0 FADD R0, R0, R2 ;  /* 0x0000000200000221 */ /* 0x008fca0000000000 */
[----:B------:R-:W3:Y:S02]  /*da70*/  SHFL.DOWN P0, R3, R0, 0x2, 0x1f ;  /* 0x08401f0000037f89 */ /* 0x000ee40000000000 */
[----:B---3--:R-:W-:Y:S01]  /*da80*/  @P0 FADD R3, R0, R3 ;  /* 0x0000000300030221 */ /* 0x008fe20000000000 */
[----:B------:R-:W-:-:S04]  /*da90*/  @!P1 MOV R0, 0x400 ;  /* 0x0000040000009802 */ /* 0x000fc80000000f00 */
[----:B------:R-:W3:Y:S01]  /*daa0*/  SHFL.DOWN P0, R2, R3, 0x4, 0x1f ;  /* 0x08801f0003027f89 */ /* 0x000ee20000000000 */
[----:B0-----:R-:W-:Y:S01]  /*dab0*/  @!P1 LEA R7, R7, R0, 0x18 ;  /* 0x0000000007079211 */ /* 0x001fe200078ec0ff */
[----:B---3--:R-:W-:-:S05]  /*dac0*/  @P0 FADD R2, R3, R2 ;  /* 0x0000000203020221 */ /* 0x008fca0000000000 */
        /* <DEDUP_REMOVED lines=11> */
.L_x_13683:
[----:B------:R-:W-:Y:S05]  /*db80*/  BSYNC B0 ;  /* 0x0000000000007941 */ /* 0x000fea0003800000 */
.L_x_13682:
[----:B------:R-:W-:Y:S01]  /*db90*/  ULDC.64 UR4, c[0x0][0x3f8] ;  /* 0x0000fe0000047ab9 */ /* 0x000fe20000000a00 */
[----:B------:R-:W-:Y:S01]  /*dba0*/  BSSY B0, `(.L_x_13684) ;  /* 0x0000020000007945 */ /* 0x000fe20003800000 */
[----:B------:R-:W-:-:S04]  /*dbb0*/  ISETP.NE.U32.AND P0, PT, RZ, UR4, PT ;  /* 0x00000004ff007c0c */ /* 0x000fc8000bf05070 */
[----:B------:R-:W-:-:S13]  /*dbc0*/  ISETP.NE.AND.EX P0, PT, RZ, UR5, PT, P0 ;  /* 0x00000005ff007c0c */ /* 0x000fda000bf05300 */
[----:B------:R-:W-:Y:S05]  /*dbd0*/  @!P0 BRA `(.L_x_13685) ;  /* 0x00000000006c8947 */ /* 0x000fea0003800000 */
[----:B-1----:R-:W3:Y:S01]  /*dbe0*/  LDL.LU R2, [R1+0x14] ;  /* 0x0000140001027983 */ /* 0x002ee20000300800 */
[----:B0-----:R-:W0:Y:S01]  /*dbf0*/  S2R R4, SR_LANEID ;  /* 0x0000000000047919 */ /* 0x001e220000000000 */
[----:B------:R-:W1:Y:S01]  /*dc00*/  S2R R7, SR_TID.X ;  /* 0x0000000000077919 */ /* 0x000e620000002100 */
[----:B------:R-:W-:Y:S01]  /*dc10*/  BAR.SYNC.DEFER_BLOCKING 0x0 ;  /* 0x0000000000007b1d */ /* 0x000fe20000010000 */
        /* <DEDUP_REMOVED lines=23> */
.L_x_13685:
[----:B0-----:R-:W0:Y:S02]  /*dd90*/  S2R R7, SR_TID.X ;  /* 0x0000000000077919 */ /* 0x001e240000002100 */
.L_x_13686:
[----:B------:R-:W-:Y:S05]  /*dda0*/  BSYNC B0 ;  /* 0x0000000000007941 */ /* 0x000fea0003800000 */
.L_x_13684:
        /* <DEDUP_REMOVED lines=15> */
.L_x_13687:
[C---:B------:R-:W-:Y:S02]  /*dea0*/  LEA R0, R7.reuse, UR7, 0x3 ;  /* 0x0000000707007c11 */ /* 0x040fe4000f8e18ff */
[----:B-1-3--:R-:W-:Y:S02]  /*deb0*/  SHF.R.S32.HI R4, RZ, 0x1f, R7 ;  /* 0x0000001fff047819 */ /* 0x00afe40000011407 */
        /* <DEDUP_REMOVED lines=17> */
.L_x_13688:
        /* <DEDUP_REMOVED lines=11> */
.L_x_18976:


//--------------------- .text._Z25selective_scan_bwd_kernelI32Selective_Scan_bwd_kernel_traitsILi32ELi16ELb0ELb1ELb1ELb0ELb1EN3c108BFloat16ENS1_7complexIfEEEEv12SSMParamsBwd --------------------------
	.section	.text._Z25selective_scan_bwd_kernelI32Selective_Scan_bwd_kernel_traitsILi32ELi16ELb0ELb1ELb1ELb0ELb1EN3c108BFloat16ENS1_7complexIfEEEEv12SSMParamsBwd,"ax",@progbits
	.align	128
        .global         _Z25selective_scan_bwd_kernelI32Selective_Scan_bwd_kernel_traitsILi32ELi16ELb0ELb1ELb1ELb0ELb1EN3c108BFloat16ENS1_7complexIfEEEEv12SSMParamsBwd
        .type           _Z25selective_scan_bwd_kernelI32Selective_Scan_bwd_kernel_traitsILi32ELi16ELb0ELb1ELb1ELb0ELb1EN3c108BFloat16ENS1_7complexIfEEEEv12SSMParamsBwd,@function
        .size           _Z25selective_scan_bwd_kernelI32Selective_Scan_bwd_kernel_traitsILi32ELi16ELb0ELb1ELb1ELb0ELb1EN3c108BFloat16ENS1_7complexIfEEEEv12SSMParamsBwd,(.L_x_18977 - _Z25selective_scan_bwd_kernelI32Selective_Scan_bwd_kernel_traitsILi32ELi16ELb0ELb1ELb1ELb0ELb1EN3c108BFloat16ENS1_7complexIfEEEEv12SSMParamsBwd)
        .other          _Z25selective_scan_bwd_kernelI32Selective_Scan_bwd_kernel_traitsILi32ELi16ELb0ELb1ELb1ELb0ELb1EN3c108BFloat16ENS1_7complexIfEEEEv12SSMParamsBwd,@"STO_CUDA_ENTRY STV_DEFAULT"
_Z25selective_scan_bwd_kernelI32Selective_Scan_bwd_kernel_traitsILi32ELi16ELb0ELb1ELb1ELb0ELb1EN3c108BFloat16ENS1_7complexIfEEEEv12SSMParamsBwd:
.text._Z25selective_scan_bwd_kernelI32Selective_Scan_bwd_kernel_traitsILi32ELi16ELb0ELb1ELb1ELb0ELb1EN3c108BFloat16ENS1_7complexIfEEEEv12SSMParamsBwd:
        /* <DEDUP_REMOVED lines=64> */
[----:B------:R-:W-:Y:S02]  /*0400*/  UIMAD.WIDE.U32 UR12, UR10, UR6, URZ ;  /* 0x000000060a0c72a5 */ /* 0x000fe4000f8e003f */
[----:B------:R-:W-:Y:S02]  /*0410*/  @UP1 ULEA.HI.X UR59, UR46, UR33, UR11, 0x2, UP2 ;  /* 0x000000212e3b1291 */ /* 0x000fe400090f140b */
[----:B------:R-:W-:Y:S01]  /*0420*/  UIMAD UR19, UR10, UR7, UR19 ;  /* 0x000000070a1372a4 */ /* 0x000fe2000f8e0213 */
[----:B-1----:R-:W-:Y:S01]  /*0430*/  IADD3 R0, R0, 0xffffffe, RZ ;  /* 0x0ffffffe00007810 */ /* 0x002fe20007ffe0ff */
[----:B------:R-:W-:Y:S02]  /*0440*/  UIMAD.WIDE.U32 UR6, UR10, UR8, URZ ;  /* 0x000000080a0672a5 */ /* 0x000fe4000f8e003f */
[----:B------:R-:W-:-:S02]  /*0450*/  UIMAD UR18, UR10, UR9, UR18 ;  /* 0x000000090a1272a4 */ /* 0x000fc4000f8e0212 */
[----:B------:R-:W-:Y:S01]  /*0460*/  UIADD3 UR23, UR23, UR15, URZ ;  /* 0x0000000f17177290 */ /* 0x000fe2000fffe03f */
[----:B------:R-:W1:Y:S01]  /*0470*/  F2I.FTZ.U32.TRUNC.NTZ R0, R0 ;  /* 0x0000000000007305 */ /* 0x000e62000021f000 */
[----:B------:R-:W-:Y:S02]  /*0480*/  UIMAD.WIDE.U32 UR8, UR10, UR24, URZ ;  /* 0x000000180a0872a5 */ /* 0x000fe4000f8e003f */
[----:B------:R-:W-:Y:S01]  /*0490*/  UIMAD UR14, UR10, UR25, UR14 ;  /* 0x000000190a0e72a4 */ /* 0x000fe2000f8e020e */
[----:B------:R-:W-:Y:S02]  /*04a0*/  ULDC UR15, c[0x0][0x224] ;  /* 0x00008900000f7ab9 */ /* 0x000fe40000000800 */
[----:B------:R-:W-:Y:S01]  /*04b0*/  ULDC.64 UR24, c[0x0][0x288] ;  /* 0x0000a20000187ab9 */ /* 0x000fe20000000a00 */
[----:B------:R-:W-:Y:S02]  /*04c0*/  ULEA UR29, UR15, 0xfffffe00, 0x9 ;  /* 0xfffffe000f1d7891 */ /* 0x000fe4000f8e483f */
[----:B------:R-:W-:-:S02]  /*04d0*/  UIMAD UR26, UR11, UR24, URZ ;  /* 0x000000180b1a72a4 */ /* 0x000fc4000f8e023f */
[----:B------:R-:W-:Y:S02]  /*04e0*/  UIMAD.WIDE.U32 UR22, UR46, UR24, UR22 ;  /* 0x000000182e1672a5 */ /* 0x000fe4000f8e0016 */
[----:B------:R-:W-:Y:S01]  /*04f0*/  UIADD3 UR17, UR17, UR28, URZ ;  /* 0x0000001c11117290 */ /* 0x000fe2000fffe03f */
[----:B-1----:R-:W-:Y:S01]  /*0500*/  R2UR UR5, R0 ;  /* 0x00000000000572ca */ /* 0x002fe200000e0000 */
[----:B------:R-:W-:Y:S02]  /*0510*/  UIMAD UR26, UR46, UR25, UR26 ;  /* 0x000000192e1a72a4 */ /* 0x000fe4000f8e021a */
[----:B------:R-:W-:Y:S01]  /*0520*/  IABS R0, UR46 ;  /* 0x0000002e00007c13 */ /* 0x000fe20008000000 */
[----:B------:R-:W-:Y:S02]  /*0530*/  USHF.R.S32.HI UR28, URZ, 0x1f, UR29 ;  /* 0x0000001f3f1c7899 */ /* 0x000fe4000801141d */
[----:B------:R-:W-:Y:S01]  /*0540*/  UIADD3 UR48, UP2, UR29, UR22, URZ ;  /* 0x000000161d307290 */ /* 0x000fe2000ff5e03f */
[----:B------:R-:W-:Y:S01]  /*0550*/  R2UR UR31, R0 ;  /* 0x00000000001f72ca */ /* 0x000fe200000e0000 */
[----:B------:R-:W-:Y:S01]  /*0560*/  ULDC.64 UR24, c[0x0][0x298] ;  /* 0x0000a60000187ab9 */ /* 0x000fe20000000a00 */
[----:B------:R-:W-:-:S02]  /*0570*/  UIADD3 UR13, UR13, UR19, URZ ;  /* 0x000000130d0d7290 */ /* 0x000fc4000fffe03f */
[----:B------:R-:W-:Y:S02]  /*0580*/  UIADD3.X UR26, UR28, UR23, UR26, UP2, !UPT ;  /* 0x000000171c1a7290 */ /* 0x000fe400097fe41a */
[----:B------:R-:W-:Y:S02]  /*0590*/  UIMAD.WIDE.U32 UR16, UR46, UR24, UR16 ;  /* 0x000000182e1072a5 */ /* 0x000fe4000f8e0010 */
[----:B------:R-:W-:Y:S02]  /*05a0*/  UIADD3 UR27, URZ, -UR5, URZ ;  /* 0x800000053f1b7290 */ /* 0x000fe4000fffe03f */
[----:B------:R-:W-:Y:S02]  /*05b0*/  UIADD3 UR7, UR7, UR18, URZ ;  /* 0x0000001207077290 */ /* 0x000fe4000fffe03f */
[----:B------:R-:W-:Y:S02]  /*05c0*/  UIMAD UR27, UR27, UR34, URZ ;  /* 0x000000221b1b72a4 */ /* 0x000fe4000f8e023f */
[----:B------:R-:W-:-:S02]  /*05d0*/  ULEA UR18, UR15, 0xfffffc00, 0xa ;  /* 0xfffffc000f127891 */ /* 0x000fc4000f8e503f */
[----:B------:R-:W-:Y:S02]  /*05e0*/  UIMAD.WIDE.U32 UR4, UR5, UR27, UR4 ;  /* 0x0000001b050472a5 */ /* 0x000fe4000f8e0004 */
[----:B------:R-:W-:Y:S02]  /*05f0*/  USHF.R.S32.HI UR19, URZ, 0x1f, UR18 ;  /* 0x0000001f3f137899 */ /* 0x000fe40008011412 */
[----:B------:R-:W-:Y:S02]  /*0600*/  UIMAD.WIDE.U32 UR32, UR5, UR31, URZ ;  /* 0x0000001f052072a5 */ /* 0x000fe4000f8e003f */
[----:B------:R-:W-:Y:S01]  /*0610*/  UIMAD UR32, UR11, UR24, URZ ;  /* 0x000000180b2072a4 */ /* 0x000fe2000f8e023f */
[----:B------:R-:W-:Y:S02]  /*0620*/  ULDC.64 UR4, c[0x0][0x330] ;  /* 0x0000cc0000047ab9 */ /* 0x000fe40000000a00 */
[----:B------:R-:W-:Y:S02]  /*0630*/  UIMAD UR11, UR11, UR4, URZ ;  /* 0x000000040b0b72a4 */ /* 0x000fe4000f8e023f */
[----:B------:R-:W-:Y:S01]  /*0640*/  UMOV UR27, UR33 ;  /* 0x00000021001b7c82 */ /* 0x000fe20008000000 */
[----:B------:R-:W-:-:S02]  /*0650*/  UIMAD UR32, UR46, UR25, UR32 ;  /* 0x000000192e2072a4 */ /* 0x000fc4000f8e0220 */
[----:B------:R-:W-:Y:S02]  /*0660*/  UIADD3 UR33, -UR27, URZ, URZ ;  /* 0x0000003f1b217290 */ /* 0x000fe4000fffe13f */
[----:B------:R-:W-:Y:S02]  /*0670*/  UIMAD UR52, UR46, UR5, UR11 ;  /* 0x000000052e3472a4 */ /* 0x000fe4000f8e020b */
[----:B------:R-:W-:Y:S02]  /*0680*/  UIMAD UR31, UR34, UR33, UR31 ;  /* 0x00000021221f72a4 */ /* 0x000fe4000f8e021f */
[----:B------:R-:W-:Y:S02]  /*0690*/  ULOP3.LUT UR11, UR46, UR30, URZ, 0x3c, !UPT ;  /* 0x0000001e2e0b7292 */ /* 0x000fe4000f8e3c3f */
[----:B------:R-:W-:Y:S01]  /*06a0*/  UISETP.GT.U32.AND UP1, UPT, UR34, UR31, UPT ;  /* 0x0000001f2200728c */ /* 0x000fe2000bf24070 */
[----:B------:R-:W-:Y:S01]  /*06b0*/  ULDC.64 UR24, c[0x0][0x2f0] ;  /* 0x0000bc0000187ab9 */ /* 0x000fe20000000a00 */
[----:B------:R-:W-:-:S02]  /*06c0*/  UIMAD.WIDE.U32 UR4, UR46, UR4, UR12 ;  /* 0x000000042e0472a5 */ /* 0x000fc4000f8e000c */
[----:B------:R-:W-:Y:S01]  /*06d0*/  ULEA UR49, UP3, UR48, UR24, 0x1 ;  /* 0x0000001830317291 */ /* 0x000fe2000f86083f */
[----:B------:R-:W-:-:S03]  /*06e0*/  ULDC.64 UR12, c[0x0][0x2f8] ;  /* 0x0000be00000c7ab9 */ /* 0x000fc60000000a00 */
[----:B------:R-:W-:-:S03]  /*06f0*/  ULEA.HI.X UR48, UR48, UR25, UR26, 0x1, UP3 ;  /* 0x0000001930307291 */ /* 0x000fc600098f0c1a */
[----:B------:R-:W-:Y:S02]  /*0700*/  @!UP1 UIADD3 UR31, UR31, -UR34, URZ ;  /* 0x800000221f1f9290 */ /* 0x000fe4000fffe03f */
[----:B------:R-:W-:Y:S02]  /*0710*/  @!UP1 UIADD3 UR27, UR27, 0x1, URZ ;  /* 0x000000011b1b9890 */ /* 0x000fe4000fffe03f */
[----:B------:R-:W-:Y:S02]  /*0720*/  UISETP.GE.U32.AND UP2, UPT, UR31, UR34, UPT ;  /* 0x000000221f00728c */ /* 0x000fe4000bf46070 */
[----:B------:R-:W-:Y:S02]  /*0730*/  UISETP.GE.AND UP1, UPT, UR11, URZ, UPT ;  /* 0x0000003f0b00728c */ /* 0x000fe4000bf26270 */
[----:B------:R-:W-:Y:S02]  /*0740*/  UIADD3 UR50, UP3, UR29, UR16, URZ ;  /* 0x000000101d327290 */ /* 0x000fe4000ff7e03f */
[----:B------:R-:W-:-:S02]  /*0750*/  UIADD3 UR29, UP4, UR29, UR4, URZ ;  /* 0x000000041d1d7290 */ /* 0x000fc4000ff9e03f */
[----:B------:R-:W-:Y:S02]  /*0760*/  UIADD3.X UR16, UR28, UR17, UR32, UP3, !UPT ;  /* 0x000000111c107290 */ /* 0x000fe40009ffe420 */
[----:B------:R-:W-:Y:S02]  /*0770*/  ULEA UR51, UP3, UR50, UR12, 0x1 ;  /* 0x0000000c32337291 */ /* 0x000fe4000f86083f */
[----:B------:R-:W-:Y:S02]  /*0780*/  @UP2 UIADD3 UR27, UR27, 0x1, URZ ;  /* 0x000000011b1b2890 */ /* 0x000fe4000fffe03f */
[----:B------:R-:W-:Y:S02]  /*0790*/  UISETP.NE.AND UP2, UPT, UR30, URZ, UPT ;  /* 0x0000003f1e00728c */ /* 0x000fe4000bf45270 */
[----:B------:R-:W-:Y:S02]  /*07a0*/  ULEA.HI.X UR50, UR50, UR13, UR16, 0x1, UP3 ;  /* 0x0000000d32327291 */ /* 0x000fe400098f0c10 */
[----:B------:R-:W-:Y:S01]  /*07b0*/  UIADD3.X UR52, UR28, UR5, UR52, UP4, !UPT ;  /* 0x000000051c347290 */ /* 0x000fe2000a7fe434 */
[----:B------:R-:W-:Y:S01]  /*07c0*/  UMOV UR11, UR27 ;  /* 0x0000001b000b7c82 */ /* 0x000fe20008000000 */
[----:B------:R-:W-:Y:S01]  /*07d0*/  ULDC.64 UR12, c[0x0][0x3b8] ;  /* 0x0000ee00000c7ab9 */ /* 0x000fe20000000a00 */
[----:B------:R-:W-:-:S02]  /*07e0*/  @!UP1 UIADD3 UR11, -UR11, URZ, URZ ;  /* 0x0000003f0b0b9290 */ /* 0x000fc4000fffe13f */
[----:B------:R-:W-:Y:S02]  /*07f0*/  ULEA UR53, UP1, UR29, UR12, 0x1 ;  /* 0x0000000c1d357291 */ /* 0x000fe4000f82083f */
[----:B------:R-:W-:Y:S01]  /*0800*/  @!UP2 ULOP3.LUT UR11, URZ, UR30, URZ, 0x33, !UPT ;  /* 0x0000001e3f0ba292 */ /* 0x000fe2000f8e333f */
[----:B------:R-:W-:Y:S01]  /*0810*/  ULDC.64 UR16, c[0x0][0x258] ;  /* 0x0000960000107ab9 */ /* 0x000fe20000000a00 */
[----:B------:R-:W-:Y:S02]  /*0820*/  ULEA.HI.X UR52, UR29, UR13, UR52, 0x1, UP1 ;  /* 0x0000000d1d347291 */ /* 0x000fe400088f0c34 */
[----:B------:R-:W-:Y:S02]  /*0830*/  USHF.R.S32.HI UR22, URZ, 0x1f, UR11 ;  /* 0x0000001f3f167899 */ /* 0x000fe4000801140b */
[----:B------:R-:W-:Y:S02]  /*0840*/  UIMAD.WIDE.U32 UR12, UR11, UR16, UR6 ;  /* 0x000000100b0c72a5 */ /* 0x000fe4000f8e0006 */
[----:B------:R-:W-:-:S02]  /*0850*/  UIMAD UR4, UR22, UR16, URZ ;  /* 0x00000010160472a4 */ /* 0x000fc4000f8e023f */
[----:B------:R-:W-:Y:S02]  /*0860*/  UIADD3 UR7, UR9, UR14, URZ ;  /* 0x0000000e09077290 */ /* 0x000fe4000fffe03f */
[----:B------:R-:W-:Y:S02]  /*0870*/  UIMAD UR6, UR11, UR17, UR4 ;  /* 0x000000110b0672a4 */ /* 0x000fe4000f8e0204 */
[----:B------:R-:W-:Y:S01]  /*0880*/  UIADD3 UR9, UP1, UR18, UR12, URZ ;  /* 0x0000000c12097290 */ /* 0x000fe2000ff3e03f */
[----:B------:R-:W-:Y:S01]  /*0890*/  ULDC.64 UR16, c[0x0][0x278] ;  /* 0x00009e0000107ab9 */ /* 0x000fe20000000a00 */
[----:B------:R-:W-:Y:S02]  /*08a0*/  UIADD3 UR6, UR13, UR6, URZ ;  /* 0x000000060d067290 */ /* 0x000fe4000fffe03f */
[----:B------:R-:W-:Y:S01]  /*08b0*/  UIMAD UR13, UR22, UR16, URZ ;  /* 0x00000010160d72a4 */ /* 0x000fe2000f8e023f */
[----:B------:R-:W-:Y:S02]  /*08c0*/  ULDC.64 UR4, c[0x0][0x2d8] ;  /* 0x0000b60000047ab9 */ /* 0x000fe40000000a00 */
[----:B------:R-:W-:Y:S01]  /*08d0*/  @UP0 ULDC UR22, c[0x0][0x21c] ;  /* 0x0000870000160ab9 */ /* 0x000fe20000000800 */
[----:B------:R-:W-:-:S02]  /*08e0*/  ULEA UR12, UP2, UR9, UR4, 0x1 ;  /* 0x00000004090c7291 */ /* 0x000fc4000f84083f */
[----:B------:R-:W-:Y:S02]  /*08f0*/  UIMAD UR17, UR11, UR17, UR13 ;  /* 0x000000110b1172a4 */ /* 0x000fe4000f8e020d */
[----:B------:R-:W-:Y:S01]  /*0900*/  UIADD3.X UR4, UR19, UR6, URZ, UP1, !UPT ;  /* 0x0000000613047290 */ /* 0x000fe20008ffe43f */
[----:B------:R-:W-:Y:S02]  /*0910*/  @UP0 ULDC UR13, c[0x0][0x214] ;  /* 0x00008500000d0ab9 */ /* 0x000fe40000000800 */
[----:B------:R-:W-:Y:S01]  /*0920*/  UMOV UR6, UR8 ;  /* 0x0000000800067c82 */ /* 0x000fe20008000000 */
[----:B------:R-:W-:Y:S02]  /*0930*/  @UP0 UIMAD UR13, UR10, UR13, UR46 ;  /* 0x0000000d0a0d02a4 */ /* 0x000fe4000f8e022e */
[----:B------:R-:W-:Y:S02]  /*0940*/  UISETP.GE.AND UP1, UPT, UR15, 0x1, UPT ;  /* 0x000000010f00788c */ /* 0x000fe4000bf26270 */
[----:B------:R-:W-:-:S02]  /*0950*/  UIMAD.WIDE.U32 UR6, UR11, UR16, UR6 ;  /* 0x000000100b0672a5 */ /* 0x000fc4000f8e0006 */
[----:B------:R-:W-:Y:S02]  /*0960*/  ULEA.HI.X UR16, UR9, UR5, UR4, 0x1, UP2 ;  /* 0x0000000509107291 */ /* 0x000fe400090f0c04 */
[----:B------:R-:W-:Y:S01]  /*0970*/  @UP0 UIMAD UR13, UR13, UR15, URZ ;  /* 0x0000000f0d0d02a4 */ /* 0x000fe2000f8e023f */
[----:B------:R-:W-:Y:S01]  /*0980*/  UMOV UR4, URZ ;  /* 0x0000003f00047c82 */ /* 0x000fe20008000000 */
[----:B------:R-:W-:Y:S02]  /*0990*/  UIADD3 UR18, UP2, UR18, UR6, URZ ;  /* 0x0000000612127290 */ /* 0x000fe4000ff5e03f */
[----:B------:R-:W-:Y:S02]  /*09a0*/  @UP0 UIMAD UR13, UR13, UR22, URZ ;  /* 0x000000160d0d02a4 */ /* 0x000fe4000f8e023f */
[----:B------:R-:W-:Y:S01]  /*09b0*/  UIADD3 UR17, UR7, UR17, URZ ;  /* 0x0000001107117290 */ /* 0x000fe2000fffe03f */
[----:B------:R-:W-:Y:S01]  /*09c0*/  @UP0 ULDC.64 UR22, c[0x0][0x310] ;  /* 0x0000c40000160ab9 */ /* 0x000fe20000000a00 */
[----:B------:R-:W-:Y:S01]  /*09d0*/  ULDC.64 UR8, c[0x0][0x2e0] ;  /* 0x0000b80000087ab9 */ /* 0x000fe20000000a00 */
[----:B------:R-:W-:-:S02]  /*09e0*/  @UP0 UIMAD.WIDE UR22, UR13, 0x10, UR22 ;  /* 0x000000100d1608a5 */ /* 0x000fc4000f8e0216 */
[----:B------:R-:W-:Y:S02]  /*09f0*/  ULEA UR14, UP3, UR18, UR8, 0x1 ;  /* 0x00000008120e7291 */ /* 0x000fe4000f86083f */
[----:B------:R-:W-:Y:S01]  /*0a00*/  UIADD3.X UR15, UR19, UR17, URZ, UP2, !UPT ;  /* 0x00000011130f7290 */ /* 0x000fe200097fe43f */
[----:B------:R-:W-:Y:S02]  /*0a10*/  UMOV UR5, URZ ;  /* 0x0000003f00057c82 */ /* 0x000fe40008000000 */
[----:B------:R-:W-:Y:S01]  /*0a20*/  @!UP0 UMOV UR22, URZ ;  /* 0x0000003f00168c82 */ /* 0x000fe20008000000 */
[----:B------:R-:W-:Y:S01]  /*0a30*/  ULEA.HI.X UR15, UR18, UR9, UR15, 0x1, UP3 ;  /* 0x00000009120f7291 */ /* 0x000fe200098f0c0f */
[----:B------:R-:W-:Y:S01]  /*0a40*/  @!UP0 UMOV UR23, URZ ;  /* 0x0000003f00178c82 */ /* 0x000fe20008000000 */
[----:B--2---:R-:W-:Y:S02]  /*0a50*/  @P0 R2UR UR4, R2 ;  /* 0x00000000020402ca */ /* 0x004fe400000e0000 */
[----:B------:R-:W-:-:S02]  /*0a60*/  PLOP3.LUT P0, PT, PT, PT, UP1, 0x80, 0x0 ;  /* 0x000000000000781c */ /* 0x000fc40003f0f018 */
[----:B---3--:R-:W-:-:S11]  /*0a70*/  @P1 R2UR UR5, R4 ;  /* 0x00000000040512ca */ /* 0x008fd600000e0000 */
[----:B0-----:R-:W-:Y:S05]  /*0a80*/  @!P0 BRA `(.L_x_13689) ;  /* 0x000000f800b48947 */ /* 0x001fea0003800000 */
[----:B------:R0:W-:Y:S01]  /*0a90*/  STL [R1+0xc], RZ ;  /* 0x00000cff01007387 */ /* 0x0001e20000100800 */
[----:B------:R-:W-:Y:S01]  /*0aa0*/  UMOV UR13, UR16 ;  /* 0x00000010000d7c82 */ /* 0x000fe20008000000 */
[----:B------:R-:W-:Y:S01]  /*0ab0*/  UMOV UR6, URZ ;  /* 0x0000003f00067c82 */ /* 0x000fe20008000000 */
[----:B------:R-:W1:Y:S01]  /*0ac0*/  S2R R119, SR_LANEID ;  /* 0x0000000000777919 */ /* 0x000e620000000000 */
[----:B------:R0:W-:Y:S03]  /*0ad0*/  STL [R1+0x10], RZ ;  /* 0x000010ff01007387 */ /* 0x0001e60000100800 */
.L_x_13779:
[----:B--2---:R-:W2:Y:S01]  /*0ae0*/  S2R R148, SR_TID.X ;  /* 0x0000000000947919 */ /* 0x004ea20000002100 */
        /* <DEDUP_REMOVED lines=53> */
[C---:B------:R-:W-:Y:S01]  /*0e40*/  LOP3.LUT R0, R20.reuse, 0x60, RZ, 0xfc, !PT ;  /* 0x0000006014007812 */ /* 0x040fe200078efcff */
[----:B---3--:R-:W3:Y:S01]  /*0e50*/  @!P0 LDG.E.U16 R5, desc[UR20][R2.64] ;  /* 0x0000001402058981 */ /* 0x008ee2000c1e1500 */
        /* <DEDUP_REMOVED lines=43> */
[----:B-1----:R-:W-:-:S04]  /*1110*/  IADD3 R2, R119, 0xa0, RZ ;  /* 0x000000a077027810 */ /* 0x002fc80007ffe0ff */
[-C--:B------:R-:W-:Y:S02]  /*1120*/  LEA.HI.SX32 R2, R2, R119.reuse, 0x1b ;  /* 0x0000007702027211 */ /* 0x080fe400078fdaff */
[-C--:B------:R-:W-:Y:S02]  /*1130*/  LEA.HI.SX32 R36, R36, R119.reuse, 0x1b ;  /* 0x0000007724247211 */ /* 0x080fe400078fdaff */
[----:B------:R-:W-:Y:S02]  /*1140*/  LEA R113, R2, UR18, 0x1 ;  /* 0x0000001202717c11 */ /* 0x000fe4000f8e08ff */
[----:B------:R-:W-:Y:S02]  /*1150*/  IADD3 R2, R119, 0xc0, RZ ;  /* 0x000000c077027810 */ /* 0x000fe40007ffe0ff */
[-C--:B------:R-:W-:Y:S02]  /*1160*/  LEA.HI.SX32 R38, R38, R119.reuse, 0x1b ;  /* 0x0000007726267211 */ /* 0x080fe400078fdaff */
[----:B------:R-:W-:-:S02]  /*1170*/  LEA.HI.SX32 R40, R40, R119, 0x1b ;  /* 0x0000007728287211 */ /* 0x000fc400078fdaff */
[----:B------:R-:W-:Y:S02]  /*1180*/  LEA R118, R118, UR18, 0x1 ;  /* 0x0000001276767c11 */ /* 0x000fe4000f8e08ff */
[-C--:B------:R-:W-:Y:S02]  /*1190*/  LEA.HI.SX32 R42, R42, R119.reuse, 0x1b ;  /* 0x000000772a2a7211 */ /* 0x080fe400078fdaff */
[----:B------:R-:W-:Y:S02]  /*11a0*/  LEA.HI.SX32 R2, R2, R119, 0x1b ;  /* 0x0000007702027211 */ /* 0x000fe400078fdaff */
[----:B------:R-:W-:Y:S02]  /*11b0*/  LEA R117, R36, UR18, 0x1 ;  /* 0x0000001224757c11 */ /* 0x000fe4000f8e08ff */
[----:B------:R-:W-:Y:S02]  /*11c0*/  LEA R116, R38, UR18, 0x1 ;  /* 0x0000001226747c11 */ /* 0x000fe4000f8e08ff */
[----:B------:R-:W-:-:S02]  /*11d0*/  LEA R115, R40, UR18, 0x1 ;  /* 0x0000001228737c11 */ /* 0x000fc4000f8e08ff */
[C---:B------:R-:W-:Y:S02]  /*11e0*/  IADD3 R36, R119.reuse, 0xe0, RZ ;  /* 0x000000e077247810 */ /* 0x040fe40007ffe0ff */
[----:B------:R-:W-:Y:S02]  /*11f0*/  LEA R114, R42, UR18, 0x1 ;  /* 0x000000122a727c11 */ /* 0x000fe4000f8e08ff */
[----:B------:R-:W-:Y:S02]  /*1200*/  LEA R112, R2, UR18, 0x1 ;  /* 0x0000001202707c11 */ /* 0x000fe4000f8e08ff */
[C---:B------:R-:W-:Y:S02]  /*1210*/  IADD3 R38, R119.reuse, 0x100, RZ ;  /* 0x0000010077267810 */ /* 0x040fe40007ffe0ff */
[C---:B------:R-:W-:Y:S02]  /*1220*/  IADD3 R2, R119.reuse, 0x160, RZ ;  /* 0x0000016077027810 */ /* 0x040fe40007ffe0ff */
[----:B------:R-:W-:-:S02]  /*1230*/  IADD3 R40, R119, 0x120, RZ ;  /* 0x0000012077287810 */ /* 0x000fc40007ffe0ff */
[----:B------:R-:W-:Y:S02]  /*1240*/  IADD3 R42, R119, 0x140, RZ ;  /* 0x00000140772a7810 */ /* 0x000fe40007ffe0ff */
[-C--:B------:R-:W-:Y:S02]  /*1250*/  LEA.HI.SX32 R36, R36, R119.reuse, 0x1b ;  /* 0x0000007724247211 */ /* 0x080fe400078fdaff */
[-C--:B------:R-:W-:Y:S02]  /*1260*/  LEA.HI.SX32 R38, R38, R119.reuse, 0x1b ;  /* 0x0000007726267211 */ /* 0x080fe400078fdaff */
[-C--:B------:R-:W-:Y:S02]  /*1270*/  LEA.HI.SX32 R2, R2, R119.reuse, 0x1b ;  /* 0x0000007702027211 */ /* 0x080fe400078fdaff */
[-C--:B------:R-:W-:Y:S02]  /*1280*/  LEA.HI.SX32 R40, R40, R119.reuse, 0x1b ;  /* 0x0000007728287211 */ /* 0x080fe400078fdaff */
[----:B------:R-:W-:-:S02]  /*1290*/  LEA.HI.SX32 R42, R42, R119, 0x1b ;  /* 0x000000772a2a7211 */ /* 0x000fc400078fdaff */
[----:B------:R-:W-:Y:S02]  /*12a0*/  LEA R111, R36, UR18, 0x1 ;  /* 0x00000012246f7c11 */ /* 0x000fe4000f8e08ff */
[C---:B------:R-:W-:Y:S02]  /*12b0*/  IADD3 R36, R119.reuse, 0x1e0, RZ ;  /* 0x000001e077247810 */ /* 0x040fe40007ffe0ff */
[----:B------:R-:W-:Y:S02]  /*12c0*/  LEA R110, R38, UR18, 0x1 ;  /* 0x00000012266e7c11 */ /* 0x000fe4000f8e08ff */
[----:B------:R-:W-:Y:S02]  /*12d0*/  LEA R107, R2, UR18, 0x1 ;  /* 0x00000012026b7c11 */ /* 0x000fe4000f8e08ff */
[----:B------:R-:W-:Y:S02]  /*12e0*/  LEA R109, R40, UR18, 0x1 ;  /* 0x00000012286d7c11 */ /* 0x000fe4000f8e08ff */
[----:B------:R-:W-:-:S02]  /*12f0*/  SHF.L.U32 R2, R119, 0x4, RZ ;  /* 0x0000000477027819 */ /* 0x000fc400000006ff */
[----:B------:R-:W-:Y:S02]  /*1300*/  LEA R108, R42, UR18, 0x1 ;  /* 0x000000122a6c7c11 */ /* 0x000fe4000f8e08ff */
[----:B------:R-:W-:Y:S02]  /*1310*/  LEA.HI.SX32 R36, R36, R119, 0x1b ;  /* 0x0000007724247211 */ /* 0x000fe400078fdaff */
[----:B------:R-:W-:Y:S02]  /*1320*/  LEA.HI.SX32 R102, R2, R2, 0x1b ;  /* 0x0000000202667211 */ /* 0x000fe400078fdaff */
[----:B------:R-:W-:Y:S02]  /*1330*/  LEA R103, R36, UR18, 0x1 ;  /* 0x0000001224677c11 */ /* 0x000fe4000f8e08ff */
[----:B------:R-:W-:Y:S02]  /*1340*/  LEA R102, R102, UR18, 0x1 ;  /* 0x0000001266667c11 */ /* 0x000fe4000f8e08ff */
[----:B------:R-:W-:-:S02]  /*1350*/  ISETP.GE.AND P2, PT, R20, UR17, PT ;  /* 0x0000001114007c0c */ /* 0x000fc4000bf46270 */
[----:B------:R-:W-:Y:S02]  /*1360*/  ISETP.GE.AND P1, PT, R22, UR17, PT ;  /* 0x0000001116007c0c */ /* 0x000fe4000bf26270 */
[C---:B------:R-:W-:Y:S02]  /*1370*/  LEA R2, P3, R20.reuse, UR51, 0x1 ;  /* 0x0000003314027c11 */ /* 0x040fe4000f8608ff */
[----:B------:R-:W-:Y:S02]  /*1380*/  ISETP.GE.AND P0, PT, R23, UR17, PT ;  /* 0x0000001117007c0c */ /* 0x000fe4000bf06270 */
[----:B------:R-:W-:Y:S02]  /*1390*/  LEA.HI.X R3, R20, UR50, R21, 0x1, P3 ;  /* 0x0000003214037c11 */ /* 0x000fe400098f0c15 */
[----:B------:R-:W-:Y:S02]  /*13a0*/  ISETP.GE.AND P4, PT, R0, UR17, PT ;  /* 0x0000001100007c0c */ /* 0x000fe4000bf86270 */
[----:B------:R-:W-:-:S02]  /*13b0*/  ISETP.GE.AND P6, PT, R8, UR17, PT ;  /* 0x0000001108007c0c */ /* 0x000fc4000bfc6270 */
        /* <DEDUP_REMOVED lines=95> */
[----:B---3--:R0:W-:Y:S04]  /*19b0*/  STS.U16 [R117+0x40], R4 ;  /* 0x0000400475007388 */ /* 0x0081e80000000400 */
        /* <DEDUP_REMOVED lines=97> */
[----:B------:R-:W-:Y:S01]  /*1fd0*/  @!P0 IADD3 R58, P2, R20, R4, RZ ;  /* 0x00000004143a8210 */ /* 0x000fe20007f5e0ff */
[----:B------:R-:W-:Y:S01]  /*1fe0*/  ULDC.64 UR28, c[0x0][0x308] ;  /* 0x0000c200001c7ab9 */ /* 0x000fe20000000a00 */
[----:B------:R-:W-:Y:S01]  /*1ff0*/  ULDC.64 UR8, c[0x0][0x318] ;  /* 0x0000c60000087ab9 */ /* 0x000fe20000000a00 */
[----:B------:R-:W-:-:S02]  /*2000*/  USHF.R.S32.HI UR33, URZ, 0x1f, UR30 ;  /* 0x0000001f3f217899 */ /* 0x000fc4000801141e */
[----:B------:R-:W-:Y:S02]  /*2010*/  UIADD3 UR37, UP0, UR30, UR26, URZ ;  /* 0x0000001a1e257290 */ /* 0x000fe4000ff1e03f */
[----:B------:R-:W-:Y:S01]  /*2020*/  UIADD3 UR36, UP1, UR30, UR24, URZ ;  /* 0x000000181e247290 */ /* 0x000fe2000ff3e03f */
[C---:B------:R-:W-:Y:S01]  /*2030*/  @!P0 IADD3 R53, P1, R20.reuse, R2, RZ ;  /* 0x0000000214358210 */ /* 0x040fe20007f3e0ff */
[----:B------:R-:W-:Y:S01]  /*2040*/  UIADD3.X UR26, UR33, UR34, UR27, UP0, !UPT ;  /* 0x00000022211a7290 */ /* 0x000fe200087fe41b */
[C---:B------:R-:W-:Y:S01]  /*2050*/  @!P0 IADD3.X R5, R21.reuse, UR35, R5, P2, !PT ;  /* 0x0000002315058c10 */ /* 0x040fe200097fe405 */
[----:B------:R-:W-:Y:S01]  /*2060*/  UIADD3.X UR24, UR33, UR35, UR25, UP1, !UPT ;  /* 0x0000002321187290 */ /* 0x000fe20008ffe419 */
[----:B------:R-:W-:Y:S02]  /*2070*/  @!P0 IADD3.X R60, R21, UR34, R3, P1, !PT ;  /* 0x00000022153c8c10 */ /* 0x000fe40008ffe403 */
[C---:B------:R-:W-:Y:S02]  /*2080*/  LEA R2, P2, R20.reuse, UR28, 0x1 ;  /* 0x0000001c14027c11 */ /* 0x040fe4000f8408ff */
[----:B------:R-:W-:-:S02]  /*2090*/  LEA R48, P1, R20, UR8, 0x1 ;  /* 0x0000000814307c11 */ /* 0x000fc4000f8208ff */
[----:B------:R-:W-:Y:S02]  /*20a0*/  MOV R59, UR37 ;  /* 0x00000025003b7c02 */ /* 0x000fe40008000f00 */
[----:B------:R-:W-:Y:S02]  /*20b0*/  MOV R61, UR36 ;  /* 0x00000024003d7c02 */ /* 0x000fe40008000f00 */
[----:B------:R-:W-:Y:S02]  /*20c0*/  LEA.HI.X R3, R20, UR29, R21, 0x1, P2 ;  /* 0x0000001d14037c11 */ /* 0x000fe400090f0c15 */
[----:B------:R-:W-:Y:S02]  /*20d0*/  MOV R62, UR26 ;  /* 0x0000001a003e7c02 */ /* 0x000fe40008000f00 */
[----:B------:R-:W-:Y:S02]  /*20e0*/  MOV R64, UR24 ;  /* 0x0000001800407c02 */ /* 0x000fe40008000f00 */
        /* <DEDUP_REMOVED lines=12> */
[----:B------:R-:W-:Y:S01]  /*21b0*/  LEA.HI.X R49, R20, UR9, R21, 0x1, P1 ;  /* 0x0000000914317c11 */ /* 0x000fe200088f0c15 */
[----:B------:R-:W-:Y:S01]  /*21c0*/  ULDC.64 UR24, c[0x0][0x398] ;  /* 0x0000e60000187ab9 */ /* 0x000fe20000000a00 */
[----:B------:R-:W-:-:S02]  /*21d0*/  LEA R48, P2, R59, R48, 0x1 ;  /* 0x000000303b307211 */ /* 0x000fc400078408ff */
[----:B------:R-:W-:Y:S02]  /*21e0*/  LEA R2, P4, R61, R2, 0x1 ;  /* 0x000000023d027211 */ /* 0x000fe400078808ff */
        /* <DEDUP_REMOVED lines=51> */
[----:B------:R-:W2:Y:S01]  /*2520*/  @!P1 LDG.E.U16 R43, desc[UR20][R48.64+-0x380] ;  /* 0xfffc8014302b9981 */ /* 0x000ea2000c1e1500 */
[----:B------:R-:W-:Y:S02]  /*2530*/  ISETP.GE.AND P1, PT, R11, UR17, PT ;  /* 0x000000110b007c0c */ /* 0x000fe4000bf26270 */
[----:B------:R-:W-:-:S11]  /*2540*/  PRMT R57, RZ, 0x7610, R57 ;  /* 0x00007610ff397816 */ /* 0x000fd60000000039 */
[----:B------:R-:W3:Y:S01]  /*2550*/  @!P1 LDG.E.U16 R56, desc[UR20][R48.64+-0x240] ;  /* 0xfffdc01430389981 */ /* 0x000ee2000c1e1500 */
        /* <DEDUP_REMOVED lines=9> */
[----:B------:R-:W2:Y:S01]  /*25f0*/  @!P3 LDG.E.U16 R46, desc[UR20][R48.64+-0x3c0] ;  /* 0xfffc4014302eb981 */ /* 0x000ea2000c1e1500 */
[----:B------:R-:W-:Y:S02]  /*2600*/  PRMT R55, RZ, 0x7610, R55 ;  /* 0x00007610ff377816 */ /* 0x000fe40000000037 */
[----:B------:R-:W-:Y:S01]  /*2610*/  ISETP.GE.AND P2, PT, R15, UR17, PT ;  /* 0x000000110f007c0c */ /* 0x000fe2000bf46270 */
[----:B------:R-:W3:Y:S01]  /*2620*/  @!P4 LDG.E.U16 R50, desc[UR20][R48.64+-0x340] ;  /* 0xfffcc0143032c981 */ /* 0x000ee2000c1e1500 */
        /* <DEDUP_REMOVED lines=20> */
[----:B--2---:R-:W-:Y:S04]  /*2770*/  STS.U16 [R117+0x40], R46 ;  /* 0x0000402e75007388 */ /* 0x004fe80000000400 */
[----:B------:R-:W-:Y:S04]  /*2780*/  STS.U16 [R116+0x80], R43 ;  /* 0x0000802b74007388 */ /* 0x000fe80000000400 */
[----:B---3--:R1:W-:Y:S04]  /*2790*/  STS.U16 [R115+0xc0], R50 ;  /* 0x0000c03273007388 */ /* 0x0083e80000000400 */
        /* <DEDUP_REMOVED lines=62> */
[----:B----4-:R-:W-:-:S02]  /*2b80*/  SHF.L.U32 R43, R43, 0x10, RZ ;  /* 0x000000102b2b7819 */ /* 0x010fc400000006ff */
[----:B------:R-:W-:-:S03]  /*2b90*/  SHF.L.U32 R48, R48, 0x10, RZ ;  /* 0x0000001030307819 */ /* 0x000fc600000006ff */
[----:B------:R-:W-:Y:S02]  /*2ba0*/  FMUL.FTZ R83, R43, -1.4426950216293334961 ;  /* 0xbfb8aa3b2b537820 */ /* 0x000fe40000410000 */
[----:B------:R-:W-:Y:S01]  /*2bb0*/  FMUL.FTZ R75, R48, -1.4426950216293334961 ;  /* 0xbfb8aa3b304b7820 */ /* 0x000fe20000410000 */
[----:B-----5:R-:W-:-:S03]  /*2bc0*/  SHF.L.U32 R46, R46, 0x10, RZ ;  /* 0x000000102e2e7819 */ /* 0x020fc600000006ff */
[----:B------:R-:W1:Y:S01]  /*2bd0*/  MUFU.EX2 R83, R83 ;  /* 0x0000005300537308 */ /* 0x000e620000000800 */
[----:B------:R-:W-:Y:S01]  /*2be0*/  SHF.L.U32 R49, R49, 0x10, RZ ;  /* 0x0000001031317819 */ /* 0x000fe200000006ff */
[----:B------:R-:W-:-:S06]  /*2bf0*/  FMUL.FTZ R84, R46, -1.4426950216293334961 ;  /* 0xbfb8aa3b2e547820 */ /* 0x000fcc0000410000 */
[----:B------:R-:W4:Y:S01]  /*2c00*/  MUFU.EX2 R75, R75 ;  /* 0x0000004b004b7308 */ /* 0x000f220000000800 */
[----:B0-----:R-:W-:Y:S01]  /*2c10*/  FMUL.FTZ R2, R49, -1.4426950216293334961 ;  /* 0xbfb8aa3b31027820 */ /* 0x001fe20000410000 */
[----:B------:R-:W-:-:S06]  /*2c20*/  SHF.L.U32 R52, R52, 0x10, RZ ;  /* 0x0000001034347819 */ /* 0x000fcc00000006ff */
[----:B------:R-:W-:Y:S01]  /*2c30*/  MUFU.EX2 R84, R84 ;  /* 0x0000005400547308 */ /* 0x000fe20000000800 */
[----:B------:R-:W-:Y:S01]  /*2c40*/  FMUL.FTZ R3, R52, -1.4426950216293334961 ;  /* 0xbfb8aa3b34037820 */ /* 0x000fe20000410000 */
[----:B-1----:R-:W-:-:S06]  /*2c50*/  FADD.FTZ R83, R83, 1 ;  /* 0x3f80000053537421 */ /* 0x002fcc0000010000 */
[----:B------:R-:W0:Y:S01]  /*2c60*/  MUFU.EX2 R2, R2 ;  /* 0x0000000200027308 */ /* 0x000e220000000800 */
[----:B----4-:R-:W-:Y:S01]  /*2c70*/  FADD.FTZ R75, R75, 1 ;  /* 0x3f8000004b4b7421 */ /* 0x010fe20000010000 */
[----:B------:R-:W-:-:S06]  /*2c80*/  SHF.L.U32 R57, R57, 0x10, RZ ;  /* 0x0000001039397819 */ /* 0x000fcc00000006ff */
[----:B------:R-:W1:Y:S01]  /*2c90*/  MUFU.EX2 R3, R3 ;  /* 0x0000000300037308 */ /* 0x000e620000000800 */
[----:B------:R-:W-:Y:S01]  /*2ca0*/  SHF.L.U32 R53, R53, 0x10, RZ ;  /* 0x0000001035357819 */ /* 0x000fe200000006ff */
[----:B------:R-:W-:-:S06]  /*2cb0*/  FMUL.FTZ R122, R57, -1.4426950216293334961 ;  /* 0xbfb8aa3b397a7820 */ /* 0x000fcc0000410000 */
[----:B------:R-:W-:Y:S01]  /*2cc0*/  MUFU.RCP R75, R75 ;  /* 0x0000004b004b7308 */ /* 0x000fe20000001000 */
[----:B------:R-:W-:Y:S01]  /*2cd0*/  SHF.L.U32 R63, R63, 0x10, RZ ;  /* 0x000000103f3f7819 */ /* 0x000fe200000006ff */
[----:B0-----:R-:W-:Y:S01]  /*2ce0*/  FADD.FTZ R2, R2, 1 ;  /* 0x3f80000002027421 */ /* 0x001fe20000010000 */
[----:B------:R-:W-:Y:S01]  /*2cf0*/  SHF.L.U32 R54, R54, 0x10, RZ ;  /* 0x0000001036367819 */ /* 0x000fe200000006ff */
[----:B------:R-:W-:Y:S01]  /*2d00*/  FMUL.FTZ R85, R53, -1.4426950216293334961 ;  /* 0xbfb8aa3b35557820 */ /* 0x000fe20000410000 */
[----:B------:R-:W-:-:S03]  /*2d10*/  SHF.L.U32 R64, R64, 0x10, RZ ;  /* 0x0000001040407819 */ /* 0x000fc600000006ff */
[----:B------:R0:W-:Y:S01]  /*2d20*/  MUFU.EX2 R123, R122 ;  /* 0x0000007a007b7308 */ /* 0x0001e20000000800 */
[----:B-1----:R-:W-:Y:S01]  /*2d30*/  FADD.FTZ R3, R3, 1 ;  /* 0x3f80000003037421 */ /* 0x002fe20000010000 */
[----:B------:R-:W-:Y:S01]  /*2d40*/  FMUL.FTZ R86, R54, -1.4426950216293334961 ;  /* 0xbfb8aa3b36567820 */ /* 0x000fe20000410000 */
[----:B------:R-:W-:Y:S01]  /*2d50*/  SHF.L.U32 R67, R67, 0x10, RZ ;  /* 0x0000001043437819 */ /* 0x000fe200000006ff */
[----:B0-----:R-:W-:-:S04]  /*2d60*/  FMUL.FTZ R122, R63, -1.4426950216293334961 ;  /* 0xbfb8aa3b3f7a7820 */ /* 0x001fc80000410000 */
[----:B------:R-:W-:Y:S01]  /*2d70*/  MUFU.EX2 R85, R85 ;  /* 0x0000005500557308 */ /* 0x000fe20000000800 */
[----:B------:R-:W-:-:S07]  /*2d80*/  SHF.L.U32 R55, R55, 0x10, RZ ;  /* 0x0000001037377819 */ /* 0x000fce00000006ff */
[----:B------:R-:W-:Y:S01]  /*2d90*/  MUFU.EX2 R130, R122 ;  /* 0x0000007a00827308 */ /* 0x000fe20000000800 */
[----:B------:R-:W-:Y:S01]  /*2da0*/  SHF.L.U32 R56, R56, 0x10, RZ ;  /* 0x0000001038387819 */ /* 0x000fe200000006ff */
[----:B------:R-:W-:-:S06]  /*2db0*/  FMUL.FTZ R87, R55, -1.4426950216293334961 ;  /* 0xbfb8aa3b37577820 */ /* 0x000fcc0000410000 */
[----:B------:R-:W-:Y:S01]  /*2dc0*/  MUFU.EX2 R86, R86 ;  /* 0x0000005600567308 */ /* 0x000fe20000000800 */
[----:B------:R-:W-:Y:S01]  /*2dd0*/  FMUL.FTZ R88, R56, -1.4426950216293334961 ;  /* 0xbfb8aa3b38587820 */ /* 0x000fe20000410000 */
[----:B------:R-:W-:Y:S02]  /*2de0*/  SHF.L.U32 R59, R59, 0x10, RZ ;  /* 0x000000103b3b7819 */ /* 0x000fe400000006ff */
[----:B------:R-:W-:-:S04]  /*2df0*/  SHF.L.U32 R66, R66, 0x10, RZ ;  /* 0x0000001042427819 */ /* 0x000fc800000006ff */
[----:B------:R-:W-:Y:S01]  /*2e00*/  MUFU.EX2 R87, R87 ;  /* 0x0000005700577308 */ /* 0x000fe20000000800 */
[----:B------:R-:W-:-:S07]  /*2e10*/  FMUL.FTZ R124, R59, -1.4426950216293334961 ;  /* 0xbfb8aa3b3b7c7820 */ /* 0x000fce0000410000 */
[----:B------:R-:W0:Y:S01]  /*2e20*/  MUFU.EX2 R88, R88 ;  /* 0x0000005800587308 */ /* 0x000e220000000800 */
[----:B------:R-:W-:Y:S02]  /*2e30*/  SHF.L.U32 R60, R60, 0x10, RZ ;  /* 0x000000103c3c7819 */ /* 0x000fe400000006ff */
[----:B------:R-:W-:Y:S02]  /*2e40*/  SHF.L.U32 R121, R121, 0x10, RZ ;  /* 0x0000001079797819 */ /* 0x000fe400000006ff */
[----:B------:R-:W-:-:S03]  /*2e50*/  SHF.L.U32 R68, R68, 0x10, RZ ;  /* 0x0000001044447819 */ /* 0x000fc600000006ff */
[----:B------:R-:W-:Y:S01]  /*2e60*/  MUFU.EX2 R124, R124 ;  /* 0x0000007c007c7308 */ /* 0x000fe20000000800 */
[----:B------:R-:W-:Y:S01]  /*2e70*/  FMUL.FTZ R125, R60, -1.4426950216293334961 ;  /* 0xbfb8aa3b3c7d7820 */ /* 0x000fe20000410000 */
[----:B------:R-:W-:Y:S02]  /*2e80*/  SHF.L.U32 R72, R72, 0x10, RZ ;  /* 0x0000001048487819 */ /* 0x000fe400000006ff */
[----:B------:R-:W-:Y:S02]  /*2e90*/  SHF.L.U32 R61, R61, 0x10, RZ ;  /* 0x000000103d3d7819 */ /* 0x000fe400000006ff */
[----:B------:R-:W-:Y:S02]  /*2ea0*/  SHF.L.U32 R120, R120, 0x10, RZ ;  /* 0x0000001078787819 */ /* 0x000fe400000006ff */
[----:B------:R1:W-:Y:S01]  /*2eb0*/  MUFU.EX2 R127, R125 ;  /* 0x0000007d007f7308 */ /* 0x0003e20000000800 */
[----:B0-----:R-:W-:Y:S01]  /*2ec0*/  FADD.FTZ R88, R88, 1 ;  /* 0x3f80000058587421 */ /* 0x001fe20000010000 */
[----:B------:R-:W-:Y:S01]  /*2ed0*/  FMUL.FTZ R126, R61, -1.4426950216293334961 ;  /* 0xbfb8aa3b3d7e7820 */ /* 0x000fe20000410000 */
[----:B-1----:R-:W-:Y:S01]  /*2ee0*/  FMUL.FTZ R125, R68, -1.4426950216293334961 ;  /* 0xbfb8aa3b447d7820 */ /* 0x002fe20000410000 */
        /* <DEDUP_REMOVED lines=18> */
[----:B------:R-:W5:Y:S01]  /*3010*/  LDS.U16 R50, [R102+0x4] ;  /* 0x0000040066327984 */ /* 0x000f620000000400 */
[----:B0-----:R-:W0:Y:S03]  /*3020*/  MUFU.RCP R74, R83 ;  /* 0x00000053004a7308 */ /* 0x001e260000001000 */
[----:B------:R-:W5:Y:S01]  /*3030*/  LDS.U16 R45, [R102+0x2] ;  /* 0x00000200662d7984 */ /* 0x000f620000000400 */
[----:B-1----:R-:W-:-:S03]  /*3040*/  FADD.FTZ R77, R84, 1 ;  /* 0x3f800000544d7421 */ /* 0x002fc60000010000 */
[----:B------:R-:W1:Y:S03]  /*3050*/  LDS.U16 R70, [R102+0x8] ;  /* 0x0000080066467984 */ /* 0x000e660000000400 */
[----:B------:R-:W5:Y:S01]  /*3060*/  MUFU.RCP R77, R77 ;  /* 0x0000004d004d7308 */ /* 0x000f620000001000 */
[----:B------:R-:W1:Y:S04]  /*3070*/  LDS.U16 R69, [R102+0x6] ;  /* 0x0000060066457984 */ /* 0x000e680000000400 */
[----:B------:R-:W1:Y:S03]  /*3080*/  LDS.U16 R71, [R102+0xa] ;  /* 0x00000a0066477984 */ /* 0x000e660000000400 */
[----:B------:R0:W-:Y:S01]  /*3090*/  MUFU.RCP R76, R2 ;  /* 0x00000002004c7308 */ /* 0x0001e20000001000 */
[----:B------:R-:W1:Y:S07]  /*30a0*/  LDS.U16 R122, [R102+0xc] ;  /* 0x00000c00667a7984 */ /* 0x000e6e0000000400 */
[----:B--2---:R2:W1:Y:S01]  /*30b0*/  MUFU.RCP R79, R3 ;  /* 0x00000003004f7308 */ /* 0x0044620000001000 */
[----:B0-----:R-:W-:Y:S01]  /*30c0*/  FADD.FTZ R2, -R74, 1 ;  /* 0x3f8000004a027421 */ /* 0x001fe20000010100 */
[----:B------:R-:W-:Y:S01]  /*30d0*/  FADD.FTZ R78, R85, 1 ;  /* 0x3f800000554e7421 */ /* 0x000fe20000010000 */
[----:B---3--:R-:W-:Y:S01]  /*30e0*/  FADD.FTZ R81, R86, 1 ;  /* 0x3f80000056517421 */ /* 0x008fe20000010000 */
[----:B------:R-:W-:Y:S01]  /*30f0*/  FADD.FTZ R80, R87, 1 ;  /* 0x3f80000057507421 */ /* 0x000fe20000010000 */
[----:B----4-:R-:W-:Y:S01]  /*3100*/  FFMA.FTZ R82, R43, R2, 1 ;  /* 0x3f8000002b527423 */ /* 0x010fe20000010002 */
[----:B------:R-:W-:Y:S01]  /*3110*/  SHF.L.U32 R65, R65, 0x10, RZ ;  /* 0x0000001041417819 */ /* 0x000fe200000006ff */
[----:B------:R-:W-:Y:S01]  /*3120*/  LDS.U16 R131, [R102+0x18] ;  /* 0x0000180066837984 */ /* 0x000fe20000000400 */
[----:B-----5:R-:W-:Y:S01]  /*3130*/  SHF.L.U32 R41, R41, 0x10, RZ ;  /* 0x0000001029297819 */ /* 0x020fe200000006ff */
[----:B--2---:R-:W-:Y:S01]  /*3140*/  FADD.FTZ R3, -R75, 1 ;  /* 0x3f8000004b037421 */ /* 0x004fe20000010100 */
[----:B------:R0:W-:Y:S01]  /*3150*/  MUFU.EX2 R141, R125 ;  /* 0x0000007d008d7308 */ /* 0x0001e20000000800 */
[----:B------:R-:W-:Y:S01]  /*3160*/  LDS.U16 R135, [R102+0x1c] ;  /* 0x00001c0066877984 */ /* 0x000fe20000000400 */
[----:B------:R-:W-:Y:S01]  /*3170*/  SHF.L.U32 R50, R50, 0x10, RZ ;  /* 0x0000001032327819 */ /* 0x000fe200000006ff */
[----:B------:R-:W-:Y:S01]  /*3180*/  FMUL.FTZ R2, R64, R41 ;  /* 0x0000002940027220 */ /* 0x000fe20000410000 */
[----:B------:R-:W-:Y:S01]  /*3190*/  FFMA.FTZ R3, R48, R3, 1 ;  /* 0x3f80000030037423 */ /* 0x000fe20000010003 */
[----:B------:R-:W-:Y:S02]  /*31a0*/  LDS.U16 R137, [R102+0x1e] ;  /* 0x00001e0066897984 */ /* 0x000fe40000000400 */
[----:B------:R-:W-:Y:S01]  /*31b0*/  FMUL.FTZ R4, R67, R50 ;  /* 0x0000003243047220 */ /* 0x000fe20000410000 */
[----:B------:R-:W-:-:S03]  /*31c0*/  FMUL.FTZ R2, R75, R2 ;  /* 0x000000024b027220 */ /* 0x000fc60000410000 */
[----:B------:R-:W-:Y:S01]  /*31d0*/  FMUL.FTZ R84, R77, R4 ;  /* 0x000000044d547220 */ /* 0x000fe20000410000 */
[----:B------:R-:W-:Y:S02]  /*31e0*/  FMUL.FTZ R4, R2, R3 ;  /* 0x0000000302047220 */ /* 0x000fe40000410000 */
[----:B------:R-:W2:Y:S01]  /*31f0*/  LDS.U16 R2, [R102+0xe] ;  /* 0x00000e0066027984 */ /* 0x000ea20000000400 */
[----:B------:R-:W-:Y:S01]  /*3200*/  SHF.L.U32 R45, R45, 0x10, RZ ;  /* 0x000000102d2d7819 */ /* 0x000fe200000006ff */
[----:B------:R-:W3:Y:S02]  /*3210*/  MUFU.RCP R78, R78 ;  /* 0x0000004e004e7308 */ /* 0x000ee40000001000 */
[----:B------:R-:W4:Y:S02]  /*3220*/  LDS.U16 R3, [R102+0x10] ;  /* 0x0000100066037984 */ /* 0x000f240000000400 */
[----:B------:R-:W-:Y:S01]  /*3230*/  FMUL.FTZ R5, R66, R45 ;  /* 0x0000002d42057220 */ /* 0x000fe20000410000 */
[----:B------:R-:W-:Y:S01]  /*3240*/  FADD.FTZ R83, -R77, 1 ;  /* 0x3f8000004d537421 */ /* 0x000fe20000010100 */
[----:B-1----:R-:W-:-:S02]  /*3250*/  SHF.L.U32 R70, R70, 0x10, RZ ;  /* 0x0000001046467819 */ /* 0x002fc400000006ff */
[----:B------:R-:W-:Y:S01]  /*3260*/  FMUL.FTZ R5, R74, R5 ;  /* 0x000000054a057220 */ /* 0x000fe20000410000 */
[----:B------:R-:W1:Y:S01]  /*3270*/  MUFU.RCP R81, R81 ;  /* 0x0000005100517308 */ /* 0x000e620000001000 */
[----:B------:R-:W-:Y:S01]  /*3280*/  FFMA.FTZ R85, R46, R83, 1 ;  /* 0x3f8000002e557423 */ /* 0x000fe20000010053 */
[----:B------:R-:W-:Y:S01]  /*3290*/  SHF.L.U32 R69, R69, 0x10, RZ ;  /* 0x0000001045457819 */ /* 0x000fe200000006ff */
[----:B------:R-:W-:Y:S01]  /*32a0*/  FMUL.FTZ R5, R5, R82 ;  /* 0x0000005205057220 */ /* 0x000fe20000410000 */
[----:B------:R-:W-:Y:S01]  /*32b0*/  FADD.FTZ R82, R123, 1 ;  /* 0x3f8000007b527421 */ /* 0x000fe20000010000 */
[----:B------:R-:W-:Y:S01]  /*32c0*/  FADD.FTZ R123, -R79, 1 ;  /* 0x3f8000004f7b7421 */ /* 0x000fe20000010100 */
[----:B------:R-:W-:Y:S01]  /*32d0*/  FMUL.FTZ R86, R121, R70 ;  /* 0x0000004679567220 */ /* 0x000fe20000410000 */
[----:B------:R-:W-:Y:S01]  /*32e0*/  FMUL.FTZ R87, R84, R85 ;  /* 0x0000005554577220 */ /* 0x000fe20000410000 */
[----:B------:R-:W-:Y:S01]  /*32f0*/  SHF.L.U32 R71, R71, 0x10, RZ ;  /* 0x0000001047477819 */ /* 0x000fe200000006ff */
[----:B------:R-:W-:Y:S01]  /*3300*/  FADD.FTZ R84, -R76, 1 ;  /* 0x3f8000004c547421 */ /* 0x000fe20000010100 */
[----:B------:R-:W-:Y:S01]  /*3310*/  FMUL.FTZ R85, R72, R69 ;  /* 0x0000004548557220 */ /* 0x000fe20000410000 */
[----:B------:R-:W-:Y:S01]  /*3320*/  FFMA.FTZ R123, R52, R123, 1 ;  /* 0x3f800000347b7423 */ /* 0x000fe2000001007b */
[----:B------:R-:W-:Y:S01]  /*3330*/  FMUL.FTZ R86, R79, R86 ;  /* 0x000000564f567220 */ /* 0x000fe20000410000 */
[----:B------:R-:W5:Y:S01]  /*3340*/  MUFU.RCP R80, R80 ;  /* 0x0000005000507308 */ /* 0x000f620000001000 */
[----:B------:R-:W-:Y:S01]  /*3350*/  FFMA.FTZ R84, R49, R84, 1 ;  /* 0x3f80000031547423 */ /* 0x000fe20000010054 */
[----:B0-----:R-:W-:Y:S01]  /*3360*/  FMUL.FTZ R125, R120, R71 ;  /* 0x00000047787d7220 */ /* 0x001fe20000410000 */
[----:B------:R-:W-:Y:S01]  /*3370*/  FMUL.FTZ R85, R76, R85 ;  /* 0x000000554c557220 */ /* 0x000fe20000410000 */
[----:B------:R-:W-:Y:S01]  /*3380*/  FMUL.FTZ R136, R86, R123 ;  /* 0x0000007b56887220 */ /* 0x000fe20000410000 */
[----:B------:R-:W-:-:S03]  /*3390*/  SHF.L.U32 R123, R73, 0x10, RZ ;  /* 0x00000010497b7819 */ /* 0x000fc600000006ff */
[----:B------:R0:W-:Y:S01]  /*33a0*/  MUFU.RCP R83, R88 ;  /* 0x0000005800537308 */ /* 0x0001e20000001000 */
[----:B------:R-:W-:Y:S01]  /*33b0*/  SHF.L.U32 R122, R122, 0x10, RZ ;  /* 0x000000107a7a7819 */ /* 0x000fe200000006ff */
[C---:B---3--:R-:W-:Y:S01]  /*33c0*/  FMUL.FTZ R125, R78.reuse, R125 ;  /* 0x0000007d4e7d7220 */ /* 0x048fe20000410000 */
[----:B------:R-:W-:Y:S01]  /*33d0*/  FMUL.FTZ R134, R85, R84 ;  /* 0x0000005455867220 */ /* 0x000fe20000410000 */
[----:B-1----:R-:W-:Y:S01]  /*33e0*/  FADD.FTZ R85, -R81, 1 ;  /* 0x3f80000051557421 */ /* 0x002fe20000010100 */
[----:B0-----:R-:W-:-:S03]  /*33f0*/  FADD.FTZ R88, -R78, 1 ;  /* 0x3f8000004e587421 */ /* 0x001fc60000010100 */
[----:B------:R0:W1:Y:S01]  /*3400*/  MUFU.EX2 R128, R126 ;  /* 0x0000007e00807308 */ /* 0x0000620000000800 */
[----:B------:R-:W-:Y:S01]  /*3410*/  FMUL.FTZ R86, R123, R122 ;  /* 0x0000007a7b567220 */ /* 0x000fe20000410000 */
[----:B------:R-:W-:Y:S01]  /*3420*/  FFMA.FTZ R88, R53, R88, 1 ;  /* 0x3f80000035587423 */ /* 0x000fe20000010058 */
[----:B------:R-:W-:Y:S01]  /*3430*/  FMUL.FTZ R129, R65, -1.4426950216293334961 ;  /* 0xbfb8aa3b41817820 */ /* 0x000fe20000410000 */
[----:B0-----:R-:W-:Y:S02]  /*3440*/  FADD.FTZ R126, R124, 1 ;  /* 0x3f8000007c7e7421 */ /* 0x001fe40000010000 */
[----:B------:R-:W-:Y:S01]  /*3450*/  FMUL.FTZ R139, R125, R88 ;  /* 0x000000587d8b7220 */ /* 0x000fe20000410000 */
[----:B------:R-:W-:Y:S01]  /*3460*/  FFMA.FTZ R88, R54, R85, 1 ;  /* 0x3f80000036587423 */ /* 0x000fe20000010055 */
[----:B------:R-:W0:Y:S01]  /*3470*/  LDS.U16 R124, [R102+0x12] ;  /* 0x00001200667c7984 */ /* 0x000e220000000400 */
[----:B------:R3:W-:Y:S01]  /*3480*/  MUFU.RCP R84, R126 ;  /* 0x0000007e00547308 */ /* 0x0007e20000001000 */
[----:B------:R-:W-:Y:S01]  /*3490*/  SHF.L.U32 R125, R62, 0x10, RZ ;  /* 0x000000103e7d7819 */ /* 0x000fe200000006ff */
[----:B------:R-:W-:Y:S01]  /*34a0*/  FMUL.FTZ R85, R81, R86 ;  /* 0x0000005651557220 */ /* 0x000fe20000410000 */
[----:B--2---:R-:W-:Y:S01]  /*34b0*/  SHF.L.U32 R62, R2, 0x10, RZ ;  /* 0x00000010023e7819 */ /* 0x004fe200000006ff */
[C---:B-----5:R-:W-:Y:S01]  /*34c0*/  FADD.FTZ R2, -R80.reuse, 1 ;  /* 0x3f80000050027421 */ /* 0x060fe20000010100 */
[----:B---3--:R-:W2:Y:S03]  /*34d0*/  LDS.U16 R126, [R102+0x14] ;  /* 0x00001400667e7984 */ /* 0x008ea60000000400 */
[----:B------:R3:W5:Y:S01]  /*34e0*/  MUFU.EX2 R132, R129 ;  /* 0x0000008100847308 */ /* 0x0007620000000800 */
[----:B------:R-:W-:Y:S01]  /*34f0*/  FMUL.FTZ R138, R85, R88 ;  /* 0x00000058558a7220 */ /* 0x000fe20000410000 */
[----:B------:R-:W-:Y:S01]  /*3500*/  FMUL.FTZ R85, R125, R62 ;  /* 0x0000003e7d557220 */ /* 0x000fe20000410000 */
[----:B------:R-:W-:Y:S01]  /*3510*/  FFMA.FTZ R2, R55, R2, 1 ;  /* 0x3f80000037027423 */ /* 0x000fe20000010002 */
[----:B------:R-:W-:Y:S01]  /*3520*/  FADD.FTZ R73, R127, 1 ;  /* 0x3f8000007f497421 */ /* 0x000fe20000010000 */
[----:B---3--:R-:W3:Y:S01]  /*3530*/  LDS.U16 R129, [R102+0x16] ;  /* 0x0000160066817984 */ /* 0x008ee20000000400 */
[----:B------:R-:W-:Y:S01]  /*3540*/  FMUL.FTZ R85, R80, R85 ;  /* 0x0000005550557220 */ /* 0x000fe20000410000 */
[----:B------:R-:W-:-:S02]  /*3550*/  SHF.L.U32 R127, R58, 0x10, RZ ;  /* 0x000000103a7f7819 */ /* 0x000fc400000006ff */
[----:B----4-:R-:W-:Y:S01]  /*3560*/  SHF.L.U32 R58, R3, 0x10, RZ ;  /* 0x00000010033a7819 */ /* 0x010fe200000006ff */
[----:B------:R-:W-:Y:S02]  /*3570*/  FMUL.FTZ R3, R85, R2 ;  /* 0x0000000255037220 */ /* 0x000fe40000410000 */
[----:B------:R-:W4:Y:S01]  /*3580*/  LDS.U16 R2, [R102+0x1a] ;  /* 0x00001a0066027984 */ /* 0x000f220000000400 */
[----:B------:R-:W0:Y:S01]  /*3590*/  MUFU.RCP R73, R73 ;  /* 0x0000004900497308 */ /* 0x000e220000001000 */
[----:B-1----:R-:W-:Y:S01]  /*35a0*/  FADD.FTZ R128, R128, 1 ;  /* 0x3f80000080807421 */ /* 0x002fe20000010000 */
[----:B------:R-:W-:-:S06]  /*35b0*/  FADD.FTZ R133, -R83, 1 ;  /* 0x3f80000053857421 */ /* 0x000fcc0000010100 */
[----:B------:R-:W1:Y:S01]  /*35c0*/  MUFU.RCP R82, R82 ;  /* 0x0000005200527308 */ /* 0x000e620000001000 */
[----:B------:R-:W-:-:S07]  /*35d0*/  FFMA.FTZ R133, R56, R133, 1 ;  /* 0x3f80000038857423 */ /* 0x000fce0000010085 */
[----:B------:R0:W3:Y:S01]  /*35e0*/  MUFU.RCP R86, R128 ;  /* 0x0000008000567308 */ /* 0x0000e20000001000 */
[----:B------:R-:W-:Y:S01]  /*35f0*/  FADD.FTZ R88, R130, 1 ;  /* 0x3f80000082587421 */ /* 0x000fe20000010000 */
[----:B-----5:R-:W-:Y:S01]  /*3600*/  FADD.FTZ R132, R132, 1 ;  /* 0x3f80000084847421 */ /* 0x020fe20000010000 */
[----:B------:R-:W-:Y:S01]  /*3610*/  FADD.FTZ R85, R141, 1 ;  /* 0x3f8000008d557421 */ /* 0x000fe20000010000 */
[----:B0-----:R-:W-:-:S04]  /*3620*/  FMUL.FTZ R128, R127, R58 ;  /* 0x0000003a7f807220 */ /* 0x001fc80000410000 */
[----:B------:R-:W-:Y:S01]  /*3630*/  FMUL.FTZ R128, R83, R128 ;  /* 0x0000008053807220 */ /* 0x000fe20000410000 */
[----:B------:R-:W-:Y:S02]  /*3640*/  SHF.L.U32 R51, R51, 0x10, RZ ;  /* 0x0000001033337819 */ /* 0x000fe400000006ff */
[----:B------:R-:W-:Y:S01]  /*3650*/  SHF.L.U32 R124, R124, 0x10, RZ ;  /* 0x000000107c7c7819 */ /* 0x000fe200000006ff */
[----:B------:R-:W-:Y:S01]  /*3660*/  FMUL.FTZ R140, R128, R133 ;  /* 0x00000085808c7220 */ /* 0x000fe20000410000 */
[----:B------:R-:W-:Y:S01]  /*3670*/  FADD.FTZ R133, -R73, 1 ;  /* 0x3f80000049857421 */ /* 0x000fe20000010100 */
[----:B------:R-:W-:Y:S02]  /*3680*/  SHF.L.U32 R47, R47, 0x10, RZ ;  /* 0x000000102f2f7819 */ /* 0x000fe400000006ff */
[----:B--2---:R-:W-:Y:S01]  /*3690*/  SHF.L.U32 R126, R126, 0x10, RZ ;  /* 0x000000107e7e7819 */ /* 0x004fe200000006ff */
[----:B------:R-:W0:Y:S01]  /*36a0*/  MUFU.RCP R88, R88 ;  /* 0x0000005800587308 */ /* 0x000e220000001000 */
[----:B------:R-:W-:Y:S01]  /*36b0*/  FFMA.FTZ R145, R60, R133, 1 ;  /* 0x3f8000003c917423 */ /* 0x000fe20000010085 */
[----:B-1----:R-:W-:Y:S01]  /*36c0*/  FADD.FTZ R128, -R82, 1 ;  /* 0x3f80000052807421 */ /* 0x002fe20000010100 */
[----:B------:R-:W-:Y:S01]  /*36d0*/  FADD.FTZ R130, -R84, 1 ;  /* 0x3f80000054827421 */ /* 0x000fe20000010100 */
[----:B------:R-:W-:Y:S01]  /*36e0*/  FMUL.FTZ R133, R51, R124 ;  /* 0x0000007c33857220 */ /* 0x000fe20000410000 */
[----:B------:R-:W-:-:S03]  /*36f0*/  SHF.L.U32 R44, R44, 0x10, RZ ;  /* 0x000000102c2c7819 */ /* 0x000fc600000006ff */
[----:B------:R-:W1:Y:S01]  /*3700*/  MUFU.RCP R132, R132 ;  /* 0x0000008400847308 */ /* 0x000e620000001000 */
[----:B---3--:R-:W-:Y:S01]  /*3710*/  FADD.FTZ R142, -R86, 1 ;  /* 0x3f800000568e7421 */ /* 0x008fe20000010100 */
[----:B------:R-:W-:Y:S01]  /*3720*/  SHF.L.U32 R129, R129, 0x10, RZ ;  /* 0x0000001081817819 */ /* 0x000fe200000006ff */
[----:B------:R-:W-:-:S05]  /*3730*/  FMUL.FTZ R141, R47, R126 ;  /* 0x0000007e2f8d7220 */ /* 0x000fca0000410000 */
[----:B------:R-:W2:Y:S01]  /*3740*/  MUFU.RCP R85, R85 ;  /* 0x0000005500557308 */ /* 0x000ea20000001000 */
[----:B------:R-:W-:Y:S01]  /*3750*/  FFMA.FTZ R128, R57, R128, 1 ;  /* 0x3f80000039807423 */ /* 0x000fe20000010080 */
        /* <DEDUP_REMOVED lines=13> */
[----:B----4-:R-:W-:Y:S02]  /*3830*/  SHF.L.U32 R40, R2, 0x10, RZ ;  /* 0x0000001002287819 */ /* 0x010fe400000006ff */
[----:B------:R-:W-:Y:S02]  /*3840*/  SHF.L.U32 R135, R135, 0x10, RZ ;  /* 0x0000001087877819 */ /* 0x000fe400000006ff */
[----:B------:R-:W-:Y:S01]  /*3850*/  SHF.L.U32 R137, R137, 0x10, RZ ;  /* 0x0000001089897819 */ /* 0x000fe200000006ff */
[----:B------:R-:W-:Y:S01]  /*3860*/  FMUL.FTZ R142, R142, R145 ;  /* 0x000000918e8e7220 */ /* 0x000fe20000410000 */
[----:B------:R-:W-:Y:S01]  /*3870*/  F2FP.BF16.F32.PACK_AB R146, R5, R4 ;  /* 0x000000040592723e */ /* 0x000fe200000010ff */
[----:B------:R-:W-:Y:S01]  /*3880*/  BAR.SYNC.DEFER_BLOCKING 0x0 ;  /* 0x0000000000007b1d */ /* 0x000fe20000010000 */
[----:B------:R-:W-:Y:S01]  /*3890*/  FMUL.FTZ R147, R42, R131 ;  /* 0x000000832a937220 */ /* 0x000fe20000410000 */
[----:B0-----:R-:W-:Y:S01]  /*38a0*/  FADD.FTZ R4, -R88, 1 ;  /* 0x3f80000058047421 */ /* 0x001fe20000010100 */
[----:B-1----:R-:W-:Y:S01]  /*38b0*/  FADD.FTZ R6, -R132, 1 ;  /* 0x3f80000084067421 */ /* 0x002fe20000010100 */
[----:B--2---:R-:W-:Y:S01]  /*38c0*/  FADD.FTZ R145, -R85, 1 ;  /* 0x3f80000055917421 */ /* 0x004fe20000010100 */
[----:B------:R-:W-:Y:S01]  /*38d0*/  FMUL.FTZ R5, R133, R40 ;  /* 0x0000002885057220 */ /* 0x000fe20000410000 */
        /* <DEDUP_REMOVED lines=13> */
[----:B------:R-:W-:Y:S01]  /*39b0*/  FMUL.FTZ R145, R2, R145 ;  /* 0x0000009102917220 */ /* 0x000fe20000410000 */
[----:B------:R-:W-:-:S02]  /*39c0*/  F2FP.BF16.F32.PACK_AB R87, R134, R87 ;  /* 0x000000578657723e */ /* 0x000fc400000010ff */
        /* <DEDUP_REMOVED lines=75> */
.L_x_13691:
[----:B------:R-:W-:Y:S05]  /*3e80*/  BSYNC B0 ;  /* 0x0000000000007941 */ /* 0x000fea0003800000 */
.L_x_13690:
        /* <DEDUP_REMOVED lines=19> */
[----:B------:R-:W-:Y:S01]  /*3fc0*/  ULDC.64 UR24, c[0x0][0x320] ;  /* 0x0000c80000187ab9 */ /* 0x000fe20000000a00 */
        /* <DEDUP_REMOVED lines=128> */
[----:B------:R-:W-:Y:S01]  /*47d0*/  STS.U16 [R102+0x4], R46 ;  /* 0x0000042e66007388 */ /* 0x000fe20000000400 */
[----:B------:R-:W-:Y:S01]  /*47e0*/  PRMT R25, R46, 0x7632, R25 ;  /* 0x000076322e197816 */ /* 0x000fe20000000019 */
[----:B------:R-:W-:Y:S01]  /*47f0*/  BSSY B0, `(.L_x_13693) ;  /* 0x0000034000007945 */ /* 0x000fe20003800000 */
[----:B-1----:R-:W-:Y:S01]  /*4800*/  PRMT R51, R54, 0x7632, R51 ;  /* 0x0000763236337816 */ /* 0x002fe20000000033 */
[----:B------:R0:W-:Y:S01]  /*4810*/  STS.U16 [R102+0x12], R26 ;  /* 0x0000121a66007388 */ /* 0x0001e20000000400 */
[----:B------:R-:W-:-:S02]  /*4820*/  PRMT R28, R40, 0x7632, R28 ;  /* 0x00007632281c7816 */ /* 0x000fc4000000001c */
[----:B--2---:R-:W-:Y:S01]  /*4830*/  PRMT R27, R59, 0x7632, R27 ;  /* 0x000076323b1b7816 */ /* 0x004fe2000000001b */
        /* <DEDUP_REMOVED lines=47> */
.L_x_13694:
[----:B------:R-:W-:Y:S05]  /*4b30*/  BSYNC B0 ;  /* 0x0000000000007941 */ /* 0x000fea0003800000 */
.L_x_13693:
        /* <DEDUP_REMOVED lines=43> */
.L_x_13692:
        /* <DEDUP_REMOVED lines=94> */
[----:B--2---:R-:W-:Y:S01]  /*53d0*/  LOP3.LUT R2, R2, 0x1f, RZ, 0xc0, !PT ;  /* 0x0000001f02027812 */ /* 0x004fe200078ec0ff */
[----:B------:R-:W-:Y:S01]  /*53e0*/  ULDC.64 UR28, c[0x0][0x348] ;  /* 0x0000d200001c7ab9 */ /* 0x000fe20000000a00 */
[----:B------:R-:W-:Y:S01]  /*53f0*/  ULDC.64 UR30, c[0x0][0x350] ;  /* 0x0000d400001e7ab9 */ /* 0x000fe20000000a00 */
[----:B------:R-:W-:Y:S01]  /*5400*/  ULDC.64 UR32, c[0x0][0x3c8] ;  /* 0x0000f20000207ab9 */ /* 0x000fe20000000a00 */
[----:B------:R-:W-:Y:S01]  /*5410*/  LOP3.LUT R0, R0, 0xffffffe0, R2, 0xe2, !PT ;  /* 0xffffffe000007812 */ /* 0x000fe200078ee202 */
[----:B------:R-:W-:Y:S01]  /*5420*/  FADD.FTZ R2, R130, R130 ;  /* 0x0000008282027221 */ /* 0x000fe20000010000 */
[----:B------:R-:W-:Y:S01]  /*5430*/  ULDC.64 UR34, c[0x0][0x380] ;  /* 0x0000e00000227ab9 */ /* 0x000fe20000000a00 */
[----:B------:R-:W-:Y:S01]  /*5440*/  ULDC.64 UR36, c[0x0][0x368] ;  /* 0x0000da0000247ab9 */ /* 0x000fe20000000a00 */
[----:B------:R-:W-:Y:S01]  /*5450*/  ISETP.GE.AND P0, PT, R0, UR19, PT ;  /* 0x0000001300007c0c */ /* 0x000fe2000bf06270 */
[----:B------:R-:W-:-:S12]  /*5460*/  FADD.FTZ R0, R128, R128 ;  /* 0x0000008080007221 */ /* 0x000fd80000010000 */
.L_x_13774:
[----:B-1----:R-:W1:Y:S01]  /*5470*/  S2R R247, SR_TID.X ;  /* 0x0000000000f77919 */ /* 0x002e620000002100 */
[----:B------:R-:W-:Y:S01]  /*5480*/  USHF.R.S32.HI UR18, URZ, 0x1f, UR7 ;  /* 0x0000001f3f127899 */ /* 0x000fe20008011407 */
[----:B------:R-:W-:Y:S01]  /*5490*/  ULDC.64 UR38, c[0x0][0x238] ;  /* 0x00008e0000267ab9 */ /* 0x000fe20000000a00 */
[----:B--2---:R-:W2:Y:S02]  /*54a0*/  S2R R251, SR_TID.X ;  /* 0x0000000000fb7919 */ /* 0x004ea40000002100 */
[----:B------:R-:W-:Y:S01]  /*54b0*/  UIMAD UR17, UR18, UR38, URZ ;  /* 0x00000026121172a4 */ /* 0x000fe2000f8e023f */
[----:B------:R-:W-:Y:S01]  /*54c0*/  UMOV UR40, UR24 ;  /* 0x0000001800287c82 */ /* 0x000fe20008000000 */
[----:B------:R-:W-:Y:S02]  /*54d0*/  UMOV UR41, UR44 ;  /* 0x0000002c00297c82 */ /* 0x000fe40008000000 */
[----:B------:R-:W-:Y:S01]  /*54e0*/  UIMAD UR17, UR7, UR39, UR17 ;  /* 0x00000027071172a4 */ /* 0x000fe2000f8e0211 */
[----:B---3--:R-:W3:Y:S01]  /*54f0*/  LDL R187, [R1+0x8] ;  /* 0x0000080001bb7983 */ /* 0x008ee20000100800 */
[----:B------:R-:W-:-:S03]  /*5500*/  UIMAD.WIDE.U32 UR40, UR7, UR38, UR40 ;  /* 0x00000026072872a5 */ /* 0x000fc6000f8e0028 */
[----:B------:R-:W-:Y:S01]  /*5510*/  ULDC.64 UR38, c[0x0][0x2d0] ;  /* 0x0000b40000267ab9 */ /* 0x000fe20000000a00 */
[----:B------:R-:W-:Y:S01]  /*5520*/  UIADD3 UR17, UR41, UR17, URZ ;  /* 0x0000001129117290 */ /* 0x000fe2000fffe03f */
[----:B----4-:R-:W4:Y:S01]  /*5530*/  LDL R183, [R1+0x4] ;  /* 0x0000040001b77983 */ /* 0x010f220000100800 */
[----:B------:R-:W-:-:S03]  /*5540*/  ULEA UR38, UP0, UR40, UR38, 0x3 ;  /* 0x0000002628267291 */ /* 0x000fc6000f80183f */
[----:B------:R-:W5:Y:S01]  /*5550*/  LDL R186, [R1] ;  /* 0x0000000001ba7983 */ /* 0x000f620000100800 */
[----:B------:R-:W-:Y:S02]  /*5560*/  ULEA.HI.X UR39, UR40, UR39, UR17, 0x3, UP0 ;  /* 0x0000002728277291 */ /* 0x000fe400080f1c11 */
[----:B------:R-:W-:-:S04]  /*5570*/  MOV R20, UR38 ;  /* 0x0000002600147c02 */ /* 0x000fc80008000f00 */
[----:B------:R-:W-:Y:S01]  /*5580*/  MOV R21, UR39 ;  /* 0x0000002700157c02 */ /* 0x000fe20008000f00 */
[----:B------:R-:W-:Y:S01]  /*5590*/  ULDC.64 UR38, c[0x0][0x250] ;  /* 0x0000940000267ab9 */ /* 0x000fe20000000a00 */
[----:B-1----:R-:W-:-:S04]  /*55a0*/  LOP3.LUT R17, R247, 0x7ffffe0, RZ, 0xc0, !PT ;  /* 0x07ffffe0f7117812 */ /* 0x002fc800078ec0ff */
[----:B------:R-:W3:Y:S01]  /*55b0*/  LDG.E.64 R20, desc[UR20][R20.64] ;  /* 0x0000001414147981 */ /* 0x000ee2000c1e1b00 */
[----:B--2---:R-:W-:Y:S02]  /*55c0*/  LOP3.LUT R251, R251, 0x1f, RZ, 0xc0, !PT ;  /* 0x0000001ffbfb7812 */ /* 0x004fe400078ec0ff */
[----:B------:R-:W-:-:S04]  /*55d0*/  SHF.L.U32 R17, R17, 0x5, RZ ;  /* 0x0000000511117819 */ /* 0x000fc800000006ff */
[----:B------:R-:W-:Y:S01]  /*55e0*/  LOP3.LUT R22, R17, 0xffffffe0, R251, 0xe2, !PT ;  /* 0xffffffe011167812 */ /* 0x000fe200078ee2fb */
[----:B------:R-:W-:Y:S02]  /*55f0*/  UIMAD UR17, UR18, UR38, URZ ;  /* 0x00000026121172a4 */ /* 0x000fe4000f8e023f */
[----:B0-----:R-:W-:Y:S02]  /*5600*/  MOV R25, UR38 ;  /* 0x0000002600197c02 */ /* 0x001fe40008000f00 */
[--C-:B------:R-:W-:Y:S01]  /*5610*/  SHF.R.S32.HI R23, RZ, 0x1f, R22.reuse ;  /* 0x0000001fff177819 */ /* 0x100fe20000011416 */
[----:B------:R-:W-:Y:S01]  /*5620*/  UIMAD UR17, UR7, UR39, UR17 ;  /* 0x00000027071172a4 */ /* 0x000fe2000f8e0211 */
[C---:B------:R-:W-:Y:S02]  /*5630*/  LOP3.LUT R158, R22.reuse, 0x20, RZ, 0xfc, !PT ;  /* 0x00000020169e7812 */ /* 0x040fe400078efcff */
[----:B------:R-:W-:Y:S01]  /*5640*/  LOP3.LUT R160, R22, 0x40, RZ, 0xfc, !PT ;  /* 0x0000004016a07812 */ /* 0x000fe200078efcff */
[----:B------:R-:W-:Y:S01]  /*5650*/  IMAD.WIDE.U32 R24, R25, UR7, R22 ;  /* 0x0000000719187c25 */ /* 0x000fe2000f8e0016 */
[----:B------:R-:W-:Y:S01]  /*5660*/  PRMT R66, RZ, 0x7610, R66 ;  /* 0x00007610ff427816 */ /* 0x000fe20000000042 */
[----:B------:R-:W-:-:S03]  /*5670*/  ULDC.64 UR38, c[0x0][0x270] ;  /* 0x00009c0000267ab9 */ /* 0x000fc60000000a00 */
[----:B------:R-:W-:Y:S02]  /*5680*/  IADD3 R17, R25, UR17, RZ ;  /* 0x0000001119117c10 */ /* 0x000fe4000fffe0ff */
[----:B------:R-:W-:Y:S02]  /*5690*/  LEA R18, P1, R24, UR12, 0x1 ;  /* 0x0000000c18127c11 */ /* 0x000fe4000f8208ff */
[----:B------:R-:W-:Y:S02]  /*56a0*/  ISETP.GE.AND P2, PT, R160, UR19, PT ;  /* 0x00000013a0007c0c */ /* 0x000fe4000bf46270 */
[----:B------:R-:W-:Y:S02]  /*56b0*/  LEA.HI.X R19, R24, UR13, R17, 0x1, P1 ;  /* 0x0000000d18137c11 */ /* 0x000fe400088f0c11 */
[----:B------:R-:W-:Y:S02]  /*56c0*/  ISETP.GE.AND P1, PT, R158, UR19, PT ;  /* 0x000000139e007c0c */ /* 0x000fe4000bf26270 */
[----:B------:R-:W-:-:S02]  /*56d0*/  PRMT R71, RZ, 0x7610, R71 ;  /* 0x00007610ff477816 */ /* 0x000fc40000000047 */
[C---:B------:R-:W-:Y:S02]  /*56e0*/  LOP3.LUT R173, R22.reuse, 0xc0, RZ, 0xfc, !PT ;  /* 0x000000c016ad7812 */ /* 0x040fe400078efcff */
[C---:B------:R-:W-:Y:S02]  /*56f0*/  LOP3.LUT R171, R22.reuse, 0xe0, RZ, 0xfc, !PT ;  /* 0x000000e016ab7812 */ /* 0x040fe400078efcff */
[C---:B------:R-:W-:Y:S01]  /*5700*/  LOP3.LUT R175, R22.reuse, 0x60, RZ, 0xfc, !PT ;  /* 0x0000006016af7812 */ /* 0x040fe200078efcff */
[----:B------:R-:W2:Y:S01]  /*5710*/  @!P2 LDG.E.U16 R71, desc[UR20][R18.64+0x80] ;  /* 0x000080141247a981 */ /* 0x000ea2000c1e1500 */
[----:B------:R-:W-:-:S03]  /*5720*/  LOP3.LUT R182, R22, 0x80, RZ, 0xfc, !PT ;  /* 0x0000008016b67812 */ /* 0x000fc600078efcff */
[----:B------:R-:W4:Y:S01]  /*5730*/  @!P1 LDG.E.U16 R66, desc[UR20][R18.64+0x40] ;  /* 0x0000401412429981 */ /* 0x000f22000c1e1500 */
[----:B------:R-:W-:Y:S02]  /*5740*/  ISETP.GE.AND P1, PT, R173, UR19, PT ;  /* 0x00000013ad007c0c */ /* 0x000fe4000bf26270 */
[----:B------:R-:W-:Y:S02]  /*5750*/  ISETP.GE.AND P2, PT, R171, UR19, PT ;  /* 0x00000013ab007c0c */ /* 0x000fe4000bf46270 */
[----:B------:R-:W-:Y:S02]  /*5760*/  ISETP.GE.AND P3, PT, R175, UR19, PT ;  /* 0x00000013af007c0c */ /* 0x000fe4000bf66270 */
[----:B------:R-:W-:Y:S02]  /*5770*/  ISETP.GE.AND P4, PT, R182, UR19, PT ;  /* 0x00000013b6007c0c */ /* 0x000fe4000bf86270 */
[----:B------:R-:W-:Y:S02]  /*5780*/  PRMT R141, RZ, 0x7610, R141 ;  /* 0x00007610ff8d7816 */ /* 0x000fe4000000008d */
[----:B------:R-:W-:-:S02]  /*5790*/  PRMT R154, RZ, 0x7610, R154 ;  /* 0x00007610ff9a7816 */ /* 0x000fc4000000009a */
[----:B------:R-:W-:Y:S02]  /*57a0*/  PRMT R120, RZ, 0x7610, R120 ;  /* 0x00007610ff787816 */ /* 0x000fe40000000078 */
[----:B------:R-:W-:Y:S01]  /*57b0*/  PRMT R139, RZ, 0x7610, R139 ;  /* 0x00007610ff8b7816 */ /* 0x000fe2000000008b */
        /* <DEDUP_REMOVED lines=40> */
[C---:B------:R-:W-:Y:S01]  /*5a40*/  LOP3.LUT R70, R22.reuse, 0x240, RZ, 0xfc, !PT ;  /* 0x0000024016467812 */ /* 0x040fe200078efcff */
[----:B------:R-:W2:Y:S01]  /*5a50*/  @!P0 LDG.E.U16 R69, desc[UR20][R18.64] ;  /* 0x0000001412458981 */ /* 0x000ea2000c1e1500 */
[----:B------:R-:W-:Y:S02]  /*5a60*/  PRMT R145, RZ, 0x7610, R145 ;  /* 0x00007610ff917816 */ /* 0x000fe40000000091 */
        /* <DEDUP_REMOVED lines=33> */
[----:B------:R-:W-:Y:S02]  /*5c80*/  SHF.L.U32 R64, R247, 0x5, RZ ;  /* 0x00000005f7407819 */ /* 0x000fe400000006ff */
[----:B------:R-:W-:Y:S02]  /*5c90*/  PRMT R133, RZ, 0x7610, R133 ;  /* 0x00007610ff857816 */ /* 0x000fe40000000085 */
[----:B------:R-:W-:Y:S02]  /*5ca0*/  PRMT R148, RZ, 0x7610, R148 ;  /* 0x00007610ff947816 */ /* 0x000fe40000000094 */
[----:B------:R-:W-:-:S02]  /*5cb0*/  PRMT R150, RZ, 0x7610, R150 ;  /* 0x00007610ff967816 */ /* 0x000fc40000000096 */
[----:B------:R-:W-:Y:S01]  /*5cc0*/  PRMT R164, RZ, 0x7610, R164 ;  /* 0x00007610ffa47816 */ /* 0x000fe200000000a4 */
[----:B------:R-:W5:Y:S01]  /*5cd0*/  @!P1 LDG.E.U16 R133, desc[UR20][R18.64+0x5c0] ;  /* 0x0005c01412859981 */ /* 0x000f62000c1e1500 */
[----:B------:R-:W-:Y:S02]  /*5ce0*/  LOP3.LUT R64, R64, 0xffffffe0, R251, 0xe2, !PT ;  /* 0xffffffe040407812 */ /* 0x000fe400078ee2fb */
[C---:B------:R-:W-:Y:S01]  /*5cf0*/  LOP3.LUT R26, R22.reuse, 0x360, RZ, 0xfc, !PT ;  /* 0x00000360161a7812 */ /* 0x040fe200078efcff */
[----:B------:R-:W5:Y:S01]  /*5d00*/  @!P2 LDG.E.U16 R148, desc[UR20][R18.64+0x600] ;  /* 0x000600141294a981 */ /* 0x000f62000c1e1500 */
[----:B------:R-:W-:Y:S02]  /*5d10*/  PRMT R180, RZ, 0x7610, R180 ;  /* 0x00007610ffb47816 */ /* 0x000fe400000000b4 */
[C---:B------:R-:W-:Y:S01]  /*5d20*/  LOP3.LUT R25, R22.reuse, 0x380, RZ, 0xfc, !PT ;  /* 0x0000038016197812 */ /* 0x040fe200078efcff */
[----:B------:R-:W5:Y:S01]  /*5d30*/  @!P3 LDG.E.U16 R150, desc[UR20][R18.64+0x640] ;  /* 0x000640141296b981 */ /* 0x000f62000c1e1500 */
[----:B------:R-:W-:-:S02]  /*5d40*/  LOP3.LUT R24, R22, 0x3a0, RZ, 0xfc, !PT ;  /* 0x000003a016187812 */ /* 0x000fc400078efcff */
        /* <DEDUP_REMOVED lines=19> */
[----:B------:R-:W-:-:S02]  /*5e80*/  ULEA UR17, UR16, 0xfffffe00, 0x9 ;  /* 0xfffffe0010117891 */ /* 0x000fc4000f8e483f */
[----:B------:R-:W-:Y:S02]  /*5e90*/  UIMAD UR18, UR18, UR38, URZ ;  /* 0x00000026121272a4 */ /* 0x000fe4000f8e023f */
[----:B------:R-:W-:-:S04]  /*5ea0*/  UIADD3 UR17, -UR17, UR55, URZ ;  /* 0x0000003711117290 */ /* 0x000fc8000fffe13f */
[----:B------:R-:W-:Y:S02]  /*5eb0*/  USHF.L.U32 UR41, UR17, 0x1, URZ ;  /* 0x0000000111297899 */ /* 0x000fe4000800063f */
[----:B------:R-:W-:-:S04]  /*5ec0*/  UIMAD UR18, UR7, UR39, UR18 ;  /* 0x00000027071272a4 */ /* 0x000fc8000f8e0212 */
[----:B------:R-:W-:Y:S02]  /*5ed0*/  ISETP.GE.AND P3, PT, R22, UR41, PT ;  /* 0x0000002916007c0c */ /* 0x000fe4000bf66270 */
[----:B---3--:R-:W-:-:S13]  /*5ee0*/  R2UR UR40, R21 ;  /* 0x00000000152872ca */ /* 0x008fda00000e0000 */
[----:B------:R-:W-:Y:S01]  /*5ef0*/  FMUL.FTZ R21, R88, UR40 ;  /* 0x0000002858157c20 */ /* 0x000fe20008410000 */
[----:B0-----:R-:W-:-:S03]  /*5f00*/  FMUL.FTZ R18, R85, UR40 ;  /* 0x0000002855127c20 */ /* 0x001fc60008410000 */
[----:B------:R-:W-:Y:S01]  /*5f10*/  FMUL.RZ R138, R21, 0.15915493667125701904 ;  /* 0x3e22f983158a7820 */ /* 0x000fe2000040c000 */
[----:B------:R-:W-:-:S03]  /*5f20*/  FMUL.RZ R19, R18, 0.15915493667125701904 ;  /* 0x3e22f98312137820 */ /* 0x000fc6000040c000 */
[----:B------:R-:W-:Y:S01]  /*5f30*/  MUFU.SIN R65, R138 ;  /* 0x0000008a00417308 */ /* 0x000fe20000000400 */
[----:B------:R-:W-:-:S07]  /*5f40*/  FMUL.FTZ R18, R84, UR40 ;  /* 0x0000002854127c20 */ /* 0x000fce0008410000 */
[----:B------:R-:W-:Y:S01]  /*5f50*/  MUFU.COS R64, R138 ;  /* 0x0000008a00407308 */ /* 0x000fe20000000000 */
[----:B------:R-:W-:-:S07]  /*5f60*/  FMUL.FTZ R21, R87, UR40 ;  /* 0x0000002857157c20 */ /* 0x000fce0008410000 */
[----:B------:R-:W-:Y:S08]  /*5f70*/  MUFU.SIN R137, R19 ;  /* 0x0000001300897308 */ /* 0x000ff00000000400 */
[----:B------:R0:W-:Y:S01]  /*5f80*/  MUFU.COS R138, R19 ;  /* 0x00000013008a7308 */ /* 0x0001e20000000000 */
[----:B------:R-:W-:Y:S01]  /*5f90*/  FMUL.RZ R155, R18, 0.15915493667125701904 ;  /* 0x3e22f983129b7820 */ /* 0x000fe2000040c000 */
[----:B0-----:R-:W-:Y:S01]  /*5fa0*/  MOV R19, UR38 ;  /* 0x0000002600137c02 */ /* 0x001fe20008000f00 */
[----:B------:R-:W0:Y:S01]  /*5fb0*/  S2UR UR38, SR_CgaCtaId ;  /* 0x00000000002679c3 */ /* 0x000e220000008800 */
[----:B------:R-:W-:Y:S01]  /*5fc0*/  FMUL.FTZ R18, R83, UR40 ;  /* 0x0000002853127c20 */ /* 0x000fe20008410000 */
[----:B------:R-:W-:-:S02]  /*5fd0*/  FMUL.RZ R147, R21, 0.15915493667125701904 ;  /* 0x3e22f98315937820 */ /* 0x000fc4000040c000 */
[----:B------:R-:W-:-:S04]  /*5fe0*/  IMAD.WIDE.U32 R22, R19, UR7, R22 ;  /* 0x0000000713167c25 */ /* 0x000fc8000f8e0016 */
[----:B------:R-:W-:Y:S01]  /*5ff0*/  FMUL.RZ R157, R18, 0.15915493667125701904 ;  /* 0x3e22f983129d7820 */ /* 0x000fe2000040c000 */
[----:B------:R-:W-:Y:S01]  /*6000*/  FMUL.FTZ R18, R82, UR40 ;  /* 0x0000002852127c20 */ /* 0x000fe20008410000 */
[----:B------:R-:W-:Y:S01]  /*6010*/  MUFU.SIN R131, R147 ;  /* 0x0000009300837308 */ /* 0x000fe20000000400 */
[----:B------:R-:W-:Y:S01]  /*6020*/  FMUL.FTZ R21, R86, UR40 ;  /* 0x0000002856157c20 */ /* 0x000fe20008410000 */
[----:B------:R-:W-:-:S06]  /*6030*/  IADD3 R19, R23, UR18, RZ ;  /* 0x0000001217137c10 */ /* 0x000fcc000fffe0ff */
[----:B------:R-:W-:Y:S01]  /*6040*/  MUFU.COS R132, R147 ;  /* 0x0000009300847308 */ /* 0x000fe20000000000 */
[----:B------:R-:W-:-:S07]  /*6050*/  FMUL.RZ R21, R21, 0.15915493667125701904 ;  /* 0x3e22f98315157820 */ /* 0x000fce000040c000 */
[----:B------:R-:W-:Y:S01]  /*6060*/  MUFU.SIN R146, R155 ;  /* 0x0000009b00927308 */ /* 0x000fe20000000400 */
[----:B------:R-:W-:-:S07]  /*6070*/  UMOV UR18, 0x400 ;  /* 0x0000040000127882 */ /* 0x000fce0000000000 */
[----:B------:R1:W-:Y:S01]  /*6080*/  MUFU.COS R147, R155 ;  /* 0x0000009b00937308 */ /* 0x0003e20000000000 */
[----:B0-----:R-:W-:Y:S01]  /*6090*/  ULEA UR18, UR38, UR18, 0x18 ;  /* 0x0000001226127291 */ /* 0x001fe2000f8ec03f */
[----:B-1----:R-:W-:Y:S01]  /*60a0*/  FMUL.RZ R155, R18, 0.15915493667125701904 ;  /* 0x3e22f983129b7820 */ /* 0x002fe2000040c000 */
[----:B------:R-:W-:-:S05]  /*60b0*/  LEA R18, P2, R22, UR14, 0x1 ;  /* 0x0000000e16127c11 */ /* 0x000fca000f8408ff */
[----:B------:R-:W-:Y:S01]  /*60c0*/  MUFU.SIN R135, R21 ;  /* 0x0000001500877308 */ /* 0x000fe20000000400 */
[----:B------:R-:W-:Y:S02]  /*60d0*/  LEA.HI.X R19, R22, UR15, R19, 0x1, P2 ;  /* 0x0000000f16137c11 */ /* 0x000fe400090f0c13 */
[----:B------:R-:W-:-:S05]  /*60e0*/  IADD3 R22, R119, 0x200, RZ ;  /* 0x0000020077167810 */ /* 0x000fca0007ffe0ff */
[----:B------:R0:W-:Y:S01]  /*60f0*/  MUFU.COS R136, R21 ;  /* 0x0000001500887308 */ /* 0x0001e20000000000 */
[----:B------:R-:W-:Y:S01]  /*6100*/  LEA.HI.SX32 R22, R22, R119, 0x1b ;  /* 0x0000007716167211 */ /* 0x000fe200078fdaff */
[----:B0-----:R-:W-:Y:S01]  /*6110*/  FMUL.FTZ R21, R81, UR40 ;  /* 0x0000002851157c20 */ /* 0x001fe20008410000 */
[----:B--2---:R-:W-:Y:S04]  /*6120*/  STS.U16 [R118], R69 ;  /* 0x0000004576007388 */ /* 0x004fe80000000400 */
[----:B----4-:R0:W-:Y:S04]  /*6130*/  STS.U16 [R117+0x40], R66 ;  /* 0x0000404275007388 */ /* 0x0101e80000000400 */
[----:B------:R-:W-:Y:S04]  /*6140*/  STS.U16 [R116+0x80], R71 ;  /* 0x0000804774007388 */ /* 0x000fe80000000400 */
[----:B-----5:R-:W-:Y:S01]  /*6150*/  STS.U16 [R115+0xc0], R120 ;  /* 0x0000c07873007388 */ /* 0x020fe20000000400 */
[----:B0-----:R-:W-:-:S03]  /*6160*/  IADD3 R66, R119, 0x220, RZ ;  /* 0x0000022077427810 */ /* 0x001fc60007ffe0ff */
[----:B------:R-:W-:Y:S01]  /*6170*/  STS.U16 [R114+0x100], R139 ;  /* 0x0001008b72007388 */ /* 0x000fe20000000400 */
[----:B------:R-:W-:-:S03]  /*6180*/  FMUL.RZ R23, R21, 0.15915493667125701904 ;  /* 0x3e22f98315177820 */ /* 0x000fc6000040c000 */
[----:B------:R-:W-:Y:S01]  /*6190*/  STS.U16 [R113+0x140], R152 ;  /* 0x0001409871007388 */ /* 0x000fe20000000400 */
[----:B------:R-:W-:-:S03]  /*61a0*/  FMUL.FTZ R21, R80, UR40 ;  /* 0x0000002850157c20 */ /* 0x000fc60008410000 */
[----:B------:R-:W-:Y:S01]  /*61b0*/  STS.U16 [R112+0x180], R141 ;  /* 0x0001808d70007388 */ /* 0x000fe20000000400 */
[----:B------:R-:W-:-:S03]  /*61c0*/  LEA.HI.SX32 R66, R66, R119, 0x1b ;  /* 0x0000007742427211 */ /* 0x000fc600078fdaff */
[----:B------:R-:W-:Y:S01]  /*61d0*/  STS.U16 [R111+0x1c0], R154 ;  /* 0x0001c09a6f007388 */ /* 0x000fe20000000400 */
[----:B------:R-:W-:-:S03]  /*61e0*/  LEA R231, R22, UR18, 0x1 ;  /* 0x0000001216e77c11 */ /* 0x000fc6000f8e08ff */
[----:B------:R-:W-:Y:S01]  /*61f0*/  STS.U16 [R110+0x200], R143 ;  /* 0x0002008f6e007388 */ /* 0x000fe20000000400 */
[----:B------:R-:W-:-:S03]  /*6200*/  IADD3 R22, R119, 0x240, RZ ;  /* 0x0000024077167810 */ /* 0x000fc60007ffe0ff */
[----:B------:R-:W-:Y:S01]  /*6210*/  STS.U16 [R109+0x240], R156 ;  /* 0x0002409c6d007388 */ /* 0x000fe20000000400 */
[----:B------:R-:W-:-:S03]  /*6220*/  FMUL.RZ R69, R21, 0.15915493667125701904 ;  /* 0x3e22f98315457820 */ /* 0x000fc6000040c000 */
[----:B------:R0:W-:Y:S01]  /*6230*/  STS.U16 [R108+0x280], R145 ;  /* 0x000280916c007388 */ /* 0x0001e20000000400 */
[----:B------:R-:W-:-:S03]  /*6240*/  LEA R230, R66, UR18, 0x1 ;  /* 0x0000001242e67c11 */ /* 0x000fc6000f8e08ff */
[----:B------:R-:W-:Y:S01]  /*6250*/  STS.U16 [R107+0x2c0], R166 ;  /* 0x0002c0a66b007388 */ /* 0x000fe20000000400 */
[----:B------:R-:W-:-:S03]  /*6260*/  IADD3 R66, R119, 0x260, RZ ;  /* 0x0000026077427810 */ /* 0x000fc60007ffe0ff */
[----:B------:R1:W-:Y:S01]  /*6270*/  STS.U16 [R106+0x300], R149 ;  /* 0x000300956a007388 */ /* 0x0003e20000000400 */
[----:B------:R-:W-:Y:S02]  /*6280*/  ISETP.GE.AND P4, PT, R160, UR41, PT ;  /* 0x00000029a0007c0c */ /* 0x000fe4000bf86270 */
[C---:B0-----:R-:W-:Y:S01]  /*6290*/  IADD3 R108, R119.reuse, 0x2a0, RZ ;  /* 0x000002a0776c7810 */ /* 0x041fe20007ffe0ff */
[----:B------:R-:W-:Y:S01]  /*62a0*/  MUFU.SIN R159, R155 ;  /* 0x0000009b009f7308 */ /* 0x000fe20000000400 */
[----:B------:R-:W-:Y:S02]  /*62b0*/  LEA.HI.SX32 R22, R22, R119, 0x1b ;  /* 0x0000007716167211 */ /* 0x000fe400078fdaff */
[----:B-1----:R-:W-:-:S05]  /*62c0*/  IADD3 R106, R119, 0x280, RZ ;  /* 0x00000280776a7810 */ /* 0x002fca0007ffe0ff */
[----:B------:R-:W-:Y:S01]  /*62d0*/  MUFU.COS R160, R155 ;  /* 0x0000009b00a07308 */ /* 0x000fe20000000000 */
[-C--:B------:R-:W-:Y:S02]  /*62e0*/  LEA.HI.SX32 R108, R108, R119.reuse, 0x1b ;  /* 0x000000776c6c7211 */ /* 0x080fe400078fdaff */
[----:B------:R-:W-:-:S05]  /*62f0*/  LEA.HI.SX32 R106, R106, R119, 0x1b ;  /* 0x000000776a6a7211 */ /* 0x000fca00078fdaff */
[----:B------:R-:W-:Y:S01]  /*6300*/  MUFU.SIN R155, R69 ;  /* 0x00000045009b7308 */ /* 0x000fe20000000400 */
[----:B------:R-:W-:Y:S01]  /*6310*/  LEA R210, R106, UR18, 0x1 ;  /* 0x000000126ad27c11 */ /* 0x000fe2000f8e08ff */
[----:B------:R-:W-:Y:S01]  /*6320*/  STS.U16 [R105+0x340], R168 ;  /* 0x000340a869007388 */ /* 0x000fe20000000400 */
[----:B------:R-:W-:-:S05]  /*6330*/  LEA R195, R108, UR18, 0x1 ;  /* 0x000000126cc37c11 */ /* 0x000fca000f8e08ff */
[----:B------:R0:W-:Y:S01]  /*6340*/  MUFU.COS R156, R69 ;  /* 0x00000045009c7308 */ /* 0x0001e20000000000 */
[C---:B------:R-:W-:Y:S01]  /*6350*/  IADD3 R106, R119.reuse, 0x320, RZ ;  /* 0x00000320776a7810 */ /* 0x040fe20007ffe0ff */
[----:B------:R1:W-:Y:S01]  /*6360*/  STS.U16 [R104+0x380], R151 ;  /* 0x0003809768007388 */ /* 0x0003e20000000400 */
[C---:B------:R-:W-:Y:S02]  /*6370*/  IADD3 R110, R119.reuse, 0x2c0, RZ ;  /* 0x000002c0776e7810 */ /* 0x040fe40007ffe0ff */
[----:B0-----:R-:W-:Y:S02]  /*6380*/  LEA.HI.SX32 R69, R66, R119, 0x1b ;  /* 0x0000007742457211 */ /* 0x001fe400078fdaff */
[----:B------:R-:W-:Y:S02]  /*6390*/  LEA R66, R22, UR18, 0x1 ;  /* 0x0000001216427c11 */ /* 0x000fe4000f8e08ff */
[C---:B------:R-:W-:Y:S02]  /*63a0*/  IADD3 R22, R119.reuse, 0x2e0, RZ ;  /* 0x000002e077167810 */ /* 0x040fe40007ffe0ff */
[----:B------:R-:W-:-:S02]  /*63b0*/  IADD3 R108, R119, 0x340, RZ ;  /* 0x00000340776c7810 */ /* 0x000fc40007ffe0ff */
[-C--:B------:R-:W-:Y:S02]  /*63c0*/  LEA.HI.SX32 R22, R22, R119.reuse, 0x1b ;  /* 0x0000007716167211 */ /* 0x080fe400078fdaff */
[----:B-1----:R-:W-:Y:S02]  /*63d0*/  IADD3 R104, R119, 0x300, RZ ;  /* 0x0000030077687810 */ /* 0x002fe40007ffe0ff */
[-C--:B------:R-:W-:Y:S02]  /*63e0*/  LEA.HI.SX32 R106, R106, R119.reuse, 0x1b ;  /* 0x000000776a6a7211 */ /* 0x080fe400078fdaff */
[-C--:B------:R-:W-:Y:S02]  /*63f0*/  LEA.HI.SX32 R110, R110, R119.reuse, 0x1b ;  /* 0x000000776e6e7211 */ /* 0x080fe400078fdaff */
[----:B------:R-:W-:Y:S02]  /*6400*/  LEA.HI.SX32 R108, R108, R119, 0x1b ;  /* 0x000000776c6c7211 */ /* 0x000fe400078fdaff */
[----:B------:R-:W-:Y:S01]  /*6410*/  R2UR UR43, R20 ;  /* 0x00000000142b72ca */ /* 0x000fe200000e0000 */
[----:B------:R0:W-:Y:S01]  /*6420*/  STS.U16 [R103+0x3c0], R170 ;  /* 0x0003c0aa67007388 */ /* 0x0001e20000000400 */
[----:B------:R-:W-:-:S02]  /*6430*/  LEA R69, R69, UR18, 0x1 ;  /* 0x0000001245457c11 */ /* 0x000fc4000f8e08ff */
[----:B------:R-:W-:Y:S02]  /*6440*/  LEA R120, R22, UR18, 0x1 ;  /* 0x0000001216787c11 */ /* 0x000fe4000f8e08ff */
[C---:B------:R-:W-:Y:S01]  /*6450*/  IADD3 R20, R119.reuse, 0x360, RZ ;  /* 0x0000036077147810 */ /* 0x040fe20007ffe0ff */
[----:B------:R-:W-:Y:S01]  /*6460*/  STS.U16 [R231+0x400], R172 ;  /* 0x000400ace7007388 */ /* 0x000fe20000000400 */
[----:B------:R-:W-:Y:S02]  /*6470*/  LEA.HI.SX32 R71, R104, R119, 0x1b ;  /* 0x0000007768477211 */ /* 0x000fe400078fdaff */
[C---:B------:R-:W-:Y:S01]  /*6480*/  IADD3 R22, R119.reuse, 0x380, RZ ;  /* 0x0000038077167810 */ /* 0x040fe20007ffe0ff */
[----:B------:R-:W-:Y:S01]  /*6490*/  STS.U16 [R230+0x440], R163 ;  /* 0x000440a3e6007388 */ /* 0x000fe20000000400 */
[----:B------:R-:W-:Y:S02]  /*64a0*/  LEA R235, R106, UR18, 0x1 ;  /* 0x000000126aeb7c11 */ /* 0x000fe4000f8e08ff */
[----:B------:R-:W-:Y:S01]  /*64b0*/  IADD3 R104, R119, 0x3a0, RZ ;  /* 0x000003a077687810 */ /* 0x000fe20007ffe0ff */
[----:B------:R-:W-:Y:S01]  /*64c0*/  STS.U16 [R66+0x480], R165 ;  /* 0x000480a542007388 */ /* 0x000fe20000000400 */
[----:B------:R-:W-:-:S02]  /*64d0*/  LEA R145, R110, UR18, 0x1 ;  /* 0x000000126e917c11 */ /* 0x000fc4000f8e08ff */
[----:B------:R-:W-:Y:S02]  /*64e0*/  LEA R233, R108, UR18, 0x1 ;  /* 0x000000126ce97c11 */ /* 0x000fe4000f8e08ff */
[C---:B------:R-:W-:Y:S01]  /*64f0*/  IADD3 R106, R119.reuse, 0x3c0, RZ ;  /* 0x000003c0776a7810 */ /* 0x040fe20007ffe0ff */
[----:B------:R-:W-:Y:S01]  /*6500*/  STS.U16 [R69+0x4c0], R174 ;  /* 0x0004c0ae45007388 */ /* 0x000fe20000000400 */
[----:B------:R-:W-:Y:S02]  /*6510*/  IADD3 R108, R119, 0x3e0, RZ ;  /* 0x000003e0776c7810 */ /* 0x000fe40007ffe0ff */
[-C--:B------:R-:W-:Y:S01]  /*6520*/  LEA.HI.SX32 R20, R20, R119.reuse, 0x1b ;  /* 0x0000007714147211 */ /* 0x080fe200078fdaff */
[----:B------:R-:W-:Y:S01]  /*6530*/  STS.U16 [R210+0x500], R167 ;  /* 0x000500a7d2007388 */ /* 0x000fe20000000400 */
[----:B------:R-:W-:Y:S02]  /*6540*/  LEA R71, R71, UR18, 0x1 ;  /* 0x0000001247477c11 */ /* 0x000fe4000f8e08ff */
[-C--:B------:R-:W-:Y:S01]  /*6550*/  LEA.HI.SX32 R22, R22, R119.reuse, 0x1b ;  /* 0x0000007716167211 */ /* 0x080fe200078fdaff */
[----:B------:R1:W-:Y:S01]  /*6560*/  STS.U16 [R195+0x540], R176 ;  /* 0x000540b0c3007388 */ /* 0x0003e20000000400 */
[----:B------:R-:W-:-:S02]  /*6570*/  LEA.HI.SX32 R104, R104, R119, 0x1b ;  /* 0x0000007768687211 */ /* 0x000fc400078fdaff */
[----:B------:R-:W-:Y:S01]  /*6580*/  ISETP.GE.AND P5, PT, R158, UR41, PT ;  /* 0x000000299e007c0c */ /* 0x000fe2000bfa6270 */
[----:B------:R-:W-:Y:S01]  /*6590*/  STS.U16 [R145+0x580], R180 ;  /* 0x000580b491007388 */ /* 0x000fe20000000400 */
[-C--:B------:R-:W-:Y:S02]  /*65a0*/  LEA.HI.SX32 R106, R106, R119.reuse, 0x1b ;  /* 0x000000776a6a7211 */ /* 0x080fe400078fdaff */
[----:B------:R-:W-:Y:S01]  /*65b0*/  LEA.HI.SX32 R108, R108, R119, 0x1b ;  /* 0x000000776c6c7211 */ /* 0x000fe200078fdaff */
[----:B------:R-:W-:Y:S01]  /*65c0*/  STS.U16 [R120+0x5c0], R133 ;  /* 0x0005c08578007388 */ /* 0x000fe20000000400 */
[----:B------:R-:W-:Y:S02]  /*65d0*/  LEA R211, R20, UR18, 0x1 ;  /* 0x0000001214d37c11 */ /* 0x000fe4000f8e08ff */
[----:B------:R-:W-:Y:S01]  /*65e0*/  LEA R209, R22, UR18, 0x1 ;  /* 0x0000001216d17c11 */ /* 0x000fe2000f8e08ff */
[----:B------:R-:W-:Y:S01]  /*65f0*/  STS.U16 [R71+0x600], R148 ;  /* 0x0006009447007388 */ /* 0x000fe20000000400 */
[----:B------:R-:W-:-:S02]  /*6600*/  LEA R207, R104, UR18, 0x1 ;  /* 0x0000001268cf7c11 */ /* 0x000fc4000f8e08ff */
[----:B------:R-:W-:Y:S01]  /*6610*/  LEA R205, R106, UR18, 0x1 ;  /* 0x000000126acd7c11 */ /* 0x000fe2000f8e08ff */
[----:B------:R-:W-:Y:S01]  /*6620*/  STS.U16 [R235+0x640], R150 ;  /* 0x00064096eb007388 */ /* 0x000fe20000000400 */
[----:B------:R-:W-:Y:S02]  /*6630*/  LEA R199, R108, UR18, 0x1 ;  /* 0x000000126cc77c11 */ /* 0x000fe4000f8e08ff */
[----:B------:R-:W-:Y:S01]  /*6640*/  PRMT R111, RZ, 0x7610, R111 ;  /* 0x00007610ff6f7816 */ /* 0x000fe2000000006f */
[----:B------:R2:W-:Y:S01]  /*6650*/  STS.U16 [R233+0x680], R164 ;  /* 0x000680a4e9007388 */ /* 0x0005e20000000400 */
[----:B------:R-:W-:-:S03]  /*6660*/  PRMT R108, RZ, 0x7610, R108 ;  /* 0x00007610ff6c7816 */ /* 0x000fc6000000006c */
[----:B------:R-:W-:Y:S01]  /*6670*/  STS.U16 [R211+0x6c0], R142 ;  /* 0x0006c08ed3007388 */ /* 0x000fe20000000400 */
[----:B------:R-:W-:-:S03]  /*6680*/  PRMT R109, RZ, 0x7610, R109 ;  /* 0x00007610ff6d7816 */ /* 0x000fc6000000006d */
[----:B------:R3:W-:Y:S01]  /*6690*/  STS.U16 [R209+0x700], R144 ;  /* 0x00070090d1007388 */ /* 0x0007e20000000400 */
[----:B------:R-:W-:-:S03]  /*66a0*/  ISETP.GE.AND P2, PT, R175, UR41, PT ;  /* 0x00000029af007c0c */ /* 0x000fc6000bf46270 */
[----:B------:R-:W-:Y:S01]  /*66b0*/  STS.U16 [R207+0x740], R140 ;  /* 0x0007408ccf007388 */ /* 0x000fe20000000400 */
[----:B------:R-:W-:-:S03]  /*66c0*/  FMUL.FTZ R21, R79, UR40 ;  /* 0x000000284f157c20 */ /* 0x000fc60008410000 */
[----:B------:R-:W-:Y:S04]  /*66d0*/  STS.U16 [R205+0x780], R134 ;  /* 0x00078086cd007388 */ /* 0x000fe80000000400 */
[----:B------:R-:W-:Y:S01]  /*66e0*/  STS.U16 [R199+0x7c0], R130 ;  /* 0x0007c082c7007388 */ /* 0x000fe20000000400 */
[----:B------:R-:W-:-:S03]  /*66f0*/  NOP ;  /* 0x0000000000007918 */ /* 0x000fc60000000000 */
[----:B------:R-:W4:Y:S01]  /*6700*/  @!P3 LDG.E.U16 R111, desc[UR20][R18.64] ;  /* 0x00000014126fb981 */ /* 0x000f22000c1e1500 */
[----:B------:R-:W-:Y:S01]  /*6710*/  ISETP.GE.AND P3, PT, R182, UR41, PT ;  /* 0x00000029b6007c0c */ /* 0x000fe2000bf66270 */
[----:B------:R-:W-:Y:S02]  /*6720*/  MUFU.SIN R161, R157 ;  /* 0x0000009d00a17308 */ /* 0x000fe40000000400 */
[----:B------:R-:W5:Y:S01]  /*6730*/  @!P5 LDG.E.U16 R108, desc[UR20][R18.64+0x40] ;  /* 0x00004014126cd981 */ /* 0x000f62000c1e1500 */
[----:B------:R-:W-:-:S03]  /*6740*/  ISETP.GE.AND P5, PT, R181, UR41, PT ;  /* 0x00000029b5007c0c */ /* 0x000fc6000bfa6270 */
[----:B------:R-:W5:Y:S01]  /*6750*/  @!P4 LDG.E.U16 R109, desc[UR20][R18.64+0x80] ;  /* 0x00008014126dc981 */ /* 0x000f62000c1e1500 */
[----:B------:R-:W-:Y:S01]  /*6760*/  ISETP.GE.AND P4, PT, R173, UR41, PT ;  /* 0x00000029ad007c0c */ /* 0x000fe2000bf86270 */
[----:B------:R-:W-:Y:S01]  /*6770*/  MUFU.COS R162, R157 ;  /* 0x0000009d00a27308 */ /* 0x000fe20000000000 */
[----:B------:R-:W-:Y:S02]  /*6780*/  PRMT R110, RZ, 0x7610, R110 ;  /* 0x00007610ff6e7816 */ /* 0x000fe4000000006e */
[----:B------:R-:W-:-:S05]  /*6790*/  PRMT R107, RZ, 0x7610, R107 ;  /* 0x00007610ff6b7816 */ /* 0x000fca000000006b */
[----:B------:R-:W-:Y:S01]  /*67a0*/  MUFU.COS R158, R23 ;  /* 0x00000017009e7308 */ /* 0x000fe20000000000 */
[----:B------:R-:W-:Y:S01]  /*67b0*/  PRMT R106, RZ, 0x7610, R106 ;  /* 0x00007610ff6a7816 */ /* 0x000fe2000000006a */
[----:B------:R-:W5:Y:S06]  /*67c0*/  @!P2 LDG.E.U16 R110, desc[UR20][R18.64+0xc0] ;  /* 0x0000c014126ea981 */ /* 0x000f6c000c1e1500 */
[----:B------:R0:W-:Y:S01]  /*67d0*/  MUFU.SIN R157, R23 ;  /* 0x00000017009d7308 */ /* 0x0001e20000000400 */
[----:B------:R-:W-:Y:S01]  /*67e0*/  PRMT R227, RZ, 0x7610, R227 ;  /* 0x00007610ffe37816 */ /* 0x000fe200000000e3 */
[----:B------:R-:W5:Y:S01]  /*67f0*/  @!P3 LDG.E.U16 R107, desc[UR20][R18.64+0x100] ;  /* 0x00010014126bb981 */ /* 0x000f62000c1e1500 */
[----:B------:R-:W-:-:S03]  /*6800*/  ISETP.GE.AND P1, PT, R153, UR41, PT ;  /* 0x0000002999007c0c */ /* 0x000fc6000bf26270 */
[----:B------:R-:W5:Y:S01]  /*6810*/  @!P5 LDG.E.U16 R106, desc[UR20][R18.64+0x140] ;  /* 0x00014014126ad981 */ /* 0x000f62000c1e1500 */
[----:B0-----:R-:W-:Y:S01]  /*6820*/  FMUL.RZ R23, R21, 0.15915493667125701904 ;  /* 0x3e22f98315177820 */ /* 0x001fe2000040c000 */
[----:B------:R-:W-:Y:S01]  /*6830*/  FMUL.FTZ R21, R78, UR40 ;  /* 0x000000284e157c20 */ /* 0x000fe20008410000 */
[----:B------:R-:W-:Y:S01]  /*6840*/  ISETP.GE.AND P2, PT, R171, UR41, PT ;  /* 0x00000029ab007c0c */ /* 0x000fe2000bf46270 */
[----:B------:R-:W5:Y:S02]  /*6850*/  @!P4 LDG.E.U16 R227, desc[UR20][R18.64+0x180] ;  /* 0x0001801412e3c981 */ /* 0x000f64000c1e1500 */
[----:B------:R-:W-:Y:S01]  /*6860*/  FMUL.RZ R103, R21, 0.15915493667125701904 ;  /* 0x3e22f98315677820 */ /* 0x000fe2000040c000 */
[----:B------:R-:W-:Y:S01]  /*6870*/  FMUL.FTZ R21, R77, UR40 ;  /* 0x000000284d157c20 */ /* 0x000fe20008410000 */
[----:B------:R-:W-:Y:S01]  /*6880*/  MUFU.SIN R153, R23 ;  /* 0x0000001700997308 */ /* 0x000fe20000000400 */
[----:B------:R-:W-:Y:S02]  /*6890*/  ISETP.GE.AND P3, PT, R169, UR41, PT ;  /* 0x00000029a9007c0c */ /* 0x000fe4000bf66270 */
[----:B------:R-:W-:-:S05]  /*68a0*/  ISETP.GE.AND P5, PT, R129, UR41, PT ;  /* 0x0000002981007c0c */ /* 0x000fca000bfa6270 */
[----:B------:R0:W-:Y:S01]  /*68b0*/  MUFU.COS R154, R23 ;  /* 0x00000017009a7308 */ /* 0x0001e20000000000 */
[----:B------:R-:W-:Y:S02]  /*68c0*/  ISETP.GE.AND P4, PT, R128, UR41, PT ;  /* 0x0000002980007c0c */ /* 0x000fe4000bf86270 */
[----:B------:R-:W-:Y:S01]  /*68d0*/  PRMT R104, RZ, 0x7610, R104 ;  /* 0x00007610ff687816 */ /* 0x000fe20000000068 */
[----:B0-----:R-:W-:Y:S01]  /*68e0*/  FMUL.RZ R23, R21, 0.15915493667125701904 ;  /* 0x3e22f98315177820 */ /* 0x001fe2000040c000 */
[----:B------:R-:W-:-:S03]  /*68f0*/  FMUL.FTZ R21, R76, UR40 ;  /* 0x000000284c157c20 */ /* 0x000fc60008410000 */
[----:B------:R-:W-:Y:S01]  /*6900*/  MUFU.SIN R151, R103 ;  /* 0x0000006700977308 */ /* 0x000fe20000000400 */
[----:B------:R-:W-:Y:S01]  /*6910*/  PRMT R105, RZ, 0x7610, R105 ;  /* 0x00007610ff697816 */ /* 0x000fe20000000069 */
[----:B------:R-:W5:Y:S01]  /*6920*/  @!P2 LDG.E.U16 R104, desc[UR20][R18.64+0x1c0] ;  /* 0x0001c0141268a981 */ /* 0x000f62000c1e1500 */
[----:B------:R-:W-:-:S05]  /*6930*/  PRMT R238, RZ, 0x7610, R238 ;  /* 0x00007610ffee7816 */ /* 0x000fca00000000ee */
[----:B------:R0:W-:Y:S01]  /*6940*/  MUFU.COS R152, R103 ;  /* 0x0000006700987308 */ /* 0x0001e20000000000 */
[----:B------:R-:W-:Y:S01]  /*6950*/  ISETP.GE.AND P2, PT, R127, UR41, PT ;  /* 0x000000297f007c0c */ /* 0x000fe2000bf46270 */
[----:B------:R-:W5:Y:S01]  /*6960*/  @!P3 LDG.E.U16 R105, desc[UR20][R18.64+0x200] ;  /* 0x000200141269b981 */ /* 0x000f62000c1e1500 */
[----:B------:R-:W-:-:S03]  /*6970*/  PRMT R226, RZ, 0x7610, R226 ;  /* 0x00007610ffe27816 */ /* 0x000fc600000000e2 */
[----:B------:R-:W5:Y:S01]  /*6980*/  @!P5 LDG.E.U16 R238, desc[UR20][R18.64+0x240] ;  /* 0x0002401412eed981 */ /* 0x000f62000c1e1500 */
[----:B0-----:R-:W-:-:S04]  /*6990*/  FMUL.RZ R103, R21, 0.15915493667125701904 ;  /* 0x3e22f98315677820 */ /* 0x001fc8000040c000 */
[----:B-1----:R-:W-:Y:S01]  /*69a0*/  MUFU.SIN R176, R103 ;  /* 0x0000006700b07308 */ /* 0x002fe20000000400 */
[----:B------:R-:W-:Y:S02]  /*69b0*/  ISETP.GE.AND P3, PT, R126, UR41, PT ;  /* 0x000000297e007c0c */ /* 0x000fe4000bf66270 */
[----:B------:R-:W5:Y:S05]  /*69c0*/  @!P2 LDG.E.U16 R226, desc[UR20][R18.64+0x2c0] ;  /* 0x0002c01412e2a981 */ /* 0x000f6a000c1e1500 */
[----:B------:R0:W-:Y:S01]  /*69d0*/  MUFU.COS R177, R103 ;  /* 0x0000006700b17308 */ /* 0x0001e20000000000 */
[----:B------:R-:W-:Y:S02]  /*69e0*/  ISETP.GE.AND P5, PT, R125, UR41, PT ;  /* 0x000000297d007c0c */ /* 0x000fe4000bfa6270 */
[----:B0-----:R-:W-:Y:S01]  /*69f0*/  PRMT R103, RZ, 0x7610, R103 ;  /* 0x00007610ff677816 */ /* 0x001fe20000000067 */
[----:B------:R-:W-:-:S05]  /*6a00*/  FMUL.FTZ R21, R75, UR40 ;  /* 0x000000284b157c20 */ /* 0x000fca0008410000 */
[----:B------:R-:W5:Y:S01]  /*6a10*/  @!P4 LDG.E.U16 R103, desc[UR20][R18.64+0x280] ;  /* 0x000280141267c981 */ /* 0x000f62000c1e1500 */
[----:B------:R-:W-:Y:S02]  /*6a20*/  ISETP.GE.AND P4, PT, R124, UR41, PT ;  /* 0x000000297c007c0c */ /* 0x000fe4000bf86270 */
[----:B------:R-:W-:Y:S02]  /*6a30*/  MOV R112, UR43 ;  /* 0x0000002b00707c02 */ /* 0x000fe40008000f00 */
[----:B------:R-:W-:Y:S02]  /*6a40*/  PRMT R189, RZ, 0x7610, R189 ;  /* 0x00007610ffbd7816 */ /* 0x000fe400000000bd */
[----:B------:R-:W-:Y:S01]  /*6a50*/  PRMT R234, RZ, 0x7610, R234 ;  /* 0x00007610ffea7816 */ /* 0x000fe200000000ea */
[----:B------:R-:W-:Y:S01]  /*6a60*/  FMUL.RZ R21, R21, 0.15915493667125701904 ;  /* 0x3e22f98315157820 */ /* 0x000fe2000040c000 */
[----:B------:R-:W-:Y:S01]  /*6a70*/  PRMT R239, RZ, 0x7610, R239 ;  /* 0x00007610ffef7816 */ /* 0x000fe200000000ef */
[----:B------:R-:W-:Y:S01]  /*6a80*/  FMUL.FTZ R112, R112, 1.4426950216293334961 ;  /* 0x3fb8aa3b70707820 */ /* 0x000fe20000410000 */
[----:B------:R-:W-:Y:S01]  /*6a90*/  ISETP.GE.AND P2, PT, R123, UR41, PT ;  /* 0x000000297b007c0c */ /* 0x000fe2000bf46270 */
[----:B------:R-:W5:Y:S01]  /*6aa0*/  @!P3 LDG.E.U16 R189, desc[UR20][R18.64+0x300] ;  /* 0x0003001412bdb981 */ /* 0x000f62000c1e1500 */
[----:B------:R-:W-:Y:S01]  /*6ab0*/  MUFU.SIN R174, R21 ;  /* 0x0000001500ae7308 */ /* 0x000fe20000000400 */
[----:B------:R-:W-:-:S02]  /*6ac0*/  ISETP.GE.AND P3, PT, R122, UR41, PT ;  /* 0x000000297a007c0c */ /* 0x000fc4000bf66270 */
[----:B------:R-:W5:Y:S01]  /*6ad0*/  @!P5 LDG.E.U16 R234, desc[UR20][R18.64+0x340] ;  /* 0x0003401412ead981 */ /* 0x000f62000c1e1500 */
[----:B------:R-:W-:-:S03]  /*6ae0*/  ISETP.GE.AND P5, PT, R121, UR41, PT ;  /* 0x0000002979007c0c */ /* 0x000fc6000bfa6270 */
[----:B------:R-:W5:Y:S01]  /*6af0*/  @!P4 LDG.E.U16 R239, desc[UR20][R18.64+0x380] ;  /* 0x0003801412efc981 */ /* 0x000f62000c1e1500 */
[----:B------:R0:W-:Y:S01]  /*6b00*/  MUFU.COS R175, R21 ;  /* 0x0000001500af7308 */ /* 0x0001e20000000000 */
[----:B------:R-:W-:Y:S02]  /*6b10*/  ISETP.GE.AND P4, PT, R70, UR41, PT ;  /* 0x0000002946007c0c */ /* 0x000fe4000bf86270 */
[----:B------:R-:W-:Y:S01]  /*6b20*/  PRMT R236, RZ, 0x7610, R236 ;  /* 0x00007610ffec7816 */ /* 0x000fe200000000ec */
[----:B0-----:R-:W-:Y:S01]  /*6b30*/  FMUL.FTZ R21, R87, R112 ;  /* 0x0000007057157220 */ /* 0x001fe20000410000 */
[----:B------:R-:W-:-:S04]  /*6b40*/  PRMT R232, RZ, 0x7610, R232 ;  /* 0x00007610ffe87816 */ /* 0x000fc800000000e8 */
[----:B------:R-:W5:Y:S01]  /*6b50*/  @!P2 LDG.E.U16 R236, desc[UR20][R18.64+0x3c0] ;  /* 0x0003c01412eca981 */ /* 0x000f62000c1e1500 */
[----:B------:R0:W1:Y:S01]  /*6b60*/  MUFU.EX2 R22, R21 ;  /* 0x0000001500167308 */ /* 0x0000620000000800 */
[----:B------:R-:W-:Y:S02]  /*6b70*/  PRMT R237, RZ, 0x7610, R237 ;  /* 0x00007610ffed7816 */ /* 0x000fe400000000ed */
[----:B------:R-:W-:Y:S01]  /*6b80*/  PRMT R185, RZ, 0x7610, R185 ;  /* 0x00007610ffb97816 */ /* 0x000fe200000000b9 */
[----:B------:R-:W5:Y:S01]  /*6b90*/  @!P3 LDG.E.U16 R232, desc[UR20][R18.64+0x400] ;  /* 0x0004001412e8b981 */ /* 0x000f62000c1e1500 */
[----:B------:R-:W-:Y:S01]  /*6ba0*/  ISETP.GE.AND P2, PT, R68, UR41, PT ;  /* 0x0000002944007c0c */ /* 0x000fe2000bf46270 */
[-C--:B0-----:R-:W-:Y:S02]  /*6bb0*/  FMUL.FTZ R21, R85, R112.reuse ;  /* 0x0000007055157220 */ /* 0x081fe40000410000 */
[----:B------:R-:W5:Y:S02]  /*6bc0*/  @!P5 LDG.E.U16 R237, desc[UR20][R18.64+0x440] ;  /* 0x0004401412edd981 */ /* 0x000f64000c1e1500 */
[----:B------:R0:W-:Y:S01]  /*6bd0*/  MUFU.EX2 R113, R21 ;  /* 0x0000001500717308 */ /* 0x0001e20000000800 */
[----:B------:R-:W-:Y:S01]  /*6be0*/  ISETP.GE.AND P3, PT, R67, UR41, PT ;  /* 0x0000002943007c0c */ /* 0x000fe2000bf66270 */
[----:B------:R-:W5:Y:S01]  /*6bf0*/  @!P4 LDG.E.U16 R185, desc[UR20][R18.64+0x480] ;  /* 0x0004801412b9c981 */ /* 0x000f62000c1e1500 */
[----:B------:R-:W-:Y:S01]  /*6c00*/  ISETP.GE.AND P5, PT, R32, UR41, PT ;  /* 0x0000002920007c0c */ /* 0x000fe2000bfa6270 */
[----:B0-----:R-:W-:Y:S01]  /*6c10*/  FMUL.FTZ R21, R83, R112 ;  /* 0x0000007053157220 */ /* 0x001fe20000410000 */
[----:B------:R-:W-:-:S03]  /*6c20*/  ISETP.GE.AND P4, PT, R31, UR41, PT ;  /* 0x000000291f007c0c */ /* 0x000fc6000bf86270 */
[----:B------:R0:W-:Y:S01]  /*6c30*/  MUFU.EX2 R115, R21 ;  /* 0x0000001500737308 */ /* 0x0001e20000000800 */
[----:B------:R-:W-:Y:S02]  /*6c40*/  PRMT R68, RZ, 0x7610, R68 ;  /* 0x00007610ff447816 */ /* 0x000fe40000000044 */
[----:B------:R-:W-:Y:S02]  /*6c50*/  PRMT R67, RZ, 0x7610, R67 ;  /* 0x00007610ff437816 */ /* 0x000fe40000000043 */
[----:B--2---:R-:W-:Y:S02]  /*6c60*/  PRMT R164, RZ, 0x7610, R164 ;  /* 0x00007610ffa47816 */ /* 0x004fe400000000a4 */
[----:B------:R-:W2:Y:S01]  /*6c70*/  @!P2 LDG.E.U16 R68, desc[UR20][R18.64+0x4c0] ;  /* 0x0004c0141244a981 */ /* 0x000ea2000c1e1500 */
[----:B0-----:R-:W-:Y:S01]  /*6c80*/  FMUL.FTZ R21, R81, R112 ;  /* 0x0000007051157220 */ /* 0x001fe20000410000 */
[----:B---3--:R-:W-:Y:S02]  /*6c90*/  PRMT R144, RZ, 0x7610, R144 ;  /* 0x00007610ff907816 */ /* 0x008fe40000000090 */
[----:B------:R-:W3:Y:S01]  /*6ca0*/  @!P3 LDG.E.U16 R67, desc[UR20][R18.64+0x500] ;  /* 0x000500141243b981 */ /* 0x000ee2000c1e1500 */
[----:B------:R0:W-:Y:S01]  /*6cb0*/  MUFU.EX2 R117, R21 ;  /* 0x0000001500757308 */ /* 0x0001e20000000800 */
[----:B------:R-:W-:-:S02]  /*6cc0*/  ISETP.GE.AND P2, PT, R30, UR41, PT ;  /* 0x000000291e007c0c */ /* 0x000fc4000bf46270 */
[----:B------:R-:W3:Y:S01]  /*6cd0*/  @!P5 LDG.E.U16 R164, desc[UR20][R18.64+0x540] ;  /* 0x0005401412a4d981 */ /* 0x000ee2000c1e1500 */
[----:B------:R-:W-:-:S03]  /*6ce0*/  FMUL.FTZ R70, R80, R112 ;  /* 0x0000007050467220 */ /* 0x000fc60000410000 */
[----:B------:R-:W3:Y:S01]  /*6cf0*/  @!P4 LDG.E.U16 R144, desc[UR20][R18.64+0x580] ;  /* 0x000580141290c981 */ /* 0x000ee2000c1e1500 */
[----:B0-----:R-:W-:Y:S01]  /*6d00*/  FMUL.FTZ R21, R79, R112 ;  /* 0x000000704f157220 */ /* 0x001fe20000410000 */
[----:B------:R-:W-:-:S03]  /*6d10*/  ISETP.GE.AND P3, PT, R29, UR41, PT ;  /* 0x000000291d007c0c */ /* 0x000fc6000bf66270 */
[----:B------:R0:W-:Y:S01]  /*6d20*/  MUFU.EX2 R30, R21 ;  /* 0x00000015001e7308 */ /* 0x0001e20000000800 */
[----:B------:R-:W-:Y:S02]  /*6d30*/  ISETP.GE.AND P5, PT, R28, UR41, PT ;  /* 0x000000291c007c0c */ /* 0x000fe4000bfa6270 */
[----:B------:R-:W-:Y:S02]  /*6d40*/  ISETP.GE.AND P4, PT, R27, UR41, PT ;  /* 0x000000291b007c0c */ /* 0x000fe4000bf86270 */
[----:B0-----:R-:W-:-:S04]  /*6d50*/  SHF.L.U32 R21, R119, 0x5, RZ ;  /* 0x0000000577157819 */ /* 0x001fc800000006ff */
[----:B------:R-:W-:Y:S01]  /*6d60*/  LEA.HI.SX32 R121, R21, R21, 0x1b ;  /* 0x0000001515797211 */ /* 0x000fe200078fdaff */
[----:B------:R0:W1:Y:S01]  /*6d70*/  MUFU.EX2 R32, R70 ;  /* 0x0000004600207308 */ /* 0x0000620000000800 */
[----:B------:R-:W-:Y:S02]  /*6d80*/  PRMT R163, RZ, 0x7610, R163 ;  /* 0x00007610ffa37816 */ /* 0x000fe400000000a3 */
[----:B------:R-:W-:Y:S01]  /*6d90*/  LEA R121, R121, UR18, 0x1 ;  /* 0x0000001279797c11 */ /* 0x000fe2000f8e08ff */
[----:B------:R-:W-:Y:S01]  /*6da0*/  FMUL.FTZ R29, R78, R112 ;  /* 0x000000704e1d7220 */ /* 0x000fe20000410000 */
[----:B------:R-:W-:Y:S02]  /*6db0*/  PRMT R208, RZ, 0x7610, R208 ;  /* 0x00007610ffd07816 */ /* 0x000fe400000000d0 */
[----:B------:R-:W-:Y:S01]  /*6dc0*/  PRMT R206, RZ, 0x7610, R206 ;  /* 0x00007610ffce7816 */ /* 0x000fe200000000ce */
[----:B------:R-:W1:Y:S01]  /*6dd0*/  LDS.U16 R31, [R121+0x2] ;  /* 0x00000200791f7984 */ /* 0x000e620000000400 */
[----:B0-----:R-:W-:Y:S01]  /*6de0*/  PRMT R70, RZ, 0x7610, R70 ;  /* 0x00007610ff467816 */ /* 0x001fe20000000046 */
[----:B------:R0:W-:Y:S02]  /*6df0*/  MUFU.EX2 R118, R29 ;  /* 0x0000001d00767308 */ /* 0x0001e40000000800 */
        /* <DEDUP_REMOVED lines=8> */
[----:B0-----:R-:W0:Y:S01]  /*6e80*/  LDS.U16 R29, [R121] ;  /* 0x00000000791d7984 */ /* 0x001e220000000400 */
[----:B------:R-:W-:Y:S01]  /*6e90*/  FMUL.FTZ R20, R74, UR40 ;  /* 0x000000284a147c20 */ /* 0x000fe20008410000 */
[----:B------:R-:W-:Y:S01]  /*6ea0*/  PRMT R204, RZ, 0x7610, R204 ;  /* 0x00007610ffcc7816 */ /* 0x000fe200000000cc */
[-C--:B------:R-:W-:Y:S01]  /*6eb0*/  FMUL.FTZ R27, R77, R112.reuse ;  /* 0x000000704d1b7220 */ /* 0x080fe20000410000 */
[----:B------:R-:W-:Y:S01]  /*6ec0*/  PRMT R180, RZ, 0x7610, R180 ;  /* 0x00007610ffb47816 */ /* 0x000fe200000000b4 */
[----:B------:R-:W-:Y:S01]  /*6ed0*/  MUFU.SIN R178, R23 ;  /* 0x0000001700b27308 */ /* 0x000fe20000000400 */
[----:B------:R-:W-:Y:S01]  /*6ee0*/  PRMT R196, RZ, 0x7610, R196 ;  /* 0x00007610ffc47816 */ /* 0x000fe200000000c4 */
[----:B------:R-:W-:Y:S01]  /*6ef0*/  FMUL.RZ R133, R20, 0.15915493667125701904 ;  /* 0x3e22f98314857820 */ /* 0x000fe2000040c000 */
[----:B------:R-:W0:Y:S01]  /*6f00*/  LDS.U16 R28, [R121+0x4] ;  /* 0x00000400791c7984 */ /* 0x000e220000000400 */
[----:B------:R-:W-:Y:S01]  /*6f10*/  PRMT R194, RZ, 0x7610, R194 ;  /* 0x00007610ffc27816 */ /* 0x000fe200000000c2 */
[-C--:B------:R-:W-:Y:S01]  /*6f20*/  FMUL.FTZ R20, R88, R112.reuse ;  /* 0x0000007058147220 */ /* 0x080fe20000410000 */
[----:B------:R-:W-:Y:S01]  /*6f30*/  PRMT R184, RZ, 0x7610, R184 ;  /* 0x00007610ffb87816 */ /* 0x000fe200000000b8 */
[----:B------:R-:W3:Y:S01]  /*6f40*/  @!P2 LDG.E.U16 R204, desc[UR20][R18.64+0x6c0] ;  /* 0x0006c01412cca981 */ /* 0x000ee2000c1e1500 */
[----:B------:R1:W-:Y:S01]  /*6f50*/  MUFU.COS R179, R23 ;  /* 0x0000001700b37308 */ /* 0x0003e20000000000 */
[----:B------:R-:W-:-:S02]  /*6f60*/  FMUL.FTZ R17, R75, R112 ;  /* 0x000000704b117220 */ /* 0x000fc40000410000 */
[----:B------:R-:W3:Y:S04]  /*6f70*/  @!P3 LDG.E.U16 R180, desc[UR20][R18.64+0x700] ;  /* 0x0007001412b4b981 */ /* 0x000ee8000c1e1500 */
[----:B------:R-:W3:Y:S01]  /*6f80*/  @!P5 LDG.E.U16 R196, desc[UR20][R18.64+0x740] ;  /* 0x0007401412c4d981 */ /* 0x000ee2000c1e1500 */
[-C--:B-1----:R-:W-:Y:S01]  /*6f90*/  FMUL.FTZ R23, R86, R112.reuse ;  /* 0x0000007056177220 */ /* 0x082fe20000410000 */
[----:B------:R1:W-:Y:S02]  /*6fa0*/  MUFU.EX2 R26, R27 ;  /* 0x0000001b001a7308 */ /* 0x0003e40000000800 */
[----:B------:R-:W3:Y:S01]  /*6fb0*/  @!P4 LDG.E.U16 R194, desc[UR20][R18.64+0x780] ;  /* 0x0007801412c2c981 */ /* 0x000ee2000c1e1500 */
[----:B------:R-:W-:-:S03]  /*6fc0*/  FMUL.FTZ R25, R76, R112 ;  /* 0x000000704c197220 */ /* 0x000fc60000410000 */
[----:B------:R4:W3:Y:S04]  /*6fd0*/  @!P1 LDG.E.U16 R184, desc[UR20][R18.64+0x7c0] ;  /* 0x0007c01412b89981 */ /* 0x0008e8000c1e1500 */
[----:B-1----:R-:W1:Y:S01]  /*6fe0*/  LDS.U16 R27, [R121+0x6] ;  /* 0x00000600791b7984 */ /* 0x002e620000000400 */
[----:B------:R-:W-:Y:S01]  /*6ff0*/  MUFU.EX2 R20, R20 ;  /* 0x0000001400147308 */ /* 0x000fe20000000800 */
[C---:B------:R-:W-:Y:S01]  /*7000*/  FMUL.FTZ R132, R22.reuse, R132 ;  /* 0x0000008416847220 */ /* 0x040fe20000410000 */
[----:B------:R-:W-:Y:S01]  /*7010*/  FMUL.FTZ R131, R22, R131 ;  /* 0x0000008316837220 */ /* 0x000fe20000410000 */
[----:B------:R-:W-:Y:S01]  /*7020*/  FMUL.FTZ R114, R84, R112 ;  /* 0x0000007054727220 */ /* 0x000fe20000410000 */
[----:B------:R-:W-:Y:S01]  /*7030*/  SHF.L.U32 R31, R31, 0x10, RZ ;  /* 0x000000101f1f7819 */ /* 0x000fe200000006ff */
[C---:B------:R-:W-:Y:S01]  /*7040*/  FMUL.FTZ R156, R32.reuse, R156 ;  /* 0x0000009c209c7220 */ /* 0x040fe20000410000 */
[----:B------:R-:W-:Y:S01]  /*7050*/  FMUL.FTZ R155, R32, R155 ;  /* 0x0000009b209b7220 */ /* 0x000fe20000410000 */
[----:B------:R-:W-:Y:S01]  /*7060*/  LDS.U16 R24, [R121+0xa] ;  /* 0x00000a0079187984 */ /* 0x000fe20000000400 */
[----:B------:R-:W0:Y:S01]  /*7070*/  MUFU.EX2 R23, R23 ;  /* 0x0000001700177308 */ /* 0x000e220000000800 */
[C---:B------:R-:W-:Y:S01]  /*7080*/  FMUL.FTZ R154, R30.reuse, R154 ;  /* 0x0000009a1e9a7220 */ /* 0x040fe20000410000 */
[----:B------:R-:W-:Y:S01]  /*7090*/  FMUL.FTZ R153, R30, R153 ;  /* 0x000000991e997220 */ /* 0x000fe20000410000 */
[C---:B------:R-:W-:Y:S01]  /*70a0*/  FMUL.FTZ R162, R115.reuse, R162 ;  /* 0x000000a273a27220 */ /* 0x040fe20000410000 */
[----:B------:R-:W-:Y:S01]  /*70b0*/  FMUL.FTZ R161, R115, R161 ;  /* 0x000000a173a17220 */ /* 0x000fe20000410000 */
[----:B------:R-:W-:Y:S01]  /*70c0*/  FMUL.FTZ R116, R82, R112 ;  /* 0x0000007052747220 */ /* 0x000fe20000410000 */
[C---:B------:R-:W-:Y:S01]  /*70d0*/  FMUL.FTZ R138, R113.reuse, R138 ;  /* 0x0000008a718a7220 */ /* 0x040fe20000410000 */
[----:B------:R-:W-:Y:S01]  /*70e0*/  FMUL.FTZ R137, R113, R137 ;  /* 0x0000008971897220 */ /* 0x000fe20000410000 */
[----:B------:R-:W4:Y:S01]  /*70f0*/  MUFU.EX2 R17, R17 ;  /* 0x0000001100117308 */ /* 0x000f220000000800 */
[----:B------:R-:W-:Y:S01]  /*7100*/  FMUL.FTZ R22, R74, R112 ;  /* 0x000000704a167220 */ /* 0x000fe20000410000 */
[----:B------:R-:W-:Y:S01]  /*7110*/  LDS.U16 R142, [R121+0x16] ;  /* 0x00001600798e7984 */ /* 0x000fe20000000400 */
[C---:B------:R-:W-:Y:S01]  /*7120*/  FMUL.FTZ R158, R117.reuse, R158 ;  /* 0x0000009e759e7220 */ /* 0x040fe20000410000 */
[----:B------:R-:W-:-:S02]  /*7130*/  FMUL.FTZ R157, R117, R157 ;  /* 0x0000009d759d7220 */ /* 0x000fc40000410000 */
[----:B------:R-:W-:Y:S02]  /*7140*/  LDS.U16 R143, [R121+0x14] ;  /* 0x00001400798f7984 */ /* 0x000fe40000000400 */
[----:B------:R4:W1:Y:S01]  /*7150*/  MUFU.EX2 R21, R25 ;  /* 0x0000001900157308 */ /* 0x0008620000000800 */
[C---:B0-----:R-:W-:Y:S01]  /*7160*/  FMUL.FTZ R136, R23.reuse, R136 ;  /* 0x0000008817887220 */ /* 0x041fe20000410000 */
[----:B------:R-:W-:Y:S01]  /*7170*/  FMUL.FTZ R135, R23, R135 ;  /* 0x0000008717877220 */ /* 0x000fe20000410000 */
[C---:B------:R-:W-:Y:S01]  /*7180*/  FMUL.FTZ R65, R20.reuse, R65 ;  /* 0x0000004114417220 */ /* 0x040fe20000410000 */
[----:B------:R-:W-:Y:S01]  /*7190*/  FMUL.FTZ R64, R20, R64 ;  /* 0x0000004014407220 */ /* 0x000fe20000410000 */
[----:B------:R-:W-:Y:S03]  /*71a0*/  LDS.U16 R134, [R121+0x18] ;  /* 0x0000180079867984 */ /* 0x000fe60000000400 */
[----:B------:R-:W-:Y:S01]  /*71b0*/  MUFU.EX2 R22, R22 ;  /* 0x0000001600167308 */ /* 0x000fe20000000800 */
[C---:B----4-:R-:W-:Y:S01]  /*71c0*/  FMUL.FTZ R175, R17.reuse, R175 ;  /* 0x000000af11af7220 */ /* 0x050fe20000410000 */
[----:B------:R-:W-:Y:S01]  /*71d0*/  FMUL.FTZ R174, R17, R174 ;  /* 0x000000ae11ae7220 */ /* 0x000fe20000410000 */
[----:B------:R-:W-:Y:S01]  /*71e0*/  FMUL.FTZ R17, R65, R131 ;  /* 0x0000008341117220 */ /* 0x000fe20000410000 */
[----:B------:R-:W0:Y:S04]  /*71f0*/  LDS.U16 R25, [R121+0x8] ;  /* 0x0000080079197984 */ /* 0x000e280000000400 */
[----:B------:R-:W4:Y:S01]  /*7200*/  MUFU.SIN R23, R133 ;  /* 0x0000008500177308 */ /* 0x000f220000000400 */
[C---:B-1----:R-:W-:Y:S01]  /*7210*/  FMUL.FTZ R177, R21.reuse, R177 ;  /* 0x000000b115b17220 */ /* 0x042fe20000410000 */
[----:B------:R-:W-:Y:S01]  /*7220*/  FMUL.FTZ R176, R21, R176 ;  /* 0x000000b015b07220 */ /* 0x000fe20000410000 */
[----:B------:R-:W-:Y:S01]  /*7230*/  SHF.L.U32 R32, R187, 0x10, RZ ;  /* 0x00000010bb207819 */ /* 0x000fe200000006ff */
[----:B------:R-:W-:Y:S01]  /*7240*/  FFMA.FTZ R21, R64, R132, -R17 ;  /* 0x0000008440157223 */ /* 0x000fe20000010811 */
[----:B------:R-:W-:Y:S03]  /*7250*/  LDS.U16 R141, [R121+0x1e] ;  /* 0x00001e00798d7984 */ /* 0x000fe60000000400 */
[----:B------:R-:W1:Y:S01]  /*7260*/  MUFU.COS R149, R133 ;  /* 0x0000008500957308 */ /* 0x000e620000000000 */
[----:B------:R-:W-:Y:S01]  /*7270*/  SHF.L.U32 R29, R29, 0x10, RZ ;  /* 0x000000101d1d7819 */ /* 0x000fe200000006ff */
[C---:B------:R-:W-:Y:S01]  /*7280*/  FMUL.FTZ R17, R88.reuse, R31 ;  /* 0x0000001f58117220 */ /* 0x040fe20000410000 */
[----:B------:R-:W-:Y:S04]  /*7290*/  LDS.U16 R140, [R121+0x1c] ;  /* 0x00001c00798c7984 */ /* 0x000fe80000000400 */
[----:B------:R-:W-:Y:S01]  /*72a0*/  LDS.U16 R173, [R121+0x22] ;  /* 0x0000220079ad7984 */ /* 0x000fe20000000400 */
[----:B------:R-:W0:Y:S01]  /*72b0*/  MUFU.EX2 R114, R114 ;  /* 0x0000007200727308 */ /* 0x000e220000000800 */
[----:B------:R-:W-:Y:S01]  /*72c0*/  FMUL.FTZ R181, R88, R29 ;  /* 0x0000001d58b57220 */ /* 0x000fe20000410000 */
[----:B------:R-:W-:Y:S01]  /*72d0*/  FMUL.FTZ R182, R32, R17 ;  /* 0x0000001120b67220 */ /* 0x000fe20000410000 */
[----:B------:R-:W-:Y:S01]  /*72e0*/  SHF.L.U32 R28, R28, 0x10, RZ ;  /* 0x000000101c1c7819 */ /* 0x000fe200000006ff */
[----:B----4-:R-:W-:Y:S01]  /*72f0*/  FMUL.FTZ R148, R22, R23 ;  /* 0x0000001716947220 */ /* 0x010fe20000410000 */
[----:B------:R-:W-:Y:S01]  /*7300*/  FMUL.FTZ R181, R32, R181 ;  /* 0x000000b520b57220 */ /* 0x000fe20000410000 */
[----:B------:R-:W-:Y:S01]  /*7310*/  FMUL.FTZ R17, R131, R182 ;  /* 0x000000b683117220 */ /* 0x000fe20000410000 */
[----:B------:R-:W4:Y:S01]  /*7320*/  LDS.U16 R23, [R121+0xe] ;  /* 0x00000e0079177984 */ /* 0x000f220000000400 */
[----:B------:R-:W-:Y:S01]  /*7330*/  SHF.L.U32 R30, R183, 0x10, RZ ;  /* 0x00000010b71e7819 */ /* 0x000fe200000006ff */
[----:B-1----:R-:W-:Y:S01]  /*7340*/  FMUL.FTZ R149, R22, R149 ;  /* 0x0000009516957220 */ /* 0x002fe20000410000 */
[----:B------:R-:W-:Y:S01]  /*7350*/  SHF.L.U32 R27, R27, 0x10, RZ ;  /* 0x000000101b1b7819 */ /* 0x000fe200000006ff */
[----:B------:R-:W-:Y:S01]  /*7360*/  FMUL.FTZ R183, R87, R28 ;  /* 0x0000001c57b77220 */ /* 0x000fe20000410000 */
[-C--:B------:R-:W-:Y:S01]  /*7370*/  FFMA.FTZ R17, R132, R181.reuse, -R17 ;  /* 0x000000b584117223 */ /* 0x080fe20000010811 */
[----:B------:R-:W1:Y:S01]  /*7380*/  LDS.U16 R22, [R121+0xc] ;  /* 0x00000c0079167984 */ /* 0x000e620000000400 */
[----:B------:R-:W-:Y:S01]  /*7390*/  FMUL.FTZ R115, R131, R181 ;  /* 0x000000b583737220 */ /* 0x000fe20000410000 */
[----:B------:R-:W-:Y:S01]  /*73a0*/  FMUL.FTZ R20, R64, R131 ;  /* 0x0000008340147220 */ /* 0x000fe20000410000 */
[C---:B0-----:R-:W-:Y:S01]  /*73b0*/  FMUL.FTZ R147, R114.reuse, R147 ;  /* 0x0000009372937220 */ /* 0x041fe20000410000 */
[----:B------:R-:W-:Y:S01]  /*73c0*/  FMUL.FTZ R146, R114, R146 ;  /* 0x0000009272927220 */ /* 0x000fe20000410000 */
[----:B------:R-:W-:Y:S01]  /*73d0*/  FFMA.FTZ R114, R30, R183, R17 ;  /* 0x000000b71e727223 */ /* 0x000fe20000010011 */
[----:B------:R-:W-:Y:S01]  /*73e0*/  FMUL.FTZ R122, R87, R27 ;  /* 0x0000001b577a7220 */ /* 0x000fe20000410000 */
[----:B------:R-:W-:Y:S01]  /*73f0*/  FFMA.FTZ R115, R132, R182, R115 ;  /* 0x000000b684737223 */ /* 0x000fe20000010073 */
[----:B------:R-:W-:Y:S01]  /*7400*/  FFMA.FTZ R113, R65, R132, R20 ;  /* 0x0000008441717223 */ /* 0x000fe20000010014 */
[----:B------:R-:W-:Y:S01]  /*7410*/  FMUL.FTZ R17, R135, R114 ;  /* 0x0000007287117220 */ /* 0x000fe20000410000 */
[----:B------:R-:W0:Y:S01]  /*7420*/  LDS.U16 R20, [R121+0x10] ;  /* 0x0000100079147984 */ /* 0x000e220000000400 */
[----:B------:R-:W-:Y:S01]  /*7430*/  FFMA.FTZ R115, R30, R122, R115 ;  /* 0x0000007a1e737223 */ /* 0x000fe20000010073 */
[----:B------:R-:W4:Y:S01]  /*7440*/  MUFU.EX2 R116, R116 ;  /* 0x0000007400747308 */ /* 0x000f220000000800 */
[----:B------:R-:W-:Y:S01]  /*7450*/  SHF.L.U32 R25, R25, 0x10, RZ ;  /* 0x0000001019197819 */ /* 0x000fe200000006ff */
[----:B------:R-:W-:Y:S01]  /*7460*/  FMUL.FTZ R179, R26, R179 ;  /* 0x000000b31ab37220 */ /* 0x000fe20000410000 */
[-C--:B------:R-:W-:Y:S01]  /*7470*/  FFMA.FTZ R125, R136, R115.reuse, R17 ;  /* 0x00000073887d7223 */ /* 0x080fe20000010011 */
[----:B------:R-:W-:Y:S01]  /*7480*/  FMUL.FTZ R178, R26, R178 ;  /* 0x000000b21ab27220 */ /* 0x000fe20000410000 */
[----:B------:R-:W0:Y:S01]  /*7490*/  LDS.U16 R17, [R121+0x12] ;  /* 0x0000120079117984 */ /* 0x000e220000000400 */
[C---:B------:R-:W-:Y:S01]  /*74a0*/  FMUL.FTZ R115, R135.reuse, R115 ;  /* 0x0000007387737220 */ /* 0x040fe20000410000 */
[C---:B------:R-:W-:Y:S01]  /*74b0*/  FMUL.FTZ R117, R135.reuse, R21 ;  /* 0x0000001587757220 */ /* 0x040fe20000410000 */
[----:B------:R-:W-:Y:S01]  /*74c0*/  SHF.L.U32 R26, R186, 0x10, RZ ;  /* 0x00000010ba1a7819 */ /* 0x000fe200000006ff */
[----:B------:R-:W-:Y:S01]  /*74d0*/  FMUL.FTZ R123, R86, R25 ;  /* 0x00000019567b7220 */ /* 0x000fe20000410000 */
[----:B------:R-:W-:Y:S01]  /*74e0*/  SHF.L.U32 R24, R24, 0x10, RZ ;  /* 0x0000001018187819 */ /* 0x000fe200000006ff */
[C---:B------:R-:W-:Y:S01]  /*74f0*/  FFMA.FTZ R114, R136.reuse, R114, -R115 ;  /* 0x0000007288727223 */ /* 0x040fe20000010873 */
[----:B------:R-:W-:Y:S01]  /*7500*/  FFMA.FTZ R117, R136, R113, R117 ;  /* 0x0000007188757223 */ /* 0x000fe20000010075 */
[C---:B------:R-:W-:Y:S01]  /*7510*/  FMUL.FTZ R152, R118.reuse, R152 ;  /* 0x0000009876987220 */ /* 0x040fe20000410000 */
[----:B------:R-:W-:Y:S01]  /*7520*/  FMUL.FTZ R151, R118, R151 ;  /* 0x0000009776977220 */ /* 0x000fe20000410000 */
[----:B------:R-:W0:Y:S01]  /*7530*/  LDS.U16 R133, [R121+0x1a] ;  /* 0x00001a0079857984 */ /* 0x000e220000000400 */
[C---:B----4-:R-:W-:Y:S01]  /*7540*/  FMUL.FTZ R160, R116.reuse, R160 ;  /* 0x000000a074a07220 */ /* 0x050fe20000410000 */
[----:B------:R-:W-:Y:S01]  /*7550*/  FMUL.FTZ R159, R116, R159 ;  /* 0x0000009f749f7220 */ /* 0x000fe20000410000 */
[----:B------:R-:W-:Y:S01]  /*7560*/  FMUL.FTZ R116, R135, R113 ;  /* 0x0000007187747220 */ /* 0x000fe20000410000 */
[----:B------:R-:W-:Y:S01]  /*7570*/  FMUL.FTZ R124, R86, R24 ;  /* 0x00000018567c7220 */ /* 0x000fe20000410000 */
[----:B------:R-:W-:Y:S01]  /*7580*/  FFMA.FTZ R114, R26, R123, R114 ;  /* 0x0000007b1a727223 */ /* 0x000fe20000010072 */
[----:B------:R-:W4:Y:S01]  /*7590*/  LDS.U16 R172, [R121+0x20] ;  /* 0x0000200079ac7984 */ /* 0x000f220000000400 */
[----:B------:R-:W-:Y:S01]  /*75a0*/  FFMA.FTZ R116, R136, R21, -R116 ;  /* 0x0000001588747223 */ /* 0x000fe20000010874 */
[C---:B------:R-:W-:Y:S01]  /*75b0*/  FMUL.FTZ R21, R137.reuse, R117 ;  /* 0x0000007589157220 */ /* 0x040fe20000410000 */
[----:B------:R-:W-:Y:S01]  /*75c0*/  FFMA.FTZ R125, R26, R124, R125 ;  /* 0x0000007c1a7d7223 */ /* 0x000fe2000001007d */
[----:B------:R-:W-:Y:S01]  /*75d0*/  FMUL.FTZ R126, R137, R114 ;  /* 0x00000072897e7220 */ /* 0x000fe20000410000 */
[----:B------:R-:W-:Y:S01]  /*75e0*/  SHF.L.U32 R23, R23, 0x10, RZ ;  /* 0x0000001017177819 */ /* 0x000fe200000006ff */
[CC--:B------:R-:W-:Y:S01]  /*75f0*/  FMUL.FTZ R118, R137.reuse, R116.reuse ;  /* 0x0000007489767220 */ /* 0x0c0fe20000410000 */
[----:B------:R-:W-:Y:S01]  /*7600*/  FFMA.FTZ R116, R138, R116, -R21 ;  /* 0x000000748a747223 */ /* 0x000fe20000010815 */
[----:B-1----:R-:W-:Y:S01]  /*7610*/  SHF.L.U32 R22, R22, 0x10, RZ ;  /* 0x0000001016167819 */ /* 0x002fe200000006ff */
[-C--:B------:R-:W-:Y:S01]  /*7620*/  FMUL.FTZ R113, R137, R125.reuse ;  /* 0x0000007d89717220 */ /* 0x080fe20000410000 */
[C---:B------:R-:W-:Y:S01]  /*7630*/  FFMA.FTZ R128, R138.reuse, R125, R126 ;  /* 0x0000007d8a807223 */ /* 0x040fe2000001007e */
[----:B------:R-:W-:Y:S01]  /*7640*/  SHF.L.U32 R21, R101, 0x10, RZ ;  /* 0x0000001065157819 */ /* 0x000fe200000006ff */
[C---:B------:R-:W-:Y:S01]  /*7650*/  FMUL.FTZ R126, R85.reuse, R23 ;  /* 0x00000017557e7220 */ /* 0x040fe20000410000 */
[----:B------:R-:W-:Y:S01]  /*7660*/  FFMA.FTZ R114, R138, R114, -R113 ;  /* 0x000000728a727223 */ /* 0x000fe20000010871 */
[----:B------:R-:W-:Y:S01]  /*7670*/  FMUL.FTZ R125, R85, R22 ;  /* 0x00000016557d7220 */ /* 0x000fe20000410000 */
[----:B------:R-:W-:Y:S01]  /*7680*/  SHF.L.U32 R139, R98, 0x10, RZ ;  /* 0x00000010628b7819 */ /* 0x000fe200000006ff */
[C---:B------:R-:W-:Y:S01]  /*7690*/  FFMA.FTZ R128, R21.reuse, R126, R128 ;  /* 0x0000007e15807223 */ /* 0x040fe20000010080 */
[----:B0-----:R-:W-:Y:S01]  /*76a0*/  SHF.L.U32 R20, R20, 0x10, RZ ;  /* 0x0000001014147819 */ /* 0x001fe200000006ff */
[----:B------:R-:W-:Y:S01]  /*76b0*/  FFMA.FTZ R114, R21, R125, R114 ;  /* 0x0000007d15727223 */ /* 0x000fe20000010072 */
[----:B------:R-:W0:Y:S01]  /*76c0*/  LDS.U16 R171, [R121+0x24] ;  /* 0x0000240079ab7984 */ /* 0x000e220000000400 */
[----:B------:R-:W-:Y:S01]  /*76d0*/  FMUL.FTZ R130, R146, R128 ;  /* 0x0000008092827220 */ /* 0x000fe20000410000 */
[----:B------:R-:W-:Y:S01]  /*76e0*/  SHF.L.U32 R18, R100, 0x10, RZ ;  /* 0x0000001064127819 */ /* 0x000fe200000006ff */
[-C--:B------:R-:W-:Y:S01]  /*76f0*/  FMUL.FTZ R115, R146, R114.reuse ;  /* 0x0000007292737220 */ /* 0x080fe20000410000 */
[----:B------:R-:W-:Y:S01]  /*7700*/  SHF.L.U32 R19, R17, 0x10, RZ ;  /* 0x0000001011137819 */ /* 0x000fe200000006ff */
[C---:B------:R-:W-:Y:S01]  /*7710*/  FFMA.FTZ R113, R147.reuse, R114, -R130 ;  /* 0x0000007293717223 */ /* 0x040fe20000010882 */
[C---:B------:R-:W-:Y:S01]  /*7720*/  FMUL.FTZ R127, R84.reuse, R20 ;  /* 0x00000014547f7220 */ /* 0x040fe20000410000 */
[----:B------:R-:W-:Y:S01]  /*7730*/  FFMA.FTZ R115, R147, R128, R115 ;  /* 0x0000008093737223 */ /* 0x000fe20000010073 */
[----:B------:R-:W1:Y:S01]  /*7740*/  LDS.U16 R170, [R121+0x26] ;  /* 0x0000260079aa7984 */ /* 0x000e620000000400 */
[----:B------:R-:W-:Y:S01]  /*7750*/  FMUL.FTZ R128, R84, R19 ;  /* 0x0000001354807220 */ /* 0x000fe20000410000 */
[----:B------:R-:W-:Y:S01]  /*7760*/  FFMA.FTZ R113, R18, R127, R113 ;  /* 0x0000007f12717223 */ /* 0x000fe20000010071 */
[----:B------:R-:W-:Y:S01]  /*7770*/  FFMA.FTZ R118, R138, R117, R118 ;  /* 0x000000758a767223 */ /* 0x000fe20000010076 */
[----:B------:R-:W-:Y:S01]  /*7780*/  FMUL.FTZ R17, R146, R116 ;  /* 0x0000007492117220 */ /* 0x000fe20000410000 */
[----:B------:R-:W-:Y:S01]  /*7790*/  FFMA.FTZ R115, R18, R128, R115 ;  /* 0x0000008012737223 */ /* 0x000fe20000010073 */
[----:B------:R-:W-:Y:S01]  /*77a0*/  FMUL.FTZ R117, R161, R113 ;  /* 0x00000071a1757220 */ /* 0x000fe20000410000 */
[----:B------:R-:W-:Y:S01]  /*77b0*/  SHF.L.U32 R142, R142, 0x10, RZ ;  /* 0x000000108e8e7819 */ /* 0x000fe200000006ff */
[-C--:B------:R-:W-:Y:S01]  /*77c0*/  FMUL.FTZ R114, R146, R118.reuse ;  /* 0x0000007692727220 */ /* 0x080fe20000410000 */
[----:B------:R-:W-:Y:S01]  /*77d0*/  FFMA.FTZ R118, R147, R118, R17 ;  /* 0x0000007693767223 */ /* 0x000fe20000010011 */
[CC--:B------:R-:W-:Y:S01]  /*77e0*/  FFMA.FTZ R130, R162.reuse, R115.reuse, R117 ;  /* 0x00000073a2827223 */ /* 0x0c0fe20000010075 */
[----:B------:R-:W-:Y:S01]  /*77f0*/  SHF.L.U32 R143, R143, 0x10, RZ ;  /* 0x000000108f8f7819 */ /* 0x000fe200000006ff */
[----:B------:R-:W-:Y:S01]  /*7800*/  FMUL.FTZ R115, R161, R115 ;  /* 0x00000073a1737220 */ /* 0x000fe20000410000 */
[----:B------:R-:W-:Y:S01]  /*7810*/  SHF.L.U32 R17, R99, 0x10, RZ ;  /* 0x0000001063117819 */ /* 0x000fe200000006ff */
[----:B------:R-:W-:Y:S01]  /*7820*/  FMUL.FTZ R213, R83, R142 ;  /* 0x0000008e53d57220 */ /* 0x000fe20000410000 */
[----:B------:R-:W-:Y:S01]  /*7830*/  FFMA.FTZ R114, R147, R116, -R114 ;  /* 0x0000007493727223 */ /* 0x000fe20000010872 */
[----:B------:R-:W-:Y:S01]  /*7840*/  FFMA.FTZ R116, R162, R113, -R115 ;  /* 0x00000071a2747223 */ /* 0x000fe20000010873 */
[----:B------:R-:W-:Y:S01]  /*7850*/  FMUL.FTZ R129, R83, R143 ;  /* 0x0000008f53817220 */ /* 0x000fe20000410000 */
[C---:B------:R-:W-:Y:S01]  /*7860*/  FFMA.FTZ R130, R17.reuse, R213, R130 ;  /* 0x000000d511827223 */ /* 0x040fe20000010082 */
[----:B------:R-:W-:Y:S01]  /*7870*/  SHF.L.U32 R134, R134, 0x10, RZ ;  /* 0x0000001086867819 */ /* 0x000fe200000006ff */
[----:B------:R-:W5:Y:S01]  /*7880*/  LDS.U16 R168, [R121+0x2a] ;  /* 0x00002a0079a87984 */ /* 0x000f620000000400 */
[----:B------:R-:W-:Y:S01]  /*7890*/  FFMA.FTZ R116, R17, R129, R116 ;  /* 0x0000008111747223 */ /* 0x000fe20000010074 */
[----:B------:R-:W-:Y:S01]  /*78a0*/  FMUL.FTZ R115, R159, R130 ;  /* 0x000000829f737220 */ /* 0x000fe20000410000 */
[----:B------:R-:W-:Y:S01]  /*78b0*/  SHF.L.U32 R133, R133, 0x10, RZ ;  /* 0x0000001085857819 */ /* 0x000fe200000006ff */
[----:B------:R-:W-:Y:S01]  /*78c0*/  FMUL.FTZ R214, R82, R134 ;  /* 0x0000008652d67220 */ /* 0x000fe20000410000 */
[-C--:B------:R-:W-:Y:S01]  /*78d0*/  FMUL.FTZ R117, R159, R116.reuse ;  /* 0x000000749f757220 */ /* 0x080fe20000410000 */
[----:B------:R-:W-:Y:S01]  /*78e0*/  FFMA.FTZ R150, R160, R116, -R115 ;  /* 0x00000074a0967223 */ /* 0x000fe20000010873 */
[----:B------:R-:W-:Y:S01]  /*78f0*/  LDS.U16 R192, [R121+0x2c] ;  /* 0x00002c0079c07984 */ /* 0x000fe20000000400 */
[----:B------:R-:W-:Y:S01]  /*7900*/  FMUL.FTZ R215, R82, R133 ;  /* 0x0000008552d77220 */ /* 0x000fe20000410000 */
[----:B------:R-:W-:Y:S01]  /*7910*/  FFMA.FTZ R130, R160, R130, R117 ;  /* 0x00000082a0827223 */ /* 0x000fe20000010075 */
[----:B------:R-:W-:Y:S01]  /*7920*/  FFMA.FTZ R150, R139, R214, R150 ;  /* 0x000000d68b967223 */ /* 0x000fe20000010096 */
[----:B------:R-:W-:Y:S01]  /*7930*/  SHF.L.U32 R141, R141, 0x10, RZ ;  /* 0x000000108d8d7819 */ /* 0x000fe200000006ff */
[----:B------:R-:W-:Y:S01]  /*7940*/  LDS.U16 R193, [R121+0x2e] ;  /* 0x00002e0079c17984 */ /* 0x000fe20000000400 */
[----:B------:R-:W-:Y:S01]  /*7950*/  FFMA.FTZ R130, R139, R215, R130 ;  /* 0x000000d78b827223 */ /* 0x000fe20000010082 */
[----:B------:R-:W-:Y:S01]  /*7960*/  FMUL.FTZ R165, R157, R150 ;  /* 0x000000969da57220 */ /* 0x000fe20000410000 */
[C---:B------:R-:W-:Y:S01]  /*7970*/  FMUL.FTZ R115, R161.reuse, R114 ;  /* 0x00000072a1737220 */ /* 0x040fe20000410000 */
[----:B------:R-:W-:Y:S01]  /*7980*/  FMUL.FTZ R113, R161, R118 ;  /* 0x00000076a1717220 */ /* 0x000fe20000410000 */
[----:B------:R-:W-:Y:S01]  /*7990*/  FMUL.FTZ R202, R73, R112 ;  /* 0x0000007049ca7220 */ /* 0x000fe20000410000 */
[-C--:B------:R-:W-:Y:S01]  /*79a0*/  FFMA.FTZ R167, R158, R130.reuse, R165 ;  /* 0x000000829ea77223 */ /* 0x080fe200000100a5 */
[----:B------:R-:W-:Y:S01]  /*79b0*/  FMUL.FTZ R165, R157, R130 ;  /* 0x000000829da57220 */ /* 0x000fe20000410000 */
[----:B------:R-:W-:Y:S01]  /*79c0*/  SHF.L.U32 R130, R97, 0x10, RZ ;  /* 0x0000001061827819 */ /* 0x000fe200000006ff */
[----:B------:R-:W-:Y:S01]  /*79d0*/  FFMA.FTZ R115, R162, R118, R115 ;  /* 0x00000076a2737223 */ /* 0x000fe20000010073 */
[----:B------:R-:W-:Y:S01]  /*79e0*/  FMUL.FTZ R217, R81, R141 ;  /* 0x0000008d51d97220 */ /* 0x000fe20000410000 */
[----:B------:R-:W-:Y:S01]  /*79f0*/  SHF.L.U32 R140, R140, 0x10, RZ ;  /* 0x000000108c8c7819 */ /* 0x000fe200000006ff */
[----:B------:R-:W-:Y:S01]  /*7a00*/  FFMA.FTZ R113, R162, R114, -R113 ;  /* 0x00000072a2717223 */ /* 0x000fe20000010871 */
[----:B------:R-:W-:Y:S01]  /*7a10*/  FMUL.FTZ R117, R159, R115 ;  /* 0x000000739f757220 */ /* 0x000fe20000410000 */
[----:B------:R-:W-:Y:S01]  /*7a20*/  FFMA.FTZ R114, R130, R217, R167 ;  /* 0x000000d982727223 */ /* 0x000fe200000100a7 */
[----:B------:R-:W-:Y:S01]  /*7a30*/  FFMA.FTZ R165, R158, R150, -R165 ;  /* 0x000000969ea57223 */ /* 0x000fe200000108a5 */
[----:B------:R-:W2:Y:S01]  /*7a40*/  LDS.U16 R167, [R121+0x28] ;  /* 0x0000280079a77984 */ /* 0x000ea20000000400 */
[----:B------:R-:W-:Y:S01]  /*7a50*/  FMUL.FTZ R216, R81, R140 ;  /* 0x0000008c51d87220 */ /* 0x000fe20000410000 */
[-C--:B------:R-:W-:Y:S01]  /*7a60*/  FFMA.FTZ R117, R160, R113.reuse, -R117 ;  /* 0x00000071a0757223 */ /* 0x080fe20000010875 */
[----:B------:R-:W-:Y:S01]  /*7a70*/  FMUL.FTZ R113, R159, R113 ;  /* 0x000000719f717220 */ /* 0x000fe20000410000 */
[----:B------:R-:W-:Y:S01]  /*7a80*/  SHF.L.U32 R166, R94, 0x10, RZ ;  /* 0x000000105ea67819 */ /* 0x000fe200000006ff */
[----:B------:R-:W-:Y:S01]  /*7a90*/  FFMA.FTZ R165, R130, R216, R165 ;  /* 0x000000d882a57223 */ /* 0x000fe200000100a5 */
[-C--:B------:R-:W-:Y:S01]  /*7aa0*/  FMUL.FTZ R169, R155, R114.reuse ;  /* 0x000000729ba97220 */ /* 0x080fe20000410000 */
[----:B------:R-:W-:Y:S01]  /*7ab0*/  FFMA.FTZ R113, R160, R115, R113 ;  /* 0x00000073a0717223 */ /* 0x000fe20000010071 */
[----:B------:R-:W-:Y:S01]  /*7ac0*/  SHF.L.U32 R173, R173, 0x10, RZ ;  /* 0x00000010adad7819 */ /* 0x000fe200000006ff */
[-C--:B------:R-:W-:Y:S01]  /*7ad0*/  FMUL.FTZ R115, R155, R165.reuse ;  /* 0x000000a59b737220 */ /* 0x080fe20000410000 */
[----:B------:R-:W-:Y:S01]  /*7ae0*/  FFMA.FTZ R169, R156, R165, -R169 ;  /* 0x000000a59ca97223 */ /* 0x000fe200000108a9 */
[----:B----4-:R-:W-:Y:S01]  /*7af0*/  SHF.L.U32 R172, R172, 0x10, RZ ;  /* 0x00000010acac7819 */ /* 0x010fe200000006ff */
[----:B------:R-:W4:Y:S01]  /*7b00*/  LDS.U16 R191, [R121+0x32] ;  /* 0x0000320079bf7984 */ /* 0x000f220000000400 */
[----:B------:R-:W-:Y:S01]  /*7b10*/  SHF.L.U32 R150, R96, 0x10, RZ ;  /* 0x0000001060967819 */ /* 0x000fe200000006ff */
[----:B------:R-:W-:Y:S01]  /*7b20*/  FFMA.FTZ R165, R156, R114, R115 ;  /* 0x000000729ca57223 */ /* 0x000fe20000010073 */
[C---:B------:R-:W-:Y:S01]  /*7b30*/  FMUL.FTZ R219, R80.reuse, R173 ;  /* 0x000000ad50db7220 */ /* 0x040fe20000410000 */
[C---:B------:R-:W-:Y:S01]  /*7b40*/  FMUL.FTZ R115, R157.reuse, R113 ;  /* 0x000000719d737220 */ /* 0x040fe20000410000 */
[----:B------:R-:W-:Y:S01]  /*7b50*/  FMUL.FTZ R218, R80, R172 ;  /* 0x000000ac50da7220 */ /* 0x000fe20000410000 */
[----:B------:R-:W4:Y:S01]  /*7b60*/  LDS.U16 R190, [R121+0x30] ;  /* 0x0000300079be7984 */ /* 0x000f220000000400 */
[----:B------:R-:W-:Y:S01]  /*7b70*/  FFMA.FTZ R165, R150, R219, R165 ;  /* 0x000000db96a57223 */ /* 0x000fe200000100a5 */
[-C--:B------:R-:W-:Y:S01]  /*7b80*/  FFMA.FTZ R115, R158, R117.reuse, -R115 ;  /* 0x000000759e737223 */ /* 0x080fe20000010873 */
[----:B------:R-:W-:Y:S01]  /*7b90*/  FMUL.FTZ R117, R157, R117 ;  /* 0x000000759d757220 */ /* 0x000fe20000410000 */
[----:B------:R-:W-:Y:S01]  /*7ba0*/  FFMA.FTZ R169, R150, R218, R169 ;  /* 0x000000da96a97223 */ /* 0x000fe200000100a9 */
[----:B------:R-:W-:Y:S01]  /*7bb0*/  FMUL.FTZ R187, R153, R165 ;  /* 0x000000a599bb7220 */ /* 0x000fe20000410000 */
[----:B0-----:R-:W-:Y:S01]  /*7bc0*/  SHF.L.U32 R171, R171, 0x10, RZ ;  /* 0x00000010abab7819 */ /* 0x001fe200000006ff */
[----:B------:R-:W-:Y:S01]  /*7bd0*/  FFMA.FTZ R117, R158, R113, R117 ;  /* 0x000000719e757223 */ /* 0x000fe20000010075 */
[----:B------:R-:W-:Y:S01]  /*7be0*/  FMUL.FTZ R113, R73, UR40 ;  /* 0x0000002849717c20 */ /* 0x000fe20008410000 */
[-C--:B------:R-:W-:Y:S01]  /*7bf0*/  FMUL.FTZ R114, R153, R169.reuse ;  /* 0x000000a999727220 */ /* 0x080fe20000410000 */
[----:B------:R-:W-:Y:S01]  /*7c00*/  FFMA.FTZ R116, R154, R169, -R187 ;  /* 0x000000a99a747223 */ /* 0x000fe200000108bb */
[----:B-1----:R-:W-:Y:S01]  /*7c10*/  SHF.L.U32 R170, R170, 0x10, RZ ;  /* 0x00000010aaaa7819 */ /* 0x002fe200000006ff */
[----:B------:R-:W-:Y:S01]  /*7c20*/  FMUL.FTZ R220, R79, R171 ;  /* 0x000000ab4fdc7220 */ /* 0x000fe20000410000 */
[----:B------:R-:W-:Y:S01]  /*7c30*/  SHF.L.U32 R169, R95, 0x10, RZ ;  /* 0x000000105fa97819 */ /* 0x000fe200000006ff */
[----:B------:R-:W-:Y:S01]  /*7c40*/  FMUL.RZ R186, R113, 0.15915493667125701904 ;  /* 0x3e22f98371ba7820 */ /* 0x000fe2000040c000 */
        /* <DEDUP_REMOVED lines=8> */
[----:B-----5:R-:W-:Y:S01]  /*7cd0*/  SHF.L.U32 R168, R168, 0x10, RZ ;  /* 0x00000010a8a87819 */ /* 0x020fe200000006ff */
[----:B------:R-:W-:Y:S01]  /*7ce0*/  FFMA.FTZ R115, R156, R117, R115 ;  /* 0x000000759c737223 */ /* 0x000fe20000010073 */
[----:B--2---:R-:W-:Y:S01]  /*7cf0*/  SHF.L.U32 R167, R167, 0x10, RZ ;  /* 0x00000010a7a77819 */ /* 0x004fe200000006ff */
[-C--:B------:R-:W-:Y:S01]  /*7d00*/  FFMA.FTZ R117, R152, R118.reuse, R113 ;  /* 0x0000007698757223 */ /* 0x080fe20000010071 */
[----:B------:R-:W-:Y:S01]  /*7d10*/  FMUL.FTZ R113, R151, R118 ;  /* 0x0000007697717220 */ /* 0x000fe20000410000 */
[C---:B------:R-:W-:Y:S01]  /*7d20*/  FMUL.FTZ R223, R78.reuse, R168 ;  /* 0x000000a84edf7220 */ /* 0x040fe20000410000 */
[----:B------:R-:W-:Y:S01]  /*7d30*/  MUFU.COS R203, R186 ;  /* 0x000000ba00cb7308 */ /* 0x000fe20000000000 */
[----:B------:R-:W-:Y:S01]  /*7d40*/  FMUL.FTZ R222, R78, R167 ;  /* 0x000000a74ede7220 */ /* 0x000fe20000410000 */
[----:B------:R-:W-:Y:S01]  /*7d50*/  FFMA.FTZ R165, R152, R116, -R113 ;  /* 0x0000007498a57223 */ /* 0x000fe20000010871 */
[C---:B------:R-:W-:Y:S01]  /*7d60*/  FFMA.FTZ R116, R166.reuse, R223, R117 ;  /* 0x000000dfa6747223 */ /* 0x040fe20000010075 */
[----:B------:R-:W-:Y:S01]  /*7d70*/  FMUL.FTZ R112, R153, R114 ;  /* 0x0000007299707220 */ /* 0x000fe20000410000 */
[----:B------:R-:W-:Y:S01]  /*7d80*/  IADD3 R240, R119, 0x80, RZ ;  /* 0x0000008077f07810 */ /* 0x000fe20007ffe0ff */
[----:B------:R-:W0:Y:S02]  /*7d90*/  LDS.U16 R228, [R121+0x36] ;  /* 0x0000360079e47984 */ /* 0x000e240000000400 */
[----:B------:R-:W1:Y:S01]  /*7da0*/  MUFU.EX2 R202, R202 ;  /* 0x000000ca00ca7308 */ /* 0x000e620000000800 */
[----:B------:R-:W-:Y:S01]  /*7db0*/  FFMA.FTZ R165, R166, R222, R165 ;  /* 0x000000dea6a57223 */ /* 0x000fe200000100a5 */
[----:B------:R-:W-:Y:S01]  /*7dc0*/  FMUL.FTZ R118, R178, R116 ;  /* 0x00000074b2767220 */ /* 0x000fe20000410000 */
[----:B------:R-:W-:Y:S01]  /*7dd0*/  SHF.L.U32 R192, R192, 0x10, RZ ;  /* 0x00000010c0c07819 */ /* 0x000fe200000006ff */
[----:B------:R-:W-:Y:S04]  /*7de0*/  LDS.U16 R197, [R121+0x38] ;  /* 0x0000380079c57984 */ /* 0x000fe80000000400 */
[----:B------:R-:W2:Y:S01]  /*7df0*/  MUFU.SIN R113, R186 ;  /* 0x000000ba00717308 */ /* 0x000ea20000000400 */
[-C--:B------:R-:W-:Y:S01]  /*7e00*/  FMUL.FTZ R117, R153, R115.reuse ;  /* 0x0000007399757220 */ /* 0x080fe20000410000 */
[----:B------:R-:W-:Y:S01]  /*7e10*/  FFMA.FTZ R112, R154, R115, R112 ;  /* 0x000000739a707223 */ /* 0x000fe20000010070 */
[----:B------:R-:W-:Y:S01]  /*7e20*/  SHF.L.U32 R193, R193, 0x10, RZ ;  /* 0x00000010c1c17819 */ /* 0x000fe200000006ff */
[-C--:B------:R-:W-:Y:S01]  /*7e30*/  FMUL.FTZ R115, R178, R165.reuse ;  /* 0x000000a5b2737220 */ /* 0x080fe20000410000 */
[----:B------:R-:W-:Y:S01]  /*7e40*/  FFMA.FTZ R187, R179, R165, -R118 ;  /* 0x000000a5b3bb7223 */ /* 0x000fe20000010876 */
[----:B------:R-:W-:Y:S01]  /*7e50*/  SHF.L.U32 R165, R93, 0x10, RZ ;  /* 0x000000105da57819 */ /* 0x000fe200000006ff */
[----:B------:R-:W-:Y:S01]  /*7e60*/  FMUL.FTZ R224, R77, R192 ;  /* 0x000000c04de07220 */ /* 0x000fe20000410000 */
[----:B------:R-:W-:Y:S01]  /*7e70*/  FFMA.FTZ R116, R179, R116, R115 ;  /* 0x00000074b3747223 */ /* 0x000fe20000010073 */
[----:B------:R-:W-:Y:S01]  /*7e80*/  FMUL.FTZ R225, R77, R193 ;  /* 0x000000c14de17220 */ /* 0x000fe20000410000 */
[----:B------:R-:W-:Y:S01]  /*7e90*/  LDS.U16 R198, [R121+0x3a] ;  /* 0x00003a0079c67984 */ /* 0x000fe20000000400 */
[C---:B------:R-:W-:Y:S01]  /*7ea0*/  FFMA.FTZ R187, R165.reuse, R224, R187 ;  /* 0x000000e0a5bb7223 */ /* 0x040fe200000100bb */
[----:B-1----:R-:W-:Y:S01]  /*7eb0*/  FMUL.FTZ R203, R202, R203 ;  /* 0x000000cbcacb7220 */ /* 0x002fe20000410000 */
[----:B------:R-:W-:Y:S01]  /*7ec0*/  FFMA.FTZ R116, R165, R225, R116 ;  /* 0x000000e1a5747223 */ /* 0x000fe20000010074 */
[----:B------:R-:W-:Y:S01]  /*7ed0*/  FFMA.FTZ R117, R154, R114, -R117 ;  /* 0x000000729a757223 */ /* 0x000fe20000010875 */
[----:B------:R-:W-:Y:S01]  /*7ee0*/  FMUL.FTZ R115, R151, R112 ;  /* 0x0000007097737220 */ /* 0x000fe20000410000 */
[----:B------:R-:W-:Y:S01]  /*7ef0*/  LDS.U16 R201, [R121+0x3c] ;  /* 0x00003c0079c97984 */ /* 0x000fe20000000400 */
[----:B--2---:R-:W-:Y:S01]  /*7f00*/  FMUL.FTZ R202, R202, R113 ;  /* 0x00000071caca7220 */ /* 0x004fe20000410000 */
[C---:B------:R-:W-:Y:S01]  /*7f10*/  FMUL.FTZ R113, R176.reuse, R187 ;  /* 0x000000bbb0717220 */ /* 0x040fe20000410000 */
[-C--:B------:R-:W-:Y:S01]  /*7f20*/  FMUL.FTZ R114, R176, R116.reuse ;  /* 0x00000074b0727220 */ /* 0x080fe20000410000 */
[----:B------:R-:W-:Y:S01]  /*7f30*/  FFMA.FTZ R186, R152, R117, -R115 ;  /* 0x0000007598ba7223 */ /* 0x000fe20000010873 */
[----:B------:R-:W-:Y:S01]  /*7f40*/  LDS.U16 R200, [R121+0x3e] ;  /* 0x00003e0079c87984 */ /* 0x000fe20000000400 */
[C---:B------:R-:W-:Y:S01]  /*7f50*/  FFMA.FTZ R212, R177.reuse, R116, R113 ;  /* 0x00000074b1d47223 */ /* 0x040fe20000010071 */
[----:B------:R-:W-:Y:S01]  /*7f60*/  FFMA.FTZ R229, R177, R187, -R114 ;  /* 0x000000bbb1e57223 */ /* 0x000fe20000010872 */
[----:B------:R-:W-:Y:S01]  /*7f70*/  IADD3 R116, R119, 0x20, RZ ;  /* 0x0000002077747810 */ /* 0x000fe20007ffe0ff */
[----:B------:R-:W-:Y:S01]  /*7f80*/  FMUL.FTZ R117, R151, R117 ;  /* 0x0000007597757220 */ /* 0x000fe20000410000 */
[----:B------:R-:W-:Y:S01]  /*7f90*/  IADD3 R114, R119, 0x40, RZ ;  /* 0x0000004077727810 */ /* 0x000fe20007ffe0ff */
[----:B------:R-:W1:Y:S01]  /*7fa0*/  LDS.U16 R187, [R121+0x34] ;  /* 0x0000340079bb7984 */ /* 0x000e620000000400 */
[-C--:B------:R-:W-:Y:S01]  /*7fb0*/  LEA.HI.SX32 R116, R116, R119.reuse, 0x1b ;  /* 0x0000007774747211 */ /* 0x080fe200078fdaff */
[----:B------:R-:W-:Y:S01]  /*7fc0*/  FFMA.FTZ R188, R152, R112, R117 ;  /* 0x0000007098bc7223 */ /* 0x000fe20000010075 */
[----:B------:R-:W-:-:S02]  /*7fd0*/  LEA.HI.SX32 R114, R114, R119, 0x1b ;  /* 0x0000007772727211 */ /* 0x000fc400078fdaff */
[CC--:B------:R-:W-:Y:S02]  /*7fe0*/  LEA.HI.SX32 R118, R119.reuse, R119.reuse, 0x1b ;  /* 0x0000007777767211 */ /* 0x0c0fe400078fdaff */
[----:B------:R-:W-:Y:S02]  /*7ff0*/  IADD3 R112, R119, 0x60, RZ ;  /* 0x0000006077707810 */ /* 0x000fe40007ffe0ff */
[----:B------:R-:W-:Y:S02]  /*8000*/  LEA R117, R116, UR18, 0x1 ;  /* 0x0000001274757c11 */ /* 0x000fe4000f8e08ff */
[----:B------:R-:W-:Y:S02]  /*8010*/  LEA R116, R114, UR18, 0x1 ;  /* 0x0000001272747c11 */ /* 0x000fe4000f8e08ff */
[----:B------:R-:W-:Y:S02]  /*8020*/  LEA R118, R118, UR18, 0x1 ;  /* 0x0000001276767c11 */ /* 0x000fe4000f8e08ff */
[----:B------:R-:W-:-:S02]  /*8030*/  LEA.HI.SX32 R112, R112, R119, 0x1b ;  /* 0x0000007770707211 */ /* 0x000fc400078fdaff */
[C---:B------:R-:W-:Y:S02]  /*8040*/  IADD3 R114, R119.reuse, 0xa0, RZ ;  /* 0x000000a077727810 */ /* 0x040fe40007ffe0ff */
[-C--:B------:R-:W-:Y:S01]  /*8050*/  LEA.HI.SX32 R240, R240, R119.reuse, 0x1b ;  /* 0x00000077f0f07211 */ /* 0x080fe200078fdaff */
[----:B------:R-:W-:Y:S01]  /*8060*/  STS.U16 [R118+0x840], R111 ;  /* 0x0008406f76007388 */ /* 0x000fe20000000400 */
[----:B------:R-:W-:Y:S02]  /*8070*/  LEA R115, R112, UR18, 0x1 ;  /* 0x0000001270737c11 */ /* 0x000fe4000f8e08ff */
[----:B------:R-:W-:Y:S01]  /*8080*/  LEA.HI.SX32 R113, R114, R119, 0x1b ;  /* 0x0000007772717211 */ /* 0x000fe200078fdaff */
[----:B------:R2:W-:Y:S01]  /*8090*/  STS.U16 [R117+0x880], R108 ;  /* 0x0008806c75007388 */ /* 0x0005e20000000400 */
[----:B------:R-:W-:Y:S02]  /*80a0*/  LEA R114, R240, UR18, 0x1 ;  /* 0x00000012f0727c11 */ /* 0x000fe4000f8e08ff */
[C---:B------:R-:W-:Y:S01]  /*80b0*/  IADD3 R240, R119.reuse, 0xe0, RZ ;  /* 0x000000e077f07810 */ /* 0x040fe20007ffe0ff */
[----:B------:R-:W-:Y:S01]  /*80c0*/  STS.U16 [R116+0x8c0], R109 ;  /* 0x0008c06d74007388 */ /* 0x000fe20000000400 */
[----:B------:R-:W-:-:S02]  /*80d0*/  IADD3 R112, R119, 0xc0, RZ ;  /* 0x000000c077707810 */ /* 0x000fc40007ffe0ff */
[-C--:B------:R-:W-:Y:S01]  /*80e0*/  LEA.HI.SX32 R240, R240, R119.reuse, 0x1b ;  /* 0x00000077f0f07211 */ /* 0x080fe200078fdaff */
[----:B------:R5:W-:Y:S01]  /*80f0*/  STS.U16 [R115+0x900], R110 ;  /* 0x0009006e73007388 */ /* 0x000be20000000400 */
[----:B--2---:R-:W-:Y:S02]  /*8100*/  IADD3 R108, R119, 0x120, RZ ;  /* 0x00000120776c7810 */ /* 0x004fe40007ffe0ff */
[----:B------:R-:W-:Y:S02]  /*8110*/  LEA R113, R113, UR18, 0x1 ;  /* 0x0000001271717c11 */ /* 0x000fe4000f8e08ff */
[-C--:B------:R-:W-:Y:S02]  /*8120*/  LEA.HI.SX32 R108, R108, R119.reuse, 0x1b ;  /* 0x000000776c6c7211 */ /* 0x080fe400078fdaff */
[----:B------:R-:W-:Y:S02]  /*8130*/  LEA.HI.SX32 R112, R112, R119, 0x1b ;  /* 0x0000007770707211 */ /* 0x000fe400078fdaff */
[----:B-----5:R-:W-:Y:S01]  /*8140*/  IADD3 R110, R119, 0x100, RZ ;  /* 0x00000100776e7810 */ /* 0x020fe20007ffe0ff */
[----:B------:R-:W-:Y:S01]  /*8150*/  STS.U16 [R114+0x940], R107 ;  /* 0x0009406b72007388 */ /* 0x000fe20000000400 */
[----:B------:R-:W-:-:S02]  /*8160*/  LEA R111, R240, UR18, 0x1 ;  /* 0x00000012f06f7c11 */ /* 0x000fc4000f8e08ff */
[----:B------:R-:W-:Y:S01]  /*8170*/  LEA.HI.SX32 R110, R110, R119, 0x1b ;  /* 0x000000776e6e7211 */ /* 0x000fe200078fdaff */
[----:B------:R2:W-:Y:S01]  /*8180*/  STS.U16 [R113+0x980], R106 ;  /* 0x0009806a71007388 */ /* 0x0005e20000000400 */
[----:B------:R-:W-:Y:S02]  /*8190*/  LEA R109, R108, UR18, 0x1 ;  /* 0x000000126c6d7c11 */ /* 0x000fe4000f8e08ff */
[C---:B------:R-:W-:Y:S02]  /*81a0*/  IADD3 R240, R119.reuse, 0x140, RZ ;  /* 0x0000014077f07810 */ /* 0x040fe40007ffe0ff */
[----:B------:R-:W-:Y:S02]  /*81b0*/  LEA R112, R112, UR18, 0x1 ;  /* 0x0000001270707c11 */ /* 0x000fe4000f8e08ff */
[----:B------:R-:W-:Y:S02]  /*81c0*/  IADD3 R108, R119, 0x160, RZ ;  /* 0x00000160776c7810 */ /* 0x000fe40007ffe0ff */
[----:B------:R-:W-:-:S02]  /*81d0*/  LEA R110, R110, UR18, 0x1 ;  /* 0x000000126e6e7c11 */ /* 0x000fc4000f8e08ff */
[----:B--2---:R-:W-:Y:S02]  /*81e0*/  IADD3 R106, R119, 0x180, RZ ;  /* 0x00000180776a7810 */ /* 0x004fe40007ffe0ff */
[-C--:B------:R-:W-:Y:S01]  /*81f0*/  LEA.HI.SX32 R240, R240, R119.reuse, 0x1b ;  /* 0x00000077f0f07211 */ /* 0x080fe200078fdaff */
[----:B------:R-:W-:Y:S01]  /*8200*/  STS.U16 [R112+0x9c0], R227 ;  /* 0x0009c0e370007388 */ /* 0x000fe20000000400 */
[-C--:B------:R-:W-:Y:S02]  /*8210*/  LEA.HI.SX32 R107, R108, R119.reuse, 0x1b ;  /* 0x000000776c6b7211 */ /* 0x080fe400078fdaff */
[----:B------:R-:W-:Y:S01]  /*8220*/  LEA.HI.SX32 R106, R106, R119, 0x1b ;  /* 0x000000776a6a7211 */ /* 0x000fe200078fdaff */
[----:B------:R2:W-:Y:S01]  /*8230*/  STS.U16 [R111+0xa00], R104 ;  /* 0x000a00686f007388 */ /* 0x0005e20000000400 */
[----:B------:R-:W-:Y:S02]  /*8240*/  LEA R108, R240, UR18, 0x1 ;  /* 0x00000012f06c7c11 */ /* 0x000fe4000f8e08ff */
[----:B------:R-:W-:Y:S01]  /*8250*/  LEA R107, R107, UR18, 0x1 ;  /* 0x000000126b6b7c11 */ /* 0x000fe2000f8e08ff */
[----:B------:R-:W-:Y:S01]  /*8260*/  STS.U16 [R110+0xa40], R105 ;  /* 0x000a40696e007388 */ /* 0x000fe20000000400 */
[----:B------:R-:W-:-:S02]  /*8270*/  IADD3 R240, R119, 0x1a0, RZ ;  /* 0x000001a077f07810 */ /* 0x000fc40007ffe0ff */
[----:B------:R-:W-:Y:S01]  /*8280*/  LEA R106, R106, UR18, 0x1 ;  /* 0x000000126a6a7c11 */ /* 0x000fe2000f8e08ff */
[----:B------:R5:W-:Y:S01]  /*8290*/  STS.U16 [R109+0xa80], R238 ;  /* 0x000a80ee6d007388 */ /* 0x000be20000000400 */
[----:B--2---:R-:W-:Y:S02]  /*82a0*/  IADD3 R104, R119, 0x1e0, RZ ;  /* 0x000001e077687810 */ /* 0x004fe40007ffe0ff */
[----:B----4-:R-:W-:Y:S01]  /*82b0*/  SHF.L.U32 R191, R191, 0x10, RZ ;  /* 0x00000010bfbf7819 */ /* 0x010fe200000006ff */
[----:B------:R2:W-:Y:S01]  /*82c0*/  STS.U16 [R108+0xac0], R103 ;  /* 0x000ac0676c007388 */ /* 0x0005e20000000400 */
[-C--:B------:R-:W-:Y:S02]  /*82d0*/  LEA.HI.SX32 R227, R104, R119.reuse, 0x1b ;  /* 0x0000007768e37211 */ /* 0x080fe400078fdaff */
[----:B-----5:R-:W-:Y:S01]  /*82e0*/  IADD3 R238, R119, 0x1c0, RZ ;  /* 0x000001c077ee7810 */ /* 0x020fe20007ffe0ff */
[----:B------:R4:W-:Y:S01]  /*82f0*/  STS.U16 [R107+0xb00], R226 ;  /* 0x000b00e26b007388 */ /* 0x0009e20000000400 */
[----:B------:R-:W-:-:S02]  /*8300*/  LEA.HI.SX32 R240, R240, R119, 0x1b ;  /* 0x00000077f0f07211 */ /* 0x000fc400078fdaff */
[----:B------:R-:W-:Y:S01]  /*8310*/  LEA.HI.SX32 R238, R238, R119, 0x1b ;  /* 0x00000077eeee7211 */ /* 0x000fe200078fdaff */
[----:B------:R5:W-:Y:S01]  /*8320*/  STS.U16 [R106+0xb40], R189 ;  /* 0x000b40bd6a007388 */ /* 0x000be20000000400 */
[----:B------:R-:W-:Y:S02]  /*8330*/  SHF.L.U32 R190, R190, 0x10, RZ ;  /* 0x00000010bebe7819 */ /* 0x000fe400000006ff */
[----:B--2---:R-:W-:Y:S01]  /*8340*/  LEA R103, R227, UR18, 0x1 ;  /* 0x00000012e3677c11 */ /* 0x004fe2000f8e08ff */
[----:B------:R-:W-:Y:S01]  /*8350*/  FMUL.FTZ R227, R76, R191 ;  /* 0x000000bf4ce37220 */ /* 0x000fe20000410000 */
[----:B------:R-:W-:Y:S01]  /*8360*/  LEA R105, R240, UR18, 0x1 ;  /* 0x00000012f0697c11 */ /* 0x000fe2000f8e08ff */
[----:B----4-:R-:W-:Y:S01]  /*8370*/  FMUL.FTZ R226, R76, R190 ;  /* 0x000000be4ce27220 */ /* 0x010fe20000410000 */
[----:B------:R-:W-:Y:S02]  /*8380*/  LEA R104, R238, UR18, 0x1 ;  /* 0x00000012ee687c11 */ /* 0x000fe4000f8e08ff */
[----:B-----5:R-:W-:Y:S01]  /*8390*/  SHF.L.U32 R189, R92, 0x10, RZ ;  /* 0x000000105cbd7819 */ /* 0x020fe200000006ff */
[C---:B------:R-:W-:Y:S01]  /*83a0*/  FMUL.FTZ R238, R178.reuse, R188 ;  /* 0x000000bcb2ee7220 */ /* 0x040fe20000410000 */
[----:B------:R-:W-:Y:S01]  /*83b0*/  FMUL.FTZ R241, R178, R186 ;  /* 0x000000bab2f17220 */ /* 0x000fe20000410000 */
[----:B------:R-:W-:Y:S02]  /*83c0*/  STS.U16 [R105+0xb80], R234 ;  /* 0x000b80ea69007388 */ /* 0x000fe40000000400 */
[C---:B------:R-:W-:Y:S01]  /*83d0*/  FFMA.FTZ R212, R189.reuse, R227, R212 ;  /* 0x000000e3bdd47223 */ /* 0x040fe200000100d4 */
[----:B------:R-:W-:Y:S01]  /*83e0*/  FFMA.FTZ R229, R189, R226, R229 ;  /* 0x000000e2bde57223 */ /* 0x000fe200000100e5 */
[----:B------:R-:W-:Y:S01]  /*83f0*/  STS.U16 [R104+0xbc0], R239 ;  /* 0x000bc0ef68007388 */ /* 0x000fe20000000400 */
[C---:B------:R-:W-:Y:S01]  /*8400*/  FFMA.FTZ R238, R179.reuse, R186, -R238 ;  /* 0x000000bab3ee7223 */ /* 0x040fe200000108ee */
[----:B------:R-:W-:Y:S01]  /*8410*/  FFMA.FTZ R241, R179, R188, R241 ;  /* 0x000000bcb3f17223 */ /* 0x000fe200000100f1 */
[----:B------:R-:W-:Y:S01]  /*8420*/  FMUL.FTZ R186, R174, R212 ;  /* 0x000000d4aeba7220 */ /* 0x000fe20000410000 */
[----:B------:R-:W-:Y:S01]  /*8430*/  STS.U16 [R103+0xc00], R236 ;  /* 0x000c00ec67007388 */ /* 0x000fe20000000400 */
[----:B0-----:R-:W-:-:S03]  /*8440*/  SHF.L.U32 R188, R228, 0x10, RZ ;  /* 0x00000010e4bc7819 */ /* 0x001fc600000006ff */
[----:B------:R0:W-:Y:S01]  /*8450*/  STS.U16 [R231+0xc40], R232 ;  /* 0x000c40e8e7007388 */ /* 0x0001e20000000400 */
[----:B-1----:R-:W-:-:S03]  /*8460*/  SHF.L.U32 R187, R187, 0x10, RZ ;  /* 0x00000010bbbb7819 */ /* 0x002fc600000006ff */
[----:B------:R1:W-:Y:S02]  /*8470*/  STS.U16 [R230+0xc80], R237 ;  /* 0x000c80ede6007388 */ /* 0x0003e40000000400 */
[----:B------:R-:W-:Y:S01]  /*8480*/  FMUL.FTZ R228, R75, R187 ;  /* 0x000000bb4be47220 */ /* 0x000fe20000410000 */
[-C--:B0-----:R-:W-:Y:S01]  /*8490*/  FFMA.FTZ R231, R175, R229.reuse, -R186 ;  /* 0x000000e5afe77223 */ /* 0x081fe200000108ba */
[----:B------:R-:W-:Y:S01]  /*84a0*/  SHF.L.U32 R186, R91, 0x10, RZ ;  /* 0x000000105bba7819 */ /* 0x000fe200000006ff */
[----:B-1----:R-:W-:Y:S01]  /*84b0*/  FMUL.FTZ R237, R174, R229 ;  /* 0x000000e5aeed7220 */ /* 0x002fe20000410000 */
[----:B------:R-:W-:-:S03]  /*84c0*/  FMUL.FTZ R229, R75, R188 ;  /* 0x000000bc4be57220 */ /* 0x000fc60000410000 */
[----:B------:R-:W-:Y:S01]  /*84d0*/  FFMA.FTZ R237, R175, R212, R237 ;  /* 0x000000d4afed7223 */ /* 0x000fe200000100ed */
[C---:B------:R-:W-:Y:S01]  /*84e0*/  FFMA.FTZ R231, R186.reuse, R228, R231 ;  /* 0x000000e4bae77223 */ /* 0x040fe200000100e7 */
[----:B------:R-:W-:Y:S02]  /*84f0*/  UIADD3 UR38, UR16, -0x1, URZ ;  /* 0xffffffff10267890 */ /* 0x000fe4000fffe03f */
[----:B------:R-:W-:Y:S01]  /*8500*/  FFMA.FTZ R237, R186, R229, R237 ;  /* 0x000000e5baed7223 */ /* 0x000fe200000100ed */
[----:B------:R0:W-:Y:S01]  /*8510*/  STS.U16 [R66+0xcc0], R185 ;  /* 0x000cc0b942007388 */ /* 0x0001e20000000400 */
[----:B------:R-:W-:Y:S01]  /*8520*/  SHF.L.U32 R198, R198, 0x10, RZ ;  /* 0x00000010c6c67819 */ /* 0x000fe200000006ff */
[----:B------:R-:W-:Y:S01]  /*8530*/  ULEA.HI UR39, UR38, UR38, URZ, 0x1 ;  /* 0x0000002626277291 */ /* 0x000fe2000f8f083f */
[C---:B------:R-:W-:Y:S01]  /*8540*/  FMUL.FTZ R230, R148.reuse, R237 ;  /* 0x000000ed94e67220 */ /* 0x040fe20000410000 */
[----:B------:R-:W-:Y:S02]  /*8550*/  SHF.L.U32 R197, R197, 0x10, RZ ;  /* 0x00000010c5c57819 */ /* 0x000fe400000006ff */
[----:B------:R-:W-:Y:S01]  /*8560*/  ULOP3.LUT UR39, UR39, 0xfffffe, URZ, 0xc0, !UPT ;  /* 0x00fffffe27277892 */ /* 0x000fe2000f8ec03f */
[CC--:B------:R-:W-:Y:S01]  /*8570*/  FFMA.FTZ R239, R149.reuse, R231.reuse, -R230 ;  /* 0x000000e795ef7223 */ /* 0x0c0fe200000108e6 */
[----:B0-----:R-:W-:Y:S01]  /*8580*/  FMUL.FTZ R66, R148, R231 ;  /* 0x000000e794427220 */ /* 0x001fe20000410000 */
[----:B------:R-:W-:Y:S01]  /*8590*/  SHF.L.U32 R185, R90, 0x10, RZ ;  /* 0x000000105ab97819 */ /* 0x000fe200000006ff */
[C---:B------:R-:W-:Y:S01]  /*85a0*/  FMUL.FTZ R231, R74.reuse, R198 ;  /* 0x000000c64ae77220 */ /* 0x040fe20000410000 */
[----:B------:R-:W-:Y:S01]  /*85b0*/  FMUL.FTZ R230, R74, R197 ;  /* 0x000000c54ae67220 */ /* 0x000fe20000410000 */
[----:B------:R-:W-:Y:S01]  /*85c0*/  FFMA.FTZ R234, R149, R237, R66 ;  /* 0x000000ed95ea7223 */ /* 0x000fe20000010042 */
[----:B------:R-:W-:-:S02]  /*85d0*/  UIADD3 UR38, UR38, -UR39, URZ ;  /* 0x8000002726267290 */ /* 0x000fc4000fffe03f */
[C---:B------:R-:W-:Y:S01]  /*85e0*/  FFMA.FTZ R239, R185.reuse, R230, R239 ;  /* 0x000000e6b9ef7223 */ /* 0x040fe200000100ef */
[----:B------:R-:W-:Y:S01]  /*85f0*/  FFMA.FTZ R234, R185, R231, R234 ;  /* 0x000000e7b9ea7223 */ /* 0x000fe200000100ea */
[----:B------:R-:W-:Y:S01]  /*8600*/  FMUL.FTZ R232, R176, R238 ;  /* 0x000000eeb0e87220 */ /* 0x000fe20000410000 */
[----:B------:R0:W-:Y:S01]  /*8610*/  STS.U16 [R69+0xd00], R68 ;  /* 0x000d004445007388 */ /* 0x0001e20000000400 */
[----:B------:R-:W-:Y:S01]  /*8620*/  ULEA UR38, UR38, UR7, 0x8 ;  /* 0x0000000726267291 */ /* 0x000fe2000f8e403f */
[----:B------:R-:W-:Y:S01]  /*8630*/  FMUL.FTZ R237, R202, R239 ;  /* 0x000000efcaed7220 */ /* 0x000fe20000410000 */
[-C--:B------:R-:W-:Y:S01]  /*8640*/  FMUL.FTZ R212, R176, R241.reuse ;  /* 0x000000f1b0d47220 */ /* 0x080fe20000410000 */
[----:B------:R-:W-:Y:S01]  /*8650*/  FFMA.FTZ R232, R177, R241, R232 ;  /* 0x000000f1b1e87223 */ /* 0x000fe200000100e8 */
[----:B---3--:R1:W-:Y:S01]  /*8660*/  STS.U16 [R210+0xd40], R67 ;  /* 0x000d4043d2007388 */ /* 0x0083e20000000400 */
[----:B0-----:R-:W-:Y:S01]  /*8670*/  FMUL.FTZ R68, R202, R234 ;  /* 0x000000eaca447220 */ /* 0x001fe20000410000 */
[----:B------:R-:W-:-:S02]  /*8680*/  ISETP.NE.AND P3, PT, R247, RZ, PT ;  /* 0x000000fff700720c */ /* 0x000fc40003f65270 */
[----:B------:R-:W-:Y:S01]  /*8690*/  STS.U16 [R195+0xd80], R164 ;  /* 0x000d80a4c3007388 */ /* 0x000fe20000000400 */
[C---:B-1----:R-:W-:Y:S01]  /*86a0*/  FFMA.FTZ R67, R203.reuse, R239, -R68 ;  /* 0x000000efcb437223 */ /* 0x042fe20000010844 */
[----:B------:R-:W-:Y:S01]  /*86b0*/  FFMA.FTZ R68, R203, R234, R237 ;  /* 0x000000eacb447223 */ /* 0x000fe200000100ed */
[----:B------:R-:W-:Y:S01]  /*86c0*/  IADD3 R210, R247, 0x200, RZ ;  /* 0x00000200f7d27810 */ /* 0x000fe20007ffe0ff */
[----:B------:R-:W-:Y:S01]  /*86d0*/  FFMA.FTZ R212, R177, R238, -R212 ;  /* 0x000000eeb1d47223 */ /* 0x000fe200000108d4 */
[----:B------:R-:W-:Y:S01]  /*86e0*/  MOV R237, UR38 ;  /* 0x0000002600ed7c02 */ /* 0x000fe20008000f00 */
[----:B------:R-:W-:Y:S01]  /*86f0*/  FMUL.FTZ R66, R174, R232 ;  /* 0x000000e8ae427220 */ /* 0x000fe20000410000 */
[----:B------:R-:W-:Y:S02]  /*8700*/  STS.U16 [R145+0xdc0], R144 ;  /* 0x000dc09091007388 */ /* 0x000fe40000000400 */
[----:B------:R-:W-:Y:S02]  /*8710*/  SEL R210, R237, R210, !P3 ;  /* 0x000000d2edd27207 */ /* 0x000fe40005800000 */
[----:B------:R0:W-:Y:S01]  /*8720*/  STS.U16 [R120+0xe00], R163 ;  /* 0x000e00a378007388 */ /* 0x0001e20000000400 */
[----:B------:R-:W-:-:S03]  /*8730*/  FFMA.FTZ R66, R175, R212, -R66 ;  /* 0x000000d4af427223 */ /* 0x000fc60000010842 */
[----:B------:R-:W-:Y:S01]  /*8740*/  STS.U16 [R71+0xe40], R70 ;  /* 0x000e404647007388 */ /* 0x000fe20000000400 */
[----:B------:R-:W-:-:S03]  /*8750*/  FMUL.FTZ R212, R174, R212 ;  /* 0x000000d4aed47220 */ /* 0x000fc60000410000 */
[----:B------:R-:W-:Y:S01]  /*8760*/  STS.U16 [R235+0xe80], R208 ;  /* 0x000e80d0eb007388 */ /* 0x000fe20000000400 */
[----:B------:R-:W-:-:S03]  /*8770*/  LEA R246, R210, UR18, 0x3 ;  /* 0x00000012d2f67c11 */ /* 0x000fc6000f8e18ff */
[----:B------:R1:W-:Y:S04]  /*8780*/  STS.U16 [R233+0xec0], R206 ;  /* 0x000ec0cee9007388 */ /* 0x0003e80000000400 */
[----:B------:R2:W-:Y:S04]  /*8790*/  STS.U16 [R211+0xf00], R204 ;  /* 0x000f00ccd3007388 */ /* 0x0005e80000000400 */
[----:B------:R2:W-:Y:S01]  /*87a0*/  STS.U16 [R209+0xf40], R180 ;  /* 0x000f40b4d1007388 */ /* 0x0005e20000000400 */
[----:B------:R-:W-:-:S03]  /*87b0*/  FFMA.FTZ R69, R175, R232, R212 ;  /* 0x000000e8af457223 */ /* 0x000fc600000100d4 */
[----:B------:R2:W-:Y:S04]  /*87c0*/  STS.U16 [R207+0xf80], R196 ;  /* 0x000f80c4cf007388 */ /* 0x0005e80000000400 */
[----:B------:R2:W-:Y:S04]  /*87d0*/  STS.U16 [R205+0xfc0], R194 ;  /* 0x000fc0c2cd007388 */ /* 0x0005e80000000400 */
[----:B------:R2:W-:Y:S01]  /*87e0*/  STS.U16 [R199+0x1000], R184 ;  /* 0x001000b8c7007388 */ /* 0x0005e20000000400 */
[----:B------:R-:W-:-:S03]  /*87f0*/  NOP ;  /* 0x0000000000007918 */ /* 0x000fc60000000000 */
        /* <DEDUP_REMOVED lines=30> */
[----:B------:R2:W2:Y:S04]  /*89e0*/  LDS.U16 R244, [R121+0x87c] ;  /* 0x00087c0079f47984 */ /* 0x0004a80000000400 */
[----:B------:R0:W2:Y:S04]  /*89f0*/  LDS.U16 R245, [R121+0x87e] ;  /* 0x00087e0079f57984 */ /* 0x0000a80000000400 */
[----:B------:R0:W-:Y:S01]  /*8a00*/  STS.64 [R246+0x35d0], R64 ;  /* 0x0035d040f6007388 */ /* 0x0001e20000000a00 */
[----:B------:R-:W-:Y:S01]  /*8a10*/  BAR.SYNC.DEFER_BLOCKING 0x0 ;  /* 0x0000000000007b1d */ /* 0x000fe20000010000 */
[----:B------:R-:W-:-:S13]  /*8a20*/  ISETP.NE.AND P2, PT, R247, 0x1f, PT ;  /* 0x0000001ff700780c */ /* 0x000fda0003f45270 */
[----:B0-----:R-:W-:-:S06]  /*8a30*/  @P2 LEA R120, R247, UR18, 0x3 ;  /* 0x00000012f7782c11 */ /* 0x001fcc000f8e18ff */
[----:B------:R-:W0:Y:S01]  /*8a40*/  @P2 LDS.64 R120, [R120+0x45d8] ;  /* 0x0045d80078782984 */ /* 0x000e220000000a00 */
[----:B------:R-:W-:Y:S02]  /*8a50*/  SHF.L.U32 R201, R201, 0x10, RZ ;  /* 0x00000010c9c97819 */ /* 0x000fe400000006ff */
[----:B------:R-:W-:Y:S02]  /*8a60*/  SHF.L.U32 R200, R200, 0x10, RZ ;  /* 0x00000010c8c87819 */ /* 0x000fe400000006ff */
[----:B------:R-:W-:Y:S01]  /*8a70*/  SHF.L.U32 R164, R89, 0x10, RZ ;  /* 0x0000001059a47819 */ /* 0x000fe200000006ff */
[C---:B------:R-:W-:Y:S01]  /*8a80*/  FMUL.FTZ R232, R73.reuse, R201 ;  /* 0x000000c949e87220 */ /* 0x040fe20000410000 */
[----:B------:R-:W-:Y:S01]  /*8a90*/  BSSY B0, `(.L_x_13696) ;  /* 0x0000011000007945 */ /* 0x000fe20003800000 */
[----:B-1----:R-:W-:Y:S02]  /*8aa0*/  FMUL.FTZ R233, R73, R200 ;  /* 0x000000c849e97220 */ /* 0x002fe40000410000 */
[----:B------:R-:W-:-:S02]  /*8ab0*/  FFMA.FTZ R248, R164, R232, R67 ;  /* 0x000000e8a4f87223 */ /* 0x000fc40000010043 */
[----:B------:R-:W-:Y:S01]  /*8ac0*/  FFMA.FTZ R247, R164, R233, R68 ;  /* 0x000000e9a4f77223 */ /* 0x000fe20000010044 */
[----:B---34-:R-:W-:Y:S06]  /*8ad0*/  @P2 BRA `(.L_x_13697) ;  /* 0x0000000000302947 */ /* 0x018fec0003800000 */
[----:B------:R-:W1:Y:S01]  /*8ae0*/  LDC R67, c[0x0][0x224] ;  /* 0x00008900ff437b82 */ /* 0x000e620000000800 */
[----:B0-2---:R-:W-:Y:S01]  /*8af0*/  HFMA2.MMA R121, -RZ, RZ, 0, 0 ;  /* 0x00000000ff797435 */ /* 0x005fe200000001ff */
        /* <DEDUP_REMOVED lines=9> */
[----:B------:R1:W3:Y:S02]  /*8b90*/  LDS.64 R120, [R68+0x35d0] ;  /* 0x0035d00044787984 */ /* 0x0002e40000000a00 */
.L_x_13697:
[----:B------:R-:W-:Y:S05]  /*8ba0*/  BSYNC B0 ;  /* 0x0000000000007941 */ /* 0x000fea0003800000 */
.L_x_13696:
[----:B------:R-:W4:Y:S01]  /*8bb0*/  SHFL.UP PT, R67, R248, 0x1, RZ ;  /* 0x04200000f8437989 */ /* 0x000f2200000e00ff */
[C---:B------:R-:W-:Y:S01]  /*8bc0*/  FMUL.FTZ R246, R148.reuse, R69 ;  /* 0x0000004594f67220 */ /* 0x040fe20000410000 */
[----:B------:R-:W-:Y:S02]  /*8bd0*/  ISETP.GE.AND P1, PT, R119, 0x1, PT ;  /* 0x000000017700780c */ /* 0x000fe40003f26270 */
[----:B-1----:R-:W1:Y:S01]  /*8be0*/  SHFL.UP PT, R68, R247, 0x1, RZ ;  /* 0x04200000f7447989 */ /* 0x002e6200000e00ff */
[-C--:B------:R-:W-:Y:S01]  /*8bf0*/  FFMA.FTZ R246, R149, R66.reuse, -R246 ;  /* 0x0000004295f67223 */ /* 0x080fe200000108f6 */
[----:B------:R-:W-:Y:S01]  /*8c00*/  FMUL.FTZ R66, R148, R66 ;  /* 0x0000004294427220 */ /* 0x000fe20000410000 */
[----:B------:R-:W-:-:S03]  /*8c10*/  ISETP.GE.AND P5, PT, R119, 0x10, PT ;  /* 0x000000107700780c */ /* 0x000fc60003fa6270 */
[----:B------:R-:W-:Y:S01]  /*8c20*/  FFMA.FTZ R69, R149, R69, R66 ;  /* 0x0000004595457223 */ /* 0x000fe20000010042 */
[----:B------:R-:W-:-:S04]  /*8c30*/  FMUL.FTZ R66, R202, R246 ;  /* 0x000000f6ca427220 */ /* 0x000fc80000410000 */
[-C--:B------:R-:W-:Y:S01]  /*8c40*/  FFMA.FTZ R66, R203, R69.reuse, R66 ;  /* 0x00000045cb427223 */ /* 0x080fe20000010042 */
[----:B------:R-:W-:-:S04]  /*8c50*/  FMUL.FTZ R69, R202, R69 ;  /* 0x00000045ca457220 */ /* 0x000fc80000410000 */
[----:B------:R-:W-:Y:S01]  /*8c60*/  FFMA.FTZ R246, R203, R246, -R69 ;  /* 0x000000f6cbf67223 */ /* 0x000fe20000010845 */
[C---:B----4-:R-:W-:Y:S01]  /*8c70*/  FMUL.FTZ R69, R66.reuse, R67 ;  /* 0x0000004342457220 */ /* 0x050fe20000410000 */
[----:B-1----:R-:W-:-:S03]  /*8c80*/  FMUL.FTZ R249, R66, R68 ;  /* 0x0000004442f97220 */ /* 0x002fc60000410000 */
[C---:B------:R-:W-:Y:S02]  /*8c90*/  FFMA.FTZ R68, R246.reuse, R68, R69 ;  /* 0x00000044f6447223 */ /* 0x040fe40000010045 */
[----:B------:R-:W1:Y:S01]  /*8ca0*/  SHFL.UP PT, R69, R246, 0x1, RZ ;  /* 0x04200000f6457989 */ /* 0x000e6200000e00ff */
[----:B------:R-:W-:Y:S01]  /*8cb0*/  FFMA.FTZ R67, R246, R67, -R249 ;  /* 0x00000043f6437223 */ /* 0x000fe200000108f9 */
[----:B------:R-:W-:Y:S02]  /*8cc0*/  @P1 FADD.FTZ R247, R247, R68 ;  /* 0x00000044f7f71221 */ /* 0x000fe40000010000 */
[----:B------:R-:W4:Y:S01]  /*8cd0*/  SHFL.UP PT, R249, R66, 0x1, RZ ;  /* 0x0420000042f97989 */ /* 0x000f2200000e00ff */
[----:B------:R-:W-:-:S05]  /*8ce0*/  @P1 FADD.FTZ R248, R248, R67 ;  /* 0x00000043f8f81221 */ /* 0x000fca0000010000 */
[----:B------:R-:W5:Y:S01]  /*8cf0*/  SHFL.UP PT, R68, R248, 0x2, RZ ;  /* 0x04400000f8447989 */ /* 0x000f6200000e00ff */
[----:B-1----:R-:W-:-:S04]  /*8d00*/  FMUL.FTZ R67, R66, R69 ;  /* 0x0000004542437220 */ /* 0x002fc80000410000 */
[-C--:B----4-:R-:W-:Y:S01]  /*8d10*/  FFMA.FTZ R67, R246, R249.reuse, R67 ;  /* 0x000000f9f6437223 */ /* 0x090fe20000010043 */
[----:B------:R-:W-:-:S04]  /*8d20*/  FMUL.FTZ R249, R66, R249 ;  /* 0x000000f942f97220 */ /* 0x000fc80000410000 */
[----:B------:R-:W-:Y:S01]  /*8d30*/  FSEL R66, R66, R67, !P1 ;  /* 0x0000004342427208 */ /* 0x000fe20004800000 */
[----:B------:R-:W-:Y:S01]  /*8d40*/  @P1 FFMA.FTZ R246, R246, R69, -R249 ;  /* 0x00000045f6f61223 */ /* 0x000fe200000108f9 */
[----:B------:R-:W1:Y:S01]  /*8d50*/  SHFL.UP PT, R67, R247, 0x2, RZ ;  /* 0x04400000f7437989 */ /* 0x000e6200000e00ff */
[----:B------:R-:W-:Y:S02]  /*8d60*/  ISETP.GE.AND P1, PT, R119, 0x2, PT ;  /* 0x000000027700780c */ /* 0x000fe40003f26270 */
[C---:B-----5:R-:W-:Y:S01]  /*8d70*/  FMUL.FTZ R69, R66.reuse, R68 ;  /* 0x0000004442457220 */ /* 0x060fe20000410000 */
[----:B-1----:R-:W-:-:S03]  /*8d80*/  FMUL.FTZ R249, R66, R67 ;  /* 0x0000004342f97220 */ /* 0x002fc60000410000 */
[C---:B------:R-:W-:Y:S02]  /*8d90*/  FFMA.FTZ R69, R246.reuse, R67, R69 ;  /* 0x00000043f6457223 */ /* 0x040fe40000010045 */
[----:B------:R-:W1:Y:S01]  /*8da0*/  SHFL.UP PT, R67, R246, 0x2, RZ ;  /* 0x04400000f6437989 */ /* 0x000e6200000e00ff */
[----:B------:R-:W-:-:S04]  /*8db0*/  FFMA.FTZ R68, R246, R68, -R249 ;  /* 0x00000044f6447223 */ /* 0x000fc800000108f9 */
[----:B------:R-:W-:Y:S01]  /*8dc0*/  @P1 FADD.FTZ R247, R247, R69 ;  /* 0x00000045f7f71221 */ /* 0x000fe20000010000 */
[----:B------:R-:W4:Y:S01]  /*8dd0*/  SHFL.UP PT, R249, R66, 0x2, RZ ;  /* 0x0440000042f97989 */ /* 0x000f2200000e00ff */
[----:B------:R-:W-:-:S05]  /*8de0*/  @P1 FADD.FTZ R248, R248, R68 ;  /* 0x00000044f8f81221 */ /* 0x000fca0000010000 */
[----:B------:R-:W-:Y:S01]  /*8df0*/  SHFL.UP PT, R250, R248, 0x4, RZ ;  /* 0x04800000f8fa7989 */ /* 0x000fe200000e00ff */
[----:B-1----:R-:W-:-:S04]  /*8e00*/  FMUL.FTZ R69, R66, R67 ;  /* 0x0000004342457220 */ /* 0x002fc80000410000 */
[-C--:B----4-:R-:W-:Y:S01]  /*8e10*/  FFMA.FTZ R69, R246, R249.reuse, R69 ;  /* 0x000000f9f6457223 */ /* 0x090fe20000010045 */
[----:B------:R-:W-:Y:S02]  /*8e20*/  FMUL.FTZ R68, R66, R249 ;  /* 0x000000f942447220 */ /* 0x000fe40000410000 */
[----:B------:R-:W1:Y:S02]  /*8e30*/  SHFL.UP PT, R249, R247, 0x4, RZ ;  /* 0x04800000f7f97989 */ /* 0x000e6400000e00ff */
[----:B------:R-:W-:Y:S01]  /*8e40*/  @P1 FFMA.FTZ R246, R246, R67, -R68 ;  /* 0x00000043f6f61223 */ /* 0x000fe20000010844 */
[----:B------:R-:W-:Y:S02]  /*8e50*/  FSEL R66, R66, R69, !P1 ;  /* 0x0000004542427208 */ /* 0x000fe40004800000 */
[----:B------:R-:W-:Y:S02]  /*8e60*/  ISETP.GE.AND P1, PT, R119, 0x4, PT ;  /* 0x000000047700780c */ /* 0x000fe40003f26270 */
[----:B------:R-:W4:Y:S04]  /*8e70*/  SHFL.UP PT, R68, R246, 0x4, RZ ;  /* 0x04800000f6447989 */ /* 0x000f2800000e00ff */
[----:B------:R-:W5:Y:S01]  /*8e80*/  SHFL.UP PT, R69, R66, 0x4, RZ ;  /* 0x0480000042457989 */ /* 0x000f6200000e00ff */
[----:B-1----:R-:W-:-:S04]  /*8e90*/  FMUL.FTZ R67, R66, R249 ;  /* 0x000000f942437220 */ /* 0x002fc80000410000 */
[-C--:B------:R-:W-:Y:S01]  /*8ea0*/  FFMA.FTZ R67, R246, R250.reuse, -R67 ;  /* 0x000000faf6437223 */ /* 0x080fe20000010843 */
[----:B------:R-:W-:-:S03]  /*8eb0*/  FMUL.FTZ R250, R66, R250 ;  /* 0x000000fa42fa7220 */ /* 0x000fc60000410000 */
[----:B------:R-:W-:Y:S01]  /*8ec0*/  @P1 FADD.FTZ R248, R248, R67 ;  /* 0x00000043f8f81221 */ /* 0x000fe20000010000 */
[----:B------:R-:W-:Y:S01]  /*8ed0*/  FFMA.FTZ R250, R246, R249, R250 ;  /* 0x000000f9f6fa7223 */ /* 0x000fe200000100fa */
[----:B----4-:R-:W-:-:S03]  /*8ee0*/  FMUL.FTZ R249, R66, R68 ;  /* 0x0000004442f97220 */ /* 0x010fc60000410000 */
[----:B------:R-:W-:Y:S01]  /*8ef0*/  @P1 FADD.FTZ R247, R247, R250 ;  /* 0x000000faf7f71221 */ /* 0x000fe20000010000 */
[-C--:B-----5:R-:W-:Y:S01]  /*8f00*/  FFMA.FTZ R249, R246, R69.reuse, R249 ;  /* 0x00000045f6f97223 */ /* 0x0a0fe200000100f9 */
[----:B------:R-:W-:-:S03]  /*8f10*/  FMUL.FTZ R69, R66, R69 ;  /* 0x0000004542457220 */ /* 0x000fc60000410000 */
[----:B------:R-:W1:Y:S01]  /*8f20*/  SHFL.UP PT, R67, R247, 0x8, RZ ;  /* 0x05000000f7437989 */ /* 0x000e6200000e00ff */
[----:B------:R-:W-:Y:S01]  /*8f30*/  FSEL R66, R66, R249, !P1 ;  /* 0x000000f942427208 */ /* 0x000fe20004800000 */
[----:B------:R-:W-:Y:S01]  /*8f40*/  @P1 FFMA.FTZ R246, R246, R68, -R69 ;  /* 0x00000044f6f61223 */ /* 0x000fe20000010845 */
[----:B------:R-:W-:Y:S01]  /*8f50*/  ISETP.GE.AND P1, PT, R119, 0x8, PT ;  /* 0x000000087700780c */ /* 0x000fe20003f26270 */
[----:B------:R-:W4:Y:S04]  /*8f60*/  SHFL.UP PT, R249, R248, 0x8, RZ ;  /* 0x05000000f8f97989 */ /* 0x000f2800000e00ff */
[----:B------:R-:W5:Y:S01]  /*8f70*/  SHFL.UP PT, R68, R246, 0x8, RZ ;  /* 0x05000000f6447989 */ /* 0x000f6200000e00ff */
[----:B-1----:R-:W-:-:S04]  /*8f80*/  FMUL.FTZ R69, R66, R67 ;  /* 0x0000004342457220 */ /* 0x002fc80000410000 */
[-C--:B----4-:R-:W-:Y:S01]  /*8f90*/  FFMA.FTZ R69, R246, R249.reuse, -R69 ;  /* 0x000000f9f6457223 */ /* 0x090fe20000010845 */
[----:B------:R-:W-:Y:S02]  /*8fa0*/  FMUL.FTZ R250, R66, R249 ;  /* 0x000000f942fa7220 */ /* 0x000fe40000410000 */
[----:B------:R-:W1:Y:S01]  /*8fb0*/  SHFL.UP PT, R249, R66, 0x8, RZ ;  /* 0x0500000042f97989 */ /* 0x000e6200000e00ff */
[----:B------:R-:W-:Y:S01]  /*8fc0*/  @P1 FADD.FTZ R248, R248, R69 ;  /* 0x00000045f8f81221 */ /* 0x000fe20000010000 */
[----:B------:R-:W-:Y:S01]  /*8fd0*/  FFMA.FTZ R250, R246, R67, R250 ;  /* 0x00000043f6fa7223 */ /* 0x000fe200000100fa */
[----:B-----5:R-:W-:-:S03]  /*8fe0*/  FMUL.FTZ R67, R66, R68 ;  /* 0x0000004442437220 */ /* 0x020fc60000410000 */
[----:B------:R-:W-:-:S05]  /*8ff0*/  @P1 FADD.FTZ R247, R247, R250 ;  /* 0x000000faf7f71221 */ /* 0x000fca0000010000 */
[----:B------:R-:W4:Y:S01]  /*9000*/  SHFL.UP PT, R250, R247, 0x10, RZ ;  /* 0x06000000f7fa7989 */ /* 0x000f2200000e00ff */
[-C--:B-1----:R-:W-:Y:S01]  /*9010*/  FFMA.FTZ R67, R246, R249.reuse, R67 ;  /* 0x000000f9f6437223 */ /* 0x082fe20000010043 */
[----:B------:R-:W-:-:S04]  /*9020*/  FMUL.FTZ R249, R66, R249 ;  /* 0x000000f942f97220 */ /* 0x000fc80000410000 */
[----:B------:R-:W-:Y:S01]  /*9030*/  @P1 FFMA.FTZ R246, R246, R68, -R249 ;  /* 0x00000044f6f61223 */ /* 0x000fe200000108f9 */
[----:B------:R-:W-:Y:S01]  /*9040*/  FSEL R66, R66, R67, !P1 ;  /* 0x0000004342427208 */ /* 0x000fe20004800000 */
[----:B------:R-:W1:Y:S01]  /*9050*/  SHFL.UP PT, R249, R248, 0x10, RZ ;  /* 0x06000000f8f97989 */ /* 0x000e6200000e00ff */
[----:B------:R-:W-:-:S03]  /*9060*/  ISETP.NE.AND P1, PT, R251, RZ, PT ;  /* 0x000000fffb00720c */ /* 0x000fc60003f25270 */
[----:B------:R-:W5:Y:S01]  /*9070*/  SHFL.UP PT, R67, R246, 0x10, RZ ;  /* 0x06000000f6437989 */ /* 0x000f6200000e00ff */
[----:B----4-:R-:W-:-:S03]  /*9080*/  FMUL.FTZ R69, R66, R250 ;  /* 0x000000fa42457220 */ /* 0x010fc60000410000 */
[----:B------:R-:W4:Y:S01]  /*9090*/  SHFL.UP PT, R68, R66, 0x10, RZ ;  /* 0x0600000042447989 */ /* 0x000f2200000e00ff */
[-C--:B-1----:R-:W-:Y:S01]  /*90a0*/  FFMA.FTZ R69, R246, R249.reuse, -R69 ;  /* 0x000000f9f6457223 */ /* 0x082fe20000010845 */
[----:B------:R-:W-:-:S03]  /*90b0*/  FMUL.FTZ R249, R66, R249 ;  /* 0x000000f942f97220 */ /* 0x000fc60000410000 */
[----:B------:R-:W-:Y:S01]  /*90c0*/  @P5 FADD.FTZ R248, R248, R69 ;  /* 0x00000045f8f85221 */ /* 0x000fe20000010000 */
[----:B------:R-:W-:Y:S01]  /*90d0*/  FFMA.FTZ R250, R246, R250, R249 ;  /* 0x000000faf6fa7223 */ /* 0x000fe200000100f9 */
[----:B-----5:R-:W-:-:S03]  /*90e0*/  FMUL.FTZ R249, R66, R67 ;  /* 0x0000004342f97220 */ /* 0x020fc60000410000 */
[----:B------:R-:W-:Y:S01]  /*90f0*/  @P5 FADD.FTZ R247, R247, R250 ;  /* 0x000000faf7f75221 */ /* 0x000fe20000010000 */
[-C--:B----4-:R-:W-:Y:S01]  /*9100*/  FFMA.FTZ R249, R246, R68.reuse, R249 ;  /* 0x00000044f6f97223 */ /* 0x090fe200000100f9 */
[----:B------:R-:W-:-:S04]  /*9110*/  FMUL.FTZ R68, R66, R68 ;  /* 0x0000004442447220 */ /* 0x000fc80000410000 */
[----:B------:R-:W-:Y:S01]  /*9120*/  @P5 FFMA.FTZ R246, R246, R67, -R68 ;  /* 0x00000043f6f65223 */ /* 0x000fe20000010844 */
[----:B------:R-:W-:Y:S02]  /*9130*/  MOV R67, UR16 ;  /* 0x0000001000437c02 */ /* 0x000fe40008000f00 */
[----:B------:R-:W-:Y:S02]  /*9140*/  MOV R68, UR16 ;  /* 0x0000001000447c02 */ /* 0x000fe40008000f00 */
[----:B------:R-:W-:Y:S02]  /*9150*/  ISETP.LT.OR P4, PT, R67, 0x2, P1 ;  /* 0x000000024300780c */ /* 0x000fe40000f81670 */
[----:B------:R-:W-:Y:S01]  /*9160*/  FSEL R249, R66, R249, !P5 ;  /* 0x000000f942f97208 */ /* 0x000fe20006800000 */
[----:B------:R-:W-:-:S10]  /*9170*/  HFMA2.MMA R66, -RZ, RZ, 0, 9.5367431640625e-07 ;  /* 0x00000010ff427435 */ /* 0x000fd400000001ff */
[----:B------:R-:W1:Y:S01]  /*9180*/  @!P4 LDC R67, c[0x0][0x21c] ;  /* 0x00008700ff43cb82 */ /* 0x000e620000000800 */
[----:B------:R-:W-:-:S05]  /*9190*/  @!P4 IADD3 R68, R68, -0x2, RZ ;  /* 0xfffffffe4444c810 */ /* 0x000fca0007ffe0ff */
[----:B-1----:R-:W-:Y:S01]  /*91a0*/  @!P4 IMAD R67, R68, R67, UR7 ;  /* 0x000000074443ce24 */ /* 0x002fe2000f8e0243 */
[----:B------:R-:W-:-:S03]  /*91b0*/  CS2R R68, SRZ ;  /* 0x0000000000447805 */ /* 0x000fc6000001ff00 */
[----:B------:R-:W-:-:S05]  /*91c0*/  @!P4 IMAD.WIDE R66, R67, R66, UR22 ;  /* 0x000000164342ce25 */ /* 0x000fca000f8e0242 */
[----:B------:R-:W4:Y:S01]  /*91d0*/  @!P4 LDG.E.64 R68, desc[UR20][R66.64+0x8] ;  /* 0x000008144244c981 */ /* 0x000f22000c1e1b00 */
[----:B--2---:R-:W-:Y:S01]  /*91e0*/  SHF.L.U32 R245, R245, 0x10, RZ ;  /* 0x00000010f5f57819 */ /* 0x004fe200000006ff */
[----:B------:R-:W-:Y:S01]  /*91f0*/  ULEA UR38, UR7, UR18, 0x4 ;  /* 0x0000001207267291 */ /* 0x000fe2000f8e203f */
[----:B------:R-:W-:Y:S01]  /*9200*/  SHF.L.U32 R243, R243, 0x10, RZ ;  /* 0x00000010f3f37819 */ /* 0x000fe200000006ff */
[----:B------:R-:W-:Y:S01]  /*9210*/  SHFL.UP PT, R249, R249, 0x1, RZ ;  /* 0x04200000f9f97989 */ /* 0x000fe200000e00ff */
[----:B------:R-:W-:Y:S01]  /*9220*/  SHF.L.U32 R234, R234, 0x10, RZ ;  /* 0x00000010eaea7819 */ /* 0x000fe200000006ff */
[----:B------:R-:W-:Y:S01]  /*9230*/  BSSY B0, `(.L_x_13698) ;  /* 0x0000152000007945 */ /* 0x000fe20003800000 */
[----:B------:R-:W-:Y:S01]  /*9240*/  SHF.L.U32 R240, R240, 0x10, RZ ;  /* 0x00000010f0f07819 */ /* 0x000fe200000006ff */
[----:B------:R-:W-:Y:S01]  /*9250*/  SHFL.UP PT, R246, R246, 0x1, RZ ;  /* 0x04200000f6f67989 */ /* 0x000fe200000e00ff */
[----:B------:R-:W-:Y:S01]  /*9260*/  SHF.L.U32 R239, R239, 0x10, RZ ;  /* 0x00000010efef7819 */ /* 0x000fe200000006ff */
[C---:B------:R-:W-:Y:S01]  /*9270*/  FMUL.FTZ R234, R3.reuse, R234 ;  /* 0x000000ea03ea7220 */ /* 0x040fe20000410000 */
[----:B------:R-:W-:Y:S01]  /*9280*/  SHF.L.U32 R238, R238, 0x10, RZ ;  /* 0x00000010eeee7819 */ /* 0x000fe200000006ff */
[----:B------:R-:W-:Y:S01]  /*9290*/  SHFL.UP PT, R247, R247, 0x1, RZ ;  /* 0x04200000f7f77989 */ /* 0x000fe200000e00ff */
[----:B------:R-:W-:Y:S01]  /*92a0*/  FMUL.FTZ R240, R3, R240 ;  /* 0x000000f003f07220 */ /* 0x000fe20000410000 */
[----:B------:R-:W-:-:S02]  /*92b0*/  SHF.L.U32 R205, R205, 0x10, RZ ;  /* 0x00000010cdcd7819 */ /* 0x000fc400000006ff */
[----:B------:R-:W-:Y:S01]  /*92c0*/  SHFL.UP PT, R248, R248, 0x1, RZ ;  /* 0x04200000f8f87989 */ /* 0x000fe200000e00ff */
[----:B------:R-:W-:Y:S02]  /*92d0*/  SHF.L.U32 R206, R206, 0x10, RZ ;  /* 0x00000010cece7819 */ /* 0x000fe400000006ff */
[----:B------:R-:W-:Y:S01]  /*92e0*/  FMUL.FTZ R205, R6, R205 ;  /* 0x000000cd06cd7220 */ /* 0x000fe20000410000 */
[----:B------:R-:W-:Y:S02]  /*92f0*/  SHF.L.U32 R209, R209, 0x10, RZ ;  /* 0x00000010d1d17819 */ /* 0x000fe400000006ff */
[----:B------:R-:W-:Y:S01]  /*9300*/  FMUL.FTZ R206, R7, R206 ;  /* 0x000000ce07ce7220 */ /* 0x000fe20000410000 */
[----:B------:R-:W-:Y:S02]  /*9310*/  SHF.L.U32 R210, R210, 0x10, RZ ;  /* 0x00000010d2d27819 */ /* 0x000fe400000006ff */
[----:B------:R-:W-:Y:S01]  /*9320*/  FMUL.FTZ R209, R8, R209 ;  /* 0x000000d108d17220 */ /* 0x000fe20000410000 */
[----:B------:R-:W-:-:S02]  /*9330*/  SHF.L.U32 R235, R235, 0x10, RZ ;  /* 0x00000010ebeb7819 */ /* 0x000fc400000006ff */
[----:B------:R-:W-:Y:S01]  /*9340*/  FMUL.FTZ R210, R9, R210 ;  /* 0x000000d209d27220 */ /* 0x000fe20000410000 */
[----:B------:R-:W-:Y:S02]  /*9350*/  SHF.L.U32 R212, R212, 0x10, RZ ;  /* 0x00000010d4d47819 */ /* 0x000fe400000006ff */
[----:B------:R-:W-:Y:S01]  /*9360*/  FMUL.FTZ R235, R10, R235 ;  /* 0x000000eb0aeb7220 */ /* 0x000fe20000410000 */
[----:B------:R-:W-:Y:S02]  /*9370*/  SHF.L.U32 R195, R195, 0x10, RZ ;  /* 0x00000010c3c37819 */ /* 0x000fe400000006ff */
[----:B------:R-:W-:Y:S02]  /*9380*/  SHF.L.U32 R184, R184, 0x10, RZ ;  /* 0x00000010b8b87819 */ /* 0x000fe400000006ff */
[----:B------:R-:W-:Y:S02]  /*9390*/  SHF.L.U32 R194, R194, 0x10, RZ ;  /* 0x00000010c2c27819 */ /* 0x000fe400000006ff */
[----:B------:R-:W-:Y:S01]  /*93a0*/  SHF.L.U32 R163, R163, 0x10, RZ ;  /* 0x00000010a3a37819 */ /* 0x000fe200000006ff */
[----:B----4-:R-:W1:Y:S04]  /*93b0*/  SHFL.IDX PT, R68, R68, RZ, 0x1f ;  /* 0x00001fff44447589 */ /* 0x010e6800000e0000 */
[----:B------:R-:W2:Y:S01]  /*93c0*/  SHFL.IDX PT, R69, R69, RZ, 0x1f ;  /* 0x00001fff45457589 */ /* 0x000ea200000e0000 */
[C---:B-1----:R-:W-:Y:S01]  /*93d0*/  FMUL.FTZ R66, R249.reuse, R68 ;  /* 0x00000044f9427220 */ /* 0x042fe20000410000 */
[----:B--2---:R-:W-:-:S03]  /*93e0*/  FMUL.FTZ R249, R249, R69 ;  /* 0x00000045f9f97220 */ /* 0x004fc60000410000 */
        /* <DEDUP_REMOVED lines=10> */
[----:B------:R-:W-:Y:S01]  /*9490*/  SHF.L.U32 R67, R242, 0x10, RZ ;  /* 0x00000010f2437819 */ /* 0x000fe200000006ff */
[----:B------:R-:W-:Y:S01]  /*94a0*/  FMUL.FTZ R248, R2, R243 ;  /* 0x000000f302f87220 */ /* 0x000fe20000410000 */
[----:B------:R-:W-:Y:S01]  /*94b0*/  FFMA.FTZ R64, R64, R69, R66 ;  /* 0x0000004540407223 */ /* 0x000fe20000010042 */
[-C--:B------:R-:W-:Y:S01]  /*94c0*/  FMUL.FTZ R66, R202, R249.reuse ;  /* 0x000000f9ca427220 */ /* 0x080fe20000410000 */
[C---:B------:R-:W-:Y:S01]  /*94d0*/  FMUL.FTZ R69, R203.reuse, R249 ;  /* 0x000000f9cb457220 */ /* 0x040fe20000410000 */
[----:B------:R-:W-:Y:S01]  /*94e0*/  FMUL.FTZ R246, R2, R67 ;  /* 0x0000004302f67220 */ /* 0x000fe20000410000 */
[----:B------:R-:W-:Y:S01]  /*94f0*/  FADD.FTZ R182, R182, R64 ;  /* 0x00000040b6b67221 */ /* 0x000fe20000010000 */
[-C--:B------:R-:W-:Y:S01]  /*9500*/  FFMA.FTZ R67, R203, R247.reuse, -R66 ;  /* 0x000000f7cb437223 */ /* 0x080fe20000010842 */
[----:B------:R-:W-:Y:S01]  /*9510*/  FFMA.FTZ R69, -R202, R247, -R69 ;  /* 0x000000f7ca457223 */ /* 0x000fe20000010945 */
[----:B------:R-:W-:Y:S01]  /*9520*/  FADD.FTZ R181, R181, R65 ;  /* 0x00000041b5b57221 */ /* 0x000fe20000010000 */
[----:B------:R-:W-:Y:S01]  /*9530*/  FMUL.FTZ R64, R131, R182 ;  /* 0x000000b683407220 */ /* 0x000fe20000410000 */
[----:B------:R-:W-:Y:S01]  /*9540*/  FADD.FTZ R67, R248, R67 ;  /* 0x00000043f8437221 */ /* 0x000fe20000010000 */
[----:B------:R-:W-:Y:S01]  /*9550*/  FADD.FTZ R66, -R246, R69 ;  /* 0x00000045f6427221 */ /* 0x000fe20000010100 */
[----:B------:R-:W-:Y:S01]  /*9560*/  ISETP.NE.AND P3, PT, R251, 0x1f, PT ;  /* 0x0000001ffb00780c */ /* 0x000fe20003f65270 */
[----:B------:R-:W-:Y:S01]  /*9570*/  FFMA.FTZ R65, R132, R181, -R64 ;  /* 0x000000b584417223 */ /* 0x000fe20000010840 */
[C---:B------:R-:W-:Y:S01]  /*9580*/  FMUL.FTZ R69, R148.reuse, -R67 ;  /* 0x8000004394457220 */ /* 0x040fe20000410000 */
[----:B------:R-:W-:Y:S01]  /*9590*/  FMUL.FTZ R68, R148, -R66 ;  /* 0x8000004294447220 */ /* 0x000fe20000410000 */
[----:B0--3--:R-:W-:Y:S01]  /*95a0*/  FMUL.FTZ R64, R202, -R120 ;  /* 0x80000078ca407220 */ /* 0x009fe20000410000 */
[----:B------:R-:W-:Y:S01]  /*95b0*/  FFMA.FTZ R183, R30, R183, R65 ;  /* 0x000000b71eb77223 */ /* 0x000fe20000010041 */
[C---:B------:R-:W-:Y:S01]  /*95c0*/  FFMA.FTZ R69, R149.reuse, R66, R69 ;  /* 0x0000004295457223 */ /* 0x040fe20000010045 */
[----:B------:R-:W-:Y:S01]  /*95d0*/  FFMA.FTZ R67, R149, R67, -R68 ;  /* 0x0000004395437223 */ /* 0x000fe20000010844 */
[----:B------:R-:W-:-:S02]  /*95e0*/  FMUL.FTZ R65, R202, R121 ;  /* 0x00000079ca417220 */ /* 0x000fc40000410000 */
[----:B------:R-:W-:Y:S01]  /*95f0*/  FADD.FTZ R66, -R234, R69 ;  /* 0x00000045ea427221 */ /* 0x000fe20000010100 */
[----:B------:R-:W-:Y:S01]  /*9600*/  FADD.FTZ R69, R240, R67 ;  /* 0x00000043f0457221 */ /* 0x000fe20000010000 */
[----:B------:R-:W-:Y:S01]  /*9610*/  SHF.L.U32 R67, R241, 0x10, RZ ;  /* 0x00000010f1437819 */ /* 0x000fe200000006ff */
[----:B------:R-:W-:Y:S01]  /*9620*/  FFMA.FTZ R65, R203, R120, -R65 ;  /* 0x00000078cb417223 */ /* 0x000fe20000010841 */
[CC--:B------:R-:W-:Y:S01]  /*9630*/  FMUL.FTZ R68, R174.reuse, -R66.reuse ;  /* 0x80000042ae447220 */ /* 0x0c0fe20000410000 */
[----:B------:R-:W-:Y:S02]  /*9640*/  FMUL.FTZ R241, R174, -R69 ;  /* 0x80000045aef17220 */ /* 0x000fe40000410000 */
[C---:B------:R-:W-:Y:S01]  /*9650*/  FMUL.FTZ R242, R4.reuse, R67 ;  /* 0x0000004304f27220 */ /* 0x040fe20000410000 */
[C---:B------:R-:W-:Y:S01]  /*9660*/  FFMA.FTZ R69, R175.reuse, R69, -R68 ;  /* 0x00000045af457223 */ /* 0x040fe20000010844 */
[----:B------:R-:W-:Y:S01]  /*9670*/  FFMA.FTZ R66, R175, R66, R241 ;  /* 0x00000042af427223 */ /* 0x000fe200000100f1 */
[----:B------:R-:W-:Y:S01]  /*9680*/  FMUL.FTZ R241, R4, R239 ;  /* 0x000000ef04f17220 */ /* 0x000fe20000410000 */
[----:B------:R-:W-:Y:S01]  /*9690*/  SHF.L.U32 R68, R237, 0x10, RZ ;  /* 0x00000010ed447819 */ /* 0x000fe200000006ff */
[----:B------:R-:W-:-:S02]  /*96a0*/  FADD.FTZ R69, R242, R69 ;  /* 0x00000045f2457221 */ /* 0x000fc40000010000 */
[----:B------:R-:W-:Y:S02]  /*96b0*/  FADD.FTZ R66, -R241, R66 ;  /* 0x00000042f1427221 */ /* 0x000fe40000010100 */
[CC--:B------:R-:W-:Y:S01]  /*96c0*/  FMUL.FTZ R237, R176.reuse, -R69.reuse ;  /* 0x80000045b0ed7220 */ /* 0x0c0fe20000410000 */
[----:B------:R-:W-:Y:S01]  /*96d0*/  FMUL.FTZ R243, R5, R68 ;  /* 0x0000004405f37220 */ /* 0x000fe20000410000 */
[-C--:B------:R-:W-:Y:S02]  /*96e0*/  FMUL.FTZ R244, R176, -R66.reuse ;  /* 0x80000042b0f47220 */ /* 0x080fe40000410000 */
[C---:B------:R-:W-:Y:S02]  /*96f0*/  FFMA.FTZ R66, R177.reuse, R66, R237 ;  /* 0x00000042b1427223 */ /* 0x040fe400000100ed */
[----:B------:R-:W-:Y:S01]  /*9700*/  FFMA.FTZ R67, R177, R69, -R244 ;  /* 0x00000045b1437223 */ /* 0x000fe200000108f4 */
[----:B------:R-:W-:Y:S01]  /*9710*/  FMUL.FTZ R244, R5, R238 ;  /* 0x000000ee05f47220 */ /* 0x000fe20000410000 */
[----:B------:R-:W-:Y:S01]  /*9720*/  FADD.FTZ R66, -R243, R66 ;  /* 0x00000042f3427221 */ /* 0x000fe20000010100 */
[----:B------:R-:W-:-:S02]  /*9730*/  SHF.L.U32 R69, R204, 0x10, RZ ;  /* 0x00000010cc457819 */ /* 0x000fc400000006ff */
[----:B------:R-:W-:Y:S01]  /*9740*/  FADD.FTZ R67, R244, R67 ;  /* 0x00000043f4437221 */ /* 0x000fe20000010000 */
[----:B------:R-:W-:Y:S02]  /*9750*/  FMUL.FTZ R68, R178, -R66 ;  /* 0x80000042b2447220 */ /* 0x000fe40000410000 */
[----:B------:R-:W-:Y:S01]  /*9760*/  FMUL.FTZ R204, R6, R69 ;  /* 0x0000004506cc7220 */ /* 0x000fe20000410000 */
[-C--:B------:R-:W-:Y:S01]  /*9770*/  FMUL.FTZ R237, R178, -R67.reuse ;  /* 0x80000043b2ed7220 */ /* 0x080fe20000410000 */
[----:B------:R-:W-:-:S03]  /*9780*/  FFMA.FTZ R68, R179, R67, -R68 ;  /* 0x00000043b3447223 */ /* 0x000fc60000010844 */
[----:B------:R-:W-:Y:S01]  /*9790*/  FFMA.FTZ R237, R179, R66, R237 ;  /* 0x00000042b3ed7223 */ /* 0x000fe200000100ed */
[----:B------:R-:W-:Y:S01]  /*97a0*/  FADD.FTZ R238, R205, R68 ;  /* 0x00000044cdee7221 */ /* 0x000fe20000010000 */
[----:B------:R-:W-:Y:S02]  /*97b0*/  SHF.L.U32 R68, R207, 0x10, RZ ;  /* 0x00000010cf447819 */ /* 0x000fe400000006ff */
[----:B------:R-:W-:Y:S01]  /*97c0*/  FADD.FTZ R66, -R204, R237 ;  /* 0x000000edcc427221 */ /* 0x000fe20000010100 */
[----:B------:R-:W-:Y:S02]  /*97d0*/  FMUL.FTZ R67, R151, -R238 ;  /* 0x800000ee97437220 */ /* 0x000fe40000410000 */
[----:B------:R-:W-:Y:S01]  /*97e0*/  FMUL.FTZ R207, R7, R68 ;  /* 0x0000004407cf7220 */ /* 0x000fe20000410000 */
[-C--:B------:R-:W-:Y:S01]  /*97f0*/  FMUL.FTZ R69, R151, -R66.reuse ;  /* 0x8000004297457220 */ /* 0x080fe20000410000 */
[----:B------:R-:W-:-:S03]  /*9800*/  FFMA.FTZ R67, R152, R66, R67 ;  /* 0x0000004298437223 */ /* 0x000fc60000010043 */
[----:B------:R-:W-:Y:S01]  /*9810*/  FFMA.FTZ R238, R152, R238, -R69 ;  /* 0x000000ee98ee7223 */ /* 0x000fe20000010845 */
[----:B------:R-:W-:Y:S01]  /*9820*/  FADD.FTZ R66, -R206, R67 ;  /* 0x00000043ce427221 */ /* 0x000fe20000010100 */
[----:B------:R-:W-:Y:S02]  /*9830*/  SHF.L.U32 R67, R208, 0x10, RZ ;  /* 0x00000010d0437819 */ /* 0x000fe400000006ff */
[----:B------:R-:W-:Y:S01]  /*9840*/  FADD.FTZ R238, R207, R238 ;  /* 0x000000eecfee7221 */ /* 0x000fe20000010000 */
[C---:B------:R-:W-:Y:S02]  /*9850*/  FMUL.FTZ R237, R153.reuse, -R66 ;  /* 0x8000004299ed7220 */ /* 0x040fe40000410000 */
        /* <DEDUP_REMOVED lines=10> */
[----:B------:R-:W-:Y:S01]  /*9900*/  FFMA.FTZ R67, R156, R66, R67 ;  /* 0x000000429c437223 */ /* 0x000fe20000010043 */
[----:B------:R-:W-:-:S02]  /*9910*/  SHF.L.U32 R68, R199, 0x10, RZ ;  /* 0x00000010c7447819 */ /* 0x000fc400000006ff */
[----:B------:R-:W-:Y:S01]  /*9920*/  FFMA.FTZ R238, R156, R238, -R69 ;  /* 0x000000ee9cee7223 */ /* 0x000fe20000010845 */
[----:B------:R-:W-:Y:S01]  /*9930*/  FADD.FTZ R66, -R210, R67 ;  /* 0x00000043d2427221 */ /* 0x000fe20000010100 */
[----:B------:R-:W-:Y:S02]  /*9940*/  SHF.L.U32 R67, R236, 0x10, RZ ;  /* 0x00000010ec437819 */ /* 0x000fe400000006ff */
[----:B------:R-:W-:Y:S01]  /*9950*/  FADD.FTZ R238, R211, R238 ;  /* 0x000000eed3ee7221 */ /* 0x000fe20000010000 */
[C---:B------:R-:W-:Y:S02]  /*9960*/  FMUL.FTZ R69, R157.reuse, -R66 ;  /* 0x800000429d457220 */ /* 0x040fe40000410000 */
[----:B------:R-:W-:Y:S01]  /*9970*/  FMUL.FTZ R236, R10, R67 ;  /* 0x000000430aec7220 */ /* 0x000fe20000410000 */
[-C--:B------:R-:W-:Y:S01]  /*9980*/  FMUL.FTZ R237, R157, -R238.reuse ;  /* 0x800000ee9ded7220 */ /* 0x080fe20000410000 */
[----:B------:R-:W-:Y:S01]  /*9990*/  FFMA.FTZ R69, R158, R238, -R69 ;  /* 0x000000ee9e457223 */ /* 0x000fe20000010845 */
[----:B------:R-:W-:-:S02]  /*99a0*/  FMUL.FTZ R238, R11, R212 ;  /* 0x000000d40bee7220 */ /* 0x000fc40000410000 */
[----:B------:R-:W-:Y:S01]  /*99b0*/  FFMA.FTZ R66, R158, R66, R237 ;  /* 0x000000429e427223 */ /* 0x000fe200000100ed */
[----:B------:R-:W-:Y:S01]  /*99c0*/  FADD.FTZ R69, R236, R69 ;  /* 0x00000045ec457221 */ /* 0x000fe20000010000 */
[----:B------:R-:W-:Y:S02]  /*99d0*/  FMUL.FTZ R237, R11, R68 ;  /* 0x000000440bed7220 */ /* 0x000fe40000410000 */
[----:B------:R-:W-:Y:S01]  /*99e0*/  FADD.FTZ R66, -R235, R66 ;  /* 0x00000042eb427221 */ /* 0x000fe20000010100 */
[----:B------:R-:W-:-:S03]  /*99f0*/  FMUL.FTZ R199, R159, -R69 ;  /* 0x800000459fc77220 */ /* 0x000fc60000410000 */
[-C--:B------:R-:W-:Y:S01]  /*9a00*/  FMUL.FTZ R67, R159, -R66.reuse ;  /* 0x800000429f437220 */ /* 0x080fe20000410000 */
[----:B------:R-:W-:Y:S01]  /*9a10*/  FFMA.FTZ R66, R160, R66, R199 ;  /* 0x00000042a0427223 */ /* 0x000fe200000100c7 */
[----:B------:R-:W-:Y:S02]  /*9a20*/  SHF.L.U32 R199, R196, 0x10, RZ ;  /* 0x00000010c4c77819 */ /* 0x000fe400000006ff */
[----:B------:R-:W-:Y:S01]  /*9a30*/  FFMA.FTZ R67, R160, R69, -R67 ;  /* 0x00000045a0437223 */ /* 0x000fe20000010843 */
[----:B------:R-:W-:Y:S02]  /*9a40*/  FADD.FTZ R66, -R237, R66 ;  /* 0x00000042ed427221 */ /* 0x000fe40000010100 */
[----:B------:R-:W-:Y:S01]  /*9a50*/  FMUL.FTZ R199, R12, R199 ;  /* 0x000000c70cc77220 */ /* 0x000fe20000410000 */
[----:B------:R-:W-:Y:S01]  /*9a60*/  FADD.FTZ R67, R238, R67 ;  /* 0x00000043ee437221 */ /* 0x000fe20000010000 */
[----:B------:R-:W-:-:S03]  /*9a70*/  FMUL.FTZ R239, R161, -R66 ;  /* 0x80000042a1ef7220 */ /* 0x000fc60000410000 */
[-C--:B------:R-:W-:Y:S01]  /*9a80*/  FMUL.FTZ R69, R161, -R67.reuse ;  /* 0x80000043a1457220 */ /* 0x080fe20000410000 */
[----:B------:R-:W-:Y:S01]  /*9a90*/  FFMA.FTZ R68, R162, R67, -R239 ;  /* 0x00000043a2447223 */ /* 0x000fe200000108ef */
[----:B------:R-:W-:Y:S01]  /*9aa0*/  FMUL.FTZ R239, R12, R195 ;  /* 0x000000c30cef7220 */ /* 0x000fe20000410000 */
[----:B------:R-:W-:Y:S01]  /*9ab0*/  FMUL.FTZ R195, R13, R184 ;  /* 0x000000b80dc37220 */ /* 0x000fe20000410000 */
[----:B------:R-:W-:Y:S01]  /*9ac0*/  FFMA.FTZ R66, R162, R66, R69 ;  /* 0x00000042a2427223 */ /* 0x000fe20000010045 */
[----:B------:R-:W-:Y:S01]  /*9ad0*/  FADD.FTZ R68, R199, R68 ;  /* 0x00000044c7447221 */ /* 0x000fe20000010000 */
[----:B------:R-:W-:Y:S02]  /*9ae0*/  FMUL.FTZ R184, R14, R163 ;  /* 0x000000a30eb87220 */ /* 0x000fe40000410000 */
[----:B------:R-:W-:Y:S01]  /*9af0*/  FADD.FTZ R66, -R239, R66 ;  /* 0x00000042ef427221 */ /* 0x000fe20000010100 */
[----:B------:R-:W-:-:S03]  /*9b00*/  FMUL.FTZ R69, R146, -R68 ;  /* 0x8000004492457220 */ /* 0x000fc60000410000 */
[-C--:B------:R-:W-:Y:S01]  /*9b10*/  FMUL.FTZ R196, R146, -R66.reuse ;  /* 0x8000004292c47220 */ /* 0x080fe20000410000 */
[----:B------:R-:W-:-:S03]  /*9b20*/  FFMA.FTZ R66, R147, R66, R69 ;  /* 0x0000004293427223 */ /* 0x000fc60000010045 */
[----:B------:R-:W-:Y:S01]  /*9b30*/  FFMA.FTZ R67, R147, R68, -R196 ;  /* 0x0000004493437223 */ /* 0x000fe200000108c4 */
[----:B------:R-:W-:Y:S01]  /*9b40*/  FMUL.FTZ R196, R13, R194 ;  /* 0x000000c20dc47220 */ /* 0x000fe20000410000 */
[----:B------:R-:W-:-:S03]  /*9b50*/  FADD.FTZ R66, -R195, R66 ;  /* 0x00000042c3427221 */ /* 0x000fc60000010100 */
[----:B------:R-:W-:Y:S01]  /*9b60*/  FADD.FTZ R68, R196, R67 ;  /* 0x00000043c4447221 */ /* 0x000fe20000010000 */
[----:B------:R-:W-:Y:S01]  /*9b70*/  SHF.L.U32 R67, R180, 0x10, RZ ;  /* 0x00000010b4437819 */ /* 0x000fe200000006ff */
[----:B------:R-:W-:Y:S01]  /*9b80*/  FMUL.FTZ R69, R137, -R66 ;  /* 0x8000004289457220 */ /* 0x000fe20000410000 */
[----:B------:R-:W-:Y:S01]  /*9b90*/  SHF.L.U32 R180, R71, 0x10, RZ ;  /* 0x0000001047b47819 */ /* 0x000fe200000006ff */
[-C--:B------:R-:W-:Y:S01]  /*9ba0*/  FMUL.FTZ R245, R137, -R68.reuse ;  /* 0x8000004489f57220 */ /* 0x080fe20000410000 */
[----:B------:R-:W-:Y:S01]  /*9bb0*/  FFMA.FTZ R71, R203, -R121, R64 ;  /* 0x80000079cb477223 */ /* 0x000fe20000010040 */
[----:B------:R-:W-:Y:S01]  /*9bc0*/  FFMA.FTZ R69, R138, R68, -R69 ;  /* 0x000000448a457223 */ /* 0x000fe20000010845 */
[----:B------:R-:W-:Y:S01]  /*9bd0*/  FMUL.FTZ R194, R14, R67 ;  /* 0x000000430ec27220 */ /* 0x000fe20000410000 */
[----:B------:R-:W-:Y:S01]  /*9be0*/  FFMA.FTZ R245, R138, R66, R245 ;  /* 0x000000428af57223 */ /* 0x000fe200000100f5 */
[----:B------:R-:W-:Y:S01]  /*9bf0*/  FMUL.FTZ R180, R15, R180 ;  /* 0x000000b40fb47220 */ /* 0x000fe20000410000 */
[----:B------:R-:W-:Y:S01]  /*9c00*/  FMUL.FTZ R250, R148, -R71 ;  /* 0x8000004794fa7220 */ /* 0x000fe20000410000 */
[----:B------:R-:W-:Y:S01]  /*9c10*/  FADD.FTZ R69, R194, R69 ;  /* 0x00000045c2457221 */ /* 0x000fe20000010000 */
[----:B------:R-:W-:Y:S01]  /*9c20*/  FADD.FTZ R67, -R184, R245 ;  /* 0x000000f5b8437221 */ /* 0x000fe20000010100 */
[-C--:B------:R-:W-:Y:S01]  /*9c30*/  FMUL.FTZ R64, R148, -R65.reuse ;  /* 0x8000004194407220 */ /* 0x080fe20000410000 */
[----:B------:R-:W-:Y:S01]  /*9c40*/  FFMA.FTZ R250, R149, R65, -R250 ;  /* 0x0000004195fa7223 */ /* 0x000fe200000108fa */
[C---:B------:R-:W-:Y:S01]  /*9c50*/  FMUL.FTZ R68, R135.reuse, -R69 ;  /* 0x8000004587447220 */ /* 0x040fe20000410000 */
[C---:B------:R-:W-:Y:S01]  /*9c60*/  FMUL.FTZ R163, R135.reuse, -R67 ;  /* 0x8000004387a37220 */ /* 0x040fe20000410000 */
[----:B------:R-:W-:Y:S01]  /*9c70*/  FMUL.FTZ R65, R135, R183 ;  /* 0x000000b787417220 */ /* 0x000fe20000410000 */
[----:B------:R-:W-:Y:S01]  /*9c80*/  FFMA.FTZ R71, R149, R71, R64 ;  /* 0x0000004795477223 */ /* 0x000fe20000010040 */
[C---:B------:R-:W-:Y:S01]  /*9c90*/  FFMA.FTZ R67, R136.reuse, R67, R68 ;  /* 0x0000004388437223 */ /* 0x040fe20000010044 */
[----:B------:R-:W-:Y:S01]  /*9ca0*/  SHF.L.U32 R68, R145, 0x10, RZ ;  /* 0x0000001091447819 */ /* 0x000fe200000006ff */
[----:B------:R-:W-:Y:S01]  /*9cb0*/  FFMA.FTZ R66, R136, R69, -R163 ;  /* 0x0000004588427223 */ /* 0x000fe200000108a3 */
[----:B------:R-:W-:Y:S01]  /*9cc0*/  FMUL.FTZ R64, R174, -R250 ;  /* 0x800000faae407220 */ /* 0x000fe20000410000 */
[----:B------:R-:W-:Y:S01]  /*9cd0*/  FADD.FTZ R67, -R180, R67 ;  /* 0x00000043b4437221 */ /* 0x000fe20000010100 */
[----:B------:R-:W-:Y:S01]  /*9ce0*/  SHF.L.U32 R145, R70, 0x10, RZ ;  /* 0x0000001046917819 */ /* 0x000fe200000006ff */
[----:B------:R-:W-:-:S02]  /*9cf0*/  FMUL.FTZ R163, R15, R68 ;  /* 0x000000440fa37220 */ /* 0x000fc40000410000 */
[----:B------:R-:W-:Y:S02]  /*9d00*/  FMUL.FTZ R245, R131, -R67 ;  /* 0x8000004383f57220 */ /* 0x000fe40000410000 */
[----:B------:R-:W-:Y:S01]  /*9d10*/  FADD.FTZ R66, R163, R66 ;  /* 0x00000042a3427221 */ /* 0x000fe20000010000 */
[----:B------:R-:W-:-:S03]  /*9d20*/  FMUL.FTZ R145, R16, R145 ;  /* 0x0000009110917220 */ /* 0x000fc60000410000 */
[-C--:B------:R-:W-:Y:S01]  /*9d30*/  FMUL.FTZ R212, R131, -R66.reuse ;  /* 0x8000004283d47220 */ /* 0x080fe20000410000 */
[----:B------:R-:W-:Y:S01]  /*9d40*/  FFMA.FTZ R245, R132, R66, -R245 ;  /* 0x0000004284f57223 */ /* 0x000fe200000108f5 */
[-C--:B------:R-:W-:Y:S01]  /*9d50*/  FMUL.FTZ R66, R174, -R71.reuse ;  /* 0x80000047ae427220 */ /* 0x080fe20000410000 */
[----:B------:R-:W-:Y:S01]  /*9d60*/  FFMA.FTZ R71, R175, R71, R64 ;  /* 0x00000047af477223 */ /* 0x000fe20000010040 */
[----:B------:R-:W-:Y:S01]  /*9d70*/  FFMA.FTZ R212, R132, R67, R212 ;  /* 0x0000004384d47223 */ /* 0x000fe200000100d4 */
[----:B------:R-:W-:Y:S01]  /*9d80*/  FMUL.FTZ R67, R131, R181 ;  /* 0x000000b583437220 */ /* 0x000fe20000410000 */
[----:B------:R-:W-:Y:S01]  /*9d90*/  FFMA.FTZ R250, R175, R250, -R66 ;  /* 0x000000faaffa7223 */ /* 0x000fe20000010842 */
[----:B------:R-:W-:Y:S01]  /*9da0*/  FMUL.FTZ R66, R176, -R71 ;  /* 0x80000047b0427220 */ /* 0x000fe20000410000 */
[----:B------:R-:W-:Y:S01]  /*9db0*/  FADD.FTZ R245, R145, R245 ;  /* 0x000000f591f57221 */ /* 0x000fe20000010000 */
[----:B------:R-:W-:-:S04]  /*9dc0*/  FFMA.FTZ R67, R132, R182, R67 ;  /* 0x000000b684437223 */ /* 0x000fc80000010043 */
[----:B------:R-:W-:-:S04]  /*9dd0*/  FFMA.FTZ R122, R30, R122, R67 ;  /* 0x0000007a1e7a7223 */ /* 0x000fc80000010043 */
[-C--:B------:R-:W-:Y:S01]  /*9de0*/  FMUL.FTZ R67, R135, R122.reuse ;  /* 0x0000007a87437220 */ /* 0x080fe20000410000 */
[----:B------:R-:W-:-:S03]  /*9df0*/  FFMA.FTZ R65, R136, R122, R65 ;  /* 0x0000007a88417223 */ /* 0x000fc60000010041 */
[----:B------:R-:W-:Y:S01]  /*9e00*/  FFMA.FTZ R67, R136, R183, -R67 ;  /* 0x000000b788437223 */ /* 0x000fe20000010843 */
[----:B------:R-:W-:-:S03]  /*9e10*/  FFMA.FTZ R124, R26, R124, R65 ;  /* 0x0000007c1a7c7223 */ /* 0x000fc60000010041 */
[----:B------:R-:W-:Y:S01]  /*9e20*/  FFMA.FTZ R123, R26, R123, R67 ;  /* 0x0000007b1a7b7223 */ /* 0x000fe20000010043 */
[----:B------:R-:W-:-:S03]  /*9e30*/  FMUL.FTZ R67, R137, R124 ;  /* 0x0000007c89437220 */ /* 0x000fc60000410000 */
[-C--:B------:R-:W-:Y:S01]  /*9e40*/  FMUL.FTZ R65, R137, R123.reuse ;  /* 0x0000007b89417220 */ /* 0x080fe20000410000 */
[----:B------:R-:W-:-:S03]  /*9e50*/  FFMA.FTZ R64, R138, R123, -R67 ;  /* 0x0000007b8a407223 */ /* 0x000fc60000010843 */
[----:B------:R-:W-:Y:S01]  /*9e60*/  FFMA.FTZ R65, R138, R124, R65 ;  /* 0x0000007c8a417223 */ /* 0x000fe20000010041 */
[----:B------:R-:W-:Y:S01]  /*9e70*/  FFMA.FTZ R125, R21, R125, R64 ;  /* 0x0000007d157d7223 */ /* 0x000fe20000010040 */
[-C--:B------:R-:W-:Y:S01]  /*9e80*/  FMUL.FTZ R64, R176, -R250.reuse ;  /* 0x800000fab0407220 */ /* 0x080fe20000410000 */
[----:B------:R-:W-:Y:S01]  /*9e90*/  FFMA.FTZ R250, R177, R250, -R66 ;  /* 0x000000fab1fa7223 */ /* 0x000fe20000010842 */
[----:B------:R-:W-:Y:S01]  /*9ea0*/  FFMA.FTZ R126, R21, R126, R65 ;  /* 0x0000007e157e7223 */ /* 0x000fe20000010041 */
[C---:B------:R-:W-:Y:S01]  /*9eb0*/  FMUL.FTZ R65, R146.reuse, R125 ;  /* 0x0000007d92417220 */ /* 0x040fe20000410000 */
[----:B------:R-:W-:Y:S02]  /*9ec0*/  FFMA.FTZ R71, R177, R71, R64 ;  /* 0x00000047b1477223 */ /* 0x000fe40000010040 */
[-C--:B------:R-:W-:Y:S01]  /*9ed0*/  FMUL.FTZ R64, R146, R126.reuse ;  /* 0x0000007e92407220 */ /* 0x080fe20000410000 */
[----:B------:R-:W-:Y:S01]  /*9ee0*/  FFMA.FTZ R65, R147, R126, R65 ;  /* 0x0000007e93417223 */ /* 0x000fe20000010041 */
[----:B------:R-:W-:-:S02]  /*9ef0*/  FMUL.FTZ R66, R178, -R71 ;  /* 0x80000047b2427220 */ /* 0x000fc40000410000 */
[----:B------:R-:W-:Y:S01]  /*9f00*/  FFMA.FTZ R67, R147, R125, -R64 ;  /* 0x0000007d93437223 */ /* 0x000fe20000010840 */
[----:B------:R-:W-:Y:S01]  /*9f10*/  FFMA.FTZ R128, R18, R128, R65 ;  /* 0x0000008012807223 */ /* 0x000fe20000010041 */
[-C--:B------:R-:W-:Y:S01]  /*9f20*/  FMUL.FTZ R64, R178, -R250.reuse ;  /* 0x800000fab2407220 */ /* 0x080fe20000410000 */
[----:B------:R-:W-:Y:S01]  /*9f30*/  FFMA.FTZ R250, R179, R250, -R66 ;  /* 0x000000fab3fa7223 */ /* 0x000fe20000010842 */
[----:B------:R-:W-:Y:S01]  /*9f40*/  FFMA.FTZ R127, R18, R127, R67 ;  /* 0x0000007f127f7223 */ /* 0x000fe20000010043 */
[----:B------:R-:W-:Y:S01]  /*9f50*/  FMUL.FTZ R67, R161, R128 ;  /* 0x00000080a1437220 */ /* 0x000fe20000410000 */
[----:B------:R-:W-:Y:S02]  /*9f60*/  FFMA.FTZ R71, R179, R71, R64 ;  /* 0x00000047b3477223 */ /* 0x000fe40000010040 */
[-C--:B------:R-:W-:Y:S01]  /*9f70*/  FMUL.FTZ R65, R161, R127.reuse ;  /* 0x0000007fa1417220 */ /* 0x080fe20000410000 */
[----:B------:R-:W-:-:S03]  /*9f80*/  FFMA.FTZ R66, R162, R127, -R67 ;  /* 0x0000007fa2427223 */ /* 0x000fc60000010843 */
[----:B------:R-:W-:Y:S01]  /*9f90*/  FFMA.FTZ R64, R162, R128, R65 ;  /* 0x00000080a2407223 */ /* 0x000fe20000010041 */
[----:B------:R-:W-:Y:S01]  /*9fa0*/  FFMA.FTZ R129, R17, R129, R66 ;  /* 0x0000008111817223 */ /* 0x000fe20000010042 */
[----:B------:R-:W-:Y:S02]  /*9fb0*/  FMUL.FTZ R65, R151, -R71 ;  /* 0x8000004797417220 */ /* 0x000fe40000410000 */
[----:B------:R-:W-:Y:S01]  /*9fc0*/  FFMA.FTZ R213, R17, R213, R64 ;  /* 0x000000d511d57223 */ /* 0x000fe20000010040 */
[-C--:B------:R-:W-:Y:S01]  /*9fd0*/  FMUL.FTZ R64, R151, -R250.reuse ;  /* 0x800000fa97407220 */ /* 0x080fe20000410000 */
[C---:B------:R-:W-:Y:S02]  /*9fe0*/  FFMA.FTZ R250, R152.reuse, R250, -R65 ;  /* 0x000000fa98fa7223 */ /* 0x040fe40000010841 */
[C---:B------:R-:W-:Y:S01]  /*9ff0*/  FMUL.FTZ R65, R159.reuse, R213 ;  /* 0x000000d59f417220 */ /* 0x040fe20000410000 */
[----:B------:R-:W-:Y:S01]  /*a000*/  FFMA.FTZ R71, R152, R71, R64 ;  /* 0x0000004798477223 */ /* 0x000fe20000010040 */
[----:B------:R-:W-:-:S02]  /*a010*/  FMUL.FTZ R64, R159, R129 ;  /* 0x000000819f407220 */ /* 0x000fc40000410000 */
[C---:B------:R-:W-:Y:S01]  /*a020*/  FFMA.FTZ R66, R160.reuse, R129, -R65 ;  /* 0x00000081a0427223 */ /* 0x040fe20000010841 */
[----:B------:R-:W-:Y:S01]  /*a030*/  FMUL.FTZ R65, R153, -R71 ;  /* 0x8000004799417220 */ /* 0x000fe20000410000 */
[----:B------:R-:W-:Y:S02]  /*a040*/  FFMA.FTZ R64, R160, R213, R64 ;  /* 0x000000d5a0407223 */ /* 0x000fe40000010040 */
[C---:B------:R-:W-:Y:S02]  /*a050*/  FFMA.FTZ R214, R139.reuse, R214, R66 ;  /* 0x000000d68bd67223 */ /* 0x040fe40000010042 */
        /* <DEDUP_REMOVED lines=42> */
[----:B------:R-:W-:Y:S01]  /*a300*/  FFMA.FTZ R250, R162, R250, -R65 ;  /* 0x000000faa2fa7223 */ /* 0x000fe20000010841 */
[----:B------:R-:W-:Y:S01]  /*a310*/  FMUL.FTZ R66, R178, R223 ;  /* 0x000000dfb2427220 */ /* 0x000fe20000410000 */
        /* <DEDUP_REMOVED lines=12> */
[----:B------:R-:W-:Y:S01]  /*a3e0*/  FFMA.FTZ R66, R177, R224, -R66 ;  /* 0x000000e0b1427223 */ /* 0x000fe20000010842 */
[----:B------:R-:W-:Y:S01]  /*a3f0*/  FMUL.FTZ R65, R137, -R71 ;  /* 0x8000004789417220 */ /* 0x000fe20000410000 */
[----:B------:R-:W-:Y:S02]  /*a400*/  FFMA.FTZ R64, R177, R225, R64 ;  /* 0x000000e1b1407223 */ /* 0x000fe40000010040 */
[C---:B------:R-:W-:Y:S02]  /*a410*/  FFMA.FTZ R226, R189.reuse, R226, R66 ;  /* 0x000000e2bde27223 */ /* 0x040fe40000010042 */
[----:B------:R-:W-:Y:S01]  /*a420*/  FFMA.FTZ R227, R189, R227, R64 ;  /* 0x000000e3bde37223 */ /* 0x000fe20000010040 */
[-C--:B------:R-:W-:Y:S01]  /*a430*/  FMUL.FTZ R64, R137, -R250.reuse ;  /* 0x800000fa89407220 */ /* 0x080fe20000410000 */
[----:B------:R-:W-:Y:S02]  /*a440*/  FFMA.FTZ R250, R138, R250, -R65 ;  /* 0x000000fa8afa7223 */ /* 0x000fe40000010841 */
        /* <DEDUP_REMOVED lines=24> */
[----:B------:R-:W-:Y:S01]  /*a5d0*/  FFMA.FTZ R64, R203, R231, R64 ;  /* 0x000000e7cb407223 */ /* 0x000fe20000010040 */
[----:B------:R0:W1:Y:S01]  /*a5e0*/  SHFL.DOWN PT, R66, R71, 0x1, 0x1f ;  /* 0x08201f0047427f89 */ /* 0x00006200000e0000 */
[----:B------:R-:W-:Y:S01]  /*a5f0*/  FFMA.FTZ R232, R164, R232, R65 ;  /* 0x000000e8a4e87223 */ /* 0x000fe20000010041 */
[----:B------:R-:W-:Y:S01]  /*a600*/  SHF.L.U32 R65, R144, 0x10, RZ ;  /* 0x0000001090417819 */ /* 0x000fe200000006ff */
[----:B------:R-:W-:Y:S01]  /*a610*/  FFMA.FTZ R233, R164, R233, R64 ;  /* 0x000000e9a4e97223 */ /* 0x000fe20000010040 */
[----:B------:R-:W-:-:S03]  /*a620*/  MOV R64, UR16 ;  /* 0x0000001000407c02 */ /* 0x000fc60008000f00 */
[----:B------:R-:W-:Y:S01]  /*a630*/  FMUL.FTZ R144, R16, R65 ;  /* 0x0000004110907220 */ /* 0x000fe20000410000 */
[----:B------:R-:W-:Y:S01]  /*a640*/  ISETP.GE.OR P1, PT, R64, UR47, P1 ;  /* 0x0000002f40007c0c */ /* 0x000fe20008f26670 */
[----:B------:R0:W2:Y:S02]  /*a650*/  SHFL.DOWN PT, R65, R250, 0x1, 0x1f ;  /* 0x08201f00fa417f89 */ /* 0x0000a400000e0000 */
[----:B------:R-:W-:Y:S02]  /*a660*/  FADD.FTZ R212, -R144, R212 ;  /* 0x000000d490d47221 */ /* 0x000fe40000010100 */
[----:B------:R0:W3:Y:S04]  /*a670*/  SHFL.DOWN PT, R64, R245, 0x1, 0x1f ;  /* 0x08201f00f5407f89 */ /* 0x0000e800000e0000 */
[----:B------:R0:W4:Y:S01]  /*a680*/  SHFL.DOWN PT, R67, R212, 0x1, 0x1f ;  /* 0x08201f00d4437f89 */ /* 0x00012200000e0000 */
[----:B------:R-:W-:Y:S05]  /*a690*/  @!P3 BRA `(.L_x_13699) ;  /* 0x00000000002cb947 */ /* 0x000fea0003800000 */
[----:B----4-:R-:W-:-:S04]  /*a6a0*/  FMUL.FTZ R68, R71, R67 ;  /* 0x0000004347447220 */ /* 0x010fc80000410000 */
[-C--:B---3--:R-:W-:Y:S01]  /*a6b0*/  FFMA.FTZ R68, R250, R64.reuse, -R68 ;  /* 0x00000040fa447223 */ /* 0x088fe20000010844 */
[----:B------:R-:W-:-:S03]  /*a6c0*/  FMUL.FTZ R64, R71, R64 ;  /* 0x0000004047407220 */ /* 0x000fc60000410000 */
[----:B0-----:R-:W-:Y:S01]  /*a6d0*/  FADD.FTZ R245, R245, R68 ;  /* 0x00000044f5f57221 */ /* 0x001fe20000010000 */
[----:B------:R-:W-:Y:S01]  /*a6e0*/  FFMA.FTZ R64, R250, R67, R64 ;  /* 0x00000043fa407223 */ /* 0x000fe20000010040 */
[----:B-1----:R-:W-:Y:S01]  /*a6f0*/  FMUL.FTZ R67, R71, R66 ;  /* 0x0000004247437220 */ /* 0x002fe20000410000 */
[C---:B--2---:R-:W-:Y:S02]  /*a700*/  FMUL.FTZ R71, R65.reuse, R71 ;  /* 0x0000004741477220 */ /* 0x044fe40000410000 */
[----:B------:R-:W-:Y:S01]  /*a710*/  FADD.FTZ R212, R212, R64 ;  /* 0x00000040d4d47221 */ /* 0x000fe20000010000 */
[----:B------:R-:W-:Y:S01]  /*a720*/  FFMA.FTZ R67, R65, R250, -R67 ;  /* 0x000000fa41437223 */ /* 0x000fe20000010843 */
[----:B------:R-:W-:-:S04]  /*a730*/  FFMA.FTZ R71, R250, R66, R71 ;  /* 0x00000042fa477223 */ /* 0x000fc80000010047 */
[----:B------:R-:W-:-:S07]  /*a740*/  MOV R250, R67 ;  /* 0x0000004300fa7202 */ /* 0x000fce0000000f00 */
.L_x_13699:
[----:B------:R-:W-:Y:S05]  /*a750*/  BSYNC B0 ;  /* 0x0000000000007941 */ /* 0x000fea0003800000 */
.L_x_13698:
[----:B---3--:R-:W-:Y:S01]  /*a760*/  HFMA2.MMA R64, -RZ, RZ, 1.875, 0 ;  /* 0x3f800000ff407435 */ /* 0x008fe200000001ff */
[----:B--2---:R-:W-:Y:S02]  /*a770*/  MOV R65, RZ ;  /* 0x000000ff00417202 */ /* 0x004fe40000000f00 */
[----:B-1--4-:R-:W-:Y:S02]  /*a780*/  CS2R R66, SRZ ;  /* 0x0000000000427805 */ /* 0x012fe4000001ff00 */
        /* <DEDUP_REMOVED lines=19> */
.L_x_13701:
[----:B------:R-:W-:Y:S05]  /*a8c0*/  BSYNC B0 ;  /* 0x0000000000007941 */ /* 0x000fea0003800000 */
.L_x_13700:
        /* <DEDUP_REMOVED lines=20> */
.L_x_13703:
[----:B------:R-:W-:Y:S05]  /*aa10*/  BSYNC B0 ;  /* 0x0000000000007941 */ /* 0x000fea0003800000 */
.L_x_13702:
        /* <DEDUP_REMOVED lines=20> */
.L_x_13705:
[----:B------:R-:W-:Y:S05]  /*ab60*/  BSYNC B0 ;  /* 0x0000000000007941 */ /* 0x000fea0003800000 */
.L_x_13704:
        /* <DEDUP_REMOVED lines=20> */
.L_x_13707:
[----:B------:R-:W-:Y:S05]  /*acb0*/  BSYNC B0 ;  /* 0x0000000000007941 */ /* 0x000fea0003800000 */
.L_x_13706:
[----:B------:R-:W0:Y:S01]  /*acc0*/  SHFL.IDX PT, R70, R71, RZ, 0x1f ;  /* 0x00001fff47467589 */ /* 0x000e2200000e0000 */
[----:B------:R-:W-:Y:S01]  /*acd0*/  USHF.R.S32.HI UR45, URZ, 0x1f, UR11 ;  /* 0x0000001f3f2d7899 */ /* 0x000fe2000801140b */
[----:B------:R-:W-:Y:S01]  /*ace0*/  BSSY B0, `(.L_x_13708) ;  /* 0x00002ed000007945 */ /* 0x000fe20003800000 */
[----:B------:R-:W-:Y:S01]  /*acf0*/  USHF.R.S32.HI UR42, URZ, 0x1f, UR10 ;  /* 0x0000001f3f2a7899 */ /* 0x000fe2000801140a */
[----:B------:R-:W1:Y:S04]  /*ad00*/  SHFL.IDX PT, R69, R250, RZ, 0x1f ;  /* 0x00001ffffa457589 */ /* 0x000e6800000e0000 */
        /* <DEDUP_REMOVED lines=10> */
[----:B------:R-:W0:Y:S04]  /*adb0*/  SHFL.IDX PT, R65, R245, RZ, 0x1f ;  /* 0x00001ffff5417589 */ /* 0x000e2800000e0000 */
[----:B------:R-:W-:Y:S04]  /*adc0*/  SHFL.DOWN PT, R251, R71, 0x1, 0x1f ;  /* 0x08201f0047fb7f89 */ /* 0x000fe800000e0000 */
[----:B------:R-:W-:Y:S01]  /*add0*/  SHFL.IDX PT, R66, R66, RZ, 0x1f ;  /* 0x00001fff42427589 */ /* 0x000fe200000e0000 */
[----:B------:R-:W1:Y:S03]  /*ade0*/  S2R R252, SR_TID.X ;  /* 0x0000000000fc7919 */ /* 0x000e660000002100 */
[----:B------:R-:W-:Y:S01]  /*adf0*/  SHFL.DOWN PT, R245, R245, 0x1, 0x1f ;  /* 0x08201f00f5f57f89 */ /* 0x000fe200000e0000 */
[----:B0-----:R-:W-:-:S03]  /*ae00*/  FADD.FTZ R70, R65, R70 ;  /* 0x0000004641467221 */ /* 0x001fc60000010000 */
[----:B------:R-:W0:Y:S04]  /*ae10*/  SHFL.IDX PT, R65, R212, RZ, 0x1f ;  /* 0x00001fffd4417589 */ /* 0x000e2800000e0000 */
[----:B------:R-:W2:Y:S01]  /*ae20*/  SHFL.DOWN PT, R212, R212, 0x1, 0x1f ;  /* 0x08201f00d4d47f89 */ /* 0x000ea200000e0000 */
[----:B-1----:R-:W-:Y:S01]  /*ae30*/  ISETP.NE.AND P1, PT, R252, RZ, PT ;  /* 0x000000fffc00720c */ /* 0x002fe20003f25270 */
[----:B0-----:R-:W-:Y:S01]  /*ae40*/  FADD.FTZ R71, R65, R64 ;  /* 0x0000004041477221 */ /* 0x001fe20000010000 */
[CC--:B------:R-:W-:Y:S01]  /*ae50*/  @P2 FMUL.FTZ R64, R251.reuse, R67.reuse ;  /* 0x00000043fb402220 */ /* 0x0c0fe20000410000 */
[----:B------:R-:W-:Y:S01]  /*ae60*/  @P2 FMUL.FTZ R251, R251, R66 ;  /* 0x00000042fbfb2220 */ /* 0x000fe20000410000 */
[----:B------:R-:W-:Y:S02]  /*ae70*/  FMUL.FTZ R65, R73, R164 ;  /* 0x000000a449417220 */ /* 0x000fe40000410000 */
[C---:B------:R-:W-:Y:S01]  /*ae80*/  @P2 FFMA.FTZ R64, R250.reuse, R66, -R64 ;  /* 0x00000042fa402223 */ /* 0x040fe20000010840 */
[----:B------:R-:W-:-:S06]  /*ae90*/  @P2 FFMA.FTZ R251, R250, R67, R251 ;  /* 0x00000043fafb2223 */ /* 0x000fcc00000100fb */
[----:B------:R0:W-:Y:S01]  /*aea0*/  @!P1 STS.128 [UR38+0x46d0], R68 ;  /* 0x0046d044ff009988 */ /* 0x0001e20008000c26 */
[----:B------:R-:W-:Y:S01]  /*aeb0*/  @P2 FADD.FTZ R66, R245, R64 ;  /* 0x00000040f5422221 */ /* 0x000fe20000010000 */
[----:B--2---:R-:W-:Y:S01]  /*aec0*/  @P2 FADD.FTZ R67, R212, R251 ;  /* 0x000000fbd4432221 */ /* 0x004fe20000010000 */
[----:B------:R-:W-:Y:S01]  /*aed0*/  FMUL.FTZ R245, R14, R123 ;  /* 0x0000007b0ef57220 */ /* 0x000fe20000410000 */
[----:B------:R-:W1:Y:S01]  /*aee0*/  S2R R212, SR_TID.X ;  /* 0x0000000000d47919 */ /* 0x000e620000002100 */
[-C--:B------:R-:W-:Y:S01]  /*aef0*/  FMUL.FTZ R64, R66, -R121.reuse ;  /* 0x8000007942407220 */ /* 0x080fe20000410000 */
[----:B------:R-:W-:-:S03]  /*af00*/  FMUL.FTZ R121, R67, -R121 ;  /* 0x8000007943797220 */ /* 0x000fc60000410000 */
[-C--:B------:R-:W-:Y:S01]  /*af10*/  FFMA.FTZ R250, R67, R120.reuse, R64 ;  /* 0x0000007843fa7223 */ /* 0x080fe20000010040 */
[----:B------:R-:W-:-:S03]  /*af20*/  FFMA.FTZ R64, R66, R120, -R121 ;  /* 0x0000007842407223 */ /* 0x000fc60000010879 */
[----:B------:R-:W-:Y:S01]  /*af30*/  FADD.FTZ R249, -R249, R250 ;  /* 0x000000faf9f97221 */ /* 0x000fe20000010100 */
[----:B------:R-:W-:Y:S01]  /*af40*/  FADD.FTZ R64, R247, R64 ;  /* 0x00000040f7407221 */ /* 0x000fe20000010000 */
[----:B------:R-:W-:Y:S02]  /*af50*/  FMUL.FTZ R247, R13, R125 ;  /* 0x0000007d0df77220 */ /* 0x000fe40000410000 */
[CC--:B------:R-:W-:Y:S01]  /*af60*/  FMUL.FTZ R66, R202.reuse, -R249.reuse ;  /* 0x800000f9ca427220 */ /* 0x0c0fe20000410000 */
[-C--:B------:R-:W-:Y:S01]  /*af70*/  FMUL.FTZ R202, R202, -R64.reuse ;  /* 0x80000040caca7220 */ /* 0x080fe20000410000 */
[C---:B0-----:R-:W-:Y:S01]  /*af80*/  FMUL.FTZ R69, R200.reuse, R249 ;  /* 0x000000f9c8457220 */ /* 0x041fe20000410000 */
[----:B------:R-:W-:Y:S01]  /*af90*/  FFMA.FTZ R200, R200, -R65, R233 ;  /* 0x80000041c8c87223 */ /* 0x000fe200000100e9 */
[CC--:B------:R-:W-:Y:S01]  /*afa0*/  FFMA.FTZ R67, R203.reuse, R64.reuse, -R66 ;  /* 0x00000040cb437223 */ /* 0x0c0fe20000010842 */
[----:B------:R-:W-:Y:S01]  /*afb0*/  FFMA.FTZ R71, R203, R249, R202 ;  /* 0x000000f9cb477223 */ /* 0x000fe200000100ca */
[C---:B------:R-:W-:Y:S01]  /*afc0*/  FFMA.FTZ R66, R201.reuse, R64, R69 ;  /* 0x00000040c9427223 */ /* 0x040fe20000010045 */
[----:B------:R-:W-:Y:S01]  /*afd0*/  FFMA.FTZ R65, R201, -R65, R232 ;  /* 0x80000041c9417223 */ /* 0x000fe200000100e8 */
[----:B------:R-:W-:Y:S01]  /*afe0*/  FADD.FTZ R248, R248, R67 ;  /* 0x00000043f8f87221 */ /* 0x000fe20000010000 */
[----:B------:R-:W-:Y:S01]  /*aff0*/  FADD.FTZ R71, -R246, R71 ;  /* 0x00000047f6477221 */ /* 0x000fe20000010100 */
[----:B------:R-:W-:Y:S01]  /*b000*/  FFMA.FTZ R49, R73, R66, R49 ;  /* 0x0000004249317223 */ /* 0x000fe20000010031 */
[----:B------:R-:W-:-:S02]  /*b010*/  FFMA.FTZ R233, -R0, R233, -RZ ;  /* 0x000000e900e97223 */ /* 0x000fc400000109ff */
[CC--:B------:R-:W-:Y:S01]  /*b020*/  FMUL.FTZ R68, R148.reuse, -R71.reuse ;  /* 0x8000004794447220 */ /* 0x0c0fe20000410000 */
[-C--:B------:R-:W-:Y:S01]  /*b030*/  FMUL.FTZ R148, R148, -R248.reuse ;  /* 0x800000f894947220 */ /* 0x080fe20000410000 */
[-C--:B------:R-:W-:Y:S02]  /*b040*/  FMUL.FTZ R121, R198, R71.reuse ;  /* 0x00000047c6797220 */ /* 0x080fe40000410000 */
[CC--:B------:R-:W-:Y:S01]  /*b050*/  FFMA.FTZ R69, R149.reuse, R248.reuse, -R68 ;  /* 0x000000f895457223 */ /* 0x0c0fe20000010844 */
[----:B------:R-:W-:Y:S01]  /*b060*/  FFMA.FTZ R67, R149, R71, R148 ;  /* 0x0000004795437223 */ /* 0x000fe20000010094 */
[----:B------:R-:W-:Y:S01]  /*b070*/  FMUL.FTZ R149, R74, R185 ;  /* 0x000000b94a957220 */ /* 0x000fe20000410000 */
[----:B------:R-:W-:Y:S01]  /*b080*/  FMUL.FTZ R68, R248, UR40 ;  /* 0x00000028f8447c20 */ /* 0x000fe20008410000 */
[----:B-1----:R-:W-:Y:S01]  /*b090*/  SHF.L.U32 R120, R212, 0x5, RZ ;  /* 0x00000005d4787819 */ /* 0x002fe200000006ff */
[----:B------:R-:W-:Y:S01]  /*b0a0*/  FADD.FTZ R67, -R234, R67 ;  /* 0x00000043ea437221 */ /* 0x000fe20000010100 */
[-C--:B------:R-:W-:Y:S01]  /*b0b0*/  FFMA.FTZ R198, R198, -R149.reuse, R231 ;  /* 0x80000095c6c67223 */ /* 0x080fe200000100e7 */
[C---:B------:R-:W-:Y:S01]  /*b0c0*/  FFMA.FTZ R149, R197.reuse, -R149, R230 ;  /* 0x80000095c5957223 */ /* 0x040fe200000100e6 */
[----:B------:R-:W-:Y:S01]  /*b0d0*/  FFMA.FTZ R197, R197, R248, R121 ;  /* 0x000000f8c5c57223 */ /* 0x000fe20000010079 */
[C---:B------:R-:W-:Y:S01]  /*b0e0*/  FFMA.FTZ R201, R71.reuse, UR43, -R68 ;  /* 0x0000002b47c97c23 */ /* 0x040fe20008010844 */
[----:B------:R-:W-:Y:S01]  /*b0f0*/  FMUL.FTZ R121, R71, UR40 ;  /* 0x0000002847797c20 */ /* 0x000fe20008410000 */
[----:B------:R-:W-:Y:S01]  /*b100*/  FADD.FTZ R240, R240, R69 ;  /* 0x00000045f0f07221 */ /* 0x000fe20000010000 */
[----:B------:R-:W-:Y:S01]  /*b110*/  LEA.HI.SX32 R234, R120, R120, 0x1b ;  /* 0x0000007878ea7211 */ /* 0x000fe200078fdaff */
[----:B------:R-:W-:Y:S01]  /*b120*/  FMUL.FTZ R70, R198, R201 ;  /* 0x000000c9c6467220 */ /* 0x000fe20000410000 */
[----:B------:R-:W-:Y:S01]  /*b130*/  FFMA.FTZ R68, R248, UR43, R121 ;  /* 0x0000002bf8447c23 */ /* 0x000fe20008010079 */
[----:B------:R-:W-:Y:S01]  /*b140*/  FMUL.FTZ R248, R74, R248 ;  /* 0x000000f84af87220 */ /* 0x000fe20000410000 */
[----:B------:R-:W-:Y:S01]  /*b150*/  LEA R234, R234, UR18, 0x2 ;  /* 0x00000012eaea7c11 */ /* 0x000fe2000f8e10ff */
[C---:B------:R-:W-:Y:S01]  /*b160*/  FFMA.FTZ R50, R74.reuse, R197, R50 ;  /* 0x000000c54a327223 */ /* 0x040fe20000010032 */
[----:B------:R-:W-:Y:S01]  /*b170*/  FFMA.FTZ R68, R149, R68, R70 ;  /* 0x0000004495447223 */ /* 0x000fe20000010046 */
[----:B------:R-:W-:Y:S01]  /*b180*/  FMUL.FTZ R70, R74, R71 ;  /* 0x000000474a467220 */ /* 0x000fe20000410000 */
[-C--:B------:R-:W-:Y:S01]  /*b190*/  FMUL.FTZ R71, R198, R248.reuse ;  /* 0x000000f8c6477220 */ /* 0x080fe20000410000 */
[C---:B------:R-:W-:Y:S01]  /*b1a0*/  FMUL.FTZ R121, R185.reuse, R248 ;  /* 0x000000f8b9797220 */ /* 0x040fe20000410000 */
[----:B------:R-:W-:Y:S01]  /*b1b0*/  FFMA.FTZ R231, -R2, R231, -RZ ;  /* 0x000000e702e77223 */ /* 0x000fe200000109ff */
[-C--:B------:R-:W-:Y:S01]  /*b1c0*/  FMUL.FTZ R148, R198, R70.reuse ;  /* 0x00000046c6947220 */ /* 0x080fe20000410000 */
[----:B------:R-:W-:-:S02]  /*b1d0*/  FMUL.FTZ R201, R185, R70 ;  /* 0x00000046b9c97220 */ /* 0x000fc40000410000 */
[----:B------:R0:W-:Y:S01]  /*b1e0*/  STS [R234+0x10f0], R121 ;  /* 0x0010f079ea007388 */ /* 0x0001e20000000800 */
[C---:B------:R-:W-:Y:S01]  /*b1f0*/  FFMA.FTZ R148, R149.reuse, R248, R148 ;  /* 0x000000f895947223 */ /* 0x040fe20000010094 */
[----:B------:R-:W-:Y:S01]  /*b200*/  FFMA.FTZ R149, R149, R70, -R71 ;  /* 0x0000004695957223 */ /* 0x000fe20000010847 */
[CC--:B------:R-:W-:Y:S01]  /*b210*/  FMUL.FTZ R70, R174.reuse, -R67.reuse ;  /* 0x80000043ae467220 */ /* 0x0c0fe20000410000 */
[-C--:B------:R-:W-:Y:S01]  /*b220*/  FMUL.FTZ R174, R174, -R240.reuse ;  /* 0x800000f0aeae7220 */ /* 0x080fe20000410000 */
[-C--:B------:R-:W-:Y:S01]  /*b230*/  FMUL.FTZ R71, R188, R67.reuse ;  /* 0x00000043bc477220 */ /* 0x080fe20000410000 */
[----:B------:R1:W-:Y:S01]  /*b240*/  STS [R234+0x10f4], R201 ;  /* 0x0010f4c9ea007388 */ /* 0x0003e20000000800 */
[C---:B------:R-:W-:Y:S01]  /*b250*/  FFMA.FTZ R69, R175.reuse, R240, -R70 ;  /* 0x000000f0af457223 */ /* 0x040fe20000010846 */
[----:B------:R-:W-:Y:S01]  /*b260*/  FFMA.FTZ R70, R175, R67, R174 ;  /* 0x00000043af467223 */ /* 0x000fe200000100ae */
[----:B------:R-:W-:Y:S01]  /*b270*/  FMUL.FTZ R175, R75, R186 ;  /* 0x000000ba4baf7220 */ /* 0x000fe20000410000 */
[----:B------:R-:W-:Y:S01]  /*b280*/  FMUL.FTZ R174, R240, UR40 ;  /* 0x00000028f0ae7c20 */ /* 0x000fe20008410000 */
[-C--:B------:R-:W-:Y:S01]  /*b290*/  FFMA.FTZ R120, R187, R240.reuse, R71 ;  /* 0x000000f0bb787223 */ /* 0x080fe20000010047 */
[C---:B------:R-:W-:Y:S01]  /*b2a0*/  FMUL.FTZ R71, R67.reuse, UR40 ;  /* 0x0000002843477c20 */ /* 0x040fe20008410000 */
[-C--:B------:R-:W-:Y:S01]  /*b2b0*/  FFMA.FTZ R188, R188, -R175.reuse, R229 ;  /* 0x800000afbcbc7223 */ /* 0x080fe200000100e5 */
[----:B0-----:R-:W-:Y:S01]  /*b2c0*/  FFMA.FTZ R121, R67, UR43, -R174 ;  /* 0x0000002b43797c23 */ /* 0x001fe200080108ae */
[----:B------:R-:W-:Y:S01]  /*b2d0*/  FFMA.FTZ R175, R187, -R175, R228 ;  /* 0x800000afbbaf7223 */ /* 0x000fe200000100e4 */
[----:B------:R-:W-:Y:S01]  /*b2e0*/  FFMA.FTZ R174, R240, UR43, R71 ;  /* 0x0000002bf0ae7c23 */ /* 0x000fe20008010047 */
[----:B------:R-:W-:Y:S01]  /*b2f0*/  FADD.FTZ R241, -R241, R70 ;  /* 0x00000046f1f17221 */ /* 0x000fe20000010100 */
[----:B------:R-:W-:Y:S01]  /*b300*/  FMUL.FTZ R198, R188, R121 ;  /* 0x00000079bcc67220 */ /* 0x000fe20000410000 */
[C---:B------:R-:W-:Y:S01]  /*b310*/  FMUL.FTZ R121, R75.reuse, R67 ;  /* 0x000000434b797220 */ /* 0x040fe20000410000 */
[----:B------:R-:W-:Y:S01]  /*b320*/  FMUL.FTZ R67, R75, R240 ;  /* 0x000000f04b437220 */ /* 0x000fe20000410000 */
[----:B------:R-:W-:Y:S01]  /*b330*/  FADD.FTZ R69, R242, R69 ;  /* 0x00000045f2457221 */ /* 0x000fe20000010000 */
[C---:B------:R-:W-:Y:S01]  /*b340*/  FFMA.FTZ R71, R175.reuse, R174, R198 ;  /* 0x000000aeaf477223 */ /* 0x040fe200000100c6 */
[C---:B------:R-:W-:Y:S01]  /*b350*/  FMUL.FTZ R174, R188.reuse, R121 ;  /* 0x00000079bcae7220 */ /* 0x040fe20000410000 */
[----:B------:R-:W-:Y:S01]  /*b360*/  FMUL.FTZ R188, R188, R67 ;  /* 0x00000043bcbc7220 */ /* 0x000fe20000410000 */
[C---:B------:R-:W-:Y:S01]  /*b370*/  FMUL.FTZ R70, R176.reuse, -R241 ;  /* 0x800000f1b0467220 */ /* 0x040fe20000410000 */
[----:B------:R-:W-:Y:S01]  /*b380*/  FMUL.FTZ R176, R176, -R69 ;  /* 0x80000045b0b07220 */ /* 0x000fe20000410000 */
[C---:B------:R-:W-:Y:S01]  /*b390*/  FFMA.FTZ R174, R175.reuse, R67, R174 ;  /* 0x00000043afae7223 */ /* 0x040fe200000100ae */
[----:B------:R-:W-:Y:S01]  /*b3a0*/  FFMA.FTZ R175, R175, R121, -R188 ;  /* 0x00000079afaf7223 */ /* 0x000fe200000108bc */
[C---:B------:R-:W-:Y:S01]  /*b3b0*/  FMUL.FTZ R187, R186.reuse, R67 ;  /* 0x00000043babb7220 */ /* 0x040fe20000410000 */
[C---:B-1----:R-:W-:Y:S01]  /*b3c0*/  FMUL.FTZ R201, R186.reuse, R121 ;  /* 0x00000079bac97220 */ /* 0x042fe20000410000 */
[-C--:B------:R-:W-:Y:S01]  /*b3d0*/  FFMA.FTZ R67, R186, R120.reuse, R71 ;  /* 0x00000078ba437223 */ /* 0x080fe20000010047 */
[----:B------:R-:W-:Y:S01]  /*b3e0*/  FFMA.FTZ R51, R75, R120, R51 ;  /* 0x000000784b337223 */ /* 0x000fe20000010033 */
[C---:B------:R-:W-:Y:S01]  /*b3f0*/  FFMA.FTZ R121, R177.reuse, R69, -R70 ;  /* 0x00000045b1797223 */ /* 0x040fe20000010846 */
[-C--:B------:R-:W-:Y:S01]  /*b400*/  FFMA.FTZ R70, R177, R241.reuse, R176 ;  /* 0x000000f1b1467223 */ /* 0x080fe200000100b0 */
[----:B------:R-:W-:Y:S01]  /*b410*/  FMUL.FTZ R120, R191, R241 ;  /* 0x000000f1bf787220 */ /* 0x000fe20000410000 */
[C---:B------:R-:W-:Y:S01]  /*b420*/  FMUL.FTZ R177, R76.reuse, R189 ;  /* 0x000000bd4cb17220 */ /* 0x040fe20000410000 */
[----:B------:R-:W-:Y:S01]  /*b430*/  FMUL.FTZ R176, R69, UR40 ;  /* 0x0000002845b07c20 */ /* 0x000fe20008410000 */
[----:B------:R-:W-:Y:S01]  /*b440*/  FMUL.FTZ R188, R76, R241 ;  /* 0x000000f14cbc7220 */ /* 0x000fe20000410000 */
[C---:B------:R-:W-:Y:S01]  /*b450*/  FFMA.FTZ R71, R190.reuse, R69, R120 ;  /* 0x00000045be477223 */ /* 0x040fe20000010078 */
[-C--:B------:R-:W-:Y:S01]  /*b460*/  FFMA.FTZ R191, R191, -R177.reuse, R227 ;  /* 0x800000b1bfbf7223 */ /* 0x080fe200000100e3 */
[C---:B------:R-:W-:Y:S01]  /*b470*/  FMUL.FTZ R120, R241.reuse, UR40 ;  /* 0x00000028f1787c20 */ /* 0x040fe20008410000 */
[----:B------:R-:W-:Y:S01]  /*b480*/  FFMA.FTZ R176, R241, UR43, -R176 ;  /* 0x0000002bf1b07c23 */ /* 0x000fe200080108b0 */
[----:B------:R-:W-:Y:S01]  /*b490*/  FFMA.FTZ R177, R190, -R177, R226 ;  /* 0x800000b1beb17223 */ /* 0x000fe200000100e2 */
[----:B------:R-:W-:Y:S01]  /*b4a0*/  FADD.FTZ R46, R67, R46 ;  /* 0x0000002e432e7221 */ /* 0x000fe20000010000 */
[----:B------:R-:W-:Y:S01]  /*b4b0*/  FFMA.FTZ R120, R69, UR43, R120 ;  /* 0x0000002b45787c23 */ /* 0x000fe20008010078 */
[----:B------:R-:W-:Y:S01]  /*b4c0*/  FMUL.FTZ R176, R191, R176 ;  /* 0x000000b0bfb07220 */ /* 0x000fe20000410000 */
[----:B------:R-:W-:Y:S01]  /*b4d0*/  FMUL.FTZ R67, R249, UR40 ;  /* 0x00000028f9437c20 */ /* 0x000fe20008410000 */
[----:B------:R-:W-:Y:S01]  /*b4e0*/  FADD.FTZ R70, -R243, R70 ;  /* 0x00000046f3467221 */ /* 0x000fe20000010100 */
[----:B------:R0:W-:Y:S01]  /*b4f0*/  STS [R234+0x10e8], R187 ;  /* 0x0010e8bbea007388 */ /* 0x0001e20000000800 */
[----:B------:R-:W-:Y:S01]  /*b500*/  FFMA.FTZ R186, R177, R120, R176 ;  /* 0x00000078b1ba7223 */ /* 0x000fe200000100b0 */
[----:B------:R-:W-:Y:S01]  /*b510*/  FMUL.FTZ R120, R76, R69 ;  /* 0x000000454c787220 */ /* 0x000fe20000410000 */
[C---:B------:R-:W-:Y:S01]  /*b520*/  FMUL.FTZ R176, R191.reuse, R188 ;  /* 0x000000bcbfb07220 */ /* 0x040fe20000410000 */
[----:B------:R-:W-:Y:S01]  /*b530*/  FADD.FTZ R244, R244, R121 ;  /* 0x00000079f4f47221 */ /* 0x000fe20000010000 */
[C---:B------:R-:W-:Y:S01]  /*b540*/  FMUL.FTZ R190, R64.reuse, UR40 ;  /* 0x0000002840be7c20 */ /* 0x040fe20008410000 */
[-C--:B------:R-:W-:Y:S01]  /*b550*/  FMUL.FTZ R191, R191, R120.reuse ;  /* 0x00000078bfbf7220 */ /* 0x080fe20000410000 */
[----:B------:R-:W-:Y:S01]  /*b560*/  FFMA.FTZ R176, R177, R120, R176 ;  /* 0x00000078b1b07223 */ /* 0x000fe200000100b0 */
[----:B------:R-:W-:Y:S01]  /*b570*/  FMUL.FTZ R69, R73, R64 ;  /* 0x0000004049457220 */ /* 0x000fe20000410000 */
[----:B------:R-:W-:Y:S01]  /*b580*/  FFMA.FTZ R121, R249, UR43, -R190 ;  /* 0x0000002bf9797c23 */ /* 0x000fe200080108be */
[----:B0-----:R-:W-:Y:S01]  /*b590*/  FMUL.FTZ R187, R189, R120 ;  /* 0x00000078bdbb7220 */ /* 0x001fe20000410000 */
[-C--:B------:R-:W-:Y:S01]  /*b5a0*/  FFMA.FTZ R177, R177, R188.reuse, -R191 ;  /* 0x000000bcb1b17223 */ /* 0x080fe200000108bf */
[----:B------:R-:W-:Y:S01]  /*b5b0*/  FFMA.FTZ R120, R64, UR43, R67 ;  /* 0x0000002b40787c23 */ /* 0x000fe20008010043 */
[----:B------:R-:W-:Y:S01]  /*b5c0*/  FMUL.FTZ R191, R189, R188 ;  /* 0x000000bcbdbf7220 */ /* 0x000fe20000410000 */
[C---:B------:R-:W-:Y:S01]  /*b5d0*/  FMUL.FTZ R64, R178.reuse, -R70 ;  /* 0x80000046b2407220 */ /* 0x040fe20000410000 */
[----:B------:R-:W-:Y:S01]  /*b5e0*/  FFMA.FTZ R188, R185, R197, R68 ;  /* 0x000000c5b9bc7223 */ /* 0x000fe20000010044 */
[----:B------:R-:W-:Y:S01]  /*b5f0*/  FMUL.FTZ R67, R178, -R244 ;  /* 0x800000f4b2437220 */ /* 0x000fe20000410000 */
[-C--:B------:R-:W-:Y:S01]  /*b600*/  FFMA.FTZ R52, R76, R71.reuse, R52 ;  /* 0x000000474c347223 */ /* 0x080fe20000010034 */
[----:B------:R-:W-:Y:S01]  /*b610*/  FFMA.FTZ R68, R189, R71, R186 ;  /* 0x00000047bd447223 */ /* 0x000fe200000100ba */
[----:B------:R-:W-:Y:S01]  /*b620*/  FMUL.FTZ R185, R77, R165 ;  /* 0x000000a54db97220 */ /* 0x000fe20000410000 */
[----:B------:R-:W-:Y:S01]  /*b630*/  FMUL.FTZ R249, R73, R249 ;  /* 0x000000f949f97220 */ /* 0x000fe20000410000 */
[----:B------:R-:W-:Y:S01]  /*b640*/  FMUL.FTZ R71, R193, R70 ;  /* 0x00000046c1477220 */ /* 0x000fe20000410000 */
[C---:B------:R-:W-:Y:S01]  /*b650*/  FFMA.FTZ R178, R179.reuse, R244, -R64 ;  /* 0x000000f4b3b27223 */ /* 0x040fe20000010840 */
[----:B------:R-:W-:Y:S01]  /*b660*/  FFMA.FTZ R179, R179, R70, R67 ;  /* 0x00000046b3b37223 */ /* 0x000fe20000010043 */
[----:B------:R-:W-:Y:S01]  /*b670*/  FFMA.FTZ R67, R192, -R185, R224 ;  /* 0x800000b9c0437223 */ /* 0x000fe200000100e0 */
[----:B------:R-:W-:Y:S01]  /*b680*/  FMUL.FTZ R64, R200, R121 ;  /* 0x00000079c8407220 */ /* 0x000fe20000410000 */
[----:B------:R-:W-:Y:S01]  /*b690*/  FFMA.FTZ R192, R192, R244, R71 ;  /* 0x000000f4c0c07223 */ /* 0x000fe20000010047 */
[----:B------:R-:W-:Y:S01]  /*b6a0*/  FMUL.FTZ R186, R200, R249 ;  /* 0x000000f9c8ba7220 */ /* 0x000fe20000410000 */
[----:B------:R-:W-:Y:S01]  /*b6b0*/  FMUL.FTZ R71, R244, UR40 ;  /* 0x00000028f4477c20 */ /* 0x000fe20008410000 */
[----:B------:R-:W-:Y:S01]  /*b6c0*/  FFMA.FTZ R193, R193, -R185, R225 ;  /* 0x800000b9c1c17223 */ /* 0x000fe200000100e1 */
[----:B------:R0:W-:Y:S01]  /*b6d0*/  STS [R234+0x10ec], R201 ;  /* 0x0010ecc9ea007388 */ /* 0x0001e20000000800 */
[C---:B------:R-:W-:Y:S01]  /*b6e0*/  FFMA.FTZ R185, R65.reuse, R120, R64 ;  /* 0x0000007841b97223 */ /* 0x040fe20000010040 */
[-C--:B------:R-:W-:Y:S01]  /*b6f0*/  FMUL.FTZ R200, R200, R69.reuse ;  /* 0x00000045c8c87220 */ /* 0x080fe20000410000 */
[-C--:B------:R-:W-:Y:S01]  /*b700*/  FFMA.FTZ R64, R65, R69.reuse, R186 ;  /* 0x0000004541407223 */ /* 0x080fe200000100ba */
[----:B------:R-:W-:Y:S01]  /*b710*/  FFMA.FTZ R120, R70, UR43, -R71 ;  /* 0x0000002b46787c23 */ /* 0x000fe20008010847 */
[----:B------:R-:W-:Y:S01]  /*b720*/  FADD.FTZ R205, R205, R178 ;  /* 0x000000b2cdcd7221 */ /* 0x000fe20000010000 */
[C---:B------:R-:W-:Y:S01]  /*b730*/  FMUL.FTZ R186, R77.reuse, R70 ;  /* 0x000000464dba7220 */ /* 0x040fe20000410000 */
[----:B------:R-:W-:Y:S01]  /*b740*/  FMUL.FTZ R178, R77, R244 ;  /* 0x000000f44db27220 */ /* 0x000fe20000410000 */
[C---:B------:R-:W-:Y:S01]  /*b750*/  FMUL.FTZ R120, R193.reuse, R120 ;  /* 0x00000078c1787220 */ /* 0x040fe20000410000 */
[----:B------:R-:W-:Y:S01]  /*b760*/  FADD.FTZ R47, R188, R47 ;  /* 0x0000002fbc2f7221 */ /* 0x000fe20000010000 */
[----:B0-----:R-:W-:Y:S01]  /*b770*/  FMUL.FTZ R201, R164, R69 ;  /* 0x00000045a4c97220 */ /* 0x001fe20000410000 */
[----:B------:R-:W-:Y:S01]  /*b780*/  FMUL.FTZ R69, R70, UR40 ;  /* 0x0000002846457c20 */ /* 0x000fe20008410000 */
[----:B------:R-:W-:Y:S01]  /*b790*/  FMUL.FTZ R188, R193, R186 ;  /* 0x000000bac1bc7220 */ /* 0x000fe20000410000 */
[----:B------:R-:W-:Y:S01]  /*b7a0*/  FMUL.FTZ R121, R165, R178 ;  /* 0x000000b2a5797220 */ /* 0x000fe20000410000 */
[----:B------:R-:W-:Y:S01]  /*b7b0*/  FFMA.FTZ R189, R164, R66, R185 ;  /* 0x00000042a4bd7223 */ /* 0x000fe200000100b9 */
[----:B------:R-:W-:Y:S01]  /*b7c0*/  FFMA.FTZ R70, R244, UR43, R69 ;  /* 0x0000002bf4467c23 */ /* 0x000fe20008010045 */
[----:B------:R-:W-:Y:S01]  /*b7d0*/  FADD.FTZ R69, -R204, R179 ;  /* 0x000000b3cc457221 */ /* 0x000fe20000010100 */
[----:B------:R-:W-:Y:S01]  /*b7e0*/  FMUL.FTZ R179, R193, R178 ;  /* 0x000000b2c1b37220 */ /* 0x000fe20000410000 */
[----:B------:R-:W-:Y:S01]  /*b7f0*/  FMUL.FTZ R71, R78, R166 ;  /* 0x000000a64e477220 */ /* 0x000fe20000410000 */
[C---:B------:R-:W-:Y:S01]  /*b800*/  FFMA.FTZ R70, R67.reuse, R70, R120 ;  /* 0x0000004643467223 */ /* 0x040fe20000010078 */
[C---:B------:R-:W-:Y:S01]  /*b810*/  FFMA.FTZ R178, R67.reuse, R178, R188 ;  /* 0x000000b243b27223 */ /* 0x040fe200000100bc */
[----:B------:R-:W-:Y:S01]  /*b820*/  FFMA.FTZ R179, R67, R186, -R179 ;  /* 0x000000ba43b37223 */ /* 0x000fe200000108b3 */
[----:B------:R-:W-:Y:S01]  /*b830*/  FADD.FTZ R45, R68, R45 ;  /* 0x0000002d442d7221 */ /* 0x000fe20000010000 */
[----:B------:R-:W-:Y:S01]  /*b840*/  FFMA.FTZ R185, R165, R192, R70 ;  /* 0x000000c0a5b97223 */ /* 0x000fe20000010046 */
[CC--:B------:R-:W-:Y:S01]  /*b850*/  FMUL.FTZ R67, R151.reuse, -R69.reuse ;  /* 0x8000004597437220 */ /* 0x0c0fe20000410000 */
[C---:B------:R-:W-:Y:S01]  /*b860*/  FMUL.FTZ R70, R168.reuse, R69 ;  /* 0x00000045a8467220 */ /* 0x040fe20000410000 */
[----:B------:R-:W-:Y:S01]  /*b870*/  FMUL.FTZ R68, R151, -R205 ;  /* 0x800000cd97447220 */ /* 0x000fe20000410000 */
[-C--:B------:R-:W-:Y:S01]  /*b880*/  FFMA.FTZ R168, R168, -R71.reuse, R223 ;  /* 0x80000047a8a87223 */ /* 0x080fe200000100df */
[C---:B------:R-:W-:Y:S01]  /*b890*/  FFMA.FTZ R71, R167.reuse, -R71, R222 ;  /* 0x80000047a7477223 */ /* 0x040fe200000100de */
[CC--:B------:R-:W-:Y:S01]  /*b8a0*/  FFMA.FTZ R66, R152.reuse, R205.reuse, -R67 ;  /* 0x000000cd98427223 */ /* 0x0c0fe20000010843 */
[----:B------:R-:W-:Y:S01]  /*b8b0*/  FFMA.FTZ R167, R167, R205, R70 ;  /* 0x000000cda7a77223 */ /* 0x000fe20000010046 */
[----:B------:R-:W-:Y:S01]  /*b8c0*/  FFMA.FTZ R67, R152, R69, R68 ;  /* 0x0000004598437223 */ /* 0x000fe20000010044 */
[----:B------:R-:W-:Y:S01]  /*b8d0*/  FMUL.FTZ R70, R205, UR40 ;  /* 0x00000028cd467c20 */ /* 0x000fe20008410000 */
[----:B------:R-:W-:Y:S01]  /*b8e0*/  FMUL.FTZ R68, R69, UR40 ;  /* 0x0000002845447c20 */ /* 0x000fe20008410000 */
[----:B------:R0:W-:Y:S01]  /*b8f0*/  STS [R234+0x10d8], R121 ;  /* 0x0010d879ea007388 */ /* 0x0001e20000000800 */
[----:B------:R-:W-:Y:S01]  /*b900*/  FMUL.FTZ R203, R164, R249 ;  /* 0x000000f9a4cb7220 */ /* 0x000fe20000410000 */
[----:B------:R-:W-:Y:S01]  /*b910*/  FADD.FTZ R164, -R206, R67 ;  /* 0x00000043cea47221 */ /* 0x000fe20000010100 */
[----:B------:R-:W-:Y:S01]  /*b920*/  FFMA.FTZ R68, R205, UR43, R68 ;  /* 0x0000002bcd447c23 */ /* 0x000fe20008010044 */
[----:B------:R-:W-:Y:S01]  /*b930*/  FADD.FTZ R66, R207, R66 ;  /* 0x00000042cf427221 */ /* 0x000fe20000010000 */
[----:B------:R-:W-:Y:S01]  /*b940*/  FMUL.FTZ R205, R78, R205 ;  /* 0x000000cd4ecd7220 */ /* 0x000fe20000410000 */
[C---:B------:R-:W-:Y:S01]  /*b950*/  FMUL.FTZ R67, R153.reuse, -R164 ;  /* 0x800000a499437220 */ /* 0x040fe20000410000 */
[----:B------:R1:W-:Y:S01]  /*b960*/  STS [R234+0x10e0], R187 ;  /* 0x0010e0bbea007388 */ /* 0x0003e20000000800 */
[----:B------:R-:W-:Y:S01]  /*b970*/  FMUL.FTZ R153, R153, -R66 ;  /* 0x8000004299997220 */ /* 0x000fe20000410000 */
[----:B------:R-:W-:Y:S01]  /*b980*/  FMUL.FTZ R120, R66, UR40 ;  /* 0x0000002842787c20 */ /* 0x000fe20008410000 */
[----:B0-----:R-:W-:Y:S01]  /*b990*/  FFMA.FTZ R121, R69, UR43, -R70 ;  /* 0x0000002b45797c23 */ /* 0x001fe20008010846 */
[----:B------:R-:W-:Y:S01]  /*b9a0*/  FMUL.FTZ R69, R78, R69 ;  /* 0x000000454e457220 */ /* 0x000fe20000410000 */
[----:B------:R-:W-:Y:S01]  /*b9b0*/  FFMA.FTZ R153, R154, R164, R153 ;  /* 0x000000a49a997223 */ /* 0x000fe20000010099 */
[----:B------:R-:W-:Y:S01]  /*b9c0*/  FFMA.FTZ R54, R78, R167, R54 ;  /* 0x000000a74e367223 */ /* 0x000fe20000010036 */
[C---:B------:R-:W-:Y:S01]  /*b9d0*/  FMUL.FTZ R70, R168.reuse, R121 ;  /* 0x00000079a8467220 */ /* 0x040fe20000410000 */
[C---:B------:R-:W-:Y:S01]  /*b9e0*/  FMUL.FTZ R152, R168.reuse, R69 ;  /* 0x00000045a8987220 */ /* 0x040fe20000410000 */
[-C--:B------:R-:W-:Y:S01]  /*b9f0*/  FMUL.FTZ R168, R168, R205.reuse ;  /* 0x000000cda8a87220 */ /* 0x080fe20000410000 */
[----:B------:R-:W-:Y:S01]  /*ba00*/  FADD.FTZ R208, -R208, R153 ;  /* 0x00000099d0d07221 */ /* 0x000fe20000010100 */
[----:B-1----:R-:W-:Y:S01]  /*ba10*/  FMUL.FTZ R187, R165, R186 ;  /* 0x000000baa5bb7220 */ /* 0x002fe20000410000 */
[C---:B------:R-:W-:Y:S01]  /*ba20*/  FFMA.FTZ R152, R71.reuse, R205, R152 ;  /* 0x000000cd47987223 */ /* 0x040fe20000010098 */
[CC--:B------:R-:W-:Y:S01]  /*ba30*/  FFMA.FTZ R151, R71.reuse, R69.reuse, -R168 ;  /* 0x0000004547977223 */ /* 0x0c0fe200000108a8 */
[----:B------:R-:W-:Y:S01]  /*ba40*/  FFMA.FTZ R71, R71, R68, R70 ;  /* 0x0000004447477223 */ /* 0x000fe20000010046 */
[----:B------:R-:W-:Y:S01]  /*ba50*/  FFMA.FTZ R68, R154, R66, -R67 ;  /* 0x000000429a447223 */ /* 0x000fe20000010843 */
[----:B------:R-:W-:Y:S01]  /*ba60*/  FMUL.FTZ R67, R170, R164 ;  /* 0x000000a4aa437220 */ /* 0x000fe20000410000 */
[C---:B------:R-:W-:Y:S01]  /*ba70*/  FMUL.FTZ R165, R166.reuse, R69 ;  /* 0x00000045a6a57220 */ /* 0x040fe20000410000 */
[----:B------:R-:W-:Y:S01]  /*ba80*/  FMUL.FTZ R69, R79, R169 ;  /* 0x000000a94f457220 */ /* 0x000fe20000410000 */
[----:B------:R-:W-:Y:S01]  /*ba90*/  FADD.FTZ R209, R209, R68 ;  /* 0x00000044d1d17221 */ /* 0x000fe20000010000 */
[----:B------:R-:W-:Y:S01]  /*baa0*/  FFMA.FTZ R70, R171, R66, R67 ;  /* 0x00000042ab467223 */ /* 0x000fe20000010043 */
[C---:B------:R-:W-:Y:S01]  /*bab0*/  FMUL.FTZ R67, R155.reuse, -R208 ;  /* 0x800000d09b437220 */ /* 0x040fe20000410000 */
[C---:B------:R-:W-:Y:S01]  /*bac0*/  FMUL.FTZ R121, R166.reuse, R205 ;  /* 0x000000cda6797220 */ /* 0x040fe20000410000 */
[----:B------:R-:W-:Y:S01]  /*bad0*/  FMUL.FTZ R155, R155, -R209 ;  /* 0x800000d19b9b7220 */ /* 0x000fe20000410000 */
[----:B------:R-:W-:Y:S01]  /*bae0*/  FFMA.FTZ R166, R166, R167, R71 ;  /* 0x000000a7a6a67223 */ /* 0x000fe20000010047 */
[----:B------:R-:W-:Y:S01]  /*baf0*/  FFMA.FTZ R68, R156, R209, -R67 ;  /* 0x000000d19c447223 */ /* 0x000fe20000010843 */
[C---:B------:R-:W-:Y:S01]  /*bb00*/  FMUL.FTZ R71, R164.reuse, UR40 ;  /* 0x00000028a4477c20 */ /* 0x040fe20008410000 */
[----:B------:R-:W-:Y:S01]  /*bb10*/  FFMA.FTZ R67, R164, UR43, -R120 ;  /* 0x0000002ba4437c23 */ /* 0x000fe20008010878 */
[-C--:B------:R-:W-:Y:S01]  /*bb20*/  FFMA.FTZ R170, R170, -R69.reuse, R221 ;  /* 0x80000045aaaa7223 */ /* 0x080fe200000100dd */
[----:B------:R-:W-:Y:S01]  /*bb30*/  FMUL.FTZ R164, R79, R164 ;  /* 0x000000a44fa47220 */ /* 0x000fe20000410000 */
[----:B------:R-:W-:Y:S01]  /*bb40*/  FFMA.FTZ R155, R156, R208, R155 ;  /* 0x000000d09c9b7223 */ /* 0x000fe2000001009b */
[----:B------:R-:W-:Y:S01]  /*bb50*/  FFMA.FTZ R120, R66, UR43, R71 ;  /* 0x0000002b42787c23 */ /* 0x000fe20008010047 */
[----:B------:R-:W-:Y:S01]  /*bb60*/  FFMA.FTZ R69, R171, -R69, R220 ;  /* 0x80000045ab457223 */ /* 0x000fe200000100dc */
[----:B------:R-:W-:Y:S01]  /*bb70*/  FMUL.FTZ R66, R79, R66 ;  /* 0x000000424f427220 */ /* 0x000fe20000410000 */
[----:B------:R-:W-:Y:S01]  /*bb80*/  FADD.FTZ R211, R211, R68 ;  /* 0x00000044d3d37221 */ /* 0x000fe20000010000 */
[----:B------:R-:W-:Y:S01]  /*bb90*/  FMUL.FTZ R154, R170, R164 ;  /* 0x000000a4aa9a7220 */ /* 0x000fe20000410000 */
[----:B------:R-:W-:Y:S01]  /*bba0*/  FADD.FTZ R210, -R210, R155 ;  /* 0x0000009bd2d27221 */ /* 0x000fe20000010100 */
[C---:B------:R-:W-:Y:S01]  /*bbb0*/  FMUL.FTZ R156, R170.reuse, R67 ;  /* 0x00000043aa9c7220 */ /* 0x040fe20000410000 */
[-C--:B------:R-:W-:Y:S01]  /*bbc0*/  FMUL.FTZ R153, R170, R66.reuse ;  /* 0x00000042aa997220 */ /* 0x080fe20000410000 */
[-C--:B------:R-:W-:Y:S01]  /*bbd0*/  FFMA.FTZ R154, R69, R66.reuse, R154 ;  /* 0x00000042459a7223 */ /* 0x080fe2000001009a */
[----:B------:R-:W-:Y:S01]  /*bbe0*/  FMUL.FTZ R71, R169, R66 ;  /* 0x00000042a9477220 */ /* 0x000fe20000410000 */
[CC--:B------:R-:W-:Y:S01]  /*bbf0*/  FMUL.FTZ R67, R157.reuse, -R211.reuse ;  /* 0x800000d39d437220 */ /* 0x0c0fe20000410000 */
[----:B------:R-:W-:Y:S01]  /*bc00*/  FMUL.FTZ R66, R157, -R210 ;  /* 0x800000d29d427220 */ /* 0x000fe20000410000 */
[C---:B------:R-:W-:Y:S01]  /*bc10*/  FFMA.FTZ R120, R69.reuse, R120, R156 ;  /* 0x0000007845787223 */ /* 0x040fe2000001009c */
[----:B------:R0:W-:Y:S01]  /*bc20*/  STS [R234+0x10d0], R121 ;  /* 0x0010d079ea007388 */ /* 0x0001e20000000800 */
[C---:B------:R-:W-:Y:S01]  /*bc30*/  FFMA.FTZ R68, R158.reuse, R210, R67 ;  /* 0x000000d29e447223 */ /* 0x040fe20000010043 */
[----:B------:R-:W-:Y:S01]  /*bc40*/  FFMA.FTZ R157, R158, R211, -R66 ;  /* 0x000000d39e9d7223 */ /* 0x000fe20000010842 */
[----:B------:R-:W-:Y:S01]  /*bc50*/  FMUL.FTZ R66, R80, R150 ;  /* 0x0000009650427220 */ /* 0x000fe20000410000 */
[----:B------:R-:W-:Y:S01]  /*bc60*/  FFMA.FTZ R153, R69, R164, -R153 ;  /* 0x000000a445997223 */ /* 0x000fe20000010899 */
[----:B------:R-:W-:Y:S01]  /*bc70*/  FADD.FTZ R235, -R235, R68 ;  /* 0x00000044ebeb7221 */ /* 0x000fe20000010100 */
[----:B------:R-:W-:Y:S01]  /*bc80*/  FADD.FTZ R157, R236, R157 ;  /* 0x0000009dec9d7221 */ /* 0x000fe20000010000 */
[----:B------:R-:W-:Y:S01]  /*bc90*/  FFMA.FTZ R55, R79, R70, R55 ;  /* 0x000000464f377223 */ /* 0x000fe20000010037 */
[----:B------:R-:W-:Y:S01]  /*bca0*/  FFMA.FTZ R69, R172, -R66, R218 ;  /* 0x80000042ac457223 */ /* 0x000fe200000100da */
[----:B------:R-:W-:Y:S01]  /*bcb0*/  FMUL.FTZ R67, R159, -R235 ;  /* 0x800000eb9f437220 */ /* 0x000fe20000410000 */
[C---:B0-----:R-:W-:Y:S01]  /*bcc0*/  FMUL.FTZ R121, R169.reuse, R164 ;  /* 0x000000a4a9797220 */ /* 0x041fe20000410000 */
[----:B------:R-:W-:Y:S01]  /*bcd0*/  FFMA.FTZ R169, R169, R70, R120 ;  /* 0x00000046a9a97223 */ /* 0x000fe20000010078 */
[----:B------:R-:W-:Y:S01]  /*bce0*/  FFMA.FTZ R70, R173, -R66, R219 ;  /* 0x80000042ad467223 */ /* 0x000fe200000100db */
[-C--:B------:R-:W-:Y:S01]  /*bcf0*/  FMUL.FTZ R66, R159, -R157.reuse ;  /* 0x8000009d9f427220 */ /* 0x080fe20000410000 */
[C---:B------:R-:W-:Y:S01]  /*bd00*/  FFMA.FTZ R67, R160.reuse, R157, -R67 ;  /* 0x0000009da0437223 */ /* 0x040fe20000010843 */
[-C--:B------:R-:W-:Y:S01]  /*bd10*/  FMUL.FTZ R68, R173, R208.reuse ;  /* 0x000000d0ad447220 */ /* 0x080fe20000410000 */
[----:B------:R0:W-:Y:S01]  /*bd20*/  STS [R234+0x10cc], R121 ;  /* 0x0010cc79ea007388 */ /* 0x0001e20000000800 */
[----:B------:R-:W-:Y:S01]  /*bd30*/  FFMA.FTZ R66, R160, R235, R66 ;  /* 0x000000eba0427223 */ /* 0x000fe20000010042 */
[----:B------:R-:W-:Y:S01]  /*bd40*/  FADD.FTZ R238, R238, R67 ;  /* 0x00000043eeee7221 */ /* 0x000fe20000010000 */
[----:B------:R-:W-:Y:S01]  /*bd50*/  FMUL.FTZ R159, R80, R208 ;  /* 0x000000d0509f7220 */ /* 0x000fe20000410000 */
[----:B------:R1:W-:Y:S01]  /*bd60*/  STS [R234+0x10c8], R71 ;  /* 0x0010c847ea007388 */ /* 0x0003e20000000800 */
[----:B------:R-:W-:Y:S01]  /*bd70*/  FADD.FTZ R237, -R237, R66 ;  /* 0x00000042eded7221 */ /* 0x000fe20000010100 */
[CC--:B------:R-:W-:Y:S01]  /*bd80*/  FMUL.FTZ R66, R161.reuse, -R238.reuse ;  /* 0x800000eea1427220 */ /* 0x0c0fe20000410000 */
[----:B------:R-:W-:Y:S01]  /*bd90*/  FMUL.FTZ R156, R70, R159 ;  /* 0x0000009f469c7220 */ /* 0x000fe20000410000 */
[----:B------:R-:W-:Y:S01]  /*bda0*/  FMUL.FTZ R164, R82, R235 ;  /* 0x000000eb52a47220 */ /* 0x000fe20000410000 */
[----:B------:R-:W-:Y:S01]  /*bdb0*/  FMUL.FTZ R67, R161, -R237 ;  /* 0x800000eda1437220 */ /* 0x000fe20000410000 */
[----:B0-----:R-:W-:Y:S01]  /*bdc0*/  FFMA.FTZ R121, R172, R209, R68 ;  /* 0x000000d1ac797223 */ /* 0x001fe20000010044 */
[----:B------:R-:W-:Y:S01]  /*bdd0*/  FMUL.FTZ R68, R208, UR40 ;  /* 0x00000028d0447c20 */ /* 0x000fe20008410000 */
[----:B------:R-:W-:Y:S01]  /*bde0*/  FFMA.FTZ R66, R162, R237, R66 ;  /* 0x000000eda2427223 */ /* 0x000fe20000010042 */
[----:B------:R-:W-:Y:S01]  /*bdf0*/  FMUL.FTZ R161, R150, R159 ;  /* 0x0000009f96a17220 */ /* 0x000fe20000410000 */
[C---:B-1----:R-:W-:Y:S01]  /*be00*/  FMUL.FTZ R71, R209.reuse, UR40 ;  /* 0x00000028d1477c20 */ /* 0x042fe20008410000 */
[----:B------:R-:W-:Y:S01]  /*be10*/  FFMA.FTZ R120, R209, UR43, R68 ;  /* 0x0000002bd1787c23 */ /* 0x000fe20008010044 */
[----:B------:R-:W-:Y:S01]  /*be20*/  FFMA.FTZ R68, R162, R238, -R67 ;  /* 0x000000eea2447223 */ /* 0x000fe20000010843 */
[----:B------:R-:W-:Y:S01]  /*be30*/  FMUL.FTZ R209, R80, R209 ;  /* 0x000000d150d17220 */ /* 0x000fe20000410000 */
[----:B------:R-:W-:Y:S01]  /*be40*/  FFMA.FTZ R71, R208, UR43, -R71 ;  /* 0x0000002bd0477c23 */ /* 0x000fe20008010847 */
[----:B------:R-:W-:Y:S01]  /*be50*/  FADD.FTZ R66, -R239, R66 ;  /* 0x00000042ef427221 */ /* 0x000fe20000010100 */
[----:B------:R-:W-:Y:S01]  /*be60*/  FADD.FTZ R67, R199, R68 ;  /* 0x00000044c7437221 */ /* 0x000fe20000010000 */
[C---:B------:R-:W-:Y:S01]  /*be70*/  FFMA.FTZ R155, R69.reuse, R209, R156 ;  /* 0x000000d1459b7223 */ /* 0x040fe2000001009c */
[C---:B------:R-:W-:Y:S01]  /*be80*/  FMUL.FTZ R158, R70.reuse, R71 ;  /* 0x00000047469e7220 */ /* 0x040fe20000410000 */
[----:B------:R-:W-:Y:S01]  /*be90*/  FMUL.FTZ R70, R70, R209 ;  /* 0x000000d146467220 */ /* 0x000fe20000410000 */
[C---:B------:R-:W-:Y:S01]  /*bea0*/  FMUL.FTZ R68, R146.reuse, -R66 ;  /* 0x8000004292447220 */ /* 0x040fe20000410000 */
[----:B------:R-:W-:Y:S01]  /*beb0*/  FMUL.FTZ R71, R146, -R67 ;  /* 0x8000004392477220 */ /* 0x000fe20000410000 */
[----:B------:R-:W-:Y:S01]  /*bec0*/  FFMA.FTZ R56, R80, R121, R56 ;  /* 0x0000007950387223 */ /* 0x000fe20000010038 */
[C---:B------:R-:W-:Y:S01]  /*bed0*/  FFMA.FTZ R156, R69.reuse, R159, -R70 ;  /* 0x0000009f459c7223 */ /* 0x040fe20000010846 */
[----:B------:R-:W-:Y:S01]  /*bee0*/  FFMA.FTZ R159, R69, R120, R158 ;  /* 0x00000078459f7223 */ /* 0x000fe2000001009e */
[C---:B------:R-:W-:Y:S01]  /*bef0*/  FFMA.FTZ R69, R147.reuse, R67, -R68 ;  /* 0x0000004393457223 */ /* 0x040fe20000010844 */
[----:B------:R-:W-:Y:S01]  /*bf00*/  FFMA.FTZ R70, R147, R66, R71 ;  /* 0x0000004293467223 */ /* 0x000fe20000010047 */
[----:B------:R-:W-:Y:S01]  /*bf10*/  FMUL.FTZ R71, R81, R130 ;  /* 0x0000008251477220 */ /* 0x000fe20000410000 */
[----:B------:R-:W-:Y:S01]  /*bf20*/  FMUL.FTZ R120, R141, R210 ;  /* 0x000000d28d787220 */ /* 0x000fe20000410000 */
[----:B------:R-:W-:Y:S01]  /*bf30*/  FADD.FTZ R68, R196, R69 ;  /* 0x00000045c4447221 */ /* 0x000fe20000010000 */
[----:B------:R-:W-:Y:S01]  /*bf40*/  FADD.FTZ R69, -R195, R70 ;  /* 0x00000046c3457221 */ /* 0x000fe20000010100 */
[-C--:B------:R-:W-:Y:S01]  /*bf50*/  FFMA.FTZ R146, R141, -R71.reuse, R217 ;  /* 0x800000478d927223 */ /* 0x080fe200000100d9 */
[----:B------:R-:W-:Y:S01]  /*bf60*/  FFMA.FTZ R141, R140, -R71, R216 ;  /* 0x800000478c8d7223 */ /* 0x000fe200000100d8 */
[CC--:B------:R-:W-:Y:S01]  /*bf70*/  FMUL.FTZ R70, R137.reuse, -R68.reuse ;  /* 0x8000004489467220 */ /* 0x0c0fe20000410000 */
[----:B------:R-:W-:Y:S01]  /*bf80*/  FMUL.FTZ R71, R137, -R69 ;  /* 0x8000004589477220 */ /* 0x000fe20000410000 */
[----:B------:R-:W-:Y:S01]  /*bf90*/  FFMA.FTZ R160, R150, R121, R159 ;  /* 0x0000007996a07223 */ /* 0x000fe2000001009f */
[----:B------:R-:W-:Y:S01]  /*bfa0*/  FFMA.FTZ R140, R140, R211, R120 ;  /* 0x000000d38c8c7223 */ /* 0x000fe20000010078 */
[----:B------:R-:W-:Y:S01]  /*bfb0*/  FMUL.FTZ R120, R210, UR40 ;  /* 0x00000028d2787c20 */ /* 0x000fe20008410000 */
[C---:B------:R-:W-:Y:S01]  /*bfc0*/  FFMA.FTZ R71, R138.reuse, R68, -R71 ;  /* 0x000000448a477223 */ /* 0x040fe20000010847 */
[----:B------:R-:W-:Y:S01]  /*bfd0*/  FFMA.FTZ R121, R138, R69, R70 ;  /* 0x000000458a797223 */ /* 0x000fe20000010046 */
[C---:B------:R-:W-:Y:S01]  /*bfe0*/  FMUL.FTZ R137, R211.reuse, UR40 ;  /* 0x00000028d3897c20 */ /* 0x040fe20008410000 */
[----:B------:R-:W-:Y:S01]  /*bff0*/  FFMA.FTZ R120, R211, UR43, R120 ;  /* 0x0000002bd3787c23 */ /* 0x000fe20008010078 */
[----:B------:R-:W-:Y:S01]  /*c000*/  FADD.FTZ R70, R194, R71 ;  /* 0x00000047c2467221 */ /* 0x000fe20000010000 */
[----:B------:R-:W-:Y:S01]  /*c010*/  FADD.FTZ R71, -R184, R121 ;  /* 0x00000079b8477221 */ /* 0x000fe20000010100 */
[C---:B------:R-:W-:Y:S01]  /*c020*/  FMUL.FTZ R147, R81.reuse, R210 ;  /* 0x000000d251937220 */ /* 0x040fe20000410000 */
[----:B------:R-:W-:Y:S01]  /*c030*/  FMUL.FTZ R211, R81, R211 ;  /* 0x000000d351d37220 */ /* 0x000fe20000410000 */
[----:B------:R-:W-:Y:S01]  /*c040*/  FFMA.FTZ R137, R210, UR43, -R137 ;  /* 0x0000002bd2897c23 */ /* 0x000fe20008010889 */
[CC--:B------:R-:W-:Y:S01]  /*c050*/  FMUL.FTZ R121, R135.reuse, -R70.reuse ;  /* 0x8000004687797220 */ /* 0x0c0fe20000410000 */
[----:B------:R-:W-:Y:S01]  /*c060*/  FMUL.FTZ R209, R150, R209 ;  /* 0x000000d196d17220 */ /* 0x000fe20000410000 */
[----:B------:R-:W-:Y:S01]  /*c070*/  FMUL.FTZ R135, R135, -R71 ;  /* 0x8000004787877220 */ /* 0x000fe20000410000 */
[C---:B------:R-:W-:Y:S01]  /*c080*/  FMUL.FTZ R150, R146.reuse, R147 ;  /* 0x0000009392967220 */ /* 0x040fe20000410000 */
[C---:B------:R-:W-:Y:S01]  /*c090*/  FMUL.FTZ R158, R146.reuse, R211 ;  /* 0x000000d3929e7220 */ /* 0x040fe20000410000 */
[----:B------:R-:W-:Y:S01]  /*c0a0*/  FMUL.FTZ R138, R146, R137 ;  /* 0x00000089928a7220 */ /* 0x000fe20000410000 */
[C---:B------:R-:W-:Y:S01]  /*c0b0*/  FFMA.FTZ R121, R136.reuse, R71, R121 ;  /* 0x0000004788797223 */ /* 0x040fe20000010079 */
[----:B------:R-:W-:Y:S01]  /*c0c0*/  FFMA.FTZ R136, R136, R70, -R135 ;  /* 0x0000004688887223 */ /* 0x000fe20000010887 */
[C---:B------:R-:W-:Y:S01]  /*c0d0*/  FFMA.FTZ R150, R141.reuse, R211, R150 ;  /* 0x000000d38d967223 */ /* 0x040fe20000010096 */
[CC--:B------:R-:W-:Y:S01]  /*c0e0*/  FFMA.FTZ R158, R141.reuse, R147.reuse, -R158 ;  /* 0x000000938d9e7223 */ /* 0x0c0fe2000001089e */
[----:B------:R-:W-:Y:S01]  /*c0f0*/  FFMA.FTZ R141, R141, R120, R138 ;  /* 0x000000788d8d7223 */ /* 0x000fe2000001008a */
[----:B------:R-:W-:Y:S01]  /*c100*/  FADD.FTZ R120, -R180, R121 ;  /* 0x00000079b4787221 */ /* 0x000fe20000010100 */
[----:B------:R-:W-:Y:S01]  /*c110*/  FADD.FTZ R121, R163, R136 ;  /* 0x00000088a3797221 */ /* 0x000fe20000010000 */
[----:B------:R-:W-:Y:S01]  /*c120*/  FMUL.FTZ R147, R130, R147 ;  /* 0x0000009382937220 */ /* 0x000fe20000410000 */
[----:B------:R-:W-:Y:S01]  /*c130*/  FMUL.FTZ R138, R133, R235 ;  /* 0x000000eb858a7220 */ /* 0x000fe20000410000 */
[CC--:B------:R-:W-:Y:S01]  /*c140*/  FMUL.FTZ R135, R131.reuse, -R120.reuse ;  /* 0x8000007883877220 */ /* 0x0c0fe20000410000 */
[----:B------:R-:W-:Y:S01]  /*c150*/  FMUL.FTZ R131, R131, -R121 ;  /* 0x8000007983837220 */ /* 0x000fe20000410000 */
[----:B------:R-:W-:Y:S01]  /*c160*/  FMUL.FTZ R137, R82, R139 ;  /* 0x0000008b52897220 */ /* 0x000fe20000410000 */
[----:B------:R-:W-:Y:S01]  /*c170*/  FMUL.FTZ R211, R130, R211 ;  /* 0x000000d382d37220 */ /* 0x000fe20000410000 */
[C---:B------:R-:W-:Y:S01]  /*c180*/  FFMA.FTZ R136, R132.reuse, R121, -R135 ;  /* 0x0000007984887223 */ /* 0x040fe20000010887 */
[----:B------:R-:W-:Y:S01]  /*c190*/  FFMA.FTZ R135, R132, R120, R131 ;  /* 0x0000007884877223 */ /* 0x000fe20000010083 */
[----:B------:R0:W-:Y:S01]  /*c1a0*/  STS [R234+0x10bc], R147 ;  /* 0x0010bc93ea007388 */ /* 0x0001e20000000800 */
[-C--:B------:R-:W-:Y:S01]  /*c1b0*/  FFMA.FTZ R130, R130, R140.reuse, R141 ;  /* 0x0000008c82827223 */ /* 0x080fe2000001008d */
[----:B------:R-:W-:Y:S01]  /*c1c0*/  FFMA.FTZ R57, R81, R140, R57 ;  /* 0x0000008c51397223 */ /* 0x000fe20000010039 */
[----:B------:R-:W-:Y:S01]  /*c1d0*/  FADD.FTZ R132, -R144, R135 ;  /* 0x0000008790847221 */ /* 0x000fe20000010100 */
[----:B------:R-:W-:Y:S01]  /*c1e0*/  FMUL.FTZ R144, R157, UR40 ;  /* 0x000000289d907c20 */ /* 0x000fe20008410000 */
[CC--:B------:R-:W-:Y:S01]  /*c1f0*/  FFMA.FTZ R141, R134.reuse, -R137.reuse, R214 ;  /* 0x80000089868d7223 */ /* 0x0c0fe200000100d6 */
[----:B------:R-:W-:Y:S01]  /*c200*/  FFMA.FTZ R140, R133, -R137, R215 ;  /* 0x80000089858c7223 */ /* 0x000fe200000100d7 */
[----:B------:R-:W-:Y:S01]  /*c210*/  FADD.FTZ R131, R145, R136 ;  /* 0x0000008891837221 */ /* 0x000fe20000010000 */
[----:B------:R-:W-:Y:S01]  /*c220*/  FFMA.FTZ R137, R235, UR43, -R144 ;  /* 0x0000002beb897c23 */ /* 0x000fe20008010890 */
[----:B------:R-:W-:Y:S01]  /*c230*/  FMUL.FTZ R136, R87, R30 ;  /* 0x0000001e57887220 */ /* 0x000fe20000410000 */
[-C--:B0-----:R-:W-:Y:S01]  /*c240*/  FFMA.FTZ R147, R134, R157.reuse, R138 ;  /* 0x0000009d86937223 */ /* 0x081fe2000001008a */
[----:B------:R-:W-:Y:S01]  /*c250*/  FMUL.FTZ R138, R235, UR40 ;  /* 0x00000028eb8a7c20 */ /* 0x000fe20008410000 */
[----:B------:R-:W-:Y:S01]  /*c260*/  FMUL.FTZ R134, R88, R32 ;  /* 0x0000002058867220 */ /* 0x000fe20000410000 */
[----:B------:R-:W-:Y:S01]  /*c270*/  FMUL.FTZ R162, R140, R164 ;  /* 0x000000a48ca27220 */ /* 0x000fe20000410000 */
[----:B------:R0:W-:Y:S01]  /*c280*/  STS [R234+0x10d4], R165 ;  /* 0x0010d4a5ea007388 */ /* 0x0001e20000000800 */
[----:B------:R-:W-:Y:S01]  /*c290*/  FFMA.FTZ R144, R157, UR43, R138 ;  /* 0x0000002b9d907c23 */ /* 0x000fe2000801008a */
[-C--:B------:R-:W-:Y:S01]  /*c2a0*/  FFMA.FTZ R133, R29, -R134.reuse, R181 ;  /* 0x800000861d857223 */ /* 0x080fe200000100b5 */
[----:B------:R-:W-:Y:S01]  /*c2b0*/  FMUL.FTZ R138, R82, R157 ;  /* 0x0000009d528a7220 */ /* 0x000fe20000410000 */
[----:B------:R-:W-:Y:S01]  /*c2c0*/  FFMA.FTZ R134, R31, -R134, R182 ;  /* 0x800000861f867223 */ /* 0x000fe200000100b6 */
[----:B------:R-:W-:Y:S01]  /*c2d0*/  FMUL.FTZ R157, R88, R132 ;  /* 0x00000084589d7220 */ /* 0x000fe20000410000 */
[----:B------:R-:W-:Y:S01]  /*c2e0*/  FMUL.FTZ R146, R140, R137 ;  /* 0x000000898c927220 */ /* 0x000fe20000410000 */
[----:B------:R1:W-:Y:S01]  /*c2f0*/  STS [R234+0x10c4], R161 ;  /* 0x0010c4a1ea007388 */ /* 0x0003e20000000800 */
[----:B------:R-:W-:Y:S01]  /*c300*/  FFMA.FTZ R135, R28, -R136, R183 ;  /* 0x800000881c877223 */ /* 0x000fe200000100b7 */
[-C--:B------:R-:W-:Y:S01]  /*c310*/  FMUL.FTZ R137, R140, R138.reuse ;  /* 0x0000008a8c897220 */ /* 0x080fe20000410000 */
[-C--:B------:R-:W-:Y:S01]  /*c320*/  FFMA.FTZ R162, R141, R138.reuse, R162 ;  /* 0x0000008a8da27223 */ /* 0x080fe200000100a2 */
[----:B0-----:R-:W-:Y:S01]  /*c330*/  FMUL.FTZ R165, R139, R138 ;  /* 0x0000008a8ba57220 */ /* 0x001fe20000410000 */
[----:B------:R-:W-:Y:S01]  /*c340*/  FFMA.FTZ R136, R27, -R136, R122 ;  /* 0x800000881b887223 */ /* 0x000fe2000001007a */
[----:B------:R-:W-:Y:S01]  /*c350*/  FMUL.FTZ R159, R88, R131 ;  /* 0x00000083589f7220 */ /* 0x000fe20000410000 */
[----:B------:R-:W-:Y:S01]  /*c360*/  FMUL.FTZ R138, R134, R157 ;  /* 0x0000009d868a7220 */ /* 0x000fe20000410000 */
[C---:B------:R-:W-:Y:S01]  /*c370*/  FMUL.FTZ R163, R87.reuse, R121 ;  /* 0x0000007957a37220 */ /* 0x040fe20000410000 */
[----:B------:R-:W-:Y:S01]  /*c380*/  FADD.FTZ R41, R160, R41 ;  /* 0x00000029a0297221 */ /* 0x000fe20000010000 */
[----:B-1----:R-:W-:Y:S01]  /*c390*/  FMUL.FTZ R161, R87, R120 ;  /* 0x0000007857a17220 */ /* 0x002fe20000410000 */
[----:B------:R-:W-:Y:S01]  /*c3a0*/  FFMA.FTZ R138, R133, R159, R138 ;  /* 0x0000009f858a7223 */ /* 0x000fe2000001008a */
[-C--:B------:R-:W-:Y:S01]  /*c3b0*/  FFMA.FTZ R160, R141, R164.reuse, -R137 ;  /* 0x000000a48da07223 */ /* 0x080fe20000010889 */
[----:B------:R-:W-:Y:S01]  /*c3c0*/  FADD.FTZ R42, R169, R42 ;  /* 0x0000002aa92a7221 */ /* 0x000fe20000010000 */
[----:B------:R-:W-:Y:S01]  /*c3d0*/  FMUL.FTZ R140, R136, R161 ;  /* 0x000000a1888c7220 */ /* 0x000fe20000410000 */
[----:B------:R-:W-:Y:S01]  /*c3e0*/  FADD.FTZ R137, RZ, R138 ;  /* 0x0000008aff897221 */ /* 0x000fe20000010000 */
[----:B------:R-:W-:Y:S01]  /*c3f0*/  FMUL.FTZ R169, R139, R164 ;  /* 0x000000a48ba97220 */ /* 0x000fe20000410000 */
[----:B------:R-:W-:Y:S01]  /*c400*/  FMUL.FTZ R138, R134, R159 ;  /* 0x0000009f868a7220 */ /* 0x000fe20000410000 */
[----:B------:R-:W-:Y:S01]  /*c410*/  FFMA.FTZ R140, R135, R163, R140 ;  /* 0x000000a3878c7223 */ /* 0x000fe2000001008c */
[----:B------:R-:W-:Y:S01]  /*c420*/  FFMA.FTZ R164, R141, R144, R146 ;  /* 0x000000908da47223 */ /* 0x000fe20000010092 */
[----:B------:R-:W-:Y:S01]  /*c430*/  FMUL.FTZ R145, R86, R26 ;  /* 0x0000001a56917220 */ /* 0x000fe20000410000 */
[----:B------:R-:W-:Y:S01]  /*c440*/  FFMA.FTZ R138, R133, R157, -R138 ;  /* 0x0000009d858a7223 */ /* 0x000fe2000001088a */
[----:B------:R-:W-:Y:S01]  /*c450*/  FADD.FTZ R144, R137, R140 ;  /* 0x0000008c89907221 */ /* 0x000fe20000010000 */
[----:B------:R-:W-:Y:S01]  /*c460*/  FMUL.FTZ R140, R136, R163 ;  /* 0x000000a3888c7220 */ /* 0x000fe20000410000 */
[----:B------:R0:W-:Y:S01]  /*c470*/  STS [R234+0x10b0], R165 ;  /* 0x0010b0a5ea007388 */ /* 0x0001e20000000800 */
[----:B------:R-:W-:Y:S01]  /*c480*/  FFMA.FTZ R137, R24, -R145, R124 ;  /* 0x8000009118897223 */ /* 0x000fe2000001007c */
[----:B------:R-:W-:Y:S01]  /*c490*/  FMUL.FTZ R167, R86, R70 ;  /* 0x0000004656a77220 */ /* 0x000fe20000410000 */
[----:B------:R-:W-:Y:S01]  /*c4a0*/  FFMA.FTZ R141, R135, R161, -R140 ;  /* 0x000000a1878d7223 */ /* 0x000fe2000001088c */
[----:B------:R-:W-:Y:S01]  /*c4b0*/  FADD.FTZ R140, RZ, R138 ;  /* 0x0000008aff8c7221 */ /* 0x000fe20000010000 */
[----:B------:R-:W-:Y:S01]  /*c4c0*/  FFMA.FTZ R138, R25, -R145, R123 ;  /* 0x80000091198a7223 */ /* 0x000fe2000001007b */
[----:B------:R-:W-:Y:S01]  /*c4d0*/  FMUL.FTZ R146, R137, R167 ;  /* 0x000000a789927220 */ /* 0x000fe20000410000 */
[----:B------:R-:W-:Y:S01]  /*c4e0*/  FADD.FTZ R43, R166, R43 ;  /* 0x0000002ba62b7221 */ /* 0x000fe20000010000 */
[----:B------:R-:W-:Y:S01]  /*c4f0*/  FADD.FTZ R140, R140, R141 ;  /* 0x0000008d8c8c7221 */ /* 0x000fe20000010000 */
[----:B------:R-:W-:Y:S01]  /*c500*/  FFMA.FTZ R139, R139, R147, R164 ;  /* 0x000000938b8b7223 */ /* 0x000fe200000100a4 */
[----:B0-----:R-:W-:Y:S01]  /*c510*/  FMUL.FTZ R165, R86, R71 ;  /* 0x0000004756a57220 */ /* 0x001fe20000410000 */
[C---:B------:R-:W-:Y:S01]  /*c520*/  FMUL.FTZ R166, R85.reuse, R69 ;  /* 0x0000004555a67220 */ /* 0x040fe20000410000 */
[----:B------:R-:W-:Y:S01]  /*c530*/  FMUL.FTZ R164, R85, R68 ;  /* 0x0000004455a47220 */ /* 0x000fe20000410000 */
[----:B------:R0:W-:Y:S01]  /*c540*/  STS [R234+0x10b4], R169 ;  /* 0x0010b4a9ea007388 */ /* 0x0001e20000000800 */
[-C--:B------:R-:W-:Y:S01]  /*c550*/  FMUL.FTZ R145, R137, R165.reuse ;  /* 0x000000a589917220 */ /* 0x080fe20000410000 */
[----:B------:R-:W-:Y:S01]  /*c560*/  FFMA.FTZ R141, R138, R165, -R146 ;  /* 0x000000a58a8d7223 */ /* 0x000fe20000010892 */
[----:B------:R-:W-:Y:S01]  /*c570*/  FMUL.FTZ R146, R85, R21 ;  /* 0x0000001555927220 */ /* 0x000fe20000410000 */
[----:B------:R-:W-:Y:S01]  /*c580*/  FFMA.FTZ R58, R82, R147, R58 ;  /* 0x00000093523a7223 */ /* 0x000fe2000001003a */
[----:B------:R-:W-:Y:S01]  /*c590*/  FFMA.FTZ R145, R138, R167, R145 ;  /* 0x000000a78a917223 */ /* 0x000fe20000010091 */
[----:B------:R-:W-:Y:S01]  /*c5a0*/  FMUL.FTZ R168, R83, R17 ;  /* 0x0000001153a87220 */ /* 0x000fe20000410000 */
[----:B------:R-:W-:Y:S01]  /*c5b0*/  FMUL.FTZ R171, R142, R237 ;  /* 0x000000ed8eab7220 */ /* 0x000fe20000410000 */
[----:B------:R-:W-:Y:S01]  /*c5c0*/  FMUL.FTZ R170, R84, R18 ;  /* 0x0000001254aa7220 */ /* 0x000fe20000410000 */
[----:B------:R-:W-:Y:S01]  /*c5d0*/  FADD.FTZ R144, R144, R145 ;  /* 0x0000009190907221 */ /* 0x000fe20000010000 */
[----:B------:R-:W-:Y:S01]  /*c5e0*/  FADD.FTZ R145, R140, R141 ;  /* 0x0000008d8c917221 */ /* 0x000fe20000010000 */
[-C--:B------:R-:W-:Y:S01]  /*c5f0*/  FFMA.FTZ R140, R23, -R146.reuse, R126 ;  /* 0x80000092178c7223 */ /* 0x080fe2000001007e */
[----:B------:R-:W-:Y:S01]  /*c600*/  FFMA.FTZ R141, R22, -R146, R125 ;  /* 0x80000092168d7223 */ /* 0x000fe2000001007d */
[-C--:B------:R-:W-:Y:S01]  /*c610*/  FFMA.FTZ R172, R142, -R168.reuse, R213 ;  /* 0x800000a88eac7223 */ /* 0x080fe200000100d5 */
[----:B------:R-:W-:Y:S01]  /*c620*/  FFMA.FTZ R142, R143, -R168, R129 ;  /* 0x800000a88f8e7223 */ /* 0x000fe20000010081 */
[C---:B------:R-:W-:Y:S01]  /*c630*/  FMUL.FTZ R146, R140.reuse, R166 ;  /* 0x000000a68c927220 */ /* 0x040fe20000410000 */
[----:B0-----:R-:W-:Y:S01]  /*c640*/  FMUL.FTZ R169, R140, R164 ;  /* 0x000000a48ca97220 */ /* 0x001fe20000410000 */
[C---:B------:R-:W-:Y:S01]  /*c650*/  FMUL.FTZ R173, R84.reuse, R66 ;  /* 0x0000004254ad7220 */ /* 0x040fe20000410000 */
[----:B------:R0:W-:Y:S01]  /*c660*/  STS [R234+0x10dc], R187 ;  /* 0x0010dcbbea007388 */ /* 0x0001e20000000800 */
[C---:B------:R-:W-:Y:S01]  /*c670*/  FFMA.FTZ R147, R141.reuse, R164, R146 ;  /* 0x000000a48d937223 */ /* 0x040fe20000010092 */
[----:B------:R-:W-:Y:S01]  /*c680*/  FFMA.FTZ R146, R141, R166, -R169 ;  /* 0x000000a68d927223 */ /* 0x000fe200000108a9 */
[----:B------:R-:W-:Y:S01]  /*c690*/  FFMA.FTZ R143, R143, R238, R171 ;  /* 0x000000ee8f8f7223 */ /* 0x000fe200000100ab */
[----:B------:R-:W-:Y:S01]  /*c6a0*/  FMUL.FTZ R171, R84, R67 ;  /* 0x0000004354ab7220 */ /* 0x000fe20000410000 */
[----:B------:R-:W-:Y:S01]  /*c6b0*/  FADD.FTZ R168, R144, R147 ;  /* 0x0000009390a87221 */ /* 0x000fe20000010000 */
[----:B------:R-:W-:Y:S01]  /*c6c0*/  FADD.FTZ R169, R145, R146 ;  /* 0x0000009291a97221 */ /* 0x000fe20000010000 */
[----:B------:R-:W-:Y:S01]  /*c6d0*/  FMUL.FTZ R146, R238, UR40 ;  /* 0x00000028ee927c20 */ /* 0x000fe20008410000 */
[----:B------:R-:W-:Y:S01]  /*c6e0*/  FMUL.FTZ R147, R237, UR40 ;  /* 0x00000028ed937c20 */ /* 0x000fe20008410000 */
[-C--:B------:R-:W-:Y:S01]  /*c6f0*/  FFMA.FTZ R145, R19, -R170.reuse, R128 ;  /* 0x800000aa13917223 */ /* 0x080fe20000010080 */
[----:B------:R-:W-:Y:S01]  /*c700*/  FFMA.FTZ R144, R20, -R170, R127 ;  /* 0x800000aa14907223 */ /* 0x000fe2000001007f */
[----:B0-----:R-:W-:Y:S01]  /*c710*/  FFMA.FTZ R187, R237, UR43, -R146 ;  /* 0x0000002bedbb7c23 */ /* 0x001fe20008010892 */
[----:B------:R-:W-:Y:S01]  /*c720*/  FFMA.FTZ R146, R238, UR43, R147 ;  /* 0x0000002bee927c23 */ /* 0x000fe20008010093 */
[----:B------:R-:W-:Y:S01]  /*c730*/  FMUL.FTZ R237, R83, R237 ;  /* 0x000000ed53ed7220 */ /* 0x000fe20000410000 */
[----:B------:R-:W-:Y:S01]  /*c740*/  FMUL.FTZ R147, R145, R173 ;  /* 0x000000ad91937220 */ /* 0x000fe20000410000 */
[----:B------:R0:W-:Y:S01]  /*c750*/  STS [R234+0x10e4], R191 ;  /* 0x0010e4bfea007388 */ /* 0x0001e20000000800 */
[----:B------:R-:W-:Y:S01]  /*c760*/  FADD.FTZ R48, R189, R48 ;  /* 0x00000030bd307221 */ /* 0x000fe20000010000 */
[----:B------:R-:W-:Y:S01]  /*c770*/  FADD.FTZ R44, R185, R44 ;  /* 0x0000002cb92c7221 */ /* 0x000fe20000010000 */
[----:B------:R-:W-:Y:S01]  /*c780*/  FMUL.FTZ R189, R83, R238 ;  /* 0x000000ee53bd7220 */ /* 0x000fe20000410000 */
[-C--:B------:R-:W-:Y:S01]  /*c790*/  FFMA.FTZ R185, R144, R171.reuse, R147 ;  /* 0x000000ab90b97223 */ /* 0x080fe20000010093 */
[----:B------:R-:W-:Y:S01]  /*c7a0*/  FMUL.FTZ R170, R145, R171 ;  /* 0x000000ab91aa7220 */ /* 0x000fe20000410000 */
[----:B------:R-:W-:Y:S01]  /*c7b0*/  FMUL.FTZ R147, R172, R187 ;  /* 0x000000bbac937220 */ /* 0x000fe20000410000 */
[----:B------:R-:W-:Y:S01]  /*c7c0*/  FMUL.FTZ R167, R26, R167 ;  /* 0x000000a71aa77220 */ /* 0x000fe20000410000 */
[----:B------:R-:W-:Y:S01]  /*c7d0*/  FADD.FTZ R168, R168, R185 ;  /* 0x000000b9a8a87221 */ /* 0x000fe20000010000 */
[----:B------:R-:W-:Y:S01]  /*c7e0*/  FFMA.FTZ R170, R144, R173, -R170 ;  /* 0x000000ad90aa7223 */ /* 0x000fe200000108aa */
[C---:B0-----:R-:W-:Y:S01]  /*c7f0*/  FMUL.FTZ R191, R172.reuse, R237 ;  /* 0x000000edacbf7220 */ /* 0x041fe20000410000 */
[----:B------:R-:W-:Y:S01]  /*c800*/  FMUL.FTZ R172, R172, R189 ;  /* 0x000000bdacac7220 */ /* 0x000fe20000410000 */
[----:B------:R-:W-:Y:S01]  /*c810*/  FMUL.FTZ R185, R18, R171 ;  /* 0x000000ab12b97220 */ /* 0x000fe20000410000 */
[----:B------:R-:W-:Y:S01]  /*c820*/  FADD.FTZ R169, R169, R170 ;  /* 0x000000aaa9a97221 */ /* 0x000fe20000010000 */
[C---:B------:R-:W-:Y:S01]  /*c830*/  FFMA.FTZ R191, R142.reuse, R189, R191 ;  /* 0x000000bd8ebf7223 */ /* 0x040fe200000100bf */
[----:B------:R-:W-:Y:S01]  /*c840*/  FFMA.FTZ R172, R142, R237, -R172 ;  /* 0x000000ed8eac7223 */ /* 0x000fe200000108ac */
        /* <DEDUP_REMOVED lines=36> */
[----:B------:R0:W-:Y:S01]  /*ca90*/  STS [R234+0x10a8], R189 ;  /* 0x0010a8bdea007388 */ /* 0x0001e20000000800 */
[C---:B------:R-:W-:Y:S01]  /*caa0*/  IADD3 R175, R212.reuse, 0x180, RZ ;  /* 0x00000180d4af7810 */ /* 0x040fe20007ffe0ff */
[----:B------:R-:W-:Y:S01]  /*cab0*/  FADD.FTZ R148, R155, R148 ;  /* 0x000000949b947221 */ /* 0x000fe20000010000 */
[C---:B------:R-:W-:Y:S01]  /*cac0*/  IADD3 R155, R212.reuse, 0x60, RZ ;  /* 0x00000060d49b7810 */ /* 0x040fe20007ffe0ff */
[----:B------:R-:W-:Y:S01]  /*cad0*/  STS [R234+0x10ac], R237 ;  /* 0x0010acedea007388 */ /* 0x000fe20000000800 */
[----:B------:R-:W-:Y:S01]  /*cae0*/  IADD3 R239, R212, 0x200, RZ ;  /* 0x00000200d4ef7810 */ /* 0x000fe20007ffe0ff */
[----:B------:R-:W-:Y:S01]  /*caf0*/  FADD.FTZ R149, R156, R149 ;  /* 0x000000959c957221 */ /* 0x000fe20000010000 */
[C---:B------:R-:W-:Y:S01]  /*cb00*/  IADD3 R187, R212.reuse, 0x220, RZ ;  /* 0x00000220d4bb7810 */ /* 0x040fe20007ffe0ff */
[----:B------:R1:W-:Y:S01]  /*cb10*/  STS [R234+0x10a0], R185 ;  /* 0x0010a0b9ea007388 */ /* 0x0003e20000000800 */
[----:B------:R-:W-:Y:S01]  /*cb20*/  IADD3 R191, R212, 0x260, RZ ;  /* 0x00000260d4bf7810 */ /* 0x000fe20007ffe0ff */
[----:B------:R-:W-:Y:S01]  /*cb30*/  FFMA.FTZ R123, -R14, R124, -RZ ;  /* 0x0000007c0e7b7223 */ /* 0x000fe200000109ff */
[C---:B0-----:R-:W-:Y:S01]  /*cb40*/  IADD3 R189, R212.reuse, 0x240, RZ ;  /* 0x00000240d4bd7810 */ /* 0x041fe20007ffe0ff */
[----:B------:R0:W-:Y:S01]  /*cb50*/  STS [R234+0x10a4], R173 ;  /* 0x0010a4adea007388 */ /* 0x0001e20000000800 */
[C---:B------:R-:W-:Y:S01]  /*cb60*/  IADD3 R193, R212.reuse, 0x280, RZ ;  /* 0x00000280d4c17810 */ /* 0x040fe20007ffe0ff */
[----:B------:R-:W-:Y:S01]  /*cb70*/  FFMA.FTZ R65, R65, R249, -R200 ;  /* 0x000000f941417223 */ /* 0x000fe200000108c8 */
[C---:B------:R-:W-:Y:S01]  /*cb80*/  IADD3 R195, R212.reuse, 0x2a0, RZ ;  /* 0x000002a0d4c37810 */ /* 0x040fe20007ffe0ff */
[----:B------:R2:W-:Y:S01]  /*cb90*/  STS [R234+0x1098], R169 ;  /* 0x001098a9ea007388 */ /* 0x0005e20000000800 */
[C---:B------:R-:W-:Y:S01]  /*cba0*/  IADD3 R197, R212.reuse, 0x2c0, RZ ;  /* 0x000002c0d4c57810 */ /* 0x040fe20007ffe0ff */
[----:B------:R-:W-:Y:S01]  /*cbb0*/  FFMA.FTZ R53, R77, R192, R53 ;  /* 0x000000c04d357223 */ /* 0x000fe20000010035 */
[C---:B-1----:R-:W-:Y:S01]  /*cbc0*/  IADD3 R185, R212.reuse, 0x1e0, RZ ;  /* 0x000001e0d4b97810 */ /* 0x042fe20007ffe0ff */
[----:B------:R1:W-:Y:S01]  /*cbd0*/  STS [R234+0x109c], R171 ;  /* 0x00109cabea007388 */ /* 0x0003e20000000800 */
[----:B------:R-:W-:Y:S01]  /*cbe0*/  IADD3 R199, R212, 0x2e0, RZ ;  /* 0x000002e0d4c77810 */ /* 0x000fe20007ffe0ff */
[----:B------:R-:W-:Y:S01]  /*cbf0*/  FMUL.FTZ R241, R16, R181 ;  /* 0x000000b510f17220 */ /* 0x000fe20000410000 */
[C---:B0-----:R-:W-:Y:S01]  /*cc00*/  IADD3 R173, R212.reuse, 0x160, RZ ;  /* 0x00000160d4ad7810 */ /* 0x041fe20007ffe0ff */
[----:B------:R0:W-:Y:S01]  /*cc10*/  STS [R234+0x1090], R167 ;  /* 0x001090a7ea007388 */ /* 0x0001e20000000800 */
[C---:B------:R-:W-:Y:S01]  /*cc20*/  IADD3 R201, R212.reuse, 0x300, RZ ;  /* 0x00000300d4c97810 */ /* 0x040fe20007ffe0ff */
[----:B------:R-:W-:Y:S01]  /*cc30*/  FMUL.FTZ R243, R15, R183 ;  /* 0x000000b70ff37220 */ /* 0x000fe20000410000 */
[C---:B--2---:R-:W-:Y:S01]  /*cc40*/  IADD3 R169, R212.reuse, 0x120, RZ ;  /* 0x00000120d4a97810 */ /* 0x044fe20007ffe0ff */
[----:B------:R2:W-:Y:S01]  /*cc50*/  STS [R234+0x1094], R165 ;  /* 0x001094a5ea007388 */ /* 0x0005e20000000800 */
[C---:B------:R-:W-:Y:S01]  /*cc60*/  IADD3 R203, R212.reuse, 0x320, RZ ;  /* 0x00000320d4cb7810 */ /* 0x040fe20007ffe0ff */
[----:B------:R-:W-:Y:S01]  /*cc70*/  FFMA.FTZ R213, -R11, R213, -RZ ;  /* 0x000000d50bd57223 */ /* 0x000fe200000109ff */
[C---:B-1----:R-:W-:Y:S01]  /*cc80*/  IADD3 R171, R212.reuse, 0x140, RZ ;  /* 0x00000140d4ab7810 */ /* 0x042fe20007ffe0ff */
[----:B------:R1:W-:Y:S01]  /*cc90*/  STS [R234+0x1088], R163 ;  /* 0x001088a3ea007388 */ /* 0x0003e20000000800 */
[C---:B------:R-:W-:Y:S01]  /*cca0*/  IADD3 R205, R212.reuse, 0x340, RZ ;  /* 0x00000340d4cd7810 */ /* 0x040fe20007ffe0ff */
[----:B------:R-:W-:Y:S01]  /*ccb0*/  FFMA.FTZ R125, -R13, R126, -RZ ;  /* 0x0000007e0d7d7223 */ /* 0x000fe200000109ff */
[C---:B0-----:R-:W-:Y:S01]  /*ccc0*/  IADD3 R167, R212.reuse, 0xe0, RZ ;  /* 0x000000e0d4a77810 */ /* 0x041fe20007ffe0ff */
[----:B------:R0:W-:Y:S01]  /*ccd0*/  STS [R234+0x108c], R161 ;  /* 0x00108ca1ea007388 */ /* 0x0001e20000000800 */
[C---:B------:R-:W-:Y:S01]  /*cce0*/  IADD3 R207, R212.reuse, 0x360, RZ ;  /* 0x00000360d4cf7810 */ /* 0x040fe20007ffe0ff */
[----:B------:R-:W-:Y:S01]  /*ccf0*/  FMUL.FTZ R129, R11, R129 ;  /* 0x000000810b817220 */ /* 0x000fe20000410000 */
[C---:B--2---:R-:W-:Y:S01]  /*cd00*/  IADD3 R165, R212.reuse, 0xc0, RZ ;  /* 0x000000c0d4a57810 */ /* 0x044fe20007ffe0ff */
[----:B------:R2:W-:Y:S01]  /*cd10*/  STS [R234+0x1080], R159 ;  /* 0x0010809fea007388 */ /* 0x0005e20000000800 */
[----:B------:R-:W-:Y:S01]  /*cd20*/  IADD3 R209, R212, 0x380, RZ ;  /* 0x00000380d4d17810 */ /* 0x000fe20007ffe0ff */
[----:B------:R-:W-:Y:S01]  /*cd30*/  FFMA.FTZ R215, -R10, R215, -RZ ;  /* 0x000000d70ad77223 */ /* 0x000fe200000109ff */
[C---:B-1----:R-:W-:Y:S01]  /*cd40*/  IADD3 R163, R212.reuse, 0x80, RZ ;  /* 0x00000080d4a37810 */ /* 0x042fe20007ffe0ff */
[----:B------:R1:W-:Y:S01]  /*cd50*/  STS [R234+0x1084], R157 ;  /* 0x0010849dea007388 */ /* 0x0003e20000000800 */
[C---:B------:R-:W-:Y:S01]  /*cd60*/  IADD3 R211, R212.reuse, 0x3a0, RZ ;  /* 0x000003a0d4d37810 */ /* 0x040fe20007ffe0ff */
[----:B------:R-:W-:Y:S01]  /*cd70*/  FFMA.FTZ R217, -R9, R217, -RZ ;  /* 0x000000d909d97223 */ /* 0x000fe200000109ff */
[----:B0-----:R-:W-:Y:S01]  /*cd80*/  IADD3 R161, R212, 0xa0, RZ ;  /* 0x000000a0d4a17810 */ /* 0x001fe20007ffe0ff */
[----:B------:R-:W-:Y:S01]  /*cd90*/  FFMA.FTZ R219, -R8, R219, -RZ ;  /* 0x000000db08db7223 */ /* 0x000fe200000109ff */
[C---:B------:R-:W-:Y:S01]  /*cda0*/  IADD3 R235, R212.reuse, 0x3c0, RZ ;  /* 0x000003c0d4eb7810 */ /* 0x040fe20007ffe0ff */
[----:B------:R-:W-:Y:S01]  /*cdb0*/  FFMA.FTZ R221, -R7, R221, -RZ ;  /* 0x000000dd07dd7223 */ /* 0x000fe200000109ff */
[----:B--2---:R-:W-:Y:S01]  /*cdc0*/  IADD3 R159, R212, 0x100, RZ ;  /* 0x00000100d49f7810 */ /* 0x004fe20007ffe0ff */
[----:B------:R-:W-:Y:S01]  /*cdd0*/  FFMA.FTZ R223, -R6, R223, -RZ ;  /* 0x000000df06df7223 */ /* 0x000fe200000109ff */
[----:B------:R-:W-:Y:S01]  /*cde0*/  IADD3 R237, R212, 0x3e0, RZ ;  /* 0x000003e0d4ed7810 */ /* 0x000fe20007ffe0ff */
[----:B------:R-:W-:Y:S01]  /*cdf0*/  FFMA.FTZ R225, -R5, R225, -RZ ;  /* 0x000000e105e17223 */ /* 0x000fe200000109ff */
[-C--:B------:R-:W-:Y:S01]  /*ce00*/  LEA.HI.SX32 R150, R151, R212.reuse, 0x1b ;  /* 0x000000d497967211 */ /* 0x080fe200078fdaff */
[----:B------:R-:W-:Y:S01]  /*ce10*/  FFMA.FTZ R227, -R4, R227, -RZ ;  /* 0x000000e304e37223 */ /* 0x000fe200000109ff */
[-C--:B------:R-:W-:Y:S01]  /*ce20*/  LEA.HI.SX32 R151, R153, R212.reuse, 0x1b ;  /* 0x000000d499977211 */ /* 0x080fe200078fdaff */
[----:B------:R-:W-:Y:S01]  /*ce30*/  FFMA.FTZ R229, -R3, R229, -RZ ;  /* 0x000000e503e57223 */ /* 0x000fe200000109ff */
[-C--:B------:R-:W-:Y:S01]  /*ce40*/  LEA.HI.SX32 R152, R155, R212.reuse, 0x1b ;  /* 0x000000d49b987211 */ /* 0x080fe200078fdaff */
[----:B------:R-:W-:Y:S01]  /*ce50*/  FMUL.FTZ R124, R120, UR40 ;  /* 0x00000028787c7c20 */ /* 0x000fe20008410000 */
[----:B------:R-:W-:-:S02]  /*ce60*/  LEA.HI.SX32 R153, R163, R212, 0x1b ;  /* 0x000000d4a3997211 */ /* 0x000fc400078fdaff */
[-C--:B------:R-:W-:Y:S02]  /*ce70*/  LEA.HI.SX32 R154, R161, R212.reuse, 0x1b ;  /* 0x000000d4a19a7211 */ /* 0x080fe400078fdaff */
[-C--:B-1----:R-:W-:Y:S02]  /*ce80*/  LEA.HI.SX32 R157, R159, R212.reuse, 0x1b ;  /* 0x000000d49f9d7211 */ /* 0x082fe400078fdaff */
        /* <DEDUP_REMOVED lines=11> */
[----:B------:R-:W-:Y:S01]  /*cf40*/  FFMA.FTZ R239, -R15, R122, -RZ ;  /* 0x0000007a0fef7223 */ /* 0x000fe200000109ff */
        /* <DEDUP_REMOVED lines=87> */
[----:B-1----:R-:W-:-:S03]  /*d4c0*/  FMUL.FTZ R213, R3, R228 ;  /* 0x000000e403d57220 */ /* 0x002fc60000410000 */
[----:B------:R1:W-:Y:S01]  /*d4d0*/  STS [R234+0x2130], R123 ;  /* 0x0021307bea007388 */ /* 0x0003e20000000800 */
[C---:B--2---:R-:W-:Y:S01]  /*d4e0*/  FMUL.FTZ R237, R12.reuse, R127 ;  /* 0x0000007f0ced7220 */ /* 0x044fe20000410000 */
[----:B------:R-:W-:Y:S02]  /*d4f0*/  FFMA.FTZ R127, -R12, R128, -RZ ;  /* 0x000000800c7f7223 */ /* 0x000fe400000109ff */
[----:B------:R-:W-:Y:S01]  /*d500*/  STS [R234+0x2168], R213 ;  /* 0x002168d5ea007388 */ /* 0x000fe20000000800 */
[----:B-----5:R-:W-:Y:S01]  /*d510*/  FMUL.FTZ R125, R8, R218 ;  /* 0x000000da087d7220 */ /* 0x020fe20000410000 */
[----:B------:R-:W-:Y:S02]  /*d520*/  FMUL.FTZ R218, R70, UR40 ;  /* 0x0000002846da7c20 */ /* 0x000fe40008410000 */
[----:B------:R2:W-:Y:S01]  /*d530*/  STS [R234+0x2124], R127 ;  /* 0x0021247fea007388 */ /* 0x0005e20000000800 */
[----:B-1----:R-:W-:Y:S01]  /*d540*/  FMUL.FTZ R123, R6, R222 ;  /* 0x000000de067b7220 */ /* 0x002fe20000410000 */
[----:B------:R-:W-:-:S02]  /*d550*/  FFMA.FTZ R218, R71, UR43, -R218 ;  /* 0x0000002b47da7c23 */ /* 0x000fc400080108da */
[----:B------:R1:W-:Y:S04]  /*d560*/  STS [R234+0x2128], R129 ;  /* 0x00212881ea007388 */ /* 0x0003e80000000800 */
[----:B------:R5:W-:Y:S01]  /*d570*/  STS [R234+0x2150], R123 ;  /* 0x0021507bea007388 */ /* 0x000be20000000800 */
[----:B--2---:R-:W-:-:S03]  /*d580*/  FMUL.FTZ R127, R7, R220 ;  /* 0x000000dc077f7220 */ /* 0x004fc60000410000 */
[----:B------:R2:W-:Y:S01]  /*d590*/  STS [R234+0x2140], R125 ;  /* 0x0021407dea007388 */ /* 0x0005e20000000800 */
[----:B-1----:R-:W-:-:S03]  /*d5a0*/  FMUL.FTZ R129, R5, R224 ;  /* 0x000000e005817220 */ /* 0x002fc60000410000 */
[----:B------:R1:W-:Y:S01]  /*d5b0*/  STS [R234+0x210c], R239 ;  /* 0x00210cefea007388 */ /* 0x0003e20000000800 */
[----:B-----5:R-:W-:-:S03]  /*d5c0*/  MOV R123, UR17 ;  /* 0x00000011007b7c02 */ /* 0x020fc60008000f00 */
[----:B------:R5:W-:Y:S01]  /*d5d0*/  STS [R234+0x2148], R127 ;  /* 0x0021487fea007388 */ /* 0x000be20000000800 */
[----:B------:R-:W-:Y:S01]  /*d5e0*/  LEA R213, R123, -R212, 0x1 ;  /* 0x800000d47bd57211 */ /* 0x000fe200078e08ff */
[----:B--2---:R-:W-:Y:S02]  /*d5f0*/  FMUL.FTZ R125, R4, R226 ;  /* 0x000000e2047d7220 */ /* 0x004fe40000410000 */
[----:B------:R2:W-:Y:S01]  /*d600*/  STS [R234+0x2158], R129 ;  /* 0x00215881ea007388 */ /* 0x0005e20000000800 */
[----:B------:R-:W-:Y:S01]  /*d610*/  FMUL.FTZ R123, R67, UR40 ;  /* 0x00000028437b7c20 */ /* 0x000fe20008410000 */
[----:B------:R-:W-:Y:S01]  /*d620*/  ISETP.GE.AND P1, PT, R213, 0x1, PT ;  /* 0x00000001d500780c */ /* 0x000fe20003f26270 */
[----:B-1----:R-:W-:Y:S01]  /*d630*/  FMUL.FTZ R239, R9, R216 ;  /* 0x000000d809ef7220 */ /* 0x002fe20000410000 */
[----:B------:R1:W-:Y:S01]  /*d640*/  STS [R234+0x2134], R215 ;  /* 0x002134d7ea007388 */ /* 0x0003e20000000800 */
[----:B------:R-:W-:Y:S01]  /*d650*/  FFMA.FTZ R214, R66, UR43, -R123 ;  /* 0x0000002b42d67c23 */ /* 0x000fe2000801087b */
[----:B-----5:R-:W-:Y:S01]  /*d660*/  FMUL.FTZ R127, R2, R230 ;  /* 0x000000e6027f7220 */ /* 0x020fe20000410000 */
[----:B------:R-:W-:Y:S01]  /*d670*/  FMUL.FTZ R216, R68, UR40 ;  /* 0x0000002844d87c20 */ /* 0x000fe20008410000 */
[----:B------:R5:W-:Y:S01]  /*d680*/  STS [R234+0x213c], R217 ;  /* 0x00213cd9ea007388 */ /* 0x000be20000000800 */
[----:B------:R-:W-:Y:S01]  /*d690*/  FMUL.FTZ R123, R131, UR40 ;  /* 0x00000028837b7c20 */ /* 0x000fe20008410000 */
[----:B--2---:R-:W-:Y:S01]  /*d6a0*/  FMUL.FTZ R129, R0, R232 ;  /* 0x000000e800817220 */ /* 0x004fe20000410000 */
[----:B------:R-:W-:Y:S01]  /*d6b0*/  FFMA.FTZ R216, R69, UR43, -R216 ;  /* 0x0000002b45d87c23 */ /* 0x000fe200080108d8 */
[----:B------:R2:W-:Y:S01]  /*d6c0*/  STS [R234+0x2144], R219 ;  /* 0x002144dbea007388 */ /* 0x0005e20000000800 */
[C---:B------:R-:W-:Y:S01]  /*d6d0*/  FFMA.FTZ R222, R132.reuse, UR43, -R123 ;  /* 0x0000002b84de7c23 */ /* 0x040fe2000801087b */
[----:B-1----:R-:W-:Y:S01]  /*d6e0*/  FFMA.FTZ R215, R67, UR43, R122 ;  /* 0x0000002b43d77c23 */ /* 0x002fe2000801007a */
[----:B------:R-:W-:Y:S01]  /*d6f0*/  FMUL.FTZ R122, R132, UR40 ;  /* 0x00000028847a7c20 */ /* 0x000fe20008410000 */
[----:B------:R1:W-:Y:S01]  /*d700*/  STS [R234+0x2160], R125 ;  /* 0x0021607dea007388 */ /* 0x0003e20000000800 */
[----:B-----5:R-:W-:-:S03]  /*d710*/  FMUL.FTZ R217, R69, UR40 ;  /* 0x0000002845d97c20 */ /* 0x020fc60008410000 */
[----:B------:R-:W-:Y:S01]  /*d720*/  STS [R234+0x2100], R241 ;  /* 0x002100f1ea007388 */ /* 0x000fe20000000800 */
[----:B--2---:R-:W-:Y:S01]  /*d730*/  FMUL.FTZ R219, R71, UR40 ;  /* 0x0000002847db7c20 */ /* 0x004fe20008410000 */
[----:B------:R-:W-:Y:S02]  /*d740*/  FFMA.FTZ R217, R68, UR43, R217 ;  /* 0x0000002b44d97c23 */ /* 0x000fe400080100d9 */
[----:B------:R-:W-:Y:S01]  /*d750*/  STS [R234+0x2108], R243 ;  /* 0x002108f3ea007388 */ /* 0x000fe20000000800 */
[----:B-1----:R-:W-:Y:S01]  /*d760*/  FMUL.FTZ R125, R121, UR40 ;  /* 0x00000028797d7c20 */ /* 0x002fe20008410000 */
[----:B------:R-:W-:Y:S02]  /*d770*/  FFMA.FTZ R219, R70, UR43, R219 ;  /* 0x0000002b46db7c23 */ /* 0x000fe400080100db */
[----:B------:R-:W-:Y:S01]  /*d780*/  STS [R234+0x2110], R245 ;  /* 0x002110f5ea007388 */ /* 0x000fe20000000800 */
[----:B------:R-:W-:-:S03]  /*d790*/  FFMA.FTZ R220, R120, UR43, -R125 ;  /* 0x0000002b78dc7c23 */ /* 0x000fc6000801087d */
[----:B------:R-:W-:Y:S04]  /*d7a0*/  STS [R234+0x2118], R247 ;  /* 0x002118f7ea007388 */ /* 0x000fe80000000800 */
[----:B------:R-:W-:Y:S04]  /*d7b0*/  STS [R234+0x2120], R237 ;  /* 0x002120edea007388 */ /* 0x000fe80000000800 */
[----:B------:R-:W-:Y:S04]  /*d7c0*/  STS [R234+0x2138], R239 ;  /* 0x002138efea007388 */ /* 0x000fe80000000800 */
[----:B------:R1:W-:Y:S04]  /*d7d0*/  STS [R234+0x214c], R221 ;  /* 0x00214cddea007388 */ /* 0x0003e80000000800 */
[----:B------:R2:W-:Y:S04]  /*d7e0*/  STS [R234+0x2154], R223 ;  /* 0x002154dfea007388 */ /* 0x0005e80000000800 */
[----:B------:R0:W-:Y:S01]  /*d7f0*/  STS [R234+0x215c], R225 ;  /* 0x00215ce1ea007388 */ /* 0x0001e20000000800 */
[----:B-1----:R-:W-:-:S03]  /*d800*/  FFMA.FTZ R221, R121, UR43, R124 ;  /* 0x0000002b79dd7c23 */ /* 0x002fc6000801007c */
[----:B------:R1:W-:Y:S01]  /*d810*/  STS [R234+0x2164], R227 ;  /* 0x002164e3ea007388 */ /* 0x0003e20000000800 */
[----:B--2---:R-:W-:-:S03]  /*d820*/  FFMA.FTZ R223, R131, UR43, R122 ;  /* 0x0000002b83df7c23 */ /* 0x004fc6000801007a */
[----:B------:R1:W-:Y:S04]  /*d830*/  STS [R234+0x216c], R229 ;  /* 0x00216ce5ea007388 */ /* 0x0003e80000000800 */
[----:B------:R1:W-:Y:S04]  /*d840*/  STS [R234+0x2170], R127 ;  /* 0x0021707fea007388 */ /* 0x0003e80000000800 */
[----:B------:R1:W-:Y:S04]  /*d850*/  STS [R234+0x2174], R231 ;  /* 0x002174e7ea007388 */ /* 0x0003e80000000800 */
[----:B------:R1:W-:Y:S04]  /*d860*/  STS [R234+0x2178], R129 ;  /* 0x00217881ea007388 */ /* 0x0003e80000000800 */
[----:B------:R1:W-:Y:S01]  /*d870*/  STS [R234+0x217c], R233 ;  /* 0x00217ce9ea007388 */ /* 0x0003e20000000800 */
        /* <DEDUP_REMOVED lines=8> */
[----:B-1----:R-:W-:Y:S01]  /*d900*/  MOV R127, UR34 ;  /* 0x00000022007f7c02 */ /* 0x002fe20008000f00 */
[----:B------:R-:W-:Y:S02]  /*d910*/  USHF.R.U32.HI UR38, URZ, 0x1, UR37 ;  /* 0x000000013f267899 */ /* 0x000fe40008011625 */
[----:B------:R-:W-:Y:S02]  /*d920*/  UIMAD UR39, UR11, UR39, UR43 ;  /* 0x000000270b2772a4 */ /* 0x000fe4000f8e022b */
[----:B------:R-:W-:-:S02]  /*d930*/  UIMAD UR38, UR38, UR10, URZ ;  /* 0x0000000a262672a4 */ /* 0x000fc4000f8e023f */
[----:B------:R-:W-:Y:S02]  /*d940*/  UIADD3 UR39, UR41, UR39, URZ ;  /* 0x0000002729277290 */ /* 0x000fe4000fffe03f */
[----:B------:R-:W-:Y:S02]  /*d950*/  UIMAD UR43, UR42, UR56, UR38 ;  /* 0x000000382a2b72a4 */ /* 0x000fe4000f8e0226 */
[----:B------:R-:W-:Y:S01]  /*d960*/  ULEA UR57, UR16, 0xfffffc00, 0xa ;  /* 0xfffffc0010397891 */ /* 0x000fe2000f8e503f */
[----:B------:R-:W-:Y:S01]  /*d970*/  UMOV UR38, UR40 ;  /* 0x0000002800267c82 */ /* 0x000fe20008000000 */
[----:B------:R-:W-:Y:S01]  /*d980*/  ULDC.64 UR40, c[0x0][0x3d0] ;  /* 0x0000f40000287ab9 */ /* 0x000fe20000000a00 */
[----:B------:R-:W-:Y:S02]  /*d990*/  UIMAD.WIDE.U32 UR38, UR10, UR56, UR38 ;  /* 0x000000380a2672a5 */ /* 0x000fe4000f8e0026 */
[----:B------:R-:W-:Y:S01]  /*d9a0*/  USHF.R.U32.HI UR56, URZ, 0x1, UR29 ;  /* 0x000000013f387899 */ /* 0x000fe2000801161d */
[----:B------:R-:W-:Y:S01]  /*d9b0*/  IADD3 R124, P1, R212, UR57, RZ ;  /* 0x00000039d47c7c10 */ /* 0x000fe2000ff3e0ff */
[----:B------:R-:W-:Y:S01]  /*d9c0*/  UIADD3 UR39, UR39, UR43, URZ ;  /* 0x0000002b27277290 */ /* 0x000fe2000fffe03f */
[----:B------:R-:W-:Y:S01]  /*d9d0*/  MOV R122, UR57 ;  /* 0x00000039007a7c02 */ /* 0x000fe20008000f00 */
[----:B------:R-:W-:-:S02]  /*d9e0*/  ULEA UR40, UP0, UR38, UR40, 0x3 ;  /* 0x0000002826287291 */ /* 0x000fc4000f80183f */
[----:B------:R-:W-:Y:S01]  /*d9f0*/  UIMAD UR43, UR45, UR30, URZ ;  /* 0x0000001e2d2b72a4 */ /* 0x000fe2000f8e023f */
[----:B------:R-:W-:Y:S01]  /*da00*/  LEA.HI.X.SX32 R125, R122, RZ, 0x1, P1 ;  /* 0x000000ff7a7d7211 */ /* 0x000fe200008f0eff */
[----:B------:R-:W-:Y:S02]  /*da10*/  ULEA.HI.X UR41, UR38, UR41, UR39, 0x3, UP0 ;  /* 0x0000002926297291 */ /* 0x000fe400080f1c27 */
[----:B------:R-:W-:Y:S02]  /*da20*/  UIMAD.WIDE.U32 UR38, UR11, UR30, URZ ;  /* 0x0000001e0b2672a5 */ /* 0x000fe4000f8e003f */
[----:B------:R-:W-:Y:S01]  /*da30*/  UIMAD UR43, UR11, UR31, UR43 ;  /* 0x0000001f0b2b72a4 */ /* 0x000fe2000f8e022b */
[--C-:B------:R-:W-:Y:S01]  /*da40*/  IMAD.WIDE.U32 R122, R123, UR7, R124.reuse ;  /* 0x000000077b7a7c25 */ /* 0x100fe2000f8e007c */
[----:B------:R-:W-:Y:S02]  /*da50*/  UIMAD UR56, UR56, UR10, URZ ;  /* 0x0000000a383872a4 */ /* 0x000fe4000f8e023f */
[----:B------:R-:W-:Y:S01]  /*da60*/  UIADD3 UR39, UR39, UR43, URZ ;  /* 0x0000002b27277290 */ /* 0x000fe2000fffe03f */
[----:B------:R-:W-:Y:S01]  /*da70*/  IMAD.WIDE.U32 R124, R127, UR7, R124 ;  /* 0x000000077f7c7c25 */ /* 0x000fe2000f8e007c */
[----:B------:R-:W-:-:S04]  /*da80*/  USHF.R.U64 UR43, UR28, 0x1, UR29 ;  /* 0x000000011c2b7899 */ /* 0x000fc8000800121d */
[----:B------:R-:W-:Y:S01]  /*da90*/  UIMAD.WIDE.U32 UR38, UR10, UR43, UR38 ;  /* 0x0000002b0a2672a5 */ /* 0x000fe2000f8e0026 */
[----:B------:R-:W-:Y:S01]  /*daa0*/  LEA R128, P2, R124, UR40, 0x2 ;  /* 0x000000287c807c11 */ /* 0x000fe2000f8410ff */
[----:B------:R-:W-:Y:S02]  /*dab0*/  UIMAD UR56, UR42, UR43, UR56 ;  /* 0x0000002b2a3872a4 */ /* 0x000fe4000f8e0238 */
[----:B------:R-:W-:Y:S02]  /*dac0*/  ULEA UR43, UP0, UR38, UR32, 0x3 ;  /* 0x00000020262b7291 */ /* 0x000fe4000f80183f */
[----:B------:R-:W-:Y:S02]  /*dad0*/  UIADD3 UR39, UR39, UR56, URZ ;  /* 0x0000003827277290 */ /* 0x000fe4000fffe03f */
[----:B------:R-:W-:Y:S02]  /*dae0*/  USHF.R.S32.HI UR56, URZ, 0x1f, UR7 ;  /* 0x0000001f3f387899 */ /* 0x000fe40008011407 */
[----:B------:R-:W-:Y:S01]  /*daf0*/  ULEA.HI.X UR39, UR38, UR33, UR39, 0x3, UP0 ;  /* 0x0000002126277291 */ /* 0x000fe200080f1c27 */
[----:B------:R-:W-:Y:S01]  /*db00*/  LEA R126, P1, R122, UR43, 0x2 ;  /* 0x0000002b7a7e7c11 */ /* 0x000fe2000f8210ff */
[----:B------:R-:W-:-:S02]  /*db10*/  UIMAD UR38, UR56, UR26, URZ ;  /* 0x0000001a382672a4 */ /* 0x000fc4000f8e023f */
[----:B------:R-:W-:Y:S02]  /*db20*/  UIMAD UR56, UR56, UR34, URZ ;  /* 0x00000022383872a4 */ /* 0x000fe4000f8e023f */
[----:B------:R-:W-:Y:S02]  /*db30*/  UIMAD UR38, UR7, UR27, UR38 ;  /* 0x0000001b072672a4 */ /* 0x000fe4000f8e0226 */
[----:B------:R-:W-:-:S04]  /*db40*/  UIMAD UR56, UR7, UR35, UR56 ;  /* 0x00000023073872a4 */ /* 0x000fc8000f8e0238 */
[----:B------:R-:W-:Y:S02]  /*db50*/  IADD3 R127, R123, UR38, RZ ;  /* 0x000000267b7f7c10 */ /* 0x000fe4000fffe0ff */
[----:B------:R-:W-:Y:S02]  /*db60*/  IADD3 R123, R125, UR56, RZ ;  /* 0x000000387d7b7c10 */ /* 0x000fe4000fffe0ff */
[----:B------:R-:W-:Y:S02]  /*db70*/  LEA.HI.X R127, R122, UR39, R127, 0x2, P1 ;  /* 0x000000277a7f7c11 */ /* 0x000fe400088f147f */
[----:B------:R-:W-:-:S03]  /*db80*/  LEA.HI.X R129, R124, UR41, R123, 0x2, P2 ;  /* 0x000000297c817c11 */ /* 0x000fc600090f147b */
[----:B------:R2:W-:Y:S04]  /*db90*/  REDG.E.ADD.F32.FTZ.RN.STRONG.GPU desc[UR20][R126.64], R235 ;  /* 0x000000eb7e0079a6 */ /* 0x0005e8000c10f394 */
[----:B0-----:R2:W-:Y:S02]  /*dba0*/  REDG.E.ADD.F32.FTZ.RN.STRONG.GPU desc[UR20][R128.64], R225 ;  /* 0x000000e1800079a6 */ /* 0x0015e4000c10f394 */
.L_x_13709:
[----:B------:R-:W-:Y:S05]  /*dbb0*/  BSYNC B0 ;  /* 0x0000000000007941 */ /* 0x000fea0003800000 */
.L_x_13708:
[----:B------:R-:W-:Y:S01]  /*dbc0*/  USHF.R.U32.HI UR39, URZ, 0x1, UR29 ;  /* 0x000000013f277899 */ /* 0x000fe2000801161d */
[----:B------:R-:W0:Y:S01]  /*dbd0*/  LDC.64 R122, c[0x0][0x380] ;  /* 0x0000e000ff7a7b82 */ /* 0x000e220000000a00 */
[----:B------:R-:W-:Y:S01]  /*dbe0*/  USHF.R.U64 UR38, UR28, 0x1, UR29 ;  /* 0x000000011c267899 */ /* 0x000fe2000800121d */
[----:B--2---:R-:W-:Y:S01]  /*dbf0*/  SHF.L.U32 R126, R212, 0x2, RZ ;  /* 0x00000002d47e7819 */ /* 0x004fe200000006ff */
[----:B------:R-:W-:Y:S01]  /*dc00*/  UIMAD UR39, UR39, UR10, URZ ;  /* 0x0000000a272772a4 */ /* 0x000fe2000f8e023f */
[----:B------:R-:W-:Y:S01]  /*dc10*/  SHF.R.U32.HI R212, RZ, 0x1e, R212 ;  /* 0x0000001effd47819 */ /* 0x000fe200000116d4 */
[----:B------:R-:W-:Y:S01]  /*dc20*/  USHF.R.U32.HI UR57, URZ, 0x1, UR37 ;  /* 0x000000013f397899 */ /* 0x000fe20008011625 */
[----:B------:R-:W-:Y:S01]  /*dc30*/  BSSY B0, `(.L_x_13710) ;  /* 0x0000033000007945 */ /* 0x000fe20003800000 */
[----:B------:R-:W-:Y:S01]  /*dc40*/  UIMAD.WIDE.U32 UR40, UR38, UR10, URZ ;  /* 0x0000000a262872a5 */ /* 0x000fe2000f8e003f */
[----:B------:R-:W2:Y:S01]  /*dc50*/  LDC.64 R124, c[0x0][0x360] ;  /* 0x0000d800ff7c7b82 */ /* 0x000ea20000000a00 */
[----:B------:R-:W-:Y:S01]  /*dc60*/  UIMAD UR39, UR42, UR38, UR39 ;  /* 0x000000262a2772a4 */ /* 0x000fe2000f8e0227 */
[----:B------:R-:W-:Y:S01]  /*dc70*/  FADD.FTZ R65, R149, R65 ;  /* 0x0000004195417221 */ /* 0x000fe20000010000 */
[----:B------:R-:W-:Y:S01]  /*dc80*/  USHF.R.U64 UR43, UR36, 0x1, UR37 ;  /* 0x00000001242b7899 */ /* 0x000fe20008001225 */
[----:B------:R-:W-:Y:S01]  /*dc90*/  FADD.FTZ R64, R148, R64 ;  /* 0x0000004094407221 */ /* 0x000fe20000010000 */
[----:B------:R-:W-:-:S02]  /*dca0*/  UIMAD UR57, UR57, UR10, URZ ;  /* 0x0000000a393972a4 */ /* 0x000fc4000f8e023f */
[----:B------:R-:W-:Y:S02]  /*dcb0*/  UIADD3 UR41, UR39, UR41, URZ ;  /* 0x0000002927297290 */ /* 0x000fe4000fffe03f */
[----:B------:R-:W-:Y:S02]  /*dcc0*/  UIMAD UR56, UR45, UR30, URZ ;  /* 0x0000001e2d3872a4 */ /* 0x000fe4000f8e023f */
[----:B------:R-:W-:Y:S02]  /*dcd0*/  UIMAD UR57, UR42, UR43, UR57 ;  /* 0x0000002b2a3972a4 */ /* 0x000fe4000f8e0239 */
[----:B------:R-:W-:Y:S01]  /*dce0*/  UIMAD.WIDE.U32 UR42, UR43, UR10, URZ ;  /* 0x0000000a2b2a72a5 */ /* 0x000fe2000f8e003f */
[----:B------:R-:W-:Y:S01]  /*dcf0*/  ULDC.64 UR38, c[0x0][0x370] ;  /* 0x0000dc0000267ab9 */ /* 0x000fe20000000a00 */
[----:B------:R-:W-:Y:S02]  /*dd00*/  UIMAD UR56, UR11, UR31, UR56 ;  /* 0x0000001f0b3872a4 */ /* 0x000fe4000f8e0238 */
[----:B------:R-:W-:-:S02]  /*dd10*/  UIMAD.WIDE.U32 UR40, UR11, UR30, UR40 ;  /* 0x0000001e0b2872a5 */ /* 0x000fc4000f8e0028 */
[----:B------:R-:W-:Y:S02]  /*dd20*/  UIMAD UR45, UR45, UR38, URZ ;  /* 0x000000262d2d72a4 */ /* 0x000fe4000f8e023f */
[----:B------:R-:W-:Y:S02]  /*dd30*/  UIADD3 UR43, UR57, UR43, URZ ;  /* 0x0000002b392b7290 */ /* 0x000fe4000fffe03f */
[----:B------:R-:W-:Y:S02]  /*dd40*/  UIADD3 UR56, UR56, UR41, URZ ;  /* 0x0000002938387290 */ /* 0x000fe4000fffe03f */
[----:B------:R-:W-:Y:S02]  /*dd50*/  ULEA UR57, UP0, UR40, UR32, 0x3 ;  /* 0x0000002028397291 */ /* 0x000fe4000f80183f */
[----:B------:R-:W-:Y:S02]  /*dd60*/  UIMAD UR45, UR11, UR39, UR45 ;  /* 0x000000270b2d72a4 */ /* 0x000fe4000f8e022d */
[----:B------:R-:W-:-:S02]  /*dd70*/  UIMAD.WIDE.U32 UR38, UR11, UR38, UR42 ;  /* 0x000000260b2672a5 */ /* 0x000fc4000f8e002a */
[----:B------:R-:W-:Y:S01]  /*dd80*/  ULEA.HI.X UR56, UR40, UR33, UR56, 0x3, UP0 ;  /* 0x0000002128387291 */ /* 0x000fe200080f1c38 */
[----:B------:R-:W-:Y:S01]  /*dd90*/  IADD3 R128, P1, R126, UR57, RZ ;  /* 0x000000397e807c10 */ /* 0x000fe2000ff3e0ff */
[----:B------:R-:W-:Y:S01]  /*dda0*/  UIADD3 UR42, UR6, -UR47, URZ ;  /* 0x8000002f062a7290 */ /* 0x000fe2000fffe03f */
[----:B------:R-:W-:Y:S01]  /*ddb0*/  ULDC.64 UR40, c[0x0][0x3d0] ;  /* 0x0000f40000287ab9 */ /* 0x000fe20000000a00 */
[----:B------:R-:W-:Y:S02]  /*ddc0*/  UIADD3 UR45, UR45, UR39, URZ ;  /* 0x000000272d2d7290 */ /* 0x000fe4000fffe03f */
[----:B-1----:R-:W-:Y:S01]  /*ddd0*/  IADD3.X R129, R212, UR56, RZ, P1, !PT ;  /* 0x00000038d4817c10 */ /* 0x002fe20008ffe4ff */
[----:B------:R-:W-:Y:S01]  /*dde0*/  ULEA UR40, UP0, UR38, UR40, 0x3 ;  /* 0x0000002826287291 */ /* 0x000fe2000f80183f */
[----:B------:R-:W-:Y:S01]  /*ddf0*/  ISETP.GE.AND P1, PT, R213, 0x21, PT ;  /* 0x00000021d500780c */ /* 0x000fe20003f26270 */
[----:B------:R-:W-:Y:S02]  /*de00*/  UIMAD UR42, UR42, -0x400, URZ ;  /* 0xfffffc002a2a78a4 */ /* 0x000fe4000f8e023f */
[----:B------:R-:W-:-:S02]  /*de10*/  ULEA.HI.X UR41, UR38, UR41, UR45, 0x3, UP0 ;  /* 0x0000002926297291 */ /* 0x000fc400080f1c2d */
[----:B------:R-:W-:Y:S01]  /*de20*/  IADD3 R126, P2, R126, UR40, RZ ;  /* 0x000000287e7e7c10 */ /* 0x000fe2000ff5e0ff */
[----:B------:R-:W-:Y:S01]  /*de30*/  USHF.L.U64.HI UR39, UR8, 0x2, UR9 ;  /* 0x0000000208277899 */ /* 0x000fe20008010209 */
[----:B------:R-:W-:Y:S01]  /*de40*/  MOV R227, UR42 ;  /* 0x0000002a00e37c02 */ /* 0x000fe20008000f00 */
[----:B------:R-:W-:Y:S01]  /*de50*/  USHF.L.U32 UR38, UR8, 0x2, URZ ;  /* 0x0000000208267899 */ /* 0x000fe2000800063f */
[----:B------:R-:W-:Y:S02]  /*de60*/  IADD3.X R127, R212, UR41, RZ, P2, !PT ;  /* 0x00000029d47f7c10 */ /* 0x000fe400097fe4ff */
[----:B------:R-:W-:Y:S01]  /*de70*/  MOV R225, UR42 ;  /* 0x0000002a00e17c02 */ /* 0x000fe20008000f00 */
[----:B0-----:R-:W-:Y:S02]  /*de80*/  IMAD R224, R122, UR39, RZ ;  /* 0x000000277ae07c24 */ /* 0x001fe4000f8e02ff */
[----:B------:R-:W-:-:S04]  /*de90*/  IMAD.WIDE R126, R227, 0x4, R126 ;  /* 0x00000004e37e7825 */ /* 0x000fc800078e027e */
[----:B------:R-:W-:Y:S02]  /*dea0*/  IMAD R123, R123, UR38, R224 ;  /* 0x000000267b7b7c24 */ /* 0x000fe4000f8e02e0 */
[----:B------:R-:W-:-:S04]  /*deb0*/  IMAD.WIDE.U32 R126, R122, UR38, R126 ;  /* 0x000000267a7e7c25 */ /* 0x000fc8000f8e007e */
[----:B------:R-:W-:Y:S01]  /*dec0*/  IMAD.WIDE R128, R225, 0x4, R128 ;  /* 0x00000004e1807825 */ /* 0x000fe200078e0280 */
[----:B------:R-:W-:Y:S02]  /*ded0*/  IADD3 R127, R127, R123, RZ ;  /* 0x0000007b7f7f7210 */ /* 0x000fe40007ffe0ff */
[----:B------:R0:W1:Y:S01]  /*dee0*/  LDS R123, [R150+0x2180] ;  /* 0x00218000967b7984 */ /* 0x0000620000000800 */
[C---:B--2---:R-:W-:Y:S02]  /*def0*/  IMAD R212, R124.reuse, UR39, RZ ;  /* 0x000000277cd47c24 */ /* 0x044fe4000f8e02ff */
[----:B------:R-:W-:-:S04]  /*df00*/  IMAD.WIDE.U32 R128, R124, UR38, R128 ;  /* 0x000000267c807c25 */ /* 0x000fc8000f8e0080 */
[----:B------:R-:W-:-:S05]  /*df10*/  IMAD R125, R125, UR38, R212 ;  /* 0x000000267d7d7c24 */ /* 0x000fca000f8e02d4 */
[----:B------:R-:W-:Y:S01]  /*df20*/  IADD3 R129, R129, R125, RZ ;  /* 0x0000007d81817210 */ /* 0x000fe20007ffe0ff */
[----:B0-----:R-:W-:Y:S06]  /*df30*/  @!P1 BRA `(.L_x_13711) ;  /* 0x0000000000089947 */ /* 0x001fec0003800000 */
[----:B------:R0:W-:Y:S04]  /*df40*/  REDG.E.ADD.F32.FTZ.RN.STRONG.GPU desc[UR20][R128.64+-0xf80], R181 ;  /* 0xfff080b5800079a6 */ /* 0x0001e8000c10f394 */
[----:B-1----:R0:W-:Y:S02]  /*df50*/  REDG.E.ADD.F32.FTZ.RN.STRONG.GPU desc[UR20][R126.64+-0xf80], R123 ;  /* 0xfff0807b7e0079a6 */ /* 0x0021e4000c10f394 */
.L_x_13711:
[----:B------:R-:W-:Y:S05]  /*df60*/  BSYNC B0 ;  /* 0x0000000000007941 */ /* 0x000fea0003800000 */
.L_x_13710:
[----:B------:R-:W2:Y:S01]  /*df70*/  LDS R151, [R151+0x2200] ;  /* 0x0022000097977984 */ /* 0x000ea20000000800 */
        /* <DEDUP_REMOVED lines=10> */
.L_x_13713:
[----:B------:R-:W-:Y:S05]  /*e020*/  BSYNC B0 ;  /* 0x0000000000007941 */ /* 0x000fea0003800000 */
.L_x_13712:
[----:B01----:R0:W1:Y:S01]  /*e030*/  LDS R123, [R152+0x2280] ;  /* 0x00228000987b7984 */ /* 0x0030620000000800 */
[----:B------:R-:W-:Y:S04]  /*e040*/  BSSY B0, `(.L_x_13714) ;  /* 0x0000004000007945 */ /* 0x000fe80003800000 */
[----:B------:R-:W-:Y:S05]  /*e050*/  @!P1 BRA `(.L_x_13715) ;  /* 0x0000000000089947 */ /* 0x000fea0003800000 */
[----:B------:R4:W-:Y:S04]  /*e060*/  REDG.E.ADD.F32.FTZ.RN.STRONG.GPU desc[UR20][R128.64+-0xe80], R183 ;  /* 0xfff180b7800079a6 */ /* 0x0009e8000c10f394 */
[----:B-1----:R4:W-:Y:S02]  /*e070*/  REDG.E.ADD.F32.FTZ.RN.STRONG.GPU desc[UR20][R126.64+-0xe80], R123 ;  /* 0xfff1807b7e0079a6 */ /* 0x0029e4000c10f394 */
.L_x_13715:
[----:B------:R-:W-:Y:S05]  /*e080*/  BSYNC B0 ;  /* 0x0000000000007941 */ /* 0x000fea0003800000 */
.L_x_13714:
[----:B------:R-:W0:Y:S01]  /*e090*/  LDS R153, [R153+0x2300] ;  /* 0x0023000099997984 */ /* 0x000e220000000800 */
[----:B------:R-:W-:Y:S04]  /*e0a0*/  BSSY B0, `(.L_x_13716) ;  /* 0x0000004000007945 */ /* 0x000fe80003800000 */
[----:B------:R-:W-:Y:S05]  /*e0b0*/  @!P2 BRA `(.L_x_13717) ;  /* 0x000000000008a947 */ /* 0x000fea0003800000 */
[----:B------:R1:W-:Y:S04]  /*e0c0*/  REDG.E.ADD.F32.FTZ.RN.STRONG.GPU desc[UR20][R128.64+-0xe00], R184 ;  /* 0xfff200b8800079a6 */ /* 0x0003e8000c10f394 */
[----:B0-----:R0:W-:Y:S02]  /*e0d0*/  REDG.E.ADD.F32.FTZ.RN.STRONG.GPU desc[UR20][R126.64+-0xe00], R153 ;  /* 0xfff200997e0079a6 */ /* 0x0011e4000c10f394 */
.L_x_13717:
[----:B------:R-:W-:Y:S05]  /*e0e0*/  BSYNC B0 ;  /* 0x0000000000007941 */ /* 0x000fea0003800000 */
.L_x_13716:
[----:B-1--4-:R1:W4:Y:S01]  /*e0f0*/  LDS R123, [R154+0x2380] ;  /* 0x002380009a7b7984 */ /* 0x0123220000000800 */
[----:B------:R-:W-:Y:S04]  /*e100*/  BSSY B0, `(.L_x_13718) ;  /* 0x0000004000007945 */ /* 0x000fe80003800000 */
[----:B------:R-:W-:Y:S05]  /*e110*/  @!P3 BRA `(.L_x_13719) ;  /* 0x000000000008b947 */ /* 0x000fea0003800000 */
[----:B------:R0:W-:Y:S04]  /*e120*/  REDG.E.ADD.F32.FTZ.RN.STRONG.GPU desc[UR20][R128.64+-0xd80], R185 ;  /* 0xfff280b9800079a6 */ /* 0x0001e8000c10f394 */
[----:B----4-:R4:W-:Y:S02]  /*e130*/  REDG.E.ADD.F32.FTZ.RN.STRONG.GPU desc[UR20][R126.64+-0xd80], R123 ;  /* 0xfff2807b7e0079a6 */ /* 0x0109e4000c10f394 */
.L_x_13719:
[----:B------:R-:W-:Y:S05]  /*e140*/  BSYNC B0 ;  /* 0x0000000000007941 */ /* 0x000fea0003800000 */
.L_x_13718:
[----:B------:R-:W0:Y:S01]  /*e150*/  LDS R155, [R155+0x2400] ;  /* 0x002400009b9b7984 */ /* 0x000e220000000800 */
[----:B------:R-:W-:Y:S04]  /*e160*/  BSSY B0, `(.L_x_13720) ;  /* 0x0000004000007945 */ /* 0x000fe80003800000 */
[----:B------:R-:W-:Y:S05]  /*e170*/  @!P4 BRA `(.L_x_13721) ;  /* 0x000000000008c947 */ /* 0x000fea0003800000 */
[----:B------:R1:W-:Y:S04]  /*e180*/  REDG.E.ADD.F32.FTZ.RN.STRONG.GPU desc[UR20][R128.64+-0xd00], R186 ;  /* 0xfff300ba800079a6 */ /* 0x0003e8000c10f394 */
[----:B0-----:R1:W-:Y:S02]  /*e190*/  REDG.E.ADD.F32.FTZ.RN.STRONG.GPU desc[UR20][R126.64+-0xd00], R155 ;  /* 0xfff3009b7e0079a6 */ /* 0x0013e4000c10f394 */
.L_x_13721:
[----:B------:R-:W-:Y:S05]  /*e1a0*/  BSYNC B0 ;  /* 0x0000000000007941 */ /* 0x000fea0003800000 */
.L_x_13720:
[----:B----4-:R4:W0:Y:S01]  /*e1b0*/  LDS R123, [R156+0x2480] ;  /* 0x002480009c7b7984 */ /* 0x0108220000000800 */
[----:B------:R-:W-:Y:S04]  /*e1c0*/  BSSY B0, `(.L_x_13722) ;  /* 0x0000004000007945 */ /* 0x000fe80003800000 */
[----:B------:R-:W-:Y:S05]  /*e1d0*/  @!P5 BRA `(.L_x_13723) ;  /* 0x000000000008d947 */ /* 0x000fea0003800000 */
[----:B------:R1:W-:Y:S04]  /*e1e0*/  REDG.E.ADD.F32.FTZ.RN.STRONG.GPU desc[UR20][R128.64+-0xc80], R187 ;  /* 0xfff380bb800079a6 */ /* 0x0003e8000c10f394 */
[----:B0-----:R1:W-:Y:S02]  /*e1f0*/  REDG.E.ADD.F32.FTZ.RN.STRONG.GPU desc[UR20][R126.64+-0xc80], R123 ;  /* 0xfff3807b7e0079a6 */ /* 0x0013e4000c10f394 */
.L_x_13723:
[----:B------:R-:W-:Y:S05]  /*e200*/  BSYNC B0 ;  /* 0x0000000000007941 */ /* 0x000fea0003800000 */
.L_x_13722:
        /* <DEDUP_REMOVED lines=11> */
.L_x_13725:
[----:B------:R-:W-:Y:S05]  /*e2c0*/  BSYNC B0 ;  /* 0x0000000000007941 */ /* 0x000fea0003800000 */
.L_x_13724:
[----:B01----:R0:W1:Y:S01]  /*e2d0*/  LDS R123, [R158+0x2580] ;  /* 0x002580009e7b7984 */ /* 0x0030620000000800 */
[----:B------:R-:W-:Y:S04]  /*e2e0*/  BSSY B0, `(.L_x_13726) ;  /* 0x0000004000007945 */ /* 0x000fe80003800000 */
[----:B------:R-:W-:Y:S05]  /*e2f0*/  @!P1 BRA `(.L_x_13727) ;  /* 0x0000000000089947 */ /* 0x000fea0003800000 */
[----:B------:R0:W-:Y:S04]  /*e300*/  REDG.E.ADD.F32.FTZ.RN.STRONG.GPU desc[UR20][R128.64+-0xb80], R189 ;  /* 0xfff480bd800079a6 */ /* 0x0001e8000c10f394 */
[----:B-1----:R0:W-:Y:S02]  /*e310*/  REDG.E.ADD.F32.FTZ.RN.STRONG.GPU desc[UR20][R126.64+-0xb80], R123 ;  /* 0xfff4807b7e0079a6 */ /* 0x0021e4000c10f394 */
.L_x_13727:
[----:B------:R-:W-:Y:S05]  /*e320*/  BSYNC B0 ;  /* 0x0000000000007941 */ /* 0x000fea0003800000 */
.L_x_13726:
[----:B------:R-:W0:Y:S01]  /*e330*/  LDS R159, [R159+0x2600] ;  /* 0x002600009f9f7984 */ /* 0x000e220000000800 */
[----:B------:R-:W-:Y:S04]  /*e340*/  BSSY B0, `(.L_x_13728) ;  /* 0x0000004000007945 */ /* 0x000fe80003800000 */
[----:B------:R-:W-:Y:S05]  /*e350*/  @!P2 BRA `(.L_x_13729) ;  /* 0x000000000008a947 */ /* 0x000fea0003800000 */
[----:B------:R1:W-:Y:S04]  /*e360*/  REDG.E.ADD.F32.FTZ.RN.STRONG.GPU desc[UR20][R128.64+-0xb00], R190 ;  /* 0xfff500be800079a6 */ /* 0x0003e8000c10f394 */
[----:B0-----:R0:W-:Y:S02]  /*e370*/  REDG.E.ADD.F32.FTZ.RN.STRONG.GPU desc[UR20][R126.64+-0xb00], R159 ;  /* 0xfff5009f7e0079a6 */ /* 0x0011e4000c10f394 */
.L_x_13729:
[----:B------:R-:W-:Y:S05]  /*e380*/  BSYNC B0 ;  /* 0x0000000000007941 */ /* 0x000fea0003800000 */
.L_x_13728:
[----:B01----:R0:W1:Y:S01]  /*e390*/  LDS R123, [R160+0x2680] ;  /* 0x00268000a07b7984 */ /* 0x0030620000000800 */
[----:B------:R-:W-:Y:S04]  /*e3a0*/  BSSY B0, `(.L_x_13730) ;  /* 0x0000004000007945 */ /* 0x000fe80003800000 */
[----:B------:R-:W-:Y:S05]  /*e3b0*/  @!P3 BRA `(.L_x_13731) ;  /* 0x000000000008b947 */ /* 0x000fea0003800000 */
[----:B------:R0:W-:Y:S04]  /*e3c0*/  REDG.E.ADD.F32.FTZ.RN.STRONG.GPU desc[UR20][R128.64+-0xa80], R191 ;  /* 0xfff580bf800079a6 */ /* 0x0001e8000c10f394 */
[----:B-1----:R0:W-:Y:S02]  /*e3d0*/  REDG.E.ADD.F32.FTZ.RN.STRONG.GPU desc[UR20][R126.64+-0xa80], R123 ;  /* 0xfff5807b7e0079a6 */ /* 0x0021e4000c10f394 */
.L_x_13731:
[----:B------:R-:W-:Y:S05]  /*e3e0*/  BSYNC B0 ;  /* 0x0000000000007941 */ /* 0x000fea0003800000 */
.L_x_13730:
[----:B------:R-:W0:Y:S01]  /*e3f0*/  LDS R161, [R161+0x2700] ;  /* 0x00270000a1a17984 */ /* 0x000e220000000800 */
[----:B------:R-:W-:Y:S04]  /*e400*/  BSSY B0, `(.L_x_13732) ;  /* 0x0000004000007945 */ /* 0x000fe80003800000 */
[----:B------:R-:W-:Y:S05]  /*e410*/  @!P4 BRA `(.L_x_13733) ;  /* 0x000000000008c947 */ /* 0x000fea0003800000 */
[----:B------:R1:W-:Y:S04]  /*e420*/  REDG.E.ADD.F32.FTZ.RN.STRONG.GPU desc[UR20][R128.64+-0xa00], R192 ;  /* 0xfff600c0800079a6 */ /* 0x0003e8000c10f394 */
[----:B0-----:R0:W-:Y:S02]  /*e430*/  REDG.E.ADD.F32.FTZ.RN.STRONG.GPU desc[UR20][R126.64+-0xa00], R161 ;  /* 0xfff600a17e0079a6 */ /* 0x0011e4000c10f394 */
.L_x_13733:
[----:B------:R-:W-:Y:S05]  /*e440*/  BSYNC B0 ;  /* 0x0000000000007941 */ /* 0x000fea0003800000 */
.L_x_13732:
[----:B01----:R0:W1:Y:S01]  /*e450*/  LDS R123, [R162+0x2780] ;  /* 0x00278000a27b7984 */ /* 0x0030620000000800 */
[----:B------:R-:W-:Y:S04]  /*e460*/  BSSY B0, `(.L_x_13734) ;  /* 0x0000004000007945 */ /* 0x000fe80003800000 */
[----:B------:R-:W-:Y:S05]  /*e470*/  @!P5 BRA `(.L_x_13735) ;  /* 0x000000000008d947 */ /* 0x000fea0003800000 */
[----:B------:R0:W-:Y:S04]  /*e480*/  REDG.E.ADD.F32.FTZ.RN.STRONG.GPU desc[UR20][R128.64+-0x980], R193 ;  /* 0xfff680c1800079a6 */ /* 0x0001e8000c10f394 */
[----:B-1----:R0:W-:Y:S02]  /*e490*/  REDG.E.ADD.F32.FTZ.RN.STRONG.GPU desc[UR20][R126.64+-0x980], R123 ;  /* 0xfff6807b7e0079a6 */ /* 0x0021e4000c10f394 */
.L_x_13735:
[----:B------:R-:W-:Y:S05]  /*e4a0*/  BSYNC B0 ;  /* 0x0000000000007941 */ /* 0x000fea0003800000 */
.L_x_13734:
        /* <DEDUP_REMOVED lines=11> */
.L_x_13737:
[----:B------:R-:W-:Y:S05]  /*e560*/  BSYNC B0 ;  /* 0x0000000000007941 */ /* 0x000fea0003800000 */
.L_x_13736:
[----:B01----:R0:W1:Y:S01]  /*e570*/  LDS R123, [R164+0x2880] ;  /* 0x00288000a47b7984 */ /* 0x0030620000000800 */
[----:B------:R-:W-:Y:S04]  /*e580*/  BSSY B0, `(.L_x_13738) ;  /* 0x0000004000007945 */ /* 0x000fe80003800000 */
[----:B------:R-:W-:Y:S05]  /*e590*/  @!P1 BRA `(.L_x_13739) ;  /* 0x0000000000089947 */ /* 0x000fea0003800000 */
[----:B------:R0:W-:Y:S04]  /*e5a0*/  REDG.E.ADD.F32.FTZ.RN.STRONG.GPU desc[UR20][R128.64+-0x880], R195 ;  /* 0xfff780c3800079a6 */ /* 0x0001e8000c10f394 */
[----:B-1----:R0:W-:Y:S02]  /*e5b0*/  REDG.E.ADD.F32.FTZ.RN.STRONG.GPU desc[UR20][R126.64+-0x880], R123 ;  /* 0xfff7807b7e0079a6 */ /* 0x0021e4000c10f394 */
.L_x_13739:
[----:B------:R-:W-:Y:S05]  /*e5c0*/  BSYNC B0 ;  /* 0x0000000000007941 */ /* 0x000fea0003800000 */
.L_x_13738:
[----:B------:R-:W0:Y:S01]  /*e5d0*/  LDS R165, [R165+0x2900] ;  /* 0x00290000a5a57984 */ /* 0x000e220000000800 */
[----:B------:R-:W-:Y:S04]  /*e5e0*/  BSSY B0, `(.L_x_13740) ;  /* 0x0000004000007945 */ /* 0x000fe80003800000 */
[----:B------:R-:W-:Y:S05]  /*e5f0*/  @!P2 BRA `(.L_x_13741) ;  /* 0x000000000008a947 */ /* 0x000fea0003800000 */
[----:B------:R1:W-:Y:S04]  /*e600*/  REDG.E.ADD.F32.FTZ.RN.STRONG.GPU desc[UR20][R128.64+-0x800], R196 ;  /* 0xfff800c4800079a6 */ /* 0x0003e8000c10f394 */
[----:B0-----:R0:W-:Y:S02]  /*e610*/  REDG.E.ADD.F32.FTZ.RN.STRONG.GPU desc[UR20][R126.64+-0x800], R165 ;  /* 0xfff800a57e0079a6 */ /* 0x0011e4000c10f394 */
.L_x_13741:
[----:B------:R-:W-:Y:S05]  /*e620*/  BSYNC B0 ;  /* 0x0000000000007941 */ /* 0x000fea0003800000 */
.L_x_13740:
[----:B01----:R0:W1:Y:S01]  /*e630*/  LDS R123, [R166+0x2980] ;  /* 0x00298000a67b7984 */ /* 0x0030620000000800 */
[----:B------:R-:W-:Y:S04]  /*e640*/  BSSY B0, `(.L_x_13742) ;  /* 0x0000004000007945 */ /* 0x000fe80003800000 */
[----:B------:R-:W-:Y:S05]  /*e650*/  @!P3 BRA `(.L_x_13743) ;  /* 0x000000000008b947 */ /* 0x000fea0003800000 */
[----:B------:R0:W-:Y:S04]  /*e660*/  REDG.E.ADD.F32.FTZ.RN.STRONG.GPU desc[UR20][R128.64+-0x780], R197 ;  /* 0xfff880c5800079a6 */ /* 0x0001e8000c10f394 */
[----:B-1----:R0:W-:Y:S02]  /*e670*/  REDG.E.ADD.F32.FTZ.RN.STRONG.GPU desc[UR20][R126.64+-0x780], R123 ;  /* 0xfff8807b7e0079a6 */ /* 0x0021e4000c10f394 */
.L_x_13743:
[----:B------:R-:W-:Y:S05]  /*e680*/  BSYNC B0 ;  /* 0x0000000000007941 */ /* 0x000fea0003800000 */
.L_x_13742:
[----:B------:R-:W0:Y:S01]  /*e690*/  LDS R167, [R167+0x2a00] ;  /* 0x002a0000a7a77984 */ /* 0x000e220000000800 */
[----:B------:R-:W-:Y:S04]  /*e6a0*/  BSSY B0, `(.L_x_13744) ;  /* 0x0000004000007945 */ /* 0x000fe80003800000 */
[----:B------:R-:W-:Y:S05]  /*e6b0*/  @!P4 BRA `(.L_x_13745) ;  /* 0x000000000008c947 */ /* 0x000fea0003800000 */
[----:B------:R1:W-:Y:S04]  /*e6c0*/  REDG.E.ADD.F32.FTZ.RN.STRONG.GPU desc[UR20][R128.64+-0x700], R198 ;  /* 0xfff900c6800079a6 */ /* 0x0003e8000c10f394 */
[----:B0-----:R0:W-:Y:S02]  /*e6d0*/  REDG.E.ADD.F32.FTZ.RN.STRONG.GPU desc[UR20][R126.64+-0x700], R167 ;  /* 0xfff900a77e0079a6 */ /* 0x0011e4000c10f394 */
.L_x_13745:
[----:B------:R-:W-:Y:S05]  /*e6e0*/  BSYNC B0 ;  /* 0x0000000000007941 */ /* 0x000fea0003800000 */
.L_x_13744:
[----:B01----:R0:W1:Y:S01]  /*e6f0*/  LDS R123, [R168+0x2a80] ;  /* 0x002a8000a87b7984 */ /* 0x0030620000000800 */
[----:B------:R-:W-:Y:S04]  /*e700*/  BSSY B0, `(.L_x_13746) ;  /* 0x0000004000007945 */ /* 0x000fe80003800000 */
[----:B------:R-:W-:Y:S05]  /*e710*/  @!P5 BRA `(.L_x_13747) ;  /* 0x000000000008d947 */ /* 0x000fea0003800000 */
[----:B------:R0:W-:Y:S04]  /*e720*/  REDG.E.ADD.F32.FTZ.RN.STRONG.GPU desc[UR20][R128.64+-0x680], R199 ;  /* 0xfff980c7800079a6 */ /* 0x0001e8000c10f394 */
[----:B-1----:R0:W-:Y:S02]  /*e730*/  REDG.E.ADD.F32.FTZ.RN.STRONG.GPU desc[UR20][R126.64+-0x680], R123 ;  /* 0xfff9807b7e0079a6 */ /* 0x0021e4000c10f394 */
.L_x_13747:
[----:B------:R-:W-:Y:S05]  /*e740*/  BSYNC B0 ;  /* 0x0000000000007941 */ /* 0x000fea0003800000 */
.L_x_13746:
        /* <DEDUP_REMOVED lines=11> */
.L_x_13749:
[----:B------:R-:W-:Y:S05]  /*e800*/  BSYNC B0 ;  /* 0x0000000000007941 */ /* 0x000fea0003800000 */
.L_x_13748:
[----:B01----:R0:W1:Y:S01]  /*e810*/  LDS R123, [R170+0x2b80] ;  /* 0x002b8000aa7b7984 */ /* 0x0030620000000800 */
[----:B------:R-:W-:Y:S04]  /*e820*/  BSSY B0, `(.L_x_13750) ;  /* 0x0000004000007945 */ /* 0x000fe80003800000 */
[----:B------:R-:W-:Y:S05]  /*e830*/  @!P1 BRA `(.L_x_13751) ;  /* 0x0000000000089947 */ /* 0x000fea0003800000 */
[----:B------:R0:W-:Y:S04]  /*e840*/  REDG.E.ADD.F32.FTZ.RN.STRONG.GPU desc[UR20][R128.64+-0x580], R201 ;  /* 0xfffa80c9800079a6 */ /* 0x0001e8000c10f394 */
[----:B-1----:R0:W-:Y:S02]  /*e850*/  REDG.E.ADD.F32.FTZ.RN.STRONG.GPU desc[UR20][R126.64+-0x580], R123 ;  /* 0xfffa807b7e0079a6 */ /* 0x0021e4000c10f394 */
.L_x_13751:
[----:B------:R-:W-:Y:S05]  /*e860*/  BSYNC B0 ;  /* 0x0000000000007941 */ /* 0x000fea0003800000 */
.L_x_13750:
[----:B------:R-:W0:Y:S01]  /*e870*/  LDS R171, [R171+0x2c00] ;  /* 0x002c0000abab7984 */ /* 0x000e220000000800 */
[----:B------:R-:W-:Y:S04]  /*e880*/  BSSY B0, `(.L_x_13752) ;  /* 0x0000004000007945 */ /* 0x000fe80003800000 */
[----:B------:R-:W-:Y:S05]  /*e890*/  @!P2 BRA `(.L_x_13753) ;  /* 0x000000000008a947 */ /* 0x000fea0003800000 */
[----:B------:R1:W-:Y:S04]  /*e8a0*/  REDG.E.ADD.F32.FTZ.RN.STRONG.GPU desc[UR20][R128.64+-0x500], R202 ;  /* 0xfffb00ca800079a6 */ /* 0x0003e8000c10f394 */
[----:B0-----:R0:W-:Y:S02]  /*e8b0*/  REDG.E.ADD.F32.FTZ.RN.STRONG.GPU desc[UR20][R126.64+-0x500], R171 ;  /* 0xfffb00ab7e0079a6 */ /* 0x0011e4000c10f394 */
.L_x_13753:
[----:B------:R-:W-:Y:S05]  /*e8c0*/  BSYNC B0 ;  /* 0x0000000000007941 */ /* 0x000fea0003800000 */
.L_x_13752:
[----:B01----:R0:W1:Y:S01]  /*e8d0*/  LDS R123, [R172+0x2c80] ;  /* 0x002c8000ac7b7984 */ /* 0x0030620000000800 */
[----:B------:R-:W-:Y:S04]  /*e8e0*/  BSSY B0, `(.L_x_13754) ;  /* 0x0000004000007945 */ /* 0x000fe80003800000 */
[----:B------:R-:W-:Y:S05]  /*e8f0*/  @!P3 BRA `(.L_x_13755) ;  /* 0x000000000008b947 */ /* 0x000fea0003800000 */
[----:B------:R0:W-:Y:S04]  /*e900*/  REDG.E.ADD.F32.FTZ.RN.STRONG.GPU desc[UR20][R128.64+-0x480], R203 ;  /* 0xfffb80cb800079a6 */ /* 0x0001e8000c10f394 */
[----:B-1----:R0:W-:Y:S02]  /*e910*/  REDG.E.ADD.F32.FTZ.RN.STRONG.GPU desc[UR20][R126.64+-0x480], R123 ;  /* 0xfffb807b7e0079a6 */ /* 0x0021e4000c10f394 */
.L_x_13755:
[----:B------:R-:W-:Y:S05]  /*e920*/  BSYNC B0 ;  /* 0x0000000000007941 */ /* 0x000fea0003800000 */
.L_x_13754:
[----:B------:R-:W0:Y:S01]  /*e930*/  LDS R173, [R173+0x2d00] ;  /* 0x002d0000adad7984 */ /* 0x000e220000000800 */
[----:B------:R-:W-:Y:S04]  /*e940*/  BSSY B0, `(.L_x_13756) ;  /* 0x0000004000007945 */ /* 0x000fe80003800000 */
[----:B------:R-:W-:Y:S05]  /*e950*/  @!P4 BRA `(.L_x_13757) ;  /* 0x000000000008c947 */ /* 0x000fea0003800000 */
[----:B------:R1:W-:Y:S04]  /*e960*/  REDG.E.ADD.F32.FTZ.RN.STRONG.GPU desc[UR20][R128.64+-0x400], R204 ;  /* 0xfffc00cc800079a6 */ /* 0x0003e8000c10f394 */
[----:B0-----:R0:W-:Y:S02]  /*e970*/  REDG.E.ADD.F32.FTZ.RN.STRONG.GPU desc[UR20][R126.64+-0x400], R173 ;  /* 0xfffc00ad7e0079a6 */ /* 0x0011e4000c10f394 */
.L_x_13757:
[----:B------:R-:W-:Y:S05]  /*e980*/  BSYNC B0 ;  /* 0x0000000000007941 */ /* 0x000fea0003800000 */
.L_x_13756:
[----:B01----:R0:W1:Y:S01]  /*e990*/  LDS R123, [R174+0x2d80] ;  /* 0x002d8000ae7b7984 */ /* 0x0030620000000800 */
[----:B------:R-:W-:Y:S04]  /*e9a0*/  BSSY B0, `(.L_x_13758) ;  /* 0x0000004000007945 */ /* 0x000fe80003800000 */
[----:B------:R-:W-:Y:S05]  /*e9b0*/  @!P5 BRA `(.L_x_13759) ;  /* 0x000000000008d947 */ /* 0x000fea0003800000 */
[----:B------:R0:W-:Y:S04]  /*e9c0*/  REDG.E.ADD.F32.FTZ.RN.STRONG.GPU desc[UR20][R128.64+-0x380], R205 ;  /* 0xfffc80cd800079a6 */ /* 0x0001e8000c10f394 */
[----:B-1----:R0:W-:Y:S02]  /*e9d0*/  REDG.E.ADD.F32.FTZ.RN.STRONG.GPU desc[UR20][R126.64+-0x380], R123 ;  /* 0xfffc807b7e0079a6 */ /* 0x0021e4000c10f394 */
.L_x_13759:
[----:B------:R-:W-:Y:S05]  /*e9e0*/  BSYNC B0 ;  /* 0x0000000000007941 */ /* 0x000fea0003800000 */
.L_x_13758:
        /* <DEDUP_REMOVED lines=11> */
.L_x_13761:
[----:B------:R-:W-:Y:S05]  /*eaa0*/  BSYNC B0 ;  /* 0x0000000000007941 */ /* 0x000fea0003800000 */
.L_x_13760:
[----:B01----:R0:W1:Y:S01]  /*eab0*/  LDS R123, [R176+0x2e80] ;  /* 0x002e8000b07b7984 */ /* 0x0030620000000800 */
[----:B------:R-:W-:Y:S04]  /*eac0*/  BSSY B0, `(.L_x_13762) ;  /* 0x0000004000007945 */ /* 0x000fe80003800000 */
[----:B------:R-:W-:Y:S05]  /*ead0*/  @!P1 BRA `(.L_x_13763) ;  /* 0x0000000000089947 */ /* 0x000fea0003800000 */
[----:B------:R0:W-:Y:S04]  /*eae0*/  REDG.E.ADD.F32.FTZ.RN.STRONG.GPU desc[UR20][R128.64+-0x280], R207 ;  /* 0xfffd80cf800079a6 */ /* 0x0001e8000c10f394 */
[----:B-1----:R0:W-:Y:S02]  /*eaf0*/  REDG.E.ADD.F32.FTZ.RN.STRONG.GPU desc[UR20][R126.64+-0x280], R123 ;  /* 0xfffd807b7e0079a6 */ /* 0x0021e4000c10f394 */
.L_x_13763:
[----:B------:R-:W-:Y:S05]  /*eb00*/  BSYNC B0 ;  /* 0x0000000000007941 */ /* 0x000fea0003800000 */
.L_x_13762:
[----:B------:R-:W0:Y:S01]  /*eb10*/  LDS R177, [R177+0x2f00] ;  /* 0x002f0000b1b17984 */ /* 0x000e220000000800 */
[----:B------:R-:W-:Y:S04]  /*eb20*/  BSSY B0, `(.L_x_13764) ;  /* 0x0000004000007945 */ /* 0x000fe80003800000 */
[----:B------:R-:W-:Y:S05]  /*eb30*/  @!P2 BRA `(.L_x_13765) ;  /* 0x000000000008a947 */ /* 0x000fea0003800000 */
[----:B------:R1:W-:Y:S04]  /*eb40*/  REDG.E.ADD.F32.FTZ.RN.STRONG.GPU desc[UR20][R128.64+-0x200], R208 ;  /* 0xfffe00d0800079a6 */ /* 0x0003e8000c10f394 */
[----:B0-----:R0:W-:Y:S02]  /*eb50*/  REDG.E.ADD.F32.FTZ.RN.STRONG.GPU desc[UR20][R126.64+-0x200], R177 ;  /* 0xfffe00b17e0079a6 */ /* 0x0011e4000c10f394 */
.L_x_13765:
[----:B------:R-:W-:Y:S05]  /*eb60*/  BSYNC B0 ;  /* 0x0000000000007941 */ /* 0x000fea0003800000 */
.L_x_13764:
[----:B01----:R0:W1:Y:S01]  /*eb70*/  LDS R123, [R178+0x2f80] ;  /* 0x002f8000b27b7984 */ /* 0x0030620000000800 */
[----:B------:R-:W-:Y:S04]  /*eb80*/  BSSY B0, `(.L_x_13766) ;  /* 0x0000004000007945 */ /* 0x000fe80003800000 */
[----:B------:R-:W-:Y:S05]  /*eb90*/  @!P3 BRA `(.L_x_13767) ;  /* 0x000000000008b947 */ /* 0x000fea0003800000 */
[----:B------:R0:W-:Y:S04]  /*eba0*/  REDG.E.ADD.F32.FTZ.RN.STRONG.GPU desc[UR20][R128.64+-0x180], R209 ;  /* 0xfffe80d1800079a6 */ /* 0x0001e8000c10f394 */
[----:B-1----:R0:W-:Y:S02]  /*ebb0*/  REDG.E.ADD.F32.FTZ.RN.STRONG.GPU desc[UR20][R126.64+-0x180], R123 ;  /* 0xfffe807b7e0079a6 */ /* 0x0021e4000c10f394 */
.L_x_13767:
[----:B------:R-:W-:Y:S05]  /*ebc0*/  BSYNC B0 ;  /* 0x0000000000007941 */ /* 0x000fea0003800000 */
.L_x_13766:
[----:B------:R-:W0:Y:S01]  /*ebd0*/  LDS R179, [R179+0x3000] ;  /* 0x00300000b3b37984 */ /* 0x000e220000000800 */
[----:B------:R-:W-:Y:S04]  /*ebe0*/  BSSY B0, `(.L_x_13768) ;  /* 0x0000004000007945 */ /* 0x000fe80003800000 */
[----:B------:R-:W-:Y:S05]  /*ebf0*/  @!P4 BRA `(.L_x_13769) ;  /* 0x000000000008c947 */ /* 0x000fea0003800000 */
[----:B------:R1:W-:Y:S04]  /*ec00*/  REDG.E.ADD.F32.FTZ.RN.STRONG.GPU desc[UR20][R128.64+-0x100], R210 ;  /* 0xffff00d2800079a6 */ /* 0x0003e8000c10f394 */
[----:B0-----:R0:W-:Y:S02]  /*ec10*/  REDG.E.ADD.F32.FTZ.RN.STRONG.GPU desc[UR20][R126.64+-0x100], R179 ;  /* 0xffff00b37e0079a6 */ /* 0x0011e4000c10f394 */
.L_x_13769:
[----:B------:R-:W-:Y:S05]  /*ec20*/  BSYNC B0 ;  /* 0x0000000000007941 */ /* 0x000fea0003800000 */
.L_x_13768:
[----:B01----:R0:W1:Y:S01]  /*ec30*/  LDS R123, [R180+0x3080] ;  /* 0x00308000b47b7984 */ /* 0x0030620000000800 */
[----:B------:R-:W-:Y:S04]  /*ec40*/  BSSY B0, `(.L_x_13770) ;  /* 0x0000004000007945 */ /* 0x000fe80003800000 */
[----:B------:R-:W-:Y:S05]  /*ec50*/  @!P5 BRA `(.L_x_13771) ;  /* 0x000000000008d947 */ /* 0x000fea0003800000 */
[----:B------:R0:W-:Y:S04]  /*ec60*/  REDG.E.ADD.F32.FTZ.RN.STRONG.GPU desc[UR20][R128.64+-0x80], R211 ;  /* 0xffff80d3800079a6 */ /* 0x0001e8000c10f394 */
[----:B-1----:R0:W-:Y:S02]  /*ec70*/  REDG.E.ADD.F32.FTZ.RN.STRONG.GPU desc[UR20][R126.64+-0x80], R123 ;  /* 0xffff807b7e0079a6 */ /* 0x0021e4000c10f394 */
.L_x_13771:
[----:B------:R-:W-:Y:S05]  /*ec80*/  BSYNC B0 ;  /* 0x0000000000007941 */ /* 0x000fea0003800000 */
.L_x_13770:
[----:B01----:R-:W0:Y:S01]  /*ec90*/  SHFL.DOWN PT, R123, R64, 0x1, 0x1f ;  /* 0x08201f00407b7f89 */ /* 0x003e2200000e0000 */
[----:B------:R-:W-:Y:S01]  /*eca0*/  ISETP.GT.AND P1, PT, R119, 0x1e, PT ;  /* 0x0000001e7700780c */ /* 0x000fe20003f24270 */
[----:B------:R-:W-:Y:S01]  /*ecb0*/  FMUL.FTZ R19, R19, R66 ;  /* 0x0000004213137220 */ /* 0x000fe20000410000 */
[----:B------:R-:W-:Y:S01]  /*ecc0*/  FMUL.FTZ R145, R145, R214 ;  /* 0x000000d691917220 */ /* 0x000fe20000410000 */
[----:B------:R-:W1:Y:S01]  /*ecd0*/  SHFL.DOWN PT, R122, R65, 0x1, 0x1f ;  /* 0x08201f00417a7f89 */ /* 0x000e6200000e0000 */
[----:B------:R-:W-:Y:S01]  /*ece0*/  ISETP.NE.AND P2, PT, R119, RZ, PT ;  /* 0x000000ff7700720c */ /* 0x000fe20003f45270 */
[----:B------:R-:W-:Y:S01]  /*ecf0*/  FFMA.FTZ R19, R20, R67, R19 ;  /* 0x0000004314137223 */ /* 0x000fe20000010013 */
        /* <DEDUP_REMOVED lines=10> */
[-C--:B------:R-:W-:Y:S01]  /*eda0*/  FFMA.FTZ R60, R84, R19.reuse, R60 ;  /* 0x00000013543c7223 */ /* 0x080fe2000001003c */
        /* <DEDUP_REMOVED lines=22> */
[----:B------:R-:W-:Y:S01]  /*ef10*/  FADD.FTZ R39, R139, R39 ;  /* 0x000000278b277221 */ /* 0x000fe20000010000 */
        /* <DEDUP_REMOVED lines=40> */
.L_x_13773:
[----:B------:R-:W-:Y:S05]  /*f1a0*/  BSYNC B0 ;  /* 0x0000000000007941 */ /* 0x000fea0003800000 */
.L_x_13772:
[----:B------:R-:W-:Y:S02]  /*f1b0*/  UIADD3 UR7, UR7, 0x1, URZ ;  /* 0x0000000107077890 */ /* 0x000fe4000fffe03f */
[----:B------:R-:W-:Y:S02]  /*f1c0*/  UIADD3 UR8, UP1, UR8, 0x1, URZ ;  /* 0x0000000108087890 */ /* 0x000fe4000ff3e03f */
[----:B------:R-:W-:Y:S02]  /*f1d0*/  UISETP.GE.AND UP0, UPT, UR7, UR54, UPT ;  /* 0x000000360700728c */ /* 0x000fe4000bf06270 */
[----:B------:R-:W-:-:S04]  /*f1e0*/  UIADD3.X UR9, URZ, UR9, URZ, UP1, !UPT ;  /* 0x000000093f097290 */ /* 0x000fc80008ffe43f */
[----:B------:R-:W-:-:S13]  /*f1f0*/  PLOP3.LUT P1, PT, PT, PT, UP0, 0x80, 0x0 ;  /* 0x000000000000781c */ /* 0x000fda0003f2f008 */
[----:B------:R-:W-:Y:S05]  /*f200*/  @!P1 BRA `(.L_x_13774) ;  /* 0xffffff6000989947 */ /* 0x000fea000383ffff */
.L_x_13695:
        /* <DEDUP_REMOVED lines=37> */
[----:B-----5:R-:W-:-:S03]  /*f460*/  MOV R4, UR17 ;  /* 0x0000001100047c02 */ /* 0x020fc60008000f00 */
        /* <DEDUP_REMOVED lines=53> */
.L_x_13776:
[----:B------:R-:W-:Y:S05]  /*f7c0*/  BSYNC B0 ;  /* 0x0000000000007941 */ /* 0x000fea0003800000 */
.L_x_13775:
[----:B------:R-:W5:Y:S01]  /*f7d0*/  LDL.LU R18, [R1+0xc] ;  /* 0x00000c0001127983 */ /* 0x000f620000300800 */
[----:B------:R-:W-:Y:S01]  /*f7e0*/  ULDC UR25, c[0x0][0x224] ;  /* 0x0000890000197ab9 */ /* 0x000fe20000000800 */
[----:B------:R-:W-:Y:S01]  /*f7f0*/  ULDC.64 UR8, c[0x0][0x390] ;  /* 0x0000e40000087ab9 */ /* 0x000fe20000000a00 */
[----:B------:R-:W-:Y:S01]  /*f800*/  UIADD3 UR28, UR6, -UR25, URZ ;  /* 0x80000019061c7290 */ /* 0x000fe2000fffe03f */
[C---:B------:R-:W-:Y:S01]  /*f810*/  LOP3.LUT R57, R87.reuse, 0x20, RZ, 0xfc, !PT ;  /* 0x0000002057397812 */ /* 0x040fe200078efcff */
[----:B------:R-:W-:Y:S01]  /*f820*/  BSSY B0, `(.L_x_13777) ;  /* 0x0000099000007945 */ /* 0x000fe20003800000 */
[----:B------:R-:W-:Y:S01]  /*f830*/  UMOV UR25, UR19 ;  /* 0x0000001300197c82 */ /* 0x000fe20008000000 */
[----:B------:R-:W-:Y:S01]  /*f840*/  UIMAD UR30, UR28, -0x200, URZ ;  /* 0xfffffe001c1e78a4 */ /* 0x000fe2000f8e023f */
[C---:B------:R-:W-:Y:S01]  /*f850*/  LOP3.LUT R59, R87.reuse, 0x40, RZ, 0xfc, !PT ;  /* 0x00000040573b7812 */ /* 0x040fe200078efcff */
[----:B------:R-:W-:Y:S01]  /*f860*/  UIMAD.WIDE.U32 UR24, UR46, UR8, UR24 ;  /* 0x000000082e1872a5 */ /* 0x000fe2000f8e0018 */
[----:B------:R-:W-:Y:S01]  /*f870*/  LOP3.LUT R67, R87, 0xc0, RZ, 0xfc, !PT ;  /* 0x000000c057437812 */ /* 0x000fe200078efcff */
[----:B------:R-:W-:Y:S01]  /*f880*/  UIMAD UR8, UR7, UR8, URZ ;  /* 0x00000008070872a4 */ /* 0x000fe2000f8e023f */
[-C--:B------:R-:W-:Y:S01]  /*f890*/  ISETP.GE.AND P1, PT, R57, R0.reuse, PT ;  /* 0x000000003900720c */ /* 0x080fe20003f26270 */
[----:B------:R-:W-:Y:S01]  /*f8a0*/  UIADD3 UR28, UP0, UR30, UR24, URZ ;  /* 0x000000181e1c7290 */ /* 0x000fe2000ff1e03f */
[----:B------:R-:W-:Y:S01]  /*f8b0*/  ISETP.GE.AND P5, PT, R67, R0, PT ;  /* 0x000000004300720c */ /* 0x000fe20003fa6270 */
[----:B------:R-:W-:Y:S01]  /*f8c0*/  UIMAD UR19, UR46, UR9, UR8 ;  /* 0x000000092e1372a4 */ /* 0x000fe2000f8e0208 */
[C---:B------:R-:W-:Y:S01]  /*f8d0*/  LOP3.LUT R61, R87.reuse, 0x60, RZ, 0xfc, !PT ;  /* 0x00000060573d7812 */ /* 0x040fe200078efcff */
[----:B------:R-:W-:Y:S01]  /*f8e0*/  USHF.R.S32.HI UR24, URZ, 0x1f, UR30 ;  /* 0x0000001f3f187899 */ /* 0x000fe2000801141e */
[C---:B------:R-:W-:Y:S01]  /*f8f0*/  LOP3.LUT R63, R87.reuse, 0x80, RZ, 0xfc, !PT ;  /* 0x00000080573f7812 */ /* 0x040fe200078efcff */
[----:B------:R-:W-:Y:S01]  /*f900*/  ULDC.64 UR8, c[0x0][0x3e0] ;  /* 0x0000f80000087ab9 */ /* 0x000fe20000000a00 */
[----:B0-----:R-:W-:Y:S01]  /*f910*/  MOV R6, UR28 ;  /* 0x0000001c00067c02 */ /* 0x001fe20008000f00 */
[----:B------:R-:W-:Y:S01]  /*f920*/  UIADD3.X UR25, UR24, UR19, UR25, UP0, !UPT ;  /* 0x0000001318197290 */ /* 0x000fe200087fe419 */
[----:B------:R-:W-:-:S02]  /*f930*/  LEA R4, P0, R87, UR8, 0x1 ;  /* 0x0000000857047c11 */ /* 0x000fc4000f8008ff */
[C---:B------:R-:W-:Y:S02]  /*f940*/  LOP3.LUT R65, R87.reuse, 0xa0, RZ, 0xfc, !PT ;  /* 0x000000a057417812 */ /* 0x040fe400078efcff */
[C---:B------:R-:W-:Y:S01]  /*f950*/  LEA.HI.X R5, R87.reuse, UR9, R8, 0x1, P0 ;  /* 0x0000000957057c11 */ /* 0x040fe200080f0c08 */
[----:B------:R-:W-:Y:S01]  /*f960*/  UIMAD.WIDE.U32 UR8, UR10, UR26, URZ ;  /* 0x0000001a0a0872a5 */ /* 0x000fe2000f8e003f */
[C---:B------:R-:W-:Y:S02]  /*f970*/  LEA R4, P0, R6.reuse, R4, 0x1 ;  /* 0x0000000406047211 */ /* 0x040fe400078008ff */
[----:B------:R-:W-:Y:S02]  /*f980*/  MOV R7, UR25 ;  /* 0x0000001900077c02 */ /* 0x000fe40008000f00 */
        /* <DEDUP_REMOVED lines=48> */
[----:B------:R-:W-:Y:S01]  /*fc90*/  STS.U16 [R102+0x1e], R16 ;  /* 0x00001e1066007388 */ /* 0x000fe20000000400 */
[----:B-----5:R-:W-:Y:S01]  /*fca0*/  FADD.FTZ R7, R33, R18 ;  /* 0x0000001221077221 */ /* 0x020fe20000010000 */
        /* <DEDUP_REMOVED lines=15> */
[----:B------:R-:W-:-:S02]  /*fda0*/  PRMT R10, R0, 0x7610, R10 ;  /* 0x00007610000a7816 */ /* 0x000fc4000000000a */
[----:B0-----:R-:W-:Y:S01]  /*fdb0*/  PRMT R6, R0, 0x7632, R6 ;  /* 0x0000763200067816 */ /* 0x001fe20000000006 */
[----:B------:R-:W-:Y:S01]  /*fdc0*/  STS.U16 [R102+0x8], R37 ;  /* 0x0000082566007388 */ /* 0x000fe20000000400 */
[----:B------:R-:W-:Y:S01]  /*fdd0*/  F2FP.BF16.F32.PACK_AB R0, R46, R45 ;  /* 0x0000002d2e00723e */ /* 0x000fe200000010ff */
[----:B------:R-:W-:Y:S01]  /*fde0*/  FADD.FTZ R39, R38, R39 ;  /* 0x0000002726277221 */ /* 0x000fe20000010000 */
[----:B------:R-:W-:Y:S01]  /*fdf0*/  PRMT R9, R37, 0x7632, R9 ;  /* 0x0000763225097816 */ /* 0x000fe20000000009 */
[----:B------:R0:W-:Y:S01]  /*fe00*/  STS.U16 [R102+0xc], R10 ;  /* 0x00000c0a66007388 */ /* 0x0001e20000000400 */
[----:B-1----:R-:W-:Y:S01]  /*fe10*/  PRMT R51, R5, 0x7632, R51 ;  /* 0x0000763205337816 */ /* 0x002fe20000000033 */
[----:B------:R-:W-:Y:S01]  /*fe20*/  FADD.FTZ R40, R39, R40 ;  /* 0x0000002827287221 */ /* 0x000fe20000010000 */
[----:B------:R-:W-:Y:S01]  /*fe30*/  PRMT R14, R0, 0x7632, R14 ;  /* 0x00007632000e7816 */ /* 0x000fe2000000000e */
[----:B------:R-:W-:Y:S02]  /*fe40*/  STS.U16 [R102+0xa], R9 ;  /* 0x00000a0966007388 */ /* 0x000fe40000000400 */
[----:B------:R-:W-:-:S02]  /*fe50*/  FADD.FTZ R41, R40, R41 ;  /* 0x0000002928297221 */ /* 0x000fc40000010000 */
[----:B------:R1:W-:Y:S01]  /*fe60*/  STS.U16 [R102+0xe], R6 ;  /* 0x00000e0666007388 */ /* 0x0003e20000000400 */
[----:B0-----:R-:W-:Y:S01]  /*fe70*/  PRMT R10, R4, 0x7610, R10 ;  /* 0x00007610040a7816 */ /* 0x001fe2000000000a */
[----:B------:R-:W-:Y:S01]  /*fe80*/  FADD.FTZ R42, R41, R42 ;  /* 0x0000002a292a7221 */ /* 0x000fe20000010000 */
[----:B------:R-:W-:Y:S01]  /*fe90*/  MOV R4, UR17 ;  /* 0x0000001100047c02 */ /* 0x000fe20008000f00 */
[----:B------:R-:W-:Y:S01]  /*fea0*/  STS.U16 [R102+0x16], R51 ;  /* 0x0000163366007388 */ /* 0x000fe20000000400 */
[----:B------:R-:W-:Y:S01]  /*feb0*/  UIADD3 UR17, UR9, UR27, URZ ;  /* 0x0000001b09117290 */ /* 0x000fe2000fffe03f */
[----:B------:R-:W-:Y:S02]  /*fec0*/  FADD.FTZ R43, R42, R43 ;  /* 0x0000002b2a2b7221 */ /* 0x000fe40000010000 */
[----:B------:R-:W-:Y:S01]  /*fed0*/  STS.U16 [R102+0x18], R0 ;  /* 0x0000180066007388 */ /* 0x000fe20000000400 */
[----:B-1----:R-:W-:Y:S01]  /*fee0*/  IADD3 R6, P1, R87, -0x1e0, RZ ;  /* 0xfffffe2057067810 */ /* 0x002fe20007f3e0ff */
[----:B------:R-:W-:-:S02]  /*fef0*/  FADD.FTZ R44, R43, R44 ;  /* 0x0000002c2b2c7221 */ /* 0x000fc40000010000 */
[----:B------:R-:W-:Y:S01]  /*ff00*/  STS.U16 [R102+0x1a], R14 ;  /* 0x00001a0e66007388 */ /* 0x000fe20000000400 */
[----:B------:R-:W-:Y:S01]  /*ff10*/  IADD3.X R7, R8, -0x1, RZ, P1, !PT ;  /* 0xffffffff08077810 */ /* 0x000fe20000ffe4ff */
[----:B------:R-:W-:Y:S02]  /*ff20*/  FADD.FTZ R45, R44, R45 ;  /* 0x0000002d2c2d7221 */ /* 0x000fe40000010000 */
[----:B------:R-:W-:Y:S01]  /*ff30*/  STS.U16 [R102+0x1c], R10 ;  /* 0x00001c0a66007388 */ /* 0x000fe20000000400 */
[----:B------:R-:W-:-:S03]  /*ff40*/  NOP ;  /* 0x0000000000007918 */ /* 0x000fc60000000000 */
[----:B------:R-:W-:Y:S01]  /*ff50*/  LDS.U16 R9, [R118] ;  /* 0x0000000076097984 */ /* 0x000fe20000000400 */
        /* <DEDUP_REMOVED lines=37> */
.L_x_13778:
[----:B------:R-:W-:Y:S05]  /*101b0*/  BSYNC B0 ;  /* 0x0000000000007941 */ /* 0x000fea0003800000 */
.L_x_13777:
        /* <DEDUP_REMOVED lines=24> */
[----:B------:R-:W-:-:S02]  /*10340*/  UIADD3 UR53, UP5, UR53, -0x400, URZ ;  /* 0xfffffc0035357890 */ /* 0x000fc4000ffbe03f */
[----:B------:R-:W-:Y:S01]  /*10350*/  UIADD3 UR6, UR6, 0x1, URZ ;  /* 0x0000000106067890 */ /* 0x000fe2000fffe03f */
        /* <DEDUP_REMOVED lines=32> */
.L_x_13689:
[----:B------:R-:W-:Y:S02]  /*10560*/  ULDC.64 UR4, c[0x0][0x3d8] ;  /* 0x0000f60000047ab9 */ /* 0x000fe40000000a00 */
[----:B------:R-:W-:-:S04]  /*10570*/  ISETP.NE.U32.AND P0, PT, RZ, UR4, PT ;  /* 0x00000004ff007c0c */ /* 0x000fc8000bf05070 */
[----:B------:R-:W-:-:S13]  /*10580*/  ISETP.NE.AND.EX P0, PT, RZ, UR5, PT, P0 ;  /* 0x00000005ff007c0c */ /* 0x000fda000bf05300 */
[----:B------:R-:W-:Y:S05]  /*10590*/  @!P0 BRA `(.L_x_13780) ;  /* 0x0000000000688947 */ /* 0x000fea0003800000 */
[----:B------:R-:W5:Y:S01]  /*105a0*/  LDL.LU R2, [R1+0x10] ;  /* 0x0000100001027983 */ /* 0x000f620000300800 */
[----:B------:R-:W-:Y:S01]  /*105b0*/  BSSY B0, `(.L_x_13780) ;  /* 0x0000018000007945 */ /* 0x000fe20003800000 */
[----:B------:R-:W0:Y:S01]  /*105c0*/  S2R R4, SR_LANEID ;  /* 0x0000000000047919 */ /* 0x000e220000000000 */
[----:B------:R-:W1:Y:S01]  /*105d0*/  S2R R6, SR_TID.X ;  /* 0x0000000000067919 */ /* 0x000e620000002100 */
[----:B0-----:R-:W-:-:S13]  /*105e0*/  ISETP.NE.AND P1, PT, R4, RZ, PT ;  /* 0x000000ff0400720c */ /* 0x001fda0003f25270 */
[----:B------:R-:W0:Y:S01]  /*105f0*/  @!P1 S2R R7, SR_CgaCtaId ;  /* 0x0000000000079919 */ /* 0x000e220000008800 */
[----:B-----5:R-:W5:Y:S02]  /*10600*/  SHFL.DOWN P0, R0, R2, 0x1, 0x1f ;  /* 0x08201f0002007f89 */ /* 0x020f640000000000 */
[----:B-----5:R-:W-:-:S05]  /*10610*/  @P0 FADD R0, R0, R2 ;  /* 0x0000000200000221 */ /* 0x020fca0000000000 */
[----:B------:R-:W5:Y:S02]  /*10620*/  SHFL.DOWN P0, R3, R0, 0x2, 0x1f ;  /* 0x08401f0000037f89 */ /* 0x000f640000000000 */
[----:B-----5:R-:W-:Y:S01]  /*10630*/  @P0 FADD R3, R0, R3 ;  /* 0x0000000300030221 */ /* 0x020fe20000000000 */
[----:B------:R-:W-:-:S04]  /*10640*/  @!P1 MOV R0, 0x400 ;  /* 0x0000040000009802 */ /* 0x000fc80000000f00 */
[----:B------:R-:W5:Y:S01]  /*10650*/  SHFL.DOWN P0, R2, R3, 0x4, 0x1f ;  /* 0x08801f0003027f89 */ /* 0x000f620000000000 */
[----:B0-----:R-:W-:Y:S01]  /*10660*/  @!P1 LEA R7, R7, R0, 0x18 ;  /* 0x0000000007079211 */ /* 0x001fe200078ec0ff */
[----:B-----5:R-:W-:-:S05]  /*10670*/  @P0 FADD R2, R3, R2 ;  /* 0x0000000203020221 */ /* 0x020fca0000000000 */
        /* <DEDUP_REMOVED lines=11> */
.L_x_13781:
[----:B------:R-:W-:Y:S05]  /*10730*/  BSYNC B0 ;  /* 0x0000000000007941 */ /* 0x000fea0003800000 */
.L_x_13780:
[----:B------:R-:W-:Y:S01]  /*10740*/  ULDC.64 UR4, c[0x0][0x3f8] ;  /* 0x0000fe0000047ab9 */ /* 0x000fe20000000a00 */
[----:B------:R-:W-:Y:S01]  /*10750*/  BSSY B0, `(.L_x_13782) ;  /* 0x0000020000007945 */ /* 0x000fe20003800000 */
[----:B------:R-:W-:-:S04]  /*10760*/  ISETP.NE.U32.AND P0, PT, RZ, UR4, PT ;  /* 0x00000004ff007c0c */ /* 0x000fc8000bf05070 */
[----:B------:R-:W-:-:S13]  /*10770*/  ISETP.NE.AND.EX P0, PT, RZ, UR5, PT, P0 ;  /* 0x00000005ff007c0c */ /* 0x000fda000bf05300 */
[----:B------:R-:W-:Y:S05]  /*10780*/  @!P0 BRA `(.L_x_13783) ;  /* 0x00000000006c8947 */ /* 0x000fea0003800000 */
[----:B-1----:R-:W5:Y:S01]  /*10790*/  LDL.LU R2, [R1+0xc] ;  /* 0x00000c0001027983 */ /* 0x002f620000300800 */
[----:B0-----:R-:W0:Y:S01]  /*107a0*/  S2R R4, SR_LANEID ;  /* 0x0000000000047919 */ /* 0x001e220000000000 */
[----:B------:R-:W1:Y:S01]  /*107b0*/  S2R R7, SR_TID.X ;  /* 0x0000000000077919 */ /* 0x000e620000002100 */
[----:B------:R-:W-:Y:S01]  /*107c0*/  BAR.SYNC.DEFER_BLOCKING 0x0 ;  /* 0x0000000000007b1d */ /* 0x000fe20000010000 */
        /* <DEDUP_REMOVED lines=23> */
.L_x_13783:
[----:B0-----:R-:W0:Y:S02]  /*10940*/  S2R R7, SR_TID.X ;  /* 0x0000000000077919 */ /* 0x001e240000002100 */
.L_x_13784:
[----:B------:R-:W-:Y:S05]  /*10950*/  BSYNC B0 ;  /* 0x0000000000007941 */ /* 0x000fea0003800000 */
.L_x_13782:
        /* <DEDUP_REMOVED lines=15> */
.L_x_13785:
        /* <DEDUP_REMOVED lines=19> */
.L_x_13786:
        /* <DEDUP_REMOVED lines=16> */
.L_x_18977:


//--------------------- .text._Z25selective_scan_bwd_kernelI32Selective_Scan_bwd_kernel_traitsILi32ELi16ELb0ELb1ELb1ELb1ELb0EN3c108BFloat16ENS1_7complexIfEEEEv12SSMParamsBwd --------------------------
	.section	.text._Z25selective_scan_bwd_kernelI32Selective_Scan_bwd_kernel_traitsILi32ELi16ELb0ELb1ELb1ELb1ELb0EN3c108BFloat16ENS1_7complexIfEEEEv12SSMParamsBwd,"ax",@progbits
	.align	128
        .global         _Z25selective_scan_bwd_kernelI32Selective_Scan_bwd_kernel_traitsILi32ELi16ELb0ELb1ELb1ELb1ELb0EN3c108BFloat16ENS1_7complexIfEEEEv12SSMParamsBwd
        .type           _Z25selective_scan_bwd_kernelI32Selective_Scan_bwd_kernel_traitsILi32ELi16ELb0ELb1ELb1ELb1ELb0EN3c108BFloat16ENS1_7complexIfEEEEv12SSMParamsBwd,@function
        .size           _Z25selective_scan_bwd_kernelI32Selective_Scan_bwd_kernel_traitsILi32ELi16ELb0ELb1ELb1ELb1ELb0EN3c108BFloat16ENS1_7complexIfEEEEv12SSMParamsBwd,(.L_x_18978 - _Z25selective_scan_bwd_kernelI32Selective_Scan_bwd_kernel_traitsILi32ELi16ELb0ELb1ELb1ELb1ELb0EN3c108BFloat16ENS1_7complexIfEEEEv12SSMParamsBwd)
        .other          _Z25selective_scan_bwd_kernelI32Selective_Scan_bwd_kernel_traitsILi32ELi16ELb0ELb1ELb1ELb1ELb0EN3c108BFloat16ENS1_7complexIfEEEEv12SSMParamsBwd,@"STO_CUDA_ENTRY STV_DEFAULT"
_Z25selective_scan_bwd_kernelI32Selective_Scan_bwd_kernel_traitsILi32ELi16ELb0ELb1ELb1ELb1ELb0EN3c108BFloat16ENS1_7complexIfEEEEv12SSMParamsBwd:
.text._Z25selective_scan_bwd_kernelI32Selective_Scan_bwd_kernel_traitsILi32ELi16ELb0ELb1ELb1ELb1ELb0EN3c108BFloat16ENS1_7complexIfEEEEv12SSMParamsBwd:
        /* <DEDUP_REMOVED lines=33> */
[----:B------:R-:W-:-:S02]  /*0210*/  MOV R5, UR7 ;  /* 0x0000000700057c02 */ /* 0x000fc40008000f00 */
        /* <DEDUP_REMOVED lines=15> */
[----:B------:R-:W-:Y:S02]  /*0310*/  UIMAD.WIDE.U32 UR18, UR10, UR24, URZ ;  /* 0x000000180a1272a5 */ /* 0x000fe4000f8e003f */
[----:B------:R-:W-:Y:S02]  /*0320*/  @UP1 ULEA UR60, UP3, UR47, UR26, 0x2 ;  /* 0x0000001a2f3c1291 */ /* 0x000fe4000f86103f */
[----:B------:R-:W-:Y:S01]  /*0330*/  UISETP.NE.AND.EX UP0, UPT, UR7, URZ, UPT, UP0 ;  /* 0x0000003f0700728c */ /* 0x000fe2000bf05300 */
[----:B------:R-:W1:Y:S01]  /*0340*/  I2F.RP R0, UR34 ;  /* 0x0000002200007d06 */ /* 0x000e620008209400 */
[----:B------:R-:W-:Y:S01]  /*0350*/  @UP1 ULEA.HI.X UR61, UR47, UR27, UR17, 0x2, UP3 ;  /* 0x0000001b2f3d1291 */ /* 0x000fe200098f1411 */
[----:B------:R-:W-:Y:S01]  /*0360*/  ULDC.64 UR6, c[0x0][0x290] ;  /* 0x0000a40000067ab9 */ /* 0x000fe20000000a00 */
[----:B------:R-:W-:-:S02]  /*0370*/  UISETP.NE.AND.EX UP1, UPT, UR33, URZ, UPT, UP2 ;  /* 0x0000003f2100728c */ /* 0x000fc4000bf25320 */
[----:B------:R-:W-:Y:S02]  /*0380*/  UIMAD UR28, UR4, UR6, URZ ;  /* 0x00000006041c72a4 */ /* 0x000fe4000f8e023f */
[----:B------:R-:W-:Y:S02]  /*0390*/  UIMAD.WIDE.U32 UR14, UR10, UR6, URZ ;  /* 0x000000060a0e72a5 */ /* 0x000fe4000f8e003f */
[----:B------:R-:W-:Y:S02]  /*03a0*/  UIMAD UR28, UR10, UR7, UR28 ;  /* 0x000000070a1c72a4 */ /* 0x000fe4000f8e021c */
[----:B------:R-:W-:Y:S01]  /*03b0*/  UIMAD UR16, UR4, UR12, URZ ;  /* 0x0000000c041072a4 */ /* 0x000fe2000f8e023f */
[----:B------:R-:W-:Y:S01]  /*03c0*/  ULDC.64 UR6, c[0x0][0x328] ;  /* 0x0000ca0000067ab9 */ /* 0x000fe20000000a00 */
[----:B-1----:R-:W1:Y:S01]  /*03d0*/  MUFU.RCP R0, R0 ;  /* 0x0000000000007308 */ /* 0x002e620000001000 */
[----:B------:R-:W-:Y:S02]  /*03e0*/  UIMAD UR24, UR4, UR6, URZ ;  /* 0x00000006041872a4 */ /* 0x000fe4000f8e023f */
[----:B------:R-:W-:-:S02]  /*03f0*/  UIMAD UR11, UR4, UR20, URZ ;  /* 0x00000014040b72a4 */ /* 0x000fc4000f8e023f */
[----:B------:R-:W-:Y:S01]  /*0400*/  @UP1 ULEA UR58, UP2, UR47, UR32, 0x2 ;  /* 0x000000202f3a1291 */ /* 0x000fe2000f84103f */
[----:B------:R-:W-:Y:S01]  /*0410*/  UMOV UR4, URZ ;  /* 0x0000003f00047c82 */ /* 0x000fe20008000000 */
[----:B------:R-:W-:Y:S02]  /*0420*/  UIADD3 UR19, UR19, UR25, URZ ;  /* 0x0000001913137290 */ /* 0x000fe4000fffe03f */
[----:B------:R-:W-:Y:S02]  /*0430*/  @UP1 ULEA.HI.X UR59, UR47, UR33, UR17, 0x2, UP2 ;  /* 0x000000212f3b1291 */ /* 0x000fe400090f1411 */
[----:B------:R-:W-:Y:S02]  /*0440*/  UIMAD.WIDE.U32 UR8, UR10, UR6, URZ ;  /* 0x000000060a0872a5 */ /* 0x000fe4000f8e003f */
[----:B------:R-:W-:Y:S02]  /*0450*/  UIMAD UR24, UR10, UR7, UR24 ;  /* 0x000000070a1872a4 */ /* 0x000fe4000f8e0218 */
[----:B------:R-:W-:Y:S01]  /*0460*/  UIMAD.WIDE.U32 UR6, UR10, UR12, URZ ;  /* 0x0000000c0a0672a5 */ /* 0x000fe2000f8e003f */
[----:B-1----:R-:W-:Y:S01]  /*0470*/  IADD3 R0, R0, 0xffffffe, RZ ;  /* 0x0ffffffe00007810 */ /* 0x002fe20007ffe0ff */
[----:B------:R-:W-:-:S02]  /*0480*/  UIMAD UR16, UR10, UR13, UR16 ;  /* 0x0000000d0a1072a4 */ /* 0x000fc4000f8e0210 */
[----:B------:R-:W-:Y:S02]  /*0490*/  UIMAD.WIDE.U32 UR12, UR10, UR20, URZ ;  /* 0x000000140a0c72a5 */ /* 0x000fe4000f8e003f */
[----:B------:R-:W-:Y:S01]  /*04a0*/  UIMAD UR11, UR10, UR21, UR11 ;  /* 0x000000150a0b72a4 */ /* 0x000fe2000f8e020b */
[----:B------:R-:W1:Y:S01]  /*04b0*/  F2I.FTZ.U32.TRUNC.NTZ R0, R0 ;  /* 0x0000000000007305 */ /* 0x000e62000021f000 */
[----:B------:R-:W-:Y:S01]  /*04c0*/  UIADD3 UR15, UR15, UR28, URZ ;  /* 0x0000001c0f0f7290 */ /* 0x000fe2000fffe03f */
[----:B------:R-:W-:Y:S01]  /*04d0*/  ULDC.64 UR20, c[0x0][0x288] ;  /* 0x0000a20000147ab9 */ /* 0x000fe20000000a00 */
[----:B------:R-:W-:Y:S02]  /*04e0*/  UIADD3 UR9, UR9, UR24, URZ ;  /* 0x0000001809097290 */ /* 0x000fe4000fffe03f */
[----:B------:R-:W-:Y:S02]  /*04f0*/  UIMAD UR29, UR17, UR20, URZ ;  /* 0x00000014111d72a4 */ /* 0x000fe4000f8e023f */
[----:B------:R-:W-:Y:S01]  /*0500*/  UIADD3 UR7, UR7, UR16, URZ ;  /* 0x0000001007077290 */ /* 0x000fe2000fffe03f */
[----:B------:R-:W-:Y:S01]  /*0510*/  UMOV UR46, URZ ;  /* 0x0000003f002e7c82 */ /* 0x000fe20008000000 */
[----:B-1----:R-:W-:-:S02]  /*0520*/  R2UR UR5, R0 ;  /* 0x00000000000572ca */ /* 0x002fc400000e0000 */
        /* <DEDUP_REMOVED lines=34> */
[----:B------:R-:W-:Y:S01]  /*0750*/  UIMAD.WIDE.U32 UR18, UR47, UR18, UR8 ;  /* 0x000000122f1272a5 */ /* 0x000fe2000f8e0008 */
[----:B------:R-:W-:Y:S02]  /*0760*/  ULDC.64 UR20, c[0x0][0x2f8] ;  /* 0x0000be0000147ab9 */ /* 0x000fe40000000a00 */
[----:B------:R-:W-:Y:S01]  /*0770*/  UMOV UR9, UR25 ;  /* 0x0000001900097c82 */ /* 0x000fe20008000000 */
[----:B------:R-:W-:-:S02]  /*0780*/  UIADD3.X UR14, UR17, UR15, UR27, UP3, !UPT ;  /* 0x0000000f110e7290 */ /* 0x000fc40009ffe41b */
[----:B------:R-:W-:Y:S02]  /*0790*/  @!UP1 UIADD3 UR9, -UR9, URZ, URZ ;  /* 0x0000003f09099290 */ /* 0x000fe4000fffe13f */
[----:B------:R-:W-:Y:S02]  /*07a0*/  @!UP2 ULOP3.LUT UR9, URZ, UR30, URZ, 0x33, !UPT ;  /* 0x0000001e3f09a292 */ /* 0x000fe4000f8e333f */
[----:B------:R-:W-:Y:S02]  /*07b0*/  ULEA UR50, UP3, UR48, UR20, 0x1 ;  /* 0x0000001430327291 */ /* 0x000fe4000f86083f */
[----:B------:R-:W-:Y:S02]  /*07c0*/  USHF.R.S32.HI UR8, URZ, 0x1f, UR9 ;  /* 0x0000001f3f087899 */ /* 0x000fe40008011409 */
[----:B------:R-:W-:Y:S02]  /*07d0*/  ULEA.HI.X UR48, UR48, UR21, UR14, 0x1, UP3 ;  /* 0x0000001530307291 */ /* 0x000fe400098f0c0e */
        /* <DEDUP_REMOVED lines=50> */
.L_x_13904:
        /* <DEDUP_REMOVED lines=218> */
[----:B------:R-:W-:Y:S02]  /*18a0*/  P2R R30, PR, RZ, 0x2 ;  /* 0x00000002ff1e7803 */ /* 0x000fe40000000000 */
[----:B------:R-:W-:Y:S02]  /*18b0*/  ISETP.GE.AND P1, PT, R33, UR17, PT ;  /* 0x0000001121007c0c */ /* 0x000fe4000bf26270 */
[----:B------:R-:W-:-:S02]  /*18c0*/  PRMT R33, RZ, 0x7610, R33 ;  /* 0x00007610ff217816 */ /* 0x000fc40000000021 */
[----:B------:R-:W-:Y:S01]  /*18d0*/  PRMT R32, RZ, 0x7610, R32 ;  /* 0x00007610ff207816 */ /* 0x000fe20000000020 */
[----:B----4-:R-:W-:Y:S04]  /*18e0*/  STS.U16 [R118], R5 ;  /* 0x0000000576007388 */ /* 0x010fe80000000400 */
[----:B-----5:R-:W-:Y:S04]  /*18f0*/  STS.U16 [R117+0x40], R6 ;  /* 0x0000400675007388 */ /* 0x020fe80000000400 */
[----:B------:R0:W-:Y:S04]  /*1900*/  STS.U16 [R116+0x80], R7 ;  /* 0x0000800774007388 */ /* 0x0001e80000000400 */
[----:B------:R-:W-:Y:S04]  /*1910*/  STS.U16 [R115+0xc0], R8 ;  /* 0x0000c00873007388 */ /* 0x000fe80000000400 */
[----:B------:R1:W-:Y:S04]  /*1920*/  STS.U16 [R114+0x100], R9 ;  /* 0x0001000972007388 */ /* 0x0003e80000000400 */
[----:B------:R-:W-:Y:S04]  /*1930*/  STS.U16 [R113+0x140], R10 ;  /* 0x0001400a71007388 */ /* 0x000fe80000000400 */
[----:B------:R4:W-:Y:S04]  /*1940*/  STS.U16 [R112+0x180], R11 ;  /* 0x0001800b70007388 */ /* 0x0009e80000000400 */
[----:B------:R-:W-:Y:S04]  /*1950*/  STS.U16 [R111+0x1c0], R12 ;  /* 0x0001c00c6f007388 */ /* 0x000fe80000000400 */
[----:B------:R5:W-:Y:S04]  /*1960*/  STS.U16 [R110+0x200], R13 ;  /* 0x0002000d6e007388 */ /* 0x000be80000000400 */
[----:B--2---:R-:W-:Y:S04]  /*1970*/  STS.U16 [R109+0x240], R14 ;  /* 0x0002400e6d007388 */ /* 0x004fe80000000400 */
[----:B---3--:R2:W-:Y:S04]  /*1980*/  STS.U16 [R108+0x280], R15 ;  /* 0x0002800f6c007388 */ /* 0x0085e80000000400 */
[----:B------:R3:W-:Y:S04]  /*1990*/  STS.U16 [R107+0x2c0], R16 ;  /* 0x0002c0106b007388 */ /* 0x0007e80000000400 */
[----:B------:R-:W-:Y:S01]  /*19a0*/  STS.U16 [R106+0x300], R17 ;  /* 0x000300116a007388 */ /* 0x000fe20000000400 */
[----:B0-----:R-:W-:-:S03]  /*19b0*/  IMAD.WIDE R6, R0, 0x2, R2 ;  /* 0x0000000200067825 */ /* 0x001fc600078e0202 */
[----:B------:R-:W-:Y:S04]  /*19c0*/  STS.U16 [R105+0x340], R18 ;  /* 0x0003401269007388 */ /* 0x000fe80000000400 */
[----:B------:R-:W-:Y:S04]  /*19d0*/  STS.U16 [R104+0x380], R19 ;  /* 0x0003801368007388 */ /* 0x000fe80000000400 */
[----:B------:R-:W-:Y:S01]  /*19e0*/  STS.U16 [R103+0x3c0], R4 ;  /* 0x0003c00467007388 */ /* 0x000fe20000000400 */
[----:B------:R-:W-:-:S03]  /*19f0*/  NOP ;  /* 0x0000000000007918 */ /* 0x000fc60000000000 */
[----:B------:R-:W0:Y:S04]  /*1a00*/  LDS.U16 R5, [R102] ;  /* 0x0000000066057984 */ /* 0x000e280000000400 */
[----:B------:R-:W0:Y:S04]  /*1a10*/  LDS.U16 R8, [R102+0x2] ;  /* 0x0000020066087984 */ /* 0x000e280000000400 */
[----:B------:R-:W0:Y:S04]  /*1a20*/  LDS.U16 R22, [R102+0x4] ;  /* 0x0000040066167984 */ /* 0x000e280000000400 */
        /* <DEDUP_REMOVED lines=15> */
[----:B----4-:R-:W-:Y:S02]  /*1b20*/  PRMT R11, RZ, 0x7610, R11 ;  /* 0x00007610ff0b7816 */ /* 0x010fe4000000000b */
[----:B------:R-:W-:Y:S02]  /*1b30*/  PRMT R10, RZ, 0x7610, R10 ;  /* 0x00007610ff0a7816 */ /* 0x000fe4000000000a */
[----:B------:R-:W4:Y:S01]  /*1b40*/  @!P0 LDG.E.U16 R9, desc[UR22][R6.64] ;  /* 0x0000001606098981 */ /* 0x000f22000c1e1500 */
[----:B------:R-:W-:-:S03]  /*1b50*/  ISETP.GE.AND P0, PT, R34, UR17, PT ;  /* 0x0000001122007c0c */ /* 0x000fc6000bf06270 */
[----:B------:R-:W4:Y:S01]  /*1b60*/  @!P1 LDG.E.U16 R10, desc[UR22][R6.64+0x40] ;  /* 0x00004016060a9981 */ /* 0x000f22000c1e1500 */
[----:B------:R-:W-:Y:S02]  /*1b70*/  ISETP.GE.AND P1, PT, R35, UR17, PT ;  /* 0x0000001123007c0c */ /* 0x000fe4000bf26270 */
[----:B-----5:R-:W-:Y:S01]  /*1b80*/  PRMT R13, RZ, 0x7610, R13 ;  /* 0x00007610ff0d7816 */ /* 0x020fe2000000000d */
[----:B------:R-:W5:Y:S01]  /*1b90*/  @!P3 LDG.E.U16 R33, desc[UR22][R6.64+0x300] ;  /* 0x000300160621b981 */ /* 0x000f62000c1e1500 */
[----:B------:R-:W-:Y:S02]  /*1ba0*/  PRMT R12, RZ, 0x7610, R12 ;  /* 0x00007610ff0c7816 */ /* 0x000fe4000000000c */
[----:B--2---:R-:W-:Y:S01]  /*1bb0*/  PRMT R15, RZ, 0x7610, R15 ;  /* 0x00007610ff0f7816 */ /* 0x004fe2000000000f */
[----:B------:R-:W2:Y:S04]  /*1bc0*/  @!P4 LDG.E.U16 R32, desc[UR22][R6.64+0x340] ;  /* 0x000340160620c981 */ /* 0x000ea8000c1e1500 */
[----:B------:R-:W5:Y:S01]  /*1bd0*/  @!P0 LDG.E.U16 R11, desc[UR22][R6.64+0x80] ;  /* 0x00008016060b8981 */ /* 0x000f62000c1e1500 */
[----:B------:R-:W-:-:S03]  /*1be0*/  ISETP.GE.AND P0, PT, R20, UR17, PT ;  /* 0x0000001114007c0c */ /* 0x000fc6000bf06270 */
[----:B------:R-:W2:Y:S01]  /*1bf0*/  @!P1 LDG.E.U16 R12, desc[UR22][R6.64+0xc0] ;  /* 0x0000c016060c9981 */ /* 0x000ea2000c1e1500 */
[----:B------:R-:W-:-:S09]  /*1c00*/  ISETP.GE.AND P1, PT, R21, UR17, PT ;  /* 0x0000001115007c0c */ /* 0x000fd2000bf26270 */
[----:B------:R-:W2:Y:S01]  /*1c10*/  @!P0 LDG.E.U16 R13, desc[UR22][R6.64+0x100] ;  /* 0x00010016060d8981 */ /* 0x000ea2000c1e1500 */
[----:B------:R-:W-:Y:S02]  /*1c20*/  ISETP.GE.AND P0, PT, R36, UR17, PT ;  /* 0x0000001124007c0c */ /* 0x000fe4000bf06270 */
[----:B------:R-:W-:-:S06]  /*1c30*/  PRMT R14, RZ, 0x7610, R14 ;  /* 0x00007610ff0e7816 */ /* 0x000fcc000000000e */
[----:B------:R-:W2:Y:S01]  /*1c40*/  @!P1 LDG.E.U16 R14, desc[UR22][R6.64+0x140] ;  /* 0x00014016060e9981 */ /* 0x000ea2000c1e1500 */
[----:B------:R-:W-:Y:S02]  /*1c50*/  ISETP.GE.AND P1, PT, R37, UR17, PT ;  /* 0x0000001125007c0c */ /* 0x000fe4000bf26270 */
[----:B------:R-:W-:Y:S01]  /*1c60*/  PRMT R21, RZ, 0x7610, R21 ;  /* 0x00007610ff157816 */ /* 0x000fe20000000015 */
[----:B------:R-:W1:Y:S01]  /*1c70*/  LDC R37, c[0x0][0x21c] ;  /* 0x00008700ff257b82 */ /* 0x000e620000000800 */
[----:B------:R-:W2:Y:S01]  /*1c80*/  @!P0 LDG.E.U16 R15, desc[UR22][R6.64+0x180] ;  /* 0x00018016060f8981 */ /* 0x000ea2000c1e1500 */
[----:B------:R-:W-:Y:S02]  /*1c90*/  ISETP.GE.AND P0, PT, R38, UR17, PT ;  /* 0x0000001126007c0c */ /* 0x000fe4000bf06270 */
[----:B---3--:R-:W-:-:S06]  /*1ca0*/  PRMT R16, RZ, 0x7610, R16 ;  /* 0x00007610ff107816 */ /* 0x008fcc0000000010 */
[----:B------:R-:W3:Y:S01]  /*1cb0*/  @!P1 LDG.E.U16 R16, desc[UR22][R6.64+0x1c0] ;  /* 0x0001c01606109981 */ /* 0x000ee2000c1e1500 */
[----:B------:R-:W-:-:S04]  /*1cc0*/  ISETP.NE.AND P1, PT, R30, RZ, PT ;  /* 0x000000ff1e00720c */ /* 0x000fc80003f25270 */
[----:B------:R-:W3:Y:S01]  /*1cd0*/  @!P0 LDG.E.U16 R21, desc[UR22][R6.64+0x200] ;  /* 0x0002001606158981 */ /* 0x000ee2000c1e1500 */
[----:B------:R-:W-:Y:S02]  /*1ce0*/  ISETP.NE.AND P0, PT, R31, RZ, PT ;  /* 0x000000ff1f00720c */ /* 0x000fe40003f05270 */
[----:B------:R-:W-:Y:S02]  /*1cf0*/  PRMT R20, RZ, 0x7610, R20 ;  /* 0x00007610ff147816 */ /* 0x000fe40000000014 */
[----:B------:R-:W-:Y:S02]  /*1d00*/  PRMT R31, RZ, 0x7610, R31 ;  /* 0x00007610ff1f7816 */ /* 0x000fe4000000001f */
[----:B------:R-:W-:Y:S02]  /*1d10*/  PRMT R30, RZ, 0x7610, R30 ;  /* 0x00007610ff1e7816 */ /* 0x000fe4000000001e */
[----:B------:R-:W-:Y:S02]  /*1d20*/  PRMT R35, RZ, 0x7610, R35 ;  /* 0x00007610ff237816 */ /* 0x000fe40000000023 */
[----:B------:R-:W-:Y:S01]  /*1d30*/  PRMT R34, RZ, 0x7610, R34 ;  /* 0x00007610ff227816 */ /* 0x000fe20000000022 */
[----:B------:R-:W3:Y:S04]  /*1d40*/  @!P1 LDG.E.U16 R31, desc[UR22][R6.64+0x280] ;  /* 0x00028016061f9981 */ /* 0x000ee8000c1e1500 */
[----:B------:R-:W3:Y:S04]  /*1d50*/  @!P0 LDG.E.U16 R20, desc[UR22][R6.64+0x240] ;  /* 0x0002401606148981 */ /* 0x000ee8000c1e1500 */
[----:B------:R-:W3:Y:S04]  /*1d60*/  @!P2 LDG.E.U16 R30, desc[UR22][R6.64+0x2c0] ;  /* 0x0002c016061ea981 */ /* 0x000ee8000c1e1500 */
[----:B------:R-:W3:Y:S04]  /*1d70*/  @!P5 LDG.E.U16 R35, desc[UR22][R6.64+0x380] ;  /* 0x000380160623d981 */ /* 0x000ee8000c1e1500 */
[----:B------:R0:W3:Y:S02]  /*1d80*/  @!P6 LDG.E.U16 R34, desc[UR22][R6.64+0x3c0] ;  /* 0x0003c0160622e981 */ /* 0x0000e4000c1e1500 */
        /* <DEDUP_REMOVED lines=8> */
[----:B------:R-:W-:Y:S02]  /*1e10*/  SHF.L.U32 R36, R94, 0x10, RZ ;  /* 0x000000105e247819 */ /* 0x000fe400000006ff */
[----:B------:R-:W-:Y:S02]  /*1e20*/  SHF.L.U32 R8, R8, 0x10, RZ ;  /* 0x0000001008087819 */ /* 0x000fe400000006ff */
[----:B------:R-:W-:-:S02]  /*1e30*/  SHF.L.U32 R22, R22, 0x10, RZ ;  /* 0x0000001016167819 */ /* 0x000fc400000006ff */
        /* <DEDUP_REMOVED lines=10> */
[----:B-1----:R-:W-:Y:S01]  /*1ee0*/  ISETP.GE.AND P5, PT, R37, 0x1, PT ;  /* 0x000000012500780c */ /* 0x002fe20003fa6270 */
        /* <DEDUP_REMOVED lines=8> */
[----:B----4-:R-:W-:Y:S04]  /*1f70*/  STS.U16 [R118], R9 ;  /* 0x0000000976007388 */ /* 0x010fe80000000400 */
[----:B------:R-:W-:Y:S04]  /*1f80*/  STS.U16 [R117+0x40], R10 ;  /* 0x0000400a75007388 */ /* 0x000fe80000000400 */
[----:B-----5:R-:W-:Y:S04]  /*1f90*/  STS.U16 [R116+0x80], R11 ;  /* 0x0000800b74007388 */ /* 0x020fe80000000400 */
[----:B--2---:R-:W-:Y:S04]  /*1fa0*/  STS.U16 [R115+0xc0], R12 ;  /* 0x0000c00c73007388 */ /* 0x004fe80000000400 */
[----:B------:R-:W-:Y:S04]  /*1fb0*/  STS.U16 [R114+0x100], R13 ;  /* 0x0001000d72007388 */ /* 0x000fe80000000400 */
[----:B------:R-:W-:Y:S04]  /*1fc0*/  STS.U16 [R113+0x140], R14 ;  /* 0x0001400e71007388 */ /* 0x000fe80000000400 */
[----:B------:R-:W-:Y:S04]  /*1fd0*/  STS.U16 [R112+0x180], R15 ;  /* 0x0001800f70007388 */ /* 0x000fe80000000400 */
[----:B---3--:R-:W-:Y:S04]  /*1fe0*/  STS.U16 [R111+0x1c0], R16 ;  /* 0x0001c0106f007388 */ /* 0x008fe80000000400 */
[----:B------:R-:W-:Y:S04]  /*1ff0*/  STS.U16 [R110+0x200], R21 ;  /* 0x000200156e007388 */ /* 0x000fe80000000400 */
[----:B------:R0:W-:Y:S04]  /*2000*/  STS.U16 [R109+0x240], R20 ;  /* 0x000240146d007388 */ /* 0x0001e80000000400 */
        /* <DEDUP_REMOVED lines=13> */
[----:B0-----:R-:W-:-:S02]  /*20e0*/  SHF.L.U32 R20, R100, 0x10, RZ ;  /* 0x0000001064147819 */ /* 0x001fc400000006ff */
[----:B------:R-:W-:Y:S01]  /*20f0*/  SHF.L.U32 R21, R99, 0x10, RZ ;  /* 0x0000001063157819 */ /* 0x000fe200000006ff */
[----:B------:R-:W0:Y:S04]  /*2100*/  LDS.U16 R10, [R102+0xc] ;  /* 0x00000c00660a7984 */ /* 0x000e280000000400 */
[----:B------:R-:W0:Y:S04]  /*2110*/  LDS.U16 R9, [R102+0xe] ;  /* 0x00000e0066097984 */ /* 0x000e280000000400 */
        /* <DEDUP_REMOVED lines=17> */
[----:B------:R-:W-:Y:S01]  /*2230*/  SHF.L.U32 R11, R11, 0x10, RZ ;  /* 0x000000100b0b7819 */ /* 0x000fe200000006ff */
[----:B------:R-:W-:Y:S02]  /*2240*/  FFMA.FTZ R20, R12, R20, R7 ;  /* 0x000000140c147223 */ /* 0x000fe40000010007 */
[----:B------:R-:W2:Y:S02]  /*2250*/  LDS.U16 R7, [R102+0x12] ;  /* 0x0000120066077984 */ /* 0x000ea40000000400 */
[----:B------:R-:W-:-:S02]  /*2260*/  FFMA.FTZ R35, R11, R21, R20 ;  /* 0x000000150b237223 */ /* 0x000fc40000010014 */
[----:B------:R3:W4:Y:S04]  /*2270*/  LDS.U16 R21, [R102+0x14] ;  /* 0x0000140066157984 */ /* 0x0007280000000400 */
[----:B------:R3:W3:Y:S01]  /*2280*/  LDS.U16 R20, [R102+0x1e] ;  /* 0x00001e0066147984 */ /* 0x0006e20000000400 */
[----:B------:R-:W-:Y:S02]  /*2290*/  SHF.L.U32 R34, R95, 0x10, RZ ;  /* 0x000000105f227819 */ /* 0x000fe400000006ff */
[----:B0-----:R-:W-:Y:S02]  /*22a0*/  SHF.L.U32 R10, R10, 0x10, RZ ;  /* 0x000000100a0a7819 */ /* 0x001fe400000006ff */
[----:B------:R-:W-:-:S03]  /*22b0*/  SHF.L.U32 R9, R9, 0x10, RZ ;  /* 0x0000001009097819 */ /* 0x000fc600000006ff */
[----:B------:R-:W-:-:S04]  /*22c0*/  FFMA.FTZ R34, R10, R34, R35 ;  /* 0x000000220a227223 */ /* 0x000fc80000010023 */
[----:B------:R-:W-:Y:S01]  /*22d0*/  FFMA.FTZ R35, R9, R36, R34 ;  /* 0x0000002409237223 */ /* 0x000fe20000010022 */
[----:B------:R-:W-:Y:S02]  /*22e0*/  SHF.L.U32 R34, R93, 0x10, RZ ;  /* 0x000000105d227819 */ /* 0x000fe400000006ff */
[----:B-1----:R-:W-:-:S05]  /*22f0*/  SHF.L.U32 R8, R6, 0x10, RZ ;  /* 0x0000001006087819 */ /* 0x002fca00000006ff */
[----:B------:R-:W-:Y:S01]  /*2300*/  FFMA.FTZ R34, R8, R34, R35 ;  /* 0x0000002208227223 */ /* 0x000fe20000010023 */
        /* <DEDUP_REMOVED lines=33> */
.L_x_13789:
[----:B------:R-:W-:Y:S05]  /*2520*/  BSYNC B0 ;  /* 0x0000000000007941 */ /* 0x000fea0003800000 */
.L_x_13788:
        /* <DEDUP_REMOVED lines=39> */
.L_x_13791:
[----:B------:R-:W-:Y:S05]  /*27a0*/  BSYNC B0 ;  /* 0x0000000000007941 */ /* 0x000fea0003800000 */
.L_x_13790:
        /* <DEDUP_REMOVED lines=39> */
.L_x_13793:
[----:B------:R-:W-:Y:S05]  /*2a20*/  BSYNC B0 ;  /* 0x0000000000007941 */ /* 0x000fea0003800000 */
.L_x_13792:
        /* <DEDUP_REMOVED lines=39> */
.L_x_13795:
[----:B------:R-:W-:Y:S05]  /*2ca0*/  BSYNC B0 ;  /* 0x0000000000007941 */ /* 0x000fea0003800000 */
.L_x_13794:
        /* <DEDUP_REMOVED lines=39> */
.L_x_13797:
[----:B------:R-:W-:Y:S05]  /*2f20*/  BSYNC B0 ;  /* 0x0000000000007941 */ /* 0x000fea0003800000 */
.L_x_13796:
        /* <DEDUP_REMOVED lines=39> */
.L_x_13799:
[----:B------:R-:W-:Y:S05]  /*31a0*/  BSYNC B0 ;  /* 0x0000000000007941 */ /* 0x000fea0003800000 */
.L_x_13798:
[----:B------:R-:W-:Y:S01]  /*31b0*/  BSSY B0, `(.L_x_13800) ;  /* 0x0000026000007945 */ /* 0x000fe20003800000 */
[----:B------:R-:W-:Y:S01]  /*31c0*/  FFMA.FTZ R25, R19, R25, R24 ;  /* 0x0000001913197223 */ /* 0x000fe20000010018 */
[----:B------:R-:W-:Y:S01]  /*31d0*/  FSETP.GTU.FTZ.AND P6, PT, R78, 20, PT ;  /* 0x41a000004e00780b */ /* 0x000fe20003fdc000 */
[----:B------:R-:W-:Y:S01]  /*31e0*/  FADD.FTZ R77, R77, UR4 ;  /* 0x000000044d4d7e21 */ /* 0x000fe20008010000 */
[----:B------:R-:W-:Y:S02]  /*31f0*/  SHF.L.U32 R24, R90, 0x10, RZ ;  /* 0x000000105a187819 */ /* 0x000fe400000006ff */
[----:B---3--:R-:W-:Y:S01]  /*3200*/  SHF.L.U32 R20, R20, 0x10, RZ ;  /* 0x0000001014147819 */ /* 0x008fe200000006ff */
        /* <DEDUP_REMOVED lines=32> */
.L_x_13801:
[----:B------:R-:W-:Y:S05]  /*3410*/  BSYNC B0 ;  /* 0x0000000000007941 */ /* 0x000fea0003800000 */
.L_x_13800:
        /* <DEDUP_REMOVED lines=39> */
.L_x_13803:
[----:B------:R-:W-:Y:S05]  /*3690*/  BSYNC B0 ;  /* 0x0000000000007941 */ /* 0x000fea0003800000 */
.L_x_13802:
        /* <DEDUP_REMOVED lines=39> */
.L_x_13805:
[----:B------:R-:W-:Y:S05]  /*3910*/  BSYNC B0 ;  /* 0x0000000000007941 */ /* 0x000fea0003800000 */
.L_x_13804:
        /* <DEDUP_REMOVED lines=38> */
.L_x_13807:
[----:B------:R-:W-:Y:S05]  /*3b80*/  BSYNC B0 ;  /* 0x0000000000007941 */ /* 0x000fea0003800000 */
.L_x_13806:
        /* <DEDUP_REMOVED lines=38> */
.L_x_13809:
[----:B------:R-:W-:Y:S05]  /*3df0*/  BSYNC B0 ;  /* 0x0000000000007941 */ /* 0x000fea0003800000 */
.L_x_13808:
        /* <DEDUP_REMOVED lines=33> */
.L_x_13811:
[----:B------:R-:W-:Y:S05]  /*4010*/  BSYNC B0 ;  /* 0x0000000000007941 */ /* 0x000fea0003800000 */
.L_x_13810:
        /* <DEDUP_REMOVED lines=33> */
.L_x_13813:
[----:B------:R-:W-:Y:S05]  /*4230*/  BSYNC B0 ;  /* 0x0000000000007941 */ /* 0x000fea0003800000 */
.L_x_13812:
        /* <DEDUP_REMOVED lines=33> */
.L_x_13815:
[----:B------:R-:W-:Y:S05]  /*4450*/  BSYNC B0 ;  /* 0x0000000000007941 */ /* 0x000fea0003800000 */
.L_x_13814:
        /* <DEDUP_REMOVED lines=33> */
.L_x_13817:
[----:B------:R-:W-:Y:S05]  /*4670*/  BSYNC B0 ;  /* 0x0000000000007941 */ /* 0x000fea0003800000 */
.L_x_13816:
        /* <DEDUP_REMOVED lines=33> */
.L_x_13819:
[----:B------:R-:W-:Y:S05]  /*4890*/  BSYNC B0 ;  /* 0x0000000000007941 */ /* 0x000fea0003800000 */
.L_x_13818:
        /* <DEDUP_REMOVED lines=26> */
[----:B------:R-:W-:Y:S01]  /*4a40*/  UIMAD UR6, UR6, UR20, URZ ;  /* 0x00000014060672a4 */ /* 0x000fe2000f8e023f */
[----:B------:R-:W-:Y:S01]  /*4a50*/  FADD.FTZ R14, R14, R14 ;  /* 0x0000000e0e0e7221 */ /* 0x000fe20000010000 */
[----:B------:R-:W-:Y:S01]  /*4a60*/  UIMAD.WIDE.U32 UR26, UR47, UR20, URZ ;  /* 0x000000142f1a72a5 */ /* 0x000fe2000f8e003f */
[----:B------:R-:W-:Y:S01]  /*4a70*/  P2R R0, PR, RZ, 0x1 ;  /* 0x00000001ff007803 */ /* 0x000fe20000000000 */
[----:B------:R-:W-:Y:S01]  /*4a80*/  UIMAD UR20, UR47, UR21, UR6 ;  /* 0x000000152f1472a4 */ /* 0x000fe2000f8e0206 */
        /* <DEDUP_REMOVED lines=13> */
[----:B-1----:R-:W-:Y:S01]  /*4b60*/  FADD.FTZ R0, R20, R20 ;  /* 0x0000001414007221 */ /* 0x002fe20000010000 */
        /* <DEDUP_REMOVED lines=22> */
[----:B------:R-:W-:-:S06]  /*4cd0*/  ULDC.64 UR38, c[0x0][0x368] ;  /* 0x0000da0000267ab9 */ /* 0x000fcc0000000a00 */
.L_x_13899:
[----:B--2---:R-:W2:Y:S01]  /*4ce0*/  LDL R17, [R1+0x10] ;  /* 0x0000100001117983 */ /* 0x004ea20000100800 */
[----:B------:R-:W-:Y:S01]  /*4cf0*/  USHF.R.S32.HI UR18, URZ, 0x1f, UR6 ;  /* 0x0000001f3f127899 */ /* 0x000fe20008011406 */
[----:B------:R-:W-:Y:S01]  /*4d00*/  ULDC.64 UR40, c[0x0][0x238] ;  /* 0x00008e0000287ab9 */ /* 0x000fe20000000a00 */
[----:B------:R-:W-:Y:S02]  /*4d10*/  UMOV UR42, UR26 ;  /* 0x0000001a002a7c82 */ /* 0x000fe40008000000 */
[----:B------:R-:W-:Y:S01]  /*4d20*/  UIMAD UR17, UR18, UR40, URZ ;  /* 0x00000028121172a4 */ /* 0x000fe2000f8e023f */
[----:B------:R-:W-:Y:S01]  /*4d30*/  UMOV UR43, UR20 ;  /* 0x00000014002b7c82 */ /* 0x000fe20008000000 */
[----:B------:R-:W-:Y:S01]  /*4d40*/  PRMT R154, RZ, 0x7610, R154 ;  /* 0x00007610ff9a7816 */ /* 0x000fe2000000009a */
[----:B------:R-:W-:Y:S01]  /*4d50*/  UIMAD.WIDE.U32 UR42, UR6, UR40, UR42 ;  /* 0x00000028062a72a5 */ /* 0x000fe2000f8e002a */
[----:B------:R-:W-:Y:S01]  /*4d60*/  PRMT R70, RZ, 0x7610, R70 ;  /* 0x00007610ff467816 */ /* 0x000fe20000000046 */
[----:B------:R-:W-:Y:S01]  /*4d70*/  UIMAD UR17, UR6, UR41, UR17 ;  /* 0x00000029061172a4 */ /* 0x000fe2000f8e0211 */
[----:B------:R-:W-:Y:S01]  /*4d80*/  PRMT R71, RZ, 0x7610, R71 ;  /* 0x00007610ff477816 */ /* 0x000fe20000000047 */
[----:B---3--:R-:W3:Y:S01]  /*4d90*/  LDL R187, [R1+0xc] ;  /* 0x00000c0001bb7983 */ /* 0x008ee20000100800 */
[----:B------:R-:W-:Y:S01]  /*4da0*/  ULDC.64 UR40, c[0x0][0x2d0] ;  /* 0x0000b40000287ab9 */ /* 0x000fe20000000a00 */
[----:B------:R-:W-:-:S02]  /*4db0*/  UIADD3 UR17, UR43, UR17, URZ ;  /* 0x000000112b117290 */ /* 0x000fc4000fffe03f */
[----:B------:R-:W-:Y:S01]  /*4dc0*/  ULEA UR40, UP0, UR42, UR40, 0x3 ;  /* 0x000000282a287291 */ /* 0x000fe2000f80183f */
[----:B------:R-:W-:Y:S01]  /*4dd0*/  PRMT R164, RZ, 0x7610, R164 ;  /* 0x00007610ffa47816 */ /* 0x000fe200000000a4 */
[----:B-1--4-:R-:W4:Y:S02]  /*4de0*/  LDL R188, [R1+0x8] ;  /* 0x0000080001bc7983 */ /* 0x012f240000100800 */
[----:B------:R-:W-:Y:S02]  /*4df0*/  ULEA.HI.X UR41, UR42, UR41, UR17, 0x3, UP0 ;  /* 0x000000292a297291 */ /* 0x000fe400080f1c11 */
        /* <DEDUP_REMOVED lines=29> */
[----:B------:R-:W1:Y:S01]  /*4fd0*/  S2UR UR21, SR_CgaCtaId ;  /* 0x00000000001579c3 */ /* 0x000e620000008800 */
[----:B0-----:R-:W-:Y:S01]  /*4fe0*/  MOV R21, UR41 ;  /* 0x0000002900157c02 */ /* 0x001fe20008000f00 */
[----:B------:R-:W-:Y:S01]  /*4ff0*/  ULDC.64 UR40, c[0x0][0x250] ;  /* 0x0000940000287ab9 */ /* 0x000fe20000000a00 */
[----:B------:R-:W-:Y:S01]  /*5000*/  PRMT R227, RZ, 0x7610, R227 ;  /* 0x00007610ffe37816 */ /* 0x000fe200000000e3 */
[----:B------:R-:W-:Y:S02]  /*5010*/  UIMAD UR17, UR18, UR40, URZ ;  /* 0x00000028121172a4 */ /* 0x000fe4000f8e023f */
[----:B------:R-:W-:Y:S01]  /*5020*/  MOV R25, UR40 ;  /* 0x0000002800197c02 */ /* 0x000fe20008000f00 */
[----:B------:R-:W5:Y:S01]  /*5030*/  LDL R239, [R1] ;  /* 0x0000000001ef7983 */ /* 0x000f620000100800 */
[----:B------:R-:W-:-:S03]  /*5040*/  UIMAD UR17, UR6, UR41, UR17 ;  /* 0x00000029061172a4 */ /* 0x000fc6000f8e0211 */
[----:B------:R-:W3:Y:S01]  /*5050*/  LDG.E.64 R20, desc[UR22][R20.64] ;  /* 0x0000001614147981 */ /* 0x000ee2000c1e1b00 */
[----:B------:R-:W-:Y:S01]  /*5060*/  ULDC.64 UR40, c[0x0][0x270] ;  /* 0x00009c0000287ab9 */ /* 0x000fe20000000a00 */
[----:B--2---:R-:W-:Y:S02]  /*5070*/  ISETP.NE.AND P6, PT, R17, RZ, PT ;  /* 0x000000ff1100720c */ /* 0x004fe40003fc5270 */
        /* <DEDUP_REMOVED lines=107> */
[----:B0-----:R-:W-:-:S03]  /*5730*/  FMUL.FTZ R18, R85, UR42 ;  /* 0x0000002a55127c20 */ /* 0x001fc60008410000 */
        /* <DEDUP_REMOVED lines=11> */
[----:B0-----:R-:W-:-:S05]  /*57f0*/  MOV R25, UR40 ;  /* 0x0000002800197c02 */ /* 0x001fca0008000f00 */
[----:B------:R-:W-:Y:S01]  /*5800*/  MUFU.SIN R132, R24 ;  /* 0x0000001800847308 */ /* 0x000fe20000000400 */
[----:B------:R-:W-:Y:S01]  /*5810*/  USHF.L.U32 UR43, UR17, 0x1, URZ ;  /* 0x00000001112b7899 */ /* 0x000fe2000800063f */
[----:B------:R-:W-:-:S06]  /*5820*/  FMUL.RZ R157, R18, 0.15915493667125701904 ;  /* 0x3e22f983129d7820 */ /* 0x000fcc000040c000 */
[----:B------:R0:W-:Y:S02]  /*5830*/  MUFU.COS R133, R24 ;  /* 0x0000001800857308 */ /* 0x0001e40000000000 */
[----:B0-----:R-:W-:-:S06]  /*5840*/  IMAD.WIDE.U32 R24, R25, UR6, R22 ;  /* 0x0000000619187c25 */ /* 0x001fcc000f8e0016 */
[----:B------:R-:W-:Y:S01]  /*5850*/  MUFU.SIN R142, R19 ;  /* 0x00000013008e7308 */ /* 0x000fe20000000400 */
[----:B------:R-:W-:-:S07]  /*5860*/  LEA R18, P5, R24, UR13, 0x1 ;  /* 0x0000000d18127c11 */ /* 0x000fce000f8a08ff */
[----:B------:R0:W-:Y:S02]  /*5870*/  MUFU.COS R143, R19 ;  /* 0x00000013008f7308 */ /* 0x0001e40000000000 */
[----:B0-----:R-:W-:Y:S01]  /*5880*/  IADD3 R19, R25, UR18, RZ ;  /* 0x0000001219137c10 */ /* 0x001fe2000fffe0ff */
[----:B------:R-:W-:-:S03]  /*5890*/  UMOV UR18, 0x400 ;  /* 0x0000040000127882 */ /* 0x000fc60000000000 */
[----:B------:R-:W-:Y:S02]  /*58a0*/  LEA.HI.X R19, R24, UR14, R19, 0x1, P5 ;  /* 0x0000000e18137c11 */ /* 0x000fe4000a8f0c13 */
[----:B------:R-:W-:Y:S02]  /*58b0*/  ISETP.GE.AND P5, PT, R22, UR43, PT ;  /* 0x0000002b16007c0c */ /* 0x000fe4000bfa6270 */
[C---:B------:R-:W-:Y:S01]  /*58c0*/  IADD3 R22, R119.reuse, 0x200, RZ ;  /* 0x0000020077167810 */ /* 0x040fe20007ffe0ff */
[----:B-1----:R-:W-:Y:S01]  /*58d0*/  ULEA UR18, UR21, UR18, 0x18 ;  /* 0x0000001215127291 */ /* 0x002fe2000f8ec03f */
[----:B------:R-:W-:Y:S02]  /*58e0*/  IADD3 R24, R119, 0x220, RZ ;  /* 0x0000022077187810 */ /* 0x000fe40007ffe0ff */
[-C--:B------:R-:W-:Y:S01]  /*58f0*/  LEA.HI.SX32 R22, R22, R119.reuse, 0x1b ;  /* 0x0000007716167211 */ /* 0x080fe200078fdaff */
[----:B------:R-:W-:Y:S01]  /*5900*/  FMUL.FTZ R21, R86, UR42 ;  /* 0x0000002a56157c20 */ /* 0x000fe20008410000 */
[----:B------:R-:W-:-:S02]  /*5910*/  LEA.HI.SX32 R24, R24, R119, 0x1b ;  /* 0x0000007718187211 */ /* 0x000fc400078fdaff */
[----:B------:R-:W-:Y:S01]  /*5920*/  LEA R232, R22, UR18, 0x1 ;  /* 0x0000001216e87c11 */ /* 0x000fe2000f8e08ff */
[----:B------:R-:W-:Y:S01]  /*5930*/  FMUL.RZ R21, R21, 0.15915493667125701904 ;  /* 0x3e22f98315157820 */ /* 0x000fe2000040c000 */
[----:B------:R-:W-:Y:S02]  /*5940*/  LEA R231, R24, UR18, 0x1 ;  /* 0x0000001218e77c11 */ /* 0x000fe4000f8e08ff */
[C---:B------:R-:W-:Y:S02]  /*5950*/  IADD3 R22, R119.reuse, 0x240, RZ ;  /* 0x0000024077167810 */ /* 0x040fe40007ffe0ff */
[----:B------:R-:W-:Y:S01]  /*5960*/  IADD3 R24, R119, 0x260, RZ ;  /* 0x0000026077187810 */ /* 0x000fe20007ffe0ff */
[----:B------:R-:W-:Y:S01]  /*5970*/  MUFU.SIN R121, R21 ;  /* 0x0000001500797308 */ /* 0x000fe20000000400 */
[-C--:B------:R-:W-:Y:S02]  /*5980*/  LEA.HI.SX32 R22, R22, R119.reuse, 0x1b ;  /* 0x0000007716167211 */ /* 0x080fe400078fdaff */
[----:B------:R-:W-:-:S02]  /*5990*/  LEA.HI.SX32 R24, R24, R119, 0x1b ;  /* 0x0000007718187211 */ /* 0x000fc400078fdaff */
[----:B------:R-:W-:-:S03]  /*59a0*/  LEA R185, R22, UR18, 0x1 ;  /* 0x0000001216b97c11 */ /* 0x000fc6000f8e08ff */
[----:B------:R0:W-:Y:S01]  /*59b0*/  MUFU.COS R139, R21 ;  /* 0x00000015008b7308 */ /* 0x0001e20000000000 */
[----:B------:R-:W-:Y:S02]  /*59c0*/  LEA R206, R24, UR18, 0x1 ;  /* 0x0000001218ce7c11 */ /* 0x000fe4000f8e08ff */
[C---:B------:R-:W-:Y:S02]  /*59d0*/  IADD3 R22, R119.reuse, 0x2e0, RZ ;  /* 0x000002e077167810 */ /* 0x040fe40007ffe0ff */
[----:B------:R-:W-:Y:S01]  /*59e0*/  IADD3 R24, R119, 0x300, RZ ;  /* 0x0000030077187810 */ /* 0x000fe20007ffe0ff */
[----:B0-----:R-:W-:Y:S01]  /*59f0*/  FMUL.FTZ R21, R82, UR42 ;  /* 0x0000002a52157c20 */ /* 0x001fe20008410000 */
[----:B------:R-:W-:-:S03]  /*5a00*/  LEA.HI.SX32 R22, R22, R119, 0x1b ;  /* 0x0000007716167211 */ /* 0x000fc600078fdaff */
[----:B------:R-:W-:Y:S01]  /*5a10*/  FMUL.RZ R23, R21, 0.15915493667125701904 ;  /* 0x3e22f98315177820 */ /* 0x000fe2000040c000 */
[----:B------:R-:W-:Y:S01]  /*5a20*/  FMUL.FTZ R21, R81, UR42 ;  /* 0x0000002a51157c20 */ /* 0x000fe20008410000 */
[----:B------:R-:W-:-:S03]  /*5a30*/  LEA.HI.SX32 R24, R24, R119, 0x1b ;  /* 0x0000007718187211 */ /* 0x000fc600078fdaff */
[----:B------:R-:W-:Y:S01]  /*5a40*/  FMUL.RZ R25, R21, 0.15915493667125701904 ;  /* 0x3e22f98315197820 */ /* 0x000fe2000040c000 */
[----:B------:R-:W-:Y:S01]  /*5a50*/  FMUL.FTZ R21, R80, UR42 ;  /* 0x0000002a50157c20 */ /* 0x000fe20008410000 */
[----:B------:R-:W-:Y:S02]  /*5a60*/  ISETP.GE.AND P0, PT, R158, UR43, PT ;  /* 0x0000002b9e007c0c */ /* 0x000fe4000bf06270 */
[----:B------:R-:W-:Y:S01]  /*5a70*/  ISETP.GE.AND P1, PT, R159, UR43, PT ;  /* 0x0000002b9f007c0c */ /* 0x000fe2000bf26270 */
[----:B------:R-:W-:Y:S01]  /*5a80*/  MUFU.SIN R158, R23 ;  /* 0x00000017009e7308 */ /* 0x000fe20000000400 */
        /* <DEDUP_REMOVED lines=27> */
[----:B------:R0:W-:Y:S01]  /*5c40*/  MUFU.COS R159, R23 ;  /* 0x00000017009f7308 */ /* 0x0001e20000000000 */
[----:B------:R-:W-:Y:S01]  /*5c50*/  LEA R71, R24, UR18, 0x1 ;  /* 0x0000001218477c11 */ /* 0x000fe2000f8e08ff */
[----:B------:R-:W-:Y:S01]  /*5c60*/  STS.U16 [R103+0x3c0], R168 ;  /* 0x0003c0a867007388 */ /* 0x000fe20000000400 */
[----:B------:R-:W-:Y:S02]  /*5c70*/  IADD3 R22, R119, 0x360, RZ ;  /* 0x0000036077167810 */ /* 0x000fe40007ffe0ff */
[----:B------:R-:W-:Y:S01]  /*5c80*/  LEA R69, R69, UR18, 0x1 ;  /* 0x0000001245457c11 */ /* 0x000fe2000f8e08ff */
[----:B------:R1:W-:Y:S01]  /*5c90*/  STS.U16 [R232+0x400], R153 ;  /* 0x00040099e8007388 */ /* 0x0003e20000000400 */
[----:B------:R-:W-:Y:S02]  /*5ca0*/  LEA R207, R104, UR18, 0x1 ;  /* 0x0000001268cf7c11 */ /* 0x000fe4000f8e08ff */
[----:B------:R-:W-:Y:S01]  /*5cb0*/  IADD3 R24, R119, 0x380, RZ ;  /* 0x0000038077187810 */ /* 0x000fe20007ffe0ff */
[----:B0-----:R-:W-:Y:S01]  /*5cc0*/  FMUL.RZ R23, R21, 0.15915493667125701904 ;  /* 0x3e22f98315177820 */ /* 0x001fe2000040c000 */
[----:B------:R-:W-:Y:S01]  /*5cd0*/  LEA R145, R106, UR18, 0x1 ;  /* 0x000000126a917c11 */ /* 0x000fe2000f8e08ff */
[----:B------:R-:W-:Y:S01]  /*5ce0*/  STS.U16 [R231+0x440], R170 ;  /* 0x000440aae7007388 */ /* 0x000fe20000000400 */
[----:B------:R-:W-:Y:S01]  /*5cf0*/  IADD3 R104, R119, 0x3a0, RZ ;  /* 0x000003a077687810 */ /* 0x000fe20007ffe0ff */
[----:B------:R-:W-:Y:S01]  /*5d00*/  FMUL.FTZ R21, R79, UR42 ;  /* 0x0000002a4f157c20 */ /* 0x000fe20008410000 */
[----:B------:R-:W-:Y:S01]  /*5d10*/  LEA R131, R108, UR18, 0x1 ;  /* 0x000000126c837c11 */ /* 0x000fe2000f8e08ff */
[----:B------:R-:W-:Y:S01]  /*5d20*/  STS.U16 [R185+0x480], R172 ;  /* 0x000480acb9007388 */ /* 0x000fe20000000400 */
[C---:B------:R-:W-:Y:S01]  /*5d30*/  IADD3 R106, R119.reuse, 0x3c0, RZ ;  /* 0x000003c0776a7810 */ /* 0x040fe20007ffe0ff */
[----:B------:R-:W-:Y:S01]  /*5d40*/  MUFU.SIN R160, R157 ;  /* 0x0000009d00a07308 */ /* 0x000fe20000000400 */
[----:B------:R-:W-:Y:S01]  /*5d50*/  IADD3 R108, R119, 0x3e0, RZ ;  /* 0x000003e0776c7810 */ /* 0x000fe20007ffe0ff */
[----:B------:R-:W-:Y:S01]  /*5d60*/  STS.U16 [R206+0x4c0], R163 ;  /* 0x0004c0a3ce007388 */ /* 0x000fe20000000400 */
[----:B------:R-:W-:-:S02]  /*5d70*/  LEA.HI.SX32 R22, R22, R119, 0x1b ;  /* 0x0000007716167211 */ /* 0x000fc400078fdaff */
[-C--:B------:R-:W-:Y:S01]  /*5d80*/  LEA.HI.SX32 R24, R24, R119.reuse, 0x1b ;  /* 0x0000007718187211 */ /* 0x080fe200078fdaff */
[----:B------:R-:W-:Y:S01]  /*5d90*/  STS.U16 [R69+0x500], R174 ;  /* 0x000500ae45007388 */ /* 0x000fe20000000400 */
[----:B------:R-:W-:Y:S01]  /*5da0*/  LEA R209, R209, UR18, 0x1 ;  /* 0x00000012d1d17c11 */ /* 0x000fe2000f8e08ff */
[----:B------:R-:W-:Y:S01]  /*5db0*/  MUFU.COS R161, R157 ;  /* 0x0000009d00a17308 */ /* 0x000fe20000000000 */
[-C--:B------:R-:W-:Y:S01]  /*5dc0*/  LEA.HI.SX32 R104, R104, R119.reuse, 0x1b ;  /* 0x0000007768687211 */ /* 0x080fe200078fdaff */
[----:B------:R-:W-:Y:S01]  /*5dd0*/  STS.U16 [R145+0x540], R176 ;  /* 0x000540b091007388 */ /* 0x000fe20000000400 */
[-C--:B------:R-:W-:Y:S02]  /*5de0*/  LEA.HI.SX32 R106, R106, R119.reuse, 0x1b ;  /* 0x000000776a6a7211 */ /* 0x080fe400078fdaff */
[----:B------:R-:W-:Y:S01]  /*5df0*/  ISETP.GE.AND P3, PT, R165, UR43, PT ;  /* 0x0000002ba5007c0c */ /* 0x000fe2000bf66270 */
[----:B------:R-:W-:Y:S02]  /*5e00*/  STS.U16 [R131+0x580], R178 ;  /* 0x000580b283007388 */ /* 0x000fe40000000400 */
[----:B------:R-:W-:Y:S01]  /*5e10*/  MUFU.SIN R156, R25 ;  /* 0x00000019009c7308 */ /* 0x000fe20000000400 */
[----:B------:R-:W-:Y:S01]  /*5e20*/  LEA.HI.SX32 R108, R108, R119, 0x1b ;  /* 0x000000776c6c7211 */ /* 0x000fe200078fdaff */
[----:B------:R-:W-:Y:S01]  /*5e30*/  STS.U16 [R70+0x5c0], R129 ;  /* 0x0005c08146007388 */ /* 0x000fe20000000400 */
[----:B------:R-:W-:-:S02]  /*5e40*/  LEA R205, R22, UR18, 0x1 ;  /* 0x0000001216cd7c11 */ /* 0x000fc4000f8e08ff */
[----:B------:R-:W-:-:S03]  /*5e50*/  LEA R203, R24, UR18, 0x1 ;  /* 0x0000001218cb7c11 */ /* 0x000fc6000f8e08ff */
[----:B------:R0:W-:Y:S01]  /*5e60*/  MUFU.COS R157, R25 ;  /* 0x00000019009d7308 */ /* 0x0001e20000000000 */
[----:B------:R-:W-:Y:S01]  /*5e70*/  STS.U16 [R71+0x600], R150 ;  /* 0x0006009647007388 */ /* 0x000fe20000000400 */
[----:B------:R-:W-:Y:S02]  /*5e80*/  LEA R195, R104, UR18, 0x1 ;  /* 0x0000001268c37c11 */ /* 0x000fe4000f8e08ff */
[----:B------:R-:W-:Y:S01]  /*5e90*/  R2UR UR41, R20 ;  /* 0x00000000142972ca */ /* 0x000fe200000e0000 */
[----:B------:R-:W-:Y:S01]  /*5ea0*/  STS.U16 [R209+0x640], R144 ;  /* 0x00064090d1007388 */ /* 0x000fe20000000400 */
[----:B0-----:R-:W-:Y:S01]  /*5eb0*/  FMUL.RZ R25, R21, 0.15915493667125701904 ;  /* 0x3e22f98315197820 */ /* 0x001fe2000040c000 */
[----:B------:R-:W-:Y:S01]  /*5ec0*/  FMUL.FTZ R21, R78, UR42 ;  /* 0x0000002a4e157c20 */ /* 0x000fe20008410000 */
[----:B------:R-:W-:Y:S01]  /*5ed0*/  MUFU.SIN R146, R155 ;  /* 0x0000009b00927308 */ /* 0x000fe20000000400 */
[----:B------:R-:W-:Y:S01]  /*5ee0*/  LEA R183, R106, UR18, 0x1 ;  /* 0x000000126ab77c11 */ /* 0x000fe2000f8e08ff */
[----:B------:R0:W-:Y:S01]  /*5ef0*/  STS.U16 [R207+0x680], R148 ;  /* 0x00068094cf007388 */ /* 0x0001e20000000400 */
[----:B------:R-:W-:-:S02]  /*5f00*/  LEA R165, R108, UR18, 0x1 ;  /* 0x000000126ca57c11 */ /* 0x000fc4000f8e08ff */
[----:B------:R-:W-:-:S03]  /*5f10*/  PRMT R111, RZ, 0x7610, R111 ;  /* 0x00007610ff6f7816 */ /* 0x000fc6000000006f */
[----:B------:R-:W-:Y:S01]  /*5f20*/  MUFU.COS R149, R155 ;  /* 0x0000009b00957308 */ /* 0x000fe20000000000 */
[----:B------:R-:W-:Y:S01]  /*5f30*/  STS.U16 [R205+0x6c0], R140 ;  /* 0x0006c08ccd007388 */ /* 0x000fe20000000400 */
[----:B------:R-:W-:Y:S02]  /*5f40*/  PRMT R108, RZ, 0x7610, R108 ;  /* 0x00007610ff6c7816 */ /* 0x000fe4000000006c */
[----:B------:R-:W-:Y:S01]  /*5f50*/  PRMT R107, RZ, 0x7610, R107 ;  /* 0x00007610ff6b7816 */ /* 0x000fe2000000006b */
[----:B------:R-:W-:Y:S03]  /*5f60*/  STS.U16 [R203+0x700], R138 ;  /* 0x0007008acb007388 */ /* 0x000fe60000000400 */
[----:B------:R-:W-:Y:S01]  /*5f70*/  MUFU.SIN R154, R23 ;  /* 0x00000017009a7308 */ /* 0x000fe20000000400 */
[----:B------:R-:W-:Y:S07]  /*5f80*/  STS.U16 [R195+0x740], R136 ;  /* 0x00074088c3007388 */ /* 0x000fee0000000400 */
[----:B------:R2:W-:Y:S01]  /*5f90*/  MUFU.COS R155, R23 ;  /* 0x00000017009b7308 */ /* 0x0005e20000000000 */
[----:B------:R3:W-:Y:S01]  /*5fa0*/  STS.U16 [R183+0x780], R130 ;  /* 0x00078082b7007388 */ /* 0x0007e20000000400 */
[----:B------:R-:W-:Y:S01]  /*5fb0*/  ISETP.GE.AND P4, PT, R175, UR43, PT ;  /* 0x0000002baf007c0c */ /* 0x000fe2000bf86270 */
[----:B--2---:R-:W-:Y:S01]  /*5fc0*/  FMUL.RZ R23, R21, 0.15915493667125701904 ;  /* 0x3e22f98315177820 */ /* 0x004fe2000040c000 */
[----:B------:R-:W-:-:S04]  /*5fd0*/  FMUL.FTZ R21, R77, UR42 ;  /* 0x0000002a4d157c20 */ /* 0x000fc80008410000 */
[----:B------:R-:W-:Y:S01]  /*5fe0*/  MUFU.SIN R152, R25 ;  /* 0x0000001900987308 */ /* 0x000fe20000000400 */
[----:B------:R-:W-:Y:S01]  /*5ff0*/  STS.U16 [R165+0x7c0], R128 ;  /* 0x0007c080a5007388 */ /* 0x000fe20000000400 */
[----:B------:R-:W-:-:S06]  /*6000*/  NOP ;  /* 0x0000000000007918 */ /* 0x000fcc0000000000 */
[----:B-1----:R1:W-:Y:S01]  /*6010*/  MUFU.COS R153, R25 ;  /* 0x0000001900997308 */ /* 0x0023e20000000000 */
[----:B------:R-:W-:Y:S01]  /*6020*/  PRMT R109, RZ, 0x7610, R109 ;  /* 0x00007610ff6d7816 */ /* 0x000fe2000000006d */
[----:B------:R-:W2:Y:S01]  /*6030*/  @!P5 LDG.E.U16 R111, desc[UR22][R18.64] ;  /* 0x00000016126fd981 */ /* 0x000ea2000c1e1500 */
[----:B------:R-:W-:Y:S02]  /*6040*/  PRMT R110, RZ, 0x7610, R110 ;  /* 0x00007610ff6e7816 */ /* 0x000fe4000000006e */
[----:B------:R-:W-:Y:S01]  /*6050*/  ISETP.GE.AND P5, PT, R182, UR43, PT ;  /* 0x0000002bb6007c0c */ /* 0x000fe2000bfa6270 */
[----:B------:R-:W4:Y:S01]  /*6060*/  @!P0 LDG.E.U16 R108, desc[UR22][R18.64+0x40] ;  /* 0x00004016126c8981 */ /* 0x000f22000c1e1500 */
[----:B-1----:R-:W-:Y:S01]  /*6070*/  FMUL.RZ R25, R21, 0.15915493667125701904 ;  /* 0x3e22f98315197820 */ /* 0x002fe2000040c000 */
[----:B------:R-:W-:Y:S01]  /*6080*/  FMUL.FTZ R21, R75, UR42 ;  /* 0x0000002a4b157c20 */ /* 0x000fe20008410000 */
[----:B------:R-:W-:Y:S01]  /*6090*/  MUFU.SIN R179, R23 ;  /* 0x0000001700b37308 */ /* 0x000fe20000000400 */
[----:B------:R-:W5:Y:S01]  /*60a0*/  @!P3 LDG.E.U16 R107, desc[UR22][R18.64+0x100] ;  /* 0x00010016126bb981 */ /* 0x000f62000c1e1500 */
[----:B------:R-:W-:-:S02]  /*60b0*/  ISETP.GE.AND P0, PT, R173, UR43, PT ;  /* 0x0000002bad007c0c */ /* 0x000fc4000bf06270 */
[----:B------:R-:W-:Y:S01]  /*60c0*/  ISETP.GE.AND P3, PT, R169, UR43, PT ;  /* 0x0000002ba9007c0c */ /* 0x000fe2000bf66270 */
[----:B------:R-:W5:Y:S01]  /*60d0*/  @!P1 LDG.E.U16 R109, desc[UR22][R18.64+0x80] ;  /* 0x00008016126d9981 */ /* 0x000f62000c1e1500 */
[----:B------:R-:W-:Y:S02]  /*60e0*/  MOV R112, UR41 ;  /* 0x0000002900707c02 */ /* 0x000fe40008000f00 */
[----:B------:R1:W-:Y:S01]  /*60f0*/  MUFU.COS R181, R23 ;  /* 0x0000001700b57308 */ /* 0x0003e20000000000 */
[----:B------:R-:W5:Y:S01]  /*6100*/  @!P2 LDG.E.U16 R110, desc[UR22][R18.64+0xc0] ;  /* 0x0000c016126ea981 */ /* 0x000f62000c1e1500 */
[----:B------:R-:W-:Y:S02]  /*6110*/  ISETP.GE.AND P1, PT, R180, UR43, PT ;  /* 0x0000002bb4007c0c */ /* 0x000fe4000bf26270 */
[----:B------:R-:W-:Y:S01]  /*6120*/  ISETP.GE.AND P2, PT, R171, UR43, PT ;  /* 0x0000002bab007c0c */ /* 0x000fe2000bf46270 */
[----:B------:R-:W5:Y:S01]  /*6130*/  @!P5 LDG.E.U16 R227, desc[UR22][R18.64+0x180] ;  /* 0x0001801612e3d981 */ /* 0x000f62000c1e1500 */
[----:B-1----:R-:W-:Y:S01]  /*6140*/  FMUL.RZ R23, R21, 0.15915493667125701904 ;  /* 0x3e22f98315177820 */ /* 0x002fe2000040c000 */
[----:B------:R-:W-:Y:S01]  /*6150*/  FMUL.FTZ R21, R62, UR42 ;  /* 0x0000002a3e157c20 */ /* 0x000fe20008410000 */
[----:B------:R-:W-:Y:S01]  /*6160*/  PRMT R106, RZ, 0x7610, R106 ;  /* 0x00007610ff6a7816 */ /* 0x000fe2000000006a */
[----:B------:R-:W-:-:S02]  /*6170*/  FMUL.FTZ R112, R112, 1.4426950216293334961 ;  /* 0x3fb8aa3b70707820 */ /* 0x000fc40000410000 */
[----:B------:R-:W-:Y:S01]  /*6180*/  FMUL.RZ R21, R21, 0.15915493667125701904 ;  /* 0x3e22f98315157820 */ /* 0x000fe2000040c000 */
[----:B------:R-:W-:Y:S02]  /*6190*/  PRMT R104, RZ, 0x7610, R104 ;  /* 0x00007610ff687816 */ /* 0x000fe40000000068 */
[----:B------:R-:W-:Y:S01]  /*61a0*/  PRMT R103, RZ, 0x7610, R103 ;  /* 0x00007610ff677816 */ /* 0x000fe20000000067 */
[----:B------:R-:W-:Y:S01]  /*61b0*/  MUFU.SIN R147, R21 ;  /* 0x0000001500937308 */ /* 0x000fe20000000400 */
[----:B------:R-:W5:Y:S01]  /*61c0*/  @!P4 LDG.E.U16 R106, desc[UR22][R18.64+0x140] ;  /* 0x00014016126ac981 */ /* 0x000f62000c1e1500 */
[----:B------:R-:W-:Y:S02]  /*61d0*/  ISETP.GE.AND P4, PT, R167, UR43, PT ;  /* 0x0000002ba7007c0c */ /* 0x000fe4000bf86270 */
[----:B------:R-:W-:Y:S01]  /*61e0*/  PRMT R105, RZ, 0x7610, R105 ;  /* 0x00007610ff697816 */ /* 0x000fe20000000069 */
[----:B------:R-:W5:Y:S01]  /*61f0*/  @!P0 LDG.E.U16 R104, desc[UR22][R18.64+0x1c0] ;  /* 0x0001c01612688981 */ /* 0x000f62000c1e1500 */
[----:B------:R-:W-:-:S02]  /*6200*/  PRMT R240, RZ, 0x7610, R240 ;  /* 0x00007610fff07816 */ /* 0x000fc400000000f0 */
[----:B0-----:R0:W-:Y:S01]  /*6210*/  MUFU.COS R148, R21 ;  /* 0x0000001500947308 */ /* 0x0011e20000000000 */
[----:B------:R-:W-:Y:S01]  /*6220*/  ISETP.GE.AND P5, PT, R127, UR43, PT ;  /* 0x0000002b7f007c0c */ /* 0x000fe2000bfa6270 */
[----:B------:R-:W5:Y:S01]  /*6230*/  @!P3 LDG.E.U16 R103, desc[UR22][R18.64+0x280] ;  /* 0x000280161267b981 */ /* 0x000f62000c1e1500 */
[----:B------:R-:W-:Y:S02]  /*6240*/  ISETP.GE.AND P0, PT, R126, UR43, PT ;  /* 0x0000002b7e007c0c */ /* 0x000fe4000bf06270 */
[----:B------:R-:W-:Y:S01]  /*6250*/  ISETP.GE.AND P3, PT, R123, UR43, PT ;  /* 0x0000002b7b007c0c */ /* 0x000fe2000bf66270 */
[----:B------:R-:W5:Y:S01]  /*6260*/  @!P1 LDG.E.U16 R105, desc[UR22][R18.64+0x200] ;  /* 0x0002001612699981 */ /* 0x000f62000c1e1500 */
[----:B0-----:R-:W-:-:S03]  /*6270*/  FMUL.FTZ R21, R112, R88 ;  /* 0x0000005870157220 */ /* 0x001fc60000410000 */
[----:B------:R-:W5:Y:S01]  /*6280*/  @!P2 LDG.E.U16 R240, desc[UR22][R18.64+0x240] ;  /* 0x0002401612f0a981 */ /* 0x000f62000c1e1500 */
[----:B------:R0:W1:Y:S01]  /*6290*/  MUFU.EX2 R22, R21 ;  /* 0x0000001500167308 */ /* 0x0000620000000800 */
[----:B------:R-:W-:Y:S02]  /*62a0*/  ISETP.GE.AND P1, PT, R125, UR43, PT ;  /* 0x0000002b7d007c0c */ /* 0x000fe4000bf26270 */
        /* <DEDUP_REMOVED lines=9> */
[----:B0-----:R-:W-:Y:S01]  /*6340*/  FMUL.FTZ R21, R112, R84 ;  /* 0x0000005470157220 */ /* 0x001fe20000410000 */
[----:B------:R-:W-:Y:S02]  /*6350*/  ISETP.GE.AND P4, PT, R122, UR43, PT ;  /* 0x0000002b7a007c0c */ /* 0x000fe4000bf86270 */
[----:B------:R-:W5:Y:S01]  /*6360*/  @!P0 LDG.E.U16 R236, desc[UR22][R18.64+0x340] ;  /* 0x0003401612ec8981 */ /* 0x000f62000c1e1500 */
[----:B------:R-:W-:Y:S01]  /*6370*/  PRMT R237, RZ, 0x7610, R237 ;  /* 0x00007610ffed7816 */ /* 0x000fe200000000ed */
[----:B------:R0:W-:Y:S01]  /*6380*/  MUFU.EX2 R113, R21 ;  /* 0x0000001500717308 */ /* 0x0001e20000000800 */
[----:B------:R-:W-:Y:S01]  /*6390*/  PRMT R238, RZ, 0x7610, R238 ;  /* 0x00007610ffee7816 */ /* 0x000fe200000000ee */
[----:B------:R-:W5:Y:S01]  /*63a0*/  @!P3 LDG.E.U16 R235, desc[UR22][R18.64+0x400] ;  /* 0x0004001612ebb981 */ /* 0x000f62000c1e1500 */
[----:B------:R-:W-:-:S02]  /*63b0*/  ISETP.GE.AND P5, PT, R68, UR43, PT ;  /* 0x0000002b44007c0c */ /* 0x000fc4000bfa6270 */
[----:B------:R-:W-:Y:S01]  /*63c0*/  ISETP.GE.AND P0, PT, R67, UR43, PT ;  /* 0x0000002b43007c0c */ /* 0x000fe2000bf06270 */
[----:B------:R-:W5:Y:S01]  /*63d0*/  @!P1 LDG.E.U16 R237, desc[UR22][R18.64+0x380] ;  /* 0x0003801612ed9981 */ /* 0x000f62000c1e1500 */
[----:B0-----:R-:W-:Y:S01]  /*63e0*/  FMUL.FTZ R21, R112, R82 ;  /* 0x0000005270157220 */ /* 0x001fe20000410000 */
[----:B------:R-:W-:Y:S01]  /*63f0*/  ISETP.GE.AND P3, PT, R64, UR43, PT ;  /* 0x0000002b40007c0c */ /* 0x000fe2000bf66270 */
[----:B------:R-:W-:Y:S01]  /*6400*/  FMUL.FTZ R67, R112, R83 ;  /* 0x0000005370437220 */ /* 0x000fe20000410000 */
[----:B------:R-:W5:Y:S01]  /*6410*/  @!P2 LDG.E.U16 R238, desc[UR22][R18.64+0x3c0] ;  /* 0x0003c01612eea981 */ /* 0x000f62000c1e1500 */
[----:B------:R0:W1:Y:S01]  /*6420*/  MUFU.EX2 R64, R21 ;  /* 0x0000001500407308 */ /* 0x0000620000000800 */
[----:B------:R-:W-:Y:S02]  /*6430*/  ISETP.GE.AND P1, PT, R66, UR43, PT ;  /* 0x0000002b42007c0c */ /* 0x000fe4000bf26270 */
[----:B------:R-:W-:Y:S02]  /*6440*/  ISETP.GE.AND P2, PT, R65, UR43, PT ;  /* 0x0000002b41007c0c */ /* 0x000fe4000bf46270 */
[----:B------:R-:W-:-:S02]  /*6450*/  PRMT R234, RZ, 0x7610, R234 ;  /* 0x00007610ffea7816 */ /* 0x000fc400000000ea */
[----:B0-----:R-:W-:Y:S01]  /*6460*/  SHF.L.U32 R21, R119, 0x5, RZ ;  /* 0x0000000577157819 */ /* 0x001fe200000006ff */
[----:B------:R0:W1:Y:S01]  /*6470*/  MUFU.EX2 R65, R67 ;  /* 0x0000004300417308 */ /* 0x0000620000000800 */
[----:B------:R-:W-:Y:S02]  /*6480*/  PRMT R66, RZ, 0x7610, R66 ;  /* 0x00007610ff427816 */ /* 0x000fe40000000042 */
[----:B------:R-:W5:Y:S01]  /*6490*/  @!P4 LDG.E.U16 R234, desc[UR22][R18.64+0x440] ;  /* 0x0004401612eac981 */ /* 0x000f62000c1e1500 */
[----:B------:R-:W-:Y:S02]  /*64a0*/  PRMT R233, RZ, 0x7610, R233 ;  /* 0x00007610ffe97816 */ /* 0x000fe400000000e9 */
[----:B0-----:R-:W-:Y:S01]  /*64b0*/  LEA.HI.SX32 R67, R21, R21, 0x1b ;  /* 0x0000001515437211 */ /* 0x001fe200078fdaff */
[----:B------:R-:W5:Y:S01]  /*64c0*/  @!P5 LDG.E.U16 R66, desc[UR22][R18.64+0x480] ;  /* 0x000480161242d981 */ /* 0x000f62000c1e1500 */
[----:B------:R-:W-:Y:S02]  /*64d0*/  ISETP.GE.AND P4, PT, R33, UR43, PT ;  /* 0x0000002b21007c0c */ /* 0x000fe4000bf86270 */
[----:B------:R-:W-:Y:S01]  /*64e0*/  LEA R67, R67, UR18, 0x1 ;  /* 0x0000001243437c11 */ /* 0x000fe2000f8e08ff */
[----:B------:R-:W5:Y:S01]  /*64f0*/  @!P0 LDG.E.U16 R233, desc[UR22][R18.64+0x4c0] ;  /* 0x0004c01612e98981 */ /* 0x000f62000c1e1500 */
[----:B------:R-:W-:Y:S01]  /*6500*/  ISETP.GE.AND P5, PT, R32, UR43, PT ;  /* 0x0000002b20007c0c */ /* 0x000fe2000bfa6270 */
[----:B------:R-:W-:Y:S01]  /*6510*/  FMUL.FTZ R32, R112, R81 ;  /* 0x0000005170207220 */ /* 0x000fe20000410000 */
[----:B---3--:R-:W-:Y:S01]  /*6520*/  PRMT R130, RZ, 0x7610, R130 ;  /* 0x00007610ff827816 */ /* 0x008fe20000000082 */
[----:B------:R-:W0:Y:S01]  /*6530*/  LDS.U16 R33, [R67] ;  /* 0x0000000043217984 */ /* 0x000e220000000400 */
[----:B------:R-:W-:-:S02]  /*6540*/  ISETP.GE.AND P0, PT, R31, UR43, PT ;  /* 0x0000002b1f007c0c */ /* 0x000fc4000bf06270 */
[----:B------:R3:W-:Y:S01]  /*6550*/  MUFU.EX2 R31, R32 ;  /* 0x00000020001f7308 */ /* 0x0007e20000000800 */
[----:B------:R-:W-:Y:S01]  /*6560*/  PRMT R141, RZ, 0x7610, R141 ;  /* 0x00007610ff8d7816 */ /* 0x000fe2000000008d */
[----:B------:R-:W5:Y:S01]  /*6570*/  @!P3 LDG.E.U16 R130, desc[UR22][R18.64+0x580] ;  /* 0x000580161282b981 */ /* 0x000f62000c1e1500 */
[----:B------:R-:W-:Y:S01]  /*6580*/  ISETP.GE.AND P3, PT, R28, UR43, PT ;  /* 0x0000002b1c007c0c */ /* 0x000fe2000bf66270 */
[C---:B------:R-:W-:Y:S01]  /*6590*/  FMUL.FTZ R28, R112.reuse, R79 ;  /* 0x0000004f701c7220 */ /* 0x040fe20000410000 */
[----:B------:R-:W-:Y:S02]  /*65a0*/  PRMT R144, RZ, 0x7610, R144 ;  /* 0x00007610ff907816 */ /* 0x000fe40000000090 */
[----:B------:R-:W-:Y:S01]  /*65b0*/  PRMT R68, RZ, 0x7610, R68 ;  /* 0x00007610ff447816 */ /* 0x000fe20000000044 */
[----:B------:R-:W5:Y:S04]  /*65c0*/  @!P4 LDG.E.U16 R141, desc[UR22][R18.64+0x5c0] ;  /* 0x0005c016128dc981 */ /* 0x000f68000c1e1500 */
[----:B---3--:R-:W3:Y:S01]  /*65d0*/  LDS.U16 R32, [R67+0x2] ;  /* 0x0000020043207984 */ /* 0x008ee20000000400 */
[----:B------:R-:W-:Y:S01]  /*65e0*/  ISETP.GE.AND P4, PT, R27, UR43, PT ;  /* 0x0000002b1b007c0c */ /* 0x000fe2000bf86270 */
[----:B------:R-:W-:Y:S01]  /*65f0*/  MUFU.SIN R177, R25 ;  /* 0x0000001900b17308 */ /* 0x000fe20000000400 */
[----:B------:R-:W-:Y:S01]  /*6600*/  PRMT R204, RZ, 0x7610, R204 ;  /* 0x00007610ffcc7816 */ /* 0x000fe200000000cc */
[----:B------:R-:W-:Y:S01]  /*6610*/  FMUL.FTZ R21, R112, R78 ;  /* 0x0000004e70157220 */ /* 0x000fe20000410000 */
[----:B------:R-:W5:Y:S01]  /*6620*/  @!P2 LDG.E.U16 R144, desc[UR22][R18.64+0x540] ;  /* 0x000540161290a981 */ /* 0x000f62000c1e1500 */
[----:B------:R-:W-:-:S03]  /*6630*/  ISETP.GE.AND P2, PT, R29, UR43, PT ;  /* 0x0000002b1d007c0c */ /* 0x000fc6000bf46270 */
[----:B------:R-:W5:Y:S01]  /*6640*/  @!P5 LDG.E.U16 R68, desc[UR22][R18.64+0x600] ;  /* 0x000600161244d981 */ /* 0x000f62000c1e1500 */
[----:B------:R1:W-:Y:S01]  /*6650*/  MUFU.COS R178, R25 ;  /* 0x0000001900b27308 */ /* 0x0003e20000000000 */
[----:B------:R-:W-:Y:S02]  /*6660*/  ISETP.GE.AND P5, PT, R26, UR43, PT ;  /* 0x0000002b1a007c0c */ /* 0x000fe4000bfa6270 */
[----:B------:R-:W-:Y:S04]  /*6670*/  LDS.U16 R29, [R67+0x4] ;  /* 0x00000400431d7984 */ /* 0x000fe80000000400 */
[----:B------:R-:W5:Y:S01]  /*6680*/  @!P0 LDG.E.U16 R204, desc[UR22][R18.64+0x640] ;  /* 0x0006401612cc8981 */ /* 0x000f62000c1e1500 */
[----:B------:R-:W-:Y:S01]  /*6690*/  MUFU.SIN R175, R23 ;  /* 0x0000001700af7308 */ /* 0x000fe20000000400 */
[----:B-1----:R-:W-:-:S07]  /*66a0*/  FMUL.FTZ R25, R112, R85 ;  /* 0x0000005570197220 */ /* 0x002fce0000410000 */
[----:B------:R1:W-:Y:S01]  /*66b0*/  MUFU.COS R176, R23 ;  /* 0x0000001700b07308 */ /* 0x0003e20000000000 */
[----:B------:R-:W-:Y:S01]  /*66c0*/  ISETP.GE.AND P0, PT, R17, UR43, PT ;  /* 0x0000002b11007c0c */ /* 0x000fe2000bf06270 */
[C---:B------:R-:W-:Y:S01]  /*66d0*/  FMUL.FTZ R133, R22.reuse, R133 ;  /* 0x0000008516857220 */ /* 0x040fe20000410000 */
[----:B------:R-:W-:Y:S01]  /*66e0*/  FMUL.FTZ R132, R22, R132 ;  /* 0x0000008416847220 */ /* 0x000fe20000410000 */
[----:B------:R-:W-:Y:S01]  /*66f0*/  PRMT R208, RZ, 0x7610, R208 ;  /* 0x00007610ffd07816 */ /* 0x000fe200000000d0 */
[----:B------:R-:W-:Y:S01]  /*6700*/  FMUL.FTZ R20, R89, UR42 ;  /* 0x0000002a59147c20 */ /* 0x000fe20008410000 */
[C---:B------:R-:W-:Y:S01]  /*6710*/  FMUL.FTZ R139, R24.reuse, R139 ;  /* 0x0000008b188b7220 */ /* 0x040fe20000410000 */
[----:B------:R-:W-:Y:S01]  /*6720*/  FMUL.FTZ R121, R24, R121 ;  /* 0x0000007918797220 */ /* 0x000fe20000410000 */
[----:B------:R0:W-:Y:S01]  /*6730*/  MUFU.EX2 R27, R28 ;  /* 0x0000001c001b7308 */ /* 0x0001e20000000800 */
[C---:B-1----:R-:W-:Y:S01]  /*6740*/  FMUL.FTZ R23, R112.reuse, R87 ;  /* 0x0000005770177220 */ /* 0x042fe20000410000 */
[----:B------:R-:W-:Y:S01]  /*6750*/  FMUL.FTZ R17, R112, R77 ;  /* 0x0000004d70117220 */ /* 0x000fe20000410000 */
[----:B------:R-:W5:Y:S01]  /*6760*/  @!P1 LDG.E.U16 R208, desc[UR22][R18.64+0x500] ;  /* 0x0005001612d09981 */ /* 0x000f62000c1e1500 */
[C---:B------:R-:W-:Y:S01]  /*6770*/  FMUL.FTZ R159, R64.reuse, R159 ;  /* 0x0000009f409f7220 */ /* 0x040fe20000410000 */
[----:B------:R-:W-:Y:S01]  /*6780*/  FMUL.FTZ R158, R64, R158 ;  /* 0x0000009e409e7220 */ /* 0x000fe20000410000 */
[C---:B------:R-:W-:Y:S01]  /*6790*/  FMUL.FTZ R161, R65.reuse, R161 ;  /* 0x000000a141a17220 */ /* 0x040fe20000410000 */
[----:B------:R-:W-:Y:S01]  /*67a0*/  FMUL.FTZ R160, R65, R160 ;  /* 0x000000a041a07220 */ /* 0x000fe20000410000 */
[C---:B------:R-:W-:Y:S01]  /*67b0*/  FMUL.FTZ R149, R113.reuse, R149 ;  /* 0x0000009571957220 */ /* 0x040fe20000410000 */
[----:B0-----:R-:W0:Y:S01]  /*67c0*/  LDS.U16 R28, [R67+0x6] ;  /* 0x00000600431c7984 */ /* 0x001e220000000400 */
[----:B------:R1:W3:Y:S01]  /*67d0*/  MUFU.EX2 R26, R21 ;  /* 0x00000015001a7308 */ /* 0x0002e20000000800 */
[----:B------:R-:W-:-:S02]  /*67e0*/  FMUL.FTZ R146, R113, R146 ;  /* 0x0000009271927220 */ /* 0x000fc40000410000 */
[----:B------:R-:W-:Y:S04]  /*67f0*/  LDS.U16 R137, [R67+0x18] ;  /* 0x0000180043897984 */ /* 0x000fe80000000400 */
[----:B------:R-:W-:Y:S01]  /*6800*/  LDS.U16 R136, [R67+0x1a] ;  /* 0x00001a0043887984 */ /* 0x000fe20000000400 */
[----:B------:R-:W3:Y:S01]  /*6810*/  MUFU.EX2 R23, R23 ;  /* 0x0000001700177308 */ /* 0x000ee20000000800 */
[----:B------:R-:W-:Y:S02]  /*6820*/  PRMT R202, RZ, 0x7610, R202 ;  /* 0x00007610ffca7816 */ /* 0x000fe400000000ca */
[----:B------:R-:W-:Y:S01]  /*6830*/  PRMT R194, RZ, 0x7610, R194 ;  /* 0x00007610ffc27816 */ /* 0x000fe200000000c2 */
[----:B------:R-:W-:Y:S04]  /*6840*/  LDS.U16 R151, [R67+0x1e] ;  /* 0x00001e0043977984 */ /* 0x000fe80000000400 */
[----:B------:R-:W0:Y:S01]  /*6850*/  MUFU.EX2 R25, R25 ;  /* 0x0000001900197308 */ /* 0x000e220000000800 */
[----:B------:R-:W-:Y:S01]  /*6860*/  PRMT R162, RZ, 0x7610, R162 ;  /* 0x00007610ffa27816 */ /* 0x000fe200000000a2 */
[----:B------:R-:W-:Y:S01]  /*6870*/  LDS.U16 R150, [R67+0x1c] ;  /* 0x00001c0043967984 */ /* 0x000fe20000000400 */
[----:B------:R-:W-:-:S02]  /*6880*/  PRMT R184, RZ, 0x7610, R184 ;  /* 0x00007610ffb87816 */ /* 0x000fc400000000b8 */
[----:B------:R-:W-:Y:S01]  /*6890*/  PRMT R182, RZ, 0x7610, R182 ;  /* 0x00007610ffb67816 */ /* 0x000fe200000000b6 */
[----:B------:R-:W-:Y:S02]  /*68a0*/  LDS.U16 R174, [R67+0x22] ;  /* 0x0000220043ae7984 */ /* 0x000fe40000000400 */
[----:B------:R0:W0:Y:S01]  /*68b0*/  MUFU.EX2 R22, R17 ;  /* 0x0000001100167308 */ /* 0x0000220000000800 */
[----:B------:R-:W-:Y:S01]  /*68c0*/  FMUL.RZ R114, R20, 0.15915493667125701904 ;  /* 0x3e22f98314727820 */ /* 0x000fe2000040c000 */
[----:B------:R-:W-:Y:S01]  /*68d0*/  ISETP.GE.AND P1, PT, R30, UR43, PT ;  /* 0x0000002b1e007c0c */ /* 0x000fe2000bf26270 */
[C---:B------:R-:W-:Y:S01]  /*68e0*/  FMUL.FTZ R30, R112.reuse, R80 ;  /* 0x00000050701e7220 */ /* 0x040fe20000410000 */
[----:B-1----:R-:W-:Y:S01]  /*68f0*/  FMUL.FTZ R21, R112, R75 ;  /* 0x0000004b70157220 */ /* 0x002fe20000410000 */
[C---:B---3--:R-:W-:Y:S01]  /*6900*/  FMUL.FTZ R181, R26.reuse, R181 ;  /* 0x000000b51ab57220 */ /* 0x048fe20000410000 */
[----:B------:R-:W-:Y:S01]  /*6910*/  FMUL.FTZ R179, R26, R179 ;  /* 0x000000b31ab37220 */ /* 0x000fe20000410000 */
[C---:B------:R-:W-:Y:S01]  /*6920*/  FMUL.FTZ R135, R23.reuse, R135 ;  /* 0x0000008717877220 */ /* 0x040fe20000410000 */
[----:B------:R-:W-:Y:S01]  /*6930*/  FMUL.FTZ R134, R23, R134 ;  /* 0x0000008617867220 */ /* 0x000fe20000410000 */
[C---:B0-----:R-:W-:Y:S01]  /*6940*/  FMUL.FTZ R17, R112.reuse, R89 ;  /* 0x0000005970117220 */ /* 0x041fe20000410000 */
[----:B------:R-:W-:Y:S01]  /*6950*/  MUFU.COS R20, R114 ;  /* 0x0000007200147308 */ /* 0x000fe20000000000 */
[C---:B------:R-:W-:Y:S01]  /*6960*/  FMUL.FTZ R143, R25.reuse, R143 ;  /* 0x0000008f198f7220 */ /* 0x040fe20000410000 */
[----:B------:R-:W-:Y:S01]  /*6970*/  FMUL.FTZ R142, R25, R142 ;  /* 0x0000008e198e7220 */ /* 0x000fe20000410000 */
[----:B------:R-:W0:Y:S01]  /*6980*/  LDS.U16 R26, [R67+0xa] ;  /* 0x00000a00431a7984 */ /* 0x000e220000000400 */
[----:B------:R-:W-:-:S03]  /*6990*/  FMUL.FTZ R23, R112, R62 ;  /* 0x0000003e70177220 */ /* 0x000fc60000410000 */
[----:B------:R-:W1:Y:S01]  /*69a0*/  LDS.U16 R25, [R67+0x8] ;  /* 0x0000080043197984 */ /* 0x000e620000000400 */
[----:B------:R-:W3:Y:S01]  /*69b0*/  MUFU.EX2 R17, R17 ;  /* 0x0000001100117308 */ /* 0x000ee20000000800 */
[C---:B------:R-:W-:Y:S01]  /*69c0*/  FMUL.FTZ R178, R22.reuse, R178 ;  /* 0x000000b216b27220 */ /* 0x040fe20000410000 */
[----:B------:R-:W-:Y:S01]  /*69d0*/  FMUL.FTZ R177, R22, R177 ;  /* 0x000000b116b17220 */ /* 0x000fe20000410000 */
[----:B------:R-:W-:Y:S01]  /*69e0*/  SHF.L.U32 R33, R33, 0x10, RZ ;  /* 0x0000001021217819 */ /* 0x000fe200000006ff */
[C---:B------:R-:W-:Y:S01]  /*69f0*/  FMUL.FTZ R157, R31.reuse, R157 ;  /* 0x0000009d1f9d7220 */ /* 0x040fe20000410000 */
[----:B------:R-:W-:Y:S01]  /*6a00*/  FMUL.FTZ R156, R31, R156 ;  /* 0x0000009c1f9c7220 */ /* 0x000fe20000410000 */
[----:B------:R-:W-:Y:S01]  /*6a10*/  SHF.L.U32 R32, R32, 0x10, RZ ;  /* 0x0000001020207819 */ /* 0x000fe200000006ff */
[----:B------:R-:W-:Y:S01]  /*6a20*/  FMUL.FTZ R153, R27, R153 ;  /* 0x000000991b997220 */ /* 0x000fe20000410000 */
[----:B------:R-:W3:Y:S01]  /*6a30*/  MUFU.EX2 R30, R30 ;  /* 0x0000001e001e7308 */ /* 0x000ee20000000800 */
[----:B------:R-:W-:Y:S01]  /*6a40*/  SHF.L.U32 R31, R101, 0x10, RZ ;  /* 0x00000010651f7819 */ /* 0x000fe200000006ff */
[-C--:B------:R-:W-:Y:S01]  /*6a50*/  FMUL.FTZ R180, R33, R89.reuse ;  /* 0x0000005921b47220 */ /* 0x080fe20000410000 */
[----:B------:R-:W-:Y:S01]  /*6a60*/  SHF.L.U32 R28, R28, 0x10, RZ ;  /* 0x000000101c1c7819 */ /* 0x000fe200000006ff */
[----:B------:R-:W-:Y:S01]  /*6a70*/  FMUL.FTZ R152, R27, R152 ;  /* 0x000000981b987220 */ /* 0x000fe20000410000 */
[----:B------:R-:W-:Y:S01]  /*6a80*/  SHF.L.U32 R29, R29, 0x10, RZ ;  /* 0x000000101d1d7819 */ /* 0x000fe200000006ff */
[----:B------:R-:W5:Y:S02]  /*6a90*/  @!P1 LDG.E.U16 R202, desc[UR22][R18.64+0x680] ;  /* 0x0006801612ca9981 */ /* 0x000f64000c1e1500 */
[----:B------:R-:W0:Y:S01]  /*6aa0*/  MUFU.EX2 R21, R21 ;  /* 0x0000001500157308 */ /* 0x000e220000000800 */
[----:B------:R-:W-:Y:S01]  /*6ab0*/  PRMT R164, RZ, 0x7610, R164 ;  /* 0x00007610ffa47816 */ /* 0x000fe200000000a4 */
[----:B------:R-:W5:Y:S04]  /*6ac0*/  @!P2 LDG.E.U16 R194, desc[UR22][R18.64+0x6c0] ;  /* 0x0006c01612c2a981 */ /* 0x000f68000c1e1500 */
[----:B------:R-:W5:Y:S02]  /*6ad0*/  @!P3 LDG.E.U16 R162, desc[UR22][R18.64+0x700] ;  /* 0x0007001612a2b981 */ /* 0x000f64000c1e1500 */
[----:B------:R-:W1:Y:S01]  /*6ae0*/  MUFU.SIN R22, R114 ;  /* 0x0000007200167308 */ /* 0x000e620000000400 */
[----:B------:R-:W-:Y:S01]  /*6af0*/  FMUL.FTZ R24, R32, R89 ;  /* 0x0000005920187220 */ /* 0x000fe20000410000 */
[----:B------:R-:W5:Y:S04]  /*6b00*/  @!P4 LDG.E.U16 R184, desc[UR22][R18.64+0x740] ;  /* 0x0007401612b8c981 */ /* 0x000f68000c1e1500 */
[----:B------:R-:W5:Y:S02]  /*6b10*/  @!P5 LDG.E.U16 R182, desc[UR22][R18.64+0x780] ;  /* 0x0007801612b6d981 */ /* 0x000f64000c1e1500 */
[----:B------:R-:W1:Y:S01]  /*6b20*/  MUFU.EX2 R23, R23 ;  /* 0x0000001700177308 */ /* 0x000e620000000800 */
[----:B------:R-:W-:Y:S01]  /*6b30*/  FMUL.FTZ R180, R31, R180 ;  /* 0x000000b41fb47220 */ /* 0x000fe20000410000 */
[----:B---3--:R-:W-:Y:S01]  /*6b40*/  FMUL.FTZ R64, R17, R20 ;  /* 0x0000001411407220 */ /* 0x008fe20000410000 */
[----:B------:R-:W-:Y:S01]  /*6b50*/  FMUL.FTZ R123, R31, R24 ;  /* 0x000000181f7b7220 */ /* 0x000fe20000410000 */
[----:B------:R-:W-:Y:S01]  /*6b60*/  FMUL.FTZ R155, R30, R155 ;  /* 0x0000009b1e9b7220 */ /* 0x000fe20000410000 */
[----:B------:R-:W-:Y:S01]  /*6b70*/  FMUL.FTZ R20, R132, R180 ;  /* 0x000000b484147220 */ /* 0x000fe20000410000 */
[----:B------:R-:W-:Y:S01]  /*6b80*/  FMUL.FTZ R154, R30, R154 ;  /* 0x0000009a1e9a7220 */ /* 0x000fe20000410000 */
[C---:B0-----:R-:W-:Y:S01]  /*6b90*/  FMUL.FTZ R176, R21.reuse, R176 ;  /* 0x000000b015b07220 */ /* 0x041fe20000410000 */
[----:B------:R-:W-:Y:S01]  /*6ba0*/  FMUL.FTZ R175, R21, R175 ;  /* 0x000000af15af7220 */ /* 0x000fe20000410000 */
[----:B------:R-:W-:Y:S01]  /*6bb0*/  SHF.L.U32 R30, R100, 0x10, RZ ;  /* 0x00000010641e7819 */ /* 0x000fe200000006ff */
[-C--:B------:R-:W-:Y:S01]  /*6bc0*/  FMUL.FTZ R21, R132, R123.reuse ;  /* 0x0000007b84157220 */ /* 0x080fe20000410000 */
[----:B------:R-:W-:Y:S01]  /*6bd0*/  FMUL.FTZ R125, R28, R88 ;  /* 0x000000581c7d7220 */ /* 0x000fe20000410000 */
[----:B------:R-:W-:Y:S01]  /*6be0*/  FFMA.FTZ R27, R133, R123, R20 ;  /* 0x0000007b851b7223 */ /* 0x000fe20000010014 */
[----:B-1----:R-:W-:Y:S01]  /*6bf0*/  FMUL.FTZ R65, R17, R22 ;  /* 0x0000001611417220 */ /* 0x002fe20000410000 */
[----:B------:R-:W-:Y:S01]  /*6c00*/  FMUL.FTZ R124, R29, R88 ;  /* 0x000000581d7c7220 */ /* 0x000fe20000410000 */
[----:B------:R-:W-:Y:S01]  /*6c10*/  FFMA.FTZ R21, R133, R180, -R21 ;  /* 0x000000b485157223 */ /* 0x000fe20000010815 */
[----:B------:R-:W-:Y:S01]  /*6c20*/  SHF.L.U32 R26, R26, 0x10, RZ ;  /* 0x000000101a1a7819 */ /* 0x000fe200000006ff */
[C---:B------:R-:W-:Y:S01]  /*6c30*/  FMUL.FTZ R148, R23.reuse, R148 ;  /* 0x0000009417947220 */ /* 0x040fe20000410000 */
[----:B------:R-:W-:Y:S01]  /*6c40*/  FMUL.FTZ R147, R23, R147 ;  /* 0x0000009317937220 */ /* 0x000fe20000410000 */
[C---:B------:R-:W-:Y:S01]  /*6c50*/  FFMA.FTZ R27, R30.reuse, R125, R27 ;  /* 0x0000007d1e1b7223 */ /* 0x040fe2000001001b */
[----:B------:R-:W0:Y:S01]  /*6c60*/  LDS.U16 R23, [R67+0xe] ;  /* 0x00000e0043177984 */ /* 0x000e220000000400 */
[----:B------:R-:W-:Y:S01]  /*6c70*/  FMUL.FTZ R17, R65, R132 ;  /* 0x0000008441117220 */ /* 0x000fe20000410000 */
[----:B------:R-:W-:Y:S01]  /*6c80*/  FFMA.FTZ R21, R30, R124, R21 ;  /* 0x0000007c1e157223 */ /* 0x000fe20000010015 */
[----:B------:R-:W-:Y:S01]  /*6c90*/  FMUL.FTZ R24, R134, R27 ;  /* 0x0000001b86187220 */ /* 0x000fe20000410000 */
[----:B------:R-:W1:Y:S01]  /*6ca0*/  LDS.U16 R22, [R67+0xc] ;  /* 0x00000c0043167984 */ /* 0x000e620000000400 */
[C---:B------:R-:W-:Y:S01]  /*6cb0*/  FMUL.FTZ R20, R64.reuse, R132 ;  /* 0x0000008440147220 */ /* 0x040fe20000410000 */
[----:B------:R-:W-:Y:S01]  /*6cc0*/  FFMA.FTZ R17, R64, R133, -R17 ;  /* 0x0000008540117223 */ /* 0x000fe20000010811 */
[CC--:B------:R-:W-:Y:S01]  /*6cd0*/  FMUL.FTZ R114, R134.reuse, R21.reuse ;  /* 0x0000001586727220 */ /* 0x0c0fe20000410000 */
[----:B------:R-:W-:Y:S01]  /*6ce0*/  FFMA.FTZ R113, R135, R21, -R24 ;  /* 0x0000001587717223 */ /* 0x000fe20000010818 */
[----:B------:R-:W-:Y:S01]  /*6cf0*/  FFMA.FTZ R20, R65, R133, R20 ;  /* 0x0000008541147223 */ /* 0x000fe20000010014 */
[----:B------:R-:W-:Y:S01]  /*6d00*/  FMUL.FTZ R24, R134, R17 ;  /* 0x0000001186187220 */ /* 0x000fe20000410000 */
[----:B------:R-:W3:Y:S01]  /*6d10*/  LDS.U16 R21, [R67+0x10] ;  /* 0x0000100043157984 */ /* 0x000ee20000000400 */
[----:B------:R-:W-:-:S02]  /*6d20*/  FFMA.FTZ R116, R135, R27, R114 ;  /* 0x0000001b87747223 */ /* 0x000fc40000010072 */
[-C--:B------:R-:W-:Y:S01]  /*6d30*/  FFMA.FTZ R114, R135, R20.reuse, R24 ;  /* 0x0000001487727223 */ /* 0x080fe20000010018 */
[----:B------:R-:W-:Y:S01]  /*6d40*/  FMUL.FTZ R24, R134, R20 ;  /* 0x0000001486187220 */ /* 0x000fe20000410000 */
[----:B------:R-:W-:Y:S01]  /*6d50*/  SHF.L.U32 R25, R25, 0x10, RZ ;  /* 0x0000001019197819 */ /* 0x000fe200000006ff */
[----:B------:R-:W2:Y:S01]  /*6d60*/  LDS.U16 R20, [R67+0x12] ;  /* 0x0000120043147984 */ /* 0x000ea20000000400 */
        /* <DEDUP_REMOVED lines=8> */
[C---:B------:R-:W-:Y:S01]  /*6df0*/  FFMA.FTZ R113, R139.reuse, R24, -R122 ;  /* 0x000000188b717223 */ /* 0x040fe2000001087a */
[----:B------:R4:W5:Y:S01]  /*6e00*/  @!P0 LDG.E.U16 R164, desc[UR22][R18.64+0x7c0] ;  /* 0x0007c01612a48981 */ /* 0x000962000c1e1500 */
[----:B------:R-:W-:-:S03]  /*6e10*/  FFMA.FTZ R114, R139, R114, R17 ;  /* 0x000000728b727223 */ /* 0x000fc60000010011 */
[----:B------:R-:W2:Y:S04]  /*6e20*/  LDS.U16 R122, [R67+0x16] ;  /* 0x00001600437a7984 */ /* 0x000ea80000000400 */
[----:B------:R-:W2:Y:S01]  /*6e30*/  LDS.U16 R17, [R67+0x14] ;  /* 0x0000140043117984 */ /* 0x000ea20000000400 */
[----:B------:R-:W-:-:S03]  /*6e40*/  FMUL.FTZ R117, R121, R116 ;  /* 0x0000007479757220 */ /* 0x000fc60000410000 */
[----:B------:R-:W2:Y:S01]  /*6e50*/  LDS.U16 R173, [R67+0x20] ;  /* 0x0000200043ad7984 */ /* 0x000ea20000000400 */
[----:B0-----:R-:W-:Y:S01]  /*6e60*/  SHF.L.U32 R23, R23, 0x10, RZ ;  /* 0x0000001017177819 */ /* 0x001fe200000006ff */
[-C--:B------:R-:W-:Y:S01]  /*6e70*/  FMUL.FTZ R115, R121, R118.reuse ;  /* 0x0000007679737220 */ /* 0x080fe20000410000 */
[----:B------:R-:W-:Y:S01]  /*6e80*/  SHF.L.U32 R24, R98, 0x10, RZ ;  /* 0x0000001062187819 */ /* 0x000fe200000006ff */
[----:B------:R-:W-:Y:S01]  /*6e90*/  FFMA.FTZ R117, R139, R118, R117 ;  /* 0x000000768b757223 */ /* 0x000fe20000010075 */
[----:B-1----:R-:W-:Y:S01]  /*6ea0*/  SHF.L.U32 R22, R22, 0x10, RZ ;  /* 0x0000001016167819 */ /* 0x002fe200000006ff */
[----:B------:R-:W-:Y:S01]  /*6eb0*/  FMUL.FTZ R129, R23, R86 ;  /* 0x0000005617817220 */ /* 0x000fe20000410000 */
[----:B------:R-:W-:Y:S01]  /*6ec0*/  FFMA.FTZ R115, R139, R116, -R115 ;  /* 0x000000748b737223 */ /* 0x000fe20000010873 */
[----:B------:R-:W0:Y:S02]  /*6ed0*/  LDS.U16 R172, [R67+0x24] ;  /* 0x0000240043ac7984 */ /* 0x000e240000000400 */
[----:B------:R-:W-:Y:S01]  /*6ee0*/  FMUL.FTZ R128, R22, R86 ;  /* 0x0000005616807220 */ /* 0x000fe20000410000 */
[C---:B------:R-:W-:Y:S01]  /*6ef0*/  FFMA.FTZ R117, R24.reuse, R129, R117 ;  /* 0x0000008118757223 */ /* 0x040fe20000010075 */
[----:B---3--:R-:W-:Y:S01]  /*6f00*/  SHF.L.U32 R21, R21, 0x10, RZ ;  /* 0x0000001015157819 */ /* 0x008fe200000006ff */
[----:B------:R-:W1:Y:S01]  /*6f10*/  LDS.U16 R171, [R67+0x26] ;  /* 0x0000260043ab7984 */ /* 0x000e620000000400 */
[----:B------:R-:W-:Y:S01]  /*6f20*/  FFMA.FTZ R115, R24, R128, R115 ;  /* 0x0000008018737223 */ /* 0x000fe20000010073 */
[----:B------:R-:W-:Y:S01]  /*6f30*/  FMUL.FTZ R116, R142, R117 ;  /* 0x000000758e747220 */ /* 0x000fe20000410000 */
[----:B----4-:R-:W-:Y:S01]  /*6f40*/  SHF.L.U32 R19, R97, 0x10, RZ ;  /* 0x0000001061137819 */ /* 0x010fe200000006ff */
[----:B------:R-:W-:Y:S01]  /*6f50*/  FMUL.FTZ R211, R21, R85 ;  /* 0x0000005515d37220 */ /* 0x000fe20000410000 */
[----:B--2---:R-:W-:Y:S01]  /*6f60*/  SHF.L.U32 R20, R20, 0x10, RZ ;  /* 0x0000001014147819 */ /* 0x004fe200000006ff */
[-C--:B------:R-:W-:Y:S01]  /*6f70*/  FMUL.FTZ R138, R142, R115.reuse ;  /* 0x000000738e8a7220 */ /* 0x080fe20000410000 */
[C---:B------:R-:W-:Y:S01]  /*6f80*/  FFMA.FTZ R118, R143.reuse, R115, -R116 ;  /* 0x000000738f767223 */ /* 0x040fe20000010874 */
[----:B------:R-:W2:Y:S02]  /*6f90*/  LDS.U16 R168, [R67+0x28] ;  /* 0x0000280043a87984 */ /* 0x000ea40000000400 */
[----:B------:R-:W-:Y:S01]  /*6fa0*/  FFMA.FTZ R117, R143, R117, R138 ;  /* 0x000000758f757223 */ /* 0x000fe2000001008a */
[----:B------:R-:W-:Y:S01]  /*6fb0*/  FMUL.FTZ R212, R20, R85 ;  /* 0x0000005514d47220 */ /* 0x000fe20000410000 */
[C---:B------:R-:W-:Y:S01]  /*6fc0*/  FFMA.FTZ R118, R19.reuse, R211, R118 ;  /* 0x000000d313767223 */ /* 0x040fe20000010076 */
[----:B------:R-:W-:Y:S01]  /*6fd0*/  FMUL.FTZ R115, R142, R113 ;  /* 0x000000718e737220 */ /* 0x000fe20000410000 */
[----:B------:R-:W3:Y:S01]  /*6fe0*/  LDS.U16 R169, [R67+0x2a] ;  /* 0x00002a0043a97984 */ /* 0x000ee20000000400 */
[----:B------:R-:W-:Y:S01]  /*6ff0*/  FFMA.FTZ R117, R19, R212, R117 ;  /* 0x000000d413757223 */ /* 0x000fe20000010075 */
[----:B------:R-:W-:-:S02]  /*7000*/  FMUL.FTZ R18, R146, R118 ;  /* 0x0000007692127220 */ /* 0x000fc40000410000 */
[----:B------:R-:W4:Y:S01]  /*7010*/  LDS.U16 R193, [R67+0x2e] ;  /* 0x00002e0043c17984 */ /* 0x000f220000000400 */
[----:B------:R-:W-:Y:S01]  /*7020*/  SHF.L.U32 R122, R122, 0x10, RZ ;  /* 0x000000107a7a7819 */ /* 0x000fe200000006ff */
[-C--:B------:R-:W-:Y:S01]  /*7030*/  FFMA.FTZ R138, R149, R117.reuse, R18 ;  /* 0x00000075958a7223 */ /* 0x080fe20000010012 */
[-C--:B------:R-:W-:Y:S01]  /*7040*/  FMUL.FTZ R116, R142, R114.reuse ;  /* 0x000000728e747220 */ /* 0x080fe20000410000 */
[----:B------:R-:W-:Y:S01]  /*7050*/  FFMA.FTZ R115, R143, R114, R115 ;  /* 0x000000728f737223 */ /* 0x000fe20000010073 */
[----:B------:R-:W-:Y:S01]  /*7060*/  SHF.L.U32 R18, R17, 0x10, RZ ;  /* 0x0000001011127819 */ /* 0x000fe200000006ff */
[----:B------:R-:W-:Y:S01]  /*7070*/  FMUL.FTZ R114, R146, R117 ;  /* 0x0000007592727220 */ /* 0x000fe20000410000 */
[----:B------:R-:W-:Y:S01]  /*7080*/  SHF.L.U32 R17, R96, 0x10, RZ ;  /* 0x0000001060117819 */ /* 0x000fe200000006ff */
[----:B------:R-:W-:Y:S01]  /*7090*/  FMUL.FTZ R214, R122, R84 ;  /* 0x000000547ad67220 */ /* 0x000fe20000410000 */
[----:B------:R-:W4:Y:S01]  /*70a0*/  LDS.U16 R192, [R67+0x2c] ;  /* 0x00002c0043c07984 */ /* 0x000f220000000400 */
[----:B------:R-:W-:Y:S01]  /*70b0*/  FFMA.FTZ R114, R149, R118, -R114 ;  /* 0x0000007695727223 */ /* 0x000fe20000010872 */
[----:B------:R-:W-:Y:S01]  /*70c0*/  FMUL.FTZ R213, R18, R84 ;  /* 0x0000005412d57220 */ /* 0x000fe20000410000 */
        /* <DEDUP_REMOVED lines=10> */
[-C--:B------:R-:W-:Y:S01]  /*7170*/  FMUL.FTZ R215, R137, R83.reuse ;  /* 0x0000005389d77220 */ /* 0x080fe20000410000 */
[----:B------:R-:W-:Y:S01]  /*7180*/  FMUL.FTZ R216, R136, R83 ;  /* 0x0000005388d87220 */ /* 0x000fe20000410000 */
[-C--:B------:R-:W-:Y:S01]  /*7190*/  FFMA.FTZ R114, R149, R116.reuse, -R114 ;  /* 0x0000007495727223 */ /* 0x080fe20000010872 */
[----:B------:R-:W-:Y:S01]  /*71a0*/  FFMA.FTZ R117, R161, R117, R118 ;  /* 0x00000075a1757223 */ /* 0x000fe20000010076 */
[----:B------:R-:W-:Y:S01]  /*71b0*/  FFMA.FTZ R163, R138, R215, R163 ;  /* 0x000000d78aa37223 */ /* 0x000fe200000100a3 */
[----:B------:R-:W-:Y:S01]  /*71c0*/  FMUL.FTZ R116, R146, R116 ;  /* 0x0000007492747220 */ /* 0x000fe20000410000 */
[----:B------:R-:W-:Y:S01]  /*71d0*/  FMUL.FTZ R200, R112, R57 ;  /* 0x0000003970c87220 */ /* 0x000fe20000410000 */
[----:B------:R-:W-:Y:S01]  /*71e0*/  FFMA.FTZ R117, R138, R216, R117 ;  /* 0x000000d88a757223 */ /* 0x000fe20000010075 */
[C---:B------:R-:W-:Y:S01]  /*71f0*/  FMUL.FTZ R140, R158.reuse, R163 ;  /* 0x000000a39e8c7220 */ /* 0x040fe20000410000 */
[----:B------:R-:W-:Y:S01]  /*7200*/  FFMA.FTZ R116, R149, R115, R116 ;  /* 0x0000007395747223 */ /* 0x000fe20000010074 */
[----:B------:R-:W-:Y:S01]  /*7210*/  SHF.L.U32 R151, R151, 0x10, RZ ;  /* 0x0000001097977819 */ /* 0x000fe200000006ff */
[-C--:B------:R-:W-:Y:S01]  /*7220*/  FMUL.FTZ R166, R158, R117.reuse ;  /* 0x000000759ea67220 */ /* 0x080fe20000410000 */
[----:B------:R-:W-:Y:S01]  /*7230*/  SHF.L.U32 R150, R150, 0x10, RZ ;  /* 0x0000001096967819 */ /* 0x000fe200000006ff */
[----:B------:R-:W-:Y:S01]  /*7240*/  FFMA.FTZ R113, R159, R117, R140 ;  /* 0x000000759f717223 */ /* 0x000fe2000001008c */
[----:B------:R-:W-:Y:S01]  /*7250*/  FMUL.FTZ R118, R160, R116 ;  /* 0x00000074a0767220 */ /* 0x000fe20000410000 */
[----:B------:R-:W-:Y:S01]  /*7260*/  SHF.L.U32 R140, R94, 0x10, RZ ;  /* 0x000000105e8c7819 */ /* 0x000fe200000006ff */
[-C--:B------:R-:W-:Y:S01]  /*7270*/  FMUL.FTZ R218, R151, R82.reuse ;  /* 0x0000005297da7220 */ /* 0x080fe20000410000 */
        /* <DEDUP_REMOVED lines=12> */
[----:B------:R-:W-:Y:S01]  /*7340*/  SHF.L.U32 R163, R93, 0x10, RZ ;  /* 0x000000105da37819 */ /* 0x000fe200000006ff */
[----:B------:R-:W-:Y:S01]  /*7350*/  FFMA.FTZ R166, R157, R113, R116 ;  /* 0x000000719da67223 */ /* 0x000fe20000010074 */
[-C--:B------:R-:W-:Y:S01]  /*7360*/  FMUL.FTZ R220, R174, R81.reuse ;  /* 0x00000051aedc7220 */ /* 0x080fe20000410000 */
[----:B------:R-:W-:Y:S01]  /*7370*/  FMUL.FTZ R219, R173, R81 ;  /* 0x00000051addb7220 */ /* 0x000fe20000410000 */
[----:B------:R-:W-:Y:S01]  /*7380*/  SHF.L.U32 R167, R188, 0x10, RZ ;  /* 0x00000010bca77819 */ /* 0x000fe200000006ff */
[----:B------:R-:W4:Y:S01]  /*7390*/  LDS.U16 R191, [R67+0x32] ;  /* 0x0000320043bf7984 */ /* 0x000f220000000400 */
[C---:B------:R-:W-:Y:S01]  /*73a0*/  FFMA.FTZ R166, R163.reuse, R220, R166 ;  /* 0x000000dca3a67223 */ /* 0x040fe200000100a6 */
[----:B------:R-:W-:-:S02]  /*73b0*/  FFMA.FTZ R170, R163, R219, R170 ;  /* 0x000000dba3aa7223 */ /* 0x000fc400000100aa */
[----:B------:R-:W4:Y:S01]  /*73c0*/  LDS.U16 R190, [R67+0x30] ;  /* 0x0000300043be7984 */ /* 0x000f220000000400 */
[C---:B------:R-:W-:Y:S01]  /*73d0*/  FMUL.FTZ R186, R154.reuse, R166 ;  /* 0x000000a69aba7220 */ /* 0x040fe20000410000 */
[-C--:B------:R-:W-:Y:S01]  /*73e0*/  FMUL.FTZ R117, R154, R170.reuse ;  /* 0x000000aa9a757220 */ /* 0x080fe20000410000 */
[----:B------:R-:W-:Y:S01]  /*73f0*/  IADD3 R242, R119, 0x80, RZ ;  /* 0x0000008077f27810 */ /* 0x000fe20007ffe0ff */
[----:B------:R-:W-:Y:S01]  /*7400*/  LDS.U16 R229, [R67+0x36] ;  /* 0x0000360043e57984 */ /* 0x000fe20000000400 */
[----:B------:R-:W-:Y:S01]  /*7410*/  FFMA.FTZ R115, R155, R170, -R186 ;  /* 0x000000aa9b737223 */ /* 0x000fe200000108ba */
[----:B------:R-:W-:Y:S02]  /*7420*/  SHF.L.U32 R170, R187, 0x10, RZ ;  /* 0x00000010bbaa7819 */ /* 0x000fe400000006ff */
[----:B------:R-:W5:Y:S01]  /*7430*/  LDL R187, [R1+0x4] ;  /* 0x0000040001bb7983 */ /* 0x000f620000100800 */
[----:B------:R-:W-:Y:S01]  /*7440*/  FMUL.FTZ R116, R158, R114 ;  /* 0x000000729e747220 */ /* 0x000fe20000410000 */
[----:B0-----:R-:W-:-:S02]  /*7450*/  SHF.L.U32 R172, R172, 0x10, RZ ;  /* 0x00000010acac7819 */ /* 0x001fc400000006ff */
[----:B-1----:R-:W-:Y:S01]  /*7460*/  SHF.L.U32 R171, R171, 0x10, RZ ;  /* 0x00000010abab7819 */ /* 0x002fe200000006ff */
[-C--:B------:R-:W-:Y:S01]  /*7470*/  FFMA.FTZ R116, R159, R118.reuse, -R116 ;  /* 0x000000769f747223 */ /* 0x080fe20000010874 */
[----:B------:R-:W-:Y:S01]  /*7480*/  FMUL.FTZ R118, R158, R118 ;  /* 0x000000769e767220 */ /* 0x000fe20000410000 */
[----:B------:R-:W-:Y:S01]  /*7490*/  FMUL.FTZ R221, R172, R80 ;  /* 0x00000050acdd7220 */ /* 0x000fe20000410000 */
[----:B------:R-:W-:Y:S01]  /*74a0*/  FFMA.FTZ R117, R155, R166, R117 ;  /* 0x000000a69b757223 */ /* 0x000fe20000010075 */
[----:B------:R-:W-:Y:S01]  /*74b0*/  FMUL.FTZ R222, R171, R80 ;  /* 0x00000050abde7220 */ /* 0x000fe20000410000 */
[----:B------:R-:W-:Y:S01]  /*74c0*/  FFMA.FTZ R118, R159, R114, R118 ;  /* 0x000000729f767223 */ /* 0x000fe20000010076 */
[C---:B------:R-:W-:Y:S01]  /*74d0*/  FFMA.FTZ R115, R170.reuse, R221, R115 ;  /* 0x000000ddaa737223 */ /* 0x040fe20000010073 */
[----:B------:R-:W-:Y:S01]  /*74e0*/  LDS.U16 R198, [R67+0x38] ;  /* 0x0000380043c67984 */ /* 0x000fe20000000400 */
[----:B------:R-:W-:Y:S01]  /*74f0*/  FFMA.FTZ R117, R170, R222, R117 ;  /* 0x000000deaa757223 */ /* 0x000fe20000010075 */
[----:B------:R-:W-:Y:S01]  /*7500*/  FMUL.FTZ R114, R156, R118 ;  /* 0x000000769c727220 */ /* 0x000fe20000410000 */
[----:B------:R-:W-:Y:S01]  /*7510*/  FMUL.FTZ R112, R152, R115 ;  /* 0x0000007398707220 */ /* 0x000fe20000410000 */
[----:B------:R-:W-:Y:S01]  /*7520*/  FMUL.FTZ R113, R57, UR42 ;  /* 0x0000002a39717c20 */ /* 0x000fe20008410000 */
[----:B--2---:R-:W-:Y:S01]  /*7530*/  SHF.L.U32 R168, R168, 0x10, RZ ;  /* 0x00000010a8a87819 */ /* 0x004fe200000006ff */
[-C--:B------:R-:W-:Y:S01]  /*7540*/  FFMA.FTZ R114, R157, R116.reuse, -R114 ;  /* 0x000000749d727223 */ /* 0x080fe20000010872 */
[----:B------:R-:W-:Y:S01]  /*7550*/  FMUL.FTZ R116, R156, R116 ;  /* 0x000000749c747220 */ /* 0x000fe20000410000 */
[-C--:B------:R-:W-:Y:S01]  /*7560*/  FFMA.FTZ R166, R153, R117.reuse, R112 ;  /* 0x0000007599a67223 */ /* 0x080fe20000010070 */
[----:B------:R-:W-:Y:S01]  /*7570*/  FMUL.FTZ R112, R152, R117 ;  /* 0x0000007598707220 */ /* 0x000fe20000410000 */
[----:B------:R-:W-:Y:S01]  /*7580*/  FMUL.RZ R113, R113, 0.15915493667125701904 ;  /* 0x3e22f98371717820 */ /* 0x000fe2000040c000 */
[----:B------:R-:W-:Y:S01]  /*7590*/  FFMA.FTZ R116, R157, R118, R116 ;  /* 0x000000769d747223 */ /* 0x000fe20000010074 */
[----:B---3--:R-:W-:Y:S01]  /*75a0*/  SHF.L.U32 R169, R169, 0x10, RZ ;  /* 0x00000010a9a97819 */ /* 0x008fe200000006ff */
[----:B------:R-:W-:Y:S01]  /*75b0*/  FFMA.FTZ R118, R153, R115, -R112 ;  /* 0x0000007399767223 */ /* 0x000fe20000010870 */
[-C--:B------:R-:W-:Y:S01]  /*75c0*/  FMUL.FTZ R223, R168, R79.reuse ;  /* 0x0000004fa8df7220 */ /* 0x080fe20000410000 */
[----:B------:R-:W-:Y:S01]  /*75d0*/  MUFU.COS R201, R113 ;  /* 0x0000007100c97308 */ /* 0x000fe20000000000 */
[----:B------:R-:W0:Y:S01]  /*75e0*/  LDS.U16 R199, [R67+0x3a] ;  /* 0x00003a0043c77984 */ /* 0x000e220000000400 */
[----:B------:R-:W-:Y:S01]  /*75f0*/  FMUL.FTZ R224, R169, R79 ;  /* 0x0000004fa9e07220 */ /* 0x000fe20000410000 */
[----:B------:R-:W-:-:S02]  /*7600*/  FFMA.FTZ R118, R167, R223, R118 ;  /* 0x000000dfa7767223 */ /* 0x000fc40000010076 */
[----:B------:R-:W1:Y:S03]  /*7610*/  LDS.U16 R197, [R67+0x3c] ;  /* 0x00003c0043c57984 */ /* 0x000e660000000400 */
[----:B------:R-:W2:Y:S01]  /*7620*/  MUFU.EX2 R200, R200 ;  /* 0x000000c800c87308 */ /* 0x000ea20000000800 */
[----:B------:R-:W-:Y:S01]  /*7630*/  FFMA.FTZ R166, R167, R224, R166 ;  /* 0x000000e0a7a67223 */ /* 0x000fe200000100a6 */
[----:B------:R-:W-:Y:S01]  /*7640*/  FMUL.FTZ R117, R179, R118 ;  /* 0x00000076b3757220 */ /* 0x000fe20000410000 */
[----:B----4-:R-:W-:Y:S01]  /*7650*/  SHF.L.U32 R193, R193, 0x10, RZ ;  /* 0x00000010c1c17819 */ /* 0x010fe200000006ff */
[----:B------:R-:W3:Y:S04]  /*7660*/  LDS.U16 R196, [R67+0x3e] ;  /* 0x00003e0043c47984 */ /* 0x000ee80000000400 */
[----:B------:R-:W4:Y:S01]  /*7670*/  MUFU.SIN R113, R113 ;  /* 0x0000007100717308 */ /* 0x000f220000000400 */
[----:B------:R-:W-:Y:S01]  /*7680*/  FMUL.FTZ R115, R154, R114 ;  /* 0x000000729a737220 */ /* 0x000fe20000410000 */
[-C--:B------:R-:W-:Y:S01]  /*7690*/  FMUL.FTZ R186, R179, R166.reuse ;  /* 0x000000a6b3ba7220 */ /* 0x080fe20000410000 */
[----:B------:R-:W-:Y:S01]  /*76a0*/  SHF.L.U32 R192, R192, 0x10, RZ ;  /* 0x00000010c0c07819 */ /* 0x000fe200000006ff */
[----:B------:R-:W-:Y:S01]  /*76b0*/  FFMA.FTZ R117, R181, R166, R117 ;  /* 0x000000a6b5757223 */ /* 0x000fe20000010075 */
[-C--:B------:R-:W-:Y:S01]  /*76c0*/  FMUL.FTZ R112, R154, R116.reuse ;  /* 0x000000749a707220 */ /* 0x080fe20000410000 */
[----:B------:R-:W-:Y:S01]  /*76d0*/  FFMA.FTZ R115, R155, R116, R115 ;  /* 0x000000749b737223 */ /* 0x000fe20000010073 */
[----:B------:R-:W-:Y:S01]  /*76e0*/  FMUL.FTZ R226, R193, R78 ;  /* 0x0000004ec1e27220 */ /* 0x000fe20000410000 */
[----:B------:R-:W-:Y:S01]  /*76f0*/  FFMA.FTZ R118, R181, R118, -R186 ;  /* 0x00000076b5767223 */ /* 0x000fe200000108ba */
[----:B------:R-:W-:Y:S01]  /*7700*/  FMUL.FTZ R225, R192, R78 ;  /* 0x0000004ec0e17220 */ /* 0x000fe20000410000 */
[----:B------:R-:W-:Y:S01]  /*7710*/  FFMA.FTZ R112, R155, R114, -R112 ;  /* 0x000000729b707223 */ /* 0x000fe20000010870 */
[----:B------:R-:W-:Y:S01]  /*7720*/  FMUL.FTZ R186, R152, R115 ;  /* 0x0000007398ba7220 */ /* 0x000fe20000410000 */
[----:B--2---:R-:W-:Y:S01]  /*7730*/  FMUL.FTZ R201, R200, R201 ;  /* 0x000000c9c8c97220 */ /* 0x004fe20000410000 */
[----:B------:R-:W-:Y:S01]  /*7740*/  IADD3 R116, R119, 0x20, RZ ;  /* 0x0000002077747810 */ /* 0x000fe20007ffe0ff */
[-C--:B------:R-:W-:Y:S01]  /*7750*/  FMUL.FTZ R188, R152, R112.reuse ;  /* 0x0000007098bc7220 */ /* 0x080fe20000410000 */
[----:B------:R-:W-:Y:S01]  /*7760*/  FFMA.FTZ R186, R153, R112, -R186 ;  /* 0x0000007099ba7223 */ /* 0x000fe200000108ba */
[----:B----4-:R-:W-:Y:S01]  /*7770*/  FMUL.FTZ R200, R200, R113 ;  /* 0x00000071c8c87220 */ /* 0x010fe20000410000 */
[----:B------:R-:W-:-:S02]  /*7780*/  LEA.HI.SX32 R112, R119, R119, 0x1b ;  /* 0x0000007777707211 */ /* 0x000fc400078fdaff */
[----:B------:R-:W-:Y:S02]  /*7790*/  IADD3 R114, R119, 0x40, RZ ;  /* 0x0000004077727810 */ /* 0x000fe40007ffe0ff */
[-C--:B------:R-:W-:Y:S02]  /*77a0*/  LEA.HI.SX32 R116, R116, R119.reuse, 0x1b ;  /* 0x0000007774747211 */ /* 0x080fe400078fdaff */
[-C--:B------:R-:W-:Y:S02]  /*77b0*/  LEA.HI.SX32 R114, R114, R119.reuse, 0x1b ;  /* 0x0000007772727211 */ /* 0x080fe400078fdaff */
[----:B------:R-:W-:Y:S01]  /*77c0*/  LEA.HI.SX32 R242, R242, R119, 0x1b ;  /* 0x00000077f2f27211 */ /* 0x000fe200078fdaff */
[----:B------:R-:W-:Y:S01]  /*77d0*/  FFMA.FTZ R188, R153, R115, R188 ;  /* 0x0000007399bc7223 */ /* 0x000fe200000100bc */
[----:B------:R-:W-:Y:S02]  /*77e0*/  SHF.L.U32 R191, R191, 0x10, RZ ;  /* 0x00000010bfbf7819 */ /* 0x000fe400000006ff */
[----:B------:R-:W-:Y:S01]  /*77f0*/  SHF.L.U32 R190, R190, 0x10, RZ ;  /* 0x00000010bebe7819 */ /* 0x000fe200000006ff */
[----:B------:R-:W-:-:S04]  /*7800*/  UIADD3 UR21, UR16, -0x1, URZ ;  /* 0xffffffff10157890 */ /* 0x000fc8000fffe03f */
[----:B------:R-:W-:-:S04]  /*7810*/  ULEA.HI UR40, UR21, UR21, URZ, 0x1 ;  /* 0x0000001515287291 */ /* 0x000fc8000f8f083f */
[----:B------:R-:W-:-:S04]  /*7820*/  ULOP3.LUT UR40, UR40, 0xfffffe, URZ, 0xc0, !UPT ;  /* 0x00fffffe28287892 */ /* 0x000fc8000f8ec03f */
[----:B------:R-:W-:Y:S01]  /*7830*/  UIADD3 UR21, UR21, -UR40, URZ ;  /* 0x8000002815157290 */ /* 0x000fe2000fffe03f */
[----:B0-----:R-:W-:Y:S02]  /*7840*/  SHF.L.U32 R199, R199, 0x10, RZ ;  /* 0x00000010c7c77819 */ /* 0x001fe400000006ff */
[----:B------:R-:W-:Y:S01]  /*7850*/  SHF.L.U32 R198, R198, 0x10, RZ ;  /* 0x00000010c6c67819 */ /* 0x000fe200000006ff */
[----:B------:R-:W-:Y:S01]  /*7860*/  ULEA UR21, UR21, UR6, 0x8 ;  /* 0x0000000615157291 */ /* 0x000fe2000f8e403f */
[C---:B------:R-:W-:Y:S02]  /*7870*/  ISETP.NE.AND P2, PT, R120.reuse, RZ, PT ;  /* 0x000000ff7800720c */ /* 0x040fe40003f45270 */
[----:B------:R-:W-:Y:S02]  /*7880*/  ISETP.NE.AND P1, PT, R120, 0x1f, PT ;  /* 0x0000001f7800780c */ /* 0x000fe40003f25270 */
[----:B-1----:R-:W-:Y:S02]  /*7890*/  SHF.L.U32 R197, R197, 0x10, RZ ;  /* 0x00000010c5c57819 */ /* 0x002fe400000006ff */
[----:B---3--:R-:W-:Y:S01]  /*78a0*/  SHF.L.U32 R196, R196, 0x10, RZ ;  /* 0x00000010c4c47819 */ /* 0x008fe200000006ff */
[----:B------:R-:W-:Y:S01]  /*78b0*/  BSSY B0, `(.L_x_13821) ;  /* 0x00000b5000007945 */ /* 0x000fe20003800000 */
[----:B-----5:R-:W-:-:S02]  /*78c0*/  SHF.L.U32 R166, R187, 0x10, RZ ;  /* 0x00000010bba67819 */ /* 0x020fc400000006ff */
[----:B------:R-:W0:Y:S03]  /*78d0*/  LDS.U16 R187, [R67+0x34] ;  /* 0x0000340043bb7984 */ /* 0x000e260000000400 */
[C---:B------:R-:W-:Y:S01]  /*78e0*/  FFMA.FTZ R117, R166.reuse, R226, R117 ;  /* 0x000000e2a6757223 */ /* 0x040fe20000010075 */
[----:B------:R-:W-:-:S03]  /*78f0*/  FFMA.FTZ R118, R166, R225, R118 ;  /* 0x000000e1a6767223 */ /* 0x000fc60000010076 */
[C---:B------:R-:W-:Y:S01]  /*7900*/  FMUL.FTZ R113, R177.reuse, R117 ;  /* 0x00000075b1717220 */ /* 0x040fe20000410000 */
[----:B------:R-:W-:-:S03]  /*7910*/  FMUL.FTZ R230, R177, R118 ;  /* 0x00000076b1e67220 */ /* 0x000fc60000410000 */
[----:B------:R-:W-:Y:S01]  /*7920*/  FFMA.FTZ R210, R178, R118, -R113 ;  /* 0x00000076b2d27223 */ /* 0x000fe20000010871 */
[----:B------:R-:W-:Y:S01]  /*7930*/  LEA R118, R112, UR18, 0x1 ;  /* 0x0000001270767c11 */ /* 0x000fe2000f8e08ff */
[----:B------:R-:W-:Y:S01]  /*7940*/  FFMA.FTZ R230, R178, R117, R230 ;  /* 0x00000075b2e67223 */ /* 0x000fe200000100e6 */
[C---:B------:R-:W-:Y:S02]  /*7950*/  IADD3 R112, R119.reuse, 0x60, RZ ;  /* 0x0000006077707810 */ /* 0x040fe40007ffe0ff */
[----:B------:R-:W-:Y:S02]  /*7960*/  LEA R117, R116, UR18, 0x1 ;  /* 0x0000001274757c11 */ /* 0x000fe4000f8e08ff */
[----:B------:R-:W-:Y:S02]  /*7970*/  LEA R116, R114, UR18, 0x1 ;  /* 0x0000001272747c11 */ /* 0x000fe4000f8e08ff */
[----:B------:R-:W-:Y:S02]  /*7980*/  LEA.HI.SX32 R112, R112, R119, 0x1b ;  /* 0x0000007770707211 */ /* 0x000fe400078fdaff */
[----:B------:R-:W-:-:S02]  /*7990*/  IADD3 R114, R119, 0xa0, RZ ;  /* 0x000000a077727810 */ /* 0x000fc40007ffe0ff */
[----:B------:R-:W-:Y:S02]  /*79a0*/  LEA R115, R112, UR18, 0x1 ;  /* 0x0000001270737c11 */ /* 0x000fe4000f8e08ff */
[----:B------:R-:W-:Y:S01]  /*79b0*/  LEA.HI.SX32 R113, R114, R119, 0x1b ;  /* 0x0000007772717211 */ /* 0x000fe200078fdaff */
[----:B------:R-:W-:Y:S01]  /*79c0*/  STS.U16 [R118+0x840], R111 ;  /* 0x0008406f76007388 */ /* 0x000fe20000000400 */
[----:B------:R-:W-:Y:S02]  /*79d0*/  LEA R114, R242, UR18, 0x1 ;  /* 0x00000012f2727c11 */ /* 0x000fe4000f8e08ff */
[C---:B------:R-:W-:Y:S01]  /*79e0*/  IADD3 R242, R119.reuse, 0xe0, RZ ;  /* 0x000000e077f27810 */ /* 0x040fe20007ffe0ff */
[----:B------:R1:W-:Y:S01]  /*79f0*/  STS.U16 [R117+0x880], R108 ;  /* 0x0008806c75007388 */ /* 0x0003e20000000400 */
[----:B------:R-:W-:-:S03]  /*7a00*/  IADD3 R112, R119, 0xc0, RZ ;  /* 0x000000c077707810 */ /* 0x000fc60007ffe0ff */
[----:B------:R-:W-:Y:S01]  /*7a10*/  STS.U16 [R116+0x8c0], R109 ;  /* 0x0008c06d74007388 */ /* 0x000fe20000000400 */
[----:B------:R-:W-:-:S03]  /*7a20*/  LEA.HI.SX32 R242, R242, R119, 0x1b ;  /* 0x00000077f2f27211 */ /* 0x000fc600078fdaff */
[----:B------:R2:W-:Y:S01]  /*7a30*/  STS.U16 [R115+0x900], R110 ;  /* 0x0009006e73007388 */ /* 0x0005e20000000400 */
[C---:B-1----:R-:W-:Y:S02]  /*7a40*/  IADD3 R108, R119.reuse, 0x120, RZ ;  /* 0x00000120776c7810 */ /* 0x042fe40007ffe0ff */
[-C--:B------:R-:W-:Y:S02]  /*7a50*/  LEA.HI.SX32 R112, R112, R119.reuse, 0x1b ;  /* 0x0000007770707211 */ /* 0x080fe400078fdaff */
[-C--:B------:R-:W-:Y:S02]  /*7a60*/  LEA.HI.SX32 R108, R108, R119.reuse, 0x1b ;  /* 0x000000776c6c7211 */ /* 0x080fe400078fdaff */
[----:B--2---:R-:W-:Y:S02]  /*7a70*/  IADD3 R110, R119, 0x100, RZ ;  /* 0x00000100776e7810 */ /* 0x004fe40007ffe0ff */
        /* <DEDUP_REMOVED lines=12> */
[----:B-1----:R-:W-:-:S03]  /*7b40*/  LEA.HI.SX32 R107, R108, R119, 0x1b ;  /* 0x000000776c6b7211 */ /* 0x002fc600078fdaff */
[----:B------:R1:W-:Y:S01]  /*7b50*/  STS.U16 [R111+0xa00], R104 ;  /* 0x000a00686f007388 */ /* 0x0003e20000000400 */
[----:B--2---:R-:W-:-:S03]  /*7b60*/  IADD3 R106, R119, 0x180, RZ ;  /* 0x00000180776a7810 */ /* 0x004fc60007ffe0ff */
[----:B------:R-:W-:Y:S01]  /*7b70*/  STS.U16 [R110+0xa40], R105 ;  /* 0x000a40696e007388 */ /* 0x000fe20000000400 */
[----:B------:R-:W-:Y:S02]  /*7b80*/  LEA R108, R242, UR18, 0x1 ;  /* 0x00000012f26c7c11 */ /* 0x000fe4000f8e08ff */
[----:B------:R-:W-:Y:S01]  /*7b90*/  LEA.HI.SX32 R106, R106, R119, 0x1b ;  /* 0x000000776a6a7211 */ /* 0x000fe200078fdaff */
[----:B------:R2:W-:Y:S01]  /*7ba0*/  STS.U16 [R109+0xa80], R240 ;  /* 0x000a80f06d007388 */ /* 0x0005e20000000400 */
[----:B------:R-:W-:Y:S02]  /*7bb0*/  IADD3 R242, R119, 0x1a0, RZ ;  /* 0x000001a077f27810 */ /* 0x000fe40007ffe0ff */
[----:B------:R-:W-:Y:S02]  /*7bc0*/  LEA R107, R107, UR18, 0x1 ;  /* 0x000000126b6b7c11 */ /* 0x000fe4000f8e08ff */
[----:B-1----:R-:W-:Y:S02]  /*7bd0*/  IADD3 R104, R119, 0x1e0, RZ ;  /* 0x000001e077687810 */ /* 0x002fe40007ffe0ff */
[----:B------:R-:W-:-:S02]  /*7be0*/  LEA R106, R106, UR18, 0x1 ;  /* 0x000000126a6a7c11 */ /* 0x000fc4000f8e08ff */
[----:B--2---:R-:W-:Y:S02]  /*7bf0*/  IADD3 R240, R119, 0x1c0, RZ ;  /* 0x000001c077f07810 */ /* 0x004fe40007ffe0ff */
[-C--:B------:R-:W-:Y:S02]  /*7c00*/  LEA.HI.SX32 R242, R242, R119.reuse, 0x1b ;  /* 0x00000077f2f27211 */ /* 0x080fe400078fdaff */
[-C--:B------:R-:W-:Y:S01]  /*7c10*/  LEA.HI.SX32 R240, R240, R119.reuse, 0x1b ;  /* 0x00000077f0f07211 */ /* 0x080fe200078fdaff */
[----:B------:R1:W-:Y:S01]  /*7c20*/  STS.U16 [R108+0xac0], R103 ;  /* 0x000ac0676c007388 */ /* 0x0003e20000000400 */
[----:B------:R-:W-:Y:S02]  /*7c30*/  LEA.HI.SX32 R227, R104, R119, 0x1b ;  /* 0x0000007768e37211 */ /* 0x000fe400078fdaff */
[----:B------:R-:W-:Y:S01]  /*7c40*/  LEA R105, R242, UR18, 0x1 ;  /* 0x00000012f2697c11 */ /* 0x000fe2000f8e08ff */
[----:B------:R2:W-:Y:S01]  /*7c50*/  STS.U16 [R107+0xb00], R228 ;  /* 0x000b00e46b007388 */ /* 0x0005e20000000400 */
[----:B------:R-:W-:-:S03]  /*7c60*/  LEA R104, R240, UR18, 0x1 ;  /* 0x00000012f0687c11 */ /* 0x000fc6000f8e08ff */
[----:B------:R3:W-:Y:S01]  /*7c70*/  STS.U16 [R106+0xb40], R189 ;  /* 0x000b40bd6a007388 */ /* 0x0007e20000000400 */
[----:B-1----:R-:W-:Y:S01]  /*7c80*/  LEA R103, R227, UR18, 0x1 ;  /* 0x00000012e3677c11 */ /* 0x002fe2000f8e08ff */
[-C--:B------:R-:W-:Y:S02]  /*7c90*/  FMUL.FTZ R227, R190, R77.reuse ;  /* 0x0000004dbee37220 */ /* 0x080fe40000410000 */
[----:B------:R-:W-:Y:S01]  /*7ca0*/  STS.U16 [R105+0xb80], R236 ;  /* 0x000b80ec69007388 */ /* 0x000fe20000000400 */
[----:B--2---:R-:W-:Y:S01]  /*7cb0*/  FMUL.FTZ R228, R191, R77 ;  /* 0x0000004dbfe47220 */ /* 0x004fe20000410000 */
[----:B---3--:R-:W-:Y:S02]  /*7cc0*/  SHF.L.U32 R189, R239, 0x10, RZ ;  /* 0x00000010efbd7819 */ /* 0x008fe400000006ff */
[----:B------:R1:W-:Y:S01]  /*7cd0*/  STS.U16 [R104+0xbc0], R237 ;  /* 0x000bc0ed68007388 */ /* 0x0003e20000000400 */
[C---:B------:R-:W-:Y:S01]  /*7ce0*/  FMUL.FTZ R240, R179.reuse, R188 ;  /* 0x000000bcb3f07220 */ /* 0x040fe20000410000 */
[----:B------:R-:W-:-:S02]  /*7cf0*/  FMUL.FTZ R239, R179, R186 ;  /* 0x000000bab3ef7220 */ /* 0x000fc40000410000 */
[----:B------:R-:W-:Y:S01]  /*7d00*/  STS.U16 [R103+0xc00], R238 ;  /* 0x000c00ee67007388 */ /* 0x000fe20000000400 */
[C---:B-1----:R-:W-:Y:S01]  /*7d10*/  FFMA.FTZ R237, R189.reuse, R228, R230 ;  /* 0x000000e4bded7223 */ /* 0x042fe200000100e6 */
[----:B------:R-:W-:Y:S01]  /*7d20*/  FFMA.FTZ R230, R189, R227, R210 ;  /* 0x000000e3bde67223 */ /* 0x000fe200000100d2 */
[C---:B------:R-:W-:Y:S01]  /*7d30*/  FFMA.FTZ R210, R181.reuse, R186, -R240 ;  /* 0x000000bab5d27223 */ /* 0x040fe200000108f0 */
[----:B------:R1:W-:Y:S01]  /*7d40*/  STS.U16 [R232+0xc40], R235 ;  /* 0x000c40ebe8007388 */ /* 0x0003e20000000400 */
[----:B------:R-:W-:Y:S01]  /*7d50*/  FFMA.FTZ R236, R181, R188, R239 ;  /* 0x000000bcb5ec7223 */ /* 0x000fe200000100ef */
[----:B------:R-:W-:Y:S01]  /*7d60*/  FMUL.FTZ R186, R175, R230 ;  /* 0x000000e6afba7220 */ /* 0x000fe20000410000 */
[----:B------:R-:W-:Y:S01]  /*7d70*/  SHF.L.U32 R188, R229, 0x10, RZ ;  /* 0x00000010e5bc7819 */ /* 0x000fe200000006ff */
[----:B------:R2:W-:Y:S01]  /*7d80*/  STS.U16 [R231+0xc80], R234 ;  /* 0x000c80eae7007388 */ /* 0x0005e20000000400 */
[----:B0-----:R-:W-:Y:S01]  /*7d90*/  SHF.L.U32 R187, R187, 0x10, RZ ;  /* 0x00000010bbbb7819 */ /* 0x001fe200000006ff */
[-C--:B-1----:R-:W-:Y:S01]  /*7da0*/  FMUL.FTZ R235, R175, R237.reuse ;  /* 0x000000edafeb7220 */ /* 0x082fe20000410000 */
[----:B------:R-:W-:Y:S01]  /*7db0*/  FFMA.FTZ R237, R176, R237, R186 ;  /* 0x000000edb0ed7223 */ /* 0x000fe200000100ba */
[----:B------:R-:W-:Y:S01]  /*7dc0*/  SHF.L.U32 R186, R92, 0x10, RZ ;  /* 0x000000105cba7819 */ /* 0x000fe200000006ff */
[----:B--2---:R-:W-:Y:S01]  /*7dd0*/  FMUL.FTZ R231, R177, R236 ;  /* 0x000000ecb1e77220 */ /* 0x004fe20000410000 */
[----:B------:R-:W-:Y:S01]  /*7de0*/  FFMA.FTZ R232, R176, R230, -R235 ;  /* 0x000000e6b0e87223 */ /* 0x000fe200000108eb */
[-C--:B------:R-:W-:Y:S01]  /*7df0*/  FMUL.FTZ R230, R188, R75.reuse ;  /* 0x0000004bbce67220 */ /* 0x080fe20000410000 */
[----:B------:R-:W-:Y:S01]  /*7e00*/  FMUL.FTZ R229, R187, R75 ;  /* 0x0000004bbbe57220 */ /* 0x000fe20000410000 */
[-C--:B------:R-:W-:Y:S01]  /*7e10*/  FFMA.FTZ R234, R178, R210.reuse, -R231 ;  /* 0x000000d2b2ea7223 */ /* 0x080fe200000108e7 */
[----:B------:R-:W-:Y:S01]  /*7e20*/  FMUL.FTZ R231, R177, R210 ;  /* 0x000000d2b1e77220 */ /* 0x000fe20000410000 */
[C---:B------:R-:W-:Y:S01]  /*7e30*/  FFMA.FTZ R237, R186.reuse, R230, R237 ;  /* 0x000000e6baed7223 */ /* 0x040fe200000100ed */
[----:B------:R-:W-:Y:S01]  /*7e40*/  FFMA.FTZ R232, R186, R229, R232 ;  /* 0x000000e5bae87223 */ /* 0x000fe200000100e8 */
[----:B------:R0:W-:Y:S01]  /*7e50*/  STS.U16 [R185+0xcc0], R66 ;  /* 0x000cc042b9007388 */ /* 0x0001e20000000400 */
[----:B------:R-:W-:Y:S01]  /*7e60*/  FFMA.FTZ R236, R178, R236, R231 ;  /* 0x000000ecb2ec7223 */ /* 0x000fe200000100e7 */
[----:B------:R-:W-:-:S02]  /*7e70*/  FMUL.FTZ R231, R147, R237 ;  /* 0x000000ed93e77220 */ /* 0x000fc40000410000 */
[----:B------:R1:W-:Y:S02]  /*7e80*/  STS.U16 [R206+0xd00], R233 ;  /* 0x000d00e9ce007388 */ /* 0x0003e40000000400 */
[CC--:B------:R-:W-:Y:S01]  /*7e90*/  FFMA.FTZ R210, R148.reuse, R232.reuse, -R231 ;  /* 0x000000e894d27223 */ /* 0x0c0fe200000108e7 */
[----:B0-----:R-:W-:Y:S01]  /*7ea0*/  FMUL.FTZ R66, R147, R232 ;  /* 0x000000e893427220 */ /* 0x001fe20000410000 */
[----:B------:R0:W-:Y:S01]  /*7eb0*/  STS.U16 [R69+0xd40], R208 ;  /* 0x000d40d045007388 */ /* 0x0001e20000000400 */
[----:B-1----:R-:W-:Y:S01]  /*7ec0*/  FMUL.FTZ R233, R175, R234 ;  /* 0x000000eaafe97220 */ /* 0x002fe20000410000 */
[----:B------:R-:W-:Y:S01]  /*7ed0*/  SHF.L.U32 R185, R91, 0x10, RZ ;  /* 0x000000105bb97819 */ /* 0x000fe200000006ff */
[----:B------:R-:W-:Y:S01]  /*7ee0*/  FFMA.FTZ R238, R148, R237, R66 ;  /* 0x000000ed94ee7223 */ /* 0x000fe20000010042 */
[-C--:B------:R-:W-:Y:S01]  /*7ef0*/  FMUL.FTZ R232, R199, R62.reuse ;  /* 0x0000003ec7e87220 */ /* 0x080fe20000410000 */
[----:B------:R-:W-:Y:S01]  /*7f00*/  FMUL.FTZ R231, R198, R62 ;  /* 0x0000003ec6e77220 */ /* 0x000fe20000410000 */
[----:B------:R-:W-:Y:S01]  /*7f10*/  IADD3 R206, R120, 0x200, RZ ;  /* 0x0000020078ce7810 */ /* 0x000fe20007ffe0ff */
[----:B------:R-:W-:Y:S01]  /*7f20*/  STS.U16 [R145+0xd80], R144 ;  /* 0x000d809091007388 */ /* 0x000fe20000000400 */
[----:B0-----:R-:W-:Y:S01]  /*7f30*/  FFMA.FTZ R69, R176, R236, R233 ;  /* 0x000000ecb0457223 */ /* 0x001fe200000100e9 */
[----:B------:R-:W-:-:S02]  /*7f40*/  MOV R233, UR21 ;  /* 0x0000001500e97c02 */ /* 0x000fc40008000f00 */
        /* <DEDUP_REMOVED lines=53> */
[----:B------:R2:W-:Y:S01]  /*82a0*/  STS.64 [R246+0x35d0], R64 ;  /* 0x0035d040f6007388 */ /* 0x0005e20000000a00 */
[----:B0-----:R-:W-:Y:S01]  /*82b0*/  @P1 LEA R130, R120, UR18, 0x3 ;  /* 0x0000001278821c11 */ /* 0x001fe2000f8e18ff */
[----:B------:R-:W-:Y:S06]  /*82c0*/  BAR.SYNC.DEFER_BLOCKING 0x0 ;  /* 0x0000000000007b1d */ /* 0x000fec0000010000 */
[----:B------:R-:W0:Y:S01]  /*82d0*/  @P1 LDS.64 R130, [R130+0x45d8] ;  /* 0x0045d80082821984 */ /* 0x000e220000000a00 */
[----:B-1----:R-:W-:Y:S01]  /*82e0*/  SHF.L.U32 R165, R90, 0x10, RZ ;  /* 0x000000105aa57819 */ /* 0x002fe200000006ff */
[-C--:B------:R-:W-:Y:S01]  /*82f0*/  FMUL.FTZ R233, R197, R57.reuse ;  /* 0x00000039c5e97220 */ /* 0x080fe20000410000 */
[----:B------:R-:W-:-:S03]  /*8300*/  FMUL.FTZ R234, R196, R57 ;  /* 0x00000039c4ea7220 */ /* 0x000fc60000410000 */
[C---:B------:R-:W-:Y:S01]  /*8310*/  FFMA.FTZ R248, R165.reuse, R233, R248 ;  /* 0x000000e9a5f87223 */ /* 0x040fe200000100f8 */
[----:B------:R-:W-:Y:S01]  /*8320*/  FFMA.FTZ R247, R165, R234, R247 ;  /* 0x000000eaa5f77223 */ /* 0x000fe200000100f7 */
[----:B---34-:R-:W-:Y:S06]  /*8330*/  @P1 BRA `(.L_x_13822) ;  /* 0x0000000000301947 */ /* 0x018fec0003800000 */
[----:B--2---:R-:W1:Y:S01]  /*8340*/  LDC R67, c[0x0][0x224] ;  /* 0x00008900ff437b82 */ /* 0x004e620000000800 */
        /* <DEDUP_REMOVED lines=11> */
.L_x_13822:
[----:B------:R-:W-:Y:S05]  /*8400*/  BSYNC B0 ;  /* 0x0000000000007941 */ /* 0x000fea0003800000 */
.L_x_13821:
[----:B--2---:R-:W2:Y:S01]  /*8410*/  SHFL.UP PT, R67, R248, 0x1, RZ ;  /* 0x04200000f8437989 */ /* 0x004ea200000e00ff */
        /* <DEDUP_REMOVED lines=12> */
[C---:B--2---:R-:W-:Y:S01]  /*84e0*/  FMUL.FTZ R69, R66.reuse, R67 ;  /* 0x0000004342457220 */ /* 0x044fe20000410000 */
[----:B-1----:R-:W-:-:S03]  /*84f0*/  FMUL.FTZ R249, R66, R68 ;  /* 0x0000004442f97220 */ /* 0x002fc60000410000 */
[C---:B------:R-:W-:Y:S02]  /*8500*/  FFMA.FTZ R68, R246.reuse, R68, R69 ;  /* 0x00000044f6447223 */ /* 0x040fe40000010045 */
[----:B------:R-:W1:Y:S01]  /*8510*/  SHFL.UP PT, R69, R246, 0x1, RZ ;  /* 0x04200000f6457989 */ /* 0x000e6200000e00ff */
[----:B------:R-:W-:Y:S01]  /*8520*/  FFMA.FTZ R67, R246, R67, -R249 ;  /* 0x00000043f6437223 */ /* 0x000fe200000108f9 */
[----:B------:R-:W-:Y:S02]  /*8530*/  @P0 FADD.FTZ R247, R247, R68 ;  /* 0x00000044f7f70221 */ /* 0x000fe40000010000 */
[----:B------:R-:W2:Y:S01]  /*8540*/  SHFL.UP PT, R249, R66, 0x1, RZ ;  /* 0x0420000042f97989 */ /* 0x000ea200000e00ff */
[----:B------:R-:W-:-:S05]  /*8550*/  @P0 FADD.FTZ R248, R248, R67 ;  /* 0x00000043f8f80221 */ /* 0x000fca0000010000 */
[----:B------:R-:W4:Y:S01]  /*8560*/  SHFL.UP PT, R68, R248, 0x2, RZ ;  /* 0x04400000f8447989 */ /* 0x000f2200000e00ff */
[----:B-1----:R-:W-:-:S04]  /*8570*/  FMUL.FTZ R67, R66, R69 ;  /* 0x0000004542437220 */ /* 0x002fc80000410000 */
[-C--:B--2---:R-:W-:Y:S01]  /*8580*/  FFMA.FTZ R67, R246, R249.reuse, R67 ;  /* 0x000000f9f6437223 */ /* 0x084fe20000010043 */
        /* <DEDUP_REMOVED lines=11> */
[----:B------:R-:W2:Y:S01]  /*8640*/  SHFL.UP PT, R249, R66, 0x2, RZ ;  /* 0x0440000042f97989 */ /* 0x000ea200000e00ff */
[----:B------:R-:W-:-:S05]  /*8650*/  @P0 FADD.FTZ R248, R248, R68 ;  /* 0x00000044f8f80221 */ /* 0x000fca0000010000 */
[----:B------:R-:W-:Y:S01]  /*8660*/  SHFL.UP PT, R250, R248, 0x4, RZ ;  /* 0x04800000f8fa7989 */ /* 0x000fe200000e00ff */
[----:B-1----:R-:W-:-:S04]  /*8670*/  FMUL.FTZ R69, R66, R67 ;  /* 0x0000004342457220 */ /* 0x002fc80000410000 */
[-C--:B--2---:R-:W-:Y:S01]  /*8680*/  FFMA.FTZ R69, R246, R249.reuse, R69 ;  /* 0x000000f9f6457223 */ /* 0x084fe20000010045 */
[----:B------:R-:W-:Y:S02]  /*8690*/  FMUL.FTZ R68, R66, R249 ;  /* 0x000000f942447220 */ /* 0x000fe40000410000 */
[----:B------:R-:W1:Y:S02]  /*86a0*/  SHFL.UP PT, R249, R247, 0x4, RZ ;  /* 0x04800000f7f97989 */ /* 0x000e6400000e00ff */
[----:B------:R-:W-:Y:S01]  /*86b0*/  @P0 FFMA.FTZ R246, R246, R67, -R68 ;  /* 0x00000043f6f60223 */ /* 0x000fe20000010844 */
[----:B------:R-:W-:Y:S02]  /*86c0*/  FSEL R66, R66, R69, !P0 ;  /* 0x0000004542427208 */ /* 0x000fe40004000000 */
[----:B------:R-:W-:Y:S02]  /*86d0*/  ISETP.GE.AND P0, PT, R119, 0x4, PT ;  /* 0x000000047700780c */ /* 0x000fe40003f06270 */
[----:B------:R-:W2:Y:S04]  /*86e0*/  SHFL.UP PT, R68, R246, 0x4, RZ ;  /* 0x04800000f6447989 */ /* 0x000ea800000e00ff */
[----:B------:R-:W4:Y:S01]  /*86f0*/  SHFL.UP PT, R69, R66, 0x4, RZ ;  /* 0x0480000042457989 */ /* 0x000f2200000e00ff */
[----:B-1----:R-:W-:-:S04]  /*8700*/  FMUL.FTZ R67, R66, R249 ;  /* 0x000000f942437220 */ /* 0x002fc80000410000 */
[-C--:B------:R-:W-:Y:S01]  /*8710*/  FFMA.FTZ R67, R246, R250.reuse, -R67 ;  /* 0x000000faf6437223 */ /* 0x080fe20000010843 */
[----:B------:R-:W-:-:S03]  /*8720*/  FMUL.FTZ R250, R66, R250 ;  /* 0x000000fa42fa7220 */ /* 0x000fc60000410000 */
[----:B------:R-:W-:Y:S01]  /*8730*/  @P0 FADD.FTZ R248, R248, R67 ;  /* 0x00000043f8f80221 */ /* 0x000fe20000010000 */
[----:B------:R-:W-:Y:S01]  /*8740*/  FFMA.FTZ R250, R246, R249, R250 ;  /* 0x000000f9f6fa7223 */ /* 0x000fe200000100fa */
[----:B--2---:R-:W-:-:S03]  /*8750*/  FMUL.FTZ R249, R66, R68 ;  /* 0x0000004442f97220 */ /* 0x004fc60000410000 */
[----:B------:R-:W-:Y:S01]  /*8760*/  @P0 FADD.FTZ R247, R247, R250 ;  /* 0x000000faf7f70221 */ /* 0x000fe20000010000 */
[-C--:B----4-:R-:W-:Y:S01]  /*8770*/  FFMA.FTZ R249, R246, R69.reuse, R249 ;  /* 0x00000045f6f97223 */ /* 0x090fe200000100f9 */
[----:B------:R-:W-:-:S03]  /*8780*/  FMUL.FTZ R69, R66, R69 ;  /* 0x0000004542457220 */ /* 0x000fc60000410000 */
[----:B------:R-:W1:Y:S01]  /*8790*/  SHFL.UP PT, R67, R247, 0x8, RZ ;  /* 0x05000000f7437989 */ /* 0x000e6200000e00ff */
[----:B------:R-:W-:Y:S01]  /*87a0*/  FSEL R66, R66, R249, !P0 ;  /* 0x000000f942427208 */ /* 0x000fe20004000000 */
[----:B------:R-:W-:Y:S01]  /*87b0*/  @P0 FFMA.FTZ R246, R246, R68, -R69 ;  /* 0x00000044f6f60223 */ /* 0x000fe20000010845 */
[----:B------:R-:W-:Y:S01]  /*87c0*/  ISETP.GE.AND P0, PT, R119, 0x8, PT ;  /* 0x000000087700780c */ /* 0x000fe20003f06270 */
[----:B------:R-:W2:Y:S04]  /*87d0*/  SHFL.UP PT, R249, R248, 0x8, RZ ;  /* 0x05000000f8f97989 */ /* 0x000ea800000e00ff */
[----:B------:R-:W4:Y:S01]  /*87e0*/  SHFL.UP PT, R68, R246, 0x8, RZ ;  /* 0x05000000f6447989 */ /* 0x000f2200000e00ff */
[----:B-1----:R-:W-:-:S04]  /*87f0*/  FMUL.FTZ R69, R66, R67 ;  /* 0x0000004342457220 */ /* 0x002fc80000410000 */
[-C--:B--2---:R-:W-:Y:S01]  /*8800*/  FFMA.FTZ R69, R246, R249.reuse, -R69 ;  /* 0x000000f9f6457223 */ /* 0x084fe20000010845 */
[----:B------:R-:W-:Y:S02]  /*8810*/  FMUL.FTZ R250, R66, R249 ;  /* 0x000000f942fa7220 */ /* 0x000fe40000410000 */
[----:B------:R-:W1:Y:S01]  /*8820*/  SHFL.UP PT, R249, R66, 0x8, RZ ;  /* 0x0500000042f97989 */ /* 0x000e6200000e00ff */
[----:B------:R-:W-:Y:S01]  /*8830*/  @P0 FADD.FTZ R248, R248, R69 ;  /* 0x00000045f8f80221 */ /* 0x000fe20000010000 */
[----:B------:R-:W-:Y:S01]  /*8840*/  FFMA.FTZ R250, R246, R67, R250 ;  /* 0x00000043f6fa7223 */ /* 0x000fe200000100fa */
[----:B----4-:R-:W-:-:S03]  /*8850*/  FMUL.FTZ R67, R66, R68 ;  /* 0x0000004442437220 */ /* 0x010fc60000410000 */
[----:B------:R-:W-:-:S05]  /*8860*/  @P0 FADD.FTZ R247, R247, R250 ;  /* 0x000000faf7f70221 */ /* 0x000fca0000010000 */
[----:B------:R-:W2:Y:S01]  /*8870*/  SHFL.UP PT, R250, R247, 0x10, RZ ;  /* 0x06000000f7fa7989 */ /* 0x000ea200000e00ff */
[-C--:B-1----:R-:W-:Y:S01]  /*8880*/  FFMA.FTZ R67, R246, R249.reuse, R67 ;  /* 0x000000f9f6437223 */ /* 0x082fe20000010043 */
[----:B------:R-:W-:-:S04]  /*8890*/  FMUL.FTZ R249, R66, R249 ;  /* 0x000000f942f97220 */ /* 0x000fc80000410000 */
[----:B------:R-:W-:Y:S01]  /*88a0*/  @P0 FFMA.FTZ R246, R246, R68, -R249 ;  /* 0x00000044f6f60223 */ /* 0x000fe200000108f9 */
[----:B------:R-:W-:Y:S01]  /*88b0*/  FSEL R66, R66, R67, !P0 ;  /* 0x0000004342427208 */ /* 0x000fe20004000000 */
[----:B------:R-:W1:Y:S01]  /*88c0*/  SHFL.UP PT, R249, R248, 0x10, RZ ;  /* 0x06000000f8f97989 */ /* 0x000e6200000e00ff */
[----:B------:R-:W-:-:S03]  /*88d0*/  ISETP.NE.AND P0, PT, R251, RZ, PT ;  /* 0x000000fffb00720c */ /* 0x000fc60003f05270 */
[----:B------:R-:W4:Y:S01]  /*88e0*/  SHFL.UP PT, R67, R246, 0x10, RZ ;  /* 0x06000000f6437989 */ /* 0x000f2200000e00ff */
[----:B--2---:R-:W-:-:S03]  /*88f0*/  FMUL.FTZ R69, R66, R250 ;  /* 0x000000fa42457220 */ /* 0x004fc60000410000 */
[----:B------:R-:W2:Y:S01]  /*8900*/  SHFL.UP PT, R68, R66, 0x10, RZ ;  /* 0x0600000042447989 */ /* 0x000ea200000e00ff */
[-C--:B-1----:R-:W-:Y:S01]  /*8910*/  FFMA.FTZ R69, R246, R249.reuse, -R69 ;  /* 0x000000f9f6457223 */ /* 0x082fe20000010845 */
[----:B------:R-:W-:-:S03]  /*8920*/  FMUL.FTZ R249, R66, R249 ;  /* 0x000000f942f97220 */ /* 0x000fc60000410000 */
[----:B------:R-:W-:Y:S01]  /*8930*/  @P4 FADD.FTZ R248, R248, R69 ;  /* 0x00000045f8f84221 */ /* 0x000fe20000010000 */
[----:B------:R-:W-:Y:S01]  /*8940*/  FFMA.FTZ R250, R246, R250, R249 ;  /* 0x000000faf6fa7223 */ /* 0x000fe200000100f9 */
[----:B----4-:R-:W-:-:S03]  /*8950*/  FMUL.FTZ R249, R66, R67 ;  /* 0x0000004342f97220 */ /* 0x010fc60000410000 */
[----:B------:R-:W-:Y:S01]  /*8960*/  @P4 FADD.FTZ R247, R247, R250 ;  /* 0x000000faf7f74221 */ /* 0x000fe20000010000 */
[-C--:B--2---:R-:W-:Y:S01]  /*8970*/  FFMA.FTZ R249, R246, R68.reuse, R249 ;  /* 0x00000044f6f97223 */ /* 0x084fe200000100f9 */
        /* <DEDUP_REMOVED lines=12> */
[----:B------:R-:W2:Y:S01]  /*8a40*/  @!P3 LDG.E.64 R68, desc[UR22][R66.64+0x8] ;  /* 0x000008164244b981 */ /* 0x000ea2000c1e1b00 */
        /* <DEDUP_REMOVED lines=45> */
[----:B--2---:R-:W1:Y:S04]  /*8d20*/  SHFL.IDX PT, R68, R68, RZ, 0x1f ;  /* 0x00001fff44447589 */ /* 0x004e6800000e0000 */
        /* <DEDUP_REMOVED lines=68> */
[----:B0--3--:R-:W-:-:S02]  /*9170*/  FMUL.FTZ R65, R200, R131 ;  /* 0x00000083c8417220 */ /* 0x009fc40000410000 */
        /* <DEDUP_REMOVED lines=228> */
.L_x_13824:
[----:B------:R-:W-:Y:S05]  /*9fc0*/  BSYNC B0 ;  /* 0x0000000000007941 */ /* 0x000fea0003800000 */
.L_x_13823:
[----:B----4-:R-:W-:Y:S01]  /*9fd0*/  HFMA2.MMA R64, -RZ, RZ, 1.875, 0 ;  /* 0x3f800000ff407435 */ /* 0x010fe200000001ff */
[----:B---3--:R-:W-:Y:S02]  /*9fe0*/  MOV R65, RZ ;  /* 0x000000ff00417202 */ /* 0x008fe40000000f00 */
        /* <DEDUP_REMOVED lines=20> */
.L_x_13826:
[----:B------:R-:W-:Y:S05]  /*a130*/  BSYNC B0 ;  /* 0x0000000000007941 */ /* 0x000fea0003800000 */
.L_x_13825:
        /* <DEDUP_REMOVED lines=19> */
.L_x_13828:
[----:B------:R-:W-:Y:S05]  /*a270*/  BSYNC B0 ;  /* 0x0000000000007941 */ /* 0x000fea0003800000 */
.L_x_13827:
        /* <DEDUP_REMOVED lines=19> */
.L_x_13830:
[----:B------:R-:W-:Y:S05]  /*a3b0*/  BSYNC B0 ;  /* 0x0000000000007941 */ /* 0x000fea0003800000 */
.L_x_13829:
        /* <DEDUP_REMOVED lines=19> */
.L_x_13832:
[----:B------:R-:W-:Y:S05]  /*a4f0*/  BSYNC B0 ;  /* 0x0000000000007941 */ /* 0x000fea0003800000 */
.L_x_13831:
        /* <DEDUP_REMOVED lines=24> */
[-C--:B------:R-:W-:Y:S01]  /*a680*/  @P1 FMUL.FTZ R251, R251, R66.reuse ;  /* 0x00000042fbfb1220 */ /* 0x080fe20000410000 */
[----:B------:R-:W-:Y:S02]  /*a690*/  FMUL.FTZ R65, R165, R57 ;  /* 0x00000039a5417220 */ /* 0x000fe40000410000 */
        /* <DEDUP_REMOVED lines=16> */
[C---:B------:R-:W-:Y:S01]  /*a7a0*/  FMUL.FTZ R64, R196.reuse, R249 ;  /* 0x000000f9c4407220 */ /* 0x040fe20000410000 */
[-C--:B------:R-:W-:Y:S01]  /*a7b0*/  FFMA.FTZ R196, R196, -R65.reuse, R234 ;  /* 0x80000041c4c47223 */ /* 0x080fe200000100ea */
[----:B------:R-:W-:Y:S01]  /*a7c0*/  FADD.FTZ R67, R248, R67 ;  /* 0x00000043f8437221 */ /* 0x000fe20000010000 */
[----:B------:R-:W-:Y:S01]  /*a7d0*/  FADD.FTZ R246, -R246, R201 ;  /* 0x000000c9f6f67221 */ /* 0x000fe20000010100 */
[C---:B------:R-:W-:Y:S01]  /*a7e0*/  FFMA.FTZ R65, R197.reuse, -R65, R233 ;  /* 0x80000041c5417223 */ /* 0x040fe200000100e9 */
[----:B------:R-:W-:Y:S01]  /*a7f0*/  FFMA.FTZ R197, R197, R247, R64 ;  /* 0x000000f7c5c57223 */ /* 0x000fe20000010040 */
[----:B------:R-:W-:Y:S01]  /*a800*/  IADD3 R201, R120, 0x380, RZ ;  /* 0x0000038078c97810 */ /* 0x000fe20007ffe0ff */
[CC--:B0-----:R-:W-:Y:S01]  /*a810*/  FMUL.FTZ R69, R147.reuse, -R246.reuse ;  /* 0x800000f693457220 */ /* 0x0c1fe20000410000 */
[----:B------:R-:W-:Y:S01]  /*a820*/  FMUL.FTZ R147, R147, -R67 ;  /* 0x8000004393937220 */ /* 0x000fe20000410000 */
[-C--:B------:R-:W-:Y:S01]  /*a830*/  FMUL.FTZ R68, R199, R246.reuse ;  /* 0x000000f6c7447220 */ /* 0x080fe20000410000 */
[----:B------:R-:W-:Y:S01]  /*a840*/  FFMA.FTZ R34, R197, R57, R34 ;  /* 0x00000039c5227223 */ /* 0x000fe20000010022 */
[CC--:B------:R-:W-:Y:S01]  /*a850*/  FFMA.FTZ R66, R148.reuse, R67.reuse, -R69 ;  /* 0x0000004394427223 */ /* 0x0c0fe20000010845 */
[----:B------:R-:W-:Y:S01]  /*a860*/  FFMA.FTZ R64, R148, R246, R147 ;  /* 0x000000f694407223 */ /* 0x000fe20000010093 */
[----:B------:R-:W-:Y:S01]  /*a870*/  FMUL.FTZ R148, R185, R62 ;  /* 0x0000003eb9947220 */ /* 0x000fe20000410000 */
[----:B------:R-:W-:Y:S01]  /*a880*/  FMUL.FTZ R69, R67, UR42 ;  /* 0x0000002a43457c20 */ /* 0x000fe20008410000 */
[----:B------:R-:W-:Y:S01]  /*a890*/  FADD.FTZ R66, R243, R66 ;  /* 0x00000042f3427221 */ /* 0x000fe20000010000 */
[----:B------:R-:W-:Y:S01]  /*a8a0*/  FADD.FTZ R245, -R245, R64 ;  /* 0x00000040f5f57221 */ /* 0x000fe20000010100 */
[-C--:B------:R-:W-:Y:S01]  /*a8b0*/  FFMA.FTZ R199, R199, -R148.reuse, R232 ;  /* 0x80000094c7c77223 */ /* 0x080fe200000100e8 */
[C---:B------:R-:W-:Y:S01]  /*a8c0*/  FFMA.FTZ R148, R198.reuse, -R148, R231 ;  /* 0x80000094c6947223 */ /* 0x040fe200000100e7 */
[----:B------:R-:W-:Y:S01]  /*a8d0*/  FFMA.FTZ R198, R198, R67, R68 ;  /* 0x00000043c6c67223 */ /* 0x000fe20000010044 */
[C---:B------:R-:W-:Y:S01]  /*a8e0*/  FMUL.FTZ R68, R246.reuse, UR42 ;  /* 0x0000002af6447c20 */ /* 0x040fe20008410000 */
[C---:B------:R-:W-:Y:S01]  /*a8f0*/  FFMA.FTZ R70, R246.reuse, UR41, -R69 ;  /* 0x00000029f6467c23 */ /* 0x040fe20008010845 */
[-C--:B------:R-:W-:Y:S01]  /*a900*/  FMUL.FTZ R246, R246, R62.reuse ;  /* 0x0000003ef6f67220 */ /* 0x080fe20000410000 */
[-C--:B------:R-:W-:Y:S01]  /*a910*/  FFMA.FTZ R35, R198, R62.reuse, R35 ;  /* 0x0000003ec6237223 */ /* 0x080fe20000010023 */
[C---:B------:R-:W-:Y:S01]  /*a920*/  FFMA.FTZ R69, R67.reuse, UR41, R68 ;  /* 0x0000002943457c23 */ /* 0x040fe20008010044 */
[----:B------:R-:W-:Y:S01]  /*a930*/  FMUL.FTZ R68, R67, R62 ;  /* 0x0000003e43447220 */ /* 0x000fe20000410000 */
[----:B------:R-:W-:Y:S01]  /*a940*/  SHF.L.U32 R67, R120, 0x5, RZ ;  /* 0x0000000578437819 */ /* 0x000fe200000006ff */
[C---:B------:R-:W-:Y:S01]  /*a950*/  FMUL.FTZ R147, R199.reuse, R246 ;  /* 0x000000f6c7937220 */ /* 0x040fe20000410000 */
[----:B------:R-:W-:Y:S01]  /*a960*/  FMUL.FTZ R71, R199, R70 ;  /* 0x00000046c7477220 */ /* 0x000fe20000410000 */
[----:B------:R-:W-:Y:S01]  /*a970*/  FMUL.FTZ R70, R175, -R66 ;  /* 0x80000042af467220 */ /* 0x000fe20000410000 */
[----:B------:R-:W-:Y:S01]  /*a980*/  LEA.HI.SX32 R235, R67, R67, 0x1b ;  /* 0x0000004343eb7211 */ /* 0x000fe200078fdaff */
[-C--:B------:R-:W-:Y:S01]  /*a990*/  FMUL.FTZ R67, R175, -R245.reuse ;  /* 0x800000f5af437220 */ /* 0x080fe20000410000 */
[-C--:B------:R-:W-:Y:S01]  /*a9a0*/  FMUL.FTZ R199, R199, R68.reuse ;  /* 0x00000044c7c77220 */ /* 0x080fe20000410000 */
[-C--:B------:R-:W-:Y:S01]  /*a9b0*/  FFMA.FTZ R147, R148, R68.reuse, R147 ;  /* 0x0000004494937223 */ /* 0x080fe20000010093 */
[----:B------:R-:W-:Y:S01]  /*a9c0*/  FMUL.FTZ R130, R185, R68 ;  /* 0x00000044b9827220 */ /* 0x000fe20000410000 */
[C---:B------:R-:W-:Y:S01]  /*a9d0*/  FFMA.FTZ R68, R176.reuse, R66, -R67 ;  /* 0x00000042b0447223 */ /* 0x040fe20000010843 */
[----:B------:R-:W-:Y:S01]  /*a9e0*/  FFMA.FTZ R67, R176, R245, R70 ;  /* 0x000000f5b0437223 */ /* 0x000fe20000010046 */
[----:B------:R-:W-:Y:S01]  /*a9f0*/  FMUL.FTZ R176, R186, R75 ;  /* 0x0000004bbab07220 */ /* 0x000fe20000410000 */
[----:B------:R-:W-:Y:S01]  /*aa00*/  FFMA.FTZ R64, R148, R69, R71 ;  /* 0x0000004594407223 */ /* 0x000fe20000010047 */
[----:B------:R-:W-:Y:S01]  /*aa10*/  FMUL.FTZ R69, R188, R245 ;  /* 0x000000f5bc457220 */ /* 0x000fe20000410000 */
[----:B------:R-:W-:Y:S01]  /*aa20*/  FADD.FTZ R241, R241, R68 ;  /* 0x00000044f1f17221 */ /* 0x000fe20000010000 */
[----:B------:R-:W-:Y:S01]  /*aa30*/  FMUL.FTZ R68, R66, UR42 ;  /* 0x0000002a42447c20 */ /* 0x000fe20008410000 */
[-C--:B------:R-:W-:Y:S01]  /*aa40*/  FFMA.FTZ R188, R188, -R176.reuse, R230 ;  /* 0x800000b0bcbc7223 */ /* 0x080fe200000100e6 */
[C---:B------:R-:W-:Y:S01]  /*aa50*/  FFMA.FTZ R176, R187.reuse, -R176, R229 ;  /* 0x800000b0bbb07223 */ /* 0x040fe200000100e5 */
[----:B------:R-:W-:Y:S01]  /*aa60*/  FFMA.FTZ R187, R187, R66, R69 ;  /* 0x00000042bbbb7223 */ /* 0x000fe20000010045 */
[C---:B------:R-:W-:Y:S01]  /*aa70*/  FFMA.FTZ R71, R245.reuse, UR41, -R68 ;  /* 0x00000029f5477c23 */ /* 0x040fe20008010844 */
[C---:B------:R-:W-:Y:S01]  /*aa80*/  FMUL.FTZ R69, R245.reuse, UR42 ;  /* 0x0000002af5457c20 */ /* 0x040fe20008410000 */
[-C--:B------:R-:W-:Y:S01]  /*aa90*/  FMUL.FTZ R245, R245, R75.reuse ;  /* 0x0000004bf5f57220 */ /* 0x080fe20000410000 */
[----:B------:R-:W-:Y:S01]  /*aaa0*/  FADD.FTZ R242, -R242, R67 ;  /* 0x00000043f2f27221 */ /* 0x000fe20000010100 */
[C---:B------:R-:W-:Y:S01]  /*aab0*/  FMUL.FTZ R67, R66.reuse, R75 ;  /* 0x0000004b42437220 */ /* 0x040fe20000410000 */
[----:B------:R-:W-:Y:S01]  /*aac0*/  FFMA.FTZ R69, R66, UR41, R69 ;  /* 0x0000002942457c23 */ /* 0x000fe20008010045 */
[C---:B------:R-:W-:Y:S01]  /*aad0*/  FMUL.FTZ R175, R188.reuse, R245 ;  /* 0x000000f5bcaf7220 */ /* 0x040fe20000410000 */
[C---:B------:R-:W-:Y:S01]  /*aae0*/  FMUL.FTZ R71, R188.reuse, R71 ;  /* 0x00000047bc477220 */ /* 0x040fe20000410000 */
[----:B------:R-:W-:Y:S01]  /*aaf0*/  LEA R235, R235, UR18, 0x2 ;  /* 0x00000012ebeb7c11 */ /* 0x000fe2000f8e10ff */
[-C--:B------:R-:W-:Y:S01]  /*ab00*/  FMUL.FTZ R188, R188, R67.reuse ;  /* 0x00000043bcbc7220 */ /* 0x080fe20000410000 */
[-C--:B------:R-:W-:Y:S01]  /*ab10*/  FFMA.FTZ R175, R176, R67.reuse, R175 ;  /* 0x00000043b0af7223 */ /* 0x080fe200000100af */
[----:B------:R-:W-:Y:S01]  /*ab20*/  FMUL.FTZ R70, R186, R67 ;  /* 0x00000043ba467220 */ /* 0x000fe20000410000 */
[----:B------:R-:W-:Y:S01]  /*ab30*/  FFMA.FTZ R69, R176, R69, R71 ;  /* 0x00000045b0457223 */ /* 0x000fe20000010047 */
[CC--:B------:R-:W-:Y:S01]  /*ab40*/  FMUL.FTZ R67, R177.reuse, -R242.reuse ;  /* 0x800000f2b1437220 */ /* 0x0c0fe20000410000 */
[----:B------:R0:W-:Y:S01]  /*ab50*/  STS [R235+0x10f0], R130 ;  /* 0x0010f082eb007388 */ /* 0x0001e20000000800 */
[-C--:B------:R-:W-:Y:S01]  /*ab60*/  FMUL.FTZ R177, R177, -R241.reuse ;  /* 0x800000f1b1b17220 */ /* 0x080fe20000410000 */
[-C--:B------:R-:W-:Y:S01]  /*ab70*/  FMUL.FTZ R68, R191, R242.reuse ;  /* 0x000000f2bf447220 */ /* 0x080fe20000410000 */
[C---:B------:R-:W-:Y:S01]  /*ab80*/  FFMA.FTZ R66, R178.reuse, R241, -R67 ;  /* 0x000000f1b2427223 */ /* 0x040fe20000010843 */
[----:B------:R-:W-:Y:S01]  /*ab90*/  FMUL.FTZ R67, R189, R77 ;  /* 0x0000004dbd437220 */ /* 0x000fe20000410000 */
[----:B------:R-:W-:Y:S01]  /*aba0*/  FFMA.FTZ R177, R178, R242, R177 ;  /* 0x000000f2b2b17223 */ /* 0x000fe200000100b1 */
[----:B------:R-:W-:Y:S01]  /*abb0*/  STS [R235+0x10e8], R70 ;  /* 0x0010e846eb007388 */ /* 0x000fe20000000800 */
[----:B------:R-:W-:Y:S01]  /*abc0*/  FADD.FTZ R239, R239, R66 ;  /* 0x00000042efef7221 */ /* 0x000fe20000010000 */
[-C--:B------:R-:W-:Y:S01]  /*abd0*/  FFMA.FTZ R191, R191, -R67.reuse, R228 ;  /* 0x80000043bfbf7223 */ /* 0x080fe200000100e4 */
[----:B------:R-:W-:Y:S01]  /*abe0*/  FFMA.FTZ R67, R190, -R67, R227 ;  /* 0x80000043be437223 */ /* 0x000fe200000100e3 */
[C---:B0-----:R-:W-:Y:S01]  /*abf0*/  FMUL.FTZ R130, R186.reuse, R245 ;  /* 0x000000f5ba827220 */ /* 0x041fe20000410000 */
[----:B------:R-:W-:Y:S01]  /*ac00*/  FFMA.FTZ R186, R186, R187, R69 ;  /* 0x000000bbbaba7223 */ /* 0x000fe20000010045 */
[C---:B------:R-:W-:Y:S01]  /*ac10*/  FMUL.FTZ R69, R241.reuse, UR42 ;  /* 0x0000002af1457c20 */ /* 0x040fe20008410000 */
[----:B------:R-:W-:Y:S01]  /*ac20*/  FFMA.FTZ R190, R190, R241, R68 ;  /* 0x000000f1bebe7223 */ /* 0x000fe20000010044 */
[----:B------:R-:W-:Y:S01]  /*ac30*/  FADD.FTZ R240, -R240, R177 ;  /* 0x000000b1f0f07221 */ /* 0x000fe20000010100 */
[----:B------:R0:W-:Y:S01]  /*ac40*/  STS [R235+0x10ec], R130 ;  /* 0x0010ec82eb007388 */ /* 0x0001e20000000800 */
[----:B------:R-:W-:Y:S01]  /*ac50*/  FFMA.FTZ R66, R242, UR41, -R69 ;  /* 0x00000029f2427c23 */ /* 0x000fe20008010845 */
[----:B------:R-:W-:Y:S01]  /*ac60*/  FADD.FTZ R73, R186, R73 ;  /* 0x00000049ba497221 */ /* 0x000fe20000010000 */
[-C--:B------:R-:W-:Y:S01]  /*ac70*/  FMUL.FTZ R68, R241, R77.reuse ;  /* 0x0000004df1447220 */ /* 0x080fe20000410000 */
[----:B------:R-:W-:Y:S01]  /*ac80*/  FFMA.FTZ R148, R148, R246, -R199 ;  /* 0x000000f694947223 */ /* 0x000fe200000108c7 */
[----:B------:R-:W-:Y:S01]  /*ac90*/  FMUL.FTZ R186, R191, R66 ;  /* 0x00000042bfba7220 */ /* 0x000fe20000410000 */
[----:B------:R-:W-:Y:S01]  /*aca0*/  FMUL.FTZ R66, R247, UR42 ;  /* 0x0000002af7427c20 */ /* 0x000fe20008410000 */
[C---:B------:R-:W-:Y:S01]  /*acb0*/  FMUL.FTZ R246, R185.reuse, R246 ;  /* 0x000000f6b9f67220 */ /* 0x040fe20000410000 */
[----:B------:R-:W-:Y:S01]  /*acc0*/  FFMA.FTZ R185, R185, R198, R64 ;  /* 0x000000c6b9b97223 */ /* 0x000fe20000010040 */
[----:B------:R-:W-:Y:S01]  /*acd0*/  FMUL.FTZ R64, R179, -R240 ;  /* 0x800000f0b3407220 */ /* 0x000fe20000410000 */
[C---:B0-----:R-:W-:Y:S01]  /*ace0*/  FMUL.FTZ R130, R242.reuse, UR42 ;  /* 0x0000002af2827c20 */ /* 0x041fe20008410000 */
[----:B------:R-:W-:Y:S01]  /*acf0*/  FMUL.FTZ R242, R242, R77 ;  /* 0x0000004df2f27220 */ /* 0x000fe20000410000 */
[----:B------:R-:W-:Y:S01]  /*ad00*/  FMUL.FTZ R178, R191, R68 ;  /* 0x00000044bfb27220 */ /* 0x000fe20000410000 */
[----:B------:R-:W-:Y:S01]  /*ad10*/  FFMA.FTZ R71, R249, UR41, -R66 ;  /* 0x00000029f9477c23 */ /* 0x000fe20008010842 */
[----:B------:R-:W-:Y:S01]  /*ad20*/  FFMA.FTZ R130, R241, UR41, R130 ;  /* 0x00000029f1827c23 */ /* 0x000fe20008010082 */
[----:B------:R-:W-:Y:S01]  /*ad30*/  FMUL.FTZ R70, R191, R242 ;  /* 0x000000f2bf467220 */ /* 0x000fe20000410000 */
[----:B------:R-:W-:Y:S01]  /*ad40*/  FMUL.FTZ R66, R249, R57 ;  /* 0x00000039f9427220 */ /* 0x000fe20000410000 */
[----:B------:R-:W-:Y:S01]  /*ad50*/  FFMA.FTZ R176, R176, R245, -R188 ;  /* 0x000000f5b0b07223 */ /* 0x000fe200000108bc */
[C---:B------:R-:W-:Y:S01]  /*ad60*/  FFMA.FTZ R130, R67.reuse, R130, R186 ;  /* 0x0000008243827223 */ /* 0x040fe200000100ba */
[-C--:B------:R-:W-:Y:S01]  /*ad70*/  FFMA.FTZ R177, R67, R68.reuse, R70 ;  /* 0x0000004443b17223 */ /* 0x080fe20000010046 */
[----:B------:R-:W-:Y:S01]  /*ad80*/  FMUL.FTZ R70, R249, UR42 ;  /* 0x0000002af9467c20 */ /* 0x000fe20008410000 */
        /* <DEDUP_REMOVED lines=22> */
[C---:B------:R-:W-:Y:S01]  /*aef0*/  FFMA.FTZ R186, R240.reuse, UR41, -R71 ;  /* 0x00000029f0ba7c23 */ /* 0x040fe20008010847 */
        /* <DEDUP_REMOVED lines=26> */
[----:B------:R-:W-:Y:S01]  /*b0a0*/  FFMA.FTZ R68, R153, R66, R69 ;  /* 0x0000004299447223 */ /* 0x000fe20000010045 */
[----:B------:R-:W-:Y:S01]  /*b0b0*/  FMUL.FTZ R69, R66, UR42 ;  /* 0x0000002a42457c20 */ /* 0x000fe20008410000 */
[----:B------:R-:W-:Y:S01]  /*b0c0*/  FFMA.FTZ R37, R190, R77, R37 ;  /* 0x0000004dbe257223 */ /* 0x000fe20000010025 */
        /* <DEDUP_REMOVED lines=18> */
[C---:B------:R-:W-:Y:S01]  /*b1f0*/  FMUL.FTZ R66, R171.reuse, R205 ;  /* 0x000000cdab427220 */ /* 0x040fe20000410000 */
[----:B------:R-:W-:Y:S01]  /*b200*/  FMUL.FTZ R154, R154, -R67 ;  /* 0x800000439a9a7220 */ /* 0x000fe20000410000 */
[----:B------:R-:W-:Y:S01]  /*b210*/  FFMA.FTZ R39, R168, R79, R39 ;  /* 0x0000004fa8277223 */ /* 0x000fe20000010027 */
[----:B------:R-:W-:Y:S01]  /*b220*/  FFMA.FTZ R171, R171, -R68, R222 ;  /* 0x80000044abab7223 */ /* 0x000fe200000100de */
[----:B------:R-:W-:Y:S01]  /*b230*/  FFMA.FTZ R71, R172, R67, R66 ;  /* 0x00000043ac477223 */ /* 0x000fe20000010042 */
[----:B------:R-:W-:Y:S01]  /*b240*/  FMUL.FTZ R66, R205, UR42 ;  /* 0x0000002acd427c20 */ /* 0x000fe20008410000 */
[----:B------:R-:W-:Y:S01]  /*b250*/  FMUL.FTZ R131, R67, R80 ;  /* 0x0000005043837220 */ /* 0x000fe20000410000 */
[C---:B------:R-:W-:Y:S01]  /*b260*/  FMUL.FTZ R130, R167.reuse, R204 ;  /* 0x000000cca7827220 */ /* 0x040fe20000410000 */
[----:B------:R-:W-:Y:S01]  /*b270*/  FFMA.FTZ R168, R167, R168, R70 ;  /* 0x000000a8a7a87223 */ /* 0x000fe20000010046 */
[----:B------:R-:W-:Y:S01]  /*b280*/  FFMA.FTZ R154, R155, R205, R154 ;  /* 0x000000cd9b9a7223 */ /* 0x000fe2000001009a */
[----:B------:R-:W-:Y:S01]  /*b290*/  FMUL.FTZ R70, R67, UR42 ;  /* 0x0000002a43467c20 */ /* 0x000fe20008410000 */
[----:B------:R-:W-:Y:S01]  /*b2a0*/  FADD.FTZ R208, R208, R69 ;  /* 0x00000045d0d07221 */ /* 0x000fe20000010000 */
[----:B------:R-:W-:Y:S01]  /*b2b0*/  FMUL.FTZ R155, R205, R80 ;  /* 0x00000050cd9b7220 */ /* 0x000fe20000410000 */
[----:B------:R-:W-:Y:S01]  /*b2c0*/  FFMA.FTZ R69, R67, UR41, R66 ;  /* 0x0000002943457c23 */ /* 0x000fe20008010042 */
[----:B------:R-:W-:Y:S01]  /*b2d0*/  FFMA.FTZ R68, R172, -R68, R221 ;  /* 0x80000044ac447223 */ /* 0x000fe200000100dd */
[----:B------:R-:W-:Y:S01]  /*b2e0*/  FMUL.FTZ R66, R171, R131 ;  /* 0x00000083ab427220 */ /* 0x000fe20000410000 */
[----:B------:R-:W-:Y:S01]  /*b2f0*/  FADD.FTZ R167, -R207, R154 ;  /* 0x0000009acfa77221 */ /* 0x000fe20000010100 */
[----:B------:R-:W-:Y:S01]  /*b300*/  FADD.FTZ R76, R165, R76 ;  /* 0x0000004ca54c7221 */ /* 0x000fe20000010000 */
        /* <DEDUP_REMOVED lines=8> */
[----:B------:R-:W-:Y:S01]  /*b390*/  STS [R235+0x10d4], R166 ;  /* 0x0010d4a6eb007388 */ /* 0x000fe20000000800 */
        /* <DEDUP_REMOVED lines=14> */
[----:B------:R-:W-:Y:S01]  /*b480*/  FMUL.FTZ R71, R208, UR42 ;  /* 0x0000002ad0477c20 */ /* 0x000fe20008410000 */
[C---:B------:R-:W-:Y:S01]  /*b490*/  FFMA.FTZ R68, R173.reuse, R208, R67 ;  /* 0x000000d0ad447223 */ /* 0x040fe20000010043 */
[----:B0-----:R-:W-:Y:S01]  /*b4a0*/  FFMA.FTZ R70, R173, -R66, R219 ;  /* 0x80000042ad467223 */ /* 0x001fe200000100db */
[C---:B------:R-:W-:Y:S01]  /*b4b0*/  FMUL.FTZ R66, R158.reuse, -R209 ;  /* 0x800000d19e427220 */ /* 0x040fe20000410000 */
[-C--:B------:R-:W-:Y:S01]  /*b4c0*/  FMUL.FTZ R158, R158, -R69.reuse ;  /* 0x800000459e9e7220 */ /* 0x080fe20000410000 */
[C---:B------:R-:W-:Y:S01]  /*b4d0*/  FMUL.FTZ R67, R167.reuse, UR42 ;  /* 0x0000002aa7437c20 */ /* 0x040fe20008410000 */
[----:B------:R-:W-:Y:S01]  /*b4e0*/  FFMA.FTZ R71, R167, UR41, -R71 ;  /* 0x00000029a7477c23 */ /* 0x000fe20008010847 */
[----:B------:R-:W-:Y:S01]  /*b4f0*/  FFMA.FTZ R66, R159, R69, -R66 ;  /* 0x000000459f427223 */ /* 0x000fe20000010842 */
[----:B------:R-:W-:Y:S01]  /*b500*/  FMUL.FTZ R167, R167, R81 ;  /* 0x00000051a7a77220 */ /* 0x000fe20000410000 */
[----:B------:R-:W-:Y:S01]  /*b510*/  FFMA.FTZ R131, R159, R209, R158 ;  /* 0x000000d19f837223 */ /* 0x000fe2000001009e */
[----:B------:R0:W-:Y:S01]  /*b520*/  STS [R235+0x10cc], R130 ;  /* 0x0010cc82eb007388 */ /* 0x0001e20000000800 */
[C---:B------:R-:W-:Y:S01]  /*b530*/  FFMA.FTZ R159, R208.reuse, UR41, R67 ;  /* 0x00000029d09f7c23 */ /* 0x040fe20008010043 */
[----:B------:R-:W-:Y:S01]  /*b540*/  FMUL.FTZ R67, R208, R81 ;  /* 0x00000051d0437220 */ /* 0x000fe20000410000 */
[----:B------:R-:W-:Y:S01]  /*b550*/  FMUL.FTZ R157, R174, R167 ;  /* 0x000000a7ae9d7220 */ /* 0x000fe20000410000 */
[----:B------:R-:W-:Y:S01]  /*b560*/  FADD.FTZ R131, -R236, R131 ;  /* 0x00000083ec837221 */ /* 0x000fe20000010100 */
[C---:B------:R-:W-:Y:S01]  /*b570*/  FMUL.FTZ R165, R174.reuse, R71 ;  /* 0x00000047aea57220 */ /* 0x040fe20000410000 */
[-C--:B------:R-:W-:Y:S01]  /*b580*/  FMUL.FTZ R174, R174, R67.reuse ;  /* 0x00000043aeae7220 */ /* 0x080fe20000410000 */
[-C--:B------:R-:W-:Y:S01]  /*b590*/  FFMA.FTZ R156, R70, R67.reuse, R157 ;  /* 0x00000043469c7223 */ /* 0x080fe2000001009d */
[----:B------:R-:W-:Y:S01]  /*b5a0*/  FMUL.FTZ R158, R163, R67 ;  /* 0x00000043a39e7220 */ /* 0x000fe20000410000 */
[----:B------:R-:W-:Y:S01]  /*b5b0*/  FMUL.FTZ R67, R160, -R131 ;  /* 0x80000083a0437220 */ /* 0x000fe20000410000 */
[----:B0-----:R-:W-:Y:S01]  /*b5c0*/  FADD.FTZ R130, R237, R66 ;  /* 0x00000042ed827221 */ /* 0x001fe20000010000 */
[C---:B------:R-:W-:Y:S01]  /*b5d0*/  FFMA.FTZ R157, R70.reuse, R167, -R174 ;  /* 0x000000a7469d7223 */ /* 0x040fe200000108ae */
[----:B------:R-:W-:Y:S01]  /*b5e0*/  FFMA.FTZ R70, R70, R159, R165 ;  /* 0x0000009f46467223 */ /* 0x000fe200000100a5 */
[----:B------:R-:W-:Y:S01]  /*b5f0*/  FFMA.FTZ R41, R68, R81, R41 ;  /* 0x0000005144297223 */ /* 0x000fe20000010029 */
[-C--:B------:R-:W-:Y:S01]  /*b600*/  FMUL.FTZ R66, R160, -R130.reuse ;  /* 0x80000082a0427220 */ /* 0x080fe20000410000 */
[----:B------:R-:W-:Y:S01]  /*b610*/  FFMA.FTZ R67, R161, R130, -R67 ;  /* 0x00000082a1437223 */ /* 0x000fe20000010843 */
[----:B------:R-:W-:Y:S01]  /*b620*/  FFMA.FTZ R168, R163, R68, R70 ;  /* 0x00000044a3a87223 */ /* 0x000fe20000010046 */
[----:B------:R-:W-:Y:S01]  /*b630*/  FMUL.FTZ R70, R151, R209 ;  /* 0x000000d197467220 */ /* 0x000fe20000410000 */
        /* <DEDUP_REMOVED lines=8> */
[----:B------:R-:W-:Y:S01]  /*b6c0*/  FMUL.FTZ R68, R146, -R236 ;  /* 0x800000ec92447220 */ /* 0x000fe20000410000 */
[----:B------:R-:W-:Y:S01]  /*b6d0*/  FMUL.FTZ R146, R69, UR42 ;  /* 0x0000002a45927c20 */ /* 0x000fe20008410000 */
[----:B------:R-:W-:Y:S01]  /*b6e0*/  FADD.FTZ R59, R168, R59 ;  /* 0x0000003ba83b7221 */ /* 0x000fe20000010000 */
[----:B------:R-:W-:Y:S01]  /*b6f0*/  FADD.FTZ R60, R169, R60 ;  /* 0x0000003ca93c7221 */ /* 0x000fe20000010000 */
[C---:B------:R-:W-:Y:S01]  /*b700*/  FFMA.FTZ R68, R149.reuse, R66, -R68 ;  /* 0x0000004295447223 */ /* 0x040fe20000010844 */
[----:B------:R-:W-:Y:S01]  /*b710*/  FFMA.FTZ R149, R149, R236, R67 ;  /* 0x000000ec95957223 */ /* 0x000fe20000010043 */
[----:B0-----:R-:W-:Y:S01]  /*b720*/  FFMA.FTZ R158, R151, -R71, R218 ;  /* 0x80000047979e7223 */ /* 0x001fe200000100da */
[----:B------:R-:W-:Y:S01]  /*b730*/  FFMA.FTZ R151, R150, R69, R70 ;  /* 0x0000004596977223 */ /* 0x000fe20000010046 */
[----:B------:R-:W-:Y:S01]  /*b740*/  FADD.FTZ R67, R195, R68 ;  /* 0x00000044c3437221 */ /* 0x000fe20000010000 */
[C---:B------:R-:W-:Y:S01]  /*b750*/  FMUL.FTZ R70, R209.reuse, UR42 ;  /* 0x0000002ad1467c20 */ /* 0x040fe20008410000 */
[----:B------:R-:W-:Y:S01]  /*b760*/  FADD.FTZ R68, -R194, R149 ;  /* 0x00000095c2447221 */ /* 0x000fe20000010100 */
[----:B------:R-:W-:Y:S01]  /*b770*/  FFMA.FTZ R159, R209, UR41, -R146 ;  /* 0x00000029d19f7c23 */ /* 0x000fe20008010892 */
[----:B------:R-:W-:Y:S01]  /*b780*/  FFMA.FTZ R71, R150, -R71, R217 ;  /* 0x8000004796477223 */ /* 0x000fe200000100d9 */
[----:B------:R-:W-:Y:S01]  /*b790*/  FFMA.FTZ R146, R69, UR41, R70 ;  /* 0x0000002945927c23 */ /* 0x000fe20008010046 */
[C---:B------:R-:W-:Y:S01]  /*b7a0*/  FMUL.FTZ R70, R142.reuse, -R68 ;  /* 0x800000448e467220 */ /* 0x040fe20000410000 */
[----:B------:R-:W-:Y:S01]  /*b7b0*/  FMUL.FTZ R69, R142, -R67 ;  /* 0x800000438e457220 */ /* 0x000fe20000410000 */
[----:B------:R-:W-:Y:S01]  /*b7c0*/  FMUL.FTZ R209, R209, R82 ;  /* 0x00000052d1d17220 */ /* 0x000fe20000410000 */
[C---:B------:R-:W-:Y:S01]  /*b7d0*/  FMUL.FTZ R160, R158.reuse, R159 ;  /* 0x0000009f9ea07220 */ /* 0x040fe20000410000 */
[C---:B------:R-:W-:Y:S01]  /*b7e0*/  FFMA.FTZ R70, R143.reuse, R67, -R70 ;  /* 0x000000438f467223 */ /* 0x040fe20000010846 */
[----:B------:R-:W-:Y:S01]  /*b7f0*/  FFMA.FTZ R69, R143, R68, R69 ;  /* 0x000000448f457223 */ /* 0x000fe20000010045 */
[----:B------:R-:W-:Y:S01]  /*b800*/  FMUL.FTZ R150, R158, R209 ;  /* 0x000000d19e967220 */ /* 0x000fe20000410000 */
[----:B------:R-:W-:Y:S01]  /*b810*/  FFMA.FTZ R143, R71, R146, R160 ;  /* 0x00000092478f7223 */ /* 0x000fe200000100a0 */
[----:B------:R-:W-:Y:S01]  /*b820*/  FADD.FTZ R70, R183, R70 ;  /* 0x00000046b7467221 */ /* 0x000fe20000010000 */
[----:B------:R-:W-:Y:S01]  /*b830*/  FADD.FTZ R69, -R184, R69 ;  /* 0x00000045b8457221 */ /* 0x000fe20000010100 */
[-C--:B------:R-:W-:Y:S01]  /*b840*/  FMUL.FTZ R158, R158, R161.reuse ;  /* 0x000000a19e9e7220 */ /* 0x080fe20000410000 */
[----:B------:R-:W-:Y:S01]  /*b850*/  FFMA.FTZ R149, R71, R161, R150 ;  /* 0x000000a147957223 */ /* 0x000fe20000010096 */
[CC--:B------:R-:W-:Y:S01]  /*b860*/  FMUL.FTZ R146, R121.reuse, -R70.reuse ;  /* 0x8000004679927220 */ /* 0x0c0fe20000410000 */
[----:B------:R-:W-:Y:S01]  /*b870*/  FMUL.FTZ R142, R121, -R69 ;  /* 0x80000045798e7220 */ /* 0x000fe20000410000 */
[----:B------:R0:W-:Y:S01]  /*b880*/  STS [R235+0x10c4], R166 ;  /* 0x0010c4a6eb007388 */ /* 0x0001e20000000800 */
[----:B------:R-:W-:Y:S01]  /*b890*/  FFMA.FTZ R150, R71, R209, -R158 ;  /* 0x000000d147967223 */ /* 0x000fe2000001089e */
[C---:B------:R-:W-:Y:S01]  /*b8a0*/  FFMA.FTZ R121, R139.reuse, R69, R146 ;  /* 0x000000458b797223 */ /* 0x040fe20000010092 */
[----:B------:R-:W-:Y:S01]  /*b8b0*/  FFMA.FTZ R71, R139, R70, -R142 ;  /* 0x000000468b477223 */ /* 0x000fe2000001088e */
[----:B------:R-:W-:Y:S01]  /*b8c0*/  FMUL.FTZ R158, R140, R209 ;  /* 0x000000d18c9e7220 */ /* 0x000fe20000410000 */
[----:B------:R-:W-:Y:S01]  /*b8d0*/  FMUL.FTZ R139, R136, R131 ;  /* 0x00000083888b7220 */ /* 0x000fe20000410000 */
[----:B------:R-:W-:Y:S01]  /*b8e0*/  FADD.FTZ R121, -R164, R121 ;  /* 0x00000079a4797221 */ /* 0x000fe20000010100 */
[----:B------:R-:W-:Y:S01]  /*b8f0*/  FADD.FTZ R71, R182, R71 ;  /* 0x00000047b6477221 */ /* 0x000fe20000010000 */
[----:B------:R-:W-:Y:S01]  /*b900*/  FMUL.FTZ R159, R131, R83 ;  /* 0x00000053839f7220 */ /* 0x000fe20000410000 */
[----:B------:R1:W-:Y:S01]  /*b910*/  STS [R235+0x10bc], R158 ;  /* 0x0010bc9eeb007388 */ /* 0x0003e20000000800 */
[C---:B0-----:R-:W-:Y:S01]  /*b920*/  FMUL.FTZ R166, R140.reuse, R161 ;  /* 0x000000a18ca67220 */ /* 0x041fe20000410000 */
[----:B------:R-:W-:Y:S01]  /*b930*/  FFMA.FTZ R161, R140, R151, R143 ;  /* 0x000000978ca17223 */ /* 0x000fe2000001008f */
[-C--:B------:R-:W-:Y:S01]  /*b940*/  FMUL.FTZ R140, R138, R83.reuse ;  /* 0x000000538a8c7220 */ /* 0x080fe20000410000 */
[----:B------:R-:W-:Y:S01]  /*b950*/  FFMA.FTZ R146, R137, R130, R139 ;  /* 0x0000008289927223 */ /* 0x000fe2000001008b */
[----:B------:R-:W-:Y:S01]  /*b960*/  FMUL.FTZ R139, R131, UR42 ;  /* 0x0000002a838b7c20 */ /* 0x000fe20008410000 */
[----:B------:R-:W-:Y:S01]  /*b970*/  FMUL.FTZ R143, R130, R83 ;  /* 0x00000053828f7220 */ /* 0x000fe20000410000 */
[-C--:B------:R-:W-:Y:S01]  /*b980*/  FFMA.FTZ R142, R136, -R140.reuse, R216 ;  /* 0x8000008c888e7223 */ /* 0x080fe200000100d8 */
[C---:B------:R-:W-:Y:S01]  /*b990*/  FMUL.FTZ R136, R134.reuse, -R121 ;  /* 0x8000007986887220 */ /* 0x040fe20000410000 */
[-C--:B------:R-:W-:Y:S01]  /*b9a0*/  FMUL.FTZ R134, R134, -R71.reuse ;  /* 0x8000004786867220 */ /* 0x080fe20000410000 */
[C---:B-1----:R-:W-:Y:S01]  /*b9b0*/  FMUL.FTZ R158, R130.reuse, UR42 ;  /* 0x0000002a829e7c20 */ /* 0x042fe20008410000 */
[----:B------:R-:W-:Y:S01]  /*b9c0*/  FFMA.FTZ R140, R137, -R140, R215 ;  /* 0x8000008c898c7223 */ /* 0x000fe200000100d7 */
[C---:B------:R-:W-:Y:S01]  /*b9d0*/  FFMA.FTZ R137, R135.reuse, R71, -R136 ;  /* 0x0000004787897223 */ /* 0x040fe20000010888 */
[----:B------:R-:W-:Y:S01]  /*b9e0*/  FFMA.FTZ R134, R135, R121, R134 ;  /* 0x0000007987867223 */ /* 0x000fe20000010086 */
[----:B------:R-:W-:Y:S01]  /*b9f0*/  FFMA.FTZ R135, R131, UR41, -R158 ;  /* 0x0000002983877c23 */ /* 0x000fe2000801089e */
[----:B------:R-:W-:Y:S01]  /*ba00*/  FFMA.FTZ R139, R130, UR41, R139 ;  /* 0x00000029828b7c23 */ /* 0x000fe2000801008b */
        /* <DEDUP_REMOVED lines=18> */
[-C--:B------:R-:W-:Y:S01]  /*bb30*/  FFMA.FTZ R135, R32, -R136.reuse, R123 ;  /* 0x8000008820877223 */ /* 0x080fe2000001007b */
[----:B------:R-:W-:Y:S01]  /*bb40*/  FMUL.FTZ R162, R132, R89 ;  /* 0x0000005984a27220 */ /* 0x000fe20000410000 */
[-C--:B------:R-:W-:Y:S01]  /*bb50*/  FFMA.FTZ R151, R140, R159.reuse, -R142 ;  /* 0x0000009f8c977223 */ /* 0x080fe2000001088e */
[----:B------:R-:W-:Y:S01]  /*bb60*/  FMUL.FTZ R142, R138, R159 ;  /* 0x0000009f8a8e7220 */ /* 0x000fe20000410000 */
[----:B------:R-:W-:Y:S01]  /*bb70*/  FFMA.FTZ R134, R33, -R136, R180 ;  /* 0x8000008821867223 */ /* 0x000fe200000100b4 */
[----:B------:R-:W-:Y:S01]  /*bb80*/  FADD.FTZ R58, R161, R58 ;  /* 0x0000003aa13a7221 */ /* 0x000fe20000010000 */
[----:B------:R-:W-:Y:S01]  /*bb90*/  FFMA.FTZ R136, R29, -R137, R124 ;  /* 0x800000891d887223 */ /* 0x000fe2000001007c */
[----:B0-----:R-:W-:Y:S01]  /*bba0*/  FMUL.FTZ R160, R133, R89 ;  /* 0x0000005985a07220 */ /* 0x001fe20000410000 */
[----:B------:R-:W-:Y:S01]  /*bbb0*/  FFMA.FTZ R137, R28, -R137, R125 ;  /* 0x800000891c897223 */ /* 0x000fe2000001007d */
[-C--:B------:R-:W-:Y:S01]  /*bbc0*/  FMUL.FTZ R159, R131, R88.reuse ;  /* 0x00000058839f7220 */ /* 0x080fe20000410000 */
[----:B------:R-:W-:Y:S01]  /*bbd0*/  FMUL.FTZ R161, R130, R88 ;  /* 0x0000005882a17220 */ /* 0x000fe20000410000 */
[C---:B------:R-:W-:Y:S01]  /*bbe0*/  FMUL.FTZ R139, R135.reuse, R160 ;  /* 0x000000a0878b7220 */ /* 0x040fe20000410000 */
[-C--:B------:R-:W-:Y:S01]  /*bbf0*/  FMUL.FTZ R141, R135, R162.reuse ;  /* 0x000000a2878d7220 */ /* 0x080fe20000410000 */
[----:B------:R0:W-:Y:S01]  /*bc00*/  STS [R235+0x10b4], R142 ;  /* 0x0010b48eeb007388 */ /* 0x0001e20000000800 */
[----:B------:R-:W-:Y:S01]  /*bc10*/  FMUL.FTZ R143, R137, R159 ;  /* 0x0000009f898f7220 */ /* 0x000fe20000410000 */
[C---:B------:R-:W-:Y:S01]  /*bc20*/  FFMA.FTZ R139, R134.reuse, R162, R139 ;  /* 0x000000a2868b7223 */ /* 0x040fe2000001008b */
[----:B------:R-:W-:Y:S01]  /*bc30*/  FFMA.FTZ R141, R134, R160, -R141 ;  /* 0x000000a0868d7223 */ /* 0x000fe2000001088d */
[----:B------:R-:W-:Y:S01]  /*bc40*/  FFMA.FTZ R138, R138, R146, R145 ;  /* 0x000000928a8a7223 */ /* 0x000fe20000010091 */
[----:B------:R-:W-:Y:S01]  /*bc50*/  FFMA.FTZ R140, R136, R161, R143 ;  /* 0x000000a1888c7223 */ /* 0x000fe2000001008f */
[----:B------:R-:W-:Y:S01]  /*bc60*/  FADD.FTZ R139, RZ, R139 ;  /* 0x0000008bff8b7221 */ /* 0x000fe20000010000 */
[----:B------:R-:W-:Y:S01]  /*bc70*/  FADD.FTZ R141, RZ, R141 ;  /* 0x0000008dff8d7221 */ /* 0x000fe20000010000 */
[----:B------:R-:W-:Y:S01]  /*bc80*/  FMUL.FTZ R145, R27, R87 ;  /* 0x000000571b917220 */ /* 0x000fe20000410000 */
[----:B------:R1:W-:Y:S01]  /*bc90*/  STS [R235+0x10b8], R166 ;  /* 0x0010b8a6eb007388 */ /* 0x0003e20000000800 */
[----:B0-----:R-:W-:Y:S01]  /*bca0*/  FMUL.FTZ R142, R137, R161 ;  /* 0x000000a1898e7220 */ /* 0x001fe20000410000 */
[----:B------:R-:W-:Y:S01]  /*bcb0*/  FADD.FTZ R143, R139, R140 ;  /* 0x0000008c8b8f7221 */ /* 0x000fe20000010000 */
[----:B------:R-:W-:Y:S01]  /*bcc0*/  FFMA.FTZ R140, R26, -R145, R127 ;  /* 0x800000911a8c7223 */ /* 0x000fe2000001007f */
[----:B------:R-:W-:Y:S01]  /*bcd0*/  FMUL.FTZ R164, R121, R87 ;  /* 0x0000005779a47220 */ /* 0x000fe20000410000 */
[----:B------:R-:W-:Y:S01]  /*bce0*/  FFMA.FTZ R142, R136, R159, -R142 ;  /* 0x0000009f888e7223 */ /* 0x000fe2000001088e */
[----:B------:R-:W-:Y:S01]  /*bcf0*/  FFMA.FTZ R139, R25, -R145, R126 ;  /* 0x80000091198b7223 */ /* 0x000fe2000001007e */
[----:B------:R-:W-:Y:S01]  /*bd00*/  FFMA.FTZ R43, R146, R83, R43 ;  /* 0x00000053922b7223 */ /* 0x000fe2000001002b */
[----:B------:R-:W-:Y:S01]  /*bd10*/  FMUL.FTZ R146, R140, R164 ;  /* 0x000000a48c927220 */ /* 0x000fe20000410000 */
[----:B------:R-:W-:Y:S01]  /*bd20*/  FADD.FTZ R144, R141, R142 ;  /* 0x0000008e8d907221 */ /* 0x000fe20000010000 */
[-C--:B------:R-:W-:Y:S01]  /*bd30*/  FMUL.FTZ R142, R24, R86.reuse ;  /* 0x00000056188e7220 */ /* 0x080fe20000410000 */
[----:B-1----:R-:W-:Y:S01]  /*bd40*/  FMUL.FTZ R166, R71, R87 ;  /* 0x0000005747a67220 */ /* 0x002fe20000410000 */
[-C--:B------:R-:W-:Y:S01]  /*bd50*/  FMUL.FTZ R163, R70, R86.reuse ;  /* 0x0000005646a37220 */ /* 0x080fe20000410000 */
[----:B------:R-:W-:Y:S01]  /*bd60*/  FMUL.FTZ R165, R69, R86 ;  /* 0x0000005645a57220 */ /* 0x000fe20000410000 */
[----:B------:R-:W-:Y:S01]  /*bd70*/  FFMA.FTZ R141, R22, -R142, R128 ;  /* 0x8000008e168d7223 */ /* 0x000fe20000010080 */
[----:B------:R-:W-:Y:S01]  /*bd80*/  FMUL.FTZ R145, R140, R166 ;  /* 0x000000a68c917220 */ /* 0x000fe20000410000 */
[----:B------:R-:W-:Y:S01]  /*bd90*/  FFMA.FTZ R142, R23, -R142, R129 ;  /* 0x8000008e178e7223 */ /* 0x000fe20000010081 */
[----:B------:R-:W-:Y:S01]  /*bda0*/  FFMA.FTZ R146, R139, R166, R146 ;  /* 0x000000a68b927223 */ /* 0x000fe20000010092 */
[----:B------:R-:W-:Y:S01]  /*bdb0*/  FMUL.FTZ R169, R17, R84 ;  /* 0x0000005411a97220 */ /* 0x000fe20000410000 */
[----:B------:R-:W-:Y:S01]  /*bdc0*/  FFMA.FTZ R145, R139, R164, -R145 ;  /* 0x000000a48b917223 */ /* 0x000fe20000010891 */
[C---:B------:R-:W-:Y:S01]  /*bdd0*/  FMUL.FTZ R170, R142.reuse, R163 ;  /* 0x000000a38eaa7220 */ /* 0x040fe20000410000 */
[-C--:B------:R-:W-:Y:S01]  /*bde0*/  FMUL.FTZ R168, R142, R165.reuse ;  /* 0x000000a58ea87220 */ /* 0x080fe20000410000 */
[----:B------:R-:W-:Y:S01]  /*bdf0*/  FADD.FTZ R143, R143, R146 ;  /* 0x000000928f8f7221 */ /* 0x000fe20000010000 */
[----:B------:R-:W-:Y:S01]  /*be00*/  FADD.FTZ R144, R144, R145 ;  /* 0x0000009190907221 */ /* 0x000fe20000010000 */
[----:B------:R-:W-:Y:S01]  /*be10*/  FFMA.FTZ R145, R141, R165, -R170 ;  /* 0x000000a58d917223 */ /* 0x000fe200000108aa */
[----:B------:R-:W-:Y:S01]  /*be20*/  FMUL.FTZ R146, R19, R85 ;  /* 0x0000005513927220 */ /* 0x000fe20000410000 */
[----:B------:R-:W-:Y:S01]  /*be30*/  FFMA.FTZ R168, R141, R163, R168 ;  /* 0x000000a38da87223 */ /* 0x000fe200000100a8 */
[-C--:B------:R-:W-:Y:S01]  /*be40*/  FFMA.FTZ R173, R122, -R169.reuse, R214 ;  /* 0x800000a97aad7223 */ /* 0x080fe200000100d6 */
[----:B------:R-:W-:Y:S01]  /*be50*/  FADD.FTZ R167, R144, R145 ;  /* 0x0000009190a77221 */ /* 0x000fe20000010000 */
[-C--:B------:R-:W-:Y:S01]  /*be60*/  FFMA.FTZ R144, R20, -R146.reuse, R212 ;  /* 0x8000009214907223 */ /* 0x080fe200000100d4 */
[----:B------:R-:W-:Y:S01]  /*be70*/  FFMA.FTZ R145, R18, -R169, R213 ;  /* 0x800000a912917223 */ /* 0x000fe200000100d5 */
[-C--:B------:R-:W-:Y:S01]  /*be80*/  FMUL.FTZ R172, R68, R85.reuse ;  /* 0x0000005544ac7220 */ /* 0x080fe20000410000 */
[----:B------:R-:W-:Y:S01]  /*be90*/  FMUL.FTZ R169, R66, UR42 ;  /* 0x0000002a42a97c20 */ /* 0x000fe20008410000 */
[----:B------:R-:W-:Y:S01]  /*bea0*/  FMUL.FTZ R170, R67, R85 ;  /* 0x0000005543aa7220 */ /* 0x000fe20000410000 */
[----:B------:R-:W-:Y:S01]  /*beb0*/  FADD.FTZ R168, R143, R168 ;  /* 0x000000a88fa87221 */ /* 0x000fe20000010000 */
[----:B------:R-:W-:Y:S01]  /*bec0*/  FFMA.FTZ R143, R21, -R146, R211 ;  /* 0x80000092158f7223 */ /* 0x000fe200000100d3 */
[----:B------:R-:W-:Y:S01]  /*bed0*/  FADD.FTZ R63, R186, R63 ;  /* 0x0000003fba3f7221 */ /* 0x000fe20000010000 */
[----:B------:R-:W-:Y:S01]  /*bee0*/  FMUL.FTZ R146, R144, R172 ;  /* 0x000000ac90927220 */ /* 0x000fe20000410000 */
[----:B------:R-:W-:Y:S01]  /*bef0*/  FMUL.FTZ R186, R236, R84 ;  /* 0x00000054ecba7220 */ /* 0x000fe20000410000 */
[----:B------:R-:W-:Y:S01]  /*bf00*/  FMUL.FTZ R171, R144, R170 ;  /* 0x000000aa90ab7220 */ /* 0x000fe20000410000 */
[----:B------:R-:W-:Y:S01]  /*bf10*/  FFMA.FTZ R182, R236, UR41, -R169 ;  /* 0x00000029ecb67c23 */ /* 0x000fe200080108a9 */
[----:B------:R-:W-:Y:S01]  /*bf20*/  FMUL.FTZ R184, R66, R84 ;  /* 0x0000005442b87220 */ /* 0x000fe20000410000 */
[----:B------:R-:W-:Y:S01]  /*bf30*/  FFMA.FTZ R169, R143, R170, R146 ;  /* 0x000000aa8fa97223 */ /* 0x000fe20000010092 */
[----:B------:R-:W-:Y:S01]  /*bf40*/  FMUL.FTZ R188, R173, R186 ;  /* 0x000000baadbc7220 */ /* 0x000fe20000410000 */
        /* <DEDUP_REMOVED lines=91> */
[C---:B------:R-:W-:Y:S01]  /*c500*/  IADD3 R197, R120.reuse, 0x340, RZ ;  /* 0x0000034078c57810 */ /* 0x040fe20007ffe0ff */
[----:B------:R-:W-:Y:S01]  /*c510*/  STS [R235+0x1080], R162 ;  /* 0x001080a2eb007388 */ /* 0x000fe20000000800 */
[C---:B------:R-:W-:Y:S01]  /*c520*/  IADD3 R199, R120.reuse, 0x360, RZ ;  /* 0x0000036078c77810 */ /* 0x040fe20007ffe0ff */
[----:B------:R-:W-:Y:S01]  /*c530*/  FFMA.FTZ R214, -R11, R214, -RZ ;  /* 0x000000d60bd67223 */ /* 0x000fe200000109ff */
[----:B0-----:R-:W-:Y:S01]  /*c540*/  LEA.HI.SX32 R150, R151, R120, 0x1b ;  /* 0x0000007897967211 */ /* 0x001fe200078fdaff */
[----:B------:R0:W-:Y:S01]  /*c550*/  STS [R235+0x1084], R160 ;  /* 0x001084a0eb007388 */ /* 0x0001e20000000800 */
[----:B------:R-:W-:Y:S01]  /*c560*/  IADD3 R203, R120, 0x3a0, RZ ;  /* 0x000003a078cb7810 */ /* 0x000fe20007ffe0ff */
[----:B------:R-:W-:Y:S01]  /*c570*/  FFMA.FTZ R216, -R10, R216, -RZ ;  /* 0x000000d80ad87223 */ /* 0x000fe200000109ff */
[----:B------:R-:W-:Y:S01]  /*c580*/  IADD3 R205, R120, 0x3c0, RZ ;  /* 0x000003c078cd7810 */ /* 0x000fe20007ffe0ff */
[----:B------:R-:W-:Y:S01]  /*c590*/  FFMA.FTZ R240, -R16, R123, -RZ ;  /* 0x0000007b10f07223 */ /* 0x000fe200000109ff */
        /* <DEDUP_REMOVED lines=20> */
[----:B0-----:R-:W-:-:S02]  /*c6e0*/  LEA.HI.SX32 R160, R171, R120, 0x1b ;  /* 0x00000078aba07211 */ /* 0x001fc400078fdaff */
        /* <DEDUP_REMOVED lines=21> */
[----:B------:R-:W-:Y:S01]  /*c840*/  LEA R149, R149, UR18, 0x2 ;  /* 0x0000001295957c11 */ /* 0x000fe2000f8e10ff */
[----:B------:R-:W-:Y:S01]  /*c850*/  BAR.SYNC.DEFER_BLOCKING 0x0 ;  /* 0x0000000000007b1d */ /* 0x000fe20000010000 */
[----:B------:R-:W-:Y:S02]  /*c860*/  LEA R150, R150, UR18, 0x2 ;  /* 0x0000001296967c11 */ /* 0x000fe4000f8e10ff */
        /* <DEDUP_REMOVED lines=11> */
[----:B------:R-:W0:Y:S01]  /*c920*/  LDS R180, [R149+0x1100] ;  /* 0x0011000095b47984 */ /* 0x000e220000000800 */
[----:B------:R-:W-:Y:S02]  /*c930*/  LEA R162, R162, UR18, 0x2 ;  /* 0x00000012a2a27c11 */ /* 0x000fe4000f8e10ff */
[----:B------:R-:W-:Y:S01]  /*c940*/  LEA R163, R163, UR18, 0x2 ;  /* 0x00000012a3a37c11 */ /* 0x000fe2000f8e10ff */
[----:B------:R-:W1:Y:S01]  /*c950*/  LDS R181, [R150+0x1180] ;  /* 0x0011800096b57984 */ /* 0x000e620000000800 */
[----:B------:R-:W-:-:S02]  /*c960*/  LEA R164, R164, UR18, 0x2 ;  /* 0x00000012a4a47c11 */ /* 0x000fc4000f8e10ff */
[----:B------:R-:W-:Y:S01]  /*c970*/  LEA R165, R165, UR18, 0x2 ;  /* 0x00000012a5a57c11 */ /* 0x000fe2000f8e10ff */
[----:B------:R-:W2:Y:S01]  /*c980*/  LDS R182, [R151+0x1200] ;  /* 0x0012000097b67984 */ /* 0x000ea20000000800 */
[----:B------:R-:W-:Y:S02]  /*c990*/  LEA R166, R166, UR18, 0x2 ;  /* 0x00000012a6a67c11 */ /* 0x000fe4000f8e10ff */
[----:B------:R-:W-:Y:S01]  /*c9a0*/  LEA R167, R167, UR18, 0x2 ;  /* 0x00000012a7a77c11 */ /* 0x000fe2000f8e10ff */
[----:B------:R-:W3:Y:S01]  /*c9b0*/  LDS R183, [R152+0x1280] ;  /* 0x0012800098b77984 */ /* 0x000ee20000000800 */
[----:B------:R-:W-:Y:S02]  /*c9c0*/  LEA R168, R168, UR18, 0x2 ;  /* 0x00000012a8a87c11 */ /* 0x000fe4000f8e10ff */
[----:B------:R-:W-:Y:S01]  /*c9d0*/  LEA R169, R169, UR18, 0x2 ;  /* 0x00000012a9a97c11 */ /* 0x000fe2000f8e10ff */
[----:B------:R-:W4:Y:S01]  /*c9e0*/  LDS R184, [R153+0x1300] ;  /* 0x0013000099b87984 */ /* 0x000f220000000800 */
        /* <DEDUP_REMOVED lines=158> */
.L_x_13834:
[----:B------:R-:W-:Y:S05]  /*d3d0*/  BSYNC B0 ;  /* 0x0000000000007941 */ /* 0x000fea0003800000 */
.L_x_13833:
        /* <DEDUP_REMOVED lines=58> */
.L_x_13836:
[----:B------:R-:W-:Y:S05]  /*d780*/  BSYNC B0 ;  /* 0x0000000000007941 */ /* 0x000fea0003800000 */
.L_x_13835:
        /* <DEDUP_REMOVED lines=11> */
.L_x_13838:
[----:B------:R-:W-:Y:S05]  /*d840*/  BSYNC B0 ;  /* 0x0000000000007941 */ /* 0x000fea0003800000 */
.L_x_13837:
[----:B------:R-:W4:Y:S01]  /*d850*/  LDS R151, [R151+0x2280] ;  /* 0x0022800097977984 */ /* 0x000f220000000800 */
[----:B------:R-:W-:Y:S04]  /*d860*/  BSSY B0, `(.L_x_13839) ;  /* 0x0000004000007945 */ /* 0x000fe80003800000 */
[----:B------:R-:W-:Y:S05]  /*d870*/  @!P1 BRA `(.L_x_13840) ;  /* 0x0000000000089947 */ /* 0x000fea0003800000 */
[----:B------:R0:W-:Y:S04]  /*d880*/  REDG.E.ADD.F32.FTZ.RN.STRONG.GPU desc[UR22][R128.64+-0xe80], R182 ;  /* 0xfff180b6800079a6 */ /* 0x0001e8000c10f396 */
[----:B----4-:R0:W-:Y:S02]  /*d890*/  REDG.E.ADD.F32.FTZ.RN.STRONG.GPU desc[UR22][R126.64+-0xe80], R151 ;  /* 0xfff180977e0079a6 */ /* 0x0101e4000c10f396 */
.L_x_13840:
[----:B------:R-:W-:Y:S05]  /*d8a0*/  BSYNC B0 ;  /* 0x0000000000007941 */ /* 0x000fea0003800000 */
.L_x_13839:
[----:B-1-3--:R1:W3:Y:S01]  /*d8b0*/  LDS R123, [R152+0x2300] ;  /* 0x00230000987b7984 */ /* 0x00a2e20000000800 */
[----:B------:R-:W-:Y:S04]  /*d8c0*/  BSSY B0, `(.L_x_13841) ;  /* 0x0000004000007945 */ /* 0x000fe80003800000 */
[----:B------:R-:W-:Y:S05]  /*d8d0*/  @!P2 BRA `(.L_x_13842) ;  /* 0x000000000008a947 */ /* 0x000fea0003800000 */
[----:B------:R0:W-:Y:S04]  /*d8e0*/  REDG.E.ADD.F32.FTZ.RN.STRONG.GPU desc[UR22][R128.64+-0xe00], R183 ;  /* 0xfff200b7800079a6 */ /* 0x0001e8000c10f396 */
[----:B---3--:R0:W-:Y:S02]  /*d8f0*/  REDG.E.ADD.F32.FTZ.RN.STRONG.GPU desc[UR22][R126.64+-0xe00], R123 ;  /* 0xfff2007b7e0079a6 */ /* 0x0081e4000c10f396 */
.L_x_13842:
[----:B------:R-:W-:Y:S05]  /*d900*/  BSYNC B0 ;  /* 0x0000000000007941 */ /* 0x000fea0003800000 */
.L_x_13841:
[----:B------:R-:W0:Y:S01]  /*d910*/  LDS R153, [R153+0x2380] ;  /* 0x0023800099997984 */ /* 0x000e220000000800 */
[----:B------:R-:W-:Y:S04]  /*d920*/  BSSY B0, `(.L_x_13843) ;  /* 0x0000004000007945 */ /* 0x000fe80003800000 */
[----:B------:R-:W-:Y:S05]  /*d930*/  @!P3 BRA `(.L_x_13844) ;  /* 0x000000000008b947 */ /* 0x000fea0003800000 */
[----:B------:R1:W-:Y:S04]  /*d940*/  REDG.E.ADD.F32.FTZ.RN.STRONG.GPU desc[UR22][R128.64+-0xd80], R184 ;  /* 0xfff280b8800079a6 */ /* 0x0003e8000c10f396 */
[----:B0-----:R1:W-:Y:S02]  /*d950*/  REDG.E.ADD.F32.FTZ.RN.STRONG.GPU desc[UR22][R126.64+-0xd80], R153 ;  /* 0xfff280997e0079a6 */ /* 0x0013e4000c10f396 */
.L_x_13844:
[----:B------:R-:W-:Y:S05]  /*d960*/  BSYNC B0 ;  /* 0x0000000000007941 */ /* 0x000fea0003800000 */
.L_x_13843:
[----:B0--3--:R0:W3:Y:S01]  /*d970*/  LDS R123, [R154+0x2400] ;  /* 0x002400009a7b7984 */ /* 0x0090e20000000800 */
[----:B------:R-:W-:Y:S04]  /*d980*/  BSSY B0, `(.L_x_13845) ;  /* 0x0000004000007945 */ /* 0x000fe80003800000 */
[----:B------:R-:W-:Y:S05]  /*d990*/  @!P4 BRA `(.L_x_13846) ;  /* 0x000000000008c947 */ /* 0x000fea0003800000 */
[----:B------:R0:W-:Y:S04]  /*d9a0*/  REDG.E.ADD.F32.FTZ.RN.STRONG.GPU desc[UR22][R128.64+-0xd00], R185 ;  /* 0xfff300b9800079a6 */ /* 0x0001e8000c10f396 */
[----:B---3--:R0:W-:Y:S02]  /*d9b0*/  REDG.E.ADD.F32.FTZ.RN.STRONG.GPU desc[UR22][R126.64+-0xd00], R123 ;  /* 0xfff3007b7e0079a6 */ /* 0x0081e4000c10f396 */
.L_x_13846:
[----:B------:R-:W-:Y:S05]  /*d9c0*/  BSYNC B0 ;  /* 0x0000000000007941 */ /* 0x000fea0003800000 */
.L_x_13845:
[----:B------:R-:W0:Y:S01]  /*d9d0*/  LDS R155, [R155+0x2480] ;  /* 0x002480009b9b7984 */ /* 0x000e220000000800 */
[----:B------:R-:W-:Y:S04]  /*d9e0*/  BSSY B0, `(.L_x_13847) ;  /* 0x0000004000007945 */ /* 0x000fe80003800000 */
[----:B------:R-:W-:Y:S05]  /*d9f0*/  @!P5 BRA `(.L_x_13848) ;  /* 0x000000000008d947 */ /* 0x000fea0003800000 */
[----:B------:R1:W-:Y:S04]  /*da00*/  REDG.E.ADD.F32.FTZ.RN.STRONG.GPU desc[UR22][R128.64+-0xc80], R186 ;  /* 0xfff380ba800079a6 */ /* 0x0003e8000c10f396 */
[----:B0-----:R1:W-:Y:S02]  /*da10*/  REDG.E.ADD.F32.FTZ.RN.STRONG.GPU desc[UR22][R126.64+-0xc80], R155 ;  /* 0xfff3809b7e0079a6 */ /* 0x0013e4000c10f396 */
.L_x_13848:
[----:B------:R-:W-:Y:S05]  /*da20*/  BSYNC B0 ;  /* 0x0000000000007941 */ /* 0x000fea0003800000 */
.L_x_13847:
        /* <DEDUP_REMOVED lines=11> */
.L_x_13850:
[----:B------:R-:W-:Y:S05]  /*dae0*/  BSYNC B0 ;  /* 0x0000000000007941 */ /* 0x000fea0003800000 */
.L_x_13849:
[----:B------:R-:W0:Y:S01]  /*daf0*/  LDS R157, [R157+0x2580] ;  /* 0x002580009d9d7984 */ /* 0x000e220000000800 */
[----:B------:R-:W-:Y:S04]  /*db00*/  BSSY B0, `(.L_x_13851) ;  /* 0x0000004000007945 */ /* 0x000fe80003800000 */
[----:B------:R-:W-:Y:S05]  /*db10*/  @!P1 BRA `(.L_x_13852) ;  /* 0x0000000000089947 */ /* 0x000fea0003800000 */
[----:B------:R1:W-:Y:S04]  /*db20*/  REDG.E.ADD.F32.FTZ.RN.STRONG.GPU desc[UR22][R128.64+-0xb80], R188 ;  /* 0xfff480bc800079a6 */ /* 0x0003e8000c10f396 */
[----:B0-----:R1:W-:Y:S02]  /*db30*/  REDG.E.ADD.F32.FTZ.RN.STRONG.GPU desc[UR22][R126.64+-0xb80], R157 ;  /* 0xfff4809d7e0079a6 */ /* 0x0013e4000c10f396 */
.L_x_13852:
[----:B------:R-:W-:Y:S05]  /*db40*/  BSYNC B0 ;  /* 0x0000000000007941 */ /* 0x000fea0003800000 */
.L_x_13851:
[----:B0--3--:R0:W3:Y:S01]  /*db50*/  LDS R123, [R158+0x2600] ;  /* 0x002600009e7b7984 */ /* 0x0090e20000000800 */
[----:B------:R-:W-:Y:S04]  /*db60*/  BSSY B0, `(.L_x_13853) ;  /* 0x0000004000007945 */ /* 0x000fe80003800000 */
[----:B------:R-:W-:Y:S05]  /*db70*/  @!P2 BRA `(.L_x_13854) ;  /* 0x000000000008a947 */ /* 0x000fea0003800000 */
[----:B------:R0:W-:Y:S04]  /*db80*/  REDG.E.ADD.F32.FTZ.RN.STRONG.GPU desc[UR22][R128.64+-0xb00], R189 ;  /* 0xfff500bd800079a6 */ /* 0x0001e8000c10f396 */
[----:B---3--:R0:W-:Y:S02]  /*db90*/  REDG.E.ADD.F32.FTZ.RN.STRONG.GPU desc[UR22][R126.64+-0xb00], R123 ;  /* 0xfff5007b7e0079a6 */ /* 0x0081e4000c10f396 */
.L_x_13854:
[----:B------:R-:W-:Y:S05]  /*dba0*/  BSYNC B0 ;  /* 0x0000000000007941 */ /* 0x000fea0003800000 */
.L_x_13853:
[----:B------:R-:W0:Y:S01]  /*dbb0*/  LDS R159, [R159+0x2680] ;  /* 0x002680009f9f7984 */ /* 0x000e220000000800 */
[----:B------:R-:W-:Y:S04]  /*dbc0*/  BSSY B0, `(.L_x_13855) ;  /* 0x0000004000007945 */ /* 0x000fe80003800000 */
[----:B------:R-:W-:Y:S05]  /*dbd0*/  @!P3 BRA `(.L_x_13856) ;  /* 0x000000000008b947 */ /* 0x000fea0003800000 */
[----:B------:R1:W-:Y:S04]  /*dbe0*/  REDG.E.ADD.F32.FTZ.RN.STRONG.GPU desc[UR22][R128.64+-0xa80], R190 ;  /* 0xfff580be800079a6 */ /* 0x0003e8000c10f396 */
[----:B0-----:R1:W-:Y:S02]  /*dbf0*/  REDG.E.ADD.F32.FTZ.RN.STRONG.GPU desc[UR22][R126.64+-0xa80], R159 ;  /* 0xfff5809f7e0079a6 */ /* 0x0013e4000c10f396 */
.L_x_13856:
[----:B------:R-:W-:Y:S05]  /*dc00*/  BSYNC B0 ;  /* 0x0000000000007941 */ /* 0x000fea0003800000 */
.L_x_13855:
[----:B0--3--:R0:W3:Y:S01]  /*dc10*/  LDS R123, [R160+0x2700] ;  /* 0x00270000a07b7984 */ /* 0x0090e20000000800 */
[----:B------:R-:W-:Y:S04]  /*dc20*/  BSSY B0, `(.L_x_13857) ;  /* 0x0000004000007945 */ /* 0x000fe80003800000 */
[----:B------:R-:W-:Y:S05]  /*dc30*/  @!P4 BRA `(.L_x_13858) ;  /* 0x000000000008c947 */ /* 0x000fea0003800000 */
[----:B------:R0:W-:Y:S04]  /*dc40*/  REDG.E.ADD.F32.FTZ.RN.STRONG.GPU desc[UR22][R128.64+-0xa00], R191 ;  /* 0xfff600bf800079a6 */ /* 0x0001e8000c10f396 */
[----:B---3--:R0:W-:Y:S02]  /*dc50*/  REDG.E.ADD.F32.FTZ.RN.STRONG.GPU desc[UR22][R126.64+-0xa00], R123 ;  /* 0xfff6007b7e0079a6 */ /* 0x0081e4000c10f396 */
.L_x_13858:
[----:B------:R-:W-:Y:S05]  /*dc60*/  BSYNC B0 ;  /* 0x0000000000007941 */ /* 0x000fea0003800000 */
.L_x_13857:
[----:B------:R-:W0:Y:S01]  /*dc70*/  LDS R161, [R161+0x2780] ;  /* 0x00278000a1a17984 */ /* 0x000e220000000800 */
[----:B------:R-:W-:Y:S04]  /*dc80*/  BSSY B0, `(.L_x_13859) ;  /* 0x0000004000007945 */ /* 0x000fe80003800000 */
[----:B------:R-:W-:Y:S05]  /*dc90*/  @!P5 BRA `(.L_x_13860) ;  /* 0x000000000008d947 */ /* 0x000fea0003800000 */
[----:B------:R1:W-:Y:S04]  /*dca0*/  REDG.E.ADD.F32.FTZ.RN.STRONG.GPU desc[UR22][R128.64+-0x980], R192 ;  /* 0xfff680c0800079a6 */ /* 0x0003e8000c10f396 */
[----:B0-----:R1:W-:Y:S02]  /*dcb0*/  REDG.E.ADD.F32.FTZ.RN.STRONG.GPU desc[UR22][R126.64+-0x980], R161 ;  /* 0xfff680a17e0079a6 */ /* 0x0013e4000c10f396 */
.L_x_13860:
[----:B------:R-:W-:Y:S05]  /*dcc0*/  BSYNC B0 ;  /* 0x0000000000007941 */ /* 0x000fea0003800000 */
.L_x_13859:
        /* <DEDUP_REMOVED lines=11> */
.L_x_13862:
[----:B------:R-:W-:Y:S05]  /*dd80*/  BSYNC B0 ;  /* 0x0000000000007941 */ /* 0x000fea0003800000 */
.L_x_13861:
[----:B------:R-:W0:Y:S01]  /*dd90*/  LDS R163, [R163+0x2880] ;  /* 0x00288000a3a37984 */ /* 0x000e220000000800 */
[----:B------:R-:W-:Y:S04]  /*dda0*/  BSSY B0, `(.L_x_13863) ;  /* 0x0000004000007945 */ /* 0x000fe80003800000 */
[----:B------:R-:W-:Y:S05]  /*ddb0*/  @!P1 BRA `(.L_x_13864) ;  /* 0x0000000000089947 */ /* 0x000fea0003800000 */
[----:B------:R1:W-:Y:S04]  /*ddc0*/  REDG.E.ADD.F32.FTZ.RN.STRONG.GPU desc[UR22][R128.64+-0x880], R194 ;  /* 0xfff780c2800079a6 */ /* 0x0003e8000c10f396 */
[----:B0-----:R1:W-:Y:S02]  /*ddd0*/  REDG.E.ADD.F32.FTZ.RN.STRONG.GPU desc[UR22][R126.64+-0x880], R163 ;  /* 0xfff780a37e0079a6 */ /* 0x0013e4000c10f396 */
.L_x_13864:
[----:B------:R-:W-:Y:S05]  /*dde0*/  BSYNC B0 ;  /* 0x0000000000007941 */ /* 0x000fea0003800000 */
.L_x_13863:
[----:B0--3--:R0:W3:Y:S01]  /*ddf0*/  LDS R123, [R164+0x2900] ;  /* 0x00290000a47b7984 */ /* 0x0090e20000000800 */
[----:B------:R-:W-:Y:S04]  /*de00*/  BSSY B0, `(.L_x_13865) ;  /* 0x0000004000007945 */ /* 0x000fe80003800000 */
[----:B------:R-:W-:Y:S05]  /*de10*/  @!P2 BRA `(.L_x_13866) ;  /* 0x000000000008a947 */ /* 0x000fea0003800000 */
[----:B------:R0:W-:Y:S04]  /*de20*/  REDG.E.ADD.F32.FTZ.RN.STRONG.GPU desc[UR22][R128.64+-0x800], R195 ;  /* 0xfff800c3800079a6 */ /* 0x0001e8000c10f396 */
[----:B---3--:R0:W-:Y:S02]  /*de30*/  REDG.E.ADD.F32.FTZ.RN.STRONG.GPU desc[UR22][R126.64+-0x800], R123 ;  /* 0xfff8007b7e0079a6 */ /* 0x0081e4000c10f396 */
.L_x_13866:
[----:B------:R-:W-:Y:S05]  /*de40*/  BSYNC B0 ;  /* 0x0000000000007941 */ /* 0x000fea0003800000 */
.L_x_13865:
[----:B------:R-:W0:Y:S01]  /*de50*/  LDS R165, [R165+0x2980] ;  /* 0x00298000a5a57984 */ /* 0x000e220000000800 */
[----:B------:R-:W-:Y:S04]  /*de60*/  BSSY B0, `(.L_x_13867) ;  /* 0x0000004000007945 */ /* 0x000fe80003800000 */
[----:B------:R-:W-:Y:S05]  /*de70*/  @!P3 BRA `(.L_x_13868) ;  /* 0x000000000008b947 */ /* 0x000fea0003800000 */
[----:B------:R1:W-:Y:S04]  /*de80*/  REDG.E.ADD.F32.FTZ.RN.STRONG.GPU desc[UR22][R128.64+-0x780], R196 ;  /* 0xfff880c4800079a6 */ /* 0x0003e8000c10f396 */
[----:B0-----:R1:W-:Y:S02]  /*de90*/  REDG.E.ADD.F32.FTZ.RN.STRONG.GPU desc[UR22][R126.64+-0x780], R165 ;  /* 0xfff880a57e0079a6 */ /* 0x0013e4000c10f396 */
.L_x_13868:
[----:B------:R-:W-:Y:S05]  /*dea0*/  BSYNC B0 ;  /* 0x0000000000007941 */ /* 0x000fea0003800000 */
.L_x_13867:
[----:B0--3--:R0:W3:Y:S01]  /*deb0*/  LDS R123, [R166+0x2a00] ;  /* 0x002a0000a67b7984 */ /* 0x0090e20000000800 */
[----:B------:R-:W-:Y:S04]  /*dec0*/  BSSY B0, `(.L_x_13869) ;  /* 0x0000004000007945 */ /* 0x000fe80003800000 */
[----:B------:R-:W-:Y:S05]  /*ded0*/  @!P4 BRA `(.L_x_13870) ;  /* 0x000000000008c947 */ /* 0x000fea0003800000 */
[----:B------:R0:W-:Y:S04]  /*dee0*/  REDG.E.ADD.F32.FTZ.RN.STRONG.GPU desc[UR22][R128.64+-0x700], R197 ;  /* 0xfff900c5800079a6 */ /* 0x0001e8000c10f396 */
[----:B---3--:R0:W-:Y:S02]  /*def0*/  REDG.E.ADD.F32.FTZ.RN.STRONG.GPU desc[UR22][R126.64+-0x700], R123 ;  /* 0xfff9007b7e0079a6 */ /* 0x0081e4000c10f396 */
.L_x_13870:
[----:B------:R-:W-:Y:S05]  /*df00*/  BSYNC B0 ;  /* 0x0000000000007941 */ /* 0x000fea0003800000 */
.L_x_13869:
[----:B------:R-:W0:Y:S01]  /*df10*/  LDS R167, [R167+0x2a80] ;  /* 0x002a8000a7a77984 */ /* 0x000e220000000800 */
[----:B------:R-:W-:Y:S04]  /*df20*/  BSSY B0, `(.L_x_13871) ;  /* 0x0000004000007945 */ /* 0x000fe80003800000 */
[----:B------:R-:W-:Y:S05]  /*df30*/  @!P5 BRA `(.L_x_13872) ;  /* 0x000000000008d947 */ /* 0x000fea0003800000 */
[----:B------:R1:W-:Y:S04]  /*df40*/  REDG.E.ADD.F32.FTZ.RN.STRONG.GPU desc[UR22][R128.64+-0x680], R198 ;  /* 0xfff980c6800079a6 */ /* 0x0003e8000c10f396 */
[----:B0-----:R1:W-:Y:S02]  /*df50*/  REDG.E.ADD.F32.FTZ.RN.STRONG.GPU desc[UR22][R126.64+-0x680], R167 ;  /* 0xfff980a77e0079a6 */ /* 0x0013e4000c10f396 */
.L_x_13872:
[----:B------:R-:W-:Y:S05]  /*df60*/  BSYNC B0 ;  /* 0x0000000000007941 */ /* 0x000fea0003800000 */
.L_x_13871:
        /* <DEDUP_REMOVED lines=11> */
.L_x_13874:
[----:B------:R-:W-:Y:S05]  /*e020*/  BSYNC B0 ;  /* 0x0000000000007941 */ /* 0x000fea0003800000 */
.L_x_13873:
[----:B------:R-:W0:Y:S01]  /*e030*/  LDS R169, [R169+0x2b80] ;  /* 0x002b8000a9a97984 */ /* 0x000e220000000800 */
[----:B------:R-:W-:Y:S04]  /*e040*/  BSSY B0, `(.L_x_13875) ;  /* 0x0000004000007945 */ /* 0x000fe80003800000 */
[----:B------:R-:W-:Y:S05]  /*e050*/  @!P1 BRA `(.L_x_13876) ;  /* 0x0000000000089947 */ /* 0x000fea0003800000 */
[----:B------:R1:W-:Y:S04]  /*e060*/  REDG.E.ADD.F32.FTZ.RN.STRONG.GPU desc[UR22][R128.64+-0x580], R200 ;  /* 0xfffa80c8800079a6 */ /* 0x0003e8000c10f396 */
[----:B0-----:R1:W-:Y:S02]  /*e070*/  REDG.E.ADD.F32.FTZ.RN.STRONG.GPU desc[UR22][R126.64+-0x580], R169 ;  /* 0xfffa80a97e0079a6 */ /* 0x0013e4000c10f396 */
.L_x_13876:
[----:B------:R-:W-:Y:S05]  /*e080*/  BSYNC B0 ;  /* 0x0000000000007941 */ /* 0x000fea0003800000 */
.L_x_13875:
[----:B0--3--:R0:W3:Y:S01]  /*e090*/  LDS R123, [R170+0x2c00] ;  /* 0x002c0000aa7b7984 */ /* 0x0090e20000000800 */
[----:B------:R-:W-:Y:S04]  /*e0a0*/  BSSY B0, `(.L_x_13877) ;  /* 0x0000004000007945 */ /* 0x000fe80003800000 */
[----:B------:R-:W-:Y:S05]  /*e0b0*/  @!P2 BRA `(.L_x_13878) ;  /* 0x000000000008a947 */ /* 0x000fea0003800000 */
[----:B------:R0:W-:Y:S04]  /*e0c0*/  REDG.E.ADD.F32.FTZ.RN.STRONG.GPU desc[UR22][R128.64+-0x500], R201 ;  /* 0xfffb00c9800079a6 */ /* 0x0001e8000c10f396 */
[----:B---3--:R0:W-:Y:S02]  /*e0d0*/  REDG.E.ADD.F32.FTZ.RN.STRONG.GPU desc[UR22][R126.64+-0x500], R123 ;  /* 0xfffb007b7e0079a6 */ /* 0x0081e4000c10f396 */
.L_x_13878:
[----:B------:R-:W-:Y:S05]  /*e0e0*/  BSYNC B0 ;  /* 0x0000000000007941 */ /* 0x000fea0003800000 */
.L_x_13877:
[----:B------:R-:W0:Y:S01]  /*e0f0*/  LDS R171, [R171+0x2c80] ;  /* 0x002c8000abab7984 */ /* 0x000e220000000800 */
[----:B------:R-:W-:Y:S04]  /*e100*/  BSSY B0, `(.L_x_13879) ;  /* 0x0000004000007945 */ /* 0x000fe80003800000 */
[----:B------:R-:W-:Y:S05]  /*e110*/  @!P3 BRA `(.L_x_13880) ;  /* 0x000000000008b947 */ /* 0x000fea0003800000 */
[----:B------:R1:W-:Y:S04]  /*e120*/  REDG.E.ADD.F32.FTZ.RN.STRONG.GPU desc[UR22][R128.64+-0x480], R202 ;  /* 0xfffb80ca800079a6 */ /* 0x0003e8000c10f396 */
[----:B0-----:R1:W-:Y:S02]  /*e130*/  REDG.E.ADD.F32.FTZ.RN.STRONG.GPU desc[UR22][R126.64+-0x480], R171 ;  /* 0xfffb80ab7e0079a6 */ /* 0x0013e4000c10f396 */
.L_x_13880:
[----:B------:R-:W-:Y:S05]  /*e140*/  BSYNC B0 ;  /* 0x0000000000007941 */ /* 0x000fea0003800000 */
.L_x_13879:
[----:B0--3--:R0:W3:Y:S01]  /*e150*/  LDS R123, [R172+0x2d00] ;  /* 0x002d0000ac7b7984 */ /* 0x0090e20000000800 */
[----:B------:R-:W-:Y:S04]  /*e160*/  BSSY B0, `(.L_x_13881) ;  /* 0x0000004000007945 */ /* 0x000fe80003800000 */
[----:B------:R-:W-:Y:S05]  /*e170*/  @!P4 BRA `(.L_x_13882) ;  /* 0x000000000008c947 */ /* 0x000fea0003800000 */
[----:B------:R0:W-:Y:S04]  /*e180*/  REDG.E.ADD.F32.FTZ.RN.STRONG.GPU desc[UR22][R128.64+-0x400], R203 ;  /* 0xfffc00cb800079a6 */ /* 0x0001e8000c10f396 */
[----:B---3--:R0:W-:Y:S02]  /*e190*/  REDG.E.ADD.F32.FTZ.RN.STRONG.GPU desc[UR22][R126.64+-0x400], R123 ;  /* 0xfffc007b7e0079a6 */ /* 0x0081e4000c10f396 */
.L_x_13882:
[----:B------:R-:W-:Y:S05]  /*e1a0*/  BSYNC B0 ;  /* 0x0000000000007941 */ /* 0x000fea0003800000 */
.L_x_13881:
[----:B------:R-:W0:Y:S01]  /*e1b0*/  LDS R173, [R173+0x2d80] ;  /* 0x002d8000adad7984 */ /* 0x000e220000000800 */
[----:B------:R-:W-:Y:S04]  /*e1c0*/  BSSY B0, `(.L_x_13883) ;  /* 0x0000004000007945 */ /* 0x000fe80003800000 */
[----:B------:R-:W-:Y:S05]  /*e1d0*/  @!P5 BRA `(.L_x_13884) ;  /* 0x000000000008d947 */ /* 0x000fea0003800000 */
[----:B------:R1:W-:Y:S04]  /*e1e0*/  REDG.E.ADD.F32.FTZ.RN.STRONG.GPU desc[UR22][R128.64+-0x380], R204 ;  /* 0xfffc80cc800079a6 */ /* 0x0003e8000c10f396 */
[----:B0-----:R1:W-:Y:S02]  /*e1f0*/  REDG.E.ADD.F32.FTZ.RN.STRONG.GPU desc[UR22][R126.64+-0x380], R173 ;  /* 0xfffc80ad7e0079a6 */ /* 0x0013e4000c10f396 */
.L_x_13884:
[----:B------:R-:W-:Y:S05]  /*e200*/  BSYNC B0 ;  /* 0x0000000000007941 */ /* 0x000fea0003800000 */
.L_x_13883:
        /* <DEDUP_REMOVED lines=11> */
.L_x_13886:
[----:B------:R-:W-:Y:S05]  /*e2c0*/  BSYNC B0 ;  /* 0x0000000000007941 */ /* 0x000fea0003800000 */
.L_x_13885:
[----:B------:R-:W0:Y:S01]  /*e2d0*/  LDS R175, [R175+0x2e80] ;  /* 0x002e8000afaf7984 */ /* 0x000e220000000800 */
[----:B------:R-:W-:Y:S04]  /*e2e0*/  BSSY B0, `(.L_x_13887) ;  /* 0x0000004000007945 */ /* 0x000fe80003800000 */
[----:B------:R-:W-:Y:S05]  /*e2f0*/  @!P1 BRA `(.L_x_13888) ;  /* 0x0000000000089947 */ /* 0x000fea0003800000 */
[----:B------:R1:W-:Y:S04]  /*e300*/  REDG.E.ADD.F32.FTZ.RN.STRONG.GPU desc[UR22][R128.64+-0x280], R206 ;  /* 0xfffd80ce800079a6 */ /* 0x0003e8000c10f396 */
[----:B0-----:R1:W-:Y:S02]  /*e310*/  REDG.E.ADD.F32.FTZ.RN.STRONG.GPU desc[UR22][R126.64+-0x280], R175 ;  /* 0xfffd80af7e0079a6 */ /* 0x0013e4000c10f396 */
.L_x_13888:
[----:B------:R-:W-:Y:S05]  /*e320*/  BSYNC B0 ;  /* 0x0000000000007941 */ /* 0x000fea0003800000 */
.L_x_13887:
[----:B0--3--:R0:W3:Y:S01]  /*e330*/  LDS R123, [R176+0x2f00] ;  /* 0x002f0000b07b7984 */ /* 0x0090e20000000800 */
[----:B------:R-:W-:Y:S04]  /*e340*/  BSSY B0, `(.L_x_13889) ;  /* 0x0000004000007945 */ /* 0x000fe80003800000 */
[----:B------:R-:W-:Y:S05]  /*e350*/  @!P2 BRA `(.L_x_13890) ;  /* 0x000000000008a947 */ /* 0x000fea0003800000 */
[----:B------:R0:W-:Y:S04]  /*e360*/  REDG.E.ADD.F32.FTZ.RN.STRONG.GPU desc[UR22][R128.64+-0x200], R207 ;  /* 0xfffe00cf800079a6 */ /* 0x0001e8000c10f396 */
[----:B---3--:R0:W-:Y:S02]  /*e370*/  REDG.E.ADD.F32.FTZ.RN.STRONG.GPU desc[UR22][R126.64+-0x200], R123 ;  /* 0xfffe007b7e0079a6 */ /* 0x0081e4000c10f396 */
.L_x_13890:
[----:B------:R-:W-:Y:S05]  /*e380*/  BSYNC B0 ;  /* 0x0000000000007941 */ /* 0x000fea0003800000 */
.L_x_13889:
[----:B------:R-:W0:Y:S01]  /*e390*/  LDS R177, [R177+0x2f80] ;  /* 0x002f8000b1b17984 */ /* 0x000e220000000800 */
[----:B------:R-:W-:Y:S04]  /*e3a0*/  BSSY B0, `(.L_x_13891) ;  /* 0x0000004000007945 */ /* 0x000fe80003800000 */
[----:B------:R-:W-:Y:S05]  /*e3b0*/  @!P3 BRA `(.L_x_13892) ;  /* 0x000000000008b947 */ /* 0x000fea0003800000 */
[----:B------:R1:W-:Y:S04]  /*e3c0*/  REDG.E.ADD.F32.FTZ.RN.STRONG.GPU desc[UR22][R128.64+-0x180], R208 ;  /* 0xfffe80d0800079a6 */ /* 0x0003e8000c10f396 */
[----:B0-----:R1:W-:Y:S02]  /*e3d0*/  REDG.E.ADD.F32.FTZ.RN.STRONG.GPU desc[UR22][R126.64+-0x180], R177 ;  /* 0xfffe80b17e0079a6 */ /* 0x0013e4000c10f396 */
.L_x_13892:
[----:B------:R-:W-:Y:S05]  /*e3e0*/  BSYNC B0 ;  /* 0x0000000000007941 */ /* 0x000fea0003800000 */
.L_x_13891:
[----:B0--3--:R0:W3:Y:S01]  /*e3f0*/  LDS R123, [R178+0x3000] ;  /* 0x00300000b27b7984 */ /* 0x0090e20000000800 */
[----:B------:R-:W-:Y:S04]  /*e400*/  BSSY B0, `(.L_x_13893) ;  /* 0x0000004000007945 */ /* 0x000fe80003800000 */
[----:B------:R-:W-:Y:S05]  /*e410*/  @!P4 BRA `(.L_x_13894) ;  /* 0x000000000008c947 */ /* 0x000fea0003800000 */
[----:B------:R0:W-:Y:S04]  /*e420*/  REDG.E.ADD.F32.FTZ.RN.STRONG.GPU desc[UR22][R128.64+-0x100], R209 ;  /* 0xffff00d1800079a6 */ /* 0x0001e8000c10f396 */
[----:B---3--:R0:W-:Y:S02]  /*e430*/  REDG.E.ADD.F32.FTZ.RN.STRONG.GPU desc[UR22][R126.64+-0x100], R123 ;  /* 0xffff007b7e0079a6 */ /* 0x0081e4000c10f396 */
.L_x_13894:
[----:B------:R-:W-:Y:S05]  /*e440*/  BSYNC B0 ;  /* 0x0000000000007941 */ /* 0x000fea0003800000 */
.L_x_13893:
[----:B------:R-:W0:Y:S01]  /*e450*/  LDS R179, [R179+0x3080] ;  /* 0x00308000b3b37984 */ /* 0x000e220000000800 */
[----:B------:R-:W-:Y:S04]  /*e460*/  BSSY B0, `(.L_x_13895) ;  /* 0x0000004000007945 */ /* 0x000fe80003800000 */
[----:B------:R-:W-:Y:S05]  /*e470*/  @!P5 BRA `(.L_x_13896) ;  /* 0x000000000008d947 */ /* 0x000fea0003800000 */
[----:B------:R1:W-:Y:S04]  /*e480*/  REDG.E.ADD.F32.FTZ.RN.STRONG.GPU desc[UR22][R128.64+-0x80], R210 ;  /* 0xffff80d2800079a6 */ /* 0x0003e8000c10f396 */
[----:B0-----:R1:W-:Y:S02]  /*e490*/  REDG.E.ADD.F32.FTZ.RN.STRONG.GPU desc[UR22][R126.64+-0x80], R179 ;  /* 0xffff80b37e0079a6 */ /* 0x0013e4000c10f396 */
.L_x_13896:
[----:B------:R-:W-:Y:S05]  /*e4a0*/  BSYNC B0 ;  /* 0x0000000000007941 */ /* 0x000fea0003800000 */
.L_x_13895:
        /* <DEDUP_REMOVED lines=60> */
[----:B------:R-:W-:Y:S01]  /*e870*/  FFMA.FTZ R146, R17, R123, R146 ;  /* 0x0000007b11927223 */ /* 0x000fe20000010092 */
        /* <DEDUP_REMOVED lines=19> */
.L_x_13898:
[----:B------:R-:W-:Y:S05]  /*e9b0*/  BSYNC B0 ;  /* 0x0000000000007941 */ /* 0x000fea0003800000 */
.L_x_13897:
[----:B------:R-:W-:Y:S02]  /*e9c0*/  UIADD3 UR6, UR6, 0x1, URZ ;  /* 0x0000000106067890 */ /* 0x000fe4000fffe03f */
[----:B------:R-:W-:Y:S02]  /*e9d0*/  UIADD3 UR7, UP1, UR7, 0x1, URZ ;  /* 0x0000000107077890 */ /* 0x000fe4000ff3e03f */
[----:B------:R-:W-:Y:S02]  /*e9e0*/  UISETP.GE.AND UP0, UPT, UR6, UR55, UPT ;  /* 0x000000370600728c */ /* 0x000fe4000bf06270 */
[----:B------:R-:W-:-:S04]  /*e9f0*/  UIADD3.X UR8, URZ, UR8, URZ, UP1, !UPT ;  /* 0x000000083f087290 */ /* 0x000fc80008ffe43f */
[----:B------:R-:W-:-:S13]  /*ea00*/  PLOP3.LUT P0, PT, PT, PT, UP0, 0x80, 0x0 ;  /* 0x000000000000781c */ /* 0x000fda0003f0f008 */
[----:B------:R-:W-:Y:S05]  /*ea10*/  @!P0 BRA `(.L_x_13899) ;  /* 0xffffff6000b08947 */ /* 0x000fea000383ffff */
.L_x_13820:
[----:B------:R-:W-:Y:S01]  /*ea20*/  SHF.L.U32 R0, R120, 0x4, RZ ;  /* 0x0000000478007819 */ /* 0x000fe200000006ff */
[----:B------:R-:W-:Y:S01]  /*ea30*/  BAR.SYNC.DEFER_BLOCKING 0x0 ;  /* 0x0000000000007b1d */ /* 0x000fe20000010000 */
[----:B------:R-:W-:Y:S02]  /*ea40*/  MOV R2, UR50 ;  /* 0x0000003200027c02 */ /* 0x000fe40008000f00 */
[----:B------:R-:W-:Y:S02]  /*ea50*/  LOP3.LUT R5, R0, 0xfffffe00, RZ, 0xc0, !PT ;  /* 0xfffffe0000057812 */ /* 0x000fe400078ec0ff */
[----:B------:R-:W-:Y:S02]  /*ea60*/  MOV R3, UR48 ;  /* 0x0000003000037c02 */ /* 0x000fe40008000f00 */
[----:B0--3--:R-:W-:Y:S02]  /*ea70*/  PRMT R19, RZ, 0x7610, R19 ;  /* 0x00007610ff137816 */ /* 0x009fe40000000013 */
        /* <DEDUP_REMOVED lines=54> */
[C---:B------:R-:W-:Y:S01]  /*ede0*/  LOP3.LUT R6, R18.reuse, 0x180, RZ, 0xfc, !PT ;  /* 0x0000018012067812 */ /* 0x040fe200078efcff */
        /* <DEDUP_REMOVED lines=20> */
[----:B------:R-:W4:Y:S04]  /*ef30*/  @!P1 LDG.E.U16 R62, desc[UR22][R2.64+0x3c0] ;  /* 0x0003c016023e9981 */ /* 0x000f28000c1e1500 */
        /* <DEDUP_REMOVED lines=99> */
[----:B------:R4:W5:Y:S01]  /*f570*/  @!P1 MUFU.RCP R25, R20 ;  /* 0x0000001400199308 */ /* 0x0009620000001000 */
[----:B--2---:R-:W2:Y:S07]  /*f580*/  LDS.U16 R3, [R102+0x16] ;  /* 0x0000160066037984 */ /* 0x004eae0000000400 */
[----:B------:R1:W5:Y:S01]  /*f590*/  @!P6 MUFU.RCP R28, R21 ;  /* 0x00000015001ce308 */ /* 0x0003620000001000 */
[----:B----4-:R-:W4:Y:S07]  /*f5a0*/  LDS.U16 R20, [R102+0x1a] ;  /* 0x00001a0066147984 */ /* 0x010f2e0000000400 */
[----:B------:R3:W0:Y:S01]  /*f5b0*/  @!P5 MUFU.RCP R27, R22 ;  /* 0x00000016001bd308 */ /* 0x0006220000001000 */
[----:B-1----:R-:W1:Y:S04]  /*f5c0*/  LDS.U16 R21, [R102+0x1c] ;  /* 0x00001c0066157984 */ /* 0x002e680000000400 */
[----:B---3--:R-:W3:Y:S01]  /*f5d0*/  LDS.U16 R22, [R102+0x1e] ;  /* 0x00001e0066167984 */ /* 0x008ee20000000400 */
[----:B------:R-:W-:Y:S06]  /*f5e0*/  BAR.SYNC.DEFER_BLOCKING 0x0 ;  /* 0x0000000000007b1d */ /* 0x000fec0000010000 */
[----:B------:R-:W2:Y:S01]  /*f5f0*/  @!P0 MUFU.RCP R26, R26 ;  /* 0x0000001a001a8308 */ /* 0x000ea20000001000 */
[----:B------:R-:W-:Y:S01]  /*f600*/  @!P4 FMUL.FTZ R54, R54, R23 ;  /* 0x000000173636c220 */ /* 0x000fe20000410000 */
[----:B------:R-:W-:Y:S01]  /*f610*/  @!P3 FMUL.FTZ R55, R55, R24 ;  /* 0x000000183737b220 */ /* 0x000fe20000410000 */
[----:B-----5:R-:W-:Y:S01]  /*f620*/  @!P1 FMUL.FTZ R58, R58, R25 ;  /* 0x000000193a3a9220 */ /* 0x020fe20000410000 */
[----:B------:R-:W-:Y:S01]  /*f630*/  @!P6 FMUL.FTZ R59, R59, R28 ;  /* 0x0000001c3b3be220 */ /* 0x000fe20000410000 */
[----:B------:R-:W-:-:S02]  /*f640*/  PRMT R23, R48, 0x7632, R23 ;  /* 0x0000763230177816 */ /* 0x000fc40000000017 */
[----:B------:R-:W-:Y:S02]  /*f650*/  PRMT R24, R46, 0x7632, R24 ;  /* 0x000076322e187816 */ /* 0x000fe40000000018 */
[----:B------:R-:W-:Y:S02]  /*f660*/  PRMT R25, R44, 0x7632, R25 ;  /* 0x000076322c197816 */ /* 0x000fe40000000019 */
[----:B------:R-:W-:Y:S01]  /*f670*/  ISETP.NE.AND P6, PT, R120, RZ, PT ;  /* 0x000000ff7800720c */ /* 0x000fe20003fc5270 */
[----:B0-----:R-:W-:Y:S01]  /*f680*/  @!P5 FMUL.FTZ R60, R60, R27 ;  /* 0x0000001b3c3cd220 */ /* 0x001fe20000410000 */
[C---:B------:R-:W-:Y:S02]  /*f690*/  PRMT R27, R34.reuse, 0x7610, R27 ;  /* 0x00007610221b7816 */ /* 0x040fe4000000001b */
[----:B------:R-:W-:Y:S01]  /*f6a0*/  PRMT R28, R34, 0x7632, R28 ;  /* 0x00007632221c7816 */ /* 0x000fe2000000001c */
[----:B--2---:R-:W-:Y:S01]  /*f6b0*/  @!P0 FMUL.FTZ R53, R53, R26 ;  /* 0x0000001a35358220 */ /* 0x004fe20000410000 */
[----:B------:R0:W-:Y:S01]  /*f6c0*/  STS.U16 [R102+0x2], R23 ;  /* 0x0000021766007388 */ /* 0x0001e20000000400 */
[----:B------:R-:W-:-:S03]  /*f6d0*/  PRMT R26, R40, 0x7632, R26 ;  /* 0x00007632281a7816 */ /* 0x000fc6000000001a */
[----:B------:R2:W-:Y:S04]  /*f6e0*/  STS.U16 [R102+0x6], R24 ;  /* 0x0000061866007388 */ /* 0x0005e80000000400 */
[----:B------:R5:W-:Y:S01]  /*f6f0*/  STS.U16 [R102+0xa], R25 ;  /* 0x00000a1966007388 */ /* 0x000be20000000400 */
[----:B0-----:R-:W-:Y:S02]  /*f700*/  PRMT R23, R42, 0x7632, R23 ;  /* 0x000076322a177816 */ /* 0x001fe40000000017 */
[----:B--2---:R-:W-:Y:S02]  /*f710*/  PRMT R24, R38, 0x7632, R24 ;  /* 0x0000763226187816 */ /* 0x004fe40000000018 */
[----:B-----5:R-:W-:Y:S02]  /*f720*/  PRMT R25, R36, 0x7632, R25 ;  /* 0x0000763224197816 */ /* 0x020fe40000000019 */
[----:B------:R-:W-:Y:S01]  /*f730*/  MOV R34, UR17 ;  /* 0x0000001100227c02 */ /* 0x000fe20008000f00 */
        /* <DEDUP_REMOVED lines=38> */
[----:B-----5:R-:W-:Y:S02]  /*f9a0*/  FADD.FTZ R25, R19, UR4 ;  /* 0x0000000413197e21 */ /* 0x020fe40008010000 */
[----:B------:R-:W-:Y:S01]  /*f9b0*/  FADD.FTZ R26, R20, UR4 ;  /* 0x00000004141a7e21 */ /* 0x000fe20008010000 */
[----:B------:R-:W-:-:S02]  /*f9c0*/  FSETP.GTU.FTZ.AND P0, PT, R23, 20, PT ;  /* 0x41a000001700780b */ /* 0x000fc40003f1c000 */
[----:B------:R-:W-:Y:S02]  /*f9d0*/  FSETP.GTU.FTZ.AND P1, PT, R24, 20, PT ;  /* 0x41a000001800780b */ /* 0x000fe40003f3c000 */
[----:B------:R-:W-:Y:S02]  /*f9e0*/  FSETP.GTU.FTZ.AND P2, PT, R25, 20, PT ;  /* 0x41a000001900780b */ /* 0x000fe40003f5c000 */
[----:B------:R-:W-:Y:S01]  /*f9f0*/  FSETP.GTU.FTZ.AND P3, PT, R26, 20, PT ;  /* 0x41a000001a00780b */ /* 0x000fe20003f7c000 */
[----:B------:R-:W0:Y:S01]  /*fa00*/  LDS R71, [UR18+0x420] ;  /* 0x00042012ff477984 */ /* 0x000e220008000800 */
[----:B-1----:R-:W-:Y:S02]  /*fa10*/  SHF.L.U32 R21, R21, 0x10, RZ ;  /* 0x0000001015157819 */ /* 0x002fe400000006ff */
[----:B---3--:R-:W-:-:S03]  /*fa20*/  SHF.L.U32 R22, R22, 0x10, RZ ;  /* 0x0000001016167819 */ /* 0x008fc600000006ff */
        /* <DEDUP_REMOVED lines=51> */
.L_x_13901:
[----:B------:R-:W-:Y:S05]  /*fd60*/  BSYNC B0 ;  /* 0x0000000000007941 */ /* 0x000fea0003800000 */
.L_x_13900:
        /* <DEDUP_REMOVED lines=77> */
[--C-:B------:R-:W-:Y:S01]  /*10240*/  FADD.FTZ R19, R22, R51.reuse ;  /* 0x0000003316137221 */ /* 0x100fe20000010000 */
        /* <DEDUP_REMOVED lines=29> */
[----:B------:R-:W-:Y:S01]  /*10420*/  STS.U16 [R102+0x18], R28 ;  /* 0x0000181c66007388 */ /* 0x000fe20000000400 */
[----:B------:R-:W-:Y:S01]  /*10430*/  UIADD3 UR17, UR7, UR27, URZ ;  /* 0x0000001b07117290 */ /* 0x000fe2000fffe03f */
        /* <DEDUP_REMOVED lines=44> */
.L_x_13903:
[----:B------:R-:W-:Y:S05]  /*10700*/  BSYNC B0 ;  /* 0x0000000000007941 */ /* 0x000fea0003800000 */
.L_x_13902:
        /* <DEDUP_REMOVED lines=58> */
.L_x_13787:
        /* <DEDUP_REMOVED lines=29> */
.L_x_13906:
[----:B------:R-:W-:Y:S05]  /*10c80*/  BSYNC B0 ;  /* 0x0000000000007941 */ /* 0x000fea0003800000 */
.L_x_13905:
        /* <DEDUP_REMOVED lines=32> */
.L_x_13908:
[----:B0-----:R-:W0:Y:S02]  /*10e90*/  S2R R7, SR_TID.X ;  /* 0x0000000000077919 */ /* 0x001e240000002100 */
.L_x_13909:
[----:B------:R-:W-:Y:S05]  /*10ea0*/  BSYNC B0 ;  /* 0x0000000000007941 */ /* 0x000fea0003800000 */
.L_x_13907:
        /* <DEDUP_REMOVED lines=15> */
.L_x_13910:
[C---:B------:R-:W-:Y:S02]  /*10fa0*/  LEA R0, R7.reuse, UR7, 0x3 ;  /* 0x0000000707007c11 */ /* 0x040fe4000f8e18ff */
[----:B-123--:R-:W-:Y:S02]  /*10fb0*/  SHF.R.S32.HI R4, RZ, 0x1f, R7 ;  /* 0x0000001fff047819 */ /* 0x00efe40000011407 */
        /* <DEDUP_REMOVED lines=17> */
.L_x_13911:
        /* <DEDUP_REMOVED lines=11> */
.L_x_18978:


//--------------------- .text._Z25selective_scan_bwd_kernelI32Selective_Scan_bwd_kernel_traitsILi32ELi16ELb0ELb1ELb1ELb1ELb1EN3c108BFloat16ENS1_7complexIfEEEEv12SSMParamsBwd --------------------------
	.section	.text._Z25selective_scan_bwd_kernelI32Selective_Scan_bwd_kernel_traitsILi32ELi16ELb0ELb1ELb1ELb1ELb1EN3c108BFloat16ENS1_7complexIfEEEEv12SSMParamsBwd,"ax",@progbits
	.align	128
        .global         _Z25selective_scan_bwd_kernelI32Selective_Scan_bwd_kernel_traitsILi32ELi16ELb0ELb1ELb1ELb1ELb1EN3c108BFloat16ENS1_7complexIfEEEEv12SSMParamsBwd
        .type           _Z25selective_scan_bwd_kernelI32Selective_Scan_bwd_kernel_traitsILi32ELi16ELb0ELb1ELb1ELb1ELb1EN3c108BFloat16ENS1_7complexIfEEEEv12SSMParamsBwd,@function
        .size           _Z25selective_scan_bwd_kernelI32Selective_Scan_bwd_kernel_traitsILi32ELi16ELb0ELb1ELb1ELb1ELb1EN3c108BFloat16ENS1_7complexIfEEEEv12SSMParamsBwd,(.L_x_18979 - _Z25selective_scan_bwd_kernelI32Selective_Scan_bwd_kernel_traitsILi32ELi16ELb0ELb1ELb1ELb1ELb1EN3c108BFloat16ENS1_7complexIfEEEEv12SSMParamsBwd)
        .other          _Z25selective_scan_bwd_kernelI32Selective_Scan_bwd_kernel_traitsILi32ELi16ELb0ELb1ELb1ELb1ELb1EN3c108BFloat16ENS1_7complexIfEEEEv12SSMParamsBwd,@"STO_CUDA_ENTRY STV_DEFAULT"
_Z25selective_scan_bwd_kernelI32Selective_Scan_bwd_kernel_traitsILi32ELi16ELb0ELb1ELb1ELb1ELb1EN3c108BFloat16ENS1_7complexIfEEEEv12SSMParamsBwd:
.text._Z25selective_scan_bwd_kernelI32Selective_Scan_bwd_kernel_traitsILi32ELi16ELb0ELb1ELb1ELb1ELb1EN3c108BFloat16ENS1_7complexIfEEEEv12SSMParamsBwd:
        /* <DEDUP_REMOVED lines=174> */
.L_x_14034:
        /* <DEDUP_REMOVED lines=79> */
[----:B0-----:R-:W-:-:S04]  /*0fd0*/  IADD3 R2, R119, 0xa0, RZ ;  /* 0x000000a077027810 */ /* 0x001fc80007ffe0ff */
[-C--:B------:R-:W-:Y:S02]  /*0fe0*/  LEA.HI.SX32 R2, R2, R119.reuse, 0x1b ;  /* 0x0000007702027211 */ /* 0x080fe400078fdaff */
[C---:B------:R-:W-:Y:S02]  /*0ff0*/  IADD3 R38, R119.reuse, 0x40, RZ ;  /* 0x0000004077267810 */ /* 0x040fe40007ffe0ff */
[C---:B------:R-:W-:Y:S01]  /*1000*/  IADD3 R40, R119.reuse, 0x60, RZ ;  /* 0x0000006077287810 */ /* 0x040fe20007ffe0ff */
[----:B------:R-:W-:Y:S01]  /*1010*/  ULEA UR18, UR7, UR18, 0x18 ;  /* 0x0000001207127291 */ /* 0x000fe2000f8ec03f */
[C---:B------:R-:W-:Y:S02]  /*1020*/  LEA.HI.SX32 R118, R119.reuse, R119, 0x1b ;  /* 0x0000007777767211 */ /* 0x040fe400078fdaff */
[----:B------:R-:W-:-:S03]  /*1030*/  IADD3 R42, R119, 0x80, RZ ;  /* 0x00000080772a7810 */ /* 0x000fc60007ffe0ff */
[----:B------:R-:W-:Y:S02]  /*1040*/  LEA R113, R2, UR18, 0x1 ;  /* 0x0000001202717c11 */ /* 0x000fe4000f8e08ff */
[----:B------:R-:W-:Y:S02]  /*1050*/  IADD3 R2, R119, 0xc0, RZ ;  /* 0x000000c077027810 */ /* 0x000fe40007ffe0ff */
[-C--:B------:R-:W-:Y:S02]  /*1060*/  LEA.HI.SX32 R36, R36, R119.reuse, 0x1b ;  /* 0x0000007724247211 */ /* 0x080fe400078fdaff */
[-C--:B------:R-:W-:Y:S02]  /*1070*/  LEA.HI.SX32 R38, R38, R119.reuse, 0x1b ;  /* 0x0000007726267211 */ /* 0x080fe400078fdaff */
[----:B------:R-:W-:Y:S02]  /*1080*/  LEA.HI.SX32 R40, R40, R119, 0x1b ;  /* 0x0000007728287211 */ /* 0x000fe400078fdaff */
[----:B------:R-:W-:-:S02]  /*1090*/  LEA R118, R118, UR18, 0x1 ;  /* 0x0000001276767c11 */ /* 0x000fc4000f8e08ff */
[-C--:B------:R-:W-:Y:S02]  /*10a0*/  LEA.HI.SX32 R42, R42, R119.reuse, 0x1b ;  /* 0x000000772a2a7211 */ /* 0x080fe400078fdaff */
[----:B------:R-:W-:Y:S02]  /*10b0*/  LEA.HI.SX32 R2, R2, R119, 0x1b ;  /* 0x0000007702027211 */ /* 0x000fe400078fdaff */
[----:B------:R-:W-:Y:S02]  /*10c0*/  LEA R117, R36, UR18, 0x1 ;  /* 0x0000001224757c11 */ /* 0x000fe4000f8e08ff */
[----:B------:R-:W-:Y:S02]  /*10d0*/  LEA R116, R38, UR18, 0x1 ;  /* 0x0000001226747c11 */ /* 0x000fe4000f8e08ff */
[----:B------:R-:W-:Y:S02]  /*10e0*/  LEA R115, R40, UR18, 0x1 ;  /* 0x0000001228737c11 */ /* 0x000fe4000f8e08ff */
[----:B------:R-:W-:-:S02]  /*10f0*/  IADD3 R36, R119, 0xe0, RZ ;  /* 0x000000e077247810 */ /* 0x000fc40007ffe0ff */
[----:B------:R-:W-:Y:S02]  /*1100*/  LEA R114, R42, UR18, 0x1 ;  /* 0x000000122a727c11 */ /* 0x000fe4000f8e08ff */
[----:B------:R-:W-:Y:S02]  /*1110*/  LEA R112, R2, UR18, 0x1 ;  /* 0x0000001202707c11 */ /* 0x000fe4000f8e08ff */
[C---:B------:R-:W-:Y:S02]  /*1120*/  IADD3 R38, R119.reuse, 0x100, RZ ;  /* 0x0000010077267810 */ /* 0x040fe40007ffe0ff */
[C---:B------:R-:W-:Y:S02]  /*1130*/  IADD3 R2, R119.reuse, 0x160, RZ ;  /* 0x0000016077027810 */ /* 0x040fe40007ffe0ff */
[C---:B------:R-:W-:Y:S02]  /*1140*/  IADD3 R40, R119.reuse, 0x120, RZ ;  /* 0x0000012077287810 */ /* 0x040fe40007ffe0ff */
[----:B------:R-:W-:-:S02]  /*1150*/  IADD3 R42, R119, 0x140, RZ ;  /* 0x00000140772a7810 */ /* 0x000fc40007ffe0ff */
[-C--:B------:R-:W-:Y:S02]  /*1160*/  LEA.HI.SX32 R36, R36, R119.reuse, 0x1b ;  /* 0x0000007724247211 */ /* 0x080fe400078fdaff */
[-C--:B------:R-:W-:Y:S02]  /*1170*/  LEA.HI.SX32 R38, R38, R119.reuse, 0x1b ;  /* 0x0000007726267211 */ /* 0x080fe400078fdaff */
[-C--:B------:R-:W-:Y:S02]  /*1180*/  LEA.HI.SX32 R2, R2, R119.reuse, 0x1b ;  /* 0x0000007702027211 */ /* 0x080fe400078fdaff */
[-C--:B------:R-:W-:Y:S02]  /*1190*/  LEA.HI.SX32 R40, R40, R119.reuse, 0x1b ;  /* 0x0000007728287211 */ /* 0x080fe400078fdaff */
[----:B------:R-:W-:Y:S02]  /*11a0*/  LEA.HI.SX32 R42, R42, R119, 0x1b ;  /* 0x000000772a2a7211 */ /* 0x000fe400078fdaff */
[----:B------:R-:W-:-:S02]  /*11b0*/  LEA R111, R36, UR18, 0x1 ;  /* 0x00000012246f7c11 */ /* 0x000fc4000f8e08ff */
[C---:B------:R-:W-:Y:S02]  /*11c0*/  IADD3 R36, R119.reuse, 0x1e0, RZ ;  /* 0x000001e077247810 */ /* 0x040fe40007ffe0ff */
[----:B------:R-:W-:Y:S02]  /*11d0*/  LEA R110, R38, UR18, 0x1 ;  /* 0x00000012266e7c11 */ /* 0x000fe4000f8e08ff */
[----:B------:R-:W-:Y:S02]  /*11e0*/  LEA R107, R2, UR18, 0x1 ;  /* 0x00000012026b7c11 */ /* 0x000fe4000f8e08ff */
[----:B------:R-:W-:Y:S02]  /*11f0*/  LEA R109, R40, UR18, 0x1 ;  /* 0x00000012286d7c11 */ /* 0x000fe4000f8e08ff */
[----:B------:R-:W-:Y:S02]  /*1200*/  SHF.L.U32 R2, R119, 0x4, RZ ;  /* 0x0000000477027819 */ /* 0x000fe400000006ff */
[----:B------:R-:W-:-:S02]  /*1210*/  LEA R108, R42, UR18, 0x1 ;  /* 0x000000122a6c7c11 */ /* 0x000fc4000f8e08ff */
[----:B------:R-:W-:Y:S02]  /*1220*/  LEA.HI.SX32 R36, R36, R119, 0x1b ;  /* 0x0000007724247211 */ /* 0x000fe400078fdaff */
[----:B------:R-:W-:Y:S02]  /*1230*/  LEA.HI.SX32 R102, R2, R2, 0x1b ;  /* 0x0000000202667211 */ /* 0x000fe400078fdaff */
        /* <DEDUP_REMOVED lines=175> */
[----:B------:R-:W5:Y:S01]  /*1d30*/  @!P0 LDG.E.U16 R44, desc[UR20][R6.64+0x240] ;  /* 0x00024014062c8981 */ /* 0x000f62000c1e1500 */
[----:B--2---:R-:W-:-:S03]  /*1d40*/  SHF.L.U32 R24, R24, 0x10, RZ ;  /* 0x0000001018187819 */ /* 0x004fc600000006ff */
[----:B------:R0:W-:Y:S02]  /*1d50*/  STL [R1+0x8], R154 ;  /* 0x0000089a01007387 */ /* 0x0001e40000100800 */
[----:B------:R-:W-:Y:S02]  /*1d60*/  FADD.FTZ R88, R24, UR5 ;  /* 0x0000000518587e21 */ /* 0x000fe40008010000 */
[----:B------:R0:W-:Y:S04]  /*1d70*/  STL [R1+0x4], R152 ;  /* 0x0000049801007387 */ /* 0x0001e80000100800 */
[----:B------:R0:W-:Y:S01]  /*1d80*/  STL [R1], R150 ;  /* 0x0000009601007387 */ /* 0x0001e20000100800 */
[----:B------:R-:W-:Y:S02]  /*1d90*/  FSETP.GTU.FTZ.AND P5, PT, R88, 20, PT ;  /* 0x41a000005800780b */ /* 0x000fe40003fbc000 */
[----:B---3--:R-:W-:-:S02]  /*1da0*/  SHF.L.U32 R25, R25, 0x10, RZ ;  /* 0x0000001019197819 */ /* 0x008fc400000006ff */
        /* <DEDUP_REMOVED lines=67> */
.L_x_13914:
[----:B------:R-:W-:Y:S05]  /*21e0*/  BSYNC B0 ;  /* 0x0000000000007941 */ /* 0x000fea0003800000 */
.L_x_13913:
        /* <DEDUP_REMOVED lines=36> */
.L_x_13916:
[----:B------:R-:W-:Y:S05]  /*2430*/  BSYNC B0 ;  /* 0x0000000000007941 */ /* 0x000fea0003800000 */
.L_x_13915:
        /* <DEDUP_REMOVED lines=36> */
.L_x_13918:
[----:B------:R-:W-:Y:S05]  /*2680*/  BSYNC B0 ;  /* 0x0000000000007941 */ /* 0x000fea0003800000 */
.L_x_13917:
        /* <DEDUP_REMOVED lines=36> */
.L_x_13920:
[----:B------:R-:W-:Y:S05]  /*28d0*/  BSYNC B0 ;  /* 0x0000000000007941 */ /* 0x000fea0003800000 */
.L_x_13919:
        /* <DEDUP_REMOVED lines=36> */
.L_x_13922:
[----:B------:R-:W-:Y:S05]  /*2b20*/  BSYNC B0 ;  /* 0x0000000000007941 */ /* 0x000fea0003800000 */
.L_x_13921:
        /* <DEDUP_REMOVED lines=36> */
.L_x_13924:
[----:B------:R-:W-:Y:S05]  /*2d70*/  BSYNC B0 ;  /* 0x0000000000007941 */ /* 0x000fea0003800000 */
.L_x_13923:
        /* <DEDUP_REMOVED lines=36> */
.L_x_13926:
[----:B------:R-:W-:Y:S05]  /*2fc0*/  BSYNC B0 ;  /* 0x0000000000007941 */ /* 0x000fea0003800000 */
.L_x_13925:
        /* <DEDUP_REMOVED lines=36> */
.L_x_13928:
[----:B------:R-:W-:Y:S05]  /*3210*/  BSYNC B0 ;  /* 0x0000000000007941 */ /* 0x000fea0003800000 */
.L_x_13927:
        /* <DEDUP_REMOVED lines=36> */
.L_x_13930:
[----:B------:R-:W-:Y:S05]  /*3460*/  BSYNC B0 ;  /* 0x0000000000007941 */ /* 0x000fea0003800000 */
.L_x_13929:
        /* <DEDUP_REMOVED lines=36> */
.L_x_13932:
[----:B------:R-:W-:Y:S05]  /*36b0*/  BSYNC B0 ;  /* 0x0000000000007941 */ /* 0x000fea0003800000 */
.L_x_13931:
        /* <DEDUP_REMOVED lines=34> */
.L_x_13934:
[----:B------:R-:W-:Y:S05]  /*38e0*/  BSYNC B0 ;  /* 0x0000000000007941 */ /* 0x000fea0003800000 */
.L_x_13933:
        /* <DEDUP_REMOVED lines=33> */
.L_x_13936:
[----:B------:R-:W-:Y:S05]  /*3b00*/  BSYNC B0 ;  /* 0x0000000000007941 */ /* 0x000fea0003800000 */
.L_x_13935:
        /* <DEDUP_REMOVED lines=33> */
.L_x_13938:
[----:B------:R-:W-:Y:S05]  /*3d20*/  BSYNC B0 ;  /* 0x0000000000007941 */ /* 0x000fea0003800000 */
.L_x_13937:
        /* <DEDUP_REMOVED lines=33> */
.L_x_13940:
[----:B------:R-:W-:Y:S05]  /*3f40*/  BSYNC B0 ;  /* 0x0000000000007941 */ /* 0x000fea0003800000 */
.L_x_13939:
        /* <DEDUP_REMOVED lines=33> */
.L_x_13942:
[----:B------:R-:W-:Y:S05]  /*4160*/  BSYNC B0 ;  /* 0x0000000000007941 */ /* 0x000fea0003800000 */
.L_x_13941:
        /* <DEDUP_REMOVED lines=33> */
.L_x_13944:
[----:B------:R-:W-:Y:S05]  /*4380*/  BSYNC B0 ;  /* 0x0000000000007941 */ /* 0x000fea0003800000 */
.L_x_13943:
        /* <DEDUP_REMOVED lines=13> */
[----:B------:R-:W-:Y:S01]  /*4460*/  PRMT R31, RZ, 0x7610, R31 ;  /* 0x00007610ff1f7816 */ /* 0x000fe2000000001f */
        /* <DEDUP_REMOVED lines=146> */
[----:B------:R-:W-:-:S03]  /*4d90*/  NOP ;  /* 0x0000000000007918 */ /* 0x000fc60000000000 */
[----:B------:R-:W2:Y:S04]  /*4da0*/  LDS.U16 R24, [R102] ;  /* 0x0000000066187984 */ /* 0x000ea80000000400 */
[----:B------:R-:W3:Y:S04]  /*4db0*/  LDS.U16 R26, [R102+0x2] ;  /* 0x00000200661a7984 */ /* 0x000ee80000000400 */
[----:B------:R-:W4:Y:S04]  /*4dc0*/  LDS.U16 R31, [R102+0x4] ;  /* 0x00000400661f7984 */ /* 0x000f280000000400 */
[----:B------:R-:W-:Y:S04]  /*4dd0*/  LDS.U16 R33, [R102+0x6] ;  /* 0x0000060066217984 */ /* 0x000fe80000000400 */
[----:B------:R-:W5:Y:S04]  /*4de0*/  LDS.U16 R32, [R102+0x8] ;  /* 0x0000080066207984 */ /* 0x000f680000000400 */
        /* <DEDUP_REMOVED lines=16> */
[----:B------:R-:W-:Y:S02]  /*4ef0*/  ISETP.GE.AND P1, PT, R0, UR17, PT ;  /* 0x0000001100007c0c */ /* 0x000fe4000bf26270 */
[----:B-1----:R-:W-:Y:S01]  /*4f00*/  PRMT R53, RZ, 0x7610, R53 ;  /* 0x00007610ff357816 */ /* 0x002fe20000000035 */
        /* <DEDUP_REMOVED lines=22> */
[----:B--2---:R-:W-:-:S02]  /*5070*/  SHF.L.U32 R28, R24, 0x10, RZ ;  /* 0x00000010181c7819 */ /* 0x004fc400000006ff */
[----:B---3--:R-:W-:Y:S02]  /*5080*/  SHF.L.U32 R24, R26, 0x10, RZ ;  /* 0x000000101a187819 */ /* 0x008fe400000006ff */
[----:B----4-:R-:W-:Y:S02]  /*5090*/  SHF.L.U32 R26, R31, 0x10, RZ ;  /* 0x000000101f1a7819 */ /* 0x010fe400000006ff */
[----:B-----5:R-:W-:Y:S02]  /*50a0*/  SHF.L.U32 R31, R32, 0x10, RZ ;  /* 0x00000010201f7819 */ /* 0x020fe400000006ff */
        /* <DEDUP_REMOVED lines=9> */
[----:B------:R-:W-:Y:S01]  /*5140*/  SHF.L.U32 R35, R38, 0x10, RZ ;  /* 0x0000001026237819 */ /* 0x000fe200000006ff */
[----:B0-----:R-:W-:Y:S01]  /*5150*/  FMUL.FTZ R2, R29, -1.4426950216293334961 ;  /* 0xbfb8aa3b1d027820 */ /* 0x001fe20000410000 */
[----:B------:R-:W-:-:S02]  /*5160*/  SHF.L.U32 R38, R40, 0x10, RZ ;  /* 0x0000001028267819 */ /* 0x000fc400000006ff */
[----:B------:R-:W-:Y:S02]  /*5170*/  SHF.L.U32 R40, R43, 0x10, RZ ;  /* 0x000000102b287819 */ /* 0x000fe400000006ff */
[----:B------:R-:W-:Y:S01]  /*5180*/  SHF.L.U32 R43, R45, 0x10, RZ ;  /* 0x000000102d2b7819 */ /* 0x000fe200000006ff */
[----:B------:R-:W-:Y:S01]  /*5190*/  FMUL.FTZ R45, R42, -1.4426950216293334961 ;  /* 0xbfb8aa3b2a2d7820 */ /* 0x000fe20000410000 */
[----:B------:R-:W-:Y:S01]  /*51a0*/  FMUL.FTZ R66, R24, -1.4426950216293334961 ;  /* 0xbfb8aa3b18427820 */ /* 0x000fe20000410000 */
[----:B------:R-:W-:Y:S01]  /*51b0*/  FMUL.FTZ R68, R26, -1.4426950216293334961 ;  /* 0xbfb8aa3b1a447820 */ /* 0x000fe20000410000 */
[----:B------:R-:W-:Y:S01]  /*51c0*/  MUFU.EX2 R140, R46 ;  /* 0x0000002e008c7308 */ /* 0x000fe20000000800 */
[----:B------:R-:W-:-:S07]  /*51d0*/  FMUL.FTZ R49, R28, -1.4426950216293334961 ;  /* 0xbfb8aa3b1c317820 */ /* 0x000fce0000410000 */
[----:B------:R-:W0:Y:S01]  /*51e0*/  MUFU.EX2 R2, R2 ;  /* 0x0000000200027308 */ /* 0x000e220000000800 */
[----:B------:R-:W-:-:S07]  /*51f0*/  FMUL.FTZ R120, R34, -1.4426950216293334961 ;  /* 0xbfb8aa3b22787820 */ /* 0x000fce0000410000 */
[----:B------:R-:W-:Y:S08]  /*5200*/  MUFU.EX2 R129, R45 ;  /* 0x0000002d00817308 */ /* 0x000ff00000000800 */
[----:B------:R-:W-:Y:S08]  /*5210*/  MUFU.EX2 R66, R66 ;  /* 0x0000004200427308 */ /* 0x000ff00000000800 */
[----:B------:R-:W-:Y:S08]  /*5220*/  MUFU.EX2 R68, R68 ;  /* 0x0000004400447308 */ /* 0x000ff00000000800 */
[----:B------:R-:W1:Y:S01]  /*5230*/  MUFU.EX2 R49, R49 ;  /* 0x0000003100317308 */ /* 0x000e620000000800 */
[----:B------:R-:W-:Y:S01]  /*5240*/  FMUL.FTZ R3, R31, -1.4426950216293334961 ;  /* 0xbfb8aa3b1f037820 */ /* 0x000fe20000410000 */
[----:B------:R-:W-:Y:S01]  /*5250*/  FMUL.FTZ R70, R32, -1.4426950216293334961 ;  /* 0xbfb8aa3b20467820 */ /* 0x000fe20000410000 */
[----:B0-----:R-:W-:-:S05]  /*5260*/  FADD.FTZ R2, R2, 1 ;  /* 0x3f80000002027421 */ /* 0x001fca0000010000 */
[----:B------:R-:W-:Y:S01]  /*5270*/  MUFU.EX2 R120, R120 ;  /* 0x0000007800787308 */ /* 0x000fe20000000800 */
[----:B------:R-:W-:-:S07]  /*5280*/  FMUL.FTZ R72, R33, -1.4426950216293334961 ;  /* 0xbfb8aa3b21487820 */ /* 0x000fce0000410000 */
[----:B------:R-:W0:Y:S01]  /*5290*/  MUFU.EX2 R3, R3 ;  /* 0x0000000300037308 */ /* 0x000e220000000800 */
[----:B-1----:R-:W-:-:S07]  /*52a0*/  FADD.FTZ R49, R49, 1 ;  /* 0x3f80000031317421 */ /* 0x002fce0000010000 */
[----:B------:R-:W-:Y:S01]  /*52b0*/  MUFU.EX2 R70, R70 ;  /* 0x0000004600467308 */ /* 0x000fe20000000800 */
[----:B------:R-:W-:-:S07]  /*52c0*/  FMUL.FTZ R122, R35, -1.4426950216293334961 ;  /* 0xbfb8aa3b237a7820 */ /* 0x000fce0000410000 */
[----:B------:R-:W-:Y:S08]  /*52d0*/  MUFU.EX2 R72, R72 ;  /* 0x0000004800487308 */ /* 0x000ff00000000800 */
[----:B------:R-:W-:Y:S01]  /*52e0*/  MUFU.RCP R49, R49 ;  /* 0x0000003100317308 */ /* 0x000fe20000001000 */
[----:B0-----:R-:W-:Y:S01]  /*52f0*/  FADD.FTZ R3, R3, 1 ;  /* 0x3f80000003037421 */ /* 0x001fe20000010000 */
[----:B------:R-:W-:-:S02]  /*5300*/  SHF.L.U32 R55, R55, 0x10, RZ ;  /* 0x0000001037377819 */ /* 0x000fc400000006ff */
[----:B------:R-:W-:-:S04]  /*5310*/  SHF.L.U32 R57, R57, 0x10, RZ ;  /* 0x0000001039397819 */ /* 0x000fc800000006ff */
[----:B------:R-:W0:Y:S01]  /*5320*/  MUFU.EX2 R122, R122 ;  /* 0x0000007a007a7308 */ /* 0x000e220000000800 */
[----:B------:R-:W-:Y:S01]  /*5330*/  SHF.L.U32 R50, R50, 0x10, RZ ;  /* 0x0000001032327819 */ /* 0x000fe200000006ff */
[----:B------:R-:W-:Y:S01]  /*5340*/  FMUL.FTZ R127, R40, -1.4426950216293334961 ;  /* 0xbfb8aa3b287f7820 */ /* 0x000fe20000410000 */
[----:B------:R-:W-:Y:S01]  /*5350*/  SHF.L.U32 R63, R63, 0x10, RZ ;  /* 0x000000103f3f7819 */ /* 0x000fe200000006ff */
[----:B------:R-:W-:Y:S01]  /*5360*/  FMUL.FTZ R124, R36, -1.4426950216293334961 ;  /* 0xbfb8aa3b247c7820 */ /* 0x000fe20000410000 */
[----:B------:R-:W-:Y:S01]  /*5370*/  FMUL.FTZ R125, R38, -1.4426950216293334961 ;  /* 0xbfb8aa3b267d7820 */ /* 0x000fe20000410000 */
[----:B------:R-:W-:Y:S02]  /*5380*/  SHF.L.U32 R65, R65, 0x10, RZ ;  /* 0x0000001041417819 */ /* 0x000fe400000006ff */
[----:B------:R-:W-:Y:S01]  /*5390*/  MUFU.EX2 R127, R127 ;  /* 0x0000007f007f7308 */ /* 0x000fe20000000800 */
[----:B------:R-:W-:Y:S01]  /*53a0*/  SHF.L.U32 R67, R67, 0x10, RZ ;  /* 0x0000001043437819 */ /* 0x000fe200000006ff */
[----:B------:R-:W-:-:S06]  /*53b0*/  FMUL.FTZ R128, R43, -1.4426950216293334961 ;  /* 0xbfb8aa3b2b807820 */ /* 0x000fcc0000410000 */
[----:B------:R-:W-:Y:S01]  /*53c0*/  MUFU.EX2 R124, R124 ;  /* 0x0000007c007c7308 */ /* 0x000fe20000000800 */
[----:B0-----:R-:W-:-:S07]  /*53d0*/  FADD.FTZ R122, R122, 1 ;  /* 0x3f8000007a7a7421 */ /* 0x001fce0000010000 */
[----:B------:R-:W-:Y:S01]  /*53e0*/  MUFU.EX2 R125, R125 ;  /* 0x0000007d007d7308 */ /* 0x000fe20000000800 */
[----:B------:R-:W-:Y:S04]  /*53f0*/  STS.U16 [R118], R59 ;  /* 0x0000003b76007388 */ /* 0x000fe80000000400 */
        /* <DEDUP_REMOVED lines=16> */
[----:B------:R-:W3:Y:S04]  /*5500*/  LDS.U16 R46, [R102+0x2] ;  /* 0x00000200662e7984 */ /* 0x000ee80000000400 */
[----:B------:R-:W4:Y:S04]  /*5510*/  LDS.U16 R48, [R102+0x4] ;  /* 0x0000040066307984 */ /* 0x000f280000000400 */
[----:B------:R-:W5:Y:S04]  /*5520*/  LDS.U16 R45, [R102] ;  /* 0x00000000662d7984 */ /* 0x000f680000000400 */
[----:B------:R-:W5:Y:S04]  /*5530*/  LDS.U16 R58, [R102+0x6] ;  /* 0x00000600663a7984 */ /* 0x000f680000000400 */
[----:B------:R-:W5:Y:S01]  /*5540*/  LDS.U16 R60, [R102+0x8] ;  /* 0x00000800663c7984 */ /* 0x000f620000000400 */
[----:B0-----:R-:W-:-:S03]  /*5550*/  FADD.FTZ R51, R66, 1 ;  /* 0x3f80000042337421 */ /* 0x001fc60000010000 */
[----:B------:R-:W0:Y:S01]  /*5560*/  LDS.U16 R62, [R102+0xa] ;  /* 0x00000a00663e7984 */ /* 0x000e220000000400 */
[----:B-1----:R-:W-:Y:S01]  /*5570*/  FADD.FTZ R53, R68, 1 ;  /* 0x3f80000044357421 */ /* 0x002fe20000010000 */
[----:B------:R1:W-:Y:S02]  /*5580*/  MUFU.RCP R52, R2 ;  /* 0x0000000200347308 */ /* 0x0003e40000001000 */
[----:B-1----:R-:W1:Y:S06]  /*5590*/  LDS.U16 R2, [R102+0xc] ;  /* 0x00000c0066027984 */ /* 0x002e6c0000000400 */
[----:B------:R-:W5:Y:S01]  /*55a0*/  MUFU.RCP R51, R51 ;  /* 0x0000003300337308 */ /* 0x000f620000001000 */
[----:B--2---:R-:W-:-:S02]  /*55b0*/  FADD.FTZ R61, R120, 1 ;  /* 0x3f800000783d7421 */ /* 0x004fc40000010000 */
[----:B------:R-:W2:Y:S05]  /*55c0*/  LDS.U16 R120, [R102+0x10] ;  /* 0x0000100066787984 */ /* 0x000eaa0000000400 */
[----:B------:R-:W0:Y:S01]  /*55d0*/  MUFU.RCP R53, R53 ;  /* 0x0000003500357308 */ /* 0x000e220000001000 */
[----:B---3--:R-:W-:Y:S01]  /*55e0*/  SHF.L.U32 R46, R46, 0x10, RZ ;  /* 0x000000102e2e7819 */ /* 0x008fe200000006ff */
[----:B------:R-:W-:Y:S01]  /*55f0*/  FADD.FTZ R59, R70, 1 ;  /* 0x3f800000463b7421 */ /* 0x000fe20000010000 */
[----:B----4-:R-:W-:Y:S01]  /*5600*/  SHF.L.U32 R48, R48, 0x10, RZ ;  /* 0x0000001030307819 */ /* 0x010fe200000006ff */
[----:B------:R-:W-:Y:S02]  /*5610*/  FADD.FTZ R56, R72, 1 ;  /* 0x3f80000048387421 */ /* 0x000fe40000010000 */
[----:B------:R-:W-:-:S02]  /*5620*/  FMUL.FTZ R66, R55, R46 ;  /* 0x0000002e37427220 */ /* 0x000fc40000410000 */
[----:B------:R3:W4:Y:S01]  /*5630*/  MUFU.RCP R54, R3 ;  /* 0x0000000300367308 */ /* 0x0007220000001000 */
[----:B-----5:R-:W-:Y:S01]  /*5640*/  SHF.L.U32 R45, R45, 0x10, RZ ;  /* 0x000000102d2d7819 */ /* 0x020fe200000006ff */
[----:B------:R-:W-:Y:S01]  /*5650*/  FADD.FTZ R69, -R51, 1 ;  /* 0x3f80000033457421 */ /* 0x000fe20000010100 */
[----:B------:R-:W-:Y:S01]  /*5660*/  FMUL.FTZ R68, R57, R48 ;  /* 0x0000003039447220 */ /* 0x000fe20000410000 */
[----:B------:R-:W-:Y:S01]  /*5670*/  FMUL.FTZ R66, R51, R66 ;  /* 0x0000004233427220 */ /* 0x000fe20000410000 */
[----:B------:R-:W-:Y:S01]  /*5680*/  SHF.L.U32 R58, R58, 0x10, RZ ;  /* 0x000000103a3a7819 */ /* 0x000fe200000006ff */
[----:B0-----:R-:W-:Y:S02]  /*5690*/  FADD.FTZ R71, -R53, 1 ;  /* 0x3f80000035477421 */ /* 0x001fe40000010100 */
[----:B------:R-:W0:Y:S01]  /*56a0*/  MUFU.RCP R59, R59 ;  /* 0x0000003b003b7308 */ /* 0x000e220000001000 */
[----:B---3--:R-:W-:Y:S01]  /*56b0*/  FADD.FTZ R3, -R49, 1 ;  /* 0x3f80000031037421 */ /* 0x008fe20000010100 */
[----:B------:R-:W-:Y:S01]  /*56c0*/  FFMA.FTZ R69, R24, R69, 1 ;  /* 0x3f80000018457423 */ /* 0x000fe20000010045 */
[----:B------:R-:W-:Y:S01]  /*56d0*/  FMUL.FTZ R64, R50, R45 ;  /* 0x0000002d32407220 */ /* 0x000fe20000410000 */
[----:B------:R-:W-:Y:S01]  /*56e0*/  FFMA.FTZ R71, R26, R71, 1 ;  /* 0x3f8000001a477423 */ /* 0x000fe20000010047 */
[----:B------:R-:W-:Y:S01]  /*56f0*/  FMUL.FTZ R68, R53, R68 ;  /* 0x0000004435447220 */ /* 0x000fe20000410000 */
[----:B------:R-:W-:Y:S01]  /*5700*/  FFMA.FTZ R3, R28, R3, 1 ;  /* 0x3f8000001c037423 */ /* 0x000fe20000010003 */
[----:B------:R-:W-:Y:S01]  /*5710*/  FMUL.FTZ R64, R49, R64 ;  /* 0x0000004031407220 */ /* 0x000fe20000410000 */
[----:B------:R-:W3:Y:S01]  /*5720*/  MUFU.RCP R56, R56 ;  /* 0x0000003800387308 */ /* 0x000ee20000001000 */
[----:B------:R-:W-:Y:S01]  /*5730*/  FMUL.FTZ R133, R66, R69 ;  /* 0x0000004542857220 */ /* 0x000fe20000410000 */
[----:B------:R-:W-:Y:S01]  /*5740*/  FMUL.FTZ R134, R68, R71 ;  /* 0x0000004744867220 */ /* 0x000fe20000410000 */
[----:B------:R-:W-:Y:S01]  /*5750*/  FADD.FTZ R66, -R52, 1 ;  /* 0x3f80000034427421 */ /* 0x000fe20000010100 */
[----:B------:R-:W-:Y:S01]  /*5760*/  FMUL.FTZ R71, R63, R58 ;  /* 0x0000003a3f477220 */ /* 0x000fe20000410000 */
[----:B------:R-:W-:Y:S01]  /*5770*/  SHF.L.U32 R60, R60, 0x10, RZ ;  /* 0x000000103c3c7819 */ /* 0x000fe200000006ff */
[----:B------:R-:W-:Y:S01]  /*5780*/  FMUL.FTZ R132, R64, R3 ;  /* 0x0000000340847220 */ /* 0x000fe20000410000 */
[----:B------:R-:W-:Y:S01]  /*5790*/  FFMA.FTZ R66, R29, R66, 1 ;  /* 0x3f8000001d427423 */ /* 0x000fe20000010042 */
[----:B------:R-:W5:Y:S01]  /*57a0*/  LDS.U16 R3, [R102+0xe] ;  /* 0x00000e0066037984 */ /* 0x000f620000000400 */
[----:B------:R-:W-:Y:S01]  /*57b0*/  FMUL.FTZ R71, R52, R71 ;  /* 0x0000004734477220 */ /* 0x000fe20000410000 */
[----:B------:R-:W-:Y:S01]  /*57c0*/  SHF.L.U32 R62, R62, 0x10, RZ ;  /* 0x000000103e3e7819 */ /* 0x000fe200000006ff */
[C---:B----4-:R-:W-:Y:S01]  /*57d0*/  FADD.FTZ R68, -R54.reuse, 1 ;  /* 0x3f80000036447421 */ /* 0x050fe20000010100 */
[----:B------:R-:W-:Y:S01]  /*57e0*/  FMUL.FTZ R121, R65, R60 ;  /* 0x0000003c41797220 */ /* 0x000fe20000410000 */
[----:B------:R4:W2:Y:S01]  /*57f0*/  MUFU.RCP R64, R122 ;  /* 0x0000007a00407308 */ /* 0x0008a20000001000 */
[----:B------:R-:W-:Y:S01]  /*5800*/  FMUL.FTZ R137, R71, R66 ;  /* 0x0000004247897220 */ /* 0x000fe20000410000 */
[----:B------:R-:W-:Y:S01]  /*5810*/  SHF.L.U32 R66, R47, 0x10, RZ ;  /* 0x000000102f427819 */ /* 0x000fe200000006ff */
[----:B0-----:R-:W-:Y:S01]  /*5820*/  FADD.FTZ R123, -R59, 1 ;  /* 0x3f8000003b7b7421 */ /* 0x001fe20000010100 */
[----:B------:R-:W-:Y:S01]  /*5830*/  FFMA.FTZ R68, R31, R68, 1 ;  /* 0x3f8000001f447423 */ /* 0x000fe20000010044 */
[----:B------:R-:W-:Y:S01]  /*5840*/  FMUL.FTZ R70, R67, R62 ;  /* 0x0000003e43467220 */ /* 0x000fe20000410000 */
[----:B------:R-:W-:Y:S01]  /*5850*/  FMUL.FTZ R121, R54, R121 ;  /* 0x0000007936797220 */ /* 0x000fe20000410000 */
[----:B-1----:R-:W-:Y:S01]  /*5860*/  SHF.L.U32 R47, R2, 0x10, RZ ;  /* 0x00000010022f7819 */ /* 0x002fe200000006ff */
[----:B------:R0:W1:Y:S01]  /*5870*/  MUFU.EX2 R130, R128 ;  /* 0x0000008000827308 */ /* 0x0000620000000800 */
[----:B------:R-:W-:Y:S01]  /*5880*/  FFMA.FTZ R123, R32, R123, 1 ;  /* 0x3f800000207b7423 */ /* 0x000fe2000001007b */
[----:B------:R-:W-:Y:S01]  /*5890*/  FMUL.FTZ R70, R59, R70 ;  /* 0x000000463b467220 */ /* 0x000fe20000410000 */
[----:B------:R-:W-:Y:S01]  /*58a0*/  FMUL.FTZ R136, R121, R68 ;  /* 0x0000004479887220 */ /* 0x000fe20000410000 */
[----:B------:R-:W-:Y:S01]  /*58b0*/  FMUL.FTZ R126, R39, -1.4426950216293334961 ;  /* 0xbfb8aa3b277e7820 */ /* 0x000fe20000410000 */
[----:B---3--:R-:W-:Y:S01]  /*58c0*/  FADD.FTZ R68, -R56, 1 ;  /* 0x3f80000038447421 */ /* 0x008fe20000010100 */
[----:B------:R-:W-:Y:S01]  /*58d0*/  FMUL.FTZ R121, R66, R47 ;  /* 0x0000002f42797220 */ /* 0x000fe20000410000 */
[----:B----4-:R-:W3:Y:S01]  /*58e0*/  LDS.U16 R122, [R102+0x16] ;  /* 0x00001600667a7984 */ /* 0x010ee20000000400 */
[----:B0-----:R-:W-:Y:S01]  /*58f0*/  FADD.FTZ R128, R127, 1 ;  /* 0x3f8000007f807421 */ /* 0x001fe20000010000 */
[----:B------:R-:W-:-:S02]  /*5900*/  FMUL.FTZ R139, R70, R123 ;  /* 0x0000007b468b7220 */ /* 0x000fc40000410000 */
[----:B------:R-:W0:Y:S01]  /*5910*/  LDS.U16 R127, [R102+0x14] ;  /* 0x00001400667f7984 */ /* 0x000e220000000400 */
[----:B------:R-:W-:Y:S01]  /*5920*/  FFMA.FTZ R123, R33, R68, 1 ;  /* 0x3f800000217b7423 */ /* 0x000fe20000010044 */
[----:B------:R-:W-:Y:S01]  /*5930*/  FMUL.FTZ R2, R56, R121 ;  /* 0x0000007938027220 */ /* 0x000fe20000410000 */
[----:B------:R-:W-:Y:S01]  /*5940*/  SHF.L.U32 R70, R37, 0x10, RZ ;  /* 0x0000001025467819 */ /* 0x000fe200000006ff */
[----:B------:R-:W-:Y:S01]  /*5950*/  FADD.FTZ R69, R124, 1 ;  /* 0x3f8000007c457421 */ /* 0x000fe20000010000 */
[----:B--2---:R-:W-:Y:S01]  /*5960*/  SHF.L.U32 R37, R120, 0x10, RZ ;  /* 0x0000001078257819 */ /* 0x004fe200000006ff */
[----:B------:R-:W2:Y:S01]  /*5970*/  MUFU.EX2 R126, R126 ;  /* 0x0000007e007e7308 */ /* 0x000ea20000000800 */
[----:B------:R-:W-:Y:S01]  /*5980*/  FADD.FTZ R124, R125, 1 ;  /* 0x3f8000007d7c7421 */ /* 0x000fe20000010000 */
[----:B------:R-:W-:Y:S01]  /*5990*/  FMUL.FTZ R2, R2, R123 ;  /* 0x0000007b02027220 */ /* 0x000fe20000410000 */
[----:B------:R-:W4:Y:S01]  /*59a0*/  LDS.U16 R125, [R102+0x12] ;  /* 0x00001200667d7984 */ /* 0x000f220000000400 */
[----:B------:R-:W-:Y:S01]  /*59b0*/  FADD.FTZ R123, R129, 1 ;  /* 0x3f800000817b7421 */ /* 0x000fe20000010000 */
[----:B------:R-:W-:Y:S01]  /*59c0*/  FADD.FTZ R120, -R64, 1 ;  /* 0x3f80000040787421 */ /* 0x000fe20000010100 */
[----:B------:R-:W-:Y:S01]  /*59d0*/  FMUL.FTZ R129, R70, R37 ;  /* 0x0000002546817220 */ /* 0x000fe20000410000 */
[----:B-1----:R-:W-:Y:S01]  /*59e0*/  FADD.FTZ R135, R130, 1 ;  /* 0x3f80000082877421 */ /* 0x002fe20000010000 */
[----:B------:R1:W-:Y:S01]  /*59f0*/  MUFU.RCP R71, R124 ;  /* 0x0000007c00477308 */ /* 0x0003e20000001000 */
[----:B------:R-:W-:Y:S01]  /*5a00*/  FFMA.FTZ R131, R35, R120, 1 ;  /* 0x3f80000023837423 */ /* 0x000fe20000010078 */
[----:B------:R-:W-:Y:S01]  /*5a10*/  FMUL.FTZ R120, R64, R129 ;  /* 0x0000008140787220 */ /* 0x000fe20000410000 */
[----:B------:R-:W-:Y:S04]  /*5a20*/  LDS.U16 R130, [R102+0x1e] ;  /* 0x00001e0066827984 */ /* 0x000fe80000000400 */
[----:B------:R-:W-:Y:S01]  /*5a30*/  LDS.U16 R129, [R102+0x1c] ;  /* 0x00001c0066817984 */ /* 0x000fe20000000400 */
[----:B------:R5:W-:Y:S03]  /*5a40*/  MUFU.RCP R121, R128 ;  /* 0x0000008000797308 */ /* 0x000be60000001000 */
[----:B-1----:R-:W1:Y:S04]  /*5a50*/  LDS.U16 R124, [R102+0x18] ;  /* 0x00001800667c7984 */ /* 0x002e680000000400 */
[----:B-----5:R-:W5:Y:S01]  /*5a60*/  LDS.U16 R128, [R102+0x1a] ;  /* 0x00001a0066807984 */ /* 0x020f620000000400 */
[----:B------:R-:W3:Y:S01]  /*5a70*/  MUFU.RCP R61, R61 ;  /* 0x0000003d003d7308 */ /* 0x000ee20000001000 */
[----:B--2---:R-:W-:Y:S01]  /*5a80*/  FADD.FTZ R72, R126, 1 ;  /* 0x3f8000007e487421 */ /* 0x004fe20000010000 */
[----:B------:R-:W-:-:S02]  /*5a90*/  SHF.L.U32 R68, R41, 0x10, RZ ;  /* 0x0000001029447819 */ /* 0x000fc400000006ff */
[----:B------:R-:W-:-:S04]  /*5aa0*/  SHF.L.U32 R41, R3, 0x10, RZ ;  /* 0x0000001003297819 */ /* 0x000fc800000006ff */
[----:B------:R-:W2:Y:S01]  /*5ab0*/  MUFU.RCP R72, R72 ;  /* 0x0000004800487308 */ /* 0x000ea20000001000 */
[----:B------:R-:W-:Y:S01]  /*5ac0*/  FMUL.FTZ R126, R68, R41 ;  /* 0x00000029447e7220 */ /* 0x000fe20000410000 */
[----:B------:R-:W-:Y:S01]  /*5ad0*/  FMUL.FTZ R138, R120, R131 ;  /* 0x00000083788a7220 */ /* 0x000fe20000410000 */
[----:B------:R-:W-:-:S05]  /*5ae0*/  FADD.FTZ R131, R140, 1 ;  /* 0x3f8000008c837421 */ /* 0x000fca0000010000 */
[----:B------:R-:W1:Y:S01]  /*5af0*/  MUFU.RCP R69, R69 ;  /* 0x0000004500457308 */ /* 0x000e620000001000 */
[C---:B---3--:R-:W-:Y:S01]  /*5b00*/  FADD.FTZ R3, -R61.reuse, 1 ;  /* 0x3f8000003d037421 */ /* 0x048fe20000010100 */
[----:B------:R-:W-:Y:S01]  /*5b10*/  FMUL.FTZ R126, R61, R126 ;  /* 0x0000007e3d7e7220 */ /* 0x000fe20000410000 */
[----:B------:R-:W-:Y:S02]  /*5b20*/  SHF.L.U32 R120, R27, 0x10, RZ ;  /* 0x000000101b787819 */ /* 0x000fe400000006ff */
[----:B------:R-:W-:Y:S01]  /*5b30*/  FFMA.FTZ R3, R34, R3, 1 ;  /* 0x3f80000022037423 */ /* 0x000fe20000010003 */
[----:B------:R-:W-:Y:S01]  /*5b40*/  SHF.L.U32 R27, R25, 0x10, RZ ;  /* 0x00000010191b7819 */ /* 0x000fe200000006ff */
[----:B------:R-:W-:Y:S01]  /*5b50*/  FADD.FTZ R141, -R121, 1 ;  /* 0x3f800000798d7421 */ /* 0x000fe20000010100 */
[----:B------:R-:W-:Y:S01]  /*5b60*/  SHF.L.U32 R122, R122, 0x10, RZ ;  /* 0x000000107a7a7819 */ /* 0x000fe200000006ff */
[----:B------:R-:W-:Y:S01]  /*5b70*/  FMUL.FTZ R3, R126, R3 ;  /* 0x000000037e037220 */ /* 0x000fe20000410000 */
[----:B0-----:R-:W-:Y:S01]  /*5b80*/  SHF.L.U32 R127, R127, 0x10, RZ ;  /* 0x000000107f7f7819 */ /* 0x001fe200000006ff */
[----:B------:R-:W0:Y:S01]  /*5b90*/  MUFU.RCP R123, R123 ;  /* 0x0000007b007b7308 */ /* 0x000e220000001000 */
[----:B------:R-:W-:Y:S01]  /*5ba0*/  FFMA.FTZ R143, R40, R141, 1 ;  /* 0x3f800000288f7423 */ /* 0x000fe2000001008d */
[----:B--2---:R-:W-:Y:S01]  /*5bb0*/  FADD.FTZ R140, -R72, 1 ;  /* 0x3f800000488c7421 */ /* 0x004fe20000010100 */
[----:B------:R-:W-:Y:S01]  /*5bc0*/  FMUL.FTZ R141, R27, R122 ;  /* 0x0000007a1b8d7220 */ /* 0x000fe20000410000 */
[----:B------:R-:W-:Y:S01]  /*5bd0*/  SHF.L.U32 R30, R30, 0x10, RZ ;  /* 0x000000101e1e7819 */ /* 0x000fe200000006ff */
[----:B------:R-:W-:-:S03]  /*5be0*/  FMUL.FTZ R142, R120, R127 ;  /* 0x0000007f788e7220 */ /* 0x000fc60000410000 */
[----:B------:R2:W3:Y:S01]  /*5bf0*/  MUFU.RCP R126, R135 ;  /* 0x00000087007e7308 */ /* 0x0004e20000001000 */
[----:B----4-:R-:W-:Y:S01]  /*5c00*/  SHF.L.U32 R125, R125, 0x10, RZ ;  /* 0x000000107d7d7819 */ /* 0x010fe200000006ff */
[----:B------:R-:W-:-:S06]  /*5c10*/  FFMA.FTZ R144, R39, R140, 1 ;  /* 0x3f80000027907423 */ /* 0x000fcc000001008c */
[----:B------:R-:W4:Y:S01]  /*5c20*/  MUFU.RCP R131, R131 ;  /* 0x0000008300837308 */ /* 0x000f220000001000 */
[----:B--2---:R-:W-:Y:S01]  /*5c30*/  FADD.FTZ R135, -R71, 1 ;  /* 0x3f80000047877421 */ /* 0x004fe20000010100 */
[----:B------:R-:W-:Y:S01]  /*5c40*/  FMUL.FTZ R141, R72, R141 ;  /* 0x0000008d488d7220 */ /* 0x000fe20000410000 */
[----:B------:R-:W-:Y:S01]  /*5c50*/  SHF.L.U32 R25, R7, 0x10, RZ ;  /* 0x0000001007197819 */ /* 0x000fe200000006ff */
[----:B------:R-:W-:Y:S01]  /*5c60*/  FMUL.FTZ R142, R71, R142 ;  /* 0x0000008e478e7220 */ /* 0x000fe20000410000 */
[----:B------:R-:W-:Y:S01]  /*5c70*/  FFMA.FTZ R135, R38, R135, 1 ;  /* 0x3f80000026877423 */ /* 0x000fe20000010087 */
[----:B-1----:R-:W-:Y:S01]  /*5c80*/  FADD.FTZ R7, -R69, 1 ;  /* 0x3f80000045077421 */ /* 0x002fe20000010100 */
[----:B------:R-:W-:Y:S01]  /*5c90*/  FMUL.FTZ R140, R30, R125 ;  /* 0x0000007d1e8c7220 */ /* 0x000fe20000410000 */
[----:B------:R-:W-:Y:S01]  /*5ca0*/  FMUL.FTZ R141, R141, R144 ;  /* 0x000000908d8d7220 */ /* 0x000fe20000410000 */
[----:B------:R-:W-:Y:S01]  /*5cb0*/  FMUL.FTZ R142, R142, R135 ;  /* 0x000000878e8e7220 */ /* 0x000fe20000410000 */
[----:B------:R-:W-:Y:S01]  /*5cc0*/  F2FP.BF16.F32.PACK_AB R144, R133, R132 ;  /* 0x000000848590723e */ /* 0x000fe200000010ff */
[----:B------:R-:W-:Y:S01]  /*5cd0*/  BAR.SYNC.DEFER_BLOCKING 0x0 ;  /* 0x0000000000007b1d */ /* 0x000fe20000010000 */
[----:B------:R-:W-:Y:S01]  /*5ce0*/  FFMA.FTZ R7, R36, R7, 1 ;  /* 0x3f80000024077423 */ /* 0x000fe20000010007 */
[----:B------:R-:W-:Y:S01]  /*5cf0*/  SHF.L.U32 R124, R124, 0x10, RZ ;  /* 0x000000107c7c7819 */ /* 0x000fe200000006ff */
[----:B------:R-:W-:Y:S01]  /*5d00*/  FMUL.FTZ R140, R69, R140 ;  /* 0x0000008c458c7220 */ /* 0x000fe20000410000 */
[----:B------:R-:W-:-:S02]  /*5d10*/  SHF.L.U32 R133, R6, 0x10, RZ ;  /* 0x0000001006857819 */ /* 0x000fc400000006ff */
[----:B------:R-:W-:Y:S02]  /*5d20*/  SHF.L.U32 R132, R5, 0x10, RZ ;  /* 0x0000001005847819 */ /* 0x000fe400000006ff */
[----:B------:R-:W-:Y:S02]  /*5d30*/  SHF.L.U32 R135, R4, 0x10, RZ ;  /* 0x0000001004877819 */ /* 0x000fe400000006ff */
[----:B-----5:R-:W-:Y:S02]  /*5d40*/  SHF.L.U32 R128, R128, 0x10, RZ ;  /* 0x0000001080807819 */ /* 0x020fe400000006ff */
[----:B------:R-:W-:Y:S02]  /*5d50*/  SHF.L.U32 R129, R129, 0x10, RZ ;  /* 0x0000001081817819 */ /* 0x000fe400000006ff */
[----:B------:R-:W-:Y:S01]  /*5d60*/  SHF.L.U32 R130, R130, 0x10, RZ ;  /* 0x0000001082827819 */ /* 0x000fe200000006ff */
[----:B------:R-:W-:Y:S01]  /*5d70*/  FMUL.FTZ R7, R140, R7 ;  /* 0x000000078c077220 */ /* 0x000fe20000410000 */
[----:B------:R-:W-:Y:S01]  /*5d80*/  FMUL.FTZ R146, R25, R124 ;  /* 0x0000007c19927220 */ /* 0x000fe20000410000 */
[----:B0-----:R-:W-:Y:S01]  /*5d90*/  FADD.FTZ R5, -R123, 1 ;  /* 0x3f8000007b057421 */ /* 0x001fe20000010100 */
[----:B---3--:R-:W-:Y:S01]  /*5da0*/  FADD.FTZ R6, -R126, 1 ;  /* 0x3f8000007e067421 */ /* 0x008fe20000010100 */
[----:B----4-:R-:W-:Y:S01]  /*5db0*/  FADD.FTZ R147, -R131, 1 ;  /* 0x3f80000083937421 */ /* 0x010fe20000010100 */
        /* <DEDUP_REMOVED lines=14> */
[----:B------:R-:W-:-:S02]  /*5ea0*/  F2FP.BF16.F32.PACK_AB R134, R137, R134 ;  /* 0x000000868986723e */ /* 0x000fc400000010ff */
[----:B------:R-:W-:Y:S02]  /*5eb0*/  PRMT R5, R144, 0x7632, R5 ;  /* 0x0000763290057816 */ /* 0x000fe40000000005 */
[----:B------:R-:W-:Y:S02]  /*5ec0*/  F2FP.BF16.F32.PACK_AB R136, R139, R136 ;  /* 0x000000888b88723e */ /* 0x000fe400000010ff */
        /* <DEDUP_REMOVED lines=9> */
[----:B------:R1:W-:Y:S01]  /*5f60*/  STS.U16 [R102+0x4], R134 ;  /* 0x0000048666007388 */ /* 0x0003e20000000400 */
[----:B------:R-:W-:Y:S02]  /*5f70*/  PRMT R3, R2, 0x7632, R3 ;  /* 0x0000763202037816 */ /* 0x000fe40000000003 */
        /* <DEDUP_REMOVED lines=62> */
.L_x_13946:
[----:B------:R-:W-:Y:S05]  /*6360*/  BSYNC B0 ;  /* 0x0000000000007941 */ /* 0x000fea0003800000 */
.L_x_13945:
        /* <DEDUP_REMOVED lines=68> */
[----:B------:R-:W-:-:S02]  /*67b0*/  ISETP.GE.AND P1, PT, R18, R169, PT ;  /* 0x000000a91200720c */ /* 0x000fc40003f26270 */
[----:B------:R-:W-:Y:S01]  /*67c0*/  ISETP.NE.AND.EX P0, PT, RZ, UR25, PT, P0 ;  /* 0x00000019ff007c0c */ /* 0x000fe2000bf05300 */
[----:B------:R-:W-:Y:S04]  /*67d0*/  @!P4 STG.E.U16 desc[UR20][R4.64+-0x100], R161 ;  /* 0xffff00a10400c986 */ /* 0x000fe8000c101514 */
[----:B------:R-:W-:Y:S04]  /*67e0*/  @!P5 STG.E.U16 desc[UR20][R4.64+-0xc0], R163 ;  /* 0xffff40a30400d986 */ /* 0x000fe8000c101514 */
[----:B------:R-:W-:Y:S04]  /*67f0*/  @!P2 STG.E.U16 desc[UR20][R4.64+-0x3c0], R139 ;  /* 0xfffc408b0400a986 */ /* 0x000fe8000c101514 */
[----:B------:R-:W-:Y:S04]  /*6800*/  @!P1 STG.E.U16 desc[UR20][R4.64+-0x80], R165 ;  /* 0xffff80a504009986 */ /* 0x000fe8000c101514 */
[----:B------:R0:W-:Y:S02]  /*6810*/  @!P3 STG.E.U16 desc[UR20][R4.64+-0x40], R167 ;  /* 0xffffc0a70400b986 */ /* 0x0001e4000c101514 */
        /* <DEDUP_REMOVED lines=38> */
[----:B------:R-:W-:Y:S01]  /*6a80*/  STS.U16 [R102], R45 ;  /* 0x0000002d66007388 */ /* 0x000fe20000000400 */
[----:B------:R-:W-:Y:S01]  /*6a90*/  PRMT R32, R29, 0x7632, R32 ;  /* 0x000076321d207816 */ /* 0x000fe20000000020 */
[----:B------:R-:W-:Y:S01]  /*6aa0*/  BSSY B0, `(.L_x_13948) ;  /* 0x0000039000007945 */ /* 0x000fe20003800000 */
[----:B0-----:R-:W-:Y:S01]  /*6ab0*/  PRMT R51, R33, 0x7632, R51 ;  /* 0x0000763221337816 */ /* 0x001fe20000000033 */
[----:B------:R-:W-:Y:S01]  /*6ac0*/  STS.U16 [R102+0x4], R29 ;  /* 0x0000041d66007388 */ /* 0x000fe20000000400 */
[----:B------:R-:W-:-:S02]  /*6ad0*/  PRMT R41, R31, 0x7632, R41 ;  /* 0x000076321f297816 */ /* 0x000fc40000000029 */
[----:B------:R-:W-:Y:S01]  /*6ae0*/  PRMT R34, R35, 0x7632, R34 ;  /* 0x0000763223227816 */ /* 0x000fe20000000022 */
[----:B------:R0:W-:Y:S01]  /*6af0*/  STS.U16 [R102+0x6], R32 ;  /* 0x0000062066007388 */ /* 0x0001e20000000400 */
[----:B------:R-:W-:Y:S02]  /*6b00*/  PRMT R36, R38, 0x7632, R36 ;  /* 0x0000763226247816 */ /* 0x000fe40000000024 */
[C---:B------:R-:W-:Y:S01]  /*6b10*/  PRMT R40, R37.reuse, 0x7610, R40 ;  /* 0x0000761025287816 */ /* 0x040fe20000000028 */
[----:B------:R-:W-:Y:S01]  /*6b20*/  STS.U16 [R102+0x8], R31 ;  /* 0x0000081f66007388 */ /* 0x000fe20000000400 */
[----:B------:R-:W-:Y:S02]  /*6b30*/  PRMT R42, R37, 0x7632, R42 ;  /* 0x00007632252a7816 */ /* 0x000fe4000000002a */
[C---:B-1----:R-:W-:Y:S01]  /*6b40*/  PRMT R33, R43.reuse, 0x7610, R33 ;  /* 0x000076102b217816 */ /* 0x042fe20000000021 */
[----:B------:R-:W-:Y:S01]  /*6b50*/  STS.U16 [R102+0xa], R41 ;  /* 0x00000a2966007388 */ /* 0x000fe20000000400 */
[----:B------:R-:W-:-:S02]  /*6b60*/  PRMT R44, R43, 0x7632, R44 ;  /* 0x000076322b2c7816 */ /* 0x000fc4000000002c */
        /* <DEDUP_REMOVED lines=44> */
.L_x_13949:
[----:B------:R-:W-:Y:S05]  /*6e30*/  BSYNC B0 ;  /* 0x0000000000007941 */ /* 0x000fea0003800000 */
.L_x_13948:
        /* <DEDUP_REMOVED lines=43> */
.L_x_13947:
        /* <DEDUP_REMOVED lines=31> */
[----:B0-----:R-:W-:Y:S01]  /*72e0*/  MOV R33, RZ ;  /* 0x000000ff00217202 */ /* 0x001fe20000000f00 */
        /* <DEDUP_REMOVED lines=68> */
[----:B------:R-:W-:Y:S01]  /*7730*/  FADD.FTZ R3, R25, R25 ;  /* 0x0000001919037221 */ /* 0x000fe20000010000 */
[----:B------:R-:W-:Y:S01]  /*7740*/  ULDC UR54, c[0x0][0x21c] ;  /* 0x0000870000367ab9 */ /* 0x000fe20000000800 */
[----:B------:R-:W-:Y:S01]  /*7750*/  ULDC UR55, c[0x0][0x218] ;  /* 0x0000860000377ab9 */ /* 0x000fe20000000800 */
[----:B------:R-:W-:Y:S01]  /*7760*/  ISETP.GE.AND P0, PT, R0, UR19, PT ;  /* 0x0000001300007c0c */ /* 0x000fe2000bf06270 */
[----:B------:R-:W-:Y:S01]  /*7770*/  FADD.FTZ R0, R27, R27 ;  /* 0x0000001b1b007221 */ /* 0x000fe20000010000 */
[----:B------:R-:W-:Y:S01]  /*7780*/  UIADD3 UR44, UR25, UR44, URZ ;  /* 0x0000002c192c7290 */ /* 0x000fe2000fffe03f */
[----:B------:R-:W-:Y:S01]  /*7790*/  ULDC.64 UR26, c[0x0][0x360] ;  /* 0x0000d800001a7ab9 */ /* 0x000fe20000000a00 */
[----:B------:R-:W-:Y:S01]  /*77a0*/  ULDC.64 UR28, c[0x0][0x348] ;  /* 0x0000d200001c7ab9 */ /* 0x000fe20000000a00 */
[----:B------:R-:W-:Y:S01]  /*77b0*/  ULDC.64 UR30, c[0x0][0x350] ;  /* 0x0000d400001e7ab9 */ /* 0x000fe20000000a00 */
[----:B------:R-:W-:Y:S01]  /*77c0*/  ULDC.64 UR32, c[0x0][0x3c8] ;  /* 0x0000f20000207ab9 */ /* 0x000fe20000000a00 */
[----:B------:R-:W-:Y:S01]  /*77d0*/  ULDC.64 UR34, c[0x0][0x380] ;  /* 0x0000e00000227ab9 */ /* 0x000fe20000000a00 */
[----:B------:R-:W-:-:S06]  /*77e0*/  ULDC.64 UR36, c[0x0][0x368] ;  /* 0x0000da0000247ab9 */ /* 0x000fcc0000000a00 */
.L_x_14029:
[----:B0-----:R-:W0:Y:S01]  /*77f0*/  S2R R247, SR_TID.X ;  /* 0x0000000000f77919 */ /* 0x001e220000002100 */
[----:B------:R-:W-:Y:S01]  /*7800*/  USHF.R.S32.HI UR18, URZ, 0x1f, UR7 ;  /* 0x0000001f3f127899 */ /* 0x000fe20008011407 */
[----:B------:R-:W-:Y:S01]  /*7810*/  ULDC.64 UR38, c[0x0][0x238] ;  /* 0x00008e0000267ab9 */ /* 0x000fe20000000a00 */
[----:B-1----:R-:W1:Y:S02]  /*7820*/  S2R R251, SR_TID.X ;  /* 0x0000000000fb7919 */ /* 0x002e640000002100 */
[----:B------:R-:W-:Y:S01]  /*7830*/  UIMAD UR17, UR18, UR38, URZ ;  /* 0x00000026121172a4 */ /* 0x000fe2000f8e023f */
[----:B------:R-:W-:Y:S01]  /*7840*/  UMOV UR40, UR24 ;  /* 0x0000001800287c82 */ /* 0x000fe20008000000 */
[----:B------:R-:W-:Y:S02]  /*7850*/  UMOV UR41, UR44 ;  /* 0x0000002c00297c82 */ /* 0x000fe40008000000 */
[----:B------:R-:W-:Y:S01]  /*7860*/  UIMAD UR17, UR7, UR39, UR17 ;  /* 0x00000027071172a4 */ /* 0x000fe2000f8e0211 */
[----:B--2---:R-:W2:Y:S01]  /*7870*/  LDL R187, [R1+0x8] ;  /* 0x0000080001bb7983 */ /* 0x004ea20000100800 */
[----:B------:R-:W-:-:S03]  /*7880*/  UIMAD.WIDE.U32 UR40, UR7, UR38, UR40 ;  /* 0x00000026072872a5 */ /* 0x000fc6000f8e0028 */
[----:B------:R-:W-:Y:S01]  /*7890*/  ULDC.64 UR38, c[0x0][0x2d0] ;  /* 0x0000b40000267ab9 */ /* 0x000fe20000000a00 */
[----:B------:R-:W-:Y:S01]  /*78a0*/  UIADD3 UR17, UR41, UR17, URZ ;  /* 0x0000001129117290 */ /* 0x000fe2000fffe03f */
[----:B---3--:R-:W3:Y:S01]  /*78b0*/  LDL R183, [R1+0x4] ;  /* 0x0000040001b77983 */ /* 0x008ee20000100800 */
[----:B------:R-:W-:-:S03]  /*78c0*/  ULEA UR38, UP0, UR40, UR38, 0x3 ;  /* 0x0000002628267291 */ /* 0x000fc6000f80183f */
[----:B----4-:R-:W4:Y:S01]  /*78d0*/  LDL R186, [R1] ;  /* 0x0000000001ba7983 */ /* 0x010f220000100800 */
[----:B------:R-:W-:Y:S02]  /*78e0*/  ULEA.HI.X UR39, UR40, UR39, UR17, 0x3, UP0 ;  /* 0x0000002728277291 */ /* 0x000fe400080f1c11 */
[----:B------:R-:W-:-:S04]  /*78f0*/  MOV R20, UR38 ;  /* 0x0000002600147c02 */ /* 0x000fc80008000f00 */
[----:B------:R-:W-:Y:S01]  /*7900*/  MOV R21, UR39 ;  /* 0x0000002700157c02 */ /* 0x000fe20008000f00 */
[----:B------:R-:W-:Y:S01]  /*7910*/  ULDC.64 UR38, c[0x0][0x250] ;  /* 0x0000940000267ab9 */ /* 0x000fe20000000a00 */
[----:B0-----:R-:W-:-:S04]  /*7920*/  LOP3.LUT R17, R247, 0x7ffffe0, RZ, 0xc0, !PT ;  /* 0x07ffffe0f7117812 */ /* 0x001fc800078ec0ff */
[----:B------:R-:W5:Y:S01]  /*7930*/  LDG.E.64 R20, desc[UR20][R20.64] ;  /* 0x0000001414147981 */ /* 0x000f62000c1e1b00 */
[----:B-1----:R-:W-:Y:S02]  /*7940*/  LOP3.LUT R251, R251, 0x1f, RZ, 0xc0, !PT ;  /* 0x0000001ffbfb7812 */ /* 0x002fe400078ec0ff */
[----:B------:R-:W-:-:S04]  /*7950*/  SHF.L.U32 R17, R17, 0x5, RZ ;  /* 0x0000000511117819 */ /* 0x000fc800000006ff */
        /* <DEDUP_REMOVED lines=21> */
[----:B------:R-:W3:Y:S01]  /*7ab0*/  @!P1 LDG.E.U16 R66, desc[UR20][R18.64+0x40] ;  /* 0x0000401412429981 */ /* 0x000ee2000c1e1500 */
        /* <DEDUP_REMOVED lines=9> */
[C---:B------:R-:W-:Y:S02]  /*7b50*/  LOP3.LUT R127, R22.reuse, 0x160, RZ, 0xfc, !PT ;  /* 0x00000160167f7812 */ /* 0x040fe400078efcff */
[C---:B------:R-:W-:Y:S01]  /*7b60*/  LOP3.LUT R126, R22.reuse, 0x180, RZ, 0xfc, !PT ;  /* 0x00000180167e7812 */ /* 0x040fe200078efcff */
        /* <DEDUP_REMOVED lines=15> */
[----:B------:R-:W4:Y:S01]  /*7c60*/  @!P1 LDG.E.U16 R166, desc[UR20][R18.64+0x2c0] ;  /* 0x0002c01412a69981 */ /* 0x000f22000c1e1500 */
[C---:B------:R-:W-:Y:S02]  /*7c70*/  LOP3.LUT R122, R22.reuse, 0x200, RZ, 0xfc, !PT ;  /* 0x00000200167a7812 */ /* 0x040fe400078efcff */
[----:B------:R-:W-:Y:S01]  /*7c80*/  PRMT R152, RZ, 0x7610, R152 ;  /* 0x00007610ff987816 */ /* 0x000fe20000000098 */
[----:B------:R-:W4:Y:S01]  /*7c90*/  @!P2 LDG.E.U16 R149, desc[UR20][R18.64+0x300] ;  /* 0x000300141295a981 */ /* 0x000f22000c1e1500 */
[----:B------:R-:W-:-:S02]  /*7ca0*/  LOP3.LUT R121, R22, 0x220, RZ, 0xfc, !PT ;  /* 0x0000022016797812 */ /* 0x000fc400078efcff */
[C---:B------:R-:W-:Y:S01]  /*7cb0*/  LOP3.LUT R125, R22.reuse, 0x1a0, RZ, 0xfc, !PT ;  /* 0x000001a0167d7812 */ /* 0x040fe200078efcff */
[----:B------:R-:W4:Y:S01]  /*7cc0*/  @!P3 LDG.E.U16 R143, desc[UR20][R18.64+0x200] ;  /* 0x00020014128fb981 */ /* 0x000f22000c1e1500 */
[C---:B------:R-:W-:Y:S02]  /*7cd0*/  LOP3.LUT R123, R22.reuse, 0x1e0, RZ, 0xfc, !PT ;  /* 0x000001e0167b7812 */ /* 0x040fe400078efcff */
[----:B------:R-:W-:Y:S01]  /*7ce0*/  LOP3.LUT R128, R22, 0x140, RZ, 0xfc, !PT ;  /* 0x0000014016807812 */ /* 0x000fe200078efcff */
[----:B------:R-:W4:Y:S01]  /*7cf0*/  @!P4 LDG.E.U16 R156, desc[UR20][R18.64+0x240] ;  /* 0x00024014129cc981 */ /* 0x000f22000c1e1500 */
[----:B------:R-:W-:Y:S02]  /*7d00*/  ISETP.GE.AND P1, PT, R122, UR19, PT ;  /* 0x000000137a007c0c */ /* 0x000fe4000bf26270 */
[----:B------:R-:W-:Y:S01]  /*7d10*/  ISETP.GE.AND P2, PT, R121, UR19, PT ;  /* 0x0000001379007c0c */ /* 0x000fe2000bf46270 */
[----:B------:R-:W4:Y:S01]  /*7d20*/  @!P5 LDG.E.U16 R152, desc[UR20][R18.64+0x140] ;  /* 0x000140141298d981 */ /* 0x000f22000c1e1500 */
[----:B------:R-:W-:-:S02]  /*7d30*/  ISETP.GE.AND P3, PT, R125, UR19, PT ;  /* 0x000000137d007c0c */ /* 0x000fc4000bf66270 */
[----:B------:R-:W-:Y:S02]  /*7d40*/  ISETP.GE.AND P4, PT, R123, UR19, PT ;  /* 0x000000137b007c0c */ /* 0x000fe4000bf86270 */
[----:B------:R-:W-:Y:S02]  /*7d50*/  ISETP.GE.AND P5, PT, R128, UR19, PT ;  /* 0x0000001380007c0c */ /* 0x000fe4000bfa6270 */
[----:B------:R-:W-:Y:S02]  /*7d60*/  PRMT R172, RZ, 0x7610, R172 ;  /* 0x00007610ffac7816 */ /* 0x000fe400000000ac */
[----:B------:R-:W-:Y:S02]  /*7d70*/  PRMT R69, RZ, 0x7610, R69 ;  /* 0x00007610ff457816 */ /* 0x000fe40000000045 */
[----:B------:R-:W-:Y:S02]  /*7d80*/  PRMT R163, RZ, 0x7610, R163 ;  /* 0x00007610ffa37816 */ /* 0x000fe400000000a3 */
[----:B------:R-:W-:Y:S01]  /*7d90*/  PRMT R168, RZ, 0x7610, R168 ;  /* 0x00007610ffa87816 */ /* 0x000fe200000000a8 */
[----:B------:R-:W4:Y:S01]  /*7da0*/  @!P1 LDG.E.U16 R172, desc[UR20][R18.64+0x400] ;  /* 0x0004001412ac9981 */ /* 0x000f22000c1e1500 */
[----:B------:R-:W-:-:S02]  /*7db0*/  PRMT R170, RZ, 0x7610, R170 ;  /* 0x00007610ffaa7816 */ /* 0x000fc400000000aa */
[C---:B------:R-:W-:Y:S01]  /*7dc0*/  LOP3.LUT R70, R22.reuse, 0x240, RZ, 0xfc, !PT ;  /* 0x0000024016467812 */ /* 0x040fe200078efcff */
[----:B------:R-:W2:Y:S01]  /*7dd0*/  @!P0 LDG.E.U16 R69, desc[UR20][R18.64] ;  /* 0x0000001412458981 */ /* 0x000ea2000c1e1500 */
[----:B------:R-:W-:Y:S02]  /*7de0*/  PRMT R145, RZ, 0x7610, R145 ;  /* 0x00007610ff917816 */ /* 0x000fe40000000091 */
        /* <DEDUP_REMOVED lines=9> */
[----:B------:R-:W-:Y:S01]  /*7e80*/  ISETP.GE.AND P3, PT, R67, UR19, PT ;  /* 0x0000001343007c0c */ /* 0x000fe2000bf66270 */
[----:B------:R-:W4:Y:S01]  /*7e90*/  @!P5 LDG.E.U16 R145, desc[UR20][R18.64+0x280] ;  /* 0x000280141291d981 */ /* 0x000f22000c1e1500 */
        /* <DEDUP_REMOVED lines=27> */
[----:B------:R-:W4:Y:S01]  /*8050*/  @!P1 LDG.E.U16 R133, desc[UR20][R18.64+0x5c0] ;  /* 0x0005c01412859981 */ /* 0x000f22000c1e1500 */
[----:B------:R-:W-:Y:S02]  /*8060*/  LOP3.LUT R64, R64, 0xffffffe0, R251, 0xe2, !PT ;  /* 0xffffffe040407812 */ /* 0x000fe400078ee2fb */
[C---:B------:R-:W-:Y:S01]  /*8070*/  LOP3.LUT R26, R22.reuse, 0x360, RZ, 0xfc, !PT ;  /* 0x00000360161a7812 */ /* 0x040fe200078efcff */
[----:B------:R-:W4:Y:S01]  /*8080*/  @!P2 LDG.E.U16 R148, desc[UR20][R18.64+0x600] ;  /* 0x000600141294a981 */ /* 0x000f22000c1e1500 */
[----:B------:R-:W-:Y:S02]  /*8090*/  PRMT R180, RZ, 0x7610, R180 ;  /* 0x00007610ffb47816 */ /* 0x000fe400000000b4 */
[C---:B------:R-:W-:Y:S01]  /*80a0*/  LOP3.LUT R25, R22.reuse, 0x380, RZ, 0xfc, !PT ;  /* 0x0000038016197812 */ /* 0x040fe200078efcff */
        /* <DEDUP_REMOVED lines=21> */
[----:B------:R-:W-:-:S02]  /*8200*/  ULEA UR17, UR16, 0xfffffe00, 0x9 ;  /* 0xfffffe0010117891 */ /* 0x000fc4000f8e483f */
[----:B------:R-:W-:Y:S02]  /*8210*/  UIMAD UR18, UR18, UR38, URZ ;  /* 0x00000026121272a4 */ /* 0x000fe4000f8e023f */
[----:B------:R-:W-:-:S04]  /*8220*/  UIADD3 UR17, -UR17, UR55, URZ ;  /* 0x0000003711117290 */ /* 0x000fc8000fffe13f */
[----:B------:R-:W-:Y:S02]  /*8230*/  USHF.L.U32 UR41, UR17, 0x1, URZ ;  /* 0x0000000111297899 */ /* 0x000fe4000800063f */
[----:B------:R-:W-:-:S04]  /*8240*/  UIMAD UR18, UR7, UR39, UR18 ;  /* 0x00000027071272a4 */ /* 0x000fc8000f8e0212 */
[----:B------:R-:W-:Y:S02]  /*8250*/  ISETP.GE.AND P3, PT, R22, UR41, PT ;  /* 0x0000002916007c0c */ /* 0x000fe4000bf66270 */
[----:B-----5:R-:W-:-:S13]  /*8260*/  R2UR UR40, R21 ;  /* 0x00000000152872ca */ /* 0x020fda00000e0000 */
        /* <DEDUP_REMOVED lines=36> */
[----:B---3--:R0:W-:Y:S04]  /*84b0*/  STS.U16 [R117+0x40], R66 ;  /* 0x0000404275007388 */ /* 0x0081e80000000400 */
[----:B------:R-:W-:Y:S04]  /*84c0*/  STS.U16 [R116+0x80], R71 ;  /* 0x0000804774007388 */ /* 0x000fe80000000400 */
[----:B----4-:R-:W-:Y:S01]  /*84d0*/  STS.U16 [R115+0xc0], R120 ;  /* 0x0000c07873007388 */ /* 0x010fe20000000400 */
        /* <DEDUP_REMOVED lines=165> */
[----:B0-----:R-:W-:Y:S02]  /*8f30*/  FMUL.FTZ R21, R112, R85 ;  /* 0x0000005570157220 */ /* 0x001fe40000410000 */
        /* <DEDUP_REMOVED lines=47> */
[----:B------:R-:W-:Y:S01]  /*9230*/  FMUL.FTZ R27, R112, R77 ;  /* 0x0000004d701b7220 */ /* 0x000fe20000410000 */
[----:B------:R-:W-:Y:S01]  /*9240*/  PRMT R180, RZ, 0x7610, R180 ;  /* 0x00007610ffb47816 */ /* 0x000fe200000000b4 */
[----:B------:R-:W-:Y:S01]  /*9250*/  MUFU.SIN R178, R23 ;  /* 0x0000001700b27308 */ /* 0x000fe20000000400 */
[----:B------:R-:W-:Y:S01]  /*9260*/  PRMT R196, RZ, 0x7610, R196 ;  /* 0x00007610ffc47816 */ /* 0x000fe200000000c4 */
[----:B------:R-:W-:Y:S01]  /*9270*/  FMUL.RZ R133, R20, 0.15915493667125701904 ;  /* 0x3e22f98314857820 */ /* 0x000fe2000040c000 */
[----:B------:R-:W0:Y:S01]  /*9280*/  LDS.U16 R28, [R121+0x4] ;  /* 0x00000400791c7984 */ /* 0x000e220000000400 */
[----:B------:R-:W-:Y:S01]  /*9290*/  PRMT R194, RZ, 0x7610, R194 ;  /* 0x00007610ffc27816 */ /* 0x000fe200000000c2 */
[C---:B------:R-:W-:Y:S01]  /*92a0*/  FMUL.FTZ R20, R112.reuse, R88 ;  /* 0x0000005870147220 */ /* 0x040fe20000410000 */
[----:B------:R-:W-:Y:S01]  /*92b0*/  PRMT R184, RZ, 0x7610, R184 ;  /* 0x00007610ffb87816 */ /* 0x000fe200000000b8 */
[----:B------:R-:W3:Y:S01]  /*92c0*/  @!P2 LDG.E.U16 R204, desc[UR20][R18.64+0x6c0] ;  /* 0x0006c01412cca981 */ /* 0x000ee2000c1e1500 */
[----:B------:R1:W-:Y:S01]  /*92d0*/  MUFU.COS R179, R23 ;  /* 0x0000001700b37308 */ /* 0x0003e20000000000 */
[----:B------:R-:W-:-:S02]  /*92e0*/  FMUL.FTZ R17, R112, R75 ;  /* 0x0000004b70117220 */ /* 0x000fc40000410000 */
[----:B------:R-:W3:Y:S04]  /*92f0*/  @!P3 LDG.E.U16 R180, desc[UR20][R18.64+0x700] ;  /* 0x0007001412b4b981 */ /* 0x000ee8000c1e1500 */
[----:B------:R-:W3:Y:S01]  /*9300*/  @!P5 LDG.E.U16 R196, desc[UR20][R18.64+0x740] ;  /* 0x0007401412c4d981 */ /* 0x000ee2000c1e1500 */
[C---:B-1----:R-:W-:Y:S01]  /*9310*/  FMUL.FTZ R23, R112.reuse, R86 ;  /* 0x0000005670177220 */ /* 0x042fe20000410000 */
        /* <DEDUP_REMOVED lines=18> */
[C---:B------:R-:W-:Y:S01]  /*9440*/  FMUL.FTZ R116, R112.reuse, R82 ;  /* 0x0000005270747220 */ /* 0x040fe20000410000 */
        /* <DEDUP_REMOVED lines=27> */
[-C--:B------:R-:W-:Y:S01]  /*9600*/  FMUL.FTZ R17, R31, R88.reuse ;  /* 0x000000581f117220 */ /* 0x080fe20000410000 */
        /* <DEDUP_REMOVED lines=34> */
[----:B------:R-:W-:Y:S01]  /*9830*/  FMUL.FTZ R117, R135, R21 ;  /* 0x0000001587757220 */ /* 0x000fe20000410000 */
        /* <DEDUP_REMOVED lines=25> */
[-C--:B------:R-:W-:Y:S01]  /*99d0*/  FMUL.FTZ R126, R23, R85.reuse ;  /* 0x00000055177e7220 */ /* 0x080fe20000410000 */
        /* <DEDUP_REMOVED lines=12> */
[----:B------:R-:W-:Y:S01]  /*9aa0*/  FMUL.FTZ R127, R20, R84 ;  /* 0x00000054147f7220 */ /* 0x000fe20000410000 */
        /* <DEDUP_REMOVED lines=11> */
[-C--:B------:R-:W-:Y:S01]  /*9b60*/  FFMA.FTZ R130, R162, R115.reuse, R117 ;  /* 0x00000073a2827223 */ /* 0x080fe20000010075 */
        /* <DEDUP_REMOVED lines=15> */
[C---:B------:R-:W-:Y:S01]  /*9c60*/  FFMA.FTZ R150, R160.reuse, R116, -R115 ;  /* 0x00000074a0967223 */ /* 0x040fe20000010873 */
        /* <DEDUP_REMOVED lines=18> */
[C---:B------:R-:W-:Y:S01]  /*9d90*/  FMUL.FTZ R117, R159.reuse, R115 ;  /* 0x000000739f757220 */ /* 0x040fe20000410000 */
        /* <DEDUP_REMOVED lines=17> */
[-C--:B------:R-:W-:Y:S01]  /*9eb0*/  FMUL.FTZ R219, R173, R80.reuse ;  /* 0x00000050addb7220 */ /* 0x080fe20000410000 */
        /* <DEDUP_REMOVED lines=30> */
[-C--:B------:R-:W-:Y:S01]  /*a0a0*/  FMUL.FTZ R223, R168, R78.reuse ;  /* 0x0000004ea8df7220 */ /* 0x080fe20000410000 */
        /* <DEDUP_REMOVED lines=9> */
[-C--:B------:R-:W-:Y:S01]  /*a140*/  FMUL.FTZ R118, R178, R116.reuse ;  /* 0x00000074b2767220 */ /* 0x080fe20000410000 */
        /* <DEDUP_REMOVED lines=9> */
[-C--:B------:R-:W-:Y:S01]  /*a1e0*/  FMUL.FTZ R224, R192, R77.reuse ;  /* 0x0000004dc0e07220 */ /* 0x080fe20000410000 */
        /* <DEDUP_REMOVED lines=78> */
[-C--:B------:R-:W-:Y:S01]  /*a6d0*/  FMUL.FTZ R227, R191, R76.reuse ;  /* 0x0000004cbfe37220 */ /* 0x080fe20000410000 */
        /* <DEDUP_REMOVED lines=33> */
[-C--:B------:R-:W-:Y:S01]  /*a8f0*/  FFMA.FTZ R239, R149, R231.reuse, -R230 ;  /* 0x000000e795ef7223 */ /* 0x080fe200000108e6 */
[----:B0-----:R-:W-:Y:S01]  /*a900*/  FMUL.FTZ R66, R148, R231 ;  /* 0x000000e794427220 */ /* 0x001fe20000410000 */
[----:B------:R-:W-:Y:S01]  /*a910*/  SHF.L.U32 R185, R90, 0x10, RZ ;  /* 0x000000105ab97819 */ /* 0x000fe200000006ff */
[-C--:B------:R-:W-:Y:S01]  /*a920*/  FMUL.FTZ R231, R198, R74.reuse ;  /* 0x0000004ac6e77220 */ /* 0x080fe20000410000 */
        /* <DEDUP_REMOVED lines=77> */
[-C--:B------:R-:W-:Y:S01]  /*ae00*/  FMUL.FTZ R232, R201, R73.reuse ;  /* 0x00000049c9e87220 */ /* 0x080fe20000410000 */
        /* <DEDUP_REMOVED lines=17> */
.L_x_13952:
[----:B------:R-:W-:Y:S05]  /*af20*/  BSYNC B0 ;  /* 0x0000000000007941 */ /* 0x000fea0003800000 */
.L_x_13951:
        /* <DEDUP_REMOVED lines=442> */
.L_x_13954:
[----:B------:R-:W-:Y:S05]  /*cad0*/  BSYNC B0 ;  /* 0x0000000000007941 */ /* 0x000fea0003800000 */
.L_x_13953:
        /* <DEDUP_REMOVED lines=22> */
.L_x_13956:
[----:B------:R-:W-:Y:S05]  /*cc40*/  BSYNC B0 ;  /* 0x0000000000007941 */ /* 0x000fea0003800000 */
.L_x_13955:
        /* <DEDUP_REMOVED lines=20> */
.L_x_13958:
[----:B------:R-:W-:Y:S05]  /*cd90*/  BSYNC B0 ;  /* 0x0000000000007941 */ /* 0x000fea0003800000 */
.L_x_13957:
        /* <DEDUP_REMOVED lines=20> */
.L_x_13960:
[----:B------:R-:W-:Y:S05]  /*cee0*/  BSYNC B0 ;  /* 0x0000000000007941 */ /* 0x000fea0003800000 */
.L_x_13959:
        /* <DEDUP_REMOVED lines=20> */
.L_x_13962:
[----:B------:R-:W-:Y:S05]  /*d030*/  BSYNC B0 ;  /* 0x0000000000007941 */ /* 0x000fea0003800000 */
.L_x_13961:
        /* <DEDUP_REMOVED lines=25> */
[C---:B------:R-:W-:Y:S01]  /*d1d0*/  @P2 FMUL.FTZ R64, R251.reuse, R67 ;  /* 0x00000043fb402220 */ /* 0x040fe20000410000 */
[-C--:B------:R-:W-:Y:S01]  /*d1e0*/  @P2 FMUL.FTZ R251, R251, R66.reuse ;  /* 0x00000042fbfb2220 */ /* 0x080fe20000410000 */
        /* <DEDUP_REMOVED lines=30> */
[C---:B------:R-:W-:Y:S01]  /*d3d0*/  FFMA.FTZ R69, R149.reuse, R248, -R68 ;  /* 0x000000f895457223 */ /* 0x040fe20000010844 */
        /* <DEDUP_REMOVED lines=13> */
[C---:B------:R-:W-:Y:S01]  /*d4b0*/  FFMA.FTZ R68, R248.reuse, UR43, R121 ;  /* 0x0000002bf8447c23 */ /* 0x040fe20008010079 */
[-C--:B------:R-:W-:Y:S01]  /*d4c0*/  FMUL.FTZ R248, R248, R74.reuse ;  /* 0x0000004af8f87220 */ /* 0x080fe20000410000 */
[----:B------:R-:W-:Y:S01]  /*d4d0*/  LEA R234, R234, UR18, 0x2 ;  /* 0x00000012eaea7c11 */ /* 0x000fe2000f8e10ff */
[----:B------:R-:W-:Y:S01]  /*d4e0*/  FFMA.FTZ R50, R197, R74, R50 ;  /* 0x0000004ac5327223 */ /* 0x000fe20000010032 */
        /* <DEDUP_REMOVED lines=14> */
[CC--:B------:R-:W-:Y:S01]  /*d5d0*/  FFMA.FTZ R69, R175.reuse, R240.reuse, -R70 ;  /* 0x000000f0af457223 */ /* 0x0c0fe20000010846 */
[----:B------:R-:W-:Y:S01]  /*d5e0*/  FFMA.FTZ R70, R175, R67, R174 ;  /* 0x00000043af467223 */ /* 0x000fe200000100ae */
[----:B------:R-:W-:Y:S01]  /*d5f0*/  FMUL.FTZ R175, R186, R75 ;  /* 0x0000004bbaaf7220 */ /* 0x000fe20000410000 */
[----:B------:R-:W-:Y:S01]  /*d600*/  FMUL.FTZ R174, R240, UR40 ;  /* 0x00000028f0ae7c20 */ /* 0x000fe20008410000 */
[----:B------:R-:W-:Y:S01]  /*d610*/  FFMA.FTZ R120, R187, R240, R71 ;  /* 0x000000f0bb787223 */ /* 0x000fe20000010047 */
[C---:B------:R-:W-:Y:S01]  /*d620*/  FMUL.FTZ R71, R67.reuse, UR40 ;  /* 0x0000002843477c20 */ /* 0x040fe20008410000 */
[-C--:B------:R-:W-:Y:S01]  /*d630*/  FFMA.FTZ R188, R188, -R175.reuse, R229 ;  /* 0x800000afbcbc7223 */ /* 0x080fe200000100e5 */
[----:B0-----:R-:W-:Y:S01]  /*d640*/  FFMA.FTZ R121, R67, UR43, -R174 ;  /* 0x0000002b43797c23 */ /* 0x001fe200080108ae */
[----:B------:R-:W-:Y:S01]  /*d650*/  FFMA.FTZ R175, R187, -R175, R228 ;  /* 0x800000afbbaf7223 */ /* 0x000fe200000100e4 */
[----:B------:R-:W-:Y:S01]  /*d660*/  FFMA.FTZ R174, R240, UR43, R71 ;  /* 0x0000002bf0ae7c23 */ /* 0x000fe20008010047 */
[----:B------:R-:W-:Y:S01]  /*d670*/  FADD.FTZ R241, -R241, R70 ;  /* 0x00000046f1f17221 */ /* 0x000fe20000010100 */
[----:B------:R-:W-:Y:S01]  /*d680*/  FMUL.FTZ R198, R188, R121 ;  /* 0x00000079bcc67220 */ /* 0x000fe20000410000 */
[-C--:B------:R-:W-:Y:S01]  /*d690*/  FMUL.FTZ R121, R67, R75.reuse ;  /* 0x0000004b43797220 */ /* 0x080fe20000410000 */
        /* <DEDUP_REMOVED lines=11> */
[----:B------:R-:W-:Y:S01]  /*d750*/  FFMA.FTZ R67, R186, R120, R71 ;  /* 0x00000078ba437223 */ /* 0x000fe20000010047 */
[----:B------:R-:W-:Y:S01]  /*d760*/  FFMA.FTZ R51, R120, R75, R51 ;  /* 0x0000004b78337223 */ /* 0x000fe20000010033 */
[C---:B------:R-:W-:Y:S01]  /*d770*/  FFMA.FTZ R121, R177.reuse, R69, -R70 ;  /* 0x00000045b1797223 */ /* 0x040fe20000010846 */
[-C--:B------:R-:W-:Y:S01]  /*d780*/  FFMA.FTZ R70, R177, R241.reuse, R176 ;  /* 0x000000f1b1467223 */ /* 0x080fe200000100b0 */
[----:B------:R-:W-:Y:S01]  /*d790*/  FMUL.FTZ R120, R191, R241 ;  /* 0x000000f1bf787220 */ /* 0x000fe20000410000 */
[-C--:B------:R-:W-:Y:S01]  /*d7a0*/  FMUL.FTZ R177, R189, R76.reuse ;  /* 0x0000004cbdb17220 */ /* 0x080fe20000410000 */
        /* <DEDUP_REMOVED lines=19> */
[-C--:B------:R-:W-:Y:S01]  /*d8e0*/  FFMA.FTZ R176, R177, R120.reuse, R176 ;  /* 0x00000078b1b07223 */ /* 0x080fe200000100b0 */
[C---:B------:R-:W-:Y:S01]  /*d8f0*/  FMUL.FTZ R69, R64.reuse, R73 ;  /* 0x0000004940457220 */ /* 0x040fe20000410000 */
        /* <DEDUP_REMOVED lines=8> */
[----:B------:R-:W-:Y:S01]  /*d980*/  FFMA.FTZ R52, R71, R76, R52 ;  /* 0x0000004c47347223 */ /* 0x000fe20000010034 */
        /* <DEDUP_REMOVED lines=15> */
[----:B------:R-:W-:Y:S01]  /*da80*/  FFMA.FTZ R64, R65, R69, R186 ;  /* 0x0000004541407223 */ /* 0x000fe200000100ba */
[C---:B------:R-:W-:Y:S01]  /*da90*/  FFMA.FTZ R120, R70.reuse, UR43, -R71 ;  /* 0x0000002b46787c23 */ /* 0x040fe20008010847 */
[----:B------:R-:W-:Y:S01]  /*daa0*/  FADD.FTZ R205, R205, R178 ;  /* 0x000000b2cdcd7221 */ /* 0x000fe20000010000 */
[-C--:B------:R-:W-:Y:S01]  /*dab0*/  FMUL.FTZ R186, R70, R77.reuse ;  /* 0x0000004d46ba7220 */ /* 0x080fe20000410000 */
        /* <DEDUP_REMOVED lines=37> */
[C---:B0-----:R-:W-:Y:S01]  /*dd10*/  FFMA.FTZ R121, R69.reuse, UR43, -R70 ;  /* 0x0000002b45797c23 */ /* 0x041fe20008010846 */
        /* <DEDUP_REMOVED lines=17> */
[CC--:B------:R-:W-:Y:S01]  /*de30*/  FMUL.FTZ R67, R155.reuse, -R208.reuse ;  /* 0x800000d09b437220 */ /* 0x0c0fe20000410000 */
[C---:B------:R-:W-:Y:S01]  /*de40*/  FMUL.FTZ R121, R166.reuse, R205 ;  /* 0x000000cda6797220 */ /* 0x040fe20000410000 */
[----:B------:R-:W-:Y:S01]  /*de50*/  FMUL.FTZ R155, R155, -R209 ;  /* 0x800000d19b9b7220 */ /* 0x000fe20000410000 */
[----:B------:R-:W-:Y:S01]  /*de60*/  FFMA.FTZ R166, R166, R167, R71 ;  /* 0x000000a7a6a67223 */ /* 0x000fe20000010047 */
[----:B------:R-:W-:Y:S01]  /*de70*/  FFMA.FTZ R68, R156, R209, -R67 ;  /* 0x000000d19c447223 */ /* 0x000fe20000010843 */
[C---:B------:R-:W-:Y:S01]  /*de80*/  FMUL.FTZ R71, R164.reuse, UR40 ;  /* 0x00000028a4477c20 */ /* 0x040fe20008410000 */
[----:B------:R-:W-:Y:S01]  /*de90*/  FFMA.FTZ R67, R164, UR43, -R120 ;  /* 0x0000002ba4437c23 */ /* 0x000fe20008010878 */
[----:B------:R-:W-:Y:S01]  /*dea0*/  FFMA.FTZ R170, R170, -R69, R221 ;  /* 0x80000045aaaa7223 */ /* 0x000fe200000100dd */
[----:B------:R-:W-:Y:S01]  /*deb0*/  FMUL.FTZ R164, R164, R79 ;  /* 0x0000004fa4a47220 */ /* 0x000fe20000410000 */
[----:B------:R-:W-:Y:S01]  /*dec0*/  FFMA.FTZ R155, R156, R208, R155 ;  /* 0x000000d09c9b7223 */ /* 0x000fe2000001009b */
[C---:B------:R-:W-:Y:S01]  /*ded0*/  FFMA.FTZ R120, R66.reuse, UR43, R71 ;  /* 0x0000002b42787c23 */ /* 0x040fe20008010047 */
        /* <DEDUP_REMOVED lines=27> */
[----:B------:R-:W-:Y:S01]  /*e090*/  FMUL.FTZ R68, R173, R208 ;  /* 0x000000d0ad447220 */ /* 0x000fe20000410000 */
[----:B------:R0:W-:Y:S01]  /*e0a0*/  STS [R234+0x10cc], R121 ;  /* 0x0010cc79ea007388 */ /* 0x0001e20000000800 */
[----:B------:R-:W-:Y:S01]  /*e0b0*/  FFMA.FTZ R66, R160, R235, R66 ;  /* 0x000000eba0427223 */ /* 0x000fe20000010042 */
[----:B------:R-:W-:Y:S01]  /*e0c0*/  FADD.FTZ R238, R238, R67 ;  /* 0x00000043eeee7221 */ /* 0x000fe20000010000 */
[----:B------:R-:W-:Y:S01]  /*e0d0*/  FMUL.FTZ R159, R208, R80 ;  /* 0x00000050d09f7220 */ /* 0x000fe20000410000 */
[----:B------:R1:W-:Y:S01]  /*e0e0*/  STS [R234+0x10c8], R71 ;  /* 0x0010c847ea007388 */ /* 0x0003e20000000800 */
[----:B------:R-:W-:Y:S01]  /*e0f0*/  FADD.FTZ R237, -R237, R66 ;  /* 0x00000042eded7221 */ /* 0x000fe20000010100 */
[----:B------:R-:W-:Y:S01]  /*e100*/  FMUL.FTZ R66, R161, -R238 ;  /* 0x800000eea1427220 */ /* 0x000fe20000410000 */
        /* <DEDUP_REMOVED lines=8> */
[C---:B------:R-:W-:Y:S01]  /*e190*/  FFMA.FTZ R120, R209.reuse, UR43, R68 ;  /* 0x0000002bd1787c23 */ /* 0x040fe20008010044 */
[----:B------:R-:W-:Y:S01]  /*e1a0*/  FFMA.FTZ R68, R162, R238, -R67 ;  /* 0x000000eea2447223 */ /* 0x000fe20000010843 */
[----:B------:R-:W-:Y:S01]  /*e1b0*/  FMUL.FTZ R209, R209, R80 ;  /* 0x00000050d1d17220 */ /* 0x000fe20000410000 */
[----:B------:R-:W-:Y:S01]  /*e1c0*/  FFMA.FTZ R71, R208, UR43, -R71 ;  /* 0x0000002bd0477c23 */ /* 0x000fe20008010847 */
[----:B------:R-:W-:Y:S01]  /*e1d0*/  FADD.FTZ R66, -R239, R66 ;  /* 0x00000042ef427221 */ /* 0x000fe20000010100 */
[----:B------:R-:W-:Y:S01]  /*e1e0*/  FADD.FTZ R67, R199, R68 ;  /* 0x00000044c7437221 */ /* 0x000fe20000010000 */
[----:B------:R-:W-:Y:S01]  /*e1f0*/  FFMA.FTZ R155, R69, R209, R156 ;  /* 0x000000d1459b7223 */ /* 0x000fe2000001009c */
        /* <DEDUP_REMOVED lines=23> */
[C---:B------:R-:W-:Y:S01]  /*e370*/  FFMA.FTZ R120, R211.reuse, UR43, R120 ;  /* 0x0000002bd3787c23 */ /* 0x040fe20008010078 */
[----:B------:R-:W-:Y:S01]  /*e380*/  FADD.FTZ R70, R194, R71 ;  /* 0x00000047c2467221 */ /* 0x000fe20000010000 */
[----:B------:R-:W-:Y:S01]  /*e390*/  FADD.FTZ R71, -R184, R121 ;  /* 0x00000079b8477221 */ /* 0x000fe20000010100 */
[CC--:B------:R-:W-:Y:S01]  /*e3a0*/  FMUL.FTZ R147, R210.reuse, R81.reuse ;  /* 0x00000051d2937220 */ /* 0x0c0fe20000410000 */
        /* <DEDUP_REMOVED lines=15> */
[C---:B------:R-:W-:Y:S01]  /*e4a0*/  FMUL.FTZ R147, R130.reuse, R147 ;  /* 0x0000009382937220 */ /* 0x040fe20000410000 */
[----:B------:R-:W-:Y:S01]  /*e4b0*/  FMUL.FTZ R138, R133, R235 ;  /* 0x000000eb858a7220 */ /* 0x000fe20000410000 */
[C---:B------:R-:W-:Y:S01]  /*e4c0*/  FMUL.FTZ R135, R131.reuse, -R120 ;  /* 0x8000007883877220 */ /* 0x040fe20000410000 */
[----:B------:R-:W-:Y:S01]  /*e4d0*/  FMUL.FTZ R131, R131, -R121 ;  /* 0x8000007983837220 */ /* 0x000fe20000410000 */
[----:B------:R-:W-:Y:S01]  /*e4e0*/  FMUL.FTZ R137, R139, R82 ;  /* 0x000000528b897220 */ /* 0x000fe20000410000 */
[----:B------:R-:W-:Y:S01]  /*e4f0*/  FMUL.FTZ R211, R130, R211 ;  /* 0x000000d382d37220 */ /* 0x000fe20000410000 */
[C---:B------:R-:W-:Y:S01]  /*e500*/  FFMA.FTZ R136, R132.reuse, R121, -R135 ;  /* 0x0000007984887223 */ /* 0x040fe20000010887 */
[----:B------:R-:W-:Y:S01]  /*e510*/  FFMA.FTZ R135, R132, R120, R131 ;  /* 0x0000007884877223 */ /* 0x000fe20000010083 */
[----:B------:R0:W-:Y:S01]  /*e520*/  STS [R234+0x10bc], R147 ;  /* 0x0010bc93ea007388 */ /* 0x0001e20000000800 */
[----:B------:R-:W-:Y:S01]  /*e530*/  FFMA.FTZ R130, R130, R140, R141 ;  /* 0x0000008c82827223 */ /* 0x000fe2000001008d */
[----:B------:R-:W-:Y:S01]  /*e540*/  FFMA.FTZ R57, R140, R81, R57 ;  /* 0x000000518c397223 */ /* 0x000fe20000010039 */
[----:B------:R-:W-:Y:S01]  /*e550*/  FADD.FTZ R132, -R144, R135 ;  /* 0x0000008790847221 */ /* 0x000fe20000010100 */
[----:B------:R-:W-:Y:S01]  /*e560*/  FMUL.FTZ R144, R157, UR40 ;  /* 0x000000289d907c20 */ /* 0x000fe20008410000 */
[-C--:B------:R-:W-:Y:S01]  /*e570*/  FFMA.FTZ R141, R134, -R137.reuse, R214 ;  /* 0x80000089868d7223 */ /* 0x080fe200000100d6 */
[----:B------:R-:W-:Y:S01]  /*e580*/  FFMA.FTZ R140, R133, -R137, R215 ;  /* 0x80000089858c7223 */ /* 0x000fe200000100d7 */
[----:B------:R-:W-:Y:S01]  /*e590*/  FADD.FTZ R131, R145, R136 ;  /* 0x0000008891837221 */ /* 0x000fe20000010000 */
[C---:B------:R-:W-:Y:S01]  /*e5a0*/  FFMA.FTZ R137, R235.reuse, UR43, -R144 ;  /* 0x0000002beb897c23 */ /* 0x040fe20008010890 */
[----:B------:R-:W-:Y:S01]  /*e5b0*/  FMUL.FTZ R136, R30, R87 ;  /* 0x000000571e887220 */ /* 0x000fe20000410000 */
[----:B0-----:R-:W-:Y:S01]  /*e5c0*/  FFMA.FTZ R147, R134, R157, R138 ;  /* 0x0000009d86937223 */ /* 0x001fe2000001008a */
[----:B------:R-:W-:Y:S01]  /*e5d0*/  FMUL.FTZ R138, R235, UR40 ;  /* 0x00000028eb8a7c20 */ /* 0x000fe20008410000 */
[----:B------:R-:W-:Y:S01]  /*e5e0*/  FMUL.FTZ R134, R32, R88 ;  /* 0x0000005820867220 */ /* 0x000fe20000410000 */
[----:B------:R-:W-:Y:S01]  /*e5f0*/  FMUL.FTZ R162, R140, R164 ;  /* 0x000000a48ca27220 */ /* 0x000fe20000410000 */
[----:B------:R0:W-:Y:S01]  /*e600*/  STS [R234+0x10d4], R165 ;  /* 0x0010d4a5ea007388 */ /* 0x0001e20000000800 */
[----:B------:R-:W-:Y:S01]  /*e610*/  FFMA.FTZ R144, R157, UR43, R138 ;  /* 0x0000002b9d907c23 */ /* 0x000fe2000801008a */
[----:B------:R-:W-:Y:S01]  /*e620*/  FFMA.FTZ R133, R29, -R134, R181 ;  /* 0x800000861d857223 */ /* 0x000fe200000100b5 */
        /* <DEDUP_REMOVED lines=12> */
[-C--:B------:R-:W-:Y:S01]  /*e6f0*/  FMUL.FTZ R163, R121, R87.reuse ;  /* 0x0000005779a37220 */ /* 0x080fe20000410000 */
        /* <DEDUP_REMOVED lines=11> */
[-C--:B------:R-:W-:Y:S01]  /*e7b0*/  FMUL.FTZ R145, R26, R86.reuse ;  /* 0x000000561a917220 */ /* 0x080fe20000410000 */
[----:B------:R-:W-:Y:S01]  /*e7c0*/  FFMA.FTZ R138, R133, R157, -R138 ;  /* 0x0000009d858a7223 */ /* 0x000fe2000001088a */
[----:B------:R-:W-:Y:S01]  /*e7d0*/  FADD.FTZ R144, R137, R140 ;  /* 0x0000008c89907221 */ /* 0x000fe20000010000 */
[----:B------:R-:W-:Y:S01]  /*e7e0*/  FMUL.FTZ R140, R136, R163 ;  /* 0x000000a3888c7220 */ /* 0x000fe20000410000 */
[----:B------:R0:W-:Y:S01]  /*e7f0*/  STS [R234+0x10b0], R165 ;  /* 0x0010b0a5ea007388 */ /* 0x0001e20000000800 */
[----:B------:R-:W-:Y:S01]  /*e800*/  FFMA.FTZ R137, R24, -R145, R124 ;  /* 0x8000009118897223 */ /* 0x000fe2000001007c */
[-C--:B------:R-:W-:Y:S01]  /*e810*/  FMUL.FTZ R167, R70, R86.reuse ;  /* 0x0000005646a77220 */ /* 0x080fe20000410000 */
        /* <DEDUP_REMOVED lines=8> */
[-C--:B------:R-:W-:Y:S01]  /*e8a0*/  FMUL.FTZ R166, R69, R85.reuse ;  /* 0x0000005545a67220 */ /* 0x080fe20000410000 */
[----:B------:R-:W-:Y:S01]  /*e8b0*/  FMUL.FTZ R164, R68, R85 ;  /* 0x0000005544a47220 */ /* 0x000fe20000410000 */
[----:B------:R0:W-:Y:S01]  /*e8c0*/  STS [R234+0x10b4], R169 ;  /* 0x0010b4a9ea007388 */ /* 0x0001e20000000800 */
[-C--:B------:R-:W-:Y:S01]  /*e8d0*/  FMUL.FTZ R145, R137, R165.reuse ;  /* 0x000000a589917220 */ /* 0x080fe20000410000 */
[C---:B------:R-:W-:Y:S01]  /*e8e0*/  FFMA.FTZ R141, R138.reuse, R165, -R146 ;  /* 0x000000a58a8d7223 */ /* 0x040fe20000010892 */
        /* <DEDUP_REMOVED lines=14> */
[----:B------:R-:W-:Y:S01]  /*e9d0*/  FMUL.FTZ R173, R66, R84 ;  /* 0x0000005442ad7220 */ /* 0x000fe20000410000 */
        /* <DEDUP_REMOVED lines=11> */
[C---:B0-----:R-:W-:Y:S01]  /*ea90*/  FFMA.FTZ R187, R237.reuse, UR43, -R146 ;  /* 0x0000002bedbb7c23 */ /* 0x041fe20008010892 */
[C---:B------:R-:W-:Y:S01]  /*eaa0*/  FFMA.FTZ R146, R238.reuse, UR43, R147 ;  /* 0x0000002bee927c23 */ /* 0x040fe20008010093 */
        /* <DEDUP_REMOVED lines=71> */
[----:B------:R-:W-:Y:S01]  /*ef20*/  IADD3 R197, R212, 0x2c0, RZ ;  /* 0x000002c0d4c57810 */ /* 0x000fe20007ffe0ff */
        /* <DEDUP_REMOVED lines=256> */
.L_x_13964:
[----:B------:R-:W-:Y:S05]  /*ff30*/  BSYNC B0 ;  /* 0x0000000000007941 */ /* 0x000fea0003800000 */
.L_x_13963:
        /* <DEDUP_REMOVED lines=58> */
.L_x_13966:
[----:B------:R-:W-:Y:S05]  /*102e0*/  BSYNC B0 ;  /* 0x0000000000007941 */ /* 0x000fea0003800000 */
.L_x_13965:
        /* <DEDUP_REMOVED lines=11> */
.L_x_13968:
[----:B------:R-:W-:Y:S05]  /*103a0*/  BSYNC B0 ;  /* 0x0000000000007941 */ /* 0x000fea0003800000 */
.L_x_13967:
[----:B01----:R0:W1:Y:S01]  /*103b0*/  LDS R123, [R152+0x2280] ;  /* 0x00228000987b7984 */ /* 0x0030620000000800 */
[----:B------:R-:W-:Y:S04]  /*103c0*/  BSSY B0, `(.L_x_13969) ;  /* 0x0000004000007945 */ /* 0x000fe80003800000 */
[----:B------:R-:W-:Y:S05]  /*103d0*/  @!P1 BRA `(.L_x_13970) ;  /* 0x0000000000089947 */ /* 0x000fea0003800000 */
[----:B------:R4:W-:Y:S04]  /*103e0*/  REDG.E.ADD.F32.FTZ.RN.STRONG.GPU desc[UR20][R128.64+-0xe80], R183 ;  /* 0xfff180b7800079a6 */ /* 0x0009e8000c10f394 */
[----:B-1----:R4:W-:Y:S02]  /*103f0*/  REDG.E.ADD.F32.FTZ.RN.STRONG.GPU desc[UR20][R126.64+-0xe80], R123 ;  /* 0xfff1807b7e0079a6 */ /* 0x0029e4000c10f394 */
.L_x_13970:
[----:B------:R-:W-:Y:S05]  /*10400*/  BSYNC B0 ;  /* 0x0000000000007941 */ /* 0x000fea0003800000 */
.L_x_13969:
[----:B------:R-:W0:Y:S01]  /*10410*/  LDS R153, [R153+0x2300] ;  /* 0x0023000099997984 */ /* 0x000e220000000800 */
[----:B------:R-:W-:Y:S04]  /*10420*/  BSSY B0, `(.L_x_13971) ;  /* 0x0000004000007945 */ /* 0x000fe80003800000 */
[----:B------:R-:W-:Y:S05]  /*10430*/  @!P2 BRA `(.L_x_13972) ;  /* 0x000000000008a947 */ /* 0x000fea0003800000 */
[----:B------:R1:W-:Y:S04]  /*10440*/  REDG.E.ADD.F32.FTZ.RN.STRONG.GPU desc[UR20][R128.64+-0xe00], R184 ;  /* 0xfff200b8800079a6 */ /* 0x0003e8000c10f394 */
[----:B0-----:R0:W-:Y:S02]  /*10450*/  REDG.E.ADD.F32.FTZ.RN.STRONG.GPU desc[UR20][R126.64+-0xe00], R153 ;  /* 0xfff200997e0079a6 */ /* 0x0011e4000c10f394 */
.L_x_13972:
[----:B------:R-:W-:Y:S05]  /*10460*/  BSYNC B0 ;  /* 0x0000000000007941 */ /* 0x000fea0003800000 */
.L_x_13971:
[----:B-1--4-:R1:W4:Y:S01]  /*10470*/  LDS R123, [R154+0x2380] ;  /* 0x002380009a7b7984 */ /* 0x0123220000000800 */
[----:B------:R-:W-:Y:S04]  /*10480*/  BSSY B0, `(.L_x_13973) ;  /* 0x0000004000007945 */ /* 0x000fe80003800000 */
[----:B------:R-:W-:Y:S05]  /*10490*/  @!P3 BRA `(.L_x_13974) ;  /* 0x000000000008b947 */ /* 0x000fea0003800000 */
[----:B------:R0:W-:Y:S04]  /*104a0*/  REDG.E.ADD.F32.FTZ.RN.STRONG.GPU desc[UR20][R128.64+-0xd80], R185 ;  /* 0xfff280b9800079a6 */ /* 0x0001e8000c10f394 */
[----:B----4-:R4:W-:Y:S02]  /*104b0*/  REDG.E.ADD.F32.FTZ.RN.STRONG.GPU desc[UR20][R126.64+-0xd80], R123 ;  /* 0xfff2807b7e0079a6 */ /* 0x0109e4000c10f394 */
.L_x_13974:
[----:B------:R-:W-:Y:S05]  /*104c0*/  BSYNC B0 ;  /* 0x0000000000007941 */ /* 0x000fea0003800000 */
.L_x_13973:
[----:B------:R-:W0:Y:S01]  /*104d0*/  LDS R155, [R155+0x2400] ;  /* 0x002400009b9b7984 */ /* 0x000e220000000800 */
[----:B------:R-:W-:Y:S04]  /*104e0*/  BSSY B0, `(.L_x_13975) ;  /* 0x0000004000007945 */ /* 0x000fe80003800000 */
[----:B------:R-:W-:Y:S05]  /*104f0*/  @!P4 BRA `(.L_x_13976) ;  /* 0x000000000008c947 */ /* 0x000fea0003800000 */
[----:B------:R1:W-:Y:S04]  /*10500*/  REDG.E.ADD.F32.FTZ.RN.STRONG.GPU desc[UR20][R128.64+-0xd00], R186 ;  /* 0xfff300ba800079a6 */ /* 0x0003e8000c10f394 */
[----:B0-----:R1:W-:Y:S02]  /*10510*/  REDG.E.ADD.F32.FTZ.RN.STRONG.GPU desc[UR20][R126.64+-0xd00], R155 ;  /* 0xfff3009b7e0079a6 */ /* 0x0013e4000c10f394 */
.L_x_13976:
[----:B------:R-:W-:Y:S05]  /*10520*/  BSYNC B0 ;  /* 0x0000000000007941 */ /* 0x000fea0003800000 */
.L_x_13975:
[----:B----4-:R4:W0:Y:S01]  /*10530*/  LDS R123, [R156+0x2480] ;  /* 0x002480009c7b7984 */ /* 0x0108220000000800 */
[----:B------:R-:W-:Y:S04]  /*10540*/  BSSY B0, `(.L_x_13977) ;  /* 0x0000004000007945 */ /* 0x000fe80003800000 */
[----:B------:R-:W-:Y:S05]  /*10550*/  @!P5 BRA `(.L_x_13978) ;  /* 0x000000000008d947 */ /* 0x000fea0003800000 */
[----:B------:R1:W-:Y:S04]  /*10560*/  REDG.E.ADD.F32.FTZ.RN.STRONG.GPU desc[UR20][R128.64+-0xc80], R187 ;  /* 0xfff380bb800079a6 */ /* 0x0003e8000c10f394 */
[----:B0-----:R1:W-:Y:S02]  /*10570*/  REDG.E.ADD.F32.FTZ.RN.STRONG.GPU desc[UR20][R126.64+-0xc80], R123 ;  /* 0xfff3807b7e0079a6 */ /* 0x0013e4000c10f394 */
.L_x_13978:
[----:B------:R-:W-:Y:S05]  /*10580*/  BSYNC B0 ;  /* 0x0000000000007941 */ /* 0x000fea0003800000 */
.L_x_13977:
        /* <DEDUP_REMOVED lines=11> */
.L_x_13980:
[----:B------:R-:W-:Y:S05]  /*10640*/  BSYNC B0 ;  /* 0x0000000000007941 */ /* 0x000fea0003800000 */
.L_x_13979:
[----:B01----:R0:W1:Y:S01]  /*10650*/  LDS R123, [R158+0x2580] ;  /* 0x002580009e7b7984 */ /* 0x0030620000000800 */
[----:B------:R-:W-:Y:S04]  /*10660*/  BSSY B0, `(.L_x_13981) ;  /* 0x0000004000007945 */ /* 0x000fe80003800000 */
[----:B------:R-:W-:Y:S05]  /*10670*/  @!P1 BRA `(.L_x_13982) ;  /* 0x0000000000089947 */ /* 0x000fea0003800000 */
[----:B------:R0:W-:Y:S04]  /*10680*/  REDG.E.ADD.F32.FTZ.RN.STRONG.GPU desc[UR20][R128.64+-0xb80], R189 ;  /* 0xfff480bd800079a6 */ /* 0x0001e8000c10f394 */
[----:B-1----:R0:W-:Y:S02]  /*10690*/  REDG.E.ADD.F32.FTZ.RN.STRONG.GPU desc[UR20][R126.64+-0xb80], R123 ;  /* 0xfff4807b7e0079a6 */ /* 0x0021e4000c10f394 */
.L_x_13982:
[----:B------:R-:W-:Y:S05]  /*106a0*/  BSYNC B0 ;  /* 0x0000000000007941 */ /* 0x000fea0003800000 */
.L_x_13981:
[----:B------:R-:W0:Y:S01]  /*106b0*/  LDS R159, [R159+0x2600] ;  /* 0x002600009f9f7984 */ /* 0x000e220000000800 */
[----:B------:R-:W-:Y:S04]  /*106c0*/  BSSY B0, `(.L_x_13983) ;  /* 0x0000004000007945 */ /* 0x000fe80003800000 */
[----:B------:R-:W-:Y:S05]  /*106d0*/  @!P2 BRA `(.L_x_13984) ;  /* 0x000000000008a947 */ /* 0x000fea0003800000 */
[----:B------:R1:W-:Y:S04]  /*106e0*/  REDG.E.ADD.F32.FTZ.RN.STRONG.GPU desc[UR20][R128.64+-0xb00], R190 ;  /* 0xfff500be800079a6 */ /* 0x0003e8000c10f394 */
[----:B0-----:R0:W-:Y:S02]  /*106f0*/  REDG.E.ADD.F32.FTZ.RN.STRONG.GPU desc[UR20][R126.64+-0xb00], R159 ;  /* 0xfff5009f7e0079a6 */ /* 0x0011e4000c10f394 */
.L_x_13984:
[----:B------:R-:W-:Y:S05]  /*10700*/  BSYNC B0 ;  /* 0x0000000000007941 */ /* 0x000fea0003800000 */
.L_x_13983:
[----:B01----:R0:W1:Y:S01]  /*10710*/  LDS R123, [R160+0x2680] ;  /* 0x00268000a07b7984 */ /* 0x0030620000000800 */
[----:B------:R-:W-:Y:S04]  /*10720*/  BSSY B0, `(.L_x_13985) ;  /* 0x0000004000007945 */ /* 0x000fe80003800000 */
[----:B------:R-:W-:Y:S05]  /*10730*/  @!P3 BRA `(.L_x_13986) ;  /* 0x000000000008b947 */ /* 0x000fea0003800000 */
[----:B------:R0:W-:Y:S04]  /*10740*/  REDG.E.ADD.F32.FTZ.RN.STRONG.GPU desc[UR20][R128.64+-0xa80], R191 ;  /* 0xfff580bf800079a6 */ /* 0x0001e8000c10f394 */
[----:B-1----:R0:W-:Y:S02]  /*10750*/  REDG.E.ADD.F32.FTZ.RN.STRONG.GPU desc[UR20][R126.64+-0xa80], R123 ;  /* 0xfff5807b7e0079a6 */ /* 0x0021e4000c10f394 */
.L_x_13986:
[----:B------:R-:W-:Y:S05]  /*10760*/  BSYNC B0 ;  /* 0x0000000000007941 */ /* 0x000fea0003800000 */
.L_x_13985:
[----:B------:R-:W0:Y:S01]  /*10770*/  LDS R161, [R161+0x2700] ;  /* 0x00270000a1a17984 */ /* 0x000e220000000800 */
[----:B------:R-:W-:Y:S04]  /*10780*/  BSSY B0, `(.L_x_13987) ;  /* 0x0000004000007945 */ /* 0x000fe80003800000 */
[----:B------:R-:W-:Y:S05]  /*10790*/  @!P4 BRA `(.L_x_13988) ;  /* 0x000000000008c947 */ /* 0x000fea0003800000 */
[----:B------:R1:W-:Y:S04]  /*107a0*/  REDG.E.ADD.F32.FTZ.RN.STRONG.GPU desc[UR20][R128.64+-0xa00], R192 ;  /* 0xfff600c0800079a6 */ /* 0x0003e8000c10f394 */
[----:B0-----:R0:W-:Y:S02]  /*107b0*/  REDG.E.ADD.F32.FTZ.RN.STRONG.GPU desc[UR20][R126.64+-0xa00], R161 ;  /* 0xfff600a17e0079a6 */ /* 0x0011e4000c10f394 */
.L_x_13988:
[----:B------:R-:W-:Y:S05]  /*107c0*/  BSYNC B0 ;  /* 0x0000000000007941 */ /* 0x000fea0003800000 */
.L_x_13987:
[----:B01----:R0:W1:Y:S01]  /*107d0*/  LDS R123, [R162+0x2780] ;  /* 0x00278000a27b7984 */ /* 0x0030620000000800 */
[----:B------:R-:W-:Y:S04]  /*107e0*/  BSSY B0, `(.L_x_13989) ;  /* 0x0000004000007945 */ /* 0x000fe80003800000 */
[----:B------:R-:W-:Y:S05]  /*107f0*/  @!P5 BRA `(.L_x_13990) ;  /* 0x000000000008d947 */ /* 0x000fea0003800000 */
[----:B------:R0:W-:Y:S04]  /*10800*/  REDG.E.ADD.F32.FTZ.RN.STRONG.GPU desc[UR20][R128.64+-0x980], R193 ;  /* 0xfff680c1800079a6 */ /* 0x0001e8000c10f394 */
[----:B-1----:R0:W-:Y:S02]  /*10810*/  REDG.E.ADD.F32.FTZ.RN.STRONG.GPU desc[UR20][R126.64+-0x980], R123 ;  /* 0xfff6807b7e0079a6 */ /* 0x0021e4000c10f394 */
.L_x_13990:
[----:B------:R-:W-:Y:S05]  /*10820*/  BSYNC B0 ;  /* 0x0000000000007941 */ /* 0x000fea0003800000 */
.L_x_13989:
        /* <DEDUP_REMOVED lines=11> */
.L_x_13992:
[----:B------:R-:W-:Y:S05]  /*108e0*/  BSYNC B0 ;  /* 0x0000000000007941 */ /* 0x000fea0003800000 */
.L_x_13991:
[----:B01----:R0:W1:Y:S01]  /*108f0*/  LDS R123, [R164+0x2880] ;  /* 0x00288000a47b7984 */ /* 0x0030620000000800 */
[----:B------:R-:W-:Y:S04]  /*10900*/  BSSY B0, `(.L_x_13993) ;  /* 0x0000004000007945 */ /* 0x000fe80003800000 */
[----:B------:R-:W-:Y:S05]  /*10910*/  @!P1 BRA `(.L_x_13994) ;  /* 0x0000000000089947 */ /* 0x000fea0003800000 */
[----:B------:R0:W-:Y:S04]  /*10920*/  REDG.E.ADD.F32.FTZ.RN.STRONG.GPU desc[UR20][R128.64+-0x880], R195 ;  /* 0xfff780c3800079a6 */ /* 0x0001e8000c10f394 */
[----:B-1----:R0:W-:Y:S02]  /*10930*/  REDG.E.ADD.F32.FTZ.RN.STRONG.GPU desc[UR20][R126.64+-0x880], R123 ;  /* 0xfff7807b7e0079a6 */ /* 0x0021e4000c10f394 */
.L_x_13994:
[----:B------:R-:W-:Y:S05]  /*10940*/  BSYNC B0 ;  /* 0x0000000000007941 */ /* 0x000fea0003800000 */
.L_x_13993:
[----:B------:R-:W0:Y:S01]  /*10950*/  LDS R165, [R165+0x2900] ;  /* 0x00290000a5a57984 */ /* 0x000e220000000800 */
[----:B------:R-:W-:Y:S04]  /*10960*/  BSSY B0, `(.L_x_13995) ;  /* 0x0000004000007945 */ /* 0x000fe80003800000 */
[----:B------:R-:W-:Y:S05]  /*10970*/  @!P2 BRA `(.L_x_13996) ;  /* 0x000000000008a947 */ /* 0x000fea0003800000 */
[----:B------:R1:W-:Y:S04]  /*10980*/  REDG.E.ADD.F32.FTZ.RN.STRONG.GPU desc[UR20][R128.64+-0x800], R196 ;  /* 0xfff800c4800079a6 */ /* 0x0003e8000c10f394 */
[----:B0-----:R0:W-:Y:S02]  /*10990*/  REDG.E.ADD.F32.FTZ.RN.STRONG.GPU desc[UR20][R126.64+-0x800], R165 ;  /* 0xfff800a57e0079a6 */ /* 0x0011e4000c10f394 */
.L_x_13996:
[----:B------:R-:W-:Y:S05]  /*109a0*/  BSYNC B0 ;  /* 0x0000000000007941 */ /* 0x000fea0003800000 */
.L_x_13995:
[----:B01----:R0:W1:Y:S01]  /*109b0*/  LDS R123, [R166+0x2980] ;  /* 0x00298000a67b7984 */ /* 0x0030620000000800 */
[----:B------:R-:W-:Y:S04]  /*109c0*/  BSSY B0, `(.L_x_13997) ;  /* 0x0000004000007945 */ /* 0x000fe80003800000 */
[----:B------:R-:W-:Y:S05]  /*109d0*/  @!P3 BRA `(.L_x_13998) ;  /* 0x000000000008b947 */ /* 0x000fea0003800000 */
[----:B------:R0:W-:Y:S04]  /*109e0*/  REDG.E.ADD.F32.FTZ.RN.STRONG.GPU desc[UR20][R128.64+-0x780], R197 ;  /* 0xfff880c5800079a6 */ /* 0x0001e8000c10f394 */
[----:B-1----:R0:W-:Y:S02]  /*109f0*/  REDG.E.ADD.F32.FTZ.RN.STRONG.GPU desc[UR20][R126.64+-0x780], R123 ;  /* 0xfff8807b7e0079a6 */ /* 0x0021e4000c10f394 */
.L_x_13998:
[----:B------:R-:W-:Y:S05]  /*10a00*/  BSYNC B0 ;  /* 0x0000000000007941 */ /* 0x000fea0003800000 */
.L_x_13997:
[----:B------:R-:W0:Y:S01]  /*10a10*/  LDS R167, [R167+0x2a00] ;  /* 0x002a0000a7a77984 */ /* 0x000e220000000800 */
[----:B------:R-:W-:Y:S04]  /*10a20*/  BSSY B0, `(.L_x_13999) ;  /* 0x0000004000007945 */ /* 0x000fe80003800000 */
[----:B------:R-:W-:Y:S05]  /*10a30*/  @!P4 BRA `(.L_x_14000) ;  /* 0x000000000008c947 */ /* 0x000fea0003800000 */
[----:B------:R1:W-:Y:S04]  /*10a40*/  REDG.E.ADD.F32.FTZ.RN.STRONG.GPU desc[UR20][R128.64+-0x700], R198 ;  /* 0xfff900c6800079a6 */ /* 0x0003e8000c10f394 */
[----:B0-----:R0:W-:Y:S02]  /*10a50*/  REDG.E.ADD.F32.FTZ.RN.STRONG.GPU desc[UR20][R126.64+-0x700], R167 ;  /* 0xfff900a77e0079a6 */ /* 0x0011e4000c10f394 */
.L_x_14000:
[----:B------:R-:W-:Y:S05]  /*10a60*/  BSYNC B0 ;  /* 0x0000000000007941 */ /* 0x000fea0003800000 */
.L_x_13999:
[----:B01----:R0:W1:Y:S01]  /*10a70*/  LDS R123, [R168+0x2a80] ;  /* 0x002a8000a87b7984 */ /* 0x0030620000000800 */
[----:B------:R-:W-:Y:S04]  /*10a80*/  BSSY B0, `(.L_x_14001) ;  /* 0x0000004000007945 */ /* 0x000fe80003800000 */
[----:B------:R-:W-:Y:S05]  /*10a90*/  @!P5 BRA `(.L_x_14002) ;  /* 0x000000000008d947 */ /* 0x000fea0003800000 */
[----:B------:R0:W-:Y:S04]  /*10aa0*/  REDG.E.ADD.F32.FTZ.RN.STRONG.GPU desc[UR20][R128.64+-0x680], R199 ;  /* 0xfff980c7800079a6 */ /* 0x0001e8000c10f394 */
[----:B-1----:R0:W-:Y:S02]  /*10ab0*/  REDG.E.ADD.F32.FTZ.RN.STRONG.GPU desc[UR20][R126.64+-0x680], R123 ;  /* 0xfff9807b7e0079a6 */ /* 0x0021e4000c10f394 */
.L_x_14002:
[----:B------:R-:W-:Y:S05]  /*10ac0*/  BSYNC B0 ;  /* 0x0000000000007941 */ /* 0x000fea0003800000 */
.L_x_14001:
        /* <DEDUP_REMOVED lines=11> */
.L_x_14004:
[----:B------:R-:W-:Y:S05]  /*10b80*/  BSYNC B0 ;  /* 0x0000000000007941 */ /* 0x000fea0003800000 */
.L_x_14003:
[----:B01----:R0:W1:Y:S01]  /*10b90*/  LDS R123, [R170+0x2b80] ;  /* 0x002b8000aa7b7984 */ /* 0x0030620000000800 */
[----:B------:R-:W-:Y:S04]  /*10ba0*/  BSSY B0, `(.L_x_14005) ;  /* 0x0000004000007945 */ /* 0x000fe80003800000 */
[----:B------:R-:W-:Y:S05]  /*10bb0*/  @!P1 BRA `(.L_x_14006) ;  /* 0x0000000000089947 */ /* 0x000fea0003800000 */
[----:B------:R0:W-:Y:S04]  /*10bc0*/  REDG.E.ADD.F32.FTZ.RN.STRONG.GPU desc[UR20][R128.64+-0x580], R201 ;  /* 0xfffa80c9800079a6 */ /* 0x0001e8000c10f394 */
[----:B-1----:R0:W-:Y:S02]  /*10bd0*/  REDG.E.ADD.F32.FTZ.RN.STRONG.GPU desc[UR20][R126.64+-0x580], R123 ;  /* 0xfffa807b7e0079a6 */ /* 0x0021e4000c10f394 */
.L_x_14006:
[----:B------:R-:W-:Y:S05]  /*10be0*/  BSYNC B0 ;  /* 0x0000000000007941 */ /* 0x000fea0003800000 */
.L_x_14005:
[----:B------:R-:W0:Y:S01]  /*10bf0*/  LDS R171, [R171+0x2c00] ;  /* 0x002c0000abab7984 */ /* 0x000e220000000800 */
[----:B------:R-:W-:Y:S04]  /*10c00*/  BSSY B0, `(.L_x_14007) ;  /* 0x0000004000007945 */ /* 0x000fe80003800000 */
[----:B------:R-:W-:Y:S05]  /*10c10*/  @!P2 BRA `(.L_x_14008) ;  /* 0x000000000008a947 */ /* 0x000fea0003800000 */
[----:B------:R1:W-:Y:S04]  /*10c20*/  REDG.E.ADD.F32.FTZ.RN.STRONG.GPU desc[UR20][R128.64+-0x500], R202 ;  /* 0xfffb00ca800079a6 */ /* 0x0003e8000c10f394 */
[----:B0-----:R0:W-:Y:S02]  /*10c30*/  REDG.E.ADD.F32.FTZ.RN.STRONG.GPU desc[UR20][R126.64+-0x500], R171 ;  /* 0xfffb00ab7e0079a6 */ /* 0x0011e4000c10f394 */
.L_x_14008:
[----:B------:R-:W-:Y:S05]  /*10c40*/  BSYNC B0 ;  /* 0x0000000000007941 */ /* 0x000fea0003800000 */
.L_x_14007:
[----:B01----:R0:W1:Y:S01]  /*10c50*/  LDS R123, [R172+0x2c80] ;  /* 0x002c8000ac7b7984 */ /* 0x0030620000000800 */
[----:B------:R-:W-:Y:S04]  /*10c60*/  BSSY B0, `(.L_x_14009) ;  /* 0x0000004000007945 */ /* 0x000fe80003800000 */
[----:B------:R-:W-:Y:S05]  /*10c70*/  @!P3 BRA `(.L_x_14010) ;  /* 0x000000000008b947 */ /* 0x000fea0003800000 */
[----:B------:R0:W-:Y:S04]  /*10c80*/  REDG.E.ADD.F32.FTZ.RN.STRONG.GPU desc[UR20][R128.64+-0x480], R203 ;  /* 0xfffb80cb800079a6 */ /* 0x0001e8000c10f394 */
[----:B-1----:R0:W-:Y:S02]  /*10c90*/  REDG.E.ADD.F32.FTZ.RN.STRONG.GPU desc[UR20][R126.64+-0x480], R123 ;  /* 0xfffb807b7e0079a6 */ /* 0x0021e4000c10f394 */
.L_x_14010:
[----:B------:R-:W-:Y:S05]  /*10ca0*/  BSYNC B0 ;  /* 0x0000000000007941 */ /* 0x000fea0003800000 */
.L_x_14009:
[----:B------:R-:W0:Y:S01]  /*10cb0*/  LDS R173, [R173+0x2d00] ;  /* 0x002d0000adad7984 */ /* 0x000e220000000800 */
[----:B------:R-:W-:Y:S04]  /*10cc0*/  BSSY B0, `(.L_x_14011) ;  /* 0x0000004000007945 */ /* 0x000fe80003800000 */
[----:B------:R-:W-:Y:S05]  /*10cd0*/  @!P4 BRA `(.L_x_14012) ;  /* 0x000000000008c947 */ /* 0x000fea0003800000 */
[----:B------:R1:W-:Y:S04]  /*10ce0*/  REDG.E.ADD.F32.FTZ.RN.STRONG.GPU desc[UR20][R128.64+-0x400], R204 ;  /* 0xfffc00cc800079a6 */ /* 0x0003e8000c10f394 */
[----:B0-----:R0:W-:Y:S02]  /*10cf0*/  REDG.E.ADD.F32.FTZ.RN.STRONG.GPU desc[UR20][R126.64+-0x400], R173 ;  /* 0xfffc00ad7e0079a6 */ /* 0x0011e4000c10f394 */
.L_x_14012:
[----:B------:R-:W-:Y:S05]  /*10d00*/  BSYNC B0 ;  /* 0x0000000000007941 */ /* 0x000fea0003800000 */
.L_x_14011:
[----:B01----:R0:W1:Y:S01]  /*10d10*/  LDS R123, [R174+0x2d80] ;  /* 0x002d8000ae7b7984 */ /* 0x0030620000000800 */
[----:B------:R-:W-:Y:S04]  /*10d20*/  BSSY B0, `(.L_x_14013) ;  /* 0x0000004000007945 */ /* 0x000fe80003800000 */
[----:B------:R-:W-:Y:S05]  /*10d30*/  @!P5 BRA `(.L_x_14014) ;  /* 0x000000000008d947 */ /* 0x000fea0003800000 */
[----:B------:R0:W-:Y:S04]  /*10d40*/  REDG.E.ADD.F32.FTZ.RN.STRONG.GPU desc[UR20][R128.64+-0x380], R205 ;  /* 0xfffc80cd800079a6 */ /* 0x0001e8000c10f394 */
[----:B-1----:R0:W-:Y:S02]  /*10d50*/  REDG.E.ADD.F32.FTZ.RN.STRONG.GPU desc[UR20][R126.64+-0x380], R123 ;  /* 0xfffc807b7e0079a6 */ /* 0x0021e4000c10f394 */
.L_x_14014:
[----:B------:R-:W-:Y:S05]  /*10d60*/  BSYNC B0 ;  /* 0x0000000000007941 */ /* 0x000fea0003800000 */
.L_x_14013:
        /* <DEDUP_REMOVED lines=11> */
.L_x_14016:
[----:B------:R-:W-:Y:S05]  /*10e20*/  BSYNC B0 ;  /* 0x0000000000007941 */ /* 0x000fea0003800000 */
.L_x_14015:
[----:B01----:R0:W1:Y:S01]  /*10e30*/  LDS R123, [R176+0x2e80] ;  /* 0x002e8000b07b7984 */ /* 0x0030620000000800 */
[----:B------:R-:W-:Y:S04]  /*10e40*/  BSSY B0, `(.L_x_14017) ;  /* 0x0000004000007945 */ /* 0x000fe80003800000 */
[----:B------:R-:W-:Y:S05]  /*10e50*/  @!P1 BRA `(.L_x_14018) ;  /* 0x0000000000089947 */ /* 0x000fea0003800000 */
[----:B------:R0:W-:Y:S04]  /*10e60*/  REDG.E.ADD.F32.FTZ.RN.STRONG.GPU desc[UR20][R128.64+-0x280], R207 ;  /* 0xfffd80cf800079a6 */ /* 0x0001e8000c10f394 */
[----:B-1----:R0:W-:Y:S02]  /*10e70*/  REDG.E.ADD.F32.FTZ.RN.STRONG.GPU desc[UR20][R126.64+-0x280], R123 ;  /* 0xfffd807b7e0079a6 */ /* 0x0021e4000c10f394 */
.L_x_14018:
[----:B------:R-:W-:Y:S05]  /*10e80*/  BSYNC B0 ;  /* 0x0000000000007941 */ /* 0x000fea0003800000 */
.L_x_14017:
[----:B------:R-:W0:Y:S01]  /*10e90*/  LDS R177, [R177+0x2f00] ;  /* 0x002f0000b1b17984 */ /* 0x000e220000000800 */
[----:B------:R-:W-:Y:S04]  /*10ea0*/  BSSY B0, `(.L_x_14019) ;  /* 0x0000004000007945 */ /* 0x000fe80003800000 */
[----:B------:R-:W-:Y:S05]  /*10eb0*/  @!P2 BRA `(.L_x_14020) ;  /* 0x000000000008a947 */ /* 0x000fea0003800000 */
[----:B------:R1:W-:Y:S04]  /*10ec0*/  REDG.E.ADD.F32.FTZ.RN.STRONG.GPU desc[UR20][R128.64+-0x200], R208 ;  /* 0xfffe00d0800079a6 */ /* 0x0003e8000c10f394 */
[----:B0-----:R0:W-:Y:S02]  /*10ed0*/  REDG.E.ADD.F32.FTZ.RN.STRONG.GPU desc[UR20][R126.64+-0x200], R177 ;  /* 0xfffe00b17e0079a6 */ /* 0x0011e4000c10f394 */
.L_x_14020:
[----:B------:R-:W-:Y:S05]  /*10ee0*/  BSYNC B0 ;  /* 0x0000000000007941 */ /* 0x000fea0003800000 */
.L_x_14019:
[----:B01----:R0:W1:Y:S01]  /*10ef0*/  LDS R123, [R178+0x2f80] ;  /* 0x002f8000b27b7984 */ /* 0x0030620000000800 */
[----:B------:R-:W-:Y:S04]  /*10f00*/  BSSY B0, `(.L_x_14021) ;  /* 0x0000004000007945 */ /* 0x000fe80003800000 */
[----:B------:R-:W-:Y:S05]  /*10f10*/  @!P3 BRA `(.L_x_14022) ;  /* 0x000000000008b947 */ /* 0x000fea0003800000 */
[----:B------:R0:W-:Y:S04]  /*10f20*/  REDG.E.ADD.F32.FTZ.RN.STRONG.GPU desc[UR20][R128.64+-0x180], R209 ;  /* 0xfffe80d1800079a6 */ /* 0x0001e8000c10f394 */
[----:B-1----:R0:W-:Y:S02]  /*10f30*/  REDG.E.ADD.F32.FTZ.RN.STRONG.GPU desc[UR20][R126.64+-0x180], R123 ;  /* 0xfffe807b7e0079a6 */ /* 0x0021e4000c10f394 */
.L_x_14022:
[----:B------:R-:W-:Y:S05]  /*10f40*/  BSYNC B0 ;  /* 0x0000000000007941 */ /* 0x000fea0003800000 */
.L_x_14021:
[----:B------:R-:W0:Y:S01]  /*10f50*/  LDS R179, [R179+0x3000] ;  /* 0x00300000b3b37984 */ /* 0x000e220000000800 */
[----:B------:R-:W-:Y:S04]  /*10f60*/  BSSY B0, `(.L_x_14023) ;  /* 0x0000004000007945 */ /* 0x000fe80003800000 */
[----:B------:R-:W-:Y:S05]  /*10f70*/  @!P4 BRA `(.L_x_14024) ;  /* 0x000000000008c947 */ /* 0x000fea0003800000 */
[----:B------:R1:W-:Y:S04]  /*10f80*/  REDG.E.ADD.F32.FTZ.RN.STRONG.GPU desc[UR20][R128.64+-0x100], R210 ;  /* 0xffff00d2800079a6 */ /* 0x0003e8000c10f394 */
[----:B0-----:R0:W-:Y:S02]  /*10f90*/  REDG.E.ADD.F32.FTZ.RN.STRONG.GPU desc[UR20][R126.64+-0x100], R179 ;  /* 0xffff00b37e0079a6 */ /* 0x0011e4000c10f394 */
.L_x_14024:
[----:B------:R-:W-:Y:S05]  /*10fa0*/  BSYNC B0 ;  /* 0x0000000000007941 */ /* 0x000fea0003800000 */
.L_x_14023:
[----:B01----:R0:W1:Y:S01]  /*10fb0*/  LDS R123, [R180+0x3080] ;  /* 0x00308000b47b7984 */ /* 0x0030620000000800 */
[----:B------:R-:W-:Y:S04]  /*10fc0*/  BSSY B0, `(.L_x_14025) ;  /* 0x0000004000007945 */ /* 0x000fe80003800000 */
[----:B------:R-:W-:Y:S05]  /*10fd0*/  @!P5 BRA `(.L_x_14026) ;  /* 0x000000000008d947 */ /* 0x000fea0003800000 */
[----:B------:R0:W-:Y:S04]  /*10fe0*/  REDG.E.ADD.F32.FTZ.RN.STRONG.GPU desc[UR20][R128.64+-0x80], R211 ;  /* 0xffff80d3800079a6 */ /* 0x0001e8000c10f394 */
[----:B-1----:R0:W-:Y:S02]  /*10ff0*/  REDG.E.ADD.F32.FTZ.RN.STRONG.GPU desc[UR20][R126.64+-0x80], R123 ;  /* 0xffff807b7e0079a6 */ /* 0x0021e4000c10f394 */
.L_x_14026:
[----:B------:R-:W-:Y:S05]  /*11000*/  BSYNC B0 ;  /* 0x0000000000007941 */ /* 0x000fea0003800000 */
.L_x_14025:
        /* <DEDUP_REMOVED lines=81> */
.L_x_14028:
[----:B------:R-:W-:Y:S05]  /*11520*/  BSYNC B0 ;  /* 0x0000000000007941 */ /* 0x000fea0003800000 */
.L_x_14027:
[----:B------:R-:W-:Y:S02]  /*11530*/  UIADD3 UR7, UR7, 0x1, URZ ;  /* 0x0000000107077890 */ /* 0x000fe4000fffe03f */
[----:B------:R-:W-:Y:S02]  /*11540*/  UIADD3 UR8, UP1, UR8, 0x1, URZ ;  /* 0x0000000108087890 */ /* 0x000fe4000ff3e03f */
[----:B------:R-:W-:Y:S02]  /*11550*/  UISETP.GE.AND UP0, UPT, UR7, UR54, UPT ;  /* 0x000000360700728c */ /* 0x000fe4000bf06270 */
[----:B------:R-:W-:-:S04]  /*11560*/  UIADD3.X UR9, URZ, UR9, URZ, UP1, !UPT ;  /* 0x000000093f097290 */ /* 0x000fc80008ffe43f */
[----:B------:R-:W-:-:S13]  /*11570*/  PLOP3.LUT P1, PT, PT, PT, UP0, 0x80, 0x0 ;  /* 0x000000000000781c */ /* 0x000fda0003f2f008 */
[----:B------:R-:W-:Y:S05]  /*11580*/  @!P1 BRA `(.L_x_14029) ;  /* 0xffffff6000989947 */ /* 0x000fea000383ffff */
.L_x_13950:
[----:B01----:R-:W0:Y:S01]  /*11590*/  S2R R18, SR_TID.X ;  /* 0x0000000000127919 */ /* 0x003e220000002100 */
        /* <DEDUP_REMOVED lines=17> */
[----:B------:R-:W1:Y:S01]  /*116b0*/  S2R R66, SR_TID.X ;  /* 0x0000000000427919 */ /* 0x000e620000002100 */
[----:B0-----:R-:W-:Y:S02]  /*116c0*/  SHF.L.U32 R0, R18, 0x4, RZ ;  /* 0x0000000412007819 */ /* 0x001fe400000006ff */
        /* <DEDUP_REMOVED lines=12> */
[----:B------:R-:W-:-:S04]  /*11790*/  LOP3.LUT R18, R3, 0x1f, R18, 0xf8, !PT ;  /* 0x0000001f03127812 */ /* 0x000fc800078ef812 */
        /* <DEDUP_REMOVED lines=13> */
[----:B------:R-:W5:Y:S01]  /*11870*/  @!P1 LDG.E.U16 R21, desc[UR20][R2.64] ;  /* 0x0000001402159981 */ /* 0x000f62000c1e1500 */
[C---:B------:R-:W-:Y:S02]  /*11880*/  LOP3.LUT R11, R18.reuse, 0xe0, RZ, 0xfc, !PT ;  /* 0x000000e0120b7812 */ /* 0x040fe400078efcff */
[----:B------:R-:W-:Y:S01]  /*11890*/  LOP3.LUT R10, R18, 0x100, RZ, 0xfc, !PT ;  /* 0x00000100120a7812 */ /* 0x000fe200078efcff */
[----:B------:R-:W2:Y:S01]  /*118a0*/  @!P2 LDG.E.U16 R20, desc[UR20][R2.64+0x40] ;  /* 0x000040140214a981 */ /* 0x000ea2000c1e1500 */
        /* <DEDUP_REMOVED lines=33> */
[----:B-1----:R-:W-:-:S02]  /*11ac0*/  ISETP.NE.AND P6, PT, R66, RZ, PT ;  /* 0x000000ff4200720c */ /* 0x002fc40003fc5270 */
[----:B------:R-:W-:Y:S01]  /*11ad0*/  MOV R50, UR17 ;  /* 0x0000001100327c02 */ /* 0x000fe20008000f00 */
[----:B-----5:R-:W-:Y:S04]  /*11ae0*/  STS.U16 [R118], R21 ;  /* 0x0000001576007388 */ /* 0x020fe80000000400 */
[----:B--2---:R-:W-:Y:S04]  /*11af0*/  STS.U16 [R117+0x40], R20 ;  /* 0x0000401475007388 */ /* 0x004fe80000000400 */
        /* <DEDUP_REMOVED lines=115> */
[----:B------:R-:W-:Y:S01]  /*12230*/  PRMT R27, R57, 0x7632, R27 ;  /* 0x00007632391b7816 */ /* 0x000fe2000000001b */
        /* <DEDUP_REMOVED lines=64> */
[----:B-1----:R-:W-:Y:S01]  /*12640*/  IADD3.X R3, R19, UR8, RZ, P5, !PT ;  /* 0x0000000813037c10 */ /* 0x002fe2000affe4ff */
[----:B------:R-:W-:Y:S01]  /*12650*/  ULDC.64 UR8, c[0x0][0x388] ;  /* 0x0000e20000087ab9 */ /* 0x000fe20000000a00 */
        /* <DEDUP_REMOVED lines=38> */
.L_x_14031:
[----:B------:R-:W-:Y:S05]  /*128c0*/  BSYNC B0 ;  /* 0x0000000000007941 */ /* 0x000fea0003800000 */
.L_x_14030:
        /* <DEDUP_REMOVED lines=15> */
[----:B------:R-:W-:Y:S01]  /*129c0*/  UIADD3 UR28, UP0, UR30, UR24, URZ ;  /* 0x000000181e1c7290 */ /* 0x000fe2000ff1e03f */
[----:B------:R-:W-:Y:S01]  /*129d0*/  @!P2 FMUL.FTZ R45, R45, R30 ;  /* 0x0000001e2d2da220 */ /* 0x000fe20000410000 */
[----:B------:R-:W-:Y:S01]  /*129e0*/  ULDC.64 UR8, c[0x0][0x3e0] ;  /* 0x0000f80000087ab9 */ /* 0x000fe20000000a00 */
[----:B------:R-:W-:Y:S01]  /*129f0*/  USHF.R.S32.HI UR24, URZ, 0x1f, UR30 ;  /* 0x0000001f3f187899 */ /* 0x000fe2000801141e */
[----:B------:R-:W-:Y:S01]  /*12a00*/  LEA R20, P0, R18, UR8, 0x1 ;  /* 0x0000000812147c11 */ /* 0x000fe2000f8008ff */
[----:B------:R-:W1:Y:S01]  /*12a10*/  @!P5 MUFU.RCP R23, R26 ;  /* 0x0000001a0017d308 */ /* 0x000e620000001000 */
[----:B---3--:R-:W-:Y:S01]  /*12a20*/  @!P3 FMUL.FTZ R46, R46, R21 ;  /* 0x000000152e2eb220 */ /* 0x008fe20000410000 */
[----:B------:R-:W-:Y:S01]  /*12a30*/  UIADD3.X UR25, UR24, UR19, UR25, UP0, !UPT ;  /* 0x0000001318197290 */ /* 0x000fe200087fe419 */
[----:B------:R-:W-:Y:S01]  /*12a40*/  LEA.HI.X R21, R18, UR9, R19, 0x1, P0 ;  /* 0x0000000912157c11 */ /* 0x000fe200080f0c13 */
[----:B------:R-:W-:Y:S01]  /*12a50*/  UIMAD.WIDE.U32 UR8, UR10, UR26, URZ ;  /* 0x0000001a0a0872a5 */ /* 0x000fe2000f8e003f */
[----:B------:R-:W-:Y:S01]  /*12a60*/  MOV R24, UR28 ;  /* 0x0000001c00187c02 */ /* 0x000fe20008000f00 */
[----:B------:R-:W-:Y:S01]  /*12a70*/  BSSY B0, `(.L_x_14032) ;  /* 0x0000082000007945 */ /* 0x000fe20003800000 */
[----:B------:R-:W-:-:S02]  /*12a80*/  ISETP.GE.AND P2, PT, R17, R75, PT ;  /* 0x0000004b1100720c */ /* 0x000fc40003f46270 */
[-C--:B------:R-:W-:Y:S01]  /*12a90*/  ISETP.GE.AND P0, PT, R16, R75.reuse, PT ;  /* 0x0000004b1000720c */ /* 0x080fe20003f06270 */
[----:B0-----:R-:W-:Y:S01]  /*12aa0*/  @!P4 FMUL.FTZ R47, R47, R22 ;  /* 0x000000162f2fc220 */ /* 0x001fe20000410000 */
[----:B------:R-:W-:Y:S02]  /*12ab0*/  ISETP.GE.AND P1, PT, R15, R75, PT ;  /* 0x0000004b0f00720c */ /* 0x000fe40003f26270 */
[----:B------:R-:W-:Y:S02]  /*12ac0*/  LEA R20, P3, R24, R20, 0x1 ;  /* 0x0000001418147211 */ /* 0x000fe400078608ff */
[----:B------:R-:W-:Y:S01]  /*12ad0*/  MOV R25, UR25 ;  /* 0x0000001900197c02 */ /* 0x000fe20008000f00 */
[----:B-1----:R-:W-:Y:S01]  /*12ae0*/  @!P5 FMUL.FTZ R48, R48, R23 ;  /* 0x000000173030d220 */ /* 0x002fe20000410000 */
[----:B------:R-:W-:Y:S02]  /*12af0*/  ISETP.GE.AND P4, PT, R14, R75, PT ;  /* 0x0000004b0e00720c */ /* 0x000fe40003f86270 */
[----:B------:R-:W-:-:S02]  /*12b00*/  LEA.HI.X R21, R24, R21, R25, 0x1, P3 ;  /* 0x0000001518157211 */ /* 0x000fc400018f0c19 */
        /* <DEDUP_REMOVED lines=57> */
[----:B0-----:R-:W-:Y:S01]  /*12ea0*/  PRMT R51, R20, 0x7632, R51 ;  /* 0x0000763214337816 */ /* 0x001fe20000000033 */
[----:B------:R-:W-:Y:S01]  /*12eb0*/  STS.U16 [R102+0x8], R37 ;  /* 0x0000082566007388 */ /* 0x000fe20000000400 */
[----:B------:R-:W-:Y:S01]  /*12ec0*/  F2FP.BF16.F32.PACK_AB R20, R46, R45 ;  /* 0x0000002d2e14723e */ /* 0x000fe200000010ff */
[----:B------:R-:W-:Y:S01]  /*12ed0*/  FADD.FTZ R39, R38, R39 ;  /* 0x0000002726277221 */ /* 0x000fe20000010000 */
[----:B------:R-:W-:Y:S01]  /*12ee0*/  PRMT R25, R37, 0x7632, R25 ;  /* 0x0000763225197816 */ /* 0x000fe20000000019 */
[----:B------:R-:W-:Y:S01]  /*12ef0*/  STS.U16 [R102+0xe], R51 ;  /* 0x00000e3366007388 */ /* 0x000fe20000000400 */
[----:B------:R-:W-:Y:S01]  /*12f00*/  PRMT R29, R20, 0x7610, R29 ;  /* 0x00007610141d7816 */ /* 0x000fe2000000001d */
[----:B------:R-:W-:Y:S01]  /*12f10*/  FADD.FTZ R40, R39, R40 ;  /* 0x0000002827287221 */ /* 0x000fe20000010000 */
[----:B-1----:R-:W-:Y:S01]  /*12f20*/  PRMT R24, R22, 0x7632, R24 ;  /* 0x0000763216187816 */ /* 0x002fe20000000018 */
[----:B------:R-:W-:Y:S01]  /*12f30*/  STS.U16 [R102+0xa], R25 ;  /* 0x00000a1966007388 */ /* 0x000fe20000000400 */
[----:B------:R-:W-:Y:S01]  /*12f40*/  PRMT R30, R20, 0x7632, R30 ;  /* 0x00007632141e7816 */ /* 0x000fe2000000001e */
[----:B------:R-:W-:Y:S01]  /*12f50*/  FADD.FTZ R41, R40, R41 ;  /* 0x0000002928297221 */ /* 0x000fe20000010000 */
[----:B------:R-:W-:Y:S01]  /*12f60*/  MOV R20, UR17 ;  /* 0x0000001100147c02 */ /* 0x000fe20008000f00 */
[----:B------:R-:W-:Y:S01]  /*12f70*/  STS.U16 [R102+0x14], R22 ;  /* 0x0000141666007388 */ /* 0x000fe20000000400 */
[----:B------:R-:W-:Y:S01]  /*12f80*/  UIADD3 UR17, UR9, UR27, URZ ;  /* 0x0000001b09117290 */ /* 0x000fe2000fffe03f */
        /* <DEDUP_REMOVED lines=48> */
.L_x_14033:
[----:B------:R-:W-:Y:S05]  /*13290*/  BSYNC B0 ;  /* 0x0000000000007941 */ /* 0x000fea0003800000 */
.L_x_14032:
        /* <DEDUP_REMOVED lines=58> */
.L_x_13912:
        /* <DEDUP_REMOVED lines=29> */
.L_x_14036:
[----:B------:R-:W-:Y:S05]  /*13810*/  BSYNC B0 ;  /* 0x0000000000007941 */ /* 0x000fea0003800000 */
.L_x_14035:
        /* <DEDUP_REMOVED lines=32> */
.L_x_14038:
[----:B0-----:R-:W0:Y:S02]  /*13a20*/  S2R R7, SR_TID.X ;  /* 0x0000000000077919 */ /* 0x001e240000002100 */
.L_x_14039:
[----:B------:R-:W-:Y:S05]  /*13a30*/  BSYNC B0 ;  /* 0x0000000000007941 */ /* 0x000fea0003800000 */
.L_x_14037:
        /* <DEDUP_REMOVED lines=15> */
.L_x_14040:
        /* <DEDUP_REMOVED lines=19> */
.L_x_14041:
        /* <DEDUP_REMOVED lines=10> */
.L_x_18979:


//--------------------- .text._Z25selective_scan_bwd_kernelI32Selective_Scan_bwd_kernel_traitsILi32ELi16ELb1ELb0ELb0ELb0ELb0EN3c108BFloat16ENS1_7complexIfEEEEv12SSMParamsBwd --------------------------
	.section	.text._Z25selective_scan_bwd_kernelI32Selective_Scan_bwd_kernel_traitsILi32ELi16ELb1ELb0ELb0ELb0ELb0EN3c108BFloat16ENS1_7complexIfEEEEv12SSMParamsBwd,"ax",@progbits
	.align	128
        .global         _Z25selective_scan_bwd_kernelI32Selective_Scan_bwd_kernel_traitsILi32ELi16ELb1ELb0ELb0ELb0ELb0EN3c108BFloat16ENS1_7complexIfEEEEv12SSMParamsBwd
        .type           _Z25selective_scan_bwd_kernelI32Selective_Scan_bwd_kernel_traitsILi32ELi16ELb1ELb0ELb0ELb0ELb0EN3c108BFloat16ENS1_7complexIfEEEEv12SSMParamsBwd,@function
        .size           _Z25selective_scan_bwd_kernelI32Selective_Scan_bwd_kernel_traitsILi32ELi16ELb1ELb0ELb0ELb0ELb0EN3c108BFloat16ENS1_7complexIfEEEEv12SSMParamsBwd,(.L_x_18980 - _Z25selective_scan_bwd_kernelI32Selective_Scan_bwd_kernel_traitsILi32ELi16ELb1ELb0ELb0ELb0ELb0EN3c108BFloat16ENS1_7complexIfEEEEv12SSMParamsBwd)
        .other          _Z25selective_scan_bwd_kernelI32Selective_Scan_bwd_kernel_traitsILi32ELi16ELb1ELb0ELb0ELb0ELb0EN3c108BFloat16ENS1_7complexIfEEEEv12SSMParamsBwd,@"STO_CUDA_ENTRY STV_DEFAULT"
_Z25selective_scan_bwd_kernelI32Selective_Scan_bwd_kernel_traitsILi32ELi16ELb1ELb0ELb0ELb0ELb0EN3c108BFloat16ENS1_7complexIfEEEEv12SSMParamsBwd:
.text._Z25selective_scan_bwd_kernelI32Selective_Scan_bwd_kernel_traitsILi32ELi16ELb1ELb0ELb0ELb0ELb0EN3c108BFloat16ENS1_7complexIfEEEEv12SSMParamsBwd:
[----:B------:R-:W-:Y:S08]  /*0000*/  LDC R1, c[0x0][0x28] ;  /* 0x00000a00ff017b82 */ /* 0x000ff00000000800 */
[----:B------:R-:W0:Y:S01]  /*0010*/  LDC.64 R2, c[0x0][0x2e8] ;  /* 0x0000ba00ff027b82 */ /* 0x000e220000000a00 */
[----:B------:R-:W1:Y:S01]  /*0020*/  S2R R79, SR_CTAID.Y ;  /* 0x00000000004f7919 */ /* 0x000e620000002600 */
[----:B------:R-:W-:Y:S01]  /*0030*/  CS2R R76, SRZ ;  /* 0x00000000004c7805 */ /* 0x000fe2000001ff00 */
[----:B------:R-:W-:Y:S01]  /*0040*/  ULDC.64 UR14, c[0x0][0x208] ;  /* 0x00008200000e7ab9 */ /* 0x000fe20000000a00 */
[----:B------:R-:W-:Y:S01]  /*0050*/  ULDC.64 UR8, c[0x0][0x280] ;  /* 0x0000a00000087ab9 */ /* 0x000fe20000000a00 */
[----:B------:R-:W-:Y:S01]  /*0060*/  ULDC.64 UR10, c[0x0][0x290] ;  /* 0x0000a400000a7ab9 */ /* 0x000fe20000000a00 */
[----:B------:R-:W-:Y:S01]  /*0070*/  HFMA2.MMA R75, -RZ, RZ, 0, 0 ;  /* 0x00000000ff4b7435 */ /* 0x000fe200000001ff */
[----:B------:R-:W-:Y:S01]  /*0080*/  ULDC.64 UR12, c[0x0][0x328] ;  /* 0x0000ca00000c7ab9 */ /* 0x000fe20000000a00 */
[----:B------:R-:W2:Y:S08]  /*0090*/  LDC.64 R8, c[0x0][0x310] ;  /* 0x0000c400ff087b82 */ /* 0x000eb00000000a00 */
[----:B------:R-:W3:Y:S01]  /*00a0*/  LDC.64 R4, c[0x0][0x300] ;  /* 0x0000c000ff047b82 */ /* 0x000ee20000000a00 */
[----:B0-----:R-:W-:-:S07]  /*00b0*/  ISETP.NE.U32.AND P0, PT, R2, RZ, PT ;  /* 0x000000ff0200720c */ /* 0x001fce0003f05070 */
[----:B------:R-:W0:Y:S01]  /*00c0*/  S2UR UR16, SR_CTAID.X ;  /* 0x00000000001079c3 */ /* 0x000e220000002500 */
[----:B------:R-:W-:Y:S02]  /*00d0*/  ISETP.NE.AND.EX P0, PT, R3, RZ, PT, P0 ;  /* 0x000000ff0300720c */ /* 0x000fe40003f05300 */
[----:B-1----:R-:W-:-:S05]  /*00e0*/  SHF.R.S32.HI R78, RZ, 0x1f, R79 ;  /* 0x0000001fff4e7819 */ /* 0x002fca000001144f */
[----:B------:R-:W1:Y:S01]  /*00f0*/  LDC.64 R6, c[0x0][0x288] ;  /* 0x0000a200ff067b82 */ /* 0x000e620000000a00 */
[----:B---3--:R-:W-:-:S05]  /*0100*/  ISETP.NE.U32.AND P1, PT, R4, RZ, PT ;  /* 0x000000ff0400720c */ /* 0x008fca0003f25070 */
[----:B------:R-:W-:Y:S02]  /*0110*/  @P0 LEA R2, P2, R79, R2, 0x2 ;  /* 0x000000024f020211 */ /* 0x000fe400078410ff */
[----:B------:R-:W3:Y:S01]  /*0120*/  LDC R15, c[0x0][0x224] ;  /* 0x00008900ff0f7b82 */ /* 0x000ee20000000800 */
[----:B------:R-:W-:Y:S02]  /*0130*/  ISETP.NE.AND.EX P1, PT, R5, RZ, PT, P1 ;  /* 0x000000ff0500720c */ /* 0x000fe40003f25310 */
[----:B------:R-:W-:-:S05]  /*0140*/  @P0 LEA.HI.X R3, R79, R3, R78, 0x2, P2 ;  /* 0x000000034f030211 */ /* 0x000fca00010f144e */
[----:B------:R4:W5:Y:S01]  /*0150*/  @P0 LDG.E R77, desc[UR14][R2.64] ;  /* 0x0000000e024d0981 */ /* 0x000962000c1e1900 */
[----:B--2---:R-:W-:Y:S01]  /*0160*/  ISETP.NE.U32.AND P0, PT, R8, RZ, PT ;  /* 0x000000ff0800720c */ /* 0x004fe20003f05070 */
[----:B------:R-:W2:Y:S01]  /*0170*/  LDC.64 R18, c[0x0][0x3d8] ;  /* 0x0000f600ff127b82 */ /* 0x000ea20000000a00 */
[----:B0-----:R-:W-:Y:S02]  /*0180*/  USHF.R.S32.HI UR17, URZ, 0x1f, UR16 ;  /* 0x0000001f3f117899 */ /* 0x001fe40008011410 */
[----:B------:R-:W-:-:S05]  /*0190*/  ISETP.NE.AND.EX P0, PT, R9, RZ, PT, P0 ;  /* 0x000000ff0900720c */ /* 0x000fca0003f05300 */
[----:B------:R-:W0:Y:S01]  /*01a0*/  LDC.64 R26, c[0x0][0x3f8] ;  /* 0x0000fe00ff1a7b82 */ /* 0x000e220000000a00 */
[----:B------:R-:W-:Y:S01]  /*01b0*/  UIMAD UR6, UR17, UR8, URZ ;  /* 0x00000008110672a4 */ /* 0x000fe2000f8e023f */
[----:B------:R-:W-:-:S06]  /*01c0*/  @P1 LEA R4, P3, R79, R4, 0x2 ;  /* 0x000000044f041211 */ /* 0x000fcc00078610ff */
[----:B------:R-:W0:Y:S01]  /*01d0*/  LDC.64 R12, c[0x0][0x298] ;  /* 0x0000a600ff0c7b82 */ /* 0x000e220000000a00 */
[----:B------:R-:W-:Y:S01]  /*01e0*/  UIMAD.WIDE.U32 UR4, UR16, UR8, URZ ;  /* 0x00000008100472a5 */ /* 0x000fe2000f8e003f */
[----:B------:R-:W-:Y:S01]  /*01f0*/  @P1 LEA.HI.X R5, R79, R5, R78, 0x2, P3 ;  /* 0x000000054f051211 */ /* 0x000fe200018f144e */
[----:B------:R-:W-:-:S05]  /*0200*/  UIMAD UR8, UR16, UR9, UR6 ;  /* 0x00000009100872a4 */ /* 0x000fca000f8e0206 */
[----:B------:R-:W0:Y:S01]  /*0210*/  LDC.64 R16, c[0x0][0x330] ;  /* 0x0000cc00ff107b82 */ /* 0x000e220000000a00 */
[----:B------:R-:W-:Y:S01]  /*0220*/  UIMAD UR9, UR17, UR10, URZ ;  /* 0x0000000a110972a4 */ /* 0x000fe2000f8e023f */
[-C--:B-1----:R-:W-:Y:S01]  /*0230*/  IMAD R0, R78, R6.reuse, RZ ;  /* 0x000000064e007224 */ /* 0x082fe200078e02ff */
[----:B------:R-:W-:Y:S01]  /*0240*/  UIADD3 UR5, UR5, UR8, URZ ;  /* 0x0000000805057290 */ /* 0x000fe2000fffe03f */
[----:B---3--:R-:W-:Y:S01]  /*0250*/  LEA R9, R15, 0xfffffe00, 0x9 ;  /* 0xfffffe000f097811 */ /* 0x008fe200078e48ff */
[----:B------:R-:W-:Y:S01]  /*0260*/  UIMAD.WIDE.U32 UR6, UR16, UR10, URZ ;  /* 0x0000000a100672a5 */ /* 0x000fe2000f8e003f */
[----:B------:R1:W5:Y:S02]  /*0270*/  @P1 LDG.E R75, desc[UR14][R4.64] ;  /* 0x0000000e044b1981 */ /* 0x000364000c1e1900 */
[----:B------:R-:W3:Y:S01]  /*0280*/  @P0 LDC R28, c[0x0][0x214] ;  /* 0x00008500ff1c0b82 */ /* 0x000ee20000000800 */
[----:B------:R-:W-:Y:S02]  /*0290*/  UIMAD UR10, UR16, UR11, UR9 ;  /* 0x0000000b100a72a4 */ /* 0x000fe4000f8e0209 */
[----:B------:R-:W-:Y:S01]  /*02a0*/  UIMAD UR11, UR17, UR12, URZ ;  /* 0x0000000c110b72a4 */ /* 0x000fe2000f8e023f */
[----:B----4-:R-:W-:Y:S01]  /*02b0*/  IMAD.WIDE.U32 R2, R79, R6, UR4 ;  /* 0x000000044f027e25 */ /* 0x010fe2000f8e0006 */
[----:B------:R-:W-:-:S02]  /*02c0*/  UIADD3 UR7, UR7, UR10, URZ ;  /* 0x0000000a07077290 */ /* 0x000fc4000fffe03f */
[----:B------:R-:W-:Y:S01]  /*02d0*/  UIMAD.WIDE.U32 UR8, UR16, UR12, URZ ;  /* 0x0000000c100872a5 */ /* 0x000fe2000f8e003f */
[----:B------:R-:W4:Y:S01]  /*02e0*/  @P0 LDC R29, c[0x0][0x21c] ;  /* 0x00008700ff1d0b82 */ /* 0x000f220000000800 */
[----:B------:R-:W-:Y:S01]  /*02f0*/  UIMAD UR11, UR16, UR13, UR11 ;  /* 0x0000000d100b72a4 */ /* 0x000fe2000f8e020b */
[----:B------:R-:W-:Y:S01]  /*0300*/  IMAD R0, R79, R7, R0 ;  /* 0x000000074f007224 */ /* 0x000fe200078e0200 */
[----:B--2---:R-:W-:Y:S01]  /*0310*/  ISETP.NE.U32.AND P1, PT, R18, RZ, PT ;  /* 0x000000ff1200720c */ /* 0x004fe20003f25070 */
[----:B0-----:R-:W-:Y:S01]  /*0320*/  IMAD R8, R78, R12, RZ ;  /* 0x0000000c4e087224 */ /* 0x001fe200078e02ff */
[----:B------:R-:W-:-:S03]  /*0330*/  ISETP.NE.U32.AND P2, PT, R26, RZ, PT ;  /* 0x000000ff1a00720c */ /* 0x000fc60003f45070 */
[----:B------:R-:W0:Y:S01]  /*0340*/  LDC.64 R30, c[0x0][0x2f0] ;  /* 0x0000bc00ff1e7b82 */ /* 0x000e220000000a00 */
[----:B------:R-:W-:Y:S01]  /*0350*/  SHF.R.S32.HI R11, RZ, 0x1f, R9 ;  /* 0x0000001fff0b7819 */ /* 0x000fe20000011409 */
[----:B------:R-:W-:Y:S01]  /*0360*/  UIADD3 UR9, UR9, UR11, URZ ;  /* 0x0000000b09097290 */ /* 0x000fe2000fffe03f */
[----:B------:R-:W-:Y:S01]  /*0370*/  IADD3 R10, P3, R9, R2, RZ ;  /* 0x00000002090a7210 */ /* 0x000fe20007f7e0ff */
[----:B-1----:R-:W-:-:S04]  /*0380*/  IMAD.WIDE.U32 R4, R79, R12, UR6 ;  /* 0x000000064f047e25 */ /* 0x002fc8000f8e000c */
[----:B------:R-:W1:Y:S01]  /*0390*/  LDC.64 R32, c[0x0][0x2f8] ;  /* 0x0000be00ff207b82 */ /* 0x000e620000000a00 */
[----:B------:R-:W-:-:S07]  /*03a0*/  ISETP.NE.AND.EX P1, PT, R19, RZ, PT, P1 ;  /* 0x000000ff1300720c */ /* 0x000fce0003f25310 */
[----:B------:R-:W2:Y:S01]  /*03b0*/  LDC.64 R34, c[0x0][0x3b8] ;  /* 0x0000ee00ff227b82 */ /* 0x000ea20000000a00 */
[----:B------:R-:W-:Y:S02]  /*03c0*/  ISETP.NE.AND.EX P2, PT, R27, RZ, PT, P2 ;  /* 0x000000ff1b00720c */ /* 0x000fe40003f45320 */
[----:B------:R-:W-:Y:S01]  /*03d0*/  IADD3.X R12, R11, R3, R0, P3, !PT ;  /* 0x000000030b0c7210 */ /* 0x000fe20001ffe400 */
[----:B------:R-:W-:-:S04]  /*03e0*/  IMAD R0, R79, R13, R8 ;  /* 0x0000000d4f007224 */ /* 0x000fc800078e0208 */
[----:B------:R-:W2:Y:S01]  /*03f0*/  @P0 LDC.64 R24, c[0x0][0x310] ;  /* 0x0000c400ff180b82 */ /* 0x000ea20000000a00 */
[----:B------:R-:W-:Y:S01]  /*0400*/  IADD3 R8, P3, R9, R4, RZ ;  /* 0x0000000409087210 */ /* 0x000fe20007f7e0ff */
[-C--:B------:R-:W-:Y:S02]  /*0410*/  IMAD R14, R78, R16.reuse, RZ ;  /* 0x000000104e0e7224 */ /* 0x080fe400078e02ff */
[----:B------:R-:W-:Y:S01]  /*0420*/  IMAD.WIDE.U32 R6, R79, R16, UR8 ;  /* 0x000000084f067e25 */ /* 0x000fe2000f8e0010 */
[----:B------:R-:W-:Y:S02]  /*0430*/  IADD3.X R5, R11, R5, R0, P3, !PT ;  /* 0x000000050b057210 */ /* 0x000fe40001ffe400 */
[----:B------:R-:W-:Y:S01]  /*0440*/  ISETP.GE.AND P3, PT, R15, 0x1, PT ;  /* 0x000000010f00780c */ /* 0x000fe20003f66270 */
[----:B------:R-:W-:Y:S01]  /*0450*/  IMAD R14, R79, R17, R14 ;  /* 0x000000114f0e7224 */ /* 0x000fe200078e020e */
[----:B------:R-:W-:Y:S01]  /*0460*/  IADD3 R2, P4, R9, R6, RZ ;  /* 0x0000000609027210 */ /* 0x000fe20007f9e0ff */
[----:B---3--:R-:W-:Y:S01]  /*0470*/  @P0 IMAD R0, R28, UR16, R79 ;  /* 0x000000101c000c24 */ /* 0x008fe2000f8e024f */
[----:B------:R-:W-:-:S02]  /*0480*/  CS2R R22, SRZ ;  /* 0x0000000000167805 */ /* 0x000fc4000001ff00 */
[----:B------:R-:W-:Y:S02]  /*0490*/  CS2R R20, SRZ ;  /* 0x0000000000147805 */ /* 0x000fe4000001ff00 */
[----:B------:R-:W-:Y:S01]  /*04a0*/  IADD3.X R6, R11, R7, R14, P4, !PT ;  /* 0x000000070b067210 */ /* 0x000fe200027fe40e */
[----:B------:R-:W-:Y:S01]  /*04b0*/  @P0 IMAD R0, R0, R15, RZ ;  /* 0x0000000f00000224 */ /* 0x000fe200078e02ff */
[C---:B------:R-:W-:Y:S02]  /*04c0*/  @P1 LEA R22, P4, R79.reuse, R18, 0x2 ;  /* 0x000000124f161211 */ /* 0x040fe400078810ff */
[C---:B------:R-:W-:Y:S01]  /*04d0*/  @P2 LEA R20, P5, R79.reuse, R26, 0x2 ;  /* 0x0000001a4f142211 */ /* 0x040fe200078a10ff */
[----:B----4-:R-:W-:Y:S01]  /*04e0*/  @P0 IMAD R3, R0, R29, RZ ;  /* 0x0000001d00030224 */ /* 0x010fe200078e02ff */
[C-C-:B------:R-:W-:Y:S02]  /*04f0*/  @P1 LEA.HI.X R23, R79.reuse, R19, R78.reuse, 0x2, P4 ;  /* 0x000000134f171211 */ /* 0x140fe400020f144e */
[----:B------:R-:W-:-:S02]  /*0500*/  @P2 LEA.HI.X R21, R79, R27, R78, 0x2, P5 ;  /* 0x0000001b4f152211 */ /* 0x000fc400028f144e */
[----:B0-----:R-:W-:Y:S02]  /*0510*/  LEA R7, P1, R10, R30, 0x1 ;  /* 0x0000001e0a077211 */ /* 0x001fe400078208ff */
[----:B-1----:R-:W-:Y:S02]  /*0520*/  LEA R4, P2, R8, R32, 0x1 ;  /* 0x0000002008047211 */ /* 0x002fe400078408ff */
[----:B--2---:R-:W-:Y:S01]  /*0530*/  LEA R0, P4, R2, R34, 0x1 ;  /* 0x0000002202007211 */ /* 0x004fe200078808ff */
[----:B------:R-:W-:Y:S01]  /*0540*/  @P0 IMAD.WIDE R24, R3, 0x10, R24 ;  /* 0x0000001003180825 */ /* 0x000fe200078e0218 */
[----:B------:R-:W-:Y:S02]  /*0550*/  LEA.HI.X R9, R10, R31, R12, 0x1, P1 ;  /* 0x0000001f0a097211 */ /* 0x000fe400008f0c0c */
[----:B------:R-:W-:Y:S02]  /*0560*/  @!P0 CS2R R24, SRZ ;  /* 0x0000000000188805 */ /* 0x000fe4000001ff00 */
[----:B------:R-:W-:-:S02]  /*0570*/  LEA.HI.X R3, R8, R33, R5, 0x1, P2 ;  /* 0x0000002108037211 */ /* 0x000fc400010f0c05 */
[----:B------:R-:W-:Y:S02]  /*0580*/  LEA.HI.X R2, R2, R35, R6, 0x1, P4 ;  /* 0x0000002302027211 */ /* 0x000fe400020f0c06 */
[----:B------:R-:W-:Y:S01]  /*0590*/  MOV R73, RZ ;  /* 0x000000ff00497202 */ /* 0x000fe20000000f00 */
[----:B------:R-:W-:Y:S06]  /*05a0*/  @!P3 BRA `(.L_x_14042) ;  /* 0x000000680040b947 */ /* 0x000fec0003800000 */
[----:B------:R-:W0:Y:S01]  /*05b0*/  S2R R74, SR_TID.X ;  /* 0x00000000004a7919 */ /* 0x000e220000002100 */
[----:B------:R-:W1:Y:S01]  /*05c0*/  LDC R71, c[0x0][0x224] ;  /* 0x00008900ff477b82 */ /* 0x000e620000000800 */
[----:B------:R-:W-:Y:S01]  /*05d0*/  R2UR UR12, R7 ;  /* 0x00000000070c72ca */ /* 0x000fe200000e0000 */
[----:B------:R-:W2:Y:S01]  /*05e0*/  S2R R72, SR_LANEID ;  /* 0x0000000000487919 */ /* 0x000ea20000000000 */
[----:B------:R-:W-:Y:S02]  /*05f0*/  R2UR UR13, R9 ;  /* 0x00000000090d72ca */ /* 0x000fe400000e0000 */
[----:B------:R-:W-:Y:S02]  /*0600*/  R2UR UR10, R4 ;  /* 0x00000000040a72ca */ /* 0x000fe400000e0000 */
[----:B------:R-:W-:Y:S02]  /*0610*/  R2UR UR8, R0 ;  /* 0x00000000000872ca */ /* 0x000fe400000e0000 */
[----:B------:R-:W-:-:S02]  /*0620*/  R2UR UR9, R2 ;  /* 0x00000000020972ca */ /* 0x000fc400000e0000 */
[----:B------:R-:W-:Y:S02]  /*0630*/  R2UR UR11, R3 ;  /* 0x00000000030b72ca */ /* 0x000fe400000e0000 */
[----:B------:R-:W-:Y:S02]  /*0640*/  MOV R76, RZ ;  /* 0x000000ff004c7202 */ /* 0x000fe40000000f00 */
[----:B------:R-:W-:Y:S02]  /*0650*/  MOV R73, RZ ;  /* 0x000000ff00497202 */ /* 0x000fe40000000f00 */
[C---:B0-----:R-:W-:Y:S02]  /*0660*/  SHF.L.U32 R0, R74.reuse, 0x1, RZ ;  /* 0x000000014a007819 */ /* 0x041fe400000006ff */
[----:B------:R-:W-:Y:S02]  /*0670*/  LOP3.LUT R210, R74, 0x1f, RZ, 0xc0, !PT ;  /* 0x0000001f4ad27812 */ /* 0x000fe400078ec0ff */
[----:B------:R-:W-:-:S04]  /*0680*/  LOP3.LUT R3, R0, 0xffffffc0, RZ, 0xc0, !PT ;  /* 0xffffffc000037812 */ /* 0x000fc800078ec0ff */
[----:B--2---:R-:W-:-:S07]  /*0690*/  LOP3.LUT R70, R3, 0x1f, R74, 0xf8, !PT ;  /* 0x0000001f03467812 */ /* 0x004fce00078ef84a */
.L_x_14059:
[----:B------:R-:W-:Y:S01]  /*06a0*/  BAR.SYNC.DEFER_BLOCKING 0x0 ;  /* 0x0000000000007b1d */ /* 0x000fe20000010000 */
[----:B0-----:R-:W-:Y:S02]  /*06b0*/  MOV R2, UR12 ;  /* 0x0000000c00027c02 */ /* 0x001fe40008000f00 */
[----:B------:R-:W-:-:S05]  /*06c0*/  MOV R3, UR13 ;  /* 0x0000000d00037c02 */ /* 0x000fca0008000f00 */
[----:B------:R-:W0:Y:S01]  /*06d0*/  S2UR UR5, SR_CgaCtaId ;  /* 0x00000000000579c3 */ /* 0x000e220000008800 */
[----:B------:R-:W-:Y:S01]  /*06e0*/  IMAD.WIDE R2, R70, 0x10, R2 ;  /* 0x0000001046027825 */ /* 0x000fe200078e0202 */
[----:B------:R-:W-:Y:S01]  /*06f0*/  UMOV UR4, 0x400 ;  /* 0x0000040000047882 */ /* 0x000fe20000000000 */
[----:B------:R-:W-:Y:S02]  /*0700*/  MOV R26, UR10 ;  /* 0x0000000a001a7c02 */ /* 0x000fe40008000f00 */
[----:B------:R-:W-:-:S03]  /*0710*/  MOV R27, UR11 ;  /* 0x0000000b001b7c02 */ /* 0x000fc60008000f00 */
[----:B------:R-:W2:Y:S01]  /*0720*/  LDC R95, c[0x0][0x21c] ;  /* 0x00008700ff5f7b82 */ /* 0x000ea20000000800 */
[----:B------:R-:W3:Y:S04]  /*0730*/  LDG.E.128 R12, desc[UR14][R2.64] ;  /* 0x0000000e020c7981 */ /* 0x000ee8000c1e1d00 */
[----:B------:R-:W4:Y:S01]  /*0740*/  LDG.E.128 R16, desc[UR14][R2.64+0x200] ;  /* 0x0002000e02107981 */ /* 0x000f22000c1e1d00 */
[----:B------:R-:W-:Y:S01]  /*0750*/  IMAD.WIDE R26, R70, 0x10, R26 ;  /* 0x00000010461a7825 */ /* 0x000fe200078e021a */
[----:B0-----:R-:W-:-:S06]  /*0760*/  ULEA UR4, UR5, UR4, 0x18 ;  /* 0x0000000405047291 */ /* 0x001fcc000f8ec03f */
[----:B------:R-:W-:-:S04]  /*0770*/  MOV R69, UR4 ;  /* 0x0000000400457c02 */ /* 0x000fc80008000f00 */
[CC--:B------:R-:W-:Y:S02]  /*0780*/  LEA R68, R72.reuse, R69.reuse, 0x4 ;  /* 0x0000004548447211 */ /* 0x0c0fe400078e20ff */
[----:B------:R-:W-:-:S03]  /*0790*/  LEA R67, R72, R69, 0x5 ;  /* 0x0000004548437211 */ /* 0x000fc600078e28ff */
[----:B---3--:R-:W-:Y:S04]  /*07a0*/  STS.128 [R68], R12 ;  /* 0x0000000c44007388 */ /* 0x008fe80000000c00 */
[----:B----4-:R-:W-:Y:S01]  /*07b0*/  STS.128 [R68+0x200], R16 ;  /* 0x0002001044007388 */ /* 0x010fe20000000c00 */
[----:B------:R-:W-:-:S03]  /*07c0*/  NOP ;  /* 0x0000000000007918 */ /* 0x000fc60000000000 */
[----:B------:R-:W0:Y:S04]  /*07d0*/  LDS.128 R4, [R67] ;  /* 0x0000000043047984 */ /* 0x000e280000000c00 */
[----:B------:R-:W3:Y:S01]  /*07e0*/  LDS.128 R8, [R67+0x10] ;  /* 0x0000100043087984 */ /* 0x000ee20000000c00 */
[----:B------:R-:W-:Y:S06]  /*07f0*/  BAR.SYNC.DEFER_BLOCKING 0x0 ;  /* 0x0000000000007b1d */ /* 0x000fec0000010000 */
[----:B------:R-:W4:Y:S04]  /*0800*/  LDG.E.128 R28, desc[UR14][R26.64] ;  /* 0x0000000e1a1c7981 */ /* 0x000f28000c1e1d00 */
[----:B------:R-:W2:Y:S01]  /*0810*/  LDG.E.128 R32, desc[UR14][R26.64+0x200] ;  /* 0x0002000e1a207981 */ /* 0x000ea2000c1e1d00 */
[----:B------:R-:W-:-:S02]  /*0820*/  MOV R2, UR8 ;  /* 0x0000000800027c02 */ /* 0x000fc40008000f00 */
[----:B------:R-:W-:-:S03]  /*0830*/  MOV R3, UR9 ;  /* 0x0000000900037c02 */ /* 0x000fc60008000f00 */
[----:B------:R-:W-:Y:S01]  /*0840*/  IMAD.WIDE R2, R70, 0x10, R2 ;  /* 0x0000001046027825 */ /* 0x000fe200078e0202 */
[----:B----4-:R-:W-:Y:S04]  /*0850*/  STS.128 [R68], R28 ;  /* 0x0000001c44007388 */ /* 0x010fe80000000c00 */
[----:B--2---:R-:W-:Y:S01]  /*0860*/  STS.128 [R68+0x200], R32 ;  /* 0x0002002044007388 */ /* 0x004fe20000000c00 */
[----:B------:R-:W-:-:S03]  /*0870*/  NOP ;  /* 0x0000000000007918 */ /* 0x000fc60000000000 */
[----:B------:R-:W-:Y:S04]  /*0880*/  LDS.128 R16, [R67] ;  /* 0x0000000043107984 */ /* 0x000fe80000000c00 */
[----:B------:R-:W-:Y:S01]  /*0890*/  LDS.128 R12, [R67+0x10] ;  /* 0x00001000430c7984 */ /* 0x000fe20000000c00 */
[----:B------:R-:W-:Y:S06]  /*08a0*/  BAR.SYNC.DEFER_BLOCKING 0x0 ;  /* 0x0000000000007b1d */ /* 0x000fec0000010000 */
[----:B------:R-:W2:Y:S04]  /*08b0*/  LDG.E.128 R36, desc[UR14][R2.64] ;  /* 0x0000000e02247981 */ /* 0x000ea8000c1e1d00 */
[----:B------:R-:W4:Y:S01]  /*08c0*/  LDG.E.128 R40, desc[UR14][R2.64+0x200] ;  /* 0x0002000e02287981 */ /* 0x000f22000c1e1d00 */
[C---:B0-----:R-:W-:Y:S01]  /*08d0*/  PRMT R209, R4.reuse, 0x7632, R209 ;  /* 0x0000763204d17816 */ /* 0x041fe200000000d1 */
[----:B------:R-:W-:Y:S01]  /*08e0*/  HFMA2.MMA R66, -RZ, RZ, 0, 0 ;  /* 0x00000000ff427435 */ /* 0x000fe200000001ff */
[----:B------:R-:W-:-:S02]  /*08f0*/  SHF.L.U32 R151, R4, 0x10, RZ ;  /* 0x0000001004977819 */ /* 0x000fc400000006ff */
[----:B------:R-:W-:Y:S02]  /*0900*/  CS2R R64, SRZ ;  /* 0x0000000000407805 */ /* 0x000fe4000001ff00 */
[----:B------:R-:W-:Y:S02]  /*0910*/  SHF.L.U32 R93, R209, 0x10, RZ ;  /* 0x00000010d15d7819 */ /* 0x000fe400000006ff */
[----:B------:R-:W-:Y:S02]  /*0920*/  CS2R R62, SRZ ;  /* 0x00000000003e7805 */ /* 0x000fe4000001ff00 */
[C---:B------:R-:W-:Y:S02]  /*0930*/  SHF.L.U32 R92, R5.reuse, 0x10, RZ ;  /* 0x00000010055c7819 */ /* 0x040fe400000006ff */
[----:B------:R-:W-:Y:S02]  /*0940*/  CS2R R60, SRZ ;  /* 0x00000000003c7805 */ /* 0x000fe4000001ff00 */
[----:B------:R-:W-:-:S02]  /*0950*/  PRMT R208, R5, 0x7632, R208 ;  /* 0x0000763205d07816 */ /* 0x000fc400000000d0 */
[----:B------:R-:W-:Y:S02]  /*0960*/  CS2R R58, SRZ ;  /* 0x00000000003a7805 */ /* 0x000fe4000001ff00 */
[----:B------:R-:W-:Y:S02]  /*0970*/  SHF.L.U32 R91, R6, 0x10, RZ ;  /* 0x00000010065b7819 */ /* 0x000fe400000006ff */
[----:B------:R-:W-:Y:S02]  /*0980*/  CS2R R56, SRZ ;  /* 0x0000000000387805 */ /* 0x000fe4000001ff00 */
[----:B------:R-:W-:Y:S02]  /*0990*/  SHF.L.U32 R90, R208, 0x10, RZ ;  /* 0x00000010d05a7819 */ /* 0x000fe400000006ff */
[----:B------:R-:W-:Y:S02]  /*09a0*/  CS2R R54, SRZ ;  /* 0x0000000000367805 */ /* 0x000fe4000001ff00 */
[----:B------:R-:W-:-:S02]  /*09b0*/  PRMT R207, R6, 0x7632, R207 ;  /* 0x0000763206cf7816 */ /* 0x000fc400000000cf */
[----:B------:R-:W-:Y:S02]  /*09c0*/  CS2R R52, SRZ ;  /* 0x0000000000347805 */ /* 0x000fe4000001ff00 */
[----:B------:R-:W-:Y:S02]  /*09d0*/  SHF.L.U32 R89, R7, 0x10, RZ ;  /* 0x0000001007597819 */ /* 0x000fe400000006ff */
[----:B------:R-:W-:Y:S02]  /*09e0*/  SHF.L.U32 R87, R207, 0x10, RZ ;  /* 0x00000010cf577819 */ /* 0x000fe400000006ff */
[----:B------:R-:W-:Y:S02]  /*09f0*/  PRMT R206, R7, 0x7632, R206 ;  /* 0x0000763207ce7816 */ /* 0x000fe400000000ce */
[----:B---3--:R-:W-:Y:S02]  /*0a00*/  SHF.L.U32 R88, R8, 0x10, RZ ;  /* 0x0000001008587819 */ /* 0x008fe400000006ff */
[----:B------:R-:W-:-:S02]  /*0a10*/  SHF.L.U32 R84, R206, 0x10, RZ ;  /* 0x00000010ce547819 */ /* 0x000fc400000006ff */
[----:B------:R-:W-:Y:S02]  /*0a20*/  PRMT R205, R8, 0x7632, R205 ;  /* 0x0000763208cd7816 */ /* 0x000fe400000000cd */
[----:B------:R-:W-:Y:S02]  /*0a30*/  SHF.L.U32 R86, R9, 0x10, RZ ;  /* 0x0000001009567819 */ /* 0x000fe400000006ff */
[----:B------:R-:W-:Y:S02]  /*0a40*/  SHF.L.U32 R82, R205, 0x10, RZ ;  /* 0x00000010cd527819 */ /* 0x000fe400000006ff */
[----:B------:R-:W-:Y:S02]  /*0a50*/  PRMT R204, R9, 0x7632, R204 ;  /* 0x0000763209cc7816 */ /* 0x000fe400000000cc */
[----:B------:R-:W-:Y:S02]  /*0a60*/  SHF.L.U32 R85, R10, 0x10, RZ ;  /* 0x000000100a557819 */ /* 0x000fe400000006ff */
[----:B------:R-:W-:-:S02]  /*0a70*/  SHF.L.U32 R81, R204, 0x10, RZ ;  /* 0x00000010cc517819 */ /* 0x000fc400000006ff */
[----:B------:R-:W-:Y:S02]  /*0a80*/  PRMT R203, R10, 0x7632, R203 ;  /* 0x000076320acb7816 */ /* 0x000fe400000000cb */
[----:B------:R-:W-:Y:S02]  /*0a90*/  ISETP.GE.AND P0, PT, R95, 0x1, PT ;  /* 0x000000015f00780c */ /* 0x000fe40003f06270 */
[----:B------:R-:W-:Y:S02]  /*0aa0*/  SHF.L.U32 R80, R203, 0x10, RZ ;  /* 0x00000010cb507819 */ /* 0x000fe400000006ff */
[C---:B------:R-:W-:Y:S02]  /*0ab0*/  SHF.L.U32 R83, R11.reuse, 0x10, RZ ;  /* 0x000000100b537819 */ /* 0x040fe400000006ff */
[----:B------:R-:W-:Y:S02]  /*0ac0*/  PRMT R202, R11, 0x7632, R202 ;  /* 0x000076320bca7816 */ /* 0x000fe400000000ca */
[----:B------:R-:W-:-:S02]  /*0ad0*/  MOV R51, RZ ;  /* 0x000000ff00337202 */ /* 0x000fc40000000f00 */
[----:B------:R-:W-:Y:S01]  /*0ae0*/  SHF.L.U32 R50, R202, 0x10, RZ ;  /* 0x00000010ca327819 */ /* 0x000fe200000006ff */
[----:B--2---:R-:W-:Y:S04]  /*0af0*/  STS.128 [R68], R36 ;  /* 0x0000002444007388 */ /* 0x004fe80000000c00 */
[----:B----4-:R-:W-:Y:S01]  /*0b00*/  STS.128 [R68+0x200], R40 ;  /* 0x0002002844007388 */ /* 0x010fe20000000c00 */
[----:B------:R-:W-:-:S03]  /*0b10*/  NOP ;  /* 0x0000000000007918 */ /* 0x000fc60000000000 */
[----:B------:R-:W0:Y:S04]  /*0b20*/  LDS.128 R28, [R67] ;  /* 0x00000000431c7984 */ /* 0x000e280000000c00 */
[----:B------:R-:W2:Y:S01]  /*0b30*/  LDS.128 R32, [R67+0x10] ;  /* 0x0000100043207984 */ /* 0x000ea20000000c00 */
[C---:B0-----:R-:W-:Y:S02]  /*0b40*/  PRMT R0, R28.reuse, 0x7632, R0 ;  /* 0x000076321c007816 */ /* 0x041fe40000000000 */
[----:B------:R-:W-:Y:S02]  /*0b50*/  SHF.L.U32 R28, R28, 0x10, RZ ;  /* 0x000000101c1c7819 */ /* 0x000fe400000006ff */
[----:B------:R-:W-:Y:S02]  /*0b60*/  SHF.L.U32 R120, R0, 0x10, RZ ;  /* 0x0000001000787819 */ /* 0x000fe400000006ff */
[C---:B------:R-:W-:Y:S01]  /*0b70*/  PRMT R26, R29.reuse, 0x7632, R26 ;  /* 0x000076321d1a7816 */ /* 0x040fe2000000001a */
[C---:B------:R-:W-:Y:S01]  /*0b80*/  FFMA.FTZ R73, R28.reuse, R151, R73 ;  /* 0x000000971c497223 */ /* 0x040fe20000010049 */
[----:B------:R-:W-:Y:S01]  /*0b90*/  SHF.L.U32 R119, R29, 0x10, RZ ;  /* 0x000000101d777819 */ /* 0x000fe200000006ff */
[----:B-----5:R-:W-:Y:S01]  /*0ba0*/  FMUL.FTZ R48, R28, R77 ;  /* 0x0000004d1c307220 */ /* 0x020fe20000410000 */
[C---:B--2---:R-:W-:Y:S01]  /*0bb0*/  PRMT R29, R33.reuse, 0x7632, R29 ;  /* 0x00007632211d7816 */ /* 0x044fe2000000001d */
[----:B------:R-:W-:Y:S01]  /*0bc0*/  FFMA.FTZ R0, R120, R93, R73 ;  /* 0x0000005d78007223 */ /* 0x000fe20000010049 */
[----:B------:R-:W-:Y:S01]  /*0bd0*/  SHF.L.U32 R111, R33, 0x10, RZ ;  /* 0x00000010216f7819 */ /* 0x000fe200000006ff */
[CC--:B------:R-:W-:Y:S01]  /*0be0*/  FMUL.FTZ R49, R119.reuse, R77.reuse ;  /* 0x0000004d77317220 */ /* 0x0c0fe20000410000 */
[----:B------:R-:W-:Y:S01]  /*0bf0*/  SHF.L.U32 R26, R26, 0x10, RZ ;  /* 0x000000101a1a7819 */ /* 0x000fe200000006ff */
[----:B------:R-:W-:Y:S01]  /*0c00*/  FFMA.FTZ R33, R119, R92, R0 ;  /* 0x0000005c77217223 */ /* 0x000fe20000010000 */
[C---:B------:R-:W-:Y:S01]  /*0c10*/  PRMT R27, R30.reuse, 0x7632, R27 ;  /* 0x000076321e1b7816 */ /* 0x040fe2000000001b */
[-C--:B------:R-:W-:Y:S01]  /*0c20*/  FMUL.FTZ R45, R111, R77.reuse ;  /* 0x0000004d6f2d7220 */ /* 0x080fe20000410000 */
[----:B------:R-:W-:Y:S01]  /*0c30*/  SHF.L.U32 R94, R30, 0x10, RZ ;  /* 0x000000101e5e7819 */ /* 0x000fe200000006ff */
[----:B------:R-:W-:Y:S01]  /*0c40*/  FFMA.FTZ R33, R26, R90, R33 ;  /* 0x0000005a1a217223 */ /* 0x000fe20000010021 */
[----:B------:R-:W-:Y:S01]  /*0c50*/  SHF.L.U32 R116, R27, 0x10, RZ ;  /* 0x000000101b747819 */ /* 0x000fe200000006ff */
[----:B------:R-:W-:Y:S01]  /*0c60*/  FMUL.FTZ R41, R120, R77 ;  /* 0x0000004d78297220 */ /* 0x000fe20000410000 */
[C---:B------:R-:W-:Y:S01]  /*0c70*/  PRMT R2, R31.reuse, 0x7632, R2 ;  /* 0x000076321f027816 */ /* 0x040fe20000000002 */
[C---:B------:R-:W-:Y:S01]  /*0c80*/  FFMA.FTZ R33, R94.reuse, R91, R33 ;  /* 0x0000005b5e217223 */ /* 0x040fe20000010021 */
[----:B------:R-:W-:Y:S01]  /*0c90*/  SHF.L.U32 R96, R31, 0x10, RZ ;  /* 0x000000101f607819 */ /* 0x000fe200000006ff */
[----:B------:R-:W-:Y:S01]  /*0ca0*/  FMUL.FTZ R46, R94, R77 ;  /* 0x0000004d5e2e7220 */ /* 0x000fe20000410000 */
[----:B------:R-:W-:Y:S01]  /*0cb0*/  SHF.L.U32 R114, R2, 0x10, RZ ;  /* 0x0000001002727819 */ /* 0x000fe200000006ff */
[----:B------:R-:W-:Y:S01]  /*0cc0*/  FFMA.FTZ R33, R116, R87, R33 ;  /* 0x0000005774217223 */ /* 0x000fe20000010021 */
[----:B------:R-:W-:Y:S01]  /*0cd0*/  PRMT R3, R32, 0x7632, R3 ;  /* 0x0000763220037816 */ /* 0x000fe20000000003 */
[----:B------:R-:W-:Y:S01]  /*0ce0*/  FMUL.FTZ R47, R96, R77 ;  /* 0x0000004d602f7220 */ /* 0x000fe20000410000 */
[----:B------:R-:W-:Y:S01]  /*0cf0*/  SHF.L.U32 R113, R32, 0x10, RZ ;  /* 0x0000001020717819 */ /* 0x000fe200000006ff */
[----:B------:R-:W-:Y:S01]  /*0d00*/  FFMA.FTZ R33, R96, R89, R33 ;  /* 0x0000005960217223 */ /* 0x000fe20000010021 */
[----:B------:R-:W-:Y:S01]  /*0d10*/  SHF.L.U32 R112, R3, 0x10, RZ ;  /* 0x0000001003707819 */ /* 0x000fe200000006ff */
[-C--:B------:R-:W-:Y:S01]  /*0d20*/  FMUL.FTZ R40, R26, R77.reuse ;  /* 0x0000004d1a287220 */ /* 0x080fe20000410000 */
[----:B------:R-:W-:Y:S01]  /*0d30*/  SHF.L.U32 R110, R29, 0x10, RZ ;  /* 0x000000101d6e7819 */ /* 0x000fe200000006ff */
[----:B------:R-:W-:Y:S01]  /*0d40*/  FFMA.FTZ R0, R114, R84, R33 ;  /* 0x0000005472007223 */ /* 0x000fe20000010021 */
[C---:B------:R-:W-:Y:S01]  /*0d50*/  PRMT R30, R34.reuse, 0x7632, R30 ;  /* 0x00007632221e7816 */ /* 0x040fe2000000001e */
[CC--:B------:R-:W-:Y:S01]  /*0d60*/  FMUL.FTZ R44, R113.reuse, R77.reuse ;  /* 0x0000004d712c7220 */ /* 0x0c0fe20000410000 */
[----:B------:R-:W-:Y:S01]  /*0d70*/  SHF.L.U32 R104, R34, 0x10, RZ ;  /* 0x0000001022687819 */ /* 0x000fe200000006ff */
[----:B------:R-:W-:Y:S01]  /*0d80*/  FFMA.FTZ R3, R113, R88, R0 ;  /* 0x0000005871037223 */ /* 0x000fe20000010000 */
[----:B------:R-:W-:Y:S01]  /*0d90*/  SHF.L.U32 R108, R30, 0x10, RZ ;  /* 0x000000101e6c7819 */ /* 0x000fe200000006ff */
[-C--:B------:R-:W-:Y:S01]  /*0da0*/  FMUL.FTZ R39, R116, R77.reuse ;  /* 0x0000004d74277220 */ /* 0x080fe20000410000 */
[C---:B------:R-:W-:Y:S01]  /*0db0*/  PRMT R31, R35.reuse, 0x7632, R31 ;  /* 0x00007632231f7816 */ /* 0x040fe2000000001f */
[----:B------:R-:W-:Y:S01]  /*0dc0*/  FFMA.FTZ R0, R112, R82, R3 ;  /* 0x0000005270007223 */ /* 0x000fe20000010003 */
[----:B------:R-:W-:Y:S01]  /*0dd0*/  SHF.L.U32 R106, R35, 0x10, RZ ;  /* 0x00000010236a7819 */ /* 0x000fe200000006ff */
[-C--:B------:R-:W-:Y:S01]  /*0de0*/  FMUL.FTZ R42, R104, R77.reuse ;  /* 0x0000004d682a7220 */ /* 0x080fe20000410000 */
[----:B------:R-:W-:Y:S01]  /*0df0*/  SHF.L.U32 R27, R31, 0x10, RZ ;  /* 0x000000101f1b7819 */ /* 0x000fe200000006ff */
[----:B------:R-:W-:Y:S01]  /*0e00*/  FFMA.FTZ R3, R111, R86, R0 ;  /* 0x000000566f037223 */ /* 0x000fe20000010000 */
[-C--:B------:R-:W-:Y:S01]  /*0e10*/  FMUL.FTZ R38, R114, R77.reuse ;  /* 0x0000004d72267220 */ /* 0x080fe20000410000 */
[-C--:B------:R-:W-:Y:S01]  /*0e20*/  FMUL.FTZ R43, R106, R77.reuse ;  /* 0x0000004d6a2b7220 */ /* 0x080fe20000410000 */
[----:B------:R-:W-:Y:S01]  /*0e30*/  FMUL.FTZ R37, R112, R77 ;  /* 0x0000004d70257220 */ /* 0x000fe20000410000 */
[C---:B------:R-:W-:Y:S01]  /*0e40*/  FFMA.FTZ R3, R110.reuse, R81, R3 ;  /* 0x000000516e037223 */ /* 0x040fe20000010003 */
[-C--:B------:R-:W-:Y:S01]  /*0e50*/  FMUL.FTZ R36, R110, R77.reuse ;  /* 0x0000004d6e247220 */ /* 0x080fe20000410000 */
[-C--:B------:R-:W-:Y:S01]  /*0e60*/  FMUL.FTZ R35, R108, R77.reuse ;  /* 0x0000004d6c237220 */ /* 0x080fe20000410000 */
[----:B------:R-:W-:Y:S01]  /*0e70*/  FMUL.FTZ R34, R27, R77 ;  /* 0x0000004d1b227220 */ /* 0x000fe20000410000 */
[----:B------:R-:W-:-:S04]  /*0e80*/  FFMA.FTZ R3, R104, R85, R3 ;  /* 0x0000005568037223 */ /* 0x000fc80000010003 */
[----:B------:R-:W-:-:S04]  /*0e90*/  FFMA.FTZ R3, R108, R80, R3 ;  /* 0x000000506c037223 */ /* 0x000fc80000010003 */
[----:B------:R-:W-:-:S04]  /*0ea0*/  FFMA.FTZ R0, R106, R83, R3 ;  /* 0x000000536a007223 */ /* 0x000fc80000010003 */
[----:B------:R-:W-:Y:S01]  /*0eb0*/  FFMA.FTZ R73, R27, R50, R0 ;  /* 0x000000321b497223 */ /* 0x000fe20000010000 */
[----:B------:R-:W-:Y:S06]  /*0ec0*/  BAR.SYNC.DEFER_BLOCKING 0x0 ;  /* 0x0000000000007b1d */ /* 0x000fec0000010000 */
[----:B------:R-:W-:Y:S05]  /*0ed0*/  @!P0 BRA `(.L_x_14043) ;  /* 0x0000005800948947 */ /* 0x000fea0003800000 */
[----:B-1----:R-:W-:Y:S01]  /*0ee0*/  IADD3 R0, R71, -0x2, RZ ;  /* 0xfffffffe47007810 */ /* 0x002fe20007ffe0ff */
[----:B------:R-:W0:Y:S01]  /*0ef0*/  LDC.64 R52, c[0x0][0x2d0] ;  /* 0x0000b400ff347b82 */ /* 0x000e220000000a00 */
[----:B------:R-:W-:Y:S01]  /*0f00*/  ULDC.64 UR4, c[0x0][0x230] ;  /* 0x00008c0000047ab9 */ /* 0x000fe20000000a00 */
[C---:B------:R-:W-:Y:S01]  /*0f10*/  PRMT R30, R17.reuse, 0x7632, R30 ;  /* 0x00007632111e7816 */ /* 0x040fe2000000001e */
[----:B------:R-:W-:Y:S01]  /*0f20*/  ULDC.64 UR18, c[0x0][0x268] ;  /* 0x00009a0000127ab9 */ /* 0x000fe20000000a00 */
[----:B------:R-:W-:Y:S01]  /*0f30*/  IMAD R3, R0, R95, RZ ;  /* 0x0000005f00037224 */ /* 0x000fe200078e02ff */
[----:B------:R-:W-:Y:S01]  /*0f40*/  SHF.L.U32 R32, R17, 0x10, RZ ;  /* 0x0000001011207819 */ /* 0x000fe200000006ff */
[----:B------:R-:W-:Y:S01]  /*0f50*/  IMAD R0, R78, UR4, RZ ;  /* 0x000000044e007c24 */ /* 0x000fe2000f8e02ff */
[C---:B------:R-:W-:Y:S01]  /*0f60*/  PRMT R29, R16.reuse, 0x7632, R29 ;  /* 0x00007632101d7816 */ /* 0x040fe2000000001d */
[----:B------:R-:W-:Y:S01]  /*0f70*/  IMAD.WIDE R2, R3, 0x10, R24 ;  /* 0x0000001003027825 */ /* 0x000fe200078e0218 */
[----:B------:R-:W-:Y:S01]  /*0f80*/  SHF.L.U32 R102, R16, 0x10, RZ ;  /* 0x0000001010667819 */ /* 0x000fe200000006ff */
[----:B------:R-:W1:Y:S01]  /*0f90*/  LDC.64 R56, c[0x0][0x2e0] ;  /* 0x0000b800ff387b82 */ /* 0x000e620000000a00 */
[----:B------:R-:W-:Y:S01]  /*0fa0*/  PRMT R95, R12, 0x7632, R95 ;  /* 0x000076320c5f7816 */ /* 0x000fe2000000005f */
[----:B------:R-:W-:Y:S01]  /*0fb0*/  IMAD R17, R79, UR5, R0 ;  /* 0x000000054f117c24 */ /* 0x000fe2000f8e0200 */
[----:B------:R-:W-:Y:S01]  /*0fc0*/  R2UR UR6, R2 ;  /* 0x00000000020672ca */ /* 0x000fe200000e0000 */
[----:B------:R-:W-:Y:S01]  /*0fd0*/  IMAD R16, R78, UR18, RZ ;  /* 0x000000124e107c24 */ /* 0x000fe2000f8e02ff */
[----:B------:R-:W-:Y:S01]  /*0fe0*/  R2UR UR7, R3 ;  /* 0x00000000030772ca */ /* 0x000fe200000e0000 */
[----:B------:R-:W-:Y:S01]  /*0ff0*/  IMAD.WIDE.U32 R2, R79, UR4, RZ ;  /* 0x000000044f027c25 */ /* 0x000fe2000f8e00ff */
[----:B------:R-:W-:Y:S01]  /*1000*/  ULDC.64 UR4, c[0x0][0x248] ;  /* 0x0000920000047ab9 */ /* 0x000fe20000000a00 */
[----:B------:R-:W-:Y:S01]  /*1010*/  SHF.L.U32 R128, R12, 0x10, RZ ;  /* 0x000000100c807819 */ /* 0x000fe200000006ff */
[----:B------:R-:W2:Y:S01]  /*1020*/  LDC.64 R54, c[0x0][0x2d8] ;  /* 0x0000b600ff367b82 */ /* 0x000ea20000000a00 */
[----:B------:R-:W-:Y:S01]  /*1030*/  IMAD R12, R78, UR4, RZ ;  /* 0x000000044e0c7c24 */ /* 0x000fe2000f8e02ff */
[----:B------:R-:W-:Y:S01]  /*1040*/  PRMT R33, R19, 0x7632, R33 ;  /* 0x0000763213217816 */ /* 0x000fe20000000021 */
[----:B------:R-:W-:Y:S01]  /*1050*/  IMAD.WIDE.U32 R122, R79, UR4, RZ ;  /* 0x000000044f7a7c25 */ /* 0x000fe2000f8e00ff */
[----:B------:R-:W-:-:S03]  /*1060*/  SHF.L.U32 R98, R19, 0x10, RZ ;  /* 0x0000001013627819 */ /* 0x000fc600000006ff */
[----:B------:R-:W-:Y:S01]  /*1070*/  FADD.FTZ R107, R106, R106 ;  /* 0x0000006a6a6b7221 */ /* 0x000fe20000010000 */
[----:B0-----:R-:W-:Y:S01]  /*1080*/  LEA R126, P0, R2, R52, 0x3 ;  /* 0x00000034027e7211 */ /* 0x001fe200078018ff */
[C---:B------:R-:W-:Y:S02]  /*1090*/  IMAD R19, R79.reuse, UR5, R12 ;  /* 0x000000054f137c24 */ /* 0x040fe4000f8e020c */
[----:B------:R-:W-:Y:S01]  /*10a0*/  FADD.FTZ R118, R26, R26 ;  /* 0x0000001a1a767221 */ /* 0x000fe20000010000 */
[----:B------:R-:W-:Y:S01]  /*10b0*/  IMAD R121, R79, UR19, R16 ;  /* 0x000000134f797c24 */ /* 0x000fe2000f8e0210 */
[----:B------:R-:W-:Y:S01]  /*10c0*/  IADD3 R16, R3, R17, RZ ;  /* 0x0000001103107210 */ /* 0x000fe20007ffe0ff */
[----:B------:R-:W-:Y:S01]  /*10d0*/  FADD.FTZ R106, R27, R27 ;  /* 0x0000001b1b6a7221 */ /* 0x000fe20000010000 */
[----:B------:R-:W-:Y:S01]  /*10e0*/  IADD3 R3, R123, R19, RZ ;  /* 0x000000137b037210 */ /* 0x000fe20007ffe0ff */
[----:B------:R-:W0:Y:S01]  /*10f0*/  LDC.64 R26, c[0x0][0x270] ;  /* 0x00009c00ff1a7b82 */ /* 0x000e220000000a00 */
[----:B------:R-:W-:Y:S01]  /*1100*/  LEA.HI.X R123, R2, R53, R16, 0x3, P0 ;  /* 0x00000035027b7211 */ /* 0x000fe200000f1c10 */
[----:B------:R-:W-:Y:S01]  /*1110*/  FADD.FTZ R109, R104, R104 ;  /* 0x00000068686d7221 */ /* 0x000fe20000010000 */
[----:B------:R-:W-:Y:S01]  /*1120*/  PRMT R31, R18, 0x7632, R31 ;  /* 0x00007632121f7816 */ /* 0x000fe2000000001f */
[----:B------:R-:W-:Y:S01]  /*1130*/  FADD.FTZ R115, R96, R96 ;  /* 0x0000006060737221 */ /* 0x000fe20000010000 */
[----:B------:R-:W-:Y:S01]  /*1140*/  SHF.L.U32 R100, R18, 0x10, RZ ;  /* 0x0000001012647819 */ /* 0x000fe200000006ff */
[----:B------:R-:W-:Y:S01]  /*1150*/  FADD.FTZ R117, R94, R94 ;  /* 0x0000005e5e757221 */ /* 0x000fe20000010000 */
[----:B------:R-:W-:Y:S01]  /*1160*/  IADD3 R0, R71, -0x1, RZ ;  /* 0xffffffff47007810 */ /* 0x000fe20007ffe0ff */
[----:B------:R-:W3:Y:S01]  /*1170*/  LDC.64 R16, c[0x0][0x238] ;  /* 0x00008e00ff107b82 */ /* 0x000ee20000000a00 */
[C---:B------:R-:W-:Y:S01]  /*1180*/  PRMT R127, R13.reuse, 0x7632, R127 ;  /* 0x000076320d7f7816 */ /* 0x040fe2000000007f */
[----:B------:R-:W-:Y:S01]  /*1190*/  FADD.FTZ R97, R128, R75 ;  /* 0x0000004b80617221 */ /* 0x000fe20000010000 */
[----:B------:R-:W-:Y:S01]  /*11a0*/  SHF.L.U32 R130, R13, 0x10, RZ ;  /* 0x000000100d827819 */ /* 0x000fe200000006ff */
[----:B------:R-:W-:Y:S01]  /*11b0*/  IMAD.WIDE.U32 R12, R79, UR18, RZ ;  /* 0x000000124f0c7c25 */ /* 0x000fe2000f8e00ff */
[----:B------:R-:W-:-:S03]  /*11c0*/  PRMT R131, R15, 0x7632, R131 ;  /* 0x000076320f837816 */ /* 0x000fc60000000083 */
[----:B------:R-:W-:Y:S01]  /*11d0*/  FADD.FTZ R120, R120, R120 ;  /* 0x0000007878787221 */ /* 0x000fe20000010000 */
[----:B------:R-:W-:Y:S01]  /*11e0*/  SHF.L.U32 R138, R15, 0x10, RZ ;  /* 0x000000100f8a7819 */ /* 0x000fe200000006ff */
[----:B------:R-:W4:Y:S01]  /*11f0*/  LDC.64 R18, c[0x0][0x250] ;  /* 0x00009400ff127b82 */ /* 0x000f220000000a00 */
[----:B------:R-:W-:Y:S01]  /*1200*/  LEA.HI R15, R0, R0, RZ, 0x1 ;  /* 0x00000000000f7211 */ /* 0x000fe200078f08ff */
[----:B------:R-:W-:Y:S01]  /*1210*/  FADD.FTZ R119, R119, R119 ;  /* 0x0000007777777221 */ /* 0x000fe20000010000 */
[----:B------:R-:W-:Y:S01]  /*1220*/  PRMT R129, R14, 0x7632, R129 ;  /* 0x000076320e817816 */ /* 0x000fe20000000081 */
[--C-:B------:R-:W-:Y:S01]  /*1230*/  FADD.FTZ R94, R138, R75.reuse ;  /* 0x0000004b8a5e7221 */ /* 0x100fe20000010000 */
[----:B------:R-:W-:Y:S01]  /*1240*/  SHF.L.U32 R14, R14, 0x10, RZ ;  /* 0x000000100e0e7819 */ /* 0x000fe200000006ff */
[----:B------:R-:W-:Y:S01]  /*1250*/  FADD.FTZ R116, R116, R116 ;  /* 0x0000007474747221 */ /* 0x000fe20000010000 */
[----:B------:R-:W-:Y:S01]  /*1260*/  LOP3.LUT R15, R15, 0xfffffe, RZ, 0xc0, !PT ;  /* 0x00fffffe0f0f7812 */ /* 0x000fe200078ec0ff */
[----:B------:R-:W4:Y:S01]  /*1270*/  LDC R104, c[0x0][0x224] ;  /* 0x00008900ff687b82 */ /* 0x000f220000000800 */
[----:B-1----:R-:W-:Y:S01]  /*1280*/  LEA R124, P2, R12, R56, 0x3 ;  /* 0x000000380c7c7211 */ /* 0x002fe200078418ff */
[----:B------:R-:W-:Y:S01]  /*1290*/  FADD.FTZ R96, R14, R75 ;  /* 0x0000004b0e607221 */ /* 0x000fe20000010000 */
[----:B------:R-:W-:Y:S01]  /*12a0*/  IADD3 R121, R13, R121, RZ ;  /* 0x000000790d797210 */ /* 0x000fe20007ffe0ff */
[----:B------:R-:W-:Y:S01]  /*12b0*/  FADD.FTZ R114, R114, R114 ;  /* 0x0000007272727221 */ /* 0x000fe20000010000 */
[----:B------:R-:W-:Y:S01]  /*12c0*/  IADD3 R15, R0, -R15, RZ ;  /* 0x8000000f000f7210 */ /* 0x000fe20007ffe0ff */
[----:B------:R-:W-:Y:S01]  /*12d0*/  FADD.FTZ R0, R28, R28 ;  /* 0x0000001c1c007221 */ /* 0x000fe20000010000 */
[----:B------:R-:W-:Y:S01]  /*12e0*/  LEA.HI.X R121, R12, R57, R121, 0x3, P2 ;  /* 0x000000390c797211 */ /* 0x000fe200010f1c79 */
[----:B------:R-:W1:Y:S01]  /*12f0*/  LDC R218, c[0x0][0x21c] ;  /* 0x00008700ffda7b82 */ /* 0x000e620000000800 */
[----:B--2---:R-:W-:Y:S01]  /*1300*/  LEA R125, P1, R122, R54, 0x3 ;  /* 0x000000367a7d7211 */ /* 0x004fe200078218ff */
        /* <DEDUP_REMOVED lines=17> */
[----:B------:R-:W-:-:S02]  /*1420*/  LEA.HI.X R122, R122, R55, R3, 0x3, P1 ;  /* 0x000000377a7a7211 */ /* 0x000fc400008f1c03 */
[----:B------:R-:W-:Y:S02]  /*1430*/  CS2R R58, SRZ ;  /* 0x00000000003a7805 */ /* 0x000fe4000001ff00 */
[----:B0-----:R-:W-:Y:S02]  /*1440*/  SHF.L.U64.HI R128, R26, 0x3, R27 ;  /* 0x000000031a807819 */ /* 0x001fe4000001021b */
[----:B------:R-:W-:Y:S02]  /*1450*/  CS2R R56, SRZ ;  /* 0x0000000000387805 */ /* 0x000fe4000001ff00 */
[----:B---3--:R-:W-:Y:S02]  /*1460*/  SHF.L.U64.HI R130, R16, 0x3, R17 ;  /* 0x0000000310827819 */ /* 0x008fe40000010211 */
[----:B------:R-:W-:Y:S02]  /*1470*/  CS2R R54, SRZ ;  /* 0x0000000000367805 */ /* 0x000fe4000001ff00 */
[----:B------:R-:W-:-:S02]  /*1480*/  ISETP.NE.AND P1, PT, R74, RZ, PT ;  /* 0x000000ff4a00720c */ /* 0x000fc40003f25270 */
[----:B------:R-:W-:Y:S02]  /*1490*/  CS2R R52, SRZ ;  /* 0x0000000000347805 */ /* 0x000fe4000001ff00 */
[----:B------:R-:W-:Y:S01]  /*14a0*/  ISETP.NE.AND P3, PT, R74, 0x1f, PT ;  /* 0x0000001f4a00780c */ /* 0x000fe20003f65270 */
[--C-:B------:R-:W-:Y:S01]  /*14b0*/  FADD.FTZ R102, R102, R75.reuse ;  /* 0x0000004b66667221 */ /* 0x100fe20000010000 */
[-C--:B------:R-:W-:Y:S01]  /*14c0*/  MOV R105, R69.reuse ;  /* 0x0000004500697202 */ /* 0x080fe20000000f00 */
[--C-:B------:R-:W-:Y:S01]  /*14d0*/  FADD.FTZ R99, R32, R75.reuse ;  /* 0x0000004b20637221 */ /* 0x100fe20000010000 */
[----:B------:R-:W-:Y:S01]  /*14e0*/  MOV R66, RZ ;  /* 0x000000ff00427202 */ /* 0x000fe20000000f00 */
[--C-:B------:R-:W-:Y:S01]  /*14f0*/  FADD.FTZ R100, R100, R75.reuse ;  /* 0x0000004b64647221 */ /* 0x100fe20000010000 */
[----:B------:R-:W-:Y:S01]  /*1500*/  MOV R103, R69 ;  /* 0x0000004500677202 */ /* 0x000fe20000000f00 */
[--C-:B------:R-:W-:Y:S01]  /*1510*/  FADD.FTZ R98, R98, R75.reuse ;  /* 0x0000004b62627221 */ /* 0x100fe20000010000 */
[----:B------:R-:W-:Y:S01]  /*1520*/  MOV R51, RZ ;  /* 0x000000ff00337202 */ /* 0x000fe20000000f00 */
[--C-:B------:R-:W-:Y:S01]  /*1530*/  FADD.FTZ R132, R132, R75.reuse ;  /* 0x0000004b84847221 */ /* 0x100fe20000010000 */
[----:B------:R-:W-:Y:S01]  /*1540*/  IADD3 R101, R74, 0x200, RZ ;  /* 0x000002004a657810 */ /* 0x000fe20007ffe0ff */
[----:B------:R-:W-:Y:S01]  /*1550*/  FADD.FTZ R17, R30, R75 ;  /* 0x0000004b1e117221 */ /* 0x000fe20000010000 */
[----:B----4-:R-:W-:Y:S01]  /*1560*/  SHF.L.U64.HI R19, R18, 0x3, R19 ;  /* 0x0000000312137819 */ /* 0x010fe20000010213 */
[--C-:B------:R-:W-:Y:S01]  /*1570*/  FADD.FTZ R134, R134, R75.reuse ;  /* 0x0000004b86867221 */ /* 0x100fe20000010000 */
[--C-:B------:R-:W-:Y:S01]  /*1580*/  FADD.FTZ R27, R2, R75.reuse ;  /* 0x0000004b021b7221 */ /* 0x100fe20000010000 */
[--C-:B------:R-:W-:Y:S01]  /*1590*/  FADD.FTZ R127, R12, R75.reuse ;  /* 0x0000004b0c7f7221 */ /* 0x100fe20000010000 */
[--C-:B------:R-:W-:Y:S01]  /*15a0*/  FADD.FTZ R136, R136, R75.reuse ;  /* 0x0000004b88887221 */ /* 0x100fe20000010000 */
[--C-:B------:R-:W-:Y:S01]  /*15b0*/  FADD.FTZ R129, R14, R75.reuse ;  /* 0x0000004b0e817221 */ /* 0x100fe20000010000 */
[----:B------:R-:W-:Y:S01]  /*15c0*/  FADD.FTZ R131, R28, R75 ;  /* 0x0000004b1c837221 */ /* 0x000fe20000010000 */
[----:B------:R-:W-:Y:S01]  /*15d0*/  SHF.L.U32 R138, R15, 0x8, RZ ;  /* 0x000000080f8a7819 */ /* 0x000fe200000006ff */
[----:B------:R-:W-:Y:S01]  /*15e0*/  UMOV UR4, URZ ;  /* 0x0000003f00047c82 */ /* 0x000fe20008000000 */
[----:B-1----:R-:W-:-:S05]  /*15f0*/  ULDC UR5, c[0x0][0x224] ;  /* 0x0000890000057ab9 */ /* 0x002fca0000000800 */
.L_x_14058:
[----:B------:R-:W-:Y:S02]  /*1600*/  MOV R14, R126 ;  /* 0x0000007e000e7202 */ /* 0x000fe40000000f00 */
[----:B------:R-:W-:-:S05]  /*1610*/  MOV R15, R123 ;  /* 0x0000007b000f7202 */ /* 0x000fca0000000f00 */
[----:B------:R-:W2:Y:S01]  /*1620*/  LDG.E.64 R28, desc[UR14][R14.64] ;  /* 0x0000000e0e1c7981 */ /* 0x000ea2000c1e1b00 */
[----:B------:R-:W-:Y:S02]  /*1630*/  MOV R2, R125 ;  /* 0x0000007d00027202 */ /* 0x000fe40000000f00 */
[----:B------:R-:W-:Y:S02]  /*1640*/  MOV R3, R122 ;  /* 0x0000007a00037202 */ /* 0x000fe40000000f00 */
[----:B------:R-:W-:Y:S02]  /*1650*/  MOV R12, R124 ;  /* 0x0000007c000c7202 */ /* 0x000fe40000000f00 */
[----:B------:R-:W-:Y:S02]  /*1660*/  MOV R13, R121 ;  /* 0x00000079000d7202 */ /* 0x000fe40000000f00 */
[----:B------:R-:W3:Y:S04]  /*1670*/  LDG.E.64 R2, desc[UR14][R2.64] ;  /* 0x0000000e02027981 */ /* 0x000ee8000c1e1b00 */
[----:B------:R-:W3:Y:S01]  /*1680*/  LDG.E.64 R12, desc[UR14][R12.64] ;  /* 0x0000000e0c0c7981 */ /* 0x000ee2000c1e1b00 */
[----:B------:R-:W-:-:S04]  /*1690*/  ISETP.NE.AND P0, PT, R210, RZ, PT ;  /* 0x000000ffd200720c */ /* 0x000fc80003f05270 */
[----:B------:R-:W-:Y:S01]  /*16a0*/  ISETP.LT.OR P2, PT, R71, 0x2, P0 ;  /* 0x000000024700780c */ /* 0x000fe20000741670 */
        /* <DEDUP_REMOVED lines=8> */
[-C--:B------:R-:W-:Y:S01]  /*1730*/  FMUL.FTZ R30, R102, R133.reuse ;  /* 0x00000085661e7220 */ /* 0x080fe20000410000 */
[----:B------:R-:W-:Y:S01]  /*1740*/  MUFU.SIN R142, R135 ;  /* 0x00000087008e7308 */ /* 0x000fe20000000400 */
[----:B------:R-:W-:Y:S01]  /*1750*/  FMUL.RZ R143, R15, 0.15915493667125701904 ;  /* 0x3e22f9830f8f7820 */ /* 0x000fe2000040c000 */
[----:B------:R-:W-:-:S06]  /*1760*/  FMUL.FTZ R15, R99, R133 ;  /* 0x00000085630f7220 */ /* 0x000fcc0000410000 */
[----:B------:R1:W-:Y:S08]  /*1770*/  MUFU.EX2 R137, R14 ;  /* 0x0000000e00897308 */ /* 0x0003f00000000800 */
[----:B------:R2:W-:Y:S01]  /*1780*/  MUFU.EX2 R31, R30 ;  /* 0x0000001e001f7308 */ /* 0x0005e20000000800 */
[----:B-1----:R-:W-:-:S07]  /*1790*/  FMUL.FTZ R14, R100, R29 ;  /* 0x0000001d640e7220 */ /* 0x002fce0000410000 */
        /* <DEDUP_REMOVED lines=12> */
[----:B-1----:R-:W-:-:S04]  /*1860*/  FMUL.FTZ R30, R98, R29 ;  /* 0x0000001d621e7220 */ /* 0x002fc80000410000 */
[----:B------:R-:W-:Y:S01]  /*1870*/  FMUL.RZ R145, R30, 0.15915493667125701904 ;  /* 0x3e22f9831e917820 */ /* 0x000fe2000040c000 */
[----:B------:R-:W-:Y:S02]  /*1880*/  FMUL.FTZ R30, R98, R133 ;  /* 0x00000085621e7220 */ /* 0x000fe40000410000 */
[----:B------:R1:W-:Y:S08]  /*1890*/  MUFU.COS R156, R135 ;  /* 0x00000087009c7308 */ /* 0x0003f00000000000 */
[----:B------:R2:W-:Y:S01]  /*18a0*/  MUFU.EX2 R162, R30 ;  /* 0x0000001e00a27308 */ /* 0x0005e20000000800 */
[----:B-1----:R-:W-:Y:S01]  /*18b0*/  FMUL.RZ R135, R14, 0.15915493667125701904 ;  /* 0x3e22f9830e877820 */ /* 0x002fe2000040c000 */
[----:B------:R-:W-:-:S04]  /*18c0*/  FMUL.FTZ R14, R97, R29 ;  /* 0x0000001d610e7220 */ /* 0x000fc80000410000 */
[----:B------:R-:W-:Y:S01]  /*18d0*/  FMUL.RZ R147, R14, 0.15915493667125701904 ;  /* 0x3e22f9830e937820 */ /* 0x000fe2000040c000 */
[----:B------:R-:W-:Y:S01]  /*18e0*/  SEL R14, R138, R101, !P1 ;  /* 0x000000658a0e7207 */ /* 0x000fe20004800000 */
[----:B------:R-:W-:Y:S01]  /*18f0*/  MUFU.SIN R164, R135 ;  /* 0x0000008700a47308 */ /* 0x000fe20000000400 */
[C---:B--2---:R-:W-:Y:S01]  /*1900*/  FMUL.FTZ R30, R31.reuse, R140 ;  /* 0x0000008c1f1e7220 */ /* 0x044fe20000410000 */
[----:B------:R-:W-:Y:S01]  /*1910*/  FMUL.FTZ R31, R31, R32 ;  /* 0x000000201f1f7220 */ /* 0x000fe20000410000 */
[----:B------:R-:W-:-:S05]  /*1920*/  MOV R32, UR6 ;  /* 0x0000000600207c02 */ /* 0x000fca0008000f00 */
[----:B------:R1:W-:Y:S08]  /*1930*/  MUFU.COS R166, R135 ;  /* 0x0000008700a67308 */ /* 0x0003f00000000000 */
[----:B------:R2:W-:Y:S01]  /*1940*/  MUFU.EX2 R139, R15 ;  /* 0x0000000f008b7308 */ /* 0x0005e20000000800 */
[----:B-1----:R-:W-:-:S05]  /*1950*/  LEA R135, R14, R69, 0x3 ;  /* 0x000000450e877211 */ /* 0x002fca00078e18ff */
[----:B------:R1:W-:Y:S02]  /*1960*/  STS.64 [R135+0x880], R30 ;  /* 0x0008801e87007388 */ /* 0x0003e40000000a00 */
[----:B------:R-:W-:Y:S01]  /*1970*/  MUFU.SIN R146, R143 ;  /* 0x0000008f00927308 */ /* 0x000fe20000000400 */
[----:B--2---:R-:W-:-:S07]  /*1980*/  FMUL.FTZ R15, R134, R29 ;  /* 0x0000001d860f7220 */ /* 0x004fce0000410000 */
[----:B------:R2:W-:Y:S08]  /*1990*/  MUFU.COS R148, R143 ;  /* 0x0000008f00947308 */ /* 0x0005f00000000000 */
[----:B------:R-:W-:Y:S01]  /*19a0*/  MUFU.SIN R150, R33 ;  /* 0x0000002100967308 */ /* 0x000fe20000000400 */
[----:B--2---:R-:W-:Y:S01]  /*19b0*/  FMUL.RZ R143, R15, 0.15915493667125701904 ;  /* 0x3e22f9830f8f7820 */ /* 0x004fe2000040c000 */
[----:B------:R-:W-:-:S06]  /*19c0*/  FMUL.FTZ R15, R134, R133 ;  /* 0x00000085860f7220 */ /* 0x000fcc0000410000 */
[----:B------:R2:W-:Y:S08]  /*19d0*/  MUFU.EX2 R153, R15 ;  /* 0x0000000f00997308 */ /* 0x0005f00000000800 */
[----:B------:R4:W-:Y:S01]  /*19e0*/  MUFU.COS R152, R33 ;  /* 0x0000002100987308 */ /* 0x0009e20000000000 */
[----:B--2---:R-:W-:-:S07]  /*19f0*/  FMUL.FTZ R15, R127, R29 ;  /* 0x0000001d7f0f7220 */ /* 0x004fce0000410000 */
[----:B------:R-:W-:Y:S01]  /*1a00*/  MUFU.SIN R155, R145 ;  /* 0x00000091009b7308 */ /* 0x000fe20000000400 */
[----:B----4-:R-:W-:-:S07]  /*1a10*/  FMUL.FTZ R33, R27, R133 ;  /* 0x000000851b217220 */ /* 0x010fce0000410000 */
[----:B------:R2:W-:Y:S08]  /*1a20*/  MUFU.COS R157, R145 ;  /* 0x00000091009d7308 */ /* 0x0005f00000000000 */
[----:B------:R4:W-:Y:S01]  /*1a30*/  MUFU.EX2 R169, R33 ;  /* 0x0000002100a97308 */ /* 0x0009e20000000800 */
[----:B--2---:R-:W-:Y:S01]  /*1a40*/  FMUL.RZ R145, R15, 0.15915493667125701904 ;  /* 0x3e22f9830f917820 */ /* 0x004fe2000040c000 */
[----:B------:R-:W-:-:S06]  /*1a50*/  CS2R R14, SRZ ;  /* 0x00000000000e7805 */ /* 0x000fcc000001ff00 */
[----:B------:R-:W-:Y:S01]  /*1a60*/  MUFU.SIN R158, R143 ;  /* 0x0000008f009e7308 */ /* 0x000fe20000000400 */
[----:B----4-:R-:W-:Y:S01]  /*1a70*/  MOV R33, UR7 ;  /* 0x0000000700217c02 */ /* 0x010fe20008000f00 */
[----:B------:R-:W-:Y:S06]  /*1a80*/  BAR.SYNC.DEFER_BLOCKING 0x0 ;  /* 0x0000000000007b1d */ /* 0x000fec0000010000 */
[----:B------:R2:W-:Y:S01]  /*1a90*/  MUFU.COS R160, R143 ;  /* 0x0000008f00a07308 */ /* 0x0005e20000000000 */
[----:B-1----:R-:W-:-:S07]  /*1aa0*/  FMUL.FTZ R135, R95, R133 ;  /* 0x000000855f877220 */ /* 0x002fce0000410000 */
[----:B------:R-:W-:Y:S01]  /*1ab0*/  MUFU.SIN R172, R145 ;  /* 0x0000009100ac7308 */ /* 0x000fe20000000400 */
[----:B--2---:R-:W-:-:S07]  /*1ac0*/  FMUL.FTZ R143, R97, R133 ;  /* 0x00000085618f7220 */ /* 0x004fce0000410000 */
[----:B------:R1:W-:Y:S01]  /*1ad0*/  MUFU.EX2 R185, R143 ;  /* 0x0000008f00b97308 */ /* 0x0003e20000000800 */
[----:B------:R2:W5:Y:S07]  /*1ae0*/  @!P2 LDG.E.64 R14, desc[UR14][R32.64+0x8] ;  /* 0x0000080e200ea981 */ /* 0x00056e000c1e1b00 */
[----:B------:R4:W-:Y:S01]  /*1af0*/  MUFU.COS R174, R145 ;  /* 0x0000009100ae7308 */ /* 0x0009e20000000000 */
[----:B-1----:R-:W-:Y:S01]  /*1b00*/  FMUL.FTZ R143, R95, R29 ;  /* 0x0000001d5f8f7220 */ /* 0x002fe20000410000 */
[----:B--2---:R-:W-:Y:S01]  /*1b10*/  FMUL.FTZ R32, R136, R133 ;  /* 0x0000008588207220 */ /* 0x004fe20000410000 */
[----:B------:R-:W-:-:S05]  /*1b20*/  FMUL.FTZ R33, R96, R29 ;  /* 0x0000001d60217220 */ /* 0x000fca0000410000 */
[----:B------:R1:W-:Y:S01]  /*1b30*/  MUFU.EX2 R212, R32 ;  /* 0x0000002000d47308 */ /* 0x0003e20000000800 */
[----:B----4-:R-:W-:-:S07]  /*1b40*/  FMUL.RZ R145, R33, 0.15915493667125701904 ;  /* 0x3e22f98321917820 */ /* 0x010fce000040c000 */
[----:B------:R-:W-:Y:S01]  /*1b50*/  MUFU.SIN R168, R147 ;  /* 0x0000009300a87308 */ /* 0x000fe20000000400 */
[----:B-1----:R-:W-:-:S04]  /*1b60*/  FMUL.FTZ R32, R94, R29 ;  /* 0x0000001d5e207220 */ /* 0x002fc80000410000 */
[----:B------:R-:W-:-:S03]  /*1b70*/  FMUL.RZ R167, R32, 0.15915493667125701904 ;  /* 0x3e22f98320a77820 */ /* 0x000fc6000040c000 */
[----:B------:R1:W-:Y:S01]  /*1b80*/  MUFU.COS R170, R147 ;  /* 0x0000009300aa7308 */ /* 0x0003e20000000000 */
[----:B---3--:R-:W-:Y:S01]  /*1b90*/  FMUL.FTZ R32, R3, R12 ;  /* 0x0000000c03207220 */ /* 0x008fe20000410000 */
[----:B------:R-:W-:Y:S01]  /*1ba0*/  FMUL.FTZ R140, R127, R133 ;  /* 0x000000857f8c7220 */ /* 0x000fe20000410000 */
[----:B-1----:R-:W-:Y:S01]  /*1bb0*/  FMUL.RZ R147, R143, 0.15915493667125701904 ;  /* 0x3e22f9838f937820 */ /* 0x002fe2000040c000 */
[----:B------:R-:W-:-:S04]  /*1bc0*/  FMUL.FTZ R143, R136, R29 ;  /* 0x0000001d888f7220 */ /* 0x000fc80000410000 */
[----:B------:R-:W-:Y:S01]  /*1bd0*/  MUFU.SIN R163, R145 ;  /* 0x0000009100a37308 */ /* 0x000fe20000000400 */
[----:B------:R-:W-:-:S07]  /*1be0*/  FMUL.RZ R143, R143, 0.15915493667125701904 ;  /* 0x3e22f9838f8f7820 */ /* 0x000fce000040c000 */
[----:B------:R1:W-:Y:S01]  /*1bf0*/  MUFU.COS R165, R145 ;  /* 0x0000009100a57308 */ /* 0x0003e20000000000 */
[----:B------:R-:W-:Y:S01]  /*1c00*/  FMUL.FTZ R33, R96, R133 ;  /* 0x0000008560217220 */ /* 0x000fe20000410000 */
[----:B-1----:R-:W-:-:S06]  /*1c10*/  FMUL.FTZ R145, R3, R13 ;  /* 0x0000000d03917220 */ /* 0x002fcc0000410000 */
[----:B------:R1:W-:Y:S01]  /*1c20*/  MUFU.EX2 R196, R135 ;  /* 0x0000008700c47308 */ /* 0x0003e20000000800 */
[----:B------:R-:W-:-:S07]  /*1c30*/  FFMA.FTZ R145, R2, R12, -R145 ;  /* 0x0000000c02917223 */ /* 0x000fce0000010891 */
[----:B------:R-:W-:Y:S01]  /*1c40*/  MUFU.SIN R159, R147 ;  /* 0x00000093009f7308 */ /* 0x000fe20000000400 */
[----:B-1----:R-:W-:-:S07]  /*1c50*/  FMUL.FTZ R135, R129, R29 ;  /* 0x0000001d81877220 */ /* 0x002fce0000410000 */
[----:B------:R1:W-:Y:S02]  /*1c60*/  MUFU.COS R197, R147 ;  /* 0x0000009300c57308 */ /* 0x0003e40000000000 */
[----:B-1----:R-:W-:Y:S01]  /*1c70*/  FFMA.FTZ R147, R2, R13, R32 ;  /* 0x0000000d02937223 */ /* 0x002fe20000010020 */
[----:B------:R-:W-:-:S05]  /*1c80*/  FMUL.FTZ R2, R131, R29 ;  /* 0x0000001d83027220 */ /* 0x000fca0000410000 */
[----:B------:R-:W-:Y:S01]  /*1c90*/  MUFU.SIN R161, R143 ;  /* 0x0000008f00a17308 */ /* 0x000fe20000000400 */
[----:B------:R-:W-:-:S07]  /*1ca0*/  FMUL.RZ R13, R2, 0.15915493667125701904 ;  /* 0x3e22f983020d7820 */ /* 0x000fce000040c000 */
[----:B------:R1:W-:Y:S08]  /*1cb0*/  MUFU.COS R201, R143 ;  /* 0x0000008f00c97308 */ /* 0x0003f00000000000 */
[----:B------:R2:W-:Y:S01]  /*1cc0*/  MUFU.EX2 R189, R140 ;  /* 0x0000008c00bd7308 */ /* 0x0005e20000000800 */
[----:B-1----:R-:W-:Y:S01]  /*1cd0*/  FMUL.RZ R143, R135, 0.15915493667125701904 ;  /* 0x3e22f983878f7820 */ /* 0x002fe2000040c000 */
[-C--:B------:R-:W-:Y:S01]  /*1ce0*/  FMUL.FTZ R135, R129, R133.reuse ;  /* 0x0000008581877220 */ /* 0x080fe20000410000 */
[-C--:B--2---:R-:W-:Y:S01]  /*1cf0*/  FMUL.FTZ R140, R94, R133.reuse ;  /* 0x000000855e8c7220 */ /* 0x084fe20000410000 */
[----:B------:R-:W-:-:S04]  /*1d00*/  FMUL.FTZ R133, R131, R133 ;  /* 0x0000008583857220 */ /* 0x000fc80000410000 */
[----:B------:R-:W1:Y:S08]  /*1d10*/  MUFU.EX2 R220, R33 ;  /* 0x0000002100dc7308 */ /* 0x000e700000000800 */
[----:B------:R-:W-:Y:S08]  /*1d20*/  MUFU.EX2 R193, R133 ;  /* 0x0000008500c17308 */ /* 0x000ff00000000800 */
[----:B------:R-:W2:Y:S08]  /*1d30*/  MUFU.COS R12, R13 ;  /* 0x0000000d000c7308 */ /* 0x000eb00000000000 */
[----:B------:R-:W3:Y:S01]  /*1d40*/  MUFU.SIN R2, R13 ;  /* 0x0000000d00027308 */ /* 0x000ee20000000400 */
[----:B------:R-:W-:Y:S01]  /*1d50*/  FMUL.FTZ R32, R137, R142 ;  /* 0x0000008e89207220 */ /* 0x000fe20000410000 */
[----:B-1----:R-:W-:Y:S01]  /*1d60*/  FMUL.FTZ R216, R220, R165 ;  /* 0x000000a5dcd87220 */ /* 0x002fe20000410000 */
[----:B------:R-:W-:-:S05]  /*1d70*/  FMUL.FTZ R165, R102, R151 ;  /* 0x0000009766a57220 */ /* 0x000fca0000410000 */
[----:B------:R-:W-:Y:S01]  /*1d80*/  MUFU.EX2 R192, R140 ;  /* 0x0000008c00c07308 */ /* 0x000fe20000000800 */
[----:B------:R-:W-:Y:S01]  /*1d90*/  @P3 MOV R33, 0x400 ;  /* 0x0000040000213802 */ /* 0x000fe20000000f00 */
[----:B--2---:R-:W-:-:S06]  /*1da0*/  FMUL.FTZ R195, R193, R12 ;  /* 0x0000000cc1c37220 */ /* 0x004fcc0000410000 */
[----:B------:R-:W1:Y:S01]  /*1db0*/  MUFU.COS R3, R167 ;  /* 0x000000a700037308 */ /* 0x000e620000000000 */
[----:B---3--:R-:W-:Y:S01]  /*1dc0*/  FMUL.FTZ R193, R193, R2 ;  /* 0x00000002c1c17220 */ /* 0x008fe20000410000 */
[----:B------:R-:W-:Y:S01]  /*1dd0*/  FMUL.FTZ R2, R32, R165 ;  /* 0x000000a520027220 */ /* 0x000fe20000410000 */
[----:B0-----:R-:W-:Y:S01]  /*1de0*/  @P3 LEA R69, R180, R33, 0x18 ;  /* 0x00000021b4453211 */ /* 0x001fe200078ec0ff */
[----:B------:R-:W-:-:S04]  /*1df0*/  FMUL.FTZ R133, R141, R150 ;  /* 0x000000968d857220 */ /* 0x000fc80000410000 */
[----:B------:R0:W-:Y:S01]  /*1e00*/  MUFU.EX2 R211, R135 ;  /* 0x0000008700d37308 */ /* 0x0001e20000000800 */
[----:B------:R-:W-:Y:S01]  /*1e10*/  FMUL.FTZ R33, R149, R154 ;  /* 0x0000009a95217220 */ /* 0x000fe20000410000 */
[----:B0-----:R-:W-:Y:S01]  /*1e20*/  FMUL.FTZ R135, R137, R144 ;  /* 0x0000009089877220 */ /* 0x001fe20000410000 */
[----:B------:R-:W-:-:S05]  /*1e30*/  FMUL.FTZ R144, RZ, R32 ;  /* 0x00000020ff907220 */ /* 0x000fca0000410000 */
[----:B------:R-:W-:Y:S01]  /*1e40*/  MUFU.SIN R176, R143 ;  /* 0x0000008f00b07308 */ /* 0x000fe20000000400 */
[----:B------:R-:W-:-:S07]  /*1e50*/  FFMA.FTZ R2, RZ, R135, R2 ;  /* 0x00000087ff027223 */ /* 0x000fce0000010002 */
[----:B------:R0:W-:Y:S01]  /*1e60*/  MUFU.COS R178, R143 ;  /* 0x0000008f00b27308 */ /* 0x0001e20000000000 */
[----:B------:R-:W-:Y:S01]  /*1e70*/  FMUL.FTZ R12, R30, R32 ;  /* 0x000000201e0c7220 */ /* 0x000fe20000410000 */
[----:B------:R-:W-:Y:S01]  /*1e80*/  FMUL.FTZ R140, R139, R146 ;  /* 0x000000928b8c7220 */ /* 0x000fe20000410000 */
[----:B0-----:R-:W-:Y:S01]  /*1e90*/  FMUL.FTZ R143, R141, R152 ;  /* 0x000000988d8f7220 */ /* 0x001fe20000410000 */
[----:B------:R-:W-:Y:S01]  /*1ea0*/  FMUL.FTZ R141, R149, R156 ;  /* 0x0000009c958d7220 */ /* 0x000fe20000410000 */
[----:B------:R-:W-:-:S03]  /*1eb0*/  FFMA.FTZ R149, R135, R165, -R144 ;  /* 0x000000a587957223 */ /* 0x000fc60000010890 */
[----:B------:R-:W0:Y:S01]  /*1ec0*/  MUFU.SIN R171, R167 ;  /* 0x000000a700ab7308 */ /* 0x000e220000000400 */
[----:B------:R-:W-:Y:S01]  /*1ed0*/  FADD.FTZ R151, RZ, R2 ;  /* 0x00000002ff977221 */ /* 0x000fe20000010000 */
[----:B------:R-:W-:Y:S01]  /*1ee0*/  FFMA.FTZ R149, R132, R93, R149 ;  /* 0x0000005d84957223 */ /* 0x000fe20000010095 */
[----:B------:R-:W-:Y:S01]  /*1ef0*/  FMUL.FTZ R142, R139, R148 ;  /* 0x000000948b8e7220 */ /* 0x000fe20000410000 */
[----:B-1----:R-:W-:Y:S01]  /*1f00*/  FMUL.FTZ R194, R192, R3 ;  /* 0x00000003c0c27220 */ /* 0x002fe20000410000 */
[----:B------:R-:W-:Y:S01]  /*1f10*/  FMUL.FTZ R139, R153, R158 ;  /* 0x0000009e998b7220 */ /* 0x000fe20000410000 */
[C---:B------:R-:W-:Y:S01]  /*1f20*/  FMUL.FTZ R3, R31.reuse, R32 ;  /* 0x000000201f037220 */ /* 0x040fe20000410000 */
[----:B------:R-:W-:Y:S01]  /*1f30*/  FFMA.FTZ R13, R31, R135, R12 ;  /* 0x000000871f0d7223 */ /* 0x000fe2000001000c */
[----:B------:R-:W-:Y:S01]  /*1f40*/  FMUL.FTZ R146, R140, R149 ;  /* 0x000000958c927220 */ /* 0x000fe20000410000 */
[----:B------:R-:W-:Y:S01]  /*1f50*/  FMUL.FTZ R158, R106, R147 ;  /* 0x000000936a9e7220 */ /* 0x000fe20000410000 */
[----:B------:R-:W-:Y:S01]  /*1f60*/  FMUL.FTZ R144, R140, R151 ;  /* 0x000000978c907220 */ /* 0x000fe20000410000 */
[----:B------:R-:W-:Y:S01]  /*1f70*/  FMUL.FTZ R137, R153, R160 ;  /* 0x000000a099897220 */ /* 0x000fe20000410000 */
[----:B------:R-:W-:Y:S01]  /*1f80*/  FFMA.FTZ R3, R30, R135, -R3 ;  /* 0x000000871e037223 */ /* 0x000fe20000010803 */
[----:B------:R-:W-:Y:S01]  /*1f90*/  FMUL.FTZ R153, R140, R13 ;  /* 0x0000000d8c997220 */ /* 0x000fe20000410000 */
[----:B------:R-:W-:Y:S01]  /*1fa0*/  FFMA.FTZ R146, R142, R151, R146 ;  /* 0x000000978e927223 */ /* 0x000fe20000010092 */
[----:B------:R-:W-:Y:S01]  /*1fb0*/  FMUL.FTZ R186, R106, R145 ;  /* 0x000000916aba7220 */ /* 0x000fe20000410000 */
[-C--:B------:R-:W-:Y:S01]  /*1fc0*/  FMUL.FTZ R150, R195, R158.reuse ;  /* 0x0000009ec3967220 */ /* 0x080fe20000410000 */
[----:B------:R-:W-:Y:S01]  /*1fd0*/  FFMA.FTZ R144, R142, R149, -R144 ;  /* 0x000000958e907223 */ /* 0x000fe20000010890 */
[----:B------:R-:W-:Y:S01]  /*1fe0*/  FMUL.FTZ R148, R193, R158 ;  /* 0x0000009ec1947220 */ /* 0x000fe20000410000 */
[----:B------:R-:W-:Y:S01]  /*1ff0*/  FMUL.FTZ R181, R185, R170 ;  /* 0x000000aab9b57220 */ /* 0x000fe20000410000 */
[-C--:B------:R-:W-:Y:S01]  /*2000*/  FMUL.FTZ R12, R140, R3.reuse ;  /* 0x000000038c0c7220 */ /* 0x080fe20000410000 */
[----:B------:R-:W-:Y:S01]  /*2010*/  FFMA.FTZ R2, R142, R3, -R153 ;  /* 0x000000038e027223 */ /* 0x000fe20000010899 */
[----:B------:R-:W-:Y:S01]  /*2020*/  FMUL.FTZ R170, R107, R147 ;  /* 0x000000936baa7220 */ /* 0x000fe20000410000 */
[----:B------:R-:W-:Y:S01]  /*2030*/  FFMA.FTZ R3, -R193, R186, -R150 ;  /* 0x000000bac1037223 */ /* 0x000fe20000010996 */
[----:B------:R-:W-:Y:S01]  /*2040*/  FADD.FTZ R146, RZ, R146 ;  /* 0x00000092ff927221 */ /* 0x000fe20000010000 */
[----:B------:R-:W-:Y:S01]  /*2050*/  FMUL.FTZ R160, R162, R157 ;  /* 0x0000009da2a07220 */ /* 0x000fe20000410000 */
[----:B------:R-:W-:Y:S01]  /*2060*/  FFMA.FTZ R144, R99, R92, R144 ;  /* 0x0000005c63907223 */ /* 0x000fe20000010090 */
[----:B------:R-:W-:Y:S01]  /*2070*/  FMUL.FTZ R157, R107, R145 ;  /* 0x000000916b9d7220 */ /* 0x000fe20000410000 */
[----:B------:R-:W-:Y:S01]  /*2080*/  FFMA.FTZ R150, R195, R186, -R148 ;  /* 0x000000bac3967223 */ /* 0x000fe20000010894 */
[----:B------:R-:W-:Y:S01]  /*2090*/  FADD.FTZ R149, -R170, R3 ;  /* 0x00000003aa957221 */ /* 0x000fe20000010100 */
[C---:B------:R-:W-:Y:S01]  /*20a0*/  FMUL.FTZ R148, R133.reuse, R146 ;  /* 0x0000009285947220 */ /* 0x040fe20000410000 */
[----:B------:R-:W-:Y:S01]  /*20b0*/  FFMA.FTZ R12, R142, R13, R12 ;  /* 0x0000000d8e0c7223 */ /* 0x000fe2000001000c */
[-C--:B------:R-:W-:Y:S01]  /*20c0*/  FMUL.FTZ R3, R133, R144.reuse ;  /* 0x0000009085037220 */ /* 0x080fe20000410000 */
[----:B0-----:R-:W-:Y:S01]  /*20d0*/  FMUL.FTZ R192, R192, R171 ;  /* 0x000000abc0c07220 */ /* 0x001fe20000410000 */
[----:B------:R-:W-:Y:S01]  /*20e0*/  FADD.FTZ R13, R157, R150 ;  /* 0x000000969d0d7221 */ /* 0x000fe20000010000 */
[C---:B------:R-:W-:Y:S01]  /*20f0*/  FFMA.FTZ R148, R143.reuse, R144, -R148 ;  /* 0x000000908f947223 */ /* 0x040fe20000010894 */
[----:B------:R-:W-:-:S02]  /*2100*/  FFMA.FTZ R3, R143, R146, R3 ;  /* 0x000000928f037223 */ /* 0x000fc40000010003 */
[C---:B------:R-:W-:Y:S01]  /*2110*/  FMUL.FTZ R144, R192.reuse, -R13 ;  /* 0x8000000dc0907220 */ /* 0x040fe20000410000 */
[-C--:B------:R-:W-:Y:S01]  /*2120*/  FMUL.FTZ R151, R192, -R149.reuse ;  /* 0x80000095c0977220 */ /* 0x080fe20000410000 */
[----:B------:R-:W-:Y:S01]  /*2130*/  FFMA.FTZ R148, R17, R90, R148 ;  /* 0x0000005a11947223 */ /* 0x000fe20000010094 */
[----:B------:R-:W-:Y:S01]  /*2140*/  FADD.FTZ R146, RZ, R3 ;  /* 0x00000003ff927221 */ /* 0x000fe20000010000 */
[C---:B------:R-:W-:Y:S01]  /*2150*/  FFMA.FTZ R149, R194.reuse, R149, R144 ;  /* 0x00000095c2957223 */ /* 0x040fe20000010090 */
[----:B------:R-:W-:Y:S01]  /*2160*/  FMUL.FTZ R144, R133, R2 ;  /* 0x0000000285907220 */ /* 0x000fe20000410000 */
[----:B------:R-:W-:Y:S01]  /*2170*/  FFMA.FTZ R151, R194, R13, -R151 ;  /* 0x0000000dc2977223 */ /* 0x000fe20000010897 */
        /* <DEDUP_REMOVED lines=14> */
[----:B------:R-:W-:-:S02]  /*2260*/  FFMA.FTZ R144, R141, R144, R3 ;  /* 0x000000908d907223 */ /* 0x000fc40000010003 */
[C---:B------:R-:W-:Y:S01]  /*2270*/  FFMA.FTZ R3, R137.reuse, R146, -R2 ;  /* 0x0000009289037223 */ /* 0x040fe20000010802 */
[----:B------:R-:W-:Y:S01]  /*2280*/  FFMA.FTZ R13, R137, R150, R13 ;  /* 0x00000096890d7223 */ /* 0x000fe2000001000d */
[C---:B------:R-:W-:Y:S01]  /*2290*/  FMUL.FTZ R222, R108.reuse, R147 ;  /* 0x000000936cde7220 */ /* 0x040fe20000410000 */
[----:B------:R-:W-:Y:S01]  /*22a0*/  FMUL.FTZ R156, R108, R145 ;  /* 0x000000916c9c7220 */ /* 0x000fe20000410000 */
[----:B------:R-:W-:Y:S01]  /*22b0*/  FMUL.FTZ R162, R162, R155 ;  /* 0x0000009ba2a27220 */ /* 0x000fe20000410000 */
[----:B------:R-:W-:Y:S01]  /*22c0*/  FFMA.FTZ R3, R134, R87, R3 ;  /* 0x0000005786037223 */ /* 0x000fe20000010003 */
[----:B------:R-:W-:Y:S01]  /*22d0*/  FADD.FTZ R13, RZ, R13 ;  /* 0x0000000dff0d7221 */ /* 0x000fe20000010000 */
[C---:B------:R-:W-:Y:S01]  /*22e0*/  FMUL.FTZ R213, R211.reuse, R178 ;  /* 0x000000b2d3d57220 */ /* 0x040fe20000410000 */
[----:B------:R-:W-:Y:S01]  /*22f0*/  FMUL.FTZ R211, R211, R176 ;  /* 0x000000b0d3d37220 */ /* 0x000fe20000410000 */
        /* <DEDUP_REMOVED lines=8> */
[----:B------:R-:W-:Y:S01]  /*2380*/  FMUL.FTZ R167, R169, R166 ;  /* 0x000000a6a9a77220 */ /* 0x000fe20000410000 */
[----:B------:R-:W-:Y:S01]  /*2390*/  FFMA.FTZ R152, R213, R148, R151 ;  /* 0x00000094d5987223 */ /* 0x000fe20000010097 */
[----:B------:R-:W-:Y:S01]  /*23a0*/  FMUL.FTZ R2, R139, R144 ;  /* 0x000000908b027220 */ /* 0x000fe20000410000 */
[----:B------:R-:W-:Y:S01]  /*23b0*/  FMUL.FTZ R169, R169, R164 ;  /* 0x000000a4a9a97220 */ /* 0x000fe20000410000 */
[----:B------:R-:W-:Y:S01]  /*23c0*/  FFMA.FTZ R150, R213, R146, -R150 ;  /* 0x00000092d5967223 */ /* 0x000fe20000010896 */
[----:B------:R-:W-:Y:S01]  /*23d0*/  FADD.FTZ R148, RZ, R149 ;  /* 0x00000095ff947221 */ /* 0x000fe20000010000 */
[----:B------:R-:W-:Y:S01]  /*23e0*/  FFMA.FTZ R146, R98, R89, R3 ;  /* 0x0000005962927223 */ /* 0x000fe20000010003 */
[----:B------:R-:W-:-:S02]  /*23f0*/  FFMA.FTZ R3, R137, R12, -R2 ;  /* 0x0000000c89037223 */ /* 0x000fc40000010802 */
[C---:B------:R-:W-:Y:S01]  /*2400*/  FMUL.FTZ R2, R169.reuse, R148 ;  /* 0x00000094a9027220 */ /* 0x040fe20000410000 */
[----:B------:R-:W-:Y:S01]  /*2410*/  FMUL.FTZ R149, R169, R146 ;  /* 0x00000092a9957220 */ /* 0x000fe20000410000 */
[----:B------:R-:W-:Y:S02]  /*2420*/  FMUL.FTZ R13, R139, R12 ;  /* 0x0000000c8b0d7220 */ /* 0x000fe40000410000 */
[C---:B------:R-:W-:Y:S01]  /*2430*/  FFMA.FTZ R2, R167.reuse, R146, -R2 ;  /* 0x00000092a7027223 */ /* 0x040fe20000010802 */
[----:B------:R-:W-:Y:S01]  /*2440*/  FFMA.FTZ R149, R167, R148, R149 ;  /* 0x00000094a7957223 */ /* 0x000fe20000010095 */
[----:B------:R-:W-:Y:S01]  /*2450*/  FMUL.FTZ R185, R185, R168 ;  /* 0x000000a8b9b97220 */ /* 0x000fe20000410000 */
[----:B------:R-:W-:Y:S01]  /*2460*/  FFMA.FTZ R13, R137, R144, R13 ;  /* 0x00000090890d7223 */ /* 0x000fe2000001000d */
[----:B------:R-:W-:Y:S01]  /*2470*/  FFMA.FTZ R2, R27, R84, R2 ;  /* 0x000000541b027223 */ /* 0x000fe20000010002 */
[----:B------:R-:W-:Y:S01]  /*2480*/  FADD.FTZ R144, RZ, R149 ;  /* 0x00000095ff907221 */ /* 0x000fe20000010000 */
[----:B------:R-:W-:-:S02]  /*2490*/  FMUL.FTZ R199, R109, R145 ;  /* 0x000000916dc77220 */ /* 0x000fc40000410000 */
[C---:B------:R-:W-:Y:S01]  /*24a0*/  FMUL.FTZ R146, R185.reuse, R2 ;  /* 0x00000002b9927220 */ /* 0x040fe20000410000 */
[-C--:B------:R-:W-:Y:S01]  /*24b0*/  FMUL.FTZ R149, R185, R144.reuse ;  /* 0x00000090b9957220 */ /* 0x080fe20000410000 */
[----:B------:R-:W-:Y:S02]  /*24c0*/  FMUL.FTZ R215, R109, R147 ;  /* 0x000000936dd77220 */ /* 0x000fe40000410000 */
[C---:B------:R-:W-:Y:S01]  /*24d0*/  FFMA.FTZ R146, R181.reuse, R144, R146 ;  /* 0x00000090b5927223 */ /* 0x040fe20000010092 */
[----:B------:R-:W-:Y:S01]  /*24e0*/  FFMA.FTZ R2, R181, R2, -R149 ;  /* 0x00000002b5027223 */ /* 0x000fe20000010895 */
[----:B------:R-:W-:Y:S01]  /*24f0*/  FMUL.FTZ R220, R220, R163 ;  /* 0x000000a3dcdc7220 */ /* 0x000fe20000410000 */
[----:B------:R-:W-:Y:S01]  /*2500*/  FADD.FTZ R151, R199, R150 ;  /* 0x00000096c7977221 */ /* 0x000fe20000010000 */
[----:B------:R-:W-:Y:S01]  /*2510*/  FMUL.FTZ R191, R189, R174 ;  /* 0x000000aebdbf7220 */ /* 0x000fe20000410000 */
[----:B------:R-:W-:Y:S01]  /*2520*/  FADD.FTZ R153, -R215, R152 ;  /* 0x00000098d7997221 */ /* 0x000fe20000010100 */
[----:B------:R-:W-:Y:S01]  /*2530*/  FMUL.FTZ R149, R162, R13 ;  /* 0x0000000da2957220 */ /* 0x000fe20000410000 */
[----:B------:R-:W-:Y:S01]  /*2540*/  FMUL.FTZ R189, R189, R172 ;  /* 0x000000acbdbd7220 */ /* 0x000fe20000410000 */
[----:B------:R-:W-:Y:S01]  /*2550*/  FADD.FTZ R152, RZ, R146 ;  /* 0x00000092ff987221 */ /* 0x000fe20000010000 */
[----:B------:R-:W-:Y:S01]  /*2560*/  FFMA.FTZ R150, R97, R88, R2 ;  /* 0x0000005861967223 */ /* 0x000fe20000010002 */
[----:B------:R-:W-:Y:S01]  /*2570*/  FMUL.FTZ R148, R220, -R151 ;  /* 0x80000097dc947220 */ /* 0x000fe20000410000 */
[-C--:B------:R-:W-:Y:S01]  /*2580*/  FMUL.FTZ R146, R162, R3.reuse ;  /* 0x00000003a2927220 */ /* 0x080fe20000410000 */
[----:B------:R-:W-:Y:S01]  /*2590*/  FFMA.FTZ R2, R160, R3, -R149 ;  /* 0x00000003a0027223 */ /* 0x000fe20000010895 */
[C---:B------:R-:W-:Y:S01]  /*25a0*/  FMUL.FTZ R154, R189.reuse, R152 ;  /* 0x00000098bd9a7220 */ /* 0x040fe20000410000 */
[----:B------:R-:W-:Y:S01]  /*25b0*/  FMUL.FTZ R3, R189, R150 ;  /* 0x00000096bd037220 */ /* 0x000fe20000410000 */
[----:B------:R-:W-:Y:S01]  /*25c0*/  FFMA.FTZ R144, R216, R153, R148 ;  /* 0x00000099d8907223 */ /* 0x000fe20000010094 */
[----:B------:R-:W-:Y:S01]  /*25d0*/  FFMA.FTZ R146, R160, R13, R146 ;  /* 0x0000000da0927223 */ /* 0x000fe20000010092 */
[----:B------:R-:W-:Y:S01]  /*25e0*/  FMUL.FTZ R148, R169, R2 ;  /* 0x00000002a9947220 */ /* 0x000fe20000410000 */
[C---:B------:R-:W-:Y:S01]  /*25f0*/  FFMA.FTZ R154, R191.reuse, R150, -R154 ;  /* 0x00000096bf9a7223 */ /* 0x040fe2000001089a */
[----:B------:R-:W-:Y:S01]  /*2600*/  FFMA.FTZ R152, R191, R152, R3 ;  /* 0x00000098bf987223 */ /* 0x000fe20000010003 */
[-C--:B------:R-:W-:Y:S01]  /*2610*/  FMUL.FTZ R3, R169, R146.reuse ;  /* 0x00000092a9037220 */ /* 0x080fe20000410000 */
[C---:B------:R-:W-:Y:S01]  /*2620*/  FMUL.FTZ R197, R196.reuse, R197 ;  /* 0x000000c5c4c57220 */ /* 0x040fe20000410000 */
[----:B------:R-:W-:Y:S01]  /*2630*/  FFMA.FTZ R148, R167, R146, R148 ;  /* 0x00000092a7947223 */ /* 0x000fe20000010094 */
[----:B------:R-:W-:Y:S01]  /*2640*/  FMUL.FTZ R196, R196, R159 ;  /* 0x0000009fc4c47220 */ /* 0x000fe20000410000 */
[----:B------:R-:W-:Y:S01]  /*2650*/  FFMA.FTZ R154, R127, R82, R154 ;  /* 0x000000527f9a7223 */ /* 0x000fe2000001009a */
[----:B------:R-:W-:Y:S01]  /*2660*/  FADD.FTZ R152, RZ, R152 ;  /* 0x00000098ff987221 */ /* 0x000fe20000010000 */
[----:B------:R-:W-:Y:S01]  /*2670*/  FFMA.FTZ R2, R167, R2, -R3 ;  /* 0x00000002a7027223 */ /* 0x000fe20000010803 */
[C---:B------:R-:W-:Y:S01]  /*2680*/  FMUL.FTZ R146, R185.reuse, R148 ;  /* 0x00000094b9927220 */ /* 0x040fe20000410000 */
[C---:B------:R-:W-:Y:S01]  /*2690*/  FMUL.FTZ R150, R196.reuse, R154 ;  /* 0x0000009ac4967220 */ /* 0x040fe20000410000 */
[----:B------:R-:W-:Y:S01]  /*26a0*/  FMUL.FTZ R13, R196, R152 ;  /* 0x00000098c40d7220 */ /* 0x000fe20000410000 */
[-C--:B------:R-:W-:Y:S01]  /*26b0*/  FMUL.FTZ R3, R185, R2.reuse ;  /* 0x00000002b9037220 */ /* 0x080fe20000410000 */
[----:B------:R-:W-:Y:S01]  /*26c0*/  FFMA.FTZ R146, R181, R2, -R146 ;  /* 0x00000002b5927223 */ /* 0x000fe20000010892 */
[C---:B------:R-:W-:Y:S01]  /*26d0*/  FFMA.FTZ R150, R197.reuse, R152, R150 ;  /* 0x00000098c5967223 */ /* 0x040fe20000010096 */
[----:B------:R-:W-:Y:S01]  /*26e0*/  FFMA.FTZ R154, R197, R154, -R13 ;  /* 0x0000009ac59a7223 */ /* 0x000fe2000001080d */
[----:B------:R-:W-:Y:S01]  /*26f0*/  FFMA.FTZ R148, R181, R148, R3 ;  /* 0x00000094b5947223 */ /* 0x000fe20000010003 */
[C---:B------:R-:W-:Y:S01]  /*2700*/  FMUL.FTZ R201, R212.reuse, R201 ;  /* 0x000000c9d4c97220 */ /* 0x040fe20000410000 */
[----:B------:R-:W-:Y:S01]  /*2710*/  FMUL.FTZ R2, R189, R146 ;  /* 0x00000092bd027220 */ /* 0x000fe20000410000 */
[----:B------:R-:W-:Y:S01]  /*2720*/  FMUL.FTZ R212, R212, R161 ;  /* 0x000000a1d4d47220 */ /* 0x000fe20000410000 */
[----:B------:R-:W-:Y:S01]  /*2730*/  FADD.FTZ R150, RZ, R150 ;  /* 0x00000096ff967221 */ /* 0x000fe20000010000 */
[----:B------:R-:W-:Y:S01]  /*2740*/  FFMA.FTZ R154, R95, R86, R154 ;  /* 0x000000565f9a7223 */ /* 0x000fe2000001009a */
[-C--:B------:R-:W-:Y:S01]  /*2750*/  FMUL.FTZ R3, R189, R148.reuse ;  /* 0x00000094bd037220 */ /* 0x080fe20000410000 */
[C---:B------:R-:W-:Y:S01]  /*2760*/  FFMA.FTZ R2, R191.reuse, R148, R2 ;  /* 0x00000094bf027223 */ /* 0x040fe20000010002 */
[C---:B------:R-:W-:Y:S01]  /*2770*/  FMUL.FTZ R148, R212.reuse, R150 ;  /* 0x00000096d4947220 */ /* 0x040fe20000410000 */
[----:B------:R-:W-:Y:S01]  /*2780*/  FMUL.FTZ R13, R212, R154 ;  /* 0x0000009ad40d7220 */ /* 0x000fe20000410000 */
[----:B------:R-:W-:Y:S01]  /*2790*/  FFMA.FTZ R3, R191, R146, -R3 ;  /* 0x00000092bf037223 */ /* 0x000fe20000010803 */
[----:B------:R-:W-:Y:S01]  /*27a0*/  FMUL.FTZ R146, R196, R2 ;  /* 0x00000002c4927220 */ /* 0x000fe20000410000 */
[----:B------:R-:W-:Y:S01]  /*27b0*/  FMUL.FTZ R155, R220, -R153 ;  /* 0x80000099dc9b7220 */ /* 0x000fe20000410000 */
[C---:B------:R-:W-:Y:S01]  /*27c0*/  FFMA.FTZ R149, R201.reuse, R154, -R148 ;  /* 0x0000009ac9957223 */ /* 0x040fe20000010894 */
[----:B------:R-:W-:Y:S01]  /*27d0*/  FFMA.FTZ R150, R201, R150, R13 ;  /* 0x00000096c9967223 */ /* 0x000fe2000001000d */
[-C--:B------:R-:W-:Y:S01]  /*27e0*/  FMUL.FTZ R13, R196, R3.reuse ;  /* 0x00000003c40d7220 */ /* 0x080fe20000410000 */
[C---:B------:R-:W-:Y:S01]  /*27f0*/  FFMA.FTZ R146, R197.reuse, R3, -R146 ;  /* 0x00000003c5927223 */ /* 0x040fe20000010892 */
[----:B------:R-:W-:Y:S01]  /*2800*/  FFMA.FTZ R12, R216, R151, -R155 ;  /* 0x00000097d80c7223 */ /* 0x000fe2000001089b */
[----:B------:R-:W-:Y:S01]  /*2810*/  FFMA.FTZ R149, R136, R81, R149 ;  /* 0x0000005188957223 */ /* 0x000fe20000010095 */
[----:B------:R-:W-:Y:S01]  /*2820*/  FADD.FTZ R151, RZ, R150 ;  /* 0x00000096ff977221 */ /* 0x000fe20000010000 */
[----:B------:R-:W-:Y:S01]  /*2830*/  FFMA.FTZ R13, R197, R2, R13 ;  /* 0x00000002c50d7223 */ /* 0x000fe2000001000d */
[-C--:B------:R-:W-:Y:S01]  /*2840*/  FMUL.FTZ R2, R212, R146.reuse ;  /* 0x00000092d4027220 */ /* 0x080fe20000410000 */
[C---:B------:R-:W-:Y:S01]  /*2850*/  FMUL.FTZ R153, R220.reuse, R149 ;  /* 0x00000095dc997220 */ /* 0x040fe20000410000 */
[----:B------:R-:W-:Y:S01]  /*2860*/  FMUL.FTZ R148, R220, R151 ;  /* 0x00000097dc947220 */ /* 0x000fe20000410000 */
[-C--:B------:R-:W-:Y:S01]  /*2870*/  FMUL.FTZ R3, R212, R13.reuse ;  /* 0x0000000dd4037220 */ /* 0x080fe20000410000 */
[C---:B------:R-:W-:Y:S01]  /*2880*/  FFMA.FTZ R13, R201.reuse, R13, R2 ;  /* 0x0000000dc90d7223 */ /* 0x040fe20000010002 */
[C---:B------:R-:W-:Y:S01]  /*2890*/  FFMA.FTZ R153, R216.reuse, R151, R153 ;  /* 0x00000097d8997223 */ /* 0x040fe20000010099 */
[----:B------:R-:W-:Y:S01]  /*28a0*/  FFMA.FTZ R151, R216, R149, -R148 ;  /* 0x00000095d8977223 */ /* 0x000fe20000010894 */
[----:B------:R-:W-:Y:S01]  /*28b0*/  FFMA.FTZ R3, R201, R146, -R3 ;  /* 0x00000092c9037223 */ /* 0x000fe20000010803 */
[----:B------:R-:W-:-:S02]  /*28c0*/  FMUL.FTZ R149, R220, R13 ;  /* 0x0000000ddc957220 */ /* 0x000fc40000410000 */
[----:B------:R-:W-:Y:S01]  /*28d0*/  FFMA.FTZ R148, R96, R85, R151 ;  /* 0x0000005560947223 */ /* 0x000fe20000010097 */
[-C--:B------:R-:W-:Y:S01]  /*28e0*/  FMUL.FTZ R146, R220, R3.reuse ;  /* 0x00000003dc927220 */ /* 0x080fe20000410000 */
[C---:B------:R-:W-:Y:S01]  /*28f0*/  FFMA.FTZ R2, R216.reuse, R3, -R149 ;  /* 0x00000003d8027223 */ /* 0x040fe20000010895 */
[----:B------:R-:W-:Y:S01]  /*2900*/  FADD.FTZ R150, RZ, R153 ;  /* 0x00000099ff967221 */ /* 0x000fe20000010000 */
[C---:B------:R-:W-:Y:S01]  /*2910*/  FMUL.FTZ R3, R211.reuse, R148 ;  /* 0x00000094d3037220 */ /* 0x040fe20000410000 */
[----:B------:R-:W-:Y:S01]  /*2920*/  FFMA.FTZ R146, R216, R13, R146 ;  /* 0x0000000dd8927223 */ /* 0x000fe20000010092 */
[C---:B------:R-:W-:Y:S01]  /*2930*/  FMUL.FTZ R13, R211.reuse, R2 ;  /* 0x00000002d30d7220 */ /* 0x040fe20000410000 */
[-C--:B------:R-:W-:Y:S01]  /*2940*/  FMUL.FTZ R152, R211, R150.reuse ;  /* 0x00000096d3987220 */ /* 0x080fe20000410000 */
[----:B------:R-:W-:Y:S01]  /*2950*/  FFMA.FTZ R150, R213, R150, R3 ;  /* 0x00000096d5967223 */ /* 0x000fe20000010003 */
[-C--:B------:R-:W-:Y:S01]  /*2960*/  FMUL.FTZ R3, R211, R146.reuse ;  /* 0x00000092d3037220 */ /* 0x080fe20000410000 */
[C---:B------:R-:W-:Y:S01]  /*2970*/  FFMA.FTZ R13, R213.reuse, R146, R13 ;  /* 0x00000092d50d7223 */ /* 0x040fe2000001000d */
[C---:B------:R-:W-:Y:S01]  /*2980*/  FFMA.FTZ R152, R213.reuse, R148, -R152 ;  /* 0x00000094d5987223 */ /* 0x040fe20000010898 */
[----:B------:R-:W-:Y:S01]  /*2990*/  FADD.FTZ R151, RZ, R150 ;  /* 0x00000096ff977221 */ /* 0x000fe20000010000 */
[----:B------:R-:W-:Y:S01]  /*29a0*/  FFMA.FTZ R3, R213, R2, -R3 ;  /* 0x00000002d5037223 */ /* 0x000fe20000010803 */
[C---:B------:R-:W-:Y:S01]  /*29b0*/  FMUL.FTZ R153, R192.reuse, R13 ;  /* 0x0000000dc0997220 */ /* 0x040fe20000410000 */
[----:B------:R-:W-:Y:S01]  /*29c0*/  FFMA.FTZ R149, R129, R80, R152 ;  /* 0x0000005081957223 */ /* 0x000fe20000010098 */
[C---:B------:R-:W-:Y:S01]  /*29d0*/  FMUL.FTZ R148, R192.reuse, R151 ;  /* 0x00000097c0947220 */ /* 0x040fe20000410000 */
[-C--:B------:R-:W-:Y:S01]  /*29e0*/  FMUL.FTZ R2, R192, R3.reuse ;  /* 0x00000003c0027220 */ /* 0x080fe20000410000 */
[----:B------:R-:W-:Y:S01]  /*29f0*/  FFMA.FTZ R146, R194, R3, -R153 ;  /* 0x00000003c2927223 */ /* 0x000fe20000010899 */
[-C--:B------:R-:W-:Y:S01]  /*2a00*/  FMUL.FTZ R150, R192, R149.reuse ;  /* 0x00000095c0967220 */ /* 0x080fe20000410000 */
[C---:B------:R-:W-:Y:S01]  /*2a10*/  FFMA.FTZ R149, R194.reuse, R149, -R148 ;  /* 0x00000095c2957223 */ /* 0x040fe20000010894 */
[----:B------:R-:W-:Y:S01]  /*2a20*/  FFMA.FTZ R148, R194, R13, R2 ;  /* 0x0000000dc2947223 */ /* 0x000fe20000010002 */
[----:B------:R-:W-:Y:S01]  /*2a30*/  @P3 LEA R2, R74, R69, 0x3 ;  /* 0x000000454a023211 */ /* 0x000fe200078e18ff */
[----:B------:R-:W-:Y:S01]  /*2a40*/  FMUL.FTZ R3, R193, R146 ;  /* 0x00000092c1037220 */ /* 0x000fe20000410000 */
[----:B------:R-:W-:-:S03]  /*2a50*/  FFMA.FTZ R150, R194, R151, R150 ;  /* 0x00000097c2967223 */ /* 0x000fc60000010096 */
[-C--:B------:R-:W-:Y:S02]  /*2a60*/  FFMA.FTZ R151, R195, R148.reuse, R3 ;  /* 0x00000094c3977223 */ /* 0x080fe40000010003 */
[----:B------:R-:W0:Y:S01]  /*2a70*/  @P3 LDS.64 R2, [R2+0x1888] ;  /* 0x0018880002023984 */ /* 0x000e220000000a00 */
[----:B------:R-:W-:Y:S01]  /*2a80*/  FADD.FTZ R152, RZ, R150 ;  /* 0x00000096ff987221 */ /* 0x000fe20000010000 */
[----:B------:R-:W-:Y:S01]  /*2a90*/  FFMA.FTZ R150, R94, R83, R149 ;  /* 0x000000535e967223 */ /* 0x000fe20000010095 */
[C---:B------:R-:W-:Y:S01]  /*2aa0*/  FMUL.FTZ R154, R193.reuse, R148 ;  /* 0x00000094c19a7220 */ /* 0x040fe20000410000 */
[----:B------:R-:W-:Y:S01]  /*2ab0*/  BSSY B0, `(.L_x_14044) ;  /* 0x0000010000007945 */ /* 0x000fe20003800000 */
[C---:B------:R-:W-:Y:S01]  /*2ac0*/  FMUL.FTZ R13, R193.reuse, R152 ;  /* 0x00000098c10d7220 */ /* 0x040fe20000410000 */
[----:B------:R-:W-:Y:S01]  /*2ad0*/  FMUL.FTZ R149, R193, R150 ;  /* 0x00000096c1957220 */ /* 0x000fe20000410000 */
[C---:B------:R-:W-:Y:S02]  /*2ae0*/  FFMA.FTZ R146, R195.reuse, R146, -R154 ;  /* 0x00000092c3927223 */ /* 0x040fe4000001089a */
[C---:B------:R-:W-:Y:S01]  /*2af0*/  FFMA.FTZ R150, R195.reuse, R150, -R13 ;  /* 0x00000096c3967223 */ /* 0x040fe2000001080d */
[----:B------:R-:W-:Y:S01]  /*2b00*/  FFMA.FTZ R149, R195, R152, R149 ;  /* 0x00000098c3957223 */ /* 0x000fe20000010095 */
[----:B------:R-:W-:Y:S06]  /*2b10*/  @P3 BRA `(.L_x_14045) ;  /* 0x0000000000243947 */ /* 0x000fec0003800000 */
[----:B------:R-:W-:Y:S01]  /*2b20*/  ISETP.NE.AND P2, PT, R71, R104, PT ;  /* 0x000000684700720c */ /* 0x000fe20003f45270 */
[----:B0-----:R-:W-:-:S12]  /*2b30*/  HFMA2.MMA R3, -RZ, RZ, 0, 0 ;  /* 0x00000000ff037435 */ /* 0x001fd800000001ff */
[----:B------:R-:W-:-:S04]  /*2b40*/  @P2 LEA.HI R2, R71, R71, RZ, 0x1 ;  /* 0x0000004747022211 */ /* 0x000fc800078f08ff */
[----:B------:R-:W-:-:S04]  /*2b50*/  @P2 LOP3.LUT R2, R2, 0x1ffffe, RZ, 0xc0, !PT ;  /* 0x001ffffe02022812 */ /* 0x000fc800078ec0ff */
[----:B------:R-:W-:-:S04]  /*2b60*/  @P2 IADD3 R2, -R2, R71, RZ ;  /* 0x0000004702022210 */ /* 0x000fc80007ffe1ff */
[----:B------:R-:W-:Y:S02]  /*2b70*/  @P2 LEA R148, R2, 0x880, 0xb ;  /* 0x0000088002942811 */ /* 0x000fe400078e58ff */
[----:B------:R-:W-:Y:S02]  /*2b80*/  MOV R2, 0x3f800000 ;  /* 0x3f80000000027802 */ /* 0x000fe40000000f00 */
[----:B------:R-:W-:-:S05]  /*2b90*/  @P2 IADD3 R148, R148, R103, RZ ;  /* 0x0000006794942210 */ /* 0x000fca0007ffe0ff */
[----:B------:R1:W2:Y:S02]  /*2ba0*/  @P2 LDS.64 R2, [R148] ;  /* 0x0000000094022984 */ /* 0x0002a40000000a00 */
.L_x_14045:
[----:B------:R-:W-:Y:S05]  /*2bb0*/  BSYNC B0 ;  /* 0x0000000000007941 */ /* 0x000fea0003800000 */
.L_x_14044:
[----:B------:R-:W3:Y:S01]  /*2bc0*/  SHFL.UP PT, R13, R146, 0x1, RZ ;  /* 0x04200000920d7989 */ /* 0x000ee200000e00ff */
[C---:B------:R-:W-:Y:S01]  /*2bd0*/  FMUL.FTZ R217, R110.reuse, R147 ;  /* 0x000000936ed97220 */ /* 0x040fe20000410000 */
[----:B------:R-:W-:Y:S01]  /*2be0*/  FADD.FTZ R149, RZ, R149 ;  /* 0x00000095ff957221 */ /* 0x000fe20000010000 */
[----:B------:R-:W-:Y:S01]  /*2bf0*/  FMUL.FTZ R221, R110, R145 ;  /* 0x000000916edd7220 */ /* 0x000fe20000410000 */
[----:B------:R-:W4:Y:S01]  /*2c00*/  SHFL.UP PT, R152, R151, 0x1, RZ ;  /* 0x0420000097987989 */ /* 0x000f2200000e00ff */
[----:B-1----:R-:W-:Y:S01]  /*2c10*/  FFMA.FTZ R148, R131, R50, R150 ;  /* 0x0000003283947223 */ /* 0x002fe20000010096 */
[----:B------:R-:W-:Y:S01]  /*2c20*/  FADD.FTZ R153, -R217, R144 ;  /* 0x00000090d9997221 */ /* 0x000fe20000010100 */
[----:B------:R-:W-:Y:S01]  /*2c30*/  FADD.FTZ R150, R221, R12 ;  /* 0x0000000cdd967221 */ /* 0x000fe20000010000 */
[----:B------:R-:W1:Y:S01]  /*2c40*/  SHFL.UP PT, R144, R149, 0x1, RZ ;  /* 0x0420000095907989 */ /* 0x000e6200000e00ff */
[C---:B------:R-:W-:Y:S01]  /*2c50*/  FMUL.FTZ R214, R111.reuse, R147 ;  /* 0x000000936fd67220 */ /* 0x040fe20000410000 */
[C---:B------:R-:W-:Y:S01]  /*2c60*/  FMUL.FTZ R154, R212.reuse, -R153 ;  /* 0x80000099d49a7220 */ /* 0x040fe20000410000 */
[-C--:B------:R-:W-:Y:S01]  /*2c70*/  FMUL.FTZ R164, R212, -R150.reuse ;  /* 0x80000096d4a47220 */ /* 0x080fe20000410000 */
[----:B------:R-:W0:Y:S01]  /*2c80*/  SHFL.UP PT, R12, R148, 0x1, RZ ;  /* 0x04200000940c7989 */ /* 0x000e2200000e00ff */
[----:B------:R-:W-:Y:S01]  /*2c90*/  FMUL.FTZ R219, R111, R145 ;  /* 0x000000916fdb7220 */ /* 0x000fe20000410000 */
[C---:B------:R-:W-:Y:S01]  /*2ca0*/  FFMA.FTZ R154, R201.reuse, R150, -R154 ;  /* 0x00000096c99a7223 */ /* 0x040fe2000001089a */
[----:B------:R-:W-:Y:S01]  /*2cb0*/  FFMA.FTZ R153, R201, R153, R164 ;  /* 0x00000099c9997223 */ /* 0x000fe200000100a4 */
[----:B------:R-:W-:Y:S01]  /*2cc0*/  ISETP.GE.AND P2, PT, R72, 0x1, PT ;  /* 0x000000014800780c */ /* 0x000fe20003f46270 */
[----:B------:R-:W-:Y:S01]  /*2cd0*/  FMUL.FTZ R198, R112, R147 ;  /* 0x0000009370c67220 */ /* 0x000fe20000410000 */
[----:B------:R-:W-:Y:S01]  /*2ce0*/  FADD.FTZ R154, R219, R154 ;  /* 0x0000009adb9a7221 */ /* 0x000fe20000010000 */
[----:B------:R-:W-:Y:S01]  /*2cf0*/  FADD.FTZ R155, -R214, R153 ;  /* 0x00000099d69b7221 */ /* 0x000fe20000010100 */
[-C--:B------:R-:W-:Y:S01]  /*2d00*/  FMUL.FTZ R200, R112, R145.reuse ;  /* 0x0000009170c87220 */ /* 0x080fe20000410000 */
[----:B------:R-:W-:Y:S01]  /*2d10*/  FMUL.FTZ R188, R113, R145 ;  /* 0x0000009171bc7220 */ /* 0x000fe20000410000 */
[CC--:B------:R-:W-:Y:S01]  /*2d20*/  FMUL.FTZ R166, R196.reuse, -R154.reuse ;  /* 0x8000009ac4a67220 */ /* 0x0c0fe20000410000 */
[----:B------:R-:W-:Y:S01]  /*2d30*/  FMUL.FTZ R164, R196, -R155 ;  /* 0x8000009bc4a47220 */ /* 0x000fe20000410000 */
[----:B---3--:R-:W-:Y:S01]  /*2d40*/  FMUL.FTZ R153, R151, R13 ;  /* 0x0000000d97997220 */ /* 0x008fe20000410000 */
[----:B------:R-:W-:Y:S01]  /*2d50*/  FMUL.FTZ R190, R113, R147 ;  /* 0x0000009371be7220 */ /* 0x000fe20000410000 */
[C---:B------:R-:W-:Y:S01]  /*2d60*/  FFMA.FTZ R161, R197.reuse, R155, R166 ;  /* 0x0000009bc5a17223 */ /* 0x040fe200000100a6 */
[----:B------:R-:W-:Y:S01]  /*2d70*/  FFMA.FTZ R159, R197, R154, -R164 ;  /* 0x0000009ac59f7223 */ /* 0x000fe200000108a4 */
[-C--:B----4-:R-:W-:Y:S01]  /*2d80*/  FFMA.FTZ R150, R146, R152.reuse, R153 ;  /* 0x0000009892967223 */ /* 0x090fe20000010099 */
[C---:B------:R-:W-:Y:S01]  /*2d90*/  FMUL.FTZ R153, R151.reuse, R152 ;  /* 0x0000009897997220 */ /* 0x040fe20000410000 */
[----:B------:R-:W-:Y:S01]  /*2da0*/  FADD.FTZ R152, -R198, R161 ;  /* 0x000000a1c6987221 */ /* 0x000fe20000010100 */
[C---:B------:R-:W-:Y:S01]  /*2db0*/  FMUL.FTZ R187, R114.reuse, R145 ;  /* 0x0000009172bb7220 */ /* 0x040fe20000410000 */
[C---:B-1----:R-:W-:Y:S01]  /*2dc0*/  FMUL.FTZ R155, R151.reuse, R144 ;  /* 0x00000090979b7220 */ /* 0x042fe20000410000 */
[----:B------:R-:W-:Y:S01]  /*2dd0*/  FSEL R150, R151, R150, !P2 ;  /* 0x0000009697967208 */ /* 0x000fe20005000000 */
[----:B------:R-:W-:Y:S01]  /*2de0*/  FMUL.FTZ R183, R114, R147 ;  /* 0x0000009372b77220 */ /* 0x000fe20000410000 */
[----:B------:R-:W-:Y:S01]  /*2df0*/  FMUL.FTZ R177, R115, R145 ;  /* 0x0000009173b17220 */ /* 0x000fe20000410000 */
[-C--:B0-----:R-:W-:Y:S01]  /*2e00*/  FMUL.FTZ R151, R151, R12.reuse ;  /* 0x0000000c97977220 */ /* 0x081fe20000410000 */
[----:B------:R-:W-:Y:S01]  /*2e10*/  FFMA.FTZ R155, R146, R12, -R155 ;  /* 0x0000000c929b7223 */ /* 0x000fe2000001089b */
[----:B------:R-:W-:Y:S01]  /*2e20*/  FADD.FTZ R12, R200, R159 ;  /* 0x0000009fc80c7221 */ /* 0x000fe20000010000 */
[----:B------:R-:W-:Y:S01]  /*2e30*/  ISETP.GE.OR P0, PT, R71, UR5, P0 ;  /* 0x0000000547007c0c */ /* 0x000fe20008706670 */
[----:B------:R-:W-:Y:S01]  /*2e40*/  FFMA.FTZ R144, R146, R144, R151 ;  /* 0x0000009092907223 */ /* 0x000fe20000010097 */
[----:B------:R-:W-:Y:S01]  /*2e50*/  @P2 FADD.FTZ R148, R148, R155 ;  /* 0x0000009b94942221 */ /* 0x000fe20000010000 */
[----:B------:R-:W-:Y:S01]  /*2e60*/  @P2 FFMA.FTZ R146, R146, R13, -R153 ;  /* 0x0000000d92922223 */ /* 0x000fe20000010899 */
[----:B------:R-:W0:Y:S01]  /*2e70*/  SHFL.UP PT, R151, R150, 0x2, RZ ;  /* 0x0440000096977989 */ /* 0x000e2200000e00ff */
[----:B------:R-:W-:Y:S01]  /*2e80*/  @P2 FADD.FTZ R149, R149, R144 ;  /* 0x0000009095952221 */ /* 0x000fe20000010000 */
[C---:B------:R-:W-:Y:S01]  /*2e90*/  FMUL.FTZ R144, R189.reuse, -R152 ;  /* 0x80000098bd907220 */ /* 0x040fe20000410000 */
[-C--:B------:R-:W-:Y:S01]  /*2ea0*/  FMUL.FTZ R159, R189, -R12.reuse ;  /* 0x8000000cbd9f7220 */ /* 0x080fe20000410000 */
[----:B------:R-:W1:Y:S01]  /*2eb0*/  SHFL.UP PT, R153, R148, 0x2, RZ ;  /* 0x0440000094997989 */ /* 0x000e6200000e00ff */
[----:B------:R-:W-:Y:S01]  /*2ec0*/  ISETP.GE.AND P2, PT, R72, 0x2, PT ;  /* 0x000000024800780c */ /* 0x000fe20003f46270 */
[----:B------:R-:W-:Y:S01]  /*2ed0*/  FFMA.FTZ R161, R191, R12, -R144 ;  /* 0x0000000cbfa17223 */ /* 0x000fe20000010890 */
[----:B--2---:R-:W-:Y:S01]  /*2ee0*/  FMUL.FTZ R12, R193, -R2 ;  /* 0x80000002c10c7220 */ /* 0x004fe20000410000 */
[----:B------:R-:W2:Y:S01]  /*2ef0*/  SHFL.UP PT, R155, R149, 0x2, RZ ;  /* 0x04400000959b7989 */ /* 0x000ea200000e00ff */
[----:B------:R-:W-:Y:S01]  /*2f00*/  FFMA.FTZ R163, R191, R152, R159 ;  /* 0x00000098bfa37223 */ /* 0x000fe2000001009f */
[-C--:B------:R-:W-:Y:S01]  /*2f10*/  FMUL.FTZ R159, R193, R3.reuse ;  /* 0x00000003c19f7220 */ /* 0x080fe20000410000 */
[----:B------:R-:W-:Y:S01]  /*2f20*/  FADD.FTZ R144, R188, R161 ;  /* 0x000000a1bc907221 */ /* 0x000fe20000010000 */
[----:B------:R-:W3:Y:S01]  /*2f30*/  SHFL.UP PT, R13, R146, 0x2, RZ ;  /* 0x04400000920d7989 */ /* 0x000ee200000e00ff */
[C---:B------:R-:W-:Y:S01]  /*2f40*/  FFMA.FTZ R161, R195.reuse, -R3, R12 ;  /* 0x80000003c3a17223 */ /* 0x040fe2000001000c */
[----:B------:R-:W-:Y:S01]  /*2f50*/  FADD.FTZ R152, -R190, R163 ;  /* 0x000000a3be987221 */ /* 0x000fe20000010100 */
[----:B------:R-:W-:Y:S01]  /*2f60*/  FFMA.FTZ R159, R195, R2, -R159 ;  /* 0x00000002c39f7223 */ /* 0x000fe2000001089f */
[C---:B------:R-:W-:Y:S01]  /*2f70*/  FMUL.FTZ R171, R185.reuse, -R144 ;  /* 0x80000090b9ab7220 */ /* 0x040fe20000410000 */
[C---:B------:R-:W-:Y:S01]  /*2f80*/  FMUL.FTZ R163, R192.reuse, -R161 ;  /* 0x800000a1c0a37220 */ /* 0x040fe20000410000 */
[-C--:B------:R-:W-:Y:S01]  /*2f90*/  FMUL.FTZ R154, R185, -R152.reuse ;  /* 0x80000098b99a7220 */ /* 0x080fe20000410000 */
[-C--:B------:R-:W-:Y:S01]  /*2fa0*/  FMUL.FTZ R12, R192, -R159.reuse ;  /* 0x8000009fc00c7220 */ /* 0x080fe20000410000 */
[C---:B------:R-:W-:Y:S01]  /*2fb0*/  FFMA.FTZ R172, R181.reuse, R152, R171 ;  /* 0x00000098b5ac7223 */ /* 0x040fe200000100ab */
[C---:B------:R-:W-:Y:S01]  /*2fc0*/  FFMA.FTZ R164, R194.reuse, R159, -R163 ;  /* 0x0000009fc2a47223 */ /* 0x040fe200000108a3 */
[----:B------:R-:W-:Y:S01]  /*2fd0*/  FFMA.FTZ R168, R181, R144, -R154 ;  /* 0x00000090b5a87223 */ /* 0x000fe2000001089a */
[----:B------:R-:W-:Y:S01]  /*2fe0*/  FFMA.FTZ R166, R194, R161, R12 ;  /* 0x000000a1c2a67223 */ /* 0x000fe2000001000c */
[C---:B0-----:R-:W-:Y:S01]  /*2ff0*/  FMUL.FTZ R12, R150.reuse, R151 ;  /* 0x00000097960c7220 */ /* 0x041fe20000410000 */
[----:B------:R-:W-:Y:S01]  /*3000*/  FADD.FTZ R172, -R183, R172 ;  /* 0x000000acb7ac7221 */ /* 0x000fe20000010100 */
[----:B------:R-:W-:Y:S01]  /*3010*/  FADD.FTZ R168, R187, R168 ;  /* 0x000000a8bba87221 */ /* 0x000fe20000010000 */
[----:B------:R-:W-:Y:S01]  /*3020*/  FMUL.FTZ R171, R115, R147 ;  /* 0x0000009373ab7220 */ /* 0x000fe20000410000 */
[C---:B-1----:R-:W-:Y:S01]  /*3030*/  FMUL.FTZ R159, R150.reuse, R153 ;  /* 0x00000099969f7220 */ /* 0x042fe20000410000 */
[----:B------:R-:W-:Y:S01]  /*3040*/  BSSY B0, `(.L_x_14046) ;  /* 0x00000d1000007945 */ /* 0x000fe20003800000 */
[----:B--2---:R-:W-:-:S02]  /*3050*/  FMUL.FTZ R152, R150, R155 ;  /* 0x0000009b96987220 */ /* 0x004fc40000410000 */
[----:B------:R-:W-:Y:S01]  /*3060*/  FFMA.FTZ R154, R146, R155, R159 ;  /* 0x0000009b929a7223 */ /* 0x000fe2000001009f */
[----:B---3--:R-:W-:Y:S01]  /*3070*/  FMUL.FTZ R144, R150, R13 ;  /* 0x0000000d96907220 */ /* 0x008fe20000410000 */
[C---:B------:R-:W-:Y:S02]  /*3080*/  FFMA.FTZ R153, R146.reuse, R153, -R152 ;  /* 0x0000009992997223 */ /* 0x040fe40000010898 */
[----:B------:R-:W-:Y:S01]  /*3090*/  @P2 FADD.FTZ R149, R149, R154 ;  /* 0x0000009a95952221 */ /* 0x000fe20000010000 */
[----:B------:R-:W-:Y:S01]  /*30a0*/  FMUL.FTZ R152, R169, -R172 ;  /* 0x800000aca9987220 */ /* 0x000fe20000410000 */
[C---:B------:R-:W-:Y:S01]  /*30b0*/  FFMA.FTZ R151, R146.reuse, R151, R144 ;  /* 0x0000009792977223 */ /* 0x040fe20000010090 */
[----:B------:R-:W-:Y:S01]  /*30c0*/  @P2 FFMA.FTZ R146, R146, R13, -R12 ;  /* 0x0000000d92922223 */ /* 0x000fe2000001080c */
[----:B------:R-:W-:Y:S01]  /*30d0*/  FMUL.FTZ R12, R211, -R164 ;  /* 0x800000a4d30c7220 */ /* 0x000fe20000410000 */
[----:B------:R-:W-:Y:S01]  /*30e0*/  @P2 FADD.FTZ R148, R148, R153 ;  /* 0x0000009994942221 */ /* 0x000fe20000010000 */
[----:B------:R-:W-:Y:S01]  /*30f0*/  FMUL.FTZ R153, R169, -R168 ;  /* 0x800000a8a9997220 */ /* 0x000fe20000410000 */
[----:B------:R-:W-:Y:S01]  /*3100*/  FSEL R151, R150, R151, !P2 ;  /* 0x0000009796977208 */ /* 0x000fe20005000000 */
[-C--:B------:R-:W-:Y:S01]  /*3110*/  FFMA.FTZ R155, R213, R166.reuse, R12 ;  /* 0x000000a6d59b7223 */ /* 0x080fe2000001000c */
[----:B------:R-:W0:Y:S01]  /*3120*/  SHFL.UP PT, R150, R149, 0x4, RZ ;  /* 0x0480000095967989 */ /* 0x000e2200000e00ff */
[----:B------:R-:W-:Y:S01]  /*3130*/  FMUL.FTZ R166, R211, -R166 ;  /* 0x800000a6d3a67220 */ /* 0x000fe20000410000 */
[C---:B------:R-:W-:Y:S01]  /*3140*/  FFMA.FTZ R172, R167.reuse, R172, R153 ;  /* 0x000000aca7ac7223 */ /* 0x040fe20000010099 */
[----:B------:R-:W-:Y:S01]  /*3150*/  FFMA.FTZ R168, R167, R168, -R152 ;  /* 0x000000a8a7a87223 */ /* 0x000fe20000010898 */
[----:B------:R-:W1:Y:S01]  /*3160*/  SHFL.UP PT, R144, R148, 0x4, RZ ;  /* 0x0480000094907989 */ /* 0x000e6200000e00ff */
[----:B------:R-:W-:Y:S01]  /*3170*/  FFMA.FTZ R153, R213, R164, -R166 ;  /* 0x000000a4d5997223 */ /* 0x000fe200000108a6 */
[C---:B------:R-:W-:Y:S01]  /*3180*/  FMUL.FTZ R159, R220.reuse, -R155 ;  /* 0x8000009bdc9f7220 */ /* 0x040fe20000410000 */
[----:B------:R-:W-:Y:S01]  /*3190*/  FADD.FTZ R163, -R171, R172 ;  /* 0x000000acaba37221 */ /* 0x000fe20000010100 */
[----:B------:R-:W2:Y:S01]  /*31a0*/  SHFL.UP PT, R12, R146, 0x4, RZ ;  /* 0x04800000920c7989 */ /* 0x000ea200000e00ff */
[-C--:B------:R-:W-:Y:S01]  /*31b0*/  FMUL.FTZ R152, R220, -R153.reuse ;  /* 0x80000099dc987220 */ /* 0x080fe20000410000 */
[----:B------:R-:W-:Y:S01]  /*31c0*/  FFMA.FTZ R159, R216, R153, -R159 ;  /* 0x00000099d89f7223 */ /* 0x000fe2000001089f */
[----:B------:R-:W-:Y:S01]  /*31d0*/  ISETP.GE.AND P2, PT, R72, 0x4, PT ;  /* 0x000000044800780c */ /* 0x000fe20003f46270 */
[----:B------:R-:W3:Y:S01]  /*31e0*/  SHFL.UP PT, R13, R151, 0x4, RZ ;  /* 0x04800000970d7989 */ /* 0x000ee200000e00ff */
[----:B------:R-:W-:Y:S01]  /*31f0*/  FFMA.FTZ R152, R216, R155, R152 ;  /* 0x0000009bd8987223 */ /* 0x000fe20000010098 */
[----:B------:R-:W-:Y:S01]  /*3200*/  FADD.FTZ R161, R177, R168 ;  /* 0x000000a8b1a17221 */ /* 0x000fe20000010000 */
[----:B------:R-:W-:Y:S01]  /*3210*/  FMUL.FTZ R155, R162, -R163 ;  /* 0x800000a3a29b7220 */ /* 0x000fe20000410000 */
[C---:B------:R-:W-:Y:S01]  /*3220*/  FMUL.FTZ R153, R212.reuse, -R159 ;  /* 0x8000009fd4997220 */ /* 0x040fe20000410000 */
[-C--:B------:R-:W-:Y:S01]  /*3230*/  FMUL.FTZ R154, R212, -R152.reuse ;  /* 0x80000098d49a7220 */ /* 0x080fe20000410000 */
[-C--:B------:R-:W-:Y:S01]  /*3240*/  FMUL.FTZ R164, R162, -R161.reuse ;  /* 0x800000a1a2a47220 */ /* 0x080fe20000410000 */
[C---:B------:R-:W-:Y:S01]  /*3250*/  FFMA.FTZ R173, R160.reuse, R161, -R155 ;  /* 0x000000a1a0ad7223 */ /* 0x040fe2000001089b */
[C---:B------:R-:W-:Y:S01]  /*3260*/  FFMA.FTZ R161, R201.reuse, R152, R153 ;  /* 0x00000098c9a17223 */ /* 0x040fe20000010099 */
[----:B------:R-:W-:Y:S01]  /*3270*/  FFMA.FTZ R154, R201, R159, -R154 ;  /* 0x0000009fc99a7223 */ /* 0x000fe2000001089a */
[----:B------:R-:W-:Y:S01]  /*3280*/  FFMA.FTZ R163, R160, R163, R164 ;  /* 0x000000a3a0a37223 */ /* 0x000fe200000100a4 */
[C---:B------:R-:W-:Y:S01]  /*3290*/  FMUL.FTZ R164, R116.reuse, R145 ;  /* 0x0000009174a47220 */ /* 0x040fe20000410000 */
[----:B0-----:R-:W-:Y:S01]  /*32a0*/  FMUL.FTZ R155, R151, R150 ;  /* 0x00000096979b7220 */ /* 0x001fe20000410000 */
[----:B------:R-:W-:-:S02]  /*32b0*/  FMUL.FTZ R166, R116, R147 ;  /* 0x0000009374a67220 */ /* 0x000fc40000410000 */
[----:B------:R-:W-:Y:S01]  /*32c0*/  FADD.FTZ R172, R164, R173 ;  /* 0x000000ada4ac7221 */ /* 0x000fe20000010000 */
[CC--:B-1----:R-:W-:Y:S01]  /*32d0*/  FMUL.FTZ R159, R151.reuse, R144.reuse ;  /* 0x00000090979f7220 */ /* 0x0c2fe20000410000 */
[----:B------:R-:W-:Y:S01]  /*32e0*/  FFMA.FTZ R155, R146, R144, -R155 ;  /* 0x00000090929b7223 */ /* 0x000fe2000001089b */
[----:B------:R-:W-:Y:S01]  /*32f0*/  FADD.FTZ R174, -R166, R163 ;  /* 0x000000a3a6ae7221 */ /* 0x000fe20000010100 */
[----:B--2---:R-:W-:Y:S01]  /*3300*/  FMUL.FTZ R152, R151, R12 ;  /* 0x0000000c97987220 */ /* 0x004fe20000410000 */
[----:B------:R-:W-:Y:S01]  /*3310*/  FFMA.FTZ R150, R146, R150, R159 ;  /* 0x0000009692967223 */ /* 0x000fe2000001009f */
[----:B------:R-:W-:Y:S01]  /*3320*/  @P2 FADD.FTZ R148, R148, R155 ;  /* 0x0000009b94942221 */ /* 0x000fe20000010000 */
[----:B------:R-:W-:Y:S01]  /*3330*/  FMUL.FTZ R176, R139, -R174 ;  /* 0x800000ae8bb07220 */ /* 0x000fe20000410000 */
[-C--:B---3--:R-:W-:Y:S01]  /*3340*/  FMUL.FTZ R153, R151, R13.reuse ;  /* 0x0000000d97997220 */ /* 0x088fe20000410000 */
[C---:B------:R-:W-:Y:S01]  /*3350*/  FFMA.FTZ R152, R146.reuse, R13, R152 ;  /* 0x0000000d92987223 */ /* 0x040fe20000010098 */
[----:B------:R-:W-:Y:S01]  /*3360*/  @P2 FADD.FTZ R149, R149, R150 ;  /* 0x0000009695952221 */ /* 0x000fe20000010000 */
[----:B------:R-:W0:Y:S01]  /*3370*/  SHFL.UP PT, R144, R148, 0x8, RZ ;  /* 0x0500000094907989 */ /* 0x000e2200000e00ff */
[----:B------:R-:W-:Y:S01]  /*3380*/  @P2 FFMA.FTZ R146, R146, R12, -R153 ;  /* 0x0000000c92922223 */ /* 0x000fe20000010899 */
[C---:B------:R-:W-:Y:S01]  /*3390*/  FMUL.FTZ R12, R196.reuse, -R154 ;  /* 0x8000009ac40c7220 */ /* 0x040fe20000410000 */
[----:B------:R-:W-:Y:S01]  /*33a0*/  FSEL R151, R151, R152, !P2 ;  /* 0x0000009897977208 */ /* 0x000fe20005000000 */
[----:B------:R-:W1:Y:S01]  /*33b0*/  SHFL.UP PT, R150, R149, 0x8, RZ ;  /* 0x0500000095967989 */ /* 0x000e6200000e00ff */
[-C--:B------:R-:W-:Y:S01]  /*33c0*/  FMUL.FTZ R152, R196, -R161.reuse ;  /* 0x800000a1c4987220 */ /* 0x080fe20000410000 */
[----:B------:R-:W-:Y:S01]  /*33d0*/  FFMA.FTZ R168, R197, R161, R12 ;  /* 0x000000a1c5a87223 */ /* 0x000fe2000001000c */
[----:B------:R-:W-:Y:S01]  /*33e0*/  FMUL.FTZ R153, R139, -R172 ;  /* 0x800000ac8b997220 */ /* 0x000fe20000410000 */
[----:B------:R-:W2:Y:S01]  /*33f0*/  SHFL.UP PT, R12, R146, 0x8, RZ ;  /* 0x05000000920c7989 */ /* 0x000ea200000e00ff */
[----:B------:R-:W-:Y:S01]  /*3400*/  FFMA.FTZ R152, R197, R154, -R152 ;  /* 0x0000009ac5987223 */ /* 0x000fe20000010898 */
[----:B------:R-:W-:Y:S01]  /*3410*/  FMUL.FTZ R155, R117, R147 ;  /* 0x00000093759b7220 */ /* 0x000fe20000410000 */
[C---:B------:R-:W-:Y:S01]  /*3420*/  FFMA.FTZ R174, R137.reuse, R174, R153 ;  /* 0x000000ae89ae7223 */ /* 0x040fe20000010099 */
        /* <DEDUP_REMOVED lines=20> */
[C---:B--2---:R-:W-:Y:S01]  /*3570*/  FMUL.FTZ R152, R151.reuse, R12 ;  /* 0x0000000c97987220 */ /* 0x044fe20000410000 */
[----:B------:R-:W-:Y:S01]  /*3580*/  FMUL.FTZ R154, R118, R147 ;  /* 0x00000093769a7220 */ /* 0x000fe20000410000 */
[C---:B------:R-:W-:Y:S01]  /*3590*/  FFMA.FTZ R150, R146.reuse, R150, R163 ;  /* 0x0000009692967223 */ /* 0x040fe200000100a3 */
[C---:B------:R-:W-:Y:S01]  /*35a0*/  FFMA.FTZ R161, R146.reuse, R144, -R161 ;  /* 0x0000009092a17223 */ /* 0x040fe200000108a1 */
[-C--:B---3--:R-:W-:Y:S01]  /*35b0*/  FMUL.FTZ R153, R151, R13.reuse ;  /* 0x0000000d97997220 */ /* 0x088fe20000410000 */
[----:B------:R-:W-:Y:S01]  /*35c0*/  FFMA.FTZ R168, R146, R13, R152 ;  /* 0x0000000d92a87223 */ /* 0x000fe20000010098 */
[----:B------:R-:W-:Y:S01]  /*35d0*/  FMUL.FTZ R152, R118, R145 ;  /* 0x0000009176987220 */ /* 0x000fe20000410000 */
[----:B------:R-:W-:Y:S01]  /*35e0*/  @P2 FADD.FTZ R148, R148, R161 ;  /* 0x000000a194942221 */ /* 0x000fe20000010000 */
[----:B------:R-:W-:Y:S01]  /*35f0*/  @P2 FFMA.FTZ R146, R146, R12, -R153 ;  /* 0x0000000c92922223 */ /* 0x000fe20000010899 */
[----:B------:R-:W-:Y:S01]  /*3600*/  @P2 FADD.FTZ R149, R149, R150 ;  /* 0x0000009695952221 */ /* 0x000fe20000010000 */
[----:B------:R-:W-:Y:S01]  /*3610*/  FSEL R168, R151, R168, !P2 ;  /* 0x000000a897a87208 */ /* 0x000fe20005000000 */
[----:B------:R-:W-:Y:S01]  /*3620*/  FADD.FTZ R144, R152, R173 ;  /* 0x000000ad98907221 */ /* 0x000fe20000010000 */
[----:B------:R-:W-:Y:S01]  /*3630*/  FADD.FTZ R150, -R154, R175 ;  /* 0x000000af9a967221 */ /* 0x000fe20000010100 */
[----:B------:R-:W0:Y:S01]  /*3640*/  SHFL.UP PT, R13, R146, 0x10, RZ ;  /* 0x06000000920d7989 */ /* 0x000e2200000e00ff */
[----:B------:R-:W-:Y:S01]  /*3650*/  FMUL.FTZ R151, R169, -R172 ;  /* 0x800000aca9977220 */ /* 0x000fe20000410000 */
[----:B------:R-:W-:Y:S01]  /*3660*/  FMUL.FTZ R153, R133, -R144 ;  /* 0x8000009085997220 */ /* 0x000fe20000410000 */
[----:B------:R-:W-:Y:S01]  /*3670*/  FMUL.FTZ R12, R169, -R174 ;  /* 0x800000aea90c7220 */ /* 0x000fe20000410000 */
[----:B------:R-:W1:Y:S01]  /*3680*/  SHFL.UP PT, R161, R168, 0x10, RZ ;  /* 0x06000000a8a17989 */ /* 0x000e6200000e00ff */
[----:B------:R-:W-:Y:S01]  /*3690*/  FMUL.FTZ R176, R133, -R150 ;  /* 0x8000009685b07220 */ /* 0x000fe20000410000 */
[----:B------:R-:W-:Y:S01]  /*36a0*/  FFMA.FTZ R179, R167, R174, R151 ;  /* 0x000000aea7b37223 */ /* 0x000fe20000010097 */
[----:B------:R-:W-:Y:S01]  /*36b0*/  FFMA.FTZ R150, R143, R150, R153 ;  /* 0x000000968f967223 */ /* 0x000fe20000010099 */
[----:B------:R-:W2:Y:S01]  /*36c0*/  SHFL.UP PT, R163, R148, 0x10, RZ ;  /* 0x0600000094a37989 */ /* 0x000ea200000e00ff */
[----:B------:R-:W-:Y:S01]  /*36d0*/  FMUL.FTZ R151, R119, R147 ;  /* 0x0000009377977220 */ /* 0x000fe20000410000 */
[----:B------:R-:W-:Y:S01]  /*36e0*/  FFMA.FTZ R175, R167, R172, -R12 ;  /* 0x000000aca7af7223 */ /* 0x000fe2000001080c */
[C---:B------:R-:W-:Y:S01]  /*36f0*/  FMUL.FTZ R12, R162.reuse, -R179 ;  /* 0x800000b3a20c7220 */ /* 0x040fe20000410000 */
[----:B------:R-:W3:Y:S01]  /*3700*/  SHFL.UP PT, R173, R149, 0x10, RZ ;  /* 0x0600000095ad7989 */ /* 0x000ee200000e00ff */
[----:B------:R-:W-:Y:S01]  /*3710*/  FFMA.FTZ R176, R143, R144, -R176 ;  /* 0x000000908fb07223 */ /* 0x000fe200000108b0 */
[----:B------:R-:W-:Y:S01]  /*3720*/  FMUL.FTZ R153, R119, R145 ;  /* 0x0000009177997220 */ /* 0x000fe20000410000 */
[----:B------:R-:W-:Y:S01]  /*3730*/  FADD.FTZ R227, -R151, R150 ;  /* 0x0000009697e37221 */ /* 0x000fe20000010100 */
[-C--:B------:R-:W-:Y:S01]  /*3740*/  FMUL.FTZ R223, R162, -R175.reuse ;  /* 0x800000afa2df7220 */ /* 0x080fe20000410000 */
[----:B------:R-:W-:Y:S01]  /*3750*/  FFMA.FTZ R12, R160, R175, -R12 ;  /* 0x000000afa00c7223 */ /* 0x000fe2000001080c */
[----:B------:R-:W-:Y:S01]  /*3760*/  FADD.FTZ R225, R153, R176 ;  /* 0x000000b099e17221 */ /* 0x000fe20000010000 */
[----:B------:R-:W-:Y:S01]  /*3770*/  FMUL.FTZ R175, R140, -R227 ;  /* 0x800000e38caf7220 */ /* 0x000fe20000410000 */
[----:B------:R-:W-:Y:S01]  /*3780*/  FFMA.FTZ R172, R160, R179, R223 ;  /* 0x000000b3a0ac7223 */ /* 0x000fe200000100df */
[----:B------:R-:W-:Y:S01]  /*3790*/  ISETP.GE.AND P2, PT, R72, 0x10, PT ;  /* 0x000000104800780c */ /* 0x000fe20003f46270 */
[-C--:B------:R-:W-:Y:S01]  /*37a0*/  FMUL.FTZ R150, R140, -R225.reuse ;  /* 0x800000e18c967220 */ /* 0x080fe20000410000 */
[----:B------:R-:W-:Y:S01]  /*37b0*/  FFMA.FTZ R178, R142, R225, -R175 ;  /* 0x000000e18eb27223 */ /* 0x000fe200000108af */
[----:B0-----:R-:W-:Y:S01]  /*37c0*/  FMUL.FTZ R175, R168, R13 ;  /* 0x0000000da8af7220 */ /* 0x001fe20000410000 */
[C---:B------:R-:W-:Y:S01]  /*37d0*/  FMUL.FTZ R144, R139.reuse, -R172 ;  /* 0x800000ac8b907220 */ /* 0x040fe20000410000 */
[----:B------:R-:W-:Y:S01]  /*37e0*/  FFMA.FTZ R180, R142, R227, R150 ;  /* 0x000000e38eb47223 */ /* 0x000fe20000010096 */
[-C--:B------:R-:W-:Y:S01]  /*37f0*/  FMUL.FTZ R176, R139, -R12.reuse ;  /* 0x8000000c8bb07220 */ /* 0x080fe20000410000 */
[-C--:B-1----:R-:W-:Y:S01]  /*3800*/  FFMA.FTZ R175, R146, R161.reuse, R175 ;  /* 0x000000a192af7223 */ /* 0x082fe200000100af */
[C---:B------:R-:W-:Y:S01]  /*3810*/  FFMA.FTZ R174, R137.reuse, R12, -R144 ;  /* 0x0000000c89ae7223 */ /* 0x040fe20000010890 */
[----:B------:R-:W-:Y:S01]  /*3820*/  FMUL.FTZ R12, R168, R161 ;  /* 0x000000a1a80c7220 */ /* 0x000fe20000410000 */
[----:B------:R-:W-:Y:S01]  /*3830*/  FMUL.FTZ R161, R120, R147 ;  /* 0x0000009378a17220 */ /* 0x000fe20000410000 */
[C---:B--2---:R-:W-:Y:S01]  /*3840*/  FMUL.FTZ R150, R168.reuse, R163 ;  /* 0x000000a3a8967220 */ /* 0x044fe20000410000 */
[C---:B------:R-:W-:Y:S01]  /*3850*/  FSEL R175, R168.reuse, R175, !P2 ;  /* 0x000000afa8af7208 */ /* 0x040fe20005000000 */
[----:B------:R-:W-:Y:S01]  /*3860*/  FFMA.FTZ R176, R137, R172, R176 ;  /* 0x000000ac89b07223 */ /* 0x000fe200000100b0 */
[----:B------:R-:W-:Y:S01]  /*3870*/  FADD.FTZ R180, -R161, R180 ;  /* 0x000000b4a1b47221 */ /* 0x000fe20000010100 */
[-C--:B---3--:R-:W-:Y:S01]  /*3880*/  FMUL.FTZ R144, R168, R173.reuse ;  /* 0x000000ada8907220 */ /* 0x088fe20000410000 */
[C---:B------:R-:W-:Y:S01]  /*3890*/  FFMA.FTZ R150, R146.reuse, R173, R150 ;  /* 0x000000ad92967223 */ /* 0x040fe20000010096 */
[----:B------:R-:W-:Y:S01]  /*38a0*/  FMUL.FTZ R173, R33, -R176 ;  /* 0x800000b021ad7220 */ /* 0x000fe20000410000 */
[----:B------:R-:W-:Y:S01]  /*38b0*/  SHFL.UP PT, R175, R175, 0x1, RZ ;  /* 0x04200000afaf7989 */ /* 0x000fe200000e00ff */
[C---:B------:R-:W-:Y:S01]  /*38c0*/  FFMA.FTZ R163, R146.reuse, R163, -R144 ;  /* 0x000000a392a37223 */ /* 0x040fe20000010890 */
[----:B------:R-:W-:Y:S01]  /*38d0*/  @P2 FFMA.FTZ R146, R146, R13, -R12 ;  /* 0x0000000d92922223 */ /* 0x000fe2000001080c */
[----:B------:R-:W-:Y:S01]  /*38e0*/  @P2 FADD.FTZ R149, R149, R150 ;  /* 0x0000009695952221 */ /* 0x000fe20000010000 */
[----:B-----5:R-:W0:Y:S01]  /*38f0*/  SHFL.IDX PT, R144, R14, RZ, 0x1f ;  /* 0x00001fff0e907589 */ /* 0x020e2200000e0000 */
[----:B------:R-:W-:Y:S01]  /*3900*/  @P2 FADD.FTZ R148, R148, R163 ;  /* 0x000000a394942221 */ /* 0x000fe20000010000 */
[----:B------:R-:W-:Y:S01]  /*3910*/  FMUL.FTZ R163, R120, R145 ;  /* 0x0000009178a37220 */ /* 0x000fe20000410000 */
[----:B------:R-:W-:Y:S01]  /*3920*/  FMUL.FTZ R168, R32, -R180 ;  /* 0x800000b420a87220 */ /* 0x000fe20000410000 */
[----:B------:R1:W2:Y:S01]  /*3930*/  SHFL.IDX PT, R150, R15, RZ, 0x1f ;  /* 0x00001fff0f967589 */ /* 0x0002a200000e0000 */
[----:B------:R-:W-:Y:S01]  /*3940*/  ISETP.NE.AND P2, PT, R72, RZ, PT ;  /* 0x000000ff4800720c */ /* 0x000fe20003f45270 */
[----:B------:R-:W-:Y:S01]  /*3950*/  FADD.FTZ R178, R163, R178 ;  /* 0x000000b2a3b27221 */ /* 0x000fe20000010000 */
[----:B------:R-:W-:Y:S01]  /*3960*/  HFMA2.MMA R13, -RZ, RZ, 0, 0 ;  /* 0x00000000ff0d7435 */ /* 0x000fe200000001ff */
[----:B------:R-:W3:Y:S01]  /*3970*/  SHFL.UP PT, R146, R146, 0x1, RZ ;  /* 0x0420000092927989 */ /* 0x000ee200000e00ff */
[----:B------:R-:W-:Y:S01]  /*3980*/  MOV R12, 0x3f800000 ;  /* 0x3f800000000c7802 */ /* 0x000fe20000000f00 */
[----:B------:R-:W-:Y:S01]  /*3990*/  FFMA.FTZ R225, R135, R178, -R168 ;  /* 0x000000b287e17223 */ /* 0x000fe200000108a8 */
[-C--:B------:R-:W-:Y:S01]  /*39a0*/  FMUL.FTZ R168, R33, -R174.reuse ;  /* 0x800000ae21a87220 */ /* 0x080fe20000410000 */
[----:B------:R-:W4:Y:S01]  /*39b0*/  SHFL.UP PT, R149, R149, 0x1, RZ ;  /* 0x0420000095957989 */ /* 0x000f2200000e00ff */
[C---:B------:R-:W-:Y:S01]  /*39c0*/  FFMA.FTZ R174, R141.reuse, R174, -R173 ;  /* 0x000000ae8dae7223 */ /* 0x040fe200000108ad */
[----:B-1----:R-:W-:Y:S01]  /*39d0*/  CS2R R14, SRZ ;  /* 0x00000000000e7805 */ /* 0x002fe2000001ff00 */
[----:B------:R-:W-:Y:S01]  /*39e0*/  FFMA.FTZ R168, R141, R176, R168 ;  /* 0x000000b08da87223 */ /* 0x000fe200000100a8 */
[----:B------:R-:W1:Y:S01]  /*39f0*/  SHFL.UP PT, R148, R148, 0x1, RZ ;  /* 0x0420000094947989 */ /* 0x000e6200000e00ff */
[C---:B------:R-:W-:Y:S01]  /*3a00*/  FMUL.FTZ R223, R133.reuse, -R174 ;  /* 0x800000ae85df7220 */ /* 0x040fe20000410000 */
[----:B------:R-:W-:Y:S01]  /*3a10*/  FMUL.FTZ R178, R32, -R178 ;  /* 0x800000b220b27220 */ /* 0x000fe20000410000 */
[-C--:B------:R-:W-:Y:S01]  /*3a20*/  FMUL.FTZ R172, R133, -R168.reuse ;  /* 0x800000a885ac7220 */ /* 0x080fe20000410000 */
[----:B------:R1:W1:Y:S01]  /*3a30*/  @!P0 LDS.128 R12, [R105+0x1980] ;  /* 0x00198000690c8984 */ /* 0x0002620000000c00 */
[C---:B------:R-:W-:Y:S01]  /*3a40*/  FFMA.FTZ R223, R143.reuse, R168, R223 ;  /* 0x000000a88fdf7223 */ /* 0x040fe200000100df */
[----:B------:R-:W-:Y:S01]  /*3a50*/  ISETP.NE.AND P0, PT, R210, 0x1f, PT ;  /* 0x0000001fd200780c */ /* 0x000fe20003f05270 */
[----:B------:R-:W-:Y:S01]  /*3a60*/  FFMA.FTZ R179, R143, R174, -R172 ;  /* 0x000000ae8fb37223 */ /* 0x000fe200000108ac */
[----:B0-----:R-:W-:Y:S01]  /*3a70*/  FMUL.FTZ R173, R175, R144 ;  /* 0x00000090afad7220 */ /* 0x001fe20000410000 */
[----:B------:R-:W-:Y:S01]  /*3a80*/  FFMA.FTZ R227, R135, R180, R178 ;  /* 0x000000b487e37223 */ /* 0x000fe200000100b2 */
[----:B------:R-:W-:Y:S01]  /*3a90*/  FMUL.FTZ R172, R0, R147 ;  /* 0x0000009300ac7220 */ /* 0x000fe20000410000 */
[----:B--2---:R-:W-:-:S03]  /*3aa0*/  FMUL.FTZ R175, R175, R150 ;  /* 0x00000096afaf7220 */ /* 0x004fc60000410000 */
[----:B------:R-:W-:Y:S01]  /*3ab0*/  FADD.FTZ R226, -R172, R227 ;  /* 0x000000e3ace27221 */ /* 0x000fe20000010100 */
[C---:B---3--:R-:W-:Y:S01]  /*3ac0*/  FFMA.FTZ R168, R146.reuse, R150, R173 ;  /* 0x0000009692a87223 */ /* 0x048fe200000100ad */
[----:B------:R-:W-:Y:S01]  /*3ad0*/  FFMA.FTZ R175, R146, R144, -R175 ;  /* 0x0000009092af7223 */ /* 0x000fe200000108af */
[C---:B------:R-:W-:Y:S01]  /*3ae0*/  FMUL.FTZ R173, R140.reuse, -R179 ;  /* 0x800000b38cad7220 */ /* 0x040fe20000410000 */
[----:B------:R-:W-:Y:S01]  /*3af0*/  FMUL.FTZ R146, R140, -R223 ;  /* 0x800000df8c927220 */ /* 0x000fe20000410000 */
[----:B----4-:R-:W-:Y:S01]  /*3b00*/  @P1 FADD.FTZ R150, R149, R168 ;  /* 0x000000a895961221 */ /* 0x010fe20000010000 */
[----:B------:R-:W-:Y:S01]  /*3b10*/  FMUL.FTZ R168, R0, R145 ;  /* 0x0000009100a87220 */ /* 0x000fe20000410000 */
[----:B------:R-:W0:Y:S01]  /*3b20*/  @!P2 S2R R149, SR_CgaCtaId ;  /* 0x000000000095a919 */ /* 0x000e220000008800 */
[----:B------:R-:W-:Y:S01]  /*3b30*/  FFMA.FTZ R224, R142, R223, R173 ;  /* 0x000000df8ee07223 */ /* 0x000fe200000100ad */
[----:B-1----:R-:W-:Y:S01]  /*3b40*/  @P1 FADD.FTZ R144, R148, R175 ;  /* 0x000000af94901221 */ /* 0x002fe20000010000 */
[C---:B------:R-:W-:Y:S01]  /*3b50*/  FMUL.FTZ R173, R31.reuse, R150 ;  /* 0x000000961fad7220 */ /* 0x040fe20000410000 */
[----:B------:R-:W-:Y:S01]  /*3b60*/  FFMA.FTZ R146, R142, R179, -R146 ;  /* 0x000000b38e927223 */ /* 0x000fe20000010892 */
[----:B------:R-:W-:Y:S01]  /*3b70*/  FMUL.FTZ R148, R32, -R224 ;  /* 0x800000e020947220 */ /* 0x000fe20000410000 */
[-C--:B------:R-:W-:Y:S01]  /*3b80*/  FMUL.FTZ R31, R31, R144.reuse ;  /* 0x000000901f1f7220 */ /* 0x080fe20000410000 */
[----:B------:R-:W-:Y:S01]  /*3b90*/  FFMA.FTZ R144, R30, R144, -R173 ;  /* 0x000000901e907223 */ /* 0x000fe200000108ad */
[-C--:B------:R-:W-:Y:S01]  /*3ba0*/  FMUL.FTZ R175, R32, -R146.reuse ;  /* 0x8000009220af7220 */ /* 0x080fe20000410000 */
[----:B------:R-:W-:Y:S01]  /*3bb0*/  FFMA.FTZ R223, R135, R146, -R148 ;  /* 0x0000009287df7223 */ /* 0x000fe20000010894 */
[----:B------:R-:W-:Y:S01]  /*3bc0*/  FFMA.FTZ R31, R30, R150, R31 ;  /* 0x000000961e1f7223 */ /* 0x000fe2000001001f */
[----:B------:R-:W-:Y:S01]  /*3bd0*/  FADD.FTZ R165, R165, R144 ;  /* 0x00000090a5a57221 */ /* 0x000fe20000010000 */
[C---:B------:R-:W-:Y:S01]  /*3be0*/  FFMA.FTZ R224, R135.reuse, R224, R175 ;  /* 0x000000e087e07223 */ /* 0x040fe200000100af */
[----:B------:R-:W-:Y:S01]  /*3bf0*/  FADD.FTZ R225, R168, R225 ;  /* 0x000000e1a8e17221 */ /* 0x000fe20000010000 */
[----:B------:R-:W-:Y:S01]  /*3c00*/  FADD.FTZ R31, RZ, R31 ;  /* 0x0000001fff1f7221 */ /* 0x000fe20000010000 */
[C---:B------:R-:W-:Y:S01]  /*3c10*/  FMUL.FTZ R144, R32.reuse, R165 ;  /* 0x000000a520907220 */ /* 0x040fe20000410000 */
[----:B------:R1:W2:Y:S02]  /*3c20*/  SHFL.DOWN PT, R147, R223, 0x1, 0x1f ;  /* 0x08201f00df937f89 */ /* 0x0002a400000e0000 */
[-C--:B------:R-:W-:Y:S01]  /*3c30*/  FMUL.FTZ R30, R32, R31.reuse ;  /* 0x0000001f201e7220 */ /* 0x080fe20000410000 */
[C---:B------:R-:W-:Y:S01]  /*3c40*/  FFMA.FTZ R144, R135.reuse, R31, R144 ;  /* 0x0000001f87907223 */ /* 0x040fe20000010090 */
[----:B------:R1:W3:Y:S02]  /*3c50*/  SHFL.DOWN PT, R175, R224, 0x1, 0x1f ;  /* 0x08201f00e0af7f89 */ /* 0x0002e400000e0000 */
[----:B------:R-:W-:-:S02]  /*3c60*/  FFMA.FTZ R173, R135, R165, -R30 ;  /* 0x000000a587ad7223 */ /* 0x000fc4000001081e */
[----:B------:R1:W4:Y:S04]  /*3c70*/  SHFL.DOWN PT, R145, R225, 0x1, 0x1f ;  /* 0x08201f00e1917f89 */ /* 0x00032800000e0000 */
[----:B------:R1:W0:Y:S01]  /*3c80*/  SHFL.DOWN PT, R179, R226, 0x1, 0x1f ;  /* 0x08201f00e2b37f89 */ /* 0x00022200000e0000 */
[----:B------:R-:W-:Y:S05]  /*3c90*/  @!P0 BRA `(.L_x_14047) ;  /* 0x00000000002c8947 */ /* 0x000fea0003800000 */
[C---:B0-----:R-:W-:Y:S01]  /*3ca0*/  FMUL.FTZ R146, R224.reuse, R179 ;  /* 0x000000b3e0927220 */ /* 0x041fe20000410000 */
[C---:B---3--:R-:W-:Y:S01]  /*3cb0*/  FMUL.FTZ R30, R224.reuse, R175 ;  /* 0x000000afe01e7220 */ /* 0x048fe20000410000 */
[-C--:B----4-:R-:W-:Y:S01]  /*3cc0*/  FMUL.FTZ R148, R224, R145.reuse ;  /* 0x00000091e0947220 */ /* 0x090fe20000410000 */
[----:B-12---:R-:W-:Y:S01]  /*3cd0*/  FMUL.FTZ R224, R147, R224 ;  /* 0x000000e093e07220 */ /* 0x006fe20000410000 */
[----:B------:R-:W-:Y:S01]  /*3ce0*/  FFMA.FTZ R146, R223, R145, -R146 ;  /* 0x00000091df927223 */ /* 0x000fe20000010892 */
[----:B------:R-:W-:Y:S01]  /*3cf0*/  FFMA.FTZ R30, R147, R223, -R30 ;  /* 0x000000df931e7223 */ /* 0x000fe2000001081e */
[C---:B------:R-:W-:Y:S01]  /*3d00*/  FFMA.FTZ R145, R223.reuse, R179, R148 ;  /* 0x000000b3df917223 */ /* 0x040fe20000010094 */
[----:B------:R-:W-:Y:S01]  /*3d10*/  FFMA.FTZ R224, R223, R175, R224 ;  /* 0x000000afdfe07223 */ /* 0x000fe200000100e0 */
[----:B------:R-:W-:Y:S02]  /*3d20*/  FADD.FTZ R225, R225, R146 ;  /* 0x00000092e1e17221 */ /* 0x000fe40000010000 */
[----:B------:R-:W-:Y:S01]  /*3d30*/  FADD.FTZ R226, R226, R145 ;  /* 0x00000091e2e27221 */ /* 0x000fe20000010000 */
[----:B------:R-:W-:-:S07]  /*3d40*/  MOV R223, R30 ;  /* 0x0000001e00df7202 */ /* 0x000fce0000000f00 */
.L_x_14047:
[----:B------:R-:W-:Y:S05]  /*3d50*/  BSYNC B0 ;  /* 0x0000000000007941 */ /* 0x000fea0003800000 */
.L_x_14046:
[----:B------:R-:W-:Y:S01]  /*3d60*/  ISETP.GT.U32.AND P0, PT, R210, 0x1d, PT ;  /* 0x0000001dd200780c */ /* 0x000fe20003f04070 */
[----:B----4-:R-:W-:Y:S01]  /*3d70*/  FADD.FTZ R145, RZ, R144 ;  /* 0x00000090ff917221 */ /* 0x010fe20000010000 */
[----:B------:R-:W-:Y:S01]  /*3d80*/  FFMA.FTZ R173, R132, R93, R173 ;  /* 0x0000005d84ad7223 */ /* 0x000fe200000100ad */
[----:B--2---:R2:W4:Y:S01]  /*3d90*/  SHFL.DOWN PT, R147, R223, 0x2, 0x1f ;  /* 0x08401f00df937f89 */ /* 0x00452200000e0000 */
[----:B------:R-:W-:Y:S01]  /*3da0*/  BSSY B0, `(.L_x_14048) ;  /* 0x0000014000007945 */ /* 0x000fe20003800000 */
[C---:B------:R-:W-:Y:S01]  /*3db0*/  FMUL.FTZ R93, R140.reuse, R145 ;  /* 0x000000918c5d7220 */ /* 0x040fe20000410000 */
[-C--:B------:R-:W-:Y:S01]  /*3dc0*/  FMUL.FTZ R30, R140, R173.reuse ;  /* 0x000000ad8c1e7220 */ /* 0x080fe20000410000 */
[----:B---3--:R2:W3:Y:S02]  /*3dd0*/  SHFL.DOWN PT, R175, R224, 0x2, 0x1f ;  /* 0x08401f00e0af7f89 */ /* 0x0084e400000e0000 */
[C---:B------:R-:W-:Y:S01]  /*3de0*/  FFMA.FTZ R174, R142.reuse, R173, -R93 ;  /* 0x000000ad8eae7223 */ /* 0x040fe2000001085d */
[----:B------:R-:W-:Y:S01]  /*3df0*/  FFMA.FTZ R30, R142, R145, R30 ;  /* 0x000000918e1e7223 */ /* 0x000fe2000001001e */
[----:B0-----:R2:W0:Y:S04]  /*3e00*/  SHFL.DOWN PT, R179, R225, 0x2, 0x1f ;  /* 0x08401f00e1b37f89 */ /* 0x00142800000e0000 */
[----:B------:R2:W0:Y:S01]  /*3e10*/  SHFL.DOWN PT, R93, R226, 0x2, 0x1f ;  /* 0x08401f00e25d7f89 */ /* 0x00042200000e0000 */
[----:B------:R-:W-:Y:S05]  /*3e20*/  @P0 BRA `(.L_x_14049) ;  /* 0x00000000002c0947 */ /* 0x000fea0003800000 */
[C---:B---3--:R-:W-:Y:S01]  /*3e30*/  FMUL.FTZ R144, R224.reuse, R175 ;  /* 0x000000afe0907220 */ /* 0x048fe20000410000 */
[C---:B0-----:R-:W-:Y:S01]  /*3e40*/  FMUL.FTZ R146, R224.reuse, R93 ;  /* 0x0000005de0927220 */ /* 0x041fe20000410000 */
        /* <DEDUP_REMOVED lines=9> */
.L_x_14049:
[----:B------:R-:W-:Y:S05]  /*3ee0*/  BSYNC B0 ;  /* 0x0000000000007941 */ /* 0x000fea0003800000 */
.L_x_14048:
[----:B------:R-:W-:Y:S01]  /*3ef0*/  ISETP.GT.U32.AND P0, PT, R210, 0x1b, PT ;  /* 0x0000001bd200780c */ /* 0x000fe20003f04070 */
[----:B------:R-:W-:Y:S01]  /*3f00*/  FADD.FTZ R30, RZ, R30 ;  /* 0x0000001eff1e7221 */ /* 0x000fe20000010000 */
[----:B------:R-:W-:Y:S01]  /*3f10*/  FFMA.FTZ R174, R99, R92, R174 ;  /* 0x0000005c63ae7223 */ /* 0x000fe200000100ae */
[----:B---3--:R3:W1:Y:S01]  /*3f20*/  SHFL.DOWN PT, R175, R223, 0x4, 0x1f ;  /* 0x08801f00dfaf7f89 */ /* 0x00866200000e0000 */
[----:B------:R-:W-:Y:S01]  /*3f30*/  BSSY B0, `(.L_x_14050) ;  /* 0x0000014000007945 */ /* 0x000fe20003800000 */
[C---:B------:R-:W-:Y:S01]  /*3f40*/  FMUL.FTZ R92, R133.reuse, R30 ;  /* 0x0000001e855c7220 */ /* 0x040fe20000410000 */
[-C--:B0-----:R-:W-:Y:S01]  /*3f50*/  FMUL.FTZ R93, R133, R174.reuse ;  /* 0x000000ae855d7220 */ /* 0x081fe20000410000 */
[----:B------:R3:W0:Y:S02]  /*3f60*/  SHFL.DOWN PT, R179, R224, 0x4, 0x1f ;  /* 0x08801f00e0b37f89 */ /* 0x00062400000e0000 */
[C---:B------:R-:W-:Y:S01]  /*3f70*/  FFMA.FTZ R92, R143.reuse, R174, -R92 ;  /* 0x000000ae8f5c7223 */ /* 0x040fe2000001085c */
[----:B------:R-:W-:Y:S01]  /*3f80*/  FFMA.FTZ R93, R143, R30, R93 ;  /* 0x0000001e8f5d7223 */ /* 0x000fe2000001005d */
[----:B----4-:R3:W4:Y:S04]  /*3f90*/  SHFL.DOWN PT, R147, R225, 0x4, 0x1f ;  /* 0x08801f00e1937f89 */ /* 0x01072800000e0000 */
[----:B------:R3:W0:Y:S01]  /*3fa0*/  SHFL.DOWN PT, R227, R226, 0x4, 0x1f ;  /* 0x08801f00e2e37f89 */ /* 0x00062200000e0000 */
[----:B------:R-:W-:Y:S05]  /*3fb0*/  @P0 BRA `(.L_x_14051) ;  /* 0x00000000002c0947 */ /* 0x000fea0003800000 */
[C---:B0-----:R-:W-:Y:S01]  /*3fc0*/  FMUL.FTZ R146, R224.reuse, R227 ;  /* 0x000000e3e0927220 */ /* 0x041fe20000410000 */
[C---:B------:R-:W-:Y:S01]  /*3fd0*/  FMUL.FTZ R144, R224.reuse, R179 ;  /* 0x000000b3e0907220 */ /* 0x040fe20000410000 */
[C---:B----4-:R-:W-:Y:S01]  /*3fe0*/  FMUL.FTZ R148, R224.reuse, R147 ;  /* 0x00000093e0947220 */ /* 0x050fe20000410000 */
[----:B-123--:R-:W-:Y:S01]  /*3ff0*/  FMUL.FTZ R224, R224, R175 ;  /* 0x000000afe0e07220 */ /* 0x00efe20000410000 */
[C---:B------:R-:W-:Y:S01]  /*4000*/  FFMA.FTZ R146, R223.reuse, R147, -R146 ;  /* 0x00000093df927223 */ /* 0x040fe20000010892 */
[C---:B------:R-:W-:Y:S01]  /*4010*/  FFMA.FTZ R144, R223.reuse, R175, -R144 ;  /* 0x000000afdf907223 */ /* 0x040fe20000010890 */
[C---:B------:R-:W-:Y:S01]  /*4020*/  FFMA.FTZ R147, R223.reuse, R227, R148 ;  /* 0x000000e3df937223 */ /* 0x040fe20000010094 */
[----:B------:R-:W-:Y:S01]  /*4030*/  FFMA.FTZ R224, R223, R179, R224 ;  /* 0x000000b3dfe07223 */ /* 0x000fe200000100e0 */
[----:B------:R-:W-:Y:S02]  /*4040*/  FADD.FTZ R225, R225, R146 ;  /* 0x00000092e1e17221 */ /* 0x000fe40000010000 */
[----:B------:R-:W-:Y:S01]  /*4050*/  FADD.FTZ R226, R226, R147 ;  /* 0x00000093e2e27221 */ /* 0x000fe20000010000 */
[----:B------:R-:W-:-:S07]  /*4060*/  MOV R223, R144 ;  /* 0x0000009000df7202 */ /* 0x000fce0000000f00 */
.L_x_14051:
[----:B------:R-:W-:Y:S05]  /*4070*/  BSYNC B0 ;  /* 0x0000000000007941 */ /* 0x000fea0003800000 */
.L_x_14050:
[C---:B------:R-:W-:Y:S01]  /*4080*/  ISETP.GT.U32.AND P0, PT, R210.reuse, 0x17, PT ;  /* 0x00000017d200780c */ /* 0x040fe20003f04070 */
[----:B------:R-:W-:Y:S01]  /*4090*/  FFMA.FTZ R176, R17, R90, R92 ;  /* 0x0000005a11b07223 */ /* 0x000fe2000001005c */
[----:B------:R-:W-:Y:S01]  /*40a0*/  FADD.FTZ R144, RZ, R93 ;  /* 0x0000005dff907221 */ /* 0x000fe20000010000 */
[----:B-1----:R1:W1:Y:S01]  /*40b0*/  SHFL.DOWN PT, R175, R223, 0x8, 0x1f ;  /* 0x09001f00dfaf7f89 */ /* 0x00226200000e0000 */
[----:B------:R-:W-:Y:S01]  /*40c0*/  BSSY B0, `(.L_x_14052) ;  /* 0x0000015000007945 */ /* 0x000fe20003800000 */
[C---:B----4-:R-:W-:Y:S01]  /*40d0*/  FMUL.FTZ R147, R33.reuse, R176 ;  /* 0x000000b021937220 */ /* 0x050fe20000410000 */
[-C--:B------:R-:W-:Y:S01]  /*40e0*/  FMUL.FTZ R90, R33, R144.reuse ;  /* 0x00000090215a7220 */ /* 0x080fe20000410000 */
[----:B0-----:R0:W4:Y:S01]  /*40f0*/  SHFL.DOWN PT, R179, R224, 0x8, 0x1f ;  /* 0x09001f00e0b37f89 */ /* 0x00112200000e0000 */
[----:B------:R-:W-:Y:S01]  /*4100*/  ISETP.GT.U32.AND P3, PT, R210, 0xf, PT ;  /* 0x0000000fd200780c */ /* 0x000fe20003f64070 */
[C---:B------:R-:W-:Y:S01]  /*4110*/  FFMA.FTZ R146, R141.reuse, R144, R147 ;  /* 0x000000908d927223 */ /* 0x040fe20000010093 */
[----:B------:R-:W-:Y:S01]  /*4120*/  FFMA.FTZ R93, R141, R176, -R90 ;  /* 0x000000b08d5d7223 */ /* 0x000fe2000001085a */
[----:B------:R0:W0:Y:S04]  /*4130*/  SHFL.DOWN PT, R227, R225, 0x8, 0x1f ;  /* 0x09001f00e1e37f89 */ /* 0x00002800000e0000 */
[----:B------:R0:W0:Y:S01]  /*4140*/  SHFL.DOWN PT, R147, R226, 0x8, 0x1f ;  /* 0x09001f00e2937f89 */ /* 0x00002200000e0000 */
[----:B------:R-:W-:Y:S05]  /*4150*/  @P0 BRA `(.L_x_14053) ;  /* 0x00000000002c0947 */ /* 0x000fea0003800000 */
[C---:B----4-:R-:W-:Y:S01]  /*4160*/  FMUL.FTZ R90, R224.reuse, R179 ;  /* 0x000000b3e05a7220 */ /* 0x050fe20000410000 */
[C---:B0-----:R-:W-:Y:S01]  /*4170*/  FMUL.FTZ R92, R224.reuse, R147 ;  /* 0x00000093e05c7220 */ /* 0x041fe20000410000 */
[C---:B------:R-:W-:Y:S01]  /*4180*/  FMUL.FTZ R148, R224.reuse, R227 ;  /* 0x000000e3e0947220 */ /* 0x040fe20000410000 */
[-C--:B-123--:R-:W-:Y:S01]  /*4190*/  FMUL.FTZ R224, R224, R175.reuse ;  /* 0x000000afe0e07220 */ /* 0x08efe20000410000 */
[C---:B------:R-:W-:Y:S01]  /*41a0*/  FFMA.FTZ R90, R223.reuse, R175, -R90 ;  /* 0x000000afdf5a7223 */ /* 0x040fe2000001085a */
[C---:B------:R-:W-:Y:S01]  /*41b0*/  FFMA.FTZ R92, R223.reuse, R227, -R92 ;  /* 0x000000e3df5c7223 */ /* 0x040fe2000001085c */
[C---:B------:R-:W-:Y:S01]  /*41c0*/  FFMA.FTZ R147, R223.reuse, R147, R148 ;  /* 0x00000093df937223 */ /* 0x040fe20000010094 */
[----:B------:R-:W-:Y:S02]  /*41d0*/  FFMA.FTZ R224, R223, R179, R224 ;  /* 0x000000b3dfe07223 */ /* 0x000fe400000100e0 */
[----:B------:R-:W-:Y:S01]  /*41e0*/  FADD.FTZ R225, R225, R92 ;  /* 0x0000005ce1e17221 */ /* 0x000fe20000010000 */
[----:B------:R-:W-:Y:S01]  /*41f0*/  FADD.FTZ R226, R226, R147 ;  /* 0x00000093e2e27221 */ /* 0x000fe20000010000 */
[----:B------:R-:W-:-:S07]  /*4200*/  MOV R223, R90 ;  /* 0x0000005a00df7202 */ /* 0x000fce0000000f00 */
.L_x_14053:
[----:B------:R-:W-:Y:S05]  /*4210*/  BSYNC B0 ;  /* 0x0000000000007941 */ /* 0x000fea0003800000 */
.L_x_14052:
[----:B------:R-:W-:Y:S01]  /*4220*/  FFMA.FTZ R178, R100, R91, R93 ;  /* 0x0000005b64b27223 */ /* 0x000fe2000001005d */
[----:B------:R-:W-:Y:S01]  /*4230*/  FADD.FTZ R146, RZ, R146 ;  /* 0x00000092ff927221 */ /* 0x000fe20000010000 */
[----:B------:R1:W2:Y:S01]  /*4240*/  SHFL.DOWN PT, R93, R223, 0x10, 0x1f ;  /* 0x0a001f00df5d7f89 */ /* 0x0002a200000e0000 */
[----:B------:R-:W-:Y:S02]  /*4250*/  BSSY B0, `(.L_x_14054) ;  /* 0x0000011000007945 */ /* 0x000fe40003800000 */
[----:B------:R-:W-:Y:S01]  /*4260*/  FMUL.FTZ R90, R139, R146 ;  /* 0x000000928b5a7220 */ /* 0x000fe20000410000 */
[----:B0-----:R0:W0:Y:S04]  /*4270*/  SHFL.DOWN PT, R147, R224, 0x10, 0x1f ;  /* 0x0a001f00e0937f89 */ /* 0x00102800000e0000 */
[----:B------:R0:W0:Y:S04]  /*4280*/  SHFL.DOWN PT, R91, R225, 0x10, 0x1f ;  /* 0x0a001f00e15b7f89 */ /* 0x00002800000e0000 */
[----:B-1----:R1:W0:Y:S01]  /*4290*/  SHFL.DOWN PT, R175, R226, 0x10, 0x1f ;  /* 0x0a001f00e2af7f89 */ /* 0x00222200000e0000 */
[----:B------:R-:W-:Y:S05]  /*42a0*/  @P3 BRA `(.L_x_14055) ;  /* 0x00000000002c3947 */ /* 0x000fea0003800000 */
[C---:B0-----:R-:W-:Y:S01]  /*42b0*/  FMUL.FTZ R148, R224.reuse, R175 ;  /* 0x000000afe0947220 */ /* 0x041fe20000410000 */
[C---:B------:R-:W-:Y:S01]  /*42c0*/  FMUL.FTZ R92, R224.reuse, R147 ;  /* 0x00000093e05c7220 */ /* 0x040fe20000410000 */
[C---:B------:R-:W-:Y:S01]  /*42d0*/  FMUL.FTZ R150, R224.reuse, R91 ;  /* 0x0000005be0967220 */ /* 0x040fe20000410000 */
[----:B--23--:R-:W-:Y:S01]  /*42e0*/  FMUL.FTZ R224, R224, R93 ;  /* 0x0000005de0e07220 */ /* 0x00cfe20000410000 */
[C---:B------:R-:W-:Y:S01]  /*42f0*/  FFMA.FTZ R148, R223.reuse, R91, -R148 ;  /* 0x0000005bdf947223 */ /* 0x040fe20000010894 */
[C---:B------:R-:W-:Y:S01]  /*4300*/  FFMA.FTZ R92, R223.reuse, R93, -R92 ;  /* 0x0000005ddf5c7223 */ /* 0x040fe2000001085c */
[C---:B------:R-:W-:Y:S01]  /*4310*/  FFMA.FTZ R91, R223.reuse, R175, R150 ;  /* 0x000000afdf5b7223 */ /* 0x040fe20000010096 */
[----:B------:R-:W-:Y:S01]  /*4320*/  FFMA.FTZ R224, R223, R147, R224 ;  /* 0x00000093dfe07223 */ /* 0x000fe200000100e0 */
[----:B------:R-:W-:Y:S02]  /*4330*/  FADD.FTZ R225, R225, R148 ;  /* 0x00000094e1e17221 */ /* 0x000fe40000010000 */
[----:B-1----:R-:W-:Y:S01]  /*4340*/  FADD.FTZ R226, R226, R91 ;  /* 0x0000005be2e27221 */ /* 0x002fe20000010000 */
[----:B------:R-:W-:-:S07]  /*4350*/  MOV R223, R92 ;  /* 0x0000005c00df7202 */ /* 0x000fce0000000f00 */
.L_x_14055:
[----:B------:R-:W-:Y:S05]  /*4360*/  BSYNC B0 ;  /* 0x0000000000007941 */ /* 0x000fea0003800000 */
.L_x_14054:
[-C--:B------:R-:W-:Y:S01]  /*4370*/  FMUL.FTZ R92, R139, R178.reuse ;  /* 0x000000b28b5c7220 */ /* 0x080fe20000410000 */
[C---:B0-----:R-:W-:Y:S01]  /*4380*/  FFMA.FTZ R175, R137.reuse, R178, -R90 ;  /* 0x000000b289af7223 */ /* 0x041fe2000001085a */
[----:B------:R-:W-:Y:S01]  /*4390*/  SHFL.DOWN PT, R150, R224, 0x1, 0x1f ;  /* 0x08201f00e0967f89 */ /* 0x000fe200000e0000 */
[----:B------:R-:W-:Y:S01]  /*43a0*/  ISETP.NE.AND P3, PT, R74, 0x1f, PT ;  /* 0x0000001f4a00780c */ /* 0x000fe20003f65270 */
[----:B------:R-:W-:Y:S01]  /*43b0*/  FFMA.FTZ R92, R137, R146, R92 ;  /* 0x00000092895c7223 */ /* 0x000fe2000001005c */
[----:B------:R-:W-:Y:S01]  /*43c0*/  FFMA.FTZ R175, R134, R87, R175 ;  /* 0x0000005786af7223 */ /* 0x000fe200000100af */
[----:B--2---:R-:W0:Y:S01]  /*43d0*/  SHFL.IDX PT, R93, R15, RZ, 0x1f ;  /* 0x00001fff0f5d7589 */ /* 0x004e2200000e0000 */
[----:B------:R-:W-:Y:S01]  /*43e0*/  ISETP.NE.AND P0, PT, R74, RZ, PT ;  /* 0x000000ff4a00720c */ /* 0x000fe20003f05270 */
[----:B------:R-:W-:Y:S01]  /*43f0*/  FADD.FTZ R147, RZ, R92 ;  /* 0x0000005cff937221 */ /* 0x000fe20000010000 */
[C---:B------:R-:W-:Y:S01]  /*4400*/  FMUL.FTZ R87, R162.reuse, R175 ;  /* 0x000000afa2577220 */ /* 0x040fe20000410000 */
[----:B------:R-:W2:Y:S01]  /*4410*/  SHFL.IDX PT, R91, R14, RZ, 0x1f ;  /* 0x00001fff0e5b7589 */ /* 0x000ea200000e0000 */
[----:B------:R-:W-:Y:S01]  /*4420*/  @!P2 MOV R92, 0x400 ;  /* 0x00000400005ca802 */ /* 0x000fe20000000f00 */
[-C--:B------:R-:W-:Y:S01]  /*4430*/  FMUL.FTZ R90, R162, R147.reuse ;  /* 0x00000093a25a7220 */ /* 0x080fe20000410000 */
[C---:B------:R-:W-:Y:S01]  /*4440*/  FFMA.FTZ R148, R160.reuse, R147, R87 ;  /* 0x00000093a0947223 */ /* 0x040fe20000010057 */
[----:B----4-:R-:W4:Y:S01]  /*4450*/  SHFL.DOWN PT, R179, R223, 0x1, 0x1f ;  /* 0x08201f00dfb37f89 */ /* 0x010f2200000e0000 */
[----:B------:R-:W-:Y:S01]  /*4460*/  @!P2 LEA R69, R149, R92, 0x18 ;  /* 0x0000005c9545a211 */ /* 0x000fe200078ec0ff */
[----:B------:R-:W-:Y:S01]  /*4470*/  FFMA.FTZ R87, R160, R175, -R90 ;  /* 0x000000afa0577223 */ /* 0x000fe2000001085a */
[----:B------:R-:W-:Y:S01]  /*4480*/  FADD.FTZ R148, RZ, R148 ;  /* 0x00000094ff947221 */ /* 0x000fe20000010000 */
[----:B------:R-:W5:Y:S01]  /*4490*/  SHFL.DOWN PT, R227, R225, 0x1, 0x1f ;  /* 0x08201f00e1e37f89 */ /* 0x000f6200000e0000 */
[----:B------:R-:W-:Y:S01]  /*44a0*/  ISETP.GT.AND P4, PT, R72, 0x1e, PT ;  /* 0x0000001e4800780c */ /* 0x000fe20003f84270 */
[----:B------:R-:W-:Y:S01]  /*44b0*/  FFMA.FTZ R180, R98, R89, R87 ;  /* 0x0000005962b47223 */ /* 0x000fe20000010057 */
[C---:B------:R-:W-:Y:S01]  /*44c0*/  FMUL.FTZ R90, R169.reuse, R148 ;  /* 0x00000094a95a7220 */ /* 0x040fe20000410000 */
[----:B------:R-:W5:Y:S01]  /*44d0*/  SHFL.DOWN PT, R229, R226, 0x1, 0x1f ;  /* 0x08201f00e2e57f89 */ /* 0x000f6200000e0000 */
[----:B------:R-:W-:Y:S01]  /*44e0*/  BSSY B0, `(.L_x_14056) ;  /* 0x0000236000007945 */ /* 0x000fe20003800000 */
[-C--:B------:R-:W-:Y:S01]  /*44f0*/  FMUL.FTZ R87, R169, R180.reuse ;  /* 0x000000b4a9577220 */ /* 0x080fe20000410000 */
[C---:B------:R-:W-:Y:S01]  /*4500*/  FFMA.FTZ R90, R167.reuse, R180, -R90 ;  /* 0x000000b4a75a7223 */ /* 0x040fe2000001085a */
[----:B---3--:R-:W3:Y:S02]  /*4510*/  SHFL.IDX PT, R224, R224, RZ, 0x1f ;  /* 0x00001fffe0e07589 */ /* 0x008ee400000e0000 */
[----:B------:R-:W-:Y:S01]  /*4520*/  FFMA.FTZ R87, R167, R148, R87 ;  /* 0x00000094a7577223 */ /* 0x000fe20000010057 */
[----:B------:R-:W-:Y:S01]  /*4530*/  FFMA.FTZ R182, R27, R84, R90 ;  /* 0x000000541bb67223 */ /* 0x000fe2000001005a */
[C---:B0-----:R-:W-:Y:S01]  /*4540*/  @P3 FMUL.FTZ R92, R150.reuse, R93 ;  /* 0x0000005d965c3220 */ /* 0x041fe20000410000 */
[----:B------:R-:W0:Y:S01]  /*4550*/  SHFL.IDX PT, R223, R223, RZ, 0x1f ;  /* 0x00001fffdfdf7589 */ /* 0x000e2200000e0000 */
[----:B------:R-:W-:Y:S01]  /*4560*/  FADD.FTZ R149, RZ, R87 ;  /* 0x00000057ff957221 */ /* 0x000fe20000010000 */
[CC--:B------:R-:W-:Y:S01]  /*4570*/  FMUL.FTZ R84, R185.reuse, R182.reuse ;  /* 0x000000b6b9547220 */ /* 0x0c0fe20000410000 */
[----:B--2---:R-:W-:Y:S01]  /*4580*/  @P3 FMUL.FTZ R150, R150, R91 ;  /* 0x0000005b96963220 */ /* 0x004fe20000410000 */
[----:B------:R-:W2:Y:S01]  /*4590*/  SHFL.IDX PT, R225, R225, RZ, 0x1f ;  /* 0x00001fffe1e17589 */ /* 0x000ea200000e0000 */
[-C--:B------:R-:W-:Y:S01]  /*45a0*/  FMUL.FTZ R87, R185, R149.reuse ;  /* 0x00000095b9577220 */ /* 0x080fe20000410000 */
[----:B------:R-:W-:Y:S01]  /*45b0*/  FFMA.FTZ R84, R181, R149, R84 ;  /* 0x00000095b5547223 */ /* 0x000fe20000010054 */
[C---:B----4-:R-:W-:Y:S01]  /*45c0*/  @P3 FFMA.FTZ R92, R179.reuse, R91, -R92 ;  /* 0x0000005bb35c3223 */ /* 0x050fe2000001085c */
[----:B------:R-:W-:Y:S01]  /*45d0*/  @P3 FFMA.FTZ R150, R179, R93, R150 ;  /* 0x0000005db3963223 */ /* 0x000fe20000010096 */
[----:B------:R-:W-:Y:S01]  /*45e0*/  FFMA.FTZ R184, R181, R182, -R87 ;  /* 0x000000b6b5b87223 */ /* 0x000fe20000010857 */
[----:B-1----:R-:W1:Y:S01]  /*45f0*/  SHFL.IDX PT, R226, R226, RZ, 0x1f ;  /* 0x00001fffe2e27589 */ /* 0x002e6200000e0000 */
[----:B-----5:R-:W-:-:S02]  /*4600*/  @P3 FADD.FTZ R91, R227, R92 ;  /* 0x0000005ce35b3221 */ /* 0x020fc40000010000 */
[----:B------:R-:W-:Y:S01]  /*4610*/  FFMA.FTZ R184, R97, R88, R184 ;  /* 0x0000005861b87223 */ /* 0x000fe200000100b8 */
[----:B------:R-:W-:Y:S01]  /*4620*/  @P3 FADD.FTZ R93, R229, R150 ;  /* 0x00000096e55d3221 */ /* 0x000fe20000010000 */
[-C--:B------:R-:W-:Y:S01]  /*4630*/  FMUL.FTZ R92, R91, -R3.reuse ;  /* 0x800000035b5c7220 */ /* 0x080fe20000410000 */
[----:B------:R-:W-:Y:S02]  /*4640*/  FADD.FTZ R150, RZ, R84 ;  /* 0x00000054ff967221 */ /* 0x000fe40000010000 */
[C---:B------:R-:W-:Y:S01]  /*4650*/  FMUL.FTZ R90, R93.reuse, -R3 ;  /* 0x800000035d5a7220 */ /* 0x040fe20000410000 */
[----:B------:R-:W-:Y:S01]  /*4660*/  FFMA.FTZ R93, R93, R2, R92 ;  /* 0x000000025d5d7223 */ /* 0x000fe2000001005c */
[C---:B------:R-:W-:Y:S01]  /*4670*/  FMUL.FTZ R84, R189.reuse, R150 ;  /* 0x00000096bd547220 */ /* 0x040fe20000410000 */
[----:B------:R-:W-:Y:S01]  /*4680*/  FMUL.FTZ R3, R189, R184 ;  /* 0x000000b8bd037220 */ /* 0x000fe20000410000 */
[----:B------:R-:W-:Y:S01]  /*4690*/  FFMA.FTZ R91, R91, R2, -R90 ;  /* 0x000000025b5b7223 */ /* 0x000fe2000001085a */
[----:B------:R-:W-:Y:S01]  /*46a0*/  FADD.FTZ R2, -R158, R93 ;  /* 0x0000005d9e027221 */ /* 0x000fe20000010100 */
[C---:B------:R-:W-:Y:S01]  /*46b0*/  FFMA.FTZ R84, R191.reuse, R184, -R84 ;  /* 0x000000b8bf547223 */ /* 0x040fe20000010854 */
[----:B------:R-:W-:Y:S01]  /*46c0*/  FFMA.FTZ R3, R191, R150, R3 ;  /* 0x00000096bf037223 */ /* 0x000fe20000010003 */
[----:B------:R-:W-:Y:S01]  /*46d0*/  FADD.FTZ R158, R186, R91 ;  /* 0x0000005bba9e7221 */ /* 0x000fe20000010000 */
[----:B------:R-:W-:Y:S01]  /*46e0*/  FMUL.FTZ R88, R193, -R2 ;  /* 0x80000002c1587220 */ /* 0x000fe20000410000 */
[----:B------:R-:W-:Y:S01]  /*46f0*/  FFMA.FTZ R186, R127, R82, R84 ;  /* 0x000000527fba7223 */ /* 0x000fe20000010054 */
[----:B------:R-:W-:Y:S01]  /*4700*/  FADD.FTZ R179, RZ, R3 ;  /* 0x00000003ffb37221 */ /* 0x000fe20000010000 */
[-C--:B------:R-:W-:Y:S01]  /*4710*/  FMUL.FTZ R87, R193, -R158.reuse ;  /* 0x8000009ec1577220 */ /* 0x080fe20000410000 */
[----:B------:R-:W-:Y:S01]  /*4720*/  FFMA.FTZ R88, R195, R158, -R88 ;  /* 0x0000009ec3587223 */ /* 0x000fe20000010858 */
[----:B------:R-:W-:Y:S01]  /*4730*/  FMUL.FTZ R82, R196, R186 ;  /* 0x000000bac4527220 */ /* 0x000fe20000410000 */
[----:B------:R-:W-:Y:S01]  /*4740*/  SHF.L.U32 R93, R209, 0x10, RZ ;  /* 0x00000010d15d7819 */ /* 0x000fe200000006ff */
[----:B------:R-:W-:Y:S01]  /*4750*/  FFMA.FTZ R87, R195, R2, R87 ;  /* 0x00000002c3577223 */ /* 0x000fe20000010057 */
[----:B------:R-:W-:Y:S01]  /*4760*/  FADD.FTZ R157, R157, R88 ;  /* 0x000000589d9d7221 */ /* 0x000fe20000010000 */
[----:B------:R-:W-:-:S02]  /*4770*/  FFMA.FTZ R82, R197, R179, R82 ;  /* 0x000000b3c5527223 */ /* 0x000fc40000010052 */
[----:B------:R-:W-:Y:S01]  /*4780*/  FADD.FTZ R3, -R170, R87 ;  /* 0x00000057aa037221 */ /* 0x000fe20000010100 */
[----:B------:R-:W-:Y:S01]  /*4790*/  FMUL.FTZ R87, R196, R179 ;  /* 0x000000b3c4577220 */ /* 0x000fe20000410000 */
[C---:B------:R-:W-:Y:S01]  /*47a0*/  FMUL.FTZ R89, R192.reuse, -R157 ;  /* 0x8000009dc0597220 */ /* 0x040fe20000410000 */
[----:B------:R-:W-:Y:S01]  /*47b0*/  FADD.FTZ R82, RZ, R82 ;  /* 0x00000052ff527221 */ /* 0x000fe20000010000 */
[-C--:B------:R-:W-:Y:S01]  /*47c0*/  FMUL.FTZ R88, R192, -R3.reuse ;  /* 0x80000003c0587220 */ /* 0x080fe20000410000 */
[----:B------:R-:W-:Y:S01]  /*47d0*/  FFMA.FTZ R84, R197, R186, -R87 ;  /* 0x000000bac5547223 */ /* 0x000fe20000010857 */
[C---:B------:R-:W-:Y:S02]  /*47e0*/  FFMA.FTZ R89, R194.reuse, R3, R89 ;  /* 0x00000003c2597223 */ /* 0x040fe40000010059 */
        /* <DEDUP_REMOVED lines=14> */
[C---:B------:R-:W-:Y:S01]  /*48d0*/  FMUL.FTZ R81, R220.reuse, R89 ;  /* 0x00000059dc517220 */ /* 0x040fe20000410000 */
[----:B------:R-:W-:Y:S01]  /*48e0*/  FADD.FTZ R199, R199, R86 ;  /* 0x00000056c7c77221 */ /* 0x000fe20000010000 */
[----:B------:R-:W-:Y:S01]  /*48f0*/  FADD.FTZ R215, -R215, R88 ;  /* 0x00000058d7d77221 */ /* 0x000fe20000010100 */
[-C--:B------:R-:W-:Y:S01]  /*4900*/  FMUL.FTZ R86, R220, R87.reuse ;  /* 0x00000057dc567220 */ /* 0x080fe20000410000 */
[----:B------:R-:W-:Y:S01]  /*4910*/  FFMA.FTZ R88, R216, R87, R81 ;  /* 0x00000057d8587223 */ /* 0x000fe20000010051 */
[C---:B------:R-:W-:Y:S01]  /*4920*/  FMUL.FTZ R90, R220.reuse, -R199 ;  /* 0x800000c7dc5a7220 */ /* 0x040fe20000410000 */
[----:B------:R-:W-:Y:S01]  /*4930*/  FMUL.FTZ R220, R220, -R215 ;  /* 0x800000d7dcdc7220 */ /* 0x000fe20000410000 */
        /* <DEDUP_REMOVED lines=9> */
[C---:B------:R-:W-:Y:S01]  /*49d0*/  FFMA.FTZ R86, R213.reuse, R90, -R86 ;  /* 0x0000005ad5567223 */ /* 0x040fe20000010856 */
        /* <DEDUP_REMOVED lines=18> */
[----:B------:R-:W-:Y:S01]  /*4b00*/  FFMA.FTZ R194, R94, R83, R81 ;  /* 0x000000535ec27223 */ /* 0x000fe20000010051 */
[----:B---3--:R-:W-:Y:S01]  /*4b10*/  FMUL.FTZ R92, R224, R15 ;  /* 0x0000000fe05c7220 */ /* 0x008fe20000410000 */
[----:B------:R-:W-:Y:S01]  /*4b20*/  FADD.FTZ R198, -R198, R91 ;  /* 0x0000005bc6c67221 */ /* 0x000fe20000010100 */
[----:B------:R-:W-:Y:S01]  /*4b30*/  FADD.FTZ R200, R200, R85 ;  /* 0x00000055c8c87221 */ /* 0x000fe20000010000 */
[----:B------:R-:W-:Y:S01]  /*4b40*/  FADD.FTZ R192, RZ, R192 ;  /* 0x000000c0ffc07221 */ /* 0x000fe20000010000 */
[----:B0-----:R-:W-:Y:S01]  /*4b50*/  FFMA.FTZ R92, R223, R14, -R92 ;  /* 0x0000000edf5c7223 */ /* 0x001fe2000001085c */
[----:B------:R-:W-:Y:S01]  /*4b60*/  FFMA.FTZ R83, R0, -R31, RZ ;  /* 0x8000001f00537223 */ /* 0x000fe200000100ff */
[C---:B------:R-:W-:Y:S01]  /*4b70*/  FMUL.FTZ R196, R189.reuse, -R200 ;  /* 0x800000c8bdc47220 */ /* 0x040fe20000410000 */
[----:B------:R-:W-:Y:S01]  /*4b80*/  FMUL.FTZ R189, R189, -R198 ;  /* 0x800000c6bdbd7220 */ /* 0x000fe20000410000 */
[C---:B------:R-:W-:Y:S01]  /*4b90*/  FMUL.FTZ R86, R193.reuse, R192 ;  /* 0x000000c0c1567220 */ /* 0x040fe20000410000 */
        /* <DEDUP_REMOVED lines=8> */
[----:B------:R-:W-:Y:S01]  /*4c20*/  FFMA.FTZ R81, R0, R165, RZ ;  /* 0x000000a500517223 */ /* 0x000fe200000100ff */
[C---:B------:R-:W-:Y:S01]  /*4c30*/  FMUL.FTZ R196, R185.reuse, -R190 ;  /* 0x800000beb9c47220 */ /* 0x040fe20000410000 */
[----:B------:R-:W-:Y:S01]  /*4c40*/  FMUL.FTZ R185, R185, -R188 ;  /* 0x800000bcb9b97220 */ /* 0x000fe20000410000 */
[-C--:B------:R-:W-:Y:S01]  /*4c50*/  FMUL.FTZ R224, R224, R12.reuse ;  /* 0x0000000ce0e07220 */ /* 0x080fe20000410000 */
[----:B------:R-:W-:Y:S01]  /*4c60*/  FFMA.FTZ R12, R223, R12, -R14 ;  /* 0x0000000cdf0c7223 */ /* 0x000fe2000001080e */
[C---:B------:R-:W-:Y:S01]  /*4c70*/  FFMA.FTZ R196, R181.reuse, R188, -R196 ;  /* 0x000000bcb5c47223 */ /* 0x040fe200000108c4 */
[----:B------:R-:W-:Y:S01]  /*4c80*/  FFMA.FTZ R212, R181, R190, R185 ;  /* 0x000000beb5d47223 */ /* 0x000fe200000100b9 */
[----:B------:R-:W-:Y:S01]  /*4c90*/  FFMA.FTZ R216, R120, R173, R81 ;  /* 0x000000ad78d87223 */ /* 0x000fe20000010051 */
[----:B--2---:R-:W-:Y:S01]  /*4ca0*/  FADD.FTZ R14, R225, R92 ;  /* 0x0000005ce10e7221 */ /* 0x004fe20000010000 */
[----:B------:R-:W-:Y:S01]  /*4cb0*/  FADD.FTZ R196, R187, R196 ;  /* 0x000000c4bbc47221 */ /* 0x000fe20000010000 */
[----:B------:R-:W-:Y:S01]  /*4cc0*/  FADD.FTZ R212, -R183, R212 ;  /* 0x000000d4b7d47221 */ /* 0x000fe20000010100 */
[----:B------:R-:W-:Y:S01]  /*4cd0*/  FFMA.FTZ R86, R195, R194, -R86 ;  /* 0x000000c2c3567223 */ /* 0x000fe20000010856 */
[----:B------:R-:W-:Y:S01]  /*4ce0*/  FFMA.FTZ R81, R119, R174, R216 ;  /* 0x000000ae77517223 */ /* 0x000fe200000100d8 */
[----:B------:R-:W-:Y:S01]  /*4cf0*/  FFMA.FTZ R13, R223, R13, R224 ;  /* 0x0000000ddf0d7223 */ /* 0x000fe200000100e0 */
[C---:B------:R-:W-:Y:S01]  /*4d00*/  FMUL.FTZ R92, R169.reuse, -R212 ;  /* 0x800000d4a95c7220 */ /* 0x040fe20000410000 */
[----:B------:R-:W-:Y:S01]  /*4d10*/  FMUL.FTZ R169, R169, -R196 ;  /* 0x800000c4a9a97220 */ /* 0x000fe20000410000 */
[----:B------:R-:W-:Y:S01]  /*4d20*/  FFMA.FTZ R214, R131, R50, R86 ;  /* 0x0000003283d67223 */ /* 0x000fe20000010056 */
[----:B------:R-:W-:Y:S01]  /*4d30*/  FFMA.FTZ R86, R118, R176, R81 ;  /* 0x000000b076567223 */ /* 0x000fe20000010051 */
[C---:B------:R-:W-:Y:S01]  /*4d40*/  FFMA.FTZ R92, R167.reuse, R196, -R92 ;  /* 0x000000c4a75c7223 */ /* 0x040fe2000001085c */
[----:B------:R-:W-:Y:S01]  /*4d50*/  FFMA.FTZ R50, R167, R212, R169 ;  /* 0x000000d4a7327223 */ /* 0x000fe200000100a9 */
[----:B-1----:R-:W-:Y:S01]  /*4d60*/  FADD.FTZ R15, R226, R15 ;  /* 0x0000000fe20f7221 */ /* 0x002fe20000010000 */
[----:B------:R-:W-:Y:S01]  /*4d70*/  FFMA.FTZ R85, R117, R178, R86 ;  /* 0x000000b275557223 */ /* 0x000fe20000010056 */
[----:B------:R-:W-:Y:S01]  /*4d80*/  FADD.FTZ R177, R177, R92 ;  /* 0x0000005cb1b17221 */ /* 0x000fe20000010000 */
[----:B------:R-:W-:Y:S01]  /*4d90*/  FADD.FTZ R171, -R171, R50 ;  /* 0x00000032abab7221 */ /* 0x000fe20000010100 */
[----:B------:R-:W-:Y:S01]  /*4da0*/  FFMA.FTZ R50, R120, -R145, R83 ;  /* 0x8000009178327223 */ /* 0x000fe20000010053 */
[----:B------:R0:W-:Y:S01]  /*4db0*/  @!P0 STS.128 [R105+0x1980], R12 ;  /* 0x0019800c69008388 */ /* 0x0001e20000000c00 */
[C---:B------:R-:W-:Y:S01]  /*4dc0*/  FMUL.FTZ R81, R162.reuse, -R177 ;  /* 0x800000b1a2517220 */ /* 0x040fe20000410000 */
[----:B------:R-:W-:Y:S01]  /*4dd0*/  FMUL.FTZ R162, R162, -R171 ;  /* 0x800000aba2a27220 */ /* 0x000fe20000410000 */
[----:B------:R-:W-:Y:S01]  /*4de0*/  FFMA.FTZ R86, R116, R175, R85 ;  /* 0x000000af74567223 */ /* 0x000fe20000010055 */
[----:B------:R-:W-:Y:S01]  /*4df0*/  FFMA.FTZ R173, -R132, R93, R173 ;  /* 0x0000005d84ad7223 */ /* 0x000fe200000101ad */
[-C--:B------:R-:W-:Y:S01]  /*4e00*/  FFMA.FTZ R81, R160, R171.reuse, R81 ;  /* 0x000000aba0517223 */ /* 0x080fe20000010051 */
[----:B------:R-:W-:Y:S01]  /*4e10*/  FMUL.FTZ R187, R98, R171 ;  /* 0x000000ab62bb7220 */ /* 0x000fe20000410000 */
[----:B------:R-:W-:Y:S01]  /*4e20*/  FFMA.FTZ R83, R115, R180, R86 ;  /* 0x000000b473537223 */ /* 0x000fe20000010056 */
[----:B------:R-:W-:Y:S01]  /*4e30*/  FFMA.FTZ R195, R195, R192, R193 ;  /* 0x000000c0c3c37223 */ /* 0x000fe200000100c1 */
[----:B------:R-:W-:Y:S01]  /*4e40*/  FADD.FTZ R166, -R166, R81 ;  /* 0x00000051a6a67221 */ /* 0x000fe20000010100 */
[----:B------:R-:W-:Y:S01]  /*4e50*/  SHF.L.U32 R81, R204, 0x10, RZ ;  /* 0x00000010cc517819 */ /* 0x000fe200000006ff */
[----:B------:R-:W-:Y:S01]  /*4e60*/  FMUL.FTZ R191, R27, R212 ;  /* 0x000000d41bbf7220 */ /* 0x000fe20000410000 */
[----:B------:R-:W-:Y:S01]  /*4e70*/  FMUL.FTZ R222, R129, R156 ;  /* 0x0000009c81de7220 */ /* 0x000fe20000410000 */
[----:B------:R-:W-:Y:S01]  /*4e80*/  FMUL.FTZ R226, R201, R230 ;  /* 0x000000e6c9e27220 */ /* 0x000fe20000410000 */
[----:B------:R-:W-:Y:S01]  /*4e90*/  FMUL.FTZ R197, R94, R3 ;  /* 0x000000035ec57220 */ /* 0x000fe20000410000 */
[----:B------:R-:W-:Y:S01]  /*4ea0*/  FADD.FTZ R195, RZ, R195 ;  /* 0x000000c3ffc37221 */ /* 0x000fe20000010000 */
[----:B0-----:R-:W-:Y:S01]  /*4eb0*/  FFMA.FTZ R15, R119, -R30, R50 ;  /* 0x8000001e770f7223 */ /* 0x001fe20000010032 */
[----:B------:R-:W-:Y:S01]  /*4ec0*/  FFMA.FTZ R13, R160, R177, -R162 ;  /* 0x000000b1a00d7223 */ /* 0x000fe200000108a2 */
[----:B------:R-:W-:Y:S01]  /*4ed0*/  FFMA.FTZ R50, R114, R182, R83 ;  /* 0x000000b672327223 */ /* 0x000fe20000010053 */
[----:B------:R-:W-:Y:S01]  /*4ee0*/  FMUL.FTZ R12, R139, -R166 ;  /* 0x800000a68b0c7220 */ /* 0x000fe20000410000 */
[----:B------:R-:W-:Y:S01]  /*4ef0*/  FFMA.FTZ R14, R118, -R144, R15 ;  /* 0x80000090760e7223 */ /* 0x000fe2000001000f */
[----:B------:R-:W-:Y:S01]  /*4f00*/  FADD.FTZ R164, R164, R13 ;  /* 0x0000000da4a47221 */ /* 0x000fe20000010000 */
[----:B------:R-:W-:Y:S01]  /*4f10*/  FFMA.FTZ R15, R113, R184, R50 ;  /* 0x000000b8710f7223 */ /* 0x000fe20000010032 */
[----:B------:R-:W-:Y:S01]  /*4f20*/  FMUL.FTZ R83, R29, R221 ;  /* 0x000000dd1d537220 */ /* 0x000fe20000410000 */
[----:B------:R-:W-:Y:S01]  /*4f30*/  FFMA.FTZ R13, R117, -R146, R14 ;  /* 0x80000092750d7223 */ /* 0x000fe2000001000e */
[-C--:B------:R-:W-:Y:S01]  /*4f40*/  FMUL.FTZ R139, R139, -R164.reuse ;  /* 0x800000a48b8b7220 */ /* 0x080fe20000410000 */
[C---:B------:R-:W-:Y:S01]  /*4f50*/  FFMA.FTZ R12, R137.reuse, R164, -R12 ;  /* 0x000000a4890c7223 */ /* 0x040fe2000001080c */
[----:B------:R-:W-:Y:S01]  /*4f60*/  FFMA.FTZ R50, R112, R186, R15 ;  /* 0x000000ba70327223 */ /* 0x000fe2000001000f */
[----:B------:R-:W-:Y:S01]  /*4f70*/  FFMA.FTZ R14, R116, -R147, R13 ;  /* 0x80000093740e7223 */ /* 0x000fe2000001000d */
[----:B------:R-:W-:Y:S01]  /*4f80*/  FFMA.FTZ R162, R137, R166, R139 ;  /* 0x000000a689a27223 */ /* 0x000fe2000001008b */
[----:B------:R-:W-:Y:S01]  /*4f90*/  FADD.FTZ R160, R159, R12 ;  /* 0x0000000c9fa07221 */ /* 0x000fe20000010000 */
[-C--:B------:R-:W-:Y:S01]  /*4fa0*/  FMUL.FTZ R12, R29, R217.reuse ;  /* 0x000000d91d0c7220 */ /* 0x080fe20000410000 */
[----:B------:R-:W-:Y:S01]  /*4fb0*/  FFMA.FTZ R13, R115, -R148, R14 ;  /* 0x80000094730d7223 */ /* 0x000fe2000001000e */
[----:B------:R-:W-:Y:S01]  /*4fc0*/  FADD.FTZ R162, -R155, R162 ;  /* 0x000000a29ba27221 */ /* 0x000fe20000010100 */
[----:B------:R-:W-:Y:S01]  /*4fd0*/  FFMA.FTZ R15, R111, R84, R50 ;  /* 0x000000546f0f7223 */ /* 0x000fe20000010032 */
[----:B------:R-:W-:Y:S01]  /*4fe0*/  FFMA.FTZ R86, R28, R217, -R83 ;  /* 0x000000d91c567223 */ /* 0x000fe20000010853 */
[----:B------:R-:W-:Y:S01]  /*4ff0*/  FFMA.FTZ R14, R114, -R149, R13 ;  /* 0x80000095720e7223 */ /* 0x000fe2000001000d */
[----:B------:R-:W-:Y:S01]  /*5000*/  FFMA.FTZ R50, R28, R221, R12 ;  /* 0x000000dd1c327223 */ /* 0x000fe2000001000c */
[----:B------:R-:W-:Y:S01]  /*5010*/  FFMA.FTZ R92, R110, R89, R15 ;  /* 0x000000596e5c7223 */ /* 0x000fe2000001000f */
[----:B------:R-:W-:Y:S01]  /*5020*/  FMUL.FTZ R12, R33, -R162 ;  /* 0x800000a2210c7220 */ /* 0x000fe20000410000 */
[----:B------:R-:W-:Y:S01]  /*5030*/  FFMA.FTZ R15, R113, -R150, R14 ;  /* 0x80000096710f7223 */ /* 0x000fe2000001000e */
[----:B------:R-:W-:Y:S01]  /*5040*/  FFMA.FTZ R89, -R136, R81, R89 ;  /* 0x0000005188597223 */ /* 0x000fe20000010159 */
[----:B------:R-:W-:Y:S01]  /*5050*/  FMUL.FTZ R86, R87, R86 ;  /* 0x0000005657567220 */ /* 0x000fe20000410000 */
[-C--:B------:R-:W-:Y:S01]  /*5060*/  FFMA.FTZ R13, R141, R160.reuse, -R12 ;  /* 0x000000a08d0d7223 */ /* 0x080fe2000001080c */
[----:B------:R-:W-:Y:S01]  /*5070*/  FFMA.FTZ R12, R112, -R179, R15 ;  /* 0x800000b3700c7223 */ /* 0x000fe2000001000f */
[----:B------:R-:W-:Y:S01]  /*5080*/  FMUL.FTZ R33, R33, -R160 ;  /* 0x800000a021217220 */ /* 0x000fe20000410000 */
[----:B------:R-:W-:Y:S01]  /*5090*/  FFMA.FTZ R50, R89, R50, R86 ;  /* 0x0000003259327223 */ /* 0x000fe20000010056 */
[----:B------:R-:W-:Y:S01]  /*50a0*/  FADD.FTZ R152, R152, R13 ;  /* 0x0000000d98987221 */ /* 0x000fe20000010000 */
[C---:B------:R-:W-:Y:S01]  /*50b0*/  FMUL.FTZ R86, R136.reuse, R217 ;  /* 0x000000d988567220 */ /* 0x040fe20000410000 */
[----:B------:R-:W-:Y:S01]  /*50c0*/  FFMA.FTZ R13, R111, -R82, R12 ;  /* 0x800000526f0d7223 */ /* 0x000fe2000001000c */
[----:B------:R-:W-:Y:S01]  /*50d0*/  FFMA.FTZ R33, R141, R162, R33 ;  /* 0x000000a28d217223 */ /* 0x000fe20000010021 */
[----:B------:R-:W-:Y:S01]  /*50e0*/  FMUL.FTZ R12, R136, R221 ;  /* 0x000000dd880c7220 */ /* 0x000fe20000410000 */
[C---:B------:R-:W-:Y:S01]  /*50f0*/  FMUL.FTZ R14, R87.reuse, R86 ;  /* 0x00000056570e7220 */ /* 0x040fe20000410000 */
[----:B------:R-:W-:Y:S01]  /*5100*/  FFMA.FTZ R139, R110, -R87, R13 ;  /* 0x800000576e8b7223 */ /* 0x000fe2000001000d */
[----:B------:R-:W-:Y:S01]  /*5110*/  FADD.FTZ R154, -R154, R33 ;  /* 0x000000219a9a7221 */ /* 0x000fe20000010100 */
[-C--:B------:R-:W-:Y:S01]  /*5120*/  FMUL.FTZ R13, R87, R12.reuse ;  /* 0x0000000c570d7220 */ /* 0x080fe20000410000 */
[----:B------:R-:W-:Y:S01]  /*5130*/  FADD.FTZ R36, R12, R36 ;  /* 0x000000240c247221 */ /* 0x000fe20000010000 */
[----:B------:R-:W-:Y:S01]  /*5140*/  FFMA.FTZ R12, R89, R12, R14 ;  /* 0x0000000c590c7223 */ /* 0x000fe2000001000e */
[C---:B------:R-:W-:Y:S01]  /*5150*/  FMUL.FTZ R14, R133.reuse, -R152 ;  /* 0x80000098850e7220 */ /* 0x040fe20000410000 */
[----:B------:R-:W-:Y:S01]  /*5160*/  FMUL.FTZ R133, R133, -R154 ;  /* 0x8000009a85857220 */ /* 0x000fe20000410000 */
[----:B------:R-:W-:Y:S01]  /*5170*/  FFMA.FTZ R13, R89, R86, -R13 ;  /* 0x00000056590d7223 */ /* 0x000fe2000001080d */
[----:B------:R-:W-:Y:S01]  /*5180*/  FMUL.FTZ R83, R29, R219 ;  /* 0x000000db1d537220 */ /* 0x000fe20000410000 */
[----:B------:R-:W-:Y:S01]  /*5190*/  SHF.L.U32 R86, R9, 0x10, RZ ;  /* 0x0000001009567819 */ /* 0x000fe200000006ff */
[----:B------:R-:W-:Y:S01]  /*51a0*/  FMUL.FTZ R87, R95, R80 ;  /* 0x000000505f577220 */ /* 0x000fe20000410000 */
[----:B------:R-:W-:Y:S01]  /*51b0*/  FFMA.FTZ R221, R81, R221, R50 ;  /* 0x000000dd51dd7223 */ /* 0x000fe20000010032 */
[C---:B------:R-:W-:Y:S01]  /*51c0*/  FFMA.FTZ R14, R143.reuse, R154, R14 ;  /* 0x0000009a8f0e7223 */ /* 0x040fe2000001000e */
[----:B------:R-:W-:Y:S01]  /*51d0*/  FFMA.FTZ R50, R143, R152, -R133 ;  /* 0x000000988f327223 */ /* 0x000fe20000010885 */
[----:B------:R-:W-:Y:S01]  /*51e0*/  FFMA.FTZ R83, R28, R80, -R83 ;  /* 0x000000501c537223 */ /* 0x000fe20000010853 */
[C---:B------:R-:W-:Y:S01]  /*51f0*/  FMUL.FTZ R15, R95.reuse, R219 ;  /* 0x000000db5f0f7220 */ /* 0x040fe20000410000 */
[----:B------:R-:W-:Y:S01]  /*5200*/  FFMA.FTZ R84, -R95, R86, R84 ;  /* 0x000000565f547223 */ /* 0x000fe20000010154 */
[C---:B------:R-:W-:Y:S01]  /*5210*/  FMUL.FTZ R89, R82.reuse, R87 ;  /* 0x0000005752597220 */ /* 0x040fe20000410000 */
[----:B------:R-:W-:Y:S01]  /*5220*/  FADD.FTZ R33, -R151, R14 ;  /* 0x0000000e97217221 */ /* 0x000fe20000010100 */
[C---:B------:R-:W-:Y:S01]  /*5230*/  FMUL.FTZ R85, R82.reuse, R83 ;  /* 0x0000005352557220 */ /* 0x040fe20000410000 */
[----:B------:R-:W-:Y:S01]  /*5240*/  FADD.FTZ R153, R153, R50 ;  /* 0x0000003299997221 */ /* 0x000fe20000010000 */
[----:B------:R-:W-:Y:S01]  /*5250*/  FMUL.FTZ R83, R29, R80 ;  /* 0x000000501d537220 */ /* 0x000fe20000410000 */
[----:B------:R-:W-:Y:S01]  /*5260*/  FADD.FTZ R45, R15, R45 ;  /* 0x0000002d0f2d7221 */ /* 0x000fe20000010000 */
[-C--:B------:R-:W-:Y:S01]  /*5270*/  FMUL.FTZ R91, R82, R15.reuse ;  /* 0x0000000f525b7220 */ /* 0x080fe20000410000 */
[----:B------:R-:W-:Y:S01]  /*5280*/  FFMA.FTZ R14, R84, R15, R89 ;  /* 0x0000000f540e7223 */ /* 0x000fe20000010059 */
[C---:B------:R-:W-:Y:S01]  /*5290*/  FMUL.FTZ R15, R140.reuse, -R33 ;  /* 0x800000218c0f7220 */ /* 0x040fe20000410000 */
[----:B------:R-:W-:Y:S01]  /*52a0*/  FMUL.FTZ R140, R140, -R153 ;  /* 0x800000998c8c7220 */ /* 0x000fe20000410000 */
[----:B------:R-:W-:Y:S01]  /*52b0*/  FFMA.FTZ R83, R28, R219, R83 ;  /* 0x000000db1c537223 */ /* 0x000fe20000010053 */
[----:B------:R-:W-:Y:S01]  /*52c0*/  FMUL.FTZ R155, R96, R215 ;  /* 0x000000d7609b7220 */ /* 0x000fe20000410000 */
[C---:B------:R-:W-:Y:S01]  /*52d0*/  FFMA.FTZ R80, R142.reuse, R153, -R15 ;  /* 0x000000998e507223 */ /* 0x040fe2000001080f */
[----:B------:R-:W-:Y:S01]  /*52e0*/  FFMA.FTZ R140, R142, R33, R140 ;  /* 0x000000218e8c7223 */ /* 0x000fe2000001008c */
[----:B------:R-:W-:Y:S01]  /*52f0*/  FFMA.FTZ R15, R84, R83, R85 ;  /* 0x00000053540f7223 */ /* 0x000fe20000010055 */
[----:B------:R-:W-:Y:S01]  /*5300*/  SHF.L.U32 R85, R10, 0x10, RZ ;  /* 0x000000100a557819 */ /* 0x000fe200000006ff */
[----:B------:R-:W-:Y:S01]  /*5310*/  FADD.FTZ R163, R163, R80 ;  /* 0x00000050a3a37221 */ /* 0x000fe20000010000 */
[----:B------:R-:W-:Y:S01]  /*5320*/  FADD.FTZ R161, -R161, R140 ;  /* 0x0000008ca1a17221 */ /* 0x000fe20000010100 */
[----:B------:R-:W-:Y:S01]  /*5330*/  FFMA.FTZ R50, R84, R87, -R91 ;  /* 0x0000005754327223 */ /* 0x000fe2000001085b */
[----:B------:R-:W-:Y:S01]  /*5340*/  FMUL.FTZ R141, R96, R199 ;  /* 0x000000c7608d7220 */ /* 0x000fe20000410000 */
[----:B------:R-:W-:Y:S01]  /*5350*/  FMUL.FTZ R87, R88, R155 ;  /* 0x0000009b58577220 */ /* 0x000fe20000410000 */
[----:B------:R-:W-:Y:S01]  /*5360*/  FFMA.FTZ R142, -R96, R85, R90 ;  /* 0x00000055608e7223 */ /* 0x000fe2000001015a */
[C---:B------:R-:W-:Y:S01]  /*5370*/  FMUL.FTZ R80, R32.reuse, -R161 ;  /* 0x800000a120507220 */ /* 0x040fe20000410000 */
[----:B------:R-:W-:Y:S01]  /*5380*/  FMUL.FTZ R32, R32, -R163 ;  /* 0x800000a320207220 */ /* 0x000fe20000410000 */
[----:B------:R-:W-:Y:S01]  /*5390*/  FADD.FTZ R42, R141, R42 ;  /* 0x0000002a8d2a7221 */ /* 0x000fe20000010000 */
[-C--:B------:R-:W-:Y:S01]  /*53a0*/  FMUL.FTZ R89, R88, R141.reuse ;  /* 0x0000008d58597220 */ /* 0x080fe20000410000 */
[----:B------:R-:W-:Y:S01]  /*53b0*/  FFMA.FTZ R141, R142, R141, R87 ;  /* 0x0000008d8e8d7223 */ /* 0x000fe20000010057 */
[C---:B------:R-:W-:Y:S01]  /*53c0*/  FFMA.FTZ R87, R135.reuse, R163, -R80 ;  /* 0x000000a387577223 */ /* 0x040fe20000010850 */
[----:B------:R-:W-:Y:S01]  /*53d0*/  FFMA.FTZ R135, R135, R161, R32 ;  /* 0x000000a187877223 */ /* 0x000fe20000010020 */
[----:B------:R-:W-:Y:S01]  /*53e0*/  SHF.L.U32 R151, R4, 0x10, RZ ;  /* 0x0000001004977819 */ /* 0x000fe200000006ff */
[----:B------:R-:W-:Y:S01]  /*53f0*/  FMUL.FTZ R32, R132, R163 ;  /* 0x000000a384207220 */ /* 0x000fe20000410000 */
[----:B------:R-:W-:Y:S01]  /*5400*/  FADD.FTZ R168, R168, R87 ;  /* 0x00000057a8a87221 */ /* 0x000fe20000010000 */
[----:B------:R-:W-:Y:S01]  /*5410*/  FADD.FTZ R135, -R172, R135 ;  /* 0x00000087ac877221 */ /* 0x000fe20000010100 */
[----:B------:R-:W-:Y:S01]  /*5420*/  FMUL.FTZ R83, R29, R199 ;  /* 0x000000c71d537220 */ /* 0x000fe20000410000 */
[----:B------:R-:W-:Y:S01]  /*5430*/  FMUL.FTZ R82, R132, R161 ;  /* 0x000000a184527220 */ /* 0x000fe20000410000 */
[----:B------:R-:W-:Y:S01]  /*5440*/  FMUL.FTZ R84, R145, R32 ;  /* 0x0000002091547220 */ /* 0x000fe20000410000 */
[C---:B------:R-:W-:Y:S01]  /*5450*/  FMUL.FTZ R80, R102.reuse, R135 ;  /* 0x0000008766507220 */ /* 0x040fe20000410000 */
[C---:B------:R-:W-:Y:S01]  /*5460*/  FFMA.FTZ R140, -R102.reuse, R151, R165 ;  /* 0x00000097668c7223 */ /* 0x040fe200000101a5 */
[----:B------:R-:W-:Y:S01]  /*5470*/  FMUL.FTZ R133, R102, R168 ;  /* 0x000000a866857220 */ /* 0x000fe20000410000 */
[----:B------:R-:W-:Y:S01]  /*5480*/  FFMA.FTZ R137, R28, R215, -R83 ;  /* 0x000000d71c897223 */ /* 0x000fe20000010853 */
[----:B------:R-:W-:Y:S01]  /*5490*/  FMUL.FTZ R87, R31, R80 ;  /* 0x000000501f577220 */ /* 0x000fe20000410000 */
[----:B------:R-:W-:Y:S01]  /*54a0*/  FFMA.FTZ R83, R109, R90, R92 ;  /* 0x0000005a6d537223 */ /* 0x000fe2000001005c */
[-C--:B------:R-:W-:Y:S01]  /*54b0*/  FFMA.FTZ R84, R173, R82.reuse, -R84 ;  /* 0x00000052ad547223 */ /* 0x080fe20000010854 */
[----:B------:R-:W-:Y:S01]  /*54c0*/  SHF.L.U32 R92, R5, 0x10, RZ ;  /* 0x00000010055c7819 */ /* 0x000fe200000006ff */
[----:B------:R-:W-:Y:S01]  /*54d0*/  FMUL.FTZ R82, R145, R82 ;  /* 0x0000005291527220 */ /* 0x000fe20000410000 */
[----:B------:R-:W-:Y:S01]  /*54e0*/  FFMA.FTZ R87, R140, R133, R87 ;  /* 0x000000858c577223 */ /* 0x000fe20000010057 */
[----:B------:R-:W-:Y:S01]  /*54f0*/  FMUL.FTZ R143, R99, R153 ;  /* 0x00000099638f7220 */ /* 0x000fe20000410000 */
[----:B------:R-:W-:Y:S01]  /*5500*/  FFMA.FTZ R155, R142, R155, -R89 ;  /* 0x0000009b8e9b7223 */ /* 0x000fe20000010859 */
[----:B------:R-:W-:Y:S01]  /*5510*/  FFMA.FTZ R82, R173, R32, R82 ;  /* 0x00000020ad527223 */ /* 0x000fe20000010052 */
[----:B------:R-:W-:Y:S01]  /*5520*/  FADD.FTZ R87, RZ, R87 ;  /* 0x00000057ff577221 */ /* 0x000fe20000010000 */
[C---:B------:R-:W-:Y:S01]  /*5530*/  FFMA.FTZ R174, -R99.reuse, R92, R174 ;  /* 0x0000005c63ae7223 */ /* 0x040fe200000101ae */
[----:B------:R-:W-:Y:S01]  /*5540*/  FMUL.FTZ R91, R99, R33 ;  /* 0x00000021635b7220 */ /* 0x000fe20000410000 */
[----:B------:R-:W-:Y:S01]  /*5550*/  FMUL.FTZ R159, R30, R143 ;  /* 0x0000008f1e9f7220 */ /* 0x000fe20000410000 */
[----:B------:R-:W-:Y:S01]  /*5560*/  FMUL.FTZ R89, R31, R133 ;  /* 0x000000851f597220 */ /* 0x000fe20000410000 */
[----:B------:R-:W-:Y:S01]  /*5570*/  FADD.FTZ R82, R87, R82 ;  /* 0x0000005257527221 */ /* 0x000fe20000010000 */
[----:B------:R-:W-:Y:S01]  /*5580*/  SHF.L.U32 R90, R208, 0x10, RZ ;  /* 0x00000010d05a7819 */ /* 0x000fe200000006ff */
[-C--:B------:R-:W-:Y:S01]  /*5590*/  FFMA.FTZ R87, R174, R91.reuse, -R159 ;  /* 0x0000005bae577223 */ /* 0x080fe2000001089f */
[----:B------:R-:W-:Y:S01]  /*55a0*/  FFMA.FTZ R89, R140, R80, -R89 ;  /* 0x000000508c597223 */ /* 0x000fe20000010859 */
[----:B------:R-:W-:Y:S01]  /*55b0*/  FMUL.FTZ R91, R30, R91 ;  /* 0x0000005b1e5b7220 */ /* 0x000fe20000410000 */
[C---:B------:R-:W-:Y:S01]  /*55c0*/  FMUL.FTZ R159, R17.reuse, R152 ;  /* 0x00000098119f7220 */ /* 0x040fe20000410000 */
[C---:B------:R-:W-:Y:S01]  /*55d0*/  FFMA.FTZ R176, -R17.reuse, R90, R176 ;  /* 0x0000005a11b07223 */ /* 0x040fe200000101b0 */
[----:B------:R-:W-:Y:S01]  /*55e0*/  FADD.FTZ R89, RZ, R89 ;  /* 0x00000059ff597221 */ /* 0x000fe20000010000 */
        /* <DEDUP_REMOVED lines=8> */
[C---:B------:R-:W-:Y:S01]  /*5670*/  FMUL.FTZ R165, R100.reuse, R160 ;  /* 0x000000a064a57220 */ /* 0x040fe20000410000 */
[----:B------:R-:W-:Y:S01]  /*5680*/  FMUL.FTZ R169, R100, R162 ;  /* 0x000000a264a97220 */ /* 0x000fe20000410000 */
        /* <DEDUP_REMOVED lines=8> */
[----:B------:R-:W-:Y:S01]  /*5710*/  FFMA.FTZ R183, R178, R169, -R80 ;  /* 0x000000a9b2b77223 */ /* 0x000fe20000010850 */
[----:B------:R-:W-:Y:S01]  /*5720*/  FFMA.FTZ R139, R109, -R88, R139 ;  /* 0x800000586d8b7223 */ /* 0x000fe2000001008b */
[----:B------:R-:W-:Y:S01]  /*5730*/  FMUL.FTZ R137, R88, R137 ;  /* 0x0000008958897220 */ /* 0x000fe20000410000 */
[----:B------:R-:W-:Y:S01]  /*5740*/  FFMA.FTZ R181, R178, R165, R181 ;  /* 0x000000a5b2b57223 */ /* 0x000fe200000100b5 */
[----:B------:R-:W-:Y:S01]  /*5750*/  FADD.FTZ R80, R84, R167 ;  /* 0x000000a754507221 */ /* 0x000fe20000010000 */
[----:B------:R-:W-:Y:S01]  /*5760*/  SHF.L.U32 R89, R7, 0x10, RZ ;  /* 0x0000001007597819 */ /* 0x000fe200000006ff */
[----:B------:R-:W-:Y:S01]  /*5770*/  FFMA.FTZ R175, -R134, R87, R175 ;  /* 0x0000005786af7223 */ /* 0x000fe200000101af */
[----:B------:R-:W-:Y:S01]  /*5780*/  FMUL.FTZ R167, R98, R177 ;  /* 0x000000b162a77220 */ /* 0x000fe20000410000 */
[----:B------:R-:W-:Y:S01]  /*5790*/  FMUL.FTZ R88, R134, R166 ;  /* 0x000000a686587220 */ /* 0x000fe20000410000 */
[----:B------:R-:W-:Y:S01]  /*57a0*/  FMUL.FTZ R216, R147, R172 ;  /* 0x000000ac93d87220 */ /* 0x000fe20000410000 */
[----:B------:R-:W-:Y:S01]  /*57b0*/  FADD.FTZ R82, R82, R181 ;  /* 0x000000b552527221 */ /* 0x000fe20000010000 */
[----:B------:R-:W-:Y:S01]  /*57c0*/  SHF.L.U32 R84, R206, 0x10, RZ ;  /* 0x00000010ce547819 */ /* 0x000fe200000006ff */
[----:B------:R-:W-:Y:S01]  /*57d0*/  FFMA.FTZ R180, -R98, R89, R180 ;  /* 0x0000005962b47223 */ /* 0x000fe200000101b4 */
[----:B------:R-:W-:Y:S01]  /*57e0*/  FMUL.FTZ R181, R148, R167 ;  /* 0x000000a794b57220 */ /* 0x000fe20000410000 */
[----:B------:R-:W-:Y:S01]  /*57f0*/  FFMA.FTZ R185, R175, R88, -R216 ;  /* 0x00000058afb97223 */ /* 0x000fe200000108d8 */
[----:B------:R-:W-:Y:S01]  /*5800*/  FMUL.FTZ R169, R27, R196 ;  /* 0x000000c41ba97220 */ /* 0x000fe20000410000 */
[----:B------:R-:W-:Y:S01]  /*5810*/  FMUL.FTZ R88, R147, R88 ;  /* 0x0000005893587220 */ /* 0x000fe20000410000 */
[----:B------:R-:W-:Y:S01]  /*5820*/  FFMA.FTZ R182, -R27, R84, R182 ;  /* 0x000000541bb67223 */ /* 0x000fe200000101b6 */
[----:B------:R-:W-:Y:S01]  /*5830*/  FFMA.FTZ R189, R180, R187, -R181 ;  /* 0x000000bbb4bd7223 */ /* 0x000fe200000108b5 */
[----:B------:R-:W-:Y:S01]  /*5840*/  FMUL.FTZ R193, R149, R169 ;  /* 0x000000a995c17220 */ /* 0x000fe20000410000 */
[----:B------:R-:W-:Y:S01]  /*5850*/  FFMA.FTZ R181, R175, R172, R88 ;  /* 0x000000acafb57223 */ /* 0x000fe20000010058 */
[----:B------:R-:W-:Y:S01]  /*5860*/  FMUL.FTZ R187, R148, R187 ;  /* 0x000000bb94bb7220 */ /* 0x000fe20000410000 */
[----:B------:R-:W-:Y:S01]  /*5870*/  FADD.FTZ R80, R80, R183 ;  /* 0x000000b750507221 */ /* 0x000fe20000010000 */
[----:B------:R-:W-:Y:S01]  /*5880*/  FFMA.FTZ R220, R182, R191, -R193 ;  /* 0x000000bfb6dc7223 */ /* 0x000fe200000108c1 */
[----:B------:R-:W-:Y:S01]  /*5890*/  FADD.FTZ R82, R82, R181 ;  /* 0x000000b552527221 */ /* 0x000fe20000010000 */
        /* <DEDUP_REMOVED lines=8> */
[----:B------:R-:W-:Y:S01]  /*5920*/  SHF.L.U32 R80, R203, 0x10, RZ ;  /* 0x00000010cb507819 */ /* 0x000fe200000006ff */
[----:B------:R-:W-:Y:S01]  /*5930*/  FADD.FTZ R187, R187, R216 ;  /* 0x000000d8bbbb7221 */ /* 0x000fe20000010000 */
[----:B------:R-:W-:Y:S01]  /*5940*/  SHF.L.U32 R82, R205, 0x10, RZ ;  /* 0x00000010cd527819 */ /* 0x000fe200000006ff */
[----:B------:R-:W-:Y:S01]  /*5950*/  FFMA.FTZ R228, R108, R211, R83 ;  /* 0x000000d36ce47223 */ /* 0x000fe20000010053 */
[----:B------:R-:W-:Y:S01]  /*5960*/  FFMA.FTZ R184, -R97, R88, R184 ;  /* 0x0000005861b87223 */ /* 0x000fe200000101b8 */
        /* <DEDUP_REMOVED lines=9> */
[-C--:B------:R-:W-:Y:S01]  /*5a00*/  FFMA.FTZ R183, R211, R222.reuse, R226 ;  /* 0x000000ded3b77223 */ /* 0x080fe200000100e2 */
[----:B------:R-:W-:Y:S01]  /*5a10*/  FADD.FTZ R35, R222, R35 ;  /* 0x00000023de237221 */ /* 0x000fe20000010000 */
[----:B------:R-:W-:Y:S01]  /*5a20*/  FMUL.FTZ R232, R201, R222 ;  /* 0x000000dec9e87220 */ /* 0x000fe20000410000 */
[----:B------:R-:W-:Y:S01]  /*5a30*/  FFMA.FTZ R226, R186, R185, -R191 ;  /* 0x000000b9bae27223 */ /* 0x000fe200000108bf */
[----:B------:R-:W-:Y:S01]  /*5a40*/  FFMA.FTZ R222, R184, R181, R83 ;  /* 0x000000b5b8de7223 */ /* 0x000fe20000010053 */
[----:B------:R-:W-:Y:S01]  /*5a50*/  FMUL.FTZ R185, R179, R185 ;  /* 0x000000b9b3b97220 */ /* 0x000fe20000410000 */
[----:B------:R-:W-:Y:S01]  /*5a60*/  FADD.FTZ R189, R189, R220 ;  /* 0x000000dcbdbd7221 */ /* 0x000fe20000010000 */
[----:B------:R-:W-:Y:S01]  /*5a70*/  SHF.L.U32 R83, R11, 0x10, RZ ;  /* 0x000000100b537819 */ /* 0x000fe200000006ff */
[----:B------:R-:W-:Y:S01]  /*5a80*/  FADD.FTZ R187, R187, R222 ;  /* 0x000000debbbb7221 */ /* 0x000fe20000010000 */
[----:B------:R-:W-:Y:S01]  /*5a90*/  FFMA.FTZ R220, R186, R216, R185 ;  /* 0x000000d8badc7223 */ /* 0x000fe200000100b9 */
[----:B------:R-:W-:Y:S01]  /*5aa0*/  FADD.FTZ R189, R189, R224 ;  /* 0x000000e0bdbd7221 */ /* 0x000fe20000010000 */
[----:B------:R-:W-:Y:S01]  /*5ab0*/  FFMA.FTZ R185, R107, R194, R228 ;  /* 0x000000c26bb97223 */ /* 0x000fe200000100e4 */
[----:B------:R-:W-:Y:S01]  /*5ac0*/  FMUL.FTZ R193, R94, R157 ;  /* 0x0000009d5ec17220 */ /* 0x000fe20000410000 */
[----:B------:R-:W-:Y:S01]  /*5ad0*/  FADD.FTZ R187, R187, R220 ;  /* 0x000000dcbbbb7221 */ /* 0x000fe20000010000 */
[----:B------:R-:W-:Y:S01]  /*5ae0*/  FADD.FTZ R189, R189, R226 ;  /* 0x000000e2bdbd7221 */ /* 0x000fe20000010000 */
[----:B------:R-:W-:Y:S01]  /*5af0*/  FMUL.FTZ R213, R192, R197 ;  /* 0x000000c5c0d57220 */ /* 0x000fe20000410000 */
[----:B------:R-:W-:Y:S01]  /*5b00*/  FFMA.FTZ R194, -R94, R83, R194 ;  /* 0x000000535ec27223 */ /* 0x000fe200000101c2 */
[----:B------:R-:W-:Y:S01]  /*5b10*/  FADD.FTZ R187, R187, R14 ;  /* 0x0000000ebbbb7221 */ /* 0x000fe20000010000 */
[----:B------:R-:W-:Y:S01]  /*5b20*/  FADD.FTZ R14, R189, R50 ;  /* 0x00000032bd0e7221 */ /* 0x000fe20000010000 */
[----:B------:R-:W-:Y:S01]  /*5b30*/  SHF.L.U32 R50, R202, 0x10, RZ ;  /* 0x00000010ca327819 */ /* 0x000fe200000006ff */
[----:B------:R-:W-:Y:S01]  /*5b40*/  FMUL.FTZ R189, R131, R2 ;  /* 0x0000000283bd7220 */ /* 0x000fe20000410000 */
[----:B------:R-:W-:Y:S01]  /*5b50*/  FADD.FTZ R12, R187, R12 ;  /* 0x0000000cbb0c7221 */ /* 0x000fe20000010000 */
[----:B------:R-:W-:Y:S01]  /*5b60*/  FADD.FTZ R14, R14, R13 ;  /* 0x0000000d0e0e7221 */ /* 0x000fe20000010000 */
[-C--:B------:R-:W-:Y:S01]  /*5b70*/  FMUL.FTZ R220, R192, R193.reuse ;  /* 0x000000c1c0dc7220 */ /* 0x080fe20000410000 */
[----:B------:R-:W-:Y:S01]  /*5b80*/  FADD.FTZ R43, R193, R43 ;  /* 0x0000002bc12b7221 */ /* 0x000fe20000010000 */
[----:B------:R-:W-:Y:S01]  /*5b90*/  FFMA.FTZ R213, R194, R193, R213 ;  /* 0x000000c1c2d57223 */ /* 0x000fe200000100d5 */
[----:B------:R-:W-:Y:S01]  /*5ba0*/  FFMA.FTZ R185, R106, R214, R185 ;  /* 0x000000d66ab97223 */ /* 0x000fe200000100b9 */
[----:B------:R-:W-:Y:S01]  /*5bb0*/  FMUL.FTZ R13, R131, R158 ;  /* 0x0000009e830d7220 */ /* 0x000fe20000410000 */
[----:B------:R-:W-:Y:S01]  /*5bc0*/  FMUL.FTZ R193, R195, R189 ;  /* 0x000000bdc3c17220 */ /* 0x000fe20000410000 */
[----:B------:R-:W-:Y:S01]  /*5bd0*/  FFMA.FTZ R214, -R131, R50, R214 ;  /* 0x0000003283d67223 */ /* 0x000fe200000101d6 */
[----:B------:R-:W-:Y:S01]  /*5be0*/  FFMA.FTZ R191, R211, R230, -R232 ;  /* 0x000000e6d3bf7223 */ /* 0x000fe200000108e8 */
[----:B------:R-:W-:Y:S01]  /*5bf0*/  FADD.FTZ R14, R14, R155 ;  /* 0x0000009b0e0e7221 */ /* 0x000fe20000010000 */
[----:B------:R-:W-:Y:S01]  /*5c00*/  FADD.FTZ R12, R12, R141 ;  /* 0x0000008d0c0c7221 */ /* 0x000fe20000010000 */
[----:B------:R-:W-:Y:S01]  /*5c10*/  FADD.FTZ R34, R13, R34 ;  /* 0x000000220d227221 */ /* 0x000fe20000010000 */
[----:B------:R-:W-:Y:S01]  /*5c20*/  FFMA.FTZ R193, R214, R13, R193 ;  /* 0x0000000dd6c17223 */ /* 0x000fe200000100c1 */
[----:B------:R-:W-:Y:S01]  /*5c30*/  FFMA.FTZ R197, R194, R197, -R220 ;  /* 0x000000c5c2c57223 */ /* 0x000fe200000108dc */
[----:B------:R-:W-:Y:S01]  /*5c40*/  FMUL.FTZ R13, R195, R13 ;  /* 0x0000000dc30d7220 */ /* 0x000fe20000410000 */
[----:B------:R-:W-:Y:S01]  /*5c50*/  FFMA.FTZ R220, R108, -R201, R139 ;  /* 0x800000c96cdc7223 */ /* 0x000fe2000001008b */
[----:B------:R-:W-:Y:S01]  /*5c60*/  FADD.FTZ R14, R14, R191 ;  /* 0x000000bf0e0e7221 */ /* 0x000fe20000010000 */
[----:B------:R-:W-:Y:S01]  /*5c70*/  FADD.FTZ R12, R12, R183 ;  /* 0x000000b70c0c7221 */ /* 0x000fe20000010000 */
[----:B------:R-:W-:Y:S01]  /*5c80*/  FFMA.FTZ R189, R214, R189, -R13 ;  /* 0x000000bdd6bd7223 */ /* 0x000fe2000001080d */
[----:B------:R-:W-:Y:S01]  /*5c90*/  FFMA.FTZ R13, R107, -R192, R220 ;  /* 0x800000c06b0d7223 */ /* 0x000fe200000100dc */
[----:B------:R-:W-:Y:S01]  /*5ca0*/  FADD.FTZ R14, R14, R197 ;  /* 0x000000c50e0e7221 */ /* 0x000fe20000010000 */
[----:B------:R-:W-:Y:S01]  /*5cb0*/  FADD.FTZ R12, R12, R213 ;  /* 0x000000d50c0c7221 */ /* 0x000fe20000010000 */
[----:B------:R-:W0:Y:S01]  /*5cc0*/  SHFL.DOWN PT, R155, R185, 0x1, 0x1f ;  /* 0x08201f00b99b7f89 */ /* 0x000e2200000e0000 */
[----:B------:R-:W-:Y:S01]  /*5cd0*/  FFMA.FTZ R139, R106, -R195, R13 ;  /* 0x800000c36a8b7223 */ /* 0x000fe2000001000d */
[----:B------:R-:W-:Y:S01]  /*5ce0*/  FADD.FTZ R189, R14, R189 ;  /* 0x000000bd0ebd7221 */ /* 0x000fe20000010000 */
[----:B------:R-:W-:Y:S01]  /*5cf0*/  FADD.FTZ R12, R12, R193 ;  /* 0x000000c10c0c7221 */ /* 0x000fe20000010000 */
[C---:B------:R-:W-:Y:S01]  /*5d00*/  FMUL.FTZ R215, R29.reuse, R215 ;  /* 0x000000d71dd77220 */ /* 0x040fe20000410000 */
[C---:B------:R-:W-:Y:S01]  /*5d10*/  FMUL.FTZ R13, R29.reuse, R200 ;  /* 0x000000c81d0d7220 */ /* 0x040fe20000410000 */
[----:B------:R1:W2:Y:S01]  /*5d20*/  SHFL.DOWN PT, R224, R139, 0x1, 0x1f ;  /* 0x08201f008be07f89 */ /* 0x0002a200000e0000 */
[----:B------:R-:W-:Y:S01]  /*5d30*/  FADD.FTZ R37, R216, R37 ;  /* 0x00000025d8257221 */ /* 0x000fe20000010000 */
[C---:B------:R-:W-:Y:S01]  /*5d40*/  FFMA.FTZ R215, R28.reuse, R199, R215 ;  /* 0x000000c71cd77223 */ /* 0x040fe200000100d7 */
[-C--:B------:R-:W-:Y:S01]  /*5d50*/  FFMA.FTZ R14, R28, R198.reuse, -R13 ;  /* 0x000000c61c0e7223 */ /* 0x080fe2000001080d */
[----:B------:R-:W3:Y:S01]  /*5d60*/  SHFL.DOWN PT, R222, R189, 0x1, 0x1f ;  /* 0x08201f00bdde7f89 */ /* 0x000ee200000e0000 */
[C---:B------:R-:W-:Y:S01]  /*5d70*/  FMUL.FTZ R13, R29.reuse, R198 ;  /* 0x000000c61d0d7220 */ /* 0x040fe20000410000 */
[----:B------:R-:W-:Y:S01]  /*5d80*/  FFMA.FTZ R220, R142, R215, R137 ;  /* 0x000000d78edc7223 */ /* 0x000fe20000010089 */
[----:B------:R-:W-:Y:S01]  /*5d90*/  FMUL.FTZ R137, R29, R156 ;  /* 0x0000009c1d897220 */ /* 0x000fe20000410000 */
[----:B------:R-:W4:Y:S01]  /*5da0*/  SHFL.DOWN PT, R141, R12, 0x1, 0x1f ;  /* 0x08201f000c8d7f89 */ /* 0x000f2200000e0000 */
[----:B------:R-:W-:Y:S01]  /*5db0*/  FFMA.FTZ R142, R86, R219, R15 ;  /* 0x000000db568e7223 */ /* 0x000fe2000001000f */
[----:B------:R-:W-:Y:S01]  /*5dc0*/  FMUL.FTZ R179, R179, R14 ;  /* 0x0000000eb3b37220 */ /* 0x000fe20000410000 */
[C---:B------:R-:W-:Y:S01]  /*5dd0*/  FFMA.FTZ R216, R28.reuse, R170, -R137 ;  /* 0x000000aa1cd87223 */ /* 0x040fe20000010889 */
[----:B------:R-:W-:Y:S01]  /*5de0*/  FFMA.FTZ R137, R28, R200, R13 ;  /* 0x000000c81c897223 */ /* 0x000fe2000001000d */
[----:B------:R-:W-:Y:S01]  /*5df0*/  MOV R14, R185 ;  /* 0x000000b9000e7202 */ /* 0x000fe20000000f00 */
[----:B------:R-:W-:Y:S01]  /*5e00*/  FADD.FTZ R61, R142, R61 ;  /* 0x0000003d8e3d7221 */ /* 0x000fe20000010000 */
[----:B------:R-:W-:Y:S01]  /*5e10*/  MOV R15, R139 ;  /* 0x0000008b000f7202 */ /* 0x000fe20000000f00 */
[----:B-1----:R-:W-:Y:S01]  /*5e20*/  FMUL.FTZ R139, R29, R170 ;  /* 0x000000aa1d8b7220 */ /* 0x002fe20000410000 */
[----:B------:R-:W-:Y:S01]  /*5e30*/  MOV R13, R189 ;  /* 0x000000bd000d7202 */ /* 0x000fe20000000f00 */
[----:B0-----:R-:W-:Y:S01]  /*5e40*/  @!P4 FADD.FTZ R14, R14, R155 ;  /* 0x0000009b0e0ec221 */ /* 0x001fe20000010000 */
[----:B------:R-:W-:Y:S01]  /*5e50*/  FFMA.FTZ R137, R186, R137, R179 ;  /* 0x00000089ba897223 */ /* 0x000fe200000100b3 */
[C---:B------:R-:W-:Y:S01]  /*5e60*/  FFMA.FTZ R142, R28.reuse, R156, R139 ;  /* 0x0000009c1c8e7223 */ /* 0x040fe2000001008b */
[----:B------:R-:W-:Y:S01]  /*5e70*/  FMUL.FTZ R216, R201, R216 ;  /* 0x000000d8c9d87220 */ /* 0x000fe20000410000 */
[----:B------:R-:W-:Y:S01]  /*5e80*/  FMUL.FTZ R139, R29, R157 ;  /* 0x0000009d1d8b7220 */ /* 0x000fe20000410000 */
[----:B------:R-:W0:Y:S01]  /*5e90*/  SHFL.DOWN PT, R183, R14, 0x2, 0x1f ;  /* 0x08401f000eb77f89 */ /* 0x000e2200000e0000 */
[----:B--2---:R-:W-:Y:S01]  /*5ea0*/  @!P4 FADD.FTZ R15, R15, R224 ;  /* 0x000000e00f0fc221 */ /* 0x004fe20000010000 */
[----:B------:R-:W-:Y:S01]  /*5eb0*/  FFMA.FTZ R211, R211, R142, R216 ;  /* 0x0000008ed3d37223 */ /* 0x000fe200000100d8 */
[-C--:B------:R-:W-:Y:S01]  /*5ec0*/  FFMA.FTZ R155, R28, R3.reuse, -R139 ;  /* 0x000000031c9b7223 */ /* 0x080fe2000001088b */
[----:B------:R-:W-:Y:S01]  /*5ed0*/  FMUL.FTZ R142, R29, R3 ;  /* 0x000000031d8e7220 */ /* 0x000fe20000410000 */
[----:B---3--:R-:W-:Y:S01]  /*5ee0*/  @!P4 FADD.FTZ R13, R13, R222 ;  /* 0x000000de0d0dc221 */ /* 0x008fe20000010000 */
[----:B------:R-:W1:Y:S01]  /*5ef0*/  SHFL.DOWN PT, R186, R15, 0x2, 0x1f ;  /* 0x08401f000fba7f89 */ /* 0x000e6200000e0000 */
[----:B------:R-:W-:Y:S01]  /*5f00*/  FMUL.FTZ R155, R192, R155 ;  /* 0x0000009bc09b7220 */ /* 0x000fe20000410000 */
[----:B------:R-:W-:Y:S01]  /*5f10*/  FFMA.FTZ R3, R28, R157, R142 ;  /* 0x0000009d1c037223 */ /* 0x000fe2000001008e */
[----:B----4-:R-:W-:Y:S01]  /*5f20*/  @!P4 FADD.FTZ R12, R141, R12 ;  /* 0x0000000c8d0cc221 */ /* 0x010fe20000010000 */
[----:B------:R-:W2:Y:S01]  /*5f30*/  SHFL.DOWN PT, R170, R13, 0x2, 0x1f ;  /* 0x08401f000daa7f89 */ /* 0x000ea200000e0000 */
[----:B------:R-:W-:Y:S01]  /*5f40*/  ISETP.GT.AND P4, PT, R72, 0x1d, PT ;  /* 0x0000001d4800780c */ /* 0x000fe20003f84270 */
[----:B------:R-:W-:Y:S01]  /*5f50*/  FFMA.FTZ R141, R82, R200, R137 ;  /* 0x000000c8528d7223 */ /* 0x000fe20000010089 */
[----:B------:R-:W-:Y:S01]  /*5f60*/  FMUL.FTZ R137, R29, R188 ;  /* 0x000000bc1d897220 */ /* 0x000fe20000410000 */
[----:B------:R-:W3:Y:S01]  /*5f70*/  SHFL.DOWN PT, R179, R12, 0x2, 0x1f ;  /* 0x08401f000cb37f89 */ /* 0x000ee200000e0000 */
[----:B------:R-:W-:Y:S01]  /*5f80*/  FFMA.FTZ R211, R80, R156, R211 ;  /* 0x0000009c50d37223 */ /* 0x000fe200000100d3 */
[----:B------:R-:W-:Y:S01]  /*5f90*/  FADD.FTZ R60, R141, R60 ;  /* 0x0000003c8d3c7221 */ /* 0x000fe20000010000 */
[----:B------:R-:W-:Y:S01]  /*5fa0*/  FFMA.FTZ R139, R28, R190, -R137 ;  /* 0x000000be1c8b7223 */ /* 0x000fe20000010889 */
[----:B------:R-:W-:Y:S01]  /*5fb0*/  FFMA.FTZ R194, R194, R3, R155 ;  /* 0x00000003c2c27223 */ /* 0x000fe2000001009b */
[C---:B------:R-:W-:Y:S01]  /*5fc0*/  FMUL.FTZ R3, R29.reuse, R158 ;  /* 0x0000009e1d037220 */ /* 0x040fe20000410000 */
[----:B------:R-:W-:Y:S01]  /*5fd0*/  FMUL.FTZ R137, R29, R190 ;  /* 0x000000be1d897220 */ /* 0x000fe20000410000 */
[----:B------:R-:W-:Y:S01]  /*5fe0*/  FMUL.FTZ R139, R150, R139 ;  /* 0x0000008b968b7220 */ /* 0x000fe20000410000 */
[----:B------:R-:W-:Y:S01]  /*5ff0*/  FFMA.FTZ R194, R83, R157, R194 ;  /* 0x0000009d53c27223 */ /* 0x000fe200000100c2 */
[----:B------:R-:W-:Y:S01]  /*6000*/  FFMA.FTZ R142, R28, R2, -R3 ;  /* 0x000000021c8e7223 */ /* 0x000fe20000010803 */
[----:B0-----:R-:W-:Y:S01]  /*6010*/  @!P4 FADD.FTZ R14, R14, R183 ;  /* 0x000000b70e0ec221 */ /* 0x001fe20000010000 */
[----:B------:R-:W-:Y:S01]  /*6020*/  FFMA.FTZ R137, R28, R188, R137 ;  /* 0x000000bc1c897223 */ /* 0x000fe20000010089 */
[----:B------:R-:W-:Y:S01]  /*6030*/  FMUL.FTZ R3, R29, R196 ;  /* 0x000000c41d037220 */ /* 0x000fe20000410000 */
[----:B------:R-:W-:Y:S01]  /*6040*/  FMUL.FTZ R195, R195, R142 ;  /* 0x0000008ec3c37220 */ /* 0x000fe20000410000 */
[----:B------:R-:W-:Y:S01]  /*6050*/  FFMA.FTZ R220, R85, R199, R220 ;  /* 0x000000c755dc7223 */ /* 0x000fe200000100dc */
[----:B------:R-:W0:Y:S01]  /*6060*/  SHFL.DOWN PT, R155, R14, 0x4, 0x1f ;  /* 0x08801f000e9b7f89 */ /* 0x000e2200000e0000 */
[----:B-1----:R-:W-:Y:S01]  /*6070*/  @!P4 FADD.FTZ R15, R15, R186 ;  /* 0x000000ba0f0fc221 */ /* 0x002fe20000010000 */
[----:B------:R-:W-:Y:S01]  /*6080*/  FFMA.FTZ R137, R184, R137, R139 ;  /* 0x00000089b8897223 */ /* 0x000fe2000001008b */
[-C--:B------:R-:W-:Y:S01]  /*6090*/  FFMA.FTZ R142, R28, R212.reuse, -R3 ;  /* 0x000000d41c8e7223 */ /* 0x080fe20000010803 */
[----:B------:R-:W-:Y:S01]  /*60a0*/  FMUL.FTZ R3, R29, R212 ;  /* 0x000000d41d037220 */ /* 0x000fe20000410000 */
[----:B--2---:R-:W-:Y:S01]  /*60b0*/  @!P4 FADD.FTZ R13, R13, R170 ;  /* 0x000000aa0d0dc221 */ /* 0x004fe20000010000 */
[----:B------:R-:W1:Y:S01]  /*60c0*/  SHFL.DOWN PT, R156, R15, 0x4, 0x1f ;  /* 0x08801f000f9c7f89 */ /* 0x000e6200000e0000 */
[----:B------:R-:W-:Y:S01]  /*60d0*/  FFMA.FTZ R188, R88, R188, R137 ;  /* 0x000000bc58bc7223 */ /* 0x000fe20000010089 */
[----:B------:R-:W-:Y:S01]  /*60e0*/  FMUL.FTZ R137, R29, R2 ;  /* 0x000000021d897220 */ /* 0x000fe20000410000 */
[----:B---3--:R-:W-:Y:S01]  /*60f0*/  @!P4 FADD.FTZ R12, R12, R179 ;  /* 0x000000b30c0cc221 */ /* 0x008fe20000010000 */
[----:B------:R-:W2:Y:S01]  /*6100*/  SHFL.DOWN PT, R150, R13, 0x4, 0x1f ;  /* 0x08801f000d967f89 */ /* 0x000ea200000e0000 */
[----:B------:R-:W-:Y:S01]  /*6110*/  ISETP.GT.AND P4, PT, R72, 0x1b, PT ;  /* 0x0000001b4800780c */ /* 0x000fe20003f84270 */
[----:B------:R-:W-:Y:S01]  /*6120*/  FMUL.FTZ R149, R149, R142 ;  /* 0x0000008e95957220 */ /* 0x000fe20000410000 */
[C---:B------:R-:W-:Y:S01]  /*6130*/  FFMA.FTZ R3, R28.reuse, R196, R3 ;  /* 0x000000c41c037223 */ /* 0x040fe20000010003 */
[----:B------:R-:W3:Y:S01]  /*6140*/  SHFL.DOWN PT, R141, R12, 0x4, 0x1f ;  /* 0x08801f000c8d7f89 */ /* 0x000ee200000e0000 */
[----:B------:R-:W-:Y:S01]  /*6150*/  FFMA.FTZ R137, R28, R158, R137 ;  /* 0x0000009e1c897223 */ /* 0x000fe20000010089 */
[----:B------:R-:W-:Y:S01]  /*6160*/  FADD.FTZ R62, R221, R62 ;  /* 0x0000003edd3e7221 */ /* 0x000fe20000010000 */
[----:B------:R-:W-:Y:S01]  /*6170*/  FFMA.FTZ R149, R182, R3, R149 ;  /* 0x00000003b6957223 */ /* 0x000fe20000010095 */
[C---:B------:R-:W-:Y:S01]  /*6180*/  FMUL.FTZ R3, R29.reuse, R177 ;  /* 0x000000b11d037220 */ /* 0x040fe20000410000 */
[----:B------:R-:W-:Y:S01]  /*6190*/  FFMA.FTZ R137, R214, R137, R195 ;  /* 0x00000089d6897223 */ /* 0x000fe200000100c3 */
[----:B------:R-:W-:Y:S01]  /*61a0*/  FADD.FTZ R63, R220, R63 ;  /* 0x0000003fdc3f7221 */ /* 0x000fe20000010000 */
[----:B------:R-:W-:Y:S01]  /*61b0*/  FFMA.FTZ R149, R84, R196, R149 ;  /* 0x000000c454957223 */ /* 0x000fe20000010095 */
[-C--:B------:R-:W-:Y:S01]  /*61c0*/  FFMA.FTZ R3, R28, R171.reuse, -R3 ;  /* 0x000000ab1c037223 */ /* 0x080fe20000010803 */
[----:B------:R-:W-:Y:S01]  /*61d0*/  FFMA.FTZ R139, R50, R158, R137 ;  /* 0x0000009e328b7223 */ /* 0x000fe20000010089 */
[----:B0-----:R-:W-:Y:S01]  /*61e0*/  @!P4 FADD.FTZ R14, R14, R155 ;  /* 0x0000009b0e0ec221 */ /* 0x001fe20000010000 */
[C---:B------:R-:W-:Y:S01]  /*61f0*/  FMUL.FTZ R171, R29.reuse, R171 ;  /* 0x000000ab1dab7220 */ /* 0x040fe20000410000 */
[----:B------:R-:W-:Y:S01]  /*6200*/  FMUL.FTZ R137, R148, R3 ;  /* 0x0000000394897220 */ /* 0x000fe20000410000 */
[----:B------:R-:W-:Y:S01]  /*6210*/  FMUL.FTZ R3, R29, R164 ;  /* 0x000000a41d037220 */ /* 0x000fe20000410000 */
[----:B------:R-:W-:Y:S01]  /*6220*/  FADD.FTZ R66, R139, R66 ;  /* 0x000000428b427221 */ /* 0x000fe20000010000 */
[----:B------:R-:W0:Y:S01]  /*6230*/  SHFL.DOWN PT, R157, R14, 0x8, 0x1f ;  /* 0x09001f000e9d7f89 */ /* 0x000e2200000e0000 */
[----:B-1----:R-:W-:Y:S01]  /*6240*/  @!P4 FADD.FTZ R15, R15, R156 ;  /* 0x0000009c0f0fc221 */ /* 0x002fe20000010000 */
[CC--:B------:R-:W-:Y:S01]  /*6250*/  FFMA.FTZ R2, R28.reuse, R166.reuse, -R3 ;  /* 0x000000a61c027223 */ /* 0x0c0fe20000010803 */
[----:B------:R-:W-:Y:S01]  /*6260*/  FMUL.FTZ R3, R29, R166 ;  /* 0x000000a61d037220 */ /* 0x000fe20000410000 */
[C---:B------:R-:W-:Y:S01]  /*6270*/  FFMA.FTZ R171, R28.reuse, R177, R171 ;  /* 0x000000b11cab7223 */ /* 0x040fe200000100ab */
[----:B--2---:R-:W-:Y:S01]  /*6280*/  @!P4 FADD.FTZ R13, R13, R150 ;  /* 0x000000960d0dc221 */ /* 0x004fe20000010000 */
[----:B------:R-:W-:Y:S01]  /*6290*/  FMUL.FTZ R142, R147, R2 ;  /* 0x00000002938e7220 */ /* 0x000fe20000410000 */
[----:B------:R-:W1:Y:S01]  /*62a0*/  SHFL.DOWN PT, R150, R15, 0x8, 0x1f ;  /* 0x09001f000f967f89 */ /* 0x000e6200000e0000 */
[----:B------:R-:W-:Y:S01]  /*62b0*/  FFMA.FTZ R2, R28, R164, R3 ;  /* 0x000000a41c027223 */ /* 0x000fe20000010003 */
[----:B---3--:R-:W-:Y:S01]  /*62c0*/  @!P4 FADD.FTZ R12, R12, R141 ;  /* 0x0000008d0c0cc221 */ /* 0x008fe20000010000 */
[----:B------:R-:W-:Y:S01]  /*62d0*/  FMUL.FTZ R3, R29, R160 ;  /* 0x000000a01d037220 */ /* 0x000fe20000410000 */
[----:B------:R-:W2:Y:S01]  /*62e0*/  SHFL.DOWN PT, R148, R13, 0x8, 0x1f ;  /* 0x09001f000d947f89 */ /* 0x000ea200000e0000 */
[----:B------:R-:W-:Y:S01]  /*62f0*/  ISETP.GT.AND P4, PT, R72, 0x17, PT ;  /* 0x000000174800780c */ /* 0x000fe20003f84270 */
[----:B------:R-:W-:Y:S01]  /*6300*/  FFMA.FTZ R180, R180, R171, R137 ;  /* 0x000000abb4b47223 */ /* 0x000fe20000010089 */
[----:B------:R-:W-:Y:S01]  /*6310*/  FFMA.FTZ R3, R28, R162, -R3 ;  /* 0x000000a21c037223 */ /* 0x000fe20000010803 */
[----:B------:R-:W3:Y:S01]  /*6320*/  SHFL.DOWN PT, R155, R12, 0x8, 0x1f ;  /* 0x09001f000c9b7f89 */ /* 0x000ee200000e0000 */
[----:B------:R-:W-:Y:S01]  /*6330*/  FADD.FTZ R58, R149, R58 ;  /* 0x0000003a953a7221 */ /* 0x000fe20000010000 */
[----:B------:R-:W-:Y:S01]  /*6340*/  FFMA.FTZ R2, R175, R2, R142 ;  /* 0x00000002af027223 */ /* 0x000fe2000001008e */
[----:B------:R-:W-:Y:S01]  /*6350*/  FMUL.FTZ R139, R146, R3 ;  /* 0x00000003928b7220 */ /* 0x000fe20000410000 */
[----:B------:R-:W-:Y:S01]  /*6360*/  FMUL.FTZ R3, R29, R162 ;  /* 0x000000a21d037220 */ /* 0x000fe20000410000 */
[----:B------:R-:W-:Y:S01]  /*6370*/  FFMA.FTZ R180, R89, R177, R180 ;  /* 0x000000b159b47223 */ /* 0x000fe200000100b4 */
[----:B------:R-:W-:Y:S01]  /*6380*/  FFMA.FTZ R141, R87, R164, R2 ;  /* 0x000000a4578d7223 */ /* 0x000fe20000010002 */
[C---:B------:R-:W-:Y:S01]  /*6390*/  FMUL.FTZ R2, R29.reuse, R163 ;  /* 0x000000a31d027220 */ /* 0x040fe20000410000 */
[----:B------:R-:W-:Y:S01]  /*63a0*/  FFMA.FTZ R137, R28, R160, R3 ;  /* 0x000000a01c897223 */ /* 0x000fe20000010003 */
[C---:B------:R-:W-:Y:S01]  /*63b0*/  FMUL.FTZ R3, R29.reuse, R152 ;  /* 0x000000981d037220 */ /* 0x040fe20000410000 */
[----:B0-----:R-:W-:Y:S01]  /*63c0*/  @!P4 FADD.FTZ R14, R14, R157 ;  /* 0x0000009d0e0ec221 */ /* 0x001fe20000010000 */
[----:B------:R-:W-:Y:S01]  /*63d0*/  FFMA.FTZ R2, R28, R161, -R2 ;  /* 0x000000a11c027223 */ /* 0x000fe20000010802 */
[----:B------:R-:W-:Y:S01]  /*63e0*/  FFMA.FTZ R178, R178, R137, R139 ;  /* 0x00000089b2b27223 */ /* 0x000fe2000001008b */
[-C--:B------:R-:W-:Y:S01]  /*63f0*/  FFMA.FTZ R137, R28, R154.reuse, -R3 ;  /* 0x0000009a1c897223 */ /* 0x080fe20000010803 */
[----:B------:R-:W-:Y:S01]  /*6400*/  FMUL.FTZ R3, R29, R154 ;  /* 0x0000009a1d037220 */ /* 0x000fe20000410000 */
[----:B------:R-:W0:Y:S01]  /*6410*/  SHFL.DOWN PT, R149, R14, 0x10, 0x1f ;  /* 0x0a001f000e957f89 */ /* 0x000e2200000e0000 */
[----:B-1----:R-:W-:Y:S01]  /*6420*/  @!P4 FADD.FTZ R15, R15, R150 ;  /* 0x000000960f0fc221 */ /* 0x002fe20000010000 */
[----:B------:R-:W-:Y:S01]  /*6430*/  FMUL.FTZ R139, R144, R137 ;  /* 0x00000089908b7220 */ /* 0x000fe20000410000 */
[----:B------:R-:W-:Y:S01]  /*6440*/  FFMA.FTZ R137, R28, R152, R3 ;  /* 0x000000981c897223 */ /* 0x000fe20000010003 */
[----:B------:R-:W-:Y:S01]  /*6450*/  FMUL.FTZ R3, R29, R153 ;  /* 0x000000991d037220 */ /* 0x000fe20000410000 */
[----:B--2---:R-:W-:Y:S01]  /*6460*/  @!P4 FADD.FTZ R13, R13, R148 ;  /* 0x000000940d0dc221 */ /* 0x004fe20000010000 */
[----:B------:R-:W-:Y:S01]  /*6470*/  FMUL.FTZ R142, R145, R2 ;  /* 0x00000002918e7220 */ /* 0x000fe20000410000 */
[----:B------:R-:W1:Y:S01]  /*6480*/  SHFL.DOWN PT, R148, R15, 0x10, 0x1f ;  /* 0x0a001f000f947f89 */ /* 0x000e6200000e0000 */
[----:B------:R-:W-:Y:S01]  /*6490*/  FFMA.FTZ R137, R176, R137, R139 ;  /* 0x00000089b0897223 */ /* 0x000fe2000001008b */
[----:B---3--:R-:W-:Y:S01]  /*64a0*/  @!P4 FADD.FTZ R12, R12, R155 ;  /* 0x0000009b0c0cc221 */ /* 0x008fe20000010000 */
[----:B------:R-:W-:Y:S01]  /*64b0*/  FFMA.FTZ R3, R28, R33, -R3 ;  /* 0x000000211c037223 */ /* 0x000fe20000010803 */
[----:B------:R-:W2:Y:S01]  /*64c0*/  SHFL.DOWN PT, R146, R13, 0x10, 0x1f ;  /* 0x0a001f000d927f89 */ /* 0x000ea200000e0000 */
[----:B------:R-:W-:Y:S01]  /*64d0*/  ISETP.GT.AND P4, PT, R72, 0xf, PT ;  /* 0x0000000f4800780c */ /* 0x000fe20003f84270 */
[----:B------:R-:W-:Y:S01]  /*64e0*/  FFMA.FTZ R139, R90, R152, R137 ;  /* 0x000000985a8b7223 */ /* 0x000fe20000010089 */
[----:B------:R-:W-:Y:S01]  /*64f0*/  FMUL.FTZ R137, R30, R3 ;  /* 0x000000031e897220 */ /* 0x000fe20000410000 */
[----:B------:R-:W3:Y:S01]  /*6500*/  SHFL.DOWN PT, R147, R12, 0x10, 0x1f ;  /* 0x0a001f000c937f89 */ /* 0x000ee200000e0000 */
[CC--:B------:R-:W-:Y:S01]  /*6510*/  FMUL.FTZ R3, R29.reuse, R168.reuse ;  /* 0x000000a81d037220 */ /* 0x0c0fe20000410000 */
[C---:B------:R-:W-:Y:S01]  /*6520*/  FMUL.FTZ R144, R29.reuse, R33 ;  /* 0x000000211d907220 */ /* 0x040fe20000410000 */
[C---:B------:R-:W-:Y:S01]  /*6530*/  FMUL.FTZ R30, R29.reuse, R161 ;  /* 0x000000a11d1e7220 */ /* 0x040fe20000410000 */
[-C--:B------:R-:W-:Y:S01]  /*6540*/  FMUL.FTZ R29, R29, R135.reuse ;  /* 0x000000871d1d7220 */ /* 0x080fe20000410000 */
[C---:B------:R-:W-:Y:S01]  /*6550*/  FFMA.FTZ R2, R28.reuse, R135, -R3 ;  /* 0x000000871c027223 */ /* 0x040fe20000010803 */
[C---:B------:R-:W-:Y:S01]  /*6560*/  FFMA.FTZ R3, R28.reuse, R153, R144 ;  /* 0x000000991c037223 */ /* 0x040fe20000010090 */
[C---:B------:R-:W-:Y:S01]  /*6570*/  FFMA.FTZ R30, R28.reuse, R163, R30 ;  /* 0x000000a31c1e7223 */ /* 0x040fe2000001001e */
[----:B------:R-:W-:Y:S01]  /*6580*/  FFMA.FTZ R29, R28, R168, R29 ;  /* 0x000000a81c1d7223 */ /* 0x000fe2000001001d */
[----:B------:R-:W-:Y:S01]  /*6590*/  FMUL.FTZ R31, R31, R2 ;  /* 0x000000021f1f7220 */ /* 0x000fe20000410000 */
[----:B0-----:R-:W-:Y:S01]  /*65a0*/  @!P4 FADD.FTZ R14, R14, R149 ;  /* 0x000000950e0ec221 */ /* 0x001fe20000010000 */
        /* <DEDUP_REMOVED lines=41> */
.L_x_14057:
[----:B------:R-:W-:Y:S05]  /*6840*/  BSYNC B0 ;  /* 0x0000000000007941 */ /* 0x000fea0003800000 */
.L_x_14056:
[----:B------:R-:W-:Y:S01]  /*6850*/  UIADD3 UR4, UR4, 0x1, URZ ;  /* 0x0000000104047890 */ /* 0x000fe2000fffe03f */
[----:B------:R-:W-:Y:S01]  /*6860*/  LEA R124, P2, R26, R124, 0x3 ;  /* 0x0000007c1a7c7211 */ /* 0x000fe200078418ff */
[----:B------:R-:W-:Y:S01]  /*6870*/  UIADD3 UR6, UP0, UR6, 0x10, URZ ;  /* 0x0000001006067890 */ /* 0x000fe2000ff1e03f */
[----:B------:R-:W-:Y:S02]  /*6880*/  LEA R125, P4, R18, R125, 0x3 ;  /* 0x0000007d127d7211 */ /* 0x000fe400078818ff */
[----:B------:R-:W-:Y:S01]  /*6890*/  LEA R126, P5, R16, R126, 0x3 ;  /* 0x0000007e107e7211 */ /* 0x000fe200078a18ff */
[----:B------:R-:W-:Y:S01]  /*68a0*/  UIADD3.X UR7, URZ, UR7, URZ, UP0, !UPT ;  /* 0x000000073f077290 */ /* 0x000fe200087fe43f */
[----:B------:R-:W-:Y:S02]  /*68b0*/  ISETP.LE.AND P0, PT, R218, UR4, PT ;  /* 0x00000004da007c0c */ /* 0x000fe4000bf03270 */
[----:B0-----:R-:W-:Y:S02]  /*68c0*/  IADD3 R103, R103, 0x8, RZ ;  /* 0x0000000867677810 */ /* 0x001fe40007ffe0ff */
[----:B------:R-:W-:-:S02]  /*68d0*/  IADD3 R105, R105, 0x10, RZ ;  /* 0x0000001069697810 */ /* 0x000fc40007ffe0ff */
[----:B------:R-:W-:Y:S02]  /*68e0*/  IADD3 R138, R138, 0x1, RZ ;  /* 0x000000018a8a7810 */ /* 0x000fe40007ffe0ff */
[----:B------:R-:W-:Y:S02]  /*68f0*/  IADD3.X R121, R121, R128, RZ, P2, !PT ;  /* 0x0000008079797210 */ /* 0x000fe400017fe4ff */
[----:B------:R-:W-:Y:S02]  /*6900*/  IADD3.X R122, R122, R19, RZ, P4, !PT ;  /* 0x000000137a7a7210 */ /* 0x000fe400027fe4ff */
[----:B------:R-:W-:Y:S01]  /*6910*/  IADD3.X R123, R123, R130, RZ, P5, !PT ;  /* 0x000000827b7b7210 */ /* 0x000fe20002ffe4ff */
[----:B------:R-:W-:Y:S06]  /*6920*/  @!P0 BRA `(.L_x_14058) ;  /* 0xffffffac00348947 */ /* 0x000fec000383ffff */
.L_x_14043:
[----:B------:R-:W-:Y:S01]  /*6930*/  BAR.SYNC.DEFER_BLOCKING 0x0 ;  /* 0x0000000000007b1d */ /* 0x000fe20000010000 */
[----:B------:R-:W-:Y:S01]  /*6940*/  F2FP.BF16.F32.PACK_AB R9, R40, R49 ;  /* 0x000000312809723e */ /* 0x000fe200000010ff */
[----:B------:R-:W-:Y:S01]  /*6950*/  UIADD3 UR8, UP0, UR8, -0x400, URZ ;  /* 0xfffffc0008087890 */ /* 0x000fe2000ff1e03f */
[----:B------:R-:W-:Y:S01]  /*6960*/  F2FP.BF16.F32.PACK_AB R8, R41, R48 ;  /* 0x000000302908723e */ /* 0x000fe200000010ff */
        /* <DEDUP_REMOVED lines=10> */
[----:B------:R-:W2:Y:S01]  /*6a10*/  LDC.64 R26, c[0x0][0x3e0] ;  /* 0x0000f800ff1a7b82 */ /* 0x000ea20000000a00 */
[----:B------:R-:W-:Y:S01]  /*6a20*/  F2FP.BF16.F32.PACK_AB R40, R37, R44 ;  /* 0x0000002c2528723e */ /* 0x000fe200000010ff */
[----:B------:R-:W-:Y:S01]  /*6a30*/  UIADD3.X UR11, UR11, -0x1, URZ, UP1, !UPT ;  /* 0xffffffff0b0b7890 */ /* 0x000fe20008ffe43f */
[----:B-1----:R-:W-:Y:S01]  /*6a40*/  IADD3 R44, R71, -0x1, RZ ;  /* 0xffffffff472c7810 */ /* 0x002fe20007ffe0ff */
[----:B------:R-:W-:Y:S01]  /*6a50*/  UIADD3.X UR13, UR13, -0x1, URZ, UP2, !UPT ;  /* 0xffffffff0d0d7890 */ /* 0x000fe200097fe43f */
[----:B------:R-:W-:-:S02]  /*6a60*/  F2FP.BF16.F32.PACK_AB R31, R66, R65 ;  /* 0x00000041421f723e */ /* 0x000fc400000010ff */
[----:B------:R-:W-:Y:S02]  /*6a70*/  SHF.L.U32 R4, R44, 0x9, RZ ;  /* 0x000000092c047819 */ /* 0x000fe400000006ff */
[----:B------:R-:W-:Y:S01]  /*6a80*/  F2FP.BF16.F32.PACK_AB R30, R64, R63 ;  /* 0x0000003f401e723e */ /* 0x000fe200000010ff */
[----:B------:R1:W-:Y:S01]  /*6a90*/  STS.128 [R67], R8 ;  /* 0x0000000843007388 */ /* 0x0003e20000000c00 */
[----:B------:R-:W-:Y:S02]  /*6aa0*/  SHF.R.S32.HI R5, RZ, 0x1f, R4 ;  /* 0x0000001fff057819 */ /* 0x000fe40000011404 */
[----:B------:R-:W-:Y:S01]  /*6ab0*/  F2FP.BF16.F32.PACK_AB R29, R62, R61 ;  /* 0x0000003d3e1d723e */ /* 0x000fe200000010ff */
[----:B------:R-:W-:Y:S01]  /*6ac0*/  STS.128 [R67+0x10], R40 ;  /* 0x0000102843007388 */ /* 0x000fe20000000c00 */
[----:B------:R-:W-:-:S03]  /*6ad0*/  NOP ;  /* 0x0000000000007918 */ /* 0x000fc60000000000 */
[----:B------:R-:W3:Y:S01]  /*6ae0*/  LDS.128 R12, [R68] ;  /* 0x00000000440c7984 */ /* 0x000ee20000000c00 */
[----:B0-----:R-:W-:Y:S01]  /*6af0*/  IMAD R0, R6, UR17, RZ ;  /* 0x0000001106007c24 */ /* 0x001fe2000f8e02ff */
[----:B------:R-:W-:Y:S01]  /*6b00*/  F2FP.BF16.F32.PACK_AB R28, R60, R59 ;  /* 0x0000003b3c1c723e */ /* 0x000fe200000010ff */
[----:B------:R-:W-:Y:S01]  /*6b10*/  IMAD.WIDE.U32 R2, R6, UR16, R4 ;  /* 0x0000001006027c25 */ /* 0x000fe2000f8e0004 */
[----:B------:R-:W0:Y:S01]  /*6b20*/  LDS.128 R16, [R68+0x200] ;  /* 0x0002000044107984 */ /* 0x000e220000000c00 */
[----:B-1----:R-:W1:Y:S02]  /*6b30*/  LDC.64 R10, c[0x0][0x3a8] ;  /* 0x0000ea00ff0a7b82 */ /* 0x002e640000000a00 */
[----:B------:R-:W-:Y:S02]  /*6b40*/  IMAD R7, R7, UR16, R0 ;  /* 0x0000001007077c24 */ /* 0x000fe4000f8e0200 */
[----:B------:R-:W-:-:S03]  /*6b50*/  IMAD R0, R78, UR4, RZ ;  /* 0x000000044e007c24 */ /* 0x000fc6000f8e02ff */
[----:B------:R-:W-:Y:S01]  /*6b60*/  IADD3 R3, R3, R7, RZ ;  /* 0x0000000703037210 */ /* 0x000fe20007ffe0ff */
[----:B------:R-:W-:Y:S01]  /*6b70*/  FADD.FTZ R7, R76, R51 ;  /* 0x000000334c077221 */ /* 0x000fe20000010000 */
[C---:B------:R-:W-:Y:S02]  /*6b80*/  IMAD R9, R79.reuse, UR5, R0 ;  /* 0x000000054f097c24 */ /* 0x040fe4000f8e0200 */
[----:B------:R-:W-:-:S04]  /*6b90*/  IMAD.WIDE.U32 R2, R79, UR4, R2 ;  /* 0x000000044f027c25 */ /* 0x000fc8000f8e0002 */
[----:B------:R-:W-:Y:S01]  /*6ba0*/  FADD.FTZ R0, R7, R52 ;  /* 0x0000003407007221 */ /* 0x000fe20000010000 */
[----:B------:R-:W-:Y:S01]  /*6bb0*/  F2FP.BF16.F32.PACK_AB R52, R52, R51 ;  /* 0x000000333434723e */ /* 0x000fe200000010ff */
[----:B------:R-:W-:Y:S01]  /*6bc0*/  ULDC.64 UR4, c[0x0][0x3b0] ;  /* 0x0000ec0000047ab9 */ /* 0x000fe20000000a00 */
[----:B------:R-:W-:Y:S01]  /*6bd0*/  IADD3 R7, R3, R9, RZ ;  /* 0x0000000903077210 */ /* 0x000fe20007ffe0ff */
[----:B------:R-:W-:Y:S01]  /*6be0*/  FADD.FTZ R3, R0, R53 ;  /* 0x0000003500037221 */ /* 0x000fe20000010000 */
[----:B--2---:R-:W-:Y:S02]  /*6bf0*/  LEA R6, P0, R2, R26, 0x1 ;  /* 0x0000001a02067211 */ /* 0x004fe400078008ff */
[----:B------:R-:W-:Y:S01]  /*6c00*/  F2FP.BF16.F32.PACK_AB R53, R54, R53 ;  /* 0x000000353635723e */ /* 0x000fe200000010ff */
[----:B------:R-:W-:Y:S01]  /*6c10*/  FADD.FTZ R0, R3, R54 ;  /* 0x0000003603007221 */ /* 0x000fe20000010000 */
[----:B------:R-:W-:Y:S01]  /*6c20*/  LEA.HI.X R7, R2, R27, R7, 0x1, P0 ;  /* 0x0000001b02077211 */ /* 0x000fe200000f0c07 */
[----:B-1----:R-:W-:Y:S01]  /*6c30*/  IMAD.WIDE.U32 R4, R10, UR16, R4 ;  /* 0x000000100a047c25 */ /* 0x002fe2000f8e0004 */
[----:B------:R-:W-:-:S03]  /*6c40*/  F2FP.BF16.F32.PACK_AB R54, R56, R55 ;  /* 0x000000373836723e */ /* 0x000fc600000010ff */
[----:B------:R-:W-:Y:S01]  /*6c50*/  FADD.FTZ R9, R0, R55 ;  /* 0x0000003700097221 */ /* 0x000fe20000010000 */
[----:B------:R-:W-:Y:S01]  /*6c60*/  F2FP.BF16.F32.PACK_AB R55, R58, R57 ;  /* 0x000000393a37723e */ /* 0x000fe200000010ff */
[----:B------:R-:W-:Y:S01]  /*6c70*/  IMAD.WIDE R2, R70, 0x10, R6 ;  /* 0x0000001046027825 */ /* 0x000fe200078e0206 */
[----:B------:R-:W1:Y:S03]  /*6c80*/  LDC.64 R26, c[0x0][0x3f0] ;  /* 0x0000fc00ff1a7b82 */ /* 0x000e660000000a00 */
[----:B------:R-:W-:Y:S01]  /*6c90*/  FADD.FTZ R56, R9, R56 ;  /* 0x0000003809387221 */ /* 0x000fe20000010000 */
[----:B------:R-:W-:-:S03]  /*6ca0*/  IMAD R0, R10, UR17, RZ ;  /* 0x000000110a007c24 */ /* 0x000fc6000f8e02ff */
[----:B------:R-:W-:Y:S01]  /*6cb0*/  FADD.FTZ R57, R56, R57 ;  /* 0x0000003938397221 */ /* 0x000fe20000010000 */
[----:B---3--:R-:W-:Y:S01]  /*6cc0*/  STG.E.128 desc[UR14][R2.64], R12 ;  /* 0x0000000c02007986 */ /* 0x008fe2000c101d0e */
[----:B------:R-:W-:Y:S02]  /*6cd0*/  IMAD R7, R11, UR16, R0 ;  /* 0x000000100b077c24 */ /* 0x000fe4000f8e0200 */
[----:B------:R-:W-:Y:S01]  /*6ce0*/  IMAD R0, R78, UR4, RZ ;  /* 0x000000044e007c24 */ /* 0x000fe2000f8e02ff */
[----:B0-----:R0:W-:Y:S01]  /*6cf0*/  STG.E.128 desc[UR14][R2.64+0x200], R16 ;  /* 0x0002001002007986 */ /* 0x0011e2000c101d0e */
[----:B------:R-:W-:Y:S01]  /*6d00*/  FADD.FTZ R58, R57, R58 ;  /* 0x0000003a393a7221 */ /* 0x000fe20000010000 */
[----:B------:R-:W-:Y:S01]  /*6d10*/  IADD3 R5, R5, R7, RZ ;  /* 0x0000000705057210 */ /* 0x000fe20007ffe0ff */
[----:B------:R-:W-:Y:S01]  /*6d20*/  IMAD R7, R79, UR5, R0 ;  /* 0x000000054f077c24 */ /* 0x000fe2000f8e0200 */
[----:B------:R-:W-:Y:S01]  /*6d30*/  BAR.SYNC.DEFER_BLOCKING 0x0 ;  /* 0x0000000000007b1d */ /* 0x000fe20000010000 */
[----:B------:R-:W-:-:S04]  /*6d40*/  FADD.FTZ R59, R58, R59 ;  /* 0x0000003b3a3b7221 */ /* 0x000fc80000010000 */
[----:B------:R-:W-:-:S04]  /*6d50*/  FADD.FTZ R60, R59, R60 ;  /* 0x0000003c3b3c7221 */ /* 0x000fc80000010000 */
[----:B------:R-:W-:-:S04]  /*6d60*/  FADD.FTZ R61, R60, R61 ;  /* 0x0000003d3c3d7221 */ /* 0x000fc80000010000 */
[----:B------:R-:W-:Y:S01]  /*6d70*/  FADD.FTZ R62, R61, R62 ;  /* 0x0000003e3d3e7221 */ /* 0x000fe20000010000 */
[----:B0-----:R-:W-:-:S04]  /*6d80*/  IMAD.WIDE.U32 R2, R79, UR4, R4 ;  /* 0x000000044f027c25 */ /* 0x001fc8000f8e0004 */
[----:B------:R-:W-:Y:S01]  /*6d90*/  FADD.FTZ R63, R62, R63 ;  /* 0x0000003f3e3f7221 */ /* 0x000fe20000010000 */
[----:B------:R-:W-:Y:S02]  /*6da0*/  IADD3 R0, R3, R7, RZ ;  /* 0x0000000703007210 */ /* 0x000fe40007ffe0ff */
[C---:B-1----:R-:W-:Y:S01]  /*6db0*/  LEA R4, P0, R2.reuse, R26, 0x1 ;  /* 0x0000001a02047211 */ /* 0x042fe200078008ff */
[----:B------:R-:W-:Y:S01]  /*6dc0*/  FADD.FTZ R64, R63, R64 ;  /* 0x000000403f407221 */ /* 0x000fe20000010000 */
[----:B------:R-:W-:Y:S02]  /*6dd0*/  STS.128 [R67], R52 ;  /* 0x0000003443007388 */ /* 0x000fe40000000c00 */
[----:B------:R-:W-:Y:S01]  /*6de0*/  LEA.HI.X R5, R2, R27, R0, 0x1, P0 ;  /* 0x0000001b02057211 */ /* 0x000fe200000f0c00 */
[----:B------:R-:W-:Y:S01]  /*6df0*/  FADD.FTZ R65, R64, R65 ;  /* 0x0000004140417221 */ /* 0x000fe20000010000 */
[----:B------:R-:W-:Y:S01]  /*6e00*/  ISETP.GT.AND P0, PT, R71, 0x1, PT ;  /* 0x000000014700780c */ /* 0x000fe20003f04270 */
[----:B------:R-:W-:Y:S01]  /*6e10*/  STS.128 [R67+0x10], R28 ;  /* 0x0000101c43007388 */ /* 0x000fe20000000c00 */
[----:B------:R-:W-:-:S03]  /*6e20*/  NOP ;  /* 0x0000000000007918 */ /* 0x000fc60000000000 */
[----:B------:R-:W0:Y:S01]  /*6e30*/  LDS.128 R32, [R68] ;  /* 0x0000000044207984 */ /* 0x000e220000000c00 */
[----:B------:R-:W-:-:S04]  /*6e40*/  IMAD.WIDE R2, R70, 0x10, R4 ;  /* 0x0000001046027825 */ /* 0x000fc800078e0204 */
[----:B------:R-:W-:Y:S01]  /*6e50*/  FADD.FTZ R76, R65, R66 ;  /* 0x00000042414c7221 */ /* 0x000fe20000010000 */
[----:B------:R-:W-:Y:S01]  /*6e60*/  MOV R71, R44 ;  /* 0x0000002c00477202 */ /* 0x000fe20000000f00 */
[----:B------:R-:W1:Y:S04]  /*6e70*/  LDS.128 R36, [R68+0x200] ;  /* 0x0002000044247984 */ /* 0x000e680000000c00 */
[----:B0-----:R0:W-:Y:S04]  /*6e80*/  STG.E.128 desc[UR14][R2.64], R32 ;  /* 0x0000002002007986 */ /* 0x0011e8000c101d0e */
[----:B-1----:R0:W-:Y:S01]  /*6e90*/  STG.E.128 desc[UR14][R2.64+0x200], R36 ;  /* 0x0002002402007986 */ /* 0x0021e2000c101d0e */
[----:B------:R-:W-:Y:S05]  /*6ea0*/  @P0 BRA `(.L_x_14059) ;  /* 0xffffff9400fc0947 */ /* 0x000fea000383ffff */
.L_x_14042:
        /* <DEDUP_REMOVED lines=21> */
[----:B---3--:R-:W-:-:S04]  /*7000*/  ISETP.NE.AND P0, PT, R6, RZ, PT ;  /* 0x000000ff0600720c */ /* 0x008fc80003f05270 */
[----:B------:R0:W-:Y:S01]  /*7010*/  @!P1 STS [R7+0x434], R4 ;  /* 0x0004340407009388 */ /* 0x0001e20000000800 */
[----:B------:R-:W-:Y:S08]  /*7020*/  BAR.SYNC.DEFER_BLOCKING 0x0 ;  /* 0x0000000000007b1d */ /* 0x000ff00000010000 */
[----:B------:R-:W-:Y:S05]  /*7030*/  @P0 BRA `(.L_x_14061) ;  /* 0x0000000000040947 */ /* 0x000fea0003800000 */
[----:B------:R1:W-:Y:S02]  /*7040*/  REDG.E.ADD.F32.FTZ.RN.STRONG.GPU desc[UR14][R22.64], R4 ;  /* 0x00000004160079a6 */ /* 0x0003e4000c10f38e */
.L_x_14061:
[----:B------:R-:W-:Y:S05]  /*7050*/  BSYNC B0 ;  /* 0x0000000000007941 */ /* 0x000fea0003800000 */
.L_x_14060:
        /* <DEDUP_REMOVED lines=26> */
[----:B------:R3:W-:Y:S01]  /*7200*/  REDG.E.ADD.F32.FTZ.RN.STRONG.GPU desc[UR14][R20.64], R7 ;  /* 0x00000007140079a6 */ /* 0x0007e2000c10f38e */
[----:B------:R-:W-:Y:S01]  /*7210*/  HFMA2.MMA R23, -RZ, RZ, 0, 0 ;  /* 0x00000000ff177435 */ /* 0x000fe200000001ff */
[----:B------:R-:W-:Y:S10]  /*7220*/  BRA `(.L_x_14064) ;  /* 0x0000000000047947 */ /* 0x000ff40003800000 */
.L_x_14063:
[----:B-1----:R-:W1:Y:S02]  /*7230*/  S2R R23, SR_TID.X ;  /* 0x0000000000177919 */ /* 0x002e640000002100 */
.L_x_14064:
[----:B------:R-:W-:Y:S05]  /*7240*/  BSYNC B0 ;  /* 0x0000000000007941 */ /* 0x000fea0003800000 */
.L_x_14062:
[----:B------:R-:W-:Y:S02]  /*7250*/  ULDC UR22, c[0x0][0x21c] ;  /* 0x0000870000167ab9 */ /* 0x000fe40000000800 */
[----:B-1----:R-:W-:-:S13]  /*7260*/  ISETP.GE.AND P0, PT, R23, UR22, PT ;  /* 0x0000001617007c0c */ /* 0x002fda000bf06270 */
[----:B------:R-:W-:Y:S05]  /*7270*/  @P0 EXIT ;  /* 0x000000000000094d */ /* 0x000fea0003800000 */
[----:B------:R-:W-:Y:S01]  /*7280*/  ULDC.64 UR6, c[0x0][0x248] ;  /* 0x0000920000067ab9 */ /* 0x000fe20000000a00 */
[----:B------:R-:W1:Y:S01]  /*7290*/  S2UR UR5, SR_CgaCtaId ;  /* 0x00000000000579c3 */ /* 0x000e620000008800 */
[C---:B------:R-:W-:Y:S01]  /*72a0*/  IMAD R0, R78.reuse, UR6, RZ ;  /* 0x000000064e007c24 */ /* 0x040fe2000f8e02ff */
[----:B------:R-:W-:Y:S01]  /*72b0*/  ULDC.64 UR8, c[0x0][0x378] ;  /* 0x0000de0000087ab9 */ /* 0x000fe20000000a00 */
[C---:B------:R-:W-:Y:S01]  /*72c0*/  IMAD.WIDE.U32 R16, R79.reuse, UR6, RZ ;  /* 0x000000064f107c25 */ /* 0x040fe2000f8e00ff */
[----:B------:R-:W-:Y:S01]  /*72d0*/  ULDC.64 UR10, c[0x0][0x268] ;  /* 0x00009a00000a7ab9 */ /* 0x000fe20000000a00 */
[----:B------:R-:W-:Y:S01]  /*72e0*/  BSSY B0, `(.L_x_14065) ;  /* 0x0000061000007945 */ /* 0x000fe20003800000 */
[----:B------:R-:W-:Y:S01]  /*72f0*/  UMOV UR4, 0x400 ;  /* 0x0000040000047882 */ /* 0x000fe20000000000 */
[C---:B0-----:R-:W-:Y:S01]  /*7300*/  IMAD R3, R79.reuse, UR7, R0 ;  /* 0x000000074f037c24 */ /* 0x041fe2000f8e0200 */
[----:B------:R-:W-:Y:S01]  /*7310*/  ULDC.64 UR6, c[0x0][0x358] ;  /* 0x0000d60000067ab9 */ /* 0x000fe20000000a00 */
[----:B------:R-:W-:Y:S01]  /*7320*/  IMAD.WIDE.U32 R8, R79, UR8, RZ ;  /* 0x000000084f087c25 */ /* 0x000fe2000f8e00ff */
[----:B------:R-:W-:Y:S01]  /*7330*/  ULDC.64 UR30, c[0x0][0x2d8] ;  /* 0x0000b600001e7ab9 */ /* 0x000fe20000000a00 */
[----:B------:R-:W-:Y:S01]  /*7340*/  ULDC.64 UR26, c[0x0][0x2e0] ;  /* 0x0000b800001a7ab9 */ /* 0x000fe20000000a00 */
[----:B------:R-:W-:Y:S01]  /*7350*/  IADD3 R39, R17, R3, RZ ;  /* 0x0000000311277210 */ /* 0x000fe20007ffe0ff */
[C---:B------:R-:W-:Y:S01]  /*7360*/  IMAD R0, R78.reuse, UR6, RZ ;  /* 0x000000064e007c24 */ /* 0x040fe2000f8e02ff */
[----:B------:R-:W-:Y:S01]  /*7370*/  ULDC.64 UR24, c[0x0][0x270] ;  /* 0x00009c0000187ab9 */ /* 0x000fe20000000a00 */
[C---:B------:R-:W-:Y:S01]  /*7380*/  IMAD R2, R78.reuse, UR10, RZ ;  /* 0x0000000a4e027c24 */ /* 0x040fe2000f8e02ff */
[----:B------:R-:W-:Y:S01]  /*7390*/  ULDC.64 UR28, c[0x0][0x250] ;  /* 0x00009400001c7ab9 */ /* 0x000fe20000000a00 */
[C---:B------:R-:W-:Y:S01]  /*73a0*/  IMAD R33, R79.reuse, UR7, R0 ;  /* 0x000000074f217c24 */ /* 0x040fe2000f8e0200 */
[----:B------:R-:W-:Y:S01]  /*73b0*/  ULDC.64 UR12, c[0x0][0x3c0] ;  /* 0x0000f000000c7ab9 */ /* 0x000fe20000000a00 */
[C---:B------:R-:W-:Y:S01]  /*73c0*/  IMAD R0, R78.reuse, UR8, RZ ;  /* 0x000000084e007c24 */ /* 0x040fe2000f8e02ff */
[----:B------:R-:W-:Y:S01]  /*73d0*/  ULDC.64 UR16, c[0x0][0x360] ;  /* 0x0000d80000107ab9 */ /* 0x000fe20000000a00 */
[C---:B--23--:R-:W-:Y:S01]  /*73e0*/  IMAD.WIDE.U32 R6, R79.reuse, UR6, RZ ;  /* 0x000000064f067c25 */ /* 0x04cfe2000f8e00ff */
[----:B------:R-:W-:Y:S01]  /*73f0*/  ULDC UR6, c[0x0][0x0] ;  /* 0x0000000000067ab9 */ /* 0x000fe20000000800 */
[----:B------:R-:W-:Y:S01]  /*7400*/  ULDC.64 UR18, c[0x0][0x3c8] ;  /* 0x0000f20000127ab9 */ /* 0x000fe20000000a00 */
[----:B-1----:R-:W-:Y:S01]  /*7410*/  ULEA UR4, UR5, UR4, 0x18 ;  /* 0x0000000405047291 */ /* 0x002fe2000f8ec03f */
[C---:B------:R-:W-:Y:S01]  /*7420*/  IMAD R31, R79.reuse, UR9, R0 ;  /* 0x000000094f1f7c24 */ /* 0x040fe2000f8e0200 */
[----:B------:R-:W-:Y:S01]  /*7430*/  ULDC.64 UR8, c[0x0][0x338] ;  /* 0x0000ce0000087ab9 */ /* 0x000fe20000000a00 */
[----:B------:R-:W-:Y:S01]  /*7440*/  IMAD.WIDE.U32 R18, R79, UR10, RZ ;  /* 0x0000000a4f127c25 */ /* 0x000fe2000f8e00ff */
[----:B------:R-:W-:Y:S01]  /*7450*/  IADD3 R33, R7, R33, RZ ;  /* 0x0000002107217210 */ /* 0x000fe20007ffe0ff */
[----:B------:R-:W-:Y:S01]  /*7460*/  ULDC.64 UR20, c[0x0][0x3d0] ;  /* 0x0000f40000147ab9 */ /* 0x000fe20000000a00 */
[----:B------:R-:W-:Y:S01]  /*7470*/  IADD3 R31, R9, R31, RZ ;  /* 0x0000001f091f7210 */ /* 0x000fe20007ffe0ff */
[----:B------:R-:W-:-:S02]  /*7480*/  IMAD R78, R78, UR8, RZ ;  /* 0x000000084e4e7c24 */ /* 0x000fc4000f8e02ff */
[C---:B------:R-:W-:Y:S01]  /*7490*/  IMAD R5, R79.reuse, UR11, R2 ;  /* 0x0000000b4f057c24 */ /* 0x040fe2000f8e0202 */
[----:B------:R-:W-:Y:S01]  /*74a0*/  ULDC.64 UR10, c[0x0][0x340] ;  /* 0x0000d000000a7ab9 */ /* 0x000fe20000000a00 */
[C---:B------:R-:W-:Y:S02]  /*74b0*/  IMAD R29, R79.reuse, UR9, R78 ;  /* 0x000000094f1d7c24 */ /* 0x040fe4000f8e024e */
[----:B------:R-:W-:Y:S01]  /*74c0*/  IMAD.WIDE.U32 R10, R79, UR8, RZ ;  /* 0x000000084f0a7c25 */ /* 0x000fe2000f8e00ff */
[----:B------:R-:W-:Y:S01]  /*74d0*/  IADD3 R41, R19, R5, RZ ;  /* 0x0000000513297210 */ /* 0x000fe20007ffe0ff */
[----:B------:R-:W-:-:S03]  /*74e0*/  ULDC.64 UR8, c[0x0][0x380] ;  /* 0x0000e00000087ab9 */ /* 0x000fc60000000a00 */
[----:B------:R-:W-:-:S07]  /*74f0*/  IADD3 R29, R11, R29, RZ ;  /* 0x0000001d0b1d7210 */ /* 0x000fce0007ffe0ff */
.L_x_14066:
        /* <DEDUP_REMOVED lines=64> */
.L_x_14065:
[----:B------:R-:W-:Y:S05]  /*7900*/  EXIT ;  /* 0x000000000000794d */ /* 0x000fea0003800000 */
.L_x_14067:
        /* <DEDUP_REMOVED lines=15> */
.L_x_18980:


//--------------------- .text._Z25selective_scan_bwd_kernelI32Selective_Scan_bwd_kernel_traitsILi32ELi16ELb1ELb0ELb0ELb0ELb1EN3c108BFloat16ENS1_7complexIfEEEEv12SSMParamsBwd --------------------------
	.section	.text._Z25selective_scan_bwd_kernelI32Selective_Scan_bwd_kernel_traitsILi32ELi16ELb1ELb0ELb0ELb0ELb1EN3c108BFloat16ENS1_7complexIfEEEEv12SSMParamsBwd,"ax",@progbits
	.align	128
        .global         _Z25selective_scan_bwd_kernelI32Selective_Scan_bwd_kernel_traitsILi32ELi16ELb1ELb0ELb0ELb0ELb1EN3c108BFloat16ENS1_7complexIfEEEEv12SSMParamsBwd
        .type           _Z25selective_scan_bwd_kernelI32Selective_Scan_bwd_kernel_traitsILi32ELi16ELb1ELb0ELb0ELb0ELb1EN3c108BFloat16ENS1_7complexIfEEEEv12SSMParamsBwd,@function
        .size           _Z25selective_scan_bwd_kernelI32Selective_Scan_bwd_kernel_traitsILi32ELi16ELb1ELb0ELb0ELb0ELb1EN3c108BFloat16ENS1_7complexIfEEEEv12SSMParamsBwd,(.L_x_18981 - _Z25selective_scan_bwd_kernelI32Selective_Scan_bwd_kernel_traitsILi32ELi16ELb1ELb0ELb0ELb0ELb1EN3c108BFloat16ENS1_7complexIfEEEEv12SSMParamsBwd)
        .other          _Z25selective_scan_bwd_kernelI32Selective_Scan_bwd_kernel_traitsILi32ELi16ELb1ELb0ELb0ELb0ELb1EN3c108BFloat16ENS1_7complexIfEEEEv12SSMParamsBwd,@"STO_CUDA_ENTRY STV_DEFAULT"
_Z25selective_scan_bwd_kernelI32Selective_Scan_bwd_kernel_traitsILi32ELi16ELb1ELb0ELb0ELb0ELb1EN3c108BFloat16ENS1_7complexIfEEEEv12SSMParamsBwd:
.text._Z25selective_scan_bwd_kernelI32Selective_Scan_bwd_kernel_traitsILi32ELi16ELb1ELb0ELb0ELb0ELb1EN3c108BFloat16ENS1_7complexIfEEEEv12SSMParamsBwd:
[----:B------:R-:W-:Y:S08]  /*0000*/  LDC R1, c[0x0][0x28] ;  /* 0x00000a00ff017b82 */ /* 0x000ff00000000800 */
[----:B------:R-:W0:Y:S01]  /*0010*/  LDC.64 R2, c[0x0][0x2e8] ;  /* 0x0000ba00ff027b82 */ /* 0x000e220000000a00 */
[----:B------:R-:W1:Y:S01]  /*0020*/  S2R R43, SR_CTAID.Y ;  /* 0x00000000002b7919 */ /* 0x000e620000002600 */
[----:B------:R-:W-:Y:S01]  /*0030*/  HFMA2.MMA R42, -RZ, RZ, 0, 0 ;  /* 0x00000000ff2a7435 */ /* 0x000fe200000001ff */
[----:B------:R-:W-:Y:S01]  /*0040*/  ULDC.64 UR14, c[0x0][0x208] ;  /* 0x00008200000e7ab9 */ /* 0x000fe20000000a00 */
[----:B------:R-:W-:Y:S01]  /*0050*/  ULDC.64 UR8, c[0x0][0x280] ;  /* 0x0000a00000087ab9 */ /* 0x000fe20000000a00 */
[----:B------:R-:W-:Y:S01]  /*0060*/  ULDC.64 UR10, c[0x0][0x290] ;  /* 0x0000a400000a7ab9 */ /* 0x000fe20000000a00 */
[----:B------:R-:W-:Y:S01]  /*0070*/  ULDC.64 UR12, c[0x0][0x328] ;  /* 0x0000ca00000c7ab9 */ /* 0x000fe20000000a00 */
[----:B------:R-:W-:Y:S01]  /*0080*/  CS2R R40, SRZ ;  /* 0x0000000000287805 */ /* 0x000fe2000001ff00 */
        /* <DEDUP_REMOVED lines=97> */
.L_x_14086:
[----:B------:R-:W-:Y:S01]  /*06a0*/  BAR.SYNC.DEFER_BLOCKING 0x0 ;  /* 0x0000000000007b1d */ /* 0x000fe20000010000 */
[----:B0-----:R-:W-:Y:S02]  /*06b0*/  MOV R2, UR12 ;  /* 0x0000000c00027c02 */ /* 0x001fe40008000f00 */
[----:B------:R-:W-:-:S05]  /*06c0*/  MOV R3, UR13 ;  /* 0x0000000d00037c02 */ /* 0x000fca0008000f00 */
[----:B------:R-:W0:Y:S01]  /*06d0*/  S2UR UR5, SR_CgaCtaId ;  /* 0x00000000000579c3 */ /* 0x000e220000008800 */
[----:B------:R-:W-:Y:S01]  /*06e0*/  IMAD.WIDE R2, R35, 0x10, R2 ;  /* 0x0000001023027825 */ /* 0x000fe200078e0202 */
[----:B------:R-:W-:Y:S01]  /*06f0*/  UMOV UR4, 0x400 ;  /* 0x0000040000047882 */ /* 0x000fe20000000000 */
[----:B------:R-:W-:Y:S02]  /*0700*/  MOV R16, UR10 ;  /* 0x0000000a00107c02 */ /* 0x000fe40008000f00 */
[----:B------:R-:W-:Y:S02]  /*0710*/  MOV R17, UR11 ;  /* 0x0000000b00117c02 */ /* 0x000fe40008000f00 */
[----:B------:R-:W-:Y:S01]  /*0720*/  MOV R28, UR8 ;  /* 0x00000008001c7c02 */ /* 0x000fe20008000f00 */
[----:B------:R-:W2:Y:S01]  /*0730*/  LDC.64 R32, c[0x0][0x2a0] ;  /* 0x0000a800ff207b82 */ /* 0x000ea20000000a00 */
[----:B------:R-:W-:-:S07]  /*0740*/  MOV R29, UR9 ;  /* 0x00000009001d7c02 */ /* 0x000fce0008000f00 */
[----:B------:R-:W3:Y:S01]  /*0750*/  LDC.64 R46, c[0x0][0x318] ;  /* 0x0000c600ff2e7b82 */ /* 0x000ee20000000a00 */
[----:B------:R-:W4:Y:S04]  /*0760*/  LDG.E.128 R12, desc[UR14][R2.64] ;  /* 0x0000000e020c7981 */ /* 0x000f28000c1e1d00 */
[----:B------:R1:W2:Y:S01]  /*0770*/  LDG.E.128 R24, desc[UR14][R2.64+0x200] ;  /* 0x0002000e02187981 */ /* 0x0002a2000c1e1d00 */
[----:B------:R-:W-:Y:S01]  /*0780*/  IMAD.WIDE R16, R35, 0x10, R16 ;  /* 0x0000001023107825 */ /* 0x000fe200078e0210 */
[----:B0-----:R-:W-:-:S06]  /*0790*/  ULEA UR4, UR5, UR4, 0x18 ;  /* 0x0000000405047291 */ /* 0x001fcc000f8ec03f */
[----:B------:R-:W-:Y:S01]  /*07a0*/  MOV R34, UR4 ;  /* 0x0000000400227c02 */ /* 0x000fe20008000f00 */
[----:B------:R-:W-:Y:S01]  /*07b0*/  IMAD.WIDE R28, R35, 0x10, R28 ;  /* 0x00000010231c7825 */ /* 0x000fe200078e021c */
[----:B------:R-:W-:Y:S02]  /*07c0*/  ULDC.64 UR4, c[0x0][0x2a8] ;  /* 0x0000aa0000047ab9 */ /* 0x000fe40000000a00 */
[CC--:B------:R-:W-:Y:S02]  /*07d0*/  LEA R0, R37.reuse, R34.reuse, 0x4 ;  /* 0x0000002225007211 */ /* 0x0c0fe400078e20ff */
[----:B-1----:R-:W-:-:S03]  /*07e0*/  LEA R2, R37, R34, 0x5 ;  /* 0x0000002225027211 */ /* 0x002fc600078e28ff */
[----:B----4-:R-:W-:Y:S04]  /*07f0*/  STS.128 [R0], R12 ;  /* 0x0000000c00007388 */ /* 0x010fe80000000c00 */
[----:B--2---:R-:W-:Y:S01]  /*0800*/  STS.128 [R0+0x200], R24 ;  /* 0x0002001800007388 */ /* 0x004fe20000000c00 */
[----:B------:R-:W-:-:S03]  /*0810*/  NOP ;  /* 0x0000000000007918 */ /* 0x000fc60000000000 */
[----:B------:R-:W-:Y:S04]  /*0820*/  LDS.128 R8, [R2] ;  /* 0x0000000002087984 */ /* 0x000fe80000000c00 */
[----:B------:R-:W-:Y:S01]  /*0830*/  LDS.128 R4, [R2+0x10] ;  /* 0x0000100002047984 */ /* 0x000fe20000000c00 */
[----:B------:R-:W-:Y:S06]  /*0840*/  BAR.SYNC.DEFER_BLOCKING 0x0 ;  /* 0x0000000000007b1d */ /* 0x000fec0000010000 */
[----:B------:R-:W2:Y:S04]  /*0850*/  LDG.E.128 R48, desc[UR14][R16.64] ;  /* 0x0000000e10307981 */ /* 0x000ea8000c1e1d00 */
[----:B------:R-:W4:Y:S04]  /*0860*/  LDG.E.128 R52, desc[UR14][R16.64+0x200] ;  /* 0x0002000e10347981 */ /* 0x000f28000c1e1d00 */
[----:B--2---:R0:W-:Y:S04]  /*0870*/  STS.128 [R0], R48 ;  /* 0x0000003000007388 */ /* 0x0041e80000000c00 */
[----:B----4-:R-:W-:Y:S01]  /*0880*/  STS.128 [R0+0x200], R52 ;  /* 0x0002003400007388 */ /* 0x010fe20000000c00 */
[----:B------:R-:W-:-:S03]  /*0890*/  NOP ;  /* 0x0000000000007918 */ /* 0x000fc60000000000 */
[----:B------:R-:W-:Y:S04]  /*08a0*/  LDS.128 R24, [R2] ;  /* 0x0000000002187984 */ /* 0x000fe80000000c00 */
[----:B------:R-:W-:Y:S01]  /*08b0*/  LDS.128 R12, [R2+0x10] ;  /* 0x00001000020c7984 */ /* 0x000fe20000000c00 */
[----:B------:R-:W-:Y:S01]  /*08c0*/  LEA R16, R36, 0xfffffe00, 0x9 ;  /* 0xfffffe0024107811 */ /* 0x000fe200078e48ff */
[----:B------:R-:W-:Y:S01]  /*08d0*/  IMAD R30, R32, UR17, RZ ;  /* 0x00000011201e7c24 */ /* 0x000fe2000f8e02ff */
[----:B0-----:R-:W0:Y:S08]  /*08e0*/  LDC.64 R48, c[0x0][0x2b0] ;  /* 0x0000ac00ff307b82 */ /* 0x001e300000000a00 */
[----:B------:R-:W-:Y:S08]  /*08f0*/  BAR.SYNC.DEFER_BLOCKING 0x0 ;  /* 0x0000000000007b1d */ /* 0x000ff00000010000 */
[----:B------:R-:W1:Y:S01]  /*0900*/  LDC.64 R50, c[0x0][0x308] ;  /* 0x0000c200ff327b82 */ /* 0x000e620000000a00 */
[----:B------:R-:W2:Y:S04]  /*0910*/  LDG.E.128 R56, desc[UR14][R28.64] ;  /* 0x0000000e1c387981 */ /* 0x000ea8000c1e1d00 */
[----:B------:R4:W2:Y:S01]  /*0920*/  LDG.E.128 R60, desc[UR14][R28.64+0x200] ;  /* 0x0002000e1c3c7981 */ /* 0x0008a2000c1e1d00 */
[----:B------:R-:W-:Y:S01]  /*0930*/  SHF.R.S32.HI R17, RZ, 0x1f, R16 ;  /* 0x0000001fff117819 */ /* 0x000fe20000011410 */
[----:B------:R-:W-:-:S02]  /*0940*/  IMAD R3, R33, UR16, R30 ;  /* 0x0000001021037c24 */ /* 0x000fc4000f8e021e */
[----:B------:R-:W-:-:S04]  /*0950*/  IMAD.WIDE.U32 R30, R32, UR16, R16 ;  /* 0x00000010201e7c25 */ /* 0x000fc8000f8e0010 */
[----:B------:R-:W-:Y:S01]  /*0960*/  IMAD R32, R44, UR4, RZ ;  /* 0x000000042c207c24 */ /* 0x000fe2000f8e02ff */
[----:B------:R-:W-:-:S03]  /*0970*/  IADD3 R31, R31, R3, RZ ;  /* 0x000000031f1f7210 */ /* 0x000fc60007ffe0ff */
[C---:B------:R-:W-:Y:S02]  /*0980*/  IMAD R3, R43.reuse, UR5, R32 ;  /* 0x000000052b037c24 */ /* 0x040fe4000f8e0220 */
[----:B----4-:R-:W-:Y:S01]  /*0990*/  IMAD.WIDE.U32 R28, R43, UR4, R30 ;  /* 0x000000042b1c7c25 */ /* 0x010fe2000f8e001e */
[----:B------:R-:W-:-:S04]  /*09a0*/  ULDC.64 UR4, c[0x0][0x2b8] ;  /* 0x0000ae0000047ab9 */ /* 0x000fc80000000a00 */
[----:B------:R-:W-:Y:S02]  /*09b0*/  IADD3 R3, R29, R3, RZ ;  /* 0x000000031d037210 */ /* 0x000fe40007ffe0ff */
[----:B---3--:R-:W-:-:S04]  /*09c0*/  LEA R32, P0, R28, R46, 0x1 ;  /* 0x0000002e1c207211 */ /* 0x008fc800078008ff */
[----:B------:R-:W-:-:S03]  /*09d0*/  LEA.HI.X R33, R28, R47, R3, 0x1, P0 ;  /* 0x0000002f1c217211 */ /* 0x000fc600000f0c03 */
[----:B------:R-:W-:Y:S01]  /*09e0*/  IMAD.WIDE R32, R35, 0x10, R32 ;  /* 0x0000001023207825 */ /* 0x000fe200078e0220 */
[----:B--2---:R-:W-:Y:S04]  /*09f0*/  STS.128 [R0], R56 ;  /* 0x0000003800007388 */ /* 0x004fe80000000c00 */
[----:B------:R-:W-:Y:S01]  /*0a00*/  STS.128 [R0+0x200], R60 ;  /* 0x0002003c00007388 */ /* 0x000fe20000000c00 */
[----:B------:R-:W-:-:S03]  /*0a10*/  NOP ;  /* 0x0000000000007918 */ /* 0x000fc60000000000 */
[----:B------:R-:W2:Y:S04]  /*0a20*/  LDS.128 R52, [R2] ;  /* 0x0000000002347984 */ /* 0x000ea80000000c00 */
[----:B------:R-:W3:Y:S01]  /*0a30*/  LDS.128 R28, [R2+0x10] ;  /* 0x00001000021c7984 */ /* 0x000ee20000000c00 */
[----:B------:R-:W-:Y:S06]  /*0a40*/  BAR.SYNC.DEFER_BLOCKING 0x0 ;  /* 0x0000000000007b1d */ /* 0x000fec0000010000 */
[----:B------:R-:W4:Y:S04]  /*0a50*/  LDG.E.128 R68, desc[UR14][R32.64] ;  /* 0x0000000e20447981 */ /* 0x000f28000c1e1d00 */
[----:B------:R1:W3:Y:S01]  /*0a60*/  LDG.E.128 R72, desc[UR14][R32.64+0x200] ;  /* 0x0002000e20487981 */ /* 0x0002e2000c1e1d00 */
[----:B0-----:R-:W-:-:S04]  /*0a70*/  IMAD R46, R48, UR17, RZ ;  /* 0x00000011302e7c24 */ /* 0x001fc8000f8e02ff */
[----:B------:R-:W-:Y:S02]  /*0a80*/  IMAD R3, R49, UR16, R46 ;  /* 0x0000001031037c24 */ /* 0x000fe4000f8e022e */
[----:B------:R-:W-:-:S04]  /*0a90*/  IMAD.WIDE.U32 R46, R48, UR16, R16 ;  /* 0x00000010302e7c25 */ /* 0x000fc8000f8e0010 */
[----:B------:R-:W-:Y:S01]  /*0aa0*/  IMAD R48, R44, UR4, RZ ;  /* 0x000000042c307c24 */ /* 0x000fe2000f8e02ff */
[----:B------:R-:W-:-:S03]  /*0ab0*/  IADD3 R47, R47, R3, RZ ;  /* 0x000000032f2f7210 */ /* 0x000fc60007ffe0ff */
[C---:B------:R-:W-:Y:S02]  /*0ac0*/  IMAD R3, R43.reuse, UR5, R48 ;  /* 0x000000052b037c24 */ /* 0x040fe4000f8e0230 */
[----:B-1----:R-:W-:Y:S01]  /*0ad0*/  IMAD.WIDE.U32 R32, R43, UR4, R46 ;  /* 0x000000042b207c25 */ /* 0x002fe2000f8e002e */
[----:B--2---:R-:W-:Y:S01]  /*0ae0*/  PRMT R88, R52, 0x7632, R88 ;  /* 0x0000763234587816 */ /* 0x004fe20000000058 */
[----:B------:R-:W-:-:S03]  /*0af0*/  ULDC.64 UR4, c[0x0][0x3a0] ;  /* 0x0000e80000047ab9 */ /* 0x000fc60000000a00 */
[----:B------:R-:W-:Y:S02]  /*0b00*/  IADD3 R3, R33, R3, RZ ;  /* 0x0000000321037210 */ /* 0x000fe40007ffe0ff */
[----:B------:R-:W-:-:S04]  /*0b10*/  LEA R46, P0, R32, R50, 0x1 ;  /* 0x00000032202e7211 */ /* 0x000fc800078008ff */
[----:B------:R-:W-:-:S03]  /*0b20*/  LEA.HI.X R47, R32, R51, R3, 0x1, P0 ;  /* 0x00000033202f7211 */ /* 0x000fc600000f0c03 */
[----:B------:R-:W-:Y:S01]  /*0b30*/  IMAD.WIDE R32, R35, 0x10, R46 ;  /* 0x0000001023207825 */ /* 0x000fe200078e022e */
[----:B----4-:R-:W-:Y:S04]  /*0b40*/  STS.128 [R0], R68 ;  /* 0x0000004400007388 */ /* 0x010fe80000000c00 */
[----:B---3--:R-:W-:Y:S01]  /*0b50*/  STS.128 [R0+0x200], R72 ;  /* 0x0002004800007388 */ /* 0x008fe20000000c00 */
[----:B------:R-:W-:-:S03]  /*0b60*/  NOP ;  /* 0x0000000000007918 */ /* 0x000fc60000000000 */
[----:B------:R-:W0:Y:S04]  /*0b70*/  LDS.128 R76, [R2] ;  /* 0x00000000024c7984 */ /* 0x000e280000000c00 */
[----:B------:R-:W1:Y:S01]  /*0b80*/  LDS.128 R48, [R2+0x10] ;  /* 0x0000100002307984 */ /* 0x000e620000000c00 */
[----:B------:R-:W-:Y:S06]  /*0b90*/  BAR.SYNC.DEFER_BLOCKING 0x0 ;  /* 0x0000000000007b1d */ /* 0x000fec0000010000 */
[----:B------:R-:W2:Y:S04]  /*0ba0*/  LDG.E.128 R56, desc[UR14][R32.64] ;  /* 0x0000000e20387981 */ /* 0x000ea8000c1e1d00 */
[----:B------:R3:W4:Y:S01]  /*0bb0*/  LDG.E.128 R60, desc[UR14][R32.64+0x200] ;  /* 0x0002000e203c7981 */ /* 0x000722000c1e1d00 */
[----:B------:R-:W-:-:S02]  /*0bc0*/  PRMT R92, R53, 0x7632, R92 ;  /* 0x00007632355c7816 */ /* 0x000fc4000000005c */
[----:B------:R-:W-:Y:S02]  /*0bd0*/  PRMT R100, R28, 0x7632, R100 ;  /* 0x000076321c647816 */ /* 0x000fe40000000064 */
[----:B0-----:R-:W-:Y:S02]  /*0be0*/  SHF.L.U32 R67, R76, 0x10, RZ ;  /* 0x000000104c437819 */ /* 0x001fe400000006ff */
[----:B------:R-:W-:Y:S02]  /*0bf0*/  SHF.L.U32 R66, R77, 0x10, RZ ;  /* 0x000000104d427819 */ /* 0x000fe400000006ff */
[----:B------:R-:W-:Y:S01]  /*0c00*/  SHF.L.U32 R65, R78, 0x10, RZ ;  /* 0x000000104e417819 */ /* 0x000fe200000006ff */
[----:B------:R-:W-:Y:S01]  /*0c10*/  FMUL.FTZ R45, R67, -1.4426950216293334961 ;  /* 0xbfb8aa3b432d7820 */ /* 0x000fe20000410000 */
[----:B-1----:R-:W-:Y:S01]  /*0c20*/  SHF.L.U32 R3, R48, 0x10, RZ ;  /* 0x0000001030037819 */ /* 0x002fe200000006ff */
[----:B------:R-:W-:Y:S01]  /*0c30*/  FMUL.FTZ R47, R66, -1.4426950216293334961 ;  /* 0xbfb8aa3b422f7820 */ /* 0x000fe20000410000 */
[----:B------:R-:W-:Y:S01]  /*0c40*/  SHF.L.U32 R46, R79, 0x10, RZ ;  /* 0x000000104f2e7819 */ /* 0x000fe200000006ff */
[----:B------:R-:W-:Y:S01]  /*0c50*/  FMUL.FTZ R64, R65, -1.4426950216293334961 ;  /* 0xbfb8aa3b41407820 */ /* 0x000fe20000410000 */
[----:B------:R0:W1:Y:S01]  /*0c60*/  MUFU.EX2 R80, R45 ;  /* 0x0000002d00507308 */ /* 0x0000620000000800 */
[----:B------:R-:W-:Y:S01]  /*0c70*/  FMUL.FTZ R69, R3, -1.4426950216293334961 ;  /* 0xbfb8aa3b03457820 */ /* 0x000fe20000410000 */
[----:B---3--:R-:W-:Y:S01]  /*0c80*/  SHF.L.U32 R33, R50, 0x10, RZ ;  /* 0x0000001032217819 */ /* 0x008fe200000006ff */
[----:B------:R-:W-:Y:S01]  /*0c90*/  FMUL.FTZ R68, R46, -1.4426950216293334961 ;  /* 0xbfb8aa3b2e447820 */ /* 0x000fe20000410000 */
[----:B------:R-:W-:-:S02]  /*0ca0*/  SHF.L.U32 R32, R51, 0x10, RZ ;  /* 0x0000001033207819 */ /* 0x000fc400000006ff */
[----:B------:R-:W-:Y:S01]  /*0cb0*/  PRMT R102, R29, 0x7632, R102 ;  /* 0x000076321d667816 */ /* 0x000fe20000000066 */
[----:B------:R-:W-:Y:S01]  /*0cc0*/  FMUL.FTZ R72, R33, -1.4426950216293334961 ;  /* 0xbfb8aa3b21487820 */ /* 0x000fe20000410000 */
[----:B------:R3:W1:Y:S01]  /*0cd0*/  MUFU.EX2 R75, R47 ;  /* 0x0000002f004b7308 */ /* 0x0006620000000800 */
[----:B0-----:R-:W-:Y:S01]  /*0ce0*/  SHF.L.U32 R45, R49, 0x10, RZ ;  /* 0x00000010312d7819 */ /* 0x001fe200000006ff */
[----:B------:R-:W-:Y:S01]  /*0cf0*/  FMUL.FTZ R73, R32, -1.4426950216293334961 ;  /* 0xbfb8aa3b20497820 */ /* 0x000fe20000410000 */
[----:B------:R-:W-:Y:S02]  /*0d00*/  PRMT R49, R48, 0x7632, R49 ;  /* 0x0000763230317816 */ /* 0x000fe40000000031 */
[----:B------:R-:W-:Y:S01]  /*0d10*/  PRMT R104, R30, 0x7632, R104 ;  /* 0x000076321e687816 */ /* 0x000fe20000000068 */
[----:B------:R-:W-:Y:S01]  /*0d20*/  FMUL.FTZ R71, R45, -1.4426950216293334961 ;  /* 0xbfb8aa3b2d477820 */ /* 0x000fe20000410000 */
[----:B------:R-:W-:Y:S01]  /*0d30*/  PRMT R50, R49, 0x7632, R50 ;  /* 0x0000763231327816 */ /* 0x000fe20000000032 */
[----:B------:R0:W0:Y:S01]  /*0d40*/  MUFU.EX2 R82, R64 ;  /* 0x0000004000527308 */ /* 0x0000220000000800 */
[----:B---3--:R-:W-:Y:S01]  /*0d50*/  PRMT R47, R76, 0x7632, R47 ;  /* 0x000076324c2f7816 */ /* 0x008fe2000000002f */
[----:B-1----:R-:W-:Y:S01]  /*0d60*/  FADD.FTZ R76, R80, 1 ;  /* 0x3f800000504c7421 */ /* 0x002fe20000010000 */
[----:B------:R-:W-:-:S02]  /*0d70*/  PRMT R51, R50, 0x7632, R51 ;  /* 0x0000763232337816 */ /* 0x000fc40000000033 */
[----:B------:R-:W-:Y:S02]  /*0d80*/  SHF.L.U32 R47, R47, 0x10, RZ ;  /* 0x000000102f2f7819 */ /* 0x000fe400000006ff */
[----:B------:R-:W-:Y:S01]  /*0d90*/  PRMT R106, R31, 0x7632, R106 ;  /* 0x000076321f6a7816 */ /* 0x000fe2000000006a */
[----:B------:R1:W3:Y:S01]  /*0da0*/  MUFU.EX2 R85, R69 ;  /* 0x0000004500557308 */ /* 0x0002e20000000800 */
[----:B0-----:R-:W-:Y:S01]  /*0db0*/  PRMT R64, R77, 0x7632, R64 ;  /* 0x000076324d407816 */ /* 0x001fe20000000040 */
[----:B------:R-:W-:Y:S01]  /*0dc0*/  FMUL.FTZ R70, R47, -1.4426950216293334961 ;  /* 0xbfb8aa3b2f467820 */ /* 0x000fe20000410000 */
[----:B------:R-:W-:Y:S01]  /*0dd0*/  FADD.FTZ R75, R75, 1 ;  /* 0x3f8000004b4b7421 */ /* 0x000fe20000010000 */
[----:B------:R-:W-:Y:S02]  /*0de0*/  PRMT R94, R54, 0x7632, R94 ;  /* 0x00007632365e7816 */ /* 0x000fe4000000005e */
[----:B------:R-:W-:Y:S02]  /*0df0*/  SHF.L.U32 R64, R64, 0x10, RZ ;  /* 0x0000001040407819 */ /* 0x000fe400000006ff */
[----:B------:R0:W-:Y:S01]  /*0e00*/  MUFU.EX2 R83, R68 ;  /* 0x0000004400537308 */ /* 0x0001e20000000800 */
[----:B-1----:R-:W-:Y:S01]  /*0e10*/  PRMT R69, R78, 0x7632, R69 ;  /* 0x000076324e457816 */ /* 0x002fe20000000045 */
[----:B------:R-:W-:Y:S01]  /*0e20*/  FADD.FTZ R82, R82, 1 ;  /* 0x3f80000052527421 */ /* 0x000fe20000010000 */
[----:B------:R-:W-:-:S02]  /*0e30*/  PRMT R96, R55, 0x7632, R96 ;  /* 0x0000763237607816 */ /* 0x000fc40000000060 */
[----:B------:R-:W-:Y:S02]  /*0e40*/  SHF.L.U32 R69, R69, 0x10, RZ ;  /* 0x0000001045457819 */ /* 0x000fe400000006ff */
[----:B------:R-:W-:Y:S01]  /*0e50*/  SHF.L.U32 R55, R55, 0x10, RZ ;  /* 0x0000001037377819 */ /* 0x000fe200000006ff */
[----:B------:R1:W1:Y:S01]  /*0e60*/  MUFU.EX2 R87, R71 ;  /* 0x0000004700577308 */ /* 0x0002620000000800 */
[----:B0-----:R-:W-:Y:S01]  /*0e70*/  PRMT R68, R79, 0x7632, R68 ;  /* 0x000076324f447816 */ /* 0x001fe20000000044 */
[----:B---3--:R-:W-:Y:S01]  /*0e80*/  FADD.FTZ R78, R85, 1 ;  /* 0x3f800000554e7421 */ /* 0x008fe20000010000 */
[----:B------:R-:W-:Y:S02]  /*0e90*/  SHF.L.U32 R88, R88, 0x10, RZ ;  /* 0x0000001058587819 */ /* 0x000fe400000006ff */
[----:B------:R-:W-:Y:S02]  /*0ea0*/  SHF.L.U32 R68, R68, 0x10, RZ ;  /* 0x0000001044447819 */ /* 0x000fe400000006ff */
[----:B------:R-:W-:Y:S01]  /*0eb0*/  SHF.L.U32 R92, R92, 0x10, RZ ;  /* 0x000000105c5c7819 */ /* 0x000fe200000006ff */
[----:B------:R0:W-:Y:S01]  /*0ec0*/  MUFU.EX2 R89, R72 ;  /* 0x0000004800597308 */ /* 0x0001e20000000800 */
[----:B-1----:R-:W-:Y:S01]  /*0ed0*/  FMUL.FTZ R71, R64, -1.4426950216293334961 ;  /* 0xbfb8aa3b40477820 */ /* 0x002fe20000410000 */
[----:B------:R-:W-:Y:S01]  /*0ee0*/  FMUL.FTZ R48, R68, -1.4426950216293334961 ;  /* 0xbfb8aa3b44307820 */ /* 0x000fe20000410000 */
[----:B------:R-:W-:-:S02]  /*0ef0*/  SHF.L.U32 R94, R94, 0x10, RZ ;  /* 0x000000105e5e7819 */ /* 0x000fc400000006ff */
[----:B------:R-:W-:Y:S02]  /*0f00*/  SHF.L.U32 R96, R96, 0x10, RZ ;  /* 0x0000001060607819 */ /* 0x000fe400000006ff */
[----:B------:R-:W-:Y:S01]  /*0f10*/  SHF.L.U32 R105, R104, 0x10, RZ ;  /* 0x0000001068697819 */ /* 0x000fe200000006ff */
[----:B------:R1:W3:Y:S01]  /*0f20*/  MUFU.EX2 R74, R70 ;  /* 0x00000046004a7308 */ /* 0x0002e20000000800 */
[----:B0-----:R-:W-:Y:S01]  /*0f30*/  FMUL.FTZ R72, R69, -1.4426950216293334961 ;  /* 0xbfb8aa3b45487820 */ /* 0x001fe20000410000 */
[----:B------:R-:W-:Y:S01]  /*0f40*/  FADD.FTZ R80, R87, 1 ;  /* 0x3f80000057507421 */ /* 0x000fe20000010000 */
[----:B------:R-:W-:Y:S02]  /*0f50*/  SHF.L.U32 R107, R106, 0x10, RZ ;  /* 0x000000106a6b7819 */ /* 0x000fe400000006ff */
[----:B------:R-:W-:Y:S02]  /*0f60*/  PRMT R106, R24, 0x7632, R106 ;  /* 0x00007632186a7816 */ /* 0x000fe4000000006a */
[----:B------:R-:W-:Y:S01]  /*0f70*/  SHF.L.U32 R136, R14, 0x10, RZ ;  /* 0x000000100e887819 */ /* 0x000fe200000006ff */
[----:B------:R0:W3:Y:S01]  /*0f80*/  MUFU.EX2 R81, R71 ;  /* 0x0000004700517308 */ /* 0x0000e20000000800 */
[----:B-1----:R-:W-:-:S05]  /*0f90*/  SHF.L.U32 R70, R49, 0x10, RZ ;  /* 0x0000001031467819 */ /* 0x002fca00000006ff */
[----:B------:R-:W-:Y:S02]  /*0fa0*/  FMUL.FTZ R49, R70, -1.4426950216293334961 ;  /* 0xbfb8aa3b46317820 */ /* 0x000fe40000410000 */
[----:B------:R1:W1:Y:S01]  /*0fb0*/  MUFU.EX2 R79, R72 ;  /* 0x00000048004f7308 */ /* 0x0002620000000800 */
[----:B0-----:R-:W-:Y:S01]  /*0fc0*/  SHF.L.U32 R71, R50, 0x10, RZ ;  /* 0x0000001032477819 */ /* 0x001fe200000006ff */
[----:B---3--:R-:W-:-:S04]  /*0fd0*/  FADD.FTZ R74, R74, 1 ;  /* 0x3f8000004a4a7421 */ /* 0x008fc80000010000 */
[----:B------:R-:W-:Y:S02]  /*0fe0*/  FMUL.FTZ R50, R71, -1.4426950216293334961 ;  /* 0xbfb8aa3b47327820 */ /* 0x000fe40000410000 */
[----:B------:R0:W3:Y:S01]  /*0ff0*/  MUFU.EX2 R84, R48 ;  /* 0x0000003000547308 */ /* 0x0000e20000000800 */
[----:B-1----:R-:W-:Y:S01]  /*1000*/  SHF.L.U32 R72, R51, 0x10, RZ ;  /* 0x0000001033487819 */ /* 0x002fe200000006ff */
[----:B------:R-:W-:-:S06]  /*1010*/  FADD.FTZ R81, R81, 1 ;  /* 0x3f80000051517421 */ /* 0x000fcc0000010000 */
[----:B------:R1:W-:Y:S01]  /*1020*/  MUFU.EX2 R90, R73 ;  /* 0x00000049005a7308 */ /* 0x0003e20000000800 */
[----:B0-----:R-:W-:Y:S01]  /*1030*/  FMUL.FTZ R48, R72, -1.4426950216293334961 ;  /* 0xbfb8aa3b48307820 */ /* 0x001fe20000410000 */
[----:B------:R-:W-:-:S06]  /*1040*/  FADD.FTZ R98, R79, 1 ;  /* 0x3f8000004f627421 */ /* 0x000fcc0000010000 */
[----:B------:R-:W0:Y:S01]  /*1050*/  MUFU.EX2 R91, R49 ;  /* 0x00000031005b7308 */ /* 0x000e220000000800 */
[----:B-1----:R-:W-:Y:S01]  /*1060*/  PRMT R73, R51, 0x7632, R73 ;  /* 0x0000763233497816 */ /* 0x002fe20000000049 */
[----:B---3--:R-:W-:-:S03]  /*1070*/  FADD.FTZ R93, R84, 1 ;  /* 0x3f800000545d7421 */ /* 0x008fc60000010000 */
[----:B------:R-:W-:-:S03]  /*1080*/  SHF.L.U32 R73, R73, 0x10, RZ ;  /* 0x0000001049497819 */ /* 0x000fc600000006ff */
[----:B------:R-:W1:Y:S02]  /*1090*/  MUFU.EX2 R95, R50 ;  /* 0x00000032005f7308 */ /* 0x000e640000000800 */
[----:B------:R-:W-:-:S06]  /*10a0*/  FMUL.FTZ R77, R73, -1.4426950216293334961 ;  /* 0xbfb8aa3b494d7820 */ /* 0x000fcc0000410000 */
[----:B------:R-:W3:Y:S01]  /*10b0*/  MUFU.EX2 R101, R48 ;  /* 0x0000003000657308 */ /* 0x000ee20000000800 */
[----:B0-----:R-:W-:-:S07]  /*10c0*/  FADD.FTZ R99, R91, 1 ;  /* 0x3f8000005b637421 */ /* 0x001fce0000010000 */
[----:B------:R-:W-:Y:S01]  /*10d0*/  MUFU.RCP R76, R76 ;  /* 0x0000004c004c7308 */ /* 0x000fe20000001000 */
[----:B-1----:R-:W-:-:S07]  /*10e0*/  FADD.FTZ R97, R95, 1 ;  /* 0x3f8000005f617421 */ /* 0x002fce0000010000 */
[----:B------:R-:W-:Y:S01]  /*10f0*/  MUFU.RCP R75, R75 ;  /* 0x0000004b004b7308 */ /* 0x000fe20000001000 */
[----:B---3--:R-:W-:-:S07]  /*1100*/  FADD.FTZ R101, R101, 1 ;  /* 0x3f80000065657421 */ /* 0x008fce0000010000 */
[----:B------:R0:W-:Y:S08]  /*1110*/  MUFU.RCP R86, R82 ;  /* 0x0000005200567308 */ /* 0x0001f00000001000 */
[----:B------:R1:W3:Y:S01]  /*1120*/  MUFU.EX2 R103, R77 ;  /* 0x0000004d00677308 */ /* 0x0002e20000000800 */
[----:B0-----:R-:W-:-:S07]  /*1130*/  FADD.FTZ R82, R89, 1 ;  /* 0x3f80000059527421 */ /* 0x001fce0000010000 */
[----:B------:R-:W-:Y:S01]  /*1140*/  MUFU.RCP R81, R81 ;  /* 0x0000005100517308 */ /* 0x000fe20000001000 */
[----:B-1----:R-:W-:-:S07]  /*1150*/  FADD.FTZ R77, R83, 1 ;  /* 0x3f800000534d7421 */ /* 0x002fce0000010000 */
[----:B------:R-:W-:Y:S01]  /*1160*/  MUFU.RCP R77, R77 ;  /* 0x0000004d004d7308 */ /* 0x000fe20000001000 */
[----:B---3--:R-:W-:-:S07]  /*1170*/  FADD.FTZ R103, R103, 1 ;  /* 0x3f80000067677421 */ /* 0x008fce0000010000 */
[----:B------:R-:W-:Y:S08]  /*1180*/  MUFU.RCP R98, R98 ;  /* 0x0000006200627308 */ /* 0x000ff00000001000 */
[----:B------:R-:W0:Y:S08]  /*1190*/  MUFU.RCP R93, R93 ;  /* 0x0000005d005d7308 */ /* 0x000e300000001000 */
[----:B------:R-:W-:Y:S08]  /*11a0*/  MUFU.RCP R82, R82 ;  /* 0x0000005200527308 */ /* 0x000ff00000001000 */
[----:B------:R-:W-:Y:S01]  /*11b0*/  MUFU.RCP R78, R78 ;  /* 0x0000004e004e7308 */ /* 0x000fe20000001000 */
[----:B0-----:R-:W-:-:S04]  /*11c0*/  FADD.FTZ R95, -R93, 1 ;  /* 0x3f8000005d5f7421 */ /* 0x001fc80000010100 */
[C---:B------:R-:W-:Y:S01]  /*11d0*/  FFMA.FTZ R95, R68.reuse, R95, 1 ;  /* 0x3f800000445f7423 */ /* 0x040fe2000001005f */
[----:B------:R-:W-:Y:S02]  /*11e0*/  FMUL.FTZ R68, R68, R93 ;  /* 0x0000005d44447220 */ /* 0x000fe40000410000 */
[----:B------:R-:W-:Y:S08]  /*11f0*/  MUFU.RCP R80, R80 ;  /* 0x0000005000507308 */ /* 0x000ff00000001000 */
[----:B------:R-:W-:Y:S08]  /*1200*/  MUFU.RCP R126, R97 ;  /* 0x00000061007e7308 */ /* 0x000ff00000001000 */
[----:B------:R-:W-:Y:S08]  /*1210*/  MUFU.RCP R127, R101 ;  /* 0x00000065007f7308 */ /* 0x000ff00000001000 */
[----:B------:R0:W-:Y:S08]  /*1220*/  MUFU.RCP R130, R103 ;  /* 0x0000006700827308 */ /* 0x0001f00000001000 */
[----:B------:R-:W-:Y:S01]  /*1230*/  MUFU.RCP R99, R99 ;  /* 0x0000006300637308 */ /* 0x000fe20000001000 */
[----:B0-----:R-:W-:Y:S01]  /*1240*/  SHF.L.U32 R103, R102, 0x10, RZ ;  /* 0x0000001066677819 */ /* 0x001fe200000006ff */
[----:B--2---:R0:W-:Y:S04]  /*1250*/  STS.128 [R0], R56 ;  /* 0x0000003800007388 */ /* 0x0041e80000000c00 */
[----:B----4-:R1:W-:Y:S01]  /*1260*/  STS.128 [R0+0x200], R60 ;  /* 0x0002003c00007388 */ /* 0x0103e20000000c00 */
[----:B------:R-:W-:-:S03]  /*1270*/  NOP ;  /* 0x0000000000007918 */ /* 0x000fc60000000000 */
[----:B------:R-:W2:Y:S01]  /*1280*/  LDS.128 R48, [R2] ;  /* 0x0000000002307984 */ /* 0x000ea20000000c00 */
[----:B0-----:R-:W-:Y:S02]  /*1290*/  SHF.L.U32 R57, R52, 0x10, RZ ;  /* 0x0000001034397819 */ /* 0x001fe400000006ff */
[----:B------:R-:W-:Y:S02]  /*12a0*/  SHF.L.U32 R56, R53, 0x10, RZ ;  /* 0x0000001035387819 */ /* 0x000fe400000006ff */
[----:B------:R-:W-:Y:S01]  /*12b0*/  SHF.L.U32 R58, R28, 0x10, RZ ;  /* 0x000000101c3a7819 */ /* 0x000fe200000006ff */
[----:B------:R-:W-:Y:S01]  /*12c0*/  FADD.FTZ R28, -R76, 1 ;  /* 0x3f8000004c1c7421 */ /* 0x000fe20000010100 */
[----:B-1----:R-:W-:Y:S01]  /*12d0*/  SHF.L.U32 R60, R29, 0x10, RZ ;  /* 0x000000101d3c7819 */ /* 0x002fe200000006ff */
[----:B------:R-:W-:Y:S01]  /*12e0*/  FADD.FTZ R63, R90, 1 ;  /* 0x3f8000005a3f7421 */ /* 0x000fe20000010000 */
[----:B------:R-:W-:Y:S01]  /*12f0*/  SHF.L.U32 R61, R30, 0x10, RZ ;  /* 0x000000101e3d7819 */ /* 0x000fe200000006ff */
[----:B------:R-:W-:Y:S01]  /*1300*/  FFMA.FTZ R28, R67, R28, 1 ;  /* 0x3f800000431c7423 */ /* 0x000fe2000001001c */
[----:B------:R-:W-:Y:S01]  /*1310*/  SHF.L.U32 R62, R31, 0x10, RZ ;  /* 0x000000101f3e7819 */ /* 0x000fe200000006ff */
[----:B------:R-:W-:Y:S01]  /*1320*/  FADD.FTZ R31, -R75, 1 ;  /* 0x3f8000004b1f7421 */ /* 0x000fe20000010100 */
[----:B------:R0:W1:Y:S01]  /*1330*/  MUFU.RCP R90, R74 ;  /* 0x0000004a005a7308 */ /* 0x0000620000001000 */
[----:B------:R-:W-:Y:S01]  /*1340*/  SHF.L.U32 R59, R54, 0x10, RZ ;  /* 0x00000010363b7819 */ /* 0x000fe200000006ff */
[----:B------:R-:W-:Y:S01]  /*1350*/  FMUL.FTZ R67, R67, R76 ;  /* 0x0000004c43437220 */ /* 0x000fe20000410000 */
[C---:B------:R-:W-:Y:S01]  /*1360*/  FFMA.FTZ R31, R66.reuse, R31, 1 ;  /* 0x3f800000421f7423 */ /* 0x040fe2000001001f */
[----:B------:R-:W-:-:S04]  /*1370*/  FMUL.FTZ R66, R66, R75 ;  /* 0x0000004b42427220 */ /* 0x000fc80000410000 */
[----:B------:R-:W3:Y:S01]  /*1380*/  MUFU.RCP R63, R63 ;  /* 0x0000003f003f7308 */ /* 0x000ee20000001000 */
[C---:B--2---:R-:W-:Y:S02]  /*1390*/  SHF.L.U32 R52, R48.reuse, 0x10, RZ ;  /* 0x0000001030347819 */ /* 0x044fe400000006ff */
[----:B------:R-:W-:Y:S02]  /*13a0*/  SHF.L.U32 R53, R49, 0x10, RZ ;  /* 0x0000001031357819 */ /* 0x000fe400000006ff */
[----:B------:R-:W-:Y:S01]  /*13b0*/  PRMT R79, R48, 0x7632, R79 ;  /* 0x00007632304f7816 */ /* 0x000fe2000000004f */
[----:B------:R-:W-:Y:S01]  /*13c0*/  FMUL.FTZ R29, R57, R52 ;  /* 0x00000034391d7220 */ /* 0x000fe20000410000 */
[C---:B------:R-:W-:Y:S01]  /*13d0*/  PRMT R89, R51.reuse, 0x7632, R89 ;  /* 0x0000763233597816 */ /* 0x040fe20000000059 */
[----:B------:R-:W-:Y:S01]  /*13e0*/  FMUL.FTZ R30, R56, R53 ;  /* 0x00000035381e7220 */ /* 0x000fe20000410000 */
[----:B0-----:R-:W-:Y:S01]  /*13f0*/  SHF.L.U32 R74, R51, 0x10, RZ ;  /* 0x00000010334a7819 */ /* 0x001fe200000006ff */
[----:B------:R-:W-:Y:S01]  /*1400*/  FMUL.FTZ R29, R76, R29 ;  /* 0x0000001d4c1d7220 */ /* 0x000fe20000410000 */
[----:B------:R-:W-:Y:S01]  /*1410*/  PRMT R83, R49, 0x7632, R83 ;  /* 0x0000763231537816 */ /* 0x000fe20000000053 */
[----:B------:R-:W-:Y:S01]  /*1420*/  FMUL.FTZ R30, R75, R30 ;  /* 0x0000001e4b1e7220 */ /* 0x000fe20000410000 */
[C---:B------:R-:W-:Y:S01]  /*1430*/  PRMT R87, R50.reuse, 0x7632, R87 ;  /* 0x0000763232577816 */ /* 0x040fe20000000057 */
[----:B------:R-:W-:Y:S01]  /*1440*/  FMUL.FTZ R48, R29, R28 ;  /* 0x0000001c1d307220 */ /* 0x000fe20000410000 */
[----:B------:R-:W-:Y:S01]  /*1450*/  SHF.L.U32 R54, R50, 0x10, RZ ;  /* 0x0000001032367819 */ /* 0x000fe200000006ff */
[----:B------:R-:W-:Y:S01]  /*1460*/  FMUL.FTZ R51, R30, R31 ;  /* 0x0000001f1e337220 */ /* 0x000fe20000410000 */
[----:B------:R-:W-:Y:S01]  /*1470*/  FADD.FTZ R50, -R86, 1 ;  /* 0x3f80000056327421 */ /* 0x000fe20000010100 */
[----:B------:R-:W0:Y:S01]  /*1480*/  LDS.128 R28, [R2+0x10] ;  /* 0x00001000021c7984 */ /* 0x000e220000000c00 */
[----:B------:R-:W-:Y:S01]  /*1490*/  FADD.FTZ R49, -R77, 1 ;  /* 0x3f8000004d317421 */ /* 0x000fe20000010100 */
[----:B------:R-:W-:Y:S01]  /*14a0*/  SHF.L.U32 R79, R79, 0x10, RZ ;  /* 0x000000104f4f7819 */ /* 0x000fe200000006ff */
[----:B------:R-:W-:Y:S01]  /*14b0*/  FFMA.FTZ R84, R65, R50, 1 ;  /* 0x3f80000041547423 */ /* 0x000fe20000010032 */
[----:B-1----:R-:W-:Y:S01]  /*14c0*/  FADD.FTZ R50, -R90, 1 ;  /* 0x3f8000005a327421 */ /* 0x002fe20000010100 */
        /* <DEDUP_REMOVED lines=12> */
[----:B------:R-:W-:Y:S01]  /*1590*/  FMUL.FTZ R49, R49, R50 ;  /* 0x0000003231317220 */ /* 0x000fe20000410000 */
[----:B------:R-:W-:Y:S01]  /*15a0*/  FADD.FTZ R85, -R81, 1 ;  /* 0x3f80000051557421 */ /* 0x000fe20000010100 */
[----:B------:R-:W-:Y:S01]  /*15b0*/  FADD.FTZ R84, -R98, 1 ;  /* 0x3f80000062547421 */ /* 0x000fe20000010100 */
[----:B------:R-:W-:Y:S01]  /*15c0*/  FMUL.FTZ R50, R92, R83 ;  /* 0x000000535c327220 */ /* 0x000fe20000410000 */
[----:B------:R-:W-:Y:S01]  /*15d0*/  FMUL.FTZ R91, R94, R87 ;  /* 0x000000575e5b7220 */ /* 0x000fe20000410000 */
[----:B------:R-:W-:Y:S01]  /*15e0*/  SHF.L.U32 R89, R89, 0x10, RZ ;  /* 0x0000001059597819 */ /* 0x000fe200000006ff */
        /* <DEDUP_REMOVED lines=8> */
[----:B------:R-:W-:Y:S01]  /*1670*/  FADD.FTZ R84, -R82, 1 ;  /* 0x3f80000052547421 */ /* 0x000fe20000010100 */
        /* <DEDUP_REMOVED lines=8> */
[----:B0-----:R-:W-:Y:S01]  /*1700*/  SHF.L.U32 R120, R30, 0x10, RZ ;  /* 0x000000101e787819 */ /* 0x001fe200000006ff */
[----:B------:R-:W-:Y:S01]  /*1710*/  FMUL.FTZ R59, R59, R86 ;  /* 0x000000563b3b7220 */ /* 0x000fe20000410000 */
[----:B------:R-:W-:Y:S01]  /*1720*/  PRMT R114, R29, 0x7632, R114 ;  /* 0x000076321d727816 */ /* 0x000fe20000000072 */
[----:B------:R-:W-:Y:S01]  /*1730*/  FMUL.FTZ R55, R55, R77 ;  /* 0x0000004d37377220 */ /* 0x000fe20000410000 */
[----:B------:R-:W-:Y:S01]  /*1740*/  SHF.L.U32 R95, R29, 0x10, RZ ;  /* 0x000000101d5f7819 */ /* 0x000fe200000006ff */
[----:B------:R-:W-:Y:S01]  /*1750*/  FMUL.FTZ R85, R61, R120 ;  /* 0x000000783d557220 */ /* 0x000fe20000410000 */
[----:B------:R-:W-:Y:S01]  /*1760*/  SHF.L.U32 R91, R31, 0x10, RZ ;  /* 0x000000101f5b7819 */ /* 0x000fe200000006ff */
[----:B---3--:R-:W-:Y:S01]  /*1770*/  FADD.FTZ R29, -R63, 1 ;  /* 0x3f8000003f1d7421 */ /* 0x008fe20000010100 */
[----:B------:R-:W-:Y:S01]  /*1780*/  SHF.L.U32 R97, R28, 0x10, RZ ;  /* 0x000000101c617819 */ /* 0x000fe200000006ff */
[----:B------:R-:W-:Y:S01]  /*1790*/  FMUL.FTZ R85, R82, R85 ;  /* 0x0000005552557220 */ /* 0x000fe20000410000 */
[----:B------:R-:W-:Y:S01]  /*17a0*/  PRMT R112, R28, 0x7632, R112 ;  /* 0x000076321c707816 */ /* 0x000fe20000000070 */
[----:B------:R-:W-:Y:S01]  /*17b0*/  FFMA.FTZ R122, R32, R29, 1 ;  /* 0x3f800000207a7423 */ /* 0x000fe2000001001d */
[----:B------:R-:W-:Y:S01]  /*17c0*/  PRMT R118, R30, 0x7632, R118 ;  /* 0x000076321e767816 */ /* 0x000fe20000000076 */
[----:B------:R-:W-:Y:S01]  /*17d0*/  FMUL.FTZ R121, R85, R84 ;  /* 0x0000005455797220 */ /* 0x000fe20000410000 */
[----:B------:R-:W-:Y:S01]  /*17e0*/  PRMT R119, R31, 0x7632, R119 ;  /* 0x000076321f777816 */ /* 0x000fe20000000077 */
[----:B------:R-:W0:Y:S01]  /*17f0*/  LDC.64 R84, c[0x0][0x398] ;  /* 0x0000e600ff547b82 */ /* 0x000e220000000a00 */
[----:B------:R-:W-:Y:S01]  /*1800*/  FMUL.FTZ R116, R62, R91 ;  /* 0x0000005b3e747220 */ /* 0x000fe20000410000 */
[----:B------:R-:W-:Y:S01]  /*1810*/  FADD.FTZ R28, -R78, 1 ;  /* 0x3f8000004e1c7421 */ /* 0x000fe20000010100 */
[----:B------:R-:W-:Y:S01]  /*1820*/  FADD.FTZ R30, -R80, 1 ;  /* 0x3f800000501e7421 */ /* 0x000fe20000010100 */
        /* <DEDUP_REMOVED lines=8> */
[----:B------:R-:W-:Y:S01]  /*18b0*/  SHF.L.U32 R101, R100, 0x10, RZ ;  /* 0x0000001064657819 */ /* 0x000fe200000006ff */
[----:B------:R-:W-:Y:S01]  /*18c0*/  FMUL.FTZ R113, R29, R28 ;  /* 0x0000001c1d717220 */ /* 0x000fe20000410000 */
[----:B------:R-:W-:Y:S01]  /*18d0*/  FMUL.FTZ R116, R31, R30 ;  /* 0x0000001e1f747220 */ /* 0x000fe20000410000 */
[----:B------:R-:W-:Y:S01]  /*18e0*/  FADD.FTZ R28, -R126, 1 ;  /* 0x3f8000007e1c7421 */ /* 0x000fe20000010100 */
[----:B------:R-:W-:Y:S01]  /*18f0*/  FADD.FTZ R31, -R127, 1 ;  /* 0x3f8000007f1f7421 */ /* 0x000fe20000010100 */
[----:B------:R-:W-:Y:S01]  /*1900*/  FADD.FTZ R100, -R130, 1 ;  /* 0x3f80000082647421 */ /* 0x000fe20000010100 */
[----:B------:R-:W-:Y:S01]  /*1910*/  SHF.L.U32 R115, R112, 0x10, RZ ;  /* 0x0000001070737819 */ /* 0x000fe200000006ff */
[----:B------:R-:W-:Y:S01]  /*1920*/  FFMA.FTZ R30, R71, R28, 1 ;  /* 0x3f800000471e7423 */ /* 0x000fe2000001001c */
[----:B------:R-:W-:Y:S01]  /*1930*/  SHF.L.U32 R117, R114, 0x10, RZ ;  /* 0x0000001072757819 */ /* 0x000fe200000006ff */
[----:B------:R-:W-:Y:S01]  /*1940*/  FFMA.FTZ R123, R72, R31, 1 ;  /* 0x3f800000487b7423 */ /* 0x000fe2000001001f */
[----:B------:R-:W-:Y:S01]  /*1950*/  SHF.L.U32 R128, R118, 0x10, RZ ;  /* 0x0000001076807819 */ /* 0x000fe200000006ff */
[----:B------:R-:W-:Y:S01]  /*1960*/  FFMA.FTZ R125, R73, R100, 1 ;  /* 0x3f800000497d7423 */ /* 0x000fe20000010064 */
[----:B------:R-:W-:Y:S01]  /*1970*/  SHF.L.U32 R129, R119, 0x10, RZ ;  /* 0x0000001077817819 */ /* 0x000fe200000006ff */
[----:B------:R-:W-:Y:S01]  /*1980*/  FADD.FTZ R29, -R99, 1 ;  /* 0x3f800000631d7421 */ /* 0x000fe20000010100 */
        /* <DEDUP_REMOVED lines=9> */
[----:B------:R-:W-:Y:S01]  /*1a20*/  SHF.L.U32 R118, R24, 0x10, RZ ;  /* 0x0000001018767819 */ /* 0x000fe200000006ff */
[----:B------:R-:W-:Y:S01]  /*1a30*/  FMUL.FTZ R100, R28, R29 ;  /* 0x0000001d1c647220 */ /* 0x000fe20000410000 */
[----:B------:R-:W-:Y:S01]  /*1a40*/  FMUL.FTZ R119, R31, R30 ;  /* 0x0000001e1f777220 */ /* 0x000fe20000410000 */
[----:B------:R-:W-:Y:S01]  /*1a50*/  FMUL.FTZ R102, R102, R123 ;  /* 0x0000007b66667220 */ /* 0x000fe20000410000 */
[----:B------:R-:W-:Y:S01]  /*1a60*/  FMUL.FTZ R125, R104, R125 ;  /* 0x0000007d687d7220 */ /* 0x000fe20000410000 */
[----:B0-----:R-:W-:Y:S01]  /*1a70*/  IMAD R24, R84, UR17, RZ ;  /* 0x0000001154187c24 */ /* 0x001fe2000f8e02ff */
[----:B------:R-:W-:Y:S01]  /*1a80*/  F2FP.BF16.F32.PACK_AB R30, R109, R108 ;  /* 0x0000006c6d1e723e */ /* 0x000fe200000010ff */
[----:B------:R-:W-:Y:S01]  /*1a90*/  FMUL.FTZ R80, R45, R80 ;  /* 0x000000502d507220 */ /* 0x000fe20000410000 */
[----:B------:R-:W-:Y:S01]  /*1aa0*/  F2FP.BF16.F32.PACK_AB R28, R49, R48 ;  /* 0x00000030311c723e */ /* 0x000fe200000010ff */
[----:B------:R-:W-:Y:S01]  /*1ab0*/  IMAD R109, R85, UR16, R24 ;  /* 0x00000010556d7c24 */ /* 0x000fe2000f8e0218 */
[----:B------:R-:W-:Y:S01]  /*1ac0*/  F2FP.BF16.F32.PACK_AB R29, R50, R51 ;  /* 0x00000033321d723e */ /* 0x000fe200000010ff */
[----:B------:R-:W0:Y:S01]  /*1ad0*/  LDC R45, c[0x0][0x21c] ;  /* 0x00008700ff2d7b82 */ /* 0x000e220000000800 */
[----:B------:R-:W-:-:S07]  /*1ae0*/  F2FP.BF16.F32.PACK_AB R31, R111, R110 ;  /* 0x0000006e6f1f723e */ /* 0x000fce00000010ff */
        /* <DEDUP_REMOVED lines=8> */
[----:B------:R-:W-:Y:S01]  /*1b70*/  IMAD.WIDE.U32 R124, R84, UR16, R16 ;  /* 0x00000010547c7c25 */ /* 0x000fe2000f8e0010 */
[C---:B------:R-:W-:Y:S01]  /*1b80*/  PRMT R85, R12.reuse, 0x7632, R85 ;  /* 0x000076320c557816 */ /* 0x040fe20000000055 */
[----:B------:R-:W1:Y:S01]  /*1b90*/  LDC.64 R122, c[0x0][0x3e8] ;  /* 0x0000fa00ff7a7b82 */ /* 0x000e620000000a00 */
[----:B------:R-:W-:Y:S01]  /*1ba0*/  SHF.L.U32 R110, R12, 0x10, RZ ;  /* 0x000000100c6e7819 */ /* 0x000fe200000006ff */
[----:B------:R-:W-:Y:S01]  /*1bb0*/  IMAD R12, R44, UR4, RZ ;  /* 0x000000042c0c7c24 */ /* 0x000fe2000f8e02ff */
[----:B------:R-:W-:Y:S01]  /*1bc0*/  PRMT R104, R25, 0x7632, R104 ;  /* 0x0000763219687816 */ /* 0x000fe20000000068 */
[----:B------:R-:W-:Y:S01]  /*1bd0*/  FMUL.FTZ R126, R71, R126 ;  /* 0x0000007e477e7220 */ /* 0x000fe20000410000 */
[----:B------:R-:W-:Y:S01]  /*1be0*/  SHF.L.U32 R116, R25, 0x10, RZ ;  /* 0x0000001019747819 */ /* 0x000fe200000006ff */
[----:B------:R-:W-:Y:S01]  /*1bf0*/  FMUL.FTZ R72, R72, R127 ;  /* 0x0000007f48487220 */ /* 0x000fe20000410000 */
[C---:B------:R-:W-:Y:S01]  /*1c00*/  PRMT R102, R26.reuse, 0x7632, R102 ;  /* 0x000076321a667816 */ /* 0x040fe20000000066 */
[----:B------:R-:W-:Y:S01]  /*1c10*/  FMUL.FTZ R130, R73, R130 ;  /* 0x0000008249827220 */ /* 0x000fe20000410000 */
[----:B------:R-:W-:Y:S01]  /*1c20*/  SHF.L.U32 R114, R26, 0x10, RZ ;  /* 0x000000101a727819 */ /* 0x000fe200000006ff */
[----:B------:R-:W-:Y:S01]  /*1c30*/  FMUL.FTZ R33, R57, R67 ;  /* 0x0000004339217220 */ /* 0x000fe20000410000 */
[----:B------:R-:W-:Y:S01]  /*1c40*/  PRMT R100, R27, 0x7632, R100 ;  /* 0x000076321b647816 */ /* 0x000fe20000000064 */
[----:B------:R-:W-:Y:S01]  /*1c50*/  FMUL.FTZ R3, R61, R82 ;  /* 0x000000523d037220 */ /* 0x000fe20000410000 */
[----:B------:R-:W-:Y:S01]  /*1c60*/  SHF.L.U32 R112, R27, 0x10, RZ ;  /* 0x000000101b707819 */ /* 0x000fe200000006ff */
[----:B------:R2:W-:Y:S01]  /*1c70*/  STS.128 [R2], R28 ;  /* 0x0000001c02007388 */ /* 0x0005e20000000c00 */
[C---:B------:R-:W-:Y:S01]  /*1c80*/  PRMT R84, R13.reuse, 0x7632, R84 ;  /* 0x000076320d547816 */ /* 0x040fe20000000054 */
[----:B------:R-:W-:Y:S01]  /*1c90*/  FMUL.FTZ R58, R58, R78 ;  /* 0x0000004e3a3a7220 */ /* 0x000fe20000410000 */
[----:B------:R-:W-:Y:S01]  /*1ca0*/  SHF.L.U32 R108, R13, 0x10, RZ ;  /* 0x000000100d6c7819 */ /* 0x000fe200000006ff */
[----:B------:R3:W-:Y:S01]  /*1cb0*/  STS.128 [R2+0x10], R48 ;  /* 0x0000103002007388 */ /* 0x0007e20000000c00 */
[----:B------:R-:W-:-:S03]  /*1cc0*/  NOP ;  /* 0x0000000000007918 */ /* 0x000fc60000000000 */
[----:B------:R-:W4:Y:S01]  /*1cd0*/  LDS.128 R24, [R0] ;  /* 0x0000000000187984 */ /* 0x000f220000000c00 */
[----:B------:R-:W-:Y:S01]  /*1ce0*/  IADD3 R125, R125, R109, RZ ;  /* 0x0000006d7d7d7210 */ /* 0x000fe20007ffe0ff */
[----:B------:R-:W-:Y:S01]  /*1cf0*/  FMUL.FTZ R56, R60, R80 ;  /* 0x000000503c387220 */ /* 0x000fe20000410000 */
[----:B------:R-:W-:Y:S01]  /*1d00*/  FMUL.FTZ R65, R88, R90 ;  /* 0x0000005a58417220 */ /* 0x000fe20000410000 */
[----:B------:R-:W-:Y:S01]  /*1d10*/  FMUL.FTZ R61, R94, R69 ;  /* 0x000000455e3d7220 */ /* 0x000fe20000410000 */
[----:B--2---:R-:W-:Y:S01]  /*1d20*/  PRMT R29, R14, 0x7632, R29 ;  /* 0x000076320e1d7816 */ /* 0x004fe2000000001d */
[----:B------:R-:W-:Y:S01]  /*1d30*/  IMAD.WIDE.U32 R30, R43, UR4, R124 ;  /* 0x000000042b1e7c25 */ /* 0x000fe2000f8e007c */
[----:B------:R-:W-:-:S03]  /*1d40*/  PRMT R28, R15, 0x7632, R28 ;  /* 0x000076320f1c7816 */ /* 0x000fc6000000001c */
[----:B------:R-:W-:Y:S01]  /*1d50*/  FMUL.FTZ R57, R101, R70 ;  /* 0x0000004665397220 */ /* 0x000fe20000410000 */
[----:B---3--:R-:W-:Y:S01]  /*1d60*/  SHF.L.U32 R48, R15, 0x10, RZ ;  /* 0x000000100f307819 */ /* 0x008fe200000006ff */
[----:B------:R-:W-:Y:S01]  /*1d70*/  IMAD R49, R43, UR5, R12 ;  /* 0x000000052b317c24 */ /* 0x000fe2000f8e020c */
[----:B-1----:R-:W-:Y:S01]  /*1d80*/  LEA R46, P0, R30, R122, 0x1 ;  /* 0x0000007a1e2e7211 */ /* 0x002fe200078008ff */
[----:B------:R-:W1:Y:S01]  /*1d90*/  LDS.128 R12, [R0+0x200] ;  /* 0x00020000000c7984 */ /* 0x000e620000000c00 */
[----:B------:R-:W-:Y:S01]  /*1da0*/  ULDC.64 UR4, c[0x0][0x320] ;  /* 0x0000c80000047ab9 */ /* 0x000fe20000000a00 */
[----:B------:R-:W-:Y:S01]  /*1db0*/  FMUL.FTZ R50, R107, R130 ;  /* 0x000000826b327220 */ /* 0x000fe20000410000 */
[----:B------:R-:W-:Y:S01]  /*1dc0*/  IADD3 R31, R31, R49, RZ ;  /* 0x000000311f1f7210 */ /* 0x000fe20007ffe0ff */
[----:B------:R-:W-:Y:S01]  /*1dd0*/  FMUL.FTZ R49, R32, R63 ;  /* 0x0000003f20317220 */ /* 0x000fe20000410000 */
[----:B------:R-:W-:Y:S01]  /*1de0*/  FMUL.FTZ R63, R92, R81 ;  /* 0x000000515c3f7220 */ /* 0x000fe20000410000 */
[----:B------:R-:W-:Y:S01]  /*1df0*/  FMUL.FTZ R32, R96, R68 ;  /* 0x0000004460207220 */ /* 0x000fe20000410000 */
[----:B------:R-:W-:Y:S01]  /*1e00*/  LEA.HI.X R47, R30, R123, R31, 0x1, P0 ;  /* 0x0000007b1e2f7211 */ /* 0x000fe200000f0c1f */
[----:B------:R-:W-:Y:S01]  /*1e10*/  FMUL.FTZ R51, R62, R49 ;  /* 0x000000313e337220 */ /* 0x000fe20000410000 */
[----:B------:R-:W-:Y:S01]  /*1e20*/  ISETP.NE.U32.AND P0, PT, RZ, UR4, PT ;  /* 0x00000004ff007c0c */ /* 0x000fe2000bf05070 */
[----:B------:R-:W-:Y:S01]  /*1e30*/  FMUL.FTZ R31, R103, R126 ;  /* 0x0000007e671f7220 */ /* 0x000fe20000410000 */
[----:B------:R-:W-:Y:S01]  /*1e40*/  FMUL.FTZ R30, R105, R72 ;  /* 0x00000048691e7220 */ /* 0x000fe20000410000 */
[----:B------:R-:W-:Y:S01]  /*1e50*/  IMAD.WIDE R46, R35, 0x10, R46 ;  /* 0x00000010232e7825 */ /* 0x000fe200078e022e */
[----:B------:R-:W-:-:S04]  /*1e60*/  ISETP.NE.AND.EX P0, PT, RZ, UR5, PT, P0 ;  /* 0x00000005ff007c0c */ /* 0x000fc8000bf05300 */
[----:B----4-:R2:W-:Y:S04]  /*1e70*/  STG.E.128 desc[UR14][R46.64], R24 ;  /* 0x000000182e007986 */ /* 0x0105e8000c101d0e */
[----:B-1----:R2:W-:Y:S05]  /*1e80*/  STG.E.128 desc[UR14][R46.64+0x200], R12 ;  /* 0x0002000c2e007986 */ /* 0x0025ea000c101d0e */
[----:B0-----:R-:W-:Y:S05]  /*1e90*/  @!P0 BRA `(.L_x_14069) ;  /* 0x0000000000b48947 */ /* 0x001fea0003800000 */
[----:B------:R-:W-:Y:S01]  /*1ea0*/  BAR.SYNC.DEFER_BLOCKING 0x0 ;  /* 0x0000000000007b1d */ /* 0x000fe20000010000 */
[----:B--2---:R-:W-:Y:S01]  /*1eb0*/  FMUL.FTZ R12, R67, R52 ;  /* 0x00000034430c7220 */ /* 0x004fe20000410000 */
        /* <DEDUP_REMOVED lines=22> */
[----:B------:R-:W-:Y:S02]  /*2020*/  F2FP.BF16.F32.PACK_AB R83, R130, R49 ;  /* 0x000000318253723e */ /* 0x000fe400000010ff */
[----:B------:R-:W-:Y:S01]  /*2030*/  F2FP.BF16.F32.PACK_AB R82, R25, R82 ;  /* 0x000000521952723e */ /* 0x000fe200000010ff */
[----:B------:R1:W-:Y:S01]  /*2040*/  STS.128 [R2], R12 ;  /* 0x0000000c02007388 */ /* 0x0003e20000000c00 */
[----:B------:R-:W-:Y:S01]  /*2050*/  F2FP.BF16.F32.PACK_AB R80, R115, R78 ;  /* 0x0000004e7350723e */ /* 0x000fe200000010ff */
[----:B0-----:R-:W-:-:S02]  /*2060*/  IMAD R52, R66, UR17, RZ ;  /* 0x0000001142347c24 */ /* 0x001fc4000f8e02ff */
[----:B------:R-:W-:Y:S02]  /*2070*/  IMAD.WIDE.U32 R46, R66, UR16, R16 ;  /* 0x00000010422e7c25 */ /* 0x000fe4000f8e0010 */
        /* <DEDUP_REMOVED lines=15> */
.L_x_14069:
[C---:B------:R-:W-:Y:S01]  /*2170*/  SHF.L.U32 R147, R8.reuse, 0x10, RZ ;  /* 0x0000001008937819 */ /* 0x040fe200000006ff */
[----:B------:R-:W-:Y:S01]  /*2180*/  BAR.SYNC.DEFER_BLOCKING 0x0 ;  /* 0x0000000000007b1d */ /* 0x000fe20000010000 */
[----:B------:R-:W-:Y:S01]  /*2190*/  PRMT R217, R8, 0x7632, R217 ;  /* 0x0000763208d97816 */ /* 0x000fe200000000d9 */
[----:B------:R-:W-:Y:S01]  /*21a0*/  HFMA2.MMA R134, -RZ, RZ, 0, 0 ;  /* 0x00000000ff867435 */ /* 0x000fe200000001ff */
[----:B------:R-:W-:Y:S01]  /*21b0*/  SHF.L.U32 R131, R9, 0x10, RZ ;  /* 0x0000001009837819 */ /* 0x000fe200000006ff */
[----:B------:R-:W-:Y:S01]  /*21c0*/  FFMA.FTZ R40, R33, R147, R40 ;  /* 0x0000009321287223 */ /* 0x000fe20000010028 */
[----:B------:R-:W-:Y:S01]  /*21d0*/  SHF.L.U32 R133, R217, 0x10, RZ ;  /* 0x00000010d9857819 */ /* 0x000fe200000006ff */
[----:B------:R-:W-:Y:S01]  /*21e0*/  HFMA2.MMA R132, -RZ, RZ, 0, 0 ;  /* 0x00000000ff847435 */ /* 0x000fe200000001ff */
[----:B------:R-:W-:Y:S01]  /*21f0*/  PRMT R216, R9, 0x7632, R216 ;  /* 0x0000763209d87816 */ /* 0x000fe200000000d8 */
[----:B------:R-:W-:Y:S01]  /*2200*/  HFMA2.MMA R130, -RZ, RZ, 0, 0 ;  /* 0x00000000ff827435 */ /* 0x000fe200000001ff */
[----:B------:R-:W-:Y:S01]  /*2210*/  SHF.L.U32 R127, R10, 0x10, RZ ;  /* 0x000000100a7f7819 */ /* 0x000fe200000006ff */
[----:B0-2---:R-:W-:Y:S01]  /*2220*/  FFMA.FTZ R13, R65, R133, R40 ;  /* 0x00000085410d7223 */ /* 0x005fe20000010028 */
[----:B------:R-:W-:Y:S01]  /*2230*/  SHF.L.U32 R129, R216, 0x10, RZ ;  /* 0x00000010d8817819 */ /* 0x000fe200000006ff */
[----:B------:R-:W-:Y:S01]  /*2240*/  HFMA2.MMA R128, -RZ, RZ, 0, 0 ;  /* 0x00000000ff807435 */ /* 0x000fe200000001ff */
[----:B------:R-:W-:Y:S01]  /*2250*/  PRMT R215, R10, 0x7632, R215 ;  /* 0x000076320ad77816 */ /* 0x000fe200000000d7 */
[----:B------:R-:W-:Y:S01]  /*2260*/  FFMA.FTZ R12, R64, R131, R13 ;  /* 0x00000083400c7223 */ /* 0x000fe2000001000d */
[----:B------:R-:W-:Y:S01]  /*2270*/  SHF.L.U32 R123, R11, 0x10, RZ ;  /* 0x000000100b7b7819 */ /* 0x000fe200000006ff */
[----:B------:R-:W-:Y:S01]  /*2280*/  HFMA2.MMA R126, -RZ, RZ, 0, 0 ;  /* 0x00000000ff7e7435 */ /* 0x000fe200000001ff */
[----:B------:R-:W-:Y:S01]  /*2290*/  SHF.L.U32 R125, R215, 0x10, RZ ;  /* 0x00000010d77d7819 */ /* 0x000fe200000006ff */
[----:B------:R-:W-:Y:S01]  /*22a0*/  FFMA.FTZ R12, R63, R129, R12 ;  /* 0x000000813f0c7223 */ /* 0x000fe2000001000c */
[----:B------:R-:W-:Y:S01]  /*22b0*/  PRMT R214, R11, 0x7632, R214 ;  /* 0x000076320bd67816 */ /* 0x000fe200000000d6 */
[----:B------:R-:W-:Y:S01]  /*22c0*/  HFMA2.MMA R124, -RZ, RZ, 0, 0 ;  /* 0x00000000ff7c7435 */ /* 0x000fe200000001ff */
[----:B------:R-:W-:Y:S01]  /*22d0*/  SHF.L.U32 R0, R106, 0x10, RZ ;  /* 0x000000106a007819 */ /* 0x000fe200000006ff */
[----:B------:R-:W-:Y:S01]  /*22e0*/  FFMA.FTZ R12, R59, R127, R12 ;  /* 0x0000007f3b0c7223 */ /* 0x000fe2000001000c */
[----:B------:R-:W-:Y:S01]  /*22f0*/  SHF.L.U32 R121, R214, 0x10, RZ ;  /* 0x00000010d6797819 */ /* 0x000fe200000006ff */
[----:B------:R-:W-:Y:S01]  /*2300*/  HFMA2.MMA R122, -RZ, RZ, 0, 0 ;  /* 0x00000000ff7a7435 */ /* 0x000fe200000001ff */
[C---:B------:R-:W-:Y:S01]  /*2310*/  SHF.L.U32 R119, R4.reuse, 0x10, RZ ;  /* 0x0000001004777819 */ /* 0x040fe200000006ff */
[----:B------:R-:W-:Y:S01]  /*2320*/  FFMA.FTZ R12, R61, R125, R12 ;  /* 0x0000007d3d0c7223 */ /* 0x000fe2000001000c */
[----:B------:R-:W-:Y:S01]  /*2330*/  PRMT R213, R4, 0x7632, R213 ;  /* 0x0000763204d57816 */ /* 0x000fe200000000d5 */
[----:B------:R-:W-:Y:S01]  /*2340*/  HFMA2.MMA R120, -RZ, RZ, 0, 0 ;  /* 0x00000000ff787435 */ /* 0x000fe200000001ff */
[----:B------:R-:W-:Y:S01]  /*2350*/  SHF.L.U32 R98, R102, 0x10, RZ ;  /* 0x0000001066627819 */ /* 0x000fe200000006ff */
[----:B------:R-:W-:Y:S01]  /*2360*/  FFMA.FTZ R13, R55, R123, R12 ;  /* 0x0000007b370d7223 */ /* 0x000fe2000001000c */
[----:B------:R-:W-:Y:S01]  /*2370*/  SHF.L.U32 R117, R213, 0x10, RZ ;  /* 0x00000010d5757819 */ /* 0x000fe200000006ff */
[----:B-----5:R-:W-:Y:S01]  /*2380*/  FADD.FTZ R102, R0, R41 ;  /* 0x0000002900667221 */ /* 0x020fe20000010000 */
[C---:B------:R-:W-:Y:S01]  /*2390*/  SHF.L.U32 R107, R5.reuse, 0x10, RZ ;  /* 0x00000010056b7819 */ /* 0x040fe200000006ff */
[----:B------:R-:W-:Y:S01]  /*23a0*/  FFMA.FTZ R13, R32, R121, R13 ;  /* 0x00000079200d7223 */ /* 0x000fe2000001000d */
[----:B------:R-:W-:Y:S01]  /*23b0*/  PRMT R212, R5, 0x7632, R212 ;  /* 0x0000763205d47816 */ /* 0x000fe200000000d4 */
[----:B------:R-:W-:Y:S01]  /*23c0*/  FADD.FTZ R118, R118, R41 ;  /* 0x0000002976767221 */ /* 0x000fe20000010000 */
[----:B------:R-:W-:Y:S01]  /*23d0*/  SHF.L.U32 R111, R6, 0x10, RZ ;  /* 0x00000010066f7819 */ /* 0x000fe200000006ff */
[----:B------:R-:W-:Y:S01]  /*23e0*/  FFMA.FTZ R0, R58, R119, R13 ;  /* 0x000000773a007223 */ /* 0x000fe2000001000d */
[----:B------:R-:W-:Y:S01]  /*23f0*/  SHF.L.U32 R109, R212, 0x10, RZ ;  /* 0x00000010d46d7819 */ /* 0x000fe200000006ff */
[----:B------:R-:W-:Y:S01]  /*2400*/  FADD.FTZ R116, R116, R41 ;  /* 0x0000002974747221 */ /* 0x000fe20000010000 */
[----:B------:R-:W-:Y:S01]  /*2410*/  PRMT R211, R6, 0x7632, R211 ;  /* 0x0000763206d37816 */ /* 0x000fe200000000d3 */
[----:B------:R-:W-:Y:S01]  /*2420*/  FFMA.FTZ R13, R57, R117, R0 ;  /* 0x00000075390d7223 */ /* 0x000fe20000010000 */
[----:B------:R-:W-:Y:S01]  /*2430*/  ISETP.GE.AND P0, PT, R45, 0x1, PT ;  /* 0x000000012d00780c */ /* 0x000fe20003f06270 */
[----:B------:R-:W-:Y:S01]  /*2440*/  FADD.FTZ R114, R114, R41 ;  /* 0x0000002972727221 */ /* 0x000fe20000010000 */
[----:B------:R-:W-:Y:S01]  /*2450*/  SHF.L.U32 R115, R211, 0x10, RZ ;  /* 0x00000010d3737819 */ /* 0x000fe200000006ff */
[----:B------:R-:W-:Y:S01]  /*2460*/  FFMA.FTZ R0, R56, R107, R13 ;  /* 0x0000006b38007223 */ /* 0x000fe2000001000d */
[C---:B------:R-:W-:Y:S01]  /*2470*/  SHF.L.U32 R113, R7.reuse, 0x10, RZ ;  /* 0x0000001007717819 */ /* 0x040fe200000006ff */
[--C-:B------:R-:W-:Y:S01]  /*2480*/  FADD.FTZ R112, R112, R41.reuse ;  /* 0x0000002970707221 */ /* 0x100fe20000010000 */
[----:B------:R-:W-:Y:S01]  /*2490*/  PRMT R210, R7, 0x7632, R210 ;  /* 0x0000763207d27816 */ /* 0x000fe200000000d2 */
[----:B------:R-:W-:Y:S01]  /*24a0*/  FFMA.FTZ R0, R31, R109, R0 ;  /* 0x0000006d1f007223 */ /* 0x000fe20000010000 */
[----:B------:R-:W-:Y:S01]  /*24b0*/  SHF.L.U32 R84, R84, 0x10, RZ ;  /* 0x0000001054547819 */ /* 0x000fe200000006ff */
[--C-:B------:R-:W-:Y:S01]  /*24c0*/  FADD.FTZ R110, R110, R41.reuse ;  /* 0x000000296e6e7221 */ /* 0x100fe20000010000 */
[----:B------:R-:W-:Y:S01]  /*24d0*/  SHF.L.U32 R89, R210, 0x10, RZ ;  /* 0x00000010d2597819 */ /* 0x000fe200000006ff */
[----:B------:R-:W-:Y:S01]  /*24e0*/  FFMA.FTZ R13, R3, R111, R0 ;  /* 0x0000006f030d7223 */ /* 0x000fe20000010000 */
[----:B------:R-:W-:Y:S01]  /*24f0*/  SHF.L.U32 R2, R104, 0x10, RZ ;  /* 0x0000001068027819 */ /* 0x000fe200000006ff */
[----:B------:R-:W-:Y:S01]  /*2500*/  FADD.FTZ R92, R84, R41 ;  /* 0x00000029545c7221 */ /* 0x000fe20000010000 */
[----:B------:R-:W-:Y:S01]  /*2510*/  SHF.L.U32 R96, R100, 0x10, RZ ;  /* 0x0000001064607819 */ /* 0x000fe200000006ff */
[----:B------:R-:W-:Y:S01]  /*2520*/  FFMA.FTZ R0, R30, R115, R13 ;  /* 0x000000731e007223 */ /* 0x000fe2000001000d */
[----:B------:R-:W-:Y:S01]  /*2530*/  SHF.L.U32 R94, R85, 0x10, RZ ;  /* 0x00000010555e7819 */ /* 0x000fe200000006ff */
[--C-:B------:R-:W-:Y:S01]  /*2540*/  FADD.FTZ R108, R108, R41.reuse ;  /* 0x000000296c6c7221 */ /* 0x100fe20000010000 */
[----:B------:R-:W-:Y:S01]  /*2550*/  SHF.L.U32 R90, R29, 0x10, RZ ;  /* 0x000000101d5a7819 */ /* 0x000fe200000006ff */
[----:B------:R-:W-:Y:S01]  /*2560*/  FFMA.FTZ R13, R51, R113, R0 ;  /* 0x00000071330d7223 */ /* 0x000fe20000010000 */
[----:B------:R-:W-:Y:S01]  /*2570*/  SHF.L.U32 R28, R28, 0x10, RZ ;  /* 0x000000101c1c7819 */ /* 0x000fe200000006ff */
[--C-:B------:R-:W-:Y:S01]  /*2580*/  FADD.FTZ R106, R136, R41.reuse ;  /* 0x00000029886a7221 */ /* 0x100fe20000010000 */
[----:B------:R-:W-:Y:S01]  /*2590*/  MOV R105, RZ ;  /* 0x000000ff00697202 */ /* 0x000fe20000000f00 */
        /* <DEDUP_REMOVED lines=12> */
[----:B------:R-:W-:Y:S01]  /*2660*/  FADD.FTZ R88, R28, R41 ;  /* 0x000000291c587221 */ /* 0x000fe20000010000 */
[----:B------:R-:W-:Y:S01]  /*2670*/  MOV R91, RZ ;  /* 0x000000ff005b7202 */ /* 0x000fe20000000f00 */
        /* <DEDUP_REMOVED lines=17> */
[----:B------:R-:W-:Y:S06]  /*2790*/  @!P0 BRA `(.L_x_14070) ;  /* 0x0000005400d08947 */ /* 0x000fec0003800000 */
[----:B------:R-:W-:Y:S01]  /*27a0*/  IADD3 R0, R36, -0x2, RZ ;  /* 0xfffffffe24007810 */ /* 0x000fe20007ffe0ff */
[----:B------:R-:W0:Y:S01]  /*27b0*/  LDC.64 R66, c[0x0][0x2d8] ;  /* 0x0000b600ff427b82 */ /* 0x000e220000000a00 */
[----:B------:R-:W-:Y:S01]  /*27c0*/  ULDC.64 UR4, c[0x0][0x230] ;  /* 0x00008c0000047ab9 */ /* 0x000fe20000000a00 */
[----:B------:R-:W-:Y:S01]  /*27d0*/  ULDC.64 UR18, c[0x0][0x268] ;  /* 0x00009a0000127ab9 */ /* 0x000fe20000000a00 */
[----:B------:R-:W-:-:S04]  /*27e0*/  IMAD.WIDE.U32 R26, R43, UR4, RZ ;  /* 0x000000042b1a7c25 */ /* 0x000fc8000f8e00ff */
[----:B------:R-:W-:Y:S01]  /*27f0*/  FADD.FTZ R60, R55, R55 ;  /* 0x00000037373c7221 */ /* 0x000fe20000010000 */
[----:B------:R-:W-:Y:S01]  /*2800*/  FADD.FTZ R62, R59, R59 ;  /* 0x0000003b3b3e7221 */ /* 0x000fe20000010000 */
[----:B------:R-:W-:Y:S01]  /*2810*/  FADD.FTZ R65, R65, R65 ;  /* 0x0000004141417221 */ /* 0x000fe20000010000 */
[----:B------:R-:W-:Y:S01]  /*2820*/  IMAD R25, R0, R45, RZ ;  /* 0x0000002d00197224 */ /* 0x000fe200078e02ff */
[----:B------:R-:W1:Y:S01]  /*2830*/  LDC.64 R14, c[0x0][0x2d0] ;  /* 0x0000b400ff0e7b82 */ /* 0x000e620000000a00 */
[----:B------:R-:W-:Y:S02]  /*2840*/  IMAD R0, R44, UR4, RZ ;  /* 0x000000042c007c24 */ /* 0x000fe4000f8e02ff */
[----:B------:R-:W-:Y:S01]  /*2850*/  FADD.FTZ R64, R64, R64 ;  /* 0x0000004040407221 */ /* 0x000fe20000010000 */
[----:B------:R-:W-:-:S04]  /*2860*/  IMAD.WIDE R24, R25, 0x10, R22 ;  /* 0x0000001019187825 */ /* 0x000fc800078e0216 */
[----:B------:R-:W-:Y:S01]  /*2870*/  FADD.FTZ R63, R63, R63 ;  /* 0x0000003f3f3f7221 */ /* 0x000fe20000010000 */
[----:B------:R-:W-:Y:S01]  /*2880*/  FADD.FTZ R61, R61, R61 ;  /* 0x0000003d3d3d7221 */ /* 0x000fe20000010000 */
[----:B------:R-:W-:Y:S01]  /*2890*/  FADD.FTZ R59, R32, R32 ;  /* 0x00000020203b7221 */ /* 0x000fe20000010000 */
[----:B------:R-:W-:Y:S01]  /*28a0*/  IMAD R47, R43, UR5, R0 ;  /* 0x000000052b2f7c24 */ /* 0x000fe2000f8e0200 */
[----:B------:R-:W2:Y:S01]  /*28b0*/  LDC.64 R12, c[0x0][0x2e0] ;  /* 0x0000b800ff0c7b82 */ /* 0x000ea20000000a00 */
[----:B------:R-:W-:Y:S01]  /*28c0*/  ULDC.64 UR4, c[0x0][0x248] ;  /* 0x0000920000047ab9 */ /* 0x000fe20000000a00 */
[----:B------:R-:W-:Y:S01]  /*28d0*/  R2UR UR6, R24 ;  /* 0x00000000180672ca */ /* 0x000fe200000e0000 */
[----:B------:R-:W-:Y:S01]  /*28e0*/  IMAD R24, R44, UR4, RZ ;  /* 0x000000042c187c24 */ /* 0x000fe2000f8e02ff */
[----:B------:R-:W-:Y:S01]  /*28f0*/  IADD3 R0, R36, -0x1, RZ ;  /* 0xffffffff24007810 */ /* 0x000fe20007ffe0ff */
[----:B------:R-:W-:Y:S01]  /*2900*/  IMAD R46, R44, UR18, RZ ;  /* 0x000000122c2e7c24 */ /* 0x000fe2000f8e02ff */
[----:B------:R-:W-:Y:S01]  /*2910*/  R2UR UR7, R25 ;  /* 0x00000000190772ca */ /* 0x000fe200000e0000 */
[----:B------:R-:W-:Y:S01]  /*2920*/  IMAD.WIDE.U32 R28, R43, UR4, RZ ;  /* 0x000000042b1c7c25 */ /* 0x000fe2000f8e00ff */
[----:B------:R-:W-:Y:S01]  /*2930*/  LEA.HI R2, R0, R0, RZ, 0x1 ;  /* 0x0000000000027211 */ /* 0x000fe200078f08ff */
[----:B------:R-:W3:Y:S01]  /*2940*/  LDC R55, c[0x0][0x224] ;  /* 0x00008900ff377b82 */ /* 0x000ee20000000800 */
[----:B------:R-:W-:Y:S01]  /*2950*/  IADD3 R68, R27, R47, RZ ;  /* 0x0000002f1b447210 */ /* 0x000fe20007ffe0ff */
[C---:B------:R-:W-:Y:S01]  /*2960*/  IMAD R49, R43.reuse, UR5, R24 ;  /* 0x000000052b317c24 */ /* 0x040fe2000f8e0218 */
[----:B------:R-:W-:Y:S01]  /*2970*/  LOP3.LUT R45, R2, 0xfffffe, RZ, 0xc0, !PT ;  /* 0x00fffffe022d7812 */ /* 0x000fe200078ec0ff */
[----:B------:R-:W-:Y:S01]  /*2980*/  IMAD.WIDE.U32 R24, R43, UR18, RZ ;  /* 0x000000122b187c25 */ /* 0x000fe2000f8e00ff */
[----:B0-----:R-:W-:-:S03]  /*2990*/  LEA R70, P1, R28, R66, 0x3 ;  /* 0x000000421c467211 */ /* 0x001fc600078218ff */
[----:B------:R-:W-:Y:S01]  /*29a0*/  FADD.FTZ R58, R58, R58 ;  /* 0x0000003a3a3a7221 */ /* 0x000fe20000010000 */
[C---:B-1----:R-:W-:Y:S01]  /*29b0*/  LEA R71, P0, R26.reuse, R14, 0x3 ;  /* 0x0000000e1a477211 */ /* 0x042fe200078018ff */
[----:B------:R-:W-:Y:S01]  /*29c0*/  IMAD R53, R43, UR19, R46 ;  /* 0x000000132b357c24 */ /* 0x000fe2000f8e022e */
[----:B------:R-:W-:Y:S01]  /*29d0*/  IADD3 R2, R29, R49, RZ ;  /* 0x000000311d027210 */ /* 0x000fe20007ffe0ff */
[----:B------:R-:W0:Y:S01]  /*29e0*/  LDC R209, c[0x0][0x21c] ;  /* 0x00008700ffd17b82 */ /* 0x000e220000000800 */
[----:B------:R-:W-:Y:S01]  /*29f0*/  LEA.HI.X R68, R26, R15, R68, 0x3, P0 ;  /* 0x0000000f1a447211 */ /* 0x000fe200000f1c44 */
[----:B------:R-:W-:Y:S01]  /*2a00*/  FADD.FTZ R57, R57, R57 ;  /* 0x0000003939397221 */ /* 0x000fe20000010000 */
[----:B------:R-:W-:Y:S01]  /*2a10*/  IADD3 R66, R25, R53, RZ ;  /* 0x0000003519427210 */ /* 0x000fe20007ffe0ff */
[----:B------:R-:W-:Y:S01]  /*2a20*/  FADD.FTZ R56, R56, R56 ;  /* 0x0000003838387221 */ /* 0x000fe20000010000 */
[----:B--2---:R-:W-:Y:S01]  /*2a30*/  LEA R69, P2, R24, R12, 0x3 ;  /* 0x0000000c18457211 */ /* 0x004fe200078418ff */
[----:B------:R-:W-:Y:S01]  /*2a40*/  FADD.FTZ R54, R31, R31 ;  /* 0x0000001f1f367221 */ /* 0x000fe20000010000 */
[----:B------:R-:W-:Y:S01]  /*2a50*/  LEA.HI.X R67, R28, R67, R2, 0x3, P1 ;  /* 0x000000431c437211 */ /* 0x000fe200008f1c02 */
[----:B------:R-:W1:Y:S01]  /*2a60*/  LDC.64 R26, c[0x0][0x250] ;  /* 0x00009400ff1a7b82 */ /* 0x000e620000000a00 */
[----:B------:R-:W-:Y:S01]  /*2a70*/  LEA.HI.X R66, R24, R13, R66, 0x3, P2 ;  /* 0x0000000d18427211 */ /* 0x000fe200010f1c42 */
[----:B------:R-:W-:Y:S01]  /*2a80*/  FADD.FTZ R53, R3, R3 ;  /* 0x0000000303357221 */ /* 0x000fe20000010000 */
[----:B------:R-:W-:Y:S01]  /*2a90*/  IADD3 R138, R0, -R45, RZ ;  /* 0x8000002d008a7210 */ /* 0x000fe20007ffe0ff */
[----:B------:R-:W-:Y:S01]  /*2aa0*/  FADD.FTZ R0, R33, R33 ;  /* 0x0000002121007221 */ /* 0x000fe20000010000 */
[----:B------:R-:W-:Y:S01]  /*2ab0*/  FADD.FTZ R52, R30, R30 ;  /* 0x0000001e1e347221 */ /* 0x000fe20000010000 */
[----:B------:R-:W-:Y:S01]  /*2ac0*/  FADD.FTZ R51, R51, R51 ;  /* 0x0000003333337221 */ /* 0x000fe20000010000 */
[----:B------:R-:W-:Y:S01]  /*2ad0*/  FADD.FTZ R50, R50, R50 ;  /* 0x0000003232327221 */ /* 0x000fe20000010000 */
[----:B------:R-:W2:Y:S01]  /*2ae0*/  LDC.64 R24, c[0x0][0x270] ;  /* 0x00009c00ff187b82 */ /* 0x000ea20000000a00 */
[C---:B------:R-:W-:Y:S01]  /*2af0*/  ISETP.NE.AND P1, PT, R39.reuse, RZ, PT ;  /* 0x000000ff2700720c */ /* 0x040fe20003f25270 */
[----:B------:R-:W-:Y:S01]  /*2b00*/  UMOV UR4, URZ ;  /* 0x0000003f00047c82 */ /* 0x000fe20008000000 */
[----:B------:R-:W-:Y:S01]  /*2b10*/  ISETP.NE.AND P3, PT, R39, 0x1f, PT ;  /* 0x0000001f2700780c */ /* 0x000fe20003f65270 */
[----:B------:R-:W-:Y:S01]  /*2b20*/  ULDC UR5, c[0x0][0x224] ;  /* 0x0000890000057ab9 */ /* 0x000fe20000000800 */
[----:B------:R-:W-:-:S02]  /*2b30*/  MOV R49, R34 ;  /* 0x0000002200317202 */ /* 0x000fc40000000f00 */
[----:B------:R-:W-:Y:S01]  /*2b40*/  MOV R134, RZ ;  /* 0x000000ff00867202 */ /* 0x000fe20000000f00 */
[----:B------:R-:W4:Y:S01]  /*2b50*/  LDC.64 R28, c[0x0][0x238] ;  /* 0x00008e00ff1c7b82 */ /* 0x000f220000000a00 */
[----:B------:R-:W-:Y:S02]  /*2b60*/  MOV R48, R34 ;  /* 0x0000002200307202 */ /* 0x000fe40000000f00 */
[----:B------:R-:W-:Y:S02]  /*2b70*/  IADD3 R45, R39, 0x200, RZ ;  /* 0x00000200272d7810 */ /* 0x000fe40007ffe0ff */
[----:B------:R-:W-:Y:S02]  /*2b80*/  SHF.L.U32 R138, R138, 0x8, RZ ;  /* 0x000000088a8a7819 */ /* 0x000fe400000006ff */
[----:B-1----:R-:W-:Y:S02]  /*2b90*/  SHF.L.U64.HI R136, R26, 0x3, R27 ;  /* 0x000000031a887819 */ /* 0x002fe4000001021b */
[----:B--2---:R-:W-:-:S02]  /*2ba0*/  SHF.L.U64.HI R25, R24, 0x3, R25 ;  /* 0x0000000318197819 */ /* 0x004fc40000010219 */
[----:B0--34-:R-:W-:-:S07]  /*2bb0*/  SHF.L.U64.HI R29, R28, 0x3, R29 ;  /* 0x000000031c1d7819 */ /* 0x019fce000001021d */
.L_x_14085:
[----:B0-----:R-:W-:Y:S02]  /*2bc0*/  MOV R14, R71 ;  /* 0x00000047000e7202 */ /* 0x001fe40000000f00 */
        /* <DEDUP_REMOVED lines=12> */
[-C--:B------:R-:W-:Y:S01]  /*2c90*/  FMUL.FTZ R14, R102, R31.reuse ;  /* 0x0000001f660e7220 */ /* 0x080fe20000410000 */
[----:B------:R-:W-:Y:S02]  /*2ca0*/  FMUL.FTZ R15, R116, R31 ;  /* 0x0000001f740f7220 */ /* 0x000fe40000410000 */
[----:B------:R-:W-:Y:S01]  /*2cb0*/  FMUL.RZ R47, R27, 0.15915493667125701904 ;  /* 0x3e22f9831b2f7820 */ /* 0x000fe2000040c000 */
[----:B------:R-:W-:Y:S01]  /*2cc0*/  FMUL.FTZ R27, R30, 1.4426950216293334961 ;  /* 0x3fb8aa3b1e1b7820 */ /* 0x000fe20000410000 */
[----:B------:R-:W-:Y:S01]  /*2cd0*/  FMUL.RZ R135, R14, 0.15915493667125701904 ;  /* 0x3e22f9830e877820 */ /* 0x000fe2000040c000 */
[----:B------:R-:W-:Y:S01]  /*2ce0*/  FMUL.RZ R143, R15, 0.15915493667125701904 ;  /* 0x3e22f9830f8f7820 */ /* 0x000fe2000040c000 */
[----:B------:R-:W-:Y:S01]  /*2cf0*/  MUFU.SIN R46, R47 ;  /* 0x0000002f002e7308 */ /* 0x000fe20000000400 */
[-C--:B------:R-:W-:Y:S01]  /*2d00*/  FMUL.FTZ R32, R118, R27.reuse ;  /* 0x0000001b76207220 */ /* 0x080fe20000410000 */
[-C--:B------:R-:W-:Y:S01]  /*2d10*/  FMUL.FTZ R14, R102, R27.reuse ;  /* 0x0000001b660e7220 */ /* 0x080fe20000410000 */
[----:B------:R-:W-:-:S05]  /*2d20*/  FMUL.FTZ R15, R116, R27 ;  /* 0x0000001b740f7220 */ /* 0x000fca0000410000 */
[----:B------:R1:W-:Y:S08]  /*2d30*/  MUFU.EX2 R33, R32 ;  /* 0x0000002000217308 */ /* 0x0003f00000000800 */
[----:B------:R2:W-:Y:S01]  /*2d40*/  MUFU.EX2 R137, R14 ;  /* 0x0000000e00897308 */ /* 0x0005e20000000800 */
[----:B-1----:R-:W-:-:S07]  /*2d50*/  FMUL.FTZ R32, R100, R31 ;  /* 0x0000001f64207220 */ /* 0x002fce0000410000 */
[----:B------:R1:W-:Y:S01]  /*2d60*/  MUFU.EX2 R139, R15 ;  /* 0x0000000f008b7308 */ /* 0x0003e20000000800 */
[----:B--2---:R-:W-:-:S07]  /*2d70*/  FMUL.FTZ R14, R114, R31 ;  /* 0x0000001f720e7220 */ /* 0x004fce0000410000 */
[----:B------:R2:W4:Y:S01]  /*2d80*/  MUFU.COS R140, R47 ;  /* 0x0000002f008c7308 */ /* 0x0005220000000000 */
[----:B-1----:R-:W-:-:S07]  /*2d90*/  FMUL.FTZ R15, R98, R31 ;  /* 0x0000001f620f7220 */ /* 0x002fce0000410000 */
[----:B------:R-:W-:Y:S01]  /*2da0*/  MUFU.SIN R142, R135 ;  /* 0x00000087008e7308 */ /* 0x000fe20000000400 */
[----:B--2---:R-:W-:Y:S01]  /*2db0*/  FMUL.RZ R47, R32, 0.15915493667125701904 ;  /* 0x3e22f983202f7820 */ /* 0x004fe2000040c000 */
[----:B------:R-:W-:-:S06]  /*2dc0*/  FMUL.FTZ R32, R100, R27 ;  /* 0x0000001b64207220 */ /* 0x000fcc0000410000 */
[----:B------:R1:W-:Y:S08]  /*2dd0*/  MUFU.COS R144, R135 ;  /* 0x0000008700907308 */ /* 0x0003f00000000000 */
[----:B------:R-:W-:Y:S01]  /*2de0*/  MUFU.SIN R146, R143 ;  /* 0x0000008f00927308 */ /* 0x000fe20000000400 */
[----:B-1----:R-:W-:Y:S01]  /*2df0*/  FMUL.RZ R135, R14, 0.15915493667125701904 ;  /* 0x3e22f9830e877820 */ /* 0x002fe2000040c000 */
[----:B------:R-:W-:-:S06]  /*2e00*/  FMUL.FTZ R14, R114, R27 ;  /* 0x0000001b720e7220 */ /* 0x000fcc0000410000 */
[----:B------:R1:W-:Y:S08]  /*2e10*/  MUFU.COS R148, R143 ;  /* 0x0000008f00947308 */ /* 0x0003f00000000000 */
[----:B------:R2:W-:Y:S01]  /*2e20*/  MUFU.EX2 R141, R32 ;  /* 0x00000020008d7308 */ /* 0x0005e20000000800 */
[----:B-1----:R-:W-:Y:S01]  /*2e30*/  FMUL.RZ R143, R15, 0.15915493667125701904 ;  /* 0x3e22f9830f8f7820 */ /* 0x002fe2000040c000 */
[----:B------:R-:W-:-:S06]  /*2e40*/  FMUL.FTZ R15, R98, R27 ;  /* 0x0000001b620f7220 */ /* 0x000fcc0000410000 */
[----:B------:R1:W-:Y:S01]  /*2e50*/  MUFU.EX2 R149, R14 ;  /* 0x0000000e00957308 */ /* 0x0003e20000000800 */
[----:B--2---:R-:W-:-:S07]  /*2e60*/  FMUL.FTZ R32, R112, R31 ;  /* 0x0000001f70207220 */ /* 0x004fce0000410000 */
[----:B------:R2:W-:Y:S01]  /*2e70*/  MUFU.EX2 R151, R15 ;  /* 0x0000000f00977308 */ /* 0x0005e20000000800 */
[----:B-1----:R-:W-:-:S07]  /*2e80*/  FMUL.FTZ R14, R96, R31 ;  /* 0x0000001f600e7220 */ /* 0x002fce0000410000 */
[----:B------:R-:W-:Y:S01]  /*2e90*/  MUFU.SIN R150, R47 ;  /* 0x0000002f00967308 */ /* 0x000fe20000000400 */
[----:B--2---:R-:W-:-:S04]  /*2ea0*/  FMUL.FTZ R15, R110, R31 ;  /* 0x0000001f6e0f7220 */ /* 0x004fc80000410000 */
[----:B------:R-:W-:Y:S01]  /*2eb0*/  FMUL.RZ R145, R15, 0.15915493667125701904 ;  /* 0x3e22f9830f917820 */ /* 0x000fe2000040c000 */
[----:B------:R-:W-:Y:S02]  /*2ec0*/  SEL R15, R138, R45, !P1 ;  /* 0x0000002d8a0f7207 */ /* 0x000fe40004800000 */
        /* <DEDUP_REMOVED lines=8> */
[----:B------:R-:W-:Y:S01]  /*2f50*/  MUFU.SIN R153, R135 ;  /* 0x0000008700997308 */ /* 0x000fe20000000400 */
[C---:B----4-:R-:W-:Y:S01]  /*2f60*/  FMUL.FTZ R32, R33.reuse, R140 ;  /* 0x0000008c21207220 */ /* 0x050fe20000410000 */
[----:B------:R-:W-:Y:S01]  /*2f70*/  FMUL.FTZ R33, R33, R46 ;  /* 0x0000002e21217220 */ /* 0x000fe20000410000 */
[----:B------:R-:W-:Y:S01]  /*2f80*/  MOV R46, UR6 ;  /* 0x00000006002e7c02 */ /* 0x000fe20008000f00 */
[----:B------:R-:W-:-:S04]  /*2f90*/  FMUL.FTZ R140, R94, R31 ;  /* 0x0000001f5e8c7220 */ /* 0x000fc80000410000 */
[----:B------:R1:W-:Y:S08]  /*2fa0*/  MUFU.COS R157, R135 ;  /* 0x00000087009d7308 */ /* 0x0003f00000000000 */
[----:B------:R2:W-:Y:S01]  /*2fb0*/  MUFU.EX2 R170, R14 ;  /* 0x0000000e00aa7308 */ /* 0x0005e20000000800 */
[----:B-1----:R-:W-:-:S05]  /*2fc0*/  LEA R135, R15, R34, 0x3 ;  /* 0x000000220f877211 */ /* 0x002fca00078e18ff */
[----:B------:R1:W-:Y:S02]  /*2fd0*/  STS.64 [R135+0x880], R32 ;  /* 0x0008802087007388 */ /* 0x0003e40000000a00 */
[----:B------:R-:W-:Y:S01]  /*2fe0*/  MUFU.SIN R158, R143 ;  /* 0x0000008f009e7308 */ /* 0x000fe20000000400 */
[----:B--2---:R-:W-:-:S07]  /*2ff0*/  CS2R R14, SRZ ;  /* 0x00000000000e7805 */ /* 0x004fce000001ff00 */
[----:B------:R2:W-:Y:S01]  /*3000*/  MUFU.COS R160, R143 ;  /* 0x0000008f00a07308 */ /* 0x0005e20000000000 */
[----:B-1----:R-:W-:-:S07]  /*3010*/  FMUL.FTZ R135, R108, R27 ;  /* 0x0000001b6c877220 */ /* 0x002fce0000410000 */
[----:B------:R-:W-:Y:S01]  /*3020*/  MUFU.SIN R162, R47 ;  /* 0x0000002f00a27308 */ /* 0x000fe20000000400 */
[----:B--2---:R-:W-:-:S07]  /*3030*/  FMUL.FTZ R143, R110, R27 ;  /* 0x0000001b6e8f7220 */ /* 0x004fce0000410000 */
[----:B------:R1:W-:Y:S08]  /*3040*/  MUFU.COS R164, R47 ;  /* 0x0000002f00a47308 */ /* 0x0003f00000000000 */
[----:B------:R-:W-:Y:S01]  /*3050*/  MUFU.SIN R163, R145 ;  /* 0x0000009100a37308 */ /* 0x000fe20000000400 */
[----:B-1----:R-:W-:Y:S01]  /*3060*/  MOV R47, UR7 ;  /* 0x00000007002f7c02 */ /* 0x002fe20008000f00 */
[----:B------:R-:W-:Y:S06]  /*3070*/  BAR.SYNC.DEFER_BLOCKING 0x0 ;  /* 0x0000000000007b1d */ /* 0x000fec0000010000 */
[----:B------:R1:W-:Y:S08]  /*3080*/  MUFU.COS R165, R145 ;  /* 0x0000009100a57308 */ /* 0x0003f00000000000 */
[----:B------:R2:W4:Y:S01]  /*3090*/  MUFU.EX2 R184, R143 ;  /* 0x0000008f00b87308 */ /* 0x0005220000000800 */
[----:B-1----:R-:W-:-:S07]  /*30a0*/  FMUL.RZ R145, R140, 0.15915493667125701904 ;  /* 0x3e22f9838c917820 */ /* 0x002fce000040c000 */
[----:B------:R-:W-:Y:S01]  /*30b0*/  MUFU.SIN R167, R145 ;  /* 0x0000009100a77308 */ /* 0x000fe20000000400 */
[----:B--2---:R-:W-:Y:S01]  /*30c0*/  FMUL.FTZ R143, R108, R31 ;  /* 0x0000001f6c8f7220 */ /* 0x004fe20000410000 */
[----:B------:R1:W5:Y:S01]  /*30d0*/  @!P2 LDG.E.64 R14, desc[UR14][R46.64+0x8] ;  /* 0x0000080e2e0ea981 */ /* 0x000362000c1e1b00 */
[----:B------:R-:W-:Y:S01]  /*30e0*/  FMUL.FTZ R140, R94, R27 ;  /* 0x0000001b5e8c7220 */ /* 0x000fe20000410000 */
[----:B------:R-:W-:Y:S01]  /*30f0*/  BSSY B0, `(.L_x_14071) ;  /* 0x0000108000007945 */ /* 0x000fe20003800000 */
[----:B------:R-:W-:Y:S01]  /*3100*/  FMUL.RZ R155, R143, 0.15915493667125701904 ;  /* 0x3e22f9838f9b7820 */ /* 0x000fe2000040c000 */
[----:B------:R-:W-:Y:S02]  /*3110*/  FMUL.FTZ R143, R92, R31 ;  /* 0x0000001f5c8f7220 */ /* 0x000fe40000410000 */
[----:B------:R2:W-:Y:S01]  /*3120*/  MUFU.COS R169, R145 ;  /* 0x0000009100a97308 */ /* 0x0005e20000000000 */
[C---:B----4-:R-:W-:Y:S01]  /*3130*/  FMUL.FTZ R180, R184.reuse, R165 ;  /* 0x000000a5b8b47220 */ /* 0x050fe20000410000 */
[----:B------:R-:W-:Y:S01]  /*3140*/  FMUL.RZ R143, R143, 0.15915493667125701904 ;  /* 0x3e22f9838f8f7820 */ /* 0x000fe2000040c000 */
[----:B------:R-:W-:Y:S01]  /*3150*/  FMUL.FTZ R184, R184, R163 ;  /* 0x000000a3b8b87220 */ /* 0x000fe20000410000 */
[----:B-1----:R-:W-:Y:S01]  /*3160*/  FMUL.FTZ R47, R106, R31 ;  /* 0x0000001f6a2f7220 */ /* 0x002fe20000410000 */
[----:B------:R-:W-:-:S03]  /*3170*/  FMUL.FTZ R46, R92, R27 ;  /* 0x0000001b5c2e7220 */ /* 0x000fc60000410000 */
[----:B------:R1:W-:Y:S01]  /*3180*/  MUFU.EX2 R197, R135 ;  /* 0x0000008700c57308 */ /* 0x0003e20000000800 */
[----:B--2---:R-:W-:Y:S01]  /*3190*/  FMUL.RZ R145, R47, 0.15915493667125701904 ;  /* 0x3e22f9832f917820 */ /* 0x004fe2000040c000 */
[----:B------:R-:W-:-:S06]  /*31a0*/  FMUL.FTZ R47, R106, R27 ;  /* 0x0000001b6a2f7220 */ /* 0x000fcc0000410000 */
[----:B------:R-:W-:Y:S01]  /*31b0*/  MUFU.SIN R168, R155 ;  /* 0x0000009b00a87308 */ /* 0x000fe20000000400 */
[----:B-1----:R-:W-:-:S07]  /*31c0*/  FMUL.FTZ R135, R90, R31 ;  /* 0x0000001f5a877220 */ /* 0x002fce0000410000 */
[----:B------:R1:W2:Y:S08]  /*31d0*/  MUFU.COS R198, R155 ;  /* 0x0000009b00c67308 */ /* 0x0002b00000000000 */
[----:B------:R3:W-:Y:S01]  /*31e0*/  MUFU.EX2 R205, R46 ;  /* 0x0000002e00cd7308 */ /* 0x0007e20000000800 */
[----:B-1----:R-:W-:Y:S01]  /*31f0*/  FMUL.RZ R155, R135, 0.15915493667125701904 ;  /* 0x3e22f983879b7820 */ /* 0x002fe2000040c000 */
[----:B------:R-:W-:-:S06]  /*3200*/  FMUL.FTZ R135, R90, R27 ;  /* 0x0000001b5a877220 */ /* 0x000fcc0000410000 */
[----:B------:R-:W-:Y:S01]  /*3210*/  MUFU.SIN R174, R145 ;  /* 0x0000009100ae7308 */ /* 0x000fe20000000400 */
[----:B---3--:R-:W-:Y:S01]  /*3220*/  FMUL.FTZ R46, R3, R12 ;  /* 0x0000000c032e7220 */ /* 0x008fe20000410000 */
[C---:B--2---:R-:W-:Y:S01]  /*3230*/  FMUL.FTZ R198, R197.reuse, R198 ;  /* 0x000000c6c5c67220 */ /* 0x044fe20000410000 */
[----:B------:R-:W-:-:S05]  /*3240*/  FMUL.FTZ R197, R197, R168 ;  /* 0x000000a8c5c57220 */ /* 0x000fca0000410000 */
[----:B------:R1:W-:Y:S08]  /*3250*/  MUFU.COS R208, R145 ;  /* 0x0000009100d07308 */ /* 0x0003f00000000000 */
[----:B------:R-:W-:Y:S01]  /*3260*/  MUFU.SIN R176, R155 ;  /* 0x0000009b00b07308 */ /* 0x000fe20000000400 */
[----:B-1----:R-:W-:-:S04]  /*3270*/  FMUL.FTZ R145, R3, R13 ;  /* 0x0000000d03917220 */ /* 0x002fc80000410000 */
[----:B------:R-:W-:-:S03]  /*3280*/  FFMA.FTZ R145, R2, R12, -R145 ;  /* 0x0000000c02917223 */ /* 0x000fc60000010891 */
[----:B------:R1:W-:Y:S01]  /*3290*/  MUFU.COS R204, R155 ;  /* 0x0000009b00cc7308 */ /* 0x0003e20000000000 */
[-C--:B------:R-:W-:Y:S01]  /*32a0*/  FMUL.FTZ R222, R52, R145.reuse ;  /* 0x0000009134de7220 */ /* 0x080fe20000410000 */
[----:B------:R-:W-:-:S06]  /*32b0*/  FMUL.FTZ R200, R53, R145 ;  /* 0x0000009135c87220 */ /* 0x000fcc0000410000 */
[----:B------:R-:W-:Y:S01]  /*32c0*/  MUFU.SIN R172, R143 ;  /* 0x0000008f00ac7308 */ /* 0x000fe20000000400 */
[----:B-1----:R-:W-:Y:S01]  /*32d0*/  FFMA.FTZ R155, R2, R13, R46 ;  /* 0x0000000d029b7223 */ /* 0x002fe2000001002e */
[----:B------:R-:W-:Y:S01]  /*32e0*/  FMUL.FTZ R2, R88, R31 ;  /* 0x0000001f58027220 */ /* 0x000fe20000410000 */
[----:B------:R-:W-:Y:S02]  /*32f0*/  FMUL.FTZ R46, R149, R154 ;  /* 0x0000009a952e7220 */ /* 0x000fe40000410000 */
[-C--:B------:R-:W-:Y:S01]  /*3300*/  FMUL.FTZ R223, R52, R155.reuse ;  /* 0x0000009b34df7220 */ /* 0x080fe20000410000 */
[----:B------:R-:W-:Y:S01]  /*3310*/  FMUL.RZ R3, R2, 0.15915493667125701904 ;  /* 0x3e22f98302037820 */ /* 0x000fe2000040c000 */
[----:B------:R-:W-:Y:S01]  /*3320*/  FMUL.FTZ R207, R53, R155 ;  /* 0x0000009b35cf7220 */ /* 0x000fe20000410000 */
[----:B------:R1:W2:Y:S08]  /*3330*/  MUFU.COS R202, R143 ;  /* 0x0000008f00ca7308 */ /* 0x0002b00000000000 */
[----:B------:R-:W-:Y:S01]  /*3340*/  MUFU.COS R192, R3 ;  /* 0x0000000300c07308 */ /* 0x000fe20000000000 */
[----:B-1----:R-:W-:-:S07]  /*3350*/  FMUL.FTZ R143, R88, R27 ;  /* 0x0000001b588f7220 */ /* 0x002fce0000410000 */
[----:B------:R1:W3:Y:S01]  /*3360*/  MUFU.EX2 R191, R143 ;  /* 0x0000008f00bf7308 */ /* 0x0002e20000000800 */
[C---:B--2---:R-:W-:Y:S01]  /*3370*/  FMUL.FTZ R202, R205.reuse, R202 ;  /* 0x000000cacdca7220 */ /* 0x044fe20000410000 */
[----:B------:R-:W-:-:S06]  /*3380*/  FMUL.FTZ R205, R205, R172 ;  /* 0x000000accdcd7220 */ /* 0x000fcc0000410000 */
[----:B------:R-:W2:Y:S01]  /*3390*/  MUFU.SIN R2, R3 ;  /* 0x0000000300027308 */ /* 0x000ea20000000400 */
[----:B-1----:R-:W-:-:S07]  /*33a0*/  FMUL.FTZ R143, R141, R152 ;  /* 0x000000988d8f7220 */ /* 0x002fce0000410000 */
[----:B------:R1:W4:Y:S01]  /*33b0*/  MUFU.EX2 R188, R140 ;  /* 0x0000008c00bc7308 */ /* 0x0003220000000800 */
[----:B---3--:R-:W-:-:S07]  /*33c0*/  FMUL.FTZ R192, R191, R192 ;  /* 0x000000c0bfc07220 */ /* 0x008fce0000410000 */
[----:B------:R3:W-:Y:S01]  /*33d0*/  MUFU.EX2 R203, R135 ;  /* 0x0000008700cb7308 */ /* 0x0007e20000000800 */
[C---:B-1----:R-:W-:Y:S01]  /*33e0*/  FMUL.FTZ R140, R104.reuse, R27 ;  /* 0x0000001b688c7220 */ /* 0x042fe20000410000 */
[----:B------:R-:W-:Y:S01]  /*33f0*/  FMUL.FTZ R27, R104, R31 ;  /* 0x0000001f681b7220 */ /* 0x000fe20000410000 */
[----:B--2---:R-:W-:-:S03]  /*3400*/  FMUL.FTZ R191, R191, R2 ;  /* 0x00000002bfbf7220 */ /* 0x004fc60000410000 */
[----:B------:R-:W-:Y:S01]  /*3410*/  FMUL.RZ R159, R27, 0.15915493667125701904 ;  /* 0x3e22f9831b9f7820 */ /* 0x000fe2000040c000 */
[----:B------:R-:W-:Y:S01]  /*3420*/  @P3 MOV R27, 0x400 ;  /* 0x00000400001b3802 */ /* 0x000fe20000000f00 */
[----:B------:R1:W-:Y:S01]  /*3430*/  MUFU.EX2 R195, R140 ;  /* 0x0000008c00c37308 */ /* 0x0003e20000000800 */
[C---:B---3--:R-:W-:Y:S01]  /*3440*/  FMUL.FTZ R135, R137.reuse, R144 ;  /* 0x0000009089877220 */ /* 0x048fe20000410000 */
[----:B------:R-:W-:Y:S01]  /*3450*/  FMUL.FTZ R144, R118, R147 ;  /* 0x0000009376907220 */ /* 0x000fe20000410000 */
[----:B0-----:R-:W-:Y:S01]  /*3460*/  @P3 LEA R34, R166, R27, 0x18 ;  /* 0x0000001ba6223211 */ /* 0x001fe200078ec0ff */
[----:B------:R-:W-:Y:S01]  /*3470*/  FMUL.FTZ R27, R137, R142 ;  /* 0x0000008e891b7220 */ /* 0x000fe20000410000 */
[----:B------:R-:W-:Y:S01]  /*3480*/  FMUL.FTZ R142, R139, R148 ;  /* 0x000000948b8e7220 */ /* 0x000fe20000410000 */
[----:B------:R-:W-:Y:S01]  /*3490*/  FMUL.FTZ R137, R151, R160 ;  /* 0x000000a097897220 */ /* 0x000fe20000410000 */
[----:B------:R-:W-:Y:S01]  /*34a0*/  FMUL.FTZ R166, R170, R157 ;  /* 0x0000009daaa67220 */ /* 0x000fe20000410000 */
[----:B------:R-:W-:Y:S01]  /*34b0*/  FMUL.FTZ R2, R27, R144 ;  /* 0x000000901b027220 */ /* 0x000fe20000410000 */
[----:B-1----:R-:W-:Y:S01]  /*34c0*/  FMUL.FTZ R140, R139, R146 ;  /* 0x000000928b8c7220 */ /* 0x002fe20000410000 */
[----:B------:R-:W-:Y:S01]  /*34d0*/  FMUL.FTZ R146, RZ, R27 ;  /* 0x0000001bff927220 */ /* 0x000fe20000410000 */
[----:B------:R0:W-:Y:S01]  /*34e0*/  MUFU.EX2 R219, R47 ;  /* 0x0000002f00db7308 */ /* 0x0001e20000000800 */
[----:B------:R-:W-:Y:S01]  /*34f0*/  FFMA.FTZ R2, RZ, R135, R2 ;  /* 0x00000087ff027223 */ /* 0x000fe20000010002 */
[-C--:B------:R-:W-:Y:S01]  /*3500*/  FMUL.FTZ R12, R32, R27.reuse ;  /* 0x0000001b200c7220 */ /* 0x080fe20000410000 */
[----:B------:R-:W-:Y:S01]  /*3510*/  FFMA.FTZ R147, R135, R144, -R146 ;  /* 0x0000009087937223 */ /* 0x000fe20000010892 */
[----:B------:R-:W-:Y:S01]  /*3520*/  FMUL.FTZ R3, R33, R27 ;  /* 0x0000001b21037220 */ /* 0x000fe20000410000 */
[----:B------:R-:W-:Y:S01]  /*3530*/  FMUL.FTZ R139, R151, R158 ;  /* 0x0000009e978b7220 */ /* 0x000fe20000410000 */
[----:B------:R-:W-:Y:S01]  /*3540*/  FFMA.FTZ R13, R33, R135, R12 ;  /* 0x00000087210d7223 */ /* 0x000fe2000001000c */
[----:B------:R-:W-:Y:S01]  /*3550*/  FFMA.FTZ R147, R102, R133, R147 ;  /* 0x0000008566937223 */ /* 0x000fe20000010093 */
[----:B------:R-:W1:Y:S01]  /*3560*/  MUFU.COS R196, R159 ;  /* 0x0000009f00c47308 */ /* 0x000e620000000000 */
[----:B0-----:R-:W-:Y:S01]  /*3570*/  FMUL.FTZ R47, R141, R150 ;  /* 0x000000968d2f7220 */ /* 0x001fe20000410000 */
[----:B------:R-:W-:Y:S01]  /*3580*/  FMUL.FTZ R141, R149, R156 ;  /* 0x0000009c958d7220 */ /* 0x000fe20000410000 */
[----:B------:R-:W-:Y:S01]  /*3590*/  FADD.FTZ R149, RZ, R2 ;  /* 0x00000002ff957221 */ /* 0x000fe20000010000 */
[----:B------:R-:W-:Y:S01]  /*35a0*/  FMUL.FTZ R156, R50, R155 ;  /* 0x0000009b329c7220 */ /* 0x000fe20000410000 */
[----:B------:R-:W-:Y:S01]  /*35b0*/  FMUL.FTZ R148, R140, R147 ;  /* 0x000000938c947220 */ /* 0x000fe20000410000 */
[----:B------:R-:W-:Y:S01]  /*35c0*/  FFMA.FTZ R3, R32, R135, -R3 ;  /* 0x0000008720037223 */ /* 0x000fe20000010803 */
[----:B------:R-:W-:Y:S01]  /*35d0*/  FMUL.FTZ R146, R140, R149 ;  /* 0x000000958c927220 */ /* 0x000fe20000410000 */
[----:B------:R-:W0:Y:S01]  /*35e0*/  MUFU.SIN R178, R159 ;  /* 0x0000009f00b27308 */ /* 0x000e220000000400 */
[----:B------:R-:W-:Y:S01]  /*35f0*/  FMUL.FTZ R158, R50, R145 ;  /* 0x00000091329e7220 */ /* 0x000fe20000410000 */
[----:B------:R-:W-:Y:S01]  /*3600*/  FMUL.FTZ R151, R140, R13 ;  /* 0x0000000d8c977220 */ /* 0x000fe20000410000 */
[----:B------:R-:W-:Y:S01]  /*3610*/  FFMA.FTZ R147, R142, R147, -R146 ;  /* 0x000000938e937223 */ /* 0x000fe20000010892 */
[----:B------:R-:W-:Y:S01]  /*3620*/  FMUL.FTZ R146, R192, R156 ;  /* 0x0000009cc0927220 */ /* 0x000fe20000410000 */
[----:B------:R-:W-:Y:S01]  /*3630*/  FFMA.FTZ R148, R142, R149, R148 ;  /* 0x000000958e947223 */ /* 0x000fe20000010094 */
[-C--:B------:R-:W-:Y:S01]  /*3640*/  FMUL.FTZ R12, R140, R3.reuse ;  /* 0x000000038c0c7220 */ /* 0x080fe20000410000 */
[----:B------:R-:W-:Y:S01]  /*3650*/  FFMA.FTZ R2, R142, R3, -R151 ;  /* 0x000000038e027223 */ /* 0x000fe20000010897 */
[----:B------:R-:W-:Y:S01]  /*3660*/  FFMA.FTZ R150, -R191, R158, -R146 ;  /* 0x0000009ebf967223 */ /* 0x000fe20000010992 */
[----:B------:R-:W-:Y:S01]  /*3670*/  FFMA.FTZ R146, R116, R131, R147 ;  /* 0x0000008374927223 */ /* 0x000fe20000010093 */
[----:B------:R-:W-:Y:S01]  /*3680*/  FMUL.FTZ R157, R51, R155 ;  /* 0x0000009b339d7220 */ /* 0x000fe20000410000 */
[----:B------:R-:W-:Y:S01]  /*3690*/  FMUL.FTZ R3, R191, R156 ;  /* 0x0000009cbf037220 */ /* 0x000fe20000410000 */
[----:B------:R-:W-:Y:S01]  /*36a0*/  FADD.FTZ R148, RZ, R148 ;  /* 0x00000094ff947221 */ /* 0x000fe20000010000 */
[----:B------:R-:W-:Y:S01]  /*36b0*/  FFMA.FTZ R12, R142, R13, R12 ;  /* 0x0000000d8e0c7223 */ /* 0x000fe2000001000c */
[----:B----4-:R-:W-:Y:S01]  /*36c0*/  FMUL.FTZ R190, R188, R169 ;  /* 0x000000a9bcbe7220 */ /* 0x010fe20000410000 */
[----:B-1----:R-:W-:Y:S01]  /*36d0*/  FMUL.FTZ R196, R195, R196 ;  /* 0x000000c4c3c47220 */ /* 0x002fe20000410000 */
[----:B------:R-:W-:Y:S01]  /*36e0*/  FMUL.FTZ R13, R47, R146 ;  /* 0x000000922f0d7220 */ /* 0x000fe20000410000 */
[----:B0-----:R-:W-:Y:S01]  /*36f0*/  FMUL.FTZ R195, R195, R178 ;  /* 0x000000b2c3c37220 */ /* 0x001fe20000410000 */
[----:B------:R-:W-:Y:S01]  /*3700*/  FMUL.FTZ R169, R51, R145 ;  /* 0x0000009133a97220 */ /* 0x000fe20000410000 */
[----:B------:R-:W-:Y:S01]  /*3710*/  FFMA.FTZ R152, R192, R158, -R3 ;  /* 0x0000009ec0987223 */ /* 0x000fe20000010803 */
[----:B------:R-:W-:Y:S01]  /*3720*/  FADD.FTZ R149, -R157, R150 ;  /* 0x000000969d957221 */ /* 0x000fe20000010100 */
[-C--:B------:R-:W-:Y:S01]  /*3730*/  FMUL.FTZ R150, R47, R148.reuse ;  /* 0x000000942f967220 */ /* 0x080fe20000410000 */
[----:B------:R-:W-:Y:S01]  /*3740*/  FFMA.FTZ R13, R143, R148, R13 ;  /* 0x000000948f0d7223 */ /* 0x000fe2000001000d */
[----:B------:R-:W-:Y:S01]  /*3750*/  FADD.FTZ R152, R169, R152 ;  /* 0x00000098a9987221 */ /* 0x000fe20000010000 */
[----:B------:R-:W-:Y:S01]  /*3760*/  FMUL.FTZ R147, R195, -R149 ;  /* 0x80000095c3937220 */ /* 0x000fe20000410000 */
[----:B------:R-:W-:Y:S01]  /*3770*/  FFMA.FTZ R3, R143, R146, -R150 ;  /* 0x000000928f037223 */ /* 0x000fe20000010896 */
[----:B------:R-:W-:Y:S01]  /*3780*/  FADD.FTZ R13, RZ, R13 ;  /* 0x0000000dff0d7221 */ /* 0x000fe20000010000 */
[-C--:B------:R-:W-:Y:S01]  /*3790*/  FMUL.FTZ R146, R195, -R152.reuse ;  /* 0x80000098c3927220 */ /* 0x080fe20000410000 */
[----:B------:R-:W-:Y:S01]  /*37a0*/  FFMA.FTZ R151, R196, R152, -R147 ;  /* 0x00000098c4977223 */ /* 0x000fe20000010893 */
[----:B------:R-:W-:Y:S01]  /*37b0*/  FFMA.FTZ R147, R100, R129, R3 ;  /* 0x0000008164937223 */ /* 0x000fe20000010003 */
[----:B------:R-:W-:Y:S01]  /*37c0*/  FMUL.FTZ R148, R46, R13 ;  /* 0x0000000d2e947220 */ /* 0x000fe20000410000 */
[----:B------:R-:W-:Y:S01]  /*37d0*/  FFMA.FTZ R152, R196, R149, R146 ;  /* 0x00000095c4987223 */ /* 0x000fe20000010092 */
[----:B------:R-:W-:Y:S01]  /*37e0*/  FMUL.FTZ R146, R47, R2 ;  /* 0x000000022f927220 */ /* 0x000fe20000410000 */
[-C--:B------:R-:W-:Y:S01]  /*37f0*/  FMUL.FTZ R150, R46, R147.reuse ;  /* 0x000000932e967220 */ /* 0x080fe20000410000 */
[----:B------:R-:W-:Y:S01]  /*3800*/  FFMA.FTZ R147, R141, R147, -R148 ;  /* 0x000000938d937223 */ /* 0x000fe20000010894 */
[-C--:B------:R-:W-:Y:S01]  /*3810*/  FMUL.FTZ R3, R47, R12.reuse ;  /* 0x0000000c2f037220 */ /* 0x080fe20000410000 */
[----:B------:R-:W-:Y:S01]  /*3820*/  FFMA.FTZ R146, R143, R12, R146 ;  /* 0x0000000c8f927223 */ /* 0x000fe20000010092 */
[----:B------:R-:W-:Y:S01]  /*3830*/  FFMA.FTZ R150, R141, R13, R150 ;  /* 0x0000000d8d967223 */ /* 0x000fe20000010096 */
[----:B------:R-:W-:Y:S01]  /*3840*/  FFMA.FTZ R12, R114, R127, R147 ;  /* 0x0000007f720c7223 */ /* 0x000fe20000010093 */
[----:B------:R-:W-:Y:S01]  /*3850*/  FFMA.FTZ R3, R143, R2, -R3 ;  /* 0x000000028f037223 */ /* 0x000fe20000010803 */
[C---:B------:R-:W-:Y:S01]  /*3860*/  FMUL.FTZ R2, R46.reuse, R146 ;  /* 0x000000922e027220 */ /* 0x040fe20000410000 */
[----:B------:R-:W-:Y:S01]  /*3870*/  FADD.FTZ R150, RZ, R150 ;  /* 0x00000096ff967221 */ /* 0x000fe20000010000 */
[----:B------:R-:W-:Y:S01]  /*3880*/  FMUL.FTZ R147, R139, R12 ;  /* 0x0000000c8b937220 */ /* 0x000fe20000410000 */
[-C--:B------:R-:W-:Y:S01]  /*3890*/  FMUL.FTZ R13, R46, R3.reuse ;  /* 0x000000032e0d7220 */ /* 0x080fe20000410000 */
[----:B------:R-:W-:Y:S01]  /*38a0*/  FFMA.FTZ R2, R141, R3, -R2 ;  /* 0x000000038d027223 */ /* 0x000fe20000010802 */
[-C--:B------:R-:W-:Y:S01]  /*38b0*/  FMUL.FTZ R148, R139, R150.reuse ;  /* 0x000000968b947220 */ /* 0x080fe20000410000 */
[----:B------:R-:W-:Y:S01]  /*38c0*/  FFMA.FTZ R147, R137, R150, R147 ;  /* 0x0000009689937223 */ /* 0x000fe20000010093 */
[C---:B------:R-:W-:Y:S01]  /*38d0*/  FMUL.FTZ R159, R161.reuse, R164 ;  /* 0x000000a4a19f7220 */ /* 0x040fe20000410000 */
[----:B------:R-:W-:Y:S01]  /*38e0*/  FMUL.FTZ R161, R161, R162 ;  /* 0x000000a2a1a17220 */ /* 0x000fe20000410000 */
[----:B------:R-:W-:Y:S01]  /*38f0*/  FFMA.FTZ R3, R137, R12, -R148 ;  /* 0x0000000c89037223 */ /* 0x000fe20000010894 */
[----:B------:R-:W-:Y:S01]  /*3900*/  FADD.FTZ R148, RZ, R147 ;  /* 0x00000093ff947221 */ /* 0x000fe20000010000 */
[C---:B------:R-:W-:Y:S01]  /*3910*/  FMUL.FTZ R204, R203.reuse, R204 ;  /* 0x000000cccbcc7220 */ /* 0x040fe20000410000 */
[----:B------:R-:W-:Y:S01]  /*3920*/  FMUL.FTZ R203, R203, R176 ;  /* 0x000000b0cbcb7220 */ /* 0x000fe20000410000 */
[----:B------:R-:W-:Y:S01]  /*3930*/  FFMA.FTZ R12, R98, R125, R3 ;  /* 0x0000007d620c7223 */ /* 0x000fe20000010003 */
[----:B------:R-:W-:Y:S01]  /*3940*/  FADD.FTZ R152, -R223, R152 ;  /* 0x00000098df987221 */ /* 0x000fe20000010100 */
[----:B------:R-:W-:Y:S01]  /*3950*/  FMUL.FTZ R3, R161, R148 ;  /* 0x00000094a1037220 */ /* 0x000fe20000410000 */
[----:B------:R-:W-:Y:S01]  /*3960*/  FADD.FTZ R151, R222, R151 ;  /* 0x00000097de977221 */ /* 0x000fe20000010000 */
[----:B------:R-:W-:Y:S01]  /*3970*/  FFMA.FTZ R146, R141, R146, R13 ;  /* 0x000000928d927223 */ /* 0x000fe2000001000d */
[----:B------:R-:W-:Y:S01]  /*3980*/  FMUL.FTZ R150, R161, R12 ;  /* 0x0000000ca1967220 */ /* 0x000fe20000410000 */
[----:B------:R-:W-:Y:S01]  /*3990*/  FMUL.FTZ R13, R203, -R152 ;  /* 0x80000098cb0d7220 */ /* 0x000fe20000410000 */
[----:B------:R-:W-:Y:S01]  /*39a0*/  FFMA.FTZ R3, R159, R12, -R3 ;  /* 0x0000000c9f037223 */ /* 0x000fe20000010803 */
[-C--:B------:R-:W-:Y:S01]  /*39b0*/  FMUL.FTZ R147, R203, -R151.reuse ;  /* 0x80000097cb937220 */ /* 0x080fe20000410000 */
[----:B------:R-:W-:Y:S01]  /*39c0*/  FFMA.FTZ R150, R159, R148, R150 ;  /* 0x000000949f967223 */ /* 0x000fe20000010096 */
[----:B------:R-:W-:Y:S01]  /*39d0*/  FFMA.FTZ R151, R204, R151, -R13 ;  /* 0x00000097cc977223 */ /* 0x000fe2000001080d */
[C---:B------:R-:W-:Y:S01]  /*39e0*/  FMUL.FTZ R12, R139.reuse, R146 ;  /* 0x000000928b0c7220 */ /* 0x040fe20000410000 */
[----:B------:R-:W-:Y:S01]  /*39f0*/  FMUL.FTZ R170, R170, R153 ;  /* 0x00000099aaaa7220 */ /* 0x000fe20000410000 */
[----:B------:R-:W-:Y:S01]  /*3a00*/  FFMA.FTZ R13, R112, R123, R3 ;  /* 0x0000007b700d7223 */ /* 0x000fe20000010003 */
[----:B------:R-:W-:Y:S01]  /*3a10*/  FFMA.FTZ R152, R204, R152, R147 ;  /* 0x00000098cc987223 */ /* 0x000fe20000010093 */
[----:B------:R-:W-:Y:S01]  /*3a20*/  FADD.FTZ R147, RZ, R150 ;  /* 0x00000096ff937221 */ /* 0x000fe20000010000 */
[-C--:B------:R-:W-:Y:S01]  /*3a30*/  FMUL.FTZ R3, R139, R2.reuse ;  /* 0x000000028b037220 */ /* 0x080fe20000410000 */
        /* <DEDUP_REMOVED lines=8> */
[----:B------:R-:W-:Y:S01]  /*3ac0*/  FADD.FTZ R152, -R207, R152 ;  /* 0x00000098cf987221 */ /* 0x000fe20000010100 */
[----:B------:R-:W-:Y:S01]  /*3ad0*/  FADD.FTZ R3, RZ, R12 ;  /* 0x0000000cff037221 */ /* 0x000fe20000010000 */
[----:B------:R-:W-:Y:S01]  /*3ae0*/  FFMA.FTZ R149, R96, R121, R149 ;  /* 0x0000007960957223 */ /* 0x000fe20000010095 */
[----:B------:R-:W-:Y:S01]  /*3af0*/  FADD.FTZ R151, R200, R151 ;  /* 0x00000097c8977221 */ /* 0x000fe20000010000 */
[C---:B------:R-:W-:Y:S01]  /*3b00*/  FMUL.FTZ R147, R219.reuse, -R152 ;  /* 0x80000098db937220 */ /* 0x040fe20000410000 */
[C---:B------:R-:W-:Y:S01]  /*3b10*/  FMUL.FTZ R148, R184.reuse, R3 ;  /* 0x00000003b8947220 */ /* 0x040fe20000410000 */
[----:B------:R-:W-:Y:S01]  /*3b20*/  FMUL.FTZ R13, R184, R149 ;  /* 0x00000095b80d7220 */ /* 0x000fe20000410000 */
[-C--:B------:R-:W-:Y:S01]  /*3b30*/  FMUL.FTZ R153, R219, -R151.reuse ;  /* 0x80000097db997220 */ /* 0x080fe20000410000 */
[----:B------:R-:W-:Y:S01]  /*3b40*/  FFMA.FTZ R12, R208, R151, -R147 ;  /* 0x00000097d00c7223 */ /* 0x000fe20000010893 */
[C---:B------:R-:W-:Y:S01]  /*3b50*/  FFMA.FTZ R149, R180.reuse, R149, -R148 ;  /* 0x00000095b4957223 */ /* 0x040fe20000010894 */
[----:B------:R-:W-:Y:S01]  /*3b60*/  FFMA.FTZ R3, R180, R3, R13 ;  /* 0x00000003b4037223 */ /* 0x000fe2000001000d */
[C---:B------:R-:W-:Y:S01]  /*3b70*/  FMUL.FTZ R148, R161.reuse, R146 ;  /* 0x00000092a1947220 */ /* 0x040fe20000410000 */
[----:B------:R-:W-:Y:S01]  /*3b80*/  FMUL.FTZ R188, R188, R167 ;  /* 0x000000a7bcbc7220 */ /* 0x000fe20000410000 */
[----:B------:R-:W-:Y:S01]  /*3b90*/  FFMA.FTZ R151, R110, R119, R149 ;  /* 0x000000776e977223 */ /* 0x000fe20000010095 */
[----:B------:R-:W-:Y:S01]  /*3ba0*/  FFMA.FTZ R13, R208, R152, R153 ;  /* 0x00000098d00d7223 */ /* 0x000fe20000010099 */
[-C--:B------:R-:W-:Y:S01]  /*3bb0*/  FMUL.FTZ R147, R161, R2.reuse ;  /* 0x00000002a1937220 */ /* 0x080fe20000410000 */
[----:B------:R-:W-:Y:S01]  /*3bc0*/  FADD.FTZ R153, RZ, R3 ;  /* 0x00000003ff997221 */ /* 0x000fe20000010000 */
[C---:B------:R-:W-:Y:S01]  /*3bd0*/  FFMA.FTZ R3, R159.reuse, R2, -R148 ;  /* 0x000000029f037223 */ /* 0x040fe20000010894 */
[C---:B------:R-:W-:Y:S01]  /*3be0*/  FMUL.FTZ R2, R188.reuse, R151 ;  /* 0x00000097bc027220 */ /* 0x040fe20000410000 */
[----:B------:R-:W-:Y:S01]  /*3bf0*/  FFMA.FTZ R147, R159, R146, R147 ;  /* 0x000000929f937223 */ /* 0x000fe20000010093 */
[----:B------:R-:W-:Y:S01]  /*3c00*/  FMUL.FTZ R163, R188, R153 ;  /* 0x00000099bca37220 */ /* 0x000fe20000410000 */
[----:B------:R-:W-:Y:S01]  /*3c10*/  FMUL.FTZ R149, R170, R3 ;  /* 0x00000003aa957220 */ /* 0x000fe20000410000 */
[----:B------:R-:W-:Y:S01]  /*3c20*/  FFMA.FTZ R153, R190, R153, R2 ;  /* 0x00000099be997223 */ /* 0x000fe20000010002 */
[----:B------:R-:W-:Y:S01]  /*3c30*/  FMUL.FTZ R2, R170, R147 ;  /* 0x00000093aa027220 */ /* 0x000fe20000410000 */
[----:B------:R-:W-:Y:S01]  /*3c40*/  FFMA.FTZ R163, R190, R151, -R163 ;  /* 0x00000097bea37223 */ /* 0x000fe200000108a3 */
[C---:B------:R-:W-:Y:S01]  /*3c50*/  FFMA.FTZ R149, R166.reuse, R147, R149 ;  /* 0x00000093a6957223 */ /* 0x040fe20000010095 */
[----:B------:R-:W-:Y:S01]  /*3c60*/  FADD.FTZ R153, RZ, R153 ;  /* 0x00000099ff997221 */ /* 0x000fe20000010000 */
[----:B------:R-:W-:Y:S01]  /*3c70*/  FFMA.FTZ R3, R166, R3, -R2 ;  /* 0x00000003a6037223 */ /* 0x000fe20000010802 */
[----:B------:R-:W-:Y:S01]  /*3c80*/  FFMA.FTZ R163, R94, R117, R163 ;  /* 0x000000755ea37223 */ /* 0x000fe200000100a3 */
[C---:B------:R-:W-:Y:S01]  /*3c90*/  FMUL.FTZ R147, R184.reuse, R149 ;  /* 0x00000095b8937220 */ /* 0x040fe20000410000 */
[C---:B------:R-:W-:Y:S01]  /*3ca0*/  FMUL.FTZ R146, R197.reuse, R153 ;  /* 0x00000099c5927220 */ /* 0x040fe20000410000 */
[----:B------:R-:W-:Y:S01]  /*3cb0*/  FMUL.FTZ R2, R184, R3 ;  /* 0x00000003b8027220 */ /* 0x000fe20000410000 */
[----:B------:R-:W-:Y:S01]  /*3cc0*/  FMUL.FTZ R151, R197, R163 ;  /* 0x000000a3c5977220 */ /* 0x000fe20000410000 */
[----:B------:R-:W-:Y:S01]  /*3cd0*/  FFMA.FTZ R147, R180, R3, -R147 ;  /* 0x00000003b4937223 */ /* 0x000fe20000010893 */
[----:B------:R-:W-:Y:S01]  /*3ce0*/  FFMA.FTZ R163, R198, R163, -R146 ;  /* 0x000000a3c6a37223 */ /* 0x000fe20000010892 */
[----:B------:R-:W-:Y:S01]  /*3cf0*/  FFMA.FTZ R149, R180, R149, R2 ;  /* 0x00000095b4957223 */ /* 0x000fe20000010002 */
[----:B------:R-:W-:Y:S01]  /*3d00*/  FFMA.FTZ R151, R198, R153, R151 ;  /* 0x00000099c6977223 */ /* 0x000fe20000010097 */
[----:B------:R-:W-:Y:S01]  /*3d10*/  FMUL.FTZ R3, R188, R147 ;  /* 0x00000093bc037220 */ /* 0x000fe20000410000 */
[----:B------:R-:W-:Y:S01]  /*3d20*/  FFMA.FTZ R163, R108, R107, R163 ;  /* 0x0000006b6ca37223 */ /* 0x000fe200000100a3 */
[-C--:B------:R-:W-:Y:S01]  /*3d30*/  FMUL.FTZ R2, R188, R149.reuse ;  /* 0x00000095bc027220 */ /* 0x080fe20000410000 */
[----:B------:R-:W-:Y:S01]  /*3d40*/  FADD.FTZ R151, RZ, R151 ;  /* 0x00000097ff977221 */ /* 0x000fe20000010000 */
[C---:B------:R-:W-:Y:S01]  /*3d50*/  FFMA.FTZ R3, R190.reuse, R149, R3 ;  /* 0x00000095be037223 */ /* 0x040fe20000010003 */
[C---:B------:R-:W-:Y:S01]  /*3d60*/  FMUL.FTZ R146, R205.reuse, R163 ;  /* 0x000000a3cd927220 */ /* 0x040fe20000410000 */
[----:B------:R-:W-:Y:S01]  /*3d70*/  FFMA.FTZ R2, R190, R147, -R2 ;  /* 0x00000093be027223 */ /* 0x000fe20000010802 */
[----:B------:R-:W-:Y:S01]  /*3d80*/  FMUL.FTZ R149, R205, R151 ;  /* 0x00000097cd957220 */ /* 0x000fe20000410000 */
[C---:B------:R-:W-:Y:S01]  /*3d90*/  FMUL.FTZ R147, R197.reuse, R3 ;  /* 0x00000003c5937220 */ /* 0x040fe20000410000 */
[C---:B------:R-:W-:Y:S01]  /*3da0*/  FFMA.FTZ R151, R202.reuse, R151, R146 ;  /* 0x00000097ca977223 */ /* 0x040fe20000010092 */
[-C--:B------:R-:W-:Y:S01]  /*3db0*/  FMUL.FTZ R146, R197, R2.reuse ;  /* 0x00000002c5927220 */ /* 0x080fe20000410000 */
[----:B------:R-:W-:Y:S01]  /*3dc0*/  FFMA.FTZ R149, R202, R163, -R149 ;  /* 0x000000a3ca957223 */ /* 0x000fe20000010895 */
[C---:B------:R-:W-:Y:S01]  /*3dd0*/  FFMA.FTZ R147, R198.reuse, R2, -R147 ;  /* 0x00000002c6937223 */ /* 0x040fe20000010893 */
[----:B------:R-:W-:Y:S01]  /*3de0*/  FADD.FTZ R151, RZ, R151 ;  /* 0x00000097ff977221 */ /* 0x000fe20000010000 */
[----:B------:R-:W-:Y:S01]  /*3df0*/  FFMA.FTZ R146, R198, R3, R146 ;  /* 0x00000003c6927223 */ /* 0x000fe20000010092 */
[----:B------:R-:W-:Y:S01]  /*3e00*/  FFMA.FTZ R149, R92, R109, R149 ;  /* 0x0000006d5c957223 */ /* 0x000fe20000010095 */
[----:B------:R-:W-:Y:S01]  /*3e10*/  FMUL.FTZ R3, R205, R147 ;  /* 0x00000093cd037220 */ /* 0x000fe20000410000 */
[----:B------:R-:W-:Y:S01]  /*3e20*/  FMUL.FTZ R148, R219, R151 ;  /* 0x00000097db947220 */ /* 0x000fe20000410000 */
[-C--:B------:R-:W-:Y:S01]  /*3e30*/  FMUL.FTZ R2, R205, R146.reuse ;  /* 0x00000092cd027220 */ /* 0x080fe20000410000 */
[CC--:B------:R-:W-:Y:S01]  /*3e40*/  FMUL.FTZ R153, R219.reuse, R149.reuse ;  /* 0x00000095db997220 */ /* 0x0c0fe20000410000 */
[----:B------:R-:W-:Y:S01]  /*3e50*/  FFMA.FTZ R3, R202, R146, R3 ;  /* 0x00000092ca037223 */ /* 0x000fe20000010003 */
[----:B------:R-:W-:Y:S01]  /*3e60*/  FFMA.FTZ R149, R208, R149, -R148 ;  /* 0x00000095d0957223 */ /* 0x000fe20000010894 */
[----:B------:R-:W-:Y:S01]  /*3e70*/  FFMA.FTZ R2, R202, R147, -R2 ;  /* 0x00000093ca027223 */ /* 0x000fe20000010802 */
[----:B------:R-:W-:Y:S01]  /*3e80*/  FFMA.FTZ R153, R208, R151, R153 ;  /* 0x00000097d0997223 */ /* 0x000fe20000010099 */
[C---:B------:R-:W-:Y:S01]  /*3e90*/  FMUL.FTZ R147, R219.reuse, R3 ;  /* 0x00000003db937220 */ /* 0x040fe20000410000 */
[----:B------:R-:W-:Y:S01]  /*3ea0*/  FFMA.FTZ R149, R106, R111, R149 ;  /* 0x0000006f6a957223 */ /* 0x000fe20000010095 */
[-C--:B------:R-:W-:Y:S01]  /*3eb0*/  FMUL.FTZ R146, R219, R2.reuse ;  /* 0x00000002db927220 */ /* 0x080fe20000410000 */
[----:B------:R-:W-:Y:S01]  /*3ec0*/  FADD.FTZ R153, RZ, R153 ;  /* 0x00000099ff997221 */ /* 0x000fe20000010000 */
[C---:B------:R-:W-:Y:S01]  /*3ed0*/  FFMA.FTZ R147, R208.reuse, R2, -R147 ;  /* 0x00000002d0937223 */ /* 0x040fe20000010893 */
[C---:B------:R-:W-:Y:S01]  /*3ee0*/  FMUL.FTZ R2, R203.reuse, R149 ;  /* 0x00000095cb027220 */ /* 0x040fe20000410000 */
[----:B------:R-:W-:Y:S01]  /*3ef0*/  FFMA.FTZ R146, R208, R3, R146 ;  /* 0x00000003d0927223 */ /* 0x000fe20000010092 */
[C---:B------:R-:W-:Y:S01]  /*3f00*/  FMUL.FTZ R151, R203.reuse, R153 ;  /* 0x00000099cb977220 */ /* 0x040fe20000410000 */
[C---:B------:R-:W-:Y:S01]  /*3f10*/  FMUL.FTZ R3, R203.reuse, R147 ;  /* 0x00000093cb037220 */ /* 0x040fe20000410000 */
[C---:B------:R-:W-:Y:S01]  /*3f20*/  FFMA.FTZ R153, R204.reuse, R153, R2 ;  /* 0x00000099cc997223 */ /* 0x040fe20000010002 */
[-C--:B------:R-:W-:Y:S01]  /*3f30*/  FMUL.FTZ R2, R203, R146.reuse ;  /* 0x00000092cb027220 */ /* 0x080fe20000410000 */
[C---:B------:R-:W-:Y:S01]  /*3f40*/  FFMA.FTZ R151, R204.reuse, R149, -R151 ;  /* 0x00000095cc977223 */ /* 0x040fe20000010897 */
[C---:B------:R-:W-:Y:S01]  /*3f50*/  FFMA.FTZ R3, R204.reuse, R146, R3 ;  /* 0x00000092cc037223 */ /* 0x040fe20000010003 */
[----:B------:R-:W-:Y:S01]  /*3f60*/  FADD.FTZ R153, RZ, R153 ;  /* 0x00000099ff997221 */ /* 0x000fe20000010000 */
[----:B------:R-:W-:Y:S01]  /*3f70*/  FFMA.FTZ R2, R204, R147, -R2 ;  /* 0x00000093cc027223 */ /* 0x000fe20000010802 */
[----:B------:R-:W-:Y:S01]  /*3f80*/  FFMA.FTZ R151, R90, R115, R151 ;  /* 0x000000735a977223 */ /* 0x000fe20000010097 */
[C---:B------:R-:W-:Y:S01]  /*3f90*/  FMUL.FTZ R147, R195.reuse, R3 ;  /* 0x00000003c3937220 */ /* 0x040fe20000410000 */
[C---:B------:R-:W-:Y:S01]  /*3fa0*/  FMUL.FTZ R148, R195.reuse, R153 ;  /* 0x00000099c3947220 */ /* 0x040fe20000410000 */
[CC--:B------:R-:W-:Y:S01]  /*3fb0*/  FMUL.FTZ R146, R195.reuse, R2.reuse ;  /* 0x00000002c3927220 */ /* 0x0c0fe20000410000 */
[-C--:B------:R-:W-:Y:S01]  /*3fc0*/  FMUL.FTZ R150, R195, R151.reuse ;  /* 0x00000097c3967220 */ /* 0x080fe20000410000 */
[C---:B------:R-:W-:Y:S01]  /*3fd0*/  FFMA.FTZ R147, R196.reuse, R2, -R147 ;  /* 0x00000002c4937223 */ /* 0x040fe20000010893 */
[C---:B------:R-:W-:Y:S01]  /*3fe0*/  FFMA.FTZ R151, R196.reuse, R151, -R148 ;  /* 0x00000097c4977223 */ /* 0x040fe20000010894 */
[C---:B------:R-:W-:Y:S01]  /*3ff0*/  FFMA.FTZ R3, R196.reuse, R3, R146 ;  /* 0x00000003c4037223 */ /* 0x040fe20000010092 */
[----:B------:R-:W-:Y:S01]  /*4000*/  @P3 LEA R2, R39, R34, 0x3 ;  /* 0x0000002227023211 */ /* 0x000fe200078e18ff */
[C---:B------:R-:W-:Y:S01]  /*4010*/  FMUL.FTZ R148, R191.reuse, R147 ;  /* 0x00000093bf947220 */ /* 0x040fe20000410000 */
[----:B------:R-:W-:Y:S01]  /*4020*/  FFMA.FTZ R150, R196, R153, R150 ;  /* 0x00000099c4967223 */ /* 0x000fe20000010096 */
[----:B------:R-:W-:Y:S01]  /*4030*/  FMUL.FTZ R149, R191, R3 ;  /* 0x00000003bf957220 */ /* 0x000fe20000410000 */
[----:B------:R-:W-:-:S02]  /*4040*/  FFMA.FTZ R151, R104, R113, R151 ;  /* 0x0000007168977223 */ /* 0x000fc40000010097 */
[----:B------:R-:W-:Y:S01]  /*4050*/  FADD.FTZ R150, RZ, R150 ;  /* 0x00000096ff967221 */ /* 0x000fe20000010000 */
[C---:B------:R-:W-:Y:S01]  /*4060*/  FFMA.FTZ R146, R192.reuse, R147, -R149 ;  /* 0x00000093c0927223 */ /* 0x040fe20000010895 */
[C---:B------:R-:W-:Y:S01]  /*4070*/  FFMA.FTZ R149, R192.reuse, R3, R148 ;  /* 0x00000003c0957223 */ /* 0x040fe20000010094 */
[CC--:B------:R-:W-:Y:S01]  /*4080*/  FMUL.FTZ R153, R191.reuse, R151.reuse ;  /* 0x00000097bf997220 */ /* 0x0c0fe20000410000 */
[----:B------:R-:W0:Y:S01]  /*4090*/  @P3 LDS.64 R2, [R2+0x1888] ;  /* 0x0018880002023984 */ /* 0x000e220000000a00 */
[-C--:B------:R-:W-:Y:S02]  /*40a0*/  FMUL.FTZ R152, R191, R150.reuse ;  /* 0x00000096bf987220 */ /* 0x080fe40000410000 */
[C---:B------:R-:W-:Y:S02]  /*40b0*/  FFMA.FTZ R150, R192.reuse, R150, R153 ;  /* 0x00000096c0967223 */ /* 0x040fe40000010099 */
[----:B------:R-:W-:Y:S01]  /*40c0*/  FFMA.FTZ R151, R192, R151, -R152 ;  /* 0x00000097c0977223 */ /* 0x000fe20000010898 */
[----:B------:R-:W-:Y:S06]  /*40d0*/  @P3 BRA `(.L_x_14072) ;  /* 0x0000000000243947 */ /* 0x000fec0003800000 */
[----:B------:R-:W-:-:S13]  /*40e0*/  ISETP.NE.AND P2, PT, R36, R55, PT ;  /* 0x000000372400720c */ /* 0x000fda0003f45270 */
[----:B0-----:R-:W-:-:S04]  /*40f0*/  @P2 LEA.HI R2, R36, R36, RZ, 0x1 ;  /* 0x0000002424022211 */ /* 0x001fc800078f08ff */
[----:B------:R-:W-:Y:S02]  /*4100*/  @P2 LOP3.LUT R3, R2, 0x1ffffe, RZ, 0xc0, !PT ;  /* 0x001ffffe02032812 */ /* 0x000fe400078ec0ff */
[----:B------:R-:W-:Y:S02]  /*4110*/  MOV R2, 0x3f800000 ;  /* 0x3f80000000027802 */ /* 0x000fe40000000f00 */
[----:B------:R-:W-:-:S04]  /*4120*/  @P2 IADD3 R3, -R3, R36, RZ ;  /* 0x0000002403032210 */ /* 0x000fc80007ffe1ff */
[----:B------:R-:W-:Y:S01]  /*4130*/  @P2 LEA R147, R3, 0x880, 0xb ;  /* 0x0000088003932811 */ /* 0x000fe200078e58ff */
[----:B------:R-:W-:-:S03]  /*4140*/  HFMA2.MMA R3, -RZ, RZ, 0, 0 ;  /* 0x00000000ff037435 */ /* 0x000fc600000001ff */
[----:B------:R-:W-:-:S07]  /*4150*/  @P2 IADD3 R147, R147, R48, RZ ;  /* 0x0000003093932210 */ /* 0x000fce0007ffe0ff */
[----:B------:R1:W2:Y:S02]  /*4160*/  @P2 LDS.64 R2, [R147] ;  /* 0x0000000093022984 */ /* 0x0002a40000000a00 */
.L_x_14072:
[----:B------:R-:W-:Y:S05]  /*4170*/  BSYNC B0 ;  /* 0x0000000000007941 */ /* 0x000fea0003800000 */
.L_x_14071:
[C---:B------:R-:W-:Y:S01]  /*4180*/  FMUL.FTZ R218, R54.reuse, R155 ;  /* 0x0000009b36da7220 */ /* 0x040fe20000410000 */
[----:B------:R-:W-:Y:S01]  /*4190*/  FADD.FTZ R150, RZ, R150 ;  /* 0x00000096ff967221 */ /* 0x000fe20000010000 */
[----:B-1----:R-:W1:Y:S01]  /*41a0*/  SHFL.UP PT, R147, R146, 0x1, RZ ;  /* 0x0420000092937989 */ /* 0x002e6200000e00ff */
[----:B------:R-:W-:Y:S01]  /*41b0*/  FMUL.FTZ R221, R54, R145 ;  /* 0x0000009136dd7220 */ /* 0x000fe20000410000 */
[----:B------:R-:W-:Y:S01]  /*41c0*/  FFMA.FTZ R148, R88, R89, R151 ;  /* 0x0000005958947223 */ /* 0x000fe20000010097 */
[----:B------:R-:W-:Y:S01]  /*41d0*/  FADD.FTZ R153, -R218, R13 ;  /* 0x0000000dda997221 */ /* 0x000fe20000010100 */
[----:B------:R-:W3:Y:S01]  /*41e0*/  SHFL.UP PT, R152, R149, 0x1, RZ ;  /* 0x0420000095987989 */ /* 0x000ee200000e00ff */
[----:B------:R-:W-:Y:S01]  /*41f0*/  FADD.FTZ R151, R221, R12 ;  /* 0x0000000cdd977221 */ /* 0x000fe20000010000 */
[C---:B------:R-:W-:Y:S01]  /*4200*/  FMUL.FTZ R220, R56.reuse, R145 ;  /* 0x0000009138dc7220 */ /* 0x040fe20000410000 */
[C---:B------:R-:W-:Y:S01]  /*4210*/  FMUL.FTZ R163, R205.reuse, -R153 ;  /* 0x80000099cda37220 */ /* 0x040fe20000410000 */
[----:B------:R-:W4:Y:S01]  /*4220*/  SHFL.UP PT, R13, R150, 0x1, RZ ;  /* 0x04200000960d7989 */ /* 0x000f2200000e00ff */
[----:B------:R-:W-:Y:S01]  /*4230*/  FMUL.FTZ R154, R205, -R151 ;  /* 0x80000097cd9a7220 */ /* 0x000fe20000410000 */
[----:B------:R-:W-:Y:S01]  /*4240*/  FMUL.FTZ R206, R56, R155 ;  /* 0x0000009b38ce7220 */ /* 0x000fe20000410000 */
[C---:B------:R-:W-:Y:S01]  /*4250*/  FFMA.FTZ R163, R202.reuse, R151, -R163 ;  /* 0x00000097caa37223 */ /* 0x040fe200000108a3 */
[----:B------:R-:W0:Y:S01]  /*4260*/  SHFL.UP PT, R12, R148, 0x1, RZ ;  /* 0x04200000940c7989 */ /* 0x000e2200000e00ff */
[----:B------:R-:W-:Y:S01]  /*4270*/  FFMA.FTZ R153, R202, R153, R154 ;  /* 0x00000099ca997223 */ /* 0x000fe2000001009a */
[----:B------:R-:W-:Y:S01]  /*4280*/  ISETP.GE.AND P2, PT, R37, 0x1, PT ;  /* 0x000000012500780c */ /* 0x000fe20003f46270 */
[----:B------:R-:W-:Y:S01]  /*4290*/  FADD.FTZ R163, R220, R163 ;  /* 0x000000a3dca37221 */ /* 0x000fe20000010000 */
[C---:B------:R-:W-:Y:S01]  /*42a0*/  FMUL.FTZ R199, R57.reuse, R155 ;  /* 0x0000009b39c77220 */ /* 0x040fe20000410000 */
[----:B------:R-:W-:Y:S01]  /*42b0*/  FADD.FTZ R153, -R206, R153 ;  /* 0x00000099ce997221 */ /* 0x000fe20000010100 */
[----:B------:R-:W-:Y:S01]  /*42c0*/  FMUL.FTZ R201, R57, R145 ;  /* 0x0000009139c97220 */ /* 0x000fe20000410000 */
[C---:B------:R-:W-:Y:S01]  /*42d0*/  FMUL.FTZ R162, R197.reuse, -R163 ;  /* 0x800000a3c5a27220 */ /* 0x040fe20000410000 */
[C---:B------:R-:W-:Y:S01]  /*42e0*/  FMUL.FTZ R194, R58.reuse, R155 ;  /* 0x0000009b3ac27220 */ /* 0x040fe20000410000 */
[----:B------:R-:W-:Y:S01]  /*42f0*/  FMUL.FTZ R165, R197, -R153 ;  /* 0x80000099c5a57220 */ /* 0x000fe20000410000 */
[----:B------:R-:W-:Y:S01]  /*4300*/  FMUL.FTZ R193, R58, R145 ;  /* 0x000000913ac17220 */ /* 0x000fe20000410000 */
[C---:B------:R-:W-:Y:S01]  /*4310*/  FFMA.FTZ R162, R198.reuse, R153, R162 ;  /* 0x00000099c6a27223 */ /* 0x040fe200000100a2 */
[----:B-1----:R-:W-:Y:S01]  /*4320*/  FMUL.FTZ R151, R149, R147 ;  /* 0x0000009395977220 */ /* 0x002fe20000410000 */
[----:B------:R-:W-:Y:S01]  /*4330*/  FFMA.FTZ R160, R198, R163, -R165 ;  /* 0x000000a3c6a07223 */ /* 0x000fe200000108a5 */
[----:B------:R-:W-:Y:S01]  /*4340*/  FMUL.FTZ R186, R59, R145 ;  /* 0x000000913bba7220 */ /* 0x000fe20000410000 */
[----:B------:R-:W-:Y:S01]  /*4350*/  FADD.FTZ R163, -R199, R162 ;  /* 0x000000a2c7a37221 */ /* 0x000fe20000010100 */
[-C--:B---3--:R-:W-:Y:S01]  /*4360*/  FFMA.FTZ R154, R146, R152.reuse, R151 ;  /* 0x00000098929a7223 */ /* 0x088fe20000010097 */
[----:B------:R-:W-:Y:S01]  /*4370*/  FMUL.FTZ R151, R149, R152 ;  /* 0x0000009895977220 */ /* 0x000fe20000410000 */
[----:B------:R-:W-:Y:S01]  /*4380*/  FMUL.FTZ R182, R59, R155 ;  /* 0x0000009b3bb67220 */ /* 0x000fe20000410000 */
[----:B------:R-:W-:Y:S01]  /*4390*/  FMUL.FTZ R165, R188, -R163 ;  /* 0x800000a3bca57220 */ /* 0x000fe20000410000 */
[C---:B----4-:R-:W-:Y:S01]  /*43a0*/  FMUL.FTZ R153, R149.reuse, R13 ;  /* 0x0000000d95997220 */ /* 0x050fe20000410000 */
[----:B------:R-:W-:Y:S01]  /*43b0*/  FSEL R154, R149, R154, !P2 ;  /* 0x0000009a959a7208 */ /* 0x000fe20005000000 */
[-C--:B------:R-:W-:Y:S01]  /*43c0*/  FMUL.FTZ R176, R60, R145.reuse ;  /* 0x000000913cb07220 */ /* 0x080fe20000410000 */
[----:B------:R-:W-:Y:S01]  /*43d0*/  FMUL.FTZ R164, R61, R145 ;  /* 0x000000913da47220 */ /* 0x000fe20000410000 */
[-C--:B0-----:R-:W-:Y:S01]  /*43e0*/  FMUL.FTZ R152, R149, R12.reuse ;  /* 0x0000000c95987220 */ /* 0x081fe20000410000 */
[----:B------:R-:W-:Y:S01]  /*43f0*/  FFMA.FTZ R153, R146, R12, -R153 ;  /* 0x0000000c92997223 */ /* 0x000fe20000010899 */
[----:B------:R-:W-:Y:S01]  /*4400*/  ISETP.GE.OR P0, PT, R36, UR5, P0 ;  /* 0x0000000524007c0c */ /* 0x000fe20008706670 */
[----:B------:R-:W-:Y:S01]  /*4410*/  BSSY B0, `(.L_x_14073) ;  /* 0x00000f0000007945 */ /* 0x000fe20003800000 */
[----:B------:R-:W-:Y:S01]  /*4420*/  FFMA.FTZ R13, R146, R13, R152 ;  /* 0x0000000d920d7223 */ /* 0x000fe20000010098 */
[----:B------:R-:W-:Y:S01]  /*4430*/  @P2 FADD.FTZ R148, R148, R153 ;  /* 0x0000009994942221 */ /* 0x000fe20000010000 */
[----:B------:R-:W-:Y:S01]  /*4440*/  @P2 FFMA.FTZ R146, R146, R147, -R151 ;  /* 0x0000009392922223 */ /* 0x000fe20000010897 */
[----:B------:R-:W-:Y:S01]  /*4450*/  FADD.FTZ R153, R201, R160 ;  /* 0x000000a0c9997221 */ /* 0x000fe20000010000 */
[----:B------:R-:W-:Y:S01]  /*4460*/  @P2 FADD.FTZ R150, R150, R13 ;  /* 0x0000000d96962221 */ /* 0x000fe20000010000 */
[----:B------:R-:W0:Y:S01]  /*4470*/  SHFL.UP PT, R147, R154, 0x2, RZ ;  /* 0x044000009a937989 */ /* 0x000e2200000e00ff */
[----:B------:R-:W-:Y:S01]  /*4480*/  ISETP.GE.AND P2, PT, R37, 0x2, PT ;  /* 0x000000022500780c */ /* 0x000fe20003f46270 */
[-C--:B------:R-:W-:Y:S01]  /*4490*/  FMUL.FTZ R152, R188, -R153.reuse ;  /* 0x80000099bc987220 */ /* 0x080fe20000410000 */
[C---:B------:R-:W-:Y:S01]  /*44a0*/  FFMA.FTZ R12, R190.reuse, R153, -R165 ;  /* 0x00000099be0c7223 */ /* 0x040fe200000108a5 */
[----:B------:R-:W1:Y:S01]  /*44b0*/  SHFL.UP PT, R149, R148, 0x2, RZ ;  /* 0x0440000094957989 */ /* 0x000e6200000e00ff */
[C---:B--2---:R-:W-:Y:S01]  /*44c0*/  FMUL.FTZ R153, R191.reuse, R3 ;  /* 0x00000003bf997220 */ /* 0x044fe20000410000 */
[----:B------:R-:W-:Y:S01]  /*44d0*/  FFMA.FTZ R165, R190, R163, R152 ;  /* 0x000000a3bea57223 */ /* 0x000fe20000010098 */
[-C--:B------:R-:W-:Y:S01]  /*44e0*/  FMUL.FTZ R163, R191, -R2.reuse ;  /* 0x80000002bfa37220 */ /* 0x080fe20000410000 */
[----:B------:R-:W2:Y:S01]  /*44f0*/  SHFL.UP PT, R151, R150, 0x2, RZ ;  /* 0x0440000096977989 */ /* 0x000ea200000e00ff */
[----:B------:R-:W-:Y:S01]  /*4500*/  FFMA.FTZ R153, R192, R2, -R153 ;  /* 0x00000002c0997223 */ /* 0x000fe20000010899 */
[----:B------:R-:W-:Y:S01]  /*4510*/  FADD.FTZ R171, -R194, R165 ;  /* 0x000000a5c2ab7221 */ /* 0x000fe20000010100 */
[----:B------:R-:W-:Y:S01]  /*4520*/  FFMA.FTZ R163, R192, -R3, R163 ;  /* 0x80000003c0a37223 */ /* 0x000fe200000100a3 */
[----:B------:R-:W3:Y:S01]  /*4530*/  SHFL.UP PT, R13, R146, 0x2, RZ ;  /* 0x04400000920d7989 */ /* 0x000ee200000e00ff */
[----:B------:R-:W-:Y:S01]  /*4540*/  FADD.FTZ R167, R193, R12 ;  /* 0x0000000cc1a77221 */ /* 0x000fe20000010000 */
[C---:B------:R-:W-:Y:S01]  /*4550*/  FMUL.FTZ R12, R195.reuse, -R153 ;  /* 0x80000099c30c7220 */ /* 0x040fe20000410000 */
[----:B------:R-:W-:Y:S01]  /*4560*/  FMUL.FTZ R165, R195, -R163 ;  /* 0x800000a3c3a57220 */ /* 0x000fe20000410000 */
[C---:B------:R-:W-:Y:S01]  /*4570*/  FMUL.FTZ R173, R184.reuse, -R171 ;  /* 0x800000abb8ad7220 */ /* 0x040fe20000410000 */
[----:B------:R-:W-:Y:S01]  /*4580*/  FMUL.FTZ R152, R184, -R167 ;  /* 0x800000a7b8987220 */ /* 0x000fe20000410000 */
[C---:B------:R-:W-:Y:S01]  /*4590*/  FFMA.FTZ R163, R196.reuse, R163, R12 ;  /* 0x000000a3c4a37223 */ /* 0x040fe2000001000c */
[----:B------:R-:W-:Y:S01]  /*45a0*/  FFMA.FTZ R165, R196, R153, -R165 ;  /* 0x00000099c4a57223 */ /* 0x000fe200000108a5 */
[C---:B------:R-:W-:Y:S01]  /*45b0*/  FFMA.FTZ R173, R180.reuse, R167, -R173 ;  /* 0x000000a7b4ad7223 */ /* 0x040fe200000108ad */
[----:B------:R-:W-:Y:S01]  /*45c0*/  FFMA.FTZ R171, R180, R171, R152 ;  /* 0x000000abb4ab7223 */ /* 0x000fe20000010098 */
[----:B0-----:R-:W-:-:S02]  /*45d0*/  FMUL.FTZ R12, R154, R147 ;  /* 0x000000939a0c7220 */ /* 0x001fc40000410000 */
[----:B------:R-:W-:Y:S01]  /*45e0*/  FADD.FTZ R173, R186, R173 ;  /* 0x000000adbaad7221 */ /* 0x000fe20000010000 */
[----:B------:R-:W-:Y:S01]  /*45f0*/  FADD.FTZ R171, -R182, R171 ;  /* 0x000000abb6ab7221 */ /* 0x000fe20000010100 */
[C---:B-1----:R-:W-:Y:S01]  /*4600*/  FMUL.FTZ R153, R154.reuse, R149 ;  /* 0x000000959a997220 */ /* 0x042fe20000410000 */
[----:B--2---:R-:W-:-:S03]  /*4610*/  FMUL.FTZ R160, R154, R151 ;  /* 0x000000979aa07220 */ /* 0x004fc60000410000 */
[----:B------:R-:W-:Y:S01]  /*4620*/  FFMA.FTZ R153, R146, R151, R153 ;  /* 0x0000009792997223 */ /* 0x000fe20000010099 */
[----:B---3--:R-:W-:Y:S01]  /*4630*/  FMUL.FTZ R152, R154, R13 ;  /* 0x0000000d9a987220 */ /* 0x008fe20000410000 */
[----:B------:R-:W-:Y:S02]  /*4640*/  FFMA.FTZ R149, R146, R149, -R160 ;  /* 0x0000009592957223 */ /* 0x000fe400000108a0 */
[----:B------:R-:W-:Y:S01]  /*4650*/  @P2 FADD.FTZ R150, R150, R153 ;  /* 0x0000009996962221 */ /* 0x000fe20000010000 */
[----:B------:R-:W-:Y:S01]  /*4660*/  FMUL.FTZ R153, R170, -R171 ;  /* 0x800000abaa997220 */ /* 0x000fe20000410000 */
[C---:B------:R-:W-:Y:S01]  /*4670*/  FFMA.FTZ R147, R146.reuse, R147, R152 ;  /* 0x0000009392937223 */ /* 0x040fe20000010098 */
[----:B------:R-:W-:Y:S01]  /*4680*/  @P2 FFMA.FTZ R146, R146, R13, -R12 ;  /* 0x0000000d92922223 */ /* 0x000fe2000001080c */
[----:B------:R-:W-:Y:S01]  /*4690*/  @P2 FADD.FTZ R148, R148, R149 ;  /* 0x0000009594942221 */ /* 0x000fe20000010000 */
[C---:B------:R-:W-:Y:S01]  /*46a0*/  FMUL.FTZ R13, R203.reuse, -R165 ;  /* 0x800000a5cb0d7220 */ /* 0x040fe20000410000 */
[----:B------:R-:W0:Y:S01]  /*46b0*/  SHFL.UP PT, R151, R150, 0x4, RZ ;  /* 0x0480000096977989 */ /* 0x000e2200000e00ff */
[----:B------:R-:W-:Y:S01]  /*46c0*/  FSEL R147, R154, R147, !P2 ;  /* 0x000000939a937208 */ /* 0x000fe20005000000 */
[----:B------:R-:W-:Y:S01]  /*46d0*/  FMUL.FTZ R154, R170, -R173 ;  /* 0x800000adaa9a7220 */ /* 0x000fe20000410000 */
[-C--:B------:R-:W-:Y:S01]  /*46e0*/  FFMA.FTZ R152, R204, R163.reuse, R13 ;  /* 0x000000a3cc987223 */ /* 0x080fe2000001000d */
[----:B------:R-:W1:Y:S01]  /*46f0*/  SHFL.UP PT, R149, R148, 0x4, RZ ;  /* 0x0480000094957989 */ /* 0x000e6200000e00ff */
[----:B------:R-:W-:Y:S01]  /*4700*/  FMUL.FTZ R163, R203, -R163 ;  /* 0x800000a3cba37220 */ /* 0x000fe20000410000 */
[----:B------:R-:W-:Y:S01]  /*4710*/  FFMA.FTZ R154, R166, R171, R154 ;  /* 0x000000aba69a7223 */ /* 0x000fe2000001009a */
[----:B------:R-:W-:Y:S01]  /*4720*/  FMUL.FTZ R171, R60, R155 ;  /* 0x0000009b3cab7220 */ /* 0x000fe20000410000 */
[----:B------:R-:W2:Y:S01]  /*4730*/  SHFL.UP PT, R12, R146, 0x4, RZ ;  /* 0x04800000920c7989 */ /* 0x000ea200000e00ff */
[----:B------:R-:W-:Y:S01]  /*4740*/  FFMA.FTZ R163, R204, R165, -R163 ;  /* 0x000000a5cca37223 */ /* 0x000fe200000108a3 */
[----:B------:R-:W-:Y:S01]  /*4750*/  FFMA.FTZ R173, R166, R173, -R153 ;  /* 0x000000ada6ad7223 */ /* 0x000fe20000010899 */
[CC--:B------:R-:W-:Y:S01]  /*4760*/  FMUL.FTZ R153, R219.reuse, -R152.reuse ;  /* 0x80000098db997220 */ /* 0x0c0fe20000410000 */
[----:B------:R-:W3:Y:S01]  /*4770*/  SHFL.UP PT, R13, R147, 0x4, RZ ;  /* 0x04800000930d7989 */ /* 0x000ee200000e00ff */
[-C--:B------:R-:W-:Y:S01]  /*4780*/  FMUL.FTZ R165, R219, -R163.reuse ;  /* 0x800000a3dba57220 */ /* 0x080fe20000410000 */
[----:B------:R-:W-:Y:S01]  /*4790*/  FADD.FTZ R160, -R171, R154 ;  /* 0x0000009aaba07221 */ /* 0x000fe20000010100 */
[----:B------:R-:W-:Y:S01]  /*47a0*/  FADD.FTZ R154, R176, R173 ;  /* 0x000000adb09a7221 */ /* 0x000fe20000010000 */
[C---:B------:R-:W-:Y:S01]  /*47b0*/  FFMA.FTZ R153, R208.reuse, R163, -R153 ;  /* 0x000000a3d0997223 */ /* 0x040fe20000010899 */
[----:B------:R-:W-:Y:S01]  /*47c0*/  FFMA.FTZ R165, R208, R152, R165 ;  /* 0x00000098d0a57223 */ /* 0x000fe200000100a5 */
[C---:B------:R-:W-:Y:S01]  /*47d0*/  FMUL.FTZ R162, R161.reuse, -R160 ;  /* 0x800000a0a1a27220 */ /* 0x040fe20000410000 */
[-C--:B------:R-:W-:Y:S01]  /*47e0*/  FMUL.FTZ R167, R161, -R154.reuse ;  /* 0x8000009aa1a77220 */ /* 0x080fe20000410000 */
[----:B------:R-:W-:Y:S01]  /*47f0*/  ISETP.GE.AND P2, PT, R37, 0x4, PT ;  /* 0x000000042500780c */ /* 0x000fe20003f46270 */
[C---:B------:R-:W-:Y:S01]  /*4800*/  FMUL.FTZ R163, R205.reuse, -R165 ;  /* 0x800000a5cda37220 */ /* 0x040fe20000410000 */
[-C--:B------:R-:W-:Y:S01]  /*4810*/  FMUL.FTZ R152, R205, -R153.reuse ;  /* 0x80000099cd987220 */ /* 0x080fe20000410000 */
[C---:B------:R-:W-:Y:S01]  /*4820*/  FFMA.FTZ R173, R159.reuse, R154, -R162 ;  /* 0x0000009a9fad7223 */ /* 0x040fe200000108a2 */
[----:B------:R-:W-:Y:S01]  /*4830*/  FFMA.FTZ R162, R159, R160, R167 ;  /* 0x000000a09fa27223 */ /* 0x000fe200000100a7 */
[C---:B------:R-:W-:Y:S01]  /*4840*/  FFMA.FTZ R160, R202.reuse, R153, -R163 ;  /* 0x00000099caa07223 */ /* 0x040fe200000108a3 */
[C---:B0-----:R-:W-:Y:S01]  /*4850*/  FMUL.FTZ R163, R147.reuse, R151 ;  /* 0x0000009793a37220 */ /* 0x041fe20000410000 */
[----:B------:R-:W-:Y:S01]  /*4860*/  FFMA.FTZ R165, R202, R165, R152 ;  /* 0x000000a5caa57223 */ /* 0x000fe20000010098 */
[----:B-1----:R-:W-:Y:S01]  /*4870*/  FMUL.FTZ R154, R147, R149 ;  /* 0x00000095939a7220 */ /* 0x002fe20000410000 */
[----:B------:R-:W-:Y:S01]  /*4880*/  FMUL.FTZ R167, R61, R155 ;  /* 0x0000009b3da77220 */ /* 0x000fe20000410000 */
[C---:B------:R-:W-:Y:S01]  /*4890*/  FFMA.FTZ R163, R146.reuse, R149, -R163 ;  /* 0x0000009592a37223 */ /* 0x040fe200000108a3 */
[----:B--2---:R-:W-:Y:S01]  /*48a0*/  FMUL.FTZ R152, R147, R12 ;  /* 0x0000000c93987220 */ /* 0x004fe20000410000 */
[----:B------:R-:W-:-:S02]  /*48b0*/  FFMA.FTZ R151, R146, R151, R154 ;  /* 0x0000009792977223 */ /* 0x000fc4000001009a */
[----:B------:R-:W-:Y:S01]  /*48c0*/  @P2 FADD.FTZ R148, R148, R163 ;  /* 0x000000a394942221 */ /* 0x000fe20000010000 */
[----:B------:R-:W-:Y:S01]  /*48d0*/  FADD.FTZ R162, -R167, R162 ;  /* 0x000000a2a7a27221 */ /* 0x000fe20000010100 */
[-C--:B---3--:R-:W-:Y:S01]  /*48e0*/  FMUL.FTZ R153, R147, R13.reuse ;  /* 0x0000000d93997220 */ /* 0x088fe20000410000 */
[----:B------:R-:W-:Y:S01]  /*48f0*/  FFMA.FTZ R152, R146, R13, R152 ;  /* 0x0000000d92987223 */ /* 0x000fe20000010098 */
[----:B------:R-:W-:Y:S01]  /*4900*/  FMUL.FTZ R13, R197, -R160 ;  /* 0x800000a0c50d7220 */ /* 0x000fe20000410000 */
[----:B------:R-:W-:Y:S01]  /*4910*/  @P2 FADD.FTZ R150, R150, R151 ;  /* 0x0000009796962221 */ /* 0x000fe20000010000 */
[----:B------:R-:W-:Y:S01]  /*4920*/  @P2 FFMA.FTZ R146, R146, R12, -R153 ;  /* 0x0000000c92922223 */ /* 0x000fe20000010899 */
[----:B------:R-:W0:Y:S01]  /*4930*/  SHFL.UP PT, R149, R148, 0x8, RZ ;  /* 0x0500000094957989 */ /* 0x000e2200000e00ff */
[----:B------:R-:W-:Y:S01]  /*4940*/  FSEL R152, R147, R152, !P2 ;  /* 0x0000009893987208 */ /* 0x000fe20005000000 */
[-C--:B------:R-:W-:Y:S01]  /*4950*/  FFMA.FTZ R153, R198, R165.reuse, R13 ;  /* 0x000000a5c6997223 */ /* 0x080fe2000001000d */
[----:B------:R-:W-:Y:S01]  /*4960*/  FADD.FTZ R12, R164, R173 ;  /* 0x000000ada40c7221 */ /* 0x000fe20000010000 */
[----:B------:R-:W1:Y:S01]  /*4970*/  SHFL.UP PT, R13, R146, 0x8, RZ ;  /* 0x05000000920d7989 */ /* 0x000e6200000e00ff */
[----:B------:R-:W-:Y:S01]  /*4980*/  FMUL.FTZ R165, R197, -R165 ;  /* 0x800000a5c5a57220 */ /* 0x000fe20000410000 */
[C---:B------:R-:W-:Y:S01]  /*4990*/  FMUL.FTZ R154, R139.reuse, -R162 ;  /* 0x800000a28b9a7220 */ /* 0x040fe20000410000 */
[----:B------:R-:W-:Y:S01]  /*49a0*/  FMUL.FTZ R163, R139, -R12 ;  /* 0x8000000c8ba37220 */ /* 0x000fe20000410000 */
[----:B------:R-:W2:Y:S01]  /*49b0*/  SHFL.UP PT, R151, R150, 0x8, RZ ;  /* 0x0500000096977989 */ /* 0x000ea200000e00ff */
[----:B------:R-:W-:Y:S01]  /*49c0*/  FFMA.FTZ R165, R198, R160, -R165 ;  /* 0x000000a0c6a57223 */ /* 0x000fe200000108a5 */
[C---:B------:R-:W-:Y:S01]  /*49d0*/  FFMA.FTZ R173, R137.reuse, R12, -R154 ;  /* 0x0000000c89ad7223 */ /* 0x040fe2000001089a */
[----:B------:R-:W-:Y:S01]  /*49e0*/  FFMA.FTZ R175, R137, R162, R163 ;  /* 0x000000a289af7223 */ /* 0x000fe200000100a3 */
[----:B------:R-:W3:Y:S01]  /*49f0*/  SHFL.UP PT, R147, R152, 0x8, RZ ;  /* 0x0500000098937989 */ /* 0x000ee200000e00ff */
[----:B------:R-:W-:Y:S01]  /*4a00*/  FMUL.FTZ R163, R188, -R153 ;  /* 0x80000099bca37220 */ /* 0x000fe20000410000 */
[C---:B------:R-:W-:Y:S01]  /*4a10*/  FMUL.FTZ R154, R62.reuse, R155 ;  /* 0x0000009b3e9a7220 */ /* 0x040fe20000410000 */
[----:B------:R-:W-:Y:S01]  /*4a20*/  FMUL.FTZ R160, R62, R145 ;  /* 0x000000913ea07220 */ /* 0x000fe20000410000 */
[-C--:B------:R-:W-:Y:S01]  /*4a30*/  FMUL.FTZ R12, R188, -R165.reuse ;  /* 0x800000a5bc0c7220 */ /* 0x080fe20000410000 */
[----:B------:R-:W-:Y:S01]  /*4a40*/  FFMA.FTZ R163, R190, R165, -R163 ;  /* 0x000000a5bea37223 */ /* 0x000fe200000108a3 */
[----:B------:R-:W-:Y:S01]  /*4a50*/  FADD.FTZ R175, -R154, R175 ;  /* 0x000000af9aaf7221 */ /* 0x000fe20000010100 */
[----:B------:R-:W-:Y:S01]  /*4a60*/  FADD.FTZ R173, R160, R173 ;  /* 0x000000ada0ad7221 */ /* 0x000fe20000010000 */
[----:B------:R-:W-:Y:S01]  /*4a70*/  FFMA.FTZ R153, R190, R153, R12 ;  /* 0x00000099be997223 */ /* 0x000fe2000001000c */
[----:B------:R-:W-:Y:S01]  /*4a80*/  ISETP.GE.AND P2, PT, R37, 0x8, PT ;  /* 0x000000082500780c */ /* 0x000fe20003f46270 */
[----:B------:R-:W-:Y:S01]  /*4a90*/  FMUL.FTZ R12, R184, -R163 ;  /* 0x800000a3b80c7220 */ /* 0x000fe20000410000 */
[C---:B------:R-:W-:Y:S01]  /*4aa0*/  FMUL.FTZ R162, R46.reuse, -R175 ;  /* 0x800000af2ea27220 */ /* 0x040fe20000410000 */
[----:B------:R-:W-:Y:S01]  /*4ab0*/  FMUL.FTZ R168, R46, -R173 ;  /* 0x800000ad2ea87220 */ /* 0x000fe20000410000 */
[-C--:B------:R-:W-:Y:S01]  /*4ac0*/  FMUL.FTZ R165, R184, -R153.reuse ;  /* 0x80000099b8a57220 */ /* 0x080fe20000410000 */
[----:B------:R-:W-:Y:S01]  /*4ad0*/  FFMA.FTZ R177, R180, R153, R12 ;  /* 0x00000099b4b17223 */ /* 0x000fe2000001000c */
[C---:B0-----:R-:W-:Y:S01]  /*4ae0*/  FMUL.FTZ R153, R152.reuse, R149 ;  /* 0x0000009598997220 */ /* 0x041fe20000410000 */
[C---:B------:R-:W-:Y:S01]  /*4af0*/  FFMA.FTZ R172, R141.reuse, R173, -R162 ;  /* 0x000000ad8dac7223 */ /* 0x040fe200000108a2 */
[----:B------:R-:W-:Y:S01]  /*4b00*/  FFMA.FTZ R174, R141, R175, R168 ;  /* 0x000000af8dae7223 */ /* 0x000fe200000100a8 */
[----:B-1----:R-:W-:Y:S01]  /*4b10*/  FMUL.FTZ R162, R152, R13 ;  /* 0x0000000d98a27220 */ /* 0x002fe20000410000 */
[----:B------:R-:W-:Y:S01]  /*4b20*/  FFMA.FTZ R175, R180, R163, -R165 ;  /* 0x000000a3b4af7223 */ /* 0x000fe200000108a5 */
[-C--:B--2---:R-:W-:Y:S01]  /*4b30*/  FMUL.FTZ R168, R152, R151.reuse ;  /* 0x0000009798a87220 */ /* 0x084fe20000410000 */
[----:B------:R-:W-:Y:S01]  /*4b40*/  FFMA.FTZ R153, R146, R151, R153 ;  /* 0x0000009792997223 */ /* 0x000fe20000010099 */
[-C--:B---3--:R-:W-:Y:S01]  /*4b50*/  FMUL.FTZ R12, R152, R147.reuse ;  /* 0x00000093980c7220 */ /* 0x088fe20000410000 */
[C---:B------:R-:W-:Y:S01]  /*4b60*/  FFMA.FTZ R147, R146.reuse, R147, R162 ;  /* 0x0000009392937223 */ /* 0x040fe200000100a2 */
[----:B------:R-:W-:Y:S01]  /*4b70*/  FFMA.FTZ R149, R146, R149, -R168 ;  /* 0x0000009592957223 */ /* 0x000fe200000108a8 */
[----:B------:R-:W-:Y:S01]  /*4b80*/  @P2 FADD.FTZ R150, R150, R153 ;  /* 0x0000009996962221 */ /* 0x000fe20000010000 */
[----:B------:R-:W-:Y:S01]  /*4b90*/  @P2 FFMA.FTZ R146, R146, R13, -R12 ;  /* 0x0000000d92922223 */ /* 0x000fe2000001080c */
[C---:B------:R-:W-:Y:S01]  /*4ba0*/  FMUL.FTZ R153, R63.reuse, R155 ;  /* 0x0000009b3f997220 */ /* 0x040fe20000410000 */
[----:B------:R-:W-:Y:S01]  /*4bb0*/  @P2 FADD.FTZ R148, R148, R149 ;  /* 0x0000009594942221 */ /* 0x000fe20000010000 */
[----:B------:R-:W-:Y:S01]  /*4bc0*/  FMUL.FTZ R149, R63, R145 ;  /* 0x000000913f957220 */ /* 0x000fe20000410000 */
[----:B------:R-:W-:Y:S01]  /*4bd0*/  FSEL R152, R152, R147, !P2 ;  /* 0x0000009398987208 */ /* 0x000fe20005000000 */
[----:B------:R-:W0:Y:S01]  /*4be0*/  SHFL.UP PT, R13, R146, 0x10, RZ ;  /* 0x06000000920d7989 */ /* 0x000e2200000e00ff */
[----:B------:R-:W-:Y:S01]  /*4bf0*/  FADD.FTZ R174, -R153, R174 ;  /* 0x000000ae99ae7221 */ /* 0x000fe20000010100 */
[----:B------:R-:W-:Y:S01]  /*4c00*/  FADD.FTZ R172, R149, R172 ;  /* 0x000000ac95ac7221 */ /* 0x000fe20000010000 */
[C---:B------:R-:W-:Y:S01]  /*4c10*/  FMUL.FTZ R147, R170.reuse, -R177 ;  /* 0x800000b1aa937220 */ /* 0x040fe20000410000 */
[----:B------:R-:W1:Y:S01]  /*4c20*/  SHFL.UP PT, R163, R152, 0x10, RZ ;  /* 0x0600000098a37989 */ /* 0x000e6200000e00ff */
[C---:B------:R-:W-:Y:S01]  /*4c30*/  FMUL.FTZ R12, R47.reuse, -R174 ;  /* 0x800000ae2f0c7220 */ /* 0x040fe20000410000 */
[-C--:B------:R-:W-:Y:S01]  /*4c40*/  FMUL.FTZ R162, R170, -R175.reuse ;  /* 0x800000afaaa27220 */ /* 0x080fe20000410000 */
[-C--:B------:R-:W-:Y:S01]  /*4c50*/  FMUL.FTZ R151, R47, -R172.reuse ;  /* 0x800000ac2f977220 */ /* 0x080fe20000410000 */
[----:B------:R-:W2:Y:S01]  /*4c60*/  SHFL.UP PT, R173, R150, 0x10, RZ ;  /* 0x0600000096ad7989 */ /* 0x000ea200000e00ff */
[C---:B------:R-:W-:Y:S01]  /*4c70*/  FFMA.FTZ R172, R143.reuse, R172, -R12 ;  /* 0x000000ac8fac7223 */ /* 0x040fe2000001080c */
[C---:B------:R-:W-:Y:S01]  /*4c80*/  FFMA.FTZ R12, R166.reuse, R175, -R147 ;  /* 0x000000afa60c7223 */ /* 0x040fe20000010893 */
[----:B------:R-:W-:Y:S01]  /*4c90*/  FFMA.FTZ R162, R166, R177, R162 ;  /* 0x000000b1a6a27223 */ /* 0x000fe200000100a2 */
[----:B------:R-:W3:Y:S01]  /*4ca0*/  SHFL.UP PT, R165, R148, 0x10, RZ ;  /* 0x0600000094a57989 */ /* 0x000ee200000e00ff */
[----:B------:R-:W-:Y:S01]  /*4cb0*/  FFMA.FTZ R174, R143, R174, R151 ;  /* 0x000000ae8fae7223 */ /* 0x000fe20000010097 */
[C---:B------:R-:W-:Y:S01]  /*4cc0*/  FMUL.FTZ R147, R64.reuse, R155 ;  /* 0x0000009b40937220 */ /* 0x040fe20000410000 */
[C---:B------:R-:W-:Y:S01]  /*4cd0*/  FMUL.FTZ R175, R161.reuse, -R162 ;  /* 0x800000a2a1af7220 */ /* 0x040fe20000410000 */
[----:B------:R-:W-:Y:S01]  /*4ce0*/  FMUL.FTZ R151, R64, R145 ;  /* 0x0000009140977220 */ /* 0x000fe20000410000 */
[-C--:B------:R-:W-:Y:S01]  /*4cf0*/  FMUL.FTZ R168, R161, -R12.reuse ;  /* 0x8000000ca1a87220 */ /* 0x080fe20000410000 */
[----:B------:R-:W-:Y:S01]  /*4d00*/  FADD.FTZ R179, -R147, R174 ;  /* 0x000000ae93b37221 */ /* 0x000fe20000010100 */
[----:B------:R-:W-:Y:S01]  /*4d10*/  FFMA.FTZ R12, R159, R12, -R175 ;  /* 0x0000000c9f0c7223 */ /* 0x000fe200000108af */
[----:B------:R-:W-:Y:S01]  /*4d20*/  FADD.FTZ R177, R151, R172 ;  /* 0x000000ac97b17221 */ /* 0x000fe20000010000 */
[----:B------:R-:W-:Y:S01]  /*4d30*/  FFMA.FTZ R172, R159, R162, R168 ;  /* 0x000000a29fac7223 */ /* 0x000fe200000100a8 */
[C---:B------:R-:W-:Y:S01]  /*4d40*/  FMUL.FTZ R175, R140.reuse, -R179 ;  /* 0x800000b38caf7220 */ /* 0x040fe20000410000 */
[----:B------:R-:W-:Y:S01]  /*4d50*/  ISETP.GE.AND P2, PT, R37, 0x10, PT ;  /* 0x000000102500780c */ /* 0x000fe20003f46270 */
[-C--:B------:R-:W-:Y:S01]  /*4d60*/  FMUL.FTZ R168, R140, -R177.reuse ;  /* 0x800000b18ca87220 */ /* 0x080fe20000410000 */
[----:B------:R-:W-:Y:S01]  /*4d70*/  FMUL.FTZ R162, R139, -R172 ;  /* 0x800000ac8ba27220 */ /* 0x000fe20000410000 */
[----:B------:R-:W-:Y:S01]  /*4d80*/  FFMA.FTZ R224, R142, R177, -R175 ;  /* 0x000000b18ee07223 */ /* 0x000fe200000108af */
[----:B0-----:R-:W-:Y:S01]  /*4d90*/  FMUL.FTZ R175, R152, R13 ;  /* 0x0000000d98af7220 */ /* 0x001fe20000410000 */
[----:B------:R-:W-:Y:S01]  /*4da0*/  FFMA.FTZ R179, R142, R179, R168 ;  /* 0x000000b38eb37223 */ /* 0x000fe200000100a8 */
[-C--:B------:R-:W-:Y:S01]  /*4db0*/  FFMA.FTZ R174, R137, R12.reuse, -R162 ;  /* 0x0000000c89ae7223 */ /* 0x080fe200000108a2 */
[----:B------:R-:W-:Y:S01]  /*4dc0*/  FMUL.FTZ R178, R139, -R12 ;  /* 0x8000000c8bb27220 */ /* 0x000fe20000410000 */
[----:B-1----:R-:W-:Y:S01]  /*4dd0*/  FFMA.FTZ R175, R146, R163, R175 ;  /* 0x000000a392af7223 */ /* 0x002fe200000100af */
[C---:B--2---:R-:W-:Y:S01]  /*4de0*/  FMUL.FTZ R162, R152.reuse, R173 ;  /* 0x000000ad98a27220 */ /* 0x044fe20000410000 */
[C---:B------:R-:W-:Y:S01]  /*4df0*/  FMUL.FTZ R12, R152.reuse, R163 ;  /* 0x000000a3980c7220 */ /* 0x040fe20000410000 */
[----:B------:R-:W-:Y:S01]  /*4e00*/  FFMA.FTZ R178, R137, R172, R178 ;  /* 0x000000ac89b27223 */ /* 0x000fe200000100b2 */
[C---:B------:R-:W-:Y:S01]  /*4e10*/  FMUL.FTZ R163, R65.reuse, R145 ;  /* 0x0000009141a37220 */ /* 0x040fe20000410000 */
[-C--:B---3--:R-:W-:Y:S01]  /*4e20*/  FMUL.FTZ R168, R152, R165.reuse ;  /* 0x000000a598a87220 */ /* 0x088fe20000410000 */
[----:B------:R-:W-:Y:S01]  /*4e30*/  FFMA.FTZ R165, R146, R165, -R162 ;  /* 0x000000a592a57223 */ /* 0x000fe200000108a2 */
[----:B------:R-:W-:Y:S01]  /*4e40*/  FSEL R175, R152, R175, !P2 ;  /* 0x000000af98af7208 */ /* 0x000fe20005000000 */
[----:B------:R-:W-:Y:S01]  /*4e50*/  FMUL.FTZ R162, R65, R155 ;  /* 0x0000009b41a27220 */ /* 0x000fe20000410000 */
[C---:B------:R-:W-:Y:S01]  /*4e60*/  FFMA.FTZ R173, R146.reuse, R173, R168 ;  /* 0x000000ad92ad7223 */ /* 0x040fe200000100a8 */
[----:B------:R-:W-:Y:S01]  /*4e70*/  @P2 FFMA.FTZ R146, R146, R13, -R12 ;  /* 0x0000000d92922223 */ /* 0x000fe2000001080c */
[----:B------:R-:W-:Y:S01]  /*4e80*/  @P2 FADD.FTZ R148, R148, R165 ;  /* 0x000000a594942221 */ /* 0x000fe20000010000 */
[----:B-----5:R-:W-:Y:S01]  /*4e90*/  SHFL.IDX PT, R168, R15, RZ, 0x1f ;  /* 0x00001fff0fa87589 */ /* 0x020fe200000e0000 */
[----:B------:R-:W-:Y:S01]  /*4ea0*/  @P2 FADD.FTZ R150, R150, R173 ;  /* 0x000000ad96962221 */ /* 0x000fe20000010000 */
[----:B------:R-:W-:Y:S01]  /*4eb0*/  FADD.FTZ R172, -R162, R179 ;  /* 0x000000b3a2ac7221 */ /* 0x000fe20000010100 */
[----:B------:R-:W-:Y:S01]  /*4ec0*/  FADD.FTZ R224, R163, R224 ;  /* 0x000000e0a3e07221 */ /* 0x000fe20000010000 */
[----:B------:R0:W-:Y:S01]  /*4ed0*/  SHFL.IDX PT, R165, R14, RZ, 0x1f ;  /* 0x00001fff0ea57589 */ /* 0x0001e200000e0000 */
[C---:B------:R-:W-:Y:S01]  /*4ee0*/  FMUL.FTZ R173, R46.reuse, -R178 ;  /* 0x800000b22ead7220 */ /* 0x040fe20000410000 */
[----:B------:R-:W-:Y:S01]  /*4ef0*/  FMUL.FTZ R152, R27, -R172 ;  /* 0x800000ac1b987220 */ /* 0x000fe20000410000 */
[----:B------:R-:W-:Y:S01]  /*4f00*/  ISETP.NE.AND P2, PT, R37, RZ, PT ;  /* 0x000000ff2500720c */ /* 0x000fe20003f45270 */
[----:B------:R-:W1:Y:S01]  /*4f10*/  SHFL.UP PT, R175, R175, 0x1, RZ ;  /* 0x04200000afaf7989 */ /* 0x000e6200000e00ff */
[----:B------:R-:W-:Y:S01]  /*4f20*/  HFMA2.MMA R13, -RZ, RZ, 0, 0 ;  /* 0x00000000ff0d7435 */ /* 0x000fe200000001ff */
[----:B------:R-:W-:Y:S01]  /*4f30*/  FFMA.FTZ R183, R135, R224, -R152 ;  /* 0x000000e087b77223 */ /* 0x000fe20000010898 */
[-C--:B------:R-:W-:Y:S01]  /*4f40*/  FMUL.FTZ R152, R46, -R174.reuse ;  /* 0x800000ae2e987220 */ /* 0x080fe20000410000 */
[----:B------:R-:W2:Y:S01]  /*4f50*/  SHFL.UP PT, R146, R146, 0x1, RZ ;  /* 0x0420000092927989 */ /* 0x000ea200000e00ff */
[----:B------:R-:W-:Y:S01]  /*4f60*/  FFMA.FTZ R174, R141, R174, -R173 ;  /* 0x000000ae8dae7223 */ /* 0x000fe200000108ad */
[----:B------:R-:W-:Y:S01]  /*4f70*/  FMUL.FTZ R224, R27, -R224 ;  /* 0x800000e01be07220 */ /* 0x000fe20000410000 */
[----:B------:R-:W-:Y:S01]  /*4f80*/  FFMA.FTZ R178, R141, R178, R152 ;  /* 0x000000b28db27223 */ /* 0x000fe20000010098 */
[----:B------:R-:W3:Y:S01]  /*4f90*/  SHFL.UP PT, R150, R150, 0x1, RZ ;  /* 0x0420000096967989 */ /* 0x000ee200000e00ff */
[----:B------:R-:W-:Y:S01]  /*4fa0*/  FMUL.FTZ R179, R47, -R174 ;  /* 0x800000ae2fb37220 */ /* 0x000fe20000410000 */
[----:B------:R-:W-:Y:S01]  /*4fb0*/  FFMA.FTZ R227, R135, R172, R224 ;  /* 0x000000ac87e37223 */ /* 0x000fe200000100e0 */
[-C--:B------:R-:W-:Y:S01]  /*4fc0*/  FMUL.FTZ R172, R47, -R178.reuse ;  /* 0x800000b22fac7220 */ /* 0x080fe20000410000 */
[----:B------:R-:W4:Y:S01]  /*4fd0*/  SHFL.UP PT, R148, R148, 0x1, RZ ;  /* 0x0420000094947989 */ /* 0x000f2200000e00ff */
[C---:B------:R-:W-:Y:S01]  /*4fe0*/  FFMA.FTZ R179, R143.reuse, R178, R179 ;  /* 0x000000b28fb37223 */ /* 0x040fe200000100b3 */
[----:B------:R-:W-:Y:S01]  /*4ff0*/  MOV R12, 0x3f800000 ;  /* 0x3f800000000c7802 */ /* 0x000fe20000000f00 */
[----:B------:R-:W-:Y:S01]  /*5000*/  FFMA.FTZ R177, R143, R174, -R172 ;  /* 0x000000ae8fb17223 */ /* 0x000fe200000108ac */
[----:B0-----:R-:W-:Y:S01]  /*5010*/  CS2R R14, SRZ ;  /* 0x00000000000e7805 */ /* 0x001fe2000001ff00 */
[----:B------:R-:W-:-:S02]  /*5020*/  FMUL.FTZ R172, R0, R155 ;  /* 0x0000009b00ac7220 */ /* 0x000fc40000410000 */
[----:B------:R-:W-:Y:S02]  /*5030*/  FMUL.FTZ R181, R140, -R177 ;  /* 0x800000b18cb57220 */ /* 0x000fe40000410000 */
[----:B------:R-:W-:Y:S01]  /*5040*/  FADD.FTZ R227, -R172, R227 ;  /* 0x000000e3ace37221 */ /* 0x000fe20000010100 */
[----:B------:R0:W0:Y:S01]  /*5050*/  @!P0 LDS.128 R12, [R49+0x1980] ;  /* 0x00198000310c8984 */ /* 0x0000220000000c00 */
[----:B------:R-:W-:Y:S01]  /*5060*/  ISETP.NE.AND P0, PT, R189, 0x1f, PT ;  /* 0x0000001fbd00780c */ /* 0x000fe20003f05270 */
[C---:B-1----:R-:W-:Y:S01]  /*5070*/  FMUL.FTZ R173, R175.reuse, R165 ;  /* 0x000000a5afad7220 */ /* 0x042fe20000410000 */
[----:B------:R-:W-:-:S03]  /*5080*/  FMUL.FTZ R152, R175, R168 ;  /* 0x000000a8af987220 */ /* 0x000fc60000410000 */
[C---:B--2---:R-:W-:Y:S01]  /*5090*/  FFMA.FTZ R175, R146.reuse, R168, R173 ;  /* 0x000000a892af7223 */ /* 0x044fe200000100ad */
[----:B------:R-:W-:Y:S01]  /*50a0*/  FFMA.FTZ R173, R146, R165, -R152 ;  /* 0x000000a592ad7223 */ /* 0x000fe20000010898 */
[-C--:B------:R-:W-:Y:S01]  /*50b0*/  FMUL.FTZ R146, R140, -R179.reuse ;  /* 0x800000b38c927220 */ /* 0x080fe20000410000 */
[----:B------:R-:W1:Y:S01]  /*50c0*/  @!P2 S2R R152, SR_CgaCtaId ;  /* 0x000000000098a919 */ /* 0x000e620000008800 */
[----:B---3--:R-:W-:Y:S01]  /*50d0*/  @P1 FADD.FTZ R168, R150, R175 ;  /* 0x000000af96a81221 */ /* 0x008fe20000010000 */
[C---:B------:R-:W-:Y:S01]  /*50e0*/  FFMA.FTZ R150, R142.reuse, R179, R181 ;  /* 0x000000b38e967223 */ /* 0x040fe200000100b5 */
[----:B------:R-:W-:Y:S01]  /*50f0*/  FFMA.FTZ R146, R142, R177, -R146 ;  /* 0x000000b18e927223 */ /* 0x000fe20000010892 */
[----:B----4-:R-:W-:Y:S01]  /*5100*/  @P1 FADD.FTZ R165, R148, R173 ;  /* 0x000000ad94a51221 */ /* 0x010fe20000010000 */
[----:B------:R-:W-:Y:S01]  /*5110*/  FMUL.FTZ R173, R33, R168 ;  /* 0x000000a821ad7220 */ /* 0x000fe20000410000 */
[C---:B------:R-:W-:Y:S01]  /*5120*/  FMUL.FTZ R224, R27.reuse, -R150 ;  /* 0x800000961be07220 */ /* 0x040fe20000410000 */
[-C--:B------:R-:W-:Y:S01]  /*5130*/  FMUL.FTZ R225, R27, -R146.reuse ;  /* 0x800000921be17220 */ /* 0x080fe20000410000 */
[-C--:B------:R-:W-:Y:S01]  /*5140*/  FMUL.FTZ R33, R33, R165.reuse ;  /* 0x000000a521217220 */ /* 0x080fe20000410000 */
[C---:B------:R-:W-:Y:S01]  /*5150*/  FFMA.FTZ R165, R32.reuse, R165, -R173 ;  /* 0x000000a520a57223 */ /* 0x040fe200000108ad */
[C---:B------:R-:W-:Y:S01]  /*5160*/  FFMA.FTZ R224, R135.reuse, R146, -R224 ;  /* 0x0000009287e07223 */ /* 0x040fe200000108e0 */
[----:B------:R-:W-:Y:S01]  /*5170*/  FFMA.FTZ R225, R135, R150, R225 ;  /* 0x0000009687e17223 */ /* 0x000fe200000100e1 */
[----:B------:R-:W-:Y:S01]  /*5180*/  FFMA.FTZ R32, R32, R168, R33 ;  /* 0x000000a820207223 */ /* 0x000fe20000010021 */
[----:B------:R-:W-:Y:S01]  /*5190*/  FMUL.FTZ R168, R0, R145 ;  /* 0x0000009100a87220 */ /* 0x000fe20000410000 */
[----:B------:R-:W-:Y:S01]  /*51a0*/  FADD.FTZ R165, R144, R165 ;  /* 0x000000a590a57221 */ /* 0x000fe20000010000 */
[----:B------:R2:W3:Y:S01]  /*51b0*/  SHFL.DOWN PT, R146, R224, 0x1, 0x1f ;  /* 0x08201f00e0927f89 */ /* 0x0004e200000e0000 */
[----:B------:R-:W-:Y:S01]  /*51c0*/  FADD.FTZ R32, RZ, R32 ;  /* 0x00000020ff207221 */ /* 0x000fe20000010000 */
[----:B------:R-:W-:Y:S01]  /*51d0*/  FADD.FTZ R226, R168, R183 ;  /* 0x000000b7a8e27221 */ /* 0x000fe20000010000 */
[C---:B------:R-:W-:Y:S01]  /*51e0*/  FMUL.FTZ R33, R27.reuse, R165 ;  /* 0x000000a51b217220 */ /* 0x040fe20000410000 */
[----:B------:R2:W4:Y:S01]  /*51f0*/  SHFL.DOWN PT, R148, R225, 0x1, 0x1f ;  /* 0x08201f00e1947f89 */ /* 0x00052200000e0000 */
[----:B------:R-:W-:-:S02]  /*5200*/  FMUL.FTZ R144, R27, R32 ;  /* 0x000000201b907220 */ /* 0x000fc40000410000 */
[C---:B------:R-:W-:Y:S01]  /*5210*/  FFMA.FTZ R33, R135.reuse, R32, R33 ;  /* 0x0000002087217223 */ /* 0x040fe20000010021 */
[----:B------:R2:W0:Y:S01]  /*5220*/  SHFL.DOWN PT, R150, R226, 0x1, 0x1f ;  /* 0x08201f00e2967f89 */ /* 0x00042200000e0000 */
[----:B------:R-:W-:-:S03]  /*5230*/  FFMA.FTZ R173, R135, R165, -R144 ;  /* 0x000000a587ad7223 */ /* 0x000fc60000010890 */
[----:B------:R2:W0:Y:S01]  /*5240*/  SHFL.DOWN PT, R144, R227, 0x1, 0x1f ;  /* 0x08201f00e3907f89 */ /* 0x00042200000e0000 */
[----:B------:R-:W-:Y:S05]  /*5250*/  @!P0 BRA `(.L_x_14074) ;  /* 0x00000000002c8947 */ /* 0x000fea0003800000 */
[C---:B----4-:R-:W-:Y:S01]  /*5260*/  FMUL.FTZ R145, R225.reuse, R148 ;  /* 0x00000094e1917220 */ /* 0x050fe20000410000 */
[C---:B0-----:R-:W-:Y:S01]  /*5270*/  FMUL.FTZ R155, R225.reuse, R144 ;  /* 0x00000090e19b7220 */ /* 0x041fe20000410000 */
[----:B------:R-:W-:Y:S01]  /*5280*/  FMUL.FTZ R175, R225, R150 ;  /* 0x00000096e1af7220 */ /* 0x000fe20000410000 */
[C---:B--23--:R-:W-:Y:S01]  /*5290*/  FMUL.FTZ R225, R146.reuse, R225 ;  /* 0x000000e192e17220 */ /* 0x04cfe20000410000 */
[----:B------:R-:W-:Y:S01]  /*52a0*/  FFMA.FTZ R145, R146, R224, -R145 ;  /* 0x000000e092917223 */ /* 0x000fe20000010891 */
[C---:B------:R-:W-:Y:S01]  /*52b0*/  FFMA.FTZ R155, R224.reuse, R150, -R155 ;  /* 0x00000096e09b7223 */ /* 0x040fe2000001089b */
[C---:B------:R-:W-:Y:S01]  /*52c0*/  FFMA.FTZ R144, R224.reuse, R144, R175 ;  /* 0x00000090e0907223 */ /* 0x040fe200000100af */
[----:B------:R-:W-:Y:S02]  /*52d0*/  FFMA.FTZ R225, R224, R148, R225 ;  /* 0x00000094e0e17223 */ /* 0x000fe400000100e1 */
[----:B------:R-:W-:Y:S01]  /*52e0*/  FADD.FTZ R226, R226, R155 ;  /* 0x0000009be2e27221 */ /* 0x000fe20000010000 */
[----:B------:R-:W-:Y:S01]  /*52f0*/  FADD.FTZ R227, R227, R144 ;  /* 0x00000090e3e37221 */ /* 0x000fe20000010000 */
[----:B------:R-:W-:-:S07]  /*5300*/  MOV R224, R145 ;  /* 0x0000009100e07202 */ /* 0x000fce0000000f00 */
.L_x_14074:
[----:B------:R-:W-:Y:S05]  /*5310*/  BSYNC B0 ;  /* 0x0000000000007941 */ /* 0x000fea0003800000 */
.L_x_14073:
[----:B------:R-:W-:Y:S01]  /*5320*/  ISETP.GT.U32.AND P0, PT, R189, 0x1d, PT ;  /* 0x0000001dbd00780c */ /* 0x000fe20003f04070 */
[----:B------:R-:W-:Y:S01]  /*5330*/  FADD.FTZ R33, RZ, R33 ;  /* 0x00000021ff217221 */ /* 0x000fe20000010000 */
[----:B------:R-:W-:Y:S01]  /*5340*/  FFMA.FTZ R173, R102, R133, R173 ;  /* 0x0000008566ad7223 */ /* 0x000fe200000100ad */
[----:B----4-:R4:W1:Y:S01]  /*5350*/  SHFL.DOWN PT, R148, R224, 0x2, 0x1f ;  /* 0x08401f00e0947f89 */ /* 0x01086200000e0000 */
[----:B------:R-:W-:Y:S01]  /*5360*/  BSSY B0, `(.L_x_14075) ;  /* 0x0000014000007945 */ /* 0x000fe20003800000 */
[C---:B------:R-:W-:Y:S01]  /*5370*/  FMUL.FTZ R133, R140.reuse, R33 ;  /* 0x000000218c857220 */ /* 0x040fe20000410000 */
[-C--:B0-----:R-:W-:Y:S01]  /*5380*/  FMUL.FTZ R144, R140, R173.reuse ;  /* 0x000000ad8c907220 */ /* 0x081fe20000410000 */
[----:B------:R4:W0:Y:S02]  /*5390*/  SHFL.DOWN PT, R150, R225, 0x2, 0x1f ;  /* 0x08401f00e1967f89 */ /* 0x00082400000e0000 */
[C---:B------:R-:W-:Y:S01]  /*53a0*/  FFMA.FTZ R133, R142.reuse, R173, -R133 ;  /* 0x000000ad8e857223 */ /* 0x040fe20000010885 */
[----:B------:R-:W-:Y:S01]  /*53b0*/  FFMA.FTZ R144, R142, R33, R144 ;  /* 0x000000218e907223 */ /* 0x000fe20000010090 */
[----:B---3--:R4:W3:Y:S04]  /*53c0*/  SHFL.DOWN PT, R146, R226, 0x2, 0x1f ;  /* 0x08401f00e2927f89 */ /* 0x0088e800000e0000 */
[----:B------:R4:W0:Y:S01]  /*53d0*/  SHFL.DOWN PT, R174, R227, 0x2, 0x1f ;  /* 0x08401f00e3ae7f89 */ /* 0x00082200000e0000 */
[----:B------:R-:W-:Y:S05]  /*53e0*/  @P0 BRA `(.L_x_14076) ;  /* 0x00000000002c0947 */ /* 0x000fea0003800000 */
[C---:B0-----:R-:W-:Y:S01]  /*53f0*/  FMUL.FTZ R155, R225.reuse, R174 ;  /* 0x000000aee19b7220 */ /* 0x041fe20000410000 */
[C---:B------:R-:W-:Y:S01]  /*5400*/  FMUL.FTZ R145, R225.reuse, R150 ;  /* 0x00000096e1917220 */ /* 0x040fe20000410000 */
[C---:B---3--:R-:W-:Y:S01]  /*5410*/  FMUL.FTZ R175, R225.reuse, R146 ;  /* 0x00000092e1af7220 */ /* 0x048fe20000410000 */
[----:B-12-4-:R-:W-:Y:S01]  /*5420*/  FMUL.FTZ R225, R225, R148 ;  /* 0x00000094e1e17220 */ /* 0x016fe20000410000 */
[C---:B------:R-:W-:Y:S01]  /*5430*/  FFMA.FTZ R155, R224.reuse, R146, -R155 ;  /* 0x00000092e09b7223 */ /* 0x040fe2000001089b */
[C---:B------:R-:W-:Y:S01]  /*5440*/  FFMA.FTZ R145, R224.reuse, R148, -R145 ;  /* 0x00000094e0917223 */ /* 0x040fe20000010891 */
[C---:B------:R-:W-:Y:S01]  /*5450*/  FFMA.FTZ R146, R224.reuse, R174, R175 ;  /* 0x000000aee0927223 */ /* 0x040fe200000100af */
[----:B------:R-:W-:Y:S01]  /*5460*/  FFMA.FTZ R225, R224, R150, R225 ;  /* 0x00000096e0e17223 */ /* 0x000fe200000100e1 */
[----:B------:R-:W-:Y:S02]  /*5470*/  FADD.FTZ R226, R226, R155 ;  /* 0x0000009be2e27221 */ /* 0x000fe40000010000 */
[----:B------:R-:W-:Y:S01]  /*5480*/  FADD.FTZ R227, R227, R146 ;  /* 0x00000092e3e37221 */ /* 0x000fe20000010000 */
[----:B------:R-:W-:-:S07]  /*5490*/  MOV R224, R145 ;  /* 0x0000009100e07202 */ /* 0x000fce0000000f00 */
.L_x_14076:
[----:B------:R-:W-:Y:S05]  /*54a0*/  BSYNC B0 ;  /* 0x0000000000007941 */ /* 0x000fea0003800000 */
.L_x_14075:
[----:B------:R-:W-:Y:S01]  /*54b0*/  ISETP.GT.U32.AND P0, PT, R189, 0x1b, PT ;  /* 0x0000001bbd00780c */ /* 0x000fe20003f04070 */
[----:B------:R-:W-:Y:S01]  /*54c0*/  FADD.FTZ R144, RZ, R144 ;  /* 0x00000090ff907221 */ /* 0x000fe20000010000 */
[----:B------:R-:W-:Y:S01]  /*54d0*/  FFMA.FTZ R175, R116, R131, R133 ;  /* 0x0000008374af7223 */ /* 0x000fe20000010085 */
[----:B-1----:R1:W1:Y:S01]  /*54e0*/  SHFL.DOWN PT, R148, R224, 0x4, 0x1f ;  /* 0x08801f00e0947f89 */ /* 0x00226200000e0000 */
[----:B------:R-:W-:Y:S01]  /*54f0*/  BSSY B0, `(.L_x_14077) ;  /* 0x0000014000007945 */ /* 0x000fe20003800000 */
[CC--:B---3--:R-:W-:Y:S01]  /*5500*/  FMUL.FTZ R146, R47.reuse, R144.reuse ;  /* 0x000000902f927220 */ /* 0x0c8fe20000410000 */
[-C--:B------:R-:W-:Y:S01]  /*5510*/  FMUL.FTZ R131, R47, R175.reuse ;  /* 0x000000af2f837220 */ /* 0x080fe20000410000 */
[----:B0-----:R0:W3:Y:S02]  /*5520*/  SHFL.DOWN PT, R150, R225, 0x4, 0x1f ;  /* 0x08801f00e1967f89 */ /* 0x0010e400000e0000 */
[C---:B------:R-:W-:Y:S01]  /*5530*/  FFMA.FTZ R177, R143.reuse, R175, -R146 ;  /* 0x000000af8fb17223 */ /* 0x040fe20000010892 */
[----:B------:R-:W-:Y:S01]  /*5540*/  FFMA.FTZ R131, R143, R144, R131 ;  /* 0x000000908f837223 */ /* 0x000fe20000010083 */
[----:B------:R0:W0:Y:S04]  /*5550*/  SHFL.DOWN PT, R174, R226, 0x4, 0x1f ;  /* 0x08801f00e2ae7f89 */ /* 0x00002800000e0000 */
        /* <DEDUP_REMOVED lines=13> */
.L_x_14078:
[----:B------:R-:W-:Y:S05]  /*5630*/  BSYNC B0 ;  /* 0x0000000000007941 */ /* 0x000fea0003800000 */
.L_x_14077:
[C---:B------:R-:W-:Y:S01]  /*5640*/  ISETP.GT.U32.AND P0, PT, R189.reuse, 0x17, PT ;  /* 0x00000017bd00780c */ /* 0x040fe20003f04070 */
[----:B0-----:R-:W-:Y:S01]  /*5650*/  FADD.FTZ R146, RZ, R131 ;  /* 0x00000083ff927221 */ /* 0x001fe20000010000 */
[----:B------:R-:W-:Y:S01]  /*5660*/  FFMA.FTZ R177, R100, R129, R177 ;  /* 0x0000008164b17223 */ /* 0x000fe200000100b1 */
[----:B---3--:R0:W3:Y:S01]  /*5670*/  SHFL.DOWN PT, R150, R224, 0x8, 0x1f ;  /* 0x09001f00e0967f89 */ /* 0x0080e200000e0000 */
[----:B------:R-:W-:Y:S01]  /*5680*/  BSSY B0, `(.L_x_14079) ;  /* 0x0000015000007945 */ /* 0x000fe20003800000 */
[CC--:B-1----:R-:W-:Y:S01]  /*5690*/  FMUL.FTZ R148, R46.reuse, R146.reuse ;  /* 0x000000922e947220 */ /* 0x0c2fe20000410000 */
[-C--:B------:R-:W-:Y:S01]  /*56a0*/  FMUL.FTZ R129, R46, R177.reuse ;  /* 0x000000b12e817220 */ /* 0x080fe20000410000 */
[----:B------:R0:W1:Y:S01]  /*56b0*/  SHFL.DOWN PT, R174, R225, 0x8, 0x1f ;  /* 0x09001f00e1ae7f89 */ /* 0x00006200000e0000 */
[----:B------:R-:W-:Y:S01]  /*56c0*/  ISETP.GT.U32.AND P3, PT, R189, 0xf, PT ;  /* 0x0000000fbd00780c */ /* 0x000fe20003f64070 */
[C---:B------:R-:W-:Y:S01]  /*56d0*/  FFMA.FTZ R179, R141.reuse, R177, -R148 ;  /* 0x000000b18db37223 */ /* 0x040fe20000010894 */
[----:B------:R-:W-:Y:S01]  /*56e0*/  FFMA.FTZ R129, R141, R146, R129 ;  /* 0x000000928d817223 */ /* 0x000fe20000010081 */
[----:B------:R0:W0:Y:S04]  /*56f0*/  SHFL.DOWN PT, R178, R226, 0x8, 0x1f ;  /* 0x09001f00e2b27f89 */ /* 0x00002800000e0000 */
[----:B------:R0:W0:Y:S01]  /*5700*/  SHFL.DOWN PT, R148, R227, 0x8, 0x1f ;  /* 0x09001f00e3947f89 */ /* 0x00002200000e0000 */
[----:B------:R-:W-:Y:S05]  /*5710*/  @P0 BRA `(.L_x_14080) ;  /* 0x00000000002c0947 */ /* 0x000fea0003800000 */
[C---:B-1----:R-:W-:Y:S01]  /*5720*/  FMUL.FTZ R131, R225.reuse, R174 ;  /* 0x000000aee1837220 */ /* 0x042fe20000410000 */
[C---:B0-----:R-:W-:Y:S01]  /*5730*/  FMUL.FTZ R133, R225.reuse, R148 ;  /* 0x00000094e1857220 */ /* 0x041fe20000410000 */
[C---:B------:R-:W-:Y:S01]  /*5740*/  FMUL.FTZ R145, R225.reuse, R178 ;  /* 0x000000b2e1917220 */ /* 0x040fe20000410000 */
[-C--:B--234-:R-:W-:Y:S01]  /*5750*/  FMUL.FTZ R225, R225, R150.reuse ;  /* 0x00000096e1e17220 */ /* 0x09cfe20000410000 */
[C---:B------:R-:W-:Y:S01]  /*5760*/  FFMA.FTZ R131, R224.reuse, R150, -R131 ;  /* 0x00000096e0837223 */ /* 0x040fe20000010883 */
[C---:B------:R-:W-:Y:S01]  /*5770*/  FFMA.FTZ R133, R224.reuse, R178, -R133 ;  /* 0x000000b2e0857223 */ /* 0x040fe20000010885 */
[C---:B------:R-:W-:Y:S01]  /*5780*/  FFMA.FTZ R148, R224.reuse, R148, R145 ;  /* 0x00000094e0947223 */ /* 0x040fe20000010091 */
[----:B------:R-:W-:Y:S02]  /*5790*/  FFMA.FTZ R225, R224, R174, R225 ;  /* 0x000000aee0e17223 */ /* 0x000fe400000100e1 */
[----:B------:R-:W-:Y:S01]  /*57a0*/  FADD.FTZ R226, R226, R133 ;  /* 0x00000085e2e27221 */ /* 0x000fe20000010000 */
[----:B------:R-:W-:Y:S01]  /*57b0*/  FADD.FTZ R227, R227, R148 ;  /* 0x00000094e3e37221 */ /* 0x000fe20000010000 */
[----:B------:R-:W-:-:S07]  /*57c0*/  MOV R224, R131 ;  /* 0x0000008300e07202 */ /* 0x000fce0000000f00 */
.L_x_14080:
[----:B------:R-:W-:Y:S05]  /*57d0*/  BSYNC B0 ;  /* 0x0000000000007941 */ /* 0x000fea0003800000 */
.L_x_14079:
[----:B0-----:R-:W-:Y:S01]  /*57e0*/  FADD.FTZ R148, RZ, R129 ;  /* 0x00000081ff947221 */ /* 0x001fe20000010000 */
[----:B------:R0:W0:Y:S01]  /*57f0*/  SHFL.DOWN PT, R178, R224, 0x10, 0x1f ;  /* 0x0a001f00e0b27f89 */ /* 0x00002200000e0000 */
[----:B------:R-:W-:Y:S01]  /*5800*/  BSSY B0, `(.L_x_14081) ;  /* 0x0000012000007945 */ /* 0x000fe20003800000 */
[----:B------:R-:W-:Y:S01]  /*5810*/  FFMA.FTZ R179, R114, R127, R179 ;  /* 0x0000007f72b37223 */ /* 0x000fe200000100b3 */
[----:B---3--:R-:W-:Y:S01]  /*5820*/  FMUL.FTZ R150, R139, R148 ;  /* 0x000000948b967220 */ /* 0x008fe20000410000 */
[----:B------:R3:W0:Y:S04]  /*5830*/  SHFL.DOWN PT, R228, R225, 0x10, 0x1f ;  /* 0x0a001f00e1e47f89 */ /* 0x00062800000e0000 */
[----:B-1----:R3:W1:Y:S04]  /*5840*/  SHFL.DOWN PT, R174, R226, 0x10, 0x1f ;  /* 0x0a001f00e2ae7f89 */ /* 0x00266800000e0000 */
[----:B------:R3:W0:Y:S01]  /*5850*/  SHFL.DOWN PT, R230, R227, 0x10, 0x1f ;  /* 0x0a001f00e3e67f89 */ /* 0x00062200000e0000 */
[----:B------:R-:W-:Y:S05]  /*5860*/  @P3 BRA `(.L_x_14082) ;  /* 0x00000000002c3947 */ /* 0x000fea0003800000 */
[C---:B0-----:R-:W-:Y:S01]  /*5870*/  FMUL.FTZ R129, R225.reuse, R230 ;  /* 0x000000e6e1817220 */ /* 0x041fe20000410000 */
[C---:B------:R-:W-:Y:S01]  /*5880*/  FMUL.FTZ R127, R225.reuse, R228 ;  /* 0x000000e4e17f7220 */ /* 0x040fe20000410000 */
[C---:B-1----:R-:W-:Y:S01]  /*5890*/  FMUL.FTZ R131, R225.reuse, R174 ;  /* 0x000000aee1837220 */ /* 0x042fe20000410000 */
[----:B--234-:R-:W-:Y:S01]  /*58a0*/  FMUL.FTZ R225, R225, R178 ;  /* 0x000000b2e1e17220 */ /* 0x01cfe20000410000 */
[C---:B------:R-:W-:Y:S01]  /*58b0*/  FFMA.FTZ R129, R224.reuse, R174, -R129 ;  /* 0x000000aee0817223 */ /* 0x040fe20000010881 */
[C---:B------:R-:W-:Y:S01]  /*58c0*/  FFMA.FTZ R127, R224.reuse, R178, -R127 ;  /* 0x000000b2e07f7223 */ /* 0x040fe2000001087f */
[C---:B------:R-:W-:Y:S01]  /*58d0*/  FFMA.FTZ R174, R224.reuse, R230, R131 ;  /* 0x000000e6e0ae7223 */ /* 0x040fe20000010083 */
[----:B------:R-:W-:Y:S01]  /*58e0*/  FFMA.FTZ R225, R224, R228, R225 ;  /* 0x000000e4e0e17223 */ /* 0x000fe200000100e1 */
[----:B------:R-:W-:Y:S02]  /*58f0*/  FADD.FTZ R226, R226, R129 ;  /* 0x00000081e2e27221 */ /* 0x000fe40000010000 */
[----:B------:R-:W-:Y:S01]  /*5900*/  FADD.FTZ R227, R227, R174 ;  /* 0x000000aee3e37221 */ /* 0x000fe20000010000 */
[----:B------:R-:W-:-:S07]  /*5910*/  MOV R224, R127 ;  /* 0x0000007f00e07202 */ /* 0x000fce0000000f00 */
.L_x_14082:
[----:B------:R-:W-:Y:S05]  /*5920*/  BSYNC B0 ;  /* 0x0000000000007941 */ /* 0x000fea0003800000 */
.L_x_14081:
[-C--:B-1----:R-:W-:Y:S01]  /*5930*/  FMUL.FTZ R174, R139, R179.reuse ;  /* 0x000000b38bae7220 */ /* 0x082fe20000410000 */
[----:B------:R-:W-:Y:S01]  /*5940*/  FFMA.FTZ R127, R137, R179, -R150 ;  /* 0x000000b3897f7223 */ /* 0x000fe20000010896 */
[----:B0-----:R-:W-:Y:S01]  /*5950*/  SHFL.DOWN PT, R228, R225, 0x1, 0x1f ;  /* 0x08201f00e1e47f89 */ /* 0x001fe200000e0000 */
[----:B------:R-:W-:Y:S01]  /*5960*/  ISETP.NE.AND P3, PT, R39, 0x1f, PT ;  /* 0x0000001f2700780c */ /* 0x000fe20003f65270 */
[----:B------:R-:W-:Y:S01]  /*5970*/  FFMA.FTZ R150, R137, R148, R174 ;  /* 0x0000009489967223 */ /* 0x000fe200000100ae */
[----:B------:R-:W-:Y:S01]  /*5980*/  FFMA.FTZ R174, R98, R125, R127 ;  /* 0x0000007d62ae7223 */ /* 0x000fe2000001007f */
[----:B------:R-:W0:Y:S01]  /*5990*/  SHFL.IDX PT, R131, R15, RZ, 0x1f ;  /* 0x00001fff0f837589 */ /* 0x000e2200000e0000 */
[----:B------:R-:W-:Y:S01]  /*59a0*/  @!P2 MOV R183, 0x400 ;  /* 0x0000040000b7a802 */ /* 0x000fe20000000f00 */
[----:B------:R-:W-:Y:S01]  /*59b0*/  FADD.FTZ R150, RZ, R150 ;  /* 0x00000096ff967221 */ /* 0x000fe20000010000 */
[C---:B------:R-:W-:Y:S01]  /*59c0*/  FMUL.FTZ R178, R161.reuse, R174 ;  /* 0x000000aea1b27220 */ /* 0x040fe20000410000 */
[----:B------:R-:W1:Y:S01]  /*59d0*/  SHFL.IDX PT, R129, R14, RZ, 0x1f ;  /* 0x00001fff0e817589 */ /* 0x000e6200000e0000 */
        /* <DEDUP_REMOVED lines=15> */
[----:B--234-:R-:W2:Y:S02]  /*5ad0*/  SHFL.IDX PT, R225, R225, RZ, 0x1f ;  /* 0x00001fffe1e17589 */ /* 0x01cea400000e0000 */
[----:B------:R-:W-:Y:S01]  /*5ae0*/  FFMA.FTZ R152, R166, R145, R152 ;  /* 0x00000091a6987223 */ /* 0x000fe20000010098 */
[----:B------:R-:W-:Y:S01]  /*5af0*/  FFMA.FTZ R183, R96, R121, R123 ;  /* 0x0000007960b77223 */ /* 0x000fe2000001007b */
[----:B0-----:R-:W-:Y:S01]  /*5b00*/  @P3 FMUL.FTZ R178, R228, R131 ;  /* 0x00000083e4b23220 */ /* 0x001fe20000410000 */
[----:B------:R-:W0:Y:S01]  /*5b10*/  SHFL.IDX PT, R224, R224, RZ, 0x1f ;  /* 0x00001fffe0e07589 */ /* 0x000e2200000e0000 */
[----:B------:R-:W-:Y:S01]  /*5b20*/  FADD.FTZ R152, RZ, R152 ;  /* 0x00000098ff987221 */ /* 0x000fe20000010000 */
[----:B------:R-:W-:Y:S01]  /*5b30*/  FMUL.FTZ R121, R184, R183 ;  /* 0x000000b7b8797220 */ /* 0x000fe20000410000 */
[-C--:B-1----:R-:W-:Y:S01]  /*5b40*/  @P3 FMUL.FTZ R228, R228, R129.reuse ;  /* 0x00000081e4e43220 */ /* 0x082fe20000410000 */
[----:B------:R-:W1:Y:S02]  /*5b50*/  SHFL.IDX PT, R226, R226, RZ, 0x1f ;  /* 0x00001fffe2e27589 */ /* 0x000e6400000e0000 */
[-C--:B------:R-:W-:Y:S01]  /*5b60*/  FFMA.FTZ R121, R180, R152.reuse, R121 ;  /* 0x00000098b4797223 */ /* 0x080fe20000010079 */
[C---:B-----5:R-:W-:Y:S01]  /*5b70*/  @P3 FFMA.FTZ R178, R127.reuse, R129, -R178 ;  /* 0x000000817fb23223 */ /* 0x060fe200000108b2 */
[----:B------:R-:W-:Y:S01]  /*5b80*/  @P3 FFMA.FTZ R228, R127, R131, R228 ;  /* 0x000000837fe43223 */ /* 0x000fe200000100e4 */
[----:B------:R-:W3:Y:S02]  /*5b90*/  SHFL.IDX PT, R227, R227, RZ, 0x1f ;  /* 0x00001fffe3e37589 */ /* 0x000ee400000e0000 */
[----:B------:R-:W-:Y:S01]  /*5ba0*/  @P3 FADD.FTZ R129, R133, R178 ;  /* 0x000000b285813221 */ /* 0x000fe20000010000 */
[----:B------:R-:W-:Y:S01]  /*5bb0*/  FMUL.FTZ R178, R184, R152 ;  /* 0x00000098b8b27220 */ /* 0x000fe20000410000 */
[----:B------:R-:W-:Y:S01]  /*5bc0*/  SHF.L.U32 R133, R217, 0x10, RZ ;  /* 0x00000010d9857819 */ /* 0x000fe200000006ff */
[----:B------:R-:W-:Y:S01]  /*5bd0*/  @P3 FADD.FTZ R131, R155, R228 ;  /* 0x000000e49b833221 */ /* 0x000fe20000010000 */
[----:B------:R-:W-:Y:S01]  /*5be0*/  FMUL.FTZ R230, R129, -R3 ;  /* 0x8000000381e67220 */ /* 0x000fe20000410000 */
[----:B------:R-:W-:-:S02]  /*5bf0*/  FFMA.FTZ R185, R180, R183, -R178 ;  /* 0x000000b7b4b97223 */ /* 0x000fc400000108b2 */
[C---:B------:R-:W-:Y:S01]  /*5c00*/  FMUL.FTZ R228, R131.reuse, -R3 ;  /* 0x8000000383e47220 */ /* 0x040fe20000410000 */
[----:B------:R-:W-:Y:S01]  /*5c10*/  FADD.FTZ R3, RZ, R121 ;  /* 0x00000079ff037221 */ /* 0x000fe20000010000 */
[-C--:B------:R-:W-:Y:S01]  /*5c20*/  FFMA.FTZ R155, R131, R2.reuse, R230 ;  /* 0x00000002839b7223 */ /* 0x080fe200000100e6 */
[----:B------:R-:W-:Y:S01]  /*5c30*/  FFMA.FTZ R185, R110, R119, R185 ;  /* 0x000000776eb97223 */ /* 0x000fe200000100b9 */
        /* <DEDUP_REMOVED lines=8> */
[-C--:B------:R-:W-:Y:S01]  /*5cc0*/  FMUL.FTZ R178, R191, -R158.reuse ;  /* 0x8000009ebfb27220 */ /* 0x080fe20000410000 */
[----:B------:R-:W-:Y:S01]  /*5cd0*/  FFMA.FTZ R187, R94, R117, R119 ;  /* 0x000000755ebb7223 */ /* 0x000fe20000010077 */
[C---:B------:R-:W-:Y:S01]  /*5ce0*/  FFMA.FTZ R156, R192.reuse, R158, -R121 ;  /* 0x0000009ec09c7223 */ /* 0x040fe20000010879 */
[----:B------:R-:W-:Y:S01]  /*5cf0*/  SHF.L.U32 R131, R9, 0x10, RZ ;  /* 0x0000001009837819 */ /* 0x000fe200000006ff */
        /* <DEDUP_REMOVED lines=53> */
[----:B------:R-:W-:Y:S01]  /*6050*/  FMUL.FTZ R109, R195, R205 ;  /* 0x000000cdc36d7220 */ /* 0x000fe20000410000 */
[----:B------:R-:W-:Y:S01]  /*6060*/  SHF.L.U32 R129, R216, 0x10, RZ ;  /* 0x00000010d8817819 */ /* 0x000fe200000006ff */
[CC--:B------:R-:W-:Y:S01]  /*6070*/  FMUL.FTZ R204, R197.reuse, -R220.reuse ;  /* 0x800000dcc5cc7220 */ /* 0x0c0fe20000410000 */
[----:B------:R-:W-:Y:S01]  /*6080*/  FMUL.FTZ R127, R197, -R115 ;  /* 0x80000073c57f7220 */ /* 0x000fe20000410000 */
[C---:B------:R-:W-:Y:S01]  /*6090*/  FFMA.FTZ R109, R196.reuse, R203, -R109 ;  /* 0x000000cbc46d7223 */ /* 0x040fe2000001086d */
[----:B------:R-:W-:Y:S01]  /*60a0*/  FFMA.FTZ R196, R196, R205, R202 ;  /* 0x000000cdc4c47223 */ /* 0x000fe200000100ca */
[C---:B------:R-:W-:Y:S01]  /*60b0*/  FFMA.FTZ R204, R198.reuse, R115, R204 ;  /* 0x00000073c6cc7223 */ /* 0x040fe200000100cc */
[----:B------:R-:W-:Y:S01]  /*60c0*/  FFMA.FTZ R202, R198, R220, -R127 ;  /* 0x000000dcc6ca7223 */ /* 0x000fe2000001087f */
[----:B------:R-:W-:Y:S01]  /*60d0*/  FFMA.FTZ R195, R104, R113, R109 ;  /* 0x0000007168c37223 */ /* 0x000fe2000001006d */
[----:B------:R-:W-:Y:S01]  /*60e0*/  FADD.FTZ R196, RZ, R196 ;  /* 0x000000c4ffc47221 */ /* 0x000fe20000010000 */
[----:B------:R-:W-:Y:S01]  /*60f0*/  FADD.FTZ R199, -R199, R204 ;  /* 0x000000ccc7c77221 */ /* 0x000fe20000010100 */
[----:B------:R-:W-:Y:S01]  /*6100*/  FADD.FTZ R201, R201, R202 ;  /* 0x000000cac9c97221 */ /* 0x000fe20000010000 */
[----:B--2---:R-:W-:Y:S01]  /*6110*/  FMUL.FTZ R113, R225, R15 ;  /* 0x0000000fe1717220 */ /* 0x004fe20000410000 */
[CC--:B------:R-:W-:Y:S01]  /*6120*/  FMUL.FTZ R109, R191.reuse, R196.reuse ;  /* 0x000000c4bf6d7220 */ /* 0x0c0fe20000410000 */
[C---:B------:R-:W-:Y:S01]  /*6130*/  FMUL.FTZ R198, R188.reuse, -R199 ;  /* 0x800000c7bcc67220 */ /* 0x040fe20000410000 */
[----:B------:R-:W-:Y:S01]  /*6140*/  FMUL.FTZ R127, R188, -R201 ;  /* 0x800000c9bc7f7220 */ /* 0x000fe20000410000 */
[-C--:B------:R-:W-:Y:S01]  /*6150*/  FMUL.FTZ R191, R191, R195.reuse ;  /* 0x000000c3bfbf7220 */ /* 0x080fe20000410000 */
[----:B------:R-:W-:Y:S01]  /*6160*/  FFMA.FTZ R109, R192, R195, -R109 ;  /* 0x000000c3c06d7223 */ /* 0x000fe2000001086d */
[C---:B------:R-:W-:Y:S01]  /*6170*/  FFMA.FTZ R198, R190.reuse, R201, -R198 ;  /* 0x000000c9bec67223 */ /* 0x040fe200000108c6 */
[----:B------:R-:W-:Y:S01]  /*6180*/  FFMA.FTZ R127, R190, R199, R127 ;  /* 0x000000c7be7f7223 */ /* 0x000fe2000001007f */
[----:B------:R-:W-:Y:S01]  /*6190*/  FFMA.FTZ R192, R192, R196, R191 ;  /* 0x000000c4c0c07223 */ /* 0x000fe200000100bf */
[-C--:B------:R-:W-:Y:S01]  /*61a0*/  FMUL.FTZ R188, R225, R14.reuse ;  /* 0x0000000ee1bc7220 */ /* 0x080fe20000410000 */
[----:B------:R-:W-:Y:S01]  /*61b0*/  FADD.FTZ R193, R193, R198 ;  /* 0x000000c6c1c17221 */ /* 0x000fe20000010000 */
[----:B------:R-:W-:Y:S01]  /*61c0*/  FADD.FTZ R191, -R194, R127 ;  /* 0x0000007fc2bf7221 */ /* 0x000fe20000010100 */
[C---:B0-----:R-:W-:Y:S01]  /*61d0*/  FFMA.FTZ R113, R224.reuse, R14, -R113 ;  /* 0x0000000ee0717223 */ /* 0x041fe20000010871 */
[CC--:B------:R-:W-:Y:S01]  /*61e0*/  FMUL.FTZ R14, R225.reuse, R12.reuse ;  /* 0x0000000ce10e7220 */ /* 0x0c0fe20000410000 */
[----:B------:R-:W-:Y:S01]  /*61f0*/  FFMA.FTZ R188, R224, R15, R188 ;  /* 0x0000000fe0bc7223 */ /* 0x000fe200000100bc */
[C---:B------:R-:W-:Y:S01]  /*6200*/  FMUL.FTZ R127, R184.reuse, -R191 ;  /* 0x800000bfb87f7220 */ /* 0x040fe20000410000 */
[----:B------:R-:W-:Y:S01]  /*6210*/  FMUL.FTZ R184, R184, -R193 ;  /* 0x800000c1b8b87220 */ /* 0x000fe20000410000 */
[-C--:B------:R-:W-:Y:S01]  /*6220*/  FMUL.FTZ R15, R225, R13.reuse ;  /* 0x0000000de10f7220 */ /* 0x080fe20000410000 */
[----:B------:R-:W-:Y:S01]  /*6230*/  FFMA.FTZ R13, R224, R13, R14 ;  /* 0x0000000de00d7223 */ /* 0x000fe2000001000e */
[C---:B------:R-:W-:Y:S01]  /*6240*/  FFMA.FTZ R127, R180.reuse, R193, -R127 ;  /* 0x000000c1b47f7223 */ /* 0x040fe2000001087f */
[----:B------:R-:W-:Y:S01]  /*6250*/  FFMA.FTZ R219, R180, R191, R184 ;  /* 0x000000bfb4db7223 */ /* 0x000fe200000100b8 */
[----:B------:R-:W-:Y:S01]  /*6260*/  FFMA.FTZ R180, R0, R165, RZ ;  /* 0x000000a500b47223 */ /* 0x000fe200000100ff */
[----:B-1----:R-:W-:Y:S01]  /*6270*/  FADD.FTZ R14, R226, R113 ;  /* 0x00000071e20e7221 */ /* 0x002fe20000010000 */
[----:B------:R-:W-:Y:S01]  /*6280*/  FADD.FTZ R197, R186, R127 ;  /* 0x0000007fbac57221 */ /* 0x000fe20000010000 */
[----:B------:R-:W-:Y:S01]  /*6290*/  FADD.FTZ R219, -R182, R219 ;  /* 0x000000dbb6db7221 */ /* 0x000fe20000010100 */
[----:B------:R-:W-:Y:S01]  /*62a0*/  FFMA.FTZ R127, R65, R173, R180 ;  /* 0x000000ad417f7223 */ /* 0x000fe200000100b4 */
[----:B------:R-:W-:Y:S01]  /*62b0*/  FFMA.FTZ R221, R88, R89, R109 ;  /* 0x0000005958dd7223 */ /* 0x000fe2000001006d */
[----:B------:R-:W-:Y:S01]  /*62c0*/  FFMA.FTZ R12, R224, R12, -R15 ;  /* 0x0000000ce00c7223 */ /* 0x000fe2000001080f */
[----:B------:R-:W-:Y:S01]  /*62d0*/  FMUL.FTZ R113, R170, -R219 ;  /* 0x800000dbaa717220 */ /* 0x000fe20000410000 */
[----:B------:R-:W-:Y:S01]  /*62e0*/  FFMA.FTZ R180, R64, R175, R127 ;  /* 0x000000af40b47223 */ /* 0x000fe2000001007f */
[-C--:B------:R-:W-:Y:S01]  /*62f0*/  FMUL.FTZ R170, R170, -R197.reuse ;  /* 0x800000c5aaaa7220 */ /* 0x080fe20000410000 */
[----:B---3--:R-:W-:Y:S01]  /*6300*/  FADD.FTZ R15, R227, R188 ;  /* 0x000000bce30f7221 */ /* 0x008fe20000010000 */
        /* <DEDUP_REMOVED lines=8> */
[----:B------:R0:W-:Y:S01]  /*6390*/  @!P0 STS.128 [R49+0x1980], R12 ;  /* 0x0019800c31008388 */ /* 0x0001e20000000c00 */
[----:B------:R-:W-:Y:S01]  /*63a0*/  FMUL.FTZ R170, R161, -R176 ;  /* 0x800000b0a1aa7220 */ /* 0x000fe20000410000 */
[----:B------:R-:W-:Y:S01]  /*63b0*/  FFMA.FTZ R109, R61, R174, R182 ;  /* 0x000000ae3d6d7223 */ /* 0x000fe200000100b6 */
[-C--:B------:R-:W-:Y:S01]  /*63c0*/  FMUL.FTZ R161, R161, -R166.reuse ;  /* 0x800000a6a1a17220 */ /* 0x080fe20000410000 */
[----:B------:R-:W-:Y:S01]  /*63d0*/  FMUL.FTZ R182, R92, R125 ;  /* 0x0000007d5cb67220 */ /* 0x000fe20000410000 */
[C---:B------:R-:W-:Y:S01]  /*63e0*/  FFMA.FTZ R170, R159.reuse, R166, R170 ;  /* 0x000000a69faa7223 */ /* 0x040fe200000100aa */
[----:B------:R-:W-:Y:S01]  /*63f0*/  FMUL.FTZ R186, R108, R115 ;  /* 0x000000736cba7220 */ /* 0x000fe20000410000 */
[----:B------:R-:W-:Y:S01]  /*6400*/  FFMA.FTZ R161, R159, R176, -R161 ;  /* 0x000000b09fa17223 */ /* 0x000fe200000108a1 */
[----:B------:R-:W-:Y:S01]  /*6410*/  FFMA.FTZ R173, -R102, R133, R173 ;  /* 0x0000008566ad7223 */ /* 0x000fe200000101ad */
[----:B------:R-:W-:Y:S01]  /*6420*/  FADD.FTZ R170, -R167, R170 ;  /* 0x000000aaa7aa7221 */ /* 0x000fe20000010100 */
[----:B------:R-:W-:Y:S01]  /*6430*/  FMUL.FTZ R188, R117, R186 ;  /* 0x000000ba75bc7220 */ /* 0x000fe20000410000 */
[----:B------:R-:W-:Y:S01]  /*6440*/  FADD.FTZ R164, R164, R161 ;  /* 0x000000a1a4a47221 */ /* 0x000fe20000010000 */
[----:B------:R-:W-:Y:S01]  /*6450*/  FFMA.FTZ R175, -R116, R131, R175 ;  /* 0x0000008374af7223 */ /* 0x000fe200000101af */
[----:B------:R-:W-:Y:S01]  /*6460*/  FFMA.FTZ R177, -R100, R129, R177 ;  /* 0x0000008164b17223 */ /* 0x000fe200000101b1 */
[----:B------:R-:W-:Y:S01]  /*6470*/  SHF.L.U32 R127, R10, 0x10, RZ ;  /* 0x000000100a7f7819 */ /* 0x000fe200000006ff */
[----:B------:R-:W-:Y:S01]  /*6480*/  FMUL.FTZ R161, R98, R164 ;  /* 0x000000a462a17220 */ /* 0x000fe20000410000 */
[----:B0-----:R-:W-:Y:S01]  /*6490*/  FFMA.FTZ R12, R64, -R144, R89 ;  /* 0x80000090400c7223 */ /* 0x001fe20000010059 */
[----:B------:R-:W-:Y:S01]  /*64a0*/  FFMA.FTZ R14, R60, R181, R109 ;  /* 0x000000b53c0e7223 */ /* 0x000fe2000001006d */
[----:B------:R-:W-:Y:S01]  /*64b0*/  SHF.L.U32 R109, R212, 0x10, RZ ;  /* 0x00000010d46d7819 */ /* 0x000fe200000006ff */
[----:B------:R-:W-:Y:S01]  /*64c0*/  FFMA.FTZ R179, -R114, R127, R179 ;  /* 0x0000007f72b37223 */ /* 0x000fe200000101b3 */
        /* <DEDUP_REMOVED lines=11> */
[C---:B------:R-:W-:Y:S01]  /*6580*/  FMUL.FTZ R14, R31.reuse, R125 ;  /* 0x0000007d1f0e7220 */ /* 0x040fe20000410000 */
[----:B------:R-:W-:Y:S01]  /*6590*/  FFMA.FTZ R12, R60, -R145, R15 ;  /* 0x800000913c0c7223 */ /* 0x000fe2000001000f */
[----:B------:R-:W-:Y:S01]  /*65a0*/  FMUL.FTZ R15, R31, R111 ;  /* 0x0000006f1f0f7220 */ /* 0x000fe20000410000 */
[----:B------:R-:W-:Y:S01]  /*65b0*/  FADD.FTZ R137, -R154, R137 ;  /* 0x000000899a897221 */ /* 0x000fe20000010100 */
[----:B------:R-:W-:Y:S01]  /*65c0*/  FFMA.FTZ R89, R56, R119, R89 ;  /* 0x0000007738597223 */ /* 0x000fe20000010059 */
[----:B------:R-:W-:Y:S01]  /*65d0*/  FFMA.FTZ R13, R59, -R152, R12 ;  /* 0x800000983b0d7223 */ /* 0x000fe2000001000c */
[C---:B------:R-:W-:Y:S01]  /*65e0*/  FFMA.FTZ R180, R30.reuse, R125, -R15 ;  /* 0x0000007d1eb47223 */ /* 0x040fe2000001080f */
[----:B------:R-:W-:Y:S01]  /*65f0*/  FFMA.FTZ R154, R30, R111, R14 ;  /* 0x0000006f1e9a7223 */ /* 0x000fe2000001000e */
[----:B------:R-:W-:Y:S01]  /*6600*/  FMUL.FTZ R12, R46, -R137 ;  /* 0x800000892e0c7220 */ /* 0x000fe20000410000 */
[----:B------:R-:W-:Y:S01]  /*6610*/  FFMA.FTZ R14, R58, -R3, R13 ;  /* 0x800000033a0e7223 */ /* 0x000fe2000001000d */
[----:B------:R-:W-:Y:S01]  /*6620*/  FFMA.FTZ R190, R54, R123, R89 ;  /* 0x0000007b36be7223 */ /* 0x000fe20000010059 */
[----:B------:R-:W-:Y:S01]  /*6630*/  FFMA.FTZ R123, -R92, R109, R123 ;  /* 0x0000006d5c7b7223 */ /* 0x000fe2000001017b */
[----:B------:R-:W-:Y:S01]  /*6640*/  FMUL.FTZ R180, R107, R180 ;  /* 0x000000b46bb47220 */ /* 0x000fe20000410000 */
[-C--:B------:R-:W-:Y:S01]  /*6650*/  FMUL.FTZ R46, R46, -R160.reuse ;  /* 0x800000a02e2e7220 */ /* 0x080fe20000410000 */
[----:B------:R-:W-:Y:S01]  /*6660*/  FFMA.FTZ R12, R141, R160, -R12 ;  /* 0x000000a08d0c7223 */ /* 0x000fe2000001080c */
[----:B------:R-:W-:Y:S01]  /*6670*/  FFMA.FTZ R13, R57, -R178, R14 ;  /* 0x800000b2390d7223 */ /* 0x000fe2000001000e */
[----:B------:R-:W-:Y:S01]  /*6680*/  FFMA.FTZ R180, R123, R154, R180 ;  /* 0x0000009a7bb47223 */ /* 0x000fe200000100b4 */
[----:B------:R-:W-:Y:S01]  /*6690*/  FFMA.FTZ R154, R141, R137, R46 ;  /* 0x000000898d9a7223 */ /* 0x000fe2000001002e */
[----:B------:R-:W-:Y:S01]  /*66a0*/  FADD.FTZ R46, R149, R12 ;  /* 0x0000000c952e7221 */ /* 0x000fe20000010000 */
[----:B------:R-:W-:Y:S01]  /*66b0*/  FFMA.FTZ R13, R56, -R117, R13 ;  /* 0x80000075380d7223 */ /* 0x000fe2000001000d */
[----:B------:R-:W-:Y:S01]  /*66c0*/  FMUL.FTZ R12, R92, R111 ;  /* 0x0000006f5c0c7220 */ /* 0x000fe20000410000 */
[----:B------:R-:W-:Y:S01]  /*66d0*/  FMUL.FTZ R14, R107, R182 ;  /* 0x000000b66b0e7220 */ /* 0x000fe20000410000 */
[----:B------:R-:W-:Y:S01]  /*66e0*/  FADD.FTZ R154, -R153, R154 ;  /* 0x0000009a999a7221 */ /* 0x000fe20000010100 */
[----:B------:R-:W-:Y:S01]  /*66f0*/  FFMA.FTZ R141, R54, -R107, R13 ;  /* 0x8000006b368d7223 */ /* 0x000fe2000001000d */
[----:B------:R-:W-:Y:S01]  /*6700*/  FADD.FTZ R74, R12, R74 ;  /* 0x0000004a0c4a7221 */ /* 0x000fe20000010000 */
[-C--:B------:R-:W-:Y:S01]  /*6710*/  FMUL.FTZ R13, R107, R12.reuse ;  /* 0x0000000c6b0d7220 */ /* 0x080fe20000410000 */
[----:B------:R-:W-:Y:S01]  /*6720*/  FFMA.FTZ R12, R123, R12, R14 ;  /* 0x0000000c7b0c7223 */ /* 0x000fe2000001000e */
[C---:B------:R-:W-:Y:S01]  /*6730*/  FMUL.FTZ R14, R47.reuse, -R46 ;  /* 0x8000002e2f0e7220 */ /* 0x040fe20000410000 */
[----:B------:R-:W-:Y:S01]  /*6740*/  FMUL.FTZ R47, R47, -R154 ;  /* 0x8000009a2f2f7220 */ /* 0x000fe20000410000 */
[----:B------:R-:W-:Y:S01]  /*6750*/  FMUL.FTZ R15, R31, R220 ;  /* 0x000000dc1f0f7220 */ /* 0x000fe20000410000 */
[----:B------:R-:W-:Y:S01]  /*6760*/  FFMA.FTZ R111, R109, R111, R180 ;  /* 0x0000006f6d6f7223 */ /* 0x000fe200000100b4 */
[----:B------:R-:W-:Y:S01]  /*6770*/  FFMA.FTZ R14, R143, R154, R14 ;  /* 0x0000009a8f0e7223 */ /* 0x000fe2000001000e */
[----:B------:R-:W-:Y:S01]  /*6780*/  FFMA.FTZ R13, R123, R182, -R13 ;  /* 0x000000b67b0d7223 */ /* 0x000fe2000001080d */
[----:B------:R-:W-:Y:S01]  /*6790*/  FFMA.FTZ R180, R143, R46, -R47 ;  /* 0x0000002e8fb47223 */ /* 0x000fe2000001082f */
[----:B------:R-:W-:Y:S01]  /*67a0*/  SHF.L.U32 R107, R5, 0x10, RZ ;  /* 0x00000010056b7819 */ /* 0x000fe200000006ff */
[----:B------:R-:W-:Y:S01]  /*67b0*/  FADD.FTZ R47, -R147, R14 ;  /* 0x0000000e932f7221 */ /* 0x000fe20000010100 */
[----:B------:R-:W-:Y:S01]  /*67c0*/  FFMA.FTZ R182, R30, R115, -R15 ;  /* 0x000000731eb67223 */ /* 0x000fe2000001080f */
[C---:B------:R-:W-:Y:S01]  /*67d0*/  FMUL.FTZ R14, R108.reuse, R220 ;  /* 0x000000dc6c0e7220 */ /* 0x040fe20000410000 */
[----:B------:R-:W-:Y:S01]  /*67e0*/  FADD.FTZ R151, R151, R180 ;  /* 0x000000b497977221 */ /* 0x000fe20000010000 */
[----:B------:R-:W-:Y:S01]  /*67f0*/  FFMA.FTZ R119, -R108, R107, R119 ;  /* 0x0000006b6c777223 */ /* 0x000fe20000010177 */
[C---:B------:R-:W-:Y:S01]  /*6800*/  FMUL.FTZ R184, R117.reuse, R182 ;  /* 0x000000b675b87220 */ /* 0x040fe20000410000 */
[----:B------:R-:W-:Y:S01]  /*6810*/  FMUL.FTZ R182, R117, R14 ;  /* 0x0000000e75b67220 */ /* 0x000fe20000410000 */
[C---:B------:R-:W-:Y:S01]  /*6820*/  FMUL.FTZ R89, R140.reuse, -R47 ;  /* 0x8000002f8c597220 */ /* 0x040fe20000410000 */
[----:B------:R-:W-:Y:S01]  /*6830*/  FADD.FTZ R130, R111, R130 ;  /* 0x000000826f827221 */ /* 0x000fe20000010000 */
[----:B------:R-:W-:Y:S01]  /*6840*/  FMUL.FTZ R111, R31, R200 ;  /* 0x000000c81f6f7220 */ /* 0x000fe20000410000 */
[----:B------:R-:W-:Y:S01]  /*6850*/  FFMA.FTZ R15, R119, R186, -R182 ;  /* 0x000000ba770f7223 */ /* 0x000fe200000108b6 */
[-C--:B------:R-:W-:Y:S01]  /*6860*/  FMUL.FTZ R182, R140, -R151.reuse ;  /* 0x800000978cb67220 */ /* 0x080fe20000410000 */
[----:B------:R-:W-:Y:S01]  /*6870*/  FFMA.FTZ R140, R142, R151, -R89 ;  /* 0x000000978e8c7223 */ /* 0x000fe20000010859 */
[----:B------:R-:W-:Y:S01]  /*6880*/  FFMA.FTZ R139, R30, R207, -R111 ;  /* 0x000000cf1e8b7223 */ /* 0x000fe2000001086f */
[----:B------:R-:W-:Y:S01]  /*6890*/  FMUL.FTZ R115, R31, R115 ;  /* 0x000000731f737220 */ /* 0x000fe20000410000 */
[----:B------:R-:W-:Y:S01]  /*68a0*/  FFMA.FTZ R89, R142, R47, R182 ;  /* 0x0000002f8e597223 */ /* 0x000fe200000100b6 */
[----:B------:R-:W-:Y:S01]  /*68b0*/  FADD.FTZ R140, R163, R140 ;  /* 0x0000008ca38c7221 */ /* 0x000fe20000010000 */
[----:B------:R-:W-:Y:S01]  /*68c0*/  SHF.L.U32 R111, R6, 0x10, RZ ;  /* 0x00000010066f7819 */ /* 0x000fe200000006ff */
[----:B------:R-:W-:Y:S01]  /*68d0*/  FMUL.FTZ R149, R106, R207 ;  /* 0x000000cf6a957220 */ /* 0x000fe20000410000 */
[----:B------:R-:W-:Y:S01]  /*68e0*/  FADD.FTZ R162, -R162, R89 ;  /* 0x00000059a2a27221 */ /* 0x000fe20000010100 */
[C---:B------:R-:W-:Y:S01]  /*68f0*/  FMUL.FTZ R113, R27.reuse, -R140 ;  /* 0x8000008c1b717220 */ /* 0x040fe20000410000 */
[----:B------:R-:W-:Y:S01]  /*6900*/  FFMA.FTZ R180, R30, R220, R115 ;  /* 0x000000dc1eb47223 */ /* 0x000fe20000010073 */
[----:B------:R-:W-:Y:S01]  /*6910*/  FMUL.FTZ R143, R106, R200 ;  /* 0x000000c86a8f7220 */ /* 0x000fe20000410000 */
[----:B------:R-:W-:Y:S01]  /*6920*/  FMUL.FTZ R142, R27, -R162 ;  /* 0x800000a21b8e7220 */ /* 0x000fe20000410000 */
[----:B------:R-:W-:Y:S01]  /*6930*/  FMUL.FTZ R115, R222, R149 ;  /* 0x00000095de737220 */ /* 0x000fe20000410000 */
[----:B------:R-:W-:Y:S01]  /*6940*/  FFMA.FTZ R182, -R106, R111, R121 ;  /* 0x0000006f6ab67223 */ /* 0x000fe20000010179 */
[----:B------:R-:W-:Y:S01]  /*6950*/  SHF.L.U32 R147, R8, 0x10, RZ ;  /* 0x0000001008937819 */ /* 0x000fe200000006ff */
[C---:B------:R-:W-:Y:S01]  /*6960*/  FFMA.FTZ R27, R135.reuse, R140, -R142 ;  /* 0x0000008c871b7223 */ /* 0x040fe2000001088e */
[----:B------:R-:W-:Y:S01]  /*6970*/  FFMA.FTZ R135, R135, R162, R113 ;  /* 0x000000a287877223 */ /* 0x000fe20000010071 */
[----:B------:R-:W-:Y:S01]  /*6980*/  FMUL.FTZ R142, R102, R140 ;  /* 0x0000008c668e7220 */ /* 0x000fe20000410000 */
[----:B------:R-:W-:Y:S01]  /*6990*/  FFMA.FTZ R180, R119, R180, R184 ;  /* 0x000000b477b47223 */ /* 0x000fe200000100b8 */
[----:B------:R-:W-:Y:S01]  /*69a0*/  FADD.FTZ R168, R168, R27 ;  /* 0x0000001ba8a87221 */ /* 0x000fe20000010000 */
[----:B------:R-:W-:Y:S01]  /*69b0*/  FADD.FTZ R135, -R172, R135 ;  /* 0x00000087ac877221 */ /* 0x000fe20000010100 */
[----:B------:R-:W-:Y:S01]  /*69c0*/  FADD.FTZ R80, R143, R80 ;  /* 0x000000508f507221 */ /* 0x000fe20000010000 */
[-C--:B------:R-:W-:Y:S01]  /*69d0*/  FMUL.FTZ R117, R222, R143.reuse ;  /* 0x0000008fde757220 */ /* 0x080fe20000410000 */
[----:B------:R-:W-:Y:S01]  /*69e0*/  FFMA.FTZ R143, R182, R143, R115 ;  /* 0x0000008fb68f7223 */ /* 0x000fe20000010073 */
[----:B------:R-:W-:Y:S01]  /*69f0*/  FMUL.FTZ R113, R118, R135 ;  /* 0x0000008776717220 */ /* 0x000fe20000410000 */
[----:B------:R-:W-:Y:S01]  /*6a00*/  FMUL.FTZ R184, R102, R162 ;  /* 0x000000a266b87220 */ /* 0x000fe20000410000 */
[----:B------:R-:W-:Y:S01]  /*6a10*/  FMUL.FTZ R186, R33, R142 ;  /* 0x0000008e21ba7220 */ /* 0x000fe20000410000 */
[C---:B------:R-:W-:Y:S01]  /*6a20*/  FFMA.FTZ R172, -R118.reuse, R147, R165 ;  /* 0x0000009376ac7223 */ /* 0x040fe200000101a5 */
[----:B------:R-:W-:Y:S01]  /*6a30*/  FMUL.FTZ R27, R118, R168 ;  /* 0x000000a8761b7220 */ /* 0x000fe20000410000 */
[----:B------:R-:W-:Y:S01]  /*6a40*/  FMUL.FTZ R115, R32, R113 ;  /* 0x0000007120737220 */ /* 0x000fe20000410000 */
[----:B------:R-:W-:Y:S01]  /*6a50*/  FADD.FTZ R83, R14, R83 ;  /* 0x000000530e537221 */ /* 0x000fe20000010000 */
[----:B------:R-:W-:Y:S01]  /*6a60*/  FFMA.FTZ R14, R119, R14, R188 ;  /* 0x0000000e770e7223 */ /* 0x000fe200000100bc */
[-C--:B------:R-:W-:Y:S01]  /*6a70*/  FFMA.FTZ R188, R173, R184.reuse, -R186 ;  /* 0x000000b8adbc7223 */ /* 0x080fe200000108ba */
[----:B------:R-:W-:Y:S01]  /*6a80*/  FMUL.FTZ R186, R33, R184 ;  /* 0x000000b821ba7220 */ /* 0x000fe20000410000 */
[----:B------:R-:W-:Y:S01]  /*6a90*/  FFMA.FTZ R115, R172, R27, R115 ;  /* 0x0000001bac737223 */ /* 0x000fe20000010073 */
[----:B------:R-:W-:Y:S01]  /*6aa0*/  FFMA.FTZ R149, R182, R149, -R117 ;  /* 0x00000095b6957223 */ /* 0x000fe20000010875 */
        /* <DEDUP_REMOVED lines=8> */
[----:B------:R-:W-:Y:S01]  /*6b30*/  FFMA.FTZ R117, R172, R113, -R117 ;  /* 0x00000071ac757223 */ /* 0x000fe20000010875 */
[----:B------:R-:W-:Y:S01]  /*6b40*/  FFMA.FTZ R89, R53, R121, R190 ;  /* 0x0000007935597223 */ /* 0x000fe200000100be */
[-C--:B------:R-:W-:Y:S01]  /*6b50*/  FMUL.FTZ R190, R144, R184.reuse ;  /* 0x000000b890be7220 */ /* 0x080fe20000410000 */
[----:B------:R-:W-:Y:S01]  /*6b60*/  FFMA.FTZ R186, R175, R184, R186 ;  /* 0x000000b8afba7223 */ /* 0x000fe200000100ba */
[----:B------:R-:W-:Y:S01]  /*6b70*/  FADD.FTZ R117, RZ, R117 ;  /* 0x00000075ff757221 */ /* 0x000fe20000010000 */
[----:B------:R-:W-:Y:S01]  /*6b80*/  FMUL.FTZ R113, R100, R154 ;  /* 0x0000009a64717220 */ /* 0x000fe20000410000 */
[C---:B------:R-:W-:Y:S01]  /*6b90*/  FMUL.FTZ R194, R146.reuse, R153 ;  /* 0x0000009992c27220 */ /* 0x040fe20000410000 */
[----:B------:R-:W-:Y:S01]  /*6ba0*/  FADD.FTZ R115, R115, R186 ;  /* 0x000000ba73737221 */ /* 0x000fe20000010000 */
[----:B------:R-:W-:Y:S01]  /*6bb0*/  FFMA.FTZ R190, R175, R119, -R190 ;  /* 0x00000077afbe7223 */ /* 0x000fe200000108be */
[----:B------:R-:W-:Y:S01]  /*6bc0*/  FADD.FTZ R117, R117, R188 ;  /* 0x000000bc75757221 */ /* 0x000fe20000010000 */
[-C--:B------:R-:W-:Y:S01]  /*6bd0*/  FFMA.FTZ R194, R177, R113.reuse, -R194 ;  /* 0x00000071b1c27223 */ /* 0x080fe200000108c2 */
[----:B------:R-:W-:Y:S01]  /*6be0*/  FMUL.FTZ R186, R146, R113 ;  /* 0x0000007192ba7220 */ /* 0x000fe20000410000 */
[C---:B------:R-:W-:Y:S01]  /*6bf0*/  FMUL.FTZ R113, R114.reuse, R137 ;  /* 0x0000008972717220 */ /* 0x040fe20000410000 */
[----:B------:R-:W-:Y:S01]  /*6c00*/  FMUL.FTZ R159, R114, R160 ;  /* 0x000000a0729f7220 */ /* 0x000fe20000410000 */
[----:B------:R-:W-:Y:S01]  /*6c10*/  FADD.FTZ R117, R117, R190 ;  /* 0x000000be75757221 */ /* 0x000fe20000010000 */
[----:B------:R-:W-:Y:S01]  /*6c20*/  FFMA.FTZ R186, R177, R153, R186 ;  /* 0x00000099b1ba7223 */ /* 0x000fe200000100ba */
[C---:B------:R-:W-:Y:S01]  /*6c30*/  FMUL.FTZ R188, R148.reuse, R113 ;  /* 0x0000007194bc7220 */ /* 0x040fe20000410000 */
[-C--:B------:R-:W-:Y:S01]  /*6c40*/  FMUL.FTZ R190, R148, R159.reuse ;  /* 0x0000009f94be7220 */ /* 0x080fe20000410000 */
[----:B------:R-:W-:Y:S01]  /*6c50*/  SHF.L.U32 R125, R215, 0x10, RZ ;  /* 0x00000010d77d7819 */ /* 0x000fe200000006ff */
[----:B------:R-:W-:Y:S01]  /*6c60*/  FADD.FTZ R115, R115, R186 ;  /* 0x000000ba73737221 */ /* 0x000fe20000010000 */
[C---:B------:R-:W-:Y:S01]  /*6c70*/  FFMA.FTZ R188, R179.reuse, R159, R188 ;  /* 0x0000009fb3bc7223 */ /* 0x040fe200000100bc */
[----:B------:R-:W-:Y:S01]  /*6c80*/  FFMA.FTZ R190, R179, R113, -R190 ;  /* 0x00000071b3be7223 */ /* 0x000fe200000108be */
[----:B------:R-:W-:Y:S01]  /*6c90*/  SHF.L.U32 R123, R11, 0x10, RZ ;  /* 0x000000100b7b7819 */ /* 0x000fe200000006ff */
[----:B------:R-:W-:Y:S01]  /*6ca0*/  FFMA.FTZ R174, -R98, R125, R174 ;  /* 0x0000007d62ae7223 */ /* 0x000fe200000101ae */
[----:B------:R-:W-:Y:S01]  /*6cb0*/  FMUL.FTZ R186, R112, R176 ;  /* 0x000000b070ba7220 */ /* 0x000fe20000410000 */
[----:B------:R-:W-:Y:S01]  /*6cc0*/  FMUL.FTZ R113, R98, R170 ;  /* 0x000000aa62717220 */ /* 0x000fe20000410000 */
[----:B------:R-:W-:Y:S01]  /*6cd0*/  FMUL.FTZ R119, R150, R161 ;  /* 0x000000a196777220 */ /* 0x000fe20000410000 */
[----:B------:R-:W-:Y:S01]  /*6ce0*/  FADD.FTZ R117, R117, R194 ;  /* 0x000000c275757221 */ /* 0x000fe20000010000 */
[----:B------:R-:W-:Y:S01]  /*6cf0*/  FADD.FTZ R115, R115, R188 ;  /* 0x000000bc73737221 */ /* 0x000fe20000010000 */
        /* <DEDUP_REMOVED lines=9> */
[----:B------:R-:W-:Y:S01]  /*6d90*/  FMUL.FTZ R198, R145, R198 ;  /* 0x000000c691c67220 */ /* 0x000fe20000410000 */
[C---:B------:R-:W-:Y:S01]  /*6da0*/  FMUL.FTZ R163, R96.reuse, R197 ;  /* 0x000000c560a37220 */ /* 0x040fe20000410000 */
[----:B------:R-:W-:Y:S01]  /*6db0*/  FFMA.FTZ R183, -R96, R121, R183 ;  /* 0x0000007960b77223 */ /* 0x000fe200000101b7 */
[----:B------:R-:W-:Y:S01]  /*6dc0*/  FADD.FTZ R115, R115, R188 ;  /* 0x000000bc73737221 */ /* 0x000fe20000010000 */
        /* <DEDUP_REMOVED lines=10> */
[C---:B------:R-:W-:Y:S01]  /*6e70*/  FMUL.FTZ R188, R110.reuse, R193 ;  /* 0x000000c16ebc7220 */ /* 0x040fe20000410000 */
[----:B------:R-:W-:Y:S01]  /*6e80*/  FADD.FTZ R202, R117, R202 ;  /* 0x000000ca75ca7221 */ /* 0x000fe20000010000 */
[----:B------:R-:W-:Y:S01]  /*6e90*/  SHF.L.U32 R117, R213, 0x10, RZ ;  /* 0x00000010d5757819 */ /* 0x000fe200000006ff */
[----:B------:R-:W-:Y:S01]  /*6ea0*/  FFMA.FTZ R185, -R110, R119, R185 ;  /* 0x000000776eb97223 */ /* 0x000fe200000101b9 */
[----:B------:R-:W-:Y:S01]  /*6eb0*/  FMUL.FTZ R190, R94, R201 ;  /* 0x000000c95ebe7220 */ /* 0x000fe20000410000 */
[----:B------:R-:W-:Y:S01]  /*6ec0*/  FMUL.FTZ R194, R110, R191 ;  /* 0x000000bf6ec27220 */ /* 0x000fe20000410000 */
[----:B------:R-:W-:Y:S01]  /*6ed0*/  FMUL.FTZ R198, R3, R188 ;  /* 0x000000bc03c67220 */ /* 0x000fe20000410000 */
[C---:B------:R-:W-:Y:S01]  /*6ee0*/  FFMA.FTZ R187, -R94.reuse, R117, R187 ;  /* 0x000000755ebb7223 */ /* 0x040fe200000101bb */
[----:B------:R-:W-:Y:S01]  /*6ef0*/  FMUL.FTZ R171, R94, R199 ;  /* 0x000000c75eab7220 */ /* 0x000fe20000410000 */
[----:B------:R-:W-:Y:S01]  /*6f00*/  FMUL.FTZ R204, R178, R190 ;  /* 0x000000beb2cc7220 */ /* 0x000fe20000410000 */
[-C--:B------:R-:W-:Y:S01]  /*6f10*/  FFMA.FTZ R198, R185, R194.reuse, -R198 ;  /* 0x000000c2b9c67223 */ /* 0x080fe200000108c6 */
[----:B------:R-:W-:Y:S01]  /*6f20*/  FMUL.FTZ R194, R3, R194 ;  /* 0x000000c203c27220 */ /* 0x000fe20000410000 */
[----:B------:R-:W-:Y:S01]  /*6f30*/  FFMA.FTZ R206, R52, R203, R89 ;  /* 0x000000cb34ce7223 */ /* 0x000fe20000010059 */
[-C--:B------:R-:W-:Y:S01]  /*6f40*/  FFMA.FTZ R89, R187, R171.reuse, -R204 ;  /* 0x000000abbb597223 */ /* 0x080fe200000108cc */
[----:B------:R-:W-:Y:S01]  /*6f50*/  FADD.FTZ R113, R202, R113 ;  /* 0x00000071ca717221 */ /* 0x000fe20000010000 */
[----:B------:R-:W-:Y:S01]  /*6f60*/  FFMA.FTZ R194, R185, R188, R194 ;  /* 0x000000bcb9c27223 */ /* 0x000fe200000100c2 */
[----:B------:R-:W-:Y:S01]  /*6f70*/  FMUL.FTZ R204, R178, R171 ;  /* 0x000000abb2cc7220 */ /* 0x000fe20000410000 */
[C---:B------:R-:W-:Y:S01]  /*6f80*/  FMUL.FTZ R171, R104.reuse, R157 ;  /* 0x0000009d68ab7220 */ /* 0x040fe20000410000 */
[----:B------:R-:W-:Y:S01]  /*6f90*/  FADD.FTZ R198, R113, R198 ;  /* 0x000000c671c67221 */ /* 0x000fe20000010000 */
[----:B------:R-:W-:Y:S01]  /*6fa0*/  FADD.FTZ R165, R165, R194 ;  /* 0x000000c2a5a57221 */ /* 0x000fe20000010000 */
[----:B------:R-:W-:Y:S01]  /*6fb0*/  FFMA.FTZ R204, R187, R190, R204 ;  /* 0x000000bebbcc7223 */ /* 0x000fe200000100cc */
[----:B------:R-:W-:Y:S01]  /*6fc0*/  SHF.L.U32 R113, R7, 0x10, RZ ;  /* 0x0000001007717819 */ /* 0x000fe200000006ff */
[----:B------:R-:W-:Y:S01]  /*6fd0*/  FMUL.FTZ R194, R104, R156 ;  /* 0x0000009c68c27220 */ /* 0x000fe20000410000 */
[----:B------:R-:W-:Y:S01]  /*6fe0*/  SHF.L.U32 R115, R211, 0x10, RZ ;  /* 0x00000010d3737819 */ /* 0x000fe200000006ff */
[----:B------:R-:W-:Y:S01]  /*6ff0*/  FADD.FTZ R165, R165, R204 ;  /* 0x000000cca5a57221 */ /* 0x000fe20000010000 */
[----:B------:R-:W-:Y:S01]  /*7000*/  FFMA.FTZ R223, R51, R195, R206 ;  /* 0x000000c333df7223 */ /* 0x000fe200000100ce */
[----:B------:R-:W-:Y:S01]  /*7010*/  FMUL.FTZ R218, R90, R169 ;  /* 0x000000a95ada7220 */ /* 0x000fe20000410000 */
[----:B------:R-:W-:Y:S01]  /*7020*/  FFMA.FTZ R195, -R104, R113, R195 ;  /* 0x0000007168c37223 */ /* 0x000fe200000101c3 */
[----:B------:R-:W-:Y:S01]  /*7030*/  FMUL.FTZ R204, R196, R194 ;  /* 0x000000c2c4cc7220 */ /* 0x000fe20000410000 */
[----:B------:R-:W-:Y:S01]  /*7040*/  FADD.FTZ R198, R198, R89 ;  /* 0x00000059c6c67221 */ /* 0x000fe20000010000 */
[----:B------:R-:W-:Y:S01]  /*7050*/  FMUL.FTZ R202, R196, R171 ;  /* 0x000000abc4ca7220 */ /* 0x000fe20000410000 */
[----:B------:R-:W-:Y:S01]  /*7060*/  FFMA.FTZ R141, R53, -R222, R141 ;  /* 0x800000de358d7223 */ /* 0x000fe2000001008d */
[----:B------:R-:W-:Y:S01]  /*7070*/  FMUL.FTZ R139, R222, R139 ;  /* 0x0000008bde8b7220 */ /* 0x000fe20000410000 */
[C---:B------:R-:W-:Y:S01]  /*7080*/  FMUL.FTZ R208, R90.reuse, R2 ;  /* 0x000000025ad07220 */ /* 0x040fe20000410000 */
[----:B------:R-:W-:Y:S01]  /*7090*/  FMUL.FTZ R222, R205, R218 ;  /* 0x000000dacdde7220 */ /* 0x000fe20000410000 */
[----:B------:R-:W-:Y:S01]  /*70a0*/  FFMA.FTZ R203, -R90, R115, R203 ;  /* 0x000000735acb7223 */ /* 0x000fe200000101cb */
[----:B------:R-:W-:Y:S01]  /*70b0*/  FFMA.FTZ R204, R195, R171, -R204 ;  /* 0x000000abc3cc7223 */ /* 0x000fe200000108cc */
[----:B------:R-:W-:Y:S01]  /*70c0*/  FADD.FTZ R171, R165, R14 ;  /* 0x0000000ea5ab7221 */ /* 0x000fe20000010000 */
[----:B------:R-:W-:Y:S01]  /*70d0*/  FADD.FTZ R198, R198, R15 ;  /* 0x0000000fc6c67221 */ /* 0x000fe20000010000 */
[----:B------:R-:W-:Y:S01]  /*70e0*/  FADD.FTZ R81, R194, R81 ;  /* 0x00000051c2517221 */ /* 0x000fe20000010000 */
[----:B------:R-:W-:Y:S01]  /*70f0*/  FFMA.FTZ R225, R195, R194, R202 ;  /* 0x000000c2c3e17223 */ /* 0x000fe200000100ca */
[----:B------:R-:W-:Y:S01]  /*7100*/  SHF.L.U32 R89, R210, 0x10, RZ ;  /* 0x00000010d2597819 */ /* 0x000fe200000006ff */
[----:B------:R-:W-:Y:S01]  /*7110*/  FMUL.FTZ R194, R88, R155 ;  /* 0x0000009b58c27220 */ /* 0x000fe20000410000 */
[----:B------:R-:W-:Y:S01]  /*7120*/  FADD.FTZ R165, RZ, R192 ;  /* 0x000000c0ffa57221 */ /* 0x000fe20000010000 */
[----:B------:R-:W-:Y:S01]  /*7130*/  FADD.FTZ R73, R208, R73 ;  /* 0x00000049d0497221 */ /* 0x000fe20000010000 */
[-C--:B------:R-:W-:Y:S01]  /*7140*/  FFMA.FTZ R167, R203, R208.reuse, R222 ;  /* 0x000000d0cba77223 */ /* 0x080fe200000100de */
[----:B------:R-:W-:Y:S01]  /*7150*/  FMUL.FTZ R208, R205, R208 ;  /* 0x000000d0cdd07220 */ /* 0x000fe20000410000 */
[----:B------:R-:W-:Y:S01]  /*7160*/  FADD.FTZ R198, R198, R13 ;  /* 0x0000000dc6c67221 */ /* 0x000fe20000010000 */
[----:B------:R-:W-:Y:S01]  /*7170*/  FADD.FTZ R12, R171, R12 ;  /* 0x0000000cab0c7221 */ /* 0x000fe20000010000 */
[----:B------:R-:W-:Y:S01]  /*7180*/  FFMA.FTZ R223, R50, R221, R223 ;  /* 0x000000dd32df7223 */ /* 0x000fe200000100df */
[C---:B------:R-:W-:Y:S01]  /*7190*/  FMUL.FTZ R14, R88.reuse, R158 ;  /* 0x0000009e580e7220 */ /* 0x040fe20000410000 */
[----:B------:R-:W-:Y:S01]  /*71a0*/  FMUL.FTZ R192, R165, R194 ;  /* 0x000000c2a5c07220 */ /* 0x000fe20000410000 */
[----:B------:R-:W-:Y:S01]  /*71b0*/  FFMA.FTZ R221, -R88, R89, R221 ;  /* 0x0000005958dd7223 */ /* 0x000fe200000101dd */
[----:B------:R-:W-:Y:S01]  /*71c0*/  FFMA.FTZ R208, R203, R218, -R208 ;  /* 0x000000dacbd07223 */ /* 0x000fe200000108d0 */
[----:B------:R-:W-:Y:S01]  /*71d0*/  FADD.FTZ R149, R198, R149 ;  /* 0x00000095c6957221 */ /* 0x000fe20000010000 */
[----:B------:R-:W-:Y:S01]  /*71e0*/  FADD.FTZ R12, R12, R143 ;  /* 0x0000008f0c0c7221 */ /* 0x000fe20000010000 */
[-C--:B------:R-:W-:Y:S01]  /*71f0*/  FFMA.FTZ R171, R221, R14.reuse, R192 ;  /* 0x0000000eddab7223 */ /* 0x080fe200000100c0 */
[----:B------:R-:W-:Y:S01]  /*7200*/  FADD.FTZ R72, R14, R72 ;  /* 0x000000480e487221 */ /* 0x000fe20000010000 */
[----:B------:R-:W-:Y:S01]  /*7210*/  FMUL.FTZ R192, R165, R14 ;  /* 0x0000000ea5c07220 */ /* 0x000fe20000410000 */
[----:B------:R-:W-:Y:S01]  /*7220*/  FFMA.FTZ R14, R52, -R205, R141 ;  /* 0x800000cd340e7223 */ /* 0x000fe2000001008d */
[----:B------:R-:W-:Y:S01]  /*7230*/  FADD.FTZ R149, R149, R208 ;  /* 0x000000d095957221 */ /* 0x000fe20000010000 */
[----:B------:R-:W-:Y:S01]  /*7240*/  FADD.FTZ R12, R12, R167 ;  /* 0x000000a70c0c7221 */ /* 0x000fe20000010000 */
[----:B------:R-:W-:Y:S01]  /*7250*/  FFMA.FTZ R192, R221, R194, -R192 ;  /* 0x000000c2ddc07223 */ /* 0x000fe200000108c0 */
[----:B------:R-:W-:Y:S01]  /*7260*/  FFMA.FTZ R13, R51, -R196, R14 ;  /* 0x800000c4330d7223 */ /* 0x000fe2000001000e */
[----:B------:R-:W-:Y:S01]  /*7270*/  FADD.FTZ R149, R149, R204 ;  /* 0x000000cc95957221 */ /* 0x000fe20000010000 */
[----:B------:R-:W-:Y:S01]  /*7280*/  FMUL.FTZ R207, R31, R207 ;  /* 0x000000cf1fcf7220 */ /* 0x000fe20000410000 */
[----:B------:R-:W-:Y:S01]  /*7290*/  FADD.FTZ R12, R12, R225 ;  /* 0x000000e10c0c7221 */ /* 0x000fe20000010000 */
[----:B------:R-:W-:Y:S01]  /*72a0*/  FFMA.FTZ R15, R50, -R165, R13 ;  /* 0x800000a5320f7223 */ /* 0x000fe2000001000d */
[----:B------:R-:W-:Y:S01]  /*72b0*/  FADD.FTZ R149, R149, R192 ;  /* 0x000000c095957221 */ /* 0x000fe20000010000 */
[----:B------:R-:W-:Y:S01]  /*72c0*/  FFMA.FTZ R207, R30, R200, R207 ;  /* 0x000000c81ecf7223 */ /* 0x000fe200000100cf */
[----:B------:R-:W-:Y:S01]  /*72d0*/  FADD.FTZ R12, R12, R171 ;  /* 0x000000ab0c0c7221 */ /* 0x000fe20000010000 */
[----:B------:R-:W0:Y:S01]  /*72e0*/  SHFL.DOWN PT, R141, R223, 0x1, 0x1f ;  /* 0x08201f00df8d7f89 */ /* 0x000e2200000e0000 */
[C---:B------:R-:W-:Y:S01]  /*72f0*/  FMUL.FTZ R13, R31.reuse, R2 ;  /* 0x000000021f0d7220 */ /* 0x040fe20000410000 */
[----:B------:R-:W-:Y:S01]  /*7300*/  FFMA.FTZ R182, R182, R207, R139 ;  /* 0x000000cfb6b67223 */ /* 0x000fe2000001008b */
[----:B------:R-:W-:Y:S01]  /*7310*/  FMUL.FTZ R14, R31, R201 ;  /* 0x000000c91f0e7220 */ /* 0x000fe20000410000 */
[----:B------:R-:W1:Y:S01]  /*7320*/  SHFL.DOWN PT, R194, R15, 0x1, 0x1f ;  /* 0x08201f000fc27f89 */ /* 0x000e6200000e0000 */
[----:B------:R-:W-:Y:S01]  /*7330*/  FFMA.FTZ R220, R107, R220, R180 ;  /* 0x000000dc6bdc7223 */ /* 0x000fe200000100b4 */
[C---:B------:R-:W-:Y:S01]  /*7340*/  FFMA.FTZ R180, R30.reuse, R169, -R13 ;  /* 0x000000a91eb47223 */ /* 0x040fe2000001080d */
[-C--:B------:R-:W-:Y:S01]  /*7350*/  FFMA.FTZ R13, R30, R199.reuse, -R14 ;  /* 0x000000c71e0d7223 */ /* 0x080fe2000001080e */
[----:B------:R-:W2:Y:S01]  /*7360*/  SHFL.DOWN PT, R192, R149, 0x1, 0x1f ;  /* 0x08201f0095c07f89 */ /* 0x000ea200000e0000 */
[----:B------:R-:W-:Y:S01]  /*7370*/  FMUL.FTZ R199, R31, R199 ;  /* 0x000000c71fc77220 */ /* 0x000fe20000410000 */
[----:B------:R-:W-:Y:S01]  /*7380*/  FADD.FTZ R75, R190, R75 ;  /* 0x0000004bbe4b7221 */ /* 0x000fe20000010000 */
[----:B------:R-:W-:Y:S01]  /*7390*/  FMUL.FTZ R190, R205, R180 ;  /* 0x000000b4cdbe7220 */ /* 0x000fe20000410000 */
[----:B------:R-:W3:Y:S01]  /*73a0*/  SHFL.DOWN PT, R139, R12, 0x1, 0x1f ;  /* 0x08201f000c8b7f89 */ /* 0x000ee200000e0000 */
[----:B------:R-:W-:Y:S01]  /*73b0*/  FMUL.FTZ R180, R178, R13 ;  /* 0x0000000db2b47220 */ /* 0x000fe20000410000 */
[C---:B------:R-:W-:Y:S01]  /*73c0*/  FFMA.FTZ R178, R30.reuse, R201, R199 ;  /* 0x000000c91eb27223 */ /* 0x040fe200000100c7 */
[----:B------:R-:W-:Y:S01]  /*73d0*/  MOV R14, R223 ;  /* 0x000000df000e7202 */ /* 0x000fe20000000f00 */
[----:B------:R-:W-:Y:S01]  /*73e0*/  FMUL.FTZ R169, R31, R169 ;  /* 0x000000a91fa97220 */ /* 0x000fe20000410000 */
[----:B------:R-:W-:Y:S01]  /*73f0*/  MOV R13, R149 ;  /* 0x00000095000d7202 */ /* 0x000fe20000000f00 */
        /* <DEDUP_REMOVED lines=8> */
[C---:B------:R-:W-:Y:S01]  /*7480*/  FMUL.FTZ R178, R31.reuse, R193 ;  /* 0x000000c11fb27220 */ /* 0x040fe20000410000 */
[----:B------:R-:W-:Y:S01]  /*7490*/  FMUL.FTZ R141, R31, R156 ;  /* 0x0000009c1f8d7220 */ /* 0x000fe20000410000 */
[----:B-1----:R-:W-:Y:S01]  /*74a0*/  @!P4 FADD.FTZ R15, R15, R194 ;  /* 0x000000c20f0fc221 */ /* 0x002fe20000010000 */
[----:B------:R-:W0:Y:S01]  /*74b0*/  SHFL.DOWN PT, R149, R14, 0x2, 0x1f ;  /* 0x08401f000e957f89 */ /* 0x000e2200000e0000 */
[CC--:B------:R-:W-:Y:S01]  /*74c0*/  FFMA.FTZ R178, R30.reuse, R191.reuse, -R178 ;  /* 0x000000bf1eb27223 */ /* 0x0c0fe200000108b2 */
        /* <DEDUP_REMOVED lines=8> */
[----:B------:R-:W-:Y:S01]  /*7550*/  FFMA.FTZ R139, R115, R2, R180 ;  /* 0x00000002738b7223 */ /* 0x000fe200000100b4 */
[CC--:B------:R-:W-:Y:S01]  /*7560*/  FFMA.FTZ R141, R30.reuse, R157.reuse, -R141 ;  /* 0x0000009d1e8d7223 */ /* 0x0c0fe2000001088d */
[----:B------:R-:W3:Y:S01]  /*7570*/  SHFL.DOWN PT, R143, R12, 0x2, 0x1f ;  /* 0x08401f000c8f7f89 */ /* 0x000ee200000e0000 */
[----:B------:R-:W-:Y:S01]  /*7580*/  FMUL.FTZ R157, R31, R157 ;  /* 0x0000009d1f9d7220 */ /* 0x000fe20000410000 */
[----:B------:R-:W-:Y:S01]  /*7590*/  FADD.FTZ R132, R139, R132 ;  /* 0x000000848b847221 */ /* 0x000fe20000010000 */
[----:B------:R-:W-:Y:S01]  /*75a0*/  FFMA.FTZ R2, R30, R193, R191 ;  /* 0x000000c11e027223 */ /* 0x000fe200000100bf */
[----:B------:R-:W-:Y:S01]  /*75b0*/  FMUL.FTZ R196, R196, R141 ;  /* 0x0000008dc4c47220 */ /* 0x000fe20000410000 */
[----:B------:R-:W-:Y:S01]  /*75c0*/  FFMA.FTZ R180, R30, R156, R157 ;  /* 0x0000009c1eb47223 */ /* 0x000fe2000001009d */
[----:B------:R-:W-:Y:S01]  /*75d0*/  FADD.FTZ R101, R220, R101 ;  /* 0x00000065dc657221 */ /* 0x000fe20000010000 */
        /* <DEDUP_REMOVED lines=14> */
[----:B------:R-:W0:Y:S01]  /*76c0*/  SHFL.DOWN PT, R190, R15, 0x4, 0x1f ;  /* 0x08801f000fbe7f89 */ /* 0x000e2200000e0000 */
[----:B------:R-:W-:Y:S01]  /*76d0*/  FFMA.FTZ R182, R30, R155, -R3 ;  /* 0x0000009b1eb67223 */ /* 0x000fe20000010803 */
[----:B------:R-:W-:Y:S01]  /*76e0*/  FMUL.FTZ R3, R31, R197 ;  /* 0x000000c51f037220 */ /* 0x000fe20000410000 */
[----:B---3--:R-:W-:Y:S01]  /*76f0*/  @!P4 FADD.FTZ R12, R12, R143 ;  /* 0x0000008f0c0cc221 */ /* 0x008fe20000010000 */
[----:B------:R-:W1:Y:S01]  /*7700*/  SHFL.DOWN PT, R188, R13, 0x4, 0x1f ;  /* 0x08801f000dbc7f89 */ /* 0x000e6200000e0000 */
[----:B------:R-:W-:Y:S01]  /*7710*/  ISETP.GT.AND P4, PT, R37, 0x1b, PT ;  /* 0x0000001b2500780c */ /* 0x000fe20003f84270 */
[-C--:B------:R-:W-:Y:S01]  /*7720*/  FFMA.FTZ R3, R30, R219.reuse, -R3 ;  /* 0x000000db1e037223 */ /* 0x080fe20000010803 */
[C---:B------:R-:W-:Y:S01]  /*7730*/  FMUL.FTZ R219, R31.reuse, R219 ;  /* 0x000000db1fdb7220 */ /* 0x040fe20000410000 */
[----:B------:R-:W2:Y:S01]  /*7740*/  SHFL.DOWN PT, R143, R14, 0x4, 0x1f ;  /* 0x08801f000e8f7f89 */ /* 0x000ea200000e0000 */
[----:B------:R-:W-:Y:S01]  /*7750*/  FMUL.FTZ R155, R31, R155 ;  /* 0x0000009b1f9b7220 */ /* 0x000fe20000410000 */
[----:B------:R-:W-:Y:S01]  /*7760*/  FMUL.FTZ R152, R152, R3 ;  /* 0x0000000398987220 */ /* 0x000fe20000410000 */
[CC--:B------:R-:W-:Y:S01]  /*7770*/  FFMA.FTZ R2, R30.reuse, R197.reuse, R219 ;  /* 0x000000c51e027223 */ /* 0x0c0fe200000100db */
[----:B------:R-:W3:Y:S01]  /*7780*/  SHFL.DOWN PT, R139, R12, 0x4, 0x1f ;  /* 0x08801f000c8b7f89 */ /* 0x000ee200000e0000 */
[----:B------:R-:W-:Y:S01]  /*7790*/  FMUL.FTZ R182, R165, R182 ;  /* 0x000000b6a5b67220 */ /* 0x000fe20000410000 */
[C---:B------:R-:W-:Y:S01]  /*77a0*/  FFMA.FTZ R156, R30.reuse, R158, R155 ;  /* 0x0000009e1e9c7223 */ /* 0x040fe2000001009b */
[----:B------:R-:W-:Y:S01]  /*77b0*/  FFMA.FTZ R2, R183, R2, R152 ;  /* 0x00000002b7027223 */ /* 0x000fe20000010098 */
[----:B------:R-:W-:Y:S01]  /*77c0*/  FMUL.FTZ R3, R31, R176 ;  /* 0x000000b01f037220 */ /* 0x000fe20000410000 */
[----:B------:R-:W-:Y:S01]  /*77d0*/  FADD.FTZ R78, R153, R78 ;  /* 0x0000004e994e7221 */ /* 0x000fe20000010000 */
[----:B------:R-:W-:Y:S01]  /*77e0*/  FFMA.FTZ R156, R221, R156, R182 ;  /* 0x0000009cdd9c7223 */ /* 0x000fe200000100b6 */
[----:B------:R-:W-:Y:S01]  /*77f0*/  FFMA.FTZ R197, R121, R197, R2 ;  /* 0x000000c579c57223 */ /* 0x000fe20000010002 */
[----:B------:R-:W-:Y:S01]  /*7800*/  FFMA.FTZ R2, R30, R166, -R3 ;  /* 0x000000a61e027223 */ /* 0x000fe20000010803 */
[----:B------:R-:W-:Y:S01]  /*7810*/  FMUL.FTZ R3, R31, R164 ;  /* 0x000000a41f037220 */ /* 0x000fe20000410000 */
[----:B------:R-:W-:Y:S01]  /*7820*/  FFMA.FTZ R141, R89, R158, R156 ;  /* 0x0000009e598d7223 */ /* 0x000fe2000001009c */
[----:B------:R-:W-:Y:S01]  /*7830*/  FADD.FTZ R126, R197, R126 ;  /* 0x0000007ec57e7221 */ /* 0x000fe20000010000 */
[----:B0-----:R-:W-:Y:S01]  /*7840*/  @!P4 FADD.FTZ R15, R15, R190 ;  /* 0x000000be0f0fc221 */ /* 0x001fe20000010000 */
[----:B------:R-:W-:Y:S01]  /*7850*/  FMUL.FTZ R152, R145, R2 ;  /* 0x0000000291987220 */ /* 0x000fe20000410000 */
        /* <DEDUP_REMOVED lines=10> */
[----:B------:R-:W-:Y:S01]  /*7900*/  FMUL.FTZ R139, R31, R166 ;  /* 0x000000a61f8b7220 */ /* 0x000fe20000410000 */
[----:B------:R-:W-:Y:S02]  /*7910*/  ISETP.GT.AND P4, PT, R37, 0x17, PT ;  /* 0x000000172500780c */ /* 0x000fe40003f84270 */
[----:B------:R-:W3:Y:S01]  /*7920*/  SHFL.DOWN PT, R143, R12, 0x8, 0x1f ;  /* 0x09001f000c8f7f89 */ /* 0x000ee200000e0000 */
[C---:B------:R-:W-:Y:S01]  /*7930*/  FFMA.FTZ R2, R30.reuse, R176, R139 ;  /* 0x000000b01e027223 */ /* 0x040fe2000001008b */
[-C--:B------:R-:W-:Y:S01]  /*7940*/  FFMA.FTZ R139, R30, R170.reuse, -R3 ;  /* 0x000000aa1e8b7223 */ /* 0x080fe20000010803 */
[----:B------:R-:W-:Y:S02]  /*7950*/  FMUL.FTZ R3, R31, R170 ;  /* 0x000000aa1f037220 */ /* 0x000fe40000410000 */
[----:B------:R-:W-:Y:S01]  /*7960*/  FFMA.FTZ R2, R181, R2, R152 ;  /* 0x00000002b5027223 */ /* 0x000fe20000010098 */
[----:B------:R-:W-:Y:S01]  /*7970*/  FMUL.FTZ R141, R150, R139 ;  /* 0x0000008b968d7220 */ /* 0x000fe20000410000 */
[----:B------:R-:W-:Y:S01]  /*7980*/  FFMA.FTZ R139, R30, R164, R3 ;  /* 0x000000a41e8b7223 */ /* 0x000fe20000010003 */
[----:B------:R-:W-:Y:S01]  /*7990*/  FMUL.FTZ R3, R31, R160 ;  /* 0x000000a01f037220 */ /* 0x000fe20000410000 */
[----:B------:R-:W-:-:S02]  /*79a0*/  FFMA.FTZ R2, R123, R176, R2 ;  /* 0x000000b07b027223 */ /* 0x000fc40000010002 */
[----:B------:R-:W-:Y:S01]  /*79b0*/  FFMA.FTZ R174, R174, R139, R141 ;  /* 0x0000008baeae7223 */ /* 0x000fe2000001008d */
[-C--:B------:R-:W-:Y:S01]  /*79c0*/  FFMA.FTZ R3, R30, R137.reuse, -R3 ;  /* 0x000000891e037223 */ /* 0x080fe20000010803 */
[----:B------:R-:W-:Y:S01]  /*79d0*/  FMUL.FTZ R137, R31, R137 ;  /* 0x000000891f897220 */ /* 0x000fe20000410000 */
[----:B0-----:R-:W-:Y:S01]  /*79e0*/  @!P4 FADD.FTZ R15, R15, R158 ;  /* 0x0000009e0f0fc221 */ /* 0x001fe20000010000 */
[----:B------:R-:W-:Y:S01]  /*79f0*/  FADD.FTZ R97, R2, R97 ;  /* 0x0000006102617221 */ /* 0x000fe20000010000 */
[----:B-1----:R-:W-:Y:S01]  /*7a00*/  @!P4 FADD.FTZ R13, R13, R156 ;  /* 0x0000009c0d0dc221 */ /* 0x002fe20000010000 */
[----:B------:R-:W-:Y:S01]  /*7a10*/  FMUL.FTZ R148, R148, R3 ;  /* 0x0000000394947220 */ /* 0x000fe20000410000 */
[----:B------:R-:W-:Y:S01]  /*7a20*/  FFMA.FTZ R2, R30, R160, R137 ;  /* 0x000000a01e027223 */ /* 0x000fe20000010089 */
[----:B------:R-:W-:Y:S01]  /*7a30*/  FMUL.FTZ R3, R31, R46 ;  /* 0x0000002e1f037220 */ /* 0x000fe20000410000 */
[----:B--2---:R-:W-:Y:S01]  /*7a40*/  @!P4 FADD.FTZ R14, R14, R145 ;  /* 0x000000910e0ec221 */ /* 0x004fe20000010000 */
[----:B------:R-:W0:Y:S01]  /*7a50*/  SHFL.DOWN PT, R152, R15, 0x10, 0x1f ;  /* 0x0a001f000f987f89 */ /* 0x000e2200000e0000 */
[----:B------:R-:W-:Y:S01]  /*7a60*/  FFMA.FTZ R2, R179, R2, R148 ;  /* 0x00000002b3027223 */ /* 0x000fe20000010094 */
[-C--:B------:R-:W-:Y:S01]  /*7a70*/  FFMA.FTZ R137, R30, R154.reuse, -R3 ;  /* 0x0000009a1e897223 */ /* 0x080fe20000010803 */
[----:B---3--:R-:W-:Y:S01]  /*7a80*/  @!P4 FADD.FTZ R12, R12, R143 ;  /* 0x0000008f0c0cc221 */ /* 0x008fe20000010000 */
[----:B------:R-:W-:Y:S01]  /*7a90*/  SHFL.DOWN PT, R150, R13, 0x10, 0x1f ;  /* 0x0a001f000d967f89 */ /* 0x000fe200000e0000 */
[----:B------:R-:W-:Y:S01]  /*7aa0*/  FMUL.FTZ R3, R31, R154 ;  /* 0x0000009a1f037220 */ /* 0x000fe20000410000 */
[----:B------:R-:W-:Y:S01]  /*7ab0*/  FFMA.FTZ R160, R127, R160, R2 ;  /* 0x000000a07fa07223 */ /* 0x000fe20000010002 */
[----:B------:R-:W-:Y:S01]  /*7ac0*/  FMUL.FTZ R146, R146, R137 ;  /* 0x0000008992927220 */ /* 0x000fe20000410000 */
[----:B------:R-:W1:Y:S01]  /*7ad0*/  SHFL.DOWN PT, R143, R14, 0x10, 0x1f ;  /* 0x0a001f000e8f7f89 */ /* 0x000e6200000e0000 */
[C---:B------:R-:W-:Y:S01]  /*7ae0*/  FFMA.FTZ R2, R30.reuse, R46, R3 ;  /* 0x0000002e1e027223 */ /* 0x040fe20000010003 */
[----:B------:R-:W-:Y:S01]  /*7af0*/  FMUL.FTZ R3, R31, R140 ;  /* 0x0000008c1f037220 */ /* 0x000fe20000410000 */
[----:B------:R-:W-:Y:S01]  /*7b00*/  FFMA.FTZ R139, R125, R164, R174 ;  /* 0x000000a47d8b7223 */ /* 0x000fe200000100ae */
[----:B------:R-:W2:Y:S01]  /*7b10*/  SHFL.DOWN PT, R141, R12, 0x10, 0x1f ;  /* 0x0a001f000c8d7f89 */ /* 0x000ea200000e0000 */
[----:B------:R-:W-:Y:S01]  /*7b20*/  FFMA.FTZ R146, R177, R2, R146 ;  /* 0x00000002b1927223 */ /* 0x000fe20000010092 */
[----:B------:R-:W-:Y:S01]  /*7b30*/  ISETP.GT.AND P4, PT, R37, 0xf, PT ;  /* 0x0000000f2500780c */ /* 0x000fe20003f84270 */
[----:B------:R-:W-:Y:S01]  /*7b40*/  FMUL.FTZ R137, R31, R151 ;  /* 0x000000971f897220 */ /* 0x000fe20000410000 */
[C---:B------:R-:W-:Y:S01]  /*7b50*/  FFMA.FTZ R2, R30.reuse, R162, -R3 ;  /* 0x000000a21e027223 */ /* 0x040fe20000010803 */
[----:B------:R-:W-:Y:S01]  /*7b60*/  FADD.FTZ R124, R139, R124 ;  /* 0x0000007c8b7c7221 */ /* 0x000fe20000010000 */
[----:B------:R-:W-:Y:S01]  /*7b70*/  FMUL.FTZ R3, R31, R168 ;  /* 0x000000a81f037220 */ /* 0x000fe20000410000 */
[----:B------:R-:W-:Y:S01]  /*7b80*/  FFMA.FTZ R139, R129, R46, R146 ;  /* 0x0000002e818b7223 */ /* 0x000fe20000010092 */
[CC--:B------:R-:W-:Y:S01]  /*7b90*/  FFMA.FTZ R137, R30.reuse, R47.reuse, -R137 ;  /* 0x0000002f1e897223 */ /* 0x0c0fe20000010889 */
[----:B------:R-:W-:Y:S01]  /*7ba0*/  FMUL.FTZ R46, R33, R2 ;  /* 0x00000002212e7220 */ /* 0x000fe20000410000 */
[C---:B------:R-:W-:Y:S01]  /*7bb0*/  FMUL.FTZ R2, R31.reuse, R47 ;  /* 0x0000002f1f027220 */ /* 0x040fe20000410000 */
[C---:B------:R-:W-:Y:S01]  /*7bc0*/  FMUL.FTZ R33, R31.reuse, R162 ;  /* 0x000000a21f217220 */ /* 0x040fe20000410000 */
[-C--:B------:R-:W-:Y:S01]  /*7bd0*/  FMUL.FTZ R31, R31, R135.reuse ;  /* 0x000000871f1f7220 */ /* 0x080fe20000410000 */
[----:B------:R-:W-:Y:S01]  /*7be0*/  FFMA.FTZ R3, R30, R135, -R3 ;  /* 0x000000871e037223 */ /* 0x000fe20000010803 */
[----:B------:R-:W-:Y:S01]  /*7bf0*/  FMUL.FTZ R146, R144, R137 ;  /* 0x0000008990927220 */ /* 0x000fe20000410000 */
[C---:B------:R-:W-:Y:S01]  /*7c00*/  FFMA.FTZ R144, R30.reuse, R151, R2 ;  /* 0x000000971e907223 */ /* 0x040fe20000010002 */
[C---:B------:R-:W-:Y:S01]  /*7c10*/  FFMA.FTZ R2, R30.reuse, R140, R33 ;  /* 0x0000008c1e027223 */ /* 0x040fe20000010021 */
[----:B------:R-:W-:Y:S01]  /*7c20*/  FFMA.FTZ R31, R30, R168, R31 ;  /* 0x000000a81e1f7223 */ /* 0x000fe2000001001f */
[----:B------:R-:W-:Y:S01]  /*7c30*/  FMUL.FTZ R3, R32, R3 ;  /* 0x0000000320037220 */ /* 0x000fe20000410000 */
[----:B0-----:R-:W-:Y:S01]  /*7c40*/  @!P4 FADD.FTZ R15, R15, R152 ;  /* 0x000000980f0fc221 */ /* 0x001fe20000010000 */
[----:B-1----:R-:W-:Y:S01]  /*7c50*/  @!P4 FADD.FTZ R14, R14, R143 ;  /* 0x0000008f0e0ec221 */ /* 0x002fe20000010000 */
[----:B------:R-:W-:Y:S01]  /*7c60*/  @!P4 FADD.FTZ R13, R13, R150 ;  /* 0x000000960d0dc221 */ /* 0x000fe20000010000 */
[----:B------:R-:W-:Y:S01]  /*7c70*/  FFMA.FTZ R144, R175, R144, R146 ;  /* 0x00000090af907223 */ /* 0x000fe20000010092 */
[----:B------:R-:W-:Y:S01]  /*7c80*/  FFMA.FTZ R2, R173, R2, R46 ;  /* 0x00000002ad027223 */ /* 0x000fe2000001002e */
[----:B--2---:R-:W-:Y:S01]  /*7c90*/  @!P4 FADD.FTZ R12, R12, R141 ;  /* 0x0000008d0c0cc221 */ /* 0x004fe20000010000 */
        /* <DEDUP_REMOVED lines=10> */
[----:B------:R-:W-:Y:S06]  /*7d40*/  BAR.SYNC.DEFER_BLOCKING 0x0 ;  /* 0x0000000000007b1d */ /* 0x000fec0000010000 */
[----:B------:R-:W-:Y:S05]  /*7d50*/  @P0 BRA `(.L_x_14084) ;  /* 0x0000000000240947 */ /* 0x000fea0003800000 */
        /* <DEDUP_REMOVED lines=9> */
.L_x_14084:
[----:B------:R-:W-:Y:S05]  /*7df0*/  BSYNC B0 ;  /* 0x0000000000007941 */ /* 0x000fea0003800000 */
.L_x_14083:
[----:B------:R-:W-:Y:S01]  /*7e00*/  UIADD3 UR4, UR4, 0x1, URZ ;  /* 0x0000000104047890 */ /* 0x000fe2000fffe03f */
[----:B------:R-:W-:Y:S01]  /*7e10*/  LEA R69, P2, R24, R69, 0x3 ;  /* 0x0000004518457211 */ /* 0x000fe200078418ff */
[----:B------:R-:W-:Y:S01]  /*7e20*/  UIADD3 UR6, UP0, UR6, 0x10, URZ ;  /* 0x0000001006067890 */ /* 0x000fe2000ff1e03f */
[----:B------:R-:W-:Y:S02]  /*7e30*/  LEA R70, P4, R26, R70, 0x3 ;  /* 0x000000461a467211 */ /* 0x000fe400078818ff */
[----:B------:R-:W-:Y:S01]  /*7e40*/  LEA R71, P5, R28, R71, 0x3 ;  /* 0x000000471c477211 */ /* 0x000fe200078a18ff */
[----:B------:R-:W-:Y:S01]  /*7e50*/  UIADD3.X UR7, URZ, UR7, URZ, UP0, !UPT ;  /* 0x000000073f077290 */ /* 0x000fe200087fe43f */
[----:B------:R-:W-:Y:S02]  /*7e60*/  ISETP.LE.AND P0, PT, R209, UR4, PT ;  /* 0x00000004d1007c0c */ /* 0x000fe4000bf03270 */
[----:B-1----:R-:W-:Y:S02]  /*7e70*/  IADD3 R48, R48, 0x8, RZ ;  /* 0x0000000830307810 */ /* 0x002fe40007ffe0ff */
[----:B------:R-:W-:-:S02]  /*7e80*/  IADD3 R49, R49, 0x10, RZ ;  /* 0x0000001031317810 */ /* 0x000fc40007ffe0ff */
[----:B------:R-:W-:Y:S02]  /*7e90*/  IADD3 R138, R138, 0x1, RZ ;  /* 0x000000018a8a7810 */ /* 0x000fe40007ffe0ff */
[----:B------:R-:W-:Y:S02]  /*7ea0*/  IADD3.X R66, R66, R25, RZ, P2, !PT ;  /* 0x0000001942427210 */ /* 0x000fe400017fe4ff */
[----:B------:R-:W-:Y:S02]  /*7eb0*/  IADD3.X R67, R67, R136, RZ, P4, !PT ;  /* 0x0000008843437210 */ /* 0x000fe400027fe4ff */
[----:B------:R-:W-:Y:S01]  /*7ec0*/  IADD3.X R68, R68, R29, RZ, P5, !PT ;  /* 0x0000001d44447210 */ /* 0x000fe20002ffe4ff */
[----:B------:R-:W-:Y:S06]  /*7ed0*/  @!P0 BRA `(.L_x_14085) ;  /* 0xffffffac00388947 */ /* 0x000fec000383ffff */
.L_x_14070:
[----:B------:R-:W1:Y:S08]  /*7ee0*/  S2UR UR5, SR_CgaCtaId ;  /* 0x00000000000579c3 */ /* 0x000e700000008800 */
[----:B------:R-:W-:Y:S01]  /*7ef0*/  BAR.SYNC.DEFER_BLOCKING 0x0 ;  /* 0x0000000000007b1d */ /* 0x000fe20000010000 */
[----:B------:R-:W-:Y:S01]  /*7f00*/  F2FP.BF16.F32.PACK_AB R7, R76, R85 ;  /* 0x000000554c07723e */ /* 0x000fe200000010ff */
[----:B------:R-:W-:Y:S01]  /*7f10*/  UIADD3 UR12, UP0, UR12, -0x400, URZ ;  /* 0xfffffc000c0c7890 */ /* 0x000fe2000ff1e03f */
[----:B------:R-:W-:Y:S01]  /*7f20*/  F2FP.BF16.F32.PACK_AB R6, R77, R84 ;  /* 0x000000544d06723e */ /* 0x000fe200000010ff */
[----:B------:R-:W-:Y:S01]  /*7f30*/  UIADD3 UR10, UP1, UR10, -0x400, URZ ;  /* 0xfffffc000a0a7890 */ /* 0x000fe2000ff3e03f */
[----:B------:R-:W-:Y:S01]  /*7f40*/  F2FP.BF16.F32.PACK_AB R5, R78, R87 ;  /* 0x000000574e05723e */ /* 0x000fe200000010ff */
[----:B------:R-:W-:-:S02]  /*7f50*/  UMOV UR4, 0x400 ;  /* 0x0000040000047882 */ /* 0x000fc40000000000 */
[----:B------:R-:W2:Y:S01]  /*7f60*/  LDC.64 R28, c[0x0][0x388] ;  /* 0x0000e200ff1c7b82 */ /* 0x000ea20000000a00 */
[----:B------:R-:W-:Y:S01]  /*7f70*/  F2FP.BF16.F32.PACK_AB R4, R79, R86 ;  /* 0x000000564f04723e */ /* 0x000fe200000010ff */
[----:B------:R-:W-:Y:S01]  /*7f80*/  UIADD3 UR8, UP2, UR8, -0x400, URZ ;  /* 0xfffffc0008087890 */ /* 0x000fe2000ff5e03f */
[----:B------:R-:W-:Y:S01]  /*7f90*/  F2FP.BF16.F32.PACK_AB R11, R72, R81 ;  /* 0x00000051480b723e */ /* 0x000fe200000010ff */
[----:B------:R-:W-:Y:S01]  /*7fa0*/  UIADD3.X UR13, UR13, -0x1, URZ, UP0, !UPT ;  /* 0xffffffff0d0d7890 */ /* 0x000fe200087fe43f */
[----:B------:R-:W-:Y:S01]  /*7fb0*/  F2FP.BF16.F32.PACK_AB R10, R73, R80 ;  /* 0x00000050490a723e */ /* 0x000fe200000010ff */
[----:B------:R-:W-:Y:S01]  /*7fc0*/  UIADD3.X UR11, UR11, -0x1, URZ, UP1, !UPT ;  /* 0xffffffff0b0b7890 */ /* 0x000fe20008ffe43f */
[----:B------:R-:W-:Y:S01]  /*7fd0*/  F2FP.BF16.F32.PACK_AB R9, R74, R83 ;  /* 0x000000534a09723e */ /* 0x000fe200000010ff */
[----:B------:R-:W3:Y:S01]  /*7fe0*/  LDC.64 R30, c[0x0][0x3e0] ;  /* 0x0000f800ff1e7b82 */ /* 0x000ee20000000a00 */
[----:B------:R-:W-:Y:S01]  /*7ff0*/  F2FP.BF16.F32.PACK_AB R8, R75, R82 ;  /* 0x000000524b08723e */ /* 0x000fe200000010ff */
[----:B------:R-:W-:Y:S01]  /*8000*/  UIADD3.X UR9, UR9, -0x1, URZ, UP2, !UPT ;  /* 0xffffffff09097890 */ /* 0x000fe200097fe43f */
[----:B------:R-:W-:-:S02]  /*8010*/  F2FP.BF16.F32.PACK_AB R94, R124, R95 ;  /* 0x0000005f7c5e723e */ /* 0x000fc400000010ff */
[----:B------:R-:W-:Y:S01]  /*8020*/  F2FP.BF16.F32.PACK_AB R92, R120, R91 ;  /* 0x0000005b785c723e */ /* 0x000fe200000010ff */
[----:B-1----:R-:W-:Y:S02]  /*8030*/  ULEA UR4, UR5, UR4, 0x18 ;  /* 0x0000000405047291 */ /* 0x002fe4000f8ec03f */
[----:B------:R-:W1:Y:S04]  /*8040*/  LDC.64 R32, c[0x0][0x3a8] ;  /* 0x0000ea00ff207b82 */ /* 0x000e680000000a00 */
[C---:B0-----:R-:W-:Y:S02]  /*8050*/  LEA R34, R37.reuse, UR4, 0x5 ;  /* 0x0000000425227c11 */ /* 0x041fe4000f8e28ff */
[----:B------:R-:W-:Y:S01]  /*8060*/  LEA R45, R37, UR4, 0x4 ;  /* 0x00000004252d7c11 */ /* 0x000fe2000f8e20ff */
[C---:B--2---:R-:W-:Y:S01]  /*8070*/  IMAD R0, R28.reuse, UR17, RZ ;  /* 0x000000111c007c24 */ /* 0x044fe2000f8e02ff */
[----:B------:R-:W-:Y:S01]  /*8080*/  ULDC.64 UR4, c[0x0][0x390] ;  /* 0x0000e40000047ab9 */ /* 0x000fe20000000a00 */
[----:B------:R0:W-:Y:S01]  /*8090*/  STS.128 [R34], R4 ;  /* 0x0000000422007388 */ /* 0x0001e20000000c00 */
[----:B------:R-:W-:Y:S01]  /*80a0*/  IMAD.WIDE.U32 R2, R28, UR16, R16 ;  /* 0x000000101c027c25 */ /* 0x000fe2000f8e0010 */
[----:B------:R-:W2:Y:S02]  /*80b0*/  LDC.64 R46, c[0x0][0x3f0] ;  /* 0x0000fc00ff2e7b82 */ /* 0x000ea40000000a00 */
[----:B------:R4:W-:Y:S01]  /*80c0*/  STS.128 [R34+0x10], R8 ;  /* 0x0000100822007388 */ /* 0x0009e20000000c00 */
[----:B------:R-:W-:-:S03]  /*80d0*/  NOP ;  /* 0x0000000000007918 */ /* 0x000fc60000000000 */
[----:B------:R-:W5:Y:S01]  /*80e0*/  LDS.128 R12, [R45] ;  /* 0x000000002d0c7984 */ /* 0x000f620000000c00 */
[----:B------:R-:W-:Y:S02]  /*80f0*/  IMAD R29, R29, UR16, R0 ;  /* 0x000000101d1d7c24 */ /* 0x000fe4000f8e0200 */
[----:B------:R-:W-:Y:S01]  /*8100*/  IMAD R0, R44, UR4, RZ ;  /* 0x000000042c007c24 */ /* 0x000fe2000f8e02ff */
[----:B------:R-:W2:Y:S01]  /*8110*/  LDS.128 R24, [R45+0x200] ;  /* 0x000200002d187984 */ /* 0x000ea20000000c00 */
[----:B0-----:R-:W-:Y:S01]  /*8120*/  FADD.FTZ R5, R38, R91 ;  /* 0x0000005b26057221 */ /* 0x001fe20000010000 */
[----:B------:R-:W-:Y:S01]  /*8130*/  IADD3 R3, R3, R29, RZ ;  /* 0x0000001d03037210 */ /* 0x000fe20007ffe0ff */
[----:B------:R-:W-:Y:S02]  /*8140*/  IMAD R7, R43, UR5, R0 ;  /* 0x000000052b077c24 */ /* 0x000fe4000f8e0200 */
[----:B------:R-:W-:Y:S01]  /*8150*/  FADD.FTZ R0, R5, R120 ;  /* 0x0000007805007221 */ /* 0x000fe20000010000 */
[----:B----4-:R-:W-:Y:S01]  /*8160*/  F2FP.BF16.F32.PACK_AB R11, R134, R105 ;  /* 0x00000069860b723e */ /* 0x010fe200000010ff */
[----:B------:R-:W-:Y:S01]  /*8170*/  IMAD.WIDE.U32 R2, R43, UR4, R2 ;  /* 0x000000042b027c25 */ /* 0x000fe2000f8e0002 */
[----:B------:R-:W-:Y:S01]  /*8180*/  F2FP.BF16.F32.PACK_AB R10, R132, R103 ;  /* 0x00000067840a723e */ /* 0x000fe200000010ff */
[----:B------:R-:W-:Y:S01]  /*8190*/  ULDC.64 UR4, c[0x0][0x3b0] ;  /* 0x0000ec0000047ab9 */ /* 0x000fe20000000a00 */
[----:B------:R-:W-:-:S02]  /*81a0*/  F2FP.BF16.F32.PACK_AB R9, R130, R101 ;  /* 0x000000658209723e */ /* 0x000fc400000010ff */
[----:B------:R-:W-:Y:S01]  /*81b0*/  IADD3 R5, R3, R7, RZ ;  /* 0x0000000703057210 */ /* 0x000fe20007ffe0ff */
[----:B------:R-:W-:Y:S01]  /*81c0*/  FADD.FTZ R3, R0, R93 ;  /* 0x0000005d00037221 */ /* 0x000fe20000010000 */
[----:B---3--:R-:W-:Y:S02]  /*81d0*/  LEA R4, P0, R2, R30, 0x1 ;  /* 0x0000001e02047211 */ /* 0x008fe400078008ff */
[----:B------:R-:W-:Y:S01]  /*81e0*/  F2FP.BF16.F32.PACK_AB R93, R122, R93 ;  /* 0x0000005d7a5d723e */ /* 0x000fe200000010ff */
[----:B------:R-:W-:Y:S01]  /*81f0*/  FADD.FTZ R0, R3, R122 ;  /* 0x0000007a03007221 */ /* 0x000fe20000010000 */
[----:B------:R-:W-:Y:S02]  /*8200*/  LEA.HI.X R5, R2, R31, R5, 0x1, P0 ;  /* 0x0000001f02057211 */ /* 0x000fe400000f0c05 */
[----:B------:R-:W-:Y:S01]  /*8210*/  F2FP.BF16.F32.PACK_AB R8, R128, R99 ;  /* 0x000000638008723e */ /* 0x000fe200000010ff */
[----:B------:R-:W-:Y:S01]  /*8220*/  FADD.FTZ R7, R0, R95 ;  /* 0x0000005f00077221 */ /* 0x000fe20000010000 */
[----:B------:R-:W-:Y:S01]  /*8230*/  F2FP.BF16.F32.PACK_AB R95, R126, R97 ;  /* 0x000000617e5f723e */ /* 0x000fe200000010ff */
[----:B------:R-:W-:-:S04]  /*8240*/  IMAD.WIDE R2, R35, 0x10, R4 ;  /* 0x0000001023027825 */ /* 0x000fc800078e0204 */
[----:B------:R-:W-:Y:S01]  /*8250*/  FADD.FTZ R124, R7, R124 ;  /* 0x0000007c077c7221 */ /* 0x000fe20000010000 */
[C---:B-1----:R-:W-:Y:S02]  /*8260*/  IMAD R0, R32.reuse, UR17, RZ ;  /* 0x0000001120007c24 */ /* 0x042fe4000f8e02ff */
[----:B------:R-:W-:-:S04]  /*8270*/  IMAD.WIDE.U32 R4, R32, UR16, R16 ;  /* 0x0000001020047c25 */ /* 0x000fc8000f8e0010 */
[----:B------:R-:W-:-:S04]  /*8280*/  FADD.FTZ R97, R124, R97 ;  /* 0x000000617c617221 */ /* 0x000fc80000010000 */
[----:B------:R-:W-:Y:S01]  /*8290*/  FADD.FTZ R126, R97, R126 ;  /* 0x0000007e617e7221 */ /* 0x000fe20000010000 */
[----:B-----5:R-:W-:Y:S03]  /*82a0*/  STG.E.128 desc[UR14][R2.64], R12 ;  /* 0x0000000c02007986 */ /* 0x020fe6000c101d0e */
[----:B------:R-:W-:Y:S01]  /*82b0*/  FADD.FTZ R99, R126, R99 ;  /* 0x000000637e637221 */ /* 0x000fe20000010000 */
[----:B--2---:R0:W-:Y:S03]  /*82c0*/  STG.E.128 desc[UR14][R2.64+0x200], R24 ;  /* 0x0002001802007986 */ /* 0x0041e6000c101d0e */
        /* <DEDUP_REMOVED lines=9> */
[C---:B------:R-:W-:Y:S02]  /*8360*/  IMAD R7, R43.reuse, UR5, R0 ;  /* 0x000000052b077c24 */ /* 0x040fe4000f8e0200 */
[----:B------:R-:W-:Y:S01]  /*8370*/  FADD.FTZ R105, R132, R105 ;  /* 0x0000006984697221 */ /* 0x000fe20000010000 */
[----:B------:R-:W-:Y:S01]  /*8380*/  STS.128 [R34], R92 ;  /* 0x0000005c22007388 */ /* 0x000fe20000000c00 */
[----:B------:R-:W-:-:S04]  /*8390*/  IMAD.WIDE.U32 R2, R43, UR4, R4 ;  /* 0x000000042b027c25 */ /* 0x000fc8000f8e0004 */
[----:B------:R-:W-:Y:S01]  /*83a0*/  FADD.FTZ R38, R105, R134 ;  /* 0x0000008669267221 */ /* 0x000fe20000010000 */
[----:B------:R-:W-:Y:S01]  /*83b0*/  STS.128 [R34+0x10], R8 ;  /* 0x0000100822007388 */ /* 0x000fe20000000c00 */
[----:B------:R-:W-:-:S03]  /*83c0*/  NOP ;  /* 0x0000000000007918 */ /* 0x000fc60000000000 */
[----:B------:R-:W0:Y:S01]  /*83d0*/  LDS.128 R28, [R45] ;  /* 0x000000002d1c7984 */ /* 0x000e220000000c00 */
[----:B------:R-:W-:Y:S02]  /*83e0*/  IADD3 R0, R3, R7, RZ ;  /* 0x0000000703007210 */ /* 0x000fe40007ffe0ff */
[C---:B------:R-:W-:Y:S01]  /*83f0*/  LEA R4, P0, R2.reuse, R46, 0x1 ;  /* 0x0000002e02047211 */ /* 0x040fe200078008ff */
        /* <DEDUP_REMOVED lines=8> */
.L_x_14068:
[----:B------:R-:W-:Y:S02]  /*8480*/  ULDC.64 UR4, c[0x0][0x3d8] ;  /* 0x0000f60000047ab9 */ /* 0x000fe40000000a00 */
[----:B------:R-:W-:-:S04]  /*8490*/  ISETP.NE.U32.AND P0, PT, RZ, UR4, PT ;  /* 0x00000004ff007c0c */ /* 0x000fc8000bf05070 */
[----:B------:R-:W-:-:S13]  /*84a0*/  ISETP.NE.AND.EX P0, PT, RZ, UR5, PT, P0 ;  /* 0x00000005ff007c0c */ /* 0x000fda000bf05300 */
[----:B------:R-:W-:Y:S05]  /*84b0*/  @!P0 BRA `(.L_x_14087) ;  /* 0x00000000005c8947 */ /* 0x000fea0003800000 */
[----:B0-----:R-:W0:Y:S01]  /*84c0*/  SHFL.DOWN P0, R3, R40, 0x1, 0x1f ;  /* 0x08201f0028037f89 */ /* 0x001e220000000000 */
        /* <DEDUP_REMOVED lines=21> */
.L_x_14088:
[----:B------:R-:W-:Y:S05]  /*8620*/  BSYNC B0 ;  /* 0x0000000000007941 */ /* 0x000fea0003800000 */
.L_x_14087:
        /* <DEDUP_REMOVED lines=8> */
[----:B-1----:R-:W1:Y:S01]  /*86b0*/  S2R R21, SR_TID.X ;  /* 0x0000000000157919 */ /* 0x002e620000002100 */
[----:B0-----:R-:W-:-:S05]  /*86c0*/  @P0 FADD R3, R3, R38 ;  /* 0x0000002603030221 */ /* 0x001fca0000000000 */
[----:B------:R-:W0:Y:S01]  /*86d0*/  SHFL.DOWN P0, R0, R3, 0x2, 0x1f ;  /* 0x08401f0003007f89 */ /* 0x000e220000000000 */
[----:B--2---:R-:W-:-:S13]  /*86e0*/  ISETP.NE.AND P1, PT, R4, RZ, PT ;  /* 0x000000ff0400720c */ /* 0x004fda0003f25270 */
[----:B------:R-:W2:Y:S01]  /*86f0*/  @!P1 S2R R4, SR_CgaCtaId ;  /* 0x0000000000049919 */ /* 0x000ea20000008800 */
[----:B0-----:R-:W-:Y:S01]  /*8700*/  @P0 FADD R0, R3, R0 ;  /* 0x0000000003000221 */ /* 0x001fe20000000000 */
[----:B------:R-:W-:-:S04]  /*8710*/  @!P1 MOV R3, 0x400 ;  /* 0x0000040000039802 */ /* 0x000fc80000000f00 */
[----:B------:R-:W0:Y:S01]  /*8720*/  SHFL.DOWN P0, R5, R0, 0x4, 0x1f ;  /* 0x08801f0000057f89 */ /* 0x000e220000000000 */
[----:B--2---:R-:W-:Y:S01]  /*8730*/  @!P1 LEA R4, R4, R3, 0x18 ;  /* 0x0000000304049211 */ /* 0x004fe200078ec0ff */
[----:B0-----:R-:W-:-:S05]  /*8740*/  @P0 FADD R5, R0, R5 ;  /* 0x0000000500050221 */ /* 0x001fca0000000000 */
        /* <DEDUP_REMOVED lines=11> */
.L_x_14090:
[----:B-1----:R-:W2:Y:S02]  /*8800*/  S2R R21, SR_TID.X ;  /* 0x0000000000157919 */ /* 0x002ea40000002100 */
.L_x_14091:
[----:B------:R-:W-:Y:S05]  /*8810*/  BSYNC B0 ;  /* 0x0000000000007941 */ /* 0x000fea0003800000 */
.L_x_14089:
[----:B------:R-:W-:Y:S02]  /*8820*/  ULDC UR22, c[0x0][0x21c] ;  /* 0x0000870000167ab9 */ /* 0x000fe40000000800 */
[----:B--2---:R-:W-:-:S13]  /*8830*/  ISETP.GE.AND P0, PT, R21, UR22, PT ;  /* 0x0000001615007c0c */ /* 0x004fda000bf06270 */
[----:B------:R-:W-:Y:S05]  /*8840*/  @P0 EXIT ;  /* 0x000000000000094d */ /* 0x000fea0003800000 */
[----:B------:R-:W-:Y:S01]  /*8850*/  ULDC.64 UR6, c[0x0][0x248] ;  /* 0x0000920000067ab9 */ /* 0x000fe20000000a00 */
[----:B------:R-:W2:Y:S01]  /*8860*/  S2UR UR5, SR_CgaCtaId ;  /* 0x00000000000579c3 */ /* 0x000ea20000008800 */
        /* <DEDUP_REMOVED lines=20> */
[C---:B-1----:R-:W-:Y:S01]  /*89b0*/  IMAD.WIDE.U32 R6, R43.reuse, UR6, RZ ;  /* 0x000000062b067c25 */ /* 0x042fe2000f8e00ff */
[----:B------:R-:W-:Y:S01]  /*89c0*/  ULDC UR6, c[0x0][0x0] ;  /* 0x0000000000067ab9 */ /* 0x000fe20000000800 */
[----:B------:R-:W-:Y:S01]  /*89d0*/  ULDC.64 UR18, c[0x0][0x3c8] ;  /* 0x0000f20000127ab9 */ /* 0x000fe20000000a00 */
[----:B--2---:R-:W-:Y:S01]  /*89e0*/  ULEA UR4, UR5, UR4, 0x18 ;  /* 0x0000000405047291 */ /* 0x004fe2000f8ec03f */
        /* <DEDUP_REMOVED lines=11> */
[----:B-----5:R-:W-:Y:S01]  /*8aa0*/  IADD3 R41, R19, R5, RZ ;  /* 0x0000000513297210 */ /* 0x020fe20007ffe0ff */
[----:B------:R-:W-:-:S03]  /*8ab0*/  ULDC.64 UR8, c[0x0][0x380] ;  /* 0x0000e00000087ab9 */ /* 0x000fc60000000a00 */
[----:B------:R-:W-:-:S07]  /*8ac0*/  IADD3 R29, R11, R29, RZ ;  /* 0x0000001d0b1d7210 */ /* 0x000fce0007ffe0ff */
.L_x_14093:
        /* <DEDUP_REMOVED lines=64> */
.L_x_14092:
[----:B------:R-:W-:Y:S05]  /*8ed0*/  EXIT ;  /* 0x000000000000794d */ /* 0x000fea0003800000 */
.L_x_14094:
        /* <DEDUP_REMOVED lines=10> */
.L_x_18981:


//--------------------- .text._Z25selective_scan_bwd_kernelI32Selective_Scan_bwd_kernel_traitsILi32ELi16ELb1ELb0ELb0ELb1ELb0EN3c108BFloat16ENS1_7complexIfEEEEv12SSMParamsBwd --------------------------
	.section	.text._Z25selective_scan_bwd_kernelI32Selective_Scan_bwd_kernel_traitsILi32ELi16ELb1ELb0ELb0ELb1ELb0EN3c108BFloat16ENS1_7complexIfEEEEv12SSMParamsBwd,"ax",@progbits
	.align	128
        .global         _Z25selective_scan_bwd_kernelI32Selective_Scan_bwd_kernel_traitsILi32ELi16ELb1ELb0ELb0ELb1ELb0EN3c108BFloat16ENS1_7complexIfEEEEv12SSMParamsBwd
        .type           _Z25selective_scan_bwd_kernelI32Selective_Scan_bwd_kernel_traitsILi32ELi16ELb1ELb0ELb0ELb1ELb0EN3c108BFloat16ENS1_7complexIfEEEEv12SSMParamsBwd,@function
        .size           _Z25selective_scan_bwd_kernelI32Selective_Scan_bwd_kernel_traitsILi32ELi16ELb1ELb0ELb0ELb1ELb0EN3c108BFloat16ENS1_7complexIfEEEEv12SSMParamsBwd,(.L_x_18982 - _Z25selective_scan_bwd_kernelI32Selective_Scan_bwd_kernel_traitsILi32ELi16ELb1ELb0ELb0ELb1ELb0EN3c108BFloat16ENS1_7complexIfEEEEv12SSMParamsBwd)
        .other          _Z25selective_scan_bwd_kernelI32Selective_Scan_bwd_kernel_traitsILi32ELi16ELb1ELb0ELb0ELb1ELb0EN3c108BFloat16ENS1_7complexIfEEEEv12SSMParamsBwd,@"STO_CUDA_ENTRY STV_DEFAULT"
_Z25selective_scan_bwd_kernelI32Selective_Scan_bwd_kernel_traitsILi32ELi16ELb1ELb0ELb0ELb1ELb0EN3c108BFloat16ENS1_7complexIfEEEEv12SSMParamsBwd:
.text._Z25selective_scan_bwd_kernelI32Selective_Scan_bwd_kernel_traitsILi32ELi16ELb1ELb0ELb0ELb1ELb0EN3c108BFloat16ENS1_7complexIfEEEEv12SSMParamsBwd:
        /* <DEDUP_REMOVED lines=8> */
[----:B------:R-:W-:Y:S01]  /*0080*/  MOV R101, RZ ;  /* 0x000000ff00657202 */ /* 0x000fe20000000f00 */
        /* <DEDUP_REMOVED lines=27> */
[----:B------:R-:W-:Y:S01]  /*0240*/  UIMAD.WIDE.U32 UR6, UR16, UR10, URZ ;  /* 0x0000000a100672a5 */ /* 0x000fe2000f8e003f */
[----:B---3--:R-:W-:Y:S01]  /*0250*/  LEA R9, R13, 0xfffffe00, 0x9 ;  /* 0xfffffe000d097811 */ /* 0x008fe200078e48ff */
[----:B------:R-:W-:Y:S01]  /*0260*/  UIADD3 UR5, UR5, UR8, URZ ;  /* 0x0000000805057290 */ /* 0x000fe2000fffe03f */
        /* <DEDUP_REMOVED lines=21> */
[----:B------:R-:W-:Y:S01]  /*03c0*/  ISETP.NE.AND.EX P2, PT, R27, RZ, PT, P2 ;  /* 0x000000ff1b00720c */ /* 0x000fe20003f45320 */
[----:B------:R-:W-:Y:S01]  /*03d0*/  IMAD R12, R105, R17, R12 ;  /* 0x00000011690c7224 */ /* 0x000fe200078e020c */
[----:B------:R-:W-:-:S05]  /*03e0*/  IADD3.X R10, R11, R3, R0, P3, !PT ;  /* 0x000000030b0a7210 */ /* 0x000fca0001ffe400 */
        /* <DEDUP_REMOVED lines=21> */
[----:B------:R-:W-:Y:S01]  /*0540*/  HFMA2.MMA R99, -RZ, RZ, 0, 0 ;  /* 0x00000000ff637435 */ /* 0x000fe200000001ff */
        /* <DEDUP_REMOVED lines=14> */
[----:B------:R-:W-:-:S02]  /*0630*/  MOV R130, RZ ;  /* 0x000000ff00827202 */ /* 0x000fc40000000f00 */
[----:B------:R-:W-:Y:S02]  /*0640*/  MOV R99, RZ ;  /* 0x000000ff00637202 */ /* 0x000fe40000000f00 */
[----:B0-----:R-:W-:-:S09]  /*0650*/  LOP3.LUT R217, R128, 0x1f, RZ, 0xc0, !PT ;  /* 0x0000001f80d97812 */ /* 0x001fd200078ec0ff */
.L_x_14144:
[----:B------:R-:W-:Y:S01]  /*0660*/  BAR.SYNC.DEFER_BLOCKING 0x0 ;  /* 0x0000000000007b1d */ /* 0x000fe20000010000 */
[----:B------:R-:W-:Y:S02]  /*0670*/  SHF.L.U32 R0, R128, 0x1, RZ ;  /* 0x0000000180007819 */ /* 0x000fe400000006ff */
[----:B0-----:R-:W-:Y:S02]  /*0680*/  MOV R2, UR8 ;  /* 0x0000000800027c02 */ /* 0x001fe40008000f00 */
[----:B------:R-:W-:Y:S02]  /*0690*/  LOP3.LUT R5, R0, 0xffffffc0, RZ, 0xc0, !PT ;  /* 0xffffffc000057812 */ /* 0x000fe400078ec0ff */
[----:B------:R-:W-:Y:S02]  /*06a0*/  MOV R3, UR9 ;  /* 0x0000000900037c02 */ /* 0x000fe40008000f00 */
[----:B------:R-:W-:-:S05]  /*06b0*/  LOP3.LUT R15, R5, 0x1f, R128, 0xf8, !PT ;  /* 0x0000001f050f7812 */ /* 0x000fca00078ef880 */
[----:B------:R-:W-:-:S05]  /*06c0*/  IMAD.WIDE R2, R15, 0x10, R2 ;  /* 0x000000100f027825 */ /* 0x000fca00078e0202 */
[----:B------:R-:W3:Y:S04]  /*06d0*/  LDG.E.128 R24, desc[UR14][R2.64] ;  /* 0x0000000e02187981 */ /* 0x000ee8000c1e1d00 */
[----:B------:R-:W4:Y:S01]  /*06e0*/  LDG.E.128 R28, desc[UR14][R2.64+0x200] ;  /* 0x0002000e021c7981 */ /* 0x000f22000c1e1d00 */
[----:B------:R-:W0:Y:S01]  /*06f0*/  S2UR UR5, SR_CgaCtaId ;  /* 0x00000000000579c3 */ /* 0x000e220000008800 */
[----:B------:R-:W-:Y:S01]  /*0700*/  UMOV UR4, 0x400 ;  /* 0x0000040000047882 */ /* 0x000fe20000000000 */
[----:B------:R-:W-:Y:S01]  /*0710*/  IMAD.WIDE R12, R15, 0x10, R16 ;  /* 0x000000100f0c7825 */ /* 0x000fe200078e0210 */
[----:B0-----:R-:W-:-:S06]  /*0720*/  ULEA UR4, UR5, UR4, 0x18 ;  /* 0x0000000405047291 */ /* 0x001fcc000f8ec03f */
[----:B------:R-:W-:-:S04]  /*0730*/  MOV R95, UR4 ;  /* 0x00000004005f7c02 */ /* 0x000fc80008000f00 */
[CC--:B--2---:R-:W-:Y:S02]  /*0740*/  LEA R0, R126.reuse, R95.reuse, 0x4 ;  /* 0x0000005f7e007211 */ /* 0x0c4fe400078e20ff */
[----:B------:R-:W-:-:S03]  /*0750*/  LEA R14, R126, R95, 0x5 ;  /* 0x0000005f7e0e7211 */ /* 0x000fc600078e28ff */
[----:B---3--:R-:W-:Y:S04]  /*0760*/  STS.128 [R0], R24 ;  /* 0x0000001800007388 */ /* 0x008fe80000000c00 */
[----:B----4-:R-:W-:Y:S01]  /*0770*/  STS.128 [R0+0x200], R28 ;  /* 0x0002001c00007388 */ /* 0x010fe20000000c00 */
        /* <DEDUP_REMOVED lines=13> */
[----:B------:R-:W2:Y:S01]  /*0850*/  LDS.128 R28, [R14+0x10] ;  /* 0x000010000e1c7984 */ /* 0x000ea20000000c00 */
[----:B------:R-:W-:Y:S06]  /*0860*/  BAR.SYNC.DEFER_BLOCKING 0x0 ;  /* 0x0000000000007b1d */ /* 0x000fec0000010000 */
[----:B------:R-:W3:Y:S04]  /*0870*/  LDG.E.128 R40, desc[UR14][R2.64] ;  /* 0x0000000e02287981 */ /* 0x000ee8000c1e1d00 */
[----:B------:R4:W3:Y:S01]  /*0880*/  LDG.E.128 R44, desc[UR14][R2.64+0x200] ;  /* 0x0002000e022c7981 */ /* 0x0008e2000c1e1d00 */
[----:B------:R-:W-:Y:S01]  /*0890*/  BSSY B0, `(.L_x_14096) ;  /* 0x0000064000007945 */ /* 0x000fe20003800000 */
[----:B------:R-:W-:Y:S01]  /*08a0*/  HFMA2.MMA R124, -RZ, RZ, 0, 0 ;  /* 0x00000000ff7c7435 */ /* 0x000fe200000001ff */
[----:B------:R-:W-:Y:S01]  /*08b0*/  MOV R93, RZ ;  /* 0x000000ff005d7202 */ /* 0x000fe20000000f00 */
[----:B------:R-:W-:Y:S01]  /*08c0*/  HFMA2.MMA R122, -RZ, RZ, 0, 0 ;  /* 0x00000000ff7a7435 */ /* 0x000fe200000001ff */
[C---:B0-----:R-:W-:Y:S01]  /*08d0*/  SHF.L.U32 R114, R24.reuse, 0x10, RZ ;  /* 0x0000001018727819 */ /* 0x041fe200000006ff */
[----:B------:R-:W-:Y:S01]  /*08e0*/  HFMA2.MMA R120, -RZ, RZ, 0, 0 ;  /* 0x00000000ff787435 */ /* 0x000fe200000001ff */
[----:B------:R-:W-:Y:S01]  /*08f0*/  PRMT R33, R24, 0x7632, R33 ;  /* 0x0000763218217816 */ /* 0x000fe20000000021 */
[----:B------:R-:W-:Y:S01]  /*0900*/  HFMA2.MMA R118, -RZ, RZ, 0, 0 ;  /* 0x00000000ff767435 */ /* 0x000fe200000001ff */
[----:B------:R-:W-:Y:S01]  /*0910*/  SHF.L.U32 R112, R25, 0x10, RZ ;  /* 0x0000001019707819 */ /* 0x000fe200000006ff */
[----:B----4-:R-:W0:Y:S01]  /*0920*/  LDC R3, c[0x0][0x21c] ;  /* 0x00008700ff037b82 */ /* 0x010e220000000800 */
[--C-:B-----5:R-:W-:Y:S01]  /*0930*/  FADD.FTZ R114, R114, R101.reuse ;  /* 0x0000006572727221 */ /* 0x120fe20000010000 */
[----:B------:R-:W-:Y:S01]  /*0940*/  SHF.L.U32 R110, R26, 0x10, RZ ;  /* 0x000000101a6e7819 */ /* 0x000fe200000006ff */
[----:B------:R-:W-:Y:S01]  /*0950*/  HFMA2.MMA R116, -RZ, RZ, 0, 0 ;  /* 0x00000000ff747435 */ /* 0x000fe200000001ff */
[----:B------:R-:W-:Y:S01]  /*0960*/  SHF.L.U32 R108, R27, 0x10, RZ ;  /* 0x000000101b6c7819 */ /* 0x000fe200000006ff */
[--C-:B------:R-:W-:Y:S01]  /*0970*/  FADD.FTZ R112, R112, R101.reuse ;  /* 0x0000006570707221 */ /* 0x100fe20000010000 */
[----:B------:R-:W-:Y:S01]  /*0980*/  FSETP.GTU.FTZ.AND P2, PT, R114, 20, PT ;  /* 0x41a000007200780b */ /* 0x000fe20003f5c000 */
[--C-:B------:R-:W-:Y:S01]  /*0990*/  FADD.FTZ R110, R110, R101.reuse ;  /* 0x000000656e6e7221 */ /* 0x100fe20000010000 */
[----:B--2---:R-:W-:Y:S01]  /*09a0*/  SHF.L.U32 R106, R28, 0x10, RZ ;  /* 0x000000101c6a7819 */ /* 0x004fe200000006ff */
[--C-:B------:R-:W-:Y:S01]  /*09b0*/  FADD.FTZ R108, R108, R101.reuse ;  /* 0x000000656c6c7221 */ /* 0x100fe20000010000 */
[----:B------:R-:W-:Y:S01]  /*09c0*/  SHF.L.U32 R104, R33, 0x10, RZ ;  /* 0x0000001021687819 */ /* 0x000fe200000006ff */
[----:B------:R-:W-:Y:S01]  /*09d0*/  HFMA2.MMA R102, -RZ, RZ, 0, 0 ;  /* 0x00000000ff667435 */ /* 0x000fe200000001ff */
[----:B------:R-:W-:Y:S01]  /*09e0*/  SHF.L.U32 R98, R29, 0x10, RZ ;  /* 0x000000101d627819 */ /* 0x000fe200000006ff */
[--C-:B------:R-:W-:Y:S01]  /*09f0*/  FADD.FTZ R106, R106, R101.reuse ;  /* 0x000000656a6a7221 */ /* 0x100fe20000010000 */
[----:B------:R-:W-:Y:S01]  /*0a00*/  HFMA2.MMA R100, -RZ, RZ, 0, 0 ;  /* 0x00000000ff647435 */ /* 0x000fe200000001ff */
[--C-:B------:R-:W-:Y:S01]  /*0a10*/  FADD.FTZ R104, R104, R101.reuse ;  /* 0x0000006568687221 */ /* 0x100fe20000010000 */
[----:B------:R-:W-:Y:S01]  /*0a20*/  PRMT R52, R25, 0x7632, R52 ;  /* 0x0000763219347816 */ /* 0x000fe20000000034 */
[----:B------:R-:W-:Y:S01]  /*0a30*/  FADD.FTZ R98, R98, R101 ;  /* 0x0000006562627221 */ /* 0x000fe20000010000 */
[----:B------:R-:W-:-:S02]  /*0a40*/  PRMT R53, R26, 0x7632, R53 ;  /* 0x000076321a357816 */ /* 0x000fc40000000035 */
[----:B------:R-:W-:Y:S02]  /*0a50*/  PRMT R32, R29, 0x7632, R32 ;  /* 0x000076321d207816 */ /* 0x000fe40000000020 */
[----:B------:R-:W-:Y:S02]  /*0a60*/  SHF.L.U32 R92, R30, 0x10, RZ ;  /* 0x000000101e5c7819 */ /* 0x000fe400000006ff */
[----:B------:R-:W-:Y:S02]  /*0a70*/  SHF.L.U32 R88, R31, 0x10, RZ ;  /* 0x000000101f587819 */ /* 0x000fe400000006ff */
[----:B------:R-:W-:Y:S02]  /*0a80*/  MOV R91, RZ ;  /* 0x000000ff005b7202 */ /* 0x000fe40000000f00 */
[----:B------:R-:W-:Y:S02]  /*0a90*/  MOV R89, RZ ;  /* 0x000000ff00597202 */ /* 0x000fe40000000f00 */
[----:B------:R-:W-:-:S02]  /*0aa0*/  MOV R87, RZ ;  /* 0x000000ff00577202 */ /* 0x000fc40000000f00 */
[----:B0-----:R-:W-:Y:S02]  /*0ab0*/  ISETP.GE.AND P5, PT, R3, 0x1, PT ;  /* 0x000000010300780c */ /* 0x001fe40003fa6270 */
[----:B------:R-:W-:Y:S02]  /*0ac0*/  FSETP.GTU.FTZ.AND P1, PT, R112, 20, PT ;  /* 0x41a000007000780b */ /* 0x000fe40003f3c000 */
[----:B------:R-:W-:Y:S02]  /*0ad0*/  FSETP.GTU.FTZ.AND P0, PT, R110, 20, PT ;  /* 0x41a000006e00780b */ /* 0x000fe40003f1c000 */
[----:B------:R-:W-:Y:S02]  /*0ae0*/  FSETP.GTU.FTZ.AND P4, PT, R108, 20, PT ;  /* 0x41a000006c00780b */ /* 0x000fe40003f9c000 */
[----:B------:R-:W-:Y:S02]  /*0af0*/  FSETP.GTU.FTZ.AND P3, PT, R106, 20, PT ;  /* 0x41a000006a00780b */ /* 0x000fe40003f7c000 */
[----:B------:R-:W-:-:S02]  /*0b00*/  FSETP.GTU.FTZ.AND P6, PT, R104, 20, PT ;  /* 0x41a000006800780b */ /* 0x000fc40003fdc000 */
[----:B------:R-:W-:Y:S02]  /*0b10*/  MOV R85, RZ ;  /* 0x000000ff00557202 */ /* 0x000fe40000000f00 */
[----:B------:R-:W-:Y:S02]  /*0b20*/  MOV R83, RZ ;  /* 0x000000ff00537202 */ /* 0x000fe40000000f00 */
[----:B------:R-:W-:Y:S01]  /*0b30*/  MOV R81, RZ ;  /* 0x000000ff00517202 */ /* 0x000fe20000000f00 */
[----:B---3--:R0:W-:Y:S04]  /*0b40*/  STS.128 [R0], R40 ;  /* 0x0000002800007388 */ /* 0x0081e80000000c00 */
[----:B------:R-:W-:Y:S01]  /*0b50*/  STS.128 [R0+0x200], R44 ;  /* 0x0002002c00007388 */ /* 0x000fe20000000c00 */
[----:B------:R-:W-:-:S03]  /*0b60*/  NOP ;  /* 0x0000000000007918 */ /* 0x000fc60000000000 */
[----:B------:R-:W2:Y:S04]  /*0b70*/  LDS.128 R48, [R14] ;  /* 0x000000000e307984 */ /* 0x000ea80000000c00 */
[----:B------:R3:W4:Y:S01]  /*0b80*/  LDS.128 R36, [R14+0x10] ;  /* 0x000010000e247984 */ /* 0x0007220000000c00 */
[----:B0-----:R-:W-:Y:S02]  /*0b90*/  PRMT R41, R27, 0x7632, R41 ;  /* 0x000076321b297816 */ /* 0x001fe40000000029 */
[----:B------:R-:W-:Y:S02]  /*0ba0*/  PRMT R43, R28, 0x7632, R43 ;  /* 0x000076321c2b7816 */ /* 0x000fe4000000002b */
[----:B------:R-:W-:Y:S02]  /*0bb0*/  PRMT R28, R30, 0x7632, R28 ;  /* 0x000076321e1c7816 */ /* 0x000fe4000000001c */
[----:B------:R-:W-:-:S02]  /*0bc0*/  PRMT R27, R31, 0x7632, R27 ;  /* 0x000076321f1b7816 */ /* 0x000fc4000000001b */
[C---:B--2---:R-:W-:Y:S02]  /*0bd0*/  SHF.L.U32 R0, R48.reuse, 0x10, RZ ;  /* 0x0000001030007819 */ /* 0x044fe400000006ff */
[----:B------:R-:W-:Y:S02]  /*0be0*/  PRMT R54, R48, 0x7632, R54 ;  /* 0x0000763230367816 */ /* 0x000fe40000000036 */
[C---:B------:R-:W-:Y:S02]  /*0bf0*/  SHF.L.U32 R24, R49.reuse, 0x10, RZ ;  /* 0x0000001031187819 */ /* 0x040fe400000006ff */
[----:B------:R-:W-:Y:S02]  /*0c00*/  PRMT R31, R49, 0x7632, R31 ;  /* 0x00007632311f7816 */ /* 0x000fe4000000001f */
[C---:B---3--:R-:W-:Y:S02]  /*0c10*/  SHF.L.U32 R14, R50.reuse, 0x10, RZ ;  /* 0x00000010320e7819 */ /* 0x048fe400000006ff */
[----:B------:R-:W-:-:S02]  /*0c20*/  PRMT R30, R50, 0x7632, R30 ;  /* 0x00007632321e7816 */ /* 0x000fc4000000001e */
[C---:B------:R-:W-:Y:S02]  /*0c30*/  SHF.L.U32 R12, R51.reuse, 0x10, RZ ;  /* 0x00000010330c7819 */ /* 0x040fe400000006ff */
[----:B------:R-:W-:Y:S02]  /*0c40*/  PRMT R29, R51, 0x7632, R29 ;  /* 0x00007632331d7816 */ /* 0x000fe4000000001d */
[C---:B----4-:R-:W-:Y:S02]  /*0c50*/  SHF.L.U32 R2, R36.reuse, 0x10, RZ ;  /* 0x0000001024027819 */ /* 0x050fe400000006ff */
[----:B------:R-:W-:Y:S02]  /*0c60*/  PRMT R26, R36, 0x7632, R26 ;  /* 0x00007632241a7816 */ /* 0x000fe4000000001a */
[C---:B------:R-:W-:Y:S02]  /*0c70*/  SHF.L.U32 R44, R37.reuse, 0x10, RZ ;  /* 0x00000010252c7819 */ /* 0x040fe400000006ff */
[----:B------:R-:W-:-:S02]  /*0c80*/  PRMT R13, R37, 0x7632, R13 ;  /* 0x00007632250d7816 */ /* 0x000fc4000000000d */
[C---:B------:R-:W-:Y:S02]  /*0c90*/  SHF.L.U32 R42, R38.reuse, 0x10, RZ ;  /* 0x00000010262a7819 */ /* 0x040fe400000006ff */
[----:B------:R-:W-:Y:S02]  /*0ca0*/  PRMT R15, R38, 0x7632, R15 ;  /* 0x00007632260f7816 */ /* 0x000fe4000000000f */
[C---:B------:R-:W-:Y:S02]  /*0cb0*/  SHF.L.U32 R40, R39.reuse, 0x10, RZ ;  /* 0x0000001027287819 */ /* 0x040fe400000006ff */
[----:B------:R-:W-:Y:S01]  /*0cc0*/  PRMT R25, R39, 0x7632, R25 ;  /* 0x0000763227197816 */ /* 0x000fe20000000019 */
        /* <DEDUP_REMOVED lines=32> */
.L_x_14097:
[----:B------:R-:W-:Y:S05]  /*0ed0*/  BSYNC B0 ;  /* 0x0000000000007941 */ /* 0x000fea0003800000 */
.L_x_14096:
[----:B------:R-:W-:Y:S01]  /*0ee0*/  SHF.L.U32 R52, R52, 0x10, RZ ;  /* 0x0000001034347819 */ /* 0x000fe200000006ff */
[----:B------:R-:W-:Y:S01]  /*0ef0*/  BSSY B0, `(.L_x_14098) ;  /* 0x0000027000007945 */ /* 0x000fe20003800000 */
[----:B------:R-:W-:Y:S01]  /*0f00*/  HFMA2.MMA R96, -RZ, RZ, 0, 0 ;  /* 0x00000000ff607435 */ /* 0x000fe200000001ff */
[----:B------:R-:W-:Y:S02]  /*0f10*/  FSETP.GTU.FTZ.AND P2, PT, R98, 20, PT ;  /* 0x41a000006200780b */ /* 0x000fe40003f5c000 */
[----:B------:R-:W-:Y:S01]  /*0f20*/  MOV R79, RZ ;  /* 0x000000ff004f7202 */ /* 0x000fe20000000f00 */
[----:B------:R-:W-:Y:S01]  /*0f30*/  FADD.FTZ R94, R52, R101 ;  /* 0x00000065345e7221 */ /* 0x000fe20000010000 */
        /* <DEDUP_REMOVED lines=34> */
.L_x_14099:
[----:B------:R-:W-:Y:S05]  /*1160*/  BSYNC B0 ;  /* 0x0000000000007941 */ /* 0x000fea0003800000 */
.L_x_14098:
[----:B------:R-:W-:Y:S01]  /*1170*/  BSSY B0, `(.L_x_14100) ;  /* 0x0000028000007945 */ /* 0x000fe20003800000 */
[----:B------:R-:W-:Y:S01]  /*1180*/  FSETP.GTU.FTZ.AND P6, PT, R94, 20, PT ;  /* 0x41a000005e00780b */ /* 0x000fe20003fdc000 */
[----:B------:R-:W-:Y:S01]  /*1190*/  FADD.FTZ R92, R92, R101 ;  /* 0x000000655c5c7221 */ /* 0x000fe20000010000 */
[C---:B------:R-:W-:Y:S02]  /*11a0*/  SHF.L.U32 R133, R9.reuse, 0x10, RZ ;  /* 0x0000001009857819 */ /* 0x040fe400000006ff */
[----:B------:R-:W-:Y:S02]  /*11b0*/  PRMT R215, R9, 0x7632, R215 ;  /* 0x0000763209d77816 */ /* 0x000fe400000000d7 */
[C---:B------:R-:W-:Y:S02]  /*11c0*/  SHF.L.U32 R131, R10.reuse, 0x10, RZ ;  /* 0x000000100a837819 */ /* 0x040fe400000006ff */
        /* <DEDUP_REMOVED lines=34> */
.L_x_14101:
[----:B------:R-:W-:Y:S05]  /*13f0*/  BSYNC B0 ;  /* 0x0000000000007941 */ /* 0x000fea0003800000 */
.L_x_14100:
[----:B------:R-:W-:Y:S01]  /*1400*/  SHF.L.U32 R90, R53, 0x10, RZ ;  /* 0x00000010355a7819 */ /* 0x000fe200000006ff */
[----:B------:R-:W-:Y:S01]  /*1410*/  BSSY B0, `(.L_x_14102) ;  /* 0x0000027000007945 */ /* 0x000fe20003800000 */
[----:B------:R-:W-:Y:S02]  /*1420*/  FSETP.GTU.FTZ.AND P1, PT, R92, 20, PT ;  /* 0x41a000005c00780b */ /* 0x000fe40003f3c000 */
[----:B------:R-:W-:Y:S01]  /*1430*/  PRMT R213, R11, 0x7632, R213 ;  /* 0x000076320bd57816 */ /* 0x000fe200000000d5 */
[----:B------:R-:W-:Y:S01]  /*1440*/  FADD.FTZ R90, R90, R101 ;  /* 0x000000655a5a7221 */ /* 0x000fe20000010000 */
        /* <DEDUP_REMOVED lines=35> */
.L_x_14103:
[----:B------:R-:W-:Y:S05]  /*1680*/  BSYNC B0 ;  /* 0x0000000000007941 */ /* 0x000fea0003800000 */
.L_x_14102:
[----:B------:R-:W-:Y:S01]  /*1690*/  BSSY B0, `(.L_x_14104) ;  /* 0x0000028000007945 */ /* 0x000fe20003800000 */
[----:B------:R-:W-:Y:S01]  /*16a0*/  FSETP.GTU.FTZ.AND P6, PT, R90, 20, PT ;  /* 0x41a000005a00780b */ /* 0x000fe20003fdc000 */
[----:B------:R-:W-:Y:S01]  /*16b0*/  FADD.FTZ R88, R88, R101 ;  /* 0x0000006558587221 */ /* 0x000fe20000010000 */
[----:B------:R-:W-:Y:S02]  /*16c0*/  PRMT R211, R5, 0x7632, R211 ;  /* 0x0000763205d37816 */ /* 0x000fe400000000d3 */
[C---:B------:R-:W-:Y:S02]  /*16d0*/  SHF.L.U32 R123, R6.reuse, 0x10, RZ ;  /* 0x00000010067b7819 */ /* 0x040fe400000006ff */
[----:B------:R-:W-:Y:S02]  /*16e0*/  PRMT R210, R6, 0x7632, R210 ;  /* 0x0000763206d27816 */ /* 0x000fe400000000d2 */
[C---:B------:R-:W-:Y:S02]  /*16f0*/  SHF.L.U32 R121, R7.reuse, 0x10, RZ ;  /* 0x0000001007797819 */ /* 0x040fe400000006ff */
[----:B------:R-:W-:Y:S01]  /*1700*/  PRMT R209, R7, 0x7632, R209 ;  /* 0x0000763207d17816 */ /* 0x000fe200000000d1 */
        /* <DEDUP_REMOVED lines=32> */
.L_x_14105:
[----:B------:R-:W-:Y:S05]  /*1910*/  BSYNC B0 ;  /* 0x0000000000007941 */ /* 0x000fea0003800000 */
.L_x_14104:
[----:B------:R-:W-:Y:S01]  /*1920*/  SHF.L.U32 R86, R41, 0x10, RZ ;  /* 0x0000001029567819 */ /* 0x000fe200000006ff */
[----:B------:R-:W-:Y:S01]  /*1930*/  BSSY B0, `(.L_x_14106) ;  /* 0x0000027000007945 */ /* 0x000fe20003800000 */
[----:B------:R-:W-:Y:S02]  /*1940*/  FSETP.GTU.FTZ.AND P0, PT, R88, 20, PT ;  /* 0x41a000005800780b */ /* 0x000fe40003f1c000 */
[----:B------:R-:W-:Y:S01]  /*1950*/  SHF.L.U32 R119, R216, 0x10, RZ ;  /* 0x00000010d8777819 */ /* 0x000fe200000006ff */
[----:B------:R-:W-:Y:S01]  /*1960*/  FADD.FTZ R86, R86, R101 ;  /* 0x0000006556567221 */ /* 0x000fe20000010000 */
        /* <DEDUP_REMOVED lines=35> */
.L_x_14107:
[----:B------:R-:W-:Y:S05]  /*1ba0*/  BSYNC B0 ;  /* 0x0000000000007941 */ /* 0x000fea0003800000 */
.L_x_14106:
[----:B------:R-:W-:Y:S01]  /*1bb0*/  SHF.L.U32 R54, R54, 0x10, RZ ;  /* 0x0000001036367819 */ /* 0x000fe200000006ff */
[----:B------:R-:W-:Y:S01]  /*1bc0*/  FFMA.FTZ R99, R0, R156, R99 ;  /* 0x0000009c00637223 */ /* 0x000fe20000010063 */
[----:B------:R-:W-:Y:S01]  /*1bd0*/  BSSY B0, `(.L_x_14108) ;  /* 0x0000026000007945 */ /* 0x000fe20003800000 */
[----:B------:R-:W-:Y:S01]  /*1be0*/  FSETP.GTU.FTZ.AND P6, PT, R86, 20, PT ;  /* 0x41a000005600780b */ /* 0x000fe20003fdc000 */
[----:B------:R-:W-:Y:S01]  /*1bf0*/  FADD.FTZ R84, R84, R101 ;  /* 0x0000006554547221 */ /* 0x000fe20000010000 */
        /* <DEDUP_REMOVED lines=35> */
.L_x_14109:
[----:B------:R-:W-:Y:S05]  /*1e30*/  BSYNC B0 ;  /* 0x0000000000007941 */ /* 0x000fea0003800000 */
.L_x_14108:
        /* <DEDUP_REMOVED lines=40> */
.L_x_14111:
[----:B------:R-:W-:Y:S05]  /*20c0*/  BSYNC B0 ;  /* 0x0000000000007941 */ /* 0x000fea0003800000 */
.L_x_14110:
        /* <DEDUP_REMOVED lines=40> */
.L_x_14113:
[----:B------:R-:W-:Y:S05]  /*2350*/  BSYNC B0 ;  /* 0x0000000000007941 */ /* 0x000fea0003800000 */
.L_x_14112:
        /* <DEDUP_REMOVED lines=40> */
.L_x_14115:
[----:B------:R-:W-:Y:S05]  /*25e0*/  BSYNC B0 ;  /* 0x0000000000007941 */ /* 0x000fea0003800000 */
.L_x_14114:
[----:B------:R-:W-:Y:S01]  /*25f0*/  SHF.L.U32 R134, R26, 0x10, RZ ;  /* 0x000000101a867819 */ /* 0x000fe200000006ff */
[----:B------:R-:W-:Y:S01]  /*2600*/  FFMA.FTZ R99, R2, R127, R99 ;  /* 0x0000007f02637223 */ /* 0x000fe20000010063 */
[----:B------:R-:W-:Y:S01]  /*2610*/  BSSY B0, `(.L_x_14116) ;  /* 0x000002b000007945 */ /* 0x000fe20003800000 */
[----:B------:R-:W-:Y:S01]  /*2620*/  FSETP.GTU.FTZ.AND P4, PT, R78, 20, PT ;  /* 0x41a000004e00780b */ /* 0x000fe20003f9c000 */
[----:B------:R-:W-:Y:S01]  /*2630*/  FMUL.FTZ R75, R0, R103 ;  /* 0x00000067004b7220 */ /* 0x000fe20000410000 */
[----:B------:R-:W-:Y:S01]  /*2640*/  FFMA.FTZ R99, R134, R111, R99 ;  /* 0x0000006f86637223 */ /* 0x000fe20000010063 */
[-C--:B------:R-:W-:Y:S01]  /*2650*/  FMUL.FTZ R76, R24, R103.reuse ;  /* 0x00000067184c7220 */ /* 0x080fe20000410000 */
[-C--:B------:R-:W-:Y:S01]  /*2660*/  FMUL.FTZ R73, R14, R103.reuse ;  /* 0x000000670e497220 */ /* 0x080fe20000410000 */
[----:B------:R-:W-:Y:S01]  /*2670*/  FMUL.FTZ R74, R12, R103 ;  /* 0x000000670c4a7220 */ /* 0x000fe20000410000 */
[----:B------:R-:W-:Y:S01]  /*2680*/  SHF.L.U32 R38, R13, 0x10, RZ ;  /* 0x000000100d267819 */ /* 0x000fe200000006ff */
[----:B------:R-:W-:Y:S01]  /*2690*/  FFMA.FTZ R99, R44, R125, R99 ;  /* 0x0000007d2c637223 */ /* 0x000fe20000010063 */
[----:B------:R-:W-:-:S02]  /*26a0*/  SHF.L.U32 R36, R15, 0x10, RZ ;  /* 0x000000100f247819 */ /* 0x000fc400000006ff */
        /* <DEDUP_REMOVED lines=33> */
.L_x_14117:
[----:B------:R-:W-:Y:S05]  /*28c0*/  BSYNC B0 ;  /* 0x0000000000007941 */ /* 0x000fea0003800000 */
.L_x_14116:
        /* <DEDUP_REMOVED lines=33> */
.L_x_14119:
[----:B------:R-:W-:Y:S05]  /*2ae0*/  BSYNC B0 ;  /* 0x0000000000007941 */ /* 0x000fea0003800000 */
.L_x_14118:
        /* <DEDUP_REMOVED lines=33> */
.L_x_14121:
[----:B------:R-:W-:Y:S05]  /*2d00*/  BSYNC B0 ;  /* 0x0000000000007941 */ /* 0x000fea0003800000 */
.L_x_14120:
        /* <DEDUP_REMOVED lines=33> */
.L_x_14123:
[----:B------:R-:W-:Y:S05]  /*2f20*/  BSYNC B0 ;  /* 0x0000000000007941 */ /* 0x000fea0003800000 */
.L_x_14122:
        /* <DEDUP_REMOVED lines=33> */
.L_x_14125:
[----:B------:R-:W-:Y:S05]  /*3140*/  BSYNC B0 ;  /* 0x0000000000007941 */ /* 0x000fea0003800000 */
.L_x_14124:
        /* <DEDUP_REMOVED lines=33> */
.L_x_14127:
[----:B------:R-:W-:Y:S05]  /*3360*/  BSYNC B0 ;  /* 0x0000000000007941 */ /* 0x000fea0003800000 */
.L_x_14126:
[----:B------:R-:W-:Y:S01]  /*3370*/  FFMA.FTZ R99, R38, R109, R99 ;  /* 0x0000006d26637223 */ /* 0x000fe20000010063 */
[----:B------:R-:W-:Y:S01]  /*3380*/  BAR.SYNC.DEFER_BLOCKING 0x0 ;  /* 0x0000000000007b1d */ /* 0x000fe20000010000 */
[-C--:B------:R-:W-:Y:S01]  /*3390*/  FMUL.FTZ R71, R2, R103.reuse ;  /* 0x0000006702477220 */ /* 0x080fe20000410000 */
[----:B------:R-:W-:Y:S01]  /*33a0*/  FMUL.FTZ R72, R44, R103 ;  /* 0x000000672c487220 */ /* 0x000fe20000410000 */
[C---:B------:R-:W-:Y:S01]  /*33b0*/  FFMA.FTZ R99, R42.reuse, R123, R99 ;  /* 0x0000007b2a637223 */ /* 0x040fe20000010063 */
[-C--:B------:R-:W-:Y:S01]  /*33c0*/  FMUL.FTZ R69, R42, R103.reuse ;  /* 0x000000672a457220 */ /* 0x080fe20000410000 */
[-C--:B------:R-:W-:Y:S01]  /*33d0*/  FMUL.FTZ R70, R40, R103.reuse ;  /* 0x0000006728467220 */ /* 0x080fe20000410000 */
[----:B------:R-:W-:Y:S01]  /*33e0*/  FMUL.FTZ R68, R54, R103 ;  /* 0x0000006736447220 */ /* 0x000fe20000410000 */
[----:B------:R-:W-:Y:S01]  /*33f0*/  FFMA.FTZ R99, R36, R107, R99 ;  /* 0x0000006b24637223 */ /* 0x000fe20000010063 */
[-C--:B------:R-:W-:Y:S01]  /*3400*/  FMUL.FTZ R67, R52, R103.reuse ;  /* 0x0000006734437220 */ /* 0x080fe20000410000 */
[-C--:B------:R-:W-:Y:S01]  /*3410*/  FMUL.FTZ R66, R30, R103.reuse ;  /* 0x000000671e427220 */ /* 0x080fe20000410000 */
[----:B------:R-:W-:Y:S01]  /*3420*/  FMUL.FTZ R65, R48, R103 ;  /* 0x0000006730417220 */ /* 0x000fe20000410000 */
[----:B------:R-:W-:Y:S01]  /*3430*/  FFMA.FTZ R99, R40, R121, R99 ;  /* 0x0000007928637223 */ /* 0x000fe20000010063 */
[-C--:B------:R-:W-:Y:S01]  /*3440*/  FMUL.FTZ R64, R134, R103.reuse ;  /* 0x0000006786407220 */ /* 0x080fe20000410000 */
[-C--:B------:R-:W-:Y:S01]  /*3450*/  FMUL.FTZ R63, R38, R103.reuse ;  /* 0x00000067263f7220 */ /* 0x080fe20000410000 */
[-C--:B------:R-:W-:Y:S01]  /*3460*/  FMUL.FTZ R62, R36, R103.reuse ;  /* 0x00000067243e7220 */ /* 0x080fe20000410000 */
[C---:B------:R-:W-:Y:S01]  /*3470*/  FMUL.FTZ R61, R32.reuse, R103 ;  /* 0x00000067203d7220 */ /* 0x040fe20000410000 */
[----:B------:R-:W-:Y:S01]  /*3480*/  FFMA.FTZ R99, R32, R77, R99 ;  /* 0x0000004d20637223 */ /* 0x000fe20000010063 */
[----:B------:R-:W-:Y:S06]  /*3490*/  @!P5 BRA `(.L_x_14128) ;  /* 0x0000005400c0d947 */ /* 0x000fec0003800000 */
[C---:B-1----:R-:W-:Y:S01]  /*34a0*/  IADD3 R13, R97.reuse, -0x1, RZ ;  /* 0xffffffff610d7810 */ /* 0x042fe20007ffe0ff */
[----:B------:R-:W0:Y:S01]  /*34b0*/  LDC.64 R56, c[0x0][0x2d0] ;  /* 0x0000b400ff387b82 */ /* 0x000e220000000a00 */
[----:B------:R-:W-:Y:S01]  /*34c0*/  IADD3 R46, R97, -0x2, RZ ;  /* 0xfffffffe612e7810 */ /* 0x000fe20007ffe0ff */
[----:B------:R-:W-:Y:S01]  /*34d0*/  ULDC.64 UR4, c[0x0][0x230] ;  /* 0x00008c0000047ab9 */ /* 0x000fe20000000a00 */
[----:B------:R-:W-:Y:S01]  /*34e0*/  LEA.HI R15, R13, R13, RZ, 0x1 ;  /* 0x0000000d0d0f7211 */ /* 0x000fe200078f08ff */
[----:B------:R-:W-:Y:S01]  /*34f0*/  ULDC.64 UR10, c[0x0][0x248] ;  /* 0x00009200000a7ab9 */ /* 0x000fe20000000a00 */
[----:B------:R-:W-:Y:S01]  /*3500*/  ULDC.64 UR12, c[0x0][0x268] ;  /* 0x00009a00000c7ab9 */ /* 0x000fe20000000a00 */
[----:B------:R-:W-:Y:S01]  /*3510*/  IMAD R35, R46, R3, RZ ;  /* 0x000000032e237224 */ /* 0x000fe200078e02ff */
[----:B------:R-:W-:Y:S01]  /*3520*/  LOP3.LUT R34, R15, 0xfffffe, RZ, 0xc0, !PT ;  /* 0x00fffffe0f227812 */ /* 0x000fe200078ec0ff */
[----:B------:R-:W1:Y:S01]  /*3530*/  LDC.64 R28, c[0x0][0x2d8] ;  /* 0x0000b600ff1c7b82 */ /* 0x000e620000000a00 */
[----:B------:R-:W-:-:S02]  /*3540*/  IMAD R46, R132, UR10, RZ ;  /* 0x0000000a842e7c24 */ /* 0x000fc4000f8e02ff */
[----:B------:R-:W-:Y:S01]  /*3550*/  FADD.FTZ R53, R24, R24 ;  /* 0x0000001818357221 */ /* 0x000fe20000010000 */
[----:B------:R-:W-:Y:S01]  /*3560*/  IADD3 R13, R13, -R34, RZ ;  /* 0x800000220d0d7210 */ /* 0x000fe20007ffe0ff */
[----:B------:R-:W-:Y:S02]  /*3570*/  IMAD R34, R132, UR4, RZ ;  /* 0x0000000484227c24 */ /* 0x000fe4000f8e02ff */
[----:B------:R-:W-:Y:S01]  /*3580*/  FADD.FTZ R45, R134, R134 ;  /* 0x00000086862d7221 */ /* 0x000fe20000010000 */
[C---:B------:R-:W-:Y:S01]  /*3590*/  IMAD.WIDE.U32 R50, R105.reuse, UR4, RZ ;  /* 0x0000000469327c25 */ /* 0x040fe2000f8e00ff */
[----:B------:R-:W-:Y:S01]  /*35a0*/  HFMA2.MMA R124, -RZ, RZ, 0, 0 ;  /* 0x00000000ff7c7435 */ /* 0x000fe200000001ff */
[----:B------:R-:W2:Y:S02]  /*35b0*/  LDC.64 R26, c[0x0][0x2e0] ;  /* 0x0000b800ff1a7b82 */ /* 0x000ea40000000a00 */
[----:B------:R-:W-:Y:S01]  /*35c0*/  FADD.FTZ R43, R38, R38 ;  /* 0x00000026262b7221 */ /* 0x000fe20000010000 */
[----:B------:R-:W-:-:S02]  /*35d0*/  IMAD R3, R105, UR5, R34 ;  /* 0x0000000569037c24 */ /* 0x000fc4000f8e0222 */
[----:B------:R-:W-:Y:S01]  /*35e0*/  FADD.FTZ R41, R36, R36 ;  /* 0x0000002424297221 */ /* 0x000fe20000010000 */
[----:B------:R-:W-:Y:S02]  /*35f0*/  IMAD R34, R132, UR12, RZ ;  /* 0x0000000c84227c24 */ /* 0x000fe4000f8e02ff */
[----:B------:R-:W-:Y:S01]  /*3600*/  FADD.FTZ R0, R0, R0 ;  /* 0x0000000000007221 */ /* 0x000fe20000010000 */
[----:B------:R-:W-:Y:S01]  /*3610*/  IMAD R15, R105, UR11, R46 ;  /* 0x0000000b690f7c24 */ /* 0x000fe2000f8e022e */
[----:B------:R-:W-:Y:S01]  /*3620*/  IADD3 R3, R51, R3, RZ ;  /* 0x0000000333037210 */ /* 0x000fe20007ffe0ff */
[C---:B------:R-:W-:Y:S01]  /*3630*/  IMAD.WIDE.U32 R136, R105.reuse, UR10, RZ ;  /* 0x0000000a69887c25 */ /* 0x040fe2000f8e00ff */
[----:B0-----:R-:W-:Y:S01]  /*3640*/  LEA R60, P0, R50, R56, 0x3 ;  /* 0x00000038323c7211 */ /* 0x001fe200078018ff */
[----:B------:R-:W0:Y:S02]  /*3650*/  LDC.64 R24, c[0x0][0x270] ;  /* 0x00009c00ff187b82 */ /* 0x000e240000000a00 */
[----:B------:R-:W-:Y:S01]  /*3660*/  FADD.FTZ R54, R54, R54 ;  /* 0x0000003636367221 */ /* 0x000fe20000010000 */
[----:B------:R-:W-:Y:S01]  /*3670*/  IMAD.WIDE.U32 R46, R105, UR12, RZ ;  /* 0x0000000c692e7c25 */ /* 0x000fe2000f8e00ff */
[----:B------:R-:W-:-:S03]  /*3680*/  IADD3 R56, R137, R15, RZ ;  /* 0x0000000f89387210 */ /* 0x000fc60007ffe0ff */
[----:B------:R-:W-:Y:S01]  /*3690*/  FADD.FTZ R52, R52, R52 ;  /* 0x0000003434347221 */ /* 0x000fe20000010000 */
[----:B------:R-:W-:Y:S01]  /*36a0*/  LEA.HI.X R57, R50, R57, R3, 0x3, P0 ;  /* 0x0000003932397211 */ /* 0x000fe200000f1c03 */
[----:B------:R-:W-:Y:S01]  /*36b0*/  IMAD R55, R105, UR13, R34 ;  /* 0x0000000d69377c24 */ /* 0x000fe2000f8e0222 */
[----:B-1----:R-:W-:Y:S01]  /*36c0*/  LEA R59, P1, R136, R28, 0x3 ;  /* 0x0000001c883b7211 */ /* 0x002fe200078218ff */
[----:B------:R-:W1:Y:S01]  /*36d0*/  LDC R208, c[0x0][0x21c] ;  /* 0x00008700ffd07b82 */ /* 0x000e620000000800 */
[----:B------:R-:W-:-:S04]  /*36e0*/  IMAD.WIDE R34, R35, 0x10, R22 ;  /* 0x0000001023227825 */ /* 0x000fc800078e0216 */
[----:B------:R-:W-:Y:S01]  /*36f0*/  FADD.FTZ R51, R14, R14 ;  /* 0x0000000e0e337221 */ /* 0x000fe20000010000 */
[----:B------:R-:W-:Y:S01]  /*3700*/  IADD3 R55, R47, R55, RZ ;  /* 0x000000372f377210 */ /* 0x000fe20007ffe0ff */
[----:B------:R-:W-:Y:S01]  /*3710*/  FADD.FTZ R50, R30, R30 ;  /* 0x0000001e1e327221 */ /* 0x000fe20000010000 */
[----:B------:R-:W-:Y:S01]  /*3720*/  LEA.HI.X R56, R136, R29, R56, 0x3, P1 ;  /* 0x0000001d88387211 */ /* 0x000fe200008f1c38 */
[----:B------:R-:W-:Y:S01]  /*3730*/  FADD.FTZ R49, R12, R12 ;  /* 0x0000000c0c317221 */ /* 0x000fe20000010000 */
[----:B--2---:R-:W-:Y:S01]  /*3740*/  LEA R58, P2, R46, R26, 0x3 ;  /* 0x0000001a2e3a7211 */ /* 0x004fe200078418ff */
[----:B------:R-:W2:Y:S01]  /*3750*/  LDC.64 R28, c[0x0][0x238] ;  /* 0x00008e00ff1c7b82 */ /* 0x000ea20000000a00 */
[----:B------:R-:W-:Y:S01]  /*3760*/  FADD.FTZ R48, R48, R48 ;  /* 0x0000003030307221 */ /* 0x000fe20000010000 */
[----:B------:R-:W-:Y:S01]  /*3770*/  FADD.FTZ R47, R2, R2 ;  /* 0x00000002022f7221 */ /* 0x000fe20000010000 */
[----:B------:R-:W-:Y:S01]  /*3780*/  LEA.HI.X R55, R46, R27, R55, 0x3, P2 ;  /* 0x0000001b2e377211 */ /* 0x000fe200010f1c37 */
[----:B------:R-:W-:Y:S01]  /*3790*/  FADD.FTZ R44, R44, R44 ;  /* 0x0000002c2c2c7221 */ /* 0x000fe20000010000 */
[----:B------:R-:W-:Y:S01]  /*37a0*/  FADD.FTZ R42, R42, R42 ;  /* 0x0000002a2a2a7221 */ /* 0x000fe20000010000 */
[----:B------:R-:W-:Y:S01]  /*37b0*/  FADD.FTZ R40, R40, R40 ;  /* 0x0000002828287221 */ /* 0x000fe20000010000 */
[----:B------:R-:W-:Y:S01]  /*37c0*/  FADD.FTZ R39, R32, R32 ;  /* 0x0000002020277221 */ /* 0x000fe20000010000 */
[----:B------:R-:W3:Y:S01]  /*37d0*/  LDC.64 R26, c[0x0][0x250] ;  /* 0x00009400ff1a7b82 */ /* 0x000ee20000000a00 */
[----:B0-----:R-:W-:Y:S01]  /*37e0*/  SHF.L.U64.HI R134, R24, 0x3, R25 ;  /* 0x0000000318867819 */ /* 0x001fe20000010219 */
[----:B------:R-:W-:Y:S01]  /*37f0*/  UMOV UR4, URZ ;  /* 0x0000003f00047c82 */ /* 0x000fe20008000000 */
[C---:B------:R-:W-:Y:S01]  /*3800*/  ISETP.NE.AND P1, PT, R128.reuse, RZ, PT ;  /* 0x000000ff8000720c */ /* 0x040fe20003f25270 */
[----:B------:R-:W-:Y:S01]  /*3810*/  ULDC UR5, c[0x0][0x224] ;  /* 0x0000890000057ab9 */ /* 0x000fe20000000800 */
[----:B------:R-:W-:-:S02]  /*3820*/  ISETP.NE.AND P3, PT, R128, 0x1f, PT ;  /* 0x0000001f8000780c */ /* 0x000fc40003f65270 */
[-C--:B------:R-:W-:Y:S01]  /*3830*/  MOV R38, R95.reuse ;  /* 0x0000005f00267202 */ /* 0x080fe20000000f00 */
[----:B------:R-:W0:Y:S01]  /*3840*/  LDC R46, c[0x0][0x224] ;  /* 0x00008900ff2e7b82 */ /* 0x000e220000000800 */
[----:B------:R-:W-:Y:S02]  /*3850*/  MOV R37, R95 ;  /* 0x0000005f00257202 */ /* 0x000fe40000000f00 */
[----:B------:R-:W-:Y:S02]  /*3860*/  IADD3 R36, R128, 0x200, RZ ;  /* 0x0000020080247810 */ /* 0x000fe40007ffe0ff */
[----:B------:R-:W-:Y:S02]  /*3870*/  SHF.L.U32 R25, R13, 0x8, RZ ;  /* 0x000000080d197819 */ /* 0x000fe400000006ff */
[----:B--2---:R-:W-:Y:S02]  /*3880*/  SHF.L.U64.HI R136, R28, 0x3, R29 ;  /* 0x000000031c887819 */ /* 0x004fe4000001021d */
[----:B-1-3--:R-:W-:-:S07]  /*3890*/  SHF.L.U64.HI R27, R26, 0x3, R27 ;  /* 0x000000031a1b7819 */ /* 0x00afce000001021b */
.L_x_14143:
        /* <DEDUP_REMOVED lines=11> */
[----:B------:R-:W1:Y:S01]  /*3950*/  @P3 S2R R186, SR_CgaCtaId ;  /* 0x0000000000ba3919 */ /* 0x000e620000008800 */
[C---:B--2---:R-:W-:Y:S01]  /*3960*/  FMUL.FTZ R29, R31.reuse, R114 ;  /* 0x000000721f1d7220 */ /* 0x044fe20000410000 */
[C---:B------:R-:W-:Y:S01]  /*3970*/  FMUL.FTZ R14, R31.reuse, R104 ;  /* 0x000000681f0e7220 */ /* 0x040fe20000410000 */
[----:B------:R-:W-:Y:S02]  /*3980*/  FMUL.FTZ R15, R31, R112 ;  /* 0x000000701f0f7220 */ /* 0x000fe40000410000 */
[----:B------:R-:W-:Y:S01]  /*3990*/  FMUL.RZ R135, R29, 0.15915493667125701904 ;  /* 0x3e22f9831d877820 */ /* 0x000fe2000040c000 */
[----:B------:R-:W-:Y:S01]  /*39a0*/  FMUL.FTZ R29, R30, 1.4426950216293334961 ;  /* 0x3fb8aa3b1e1d7820 */ /* 0x000fe20000410000 */
[----:B------:R-:W-:Y:S01]  /*39b0*/  FMUL.RZ R139, R14, 0.15915493667125701904 ;  /* 0x3e22f9830e8b7820 */ /* 0x000fe2000040c000 */
[----:B------:R-:W-:Y:S01]  /*39c0*/  FMUL.RZ R145, R15, 0.15915493667125701904 ;  /* 0x3e22f9830f917820 */ /* 0x000fe2000040c000 */
[----:B------:R-:W-:Y:S01]  /*39d0*/  MUFU.SIN R138, R135 ;  /* 0x00000087008a7308 */ /* 0x000fe20000000400 */
[C---:B------:R-:W-:Y:S01]  /*39e0*/  FMUL.FTZ R14, R29.reuse, R104 ;  /* 0x000000681d0e7220 */ /* 0x040fe20000410000 */
[C---:B------:R-:W-:Y:S01]  /*39f0*/  FMUL.FTZ R32, R29.reuse, R114 ;  /* 0x000000721d207220 */ /* 0x040fe20000410000 */
[----:B------:R-:W-:-:S05]  /*3a00*/  FMUL.FTZ R15, R29, R112 ;  /* 0x000000701d0f7220 */ /* 0x000fca0000410000 */
[----:B------:R2:W-:Y:S08]  /*3a10*/  MUFU.EX2 R137, R14 ;  /* 0x0000000e00897308 */ /* 0x0005f00000000800 */
[----:B------:R4:W-:Y:S01]  /*3a20*/  MUFU.EX2 R33, R32 ;  /* 0x0000002000217308 */ /* 0x0009e20000000800 */
[----:B--2---:R-:W-:-:S07]  /*3a30*/  FMUL.FTZ R14, R31, R110 ;  /* 0x0000006e1f0e7220 */ /* 0x004fce0000410000 */
[----:B------:R-:W-:Y:S01]  /*3a40*/  MUFU.SIN R142, R139 ;  /* 0x0000008b008e7308 */ /* 0x000fe20000000400 */
[----:B----4-:R-:W-:-:S07]  /*3a50*/  FMUL.FTZ R32, R31, R94 ;  /* 0x0000005e1f207220 */ /* 0x010fce0000410000 */
[----:B------:R2:W-:Y:S08]  /*3a60*/  MUFU.COS R144, R139 ;  /* 0x0000008b00907308 */ /* 0x0005f00000000000 */
[----:B------:R4:W0:Y:S01]  /*3a70*/  MUFU.COS R140, R135 ;  /* 0x00000087008c7308 */ /* 0x0008220000000000 */
[----:B--2---:R-:W-:Y:S01]  /*3a80*/  FMUL.RZ R139, R14, 0.15915493667125701904 ;  /* 0x3e22f9830e8b7820 */ /* 0x004fe2000040c000 */
[----:B------:R-:W-:-:S06]  /*3a90*/  FMUL.FTZ R14, R29, R110 ;  /* 0x0000006e1d0e7220 */ /* 0x000fcc0000410000 */
[----:B------:R2:W-:Y:S01]  /*3aa0*/  MUFU.EX2 R143, R15 ;  /* 0x0000000f008f7308 */ /* 0x0005e20000000800 */
[----:B----4-:R-:W-:Y:S01]  /*3ab0*/  FMUL.RZ R135, R32, 0.15915493667125701904 ;  /* 0x3e22f98320877820 */ /* 0x010fe2000040c000 */
[----:B------:R-:W-:-:S06]  /*3ac0*/  FMUL.FTZ R32, R29, R94 ;  /* 0x0000005e1d207220 */ /* 0x000fcc0000410000 */
[----:B------:R4:W-:Y:S01]  /*3ad0*/  MUFU.EX2 R147, R14 ;  /* 0x0000000e00937308 */ /* 0x0009e20000000800 */
[----:B--2---:R-:W-:-:S07]  /*3ae0*/  FMUL.FTZ R15, R31, R90 ;  /* 0x0000005a1f0f7220 */ /* 0x004fce0000410000 */
[----:B------:R2:W-:Y:S01]  /*3af0*/  MUFU.EX2 R141, R32 ;  /* 0x00000020008d7308 */ /* 0x0005e20000000800 */
[----:B----4-:R-:W-:-:S04]  /*3b00*/  FMUL.FTZ R14, R31, R86 ;  /* 0x000000561f0e7220 */ /* 0x010fc80000410000 */
[----:B------:R-:W-:Y:S01]  /*3b10*/  FMUL.RZ R157, R14, 0.15915493667125701904 ;  /* 0x3e22f9830e9d7820 */ /* 0x000fe2000040c000 */
[C---:B------:R-:W-:Y:S02]  /*3b20*/  FMUL.FTZ R14, R31.reuse, R106 ;  /* 0x0000006a1f0e7220 */ /* 0x040fe40000410000 */
[----:B------:R-:W-:Y:S01]  /*3b30*/  MUFU.SIN R146, R145 ;  /* 0x0000009100927308 */ /* 0x000fe20000000400 */
[----:B--2---:R-:W-:-:S04]  /*3b40*/  FMUL.FTZ R32, R31, R108 ;  /* 0x0000006c1f207220 */ /* 0x004fc80000410000 */
[----:B------:R-:W-:Y:S01]  /*3b50*/  FMUL.RZ R155, R32, 0.15915493667125701904 ;  /* 0x3e22f983209b7820 */ /* 0x000fe2000040c000 */
[----:B------:R-:W-:Y:S02]  /*3b60*/  FMUL.FTZ R32, R29, R108 ;  /* 0x0000006c1d207220 */ /* 0x000fe40000410000 */
[----:B------:R2:W-:Y:S08]  /*3b70*/  MUFU.COS R148, R145 ;  /* 0x0000009100947308 */ /* 0x0005f00000000000 */
[----:B------:R-:W4:Y:S01]  /*3b80*/  MUFU.SIN R150, R135 ;  /* 0x0000008700967308 */ /* 0x000f220000000400 */
[----:B--2---:R-:W-:Y:S01]  /*3b90*/  FMUL.RZ R145, R15, 0.15915493667125701904 ;  /* 0x3e22f9830f917820 */ /* 0x004fe2000040c000 */
[----:B------:R-:W-:-:S06]  /*3ba0*/  FMUL.FTZ R15, R29, R90 ;  /* 0x0000005a1d0f7220 */ /* 0x000fcc0000410000 */
[----:B------:R2:W-:Y:S08]  /*3bb0*/  MUFU.COS R152, R135 ;  /* 0x0000008700987308 */ /* 0x0005f00000000000 */
[----:B------:R-:W-:Y:S01]  /*3bc0*/  MUFU.SIN R160, R145 ;  /* 0x0000009100a07308 */ /* 0x000fe20000000400 */
[----:B--2---:R-:W-:-:S07]  /*3bd0*/  FMUL.FTZ R135, R29, R86 ;  /* 0x000000561d877220 */ /* 0x004fce0000410000 */
[----:B------:R2:W-:Y:S08]  /*3be0*/  MUFU.COS R162, R145 ;  /* 0x0000009100a27308 */ /* 0x0005f00000000000 */
[----:B------:R0:W-:Y:S01]  /*3bf0*/  MUFU.EX2 R151, R32 ;  /* 0x0000002000977308 */ /* 0x0001e20000000800 */
[----:B--2---:R-:W-:Y:S01]  /*3c00*/  FMUL.RZ R145, R14, 0.15915493667125701904 ;  /* 0x3e22f9830e917820 */ /* 0x004fe2000040c000 */
[----:B------:R-:W-:-:S06]  /*3c10*/  SEL R14, R25, R36, !P1 ;  /* 0x00000024190e7207 */ /* 0x000fcc0004800000 */
[----:B------:R2:W-:Y:S01]  /*3c20*/  MUFU.EX2 R153, R135 ;  /* 0x0000008700997308 */ /* 0x0005e20000000800 */
[C---:B0-----:R-:W-:Y:S01]  /*3c30*/  FMUL.FTZ R32, R33.reuse, R140 ;  /* 0x0000008c21207220 */ /* 0x041fe20000410000 */
[----:B------:R-:W-:-:S06]  /*3c40*/  FMUL.FTZ R33, R33, R138 ;  /* 0x0000008a21217220 */ /* 0x000fcc0000410000 */
[----:B------:R0:W-:Y:S01]  /*3c50*/  MUFU.EX2 R149, R15 ;  /* 0x0000000f00957308 */ /* 0x0001e20000000800 */
[----:B--2---:R-:W-:-:S05]  /*3c60*/  LEA R135, R14, R95, 0x3 ;  /* 0x0000005f0e877211 */ /* 0x004fca00078e18ff */
[----:B------:R2:W-:Y:S02]  /*3c70*/  STS.64 [R135+0x880], R32 ;  /* 0x0008802087007388 */ /* 0x0005e40000000a00 */
[----:B------:R-:W-:Y:S01]  /*3c80*/  MUFU.SIN R154, R139 ;  /* 0x0000008b009a7308 */ /* 0x000fe20000000400 */
[----:B0-----:R-:W-:-:S04]  /*3c90*/  FMUL.FTZ R15, R31, R84 ;  /* 0x000000541f0f7220 */ /* 0x001fc80000410000 */
[----:B------:R-:W-:Y:S01]  /*3ca0*/  FMUL.RZ R140, R15, 0.15915493667125701904 ;  /* 0x3e22f9830f8c7820 */ /* 0x000fe2000040c000 */
[----:B------:R-:W-:Y:S01]  /*3cb0*/  CS2R R14, SRZ ;  /* 0x00000000000e7805 */ /* 0x000fe2000001ff00 */
[----:B------:R-:W-:Y:S01]  /*3cc0*/  BAR.SYNC.DEFER_BLOCKING 0x0 ;  /* 0x0000000000007b1d */ /* 0x000fe20000010000 */
[----:B------:R-:W-:-:S05]  /*3cd0*/  FMUL.FTZ R138, R29, R84 ;  /* 0x000000541d8a7220 */ /* 0x000fca0000410000 */
[----:B------:R0:W-:Y:S01]  /*3ce0*/  MUFU.COS R158, R139 ;  /* 0x0000008b009e7308 */ /* 0x0001e20000000000 */
[----:B---3--:R-:W-:-:S07]  /*3cf0*/  FMUL.FTZ R171, R3, R13 ;  /* 0x0000000d03ab7220 */ /* 0x008fce0000410000 */
[----:B------:R-:W-:Y:S01]  /*3d00*/  MUFU.SIN R176, R140 ;  /* 0x0000008c00b07308 */ /* 0x000fe20000000400 */
[----:B0-----:R-:W-:-:S07]  /*3d10*/  FMUL.FTZ R139, R29, R106 ;  /* 0x0000006a1d8b7220 */ /* 0x001fce0000410000 */
[----:B------:R-:W-:Y:S01]  /*3d20*/  MUFU.SIN R172, R145 ;  /* 0x0000009100ac7308 */ /* 0x000fe20000000400 */
[----:B------:R0:W5:Y:S07]  /*3d30*/  @!P2 LDG.E.64 R14, desc[UR14][R34.64+0x8] ;  /* 0x0000080e220ea981 */ /* 0x00016e000c1e1b00 */
[----:B------:R3:W-:Y:S08]  /*3d40*/  MUFU.EX2 R191, R138 ;  /* 0x0000008a00bf7308 */ /* 0x0007f00000000800 */
[----:B------:R1:W-:Y:S01]  /*3d50*/  MUFU.COS R178, R140 ;  /* 0x0000008c00b27308 */ /* 0x0003e20000000000 */
[----:B---3--:R-:W-:Y:S01]  /*3d60*/  FMUL.FTZ R138, R31, R92 ;  /* 0x0000005c1f8a7220 */ /* 0x008fe20000410000 */
[----:B--2---:R-:W-:-:S06]  /*3d70*/  FMUL.FTZ R135, R29, R98 ;  /* 0x000000621d877220 */ /* 0x004fcc0000410000 */
[----:B------:R2:W-:Y:S01]  /*3d80*/  MUFU.EX2 R187, R139 ;  /* 0x0000008b00bb7308 */ /* 0x0005e20000000800 */
[----:B-1----:R-:W-:Y:S01]  /*3d90*/  FMUL.RZ R140, R138, 0.15915493667125701904 ;  /* 0x3e22f9838a8c7820 */ /* 0x002fe2000040c000 */
[----:B------:R-:W-:-:S06]  /*3da0*/  FMUL.FTZ R138, R29, R92 ;  /* 0x0000005c1d8a7220 */ /* 0x000fcc0000410000 */
[----:B------:R1:W-:Y:S01]  /*3db0*/  MUFU.COS R174, R145 ;  /* 0x0000009100ae7308 */ /* 0x0003e20000000000 */
[----:B--2---:R-:W-:Y:S01]  /*3dc0*/  FMUL.FTZ R139, R31, R98 ;  /* 0x000000621f8b7220 */ /* 0x004fe20000410000 */
[----:B------:R-:W-:-:S06]  /*3dd0*/  FFMA.FTZ R171, R2, R12, -R171 ;  /* 0x0000000c02ab7223 */ /* 0x000fcc00000108ab */
[----:B------:R2:W-:Y:S01]  /*3de0*/  MUFU.EX2 R222, R138 ;  /* 0x0000008a00de7308 */ /* 0x0005e20000000800 */
[----:B-1----:R-:W-:Y:S01]  /*3df0*/  FMUL.RZ R145, R139, 0.15915493667125701904 ;  /* 0x3e22f9838b917820 */ /* 0x002fe2000040c000 */
[----:B------:R-:W-:-:S06]  /*3e00*/  FMUL.FTZ R139, R31, R82 ;  /* 0x000000521f8b7220 */ /* 0x000fcc0000410000 */
[----:B------:R-:W-:Y:S01]  /*3e10*/  MUFU.SIN R164, R155 ;  /* 0x0000009b00a47308 */ /* 0x000fe20000000400 */
[----:B--2---:R-:W-:Y:S01]  /*3e20*/  FMUL.FTZ R138, R3, R12 ;  /* 0x0000000c038a7220 */ /* 0x004fe20000410000 */
[----:B------:R-:W-:-:S03]  /*3e30*/  FMUL.RZ R163, R139, 0.15915493667125701904 ;  /* 0x3e22f9838ba37820 */ /* 0x000fc6000040c000 */
[----:B------:R-:W-:Y:S01]  /*3e40*/  FFMA.FTZ R173, R2, R13, R138 ;  /* 0x0000000d02ad7223 */ /* 0x000fe2000001008a */
[----:B------:R-:W-:Y:S01]  /*3e50*/  FMUL.FTZ R2, R31, R78 ;  /* 0x0000004e1f027220 */ /* 0x000fe20000410000 */
[----:B------:R-:W-:Y:S01]  /*3e60*/  FMUL.FTZ R139, R29, R82 ;  /* 0x000000521d8b7220 */ /* 0x000fe20000410000 */
[----:B------:R1:W-:Y:S02]  /*3e70*/  MUFU.EX2 R199, R135 ;  /* 0x0000008700c77308 */ /* 0x0003e40000000800 */
[----:B------:R-:W-:-:S06]  /*3e80*/  FMUL.RZ R2, R2, 0.15915493667125701904 ;  /* 0x3e22f98302027820 */ /* 0x000fcc000040c000 */
[----:B------:R-:W-:Y:S01]  /*3e90*/  MUFU.SIN R159, R140 ;  /* 0x0000008c009f7308 */ /* 0x000fe20000000400 */
[----:B-1----:R-:W-:-:S07]  /*3ea0*/  FMUL.FTZ R135, R31, R80 ;  /* 0x000000501f877220 */ /* 0x002fce0000410000 */
[----:B------:R1:W-:Y:S08]  /*3eb0*/  MUFU.COS R161, R140 ;  /* 0x0000008c00a17308 */ /* 0x0003f00000000000 */
[----:B------:R-:W-:Y:S01]  /*3ec0*/  MUFU.SIN R180, R145 ;  /* 0x0000009100b47308 */ /* 0x000fe20000000400 */
[----:B-1----:R-:W-:-:S07]  /*3ed0*/  FMUL.FTZ R140, R29, R78 ;  /* 0x0000004e1d8c7220 */ /* 0x002fce0000410000 */
[----:B------:R1:W-:Y:S08]  /*3ee0*/  MUFU.COS R182, R145 ;  /* 0x0000009100b67308 */ /* 0x0003f00000000000 */
[----:B------:R2:W-:Y:S01]  /*3ef0*/  MUFU.EX2 R206, R139 ;  /* 0x0000008b00ce7308 */ /* 0x0005e20000000800 */
[----:B-1----:R-:W-:Y:S01]  /*3f00*/  FMUL.RZ R145, R135, 0.15915493667125701904 ;  /* 0x3e22f98387917820 */ /* 0x002fe2000040c000 */
[----:B------:R-:W-:-:S06]  /*3f10*/  FMUL.FTZ R135, R29, R80 ;  /* 0x000000501d877220 */ /* 0x000fcc0000410000 */
[----:B------:R-:W-:Y:S01]  /*3f20*/  MUFU.EX2 R194, R140 ;  /* 0x0000008c00c27308 */ /* 0x000fe20000000800 */
[-C--:B--2---:R-:W-:Y:S01]  /*3f30*/  FMUL.FTZ R139, R29, R88.reuse ;  /* 0x000000581d8b7220 */ /* 0x084fe20000410000 */
[----:B------:R-:W-:-:S06]  /*3f40*/  FMUL.FTZ R29, R31, R88 ;  /* 0x000000581f1d7220 */ /* 0x000fcc0000410000 */
[----:B------:R-:W1:Y:S01]  /*3f50*/  MUFU.COS R13, R2 ;  /* 0x00000002000d7308 */ /* 0x000e620000000000 */
[----:B------:R-:W-:Y:S01]  /*3f60*/  FMUL.RZ R165, R29, 0.15915493667125701904 ;  /* 0x3e22f9831da57820 */ /* 0x000fe2000040c000 */
[----:B------:R-:W-:Y:S01]  /*3f70*/  @P3 MOV R29, 0x400 ;  /* 0x00000400001d3802 */ /* 0x000fe20000000f00 */
[----:B----4-:R-:W-:Y:S01]  /*3f80*/  FMUL.FTZ R138, R141, R150 ;  /* 0x000000968d8a7220 */ /* 0x010fe20000410000 */
[----:B------:R-:W-:Y:S02]  /*3f90*/  FMUL.FTZ R150, R156, R114 ;  /* 0x000000729c967220 */ /* 0x000fe40000410000 */
[----:B------:R-:W-:Y:S02]  /*3fa0*/  @P3 LEA R95, R186, R29, 0x18 ;  /* 0x0000001dba5f3211 */ /* 0x000fe400078ec0ff */
[----:B------:R2:W3:Y:S01]  /*3fb0*/  MUFU.SIN R3, R2 ;  /* 0x0000000200037308 */ /* 0x0004e20000000400 */
[----:B------:R-:W-:-:S07]  /*3fc0*/  FMUL.FTZ R29, R137, R142 ;  /* 0x0000008e891d7220 */ /* 0x000fce0000410000 */
[----:B------:R-:W4:Y:S01]  /*3fd0*/  MUFU.COS R166, R155 ;  /* 0x0000009b00a67308 */ /* 0x000f220000000000 */
[----:B--2---:R-:W-:-:S07]  /*3fe0*/  FMUL.FTZ R2, R29, R150 ;  /* 0x000000961d027220 */ /* 0x004fce0000410000 */
[----:B------:R-:W-:Y:S01]  /*3ff0*/  MUFU.SIN R168, R157 ;  /* 0x0000009d00a87308 */ /* 0x000fe20000000400 */
[----:B-1----:R-:W-:-:S07]  /*4000*/  FMUL.FTZ R196, R194, R13 ;  /* 0x0000000dc2c47220 */ /* 0x002fce0000410000 */
[----:B------:R-:W1:Y:S08]  /*4010*/  MUFU.COS R170, R157 ;  /* 0x0000009d00aa7308 */ /* 0x000e700000000000 */
[----:B------:R-:W-:Y:S08]  /*4020*/  MUFU.SIN R155, R163 ;  /* 0x000000a3009b7308 */ /* 0x000ff00000000400 */
[----:B------:R-:W2:Y:S08]  /*4030*/  MUFU.COS R157, R163 ;  /* 0x000000a3009d7308 */ /* 0x000eb00000000000 */
[----:B------:R-:W-:Y:S08]  /*4040*/  MUFU.SIN R163, R145 ;  /* 0x0000009100a37308 */ /* 0x000ff00000000400 */
[----:B------:R0:W-:Y:S08]  /*4050*/  MUFU.COS R205, R145 ;  /* 0x0000009100cd7308 */ /* 0x0001f00000000000 */
[----:B------:R3:W-:Y:S01]  /*4060*/  MUFU.EX2 R197, R139 ;  /* 0x0000008b00c57308 */ /* 0x0007e20000000800 */
[C---:B0-----:R-:W-:Y:S01]  /*4070*/  FMUL.FTZ R145, R143.reuse, R148 ;  /* 0x000000948f917220 */ /* 0x041fe20000410000 */
[----:B------:R-:W-:Y:S01]  /*4080*/  FMUL.FTZ R143, R143, R146 ;  /* 0x000000928f8f7220 */ /* 0x000fe20000410000 */
[----:B------:R-:W-:Y:S01]  /*4090*/  FMUL.FTZ R146, R141, R152 ;  /* 0x000000988d927220 */ /* 0x000fe20000410000 */
[----:B------:R-:W-:Y:S01]  /*40a0*/  FMUL.FTZ R152, RZ, R29 ;  /* 0x0000001dff987220 */ /* 0x000fe20000410000 */
[----:B---3--:R-:W-:-:S03]  /*40b0*/  FMUL.FTZ R139, R137, R144 ;  /* 0x00000090898b7220 */ /* 0x008fc60000410000 */
[----:B------:R0:W-:Y:S01]  /*40c0*/  MUFU.EX2 R204, R135 ;  /* 0x0000008700cc7308 */ /* 0x0001e20000000800 */
[----:B------:R-:W-:Y:S01]  /*40d0*/  FFMA.FTZ R13, RZ, R139, R2 ;  /* 0x0000008bff0d7223 */ /* 0x000fe20000010002 */
[----:B------:R-:W-:Y:S01]  /*40e0*/  FFMA.FTZ R152, R139, R150, -R152 ;  /* 0x000000968b987223 */ /* 0x000fe20000010898 */
[----:B------:R-:W-:Y:S01]  /*40f0*/  FMUL.FTZ R12, R32, R29 ;  /* 0x0000001d200c7220 */ /* 0x000fe20000410000 */
[----:B0-----:R-:W-:Y:S01]  /*4100*/  FMUL.FTZ R135, R147, R154 ;  /* 0x0000009a93877220 */ /* 0x001fe20000410000 */
[----:B------:R-:W-:-:S03]  /*4110*/  FADD.FTZ R154, RZ, R13 ;  /* 0x0000000dff9a7221 */ /* 0x000fc60000010000 */
[----:B------:R-:W0:Y:S01]  /*4120*/  MUFU.COS R198, R165 ;  /* 0x000000a500c67308 */ /* 0x000e220000000000 */
[----:B------:R-:W-:Y:S01]  /*4130*/  FFMA.FTZ R152, R119, R104, R152 ;  /* 0x0000006877987223 */ /* 0x000fe20000010098 */
[C---:B------:R-:W-:Y:S01]  /*4140*/  FMUL.FTZ R140, R149.reuse, R162 ;  /* 0x000000a2958c7220 */ /* 0x040fe20000410000 */
[----:B------:R-:W-:Y:S01]  /*4150*/  FMUL.FTZ R141, R149, R160 ;  /* 0x000000a0958d7220 */ /* 0x000fe20000410000 */
[----:B------:R-:W-:Y:S01]  /*4160*/  FMUL.FTZ R194, R194, R3 ;  /* 0x00000003c2c27220 */ /* 0x000fe20000410000 */
[C---:B------:R-:W-:Y:S01]  /*4170*/  FMUL.FTZ R3, R33.reuse, R29 ;  /* 0x0000001d21037220 */ /* 0x040fe20000410000 */
[----:B------:R-:W-:Y:S01]  /*4180*/  FFMA.FTZ R12, R33, R139, R12 ;  /* 0x0000008b210c7223 */ /* 0x000fe2000001000c */
[----:B------:R-:W-:Y:S01]  /*4190*/  FMUL.FTZ R149, R143, R154 ;  /* 0x0000009a8f957220 */ /* 0x000fe20000410000 */
[----:B------:R3:W0:Y:S01]  /*41a0*/  MUFU.SIN R184, R165 ;  /* 0x000000a500b87308 */ /* 0x0006220000000400 */
[C---:B----4-:R-:W-:Y:S01]  /*41b0*/  FMUL.FTZ R137, R151.reuse, R166 ;  /* 0x000000a697897220 */ /* 0x050fe20000410000 */
[----:B------:R-:W-:Y:S01]  /*41c0*/  FMUL.FTZ R142, R151, R164 ;  /* 0x000000a4978e7220 */ /* 0x000fe20000410000 */
[----:B------:R-:W-:Y:S01]  /*41d0*/  FMUL.FTZ R167, R39, R173 ;  /* 0x000000ad27a77220 */ /* 0x000fe20000410000 */
[C---:B------:R-:W-:Y:S01]  /*41e0*/  FMUL.FTZ R151, R143.reuse, R152 ;  /* 0x000000988f977220 */ /* 0x040fe20000410000 */
[----:B------:R-:W-:Y:S01]  /*41f0*/  FFMA.FTZ R2, R32, R139, -R3 ;  /* 0x0000008b20027223 */ /* 0x000fe20000010803 */
[----:B------:R-:W-:Y:S01]  /*4200*/  FMUL.FTZ R156, R143, R12 ;  /* 0x0000000c8f9c7220 */ /* 0x000fe20000410000 */
[----:B------:R-:W-:Y:S01]  /*4210*/  FFMA.FTZ R152, R145, R152, -R149 ;  /* 0x0000009891987223 */ /* 0x000fe20000010895 */
[----:B------:R-:W-:Y:S01]  /*4220*/  FMUL.FTZ R227, R39, R171 ;  /* 0x000000ab27e37220 */ /* 0x000fe20000410000 */
[-C--:B------:R-:W-:Y:S01]  /*4230*/  FMUL.FTZ R149, R196, R167.reuse ;  /* 0x000000a7c4957220 */ /* 0x080fe20000410000 */
[----:B------:R-:W-:Y:S01]  /*4240*/  FMUL.FTZ R144, R147, R158 ;  /* 0x0000009e93907220 */ /* 0x000fe20000410000 */
[----:B------:R-:W-:Y:S01]  /*4250*/  FFMA.FTZ R151, R145, R154, R151 ;  /* 0x0000009a91977223 */ /* 0x000fe20000010097 */
[C---:B-1----:R-:W-:Y:S01]  /*4260*/  FMUL.FTZ R148, R153.reuse, R170 ;  /* 0x000000aa99947220 */ /* 0x042fe20000410000 */
[----:B------:R-:W-:Y:S01]  /*4270*/  FMUL.FTZ R147, R153, R168 ;  /* 0x000000a899937220 */ /* 0x000fe20000410000 */
[-C--:B------:R-:W-:Y:S01]  /*4280*/  FMUL.FTZ R13, R143, R2.reuse ;  /* 0x000000028f0d7220 */ /* 0x080fe20000410000 */
[----:B------:R-:W-:Y:S01]  /*4290*/  FFMA.FTZ R3, R145, R2, -R156 ;  /* 0x0000000291037223 */ /* 0x000fe2000001089c */
[C---:B------:R-:W-:Y:S01]  /*42a0*/  FMUL.FTZ R153, R194.reuse, R167 ;  /* 0x000000a7c2997220 */ /* 0x040fe20000410000 */
[----:B------:R-:W-:Y:S01]  /*42b0*/  FFMA.FTZ R2, -R194, R227, -R149 ;  /* 0x000000e3c2027223 */ /* 0x000fe20000010995 */
[C---:B--2---:R-:W-:Y:S01]  /*42c0*/  FMUL.FTZ R202, R206.reuse, R157 ;  /* 0x0000009dceca7220 */ /* 0x044fe20000410000 */
[----:B------:R-:W-:Y:S01]  /*42d0*/  FADD.FTZ R151, RZ, R151 ;  /* 0x00000097ff977221 */ /* 0x000fe20000010000 */
[----:B------:R-:W-:Y:S01]  /*42e0*/  FFMA.FTZ R149, R133, R112, R152 ;  /* 0x0000007085957223 */ /* 0x000fe20000010098 */
[----:B------:R-:W-:Y:S01]  /*42f0*/  FMUL.FTZ R206, R206, R155 ;  /* 0x0000009bcece7220 */ /* 0x000fe20000410000 */
[----:B------:R-:W-:Y:S01]  /*4300*/  FMUL.FTZ R166, R40, R171 ;  /* 0x000000ab28a67220 */ /* 0x000fe20000410000 */
[----:B------:R-:W-:Y:S01]  /*4310*/  FFMA.FTZ R155, R196, R227, -R153 ;  /* 0x000000e3c49b7223 */ /* 0x000fe20000010899 */
[----:B------:R-:W-:Y:S01]  /*4320*/  FFMA.FTZ R13, R145, R12, R13 ;  /* 0x0000000c910d7223 */ /* 0x000fe2000001000d */
[----:B---3--:R-:W-:Y:S01]  /*4330*/  FMUL.FTZ R165, R40, R173 ;  /* 0x000000ad28a57220 */ /* 0x008fe20000410000 */
[C---:B------:R-:W-:Y:S01]  /*4340*/  FMUL.FTZ R153, R138.reuse, R151 ;  /* 0x000000978a997220 */ /* 0x040fe20000410000 */
[-C--:B------:R-:W-:Y:S01]  /*4350*/  FMUL.FTZ R12, R138, R149.reuse ;  /* 0x000000958a0c7220 */ /* 0x080fe20000410000 */
[C---:B0-----:R-:W-:Y:S01]  /*4360*/  FMUL.FTZ R198, R197.reuse, R198 ;  /* 0x000000c6c5c67220 */ /* 0x041fe20000410000 */
[----:B------:R-:W-:Y:S01]  /*4370*/  FMUL.FTZ R197, R197, R184 ;  /* 0x000000b8c5c57220 */ /* 0x000fe20000410000 */
[----:B------:R-:W-:Y:S01]  /*4380*/  FADD.FTZ R155, R166, R155 ;  /* 0x0000009ba69b7221 */ /* 0x000fe20000010000 */
[----:B------:R-:W-:Y:S01]  /*4390*/  FADD.FTZ R152, -R165, R2 ;  /* 0x00000002a5987221 */ /* 0x000fe20000010100 */
[C---:B------:R-:W-:Y:S01]  /*43a0*/  FFMA.FTZ R2, R146.reuse, R149, -R153 ;  /* 0x0000009592027223 */ /* 0x040fe20000010899 */
[----:B------:R-:W-:Y:S01]  /*43b0*/  FFMA.FTZ R12, R146, R151, R12 ;  /* 0x00000097920c7223 */ /* 0x000fe2000001000c */
[----:B------:R-:W-:-:S02]  /*43c0*/  FMUL.FTZ R149, R197, -R155 ;  /* 0x8000009bc5957220 */ /* 0x000fc40000410000 */
[----:B------:R-:W-:Y:S01]  /*43d0*/  FFMA.FTZ R151, R117, R94, R2 ;  /* 0x0000005e75977223 */ /* 0x000fe20000010002 */
[----:B------:R-:W-:Y:S01]  /*43e0*/  FADD.FTZ R12, RZ, R12 ;  /* 0x0000000cff0c7221 */ /* 0x000fe20000010000 */
[-C--:B------:R-:W-:Y:S01]  /*43f0*/  FFMA.FTZ R154, R198, R152.reuse, R149 ;  /* 0x00000098c69a7223 */ /* 0x080fe20000010095 */
[----:B------:R-:W-:Y:S01]  /*4400*/  FMUL.FTZ R157, R197, -R152 ;  /* 0x80000098c59d7220 */ /* 0x000fe20000410000 */
        /* <DEDUP_REMOVED lines=8> */
[----:B------:R-:W-:Y:S01]  /*4490*/  FMUL.FTZ R3, R135, R149 ;  /* 0x0000009587037220 */ /* 0x000fe20000410000 */
[----:B------:R-:W-:Y:S01]  /*44a0*/  FADD.FTZ R153, RZ, R153 ;  /* 0x00000099ff997221 */ /* 0x000fe20000010000 */
[----:B------:R-:W-:Y:S01]  /*44b0*/  FFMA.FTZ R152, R131, R110, R152 ;  /* 0x0000006e83987223 */ /* 0x000fe20000010098 */
[-C--:B------:R-:W-:Y:S01]  /*44c0*/  FMUL.FTZ R12, R135, R2.reuse ;  /* 0x00000002870c7220 */ /* 0x080fe20000410000 */
[----:B------:R-:W-:Y:S01]  /*44d0*/  FFMA.FTZ R3, R144, R2, -R3 ;  /* 0x0000000290037223 */ /* 0x000fe20000010803 */
[C---:B------:R-:W-:Y:S01]  /*44e0*/  FMUL.FTZ R13, R141.reuse, R153 ;  /* 0x000000998d0d7220 */ /* 0x040fe20000410000 */
[----:B------:R-:W-:-:S03]  /*44f0*/  FMUL.FTZ R2, R141, R152 ;  /* 0x000000988d027220 */ /* 0x000fc60000410000 */
[C---:B------:R-:W-:Y:S01]  /*4500*/  FFMA.FTZ R152, R140.reuse, R152, -R13 ;  /* 0x000000988c987223 */ /* 0x040fe2000001080d */
[----:B------:R-:W-:Y:S01]  /*4510*/  FFMA.FTZ R2, R140, R153, R2 ;  /* 0x000000998c027223 */ /* 0x000fe20000010002 */
[----:B------:R-:W-:Y:S01]  /*4520*/  FMUL.FTZ R169, R41, R173 ;  /* 0x000000ad29a97220 */ /* 0x000fe20000410000 */
[----:B------:R-:W-:Y:S01]  /*4530*/  FFMA.FTZ R157, R198, R155, -R157 ;  /* 0x0000009bc69d7223 */ /* 0x000fe2000001089d */
[----:B------:R-:W-:Y:S01]  /*4540*/  FFMA.FTZ R152, R115, R90, R152 ;  /* 0x0000005a73987223 */ /* 0x000fe20000010098 */
[----:B------:R-:W-:Y:S01]  /*4550*/  FADD.FTZ R2, RZ, R2 ;  /* 0x00000002ff027221 */ /* 0x000fe20000010000 */
[----:B------:R-:W-:Y:S01]  /*4560*/  FMUL.FTZ R226, R41, R171 ;  /* 0x000000ab29e27220 */ /* 0x000fe20000410000 */
[----:B------:R-:W-:Y:S01]  /*4570*/  FFMA.FTZ R12, R144, R149, R12 ;  /* 0x00000095900c7223 */ /* 0x000fe2000001000c */
[----:B------:R-:W-:Y:S01]  /*4580*/  FADD.FTZ R149, -R169, R154 ;  /* 0x0000009aa9957221 */ /* 0x000fe20000010100 */
[----:B------:R-:W-:Y:S01]  /*4590*/  FMUL.FTZ R205, R204, R205 ;  /* 0x000000cdcccd7220 */ /* 0x000fe20000410000 */
[C---:B------:R-:W-:Y:S01]  /*45a0*/  FMUL.FTZ R154, R142.reuse, R152 ;  /* 0x000000988e9a7220 */ /* 0x040fe20000410000 */
[-C--:B------:R-:W-:Y:S01]  /*45b0*/  FMUL.FTZ R13, R142, R2.reuse ;  /* 0x000000028e0d7220 */ /* 0x080fe20000410000 */
[----:B------:R-:W-:Y:S01]  /*45c0*/  FMUL.FTZ R204, R204, R163 ;  /* 0x000000a3cccc7220 */ /* 0x000fe20000410000 */
[----:B------:R-:W-:Y:S01]  /*45d0*/  FADD.FTZ R157, R226, R157 ;  /* 0x0000009de29d7221 */ /* 0x000fe20000010000 */
[C---:B------:R-:W-:Y:S01]  /*45e0*/  FFMA.FTZ R154, R137.reuse, R2, R154 ;  /* 0x00000002899a7223 */ /* 0x040fe2000001009a */
[----:B------:R-:W-:-:S02]  /*45f0*/  FFMA.FTZ R152, R137, R152, -R13 ;  /* 0x0000009889987223 */ /* 0x000fc4000001080d */
[C---:B------:R-:W-:Y:S01]  /*4600*/  FMUL.FTZ R158, R204.reuse, -R157 ;  /* 0x8000009dcc9e7220 */ /* 0x040fe20000410000 */
[----:B------:R-:W-:Y:S01]  /*4610*/  FMUL.FTZ R13, R141, R12 ;  /* 0x0000000c8d0d7220 */ /* 0x000fe20000410000 */
[----:B------:R-:W-:Y:S01]  /*4620*/  FADD.FTZ R154, RZ, R154 ;  /* 0x0000009aff9a7221 */ /* 0x000fe20000010000 */
[----:B------:R-:W-:Y:S01]  /*4630*/  FFMA.FTZ R152, R129, R108, R152 ;  /* 0x0000006c81987223 */ /* 0x000fe20000010098 */
[-C--:B------:R-:W-:Y:S01]  /*4640*/  FMUL.FTZ R156, R204, -R149.reuse ;  /* 0x80000095cc9c7220 */ /* 0x080fe20000410000 */
[----:B------:R-:W-:Y:S01]  /*4650*/  FFMA.FTZ R158, R205, R149, R158 ;  /* 0x00000095cd9e7223 */ /* 0x000fe2000001009e */
[-C--:B------:R-:W-:Y:S01]  /*4660*/  FMUL.FTZ R149, R141, R3.reuse ;  /* 0x000000038d957220 */ /* 0x080fe20000410000 */
[----:B------:R-:W-:Y:S01]  /*4670*/  FFMA.FTZ R3, R140, R3, -R13 ;  /* 0x000000038c037223 */ /* 0x000fe2000001080d */
[C---:B------:R-:W-:Y:S01]  /*4680*/  FMUL.FTZ R13, R147.reuse, R154 ;  /* 0x0000009a930d7220 */ /* 0x040fe20000410000 */
[----:B------:R-:W-:Y:S01]  /*4690*/  FMUL.FTZ R151, R147, R152 ;  /* 0x0000009893977220 */ /* 0x000fe20000410000 */
[----:B------:R-:W-:-:S02]  /*46a0*/  FMUL.FTZ R179, R42, R173 ;  /* 0x000000ad2ab37220 */ /* 0x000fc40000410000 */
[C---:B------:R-:W-:Y:S01]  /*46b0*/  FFMA.FTZ R152, R148.reuse, R152, -R13 ;  /* 0x0000009894987223 */ /* 0x040fe2000001080d */
[----:B------:R-:W-:Y:S01]  /*46c0*/  FFMA.FTZ R151, R148, R154, R151 ;  /* 0x0000009a94977223 */ /* 0x000fe20000010097 */
[----:B------:R-:W-:Y:S01]  /*46d0*/  FMUL.FTZ R218, R222, R161 ;  /* 0x000000a1deda7220 */ /* 0x000fe20000410000 */
[----:B------:R-:W-:Y:S01]  /*46e0*/  FFMA.FTZ R156, R205, R157, -R156 ;  /* 0x0000009dcd9c7223 */ /* 0x000fe2000001089c */
[----:B------:R-:W-:Y:S01]  /*46f0*/  FMUL.FTZ R177, R42, R171 ;  /* 0x000000ab2ab17220 */ /* 0x000fe20000410000 */
[----:B------:R-:W-:Y:S01]  /*4700*/  FMUL.FTZ R183, R187, R174 ;  /* 0x000000aebbb77220 */ /* 0x000fe20000410000 */
[----:B------:R-:W-:Y:S01]  /*4710*/  FMUL.FTZ R222, R222, R159 ;  /* 0x0000009fdede7220 */ /* 0x000fe20000410000 */
[----:B------:R-:W-:Y:S01]  /*4720*/  FADD.FTZ R155, -R179, R158 ;  /* 0x0000009eb39b7221 */ /* 0x000fe20000010100 */
[----:B------:R-:W-:Y:S01]  /*4730*/  FMUL.FTZ R187, R187, R172 ;  /* 0x000000acbbbb7220 */ /* 0x000fe20000410000 */
[----:B------:R-:W-:Y:S01]  /*4740*/  FFMA.FTZ R152, R113, R86, R152 ;  /* 0x0000005671987223 */ /* 0x000fe20000010098 */
[----:B------:R-:W-:Y:S01]  /*4750*/  FADD.FTZ R2, RZ, R151 ;  /* 0x00000097ff027221 */ /* 0x000fe20000010000 */
[----:B------:R-:W-:Y:S01]  /*4760*/  FADD.FTZ R13, R177, R156 ;  /* 0x0000009cb10d7221 */ /* 0x000fe20000010000 */
[----:B------:R-:W-:Y:S01]  /*4770*/  FFMA.FTZ R149, R140, R12, R149 ;  /* 0x0000000c8c957223 */ /* 0x000fe20000010095 */
[C---:B------:R-:W-:Y:S01]  /*4780*/  FMUL.FTZ R153, R222.reuse, -R155 ;  /* 0x8000009bde997220 */ /* 0x040fe20000410000 */
[C---:B------:R-:W-:Y:S01]  /*4790*/  FMUL.FTZ R12, R187.reuse, R152 ;  /* 0x00000098bb0c7220 */ /* 0x040fe20000410000 */
[-C--:B------:R-:W-:Y:S01]  /*47a0*/  FMUL.FTZ R151, R187, R2.reuse ;  /* 0x00000002bb977220 */ /* 0x080fe20000410000 */
[-C--:B------:R-:W-:Y:S01]  /*47b0*/  FMUL.FTZ R154, R222, -R13.reuse ;  /* 0x8000000dde9a7220 */ /* 0x080fe20000410000 */
[C---:B------:R-:W-:Y:S01]  /*47c0*/  FFMA.FTZ R13, R218.reuse, R13, -R153 ;  /* 0x0000000dda0d7223 */ /* 0x040fe20000010899 */
[C---:B------:R-:W-:Y:S01]  /*47d0*/  FFMA.FTZ R153, R183.reuse, R2, R12 ;  /* 0x00000002b7997223 */ /* 0x040fe2000001000c */
[----:B------:R-:W-:Y:S01]  /*47e0*/  FFMA.FTZ R152, R183, R152, -R151 ;  /* 0x00000098b7987223 */ /* 0x000fe20000010897 */
[C---:B------:R-:W-:Y:S01]  /*47f0*/  FMUL.FTZ R193, R191.reuse, R178 ;  /* 0x000000b2bfc17220 */ /* 0x040fe20000410000 */
[----:B------:R-:W-:Y:S01]  /*4800*/  FFMA.FTZ R12, R218, R155, R154 ;  /* 0x0000009bda0c7223 */ /* 0x000fe2000001009a */
[C---:B------:R-:W-:Y:S01]  /*4810*/  FMUL.FTZ R2, R142.reuse, R149 ;  /* 0x000000958e027220 */ /* 0x040fe20000410000 */
[----:B------:R-:W-:Y:S01]  /*4820*/  FMUL.FTZ R191, R191, R176 ;  /* 0x000000b0bfbf7220 */ /* 0x000fe20000410000 */
        /* <DEDUP_REMOVED lines=11> */
[C---:B------:R-:W-:Y:S01]  /*48e0*/  FMUL.FTZ R201, R199.reuse, R182 ;  /* 0x000000b6c7c97220 */ /* 0x040fe20000410000 */
[----:B------:R-:W-:Y:S01]  /*48f0*/  FMUL.FTZ R199, R199, R180 ;  /* 0x000000b4c7c77220 */ /* 0x000fe20000410000 */
[----:B------:R-:W-:Y:S01]  /*4900*/  FFMA.FTZ R158, R111, R84, R158 ;  /* 0x000000546f9e7223 */ /* 0x000fe2000001009e */
[C---:B------:R-:W-:Y:S01]  /*4910*/  FFMA.FTZ R2, R148.reuse, R2, -R3 ;  /* 0x0000000294027223 */ /* 0x040fe20000010803 */
[----:B------:R-:W-:Y:S01]  /*4920*/  FFMA.FTZ R152, R148, R152, R149 ;  /* 0x0000009894987223 */ /* 0x000fe20000010095 */
[----:B------:R-:W-:Y:S01]  /*4930*/  FADD.FTZ R156, RZ, R156 ;  /* 0x0000009cff9c7221 */ /* 0x000fe20000010000 */
[----:B------:R-:W-:Y:S01]  /*4940*/  FMUL.FTZ R160, R199, R158 ;  /* 0x0000009ec7a07220 */ /* 0x000fe20000410000 */
[C---:B------:R-:W-:Y:S01]  /*4950*/  FMUL.FTZ R3, R187.reuse, R2 ;  /* 0x00000002bb037220 */ /* 0x040fe20000410000 */
[----:B------:R-:W-:Y:S01]  /*4960*/  FMUL.FTZ R154, R187, R152 ;  /* 0x00000098bb9a7220 */ /* 0x000fe20000410000 */
[-C--:B------:R-:W-:Y:S01]  /*4970*/  FMUL.FTZ R149, R199, R156.reuse ;  /* 0x0000009cc7957220 */ /* 0x080fe20000410000 */
[----:B------:R-:W-:Y:S01]  /*4980*/  FFMA.FTZ R160, R201, R156, R160 ;  /* 0x0000009cc9a07223 */ /* 0x000fe200000100a0 */
[C---:B------:R-:W-:Y:S01]  /*4990*/  FFMA.FTZ R152, R183.reuse, R152, R3 ;  /* 0x00000098b7987223 */ /* 0x040fe20000010003 */
[----:B------:R-:W-:Y:S01]  /*49a0*/  FFMA.FTZ R154, R183, R2, -R154 ;  /* 0x00000002b79a7223 */ /* 0x000fe2000001089a */
[----:B------:R-:W-:Y:S01]  /*49b0*/  FFMA.FTZ R158, R201, R158, -R149 ;  /* 0x0000009ec99e7223 */ /* 0x000fe20000010895 */
[----:B------:R-:W-:Y:S01]  /*49c0*/  FADD.FTZ R151, RZ, R160 ;  /* 0x000000a0ff977221 */ /* 0x000fe20000010000 */
        /* <DEDUP_REMOVED lines=11> */
[----:B------:R-:W-:Y:S01]  /*4a80*/  FFMA.FTZ R153, R109, R82, R156 ;  /* 0x000000526d997223 */ /* 0x000fe2000001009c */
[C---:B------:R-:W-:Y:S01]  /*4a90*/  FFMA.FTZ R149, R201.reuse, R2, R149 ;  /* 0x00000002c9957223 */ /* 0x040fe20000010095 */
[----:B------:R-:W-:Y:S01]  /*4aa0*/  FFMA.FTZ R3, R201, R154, -R152 ;  /* 0x0000009ac9037223 */ /* 0x000fe20000010898 */
[----:B------:R-:W-:Y:S01]  /*4ab0*/  FADD.FTZ R155, RZ, R158 ;  /* 0x0000009eff9b7221 */ /* 0x000fe20000010000 */
[----:B------:R-:W-:Y:S01]  /*4ac0*/  FMUL.FTZ R157, R222, R153 ;  /* 0x00000099de9d7220 */ /* 0x000fe20000410000 */
[C---:B------:R-:W-:Y:S01]  /*4ad0*/  FMUL.FTZ R2, R206.reuse, R149 ;  /* 0x00000095ce027220 */ /* 0x040fe20000410000 */
[----:B------:R-:W-:Y:S01]  /*4ae0*/  FMUL.FTZ R151, R206, R3 ;  /* 0x00000003ce977220 */ /* 0x000fe20000410000 */
[-C--:B------:R-:W-:Y:S01]  /*4af0*/  FMUL.FTZ R152, R222, R155.reuse ;  /* 0x0000009bde987220 */ /* 0x080fe20000410000 */
[----:B------:R-:W-:Y:S01]  /*4b00*/  FFMA.FTZ R157, R218, R155, R157 ;  /* 0x0000009bda9d7223 */ /* 0x000fe2000001009d */
[C---:B------:R-:W-:Y:S01]  /*4b10*/  FFMA.FTZ R3, R202.reuse, R3, -R2 ;  /* 0x00000003ca037223 */ /* 0x040fe20000010802 */
[----:B------:R-:W-:Y:S01]  /*4b20*/  FFMA.FTZ R151, R202, R149, R151 ;  /* 0x00000095ca977223 */ /* 0x000fe20000010097 */
[----:B------:R-:W-:Y:S01]  /*4b30*/  FFMA.FTZ R152, R218, R153, -R152 ;  /* 0x00000099da987223 */ /* 0x000fe20000010898 */
[----:B------:R-:W-:Y:S01]  /*4b40*/  FADD.FTZ R157, RZ, R157 ;  /* 0x0000009dff9d7221 */ /* 0x000fe20000010000 */
[C---:B------:R-:W-:Y:S01]  /*4b50*/  FMUL.FTZ R2, R222.reuse, R3 ;  /* 0x00000003de027220 */ /* 0x040fe20000410000 */
[----:B------:R-:W-:Y:S01]  /*4b60*/  FMUL.FTZ R149, R222, R151 ;  /* 0x00000097de957220 */ /* 0x000fe20000410000 */
[----:B------:R-:W-:Y:S01]  /*4b70*/  FFMA.FTZ R152, R123, R92, R152 ;  /* 0x0000005c7b987223 */ /* 0x000fe20000010098 */
[----:B------:R-:W-:Y:S01]  /*4b80*/  FMUL.FTZ R154, R204, R157 ;  /* 0x0000009dcc9a7220 */ /* 0x000fe20000410000 */
[C---:B------:R-:W-:Y:S01]  /*4b90*/  FFMA.FTZ R2, R218.reuse, R151, R2 ;  /* 0x00000097da027223 */ /* 0x040fe20000010002 */
[----:B------:R-:W-:Y:S01]  /*4ba0*/  FFMA.FTZ R149, R218, R3, -R149 ;  /* 0x00000003da957223 */ /* 0x000fe20000010895 */
[CC--:B------:R-:W-:Y:S01]  /*4bb0*/  FMUL.FTZ R156, R204.reuse, R152.reuse ;  /* 0x00000098cc9c7220 */ /* 0x0c0fe20000410000 */
[----:B------:R-:W-:Y:S01]  /*4bc0*/  FFMA.FTZ R154, R205, R152, -R154 ;  /* 0x00000098cd9a7223 */ /* 0x000fe2000001089a */
[C---:B------:R-:W-:Y:S01]  /*4bd0*/  FMUL.FTZ R152, R204.reuse, R2 ;  /* 0x00000002cc987220 */ /* 0x040fe20000410000 */
[----:B------:R-:W-:-:S03]  /*4be0*/  FMUL.FTZ R3, R204, R149 ;  /* 0x00000095cc037220 */ /* 0x000fc60000410000 */
[C---:B------:R-:W-:Y:S01]  /*4bf0*/  FFMA.FTZ R152, R205.reuse, R149, -R152 ;  /* 0x00000095cd987223 */ /* 0x040fe20000010898 */
[----:B------:R-:W-:-:S03]  /*4c00*/  FFMA.FTZ R3, R205, R2, R3 ;  /* 0x00000002cd037223 */ /* 0x000fc60000010003 */
[C---:B------:R-:W-:Y:S01]  /*4c10*/  FMUL.FTZ R2, R197.reuse, R152 ;  /* 0x00000098c5027220 */ /* 0x040fe20000410000 */
[----:B------:R-:W-:-:S03]  /*4c20*/  FMUL.FTZ R149, R197, R3 ;  /* 0x00000003c5957220 */ /* 0x000fc60000410000 */
[C---:B------:R-:W-:Y:S01]  /*4c30*/  FFMA.FTZ R3, R198.reuse, R3, R2 ;  /* 0x00000003c6037223 */ /* 0x040fe20000010002 */
[----:B------:R-:W-:Y:S01]  /*4c40*/  FFMA.FTZ R149, R198, R152, -R149 ;  /* 0x00000098c6957223 */ /* 0x000fe20000010895 */
[----:B------:R-:W-:Y:S02]  /*4c50*/  @P3 LEA R2, R128, R95, 0x3 ;  /* 0x0000005f80023211 */ /* 0x000fe400078e18ff */
[C---:B------:R-:W-:Y:S01]  /*4c60*/  FMUL.FTZ R155, R194.reuse, R3 ;  /* 0x00000003c29b7220 */ /* 0x040fe20000410000 */
[----:B------:R-:W-:-:S03]  /*4c70*/  FMUL.FTZ R152, R194, R149 ;  /* 0x00000095c2987220 */ /* 0x000fc60000410000 */
[C---:B------:R-:W-:Y:S01]  /*4c80*/  FFMA.FTZ R149, R196.reuse, R149, -R155 ;  /* 0x00000095c4957223 */ /* 0x040fe2000001089b */
[----:B------:R-:W-:Y:S02]  /*4c90*/  FFMA.FTZ R155, R196, R3, R152 ;  /* 0x00000003c49b7223 */ /* 0x000fe40000010098 */
[----:B------:R-:W0:Y:S01]  /*4ca0*/  @P3 LDS.64 R2, [R2+0x1888] ;  /* 0x0018880002023984 */ /* 0x000e220000000a00 */
        /* <DEDUP_REMOVED lines=9> */
[C---:B------:R-:W-:Y:S01]  /*4d40*/  FMUL.FTZ R154, R194.reuse, R153 ;  /* 0x00000099c29a7220 */ /* 0x040fe20000410000 */
[----:B------:R-:W-:Y:S02]  /*4d50*/  BSSY B0, `(.L_x_14129) ;  /* 0x000000e000007945 */ /* 0x000fe40003800000 */
[-C--:B------:R-:W-:Y:S01]  /*4d60*/  FMUL.FTZ R156, R194, R151.reuse ;  /* 0x00000097c29c7220 */ /* 0x080fe20000410000 */
[----:B------:R-:W-:-:S03]  /*4d70*/  FFMA.FTZ R154, R196, R151, -R154 ;  /* 0x00000097c49a7223 */ /* 0x000fc6000001089a */
        /* <DEDUP_REMOVED lines=11> */
.L_x_14130:
[----:B------:R-:W-:Y:S05]  /*4e30*/  BSYNC B0 ;  /* 0x0000000000007941 */ /* 0x000fea0003800000 */
.L_x_14129:
[----:B------:R-:W3:Y:S01]  /*4e40*/  SHFL.UP PT, R158, R149, 0x1, RZ ;  /* 0x04200000959e7989 */ /* 0x000ee200000e00ff */
[----:B-1----:R-:W-:Y:S01]  /*4e50*/  FADD.FTZ R152, RZ, R156 ;  /* 0x0000009cff987221 */ /* 0x002fe20000010000 */
[----:B------:R-:W-:Y:S01]  /*4e60*/  FMUL.FTZ R221, R43, R173 ;  /* 0x000000ad2bdd7220 */ /* 0x000fe20000410000 */
[----:B------:R-:W-:Y:S01]  /*4e70*/  FFMA.FTZ R151, R77, R78, R154 ;  /* 0x0000004e4d977223 */ /* 0x000fe2000001009a */
[----:B------:R-:W1:Y:S01]  /*4e80*/  SHFL.UP PT, R156, R155, 0x1, RZ ;  /* 0x042000009b9c7989 */ /* 0x000e6200000e00ff */
[-C--:B------:R-:W-:Y:S01]  /*4e90*/  FMUL.FTZ R220, R43, R171.reuse ;  /* 0x000000ab2bdc7220 */ /* 0x080fe20000410000 */
[----:B------:R-:W-:Y:S01]  /*4ea0*/  FADD.FTZ R153, -R221, R12 ;  /* 0x0000000cdd997221 */ /* 0x000fe20000010100 */
[----:B------:R-:W-:Y:S01]  /*4eb0*/  FMUL.FTZ R219, R44, R171 ;  /* 0x000000ab2cdb7220 */ /* 0x000fe20000410000 */
[----:B------:R-:W4:Y:S01]  /*4ec0*/  SHFL.UP PT, R154, R152, 0x1, RZ ;  /* 0x04200000989a7989 */ /* 0x000f2200000e00ff */
[----:B------:R-:W-:Y:S01]  /*4ed0*/  FADD.FTZ R13, R220, R13 ;  /* 0x0000000ddc0d7221 */ /* 0x000fe20000010000 */
[----:B------:R-:W-:Y:S01]  /*4ee0*/  FMUL.FTZ R157, R206, -R153 ;  /* 0x80000099ce9d7220 */ /* 0x000fe20000410000 */
[----:B------:R-:W-:Y:S01]  /*4ef0*/  FMUL.FTZ R207, R44, R173 ;  /* 0x000000ad2ccf7220 */ /* 0x000fe20000410000 */
[----:B------:R-:W4:Y:S01]  /*4f00*/  SHFL.UP PT, R12, R151, 0x1, RZ ;  /* 0x04200000970c7989 */ /* 0x000f2200000e00ff */
[-C--:B------:R-:W-:Y:S01]  /*4f10*/  FMUL.FTZ R162, R206, -R13.reuse ;  /* 0x8000000dcea27220 */ /* 0x080fe20000410000 */
[----:B------:R-:W-:Y:S01]  /*4f20*/  FFMA.FTZ R160, R202, R13, -R157 ;  /* 0x0000000dcaa07223 */ /* 0x000fe2000001089d */
[----:B------:R-:W-:Y:S01]  /*4f30*/  ISETP.GE.AND P2, PT, R126, 0x1, PT ;  /* 0x000000017e00780c */ /* 0x000fe20003f46270 */
[----:B------:R-:W-:Y:S01]  /*4f40*/  FMUL.FTZ R200, R45, R173 ;  /* 0x000000ad2dc87220 */ /* 0x000fe20000410000 */
[----:B------:R-:W-:Y:S01]  /*4f50*/  FFMA.FTZ R162, R202, R153, R162 ;  /* 0x00000099caa27223 */ /* 0x000fe200000100a2 */
[----:B------:R-:W-:Y:S01]  /*4f60*/  FADD.FTZ R164, R219, R160 ;  /* 0x000000a0dba47221 */ /* 0x000fe20000010000 */
[----:B------:R-:W-:Y:S01]  /*4f70*/  FMUL.FTZ R203, R45, R171 ;  /* 0x000000ab2dcb7220 */ /* 0x000fe20000410000 */
[----:B------:R-:W-:Y:S01]  /*4f80*/  FMUL.FTZ R195, R47, R173 ;  /* 0x000000ad2fc37220 */ /* 0x000fe20000410000 */
[----:B------:R-:W-:Y:S01]  /*4f90*/  FADD.FTZ R168, -R207, R162 ;  /* 0x000000a2cfa87221 */ /* 0x000fe20000010100 */
[----:B------:R-:W-:Y:S01]  /*4fa0*/  FMUL.FTZ R13, R199, -R164 ;  /* 0x800000a4c70d7220 */ /* 0x000fe20000410000 */
[----:B------:R-:W-:Y:S01]  /*4fb0*/  FMUL.FTZ R192, R47, R171 ;  /* 0x000000ab2fc07220 */ /* 0x000fe20000410000 */
[----:B---3--:R-:W-:Y:S01]  /*4fc0*/  FMUL.FTZ R160, R155, R158 ;  /* 0x0000009e9ba07220 */ /* 0x008fe20000410000 */
[-C--:B------:R-:W-:Y:S01]  /*4fd0*/  FMUL.FTZ R170, R199, -R168.reuse ;  /* 0x800000a8c7aa7220 */ /* 0x080fe20000410000 */
[----:B------:R-:W-:Y:S01]  /*4fe0*/  FFMA.FTZ R13, R201, R168, R13 ;  /* 0x000000a8c90d7223 */ /* 0x000fe2000001000d */
[----:B0-2---:R-:W-:Y:S01]  /*4ff0*/  FMUL.FTZ R157, R194, -R2 ;  /* 0x80000002c29d7220 */ /* 0x005fe20000410000 */
[-C--:B-1----:R-:W-:Y:S01]  /*5000*/  FFMA.FTZ R162, R149, R156.reuse, R160 ;  /* 0x0000009c95a27223 */ /* 0x082fe200000100a0 */
[----:B------:R-:W-:Y:S01]  /*5010*/  FMUL.FTZ R156, R155, R156 ;  /* 0x0000009c9b9c7220 */ /* 0x000fe20000410000 */
[----:B------:R-:W-:Y:S01]  /*5020*/  FFMA.FTZ R170, R201, R164, -R170 ;  /* 0x000000a4c9aa7223 */ /* 0x000fe200000108aa */
[----:B------:R-:W-:Y:S01]  /*5030*/  FFMA.FTZ R157, R196, -R3, R157 ;  /* 0x80000003c49d7223 */ /* 0x000fe2000001009d */
[C---:B----4-:R-:W-:Y:S01]  /*5040*/  FMUL.FTZ R160, R155.reuse, R154 ;  /* 0x0000009a9ba07220 */ /* 0x050fe20000410000 */
[----:B------:R-:W-:Y:S01]  /*5050*/  FSEL R162, R155, R162, !P2 ;  /* 0x000000a29ba27208 */ /* 0x000fe20005000000 */
[----:B------:R-:W-:Y:S01]  /*5060*/  FADD.FTZ R170, R203, R170 ;  /* 0x000000aacbaa7221 */ /* 0x000fe20000010000 */
[C---:B------:R-:W-:Y:S01]  /*5070*/  FMUL.FTZ R185, R48.reuse, R173 ;  /* 0x000000ad30b97220 */ /* 0x040fe20000410000 */
[-C--:B------:R-:W-:Y:S01]  /*5080*/  FMUL.FTZ R155, R155, R12.reuse ;  /* 0x0000000c9b9b7220 */ /* 0x080fe20000410000 */
[----:B------:R-:W-:Y:S01]  /*5090*/  FFMA.FTZ R160, R149, R12, -R160 ;  /* 0x0000000c95a07223 */ /* 0x000fe200000108a0 */
[-C--:B------:R-:W-:Y:S01]  /*50a0*/  FMUL.FTZ R189, R48, R171.reuse ;  /* 0x000000ab30bd7220 */ /* 0x080fe20000410000 */
[----:B------:R-:W-:Y:S01]  /*50b0*/  FMUL.FTZ R181, R49, R171 ;  /* 0x000000ab31b57220 */ /* 0x000fe20000410000 */
[----:B------:R-:W-:Y:S01]  /*50c0*/  FFMA.FTZ R155, R149, R154, R155 ;  /* 0x0000009a959b7223 */ /* 0x000fe2000001009b */
[----:B------:R-:W-:Y:S01]  /*50d0*/  @P2 FADD.FTZ R151, R151, R160 ;  /* 0x000000a097972221 */ /* 0x000fe20000010000 */
[----:B------:R-:W-:Y:S01]  /*50e0*/  @P2 FFMA.FTZ R149, R149, R158, -R156 ;  /* 0x0000009e95952223 */ /* 0x000fe2000001089c */
[----:B------:R-:W-:Y:S01]  /*50f0*/  FADD.FTZ R160, -R200, R13 ;  /* 0x0000000dc8a07221 */ /* 0x000fe20000010100 */
[----:B------:R-:W-:Y:S01]  /*5100*/  @P2 FADD.FTZ R152, R152, R155 ;  /* 0x0000009b98982221 */ /* 0x000fe20000010000 */
[----:B------:R-:W0:Y:S01]  /*5110*/  SHFL.UP PT, R13, R162, 0x2, RZ ;  /* 0x04400000a20d7989 */ /* 0x000e2200000e00ff */
[C---:B------:R-:W-:Y:S01]  /*5120*/  FMUL.FTZ R155, R191.reuse, -R170 ;  /* 0x800000aabf9b7220 */ /* 0x040fe20000410000 */
[-C--:B------:R-:W-:Y:S01]  /*5130*/  FMUL.FTZ R156, R191, -R160.reuse ;  /* 0x800000a0bf9c7220 */ /* 0x080fe20000410000 */
[----:B------:R-:W-:Y:S01]  /*5140*/  ISETP.GE.AND P2, PT, R126, 0x2, PT ;  /* 0x000000027e00780c */ /* 0x000fe20003f46270 */
[----:B------:R-:W1:Y:S01]  /*5150*/  SHFL.UP PT, R153, R151, 0x2, RZ ;  /* 0x0440000097997989 */ /* 0x000e6200000e00ff */
[C---:B------:R-:W-:Y:S01]  /*5160*/  FFMA.FTZ R160, R193.reuse, R160, R155 ;  /* 0x000000a0c1a07223 */ /* 0x040fe2000001009b */
[----:B------:R-:W-:Y:S01]  /*5170*/  FFMA.FTZ R159, R193, R170, -R156 ;  /* 0x000000aac19f7223 */ /* 0x000fe2000001089c */
[----:B------:R-:W-:Y:S01]  /*5180*/  FMUL.FTZ R155, R194, R3 ;  /* 0x00000003c29b7220 */ /* 0x000fe20000410000 */
[----:B------:R-:W2:Y:S01]  /*5190*/  SHFL.UP PT, R154, R152, 0x2, RZ ;  /* 0x04400000989a7989 */ /* 0x000ea200000e00ff */
[----:B------:R-:W-:Y:S01]  /*51a0*/  FADD.FTZ R160, -R195, R160 ;  /* 0x000000a0c3a07221 */ /* 0x000fe20000010100 */
[----:B------:R-:W-:Y:S01]  /*51b0*/  FADD.FTZ R158, R192, R159 ;  /* 0x0000009fc09e7221 */ /* 0x000fe20000010000 */
[----:B------:R-:W-:Y:S01]  /*51c0*/  FFMA.FTZ R155, R196, R2, -R155 ;  /* 0x00000002c49b7223 */ /* 0x000fe2000001089b */
[----:B------:R-:W3:Y:S01]  /*51d0*/  SHFL.UP PT, R12, R149, 0x2, RZ ;  /* 0x04400000950c7989 */ /* 0x000ee200000e00ff */
[C---:B------:R-:W-:Y:S01]  /*51e0*/  FMUL.FTZ R164, R187.reuse, -R160 ;  /* 0x800000a0bba47220 */ /* 0x040fe20000410000 */
[-C--:B------:R-:W-:Y:S01]  /*51f0*/  FMUL.FTZ R161, R187, -R158.reuse ;  /* 0x8000009ebba17220 */ /* 0x080fe20000410000 */
[C---:B------:R-:W-:Y:S01]  /*5200*/  FMUL.FTZ R156, R197.reuse, -R155 ;  /* 0x8000009bc59c7220 */ /* 0x040fe20000410000 */
[-C--:B------:R-:W-:Y:S01]  /*5210*/  FMUL.FTZ R159, R197, -R157.reuse ;  /* 0x8000009dc59f7220 */ /* 0x080fe20000410000 */
[C---:B------:R-:W-:Y:S01]  /*5220*/  FFMA.FTZ R164, R183.reuse, R158, -R164 ;  /* 0x0000009eb7a47223 */ /* 0x040fe200000108a4 */
[----:B------:R-:W-:Y:S01]  /*5230*/  FFMA.FTZ R168, R183, R160, R161 ;  /* 0x000000a0b7a87223 */ /* 0x000fe200000100a1 */
[C---:B------:R-:W-:Y:S01]  /*5240*/  FFMA.FTZ R161, R198.reuse, R157, R156 ;  /* 0x0000009dc6a17223 */ /* 0x040fe2000001009c */
[----:B------:R-:W-:Y:S01]  /*5250*/  FFMA.FTZ R159, R198, R155, -R159 ;  /* 0x0000009bc69f7223 */ /* 0x000fe2000001089f */
[----:B------:R-:W-:Y:S01]  /*5260*/  FADD.FTZ R164, R189, R164 ;  /* 0x000000a4bda47221 */ /* 0x000fe20000010000 */
[----:B------:R-:W-:Y:S01]  /*5270*/  FADD.FTZ R168, -R185, R168 ;  /* 0x000000a8b9a87221 */ /* 0x000fe20000010100 */
[----:B------:R-:W-:Y:S01]  /*5280*/  FMUL.FTZ R163, R50, R171 ;  /* 0x000000ab32a37220 */ /* 0x000fe20000410000 */
[C---:B0-----:R-:W-:Y:S01]  /*5290*/  FMUL.FTZ R155, R162.reuse, R13 ;  /* 0x0000000da29b7220 */ /* 0x041fe20000410000 */
[----:B------:R-:W-:Y:S01]  /*52a0*/  ISETP.GE.OR P0, PT, R97, UR5, P0 ;  /* 0x0000000561007c0c */ /* 0x000fe20008706670 */
[----:B------:R-:W-:Y:S01]  /*52b0*/  BSSY B0, `(.L_x_14131) ;  /* 0x00000d2000007945 */ /* 0x000fe20003800000 */
[C---:B-1----:R-:W-:Y:S01]  /*52c0*/  FMUL.FTZ R160, R162.reuse, R153 ;  /* 0x00000099a2a07220 */ /* 0x042fe20000410000 */
[----:B--2---:R-:W-:-:S03]  /*52d0*/  FMUL.FTZ R158, R162, R154 ;  /* 0x0000009aa29e7220 */ /* 0x004fc60000410000 */
[C---:B------:R-:W-:Y:S01]  /*52e0*/  FFMA.FTZ R157, R149.reuse, R154, R160 ;  /* 0x0000009a959d7223 */ /* 0x040fe200000100a0 */
[----:B------:R-:W-:Y:S01]  /*52f0*/  FMUL.FTZ R160, R204, -R161 ;  /* 0x800000a1cca07220 */ /* 0x000fe20000410000 */
[----:B---3--:R-:W-:Y:S01]  /*5300*/  FMUL.FTZ R156, R162, R12 ;  /* 0x0000000ca29c7220 */ /* 0x008fe20000410000 */
[----:B------:R-:W-:Y:S01]  /*5310*/  FFMA.FTZ R158, R149, R153, -R158 ;  /* 0x00000099959e7223 */ /* 0x000fe2000001089e */
        /* <DEDUP_REMOVED lines=8> */
[C---:B------:R-:W-:Y:S01]  /*53a0*/  FFMA.FTZ R153, R205.reuse, R161, R12 ;  /* 0x000000a1cd997223 */ /* 0x040fe2000001000c */
[----:B------:R-:W0:Y:S01]  /*53b0*/  SHFL.UP PT, R158, R152, 0x4, RZ ;  /* 0x04800000989e7989 */ /* 0x000e2200000e00ff */
[----:B------:R-:W-:Y:S01]  /*53c0*/  FFMA.FTZ R159, R205, R159, -R160 ;  /* 0x0000009fcd9f7223 */ /* 0x000fe200000108a0 */
[----:B------:R-:W-:Y:S01]  /*53d0*/  FFMA.FTZ R162, R148, R164, -R155 ;  /* 0x000000a494a27223 */ /* 0x000fe2000001089b */
[----:B------:R-:W-:Y:S01]  /*53e0*/  FMUL.FTZ R155, R222, -R153 ;  /* 0x80000099de9b7220 */ /* 0x000fe20000410000 */
[----:B------:R-:W1:Y:S01]  /*53f0*/  SHFL.UP PT, R156, R151, 0x4, RZ ;  /* 0x04800000979c7989 */ /* 0x000e6200000e00ff */
[----:B------:R-:W-:Y:S01]  /*5400*/  FFMA.FTZ R157, R148, R168, R157 ;  /* 0x000000a8949d7223 */ /* 0x000fe2000001009d */
[----:B------:R-:W-:Y:S01]  /*5410*/  FMUL.FTZ R164, R49, R173 ;  /* 0x000000ad31a47220 */ /* 0x000fe20000410000 */
[-C--:B------:R-:W-:Y:S01]  /*5420*/  FMUL.FTZ R160, R222, -R159.reuse ;  /* 0x8000009fdea07220 */ /* 0x080fe20000410000 */
[----:B------:R-:W2:Y:S01]  /*5430*/  SHFL.UP PT, R12, R149, 0x4, RZ ;  /* 0x04800000950c7989 */ /* 0x000ea200000e00ff */
[----:B------:R-:W-:Y:S01]  /*5440*/  FFMA.FTZ R155, R218, R159, -R155 ;  /* 0x0000009fda9b7223 */ /* 0x000fe2000001089b */
[----:B------:R-:W-:Y:S01]  /*5450*/  FADD.FTZ R159, -R164, R157 ;  /* 0x0000009da49f7221 */ /* 0x000fe20000010100 */
[----:B------:R-:W-:Y:S01]  /*5460*/  FFMA.FTZ R153, R218, R153, R160 ;  /* 0x00000099da997223 */ /* 0x000fe200000100a0 */
[----:B------:R-:W3:Y:S01]  /*5470*/  SHFL.UP PT, R154, R13, 0x4, RZ ;  /* 0x048000000d9a7989 */ /* 0x000ee200000e00ff */
[----:B------:R-:W-:Y:S01]  /*5480*/  ISETP.GE.AND P2, PT, R126, 0x4, PT ;  /* 0x000000047e00780c */ /* 0x000fe20003f46270 */
[----:B------:R-:W-:Y:S01]  /*5490*/  FADD.FTZ R162, R181, R162 ;  /* 0x000000a2b5a27221 */ /* 0x000fe20000010000 */
[----:B------:R-:W-:Y:S01]  /*54a0*/  FMUL.FTZ R168, R142, -R159 ;  /* 0x8000009f8ea87220 */ /* 0x000fe20000410000 */
[C---:B------:R-:W-:Y:S01]  /*54b0*/  FMUL.FTZ R157, R206.reuse, -R153 ;  /* 0x80000099ce9d7220 */ /* 0x040fe20000410000 */
[-C--:B------:R-:W-:Y:S01]  /*54c0*/  FMUL.FTZ R160, R206, -R155.reuse ;  /* 0x8000009bcea07220 */ /* 0x080fe20000410000 */
[-C--:B------:R-:W-:Y:S01]  /*54d0*/  FMUL.FTZ R172, R142, -R162.reuse ;  /* 0x800000a28eac7220 */ /* 0x080fe20000410000 */
[C---:B------:R-:W-:Y:S01]  /*54e0*/  FFMA.FTZ R170, R137.reuse, R162, -R168 ;  /* 0x000000a289aa7223 */ /* 0x040fe200000108a8 */
[C---:B------:R-:W-:Y:S01]  /*54f0*/  FFMA.FTZ R162, R202.reuse, R155, -R157 ;  /* 0x0000009bcaa27223 */ /* 0x040fe2000001089d */
[----:B------:R-:W-:Y:S01]  /*5500*/  FFMA.FTZ R168, R202, R153, R160 ;  /* 0x00000099caa87223 */ /* 0x000fe200000100a0 */
[----:B------:R-:W-:Y:S01]  /*5510*/  FFMA.FTZ R172, R137, R159, R172 ;  /* 0x0000009f89ac7223 */ /* 0x000fe200000100ac */
[----:B------:R-:W-:Y:S01]  /*5520*/  FMUL.FTZ R159, R50, R173 ;  /* 0x000000ad329f7220 */ /* 0x000fe20000410000 */
[----:B0-----:R-:W-:Y:S01]  /*5530*/  FMUL.FTZ R160, R13, R158 ;  /* 0x0000009e0da07220 */ /* 0x001fe20000410000 */
[----:B------:R-:W-:-:S02]  /*5540*/  FADD.FTZ R170, R163, R170 ;  /* 0x000000aaa3aa7221 */ /* 0x000fc40000010000 */
[----:B------:R-:W-:Y:S01]  /*5550*/  FADD.FTZ R172, -R159, R172 ;  /* 0x000000ac9fac7221 */ /* 0x000fe20000010100 */
[-C--:B-1----:R-:W-:Y:S01]  /*5560*/  FMUL.FTZ R157, R13, R156.reuse ;  /* 0x0000009c0d9d7220 */ /* 0x082fe20000410000 */
[----:B------:R-:W-:Y:S01]  /*5570*/  FFMA.FTZ R160, R149, R156, -R160 ;  /* 0x0000009c95a07223 */ /* 0x000fe200000108a0 */
[----:B------:R-:W-:Y:S01]  /*5580*/  FMUL.FTZ R161, R141, -R170 ;  /* 0x800000aa8da17220 */ /* 0x000fe20000410000 */
[----:B--2---:R-:W-:Y:S01]  /*5590*/  FMUL.FTZ R155, R13, R12 ;  /* 0x0000000c0d9b7220 */ /* 0x004fe20000410000 */
[----:B------:R-:W-:Y:S01]  /*55a0*/  FFMA.FTZ R157, R149, R158, R157 ;  /* 0x0000009e959d7223 */ /* 0x000fe2000001009d */
[----:B------:R-:W-:Y:S01]  /*55b0*/  @P2 FADD.FTZ R151, R151, R160 ;  /* 0x000000a097972221 */ /* 0x000fe20000010000 */
        /* <DEDUP_REMOVED lines=8> */
[C---:B------:R-:W-:Y:S01]  /*5640*/  FFMA.FTZ R175, R140.reuse, R170, -R157 ;  /* 0x000000aa8caf7223 */ /* 0x040fe2000001089d */
[-C--:B------:R-:W-:Y:S01]  /*5650*/  FFMA.FTZ R156, R201, R168.reuse, R12 ;  /* 0x000000a8c99c7223 */ /* 0x080fe2000001000c */
[----:B------:R-:W-:Y:S01]  /*5660*/  FMUL.FTZ R168, R199, -R168 ;  /* 0x800000a8c7a87220 */ /* 0x000fe20000410000 */
[----:B------:R-:W1:Y:S01]  /*5670*/  SHFL.UP PT, R12, R149, 0x8, RZ ;  /* 0x05000000950c7989 */ /* 0x000e6200000e00ff */
[----:B------:R-:W-:Y:S01]  /*5680*/  FFMA.FTZ R172, R140, R172, R161 ;  /* 0x000000ac8cac7223 */ /* 0x000fe200000100a1 */
[----:B------:R-:W-:Y:S01]  /*5690*/  FMUL.FTZ R158, R191, -R156 ;  /* 0x8000009cbf9e7220 */ /* 0x000fe20000410000 */
[----:B------:R-:W-:Y:S01]  /*56a0*/  FFMA.FTZ R168, R201, R162, -R168 ;  /* 0x000000a2c9a87223 */ /* 0x000fe200000108a8 */
[----:B------:R-:W2:Y:S01]  /*56b0*/  SHFL.UP PT, R155, R152, 0x8, RZ ;  /* 0x05000000989b7989 */ /* 0x000ea200000e00ff */
[C---:B------:R-:W-:Y:S01]  /*56c0*/  FMUL.FTZ R162, R51.reuse, R171 ;  /* 0x000000ab33a27220 */ /* 0x040fe20000410000 */
[----:B------:R-:W-:Y:S01]  /*56d0*/  FMUL.FTZ R161, R51, R173 ;  /* 0x000000ad33a17220 */ /* 0x000fe20000410000 */
[-C--:B------:R-:W-:Y:S01]  /*56e0*/  FMUL.FTZ R157, R191, -R168.reuse ;  /* 0x800000a8bf9d7220 */ /* 0x080fe20000410000 */
[----:B------:R-:W3:Y:S01]  /*56f0*/  SHFL.UP PT, R13, R154, 0x8, RZ ;  /* 0x050000009a0d7989 */ /* 0x000ee200000e00ff */
[----:B------:R-:W-:Y:S01]  /*5700*/  FADD.FTZ R175, R162, R175 ;  /* 0x000000afa2af7221 */ /* 0x000fe20000010000 */
[C---:B------:R-:W-:Y:S01]  /*5710*/  FFMA.FTZ R158, R193.reuse, R168, -R158 ;  /* 0x000000a8c19e7223 */ /* 0x040fe2000001089e */
[----:B------:R-:W-:Y:S01]  /*5720*/  FFMA.FTZ R156, R193, R156, R157 ;  /* 0x0000009cc19c7223 */ /* 0x000fe2000001009d */
[----:B------:R-:W-:Y:S01]  /*5730*/  ISETP.GE.AND P2, PT, R126, 0x8, PT ;  /* 0x000000087e00780c */ /* 0x000fe20003f46270 */
[----:B------:R-:W-:Y:S01]  /*5740*/  FADD.FTZ R172, -R161, R172 ;  /* 0x000000aca1ac7221 */ /* 0x000fe20000010100 */
[----:B------:R-:W-:Y:S01]  /*5750*/  FMUL.FTZ R225, R135, -R175 ;  /* 0x800000af87e17220 */ /* 0x000fe20000410000 */
[C---:B------:R-:W-:Y:S01]  /*5760*/  FMUL.FTZ R160, R187.reuse, -R156 ;  /* 0x8000009cbba07220 */ /* 0x040fe20000410000 */
[----:B------:R-:W-:Y:S01]  /*5770*/  FMUL.FTZ R157, R187, -R158 ;  /* 0x8000009ebb9d7220 */ /* 0x000fe20000410000 */
[-C--:B------:R-:W-:Y:S01]  /*5780*/  FMUL.FTZ R223, R135, -R172.reuse ;  /* 0x800000ac87df7220 */ /* 0x080fe20000410000 */
[----:B------:R-:W-:Y:S01]  /*5790*/  FFMA.FTZ R225, R144, R172, R225 ;  /* 0x000000ac90e17223 */ /* 0x000fe200000100e1 */
[C---:B------:R-:W-:Y:S01]  /*57a0*/  FFMA.FTZ R170, R183.reuse, R158, -R160 ;  /* 0x0000009eb7aa7223 */ /* 0x040fe200000108a0 */
[----:B------:R-:W-:Y:S01]  /*57b0*/  FFMA.FTZ R172, R183, R156, R157 ;  /* 0x0000009cb7ac7223 */ /* 0x000fe2000001009d */
[----:B0-----:R-:W-:Y:S01]  /*57c0*/  FMUL.FTZ R160, R154, R153 ;  /* 0x000000999aa07220 */ /* 0x001fe20000410000 */
[----:B------:R-:W-:Y:S01]  /*57d0*/  FFMA.FTZ R223, R144, R175, -R223 ;  /* 0x000000af90df7223 */ /* 0x000fe200000108df */
[CC--:B-1----:R-:W-:Y:S01]  /*57e0*/  FMUL.FTZ R156, R154.reuse, R12.reuse ;  /* 0x0000000c9a9c7220 */ /* 0x0c2fe20000410000 */
[-C--:B--2---:R-:W-:Y:S01]  /*57f0*/  FMUL.FTZ R158, R154, R155.reuse ;  /* 0x0000009b9a9e7220 */ /* 0x084fe20000410000 */
[C---:B------:R-:W-:Y:S01]  /*5800*/  FFMA.FTZ R155, R149.reuse, R155, R160 ;  /* 0x0000009b959b7223 */ /* 0x040fe200000100a0 */
[----:B------:R-:W-:Y:S01]  /*5810*/  FMUL.FTZ R160, R52, R173 ;  /* 0x000000ad34a07220 */ /* 0x000fe20000410000 */
[-C--:B---3--:R-:W-:Y:S01]  /*5820*/  FMUL.FTZ R157, R154, R13.reuse ;  /* 0x0000000d9a9d7220 */ /* 0x088fe20000410000 */
[C---:B------:R-:W-:Y:S01]  /*5830*/  FFMA.FTZ R13, R149.reuse, R13, R156 ;  /* 0x0000000d950d7223 */ /* 0x040fe2000001009c */
[C---:B------:R-:W-:Y:S01]  /*5840*/  FFMA.FTZ R158, R149.reuse, R153, -R158 ;  /* 0x00000099959e7223 */ /* 0x040fe2000001089e */
[----:B------:R-:W-:Y:S01]  /*5850*/  @P2 FADD.FTZ R152, R152, R155 ;  /* 0x0000009b98982221 */ /* 0x000fe20000010000 */
[----:B------:R-:W-:Y:S01]  /*5860*/  @P2 FFMA.FTZ R149, R149, R12, -R157 ;  /* 0x0000000c95952223 */ /* 0x000fe2000001089d */
[----:B------:R-:W-:Y:S01]  /*5870*/  FMUL.FTZ R156, R52, R171 ;  /* 0x000000ab349c7220 */ /* 0x000fe20000410000 */
[----:B------:R-:W-:Y:S01]  /*5880*/  @P2 FADD.FTZ R151, R151, R158 ;  /* 0x0000009e97972221 */ /* 0x000fe20000010000 */
[----:B------:R-:W-:Y:S01]  /*5890*/  FSEL R13, R154, R13, !P2 ;  /* 0x0000000d9a0d7208 */ /* 0x000fe20005000000 */
[----:B------:R-:W-:Y:S01]  /*58a0*/  SHFL.UP PT, R168, R152, 0x10, RZ ;  /* 0x0600000098a87989 */ /* 0x000fe200000e00ff */
[----:B------:R-:W-:Y:S01]  /*58b0*/  FADD.FTZ R223, R156, R223 ;  /* 0x000000df9cdf7221 */ /* 0x000fe20000010000 */
[----:B------:R-:W-:Y:S01]  /*58c0*/  FADD.FTZ R225, -R160, R225 ;  /* 0x000000e1a0e17221 */ /* 0x000fe20000010100 */
[C---:B------:R-:W-:Y:S01]  /*58d0*/  FMUL.FTZ R153, R147.reuse, -R172 ;  /* 0x800000ac93997220 */ /* 0x040fe20000410000 */
[----:B------:R-:W0:Y:S01]  /*58e0*/  SHFL.UP PT, R12, R149, 0x10, RZ ;  /* 0x06000000950c7989 */ /* 0x000e2200000e00ff */
[-C--:B------:R-:W-:Y:S01]  /*58f0*/  FMUL.FTZ R155, R147, -R170.reuse ;  /* 0x800000aa939b7220 */ /* 0x080fe20000410000 */
[C---:B------:R-:W-:Y:S01]  /*5900*/  FMUL.FTZ R174, R138.reuse, -R223 ;  /* 0x800000df8aae7220 */ /* 0x040fe20000410000 */
[-C--:B------:R-:W-:Y:S01]  /*5910*/  FMUL.FTZ R157, R138, -R225.reuse ;  /* 0x800000e18a9d7220 */ /* 0x080fe20000410000 */
[----:B------:R-:W1:Y:S01]  /*5920*/  SHFL.UP PT, R158, R151, 0x10, RZ ;  /* 0x06000000979e7989 */ /* 0x000e6200000e00ff */
[C---:B------:R-:W-:Y:S01]  /*5930*/  FFMA.FTZ R153, R148.reuse, R170, -R153 ;  /* 0x000000aa94997223 */ /* 0x040fe20000010899 */
[----:B------:R-:W-:Y:S01]  /*5940*/  FFMA.FTZ R172, R148, R172, R155 ;  /* 0x000000ac94ac7223 */ /* 0x000fe2000001009b */
[C---:B------:R-:W-:Y:S01]  /*5950*/  FFMA.FTZ R178, R146.reuse, R225, R174 ;  /* 0x000000e192b27223 */ /* 0x040fe200000100ae */
[----:B------:R-:W2:Y:S01]  /*5960*/  SHFL.UP PT, R154, R13, 0x10, RZ ;  /* 0x060000000d9a7989 */ /* 0x000ea200000e00ff */
[C---:B------:R-:W-:Y:S01]  /*5970*/  FMUL.FTZ R155, R53.reuse, R173 ;  /* 0x000000ad359b7220 */ /* 0x040fe20000410000 */
[----:B------:R-:W-:Y:S01]  /*5980*/  FFMA.FTZ R176, R146, R223, -R157 ;  /* 0x000000df92b07223 */ /* 0x000fe2000001089d */
[----:B------:R-:W-:Y:S01]  /*5990*/  FMUL.FTZ R157, R53, R171 ;  /* 0x000000ab359d7220 */ /* 0x000fe20000410000 */
[CC--:B------:R-:W-:Y:S01]  /*59a0*/  FMUL.FTZ R174, R142.reuse, -R153.reuse ;  /* 0x800000998eae7220 */ /* 0x0c0fe20000410000 */
[-C--:B------:R-:W-:Y:S01]  /*59b0*/  FMUL.FTZ R170, R142, -R172.reuse ;  /* 0x800000ac8eaa7220 */ /* 0x080fe20000410000 */
[----:B------:R-:W-:Y:S01]  /*59c0*/  FADD.FTZ R178, -R155, R178 ;  /* 0x000000b29bb27221 */ /* 0x000fe20000010100 */
[----:B------:R-:W-:Y:S01]  /*59d0*/  FADD.FTZ R176, R157, R176 ;  /* 0x000000b09db07221 */ /* 0x000fe20000010000 */
[C---:B------:R-:W-:Y:S01]  /*59e0*/  FFMA.FTZ R174, R137.reuse, R172, R174 ;  /* 0x000000ac89ae7223 */ /* 0x040fe200000100ae */
[----:B------:R-:W-:Y:S01]  /*59f0*/  FFMA.FTZ R153, R137, R153, -R170 ;  /* 0x0000009989997223 */ /* 0x000fe200000108aa */
[C---:B------:R-:W-:Y:S01]  /*5a00*/  FMUL.FTZ R170, R143.reuse, -R178 ;  /* 0x800000b28faa7220 */ /* 0x040fe20000410000 */
[----:B------:R-:W-:Y:S01]  /*5a10*/  ISETP.GE.AND P2, PT, R126, 0x10, PT ;  /* 0x000000107e00780c */ /* 0x000fe20003f46270 */
[----:B------:R-:W-:Y:S01]  /*5a20*/  FMUL.FTZ R223, R143, -R176 ;  /* 0x800000b08fdf7220 */ /* 0x000fe20000410000 */
[----:B------:R-:W-:Y:S01]  /*5a30*/  FMUL.FTZ R175, R141, -R174 ;  /* 0x800000ae8daf7220 */ /* 0x000fe20000410000 */
[----:B------:R-:W-:Y:S01]  /*5a40*/  FFMA.FTZ R229, R145, R176, -R170 ;  /* 0x000000b091e57223 */ /* 0x000fe200000108aa */
[-C--:B------:R-:W-:Y:S01]  /*5a50*/  FMUL.FTZ R225, R141, -R153.reuse ;  /* 0x800000998de17220 */ /* 0x080fe20000410000 */
[----:B0-----:R-:W-:Y:S01]  /*5a60*/  FMUL.FTZ R170, R13, R12 ;  /* 0x0000000c0daa7220 */ /* 0x001fe20000410000 */
[----:B------:R-:W-:Y:S01]  /*5a70*/  FFMA.FTZ R231, R145, R178, R223 ;  /* 0x000000b291e77223 */ /* 0x000fe200000100df */
[C---:B------:R-:W-:Y:S01]  /*5a80*/  FFMA.FTZ R172, R140.reuse, R153, -R175 ;  /* 0x000000998cac7223 */ /* 0x040fe200000108af */
[C---:B------:R-:W-:Y:S01]  /*5a90*/  FMUL.FTZ R175, R13.reuse, R168 ;  /* 0x000000a80daf7220 */ /* 0x040fe20000410000 */
[----:B-1----:R-:W-:Y:S01]  /*5aa0*/  FMUL.FTZ R223, R13, R158 ;  /* 0x0000009e0ddf7220 */ /* 0x002fe20000410000 */
[----:B------:R-:W-:-:S02]  /*5ab0*/  FFMA.FTZ R225, R140, R174, R225 ;  /* 0x000000ae8ce17223 */ /* 0x000fc400000100e1 */
[C---:B------:R-:W-:Y:S01]  /*5ac0*/  FFMA.FTZ R158, R149.reuse, R158, -R175 ;  /* 0x0000009e959e7223 */ /* 0x040fe200000108af */
[-C--:B--2---:R-:W-:Y:S01]  /*5ad0*/  FFMA.FTZ R170, R149, R154.reuse, R170 ;  /* 0x0000009a95aa7223 */ /* 0x084fe200000100aa */
[----:B------:R-:W-:Y:S01]  /*5ae0*/  FMUL.FTZ R153, R13, R154 ;  /* 0x0000009a0d997220 */ /* 0x000fe20000410000 */
[----:B------:R-:W-:Y:S01]  /*5af0*/  FFMA.FTZ R223, R149, R168, R223 ;  /* 0x000000a895df7223 */ /* 0x000fe200000100df */
[----:B------:R-:W-:Y:S01]  /*5b00*/  @P2 FADD.FTZ R151, R151, R158 ;  /* 0x0000009e97972221 */ /* 0x000fe20000010000 */
[----:B-----5:R-:W-:Y:S01]  /*5b10*/  SHFL.IDX PT, R154, R14, RZ, 0x1f ;  /* 0x00001fff0e9a7589 */ /* 0x020fe200000e0000 */
[----:B------:R-:W-:Y:S01]  /*5b20*/  @P2 FFMA.FTZ R149, R149, R12, -R153 ;  /* 0x0000000c95952223 */ /* 0x000fe20000010899 */
[----:B------:R-:W-:Y:S01]  /*5b30*/  FSEL R153, R13, R170, !P2 ;  /* 0x000000aa0d997208 */ /* 0x000fe20005000000 */
[----:B------:R-:W-:Y:S01]  /*5b40*/  @P2 FADD.FTZ R152, R152, R223 ;  /* 0x000000df98982221 */ /* 0x000fe20000010000 */
[----:B------:R0:W-:Y:S01]  /*5b50*/  SHFL.IDX PT, R158, R15, RZ, 0x1f ;  /* 0x00001fff0f9e7589 */ /* 0x0001e200000e0000 */
[C---:B------:R-:W-:Y:S01]  /*5b60*/  FMUL.FTZ R168, R54.reuse, R173 ;  /* 0x000000ad36a87220 */ /* 0x040fe20000410000 */
[----:B------:R-:W-:Y:S01]  /*5b70*/  FMUL.FTZ R170, R54, R171 ;  /* 0x000000ab36aa7220 */ /* 0x000fe20000410000 */
[C---:B------:R-:W-:Y:S01]  /*5b80*/  FMUL.FTZ R223, R135.reuse, -R172 ;  /* 0x800000ac87df7220 */ /* 0x040fe20000410000 */
[----:B------:R-:W1:Y:S01]  /*5b90*/  SHFL.UP PT, R153, R153, 0x1, RZ ;  /* 0x0420000099997989 */ /* 0x000e6200000e00ff */
[----:B------:R-:W-:Y:S01]  /*5ba0*/  FADD.FTZ R176, -R168, R231 ;  /* 0x000000e7a8b07221 */ /* 0x000fe20000010100 */
[----:B------:R-:W-:Y:S01]  /*5bb0*/  FADD.FTZ R174, R170, R229 ;  /* 0x000000e5aaae7221 */ /* 0x000fe20000010000 */
[-C--:B------:R-:W-:Y:S01]  /*5bc0*/  FMUL.FTZ R175, R135, -R225.reuse ;  /* 0x800000e187af7220 */ /* 0x080fe20000410000 */
[----:B------:R-:W2:Y:S01]  /*5bd0*/  SHFL.UP PT, R149, R149, 0x1, RZ ;  /* 0x0420000095957989 */ /* 0x000ea200000e00ff */
[----:B------:R-:W-:Y:S01]  /*5be0*/  FMUL.FTZ R178, R29, -R176 ;  /* 0x800000b01db27220 */ /* 0x000fe20000410000 */
[C---:B------:R-:W-:Y:S01]  /*5bf0*/  FFMA.FTZ R223, R144.reuse, R225, R223 ;  /* 0x000000e190df7223 */ /* 0x040fe200000100df */
[----:B------:R-:W-:Y:S01]  /*5c00*/  FFMA.FTZ R175, R144, R172, -R175 ;  /* 0x000000ac90af7223 */ /* 0x000fe200000108af */
[----:B------:R-:W3:Y:S01]  /*5c10*/  SHFL.UP PT, R152, R152, 0x1, RZ ;  /* 0x0420000098987989 */ /* 0x000ee200000e00ff */
[-C--:B------:R-:W-:Y:S01]  /*5c20*/  FFMA.FTZ R224, R139, R174.reuse, -R178 ;  /* 0x000000ae8be07223 */ /* 0x080fe200000108b2 */
[----:B------:R-:W-:Y:S01]  /*5c30*/  FMUL.FTZ R174, R29, -R174 ;  /* 0x800000ae1dae7220 */ /* 0x000fe20000410000 */
[----:B------:R-:W-:Y:S01]  /*5c40*/  ISETP.NE.AND P2, PT, R126, RZ, PT ;  /* 0x000000ff7e00720c */ /* 0x000fe20003f45270 */
[----:B------:R-:W4:Y:S01]  /*5c50*/  SHFL.UP PT, R151, R151, 0x1, RZ ;  /* 0x0420000097977989 */ /* 0x000f2200000e00ff */
[C---:B------:R-:W-:Y:S01]  /*5c60*/  FMUL.FTZ R225, R138.reuse, -R223 ;  /* 0x800000df8ae17220 */ /* 0x040fe20000410000 */
[----:B------:R-:W-:Y:S01]  /*5c70*/  FFMA.FTZ R180, R139, R176, R174 ;  /* 0x000000b08bb47223 */ /* 0x000fe200000100ae */
[-C--:B------:R-:W-:Y:S01]  /*5c80*/  FMUL.FTZ R176, R138, -R175.reuse ;  /* 0x800000af8ab07220 */ /* 0x080fe20000410000 */
[----:B------:R-:W-:Y:S01]  /*5c90*/  HFMA2.MMA R13, -RZ, RZ, 0, 0 ;  /* 0x00000000ff0d7435 */ /* 0x000fe200000001ff */
[C---:B------:R-:W-:Y:S01]  /*5ca0*/  FFMA.FTZ R174, R146.reuse, R175, -R225 ;  /* 0x000000af92ae7223 */ /* 0x040fe200000108e1 */
[----:B------:R-:W-:Y:S01]  /*5cb0*/  MOV R12, 0x3f800000 ;  /* 0x3f800000000c7802 */ /* 0x000fe20000000f00 */
[----:B------:R-:W-:Y:S01]  /*5cc0*/  FFMA.FTZ R176, R146, R223, R176 ;  /* 0x000000df92b07223 */ /* 0x000fe200000100b0 */
[----:B0-----:R-:W-:Y:S01]  /*5cd0*/  CS2R R14, SRZ ;  /* 0x00000000000e7805 */ /* 0x001fe2000001ff00 */
[----:B------:R-:W-:Y:S01]  /*5ce0*/  FMUL.FTZ R178, R143, -R174 ;  /* 0x800000ae8fb27220 */ /* 0x000fe20000410000 */
[C---:B------:R-:W-:Y:S01]  /*5cf0*/  FMUL.FTZ R171, R0.reuse, R171 ;  /* 0x000000ab00ab7220 */ /* 0x040fe20000410000 */
[----:B------:R-:W-:Y:S01]  /*5d00*/  FMUL.FTZ R173, R0, R173 ;  /* 0x000000ad00ad7220 */ /* 0x000fe20000410000 */
[C---:B-1----:R-:W-:Y:S01]  /*5d10*/  FMUL.FTZ R172, R153.reuse, R154 ;  /* 0x0000009a99ac7220 */ /* 0x042fe20000410000 */
[----:B------:R-:W-:Y:S01]  /*5d20*/  FMUL.FTZ R153, R153, R158 ;  /* 0x0000009e99997220 */ /* 0x000fe20000410000 */
[----:B------:R0:W1:Y:S01]  /*5d30*/  @!P0 LDS.128 R12, [R38+0x1980] ;  /* 0x00198000260c8984 */ /* 0x0000620000000c00 */
[----:B------:R-:W-:Y:S01]  /*5d40*/  FFMA.FTZ R178, R145, R176, R178 ;  /* 0x000000b091b27223 */ /* 0x000fe200000100b2 */
[C---:B--2---:R-:W-:Y:S01]  /*5d50*/  FFMA.FTZ R175, R149.reuse, R158, R172 ;  /* 0x0000009e95af7223 */ /* 0x044fe200000100ac */
[----:B------:R-:W-:Y:S01]  /*5d60*/  FFMA.FTZ R172, R149, R154, -R153 ;  /* 0x0000009a95ac7223 */ /* 0x000fe20000010899 */
[----:B------:R-:W-:Y:S01]  /*5d70*/  FMUL.FTZ R149, R143, -R176 ;  /* 0x800000b08f957220 */ /* 0x000fe20000410000 */
[----:B------:R-:W2:Y:S01]  /*5d80*/  @!P2 S2R R153, SR_CgaCtaId ;  /* 0x000000000099a919 */ /* 0x000ea20000008800 */
[----:B---3--:R-:W-:Y:S01]  /*5d90*/  @P1 FADD.FTZ R158, R152, R175 ;  /* 0x000000af989e1221 */ /* 0x008fe20000010000 */
[----:B------:R-:W-:Y:S01]  /*5da0*/  ISETP.NE.AND P0, PT, R217, 0x1f, PT ;  /* 0x0000001fd900780c */ /* 0x000fe20003f05270 */
[----:B------:R-:W-:Y:S01]  /*5db0*/  FFMA.FTZ R174, R145, R174, -R149 ;  /* 0x000000ae91ae7223 */ /* 0x000fe20000010895 */
[----:B------:R-:W-:Y:S01]  /*5dc0*/  FMUL.FTZ R152, R29, -R178 ;  /* 0x800000b21d987220 */ /* 0x000fe20000410000 */
[----:B----4-:R-:W-:Y:S01]  /*5dd0*/  @P1 FADD.FTZ R154, R151, R172 ;  /* 0x000000ac979a1221 */ /* 0x010fe20000010000 */
        /* <DEDUP_REMOVED lines=10> */
[----:B------:R0:W3:Y:S01]  /*5e80*/  SHFL.DOWN PT, R151, R225, 0x1, 0x1f ;  /* 0x08201f00e1977f89 */ /* 0x0000e200000e0000 */
[----:B------:R-:W-:Y:S01]  /*5e90*/  FADD.FTZ R32, RZ, R32 ;  /* 0x00000020ff207221 */ /* 0x000fe20000010000 */
[----:B------:R-:W-:-:S02]  /*5ea0*/  FMUL.FTZ R33, R29, R175 ;  /* 0x000000af1d217220 */ /* 0x000fc40000410000 */
[----:B------:R0:W4:Y:S01]  /*5eb0*/  SHFL.DOWN PT, R229, R228, 0x1, 0x1f ;  /* 0x08201f00e4e57f89 */ /* 0x00012200000e0000 */
[-C--:B------:R-:W-:Y:S01]  /*5ec0*/  FMUL.FTZ R150, R29, R32.reuse ;  /* 0x000000201d967220 */ /* 0x080fe20000410000 */
[C---:B------:R-:W-:Y:S02]  /*5ed0*/  FFMA.FTZ R33, R139.reuse, R32, R33 ;  /* 0x000000208b217223 */ /* 0x040fe40000010021 */
[----:B------:R0:W0:Y:S01]  /*5ee0*/  SHFL.DOWN PT, R149, R224, 0x1, 0x1f ;  /* 0x08201f00e0957f89 */ /* 0x00002200000e0000 */
[----:B------:R-:W-:-:S03]  /*5ef0*/  FFMA.FTZ R178, R139, R175, -R150 ;  /* 0x000000af8bb27223 */ /* 0x000fc60000010896 */
[----:B------:R0:W0:Y:S01]  /*5f00*/  SHFL.DOWN PT, R231, R223, 0x1, 0x1f ;  /* 0x08201f00dfe77f89 */ /* 0x00002200000e0000 */
[----:B------:R-:W-:Y:S05]  /*5f10*/  @!P0 BRA `(.L_x_14132) ;  /* 0x00000000002c8947 */ /* 0x000fea0003800000 */
[C---:B----4-:R-:W-:Y:S01]  /*5f20*/  FMUL.FTZ R150, R228.reuse, R229 ;  /* 0x000000e5e4967220 */ /* 0x050fe20000410000 */
[C---:B0-----:R-:W-:Y:S01]  /*5f30*/  FMUL.FTZ R152, R228.reuse, R231 ;  /* 0x000000e7e4987220 */ /* 0x041fe20000410000 */
[----:B------:R-:W-:Y:S01]  /*5f40*/  FMUL.FTZ R154, R228, R149 ;  /* 0x00000095e49a7220 */ /* 0x000fe20000410000 */
[C---:B---3--:R-:W-:Y:S01]  /*5f50*/  FMUL.FTZ R228, R151.reuse, R228 ;  /* 0x000000e497e47220 */ /* 0x048fe20000410000 */
[----:B------:R-:W-:Y:S01]  /*5f60*/  FFMA.FTZ R150, R151, R225, -R150 ;  /* 0x000000e197967223 */ /* 0x000fe20000010896 */
[C---:B------:R-:W-:Y:S01]  /*5f70*/  FFMA.FTZ R149, R225.reuse, R149, -R152 ;  /* 0x00000095e1957223 */ /* 0x040fe20000010898 */
[C---:B------:R-:W-:Y:S01]  /*5f80*/  FFMA.FTZ R154, R225.reuse, R231, R154 ;  /* 0x000000e7e19a7223 */ /* 0x040fe2000001009a */
[----:B------:R-:W-:Y:S02]  /*5f90*/  FFMA.FTZ R228, R225, R229, R228 ;  /* 0x000000e5e1e47223 */ /* 0x000fe400000100e4 */
[----:B------:R-:W-:Y:S01]  /*5fa0*/  FADD.FTZ R224, R224, R149 ;  /* 0x00000095e0e07221 */ /* 0x000fe20000010000 */
[----:B------:R-:W-:Y:S01]  /*5fb0*/  FADD.FTZ R223, R223, R154 ;  /* 0x0000009adfdf7221 */ /* 0x000fe20000010000 */
[----:B------:R-:W-:-:S07]  /*5fc0*/  MOV R225, R150 ;  /* 0x0000009600e17202 */ /* 0x000fce0000000f00 */
.L_x_14132:
[----:B------:R-:W-:Y:S05]  /*5fd0*/  BSYNC B0 ;  /* 0x0000000000007941 */ /* 0x000fea0003800000 */
.L_x_14131:
[----:B------:R-:W-:Y:S01]  /*5fe0*/  ISETP.GT.U32.AND P0, PT, R217, 0x1d, PT ;  /* 0x0000001dd900780c */ /* 0x000fe20003f04070 */
[----:B------:R-:W-:Y:S01]  /*5ff0*/  FADD.FTZ R150, RZ, R33 ;  /* 0x00000021ff967221 */ /* 0x000fe20000010000 */
[----:B------:R-:W-:Y:S01]  /*6000*/  FFMA.FTZ R178, R119, R104, R178 ;  /* 0x0000006877b27223 */ /* 0x000fe200000100b2 */
[----:B0-----:R0:W0:Y:S01]  /*6010*/  SHFL.DOWN PT, R149, R225, 0x2, 0x1f ;  /* 0x08401f00e1957f89 */ /* 0x00102200000e0000 */
[----:B------:R-:W-:Y:S01]  /*6020*/  BSSY B0, `(.L_x_14133) ;  /* 0x0000014000007945 */ /* 0x000fe20003800000 */
[C---:B------:R-:W-:Y:S01]  /*6030*/  FMUL.FTZ R152, R143.reuse, R150 ;  /* 0x000000968f987220 */ /* 0x040fe20000410000 */
[-C--:B------:R-:W-:Y:S01]  /*6040*/  FMUL.FTZ R33, R143, R178.reuse ;  /* 0x000000b28f217220 */ /* 0x080fe20000410000 */
[----:B---3--:R3:W0:Y:S02]  /*6050*/  SHFL.DOWN PT, R151, R228, 0x2, 0x1f ;  /* 0x08401f00e4977f89 */ /* 0x00862400000e0000 */
[C---:B------:R-:W-:Y:S01]  /*6060*/  FFMA.FTZ R152, R145.reuse, R178, -R152 ;  /* 0x000000b291987223 */ /* 0x040fe20000010898 */
[----:B------:R-:W-:Y:S01]  /*6070*/  FFMA.FTZ R33, R145, R150, R33 ;  /* 0x0000009691217223 */ /* 0x000fe20000010021 */
[----:B------:R3:W0:Y:S04]  /*6080*/  SHFL.DOWN PT, R119, R224, 0x2, 0x1f ;  /* 0x08401f00e0777f89 */ /* 0x00062800000e0000 */
[----:B----4-:R3:W4:Y:S01]  /*6090*/  SHFL.DOWN PT, R229, R223, 0x2, 0x1f ;  /* 0x08401f00dfe57f89 */ /* 0x01072200000e0000 */
[----:B------:R-:W-:Y:S05]  /*60a0*/  @P0 BRA `(.L_x_14134) ;  /* 0x00000000002c0947 */ /* 0x000fea0003800000 */
[C---:B0-----:R-:W-:Y:S01]  /*60b0*/  FMUL.FTZ R154, R228.reuse, R151 ;  /* 0x00000097e49a7220 */ /* 0x041fe20000410000 */
[C---:B----4-:R-:W-:Y:S01]  /*60c0*/  FMUL.FTZ R158, R228.reuse, R229 ;  /* 0x000000e5e49e7220 */ /* 0x050fe20000410000 */
[C---:B------:R-:W-:Y:S01]  /*60d0*/  FMUL.FTZ R172, R228.reuse, R119 ;  /* 0x00000077e4ac7220 */ /* 0x040fe20000410000 */
[-C--:B---3--:R-:W-:Y:S01]  /*60e0*/  FMUL.FTZ R228, R228, R149.reuse ;  /* 0x00000095e4e47220 */ /* 0x088fe20000410000 */
[C---:B------:R-:W-:Y:S01]  /*60f0*/  FFMA.FTZ R154, R225.reuse, R149, -R154 ;  /* 0x00000095e19a7223 */ /* 0x040fe2000001089a */
[C---:B------:R-:W-:Y:S01]  /*6100*/  FFMA.FTZ R119, R225.reuse, R119, -R158 ;  /* 0x00000077e1777223 */ /* 0x040fe2000001089e */
[C---:B------:R-:W-:Y:S01]  /*6110*/  FFMA.FTZ R172, R225.reuse, R229, R172 ;  /* 0x000000e5e1ac7223 */ /* 0x040fe200000100ac */
[----:B------:R-:W-:Y:S02]  /*6120*/  FFMA.FTZ R228, R225, R151, R228 ;  /* 0x00000097e1e47223 */ /* 0x000fe400000100e4 */
[----:B------:R-:W-:Y:S01]  /*6130*/  FADD.FTZ R224, R224, R119 ;  /* 0x00000077e0e07221 */ /* 0x000fe20000010000 */
[----:B------:R-:W-:Y:S01]  /*6140*/  FADD.FTZ R223, R223, R172 ;  /* 0x000000acdfdf7221 */ /* 0x000fe20000010000 */
[----:B------:R-:W-:-:S07]  /*6150*/  MOV R225, R154 ;  /* 0x0000009a00e17202 */ /* 0x000fce0000000f00 */
.L_x_14134:
[----:B------:R-:W-:Y:S05]  /*6160*/  BSYNC B0 ;  /* 0x0000000000007941 */ /* 0x000fea0003800000 */
.L_x_14133:
[----:B------:R-:W-:Y:S01]  /*6170*/  ISETP.GT.U32.AND P0, PT, R217, 0x1b, PT ;  /* 0x0000001bd900780c */ /* 0x000fe20003f04070 */
[----:B------:R-:W-:Y:S01]  /*6180*/  FADD.FTZ R33, RZ, R33 ;  /* 0x00000021ff217221 */ /* 0x000fe20000010000 */
[----:B------:R-:W-:Y:S01]  /*6190*/  FFMA.FTZ R182, R133, R112, R152 ;  /* 0x0000007085b67223 */ /* 0x000fe20000010098 */
[----:B0-----:R0:W0:Y:S01]  /*61a0*/  SHFL.DOWN PT, R151, R228, 0x4, 0x1f ;  /* 0x08801f00e4977f89 */ /* 0x00102200000e0000 */
[----:B------:R-:W-:Y:S01]  /*61b0*/  BSSY B0, `(.L_x_14135) ;  /* 0x0000014000007945 */ /* 0x000fe20003800000 */
[CC--:B------:R-:W-:Y:S01]  /*61c0*/  FMUL.FTZ R119, R138.reuse, R33.reuse ;  /* 0x000000218a777220 */ /* 0x0c0fe20000410000 */
[-C--:B------:R-:W-:Y:S01]  /*61d0*/  FMUL.FTZ R152, R138, R182.reuse ;  /* 0x000000b68a987220 */ /* 0x080fe20000410000 */
[----:B------:R0:W0:Y:S02]  /*61e0*/  SHFL.DOWN PT, R133, R225, 0x4, 0x1f ;  /* 0x08801f00e1857f89 */ /* 0x00002400000e0000 */
[C---:B------:R-:W-:Y:S01]  /*61f0*/  FFMA.FTZ R176, R146.reuse, R182, -R119 ;  /* 0x000000b692b07223 */ /* 0x040fe20000010877 */
[----:B------:R-:W-:Y:S01]  /*6200*/  FFMA.FTZ R149, R146, R33, R152 ;  /* 0x0000002192957223 */ /* 0x000fe20000010098 */
[----:B----4-:R4:W0:Y:S04]  /*6210*/  SHFL.DOWN PT, R229, R224, 0x4, 0x1f ;  /* 0x08801f00e0e57f89 */ /* 0x01082800000e0000 */
[----:B------:R4:W0:Y:S01]  /*6220*/  SHFL.DOWN PT, R231, R223, 0x4, 0x1f ;  /* 0x08801f00dfe77f89 */ /* 0x00082200000e0000 */
[----:B------:R-:W-:Y:S05]  /*6230*/  @P0 BRA `(.L_x_14136) ;  /* 0x00000000002c0947 */ /* 0x000fea0003800000 */
[C---:B0-----:R-:W-:Y:S01]  /*6240*/  FMUL.FTZ R152, R228.reuse, R151 ;  /* 0x00000097e4987220 */ /* 0x041fe20000410000 */
[C---:B------:R-:W-:Y:S01]  /*6250*/  FMUL.FTZ R154, R228.reuse, R231 ;  /* 0x000000e7e49a7220 */ /* 0x040fe20000410000 */
[C---:B------:R-:W-:Y:S01]  /*6260*/  FMUL.FTZ R158, R228.reuse, R229 ;  /* 0x000000e5e49e7220 */ /* 0x040fe20000410000 */
[-C--:B---3--:R-:W-:Y:S01]  /*6270*/  FMUL.FTZ R228, R228, R133.reuse ;  /* 0x00000085e4e47220 */ /* 0x088fe20000410000 */
[C---:B------:R-:W-:Y:S01]  /*6280*/  FFMA.FTZ R152, R225.reuse, R133, -R152 ;  /* 0x00000085e1987223 */ /* 0x040fe20000010898 */
[C---:B------:R-:W-:Y:S01]  /*6290*/  FFMA.FTZ R119, R225.reuse, R229, -R154 ;  /* 0x000000e5e1777223 */ /* 0x040fe2000001089a */
[C---:B------:R-:W-:Y:S01]  /*62a0*/  FFMA.FTZ R158, R225.reuse, R231, R158 ;  /* 0x000000e7e19e7223 */ /* 0x040fe2000001009e */
[----:B------:R-:W-:Y:S02]  /*62b0*/  FFMA.FTZ R228, R225, R151, R228 ;  /* 0x00000097e1e47223 */ /* 0x000fe400000100e4 */
[----:B----4-:R-:W-:Y:S01]  /*62c0*/  FADD.FTZ R224, R224, R119 ;  /* 0x00000077e0e07221 */ /* 0x010fe20000010000 */
[----:B------:R-:W-:Y:S01]  /*62d0*/  FADD.FTZ R223, R223, R158 ;  /* 0x0000009edfdf7221 */ /* 0x000fe20000010000 */
[----:B------:R-:W-:-:S07]  /*62e0*/  MOV R225, R152 ;  /* 0x0000009800e17202 */ /* 0x000fce0000000f00 */
.L_x_14136:
[----:B------:R-:W-:Y:S05]  /*62f0*/  BSYNC B0 ;  /* 0x0000000000007941 */ /* 0x000fea0003800000 */
.L_x_14135:
[----:B------:R-:W-:Y:S01]  /*6300*/  ISETP.GT.U32.AND P0, PT, R217, 0x17, PT ;  /* 0x00000017d900780c */ /* 0x000fe20003f04070 */
[----:B------:R-:W-:Y:S01]  /*6310*/  FFMA.FTZ R176, R117, R94, R176 ;  /* 0x0000005e75b07223 */ /* 0x000fe200000100b0 */
[----:B------:R-:W-:Y:S01]  /*6320*/  FADD.FTZ R149, RZ, R149 ;  /* 0x00000095ff957221 */ /* 0x000fe20000010000 */
[----:B------:R1:W1:Y:S01]  /*6330*/  SHFL.DOWN PT, R119, R225, 0x8, 0x1f ;  /* 0x09001f00e1777f89 */ /* 0x00026200000e0000 */
[----:B------:R-:W-:Y:S01]  /*6340*/  BSSY B0, `(.L_x_14137) ;  /* 0x0000015000007945 */ /* 0x000fe20003800000 */
[CC--:B------:R-:W-:Y:S01]  /*6350*/  FMUL.FTZ R152, R135.reuse, R176.reuse ;  /* 0x000000b087987220 */ /* 0x0c0fe20000410000 */
[-C--:B------:R-:W-:Y:S01]  /*6360*/  FMUL.FTZ R117, R135, R149.reuse ;  /* 0x0000009587757220 */ /* 0x080fe20000410000 */
[----:B0-----:R0:W0:Y:S01]  /*6370*/  SHFL.DOWN PT, R133, R228, 0x8, 0x1f ;  /* 0x09001f00e4857f89 */ /* 0x00102200000e0000 */
        /* <DEDUP_REMOVED lines=9> */
[-C--:B-1-3--:R-:W-:Y:S01]  /*6410*/  FMUL.FTZ R228, R228, R119.reuse ;  /* 0x00000077e4e47220 */ /* 0x08afe20000410000 */
[C---:B------:R-:W-:Y:S01]  /*6420*/  FFMA.FTZ R154, R225.reuse, R119, -R154 ;  /* 0x00000077e19a7223 */ /* 0x040fe2000001089a */
[C---:B------:R-:W-:Y:S01]  /*6430*/  FFMA.FTZ R117, R225.reuse, R151, -R158 ;  /* 0x00000097e1757223 */ /* 0x040fe2000001089e */
[C---:B------:R-:W-:Y:S01]  /*6440*/  FFMA.FTZ R172, R225.reuse, R229, R172 ;  /* 0x000000e5e1ac7223 */ /* 0x040fe200000100ac */
[----:B------:R-:W-:Y:S02]  /*6450*/  FFMA.FTZ R228, R225, R133, R228 ;  /* 0x00000085e1e47223 */ /* 0x000fe400000100e4 */
[----:B----4-:R-:W-:Y:S01]  /*6460*/  FADD.FTZ R224, R224, R117 ;  /* 0x00000075e0e07221 */ /* 0x010fe20000010000 */
[----:B------:R-:W-:Y:S01]  /*6470*/  FADD.FTZ R223, R223, R172 ;  /* 0x000000acdfdf7221 */ /* 0x000fe20000010000 */
[----:B------:R-:W-:-:S07]  /*6480*/  MOV R225, R154 ;  /* 0x0000009a00e17202 */ /* 0x000fce0000000f00 */
.L_x_14138:
[----:B------:R-:W-:Y:S05]  /*6490*/  BSYNC B0 ;  /* 0x0000000000007941 */ /* 0x000fea0003800000 */
.L_x_14137:
[----:B------:R-:W-:Y:S01]  /*64a0*/  FFMA.FTZ R174, R131, R110, R174 ;  /* 0x0000006e83ae7223 */ /* 0x000fe200000100ae */
[----:B------:R-:W-:Y:S01]  /*64b0*/  FADD.FTZ R152, RZ, R152 ;  /* 0x00000098ff987221 */ /* 0x000fe20000010000 */
[----:B------:R1:W2:Y:S01]  /*64c0*/  SHFL.DOWN PT, R131, R225, 0x10, 0x1f ;  /* 0x0a001f00e1837f89 */ /* 0x0002a200000e0000 */
[----:B------:R-:W-:Y:S02]  /*64d0*/  BSSY B0, `(.L_x_14139) ;  /* 0x0000011000007945 */ /* 0x000fe40003800000 */
[----:B------:R-:W-:Y:S01]  /*64e0*/  FMUL.FTZ R117, R141, R152 ;  /* 0x000000988d757220 */ /* 0x000fe20000410000 */
[----:B0-----:R0:W0:Y:S04]  /*64f0*/  SHFL.DOWN PT, R133, R228, 0x10, 0x1f ;  /* 0x0a001f00e4857f89 */ /* 0x00102800000e0000 */
[----:B-1----:R1:W0:Y:S04]  /*6500*/  SHFL.DOWN PT, R119, R224, 0x10, 0x1f ;  /* 0x0a001f00e0777f89 */ /* 0x00222800000e0000 */
[----:B------:R1:W0:Y:S01]  /*6510*/  SHFL.DOWN PT, R151, R223, 0x10, 0x1f ;  /* 0x0a001f00df977f89 */ /* 0x00022200000e0000 */
[----:B------:R-:W-:Y:S05]  /*6520*/  @P3 BRA `(.L_x_14140) ;  /* 0x00000000002c3947 */ /* 0x000fea0003800000 */
[C---:B0-----:R-:W-:Y:S01]  /*6530*/  FMUL.FTZ R154, R228.reuse, R133 ;  /* 0x00000085e49a7220 */ /* 0x041fe20000410000 */
[C---:B------:R-:W-:Y:S01]  /*6540*/  FMUL.FTZ R158, R228.reuse, R151 ;  /* 0x00000097e49e7220 */ /* 0x040fe20000410000 */
[C---:B------:R-:W-:Y:S01]  /*6550*/  FMUL.FTZ R172, R228.reuse, R119 ;  /* 0x00000077e4ac7220 */ /* 0x040fe20000410000 */
[-C--:B--23--:R-:W-:Y:S01]  /*6560*/  FMUL.FTZ R228, R228, R131.reuse ;  /* 0x00000083e4e47220 */ /* 0x08cfe20000410000 */
[C---:B------:R-:W-:Y:S01]  /*6570*/  FFMA.FTZ R154, R225.reuse, R131, -R154 ;  /* 0x00000083e19a7223 */ /* 0x040fe2000001089a */
[C---:B------:R-:W-:Y:S01]  /*6580*/  FFMA.FTZ R119, R225.reuse, R119, -R158 ;  /* 0x00000077e1777223 */ /* 0x040fe2000001089e */
[C---:B------:R-:W-:Y:S01]  /*6590*/  FFMA.FTZ R172, R225.reuse, R151, R172 ;  /* 0x00000097e1ac7223 */ /* 0x040fe200000100ac */
[----:B------:R-:W-:Y:S02]  /*65a0*/  FFMA.FTZ R228, R225, R133, R228 ;  /* 0x00000085e1e47223 */ /* 0x000fe400000100e4 */
[----:B-1--4-:R-:W-:Y:S01]  /*65b0*/  FADD.FTZ R224, R224, R119 ;  /* 0x00000077e0e07221 */ /* 0x012fe20000010000 */
[----:B------:R-:W-:Y:S01]  /*65c0*/  FADD.FTZ R223, R223, R172 ;  /* 0x000000acdfdf7221 */ /* 0x000fe20000010000 */
[----:B------:R-:W-:-:S07]  /*65d0*/  MOV R225, R154 ;  /* 0x0000009a00e17202 */ /* 0x000fce0000000f00 */
.L_x_14140:
[----:B------:R-:W-:Y:S05]  /*65e0*/  BSYNC B0 ;  /* 0x0000000000007941 */ /* 0x000fea0003800000 */
.L_x_14139:
[-C--:B0-----:R-:W-:Y:S01]  /*65f0*/  FMUL.FTZ R119, R141, R174.reuse ;  /* 0x000000ae8d777220 */ /* 0x081fe20000410000 */
[----:B------:R-:W-:Y:S01]  /*6600*/  FFMA.FTZ R180, R140, R174, -R117 ;  /* 0x000000ae8cb47223 */ /* 0x000fe20000010875 */
[----:B------:R-:W-:Y:S01]  /*6610*/  SHFL.DOWN PT, R186, R228, 0x1, 0x1f ;  /* 0x08201f00e4ba7f89 */ /* 0x000fe200000e0000 */
[----:B------:R-:W-:Y:S01]  /*6620*/  ISETP.NE.AND P3, PT, R128, 0x1f, PT ;  /* 0x0000001f8000780c */ /* 0x000fe20003f65270 */
[----:B------:R-:W-:Y:S01]  /*6630*/  FFMA.FTZ R119, R140, R152, R119 ;  /* 0x000000988c777223 */ /* 0x000fe20000010077 */
[----:B------:R-:W-:Y:S01]  /*6640*/  FFMA.FTZ R180, R115, R90, R180 ;  /* 0x0000005a73b47223 */ /* 0x000fe200000100b4 */
[----:B------:R-:W0:Y:S01]  /*6650*/  SHFL.IDX PT, R133, R15, RZ, 0x1f ;  /* 0x00001fff0f857589 */ /* 0x000e2200000e0000 */
[----:B------:R-:W-:Y:S01]  /*6660*/  @!P2 MOV R158, 0x400 ;  /* 0x00000400009ea802 */ /* 0x000fe20000000f00 */
[----:B------:R-:W-:Y:S01]  /*6670*/  FADD.FTZ R151, RZ, R119 ;  /* 0x00000077ff977221 */ /* 0x000fe20000010000 */
[C---:B------:R-:W-:Y:S01]  /*6680*/  FMUL.FTZ R154, R142.reuse, R180 ;  /* 0x000000b48e9a7220 */ /* 0x040fe20000410000 */
[----:B--2---:R-:W2:Y:S01]  /*6690*/  SHFL.IDX PT, R131, R14, RZ, 0x1f ;  /* 0x00001fff0e837589 */ /* 0x004ea200000e0000 */
[----:B------:R-:W-:Y:S01]  /*66a0*/  @!P2 LEA R95, R153, R158, 0x18 ;  /* 0x0000009e995fa211 */ /* 0x000fe200078ec0ff */
[-C--:B------:R-:W-:Y:S01]  /*66b0*/  FMUL.FTZ R115, R142, R151.reuse ;  /* 0x000000978e737220 */ /* 0x080fe20000410000 */
[C---:B------:R-:W-:Y:S01]  /*66c0*/  FFMA.FTZ R154, R137.reuse, R151, R154 ;  /* 0x00000097899a7223 */ /* 0x040fe2000001009a */
[----:B------:R-:W5:Y:S01]  /*66d0*/  SHFL.DOWN PT, R229, R225, 0x1, 0x1f ;  /* 0x08201f00e1e57f89 */ /* 0x000f6200000e0000 */
[----:B------:R-:W-:Y:S01]  /*66e0*/  ISETP.NE.AND P0, PT, R128, RZ, PT ;  /* 0x000000ff8000720c */ /* 0x000fe20003f05270 */
[----:B------:R-:W-:Y:S01]  /*66f0*/  FFMA.FTZ R184, R137, R180, -R115 ;  /* 0x000000b489b87223 */ /* 0x000fe20000010873 */
[----:B------:R-:W-:Y:S01]  /*6700*/  FADD.FTZ R154, RZ, R154 ;  /* 0x0000009aff9a7221 */ /* 0x000fe20000010000 */
[----:B------:R-:W5:Y:S01]  /*6710*/  SHFL.DOWN PT, R188, R224, 0x1, 0x1f ;  /* 0x08201f00e0bc7f89 */ /* 0x000f6200000e0000 */
[----:B------:R-:W-:Y:S01]  /*6720*/  ISETP.GT.AND P4, PT, R126, 0x1e, PT ;  /* 0x0000001e7e00780c */ /* 0x000fe20003f84270 */
[----:B------:R-:W-:Y:S01]  /*6730*/  FFMA.FTZ R184, R129, R108, R184 ;  /* 0x0000006c81b87223 */ /* 0x000fe200000100b8 */
[----:B------:R-:W-:Y:S01]  /*6740*/  FMUL.FTZ R115, R147, R154 ;  /* 0x0000009a93737220 */ /* 0x000fe20000410000 */
[----:B------:R-:W5:Y:S01]  /*6750*/  SHFL.DOWN PT, R119, R223, 0x1, 0x1f ;  /* 0x08201f00df777f89 */ /* 0x000f6200000e0000 */
[----:B------:R-:W-:Y:S01]  /*6760*/  SHF.L.U32 R129, R11, 0x10, RZ ;  /* 0x000000100b817819 */ /* 0x000fe200000006ff */
[-C--:B------:R-:W-:Y:S01]  /*6770*/  FMUL.FTZ R117, R147, R184.reuse ;  /* 0x000000b893757220 */ /* 0x080fe20000410000 */
[C---:B------:R-:W-:Y:S01]  /*6780*/  FFMA.FTZ R172, R148.reuse, R184, -R115 ;  /* 0x000000b894ac7223 */ /* 0x040fe20000010873 */
[----:B---3--:R-:W3:Y:S01]  /*6790*/  SHFL.IDX PT, R228, R228, RZ, 0x1f ;  /* 0x00001fffe4e47589 */ /* 0x008ee200000e0000 */
[----:B------:R-:W-:Y:S01]  /*67a0*/  BSSY B0, `(.L_x_14141) ;  /* 0x0000231000007945 */ /* 0x000fe20003800000 */
[----:B------:R-:W-:Y:S01]  /*67b0*/  FFMA.FTZ R117, R148, R154, R117 ;  /* 0x0000009a94757223 */ /* 0x000fe20000010075 */
[----:B------:R-:W-:Y:S01]  /*67c0*/  FFMA.FTZ R172, R113, R86, R172 ;  /* 0x0000005671ac7223 */ /* 0x000fe200000100ac */
[C---:B0-----:R-:W-:Y:S01]  /*67d0*/  @P3 FMUL.FTZ R158, R186.reuse, R133 ;  /* 0x00000085ba9e3220 */ /* 0x041fe20000410000 */
[----:B------:R-:W0:Y:S01]  /*67e0*/  SHFL.IDX PT, R225, R225, RZ, 0x1f ;  /* 0x00001fffe1e17589 */ /* 0x000e2200000e0000 */
[----:B------:R-:W-:Y:S01]  /*67f0*/  FADD.FTZ R153, RZ, R117 ;  /* 0x00000075ff997221 */ /* 0x000fe20000010000 */
[----:B--2---:R-:W-:-:S02]  /*6800*/  @P3 FMUL.FTZ R186, R186, R131 ;  /* 0x00000083baba3220 */ /* 0x004fc40000410000 */
[----:B-1--4-:R-:W1:Y:S01]  /*6810*/  SHFL.IDX PT, R224, R224, RZ, 0x1f ;  /* 0x00001fffe0e07589 */ /* 0x012e6200000e0000 */
[C---:B-----5:R-:W-:Y:S01]  /*6820*/  @P3 FFMA.FTZ R113, R229.reuse, R131, -R158 ;  /* 0x00000083e5713223 */ /* 0x060fe2000001089e */
[----:B------:R-:W-:Y:S01]  /*6830*/  @P3 FFMA.FTZ R186, R229, R133, R186 ;  /* 0x00000085e5ba3223 */ /* 0x000fe200000100ba */
[CC--:B------:R-:W-:Y:S01]  /*6840*/  FMUL.FTZ R158, R187.reuse, R172.reuse ;  /* 0x000000acbb9e7220 */ /* 0x0c0fe20000410000 */
[----:B------:R-:W2:Y:S01]  /*6850*/  SHFL.IDX PT, R223, R223, RZ, 0x1f ;  /* 0x00001fffdfdf7589 */ /* 0x000ea200000e0000 */
[----:B------:R-:W-:Y:S01]  /*6860*/  @P3 FADD.FTZ R131, R188, R113 ;  /* 0x00000071bc833221 */ /* 0x000fe20000010000 */
[-C--:B------:R-:W-:Y:S01]  /*6870*/  FMUL.FTZ R113, R187, R153.reuse ;  /* 0x00000099bb717220 */ /* 0x080fe20000410000 */
[----:B------:R-:W-:Y:S01]  /*6880*/  FFMA.FTZ R158, R183, R153, R158 ;  /* 0x00000099b79e7223 */ /* 0x000fe2000001009e */
[----:B------:R-:W-:Y:S01]  /*6890*/  @P3 FADD.FTZ R133, R119, R186 ;  /* 0x000000ba77853221 */ /* 0x000fe20000010000 */
[-C--:B------:R-:W-:Y:S01]  /*68a0*/  FMUL.FTZ R190, R131, -R3.reuse ;  /* 0x8000000383be7220 */ /* 0x080fe20000410000 */
[----:B------:R-:W-:Y:S01]  /*68b0*/  FFMA.FTZ R188, R183, R172, -R113 ;  /* 0x000000acb7bc7223 */ /* 0x000fe20000010871 */
[----:B------:R-:W-:Y:S01]  /*68c0*/  FADD.FTZ R158, RZ, R158 ;  /* 0x0000009eff9e7221 */ /* 0x000fe20000010000 */
[C---:B------:R-:W-:Y:S01]  /*68d0*/  FMUL.FTZ R186, R133.reuse, -R3 ;  /* 0x8000000385ba7220 */ /* 0x040fe20000410000 */
[----:B------:R-:W-:Y:S01]  /*68e0*/  FFMA.FTZ R190, R133, R2, R190 ;  /* 0x0000000285be7223 */ /* 0x000fe200000100be */
[----:B------:R-:W-:Y:S01]  /*68f0*/  FFMA.FTZ R188, R127, R106, R188 ;  /* 0x0000006a7fbc7223 */ /* 0x000fe200000100bc */
        /* <DEDUP_REMOVED lines=11> */
[----:B------:R-:W-:Y:S01]  /*69b0*/  FFMA.FTZ R115, R196, R167, -R115 ;  /* 0x000000a7c4737223 */ /* 0x000fe20000010873 */
[----:B------:R-:W-:Y:S01]  /*69c0*/  SHF.L.U32 R131, R10, 0x10, RZ ;  /* 0x000000100a837819 */ /* 0x000fe200000006ff */
        /* <DEDUP_REMOVED lines=26> */
[CC--:B------:R-:W-:Y:S01]  /*6b70*/  FMUL.FTZ R115, R222.reuse, R226.reuse ;  /* 0x000000e2de737220 */ /* 0x0c0fe20000410000 */
        /* <DEDUP_REMOVED lines=23> */
[----:B------:R-:W-:Y:S01]  /*6cf0*/  FFMA.FTZ R109, R0, R175, RZ ;  /* 0x000000af006d7223 */ /* 0x000fe200000100ff */
[----:B------:R-:W-:Y:S01]  /*6d00*/  FADD.FTZ R206, R219, R206 ;  /* 0x000000cedbce7221 */ /* 0x000fe20000010000 */
[----:B------:R-:W-:Y:S01]  /*6d10*/  FADD.FTZ R222, -R207, R222 ;  /* 0x000000decfde7221 */ /* 0x000fe20000010100 */
[C---:B------:R-:W-:Y:S01]  /*6d20*/  FMUL.FTZ R107, R197.reuse, R202 ;  /* 0x000000cac56b7220 */ /* 0x040fe20000410000 */
[----:B------:R-:W-:Y:S01]  /*6d30*/  FMUL.FTZ R197, R197, R204 ;  /* 0x000000ccc5c57220 */ /* 0x000fe20000410000 */
[----:B------:R-:W-:Y:S01]  /*6d40*/  SHF.L.U32 R125, R5, 0x10, RZ ;  /* 0x00000010057d7819 */ /* 0x000fe200000006ff */
[C---:B------:R-:W-:Y:S01]  /*6d50*/  FMUL.FTZ R230, R199.reuse, -R222 ;  /* 0x800000dec7e67220 */ /* 0x040fe20000410000 */
[----:B------:R-:W-:Y:S01]  /*6d60*/  FMUL.FTZ R199, R199, -R206 ;  /* 0x800000cec7c77220 */ /* 0x000fe20000410000 */
[C---:B------:R-:W-:Y:S01]  /*6d70*/  FFMA.FTZ R197, R198.reuse, R202, R197 ;  /* 0x000000cac6c57223 */ /* 0x040fe200000100c5 */
[----:B------:R-:W-:Y:S01]  /*6d80*/  FFMA.FTZ R220, R198, R204, -R107 ;  /* 0x000000ccc6dc7223 */ /* 0x000fe2000001086b */
[C---:B------:R-:W-:Y:S01]  /*6d90*/  FFMA.FTZ R198, R201.reuse, R206, -R230 ;  /* 0x000000cec9c67223 */ /* 0x040fe200000108e6 */
[----:B------:R-:W-:Y:S01]  /*6da0*/  FFMA.FTZ R201, R201, R222, R199 ;  /* 0x000000dec9c97223 */ /* 0x000fe200000100c7 */
[----:B------:R-:W-:Y:S01]  /*6db0*/  FADD.FTZ R197, RZ, R197 ;  /* 0x000000c5ffc57221 */ /* 0x000fe20000010000 */
[----:B------:R-:W-:Y:S01]  /*6dc0*/  FFMA.FTZ R199, R121, R88, R220 ;  /* 0x0000005879c77223 */ /* 0x000fe200000100dc */
[----:B------:R-:W-:Y:S01]  /*6dd0*/  FADD.FTZ R198, R203, R198 ;  /* 0x000000c6cbc67221 */ /* 0x000fe20000010000 */
[----:B------:R-:W-:Y:S01]  /*6de0*/  FADD.FTZ R200, -R200, R201 ;  /* 0x000000c9c8c87221 */ /* 0x000fe20000010100 */
[C---:B------:R-:W-:Y:S01]  /*6df0*/  FMUL.FTZ R107, R194.reuse, R197 ;  /* 0x000000c5c26b7220 */ /* 0x040fe20000410000 */
[-C--:B------:R-:W-:Y:S01]  /*6e00*/  FMUL.FTZ R194, R194, R199.reuse ;  /* 0x000000c7c2c27220 */ /* 0x080fe20000410000 */
[C---:B------:R-:W-:Y:S01]  /*6e10*/  FMUL.FTZ R230, R191.reuse, -R198 ;  /* 0x800000c6bfe67220 */ /* 0x040fe20000410000 */
[-C--:B------:R-:W-:Y:S01]  /*6e20*/  FMUL.FTZ R191, R191, -R200.reuse ;  /* 0x800000c8bfbf7220 */ /* 0x080fe20000410000 */
[C---:B------:R-:W-:Y:S01]  /*6e30*/  FFMA.FTZ R220, R196.reuse, R199, -R107 ;  /* 0x000000c7c4dc7223 */ /* 0x040fe2000001086b */
[----:B------:R-:W-:Y:S01]  /*6e40*/  FFMA.FTZ R196, R196, R197, R194 ;  /* 0x000000c5c4c47223 */ /* 0x000fe200000100c2 */
[C---:B---3--:R-:W-:Y:S01]  /*6e50*/  FMUL.FTZ R194, R228.reuse, R15 ;  /* 0x0000000fe4c27220 */ /* 0x048fe20000410000 */
[C---:B------:R-:W-:Y:S01]  /*6e60*/  FFMA.FTZ R232, R193.reuse, R200, R230 ;  /* 0x000000c8c1e87223 */ /* 0x040fe200000100e6 */
[----:B------:R-:W-:Y:S01]  /*6e70*/  FFMA.FTZ R191, R193, R198, -R191 ;  /* 0x000000c6c1bf7223 */ /* 0x000fe200000108bf */
[-C--:B------:R-:W-:Y:S01]  /*6e80*/  FMUL.FTZ R230, R228, R14.reuse ;  /* 0x0000000ee4e67220 */ /* 0x080fe20000410000 */
[----:B0-----:R-:W-:Y:S01]  /*6e90*/  FFMA.FTZ R107, R225, R14, -R194 ;  /* 0x0000000ee16b7223 */ /* 0x001fe200000108c2 */
        /* <DEDUP_REMOVED lines=11> */
[----:B------:R-:W-:Y:S01]  /*6f50*/  FFMA.FTZ R230, R225, R15, R230 ;  /* 0x0000000fe1e67223 */ /* 0x000fe200000100e6 */
[----:B------:R-:W-:Y:S01]  /*6f60*/  FADD.FTZ R189, R189, R232 ;  /* 0x000000e8bdbd7221 */ /* 0x000fe20000010000 */
[----:B------:R-:W-:Y:S01]  /*6f70*/  FADD.FTZ R185, -R185, R14 ;  /* 0x0000000eb9b97221 */ /* 0x000fe20000010100 */
[----:B-1----:R-:W-:Y:S01]  /*6f80*/  FADD.FTZ R14, R224, R107 ;  /* 0x0000006be00e7221 */ /* 0x002fe20000010000 */
[----:B------:R-:W-:Y:S01]  /*6f90*/  FFMA.FTZ R224, R54, R178, R109 ;  /* 0x000000b236e07223 */ /* 0x000fe2000001006d */
[C---:B------:R-:W-:Y:S01]  /*6fa0*/  FMUL.FTZ R228, R147.reuse, -R189 ;  /* 0x800000bd93e47220 */ /* 0x040fe20000410000 */
[-C--:B------:R-:W-:Y:S01]  /*6fb0*/  FMUL.FTZ R107, R147, -R185.reuse ;  /* 0x800000b9936b7220 */ /* 0x080fe20000410000 */
[----:B--2---:R-:W-:Y:S01]  /*6fc0*/  FADD.FTZ R15, R223, R230 ;  /* 0x000000e6df0f7221 */ /* 0x004fe20000010000 */
[----:B------:R-:W-:Y:S01]  /*6fd0*/  FFMA.FTZ R77, R53, R182, R224 ;  /* 0x000000b6354d7223 */ /* 0x000fe200000100e0 */
[C---:B------:R-:W-:Y:S01]  /*6fe0*/  FFMA.FTZ R147, R148.reuse, R185, R228 ;  /* 0x000000b994937223 */ /* 0x040fe200000100e4 */
[----:B------:R-:W-:Y:S01]  /*6ff0*/  FFMA.FTZ R224, R148, R189, -R107 ;  /* 0x000000bd94e07223 */ /* 0x000fe2000001086b */
[----:B------:R-:W-:Y:S01]  /*7000*/  SHF.L.U32 R109, R211, 0x10, RZ ;  /* 0x00000010d36d7819 */ /* 0x000fe200000006ff */
[----:B------:R-:W-:Y:S01]  /*7010*/  FFMA.FTZ R148, R52, R176, R77 ;  /* 0x000000b034947223 */ /* 0x000fe2000001004d */
[----:B------:R-:W-:Y:S01]  /*7020*/  FADD.FTZ R147, -R164, R147 ;  /* 0x00000093a4937221 */ /* 0x000fe20000010100 */
[----:B------:R-:W-:Y:S01]  /*7030*/  FADD.FTZ R181, R181, R224 ;  /* 0x000000e0b5b57221 */ /* 0x000fe20000010000 */
[----:B------:R-:W-:Y:S01]  /*7040*/  FFMA.FTZ R77, R0, -R32, RZ ;  /* 0x80000020004d7223 */ /* 0x000fe200000100ff */
[----:B------:R-:W-:Y:S01]  /*7050*/  FFMA.FTZ R107, R51, R174, R148 ;  /* 0x000000ae336b7223 */ /* 0x000fe20000010094 */
[----:B------:R0:W-:Y:S01]  /*7060*/  @!P0 STS.128 [R38+0x1980], R12 ;  /* 0x0019800c26008388 */ /* 0x0001e20000000c00 */
[C---:B------:R-:W-:Y:S01]  /*7070*/  FMUL.FTZ R148, R142.reuse, -R181 ;  /* 0x800000b58e947220 */ /* 0x040fe20000410000 */
[-C--:B------:R-:W-:Y:S01]  /*7080*/  FMUL.FTZ R142, R142, -R147.reuse ;  /* 0x800000938e8e7220 */ /* 0x080fe20000410000 */
[----:B------:R-:W-:Y:S01]  /*7090*/  FFMA.FTZ R164, R54, -R150, R77 ;  /* 0x8000009636a47223 */ /* 0x000fe2000001004d */
[----:B------:R-:W-:Y:S01]  /*70a0*/  FFMA.FTZ R224, R50, R180, R107 ;  /* 0x000000b432e07223 */ /* 0x000fe2000001006b */
[C---:B------:R-:W-:Y:S01]  /*70b0*/  FFMA.FTZ R148, R137.reuse, R147, R148 ;  /* 0x0000009389947223 */ /* 0x040fe20000010094 */
[----:B------:R-:W-:Y:S01]  /*70c0*/  FFMA.FTZ R142, R137, R181, -R142 ;  /* 0x000000b5898e7223 */ /* 0x000fe2000001088e */
[----:B------:R-:W-:Y:S01]  /*70d0*/  SHF.L.U32 R123, R6, 0x10, RZ ;  /* 0x00000010067b7819 */ /* 0x000fe200000006ff */
[----:B------:R-:W-:Y:S01]  /*70e0*/  FFMA.FTZ R182, R133, -R112, R182 ;  /* 0x8000007085b67223 */ /* 0x000fe200000100b6 */
[----:B------:R-:W-:Y:S01]  /*70f0*/  FADD.FTZ R159, -R159, R148 ;  /* 0x000000949f9f7221 */ /* 0x000fe20000010100 */
[----:B------:R-:W-:Y:S01]  /*7100*/  FADD.FTZ R163, R163, R142 ;  /* 0x0000008ea3a37221 */ /* 0x000fe20000010000 */
[----:B------:R-:W-:Y:S01]  /*7110*/  FFMA.FTZ R174, R131, -R110, R174 ;  /* 0x8000006e83ae7223 */ /* 0x000fe200000100ae */
[-C--:B------:R-:W-:Y:S01]  /*7120*/  FMUL.FTZ R183, R181, R108.reuse ;  /* 0x0000006cb5b77220 */ /* 0x080fe20000410000 */
[----:B------:R-:W-:Y:S01]  /*7130*/  FMUL.FTZ R127, R147, R108 ;  /* 0x0000006c937f7220 */ /* 0x000fe20000410000 */
[-C--:B------:R-:W-:Y:S01]  /*7140*/  FMUL.FTZ R191, R198, R84.reuse ;  /* 0x00000054c6bf7220 */ /* 0x080fe20000410000 */
[----:B------:R-:W-:Y:S01]  /*7150*/  FMUL.FTZ R195, R200, R84 ;  /* 0x00000054c8c37220 */ /* 0x000fe20000410000 */
[----:B0-----:R-:W-:Y:S01]  /*7160*/  FFMA.FTZ R13, R53, -R33, R164 ;  /* 0x80000021350d7223 */ /* 0x001fe200000100a4 */
[----:B------:R-:W-:Y:S01]  /*7170*/  FFMA.FTZ R15, R49, R184, R224 ;  /* 0x000000b8310f7223 */ /* 0x000fe200000100e0 */
[----:B------:R-:W-:Y:S01]  /*7180*/  FMUL.FTZ R12, R141, -R163 ;  /* 0x800000a38d0c7220 */ /* 0x000fe20000410000 */
[----:B------:R-:W-:Y:S01]  /*7190*/  FFMA.FTZ R184, R129, -R108, R184 ;  /* 0x8000006c81b87223 */ /* 0x000fe200000100b8 */
[----:B------:R-:W-:Y:S01]  /*71a0*/  FFMA.FTZ R14, R52, -R149, R13 ;  /* 0x80000095340e7223 */ /* 0x000fe2000001000d */
[----:B------:R-:W-:Y:S01]  /*71b0*/  FFMA.FTZ R142, R48, R172, R15 ;  /* 0x000000ac308e7223 */ /* 0x000fe2000001000f */
[-C--:B------:R-:W-:Y:S01]  /*71c0*/  FMUL.FTZ R13, R141, -R159.reuse ;  /* 0x8000009f8d0d7220 */ /* 0x080fe20000410000 */
[C---:B------:R-:W-:Y:S01]  /*71d0*/  FFMA.FTZ R12, R140.reuse, R159, R12 ;  /* 0x0000009f8c0c7223 */ /* 0x040fe2000001000c */
[----:B------:R-:W-:Y:S01]  /*71e0*/  FFMA.FTZ R15, R51, -R152, R14 ;  /* 0x80000098330f7223 */ /* 0x000fe2000001000e */
[----:B------:R-:W-:Y:S01]  /*71f0*/  FFMA.FTZ R142, R47, R188, R142 ;  /* 0x000000bc2f8e7223 */ /* 0x000fe2000001008e */
[----:B------:R-:W-:Y:S01]  /*7200*/  FFMA.FTZ R13, R140, R163, -R13 ;  /* 0x000000a38c0d7223 */ /* 0x000fe2000001080d */
[----:B------:R-:W-:Y:S01]  /*7210*/  FADD.FTZ R161, -R161, R12 ;  /* 0x0000000ca1a17221 */ /* 0x000fe20000010100 */
[----:B------:R-:W-:Y:S01]  /*7220*/  FFMA.FTZ R14, R50, -R151, R15 ;  /* 0x80000097320e7223 */ /* 0x000fe2000001000f */
[----:B------:R-:W-:Y:S01]  /*7230*/  FFMA.FTZ R15, R45, R190, R142 ;  /* 0x000000be2d0f7223 */ /* 0x000fe2000001008e */
[----:B------:R-:W-:Y:S01]  /*7240*/  FADD.FTZ R162, R162, R13 ;  /* 0x0000000da2a27221 */ /* 0x000fe20000010000 */
[----:B------:R-:W-:Y:S01]  /*7250*/  FMUL.FTZ R140, R31, R221 ;  /* 0x000000dd1f8c7220 */ /* 0x000fe20000410000 */
[----:B------:R-:W-:Y:S01]  /*7260*/  FFMA.FTZ R13, R49, -R154, R14 ;  /* 0x8000009a310d7223 */ /* 0x000fe2000001000e */
[----:B------:R-:W-:Y:S01]  /*7270*/  FFMA.FTZ R14, R44, R113, R15 ;  /* 0x000000712c0e7223 */ /* 0x000fe2000001000f */
[----:B------:R-:W-:Y:S01]  /*7280*/  FMUL.FTZ R15, R31, R119 ;  /* 0x000000771f0f7220 */ /* 0x000fe20000410000 */
[----:B------:R-:W-:Y:S01]  /*7290*/  FFMA.FTZ R113, R125, -R98, R113 ;  /* 0x800000627d717223 */ /* 0x000fe20000010071 */
[----:B------:R-:W-:Y:S01]  /*72a0*/  FFMA.FTZ R12, R48, -R153, R13 ;  /* 0x80000099300c7223 */ /* 0x000fe2000001000d */
[----:B------:R-:W-:Y:S01]  /*72b0*/  FFMA.FTZ R107, R43, R226, R14 ;  /* 0x000000e22b6b7223 */ /* 0x000fe2000001000e */
[C---:B------:R-:W-:Y:S01]  /*72c0*/  FFMA.FTZ R14, R30.reuse, R221, -R15 ;  /* 0x000000dd1e0e7223 */ /* 0x040fe2000001080f */
[----:B------:R-:W-:Y:S01]  /*72d0*/  FMUL.FTZ R13, R135, -R161 ;  /* 0x800000a1870d7220 */ /* 0x000fe20000410000 */
[----:B------:R-:W-:Y:S01]  /*72e0*/  FFMA.FTZ R15, R30, R119, R140 ;  /* 0x000000771e0f7223 */ /* 0x000fe2000001008c */
[----:B------:R-:W-:Y:S01]  /*72f0*/  FFMA.FTZ R226, R109, -R82, R226 ;  /* 0x800000526de27223 */ /* 0x000fe200000100e2 */
[----:B------:R-:W-:Y:S01]  /*7300*/  FMUL.FTZ R77, R117, R14 ;  /* 0x0000000e754d7220 */ /* 0x000fe20000410000 */
[----:B------:R-:W-:Y:S01]  /*7310*/  FFMA.FTZ R14, R47, -R158, R12 ;  /* 0x8000009e2f0e7223 */ /* 0x000fe2000001000c */
[-C--:B------:R-:W-:Y:S01]  /*7320*/  FFMA.FTZ R13, R144, R162.reuse, -R13 ;  /* 0x000000a2900d7223 */ /* 0x080fe2000001080d */
[----:B------:R-:W-:Y:S01]  /*7330*/  FMUL.FTZ R12, R135, -R162 ;  /* 0x800000a2870c7220 */ /* 0x000fe20000410000 */
[----:B------:R-:W-:Y:S01]  /*7340*/  FFMA.FTZ R140, R226, R15, R77 ;  /* 0x0000000fe28c7223 */ /* 0x000fe2000001004d */
[----:B------:R-:W-:Y:S01]  /*7350*/  FFMA.FTZ R15, R45, -R186, R14 ;  /* 0x800000ba2d0f7223 */ /* 0x000fe2000001000e */
[----:B------:R-:W-:Y:S01]  /*7360*/  FADD.FTZ R135, R156, R13 ;  /* 0x0000000d9c877221 */ /* 0x000fe20000010000 */
[-C--:B------:R-:W-:Y:S01]  /*7370*/  FMUL.FTZ R13, R221, R82.reuse ;  /* 0x00000052dd0d7220 */ /* 0x080fe20000410000 */
[----:B------:R-:W-:Y:S01]  /*7380*/  FFMA.FTZ R137, R144, R161, R12 ;  /* 0x000000a190897223 */ /* 0x000fe2000001000c */
[----:B------:R-:W-:Y:S01]  /*7390*/  FFMA.FTZ R12, R44, -R111, R15 ;  /* 0x8000006f2c0c7223 */ /* 0x000fe2000001000f */
[----:B------:R-:W-:Y:S01]  /*73a0*/  FMUL.FTZ R14, R119, R82 ;  /* 0x00000052770e7220 */ /* 0x000fe20000410000 */
[----:B------:R-:W-:Y:S01]  /*73b0*/  FMUL.FTZ R15, R117, R13 ;  /* 0x0000000d750f7220 */ /* 0x000fe20000410000 */
[----:B------:R-:W-:Y:S01]  /*73c0*/  FADD.FTZ R137, -R160, R137 ;  /* 0x00000089a0897221 */ /* 0x000fe20000010100 */
[----:B------:R-:W-:Y:S01]  /*73d0*/  FFMA.FTZ R160, R43, -R117, R12 ;  /* 0x800000752ba07223 */ /* 0x000fe2000001000c */
[----:B------:R-:W-:Y:S01]  /*73e0*/  FADD.FTZ R63, R14, R63 ;  /* 0x0000003f0e3f7221 */ /* 0x000fe20000010000 */
[-C--:B------:R-:W-:Y:S01]  /*73f0*/  FFMA.FTZ R12, R226, R14.reuse, R15 ;  /* 0x0000000ee20c7223 */ /* 0x080fe2000001000f */
[C---:B------:R-:W-:Y:S01]  /*7400*/  FMUL.FTZ R15, R138.reuse, -R135 ;  /* 0x800000878a0f7220 */ /* 0x040fe20000410000 */
[----:B------:R-:W-:Y:S01]  /*7410*/  FMUL.FTZ R142, R117, R14 ;  /* 0x0000000e758e7220 */ /* 0x000fe20000410000 */
[----:B------:R-:W-:Y:S01]  /*7420*/  FMUL.FTZ R138, R138, -R137 ;  /* 0x800000898a8a7220 */ /* 0x000fe20000410000 */
[----:B------:R-:W-:Y:S01]  /*7430*/  FFMA.FTZ R119, R109, R119, R140 ;  /* 0x000000776d777223 */ /* 0x000fe2000001008c */
[C---:B------:R-:W-:Y:S01]  /*7440*/  FFMA.FTZ R14, R146.reuse, R137, R15 ;  /* 0x00000089920e7223 */ /* 0x040fe2000001000f */
[----:B------:R-:W-:Y:S01]  /*7450*/  FMUL.FTZ R15, R31, R206 ;  /* 0x000000ce1f0f7220 */ /* 0x000fe20000410000 */
[----:B------:R-:W-:Y:S01]  /*7460*/  FFMA.FTZ R140, R146, R135, -R138 ;  /* 0x00000087928c7223 */ /* 0x000fe2000001088a */
[----:B------:R-:W-:Y:S01]  /*7470*/  FFMA.FTZ R13, R226, R13, -R142 ;  /* 0x0000000de20d7223 */ /* 0x000fe2000001088e */
[----:B------:R-:W-:Y:S01]  /*7480*/  FADD.FTZ R138, -R155, R14 ;  /* 0x0000000e9b8a7221 */ /* 0x000fe20000010100 */
[----:B------:R-:W-:Y:S01]  /*7490*/  FMUL.FTZ R14, R206, R98 ;  /* 0x00000062ce0e7220 */ /* 0x000fe20000410000 */
[----:B------:R-:W-:Y:S01]  /*74a0*/  FFMA.FTZ R142, R30, R222, -R15 ;  /* 0x000000de1e8e7223 */ /* 0x000fe2000001080f */
[----:B------:R-:W-:Y:S01]  /*74b0*/  FMUL.FTZ R144, R222, R98 ;  /* 0x00000062de907220 */ /* 0x000fe20000410000 */
[----:B------:R-:W-:Y:S01]  /*74c0*/  FMUL.FTZ R77, R31, R222 ;  /* 0x000000de1f4d7220 */ /* 0x000fe20000410000 */
[C---:B------:R-:W-:Y:S01]  /*74d0*/  FMUL.FTZ R156, R111.reuse, R14 ;  /* 0x0000000e6f9c7220 */ /* 0x040fe20000410000 */
[----:B------:R-:W-:Y:S01]  /*74e0*/  FMUL.FTZ R146, R111, R142 ;  /* 0x0000008e6f927220 */ /* 0x000fe20000410000 */
[----:B------:R-:W-:Y:S01]  /*74f0*/  FADD.FTZ R140, R157, R140 ;  /* 0x0000008c9d8c7221 */ /* 0x000fe20000010000 */
[----:B------:R-:W-:Y:S01]  /*7500*/  FMUL.FTZ R142, R143, -R138 ;  /* 0x8000008a8f8e7220 */ /* 0x000fe20000410000 */
[-C--:B------:R-:W-:Y:S01]  /*7510*/  FMUL.FTZ R148, R111, R144.reuse ;  /* 0x000000906f947220 */ /* 0x080fe20000410000 */
[----:B------:R-:W-:Y:S01]  /*7520*/  FFMA.FTZ R15, R113, R144, -R156 ;  /* 0x00000090710f7223 */ /* 0x000fe2000001089c */
[----:B------:R-:W-:Y:S01]  /*7530*/  FFMA.FTZ R144, R30, R206, R77 ;  /* 0x000000ce1e907223 */ /* 0x000fe2000001004d */
[-C--:B------:R-:W-:Y:S01]  /*7540*/  FFMA.FTZ R77, R145, R140.reuse, -R142 ;  /* 0x0000008c914d7223 */ /* 0x080fe2000001088e */
[----:B------:R-:W-:Y:S01]  /*7550*/  FMUL.FTZ R143, R143, -R140 ;  /* 0x8000008c8f8f7220 */ /* 0x000fe20000410000 */
[----:B------:R-:W-:Y:S01]  /*7560*/  FADD.FTZ R72, R14, R72 ;  /* 0x000000480e487221 */ /* 0x000fe20000010000 */
[----:B------:R-:W-:Y:S01]  /*7570*/  FFMA.FTZ R142, R113, R144, R146 ;  /* 0x00000090718e7223 */ /* 0x000fe20000010092 */
[----:B------:R-:W-:Y:S01]  /*7580*/  FADD.FTZ R170, R170, R77 ;  /* 0x0000004daaaa7221 */ /* 0x000fe20000010000 */
[----:B------:R-:W-:Y:S01]  /*7590*/  FMUL.FTZ R77, R31, R177 ;  /* 0x000000b11f4d7220 */ /* 0x000fe20000410000 */
[----:B------:R-:W-:Y:S01]  /*75a0*/  FFMA.FTZ R143, R145, R138, R143 ;  /* 0x0000008a918f7223 */ /* 0x000fe2000001008f */
[----:B------:R-:W-:Y:S01]  /*75b0*/  FMUL.FTZ R145, R179, R92 ;  /* 0x0000005cb3917220 */ /* 0x000fe20000410000 */
[----:B------:R-:W-:Y:S01]  /*75c0*/  FFMA.FTZ R146, R42, -R115, R160 ;  /* 0x800000732a927223 */ /* 0x000fe200000100a0 */
[----:B------:R-:W-:Y:S01]  /*75d0*/  FFMA.FTZ R144, R30, R179, -R77 ;  /* 0x000000b31e907223 */ /* 0x000fe2000001084d */
[----:B------:R-:W-:Y:S01]  /*75e0*/  FADD.FTZ R168, -R168, R143 ;  /* 0x0000008fa8a87221 */ /* 0x000fe20000010100 */
[----:B------:R-:W-:Y:S01]  /*75f0*/  FFMA.FTZ R14, R113, R14, R148 ;  /* 0x0000000e710e7223 */ /* 0x000fe20000010094 */
[----:B------:R-:W-:Y:S01]  /*7600*/  FFMA.FTZ R148, R42, R218, R107 ;  /* 0x000000da2a947223 */ /* 0x000fe2000001006b */
[----:B------:R-:W-:Y:S01]  /*7610*/  FMUL.FTZ R141, R115, R144 ;  /* 0x00000090738d7220 */ /* 0x000fe20000410000 */
[C---:B------:R-:W-:Y:S01]  /*7620*/  FMUL.FTZ R144, R29.reuse, -R168 ;  /* 0x800000a81d907220 */ /* 0x040fe20000410000 */
[----:B------:R-:W-:Y:S01]  /*7630*/  FMUL.FTZ R29, R29, -R170 ;  /* 0x800000aa1d1d7220 */ /* 0x000fe20000410000 */
[-C--:B------:R-:W-:Y:S01]  /*7640*/  FMUL.FTZ R156, R177, R92.reuse ;  /* 0x0000005cb19c7220 */ /* 0x080fe20000410000 */
[----:B------:R-:W-:Y:S01]  /*7650*/  FMUL.FTZ R143, R115, R145 ;  /* 0x00000091738f7220 */ /* 0x000fe20000410000 */
[----:B------:R-:W-:Y:S01]  /*7660*/  FFMA.FTZ R218, R123, -R92, R218 ;  /* 0x8000005c7bda7223 */ /* 0x000fe200000100da */
[C---:B------:R-:W-:Y:S01]  /*7670*/  FFMA.FTZ R160, R139.reuse, R168, R29 ;  /* 0x000000a88ba07223 */ /* 0x040fe2000001001d */
[----:B------:R-:W-:Y:S01]  /*7680*/  FFMA.FTZ R144, R139, R170, -R144 ;  /* 0x000000aa8b907223 */ /* 0x000fe20000010890 */
[----:B------:R-:W-:Y:S01]  /*7690*/  FADD.FTZ R120, R119, R120 ;  /* 0x0000007877787221 */ /* 0x000fe20000010000 */
[----:B------:R-:W-:Y:S01]  /*76a0*/  FADD.FTZ R69, R156, R69 ;  /* 0x000000459c457221 */ /* 0x000fe20000010000 */
[----:B------:R-:W-:Y:S01]  /*76b0*/  FADD.FTZ R173, -R173, R160 ;  /* 0x000000a0adad7221 */ /* 0x000fe20000010100 */
[-C--:B------:R-:W-:Y:S01]  /*76c0*/  FMUL.FTZ R115, R115, R156.reuse ;  /* 0x0000009c73737220 */ /* 0x080fe20000410000 */
[----:B------:R-:W-:Y:S01]  /*76d0*/  FFMA.FTZ R143, R218, R156, R143 ;  /* 0x0000009cda8f7223 */ /* 0x000fe2000001008f */
[----:B------:R-:W-:Y:S01]  /*76e0*/  SHF.L.U32 R119, R216, 0x10, RZ ;  /* 0x00000010d8777819 */ /* 0x000fe200000006ff */
[----:B------:R-:W-:Y:S01]  /*76f0*/  FMUL.FTZ R139, R170, R104 ;  /* 0x00000068aa8b7220 */ /* 0x000fe20000410000 */
[----:B------:R-:W-:Y:S01]  /*7700*/  SHF.L.U32 R156, R8, 0x10, RZ ;  /* 0x00000010089c7819 */ /* 0x000fe200000006ff */
[----:B------:R-:W-:Y:S01]  /*7710*/  FADD.FTZ R171, R171, R144 ;  /* 0x00000090abab7221 */ /* 0x000fe20000010000 */
        /* <DEDUP_REMOVED lines=8> */
[-C--:B------:R-:W-:Y:S01]  /*77a0*/  FMUL.FTZ R155, R140, R112.reuse ;  /* 0x000000708c9b7220 */ /* 0x080fe20000410000 */
[----:B------:R-:W-:Y:S01]  /*77b0*/  FMUL.FTZ R111, R150, R111 ;  /* 0x0000006f966f7220 */ /* 0x000fe20000410000 */
[----:B------:R-:W-:Y:S01]  /*77c0*/  FFMA.FTZ R107, R144, R29, R107 ;  /* 0x0000001d906b7223 */ /* 0x000fe2000001006b */
[----:B------:R-:W-:Y:S01]  /*77d0*/  FFMA.FTZ R145, R218, R145, -R115 ;  /* 0x00000091da917223 */ /* 0x000fe20000010873 */
[----:B------:R-:W-:Y:S01]  /*77e0*/  FMUL.FTZ R113, R138, R112 ;  /* 0x000000708a717220 */ /* 0x000fe20000410000 */
[----:B------:R-:W-:Y:S01]  /*77f0*/  FMUL.FTZ R115, R33, R155 ;  /* 0x0000009b21737220 */ /* 0x000fe20000410000 */
[----:B------:R-:W-:Y:S01]  /*7800*/  FFMA.FTZ R160, R178, R139, R111 ;  /* 0x0000008bb2a07223 */ /* 0x000fe2000001006f */
[----:B------:R-:W-:Y:S01]  /*7810*/  FADD.FTZ R107, RZ, R107 ;  /* 0x0000006bff6b7221 */ /* 0x000fe20000010000 */
[----:B------:R-:W-:Y:S01]  /*7820*/  FMUL.FTZ R111, R32, R29 ;  /* 0x0000001d206f7220 */ /* 0x000fe20000410000 */
[-C--:B------:R-:W-:Y:S01]  /*7830*/  FFMA.FTZ R224, R182, R113.reuse, -R115 ;  /* 0x00000071b6e07223 */ /* 0x080fe20000010873 */
[----:B------:R-:W-:Y:S01]  /*7840*/  SHF.L.U32 R117, R215, 0x10, RZ ;  /* 0x00000010d7757819 */ /* 0x000fe200000006ff */
[----:B------:R-:W-:Y:S01]  /*7850*/  FADD.FTZ R107, R107, R160 ;  /* 0x000000a06b6b7221 */ /* 0x000fe20000010000 */
[----:B------:R-:W-:Y:S01]  /*7860*/  FMUL.FTZ R113, R33, R113 ;  /* 0x0000007121717220 */ /* 0x000fe20000410000 */
[-C--:B------:R-:W-:Y:S01]  /*7870*/  FMUL.FTZ R160, R135, R94.reuse ;  /* 0x0000005e87a07220 */ /* 0x080fe20000410000 */
[----:B------:R-:W-:Y:S01]  /*7880*/  FFMA.FTZ R111, R144, R77, -R111 ;  /* 0x0000004d906f7223 */ /* 0x000fe2000001086f */
[-C--:B------:R-:W-:Y:S01]  /*7890*/  FFMA.FTZ R176, R117, -R94.reuse, R176 ;  /* 0x8000005e75b07223 */ /* 0x080fe200000100b0 */
[----:B------:R-:W-:Y:S01]  /*78a0*/  FFMA.FTZ R222, R182, R155, R113 ;  /* 0x0000009bb6de7223 */ /* 0x000fe20000010071 */
[----:B------:R-:W-:Y:S01]  /*78b0*/  FMUL.FTZ R77, R137, R94 ;  /* 0x0000005e894d7220 */ /* 0x000fe20000410000 */
[----:B------:R-:W-:Y:S01]  /*78c0*/  FMUL.FTZ R113, R149, R160 ;  /* 0x000000a095717220 */ /* 0x000fe20000410000 */
[----:B------:R-:W-:Y:S01]  /*78d0*/  FADD.FTZ R111, RZ, R111 ;  /* 0x0000006fff6f7221 */ /* 0x000fe20000010000 */
[----:B------:R-:W-:Y:S01]  /*78e0*/  FADD.FTZ R107, R107, R222 ;  /* 0x000000de6b6b7221 */ /* 0x000fe20000010000 */
[-C--:B------:R-:W-:Y:S01]  /*78f0*/  FMUL.FTZ R157, R162, R110.reuse ;  /* 0x0000006ea29d7220 */ /* 0x080fe20000410000 */
[-C--:B------:R-:W-:Y:S01]  /*7900*/  FFMA.FTZ R222, R176, R77.reuse, -R113 ;  /* 0x0000004db0de7223 */ /* 0x080fe20000010871 */
        /* <DEDUP_REMOVED lines=9> */
[-C--:B------:R-:W-:Y:S01]  /*79a0*/  FFMA.FTZ R164, R174, R157.reuse, R77 ;  /* 0x0000009daea47223 */ /* 0x080fe2000001004d */
[----:B------:R-:W-:Y:S01]  /*79b0*/  FMUL.FTZ R224, R152, R157 ;  /* 0x0000009d98e07220 */ /* 0x000fe20000410000 */
[-C--:B------:R-:W-:Y:S01]  /*79c0*/  FFMA.FTZ R180, R115, -R90.reuse, R180 ;  /* 0x8000005a73b47223 */ /* 0x080fe200000100b4 */
[----:B------:R-:W-:Y:S01]  /*79d0*/  FMUL.FTZ R77, R159, R90 ;  /* 0x0000005a9f4d7220 */ /* 0x000fe20000410000 */
[----:B------:R-:W-:Y:S01]  /*79e0*/  FMUL.FTZ R121, R151, R175 ;  /* 0x000000af97797220 */ /* 0x000fe20000410000 */
[----:B------:R-:W-:Y:S01]  /*79f0*/  FFMA.FTZ R224, R174, R113, -R224 ;  /* 0x00000071aee07223 */ /* 0x000fe200000108e0 */
[----:B------:R-:W-:Y:S01]  /*7a00*/  FADD.FTZ R107, R107, R164 ;  /* 0x000000a46b6b7221 */ /* 0x000fe20000010000 */
[----:B------:R-:W-:Y:S01]  /*7a10*/  SHF.L.U32 R113, R213, 0x10, RZ ;  /* 0x00000010d5717819 */ /* 0x000fe200000006ff */
[----:B------:R-:W-:Y:S01]  /*7a20*/  FFMA.FTZ R226, R180, R77, -R121 ;  /* 0x0000004db4e27223 */ /* 0x000fe20000010879 */
[----:B------:R-:W-:Y:S01]  /*7a30*/  FMUL.FTZ R187, R154, R183 ;  /* 0x000000b79abb7220 */ /* 0x000fe20000410000 */
[----:B------:R-:W-:Y:S01]  /*7a40*/  FMUL.FTZ R77, R151, R77 ;  /* 0x0000004d974d7220 */ /* 0x000fe20000410000 */
[----:B------:R-:W-:Y:S01]  /*7a50*/  FADD.FTZ R111, R111, R222 ;  /* 0x000000de6f6f7221 */ /* 0x000fe20000010000 */
[-C--:B------:R-:W-:Y:S01]  /*7a60*/  FMUL.FTZ R164, R189, R86.reuse ;  /* 0x00000056bda47220 */ /* 0x080fe20000410000 */
[----:B------:R-:W-:Y:S01]  /*7a70*/  FFMA.FTZ R228, R184, R127, -R187 ;  /* 0x0000007fb8e47223 */ /* 0x000fe200000108bb */
[----:B------:R-:W-:Y:S01]  /*7a80*/  FFMA.FTZ R222, R180, R175, R77 ;  /* 0x000000afb4de7223 */ /* 0x000fe2000001004d */
[-C--:B------:R-:W-:Y:S01]  /*7a90*/  FFMA.FTZ R172, R113, -R86.reuse, R172 ;  /* 0x8000005671ac7223 */ /* 0x080fe200000100ac */
[----:B------:R-:W-:Y:S01]  /*7aa0*/  FMUL.FTZ R121, R185, R86 ;  /* 0x00000056b9797220 */ /* 0x000fe20000410000 */
[----:B------:R-:W-:Y:S01]  /*7ab0*/  FMUL.FTZ R127, R154, R127 ;  /* 0x0000007f9a7f7220 */ /* 0x000fe20000410000 */
[----:B------:R-:W-:Y:S01]  /*7ac0*/  FMUL.FTZ R77, R153, R164 ;  /* 0x000000a4994d7220 */ /* 0x000fe20000410000 */
[----:B------:R-:W-:Y:S01]  /*7ad0*/  FADD.FTZ R111, R111, R224 ;  /* 0x000000e06f6f7221 */ /* 0x000fe20000010000 */
[----:B------:R-:W-:Y:S01]  /*7ae0*/  FADD.FTZ R107, R107, R222 ;  /* 0x000000de6b6b7221 */ /* 0x000fe20000010000 */
[----:B------:R-:W-:Y:S01]  /*7af0*/  FFMA.FTZ R222, R184, R183, R127 ;  /* 0x000000b7b8de7223 */ /* 0x000fe2000001007f */
[-C--:B------:R-:W-:Y:S01]  /*7b00*/  FFMA.FTZ R77, R172, R121.reuse, -R77 ;  /* 0x00000079ac4d7223 */ /* 0x080fe2000001084d */
[----:B------:R-:W-:Y:S01]  /*7b10*/  FADD.FTZ R111, R111, R226 ;  /* 0x000000e26f6f7221 */ /* 0x000fe20000010000 */
[----:B------:R-:W-:Y:S01]  /*7b20*/  FMUL.FTZ R121, R153, R121 ;  /* 0x0000007999797220 */ /* 0x000fe20000410000 */
[----:B------:R-:W-:Y:S01]  /*7b30*/  SHF.L.U32 R127, R4, 0x10, RZ ;  /* 0x00000010047f7819 */ /* 0x000fe200000006ff */
[----:B------:R-:W-:Y:S01]  /*7b40*/  FMUL.FTZ R187, R192, R106 ;  /* 0x0000006ac0bb7220 */ /* 0x000fe20000410000 */
[----:B------:R-:W-:Y:S01]  /*7b50*/  FADD.FTZ R107, R107, R222 ;  /* 0x000000de6b6b7221 */ /* 0x000fe20000010000 */
[----:B------:R-:W-:Y:S01]  /*7b60*/  FADD.FTZ R228, R111, R228 ;  /* 0x000000e46fe47221 */ /* 0x000fe20000010000 */
[----:B------:R-:W-:Y:S01]  /*7b70*/  FFMA.FTZ R222, R172, R164, R121 ;  /* 0x000000a4acde7223 */ /* 0x000fe20000010079 */
[----:B------:R-:W-:Y:S01]  /*7b80*/  SHF.L.U32 R111, R212, 0x10, RZ ;  /* 0x00000010d46f7819 */ /* 0x000fe200000006ff */
[-C--:B------:R-:W-:Y:S01]  /*7b90*/  FFMA.FTZ R188, R127, -R106.reuse, R188 ;  /* 0x8000006a7fbc7223 */ /* 0x080fe200000100bc */
[----:B------:R-:W-:Y:S01]  /*7ba0*/  FMUL.FTZ R121, R194, R106 ;  /* 0x0000006ac2797220 */ /* 0x000fe20000410000 */
[----:B------:R-:W-:Y:S01]  /*7bb0*/  FMUL.FTZ R193, R158, R187 ;  /* 0x000000bb9ec17220 */ /* 0x000fe20000410000 */
[----:B------:R-:W-:Y:S01]  /*7bc0*/  FMUL.FTZ R201, R186, R191 ;  /* 0x000000bfbac97220 */ /* 0x000fe20000410000 */
[----:B------:R-:W-:Y:S01]  /*7bd0*/  FFMA.FTZ R190, R111, -R84, R190 ;  /* 0x800000546fbe7223 */ /* 0x000fe200000100be */
[----:B------:R-:W-:Y:S01]  /*7be0*/  FADD.FTZ R222, R107, R222 ;  /* 0x000000de6bde7221 */ /* 0x000fe20000010000 */
[-C--:B------:R-:W-:Y:S01]  /*7bf0*/  FFMA.FTZ R224, R188, R121.reuse, -R193 ;  /* 0x00000079bce07223 */ /* 0x080fe200000108c1 */
[----:B------:R-:W-:Y:S01]  /*7c00*/  FMUL.FTZ R121, R158, R121 ;  /* 0x000000799e797220 */ /* 0x000fe20000410000 */
[-C--:B------:R-:W-:Y:S01]  /*7c10*/  FFMA.FTZ R226, R190, R195.reuse, -R201 ;  /* 0x000000c3bee27223 */ /* 0x080fe200000108c9 */
[----:B------:R-:W-:Y:S01]  /*7c20*/  FMUL.FTZ R195, R186, R195 ;  /* 0x000000c3bac37220 */ /* 0x000fe20000410000 */
[----:B------:R-:W-:Y:S01]  /*7c30*/  FADD.FTZ R77, R228, R77 ;  /* 0x0000004de44d7221 */ /* 0x000fe20000010000 */
[----:B------:R-:W-:Y:S01]  /*7c40*/  FFMA.FTZ R121, R188, R187, R121 ;  /* 0x000000bbbc797223 */ /* 0x000fe20000010079 */
[----:B------:R-:W-:Y:S01]  /*7c50*/  SHF.L.U32 R107, R210, 0x10, RZ ;  /* 0x00000010d26b7819 */ /* 0x000fe200000006ff */
[----:B------:R-:W-:Y:S01]  /*7c60*/  FFMA.FTZ R195, R190, R191, R195 ;  /* 0x000000bfbec37223 */ /* 0x000fe200000100c3 */
[----:B------:R-:W-:Y:S01]  /*7c70*/  FADD.FTZ R77, R77, R224 ;  /* 0x000000e04d4d7221 */ /* 0x000fe20000010000 */
[----:B------:R-:W-:Y:S01]  /*7c80*/  FADD.FTZ R222, R222, R121 ;  /* 0x00000079dede7221 */ /* 0x000fe20000010000 */
[----:B------:R-:W-:Y:S01]  /*7c90*/  FMUL.FTZ R207, R169, R80 ;  /* 0x00000050a9cf7220 */ /* 0x000fe20000410000 */
[----:B------:R-:W-:Y:S01]  /*7ca0*/  FFMA.FTZ R203, R41, R204, R148 ;  /* 0x000000cc29cb7223 */ /* 0x000fe20000010094 */
[----:B------:R-:W-:Y:S01]  /*7cb0*/  SHF.L.U32 R121, R7, 0x10, RZ ;  /* 0x0000001007797819 */ /* 0x000fe200000006ff */
[----:B------:R-:W-:Y:S01]  /*7cc0*/  FADD.FTZ R195, R222, R195 ;  /* 0x000000c3dec37221 */ /* 0x000fe20000010000 */
[----:B------:R-:W-:Y:S01]  /*7cd0*/  FMUL.FTZ R224, R166, R88 ;  /* 0x00000058a6e07220 */ /* 0x000fe20000410000 */
[----:B------:R-:W-:Y:S01]  /*7ce0*/  FADD.FTZ R226, R77, R226 ;  /* 0x000000e24de27221 */ /* 0x000fe20000010000 */
[-C--:B------:R-:W-:Y:S01]  /*7cf0*/  FMUL.FTZ R205, R2, R80.reuse ;  /* 0x0000005002cd7220 */ /* 0x080fe20000410000 */
[----:B------:R-:W-:Y:S01]  /*7d00*/  FMUL.FTZ R219, R202, R207 ;  /* 0x000000cfcadb7220 */ /* 0x000fe20000410000 */
[----:B------:R-:W-:Y:S01]  /*7d10*/  FFMA.FTZ R204, R107, -R80, R204 ;  /* 0x800000506bcc7223 */ /* 0x000fe200000100cc */
[-C--:B------:R-:W-:Y:S01]  /*7d20*/  FMUL.FTZ R230, R165, R88.reuse ;  /* 0x00000058a5e67220 */ /* 0x080fe20000410000 */
[----:B------:R-:W-:Y:S01]  /*7d30*/  FFMA.FTZ R222, R40, R199, R203 ;  /* 0x000000c728de7223 */ /* 0x000fe200000100cb */
[----:B------:R-:W-:Y:S01]  /*7d40*/  FFMA.FTZ R199, R121, -R88, R199 ;  /* 0x8000005879c77223 */ /* 0x000fe200000100c7 */
[----:B------:R-:W-:Y:S01]  /*7d50*/  FMUL.FTZ R193, R197, R224 ;  /* 0x000000e0c5c17220 */ /* 0x000fe20000410000 */
[----:B------:R-:W-:Y:S01]  /*7d60*/  FADD.FTZ R195, R195, R14 ;  /* 0x0000000ec3c37221 */ /* 0x000fe20000010000 */
[----:B------:R-:W-:Y:S01]  /*7d70*/  FADD.FTZ R226, R226, R15 ;  /* 0x0000000fe2e27221 */ /* 0x000fe20000010000 */
[----:B------:R-:W-:Y:S01]  /*7d80*/  SHF.L.U32 R77, R209, 0x10, RZ ;  /* 0x00000010d14d7819 */ /* 0x000fe200000006ff */
[----:B------:R-:W-:Y:S01]  /*7d90*/  FMUL.FTZ R15, R3, R78 ;  /* 0x0000004e030f7220 */ /* 0x000fe20000410000 */
[----:B------:R-:W-:Y:S01]  /*7da0*/  FADD.FTZ R196, RZ, R196 ;  /* 0x000000c4ffc47221 */ /* 0x000fe20000010000 */
[----:B------:R-:W-:Y:S01]  /*7db0*/  FADD.FTZ R62, R205, R62 ;  /* 0x0000003ecd3e7221 */ /* 0x000fe20000010000 */
[-C--:B------:R-:W-:Y:S01]  /*7dc0*/  FFMA.FTZ R148, R204, R205.reuse, R219 ;  /* 0x000000cdcc947223 */ /* 0x080fe200000100db */
[-C--:B------:R-:W-:Y:S01]  /*7dd0*/  FMUL.FTZ R232, R197, R230.reuse ;  /* 0x000000e6c5e87220 */ /* 0x080fe20000410000 */
[----:B------:R-:W-:Y:S01]  /*7de0*/  FMUL.FTZ R205, R202, R205 ;  /* 0x000000cdcacd7220 */ /* 0x000fe20000410000 */
[----:B------:R-:W-:Y:S01]  /*7df0*/  FFMA.FTZ R230, R199, R230, -R193 ;  /* 0x000000e6c7e67223 */ /* 0x000fe200000108c1 */
[----:B------:R-:W-:Y:S01]  /*7e00*/  FADD.FTZ R226, R226, R13 ;  /* 0x0000000de2e27221 */ /* 0x000fe20000010000 */
[----:B------:R-:W-:Y:S01]  /*7e10*/  FFMA.FTZ R14, R39, R220, R222 ;  /* 0x000000dc270e7223 */ /* 0x000fe200000100de */
[----:B------:R-:W-:Y:S01]  /*7e20*/  FADD.FTZ R12, R195, R12 ;  /* 0x0000000cc30c7221 */ /* 0x000fe20000010000 */
[-C--:B------:R-:W-:Y:S01]  /*7e30*/  FMUL.FTZ R13, R167, R78.reuse ;  /* 0x0000004ea70d7220 */ /* 0x080fe20000410000 */
[----:B------:R-:W-:Y:S01]  /*7e40*/  FMUL.FTZ R193, R196, R15 ;  /* 0x0000000fc4c17220 */ /* 0x000fe20000410000 */
[----:B------:R-:W-:Y:S01]  /*7e50*/  FFMA.FTZ R220, R77, -R78, R220 ;  /* 0x8000004e4ddc7223 */ /* 0x000fe200000100dc */
[----:B------:R-:W-:Y:S01]  /*7e60*/  FFMA.FTZ R228, R204, R207, -R205 ;  /* 0x000000cfcce47223 */ /* 0x000fe200000108cd */
[----:B------:R-:W-:Y:S01]  /*7e70*/  FADD.FTZ R145, R226, R145 ;  /* 0x00000091e2917221 */ /* 0x000fe20000010000 */
[----:B------:R-:W-:Y:S01]  /*7e80*/  FADD.FTZ R143, R12, R143 ;  /* 0x0000008f0c8f7221 */ /* 0x000fe20000010000 */
[-C--:B------:R-:W-:Y:S01]  /*7e90*/  FFMA.FTZ R222, R220, R13.reuse, R193 ;  /* 0x0000000ddcde7223 */ /* 0x080fe200000100c1 */
[----:B------:R-:W-:Y:S01]  /*7ea0*/  FADD.FTZ R61, R13, R61 ;  /* 0x0000003d0d3d7221 */ /* 0x000fe20000010000 */
[----:B------:R-:W-:Y:S01]  /*7eb0*/  FMUL.FTZ R193, R196, R13 ;  /* 0x0000000dc4c17220 */ /* 0x000fe20000410000 */
[----:B------:R-:W-:Y:S01]  /*7ec0*/  FFMA.FTZ R13, R41, -R202, R146 ;  /* 0x800000ca290d7223 */ /* 0x000fe20000010092 */
[----:B------:R-:W-:Y:S01]  /*7ed0*/  FFMA.FTZ R232, R199, R224, R232 ;  /* 0x000000e0c7e87223 */ /* 0x000fe200000100e8 */
[----:B------:R-:W-:Y:S01]  /*7ee0*/  FADD.FTZ R145, R145, R228 ;  /* 0x000000e491917221 */ /* 0x000fe20000010000 */
        /* <DEDUP_REMOVED lines=18> */
[-C--:B------:R-:W-:Y:S01]  /*8010*/  FFMA.FTZ R15, R30, R200.reuse, -R13 ;  /* 0x000000c81e0f7223 */ /* 0x080fe2000001080d */
[----:B------:R-:W2:Y:S01]  /*8020*/  SHFL.DOWN PT, R148, R224, 0x1, 0x1f ;  /* 0x08201f00e0947f89 */ /* 0x000ea200000e0000 */
[C---:B------:R-:W-:Y:S01]  /*8030*/  FMUL.FTZ R13, R31.reuse, R200 ;  /* 0x000000c81f0d7220 */ /* 0x040fe20000410000 */
[----:B------:R-:W-:Y:S01]  /*8040*/  FMUL.FTZ R145, R202, R141 ;  /* 0x0000008dca917220 */ /* 0x000fe20000410000 */
[----:B------:R-:W-:Y:S01]  /*8050*/  FMUL.FTZ R143, R186, R15 ;  /* 0x0000000fba8f7220 */ /* 0x000fe20000410000 */
[----:B------:R-:W3:Y:S01]  /*8060*/  SHFL.DOWN PT, R179, R12, 0x1, 0x1f ;  /* 0x08201f000cb37f89 */ /* 0x000ee200000e0000 */
[----:B------:R-:W-:Y:S01]  /*8070*/  FFMA.FTZ R141, R30, R198, R13 ;  /* 0x000000c61e8d7223 */ /* 0x000fe2000001000d */
[----:B------:R-:W-:Y:S01]  /*8080*/  MOV R15, R146 ;  /* 0x00000092000f7202 */ /* 0x000fe20000000f00 */
[C---:B------:R-:W-:Y:S01]  /*8090*/  FMUL.FTZ R169, R31.reuse, R169 ;  /* 0x000000a91fa97220 */ /* 0x040fe20000410000 */
[----:B------:R-:W-:Y:S01]  /*80a0*/  MOV R13, R224 ;  /* 0x000000e0000d7202 */ /* 0x000fe20000000f00 */
[----:B------:R-:W-:Y:S01]  /*80b0*/  FFMA.FTZ R190, R190, R141, R143 ;  /* 0x0000008dbebe7223 */ /* 0x000fe2000001008f */
[----:B------:R-:W-:Y:S01]  /*80c0*/  FMUL.FTZ R143, R31, R166 ;  /* 0x000000a61f8f7220 */ /* 0x000fe20000410000 */
[----:B------:R-:W-:Y:S01]  /*80d0*/  FFMA.FTZ R169, R30, R2, R169 ;  /* 0x000000021ea97223 */ /* 0x000fe200000100a9 */
[----:B------:R-:W-:Y:S01]  /*80e0*/  FFMA.FTZ R142, R125, R206, R142 ;  /* 0x000000ce7d8e7223 */ /* 0x000fe2000001008e */
[----:B------:R-:W-:Y:S01]  /*80f0*/  FMUL.FTZ R141, R31, R192 ;  /* 0x000000c01f8d7220 */ /* 0x000fe20000410000 */
[----:B------:R-:W-:Y:S01]  /*8100*/  FADD.FTZ R64, R191, R64 ;  /* 0x00000040bf407221 */ /* 0x000fe20000010000 */
[----:B------:R-:W-:Y:S01]  /*8110*/  FFMA.FTZ R204, R204, R169, R145 ;  /* 0x000000a9cccc7223 */ /* 0x000fe20000010091 */
[----:B0-----:R-:W-:Y:S01]  /*8120*/  @!P4 FADD.FTZ R14, R14, R193 ;  /* 0x000000c10e0ec221 */ /* 0x001fe20000010000 */
[----:B------:R-:W-:Y:S01]  /*8130*/  FFMA.FTZ R145, R111, R198, R190 ;  /* 0x000000c66f917223 */ /* 0x000fe200000100be */
[----:B------:R-:W-:Y:S01]  /*8140*/  FADD.FTZ R89, R142, R89 ;  /* 0x000000598e597221 */ /* 0x000fe20000010000 */
[----:B------:R-:W-:Y:S01]  /*8150*/  FFMA.FTZ R169, R107, R2, R204 ;  /* 0x000000026ba97223 */ /* 0x000fe200000100cc */
[----:B-1----:R-:W-:Y:S01]  /*8160*/  @!P4 FADD.FTZ R15, R15, R222 ;  /* 0x000000de0f0fc221 */ /* 0x002fe20000010000 */
[CC--:B------:R-:W-:Y:S01]  /*8170*/  FFMA.FTZ R2, R30.reuse, R165.reuse, -R143 ;  /* 0x000000a51e027223 */ /* 0x0c0fe2000001088f */
[----:B------:R-:W-:Y:S01]  /*8180*/  FMUL.FTZ R165, R31, R165 ;  /* 0x000000a51fa57220 */ /* 0x000fe20000410000 */
[----:B------:R-:W-:Y:S01]  /*8190*/  FADD.FTZ R118, R145, R118 ;  /* 0x0000007691767221 */ /* 0x000fe20000010000 */
[----:B--2---:R-:W-:Y:S01]  /*81a0*/  @!P4 FADD.FTZ R13, R13, R148 ;  /* 0x000000940d0dc221 */ /* 0x004fe20000010000 */
[----:B------:R-:W-:Y:S01]  /*81b0*/  FMUL.FTZ R142, R197, R2 ;  /* 0x00000002c58e7220 */ /* 0x000fe20000410000 */
[----:B------:R-:W0:Y:S01]  /*81c0*/  SHFL.DOWN PT, R148, R15, 0x2, 0x1f ;  /* 0x08401f000f947f89 */ /* 0x000e2200000e0000 */
[----:B------:R-:W-:Y:S01]  /*81d0*/  FFMA.FTZ R2, R30, R166, R165 ;  /* 0x000000a61e027223 */ /* 0x000fe200000100a5 */
[----:B---3--:R-:W-:Y:S01]  /*81e0*/  @!P4 FADD.FTZ R12, R179, R12 ;  /* 0x0000000cb30cc221 */ /* 0x008fe20000010000 */
[----:B------:R-:W-:Y:S01]  /*81f0*/  ISETP.GT.AND P4, PT, R126, 0x1d, PT ;  /* 0x0000001d7e00780c */ /* 0x000fe20003f84270 */
[----:B------:R-:W1:Y:S01]  /*8200*/  SHFL.DOWN PT, R179, R14, 0x2, 0x1f ;  /* 0x08401f000eb37f89 */ /* 0x000e6200000e0000 */
[-C--:B------:R-:W-:Y:S01]  /*8210*/  FFMA.FTZ R143, R30, R194.reuse, -R141 ;  /* 0x000000c21e8f7223 */ /* 0x080fe2000001088d */
[----:B------:R-:W-:Y:S01]  /*8220*/  FMUL.FTZ R141, R31, R194 ;  /* 0x000000c21f8d7220 */ /* 0x000fe20000410000 */
[----:B------:R-:W-:Y:S01]  /*8230*/  FFMA.FTZ R2, R199, R2, R142 ;  /* 0x00000002c7027223 */ /* 0x000fe2000001008e */
[----:B------:R-:W2:Y:S01]  /*8240*/  SHFL.DOWN PT, R146, R13, 0x2, 0x1f ;  /* 0x08401f000d927f89 */ /* 0x000ea200000e0000 */
[----:B------:R-:W-:Y:S01]  /*8250*/  FMUL.FTZ R143, R158, R143 ;  /* 0x0000008f9e8f7220 */ /* 0x000fe20000410000 */
[----:B------:R-:W-:Y:S01]  /*8260*/  FFMA.FTZ R141, R30, R192, R141 ;  /* 0x000000c01e8d7223 */ /* 0x000fe2000001008d */
[----:B------:R-:W-:Y:S01]  /*8270*/  FMUL.FTZ R142, R31, R3 ;  /* 0x000000031f8e7220 */ /* 0x000fe20000410000 */
[----:B------:R-:W3:Y:S01]  /*8280*/  SHFL.DOWN PT, R177, R12, 0x2, 0x1f ;  /* 0x08401f000cb17f89 */ /* 0x000ee200000e0000 */
[----:B------:R-:W-:Y:S01]  /*8290*/  FFMA.FTZ R166, R121, R166, R2 ;  /* 0x000000a679a67223 */ /* 0x000fe20000010002 */
[----:B------:R-:W-:Y:S01]  /*82a0*/  FFMA.FTZ R188, R188, R141, R143 ;  /* 0x0000008dbcbc7223 */ /* 0x000fe2000001008f */
[----:B------:R-:W-:Y:S01]  /*82b0*/  FMUL.FTZ R141, R31, R167 ;  /* 0x000000a71f8d7220 */ /* 0x000fe20000410000 */
[----:B------:R-:W-:Y:S01]  /*82c0*/  FADD.FTZ R91, R218, R91 ;  /* 0x0000005bda5b7221 */ /* 0x000fe20000010000 */
[----:B------:R-:W-:Y:S01]  /*82d0*/  FADD.FTZ R71, R187, R71 ;  /* 0x00000047bb477221 */ /* 0x000fe20000010000 */
[----:B------:R-:W-:Y:S01]  /*82e0*/  FFMA.FTZ R188, R127, R192, R188 ;  /* 0x000000c07fbc7223 */ /* 0x000fe200000100bc */
[C---:B------:R-:W-:Y:S01]  /*82f0*/  FFMA.FTZ R143, R30.reuse, R3, -R141 ;  /* 0x000000031e8f7223 */ /* 0x040fe2000001088d */
[----:B------:R-:W-:Y:S01]  /*8300*/  FFMA.FTZ R3, R30, R167, R142 ;  /* 0x000000a71e037223 */ /* 0x000fe2000001008e */
[----:B------:R-:W-:Y:S01]  /*8310*/  FMUL.FTZ R141, R31, R189 ;  /* 0x000000bd1f8d7220 */ /* 0x000fe20000410000 */
[----:B------:R-:W-:Y:S01]  /*8320*/  FADD.FTZ R122, R169, R122 ;  /* 0x0000007aa97a7221 */ /* 0x000fe20000010000 */
[----:B------:R-:W-:Y:S01]  /*8330*/  FMUL.FTZ R143, R196, R143 ;  /* 0x0000008fc48f7220 */ /* 0x000fe20000410000 */
[----:B0-----:R-:W-:Y:S01]  /*8340*/  @!P4 FADD.FTZ R15, R15, R148 ;  /* 0x000000940f0fc221 */ /* 0x001fe20000010000 */
[-C--:B------:R-:W-:Y:S01]  /*8350*/  FFMA.FTZ R2, R30, R185.reuse, -R141 ;  /* 0x000000b91e027223 */ /* 0x080fe2000001088d */
[C---:B------:R-:W-:Y:S01]  /*8360*/  FMUL.FTZ R185, R31.reuse, R185 ;  /* 0x000000b91fb97220 */ /* 0x040fe20000410000 */
[----:B------:R-:W-:Y:S01]  /*8370*/  FFMA.FTZ R220, R220, R3, R143 ;  /* 0x00000003dcdc7223 */ /* 0x000fe2000001008f */
[----:B-1----:R-:W-:Y:S01]  /*8380*/  @!P4 FADD.FTZ R14, R14, R179 ;  /* 0x000000b30e0ec221 */ /* 0x002fe20000010000 */
[----:B------:R-:W0:Y:S01]  /*8390*/  SHFL.DOWN PT, R148, R15, 0x4, 0x1f ;  /* 0x08801f000f947f89 */ /* 0x000e2200000e0000 */
[----:B------:R-:W-:Y:S01]  /*83a0*/  FMUL.FTZ R3, R31, R181 ;  /* 0x000000b51f037220 */ /* 0x000fe20000410000 */
[----:B------:R-:W-:Y:S01]  /*83b0*/  FMUL.FTZ R153, R153, R2 ;  /* 0x0000000299997220 */ /* 0x000fe20000410000 */
[----:B--2---:R-:W-:Y:S01]  /*83c0*/  @!P4 FADD.FTZ R13, R13, R146 ;  /* 0x000000920d0dc221 */ /* 0x004fe20000010000 */
[----:B------:R-:W1:Y:S01]  /*83d0*/  SHFL.DOWN PT, R165, R14, 0x4, 0x1f ;  /* 0x08801f000ea57f89 */ /* 0x000e6200000e0000 */
[-C--:B------:R-:W-:Y:S01]  /*83e0*/  FFMA.FTZ R3, R30, R147.reuse, -R3 ;  /* 0x000000931e037223 */ /* 0x080fe20000010803 */
[C---:B------:R-:W-:Y:S01]  /*83f0*/  FMUL.FTZ R147, R31.reuse, R147 ;  /* 0x000000931f937220 */ /* 0x040fe20000410000 */
[----:B---3--:R-:W-:Y:S01]  /*8400*/  @!P4 FADD.FTZ R12, R12, R177 ;  /* 0x000000b10c0cc221 */ /* 0x008fe20000010000 */
[----:B------:R-:W2:Y:S01]  /*8410*/  SHFL.DOWN PT, R146, R13, 0x4, 0x1f ;  /* 0x08801f000d927f89 */ /* 0x000ea200000e0000 */
[----:B------:R-:W-:Y:S01]  /*8420*/  ISETP.GT.AND P4, PT, R126, 0x1b, PT ;  /* 0x0000001b7e00780c */ /* 0x000fe20003f84270 */
[----:B------:R-:W-:Y:S01]  /*8430*/  FMUL.FTZ R3, R154, R3 ;  /* 0x000000039a037220 */ /* 0x000fe20000410000 */
[C---:B------:R-:W-:Y:S01]  /*8440*/  FFMA.FTZ R147, R30.reuse, R181, R147 ;  /* 0x000000b51e937223 */ /* 0x040fe20000010093 */
[----:B------:R-:W3:Y:S01]  /*8450*/  SHFL.DOWN PT, R145, R12, 0x4, 0x1f ;  /* 0x08801f000c917f89 */ /* 0x000ee200000e0000 */
[C---:B------:R-:W-:Y:S01]  /*8460*/  FMUL.FTZ R2, R31.reuse, R163 ;  /* 0x000000a31f027220 */ /* 0x040fe20000410000 */
[----:B------:R-:W-:Y:S01]  /*8470*/  FFMA.FTZ R185, R30, R189, R185 ;  /* 0x000000bd1eb97223 */ /* 0x000fe200000100b9 */
[----:B------:R-:W-:Y:S01]  /*8480*/  FFMA.FTZ R184, R184, R147, R3 ;  /* 0x00000093b8b87223 */ /* 0x000fe20000010003 */
[C---:B------:R-:W-:Y:S01]  /*8490*/  FMUL.FTZ R3, R31.reuse, R162 ;  /* 0x000000a21f037220 */ /* 0x040fe20000410000 */
[-C--:B------:R-:W-:Y:S01]  /*84a0*/  FFMA.FTZ R2, R30, R159.reuse, -R2 ;  /* 0x0000009f1e027223 */ /* 0x080fe20000010802 */
[C---:B------:R-:W-:Y:S01]  /*84b0*/  FMUL.FTZ R159, R31.reuse, R159 ;  /* 0x0000009f1f9f7220 */ /* 0x040fe20000410000 */
[----:B------:R-:W-:Y:S01]  /*84c0*/  FFMA.FTZ R172, R172, R185, R153 ;  /* 0x000000b9acac7223 */ /* 0x000fe20000010099 */
[CC--:B------:R-:W-:Y:S01]  /*84d0*/  FFMA.FTZ R3, R30.reuse, R161.reuse, -R3 ;  /* 0x000000a11e037223 */ /* 0x0c0fe20000010803 */
[----:B------:R-:W-:Y:S01]  /*84e0*/  FMUL.FTZ R161, R31, R161 ;  /* 0x000000a11fa17220 */ /* 0x000fe20000410000 */
[----:B------:R-:W-:Y:S01]  /*84f0*/  FMUL.FTZ R151, R151, R2 ;  /* 0x0000000297977220 */ /* 0x000fe20000410000 */
[----:B------:R-:W-:Y:S01]  /*8500*/  FFMA.FTZ R159, R30, R163, R159 ;  /* 0x000000a31e9f7223 */ /* 0x000fe2000001009f */
[----:B0-----:R-:W-:Y:S01]  /*8510*/  @!P4 FADD.FTZ R15, R15, R148 ;  /* 0x000000940f0fc221 */ /* 0x001fe20000010000 */
[----:B------:R-:W-:Y:S01]  /*8520*/  FMUL.FTZ R141, R152, R3 ;  /* 0x00000003988d7220 */ /* 0x000fe20000410000 */
[C---:B------:R-:W-:Y:S01]  /*8530*/  FMUL.FTZ R3, R31.reuse, R135 ;  /* 0x000000871f037220 */ /* 0x040fe20000410000 */
[----:B------:R-:W-:Y:S01]  /*8540*/  FFMA.FTZ R161, R30, R162, R161 ;  /* 0x000000a21ea17223 */ /* 0x000fe200000100a1 */
[----:B-1----:R-:W-:Y:S01]  /*8550*/  @!P4 FADD.FTZ R14, R14, R165 ;  /* 0x000000a50e0ec221 */ /* 0x002fe20000010000 */
[----:B------:R-:W-:Y:S01]  /*8560*/  FFMA.FTZ R180, R180, R159, R151 ;  /* 0x0000009fb4b47223 */ /* 0x000fe20000010097 */
[-C--:B------:R-:W-:Y:S01]  /*8570*/  FFMA.FTZ R2, R30, R137.reuse, -R3 ;  /* 0x000000891e027223 */ /* 0x080fe20000010803 */
[----:B------:R-:W-:Y:S01]  /*8580*/  FMUL.FTZ R137, R31, R137 ;  /* 0x000000891f897220 */ /* 0x000fe20000410000 */
[----:B--2---:R-:W-:Y:S01]  /*8590*/  @!P4 FADD.FTZ R13, R13, R146 ;  /* 0x000000920d0dc221 */ /* 0x004fe20000010000 */
[----:B------:R-:W-:Y:S01]  /*85a0*/  FFMA.FTZ R174, R174, R161, R141 ;  /* 0x000000a1aeae7223 */ /* 0x000fe2000001008d */
[----:B------:R-:W0:Y:S01]  /*85b0*/  SHFL.DOWN PT, R146, R15, 0x8, 0x1f ;  /* 0x09001f000f927f89 */ /* 0x000e2200000e0000 */
[----:B------:R-:W-:Y:S01]  /*85c0*/  FMUL.FTZ R149, R149, R2 ;  /* 0x0000000295957220 */ /* 0x000fe20000410000 */
[----:B---3--:R-:W-:Y:S01]  /*85d0*/  @!P4 FADD.FTZ R12, R12, R145 ;  /* 0x000000910c0cc221 */ /* 0x008fe20000010000 */
[----:B------:R-:W-:Y:S01]  /*85e0*/  ISETP.GT.AND P4, PT, R126, 0x17, PT ;  /* 0x000000177e00780c */ /* 0x000fe20003f84270 */
[----:B------:R-:W1:Y:S01]  /*85f0*/  SHFL.DOWN PT, R145, R14, 0x8, 0x1f ;  /* 0x09001f000e917f89 */ /* 0x000e6200000e0000 */
[----:B------:R-:W-:Y:S01]  /*8600*/  FFMA.FTZ R141, R30, R135, R137 ;  /* 0x000000871e8d7223 */ /* 0x000fe20000010089 */
[C---:B------:R-:W-:Y:S01]  /*8610*/  FMUL.FTZ R3, R31.reuse, R170 ;  /* 0x000000aa1f037220 */ /* 0x040fe20000410000 */
[C---:B------:R-:W-:Y:S01]  /*8620*/  FMUL.FTZ R137, R31.reuse, R140 ;  /* 0x0000008c1f897220 */ /* 0x040fe20000410000 */
[----:B------:R-:W2:Y:S01]  /*8630*/  SHFL.DOWN PT, R142, R13, 0x8, 0x1f ;  /* 0x09001f000d8e7f89 */ /* 0x000ea200000e0000 */
[----:B------:R-:W-:Y:S01]  /*8640*/  FFMA.FTZ R176, R176, R141, R149 ;  /* 0x0000008db0b07223 */ /* 0x000fe20000010095 */
[C---:B------:R-:W-:Y:S01]  /*8650*/  FFMA.FTZ R3, R30.reuse, R168, -R3 ;  /* 0x000000a81e037223 */ /* 0x040fe20000010803 */
[CC--:B------:R-:W-:Y:S01]  /*8660*/  FFMA.FTZ R2, R30.reuse, R138.reuse, -R137 ;  /* 0x0000008a1e027223 */ /* 0x0c0fe20000010889 */
[----:B------:R-:W3:Y:S01]  /*8670*/  SHFL.DOWN PT, R143, R12, 0x8, 0x1f ;  /* 0x09001f000c8f7f89 */ /* 0x000ee200000e0000 */
[----:B------:R-:W-:Y:S01]  /*8680*/  FMUL.FTZ R137, R31, R138 ;  /* 0x0000008a1f897220 */ /* 0x000fe20000410000 */
[----:B------:R-:W-:Y:S01]  /*8690*/  FFMA.FTZ R189, R113, R189, R172 ;  /* 0x000000bd71bd7223 */ /* 0x000fe200000100ac */
[----:B------:R-:W-:Y:S01]  /*86a0*/  FMUL.FTZ R141, R33, R2 ;  /* 0x00000002218d7220 */ /* 0x000fe20000410000 */
[C---:B------:R-:W-:Y:S01]  /*86b0*/  FMUL.FTZ R2, R31.reuse, R173 ;  /* 0x000000ad1f027220 */ /* 0x040fe20000410000 */
[----:B------:R-:W-:Y:S01]  /*86c0*/  FMUL.FTZ R33, R31, R168 ;  /* 0x000000a81f217220 */ /* 0x000fe20000410000 */
[C---:B------:R-:W-:Y:S01]  /*86d0*/  FFMA.FTZ R137, R30.reuse, R140, R137 ;  /* 0x0000008c1e897223 */ /* 0x040fe20000010089 */
        /* <DEDUP_REMOVED lines=20> */
[----:B------:R-:W-:Y:S01]  /*8820*/  FFMA.FTZ R143, R117, R135, R176 ;  /* 0x00000087758f7223 */ /* 0x000fe200000100b0 */
[----:B------:R-:W-:Y:S01]  /*8830*/  FMUL.FTZ R135, R150, R3 ;  /* 0x0000000396877220 */ /* 0x000fe20000410000 */
[----:B------:R-:W3:Y:S01]  /*8840*/  SHFL.DOWN PT, R145, R12, 0x10, 0x1f ;  /* 0x0a001f000c917f89 */ /* 0x000ee200000e0000 */
[----:B------:R-:W-:Y:S01]  /*8850*/  FMUL.FTZ R3, R31, R171 ;  /* 0x000000ab1f037220 */ /* 0x000fe20000410000 */
[----:B------:R-:W-:Y:S01]  /*8860*/  FADD.FTZ R124, R167, R124 ;  /* 0x0000007ca77c7221 */ /* 0x000fe20000010000 */
[----:B------:R-:W-:Y:S01]  /*8870*/  FFMA.FTZ R178, R178, R33, R135 ;  /* 0x00000021b2b27223 */ /* 0x000fe20000010087 */
[----:B------:R-:W-:Y:S01]  /*8880*/  FADD.FTZ R66, R175, R66 ;  /* 0x00000042af427221 */ /* 0x000fe20000010000 */
[C---:B------:R-:W-:Y:S01]  /*8890*/  FFMA.FTZ R173, R30.reuse, R173, -R3 ;  /* 0x000000ad1ead7223 */ /* 0x040fe20000010803 */
[----:B------:R-:W-:Y:S01]  /*88a0*/  FFMA.FTZ R3, R30, R171, R2 ;  /* 0x000000ab1e037223 */ /* 0x000fe20000010002 */
[----:B------:R-:W-:Y:S01]  /*88b0*/  FFMA.FTZ R31, R119, R170, R178 ;  /* 0x000000aa771f7223 */ /* 0x000fe200000100b2 */
[----:B------:R-:W-:Y:S01]  /*88c0*/  FADD.FTZ R85, R184, R85 ;  /* 0x00000055b8557221 */ /* 0x000fe20000010000 */
[----:B------:R-:W-:Y:S01]  /*88d0*/  FMUL.FTZ R173, R32, R173 ;  /* 0x000000ad20ad7220 */ /* 0x000fe20000410000 */
[----:B------:R-:W-:Y:S01]  /*88e0*/  FADD.FTZ R73, R157, R73 ;  /* 0x000000499d497221 */ /* 0x000fe20000010000 */
[----:B------:R-:W-:Y:S01]  /*88f0*/  FADD.FTZ R102, R163, R102 ;  /* 0x00000066a3667221 */ /* 0x000fe20000010000 */
[----:B0-----:R-:W-:Y:S01]  /*8900*/  @!P4 FADD.FTZ R15, R15, R146 ;  /* 0x000000920f0fc221 */ /* 0x001fe20000010000 */
[----:B------:R-:W-:Y:S01]  /*8910*/  FFMA.FTZ R3, R144, R3, R173 ;  /* 0x0000000390037223 */ /* 0x000fe200000100ad */
[----:B------:R-:W-:Y:S01]  /*8920*/  FADD.FTZ R67, R160, R67 ;  /* 0x00000043a0437221 */ /* 0x000fe20000010000 */
[----:B------:R-:W-:Y:S01]  /*8930*/  FADD.FTZ R83, R174, R83 ;  /* 0x00000053ae537221 */ /* 0x000fe20000010000 */
[----:B-1----:R-:W-:Y:S01]  /*8940*/  @!P4 FADD.FTZ R14, R14, R147 ;  /* 0x000000930e0ec221 */ /* 0x002fe20000010000 */
[----:B------:R-:W-:Y:S01]  /*8950*/  FFMA.FTZ R2, R156, R171, R3 ;  /* 0x000000ab9c027223 */ /* 0x000fe20000010003 */
        /* <DEDUP_REMOVED lines=8> */
[----:B------:R-:W-:-:S03]  /*89e0*/  FADD.FTZ R79, R2, R79 ;  /* 0x0000004f024f7221 */ /* 0x000fc60000010000 */
[----:B------:R0:W-:Y:S01]  /*89f0*/  @!P2 STS.128 [R95+0x440], R12 ;  /* 0x0004400c5f00a388 */ /* 0x0001e20000000c00 */
        /* <DEDUP_REMOVED lines=11> */
.L_x_14142:
[----:B------:R-:W-:Y:S05]  /*8ab0*/  BSYNC B0 ;  /* 0x0000000000007941 */ /* 0x000fea0003800000 */
.L_x_14141:
[----:B------:R-:W-:Y:S01]  /*8ac0*/  UIADD3 UR4, UR4, 0x1, URZ ;  /* 0x0000000104047890 */ /* 0x000fe2000fffe03f */
[----:B------:R-:W-:Y:S02]  /*8ad0*/  LEA R58, P2, R24, R58, 0x3 ;  /* 0x0000003a183a7211 */ /* 0x000fe400078418ff */
[----:B------:R-:W-:Y:S02]  /*8ae0*/  LEA R59, P4, R26, R59, 0x3 ;  /* 0x0000003b1a3b7211 */ /* 0x000fe400078818ff */
[----:B------:R-:W-:Y:S02]  /*8af0*/  LEA R60, P5, R28, R60, 0x3 ;  /* 0x0000003c1c3c7211 */ /* 0x000fe400078a18ff */
[----:B------:R-:W-:Y:S02]  /*8b00*/  ISETP.LE.AND P0, PT, R208, UR4, PT ;  /* 0x00000004d0007c0c */ /* 0x000fe4000bf03270 */
[----:B------:R-:W-:Y:S02]  /*8b10*/  IADD3 R34, P6, R34, 0x10, RZ ;  /* 0x0000001022227810 */ /* 0x000fe40007fde0ff */
[----:B-1----:R-:W-:-:S02]  /*8b20*/  IADD3 R37, R37, 0x8, RZ ;  /* 0x0000000825257810 */ /* 0x002fc40007ffe0ff */
[----:B------:R-:W-:Y:S02]  /*8b30*/  IADD3 R38, R38, 0x10, RZ ;  /* 0x0000001026267810 */ /* 0x000fe40007ffe0ff */
[----:B------:R-:W-:Y:S02]  /*8b40*/  IADD3 R25, R25, 0x1, RZ ;  /* 0x0000000119197810 */ /* 0x000fe40007ffe0ff */
[----:B------:R-:W-:Y:S02]  /*8b50*/  IADD3.X R55, R55, R134, RZ, P2, !PT ;  /* 0x0000008637377210 */ /* 0x000fe400017fe4ff */
[----:B------:R-:W-:Y:S02]  /*8b60*/  IADD3.X R56, R56, R27, RZ, P4, !PT ;  /* 0x0000001b38387210 */ /* 0x000fe400027fe4ff */
[----:B------:R-:W-:Y:S02]  /*8b70*/  IADD3.X R57, R57, R136, RZ, P5, !PT ;  /* 0x0000008839397210 */ /* 0x000fe40002ffe4ff */
[----:B------:R-:W-:Y:S01]  /*8b80*/  IADD3.X R35, RZ, R35, RZ, P6, !PT ;  /* 0x00000023ff237210 */ /* 0x000fe200037fe4ff */
[----:B------:R-:W-:Y:S06]  /*8b90*/  @!P0 BRA `(.L_x_14143) ;  /* 0xffffffac00408947 */ /* 0x000fec000383ffff */
.L_x_14128:
[----:B------:R-:W-:Y:S01]  /*8ba0*/  BAR.SYNC.DEFER_BLOCKING 0x0 ;  /* 0x0000000000007b1d */ /* 0x000fe20000010000 */
[----:B------:R-:W-:-:S04]  /*8bb0*/  SHF.L.U32 R0, R128, 0x1, RZ ;  /* 0x0000000180007819 */ /* 0x000fc800000006ff */
[----:B------:R-:W-:-:S03]  /*8bc0*/  LOP3.LUT R3, R0, 0xffffffc0, RZ, 0xc0, !PT ;  /* 0xffffffc000037812 */ /* 0x000fc600078ec0ff */
[----:B------:R-:W2:Y:S01]  /*8bd0*/  S2UR UR5, SR_CgaCtaId ;  /* 0x00000000000579c3 */ /* 0x000ea20000008800 */
[----:B------:R-:W-:-:S05]  /*8be0*/  LOP3.LUT R3, R3, 0x1f, R128, 0xf8, !PT ;  /* 0x0000001f03037812 */ /* 0x000fca00078ef880 */
[----:B------:R-:W-:Y:S01]  /*8bf0*/  IMAD.WIDE R8, R3, 0x10, R16 ;  /* 0x0000001003087825 */ /* 0x000fe200078e0210 */
[----:B------:R-:W-:Y:S01]  /*8c00*/  UMOV UR4, 0x400 ;  /* 0x0000040000047882 */ /* 0x000fe20000000000 */
[----:B------:R-:W-:Y:S01]  /*8c10*/  F2FP.BF16.F32.PACK_AB R64, R64, R71 ;  /* 0x000000474040723e */ /* 0x000fe200000010ff */
[----:B------:R-:W3:Y:S02]  /*8c20*/  LDC.64 R36, c[0x0][0x3e0] ;  /* 0x0000f800ff247b82 */ /* 0x000ee40000000a00 */
[----:B0-----:R-:W4:Y:S01]  /*8c30*/  LDG.E.128 R12, desc[UR14][R8.64] ;  /* 0x0000000e080c7981 */ /* 0x001f22000c1e1d00 */
[----:B-1----:R-:W-:-:S05]  /*8c40*/  IADD3 R44, R97, -0x1, RZ ;  /* 0xffffffff612c7810 */ /* 0x002fca0007ffe0ff */
[----:B------:R-:W0:Y:S01]  /*8c50*/  LDC.64 R40, c[0x0][0x3f0] ;  /* 0x0000fc00ff287b82 */ /* 0x000e220000000a00 */
[----:B------:R-:W5:Y:S01]  /*8c60*/  LDG.E.128 R24, desc[UR14][R8.64+0x200] ;  /* 0x0002000e08187981 */ /* 0x000f62000c1e1d00 */
[----:B------:R-:W-:Y:S02]  /*8c70*/  UIADD3 UR8, UP0, UR8, -0x400, URZ ;  /* 0xfffffc0008087890 */ /* 0x000fe4000ff1e03f */
[----:B--2---:R-:W-:Y:S02]  /*8c80*/  ULEA UR4, UR5, UR4, 0x18 ;  /* 0x0000000405047291 */ /* 0x004fe4000f8ec03f */
[----:B------:R-:W-:Y:S02]  /*8c90*/  UIADD3 UR6, UP1, UR6, -0x400, URZ ;  /* 0xfffffc0006067890 */ /* 0x000fe4000ff3e03f */
[----:B------:R-:W-:Y:S02]  /*8ca0*/  UIADD3.X UR9, UR9, -0x1, URZ, UP0, !UPT ;  /* 0xffffffff09097890 */ /* 0x000fe400087fe43f */
[C---:B------:R-:W-:Y:S01]  /*8cb0*/  LEA R43, R126.reuse, UR4, 0x4 ;  /* 0x000000047e2b7c11 */ /* 0x040fe2000f8e20ff */
[----:B------:R-:W-:Y:S01]  /*8cc0*/  UIADD3.X UR7, UR7, -0x1, URZ, UP1, !UPT ;  /* 0xffffffff07077890 */ /* 0x000fe20008ffe43f */
[----:B------:R-:W-:Y:S01]  /*8cd0*/  LEA R42, R126, UR4, 0x5 ;  /* 0x000000047e2a7c11 */ /* 0x000fe2000f8e28ff */
[----:B------:R-:W-:-:S02]  /*8ce0*/  ULDC.64 UR4, c[0x0][0x390] ;  /* 0x0000e40000047ab9 */ /* 0x000fc40000000a00 */
[----:B----4-:R-:W-:Y:S04]  /*8cf0*/  STS.128 [R43], R12 ;  /* 0x0000000c2b007388 */ /* 0x010fe80000000c00 */
[----:B-----5:R-:W-:Y:S01]  /*8d00*/  STS.128 [R43+0x200], R24 ;  /* 0x000200182b007388 */ /* 0x020fe20000000c00 */
[----:B------:R-:W-:-:S03]  /*8d10*/  NOP ;  /* 0x0000000000007918 */ /* 0x000fc60000000000 */
[----:B------:R-:W1:Y:S04]  /*8d20*/  LDS.128 R4, [R42] ;  /* 0x000000002a047984 */ /* 0x000e680000000c00 */
[----:B------:R-:W2:Y:S01]  /*8d30*/  LDS.128 R8, [R42+0x10] ;  /* 0x000010002a087984 */ /* 0x000ea20000000c00 */
[C---:B-1----:R-:W-:Y:S02]  /*8d40*/  SHF.L.U32 R0, R4.reuse, 0x10, RZ ;  /* 0x0000001004007819 */ /* 0x042fe400000006ff */
[----:B------:R-:W-:Y:S02]  /*8d50*/  PRMT R4, R4, 0x7632, R4 ;  /* 0x0000763204047816 */ /* 0x000fe40000000004 */
[----:B------:R-:W-:Y:S01]  /*8d60*/  SHF.L.U32 R2, R6, 0x10, RZ ;  /* 0x0000001006027819 */ /* 0x000fe200000006ff */
[----:B------:R-:W-:Y:S01]  /*8d70*/  FADD.FTZ R28, R0, R101 ;  /* 0x00000065001c7221 */ /* 0x000fe20000010000 */
[----:B------:R-:W-:-:S02]  /*8d80*/  SHF.L.U32 R4, R4, 0x10, RZ ;  /* 0x0000001004047819 */ /* 0x000fc400000006ff */
[----:B------:R-:W-:Y:S01]  /*8d90*/  SHF.L.U32 R0, R5, 0x10, RZ ;  /* 0x0000001005007819 */ /* 0x000fe200000006ff */
[--C-:B------:R-:W-:Y:S01]  /*8da0*/  FADD.FTZ R2, R2, R101.reuse ;  /* 0x0000006502027221 */ /* 0x100fe20000010000 */
[----:B------:R-:W-:Y:S01]  /*8db0*/  BAR.SYNC.DEFER_BLOCKING 0x0 ;  /* 0x0000000000007b1d */ /* 0x000fe20000010000 */
[--C-:B------:R-:W-:Y:S01]  /*8dc0*/  FADD.FTZ R4, R4, R101.reuse ;  /* 0x0000006504047221 */ /* 0x100fe20000010000 */
[----:B------:R-:W-:Y:S01]  /*8dd0*/  FSETP.GTU.FTZ.AND P3, PT, R28, 20, PT ;  /* 0x41a000001c00780b */ /* 0x000fe20003f7c000 */
[----:B------:R-:W-:Y:S01]  /*8de0*/  FADD.FTZ R29, R0, R101 ;  /* 0x00000065001d7221 */ /* 0x000fe20000010000 */
[----:B------:R-:W-:Y:S02]  /*8df0*/  FSETP.GTU.FTZ.AND P5, PT, R2, 20, PT ;  /* 0x41a000000200780b */ /* 0x000fe40003fbc000 */
[----:B------:R-:W-:Y:S02]  /*8e00*/  FSETP.GTU.FTZ.AND P6, PT, R4, 20, PT ;  /* 0x41a000000400780b */ /* 0x000fe40003fdc000 */
[----:B------:R-:W-:-:S02]  /*8e10*/  FSETP.GTU.FTZ.AND P2, PT, R29, 20, PT ;  /* 0x41a000001d00780b */ /* 0x000fc40003f5c000 */
[----:B------:R-:W-:Y:S02]  /*8e20*/  SHF.L.U32 R14, R7, 0x10, RZ ;  /* 0x00000010070e7819 */ /* 0x000fe400000006ff */
[----:B------:R-:W-:Y:S02]  /*8e30*/  PRMT R5, R5, 0x7632, R5 ;  /* 0x0000763205057816 */ /* 0x000fe40000000005 */
[----:B------:R-:W-:Y:S01]  /*8e40*/  PRMT R6, R6, 0x7632, R6 ;  /* 0x0000763206067816 */ /* 0x000fe20000000006 */
[----:B------:R-:W-:Y:S01]  /*8e50*/  @!P3 FMUL.FTZ R0, R28, -1.4426950216293334961 ;  /* 0xbfb8aa3b1c00b820 */ /* 0x000fe20000410000 */
[----:B------:R-:W-:Y:S01]  /*8e60*/  FADD.FTZ R25, R14, R101 ;  /* 0x000000650e197221 */ /* 0x000fe20000010000 */
[----:B------:R-:W-:Y:S01]  /*8e70*/  @!P5 FMUL.FTZ R13, R2, -1.4426950216293334961 ;  /* 0xbfb8aa3b020dd820 */ /* 0x000fe20000410000 */
[----:B------:R-:W-:Y:S01]  /*8e80*/  SHF.L.U32 R6, R6, 0x10, RZ ;  /* 0x0000001006067819 */ /* 0x000fe200000006ff */
[----:B------:R-:W-:Y:S01]  /*8e90*/  @!P6 FMUL.FTZ R4, R4, -1.4426950216293334961 ;  /* 0xbfb8aa3b0404e820 */ /* 0x000fe20000410000 */
[----:B------:R-:W-:Y:S01]  /*8ea0*/  PRMT R7, R7, 0x7632, R7 ;  /* 0x0000763207077816 */ /* 0x000fe20000000007 */
[----:B------:R-:W1:Y:S01]  /*8eb0*/  @!P3 MUFU.EX2 R0, R0 ;  /* 0x000000000000b308 */ /* 0x000e620000000800 */
[----:B------:R-:W-:Y:S01]  /*8ec0*/  @!P2 FMUL.FTZ R12, R29, -1.4426950216293334961 ;  /* 0xbfb8aa3b1d0ca820 */ /* 0x000fe20000410000 */
[----:B------:R-:W-:Y:S01]  /*8ed0*/  FSETP.GTU.FTZ.AND P4, PT, R25, 20, PT ;  /* 0x41a000001900780b */ /* 0x000fe20003f9c000 */
[----:B------:R-:W-:Y:S01]  /*8ee0*/  FADD.FTZ R6, R6, R101 ;  /* 0x0000006506067221 */ /* 0x000fe20000010000 */
[----:B--2---:R-:W-:-:S02]  /*8ef0*/  SHF.L.U32 R14, R8, 0x10, RZ ;  /* 0x00000010080e7819 */ /* 0x004fc400000006ff */
[----:B------:R-:W-:Y:S02]  /*8f00*/  PRMT R8, R8, 0x7632, R8 ;  /* 0x0000763208087816 */ /* 0x000fe40000000008 */
[----:B------:R-:W2:Y:S01]  /*8f10*/  @!P6 MUFU.EX2 R4, R4 ;  /* 0x000000040004e308 */ /* 0x000ea20000000800 */
[----:B------:R-:W-:Y:S01]  /*8f20*/  FADD.FTZ R14, R14, R101 ;  /* 0x000000650e0e7221 */ /* 0x000fe20000010000 */
[----:B------:R-:W-:-:S04]  /*8f30*/  SHF.L.U32 R8, R8, 0x10, RZ ;  /* 0x0000001008087819 */ /* 0x000fc800000006ff */
[----:B------:R-:W-:Y:S01]  /*8f40*/  FSETP.GTU.FTZ.AND P0, PT, R14, 20, PT ;  /* 0x41a000000e00780b */ /* 0x000fe20003f1c000 */
[----:B------:R-:W-:Y:S01]  /*8f50*/  FADD.FTZ R8, R8, R101 ;  /* 0x0000006508087221 */ /* 0x000fe20000010000 */
[----:B------:R-:W4:Y:S01]  /*8f60*/  @!P2 MUFU.EX2 R12, R12 ;  /* 0x0000000c000ca308 */ /* 0x000f220000000800 */
[----:B-1----:R-:W-:-:S07]  /*8f70*/  @!P3 FADD.FTZ R2, R0, 1 ;  /* 0x3f8000000002b421 */ /* 0x002fce0000010000 */
[----:B------:R1:W5:Y:S01]  /*8f80*/  @!P3 MUFU.RCP R24, R2 ;  /* 0x000000020018b308 */ /* 0x0003620000001000 */
[----:B--2---:R-:W-:-:S07]  /*8f90*/  @!P6 FADD.FTZ R4, R4, 1 ;  /* 0x3f8000000404e421 */ /* 0x004fce0000010000 */
[----:B------:R-:W2:Y:S01]  /*8fa0*/  @!P6 MUFU.RCP R15, R4 ;  /* 0x00000004000fe308 */ /* 0x000ea20000001000 */
[----:B----4-:R-:W-:Y:S01]  /*8fb0*/  @!P2 FADD.FTZ R0, R12, 1 ;  /* 0x3f8000000c00a421 */ /* 0x010fe20000010000 */
[----:B-1----:R-:W-:Y:S01]  /*8fc0*/  SHF.L.U32 R2, R5, 0x10, RZ ;  /* 0x0000001005027819 */ /* 0x002fe200000006ff */
[----:B------:R-:W-:Y:S01]  /*8fd0*/  @!P4 FMUL.FTZ R5, R25, -1.4426950216293334961 ;  /* 0xbfb8aa3b1905c820 */ /* 0x000fe20000410000 */
[C---:B------:R-:W-:Y:S02]  /*8fe0*/  SHF.L.U32 R12, R9.reuse, 0x10, RZ ;  /* 0x00000010090c7819 */ /* 0x040fe400000006ff */
[----:B------:R-:W-:Y:S01]  /*8ff0*/  PRMT R9, R9, 0x7632, R9 ;  /* 0x0000763209097816 */ /* 0x000fe20000000009 */
[--C-:B------:R-:W-:Y:S01]  /*9000*/  FADD.FTZ R25, R2, R101.reuse ;  /* 0x0000006502197221 */ /* 0x100fe20000010000 */
[----:B------:R1:W4:Y:S01]  /*9010*/  @!P2 MUFU.RCP R26, R0 ;  /* 0x00000000001aa308 */ /* 0x0003220000001000 */
[----:B-----5:R-:W-:Y:S01]  /*9020*/  @!P3 FMUL.FTZ R79, R79, R24 ;  /* 0x000000184f4fb220 */ /* 0x020fe20000410000 */
[----:B------:R-:W-:Y:S01]  /*9030*/  FADD.FTZ R27, R12, R101 ;  /* 0x000000650c1b7221 */ /* 0x000fe20000010000 */
[----:B------:R-:W-:Y:S01]  /*9040*/  @!P0 FMUL.FTZ R2, R14, -1.4426950216293334961 ;  /* 0xbfb8aa3b0e028820 */ /* 0x000fe20000410000 */
[----:B------:R-:W-:-:S03]  /*9050*/  FSETP.GTU.FTZ.AND P3, PT, R25, 20, PT ;  /* 0x41a000001900780b */ /* 0x000fc60003f7c000 */
[----:B------:R-:W-:Y:S01]  /*9060*/  FSETP.GTU.FTZ.AND P1, PT, R27, 20, PT ;  /* 0x41a000001b00780b */ /* 0x000fe20003f3c000 */
[----:B------:R-:W5:Y:S01]  /*9070*/  @!P5 MUFU.EX2 R13, R13 ;  /* 0x0000000d000dd308 */ /* 0x000f620000000800 */
[----:B-1----:R-:W-:Y:S01]  /*9080*/  SHF.L.U32 R0, R7, 0x10, RZ ;  /* 0x0000001007007819 */ /* 0x002fe200000006ff */
[----:B--2---:R-:W-:Y:S01]  /*9090*/  @!P6 FMUL.FTZ R96, R96, R15 ;  /* 0x0000000f6060e220 */ /* 0x004fe20000410000 */
[----:B------:R-:W-:-:S03]  /*90a0*/  FSETP.GTU.FTZ.AND P6, PT, R6, 20, PT ;  /* 0x41a000000600780b */ /* 0x000fc60003fdc000 */
[----:B------:R-:W-:Y:S01]  /*90b0*/  FADD.FTZ R15, R0, R101 ;  /* 0x00000065000f7221 */ /* 0x000fe20000010000 */
[----:B------:R-:W-:Y:S01]  /*90c0*/  F2FP.BF16.F32.PACK_AB R80, R96, R79 ;  /* 0x0000004f6050723e */ /* 0x000fe200000010ff */
[----:B------:R1:W2:Y:S01]  /*90d0*/  @!P4 MUFU.EX2 R12, R5 ;  /* 0x00000005000cc308 */ /* 0x0002a20000000800 */
[----:B----4-:R-:W-:Y:S01]  /*90e0*/  @!P2 FMUL.FTZ R81, R81, R26 ;  /* 0x0000001a5151a220 */ /* 0x010fe20000410000 */
[----:B------:R-:W-:Y:S01]  /*90f0*/  @!P3 FMUL.FTZ R0, R25, -1.4426950216293334961 ;  /* 0xbfb8aa3b1900b820 */ /* 0x000fe20000410000 */
[----:B------:R-:W-:-:S05]  /*9100*/  FSETP.GTU.FTZ.AND P2, PT, R15, 20, PT ;  /* 0x41a000000f00780b */ /* 0x000fca0003f5c000 */
[----:B------:R-:W-:Y:S01]  /*9110*/  @!P6 FMUL.FTZ R4, R6, -1.4426950216293334961 ;  /* 0xbfb8aa3b0604e820 */ /* 0x000fe20000410000 */
[----:B------:R-:W4:Y:S01]  /*9120*/  @!P3 MUFU.EX2 R0, R0 ;  /* 0x000000000000b308 */ /* 0x000f220000000800 */
[----:B-1----:R-:W-:Y:S01]  /*9130*/  @!P1 FMUL.FTZ R5, R27, -1.4426950216293334961 ;  /* 0xbfb8aa3b1b059820 */ /* 0x002fe20000410000 */
[----:B-----5:R-:W-:-:S05]  /*9140*/  @!P5 FADD.FTZ R13, R13, 1 ;  /* 0x3f8000000d0dd421 */ /* 0x020fca0000010000 */
[----:B------:R-:W-:Y:S01]  /*9150*/  @!P2 FMUL.FTZ R6, R15, -1.4426950216293334961 ;  /* 0xbfb8aa3b0f06a820 */ /* 0x000fe20000410000 */
[----:B------:R-:W-:Y:S01]  /*9160*/  @!P6 MUFU.EX2 R4, R4 ;  /* 0x000000040004e308 */ /* 0x000fe20000000800 */
[----:B--2---:R-:W-:-:S07]  /*9170*/  @!P4 FADD.FTZ R12, R12, 1 ;  /* 0x3f8000000c0cc421 */ /* 0x004fce0000010000 */
[----:B------:R-:W1:Y:S08]  /*9180*/  @!P2 MUFU.EX2 R6, R6 ;  /* 0x000000060006a308 */ /* 0x000e700000000800 */
[----:B------:R4:W2:Y:S08]  /*9190*/  @!P0 MUFU.EX2 R7, R2 ;  /* 0x0000000200078308 */ /* 0x0008b00000000800 */
[----:B------:R5:W3:Y:S01]  /*91a0*/  @!P1 MUFU.EX2 R14, R5 ;  /* 0x00000005000e9308 */ /* 0x000ae20000000800 */
[----:B----4-:R-:W-:Y:S01]  /*91b0*/  @!P3 FADD.FTZ R2, R0, 1 ;  /* 0x3f8000000002b421 */ /* 0x010fe20000010000 */
[----:B-1----:R-:W-:Y:S01]  /*91c0*/  @!P2 FADD.FTZ R6, R6, 1 ;  /* 0x3f8000000606a421 */ /* 0x002fe20000010000 */
[----:B------:R-:W-:-:S02]  /*91d0*/  SHF.L.U32 R0, R10, 0x10, RZ ;  /* 0x000000100a007819 */ /* 0x000fc400000006ff */
[----:B------:R-:W-:-:S03]  /*91e0*/  PRMT R10, R10, 0x7632, R10 ;  /* 0x000076320a0a7816 */ /* 0x000fc6000000000a */
[----:B------:R-:W1:Y:S01]  /*91f0*/  @!P3 MUFU.RCP R15, R2 ;  /* 0x00000002000fb308 */ /* 0x000e620000001000 */
[----:B-----5:R-:W-:Y:S01]  /*9200*/  @!P6 FADD.FTZ R5, R4, 1 ;  /* 0x3f8000000405e421 */ /* 0x020fe20000010000 */
[----:B------:R-:W-:Y:S01]  /*9210*/  FADD.FTZ R4, R0, R101 ;  /* 0x0000006500047221 */ /* 0x000fe20000010000 */
[----:B--2---:R-:W-:Y:S01]  /*9220*/  @!P0 FADD.FTZ R7, R7, 1 ;  /* 0x3f80000007078421 */ /* 0x004fe20000010000 */
[C---:B------:R-:W-:Y:S02]  /*9230*/  SHF.L.U32 R0, R11.reuse, 0x10, RZ ;  /* 0x000000100b007819 */ /* 0x040fe400000006ff */
[----:B------:R-:W-:Y:S02]  /*9240*/  SHF.L.U32 R10, R10, 0x10, RZ ;  /* 0x000000100a0a7819 */ /* 0x000fe400000006ff */
[----:B------:R-:W2:Y:S01]  /*9250*/  @!P6 MUFU.RCP R5, R5 ;  /* 0x000000050005e308 */ /* 0x000ea20000001000 */
[----:B------:R-:W-:Y:S01]  /*9260*/  PRMT R11, R11, 0x7632, R11 ;  /* 0x000076320b0b7816 */ /* 0x000fe2000000000b */
[----:B---3--:R-:W-:-:S06]  /*9270*/  @!P1 FADD.FTZ R14, R14, 1 ;  /* 0x3f8000000e0e9421 */ /* 0x008fcc0000010000 */
[----:B------:R-:W3:Y:S01]  /*9280*/  @!P5 MUFU.RCP R24, R13 ;  /* 0x0000000d0018d308 */ /* 0x000ee20000001000 */
[----:B-1----:R-:W-:Y:S01]  /*9290*/  @!P3 FMUL.FTZ R100, R100, R15 ;  /* 0x0000000f6464b220 */ /* 0x002fe20000410000 */
[----:B------:R-:W-:Y:S01]  /*92a0*/  FSETP.GTU.FTZ.AND P3, PT, R4, 20, PT ;  /* 0x41a000000400780b */ /* 0x000fe20003f7c000 */
[--C-:B------:R-:W-:Y:S01]  /*92b0*/  FADD.FTZ R15, R0, R101.reuse ;  /* 0x00000065000f7221 */ /* 0x100fe20000010000 */
[----:B------:R-:W-:Y:S01]  /*92c0*/  SHF.L.U32 R0, R9, 0x10, RZ ;  /* 0x0000001009007819 */ /* 0x000fe200000006ff */
[----:B------:R-:W-:-:S03]  /*92d0*/  FADD.FTZ R9, R10, R101 ;  /* 0x000000650a097221 */ /* 0x000fc60000010000 */
[----:B------:R1:W4:Y:S01]  /*92e0*/  @!P2 MUFU.RCP R13, R6 ;  /* 0x00000006000da308 */ /* 0x0003220000001000 */
[----:B--2---:R-:W-:Y:S01]  /*92f0*/  @!P6 FMUL.FTZ R102, R102, R5 ;  /* 0x000000056666e220 */ /* 0x004fe20000410000 */
[----:B------:R-:W-:-:S05]  /*9300*/  FSETP.GTU.FTZ.AND P6, PT, R15, 20, PT ;  /* 0x41a000000f00780b */ /* 0x000fca0003fdc000 */
[----:B------:R-:W-:Y:S01]  /*9310*/  @!P3 FMUL.FTZ R2, R4, -1.4426950216293334961 ;  /* 0xbfb8aa3b0402b820 */ /* 0x000fe20000410000 */
[----:B------:R-:W2:Y:S01]  /*9320*/  @!P4 MUFU.RCP R12, R12 ;  /* 0x0000000c000cc308 */ /* 0x000ea20000001000 */
[----:B---3--:R-:W-:Y:S01]  /*9330*/  @!P5 FMUL.FTZ R83, R83, R24 ;  /* 0x000000185353d220 */ /* 0x008fe20000410000 */
[----:B------:R-:W-:Y:S02]  /*9340*/  FSETP.GTU.FTZ.AND P5, PT, R8, 20, PT ;  /* 0x41a000000800780b */ /* 0x000fe40003fbc000 */
[----:B-1----:R-:W-:Y:S02]  /*9350*/  F2FP.BF16.F32.PACK_AB R6, R66, R73 ;  /* 0x000000494206723e */ /* 0x002fe400000010ff */
[----:B------:R-:W-:Y:S01]  /*9360*/  F2FP.BF16.F32.PACK_AB R66, R62, R69 ;  /* 0x000000453e42723e */ /* 0x000fe200000010ff */
[----:B------:R-:W-:Y:S01]  /*9370*/  @!P6 FMUL.FTZ R5, R15, -1.4426950216293334961 ;  /* 0xbfb8aa3b0f05e820 */ /* 0x000fe20000410000 */
[----:B------:R1:W3:Y:S01]  /*9380*/  @!P0 MUFU.RCP R26, R7 ;  /* 0x00000007001a8308 */ /* 0x0002e20000001000 */
[----:B----4-:R-:W-:Y:S01]  /*9390*/  @!P2 FMUL.FTZ R116, R116, R13 ;  /* 0x0000000d7474a220 */ /* 0x010fe20000410000 */
[----:B------:R-:W-:-:S02]  /*93a0*/  FSETP.GTU.FTZ.AND P2, PT, R9, 20, PT ;  /* 0x41a000000900780b */ /* 0x000fc40003f5c000 */
[----:B------:R-:W-:-:S04]  /*93b0*/  F2FP.BF16.F32.PACK_AB R82, R102, R83 ;  /* 0x000000536652723e */ /* 0x000fc800000010ff */
[----:B------:R-:W4:Y:S01]  /*93c0*/  @!P3 MUFU.EX2 R4, R2 ;  /* 0x000000020004b308 */ /* 0x000f220000000800 */
[--C-:B-1----:R-:W-:Y:S01]  /*93d0*/  FADD.FTZ R7, R0, R101.reuse ;  /* 0x0000006500077221 */ /* 0x102fe20000010000 */
[----:B------:R-:W-:Y:S01]  /*93e0*/  SHF.L.U32 R0, R11, 0x10, RZ ;  /* 0x000000100b007819 */ /* 0x000fe200000006ff */
[----:B--2---:R-:W-:Y:S02]  /*93f0*/  @!P4 FMUL.FTZ R85, R85, R12 ;  /* 0x0000000c5555c220 */ /* 0x004fe40000410000 */
[----:B------:R-:W1:Y:S01]  /*9400*/  LDC.64 R12, c[0x0][0x388] ;  /* 0x0000e200ff0c7b82 */ /* 0x000e620000000a00 */
[----:B------:R-:W-:Y:S01]  /*9410*/  FSETP.GTU.FTZ.AND P4, PT, R7, 20, PT ;  /* 0x41a000000700780b */ /* 0x000fe20003f9c000 */
[----:B------:R-:W-:Y:S01]  /*9420*/  FADD.FTZ R11, R0, R101 ;  /* 0x00000065000b7221 */ /* 0x000fe20000010000 */
[----:B------:R-:W-:Y:S01]  /*9430*/  @!P2 FMUL.FTZ R9, R9, -1.4426950216293334961 ;  /* 0xbfb8aa3b0909a820 */ /* 0x000fe20000410000 */
[----:B---3--:R-:W-:Y:S01]  /*9440*/  @!P0 FMUL.FTZ R87, R87, R26 ;  /* 0x0000001a57578220 */ /* 0x008fe20000410000 */
[----:B------:R2:W3:Y:S01]  /*9450*/  @!P6 MUFU.EX2 R10, R5 ;  /* 0x00000005000ae308 */ /* 0x0004e20000000800 */
[----:B------:R-:W-:Y:S01]  /*9460*/  @!P5 FMUL.FTZ R0, R8, -1.4426950216293334961 ;  /* 0xbfb8aa3b0800d820 */ /* 0x000fe20000410000 */
[----:B------:R-:W-:Y:S01]  /*9470*/  FSETP.GTU.FTZ.AND P0, PT, R11, 20, PT ;  /* 0x41a000000b00780b */ /* 0x000fe20003f1c000 */
[----:B----4-:R-:W-:-:S05]  /*9480*/  @!P3 FADD.FTZ R8, R4, 1 ;  /* 0x3f8000000408b421 */ /* 0x010fca0000010000 */
[----:B------:R-:W4:Y:S01]  /*9490*/  @!P2 MUFU.EX2 R9, R9 ;  /* 0x000000090009a308 */ /* 0x000f220000000800 */
[----:B------:R-:W-:Y:S01]  /*94a0*/  @!P4 FMUL.FTZ R2, R7, -1.4426950216293334961 ;  /* 0xbfb8aa3b0702c820 */ /* 0x000fe20000410000 */
[----:B------:R-:W-:Y:S02]  /*94b0*/  F2FP.BF16.F32.PACK_AB R7, R65, R74 ;  /* 0x0000004a4107723e */ /* 0x000fe400000010ff */
[----:B--2---:R-:W-:Y:S02]  /*94c0*/  F2FP.BF16.F32.PACK_AB R5, R67, R76 ;  /* 0x0000004c4305723e */ /* 0x004fe400000010ff */
[----:B------:R-:W-:Y:S01]  /*94d0*/  F2FP.BF16.F32.PACK_AB R4, R68, R75 ;  /* 0x0000004b4404723e */ /* 0x000fe200000010ff */
[----:B------:R-:W-:Y:S01]  /*94e0*/  @!P0 FMUL.FTZ R11, R11, -1.4426950216293334961 ;  /* 0xbfb8aa3b0b0b8820 */ /* 0x000fe20000410000 */
[----:B------:R1:W2:Y:S01]  /*94f0*/  @!P3 MUFU.RCP R28, R8 ;  /* 0x00000008001cb308 */ /* 0x0002a20000001000 */
[----:B------:R-:W-:Y:S01]  /*9500*/  F2FP.BF16.F32.PACK_AB R67, R61, R70 ;  /* 0x000000463d43723e */ /* 0x000fe200000010ff */
[----:B---3--:R-:W-:Y:S01]  /*9510*/  @!P6 FADD.FTZ R10, R10, 1 ;  /* 0x3f8000000a0ae421 */ /* 0x008fe20000010000 */
[----:B------:R-:W-:Y:S01]  /*9520*/  F2FP.BF16.F32.PACK_AB R65, R63, R72 ;  /* 0x000000483f41723e */ /* 0x000fe200000010ff */
[----:B------:R-:W-:Y:S04]  /*9530*/  STS.128 [R42], R4 ;  /* 0x000000042a007388 */ /* 0x000fe80000000c00 */
[----:B------:R-:W3:Y:S01]  /*9540*/  @!P0 MUFU.EX2 R25, R11 ;  /* 0x0000000b00198308 */ /* 0x000ee20000000800 */
[----:B-1----:R-:W-:Y:S01]  /*9550*/  IMAD R8, R12, UR17, RZ ;  /* 0x000000110c087c24 */ /* 0x002fe2000f8e02ff */
[----:B------:R-:W-:Y:S01]  /*9560*/  STS.128 [R42+0x10], R64 ;  /* 0x000010402a007388 */ /* 0x000fe20000000c00 */
[----:B----4-:R-:W-:Y:S01]  /*9570*/  @!P2 FADD.FTZ R24, R9, 1 ;  /* 0x3f8000000918a421 */ /* 0x010fe20000010000 */
[----:B------:R-:W-:-:S04]  /*9580*/  NOP ;  /* 0x0000000000007918 */ /* 0x000fc80000000000 */
[----:B------:R-:W1:Y:S01]  /*9590*/  @!P5 MUFU.EX2 R0, R0 ;  /* 0x000000000000d308 */ /* 0x000e620000000800 */
[----:B------:R-:W-:Y:S01]  /*95a0*/  IMAD R27, R13, UR16, R8 ;  /* 0x000000100d1b7c24 */ /* 0x000fe2000f8e0208 */
[----:B------:R-:W4:Y:S01]  /*95b0*/  LDS.128 R4, [R43] ;  /* 0x000000002b047984 */ /* 0x000f220000000c00 */
[----:B--2---:R-:W-:Y:S01]  /*95c0*/  @!P3 FMUL.FTZ R91, R91, R28 ;  /* 0x0000001c5b5bb220 */ /* 0x004fe20000410000 */
[----:B---3--:R-:W-:-:S04]  /*95d0*/  @!P0 FADD.FTZ R25, R25, 1 ;  /* 0x3f80000019198421 */ /* 0x008fc80000010000 */
[----:B------:R2:W3:Y:S08]  /*95e0*/  @!P6 MUFU.RCP R30, R10 ;  /* 0x0000000a001ee308 */ /* 0x0004f00000001000 */
[----:B------:R5:W0:Y:S01]  /*95f0*/  @!P1 MUFU.RCP R26, R14 ;  /* 0x0000000e001a9308 */ /* 0x000a220000001000 */
[----:B--2---:R-:W2:Y:S01]  /*9600*/  LDS.128 R8, [R43+0x200] ;  /* 0x000200002b087984 */ /* 0x004ea20000000c00 */
[----:B-1----:R-:W-:-:S06]  /*9610*/  @!P5 FADD.FTZ R0, R0, 1 ;  /* 0x3f8000000000d421 */ /* 0x002fcc0000010000 */
[----:B------:R-:W1:Y:S01]  /*9620*/  @!P4 MUFU.EX2 R2, R2 ;  /* 0x000000020002c308 */ /* 0x000e620000000800 */
[----:B-----5:R-:W-:Y:S01]  /*9630*/  SHF.L.U32 R14, R44, 0x9, RZ ;  /* 0x000000092c0e7819 */ /* 0x020fe200000006ff */
[----:B---3--:R-:W-:-:S03]  /*9640*/  @!P6 FMUL.FTZ R93, R93, R30 ;  /* 0x0000001e5d5de220 */ /* 0x008fc60000410000 */
[----:B------:R-:W-:-:S03]  /*9650*/  SHF.R.S32.HI R15, RZ, 0x1f, R14 ;  /* 0x0000001fff0f7819 */ /* 0x000fc6000001140e */
[----:B------:R-:W3:Y:S01]  /*9660*/  @!P0 MUFU.RCP R25, R25 ;  /* 0x0000001900198308 */ /* 0x000ee20000001000 */
[----:B0-----:R-:W-:Y:S01]  /*9670*/  @!P1 FMUL.FTZ R89, R89, R26 ;  /* 0x0000001a59599220 */ /* 0x001fe20000410000 */
[----:B------:R-:W-:-:S05]  /*9680*/  IMAD.WIDE.U32 R12, R12, UR16, R14 ;  /* 0x000000100c0c7c25 */ /* 0x000fca000f8e000e */
[----:B------:R-:W-:Y:S01]  /*9690*/  IADD3 R13, R13, R27, RZ ;  /* 0x0000001b0d0d7210 */ /* 0x000fe20007ffe0ff */
[----:B------:R0:W5:Y:S01]  /*96a0*/  @!P5 MUFU.RCP R29, R0 ;  /* 0x00000000001dd308 */ /* 0x0001620000001000 */
[----:B-1----:R-:W-:Y:S01]  /*96b0*/  @!P4 FADD.FTZ R2, R2, 1 ;  /* 0x3f8000000202c421 */ /* 0x002fe20000010000 */
[----:B------:R-:W-:Y:S01]  /*96c0*/  FADD.FTZ R27, R79, R130 ;  /* 0x000000824f1b7221 */ /* 0x000fe20000010000 */
[----:B------:R-:W-:-:S05]  /*96d0*/  IMAD.WIDE.U32 R12, R105, UR4, R12 ;  /* 0x00000004690c7c25 */ /* 0x000fca000f8e000c */
[----:B------:R1:W4:Y:S01]  /*96e0*/  @!P4 MUFU.RCP R31, R2 ;  /* 0x00000002001fc308 */ /* 0x0003220000001000 */
[----:B0-----:R-:W-:Y:S02]  /*96f0*/  IMAD R0, R132, UR4, RZ ;  /* 0x0000000484007c24 */ /* 0x001fe4000f8e02ff */
[----:B---3--:R-:W-:Y:S02]  /*9700*/  @!P0 FMUL.FTZ R124, R124, R25 ;  /* 0x000000197c7c8220 */ /* 0x008fe40000410000 */
[----:B------:R-:W-:Y:S02]  /*9710*/  IMAD R35, R105, UR5, R0 ;  /* 0x0000000569237c24 */ /* 0x000fe4000f8e0200 */
[----:B------:R-:W-:Y:S01]  /*9720*/  FADD.FTZ R0, R27, R96 ;  /* 0x000000601b007221 */ /* 0x000fe20000010000 */
[----:B------:R-:W-:Y:S01]  /*9730*/  ULDC.64 UR4, c[0x0][0x3b0] ;  /* 0x0000ec0000047ab9 */ /* 0x000fe20000000a00 */
[----:B------:R0:W3:Y:S01]  /*9740*/  @!P2 MUFU.RCP R33, R24 ;  /* 0x000000180021a308 */ /* 0x0000e20000001000 */
[----:B------:R-:W2:Y:S01]  /*9750*/  LDC.64 R26, c[0x0][0x3a8] ;  /* 0x0000ea00ff1a7b82 */ /* 0x000ea20000000a00 */
[----:B-1----:R-:W-:Y:S01]  /*9760*/  IADD3 R2, R13, R35, RZ ;  /* 0x000000230d027210 */ /* 0x002fe20007ffe0ff */
[----:B------:R-:W-:Y:S01]  /*9770*/  FADD.FTZ R13, R0, R81 ;  /* 0x00000051000d7221 */ /* 0x000fe20000010000 */
[----:B-----5:R-:W-:Y:S01]  /*9780*/  @!P5 FMUL.FTZ R118, R118, R29 ;  /* 0x0000001d7676d220 */ /* 0x020fe20000410000 */
[----:B------:R-:W-:-:S02]  /*9790*/  F2FP.BF16.F32.PACK_AB R81, R100, R81 ;  /* 0x000000516451723e */ /* 0x000fc400000010ff */
[----:B------:R-:W-:Y:S01]  /*97a0*/  FADD.FTZ R0, R13, R100 ;  /* 0x000000640d007221 */ /* 0x000fe20000010000 */
[----:B0-----:R-:W-:Y:S01]  /*97b0*/  LEA R24, P1, R12, R36, 0x1 ;  /* 0x000000240c187211 */ /* 0x001fe200078208ff */
[----:B----4-:R-:W-:Y:S01]  /*97c0*/  @!P4 FMUL.FTZ R120, R120, R31 ;  /* 0x0000001f7878c220 */ /* 0x010fe20000410000 */
[----:B------:R-:W-:Y:S02]  /*97d0*/  F2FP.BF16.F32.PACK_AB R31, R124, R93 ;  /* 0x0000005d7c1f723e */ /* 0x000fe400000010ff */
[----:B------:R-:W-:Y:S02]  /*97e0*/  LEA.HI.X R25, R12, R37, R2, 0x1, P1 ;  /* 0x000000250c197211 */ /* 0x000fe400008f0c02 */
[----:B------:R-:W-:Y:S01]  /*97f0*/  F2FP.BF16.F32.PACK_AB R29, R120, R89 ;  /* 0x00000059781d723e */ /* 0x000fe200000010ff */
[----:B---3--:R-:W-:Y:S01]  /*9800*/  @!P2 FMUL.FTZ R122, R122, R33 ;  /* 0x000000217a7aa220 */ /* 0x008fe20000410000 */
[----:B------:R-:W-:-:S04]  /*9810*/  IMAD.WIDE R12, R3, 0x10, R24 ;  /* 0x00000010030c7825 */ /* 0x000fc800078e0218 */
[----:B------:R-:W-:Y:S01]  /*9820*/  FADD.FTZ R25, R0, R83 ;  /* 0x0000005300197221 */ /* 0x000fe20000010000 */
[----:B------:R-:W-:Y:S02]  /*9830*/  F2FP.BF16.F32.PACK_AB R83, R116, R85 ;  /* 0x000000557453723e */ /* 0x000fe400000010ff */
[----:B------:R-:W-:Y:S01]  /*9840*/  F2FP.BF16.F32.PACK_AB R30, R122, R91 ;  /* 0x0000005b7a1e723e */ /* 0x000fe200000010ff */
[----:B------:R0:W-:Y:S01]  /*9850*/  STG.E.128 desc[UR14][R12.64], R4 ;  /* 0x000000040c007986 */ /* 0x0001e2000c101d0e */
[----:B------:R-:W-:Y:S01]  /*9860*/  F2FP.BF16.F32.PACK_AB R28, R118, R87 ;  /* 0x00000057761c723e */ /* 0x000fe200000010ff */
[C---:B--2---:R-:W-:Y:S02]  /*9870*/  IMAD R0, R26.reuse, UR17, RZ ;  /* 0x000000111a007c24 */ /* 0x044fe4000f8e02ff */
[----:B------:R-:W-:Y:S01]  /*9880*/  FADD.FTZ R102, R25, R102 ;  /* 0x0000006619667221 */ /* 0x000fe20000010000 */
[----:B------:R-:W-:Y:S01]  /*9890*/  STG.E.128 desc[UR14][R12.64+0x200], R8 ;  /* 0x000200080c007986 */ /* 0x000fe2000c101d0e */
[----:B------:R-:W-:Y:S01]  /*98a0*/  IMAD.WIDE.U32 R14, R26, UR16, R14 ;  /* 0x000000101a0e7c25 */ /* 0x000fe2000f8e000e */
[----:B------:R-:W-:Y:S03]  /*98b0*/  BAR.SYNC.DEFER_BLOCKING 0x0 ;  /* 0x0000000000007b1d */ /* 0x000fe60000010000 */
[----:B------:R-:W-:Y:S01]  /*98c0*/  FADD.FTZ R85, R102, R85 ;  /* 0x0000005566557221 */ /* 0x000fe20000010000 */
[----:B------:R-:W-:-:S03]  /*98d0*/  IADD3 R16, P1, R16, -0x400, RZ ;  /* 0xfffffc0010107810 */ /* 0x000fc60007f3e0ff */
[----:B------:R-:W-:Y:S01]  /*98e0*/  FADD.FTZ R116, R85, R116 ;  /* 0x0000007455747221 */ /* 0x000fe20000010000 */
[----:B------:R-:W-:-:S03]  /*98f0*/  IADD3.X R17, R17, -0x1, RZ, P1, !PT ;  /* 0xffffffff11117810 */ /* 0x000fc60000ffe4ff */
[----:B------:R-:W-:Y:S01]  /*9900*/  FADD.FTZ R87, R116, R87 ;  /* 0x0000005774577221 */ /* 0x000fe20000010000 */
[----:B0-----:R-:W-:Y:S02]  /*9910*/  IMAD R5, R27, UR16, R0 ;  /* 0x000000101b057c24 */ /* 0x001fe4000f8e0200 */
[----:B------:R-:W-:Y:S02]  /*9920*/  IMAD R0, R132, UR4, RZ ;  /* 0x0000000484007c24 */ /* 0x000fe4000f8e02ff */
[----:B------:R-:W-:Y:S01]  /*9930*/  FADD.FTZ R118, R87, R118 ;  /* 0x0000007657767221 */ /* 0x000fe20000010000 */
[----:B------:R-:W-:Y:S01]  /*9940*/  IADD3 R15, R15, R5, RZ ;  /* 0x000000050f0f7210 */ /* 0x000fe20007ffe0ff */
[C---:B------:R-:W-:Y:S02]  /*9950*/  IMAD R7, R105.reuse, UR5, R0 ;  /* 0x0000000569077c24 */ /* 0x040fe4000f8e0200 */
[----:B------:R-:W-:Y:S01]  /*9960*/  FADD.FTZ R89, R118, R89 ;  /* 0x0000005976597221 */ /* 0x000fe20000010000 */
[----:B------:R-:W-:-:S04]  /*9970*/  IMAD.WIDE.U32 R4, R105, UR4, R14 ;  /* 0x0000000469047c25 */ /* 0x000fc8000f8e000e */
[----:B------:R-:W-:Y:S01]  /*9980*/  FADD.FTZ R120, R89, R120 ;  /* 0x0000007859787221 */ /* 0x000fe20000010000 */
[----:B------:R-:W-:Y:S01]  /*9990*/  STS.128 [R42], R80 ;  /* 0x000000502a007388 */ /* 0x000fe20000000c00 */
[----:B------:R-:W-:Y:S02]  /*99a0*/  IADD3 R0, R5, R7, RZ ;  /* 0x0000000705007210 */ /* 0x000fe40007ffe0ff */
[----:B------:R-:W-:Y:S01]  /*99b0*/  FADD.FTZ R91, R120, R91 ;  /* 0x0000005b785b7221 */ /* 0x000fe20000010000 */
[----:B------:R-:W-:Y:S01]  /*99c0*/  LEA R6, P0, R4, R40, 0x1 ;  /* 0x0000002804067211 */ /* 0x000fe200078008ff */
[----:B------:R-:W-:Y:S01]  /*99d0*/  STS.128 [R42+0x10], R28 ;  /* 0x0000101c2a007388 */ /* 0x000fe20000000c00 */
[----:B------:R-:W-:-:S03]  /*99e0*/  NOP ;  /* 0x0000000000007918 */ /* 0x000fc60000000000 */
[----:B------:R-:W0:Y:S01]  /*99f0*/  LDS.128 R32, [R43] ;  /* 0x000000002b207984 */ /* 0x000e220000000c00 */
[----:B------:R-:W-:Y:S01]  /*9a00*/  LEA.HI.X R7, R4, R41, R0, 0x1, P0 ;  /* 0x0000002904077211 */ /* 0x000fe200000f0c00 */
[----:B------:R-:W-:Y:S01]  /*9a10*/  FADD.FTZ R122, R91, R122 ;  /* 0x0000007a5b7a7221 */ /* 0x000fe20000010000 */
[----:B------:R-:W-:Y:S01]  /*9a20*/  ISETP.GT.AND P0, PT, R97, 0x1, PT ;  /* 0x000000016100780c */ /* 0x000fe20003f04270 */
[----:B------:R-:W1:Y:S01]  /*9a30*/  LDS.128 R36, [R43+0x200] ;  /* 0x000200002b247984 */ /* 0x000e620000000c00 */
[----:B------:R-:W-:Y:S01]  /*9a40*/  MOV R97, R44 ;  /* 0x0000002c00617202 */ /* 0x000fe20000000f00 */
[----:B------:R-:W-:-:S04]  /*9a50*/  IMAD.WIDE R2, R3, 0x10, R6 ;  /* 0x0000001003027825 */ /* 0x000fc800078e0206 */
[----:B------:R-:W-:-:S04]  /*9a60*/  FADD.FTZ R93, R122, R93 ;  /* 0x0000005d7a5d7221 */ /* 0x000fc80000010000 */
[----:B------:R-:W-:Y:S01]  /*9a70*/  FADD.FTZ R130, R93, R124 ;  /* 0x0000007c5d827221 */ /* 0x000fe20000010000 */
[----:B0-----:R0:W-:Y:S04]  /*9a80*/  STG.E.128 desc[UR14][R2.64], R32 ;  /* 0x0000002002007986 */ /* 0x0011e8000c101d0e */
[----:B-1----:R0:W-:Y:S01]  /*9a90*/  STG.E.128 desc[UR14][R2.64+0x200], R36 ;  /* 0x0002002402007986 */ /* 0x0021e2000c101d0e */
[----:B------:R-:W-:Y:S05]  /*9aa0*/  @P0 BRA `(.L_x_14144) ;  /* 0xffffff6800ec0947 */ /* 0x000fea000383ffff */
.L_x_14095:
        /* <DEDUP_REMOVED lines=26> */
.L_x_14146:
[----:B------:R-:W-:Y:S05]  /*9c50*/  BSYNC B0 ;  /* 0x0000000000007941 */ /* 0x000fea0003800000 */
.L_x_14145:
        /* <DEDUP_REMOVED lines=29> */
.L_x_14148:
[----:B-1----:R-:W1:Y:S02]  /*9e30*/  S2R R21, SR_TID.X ;  /* 0x0000000000157919 */ /* 0x002e640000002100 */
.L_x_14149:
[----:B------:R-:W-:Y:S05]  /*9e40*/  BSYNC B0 ;  /* 0x0000000000007941 */ /* 0x000fea0003800000 */
.L_x_14147:
        /* <DEDUP_REMOVED lines=43> */
.L_x_14151:
        /* <DEDUP_REMOVED lines=64> */
.L_x_14150:
[----:B------:R-:W-:Y:S05]  /*a500*/  EXIT ;  /* 0x000000000000794d */ /* 0x000fea0003800000 */
.L_x_14152:
        /* <DEDUP_REMOVED lines=15> */
.L_x_18982:


//--------------------- .text._Z25selective_scan_bwd_kernelI32Selective_Scan_bwd_kernel_traitsILi32ELi16ELb1ELb0ELb0ELb1ELb1EN3c108BFloat16ENS1_7complexIfEEEEv12SSMParamsBwd --------------------------
	.section	.text._Z25selective_scan_bwd_kernelI32Selective_Scan_bwd_kernel_traitsILi32ELi16ELb1ELb0ELb0ELb1ELb1EN3c108BFloat16ENS1_7complexIfEEEEv12SSMParamsBwd,"ax",@progbits
	.align	128
        .global         _Z25selective_scan_bwd_kernelI32Selective_Scan_bwd_kernel_traitsILi32ELi16ELb1ELb0ELb0ELb1ELb1EN3c108BFloat16ENS1_7complexIfEEEEv12SSMParamsBwd
        .type           _Z25selective_scan_bwd_kernelI32Selective_Scan_bwd_kernel_traitsILi32ELi16ELb1ELb0ELb0ELb1ELb1EN3c108BFloat16ENS1_7complexIfEEEEv12SSMParamsBwd,@function
        .size           _Z25selective_scan_bwd_kernelI32Selective_Scan_bwd_kernel_traitsILi32ELi16ELb1ELb0ELb0ELb1ELb1EN3c108BFloat16ENS1_7complexIfEEEEv12SSMParamsBwd,(.L_x_18983 - _Z25selective_scan_bwd_kernelI32Selective_Scan_bwd_kernel_traitsILi32ELi16ELb1ELb0ELb0ELb1ELb1EN3c108BFloat16ENS1_7complexIfEEEEv12SSMParamsBwd)
        .other          _Z25selective_scan_bwd_kernelI32Selective_Scan_bwd_kernel_traitsILi32ELi16ELb1ELb0ELb0ELb1ELb1EN3c108BFloat16ENS1_7complexIfEEEEv12SSMParamsBwd,@"STO_CUDA_ENTRY STV_DEFAULT"
_Z25selective_scan_bwd_kernelI32Selective_Scan_bwd_kernel_traitsILi32ELi16ELb1ELb0ELb0ELb1ELb1EN3c108BFloat16ENS1_7complexIfEEEEv12SSMParamsBwd:
.text._Z25selective_scan_bwd_kernelI32Selective_Scan_bwd_kernel_traitsILi32ELi16ELb1ELb0ELb0ELb1ELb1EN3c108BFloat16ENS1_7complexIfEEEEv12SSMParamsBwd:
        /* <DEDUP_REMOVED lines=101> */
[C---:B0-----:R-:W-:Y:S02]  /*0650*/  SHF.L.U32 R0, R68.reuse, 0x1, RZ ;  /* 0x0000000144007819 */ /* 0x041fe400000006ff */
[----:B------:R-:W-:Y:S02]  /*0660*/  LOP3.LUT R183, R68, 0x1f, RZ, 0xc0, !PT ;  /* 0x0000001f44b77812 */ /* 0x000fe400078ec0ff */
[----:B------:R-:W-:-:S04]  /*0670*/  LOP3.LUT R33, R0, 0xffffffc0, RZ, 0xc0, !PT ;  /* 0xffffffc000217812 */ /* 0x000fc800078ec0ff */
[----:B--2---:R-:W-:-:S07]  /*0680*/  LOP3.LUT R33, R33, 0x1f, R68, 0xf8, !PT ;  /* 0x0000001f21217812 */ /* 0x004fce00078ef844 */
.L_x_14203:
[----:B------:R-:W-:Y:S01]  /*0690*/  BAR.SYNC.DEFER_BLOCKING 0x0 ;  /* 0x0000000000007b1d */ /* 0x000fe20000010000 */
[----:B--2---:R-:W-:Y:S02]  /*06a0*/  MOV R2, UR8 ;  /* 0x0000000800027c02 */ /* 0x004fe40008000f00 */
[----:B------:R-:W-:-:S05]  /*06b0*/  MOV R3, UR9 ;  /* 0x0000000900037c02 */ /* 0x000fca0008000f00 */
[----:B------:R-:W0:Y:S01]  /*06c0*/  S2UR UR5, SR_CgaCtaId ;  /* 0x00000000000579c3 */ /* 0x000e220000008800 */
[----:B------:R-:W-:Y:S01]  /*06d0*/  IMAD.WIDE R2, R33, 0x10, R2 ;  /* 0x0000001021027825 */ /* 0x000fe200078e0202 */
[----:B------:R-:W-:-:S03]  /*06e0*/  UMOV UR4, 0x400 ;  /* 0x0000040000047882 */ /* 0x000fc60000000000 */
[----:B------:R-:W-:-:S03]  /*06f0*/  IMAD.WIDE R28, R33, 0x10, R16 ;  /* 0x00000010211c7825 */ /* 0x000fc600078e0210 */
[----:B------:R-:W2:Y:S01]  /*0700*/  LDC.64 R30, c[0x0][0x318] ;  /* 0x0000c600ff1e7b82 */ /* 0x000ea20000000a00 */
[----:B------:R-:W3:Y:S04]  /*0710*/  LDG.E.128 R12, desc[UR14][R2.64] ;  /* 0x0000000e020c7981 */ /* 0x000ee8000c1e1d00 */
[----:B------:R-:W4:Y:S01]  /*0720*/  LDG.E.128 R24, desc[UR14][R2.64+0x200] ;  /* 0x0002000e02187981 */ /* 0x000f22000c1e1d00 */
[----:B0-----:R-:W-:-:S06]  /*0730*/  ULEA UR4, UR5, UR4, 0x18 ;  /* 0x0000000405047291 */ /* 0x001fcc000f8ec03f */
[----:B------:R-:W-:-:S04]  /*0740*/  MOV R35, UR4 ;  /* 0x0000000400237c02 */ /* 0x000fc80008000f00 */
[CC--:B------:R-:W-:Y:S02]  /*0750*/  LEA R0, R66.reuse, R35.reuse, 0x4 ;  /* 0x0000002342007211 */ /* 0x0c0fe400078e20ff */
[----:B------:R-:W-:-:S03]  /*0760*/  LEA R32, R66, R35, 0x5 ;  /* 0x0000002342207211 */ /* 0x000fc600078e28ff */
        /* <DEDUP_REMOVED lines=8> */
[----:B------:R-:W-:-:S02]  /*07f0*/  MOV R2, UR6 ;  /* 0x0000000600027c02 */ /* 0x000fc40008000f00 */
[----:B------:R-:W-:-:S03]  /*0800*/  MOV R3, UR7 ;  /* 0x0000000700037c02 */ /* 0x000fc60008000f00 */
[----:B------:R-:W-:Y:S01]  /*0810*/  IMAD.WIDE R2, R33, 0x10, R2 ;  /* 0x0000001021027825 */ /* 0x000fe200078e0202 */
[----:B0-----:R-:W0:Y:S01]  /*0820*/  LDC.64 R28, c[0x0][0x2a0] ;  /* 0x0000a800ff1c7b82 */ /* 0x001e220000000a00 */
[----:B---3--:R-:W-:Y:S04]  /*0830*/  STS.128 [R0], R48 ;  /* 0x0000003000007388 */ /* 0x008fe80000000c00 */
[----:B----4-:R-:W-:Y:S01]  /*0840*/  STS.128 [R0+0x200], R52 ;  /* 0x0002003400007388 */ /* 0x010fe20000000c00 */
[----:B------:R-:W-:-:S03]  /*0850*/  NOP ;  /* 0x0000000000007918 */ /* 0x000fc60000000000 */
[----:B------:R-:W3:Y:S04]  /*0860*/  LDS.128 R24, [R32] ;  /* 0x0000000020187984 */ /* 0x000ee80000000c00 */
[----:B------:R-:W4:Y:S01]  /*0870*/  LDS.128 R12, [R32+0x10] ;  /* 0x00001000200c7984 */ /* 0x000f220000000c00 */
[----:B------:R-:W-:Y:S06]  /*0880*/  BAR.SYNC.DEFER_BLOCKING 0x0 ;  /* 0x0000000000007b1d */ /* 0x000fec0000010000 */
[----:B------:R-:W2:Y:S04]  /*0890*/  LDG.E.128 R56, desc[UR14][R2.64] ;  /* 0x0000000e02387981 */ /* 0x000ea8000c1e1d00 */
[----:B------:R4:W2:Y:S01]  /*08a0*/  LDG.E.128 R60, desc[UR14][R2.64+0x200] ;  /* 0x0002000e023c7981 */ /* 0x0008a2000c1e1d00 */
[----:B------:R-:W-:Y:S01]  /*08b0*/  BSSY B0, `(.L_x_14154) ;  /* 0x000003d000007945 */ /* 0x000fe20003800000 */
[----:B---3--:R-:W-:-:S02]  /*08c0*/  SHF.L.U32 R64, R24, 0x10, RZ ;  /* 0x0000001018407819 */ /* 0x008fc400000006ff */
[----:B------:R-:W-:Y:S02]  /*08d0*/  PRMT R24, R24, 0x7632, R24 ;  /* 0x0000763218187816 */ /* 0x000fe40000000018 */
[----:B------:R-:W-:Y:S01]  /*08e0*/  SHF.L.U32 R34, R25, 0x10, RZ ;  /* 0x0000001019227819 */ /* 0x000fe200000006ff */
[----:B-----5:R-:W-:Y:S01]  /*08f0*/  FADD.FTZ R64, R64, R43 ;  /* 0x0000002b40407221 */ /* 0x020fe20000010000 */
[----:B------:R-:W-:Y:S02]  /*0900*/  SHF.L.U32 R36, R26, 0x10, RZ ;  /* 0x000000101a247819 */ /* 0x000fe400000006ff */
[----:B------:R-:W-:Y:S02]  /*0910*/  SHF.L.U32 R38, R27, 0x10, RZ ;  /* 0x000000101b267819 */ /* 0x000fe400000006ff */
[----:B------:R-:W-:Y:S02]  /*0920*/  FSETP.GTU.FTZ.AND P3, PT, R64, 20, PT ;  /* 0x41a000004000780b */ /* 0x000fe40003f7c000 */
[----:B----4-:R-:W-:-:S02]  /*0930*/  SHF.L.U32 R2, R12, 0x10, RZ ;  /* 0x000000100c027819 */ /* 0x010fc400000006ff */
[----:B------:R-:W-:Y:S02]  /*0940*/  SHF.L.U32 R54, R13, 0x10, RZ ;  /* 0x000000100d367819 */ /* 0x000fe400000006ff */
[----:B------:R-:W-:Y:S02]  /*0950*/  SHF.L.U32 R24, R24, 0x10, RZ ;  /* 0x0000001018187819 */ /* 0x000fe400000006ff */
[----:B------:R-:W-:Y:S01]  /*0960*/  SHF.L.U32 R50, R14, 0x10, RZ ;  /* 0x000000100e327819 */ /* 0x000fe200000006ff */
[----:B------:R-:W-:Y:S01]  /*0970*/  FADD.FTZ R54, R54, R43 ;  /* 0x0000002b36367221 */ /* 0x000fe20000010000 */
[----:B------:R-:W-:Y:S01]  /*0980*/  PRMT R25, R25, 0x7632, R25 ;  /* 0x0000763219197816 */ /* 0x000fe20000000019 */
[--C-:B------:R-:W-:Y:S02]  /*0990*/  FADD.FTZ R52, R24, R43.reuse ;  /* 0x0000002b18347221 */ /* 0x100fe40000010000 */
[----:B------:R-:W-:Y:S01]  /*09a0*/  FADD.FTZ R50, R50, R43 ;  /* 0x0000002b32327221 */ /* 0x000fe20000010000 */
[----:B------:R-:W-:-:S02]  /*09b0*/  FSETP.GTU.FTZ.AND P2, PT, R54, 20, PT ;  /* 0x41a000003600780b */ /* 0x000fc40003f5c000 */
[----:B------:R-:W-:Y:S01]  /*09c0*/  FSETP.GTU.FTZ.AND P5, PT, R52, 20, PT ;  /* 0x41a000003400780b */ /* 0x000fe20003fbc000 */
[----:B--2---:R2:W-:Y:S04]  /*09d0*/  STS.128 [R0], R56 ;  /* 0x0000003800007388 */ /* 0x0045e80000000c00 */
[----:B------:R3:W-:Y:S01]  /*09e0*/  STS.128 [R0+0x200], R60 ;  /* 0x0002003c00007388 */ /* 0x0007e20000000c00 */
[--C-:B--2---:R-:W-:Y:S01]  /*09f0*/  FADD.FTZ R58, R38, R43.reuse ;  /* 0x0000002b263a7221 */ /* 0x104fe20000010000 */
[--C-:B------:R-:W-:Y:S01]  /*0a00*/  FADD.FTZ R56, R2, R43.reuse ;  /* 0x0000002b02387221 */ /* 0x100fe20000010000 */
[--C-:B---3--:R-:W-:Y:S01]  /*0a10*/  FADD.FTZ R62, R34, R43.reuse ;  /* 0x0000002b223e7221 */ /* 0x108fe20000010000 */
[----:B------:R-:W-:Y:S02]  /*0a20*/  FADD.FTZ R60, R36, R43 ;  /* 0x0000002b243c7221 */ /* 0x000fe40000010000 */
[----:B------:R-:W-:-:S02]  /*0a30*/  FSETP.GTU.FTZ.AND P0, PT, R58, 20, PT ;  /* 0x41a000003a00780b */ /* 0x000fc40003f1c000 */
[----:B------:R-:W-:Y:S02]  /*0a40*/  FSETP.GTU.FTZ.AND P1, PT, R56, 20, PT ;  /* 0x41a000003800780b */ /* 0x000fe40003f3c000 */
[----:B------:R-:W-:Y:S02]  /*0a50*/  FSETP.GTU.FTZ.AND P4, PT, R62, 20, PT ;  /* 0x41a000003e00780b */ /* 0x000fe40003f9c000 */
[----:B------:R-:W-:Y:S01]  /*0a60*/  FSETP.GTU.FTZ.AND P6, PT, R60, 20, PT ;  /* 0x41a000003c00780b */ /* 0x000fe20003fdc000 */
[----:B------:R-:W-:Y:S01]  /*0a70*/  NOP ;  /* 0x0000000000007918 */ /* 0x000fe20000000000 */
[----:B0-----:R-:W-:Y:S11]  /*0a80*/  @P3 BRA `(.L_x_14155) ;  /* 0x00000000007c3947 */ /* 0x001ff60003800000 */
        /* <DEDUP_REMOVED lines=31> */
.L_x_14155:
[----:B------:R-:W-:Y:S05]  /*0c80*/  BSYNC B0 ;  /* 0x0000000000007941 */ /* 0x000fea0003800000 */
.L_x_14154:
[----:B------:R-:W-:Y:S01]  /*0c90*/  SHF.L.U32 R48, R25, 0x10, RZ ;  /* 0x0000001019307819 */ /* 0x000fe200000006ff */
[----:B------:R-:W-:Y:S01]  /*0ca0*/  BSSY B0, `(.L_x_14156) ;  /* 0x0000023000007945 */ /* 0x000fe20003800000 */
[----:B------:R-:W-:-:S03]  /*0cb0*/  FSETP.GTU.FTZ.AND P3, PT, R50, 20, PT ;  /* 0x41a000003200780b */ /* 0x000fc60003f7c000 */
[----:B------:R-:W-:Y:S01]  /*0cc0*/  FADD.FTZ R48, R48, R43 ;  /* 0x0000002b30307221 */ /* 0x000fe20000010000 */
        /* <DEDUP_REMOVED lines=32> */
.L_x_14157:
[----:B------:R-:W-:Y:S05]  /*0ed0*/  BSYNC B0 ;  /* 0x0000000000007941 */ /* 0x000fea0003800000 */
.L_x_14156:
[----:B------:R-:W-:Y:S01]  /*0ee0*/  SHF.L.U32 R46, R15, 0x10, RZ ;  /* 0x000000100f2e7819 */ /* 0x000fe200000006ff */
[----:B------:R-:W-:Y:S01]  /*0ef0*/  BSSY B0, `(.L_x_14158) ;  /* 0x0000024000007945 */ /* 0x000fe20003800000 */
[----:B------:R-:W-:Y:S02]  /*0f00*/  FSETP.GTU.FTZ.AND P5, PT, R48, 20, PT ;  /* 0x41a000003000780b */ /* 0x000fe40003fbc000 */
[----:B------:R-:W-:Y:S01]  /*0f10*/  PRMT R26, R26, 0x7632, R26 ;  /* 0x000076321a1a7816 */ /* 0x000fe2000000001a */
        /* <DEDUP_REMOVED lines=33> */
.L_x_14159:
[----:B------:R-:W-:Y:S05]  /*1130*/  BSYNC B0 ;  /* 0x0000000000007941 */ /* 0x000fea0003800000 */
.L_x_14158:
        /* <DEDUP_REMOVED lines=37> */
.L_x_14161:
[----:B------:R-:W-:Y:S05]  /*1390*/  BSYNC B0 ;  /* 0x0000000000007941 */ /* 0x000fea0003800000 */
.L_x_14160:
        /* <DEDUP_REMOVED lines=37> */
.L_x_14163:
[----:B------:R-:W-:Y:S05]  /*15f0*/  BSYNC B0 ;  /* 0x0000000000007941 */ /* 0x000fea0003800000 */
.L_x_14162:
        /* <DEDUP_REMOVED lines=37> */
.L_x_14165:
[----:B------:R-:W-:Y:S05]  /*1850*/  BSYNC B0 ;  /* 0x0000000000007941 */ /* 0x000fea0003800000 */
.L_x_14164:
        /* <DEDUP_REMOVED lines=37> */
.L_x_14167:
[----:B------:R-:W-:Y:S05]  /*1ab0*/  BSYNC B0 ;  /* 0x0000000000007941 */ /* 0x000fea0003800000 */
.L_x_14166:
[----:B------:R-:W-:Y:S01]  /*1ac0*/  SHF.L.U32 R14, R14, 0x10, RZ ;  /* 0x000000100e0e7819 */ /* 0x000fe200000006ff */
[----:B------:R-:W-:Y:S01]  /*1ad0*/  BSSY B0, `(.L_x_14168) ;  /* 0x0000026000007945 */ /* 0x000fe20003800000 */
[----:B------:R-:W-:Y:S01]  /*1ae0*/  FSETP.GTU.FTZ.AND P0, PT, R38, 20, PT ;  /* 0x41a000002600780b */ /* 0x000fe20003f1c000 */
[----:B------:R-:W-:Y:S01]  /*1af0*/  IMAD R24, R28, UR17, RZ ;  /* 0x000000111c187c24 */ /* 0x000fe2000f8e02ff */
[----:B------:R-:W-:Y:S01]  /*1b00*/  PRMT R15, R15, 0x7632, R15 ;  /* 0x000076320f0f7816 */ /* 0x000fe2000000000f */
[----:B------:R-:W-:Y:S01]  /*1b10*/  FADD.FTZ R36, R14, R43 ;  /* 0x0000002b0e247221 */ /* 0x000fe20000010000 */
[----:B-1----:R-:W-:Y:S01]  /*1b20*/  LEA R2, R37, 0xfffffe00, 0x9 ;  /* 0xfffffe0025027811 */ /* 0x002fe200078e48ff */
        /* <DEDUP_REMOVED lines=32> */
.L_x_14169:
[----:B------:R-:W-:Y:S05]  /*1d30*/  BSYNC B0 ;  /* 0x0000000000007941 */ /* 0x000fea0003800000 */
.L_x_14168:
[----:B------:R-:W-:Y:S01]  /*1d40*/  SHF.L.U32 R34, R15, 0x10, RZ ;  /* 0x000000100f227819 */ /* 0x000fe200000006ff */
[----:B------:R-:W-:Y:S01]  /*1d50*/  BSSY B0, `(.L_x_14170) ;  /* 0x0000025000007945 */ /* 0x000fe20003800000 */
[----:B------:R-:W-:Y:S01]  /*1d60*/  FSETP.GTU.FTZ.AND P6, PT, R36, 20, PT ;  /* 0x41a000002400780b */ /* 0x000fe20003fdc000 */
[----:B------:R-:W-:Y:S01]  /*1d70*/  IMAD R15, R29, UR16, R24 ;  /* 0x000000101d0f7c24 */ /* 0x000fe2000f8e0218 */
[----:B------:R-:W-:Y:S01]  /*1d80*/  SHF.R.S32.HI R3, RZ, 0x1f, R2 ;  /* 0x0000001fff037819 */ /* 0x000fe20000011402 */
        /* <DEDUP_REMOVED lines=33> */
.L_x_14171:
[----:B------:R-:W-:Y:S05]  /*1fa0*/  BSYNC B0 ;  /* 0x0000000000007941 */ /* 0x000fea0003800000 */
.L_x_14170:
        /* <DEDUP_REMOVED lines=36> */
.L_x_14173:
[----:B------:R-:W-:Y:S05]  /*21f0*/  BSYNC B0 ;  /* 0x0000000000007941 */ /* 0x000fea0003800000 */
.L_x_14172:
        /* <DEDUP_REMOVED lines=33> */
.L_x_14175:
[----:B------:R-:W-:Y:S05]  /*2410*/  BSYNC B0 ;  /* 0x0000000000007941 */ /* 0x000fea0003800000 */
.L_x_14174:
        /* <DEDUP_REMOVED lines=33> */
.L_x_14177:
[----:B------:R-:W-:Y:S05]  /*2630*/  BSYNC B0 ;  /* 0x0000000000007941 */ /* 0x000fea0003800000 */
.L_x_14176:
        /* <DEDUP_REMOVED lines=33> */
.L_x_14179:
[----:B------:R-:W-:Y:S05]  /*2850*/  BSYNC B0 ;  /* 0x0000000000007941 */ /* 0x000fea0003800000 */
.L_x_14178:
        /* <DEDUP_REMOVED lines=33> */
.L_x_14181:
[----:B------:R-:W-:Y:S05]  /*2a70*/  BSYNC B0 ;  /* 0x0000000000007941 */ /* 0x000fea0003800000 */
.L_x_14180:
        /* <DEDUP_REMOVED lines=33> */
.L_x_14183:
[----:B------:R-:W-:Y:S05]  /*2c90*/  BSYNC B0 ;  /* 0x0000000000007941 */ /* 0x000fea0003800000 */
.L_x_14182:
        /* <DEDUP_REMOVED lines=33> */
.L_x_14185:
[----:B------:R-:W-:Y:S05]  /*2eb0*/  BSYNC B0 ;  /* 0x0000000000007941 */ /* 0x000fea0003800000 */
.L_x_14184:
[----:B------:R-:W-:Y:S01]  /*2ec0*/  ULDC.64 UR4, c[0x0][0x2a8] ;  /* 0x0000aa0000047ab9 */ /* 0x000fe20000000a00 */
[----:B------:R-:W-:Y:S01]  /*2ed0*/  MOV R12, R28 ;  /* 0x0000001c000c7202 */ /* 0x000fe20000000f00 */
[----:B------:R-:W-:Y:S01]  /*2ee0*/  IMAD R14, R70, UR4, RZ ;  /* 0x00000004460e7c24 */ /* 0x000fe2000f8e02ff */
[----:B------:R-:W-:Y:S01]  /*2ef0*/  MOV R13, R15 ;  /* 0x0000000f000d7202 */ /* 0x000fe20000000f00 */
[----:B------:R-:W-:Y:S01]  /*2f00*/  LDS.128 R24, [R32+0x10] ;  /* 0x0000100020187984 */ /* 0x000fe20000000c00 */
[----:B------:R-:W0:Y:S01]  /*2f10*/  LDC.64 R72, c[0x0][0x2b0] ;  /* 0x0000ac00ff487b82 */ /* 0x000e220000000a00 */
[C---:B------:R-:W-:Y:S02]  /*2f20*/  IMAD R15, R47.reuse, UR5, R14 ;  /* 0x000000052f0f7c24 */ /* 0x040fe4000f8e020e */
[----:B------:R-:W-:Y:S01]  /*2f30*/  IMAD.WIDE.U32 R12, R47, UR4, R12 ;  /* 0x000000042f0c7c25 */ /* 0x000fe2000f8e000c */
[----:B------:R-:W-:-:S04]  /*2f40*/  ULDC.64 UR4, c[0x0][0x2b8] ;  /* 0x0000ae0000047ab9 */ /* 0x000fc80000000a00 */
[----:B------:R-:W-:Y:S01]  /*2f50*/  IADD3 R13, R13, R15, RZ ;  /* 0x0000000f0d0d7210 */ /* 0x000fe20007ffe0ff */
[----:B------:R-:W1:Y:S01]  /*2f60*/  LDC.64 R86, c[0x0][0x308] ;  /* 0x0000c200ff567b82 */ /* 0x000e620000000a00 */
[----:B------:R-:W-:-:S04]  /*2f70*/  LEA R28, P0, R12, R30, 0x1 ;  /* 0x0000001e0c1c7211 */ /* 0x000fc800078008ff */
[----:B------:R-:W-:Y:S02]  /*2f80*/  LEA.HI.X R29, R12, R31, R13, 0x1, P0 ;  /* 0x0000001f0c1d7211 */ /* 0x000fe400000f0c0d */
[----:B------:R-:W2:Y:S01]  /*2f90*/  LDS.128 R12, [R32] ;  /* 0x00000000200c7984 */ /* 0x000ea20000000c00 */
[----:B------:R-:W-:Y:S01]  /*2fa0*/  IMAD.WIDE R28, R33, 0x10, R28 ;  /* 0x00000010211c7825 */ /* 0x000fe200078e021c */
        /* <DEDUP_REMOVED lines=8> */
[C---:B----4-:R-:W-:Y:S02]  /*3030*/  IMAD R29, R47.reuse, UR5, R72 ;  /* 0x000000052f1d7c24 */ /* 0x050fe4000f8e0248 */
[----:B------:R-:W-:Y:S01]  /*3040*/  IMAD.WIDE.U32 R30, R47, UR4, R30 ;  /* 0x000000042f1e7c25 */ /* 0x000fe2000f8e001e */
[----:B--2---:R-:W-:Y:S01]  /*3050*/  PRMT R98, R12, 0x7632, R98 ;  /* 0x000076320c627816 */ /* 0x004fe20000000062 */
[----:B------:R-:W-:-:S03]  /*3060*/  ULDC.64 UR4, c[0x0][0x3a0] ;  /* 0x0000e80000047ab9 */ /* 0x000fc60000000a00 */
[----:B------:R-:W-:Y:S02]  /*3070*/  IADD3 R28, R31, R29, RZ ;  /* 0x0000001d1f1c7210 */ /* 0x000fe40007ffe0ff */
[----:B-1----:R-:W-:-:S04]  /*3080*/  LEA R86, P0, R30, R86, 0x1 ;  /* 0x000000561e567211 */ /* 0x002fc800078008ff */
        /* <DEDUP_REMOVED lines=22> */
[----:B------:R-:W-:Y:S01]  /*31f0*/  SHF.L.U32 R65, R81, 0x10, RZ ;  /* 0x0000001051417819 */ /* 0x000fe200000006ff */
[----:B---3--:R-:W-:Y:S01]  /*3200*/  FMUL.FTZ R87, R55, -1.4426950216293334961 ;  /* 0xbfb8aa3b37577820 */ /* 0x008fe20000410000 */
[----:B------:R-:W-:-:S02]  /*3210*/  PRMT R110, R15, 0x7632, R110 ;  /* 0x000076320f6e7816 */ /* 0x000fc4000000006e */
[----:B------:R-:W-:Y:S01]  /*3220*/  SHF.L.U32 R98, R98, 0x10, RZ ;  /* 0x0000001062627819 */ /* 0x000fe200000006ff */
[----:B------:R-:W-:Y:S01]  /*3230*/  FMUL.FTZ R53, R65, -1.4426950216293334961 ;  /* 0xbfb8aa3b41357820 */ /* 0x000fe20000410000 */
[----:B------:R3:W5:Y:S01]  /*3240*/  MUFU.EX2 R89, R57 ;  /* 0x0000003900597308 */ /* 0x0007620000000800 */
[----:B0-----:R-:W-:Y:S02]  /*3250*/  SHF.L.U32 R51, R29, 0x10, RZ ;  /* 0x000000101d337819 */ /* 0x001fe400000006ff */
[----:B------:R-:W-:Y:S02]  /*3260*/  PRMT R29, R28, 0x7632, R29 ;  /* 0x000076321c1d7816 */ /* 0x000fe4000000001d */
[----:B------:R-:W-:Y:S01]  /*3270*/  SHF.L.U32 R108, R108, 0x10, RZ ;  /* 0x000000106c6c7819 */ /* 0x000fe200000006ff */
[----:B------:R-:W-:Y:S01]  /*3280*/  FMUL.FTZ R69, R51, -1.4426950216293334961 ;  /* 0xbfb8aa3b33457820 */ /* 0x000fe20000410000 */
[----:B------:R-:W-:Y:S01]  /*3290*/  PRMT R30, R29, 0x7632, R30 ;  /* 0x000076321d1e7816 */ /* 0x000fe2000000001e */
[----:B------:R0:W5:Y:S01]  /*32a0*/  MUFU.EX2 R90, R59 ;  /* 0x0000003b005a7308 */ /* 0x0001620000000800 */
[----:B---3--:R-:W-:Y:S01]  /*32b0*/  PRMT R57, R80, 0x7632, R57 ;  /* 0x0000763250397816 */ /* 0x008fe20000000039 */
[----:B-1----:R-:W-:Y:S01]  /*32c0*/  FADD.FTZ R85, R85, 1 ;  /* 0x3f80000055557421 */ /* 0x002fe20000010000 */
[----:B------:R-:W-:-:S02]  /*32d0*/  SHF.L.U32 R106, R106, 0x10, RZ ;  /* 0x000000106a6a7819 */ /* 0x000fc400000006ff */
[----:B------:R-:W-:Y:S02]  /*32e0*/  SHF.L.U32 R57, R57, 0x10, RZ ;  /* 0x0000001039397819 */ /* 0x000fe400000006ff */
[----:B------:R-:W-:Y:S01]  /*32f0*/  SHF.L.U32 R110, R110, 0x10, RZ ;  /* 0x000000106e6e7819 */ /* 0x000fe200000006ff */
[----:B------:R1:W3:Y:S01]  /*3300*/  MUFU.EX2 R95, R67 ;  /* 0x00000043005f7308 */ /* 0x0002e20000000800 */
[----:B0-----:R-:W-:Y:S01]  /*3310*/  PRMT R59, R81, 0x7632, R59 ;  /* 0x00007632513b7816 */ /* 0x001fe2000000003b */
[----:B------:R-:W-:Y:S01]  /*3320*/  FMUL.FTZ R71, R57, -1.4426950216293334961 ;  /* 0xbfb8aa3b39477820 */ /* 0x000fe20000410000 */
[----:B-----5:R-:W-:Y:S02]  /*3330*/  FADD.FTZ R89, R89, 1 ;  /* 0x3f80000059597421 */ /* 0x020fe40000010000 */
[----:B------:R-:W-:-:S03]  /*3340*/  SHF.L.U32 R59, R59, 0x10, RZ ;  /* 0x000000103b3b7819 */ /* 0x000fc600000006ff */
[----:B------:R0:W-:Y:S01]  /*3350*/  MUFU.EX2 R99, R69 ;  /* 0x0000004500637308 */ /* 0x0001e20000000800 */
[----:B-1----:R-:W-:Y:S01]  /*3360*/  PRMT R67, R82, 0x7632, R67 ;  /* 0x0000763252437816 */ /* 0x002fe20000000043 */
[----:B------:R-:W-:Y:S01]  /*3370*/  FMUL.FTZ R80, R59, -1.4426950216293334961 ;  /* 0xbfb8aa3b3b507820 */ /* 0x000fe20000410000 */
[----:B------:R-:W-:Y:S02]  /*3380*/  FADD.FTZ R90, R90, 1 ;  /* 0x3f8000005a5a7421 */ /* 0x000fe40000010000 */
[----:B------:R-:W-:-:S03]  /*3390*/  SHF.L.U32 R67, R67, 0x10, RZ ;  /* 0x0000001043437819 */ /* 0x000fc600000006ff */
[----:B------:R-:W1:Y:S01]  /*33a0*/  MUFU.EX2 R101, R87 ;  /* 0x0000005700657308 */ /* 0x000e620000000800 */
[----:B0-----:R-:W-:Y:S01]  /*33b0*/  PRMT R69, R83, 0x7632, R69 ;  /* 0x0000763253457816 */ /* 0x001fe20000000045 */
[----:B------:R-:W-:Y:S01]  /*33c0*/  FMUL.FTZ R81, R67, -1.4426950216293334961 ;  /* 0xbfb8aa3b43517820 */ /* 0x000fe20000410000 */
[----:B---3--:R-:W-:Y:S02]  /*33d0*/  FADD.FTZ R95, R95, 1 ;  /* 0x3f8000005f5f7421 */ /* 0x008fe40000010000 */
[----:B------:R-:W-:-:S03]  /*33e0*/  SHF.L.U32 R69, R69, 0x10, RZ ;  /* 0x0000001045457819 */ /* 0x000fc600000006ff */
[----:B------:R0:W3:Y:S02]  /*33f0*/  MUFU.EX2 R86, R71 ;  /* 0x0000004700567308 */ /* 0x0000e40000000800 */
[----:B------:R-:W-:-:S06]  /*3400*/  FMUL.FTZ R28, R69, -1.4426950216293334961 ;  /* 0xbfb8aa3b451c7820 */ /* 0x000fcc0000410000 */
[----:B------:R5:W3:Y:S01]  /*3410*/  MUFU.EX2 R87, R80 ;  /* 0x0000005000577308 */ /* 0x000ae20000000800 */
[----:B0-----:R-:W-:Y:S01]  /*3420*/  SHF.L.U32 R71, R29, 0x10, RZ ;  /* 0x000000101d477819 */ /* 0x001fe200000006ff */
[----:B-1----:R-:W-:-:S04]  /*3430*/  FADD.FTZ R113, R101, 1 ;  /* 0x3f80000065717421 */ /* 0x002fc80000010000 */
[----:B------:R-:W-:Y:S02]  /*3440*/  FMUL.FTZ R29, R71, -1.4426950216293334961 ;  /* 0xbfb8aa3b471d7820 */ /* 0x000fe40000410000 */
[----:B------:R0:W1:Y:S01]  /*3450*/  MUFU.EX2 R88, R53 ;  /* 0x0000003500587308 */ /* 0x0000620000000800 */
[----:B-----5:R-:W-:Y:S01]  /*3460*/  SHF.L.U32 R80, R30, 0x10, RZ ;  /* 0x000000101e507819 */ /* 0x020fe200000006ff */
[----:B---3--:R-:W-:Y:S01]  /*3470*/  FADD.FTZ R100, R86, 1 ;  /* 0x3f80000056647421 */ /* 0x008fe20000010000 */
[C---:B------:R-:W-:Y:S02]  /*3480*/  SHF.L.U32 R86, R27.reuse, 0x10, RZ ;  /* 0x000000101b567819 */ /* 0x040fe400000006ff */
[----:B------:R-:W-:-:S03]  /*3490*/  PRMT R27, R27, 0x7632, R27 ;  /* 0x000076321b1b7816 */ /* 0x000fc6000000001b */
[----:B------:R3:W5:Y:S01]  /*34a0*/  MUFU.EX2 R93, R81 ;  /* 0x00000051005d7308 */ /* 0x0007620000000800 */
[----:B0-----:R-:W-:Y:S01]  /*34b0*/  SHF.L.U32 R53, R31, 0x10, RZ ;  /* 0x000000101f357819 */ /* 0x001fe200000006ff */
[----:B------:R-:W-:Y:S01]  /*34c0*/  FADD.FTZ R102, R87, 1 ;  /* 0x3f80000057667421 */ /* 0x000fe20000010000 */
[----:B------:R-:W-:Y:S01]  /*34d0*/  PRMT R31, R30, 0x7632, R31 ;  /* 0x000076321e1f7816 */ /* 0x000fe2000000001f */
[----:B------:R-:W-:Y:S02]  /*34e0*/  FMUL.FTZ R30, R80, -1.4426950216293334961 ;  /* 0xbfb8aa3b501e7820 */ /* 0x000fe40000410000 */
[----:B------:R-:W-:Y:S01]  /*34f0*/  FMUL.FTZ R91, R53, -1.4426950216293334961 ;  /* 0xbfb8aa3b355b7820 */ /* 0x000fe20000410000 */
[C---:B------:R-:W-:Y:S01]  /*3500*/  PRMT R82, R31.reuse, 0x7632, R82 ;  /* 0x000076321f527816 */ /* 0x040fe20000000052 */
[----:B------:R-:W0:Y:S01]  /*3510*/  MUFU.EX2 R97, R28 ;  /* 0x0000001c00617308 */ /* 0x000e220000000800 */
[----:B---3--:R-:W-:Y:S01]  /*3520*/  SHF.L.U32 R81, R31, 0x10, RZ ;  /* 0x000000101f517819 */ /* 0x008fe200000006ff */
[----:B-1----:R-:W-:Y:S01]  /*3530*/  FADD.FTZ R88, R88, 1 ;  /* 0x3f80000058587421 */ /* 0x002fe20000010000 */
[----:B------:R-:W-:-:S03]  /*3540*/  SHF.L.U32 R82, R82, 0x10, RZ ;  /* 0x0000001052527819 */ /* 0x000fc600000006ff */
[----:B------:R-:W-:Y:S02]  /*3550*/  FMUL.FTZ R83, R81, -1.4426950216293334961 ;  /* 0xbfb8aa3b51537820 */ /* 0x000fe40000410000 */
[----:B------:R-:W-:Y:S01]  /*3560*/  MUFU.EX2 R105, R29 ;  /* 0x0000001d00697308 */ /* 0x000fe20000000800 */
[----:B------:R-:W-:Y:S01]  /*3570*/  FMUL.FTZ R96, R82, -1.4426950216293334961 ;  /* 0xbfb8aa3b52607820 */ /* 0x000fe20000410000 */
[----:B-----5:R-:W-:-:S06]  /*3580*/  FADD.FTZ R112, R93, 1 ;  /* 0x3f8000005d707421 */ /* 0x020fcc0000010000 */
[----:B------:R-:W1:Y:S01]  /*3590*/  MUFU.EX2 R111, R30 ;  /* 0x0000001e006f7308 */ /* 0x000e620000000800 */
[----:B0-----:R-:W-:-:S07]  /*35a0*/  FADD.FTZ R116, R97, 1 ;  /* 0x3f80000061747421 */ /* 0x001fce0000010000 */
[----:B------:R-:W0:Y:S08]  /*35b0*/  MUFU.EX2 R109, R91 ;  /* 0x0000005b006d7308 */ /* 0x000e300000000800 */
[----:B------:R3:W-:Y:S01]  /*35c0*/  MUFU.RCP R91, R85 ;  /* 0x00000055005b7308 */ /* 0x0007e20000001000 */
[----:B-1----:R-:W-:-:S07]  /*35d0*/  FADD.FTZ R111, R111, 1 ;  /* 0x3f8000006f6f7421 */ /* 0x002fce0000010000 */
[----:B------:R-:W-:Y:S01]  /*35e0*/  MUFU.RCP R94, R88 ;  /* 0x00000058005e7308 */ /* 0x000fe20000001000 */
[----:B0-----:R-:W-:Y:S01]  /*35f0*/  FADD.FTZ R117, R109, 1 ;  /* 0x3f8000006d757421 */ /* 0x001fe20000010000 */
[----:B------:R-:W-:Y:S01]  /*3600*/  FADD.FTZ R109, R105, 1 ;  /* 0x3f800000696d7421 */ /* 0x000fe20000010000 */
[C---:B---3--:R-:W-:Y:S02]  /*3610*/  SHF.L.U32 R85, R26.reuse, 0x10, RZ ;  /* 0x000000101a557819 */ /* 0x048fe400000006ff */
[----:B------:R-:W-:-:S03]  /*3620*/  PRMT R26, R26, 0x7632, R26 ;  /* 0x000076321a1a7816 */ /* 0x000fc6000000001a */
[----:B------:R-:W0:Y:S08]  /*3630*/  MUFU.EX2 R119, R96 ;  /* 0x0000006000777308 */ /* 0x000e300000000800 */
[----:B------:R1:W3:Y:S08]  /*3640*/  MUFU.RCP R96, R90 ;  /* 0x0000005a00607308 */ /* 0x0002f00000001000 */
[----:B------:R-:W-:Y:S01]  /*3650*/  MUFU.RCP R92, R89 ;  /* 0x00000059005c7308 */ /* 0x000fe20000001000 */
[----:B-1----:R-:W-:Y:S01]  /*3660*/  FADD.FTZ R90, R99, 1 ;  /* 0x3f800000635a7421 */ /* 0x002fe20000010000 */
[----:B0-----:R-:W-:-:S06]  /*3670*/  FADD.FTZ R119, R119, 1 ;  /* 0x3f80000077777421 */ /* 0x001fcc0000010000 */
[----:B------:R-:W-:Y:S01]  /*3680*/  MUFU.RCP R100, R100 ;  /* 0x0000006400647308 */ /* 0x000fe20000001000 */
[----:B---3--:R-:W-:-:S04]  /*3690*/  FADD.FTZ R114, -R96, 1 ;  /* 0x3f80000060727421 */ /* 0x008fc80000010100 */
[C---:B------:R-:W-:Y:S01]  /*36a0*/  FFMA.FTZ R114, R61.reuse, R114, 1 ;  /* 0x3f8000003d727423 */ /* 0x040fe20000010072 */
[----:B------:R-:W-:Y:S02]  /*36b0*/  FMUL.FTZ R61, R61, R96 ;  /* 0x000000603d3d7220 */ /* 0x000fe40000410000 */
[----:B------:R-:W-:Y:S08]  /*36c0*/  MUFU.RCP R112, R112 ;  /* 0x0000007000707308 */ /* 0x000ff00000001000 */
[----:B------:R-:W-:Y:S08]  /*36d0*/  MUFU.RCP R116, R116 ;  /* 0x0000007400747308 */ /* 0x000ff00000001000 */
[----:B------:R-:W-:Y:S08]  /*36e0*/  MUFU.RCP R102, R102 ;  /* 0x0000006600667308 */ /* 0x000ff00000001000 */
[----:B------:R-:W-:Y:S08]  /*36f0*/  MUFU.RCP R88, R95 ;  /* 0x0000005f00587308 */ /* 0x000ff00000001000 */
[----:B------:R0:W1:Y:S08]  /*3700*/  MUFU.EX2 R115, R83 ;  /* 0x0000005300737308 */ /* 0x0000700000000800 */
[----:B------:R-:W-:Y:S01]  /*3710*/  MUFU.RCP R90, R90 ;  /* 0x0000005a005a7308 */ /* 0x000fe20000001000 */
[----:B0-----:R-:W-:-:S02]  /*3720*/  SHF.L.U32 R83, R25, 0x10, RZ ;  /* 0x0000001019537819 */ /* 0x001fc400000006ff */
[----:B------:R-:W-:-:S04]  /*3730*/  PRMT R25, R25, 0x7632, R25 ;  /* 0x0000763219197816 */ /* 0x000fc80000000019 */
[----:B------:R-:W-:Y:S01]  /*3740*/  SHF.L.U32 R132, R25, 0x10, RZ ;  /* 0x0000001019847819 */ /* 0x000fe200000006ff */
[----:B------:R-:W0:Y:S01]  /*3750*/  MUFU.RCP R128, R117 ;  /* 0x0000007500807308 */ /* 0x000e220000001000 */
[----:B-1----:R-:W-:-:S07]  /*3760*/  FADD.FTZ R115, R115, 1 ;  /* 0x3f80000073737421 */ /* 0x002fce0000010000 */
[----:B------:R-:W-:Y:S08]  /*3770*/  MUFU.RCP R122, R113 ;  /* 0x00000071007a7308 */ /* 0x000ff00000001000 */
[----:B------:R-:W-:Y:S01]  /*3780*/  MUFU.RCP R120, R109 ;  /* 0x0000006d00787308 */ /* 0x000fe20000001000 */
[----:B0-----:R-:W-:-:S04]  /*3790*/  FADD.FTZ R130, -R128, 1 ;  /* 0x3f80000080827421 */ /* 0x001fc80000010100 */
[C---:B------:R-:W-:Y:S01]  /*37a0*/  FFMA.FTZ R130, R53.reuse, R130, 1 ;  /* 0x3f80000035827423 */ /* 0x040fe20000010082 */
[----:B------:R-:W-:Y:S02]  /*37b0*/  FMUL.FTZ R53, R53, R128 ;  /* 0x0000008035357220 */ /* 0x000fe40000410000 */
[----:B------:R-:W-:Y:S08]  /*37c0*/  MUFU.RCP R117, R111 ;  /* 0x0000006f00757308 */ /* 0x000ff00000001000 */
[----:B------:R-:W0:Y:S08]  /*37d0*/  MUFU.RCP R131, R119 ;  /* 0x0000007700837308 */ /* 0x000e300000001000 */
[----:B------:R1:W3:Y:S01]  /*37e0*/  MUFU.RCP R124, R115 ;  /* 0x00000073007c7308 */ /* 0x0002e20000001000 */
[----:B0-----:R-:W-:-:S04]  /*37f0*/  FADD.FTZ R25, -R131, 1 ;  /* 0x3f80000083197421 */ /* 0x001fc80000010100 */
[C---:B------:R-:W-:Y:S01]  /*3800*/  FFMA.FTZ R136, R82.reuse, R25, 1 ;  /* 0x3f80000052887423 */ /* 0x040fe20000010019 */
[----:B------:R-:W-:Y:S01]  /*3810*/  FMUL.FTZ R82, R82, R131 ;  /* 0x0000008352527220 */ /* 0x000fe20000410000 */
[----:B--2---:R0:W-:Y:S04]  /*3820*/  STS.128 [R0], R72 ;  /* 0x0000004800007388 */ /* 0x0041e80000000c00 */
[----:B----4-:R2:W-:Y:S01]  /*3830*/  STS.128 [R0+0x200], R76 ;  /* 0x0002004c00007388 */ /* 0x0105e20000000c00 */
[----:B------:R-:W-:-:S03]  /*3840*/  NOP ;  /* 0x0000000000007918 */ /* 0x000fc60000000000 */
[----:B------:R-:W4:Y:S01]  /*3850*/  LDS.128 R28, [R32] ;  /* 0x00000000201c7984 */ /* 0x000f220000000c00 */
[----:B0-----:R-:W-:Y:S02]  /*3860*/  SHF.L.U32 R72, R12, 0x10, RZ ;  /* 0x000000100c487819 */ /* 0x001fe400000006ff */
[----:B------:R-:W-:Y:S01]  /*3870*/  SHF.L.U32 R74, R13, 0x10, RZ ;  /* 0x000000100d4a7819 */ /* 0x000fe200000006ff */
[----:B------:R-:W-:Y:S01]  /*3880*/  FADD.FTZ R13, -R91, 1 ;  /* 0x3f8000005b0d7421 */ /* 0x000fe20000010100 */
[----:B------:R-:W-:Y:S01]  /*3890*/  SHF.L.U32 R75, R14, 0x10, RZ ;  /* 0x000000100e4b7819 */ /* 0x000fe200000006ff */
[----:B------:R-:W-:Y:S01]  /*38a0*/  FADD.FTZ R14, -R94, 1 ;  /* 0x3f8000005e0e7421 */ /* 0x000fe20000010100 */
[----:B--2---:R-:W-:Y:S01]  /*38b0*/  SHF.L.U32 R76, R15, 0x10, RZ ;  /* 0x000000100f4c7819 */ /* 0x004fe200000006ff */
[----:B------:R-:W-:Y:S01]  /*38c0*/  FFMA.FTZ R13, R84, R13, 1 ;  /* 0x3f800000540d7423 */ /* 0x000fe2000001000d */
[C---:B------:R-:W-:Y:S01]  /*38d0*/  SHF.L.U32 R79, R24.reuse, 0x10, RZ ;  /* 0x00000010184f7819 */ /* 0x040fe200000006ff */
[C---:B------:R-:W-:Y:S01]  /*38e0*/  FFMA.FTZ R14, R65.reuse, R14, 1 ;  /* 0x3f800000410e7423 */ /* 0x040fe2000001000e */
[----:B------:R-:W-:Y:S01]  /*38f0*/  PRMT R24, R24, 0x7632, R24 ;  /* 0x0000763218187816 */ /* 0x000fe20000000018 */
[----:B------:R-:W-:Y:S01]  /*3900*/  FMUL.FTZ R84, R84, R91 ;  /* 0x0000005b54547220 */ /* 0x000fe20000410000 */
[----:B------:R-:W-:-:S02]  /*3910*/  FMUL.FTZ R65, R65, R94 ;  /* 0x0000005e41417220 */ /* 0x000fc40000410000 */
[----:B------:R-:W-:Y:S01]  /*3920*/  SHF.L.U32 R134, R24, 0x10, RZ ;  /* 0x0000001018867819 */ /* 0x000fe200000006ff */
[----:B------:R-:W-:-:S04]  /*3930*/  FADD.FTZ R24, -R122, 1 ;  /* 0x3f8000007a187421 */ /* 0x000fc80000010100 */
[----:B------:R-:W-:Y:S01]  /*3940*/  FFMA.FTZ R24, R55, R24, 1 ;  /* 0x3f80000037187423 */ /* 0x000fe20000010018 */
[C---:B----4-:R-:W-:Y:S02]  /*3950*/  SHF.L.U32 R73, R28.reuse, 0x10, RZ ;  /* 0x000000101c497819 */ /* 0x050fe400000006ff */
[----:B------:R-:W-:Y:S02]  /*3960*/  SHF.L.U32 R77, R29, 0x10, RZ ;  /* 0x000000101d4d7819 */ /* 0x000fe400000006ff */
[----:B------:R-:W-:Y:S01]  /*3970*/  PRMT R89, R28, 0x7632, R89 ;  /* 0x000076321c597816 */ /* 0x000fe20000000059 */
[----:B------:R-:W-:Y:S01]  /*3980*/  FMUL.FTZ R12, R72, R73 ;  /* 0x00000049480c7220 */ /* 0x000fe20000410000 */
[C---:B------:R-:W-:Y:S01]  /*3990*/  PRMT R99, R31.reuse, 0x7632, R99 ;  /* 0x000076321f637816 */ /* 0x040fe20000000063 */
[----:B------:R-:W-:Y:S01]  /*39a0*/  FMUL.FTZ R15, R74, R77 ;  /* 0x0000004d4a0f7220 */ /* 0x000fe20000410000 */
[----:B------:R-:W-:Y:S01]  /*39b0*/  SHF.L.U32 R87, R31, 0x10, RZ ;  /* 0x000000101f577819 */ /* 0x000fe200000006ff */
[----:B------:R-:W-:Y:S01]  /*39c0*/  FMUL.FTZ R12, R91, R12 ;  /* 0x0000000c5b0c7220 */ /* 0x000fe20000410000 */
[----:B------:R-:W-:Y:S01]  /*39d0*/  SHF.L.U32 R78, R30, 0x10, RZ ;  /* 0x000000101e4e7819 */ /* 0x000fe200000006ff */
[----:B------:R-:W-:Y:S01]  /*39e0*/  FMUL.FTZ R15, R94, R15 ;  /* 0x0000000f5e0f7220 */ /* 0x000fe20000410000 */
[----:B------:R-:W-:Y:S01]  /*39f0*/  PRMT R95, R30, 0x7632, R95 ;  /* 0x000076321e5f7816 */ /* 0x000fe2000000005f */
[----:B------:R-:W-:Y:S01]  /*3a00*/  FMUL.FTZ R28, R12, R13 ;  /* 0x0000000d0c1c7220 */ /* 0x000fe20000410000 */
[----:B------:R-:W-:Y:S01]  /*3a10*/  FADD.FTZ R30, -R92, 1 ;  /* 0x3f8000005c1e7421 */ /* 0x000fe20000010100 */
[----:B------:R-:W-:Y:S01]  /*3a20*/  FMUL.FTZ R31, R15, R14 ;  /* 0x0000000e0f1f7220 */ /* 0x000fe20000410000 */
[----:B------:R-:W-:Y:S01]  /*3a30*/  SHF.L.U32 R89, R89, 0x10, RZ ;  /* 0x0000001059597819 */ /* 0x000fe200000006ff */
[----:B------:R-:W0:Y:S01]  /*3a40*/  LDS.128 R12, [R32+0x10] ;  /* 0x00001000200c7984 */ /* 0x000e220000000c00 */
[----:B------:R-:W-:Y:S01]  /*3a50*/  FMUL.FTZ R97, R75, R78 ;  /* 0x0000004e4b617220 */ /* 0x000fe20000410000 */
[----:B------:R-:W-:Y:S01]  /*3a60*/  FMUL.FTZ R101, R76, R87 ;  /* 0x000000574c657220 */ /* 0x000fe20000410000 */
[----:B------:R-:W-:Y:S01]  /*3a70*/  PRMT R93, R29, 0x7632, R93 ;  /* 0x000076321d5d7816 */ /* 0x000fe2000000005d */
[----:B------:R-:W-:Y:S01]  /*3a80*/  FFMA.FTZ R104, R63, R30, 1 ;  /* 0x3f8000003f687423 */ /* 0x000fe2000001001e */
[----:B------:R-:W-:Y:S01]  /*3a90*/  FADD.FTZ R30, -R100, 1 ;  /* 0x3f800000641e7421 */ /* 0x000fe20000010100 */
[----:B------:R-:W-:Y:S01]  /*3aa0*/  FMUL.FTZ R29, R98, R89 ;  /* 0x00000059621d7220 */ /* 0x000fe20000410000 */
[----:B------:R-:W-:Y:S01]  /*3ab0*/  FMUL.FTZ R97, R92, R97 ;  /* 0x000000615c617220 */ /* 0x000fe20000410000 */
[----:B------:R-:W-:Y:S01]  /*3ac0*/  FMUL.FTZ R103, R96, R101 ;  /* 0x0000006560677220 */ /* 0x000fe20000410000 */
[----:B------:R-:W-:Y:S01]  /*3ad0*/  SHF.L.U32 R95, R95, 0x10, RZ ;  /* 0x000000105f5f7819 */ /* 0x000fe200000006ff */
[----:B------:R-:W-:Y:S01]  /*3ae0*/  FFMA.FTZ R30, R57, R30, 1 ;  /* 0x3f800000391e7423 */ /* 0x000fe2000001001e */
[----:B------:R-:W-:Y:S01]  /*3af0*/  FMUL.FTZ R29, R100, R29 ;  /* 0x0000001d641d7220 */ /* 0x000fe20000410000 */
[----:B------:R-:W-:Y:S01]  /*3b00*/  FMUL.FTZ R101, R97, R104 ;  /* 0x0000006861657220 */ /* 0x000fe20000410000 */
[----:B------:R-:W-:Y:S01]  /*3b10*/  FMUL.FTZ R107, R103, R114 ;  /* 0x00000072676b7220 */ /* 0x000fe20000410000 */
[----:B------:R-:W-:Y:S01]  /*3b20*/  SHF.L.U32 R93, R93, 0x10, RZ ;  /* 0x000000105d5d7819 */ /* 0x000fe200000006ff */
[----:B------:R-:W-:Y:S01]  /*3b30*/  FADD.FTZ R104, -R112, 1 ;  /* 0x3f80000070687421 */ /* 0x000fe20000010100 */
[----:B------:R-:W-:Y:S01]  /*3b40*/  FMUL.FTZ R103, R108, R95 ;  /* 0x0000005f6c677220 */ /* 0x000fe20000410000 */
[----:B------:R-:W-:Y:S01]  /*3b50*/  FMUL.FTZ R29, R29, R30 ;  /* 0x0000001e1d1d7220 */ /* 0x000fe20000410000 */
[----:B------:R-:W-:Y:S01]  /*3b60*/  FADD.FTZ R114, -R116, 1 ;  /* 0x3f80000074727421 */ /* 0x000fe20000010100 */
[----:B------:R-:W-:Y:S01]  /*3b70*/  SHF.L.U32 R97, R99, 0x10, RZ ;  /* 0x0000001063617819 */ /* 0x000fe200000006ff */
[----:B------:R-:W-:Y:S01]  /*3b80*/  FADD.FTZ R30, -R102, 1 ;  /* 0x3f800000661e7421 */ /* 0x000fe20000010100 */
[----:B------:R-:W-:Y:S01]  /*3b90*/  FFMA.FTZ R104, R67, R104, 1 ;  /* 0x3f80000043687423 */ /* 0x000fe20000010068 */
        /* <DEDUP_REMOVED lines=18> */
[----:B0-----:R-:W-:Y:S01]  /*3cc0*/  SHF.L.U32 R103, R12, 0x10, RZ ;  /* 0x000000100c677819 */ /* 0x001fe200000006ff */
[----:B------:R-:W-:Y:S01]  /*3cd0*/  FMUL.FTZ R138, R106, R59 ;  /* 0x0000003b6a8a7220 */ /* 0x000fe20000410000 */
[----:B------:R-:W-:Y:S01]  /*3ce0*/  PRMT R99, R12, 0x7632, R99 ;  /* 0x000076320c637816 */ /* 0x000fe20000000063 */
[----:B------:R-:W-:Y:S01]  /*3cf0*/  FADD.FTZ R12, -R88, 1 ;  /* 0x3f800000580c7421 */ /* 0x000fe20000010100 */
[----:B------:R-:W-:-:S02]  /*3d00*/  PRMT R104, R13, 0x7632, R104 ;  /* 0x000076320d687816 */ /* 0x000fc40000000068 */
[----:B------:R-:W-:Y:S01]  /*3d10*/  SHF.L.U32 R113, R13, 0x10, RZ ;  /* 0x000000100d717819 */ /* 0x000fe200000006ff */
[----:B------:R-:W-:Y:S01]  /*3d20*/  FMUL.FTZ R13, R79, R103 ;  /* 0x000000674f0d7220 */ /* 0x000fe20000410000 */
[----:B------:R-:W-:Y:S01]  /*3d30*/  FFMA.FTZ R12, R49, R12, 1 ;  /* 0x3f800000310c7423 */ /* 0x000fe2000001000c */
[----:B------:R-:W-:Y:S02]  /*3d40*/  SHF.L.U32 R127, R15, 0x10, RZ ;  /* 0x000000100f7f7819 */ /* 0x000fe400000006ff */
[----:B------:R-:W-:Y:S01]  /*3d50*/  FMUL.FTZ R13, R88, R13 ;  /* 0x0000000d580d7220 */ /* 0x000fe20000410000 */
[----:B------:R-:W-:Y:S01]  /*3d60*/  SHF.L.U32 R121, R14, 0x10, RZ ;  /* 0x000000100e797819 */ /* 0x000fe200000006ff */
[----:B------:R-:W-:Y:S01]  /*3d70*/  FMUL.FTZ R88, R49, R88 ;  /* 0x0000005831587220 */ /* 0x000fe20000410000 */
[----:B------:R-:W-:Y:S01]  /*3d80*/  SHF.L.U32 R111, R99, 0x10, RZ ;  /* 0x00000010636f7819 */ /* 0x000fe200000006ff */
[----:B------:R-:W-:Y:S01]  /*3d90*/  FMUL.FTZ R109, R13, R12 ;  /* 0x0000000c0d6d7220 */ /* 0x000fe20000410000 */
[----:B------:R-:W-:Y:S01]  /*3da0*/  FADD.FTZ R12, -R90, 1 ;  /* 0x3f8000005a0c7421 */ /* 0x000fe20000010100 */
[----:B-1----:R-:W-:Y:S01]  /*3db0*/  FMUL.FTZ R115, R86, R127 ;  /* 0x0000007f56737220 */ /* 0x002fe20000410000 */
[----:B------:R-:W-:Y:S01]  /*3dc0*/  FMUL.FTZ R99, R85, R121 ;  /* 0x0000007955637220 */ /* 0x000fe20000410000 */
[----:B------:R-:W-:Y:S01]  /*3dd0*/  PRMT R105, R14, 0x7632, R105 ;  /* 0x000076320e697816 */ /* 0x000fe20000000069 */
[----:B------:R-:W-:Y:S01]  /*3de0*/  FFMA.FTZ R14, R51, R12, 1 ;  /* 0x3f800000330e7423 */ /* 0x000fe2000001000c */
[----:B------:R-:W-:Y:S01]  /*3df0*/  FMUL.FTZ R119, R128, R115 ;  /* 0x0000007380777220 */ /* 0x000fe20000410000 */
[----:B------:R-:W-:Y:S01]  /*3e00*/  PRMT R126, R15, 0x7632, R126 ;  /* 0x000076320f7e7816 */ /* 0x000fe2000000007e */
        /* <DEDUP_REMOVED lines=15> */
[----:B------:R-:W-:Y:S01]  /*3f00*/  FADD.FTZ R13, -R117, 1 ;  /* 0x3f800000750d7421 */ /* 0x000fe20000010100 */
[----:B------:R-:W-:Y:S01]  /*3f10*/  SHF.L.U32 R133, R126, 0x10, RZ ;  /* 0x000000107e857819 */ /* 0x000fe200000006ff */
[----:B------:R-:W-:Y:S01]  /*3f20*/  FMUL.FTZ R12, R132, R119 ;  /* 0x00000077840c7220 */ /* 0x000fe20000410000 */
[----:B---3--:R-:W-:Y:S01]  /*3f30*/  FADD.FTZ R14, -R124, 1 ;  /* 0x3f8000007c0e7421 */ /* 0x008fe20000010100 */
[----:B------:R-:W-:Y:S01]  /*3f40*/  FMUL.FTZ R15, R130, R125 ;  /* 0x0000007d820f7220 */ /* 0x000fe20000410000 */
[----:B------:R-:W0:Y:S01]  /*3f50*/  LDC.64 R104, c[0x0][0x398] ;  /* 0x0000e600ff687b82 */ /* 0x000e220000000a00 */
[----:B------:R-:W-:Y:S01]  /*3f60*/  FMUL.FTZ R26, R99, R133 ;  /* 0x00000085631a7220 */ /* 0x000fe20000410000 */
[----:B------:R-:W-:Y:S01]  /*3f70*/  FFMA.FTZ R13, R80, R13, 1 ;  /* 0x3f800000500d7423 */ /* 0x000fe2000001000d */
        /* <DEDUP_REMOVED lines=8> */
[----:B------:R-:W-:Y:S01]  /*4000*/  F2FP.BF16.F32.PACK_AB R13, R30, R31 ;  /* 0x0000001f1e0d723e */ /* 0x000fe200000010ff */
[----:B------:R-:W-:Y:S01]  /*4010*/  BAR.SYNC.DEFER_BLOCKING 0x0 ;  /* 0x0000000000007b1d */ /* 0x000fe20000010000 */
[----:B------:R-:W-:Y:S01]  /*4020*/  F2FP.BF16.F32.PACK_AB R25, R26, R115 ;  /* 0x000000731a19723e */ /* 0x000fe200000010ff */
[----:B------:R-:W-:Y:S01]  /*4030*/  FMUL.FTZ R71, R71, R120 ;  /* 0x0000007847477220 */ /* 0x000fe20000410000 */
[----:B------:R-:W-:Y:S01]  /*4040*/  F2FP.BF16.F32.PACK_AB R14, R114, R101 ;  /* 0x00000065720e723e */ /* 0x000fe200000010ff */
[----:B------:R-:W-:Y:S01]  /*4050*/  FMUL.FTZ R117, R80, R117 ;  /* 0x0000007550757220 */ /* 0x000fe20000410000 */
[----:B------:R-:W-:-:S03]  /*4060*/  F2FP.BF16.F32.PACK_AB R15, R118, R107 ;  /* 0x0000006b760f723e */ /* 0x000fc600000010ff */
[----:B------:R-:W1:Y:S01]  /*4070*/  LDC.64 R114, c[0x0][0x3e8] ;  /* 0x0000fa00ff727b82 */ /* 0x000e620000000a00 */
[----:B------:R-:W-:Y:S01]  /*4080*/  F2FP.BF16.F32.PACK_AB R24, R24, R109 ;  /* 0x0000006d1818723e */ /* 0x000fe200000010ff */
[----:B------:R-:W-:Y:S01]  /*4090*/  FMUL.FTZ R81, R81, R124 ;  /* 0x0000007c51517220 */ /* 0x000fe20000410000 */
[----:B------:R-:W-:Y:S01]  /*40a0*/  F2FP.BF16.F32.PACK_AB R26, R126, R123 ;  /* 0x0000007b7e1a723e */ /* 0x000fe200000010ff */
[----:B------:R-:W-:Y:S01]  /*40b0*/  FMUL.FTZ R126, R76, R61 ;  /* 0x0000003d4c7e7220 */ /* 0x000fe20000410000 */
[----:B------:R-:W-:Y:S01]  /*40c0*/  F2FP.BF16.F32.PACK_AB R27, R136, R129 ;  /* 0x00000081881b723e */ /* 0x000fe200000010ff */
[----:B0-----:R-:W-:Y:S02]  /*40d0*/  IMAD R118, R104, UR17, RZ ;  /* 0x0000001168767c24 */ /* 0x001fe4000f8e02ff */
[----:B------:R-:W-:Y:S01]  /*40e0*/  FMUL.FTZ R128, R75, R63 ;  /* 0x0000003f4b807220 */ /* 0x000fe20000410000 */
[----:B------:R-:W-:Y:S01]  /*40f0*/  FMUL.FTZ R124, R83, R92 ;  /* 0x0000005c537c7220 */ /* 0x000fe20000410000 */
[----:B------:R-:W-:Y:S01]  /*4100*/  FMUL.FTZ R122, R85, R94 ;  /* 0x0000005e557a7220 */ /* 0x000fe20000410000 */
[----:B------:R-:W-:-:S02]  /*4110*/  IMAD R101, R105, UR16, R118 ;  /* 0x0000001069657c24 */ /* 0x000fc4000f8e0276 */
[----:B------:R-:W-:Y:S01]  /*4120*/  FMUL.FTZ R120, R86, R53 ;  /* 0x0000003556787220 */ /* 0x000fe20000410000 */
[----:B------:R-:W-:-:S04]  /*4130*/  IMAD.WIDE.U32 R104, R104, UR16, R2 ;  /* 0x0000001068687c25 */ /* 0x000fc8000f8e0002 */
[----:B------:R-:W-:Y:S01]  /*4140*/  FMUL.FTZ R76, R108, R67 ;  /* 0x000000436c4c7220 */ /* 0x000fe20000410000 */
[----:B------:R-:W-:Y:S01]  /*4150*/  FMUL.FTZ R136, R110, R69 ;  /* 0x000000456e887220 */ /* 0x000fe20000410000 */
[----:B------:R-:W-:Y:S01]  /*4160*/  FMUL.FTZ R134, R134, R71 ;  /* 0x0000004786867220 */ /* 0x000fe20000410000 */
[----:B------:R-:W-:Y:S01]  /*4170*/  FMUL.FTZ R132, R132, R117 ;  /* 0x0000007584847220 */ /* 0x000fe20000410000 */
[----:B------:R-:W-:Y:S01]  /*4180*/  IADD3 R105, R105, R101, RZ ;  /* 0x0000006569697210 */ /* 0x000fe20007ffe0ff */
[----:B------:R-:W-:Y:S01]  /*4190*/  STS.128 [R32], R12 ;  /* 0x0000000c20007388 */ /* 0x000fe20000000c00 */
[----:B------:R-:W-:-:S03]  /*41a0*/  FMUL.FTZ R130, R130, R81 ;  /* 0x0000005182827220 */ /* 0x000fc60000410000 */
[----:B------:R0:W-:Y:S01]  /*41b0*/  STS.128 [R32+0x10], R24 ;  /* 0x0000101820007388 */ /* 0x0001e20000000c00 */
[----:B------:R-:W-:-:S03]  /*41c0*/  NOP ;  /* 0x0000000000007918 */ /* 0x000fc60000000000 */
[----:B------:R-:W2:Y:S04]  /*41d0*/  LDS.128 R12, [R0+0x200] ;  /* 0x00020000000c7984 */ /* 0x000ea80000000c00 */
[----:B------:R-:W3:Y:S01]  /*41e0*/  LDS.128 R28, [R0] ;  /* 0x00000000001c7984 */ /* 0x000ee20000000c00 */
[----:B0-----:R-:W-:Y:S02]  /*41f0*/  IMAD R26, R70, UR4, RZ ;  /* 0x00000004461a7c24 */ /* 0x001fe4000f8e02ff */
[----:B------:R-:W-:-:S04]  /*4200*/  IMAD.WIDE.U32 R24, R47, UR4, R104 ;  /* 0x000000042f187c25 */ /* 0x000fc8000f8e0068 */
[----:B------:R-:W-:Y:S01]  /*4210*/  IMAD R27, R47, UR5, R26 ;  /* 0x000000052f1b7c24 */ /* 0x000fe2000f8e021a */
[----:B-1----:R-:W-:Y:S01]  /*4220*/  LEA R114, P0, R24, R114, 0x1 ;  /* 0x0000007218727211 */ /* 0x002fe200078008ff */
[----:B------:R-:W-:Y:S01]  /*4230*/  ULDC.64 UR4, c[0x0][0x320] ;  /* 0x0000c80000047ab9 */ /* 0x000fe20000000a00 */
[----:B------:R-:W-:Y:S02]  /*4240*/  FMUL.FTZ R26, R72, R84 ;  /* 0x00000054481a7220 */ /* 0x000fe40000410000 */
[----:B------:R-:W-:-:S04]  /*4250*/  IADD3 R25, R25, R27, RZ ;  /* 0x0000001b19197210 */ /* 0x000fc80007ffe0ff */
[----:B------:R-:W-:Y:S01]  /*4260*/  LEA.HI.X R115, R24, R115, R25, 0x1, P0 ;  /* 0x0000007318737211 */ /* 0x000fe200000f0c19 */
[----:B------:R-:W-:Y:S01]  /*4270*/  FMUL.FTZ R24, R74, R65 ;  /* 0x000000414a187220 */ /* 0x000fe20000410000 */
[----:B------:R-:W-:Y:S01]  /*4280*/  ISETP.NE.U32.AND P0, PT, RZ, UR4, PT ;  /* 0x00000004ff007c0c */ /* 0x000fe2000bf05070 */
[----:B------:R-:W-:Y:S01]  /*4290*/  FMUL.FTZ R74, R79, R88 ;  /* 0x000000584f4a7220 */ /* 0x000fe20000410000 */
[----:B------:R-:W-:Y:S02]  /*42a0*/  IMAD.WIDE R90, R33, 0x10, R114 ;  /* 0x00000010215a7825 */ /* 0x000fe400078e0272 */
[----:B------:R-:W-:-:S03]  /*42b0*/  ISETP.NE.AND.EX P0, PT, RZ, UR5, PT, P0 ;  /* 0x00000005ff007c0c */ /* 0x000fc6000bf05300 */
[----:B--2---:R-:W-:Y:S04]  /*42c0*/  STG.E.128 desc[UR14][R90.64+0x200], R12 ;  /* 0x0002000c5a007986 */ /* 0x004fe8000c101d0e */
[----:B---3--:R0:W-:Y:S02]  /*42d0*/  STG.E.128 desc[UR14][R90.64], R28 ;  /* 0x0000001c5a007986 */ /* 0x0081e4000c101d0e */
[----:B0-----:R-:W-:-:S04]  /*42e0*/  FMUL.FTZ R30, R99, R82 ;  /* 0x00000052631e7220 */ /* 0x001fc80000410000 */
[----:B------:R-:W-:Y:S05]  /*42f0*/  @!P0 BRA `(.L_x_14186) ;  /* 0x0000000000b48947 */ /* 0x000fea0003800000 */
[----:B------:R-:W-:Y:S01]  /*4300*/  BAR.SYNC.DEFER_BLOCKING 0x0 ;  /* 0x0000000000007b1d */ /* 0x000fe20000010000 */
[----:B------:R-:W-:Y:S01]  /*4310*/  FMUL.FTZ R14, R63, R78 ;  /* 0x0000004e3f0e7220 */ /* 0x000fe20000410000 */
        /* <DEDUP_REMOVED lines=43> */
.L_x_14186:
[C---:B------:R-:W-:Y:S01]  /*45d0*/  SHF.L.U32 R161, R8.reuse, 0x10, RZ ;  /* 0x0000001008a17819 */ /* 0x040fe200000006ff */
[----:B------:R-:W1:Y:S01]  /*45e0*/  LDC R73, c[0x0][0x21c] ;  /* 0x00008700ff497b82 */ /* 0x000e620000000800 */
[----:B------:R-:W-:Y:S02]  /*45f0*/  PRMT R217, R8, 0x7632, R217 ;  /* 0x0000763208d97816 */ /* 0x000fe400000000d9 */
[----:B------:R-:W-:Y:S02]  /*4600*/  CS2R R118, SRZ ;  /* 0x0000000000767805 */ /* 0x000fe4000001ff00 */
[----:B------:R-:W-:Y:S01]  /*4610*/  SHF.L.U32 R145, R9, 0x10, RZ ;  /* 0x0000001009917819 */ /* 0x000fe200000006ff */
[----:B------:R-:W-:Y:S01]  /*4620*/  FFMA.FTZ R41, R26, R161, R41 ;  /* 0x000000a11a297223 */ /* 0x000fe20000010029 */
[----:B------:R-:W-:Y:S02]  /*4630*/  SHF.L.U32 R147, R217, 0x10, RZ ;  /* 0x00000010d9937819 */ /* 0x000fe400000006ff */
[----:B------:R-:W-:-:S02]  /*4640*/  CS2R R116, SRZ ;  /* 0x0000000000747805 */ /* 0x000fc4000001ff00 */
[----:B------:R-:W-:Y:S02]  /*4650*/  PRMT R216, R9, 0x7632, R216 ;  /* 0x0000763209d87816 */ /* 0x000fe400000000d8 */
[----:B------:R-:W-:Y:S02]  /*4660*/  CS2R R114, SRZ ;  /* 0x0000000000727805 */ /* 0x000fe4000001ff00 */
[----:B------:R-:W-:Y:S01]  /*4670*/  SHF.L.U32 R141, R10, 0x10, RZ ;  /* 0x000000100a8d7819 */ /* 0x000fe200000006ff */
[----:B------:R-:W-:Y:S01]  /*4680*/  FFMA.FTZ R41, R140, R147, R41 ;  /* 0x000000938c297223 */ /* 0x000fe20000010029 */
[----:B------:R-:W-:Y:S02]  /*4690*/  SHF.L.U32 R143, R216, 0x10, RZ ;  /* 0x00000010d88f7819 */ /* 0x000fe400000006ff */
[----:B------:R-:W-:Y:S02]  /*46a0*/  CS2R R112, SRZ ;  /* 0x0000000000707805 */ /* 0x000fe4000001ff00 */
[----:B------:R-:W-:Y:S01]  /*46b0*/  PRMT R215, R10, 0x7632, R215 ;  /* 0x000076320ad77816 */ /* 0x000fe200000000d7 */
[----:B------:R-:W-:Y:S01]  /*46c0*/  FFMA.FTZ R41, R24, R145, R41 ;  /* 0x0000009118297223 */ /* 0x000fe20000010029 */
[----:B------:R-:W-:-:S02]  /*46d0*/  SHF.L.U32 R137, R11, 0x10, RZ ;  /* 0x000000100b897819 */ /* 0x000fc400000006ff */
[----:B------:R-:W-:Y:S02]  /*46e0*/  CS2R R110, SRZ ;  /* 0x00000000006e7805 */ /* 0x000fe4000001ff00 */
[----:B------:R-:W-:Y:S01]  /*46f0*/  SHF.L.U32 R139, R215, 0x10, RZ ;  /* 0x00000010d78b7819 */ /* 0x000fe200000006ff */
[----:B------:R-:W-:Y:S01]  /*4700*/  FFMA.FTZ R41, R138, R143, R41 ;  /* 0x0000008f8a297223 */ /* 0x000fe20000010029 */
[----:B------:R-:W-:Y:S02]  /*4710*/  PRMT R214, R11, 0x7632, R214 ;  /* 0x000076320bd67816 */ /* 0x000fe400000000d6 */
[----:B------:R-:W-:Y:S02]  /*4720*/  CS2R R108, SRZ ;  /* 0x00000000006c7805 */ /* 0x000fe4000001ff00 */
[----:B------:R-:W-:Y:S01]  /*4730*/  SHF.L.U32 R135, R4, 0x10, RZ ;  /* 0x0000001004877819 */ /* 0x000fe200000006ff */
[----:B------:R-:W-:Y:S01]  /*4740*/  FFMA.FTZ R41, R128, R141, R41 ;  /* 0x0000008d80297223 */ /* 0x000fe20000010029 */
[----:B------:R-:W-:-:S02]  /*4750*/  SHF.L.U32 R133, R214, 0x10, RZ ;  /* 0x00000010d6857819 */ /* 0x000fc400000006ff */
[----:B------:R-:W-:Y:S02]  /*4760*/  CS2R R106, SRZ ;  /* 0x00000000006a7805 */ /* 0x000fe4000001ff00 */
[----:B------:R-:W-:Y:S01]  /*4770*/  PRMT R213, R4, 0x7632, R213 ;  /* 0x0000763204d57816 */ /* 0x000fe200000000d5 */
[----:B------:R-:W-:Y:S01]  /*4780*/  FFMA.FTZ R41, R76, R139, R41 ;  /* 0x0000008b4c297223 */ /* 0x000fe20000010029 */
[----:B------:R-:W-:Y:S02]  /*4790*/  SHF.L.U32 R131, R5, 0x10, RZ ;  /* 0x0000001005837819 */ /* 0x000fe400000006ff */
[----:B------:R-:W-:Y:S02]  /*47a0*/  CS2R R104, SRZ ;  /* 0x0000000000687805 */ /* 0x000fe4000001ff00 */
[----:B------:R-:W-:Y:S01]  /*47b0*/  SHF.L.U32 R125, R213, 0x10, RZ ;  /* 0x00000010d57d7819 */ /* 0x000fe200000006ff */
[----:B------:R-:W-:Y:S01]  /*47c0*/  FFMA.FTZ R41, R126, R137, R41 ;  /* 0x000000897e297223 */ /* 0x000fe20000010029 */
[----:B------:R-:W-:Y:S01]  /*47d0*/  PRMT R212, R5, 0x7632, R212 ;  /* 0x0000763205d47816 */ /* 0x000fe200000000d4 */
[----:B------:R-:W-:Y:S01]  /*47e0*/  FMUL.FTZ R101, R26, R45 ;  /* 0x0000002d1a657220 */ /* 0x000fe20000410000 */
[----:B------:R-:W-:Y:S01]  /*47f0*/  SHF.L.U32 R129, R6, 0x10, RZ ;  /* 0x0000001006817819 */ /* 0x000fe200000006ff */
[----:B------:R-:W-:Y:S01]  /*4800*/  FFMA.FTZ R41, R136, R133, R41 ;  /* 0x0000008588297223 */ /* 0x000fe20000010029 */
[----:B------:R-:W-:Y:S01]  /*4810*/  SHF.L.U32 R123, R212, 0x10, RZ ;  /* 0x00000010d47b7819 */ /* 0x000fe200000006ff */
[----:B------:R-:W-:Y:S01]  /*4820*/  FMUL.FTZ R102, R24, R45 ;  /* 0x0000002d18667220 */ /* 0x000fe20000410000 */
[----:B------:R-:W-:Y:S01]  /*4830*/  PRMT R211, R6, 0x7632, R211 ;  /* 0x0000763206d37816 */ /* 0x000fe200000000d3 */
[----:B------:R-:W-:Y:S01]  /*4840*/  FFMA.FTZ R41, R74, R135, R41 ;  /* 0x000000874a297223 */ /* 0x000fe20000010029 */
[----:B-1----:R-:W-:Y:S01]  /*4850*/  ISETP.GE.AND P0, PT, R73, 0x1, PT ;  /* 0x000000014900780c */ /* 0x002fe20003f06270 */
[----:B------:R-:W-:Y:S01]  /*4860*/  FMUL.FTZ R99, R128, R45 ;  /* 0x0000002d80637220 */ /* 0x000fe20000410000 */
[----:B------:R-:W-:Y:S01]  /*4870*/  SHF.L.U32 R121, R211, 0x10, RZ ;  /* 0x00000010d3797819 */ /* 0x000fe200000006ff */
[----:B------:R-:W-:Y:S01]  /*4880*/  FFMA.FTZ R41, R134, R125, R41 ;  /* 0x0000007d86297223 */ /* 0x000fe20000010029 */
[C---:B------:R-:W-:Y:S01]  /*4890*/  SHF.L.U32 R127, R7.reuse, 0x10, RZ ;  /* 0x00000010077f7819 */ /* 0x040fe200000006ff */
[----:B------:R-:W-:Y:S01]  /*48a0*/  FMUL.FTZ R100, R126, R45 ;  /* 0x0000002d7e647220 */ /* 0x000fe20000410000 */
[----:B------:R-:W-:Y:S01]  /*48b0*/  PRMT R210, R7, 0x7632, R210 ;  /* 0x0000763207d27816 */ /* 0x000fe200000000d2 */
[----:B------:R-:W-:Y:S01]  /*48c0*/  FFMA.FTZ R41, R124, R131, R41 ;  /* 0x000000837c297223 */ /* 0x000fe20000010029 */
[-C--:B------:R-:W-:Y:S01]  /*48d0*/  FMUL.FTZ R97, R74, R45.reuse ;  /* 0x0000002d4a617220 */ /* 0x080fe20000410000 */
[----:B------:R-:W-:Y:S01]  /*48e0*/  FMUL.FTZ R98, R124, R45 ;  /* 0x0000002d7c627220 */ /* 0x000fe20000410000 */
[----:B------:R-:W-:Y:S01]  /*48f0*/  SHF.L.U32 R103, R210, 0x10, RZ ;  /* 0x00000010d2677819 */ /* 0x000fe200000006ff */
[----:B------:R-:W-:Y:S01]  /*4900*/  FFMA.FTZ R41, R132, R123, R41 ;  /* 0x0000007b84297223 */ /* 0x000fe20000010029 */
        /* <DEDUP_REMOVED lines=12> */
[----:B0-----:R-:W-:-:S03]  /*49d0*/  FMUL.FTZ R87, R30, R45 ;  /* 0x0000002d1e577220 */ /* 0x001fc60000410000 */
[----:B------:R-:W-:Y:S01]  /*49e0*/  FFMA.FTZ R41, R30, R103, R41 ;  /* 0x000000671e297223 */ /* 0x000fe20000010029 */
[----:B------:R-:W-:Y:S06]  /*49f0*/  BAR.SYNC.DEFER_BLOCKING 0x0 ;  /* 0x0000000000007b1d */ /* 0x000fec0000010000 */
[----:B------:R-:W-:Y:S05]  /*4a00*/  @!P0 BRA `(.L_x_14187) ;  /* 0x0000005400c08947 */ /* 0x000fea0003800000 */
[C---:B------:R-:W-:Y:S01]  /*4a10*/  IADD3 R0, R37.reuse, -0x1, RZ ;  /* 0xffffffff25007810 */ /* 0x040fe20007ffe0ff */
[----:B------:R-:W0:Y:S01]  /*4a20*/  LDC.64 R82, c[0x0][0x2d0] ;  /* 0x0000b400ff527b82 */ /* 0x000e220000000a00 */
[----:B------:R-:W-:Y:S01]  /*4a30*/  ULDC.64 UR4, c[0x0][0x230] ;  /* 0x00008c0000047ab9 */ /* 0x000fe20000000a00 */
[----:B------:R-:W-:Y:S01]  /*4a40*/  ULDC.64 UR10, c[0x0][0x248] ;  /* 0x00009200000a7ab9 */ /* 0x000fe20000000a00 */
[----:B------:R-:W-:Y:S01]  /*4a50*/  LEA.HI R12, R0, R0, RZ, 0x1 ;  /* 0x00000000000c7211 */ /* 0x000fe200078f08ff */
[----:B------:R-:W-:Y:S01]  /*4a60*/  ULDC.64 UR12, c[0x0][0x268] ;  /* 0x00009a00000c7ab9 */ /* 0x000fe20000000a00 */
[----:B------:R-:W-:Y:S01]  /*4a70*/  IADD3 R14, R37, -0x2, RZ ;  /* 0xfffffffe250e7810 */ /* 0x000fe20007ffe0ff */
[----:B------:R-:W-:Y:S01]  /*4a80*/  IMAD.WIDE.U32 R28, R47, UR10, RZ ;  /* 0x0000000a2f1c7c25 */ /* 0x000fe2000f8e00ff */
[----:B------:R-:W-:Y:S01]  /*4a90*/  LOP3.LUT R13, R12, 0xfffffe, RZ, 0xc0, !PT ;  /* 0x00fffffe0c0d7812 */ /* 0x000fe200078ec0ff */
[----:B------:R-:W1:Y:S02]  /*4aa0*/  LDC.64 R80, c[0x0][0x2e0] ;  /* 0x0000b800ff507b82 */ /* 0x000e640000000a00 */
[----:B------:R-:W-:Y:S01]  /*4ab0*/  FADD.FTZ R79, R24, R24 ;  /* 0x00000018184f7221 */ /* 0x000fe20000010000 */
[----:B------:R-:W-:Y:S01]  /*4ac0*/  IMAD R12, R70, UR10, RZ ;  /* 0x0000000a460c7c24 */ /* 0x000fe2000f8e02ff */
[----:B------:R-:W-:Y:S01]  /*4ad0*/  IADD3 R31, R0, -R13, RZ ;  /* 0x8000000d001f7210 */ /* 0x000fe20007ffe0ff */
[----:B------:R-:W-:-:S02]  /*4ae0*/  IMAD R0, R70, UR4, RZ ;  /* 0x0000000446007c24 */ /* 0x000fc4000f8e02ff */
[----:B------:R-:W-:Y:S01]  /*4af0*/  FADD.FTZ R69, R74, R74 ;  /* 0x0000004a4a457221 */ /* 0x000fe20000010000 */
[----:B------:R-:W-:Y:S01]  /*4b00*/  IMAD R73, R14, R73, RZ ;  /* 0x000000490e497224 */ /* 0x000fe200078e02ff */
[----:B------:R-:W-:Y:S01]  /*4b10*/  HFMA2.MMA R119, -RZ, RZ, 0, 0 ;  /* 0x00000000ff777435 */ /* 0x000fe200000001ff */
[----:B------:R-:W2:Y:S01]  /*4b20*/  LDC.64 R2, c[0x0][0x2d8] ;  /* 0x0000b600ff027b82 */ /* 0x000ea20000000a00 */
[C---:B------:R-:W-:Y:S02]  /*4b30*/  IMAD R25, R47.reuse, UR5, R0 ;  /* 0x000000052f197c24 */ /* 0x040fe4000f8e0200 */
[----:B------:R-:W-:Y:S01]  /*4b40*/  FADD.FTZ R65, R124, R124 ;  /* 0x0000007c7c417221 */ /* 0x000fe20000010000 */
[----:B------:R-:W-:Y:S02]  /*4b50*/  IMAD R0, R70, UR12, RZ ;  /* 0x0000000c46007c24 */ /* 0x000fe4000f8e02ff */
[----:B------:R-:W-:Y:S01]  /*4b60*/  FADD.FTZ R61, R122, R122 ;  /* 0x0000007a7a3d7221 */ /* 0x000fe20000010000 */
[----:B------:R-:W-:-:S02]  /*4b70*/  IMAD R27, R47, UR11, R12 ;  /* 0x0000000b2f1b7c24 */ /* 0x000fc4000f8e020c */
[----:B------:R-:W-:Y:S01]  /*4b80*/  FADD.FTZ R57, R120, R120 ;  /* 0x0000007878397221 */ /* 0x000fe20000010000 */
[C---:B------:R-:W-:Y:S01]  /*4b90*/  IMAD.WIDE.U32 R14, R47.reuse, UR4, RZ ;  /* 0x000000042f0e7c25 */ /* 0x040fe2000f8e00ff */
[----:B------:R-:W3:Y:S03]  /*4ba0*/  LDC R74, c[0x0][0x224] ;  /* 0x00008900ff4a7b82 */ /* 0x000ee60000000800 */
[----:B------:R-:W-:Y:S01]  /*4bb0*/  FADD.FTZ R78, R138, R138 ;  /* 0x0000008a8a4e7221 */ /* 0x000fe20000010000 */
[----:B------:R-:W-:Y:S01]  /*4bc0*/  FADD.FTZ R77, R128, R128 ;  /* 0x00000080804d7221 */ /* 0x000fe20000010000 */
[----:B------:R-:W-:Y:S01]  /*4bd0*/  IMAD.WIDE.U32 R12, R47, UR12, RZ ;  /* 0x0000000c2f0c7c25 */ /* 0x000fe2000f8e00ff */
[----:B0-----:R-:W-:-:S03]  /*4be0*/  LEA R86, P0, R14, R82, 0x3 ;  /* 0x000000520e567211 */ /* 0x001fc600078018ff */
[----:B------:R-:W-:Y:S01]  /*4bf0*/  FADD.FTZ R76, R76, R76 ;  /* 0x0000004c4c4c7221 */ /* 0x000fe20000010000 */
[----:B------:R-:W-:Y:S01]  /*4c00*/  IADD3 R82, R29, R27, RZ ;  /* 0x0000001b1d527210 */ /* 0x000fe20007ffe0ff */
[----:B------:R-:W-:Y:S01]  /*4c10*/  IMAD R33, R47, UR13, R0 ;  /* 0x0000000d2f217c24 */ /* 0x000fe2000f8e0200 */
[----:B-1----:R-:W-:Y:S01]  /*4c20*/  LEA R84, P2, R12, R80, 0x3 ;  /* 0x000000500c547211 */ /* 0x002fe200078418ff */
[----:B------:R-:W0:Y:S01]  /*4c30*/  LDC R209, c[0x0][0x21c] ;  /* 0x00008700ffd17b82 */ /* 0x000e220000000800 */
[----:B------:R-:W-:-:S04]  /*4c40*/  IMAD.WIDE R72, R73, 0x10, R22 ;  /* 0x0000001049487825 */ /* 0x000fc800078e0216 */
[----:B------:R-:W-:Y:S01]  /*4c50*/  FADD.FTZ R80, R140, R140 ;  /* 0x0000008c8c507221 */ /* 0x000fe20000010000 */
[----:B------:R-:W-:Y:S01]  /*4c60*/  IADD3 R0, R13, R33, RZ ;  /* 0x000000210d007210 */ /* 0x000fe20007ffe0ff */
[----:B------:R-:W-:Y:S01]  /*4c70*/  FADD.FTZ R75, R126, R126 ;  /* 0x0000007e7e4b7221 */ /* 0x000fe20000010000 */
[----:B------:R-:W-:Y:S01]  /*4c80*/  FADD.FTZ R71, R136, R136 ;  /* 0x0000008888477221 */ /* 0x000fe20000010000 */
[----:B------:R-:W-:Y:S01]  /*4c90*/  FADD.FTZ R67, R134, R134 ;  /* 0x0000008686437221 */ /* 0x000fe20000010000 */
[----:B--2---:R-:W-:Y:S01]  /*4ca0*/  LEA R85, P1, R28, R2, 0x3 ;  /* 0x000000021c557211 */ /* 0x004fe200078218ff */
[----:B------:R-:W-:Y:S01]  /*4cb0*/  FADD.FTZ R63, R132, R132 ;  /* 0x00000084843f7221 */ /* 0x000fe20000010000 */
[----:B------:R-:W-:Y:S01]  /*4cc0*/  LEA.HI.X R81, R12, R81, R0, 0x3, P2 ;  /* 0x000000510c517211 */ /* 0x000fe200010f1c00 */
[----:B------:R-:W-:Y:S01]  /*4cd0*/  FADD.FTZ R0, R26, R26 ;  /* 0x0000001a1a007221 */ /* 0x000fe20000010000 */
[----:B------:R-:W-:Y:S01]  /*4ce0*/  IADD3 R2, R15, R25, RZ ;  /* 0x000000190f027210 */ /* 0x000fe20007ffe0ff */
[----:B------:R-:W1:Y:S01]  /*4cf0*/  LDC.64 R26, c[0x0][0x250] ;  /* 0x00009400ff1a7b82 */ /* 0x000e620000000a00 */
[----:B------:R-:W-:Y:S01]  /*4d00*/  LEA.HI.X R82, R28, R3, R82, 0x3, P1 ;  /* 0x000000031c527211 */ /* 0x000fe200008f1c52 */
[----:B------:R-:W-:Y:S01]  /*4d10*/  FADD.FTZ R59, R130, R130 ;  /* 0x00000082823b7221 */ /* 0x000fe20000010000 */
[----:B------:R-:W-:Y:S01]  /*4d20*/  LEA.HI.X R83, R14, R83, R2, 0x3, P0 ;  /* 0x000000530e537211 */ /* 0x000fe200000f1c02 */
[----:B------:R-:W-:Y:S01]  /*4d30*/  FADD.FTZ R55, R30, R30 ;  /* 0x0000001e1e377221 */ /* 0x000fe20000010000 */
[C---:B------:R-:W-:Y:S01]  /*4d40*/  ISETP.NE.AND P1, PT, R68.reuse, RZ, PT ;  /* 0x000000ff4400720c */ /* 0x040fe20003f25270 */
[----:B------:R-:W-:Y:S01]  /*4d50*/  UMOV UR4, URZ ;  /* 0x0000003f00047c82 */ /* 0x000fe20008000000 */
[----:B------:R-:W-:Y:S01]  /*4d60*/  ISETP.NE.AND P3, PT, R68, 0x1f, PT ;  /* 0x0000001f4400780c */ /* 0x000fe20003f65270 */
[----:B------:R-:W2:Y:S01]  /*4d70*/  LDC.64 R24, c[0x0][0x270] ;  /* 0x00009c00ff187b82 */ /* 0x000ea20000000a00 */
[-C--:B------:R-:W-:Y:S01]  /*4d80*/  MOV R53, R35.reuse ;  /* 0x0000002300357202 */ /* 0x080fe20000000f00 */
[----:B------:R-:W-:Y:S01]  /*4d90*/  ULDC UR5, c[0x0][0x224] ;  /* 0x0000890000057ab9 */ /* 0x000fe20000000800 */
[----:B------:R-:W-:-:S02]  /*4da0*/  MOV R51, R35 ;  /* 0x0000002300337202 */ /* 0x000fc40000000f00 */
[----:B------:R-:W-:Y:S02]  /*4db0*/  IADD3 R49, R68, 0x200, RZ ;  /* 0x0000020044317810 */ /* 0x000fe40007ffe0ff */
[----:B------:R-:W-:Y:S01]  /*4dc0*/  SHF.L.U32 R122, R31, 0x8, RZ ;  /* 0x000000081f7a7819 */ /* 0x000fe200000006ff */
[----:B------:R-:W4:Y:S01]  /*4dd0*/  LDC.64 R28, c[0x0][0x238] ;  /* 0x00008e00ff1c7b82 */ /* 0x000f220000000a00 */
[----:B-1----:R-:W-:Y:S02]  /*4de0*/  SHF.L.U64.HI R27, R26, 0x3, R27 ;  /* 0x000000031a1b7819 */ /* 0x002fe4000001021b */
[----:B--2---:R-:W-:Y:S02]  /*4df0*/  SHF.L.U64.HI R120, R24, 0x3, R25 ;  /* 0x0000000318787819 */ /* 0x004fe40000010219 */
[----:B0--34-:R-:W-:-:S07]  /*4e00*/  SHF.L.U64.HI R124, R28, 0x3, R29 ;  /* 0x000000031c7c7819 */ /* 0x019fce000001021d */
.L_x_14202:
        /* <DEDUP_REMOVED lines=12> */
[-C--:B------:R-:W-:Y:S01]  /*4ed0*/  FMUL.FTZ R178, R161, R64.reuse ;  /* 0x00000040a1b27220 */ /* 0x080fe20000410000 */
        /* <DEDUP_REMOVED lines=12> */
[----:B------:R2:W-:Y:S01]  /*4fa0*/  MUFU.COS R32, R33 ;  /* 0x0000002100207308 */ /* 0x0005e20000000000 */
[----:B-1----:R-:W-:-:S04]  /*4fb0*/  FMUL.FTZ R14, R31, R60 ;  /* 0x0000003c1f0e7220 */ /* 0x002fc80000410000 */
[----:B------:R-:W-:Y:S01]  /*4fc0*/  FMUL.RZ R138, R14, 0.15915493667125701904 ;  /* 0x3e22f9830e8a7820 */ /* 0x000fe2000040c000 */
[----:B------:R-:W-:Y:S02]  /*4fd0*/  FMUL.FTZ R14, R25, R60 ;  /* 0x0000003c190e7220 */ /* 0x000fe40000410000 */
[----:B------:R-:W1:Y:S01]  /*4fe0*/  MUFU.EX2 R29, R29 ;  /* 0x0000001d001d7308 */ /* 0x000e620000000800 */
[----:B--2---:R-:W-:-:S04]  /*4ff0*/  FMUL.FTZ R33, R31, R48 ;  /* 0x000000301f217220 */ /* 0x004fc80000410000 */
[----:B------:R-:W-:Y:S01]  /*5000*/  FMUL.RZ R134, R33, 0.15915493667125701904 ;  /* 0x3e22f98321867820 */ /* 0x000fe2000040c000 */
[----:B------:R-:W-:Y:S02]  /*5010*/  FMUL.FTZ R33, R25, R48 ;  /* 0x0000003019217220 */ /* 0x000fe40000410000 */
[----:B------:R-:W-:Y:S08]  /*5020*/  MUFU.SIN R153, R132 ;  /* 0x0000008400997308 */ /* 0x000ff00000000400 */
[----:B------:R-:W-:Y:S01]  /*5030*/  MUFU.COS R155, R132 ;  /* 0x00000084009b7308 */ /* 0x000fe20000000000 */
[----:B-1----:R-:W-:-:S07]  /*5040*/  FMUL.FTZ R32, R29, R32 ;  /* 0x000000201d207220 */ /* 0x002fce0000410000 */
[----:B------:R1:W-:Y:S08]  /*5050*/  MUFU.EX2 R132, R14 ;  /* 0x0000000e00847308 */ /* 0x0003f00000000800 */
[----:B------:R-:W-:Y:S01]  /*5060*/  MUFU.SIN R151, R130 ;  /* 0x0000008200977308 */ /* 0x000fe20000000400 */
[----:B-1----:R-:W-:-:S04]  /*5070*/  FMUL.FTZ R14, R31, R42 ;  /* 0x0000002a1f0e7220 */ /* 0x002fc80000410000 */
[----:B------:R-:W-:Y:S01]  /*5080*/  FMUL.RZ R146, R14, 0.15915493667125701904 ;  /* 0x3e22f9830e927820 */ /* 0x000fe2000040c000 */
[----:B------:R-:W-:Y:S02]  /*5090*/  FMUL.FTZ R14, R31, R56 ;  /* 0x000000381f0e7220 */ /* 0x000fe40000410000 */
[----:B------:R-:W1:Y:S02]  /*50a0*/  MUFU.COS R149, R130 ;  /* 0x0000008200957308 */ /* 0x000e640000000000 */
[----:B------:R-:W-:Y:S01]  /*50b0*/  FMUL.RZ R148, R14, 0.15915493667125701904 ;  /* 0x3e22f9830e947820 */ /* 0x000fe2000040c000 */
[----:B------:R-:W-:-:S05]  /*50c0*/  SEL R14, R122, R49, !P1 ;  /* 0x000000317a0e7207 */ /* 0x000fca0004800000 */
[----:B------:R2:W-:Y:S08]  /*50d0*/  MUFU.EX2 R130, R33 ;  /* 0x0000002100827308 */ /* 0x0005f00000000800 */
[----:B------:R4:W-:Y:S01]  /*50e0*/  MUFU.EX2 R136, R15 ;  /* 0x0000000f00887308 */ /* 0x0009e20000000800 */
[----:B--2---:R-:W-:-:S04]  /*50f0*/  FMUL.FTZ R33, R31, R58 ;  /* 0x0000003a1f217220 */ /* 0x004fc80000410000 */
[----:B------:R-:W-:Y:S01]  /*5100*/  FMUL.RZ R142, R33, 0.15915493667125701904 ;  /* 0x3e22f983218e7820 */ /* 0x000fe2000040c000 */
[----:B------:R-:W-:Y:S02]  /*5110*/  FMUL.FTZ R33, R25, R58 ;  /* 0x0000003a19217220 */ /* 0x000fe40000410000 */
[----:B------:R-:W2:Y:S01]  /*5120*/  MUFU.SIN R157, R134 ;  /* 0x00000086009d7308 */ /* 0x000ea20000000400 */
[----:B----4-:R-:W-:-:S04]  /*5130*/  FMUL.FTZ R15, R31, R44 ;  /* 0x0000002c1f0f7220 */ /* 0x010fc80000410000 */
[----:B------:R-:W-:Y:S01]  /*5140*/  FMUL.RZ R140, R15, 0.15915493667125701904 ;  /* 0x3e22f9830f8c7820 */ /* 0x000fe2000040c000 */
[----:B------:R-:W-:Y:S02]  /*5150*/  FMUL.FTZ R15, R25, R44 ;  /* 0x0000002c190f7220 */ /* 0x000fe40000410000 */
[----:B------:R4:W-:Y:S08]  /*5160*/  MUFU.EX2 R144, R33 ;  /* 0x0000002100907308 */ /* 0x0009f00000000800 */
[----:B------:R-:W0:Y:S01]  /*5170*/  MUFU.COS R159, R134 ;  /* 0x00000086009f7308 */ /* 0x000e220000000000 */
[----:B----4-:R-:W-:Y:S01]  /*5180*/  FMUL.FTZ R33, R29, R126 ;  /* 0x0000007e1d217220 */ /* 0x010fe20000410000 */
[----:B------:R-:W-:-:S05]  /*5190*/  LEA R29, R14, R35, 0x3 ;  /* 0x000000230e1d7211 */ /* 0x000fca00078e18ff */
[----:B------:R4:W-:Y:S01]  /*51a0*/  STS.64 [R29+0x880], R32 ;  /* 0x000880201d007388 */ /* 0x0009e20000000a00 */
[----:B------:R3:W-:Y:S08]  /*51b0*/  MUFU.EX2 R134, R15 ;  /* 0x0000000f00867308 */ /* 0x0007f00000000800 */
[----:B------:R-:W-:Y:S01]  /*51c0*/  MUFU.SIN R171, R142 ;  /* 0x0000008e00ab7308 */ /* 0x000fe20000000400 */
[----:B---3--:R-:W-:-:S07]  /*51d0*/  FMUL.FTZ R15, R31, R40 ;  /* 0x000000281f0f7220 */ /* 0x008fce0000410000 */
[----:B------:R3:W-:Y:S08]  /*51e0*/  MUFU.COS R173, R142 ;  /* 0x0000008e00ad7308 */ /* 0x0007f00000000000 */
[----:B------:R-:W-:Y:S01]  /*51f0*/  MUFU.SIN R163, R138 ;  /* 0x0000008a00a37308 */ /* 0x000fe20000000400 */
[----:B---3--:R-:W-:Y:S01]  /*5200*/  FMUL.RZ R142, R15, 0.15915493667125701904 ;  /* 0x3e22f9830f8e7820 */ /* 0x008fe2000040c000 */
[----:B------:R-:W-:Y:S01]  /*5210*/  CS2R R14, SRZ ;  /* 0x00000000000e7805 */ /* 0x000fe2000001ff00 */
[----:B------:R-:W-:Y:S06]  /*5220*/  BAR.SYNC.DEFER_BLOCKING 0x0 ;  /* 0x0000000000007b1d */ /* 0x000fec0000010000 */
[----:B------:R3:W-:Y:S01]  /*5230*/  MUFU.COS R165, R138 ;  /* 0x0000008a00a57308 */ /* 0x0007e20000000000 */
[----:B------:R-:W-:-:S07]  /*5240*/  FMUL.FTZ R126, R25, R40 ;  /* 0x00000028197e7220 */ /* 0x000fce0000410000 */
[----:B------:R-:W-:Y:S01]  /*5250*/  MUFU.SIN R167, R140 ;  /* 0x0000008c00a77308 */ /* 0x000fe20000000400 */
[----:B---3--:R-:W-:-:S07]  /*5260*/  FMUL.FTZ R138, R25, R42 ;  /* 0x0000002a198a7220 */ /* 0x008fce0000410000 */
[----:B------:R3:W0:Y:S01]  /*5270*/  MUFU.COS R169, R140 ;  /* 0x0000008c00a97308 */ /* 0x0006220000000000 */
[----:B------:R0:W5:Y:S07]  /*5280*/  @!P2 LDG.E.64 R14, desc[UR14][R72.64+0x8] ;  /* 0x0000080e480ea981 */ /* 0x00016e000c1e1b00 */
[----:B------:R1:W-:Y:S01]  /*5290*/  MUFU.EX2 R152, R138 ;  /* 0x0000008a00987308 */ /* 0x0003e20000000800 */
[C---:B---3--:R-:W-:Y:S01]  /*52a0*/  FMUL.FTZ R140, R25.reuse, R56 ;  /* 0x00000038198c7220 */ /* 0x048fe20000410000 */
[----:B----4-:R-:W-:-:S06]  /*52b0*/  FMUL.FTZ R29, R25, R54 ;  /* 0x00000036191d7220 */ /* 0x010fcc0000410000 */
[----:B------:R3:W-:Y:S01]  /*52c0*/  MUFU.EX2 R191, R140 ;  /* 0x0000008c00bf7308 */ /* 0x0007e20000000800 */
[----:B-1----:R-:W-:-:S07]  /*52d0*/  FMUL.FTZ R138, R31, R54 ;  /* 0x000000361f8a7220 */ /* 0x002fce0000410000 */
[----:B------:R-:W1:Y:S01]  /*52e0*/  MUFU.SIN R175, R146 ;  /* 0x0000009200af7308 */ /* 0x000e620000000400 */
[----:B---3--:R-:W-:Y:S01]  /*52f0*/  FMUL.RZ R140, R138, 0.15915493667125701904 ;  /* 0x3e22f9838a8c7820 */ /* 0x008fe2000040c000 */
[----:B------:R-:W-:-:S06]  /*5300*/  FMUL.FTZ R138, R31, R38 ;  /* 0x000000261f8a7220 */ /* 0x000fcc0000410000 */
[----:B------:R3:W-:Y:S08]  /*5310*/  MUFU.COS R177, R146 ;  /* 0x0000009200b17308 */ /* 0x0007f00000000000 */
[----:B------:R4:W-:Y:S01]  /*5320*/  MUFU.EX2 R193, R126 ;  /* 0x0000007e00c17308 */ /* 0x0009e20000000800 */
[----:B---3--:R-:W-:Y:S01]  /*5330*/  FMUL.RZ R146, R138, 0.15915493667125701904 ;  /* 0x3e22f9838a927820 */ /* 0x008fe2000040c000 */
[----:B------:R-:W-:-:S06]  /*5340*/  FMUL.FTZ R138, R25, R38 ;  /* 0x00000026198a7220 */ /* 0x000fcc0000410000 */
[----:B------:R3:W-:Y:S01]  /*5350*/  MUFU.EX2 R201, R29 ;  /* 0x0000001d00c97308 */ /* 0x0007e20000000800 */
[----:B----4-:R-:W-:-:S07]  /*5360*/  FMUL.FTZ R126, R31, R50 ;  /* 0x000000321f7e7220 */ /* 0x010fce0000410000 */
[----:B------:R-:W-:Y:S01]  /*5370*/  MUFU.SIN R158, R142 ;  /* 0x0000008e009e7308 */ /* 0x000fe20000000400 */
[----:B---3--:R-:W-:-:S07]  /*5380*/  FMUL.FTZ R29, R31, R36 ;  /* 0x000000241f1d7220 */ /* 0x008fce0000410000 */
[----:B------:R3:W-:Y:S08]  /*5390*/  MUFU.COS R160, R142 ;  /* 0x0000008e00a07308 */ /* 0x0007f00000000000 */
[----:B------:R-:W-:Y:S01]  /*53a0*/  MUFU.SIN R166, R146 ;  /* 0x0000009200a67308 */ /* 0x000fe20000000400 */
[----:B---3--:R-:W-:Y:S01]  /*53b0*/  FMUL.RZ R142, R126, 0.15915493667125701904 ;  /* 0x3e22f9837e8e7820 */ /* 0x008fe2000040c000 */
[----:B------:R-:W-:-:S06]  /*53c0*/  FMUL.FTZ R126, R25, R50 ;  /* 0x00000032197e7220 */ /* 0x000fcc0000410000 */
[----:B------:R3:W-:Y:S01]  /*53d0*/  MUFU.COS R202, R146 ;  /* 0x0000009200ca7308 */ /* 0x0007e20000000000 */
[----:B------:R-:W-:-:S07]  /*53e0*/  FMUL.FTZ R150, R3, R12 ;  /* 0x0000000c03967220 */ /* 0x000fce0000410000 */
[----:B------:R-:W-:Y:S01]  /*53f0*/  MUFU.SIN R162, R140 ;  /* 0x0000008c00a27308 */ /* 0x000fe20000000400 */
[----:B---3--:R-:W-:Y:S01]  /*5400*/  FMUL.RZ R146, R29, 0.15915493667125701904 ;  /* 0x3e22f9831d927820 */ /* 0x008fe2000040c000 */
[----:B------:R-:W-:-:S06]  /*5410*/  FMUL.FTZ R29, R25, R36 ;  /* 0x00000024191d7220 */ /* 0x000fcc0000410000 */
[----:B------:R3:W-:Y:S08]  /*5420*/  MUFU.COS R164, R140 ;  /* 0x0000008c00a47308 */ /* 0x0007f00000000000 */
[----:B------:R4:W-:Y:S01]  /*5430*/  MUFU.EX2 R207, R138 ;  /* 0x0000008a00cf7308 */ /* 0x0009e20000000800 */
[----:B---3--:R-:W-:-:S07]  /*5440*/  FMUL.FTZ R140, R25, R34 ;  /* 0x00000022198c7220 */ /* 0x008fce0000410000 */
[----:B------:R-:W-:Y:S01]  /*5450*/  MUFU.SIN R154, R148 ;  /* 0x00000094009a7308 */ /* 0x000fe20000000400 */
[-C--:B----4-:R-:W-:Y:S01]  /*5460*/  FMUL.FTZ R138, R25, R46.reuse ;  /* 0x0000002e198a7220 */ /* 0x090fe20000410000 */
[----:B------:R-:W-:-:S06]  /*5470*/  FMUL.FTZ R25, R31, R46 ;  /* 0x0000002e1f197220 */ /* 0x000fcc0000410000 */
[----:B------:R3:W-:Y:S01]  /*5480*/  MUFU.EX2 R222, R126 ;  /* 0x0000007e00de7308 */ /* 0x0007e20000000800 */
[----:B------:R-:W-:-:S07]  /*5490*/  FFMA.FTZ R150, R2, R13, R150 ;  /* 0x0000000d02967223 */ /* 0x000fce0000010096 */
[----:B------:R4:W-:Y:S01]  /*54a0*/  MUFU.COS R156, R148 ;  /* 0x00000094009c7308 */ /* 0x0009e20000000000 */
[----:B---3--:R-:W-:Y:S01]  /*54b0*/  FMUL.RZ R126, R25, 0.15915493667125701904 ;  /* 0x3e22f983197e7820 */ /* 0x008fe2000040c000 */
[----:B------:R-:W-:-:S04]  /*54c0*/  FMUL.FTZ R25, R3, R13 ;  /* 0x0000000d03197220 */ /* 0x000fc80000410000 */
[----:B----4-:R-:W-:Y:S01]  /*54d0*/  FFMA.FTZ R148, R2, R12, -R25 ;  /* 0x0000000c02947223 */ /* 0x010fe20000010819 */
[----:B------:R-:W-:-:S04]  /*54e0*/  FMUL.FTZ R2, R31, R34 ;  /* 0x000000221f027220 */ /* 0x000fc80000410000 */
[----:B------:R-:W-:Y:S01]  /*54f0*/  FMUL.RZ R2, R2, 0.15915493667125701904 ;  /* 0x3e22f98302027820 */ /* 0x000fe2000040c000 */
[----:B------:R-:W-:Y:S01]  /*5500*/  MUFU.EX2 R194, R140 ;  /* 0x0000008c00c27308 */ /* 0x000fe20000000800 */
[----:B------:R-:W-:-:S07]  /*5510*/  FMUL.FTZ R149, R128, R149 ;  /* 0x0000009580957220 */ /* 0x000fce0000410000 */
[----:B------:R-:W3:Y:S01]  /*5520*/  MUFU.COS R13, R2 ;  /* 0x00000002000d7308 */ /* 0x000ee20000000000 */
[----:B------:R-:W-:-:S07]  /*5530*/  FMUL.FTZ R25, R128, R151 ;  /* 0x0000009780197220 */ /* 0x000fce0000410000 */
[----:B------:R-:W4:Y:S01]  /*5540*/  MUFU.SIN R3, R2 ;  /* 0x0000000200037308 */ /* 0x000f220000000400 */
[----:B--2---:R-:W-:-:S07]  /*5550*/  FMUL.FTZ R128, R130, R157 ;  /* 0x0000009d82807220 */ /* 0x004fce0000410000 */
[----:B------:R-:W-:Y:S08]  /*5560*/  MUFU.SIN R179, R142 ;  /* 0x0000008e00b37308 */ /* 0x000ff00000000400 */
[----:B------:R2:W-:Y:S02]  /*5570*/  MUFU.COS R181, R142 ;  /* 0x0000008e00b57308 */ /* 0x0005e40000000000 */
[----:B--2---:R-:W-:-:S06]  /*5580*/  @P3 MOV R142, 0x400 ;  /* 0x00000400008e3802 */ /* 0x004fcc0000000f00 */
[----:B------:R2:W-:Y:S01]  /*5590*/  MUFU.EX2 R205, R29 ;  /* 0x0000001d00cd7308 */ /* 0x0005e20000000800 */
[----:B0-----:R-:W-:Y:S01]  /*55a0*/  @P3 LEA R35, R187, R142, 0x18 ;  /* 0x0000008ebb233211 */ /* 0x001fe200078ec0ff */
[----:B------:R-:W-:Y:S01]  /*55b0*/  FMUL.FTZ R142, R130, R159 ;  /* 0x0000009f828e7220 */ /* 0x000fe20000410000 */
[----:B------:R-:W-:-:S05]  /*55c0*/  FMUL.FTZ R130, R134, R169 ;  /* 0x000000a986827220 */ /* 0x000fca0000410000 */
[----:B------:R0:W-:Y:S01]  /*55d0*/  MUFU.EX2 R198, R138 ;  /* 0x0000008a00c67308 */ /* 0x0001e20000000800 */
[----:B--2---:R-:W-:Y:S01]  /*55e0*/  FMUL.FTZ R29, R132, R163 ;  /* 0x000000a3841d7220 */ /* 0x004fe20000410000 */
[----:B------:R-:W-:-:S06]  /*55f0*/  FMUL.FTZ R2, R25, R178 ;  /* 0x000000b219027220 */ /* 0x000fcc0000410000 */
[----:B------:R-:W-:Y:S01]  /*5600*/  MUFU.SIN R185, R126 ;  /* 0x0000007e00b97308 */ /* 0x000fe20000000400 */
[----:B0-----:R-:W-:Y:S01]  /*5610*/  FMUL.FTZ R138, R132, R165 ;  /* 0x000000a5848a7220 */ /* 0x001fe20000410000 */
[----:B------:R-:W-:Y:S01]  /*5620*/  FMUL.FTZ R132, R134, R167 ;  /* 0x000000a786847220 */ /* 0x000fe20000410000 */
[----:B------:R-:W-:-:S05]  /*5630*/  FMUL.FTZ R134, R144, R171 ;  /* 0x000000ab90867220 */ /* 0x000fca0000410000 */
[----:B------:R0:W2:Y:S01]  /*5640*/  MUFU.COS R199, R126 ;  /* 0x0000007e00c77308 */ /* 0x0000a20000000000 */
[----:B------:R-:W-:-:S07]  /*5650*/  FMUL.FTZ R12, R32, R25 ;  /* 0x00000019200c7220 */ /* 0x000fce0000410000 */
[----:B------:R-:W-:Y:S01]  /*5660*/  MUFU.SIN R168, R146 ;  /* 0x0000009200a87308 */ /* 0x000fe20000000400 */
[----:B0-----:R-:W-:Y:S01]  /*5670*/  FMUL.FTZ R126, R144, R173 ;  /* 0x000000ad907e7220 */ /* 0x001fe20000410000 */
[----:B-1----:R-:W-:-:S06]  /*5680*/  FMUL.FTZ R144, R152, R175 ;  /* 0x000000af98907220 */ /* 0x002fcc0000410000 */
[----:B------:R0:W1:Y:S01]  /*5690*/  MUFU.COS R206, R146 ;  /* 0x0000009200ce7308 */ /* 0x0000620000000000 */
[----:B---3--:R-:W-:Y:S01]  /*56a0*/  FMUL.FTZ R196, R194, R13 ;  /* 0x0000000dc2c47220 */ /* 0x008fe20000410000 */
[----:B------:R-:W-:Y:S01]  /*56b0*/  FFMA.FTZ R2, RZ, R149, R2 ;  /* 0x00000095ff027223 */ /* 0x000fe20000010002 */
[----:B0-----:R-:W-:Y:S01]  /*56c0*/  FMUL.FTZ R146, R152, R177 ;  /* 0x000000b198927220 */ /* 0x001fe20000410000 */
[----:B------:R-:W-:Y:S01]  /*56d0*/  FMUL.FTZ R152, RZ, R25 ;  /* 0x00000019ff987220 */ /* 0x000fe20000410000 */
[----:B------:R-:W-:Y:S01]  /*56e0*/  FMUL.FTZ R140, R136, R155 ;  /* 0x0000009b888c7220 */ /* 0x000fe20000410000 */
[----:B----4-:R-:W-:Y:S02]  /*56f0*/  FMUL.FTZ R194, R194, R3 ;  /* 0x00000003c2c27220 */ /* 0x010fe40000410000 */
[----:B------:R-:W-:Y:S01]  /*5700*/  FFMA.FTZ R152, R149, R178, -R152 ;  /* 0x000000b295987223 */ /* 0x000fe20000010898 */
[----:B------:R-:W-:Y:S01]  /*5710*/  FMUL.FTZ R136, R136, R153 ;  /* 0x0000009988887220 */ /* 0x000fe20000410000 */
[C---:B------:R-:W-:Y:S01]  /*5720*/  FMUL.FTZ R3, R33.reuse, R25 ;  /* 0x0000001921037220 */ /* 0x040fe20000410000 */
[-C--:B------:R-:W-:Y:S01]  /*5730*/  FFMA.FTZ R13, R33, R149.reuse, R12 ;  /* 0x00000095210d7223 */ /* 0x080fe2000001000c */
[----:B------:R-:W-:Y:S01]  /*5740*/  FFMA.FTZ R151, R147, R52, R152 ;  /* 0x0000003493977223 */ /* 0x000fe20000010098 */
[----:B------:R-:W-:Y:S01]  /*5750*/  FADD.FTZ R153, RZ, R2 ;  /* 0x00000002ff997221 */ /* 0x000fe20000010000 */
[----:B------:R-:W-:Y:S01]  /*5760*/  FFMA.FTZ R3, R32, R149, -R3 ;  /* 0x0000009520037223 */ /* 0x000fe20000010803 */
[C---:B------:R-:W-:Y:S01]  /*5770*/  FMUL.FTZ R155, R136.reuse, R13 ;  /* 0x0000000d889b7220 */ /* 0x040fe20000410000 */
[C---:B------:R-:W-:Y:S01]  /*5780*/  FMUL.FTZ R152, R136.reuse, R151 ;  /* 0x0000009788987220 */ /* 0x040fe20000410000 */
[C---:B------:R-:W-:Y:S01]  /*5790*/  FMUL.FTZ R167, R55.reuse, R150 ;  /* 0x0000009637a77220 */ /* 0x040fe20000410000 */
[C---:B------:R-:W-:Y:S01]  /*57a0*/  FMUL.FTZ R12, R136.reuse, R153 ;  /* 0x00000099880c7220 */ /* 0x040fe20000410000 */
[-C--:B------:R-:W-:Y:S01]  /*57b0*/  FMUL.FTZ R2, R136, R3.reuse ;  /* 0x0000000388027220 */ /* 0x080fe20000410000 */
[C---:B------:R-:W-:Y:S01]  /*57c0*/  FFMA.FTZ R155, R140.reuse, R3, -R155 ;  /* 0x000000038c9b7223 */ /* 0x040fe2000001089b */
[----:B------:R-:W-:Y:S01]  /*57d0*/  FFMA.FTZ R152, R140, R153, R152 ;  /* 0x000000998c987223 */ /* 0x000fe20000010098 */
[----:B------:R-:W-:Y:S01]  /*57e0*/  FMUL.FTZ R229, R55, R148 ;  /* 0x0000009437e57220 */ /* 0x000fe20000410000 */
[----:B------:R-:W-:Y:S01]  /*57f0*/  FMUL.FTZ R3, R196, R167 ;  /* 0x000000a7c4037220 */ /* 0x000fe20000410000 */
[C---:B------:R-:W-:Y:S01]  /*5800*/  FFMA.FTZ R12, R140.reuse, R151, -R12 ;  /* 0x000000978c0c7223 */ /* 0x040fe2000001080c */
[----:B------:R-:W-:Y:S01]  /*5810*/  FFMA.FTZ R13, R140, R13, R2 ;  /* 0x0000000d8c0d7223 */ /* 0x000fe20000010002 */
[C---:B------:R-:W-:Y:S01]  /*5820*/  FMUL.FTZ R153, R194.reuse, R167 ;  /* 0x000000a7c2997220 */ /* 0x040fe20000410000 */
[-C--:B------:R-:W-:Y:S01]  /*5830*/  FFMA.FTZ R2, -R194, R229.reuse, -R3 ;  /* 0x000000e5c2027223 */ /* 0x080fe20000010903 */
[----:B------:R-:W-:Y:S01]  /*5840*/  FADD.FTZ R151, RZ, R152 ;  /* 0x00000098ff977221 */ /* 0x000fe20000010000 */
[----:B------:R-:W-:Y:S01]  /*5850*/  FFMA.FTZ R3, R145, R62, R12 ;  /* 0x0000003e91037223 */ /* 0x000fe2000001000c */
[C---:B------:R-:W-:Y:S01]  /*5860*/  FMUL.FTZ R202, R207.reuse, R202 ;  /* 0x000000cacfca7220 */ /* 0x040fe20000410000 */
[----:B------:R-:W-:Y:S01]  /*5870*/  FMUL.FTZ R207, R207, R166 ;  /* 0x000000a6cfcf7220 */ /* 0x000fe20000410000 */
[C---:B------:R-:W-:Y:S01]  /*5880*/  FMUL.FTZ R165, R57.reuse, R150 ;  /* 0x0000009639a57220 */ /* 0x040fe20000410000 */
[----:B------:R-:W-:Y:S01]  /*5890*/  FFMA.FTZ R157, R196, R229, -R153 ;  /* 0x000000e5c49d7223 */ /* 0x000fe20000010899 */
[----:B------:R-:W-:Y:S01]  /*58a0*/  FMUL.FTZ R166, R57, R148 ;  /* 0x0000009439a67220 */ /* 0x000fe20000410000 */
[C---:B------:R-:W-:Y:S01]  /*58b0*/  FMUL.FTZ R153, R128.reuse, R151 ;  /* 0x0000009780997220 */ /* 0x040fe20000410000 */
[----:B------:R-:W-:Y:S01]  /*58c0*/  FMUL.FTZ R12, R128, R3 ;  /* 0x00000003800c7220 */ /* 0x000fe20000410000 */
[C---:B--2---:R-:W-:Y:S01]  /*58d0*/  FMUL.FTZ R199, R198.reuse, R199 ;  /* 0x000000c7c6c77220 */ /* 0x044fe20000410000 */
[----:B------:R-:W-:Y:S01]  /*58e0*/  FMUL.FTZ R198, R198, R185 ;  /* 0x000000b9c6c67220 */ /* 0x000fe20000410000 */
[----:B------:R-:W-:Y:S01]  /*58f0*/  FADD.FTZ R152, -R165, R2 ;  /* 0x00000002a5987221 */ /* 0x000fe20000010100 */
[----:B------:R-:W-:Y:S01]  /*5900*/  FADD.FTZ R157, R166, R157 ;  /* 0x0000009da69d7221 */ /* 0x000fe20000010000 */
[C---:B------:R-:W-:Y:S01]  /*5910*/  FFMA.FTZ R2, R142.reuse, R3, -R153 ;  /* 0x000000038e027223 */ /* 0x040fe20000010899 */
[C---:B------:R-:W-:Y:S01]  /*5920*/  FMUL.FTZ R187, R191.reuse, R156 ;  /* 0x0000009cbfbb7220 */ /* 0x040fe20000410000 */
[----:B------:R-:W-:Y:S01]  /*5930*/  FFMA.FTZ R12, R142, R151, R12 ;  /* 0x000000978e0c7223 */ /* 0x000fe2000001000c */
[----:B------:R-:W-:Y:S01]  /*5940*/  FMUL.FTZ R191, R191, R154 ;  /* 0x0000009abfbf7220 */ /* 0x000fe20000410000 */
[C---:B------:R-:W-:Y:S01]  /*5950*/  FMUL.FTZ R154, R198.reuse, -R152 ;  /* 0x80000098c69a7220 */ /* 0x040fe20000410000 */
[-C--:B------:R-:W-:Y:S01]  /*5960*/  FMUL.FTZ R3, R198, -R157.reuse ;  /* 0x8000009dc6037220 */ /* 0x080fe20000410000 */
[----:B------:R-:W-:Y:S01]  /*5970*/  FFMA.FTZ R151, R143, R48, R2 ;  /* 0x000000308f977223 */ /* 0x000fe20000010002 */
[----:B------:R-:W-:Y:S01]  /*5980*/  FADD.FTZ R12, RZ, R12 ;  /* 0x0000000cff0c7221 */ /* 0x000fe20000010000 */
[C---:B------:R-:W-:Y:S01]  /*5990*/  FFMA.FTZ R157, R199.reuse, R157, -R154 ;  /* 0x0000009dc79d7223 */ /* 0x040fe2000001089a */
[----:B------:R-:W-:Y:S01]  /*59a0*/  FFMA.FTZ R154, R199, R152, R3 ;  /* 0x00000098c79a7223 */ /* 0x000fe20000010003 */
[C---:B------:R-:W-:Y:S01]  /*59b0*/  FMUL.FTZ R153, R29.reuse, R151 ;  /* 0x000000971d997220 */ /* 0x040fe20000410000 */
[----:B------:R-:W-:Y:S01]  /*59c0*/  FMUL.FTZ R152, R29, R12 ;  /* 0x0000000c1d987220 */ /* 0x000fe20000410000 */
[----:B------:R-:W-:-:S02]  /*59d0*/  FMUL.FTZ R3, R128, R155 ;  /* 0x0000009b80037220 */ /* 0x000fc40000410000 */
[C---:B------:R-:W-:Y:S01]  /*59e0*/  FFMA.FTZ R153, R138.reuse, R12, R153 ;  /* 0x0000000c8a997223 */ /* 0x040fe20000010099 */
[----:B------:R-:W-:Y:S01]  /*59f0*/  FFMA.FTZ R152, R138, R151, -R152 ;  /* 0x000000978a987223 */ /* 0x000fe20000010898 */
[-C--:B------:R-:W-:Y:S01]  /*5a00*/  FMUL.FTZ R2, R128, R13.reuse ;  /* 0x0000000d80027220 */ /* 0x080fe20000410000 */
[C---:B------:R-:W-:Y:S01]  /*5a10*/  FFMA.FTZ R3, R142.reuse, R13, R3 ;  /* 0x0000000d8e037223 */ /* 0x040fe20000010003 */
[----:B------:R-:W-:Y:S01]  /*5a20*/  FADD.FTZ R153, RZ, R153 ;  /* 0x00000099ff997221 */ /* 0x000fe20000010000 */
[----:B------:R-:W-:Y:S01]  /*5a30*/  FFMA.FTZ R151, R141, R60, R152 ;  /* 0x0000003c8d977223 */ /* 0x000fe20000010098 */
[----:B------:R-:W-:Y:S01]  /*5a40*/  FFMA.FTZ R2, R142, R155, -R2 ;  /* 0x0000009b8e027223 */ /* 0x000fe20000010802 */
[C---:B------:R-:W-:Y:S01]  /*5a50*/  FMUL.FTZ R13, R29.reuse, R3 ;  /* 0x000000031d0d7220 */ /* 0x040fe20000410000 */
[C---:B------:R-:W-:Y:S01]  /*5a60*/  FMUL.FTZ R155, R132.reuse, R153 ;  /* 0x00000099849b7220 */ /* 0x040fe20000410000 */
[-C--:B------:R-:W-:Y:S01]  /*5a70*/  FMUL.FTZ R152, R132, R151.reuse ;  /* 0x0000009784987220 */ /* 0x080fe20000410000 */
[-C--:B------:R-:W-:Y:S01]  /*5a80*/  FMUL.FTZ R12, R29, R2.reuse ;  /* 0x000000021d0c7220 */ /* 0x080fe20000410000 */
[----:B------:R-:W-:Y:S01]  /*5a90*/  FFMA.FTZ R13, R138, R2, -R13 ;  /* 0x000000028a0d7223 */ /* 0x000fe2000001080d */
[C---:B------:R-:W-:Y:S01]  /*5aa0*/  FFMA.FTZ R2, R130.reuse, R151, -R155 ;  /* 0x0000009782027223 */ /* 0x040fe2000001089b */
[----:B------:R-:W-:-:S03]  /*5ab0*/  FFMA.FTZ R152, R130, R153, R152 ;  /* 0x0000009982987223 */ /* 0x000fc60000010098 */
[----:B------:R-:W-:Y:S01]  /*5ac0*/  FFMA.FTZ R151, R139, R44, R2 ;  /* 0x0000002c8b977223 */ /* 0x000fe20000010002 */
[----:B------:R-:W-:-:S03]  /*5ad0*/  FADD.FTZ R153, RZ, R152 ;  /* 0x00000098ff997221 */ /* 0x000fc60000010000 */
[C---:B------:R-:W-:Y:S01]  /*5ae0*/  FMUL.FTZ R155, R134.reuse, R151 ;  /* 0x00000097869b7220 */ /* 0x040fe20000410000 */
[----:B------:R-:W-:Y:S01]  /*5af0*/  FMUL.FTZ R2, R134, R153 ;  /* 0x0000009986027220 */ /* 0x000fe20000410000 */
[----:B------:R-:W-:Y:S02]  /*5b00*/  FFMA.FTZ R3, R138, R3, R12 ;  /* 0x000000038a037223 */ /* 0x000fe4000001000c */
[C---:B------:R-:W-:Y:S01]  /*5b10*/  FFMA.FTZ R155, R126.reuse, R153, R155 ;  /* 0x000000997e9b7223 */ /* 0x040fe2000001009b */
[----:B------:R-:W-:Y:S01]  /*5b20*/  FFMA.FTZ R2, R126, R151, -R2 ;  /* 0x000000977e027223 */ /* 0x000fe20000010802 */
[----:B------:R-:W-:Y:S01]  /*5b30*/  FMUL.FTZ R169, R59, R150 ;  /* 0x000000963ba97220 */ /* 0x000fe20000410000 */
[C---:B------:R-:W-:Y:S01]  /*5b40*/  FMUL.FTZ R151, R132.reuse, R3 ;  /* 0x0000000384977220 */ /* 0x040fe20000410000 */
[----:B------:R-:W-:Y:S01]  /*5b50*/  FADD.FTZ R155, RZ, R155 ;  /* 0x0000009bff9b7221 */ /* 0x000fe20000010000 */
[----:B------:R-:W-:Y:S01]  /*5b60*/  FFMA.FTZ R153, R137, R58, R2 ;  /* 0x0000003a89997223 */ /* 0x000fe20000010002 */
[----:B-1----:R-:W-:Y:S01]  /*5b70*/  FMUL.FTZ R206, R205, R206 ;  /* 0x000000cecdce7220 */ /* 0x002fe20000410000 */
[----:B------:R-:W-:Y:S01]  /*5b80*/  FMUL.FTZ R228, R59, R148 ;  /* 0x000000943be47220 */ /* 0x000fe20000410000 */
[----:B------:R-:W-:Y:S01]  /*5b90*/  FMUL.FTZ R205, R205, R168 ;  /* 0x000000a8cdcd7220 */ /* 0x000fe20000410000 */
[----:B------:R-:W-:Y:S01]  /*5ba0*/  FADD.FTZ R154, -R169, R154 ;  /* 0x0000009aa99a7221 */ /* 0x000fe20000010100 */
[-C--:B------:R-:W-:Y:S01]  /*5bb0*/  FMUL.FTZ R2, R132, R13.reuse ;  /* 0x0000000d84027220 */ /* 0x080fe20000410000 */
[----:B------:R-:W-:Y:S01]  /*5bc0*/  FFMA.FTZ R151, R130, R13, -R151 ;  /* 0x0000000d82977223 */ /* 0x000fe20000010897 */
[C---:B------:R-:W-:Y:S01]  /*5bd0*/  FMUL.FTZ R13, R144.reuse, R155 ;  /* 0x0000009b900d7220 */ /* 0x040fe20000410000 */
[----:B------:R-:W-:Y:S01]  /*5be0*/  FMUL.FTZ R12, R144, R153 ;  /* 0x00000099900c7220 */ /* 0x000fe20000410000 */
[----:B------:R-:W-:Y:S01]  /*5bf0*/  FADD.FTZ R157, R228, R157 ;  /* 0x0000009de49d7221 */ /* 0x000fe20000010000 */
[C---:B------:R-:W-:Y:S01]  /*5c00*/  FMUL.FTZ R159, R205.reuse, -R154 ;  /* 0x8000009acd9f7220 */ /* 0x040fe20000410000 */
[----:B------:R-:W-:Y:S01]  /*5c10*/  FFMA.FTZ R3, R130, R3, R2 ;  /* 0x0000000382037223 */ /* 0x000fe20000010002 */
[----:B------:R-:W-:Y:S01]  /*5c20*/  FFMA.FTZ R2, R146, R153, -R13 ;  /* 0x0000009992027223 */ /* 0x000fe2000001080d */
[----:B------:R-:W-:Y:S01]  /*5c30*/  FMUL.FTZ R218, R222, R181 ;  /* 0x000000b5deda7220 */ /* 0x000fe20000410000 */
[----:B------:R-:W-:Y:S01]  /*5c40*/  FFMA.FTZ R12, R146, R155, R12 ;  /* 0x0000009b920c7223 */ /* 0x000fe2000001000c */
[----:B------:R-:W-:Y:S01]  /*5c50*/  FMUL.FTZ R222, R222, R179 ;  /* 0x000000b3dede7220 */ /* 0x000fe20000410000 */
[-C--:B------:R-:W-:Y:S01]  /*5c60*/  FMUL.FTZ R161, R205, -R157.reuse ;  /* 0x8000009dcda17220 */ /* 0x080fe20000410000 */
[C---:B------:R-:W-:Y:S01]  /*5c70*/  FFMA.FTZ R152, R206.reuse, R157, -R159 ;  /* 0x0000009dce987223 */ /* 0x040fe2000001089f */
[----:B------:R-:W-:Y:S01]  /*5c80*/  FMUL.FTZ R179, R61, R148 ;  /* 0x000000943db37220 */ /* 0x000fe20000410000 */
[----:B------:R-:W-:Y:S01]  /*5c90*/  FFMA.FTZ R2, R133, R42, R2 ;  /* 0x0000002a85027223 */ /* 0x000fe20000010002 */
[----:B------:R-:W-:Y:S01]  /*5ca0*/  FADD.FTZ R12, RZ, R12 ;  /* 0x0000000cff0c7221 */ /* 0x000fe20000010000 */
[----:B------:R-:W-:Y:S01]  /*5cb0*/  FFMA.FTZ R154, R206, R154, R161 ;  /* 0x0000009ace9a7223 */ /* 0x000fe200000100a1 */
        /* <DEDUP_REMOVED lines=9> */
[----:B------:R-:W-:Y:S01]  /*5d50*/  FFMA.FTZ R12, R218, R155, R154 ;  /* 0x0000009bda0c7223 */ /* 0x000fe2000001009a */
[----:B------:R-:W-:Y:S01]  /*5d60*/  FADD.FTZ R154, RZ, R152 ;  /* 0x00000098ff9a7221 */ /* 0x000fe20000010000 */
[----:B------:R-:W-:Y:S01]  /*5d70*/  FMUL.FTZ R193, R193, R158 ;  /* 0x0000009ec1c17220 */ /* 0x000fe20000410000 */
[----:B------:R-:W-:Y:S01]  /*5d80*/  FFMA.FTZ R152, R135, R56, R2 ;  /* 0x0000003887987223 */ /* 0x000fe20000010002 */
[----:B------:R-:W-:Y:S01]  /*5d90*/  FMUL.FTZ R2, R134, R151 ;  /* 0x0000009786027220 */ /* 0x000fe20000410000 */
[----:B------:R-:W-:Y:S01]  /*5da0*/  FMUL.FTZ R157, R222, -R155 ;  /* 0x8000009bde9d7220 */ /* 0x000fe20000410000 */
[-C--:B------:R-:W-:Y:S01]  /*5db0*/  FMUL.FTZ R153, R134, R3.reuse ;  /* 0x0000000386997220 */ /* 0x080fe20000410000 */
[C---:B------:R-:W-:Y:S01]  /*5dc0*/  FMUL.FTZ R156, R193.reuse, R154 ;  /* 0x0000009ac19c7220 */ /* 0x040fe20000410000 */
[-C--:B------:R-:W-:Y:S01]  /*5dd0*/  FMUL.FTZ R155, R193, R152.reuse ;  /* 0x00000098c19b7220 */ /* 0x080fe20000410000 */
[C---:B------:R-:W-:Y:S01]  /*5de0*/  FFMA.FTZ R3, R126.reuse, R3, R2 ;  /* 0x000000037e037223 */ /* 0x040fe20000010002 */
[----:B------:R-:W-:Y:S01]  /*5df0*/  FFMA.FTZ R153, R126, R151, -R153 ;  /* 0x000000977e997223 */ /* 0x000fe20000010899 */
[C---:B------:R-:W-:Y:S01]  /*5e00*/  FFMA.FTZ R156, R195.reuse, R152, -R156 ;  /* 0x00000098c39c7223 */ /* 0x040fe2000001089c */
[----:B------:R-:W-:Y:S01]  /*5e10*/  FFMA.FTZ R155, R195, R154, R155 ;  /* 0x0000009ac39b7223 */ /* 0x000fe2000001009b */
[C---:B------:R-:W-:Y:S01]  /*5e20*/  FMUL.FTZ R2, R144.reuse, R3 ;  /* 0x0000000390027220 */ /* 0x040fe20000410000 */
[C---:B------:R-:W-:Y:S01]  /*5e30*/  FMUL.FTZ R203, R201.reuse, R164 ;  /* 0x000000a4c9cb7220 */ /* 0x040fe20000410000 */
[-C--:B------:R-:W-:Y:S01]  /*5e40*/  FMUL.FTZ R151, R144, R153.reuse ;  /* 0x0000009990977220 */ /* 0x080fe20000410000 */
[----:B------:R-:W-:Y:S01]  /*5e50*/  FMUL.FTZ R201, R201, R162 ;  /* 0x000000a2c9c97220 */ /* 0x000fe20000410000 */
[----:B------:R-:W-:Y:S01]  /*5e60*/  FFMA.FTZ R156, R125, R40, R156 ;  /* 0x000000287d9c7223 */ /* 0x000fe2000001009c */
[----:B------:R-:W-:Y:S01]  /*5e70*/  FADD.FTZ R158, RZ, R155 ;  /* 0x0000009bff9e7221 */ /* 0x000fe20000010000 */
[C---:B------:R-:W-:Y:S01]  /*5e80*/  FFMA.FTZ R2, R146.reuse, R153, -R2 ;  /* 0x0000009992027223 */ /* 0x040fe20000010802 */
[----:B------:R-:W-:Y:S01]  /*5e90*/  FFMA.FTZ R152, R146, R3, R151 ;  /* 0x0000000392987223 */ /* 0x000fe20000010097 */
[C---:B------:R-:W-:Y:S01]  /*5ea0*/  FMUL.FTZ R160, R201.reuse, R156 ;  /* 0x0000009cc9a07220 */ /* 0x040fe20000410000 */
[----:B------:R-:W-:Y:S01]  /*5eb0*/  FMUL.FTZ R151, R201, R158 ;  /* 0x0000009ec9977220 */ /* 0x000fe20000410000 */
[C---:B------:R-:W-:Y:S01]  /*5ec0*/  FMUL.FTZ R3, R191.reuse, R2 ;  /* 0x00000002bf037220 */ /* 0x040fe20000410000 */
[----:B------:R-:W-:Y:S01]  /*5ed0*/  FMUL.FTZ R154, R191, R152 ;  /* 0x00000098bf9a7220 */ /* 0x000fe20000410000 */
[C---:B------:R-:W-:Y:S01]  /*5ee0*/  FFMA.FTZ R160, R203.reuse, R158, R160 ;  /* 0x0000009ecba07223 */ /* 0x040fe200000100a0 */
[----:B------:R-:W-:Y:S01]  /*5ef0*/  FFMA.FTZ R156, R203, R156, -R151 ;  /* 0x0000009ccb9c7223 */ /* 0x000fe20000010897 */
[C---:B------:R-:W-:Y:S01]  /*5f00*/  FFMA.FTZ R152, R187.reuse, R152, R3 ;  /* 0x00000098bb987223 */ /* 0x040fe20000010003 */
[----:B------:R-:W-:Y:S01]  /*5f10*/  FFMA.FTZ R154, R187, R2, -R154 ;  /* 0x00000002bb9a7223 */ /* 0x000fe2000001089a */
[----:B------:R-:W-:Y:S01]  /*5f20*/  FADD.FTZ R160, RZ, R160 ;  /* 0x000000a0ffa07221 */ /* 0x000fe20000010000 */
[----:B------:R-:W-:Y:S01]  /*5f30*/  FFMA.FTZ R156, R131, R54, R156 ;  /* 0x00000036839c7223 */ /* 0x000fe2000001009c */
[C---:B------:R-:W-:Y:S01]  /*5f40*/  FMUL.FTZ R3, R193.reuse, R152 ;  /* 0x00000098c1037220 */ /* 0x040fe20000410000 */
[----:B------:R-:W-:Y:S01]  /*5f50*/  FMUL.FTZ R2, R193, R154 ;  /* 0x0000009ac1027220 */ /* 0x000fe20000410000 */
[C---:B------:R-:W-:Y:S01]  /*5f60*/  FMUL.FTZ R151, R207.reuse, R160 ;  /* 0x000000a0cf977220 */ /* 0x040fe20000410000 */
[----:B------:R-:W-:Y:S01]  /*5f70*/  FMUL.FTZ R153, R207, R156 ;  /* 0x0000009ccf997220 */ /* 0x000fe20000410000 */
[C---:B------:R-:W-:Y:S01]  /*5f80*/  FFMA.FTZ R154, R195.reuse, R154, -R3 ;  /* 0x0000009ac39a7223 */ /* 0x040fe20000010803 */
[----:B------:R-:W-:Y:S01]  /*5f90*/  FFMA.FTZ R2, R195, R152, R2 ;  /* 0x00000098c3027223 */ /* 0x000fe20000010002 */
[C---:B------:R-:W-:Y:S01]  /*5fa0*/  FFMA.FTZ R156, R202.reuse, R156, -R151 ;  /* 0x0000009cca9c7223 */ /* 0x040fe20000010897 */
[----:B------:R-:W-:Y:S01]  /*5fb0*/  FFMA.FTZ R153, R202, R160, R153 ;  /* 0x000000a0ca997223 */ /* 0x000fe20000010099 */
[C---:B------:R-:W-:Y:S01]  /*5fc0*/  FMUL.FTZ R3, R201.reuse, R154 ;  /* 0x0000009ac9037220 */ /* 0x040fe20000410000 */
[----:B------:R-:W-:Y:S01]  /*5fd0*/  FFMA.FTZ R13, R218, R13, -R157 ;  /* 0x0000000dda0d7223 */ /* 0x000fe2000001089d */
[----:B------:R-:W-:Y:S01]  /*5fe0*/  FMUL.FTZ R152, R201, R2 ;  /* 0x00000002c9987220 */ /* 0x000fe20000410000 */
[----:B------:R-:W-:Y:S01]  /*5ff0*/  FFMA.FTZ R155, R123, R38, R156 ;  /* 0x000000267b9b7223 */ /* 0x000fe2000001009c */
[----:B------:R-:W-:Y:S01]  /*6000*/  FADD.FTZ R157, RZ, R153 ;  /* 0x00000099ff9d7221 */ /* 0x000fe20000010000 */
[C---:B------:R-:W-:Y:S01]  /*6010*/  FFMA.FTZ R3, R203.reuse, R2, R3 ;  /* 0x00000002cb037223 */ /* 0x040fe20000010003 */
[----:B------:R-:W-:Y:S01]  /*6020*/  FFMA.FTZ R152, R203, R154, -R152 ;  /* 0x0000009acb987223 */ /* 0x000fe20000010898 */
[C---:B------:R-:W-:Y:S01]  /*6030*/  FMUL.FTZ R159, R222.reuse, R155 ;  /* 0x0000009bde9f7220 */ /* 0x040fe20000410000 */
[----:B------:R-:W-:Y:S01]  /*6040*/  FMUL.FTZ R2, R222, R157 ;  /* 0x0000009dde027220 */ /* 0x000fe20000410000 */
[C---:B------:R-:W-:Y:S01]  /*6050*/  FMUL.FTZ R151, R207.reuse, R3 ;  /* 0x00000003cf977220 */ /* 0x040fe20000410000 */
[-C--:B------:R-:W-:Y:S01]  /*6060*/  FMUL.FTZ R153, R207, R152.reuse ;  /* 0x00000098cf997220 */ /* 0x080fe20000410000 */
[C---:B------:R-:W-:Y:S01]  /*6070*/  FFMA.FTZ R159, R218.reuse, R157, R159 ;  /* 0x0000009dda9f7223 */ /* 0x040fe2000001009f */
[----:B------:R-:W-:Y:S01]  /*6080*/  FFMA.FTZ R2, R218, R155, -R2 ;  /* 0x0000009bda027223 */ /* 0x000fe20000010802 */
[C---:B------:R-:W-:Y:S01]  /*6090*/  FFMA.FTZ R151, R202.reuse, R152, -R151 ;  /* 0x00000098ca977223 */ /* 0x040fe20000010897 */
[----:B------:R-:W-:Y:S01]  /*60a0*/  FFMA.FTZ R153, R202, R3, R153 ;  /* 0x00000003ca997223 */ /* 0x000fe20000010099 */
[----:B------:R-:W-:Y:S01]  /*60b0*/  FADD.FTZ R159, RZ, R159 ;  /* 0x0000009fff9f7221 */ /* 0x000fe20000010000 */
[----:B------:R-:W-:Y:S01]  /*60c0*/  FFMA.FTZ R152, R129, R50, R2 ;  /* 0x0000003281987223 */ /* 0x000fe20000010002 */
[C---:B------:R-:W-:Y:S01]  /*60d0*/  FMUL.FTZ R2, R222.reuse, R151 ;  /* 0x00000097de027220 */ /* 0x040fe20000410000 */
[----:B------:R-:W-:Y:S01]  /*60e0*/  FMUL.FTZ R3, R222, R153 ;  /* 0x00000099de037220 */ /* 0x000fe20000410000 */
[C---:B------:R-:W-:Y:S01]  /*60f0*/  FMUL.FTZ R155, R205.reuse, R159 ;  /* 0x0000009fcd9b7220 */ /* 0x040fe20000410000 */
[CC--:B------:R-:W-:Y:S01]  /*6100*/  FMUL.FTZ R156, R205.reuse, R152.reuse ;  /* 0x00000098cd9c7220 */ /* 0x0c0fe20000410000 */
[C---:B------:R-:W-:Y:S01]  /*6110*/  FFMA.FTZ R2, R218.reuse, R153, R2 ;  /* 0x00000099da027223 */ /* 0x040fe20000010002 */
[----:B------:R-:W-:Y:S01]  /*6120*/  FFMA.FTZ R3, R218, R151, -R3 ;  /* 0x00000097da037223 */ /* 0x000fe20000010803 */
[C---:B------:R-:W-:Y:S01]  /*6130*/  FFMA.FTZ R154, R206.reuse, R152, -R155 ;  /* 0x00000098ce9a7223 */ /* 0x040fe2000001089b */
[----:B------:R-:W-:Y:S01]  /*6140*/  FFMA.FTZ R156, R206, R159, R156 ;  /* 0x0000009fce9c7223 */ /* 0x000fe2000001009c */
[C---:B------:R-:W-:Y:S01]  /*6150*/  FMUL.FTZ R152, R205.reuse, R2 ;  /* 0x00000002cd987220 */ /* 0x040fe20000410000 */
[----:B------:R-:W-:-:S02]  /*6160*/  FMUL.FTZ R151, R205, R3 ;  /* 0x00000003cd977220 */ /* 0x000fc40000410000 */
[----:B------:R-:W-:Y:S01]  /*6170*/  FADD.FTZ R156, RZ, R156 ;  /* 0x0000009cff9c7221 */ /* 0x000fe20000010000 */
[C---:B------:R-:W-:Y:S01]  /*6180*/  FFMA.FTZ R152, R206.reuse, R3, -R152 ;  /* 0x00000003ce987223 */ /* 0x040fe20000010898 */
[----:B------:R-:W-:Y:S01]  /*6190*/  FFMA.FTZ R151, R206, R2, R151 ;  /* 0x00000002ce977223 */ /* 0x000fe20000010097 */
[----:B------:R-:W-:Y:S01]  /*61a0*/  FFMA.FTZ R154, R121, R36, R154 ;  /* 0x00000024799a7223 */ /* 0x000fe2000001009a */
[C---:B------:R-:W-:Y:S01]  /*61b0*/  FMUL.FTZ R153, R198.reuse, R156 ;  /* 0x0000009cc6997220 */ /* 0x040fe20000410000 */
[C---:B------:R-:W-:Y:S01]  /*61c0*/  FMUL.FTZ R158, R198.reuse, R152 ;  /* 0x00000098c69e7220 */ /* 0x040fe20000410000 */
[CC--:B------:R-:W-:Y:S01]  /*61d0*/  FMUL.FTZ R2, R198.reuse, R151.reuse ;  /* 0x00000097c6027220 */ /* 0x0c0fe20000410000 */
[-C--:B------:R-:W-:Y:S01]  /*61e0*/  FMUL.FTZ R155, R198, R154.reuse ;  /* 0x0000009ac69b7220 */ /* 0x080fe20000410000 */
[C---:B------:R-:W-:Y:S01]  /*61f0*/  FFMA.FTZ R154, R199.reuse, R154, -R153 ;  /* 0x0000009ac79a7223 */ /* 0x040fe20000010899 */
[C---:B------:R-:W-:Y:S01]  /*6200*/  FFMA.FTZ R153, R199.reuse, R151, R158 ;  /* 0x00000097c7997223 */ /* 0x040fe2000001009e */
[----:B------:R-:W-:Y:S01]  /*6210*/  FFMA.FTZ R3, R199, R152, -R2 ;  /* 0x00000098c7037223 */ /* 0x000fe20000010802 */
[----:B------:R-:W-:-:S02]  /*6220*/  @P3 LEA R2, R68, R35, 0x3 ;  /* 0x0000002344023211 */ /* 0x000fc400078e18ff */
[C---:B------:R-:W-:Y:S01]  /*6230*/  FMUL.FTZ R151, R194.reuse, R153 ;  /* 0x00000099c2977220 */ /* 0x040fe20000410000 */
[----:B------:R-:W-:-:S03]  /*6240*/  FMUL.FTZ R152, R194, R3 ;  /* 0x00000003c2987220 */ /* 0x000fc60000410000 */
[----:B------:R-:W-:Y:S02]  /*6250*/  FFMA.FTZ R151, R196, R3, -R151 ;  /* 0x00000003c4977223 */ /* 0x000fe40000010897 */
[----:B------:R-:W0:Y:S01]  /*6260*/  @P3 LDS.64 R2, [R2+0x1888] ;  /* 0x0018880002023984 */ /* 0x000e220000000a00 */
[----:B------:R-:W-:-:S04]  /*6270*/  FFMA.FTZ R155, R199, R156, R155 ;  /* 0x0000009cc79b7223 */ /* 0x000fc8000001009b */
[----:B------:R-:W-:Y:S01]  /*6280*/  FADD.FTZ R157, RZ, R155 ;  /* 0x0000009bff9d7221 */ /* 0x000fe20000010000 */
[----:B------:R-:W-:Y:S01]  /*6290*/  FFMA.FTZ R155, R127, R46, R154 ;  /* 0x0000002e7f9b7223 */ /* 0x000fe2000001009a */
[----:B------:R-:W-:Y:S02]  /*62a0*/  BSSY B0, `(.L_x_14188) ;  /* 0x0000010000007945 */ /* 0x000fe40003800000 */
[C---:B------:R-:W-:Y:S01]  /*62b0*/  FMUL.FTZ R154, R194.reuse, R157 ;  /* 0x0000009dc29a7220 */ /* 0x040fe20000410000 */
[----:B------:R-:W-:Y:S01]  /*62c0*/  FMUL.FTZ R156, R194, R155 ;  /* 0x0000009bc29c7220 */ /* 0x000fe20000410000 */
[C---:B------:R-:W-:Y:S02]  /*62d0*/  FFMA.FTZ R158, R196.reuse, R153, R152 ;  /* 0x00000099c49e7223 */ /* 0x040fe40000010098 */
        /* <DEDUP_REMOVED lines=12> */
.L_x_14189:
[----:B------:R-:W-:Y:S05]  /*63a0*/  BSYNC B0 ;  /* 0x0000000000007941 */ /* 0x000fea0003800000 */
.L_x_14188:
[----:B-1----:R-:W1:Y:S01]  /*63b0*/  SHFL.UP PT, R152, R151, 0x1, RZ ;  /* 0x0420000097987989 */ /* 0x002e6200000e00ff */
[----:B------:R-:W-:Y:S01]  /*63c0*/  FADD.FTZ R155, RZ, R156 ;  /* 0x0000009cff9b7221 */ /* 0x000fe20000010000 */
[----:B------:R-:W-:Y:S01]  /*63d0*/  FMUL.FTZ R221, R63, R150 ;  /* 0x000000963fdd7220 */ /* 0x000fe20000410000 */
[----:B------:R-:W-:Y:S01]  /*63e0*/  FFMA.FTZ R153, R103, R34, R154 ;  /* 0x0000002267997223 */ /* 0x000fe2000001009a */
[----:B------:R-:W3:Y:S01]  /*63f0*/  SHFL.UP PT, R156, R158, 0x1, RZ ;  /* 0x042000009e9c7989 */ /* 0x000ee200000e00ff */
[-C--:B------:R-:W-:Y:S01]  /*6400*/  FMUL.FTZ R220, R63, R148.reuse ;  /* 0x000000943fdc7220 */ /* 0x080fe20000410000 */
[----:B------:R-:W-:Y:S01]  /*6410*/  FADD.FTZ R157, -R221, R12 ;  /* 0x0000000cdd9d7221 */ /* 0x000fe20000010100 */
[----:B------:R-:W-:Y:S01]  /*6420*/  FMUL.FTZ R219, R65, R148 ;  /* 0x0000009441db7220 */ /* 0x000fe20000410000 */
[----:B------:R-:W4:Y:S01]  /*6430*/  SHFL.UP PT, R12, R153, 0x1, RZ ;  /* 0x04200000990c7989 */ /* 0x000f2200000e00ff */
[----:B------:R-:W-:Y:S01]  /*6440*/  FADD.FTZ R13, R220, R13 ;  /* 0x0000000ddc0d7221 */ /* 0x000fe20000010000 */
[----:B------:R-:W-:Y:S01]  /*6450*/  FMUL.FTZ R159, R207, -R157 ;  /* 0x8000009dcf9f7220 */ /* 0x000fe20000410000 */
[----:B------:R-:W-:Y:S01]  /*6460*/  FMUL.FTZ R208, R65, R150 ;  /* 0x0000009641d07220 */ /* 0x000fe20000410000 */
[----:B------:R-:W0:Y:S01]  /*6470*/  SHFL.UP PT, R154, R155, 0x1, RZ ;  /* 0x042000009b9a7989 */ /* 0x000e2200000e00ff */
[-C--:B------:R-:W-:Y:S01]  /*6480*/  FMUL.FTZ R162, R207, -R13.reuse ;  /* 0x8000000dcfa27220 */ /* 0x080fe20000410000 */
[----:B------:R-:W-:Y:S01]  /*6490*/  FFMA.FTZ R160, R202, R13, -R159 ;  /* 0x0000000dcaa07223 */ /* 0x000fe2000001089f */
[----:B------:R-:W-:Y:S01]  /*64a0*/  ISETP.GE.AND P2, PT, R66, 0x1, PT ;  /* 0x000000014200780c */ /* 0x000fe20003f46270 */
[----:B------:R-:W-:Y:S01]  /*64b0*/  FMUL.FTZ R204, R67, R148 ;  /* 0x0000009443cc7220 */ /* 0x000fe20000410000 */
[----:B------:R-:W-:Y:S01]  /*64c0*/  FFMA.FTZ R157, R202, R157, R162 ;  /* 0x0000009dca9d7223 */ /* 0x000fe200000100a2 */
[----:B------:R-:W-:Y:S01]  /*64d0*/  FADD.FTZ R162, R219, R160 ;  /* 0x000000a0dba27221 */ /* 0x000fe20000010000 */
[-C--:B------:R-:W-:Y:S01]  /*64e0*/  FMUL.FTZ R200, R67, R150.reuse ;  /* 0x0000009643c87220 */ /* 0x080fe20000410000 */
[----:B------:R-:W-:Y:S01]  /*64f0*/  FMUL.FTZ R197, R69, R150 ;  /* 0x0000009645c57220 */ /* 0x000fe20000410000 */
[----:B------:R-:W-:Y:S01]  /*6500*/  FADD.FTZ R164, -R208, R157 ;  /* 0x0000009dd0a47221 */ /* 0x000fe20000010100 */
[----:B------:R-:W-:Y:S01]  /*6510*/  FMUL.FTZ R157, R201, -R162 ;  /* 0x800000a2c99d7220 */ /* 0x000fe20000410000 */
[----:B------:R-:W-:Y:S01]  /*6520*/  FMUL.FTZ R192, R69, R148 ;  /* 0x0000009445c07220 */ /* 0x000fe20000410000 */
[C---:B-1----:R-:W-:Y:S01]  /*6530*/  FMUL.FTZ R160, R158.reuse, R152 ;  /* 0x000000989ea07220 */ /* 0x042fe20000410000 */
[-C--:B------:R-:W-:Y:S01]  /*6540*/  FMUL.FTZ R168, R201, -R164.reuse ;  /* 0x800000a4c9a87220 */ /* 0x080fe20000410000 */
[----:B------:R-:W-:Y:S01]  /*6550*/  FFMA.FTZ R161, R203, R164, R157 ;  /* 0x000000a4cba17223 */ /* 0x000fe2000001009d */
[----:B------:R-:W-:Y:S01]  /*6560*/  FMUL.FTZ R189, R71, R150 ;  /* 0x0000009647bd7220 */ /* 0x000fe20000410000 */
[-C--:B---3--:R-:W-:Y:S01]  /*6570*/  FFMA.FTZ R13, R151, R156.reuse, R160 ;  /* 0x0000009c970d7223 */ /* 0x088fe200000100a0 */
[C---:B------:R-:W-:Y:S01]  /*6580*/  FMUL.FTZ R156, R158.reuse, R156 ;  /* 0x0000009c9e9c7220 */ /* 0x040fe20000410000 */
[----:B------:R-:W-:Y:S01]  /*6590*/  FFMA.FTZ R159, R203, R162, -R168 ;  /* 0x000000a2cb9f7223 */ /* 0x000fe200000108a8 */
[-C--:B------:R-:W-:Y:S01]  /*65a0*/  FMUL.FTZ R190, R71, R148.reuse ;  /* 0x0000009447be7220 */ /* 0x080fe20000410000 */
[----:B------:R-:W-:Y:S01]  /*65b0*/  FMUL.FTZ R185, R75, R148 ;  /* 0x000000944bb97220 */ /* 0x000fe20000410000 */
[C---:B------:R-:W-:Y:S01]  /*65c0*/  FSEL R157, R158.reuse, R13, !P2 ;  /* 0x0000000d9e9d7208 */ /* 0x040fe20005000000 */
[C---:B----4-:R-:W-:Y:S01]  /*65d0*/  FMUL.FTZ R13, R158.reuse, R12 ;  /* 0x0000000c9e0d7220 */ /* 0x050fe20000410000 */
[----:B------:R-:W-:Y:S01]  /*65e0*/  ISETP.GE.OR P0, PT, R37, UR5, P0 ;  /* 0x0000000525007c0c */ /* 0x000fe20008706670 */
[-C--:B0-----:R-:W-:Y:S01]  /*65f0*/  FMUL.FTZ R160, R158, R154.reuse ;  /* 0x0000009a9ea07220 */ /* 0x081fe20000410000 */
[----:B------:R-:W-:Y:S01]  /*6600*/  FADD.FTZ R158, R204, R159 ;  /* 0x0000009fcc9e7221 */ /* 0x000fe20000010000 */
[C---:B------:R-:W-:Y:S01]  /*6610*/  FFMA.FTZ R154, R151.reuse, R154, R13 ;  /* 0x0000009a979a7223 */ /* 0x040fe2000001000d */
[----:B--2---:R-:W-:Y:S01]  /*6620*/  FMUL.FTZ R159, R194, -R2 ;  /* 0x80000002c29f7220 */ /* 0x004fe20000410000 */
[C---:B------:R-:W-:Y:S01]  /*6630*/  FFMA.FTZ R160, R151.reuse, R12, -R160 ;  /* 0x0000000c97a07223 */ /* 0x040fe200000108a0 */
[----:B------:R-:W-:Y:S01]  /*6640*/  @P2 FFMA.FTZ R151, R151, R152, -R156 ;  /* 0x0000009897972223 */ /* 0x000fe2000001089c */
[----:B------:R-:W-:Y:S01]  /*6650*/  @P2 FADD.FTZ R155, R155, R154 ;  /* 0x0000009a9b9b2221 */ /* 0x000fe20000010000 */
[----:B------:R-:W0:Y:S01]  /*6660*/  SHFL.UP PT, R152, R157, 0x2, RZ ;  /* 0x044000009d987989 */ /* 0x000e2200000e00ff */
[----:B------:R-:W-:Y:S01]  /*6670*/  @P2 FADD.FTZ R153, R153, R160 ;  /* 0x000000a099992221 */ /* 0x000fe20000010000 */
[----:B------:R-:W-:Y:S01]  /*6680*/  FADD.FTZ R160, -R200, R161 ;  /* 0x000000a1c8a07221 */ /* 0x000fe20000010100 */
[C---:B------:R-:W-:Y:S01]  /*6690*/  FMUL.FTZ R13, R193.reuse, -R158 ;  /* 0x8000009ec10d7220 */ /* 0x040fe20000410000 */
[----:B------:R-:W1:Y:S01]  /*66a0*/  SHFL.UP PT, R156, R155, 0x2, RZ ;  /* 0x044000009b9c7989 */ /* 0x000e6200000e00ff */
[-C--:B------:R-:W-:Y:S01]  /*66b0*/  FFMA.FTZ R159, R196, -R3.reuse, R159 ;  /* 0x80000003c49f7223 */ /* 0x080fe2000001009f */
[-C--:B------:R-:W-:Y:S01]  /*66c0*/  FMUL.FTZ R162, R193, -R160.reuse ;  /* 0x800000a0c1a27220 */ /* 0x080fe20000410000 */
[C---:B------:R-:W-:Y:S01]  /*66d0*/  FFMA.FTZ R160, R195.reuse, R160, R13 ;  /* 0x000000a0c3a07223 */ /* 0x040fe2000001000d */
[----:B------:R-:W2:Y:S01]  /*66e0*/  SHFL.UP PT, R154, R153, 0x2, RZ ;  /* 0x04400000999a7989 */ /* 0x000ea200000e00ff */
[----:B------:R-:W-:Y:S01]  /*66f0*/  FMUL.FTZ R13, R194, R3 ;  /* 0x00000003c20d7220 */ /* 0x000fe20000410000 */
[----:B------:R-:W-:Y:S01]  /*6700*/  FFMA.FTZ R161, R195, R158, -R162 ;  /* 0x0000009ec3a17223 */ /* 0x000fe200000108a2 */
[----:B------:R-:W-:Y:S01]  /*6710*/  FADD.FTZ R164, -R197, R160 ;  /* 0x000000a0c5a47221 */ /* 0x000fe20000010100 */
[----:B------:R-:W3:Y:S01]  /*6720*/  SHFL.UP PT, R12, R151, 0x2, RZ ;  /* 0x04400000970c7989 */ /* 0x000ee200000e00ff */
[----:B------:R-:W-:Y:S01]  /*6730*/  FFMA.FTZ R13, R196, R2, -R13 ;  /* 0x00000002c40d7223 */ /* 0x000fe2000001080d */
[----:B------:R-:W-:Y:S01]  /*6740*/  FADD.FTZ R160, R192, R161 ;  /* 0x000000a1c0a07221 */ /* 0x000fe20000010000 */
[----:B------:R-:W-:Y:S01]  /*6750*/  ISETP.GE.AND P2, PT, R66, 0x2, PT ;  /* 0x000000024200780c */ /* 0x000fe20003f46270 */
[C---:B------:R-:W-:Y:S01]  /*6760*/  FMUL.FTZ R168, R191.reuse, -R164 ;  /* 0x800000a4bfa87220 */ /* 0x040fe20000410000 */
[C---:B------:R-:W-:Y:S01]  /*6770*/  FMUL.FTZ R158, R198.reuse, -R159 ;  /* 0x8000009fc69e7220 */ /* 0x040fe20000410000 */
[-C--:B------:R-:W-:Y:S01]  /*6780*/  FMUL.FTZ R161, R191, -R160.reuse ;  /* 0x800000a0bfa17220 */ /* 0x080fe20000410000 */
[-C--:B------:R-:W-:Y:S01]  /*6790*/  FMUL.FTZ R162, R198, -R13.reuse ;  /* 0x8000000dc6a27220 */ /* 0x080fe20000410000 */
[----:B------:R-:W-:Y:S01]  /*67a0*/  FFMA.FTZ R163, R187, R160, -R168 ;  /* 0x000000a0bba37223 */ /* 0x000fe200000108a8 */
[----:B------:R-:W-:Y:S01]  /*67b0*/  FFMA.FTZ R160, R199, R13, -R158 ;  /* 0x0000000dc7a07223 */ /* 0x000fe2000001089e */
[----:B------:R-:W-:Y:S01]  /*67c0*/  FFMA.FTZ R164, R187, R164, R161 ;  /* 0x000000a4bba47223 */ /* 0x000fe200000100a1 */
[----:B------:R-:W-:Y:S01]  /*67d0*/  FFMA.FTZ R162, R199, R159, R162 ;  /* 0x0000009fc7a27223 */ /* 0x000fe200000100a2 */
[C---:B0-----:R-:W-:Y:S01]  /*67e0*/  FMUL.FTZ R13, R157.reuse, R152 ;  /* 0x000000989d0d7220 */ /* 0x041fe20000410000 */
[----:B------:R-:W-:Y:S01]  /*67f0*/  FADD.FTZ R163, R190, R163 ;  /* 0x000000a3bea37221 */ /* 0x000fe20000010000 */
[----:B------:R-:W-:Y:S01]  /*6800*/  BSSY B0, `(.L_x_14190) ;  /* 0x00000d4000007945 */ /* 0x000fe20003800000 */
[C---:B-1----:R-:W-:Y:S01]  /*6810*/  FMUL.FTZ R161, R157.reuse, R156 ;  /* 0x0000009c9da17220 */ /* 0x042fe20000410000 */
[----:B--2---:R-:W-:-:S03]  /*6820*/  FMUL.FTZ R158, R157, R154 ;  /* 0x0000009a9d9e7220 */ /* 0x004fc60000410000 */
[----:B------:R-:W-:Y:S01]  /*6830*/  FFMA.FTZ R154, R151, R154, -R161 ;  /* 0x0000009a979a7223 */ /* 0x000fe200000108a1 */
[----:B------:R-:W-:Y:S01]  /*6840*/  FADD.FTZ R161, -R189, R164 ;  /* 0x000000a4bda17221 */ /* 0x000fe20000010100 */
[----:B------:R-:W-:Y:S01]  /*6850*/  FMUL.FTZ R164, R75, R150 ;  /* 0x000000964ba47220 */ /* 0x000fe20000410000 */
[----:B---3--:R-:W-:Y:S01]  /*6860*/  FMUL.FTZ R159, R157, R12 ;  /* 0x0000000c9d9f7220 */ /* 0x008fe20000410000 */
[----:B------:R-:W-:Y:S01]  /*6870*/  FFMA.FTZ R158, R151, R156, R158 ;  /* 0x0000009c979e7223 */ /* 0x000fe2000001009e */
[----:B------:R-:W-:Y:S01]  /*6880*/  @P2 FADD.FTZ R153, R153, R154 ;  /* 0x0000009a99992221 */ /* 0x000fe20000010000 */
[----:B------:R-:W-:Y:S01]  /*6890*/  FMUL.FTZ R171, R144, -R161 ;  /* 0x800000a190ab7220 */ /* 0x000fe20000410000 */
[C---:B------:R-:W-:Y:S01]  /*68a0*/  FFMA.FTZ R152, R151.reuse, R152, R159 ;  /* 0x0000009897987223 */ /* 0x040fe2000001009f */
[----:B------:R-:W-:Y:S01]  /*68b0*/  @P2 FFMA.FTZ R151, R151, R12, -R13 ;  /* 0x0000000c97972223 */ /* 0x000fe2000001080d */
[----:B------:R-:W-:Y:S01]  /*68c0*/  @P2 FADD.FTZ R155, R155, R158 ;  /* 0x0000009e9b9b2221 */ /* 0x000fe20000010000 */
[----:B------:R-:W-:Y:S01]  /*68d0*/  FMUL.FTZ R13, R205, -R160 ;  /* 0x800000a0cd0d7220 */ /* 0x000fe20000410000 */
[----:B------:R-:W0:Y:S01]  /*68e0*/  SHFL.UP PT, R154, R153, 0x4, RZ ;  /* 0x04800000999a7989 */ /* 0x000e2200000e00ff */
[----:B------:R-:W-:Y:S01]  /*68f0*/  FSEL R152, R157, R152, !P2 ;  /* 0x000000989d987208 */ /* 0x000fe20005000000 */
[-C--:B------:R-:W-:Y:S01]  /*6900*/  FMUL.FTZ R157, R205, -R162.reuse ;  /* 0x800000a2cd9d7220 */ /* 0x080fe20000410000 */
[----:B------:R-:W-:Y:S01]  /*6910*/  FFMA.FTZ R159, R206, R162, R13 ;  /* 0x000000a2ce9f7223 */ /* 0x000fe2000001000d */
[----:B------:R-:W1:Y:S01]  /*6920*/  SHFL.UP PT, R156, R155, 0x4, RZ ;  /* 0x048000009b9c7989 */ /* 0x000e6200000e00ff */
[-C--:B------:R-:W-:Y:S01]  /*6930*/  FMUL.FTZ R158, R144, -R163.reuse ;  /* 0x800000a3909e7220 */ /* 0x080fe20000410000 */
[----:B------:R-:W-:Y:S01]  /*6940*/  FFMA.FTZ R162, R146, R163, -R171 ;  /* 0x000000a392a27223 */ /* 0x000fe200000108ab */
[----:B------:R-:W-:Y:S01]  /*6950*/  FFMA.FTZ R157, R206, R160, -R157 ;  /* 0x000000a0ce9d7223 */ /* 0x000fe2000001089d */
[----:B------:R-:W2:Y:S01]  /*6960*/  SHFL.UP PT, R12, R151, 0x4, RZ ;  /* 0x04800000970c7989 */ /* 0x000ea200000e00ff */
[----:B------:R-:W-:Y:S01]  /*6970*/  FFMA.FTZ R163, R146, R161, R158 ;  /* 0x000000a192a37223 */ /* 0x000fe2000001009e */
[C---:B------:R-:W-:Y:S01]  /*6980*/  FMUL.FTZ R161, R222.reuse, -R159 ;  /* 0x8000009fdea17220 */ /* 0x040fe20000410000 */
[-C--:B------:R-:W-:Y:S01]  /*6990*/  FMUL.FTZ R158, R222, -R157.reuse ;  /* 0x8000009dde9e7220 */ /* 0x080fe20000410000 */
[----:B------:R-:W3:Y:S01]  /*69a0*/  SHFL.UP PT, R13, R152, 0x4, RZ ;  /* 0x04800000980d7989 */ /* 0x000ee200000e00ff */
[----:B------:R-:W-:Y:S01]  /*69b0*/  FADD.FTZ R171, -R164, R163 ;  /* 0x000000a3a4ab7221 */ /* 0x000fe20000010100 */
[C---:B------:R-:W-:Y:S01]  /*69c0*/  FFMA.FTZ R161, R218.reuse, R157, -R161 ;  /* 0x0000009ddaa17223 */ /* 0x040fe200000108a1 */
[----:B------:R-:W-:Y:S01]  /*69d0*/  FADD.FTZ R163, R185, R162 ;  /* 0x000000a2b9a37221 */ /* 0x000fe20000010000 */
[----:B------:R-:W-:Y:S01]  /*69e0*/  FFMA.FTZ R158, R218, R159, R158 ;  /* 0x0000009fda9e7223 */ /* 0x000fe2000001009e */
[----:B------:R-:W-:Y:S01]  /*69f0*/  ISETP.GE.AND P2, PT, R66, 0x4, PT ;  /* 0x000000044200780c */ /* 0x000fe20003f46270 */
[C---:B------:R-:W-:Y:S01]  /*6a00*/  FMUL.FTZ R159, R207.reuse, -R161 ;  /* 0x800000a1cf9f7220 */ /* 0x040fe20000410000 */
[C---:B------:R-:W-:Y:S01]  /*6a10*/  FMUL.FTZ R160, R134.reuse, -R163 ;  /* 0x800000a386a07220 */ /* 0x040fe20000410000 */
[-C--:B------:R-:W-:Y:S01]  /*6a20*/  FMUL.FTZ R157, R207, -R158.reuse ;  /* 0x8000009ecf9d7220 */ /* 0x080fe20000410000 */
[-C--:B------:R-:W-:Y:S01]  /*6a30*/  FMUL.FTZ R173, R134, -R171.reuse ;  /* 0x800000ab86ad7220 */ /* 0x080fe20000410000 */
[----:B------:R-:W-:Y:S01]  /*6a40*/  FFMA.FTZ R168, R202, R158, R159 ;  /* 0x0000009ecaa87223 */ /* 0x000fe2000001009f */
[----:B------:R-:W-:Y:S01]  /*6a50*/  FFMA.FTZ R171, R126, R171, R160 ;  /* 0x000000ab7eab7223 */ /* 0x000fe200000100a0 */
[----:B0-----:R-:W-:Y:S01]  /*6a60*/  FMUL.FTZ R159, R152, R154 ;  /* 0x0000009a989f7220 */ /* 0x001fe20000410000 */
[----:B------:R-:W-:Y:S01]  /*6a70*/  FFMA.FTZ R162, R202, R161, -R157 ;  /* 0x000000a1caa27223 */ /* 0x000fe2000001089d */
[----:B------:R-:W-:Y:S01]  /*6a80*/  FFMA.FTZ R170, R126, R163, -R173 ;  /* 0x000000a37eaa7223 */ /* 0x000fe200000108ad */
[----:B------:R-:W-:Y:S01]  /*6a90*/  FMUL.FTZ R163, R76, R148 ;  /* 0x000000944ca37220 */ /* 0x000fe20000410000 */
[CC--:B-1----:R-:W-:Y:S01]  /*6aa0*/  FMUL.FTZ R160, R152.reuse, R156.reuse ;  /* 0x0000009c98a07220 */ /* 0x0c2fe20000410000 */
[----:B------:R-:W-:Y:S01]  /*6ab0*/  FFMA.FTZ R156, R151, R156, R159 ;  /* 0x0000009c979c7223 */ /* 0x000fe2000001009f */
[----:B------:R-:W-:Y:S01]  /*6ac0*/  FMUL.FTZ R161, R77, R150 ;  /* 0x000000964da17220 */ /* 0x000fe20000410000 */
[C---:B--2---:R-:W-:Y:S01]  /*6ad0*/  FMUL.FTZ R158, R152.reuse, R12 ;  /* 0x0000000c989e7220 */ /* 0x044fe20000410000 */
[----:B------:R-:W-:Y:S01]  /*6ae0*/  FFMA.FTZ R160, R151, R154, -R160 ;  /* 0x0000009a97a07223 */ /* 0x000fe200000108a0 */
[----:B------:R-:W-:Y:S01]  /*6af0*/  @P2 FADD.FTZ R155, R155, R156 ;  /* 0x0000009c9b9b2221 */ /* 0x000fe20000010000 */
[-C--:B---3--:R-:W-:Y:S01]  /*6b00*/  FMUL.FTZ R157, R152, R13.reuse ;  /* 0x0000000d989d7220 */ /* 0x088fe20000410000 */
[----:B------:R-:W-:Y:S01]  /*6b10*/  FFMA.FTZ R13, R151, R13, R158 ;  /* 0x0000000d970d7223 */ /* 0x000fe2000001009e */
[----:B------:R-:W-:-:S02]  /*6b20*/  @P2 FADD.FTZ R153, R153, R160 ;  /* 0x000000a099992221 */ /* 0x000fc40000010000 */
[----:B------:R-:W0:Y:S01]  /*6b30*/  SHFL.UP PT, R156, R155, 0x8, RZ ;  /* 0x050000009b9c7989 */ /* 0x000e2200000e00ff */
[----:B------:R-:W-:Y:S01]  /*6b40*/  @P2 FFMA.FTZ R151, R151, R12, -R157 ;  /* 0x0000000c97972223 */ /* 0x000fe2000001089d */
[----:B------:R-:W-:Y:S01]  /*6b50*/  FMUL.FTZ R12, R201, -R162 ;  /* 0x800000a2c90c7220 */ /* 0x000fe20000410000 */
[----:B------:R-:W-:Y:S01]  /*6b60*/  FSEL R13, R152, R13, !P2 ;  /* 0x0000000d980d7208 */ /* 0x000fe20005000000 */
[----:B------:R-:W1:Y:S01]  /*6b70*/  SHFL.UP PT, R154, R153, 0x8, RZ ;  /* 0x05000000999a7989 */ /* 0x000e6200000e00ff */
[----:B------:R-:W-:Y:S01]  /*6b80*/  FMUL.FTZ R158, R76, R150 ;  /* 0x000000964c9e7220 */ /* 0x000fe20000410000 */
[-C--:B------:R-:W-:Y:S01]  /*6b90*/  FFMA.FTZ R160, R203, R168.reuse, R12 ;  /* 0x000000a8cba07223 */ /* 0x080fe2000001000c */
[----:B------:R-:W-:Y:S01]  /*6ba0*/  FADD.FTZ R157, R163, R170 ;  /* 0x000000aaa39d7221 */ /* 0x000fe20000010000 */
[----:B------:R-:W2:Y:S01]  /*6bb0*/  SHFL.UP PT, R12, R151, 0x8, RZ ;  /* 0x05000000970c7989 */ /* 0x000ea200000e00ff */
[----:B------:R-:W-:Y:S01]  /*6bc0*/  FADD.FTZ R171, -R158, R171 ;  /* 0x000000ab9eab7221 */ /* 0x000fe20000010100 */
[----:B------:R-:W-:Y:S01]  /*6bd0*/  FMUL.FTZ R168, R201, -R168 ;  /* 0x800000a8c9a87220 */ /* 0x000fe20000410000 */
[C---:B------:R-:W-:Y:S01]  /*6be0*/  FMUL.FTZ R170, R132.reuse, -R157 ;  /* 0x8000009d84aa7220 */ /* 0x040fe20000410000 */
[----:B------:R-:W3:Y:S01]  /*6bf0*/  SHFL.UP PT, R152, R13, 0x8, RZ ;  /* 0x050000000d987989 */ /* 0x000ee200000e00ff */
[-C--:B------:R-:W-:Y:S01]  /*6c00*/  FMUL.FTZ R159, R132, -R171.reuse ;  /* 0x800000ab849f7220 */ /* 0x080fe20000410000 */
[----:B------:R-:W-:Y:S01]  /*6c10*/  FFMA.FTZ R168, R203, R162, -R168 ;  /* 0x000000a2cba87223 */ /* 0x000fe200000108a8 */
[C---:B------:R-:W-:Y:S01]  /*6c20*/  FFMA.FTZ R172, R130.reuse, R171, R170 ;  /* 0x000000ab82ac7223 */ /* 0x040fe200000100aa */
[----:B------:R-:W-:Y:S01]  /*6c30*/  FMUL.FTZ R170, R193, -R160 ;  /* 0x800000a0c1aa7220 */ /* 0x000fe20000410000 */
[----:B------:R-:W-:Y:S01]  /*6c40*/  FFMA.FTZ R159, R130, R157, -R159 ;  /* 0x0000009d829f7223 */ /* 0x000fe2000001089f */
[----:B------:R-:W-:Y:S01]  /*6c50*/  FMUL.FTZ R162, R77, R148 ;  /* 0x000000944da27220 */ /* 0x000fe20000410000 */
[-C--:B------:R-:W-:Y:S01]  /*6c60*/  FMUL.FTZ R157, R193, -R168.reuse ;  /* 0x800000a8c19d7220 */ /* 0x080fe20000410000 */
[----:B------:R-:W-:Y:S01]  /*6c70*/  FADD.FTZ R172, -R161, R172 ;  /* 0x000000aca1ac7221 */ /* 0x000fe20000010100 */
[C---:B------:R-:W-:Y:S01]  /*6c80*/  FFMA.FTZ R170, R195.reuse, R168, -R170 ;  /* 0x000000a8c3aa7223 */ /* 0x040fe200000108aa */
[----:B------:R-:W-:Y:S01]  /*6c90*/  ISETP.GE.AND P2, PT, R66, 0x8, PT ;  /* 0x000000084200780c */ /* 0x000fe20003f46270 */
[----:B------:R-:W-:Y:S01]  /*6ca0*/  FADD.FTZ R159, R162, R159 ;  /* 0x0000009fa29f7221 */ /* 0x000fe20000010000 */
[----:B------:R-:W-:Y:S01]  /*6cb0*/  FFMA.FTZ R160, R195, R160, R157 ;  /* 0x000000a0c3a07223 */ /* 0x000fe2000001009d */
[----:B------:R-:W-:Y:S01]  /*6cc0*/  FMUL.FTZ R171, R29, -R172 ;  /* 0x800000ac1dab7220 */ /* 0x000fe20000410000 */
[----:B------:R-:W-:Y:S01]  /*6cd0*/  FMUL.FTZ R157, R191, -R170 ;  /* 0x800000aabf9d7220 */ /* 0x000fe20000410000 */
[-C--:B------:R-:W-:Y:S01]  /*6ce0*/  FMUL.FTZ R173, R29, -R159.reuse ;  /* 0x8000009f1dad7220 */ /* 0x080fe20000410000 */
[-C--:B------:R-:W-:Y:S01]  /*6cf0*/  FMUL.FTZ R168, R191, -R160.reuse ;  /* 0x800000a0bfa87220 */ /* 0x080fe20000410000 */
[C---:B------:R-:W-:Y:S01]  /*6d00*/  FFMA.FTZ R177, R138.reuse, R159, -R171 ;  /* 0x0000009f8ab17223 */ /* 0x040fe200000108ab */
[----:B------:R-:W-:Y:S01]  /*6d10*/  FFMA.FTZ R175, R187, R160, R157 ;  /* 0x000000a0bbaf7223 */ /* 0x000fe2000001009d */
[C---:B0-----:R-:W-:Y:S01]  /*6d20*/  FMUL.FTZ R171, R13.reuse, R156 ;  /* 0x0000009c0dab7220 */ /* 0x041fe20000410000 */
[C---:B-1----:R-:W-:Y:S01]  /*6d30*/  FMUL.FTZ R160, R13.reuse, R154 ;  /* 0x0000009a0da07220 */ /* 0x042fe20000410000 */
[----:B--2---:R-:W-:Y:S01]  /*6d40*/  FMUL.FTZ R159, R13, R12 ;  /* 0x0000000c0d9f7220 */ /* 0x004fe20000410000 */
[----:B------:R-:W-:Y:S01]  /*6d50*/  FFMA.FTZ R223, R138, R172, R173 ;  /* 0x000000ac8adf7223 */ /* 0x000fe200000100ad */
[----:B------:R-:W-:Y:S01]  /*6d60*/  FFMA.FTZ R154, R151, R154, -R171 ;  /* 0x0000009a979a7223 */ /* 0x000fe200000108ab */
[----:B---3--:R-:W-:Y:S01]  /*6d70*/  FMUL.FTZ R157, R13, R152 ;  /* 0x000000980d9d7220 */ /* 0x008fe20000410000 */
[C---:B------:R-:W-:Y:S01]  /*6d80*/  FFMA.FTZ R160, R151.reuse, R156, R160 ;  /* 0x0000009c97a07223 */ /* 0x040fe200000100a0 */
[----:B------:R-:W-:Y:S01]  /*6d90*/  FFMA.FTZ R152, R151, R152, R159 ;  /* 0x0000009897987223 */ /* 0x000fe2000001009f */
[----:B------:R-:W-:Y:S01]  /*6da0*/  @P2 FADD.FTZ R153, R153, R154 ;  /* 0x0000009a99992221 */ /* 0x000fe20000010000 */
[----:B------:R-:W-:Y:S01]  /*6db0*/  @P2 FFMA.FTZ R151, R151, R12, -R157 ;  /* 0x0000000c97972223 */ /* 0x000fe2000001089d */
[----:B------:R-:W-:Y:S01]  /*6dc0*/  @P2 FADD.FTZ R155, R155, R160 ;  /* 0x000000a09b9b2221 */ /* 0x000fe20000010000 */
[C---:B------:R-:W-:Y:S01]  /*6dd0*/  FMUL.FTZ R154, R78.reuse, R148 ;  /* 0x000000944e9a7220 */ /* 0x040fe20000410000 */
[----:B------:R-:W-:Y:S01]  /*6de0*/  FMUL.FTZ R160, R78, R150 ;  /* 0x000000964ea07220 */ /* 0x000fe20000410000 */
[----:B------:R-:W-:Y:S01]  /*6df0*/  FSEL R13, R13, R152, !P2 ;  /* 0x000000980d0d7208 */ /* 0x000fe20005000000 */
[----:B------:R-:W0:Y:S01]  /*6e00*/  SHFL.UP PT, R12, R151, 0x10, RZ ;  /* 0x06000000970c7989 */ /* 0x000e2200000e00ff */
[----:B------:R-:W-:Y:S01]  /*6e10*/  FFMA.FTZ R173, R187, R170, -R168 ;  /* 0x000000aabbad7223 */ /* 0x000fe200000108a8 */
[----:B------:R-:W-:Y:S01]  /*6e20*/  FADD.FTZ R177, R154, R177 ;  /* 0x000000b19ab17221 */ /* 0x000fe20000010000 */
[----:B------:R-:W-:Y:S01]  /*6e30*/  FADD.FTZ R223, -R160, R223 ;  /* 0x000000dfa0df7221 */ /* 0x000fe20000010100 */
[----:B------:R-:W1:Y:S01]  /*6e40*/  SHFL.UP PT, R168, R13, 0x10, RZ ;  /* 0x060000000da87989 */ /* 0x000e6200000e00ff */
[----:B------:R-:W-:Y:S01]  /*6e50*/  FMUL.FTZ R152, R144, -R173 ;  /* 0x800000ad90987220 */ /* 0x000fe20000410000 */
[C---:B------:R-:W-:Y:S01]  /*6e60*/  FMUL.FTZ R156, R128.reuse, -R177 ;  /* 0x800000b1809c7220 */ /* 0x040fe20000410000 */
[----:B------:R-:W-:Y:S01]  /*6e70*/  FMUL.FTZ R159, R128, -R223 ;  /* 0x800000df809f7220 */ /* 0x000fe20000410000 */
[----:B------:R-:W2:Y:S01]  /*6e80*/  SHFL.UP PT, R172, R155, 0x10, RZ ;  /* 0x060000009bac7989 */ /* 0x000ea200000e00ff */
[----:B------:R-:W-:Y:S01]  /*6e90*/  FMUL.FTZ R157, R144, -R175 ;  /* 0x800000af909d7220 */ /* 0x000fe20000410000 */
[----:B------:R-:W-:Y:S01]  /*6ea0*/  FFMA.FTZ R223, R142, R223, R156 ;  /* 0x000000df8edf7223 */ /* 0x000fe2000001009c */
[----:B------:R-:W-:Y:S01]  /*6eb0*/  FFMA.FTZ R175, R146, R175, R152 ;  /* 0x000000af92af7223 */ /* 0x000fe20000010098 */
[----:B------:R-:W3:Y:S01]  /*6ec0*/  SHFL.UP PT, R170, R153, 0x10, RZ ;  /* 0x0600000099aa7989 */ /* 0x000ee200000e00ff */
[----:B------:R-:W-:Y:S01]  /*6ed0*/  FFMA.FTZ R177, R142, R177, -R159 ;  /* 0x000000b18eb17223 */ /* 0x000fe2000001089f */
[C---:B------:R-:W-:Y:S01]  /*6ee0*/  FMUL.FTZ R156, R79.reuse, R148 ;  /* 0x000000944f9c7220 */ /* 0x040fe20000410000 */
[----:B------:R-:W-:Y:S01]  /*6ef0*/  FFMA.FTZ R157, R146, R173, -R157 ;  /* 0x000000ad929d7223 */ /* 0x000fe2000001089d */
[----:B------:R-:W-:Y:S01]  /*6f00*/  FMUL.FTZ R152, R79, R150 ;  /* 0x000000964f987220 */ /* 0x000fe20000410000 */
[----:B------:R-:W-:Y:S01]  /*6f10*/  FMUL.FTZ R174, R134, -R175 ;  /* 0x800000af86ae7220 */ /* 0x000fe20000410000 */
[----:B------:R-:W-:Y:S01]  /*6f20*/  FADD.FTZ R177, R156, R177 ;  /* 0x000000b19cb17221 */ /* 0x000fe20000010000 */
[-C--:B------:R-:W-:Y:S01]  /*6f30*/  FMUL.FTZ R159, R134, -R157.reuse ;  /* 0x8000009d869f7220 */ /* 0x080fe20000410000 */
[----:B------:R-:W-:Y:S01]  /*6f40*/  FADD.FTZ R223, -R152, R223 ;  /* 0x000000df98df7221 */ /* 0x000fe20000010100 */
[----:B------:R-:W-:Y:S01]  /*6f50*/  FFMA.FTZ R157, R126, R157, -R174 ;  /* 0x0000009d7e9d7223 */ /* 0x000fe200000108ae */
[----:B------:R-:W-:Y:S01]  /*6f60*/  FMUL.FTZ R174, R136, -R177 ;  /* 0x800000b188ae7220 */ /* 0x000fe20000410000 */
[----:B------:R-:W-:Y:S01]  /*6f70*/  FFMA.FTZ R175, R126, R175, R159 ;  /* 0x000000af7eaf7223 */ /* 0x000fe2000001009f */
[-C--:B------:R-:W-:Y:S01]  /*6f80*/  FMUL.FTZ R171, R136, -R223.reuse ;  /* 0x800000df88ab7220 */ /* 0x080fe20000410000 */
[----:B------:R-:W-:Y:S01]  /*6f90*/  ISETP.GE.AND P2, PT, R66, 0x10, PT ;  /* 0x000000104200780c */ /* 0x000fe20003f46270 */
[----:B------:R-:W-:Y:S01]  /*6fa0*/  FFMA.FTZ R223, R140, R223, R174 ;  /* 0x000000df8cdf7223 */ /* 0x000fe200000100ae */
[----:B0-----:R-:W-:Y:S01]  /*6fb0*/  FMUL.FTZ R174, R13, R12 ;  /* 0x0000000c0dae7220 */ /* 0x001fe20000410000 */
[----:B------:R-:W-:Y:S01]  /*6fc0*/  FMUL.FTZ R159, R132, -R175 ;  /* 0x800000af849f7220 */ /* 0x000fe20000410000 */
[----:B------:R-:W-:Y:S01]  /*6fd0*/  FFMA.FTZ R225, R140, R177, -R171 ;  /* 0x000000b18ce17223 */ /* 0x000fe200000108ab */
[-C--:B------:R-:W-:Y:S01]  /*6fe0*/  FMUL.FTZ R177, R132, -R157.reuse ;  /* 0x8000009d84b17220 */ /* 0x080fe20000410000 */
[----:B-1----:R-:W-:Y:S01]  /*6ff0*/  FFMA.FTZ R174, R151, R168, R174 ;  /* 0x000000a897ae7223 */ /* 0x002fe200000100ae */
[----:B------:R-:W-:Y:S01]  /*7000*/  FFMA.FTZ R173, R130, R157, -R159 ;  /* 0x0000009d82ad7223 */ /* 0x000fe2000001089f */
[C---:B--2---:R-:W-:Y:S01]  /*7010*/  FMUL.FTZ R159, R13.reuse, R172 ;  /* 0x000000ac0d9f7220 */ /* 0x044fe20000410000 */
[C---:B------:R-:W-:Y:S01]  /*7020*/  FMUL.FTZ R157, R13.reuse, R168 ;  /* 0x000000a80d9d7220 */ /* 0x040fe20000410000 */
[----:B------:R-:W-:Y:S01]  /*7030*/  FMUL.FTZ R168, R80, R150 ;  /* 0x0000009650a87220 */ /* 0x000fe20000410000 */
[C---:B---3--:R-:W-:Y:S01]  /*7040*/  FMUL.FTZ R171, R13.reuse, R170 ;  /* 0x000000aa0dab7220 */ /* 0x048fe20000410000 */
[----:B------:R-:W-:Y:S01]  /*7050*/  FSEL R174, R13, R174, !P2 ;  /* 0x000000ae0dae7208 */ /* 0x000fe20005000000 */
[C---:B------:R-:W-:Y:S01]  /*7060*/  FFMA.FTZ R170, R151.reuse, R170, -R159 ;  /* 0x000000aa97aa7223 */ /* 0x040fe2000001089f */
[----:B------:R-:W-:Y:S01]  /*7070*/  FADD.FTZ R176, -R168, R223 ;  /* 0x000000dfa8b07221 */ /* 0x000fe20000010100 */
[C---:B------:R-:W-:Y:S01]  /*7080*/  FFMA.FTZ R172, R151.reuse, R172, R171 ;  /* 0x000000ac97ac7223 */ /* 0x040fe200000100ab */
[----:B------:R-:W-:Y:S01]  /*7090*/  @P2 FFMA.FTZ R151, R151, R12, -R157 ;  /* 0x0000000c97972223 */ /* 0x000fe2000001089d */
[----:B-----5:R-:W-:Y:S01]  /*70a0*/  SHFL.IDX PT, R159, R15, RZ, 0x1f ;  /* 0x00001fff0f9f7589 */ /* 0x020fe200000e0000 */
[----:B------:R-:W-:Y:S01]  /*70b0*/  @P2 FADD.FTZ R153, R153, R170 ;  /* 0x000000aa99992221 */ /* 0x000fe20000010000 */
[----:B------:R-:W-:Y:S01]  /*70c0*/  @P2 FADD.FTZ R155, R155, R172 ;  /* 0x000000ac9b9b2221 */ /* 0x000fe20000010000 */
[----:B------:R-:W-:Y:S01]  /*70d0*/  FMUL.FTZ R170, R80, R148 ;  /* 0x0000009450aa7220 */ /* 0x000fe20000410000 */
[----:B------:R0:W-:Y:S01]  /*70e0*/  SHFL.IDX PT, R157, R14, RZ, 0x1f ;  /* 0x00001fff0e9d7589 */ /* 0x0001e200000e0000 */
[----:B------:R-:W-:Y:S01]  /*70f0*/  FMUL.FTZ R180, R25, -R176 ;  /* 0x800000b019b47220 */ /* 0x000fe20000410000 */
[----:B------:R-:W-:Y:S01]  /*7100*/  FFMA.FTZ R177, R130, R175, R177 ;  /* 0x000000af82b17223 */ /* 0x000fe200000100b1 */
[----:B------:R-:W-:Y:S01]  /*7110*/  FADD.FTZ R172, R170, R225 ;  /* 0x000000e1aaac7221 */ /* 0x000fe20000010000 */
[----:B------:R-:W1:Y:S01]  /*7120*/  SHFL.UP PT, R174, R174, 0x1, RZ ;  /* 0x04200000aeae7989 */ /* 0x000e6200000e00ff */
[----:B------:R-:W-:Y:S01]  /*7130*/  FMUL.FTZ R171, R29, -R173 ;  /* 0x800000ad1dab7220 */ /* 0x000fe20000410000 */
[----:B------:R-:W-:Y:S01]  /*7140*/  ISETP.NE.AND P2, PT, R66, RZ, PT ;  /* 0x000000ff4200720c */ /* 0x000fe20003f45270 */
[-C--:B------:R-:W-:Y:S01]  /*7150*/  FFMA.FTZ R182, R149, R172.reuse, -R180 ;  /* 0x000000ac95b67223 */ /* 0x080fe200000108b4 */
[----:B------:R-:W2:Y:S01]  /*7160*/  SHFL.UP PT, R151, R151, 0x1, RZ ;  /* 0x0420000097977989 */ /* 0x000ea200000e00ff */
[----:B------:R-:W-:Y:S01]  /*7170*/  FMUL.FTZ R180, R25, -R172 ;  /* 0x800000ac19b47220 */ /* 0x000fe20000410000 */
[-C--:B------:R-:W-:Y:S01]  /*7180*/  FMUL.FTZ R172, R29, -R177.reuse ;  /* 0x800000b11dac7220 */ /* 0x080fe20000410000 */
[C---:B------:R-:W-:Y:S01]  /*7190*/  FFMA.FTZ R171, R138.reuse, R177, R171 ;  /* 0x000000b18aab7223 */ /* 0x040fe200000100ab */
[----:B------:R-:W3:Y:S01]  /*71a0*/  SHFL.UP PT, R155, R155, 0x1, RZ ;  /* 0x042000009b9b7989 */ /* 0x000ee200000e00ff */
[----:B------:R-:W-:Y:S01]  /*71b0*/  FFMA.FTZ R184, R149, R176, R180 ;  /* 0x000000b095b87223 */ /* 0x000fe200000100b4 */
[----:B------:R-:W-:Y:S01]  /*71c0*/  FFMA.FTZ R173, R138, R173, -R172 ;  /* 0x000000ad8aad7223 */ /* 0x000fe200000108ac */
[C---:B------:R-:W-:Y:S01]  /*71d0*/  FMUL.FTZ R175, R128.reuse, -R171 ;  /* 0x800000ab80af7220 */ /* 0x040fe20000410000 */
[----:B------:R-:W4:Y:S01]  /*71e0*/  SHFL.UP PT, R153, R153, 0x1, RZ ;  /* 0x0420000099997989 */ /* 0x000f2200000e00ff */
[----:B------:R-:W-:Y:S01]  /*71f0*/  HFMA2.MMA R13, -RZ, RZ, 0, 0 ;  /* 0x00000000ff0d7435 */ /* 0x000fe200000001ff */
[-C--:B------:R-:W-:Y:S01]  /*7200*/  FMUL.FTZ R176, R128, -R173.reuse ;  /* 0x800000ad80b07220 */ /* 0x080fe20000410000 */
[----:B------:R-:W-:Y:S01]  /*7210*/  FFMA.FTZ R175, R142, R173, -R175 ;  /* 0x000000ad8eaf7223 */ /* 0x000fe200000108af */
[----:B------:R-:W-:-:S02]  /*7220*/  MOV R12, 0x3f800000 ;  /* 0x3f800000000c7802 */ /* 0x000fc40000000f00 */
[----:B0-----:R-:W-:Y:S01]  /*7230*/  CS2R R14, SRZ ;  /* 0x00000000000e7805 */ /* 0x001fe2000001ff00 */
[----:B------:R-:W-:Y:S01]  /*7240*/  FFMA.FTZ R171, R142, R171, R176 ;  /* 0x000000ab8eab7223 */ /* 0x000fe200000100b0 */
[----:B------:R-:W-:-:S03]  /*7250*/  FMUL.FTZ R173, R0, R150 ;  /* 0x0000009600ad7220 */ /* 0x000fc60000410000 */
[----:B------:R-:W-:Y:S01]  /*7260*/  FMUL.FTZ R176, R136, -R171 ;  /* 0x800000ab88b07220 */ /* 0x000fe20000410000 */
[----:B------:R0:W0:Y:S01]  /*7270*/  @!P0 LDS.128 R12, [R53+0x1980] ;  /* 0x00198000350c8984 */ /* 0x0000220000000c00 */
[C---:B-1----:R-:W-:Y:S01]  /*7280*/  FMUL.FTZ R172, R174.reuse, R157 ;  /* 0x0000009daeac7220 */ /* 0x042fe20000410000 */
[----:B------:R-:W-:Y:S01]  /*7290*/  FMUL.FTZ R174, R174, R159 ;  /* 0x0000009faeae7220 */ /* 0x000fe20000410000 */
[----:B------:R-:W-:Y:S01]  /*72a0*/  FFMA.FTZ R176, R140, R175, -R176 ;  /* 0x000000af8cb07223 */ /* 0x000fe200000108b0 */
[----:B------:R-:W-:Y:S01]  /*72b0*/  ISETP.NE.AND P0, PT, R183, 0x1f, PT ;  /* 0x0000001fb700780c */ /* 0x000fe20003f05270 */
[C---:B--2---:R-:W-:Y:S01]  /*72c0*/  FFMA.FTZ R172, R151.reuse, R159, R172 ;  /* 0x0000009f97ac7223 */ /* 0x044fe200000100ac */
[----:B------:R-:W-:Y:S01]  /*72d0*/  FFMA.FTZ R174, R151, R157, -R174 ;  /* 0x0000009d97ae7223 */ /* 0x000fe200000108ae */
[----:B------:R-:W-:Y:S01]  /*72e0*/  FMUL.FTZ R151, R136, -R175 ;  /* 0x800000af88977220 */ /* 0x000fe20000410000 */
[----:B------:R-:W-:Y:S01]  /*72f0*/  FADD.FTZ R223, -R173, R184 ;  /* 0x000000b8addf7221 */ /* 0x000fe20000010100 */
[----:B---3--:R-:W-:-:S02]  /*7300*/  @P1 FADD.FTZ R159, R155, R172 ;  /* 0x000000ac9b9f1221 */ /* 0x008fc40000010000 */
[----:B------:R-:W1:Y:S01]  /*7310*/  @!P2 S2R R172, SR_CgaCtaId ;  /* 0x0000000000aca919 */ /* 0x000e620000008800 */
[----:B------:R-:W-:Y:S01]  /*7320*/  FFMA.FTZ R230, R140, R171, R151 ;  /* 0x000000ab8ce67223 */ /* 0x000fe20000010097 */
[----:B----4-:R-:W-:Y:S01]  /*7330*/  @P1 FADD.FTZ R157, R153, R174 ;  /* 0x000000ae999d1221 */ /* 0x010fe20000010000 */
[----:B------:R-:W-:Y:S01]  /*7340*/  FMUL.FTZ R151, R33, R159 ;  /* 0x0000009f21977220 */ /* 0x000fe20000410000 */
[C---:B------:R-:W-:Y:S01]  /*7350*/  FMUL.FTZ R153, R25.reuse, -R176 ;  /* 0x800000b019997220 */ /* 0x040fe20000410000 */
[----:B------:R-:W-:Y:S01]  /*7360*/  FMUL.FTZ R180, R25, -R230 ;  /* 0x800000e619b47220 */ /* 0x000fe20000410000 */
[-C--:B------:R-:W-:Y:S01]  /*7370*/  FMUL.FTZ R174, R33, R157.reuse ;  /* 0x0000009d21ae7220 */ /* 0x080fe20000410000 */
[----:B------:R-:W-:Y:S01]  /*7380*/  FFMA.FTZ R151, R32, R157, -R151 ;  /* 0x0000009d20977223 */ /* 0x000fe20000010897 */
[----:B------:R-:W-:Y:S01]  /*7390*/  FMUL.FTZ R171, R0, R148 ;  /* 0x0000009400ab7220 */ /* 0x000fe20000410000 */
[C---:B------:R-:W-:Y:S01]  /*73a0*/  FFMA.FTZ R227, R149.reuse, R176, -R180 ;  /* 0x000000b095e37223 */ /* 0x040fe200000108b4 */
[----:B------:R-:W-:Y:S01]  /*73b0*/  FFMA.FTZ R32, R32, R159, R174 ;  /* 0x0000009f20207223 */ /* 0x000fe200000100ae */
[----:B------:R-:W-:Y:S01]  /*73c0*/  FFMA.FTZ R230, R149, R230, R153 ;  /* 0x000000e695e67223 */ /* 0x000fe20000010099 */
[----:B------:R-:W-:Y:S01]  /*73d0*/  FADD.FTZ R178, R178, R151 ;  /* 0x00000097b2b27221 */ /* 0x000fe20000010000 */
[----:B------:R-:W-:Y:S01]  /*73e0*/  FADD.FTZ R225, R171, R182 ;  /* 0x000000b6abe17221 */ /* 0x000fe20000010000 */
[----:B------:R-:W-:Y:S01]  /*73f0*/  FADD.FTZ R32, RZ, R32 ;  /* 0x00000020ff207221 */ /* 0x000fe20000010000 */
[----:B------:R2:W3:Y:S01]  /*7400*/  SHFL.DOWN PT, R151, R227, 0x1, 0x1f ;  /* 0x08201f00e3977f89 */ /* 0x0004e200000e0000 */
[----:B------:R-:W-:-:S02]  /*7410*/  FMUL.FTZ R33, R25, R178 ;  /* 0x000000b219217220 */ /* 0x000fc40000410000 */
[-C--:B------:R-:W-:Y:S01]  /*7420*/  FMUL.FTZ R148, R25, R32.reuse ;  /* 0x0000002019947220 */ /* 0x080fe20000410000 */
[----:B------:R2:W4:Y:S01]  /*7430*/  SHFL.DOWN PT, R153, R230, 0x1, 0x1f ;  /* 0x08201f00e6997f89 */ /* 0x00052200000e0000 */
[C---:B------:R-:W-:Y:S02]  /*7440*/  FFMA.FTZ R33, R149.reuse, R32, R33 ;  /* 0x0000002095217223 */ /* 0x040fe40000010021 */
[----:B------:R-:W-:Y:S01]  /*7450*/  FFMA.FTZ R148, R149, R178, -R148 ;  /* 0x000000b295947223 */ /* 0x000fe20000010894 */
[----:B------:R2:W0:Y:S04]  /*7460*/  SHFL.DOWN PT, R155, R225, 0x1, 0x1f ;  /* 0x08201f00e19b7f89 */ /* 0x00042800000e0000 */
        /* <DEDUP_REMOVED lines=13> */
.L_x_14191:
[----:B------:R-:W-:Y:S05]  /*7540*/  BSYNC B0 ;  /* 0x0000000000007941 */ /* 0x000fea0003800000 */
.L_x_14190:
[----:B------:R-:W-:Y:S01]  /*7550*/  ISETP.GT.U32.AND P0, PT, R183, 0x1d, PT ;  /* 0x0000001db700780c */ /* 0x000fe20003f04070 */
[----:B------:R-:W-:Y:S01]  /*7560*/  FADD.FTZ R33, RZ, R33 ;  /* 0x00000021ff217221 */ /* 0x000fe20000010000 */
[----:B------:R-:W-:Y:S01]  /*7570*/  FFMA.FTZ R175, R147, R52, R148 ;  /* 0x0000003493af7223 */ /* 0x000fe20000010094 */
[----:B---3--:R3:W1:Y:S01]  /*7580*/  SHFL.DOWN PT, R151, R227, 0x2, 0x1f ;  /* 0x08401f00e3977f89 */ /* 0x00866200000e0000 */
[----:B------:R-:W-:Y:S01]  /*7590*/  BSSY B0, `(.L_x_14192) ;  /* 0x0000014000007945 */ /* 0x000fe20003800000 */
[C---:B------:R-:W-:Y:S01]  /*75a0*/  FMUL.FTZ R147, R136.reuse, R33 ;  /* 0x0000002188937220 */ /* 0x040fe20000410000 */
[-C--:B------:R-:W-:Y:S01]  /*75b0*/  FMUL.FTZ R148, R136, R175.reuse ;  /* 0x000000af88947220 */ /* 0x080fe20000410000 */
[----:B----4-:R3:W4:Y:S02]  /*75c0*/  SHFL.DOWN PT, R153, R230, 0x2, 0x1f ;  /* 0x08401f00e6997f89 */ /* 0x01072400000e0000 */
[C---:B------:R-:W-:Y:S01]  /*75d0*/  FFMA.FTZ R180, R140.reuse, R175, -R147 ;  /* 0x000000af8cb47223 */ /* 0x040fe20000010893 */
[----:B------:R-:W-:Y:S01]  /*75e0*/  FFMA.FTZ R148, R140, R33, R148 ;  /* 0x000000218c947223 */ /* 0x000fe20000010094 */
[----:B0-----:R3:W0:Y:S04]  /*75f0*/  SHFL.DOWN PT, R155, R225, 0x2, 0x1f ;  /* 0x08401f00e19b7f89 */ /* 0x00162800000e0000 */
        /* <DEDUP_REMOVED lines=13> */
.L_x_14193:
[----:B------:R-:W-:Y:S05]  /*76d0*/  BSYNC B0 ;  /* 0x0000000000007941 */ /* 0x000fea0003800000 */
.L_x_14192:
[----:B------:R-:W-:Y:S01]  /*76e0*/  ISETP.GT.U32.AND P0, PT, R183, 0x1b, PT ;  /* 0x0000001bb700780c */ /* 0x000fe20003f04070 */
[----:B-1----:R-:W-:Y:S01]  /*76f0*/  FADD.FTZ R151, RZ, R148 ;  /* 0x00000094ff977221 */ /* 0x002fe20000010000 */
[----:B------:R-:W-:Y:S01]  /*7700*/  FFMA.FTZ R180, R145, R62, R180 ;  /* 0x0000003e91b47223 */ /* 0x000fe200000100b4 */
[----:B0-----:R0:W1:Y:S01]  /*7710*/  SHFL.DOWN PT, R147, R227, 0x4, 0x1f ;  /* 0x08801f00e3937f89 */ /* 0x00106200000e0000 */
[----:B------:R-:W-:Y:S01]  /*7720*/  BSSY B0, `(.L_x_14194) ;  /* 0x0000014000007945 */ /* 0x000fe20003800000 */
[CC--:B------:R-:W-:Y:S01]  /*7730*/  FMUL.FTZ R145, R128.reuse, R151.reuse ;  /* 0x0000009780917220 */ /* 0x0c0fe20000410000 */
[-C--:B------:R-:W-:Y:S01]  /*7740*/  FMUL.FTZ R148, R128, R180.reuse ;  /* 0x000000b480947220 */ /* 0x080fe20000410000 */
[----:B----4-:R0:W4:Y:S02]  /*7750*/  SHFL.DOWN PT, R153, R230, 0x4, 0x1f ;  /* 0x08801f00e6997f89 */ /* 0x01012400000e0000 */
[C---:B------:R-:W-:Y:S01]  /*7760*/  FFMA.FTZ R176, R142.reuse, R180, -R145 ;  /* 0x000000b48eb07223 */ /* 0x040fe20000010891 */
[----:B------:R-:W-:Y:S01]  /*7770*/  FFMA.FTZ R148, R142, R151, R148 ;  /* 0x000000978e947223 */ /* 0x000fe20000010094 */
        /* <DEDUP_REMOVED lines=14> */
.L_x_14195:
[----:B------:R-:W-:Y:S05]  /*7860*/  BSYNC B0 ;  /* 0x0000000000007941 */ /* 0x000fea0003800000 */
.L_x_14194:
[----:B------:R-:W-:Y:S01]  /*7870*/  ISETP.GT.U32.AND P0, PT, R183, 0x17, PT ;  /* 0x00000017b700780c */ /* 0x000fe20003f04070 */
[----:B----4-:R-:W-:Y:S01]  /*7880*/  FADD.FTZ R153, RZ, R148 ;  /* 0x00000094ff997221 */ /* 0x010fe20000010000 */
[----:B------:R-:W-:Y:S01]  /*7890*/  FFMA.FTZ R176, R143, R48, R176 ;  /* 0x000000308fb07223 */ /* 0x000fe200000100b0 */
[----:B0-----:R0:W4:Y:S01]  /*78a0*/  SHFL.DOWN PT, R145, R227, 0x8, 0x1f ;  /* 0x09001f00e3917f89 */ /* 0x00112200000e0000 */
[----:B------:R-:W-:Y:S01]  /*78b0*/  BSSY B0, `(.L_x_14196) ;  /* 0x0000015000007945 */ /* 0x000fe20003800000 */
[CC--:B------:R-:W-:Y:S01]  /*78c0*/  FMUL.FTZ R143, R29.reuse, R153.reuse ;  /* 0x000000991d8f7220 */ /* 0x0c0fe20000410000 */
[-C--:B------:R-:W-:Y:S01]  /*78d0*/  FMUL.FTZ R148, R29, R176.reuse ;  /* 0x000000b01d947220 */ /* 0x080fe20000410000 */
[----:B-1----:R0:W1:Y:S01]  /*78e0*/  SHFL.DOWN PT, R147, R230, 0x8, 0x1f ;  /* 0x09001f00e6937f89 */ /* 0x00206200000e0000 */
        /* <DEDUP_REMOVED lines=17> */
.L_x_14197:
[----:B------:R-:W-:Y:S05]  /*7a00*/  BSYNC B0 ;  /* 0x0000000000007941 */ /* 0x000fea0003800000 */
.L_x_14196:
[----:B0-----:R-:W-:Y:S01]  /*7a10*/  FADD.FTZ R155, RZ, R148 ;  /* 0x00000094ff9b7221 */ /* 0x001fe20000010000 */
[----:B------:R0:W0:Y:S01]  /*7a20*/  SHFL.DOWN PT, R143, R227, 0x10, 0x1f ;  /* 0x0a001f00e38f7f89 */ /* 0x00002200000e0000 */
[----:B------:R-:W-:Y:S01]  /*7a30*/  BSSY B0, `(.L_x_14198) ;  /* 0x0000012000007945 */ /* 0x000fe20003800000 */
[----:B------:R-:W-:Y:S01]  /*7a40*/  FFMA.FTZ R174, R141, R60, R174 ;  /* 0x0000003c8dae7223 */ /* 0x000fe200000100ae */
[----:B------:R-:W-:Y:S01]  /*7a50*/  FMUL.FTZ R141, R132, R155 ;  /* 0x0000009b848d7220 */ /* 0x000fe20000410000 */
[----:B----4-:R4:W0:Y:S04]  /*7a60*/  SHFL.DOWN PT, R145, R230, 0x10, 0x1f ;  /* 0x0a001f00e6917f89 */ /* 0x01082800000e0000 */
[----:B-1----:R4:W1:Y:S04]  /*7a70*/  SHFL.DOWN PT, R147, R225, 0x10, 0x1f ;  /* 0x0a001f00e1937f89 */ /* 0x00286800000e0000 */
[----:B------:R4:W0:Y:S01]  /*7a80*/  SHFL.DOWN PT, R157, R223, 0x10, 0x1f ;  /* 0x0a001f00df9d7f89 */ /* 0x00082200000e0000 */
[----:B------:R-:W-:Y:S05]  /*7a90*/  @P3 BRA `(.L_x_14199) ;  /* 0x00000000002c3947 */ /* 0x000fea0003800000 */
[C---:B0-----:R-:W-:Y:S01]  /*7aa0*/  FMUL.FTZ R148, R230.reuse, R145 ;  /* 0x00000091e6947220 */ /* 0x041fe20000410000 */
[C---:B------:R-:W-:Y:S01]  /*7ab0*/  FMUL.FTZ R150, R230.reuse, R157 ;  /* 0x0000009de6967220 */ /* 0x040fe20000410000 */
[C---:B-1----:R-:W-:Y:S01]  /*7ac0*/  FMUL.FTZ R182, R230.reuse, R147 ;  /* 0x00000093e6b67220 */ /* 0x042fe20000410000 */
        /* <DEDUP_REMOVED lines=8> */
.L_x_14199:
[----:B------:R-:W-:Y:S05]  /*7b50*/  BSYNC B0 ;  /* 0x0000000000007941 */ /* 0x000fea0003800000 */
.L_x_14198:
[-C--:B0-----:R-:W-:Y:S01]  /*7b60*/  FMUL.FTZ R143, R132, R174.reuse ;  /* 0x000000ae848f7220 */ /* 0x081fe20000410000 */
[----:B------:R-:W-:Y:S01]  /*7b70*/  FFMA.FTZ R148, R130, R174, -R141 ;  /* 0x000000ae82947223 */ /* 0x000fe2000001088d */
[----:B------:R-:W-:Y:S01]  /*7b80*/  SHFL.DOWN PT, R184, R230, 0x1, 0x1f ;  /* 0x08201f00e6b87f89 */ /* 0x000fe200000e0000 */
[----:B------:R-:W-:Y:S01]  /*7b90*/  ISETP.NE.AND P3, PT, R68, 0x1f, PT ;  /* 0x0000001f4400780c */ /* 0x000fe20003f65270 */
[----:B------:R-:W-:Y:S01]  /*7ba0*/  FFMA.FTZ R143, R130, R155, R143 ;  /* 0x0000009b828f7223 */ /* 0x000fe2000001008f */
[----:B------:R-:W-:Y:S01]  /*7bb0*/  FFMA.FTZ R177, R139, R44, R148 ;  /* 0x0000002c8bb17223 */ /* 0x000fe20000010094 */
[----:B------:R-:W0:Y:S01]  /*7bc0*/  SHFL.IDX PT, R145, R15, RZ, 0x1f ;  /* 0x00001fff0f917589 */ /* 0x000e2200000e0000 */
[----:B------:R-:W-:Y:S01]  /*7bd0*/  ISETP.NE.AND P0, PT, R68, RZ, PT ;  /* 0x000000ff4400720c */ /* 0x000fe20003f05270 */
[----:B------:R-:W-:Y:S01]  /*7be0*/  FADD.FTZ R157, RZ, R143 ;  /* 0x0000008fff9d7221 */ /* 0x000fe20000010000 */
[----:B------:R-:W-:Y:S01]  /*7bf0*/  FMUL.FTZ R139, R134, R177 ;  /* 0x000000b1868b7220 */ /* 0x000fe20000410000 */
[----:B------:R-:W5:Y:S01]  /*7c00*/  SHFL.IDX PT, R141, R14, RZ, 0x1f ;  /* 0x00001fff0e8d7589 */ /* 0x000f6200000e0000 */
[----:B------:R-:W-:Y:S01]  /*7c10*/  ISETP.GT.AND P4, PT, R66, 0x1e, PT ;  /* 0x0000001e4200780c */ /* 0x000fe20003f84270 */
[-C--:B------:R-:W-:Y:S01]  /*7c20*/  FMUL.FTZ R148, R134, R157.reuse ;  /* 0x0000009d86947220 */ /* 0x080fe20000410000 */
[C---:B------:R-:W-:Y:S01]  /*7c30*/  FFMA.FTZ R139, R126.reuse, R157, R139 ;  /* 0x0000009d7e8b7223 */ /* 0x040fe2000001008b */
[----:B-1----:R-:W1:Y:S01]  /*7c40*/  SHFL.DOWN PT, R147, R227, 0x1, 0x1f ;  /* 0x08201f00e3937f89 */ /* 0x002e6200000e0000 */
[----:B------:R-:W-:Y:S01]  /*7c50*/  BSSY B0, `(.L_x_14200) ;  /* 0x000023d000007945 */ /* 0x000fe20003800000 */
[----:B------:R-:W-:Y:S01]  /*7c60*/  FFMA.FTZ R148, R126, R177, -R148 ;  /* 0x000000b17e947223 */ /* 0x000fe20000010894 */
[----:B------:R-:W-:Y:S01]  /*7c70*/  FADD.FTZ R159, RZ, R139 ;  /* 0x0000008bff9f7221 */ /* 0x000fe20000010000 */
[----:B------:R-:W1:Y:S01]  /*7c80*/  SHFL.DOWN PT, R186, R225, 0x1, 0x1f ;  /* 0x08201f00e1ba7f89 */ /* 0x000e6200000e0000 */
[----:B------:R-:W-:Y:S01]  /*7c90*/  @!P2 MOV R139, 0x400 ;  /* 0x00000400008ba802 */ /* 0x000fe20000000f00 */
[----:B------:R-:W-:Y:S01]  /*7ca0*/  FFMA.FTZ R182, R137, R58, R148 ;  /* 0x0000003a89b67223 */ /* 0x000fe20000010094 */
[----:B------:R-:W-:Y:S01]  /*7cb0*/  FMUL.FTZ R137, R144, R159 ;  /* 0x0000009f90897220 */ /* 0x000fe20000410000 */
[----:B------:R-:W1:Y:S01]  /*7cc0*/  SHFL.DOWN PT, R143, R223, 0x1, 0x1f ;  /* 0x08201f00df8f7f89 */ /* 0x000e6200000e0000 */
[----:B------:R-:W-:Y:S01]  /*7cd0*/  @!P2 LEA R35, R172, R139, 0x18 ;  /* 0x0000008bac23a211 */ /* 0x000fe200078ec0ff */
[-C--:B------:R-:W-:Y:S01]  /*7ce0*/  FMUL.FTZ R148, R144, R182.reuse ;  /* 0x000000b690947220 */ /* 0x080fe20000410000 */
[C---:B------:R-:W-:Y:S01]  /*7cf0*/  FFMA.FTZ R172, R146.reuse, R182, -R137 ;  /* 0x000000b692ac7223 */ /* 0x040fe20000010889 */
[----:B--23--:R-:W-:Y:S01]  /*7d00*/  SHFL.IDX PT, R227, R227, RZ, 0x1f ;  /* 0x00001fffe3e37589 */ /* 0x00cfe200000e0000 */
[----:B------:R-:W-:Y:S01]  /*7d10*/  SHF.L.U32 R139, R215, 0x10, RZ ;  /* 0x00000010d78b7819 */ /* 0x000fe200000006ff */
[----:B------:R-:W-:Y:S01]  /*7d20*/  FFMA.FTZ R148, R146, R159, R148 ;  /* 0x0000009f92947223 */ /* 0x000fe20000010094 */
[----:B------:R-:W-:Y:S01]  /*7d30*/  FFMA.FTZ R172, R133, R42, R172 ;  /* 0x0000002a85ac7223 */ /* 0x000fe200000100ac */
[C---:B0-----:R-:W-:Y:S01]  /*7d40*/  @P3 FMUL.FTZ R150, R184.reuse, R145 ;  /* 0x00000091b8963220 */ /* 0x041fe20000410000 */
[----:B----4-:R-:W-:Y:S01]  /*7d50*/  SHFL.IDX PT, R225, R225, RZ, 0x1f ;  /* 0x00001fffe1e17589 */ /* 0x010fe200000e0000 */
[----:B------:R-:W-:Y:S01]  /*7d60*/  FADD.FTZ R148, RZ, R148 ;  /* 0x00000094ff947221 */ /* 0x000fe20000010000 */
[----:B------:R-:W-:Y:S01]  /*7d70*/  SHF.L.U32 R137, R11, 0x10, RZ ;  /* 0x000000100b897819 */ /* 0x000fe200000006ff */
[-C--:B-----5:R-:W-:Y:S01]  /*7d80*/  @P3 FMUL.FTZ R184, R184, R141.reuse ;  /* 0x0000008db8b83220 */ /* 0x0a0fe20000410000 */
[----:B------:R-:W-:Y:S01]  /*7d90*/  SHFL.IDX PT, R223, R223, RZ, 0x1f ;  /* 0x00001fffdfdf7589 */ /* 0x000fe200000e0000 */
[----:B-1----:R-:W-:-:S02]  /*7da0*/  @P3 FFMA.FTZ R133, R147, R141, -R150 ;  /* 0x0000008d93853223 */ /* 0x002fc40000010896 */
[----:B------:R-:W-:Y:S01]  /*7db0*/  @P3 FFMA.FTZ R184, R147, R145, R184 ;  /* 0x0000009193b83223 */ /* 0x000fe200000100b8 */
[----:B------:R-:W-:Y:S01]  /*7dc0*/  FMUL.FTZ R150, R191, R172 ;  /* 0x000000acbf967220 */ /* 0x000fe20000410000 */
[----:B------:R-:W-:Y:S01]  /*7dd0*/  SHF.L.U32 R147, R217, 0x10, RZ ;  /* 0x00000010d9937819 */ /* 0x000fe200000006ff */
        /* <DEDUP_REMOVED lines=72> */
[----:B------:R0:W1:Y:S01]  /*8260*/  SHFL.IDX PT, R123, R230, RZ, 0x1f ;  /* 0x00001fffe67b7589 */ /* 0x00006200000e0000 */
[----:B------:R-:W-:Y:S01]  /*8270*/  FADD.FTZ R202, RZ, R205 ;  /* 0x000000cdffca7221 */ /* 0x000fe20000010000 */
[----:B------:R-:W-:Y:S01]  /*8280*/  FADD.FTZ R218, R219, R218 ;  /* 0x000000dadbda7221 */ /* 0x000fe20000010000 */
[----:B------:R-:W-:Y:S01]  /*8290*/  FADD.FTZ R208, -R208, R121 ;  /* 0x00000079d0d07221 */ /* 0x000fe20000010100 */
[C---:B------:R-:W-:Y:S01]  /*82a0*/  FMUL.FTZ R121, R198.reuse, R206 ;  /* 0x000000cec6797220 */ /* 0x040fe20000410000 */
[----:B------:R-:W-:Y:S01]  /*82b0*/  FMUL.FTZ R234, R198, R202 ;  /* 0x000000cac6ea7220 */ /* 0x000fe20000410000 */
[----:B------:R-:W-:Y:S01]  /*82c0*/  SHF.L.U32 R131, R5, 0x10, RZ ;  /* 0x0000001005837819 */ /* 0x000fe200000006ff */
        /* <DEDUP_REMOVED lines=11> */
[CC--:B------:R-:W-:Y:S01]  /*8380*/  FMUL.FTZ R121, R194.reuse, R199.reuse ;  /* 0x000000c7c2797220 */ /* 0x0c0fe20000410000 */
[----:B------:R-:W-:Y:S01]  /*8390*/  FMUL.FTZ R194, R194, R198 ;  /* 0x000000c6c2c27220 */ /* 0x000fe20000410000 */
[C---:B------:R-:W-:Y:S01]  /*83a0*/  FMUL.FTZ R234, R193.reuse, -R204 ;  /* 0x800000ccc1ea7220 */ /* 0x040fe20000410000 */
[----:B------:R-:W-:Y:S01]  /*83b0*/  FMUL.FTZ R193, R193, -R200 ;  /* 0x800000c8c1c17220 */ /* 0x000fe20000410000 */
[C---:B0-----:R-:W-:Y:S01]  /*83c0*/  FFMA.FTZ R230, R196.reuse, R198, -R121 ;  /* 0x000000c6c4e67223 */ /* 0x041fe20000010879 */
[----:B------:R-:W-:Y:S01]  /*83d0*/  FFMA.FTZ R196, R196, R199, R194 ;  /* 0x000000c7c4c47223 */ /* 0x000fe200000100c2 */
[----:B-1----:R-:W-:Y:S01]  /*83e0*/  FMUL.FTZ R194, R123, R15 ;  /* 0x0000000f7bc27220 */ /* 0x002fe20000410000 */
[C---:B------:R-:W-:Y:S01]  /*83f0*/  FFMA.FTZ R238, R195.reuse, R200, R234 ;  /* 0x000000c8c3ee7223 */ /* 0x040fe200000100ea */
[----:B------:R-:W-:Y:S01]  /*8400*/  FFMA.FTZ R193, R195, R204, -R193 ;  /* 0x000000ccc3c17223 */ /* 0x000fe200000108c1 */
[-C--:B------:R-:W-:Y:S01]  /*8410*/  FMUL.FTZ R234, R123, R14.reuse ;  /* 0x0000000e7bea7220 */ /* 0x080fe20000410000 */
[----:B------:R-:W-:Y:S01]  /*8420*/  FFMA.FTZ R236, R227, R14, -R194 ;  /* 0x0000000ee3ec7223 */ /* 0x000fe200000108c2 */
[----:B------:R-:W-:Y:S01]  /*8430*/  FADD.FTZ R194, -R197, R238 ;  /* 0x000000eec5c27221 */ /* 0x000fe20000010100 */
[----:B------:R-:W-:Y:S01]  /*8440*/  FADD.FTZ R192, R192, R193 ;  /* 0x000000c1c0c07221 */ /* 0x000fe20000010000 */
[----:B------:R-:W-:Y:S01]  /*8450*/  FMUL.FTZ R14, R123, R13 ;  /* 0x0000000d7b0e7220 */ /* 0x000fe20000410000 */
[----:B------:R-:W-:Y:S01]  /*8460*/  FFMA.FTZ R238, R227, R15, R234 ;  /* 0x0000000fe3ee7223 */ /* 0x000fe200000100ea */
[C---:B------:R-:W-:Y:S01]  /*8470*/  FMUL.FTZ R240, R191.reuse, -R194 ;  /* 0x800000c2bff07220 */ /* 0x040fe20000410000 */
[----:B------:R-:W-:Y:S01]  /*8480*/  FMUL.FTZ R191, R191, -R192 ;  /* 0x800000c0bfbf7220 */ /* 0x000fe20000410000 */
[-C--:B------:R-:W-:Y:S01]  /*8490*/  FMUL.FTZ R234, R123, R12.reuse ;  /* 0x0000000c7bea7220 */ /* 0x080fe20000410000 */
[----:B------:R-:W-:Y:S01]  /*84a0*/  FFMA.FTZ R12, R227, R12, -R14 ;  /* 0x0000000ce30c7223 */ /* 0x000fe2000001080e */
[C---:B------:R-:W-:Y:S01]  /*84b0*/  FFMA.FTZ R15, R187.reuse, R192, -R240 ;  /* 0x000000c0bb0f7223 */ /* 0x040fe200000108f0 */
[----:B------:R-:W-:Y:S01]  /*84c0*/  FFMA.FTZ R14, R187, R194, R191 ;  /* 0x000000c2bb0e7223 */ /* 0x000fe200000100bf */
[----:B------:R-:W-:Y:S01]  /*84d0*/  FFMA.FTZ R121, R0, R178, RZ ;  /* 0x000000b200797223 */ /* 0x000fe200000100ff */
[----:B------:R-:W-:Y:S01]  /*84e0*/  FFMA.FTZ R13, R227, R13, R234 ;  /* 0x0000000de30d7223 */ /* 0x000fe200000100ea */
[----:B------:R-:W-:Y:S01]  /*84f0*/  FADD.FTZ R187, R190, R15 ;  /* 0x0000000fbebb7221 */ /* 0x000fe20000010000 */
[----:B------:R-:W-:Y:S01]  /*8500*/  FADD.FTZ R189, -R189, R14 ;  /* 0x0000000ebdbd7221 */ /* 0x000fe20000010100 */
[----:B------:R-:W-:Y:S01]  /*8510*/  FFMA.FTZ R190, R80, R175, R121 ;  /* 0x000000af50be7223 */ /* 0x000fe20000010079 */
[----:B------:R-:W-:Y:S01]  /*8520*/  FADD.FTZ R14, R225, R236 ;  /* 0x000000ece10e7221 */ /* 0x000fe20000010000 */
[C---:B------:R-:W-:Y:S01]  /*8530*/  FMUL.FTZ R234, R144.reuse, -R187 ;  /* 0x800000bb90ea7220 */ /* 0x040fe20000410000 */
[-C--:B------:R-:W-:Y:S01]  /*8540*/  FMUL.FTZ R121, R144, -R189.reuse ;  /* 0x800000bd90797220 */ /* 0x080fe20000410000 */
[----:B------:R-:W-:Y:S01]  /*8550*/  FFMA.FTZ R144, R103, R34, R230 ;  /* 0x0000002267907223 */ /* 0x000fe200000100e6 */
[----:B------:R-:W-:Y:S01]  /*8560*/  FFMA.FTZ R103, R79, R180, R190 ;  /* 0x000000b44f677223 */ /* 0x000fe200000100be */
[C---:B------:R-:W-:Y:S01]  /*8570*/  FFMA.FTZ R191, R146.reuse, R189, R234 ;  /* 0x000000bd92bf7223 */ /* 0x040fe200000100ea */
[----:B------:R-:W-:Y:S01]  /*8580*/  FFMA.FTZ R190, R146, R187, -R121 ;  /* 0x000000bb92be7223 */ /* 0x000fe20000010879 */
[----:B------:R-:W-:Y:S01]  /*8590*/  FFMA.FTZ R121, R0, -R32, RZ ;  /* 0x8000002000797223 */ /* 0x000fe200000100ff */
[----:B------:R-:W-:Y:S01]  /*85a0*/  FFMA.FTZ R146, R78, R176, R103 ;  /* 0x000000b04e927223 */ /* 0x000fe20000010067 */
[----:B------:R-:W-:Y:S01]  /*85b0*/  FADD.FTZ R191, -R164, R191 ;  /* 0x000000bfa4bf7221 */ /* 0x000fe20000010100 */
[----:B------:R-:W-:Y:S01]  /*85c0*/  FADD.FTZ R185, R185, R190 ;  /* 0x000000beb9b97221 */ /* 0x000fe20000010000 */
[----:B------:R-:W-:Y:S01]  /*85d0*/  FADD.FTZ R15, R223, R238 ;  /* 0x000000eedf0f7221 */ /* 0x000fe20000010000 */
[----:B------:R-:W-:Y:S01]  /*85e0*/  FFMA.FTZ R123, R77, R174, R146 ;  /* 0x000000ae4d7b7223 */ /* 0x000fe20000010092 */
[----:B------:R-:W-:Y:S01]  /*85f0*/  FFMA.FTZ R146, R80, -R33, R121 ;  /* 0x8000002150927223 */ /* 0x000fe20000010079 */
[C---:B------:R-:W-:Y:S01]  /*8600*/  FMUL.FTZ R103, R134.reuse, -R185 ;  /* 0x800000b986677220 */ /* 0x040fe20000410000 */
[----:B------:R-:W-:Y:S01]  /*8610*/  FMUL.FTZ R134, R134, -R191 ;  /* 0x800000bf86867220 */ /* 0x000fe20000410000 */
[----:B------:R0:W-:Y:S01]  /*8620*/  @!P0 STS.128 [R53+0x1980], R12 ;  /* 0x0019800c35008388 */ /* 0x0001e20000000c00 */
[----:B------:R-:W-:Y:S01]  /*8630*/  FFMA.FTZ R164, R76, R177, R123 ;  /* 0x000000b14ca47223 */ /* 0x000fe2000001007b */
[C---:B------:R-:W-:Y:S01]  /*8640*/  FFMA.FTZ R103, R126.reuse, R191, R103 ;  /* 0x000000bf7e677223 */ /* 0x040fe20000010067 */
[----:B------:R-:W-:Y:S01]  /*8650*/  FFMA.FTZ R134, R126, R185, -R134 ;  /* 0x000000b97e867223 */ /* 0x000fe20000010886 */
[----:B------:R-:W-:Y:S01]  /*8660*/  SHF.L.U32 R123, R212, 0x10, RZ ;  /* 0x00000010d47b7819 */ /* 0x000fe200000006ff */
[----:B------:R-:W-:Y:S01]  /*8670*/  FFMA.FTZ R164, R75, R182, R164 ;  /* 0x000000b64ba47223 */ /* 0x000fe200000100a4 */
[----:B------:R-:W-:Y:S01]  /*8680*/  FADD.FTZ R193, -R158, R103 ;  /* 0x000000679ec17221 */ /* 0x000fe20000010100 */
[----:B------:R-:W-:Y:S01]  /*8690*/  FADD.FTZ R163, R163, R134 ;  /* 0x00000086a3a37221 */ /* 0x000fe20000010000 */
[----:B------:R-:W-:Y:S01]  /*86a0*/  FMUL.FTZ R121, R224, R127 ;  /* 0x0000007fe0797220 */ /* 0x000fe20000410000 */
[----:B------:R-:W-:Y:S01]  /*86b0*/  FFMA.FTZ R164, R71, R172, R164 ;  /* 0x000000ac47a47223 */ /* 0x000fe200000100a4 */
[----:B------:R-:W-:Y:S01]  /*86c0*/  FMUL.FTZ R134, R179, R50 ;  /* 0x00000032b3867220 */ /* 0x000fe20000410000 */
[----:B------:R-:W-:Y:S01]  /*86d0*/  FFMA.FTZ R175, R147, -R52, R175 ;  /* 0x8000003493af7223 */ /* 0x000fe200000100af */
[----:B------:R-:W-:Y:S01]  /*86e0*/  FFMA.FTZ R180, R145, -R62, R180 ;  /* 0x8000003e91b47223 */ /* 0x000fe200000100b4 */
[----:B------:R-:W-:Y:S01]  /*86f0*/  FFMA.FTZ R164, R69, R186, R164 ;  /* 0x000000ba45a47223 */ /* 0x000fe200000100a4 */
[----:B------:R-:W-:Y:S01]  /*8700*/  FADD.FTZ R95, R134, R95 ;  /* 0x0000005f865f7221 */ /* 0x000fe20000010000 */
[----:B------:R-:W-:Y:S01]  /*8710*/  FFMA.FTZ R176, R143, -R48, R176 ;  /* 0x800000308fb07223 */ /* 0x000fe200000100b0 */
[----:B0-----:R-:W-:Y:S01]  /*8720*/  FFMA.FTZ R13, R79, -R151, R146 ;  /* 0x800000974f0d7223 */ /* 0x001fe20000010092 */
[----:B------:R-:W-:Y:S01]  /*8730*/  FFMA.FTZ R164, R67, R188, R164 ;  /* 0x000000bc43a47223 */ /* 0x000fe200000100a4 */
[----:B------:R-:W-:Y:S01]  /*8740*/  SHF.L.U32 R141, R10, 0x10, RZ ;  /* 0x000000100a8d7819 */ /* 0x000fe200000006ff */
[----:B------:R-:W-:Y:S01]  /*8750*/  FMUL.FTZ R207, R185, R58 ;  /* 0x0000003ab9cf7220 */ /* 0x000fe20000410000 */
[----:B------:R-:W-:Y:S01]  /*8760*/  FFMA.FTZ R12, R78, -R153, R13 ;  /* 0x800000994e0c7223 */ /* 0x000fe2000001000d */
[C---:B------:R-:W-:Y:S01]  /*8770*/  FMUL.FTZ R13, R132.reuse, -R193 ;  /* 0x800000c1840d7220 */ /* 0x040fe20000410000 */
[----:B------:R-:W-:Y:S01]  /*8780*/  FMUL.FTZ R132, R132, -R163 ;  /* 0x800000a384847220 */ /* 0x000fe20000410000 */
[----:B------:R-:W-:Y:S01]  /*8790*/  FFMA.FTZ R164, R65, R226, R164 ;  /* 0x000000e241a47223 */ /* 0x000fe200000100a4 */
[----:B------:R-:W-:Y:S01]  /*87a0*/  FFMA.FTZ R15, R77, -R155, R12 ;  /* 0x8000009b4d0f7223 */ /* 0x000fe2000001000c */
[C---:B------:R-:W-:Y:S01]  /*87b0*/  FFMA.FTZ R13, R130.reuse, R163, -R13 ;  /* 0x000000a3820d7223 */ /* 0x040fe2000001080d */
[----:B------:R-:W-:Y:S01]  /*87c0*/  FFMA.FTZ R132, R130, R193, R132 ;  /* 0x000000c182847223 */ /* 0x000fe20000010084 */
[----:B------:R-:W-:Y:S01]  /*87d0*/  FFMA.FTZ R164, R63, R232, R164 ;  /* 0x000000e83fa47223 */ /* 0x000fe200000100a4 */
[----:B------:R-:W-:Y:S01]  /*87e0*/  FFMA.FTZ R12, R76, -R157, R15 ;  /* 0x8000009d4c0c7223 */ /* 0x000fe2000001000f */
[----:B------:R-:W-:Y:S01]  /*87f0*/  FADD.FTZ R162, R162, R13 ;  /* 0x0000000da2a27221 */ /* 0x000fe20000010000 */
[CC--:B------:R-:W-:Y:S01]  /*8800*/  FMUL.FTZ R15, R31.reuse, R220.reuse ;  /* 0x000000dc1f0f7220 */ /* 0x0c0fe20000410000 */
[----:B------:R-:W-:Y:S01]  /*8810*/  FMUL.FTZ R13, R31, R221 ;  /* 0x000000dd1f0d7220 */ /* 0x000fe20000410000 */
[----:B------:R-:W-:Y:S01]  /*8820*/  FFMA.FTZ R12, R75, -R159, R12 ;  /* 0x8000009f4b0c7223 */ /* 0x000fe2000001000c */
[----:B------:R-:W-:Y:S01]  /*8830*/  FADD.FTZ R195, -R161, R132 ;  /* 0x00000084a1c37221 */ /* 0x000fe20000010100 */
[C---:B------:R-:W-:Y:S01]  /*8840*/  FFMA.FTZ R14, R30.reuse, R221, -R15 ;  /* 0x000000dd1e0e7223 */ /* 0x040fe2000001080f */
[----:B------:R-:W-:Y:S01]  /*8850*/  FFMA.FTZ R15, R30, R220, R13 ;  /* 0x000000dc1e0f7223 */ /* 0x000fe2000001000d */
[----:B------:R-:W-:Y:S01]  /*8860*/  FFMA.FTZ R12, R71, -R148, R12 ;  /* 0x80000094470c7223 */ /* 0x000fe2000001000c */
[----:B------:R-:W-:Y:S01]  /*8870*/  FMUL.FTZ R13, R29, -R195 ;  /* 0x800000c31d0d7220 */ /* 0x000fe20000410000 */
[----:B------:R-:W-:Y:S01]  /*8880*/  FMUL.FTZ R103, R125, R14 ;  /* 0x0000000e7d677220 */ /* 0x000fe20000410000 */
[----:B------:R-:W-:Y:S01]  /*8890*/  FFMA.FTZ R232, R123, -R38, R232 ;  /* 0x800000267be87223 */ /* 0x000fe200000100e8 */
[----:B------:R-:W-:Y:S01]  /*88a0*/  FFMA.FTZ R14, R69, -R150, R12 ;  /* 0x80000096450e7223 */ /* 0x000fe2000001000c */
[-C--:B------:R-:W-:Y:S01]  /*88b0*/  FFMA.FTZ R13, R138, R162.reuse, -R13 ;  /* 0x000000a28a0d7223 */ /* 0x080fe2000001080d */
[----:B------:R-:W-:Y:S01]  /*88c0*/  FMUL.FTZ R12, R29, -R162 ;  /* 0x800000a21d0c7220 */ /* 0x000fe20000410000 */
[----:B------:R-:W-:Y:S01]  /*88d0*/  FFMA.FTZ R126, R232, R15, R103 ;  /* 0x0000000fe87e7223 */ /* 0x000fe20000010067 */
[----:B------:R-:W-:Y:S01]  /*88e0*/  FFMA.FTZ R14, R67, -R184, R14 ;  /* 0x800000b8430e7223 */ /* 0x000fe2000001000e */
[----:B------:R-:W-:Y:S01]  /*88f0*/  FADD.FTZ R29, R154, R13 ;  /* 0x0000000d9a1d7221 */ /* 0x000fe20000010000 */
[----:B------:R-:W-:Y:S01]  /*8900*/  FMUL.FTZ R13, R221, R38 ;  /* 0x00000026dd0d7220 */ /* 0x000fe20000410000 */
[----:B------:R-:W-:Y:S01]  /*8910*/  FFMA.FTZ R197, R138, R195, R12 ;  /* 0x000000c38ac57223 */ /* 0x000fe2000001000c */
        /* <DEDUP_REMOVED lines=9> */
[-C--:B------:R-:W-:Y:S01]  /*89b0*/  FMUL.FTZ R128, R128, -R197.reuse ;  /* 0x800000c580807220 */ /* 0x080fe20000410000 */
[----:B------:R-:W-:Y:S01]  /*89c0*/  FMUL.FTZ R103, R31, R218 ;  /* 0x000000da1f677220 */ /* 0x000fe20000410000 */
[----:B------:R-:W-:Y:S01]  /*89d0*/  FFMA.FTZ R220, R123, R220, R126 ;  /* 0x000000dc7bdc7223 */ /* 0x000fe2000001007e */
[C---:B------:R-:W-:Y:S01]  /*89e0*/  FFMA.FTZ R15, R142.reuse, R197, R15 ;  /* 0x000000c58e0f7223 */ /* 0x040fe2000001000f */
[----:B------:R-:W-:Y:S01]  /*89f0*/  FFMA.FTZ R126, R131, -R54, R226 ;  /* 0x80000036837e7223 */ /* 0x000fe200000100e2 */
[----:B------:R-:W-:Y:S01]  /*8a00*/  FFMA.FTZ R203, R142, R29, -R128 ;  /* 0x0000001d8ecb7223 */ /* 0x000fe20000010880 */
[----:B------:R-:W-:Y:S01]  /*8a10*/  FFMA.FTZ R103, R30, R208, -R103 ;  /* 0x000000d01e677223 */ /* 0x000fe20000010867 */
[----:B------:R-:W-:Y:S01]  /*8a20*/  FADD.FTZ R201, -R152, R15 ;  /* 0x0000000f98c97221 */ /* 0x000fe20000010100 */
[----:B------:R-:W-:Y:S01]  /*8a30*/  FMUL.FTZ R15, R218, R54 ;  /* 0x00000036da0f7220 */ /* 0x000fe20000410000 */
[----:B------:R-:W-:Y:S01]  /*8a40*/  FFMA.FTZ R13, R232, R13, -R14 ;  /* 0x0000000de80d7223 */ /* 0x000fe2000001080e */
[----:B------:R-:W-:Y:S01]  /*8a50*/  FMUL.FTZ R125, R224, R103 ;  /* 0x00000067e07d7220 */ /* 0x000fe20000410000 */
[----:B------:R-:W-:Y:S01]  /*8a60*/  FADD.FTZ R203, R156, R203 ;  /* 0x000000cb9ccb7221 */ /* 0x000fe20000010000 */
[----:B------:R-:W-:Y:S01]  /*8a70*/  FFMA.FTZ R14, R126, R15, R121 ;  /* 0x0000000f7e0e7223 */ /* 0x000fe20000010079 */
[----:B------:R-:W-:Y:S01]  /*8a80*/  FMUL.FTZ R121, R31, R208 ;  /* 0x000000d01f797220 */ /* 0x000fe20000410000 */
[----:B------:R-:W-:Y:S01]  /*8a90*/  FMUL.FTZ R103, R136, -R201 ;  /* 0x800000c988677220 */ /* 0x000fe20000410000 */
[----:B------:R-:W-:Y:S01]  /*8aa0*/  FMUL.FTZ R129, R224, R15 ;  /* 0x0000000fe0817220 */ /* 0x000fe20000410000 */
[-C--:B------:R-:W-:Y:S01]  /*8ab0*/  FMUL.FTZ R136, R136, -R203.reuse ;  /* 0x800000cb88887220 */ /* 0x080fe20000410000 */
[----:B------:R-:W-:Y:S01]  /*8ac0*/  FFMA.FTZ R121, R30, R218, R121 ;  /* 0x000000da1e797223 */ /* 0x000fe20000010079 */
[----:B------:R-:W-:Y:S01]  /*8ad0*/  FADD.FTZ R98, R15, R98 ;  /* 0x000000620f627221 */ /* 0x000fe20000010000 */
[----:B------:R-:W-:Y:S01]  /*8ae0*/  FFMA.FTZ R103, R140, R203, -R103 ;  /* 0x000000cb8c677223 */ /* 0x000fe20000010867 */
[C---:B------:R-:W-:Y:S01]  /*8af0*/  FFMA.FTZ R15, R126.reuse, R127, -R129 ;  /* 0x0000007f7e0f7223 */ /* 0x040fe20000010881 */
[----:B------:R-:W-:Y:S01]  /*8b00*/  FFMA.FTZ R126, R126, R121, R125 ;  /* 0x000000797e7e7223 */ /* 0x000fe2000001007d */
[----:B------:R-:W-:Y:S01]  /*8b10*/  FFMA.FTZ R121, R140, R201, R136 ;  /* 0x000000c98c797223 */ /* 0x000fe20000010088 */
[----:B------:R-:W-:Y:S01]  /*8b20*/  FADD.FTZ R170, R170, R103 ;  /* 0x00000067aaaa7221 */ /* 0x000fe20000010000 */
[----:B------:R-:W-:Y:S01]  /*8b30*/  FMUL.FTZ R103, R31, R179 ;  /* 0x000000b31f677220 */ /* 0x000fe20000410000 */
[----:B------:R-:W-:Y:S01]  /*8b40*/  SHF.L.U32 R129, R6, 0x10, RZ ;  /* 0x0000001006817819 */ /* 0x000fe200000006ff */
[----:B------:R-:W-:Y:S01]  /*8b50*/  FADD.FTZ R168, -R168, R121 ;  /* 0x00000079a8a87221 */ /* 0x000fe20000010100 */
[----:B------:R-:W-:Y:S01]  /*8b60*/  FMUL.FTZ R136, R181, R50 ;  /* 0x00000032b5887220 */ /* 0x000fe20000410000 */
[----:B------:R-:W-:Y:S01]  /*8b70*/  FFMA.FTZ R103, R30, R181, -R103 ;  /* 0x000000b51e677223 */ /* 0x000fe20000010867 */
[----:B------:R-:W-:Y:S01]  /*8b80*/  FFMA.FTZ R132, R61, -R222, R133 ;  /* 0x800000de3d847223 */ /* 0x000fe20000010085 */
[----:B------:R-:W-:Y:S01]  /*8b90*/  FFMA.FTZ R205, R129, -R50, R228 ;  /* 0x8000003281cd7223 */ /* 0x000fe200000100e4 */
[C---:B------:R-:W-:Y:S01]  /*8ba0*/  FMUL.FTZ R140, R222.reuse, R136 ;  /* 0x00000088de8c7220 */ /* 0x040fe20000410000 */
[C---:B------:R-:W-:Y:S01]  /*8bb0*/  FMUL.FTZ R128, R25.reuse, -R168 ;  /* 0x800000a819807220 */ /* 0x040fe20000410000 */
[----:B------:R-:W-:Y:S01]  /*8bc0*/  FMUL.FTZ R25, R25, -R170 ;  /* 0x800000aa19197220 */ /* 0x000fe20000410000 */
[C---:B------:R-:W-:Y:S01]  /*8bd0*/  FMUL.FTZ R130, R222.reuse, R103 ;  /* 0x00000067de827220 */ /* 0x040fe20000410000 */
[-C--:B------:R-:W-:Y:S01]  /*8be0*/  FMUL.FTZ R222, R222, R134.reuse ;  /* 0x00000086dede7220 */ /* 0x080fe20000410000 */
[----:B------:R-:W-:Y:S01]  /*8bf0*/  FFMA.FTZ R134, R205, R134, R140 ;  /* 0x00000086cd867223 */ /* 0x000fe2000001008c */
[C---:B------:R-:W-:Y:S01]  /*8c00*/  FFMA.FTZ R140, R149.reuse, R168, R25 ;  /* 0x000000a8958c7223 */ /* 0x040fe20000010019 */
[----:B------:R-:W-:Y:S01]  /*8c10*/  FFMA.FTZ R128, R149, R170, -R128 ;  /* 0x000000aa95807223 */ /* 0x000fe20000010880 */
[----:B------:R-:W-:Y:S01]  /*8c20*/  SHF.L.U32 R161, R8, 0x10, RZ ;  /* 0x0000001008a17819 */ /* 0x000fe200000006ff */
[----:B------:R-:W-:Y:S01]  /*8c30*/  FMUL.FTZ R149, R203, R62 ;  /* 0x0000003ecb957220 */ /* 0x000fe20000410000 */
[----:B------:R-:W-:Y:S01]  /*8c40*/  FADD.FTZ R173, -R173, R140 ;  /* 0x0000008cadad7221 */ /* 0x000fe20000010100 */
[----:B------:R-:W-:Y:S01]  /*8c50*/  FADD.FTZ R171, R171, R128 ;  /* 0x00000080abab7221 */ /* 0x000fe20000010000 */
[-C--:B------:R-:W-:Y:S01]  /*8c60*/  FMUL.FTZ R128, R170, R52.reuse ;  /* 0x00000034aa807220 */ /* 0x080fe20000410000 */
[----:B------:R-:W-:Y:S01]  /*8c70*/  FMUL.FTZ R140, R168, R52 ;  /* 0x00000034a88c7220 */ /* 0x000fe20000410000 */
[-C--:B------:R-:W-:Y:S01]  /*8c80*/  FMUL.FTZ R103, R173, R64.reuse ;  /* 0x00000040ad677220 */ /* 0x080fe20000410000 */
[----:B------:R-:W-:Y:S01]  /*8c90*/  FFMA.FTZ R178, R161, -R64, R178 ;  /* 0x80000040a1b27223 */ /* 0x000fe200000100b2 */
[----:B------:R-:W-:Y:S01]  /*8ca0*/  FMUL.FTZ R142, R33, R128 ;  /* 0x00000080218e7220 */ /* 0x000fe20000410000 */
[----:B------:R-:W-:Y:S01]  /*8cb0*/  FMUL.FTZ R25, R171, R64 ;  /* 0x00000040ab197220 */ /* 0x000fe20000410000 */
[----:B------:R-:W-:Y:S01]  /*8cc0*/  FMUL.FTZ R121, R32, R103 ;  /* 0x0000006720797220 */ /* 0x000fe20000410000 */
[----:B------:R-:W-:Y:S01]  /*8cd0*/  FMUL.FTZ R127, R201, R62 ;  /* 0x0000003ec97f7220 */ /* 0x000fe20000410000 */
[-C--:B------:R-:W-:Y:S01]  /*8ce0*/  FFMA.FTZ R142, R175, R140.reuse, -R142 ;  /* 0x0000008caf8e7223 */ /* 0x080fe2000001088e */
[----:B------:R-:W-:Y:S01]  /*8cf0*/  FMUL.FTZ R140, R33, R140 ;  /* 0x0000008c218c7220 */ /* 0x000fe20000410000 */
[----:B------:R-:W-:Y:S01]  /*8d00*/  FFMA.FTZ R121, R178, R25, R121 ;  /* 0x00000019b2797223 */ /* 0x000fe20000010079 */
[----:B------:R-:W-:Y:S01]  /*8d10*/  FMUL.FTZ R133, R151, R149 ;  /* 0x0000009597857220 */ /* 0x000fe20000410000 */
[----:B------:R-:W-:Y:S01]  /*8d20*/  FMUL.FTZ R125, R32, R25 ;  /* 0x00000019207d7220 */ /* 0x000fe20000410000 */
[----:B------:R-:W-:Y:S01]  /*8d30*/  FFMA.FTZ R140, R175, R128, R140 ;  /* 0x00000080af8c7223 */ /* 0x000fe2000001008c */
[----:B------:R-:W-:Y:S01]  /*8d40*/  FADD.FTZ R121, RZ, R121 ;  /* 0x00000079ff797221 */ /* 0x000fe20000010000 */
[-C--:B------:R-:W-:Y:S01]  /*8d50*/  FFMA.FTZ R152, R180, R127.reuse, -R133 ;  /* 0x0000007fb4987223 */ /* 0x080fe20000010885 */
[----:B------:R-:W-:Y:S01]  /*8d60*/  FMUL.FTZ R127, R151, R127 ;  /* 0x0000007f977f7220 */ /* 0x000fe20000410000 */
[----:B------:R-:W-:Y:S01]  /*8d70*/  FFMA.FTZ R125, R178, R103, -R125 ;  /* 0x00000067b27d7223 */ /* 0x000fe2000001087d */
[----:B------:R-:W-:Y:S01]  /*8d80*/  FADD.FTZ R121, R121, R140 ;  /* 0x0000008c79797221 */ /* 0x000fe20000010000 */
[-C--:B------:R-:W-:Y:S01]  /*8d90*/  FMUL.FTZ R140, R29, R48.reuse ;  /* 0x000000301d8c7220 */ /* 0x080fe20000410000 */
[----:B------:R-:W-:Y:S01]  /*8da0*/  FFMA.FTZ R146, R180, R149, R127 ;  /* 0x00000095b4927223 */ /* 0x000fe2000001007f */
[----:B------:R-:W-:Y:S01]  /*8db0*/  FMUL.FTZ R103, R197, R48 ;  /* 0x00000030c5677220 */ /* 0x000fe20000410000 */
[----:B------:R-:W-:Y:S01]  /*8dc0*/  FADD.FTZ R125, RZ, R125 ;  /* 0x0000007dff7d7221 */ /* 0x000fe20000010000 */
[----:B------:R-:W-:Y:S01]  /*8dd0*/  FMUL.FTZ R127, R153, R140 ;  /* 0x0000008c997f7220 */ /* 0x000fe20000410000 */
[----:B------:R-:W-:Y:S01]  /*8de0*/  FADD.FTZ R121, R121, R146 ;  /* 0x0000009279797221 */ /* 0x000fe20000010000 */
[-C--:B------:R-:W-:Y:S01]  /*8df0*/  FFMA.FTZ R174, R141, -R60.reuse, R174 ;  /* 0x8000003c8dae7223 */ /* 0x080fe200000100ae */
[----:B------:R-:W-:Y:S01]  /*8e00*/  FADD.FTZ R125, R125, R142 ;  /* 0x0000008e7d7d7221 */ /* 0x000fe20000010000 */
[-C--:B------:R-:W-:Y:S01]  /*8e10*/  FFMA.FTZ R154, R176, R103.reuse, -R127 ;  /* 0x00000067b09a7223 */ /* 0x080fe2000001087f */
[----:B------:R-:W-:Y:S01]  /*8e20*/  FMUL.FTZ R103, R153, R103 ;  /* 0x0000006799677220 */ /* 0x000fe20000410000 */
[-C--:B------:R-:W-:Y:S01]  /*8e30*/  FMUL.FTZ R127, R195, R60.reuse ;  /* 0x0000003cc37f7220 */ /* 0x080fe20000410000 */
[----:B------:R-:W-:Y:S01]  /*8e40*/  FMUL.FTZ R142, R162, R60 ;  /* 0x0000003ca28e7220 */ /* 0x000fe20000410000 */
[----:B------:R-:W-:Y:S01]  /*8e50*/  FADD.FTZ R125, R125, R152 ;  /* 0x000000987d7d7221 */ /* 0x000fe20000010000 */
[----:B------:R-:W-:Y:S01]  /*8e60*/  FFMA.FTZ R146, R176, R140, R103 ;  /* 0x0000008cb0927223 */ /* 0x000fe20000010067 */
[CC--:B------:R-:W-:Y:S01]  /*8e70*/  FMUL.FTZ R103, R155.reuse, R127.reuse ;  /* 0x0000007f9b677220 */ /* 0x0c0fe20000410000 */
[-C--:B------:R-:W-:Y:S01]  /*8e80*/  FMUL.FTZ R152, R155, R142.reuse ;  /* 0x0000008e9b987220 */ /* 0x080fe20000410000 */
[----:B------:R-:W-:Y:S01]  /*8e90*/  FADD.FTZ R125, R125, R154 ;  /* 0x0000009a7d7d7221 */ /* 0x000fe20000010000 */
[----:B------:R-:W-:Y:S01]  /*8ea0*/  FADD.FTZ R121, R121, R146 ;  /* 0x0000009279797221 */ /* 0x000fe20000010000 */
[C---:B------:R-:W-:Y:S01]  /*8eb0*/  FFMA.FTZ R146, R174.reuse, R142, R103 ;  /* 0x0000008eae927223 */ /* 0x040fe20000010067 */
[-C--:B------:R-:W-:Y:S01]  /*8ec0*/  FFMA.FTZ R177, R139, -R44.reuse, R177 ;  /* 0x8000002c8bb17223 */ /* 0x080fe200000100b1 */
[-C--:B------:R-:W-:Y:S01]  /*8ed0*/  FMUL.FTZ R154, R193, R44.reuse ;  /* 0x0000002cc19a7220 */ /* 0x080fe20000410000 */
[----:B------:R-:W-:Y:S01]  /*8ee0*/  FFMA.FTZ R152, R174, R127, -R152 ;  /* 0x0000007fae987223 */ /* 0x000fe20000010898 */
[----:B------:R-:W-:Y:S01]  /*8ef0*/  FADD.FTZ R121, R121, R146 ;  /* 0x0000009279797221 */ /* 0x000fe20000010000 */
[----:B------:R-:W-:Y:S01]  /*8f00*/  FMUL.FTZ R146, R163, R44 ;  /* 0x0000002ca3927220 */ /* 0x000fe20000410000 */
[-C--:B------:R-:W-:Y:S01]  /*8f10*/  FFMA.FTZ R182, R137, -R58.reuse, R182 ;  /* 0x8000003a89b67223 */ /* 0x080fe200000100b6 */
[----:B------:R-:W-:Y:S01]  /*8f20*/  FMUL.FTZ R103, R191, R58 ;  /* 0x0000003abf677220 */ /* 0x000fe20000410000 */
[----:B------:R-:W-:Y:S01]  /*8f30*/  FMUL.FTZ R127, R159, R207 ;  /* 0x000000cf9f7f7220 */ /* 0x000fe20000410000 */
[----:B------:R-:W-:Y:S01]  /*8f40*/  FMUL.FTZ R156, R157, R146 ;  /* 0x000000929d9c7220 */ /* 0x000fe20000410000 */
[----:B------:R-:W-:Y:S01]  /*8f50*/  SHF.L.U32 R133, R214, 0x10, RZ ;  /* 0x00000010d6857819 */ /* 0x000fe200000006ff */
[----:B------:R-:W-:Y:S01]  /*8f60*/  FMUL.FTZ R219, R187, R42 ;  /* 0x0000002abbdb7220 */ /* 0x000fe20000410000 */
[-C--:B------:R-:W-:Y:S01]  /*8f70*/  FFMA.FTZ R158, R182, R103.reuse, -R127 ;  /* 0x00000067b69e7223 */ /* 0x080fe2000001087f */
[-C--:B------:R-:W-:Y:S01]  /*8f80*/  FFMA.FTZ R156, R177, R154.reuse, -R156 ;  /* 0x0000009ab19c7223 */ /* 0x080fe2000001089c */
[----:B------:R-:W-:Y:S01]  /*8f90*/  FMUL.FTZ R154, R157, R154 ;  /* 0x0000009a9d9a7220 */ /* 0x000fe20000410000 */
[----:B------:R-:W-:Y:S01]  /*8fa0*/  FMUL.FTZ R103, R159, R103 ;  /* 0x000000679f677220 */ /* 0x000fe20000410000 */
[-C--:B------:R-:W-:Y:S01]  /*8fb0*/  FFMA.FTZ R172, R133, -R42.reuse, R172 ;  /* 0x8000002a85ac7223 */ /* 0x080fe200000100ac */
[----:B------:R-:W-:Y:S01]  /*8fc0*/  FMUL.FTZ R135, R189, R42 ;  /* 0x0000002abd877220 */ /* 0x000fe20000410000 */
[----:B------:R-:W-:Y:S01]  /*8fd0*/  FFMA.FTZ R154, R177, R146, R154 ;  /* 0x00000092b19a7223 */ /* 0x000fe2000001009a */
        /* <DEDUP_REMOVED lines=8> */
[-C--:B------:R-:W-:Y:S01]  /*9060*/  FMUL.FTZ R221, R192, R56.reuse ;  /* 0x00000038c0dd7220 */ /* 0x080fe20000410000 */
[----:B------:R-:W-:Y:S01]  /*9070*/  FADD.FTZ R121, R121, R152 ;  /* 0x0000009879797221 */ /* 0x000fe20000010000 */
[----:B------:R-:W-:Y:S01]  /*9080*/  FFMA.FTZ R152, R172, R219, R103 ;  /* 0x000000dbac987223 */ /* 0x000fe20000010067 */
[----:B------:R-:W-:Y:S01]  /*9090*/  FADD.FTZ R158, R125, R158 ;  /* 0x0000009e7d9e7221 */ /* 0x000fe20000010000 */
[----:B------:R-:W-:Y:S01]  /*90a0*/  SHF.L.U32 R125, R213, 0x10, RZ ;  /* 0x00000010d57d7819 */ /* 0x000fe200000006ff */
[-C--:B------:R-:W-:Y:S01]  /*90b0*/  FFMA.FTZ R186, R135, -R56.reuse, R186 ;  /* 0x8000003887ba7223 */ /* 0x080fe200000100ba */
[----:B------:R-:W-:Y:S01]  /*90c0*/  FMUL.FTZ R103, R194, R56 ;  /* 0x00000038c2677220 */ /* 0x000fe20000410000 */
[----:B------:R-:W-:Y:S01]  /*90d0*/  FMUL.FTZ R225, R150, R221 ;  /* 0x000000dd96e17220 */ /* 0x000fe20000410000 */
[-C--:B------:R-:W-:Y:S01]  /*90e0*/  FMUL.FTZ R223, R204, R40.reuse ;  /* 0x00000028ccdf7220 */ /* 0x080fe20000410000 */
[----:B------:R-:W-:Y:S01]  /*90f0*/  FADD.FTZ R152, R121, R152 ;  /* 0x0000009879987221 */ /* 0x000fe20000010000 */
[-C--:B------:R-:W-:Y:S01]  /*9100*/  FFMA.FTZ R188, R125, -R40.reuse, R188 ;  /* 0x800000287dbc7223 */ /* 0x080fe200000100bc */
[----:B------:R-:W-:Y:S01]  /*9110*/  FFMA.FTZ R154, R186, R103, -R225 ;  /* 0x00000067ba9a7223 */ /* 0x000fe200000108e1 */
[----:B------:R-:W-:Y:S01]  /*9120*/  FMUL.FTZ R227, R200, R40 ;  /* 0x00000028c8e37220 */ /* 0x000fe20000410000 */
[----:B------:R-:W-:Y:S01]  /*9130*/  FMUL.FTZ R229, R184, R223 ;  /* 0x000000dfb8e57220 */ /* 0x000fe20000410000 */
[----:B------:R-:W-:Y:S01]  /*9140*/  FMUL.FTZ R103, R150, R103 ;  /* 0x0000006796677220 */ /* 0x000fe20000410000 */
[----:B------:R-:W-:Y:S01]  /*9150*/  FFMA.FTZ R138, R61, R228, R164 ;  /* 0x000000e43d8a7223 */ /* 0x000fe200000100a4 */
[----:B------:R-:W-:Y:S01]  /*9160*/  SHF.L.U32 R121, R211, 0x10, RZ ;  /* 0x00000010d3797819 */ /* 0x000fe200000006ff */
[----:B------:R-:W-:Y:S01]  /*9170*/  FMUL.FTZ R233, R169, R36 ;  /* 0x00000024a9e97220 */ /* 0x000fe20000410000 */
[----:B------:R-:W-:Y:S01]  /*9180*/  FADD.FTZ R127, R158, R127 ;  /* 0x0000007f9e7f7221 */ /* 0x000fe20000010000 */
[----:B------:R-:W-:Y:S01]  /*9190*/  FFMA.FTZ R229, R188, R227, -R229 ;  /* 0x000000e3bce57223 */ /* 0x000fe200000108e5 */
[----:B------:R-:W-:Y:S01]  /*91a0*/  FFMA.FTZ R103, R186, R221, R103 ;  /* 0x000000ddba677223 */ /* 0x000fe20000010067 */
[----:B------:R-:W-:Y:S01]  /*91b0*/  FFMA.FTZ R156, R59, R206, R138 ;  /* 0x000000ce3b9c7223 */ /* 0x000fe2000001008a */
[----:B------:R-:W-:Y:S01]  /*91c0*/  FMUL.FTZ R227, R184, R227 ;  /* 0x000000e3b8e37220 */ /* 0x000fe20000410000 */
[-C--:B------:R-:W-:Y:S01]  /*91d0*/  FMUL.FTZ R231, R2, R36.reuse ;  /* 0x0000002402e77220 */ /* 0x080fe20000410000 */
[----:B------:R-:W-:Y:S01]  /*91e0*/  FMUL.FTZ R235, R202, R233 ;  /* 0x000000e9caeb7220 */ /* 0x000fe20000410000 */
[----:B------:R-:W-:Y:S01]  /*91f0*/  FFMA.FTZ R206, R121, -R36, R206 ;  /* 0x8000002479ce7223 */ /* 0x000fe200000100ce */
[----:B------:R-:W-:Y:S01]  /*9200*/  FADD.FTZ R154, R127, R154 ;  /* 0x0000009a7f9a7221 */ /* 0x000fe20000010000 */
[----:B------:R-:W-:Y:S01]  /*9210*/  SHF.L.U32 R127, R7, 0x10, RZ ;  /* 0x00000010077f7819 */ /* 0x000fe200000006ff */
[----:B------:R-:W-:Y:S01]  /*9220*/  FADD.FTZ R103, R152, R103 ;  /* 0x0000006798677221 */ /* 0x000fe20000010000 */
[----:B------:R-:W-:Y:S01]  /*9230*/  FMUL.FTZ R160, R165, R46 ;  /* 0x0000002ea5a07220 */ /* 0x000fe20000410000 */
[----:B------:R-:W-:Y:S01]  /*9240*/  FFMA.FTZ R152, R188, R223, R227 ;  /* 0x000000dfbc987223 */ /* 0x000fe200000100e3 */
[----:B------:R-:W-:Y:S01]  /*9250*/  FADD.FTZ R88, R231, R88 ;  /* 0x00000058e7587221 */ /* 0x000fe20000010000 */
[-C--:B------:R-:W-:Y:S01]  /*9260*/  FFMA.FTZ R138, R206, R231.reuse, R235 ;  /* 0x000000e7ce8a7223 */ /* 0x080fe200000100eb */
[----:B------:R-:W-:Y:S01]  /*9270*/  FMUL.FTZ R231, R202, R231 ;  /* 0x000000e7cae77220 */ /* 0x000fe20000410000 */
[----:B------:R-:W-:Y:S01]  /*9280*/  FFMA.FTZ R156, R57, R198, R156 ;  /* 0x000000c6399c7223 */ /* 0x000fe2000001009c */
[----:B------:R-:W-:Y:S01]  /*9290*/  FMUL.FTZ R225, R166, R46 ;  /* 0x0000002ea6e17220 */ /* 0x000fe20000410000 */
[----:B------:R-:W-:Y:S01]  /*92a0*/  FMUL.FTZ R227, R199, R160 ;  /* 0x000000a0c7e37220 */ /* 0x000fe20000410000 */
[----:B------:R-:W-:Y:S01]  /*92b0*/  FFMA.FTZ R198, R127, -R46, R198 ;  /* 0x8000002e7fc67223 */ /* 0x000fe200000100c6 */
[----:B------:R-:W-:Y:S01]  /*92c0*/  FADD.FTZ R154, R154, R229 ;  /* 0x000000e59a9a7221 */ /* 0x000fe20000010000 */
[----:B------:R-:W-:Y:S01]  /*92d0*/  FADD.FTZ R103, R103, R152 ;  /* 0x0000009867677221 */ /* 0x000fe20000010000 */
[----:B------:R-:W-:Y:S01]  /*92e0*/  FFMA.FTZ R158, R206, R233, -R231 ;  /* 0x000000e9ce9e7223 */ /* 0x000fe200000108e7 */
[-C--:B------:R-:W-:Y:S01]  /*92f0*/  FMUL.FTZ R231, R199, R225.reuse ;  /* 0x000000e1c7e77220 */ /* 0x080fe20000410000 */
[----:B------:R-:W-:Y:S01]  /*9300*/  FADD.FTZ R96, R225, R96 ;  /* 0x00000060e1607221 */ /* 0x000fe20000010000 */
[----:B------:R-:W-:Y:S01]  /*9310*/  FFMA.FTZ R227, R198, R225, R227 ;  /* 0x000000e1c6e37223 */ /* 0x000fe200000100e3 */
[----:B------:R-:W-:Y:S01]  /*9320*/  FADD.FTZ R154, R154, R15 ;  /* 0x0000000f9a9a7221 */ /* 0x000fe20000010000 */
[----:B------:R-:W-:Y:S01]  /*9330*/  FADD.FTZ R225, R103, R14 ;  /* 0x0000000e67e17221 */ /* 0x000fe20000010000 */
[----:B------:R-:W-:Y:S01]  /*9340*/  SHF.L.U32 R103, R210, 0x10, RZ ;  /* 0x00000010d2677819 */ /* 0x000fe200000006ff */
[----:B------:R-:W-:Y:S01]  /*9350*/  FMUL.FTZ R229, R3, R34 ;  /* 0x0000002203e57220 */ /* 0x000fe20000410000 */
[----:B------:R-:W-:Y:S01]  /*9360*/  FADD.FTZ R196, RZ, R196 ;  /* 0x000000c4ffc47221 */ /* 0x000fe20000010000 */
[----:B------:R-:W-:Y:S01]  /*9370*/  FFMA.FTZ R136, R205, R136, -R222 ;  /* 0x00000088cd887223 */ /* 0x000fe200000108de */
[----:B------:R-:W-:Y:S01]  /*9380*/  FADD.FTZ R13, R154, R13 ;  /* 0x0000000d9a0d7221 */ /* 0x000fe20000010000 */
[----:B------:R-:W-:Y:S01]  /*9390*/  FADD.FTZ R225, R225, R12 ;  /* 0x0000000ce1e17221 */ /* 0x000fe20000010000 */
[----:B------:R-:W-:Y:S01]  /*93a0*/  FFMA.FTZ R160, R198, R160, -R231 ;  /* 0x000000a0c6a07223 */ /* 0x000fe200000108e7 */
[----:B------:R-:W-:Y:S01]  /*93b0*/  FFMA.FTZ R14, R55, R144, R156 ;  /* 0x00000090370e7223 */ /* 0x000fe2000001009c */
[-C--:B------:R-:W-:Y:S01]  /*93c0*/  FMUL.FTZ R15, R167, R34.reuse ;  /* 0x00000022a70f7220 */ /* 0x080fe20000410000 */
[----:B------:R-:W-:Y:S01]  /*93d0*/  FMUL.FTZ R231, R196, R229 ;  /* 0x000000e5c4e77220 */ /* 0x000fe20000410000 */
[----:B------:R-:W-:Y:S01]  /*93e0*/  FFMA.FTZ R144, R103, -R34, R144 ;  /* 0x8000002267907223 */ /* 0x000fe20000010090 */
[----:B------:R-:W-:Y:S01]  /*93f0*/  FADD.FTZ R13, R13, R136 ;  /* 0x000000880d0d7221 */ /* 0x000fe20000010000 */
[----:B------:R-:W-:Y:S01]  /*9400*/  FADD.FTZ R225, R225, R134 ;  /* 0x00000086e1e17221 */ /* 0x000fe20000010000 */
[----:B------:R-:W-:Y:S01]  /*9410*/  FADD.FTZ R87, R15, R87 ;  /* 0x000000570f577221 */ /* 0x000fe20000010000 */
[-C--:B------:R-:W-:Y:S01]  /*9420*/  FFMA.FTZ R231, R144, R15.reuse, R231 ;  /* 0x0000000f90e77223 */ /* 0x080fe200000100e7 */
[----:B------:R-:W-:Y:S01]  /*9430*/  FMUL.FTZ R15, R196, R15 ;  /* 0x0000000fc40f7220 */ /* 0x000fe20000410000 */
[----:B------:R-:W-:Y:S01]  /*9440*/  FADD.FTZ R13, R13, R158 ;  /* 0x0000009e0d0d7221 */ /* 0x000fe20000010000 */
[----:B------:R-:W-:Y:S01]  /*9450*/  FFMA.FTZ R132, R59, -R202, R132 ;  /* 0x800000ca3b847223 */ /* 0x000fe20000010084 */
[----:B------:R-:W-:Y:S01]  /*9460*/  FADD.FTZ R138, R225, R138 ;  /* 0x0000008ae18a7221 */ /* 0x000fe20000010000 */
[----:B------:R-:W-:Y:S01]  /*9470*/  FFMA.FTZ R12, R144, R229, -R15 ;  /* 0x000000e5900c7223 */ /* 0x000fe2000001080f */
[----:B------:R-:W-:Y:S01]  /*9480*/  FADD.FTZ R13, R13, R160 ;  /* 0x000000a00d0d7221 */ /* 0x000fe20000010000 */
[----:B------:R-:W-:Y:S01]  /*9490*/  FFMA.FTZ R132, R57, -R199, R132 ;  /* 0x800000c739847223 */ /* 0x000fe20000010084 */
[----:B------:R-:W-:Y:S01]  /*94a0*/  FADD.FTZ R138, R138, R227 ;  /* 0x000000e38a8a7221 */ /* 0x000fe20000010000 */
[----:B------:R-:W-:Y:S01]  /*94b0*/  FMUL.FTZ R181, R31, R181 ;  /* 0x000000b51fb57220 */ /* 0x000fe20000410000 */
[----:B------:R-:W-:Y:S01]  /*94c0*/  FADD.FTZ R134, R13, R12 ;  /* 0x0000000c0d867221 */ /* 0x000fe20000010000 */
[----:B------:R-:W-:Y:S01]  /*94d0*/  FFMA.FTZ R132, R55, -R196, R132 ;  /* 0x800000c437847223 */ /* 0x000fe20000010084 */
[----:B------:R-:W-:Y:S01]  /*94e0*/  FADD.FTZ R12, R138, R231 ;  /* 0x000000e78a0c7221 */ /* 0x000fe20000010000 */
[----:B------:R-:W0:Y:S01]  /*94f0*/  SHFL.DOWN PT, R227, R14, 0x1, 0x1f ;  /* 0x08201f000ee37f89 */ /* 0x000e2200000e0000 */
[C---:B------:R-:W-:Y:S01]  /*9500*/  FFMA.FTZ R181, R30.reuse, R179, R181 ;  /* 0x000000b31eb57223 */ /* 0x040fe200000100b5 */
[C---:B------:R-:W-:Y:S01]  /*9510*/  FMUL.FTZ R15, R31.reuse, R2 ;  /* 0x000000021f0f7220 */ /* 0x040fe20000410000 */
[----:B------:R-:W-:Y:S01]  /*9520*/  FMUL.FTZ R13, R31, R204 ;  /* 0x000000cc1f0d7220 */ /* 0x000fe20000410000 */
[----:B------:R-:W1:Y:S01]  /*9530*/  SHFL.DOWN PT, R138, R132, 0x1, 0x1f ;  /* 0x08201f00848a7f89 */ /* 0x000e6200000e0000 */
[----:B------:R-:W-:Y:S01]  /*9540*/  FFMA.FTZ R130, R205, R181, R130 ;  /* 0x000000b5cd827223 */ /* 0x000fe20000010082 */
[C---:B------:R-:W-:Y:S01]  /*9550*/  FFMA.FTZ R181, R30.reuse, R169, -R15 ;  /* 0x000000a91eb57223 */ /* 0x040fe2000001080f */
[-C--:B------:R-:W-:Y:S01]  /*9560*/  FFMA.FTZ R15, R30, R200.reuse, -R13 ;  /* 0x000000c81e0f7223 */ /* 0x080fe2000001080d */
[----:B------:R-:W2:Y:S01]  /*9570*/  SHFL.DOWN PT, R136, R134, 0x1, 0x1f ;  /* 0x08201f0086887f89 */ /* 0x000ea200000e0000 */
[----:B------:R-:W-:Y:S01]  /*9580*/  FFMA.FTZ R179, R129, R179, R130 ;  /* 0x000000b381b37223 */ /* 0x000fe20000010082 */
[----:B------:R-:W-:Y:S01]  /*9590*/  FMUL.FTZ R13, R31, R200 ;  /* 0x000000c81f0d7220 */ /* 0x000fe20000410000 */
[----:B------:R-:W-:Y:S01]  /*95a0*/  FADD.FTZ R90, R223, R90 ;  /* 0x0000005adf5a7221 */ /* 0x000fe20000010000 */
[----:B------:R-:W3:Y:S01]  /*95b0*/  SHFL.DOWN PT, R225, R12, 0x1, 0x1f ;  /* 0x08201f000ce17f89 */ /* 0x000ee200000e0000 */
[----:B------:R-:W-:Y:S01]  /*95c0*/  FMUL.FTZ R223, R202, R181 ;  /* 0x000000b5cadf7220 */ /* 0x000fe20000410000 */
[----:B------:R-:W-:Y:S01]  /*95d0*/  FADD.FTZ R116, R179, R116 ;  /* 0x00000074b3747221 */ /* 0x000fe20000010000 */
[----:B------:R-:W-:Y:S01]  /*95e0*/  FMUL.FTZ R181, R184, R15 ;  /* 0x0000000fb8b57220 */ /* 0x000fe20000410000 */
[----:B------:R-:W-:Y:S01]  /*95f0*/  FFMA.FTZ R179, R30, R204, R13 ;  /* 0x000000cc1eb37223 */ /* 0x000fe2000001000d */
[----:B------:R-:W-:Y:S01]  /*9600*/  MOV R15, R132 ;  /* 0x00000084000f7202 */ /* 0x000fe20000000f00 */
[----:B------:R-:W-:Y:S01]  /*9610*/  FFMA.FTZ R205, R131, R218, R126 ;  /* 0x000000da83cd7223 */ /* 0x000fe2000001007e */
[----:B------:R-:W-:Y:S01]  /*9620*/  MOV R13, R134 ;  /* 0x00000086000d7202 */ /* 0x000fe20000000f00 */
[----:B------:R-:W-:Y:S01]  /*9630*/  FFMA.FTZ R188, R188, R179, R181 ;  /* 0x000000b3bcbc7223 */ /* 0x000fe200000100b5 */
[----:B------:R-:W-:Y:S01]  /*9640*/  FMUL.FTZ R169, R31, R169 ;  /* 0x000000a91fa97220 */ /* 0x000fe20000410000 */
[----:B------:R-:W-:Y:S01]  /*9650*/  FADD.FTZ R114, R205, R114 ;  /* 0x00000072cd727221 */ /* 0x000fe20000010000 */
[----:B------:R-:W-:Y:S01]  /*9660*/  FMUL.FTZ R179, R31, R166 ;  /* 0x000000a61fb37220 */ /* 0x000fe20000410000 */
[----:B0-----:R-:W-:Y:S01]  /*9670*/  @!P4 FADD.FTZ R14, R14, R227 ;  /* 0x000000e30e0ec221 */ /* 0x001fe20000010000 */
[----:B------:R-:W-:Y:S01]  /*9680*/  FFMA.FTZ R169, R30, R2, R169 ;  /* 0x000000021ea97223 */ /* 0x000fe200000100a9 */
[----:B------:R-:W-:Y:S01]  /*9690*/  FFMA.FTZ R188, R125, R204, R188 ;  /* 0x000000cc7dbc7223 */ /* 0x000fe200000100bc */
[----:B------:R-:W-:Y:S01]  /*96a0*/  FADD.FTZ R115, R220, R115 ;  /* 0x00000073dc737221 */ /* 0x000fe20000010000 */
[----:B-1----:R-:W-:Y:S01]  /*96b0*/  @!P4 FADD.FTZ R15, R15, R138 ;  /* 0x0000008a0f0fc221 */ /* 0x002fe20000010000 */
[----:B------:R-:W0:Y:S01]  /*96c0*/  SHFL.DOWN PT, R205, R14, 0x2, 0x1f ;  /* 0x08401f000ecd7f89 */ /* 0x000e2200000e0000 */
[----:B------:R-:W-:Y:S01]  /*96d0*/  FFMA.FTZ R206, R206, R169, R223 ;  /* 0x000000a9cece7223 */ /* 0x000fe200000100df */
[----:B------:R-:W-:Y:S01]  /*96e0*/  FMUL.FTZ R169, R31, R192 ;  /* 0x000000c01fa97220 */ /* 0x000fe20000410000 */
[----:B--2---:R-:W-:Y:S01]  /*96f0*/  @!P4 FADD.FTZ R13, R13, R136 ;  /* 0x000000880d0dc221 */ /* 0x004fe20000010000 */
[----:B------:R-:W1:Y:S01]  /*9700*/  SHFL.DOWN PT, R130, R15, 0x2, 0x1f ;  /* 0x08401f000f827f89 */ /* 0x000e6200000e0000 */
[----:B------:R-:W-:Y:S01]  /*9710*/  FFMA.FTZ R206, R121, R2, R206 ;  /* 0x0000000279ce7223 */ /* 0x000fe200000100ce */
[-C--:B------:R-:W-:Y:S01]  /*9720*/  FFMA.FTZ R2, R30, R165.reuse, -R179 ;  /* 0x000000a51e027223 */ /* 0x080fe200000108b3 */
[----:B---3--:R-:W-:Y:S01]  /*9730*/  @!P4 FADD.FTZ R12, R225, R12 ;  /* 0x0000000ce10cc221 */ /* 0x008fe20000010000 */
[----:B------:R-:W2:Y:S01]  /*9740*/  SHFL.DOWN PT, R126, R13, 0x2, 0x1f ;  /* 0x08401f000d7e7f89 */ /* 0x000ea200000e0000 */
[----:B------:R-:W-:Y:S01]  /*9750*/  ISETP.GT.AND P4, PT, R66, 0x1d, PT ;  /* 0x0000001d4200780c */ /* 0x000fe20003f84270 */
[----:B------:R-:W-:Y:S01]  /*9760*/  FMUL.FTZ R165, R31, R165 ;  /* 0x000000a51fa57220 */ /* 0x000fe20000410000 */
[----:B------:R-:W-:Y:S01]  /*9770*/  FMUL.FTZ R199, R199, R2 ;  /* 0x00000002c7c77220 */ /* 0x000fe20000410000 */
[----:B------:R-:W3:Y:S01]  /*9780*/  SHFL.DOWN PT, R181, R12, 0x2, 0x1f ;  /* 0x08401f000cb57f89 */ /* 0x000ee200000e0000 */
[C---:B------:R-:W-:Y:S01]  /*9790*/  FMUL.FTZ R2, R31.reuse, R3 ;  /* 0x000000031f027220 */ /* 0x040fe20000410000 */
[C---:B------:R-:W-:Y:S01]  /*97a0*/  FFMA.FTZ R165, R30.reuse, R166, R165 ;  /* 0x000000a61ea57223 */ /* 0x040fe200000100a5 */
[-C--:B------:R-:W-:Y:S01]  /*97b0*/  FFMA.FTZ R179, R30, R194.reuse, -R169 ;  /* 0x000000c21eb37223 */ /* 0x080fe200000108a9 */
[----:B------:R-:W-:Y:S01]  /*97c0*/  FMUL.FTZ R169, R31, R194 ;  /* 0x000000c21fa97220 */ /* 0x000fe20000410000 */
[----:B------:R-:W-:Y:S01]  /*97d0*/  FADD.FTZ R97, R221, R97 ;  /* 0x00000061dd617221 */ /* 0x000fe20000010000 */
[----:B------:R-:W-:Y:S01]  /*97e0*/  FFMA.FTZ R198, R198, R165, R199 ;  /* 0x000000a5c6c67223 */ /* 0x000fe200000100c7 */
[----:B------:R-:W-:Y:S01]  /*97f0*/  FMUL.FTZ R165, R31, R167 ;  /* 0x000000a71fa57220 */ /* 0x000fe20000410000 */
[----:B------:R-:W-:Y:S01]  /*9800*/  FMUL.FTZ R179, R150, R179 ;  /* 0x000000b396b37220 */ /* 0x000fe20000410000 */
[----:B------:R-:W-:Y:S01]  /*9810*/  FFMA.FTZ R169, R30, R192, R169 ;  /* 0x000000c01ea97223 */ /* 0x000fe200000100a9 */
[----:B------:R-:W-:Y:S01]  /*9820*/  FADD.FTZ R113, R188, R113 ;  /* 0x00000071bc717221 */ /* 0x000fe20000010000 */
[----:B------:R-:W-:Y:S01]  /*9830*/  FADD.FTZ R117, R206, R117 ;  /* 0x00000075ce757221 */ /* 0x000fe20000010000 */
[----:B0-----:R-:W-:Y:S01]  /*9840*/  @!P4 FADD.FTZ R14, R14, R205 ;  /* 0x000000cd0e0ec221 */ /* 0x001fe20000010000 */
[----:B------:R-:W-:Y:S01]  /*9850*/  FFMA.FTZ R186, R186, R169, R179 ;  /* 0x000000a9baba7223 */ /* 0x000fe200000100b3 */
[----:B------:R-:W-:Y:S01]  /*9860*/  FFMA.FTZ R179, R127, R166, R198 ;  /* 0x000000a67fb37223 */ /* 0x000fe200000100c6 */
[----:B------:R-:W-:Y:S01]  /*9870*/  FADD.FTZ R91, R219, R91 ;  /* 0x0000005bdb5b7221 */ /* 0x000fe20000010000 */
[----:B-1----:R-:W-:Y:S01]  /*9880*/  @!P4 FADD.FTZ R15, R15, R130 ;  /* 0x000000820f0fc221 */ /* 0x002fe20000010000 */
[----:B------:R-:W0:Y:S01]  /*9890*/  SHFL.DOWN PT, R205, R14, 0x4, 0x1f ;  /* 0x08801f000ecd7f89 */ /* 0x000e2200000e0000 */
[----:B------:R-:W-:Y:S01]  /*98a0*/  FFMA.FTZ R169, R135, R192, R186 ;  /* 0x000000c087a97223 */ /* 0x000fe200000100ba */
        /* <DEDUP_REMOVED lines=8> */
[C---:B------:R-:W-:Y:S01]  /*9930*/  FFMA.FTZ R181, R30.reuse, R3, -R165 ;  /* 0x000000031eb57223 */ /* 0x040fe200000108a5 */
[C---:B------:R-:W-:Y:S01]  /*9940*/  FMUL.FTZ R165, R31.reuse, R187 ;  /* 0x000000bb1fa57220 */ /* 0x040fe20000410000 */
[----:B------:R-:W3:Y:S01]  /*9950*/  SHFL.DOWN PT, R199, R12, 0x4, 0x1f ;  /* 0x08801f000cc77f89 */ /* 0x000ee200000e0000 */
[----:B------:R-:W-:Y:S01]  /*9960*/  FFMA.FTZ R3, R30, R167, R2 ;  /* 0x000000a71e037223 */ /* 0x000fe20000010002 */
[----:B------:R-:W-:Y:S01]  /*9970*/  FMUL.FTZ R181, R196, R181 ;  /* 0x000000b5c4b57220 */ /* 0x000fe20000410000 */
[-C--:B------:R-:W-:Y:S01]  /*9980*/  FFMA.FTZ R165, R30, R189.reuse, -R165 ;  /* 0x000000bd1ea57223 */ /* 0x080fe200000108a5 */
[C---:B------:R-:W-:Y:S01]  /*9990*/  FMUL.FTZ R189, R31.reuse, R189 ;  /* 0x000000bd1fbd7220 */ /* 0x040fe20000410000 */
[----:B------:R-:W-:Y:S01]  /*99a0*/  FADD.FTZ R92, R146, R92 ;  /* 0x0000005c925c7221 */ /* 0x000fe20000010000 */
[----:B------:R-:W-:Y:S01]  /*99b0*/  FFMA.FTZ R144, R144, R3, R181 ;  /* 0x0000000390907223 */ /* 0x000fe200000100b5 */
[----:B------:R-:W-:Y:S01]  /*99c0*/  FMUL.FTZ R165, R148, R165 ;  /* 0x000000a594a57220 */ /* 0x000fe20000410000 */
[----:B------:R-:W-:Y:S01]  /*99d0*/  FFMA.FTZ R189, R30, R187, R189 ;  /* 0x000000bb1ebd7223 */ /* 0x000fe200000100bd */
[----:B------:R-:W-:Y:S01]  /*99e0*/  FMUL.FTZ R3, R31, R185 ;  /* 0x000000b91f037220 */ /* 0x000fe20000410000 */
[----:B------:R-:W-:Y:S01]  /*99f0*/  FFMA.FTZ R144, R103, R167, R144 ;  /* 0x000000a767907223 */ /* 0x000fe20000010090 */
[----:B------:R-:W-:Y:S01]  /*9a00*/  FADD.FTZ R99, R142, R99 ;  /* 0x000000638e637221 */ /* 0x000fe20000010000 */
[----:B0-----:R-:W-:Y:S01]  /*9a10*/  @!P4 FADD.FTZ R14, R14, R205 ;  /* 0x000000cd0e0ec221 */ /* 0x001fe20000010000 */
[----:B------:R-:W-:Y:S01]  /*9a20*/  FFMA.FTZ R172, R172, R189, R165 ;  /* 0x000000bdacac7223 */ /* 0x000fe200000100a5 */
[CC--:B------:R-:W-:Y:S01]  /*9a30*/  FFMA.FTZ R2, R30.reuse, R191.reuse, -R3 ;  /* 0x000000bf1e027223 */ /* 0x0c0fe20000010803 */
[----:B------:R-:W-:Y:S01]  /*9a40*/  FMUL.FTZ R191, R31, R191 ;  /* 0x000000bf1fbf7220 */ /* 0x000fe20000410000 */
[----:B-1----:R-:W-:Y:S01]  /*9a50*/  @!P4 FADD.FTZ R15, R15, R130 ;  /* 0x000000820f0fc221 */ /* 0x002fe20000010000 */
[----:B------:R-:W0:Y:S01]  /*9a60*/  SHFL.DOWN PT, R167, R14, 0x8, 0x1f ;  /* 0x09001f000ea77f89 */ /* 0x000e2200000e0000 */
[----:B------:R-:W-:Y:S01]  /*9a70*/  FMUL.FTZ R159, R159, R2 ;  /* 0x000000029f9f7220 */ /* 0x000fe20000410000 */
[----:B------:R-:W-:Y:S01]  /*9a80*/  FMUL.FTZ R2, R31, R163 ;  /* 0x000000a31f027220 */ /* 0x000fe20000410000 */
[----:B--2---:R-:W-:Y:S01]  /*9a90*/  @!P4 FADD.FTZ R13, R13, R126 ;  /* 0x0000007e0d0dc221 */ /* 0x004fe20000010000 */
[----:B------:R-:W1:Y:S01]  /*9aa0*/  SHFL.DOWN PT, R132, R15, 0x8, 0x1f ;  /* 0x09001f000f847f89 */ /* 0x000e6200000e0000 */
[C---:B------:R-:W-:Y:S01]  /*9ab0*/  FMUL.FTZ R3, R31.reuse, R162 ;  /* 0x000000a21f037220 */ /* 0x040fe20000410000 */
[-C--:B------:R-:W-:Y:S01]  /*9ac0*/  FFMA.FTZ R2, R30, R193.reuse, -R2 ;  /* 0x000000c11e027223 */ /* 0x080fe20000010802 */
[----:B---3--:R-:W-:Y:S01]  /*9ad0*/  @!P4 FADD.FTZ R12, R12, R199 ;  /* 0x000000c70c0cc221 */ /* 0x008fe20000010000 */
[----:B------:R-:W2:Y:S01]  /*9ae0*/  SHFL.DOWN PT, R130, R13, 0x8, 0x1f ;  /* 0x09001f000d827f89 */ /* 0x000ea200000e0000 */
[----:B------:R-:W-:Y:S01]  /*9af0*/  ISETP.GT.AND P4, PT, R66, 0x17, PT ;  /* 0x000000174200780c */ /* 0x000fe20003f84270 */
[----:B------:R-:W-:Y:S01]  /*9b00*/  FMUL.FTZ R193, R31, R193 ;  /* 0x000000c11fc17220 */ /* 0x000fe20000410000 */
[----:B------:R-:W-:Y:S01]  /*9b10*/  FMUL.FTZ R126, R157, R2 ;  /* 0x000000029d7e7220 */ /* 0x000fe20000410000 */
[----:B------:R-:W3:Y:S01]  /*9b20*/  SHFL.DOWN PT, R165, R12, 0x8, 0x1f ;  /* 0x09001f000ca57f89 */ /* 0x000ee200000e0000 */
[C---:B------:R-:W-:Y:S01]  /*9b30*/  FFMA.FTZ R191, R30.reuse, R185, R191 ;  /* 0x000000b91ebf7223 */ /* 0x040fe200000100bf */
[----:B------:R-:W-:Y:S01]  /*9b40*/  FFMA.FTZ R2, R30, R163, R193 ;  /* 0x000000a31e027223 */ /* 0x000fe200000100c1 */
[----:B------:R-:W-:Y:S01]  /*9b50*/  FFMA.FTZ R172, R133, R187, R172 ;  /* 0x000000bb85ac7223 */ /* 0x000fe200000100ac */
[----:B------:R-:W-:Y:S01]  /*9b60*/  FADD.FTZ R119, R144, R119 ;  /* 0x0000007790777221 */ /* 0x000fe20000010000 */
[----:B------:R-:W-:Y:S01]  /*9b70*/  FFMA.FTZ R182, R182, R191, R159 ;  /* 0x000000bfb6b67223 */ /* 0x000fe2000001009f */
[----:B------:R-:W-:Y:S01]  /*9b80*/  FFMA.FTZ R126, R177, R2, R126 ;  /* 0x00000002b17e7223 */ /* 0x000fe2000001007e */
[-C--:B------:R-:W-:Y:S01]  /*9b90*/  FFMA.FTZ R2, R30, R195.reuse, -R3 ;  /* 0x000000c31e027223 */ /* 0x080fe20000010803 */
[C---:B------:R-:W-:Y:S01]  /*9ba0*/  FMUL.FTZ R195, R31.reuse, R195 ;  /* 0x000000c31fc37220 */ /* 0x040fe20000410000 */
[----:B------:R-:W-:Y:S01]  /*9bb0*/  FMUL.FTZ R3, R31, R29 ;  /* 0x0000001d1f037220 */ /* 0x000fe20000410000 */
[----:B------:R-:W-:Y:S01]  /*9bc0*/  FFMA.FTZ R126, R139, R163, R126 ;  /* 0x000000a38b7e7223 */ /* 0x000fe2000001007e */
[----:B------:R-:W-:Y:S01]  /*9bd0*/  FMUL.FTZ R155, R155, R2 ;  /* 0x000000029b9b7220 */ /* 0x000fe20000410000 */
[----:B0-----:R-:W-:Y:S01]  /*9be0*/  @!P4 FADD.FTZ R14, R14, R167 ;  /* 0x000000a70e0ec221 */ /* 0x001fe20000010000 */
[C---:B------:R-:W-:Y:S01]  /*9bf0*/  FFMA.FTZ R195, R30.reuse, R162, R195 ;  /* 0x000000a21ec37223 */ /* 0x040fe200000100c3 */
[-C--:B------:R-:W-:Y:S01]  /*9c00*/  FFMA.FTZ R2, R30, R197.reuse, -R3 ;  /* 0x000000c51e027223 */ /* 0x080fe20000010803 */
[----:B------:R-:W-:Y:S01]  /*9c10*/  FMUL.FTZ R197, R31, R197 ;  /* 0x000000c51fc57220 */ /* 0x000fe20000410000 */
[----:B-1----:R-:W-:Y:S01]  /*9c20*/  @!P4 FADD.FTZ R15, R15, R132 ;  /* 0x000000840f0fc221 */ /* 0x002fe20000010000 */
[----:B------:R-:W0:Y:S01]  /*9c30*/  SHFL.DOWN PT, R163, R14, 0x10, 0x1f ;  /* 0x0a001f000ea37f89 */ /* 0x000e2200000e0000 */
[----:B------:R-:W-:Y:S01]  /*9c40*/  FFMA.FTZ R174, R174, R195, R155 ;  /* 0x000000c3aeae7223 */ /* 0x000fe2000001009b */
[----:B------:R-:W-:Y:S01]  /*9c50*/  FMUL.FTZ R155, R153, R2 ;  /* 0x00000002999b7220 */ /* 0x000fe20000410000 */
[----:B--2---:R-:W-:Y:S01]  /*9c60*/  @!P4 FADD.FTZ R13, R13, R130 ;  /* 0x000000820d0dc221 */ /* 0x004fe20000010000 */
[----:B------:R-:W1:Y:S01]  /*9c70*/  SHFL.DOWN PT, R134, R15, 0x10, 0x1f ;  /* 0x0a001f000f867f89 */ /* 0x000e6200000e0000 */
[C---:B------:R-:W-:Y:S01]  /*9c80*/  FMUL.FTZ R153, R31.reuse, R203 ;  /* 0x000000cb1f997220 */ /* 0x040fe20000410000 */
[C---:B------:R-:W-:Y:S01]  /*9c90*/  FMUL.FTZ R3, R31.reuse, R170 ;  /* 0x000000aa1f037220 */ /* 0x040fe20000410000 */
[----:B---3--:R-:W-:Y:S01]  /*9ca0*/  @!P4 FADD.FTZ R12, R12, R165 ;  /* 0x000000a50c0cc221 */ /* 0x008fe20000010000 */
[----:B------:R-:W2:Y:S01]  /*9cb0*/  SHFL.DOWN PT, R132, R13, 0x10, 0x1f ;  /* 0x0a001f000d847f89 */ /* 0x000ea200000e0000 */
[----:B------:R-:W-:Y:S01]  /*9cc0*/  FFMA.FTZ R197, R30, R29, R197 ;  /* 0x0000001d1ec57223 */ /* 0x000fe200000100c5 */
[----:B------:R-:W-:Y:S01]  /*9cd0*/  FADD.FTZ R109, R126, R109 ;  /* 0x0000006d7e6d7221 */ /* 0x000fe20000010000 */
[----:B------:R-:W-:Y:S01]  /*9ce0*/  ISETP.GT.AND P4, PT, R66, 0xf, PT ;  /* 0x0000000f4200780c */ /* 0x000fe20003f84270 */
[----:B------:R-:W3:Y:S01]  /*9cf0*/  SHFL.DOWN PT, R159, R12, 0x10, 0x1f ;  /* 0x0a001f000c9f7f89 */ /* 0x000ee200000e0000 */
[C---:B------:R-:W-:Y:S01]  /*9d00*/  FFMA.FTZ R126, R30.reuse, R201, -R153 ;  /* 0x000000c91e7e7223 */ /* 0x040fe20000010899 */
[----:B------:R-:W-:Y:S01]  /*9d10*/  FFMA.FTZ R2, R30, R168, -R3 ;  /* 0x000000a81e027223 */ /* 0x000fe20000010803 */
[----:B------:R-:W-:Y:S01]  /*9d20*/  FFMA.FTZ R176, R176, R197, R155 ;  /* 0x000000c5b0b07223 */ /* 0x000fe2000001009b */
[----:B------:R-:W-:Y:S01]  /*9d30*/  FMUL.FTZ R3, R31, R171 ;  /* 0x000000ab1f037220 */ /* 0x000fe20000410000 */
[----:B------:R-:W-:Y:S01]  /*9d40*/  FMUL.FTZ R151, R151, R126 ;  /* 0x0000007e97977220 */ /* 0x000fe20000410000 */
[----:B------:R-:W-:Y:S01]  /*9d50*/  FMUL.FTZ R130, R33, R2 ;  /* 0x0000000221827220 */ /* 0x000fe20000410000 */
[----:B------:R-:W-:Y:S01]  /*9d60*/  FFMA.FTZ R176, R143, R29, R176 ;  /* 0x0000001d8fb07223 */ /* 0x000fe200000100b0 */
[C---:B------:R-:W-:Y:S01]  /*9d70*/  FMUL.FTZ R126, R31.reuse, R201 ;  /* 0x000000c91f7e7220 */ /* 0x040fe20000410000 */
[CC--:B------:R-:W-:Y:S01]  /*9d80*/  FMUL.FTZ R2, R31.reuse, R173.reuse ;  /* 0x000000ad1f027220 */ /* 0x0c0fe20000410000 */
[----:B------:R-:W-:Y:S01]  /*9d90*/  FMUL.FTZ R29, R31, R168 ;  /* 0x000000a81f1d7220 */ /* 0x000fe20000410000 */
[C---:B------:R-:W-:Y:S01]  /*9da0*/  FFMA.FTZ R173, R30.reuse, R173, -R3 ;  /* 0x000000ad1ead7223 */ /* 0x040fe20000010803 */
[C---:B------:R-:W-:Y:S01]  /*9db0*/  FFMA.FTZ R31, R30.reuse, R203, R126 ;  /* 0x000000cb1e1f7223 */ /* 0x040fe2000001007e */
[C---:B------:R-:W-:Y:S01]  /*9dc0*/  FFMA.FTZ R3, R30.reuse, R171, R2 ;  /* 0x000000ab1e037223 */ /* 0x040fe20000010002 */
[----:B------:R-:W-:Y:S01]  /*9dd0*/  FFMA.FTZ R126, R30, R170, R29 ;  /* 0x000000aa1e7e7223 */ /* 0x000fe2000001001d */
[----:B------:R-:W-:Y:S01]  /*9de0*/  FMUL.FTZ R173, R32, R173 ;  /* 0x000000ad20ad7220 */ /* 0x000fe20000410000 */
        /* <DEDUP_REMOVED lines=35> */
.L_x_14201:
[----:B------:R-:W-:Y:S05]  /*a020*/  BSYNC B0 ;  /* 0x0000000000007941 */ /* 0x000fea0003800000 */
.L_x_14200:
        /* <DEDUP_REMOVED lines=14> */
.L_x_14187:
[----:B------:R-:W-:Y:S01]  /*a110*/  BAR.SYNC.DEFER_BLOCKING 0x0 ;  /* 0x0000000000007b1d */ /* 0x000fe20000010000 */
[----:B------:R-:W-:-:S04]  /*a120*/  SHF.L.U32 R0, R68, 0x1, RZ ;  /* 0x0000000144007819 */ /* 0x000fc800000006ff */
[----:B------:R-:W-:-:S03]  /*a130*/  LOP3.LUT R33, R0, 0xffffffc0, RZ, 0xc0, !PT ;  /* 0xffffffc000217812 */ /* 0x000fc600078ec0ff */
[----:B------:R-:W1:Y:S01]  /*a140*/  S2UR UR5, SR_CgaCtaId ;  /* 0x00000000000579c3 */ /* 0x000e620000008800 */
[----:B------:R-:W-:-:S05]  /*a150*/  LOP3.LUT R33, R33, 0x1f, R68, 0xf8, !PT ;  /* 0x0000001f21217812 */ /* 0x000fca00078ef844 */
[----:B------:R-:W-:Y:S01]  /*a160*/  IMAD.WIDE R2, R33, 0x10, R16 ;  /* 0x0000001021027825 */ /* 0x000fe200078e0210 */
[----:B------:R-:W-:Y:S01]  /*a170*/  UMOV UR4, 0x400 ;  /* 0x0000040000047882 */ /* 0x000fe20000000000 */
[----:B------:R-:W2:Y:S03]  /*a180*/  LDC.64 R30, c[0x0][0x388] ;  /* 0x0000e200ff1e7b82 */ /* 0x000ea60000000a00 */
[----:B------:R-:W3:Y:S01]  /*a190*/  LDG.E.128 R8, desc[UR14][R2.64] ;  /* 0x0000000e02087981 */ /* 0x000ee2000c1e1d00 */
[----:B------:R-:W-:-:S04]  /*a1a0*/  F2FP.BF16.F32.PACK_AB R87, R87, R96 ;  /* 0x000000605757723e */ /* 0x000fc800000010ff */
[----:B0-----:R-:W0:Y:S01]  /*a1b0*/  LDC.64 R34, c[0x0][0x3e0] ;  /* 0x0000f800ff227b82 */ /* 0x001e220000000a00 */
[----:B------:R-:W4:Y:S01]  /*a1c0*/  LDG.E.128 R12, desc[UR14][R2.64+0x200] ;  /* 0x0002000e020c7981 */ /* 0x000f22000c1e1d00 */
[----:B------:R-:W-:Y:S01]  /*a1d0*/  F2FP.BF16.F32.PACK_AB R86, R88, R95 ;  /* 0x0000005f5856723e */ /* 0x000fe200000010ff */
[----:B-1----:R-:W-:Y:S01]  /*a1e0*/  ULEA UR4, UR5, UR4, 0x18 ;  /* 0x0000000405047291 */ /* 0x002fe2000f8ec03f */
[----:B------:R-:W-:Y:S01]  /*a1f0*/  F2FP.BF16.F32.PACK_AB R85, R89, R98 ;  /* 0x000000625955723e */ /* 0x000fe200000010ff */
[----:B------:R-:W-:Y:S01]  /*a200*/  UIADD3 UR6, UP0, UR6, -0x400, URZ ;  /* 0xfffffc0006067890 */ /* 0x000fe2000ff1e03f */
[----:B------:R-:W-:Y:S01]  /*a210*/  F2FP.BF16.F32.PACK_AB R84, R90, R97 ;  /* 0x000000615a54723e */ /* 0x000fe200000010ff */
[----:B------:R-:W-:Y:S01]  /*a220*/  UIADD3 UR8, UP1, UR8, -0x400, URZ ;  /* 0xfffffc0008087890 */ /* 0x000fe2000ff3e03f */
[----:B------:R-:W-:Y:S01]  /*a230*/  IADD3 R40, R37, -0x1, RZ ;  /* 0xffffffff25287810 */ /* 0x000fe20007ffe0ff */
[----:B------:R-:W-:Y:S01]  /*a240*/  UIADD3.X UR7, UR7, -0x1, URZ, UP0, !UPT ;  /* 0xffffffff07077890 */ /* 0x000fe200087fe43f */
[C---:B------:R-:W-:Y:S01]  /*a250*/  LEA R36, R66.reuse, UR4, 0x4 ;  /* 0x0000000442247c11 */ /* 0x040fe2000f8e20ff */
[----:B------:R-:W-:Y:S01]  /*a260*/  UIADD3.X UR9, UR9, -0x1, URZ, UP1, !UPT ;  /* 0xffffffff09097890 */ /* 0x000fe20008ffe43f */
[----:B------:R-:W-:Y:S01]  /*a270*/  LEA R32, R66, UR4, 0x5 ;  /* 0x0000000442207c11 */ /* 0x000fe2000f8e28ff */
[----:B------:R-:W-:-:S02]  /*a280*/  ULDC.64 UR4, c[0x0][0x390] ;  /* 0x0000e40000047ab9 */ /* 0x000fc40000000a00 */
[----:B---3--:R-:W-:Y:S04]  /*a290*/  STS.128 [R36], R8 ;  /* 0x0000000824007388 */ /* 0x008fe80000000c00 */
[----:B----4-:R-:W-:Y:S01]  /*a2a0*/  STS.128 [R36+0x200], R12 ;  /* 0x0002000c24007388 */ /* 0x010fe20000000c00 */
[----:B------:R-:W-:-:S03]  /*a2b0*/  NOP ;  /* 0x0000000000007918 */ /* 0x000fc60000000000 */
[----:B------:R-:W1:Y:S04]  /*a2c0*/  LDS.128 R4, [R32] ;  /* 0x0000000020047984 */ /* 0x000e680000000c00 */
[----:B------:R-:W3:Y:S01]  /*a2d0*/  LDS.128 R8, [R32+0x10] ;  /* 0x0000100020087984 */ /* 0x000ee20000000c00 */
[----:B------:R-:W-:Y:S06]  /*a2e0*/  BAR.SYNC.DEFER_BLOCKING 0x0 ;  /* 0x0000000000007b1d */ /* 0x000fec0000010000 */
[----:B------:R-:W-:Y:S01]  /*a2f0*/  STS.128 [R32+0x10], R84 ;  /* 0x0000105420007388 */ /* 0x000fe20000000c00 */
[----:B-1----:R-:W-:-:S02]  /*a300*/  SHF.L.U32 R0, R4, 0x10, RZ ;  /* 0x0000001004007819 */ /* 0x002fc400000006ff */
[----:B------:R-:W-:Y:S02]  /*a310*/  PRMT R4, R4, 0x7632, R4 ;  /* 0x0000763204047816 */ /* 0x000fe40000000004 */
[----:B------:R-:W-:Y:S01]  /*a320*/  SHF.L.U32 R2, R6, 0x10, RZ ;  /* 0x0000001006027819 */ /* 0x000fe200000006ff */
[--C-:B------:R-:W-:Y:S01]  /*a330*/  FADD.FTZ R3, R0, R43.reuse ;  /* 0x0000002b00037221 */ /* 0x100fe20000010000 */
[----:B------:R-:W-:Y:S02]  /*a340*/  SHF.L.U32 R4, R4, 0x10, RZ ;  /* 0x0000001004047819 */ /* 0x000fe400000006ff */
[----:B------:R-:W-:Y:S01]  /*a350*/  SHF.L.U32 R0, R5, 0x10, RZ ;  /* 0x0000001005007819 */ /* 0x000fe200000006ff */
[--C-:B------:R-:W-:Y:S01]  /*a360*/  FADD.FTZ R12, R2, R43.reuse ;  /* 0x0000002b020c7221 */ /* 0x100fe20000010000 */
[----:B------:R-:W-:Y:S01]  /*a370*/  FSETP.GTU.FTZ.AND P3, PT, R3, 20, PT ;  /* 0x41a000000300780b */ /* 0x000fe20003f7c000 */
[--C-:B------:R-:W-:Y:S01]  /*a380*/  FADD.FTZ R2, R4, R43.reuse ;  /* 0x0000002b04027221 */ /* 0x100fe20000010000 */
[----:B------:R-:W-:Y:S01]  /*a390*/  SHF.L.U32 R14, R7, 0x10, RZ ;  /* 0x00000010070e7819 */ /* 0x000fe200000006ff */
[----:B------:R-:W-:Y:S01]  /*a3a0*/  FADD.FTZ R24, R0, R43 ;  /* 0x0000002b00187221 */ /* 0x000fe20000010000 */
[----:B------:R-:W-:-:S02]  /*a3b0*/  PRMT R5, R5, 0x7632, R5 ;  /* 0x0000763205057816 */ /* 0x000fc40000000005 */
[----:B------:R-:W-:Y:S02]  /*a3c0*/  FSETP.GTU.FTZ.AND P6, PT, R2, 20, PT ;  /* 0x41a000000200780b */ /* 0x000fe40003fdc000 */
[----:B------:R-:W-:Y:S02]  /*a3d0*/  FSETP.GTU.FTZ.AND P2, PT, R24, 20, PT ;  /* 0x41a000001800780b */ /* 0x000fe40003f5c000 */
[----:B------:R-:W-:Y:S02]  /*a3e0*/  PRMT R6, R6, 0x7632, R6 ;  /* 0x0000763206067816 */ /* 0x000fe40000000006 */
[----:B------:R-:W-:Y:S01]  /*a3f0*/  PRMT R7, R7, 0x7632, R7 ;  /* 0x0000763207077816 */ /* 0x000fe20000000007 */
[----:B------:R-:W-:Y:S01]  /*a400*/  @!P3 FMUL.FTZ R0, R3, -1.4426950216293334961 ;  /* 0xbfb8aa3b0300b820 */ /* 0x000fe20000410000 */
[----:B------:R-:W-:Y:S02]  /*a410*/  SHF.L.U32 R6, R6, 0x10, RZ ;  /* 0x0000001006067819 */ /* 0x000fe400000006ff */
[----:B------:R-:W-:-:S03]  /*a420*/  FSETP.GTU.FTZ.AND P5, PT, R12, 20, PT ;  /* 0x41a000000c00780b */ /* 0x000fc60003fbc000 */
[----:B------:R-:W-:Y:S01]  /*a430*/  @!P6 FMUL.FTZ R3, R2, -1.4426950216293334961 ;  /* 0xbfb8aa3b0203e820 */ /* 0x000fe20000410000 */
[----:B------:R-:W1:Y:S01]  /*a440*/  @!P3 MUFU.EX2 R0, R0 ;  /* 0x000000000000b308 */ /* 0x000e620000000800 */
[----:B------:R-:W-:Y:S01]  /*a450*/  @!P2 FMUL.FTZ R4, R24, -1.4426950216293334961 ;  /* 0xbfb8aa3b1804a820 */ /* 0x000fe20000410000 */
[--C-:B------:R-:W-:Y:S01]  /*a460*/  FADD.FTZ R24, R14, R43.reuse ;  /* 0x0000002b0e187221 */ /* 0x100fe20000010000 */
[----:B---3--:R-:W-:Y:S01]  /*a470*/  SHF.L.U32 R14, R8, 0x10, RZ ;  /* 0x00000010080e7819 */ /* 0x008fe200000006ff */
[--C-:B------:R-:W-:Y:S01]  /*a480*/  FADD.FTZ R6, R6, R43.reuse ;  /* 0x0000002b06067221 */ /* 0x100fe20000010000 */
[----:B------:R-:W-:Y:S02]  /*a490*/  PRMT R8, R8, 0x7632, R8 ;  /* 0x0000763208087816 */ /* 0x000fe40000000008 */
[----:B------:R-:W-:Y:S01]  /*a4a0*/  FSETP.GTU.FTZ.AND P4, PT, R24, 20, PT ;  /* 0x41a000001800780b */ /* 0x000fe20003f9c000 */
[----:B------:R-:W3:Y:S01]  /*a4b0*/  @!P6 MUFU.EX2 R3, R3 ;  /* 0x000000030003e308 */ /* 0x000ee20000000800 */
[----:B------:R-:W-:Y:S01]  /*a4c0*/  FADD.FTZ R25, R14, R43 ;  /* 0x0000002b0e197221 */ /* 0x000fe20000010000 */
[----:B------:R-:W-:Y:S01]  /*a4d0*/  @!P5 FMUL.FTZ R12, R12, -1.4426950216293334961 ;  /* 0xbfb8aa3b0c0cd820 */ /* 0x000fe20000410000 */
[----:B------:R-:W-:-:S03]  /*a4e0*/  SHF.L.U32 R8, R8, 0x10, RZ ;  /* 0x0000001008087819 */ /* 0x000fc600000006ff */
[----:B------:R-:W-:Y:S02]  /*a4f0*/  FSETP.GTU.FTZ.AND P0, PT, R25, 20, PT ;  /* 0x41a000001900780b */ /* 0x000fe40003f1c000 */
[----:B------:R-:W4:Y:S01]  /*a500*/  @!P2 MUFU.EX2 R4, R4 ;  /* 0x000000040004a308 */ /* 0x000f220000000800 */
[----:B-1----:R-:W-:Y:S01]  /*a510*/  @!P3 FADD.FTZ R2, R0, 1 ;  /* 0x3f8000000002b421 */ /* 0x002fe20000010000 */
[----:B------:R-:W-:-:S06]  /*a520*/  FADD.FTZ R8, R8, R43 ;  /* 0x0000002b08087221 */ /* 0x000fcc0000010000 */
[----:B------:R1:W5:Y:S01]  /*a530*/  @!P3 MUFU.RCP R13, R2 ;  /* 0x00000002000db308 */ /* 0x0003620000001000 */
[----:B---3--:R-:W-:-:S07]  /*a540*/  @!P6 FADD.FTZ R3, R3, 1 ;  /* 0x3f8000000303e421 */ /* 0x008fce0000010000 */
[----:B------:R-:W3:Y:S01]  /*a550*/  @!P6 MUFU.RCP R14, R3 ;  /* 0x00000003000ee308 */ /* 0x000ee20000001000 */
[----:B----4-:R-:W-:Y:S01]  /*a560*/  @!P2 FADD.FTZ R0, R4, 1 ;  /* 0x3f8000000400a421 */ /* 0x010fe20000010000 */
[----:B------:R-:W-:Y:S02]  /*a570*/  SHF.L.U32 R4, R9, 0x10, RZ ;  /* 0x0000001009047819 */ /* 0x000fe400000006ff */
[----:B-1----:R-:W-:Y:S02]  /*a580*/  SHF.L.U32 R2, R5, 0x10, RZ ;  /* 0x0000001005027819 */ /* 0x002fe400000006ff */
[----:B------:R-:W-:Y:S01]  /*a590*/  PRMT R9, R9, 0x7632, R9 ;  /* 0x0000763209097816 */ /* 0x000fe20000000009 */
[--C-:B------:R-:W-:Y:S01]  /*a5a0*/  FADD.FTZ R26, R4, R43.reuse ;  /* 0x0000002b041a7221 */ /* 0x100fe20000010000 */
[----:B------:R1:W4:Y:S01]  /*a5b0*/  @!P2 MUFU.RCP R15, R0 ;  /* 0x00000000000fa308 */ /* 0x0003220000001000 */
[----:B------:R-:W-:Y:S01]  /*a5c0*/  @!P4 FMUL.FTZ R4, R24, -1.4426950216293334961 ;  /* 0xbfb8aa3b1804c820 */ /* 0x000fe20000410000 */
[----:B------:R-:W-:Y:S01]  /*a5d0*/  FADD.FTZ R24, R2, R43 ;  /* 0x0000002b02187221 */ /* 0x000fe20000010000 */
[----:B-----5:R-:W-:Y:S01]  /*a5e0*/  @!P3 FMUL.FTZ R104, R104, R13 ;  /* 0x0000000d6868b220 */ /* 0x020fe20000410000 */
[----:B------:R-:W-:Y:S01]  /*a5f0*/  FSETP.GTU.FTZ.AND P1, PT, R26, 20, PT ;  /* 0x41a000001a00780b */ /* 0x000fe20003f3c000 */
[----:B------:R-:W-:-:S02]  /*a600*/  @!P0 FMUL.FTZ R2, R25, -1.4426950216293334961 ;  /* 0xbfb8aa3b19028820 */ /* 0x000fc40000410000 */
[----:B------:R-:W-:Y:S01]  /*a610*/  FSETP.GTU.FTZ.AND P3, PT, R24, 20, PT ;  /* 0x41a000001800780b */ /* 0x000fe20003f7c000 */
[----:B------:R5:W2:Y:S01]  /*a620*/  @!P4 MUFU.EX2 R5, R4 ;  /* 0x000000040005c308 */ /* 0x000aa20000000800 */
[----:B-1----:R-:W-:Y:S01]  /*a630*/  SHF.L.U32 R0, R7, 0x10, RZ ;  /* 0x0000001007007819 */ /* 0x002fe200000006ff */
[----:B---3--:R-:W-:Y:S01]  /*a640*/  @!P6 FMUL.FTZ R105, R105, R14 ;  /* 0x0000000e6969e220 */ /* 0x008fe20000410000 */
[----:B------:R-:W-:-:S03]  /*a650*/  FSETP.GTU.FTZ.AND P6, PT, R6, 20, PT ;  /* 0x41a000000600780b */ /* 0x000fc60003fdc000 */
[----:B------:R-:W-:Y:S02]  /*a660*/  FADD.FTZ R14, R0, R43 ;  /* 0x0000002b000e7221 */ /* 0x000fe40000010000 */
[----:B------:R-:W1:Y:S01]  /*a670*/  @!P5 MUFU.EX2 R12, R12 ;  /* 0x0000000c000cd308 */ /* 0x000e620000000800 */
[----:B----4-:R-:W-:Y:S01]  /*a680*/  @!P2 FMUL.FTZ R106, R106, R15 ;  /* 0x0000000f6a6aa220 */ /* 0x010fe20000410000 */
[----:B-----5:R-:W-:Y:S01]  /*a690*/  @!P1 FMUL.FTZ R4, R26, -1.4426950216293334961 ;  /* 0xbfb8aa3b1a049820 */ /* 0x020fe20000410000 */
[----:B------:R-:W-:Y:S01]  /*a6a0*/  FSETP.GTU.FTZ.AND P2, PT, R14, 20, PT ;  /* 0x41a000000e00780b */ /* 0x000fe20003f5c000 */
[----:B------:R-:W-:-:S04]  /*a6b0*/  @!P3 FMUL.FTZ R0, R24, -1.4426950216293334961 ;  /* 0xbfb8aa3b1800b820 */ /* 0x000fc80000410000 */
[----:B------:R-:W-:Y:S01]  /*a6c0*/  @!P6 FMUL.FTZ R3, R6, -1.4426950216293334961 ;  /* 0xbfb8aa3b0603e820 */ /* 0x000fe20000410000 */
[----:B------:R-:W3:Y:S01]  /*a6d0*/  @!P0 MUFU.EX2 R7, R2 ;  /* 0x0000000200078308 */ /* 0x000ee20000000800 */
[----:B--2---:R-:W-:-:S06]  /*a6e0*/  @!P4 FADD.FTZ R5, R5, 1 ;  /* 0x3f8000000505c421 */ /* 0x004fcc0000010000 */
[----:B------:R-:W-:Y:S01]  /*a6f0*/  @!P2 FMUL.FTZ R6, R14, -1.4426950216293334961 ;  /* 0xbfb8aa3b0e06a820 */ /* 0x000fe20000410000 */
[----:B------:R-:W2:Y:S01]  /*a700*/  @!P3 MUFU.EX2 R0, R0 ;  /* 0x000000000000b308 */ /* 0x000ea20000000800 */
[----:B-1----:R-:W-:-:S07]  /*a710*/  @!P5 FADD.FTZ R12, R12, 1 ;  /* 0x3f8000000c0cd421 */ /* 0x002fce0000010000 */
[----:B------:R-:W1:Y:S01]  /*a720*/  @!P6 MUFU.EX2 R3, R3 ;  /* 0x000000030003e308 */ /* 0x000e620000000800 */
[----:B---3--:R-:W-:-:S07]  /*a730*/  @!P0 FADD.FTZ R7, R7, 1 ;  /* 0x3f80000007078421 */ /* 0x008fce0000010000 */
[----:B------:R-:W3:Y:S01]  /*a740*/  @!P2 MUFU.EX2 R6, R6 ;  /* 0x000000060006a308 */ /* 0x000ee20000000800 */
[----:B--2---:R-:W-:Y:S01]  /*a750*/  @!P3 FADD.FTZ R2, R0, 1 ;  /* 0x3f8000000002b421 */ /* 0x004fe20000010000 */
[C---:B------:R-:W-:Y:S02]  /*a760*/  SHF.L.U32 R0, R10.reuse, 0x10, RZ ;  /* 0x000000100a007819 */ /* 0x040fe400000006ff */
[----:B------:R-:W-:-:S04]  /*a770*/  PRMT R10, R10, 0x7632, R10 ;  /* 0x000076320a0a7816 */ /* 0x000fc8000000000a */
[----:B------:R1:W2:Y:S01]  /*a780*/  @!P1 MUFU.EX2 R13, R4 ;  /* 0x00000004000d9308 */ /* 0x0002a20000000800 */
[----:B------:R-:W-:-:S05]  /*a790*/  SHF.L.U32 R10, R10, 0x10, RZ ;  /* 0x000000100a0a7819 */ /* 0x000fca00000006ff */
[--C-:B------:R-:W-:Y:S02]  /*a7a0*/  FADD.FTZ R10, R10, R43.reuse ;  /* 0x0000002b0a0a7221 */ /* 0x100fe40000010000 */
[----:B------:R-:W4:Y:S01]  /*a7b0*/  @!P3 MUFU.RCP R2, R2 ;  /* 0x000000020002b308 */ /* 0x000f220000001000 */
[----:B-1----:R-:W-:Y:S01]  /*a7c0*/  @!P6 FADD.FTZ R4, R3, 1 ;  /* 0x3f8000000304e421 */ /* 0x002fe20000010000 */
[----:B---3--:R-:W-:Y:S01]  /*a7d0*/  @!P2 FADD.FTZ R6, R6, 1 ;  /* 0x3f8000000606a421 */ /* 0x008fe20000010000 */
[----:B------:R-:W-:Y:S01]  /*a7e0*/  FADD.FTZ R3, R0, R43 ;  /* 0x0000002b00037221 */ /* 0x000fe20000010000 */
[C---:B------:R-:W-:Y:S02]  /*a7f0*/  SHF.L.U32 R0, R11.reuse, 0x10, RZ ;  /* 0x000000100b007819 */ /* 0x040fe400000006ff */
[----:B------:R-:W-:Y:S02]  /*a800*/  PRMT R11, R11, 0x7632, R11 ;  /* 0x000076320b0b7816 */ /* 0x000fe4000000000b */
[----:B------:R-:W1:Y:S01]  /*a810*/  @!P6 MUFU.RCP R4, R4 ;  /* 0x000000040004e308 */ /* 0x000e620000001000 */
[----:B--2---:R-:W-:-:S07]  /*a820*/  @!P1 FADD.FTZ R13, R13, 1 ;  /* 0x3f8000000d0d9421 */ /* 0x004fce0000010000 */
[----:B------:R-:W2:Y:S01]  /*a830*/  @!P4 MUFU.RCP R5, R5 ;  /* 0x000000050005c308 */ /* 0x000ea20000001000 */
[----:B----4-:R-:W-:Y:S01]  /*a840*/  @!P3 FMUL.FTZ R107, R107, R2 ;  /* 0x000000026b6bb220 */ /* 0x010fe20000410000 */
[----:B------:R-:W-:-:S06]  /*a850*/  FSETP.GTU.FTZ.AND P3, PT, R3, 20, PT ;  /* 0x41a000000300780b */ /* 0x000fcc0003f7c000 */
[----:B------:R-:W3:Y:S01]  /*a860*/  @!P2 MUFU.RCP R6, R6 ;  /* 0x000000060006a308 */ /* 0x000ee20000001000 */
[----:B-1----:R-:W-:-:S06]  /*a870*/  @!P6 FMUL.FTZ R109, R109, R4 ;  /* 0x000000046d6de220 */ /* 0x002fcc0000410000 */
[----:B------:R-:W-:Y:S01]  /*a880*/  @!P3 FMUL.FTZ R2, R3, -1.4426950216293334961 ;  /* 0xbfb8aa3b0302b820 */ /* 0x000fe20000410000 */
[----:B------:R1:W4:Y:S01]  /*a890*/  @!P5 MUFU.RCP R15, R12 ;  /* 0x0000000c000fd308 */ /* 0x0003220000001000 */
[----:B--2---:R-:W-:-:S07]  /*a8a0*/  @!P4 FMUL.FTZ R110, R110, R5 ;  /* 0x000000056e6ec220 */ /* 0x004fce0000410000 */
[----:B------:R-:W2:Y:S01]  /*a8b0*/  @!P0 MUFU.RCP R7, R7 ;  /* 0x0000000700078308 */ /* 0x000ea20000001000 */
[--C-:B-1----:R-:W-:Y:S01]  /*a8c0*/  FADD.FTZ R12, R0, R43.reuse ;  /* 0x0000002b000c7221 */ /* 0x102fe20000010000 */
[----:B------:R-:W-:Y:S01]  /*a8d0*/  SHF.L.U32 R0, R9, 0x10, RZ ;  /* 0x0000001009007819 */ /* 0x000fe200000006ff */
[----:B---3--:R-:W-:Y:S01]  /*a8e0*/  @!P2 FMUL.FTZ R111, R111, R6 ;  /* 0x000000066f6fa220 */ /* 0x008fe20000410000 */
[----:B------:R-:W-:Y:S02]  /*a8f0*/  FSETP.GTU.FTZ.AND P2, PT, R10, 20, PT ;  /* 0x41a000000a00780b */ /* 0x000fe40003f5c000 */
[----:B------:R-:W-:Y:S01]  /*a900*/  FSETP.GTU.FTZ.AND P6, PT, R12, 20, PT ;  /* 0x41a000000c00780b */ /* 0x000fe20003fdc000 */
[--C-:B------:R-:W-:Y:S01]  /*a910*/  FADD.FTZ R4, R0, R43.reuse ;  /* 0x0000002b00047221 */ /* 0x100fe20000010000 */
[----:B------:R-:W-:Y:S01]  /*a920*/  SHF.L.U32 R0, R11, 0x10, RZ ;  /* 0x000000100b007819 */ /* 0x000fe200000006ff */
[----:B----4-:R-:W-:Y:S01]  /*a930*/  @!P5 FMUL.FTZ R108, R108, R15 ;  /* 0x0000000f6c6cd220 */ /* 0x010fe20000410000 */
[----:B------:R-:W-:Y:S01]  /*a940*/  FSETP.GTU.FTZ.AND P5, PT, R8, 20, PT ;  /* 0x41a000000800780b */ /* 0x000fe20003fbc000 */
[----:B------:R1:W3:Y:S01]  /*a950*/  @!P3 MUFU.EX2 R3, R2 ;  /* 0x000000020003b308 */ /* 0x0002e20000000800 */
[----:B------:R-:W-:Y:S01]  /*a960*/  FSETP.GTU.FTZ.AND P4, PT, R4, 20, PT ;  /* 0x41a000000400780b */ /* 0x000fe20003f9c000 */
[----:B------:R-:W-:Y:S01]  /*a970*/  FADD.FTZ R6, R0, R43 ;  /* 0x0000002b00067221 */ /* 0x000fe20000010000 */
[----:B--2---:R-:W-:-:S04]  /*a980*/  @!P0 FMUL.FTZ R112, R112, R7 ;  /* 0x0000000770708220 */ /* 0x004fc80000410000 */
[----:B------:R-:W-:Y:S01]  /*a990*/  FSETP.GTU.FTZ.AND P0, PT, R6, 20, PT ;  /* 0x41a000000600780b */ /* 0x000fe20003f1c000 */
[----:B------:R-:W-:Y:S01]  /*a9a0*/  @!P6 FMUL.FTZ R5, R12, -1.4426950216293334961 ;  /* 0xbfb8aa3b0c05e820 */ /* 0x000fe20000410000 */
[----:B------:R-:W-:Y:S01]  /*a9b0*/  F2FP.BF16.F32.PACK_AB R7, R91, R100 ;  /* 0x000000645b07723e */ /* 0x000fe200000010ff */
[----:B------:R2:W4:Y:S01]  /*a9c0*/  @!P1 MUFU.RCP R25, R13 ;  /* 0x0000000d00199308 */ /* 0x0005220000001000 */
[----:B------:R-:W-:Y:S01]  /*a9d0*/  SHF.L.U32 R12, R40, 0x9, RZ ;  /* 0x00000009280c7819 */ /* 0x000fe200000006ff */
[----:B------:R-:W-:Y:S02]  /*a9e0*/  @!P5 FMUL.FTZ R0, R8, -1.4426950216293334961 ;  /* 0xbfb8aa3b0800d820 */ /* 0x000fe40000410000 */
[----:B-1----:R-:W-:Y:S01]  /*a9f0*/  @!P4 FMUL.FTZ R2, R4, -1.4426950216293334961 ;  /* 0xbfb8aa3b0402c820 */ /* 0x002fe20000410000 */
[----:B------:R-:W-:Y:S01]  /*aa00*/  @!P2 FMUL.FTZ R4, R10, -1.4426950216293334961 ;  /* 0xbfb8aa3b0a04a820 */ /* 0x000fe20000410000 */
[----:B---3--:R-:W-:Y:S02]  /*aa10*/  @!P3 FADD.FTZ R3, R3, 1 ;  /* 0x3f8000000303b421 */ /* 0x008fe40000010000 */
[----:B------:R1:W3:Y:S01]  /*aa20*/  @!P6 MUFU.EX2 R9, R5 ;  /* 0x000000050009e308 */ /* 0x0002e20000000800 */
[----:B--2---:R-:W-:Y:S01]  /*aa30*/  SHF.R.S32.HI R13, RZ, 0x1f, R12 ;  /* 0x0000001fff0d7819 */ /* 0x004fe2000001140c */
[----:B------:R-:W-:Y:S01]  /*aa40*/  @!P0 FMUL.FTZ R10, R6, -1.4426950216293334961 ;  /* 0xbfb8aa3b060a8820 */ /* 0x000fe20000410000 */
[----:B------:R-:W-:-:S05]  /*aa50*/  F2FP.BF16.F32.PACK_AB R6, R92, R99 ;  /* 0x000000635c06723e */ /* 0x000fca00000010ff */
[----:B------:R2:W5:Y:S01]  /*aa60*/  @!P2 MUFU.EX2 R8, R4 ;  /* 0x000000040008a308 */ /* 0x0005620000000800 */
[----:B-1----:R-:W-:Y:S01]  /*aa70*/  F2FP.BF16.F32.PACK_AB R5, R93, R102 ;  /* 0x000000665d05723e */ /* 0x002fe200000010ff */
[----:B----4-:R-:W-:-:S06]  /*aa80*/  @!P1 FMUL.FTZ R114, R114, R25 ;  /* 0x0000001972729220 */ /* 0x010fcc0000410000 */
[----:B------:R-:W1:Y:S01]  /*aa90*/  @!P4 MUFU.EX2 R2, R2 ;  /* 0x000000020002c308 */ /* 0x000e620000000800 */
[----:B--2---:R-:W-:Y:S01]  /*aaa0*/  F2FP.BF16.F32.PACK_AB R4, R94, R101 ;  /* 0x000000655e04723e */ /* 0x004fe200000010ff */
[----:B---3--:R-:W-:-:S04]  /*aab0*/  @!P6 FADD.FTZ R9, R9, 1 ;  /* 0x3f8000000909e421 */ /* 0x008fc80000010000 */
[----:B------:R-:W-:Y:S01]  /*aac0*/  STS.128 [R32], R4 ;  /* 0x0000000420007388 */ /* 0x000fe20000000c00 */
[----:B------:R-:W-:Y:S01]  /*aad0*/  NOP ;  /* 0x0000000000007918 */ /* 0x000fe20000000000 */
[----:B------:R2:W3:Y:S01]  /*aae0*/  @!P0 MUFU.EX2 R24, R10 ;  /* 0x0000000a00188308 */ /* 0x0004e20000000800 */
[----:B-----5:R-:W-:Y:S01]  /*aaf0*/  @!P2 FADD.FTZ R15, R8, 1 ;  /* 0x3f800000080fa421 */ /* 0x020fe20000010000 */
[----:B------:R-:W4:Y:S01]  /*ab00*/  LDS.128 R4, [R36] ;  /* 0x0000000024047984 */ /* 0x000f220000000c00 */
[----:B-1----:R-:W-:-:S05]  /*ab10*/  @!P4 FADD.FTZ R14, R2, 1 ;  /* 0x3f800000020ec421 */ /* 0x002fca0000010000 */
[----:B------:R-:W1:Y:S01]  /*ab20*/  @!P5 MUFU.EX2 R0, R0 ;  /* 0x000000000000d308 */ /* 0x000e620000000800 */
[----:B--2---:R-:W-:-:S04]  /*ab30*/  IMAD R10, R30, UR17, RZ ;  /* 0x000000111e0a7c24 */ /* 0x004fc8000f8e02ff */
[----:B------:R-:W-:-:S03]  /*ab40*/  IMAD R31, R31, UR16, R10 ;  /* 0x000000101f1f7c24 */ /* 0x000fc6000f8e020a */
[----:B------:R2:W5:Y:S01]  /*ab50*/  @!P6 MUFU.RCP R29, R9 ;  /* 0x00000009001de308 */ /* 0x0005620000001000 */
[----:B---3--:R-:W-:-:S07]  /*ab60*/  @!P0 FADD.FTZ R24, R24, 1 ;  /* 0x3f80000018188421 */ /* 0x008fce0000010000 */
[----:B------:R-:W3:Y:S01]  /*ab70*/  @!P4 MUFU.RCP R14, R14 ;  /* 0x0000000e000ec308 */ /* 0x000ee20000001000 */
[----:B--2---:R-:W2:Y:S01]  /*ab80*/  LDS.128 R8, [R36+0x200] ;  /* 0x0002000024087984 */ /* 0x004ea20000000c00 */
[----:B-1----:R-:W-:-:S06]  /*ab90*/  @!P5 FADD.FTZ R0, R0, 1 ;  /* 0x3f8000000000d421 */ /* 0x002fcc0000010000 */
[----:B------:R1:W0:Y:S01]  /*aba0*/  @!P3 MUFU.RCP R27, R3 ;  /* 0x00000003001bb308 */ /* 0x0002220000001000 */
[----:B-----5:R-:W-:Y:S01]  /*abb0*/  @!P6 FMUL.FTZ R118, R118, R29 ;  /* 0x0000001d7676e220 */ /* 0x020fe20000410000 */
[----:B------:R-:W-:-:S06]  /*abc0*/  F2FP.BF16.F32.PACK_AB R29, R107, R106 ;  /* 0x0000006a6b1d723e */ /* 0x000fcc00000010ff */
[----:B------:R5:W4:Y:S01]  /*abd0*/  @!P5 MUFU.RCP R26, R0 ;  /* 0x00000000001ad308 */ /* 0x000b220000001000 */
[----:B-1----:R-:W-:-:S04]  /*abe0*/  IMAD.WIDE.U32 R2, R30, UR16, R12 ;  /* 0x000000101e027c25 */ /* 0x002fc8000f8e000c */
[----:B---3--:R-:W-:Y:S01]  /*abf0*/  @!P4 FMUL.FTZ R115, R115, R14 ;  /* 0x0000000e7373c220 */ /* 0x008fe20000410000 */
[----:B------:R-:W-:Y:S02]  /*ac00*/  F2FP.BF16.F32.PACK_AB R30, R109, R108 ;  /* 0x0000006c6d1e723e */ /* 0x000fe400000010ff */
[----:B------:R-:W-:Y:S01]  /*ac10*/  IADD3 R3, R3, R31, RZ ;  /* 0x0000001f03037210 */ /* 0x000fe20007ffe0ff */
[----:B------:R1:W3:Y:S01]  /*ac20*/  @!P2 MUFU.RCP R28, R15 ;  /* 0x0000000f001ca308 */ /* 0x0002e20000001000 */
[----:B-----5:R-:W-:Y:S02]  /*ac30*/  IMAD R0, R70, UR4, RZ ;  /* 0x0000000446007c24 */ /* 0x020fe4000f8e02ff */
[----:B0-----:R-:W-:Y:S01]  /*ac40*/  @!P3 FMUL.FTZ R116, R116, R27 ;  /* 0x0000001b7474b220 */ /* 0x001fe20000410000 */
[----:B------:R-:W-:Y:S01]  /*ac50*/  IMAD.WIDE.U32 R2, R47, UR4, R2 ;  /* 0x000000042f027c25 */ /* 0x000fe2000f8e0002 */
[----:B------:R-:W-:-:S03]  /*ac60*/  F2FP.BF16.F32.PACK_AB R31, R111, R110 ;  /* 0x0000006e6f1f723e */ /* 0x000fc600000010ff */
[----:B------:R-:W-:Y:S02]  /*ac70*/  IMAD R25, R47, UR5, R0 ;  /* 0x000000052f197c24 */ /* 0x000fe4000f8e0200 */
[----:B------:R-:W-:Y:S01]  /*ac80*/  FADD.FTZ R0, R104, R39 ;  /* 0x0000002768007221 */ /* 0x000fe20000010000 */
[----:B------:R-:W-:Y:S01]  /*ac90*/  LEA R14, P1, R2, R34, 0x1 ;  /* 0x00000022020e7211 */ /* 0x000fe200078208ff */
[----:B------:R-:W0:Y:S01]  /*aca0*/  @!P0 MUFU.RCP R24, R24 ;  /* 0x0000001800188308 */ /* 0x000e220000001000 */
[----:B----4-:R-:W-:Y:S01]  /*acb0*/  @!P5 FMUL.FTZ R113, R113, R26 ;  /* 0x0000001a7171d220 */ /* 0x010fe20000410000 */
[----:B-1----:R-:W-:Y:S01]  /*acc0*/  FADD.FTZ R15, R0, R105 ;  /* 0x00000069000f7221 */ /* 0x002fe20000010000 */
[----:B------:R-:W-:Y:S01]  /*acd0*/  IADD3 R3, R3, R25, RZ ;  /* 0x0000001903037210 */ /* 0x000fe20007ffe0ff */
[----:B------:R-:W1:Y:S01]  /*ace0*/  LDC.64 R38, c[0x0][0x3f0] ;  /* 0x0000fc00ff267b82 */ /* 0x000e620000000a00 */
[----:B------:R-:W-:Y:S01]  /*acf0*/  ULDC.64 UR4, c[0x0][0x3b0] ;  /* 0x0000ec0000047ab9 */ /* 0x000fe20000000a00 */
[----:B------:R-:W-:Y:S01]  /*ad00*/  FADD.FTZ R0, R15, R106 ;  /* 0x0000006a0f007221 */ /* 0x000fe20000010000 */
[----:B------:R-:W-:Y:S01]  /*ad10*/  LEA.HI.X R15, R2, R35, R3, 0x1, P1 ;  /* 0x00000023020f7211 */ /* 0x000fe200008f0c03 */
[----:B---3--:R-:W-:Y:S01]  /*ad20*/  @!P2 FMUL.FTZ R117, R117, R28 ;  /* 0x0000001c7575a220 */ /* 0x008fe20000410000 */
[----:B------:R-:W-:Y:S01]  /*ad30*/  F2FP.BF16.F32.PACK_AB R28, R105, R104 ;  /* 0x00000068691c723e */ /* 0x000fe200000010ff */
[----:B------:R-:W-:Y:S01]  /*ad40*/  FADD.FTZ R25, R0, R107 ;  /* 0x0000006b00197221 */ /* 0x000fe20000010000 */
[----:B------:R-:W-:Y:S01]  /*ad50*/  IADD3 R16, P1, R16, -0x400, RZ ;  /* 0xfffffc0010107810 */ /* 0x000fe20007f3e0ff */
[----:B------:R-:W-:Y:S01]  /*ad60*/  IMAD.WIDE R2, R33, 0x10, R14 ;  /* 0x0000001021027825 */ /* 0x000fe200078e020e */
[----:B------:R-:W3:Y:S03]  /*ad70*/  LDC.64 R34, c[0x0][0x3a8] ;  /* 0x0000ea00ff227b82 */ /* 0x000ee60000000a00 */
[----:B------:R-:W-:Y:S01]  /*ad80*/  FADD.FTZ R0, R25, R108 ;  /* 0x0000006c19007221 */ /* 0x000fe20000010000 */
[----:B------:R-:W-:Y:S01]  /*ad90*/  F2FP.BF16.F32.PACK_AB R26, R117, R116 ;  /* 0x00000074751a723e */ /* 0x000fe200000010ff */
[----:B------:R4:W-:Y:S01]  /*ada0*/  STG.E.128 desc[UR14][R2.64], R4 ;  /* 0x0000000402007986 */ /* 0x0009e2000c101d0e */
[----:B0-----:R-:W-:Y:S01]  /*adb0*/  @!P0 FMUL.FTZ R119, R119, R24 ;  /* 0x0000001877778220 */ /* 0x001fe20000410000 */
[----:B------:R-:W-:Y:S01]  /*adc0*/  F2FP.BF16.F32.PACK_AB R25, R115, R114 ;  /* 0x000000727319723e */ /* 0x000fe200000010ff */
[----:B------:R-:W-:Y:S01]  /*add0*/  FADD.FTZ R109, R0, R109 ;  /* 0x0000006d006d7221 */ /* 0x000fe20000010000 */
[----:B--2---:R0:W-:Y:S01]  /*ade0*/  STG.E.128 desc[UR14][R2.64+0x200], R8 ;  /* 0x0002000802007986 */ /* 0x0041e2000c101d0e */
[----:B------:R-:W-:Y:S01]  /*adf0*/  F2FP.BF16.F32.PACK_AB R24, R113, R112 ;  /* 0x000000707118723e */ /* 0x000fe200000010ff */
[----:B------:R-:W-:Y:S01]  /*ae00*/  IMAD R0, R70, UR4, RZ ;  /* 0x0000000446007c24 */ /* 0x000fe2000f8e02ff */
[----:B------:R-:W-:Y:S01]  /*ae10*/  F2FP.BF16.F32.PACK_AB R27, R119, R118 ;  /* 0x00000076771b723e */ /* 0x000fe200000010ff */
[----:B------:R-:W-:Y:S01]  /*ae20*/  BAR.SYNC.DEFER_BLOCKING 0x0 ;  /* 0x0000000000007b1d */ /* 0x000fe20000010000 */
[----:B------:R-:W-:Y:S01]  /*ae30*/  FADD.FTZ R110, R109, R110 ;  /* 0x0000006e6d6e7221 */ /* 0x000fe20000010000 */
[----:B------:R-:W-:-:S03]  /*ae40*/  IADD3.X R17, R17, -0x1, RZ, P1, !PT ;  /* 0xffffffff11117810 */ /* 0x000fc60000ffe4ff */
[----:B------:R-:W-:-:S04]  /*ae50*/  FADD.FTZ R111, R110, R111 ;  /* 0x0000006f6e6f7221 */ /* 0x000fc80000010000 */
[----:B------:R-:W-:Y:S01]  /*ae60*/  FADD.FTZ R112, R111, R112 ;  /* 0x000000706f707221 */ /* 0x000fe20000010000 */
[----:B---3--:R-:W-:-:S03]  /*ae70*/  IMAD R14, R34, UR17, RZ ;  /* 0x00000011220e7c24 */ /* 0x008fc6000f8e02ff */
[----:B------:R-:W-:Y:S01]  /*ae80*/  FADD.FTZ R113, R112, R113 ;  /* 0x0000007170717221 */ /* 0x000fe20000010000 */
[----:B------:R-:W-:-:S04]  /*ae90*/  IMAD.WIDE.U32 R12, R34, UR16, R12 ;  /* 0x00000010220c7c25 */ /* 0x000fc8000f8e000c */
[----:B------:R-:W-:Y:S01]  /*aea0*/  FADD.FTZ R114, R113, R114 ;  /* 0x0000007271727221 */ /* 0x000fe20000010000 */
[----:B----4-:R-:W-:-:S03]  /*aeb0*/  IMAD R5, R35, UR16, R14 ;  /* 0x0000001023057c24 */ /* 0x010fc6000f8e020e */
[----:B------:R-:W-:Y:S02]  /*aec0*/  FADD.FTZ R115, R114, R115 ;  /* 0x0000007372737221 */ /* 0x000fe40000010000 */
[----:B------:R-:W-:Y:S01]  /*aed0*/  IADD3 R13, R13, R5, RZ ;  /* 0x000000050d0d7210 */ /* 0x000fe20007ffe0ff */
[----:B------:R-:W-:Y:S01]  /*aee0*/  STS.128 [R32], R28 ;  /* 0x0000001c20007388 */ /* 0x000fe20000000c00 */
[----:B------:R-:W-:Y:S02]  /*aef0*/  IMAD R5, R47, UR5, R0 ;  /* 0x000000052f057c24 */ /* 0x000fe4000f8e0200 */
[----:B------:R-:W-:Y:S01]  /*af00*/  FADD.FTZ R116, R115, R116 ;  /* 0x0000007473747221 */ /* 0x000fe20000010000 */
[----:B------:R-:W-:Y:S01]  /*af10*/  STS.128 [R32+0x10], R24 ;  /* 0x0000101820007388 */ /* 0x000fe20000000c00 */
[----:B------:R-:W-:-:S03]  /*af20*/  NOP ;  /* 0x0000000000007918 */ /* 0x000fc60000000000 */
[----:B------:R-:W2:Y:S01]  /*af30*/  LDS.128 R48, [R36] ;  /* 0x0000000024307984 */ /* 0x000ea20000000c00 */
[----:B0-----:R-:W-:-:S04]  /*af40*/  IMAD.WIDE.U32 R2, R47, UR4, R12 ;  /* 0x000000042f027c25 */ /* 0x001fc8000f8e000c */
[----:B------:R-:W-:Y:S01]  /*af50*/  FADD.FTZ R117, R116, R117 ;  /* 0x0000007574757221 */ /* 0x000fe20000010000 */
[----:B------:R-:W0:Y:S01]  /*af60*/  LDS.128 R52, [R36+0x200] ;  /* 0x0002000024347984 */ /* 0x000e220000000c00 */
[----:B------:R-:W-:Y:S02]  /*af70*/  IADD3 R0, R3, R5, RZ ;  /* 0x0000000503007210 */ /* 0x000fe40007ffe0ff */
[----:B------:R-:W-:Y:S01]  /*af80*/  FADD.FTZ R118, R117, R118 ;  /* 0x0000007675767221 */ /* 0x000fe20000010000 */
[----:B-1----:R-:W-:-:S04]  /*af90*/  LEA R4, P0, R2, R38, 0x1 ;  /* 0x0000002602047211 */ /* 0x002fc800078008ff */
[----:B------:R-:W-:Y:S01]  /*afa0*/  LEA.HI.X R5, R2, R39, R0, 0x1, P0 ;  /* 0x0000002702057211 */ /* 0x000fe200000f0c00 */
[----:B------:R-:W-:Y:S01]  /*afb0*/  FADD.FTZ R39, R118, R119 ;  /* 0x0000007776277221 */ /* 0x000fe20000010000 */
[----:B------:R-:W-:Y:S02]  /*afc0*/  ISETP.GT.AND P0, PT, R37, 0x1, PT ;  /* 0x000000012500780c */ /* 0x000fe40003f04270 */
[----:B------:R-:W-:Y:S01]  /*afd0*/  MOV R37, R40 ;  /* 0x0000002800257202 */ /* 0x000fe20000000f00 */
[----:B------:R-:W-:-:S05]  /*afe0*/  IMAD.WIDE R2, R33, 0x10, R4 ;  /* 0x0000001021027825 */ /* 0x000fca00078e0204 */
[----:B--2---:R2:W-:Y:S04]  /*aff0*/  STG.E.128 desc[UR14][R2.64], R48 ;  /* 0x0000003002007986 */ /* 0x0045e8000c101d0e */
[----:B0-----:R2:W-:Y:S01]  /*b000*/  STG.E.128 desc[UR14][R2.64+0x200], R52 ;  /* 0x0002003402007986 */ /* 0x0015e2000c101d0e */
[----:B------:R-:W-:Y:S05]  /*b010*/  @P0 BRA `(.L_x_14203) ;  /* 0xffffff54009c0947 */ /* 0x000fea000383ffff */
.L_x_14153:
        /* <DEDUP_REMOVED lines=9> */
[----:B--2---:R-:W0:Y:S01]  /*b0b0*/  SHFL.DOWN P0, R3, R0, 0x2, 0x1f ;  /* 0x08401f0000037f89 */ /* 0x004e220000000000 */
        /* <DEDUP_REMOVED lines=16> */
.L_x_14205:
[----:B------:R-:W-:Y:S05]  /*b1c0*/  BSYNC B0 ;  /* 0x0000000000007941 */ /* 0x000fea0003800000 */
.L_x_14204:
[----:B------:R-:W-:Y:S01]  /*b1d0*/  ULDC.64 UR4, c[0x0][0x3f8] ;  /* 0x0000fe0000047ab9 */ /* 0x000fe20000000a00 */
[----:B------:R-:W-:Y:S01]  /*b1e0*/  BSSY B0, `(.L_x_14206) ;  /* 0x000001d000007945 */ /* 0x000fe20003800000 */
[----:B------:R-:W-:-:S04]  /*b1f0*/  ISETP.NE.U32.AND P0, PT, RZ, UR4, PT ;  /* 0x00000004ff007c0c */ /* 0x000fc8000bf05070 */
[----:B------:R-:W-:-:S13]  /*b200*/  ISETP.NE.AND.EX P0, PT, RZ, UR5, PT, P0 ;  /* 0x00000005ff007c0c */ /* 0x000fda000bf05300 */
[----:B------:R-:W-:Y:S05]  /*b210*/  @!P0 BRA `(.L_x_14207) ;  /* 0x0000000000608947 */ /* 0x000fea0003800000 */
[----:B------:R-:W-:Y:S06]  /*b220*/  BAR.SYNC.DEFER_BLOCKING 0x0 ;  /* 0x0000000000007b1d */ /* 0x000fec0000010000 */
[----:B------:R-:W3:Y:S01]  /*b230*/  SHFL.DOWN P0, R0, R39, 0x1, 0x1f ;  /* 0x08201f0027007f89 */ /* 0x000ee20000000000 */
[----:B01----:R-:W0:Y:S01]  /*b240*/  S2R R4, SR_LANEID ;  /* 0x0000000000047919 */ /* 0x003e220000000000 */
[----:B------:R-:W1:Y:S01]  /*b250*/  S2R R21, SR_TID.X ;  /* 0x0000000000157919 */ /* 0x000e620000002100 */
[----:B---3--:R-:W-:-:S05]  /*b260*/  @P0 FADD R0, R0, R39 ;  /* 0x0000002700000221 */ /* 0x008fca0000000000 */
[----:B--2---:R-:W2:Y:S01]  /*b270*/  SHFL.DOWN P0, R3, R0, 0x2, 0x1f ;  /* 0x08401f0000037f89 */ /* 0x004ea20000000000 */
        /* <DEDUP_REMOVED lines=18> */
.L_x_14207:
[----:B-1----:R-:W3:Y:S02]  /*b3a0*/  S2R R21, SR_TID.X ;  /* 0x0000000000157919 */ /* 0x002ee40000002100 */
.L_x_14208:
[----:B------:R-:W-:Y:S05]  /*b3b0*/  BSYNC B0 ;  /* 0x0000000000007941 */ /* 0x000fea0003800000 */
.L_x_14206:
[----:B------:R-:W-:Y:S02]  /*b3c0*/  ULDC UR22, c[0x0][0x21c] ;  /* 0x0000870000167ab9 */ /* 0x000fe40000000800 */
[----:B---3--:R-:W-:-:S13]  /*b3d0*/  ISETP.GE.AND P0, PT, R21, UR22, PT ;  /* 0x0000001615007c0c */ /* 0x008fda000bf06270 */
[----:B------:R-:W-:Y:S05]  /*b3e0*/  @P0 EXIT ;  /* 0x000000000000094d */ /* 0x000fea0003800000 */
[----:B------:R-:W-:Y:S01]  /*b3f0*/  ULDC.64 UR6, c[0x0][0x248] ;  /* 0x0000920000067ab9 */ /* 0x000fe20000000a00 */
[----:B------:R-:W3:Y:S01]  /*b400*/  S2UR UR5, SR_CgaCtaId ;  /* 0x00000000000579c3 */ /* 0x000ee20000008800 */
[C---:B------:R-:W-:Y:S01]  /*b410*/  IMAD R0, R70.reuse, UR6, RZ ;  /* 0x0000000646007c24 */ /* 0x040fe2000f8e02ff */
[----:B------:R-:W-:Y:S01]  /*b420*/  ULDC.64 UR8, c[0x0][0x378] ;  /* 0x0000de0000087ab9 */ /* 0x000fe20000000a00 */
[C---:B------:R-:W-:Y:S01]  /*b430*/  IMAD.WIDE.U32 R16, R47.reuse, UR6, RZ ;  /* 0x000000062f107c25 */ /* 0x040fe2000f8e00ff */
[----:B------:R-:W-:Y:S01]  /*b440*/  ULDC.64 UR10, c[0x0][0x268] ;  /* 0x00009a00000a7ab9 */ /* 0x000fe20000000a00 */
[----:B------:R-:W-:Y:S01]  /*b450*/  BSSY B0, `(.L_x_14209) ;  /* 0x0000061000007945 */ /* 0x000fe20003800000 */
[----:B------:R-:W-:Y:S01]  /*b460*/  UMOV UR4, 0x400 ;  /* 0x0000040000047882 */ /* 0x000fe20000000000 */
[C---:B--2---:R-:W-:Y:S01]  /*b470*/  IMAD R3, R47.reuse, UR7, R0 ;  /* 0x000000072f037c24 */ /* 0x044fe2000f8e0200 */
        /* <DEDUP_REMOVED lines=13> */
[C---:B0-----:R-:W-:Y:S01]  /*b550*/  IMAD.WIDE.U32 R6, R47.reuse, UR6, RZ ;  /* 0x000000062f067c25 */ /* 0x041fe2000f8e00ff */
[----:B------:R-:W-:Y:S01]  /*b560*/  ULDC UR6, c[0x0][0x0] ;  /* 0x0000000000067ab9 */ /* 0x000fe20000000800 */
[----:B------:R-:W-:Y:S01]  /*b570*/  ULDC.64 UR18, c[0x0][0x3c8] ;  /* 0x0000f20000127ab9 */ /* 0x000fe20000000a00 */
[----:B---3--:R-:W-:Y:S01]  /*b580*/  ULEA UR4, UR5, UR4, 0x18 ;  /* 0x0000000405047291 */ /* 0x008fe2000f8ec03f */
[C---:B------:R-:W-:Y:S01]  /*b590*/  IMAD R31, R47.reuse, UR9, R0 ;  /* 0x000000092f1f7c24 */ /* 0x040fe2000f8e0200 */
[----:B------:R-:W-:Y:S01]  /*b5a0*/  ULDC.64 UR8, c[0x0][0x338] ;  /* 0x0000ce0000087ab9 */ /* 0x000fe20000000a00 */
[----:B-1----:R-:W-:Y:S01]  /*b5b0*/  IMAD.WIDE.U32 R18, R47, UR10, RZ ;  /* 0x0000000a2f127c25 */ /* 0x002fe2000f8e00ff */
        /* <DEDUP_REMOVED lines=11> */
.L_x_14210:
        /* <DEDUP_REMOVED lines=64> */
.L_x_14209:
[----:B------:R-:W-:Y:S05]  /*ba70*/  EXIT ;  /* 0x000000000000794d */ /* 0x000fea0003800000 */
.L_x_14211:
        /* <DEDUP_REMOVED lines=16> */
.L_x_18983:


//--------------------- .text._Z25selective_scan_bwd_kernelI32Selective_Scan_bwd_kernel_traitsILi32ELi16ELb1ELb0ELb1ELb0ELb0EN3c108BFloat16ENS1_7complexIfEEEEv12SSMParamsBwd --------------------------
	.section	.text._Z25selective_scan_bwd_kernelI32Selective_Scan_bwd_kernel_traitsILi32ELi16ELb1ELb0ELb1ELb0ELb0EN3c108BFloat16ENS1_7complexIfEEEEv12SSMParamsBwd,"ax",@progbits
	.align	128
        .global         _Z25selective_scan_bwd_kernelI32Selective_Scan_bwd_kernel_traitsILi32ELi16ELb1ELb0ELb1ELb0ELb0EN3c108BFloat16ENS1_7complexIfEEEEv12SSMParamsBwd
        .type           _Z25selective_scan_bwd_kernelI32Selective_Scan_bwd_kernel_traitsILi32ELi16ELb1ELb0ELb1ELb0ELb0EN3c108BFloat16ENS1_7complexIfEEEEv12SSMParamsBwd,@function
        .size           _Z25selective_scan_bwd_kernelI32Selective_Scan_bwd_kernel_traitsILi32ELi16ELb1ELb0ELb1ELb0ELb0EN3c108BFloat16ENS1_7complexIfEEEEv12SSMParamsBwd,(.L_x_18984 - _Z25selective_scan_bwd_kernelI32Selective_Scan_bwd_kernel_traitsILi32ELi16ELb1ELb0ELb1ELb0ELb0EN3c108BFloat16ENS1_7complexIfEEEEv12SSMParamsBwd)
        .other          _Z25selective_scan_bwd_kernelI32Selective_Scan_bwd_kernel_traitsILi32ELi16ELb1ELb0ELb1ELb0ELb0EN3c108BFloat16ENS1_7complexIfEEEEv12SSMParamsBwd,@"STO_CUDA_ENTRY STV_DEFAULT"
_Z25selective_scan_bwd_kernelI32Selective_Scan_bwd_kernel_traitsILi32ELi16ELb1ELb0ELb1ELb0ELb0EN3c108BFloat16ENS1_7complexIfEEEEv12SSMParamsBwd:
.text._Z25selective_scan_bwd_kernelI32Selective_Scan_bwd_kernel_traitsILi32ELi16ELb1ELb0ELb1ELb0ELb0EN3c108BFloat16ENS1_7complexIfEEEEv12SSMParamsBwd:
        /* <DEDUP_REMOVED lines=34> */
[----:B------:R-:W-:Y:S01]  /*0220*/  UISETP.NE.U32.AND UP1, UPT, UR22, URZ, UPT ;  /* 0x0000003f1600728c */ /* 0x000fe2000bf25070 */
[----:B------:R-:W-:Y:S01]  /*0230*/  CS2R R102, SRZ ;  /* 0x0000000000667805 */ /* 0x000fe2000001ff00 */
[----:B------:R-:W-:Y:S01]  /*0240*/  UISETP.NE.AND.EX UP0, UPT, UR5, URZ, UPT, UP0 ;  /* 0x0000003f0500728c */ /* 0x000fe2000bf05300 */
[----:B------:R-:W-:Y:S01]  /*0250*/  R2UR UR30, R0 ;  /* 0x00000000001e72ca */ /* 0x000fe200000e0000 */
[----:B------:R-:W-:-:S02]  /*0260*/  UISETP.NE.AND.EX UP1, UPT, UR23, URZ, UPT, UP1 ;  /* 0x0000003f1700728c */ /* 0x000fc4000bf25310 */
[----:B-1----:R-:W-:Y:S02]  /*0270*/  USHF.R.S32.HI UR46, URZ, 0x1f, UR47 ;  /* 0x0000001f3f2e7899 */ /* 0x002fe4000801142f */
[----:B------:R-:W-:Y:S02]  /*0280*/  UIMAD.WIDE.U32 UR14, UR47, UR18, URZ ;  /* 0x000000122f0e72a5 */ /* 0x000fe4000f8e003f */
[----:B------:R-:W-:Y:S01]  /*0290*/  UIMAD UR4, UR46, UR18, URZ ;  /* 0x000000122e0472a4 */ /* 0x000fe2000f8e023f */
[----:B------:R-:W-:Y:S01]  /*02a0*/  ULDC.64 UR6, c[0x0][0x290] ;  /* 0x0000a40000067ab9 */ /* 0x000fe20000000a00 */
[----:B------:R-:W-:-:S03]  /*02b0*/  UISETP.NE.U32.AND UP2, UPT, UR34, URZ, UPT ;  /* 0x0000003f2200728c */ /* 0x000fc6000bf45070 */
[----:B------:R-:W-:Y:S01]  /*02c0*/  @UP1 ULEA UR24, UP3, UR49, UR22, 0x2 ;  /* 0x0000001631181291 */ /* 0x000fe2000f86103f */
[----:B------:R-:W1:Y:S01]  /*02d0*/  I2F.RP R0, UR30 ;  /* 0x0000001e00007d06 */ /* 0x000e620008209400 */
        /* <DEDUP_REMOVED lines=8> */
[----:B-1----:R-:W0:Y:S01]  /*0360*/  MUFU.RCP R0, R0 ;  /* 0x0000000000007308 */ /* 0x002e220000001000 */
[----:B------:R-:W-:Y:S02]  /*0370*/  UIMAD UR18, UR46, UR6, URZ ;  /* 0x000000062e1272a4 */ /* 0x000fe4000f8e023f */
[----:B------:R-:W-:Y:S02]  /*0380*/  UIMAD.WIDE.U32 UR10, UR47, UR6, URZ ;  /* 0x000000062f0a72a5 */ /* 0x000fe4000f8e003f */
[----:B------:R-:W-:Y:S02]  /*0390*/  UIMAD UR18, UR47, UR7, UR18 ;  /* 0x000000072f1272a4 */ /* 0x000fe4000f8e0212 */
[----:B------:R-:W-:Y:S02]  /*03a0*/  UISETP.NE.AND.EX UP1, UPT, UR35, URZ, UPT, UP2 ;  /* 0x0000003f2300728c */ /* 0x000fe4000bf25320 */
[----:B------:R-:W-:-:S02]  /*03b0*/  UIMAD.WIDE.U32 UR6, UR47, UR16, URZ ;  /* 0x000000102f0672a5 */ /* 0x000fc4000f8e003f */
[----:B------:R-:W-:Y:S02]  /*03c0*/  UIMAD UR8, UR47, UR17, UR8 ;  /* 0x000000112f0872a4 */ /* 0x000fe4000f8e0208 */
[----:B------:R-:W-:Y:S01]  /*03d0*/  UIADD3 UR13, UR13, UR9, URZ ;  /* 0x000000090d0d7290 */ /* 0x000fe2000fffe03f */
[----:B------:R-:W-:Y:S01]  /*03e0*/  ULDC.64 UR16, c[0x0][0x288] ;  /* 0x0000a20000107ab9 */ /* 0x000fe20000000a00 */
[----:B------:R-:W-:Y:S01]  /*03f0*/  UMOV UR26, URZ ;  /* 0x0000003f001a7c82 */ /* 0x000fe20008000000 */
[----:B0-----:R-:W-:Y:S01]  /*0400*/  IADD3 R2, R0, 0xffffffe, RZ ;  /* 0x0ffffffe00027810 */ /* 0x001fe20007ffe0ff */
[----:B------:R-:W-:Y:S01]  /*0410*/  UIMAD UR29, UR48, UR16, URZ ;  /* 0x00000010301d72a4 */ /* 0x000fe2000f8e023f */
[----:B------:R-:W-:Y:S01]  /*0420*/  IABS R0, UR49 ;  /* 0x0000003100007c13 */ /* 0x000fe20008000000 */
[----:B------:R-:W-:Y:S02]  /*0430*/  @UP1 ULEA UR26, UP2, UR49, UR34, 0x2 ;  /* 0x00000022311a1291 */ /* 0x000fe4000f84103f */
[----:B------:R-:W-:Y:S01]  /*0440*/  UIMAD UR29, UR49, UR17, UR29 ;  /* 0x00000011311d72a4 */ /* 0x000fe2000f8e021d */
[----:B------:R-:W0:Y:S01]  /*0450*/  F2I.FTZ.U32.TRUNC.NTZ R2, R2 ;  /* 0x0000000200027305 */ /* 0x000e22000021f000 */
[----:B------:R-:W-:Y:S01]  /*0460*/  R2UR UR32, R0 ;  /* 0x00000000002072ca */ /* 0x000fe200000e0000 */
[----:B------:R-:W-:Y:S01]  /*0470*/  ULDC UR9, c[0x0][0x224] ;  /* 0x0000890000097ab9 */ /* 0x000fe20000000800 */
[----:B------:R-:W-:-:S02]  /*0480*/  UIADD3 UR11, UR11, UR18, URZ ;  /* 0x000000120b0b7290 */ /* 0x000fc4000fffe03f */
[----:B------:R-:W-:Y:S01]  /*0490*/  ULEA UR18, UR9, 0xfffffe00, 0x9 ;  /* 0xfffffe0009127891 */ /* 0x000fe2000f8e483f */
[----:B------:R-:W-:Y:S01]  /*04a0*/  UMOV UR27, URZ ;  /* 0x0000003f001b7c82 */ /* 0x000fe20008000000 */
[----:B------:R-:W-:Y:S02]  /*04b0*/  @UP1 ULEA.HI.X UR27, UR49, UR35, UR48, 0x2, UP2 ;  /* 0x00000023311b1291 */ /* 0x000fe400090f1430 */
[----:B------:R-:W-:Y:S02]  /*04c0*/  UISETP.NE.AND UP1, UPT, UR28, URZ, UPT ;  /* 0x0000003f1c00728c */ /* 0x000fe4000bf25270 */
[----:B------:R-:W-:Y:S01]  /*04d0*/  UIADD3 UR7, UR7, UR8, URZ ;  /* 0x0000000807077290 */ /* 0x000fe2000fffe03f */
[----:B0-----:R-:W-:-:S13]  /*04e0*/  R2UR UR5, R2 ;  /* 0x00000000020572ca */ /* 0x001fda00000e0000 */
        /* <DEDUP_REMOVED lines=12> */
[----:B------:R-:W-:Y:S02]  /*05b0*/  UIMAD UR23, UR48, UR16, URZ ;  /* 0x00000010301772a4 */ /* 0x000fe4000f8e023f */
[----:B------:R-:W-:Y:S02]  /*05c0*/  UIMAD UR22, UR30, UR22, UR32 ;  /* 0x000000161e1672a4 */ /* 0x000fe4000f8e0220 */
[----:B------:R-:W-:Y:S02]  /*05d0*/  UIMAD.WIDE.U32 UR12, UR49, UR16, UR12 ;  /* 0x00000010310c72a5 */ /* 0x000fe4000f8e000c */
[----:B------:R-:W-:Y:S02]  /*05e0*/  UISETP.GT.U32.AND UP4, UPT, UR30, UR22, UPT ;  /* 0x000000161e00728c */ /* 0x000fe4000bf84070 */
[----:B------:R-:W-:Y:S02]  /*05f0*/  ULOP3.LUT UR16, UR49, UR28, URZ, 0x3c, !UPT ;  /* 0x0000001c31107292 */ /* 0x000fe4000f8e3c3f */
[----:B------:R-:W-:-:S02]  /*0600*/  UIMAD UR31, UR49, UR15, UR31 ;  /* 0x0000000f311f72a4 */ /* 0x000fc4000f8e021f */
[----:B------:R-:W-:Y:S02]  /*0610*/  UISETP.GE.AND UP2, UPT, UR16, URZ, UPT ;  /* 0x0000003f1000728c */ /* 0x000fe4000bf46270 */
[----:B------:R-:W-:Y:S02]  /*0620*/  UIADD3 UR16, UP5, UR18, UR4, URZ ;  /* 0x0000000412107290 */ /* 0x000fe4000ffbe03f */
[----:B------:R-:W-:Y:S02]  /*0630*/  UIMAD.WIDE.U32 UR10, UR49, UR14, UR10 ;  /* 0x0000000e310a72a5 */ /* 0x000fe4000f8e000a */
[----:B------:R-:W-:Y:S02]  /*0640*/  @!UP4 UIADD3 UR22, UR22, -UR30, URZ ;  /* 0x8000001e1616c290 */ /* 0x000fe4000fffe03f */
[----:B------:R-:W-:Y:S02]  /*0650*/  @!UP4 UIADD3 UR19, UR19, 0x1, URZ ;  /* 0x000000011313c890 */ /* 0x000fe4000fffe03f */
[----:B------:R-:W-:-:S02]  /*0660*/  UISETP.GE.U32.AND UP3, UPT, UR22, UR30, UPT ;  /* 0x0000001e1600728c */ /* 0x000fc4000bf66070 */
[----:B------:R-:W-:Y:S01]  /*0670*/  USHF.R.S32.HI UR22, URZ, 0x1f, UR18 ;  /* 0x0000001f3f167899 */ /* 0x000fe20008011412 */
[----:B------:R-:W-:Y:S01]  /*0680*/  ULDC.64 UR14, c[0x0][0x2f0] ;  /* 0x0000bc00000e7ab9 */ /* 0x000fe20000000a00 */
[----:B------:R-:W-:Y:S02]  /*0690*/  UIMAD UR23, UR49, UR17, UR23 ;  /* 0x00000011311772a4 */ /* 0x000fe4000f8e0217 */
[----:B------:R-:W-:Y:S02]  /*06a0*/  UIADD3.X UR4, UR22, UR5, UR29, UP5, !UPT ;  /* 0x0000000516047290 */ /* 0x000fe4000affe41d */
[----:B------:R-:W-:-:S03]  /*06b0*/  ULEA UR17, UP4, UR16, UR14, 0x1 ;  /* 0x0000000e10117291 */ /* 0x000fc6000f88083f */
[----:B------:R-:W-:Y:S02]  /*06c0*/  @UP3 UIADD3 UR19, UR19, 0x1, URZ ;  /* 0x0000000113133890 */ /* 0x000fe4000fffe03f */
[----:B------:R-:W-:Y:S02]  /*06d0*/  UIADD3 UR14, UP3, UR18, UR12, URZ ;  /* 0x0000000c120e7290 */ /* 0x000fe4000ff7e03f */
[----:B------:R-:W-:Y:S02]  /*06e0*/  ULEA.HI.X UR16, UR16, UR15, UR4, 0x1, UP4 ;  /* 0x0000000f10107291 */ /* 0x000fe4000a0f0c04 */
[----:B------:R-:W-:Y:S01]  /*06f0*/  UIADD3.X UR12, UR22, UR13, UR23, UP3, !UPT ;  /* 0x0000000d160c7290 */ /* 0x000fe20009ffe417 */
[----:B------:R-:W-:Y:S01]  /*0700*/  ULDC.64 UR4, c[0x0][0x2f8] ;  /* 0x0000be0000047ab9 */ /* 0x000fe20000000a00 */
[----:B------:R-:W-:Y:S02]  /*0710*/  @!UP2 UIADD3 UR19, -UR19, URZ, URZ ;  /* 0x0000003f1313a290 */ /* 0x000fe4000fffe13f */
[----:B------:R-:W-:-:S02]  /*0720*/  ULEA UR15, UP3, UR14, UR4, 0x1 ;  /* 0x000000040e0f7291 */ /* 0x000fc4000f86083f */
[----:B------:R-:W-:Y:S02]  /*0730*/  @!UP1 ULOP3.LUT UR19, URZ, UR28, URZ, 0x33, !UPT ;  /* 0x0000001c3f139292 */ /* 0x000fe4000f8e333f */
[----:B------:R-:W-:Y:S02]  /*0740*/  ULEA.HI.X UR14, UR14, UR5, UR12, 0x1, UP3 ;  /* 0x000000050e0e7291 */ /* 0x000fe400098f0c0c */
[----:B------:R-:W-:Y:S02]  /*0750*/  UIADD3 UR12, UP2, UR18, UR10, URZ ;  /* 0x0000000a120c7290 */ /* 0x000fe4000ff5e03f */
[----:B------:R-:W-:Y:S01]  /*0760*/  USHF.R.S32.HI UR8, URZ, 0x1f, UR19 ;  /* 0x0000001f3f087899 */ /* 0x000fe20008011413 */
[----:B------:R-:W-:Y:S01]  /*0770*/  ULDC.64 UR4, c[0x0][0x3b8] ;  /* 0x0000ee0000047ab9 */ /* 0x000fe20000000a00 */
[----:B------:R-:W-:Y:S01]  /*0780*/  ULDC.64 UR28, c[0x0][0x278] ;  /* 0x00009e00001c7ab9 */ /* 0x000fe20000000a00 */
[----:B------:R-:W-:Y:S02]  /*0790*/  ULEA UR13, UP1, UR12, UR4, 0x1 ;  /* 0x000000040c0d7291 */ /* 0x000fe4000f82083f */
[----:B------:R-:W-:-:S02]  /*07a0*/  UIMAD UR4, UR8, UR28, URZ ;  /* 0x0000001c080472a4 */ /* 0x000fc4000f8e023f */
[----:B------:R-:W-:Y:S02]  /*07b0*/  UIADD3.X UR10, UR22, UR11, UR31, UP2, !UPT ;  /* 0x0000000b160a7290 */ /* 0x000fe400097fe41f */
[----:B------:R-:W-:Y:S02]  /*07c0*/  UIMAD UR18, UR19, UR29, UR4 ;  /* 0x0000001d131272a4 */ /* 0x000fe4000f8e0204 */
[----:B------:R-:W-:Y:S01]  /*07d0*/  ULEA.HI.X UR12, UR12, UR5, UR10, 0x1, UP1 ;  /* 0x000000050c0c7291 */ /* 0x000fe200088f0c0a */
[----:B------:R-:W-:Y:S01]  /*07e0*/  @UP0 ULDC UR4, c[0x0][0x214] ;  /* 0x0000850000040ab9 */ /* 0x000fe20000000800 */
[----:B------:R-:W-:Y:S02]  /*07f0*/  UISETP.GE.AND UP1, UPT, UR9, 0x1, UPT ;  /* 0x000000010900788c */ /* 0x000fe4000bf26270 */
[----:B------:R-:W-:Y:S02]  /*0800*/  @UP0 UIMAD UR4, UR47, UR4, UR49 ;  /* 0x000000042f0402a4 */ /* 0x000fe4000f8e0231 */
[----:B------:R-:W-:-:S02]  /*0810*/  UIMAD.WIDE.U32 UR22, UR19, UR28, UR6 ;  /* 0x0000001c131672a5 */ /* 0x000fc4000f8e0006 */
[----:B------:R-:W-:Y:S01]  /*0820*/  @UP0 UIMAD UR4, UR4, UR9, URZ ;  /* 0x00000009040402a4 */ /* 0x000fe2000f8e023f */
[----:B------:R-:W-:Y:S01]  /*0830*/  UMOV UR6, URZ ;  /* 0x0000003f00067c82 */ /* 0x000fe20008000000 */
[----:B------:R-:W-:Y:S01]  /*0840*/  ULEA UR7, UR9, 0xfffffc00, 0xa ;  /* 0xfffffc0009077891 */ /* 0x000fe2000f8e503f */
[----:B------:R-:W-:Y:S01]  /*0850*/  @UP0 ULDC UR28, c[0x0][0x21c] ;  /* 0x00008700001c0ab9 */ /* 0x000fe20000000800 */
[----:B------:R-:W-:Y:S02]  /*0860*/  UIADD3 UR18, UR23, UR18, URZ ;  /* 0x0000001217127290 */ /* 0x000fe4000fffe03f */
[----:B------:R-:W-:Y:S02]  /*0870*/  @UP0 UIMAD UR4, UR4, UR28, URZ ;  /* 0x0000001c040402a4 */ /* 0x000fe4000f8e023f */
[----:B------:R-:W-:Y:S01]  /*0880*/  UIADD3 UR8, UP2, UR7, UR22, URZ ;  /* 0x0000001607087290 */ /* 0x000fe2000ff5e03f */
[----:B------:R-:W-:Y:S02]  /*0890*/  ULDC.64 UR10, c[0x0][0x2e0] ;  /* 0x0000b800000a7ab9 */ /* 0x000fe40000000a00 */
[----:B------:R-:W-:Y:S01]  /*08a0*/  @UP0 ULDC.64 UR22, c[0x0][0x310] ;  /* 0x0000c40000160ab9 */ /* 0x000fe20000000a00 */
[----:B------:R-:W-:-:S02]  /*08b0*/  ULEA UR10, UP3, UR8, UR10, 0x1 ;  /* 0x0000000a080a7291 */ /* 0x000fc4000f86083f */
[----:B------:R-:W-:Y:S02]  /*08c0*/  @UP0 UIMAD.WIDE UR22, UR4, 0x10, UR22 ;  /* 0x00000010041608a5 */ /* 0x000fe4000f8e0216 */
[----:B------:R-:W-:Y:S01]  /*08d0*/  ULEA.HI.X.SX32 UR7, UR7, UR18, 0x1, UP2 ;  /* 0x0000001207077291 */ /* 0x000fe200090f0e3f */
        /* <DEDUP_REMOVED lines=9> */
[----:B------:R-:W-:Y:S01]  /*0970*/  CS2R R102, SRZ ;  /* 0x0000000000667805 */ /* 0x000fe2000001ff00 */
[----:B------:R-:W-:Y:S01]  /*0980*/  UMOV UR11, UR10 ;  /* 0x0000000a000b7c82 */ /* 0x000fe20008000000 */
[----:B------:R-:W-:Y:S01]  /*0990*/  ULDC UR18, c[0x0][0x224] ;  /* 0x0000890000127ab9 */ /* 0x000fe20000000800 */
[----:B------:R-:W1:Y:S01]  /*09a0*/  S2R R190, SR_LANEID ;  /* 0x0000000000be7919 */ /* 0x000e620000000000 */
[----:B------:R-:W-:Y:S01]  /*09b0*/  UMOV UR10, UR7 ;  /* 0x00000007000a7c82 */ /* 0x000fe20008000000 */
[----:B------:R-:W-:Y:S01]  /*09c0*/  UMOV UR4, URZ ;  /* 0x0000003f00047c82 */ /* 0x000fe20008000000 */
[----:B0-----:R-:W-:-:S04]  /*09d0*/  SHF.L.U32 R100, R101, 0x1, RZ ;  /* 0x0000000165647819 */ /* 0x001fc800000006ff */
[----:B-1----:R-:W-:-:S07]  /*09e0*/  LOP3.LUT R100, R100, 0xffffffc0, RZ, 0xc0, !PT ;  /* 0xffffffc064647812 */ /* 0x002fce00078ec0ff */
.L_x_14294:
[----:B------:R-:W-:Y:S01]  /*09f0*/  BAR.SYNC.DEFER_BLOCKING 0x0 ;  /* 0x0000000000007b1d */ /* 0x000fe20000010000 */
[----:B0-----:R-:W-:Y:S02]  /*0a00*/  MOV R2, UR17 ;  /* 0x0000001100027c02 */ /* 0x001fe40008000f00 */
[----:B------:R-:W-:Y:S02]  /*0a10*/  MOV R3, UR16 ;  /* 0x0000001000037c02 */ /* 0x000fe40008000f00 */
[----:B------:R-:W-:-:S05]  /*0a20*/  LOP3.LUT R99, R100, 0x1f, R101, 0xf8, !PT ;  /* 0x0000001f64637812 */ /* 0x000fca00078ef865 */
[----:B------:R-:W-:-:S05]  /*0a30*/  IMAD.WIDE R2, R99, 0x10, R2 ;  /* 0x0000001063027825 */ /* 0x000fca00078e0202 */
[----:B--2---:R-:W2:Y:S04]  /*0a40*/  LDG.E.128 R4, desc[UR20][R2.64] ;  /* 0x0000001402047981 */ /* 0x004ea8000c1e1d00 */
[----:B------:R0:W3:Y:S01]  /*0a50*/  LDG.E.128 R8, desc[UR20][R2.64+0x200] ;  /* 0x0002001402087981 */ /* 0x0000e2000c1e1d00 */
[----:B------:R-:W1:Y:S01]  /*0a60*/  S2UR UR7, SR_CgaCtaId ;  /* 0x00000000000779c3 */ /* 0x000e620000008800 */
[----:B------:R-:W-:Y:S01]  /*0a70*/  UMOV UR54, 0x400 ;  /* 0x0000040000367882 */ /* 0x000fe20000000000 */
[----:B------:R-:W-:Y:S02]  /*0a80*/  MOV R20, UR15 ;  /* 0x0000000f00147c02 */ /* 0x000fe40008000f00 */
[----:B------:R-:W-:-:S03]  /*0a90*/  MOV R21, UR14 ;  /* 0x0000000e00157c02 */ /* 0x000fc60008000f00 */
[----:B------:R-:W-:Y:S01]  /*0aa0*/  IMAD.WIDE R20, R99, 0x10, R20 ;  /* 0x0000001063147825 */ /* 0x000fe200078e0214 */
[----:B-1----:R-:W-:Y:S01]  /*0ab0*/  ULEA UR54, UR7, UR54, 0x18 ;  /* 0x0000003607367291 */ /* 0x002fe2000f8ec03f */
[----:B0-----:R-:W-:Y:S02]  /*0ac0*/  MOV R2, UR13 ;  /* 0x0000000d00027c02 */ /* 0x001fe40008000f00 */
[----:B------:R-:W-:Y:S01]  /*0ad0*/  MOV R3, UR12 ;  /* 0x0000000c00037c02 */ /* 0x000fe20008000f00 */
[----:B------:R-:W-:Y:S02]  /*0ae0*/  ULDC UR7, c[0x0][0x21c] ;  /* 0x0000870000077ab9 */ /* 0x000fe40000000800 */
[C---:B------:R-:W-:Y:S02]  /*0af0*/  LEA R98, R190.reuse, UR54, 0x4 ;  /* 0x00000036be627c11 */ /* 0x040fe4000f8e20ff */
[----:B------:R-:W-:-:S03]  /*0b00*/  LEA R0, R190, UR54, 0x5 ;  /* 0x00000036be007c11 */ /* 0x000fc6000f8e28ff */
        /* <DEDUP_REMOVED lines=19> */
[----:B------:R-:W-:Y:S02]  /*0c40*/  ISETP.LT.AND P0, PT, RZ, UR7, PT ;  /* 0x00000007ff007c0c */ /* 0x000fe4000bf01270 */
[----:B------:R-:W-:Y:S02]  /*0c50*/  SHF.L.U32 R28, R28, 0x10, RZ ;  /* 0x000000101c1c7819 */ /* 0x000fe400000006ff */
[----:B-1----:R-:W-:Y:S02]  /*0c60*/  SHF.L.U32 R80, R9, 0x10, RZ ;  /* 0x0000001009507819 */ /* 0x002fe400000006ff */
[C---:B----4-:R-:W-:Y:S02]  /*0c70*/  SHF.L.U32 R3, R17.reuse, 0x10, RZ ;  /* 0x0000001011037819 */ /* 0x050fe400000006ff */
[----:B------:R-:W-:Y:S01]  /*0c80*/  PRMT R2, R17, 0x7632, R2 ;  /* 0x0000763211027816 */ /* 0x000fe20000000002 */
[----:B------:R-:W-:Y:S01]  /*0c90*/  FADD.FTZ R80, R80, UR5 ;  /* 0x0000000550507e21 */ /* 0x000fe20008010000 */
[----:B--2---:R-:W-:-:S02]  /*0ca0*/  SHF.L.U32 R77, R4, 0x10, RZ ;  /* 0x00000010044d7819 */ /* 0x004fc400000006ff */
[----:B------:R-:W-:Y:S02]  /*0cb0*/  SHF.L.U32 R2, R2, 0x10, RZ ;  /* 0x0000001002027819 */ /* 0x000fe400000006ff */
[----:B------:R-:W-:Y:S01]  /*0cc0*/  SHF.L.U32 R76, R5, 0x10, RZ ;  /* 0x00000010054c7819 */ /* 0x000fe200000006ff */
[----:B------:R-:W-:Y:S01]  /*0cd0*/  FADD.FTZ R77, R77, UR5 ;  /* 0x000000054d4d7e21 */ /* 0x000fe20008010000 */
[----:B------:R-:W-:Y:S02]  /*0ce0*/  SHF.L.U32 R81, R8, 0x10, RZ ;  /* 0x0000001008517819 */ /* 0x000fe400000006ff */
        /* <DEDUP_REMOVED lines=10> */
[----:B---3--:R-:W-:Y:S04]  /*0d90*/  STS.128 [R98], R32 ;  /* 0x0000002062007388 */ /* 0x008fe80000000c00 */
[----:B-----5:R-:W-:Y:S01]  /*0da0*/  STS.128 [R98+0x200], R36 ;  /* 0x0002002462007388 */ /* 0x020fe20000000c00 */
[----:B------:R-:W-:-:S03]  /*0db0*/  NOP ;  /* 0x0000000000007918 */ /* 0x000fc60000000000 */
[----:B------:R-:W0:Y:S04]  /*0dc0*/  LDS.128 R24, [R0] ;  /* 0x0000000000187984 */ /* 0x000e280000000c00 */
[----:B------:R1:W2:Y:S02]  /*0dd0*/  LDS.128 R20, [R0+0x10] ;  /* 0x0000100000147984 */ /* 0x0002a40000000c00 */
[----:B-1----:R-:W-:-:S04]  /*0de0*/  PRMT R0, R18, 0x7632, R0 ;  /* 0x0000763212007816 */ /* 0x002fc80000000000 */
[----:B------:R-:W-:Y:S02]  /*0df0*/  SHF.L.U32 R0, R0, 0x10, RZ ;  /* 0x0000001000007819 */ /* 0x000fe400000006ff */
[C---:B0-----:R-:W-:Y:S02]  /*0e00*/  PRMT R96, R24.reuse, 0x7632, R96 ;  /* 0x0000763218607816 */ /* 0x041fe40000000060 */
[----:B------:R-:W-:Y:S02]  /*0e10*/  SHF.L.U32 R97, R24, 0x10, RZ ;  /* 0x0000001018617819 */ /* 0x000fe400000006ff */
[----:B------:R-:W-:Y:S02]  /*0e20*/  SHF.L.U32 R96, R96, 0x10, RZ ;  /* 0x0000001060607819 */ /* 0x000fe400000006ff */
[----:B------:R-:W-:Y:S01]  /*0e30*/  SHF.L.U32 R95, R25, 0x10, RZ ;  /* 0x00000010195f7819 */ /* 0x000fe200000006ff */
[----:B------:R-:W-:Y:S01]  /*0e40*/  FFMA.FTZ R29, R97, R29, R102 ;  /* 0x0000001d611d7223 */ /* 0x000fe20000010066 */
[----:B------:R-:W-:Y:S01]  /*0e50*/  PRMT R94, R25, 0x7632, R94 ;  /* 0x00007632195e7816 */ /* 0x000fe2000000005e */
[----:B------:R-:W-:Y:S01]  /*0e60*/  FMUL.FTZ R64, R97, UR6 ;  /* 0x0000000661407c20 */ /* 0x000fe20008410000 */
[----:B------:R-:W-:Y:S01]  /*0e70*/  SHF.L.U32 R24, R18, 0x10, RZ ;  /* 0x0000001012187819 */ /* 0x000fe200000006ff */
[----:B------:R-:W-:Y:S01]  /*0e80*/  FFMA.FTZ R28, R96, R28, R29 ;  /* 0x0000001c601c7223 */ /* 0x000fe2000001001d */
[----:B------:R-:W-:Y:S01]  /*0e90*/  SHF.L.U32 R94, R94, 0x10, RZ ;  /* 0x000000105e5e7819 */ /* 0x000fe200000006ff */
[C---:B------:R-:W-:Y:S01]  /*0ea0*/  FMUL.FTZ R65, R95.reuse, UR6 ;  /* 0x000000065f417c20 */ /* 0x040fe20008410000 */
[C---:B------:R-:W-:Y:S01]  /*0eb0*/  PRMT R92, R26.reuse, 0x7632, R92 ;  /* 0x000076321a5c7816 */ /* 0x040fe2000000005c */
[----:B------:R-:W-:Y:S01]  /*0ec0*/  FFMA.FTZ R3, R95, R3, R28 ;  /* 0x000000035f037223 */ /* 0x000fe2000001001c */
[----:B------:R-:W-:Y:S01]  /*0ed0*/  SHF.L.U32 R93, R26, 0x10, RZ ;  /* 0x000000101a5d7819 */ /* 0x000fe200000006ff */
[----:B------:R-:W-:Y:S01]  /*0ee0*/  FMUL.FTZ R57, R96, UR6 ;  /* 0x0000000660397c20 */ /* 0x000fe20008410000 */
[----:B------:R-:W-:Y:S01]  /*0ef0*/  SHF.L.U32 R92, R92, 0x10, RZ ;  /* 0x000000105c5c7819 */ /* 0x000fe200000006ff */
[----:B------:R-:W-:Y:S01]  /*0f00*/  FFMA.FTZ R2, R94, R2, R3 ;  /* 0x000000025e027223 */ /* 0x000fe20000010003 */
[----:B------:R-:W-:Y:S01]  /*0f10*/  SHF.L.U32 R91, R27, 0x10, RZ ;  /* 0x000000101b5b7819 */ /* 0x000fe200000006ff */
[----:B------:R-:W-:Y:S01]  /*0f20*/  FMUL.FTZ R62, R93, UR6 ;  /* 0x000000065d3e7c20 */ /* 0x000fe20008410000 */
[----:B------:R-:W-:Y:S01]  /*0f30*/  PRMT R90, R27, 0x7632, R90 ;  /* 0x000076321b5a7816 */ /* 0x000fe2000000005a */
[--C-:B------:R-:W-:Y:S01]  /*0f40*/  FFMA.FTZ R3, R93, R24, R2.reuse ;  /* 0x000000185d037223 */ /* 0x100fe20000010002 */
[----:B------:R-:W-:Y:S01]  /*0f50*/  SHF.L.U32 R24, R19, 0x10, RZ ;  /* 0x0000001013187819 */ /* 0x000fe200000006ff */
[----:B------:R-:W-:Y:S01]  /*0f60*/  FMUL.FTZ R63, R91, UR6 ;  /* 0x000000065b3f7c20 */ /* 0x000fe20008410000 */
[----:B------:R-:W-:Y:S01]  /*0f70*/  PRMT R2, R19, 0x7632, R2 ;  /* 0x0000763213027816 */ /* 0x000fe20000000002 */
        /* <DEDUP_REMOVED lines=8> */
[----:B------:R-:W-:Y:S01]  /*1000*/  FFMA.FTZ R2, R90, R2, R3 ;  /* 0x000000025a027223 */ /* 0x000fe20000010003 */
[----:B--2---:R-:W-:Y:S01]  /*1010*/  PRMT R88, R20, 0x7632, R88 ;  /* 0x0000763214587816 */ /* 0x004fe20000000058 */
[----:B------:R-:W-:Y:S01]  /*1020*/  FMUL.FTZ R54, R90, UR6 ;  /* 0x000000065a367c20 */ /* 0x000fe20008410000 */
[----:B------:R-:W-:-:S02]  /*1030*/  SHF.L.U32 R89, R20, 0x10, RZ ;  /* 0x0000001014597819 */ /* 0x000fc400000006ff */
[----:B------:R-:W-:Y:S02]  /*1040*/  SHF.L.U32 R0, R0, 0x10, RZ ;  /* 0x0000001000007819 */ /* 0x000fe400000006ff */
        /* <DEDUP_REMOVED lines=11> */
[C-C-:B------:R-:W-:Y:S01]  /*1100*/  FFMA.FTZ R3, R87.reuse, R20, R0.reuse ;  /* 0x0000001457037223 */ /* 0x140fe20000010000 */
[C---:B------:R-:W-:Y:S01]  /*1110*/  SHF.L.U32 R20, R14.reuse, 0x10, RZ ;  /* 0x000000100e147819 */ /* 0x040fe200000006ff */
[----:B------:R-:W-:Y:S01]  /*1120*/  FMUL.FTZ R61, R87, UR6 ;  /* 0x00000006573d7c20 */ /* 0x000fe20008410000 */
[----:B------:R-:W-:Y:S01]  /*1130*/  PRMT R0, R14, 0x7632, R0 ;  /* 0x000076320e007816 */ /* 0x000fe20000000000 */
[----:B------:R-:W-:Y:S01]  /*1140*/  FFMA.FTZ R2, R86, R2, R3 ;  /* 0x0000000256027223 */ /* 0x000fe20000010003 */
[----:B------:R-:W-:Y:S01]  /*1150*/  PRMT R84, R22, 0x7632, R84 ;  /* 0x0000763216547816 */ /* 0x000fe20000000054 */
[----:B------:R-:W-:Y:S01]  /*1160*/  FMUL.FTZ R52, R86, UR6 ;  /* 0x0000000656347c20 */ /* 0x000fe20008410000 */
[----:B------:R-:W-:-:S02]  /*1170*/  SHF.L.U32 R85, R22, 0x10, RZ ;  /* 0x0000001016557819 */ /* 0x000fc400000006ff */
[----:B------:R-:W-:Y:S02]  /*1180*/  SHF.L.U32 R0, R0, 0x10, RZ ;  /* 0x0000001000007819 */ /* 0x000fe400000006ff */
[----:B------:R-:W-:Y:S01]  /*1190*/  SHF.L.U32 R84, R84, 0x10, RZ ;  /* 0x0000001054547819 */ /* 0x000fe200000006ff */
[--C-:B------:R-:W-:Y:S01]  /*11a0*/  FFMA.FTZ R3, R85, R20, R2.reuse ;  /* 0x0000001455037223 */ /* 0x100fe20000010002 */
        /* <DEDUP_REMOVED lines=8> */
[C---:B------:R-:W-:Y:S02]  /*1230*/  SHF.L.U32 R22, R15.reuse, 0x10, RZ ;  /* 0x000000100f167819 */ /* 0x040fe400000006ff */
[----:B------:R-:W-:Y:S02]  /*1240*/  PRMT R21, R15, 0x7632, R21 ;  /* 0x000076320f157816 */ /* 0x000fe40000000015 */
[----:B------:R-:W-:Y:S02]  /*1250*/  PRMT R3, R10, 0x7632, R3 ;  /* 0x000076320a037816 */ /* 0x000fe40000000003 */
[----:B------:R-:W-:Y:S02]  /*1260*/  SHF.L.U32 R83, R23, 0x10, RZ ;  /* 0x0000001017537819 */ /* 0x000fe400000006ff */
[----:B------:R-:W-:-:S02]  /*1270*/  PRMT R8, R11, 0x7632, R8 ;  /* 0x000076320b087816 */ /* 0x000fc40000000008 */
[----:B------:R-:W-:Y:S01]  /*1280*/  PRMT R82, R23, 0x7632, R82 ;  /* 0x0000763217527816 */ /* 0x000fe20000000052 */
[----:B------:R-:W-:Y:S01]  /*1290*/  FFMA.FTZ R11, R83, R22, R20 ;  /* 0x00000016530b7223 */ /* 0x000fe20000010014 */
[----:B------:R-:W-:Y:S01]  /*12a0*/  PRMT R6, R7, 0x7632, R6 ;  /* 0x0000763207067816 */ /* 0x000fe20000000006 */
[----:B------:R-:W-:Y:S01]  /*12b0*/  FMUL.FTZ R59, R83, UR6 ;  /* 0x00000006533b7c20 */ /* 0x000fe20008410000 */
        /* <DEDUP_REMOVED lines=31> */
.L_x_14213:
        /* <DEDUP_REMOVED lines=22> */
.L_x_14293:
[----:B------:R-:W-:Y:S02]  /*1610*/  ULDC.64 UR44, c[0x0][0x230] ;  /* 0x00008c00002c7ab9 */ /* 0x000fe40000000a00 */
        /* <DEDUP_REMOVED lines=14> */
[----:B------:R-:W-:-:S05]  /*1700*/  MOV R3, UR45 ;  /* 0x0000002d00037c02 */ /* 0x000fca0008000f00 */
[----:B0-2---:R0:W2:Y:S01]  /*1710*/  LDG.E.64 R32, desc[UR20][R2.64] ;  /* 0x0000001402207981 */ /* 0x0050a2000c1e1b00 */
[----:B------:R-:W-:Y:S01]  /*1720*/  UIMAD UR54, UR53, UR36, URZ ;  /* 0x00000024353672a4 */ /* 0x000fe2000f8e023f */
[C---:B------:R-:W-:Y:S01]  /*1730*/  LOP3.LUT R99, R100.reuse, 0x1f, R101, 0xf8, !PT ;  /* 0x0000001f64637812 */ /* 0x040fe200078ef865 */
[----:B------:R-:W-:Y:S02]  /*1740*/  UIMAD.WIDE.U32 UR44, UR7, UR36, URZ ;  /* 0x00000024072c72a5 */ /* 0x000fe4000f8e003f */
[----:B------:R-:W-:Y:S01]  /*1750*/  UIMAD UR54, UR7, UR37, UR54 ;  /* 0x00000025073672a4 */ /* 0x000fe2000f8e0236 */
[----:B-1----:R-:W-:Y:S01]  /*1760*/  IADD3 R7, R100, R99, RZ ;  /* 0x0000006364077210 */ /* 0x002fe20007ffe0ff */
[----:B------:R-:W-:Y:S02]  /*1770*/  ULEA UR55, UP0, UR44, UR11, 0x1 ;  /* 0x0000000b2c377291 */ /* 0x000fe4000f80083f */
[----:B------:R-:W-:-:S04]  /*1780*/  UIADD3 UR45, UR45, UR54, URZ ;  /* 0x000000362d2d7290 */ /* 0x000fc8000fffe03f */
[----:B------:R-:W-:Y:S01]  /*1790*/  ULEA.HI.X UR44, UR44, UR10, UR45, 0x1, UP0 ;  /* 0x0000000a2c2c7291 */ /* 0x000fe200080f0c2d */
[----:B------:R-:W-:-:S05]  /*17a0*/  MOV R4, UR55 ;  /* 0x0000003700047c02 */ /* 0x000fca0008000f00 */
[----:B------:R-:W-:-:S03]  /*17b0*/  MOV R5, UR44 ;  /* 0x0000002c00057c02 */ /* 0x000fc60008000f00 */
[----:B0-----:R-:W-:-:S05]  /*17c0*/  IMAD.WIDE R2, R7, 0x10, R4 ;  /* 0x0000001007027825 */ /* 0x001fca00078e0204 */
[----:B------:R-:W3:Y:S04]  /*17d0*/  LDG.E.128 R4, desc[UR20][R2.64] ;  /* 0x0000001402047981 */ /* 0x000ee8000c1e1d00 */
[----:B------:R-:W4:Y:S04]  /*17e0*/  LDG.E.128 R8, desc[UR20][R2.64+0x200] ;  /* 0x0002001402087981 */ /* 0x000f28000c1e1d00 */
[----:B------:R-:W4:Y:S04]  /*17f0*/  LDG.E.128 R20, desc[UR20][R2.64+0x400] ;  /* 0x0004001402147981 */ /* 0x000f28000c1e1d00 */
[----:B------:R0:W4:Y:S01]  /*1800*/  LDG.E.128 R24, desc[UR20][R2.64+0x600] ;  /* 0x0006001402187981 */ /* 0x000122000c1e1d00 */
[C---:B------:R-:W-:Y:S01]  /*1810*/  LOP3.LUT R151, R101.reuse, 0x1f, RZ, 0xc0, !PT ;  /* 0x0000001f65977812 */ /* 0x040fe200078ec0ff */
[----:B------:R-:W1:Y:S01]  /*1820*/  S2UR UR44, SR_CgaCtaId ;  /* 0x00000000002c79c3 */ /* 0x000e620000008800 */
[----:B------:R-:W-:Y:S01]  /*1830*/  UIADD3 UR58, UR18, -0x1, URZ ;  /* 0xffffffff123a7890 */ /* 0x000fe2000fffe03f */
[----:B------:R-:W-:Y:S01]  /*1840*/  ISETP.NE.AND P2, PT, R101, RZ, PT ;  /* 0x000000ff6500720c */ /* 0x000fe20003f45270 */
[----:B------:R-:W-:Y:S01]  /*1850*/  UIMAD UR57, UR48, UR42, URZ ;  /* 0x0000002a303972a4 */ /* 0x000fe2000f8e023f */
[----:B------:R-:W-:Y:S01]  /*1860*/  ISETP.NE.AND P0, PT, R151, RZ, PT ;  /* 0x000000ff9700720c */ /* 0x000fe20003f05270 */
[----:B------:R-:W-:Y:S01]  /*1870*/  UMOV UR54, 0x400 ;  /* 0x0000040000367882 */ /* 0x000fe20000000000 */
[----:B------:R-:W-:Y:S01]  /*1880*/  ULEA.HI UR59, UR58, UR58, URZ, 0x1 ;  /* 0x0000003a3a3b7291 */ /* 0x000fe2000f8f083f */
[----:B------:R-:W-:Y:S01]  /*1890*/  IADD3 R130, R101, 0x200, RZ ;  /* 0x0000020065827810 */ /* 0x000fe20007ffe0ff */
[----:B------:R-:W-:Y:S01]  /*18a0*/  UIMAD UR60, UR49, UR43, UR57 ;  /* 0x0000002b313c72a4 */ /* 0x000fe2000f8e0239 */
[----:B------:R-:W-:Y:S01]  /*18b0*/  HFMA2.MMA R105, -RZ, RZ, 0, 9.5367431640625e-07 ;  /* 0x00000010ff697435 */ /* 0x000fe200000001ff */
[----:B------:R-:W-:-:S02]  /*18c0*/  UIMAD UR57, UR53, UR40, URZ ;  /* 0x00000028353972a4 */ /* 0x000fc4000f8e023f */
[----:B------:R-:W-:Y:S02]  /*18d0*/  ULOP3.LUT UR59, UR59, 0xfffffe, URZ, 0xc0, !UPT ;  /* 0x00fffffe3b3b7892 */ /* 0x000fe4000f8ec03f */
[----:B------:R-:W-:Y:S02]  /*18e0*/  UIMAD UR57, UR7, UR41, UR57 ;  /* 0x00000029073972a4 */ /* 0x000fe4000f8e0239 */
[----:B------:R-:W-:-:S04]  /*18f0*/  UIADD3 UR58, UR58, -UR59, URZ ;  /* 0x8000003b3a3a7290 */ /* 0x000fc8000fffe03f */
[----:B------:R-:W-:Y:S02]  /*1900*/  ULEA UR58, UR58, UR7, 0x8 ;  /* 0x000000073a3a7291 */ /* 0x000fe4000f8e403f */
[----:B-1----:R-:W-:Y:S02]  /*1910*/  ULEA UR54, UR44, UR54, 0x18 ;  /* 0x000000362c367291 */ /* 0x002fe4000f8ec03f */
[----:B------:R-:W-:-:S04]  /*1920*/  UIMAD.WIDE.U32 UR44, UR49, UR42, URZ ;  /* 0x0000002a312c72a5 */ /* 0x000fc8000f8e003f */
[----:B------:R-:W-:Y:S01]  /*1930*/  UIADD3 UR45, UR45, UR60, URZ ;  /* 0x0000003c2d2d7290 */ /* 0x000fe2000fffe03f */
[----:B------:R-:W-:-:S03]  /*1940*/  LEA R98, R190, UR54, 0x4 ;  /* 0x00000036be627c11 */ /* 0x000fc6000f8e20ff */
[----:B------:R-:W-:-:S04]  /*1950*/  UIMAD.WIDE.U32 UR44, UR7, UR40, UR44 ;  /* 0x00000028072c72a5 */ /* 0x000fc8000f8e002c */
[----:B------:R-:W-:Y:S02]  /*1960*/  UIADD3 UR57, UR45, UR57, URZ ;  /* 0x000000392d397290 */ /* 0x000fe4000fffe03f */
[----:B------:R-:W-:-:S04]  /*1970*/  ULEA UR45, UP0, UR44, UR38, 0x3 ;  /* 0x000000262c2d7291 */ /* 0x000fc8000f80183f */
[----:B------:R-:W-:Y:S01]  /*1980*/  ULEA.HI.X UR44, UR44, UR39, UR57, 0x3, UP0 ;  /* 0x000000272c2c7291 */ /* 0x000fe200080f1c39 */
[----:B--2---:R-:W-:Y:S02]  /*1990*/  R2UR UR55, R33 ;  /* 0x00000000213772ca */ /* 0x004fe400000e0000 */
[----:B------:R-:W-:Y:S02]  /*19a0*/  R2UR UR56, R32 ;  /* 0x00000000203872ca */ /* 0x000fe400000e0000 */
[----:B------:R-:W-:-:S09]  /*19b0*/  CS2R R32, SRZ ;  /* 0x0000000000207805 */ /* 0x000fd2000001ff00 */
        /* <DEDUP_REMOVED lines=8> */
[----:B------:R0:W-:Y:S01]  /*1a40*/  MUFU.COS R29, R28 ;  /* 0x0000001c001d7308 */ /* 0x0001e20000000000 */
[----:B---3--:R1:W-:Y:S02]  /*1a50*/  STS.128 [R98], R4 ;  /* 0x0000000462007388 */ /* 0x0083e40000000c00 */
[----:B------:R-:W-:Y:S01]  /*1a60*/  FMUL.RZ R3, R0, 0.15915493667125701904 ;  /* 0x3e22f98300037820 */ /* 0x000fe2000040c000 */
[----:B------:R-:W-:Y:S01]  /*1a70*/  FMUL.FTZ R0, R79, UR55 ;  /* 0x000000374f007c20 */ /* 0x000fe20008410000 */
[----:B----4-:R-:W-:Y:S03]  /*1a80*/  STS.128 [R98+0x200], R8 ;  /* 0x0002000862007388 */ /* 0x010fe60000000c00 */
[----:B------:R-:W-:Y:S01]  /*1a90*/  MUFU.SIN R107, R30 ;  /* 0x0000001e006b7308 */ /* 0x000fe20000000400 */
[----:B0-----:R-:W-:Y:S01]  /*1aa0*/  FMUL.RZ R28, R0, 0.15915493667125701904 ;  /* 0x3e22f983001c7820 */ /* 0x001fe2000040c000 */
[----:B------:R-:W-:Y:S01]  /*1ab0*/  FMUL.FTZ R0, R71, UR55 ;  /* 0x0000003747007c20 */ /* 0x000fe20008410000 */
[----:B------:R-:W-:Y:S04]  /*1ac0*/  STS.128 [R98+0x400], R20 ;  /* 0x0004001462007388 */ /* 0x000fe80000000c00 */
[----:B------:R-:W-:Y:S01]  /*1ad0*/  STS.128 [R98+0x600], R24 ;  /* 0x0006001862007388 */ /* 0x000fe20000000c00 */
[----:B------:R-:W-:Y:S01]  /*1ae0*/  MUFU.SIN R122, R28 ;  /* 0x0000001c007a7308 */ /* 0x000fe20000000400 */
[----:B-1----:R-:W-:-:S04]  /*1af0*/  FMUL.FTZ R5, R68, UR55 ;  /* 0x0000003744057c20 */ /* 0x002fc80008410000 */
[----:B------:R-:W-:-:S03]  /*1b00*/  FMUL.RZ R112, R5, 0.15915493667125701904 ;  /* 0x3e22f98305707820 */ /* 0x000fc6000040c000 */
[----:B------:R0:W-:Y:S08]  /*1b10*/  MUFU.COS R108, R28 ;  /* 0x0000001c006c7308 */ /* 0x0001f00000000000 */
[----:B------:R1:W-:Y:S01]  /*1b20*/  MUFU.COS R129, R30 ;  /* 0x0000001e00817308 */ /* 0x0003e20000000000 */
[----:B0-----:R-:W-:-:S04]  /*1b30*/  MOV R28, UR18 ;  /* 0x00000012001c7c02 */ /* 0x001fc80008000f00 */
[----:B------:R-:W-:Y:S02]  /*1b40*/  ISETP.LT.OR P1, PT, R28, 0x2, P0 ;  /* 0x000000021c00780c */ /* 0x000fe40000721670 */
[----:B------:R-:W-:Y:S01]  /*1b50*/  MOV R28, UR56 ;  /* 0x00000038001c7c02 */ /* 0x000fe20008000f00 */
[----:B------:R-:W-:Y:S01]  /*1b60*/  MUFU.SIN R126, R2 ;  /* 0x00000002007e7308 */ /* 0x000fe20000000400 */
[----:B-1----:R-:W-:Y:S01]  /*1b70*/  FMUL.RZ R30, R0, 0.15915493667125701904 ;  /* 0x3e22f983001e7820 */ /* 0x002fe2000040c000 */
[----:B------:R-:W-:Y:S02]  /*1b80*/  FMUL.FTZ R0, R78, UR55 ;  /* 0x000000374e007c20 */ /* 0x000fe40008410000 */
[----:B------:R-:W-:-:S04]  /*1b90*/  FMUL.FTZ R28, R28, 1.4426950216293334961 ;  /* 0x3fb8aa3b1c1c7820 */ /* 0x000fc80000410000 */
[----:B------:R0:W-:Y:S02]  /*1ba0*/  MUFU.COS R106, R2 ;  /* 0x00000002006a7308 */ /* 0x0001e40000000000 */
[----:B------:R-:W1:Y:S06]  /*1bb0*/  @!P1 LDC R104, c[0x0][0x21c] ;  /* 0x00008700ff689b82 */ /* 0x000e6c0000000800 */
        /* <DEDUP_REMOVED lines=8> */
[----:B------:R-:W-:Y:S01]  /*1c40*/  FMUL.FTZ R0, R81, R28 ;  /* 0x0000001c51007220 */ /* 0x000fe20000410000 */
[----:B------:R-:W-:Y:S08]  /*1c50*/  MUFU.SIN R135, R3 ;  /* 0x0000000300877308 */ /* 0x000ff00000000400 */
[----:B------:R-:W0:Y:S08]  /*1c60*/  MUFU.EX2 R0, R0 ;  /* 0x0000000000007308 */ /* 0x000e300000000800 */
[----:B------:R2:W-:Y:S08]  /*1c70*/  MUFU.COS R115, R3 ;  /* 0x0000000300737308 */ /* 0x0005f00000000000 */
[----:B------:R3:W-:Y:S01]  /*1c80*/  MUFU.COS R113, R2 ;  /* 0x0000000200717308 */ /* 0x0007e20000000000 */
[----:B--2---:R-:W-:Y:S01]  /*1c90*/  MOV R3, UR18 ;  /* 0x0000001200037c02 */ /* 0x004fe20008000f00 */
[----:B0-----:R-:W-:-:S03]  /*1ca0*/  FMUL.FTZ R31, R0, R31 ;  /* 0x0000001f001f7220 */ /* 0x001fc60000410000 */
[----:B------:R-:W-:-:S03]  /*1cb0*/  @!P1 IADD3 R3, R3, -0x2, RZ ;  /* 0xfffffffe03039810 */ /* 0x000fc60007ffe0ff */
[----:B------:R-:W-:Y:S01]  /*1cc0*/  MUFU.SIN R111, R30 ;  /* 0x0000001e006f7308 */ /* 0x000fe20000000400 */
[----:B---3--:R-:W-:Y:S01]  /*1cd0*/  FMUL.FTZ R2, R69, UR55 ;  /* 0x0000003745027c20 */ /* 0x008fe20008410000 */
[----:B-1----:R-:W-:Y:S01]  /*1ce0*/  @!P1 IMAD R104, R3, R104, UR7 ;  /* 0x0000000703689e24 */ /* 0x002fe2000f8e0268 */
[----:B------:R-:W-:Y:S02]  /*1cf0*/  MOV R3, UR58 ;  /* 0x0000003a00037c02 */ /* 0x000fe40008000f00 */
[----:B------:R-:W-:Y:S01]  /*1d00*/  FMUL.RZ R2, R2, 0.15915493667125701904 ;  /* 0x3e22f98302027820 */ /* 0x000fe2000040c000 */
[----:B------:R-:W-:Y:S01]  /*1d10*/  @!P1 IMAD.WIDE R104, R104, R105, UR22 ;  /* 0x0000001668689e25 */ /* 0x000fe2000f8e0269 */
[----:B------:R-:W-:Y:S01]  /*1d20*/  SEL R4, R3, R130, !P2 ;  /* 0x0000008203047207 */ /* 0x000fe20005000000 */
[----:B------:R0:W-:Y:S01]  /*1d30*/  MUFU.COS R121, R30 ;  /* 0x0000001e00797308 */ /* 0x0001e20000000000 */
[----:B------:R-:W-:-:S07]  /*1d40*/  MOV R3, UR44 ;  /* 0x0000002c00037c02 */ /* 0x000fce0008000f00 */
[----:B------:R-:W-:Y:S01]  /*1d50*/  MUFU.SIN R131, R2 ;  /* 0x0000000200837308 */ /* 0x000fe20000000400 */
[----:B0-----:R-:W-:Y:S01]  /*1d60*/  FMUL.FTZ R30, R0, R29 ;  /* 0x0000001d001e7220 */ /* 0x001fe20000410000 */
[----:B------:R-:W-:Y:S01]  /*1d70*/  FMUL.FTZ R0, R76, UR55 ;  /* 0x000000374c007c20 */ /* 0x000fe20008410000 */
[----:B------:R-:W-:-:S03]  /*1d80*/  LEA R29, R4, UR54, 0x3 ;  /* 0x00000036041d7c11 */ /* 0x000fc6000f8e18ff */
[----:B------:R-:W-:Y:S01]  /*1d90*/  FMUL.RZ R6, R0, 0.15915493667125701904 ;  /* 0x3e22f98300067820 */ /* 0x000fe2000040c000 */
[----:B------:R-:W-:Y:S01]  /*1da0*/  LEA R0, R190, UR54, 0x6 ;  /* 0x00000036be007c11 */ /* 0x000fe2000f8e30ff */
[----:B------:R0:W-:Y:S08]  /*1db0*/  MUFU.COS R119, R2 ;  /* 0x0000000200777308 */ /* 0x0001f00000000000 */
[----:B------:R-:W-:Y:S01]  /*1dc0*/  MUFU.SIN R140, R6 ;  /* 0x00000006008c7308 */ /* 0x000fe20000000400 */
[----:B0-----:R-:W-:-:S06]  /*1dd0*/  MOV R2, UR45 ;  /* 0x0000002d00027c02 */ /* 0x001fcc0008000f00 */
[----:B------:R-:W5:Y:S01]  /*1de0*/  LDG.E.64 R2, desc[UR20][R2.64] ;  /* 0x0000001402027981 */ /* 0x000f62000c1e1b00 */
[----:B------:R0:W-:Y:S01]  /*1df0*/  MUFU.COS R142, R6 ;  /* 0x00000006008e7308 */ /* 0x0001e20000000000 */
[----:B------:R-:W-:Y:S02]  /*1e00*/  NOP ;  /* 0x0000000000007918 */ /* 0x000fe40000000000 */
[----:B------:R-:W1:Y:S01]  /*1e10*/  LDS.128 R8, [R0] ;  /* 0x0000000000087984 */ /* 0x000e620000000c00 */
[----:B------:R-:W-:Y:S01]  /*1e20*/  FMUL.FTZ R110, R75, UR55 ;  /* 0x000000374b6e7c20 */ /* 0x000fe20008410000 */
[-C--:B------:R-:W-:Y:S01]  /*1e30*/  FMUL.FTZ R120, R76, R28.reuse ;  /* 0x0000001c4c787220 */ /* 0x080fe20000410000 */
[-C--:B------:R-:W-:Y:S01]  /*1e40*/  FMUL.FTZ R118, R69, R28.reuse ;  /* 0x0000001c45767220 */ /* 0x080fe20000410000 */
[----:B0-----:R-:W0:Y:S01]  /*1e50*/  LDS.128 R4, [R0+0x10] ;  /* 0x0000100000047984 */ /* 0x001e220000000c00 */
[-C--:B------:R-:W-:Y:S01]  /*1e60*/  FMUL.FTZ R132, R68, R28.reuse ;  /* 0x0000001c44847220 */ /* 0x080fe20000410000 */
[----:B------:R-:W-:Y:S02]  /*1e70*/  MUFU.COS R146, R112 ;  /* 0x0000007000927308 */ /* 0x000fe40000000000 */
[----:B------:R-:W2:Y:S04]  /*1e80*/  LDS.128 R20, [R0+0x20] ;  /* 0x0000200000147984 */ /* 0x000ea80000000c00 */
[----:B------:R3:W4:Y:S01]  /*1e90*/  LDS.128 R24, [R0+0x30] ;  /* 0x0000300000187984 */ /* 0x0007220000000c00 */
[-C--:B------:R-:W-:Y:S01]  /*1ea0*/  FMUL.FTZ R116, R77, R28.reuse ;  /* 0x0000001c4d747220 */ /* 0x080fe20000410000 */
[----:B------:R-:W-:Y:S02]  /*1eb0*/  MUFU.SIN R133, R117 ;  /* 0x0000007500857308 */ /* 0x000fe40000000400 */
[----:B------:R3:W-:Y:S01]  /*1ec0*/  STS.64 [R29+0x1d10], R30 ;  /* 0x001d101e1d007388 */ /* 0x0007e20000000a00 */
[----:B------:R-:W-:Y:S01]  /*1ed0*/  BAR.SYNC.DEFER_BLOCKING 0x0 ;  /* 0x0000000000007b1d */ /* 0x000fe20000010000 */
[----:B---3--:R-:W-:Y:S01]  /*1ee0*/  FMUL.FTZ R0, R73, R28 ;  /* 0x0000001c49007220 */ /* 0x008fe20000410000 */
[----:B------:R-:W-:-:S04]  /*1ef0*/  FMUL.RZ R114, R110, 0.15915493667125701904 ;  /* 0x3e22f9836e727820 */ /* 0x000fc8000040c000 */
[----:B------:R-:W-:Y:S01]  /*1f00*/  MUFU.EX2 R141, R120 ;  /* 0x00000078008d7308 */ /* 0x000fe20000000800 */
[----:B------:R-:W-:Y:S01]  /*1f10*/  FMUL.FTZ R29, R80, R28 ;  /* 0x0000001c501d7220 */ /* 0x000fe20000410000 */
[----:B------:R-:W-:-:S06]  /*1f20*/  FMUL.FTZ R110, R67, UR55 ;  /* 0x00000037436e7c20 */ /* 0x000fcc0008410000 */
[----:B------:R-:W3:Y:S08]  /*1f30*/  MUFU.EX2 R29, R29 ;  /* 0x0000001d001d7308 */ /* 0x000ef00000000800 */
[----:B------:R-:W-:Y:S01]  /*1f40*/  MUFU.EX2 R139, R132 ;  /* 0x00000084008b7308 */ /* 0x000fe20000000800 */
[----:B------:R1:W5:Y:S01]  /*1f50*/  @!P1 LDG.E.64 R32, desc[UR20][R104.64+0x8] ;  /* 0x0000081468209981 */ /* 0x000362000c1e1b00 */
[----:B------:R-:W-:-:S06]  /*1f60*/  FMUL.RZ R143, R110, 0.15915493667125701904 ;  /* 0x3e22f9836e8f7820 */ /* 0x000fcc000040c000 */
[----:B------:R-:W-:Y:S01]  /*1f70*/  MUFU.EX2 R118, R118 ;  /* 0x0000007600767308 */ /* 0x000fe20000000800 */
[----:B-1----:R-:W-:-:S07]  /*1f80*/  FMUL.FTZ R105, R79, R28 ;  /* 0x0000001c4f697220 */ /* 0x002fce0000410000 */
[----:B------:R-:W1:Y:S01]  /*1f90*/  MUFU.EX2 R0, R0 ;  /* 0x0000000000007308 */ /* 0x000e620000000800 */
[-C--:B------:R-:W-:Y:S01]  /*1fa0*/  FMUL.FTZ R104, R72, R28.reuse ;  /* 0x0000001c48687220 */ /* 0x080fe20000410000 */
[----:B------:R-:W-:-:S06]  /*1fb0*/  FMUL.FTZ R110, R71, R28 ;  /* 0x0000001c476e7220 */ /* 0x000fcc0000410000 */
[----:B------:R-:W0:Y:S01]  /*1fc0*/  MUFU.EX2 R105, R105 ;  /* 0x0000006900697308 */ /* 0x000e220000000800 */
[C---:B---3--:R-:W-:Y:S01]  /*1fd0*/  FMUL.FTZ R127, R29.reuse, R106 ;  /* 0x0000006a1d7f7220 */ /* 0x048fe20000410000 */
[----:B------:R-:W-:Y:S01]  /*1fe0*/  FMUL.FTZ R126, R29, R126 ;  /* 0x0000007e1d7e7220 */ /* 0x000fe20000410000 */
[----:B------:R-:W-:-:S05]  /*1ff0*/  FMUL.FTZ R29, R67, R28 ;  /* 0x0000001c431d7220 */ /* 0x000fca0000410000 */
[----:B------:R-:W3:Y:S01]  /*2000*/  MUFU.EX2 R104, R104 ;  /* 0x0000006800687308 */ /* 0x000ee20000000800 */
[----:B------:R-:W-:Y:S01]  /*2010*/  SHF.L.U32 R106, R16, 0x10, RZ ;  /* 0x00000010106a7819 */ /* 0x000fe200000006ff */
[----:B-1----:R-:W-:-:S06]  /*2020*/  FMUL.FTZ R129, R0, R129 ;  /* 0x0000008100817220 */ /* 0x002fcc0000410000 */
[----:B------:R-:W1:Y:S01]  /*2030*/  MUFU.EX2 R110, R110 ;  /* 0x0000006e006e7308 */ /* 0x000e620000000800 */
[----:B------:R-:W-:Y:S01]  /*2040*/  FMUL.FTZ R128, R0, R107 ;  /* 0x0000006b00807220 */ /* 0x000fe20000410000 */
[----:B------:R-:W-:Y:S01]  /*2050*/  FMUL.FTZ R0, R75, R28 ;  /* 0x0000001c4b007220 */ /* 0x000fe20000410000 */
[----:B0-----:R-:W-:Y:S01]  /*2060*/  FMUL.FTZ R123, R105, R108 ;  /* 0x0000006c697b7220 */ /* 0x001fe20000410000 */
[----:B------:R-:W-:-:S04]  /*2070*/  FMUL.FTZ R178, R81, R106 ;  /* 0x0000006a51b27220 */ /* 0x000fc80000410000 */
[----:B------:R-:W-:Y:S08]  /*2080*/  MUFU.EX2 R29, R29 ;  /* 0x0000001d001d7308 */ /* 0x000ff00000000800 */
[----:B------:R-:W0:Y:S01]  /*2090*/  MUFU.SIN R108, R143 ;  /* 0x0000008f006c7308 */ /* 0x000e220000000400 */
[C---:B---3--:R-:W-:Y:S01]  /*20a0*/  FMUL.FTZ R125, R104.reuse, R125 ;  /* 0x0000007d687d7220 */ /* 0x048fe20000410000 */
[----:B------:R-:W-:-:S06]  /*20b0*/  FMUL.FTZ R124, R104, R109 ;  /* 0x0000006d687c7220 */ /* 0x000fcc0000410000 */
[----:B------:R-:W-:Y:S01]  /*20c0*/  MUFU.COS R150, R114 ;  /* 0x0000007200967308 */ /* 0x000fe20000000000 */
[C---:B-1----:R-:W-:Y:S01]  /*20d0*/  FMUL.FTZ R121, R110.reuse, R121 ;  /* 0x000000796e797220 */ /* 0x042fe20000410000 */
[----:B------:R-:W-:-:S06]  /*20e0*/  FMUL.FTZ R120, R110, R111 ;  /* 0x0000006f6e787220 */ /* 0x000fcc0000410000 */
[----:B------:R1:W3:Y:S01]  /*20f0*/  MUFU.EX2 R145, R0 ;  /* 0x0000000000917308 */ /* 0x0002e20000000800 */
[----:B------:R-:W-:Y:S01]  /*2100*/  PRMT R104, R16, 0x7632, R104 ;  /* 0x0000763210687816 */ /* 0x000fe20000000068 */
[----:B------:R-:W-:-:S06]  /*2110*/  FMUL.FTZ R110, RZ, R128 ;  /* 0x00000080ff6e7220 */ /* 0x000fcc0000410000 */
[----:B------:R-:W2:Y:S01]  /*2120*/  MUFU.COS R152, R143 ;  /* 0x0000008f00987308 */ /* 0x000ea20000000000 */
[----:B-1----:R-:W-:Y:S01]  /*2130*/  FMUL.FTZ R0, R128, R178 ;  /* 0x000000b280007220 */ /* 0x002fe20000410000 */
[----:B------:R-:W-:-:S03]  /*2140*/  SHF.L.U32 R104, R104, 0x10, RZ ;  /* 0x0000001068687819 */ /* 0x000fc600000006ff */
[----:B------:R-:W-:Y:S01]  /*2150*/  FFMA.FTZ R0, RZ, R129, R0 ;  /* 0x00000081ff007223 */ /* 0x000fe20000010000 */
[----:B------:R-:W-:Y:S02]  /*2160*/  FFMA.FTZ R110, R129, R178, -R110 ;  /* 0x000000b2816e7223 */ /* 0x000fe4000001086e */
[----:B------:R-:W-:Y:S01]  /*2170*/  MUFU.COS R117, R117 ;  /* 0x0000007500757308 */ /* 0x000fe20000000000 */
[----:B------:R-:W-:Y:S01]  /*2180*/  FADD.FTZ R0, RZ, R0 ;  /* 0x00000000ff007221 */ /* 0x000fe20000010000 */
[----:B------:R-:W-:Y:S01]  /*2190*/  FMUL.FTZ R142, R141, R142 ;  /* 0x0000008e8d8e7220 */ /* 0x000fe20000410000 */
[----:B0-----:R-:W-:Y:S01]  /*21a0*/  FMUL.FTZ R149, R29, R108 ;  /* 0x0000006c1d957220 */ /* 0x001fe20000410000 */
[----:B------:R-:W-:Y:S01]  /*21b0*/  FMUL.FTZ R141, R141, R140 ;  /* 0x0000008c8d8d7220 */ /* 0x000fe20000410000 */
[----:B------:R-:W-:Y:S01]  /*21c0*/  FFMA.FTZ R110, R73, R104, R110 ;  /* 0x00000068496e7223 */ /* 0x000fe2000001006e */
[----:B------:R-:W-:Y:S02]  /*21d0*/  FMUL.FTZ R108, R126, R0 ;  /* 0x000000007e6c7220 */ /* 0x000fe40000410000 */
[----:B------:R-:W0:Y:S01]  /*21e0*/  MUFU.EX2 R116, R116 ;  /* 0x0000007400747308 */ /* 0x000e220000000800 */
[----:B------:R-:W-:Y:S01]  /*21f0*/  FMUL.FTZ R140, R139, R146 ;  /* 0x000000928b8c7220 */ /* 0x000fe20000410000 */
[----:B------:R-:W-:Y:S01]  /*2200*/  FMUL.FTZ R132, R118, R119 ;  /* 0x0000007776847220 */ /* 0x000fe20000410000 */
[----:B---3--:R-:W-:Y:S01]  /*2210*/  FMUL.FTZ R146, R145, R150 ;  /* 0x0000009691927220 */ /* 0x008fe20000410000 */
[----:B------:R-:W-:Y:S01]  /*2220*/  FMUL.FTZ R122, R105, R122 ;  /* 0x0000007a697a7220 */ /* 0x000fe20000410000 */
[----:B--2---:R-:W-:Y:S01]  /*2230*/  FMUL.FTZ R150, R29, R152 ;  /* 0x000000981d967220 */ /* 0x004fe20000410000 */
[----:B------:R-:W-:Y:S01]  /*2240*/  SHF.L.U32 R119, R17, 0x10, RZ ;  /* 0x0000001011777819 */ /* 0x000fe200000006ff */
[-C--:B------:R-:W-:Y:S01]  /*2250*/  FMUL.FTZ R105, R126, R110.reuse ;  /* 0x0000006e7e697220 */ /* 0x080fe20000410000 */
[----:B------:R1:W-:Y:S01]  /*2260*/  MUFU.SIN R144, R112 ;  /* 0x0000007000907308 */ /* 0x0003e20000000400 */
[----:B------:R-:W-:-:S02]  /*2270*/  FFMA.FTZ R29, R127, R110, -R108 ;  /* 0x0000006e7f1d7223 */ /* 0x000fc4000001086c */
[----:B------:R-:W-:-:S05]  /*2280*/  FFMA.FTZ R107, R127, R0, R105 ;  /* 0x000000007f6b7223 */ /* 0x000fca0000010069 */
[----:B------:R2:W-:Y:S01]  /*2290*/  MUFU.SIN R148, R114 ;  /* 0x0000007200947308 */ /* 0x0005e20000000400 */
[-C--:B-1----:R-:W-:Y:S01]  /*22a0*/  FMUL.FTZ R112, R78, R28.reuse ;  /* 0x0000001c4e707220 */ /* 0x082fe20000410000 */
[----:B------:R-:W-:Y:S01]  /*22b0*/  FFMA.FTZ R109, R80, R119, R29 ;  /* 0x00000077506d7223 */ /* 0x000fe2000001001d */
[----:B--2---:R-:W-:-:S05]  /*22c0*/  FMUL.FTZ R114, R70, R28 ;  /* 0x0000001c46727220 */ /* 0x004fca0000410000 */
[----:B------:R-:W1:Y:S01]  /*22d0*/  MUFU.EX2 R112, R112 ;  /* 0x0000007000707308 */ /* 0x000e620000000800 */
[----:B------:R-:W-:Y:S01]  /*22e0*/  FADD.FTZ R107, RZ, R107 ;  /* 0x0000006bff6b7221 */ /* 0x000fe20000010000 */
[----:B------:R-:W-:Y:S01]  /*22f0*/  FMUL.FTZ R110, R124, R109 ;  /* 0x0000006d7c6e7220 */ /* 0x000fe20000410000 */
[----:B0-----:R-:W-:-:S05]  /*2300*/  FMUL.FTZ R134, R116, R117 ;  /* 0x0000007574867220 */ /* 0x001fca0000410000 */
[----:B------:R-:W0:Y:S01]  /*2310*/  MUFU.EX2 R114, R114 ;  /* 0x0000007200727308 */ /* 0x000e220000000800 */
[----:B------:R-:W-:Y:S01]  /*2320*/  PRMT R117, R17, 0x7632, R117 ;  /* 0x0000763211757816 */ /* 0x000fe20000000075 */
[-C--:B------:R-:W-:Y:S01]  /*2330*/  FFMA.FTZ R111, R125, R107.reuse, R110 ;  /* 0x0000006b7d6f7223 */ /* 0x080fe2000001006e */
[----:B------:R-:W-:Y:S02]  /*2340*/  FMUL.FTZ R110, R124, R107 ;  /* 0x0000006b7c6e7220 */ /* 0x000fe40000410000 */
[----:B------:R-:W-:Y:S01]  /*2350*/  SHF.L.U32 R117, R117, 0x10, RZ ;  /* 0x0000001075757819 */ /* 0x000fe200000006ff */
[----:B------:R-:W-:Y:S01]  /*2360*/  FADD.FTZ R111, RZ, R111 ;  /* 0x0000006fff6f7221 */ /* 0x000fe20000010000 */
[----:B------:R-:W-:Y:S01]  /*2370*/  FFMA.FTZ R109, R125, R109, -R110 ;  /* 0x0000006d7d6d7223 */ /* 0x000fe2000001086e */
[-C--:B------:R-:W-:Y:S01]  /*2380*/  FMUL.FTZ R0, R30, R128.reuse ;  /* 0x000000801e007220 */ /* 0x080fe20000410000 */
[C---:B------:R-:W-:Y:S01]  /*2390*/  FMUL.FTZ R29, R31.reuse, R128 ;  /* 0x000000801f1d7220 */ /* 0x040fe20000410000 */
[----:B------:R-:W-:Y:S01]  /*23a0*/  FMUL.FTZ R110, R122, R111 ;  /* 0x0000006f7a6e7220 */ /* 0x000fe20000410000 */
[----:B------:R-:W-:Y:S01]  /*23b0*/  FFMA.FTZ R109, R72, R117, R109 ;  /* 0x00000075486d7223 */ /* 0x000fe2000001006d */
[----:B------:R-:W-:Y:S01]  /*23c0*/  FFMA.FTZ R105, R31, R129, R0 ;  /* 0x000000811f697223 */ /* 0x000fe20000010000 */
[----:B------:R-:W-:Y:S01]  /*23d0*/  FMUL.FTZ R131, R118, R131 ;  /* 0x0000008376837220 */ /* 0x000fe20000410000 */
[----:B------:R-:W-:Y:S01]  /*23e0*/  FMUL.FTZ R0, R74, UR55 ;  /* 0x000000374a007c20 */ /* 0x000fe20008410000 */
[C---:B-1----:R-:W-:Y:S01]  /*23f0*/  FMUL.FTZ R138, R112.reuse, R113 ;  /* 0x00000071708a7220 */ /* 0x042fe20000410000 */
[----:B------:R-:W-:Y:S01]  /*2400*/  FMUL.FTZ R137, R112, R137 ;  /* 0x0000008970897220 */ /* 0x000fe20000410000 */
[C---:B0-----:R-:W-:Y:S01]  /*2410*/  FMUL.FTZ R136, R114.reuse, R115 ;  /* 0x0000007372887220 */ /* 0x041fe20000410000 */
[----:B------:R-:W-:Y:S01]  /*2420*/  FMUL.FTZ R135, R114, R135 ;  /* 0x0000008772877220 */ /* 0x000fe20000410000 */
[----:B------:R-:W-:Y:S01]  /*2430*/  FFMA.FTZ R29, R30, R129, -R29 ;  /* 0x000000811e1d7223 */ /* 0x000fe2000001081d */
[----:B------:R-:W-:Y:S01]  /*2440*/  SHF.L.U32 R118, R18, 0x10, RZ ;  /* 0x0000001012767819 */ /* 0x000fe200000006ff */
[-C--:B------:R-:W-:Y:S01]  /*2450*/  FMUL.FTZ R114, R122, R109.reuse ;  /* 0x0000006d7a727220 */ /* 0x080fe20000410000 */
[C---:B------:R-:W-:Y:S01]  /*2460*/  FFMA.FTZ R112, R123.reuse, R109, -R110 ;  /* 0x0000006d7b707223 */ /* 0x040fe2000001086e */
[----:B------:R-:W-:Y:S01]  /*2470*/  FMUL.RZ R147, R0, 0.15915493667125701904 ;  /* 0x3e22f98300937820 */ /* 0x000fe2000040c000 */
[C---:B------:R-:W-:Y:S01]  /*2480*/  FMUL.FTZ R0, R126.reuse, R29 ;  /* 0x0000001d7e007220 */ /* 0x040fe20000410000 */
[----:B------:R-:W-:Y:S01]  /*2490*/  FFMA.FTZ R114, R123, R111, R114 ;  /* 0x0000006f7b727223 */ /* 0x000fe20000010072 */
[----:B------:R-:W-:Y:S01]  /*24a0*/  FFMA.FTZ R112, R79, R118, R112 ;  /* 0x000000764f707223 */ /* 0x000fe20000010070 */
[----:B------:R-:W-:Y:S01]  /*24b0*/  FMUL.FTZ R108, R126, R105 ;  /* 0x000000697e6c7220 */ /* 0x000fe20000410000 */
[----:B------:R-:W-:Y:S01]  /*24c0*/  FMUL.FTZ R133, R116, R133 ;  /* 0x0000008574857220 */ /* 0x000fe20000410000 */
[C---:B------:R-:W-:Y:S01]  /*24d0*/  FFMA.FTZ R105, R127.reuse, R105, R0 ;  /* 0x000000697f697223 */ /* 0x040fe20000010000 */
[----:B------:R-:W-:Y:S01]  /*24e0*/  FMUL.FTZ R0, R74, R28 ;  /* 0x0000001c4a007220 */ /* 0x000fe20000410000 */
[----:B------:R-:W-:Y:S01]  /*24f0*/  FADD.FTZ R114, RZ, R114 ;  /* 0x00000072ff727221 */ /* 0x000fe20000010000 */
[----:B------:R-:W-:Y:S01]  /*2500*/  FMUL.FTZ R116, R120, R112 ;  /* 0x0000007078747220 */ /* 0x000fe20000410000 */
[----:B------:R-:W-:Y:S01]  /*2510*/  PRMT R111, R18, 0x7632, R111 ;  /* 0x00007632126f7816 */ /* 0x000fe2000000006f */
[----:B------:R-:W-:Y:S01]  /*2520*/  FFMA.FTZ R108, R127, R29, -R108 ;  /* 0x0000001d7f6c7223 */ /* 0x000fe2000001086c */
[----:B------:R-:W-:Y:S01]  /*2530*/  FMUL.FTZ R110, R124, R105 ;  /* 0x000000697c6e7220 */ /* 0x000fe20000410000 */
[-C--:B------:R-:W-:Y:S01]  /*2540*/  FMUL.FTZ R107, R120, R114.reuse ;  /* 0x00000072786b7220 */ /* 0x080fe20000410000 */
[----:B------:R-:W-:Y:S01]  /*2550*/  FFMA.FTZ R109, R121, R114, R116 ;  /* 0x00000072796d7223 */ /* 0x000fe20000010074 */
[----:B------:R-:W-:Y:S01]  /*2560*/  MUFU.COS R29, R147 ;  /* 0x00000093001d7308 */ /* 0x000fe20000000000 */
[----:B------:R-:W-:Y:S01]  /*2570*/  SHF.L.U32 R116, R111, 0x10, RZ ;  /* 0x000000106f747819 */ /* 0x000fe200000006ff */
[----:B------:R-:W-:Y:S01]  /*2580*/  FFMA.FTZ R110, R125, R108, -R110 ;  /* 0x0000006c7d6e7223 */ /* 0x000fe2000001086e */
[----:B------:R-:W-:Y:S01]  /*2590*/  FFMA.FTZ R114, R121, R112, -R107 ;  /* 0x0000007079727223 */ /* 0x000fe2000001086b */
[----:B------:R-:W-:Y:S01]  /*25a0*/  FADD.FTZ R109, RZ, R109 ;  /* 0x0000006dff6d7221 */ /* 0x000fe20000010000 */
[----:B------:R-:W-:-:S03]  /*25b0*/  FMUL.FTZ R108, R124, R108 ;  /* 0x0000006c7c6c7220 */ /* 0x000fc60000410000 */
[----:B------:R-:W0:Y:S01]  /*25c0*/  MUFU.EX2 R0, R0 ;  /* 0x0000000000007308 */ /* 0x000e220000000800 */
[----:B------:R-:W-:Y:S01]  /*25d0*/  FFMA.FTZ R114, R71, R116, R114 ;  /* 0x0000007447727223 */ /* 0x000fe20000010072 */
[----:B------:R-:W-:Y:S01]  /*25e0*/  FMUL.FTZ R107, R137, R109 ;  /* 0x0000006d896b7220 */ /* 0x000fe20000410000 */
[----:B------:R-:W-:Y:S01]  /*25f0*/  FFMA.FTZ R108, R125, R105, R108 ;  /* 0x000000697d6c7223 */ /* 0x000fe2000001006c */
[----:B------:R-:W-:-:S04]  /*2600*/  FMUL.FTZ R105, R122, R110 ;  /* 0x0000006e7a697220 */ /* 0x000fc80000410000 */
[----:B------:R-:W1:Y:S01]  /*2610*/  MUFU.SIN R147, R147 ;  /* 0x0000009300937308 */ /* 0x000e620000000400 */
[----:B------:R-:W-:Y:S01]  /*2620*/  SHF.L.U32 R115, R19, 0x10, RZ ;  /* 0x0000001013737819 */ /* 0x000fe200000006ff */
[-C--:B------:R-:W-:Y:S01]  /*2630*/  FFMA.FTZ R107, R138, R114.reuse, -R107 ;  /* 0x000000728a6b7223 */ /* 0x080fe2000001086b */
[----:B------:R-:W-:Y:S01]  /*2640*/  FMUL.FTZ R111, R137, R114 ;  /* 0x00000072896f7220 */ /* 0x000fe20000410000 */
[-C--:B------:R-:W-:Y:S01]  /*2650*/  FMUL.FTZ R112, R122, R108.reuse ;  /* 0x0000006c7a707220 */ /* 0x080fe20000410000 */
[----:B------:R-:W-:Y:S01]  /*2660*/  FFMA.FTZ R105, R123, R108, R105 ;  /* 0x0000006c7b697223 */ /* 0x000fe20000010069 */
[----:B------:R-:W-:Y:S01]  /*2670*/  FFMA.FTZ R107, R78, R115, R107 ;  /* 0x000000734e6b7223 */ /* 0x000fe2000001006b */
[----:B------:R-:W-:Y:S01]  /*2680*/  FFMA.FTZ R111, R138, R109, R111 ;  /* 0x0000006d8a6f7223 */ /* 0x000fe2000001006f */
[----:B------:R-:W-:Y:S01]  /*2690*/  FMUL.FTZ R145, R145, R148 ;  /* 0x0000009491917220 */ /* 0x000fe20000410000 */
[----:B------:R-:W-:Y:S01]  /*26a0*/  FFMA.FTZ R112, R123, R110, -R112 ;  /* 0x0000006e7b707223 */ /* 0x000fe20000010870 */
[----:B------:R-:W-:Y:S01]  /*26b0*/  FMUL.FTZ R108, R120, R105 ;  /* 0x00000069786c7220 */ /* 0x000fe20000410000 */
[----:B0-----:R-:W-:Y:S01]  /*26c0*/  FMUL.FTZ R148, R0, R29 ;  /* 0x0000001d00947220 */ /* 0x001fe20000410000 */
[----:B------:R-:W-:Y:S01]  /*26d0*/  FADD.FTZ R111, RZ, R111 ;  /* 0x0000006fff6f7221 */ /* 0x000fe20000010000 */
[----:B------:R-:W-:Y:S01]  /*26e0*/  FMUL.FTZ R29, R135, R107 ;  /* 0x0000006b871d7220 */ /* 0x000fe20000410000 */
[-C--:B------:R-:W-:Y:S01]  /*26f0*/  FFMA.FTZ R108, R121, R112.reuse, -R108 ;  /* 0x00000070796c7223 */ /* 0x080fe2000001086c */
[----:B------:R-:W-:Y:S01]  /*2700*/  FMUL.FTZ R112, R120, R112 ;  /* 0x0000007078707220 */ /* 0x000fe20000410000 */
[----:B------:R-:W-:Y:S01]  /*2710*/  PRMT R113, R19, 0x7632, R113 ;  /* 0x0000763213717816 */ /* 0x000fe20000000071 */
[----:B-1----:R-:W-:Y:S01]  /*2720*/  FMUL.FTZ R147, R0, R147 ;  /* 0x0000009300937220 */ /* 0x002fe20000410000 */
[-C--:B------:R-:W-:Y:S01]  /*2730*/  FMUL.FTZ R0, R135, R111.reuse ;  /* 0x0000006f87007220 */ /* 0x080fe20000410000 */
[C---:B------:R-:W-:Y:S01]  /*2740*/  FFMA.FTZ R29, R136.reuse, R111, R29 ;  /* 0x0000006f881d7223 */ /* 0x040fe2000001001d */
[----:B------:R-:W-:Y:S01]  /*2750*/  FFMA.FTZ R112, R121, R105, R112 ;  /* 0x0000006979707223 */ /* 0x000fe20000010070 */
[----:B------:R-:W-:Y:S01]  /*2760*/  SHF.L.U32 R113, R113, 0x10, RZ ;  /* 0x0000001071717819 */ /* 0x000fe200000006ff */
[----:B------:R-:W-:Y:S01]  /*2770*/  FFMA.FTZ R107, R136, R107, -R0 ;  /* 0x0000006b886b7223 */ /* 0x000fe20000010800 */
[----:B------:R-:W-:Y:S01]  /*2780*/  FADD.FTZ R109, RZ, R29 ;  /* 0x0000001dff6d7221 */ /* 0x000fe20000010000 */
[----:B------:R-:W-:-:S02]  /*2790*/  FMUL.FTZ R29, R137, R112 ;  /* 0x00000070891d7220 */ /* 0x000fc40000410000 */
[----:B------:R-:W-:Y:S01]  /*27a0*/  FFMA.FTZ R0, R70, R113, R107 ;  /* 0x0000007146007223 */ /* 0x000fe2000001006b */
[----:B------:R-:W-:Y:S01]  /*27b0*/  FMUL.FTZ R111, R133, R109 ;  /* 0x0000006d856f7220 */ /* 0x000fe20000410000 */
[-C--:B------:R-:W-:Y:S01]  /*27c0*/  FMUL.FTZ R105, R137, R108.reuse ;  /* 0x0000006c89697220 */ /* 0x080fe20000410000 */
[----:B------:R-:W-:Y:S02]  /*27d0*/  FFMA.FTZ R29, R138, R108, -R29 ;  /* 0x0000006c8a1d7223 */ /* 0x000fe4000001081d */
[-C--:B------:R-:W-:Y:S01]  /*27e0*/  FFMA.FTZ R108, R134, R0.reuse, -R111 ;  /* 0x00000000866c7223 */ /* 0x080fe2000001086f */
[----:B------:R-:W-:Y:S01]  /*27f0*/  FMUL.FTZ R111, R133, R0 ;  /* 0x00000000856f7220 */ /* 0x000fe20000410000 */
[----:B------:R-:W-:-:S03]  /*2800*/  SHF.L.U32 R114, R12, 0x10, RZ ;  /* 0x000000100c727819 */ /* 0x000fc600000006ff */
[----:B------:R-:W-:Y:S01]  /*2810*/  FFMA.FTZ R111, R134, R109, R111 ;  /* 0x0000006d866f7223 */ /* 0x000fe2000001006f */
[----:B------:R-:W-:Y:S01]  /*2820*/  FFMA.FTZ R105, R138, R112, R105 ;  /* 0x000000708a697223 */ /* 0x000fe20000010069 */
[----:B------:R-:W-:Y:S02]  /*2830*/  FFMA.FTZ R108, R77, R114, R108 ;  /* 0x000000724d6c7223 */ /* 0x000fe4000001006c */
[----:B------:R-:W-:Y:S01]  /*2840*/  FADD.FTZ R111, RZ, R111 ;  /* 0x0000006fff6f7221 */ /* 0x000fe20000010000 */
[----:B------:R-:W-:Y:S01]  /*2850*/  PRMT R112, R12, 0x7632, R112 ;  /* 0x000076320c707816 */ /* 0x000fe20000000070 */
[----:B------:R-:W-:Y:S02]  /*2860*/  FMUL.FTZ R107, R135, R105 ;  /* 0x00000069876b7220 */ /* 0x000fe40000410000 */
[C---:B------:R-:W-:Y:S01]  /*2870*/  FMUL.FTZ R109, R131.reuse, R111 ;  /* 0x0000006f836d7220 */ /* 0x040fe20000410000 */
[-C--:B------:R-:W-:Y:S01]  /*2880*/  FMUL.FTZ R143, R131, R108.reuse ;  /* 0x0000006c838f7220 */ /* 0x080fe20000410000 */
[----:B------:R-:W-:Y:S01]  /*2890*/  SHF.L.U32 R112, R112, 0x10, RZ ;  /* 0x0000001070707819 */ /* 0x000fe200000006ff */
[-C--:B------:R-:W-:Y:S01]  /*28a0*/  FFMA.FTZ R107, R136, R29.reuse, -R107 ;  /* 0x0000001d886b7223 */ /* 0x080fe2000001086b */
[C---:B------:R-:W-:Y:S01]  /*28b0*/  FFMA.FTZ R108, R132.reuse, R108, -R109 ;  /* 0x0000006c846c7223 */ /* 0x040fe2000001086d */
[----:B------:R-:W-:Y:S01]  /*28c0*/  FMUL.FTZ R29, R135, R29 ;  /* 0x0000001d871d7220 */ /* 0x000fe20000410000 */
[----:B------:R-:W-:Y:S01]  /*28d0*/  FFMA.FTZ R143, R132, R111, R143 ;  /* 0x0000006f848f7223 */ /* 0x000fe2000001008f */
[----:B------:R-:W-:Y:S01]  /*28e0*/  FMUL.FTZ R0, R66, UR55 ;  /* 0x0000003742007c20 */ /* 0x000fe20008410000 */
[----:B------:R-:W-:Y:S01]  /*28f0*/  FFMA.FTZ R108, R69, R112, R108 ;  /* 0x00000070456c7223 */ /* 0x000fe2000001006c */
[----:B------:R-:W-:Y:S01]  /*2900*/  FFMA.FTZ R105, R136, R105, R29 ;  /* 0x0000006988697223 */ /* 0x000fe2000001001d */
[----:B------:R-:W-:Y:S01]  /*2910*/  FADD.FTZ R143, RZ, R143 ;  /* 0x0000008fff8f7221 */ /* 0x000fe20000010000 */
[----:B------:R-:W-:Y:S01]  /*2920*/  FMUL.FTZ R109, R133, R107 ;  /* 0x0000006b856d7220 */ /* 0x000fe20000410000 */
[----:B------:R-:W-:Y:S01]  /*2930*/  FMUL.FTZ R139, R139, R144 ;  /* 0x000000908b8b7220 */ /* 0x000fe20000410000 */
[----:B------:R-:W-:Y:S01]  /*2940*/  FMUL.FTZ R110, R141, R108 ;  /* 0x0000006c8d6e7220 */ /* 0x000fe20000410000 */
[----:B------:R-:W-:Y:S01]  /*2950*/  FMUL.RZ R144, R0, 0.15915493667125701904 ;  /* 0x3e22f98300907820 */ /* 0x000fe2000040c000 */
[----:B------:R-:W-:Y:S01]  /*2960*/  FMUL.FTZ R0, R133, R105 ;  /* 0x0000006985007220 */ /* 0x000fe20000410000 */
[----:B------:R-:W-:Y:S01]  /*2970*/  FMUL.FTZ R111, R141, R143 ;  /* 0x0000008f8d6f7220 */ /* 0x000fe20000410000 */
[----:B------:R-:W-:Y:S01]  /*2980*/  FFMA.FTZ R109, R134, R105, R109 ;  /* 0x00000069866d7223 */ /* 0x000fe2000001006d */
[----:B------:R-:W-:Y:S01]  /*2990*/  FFMA.FTZ R110, R142, R143, R110 ;  /* 0x0000008f8e6e7223 */ /* 0x000fe2000001006e */
[----:B------:R-:W-:Y:S01]  /*29a0*/  FMUL.FTZ R28, R66, R28 ;  /* 0x0000001c421c7220 */ /* 0x000fe20000410000 */
[----:B------:R-:W-:Y:S01]  /*29b0*/  FFMA.FTZ R0, R134, R107, -R0 ;  /* 0x0000006b86007223 */ /* 0x000fe20000010800 */
[----:B------:R-:W-:Y:S01]  /*29c0*/  FFMA.FTZ R153, R142, R108, -R111 ;  /* 0x0000006c8e997223 */ /* 0x000fe2000001086f */
[----:B------:R-:W-:Y:S01]  /*29d0*/  FMUL.FTZ R105, R131, R109 ;  /* 0x0000006d83697220 */ /* 0x000fe20000410000 */
[----:B------:R-:W-:Y:S01]  /*29e0*/  SHF.L.U32 R111, R13, 0x10, RZ ;  /* 0x000000100d6f7819 */ /* 0x000fe200000006ff */
[----:B------:R-:W-:Y:S01]  /*29f0*/  FADD.FTZ R110, RZ, R110 ;  /* 0x0000006eff6e7221 */ /* 0x000fe20000010000 */
[-C--:B------:R-:W-:Y:S01]  /*2a00*/  FMUL.FTZ R107, R131, R0.reuse ;  /* 0x00000000836b7220 */ /* 0x080fe20000410000 */
[----:B------:R-:W-:Y:S01]  /*2a10*/  FFMA.FTZ R105, R132, R0, -R105 ;  /* 0x0000000084697223 */ /* 0x000fe20000010869 */
[----:B------:R-:W-:Y:S01]  /*2a20*/  MUFU.COS R29, R144 ;  /* 0x00000090001d7308 */ /* 0x000fe20000000000 */
[----:B------:R-:W-:Y:S01]  /*2a30*/  PRMT R0, R13, 0x7632, R0 ;  /* 0x000076320d007816 */ /* 0x000fe20000000000 */
[----:B------:R-:W-:Y:S01]  /*2a40*/  FFMA.FTZ R153, R76, R111, R153 ;  /* 0x0000006f4c997223 */ /* 0x000fe20000010099 */
[----:B------:R-:W-:Y:S01]  /*2a50*/  FMUL.FTZ R155, R139, R110 ;  /* 0x0000006e8b9b7220 */ /* 0x000fe20000410000 */
[----:B------:R-:W-:-:S04]  /*2a60*/  FFMA.FTZ R107, R132, R109, R107 ;  /* 0x0000006d846b7223 */ /* 0x000fc8000001006b */
[----:B------:R-:W0:Y:S01]  /*2a70*/  MUFU.EX2 R28, R28 ;  /* 0x0000001c001c7308 */ /* 0x000e220000000800 */
[----:B------:R-:W-:Y:S01]  /*2a80*/  SHF.L.U32 R109, R0, 0x10, RZ ;  /* 0x00000010006d7819 */ /* 0x000fe200000006ff */
[-C--:B------:R-:W-:Y:S01]  /*2a90*/  FMUL.FTZ R157, R139, R153.reuse ;  /* 0x000000998b9d7220 */ /* 0x080fe20000410000 */
[C---:B------:R-:W-:Y:S01]  /*2aa0*/  FFMA.FTZ R155, R140.reuse, R153, -R155 ;  /* 0x000000998c9b7223 */ /* 0x040fe2000001089b */
[----:B------:R-:W-:Y:S02]  /*2ab0*/  FMUL.FTZ R153, R141, R105 ;  /* 0x000000698d997220 */ /* 0x000fe40000410000 */
[----:B------:R-:W-:Y:S01]  /*2ac0*/  FFMA.FTZ R157, R140, R110, R157 ;  /* 0x0000006e8c9d7223 */ /* 0x000fe2000001009d */
[----:B------:R-:W-:Y:S01]  /*2ad0*/  FFMA.FTZ R155, R68, R109, R155 ;  /* 0x0000006d449b7223 */ /* 0x000fe2000001009b */
[----:B------:R0:W1:Y:S01]  /*2ae0*/  MUFU.SIN R143, R144 ;  /* 0x00000090008f7308 */ /* 0x0000620000000400 */
[----:B------:R-:W-:Y:S01]  /*2af0*/  FFMA.FTZ R153, R142, R107, R153 ;  /* 0x0000006b8e997223 */ /* 0x000fe20000010099 */
[----:B------:R-:W-:Y:S01]  /*2b00*/  FADD.FTZ R157, RZ, R157 ;  /* 0x0000009dff9d7221 */ /* 0x000fe20000010000 */
[----:B------:R-:W-:Y:S01]  /*2b10*/  FMUL.FTZ R159, R145, R155 ;  /* 0x0000009b919f7220 */ /* 0x000fe20000410000 */
[----:B------:R-:W-:-:S03]  /*2b20*/  FMUL.FTZ R107, R141, R107 ;  /* 0x0000006b8d6b7220 */ /* 0x000fc60000410000 */
[----:B------:R-:W-:Y:S01]  /*2b30*/  FFMA.FTZ R159, R146, R157, R159 ;  /* 0x0000009d929f7223 */ /* 0x000fe2000001009f */
[----:B------:R-:W-:Y:S01]  /*2b40*/  FFMA.FTZ R107, R142, R105, -R107 ;  /* 0x000000698e6b7223 */ /* 0x000fe2000001086b */
[----:B0-----:R-:W-:Y:S01]  /*2b50*/  FMUL.FTZ R144, R28, R29 ;  /* 0x0000001d1c907220 */ /* 0x001fe20000410000 */
[----:B------:R-:W-:Y:S01]  /*2b60*/  FMUL.FTZ R29, R139, R153 ;  /* 0x000000998b1d7220 */ /* 0x000fe20000410000 */
[----:B------:R-:W-:Y:S01]  /*2b70*/  FMUL.FTZ R157, R145, R157 ;  /* 0x0000009d919d7220 */ /* 0x000fe20000410000 */
[----:B------:R-:W-:Y:S02]  /*2b80*/  SHF.L.U32 R110, R14, 0x10, RZ ;  /* 0x000000100e6e7819 */ /* 0x000fe400000006ff */
[----:B------:R-:W-:Y:S01]  /*2b90*/  FFMA.FTZ R29, R140, R107, -R29 ;  /* 0x0000006b8c1d7223 */ /* 0x000fe2000001081d */
[----:B------:R-:W-:Y:S01]  /*2ba0*/  FFMA.FTZ R0, R146, R155, -R157 ;  /* 0x0000009b92007223 */ /* 0x000fe2000001089d */
[----:B------:R-:W-:Y:S01]  /*2bb0*/  FMUL.FTZ R107, R139, R107 ;  /* 0x0000006b8b6b7220 */ /* 0x000fe20000410000 */
[----:B------:R-:W-:Y:S01]  /*2bc0*/  FADD.FTZ R159, RZ, R159 ;  /* 0x0000009fff9f7221 */ /* 0x000fe20000010000 */
[----:B-1----:R-:W-:Y:S01]  /*2bd0*/  FMUL.FTZ R143, R28, R143 ;  /* 0x0000008f1c8f7220 */ /* 0x002fe20000410000 */
[----:B------:R-:W-:Y:S01]  /*2be0*/  FFMA.FTZ R28, R75, R110, R0 ;  /* 0x0000006e4b1c7223 */ /* 0x000fe20000010000 */
[----:B------:R-:W-:Y:S01]  /*2bf0*/  PRMT R108, R14, 0x7632, R108 ;  /* 0x000076320e6c7816 */ /* 0x000fe2000000006c */
[----:B------:R-:W-:Y:S01]  /*2c00*/  FFMA.FTZ R107, R140, R153, R107 ;  /* 0x000000998c6b7223 */ /* 0x000fe2000001006b */
[----:B------:R-:W-:Y:S01]  /*2c10*/  FMUL.FTZ R153, R149, R159 ;  /* 0x0000009f95997220 */ /* 0x000fe20000410000 */
[----:B------:R-:W-:Y:S01]  /*2c20*/  FMUL.FTZ R105, R145, R29 ;  /* 0x0000001d91697220 */ /* 0x000fe20000410000 */
[-C--:B------:R-:W-:Y:S01]  /*2c30*/  FMUL.FTZ R152, R149, R28.reuse ;  /* 0x0000001c95987220 */ /* 0x080fe20000410000 */
[----:B------:R-:W-:Y:S01]  /*2c40*/  SHF.L.U32 R108, R108, 0x10, RZ ;  /* 0x000000106c6c7819 */ /* 0x000fe200000006ff */
[-C--:B------:R-:W-:Y:S01]  /*2c50*/  FMUL.FTZ R0, R145, R107.reuse ;  /* 0x0000006b91007220 */ /* 0x080fe20000410000 */
[----:B------:R-:W-:Y:S01]  /*2c60*/  FFMA.FTZ R28, R150, R28, -R153 ;  /* 0x0000001c961c7223 */ /* 0x000fe20000010899 */
[----:B------:R-:W-:Y:S01]  /*2c70*/  FFMA.FTZ R105, R146, R107, R105 ;  /* 0x0000006b92697223 */ /* 0x000fe20000010069 */
[----:B------:R-:W-:Y:S01]  /*2c80*/  FFMA.FTZ R152, R150, R159, R152 ;  /* 0x0000009f96987223 */ /* 0x000fe20000010098 */
[----:B------:R-:W-:Y:S01]  /*2c90*/  FFMA.FTZ R0, R146, R29, -R0 ;  /* 0x0000001d92007223 */ /* 0x000fe20000010800 */
[----:B------:R-:W-:Y:S01]  /*2ca0*/  FFMA.FTZ R153, R67, R108, R28 ;  /* 0x0000006c43997223 */ /* 0x000fe2000001001c */
[C---:B------:R-:W-:Y:S01]  /*2cb0*/  FMUL.FTZ R29, R149.reuse, R105 ;  /* 0x00000069951d7220 */ /* 0x040fe20000410000 */
[----:B------:R-:W-:Y:S01]  /*2cc0*/  FADD.FTZ R152, RZ, R152 ;  /* 0x00000098ff987221 */ /* 0x000fe20000010000 */
[-C--:B------:R-:W-:Y:S01]  /*2cd0*/  FMUL.FTZ R28, R149, R0.reuse ;  /* 0x00000000951c7220 */ /* 0x080fe20000410000 */
[C---:B------:R-:W-:Y:S01]  /*2ce0*/  FMUL.FTZ R107, R147.reuse, R153 ;  /* 0x00000099936b7220 */ /* 0x040fe20000410000 */
[----:B------:R-:W-:Y:S01]  /*2cf0*/  FFMA.FTZ R29, R150, R0, -R29 ;  /* 0x00000000961d7223 */ /* 0x000fe2000001081d */
[----:B------:R-:W-:-:S02]  /*2d00*/  FMUL.FTZ R0, R147, R152 ;  /* 0x0000009893007220 */ /* 0x000fc40000410000 */
[----:B------:R-:W-:Y:S01]  /*2d10*/  FFMA.FTZ R152, R148, R152, R107 ;  /* 0x0000009894987223 */ /* 0x000fe2000001006b */
[----:B------:R-:W-:Y:S01]  /*2d20*/  SHF.L.U32 R107, R15, 0x10, RZ ;  /* 0x000000100f6b7819 */ /* 0x000fe200000006ff */
[----:B------:R-:W-:Y:S01]  /*2d30*/  FFMA.FTZ R28, R150, R105, R28 ;  /* 0x00000069961c7223 */ /* 0x000fe2000001001c */
[----:B------:R-:W-:Y:S01]  /*2d40*/  FFMA.FTZ R153, R148, R153, -R0 ;  /* 0x0000009994997223 */ /* 0x000fe20000010800 */
[----:B------:R-:W-:Y:S02]  /*2d50*/  ISETP.NE.AND P1, PT, R101, 0x1f, PT ;  /* 0x0000001f6500780c */ /* 0x000fe40003f25270 */
[C---:B------:R-:W-:Y:S01]  /*2d60*/  FMUL.FTZ R105, R147.reuse, R28 ;  /* 0x0000001c93697220 */ /* 0x040fe20000410000 */
[----:B------:R-:W-:Y:S01]  /*2d70*/  FFMA.FTZ R0, R74, R107, R153 ;  /* 0x0000006b4a007223 */ /* 0x000fe20000010099 */
[-C--:B------:R-:W-:Y:S01]  /*2d80*/  FMUL.FTZ R153, R147, R29.reuse ;  /* 0x0000001d93997220 */ /* 0x080fe20000410000 */
[----:B------:R-:W-:Y:S01]  /*2d90*/  FADD.FTZ R152, RZ, R152 ;  /* 0x00000098ff987221 */ /* 0x000fe20000010000 */
[C---:B------:R-:W-:Y:S01]  /*2da0*/  FFMA.FTZ R29, R148.reuse, R29, -R105 ;  /* 0x0000001d941d7223 */ /* 0x040fe20000010869 */
[----:B------:R-:W-:Y:S01]  /*2db0*/  FMUL.FTZ R105, R143, R0 ;  /* 0x000000008f697220 */ /* 0x000fe20000410000 */
[----:B------:R-:W-:Y:S01]  /*2dc0*/  FFMA.FTZ R153, R148, R28, R153 ;  /* 0x0000001c94997223 */ /* 0x000fe20000010099 */
[----:B------:R-:W-:Y:S01]  /*2dd0*/  PRMT R28, R15, 0x7632, R28 ;  /* 0x000076320f1c7816 */ /* 0x000fe2000000001c */
[-C--:B------:R-:W-:Y:S01]  /*2de0*/  FMUL.FTZ R155, R143, R152.reuse ;  /* 0x000000988f9b7220 */ /* 0x080fe20000410000 */
[----:B------:R-:W-:-:S02]  /*2df0*/  FFMA.FTZ R152, R144, R152, R105 ;  /* 0x0000009890987223 */ /* 0x000fc40000010069 */
[----:B------:R-:W-:Y:S01]  /*2e00*/  SHF.L.U32 R105, R28, 0x10, RZ ;  /* 0x000000101c697819 */ /* 0x000fe200000006ff */
[----:B------:R-:W-:Y:S01]  /*2e10*/  FFMA.FTZ R157, R144, R0, -R155 ;  /* 0x00000000909d7223 */ /* 0x000fe2000001089b */
[----:B------:R-:W-:Y:S01]  /*2e20*/  @P1 LEA R28, R101, UR54, 0x3 ;  /* 0x00000036651c1c11 */ /* 0x000fe2000f8e18ff */
[C---:B------:R-:W-:Y:S01]  /*2e30*/  FMUL.FTZ R155, R143.reuse, R153 ;  /* 0x000000998f9b7220 */ /* 0x040fe20000410000 */
[----:B------:R-:W-:-:S03]  /*2e40*/  FMUL.FTZ R0, R143, R29 ;  /* 0x0000001d8f007220 */ /* 0x000fc60000410000 */
[C---:B------:R-:W-:Y:S02]  /*2e50*/  FFMA.FTZ R155, R144.reuse, R29, -R155 ;  /* 0x0000001d909b7223 */ /* 0x040fe4000001089b */
[----:B------:R-:W0:Y:S01]  /*2e60*/  @P1 LDS.64 R28, [R28+0x2d18] ;  /* 0x002d18001c1c1984 */ /* 0x000e220000000a00 */
[----:B------:R-:W-:Y:S01]  /*2e70*/  BSSY B0, `(.L_x_14215) ;  /* 0x000000f000007945 */ /* 0x000fe20003800000 */
[----:B------:R-:W-:Y:S01]  /*2e80*/  FFMA.FTZ R0, R144, R153, R0 ;  /* 0x0000009990007223 */ /* 0x000fe20000010000 */
[----:B------:R-:W-:Y:S01]  /*2e90*/  FADD.FTZ R152, RZ, R152 ;  /* 0x00000098ff987221 */ /* 0x000fe20000010000 */
[----:B------:R-:W-:Y:S01]  /*2ea0*/  FFMA.FTZ R157, R66, R105, R157 ;  /* 0x00000069429d7223 */ /* 0x000fe2000001009d */
[----:B----4-:R-:W-:Y:S06]  /*2eb0*/  @P1 BRA `(.L_x_14216) ;  /* 0x0000000000281947 */ /* 0x010fec0003800000 */
[----:B------:R-:W-:Y:S01]  /*2ec0*/  UISETP.NE.AND UP0, UPT, UR18, UR50, UPT ;  /* 0x000000321200728c */ /* 0x000fe2000bf05270 */
[----:B0-----:R-:W-:Y:S02]  /*2ed0*/  MOV R29, RZ ;  /* 0x000000ff001d7202 */ /* 0x001fe40000000f00 */
[----:B------:R-:W-:-:S03]  /*2ee0*/  MOV R28, 0x3f800000 ;  /* 0x3f800000001c7802 */ /* 0x000fc60000000f00 */
[----:B------:R-:W-:-:S05]  /*2ef0*/  PLOP3.LUT P3, PT, PT, PT, UP0, 0x80, 0x0 ;  /* 0x000000000000781c */ /* 0x000fca0003f6f008 */
[----:B------:R-:W-:-:S04]  /*2f00*/  @UP0 ULEA.HI UR44, UR18, UR18, URZ, 0x1 ;  /* 0x00000012122c0291 */ /* 0x000fc8000f8f083f */
[----:B------:R-:W-:-:S04]  /*2f10*/  @UP0 ULOP3.LUT UR44, UR44, 0xfffffe, URZ, 0xc0, !UPT ;  /* 0x00fffffe2c2c0892 */ /* 0x000fc8000f8ec03f */
[----:B------:R-:W-:-:S04]  /*2f20*/  @UP0 UIADD3 UR44, -UR44, UR18, URZ ;  /* 0x000000122c2c0290 */ /* 0x000fc8000fffe13f */
[----:B------:R-:W-:-:S04]  /*2f30*/  @UP0 ULEA UR44, UR44, UR7, 0x8 ;  /* 0x000000072c2c0291 */ /* 0x000fc8000f8e403f */
[----:B------:R-:W-:-:S09]  /*2f40*/  @UP0 ULEA UR44, UR44, UR54, 0x3 ;  /* 0x000000362c2c0291 */ /* 0x000fd2000f8e183f */
[----:B------:R-:W1:Y:S03]  /*2f50*/  @P3 LDS.64 R28, [UR44+0x1d10] ;  /* 0x001d102cff1c3984 */ /* 0x000e660008000a00 */
.L_x_14216:
[----:B------:R-:W-:Y:S05]  /*2f60*/  BSYNC B0 ;  /* 0x0000000000007941 */ /* 0x000fea0003800000 */
.L_x_14215:
[----:B------:R-:W2:Y:S01]  /*2f70*/  SHFL.UP PT, R158, R152, 0x1, RZ ;  /* 0x04200000989e7989 */ /* 0x000ea200000e00ff */
[----:B------:R-:W-:Y:S01]  /*2f80*/  ISETP.GE.AND P3, PT, R190, 0x1, PT ;  /* 0x00000001be00780c */ /* 0x000fe20003f66270 */
[----:B------:R-:W-:Y:S01]  /*2f90*/  FADD.FTZ R172, R82, R82 ;  /* 0x0000005252ac7221 */ /* 0x000fe20000010000 */
[----:B-----5:R-:W-:Y:S01]  /*2fa0*/  R2UR UR45, R2 ;  /* 0x00000000022d72ca */ /* 0x020fe200000e0000 */
[----:B------:R-:W3:Y:S01]  /*2fb0*/  SHFL.UP PT, R156, R157, 0x1, RZ ;  /* 0x042000009d9c7989 */ /* 0x000ee200000e00ff */
[----:B------:R-:W-:Y:S01]  /*2fc0*/  R2UR UR57, R3 ;  /* 0x00000000033972ca */ /* 0x000fe200000e0000 */
[----:B------:R-:W-:Y:S01]  /*2fd0*/  FADD.FTZ R166, R87, R87 ;  /* 0x0000005757a67221 */ /* 0x000fe20000010000 */
[C---:B------:R-:W-:Y:S01]  /*2fe0*/  ISETP.NE.AND P6, PT, R151.reuse, 0x1f, PT ;  /* 0x0000001f9700780c */ /* 0x040fe20003fc5270 */
[----:B------:R-:W4:Y:S01]  /*2ff0*/  SHFL.UP PT, R153, R155, 0x1, RZ ;  /* 0x042000009b997989 */ /* 0x000f2200000e00ff */
[C---:B------:R-:W-:Y:S01]  /*3000*/  ISETP.GT.U32.AND P4, PT, R151.reuse, 0x17, PT ;  /* 0x000000179700780c */ /* 0x040fe20003f84070 */
[----:B------:R-:W-:Y:S01]  /*3010*/  FADD.FTZ R164, R88, R88 ;  /* 0x0000005858a47221 */ /* 0x000fe20000010000 */
[----:B------:R-:W-:Y:S01]  /*3020*/  ISETP.GT.U32.AND P5, PT, R151, 0xf, PT ;  /* 0x0000000f9700780c */ /* 0x000fe20003fa4070 */
[----:B------:R-:W0:Y:S01]  /*3030*/  SHFL.UP PT, R154, R0, 0x1, RZ ;  /* 0x04200000009a7989 */ /* 0x000e2200000e00ff */
[----:B------:R-:W-:Y:S01]  /*3040*/  PRMT R182, R24, 0x7632, R182 ;  /* 0x0000763218b67816 */ /* 0x000fe200000000b6 */
[----:B------:R-:W-:Y:S01]  /*3050*/  FADD.FTZ R162, R90, R90 ;  /* 0x0000005a5aa27221 */ /* 0x000fe20000010000 */
[C---:B------:R-:W-:Y:S01]  /*3060*/  PRMT R200, R23.reuse, 0x7632, R200 ;  /* 0x0000763217c87816 */ /* 0x040fe200000000c8 */
[----:B------:R-:W-:Y:S01]  /*3070*/  SHFL.IDX PT, R177, R33, RZ, 0x1f ;  /* 0x00001fff21b17589 */ /* 0x000fe200000e0000 */
[----:B------:R-:W-:Y:S01]  /*3080*/  SHF.L.U32 R182, R182, 0x10, RZ ;  /* 0x00000010b6b67819 */ /* 0x000fe200000006ff */
[----:B------:R-:W-:Y:S01]  /*3090*/  BSSY B0, `(.L_x_14217) ;  /* 0x0000264000007945 */ /* 0x000fe20003800000 */
[----:B------:R-:W-:Y:S01]  /*30a0*/  SHF.L.U32 R200, R200, 0x10, RZ ;  /* 0x00000010c8c87819 */ /* 0x000fe200000006ff */
[----:B------:R3:W-:Y:S01]  /*30b0*/  SHFL.IDX PT, R180, R32, RZ, 0x1f ;  /* 0x00001fff20b47589 */ /* 0x0007e200000e0000 */
[----:B------:R-:W-:Y:S01]  /*30c0*/  SHF.L.U32 R202, R23, 0x10, RZ ;  /* 0x0000001017ca7819 */ /* 0x000fe200000006ff */
[----:B------:R-:W-:Y:S01]  /*30d0*/  FADD.FTZ R23, R86, R86 ;  /* 0x0000005656177221 */ /* 0x000fe20000010000 */
[----:B------:R-:W-:Y:S01]  /*30e0*/  PRMT R218, R22, 0x7632, R218 ;  /* 0x0000763216da7816 */ /* 0x000fe200000000da */
[----:B--2---:R-:W-:Y:S01]  /*30f0*/  FMUL.FTZ R160, R0, R158 ;  /* 0x0000009e00a07220 */ /* 0x004fe20000410000 */
[----:B------:R-:W-:-:S02]  /*3100*/  SHF.L.U32 R199, R22, 0x10, RZ ;  /* 0x0000001016c77819 */ /* 0x000fc400000006ff */
[----:B------:R-:W-:Y:S01]  /*3110*/  SHF.L.U32 R218, R218, 0x10, RZ ;  /* 0x00000010dada7819 */ /* 0x000fe200000006ff */
[CC--:B---3--:R-:W-:Y:S01]  /*3120*/  FMUL.FTZ R161, R0.reuse, R156.reuse ;  /* 0x0000009c00a17220 */ /* 0x0c8fe20000410000 */
[----:B------:R-:W-:Y:S01]  /*3130*/  FFMA.FTZ R160, R155, R156, -R160 ;  /* 0x0000009c9ba07223 */ /* 0x000fe200000108a0 */
[----:B------:R-:W-:Y:S01]  /*3140*/  SHF.L.U32 R32, R27, 0x10, RZ ;  /* 0x000000101b207819 */ /* 0x000fe200000006ff */
[-C--:B----4-:R-:W-:Y:S01]  /*3150*/  FMUL.FTZ R159, R0, R153.reuse ;  /* 0x00000099009f7220 */ /* 0x090fe20000410000 */
[----:B------:R-:W-:Y:S01]  /*3160*/  FFMA.FTZ R161, R155, R158, R161 ;  /* 0x0000009e9ba17223 */ /* 0x000fe200000100a1 */
[----:B------:R-:W-:Y:S01]  /*3170*/  @P3 FADD.FTZ R157, R157, R160 ;  /* 0x000000a09d9d3221 */ /* 0x000fe20000010000 */
[----:B------:R-:W-:Y:S01]  /*3180*/  PRMT R215, R20, 0x7632, R215 ;  /* 0x0000763214d77816 */ /* 0x000fe200000000d7 */
[CC--:B0-----:R-:W-:Y:S01]  /*3190*/  FFMA.FTZ R159, R155.reuse, R154.reuse, R159 ;  /* 0x0000009a9b9f7223 */ /* 0x0c1fe2000001009f */
[----:B------:R-:W-:Y:S01]  /*31a0*/  FMUL.FTZ R154, R0, R154 ;  /* 0x0000009a009a7220 */ /* 0x000fe20000410000 */
[----:B------:R-:W-:Y:S01]  /*31b0*/  @P3 FADD.FTZ R152, R152, R161 ;  /* 0x000000a198983221 */ /* 0x000fe20000010000 */
[----:B------:R-:W0:Y:S01]  /*31c0*/  SHFL.UP PT, R156, R157, 0x2, RZ ;  /* 0x044000009d9c7989 */ /* 0x000e2200000e00ff */
[----:B------:R-:W-:Y:S01]  /*31d0*/  SHF.L.U32 R214, R20, 0x10, RZ ;  /* 0x0000001014d67819 */ /* 0x000fe200000006ff */
[----:B------:R-:W-:Y:S01]  /*31e0*/  @P3 FFMA.FTZ R155, R155, R153, -R154 ;  /* 0x000000999b9b3223 */ /* 0x000fe2000001089a */
[----:B------:R-:W-:Y:S01]  /*31f0*/  FSEL R159, R0, R159, !P3 ;  /* 0x0000009f009f7208 */ /* 0x000fe20005800000 */
[----:B------:R-:W2:Y:S01]  /*3200*/  SHFL.UP PT, R158, R152, 0x2, RZ ;  /* 0x04400000989e7989 */ /* 0x000ea200000e00ff */
[----:B------:R-:W-:-:S02]  /*3210*/  ISETP.GE.AND P3, PT, R190, 0x2, PT ;  /* 0x00000002be00780c */ /* 0x000fc40003f66270 */
[C---:B------:R-:W-:Y:S01]  /*3220*/  PRMT R216, R21.reuse, 0x7632, R216 ;  /* 0x0000763215d87816 */ /* 0x040fe200000000d8 */
[----:B------:R-:W3:Y:S01]  /*3230*/  SHFL.UP PT, R0, R155, 0x2, RZ ;  /* 0x044000009b007989 */ /* 0x000ee200000e00ff */
[----:B------:R-:W-:Y:S02]  /*3240*/  SHF.L.U32 R219, R21, 0x10, RZ ;  /* 0x0000001015db7819 */ /* 0x000fe400000006ff */
[----:B------:R-:W-:Y:S01]  /*3250*/  SHF.L.U32 R216, R216, 0x10, RZ ;  /* 0x00000010d8d87819 */ /* 0x000fe200000006ff */
[----:B------:R-:W4:Y:S01]  /*3260*/  SHFL.UP PT, R154, R159, 0x2, RZ ;  /* 0x044000009f9a7989 */ /* 0x000f2200000e00ff */
[----:B------:R-:W-:Y:S02]  /*3270*/  SHF.L.U32 R215, R215, 0x10, RZ ;  /* 0x00000010d7d77819 */ /* 0x000fe400000006ff */
[C---:B------:R-:W-:Y:S02]  /*3280*/  PRMT R193, R7.reuse, 0x7632, R193 ;  /* 0x0000763207c17816 */ /* 0x040fe400000000c1 */
[----:B------:R-:W-:-:S02]  /*3290*/  SHF.L.U32 R208, R7, 0x10, RZ ;  /* 0x0000001007d07819 */ /* 0x000fc400000006ff */
[----:B------:R-:W-:Y:S02]  /*32a0*/  SHF.L.U32 R193, R193, 0x10, RZ ;  /* 0x00000010c1c17819 */ /* 0x000fe400000006ff */
[C---:B------:R-:W-:Y:S02]  /*32b0*/  PRMT R188, R6.reuse, 0x7632, R188 ;  /* 0x0000763206bc7816 */ /* 0x040fe400000000bc */
[----:B------:R-:W-:Y:S01]  /*32c0*/  SHF.L.U32 R209, R6, 0x10, RZ ;  /* 0x0000001006d17819 */ /* 0x000fe200000006ff */
[----:B0-----:R-:W-:Y:S01]  /*32d0*/  FMUL.FTZ R163, R159, R156 ;  /* 0x0000009c9fa37220 */ /* 0x001fe20000410000 */
[----:B------:R-:W-:Y:S01]  /*32e0*/  FMUL.FTZ R7, R193, UR45 ;  /* 0x0000002dc1077c20 */ /* 0x000fe20008410000 */
[----:B------:R-:W-:Y:S01]  /*32f0*/  SHF.L.U32 R188, R188, 0x10, RZ ;  /* 0x00000010bcbc7819 */ /* 0x000fe200000006ff */
[-C--:B--2---:R-:W-:Y:S01]  /*3300*/  FMUL.FTZ R160, R159, R158.reuse ;  /* 0x0000009e9fa07220 */ /* 0x084fe20000410000 */
[----:B------:R-:W-:Y:S01]  /*3310*/  FFMA.FTZ R163, R155, R158, R163 ;  /* 0x0000009e9ba37223 */ /* 0x000fe200000100a3 */
[----:B------:R-:W-:-:S02]  /*3320*/  FFMA.FTZ R7, R208, UR57, R7 ;  /* 0x00000039d0077c23 */ /* 0x000fc40008010007 */
[----:B------:R-:W-:Y:S01]  /*3330*/  FMUL.FTZ R6, R188, UR45 ;  /* 0x0000002dbc067c20 */ /* 0x000fe20008410000 */
[----:B---3--:R-:W-:Y:S01]  /*3340*/  FMUL.FTZ R161, R159, R0 ;  /* 0x000000009fa17220 */ /* 0x008fe20000410000 */
[----:B------:R-:W-:Y:S01]  /*3350*/  FFMA.FTZ R160, R155, R156, -R160 ;  /* 0x0000009c9ba07223 */ /* 0x000fe200000108a0 */
[----:B------:R-:W-:Y:S01]  /*3360*/  @P3 FADD.FTZ R152, R152, R163 ;  /* 0x000000a398983221 */ /* 0x000fe20000010000 */
[----:B------:R-:W-:Y:S01]  /*3370*/  FFMA.FTZ R169, R209, UR57, R6 ;  /* 0x00000039d1a97c23 */ /* 0x000fe20008010006 */
[-C--:B----4-:R-:W-:Y:S01]  /*3380*/  FMUL.FTZ R153, R159, R154.reuse ;  /* 0x0000009a9f997220 */ /* 0x090fe20000410000 */
[----:B------:R-:W-:Y:S01]  /*3390*/  FFMA.FTZ R154, R155, R154, R161 ;  /* 0x0000009a9b9a7223 */ /* 0x000fe200000100a1 */
[----:B------:R-:W-:Y:S01]  /*33a0*/  @P3 FADD.FTZ R157, R157, R160 ;  /* 0x000000a09d9d3221 */ /* 0x000fe20000010000 */
[----:B------:R-:W0:Y:S01]  /*33b0*/  SHFL.UP PT, R158, R152, 0x4, RZ ;  /* 0x04800000989e7989 */ /* 0x000e2200000e00ff */
[----:B------:R-:W-:Y:S01]  /*33c0*/  @P3 FFMA.FTZ R155, R155, R0, -R153 ;  /* 0x000000009b9b3223 */ /* 0x000fe20000010899 */
[----:B------:R-:W-:-:S02]  /*33d0*/  PRMT R184, R5, 0x7632, R184 ;  /* 0x0000763205b87816 */ /* 0x000fc400000000b8 */
[----:B------:R-:W-:Y:S01]  /*33e0*/  FSEL R154, R159, R154, !P3 ;  /* 0x0000009a9f9a7208 */ /* 0x000fe20005800000 */
[----:B------:R-:W2:Y:S01]  /*33f0*/  SHFL.UP PT, R156, R157, 0x4, RZ ;  /* 0x048000009d9c7989 */ /* 0x000ea200000e00ff */
[----:B------:R-:W-:Y:S02]  /*3400*/  ISETP.GE.AND P3, PT, R190, 0x4, PT ;  /* 0x00000004be00780c */ /* 0x000fe40003f66270 */
[----:B------:R-:W-:Y:S01]  /*3410*/  MOV R6, UR18 ;  /* 0x0000001200067c02 */ /* 0x000fe20008000f00 */
[----:B------:R-:W3:Y:S01]  /*3420*/  SHFL.UP PT, R0, R155, 0x4, RZ ;  /* 0x048000009b007989 */ /* 0x000ee200000e00ff */
[----:B------:R-:W-:Y:S02]  /*3430*/  SHF.L.U32 R184, R184, 0x10, RZ ;  /* 0x00000010b8b87819 */ /* 0x000fe400000006ff */
[----:B------:R-:W-:Y:S01]  /*3440*/  ISETP.GE.OR P0, PT, R6, UR50, P0 ;  /* 0x0000003206007c0c */ /* 0x000fe20008706670 */
[----:B------:R-:W4:Y:S01]  /*3450*/  SHFL.UP PT, R153, R154, 0x4, RZ ;  /* 0x048000009a997989 */ /* 0x000f2200000e00ff */
[----:B------:R-:W-:Y:S01]  /*3460*/  SHF.L.U32 R201, R5, 0x10, RZ ;  /* 0x0000001005c97819 */ /* 0x000fe200000006ff */
[----:B------:R-:W-:Y:S01]  /*3470*/  FMUL.FTZ R6, R184, UR45 ;  /* 0x0000002db8067c20 */ /* 0x000fe20008410000 */
[C---:B------:R-:W-:Y:S01]  /*3480*/  PRMT R205, R4.reuse, 0x7632, R205 ;  /* 0x0000763204cd7816 */ /* 0x040fe200000000cd */
[----:B-1----:R-:W-:Y:S01]  /*3490*/  FMUL.FTZ R5, R143, R29 ;  /* 0x0000001d8f057220 */ /* 0x002fe20000410000 */
[----:B------:R-:W-:Y:S01]  /*34a0*/  SHF.L.U32 R183, R4, 0x10, RZ ;  /* 0x0000001004b77819 */ /* 0x000fe200000006ff */
[----:B------:R-:W-:Y:S01]  /*34b0*/  FMUL.FTZ R4, R184, UR57 ;  /* 0x00000039b8047c20 */ /* 0x000fe20008410000 */
[----:B------:R-:W-:Y:S01]  /*34c0*/  FFMA.FTZ R167, R201, UR57, R6 ;  /* 0x00000039c9a77c23 */ /* 0x000fe20008010006 */
[----:B------:R-:W-:Y:S01]  /*34d0*/  FFMA.FTZ R5, R144, R28, -R5 ;  /* 0x0000001c90057223 */ /* 0x000fe20000010805 */
[----:B------:R-:W-:Y:S01]  /*34e0*/  SHF.L.U32 R205, R205, 0x10, RZ ;  /* 0x00000010cdcd7819 */ /* 0x000fe200000006ff */
[C---:B0-----:R-:W-:Y:S01]  /*34f0*/  FMUL.FTZ R159, R154.reuse, R158 ;  /* 0x0000009e9a9f7220 */ /* 0x041fe20000410000 */
[C---:B------:R-:W-:Y:S01]  /*3500*/  PRMT R189, R11.reuse, 0x7632, R189 ;  /* 0x000076320bbd7816 */ /* 0x040fe200000000bd */
[----:B------:R-:W-:Y:S01]  /*3510*/  VOTEU.ALL UP0, P0 ;  /* 0x00000000003f7886 */ /* 0x000fe20000000000 */
[----:B------:R-:W-:Y:S01]  /*3520*/  SHF.L.U32 R194, R11, 0x10, RZ ;  /* 0x000000100bc27819 */ /* 0x000fe200000006ff */
[CC--:B--2---:R-:W-:Y:S01]  /*3530*/  FMUL.FTZ R161, R154.reuse, R156.reuse ;  /* 0x0000009c9aa17220 */ /* 0x0c4fe20000410000 */
[----:B------:R-:W-:Y:S01]  /*3540*/  FFMA.FTZ R156, R155, R156, -R159 ;  /* 0x0000009c9b9c7223 */ /* 0x000fe2000001089f */
[----:B------:R-:W-:Y:S01]  /*3550*/  SHF.L.U32 R189, R189, 0x10, RZ ;  /* 0x00000010bdbd7819 */ /* 0x000fe200000006ff */
[----:B------:R-:W-:Y:S01]  /*3560*/  @!UP0 ULEA UR44, UR7, UR54, 0x4 ;  /* 0x00000036072c8291 */ /* 0x000fe2000f8e203f */
[C---:B---3--:R-:W-:Y:S01]  /*3570*/  FMUL.FTZ R160, R154.reuse, R0 ;  /* 0x000000009aa07220 */ /* 0x048fe20000410000 */
[----:B------:R-:W-:Y:S01]  /*3580*/  FFMA.FTZ R161, R155, R158, R161 ;  /* 0x0000009e9ba17223 */ /* 0x000fe200000100a1 */
[----:B------:R-:W-:Y:S01]  /*3590*/  @P3 FADD.FTZ R157, R157, R156 ;  /* 0x0000009c9d9d3221 */ /* 0x000fe20000010000 */
[----:B------:R-:W-:Y:S01]  /*35a0*/  FMUL.FTZ R11, R189, UR45 ;  /* 0x0000002dbd0b7c20 */ /* 0x000fe20008410000 */
[CC--:B----4-:R-:W-:Y:S01]  /*35b0*/  FFMA.FTZ R163, R155.reuse, R153.reuse, R160 ;  /* 0x000000999ba37223 */ /* 0x0d0fe200000100a0 */
[----:B------:R-:W-:Y:S01]  /*35c0*/  FMUL.FTZ R153, R154, R153 ;  /* 0x000000999a997220 */ /* 0x000fe20000410000 */
[----:B------:R-:W-:Y:S01]  /*35d0*/  @P3 FADD.FTZ R152, R152, R161 ;  /* 0x000000a198983221 */ /* 0x000fe20000010000 */
[----:B------:R-:W0:Y:S01]  /*35e0*/  SHFL.UP PT, R156, R157, 0x8, RZ ;  /* 0x050000009d9c7989 */ /* 0x000e2200000e00ff */
[----:B------:R-:W-:Y:S01]  /*35f0*/  FFMA.FTZ R11, R194, UR57, R11 ;  /* 0x00000039c20b7c23 */ /* 0x000fe2000801000b */
[----:B------:R-:W-:Y:S01]  /*3600*/  @P3 FFMA.FTZ R155, R155, R0, -R153 ;  /* 0x000000009b9b3223 */ /* 0x000fe20000010899 */
[----:B------:R-:W-:Y:S01]  /*3610*/  FSEL R163, R154, R163, !P3 ;  /* 0x000000a39aa37208 */ /* 0x000fe20005800000 */
[----:B------:R-:W1:Y:S01]  /*3620*/  SHFL.UP PT, R158, R152, 0x8, RZ ;  /* 0x05000000989e7989 */ /* 0x000e6200000e00ff */
[----:B------:R-:W-:-:S02]  /*3630*/  ISETP.GE.AND P3, PT, R190, 0x8, PT ;  /* 0x00000008be00780c */ /* 0x000fc40003f66270 */
[C---:B------:R-:W-:Y:S01]  /*3640*/  PRMT R195, R10.reuse, 0x7632, R195 ;  /* 0x000076320ac37816 */ /* 0x040fe200000000c3 */
[----:B------:R-:W2:Y:S01]  /*3650*/  SHFL.UP PT, R0, R155, 0x8, RZ ;  /* 0x050000009b007989 */ /* 0x000ea200000e00ff */
[----:B------:R-:W-:Y:S02]  /*3660*/  SHF.L.U32 R191, R10, 0x10, RZ ;  /* 0x000000100abf7819 */ /* 0x000fe400000006ff */
[----:B------:R-:W-:Y:S01]  /*3670*/  SHF.L.U32 R195, R195, 0x10, RZ ;  /* 0x00000010c3c37819 */ /* 0x000fe200000006ff */
[----:B------:R-:W3:Y:S01]  /*3680*/  SHFL.UP PT, R154, R163, 0x8, RZ ;  /* 0x05000000a39a7989 */ /* 0x000ee200000e00ff */
[----:B------:R-:W-:Y:S01]  /*3690*/  SHF.L.U32 R181, R9, 0x10, RZ ;  /* 0x0000001009b57819 */ /* 0x000fe200000006ff */
[C---:B0-----:R-:W-:Y:S01]  /*36a0*/  FMUL.FTZ R161, R163.reuse, R156 ;  /* 0x0000009ca3a17220 */ /* 0x041fe20000410000 */
[----:B-1----:R-:W-:-:S03]  /*36b0*/  FMUL.FTZ R159, R163, R158 ;  /* 0x0000009ea39f7220 */ /* 0x002fc60000410000 */
[----:B------:R-:W-:Y:S01]  /*36c0*/  FFMA.FTZ R161, R155, R158, R161 ;  /* 0x0000009e9ba17223 */ /* 0x000fe200000100a1 */
[----:B--2---:R-:W-:Y:S01]  /*36d0*/  FMUL.FTZ R160, R163, R0 ;  /* 0x00000000a3a07220 */ /* 0x004fe20000410000 */
[----:B------:R-:W-:Y:S02]  /*36e0*/  FFMA.FTZ R156, R155, R156, -R159 ;  /* 0x0000009c9b9c7223 */ /* 0x000fe4000001089f */
[----:B------:R-:W-:Y:S01]  /*36f0*/  @P3 FADD.FTZ R152, R152, R161 ;  /* 0x000000a198983221 */ /* 0x000fe20000010000 */
[-C--:B---3--:R-:W-:Y:S01]  /*3700*/  FMUL.FTZ R153, R163, R154.reuse ;  /* 0x0000009aa3997220 */ /* 0x088fe20000410000 */
[----:B------:R-:W-:Y:S01]  /*3710*/  FFMA.FTZ R160, R155, R154, R160 ;  /* 0x0000009a9ba07223 */ /* 0x000fe200000100a0 */
[----:B------:R-:W-:Y:S02]  /*3720*/  @P3 FADD.FTZ R157, R157, R156 ;  /* 0x0000009c9d9d3221 */ /* 0x000fe40000010000 */
[----:B------:R-:W-:Y:S01]  /*3730*/  @P3 FFMA.FTZ R155, R155, R0, -R153 ;  /* 0x000000009b9b3223 */ /* 0x000fe20000010899 */
[----:B------:R-:W-:Y:S01]  /*3740*/  SHFL.UP PT, R156, R152, 0x10, RZ ;  /* 0x06000000989c7989 */ /* 0x000fe200000e00ff */
[----:B------:R-:W-:-:S02]  /*3750*/  FSEL R160, R163, R160, !P3 ;  /* 0x000000a0a3a07208 */ /* 0x000fc40005800000 */
[----:B------:R-:W-:Y:S01]  /*3760*/  ISETP.GE.AND P3, PT, R190, 0x10, PT ;  /* 0x00000010be00780c */ /* 0x000fe20003f66270 */
[----:B------:R-:W0:Y:S04]  /*3770*/  SHFL.UP PT, R0, R155, 0x10, RZ ;  /* 0x060000009b007989 */ /* 0x000e2800000e00ff */
[----:B------:R-:W1:Y:S04]  /*3780*/  SHFL.UP PT, R153, R160, 0x10, RZ ;  /* 0x06000000a0997989 */ /* 0x000e6800000e00ff */
[----:B------:R-:W2:Y:S01]  /*3790*/  SHFL.UP PT, R154, R157, 0x10, RZ ;  /* 0x060000009d9a7989 */ /* 0x000ea200000e00ff */
[----:B0-----:R-:W-:-:S04]  /*37a0*/  FMUL.FTZ R158, R160, R0 ;  /* 0x00000000a09e7220 */ /* 0x001fc80000410000 */
[CC--:B-1----:R-:W-:Y:S01]  /*37b0*/  FFMA.FTZ R161, R155.reuse, R153.reuse, R158 ;  /* 0x000000999ba17223 */ /* 0x0c2fe2000001009e */
[C---:B------:R-:W-:Y:S01]  /*37c0*/  FMUL.FTZ R158, R160.reuse, R156 ;  /* 0x0000009ca09e7220 */ /* 0x040fe20000410000 */
[C---:B------:R-:W-:Y:S01]  /*37d0*/  FMUL.FTZ R153, R160.reuse, R153 ;  /* 0x00000099a0997220 */ /* 0x040fe20000410000 */
[CC--:B--2---:R-:W-:Y:S02]  /*37e0*/  FMUL.FTZ R159, R160.reuse, R154.reuse ;  /* 0x0000009aa09f7220 */ /* 0x0c4fe40000410000 */
[----:B------:R-:W-:Y:S01]  /*37f0*/  FSEL R161, R160, R161, !P3 ;  /* 0x000000a1a0a17208 */ /* 0x000fe20005800000 */
[C---:B------:R-:W-:Y:S01]  /*3800*/  FFMA.FTZ R158, R155.reuse, R154, -R158 ;  /* 0x0000009a9b9e7223 */ /* 0x040fe2000001089e */
[C---:B------:R-:W-:Y:S01]  /*3810*/  FFMA.FTZ R159, R155.reuse, R156, R159 ;  /* 0x0000009c9b9f7223 */ /* 0x040fe2000001009f */
[----:B------:R-:W-:Y:S02]  /*3820*/  @P3 FFMA.FTZ R155, R155, R0, -R153 ;  /* 0x000000009b9b3223 */ /* 0x000fe40000010899 */
[----:B------:R-:W-:Y:S01]  /*3830*/  @P3 FADD.FTZ R157, R157, R158 ;  /* 0x0000009e9d9d3221 */ /* 0x000fe20000010000 */
[----:B------:R-:W0:Y:S01]  /*3840*/  SHFL.UP PT, R161, R161, 0x1, RZ ;  /* 0x04200000a1a17989 */ /* 0x000e2200000e00ff */
[----:B------:R-:W-:Y:S01]  /*3850*/  @P3 FADD.FTZ R152, R152, R159 ;  /* 0x0000009f98983221 */ /* 0x000fe20000010000 */
[----:B------:R-:W-:-:S02]  /*3860*/  ISETP.GT.U32.AND P3, PT, R151, 0x1b, PT ;  /* 0x0000001b9700780c */ /* 0x000fc40003f64070 */
[----:B------:R-:W1:Y:S04]  /*3870*/  SHFL.UP PT, R155, R155, 0x1, RZ ;  /* 0x042000009b9b7989 */ /* 0x000e6800000e00ff */
[----:B------:R-:W2:Y:S04]  /*3880*/  SHFL.UP PT, R157, R157, 0x1, RZ ;  /* 0x042000009d9d7989 */ /* 0x000ea800000e00ff */
[----:B------:R-:W3:Y:S01]  /*3890*/  SHFL.UP PT, R152, R152, 0x1, RZ ;  /* 0x0420000098987989 */ /* 0x000ee200000e00ff */
[C---:B0-----:R-:W-:Y:S01]  /*38a0*/  FMUL.FTZ R0, R161.reuse, R177 ;  /* 0x000000b1a1007220 */ /* 0x041fe20000410000 */
[----:B------:R-:W-:-:S03]  /*38b0*/  FMUL.FTZ R154, R161, R180 ;  /* 0x000000b4a19a7220 */ /* 0x000fc60000410000 */
[C---:B-1----:R-:W-:Y:S01]  /*38c0*/  FFMA.FTZ R0, R155.reuse, R180, -R0 ;  /* 0x000000b49b007223 */ /* 0x042fe20000010800 */
[----:B------:R-:W-:-:S03]  /*38d0*/  FFMA.FTZ R33, R155, R177, R154 ;  /* 0x000000b19b217223 */ /* 0x000fc6000001009a */
[--C-:B--2---:R-:W-:Y:S01]  /*38e0*/  @P2 FADD.FTZ R180, R157, R0.reuse ;  /* 0x000000009db42221 */ /* 0x104fe20000010000 */
[----:B------:R-:W-:Y:S01]  /*38f0*/  PRMT R0, R27, 0x7632, R0 ;  /* 0x000076321b007816 */ /* 0x000fe20000000000 */
[----:B------:R-:W-:Y:S01]  /*3900*/  FADD.FTZ R157, R83, R83 ;  /* 0x00000053539d7221 */ /* 0x000fe20000010000 */
[----:B---3--:R-:W-:Y:S02]  /*3910*/  @P2 FADD.FTZ R177, R152, R33 ;  /* 0x0000002198b12221 */ /* 0x008fe40000010000 */
[----:B------:R-:W-:Y:S02]  /*3920*/  SHF.L.U32 R27, R0, 0x10, RZ ;  /* 0x00000010001b7819 */ /* 0x000fe400000006ff */
[----:B------:R-:W-:Y:S02]  /*3930*/  ISETP.GT.U32.AND P2, PT, R151, 0x1d, PT ;  /* 0x0000001d9700780c */ /* 0x000fe40003f44070 */
[----:B------:R-:W-:Y:S01]  /*3940*/  SHF.L.U32 R151, R24, 0x10, RZ ;  /* 0x0000001018977819 */ /* 0x000fe200000006ff */
[C---:B------:R-:W-:Y:S01]  /*3950*/  FMUL.FTZ R159, R27.reuse, UR45 ;  /* 0x0000002d1b9f7c20 */ /* 0x040fe20008410000 */
[C---:B------:R-:W-:Y:S01]  /*3960*/  PRMT R24, R26.reuse, 0x7632, R24 ;  /* 0x000076321a187816 */ /* 0x040fe20000000018 */
[----:B------:R-:W-:Y:S01]  /*3970*/  FMUL.FTZ R155, R27, UR57 ;  /* 0x000000391b9b7c20 */ /* 0x000fe20008410000 */
[----:B------:R-:W-:Y:S01]  /*3980*/  SHF.L.U32 R26, R26, 0x10, RZ ;  /* 0x000000101a1a7819 */ /* 0x000fe200000006ff */
[----:B------:R-:W-:Y:S01]  /*3990*/  FFMA.FTZ R159, R32, UR57, R159 ;  /* 0x00000039209f7c23 */ /* 0x000fe2000801009f */
[----:B------:R-:W-:Y:S01]  /*39a0*/  SHF.L.U32 R24, R24, 0x10, RZ ;  /* 0x0000001018187819 */ /* 0x000fe200000006ff */
[----:B------:R-:W-:Y:S01]  /*39b0*/  FFMA.FTZ R155, R32, UR45, -R155 ;  /* 0x0000002d209b7c23 */ /* 0x000fe2000801089b */
[C---:B------:R-:W-:Y:S01]  /*39c0*/  PRMT R33, R25.reuse, 0x7632, R33 ;  /* 0x0000763219217816 */ /* 0x040fe20000000021 */
[----:B------:R-:W-:Y:S01]  /*39d0*/  FMUL.FTZ R179, R172, R159 ;  /* 0x0000009facb37220 */ /* 0x000fe20000410000 */
[----:B------:R-:W-:Y:S01]  /*39e0*/  SHF.L.U32 R25, R25, 0x10, RZ ;  /* 0x0000001019197819 */ /* 0x000fe200000006ff */
[C---:B------:R-:W-:Y:S01]  /*39f0*/  FMUL.FTZ R3, R24.reuse, UR57 ;  /* 0x0000003918037c20 */ /* 0x040fe20008410000 */
[----:B------:R-:W-:Y:S01]  /*3a00*/  FMUL.FTZ R153, R24, UR45 ;  /* 0x0000002d18997c20 */ /* 0x000fe20008410000 */
[----:B------:R-:W-:Y:S01]  /*3a10*/  FMUL.FTZ R172, R172, R155 ;  /* 0x0000009bacac7220 */ /* 0x000fe20000410000 */
[----:B------:R-:W-:Y:S01]  /*3a20*/  SHF.L.U32 R33, R33, 0x10, RZ ;  /* 0x0000001021217819 */ /* 0x000fe200000006ff */
[C---:B------:R-:W-:Y:S01]  /*3a30*/  FFMA.FTZ R158, R26.reuse, UR45, -R3 ;  /* 0x0000002d1a9e7c23 */ /* 0x040fe20008010803 */
[-C--:B------:R-:W-:Y:S01]  /*3a40*/  FMUL.FTZ R3, R143, R179.reuse ;  /* 0x000000b38f037220 */ /* 0x080fe20000410000 */
[----:B------:R-:W-:Y:S01]  /*3a50*/  FFMA.FTZ R0, R26, UR57, R153 ;  /* 0x000000391a007c23 */ /* 0x000fe20008010099 */
[C---:B------:R-:W-:Y:S01]  /*3a60*/  FMUL.FTZ R152, R144.reuse, R179 ;  /* 0x000000b390987220 */ /* 0x040fe20000410000 */
[C---:B------:R-:W-:Y:S01]  /*3a70*/  FMUL.FTZ R158, R157.reuse, R158 ;  /* 0x0000009e9d9e7220 */ /* 0x040fe20000410000 */
[----:B------:R-:W-:Y:S01]  /*3a80*/  FFMA.FTZ R3, R144, R172, -R3 ;  /* 0x000000ac90037223 */ /* 0x000fe20000010803 */
[----:B------:R-:W-:Y:S01]  /*3a90*/  FMUL.FTZ R157, R157, R0 ;  /* 0x000000009d9d7220 */ /* 0x000fe20000410000 */
[----:B------:R-:W-:Y:S01]  /*3aa0*/  FFMA.FTZ R152, -R143, R172, -R152 ;  /* 0x000000ac8f987223 */ /* 0x000fe20000010998 */
        /* <DEDUP_REMOVED lines=11> */
[C---:B------:R-:W-:Y:S01]  /*3b60*/  FFMA.FTZ R152, R148.reuse, R152, R159 ;  /* 0x0000009894987223 */ /* 0x040fe2000001009f */
[----:B------:R-:W-:Y:S01]  /*3b70*/  FFMA.FTZ R3, R148, R3, -R153 ;  /* 0x0000000394037223 */ /* 0x000fe20000010899 */
[C---:B------:R-:W-:Y:S01]  /*3b80*/  FMUL.FTZ R0, R182.reuse, UR57 ;  /* 0x00000039b6007c20 */ /* 0x040fe20008410000 */
[----:B------:R-:W-:Y:S01]  /*3b90*/  FMUL.FTZ R2, R182, UR45 ;  /* 0x0000002db6027c20 */ /* 0x000fe20008410000 */
[----:B------:R-:W-:Y:S01]  /*3ba0*/  FADD.FTZ R152, -R155, R152 ;  /* 0x000000989b987221 */ /* 0x000fe20000010100 */
[----:B------:R-:W-:Y:S01]  /*3bb0*/  FADD.FTZ R3, R156, R3 ;  /* 0x000000039c037221 */ /* 0x000fe20000010000 */
[----:B------:R-:W-:Y:S01]  /*3bc0*/  FADD.FTZ R153, R85, R85 ;  /* 0x0000005555997221 */ /* 0x000fe20000010000 */
[----:B------:R-:W-:Y:S01]  /*3bd0*/  FFMA.FTZ R0, R151, UR45, -R0 ;  /* 0x0000002d97007c23 */ /* 0x000fe20008010800 */
[----:B------:R-:W-:Y:S01]  /*3be0*/  FMUL.FTZ R159, R149, -R152 ;  /* 0x80000098959f7220 */ /* 0x000fe20000410000 */
[----:B------:R-:W-:Y:S01]  /*3bf0*/  FFMA.FTZ R2, R151, UR57, R2 ;  /* 0x0000003997027c23 */ /* 0x000fe20008010002 */
[-C--:B------:R-:W-:Y:S01]  /*3c00*/  FMUL.FTZ R163, R149, -R3.reuse ;  /* 0x8000000395a37220 */ /* 0x080fe20000410000 */
[C---:B------:R-:W-:Y:S01]  /*3c10*/  FMUL.FTZ R154, R153.reuse, R0 ;  /* 0x00000000999a7220 */ /* 0x040fe20000410000 */
[C---:B------:R-:W-:Y:S01]  /*3c20*/  FFMA.FTZ R161, R150.reuse, R3, -R159 ;  /* 0x0000000396a17223 */ /* 0x040fe2000001089f */
[----:B------:R-:W-:Y:S01]  /*3c30*/  FMUL.FTZ R153, R153, R2 ;  /* 0x0000000299997220 */ /* 0x000fe20000410000 */
[----:B------:R-:W-:Y:S01]  /*3c40*/  FFMA.FTZ R152, R150, R152, R163 ;  /* 0x0000009896987223 */ /* 0x000fe200000100a3 */
[C---:B------:R-:W-:Y:S01]  /*3c50*/  FMUL.FTZ R3, R200.reuse, UR57 ;  /* 0x00000039c8037c20 */ /* 0x040fe20008410000 */
[----:B------:R-:W-:Y:S01]  /*3c60*/  FMUL.FTZ R159, R200, UR45 ;  /* 0x0000002dc89f7c20 */ /* 0x000fe20008410000 */
[----:B------:R-:W-:Y:S01]  /*3c70*/  FADD.FTZ R161, R154, R161 ;  /* 0x000000a19aa17221 */ /* 0x000fe20000010000 */
[----:B------:R-:W-:Y:S01]  /*3c80*/  FADD.FTZ R2, -R153, R152 ;  /* 0x0000009899027221 */ /* 0x000fe20000010100 */
        /* <DEDUP_REMOVED lines=8> */
[----:B------:R-:W-:-:S02]  /*3d10*/  FMUL.FTZ R0, R218, UR57 ;  /* 0x00000039da007c20 */ /* 0x000fc40008410000 */
[----:B------:R-:W-:Y:S01]  /*3d20*/  FADD.FTZ R22, -R23, R2 ;  /* 0x0000000217167221 */ /* 0x000fe20000010100 */
[----:B------:R-:W-:Y:S01]  /*3d30*/  FADD.FTZ R20, R152, R3 ;  /* 0x0000000398147221 */ /* 0x000fe20000010000 */
[----:B------:R-:W-:Y:S01]  /*3d40*/  FMUL.FTZ R2, R218, UR45 ;  /* 0x0000002dda027c20 */ /* 0x000fe20008410000 */
[----:B------:R-:W-:Y:S01]  /*3d50*/  FFMA.FTZ R3, R199, UR45, -R0 ;  /* 0x0000002dc7037c23 */ /* 0x000fe20008010800 */
[C---:B------:R-:W-:Y:S01]  /*3d60*/  FMUL.FTZ R161, R139.reuse, -R22 ;  /* 0x800000168ba17220 */ /* 0x040fe20000410000 */
[-C--:B------:R-:W-:Y:S01]  /*3d70*/  FMUL.FTZ R163, R139, -R20.reuse ;  /* 0x800000148ba37220 */ /* 0x080fe20000410000 */
[----:B------:R-:W-:Y:S01]  /*3d80*/  FFMA.FTZ R159, R199, UR57, R2 ;  /* 0x00000039c79f7c23 */ /* 0x000fe20008010002 */
[----:B------:R-:W-:Y:S01]  /*3d90*/  FMUL.FTZ R160, R166, R3 ;  /* 0x00000003a6a07220 */ /* 0x000fe20000410000 */
[C---:B------:R-:W-:Y:S01]  /*3da0*/  FFMA.FTZ R161, R140.reuse, R20, -R161 ;  /* 0x000000148ca17223 */ /* 0x040fe200000108a1 */
[----:B------:R-:W-:Y:S01]  /*3db0*/  FFMA.FTZ R163, R140, R22, R163 ;  /* 0x000000168ca37223 */ /* 0x000fe200000100a3 */
[----:B------:R-:W-:Y:S01]  /*3dc0*/  FMUL.FTZ R166, R166, R159 ;  /* 0x0000009fa6a67220 */ /* 0x000fe20000410000 */
[----:B------:R-:W-:Y:S01]  /*3dd0*/  FMUL.FTZ R2, R216, UR45 ;  /* 0x0000002dd8027c20 */ /* 0x000fe20008410000 */
[----:B------:R-:W-:Y:S01]  /*3de0*/  FADD.FTZ R161, R160, R161 ;  /* 0x000000a1a0a17221 */ /* 0x000fe20000010000 */
[----:B------:R-:W-:Y:S01]  /*3df0*/  FMUL.FTZ R0, R216, UR57 ;  /* 0x00000039d8007c20 */ /* 0x000fe20008410000 */
[----:B------:R-:W-:Y:S01]  /*3e00*/  FADD.FTZ R163, -R166, R163 ;  /* 0x000000a3a6a37221 */ /* 0x000fe20000010100 */
[----:B------:R-:W-:Y:S01]  /*3e10*/  FFMA.FTZ R165, R219, UR57, R2 ;  /* 0x00000039dba57c23 */ /* 0x000fe20008010002 */
[----:B------:R-:W-:Y:S01]  /*3e20*/  FMUL.FTZ R21, R141, -R161 ;  /* 0x800000a18d157220 */ /* 0x000fe20000410000 */
[----:B------:R-:W-:Y:S01]  /*3e30*/  FFMA.FTZ R3, R219, UR45, -R0 ;  /* 0x0000002ddb037c23 */ /* 0x000fe20008010800 */
[----:B------:R-:W-:Y:S01]  /*3e40*/  FADD.FTZ R22, R89, R89 ;  /* 0x0000005959167221 */ /* 0x000fe20000010000 */
[----:B------:R-:W-:Y:S01]  /*3e50*/  FMUL.FTZ R165, R164, R165 ;  /* 0x000000a5a4a57220 */ /* 0x000fe20000410000 */
[-C--:B------:R-:W-:Y:S01]  /*3e60*/  FFMA.FTZ R0, R142, R163.reuse, R21 ;  /* 0x000000a38e007223 */ /* 0x080fe20000010015 */
[----:B------:R-:W-:Y:S01]  /*3e70*/  FMUL.FTZ R163, R141, -R163 ;  /* 0x800000a38da37220 */ /* 0x000fe20000410000 */
[----:B------:R-:W-:Y:S01]  /*3e80*/  FMUL.FTZ R164, R164, R3 ;  /* 0x00000003a4a47220 */ /* 0x000fe20000410000 */
[----:B------:R-:W-:Y:S01]  /*3e90*/  FMUL.FTZ R3, R215, UR57 ;  /* 0x00000039d7037c20 */ /* 0x000fe20008410000 */
[----:B------:R-:W-:Y:S01]  /*3ea0*/  FADD.FTZ R0, -R165, R0 ;  /* 0x00000000a5007221 */ /* 0x000fe20000010100 */
[----:B------:R-:W-:Y:S01]  /*3eb0*/  FFMA.FTZ R163, R142, R161, -R163 ;  /* 0x000000a18ea37223 */ /* 0x000fe200000108a3 */
[----:B------:R-:W-:Y:S01]  /*3ec0*/  FMUL.FTZ R21, R215, UR45 ;  /* 0x0000002dd7157c20 */ /* 0x000fe20008410000 */
[----:B------:R-:W-:Y:S01]  /*3ed0*/  FFMA.FTZ R3, R214, UR45, -R3 ;  /* 0x0000002dd6037c23 */ /* 0x000fe20008010803 */
[----:B------:R-:W-:Y:S01]  /*3ee0*/  FMUL.FTZ R159, R131, -R0 ;  /* 0x80000000839f7220 */ /* 0x000fe20000410000 */
[----:B------:R-:W-:Y:S01]  /*3ef0*/  FADD.FTZ R163, R164, R163 ;  /* 0x000000a3a4a37221 */ /* 0x000fe20000010000 */
[----:B------:R-:W-:-:S03]  /*3f00*/  FFMA.FTZ R21, R214, UR57, R21 ;  /* 0x00000039d6157c23 */ /* 0x000fc60008010015 */
[-C--:B------:R-:W-:Y:S01]  /*3f10*/  FFMA.FTZ R2, R132, R163.reuse, -R159 ;  /* 0x000000a384027223 */ /* 0x080fe2000001089f */
[----:B------:R-:W-:Y:S01]  /*3f20*/  FMUL.FTZ R163, R131, -R163 ;  /* 0x800000a383a37220 */ /* 0x000fe20000410000 */
[C---:B------:R-:W-:Y:S01]  /*3f30*/  FMUL.FTZ R159, R22.reuse, R3 ;  /* 0x00000003169f7220 */ /* 0x040fe20000410000 */
[----:B------:R-:W-:Y:S01]  /*3f40*/  FMUL.FTZ R22, R22, R21 ;  /* 0x0000001516167220 */ /* 0x000fe20000410000 */
[----:B------:R-:W-:Y:S01]  /*3f50*/  FMUL.FTZ R3, R193, UR57 ;  /* 0x00000039c1037c20 */ /* 0x000fe20008410000 */
[----:B------:R-:W-:Y:S01]  /*3f60*/  FFMA.FTZ R163, R132, R0, R163 ;  /* 0x0000000084a37223 */ /* 0x000fe200000100a3 */
[----:B------:R-:W-:Y:S02]  /*3f70*/  FADD.FTZ R2, R159, R2 ;  /* 0x000000029f027221 */ /* 0x000fe40000010000 */
[----:B------:R-:W-:Y:S01]  /*3f80*/  FFMA.FTZ R3, R208, UR45, -R3 ;  /* 0x0000002dd0037c23 */ /* 0x000fe20008010803 */
[----:B------:R-:W-:Y:S01]  /*3f90*/  FADD.FTZ R163, -R22, R163 ;  /* 0x000000a316a37221 */ /* 0x000fe20000010100 */
[----:B------:R-:W-:-:S04]  /*3fa0*/  FMUL.FTZ R21, R133, -R2 ;  /* 0x8000000285157220 */ /* 0x000fc80000410000 */
[-C--:B------:R-:W-:Y:S01]  /*3fb0*/  FFMA.FTZ R0, R134, R163.reuse, R21 ;  /* 0x000000a386007223 */ /* 0x080fe20000010015 */
[----:B------:R-:W-:Y:S01]  /*3fc0*/  FMUL.FTZ R21, R133, -R163 ;  /* 0x800000a385157220 */ /* 0x000fe20000410000 */
[C---:B------:R-:W-:Y:S01]  /*3fd0*/  FMUL.FTZ R163, R162.reuse, R7 ;  /* 0x00000007a2a37220 */ /* 0x040fe20000410000 */
[----:B------:R-:W-:Y:S02]  /*3fe0*/  FMUL.FTZ R162, R162, R3 ;  /* 0x00000003a2a27220 */ /* 0x000fe40000410000 */
[----:B------:R-:W-:Y:S01]  /*3ff0*/  FFMA.FTZ R21, R134, R2, -R21 ;  /* 0x0000000286157223 */ /* 0x000fe20000010815 */
[----:B------:R-:W-:Y:S01]  /*4000*/  FADD.FTZ R3, -R163, R0 ;  /* 0x00000000a3037221 */ /* 0x000fe20000010100 */
[----:B------:R-:W-:Y:S01]  /*4010*/  FMUL.FTZ R2, R188, UR57 ;  /* 0x00000039bc027c20 */ /* 0x000fe20008410000 */
[----:B------:R-:W-:Y:S01]  /*4020*/  FADD.FTZ R0, R91, R91 ;  /* 0x0000005b5b007221 */ /* 0x000fe20000010000 */
[----:B------:R-:W-:Y:S01]  /*4030*/  FADD.FTZ R21, R162, R21 ;  /* 0x00000015a2157221 */ /* 0x000fe20000010000 */
[----:B------:R-:W-:Y:S01]  /*4040*/  FMUL.FTZ R7, R135, -R3 ;  /* 0x8000000387077220 */ /* 0x000fe20000410000 */
[----:B------:R-:W-:Y:S01]  /*4050*/  FFMA.FTZ R171, R209, UR45, -R2 ;  /* 0x0000002dd1ab7c23 */ /* 0x000fe20008010802 */
[----:B------:R-:W-:-:S02]  /*4060*/  FMUL.FTZ R169, R0, R169 ;  /* 0x000000a900a97220 */ /* 0x000fc40000410000 */
[-C--:B------:R-:W-:Y:S01]  /*4070*/  FFMA.FTZ R20, R136, R21.reuse, -R7 ;  /* 0x0000001588147223 */ /* 0x080fe20000010807 */
[----:B------:R-:W-:Y:S01]  /*4080*/  FMUL.FTZ R21, R135, -R21 ;  /* 0x8000001587157220 */ /* 0x000fe20000410000 */
[----:B------:R-:W-:-:S03]  /*4090*/  FMUL.FTZ R171, R0, R171 ;  /* 0x000000ab00ab7220 */ /* 0x000fc60000410000 */
[----:B------:R-:W-:Y:S01]  /*40a0*/  FFMA.FTZ R2, R136, R3, R21 ;  /* 0x0000000388027223 */ /* 0x000fe20000010015 */
[----:B------:R-:W-:-:S03]  /*40b0*/  FADD.FTZ R20, R171, R20 ;  /* 0x00000014ab147221 */ /* 0x000fc60000010000 */
[----:B------:R-:W-:Y:S01]  /*40c0*/  FADD.FTZ R2, -R169, R2 ;  /* 0x00000002a9027221 */ /* 0x000fe20000010100 */
[----:B------:R-:W-:-:S03]  /*40d0*/  FMUL.FTZ R7, R137, -R20 ;  /* 0x8000001489077220 */ /* 0x000fc60000410000 */
[----:B------:R-:W-:-:S04]  /*40e0*/  FMUL.FTZ R3, R137, -R2 ;  /* 0x8000000289037220 */ /* 0x000fc80000410000 */
[C---:B------:R-:W-:Y:S01]  /*40f0*/  FFMA.FTZ R21, R138.reuse, R20, -R3 ;  /* 0x000000148a157223 */ /* 0x040fe20000010803 */
[----:B------:R-:W-:Y:S01]  /*4100*/  FMUL.FTZ R3, R143, -R28 ;  /* 0x8000001c8f037220 */ /* 0x000fe20000410000 */
[----:B------:R-:W-:Y:S01]  /*4110*/  FFMA.FTZ R20, R138, R2, R7 ;  /* 0x000000028a147223 */ /* 0x000fe20000010007 */
[----:B------:R-:W-:Y:S02]  /*4120*/  FADD.FTZ R2, R92, R92 ;  /* 0x0000005c5c027221 */ /* 0x000fe40000010000 */
[----:B------:R-:W-:Y:S01]  /*4130*/  FFMA.FTZ R6, R144, -R29, R3 ;  /* 0x8000001d90067223 */ /* 0x000fe20000010003 */
[----:B------:R-:W-:Y:S01]  /*4140*/  FFMA.FTZ R3, R201, UR45, -R4 ;  /* 0x0000002dc9037c23 */ /* 0x000fe20008010804 */
[C---:B------:R-:W-:Y:S02]  /*4150*/  FMUL.FTZ R167, R2.reuse, R167 ;  /* 0x000000a702a77220 */ /* 0x040fe40000410000 */
[CC--:B------:R-:W-:Y:S01]  /*4160*/  FMUL.FTZ R7, R147.reuse, -R6.reuse ;  /* 0x8000000693077220 */ /* 0x0c0fe20000410000 */
[----:B------:R-:W-:Y:S01]  /*4170*/  FMUL.FTZ R170, R2, R3 ;  /* 0x0000000302aa7220 */ /* 0x000fe20000410000 */
[-C--:B------:R-:W-:Y:S01]  /*4180*/  FMUL.FTZ R3, R147, -R5.reuse ;  /* 0x8000000593037220 */ /* 0x080fe20000410000 */
[----:B------:R-:W-:Y:S01]  /*4190*/  FADD.FTZ R20, -R167, R20 ;  /* 0x00000014a7147221 */ /* 0x000fe20000010100 */
[----:B------:R-:W-:Y:S01]  /*41a0*/  FFMA.FTZ R7, R148, R5, -R7 ;  /* 0x0000000594077223 */ /* 0x000fe20000010807 */
[----:B------:R-:W-:Y:S01]  /*41b0*/  FADD.FTZ R21, R170, R21 ;  /* 0x00000015aa157221 */ /* 0x000fe20000010000 */
[----:B------:R-:W-:Y:S01]  /*41c0*/  FFMA.FTZ R3, R148, R6, R3 ;  /* 0x0000000694037223 */ /* 0x000fe20000010003 */
[CC--:B------:R-:W-:Y:S01]  /*41d0*/  FMUL.FTZ R4, R120.reuse, -R20.reuse ;  /* 0x8000001478047220 */ /* 0x0c0fe20000410000 */
[----:B------:R-:W-:Y:S01]  /*41e0*/  FMUL.FTZ R6, R205, UR45 ;  /* 0x0000002dcd067c20 */ /* 0x000fe20008410000 */
[----:B------:R-:W-:Y:S01]  /*41f0*/  FMUL.FTZ R161, R120, -R21 ;  /* 0x8000001578a17220 */ /* 0x000fe20000410000 */
[----:B------:R-:W-:Y:S01]  /*4200*/  FMUL.FTZ R5, R149, -R3 ;  /* 0x8000000395057220 */ /* 0x000fe20000410000 */
[----:B------:R-:W-:Y:S01]  /*4210*/  FFMA.FTZ R174, R121, R21, -R4 ;  /* 0x0000001579ae7223 */ /* 0x000fe20000010804 */
[-C--:B------:R-:W-:Y:S01]  /*4220*/  FMUL.FTZ R4, R149, -R7.reuse ;  /* 0x8000000795047220 */ /* 0x080fe20000410000 */
[----:B------:R-:W-:Y:S01]  /*4230*/  FFMA.FTZ R6, R183, UR57, R6 ;  /* 0x00000039b7067c23 */ /* 0x000fe20008010006 */
[C---:B------:R-:W-:Y:S01]  /*4240*/  FFMA.FTZ R5, R150.reuse, R7, -R5 ;  /* 0x0000000796057223 */ /* 0x040fe20000010805 */
[----:B------:R-:W-:Y:S01]  /*4250*/  FFMA.FTZ R161, R121, R20, R161 ;  /* 0x0000001479a17223 */ /* 0x000fe200000100a1 */
[----:B------:R-:W-:Y:S01]  /*4260*/  FFMA.FTZ R7, R150, R3, R4 ;  /* 0x0000000396077223 */ /* 0x000fe20000010004 */
[----:B------:R-:W-:Y:S01]  /*4270*/  FADD.FTZ R3, R93, R93 ;  /* 0x0000005d5d037221 */ /* 0x000fe20000010000 */
[----:B------:R-:W-:Y:S01]  /*4280*/  FMUL.FTZ R4, R205, UR57 ;  /* 0x00000039cd047c20 */ /* 0x000fe20008410000 */
[C---:B------:R-:W-:Y:S01]  /*4290*/  FMUL.FTZ R21, R145.reuse, -R5 ;  /* 0x8000000591157220 */ /* 0x040fe20000410000 */
[-C--:B------:R-:W-:Y:S01]  /*42a0*/  FMUL.FTZ R168, R145, -R7.reuse ;  /* 0x8000000791a87220 */ /* 0x080fe20000410000 */
[----:B------:R-:W-:Y:S01]  /*42b0*/  FMUL.FTZ R20, R3, R6 ;  /* 0x0000000603147220 */ /* 0x000fe20000410000 */
[----:B------:R-:W-:Y:S01]  /*42c0*/  FFMA.FTZ R4, R183, UR45, -R4 ;  /* 0x0000002db7047c23 */ /* 0x000fe20008010804 */
[C---:B------:R-:W-:Y:S01]  /*42d0*/  FFMA.FTZ R7, R146.reuse, R7, R21 ;  /* 0x0000000792077223 */ /* 0x040fe20000010015 */
[----:B------:R-:W-:Y:S01]  /*42e0*/  FFMA.FTZ R168, R146, R5, -R168 ;  /* 0x0000000592a87223 */ /* 0x000fe200000108a8 */
[----:B------:R-:W-:Y:S01]  /*42f0*/  FADD.FTZ R6, -R20, R161 ;  /* 0x000000a114067221 */ /* 0x000fe20000010100 */
[----:B------:R-:W-:Y:S01]  /*4300*/  FMUL.FTZ R21, R3, R4 ;  /* 0x0000000403157220 */ /* 0x000fe20000410000 */
[CC--:B------:R-:W-:Y:S01]  /*4310*/  FMUL.FTZ R5, R139.reuse, -R7.reuse ;  /* 0x800000078b057220 */ /* 0x0c0fe20000410000 */
[----:B------:R-:W-:Y:S01]  /*4320*/  FMUL.FTZ R4, R139, -R168 ;  /* 0x800000a88b047220 */ /* 0x000fe20000410000 */
[----:B------:R-:W-:Y:S01]  /*4330*/  FMUL.FTZ R176, R122, -R6 ;  /* 0x800000067ab07220 */ /* 0x000fe20000410000 */
[----:B------:R-:W-:Y:S01]  /*4340*/  FADD.FTZ R174, R21, R174 ;  /* 0x000000ae15ae7221 */ /* 0x000fe20000010000 */
[C---:B------:R-:W-:Y:S01]  /*4350*/  FFMA.FTZ R5, R140.reuse, R168, -R5 ;  /* 0x000000a88c057223 */ /* 0x040fe20000010805 */
[----:B------:R-:W-:-:S02]  /*4360*/  FFMA.FTZ R4, R140, R7, R4 ;  /* 0x000000078c047223 */ /* 0x000fc40000010004 */
[-C--:B------:R-:W-:Y:S01]  /*4370*/  FFMA.FTZ R175, R123, R174.reuse, -R176 ;  /* 0x000000ae7baf7223 */ /* 0x080fe200000108b0 */
[----:B------:R-:W-:Y:S01]  /*4380*/  FMUL.FTZ R174, R122, -R174 ;  /* 0x800000ae7aae7220 */ /* 0x000fe20000410000 */
[C---:B------:R-:W-:Y:S01]  /*4390*/  FMUL.FTZ R7, R141.reuse, -R4 ;  /* 0x800000048d077220 */ /* 0x040fe20000410000 */
[-C--:B------:R-:W-:Y:S02]  /*43a0*/  FMUL.FTZ R161, R141, -R5.reuse ;  /* 0x800000058da17220 */ /* 0x080fe40000410000 */
[----:B------:R-:W-:Y:S01]  /*43b0*/  FFMA.FTZ R176, R123, R6, R174 ;  /* 0x000000067bb07223 */ /* 0x000fe200000100ae */
[C---:B------:R-:W-:Y:S01]  /*43c0*/  FFMA.FTZ R173, R142.reuse, R5, -R7 ;  /* 0x000000058ead7223 */ /* 0x040fe20000010807 */
[----:B------:R-:W-:Y:S01]  /*43d0*/  FFMA.FTZ R174, R142, R4, R161 ;  /* 0x000000048eae7223 */ /* 0x000fe200000100a1 */
[----:B------:R-:W-:Y:S01]  /*43e0*/  FADD.FTZ R4, R94, R94 ;  /* 0x0000005e5e047221 */ /* 0x000fe20000010000 */
[----:B------:R-:W-:Y:S01]  /*43f0*/  FMUL.FTZ R5, R189, UR57 ;  /* 0x00000039bd057c20 */ /* 0x000fe20008410000 */
[----:B------:R-:W-:-:S02]  /*4400*/  PRMT R6, R9, 0x7632, R6 ;  /* 0x0000763209067816 */ /* 0x000fc40000000006 */
[----:B------:R-:W-:Y:S01]  /*4410*/  FMUL.FTZ R161, R4, R11 ;  /* 0x0000000b04a17220 */ /* 0x000fe20000410000 */
[----:B------:R-:W-:Y:S01]  /*4420*/  FFMA.FTZ R5, R194, UR45, -R5 ;  /* 0x0000002dc2057c23 */ /* 0x000fe20008010805 */
[----:B------:R-:W-:Y:S02]  /*4430*/  PRMT R7, R8, 0x7632, R7 ;  /* 0x0000763208077816 */ /* 0x000fe40000000007 */
[----:B------:R-:W-:Y:S01]  /*4440*/  FADD.FTZ R11, -R161, R176 ;  /* 0x000000b0a10b7221 */ /* 0x000fe20000010100 */
[----:B------:R-:W-:Y:S01]  /*4450*/  FMUL.FTZ R168, R4, R5 ;  /* 0x0000000504a87220 */ /* 0x000fe20000410000 */
[CC--:B------:R-:W-:Y:S01]  /*4460*/  FMUL.FTZ R176, R131.reuse, -R174.reuse ;  /* 0x800000ae83b07220 */ /* 0x0c0fe20000410000 */
[----:B------:R-:W-:Y:S01]  /*4470*/  FMUL.FTZ R5, R131, -R173 ;  /* 0x800000ad83057220 */ /* 0x000fe20000410000 */
[----:B------:R-:W-:Y:S01]  /*4480*/  FMUL.FTZ R186, R124, -R11 ;  /* 0x8000000b7cba7220 */ /* 0x000fe20000410000 */
[----:B------:R-:W-:Y:S01]  /*4490*/  FADD.FTZ R175, R168, R175 ;  /* 0x000000afa8af7221 */ /* 0x000fe20000010000 */
[C---:B------:R-:W-:Y:S01]  /*44a0*/  FFMA.FTZ R176, R132.reuse, R173, -R176 ;  /* 0x000000ad84b07223 */ /* 0x040fe200000108b0 */
[----:B------:R-:W-:Y:S01]  /*44b0*/  FFMA.FTZ R5, R132, R174, R5 ;  /* 0x000000ae84057223 */ /* 0x000fe20000010005 */
[----:B------:R-:W-:Y:S01]  /*44c0*/  SHF.L.U32 R7, R7, 0x10, RZ ;  /* 0x0000001007077819 */ /* 0x000fe200000006ff */
[----:B------:R-:W-:Y:S01]  /*44d0*/  FMUL.FTZ R174, R124, -R175 ;  /* 0x800000af7cae7220 */ /* 0x000fe20000410000 */
[CC--:B------:R-:W-:Y:S01]  /*44e0*/  FMUL.FTZ R10, R133.reuse, -R176.reuse ;  /* 0x800000b0850a7220 */ /* 0x0c0fe20000410000 */
[----:B------:R-:W-:Y:S01]  /*44f0*/  FMUL.FTZ R9, R133, -R5 ;  /* 0x8000000585097220 */ /* 0x000fe20000410000 */
[C---:B------:R-:W-:Y:S01]  /*4500*/  FFMA.FTZ R186, R125.reuse, R175, -R186 ;  /* 0x000000af7dba7223 */ /* 0x040fe200000108ba */
[----:B------:R-:W-:Y:S01]  /*4510*/  FFMA.FTZ R185, R125, R11, R174 ;  /* 0x0000000b7db97223 */ /* 0x000fe200000100ae */
[C---:B------:R-:W-:Y:S01]  /*4520*/  FFMA.FTZ R11, R134.reuse, R5, R10 ;  /* 0x00000005860b7223 */ /* 0x040fe2000001000a */
[C---:B------:R-:W-:Y:S01]  /*4530*/  FMUL.FTZ R174, R195.reuse, UR45 ;  /* 0x0000002dc3ae7c20 */ /* 0x040fe20008410000 */
[----:B------:R-:W-:Y:S01]  /*4540*/  FFMA.FTZ R9, R134, R176, -R9 ;  /* 0x000000b086097223 */ /* 0x000fe20000010809 */
[----:B------:R-:W-:Y:S01]  /*4550*/  FMUL.FTZ R10, R195, UR57 ;  /* 0x00000039c30a7c20 */ /* 0x000fe20008410000 */
[----:B------:R-:W-:Y:S01]  /*4560*/  FMUL.FTZ R176, R135, -R11 ;  /* 0x8000000b87b07220 */ /* 0x000fe20000410000 */
[----:B------:R-:W-:Y:S01]  /*4570*/  FADD.FTZ R5, R95, R95 ;  /* 0x0000005f5f057221 */ /* 0x000fe20000010000 */
[----:B------:R-:W-:Y:S01]  /*4580*/  FFMA.FTZ R174, R191, UR57, R174 ;  /* 0x00000039bfae7c23 */ /* 0x000fe200080100ae */
[-C--:B------:R-:W-:Y:S01]  /*4590*/  FMUL.FTZ R173, R135, -R9.reuse ;  /* 0x8000000987ad7220 */ /* 0x080fe20000410000 */
[----:B------:R-:W-:Y:S01]  /*45a0*/  FFMA.FTZ R10, R191, UR45, -R10 ;  /* 0x0000002dbf0a7c23 */ /* 0x000fe2000801080a */
[C---:B------:R-:W-:Y:S01]  /*45b0*/  FFMA.FTZ R9, R136.reuse, R9, -R176 ;  /* 0x0000000988097223 */ /* 0x040fe200000108b0 */
[C---:B------:R-:W-:Y:S01]  /*45c0*/  FMUL.FTZ R176, R5.reuse, R174 ;  /* 0x000000ae05b07220 */ /* 0x040fe20000410000 */
[----:B------:R-:W-:Y:S01]  /*45d0*/  FFMA.FTZ R173, R136, R11, R173 ;  /* 0x0000000b88ad7223 */ /* 0x000fe200000100ad */
[----:B------:R-:W-:Y:S01]  /*45e0*/  FMUL.FTZ R175, R5, R10 ;  /* 0x0000000a05af7220 */ /* 0x000fe20000410000 */
[C---:B------:R-:W-:Y:S01]  /*45f0*/  FMUL.FTZ R10, R137.reuse, -R9 ;  /* 0x80000009890a7220 */ /* 0x040fe20000410000 */
[----:B------:R-:W-:Y:S01]  /*4600*/  FADD.FTZ R185, -R176, R185 ;  /* 0x000000b9b0b97221 */ /* 0x000fe20000010100 */
[-C--:B------:R-:W-:Y:S01]  /*4610*/  FMUL.FTZ R11, R137, -R173.reuse ;  /* 0x800000ad890b7220 */ /* 0x080fe20000410000 */
[----:B------:R-:W-:Y:S01]  /*4620*/  FADD.FTZ R186, R175, R186 ;  /* 0x000000baafba7221 */ /* 0x000fe20000010000 */
[----:B------:R-:W-:Y:S01]  /*4630*/  FFMA.FTZ R173, R138, R173, R10 ;  /* 0x000000ad8aad7223 */ /* 0x000fe2000001000a */
[----:B------:R-:W-:Y:S01]  /*4640*/  FMUL.FTZ R174, R126, -R185 ;  /* 0x800000b97eae7220 */ /* 0x000fe20000410000 */
[----:B------:R-:W-:Y:S01]  /*4650*/  FFMA.FTZ R11, R138, R9, -R11 ;  /* 0x000000098a0b7223 */ /* 0x000fe2000001080b */
[----:B------:R-:W-:Y:S01]  /*4660*/  SHF.L.U32 R10, R6, 0x10, RZ ;  /* 0x00000010060a7819 */ /* 0x000fe200000006ff */
[----:B------:R-:W-:Y:S01]  /*4670*/  FMUL.FTZ R6, R120, -R173 ;  /* 0x800000ad78067220 */ /* 0x000fe20000410000 */
[-C--:B------:R-:W-:Y:S01]  /*4680*/  FMUL.FTZ R192, R126, -R186.reuse ;  /* 0x800000ba7ec07220 */ /* 0x080fe20000410000 */
[----:B------:R-:W-:Y:S01]  /*4690*/  FFMA.FTZ R198, R127, R186, -R174 ;  /* 0x000000ba7fc67223 */ /* 0x000fe200000108ae */
[-C--:B------:R-:W-:Y:S01]  /*46a0*/  FMUL.FTZ R174, R120, -R11.reuse ;  /* 0x8000000b78ae7220 */ /* 0x080fe20000410000 */
[----:B------:R-:W-:Y:S01]  /*46b0*/  FFMA.FTZ R11, R121, R11, -R6 ;  /* 0x0000000b790b7223 */ /* 0x000fe20000010806 */
[----:B------:R-:W-:Y:S01]  /*46c0*/  FFMA.FTZ R187, R127, R185, R192 ;  /* 0x000000b97fbb7223 */ /* 0x000fe200000100c0 */
[----:B------:R-:W-:Y:S01]  /*46d0*/  FMUL.FTZ R186, R10, UR45 ;  /* 0x0000002d0aba7c20 */ /* 0x000fe20008410000 */
[----:B------:R-:W-:Y:S01]  /*46e0*/  FFMA.FTZ R185, R121, R173, R174 ;  /* 0x000000ad79b97223 */ /* 0x000fe200000100ae */
[----:B------:R-:W-:Y:S01]  /*46f0*/  FMUL.FTZ R192, R122, -R11 ;  /* 0x8000000b7ac07220 */ /* 0x000fe20000410000 */
[----:B------:R-:W-:Y:S01]  /*4700*/  FMUL.FTZ R174, R10, UR57 ;  /* 0x000000390aae7c20 */ /* 0x000fe20008410000 */
[----:B------:R-:W-:Y:S01]  /*4710*/  FFMA.FTZ R9, R181, UR57, R186 ;  /* 0x00000039b5097c23 */ /* 0x000fe200080100ba */
[-C--:B------:R-:W-:Y:S01]  /*4720*/  FMUL.FTZ R186, R122, -R185.reuse ;  /* 0x800000b97aba7220 */ /* 0x080fe20000410000 */
[----:B------:R-:W-:Y:S01]  /*4730*/  FFMA.FTZ R192, R123, R185, R192 ;  /* 0x000000b97bc07223 */ /* 0x000fe200000100c0 */
[----:B------:R-:W-:Y:S01]  /*4740*/  FADD.FTZ R6, R96, R96 ;  /* 0x0000006060067221 */ /* 0x000fe20000010000 */
[----:B------:R-:W-:Y:S01]  /*4750*/  FFMA.FTZ R173, R181, UR45, -R174 ;  /* 0x0000002db5ad7c23 */ /* 0x000fe200080108ae */
[----:B------:R-:W-:Y:S01]  /*4760*/  FFMA.FTZ R186, R123, R11, -R186 ;  /* 0x0000000b7bba7223 */ /* 0x000fe200000108ba */
[----:B------:R-:W-:Y:S01]  /*4770*/  FMUL.FTZ R196, R124, -R192 ;  /* 0x800000c07cc47220 */ /* 0x000fe20000410000 */
[----:B------:R-:W-:Y:S01]  /*4780*/  FMUL.FTZ R174, R6, R9 ;  /* 0x0000000906ae7220 */ /* 0x000fe20000410000 */
[----:B------:R-:W-:Y:S01]  /*4790*/  SHF.L.U32 R8, R8, 0x10, RZ ;  /* 0x0000001008087819 */ /* 0x000fe200000006ff */
[-C--:B------:R-:W-:Y:S01]  /*47a0*/  FMUL.FTZ R9, R124, -R186.reuse ;  /* 0x800000ba7c097220 */ /* 0x080fe20000410000 */
[C---:B------:R-:W-:Y:S01]  /*47b0*/  FFMA.FTZ R196, R125.reuse, R186, -R196 ;  /* 0x000000ba7dc47223 */ /* 0x040fe200000108c4 */
[----:B------:R-:W-:Y:S01]  /*47c0*/  FMUL.FTZ R173, R6, R173 ;  /* 0x000000ad06ad7220 */ /* 0x000fe20000410000 */
[----:B------:R-:W-:Y:S01]  /*47d0*/  FADD.FTZ R187, -R174, R187 ;  /* 0x000000bbaebb7221 */ /* 0x000fe20000010100 */
[----:B------:R-:W-:Y:S01]  /*47e0*/  FFMA.FTZ R192, R125, R192, R9 ;  /* 0x000000c07dc07223 */ /* 0x000fe20000010009 */
[C---:B------:R-:W-:Y:S01]  /*47f0*/  FMUL.FTZ R186, R126.reuse, -R196 ;  /* 0x800000c47eba7220 */ /* 0x040fe20000410000 */
[----:B------:R-:W-:Y:S01]  /*4800*/  FMUL.FTZ R9, R31, R177 ;  /* 0x000000b11f097220 */ /* 0x000fe20000410000 */
[----:B------:R-:W-:Y:S01]  /*4810*/  FADD.FTZ R198, R173, R198 ;  /* 0x000000c6adc67221 */ /* 0x000fe20000010000 */
[-C--:B------:R-:W-:Y:S01]  /*4820*/  FMUL.FTZ R11, R126, -R192.reuse ;  /* 0x800000c07e0b7220 */ /* 0x080fe20000410000 */
[----:B------:R-:W-:Y:S01]  /*4830*/  FFMA.FTZ R192, R127, R192, R186 ;  /* 0x000000c07fc07223 */ /* 0x000fe200000100ba */
[-C--:B------:R-:W-:Y:S01]  /*4840*/  FMUL.FTZ R186, R31, R180.reuse ;  /* 0x000000b41fba7220 */ /* 0x080fe20000410000 */
[----:B------:R-:W-:Y:S01]  /*4850*/  FFMA.FTZ R9, R30, R180, -R9 ;  /* 0x000000b41e097223 */ /* 0x000fe20000010809 */
[----:B------:R-:W-:Y:S01]  /*4860*/  FFMA.FTZ R196, R127, R196, -R11 ;  /* 0x000000c47fc47223 */ /* 0x000fe2000001080b */
[----:B------:R-:W-:Y:S01]  /*4870*/  FMUL.FTZ R226, R128, -R187 ;  /* 0x800000bb80e27220 */ /* 0x000fe20000410000 */
[----:B------:R-:W-:Y:S01]  /*4880*/  FFMA.FTZ R11, R30, R177, R186 ;  /* 0x000000b11e0b7223 */ /* 0x000fe200000100ba */
[----:B------:R-:W-:Y:S01]  /*4890*/  FADD.FTZ R178, R178, R9 ;  /* 0x00000009b2b27221 */ /* 0x000fe20000010000 */
[----:B------:R-:W-:Y:S01]  /*48a0*/  FMUL.FTZ R9, R7, UR57 ;  /* 0x0000003907097c20 */ /* 0x000fe20008410000 */
[C---:B------:R-:W-:Y:S01]  /*48b0*/  FMUL.FTZ R222, R128.reuse, -R198 ;  /* 0x800000c680de7220 */ /* 0x040fe20000410000 */
[----:B------:R-:W-:Y:S01]  /*48c0*/  FADD.FTZ R11, RZ, R11 ;  /* 0x0000000bff0b7221 */ /* 0x000fe20000010000 */
[----:B------:R-:W-:Y:S01]  /*48d0*/  FMUL.FTZ R30, R128, R178 ;  /* 0x000000b2801e7220 */ /* 0x000fe20000410000 */
[----:B------:R-:W-:Y:S01]  /*48e0*/  FFMA.FTZ R180, R8, UR45, -R9 ;  /* 0x0000002d08b47c23 */ /* 0x000fe20008010809 */
[C---:B------:R-:W-:Y:S01]  /*48f0*/  FFMA.FTZ R226, R129.reuse, R198, -R226 ;  /* 0x000000c681e27223 */ /* 0x040fe200000108e2 */
[CC--:B------:R-:W-:Y:S01]  /*4900*/  FMUL.FTZ R177, R128.reuse, R11.reuse ;  /* 0x0000000b80b17220 */ /* 0x0c0fe20000410000 */
[-C--:B------:R-:W-:Y:S01]  /*4910*/  FFMA.FTZ R9, R129, R11.reuse, R30 ;  /* 0x0000000b81097223 */ /* 0x080fe2000001001e */
[----:B------:R-:W-:Y:S01]  /*4920*/  FMUL.FTZ R31, R7, UR45 ;  /* 0x0000002d071f7c20 */ /* 0x000fe20008410000 */
[C---:B------:R-:W-:Y:S01]  /*4930*/  FMUL.FTZ R198, R128.reuse, -R192 ;  /* 0x800000c080c67220 */ /* 0x040fe20000410000 */
[----:B------:R-:W-:Y:S01]  /*4940*/  FFMA.FTZ R30, R129, R178, -R177 ;  /* 0x000000b2811e7223 */ /* 0x000fe200000108b1 */
[----:B------:R-:W-:Y:S01]  /*4950*/  FADD.FTZ R9, RZ, R9 ;  /* 0x00000009ff097221 */ /* 0x000fe20000010000 */
[----:B------:R-:W-:Y:S01]  /*4960*/  FMUL.FTZ R197, R128, -R196 ;  /* 0x800000c480c57220 */ /* 0x000fe20000410000 */
[----:B------:R-:W-:Y:S01]  /*4970*/  FFMA.FTZ R186, R8, UR57, R31 ;  /* 0x0000003908ba7c23 */ /* 0x000fe2000801001f */
[----:B------:R-:W-:Y:S01]  /*4980*/  FFMA.FTZ R30, R73, R104, R30 ;  /* 0x00000068491e7223 */ /* 0x000fe2000001001e */
[----:B------:R-:W-:Y:S01]  /*4990*/  FFMA.FTZ R198, R129, R196, -R198 ;  /* 0x000000c481c67223 */ /* 0x000fe200000108c6 */
[C---:B------:R-:W-:Y:S01]  /*49a0*/  FMUL.FTZ R31, R7.reuse, R11 ;  /* 0x0000000b071f7220 */ /* 0x040fe20000410000 */
[----:B------:R-:W-:Y:S01]  /*49b0*/  FMUL.FTZ R196, R7, R178 ;  /* 0x000000b207c47220 */ /* 0x000fe20000410000 */
[C---:B------:R-:W-:Y:S01]  /*49c0*/  FMUL.FTZ R204, R10.reuse, R9 ;  /* 0x000000090acc7220 */ /* 0x040fe20000410000 */
[----:B------:R-:W-:Y:S01]  /*49d0*/  FMUL.FTZ R10, R10, R30 ;  /* 0x0000001e0a0a7220 */ /* 0x000fe20000410000 */
[----:B------:R-:W-:Y:S01]  /*49e0*/  FFMA.FTZ R197, R129, R192, R197 ;  /* 0x000000c081c57223 */ /* 0x000fe200000100c5 */
[C---:B------:R-:W-:Y:S01]  /*49f0*/  FFMA.FTZ R192, R8.reuse, R178, -R31 ;  /* 0x000000b208c07223 */ /* 0x040fe2000001081f */
[----:B------:R-:W-:Y:S01]  /*4a00*/  FFMA.FTZ R8, R8, R11, R196 ;  /* 0x0000000b08087223 */ /* 0x000fe200000100c4 */
[----:B------:R-:W-:Y:S01]  /*4a10*/  FADD.FTZ R7, R97, R97 ;  /* 0x0000006161077221 */ /* 0x000fe20000010000 */
[C---:B------:R-:W-:Y:S01]  /*4a20*/  FFMA.FTZ R204, R181.reuse, R30, -R204 ;  /* 0x0000001eb5cc7223 */ /* 0x040fe200000108cc */
[----:B------:R-:W-:Y:S01]  /*4a30*/  FFMA.FTZ R196, R181, R9, R10 ;  /* 0x00000009b5c47223 */ /* 0x000fe2000001000a */
[C---:B------:R-:W-:Y:S01]  /*4a40*/  FMUL.FTZ R181, R11.reuse, UR57 ;  /* 0x000000390bb57c20 */ /* 0x040fe20008410000 */
[----:B------:R-:W-:Y:S01]  /*4a50*/  FMUL.FTZ R185, R11, UR45 ;  /* 0x0000002d0bb97c20 */ /* 0x000fe20008410000 */
[----:B------:R-:W-:Y:S01]  /*4a60*/  FMUL.FTZ R177, R7, R180 ;  /* 0x000000b407b17220 */ /* 0x000fe20000410000 */
[----:B------:R-:W-:Y:S01]  /*4a70*/  FFMA.FTZ R222, R129, R187, R222 ;  /* 0x000000bb81de7223 */ /* 0x000fe200000100de */
[C---:B------:R-:W-:Y:S01]  /*4a80*/  FFMA.FTZ R180, R178.reuse, UR45, -R181 ;  /* 0x0000002db2b47c23 */ /* 0x040fe200080108b5 */
[----:B------:R-:W-:Y:S01]  /*4a90*/  FFMA.FTZ R10, R178, UR57, R185 ;  /* 0x00000039b20a7c23 */ /* 0x000fe200080100b9 */
[C---:B------:R-:W-:Y:S01]  /*4aa0*/  FMUL.FTZ R31, R7.reuse, R186 ;  /* 0x000000ba071f7220 */ /* 0x040fe20000410000 */
[C---:B------:R-:W-:Y:S01]  /*4ab0*/  FFMA.FTZ R187, -R7.reuse, R8, RZ ;  /* 0x0000000807bb7223 */ /* 0x040fe200000101ff */
[C---:B------:R-:W-:Y:S01]  /*4ac0*/  FFMA.FTZ R185, R7.reuse, R192, RZ ;  /* 0x000000c007b97223 */ /* 0x040fe200000100ff */
[C---:B------:R-:W-:Y:S01]  /*4ad0*/  FMUL.FTZ R181, R7.reuse, R180 ;  /* 0x000000b407b57220 */ /* 0x040fe20000410000 */
[----:B------:R-:W-:Y:S01]  /*4ae0*/  FFMA.FTZ R186, -R7, R10, -RZ ;  /* 0x0000000a07ba7223 */ /* 0x000fe200000109ff */
[C---:B------:R-:W-:Y:S01]  /*4af0*/  FMUL.FTZ R8, R126.reuse, R30 ;  /* 0x0000001e7e087220 */ /* 0x040fe20000410000 */
[-C--:B------:R-:W-:Y:S01]  /*4b00*/  FMUL.FTZ R7, R126, R9.reuse ;  /* 0x000000097e077220 */ /* 0x080fe20000410000 */
[C---:B------:R-:W-:Y:S01]  /*4b10*/  FFMA.FTZ R196, -R6.reuse, R196, R187 ;  /* 0x000000c406c47223 */ /* 0x040fe200000101bb */
[----:B------:R-:W-:Y:S01]  /*4b20*/  FFMA.FTZ R204, R6, R204, R185 ;  /* 0x000000cc06cc7223 */ /* 0x000fe200000100b9 */
[----:B------:R-:W-:Y:S01]  /*4b30*/  FMUL.FTZ R187, R9, UR45 ;  /* 0x0000002d09bb7c20 */ /* 0x000fe20008410000 */
[----:B------:R-:W-:Y:S01]  /*4b40*/  FFMA.FTZ R8, R127, R9, R8 ;  /* 0x000000097f087223 */ /* 0x000fe20000010008 */
[----:B------:R-:W-:Y:S01]  /*4b50*/  FMUL.FTZ R185, R9, UR57 ;  /* 0x0000003909b97c20 */ /* 0x000fe20008410000 */
[----:B------:R-:W-:Y:S01]  /*4b60*/  FFMA.FTZ R7, R127, R30, -R7 ;  /* 0x0000001e7f077223 */ /* 0x000fe20000010807 */
[C---:B------:R-:W-:Y:S01]  /*4b70*/  FFMA.FTZ R203, R30.reuse, UR57, R187 ;  /* 0x000000391ecb7c23 */ /* 0x040fe200080100bb */
[----:B------:R-:W-:Y:S01]  /*4b80*/  FADD.FTZ R8, RZ, R8 ;  /* 0x00000008ff087221 */ /* 0x000fe20000010000 */
[----:B------:R-:W-:Y:S01]  /*4b90*/  FFMA.FTZ R185, R30, UR45, -R185 ;  /* 0x0000002d1eb97c23 */ /* 0x000fe200080108b9 */
[----:B------:R-:W-:Y:S01]  /*4ba0*/  FFMA.FTZ R187, R80, R119, R7 ;  /* 0x0000007750bb7223 */ /* 0x000fe20000010007 */
[C---:B------:R-:W-:Y:S01]  /*4bb0*/  FFMA.FTZ R192, -R6.reuse, R203, -RZ ;  /* 0x000000cb06c07223 */ /* 0x040fe200000109ff */
[CC--:B------:R-:W-:Y:S01]  /*4bc0*/  FMUL.FTZ R180, R195.reuse, R8.reuse ;  /* 0x00000008c3b47220 */ /* 0x0c0fe20000410000 */
[----:B------:R-:W-:Y:S01]  /*4bd0*/  FMUL.FTZ R185, R6, R185 ;  /* 0x000000b906b97220 */ /* 0x000fe20000410000 */
[-C--:B------:R-:W-:Y:S01]  /*4be0*/  FMUL.FTZ R195, R195, R187.reuse ;  /* 0x000000bbc3c37220 */ /* 0x080fe20000410000 */
[CC--:B------:R-:W-:Y:S01]  /*4bf0*/  FMUL.FTZ R10, R124.reuse, R187.reuse ;  /* 0x000000bb7c0a7220 */ /* 0x0c0fe20000410000 */
[-C--:B------:R-:W-:Y:S01]  /*4c00*/  FMUL.FTZ R6, R124, R8.reuse ;  /* 0x000000087c067220 */ /* 0x080fe20000410000 */
[CC--:B------:R-:W-:Y:S01]  /*4c10*/  FFMA.FTZ R180, R191.reuse, R187.reuse, -R180 ;  /* 0x000000bbbfb47223 */ /* 0x0c0fe200000108b4 */
[-C--:B------:R-:W-:Y:S01]  /*4c20*/  FFMA.FTZ R195, R191, R8.reuse, R195 ;  /* 0x00000008bfc37223 */ /* 0x080fe200000100c3 */
[C---:B------:R-:W-:Y:S01]  /*4c30*/  FFMA.FTZ R10, R125.reuse, R8, R10 ;  /* 0x000000087d0a7223 */ /* 0x040fe2000001000a */
[----:B------:R-:W-:Y:S01]  /*4c40*/  FFMA.FTZ R191, R125, R187, -R6 ;  /* 0x000000bb7dbf7223 */ /* 0x000fe20000010806 */
[----:B------:R-:W-:Y:S01]  /*4c50*/  FMUL.FTZ R6, R8, UR57 ;  /* 0x0000003908067c20 */ /* 0x000fe20008410000 */
[C---:B------:R-:W-:Y:S01]  /*4c60*/  FFMA.FTZ R7, R5.reuse, R180, R204 ;  /* 0x000000b405077223 */ /* 0x040fe200000100cc */
[----:B------:R-:W-:Y:S01]  /*4c70*/  FADD.FTZ R10, RZ, R10 ;  /* 0x0000000aff0a7221 */ /* 0x000fe20000010000 */
[----:B------:R-:W-:Y:S01]  /*4c80*/  FFMA.FTZ R191, R72, R117, R191 ;  /* 0x0000007548bf7223 */ /* 0x000fe200000100bf */
[----:B------:R-:W-:Y:S01]  /*4c90*/  FFMA.FTZ R203, -R5, R195, R196 ;  /* 0x000000c305cb7223 */ /* 0x000fe200000101c4 */
[----:B------:R-:W-:Y:S01]  /*4ca0*/  FMUL.FTZ R180, R8, UR45 ;  /* 0x0000002d08b47c20 */ /* 0x000fe20008410000 */
[CC--:B------:R-:W-:Y:S01]  /*4cb0*/  FMUL.FTZ R195, R189.reuse, R10.reuse ;  /* 0x0000000abdc37220 */ /* 0x0c0fe20000410000 */
[-C--:B------:R-:W-:Y:S01]  /*4cc0*/  FMUL.FTZ R189, R189, R191.reuse ;  /* 0x000000bfbdbd7220 */ /* 0x080fe20000410000 */
[C---:B------:R-:W-:Y:S01]  /*4cd0*/  FFMA.FTZ R6, R187.reuse, UR45, -R6 ;  /* 0x0000002dbb067c23 */ /* 0x040fe20008010806 */
[----:B------:R-:W-:Y:S01]  /*4ce0*/  FFMA.FTZ R180, R187, UR57, R180 ;  /* 0x00000039bbb47c23 */ /* 0x000fe200080100b4 */
[CC--:B------:R-:W-:Y:S01]  /*4cf0*/  FFMA.FTZ R196, R194.reuse, R191.reuse, -R195 ;  /* 0x000000bfc2c47223 */ /* 0x0c0fe200000108c3 */
[----:B------:R-:W-:Y:S01]  /*4d00*/  FFMA.FTZ R194, R194, R10, R189 ;  /* 0x0000000ac2c27223 */ /* 0x000fe200000100bd */
[C---:B------:R-:W-:Y:S01]  /*4d10*/  FMUL.FTZ R189, R5.reuse, R6 ;  /* 0x0000000605bd7220 */ /* 0x040fe20000410000 */
[----:B------:R-:W-:Y:S01]  /*4d20*/  FMUL.FTZ R6, R122, R10 ;  /* 0x0000000a7a067220 */ /* 0x000fe20000410000 */
[----:B------:R-:W-:Y:S01]  /*4d30*/  FFMA.FTZ R195, -R5, R180, -RZ ;  /* 0x000000b405c37223 */ /* 0x000fe200000109ff */
[----:B------:R-:W-:Y:S01]  /*4d40*/  FFMA.FTZ R204, R4, R196, R7 ;  /* 0x000000c404cc7223 */ /* 0x000fe20000010007 */
[-C--:B------:R-:W-:Y:S01]  /*4d50*/  FMUL.FTZ R180, R122, R191.reuse ;  /* 0x000000bf7ab47220 */ /* 0x080fe20000410000 */
[----:B------:R-:W-:Y:S01]  /*4d60*/  FMUL.FTZ R196, R10, UR45 ;  /* 0x0000002d0ac47c20 */ /* 0x000fe20008410000 */
[C---:B------:R-:W-:Y:S01]  /*4d70*/  FFMA.FTZ R6, R123.reuse, R191, -R6 ;  /* 0x000000bf7b067223 */ /* 0x040fe20000010806 */
[----:B------:R-:W-:Y:S01]  /*4d80*/  FFMA.FTZ R206, -R4, R194, R203 ;  /* 0x000000c204ce7223 */ /* 0x000fe200000101cb */
[----:B------:R-:W-:Y:S01]  /*4d90*/  FMUL.FTZ R194, R10, UR57 ;  /* 0x000000390ac27c20 */ /* 0x000fe20008410000 */
[----:B------:R-:W-:Y:S01]  /*4da0*/  FFMA.FTZ R180, R123, R10, R180 ;  /* 0x0000000a7bb47223 */ /* 0x000fe200000100b4 */
[----:B------:R-:W-:Y:S01]  /*4db0*/  FFMA.FTZ R203, R191, UR57, R196 ;  /* 0x00000039bfcb7c23 */ /* 0x000fe200080100c4 */
[----:B------:R-:W-:Y:S01]  /*4dc0*/  FFMA.FTZ R196, R79, R118, R6 ;  /* 0x000000764fc47223 */ /* 0x000fe20000010006 */
[----:B------:R-:W-:Y:S01]  /*4dd0*/  FFMA.FTZ R5, R191, UR45, -R194 ;  /* 0x0000002dbf057c23 */ /* 0x000fe200080108c2 */
[----:B------:R-:W-:Y:S01]  /*4de0*/  FADD.FTZ R180, RZ, R180 ;  /* 0x000000b4ffb47221 */ /* 0x000fe20000010000 */
[----:B------:R-:W-:Y:S01]  /*4df0*/  FFMA.FTZ R203, -R4, R203, -RZ ;  /* 0x000000cb04cb7223 */ /* 0x000fe200000109ff */
[----:B------:R-:W-:Y:S01]  /*4e00*/  FMUL.FTZ R6, R120, R196 ;  /* 0x000000c478067220 */ /* 0x000fe20000410000 */
        /* <DEDUP_REMOVED lines=9> */
[----:B------:R-:W-:Y:S01]  /*4ea0*/  FFMA.FTZ R5, R3, R210, R204 ;  /* 0x000000d203057223 */ /* 0x000fe200000100cc */
[C---:B------:R-:W-:Y:S01]  /*4eb0*/  FMUL.FTZ R7, R180.reuse, UR57 ;  /* 0x00000039b4077c20 */ /* 0x040fe20008410000 */
[----:B------:R-:W-:Y:S01]  /*4ec0*/  FFMA.FTZ R204, R71, R116, R4 ;  /* 0x0000007447cc7223 */ /* 0x000fe20000010004 */
[----:B------:R-:W-:Y:S01]  /*4ed0*/  FMUL.FTZ R207, R180, UR45 ;  /* 0x0000002db4cf7c20 */ /* 0x000fe20008410000 */
[C---:B------:R-:W-:Y:S01]  /*4ee0*/  FMUL.FTZ R6, R184.reuse, R183 ;  /* 0x000000b7b8067220 */ /* 0x040fe20000410000 */
[----:B------:R-:W-:Y:S01]  /*4ef0*/  FFMA.FTZ R205, -R3, R205, R206 ;  /* 0x000000cd03cd7223 */ /* 0x000fe200000101ce */
[-C--:B------:R-:W-:Y:S01]  /*4f00*/  FMUL.FTZ R184, R184, R204.reuse ;  /* 0x000000ccb8b87220 */ /* 0x080fe20000410000 */
[C---:B------:R-:W-:Y:S01]  /*4f10*/  FFMA.FTZ R4, R196.reuse, UR45, -R7 ;  /* 0x0000002dc4047c23 */ /* 0x040fe20008010807 */
[----:B------:R-:W-:Y:S01]  /*4f20*/  FFMA.FTZ R206, R196, UR57, R207 ;  /* 0x00000039c4ce7c23 */ /* 0x000fe200080100cf */
[C---:B------:R-:W-:Y:S01]  /*4f30*/  FFMA.FTZ R6, R201.reuse, R204, -R6 ;  /* 0x000000ccc9067223 */ /* 0x040fe20000010806 */
[-C--:B------:R-:W-:Y:S01]  /*4f40*/  FFMA.FTZ R184, R201, R183.reuse, R184 ;  /* 0x000000b7c9b87223 */ /* 0x080fe200000100b8 */
[C---:B------:R-:W-:Y:S01]  /*4f50*/  FMUL.FTZ R201, R3.reuse, R4 ;  /* 0x0000000403c97220 */ /* 0x040fe20000410000 */
[----:B------:R-:W-:Y:S01]  /*4f60*/  FFMA.FTZ R206, -R3, R206, -RZ ;  /* 0x000000ce03ce7223 */ /* 0x000fe200000109ff */
[C---:B------:R-:W-:Y:S01]  /*4f70*/  FFMA.FTZ R7, R2.reuse, R6, R5 ;  /* 0x0000000602077223 */ /* 0x040fe20000010005 */
[C---:B------:R-:W-:Y:S01]  /*4f80*/  FMUL.FTZ R5, R137.reuse, R204 ;  /* 0x000000cc89057220 */ /* 0x040fe20000410000 */
[-C--:B------:R-:W-:Y:S01]  /*4f90*/  FMUL.FTZ R3, R137, R183.reuse ;  /* 0x000000b789037220 */ /* 0x080fe20000410000 */
[----:B------:R-:W-:Y:S01]  /*4fa0*/  FFMA.FTZ R211, -R2, R184, R205 ;  /* 0x000000b802d37223 */ /* 0x000fe200000101cd */
[C---:B------:R-:W-:Y:S01]  /*4fb0*/  FMUL.FTZ R207, R183.reuse, UR45 ;  /* 0x0000002db7cf7c20 */ /* 0x040fe20008410000 */
[----:B------:R-:W-:Y:S01]  /*4fc0*/  FMUL.FTZ R205, R183, UR57 ;  /* 0x00000039b7cd7c20 */ /* 0x000fe20008410000 */
[C---:B------:R-:W-:Y:S01]  /*4fd0*/  FFMA.FTZ R5, R138.reuse, R183, R5 ;  /* 0x000000b78a057223 */ /* 0x040fe20000010005 */
[----:B------:R-:W-:Y:S01]  /*4fe0*/  FFMA.FTZ R3, R138, R204, -R3 ;  /* 0x000000cc8a037223 */ /* 0x000fe20000010803 */
[C---:B------:R-:W-:Y:S01]  /*4ff0*/  FFMA.FTZ R213, R204.reuse, UR57, R207 ;  /* 0x00000039ccd57c23 */ /* 0x040fe200080100cf */
[----:B------:R-:W-:Y:S01]  /*5000*/  FFMA.FTZ R205, R204, UR45, -R205 ;  /* 0x0000002dcccd7c23 */ /* 0x000fe200080108cd */
[----:B------:R-:W-:Y:S01]  /*5010*/  FADD.FTZ R184, RZ, R5 ;  /* 0x00000005ffb87221 */ /* 0x000fe20000010000 */
[----:B------:R-:W-:Y:S01]  /*5020*/  FFMA.FTZ R207, R78, R115, R3 ;  /* 0x000000734ecf7223 */ /* 0x000fe20000010003 */
[C---:B------:R-:W-:Y:S01]  /*5030*/  FFMA.FTZ R210, -R2.reuse, R213, -RZ ;  /* 0x000000d502d27223 */ /* 0x040fe200000109ff */
[----:B------:R-:W-:Y:S01]  /*5040*/  FMUL.FTZ R205, R2, R205 ;  /* 0x000000cd02cd7220 */ /* 0x000fe20000410000 */
        /* <DEDUP_REMOVED lines=8> */
[C---:B------:R-:W-:Y:S01]  /*50d0*/  FMUL.FTZ R2, R184.reuse, UR57 ;  /* 0x00000039b8027c20 */ /* 0x040fe20008410000 */
[----:B------:R-:W-:Y:S01]  /*50e0*/  FMUL.FTZ R212, R184, UR45 ;  /* 0x0000002db8d47c20 */ /* 0x000fe20008410000 */
[----:B------:R-:W-:Y:S01]  /*50f0*/  FADD.FTZ R188, RZ, R3 ;  /* 0x00000003ffbc7221 */ /* 0x000fe20000010000 */
[----:B------:R-:W-:Y:S01]  /*5100*/  FFMA.FTZ R209, R70, R113, R209 ;  /* 0x0000007146d17223 */ /* 0x000fe200000100d1 */
[C---:B------:R-:W-:Y:S01]  /*5110*/  FFMA.FTZ R5, R207.reuse, UR45, -R2 ;  /* 0x0000002dcf057c23 */ /* 0x040fe20008010802 */
[----:B------:R-:W-:Y:S01]  /*5120*/  FFMA.FTZ R213, R207, UR57, R212 ;  /* 0x00000039cfd57c23 */ /* 0x000fe200080100d4 */
[C---:B------:R-:W-:Y:S01]  /*5130*/  FMUL.FTZ R3, R193.reuse, R188 ;  /* 0x000000bcc1037220 */ /* 0x040fe20000410000 */
[-C--:B------:R-:W-:Y:S01]  /*5140*/  FMUL.FTZ R193, R193, R209.reuse ;  /* 0x000000d1c1c17220 */ /* 0x080fe20000410000 */
[C---:B------:R-:W-:Y:S01]  /*5150*/  FFMA.FTZ R4, R0.reuse, R4, R7 ;  /* 0x0000000400047223 */ /* 0x040fe20000010007 */
[----:B------:R-:W-:Y:S01]  /*5160*/  FFMA.FTZ R6, -R0, R6, R211 ;  /* 0x0000000600067223 */ /* 0x000fe200000101d3 */
[C---:B------:R-:W-:Y:S01]  /*5170*/  FFMA.FTZ R2, R208.reuse, R209, -R3 ;  /* 0x000000d1d0027223 */ /* 0x040fe20000010803 */
[-C--:B------:R-:W-:Y:S01]  /*5180*/  FFMA.FTZ R193, R208, R188.reuse, R193 ;  /* 0x000000bcd0c17223 */ /* 0x080fe200000100c1 */
[----:B------:R-:W-:Y:S01]  /*5190*/  FMUL.FTZ R208, R0, R5 ;  /* 0x0000000500d07220 */ /* 0x000fe20000410000 */
[C---:B------:R-:W-:Y:S01]  /*51a0*/  FMUL.FTZ R5, R133.reuse, R209 ;  /* 0x000000d185057220 */ /* 0x040fe20000410000 */
[----:B------:R-:W-:Y:S01]  /*51b0*/  FADD.FTZ R3, R90, R90 ;  /* 0x0000005a5a037221 */ /* 0x000fe20000010000 */
[----:B------:R-:W-:Y:S01]  /*51c0*/  FFMA.FTZ R213, -R0, R213, -RZ ;  /* 0x000000d500d57223 */ /* 0x000fe200000109ff */
[-C--:B------:R-:W-:Y:S01]  /*51d0*/  FMUL.FTZ R0, R133, R188.reuse ;  /* 0x000000bc85007220 */ /* 0x080fe20000410000 */
[C---:B------:R-:W-:Y:S01]  /*51e0*/  FFMA.FTZ R5, R134.reuse, R188, R5 ;  /* 0x000000bc86057223 */ /* 0x040fe20000010005 */
[C---:B------:R-:W-:Y:S01]  /*51f0*/  FFMA.FTZ R217, -R3.reuse, R193, R6 ;  /* 0x000000c103d97223 */ /* 0x040fe20000010106 */
[----:B------:R-:W-:Y:S01]  /*5200*/  FFMA.FTZ R7, R3, R2, R4 ;  /* 0x0000000203077223 */ /* 0x000fe20000010004 */
[----:B------:R-:W-:Y:S01]  /*5210*/  FFMA.FTZ R0, R134, R209, -R0 ;  /* 0x000000d186007223 */ /* 0x000fe20000010800 */
[----:B------:R-:W-:Y:S01]  /*5220*/  FADD.FTZ R193, RZ, R5 ;  /* 0x00000005ffc17221 */ /* 0x000fe20000010000 */
[C---:B------:R-:W-:Y:S01]  /*5230*/  FMUL.FTZ R4, R188.reuse, UR57 ;  /* 0x00000039bc047c20 */ /* 0x040fe20008410000 */
[----:B------:R-:W-:Y:S01]  /*5240*/  FMUL.FTZ R6, R188, UR45 ;  /* 0x0000002dbc067c20 */ /* 0x000fe20008410000 */
[----:B------:R-:W-:Y:S01]  /*5250*/  FFMA.FTZ R212, R77, R114, R0 ;  /* 0x000000724dd47223 */ /* 0x000fe20000010000 */
[-C--:B------:R-:W-:Y:S01]  /*5260*/  FMUL.FTZ R5, R215, R193.reuse ;  /* 0x000000c1d7057220 */ /* 0x080fe20000410000 */
[C---:B------:R-:W-:Y:S01]  /*5270*/  FFMA.FTZ R4, R209.reuse, UR45, -R4 ;  /* 0x0000002dd1047c23 */ /* 0x040fe20008010804 */
[----:B------:R-:W-:Y:S01]  /*5280*/  FFMA.FTZ R6, R209, UR57, R6 ;  /* 0x00000039d1067c23 */ /* 0x000fe20008010006 */
[----:B------:R-:W-:Y:S01]  /*5290*/  FADD.FTZ R2, R89, R89 ;  /* 0x0000005959027221 */ /* 0x000fe20000010000 */
[----:B------:R-:W-:Y:S01]  /*52a0*/  FFMA.FTZ R0, R214, R212, -R5 ;  /* 0x000000d4d6007223 */ /* 0x000fe20000010805 */
[----:B------:R-:W-:Y:S01]  /*52b0*/  FMUL.FTZ R211, R3, R4 ;  /* 0x0000000403d37220 */ /* 0x000fe20000410000 */
[-C--:B------:R-:W-:Y:S01]  /*52c0*/  FMUL.FTZ R5, R131, R212.reuse ;  /* 0x000000d483057220 */ /* 0x080fe20000410000 */
[----:B------:R-:W-:Y:S01]  /*52d0*/  FMUL.FTZ R4, R215, R212 ;  /* 0x000000d4d7047220 */ /* 0x000fe20000410000 */
[----:B------:R-:W-:Y:S01]  /*52e0*/  FFMA.FTZ R215, -R3, R6, -RZ ;  /* 0x0000000603d77223 */ /* 0x000fe200000109ff */
[-C--:B------:R-:W-:Y:S01]  /*52f0*/  FMUL.FTZ R3, R131, R193.reuse ;  /* 0x000000c183037220 */ /* 0x080fe20000410000 */
[-C--:B------:R-:W-:Y:S01]  /*5300*/  FFMA.FTZ R5, R132, R193.reuse, R5 ;  /* 0x000000c184057223 */ /* 0x080fe20000010005 */
[----:B------:R-:W-:Y:S01]  /*5310*/  FFMA.FTZ R4, R214, R193, R4 ;  /* 0x000000c1d6047223 */ /* 0x000fe20000010004 */
[----:B------:R-:W-:Y:S01]  /*5320*/  FFMA.FTZ R7, R2, R0, R7 ;  /* 0x0000000002077223 */ /* 0x000fe20000010007 */
[----:B------:R-:W-:Y:S01]  /*5330*/  FFMA.FTZ R214, R132, R212, -R3 ;  /* 0x000000d484d67223 */ /* 0x000fe20000010803 */
[----:B------:R-:W-:Y:S01]  /*5340*/  FADD.FTZ R3, RZ, R5 ;  /* 0x00000005ff037221 */ /* 0x000fe20000010000 */
[----:B------:R-:W-:Y:S01]  /*5350*/  FFMA.FTZ R221, -R2, R4, R217 ;  /* 0x0000000402dd7223 */ /* 0x000fe200000101d9 */
[----:B------:R-:W-:Y:S01]  /*5360*/  FADD.FTZ R0, R88, R88 ;  /* 0x0000005858007221 */ /* 0x000fe20000010000 */
[----:B------:R-:W-:Y:S01]  /*5370*/  FFMA.FTZ R214, R69, R112, R214 ;  /* 0x0000007045d67223 */ /* 0x000fe200000100d6 */
[C---:B------:R-:W-:Y:S01]  /*5380*/  FMUL.FTZ R4, R216.reuse, R3 ;  /* 0x00000003d8047220 */ /* 0x040fe20000410000 */
[C---:B------:R-:W-:Y:S01]  /*5390*/  FMUL.FTZ R5, R193.reuse, UR57 ;  /* 0x00000039c1057c20 */ /* 0x040fe20008410000 */
[----:B------:R-:W-:Y:S01]  /*53a0*/  FMUL.FTZ R217, R193, UR45 ;  /* 0x0000002dc1d97c20 */ /* 0x000fe20008410000 */
[-C--:B------:R-:W-:Y:S01]  /*53b0*/  FMUL.FTZ R6, R216, R214.reuse ;  /* 0x000000d6d8067220 */ /* 0x080fe20000410000 */
[----:B------:R-:W-:Y:S01]  /*53c0*/  FFMA.FTZ R4, R219, R214, -R4 ;  /* 0x000000d6db047223 */ /* 0x000fe20000010804 */
[C---:B------:R-:W-:Y:S01]  /*53d0*/  FFMA.FTZ R5, R212.reuse, UR45, -R5 ;  /* 0x0000002dd4057c23 */ /* 0x040fe20008010805 */
[----:B------:R-:W-:Y:S01]  /*53e0*/  FFMA.FTZ R217, R212, UR57, R217 ;  /* 0x00000039d4d97c23 */ /* 0x000fe200080100d9 */
[----:B------:R-:W-:Y:S01]  /*53f0*/  FMUL.FTZ R223, R3, UR45 ;  /* 0x0000002d03df7c20 */ /* 0x000fe20008410000 */
[----:B------:R-:W-:Y:S01]  /*5400*/  FFMA.FTZ R229, R0, R4, R7 ;  /* 0x0000000400e57223 */ /* 0x000fe20000010007 */
[CC--:B------:R-:W-:Y:S01]  /*5410*/  FMUL.FTZ R7, R141.reuse, R214.reuse ;  /* 0x000000d68d077220 */ /* 0x0c0fe20000410000 */
[C---:B------:R-:W-:Y:S01]  /*5420*/  FMUL.FTZ R216, R2.reuse, R5 ;  /* 0x0000000502d87220 */ /* 0x040fe20000410000 */
[----:B------:R-:W-:Y:S01]  /*5430*/  FFMA.FTZ R217, -R2, R217, -RZ ;  /* 0x000000d902d97223 */ /* 0x000fe200000109ff */
[-C--:B------:R-:W-:Y:S01]  /*5440*/  FMUL.FTZ R5, R141, R3.reuse ;  /* 0x000000038d057220 */ /* 0x080fe20000410000 */
[-C--:B------:R-:W-:Y:S01]  /*5450*/  FFMA.FTZ R2, R142, R3.reuse, R7 ;  /* 0x000000038e027223 */ /* 0x080fe20000010007 */
[----:B------:R-:W-:Y:S01]  /*5460*/  FFMA.FTZ R6, R219, R3, R6 ;  /* 0x00000003db067223 */ /* 0x000fe20000010006 */
[----:B------:R-:W-:Y:S01]  /*5470*/  FFMA.FTZ R223, R214, UR57, R223 ;  /* 0x00000039d6df7c23 */ /* 0x000fe200080100df */
[----:B------:R-:W-:Y:S01]  /*5480*/  FFMA.FTZ R5, R142, R214, -R5 ;  /* 0x000000d68e057223 */ /* 0x000fe20000010805 */
[----:B------:R-:W-:Y:S01]  /*5490*/  FADD.FTZ R2, RZ, R2 ;  /* 0x00000002ff027221 */ /* 0x000fe20000010000 */
[----:B------:R-:W-:Y:S01]  /*54a0*/  FMUL.FTZ R7, R3, UR57 ;  /* 0x0000003903077c20 */ /* 0x000fe20008410000 */
[----:B------:R-:W-:Y:S01]  /*54b0*/  FFMA.FTZ R220, -R0, R223, -RZ ;  /* 0x000000df00dc7223 */ /* 0x000fe200000109ff */
[----:B------:R-:W-:Y:S01]  /*54c0*/  FFMA.FTZ R219, R76, R111, R5 ;  /* 0x0000006f4cdb7223 */ /* 0x000fe20000010005 */
[----:B------:R-:W-:Y:S01]  /*54d0*/  FMUL.FTZ R4, R218, R2 ;  /* 0x00000002da047220 */ /* 0x000fe20000410000 */
[----:B------:R-:W-:Y:S01]  /*54e0*/  FFMA.FTZ R7, R214, UR45, -R7 ;  /* 0x0000002dd6077c23 */ /* 0x000fe20008010807 */
[----:B------:R-:W-:Y:S01]  /*54f0*/  FFMA.FTZ R221, -R0, R6, R221 ;  /* 0x0000000600dd7223 */ /* 0x000fe200000101dd */
[-C--:B------:R-:W-:Y:S01]  /*5500*/  FMUL.FTZ R5, R218, R219.reuse ;  /* 0x000000dbda057220 */ /* 0x080fe20000410000 */
[C---:B------:R-:W-:Y:S01]  /*5510*/  FFMA.FTZ R223, R199.reuse, R219, -R4 ;  /* 0x000000dbc7df7223 */ /* 0x040fe20000010804 */
[----:B------:R-:W-:Y:S01]  /*5520*/  HFMA2.MMA R4, -RZ, RZ, 1.875, 0 ;  /* 0x3f800000ff047435 */ /* 0x000fe200000001ff */
[----:B------:R-:W-:Y:S01]  /*5530*/  FMUL.FTZ R218, R0, R7 ;  /* 0x0000000700da7220 */ /* 0x000fe20000410000 */
[----:B------:R-:W-:Y:S01]  /*5540*/  FFMA.FTZ R224, R199, R2, R5 ;  /* 0x00000002c7e07223 */ /* 0x000fe20000010005 */
[----:B------:R-:W-:-:S02]  /*5550*/  MOV R5, RZ ;  /* 0x000000ff00057202 */ /* 0x000fc40000000f00 */
[----:B------:R-:W-:Y:S01]  /*5560*/  CS2R R6, SRZ ;  /* 0x0000000000067805 */ /* 0x000fe2000001ff00 */
[----:B------:R-:W-:Y:S01]  /*5570*/  FADD.FTZ R0, R87, R87 ;  /* 0x0000005757007221 */ /* 0x000fe20000010000 */
[----:B------:R-:W-:Y:S01]  /*5580*/  FADD.FTZ R226, R177, R226 ;  /* 0x000000e2b1e27221 */ /* 0x000fe20000010000 */
[----:B------:R-:W-:Y:S01]  /*5590*/  FADD.FTZ R227, -R31, R222 ;  /* 0x000000de1fe37221 */ /* 0x000fe20000010100 */
[----:B------:R0:W1:Y:S01]  /*55a0*/  SHFL.DOWN PT, R228, R197, 0x1, 0x1f ;  /* 0x08201f00c5e47f89 */ /* 0x00006200000e0000 */
[C---:B------:R-:W-:Y:S01]  /*55b0*/  FFMA.FTZ R225, -R0.reuse, R224, R221 ;  /* 0x000000e000e17223 */ /* 0x040fe200000101dd */
[----:B------:R-:W-:Y:S02]  /*55c0*/  FFMA.FTZ R229, R0, R223, R229 ;  /* 0x000000df00e57223 */ /* 0x000fe400000100e5 */
[----:B------:R-:W2:Y:S04]  /*55d0*/  @!P0 LDS.128 R4, [UR44+0x2e10] ;  /* 0x002e102cff048984 */ /* 0x000ea80008000c00 */
[----:B------:R0:W3:Y:S04]  /*55e0*/  SHFL.DOWN PT, R224, R198, 0x1, 0x1f ;  /* 0x08201f00c6e07f89 */ /* 0x0000e800000e0000 */
[----:B------:R0:W4:Y:S04]  /*55f0*/  SHFL.DOWN PT, R222, R226, 0x1, 0x1f ;  /* 0x08201f00e2de7f89 */ /* 0x00012800000e0000 */
[----:B------:R0:W0:Y:S01]  /*5600*/  SHFL.DOWN PT, R230, R227, 0x1, 0x1f ;  /* 0x08201f00e3e67f89 */ /* 0x00002200000e0000 */
[----:B------:R-:W-:Y:S05]  /*5610*/  @!P6 BRA `(.L_x_14218) ;  /* 0x00000000002ce947 */ /* 0x000fea0003800000 */
[C---:B0-----:R-:W-:Y:S01]  /*5620*/  FMUL.FTZ R221, R197.reuse, R230 ;  /* 0x000000e6c5dd7220 */ /* 0x041fe20000410000 */
[C---:B-1----:R-:W-:Y:S01]  /*5630*/  FMUL.FTZ R199, R197.reuse, R228 ;  /* 0x000000e4c5c77220 */ /* 0x042fe20000410000 */
[-C--:B----4-:R-:W-:Y:S01]  /*5640*/  FMUL.FTZ R223, R197, R222.reuse ;  /* 0x000000dec5df7220 */ /* 0x090fe20000410000 */
[----:B---3--:R-:W-:Y:S01]  /*5650*/  FMUL.FTZ R197, R224, R197 ;  /* 0x000000c5e0c57220 */ /* 0x008fe20000410000 */
[----:B------:R-:W-:Y:S01]  /*5660*/  FFMA.FTZ R221, R198, R222, -R221 ;  /* 0x000000dec6dd7223 */ /* 0x000fe200000108dd */
[----:B------:R-:W-:Y:S01]  /*5670*/  FFMA.FTZ R199, R224, R198, -R199 ;  /* 0x000000c6e0c77223 */ /* 0x000fe200000108c7 */
[C---:B------:R-:W-:Y:S01]  /*5680*/  FFMA.FTZ R222, R198.reuse, R230, R223 ;  /* 0x000000e6c6de7223 */ /* 0x040fe200000100df */
[----:B------:R-:W-:Y:S01]  /*5690*/  FFMA.FTZ R197, R198, R228, R197 ;  /* 0x000000e4c6c57223 */ /* 0x000fe200000100c5 */
[----:B------:R-:W-:Y:S02]  /*56a0*/  FADD.FTZ R226, R226, R221 ;  /* 0x000000dde2e27221 */ /* 0x000fe40000010000 */
[----:B------:R-:W-:Y:S01]  /*56b0*/  FADD.FTZ R227, R227, R222 ;  /* 0x000000dee3e37221 */ /* 0x000fe20000010000 */
[----:B------:R-:W-:-:S07]  /*56c0*/  MOV R198, R199 ;  /* 0x000000c700c67202 */ /* 0x000fce0000000f00 */
.L_x_14218:
[----:B------:R-:W-:Y:S05]  /*56d0*/  BSYNC B0 ;  /* 0x0000000000007941 */ /* 0x000fea0003800000 */
.L_x_14217:
[----:B---3--:R3:W2:Y:S01]  /*56e0*/  SHFL.DOWN PT, R224, R198, 0x2, 0x1f ;  /* 0x08401f00c6e07f89 */ /* 0x0086a200000e0000 */
[----:B------:R-:W-:Y:S03]  /*56f0*/  BSSY B0, `(.L_x_14219) ;  /* 0x0000010000007945 */ /* 0x000fe60003800000 */
[----:B-1----:R3:W1:Y:S04]  /*5700*/  SHFL.DOWN PT, R228, R197, 0x2, 0x1f ;  /* 0x08401f00c5e47f89 */ /* 0x00266800000e0000 */
[----:B----4-:R3:W4:Y:S04]  /*5710*/  SHFL.DOWN PT, R222, R226, 0x2, 0x1f ;  /* 0x08401f00e2de7f89 */ /* 0x01072800000e0000 */
[----:B0-----:R3:W0:Y:S01]  /*5720*/  SHFL.DOWN PT, R230, R227, 0x2, 0x1f ;  /* 0x08401f00e3e67f89 */ /* 0x00162200000e0000 */
[----:B------:R-:W-:Y:S05]  /*5730*/  @P2 BRA `(.L_x_14220) ;  /* 0x00000000002c2947 */ /* 0x000fea0003800000 */
[C---:B0-----:R-:W-:Y:S01]  /*5740*/  FMUL.FTZ R221, R197.reuse, R230 ;  /* 0x000000e6c5dd7220 */ /* 0x041fe20000410000 */
[C---:B-1----:R-:W-:Y:S01]  /*5750*/  FMUL.FTZ R199, R197.reuse, R228 ;  /* 0x000000e4c5c77220 */ /* 0x042fe20000410000 */
[C---:B----4-:R-:W-:Y:S01]  /*5760*/  FMUL.FTZ R223, R197.reuse, R222 ;  /* 0x000000dec5df7220 */ /* 0x050fe20000410000 */
        /* <DEDUP_REMOVED lines=8> */
.L_x_14220:
[----:B------:R-:W-:Y:S05]  /*57f0*/  BSYNC B0 ;  /* 0x0000000000007941 */ /* 0x000fea0003800000 */
.L_x_14219:
[----:B--2---:R2:W2:Y:S01]  /*5800*/  SHFL.DOWN PT, R224, R198, 0x4, 0x1f ;  /* 0x08801f00c6e07f89 */ /* 0x0044a200000e0000 */
[----:B------:R-:W-:Y:S03]  /*5810*/  BSSY B0, `(.L_x_14221) ;  /* 0x0000010000007945 */ /* 0x000fe60003800000 */
[----:B-1----:R1:W1:Y:S04]  /*5820*/  SHFL.DOWN PT, R228, R197, 0x4, 0x1f ;  /* 0x08801f00c5e47f89 */ /* 0x00226800000e0000 */
[----:B----4-:R4:W1:Y:S04]  /*5830*/  SHFL.DOWN PT, R222, R226, 0x4, 0x1f ;  /* 0x08801f00e2de7f89 */ /* 0x01086800000e0000 */
[----:B0-----:R4:W0:Y:S01]  /*5840*/  SHFL.DOWN PT, R230, R227, 0x4, 0x1f ;  /* 0x08801f00e3e67f89 */ /* 0x00182200000e0000 */
[----:B------:R-:W-:Y:S05]  /*5850*/  @P3 BRA `(.L_x_14222) ;  /* 0x00000000002c3947 */ /* 0x000fea0003800000 */
[C---:B0-----:R-:W-:Y:S01]  /*5860*/  FMUL.FTZ R221, R197.reuse, R230 ;  /* 0x000000e6c5dd7220 */ /* 0x041fe20000410000 */
[C---:B-1----:R-:W-:Y:S01]  /*5870*/  FMUL.FTZ R199, R197.reuse, R228 ;  /* 0x000000e4c5c77220 */ /* 0x042fe20000410000 */
[C---:B------:R-:W-:Y:S01]  /*5880*/  FMUL.FTZ R223, R197.reuse, R222 ;  /* 0x000000dec5df7220 */ /* 0x040fe20000410000 */
[----:B--23--:R-:W-:Y:S01]  /*5890*/  FMUL.FTZ R197, R197, R224 ;  /* 0x000000e0c5c57220 */ /* 0x00cfe20000410000 */
[C---:B------:R-:W-:Y:S01]  /*58a0*/  FFMA.FTZ R221, R198.reuse, R222, -R221 ;  /* 0x000000dec6dd7223 */ /* 0x040fe200000108dd */
[C---:B------:R-:W-:Y:S01]  /*58b0*/  FFMA.FTZ R199, R198.reuse, R224, -R199 ;  /* 0x000000e0c6c77223 */ /* 0x040fe200000108c7 */
[C---:B------:R-:W-:Y:S01]  /*58c0*/  FFMA.FTZ R222, R198.reuse, R230, R223 ;  /* 0x000000e6c6de7223 */ /* 0x040fe200000100df */
[----:B------:R-:W-:Y:S01]  /*58d0*/  FFMA.FTZ R197, R198, R228, R197 ;  /* 0x000000e4c6c57223 */ /* 0x000fe200000100c5 */
[----:B----4-:R-:W-:Y:S02]  /*58e0*/  FADD.FTZ R226, R226, R221 ;  /* 0x000000dde2e27221 */ /* 0x010fe40000010000 */
[----:B------:R-:W-:Y:S01]  /*58f0*/  FADD.FTZ R227, R227, R222 ;  /* 0x000000dee3e37221 */ /* 0x000fe20000010000 */
[----:B------:R-:W-:-:S07]  /*5900*/  MOV R198, R199 ;  /* 0x000000c700c67202 */ /* 0x000fce0000000f00 */
.L_x_14222:
[----:B------:R-:W-:Y:S05]  /*5910*/  BSYNC B0 ;  /* 0x0000000000007941 */ /* 0x000fea0003800000 */
.L_x_14221:
[----:B--2---:R2:W2:Y:S01]  /*5920*/  SHFL.DOWN PT, R224, R198, 0x8, 0x1f ;  /* 0x09001f00c6e07f89 */ /* 0x0044a200000e0000 */
[----:B------:R-:W-:Y:S03]  /*5930*/  BSSY B0, `(.L_x_14223) ;  /* 0x0000010000007945 */ /* 0x000fe60003800000 */
[----:B-1----:R1:W1:Y:S04]  /*5940*/  SHFL.DOWN PT, R228, R197, 0x8, 0x1f ;  /* 0x09001f00c5e47f89 */ /* 0x00226800000e0000 */
[----:B------:R1:W1:Y:S04]  /*5950*/  SHFL.DOWN PT, R222, R226, 0x8, 0x1f ;  /* 0x09001f00e2de7f89 */ /* 0x00026800000e0000 */
        /* <DEDUP_REMOVED lines=13> */
.L_x_14224:
[----:B------:R-:W-:Y:S05]  /*5a30*/  BSYNC B0 ;  /* 0x0000000000007941 */ /* 0x000fea0003800000 */
.L_x_14223:
        /* <DEDUP_REMOVED lines=17> */
.L_x_14226:
[----:B------:R-:W-:Y:S05]  /*5b50*/  BSYNC B0 ;  /* 0x0000000000007941 */ /* 0x000fea0003800000 */
.L_x_14225:
[----:B------:R-:W-:Y:S01]  /*5b60*/  SHFL.DOWN PT, R235, R197, 0x1, 0x1f ;  /* 0x08201f00c5eb7f89 */ /* 0x000fe200000e0000 */
[CC--:B------:R-:W-:Y:S01]  /*5b70*/  FMUL.FTZ R199, R139.reuse, R219.reuse ;  /* 0x000000db8bc77220 */ /* 0x0c0fe20000410000 */
[-C--:B-1----:R-:W-:Y:S01]  /*5b80*/  FMUL.FTZ R222, R139, R2.reuse ;  /* 0x000000028bde7220 */ /* 0x082fe20000410000 */
[C---:B------:R-:W-:Y:S01]  /*5b90*/  FMUL.FTZ R232, R2.reuse, UR57 ;  /* 0x0000003902e87c20 */ /* 0x040fe20008410000 */
[----:B------:R-:W1:Y:S01]  /*5ba0*/  SHFL.IDX PT, R228, R7, RZ, 0x1f ;  /* 0x00001fff07e47589 */ /* 0x000e6200000e0000 */
[----:B------:R-:W-:Y:S01]  /*5bb0*/  FMUL.FTZ R234, R2, UR45 ;  /* 0x0000002d02ea7c20 */ /* 0x000fe20008410000 */
[C---:B------:R-:W-:Y:S01]  /*5bc0*/  FFMA.FTZ R199, R140.reuse, R2, R199 ;  /* 0x000000028cc77223 */ /* 0x040fe200000100c7 */
[----:B------:R-:W-:Y:S01]  /*5bd0*/  FFMA.FTZ R221, R140, R219, -R222 ;  /* 0x000000db8cdd7223 */ /* 0x000fe200000108de */
[----:B0-----:R-:W0:Y:S01]  /*5be0*/  SHFL.IDX PT, R230, R6, RZ, 0x1f ;  /* 0x00001fff06e67589 */ /* 0x001e2200000e0000 */
[C---:B------:R-:W-:Y:S01]  /*5bf0*/  FFMA.FTZ R223, R219.reuse, UR45, -R232 ;  /* 0x0000002ddbdf7c23 */ /* 0x040fe200080108e8 */
[----:B------:R-:W-:Y:S01]  /*5c00*/  FFMA.FTZ R231, R219, UR57, R234 ;  /* 0x00000039dbe77c23 */ /* 0x000fe200080100ea */
[----:B------:R-:W-:Y:S01]  /*5c10*/  FADD.FTZ R199, RZ, R199 ;  /* 0x000000c7ffc77221 */ /* 0x000fe20000010000 */
[----:B------:R-:W5:Y:S01]  /*5c20*/  SHFL.DOWN PT, R236, R198, 0x1, 0x1f ;  /* 0x08201f00c6ec7f89 */ /* 0x000f6200000e0000 */
[----:B------:R-:W-:Y:S01]  /*5c30*/  FFMA.FTZ R221, R68, R109, R221 ;  /* 0x0000006d44dd7223 */ /* 0x000fe200000100dd */
[C---:B------:R-:W-:Y:S01]  /*5c40*/  FMUL.FTZ R222, R0.reuse, R223 ;  /* 0x000000df00de7220 */ /* 0x040fe20000410000 */
[----:B------:R-:W-:Y:S01]  /*5c50*/  FFMA.FTZ R223, -R0, R231, -RZ ;  /* 0x000000e700df7223 */ /* 0x000fe200000109ff */
[----:B--2---:R-:W2:Y:S01]  /*5c60*/  SHFL.DOWN PT, R224, R227, 0x1, 0x1f ;  /* 0x08201f00e3e07f89 */ /* 0x004ea200000e0000 */
[C---:B------:R-:W-:Y:S01]  /*5c70*/  FMUL.FTZ R231, R200.reuse, R199 ;  /* 0x000000c7c8e77220 */ /* 0x040fe20000410000 */
[-C--:B------:R-:W-:Y:S01]  /*5c80*/  FMUL.FTZ R200, R200, R221.reuse ;  /* 0x000000ddc8c87220 */ /* 0x080fe20000410000 */
[----:B------:R-:W-:Y:S01]  /*5c90*/  FADD.FTZ R0, R86, R86 ;  /* 0x0000005656007221 */ /* 0x000fe20000010000 */
[----:B------:R-:W2:Y:S01]  /*5ca0*/  SHFL.DOWN PT, R237, R226, 0x1, 0x1f ;  /* 0x08201f00e2ed7f89 */ /* 0x000ea200000e0000 */
[C---:B------:R-:W-:Y:S01]  /*5cb0*/  FFMA.FTZ R231, R202.reuse, R221, -R231 ;  /* 0x000000ddcae77223 */ /* 0x040fe200000108e7 */
[----:B------:R-:W-:Y:S01]  /*5cc0*/  FFMA.FTZ R200, R202, R199, R200 ;  /* 0x000000c7cac87223 */ /* 0x000fe200000100c8 */
[C---:B------:R-:W-:Y:S01]  /*5cd0*/  FMUL.FTZ R202, R199.reuse, UR45 ;  /* 0x0000002dc7ca7c20 */ /* 0x040fe20008410000 */
[----:B---3--:R-:W3:Y:S01]  /*5ce0*/  SHFL.IDX PT, R197, R197, RZ, 0x1f ;  /* 0x00001fffc5c57589 */ /* 0x008ee200000e0000 */
[C---:B------:R-:W-:Y:S01]  /*5cf0*/  FFMA.FTZ R229, R0.reuse, R231, R229 ;  /* 0x000000e700e57223 */ /* 0x040fe200000100e5 */
[----:B------:R-:W-:Y:S01]  /*5d00*/  FFMA.FTZ R231, -R0, R200, R225 ;  /* 0x000000c800e77223 */ /* 0x000fe200000101e1 */
[----:B------:R-:W-:Y:S01]  /*5d10*/  FMUL.FTZ R200, R199, UR57 ;  /* 0x00000039c7c87c20 */ /* 0x000fe20008410000 */
[----:B-1----:R-:W-:Y:S01]  /*5d20*/  @P1 FMUL.FTZ R233, R235, R228 ;  /* 0x000000e4ebe91220 */ /* 0x002fe20000410000 */
[----:B------:R-:W1:Y:S01]  /*5d30*/  SHFL.IDX PT, R198, R198, RZ, 0x1f ;  /* 0x00001fffc6c67589 */ /* 0x000e6200000e0000 */
[----:B------:R-:W-:Y:S01]  /*5d40*/  ISETP.NE.AND P0, PT, R101, RZ, PT ;  /* 0x000000ff6500720c */ /* 0x000fe20003f05270 */
[----:B------:R-:W-:Y:S01]  /*5d50*/  FFMA.FTZ R225, R221, UR45, -R200 ;  /* 0x0000002ddde17c23 */ /* 0x000fe200080108c8 */
[----:B0-----:R-:W-:Y:S01]  /*5d60*/  @P1 FMUL.FTZ R235, R235, R230 ;  /* 0x000000e6ebeb1220 */ /* 0x001fe20000410000 */
[----:B------:R-:W-:Y:S01]  /*5d70*/  FMUL.FTZ R200, R145, R199 ;  /* 0x000000c791c87220 */ /* 0x000fe20000410000 */
[----:B----4-:R-:W0:Y:S01]  /*5d80*/  SHFL.IDX PT, R227, R227, RZ, 0x1f ;  /* 0x00001fffe3e37589 */ /* 0x010e2200000e0000 */
[----:B------:R-:W-:Y:S01]  /*5d90*/  FFMA.FTZ R196, -R79, R118, R196 ;  /* 0x000000764fc47223 */ /* 0x000fe200000101c4 */
[C---:B-----5:R-:W-:Y:S01]  /*5da0*/  @P1 FFMA.FTZ R235, R236.reuse, R228, R235 ;  /* 0x000000e4eceb1223 */ /* 0x060fe200000100eb */
[----:B------:R-:W-:Y:S01]  /*5db0*/  @P1 FFMA.FTZ R232, R236, R230, -R233 ;  /* 0x000000e6ece81223 */ /* 0x000fe200000108e9 */
[----:B------:R-:W-:Y:S01]  /*5dc0*/  FMUL.FTZ R233, R145, R221 ;  /* 0x000000dd91e97220 */ /* 0x000fe20000410000 */
[----:B------:R-:W4:Y:S01]  /*5dd0*/  SHFL.IDX PT, R226, R226, RZ, 0x1f ;  /* 0x00001fffe2e27589 */ /* 0x000f2200000e0000 */
[----:B--2---:R-:W-:Y:S01]  /*5de0*/  @P1 FADD.FTZ R228, R224, R235 ;  /* 0x000000ebe0e41221 */ /* 0x004fe20000010000 */
[----:B------:R-:W-:Y:S01]  /*5df0*/  FFMA.FTZ R235, R221, UR57, R202 ;  /* 0x00000039ddeb7c23 */ /* 0x000fe200080100ca */
[----:B------:R-:W-:Y:S01]  /*5e00*/  FMUL.FTZ R224, R0, R225 ;  /* 0x000000e100e07220 */ /* 0x000fe20000410000 */
[----:B------:R-:W-:Y:S01]  /*5e10*/  FFMA.FTZ R233, R146, R199, R233 ;  /* 0x000000c792e97223 */ /* 0x000fe200000100e9 */
[----:B------:R-:W-:Y:S01]  /*5e20*/  @P1 FADD.FTZ R230, R237, R232 ;  /* 0x000000e8ede61221 */ /* 0x000fe20000010000 */
[----:B------:R-:W-:Y:S01]  /*5e30*/  FFMA.FTZ R225, -R0, R235, -RZ ;  /* 0x000000eb00e17223 */ /* 0x000fe200000109ff */
[----:B------:R-:W-:Y:S01]  /*5e40*/  FMUL.FTZ R235, R228, -R29 ;  /* 0x8000001de4eb7220 */ /* 0x000fe20000410000 */
[----:B------:R-:W-:Y:S01]  /*5e50*/  FFMA.FTZ R202, R146, R221, -R200 ;  /* 0x000000dd92ca7223 */ /* 0x000fe200000108c8 */
[C---:B------:R-:W-:Y:S01]  /*5e60*/  FMUL.FTZ R29, R230.reuse, -R29 ;  /* 0x8000001de61d7220 */ /* 0x040fe20000410000 */
        /* <DEDUP_REMOVED lines=12> */
[----:B------:R-:W-:Y:S01]  /*5f30*/  FMUL.FTZ R151, R200, UR57 ;  /* 0x00000039c8977c20 */ /* 0x000fe20008410000 */
[----:B------:R-:W-:Y:S01]  /*5f40*/  FFMA.FTZ R28, R144, R179, R28 ;  /* 0x000000b3901c7223 */ /* 0x000fe2000001001c */
[----:B------:R-:W-:Y:S01]  /*5f50*/  FMUL.FTZ R233, R200, UR45 ;  /* 0x0000002dc8e97c20 */ /* 0x000fe20008410000 */
[----:B------:R-:W-:Y:S01]  /*5f60*/  FFMA.FTZ R29, R144, R172, -R29 ;  /* 0x000000ac901d7223 */ /* 0x000fe2000001081d */
[----:B------:R-:W-:Y:S01]  /*5f70*/  FADD.FTZ R0, R85, R85 ;  /* 0x0000005555007221 */ /* 0x000fe20000010000 */
[----:B------:R-:W-:Y:S01]  /*5f80*/  FADD.FTZ R157, -R157, R28 ;  /* 0x0000001c9d9d7221 */ /* 0x000fe20000010100 */
[----:B------:R-:W-:Y:S01]  /*5f90*/  FFMA.FTZ R151, R202, UR45, -R151 ;  /* 0x0000002dca977c23 */ /* 0x000fe20008010897 */
[----:B------:R-:W-:Y:S01]  /*5fa0*/  FADD.FTZ R158, R158, R29 ;  /* 0x0000001d9e9e7221 */ /* 0x000fe20000010000 */
[----:B------:R-:W-:Y:S01]  /*5fb0*/  FFMA.FTZ R233, R202, UR57, R233 ;  /* 0x00000039cae97c23 */ /* 0x000fe200080100e9 */
[C---:B------:R-:W-:Y:S01]  /*5fc0*/  FMUL.FTZ R237, R147.reuse, -R157 ;  /* 0x8000009d93ed7220 */ /* 0x040fe20000410000 */
[C---:B------:R-:W-:Y:S01]  /*5fd0*/  FMUL.FTZ R29, R0.reuse, R151 ;  /* 0x00000097001d7220 */ /* 0x040fe20000410000 */
[----:B------:R-:W-:Y:S01]  /*5fe0*/  FMUL.FTZ R239, R147, -R158 ;  /* 0x8000009e93ef7220 */ /* 0x000fe20000410000 */
[C---:B------:R-:W-:Y:S01]  /*5ff0*/  FFMA.FTZ R231, -R0.reuse, R182, R231 ;  /* 0x000000b600e77223 */ /* 0x040fe200000101e7 */
[----:B------:R-:W-:Y:S01]  /*6000*/  FFMA.FTZ R151, -R0, R233, -RZ ;  /* 0x000000e900977223 */ /* 0x000fe200000109ff */
        /* <DEDUP_REMOVED lines=8> */
[----:B------:R-:W-:Y:S01]  /*6090*/  FADD.FTZ R28, RZ, R28 ;  /* 0x0000001cff1c7221 */ /* 0x000fe20000010000 */
[----:B------:R-:W-:Y:S01]  /*60a0*/  FFMA.FTZ R228, R67, R108, R228 ;  /* 0x0000006c43e47223 */ /* 0x000fe200000100e4 */
[C---:B------:R-:W-:Y:S01]  /*60b0*/  FMUL.FTZ R233, R149.reuse, -R182 ;  /* 0x800000b695e97220 */ /* 0x040fe20000410000 */
[----:B------:R-:W-:Y:S01]  /*60c0*/  FMUL.FTZ R235, R149, -R156 ;  /* 0x8000009c95eb7220 */ /* 0x000fe20000410000 */
[C---:B------:R-:W-:Y:S01]  /*60d0*/  FMUL.FTZ R149, R147.reuse, R28 ;  /* 0x0000001c93957220 */ /* 0x040fe20000410000 */
[----:B------:R-:W-:Y:S01]  /*60e0*/  FMUL.FTZ R155, R147, R228 ;  /* 0x000000e4939b7220 */ /* 0x000fe20000410000 */
[C---:B------:R-:W-:Y:S01]  /*60f0*/  FFMA.FTZ R233, R150.reuse, R156, -R233 ;  /* 0x0000009c96e97223 */ /* 0x040fe200000108e9 */
[----:B------:R-:W-:Y:S01]  /*6100*/  FFMA.FTZ R150, R150, R182, R235 ;  /* 0x000000b696967223 */ /* 0x000fe200000100eb */
[C---:B------:R-:W-:Y:S01]  /*6110*/  FFMA.FTZ R147, R148.reuse, R228, -R149 ;  /* 0x000000e494937223 */ /* 0x040fe20000010895 */
[-C--:B------:R-:W-:Y:S01]  /*6120*/  FFMA.FTZ R149, R148, R28.reuse, R155 ;  /* 0x0000001c94957223 */ /* 0x080fe2000001009b */
[----:B------:R-:W-:Y:S01]  /*6130*/  FADD.FTZ R154, R154, R233 ;  /* 0x000000e99a9a7221 */ /* 0x000fe20000010000 */
[----:B------:R-:W-:Y:S01]  /*6140*/  FADD.FTZ R148, -R153, R150 ;  /* 0x0000009699947221 */ /* 0x000fe20000010100 */
[C---:B------:R-:W-:Y:S01]  /*6150*/  FMUL.FTZ R150, R33.reuse, R28 ;  /* 0x0000001c21967220 */ /* 0x040fe20000410000 */
[----:B------:R-:W-:Y:S01]  /*6160*/  FMUL.FTZ R153, R33, R228 ;  /* 0x000000e421997220 */ /* 0x000fe20000410000 */
[----:B------:R-:W-:Y:S01]  /*6170*/  FFMA.FTZ R229, R0, R230, R229 ;  /* 0x000000e600e57223 */ /* 0x000fe200000100e5 */
        /* <DEDUP_REMOVED lines=10> */
[----:B------:R-:W-:Y:S01]  /*6220*/  FFMA.FTZ R153, R228, UR57, R145 ;  /* 0x00000039e4997c23 */ /* 0x000fe20008010091 */
[----:B------:R-:W-:Y:S01]  /*6230*/  FADD.FTZ R0, R84, R84 ;  /* 0x0000005454007221 */ /* 0x000fe20000010000 */
[C---:B------:R-:W-:Y:S01]  /*6240*/  FMUL.FTZ R23, R139.reuse, -R152 ;  /* 0x800000988b177220 */ /* 0x040fe20000410000 */
[-C--:B------:R-:W-:Y:S01]  /*6250*/  FMUL.FTZ R139, R139, -R33.reuse ;  /* 0x800000218b8b7220 */ /* 0x080fe20000410000 */
[----:B------:R-:W-:Y:S01]  /*6260*/  FFMA.FTZ R25, R228, UR45, -R25 ;  /* 0x0000002de4197c23 */ /* 0x000fe20008010819 */
[----:B------:R-:W-:Y:S01]  /*6270*/  FFMA.FTZ R229, R0, R150, R229 ;  /* 0x0000009600e57223 */ /* 0x000fe200000100e5 */
[C---:B------:R-:W-:Y:S01]  /*6280*/  FFMA.FTZ R145, R140.reuse, R33, R23 ;  /* 0x000000218c917223 */ /* 0x040fe20000010017 */
[----:B------:R-:W-:Y:S01]  /*6290*/  FFMA.FTZ R23, R140, R152, -R139 ;  /* 0x000000988c177223 */ /* 0x000fe2000001088b */
[----:B------:R-:W-:Y:S01]  /*62a0*/  FMUL.FTZ R139, R0, R25 ;  /* 0x00000019008b7220 */ /* 0x000fe20000410000 */
[----:B------:R-:W-:Y:S01]  /*62b0*/  FFMA.FTZ R25, R74, R107, R147 ;  /* 0x0000006b4a197223 */ /* 0x000fe20000010093 */
[----:B------:R-:W-:Y:S01]  /*62c0*/  FADD.FTZ R145, -R166, R145 ;  /* 0x00000091a6917221 */ /* 0x000fe20000010100 */
[----:B------:R-:W-:Y:S01]  /*62d0*/  FADD.FTZ R160, R160, R23 ;  /* 0x00000017a0a07221 */ /* 0x000fe20000010000 */
[----:B------:R-:W-:Y:S01]  /*62e0*/  FADD.FTZ R23, RZ, R149 ;  /* 0x00000095ff177221 */ /* 0x000fe20000010000 */
[C---:B------:R-:W-:Y:S01]  /*62f0*/  FFMA.FTZ R231, -R0.reuse, R230, R231 ;  /* 0x000000e600e77223 */ /* 0x040fe200000101e7 */
[C---:B------:R-:W-:Y:S01]  /*6300*/  FMUL.FTZ R147, R141.reuse, -R145 ;  /* 0x800000918d937220 */ /* 0x040fe20000410000 */
[-C--:B------:R-:W-:Y:S01]  /*6310*/  FMUL.FTZ R146, R141, -R160.reuse ;  /* 0x800000a08d927220 */ /* 0x080fe20000410000 */
[----:B------:R-:W-:Y:S01]  /*6320*/  FFMA.FTZ R140, -R0, R153, -RZ ;  /* 0x00000099008c7223 */ /* 0x000fe200000109ff */
[C---:B------:R-:W-:Y:S01]  /*6330*/  FMUL.FTZ R141, R143.reuse, R23 ;  /* 0x000000178f8d7220 */ /* 0x040fe20000410000 */
[C---:B------:R-:W-:Y:S01]  /*6340*/  FFMA.FTZ R147, R142.reuse, R160, -R147 ;  /* 0x000000a08e937223 */ /* 0x040fe20000010893 */
[----:B------:R-:W-:Y:S01]  /*6350*/  FFMA.FTZ R142, R142, R145, R146 ;  /* 0x000000918e8e7223 */ /* 0x000fe20000010092 */
[-C--:B------:R-:W-:Y:S01]  /*6360*/  FMUL.FTZ R0, R143, R25.reuse ;  /* 0x000000198f007220 */ /* 0x080fe20000410000 */
[----:B------:R-:W-:Y:S01]  /*6370*/  FFMA.FTZ R141, R144, R25, -R141 ;  /* 0x00000019908d7223 */ /* 0x000fe2000001088d */
[----:B------:R-:W-:Y:S01]  /*6380*/  FADD.FTZ R164, R164, R147 ;  /* 0x00000093a4a47221 */ /* 0x000fe20000010000 */
[----:B------:R-:W-:Y:S01]  /*6390*/  FADD.FTZ R142, -R165, R142 ;  /* 0x0000008ea58e7221 */ /* 0x000fe20000010100 */
[-C--:B------:R-:W-:Y:S01]  /*63a0*/  FFMA.FTZ R146, R144, R23.reuse, R0 ;  /* 0x0000001790927223 */ /* 0x080fe20000010000 */
[C---:B------:R-:W-:Y:S01]  /*63b0*/  FMUL.FTZ R147, R24.reuse, R23 ;  /* 0x0000001718937220 */ /* 0x040fe20000410000 */
[-C--:B------:R-:W-:Y:S01]  /*63c0*/  FMUL.FTZ R24, R24, R25.reuse ;  /* 0x0000001918187220 */ /* 0x080fe20000410000 */
[C---:B------:R-:W-:Y:S01]  /*63d0*/  FMUL.FTZ R143, R131.reuse, -R142 ;  /* 0x8000008e838f7220 */ /* 0x040fe20000410000 */
[-C--:B------:R-:W-:Y:S01]  /*63e0*/  FMUL.FTZ R131, R131, -R164.reuse ;  /* 0x800000a483837220 */ /* 0x080fe20000410000 */
[----:B------:R-:W-:Y:S01]  /*63f0*/  FADD.FTZ R0, R83, R83 ;  /* 0x0000005353007221 */ /* 0x000fe20000010000 */
[----:B------:R-:W-:Y:S01]  /*6400*/  FFMA.FTZ R147, R26, R25, -R147 ;  /* 0x000000191a937223 */ /* 0x000fe20000010893 */
[C---:B------:R-:W-:Y:S01]  /*6410*/  FFMA.FTZ R144, R132.reuse, R164, -R143 ;  /* 0x000000a484907223 */ /* 0x040fe2000001088f */
[----:B------:R-:W-:Y:S01]  /*6420*/  FFMA.FTZ R131, R132, R142, R131 ;  /* 0x0000008e84837223 */ /* 0x000fe20000010083 */
[----:B------:R-:W-:Y:S01]  /*6430*/  FFMA.FTZ R24, R26, R23, R24 ;  /* 0x000000171a187223 */ /* 0x000fe20000010018 */
[----:B------:R-:W-:Y:S01]  /*6440*/  FFMA.FTZ R26, R0, R147, R229 ;  /* 0x00000093001a7223 */ /* 0x000fe200000100e5 */
[----:B------:R-:W-:Y:S01]  /*6450*/  FADD.FTZ R159, R159, R144 ;  /* 0x000000909f9f7221 */ /* 0x000fe20000010000 */
[----:B------:R-:W-:Y:S01]  /*6460*/  FADD.FTZ R132, -R22, R131 ;  /* 0x0000008316847221 */ /* 0x000fe20000010100 */
[C---:B------:R-:W-:Y:S01]  /*6470*/  FMUL.FTZ R22, R23.reuse, UR57 ;  /* 0x0000003917167c20 */ /* 0x040fe20008410000 */
[----:B------:R-:W-:Y:S01]  /*6480*/  FMUL.FTZ R144, R23, UR45 ;  /* 0x0000002d17907c20 */ /* 0x000fe20008410000 */
[----:B------:R-:W-:Y:S01]  /*6490*/  FFMA.FTZ R24, -R0, R24, R231 ;  /* 0x0000001800187223 */ /* 0x000fe200000101e7 */
[CC--:B------:R-:W-:Y:S01]  /*64a0*/  FMUL.FTZ R131, R133.reuse, -R132.reuse ;  /* 0x8000008485837220 */ /* 0x0c0fe20000410000 */
        /* <DEDUP_REMOVED lines=8> */
[----:B------:R-:W-:Y:S01]  /*6530*/  FADD.FTZ R163, -R163, R22 ;  /* 0x00000016a3a37221 */ /* 0x000fe20000010100 */
[----:B------:R-:W-:Y:S01]  /*6540*/  FADD.FTZ R22, RZ, R146 ;  /* 0x00000092ff167221 */ /* 0x000fe20000010000 */
[----:B------:R-:W-:Y:S01]  /*6550*/  FFMA.FTZ R131, R66, R105, R141 ;  /* 0x0000006942837223 */ /* 0x000fe2000001008d */
[----:B---3--:R-:W-:Y:S01]  /*6560*/  FMUL.FTZ R0, R197, R6 ;  /* 0x00000006c5007220 */ /* 0x008fe20000410000 */
[----:B------:R-:W-:Y:S01]  /*6570*/  FMUL.FTZ R141, R135, -R163 ;  /* 0x800000a3878d7220 */ /* 0x000fe20000410000 */
[C---:B------:R-:W-:Y:S01]  /*6580*/  FMUL.FTZ R143, R27.reuse, R22 ;  /* 0x000000161b8f7220 */ /* 0x040fe20000410000 */
[-C--:B------:R-:W-:Y:S01]  /*6590*/  FMUL.FTZ R27, R27, R131.reuse ;  /* 0x000000831b1b7220 */ /* 0x080fe20000410000 */
[----:B------:R-:W-:Y:S01]  /*65a0*/  FMUL.FTZ R135, R135, -R162 ;  /* 0x800000a287877220 */ /* 0x000fe20000410000 */
[----:B------:R-:W-:Y:S01]  /*65b0*/  FMUL.FTZ R144, R22, UR45 ;  /* 0x0000002d16907c20 */ /* 0x000fe20008410000 */
[C---:B------:R-:W-:Y:S01]  /*65c0*/  FFMA.FTZ R143, R32.reuse, R131, -R143 ;  /* 0x00000083208f7223 */ /* 0x040fe2000001088f */
[----:B------:R-:W-:Y:S01]  /*65d0*/  FFMA.FTZ R147, R32, R22, R27 ;  /* 0x0000001620937223 */ /* 0x000fe2000001001b */
[C---:B------:R-:W-:Y:S01]  /*65e0*/  FFMA.FTZ R32, R136.reuse, R163, R135 ;  /* 0x000000a388207223 */ /* 0x040fe20000010087 */
[----:B------:R-:W-:Y:S01]  /*65f0*/  FFMA.FTZ R136, R136, R162, -R141 ;  /* 0x000000a288887223 */ /* 0x000fe2000001088d */
[-C--:B------:R-:W-:Y:S01]  /*6600*/  FMUL.FTZ R27, R197, R7.reuse ;  /* 0x00000007c51b7220 */ /* 0x080fe20000410000 */
[----:B------:R-:W-:Y:S01]  /*6610*/  VOTEU.ALL UP0, P0 ;  /* 0x00000000003f7886 */ /* 0x000fe20000000000 */
[----:B------:R-:W-:Y:S01]  /*6620*/  FADD.FTZ R169, -R169, R32 ;  /* 0x00000020a9a97221 */ /* 0x000fe20000010100 */
[----:B------:R-:W-:Y:S01]  /*6630*/  FADD.FTZ R171, R171, R136 ;  /* 0x00000088abab7221 */ /* 0x000fe20000010000 */
[C---:B-1----:R-:W-:Y:S01]  /*6640*/  FFMA.FTZ R27, R198.reuse, R6, -R27 ;  /* 0x00000006c61b7223 */ /* 0x042fe2000001081b */
[----:B------:R-:W-:Y:S01]  /*6650*/  FFMA.FTZ R136, R198, R7, R0 ;  /* 0x00000007c6887223 */ /* 0x000fe20000010000 */
[----:B------:R-:W-:Y:S01]  /*6660*/  P2R R0, PR, RZ, 0x1 ;  /* 0x00000001ff007803 */ /* 0x000fe20000000000 */
[----:B------:R-:W-:Y:S01]  /*6670*/  FMUL.FTZ R6, R137, -R171 ;  /* 0x800000ab89067220 */ /* 0x000fe20000410000 */
[-C--:B------:R-:W-:Y:S01]  /*6680*/  FMUL.FTZ R0, R197, R4.reuse ;  /* 0x00000004c5007220 */ /* 0x080fe20000410000 */
[----:B------:R-:W-:Y:S01]  /*6690*/  FMUL.FTZ R135, R137, -R169 ;  /* 0x800000a989877220 */ /* 0x000fe20000410000 */
[----:B------:R-:W-:Y:S01]  /*66a0*/  FMUL.FTZ R7, R197, R5 ;  /* 0x00000005c5077220 */ /* 0x000fe20000410000 */
[----:B------:R-:W-:Y:S01]  /*66b0*/  FFMA.FTZ R6, R138, R169, R6 ;  /* 0x000000a98a067223 */ /* 0x000fe20000010006 */
[----:B------:R-:W-:Y:S01]  /*66c0*/  FFMA.FTZ R5, R198, R5, R0 ;  /* 0x00000005c6057223 */ /* 0x000fe20000010000 */
[----:B------:R-:W-:Y:S01]  /*66d0*/  FFMA.FTZ R135, R138, R171, -R135 ;  /* 0x000000ab8a877223 */ /* 0x000fe20000010887 */
[----:B------:R-:W-:Y:S01]  /*66e0*/  SHF.L.U32 R0, R101, 0x5, RZ ;  /* 0x0000000565007819 */ /* 0x000fe200000006ff */
[----:B------:R-:W-:Y:S01]  /*66f0*/  FMUL.FTZ R138, R22, UR57 ;  /* 0x00000039168a7c20 */ /* 0x000fe20008410000 */
[----:B------:R-:W-:Y:S01]  /*6700*/  FFMA.FTZ R4, R198, R4, -R7 ;  /* 0x00000004c6047223 */ /* 0x000fe20000010807 */
[----:B------:R-:W-:Y:S01]  /*6710*/  FADD.FTZ R32, -R167, R6 ;  /* 0x00000006a7207221 */ /* 0x000fe20000010100 */
[----:B0-----:R-:W-:Y:S01]  /*6720*/  FADD.FTZ R7, R227, R136 ;  /* 0x00000088e3077221 */ /* 0x001fe20000010000 */
[----:B------:R-:W-:Y:S01]  /*6730*/  LEA.HI.SX32 R136, R0, R0, 0x1b ;  /* 0x0000000000887211 */ /* 0x000fe200078fdaff */
[----:B------:R-:W-:Y:S01]  /*6740*/  FADD.FTZ R0, R82, R82 ;  /* 0x0000005252007221 */ /* 0x000fe20000010000 */
[C---:B------:R-:W-:Y:S01]  /*6750*/  FFMA.FTZ R141, R131.reuse, UR45, -R138 ;  /* 0x0000002d838d7c23 */ /* 0x040fe2000801088a */
[----:B------:R-:W-:Y:S01]  /*6760*/  FADD.FTZ R170, R170, R135 ;  /* 0x00000087aaaa7221 */ /* 0x000fe20000010000 */
[----:B------:R-:W-:Y:S01]  /*6770*/  FMUL.FTZ R138, R120, -R32 ;  /* 0x80000020788a7220 */ /* 0x000fe20000410000 */
[----:B------:R-:W-:Y:S01]  /*6780*/  FMUL.FTZ R135, R0, R143 ;  /* 0x0000008f00877220 */ /* 0x000fe20000410000 */
[----:B------:R-:W-:Y:S01]  /*6790*/  FFMA.FTZ R137, R131, UR57, R144 ;  /* 0x0000003983897c23 */ /* 0x000fe20008010090 */
[-C--:B------:R-:W-:Y:S01]  /*67a0*/  FMUL.FTZ R143, R120, -R170.reuse ;  /* 0x800000aa788f7220 */ /* 0x080fe20000410000 */
[C---:B------:R-:W-:Y:S01]  /*67b0*/  FFMA.FTZ R138, R121.reuse, R170, -R138 ;  /* 0x000000aa798a7223 */ /* 0x040fe2000001088a */
[----:B----4-:R-:W-:Y:S01]  /*67c0*/  FADD.FTZ R6, R226, R27 ;  /* 0x0000001be2067221 */ /* 0x010fe20000010000 */
[C---:B------:R-:W-:Y:S01]  /*67d0*/  FMUL.FTZ R27, R0.reuse, R147 ;  /* 0x00000093001b7220 */ /* 0x040fe20000410000 */
[----:B------:R-:W-:Y:S01]  /*67e0*/  FFMA.FTZ R143, R121, R32, R143 ;  /* 0x00000020798f7223 */ /* 0x000fe2000001008f */
[----:B------:R-:W-:Y:S01]  /*67f0*/  FADD.FTZ R21, R21, R138 ;  /* 0x0000008a15157221 */ /* 0x000fe20000010000 */
[C---:B------:R-:W-:Y:S01]  /*6800*/  FMUL.FTZ R141, R0.reuse, R141 ;  /* 0x0000008d008d7220 */ /* 0x040fe20000410000 */
[----:B------:R-:W-:Y:S01]  /*6810*/  FFMA.FTZ R137, -R0, R137, -RZ ;  /* 0x0000008900897223 */ /* 0x000fe200000109ff */
[----:B------:R-:W-:Y:S01]  /*6820*/  FADD.FTZ R20, -R20, R143 ;  /* 0x0000008f14147221 */ /* 0x000fe20000010100 */
[C---:B------:R-:W-:Y:S01]  /*6830*/  FMUL.FTZ R0, R122.reuse, -R21 ;  /* 0x800000157a007220 */ /* 0x040fe20000410000 */
[----:B------:R-:W-:Y:S01]  /*6840*/  @!UP0 ULEA UR44, UR7, UR54, 0x4 ;  /* 0x00000036072c8291 */ /* 0x000fe2000f8e203f */
[----:B------:R-:W-:Y:S01]  /*6850*/  FFMA.FTZ R121, -R73, R104, R30 ;  /* 0x0000006849797223 */ /* 0x000fe2000001011e */
[-C--:B------:R-:W-:Y:S01]  /*6860*/  FMUL.FTZ R122, R122, -R20.reuse ;  /* 0x800000147a7a7220 */ /* 0x080fe20000410000 */
[C---:B------:R-:W-:Y:S01]  /*6870*/  FFMA.FTZ R0, R123.reuse, R20, R0 ;  /* 0x000000147b007223 */ /* 0x040fe20000010000 */
[----:B------:R-:W-:Y:S01]  /*6880*/  LEA R136, R136, UR54, 0x2 ;  /* 0x0000003688887c11 */ /* 0x000fe2000f8e10ff */
[----:B------:R-:W-:Y:S01]  /*6890*/  FFMA.FTZ R120, -R80, R119, R187 ;  /* 0x0000007750787223 */ /* 0x000fe200000101bb */
[----:B------:R-:W-:Y:S01]  /*68a0*/  FFMA.FTZ R123, R123, R21, -R122 ;  /* 0x000000157b7b7223 */ /* 0x000fe2000001087a */
[----:B------:R-:W-:Y:S01]  /*68b0*/  FADD.FTZ R161, -R161, R0 ;  /* 0x00000000a1a17221 */ /* 0x000fe20000010100 */
[----:B------:R-:W-:Y:S01]  /*68c0*/  FFMA.FTZ R207, -R78, R115, R207 ;  /* 0x000000734ecf7223 */ /* 0x000fe200000101cf */
[----:B------:R0:W-:Y:S01]  /*68d0*/  @!P0 STS.128 [UR44+0x2e10], R4 ;  /* 0x002e1004ff008988 */ /* 0x0001e20008000c2c */
[----:B------:R-:W-:Y:S01]  /*68e0*/  FADD.FTZ R168, R168, R123 ;  /* 0x0000007ba8a87221 */ /* 0x000fe20000010000 */
[C---:B------:R-:W-:Y:S01]  /*68f0*/  FMUL.FTZ R0, R124.reuse, -R161 ;  /* 0x800000a17c007220 */ /* 0x040fe20000410000 */
[----:B------:R-:W-:Y:S01]  /*6900*/  FFMA.FTZ R214, -R69, R112, R214 ;  /* 0x0000007045d67223 */ /* 0x000fe200000101d6 */
[----:B------:R1:W-:Y:S01]  /*6910*/  STS [R136+0x8a0], R29 ;  /* 0x0008a01d88007388 */ /* 0x0003e20000000800 */
[-C--:B------:R-:W-:Y:S01]  /*6920*/  FMUL.FTZ R124, R124, -R168.reuse ;  /* 0x800000a87c7c7220 */ /* 0x080fe20000410000 */
[----:B------:R-:W-:Y:S01]  /*6930*/  FFMA.FTZ R0, R125, R168, -R0 ;  /* 0x000000a87d007223 */ /* 0x000fe20000010800 */
[----:B------:R-:W-:Y:S01]  /*6940*/  FFMA.FTZ R219, -R76, R111, R219 ;  /* 0x0000006f4cdb7223 */ /* 0x000fe200000101db */
[----:B------:R2:W-:Y:S01]  /*6950*/  STS [R136+0x8a8], R139 ;  /* 0x0008a88b88007388 */ /* 0x0005e20000000800 */
[----:B------:R-:W-:Y:S01]  /*6960*/  ULEA UR44, UR18, 0xfffffe00, 0x9 ;  /* 0xfffffe00122c7891 */ /* 0x000fe2000f8e483f */
[----:B------:R-:W-:Y:S01]  /*6970*/  FADD.FTZ R175, R175, R0 ;  /* 0x00000000afaf7221 */ /* 0x000fe20000010000 */
[----:B------:R-:W-:Y:S01]  /*6980*/  FMUL.FTZ R150, R152, UR55 ;  /* 0x0000003798967c20 */ /* 0x000fe20008410000 */
[----:B------:R3:W-:Y:S01]  /*6990*/  STS [R136+0x8b0], R134 ;  /* 0x0008b08688007388 */ /* 0x0007e20000000800 */
[----:B------:R-:W-:Y:S01]  /*69a0*/  UIADD3 UR44, -UR44, UR52, URZ ;  /* 0x000000342c2c7290 */ /* 0x000fe2000fffe13f */
[----:B0-----:R-:W-:Y:S01]  /*69b0*/  FFMA.FTZ R5, R125, R161, R124 ;  /* 0x000000a17d057223 */ /* 0x001fe2000001007c */
[-C--:B------:R-:W-:Y:S01]  /*69c0*/  FMUL.FTZ R0, R126, -R175.reuse ;  /* 0x800000af7e007220 */ /* 0x080fe20000410000 */
[----:B-1----:R-:W-:Y:S01]  /*69d0*/  FMUL.FTZ R29, R80, R175 ;  /* 0x000000af501d7220 */ /* 0x002fe20000410000 */
[----:B------:R-:W-:Y:S01]  /*69e0*/  STS [R136+0x8ac], R140 ;  /* 0x0008ac8c88007388 */ /* 0x000fe20000000800 */
[----:B------:R-:W-:Y:S01]  /*69f0*/  FADD.FTZ R5, -R176, R5 ;  /* 0x00000005b0057221 */ /* 0x000fe20000010100 */
[----:B--2---:R-:W-:Y:S01]  /*6a00*/  FMUL.FTZ R139, R79, R20 ;  /* 0x000000144f8b7220 */ /* 0x004fe20000410000 */
[----:B------:R-:W-:Y:S01]  /*6a10*/  FMUL.FTZ R149, R33, UR55 ;  /* 0x0000003721957c20 */ /* 0x000fe20008410000 */
[----:B------:R0:W-:Y:S01]  /*6a20*/  STS [R136+0x8b8], R141 ;  /* 0x0008b88d88007388 */ /* 0x0001e20000000800 */
[-C--:B------:R-:W-:Y:S01]  /*6a30*/  FMUL.FTZ R126, R126, -R5.reuse ;  /* 0x800000057e7e7220 */ /* 0x080fe20000410000 */
[-C--:B------:R-:W-:Y:S01]  /*6a40*/  FFMA.FTZ R7, R127, R5.reuse, R0 ;  /* 0x000000057f077223 */ /* 0x080fe20000010000 */
[----:B------:R-:W-:Y:S01]  /*6a50*/  FMUL.FTZ R125, R80, R5 ;  /* 0x00000005507d7220 */ /* 0x000fe20000410000 */
[----:B---3--:R-:W-:Y:S01]  /*6a60*/  FMUL.FTZ R134, R71, R32 ;  /* 0x0000002047867220 */ /* 0x008fe20000410000 */
[----:B------:R-:W-:Y:S01]  /*6a70*/  FFMA.FTZ R126, R127, R175, -R126 ;  /* 0x000000af7f7e7223 */ /* 0x000fe2000001087e */
[----:B------:R-:W-:Y:S01]  /*6a80*/  FADD.FTZ R174, -R174, R7 ;  /* 0x00000007aeae7221 */ /* 0x000fe20000010100 */
[----:B------:R-:W-:Y:S01]  /*6a90*/  FMUL.FTZ R127, R8, R29 ;  /* 0x0000001d087f7220 */ /* 0x000fe20000410000 */
[----:B------:R-:W-:Y:S01]  /*6aa0*/  STS [R136+0x8b4], R133 ;  /* 0x0008b48588007388 */ /* 0x000fe20000000800 */
[----:B------:R-:W-:Y:S01]  /*6ab0*/  FADD.FTZ R173, R173, R126 ;  /* 0x0000007eadad7221 */ /* 0x000fe20000010000 */
[-C--:B------:R-:W-:Y:S01]  /*6ac0*/  FMUL.FTZ R0, R128, -R174.reuse ;  /* 0x800000ae80007220 */ /* 0x080fe20000410000 */
[----:B------:R-:W-:Y:S01]  /*6ad0*/  FMUL.FTZ R124, R73, R174 ;  /* 0x000000ae497c7220 */ /* 0x000fe20000410000 */
[----:B------:R-:W-:Y:S01]  /*6ae0*/  FFMA.FTZ R127, R120, R125, -R127 ;  /* 0x0000007d787f7223 */ /* 0x000fe2000001087f */
[-C--:B------:R-:W-:Y:S01]  /*6af0*/  FMUL.FTZ R7, R128, -R173.reuse ;  /* 0x800000ad80077220 */ /* 0x080fe20000410000 */
[-C--:B------:R-:W-:Y:S01]  /*6b00*/  FFMA.FTZ R0, R129, R173.reuse, -R0 ;  /* 0x000000ad81007223 */ /* 0x080fe20000010800 */
[----:B------:R-:W-:Y:S01]  /*6b10*/  FMUL.FTZ R30, R73, R173 ;  /* 0x000000ad491e7220 */ /* 0x000fe20000410000 */
[----:B0-----:R-:W-:Y:S01]  /*6b20*/  FMUL.FTZ R141, R69, R142 ;  /* 0x0000008e458d7220 */ /* 0x001fe20000410000 */
[----:B------:R-:W-:Y:S01]  /*6b30*/  FFMA.FTZ R4, R129, R174, R7 ;  /* 0x000000ae81047223 */ /* 0x000fe20000010007 */
[----:B------:R-:W-:Y:S01]  /*6b40*/  FADD.FTZ R177, R177, R0 ;  /* 0x00000000b1b17221 */ /* 0x000fe20000010000 */
[----:B------:R-:W-:Y:S01]  /*6b50*/  FMUL.FTZ R126, R9, R30 ;  /* 0x0000001e097e7220 */ /* 0x000fe20000410000 */
[----:B------:R-:W-:Y:S01]  /*6b60*/  STS [R136+0x850], R189 ;  /* 0x000850bd88007388 */ /* 0x000fe20000000800 */
[----:B------:R-:W-:Y:S01]  /*6b70*/  FADD.FTZ R4, -R31, R4 ;  /* 0x000000041f047221 */ /* 0x000fe20000010100 */
[C---:B------:R-:W-:Y:S01]  /*6b80*/  FMUL.FTZ R0, R81.reuse, R177 ;  /* 0x000000b151007220 */ /* 0x040fe20000410000 */
[----:B------:R-:W-:Y:S01]  /*6b90*/  FFMA.FTZ R31, -R81, R106, R178 ;  /* 0x0000006a511f7223 */ /* 0x000fe200000101b2 */
[----:B------:R-:W-:Y:S01]  /*6ba0*/  FFMA.FTZ R123, R121, R124, -R126 ;  /* 0x0000007c797b7223 */ /* 0x000fe2000001087e */
[----:B------:R-:W-:Y:S01]  /*6bb0*/  FMUL.FTZ R6, R81, R4 ;  /* 0x0000000451067220 */ /* 0x000fe20000410000 */
[----:B------:R-:W-:Y:S01]  /*6bc0*/  FMUL.FTZ R122, R11, R0 ;  /* 0x000000000b7a7220 */ /* 0x000fe20000410000 */
[----:B------:R-:W-:Y:S01]  /*6bd0*/  FMUL.FTZ R124, R9, R124 ;  /* 0x0000007c097c7220 */ /* 0x000fe20000410000 */
[----:B------:R-:W-:Y:S01]  /*6be0*/  FMUL.FTZ R126, R71, R170 ;  /* 0x000000aa477e7220 */ /* 0x000fe20000410000 */
[----:B------:R-:W-:Y:S01]  /*6bf0*/  STS [R136+0x8bc], R137 ;  /* 0x0008bc8988007388 */ /* 0x000fe20000000800 */
[-C--:B------:R-:W-:Y:S01]  /*6c00*/  FFMA.FTZ R122, R31, R6.reuse, -R122 ;  /* 0x000000061f7a7223 */ /* 0x080fe2000001087a */
[----:B------:R-:W-:Y:S01]  /*6c10*/  FMUL.FTZ R6, R11, R6 ;  /* 0x000000060b067220 */ /* 0x000fe20000410000 */
[----:B------:R-:W-:Y:S01]  /*6c20*/  FFMA.FTZ R7, R121, R30, R124 ;  /* 0x0000001e79077223 */ /* 0x000fe2000001007c */
[----:B------:R-:W-:Y:S01]  /*6c30*/  FMUL.FTZ R124, R8, R125 ;  /* 0x0000007d087c7220 */ /* 0x000fe20000410000 */
[----:B------:R-:W-:Y:S01]  /*6c40*/  FADD.FTZ R122, RZ, R122 ;  /* 0x0000007aff7a7221 */ /* 0x000fe20000010000 */
[----:B------:R-:W-:Y:S01]  /*6c50*/  FFMA.FTZ R6, R31, R0, R6 ;  /* 0x000000001f067223 */ /* 0x000fe20000010006 */
[----:B------:R-:W-:Y:S01]  /*6c60*/  FMUL.FTZ R125, R79, R21 ;  /* 0x000000154f7d7220 */ /* 0x000fe20000410000 */
[----:B------:R-:W-:Y:S01]  /*6c70*/  FMUL.FTZ R138, R183, R126 ;  /* 0x0000007eb78a7220 */ /* 0x000fe20000410000 */
[----:B------:R-:W-:Y:S01]  /*6c80*/  FADD.FTZ R122, R122, R123 ;  /* 0x0000007b7a7a7221 */ /* 0x000fe20000010000 */
[----:B------:R-:W-:Y:S01]  /*6c90*/  FADD.FTZ R6, RZ, R6 ;  /* 0x00000006ff067221 */ /* 0x000fe20000010000 */
[----:B------:R-:W-:Y:S01]  /*6ca0*/  FMUL.FTZ R123, R72, R168 ;  /* 0x000000a8487b7220 */ /* 0x000fe20000410000 */
[----:B------:R-:W-:Y:S01]  /*6cb0*/  FMUL.FTZ R143, R180, R125 ;  /* 0x0000007db48f7220 */ /* 0x000fe20000410000 */
[----:B------:R0:W-:Y:S01]  /*6cc0*/  STS [R136+0x854], R195 ;  /* 0x000854c388007388 */ /* 0x0001e20000000800 */
[----:B------:R-:W-:Y:S01]  /*6cd0*/  FADD.FTZ R6, R6, R7 ;  /* 0x0000000706067221 */ /* 0x000fe20000010000 */
[----:B------:R-:W-:Y:S01]  /*6ce0*/  FFMA.FTZ R7, R120, R29, R124 ;  /* 0x0000001d78077223 */ /* 0x000fe2000001007c */
[----:B------:R-:W-:Y:S01]  /*6cf0*/  FMUL.FTZ R129, R10, R123 ;  /* 0x0000007b0a817220 */ /* 0x000fe20000410000 */
[-C--:B------:R-:W-:Y:S01]  /*6d00*/  FFMA.FTZ R128, R196, R139.reuse, -R143 ;  /* 0x0000008bc4807223 */ /* 0x080fe2000001088f */
[----:B------:R-:W-:Y:S01]  /*6d10*/  FMUL.FTZ R139, R180, R139 ;  /* 0x0000008bb48b7220 */ /* 0x000fe20000410000 */
[----:B------:R-:W-:Y:S01]  /*6d20*/  FADD.FTZ R6, R6, R7 ;  /* 0x0000000706067221 */ /* 0x000fe20000010000 */
[----:B------:R-:W-:Y:S01]  /*6d30*/  FADD.FTZ R7, R122, R127 ;  /* 0x0000007f7a077221 */ /* 0x000fe20000010000 */
[C---:B------:R-:W-:Y:S01]  /*6d40*/  FFMA.FTZ R122, -R72.reuse, R117, R191 ;  /* 0x00000075487a7223 */ /* 0x040fe200000101bf */
[----:B------:R-:W-:Y:S01]  /*6d50*/  FMUL.FTZ R127, R72, R161 ;  /* 0x000000a1487f7220 */ /* 0x000fe20000410000 */
[----:B------:R-:W-:Y:S01]  /*6d60*/  FFMA.FTZ R139, R196, R125, R139 ;  /* 0x0000007dc48b7223 */ /* 0x000fe2000001008b */
[----:B------:R-:W-:Y:S01]  /*6d70*/  FMUL.FTZ R143, R70, R163 ;  /* 0x000000a3468f7220 */ /* 0x000fe20000410000 */
[----:B------:R-:W-:Y:S01]  /*6d80*/  FFMA.FTZ R150, R33, UR56, -R150 ;  /* 0x0000003821967c23 */ /* 0x000fe20008010896 */
[-C--:B------:R-:W-:Y:S01]  /*6d90*/  FFMA.FTZ R124, R122, R127.reuse, -R129 ;  /* 0x0000007f7a7c7223 */ /* 0x080fe20000010881 */
[----:B------:R-:W-:Y:S01]  /*6da0*/  FMUL.FTZ R129, R10, R127 ;  /* 0x0000007f0a817220 */ /* 0x000fe20000410000 */
[----:B------:R-:W-:Y:S01]  /*6db0*/  FFMA.FTZ R127, -R71, R116, R204 ;  /* 0x00000074477f7223 */ /* 0x000fe200000101cc */
[----:B0-----:R-:W-:Y:S01]  /*6dc0*/  FMUL.FTZ R195, R68, R33 ;  /* 0x0000002144c37220 */ /* 0x001fe20000410000 */
[----:B------:R-:W-:Y:S01]  /*6dd0*/  FADD.FTZ R7, R7, R124 ;  /* 0x0000007c07077221 */ /* 0x000fe20000010000 */
[----:B------:R-:W-:Y:S01]  /*6de0*/  FFMA.FTZ R129, R122, R123, R129 ;  /* 0x0000007b7a817223 */ /* 0x000fe20000010081 */
[-C--:B------:R-:W-:Y:S01]  /*6df0*/  FFMA.FTZ R138, R127, R134.reuse, -R138 ;  /* 0x000000867f8a7223 */ /* 0x080fe2000001088a */
[----:B------:R-:W-:Y:S01]  /*6e00*/  FMUL.FTZ R134, R183, R134 ;  /* 0x00000086b7867220 */ /* 0x000fe20000410000 */
[----:B------:R-:W-:Y:S01]  /*6e10*/  FMUL.FTZ R124, R78, R171 ;  /* 0x000000ab4e7c7220 */ /* 0x000fe20000410000 */
[----:B------:R-:W-:Y:S01]  /*6e20*/  FADD.FTZ R6, R6, R129 ;  /* 0x0000008106067221 */ /* 0x000fe20000010000 */
[----:B------:R-:W-:Y:S01]  /*6e30*/  FADD.FTZ R7, R7, R128 ;  /* 0x0000008007077221 */ /* 0x000fe20000010000 */
[----:B------:R-:W-:Y:S01]  /*6e40*/  FFMA.FTZ R129, R127, R126, R134 ;  /* 0x0000007e7f817223 */ /* 0x000fe20000010086 */
[----:B------:R-:W-:Y:S01]  /*6e50*/  FMUL.FTZ R134, R78, R169 ;  /* 0x000000a94e867220 */ /* 0x000fe20000410000 */
[----:B------:R-:W-:Y:S01]  /*6e60*/  FMUL.FTZ R140, R184, R124 ;  /* 0x0000007cb88c7220 */ /* 0x000fe20000410000 */
[----:B------:R-:W-:Y:S01]  /*6e70*/  FADD.FTZ R6, R6, R139 ;  /* 0x0000008b06067221 */ /* 0x000fe20000010000 */
[----:B------:R-:W-:Y:S01]  /*6e80*/  FFMA.FTZ R128, -R70, R113, R209 ;  /* 0x0000007146807223 */ /* 0x000fe200000101d1 */
[----:B------:R-:W-:Y:S01]  /*6e90*/  FADD.FTZ R7, R7, R138 ;  /* 0x0000008a07077221 */ /* 0x000fe20000010000 */
[-C--:B------:R-:W-:Y:S01]  /*6ea0*/  FFMA.FTZ R140, R207, R134.reuse, -R140 ;  /* 0x00000086cf8c7223 */ /* 0x080fe2000001088c */
[----:B------:R-:W-:Y:S01]  /*6eb0*/  FMUL.FTZ R134, R184, R134 ;  /* 0x00000086b8867220 */ /* 0x000fe20000410000 */
[----:B------:R-:W-:Y:S01]  /*6ec0*/  FADD.FTZ R6, R6, R129 ;  /* 0x0000008106067221 */ /* 0x000fe20000010000 */
[----:B------:R-:W-:Y:S01]  /*6ed0*/  FMUL.FTZ R129, R70, R162 ;  /* 0x000000a246817220 */ /* 0x000fe20000410000 */
[----:B------:R-:W-:Y:S01]  /*6ee0*/  FADD.FTZ R7, R7, R140 ;  /* 0x0000008c07077221 */ /* 0x000fe20000010000 */
[----:B------:R-:W-:Y:S01]  /*6ef0*/  FFMA.FTZ R139, R207, R124, R134 ;  /* 0x0000007ccf8b7223 */ /* 0x000fe20000010086 */
[C---:B------:R-:W-:Y:S01]  /*6f00*/  FMUL.FTZ R134, R188.reuse, R143 ;  /* 0x0000008fbc867220 */ /* 0x040fe20000410000 */
[-C--:B------:R-:W-:Y:S01]  /*6f10*/  FMUL.FTZ R147, R188, R129.reuse ;  /* 0x00000081bc937220 */ /* 0x080fe20000410000 */
[C---:B------:R-:W-:Y:S01]  /*6f20*/  FMUL.FTZ R140, R77.reuse, R132 ;  /* 0x000000844d8c7220 */ /* 0x040fe20000410000 */
[----:B------:R-:W-:Y:S01]  /*6f30*/  FADD.FTZ R6, R6, R139 ;  /* 0x0000008b06067221 */ /* 0x000fe20000010000 */
[C---:B------:R-:W-:Y:S01]  /*6f40*/  FFMA.FTZ R139, R128.reuse, R129, R134 ;  /* 0x00000081808b7223 */ /* 0x040fe20000010086 */
[C---:B------:R-:W-:Y:S01]  /*6f50*/  FMUL.FTZ R134, R77.reuse, R159 ;  /* 0x0000009f4d867220 */ /* 0x040fe20000410000 */
[----:B------:R-:W-:Y:S01]  /*6f60*/  FFMA.FTZ R138, R128, R143, -R147 ;  /* 0x0000008f808a7223 */ /* 0x000fe20000010893 */
[----:B------:R-:W-:Y:S01]  /*6f70*/  FMUL.FTZ R147, R76, R145 ;  /* 0x000000914c937220 */ /* 0x000fe20000410000 */
[----:B------:R-:W-:Y:S01]  /*6f80*/  FADD.FTZ R6, R6, R139 ;  /* 0x0000008b06067221 */ /* 0x000fe20000010000 */
[----:B------:R-:W-:Y:S01]  /*6f90*/  FFMA.FTZ R139, -R77, R114, R212 ;  /* 0x000000724d8b7223 */ /* 0x000fe200000101d4 */
[----:B------:R-:W-:Y:S01]  /*6fa0*/  FMUL.FTZ R144, R193, R134 ;  /* 0x00000086c1907220 */ /* 0x000fe20000410000 */
[----:B------:R-:W-:Y:S01]  /*6fb0*/  FADD.FTZ R7, R7, R138 ;  /* 0x0000008a07077221 */ /* 0x000fe20000010000 */
[----:B------:R-:W-:Y:S01]  /*6fc0*/  FMUL.FTZ R138, R69, R164 ;  /* 0x000000a4458a7220 */ /* 0x000fe20000410000 */
[----:B------:R-:W-:Y:S01]  /*6fd0*/  FMUL.FTZ R33, R68, R152 ;  /* 0x0000009844217220 */ /* 0x000fe20000410000 */
[-C--:B------:R-:W-:Y:S01]  /*6fe0*/  FFMA.FTZ R146, R139, R140.reuse, -R144 ;  /* 0x0000008c8b927223 */ /* 0x080fe20000010890 */
[----:B------:R-:W-:Y:S01]  /*6ff0*/  FMUL.FTZ R144, R193, R140 ;  /* 0x0000008cc1907220 */ /* 0x000fe20000410000 */
[----:B------:R-:W-:Y:S01]  /*7000*/  FMUL.FTZ R143, R3, R138 ;  /* 0x0000008a038f7220 */ /* 0x000fe20000410000 */
[----:B------:R-:W-:Y:S01]  /*7010*/  FMUL.FTZ R140, R76, R160 ;  /* 0x000000a04c8c7220 */ /* 0x000fe20000410000 */
[----:B------:R-:W-:Y:S01]  /*7020*/  FADD.FTZ R7, R7, R146 ;  /* 0x0000009207077221 */ /* 0x000fe20000010000 */
[----:B------:R-:W-:Y:S01]  /*7030*/  FFMA.FTZ R133, R139, R134, R144 ;  /* 0x000000868b857223 */ /* 0x000fe20000010090 */
        /* <DEDUP_REMOVED lines=8> */
[----:B------:R-:W-:Y:S01]  /*70c0*/  FMUL.FTZ R7, R157, UR55 ;  /* 0x000000379d077c20 */ /* 0x000fe20008410000 */
[----:B------:R-:W-:Y:S01]  /*70d0*/  MOV R146, UR44 ;  /* 0x0000002c00927c02 */ /* 0x000fe20008000f00 */
[----:B------:R-:W-:Y:S01]  /*70e0*/  FADD.FTZ R6, R6, R141 ;  /* 0x0000008d06067221 */ /* 0x000fe20000010000 */
[----:B------:R-:W-:Y:S01]  /*70f0*/  FFMA.FTZ R191, R219, R140, R144 ;  /* 0x0000008cdbbf7223 */ /* 0x000fe20000010090 */
[----:B------:R-:W-:Y:S01]  /*7100*/  FFMA.FTZ R137, R158, UR56, R7 ;  /* 0x000000389e897c23 */ /* 0x000fe20008010007 */
[----:B------:R-:W-:Y:S01]  /*7110*/  FMUL.FTZ R7, R148, UR55 ;  /* 0x0000003794077c20 */ /* 0x000fe20008410000 */
[----:B------:R-:W-:Y:S01]  /*7120*/  LEA R153, R146, -R101, 0x1 ;  /* 0x8000006592997211 */ /* 0x000fe200078e08ff */
[----:B------:R-:W-:Y:S01]  /*7130*/  FADD.FTZ R191, R6, R191 ;  /* 0x000000bf06bf7221 */ /* 0x000fe20000010000 */
[----:B------:R-:W-:Y:S01]  /*7140*/  FMUL.FTZ R6, R172, UR55 ;  /* 0x00000037ac067c20 */ /* 0x000fe20008410000 */
[----:B------:R-:W-:Y:S01]  /*7150*/  FFMA.FTZ R146, R154, UR56, R7 ;  /* 0x000000389a927c23 */ /* 0x000fe20008010007 */
[----:B------:R-:W-:Y:S01]  /*7160*/  FFMA.FTZ R166, -R68, R109, R221 ;  /* 0x0000006d44a67223 */ /* 0x000fe200000101dd */
[----:B------:R-:W-:Y:S01]  /*7170*/  FMUL.FTZ R7, R199, R33 ;  /* 0x00000021c7077220 */ /* 0x000fe20000410000 */
[----:B------:R-:W-:Y:S01]  /*7180*/  FFMA.FTZ R133, R179, UR56, -R6 ;  /* 0x00000038b3857c23 */ /* 0x000fe20008010806 */
[----:B------:R-:W-:Y:S01]  /*7190*/  FMUL.FTZ R6, R160, UR55 ;  /* 0x00000037a0067c20 */ /* 0x000fe20008410000 */
[----:B------:R0:W-:Y:S01]  /*71a0*/  STS [R136+0x8a4], R151 ;  /* 0x0008a49788007388 */ /* 0x0001e20000000800 */
[----:B------:R-:W-:Y:S01]  /*71b0*/  FMUL.FTZ R155, R145, UR55 ;  /* 0x00000037919b7c20 */ /* 0x000fe20008410000 */
[----:B------:R-:W-:Y:S01]  /*71c0*/  FFMA.FTZ R197, R166, R195, -R7 ;  /* 0x000000c3a6c57223 */ /* 0x000fe20000010807 */
[----:B------:R-:W-:Y:S01]  /*71d0*/  FMUL.FTZ R7, R159, UR55 ;  /* 0x000000379f077c20 */ /* 0x000fe20008410000 */
[----:B------:R1:W-:Y:S01]  /*71e0*/  STS [R136+0x844], R186 ;  /* 0x000844ba88007388 */ /* 0x0003e20000000800 */
[----:B------:R-:W-:Y:S01]  /*71f0*/  FFMA.FTZ R176, R160, UR56, R155 ;  /* 0x00000038a0b07c23 */ /* 0x000fe2000801009b */
[----:B------:R-:W-:Y:S01]  /*7200*/  FMUL.FTZ R165, R163, UR55 ;  /* 0x00000037a3a57c20 */ /* 0x000fe20008410000 */
[----:B------:R-:W-:Y:S01]  /*7210*/  ISETP.GE.AND P0, PT, R153, 0x1, PT ;  /* 0x000000019900780c */ /* 0x000fe20003f06270 */
[----:B------:R-:W-:Y:S01]  /*7220*/  FMUL.FTZ R167, R21, UR55 ;  /* 0x0000003715a77c20 */ /* 0x000fe20008410000 */
[----:B------:R2:W-:Y:S01]  /*7230*/  STS [R136+0x840], R181 ;  /* 0x000840b588007388 */ /* 0x0005e20000000800 */
[----:B0-----:R-:W-:Y:S01]  /*7240*/  FFMA.FTZ R151, R145, UR56, -R6 ;  /* 0x0000003891977c23 */ /* 0x001fe20008010806 */
[----:B------:R-:W-:Y:S01]  /*7250*/  FMUL.FTZ R145, R164, UR55 ;  /* 0x00000037a4917c20 */ /* 0x000fe20008410000 */
[----:B------:R-:W-:Y:S01]  /*7260*/  FMUL.FTZ R6, R171, UR55 ;  /* 0x00000037ab067c20 */ /* 0x000fe20008410000 */
[----:B------:R-:W-:Y:S01]  /*7270*/  FFMA.FTZ R167, R20, UR56, -R167 ;  /* 0x0000003814a77c23 */ /* 0x000fe200080108a7 */
[----:B-1----:R-:W-:Y:S01]  /*7280*/  FMUL.FTZ R186, R162, UR55 ;  /* 0x00000037a2ba7c20 */ /* 0x002fe20008410000 */
[C---:B------:R-:W-:Y:S01]  /*7290*/  FFMA.FTZ R178, R142.reuse, UR56, -R145 ;  /* 0x000000388eb27c23 */ /* 0x040fe20008010891 */
[----:B------:R-:W-:Y:S01]  /*72a0*/  FMUL.FTZ R145, R142, UR55 ;  /* 0x000000378e917c20 */ /* 0x000fe20008410000 */
[----:B------:R-:W-:Y:S01]  /*72b0*/  FFMA.FTZ R142, R132, UR56, -R7 ;  /* 0x00000038848e7c23 */ /* 0x000fe20008010807 */
[----:B------:R-:W-:Y:S01]  /*72c0*/  FFMA.FTZ R155, R163, UR56, -R186 ;  /* 0x00000038a39b7c23 */ /* 0x000fe200080108ba */
[----:B------:R-:W-:Y:S01]  /*72d0*/  FFMA.FTZ R163, R169, UR56, -R6 ;  /* 0x00000038a9a37c23 */ /* 0x000fe20008010806 */
[----:B------:R-:W-:Y:S01]  /*72e0*/  FMUL.FTZ R7, R170, UR55 ;  /* 0x00000037aa077c20 */ /* 0x000fe20008410000 */
[----:B------:R-:W-:Y:S01]  /*72f0*/  FMUL.FTZ R6, R20, UR55 ;  /* 0x0000003714067c20 */ /* 0x000fe20008410000 */
[----:B------:R0:W-:Y:S01]  /*7300*/  STS [R136+0x848], R185 ;  /* 0x000848b988007388 */ /* 0x0001e20000000800 */
[----:B------:R-:W-:Y:S01]  /*7310*/  FMUL.FTZ R20, R168, UR55 ;  /* 0x00000037a8147c20 */ /* 0x000fe20008410000 */
[C---:B------:R-:W-:Y:S01]  /*7320*/  FFMA.FTZ R186, R32.reuse, UR56, -R7 ;  /* 0x0000003820ba7c23 */ /* 0x040fe20008010807 */
[----:B--2---:R-:W-:Y:S01]  /*7330*/  FFMA.FTZ R181, R21, UR56, R6 ;  /* 0x0000003815b57c23 */ /* 0x004fe20008010006 */
        /* <DEDUP_REMOVED lines=9> */
[----:B------:R-:W-:Y:S01]  /*73d0*/  FMUL.FTZ R144, R158, UR55 ;  /* 0x000000379e907c20 */ /* 0x000fe20008410000 */
[----:B-1----:R-:W-:Y:S01]  /*73e0*/  FMUL.FTZ R192, R169, UR55 ;  /* 0x00000037a9c07c20 */ /* 0x002fe20008410000 */
[----:B------:R-:W-:Y:S01]  /*73f0*/  FFMA.FTZ R169, R162, UR56, R165 ;  /* 0x00000038a2a97c23 */ /* 0x000fe200080100a5 */
[----:B------:R-:W-:Y:S01]  /*7400*/  STS [R136+0x860], R201 ;  /* 0x000860c988007388 */ /* 0x000fe20000000800 */
[----:B------:R-:W-:Y:S01]  /*7410*/  FFMA.FTZ R165, R161, UR56, -R20 ;  /* 0x00000038a1a57c23 */ /* 0x000fe20008010814 */
[----:B--2---:R-:W-:Y:S01]  /*7420*/  FFMA.FTZ R194, R170, UR56, R7 ;  /* 0x00000038aac27c23 */ /* 0x004fe20008010007 */
[----:B------:R-:W-:Y:S01]  /*7430*/  FFMA.FTZ R161, R5, UR56, -R6 ;  /* 0x0000003805a17c23 */ /* 0x000fe20008010806 */
[----:B------:R-:W-:Y:S01]  /*7440*/  STS [R136+0x864], R206 ;  /* 0x000864ce88007388 */ /* 0x000fe20000000800 */
[----:B------:R-:W-:Y:S01]  /*7450*/  FFMA.FTZ R20, R174, UR56, -R185 ;  /* 0x00000038ae147c23 */ /* 0x000fe200080108b9 */
        /* <DEDUP_REMOVED lines=8> */
[----:B------:R-:W-:Y:S01]  /*74e0*/  USHF.R.S32.HI UR57, URZ, 0x1f, UR19 ;  /* 0x0000001f3f397899 */ /* 0x000fe20008011413 */
[----:B------:R-:W-:Y:S01]  /*74f0*/  BSSY B0, `(.L_x_14227) ;  /* 0x0000039000007945 */ /* 0x000fe20003800000 */
[----:B------:R-:W-:Y:S01]  /*7500*/  STS [R136+0x870], R208 ;  /* 0x000870d088007388 */ /* 0x000fe20000000800 */
[----:B------:R-:W-:Y:S01]  /*7510*/  FFMA.FTZ R144, R157, UR56, -R144 ;  /* 0x000000389d907c23 */ /* 0x000fe20008010890 */
[----:B------:R-:W-:Y:S01]  /*7520*/  FFMA.FTZ R143, R156, UR56, R143 ;  /* 0x000000389c8f7c23 */ /* 0x000fe2000801008f */
[----:B------:R-:W-:Y:S01]  /*7530*/  FFMA.FTZ R147, R148, UR56, -R147 ;  /* 0x0000003894937c23 */ /* 0x000fe20008010893 */
[----:B------:R-:W-:Y:S01]  /*7540*/  STS [R136+0x874], R213 ;  /* 0x000874d588007388 */ /* 0x000fe20000000800 */
[----:B------:R-:W-:Y:S01]  /*7550*/  FFMA.FTZ R149, R152, UR56, R149 ;  /* 0x0000003898957c23 */ /* 0x000fe20008010095 */
[----:B------:R-:W-:Y:S01]  /*7560*/  FFMA.FTZ R145, R164, UR56, R145 ;  /* 0x00000038a4917c23 */ /* 0x000fe20008010091 */
[----:B------:R-:W-:Y:S01]  /*7570*/  FFMA.FTZ R132, R159, UR56, R132 ;  /* 0x000000389f847c23 */ /* 0x000fe20008010084 */
[----:B------:R-:W-:Y:S01]  /*7580*/  STS [R136+0x878], R211 ;  /* 0x000878d388007388 */ /* 0x000fe20000000800 */
[----:B------:R-:W-:Y:S01]  /*7590*/  FFMA.FTZ R192, R171, UR56, R192 ;  /* 0x00000038abc07c23 */ /* 0x000fe200080100c0 */
[----:B------:R-:W-:Y:S01]  /*75a0*/  FFMA.FTZ R32, R4, UR56, -R7 ;  /* 0x0000003804207c23 */ /* 0x000fe20008010807 */
[----:B------:R-:W-:Y:S01]  /*75b0*/  FFMA.FTZ R187, R168, UR56, R187 ;  /* 0x00000038a8bb7c23 */ /* 0x000fe200080100bb */
        /* <DEDUP_REMOVED lines=12> */
[----:B0-----:R-:W-:Y:S01]  /*7680*/  FFMA.FTZ R136, R172, UR56, R141 ;  /* 0x00000038ac887c23 */ /* 0x001fe2000801008d */
        /* <DEDUP_REMOVED lines=19> */
[----:B------:R-:W-:Y:S02]  /*77c0*/  UIMAD UR56, UR46, UR58, UR56 ;  /* 0x0000003a2e3872a4 */ /* 0x000fe4000f8e0238 */
[----:B------:R-:W-:Y:S02]  /*77d0*/  UIMAD.WIDE.U32 UR44, UR47, UR58, UR44 ;  /* 0x0000003a2f2c72a5 */ /* 0x000fe4000f8e002c */
[----:B------:R-:W-:Y:S01]  /*77e0*/  UIMAD UR55, UR53, UR28, URZ ;  /* 0x0000001c353772a4 */ /* 0x000fe2000f8e023f */
[----:B------:R-:W-:Y:S01]  /*77f0*/  IMAD.WIDE.U32 R4, R7, UR7, R4 ;  /* 0x0000000707047c25 */ /* 0x000fe2000f8e0004 */
[----:B------:R-:W-:Y:S02]  /*7800*/  UIADD3 UR56, UR45, UR56, URZ ;  /* 0x000000382d387290 */ /* 0x000fe4000fffe03f */
[----:B------:R-:W-:-:S02]  /*7810*/  UIMAD UR55, UR7, UR29, UR55 ;  /* 0x0000001d073772a4 */ /* 0x000fc4000f8e0237 */
[----:B------:R-:W-:-:S04]  /*7820*/  ULEA UR45, UP0, UR44, UR34, 0x3 ;  /* 0x000000222c2d7291 */ /* 0x000fc8000f80183f */
[----:B------:R-:W-:Y:S01]  /*7830*/  ULEA.HI.X UR44, UR44, UR35, UR56, 0x3, UP0 ;  /* 0x000000232c2c7291 */ /* 0x000fe200080f1c38 */
[----:B------:R-:W-:Y:S02]  /*7840*/  IADD3 R5, R5, UR55, RZ ;  /* 0x0000003705057c10 */ /* 0x000fe4000fffe0ff */
[----:B0-----:R-:W-:-:S04]  /*7850*/  LEA R6, P0, R4, UR45, 0x2 ;  /* 0x0000002d04067c11 */ /* 0x001fc8000f8010ff */
[----:B------:R-:W-:-:S05]  /*7860*/  LEA.HI.X R7, R4, UR44, R5, 0x2, P0 ;  /* 0x0000002c04077c11 */ /* 0x000fca00080f1405 */
[----:B-1----:R0:W-:Y:S04]  /*7870*/  REDG.E.ADD.F32.FTZ.RN.STRONG.GPU desc[UR20][R6.64], R201 ;  /* 0x000000c9060079a6 */ /* 0x0021e8000c10f394 */
.L_x_14228:
[----:B------:R-:W-:Y:S05]  /*7880*/  BSYNC B0 ;  /* 0x0000000000007941 */ /* 0x000fea0003800000 */
.L_x_14227:
[----:B------:R-:W-:Y:S01]  /*7890*/  USHF.R.U32.HI UR44, URZ, 0x1, UR31 ;  /* 0x000000013f2c7899 */ /* 0x000fe2000801161f */
[----:B------:R-:W-:Y:S01]  /*78a0*/  FMUL.FTZ R195, R199, R195 ;  /* 0x000000c3c7c37220 */ /* 0x000fe20000410000 */
[----:B------:R-:W-:Y:S01]  /*78b0*/  USHF.R.U64 UR53, UR30, 0x1, UR31 ;  /* 0x000000011e357899 */ /* 0x000fe2000800121f */
[----:B------:R-:W-:Y:S01]  /*78c0*/  FMUL.FTZ R203, R74, R157 ;  /* 0x0000009d4acb7220 */ /* 0x000fe20000410000 */
        /* <DEDUP_REMOVED lines=9> */
[----:B------:R-:W-:Y:S01]  /*7960*/  FADD.FTZ R204, R204, R189 ;  /* 0x000000bdcccc7221 */ /* 0x000fe20000010000 */
[----:B------:R-:W-:Y:S01]  /*7970*/  FADD.FTZ R189, R26, R135 ;  /* 0x000000871abd7221 */ /* 0x000fe20000010000 */
[C---:B------:R-:W-:Y:S01]  /*7980*/  FMUL.FTZ R148, R75.reuse, R148 ;  /* 0x000000944b947220 */ /* 0x040fe20000410000 */
[----:B------:R-:W-:Y:S01]  /*7990*/  UIMAD UR53, UR19, UR33, UR57 ;  /* 0x00000021133572a4 */ /* 0x000fe2000f8e0239 */
[----:B------:R-:W-:Y:S01]  /*79a0*/  FFMA.FTZ R135, -R75, R110, R202 ;  /* 0x0000006e4b877223 */ /* 0x000fe200000101ca */
[----:B------:R-:W-:Y:S01]  /*79b0*/  UIMAD.WIDE.U32 UR44, UR19, UR32, UR44 ;  /* 0x00000020132c72a5 */ /* 0x000fe2000f8e002c */
[C---:B0-----:R-:W-:Y:S01]  /*79c0*/  FMUL.FTZ R6, R200.reuse, R157 ;  /* 0x0000009dc8067220 */ /* 0x041fe20000410000 */
[C---:B------:R-:W-:Y:S01]  /*79d0*/  FMUL.FTZ R191, R67.reuse, R156 ;  /* 0x0000009c43bf7220 */ /* 0x040fe20000410000 */
[----:B------:R-:W-:Y:S01]  /*79e0*/  FMUL.FTZ R26, R200, R148 ;  /* 0x00000094c81a7220 */ /* 0x000fe20000410000 */
[----:B------:R-:W-:Y:S01]  /*79f0*/  UIADD3 UR53, UR53, UR45, URZ ;  /* 0x0000002d35357290 */ /* 0x000fe2000fffe03f */
[----:B------:R-:W-:Y:S01]  /*7a00*/  FMUL.FTZ R201, R67, R182 ;  /* 0x000000b643c97220 */ /* 0x000fe20000410000 */
[----:B------:R-:W-:Y:S01]  /*7a10*/  ULEA UR55, UP0, UR44, UR34, 0x3 ;  /* 0x000000222c377291 */ /* 0x000fe2000f80183f */
[----:B------:R-:W-:Y:S01]  /*7a20*/  FFMA.FTZ R202, R135, R148, -R6 ;  /* 0x0000009487ca7223 */ /* 0x000fe20000010806 */
[----:B------:R-:W-:Y:S01]  /*7a30*/  UIADD3 UR45, UR4, -UR50, URZ ;  /* 0x80000032042d7290 */ /* 0x000fe2000fffe03f */
[----:B------:R-:W-:Y:S01]  /*7a40*/  FFMA.FTZ R228, -R67, R108, R228 ;  /* 0x0000006c43e47223 */ /* 0x000fe200000101e4 */
[----:B------:R-:W-:Y:S01]  /*7a50*/  FMUL.FTZ R7, R28, R191 ;  /* 0x000000bf1c077220 */ /* 0x000fe20000410000 */
[----:B------:R-:W-:Y:S01]  /*7a60*/  FMUL.FTZ R148, R74, R158 ;  /* 0x0000009e4a947220 */ /* 0x000fe20000410000 */
[----:B------:R-:W-:Y:S01]  /*7a70*/  FADD.FTZ R197, R204, R197 ;  /* 0x000000c5ccc57221 */ /* 0x000fe20000010000 */
[----:B------:R-:W-:Y:S01]  /*7a80*/  ULEA.HI.X UR53, UR44, UR35, UR53, 0x3, UP0 ;  /* 0x000000232c357291 */ /* 0x000fe200080f1c35 */
[----:B------:R-:W-:Y:S01]  /*7a90*/  FFMA.FTZ R182, R135, R157, R26 ;  /* 0x0000009d87b67223 */ /* 0x000fe2000001001a */
[----:B------:R-:W-:Y:S01]  /*7aa0*/  UIMAD UR44, UR45, -0x400, URZ ;  /* 0xfffffc002d2c78a4 */ /* 0x000fe2000f8e023f */
[----:B------:R-:W-:Y:S01]  /*7ab0*/  FFMA.FTZ R204, R228, R201, -R7 ;  /* 0x000000c9e4cc7223 */ /* 0x000fe20000010807 */
[----:B------:R-:W-:Y:S01]  /*7ac0*/  FFMA.FTZ R26, -R74, R107, R25 ;  /* 0x0000006b4a1a7223 */ /* 0x000fe20000010119 */
[----:B------:R-:W-:Y:S01]  /*7ad0*/  FMUL.FTZ R201, R28, R201 ;  /* 0x000000c91cc97220 */ /* 0x000fe20000410000 */
[-C--:B------:R-:W-:Y:S01]  /*7ae0*/  FMUL.FTZ R25, R23, R148.reuse ;  /* 0x0000009417197220 */ /* 0x080fe20000410000 */
[----:B------:R-:W-:Y:S01]  /*7af0*/  LEA R6, P0, R101, UR55, 0x2 ;  /* 0x0000003765067c11 */ /* 0x000fe2000f8010ff */
[----:B------:R-:W-:Y:S01]  /*7b00*/  FADD.FTZ R182, R195, R182 ;  /* 0x000000b6c3b67221 */ /* 0x000fe20000010000 */
[----:B------:R-:W-:Y:S01]  /*7b10*/  FFMA.FTZ R201, R228, R191, R201 ;  /* 0x000000bfe4c97223 */ /* 0x000fe200000100c9 */
[-C--:B------:R-:W-:Y:S01]  /*7b20*/  FFMA.FTZ R206, R26, R203.reuse, -R25 ;  /* 0x000000cb1ace7223 */ /* 0x080fe20000010819 */
[----:B------:R-:W-:Y:S01]  /*7b30*/  LEA.HI.X R7, R101, UR53, RZ, 0x2, P0 ;  /* 0x0000003565077c11 */ /* 0x000fe200080f14ff */
[----:B------:R-:W-:Y:S01]  /*7b40*/  FMUL.FTZ R203, R23, R203 ;  /* 0x000000cb17cb7220 */ /* 0x000fe20000410000 */
[----:B------:R-:W-:Y:S01]  /*7b50*/  MOV R205, UR44 ;  /* 0x0000002c00cd7c02 */ /* 0x000fe20008000f00 */
[----:B------:R-:W-:Y:S01]  /*7b60*/  USHF.L.U64.HI UR45, UR8, 0x2, UR9 ;  /* 0x00000002082d7899 */ /* 0x000fe20008010209 */
[----:B------:R-:W-:Y:S01]  /*7b70*/  FADD.FTZ R25, R182, R201 ;  /* 0x000000c9b6197221 */ /* 0x000fe20000010000 */
[----:B------:R-:W-:Y:S01]  /*7b80*/  FFMA.FTZ R182, R26, R148, R203 ;  /* 0x000000941ab67223 */ /* 0x000fe200000100cb */
[----:B------:R-:W-:Y:S01]  /*7b90*/  USHF.L.U32 UR44, UR8, 0x2, URZ ;  /* 0x00000002082c7899 */ /* 0x000fe2000800063f */
[----:B------:R-:W-:-:S04]  /*7ba0*/  IMAD.WIDE R6, R205, 0x4, R6 ;  /* 0x00000004cd067825 */ /* 0x000fc800078e0206 */
[----:B------:R-:W-:Y:S01]  /*7bb0*/  FADD.FTZ R197, R197, R202 ;  /* 0x000000cac5c57221 */ /* 0x000fe20000010000 */
[----:B------:R-:W-:Y:S01]  /*7bc0*/  FADD.FTZ R25, R25, R182 ;  /* 0x000000b619197221 */ /* 0x000fe20000010000 */
[----:B------:R-:W-:Y:S01]  /*7bd0*/  IADD3 R182, R101, 0x20, RZ ;  /* 0x0000002065b67810 */ /* 0x000fe20007ffe0ff */
[C---:B-1----:R-:W-:Y:S01]  /*7be0*/  IMAD R202, R4.reuse, UR45, RZ ;  /* 0x0000002d04ca7c24 */ /* 0x042fe2000f8e02ff */
[----:B------:R-:W-:Y:S01]  /*7bf0*/  ISETP.GE.AND P0, PT, R153, 0x21, PT ;  /* 0x000000219900780c */ /* 0x000fe20003f06270 */
[----:B------:R-:W-:Y:S01]  /*7c00*/  IMAD.WIDE.U32 R6, R4, UR44, R6 ;  /* 0x0000002c04067c25 */ /* 0x000fe2000f8e0006 */
[----:B------:R-:W-:-:S03]  /*7c10*/  LEA.HI.SX32 R182, R182, R101, 0x1b ;  /* 0x00000065b6b67211 */ /* 0x000fc600078fdaff */
[----:B------:R-:W-:Y:S01]  /*7c20*/  FADD.FTZ R24, R24, -R27 ;  /* 0x8000001b18187221 */ /* 0x000fe20000010000 */
[C---:B------:R-:W-:Y:S01]  /*7c30*/  FMUL.FTZ R27, R66.reuse, R172 ;  /* 0x000000ac421b7220 */ /* 0x040fe20000410000 */
[----:B------:R-:W-:Y:S02]  /*7c40*/  IMAD R5, R5, UR44, R202 ;  /* 0x0000002c05057c24 */ /* 0x000fe4000f8e02ca */
[----:B------:R-:W-:Y:S01]  /*7c50*/  FADD.FTZ R197, R197, R204 ;  /* 0x000000ccc5c57221 */ /* 0x000fe20000010000 */
[----:B------:R-:W-:Y:S01]  /*7c60*/  IADD3 R202, R101, 0x40, RZ ;  /* 0x0000004065ca7810 */ /* 0x000fe20007ffe0ff */
[C---:B------:R-:W-:Y:S01]  /*7c70*/  FMUL.FTZ R179, R66.reuse, R179 ;  /* 0x000000b342b37220 */ /* 0x040fe20000410000 */
[----:B------:R-:W-:Y:S01]  /*7c80*/  FFMA.FTZ R131, -R66, R105, R131 ;  /* 0x0000006942837223 */ /* 0x000fe20000010183 */
[----:B------:R-:W-:Y:S01]  /*7c90*/  IADD3 R7, R7, R5, RZ ;  /* 0x0000000507077210 */ /* 0x000fe20007ffe0ff */
[----:B------:R-:W-:Y:S01]  /*7ca0*/  FMUL.FTZ R4, R22, R27 ;  /* 0x0000001b16047220 */ /* 0x000fe20000410000 */
[----:B------:R-:W-:Y:S01]  /*7cb0*/  LEA R5, R182, UR54, 0x2 ;  /* 0x00000036b6057c11 */ /* 0x000fe2000f8e10ff */
[----:B------:R-:W-:Y:S01]  /*7cc0*/  FADD.FTZ R197, R197, R206 ;  /* 0x000000cec5c57221 */ /* 0x000fe20000010000 */
[----:B------:R-:W-:Y:S01]  /*7cd0*/  IADD3 R204, R101, 0x60, RZ ;  /* 0x0000006065cc7810 */ /* 0x000fe20007ffe0ff */
[----:B------:R-:W-:Y:S01]  /*7ce0*/  FFMA.FTZ R4, R131, R179, -R4 ;  /* 0x000000b383047223 */ /* 0x000fe20000010804 */
[----:B------:R-:W-:Y:S01]  /*7cf0*/  LEA.HI.SX32 R202, R202, R101, 0x1b ;  /* 0x00000065caca7211 */ /* 0x000fe200078fdaff */
[----:B------:R-:W-:Y:S01]  /*7d00*/  BSSY B0, `(.L_x_14229) ;  /* 0x0000009000007945 */ /* 0x000fe20003800000 */
[----:B------:R-:W0:Y:S01]  /*7d10*/  LDS R5, [R5+0x8c0] ;  /* 0x0008c00005057984 */ /* 0x000e220000000800 */
[----:B------:R-:W-:Y:S01]  /*7d20*/  ISETP.GE.AND P1, PT, R153, 0x41, PT ;  /* 0x000000419900780c */ /* 0x000fe20003f26270 */
[----:B------:R-:W-:Y:S01]  /*7d30*/  FADD.FTZ R182, R197, R4 ;  /* 0x00000004c5b67221 */ /* 0x000fe20000010000 */
[----:B------:R-:W-:-:S02]  /*7d40*/  ISETP.GE.AND P2, PT, R153, 0x61, PT ;  /* 0x000000619900780c */ /* 0x000fc40003f46270 */
[----:B------:R-:W-:Y:S02]  /*7d50*/  LEA.HI.SX32 R204, R204, R101, 0x1b ;  /* 0x00000065cccc7211 */ /* 0x000fe400078fdaff */
[----:B------:R-:W-:Y:S01]  /*7d60*/  LEA R202, R202, UR54, 0x2 ;  /* 0x00000036caca7c11 */ /* 0x000fe2000f8e10ff */
[----:B------:R-:W-:Y:S08]  /*7d70*/  @!P0 BRA `(.L_x_14230) ;  /* 0x0000000000048947 */ /* 0x000ff00003800000 */
[----:B0-----:R1:W-:Y:S02]  /*7d80*/  REDG.E.ADD.F32.FTZ.RN.STRONG.GPU desc[UR20][R6.64+-0xf80], R5 ;  /* 0xfff08005060079a6 */ /* 0x0013e4000c10f394 */
.L_x_14230:
[----:B------:R-:W-:Y:S05]  /*7d90*/  BSYNC B0 ;  /* 0x0000000000007941 */ /* 0x000fea0003800000 */
.L_x_14229:
[----:B01----:R0:W1:Y:S01]  /*7da0*/  LDS R5, [R202+0x940] ;  /* 0x00094000ca057984 */ /* 0x0030620000000800 */
[----:B------:R-:W-:Y:S01]  /*7db0*/  BSSY B0, `(.L_x_14231) ;  /* 0x0000004000007945 */ /* 0x000fe20003800000 */
[----:B------:R-:W-:-:S03]  /*7dc0*/  LEA R204, R204, UR54, 0x2 ;  /* 0x00000036cccc7c11 */ /* 0x000fc6000f8e10ff */
[----:B------:R-:W-:Y:S05]  /*7dd0*/  @!P1 BRA `(.L_x_14232) ;  /* 0x0000000000049947 */ /* 0x000fea0003800000 */
[----:B-1----:R2:W-:Y:S02]  /*7de0*/  REDG.E.ADD.F32.FTZ.RN.STRONG.GPU desc[UR20][R6.64+-0xf00], R5 ;  /* 0xfff10005060079a6 */ /* 0x0025e4000c10f394 */
.L_x_14232:
[----:B------:R-:W-:Y:S05]  /*7df0*/  BSYNC B0 ;  /* 0x0000000000007941 */ /* 0x000fea0003800000 */
.L_x_14231:
[----:B-12---:R1:W2:Y:S01]  /*7e00*/  LDS R5, [R204+0x9c0] ;  /* 0x0009c000cc057984 */ /* 0x0062a20000000800 */
[----:B------:R-:W-:Y:S01]  /*7e10*/  BSSY B0, `(.L_x_14233) ;  /* 0x0000005000007945 */ /* 0x000fe20003800000 */
[C---:B------:R-:W-:Y:S02]  /*7e20*/  IADD3 R4, R101.reuse, 0x80, RZ ;  /* 0x0000008065047810 */ /* 0x040fe40007ffe0ff */
[----:B0-----:R-:W-:Y:S01]  /*7e30*/  IADD3 R202, R101, 0xa0, RZ ;  /* 0x000000a065ca7810 */ /* 0x001fe20007ffe0ff */
[----:B------:R-:W-:Y:S06]  /*7e40*/  @!P2 BRA `(.L_x_14234) ;  /* 0x000000000004a947 */ /* 0x000fec0003800000 */
[----:B--2---:R0:W-:Y:S02]  /*7e50*/  REDG.E.ADD.F32.FTZ.RN.STRONG.GPU desc[UR20][R6.64+-0xe80], R5 ;  /* 0xfff18005060079a6 */ /* 0x0041e4000c10f394 */
.L_x_14234:
[----:B------:R-:W-:Y:S05]  /*7e60*/  BSYNC B0 ;  /* 0x0000000000007941 */ /* 0x000fea0003800000 */
.L_x_14233:
[-C--:B------:R-:W-:Y:S01]  /*7e70*/  LEA.HI.SX32 R4, R4, R101.reuse, 0x1b ;  /* 0x0000006504047211 */ /* 0x080fe200078fdaff */
[----:B------:R-:W-:Y:S01]  /*7e80*/  BSSY B0, `(.L_x_14235) ;  /* 0x0000011000007945 */ /* 0x000fe20003800000 */
[----:B------:R-:W-:Y:S02]  /*7e90*/  ISETP.GE.AND P6, PT, R153, 0x81, PT ;  /* 0x000000819900780c */ /* 0x000fe40003fc6270 */
[----:B------:R-:W-:Y:S02]  /*7ea0*/  LEA R4, R4, UR54, 0x2 ;  /* 0x0000003604047c11 */ /* 0x000fe4000f8e10ff */
[C---:B-1----:R-:W-:Y:S02]  /*7eb0*/  IADD3 R204, R101.reuse, 0xc0, RZ ;  /* 0x000000c065cc7810 */ /* 0x042fe40007ffe0ff */
[----:B------:R-:W-:Y:S01]  /*7ec0*/  LEA.HI.SX32 R202, R202, R101, 0x1b ;  /* 0x00000065caca7211 */ /* 0x000fe200078fdaff */
[----:B0-2---:R0:W1:Y:S01]  /*7ed0*/  LDS R5, [R4+0xa40] ;  /* 0x000a400004057984 */ /* 0x0050620000000800 */
[----:B------:R-:W-:-:S02]  /*7ee0*/  IADD3 R206, R101, 0xe0, RZ ;  /* 0x000000e065ce7810 */ /* 0x000fc40007ffe0ff */
[----:B------:R-:W-:Y:S02]  /*7ef0*/  LEA.HI.SX32 R204, R204, R101, 0x1b ;  /* 0x00000065cccc7211 */ /* 0x000fe400078fdaff */
[----:B------:R-:W-:Y:S02]  /*7f00*/  LEA R202, R202, UR54, 0x2 ;  /* 0x00000036caca7c11 */ /* 0x000fe4000f8e10ff */
        /* <DEDUP_REMOVED lines=8> */
.L_x_14236:
[----:B------:R-:W-:Y:S05]  /*7f90*/  BSYNC B0 ;  /* 0x0000000000007941 */ /* 0x000fea0003800000 */
.L_x_14235:
[----:B01----:R0:W1:Y:S01]  /*7fa0*/  LDS R5, [R202+0xac0] ;  /* 0x000ac000ca057984 */ /* 0x0030620000000800 */
[----:B------:R-:W-:Y:S01]  /*7fb0*/  BSSY B0, `(.L_x_14237) ;  /* 0x0000006000007945 */ /* 0x000fe20003800000 */
[----:B------:R-:W-:Y:S02]  /*7fc0*/  IADD3 R4, R101, 0x100, RZ ;  /* 0x0000010065047810 */ /* 0x000fe40007ffe0ff */
[----:B------:R-:W-:Y:S02]  /*7fd0*/  LEA.HI.SX32 R206, R206, R101, 0x1b ;  /* 0x00000065cece7211 */ /* 0x000fe400078fdaff */
[----:B------:R-:W-:Y:S01]  /*7fe0*/  LEA R204, R204, UR54, 0x2 ;  /* 0x00000036cccc7c11 */ /* 0x000fe2000f8e10ff */
[----:B------:R-:W-:Y:S06]  /*7ff0*/  @!P0 BRA `(.L_x_14238) ;  /* 0x0000000000048947 */ /* 0x000fec0003800000 */
[----:B-1----:R2:W-:Y:S02]  /*8000*/  REDG.E.ADD.F32.FTZ.RN.STRONG.GPU desc[UR20][R6.64+-0xd80], R5 ;  /* 0xfff28005060079a6 */ /* 0x0025e4000c10f394 */
.L_x_14238:
[----:B------:R-:W-:Y:S05]  /*8010*/  BSYNC B0 ;  /* 0x0000000000007941 */ /* 0x000fea0003800000 */
.L_x_14237:
[----:B-12---:R1:W2:Y:S01]  /*8020*/  LDS R5, [R204+0xb40] ;  /* 0x000b4000cc057984 */ /* 0x0062a20000000800 */
[----:B------:R-:W-:Y:S01]  /*8030*/  BSSY B0, `(.L_x_14239) ;  /* 0x0000006000007945 */ /* 0x000fe20003800000 */
[----:B0-----:R-:W-:Y:S02]  /*8040*/  IADD3 R202, R101, 0x120, RZ ;  /* 0x0000012065ca7810 */ /* 0x001fe40007ffe0ff */
[----:B------:R-:W-:Y:S02]  /*8050*/  LEA.HI.SX32 R4, R4, R101, 0x1b ;  /* 0x0000006504047211 */ /* 0x000fe400078fdaff */
[----:B------:R-:W-:Y:S01]  /*8060*/  LEA R206, R206, UR54, 0x2 ;  /* 0x00000036cece7c11 */ /* 0x000fe2000f8e10ff */
[----:B------:R-:W-:Y:S06]  /*8070*/  @!P1 BRA `(.L_x_14240) ;  /* 0x0000000000049947 */ /* 0x000fec0003800000 */
[----:B--2---:R0:W-:Y:S02]  /*8080*/  REDG.E.ADD.F32.FTZ.RN.STRONG.GPU desc[UR20][R6.64+-0xd00], R5 ;  /* 0xfff30005060079a6 */ /* 0x0041e4000c10f394 */
.L_x_14240:
[----:B------:R-:W-:Y:S05]  /*8090*/  BSYNC B0 ;  /* 0x0000000000007941 */ /* 0x000fea0003800000 */
.L_x_14239:
[----:B0-2---:R0:W2:Y:S01]  /*80a0*/  LDS R5, [R206+0xbc0] ;  /* 0x000bc000ce057984 */ /* 0x0050a20000000800 */
[----:B------:R-:W-:Y:S01]  /*80b0*/  BSSY B0, `(.L_x_14241) ;  /* 0x0000006000007945 */ /* 0x000fe20003800000 */
[----:B-1----:R-:W-:Y:S02]  /*80c0*/  IADD3 R204, R101, 0x140, RZ ;  /* 0x0000014065cc7810 */ /* 0x002fe40007ffe0ff */
[----:B------:R-:W-:Y:S02]  /*80d0*/  LEA.HI.SX32 R202, R202, R101, 0x1b ;  /* 0x00000065caca7211 */ /* 0x000fe400078fdaff */
[----:B------:R-:W-:Y:S01]  /*80e0*/  LEA R4, R4, UR54, 0x2 ;  /* 0x0000003604047c11 */ /* 0x000fe2000f8e10ff */
[----:B------:R-:W-:Y:S06]  /*80f0*/  @!P2 BRA `(.L_x_14242) ;  /* 0x000000000004a947 */ /* 0x000fec0003800000 */
[----:B--2---:R1:W-:Y:S02]  /*8100*/  REDG.E.ADD.F32.FTZ.RN.STRONG.GPU desc[UR20][R6.64+-0xc80], R5 ;  /* 0xfff38005060079a6 */ /* 0x0043e4000c10f394 */
.L_x_14242:
[----:B------:R-:W-:Y:S05]  /*8110*/  BSYNC B0 ;  /* 0x0000000000007941 */ /* 0x000fea0003800000 */
.L_x_14241:
[----:B-12---:R1:W2:Y:S01]  /*8120*/  LDS R5, [R4+0xc40] ;  /* 0x000c400004057984 */ /* 0x0062a20000000800 */
[----:B------:R-:W-:Y:S01]  /*8130*/  BSSY B0, `(.L_x_14243) ;  /* 0x0000005000007945 */ /* 0x000fe20003800000 */
[----:B------:R-:W-:Y:S02]  /*8140*/  LEA.HI.SX32 R204, R204, R101, 0x1b ;  /* 0x00000065cccc7211 */ /* 0x000fe400078fdaff */
[----:B------:R-:W-:Y:S01]  /*8150*/  LEA R202, R202, UR54, 0x2 ;  /* 0x00000036caca7c11 */ /* 0x000fe2000f8e10ff */
[----:B------:R-:W-:Y:S06]  /*8160*/  @!P3 BRA `(.L_x_14244) ;  /* 0x000000000004b947 */ /* 0x000fec0003800000 */
[----:B--2---:R3:W-:Y:S02]  /*8170*/  REDG.E.ADD.F32.FTZ.RN.STRONG.GPU desc[UR20][R6.64+-0xc00], R5 ;  /* 0xfff40005060079a6 */ /* 0x0047e4000c10f394 */
.L_x_14244:
[----:B------:R-:W-:Y:S05]  /*8180*/  BSYNC B0 ;  /* 0x0000000000007941 */ /* 0x000fea0003800000 */
.L_x_14243:
[----:B--23--:R2:W3:Y:S01]  /*8190*/  LDS R5, [R202+0xcc0] ;  /* 0x000cc000ca057984 */ /* 0x00c4e20000000800 */
[----:B------:R-:W-:Y:S01]  /*81a0*/  BSSY B0, `(.L_x_14245) ;  /* 0x0000004000007945 */ /* 0x000fe20003800000 */
[----:B------:R-:W-:-:S03]  /*81b0*/  LEA R204, R204, UR54, 0x2 ;  /* 0x00000036cccc7c11 */ /* 0x000fc6000f8e10ff */
[----:B------:R-:W-:Y:S05]  /*81c0*/  @!P4 BRA `(.L_x_14246) ;  /* 0x000000000004c947 */ /* 0x000fea0003800000 */
[----:B---3--:R4:W-:Y:S02]  /*81d0*/  REDG.E.ADD.F32.FTZ.RN.STRONG.GPU desc[UR20][R6.64+-0xb80], R5 ;  /* 0xfff48005060079a6 */ /* 0x0089e4000c10f394 */
.L_x_14246:
[----:B------:R-:W-:Y:S05]  /*81e0*/  BSYNC B0 ;  /* 0x0000000000007941 */ /* 0x000fea0003800000 */
.L_x_14245:
[----:B---34-:R3:W4:Y:S01]  /*81f0*/  LDS R5, [R204+0xd40] ;  /* 0x000d4000cc057984 */ /* 0x0187220000000800 */
[----:B------:R-:W-:Y:S01]  /*8200*/  BSSY B0, `(.L_x_14247) ;  /* 0x0000005000007945 */ /* 0x000fe20003800000 */
[C---:B-1----:R-:W-:Y:S02]  /*8210*/  IADD3 R4, R101.reuse, 0x160, RZ ;  /* 0x0000016065047810 */ /* 0x042fe40007ffe0ff */
[----:B--2---:R-:W-:Y:S01]  /*8220*/  IADD3 R202, R101, 0x180, RZ ;  /* 0x0000018065ca7810 */ /* 0x004fe20007ffe0ff */
[----:B------:R-:W-:Y:S06]  /*8230*/  @!P5 BRA `(.L_x_14248) ;  /* 0x000000000004d947 */ /* 0x000fec0003800000 */
[----:B----4-:R1:W-:Y:S02]  /*8240*/  REDG.E.ADD.F32.FTZ.RN.STRONG.GPU desc[UR20][R6.64+-0xb00], R5 ;  /* 0xfff50005060079a6 */ /* 0x0103e4000c10f394 */
.L_x_14248:
[----:B------:R-:W-:Y:S05]  /*8250*/  BSYNC B0 ;  /* 0x0000000000007941 */ /* 0x000fea0003800000 */
.L_x_14247:
[-C--:B------:R-:W-:Y:S01]  /*8260*/  LEA.HI.SX32 R4, R4, R101.reuse, 0x1b ;  /* 0x0000006504047211 */ /* 0x080fe200078fdaff */
[----:B------:R-:W-:Y:S01]  /*8270*/  BSSY B0, `(.L_x_14249) ;  /* 0x0000011000007945 */ /* 0x000fe20003800000 */
[----:B------:R-:W-:Y:S02]  /*8280*/  ISETP.GE.AND P6, PT, R153, 0x161, PT ;  /* 0x000001619900780c */ /* 0x000fe40003fc6270 */
[----:B------:R-:W-:Y:S02]  /*8290*/  LEA R4, R4, UR54, 0x2 ;  /* 0x0000003604047c11 */ /* 0x000fe4000f8e10ff */
[C---:B---3--:R-:W-:Y:S02]  /*82a0*/  IADD3 R204, R101.reuse, 0x1a0, RZ ;  /* 0x000001a065cc7810 */ /* 0x048fe40007ffe0ff */
[----:B------:R-:W-:Y:S01]  /*82b0*/  LEA.HI.SX32 R202, R202, R101, 0x1b ;  /* 0x00000065caca7211 */ /* 0x000fe200078fdaff */
[----:B-1--4-:R1:W2:Y:S01]  /*82c0*/  LDS R5, [R4+0xdc0] ;  /* 0x000dc00004057984 */ /* 0x0122a20000000800 */
[----:B0-----:R-:W-:-:S02]  /*82d0*/  IADD3 R206, R101, 0x1c0, RZ ;  /* 0x000001c065ce7810 */ /* 0x001fc40007ffe0ff */
        /* <DEDUP_REMOVED lines=10> */
.L_x_14250:
[----:B------:R-:W-:Y:S05]  /*8380*/  BSYNC B0 ;  /* 0x0000000000007941 */ /* 0x000fea0003800000 */
.L_x_14249:
[----:B0-2---:R0:W1:Y:S01]  /*8390*/  LDS R5, [R202+0xe40] ;  /* 0x000e4000ca057984 */ /* 0x0050620000000800 */
[----:B------:R-:W-:Y:S01]  /*83a0*/  BSSY B0, `(.L_x_14251) ;  /* 0x0000006000007945 */ /* 0x000fe20003800000 */
[----:B------:R-:W-:Y:S02]  /*83b0*/  IADD3 R4, R101, 0x1e0, RZ ;  /* 0x000001e065047810 */ /* 0x000fe40007ffe0ff */
[----:B------:R-:W-:Y:S02]  /*83c0*/  LEA.HI.SX32 R206, R206, R101, 0x1b ;  /* 0x00000065cece7211 */ /* 0x000fe400078fdaff */
[----:B------:R-:W-:Y:S01]  /*83d0*/  LEA R204, R204, UR54, 0x2 ;  /* 0x00000036cccc7c11 */ /* 0x000fe2000f8e10ff */
[----:B------:R-:W-:Y:S06]  /*83e0*/  @!P0 BRA `(.L_x_14252) ;  /* 0x0000000000048947 */ /* 0x000fec0003800000 */
[----:B-1----:R2:W-:Y:S02]  /*83f0*/  REDG.E.ADD.F32.FTZ.RN.STRONG.GPU desc[UR20][R6.64+-0xa00], R5 ;  /* 0xfff60005060079a6 */ /* 0x0025e4000c10f394 */
.L_x_14252:
[----:B------:R-:W-:Y:S05]  /*8400*/  BSYNC B0 ;  /* 0x0000000000007941 */ /* 0x000fea0003800000 */
.L_x_14251:
[----:B-12---:R1:W2:Y:S01]  /*8410*/  LDS R5, [R204+0xec0] ;  /* 0x000ec000cc057984 */ /* 0x0062a20000000800 */
[----:B------:R-:W-:Y:S01]  /*8420*/  BSSY B0, `(.L_x_14253) ;  /* 0x0000005000007945 */ /* 0x000fe20003800000 */
[----:B------:R-:W-:Y:S02]  /*8430*/  LEA.HI.SX32 R4, R4, R101, 0x1b ;  /* 0x0000006504047211 */ /* 0x000fe400078fdaff */
[----:B------:R-:W-:Y:S01]  /*8440*/  LEA R206, R206, UR54, 0x2 ;  /* 0x00000036cece7c11 */ /* 0x000fe2000f8e10ff */
[----:B------:R-:W-:Y:S06]  /*8450*/  @!P1 BRA `(.L_x_14254) ;  /* 0x0000000000049947 */ /* 0x000fec0003800000 */
[----:B--2---:R3:W-:Y:S02]  /*8460*/  REDG.E.ADD.F32.FTZ.RN.STRONG.GPU desc[UR20][R6.64+-0x980], R5 ;  /* 0xfff68005060079a6 */ /* 0x0047e4000c10f394 */
.L_x_14254:
[----:B------:R-:W-:Y:S05]  /*8470*/  BSYNC B0 ;  /* 0x0000000000007941 */ /* 0x000fea0003800000 */
.L_x_14253:
[----:B--23--:R2:W3:Y:S01]  /*8480*/  LDS R5, [R206+0xf40] ;  /* 0x000f4000ce057984 */ /* 0x00c4e20000000800 */
[----:B------:R-:W-:Y:S01]  /*8490*/  BSSY B0, `(.L_x_14255) ;  /* 0x0000006000007945 */ /* 0x000fe20003800000 */
[----:B0-----:R-:W-:Y:S02]  /*84a0*/  IADD3 R202, R101, 0x220, RZ ;  /* 0x0000022065ca7810 */ /* 0x001fe40007ffe0ff */
[----:B------:R-:W-:Y:S02]  /*84b0*/  LEA.HI.SX32 R130, R130, R101, 0x1b ;  /* 0x0000006582827211 */ /* 0x000fe400078fdaff */
[----:B------:R-:W-:Y:S01]  /*84c0*/  LEA R4, R4, UR54, 0x2 ;  /* 0x0000003604047c11 */ /* 0x000fe2000f8e10ff */
[----:B------:R-:W-:Y:S06]  /*84d0*/  @!P2 BRA `(.L_x_14256) ;  /* 0x000000000004a947 */ /* 0x000fec0003800000 */
[----:B---3--:R0:W-:Y:S02]  /*84e0*/  REDG.E.ADD.F32.FTZ.RN.STRONG.GPU desc[UR20][R6.64+-0x900], R5 ;  /* 0xfff70005060079a6 */ /* 0x0081e4000c10f394 */
.L_x_14256:
[----:B------:R-:W-:Y:S05]  /*84f0*/  BSYNC B0 ;  /* 0x0000000000007941 */ /* 0x000fea0003800000 */
.L_x_14255:
[----:B0--3--:R0:W3:Y:S01]  /*8500*/  LDS R5, [R4+0xfc0] ;  /* 0x000fc00004057984 */ /* 0x0090e20000000800 */
[----:B------:R-:W-:Y:S01]  /*8510*/  BSSY B0, `(.L_x_14257) ;  /* 0x0000005000007945 */ /* 0x000fe20003800000 */
[----:B------:R-:W-:Y:S02]  /*8520*/  LEA.HI.SX32 R202, R202, R101, 0x1b ;  /* 0x00000065caca7211 */ /* 0x000fe400078fdaff */
[----:B------:R-:W-:Y:S01]  /*8530*/  LEA R130, R130, UR54, 0x2 ;  /* 0x0000003682827c11 */ /* 0x000fe2000f8e10ff */
[----:B------:R-:W-:Y:S06]  /*8540*/  @!P3 BRA `(.L_x_14258) ;  /* 0x000000000004b947 */ /* 0x000fec0003800000 */
[----:B---3--:R4:W-:Y:S02]  /*8550*/  REDG.E.ADD.F32.FTZ.RN.STRONG.GPU desc[UR20][R6.64+-0x880], R5 ;  /* 0xfff78005060079a6 */ /* 0x0089e4000c10f394 */
.L_x_14258:
[----:B------:R-:W-:Y:S05]  /*8560*/  BSYNC B0 ;  /* 0x0000000000007941 */ /* 0x000fea0003800000 */
.L_x_14257:
[----:B---34-:R3:W4:Y:S01]  /*8570*/  LDS R5, [R130+0x1040] ;  /* 0x0010400082057984 */ /* 0x0187220000000800 */
[----:B------:R-:W-:Y:S01]  /*8580*/  BSSY B0, `(.L_x_14259) ;  /* 0x0000004000007945 */ /* 0x000fe20003800000 */
[----:B------:R-:W-:-:S03]  /*8590*/  LEA R202, R202, UR54, 0x2 ;  /* 0x00000036caca7c11 */ /* 0x000fc6000f8e10ff */
[----:B------:R-:W-:Y:S05]  /*85a0*/  @!P4 BRA `(.L_x_14260) ;  /* 0x000000000004c947 */ /* 0x000fea0003800000 */
[----:B----4-:R4:W-:Y:S02]  /*85b0*/  REDG.E.ADD.F32.FTZ.RN.STRONG.GPU desc[UR20][R6.64+-0x800], R5 ;  /* 0xfff80005060079a6 */ /* 0x0109e4000c10f394 */
.L_x_14260:
[----:B------:R-:W-:Y:S05]  /*85c0*/  BSYNC B0 ;  /* 0x0000000000007941 */ /* 0x000fea0003800000 */
.L_x_14259:
[----:B----4-:R4:W1:Y:S01]  /*85d0*/  LDS R5, [R202+0x10c0] ;  /* 0x0010c000ca057984 */ /* 0x0108620000000800 */
[----:B------:R-:W-:Y:S01]  /*85e0*/  BSSY B0, `(.L_x_14261) ;  /* 0x0000005000007945 */ /* 0x000fe20003800000 */
[C---:B0-----:R-:W-:Y:S02]  /*85f0*/  IADD3 R4, R101.reuse, 0x240, RZ ;  /* 0x0000024065047810 */ /* 0x041fe40007ffe0ff */
[----:B---3--:R-:W-:Y:S01]  /*8600*/  IADD3 R130, R101, 0x260, RZ ;  /* 0x0000026065827810 */ /* 0x008fe20007ffe0ff */
[----:B------:R-:W-:Y:S06]  /*8610*/  @!P5 BRA `(.L_x_14262) ;  /* 0x000000000004d947 */ /* 0x000fec0003800000 */
[----:B-1----:R0:W-:Y:S02]  /*8620*/  REDG.E.ADD.F32.FTZ.RN.STRONG.GPU desc[UR20][R6.64+-0x780], R5 ;  /* 0xfff88005060079a6 */ /* 0x0021e4000c10f394 */
.L_x_14262:
[----:B------:R-:W-:Y:S05]  /*8630*/  BSYNC B0 ;  /* 0x0000000000007941 */ /* 0x000fea0003800000 */
.L_x_14261:
[-C--:B------:R-:W-:Y:S01]  /*8640*/  LEA.HI.SX32 R4, R4, R101.reuse, 0x1b ;  /* 0x0000006504047211 */ /* 0x080fe200078fdaff */
[----:B------:R-:W-:Y:S01]  /*8650*/  BSSY B0, `(.L_x_14263) ;  /* 0x0000011000007945 */ /* 0x000fe20003800000 */
[----:B------:R-:W-:Y:S02]  /*8660*/  ISETP.GE.AND P6, PT, R153, 0x241, PT ;  /* 0x000002419900780c */ /* 0x000fe40003fc6270 */
[----:B------:R-:W-:Y:S02]  /*8670*/  LEA R4, R4, UR54, 0x2 ;  /* 0x0000003604047c11 */ /* 0x000fe4000f8e10ff */
[C---:B----4-:R-:W-:Y:S02]  /*8680*/  IADD3 R202, R101.reuse, 0x280, RZ ;  /* 0x0000028065ca7810 */ /* 0x050fe40007ffe0ff */
[----:B------:R-:W-:Y:S01]  /*8690*/  LEA.HI.SX32 R130, R130, R101, 0x1b ;  /* 0x0000006582827211 */ /* 0x000fe200078fdaff */
[----:B01----:R0:W1:Y:S01]  /*86a0*/  LDS R5, [R4+0x1140] ;  /* 0x0011400004057984 */ /* 0x0030620000000800 */
        /* <DEDUP_REMOVED lines=11> */
.L_x_14264:
[----:B------:R-:W-:Y:S05]  /*8760*/  BSYNC B0 ;  /* 0x0000000000007941 */ /* 0x000fea0003800000 */
.L_x_14263:
[----:B01----:R0:W1:Y:S01]  /*8770*/  LDS R5, [R130+0x11c0] ;  /* 0x0011c00082057984 */ /* 0x0030620000000800 */
[----:B------:R-:W-:Y:S01]  /*8780*/  BSSY B0, `(.L_x_14265) ;  /* 0x0000006000007945 */ /* 0x000fe20003800000 */
[----:B------:R-:W-:Y:S02]  /*8790*/  IADD3 R4, R101, 0x2c0, RZ ;  /* 0x000002c065047810 */ /* 0x000fe40007ffe0ff */
[----:B------:R-:W-:Y:S02]  /*87a0*/  LEA.HI.SX32 R204, R204, R101, 0x1b ;  /* 0x00000065cccc7211 */ /* 0x000fe400078fdaff */
[----:B------:R-:W-:Y:S01]  /*87b0*/  LEA R202, R202, UR54, 0x2 ;  /* 0x00000036caca7c11 */ /* 0x000fe2000f8e10ff */
[----:B------:R-:W-:Y:S06]  /*87c0*/  @!P0 BRA `(.L_x_14266) ;  /* 0x0000000000048947 */ /* 0x000fec0003800000 */
[----:B-1----:R3:W-:Y:S02]  /*87d0*/  REDG.E.ADD.F32.FTZ.RN.STRONG.GPU desc[UR20][R6.64+-0x680], R5 ;  /* 0xfff98005060079a6 */ /* 0x0027e4000c10f394 */
.L_x_14266:
[----:B------:R-:W-:Y:S05]  /*87e0*/  BSYNC B0 ;  /* 0x0000000000007941 */ /* 0x000fea0003800000 */
.L_x_14265:
[----:B-1-3--:R1:W3:Y:S01]  /*87f0*/  LDS R5, [R202+0x1240] ;  /* 0x00124000ca057984 */ /* 0x00a2e20000000800 */
[----:B------:R-:W-:Y:S01]  /*8800*/  BSSY B0, `(.L_x_14267) ;  /* 0x0000006000007945 */ /* 0x000fe20003800000 */
[----:B0-----:R-:W-:Y:S02]  /*8810*/  IADD3 R130, R101, 0x2e0, RZ ;  /* 0x000002e065827810 */ /* 0x001fe40007ffe0ff */
[----:B------:R-:W-:Y:S02]  /*8820*/  LEA.HI.SX32 R4, R4, R101, 0x1b ;  /* 0x0000006504047211 */ /* 0x000fe400078fdaff */
[----:B------:R-:W-:Y:S01]  /*8830*/  LEA R204, R204, UR54, 0x2 ;  /* 0x00000036cccc7c11 */ /* 0x000fe2000f8e10ff */
[----:B------:R-:W-:Y:S06]  /*8840*/  @!P1 BRA `(.L_x_14268) ;  /* 0x0000000000049947 */ /* 0x000fec0003800000 */
[----:B---3--:R0:W-:Y:S02]  /*8850*/  REDG.E.ADD.F32.FTZ.RN.STRONG.GPU desc[UR20][R6.64+-0x600], R5 ;  /* 0xfffa0005060079a6 */ /* 0x0081e4000c10f394 */
.L_x_14268:
[----:B------:R-:W-:Y:S05]  /*8860*/  BSYNC B0 ;  /* 0x0000000000007941 */ /* 0x000fea0003800000 */
.L_x_14267:
[----:B0--3--:R0:W3:Y:S01]  /*8870*/  LDS R5, [R204+0x12c0] ;  /* 0x0012c000cc057984 */ /* 0x0090e20000000800 */
[----:B------:R-:W-:Y:S01]  /*8880*/  BSSY B0, `(.L_x_14269) ;  /* 0x0000006000007945 */ /* 0x000fe20003800000 */
[----:B-1----:R-:W-:Y:S02]  /*8890*/  IADD3 R202, R101, 0x300, RZ ;  /* 0x0000030065ca7810 */ /* 0x002fe40007ffe0ff */
[----:B------:R-:W-:Y:S02]  /*88a0*/  LEA.HI.SX32 R130, R130, R101, 0x1b ;  /* 0x0000006582827211 */ /* 0x000fe400078fdaff */
[----:B------:R-:W-:Y:S01]  /*88b0*/  LEA R4, R4, UR54, 0x2 ;  /* 0x0000003604047c11 */ /* 0x000fe2000f8e10ff */
[----:B------:R-:W-:Y:S06]  /*88c0*/  @!P2 BRA `(.L_x_14270) ;  /* 0x000000000004a947 */ /* 0x000fec0003800000 */
[----:B---3--:R1:W-:Y:S02]  /*88d0*/  REDG.E.ADD.F32.FTZ.RN.STRONG.GPU desc[UR20][R6.64+-0x580], R5 ;  /* 0xfffa8005060079a6 */ /* 0x0083e4000c10f394 */
.L_x_14270:
[----:B------:R-:W-:Y:S05]  /*88e0*/  BSYNC B0 ;  /* 0x0000000000007941 */ /* 0x000fea0003800000 */
.L_x_14269:
[----:B-1-3--:R1:W3:Y:S01]  /*88f0*/  LDS R5, [R4+0x1340] ;  /* 0x0013400004057984 */ /* 0x00a2e20000000800 */
[----:B------:R-:W-:Y:S01]  /*8900*/  BSSY B0, `(.L_x_14271) ;  /* 0x0000005000007945 */ /* 0x000fe20003800000 */
[----:B------:R-:W-:Y:S02]  /*8910*/  LEA.HI.SX32 R202, R202, R101, 0x1b ;  /* 0x00000065caca7211 */ /* 0x000fe400078fdaff */
[----:B------:R-:W-:Y:S01]  /*8920*/  LEA R130, R130, UR54, 0x2 ;  /* 0x0000003682827c11 */ /* 0x000fe2000f8e10ff */
[----:B------:R-:W-:Y:S06]  /*8930*/  @!P3 BRA `(.L_x_14272) ;  /* 0x000000000004b947 */ /* 0x000fec0003800000 */
[----:B---3--:R4:W-:Y:S02]  /*8940*/  REDG.E.ADD.F32.FTZ.RN.STRONG.GPU desc[UR20][R6.64+-0x500], R5 ;  /* 0xfffb0005060079a6 */ /* 0x0089e4000c10f394 */
.L_x_14272:
[----:B------:R-:W-:Y:S05]  /*8950*/  BSYNC B0 ;  /* 0x0000000000007941 */ /* 0x000fea0003800000 */
.L_x_14271:
[----:B---34-:R3:W4:Y:S01]  /*8960*/  LDS R5, [R130+0x13c0] ;  /* 0x0013c00082057984 */ /* 0x0187220000000800 */
[----:B------:R-:W-:Y:S01]  /*8970*/  BSSY B0, `(.L_x_14273) ;  /* 0x0000004000007945 */ /* 0x000fe20003800000 */
[----:B------:R-:W-:-:S03]  /*8980*/  LEA R202, R202, UR54, 0x2 ;  /* 0x00000036caca7c11 */ /* 0x000fc6000f8e10ff */
[----:B------:R-:W-:Y:S05]  /*8990*/  @!P4 BRA `(.L_x_14274) ;  /* 0x000000000004c947 */ /* 0x000fea0003800000 */
[----:B----4-:R4:W-:Y:S02]  /*89a0*/  REDG.E.ADD.F32.FTZ.RN.STRONG.GPU desc[UR20][R6.64+-0x480], R5 ;  /* 0xfffb8005060079a6 */ /* 0x0109e4000c10f394 */
.L_x_14274:
[----:B------:R-:W-:Y:S05]  /*89b0*/  BSYNC B0 ;  /* 0x0000000000007941 */ /* 0x000fea0003800000 */
.L_x_14273:
[----:B----4-:R4:W0:Y:S01]  /*89c0*/  LDS R5, [R202+0x1440] ;  /* 0x00144000ca057984 */ /* 0x0108220000000800 */
[----:B------:R-:W-:Y:S01]  /*89d0*/  BSSY B0, `(.L_x_14275) ;  /* 0x0000005000007945 */ /* 0x000fe20003800000 */
[C---:B-1----:R-:W-:Y:S02]  /*89e0*/  IADD3 R4, R101.reuse, 0x320, RZ ;  /* 0x0000032065047810 */ /* 0x042fe40007ffe0ff */
[----:B---3--:R-:W-:Y:S01]  /*89f0*/  IADD3 R130, R101, 0x340, RZ ;  /* 0x0000034065827810 */ /* 0x008fe20007ffe0ff */
[----:B------:R-:W-:Y:S06]  /*8a00*/  @!P5 BRA `(.L_x_14276) ;  /* 0x000000000004d947 */ /* 0x000fec0003800000 */
[----:B0-----:R1:W-:Y:S02]  /*8a10*/  REDG.E.ADD.F32.FTZ.RN.STRONG.GPU desc[UR20][R6.64+-0x400], R5 ;  /* 0xfffc0005060079a6 */ /* 0x0013e4000c10f394 */
.L_x_14276:
[----:B------:R-:W-:Y:S05]  /*8a20*/  BSYNC B0 ;  /* 0x0000000000007941 */ /* 0x000fea0003800000 */
.L_x_14275:
        /* <DEDUP_REMOVED lines=18> */
.L_x_14278:
[----:B------:R-:W-:Y:S05]  /*8b50*/  BSYNC B0 ;  /* 0x0000000000007941 */ /* 0x000fea0003800000 */
.L_x_14277:
[----:B01----:R0:W1:Y:S01]  /*8b60*/  LDS R5, [R130+0x1540] ;  /* 0x0015400082057984 */ /* 0x0030620000000800 */
[----:B------:R-:W-:Y:S01]  /*8b70*/  BSSY B0, `(.L_x_14279) ;  /* 0x0000006000007945 */ /* 0x000fe20003800000 */
[----:B------:R-:W-:Y:S02]  /*8b80*/  IADD3 R4, R101, 0x3a0, RZ ;  /* 0x000003a065047810 */ /* 0x000fe40007ffe0ff */
[----:B------:R-:W-:Y:S02]  /*8b90*/  LEA.HI.SX32 R204, R204, R101, 0x1b ;  /* 0x00000065cccc7211 */ /* 0x000fe400078fdaff */
[----:B------:R-:W-:Y:S01]  /*8ba0*/  LEA R202, R202, UR54, 0x2 ;  /* 0x00000036caca7c11 */ /* 0x000fe2000f8e10ff */
[----:B------:R-:W-:Y:S06]  /*8bb0*/  @!P0 BRA `(.L_x_14280) ;  /* 0x0000000000048947 */ /* 0x000fec0003800000 */
[----:B-1----:R3:W-:Y:S02]  /*8bc0*/  REDG.E.ADD.F32.FTZ.RN.STRONG.GPU desc[UR20][R6.64+-0x300], R5 ;  /* 0xfffd0005060079a6 */ /* 0x0027e4000c10f394 */
.L_x_14280:
[----:B------:R-:W-:Y:S05]  /*8bd0*/  BSYNC B0 ;  /* 0x0000000000007941 */ /* 0x000fea0003800000 */
.L_x_14279:
[----:B-1-3--:R1:W3:Y:S01]  /*8be0*/  LDS R5, [R202+0x15c0] ;  /* 0x0015c000ca057984 */ /* 0x00a2e20000000800 */
[----:B------:R-:W-:Y:S01]  /*8bf0*/  BSSY B0, `(.L_x_14281) ;  /* 0x0000006000007945 */ /* 0x000fe20003800000 */
[----:B0-----:R-:W-:Y:S02]  /*8c00*/  IADD3 R130, R101, 0x3c0, RZ ;  /* 0x000003c065827810 */ /* 0x001fe40007ffe0ff */
[----:B------:R-:W-:Y:S02]  /*8c10*/  LEA.HI.SX32 R4, R4, R101, 0x1b ;  /* 0x0000006504047211 */ /* 0x000fe400078fdaff */
[----:B------:R-:W-:Y:S01]  /*8c20*/  LEA R204, R204, UR54, 0x2 ;  /* 0x00000036cccc7c11 */ /* 0x000fe2000f8e10ff */
[----:B------:R-:W-:Y:S06]  /*8c30*/  @!P1 BRA `(.L_x_14282) ;  /* 0x0000000000049947 */ /* 0x000fec0003800000 */
[----:B---3--:R0:W-:Y:S02]  /*8c40*/  REDG.E.ADD.F32.FTZ.RN.STRONG.GPU desc[UR20][R6.64+-0x280], R5 ;  /* 0xfffd8005060079a6 */ /* 0x0081e4000c10f394 */
.L_x_14282:
[----:B------:R-:W-:Y:S05]  /*8c50*/  BSYNC B0 ;  /* 0x0000000000007941 */ /* 0x000fea0003800000 */
.L_x_14281:
[----:B0--3--:R0:W3:Y:S01]  /*8c60*/  LDS R5, [R204+0x1640] ;  /* 0x00164000cc057984 */ /* 0x0090e20000000800 */
[----:B------:R-:W-:Y:S01]  /*8c70*/  BSSY B0, `(.L_x_14283) ;  /* 0x0000006000007945 */ /* 0x000fe20003800000 */
[----:B-1----:R-:W-:Y:S02]  /*8c80*/  IADD3 R202, R101, 0x3e0, RZ ;  /* 0x000003e065ca7810 */ /* 0x002fe40007ffe0ff */
[----:B------:R-:W-:Y:S02]  /*8c90*/  LEA.HI.SX32 R130, R130, R101, 0x1b ;  /* 0x0000006582827211 */ /* 0x000fe400078fdaff */
[----:B------:R-:W-:Y:S01]  /*8ca0*/  LEA R153, R4, UR54, 0x2 ;  /* 0x0000003604997c11 */ /* 0x000fe2000f8e10ff */
[----:B------:R-:W-:Y:S06]  /*8cb0*/  @!P2 BRA `(.L_x_14284) ;  /* 0x000000000004a947 */ /* 0x000fec0003800000 */
[----:B---3--:R1:W-:Y:S02]  /*8cc0*/  REDG.E.ADD.F32.FTZ.RN.STRONG.GPU desc[UR20][R6.64+-0x200], R5 ;  /* 0xfffe0005060079a6 */ /* 0x0083e4000c10f394 */
.L_x_14284:
[----:B------:R-:W-:Y:S05]  /*8cd0*/  BSYNC B0 ;  /* 0x0000000000007941 */ /* 0x000fea0003800000 */
.L_x_14283:
[----:B-1-3--:R1:W3:Y:S01]  /*8ce0*/  LDS R5, [R153+0x16c0] ;  /* 0x0016c00099057984 */ /* 0x00a2e20000000800 */
[----:B------:R-:W-:Y:S01]  /*8cf0*/  BSSY B0, `(.L_x_14285) ;  /* 0x0000006000007945 */ /* 0x000fe20003800000 */
[----:B------:R-:W-:Y:S01]  /*8d00*/  LEA.HI.SX32 R202, R202, R101, 0x1b ;  /* 0x00000065caca7211 */ /* 0x000fe200078fdaff */
[----:B------:R-:W-:Y:S01]  /*8d10*/  FMUL.FTZ R4, R22, R179 ;  /* 0x000000b316047220 */ /* 0x000fe20000410000 */
[----:B------:R-:W-:Y:S01]  /*8d20*/  LEA R130, R130, UR54, 0x2 ;  /* 0x0000003682827c11 */ /* 0x000fe2000f8e10ff */
[----:B------:R-:W-:Y:S06]  /*8d30*/  @!P3 BRA `(.L_x_14286) ;  /* 0x000000000004b947 */ /* 0x000fec0003800000 */
[----:B---3--:R4:W-:Y:S02]  /*8d40*/  REDG.E.ADD.F32.FTZ.RN.STRONG.GPU desc[UR20][R6.64+-0x180], R5 ;  /* 0xfffe8005060079a6 */ /* 0x0089e4000c10f394 */
.L_x_14286:
[----:B------:R-:W-:Y:S05]  /*8d50*/  BSYNC B0 ;  /* 0x0000000000007941 */ /* 0x000fea0003800000 */
.L_x_14285:
[----:B---34-:R3:W4:Y:S01]  /*8d60*/  LDS R5, [R130+0x1740] ;  /* 0x0017400082057984 */ /* 0x0187220000000800 */
[----:B------:R-:W-:Y:S01]  /*8d70*/  BSSY B0, `(.L_x_14287) ;  /* 0x0000005000007945 */ /* 0x000fe20003800000 */
[----:B------:R-:W-:Y:S01]  /*8d80*/  LEA R202, R202, UR54, 0x2 ;  /* 0x00000036caca7c11 */ /* 0x000fe2000f8e10ff */
[----:B------:R-:W-:Y:S02]  /*8d90*/  FFMA.FTZ R4, R131, R27, R4 ;  /* 0x0000001b83047223 */ /* 0x000fe40000010004 */
[----:B------:R-:W-:Y:S05]  /*8da0*/  @!P4 BRA `(.L_x_14288) ;  /* 0x000000000004c947 */ /* 0x000fea0003800000 */
[----:B----4-:R4:W-:Y:S02]  /*8db0*/  REDG.E.ADD.F32.FTZ.RN.STRONG.GPU desc[UR20][R6.64+-0x100], R5 ;  /* 0xffff0005060079a6 */ /* 0x0109e4000c10f394 */
.L_x_14288:
[----:B------:R-:W-:Y:S05]  /*8dc0*/  BSYNC B0 ;  /* 0x0000000000007941 */ /* 0x000fea0003800000 */
.L_x_14287:
[----:B----4-:R4:W0:Y:S01]  /*8dd0*/  LDS R5, [R202+0x17c0] ;  /* 0x0017c000ca057984 */ /* 0x0108220000000800 */
[----:B------:R-:W-:Y:S01]  /*8de0*/  BSSY B0, `(.L_x_14289) ;  /* 0x0000004000007945 */ /* 0x000fe20003800000 */
[----:B------:R-:W-:-:S03]  /*8df0*/  FADD.FTZ R4, R25, R4 ;  /* 0x0000000419047221 */ /* 0x000fc60000010000 */
[----:B------:R-:W-:Y:S05]  /*8e00*/  @!P5 BRA `(.L_x_14290) ;  /* 0x000000000004d947 */ /* 0x000fea0003800000 */
[----:B0-----:R0:W-:Y:S02]  /*8e10*/  REDG.E.ADD.F32.FTZ.RN.STRONG.GPU desc[UR20][R6.64+-0x80], R5 ;  /* 0xffff8005060079a6 */ /* 0x0011e4000c10f394 */
.L_x_14290:
[----:B------:R-:W-:Y:S05]  /*8e20*/  BSYNC B0 ;  /* 0x0000000000007941 */ /* 0x000fea0003800000 */
.L_x_14289:
[----:B---3--:R-:W3:Y:S01]  /*8e30*/  SHFL.DOWN PT, R130, R182, 0x1, 0x1f ;  /* 0x08201f00b6827f89 */ /* 0x008ee200000e0000 */
[----:B------:R-:W-:Y:S01]  /*8e40*/  ISETP.GT.AND P0, PT, R190, 0x1e, PT ;  /* 0x0000001ebe00780c */ /* 0x000fe20003f04270 */
[----:B------:R-:W-:Y:S01]  /*8e50*/  FADD.FTZ R50, R27, R50 ;  /* 0x000000321b327221 */ /* 0x000fe20000010000 */
[----:B0-----:R-:W-:Y:S01]  /*8e60*/  MOV R5, R182 ;  /* 0x000000b600057202 */ /* 0x001fe20000000f00 */
[----:B-1----:R-:W0:Y:S01]  /*8e70*/  SHFL.DOWN PT, R153, R189, 0x1, 0x1f ;  /* 0x08201f00bd997f89 */ /* 0x002e2200000e0000 */
[----:B------:R-:W-:Y:S01]  /*8e80*/  MOV R6, R189 ;  /* 0x000000bd00067202 */ /* 0x000fe20000000f00 */
[----:B------:R-:W-:Y:S01]  /*8e90*/  FMUL.FTZ R2, R2, R151 ;  /* 0x0000009702027220 */ /* 0x000fe20000410000 */
[----:B------:R-:W-:Y:S01]  /*8ea0*/  MOV R7, R24 ;  /* 0x0000001800077202 */ /* 0x000fe20000000f00 */
[----:B----4-:R-:W1:Y:S01]  /*8eb0*/  SHFL.DOWN PT, R202, R24, 0x1, 0x1f ;  /* 0x08201f0018ca7f89 */ /* 0x010e6200000e0000 */
[----:B------:R-:W-:Y:S01]  /*8ec0*/  FMUL.FTZ R3, R3, R178 ;  /* 0x000000b203037220 */ /* 0x000fe20000410000 */
[----:B------:R-:W-:Y:S01]  /*8ed0*/  FFMA.FTZ R2, R219, R176, R2 ;  /* 0x000000b0db027223 */ /* 0x000fe20000010002 */
[----:B------:R-:W-:Y:S01]  /*8ee0*/  FMUL.FTZ R23, R23, R144 ;  /* 0x0000009017177220 */ /* 0x000fe20000410000 */
[----:B------:R-:W4:Y:S01]  /*8ef0*/  SHFL.DOWN PT, R25, R4, 0x1, 0x1f ;  /* 0x08201f0004197f89 */ /* 0x000f2200000e0000 */
[----:B------:R-:W-:Y:S01]  /*8f00*/  FFMA.FTZ R3, R214, R145, R3 ;  /* 0x00000091d6037223 */ /* 0x000fe20000010003 */
[----:B------:R-:W-:Y:S01]  /*8f10*/  FFMA.FTZ R111, R111, R160, R2 ;  /* 0x000000a06f6f7223 */ /* 0x000fe20000010002 */
[----:B------:R-:W-:Y:S01]  /*8f20*/  FFMA.FTZ R26, R26, R137, R23 ;  /* 0x000000891a1a7223 */ /* 0x000fe20000010017 */
[----:B------:R-:W-:Y:S01]  /*8f30*/  ISETP.NE.AND P1, PT, R190, RZ, PT ;  /* 0x000000ffbe00720c */ /* 0x000fe20003f25270 */
[----:B------:R-:W-:Y:S01]  /*8f40*/  FFMA.FTZ R112, R112, R164, R3 ;  /* 0x000000a470707223 */ /* 0x000fe20000010003 */
[----:B------:R-:W-:Y:S01]  /*8f50*/  ISETP.NE.AND P2, PT, R101, RZ, PT ;  /* 0x000000ff6500720c */ /* 0x000fe20003f45270 */
[----:B------:R-:W-:Y:S01]  /*8f60*/  FMUL.FTZ R199, R199, R150 ;  /* 0x00000096c7c77220 */ /* 0x000fe20000410000 */
[----:B------:R-:W-:Y:S01]  /*8f70*/  FMUL.FTZ R200, R200, R147 ;  /* 0x00000093c8c87220 */ /* 0x000fe20000410000 */
[----:B------:R-:W-:Y:S01]  /*8f80*/  FMUL.FTZ R141, R28, R141 ;  /* 0x0000008d1c8d7220 */ /* 0x000fe20000410000 */
[----:B------:R-:W-:Y:S01]  /*8f90*/  FMUL.FTZ R142, R193, R142 ;  /* 0x0000008ec18e7220 */ /* 0x000fe20000410000 */
        /* <DEDUP_REMOVED lines=9> */
[----:B-1----:R-:W-:Y:S01]  /*9030*/  @!P0 FADD.FTZ R7, R7, R202 ;  /* 0x000000ca07078221 */ /* 0x002fe20000010000 */
[----:B------:R-:W1:Y:S01]  /*9040*/  SHFL.DOWN PT, R153, R6, 0x2, 0x1f ;  /* 0x08401f0006997f89 */ /* 0x000e6200000e0000 */
[----:B------:R-:W-:Y:S01]  /*9050*/  FMUL.FTZ R161, R8, R161 ;  /* 0x000000a108a17220 */ /* 0x000fe20000410000 */
[----:B------:R-:W-:Y:S01]  /*9060*/  FMUL.FTZ R20, R9, R20 ;  /* 0x0000001409147220 */ /* 0x000fe20000410000 */
[----:B----4-:R-:W-:Y:S01]  /*9070*/  @!P0 FADD.FTZ R4, R25, R4 ;  /* 0x0000000419048221 */ /* 0x010fe20000010000 */
        /* <DEDUP_REMOVED lines=24> */
[----:B---3--:R-:W-:Y:S01]  /*9200*/  @!P0 FADD.FTZ R7, R7, R24 ;  /* 0x0000001807078221 */ /* 0x008fe20000010000 */
[----:B------:R-:W0:Y:S01]  /*9210*/  SHFL.DOWN PT, R27, R6, 0x4, 0x1f ;  /* 0x08801f00061b7f89 */ /* 0x000e2200000e0000 */
[----:B------:R-:W-:Y:S01]  /*9220*/  FFMA.FTZ R22, R105, R172, R22 ;  /* 0x000000ac69167223 */ /* 0x000fe20000010016 */
[----:B------:R-:W-:Y:S01]  /*9230*/  FFMA.FTZ R128, R113, R162, R128 ;  /* 0x000000a271807223 */ /* 0x000fe20000010080 */
[----:B----4-:R-:W-:Y:S01]  /*9240*/  @!P0 FADD.FTZ R4, R4, R25 ;  /* 0x0000001904048221 */ /* 0x010fe20000010000 */
[----:B------:R-:W1:Y:S01]  /*9250*/  SHFL.DOWN PT, R24, R5, 0x4, 0x1f ;  /* 0x08801f0005187f89 */ /* 0x000e6200000e0000 */
[----:B------:R-:W-:Y:S01]  /*9260*/  ISETP.GT.AND P0, PT, R190, 0x1b, PT ;  /* 0x0000001bbe00780c */ /* 0x000fe20003f04270 */
        /* <DEDUP_REMOVED lines=77> */
.L_x_14292:
[----:B------:R-:W-:Y:S05]  /*9740*/  BSYNC B0 ;  /* 0x0000000000007941 */ /* 0x000fea0003800000 */
.L_x_14291:
[----:B------:R-:W-:Y:S02]  /*9750*/  UIADD3 UR7, UR7, 0x1, URZ ;  /* 0x0000000107077890 */ /* 0x000fe4000fffe03f */
[----:B------:R-:W-:Y:S02]  /*9760*/  UIADD3 UR8, UP1, UR8, 0x1, URZ ;  /* 0x0000000108087890 */ /* 0x000fe4000ff3e03f */
[----:B------:R-:W-:Y:S02]  /*9770*/  UISETP.GE.AND UP0, UPT, UR7, UR51, UPT ;  /* 0x000000330700728c */ /* 0x000fe4000bf06270 */
[----:B------:R-:W-:-:S04]  /*9780*/  UIADD3.X UR9, URZ, UR9, URZ, UP1, !UPT ;  /* 0x000000093f097290 */ /* 0x000fc80008ffe43f */
[----:B------:R-:W-:-:S13]  /*9790*/  PLOP3.LUT P0, PT, PT, PT, UP0, 0x80, 0x0 ;  /* 0x000000000000781c */ /* 0x000fda0003f0f008 */
[----:B------:R-:W-:Y:S05]  /*97a0*/  @!P0 BRA `(.L_x_14293) ;  /* 0xffffff7c00988947 */ /* 0x000fea000383ffff */
.L_x_14214:
[----:B------:R-:W-:Y:S01]  /*97b0*/  BAR.SYNC.DEFER_BLOCKING 0x0 ;  /* 0x0000000000007b1d */ /* 0x000fe20000010000 */
[----:B------:R-:W-:Y:S01]  /*97c0*/  F2FP.BF16.F32.PACK_AB R65, R56, R65 ;  /* 0x000000413841723e */ /* 0x000fe200000010ff */
        /* <DEDUP_REMOVED lines=13> */
[----:B------:R-:W-:Y:S01]  /*98a0*/  LEA R24, R190, UR54, 0x5 ;  /* 0x00000036be187c11 */ /* 0x000fe2000f8e28ff */
[----:B------:R-:W-:Y:S01]  /*98b0*/  UIMAD.WIDE.U32 UR28, UR47, UR32, UR8 ;  /* 0x000000202f1c72a5 */ /* 0x000fe2000f8e0008 */
[----:B------:R-:W-:Y:S01]  /*98c0*/  F2FP.BF16.F32.PACK_AB R56, R53, R60 ;  /* 0x0000003c3538723e */ /* 0x000fe200000010ff */
[----:B01----:R-:W-:Y:S01]  /*98d0*/  FADD.FTZ R5, R0, R35 ;  /* 0x0000002300057221 */ /* 0x003fe20000010000 */
[----:B------:R-:W-:Y:S01]  /*98e0*/  ULDC.64 UR32, c[0x0][0x390] ;  /* 0x0000e40000207ab9 */ /* 0x000fe20000000a00 */
[----:B------:R-:W-:Y:S01]  /*98f0*/  UIADD3 UR29, UR29, UR30, URZ ;  /* 0x0000001e1d1d7290 */ /* 0x000fe2000fffe03f */
[----:B------:R-:W-:Y:S01]  /*9900*/  F2FP.BF16.F32.PACK_AB R4, R35, R34 ;  /* 0x000000222304723e */ /* 0x000fe200000010ff */
[----:B------:R-:W-:Y:S01]  /*9910*/  UIMAD UR30, UR48, UR32, URZ ;  /* 0x00000020301e72a4 */ /* 0x000fe2000f8e023f */
[----:B------:R-:W-:Y:S01]  /*9920*/  FADD.FTZ R0, R5, R36 ;  /* 0x0000002405007221 */ /* 0x000fe20000010000 */
[----:B------:R-:W-:Y:S01]  /*9930*/  STS.128 [R24], R64 ;  /* 0x0000004018007388 */ /* 0x000fe20000000c00 */
[----:B------:R-:W-:Y:S01]  /*9940*/  UIMAD.WIDE.U32 UR28, UR49, UR32, UR28 ;  /* 0x00000020311c72a5 */ /* 0x000fe2000f8e001c */
[----:B------:R-:W-:Y:S01]  /*9950*/  F2FP.BF16.F32.PACK_AB R5, R37, R36 ;  /* 0x000000242505723e */ /* 0x000fe200000010ff */
[----:B------:R-:W-:Y:S01]  /*9960*/  UIMAD UR30, UR49, UR33, UR30 ;  /* 0x00000021311e72a4 */ /* 0x000fe2000f8e021e */
[----:B------:R-:W-:Y:S01]  /*9970*/  STS.128 [R24+0x10], R56 ;  /* 0x0000103818007388 */ /* 0x000fe20000000c00 */
[----:B------:R-:W-:-:S03]  /*9980*/  NOP ;  /* 0x0000000000007918 */ /* 0x000fc60000000000 */
[----:B------:R-:W0:Y:S01]  /*9990*/  LDS.128 R8, [R98] ;  /* 0x0000000062087984 */ /* 0x000e220000000c00 */
        /* <DEDUP_REMOVED lines=38> */
[----:B------:R-:W-:Y:S01]  /*9c00*/  UIADD3 UR17, UP4, UR17, -0x400, URZ ;  /* 0xfffffc0011117890 */ /* 0x000fe2000ff9e03f */
[----:B-1----:R0:W-:Y:S01]  /*9c10*/  STG.E.128 desc[UR20][R2.64+0x200], R12 ;  /* 0x0002000c02007986 */ /* 0x0021e2000c101d14 */
[----:B------:R-:W-:Y:S01]  /*9c20*/  ULEA.HI.X UR8, UR8, UR31, UR28, 0x1, UP0 ;  /* 0x0000001f08087291 */ /* 0x000fe200080f0c1c */
[----:B------:R-:W-:Y:S01]  /*9c30*/  FADD.FTZ R45, R44, R45 ;  /* 0x0000002d2c2d7221 */ /* 0x000fe20000010000 */
[----:B------:R-:W-:Y:S01]  /*9c40*/  UISETP.GT.AND UP0, UPT, UR18, 0x1, UPT ;  /* 0x000000011200788c */ /* 0x000fe2000bf04270 */
[----:B------:R-:W-:Y:S01]  /*9c50*/  BAR.SYNC.DEFER_BLOCKING 0x0 ;  /* 0x0000000000007b1d */ /* 0x000fe20000010000 */
[----:B------:R-:W-:Y:S01]  /*9c60*/  UIADD3 UR4, UR4, 0x1, URZ ;  /* 0x0000000104047890 */ /* 0x000fe2000fffe03f */
[----:B------:R-:W-:Y:S01]  /*9c70*/  FADD.FTZ R46, R45, R46 ;  /* 0x0000002e2d2e7221 */ /* 0x000fe20000010000 */
[----:B------:R-:W-:-:S02]  /*9c80*/  UIADD3.X UR10, UR10, -0x1, URZ, UP1, !UPT ;  /* 0xffffffff0a0a7890 */ /* 0x000fc40008ffe43f */
[----:B------:R-:W-:Y:S01]  /*9c90*/  PLOP3.LUT P0, PT, PT, PT, UP0, 0x80, 0x0 ;  /* 0x000000000000781c */ /* 0x000fe20003f0f008 */
[----:B------:R-:W-:Y:S01]  /*9ca0*/  FADD.FTZ R47, R46, R47 ;  /* 0x0000002f2e2f7221 */ /* 0x000fe20000010000 */
[----:B------:R-:W-:Y:S02]  /*9cb0*/  UIADD3.X UR12, UR12, -0x1, URZ, UP2, !UPT ;  /* 0xffffffff0c0c7890 */ /* 0x000fe400097fe43f */
[----:B------:R-:W-:Y:S01]  /*9cc0*/  UIADD3.X UR14, UR14, -0x1, URZ, UP3, !UPT ;  /* 0xffffffff0e0e7890 */ /* 0x000fe20009ffe43f */
[----:B------:R-:W-:Y:S01]  /*9cd0*/  FADD.FTZ R48, R47, R48 ;  /* 0x000000302f307221 */ /* 0x000fe20000010000 */
[----:B------:R-:W-:Y:S01]  /*9ce0*/  UIADD3.X UR16, UR16, -0x1, URZ, UP4, !UPT ;  /* 0xffffffff10107890 */ /* 0x000fe2000a7fe43f */
[----:B------:R-:W-:Y:S01]  /*9cf0*/  UMOV UR18, UR7 ;  /* 0x0000000700127c82 */ /* 0x000fe20008000000 */
[----:B0-----:R-:W-:Y:S01]  /*9d00*/  MOV R2, UR9 ;  /* 0x0000000900027c02 */ /* 0x001fe20008000f00 */
[----:B------:R-:W-:Y:S01]  /*9d10*/  FADD.FTZ R103, R48, R49 ;  /* 0x0000003130677221 */ /* 0x000fe20000010000 */
        /* <DEDUP_REMOVED lines=10> */
.L_x_14212:
[----:B------:R-:W-:Y:S02]  /*9dc0*/  ULDC.64 UR4, c[0x0][0x3d8] ;  /* 0x0000f60000047ab9 */ /* 0x000fe40000000a00 */
[----:B------:R-:W-:-:S04]  /*9dd0*/  ISETP.NE.U32.AND P0, PT, RZ, UR4, PT ;  /* 0x00000004ff007c0c */ /* 0x000fc8000bf05070 */
[----:B------:R-:W-:-:S13]  /*9de0*/  ISETP.NE.AND.EX P0, PT, RZ, UR5, PT, P0 ;  /* 0x00000005ff007c0c */ /* 0x000fda000bf05300 */
[----:B------:R-:W-:Y:S05]  /*9df0*/  @!P0 BRA `(.L_x_14295) ;  /* 0x0000000000648947 */ /* 0x000fea0003800000 */
[----:B0-----:R-:W0:Y:S01]  /*9e00*/  SHFL.DOWN P0, R3, R102, 0x1, 0x1f ;  /* 0x08201f0066037f89 */ /* 0x001e220000000000 */
[----:B------:R-:W-:Y:S01]  /*9e10*/  BSSY B0, `(.L_x_14295) ;  /* 0x0000017000007945 */ /* 0x000fe20003800000 */
[----:B------:R-:W1:Y:S01]  /*9e20*/  S2R R4, SR_LANEID ;  /* 0x0000000000047919 */ /* 0x000e620000000000 */
[----:B------:R-:W3:Y:S01]  /*9e30*/  S2R R6, SR_TID.X ;  /* 0x0000000000067919 */ /* 0x000ee20000002100 */
        /* <DEDUP_REMOVED lines=17> */
[----:B------:R-:W-:Y:S02]  /*9f50*/  MOV R2, UR24 ;  /* 0x0000001800027c02 */ /* 0x000fe40008000f00 */
[----:B------:R-:W-:-:S05]  /*9f60*/  MOV R3, UR25 ;  /* 0x0000001900037c02 */ /* 0x000fca0008000f00 */
[----:B------:R1:W-:Y:S02]  /*9f70*/  REDG.E.ADD.F32.FTZ.RN.STRONG.GPU desc[UR20][R2.64], R7 ;  /* 0x00000007020079a6 */ /* 0x0003e4000c10f394 */
.L_x_14296:
[----:B------:R-:W-:Y:S05]  /*9f80*/  BSYNC B0 ;  /* 0x0000000000007941 */ /* 0x000fea0003800000 */
.L_x_14295:
[----:B------:R-:W-:Y:S01]  /*9f90*/  ULDC.64 UR4, c[0x0][0x3f8] ;  /* 0x0000fe0000047ab9 */ /* 0x000fe20000000a00 */
[----:B------:R-:W-:Y:S01]  /*9fa0*/  BSSY B0, `(.L_x_14297) ;  /* 0x000001f000007945 */ /* 0x000fe20003800000 */
[----:B------:R-:W-:-:S04]  /*9fb0*/  ISETP.NE.U32.AND P0, PT, RZ, UR4, PT ;  /* 0x00000004ff007c0c */ /* 0x000fc8000bf05070 */
[----:B------:R-:W-:-:S13]  /*9fc0*/  ISETP.NE.AND.EX P0, PT, RZ, UR5, PT, P0 ;  /* 0x00000005ff007c0c */ /* 0x000fda000bf05300 */
[----:B------:R-:W-:Y:S05]  /*9fd0*/  @!P0 BRA `(.L_x_14298) ;  /* 0x0000000000688947 */ /* 0x000fea0003800000 */
[----:B------:R-:W-:Y:S06]  /*9fe0*/  BAR.SYNC.DEFER_BLOCKING 0x0 ;  /* 0x0000000000007b1d */ /* 0x000fec0000010000 */
[----:B------:R-:W3:Y:S01]  /*9ff0*/  SHFL.DOWN P0, R0, R103, 0x1, 0x1f ;  /* 0x08201f0067007f89 */ /* 0x000ee20000000000 */
[----:B0-----:R-:W0:Y:S01]  /*a000*/  S2R R4, SR_LANEID ;  /* 0x0000000000047919 */ /* 0x001e220000000000 */
[----:B------:R-:W4:Y:S01]  /*a010*/  S2R R11, SR_TID.X ;  /* 0x00000000000b7919 */ /* 0x000f220000002100 */
[----:B---3--:R-:W-:-:S05]  /*a020*/  @P0 FADD R0, R0, R103 ;  /* 0x0000006700000221 */ /* 0x008fca0000000000 */
[----:B-1----:R-:W1:Y:S01]  /*a030*/  SHFL.DOWN P0, R3, R0, 0x2, 0x1f ;  /* 0x08401f0000037f89 */ /* 0x002e620000000000 */
[----:B0-----:R-:W-:-:S13]  /*a040*/  ISETP.NE.AND P1, PT, R4, RZ, PT ;  /* 0x000000ff0400720c */ /* 0x001fda0003f25270 */
[----:B------:R-:W0:Y:S01]  /*a050*/  @!P1 S2R R7, SR_CgaCtaId ;  /* 0x0000000000079919 */ /* 0x000e220000008800 */
[----:B-1----:R-:W-:Y:S01]  /*a060*/  @P0 FADD R3, R0, R3 ;  /* 0x0000000300030221 */ /* 0x002fe20000000000 */
[----:B------:R-:W-:-:S04]  /*a070*/  @!P1 MOV R0, 0x400 ;  /* 0x0000040000009802 */ /* 0x000fc80000000f00 */
[----:B------:R-:W1:Y:S01]  /*a080*/  SHFL.DOWN P0, R2, R3, 0x4, 0x1f ;  /* 0x08801f0003027f89 */ /* 0x000e620000000000 */
[----:B0-----:R-:W-:Y:S01]  /*a090*/  @!P1 LEA R7, R7, R0, 0x18 ;  /* 0x0000000007079211 */ /* 0x001fe200078ec0ff */
[----:B-1----:R-:W-:-:S05]  /*a0a0*/  @P0 FADD R2, R3, R2 ;  /* 0x0000000203020221 */ /* 0x002fca0000000000 */
[----:B------:R-:W0:Y:S02]  /*a0b0*/  SHFL.DOWN P0, R5, R2, 0x8, 0x1f ;  /* 0x09001f0002057f89 */ /* 0x000e240000000000 */
[----:B0-----:R-:W-:-:S05]  /*a0c0*/  @P0 FADD R5, R2, R5 ;  /* 0x0000000502050221 */ /* 0x001fca0000000000 */
[----:B------:R-:W0:Y:S02]  /*a0d0*/  SHFL.DOWN P0, R4, R5, 0x10, 0x1f ;  /* 0x0a001f0005047f89 */ /* 0x000e240000000000 */
[----:B0-----:R-:W-:Y:S01]  /*a0e0*/  @P0 FADD R4, R5, R4 ;  /* 0x0000000405040221 */ /* 0x001fe20000000000 */
[----:B----4-:R-:W-:-:S04]  /*a0f0*/  ISETP.NE.AND P0, PT, R11, RZ, PT ;  /* 0x000000ff0b00720c */ /* 0x010fc80003f05270 */
        /* <DEDUP_REMOVED lines=8> */
.L_x_14298:
[----:B0-----:R-:W0:Y:S02]  /*a180*/  S2R R11, SR_TID.X ;  /* 0x00000000000b7919 */ /* 0x001e240000002100 */
.L_x_14299:
[----:B------:R-:W-:Y:S05]  /*a190*/  BSYNC B0 ;  /* 0x0000000000007941 */ /* 0x000fea0003800000 */
.L_x_14297:
        /* <DEDUP_REMOVED lines=22> */
.L_x_14301:
[----:B------:R-:W-:Y:S02]  /*a300*/  LEA R0, R11, UR8, 0x3 ;  /* 0x000000080b007c11 */ /* 0x000fe4000f8e18ff */
[----:B01--4-:R-:W-:Y:S02]  /*a310*/  MOV R3, UR5 ;  /* 0x0000000500037c02 */ /* 0x013fe40008000f00 */
        /* <DEDUP_REMOVED lines=30> */
.L_x_14300:
[----:B------:R-:W-:Y:S05]  /*a500*/  EXIT ;  /* 0x000000000000794d */ /* 0x000fea0003800000 */
.L_x_14302:
        /* <DEDUP_REMOVED lines=15> */
.L_x_18984:


//--------------------- .text._Z25selective_scan_bwd_kernelI32Selective_Scan_bwd_kernel_traitsILi32ELi16ELb1ELb0ELb1ELb0ELb1EN3c108BFloat16ENS1_7complexIfEEEEv12SSMParamsBwd --------------------------
	.section	.text._Z25selective_scan_bwd_kernelI32Selective_Scan_bwd_kernel_traitsILi32ELi16ELb1ELb0ELb1ELb0ELb1EN3c108BFloat16ENS1_7complexIfEEEEv12SSMParamsBwd,"ax",@progbits
	.align	128
        .global         _Z25selective_scan_bwd_kernelI32Selective_Scan_bwd_kernel_traitsILi32ELi16ELb1ELb0ELb1ELb0ELb1EN3c108BFloat16ENS1_7complexIfEEEEv12SSMParamsBwd
        .type           _Z25selective_scan_bwd_kernelI32Selective_Scan_bwd_kernel_traitsILi32ELi16ELb1ELb0ELb1ELb0ELb1EN3c108BFloat16ENS1_7complexIfEEEEv12SSMParamsBwd,@function
        .size           _Z25selective_scan_bwd_kernelI32Selective_Scan_bwd_kernel_traitsILi32ELi16ELb1ELb0ELb1ELb0ELb1EN3c108BFloat16ENS1_7complexIfEEEEv12SSMParamsBwd,(.L_x_18985 - _Z25selective_scan_bwd_kernelI32Selective_Scan_bwd_kernel_traitsILi32ELi16ELb1ELb0ELb1ELb0ELb1EN3c108BFloat16ENS1_7complexIfEEEEv12SSMParamsBwd)
        .other          _Z25selective_scan_bwd_kernelI32Selective_Scan_bwd_kernel_traitsILi32ELi16ELb1ELb0ELb1ELb0ELb1EN3c108BFloat16ENS1_7complexIfEEEEv12SSMParamsBwd,@"STO_CUDA_ENTRY STV_DEFAULT"
_Z25selective_scan_bwd_kernelI32Selective_Scan_bwd_kernel_traitsILi32ELi16ELb1ELb0ELb1ELb0ELb1EN3c108BFloat16ENS1_7complexIfEEEEv12SSMParamsBwd:
.text._Z25selective_scan_bwd_kernelI32Selective_Scan_bwd_kernel_traitsILi32ELi16ELb1ELb0ELb1ELb0ELb1EN3c108BFloat16ENS1_7complexIfEEEEv12SSMParamsBwd:
        /* <DEDUP_REMOVED lines=33> */
[----:B------:R-:W-:Y:S01]  /*0210*/  HFMA2.MMA R104, -RZ, RZ, 0, 0 ;  /* 0x00000000ff687435 */ /* 0x000fe200000001ff */
[----:B------:R-:W-:Y:S01]  /*0220*/  UISETP.NE.AND.EX UP0, UPT, UR5, URZ, UPT, UP0 ;  /* 0x0000003f0500728c */ /* 0x000fe2000bf05300 */
[----:B------:R-:W-:Y:S01]  /*0230*/  R2UR UR32, R0 ;  /* 0x00000000002072ca */ /* 0x000fe200000e0000 */
[----:B-1----:R-:W-:Y:S01]  /*0240*/  USHF.R.S32.HI UR13, URZ, 0x1f, UR12 ;  /* 0x0000001f3f0d7899 */ /* 0x002fe2000801140c */
[----:B------:R-:W-:Y:S01]  /*0250*/  MOV R102, RZ ;  /* 0x000000ff00667202 */ /* 0x000fe20000000f00 */
[----:B------:R-:W-:Y:S01]  /*0260*/  ULDC.64 UR6, c[0x0][0x290] ;  /* 0x0000a40000067ab9 */ /* 0x000fe20000000a00 */
[----:B------:R-:W-:-:S02]  /*0270*/  UISETP.NE.AND.EX UP1, UPT, UR29, URZ, UPT, UP1 ;  /* 0x0000003f1d00728c */ /* 0x000fc4000bf25310 */
[----:B------:R-:W-:Y:S02]  /*0280*/  UIMAD UR14, UR13, UR6, URZ ;  /* 0x000000060d0e72a4 */ /* 0x000fe4000f8e023f */
[----:B------:R-:W-:Y:S02]  /*0290*/  UIMAD.WIDE.U32 UR18, UR12, UR6, URZ ;  /* 0x000000060c1272a5 */ /* 0x000fe4000f8e003f */
[----:B------:R-:W-:Y:S02]  /*02a0*/  UIMAD UR14, UR12, UR7, UR14 ;  /* 0x000000070c0e72a4 */ /* 0x000fe4000f8e020e */
[----:B------:R-:W-:Y:S01]  /*02b0*/  UIMAD.WIDE.U32 UR22, UR12, UR26, URZ ;  /* 0x0000001a0c1672a5 */ /* 0x000fe2000f8e003f */
[----:B------:R-:W1:Y:S01]  /*02c0*/  I2F.RP R0, UR32 ;  /* 0x0000002000007d06 */ /* 0x000e620008209400 */
        /* <DEDUP_REMOVED lines=8> */
[----:B-1----:R-:W0:Y:S02]  /*0350*/  MUFU.RCP R0, R0 ;  /* 0x0000000000007308 */ /* 0x002e240000001000 */
[----:B------:R-:W-:Y:S01]  /*0360*/  UMOV UR7, URZ ;  /* 0x0000003f00077c82 */ /* 0x000fe20008000000 */
[----:B------:R-:W-:Y:S01]  /*0370*/  UMOV UR4, URZ ;  /* 0x0000003f00047c82 */ /* 0x000fe20008000000 */
[----:B------:R-:W-:Y:S01]  /*0380*/  @UP1 ULEA.HI.X UR7, UR10, UR29, UR11, 0x2, UP3 ;  /* 0x0000001d0a071291 */ /* 0x000fe200098f140b */
[----:B------:R-:W-:Y:S01]  /*0390*/  MOV R112, UR6 ;  /* 0x0000000600707c02 */ /* 0x000fe20008000f00 */
[----:B------:R-:W-:-:S02]  /*03a0*/  UIMAD UR15, UR13, UR24, URZ ;  /* 0x000000180d0f72a4 */ /* 0x000fc4000f8e023f */
[----:B------:R-:W-:Y:S02]  /*03b0*/  UISETP.NE.U32.AND UP2, UPT, UR36, URZ, UPT ;  /* 0x0000003f2400728c */ /* 0x000fe4000bf45070 */
[----:B------:R-:W-:Y:S01]  /*03c0*/  UIMAD.WIDE.U32 UR8, UR12, UR24, URZ ;  /* 0x000000180c0872a5 */ /* 0x000fe2000f8e003f */
[----:B------:R-:W-:Y:S01]  /*03d0*/  MOV R113, UR7 ;  /* 0x0000000700717c02 */ /* 0x000fe20008000f00 */
[----:B------:R-:W-:Y:S02]  /*03e0*/  UIMAD UR15, UR12, UR25, UR15 ;  /* 0x000000190c0f72a4 */ /* 0x000fe4000f8e020f */
[----:B------:R-:W-:Y:S01]  /*03f0*/  UISETP.NE.AND.EX UP1, UPT, UR37, URZ, UPT, UP2 ;  /* 0x0000003f2500728c */ /* 0x000fe2000bf25320 */
[----:B------:R-:W-:Y:S01]  /*0400*/  ULDC.64 UR24, c[0x0][0x288] ;  /* 0x0000a20000187ab9 */ /* 0x000fe20000000a00 */
[----:B------:R-:W-:Y:S01]  /*0410*/  UIADD3 UR17, UR17, UR26, URZ ;  /* 0x0000001a11117290 */ /* 0x000fe2000fffe03f */
[----:B0-----:R-:W-:Y:S01]  /*0420*/  IADD3 R2, R0, 0xffffffe, RZ ;  /* 0x0ffffffe00027810 */ /* 0x001fe20007ffe0ff */
[----:B------:R-:W-:Y:S01]  /*0430*/  UIMAD UR31, UR11, UR24, URZ ;  /* 0x000000180b1f72a4 */ /* 0x000fe2000f8e023f */
[----:B------:R-:W-:Y:S01]  /*0440*/  IABS R0, UR10 ;  /* 0x0000000a00007c13 */ /* 0x000fe20008000000 */
[----:B------:R-:W-:-:S02]  /*0450*/  UIADD3 UR19, UR19, UR14, URZ ;  /* 0x0000000e13137290 */ /* 0x000fc4000fffe03f */
[----:B------:R-:W-:Y:S01]  /*0460*/  UIMAD UR31, UR10, UR25, UR31 ;  /* 0x000000190a1f72a4 */ /* 0x000fe2000f8e021f */
[----:B------:R-:W0:Y:S01]  /*0470*/  F2I.FTZ.U32.TRUNC.NTZ R2, R2 ;  /* 0x0000000200027305 */ /* 0x000e22000021f000 */
[----:B------:R-:W-:Y:S01]  /*0480*/  R2UR UR34, R0 ;  /* 0x00000000002272ca */ /* 0x000fe200000e0000 */
[----:B------:R-:W-:Y:S01]  /*0490*/  UMOV UR58, URZ ;  /* 0x0000003f003a7c82 */ /* 0x000fe20008000000 */
[----:B------:R-:W-:Y:S02]  /*04a0*/  @UP1 ULEA UR58, UP2, UR10, UR36, 0x2 ;  /* 0x000000240a3a1291 */ /* 0x000fe4000f84103f */
[----:B------:R-:W-:Y:S01]  /*04b0*/  ULOP3.LUT UR14, UR10, UR30, URZ, 0x3c, !UPT ;  /* 0x0000001e0a0e7292 */ /* 0x000fe2000f8e3c3f */
[----:B------:R-:W-:Y:S01]  /*04c0*/  UMOV UR59, URZ ;  /* 0x0000003f003b7c82 */ /* 0x000fe20008000000 */
[----:B------:R-:W-:Y:S02]  /*04d0*/  @UP1 ULEA.HI.X UR59, UR10, UR37, UR11, 0x2, UP2 ;  /* 0x000000250a3b1291 */ /* 0x000fe400090f140b */
[----:B------:R-:W-:-:S02]  /*04e0*/  UISETP.GE.AND UP2, UPT, UR14, URZ, UPT ;  /* 0x0000003f0e00728c */ /* 0x000fc4000bf46270 */
        /* <DEDUP_REMOVED lines=28> */
[----:B------:R-:W-:Y:S01]  /*06b0*/  UIADD3 UR16, UP5, UR26, UR4, URZ ;  /* 0x000000041a107290 */ /* 0x000fe2000ffbe03f */
[----:B------:R-:W-:-:S03]  /*06c0*/  ULDC.64 UR24, c[0x0][0x2f0] ;  /* 0x0000bc0000187ab9 */ /* 0x000fc60000000a00 */
        /* <DEDUP_REMOVED lines=9> */
[----:B------:R-:W-:Y:S02]  /*0760*/  ULEA UR49, UP3, UR48, UR4, 0x1 ;  /* 0x0000000430317291 */ /* 0x000fe4000f86083f */
        /* <DEDUP_REMOVED lines=8> */
[----:B------:R-:W-:Y:S01]  /*07f0*/  UIADD3.X UR50, UR28, UR19, UR33, UP2, !UPT ;  /* 0x000000131c327290 */ /* 0x000fe200097fe421 */
[----:B------:R-:W-:Y:S01]  /*0800*/  @UP0 ULDC UR15, c[0x0][0x214] ;  /* 0x00008500000f0ab9 */ /* 0x000fe20000000800 */
[----:B------:R-:W-:Y:S02]  /*0810*/  UIMAD.WIDE.U32 UR18, UR14, UR22, UR8 ;  /* 0x000000160e1272a5 */ /* 0x000fe4000f8e0008 */
[----:B------:R-:W-:Y:S02]  /*0820*/  UIMAD UR23, UR14, UR23, UR4 ;  /* 0x000000170e1772a4 */ /* 0x000fe4000f8e0204 */
[----:B------:R-:W-:Y:S02]  /*0830*/  ULEA.HI.X UR50, UR26, UR5, UR50, 0x1, UP1 ;  /* 0x000000051a327291 */ /* 0x000fe400088f0c32 */
[----:B------:R-:W-:-:S02]  /*0840*/  @UP0 UIMAD UR15, UR12, UR15, UR10 ;  /* 0x0000000f0c0f02a4 */ /* 0x000fc4000f8e020a */
[----:B------:R-:W-:Y:S02]  /*0850*/  ULEA UR22, UR17, 0xfffffc00, 0xa ;  /* 0xfffffc0011167891 */ /* 0x000fe4000f8e503f */
[----:B------:R-:W-:Y:S02]  /*0860*/  UISETP.GE.AND UP1, UPT, UR17, 0x1, UPT ;  /* 0x000000011100788c */ /* 0x000fe4000bf26270 */
[----:B------:R-:W-:Y:S02]  /*0870*/  UIADD3 UR23, UR19, UR23, URZ ;  /* 0x0000001713177290 */ /* 0x000fe4000fffe03f */
[----:B------:R-:W-:Y:S01]  /*0880*/  @UP0 UIMAD UR15, UR15, UR17, URZ ;  /* 0x000000110f0f02a4 */ /* 0x000fe2000f8e023f */
[----:B------:R-:W-:Y:S01]  /*0890*/  UMOV UR4, URZ ;  /* 0x0000003f00047c82 */ /* 0x000fe20008000000 */
[----:B------:R-:W-:Y:S01]  /*08a0*/  UIADD3 UR18, UP2, UR22, UR18, URZ ;  /* 0x0000001216127290 */ /* 0x000fe2000ff5e03f */
[----:B------:R-:W-:Y:S01]  /*08b0*/  @UP0 ULDC UR24, c[0x0][0x21c] ;  /* 0x0000870000180ab9 */ /* 0x000fe20000000800 */
[----:B------:R-:W-:Y:S01]  /*08c0*/  ULDC.64 UR8, c[0x0][0x2e0] ;  /* 0x0000b80000087ab9 */ /* 0x000fe20000000a00 */
[----:B------:R-:W-:-:S02]  /*08d0*/  @UP0 UIMAD UR15, UR15, UR24, URZ ;  /* 0x000000180f0f02a4 */ /* 0x000fc4000f8e023f */
[----:B------:R-:W-:Y:S02]  /*08e0*/  ULEA.HI.X.SX32 UR17, UR22, UR23, 0x1, UP2 ;  /* 0x0000001716117291 */ /* 0x000fe400090f0e3f */
        /* <DEDUP_REMOVED lines=10> */
[----:B------:R-:W-:Y:S05]  /*0990*/  @!P0 BRA `(.L_x_14303) ;  /* 0x000000a800948947 */ /* 0x000fea0003800000 */
[----:B------:R-:W0:Y:S01]  /*09a0*/  S2R R101, SR_TID.X ;  /* 0x0000000000657919 */ /* 0x000e220000002100 */
[----:B------:R-:W-:Y:S01]  /*09b0*/  MOV R102, RZ ;  /* 0x000000ff00667202 */ /* 0x000fe20000000f00 */
[----:B------:R-:W-:Y:S01]  /*09c0*/  UMOV UR15, UR16 ;  /* 0x00000010000f7c82 */ /* 0x000fe20008000000 */
[----:B------:R-:W-:Y:S01]  /*09d0*/  MOV R104, RZ ;  /* 0x000000ff00687202 */ /* 0x000fe20000000f00 */
[----:B------:R-:W1:Y:S01]  /*09e0*/  S2R R190, SR_LANEID ;  /* 0x0000000000be7919 */ /* 0x000e620000000000 */
[----:B------:R-:W-:Y:S01]  /*09f0*/  UMOV UR16, UR8 ;  /* 0x0000000800107c82 */ /* 0x000fe20008000000 */
[----:B------:R-:W-:Y:S01]  /*0a00*/  UMOV UR6, URZ ;  /* 0x0000003f00067c82 */ /* 0x000fe20008000000 */
[----:B0-----:R-:W-:-:S04]  /*0a10*/  SHF.L.U32 R100, R101, 0x1, RZ ;  /* 0x0000000165647819 */ /* 0x001fc800000006ff */
[----:B-1----:R-:W-:-:S07]  /*0a20*/  LOP3.LUT R100, R100, 0xffffffc0, RZ, 0xc0, !PT ;  /* 0xffffffc064647812 */ /* 0x002fce00078ec0ff */
.L_x_14385:
[----:B------:R-:W-:Y:S01]  /*0a30*/  BAR.SYNC.DEFER_BLOCKING 0x0 ;  /* 0x0000000000007b1d */ /* 0x000fe20000010000 */
[----:B0-----:R-:W-:Y:S02]  /*0a40*/  MOV R2, UR47 ;  /* 0x0000002f00027c02 */ /* 0x001fe40008000f00 */
[----:B------:R-:W-:Y:S02]  /*0a50*/  MOV R3, UR15 ;  /* 0x0000000f00037c02 */ /* 0x000fe40008000f00 */
[----:B------:R-:W-:-:S03]  /*0a60*/  LOP3.LUT R99, R100, 0x1f, R101, 0xf8, !PT ;  /* 0x0000001f64637812 */ /* 0x000fc600078ef865 */
[----:B------:R-:W0:Y:S01]  /*0a70*/  S2UR UR7, SR_CgaCtaId ;  /* 0x00000000000779c3 */ /* 0x000e220000008800 */
[----:B------:R-:W-:Y:S01]  /*0a80*/  UMOV UR44, 0x400 ;  /* 0x00000400002c7882 */ /* 0x000fe20000000000 */
[----:B------:R-:W-:Y:S01]  /*0a90*/  MOV R8, UR49 ;  /* 0x0000003100087c02 */ /* 0x000fe20008000f00 */
[----:B------:R-:W-:Y:S01]  /*0aa0*/  ULDC UR18, c[0x0][0x224] ;  /* 0x0000890000127ab9 */ /* 0x000fe20000000800 */
[C---:B------:R-:W-:Y:S01]  /*0ab0*/  IMAD.WIDE R2, R99.reuse, 0x10, R2 ;  /* 0x0000001063027825 */ /* 0x040fe200078e0202 */
[----:B------:R-:W-:Y:S01]  /*0ac0*/  MOV R9, UR48 ;  /* 0x0000003000097c02 */ /* 0x000fe20008000f00 */
[----:B------:R-:W-:Y:S01]  /*0ad0*/  ULDC.64 UR8, c[0x0][0x2a0] ;  /* 0x0000a80000087ab9 */ /* 0x000fe20000000a00 */
[----:B------:R-:W-:Y:S01]  /*0ae0*/  ULDC.64 UR26, c[0x0][0x2a8] ;  /* 0x0000aa00001a7ab9 */ /* 0x000fe20000000a00 */
[----:B------:R-:W-:Y:S01]  /*0af0*/  ULDC.64 UR28, c[0x0][0x3e8] ;  /* 0x0000fa00001c7ab9 */ /* 0x000fe20000000a00 */
[----:B--2---:R-:W2:Y:S04]  /*0b00*/  LDG.E.128 R4, desc[UR20][R2.64] ;  /* 0x0000001402047981 */ /* 0x004ea8000c1e1d00 */
[----:B------:R-:W3:Y:S01]  /*0b10*/  LDG.E.128 R20, desc[UR20][R2.64+0x200] ;  /* 0x0002001402147981 */ /* 0x000ee2000c1e1d00 */
[----:B------:R-:W-:Y:S01]  /*0b20*/  IMAD.WIDE R8, R99, 0x10, R8 ;  /* 0x0000001063087825 */ /* 0x000fe200078e0208 */
[----:B0-----:R-:W-:-:S06]  /*0b30*/  ULEA UR44, UR7, UR44, 0x18 ;  /* 0x0000002c072c7291 */ /* 0x001fcc000f8ec03f */
[C---:B------:R-:W-:Y:S02]  /*0b40*/  LEA R98, R190.reuse, UR44, 0x4 ;  /* 0x0000002cbe627c11 */ /* 0x040fe4000f8e20ff */
[----:B------:R-:W-:-:S03]  /*0b50*/  LEA R0, R190, UR44, 0x5 ;  /* 0x0000002cbe007c11 */ /* 0x000fc6000f8e28ff */
        /* <DEDUP_REMOVED lines=15> */
[----:B------:R-:W-:Y:S01]  /*0c50*/  LDS.128 R4, [R0+0x10] ;  /* 0x0000100000047984 */ /* 0x000fe20000000c00 */
[----:B------:R-:W-:Y:S06]  /*0c60*/  BAR.SYNC.DEFER_BLOCKING 0x0 ;  /* 0x0000000000007b1d */ /* 0x000fec0000010000 */
[----:B0-----:R-:W2:Y:S04]  /*0c70*/  LDG.E.128 R20, desc[UR20][R2.64] ;  /* 0x0000001402147981 */ /* 0x001ea8000c1e1d00 */
        /* <DEDUP_REMOVED lines=44> */
[----:B-1----:R-:W-:Y:S02]  /*0f40*/  SHF.L.U32 R65, R36, 0x10, RZ ;  /* 0x0000001024417819 */ /* 0x002fe400000006ff */
[----:B------:R-:W-:Y:S01]  /*0f50*/  SHF.L.U32 R64, R37, 0x10, RZ ;  /* 0x0000001025407819 */ /* 0x000fe200000006ff */
[----:B---3--:R-:W-:Y:S04]  /*0f60*/  STS.128 [R98], R44 ;  /* 0x0000002c62007388 */ /* 0x008fe80000000c00 */
[----:B-----5:R2:W-:Y:S01]  /*0f70*/  STS.128 [R98+0x200], R48 ;  /* 0x0002003062007388 */ /* 0x0205e20000000c00 */
[----:B------:R-:W-:-:S03]  /*0f80*/  NOP ;  /* 0x0000000000007918 */ /* 0x000fc60000000000 */
[----:B------:R-:W1:Y:S04]  /*0f90*/  LDS.128 R40, [R0] ;  /* 0x0000000000287984 */ /* 0x000e680000000c00 */
[----:B------:R-:W3:Y:S01]  /*0fa0*/  LDS.128 R8, [R0+0x10] ;  /* 0x0000100000087984 */ /* 0x000ee20000000c00 */
[----:B------:R-:W-:Y:S06]  /*0fb0*/  BAR.SYNC.DEFER_BLOCKING 0x0 ;  /* 0x0000000000007b1d */ /* 0x000fec0000010000 */
[----:B0-----:R-:W4:Y:S04]  /*0fc0*/  LDG.E.128 R20, desc[UR20][R2.64] ;  /* 0x0000001402147981 */ /* 0x001f28000c1e1d00 */
[----:B------:R0:W5:Y:S01]  /*0fd0*/  LDG.E.128 R28, desc[UR20][R2.64+0x200] ;  /* 0x00020014021c7981 */ /* 0x000162000c1e1d00 */
[----:B--2---:R-:W-:Y:S01]  /*0fe0*/  SHF.L.U32 R50, R32, 0x10, RZ ;  /* 0x0000001020327819 */ /* 0x004fe200000006ff */
[----:B------:R-:W-:Y:S01]  /*0ff0*/  UIMAD UR7, UR13, UR8, URZ ;  /* 0x000000080d0772a4 */ /* 0x000fe2000f8e023f */
[----:B------:R-:W-:-:S02]  /*1000*/  SHF.L.U32 R51, R16, 0x10, RZ ;  /* 0x0000001010337819 */ /* 0x000fc400000006ff */
[C---:B-1----:R-:W-:Y:S01]  /*1010*/  SHF.L.U32 R58, R40.reuse, 0x10, RZ ;  /* 0x00000010283a7819 */ /* 0x042fe200000006ff */
        /* <DEDUP_REMOVED lines=10> */
[----:B------:R-:W1:Y:S01]  /*10c0*/  MUFU.EX2 R52, R52 ;  /* 0x0000003400347308 */ /* 0x000e620000000800 */
[----:B0-----:R-:W-:Y:S01]  /*10d0*/  FMUL.FTZ R2, R44, -1.4426950216293334961 ;  /* 0xbfb8aa3b2c027820 */ /* 0x001fe20000410000 */
[----:B------:R-:W-:Y:S01]  /*10e0*/  SHF.L.U32 R48, R41, 0x10, RZ ;  /* 0x0000001029307819 */ /* 0x000fe200000006ff */
[----:B------:R-:W-:Y:S01]  /*10f0*/  UIMAD UR7, UR11, UR26, URZ ;  /* 0x0000001a0b0772a4 */ /* 0x000fe2000f8e023f */
[----:B------:R-:W-:Y:S01]  /*1100*/  FMUL.FTZ R46, R49, -1.4426950216293334961 ;  /* 0xbfb8aa3b312e7820 */ /* 0x000fe20000410000 */
[----:B------:R-:W-:-:S02]  /*1110*/  PRMT R3, R36, 0x7632, R3 ;  /* 0x0000763224037816 */ /* 0x000fc40000000003 */
[----:B------:R-:W-:Y:S01]  /*1120*/  FMUL.FTZ R41, R48, -1.4426950216293334961 ;  /* 0xbfb8aa3b30297820 */ /* 0x000fe20000410000 */
[----:B------:R-:W0:Y:S01]  /*1130*/  MUFU.EX2 R2, R2 ;  /* 0x0000000200027308 */ /* 0x000e220000000800 */
[----:B------:R-:W-:Y:S01]  /*1140*/  PRMT R36, R37, 0x7632, R36 ;  /* 0x0000763225247816 */ /* 0x000fe20000000024 */
[----:B------:R-:W-:Y:S01]  /*1150*/  UIMAD UR7, UR10, UR27, UR7 ;  /* 0x0000001b0a0772a4 */ /* 0x000fe2000f8e0207 */
[----:B---3--:R-:W-:Y:S01]  /*1160*/  SHF.L.U32 R78, R8, 0x10, RZ ;  /* 0x00000010084e7819 */ /* 0x008fe200000006ff */
[----:B------:R-:W-:Y:S01]  /*1170*/  UIMAD.WIDE.U32 UR26, UR10, UR26, UR8 ;  /* 0x0000001a0a1a72a5 */ /* 0x000fe2000f8e0008 */
[----:B------:R-:W-:Y:S02]  /*1180*/  PRMT R42, R42, 0x7632, R42 ;  /* 0x000076322a2a7816 */ /* 0x000fe4000000002a */
[----:B------:R-:W-:Y:S01]  /*1190*/  PRMT R32, R39, 0x7632, R32 ;  /* 0x0000763227207816 */ /* 0x000fe20000000020 */
[----:B------:R-:W2:Y:S01]  /*11a0*/  MUFU.EX2 R45, R45 ;  /* 0x0000002d002d7308 */ /* 0x000ea20000000800 */
[----:B-1----:R-:W-:Y:S01]  /*11b0*/  FADD.FTZ R52, R52, 1 ;  /* 0x3f80000034347421 */ /* 0x002fe20000010000 */
[----:B------:R-:W-:Y:S01]  /*11c0*/  SHF.L.U32 R66, R43, 0x10, RZ ;  /* 0x000000102b427819 */ /* 0x000fe200000006ff */
[----:B------:R-:W-:Y:S01]  /*11d0*/  UIADD3 UR19, UR27, UR7, URZ ;  /* 0x000000071b137290 */ /* 0x000fe2000fffe03f */
[----:B------:R-:W-:Y:S01]  /*11e0*/  PRMT R8, R32, 0x7632, R8 ;  /* 0x0000763220087816 */ /* 0x000fe20000000008 */
[----:B------:R-:W-:Y:S01]  /*11f0*/  ULEA UR7, UP0, UR26, UR28, 0x1 ;  /* 0x0000001c1a077291 */ /* 0x000fe2000f80083f */
[----:B------:R-:W-:Y:S01]  /*1200*/  SHF.L.U32 R62, R39, 0x10, RZ ;  /* 0x00000010273e7819 */ /* 0x000fe200000006ff */
[----:B------:R-:W-:Y:S01]  /*1210*/  FMUL.FTZ R47, R66, -1.4426950216293334961 ;  /* 0xbfb8aa3b422f7820 */ /* 0x000fe20000410000 */
[----:B------:R1:W3:Y:S01]  /*1220*/  MUFU.RCP R67, R52 ;  /* 0x0000003400437308 */ /* 0x0002e20000001000 */
[----:B0-----:R-:W-:Y:S01]  /*1230*/  FADD.FTZ R40, R2, 1 ;  /* 0x3f80000002287421 */ /* 0x001fe20000010000 */
[C---:B------:R-:W-:Y:S01]  /*1240*/  PRMT R2, R38.reuse, 0x7632, R2 ;  /* 0x0000763226027816 */ /* 0x040fe20000000002 */
[----:B------:R-:W-:Y:S01]  /*1250*/  ULEA.HI.X UR26, UR26, UR29, UR19, 0x1, UP0 ;  /* 0x0000001d1a1a7291 */ /* 0x000fe200080f0c13 */
[----:B------:R-:W-:Y:S01]  /*1260*/  SHF.L.U32 R63, R38, 0x10, RZ ;  /* 0x00000010263f7819 */ /* 0x000fe200000006ff */
[----:B------:R-:W-:Y:S01]  /*1270*/  ULDC.64 UR8, c[0x0][0x320] ;  /* 0x0000c80000087ab9 */ /* 0x000fe20000000a00 */
[----:B------:R-:W-:-:S02]  /*1280*/  PRMT R39, R16, 0x7632, R39 ;  /* 0x0000763210277816 */ /* 0x000fc40000000027 */
[----:B------:R-:W0:Y:S01]  /*1290*/  MUFU.EX2 R41, R41 ;  /* 0x0000002900297308 */ /* 0x000e220000000800 */
[----:B--2---:R-:W-:Y:S01]  /*12a0*/  FADD.FTZ R45, R45, 1 ;  /* 0x3f8000002d2d7421 */ /* 0x004fe20000010000 */
[----:B------:R-:W-:Y:S02]  /*12b0*/  SHF.L.U32 R53, R8, 0x10, RZ ;  /* 0x0000001008357819 */ /* 0x000fe400000006ff */
[C---:B-1----:R-:W-:Y:S02]  /*12c0*/  SHF.L.U32 R52, R33.reuse, 0x10, RZ ;  /* 0x0000001021347819 */ /* 0x042fe400000006ff */
[----:B------:R-:W-:Y:S02]  /*12d0*/  PRMT R33, R33, 0x7632, R33 ;  /* 0x0000763221217816 */ /* 0x000fe40000000021 */
[----:B------:R-:W1:Y:S01]  /*12e0*/  MUFU.EX2 R46, R46 ;  /* 0x0000002e002e7308 */ /* 0x000e620000000800 */
[----:B---3--:R-:W-:Y:S01]  /*12f0*/  FMUL.FTZ R37, R58, R67 ;  /* 0x000000433a257220 */ /* 0x008fe20000410000 */
[----:B------:R-:W-:-:S02]  /*1300*/  PRMT R8, R17, 0x7632, R8 ;  /* 0x0000763211087816 */ /* 0x000fc40000000008 */
[----:B------:R-:W-:Y:S01]  /*1310*/  SHF.L.U32 R54, R33, 0x10, RZ ;  /* 0x0000001021367819 */ /* 0x000fe200000006ff */
[----:B------:R-:W-:Y:S01]  /*1320*/  FMUL.FTZ R97, R50, R37 ;  /* 0x0000002532617220 */ /* 0x000fe20000410000 */
[----:B------:R-:W-:Y:S02]  /*1330*/  PRMT R43, R43, 0x7632, R43 ;  /* 0x000076322b2b7816 */ /* 0x000fe4000000002b */
[----:B------:R2:W3:Y:S01]  /*1340*/  MUFU.RCP R71, R40 ;  /* 0x0000002800477308 */ /* 0x0004e20000001000 */
[----:B------:R-:W-:Y:S01]  /*1350*/  FFMA.FTZ R55, R97, R51, R104 ;  /* 0x0000003361377223 */ /* 0x000fe20000010068 */
[----:B------:R-:W-:Y:S01]  /*1360*/  SHF.L.U32 R51, R42, 0x10, RZ ;  /* 0x000000102a337819 */ /* 0x000fe200000006ff */
[----:B0-----:R-:W-:Y:S01]  /*1370*/  FADD.FTZ R41, R41, 1 ;  /* 0x3f80000029297421 */ /* 0x001fe20000010000 */
[----:B------:R-:W-:Y:S02]  /*1380*/  SHF.L.U32 R56, R8, 0x10, RZ ;  /* 0x0000001008387819 */ /* 0x000fe400000006ff */
[----:B------:R-:W-:-:S02]  /*1390*/  PRMT R8, R34, 0x7632, R8 ;  /* 0x0000763222087816 */ /* 0x000fc40000000008 */
[----:B------:R0:W0:Y:S01]  /*13a0*/  MUFU.RCP R73, R45 ;  /* 0x0000002d00497308 */ /* 0x0000220000001000 */
[----:B--2---:R-:W-:Y:S01]  /*13b0*/  FMUL.FTZ R40, R78, -1.4426950216293334961 ;  /* 0xbfb8aa3b4e287820 */ /* 0x004fe20000410000 */
[----:B-1----:R-:W-:Y:S01]  /*13c0*/  FADD.FTZ R46, R46, 1 ;  /* 0x3f8000002e2e7421 */ /* 0x002fe20000010000 */
[----:B------:R-:W-:Y:S02]  /*13d0*/  SHF.L.U32 R76, R43, 0x10, RZ ;  /* 0x000000102b4c7819 */ /* 0x000fe400000006ff */
[----:B------:R-:W-:Y:S02]  /*13e0*/  SHF.L.U32 R69, R18, 0x10, RZ ;  /* 0x0000001012457819 */ /* 0x000fe400000006ff */
[----:B------:R-:W-:Y:S01]  /*13f0*/  PRMT R43, R24, 0x7632, R43 ;  /* 0x00007632182b7816 */ /* 0x000fe2000000002b */
[----:B------:R1:W-:Y:S01]  /*1400*/  MUFU.EX2 R70, R40 ;  /* 0x0000002800467308 */ /* 0x0003e20000000800 */
[----:B---3--:R-:W-:Y:S01]  /*1410*/  FMUL.FTZ R38, R44, R71 ;  /* 0x000000472c267220 */ /* 0x008fe20000410000 */
[----:B0-----:R-:W-:-:S02]  /*1420*/  SHF.L.U32 R45, R39, 0x10, RZ ;  /* 0x00000010272d7819 */ /* 0x001fc400000006ff */
[----:B------:R-:W-:Y:S01]  /*1430*/  SHF.L.U32 R59, R24, 0x10, RZ ;  /* 0x00000010183b7819 */ /* 0x000fe200000006ff */
[----:B------:R-:W-:Y:S01]  /*1440*/  FMUL.FTZ R96, R53, R38 ;  /* 0x0000002635607220 */ /* 0x000fe20000410000 */
[----:B------:R-:W-:Y:S02]  /*1450*/  SHF.L.U32 R82, R9, 0x10, RZ ;  /* 0x0000001009527819 */ /* 0x000fe400000006ff */
[----:B------:R0:W2:Y:S01]  /*1460*/  MUFU.RCP R75, R41 ;  /* 0x00000029004b7308 */ /* 0x0000a20000001000 */
[----:B-1----:R-:W-:Y:S01]  /*1470*/  FMUL.FTZ R40, R51, -1.4426950216293334961 ;  /* 0xbfb8aa3b33287820 */ /* 0x002fe20000410000 */
[----:B------:R-:W-:Y:S01]  /*1480*/  FMUL.FTZ R39, R60, R73 ;  /* 0x000000493c277220 */ /* 0x000fe20000410000 */
[----:B------:R-:W-:Y:S01]  /*1490*/  FFMA.FTZ R42, R96, R45, R55 ;  /* 0x0000002d602a7223 */ /* 0x000fe20000010037 */
[----:B------:R-:W-:Y:S02]  /*14a0*/  SHF.L.U32 R45, R17, 0x10, RZ ;  /* 0x00000010112d7819 */ /* 0x000fe400000006ff */
[----:B------:R-:W-:Y:S01]  /*14b0*/  FMUL.FTZ R95, R52, R39 ;  /* 0x00000027345f7220 */ /* 0x000fe20000410000 */
[----:B------:R-:W-:Y:S01]  /*14c0*/  SHF.L.U32 R55, R34, 0x10, RZ ;  /* 0x0000001022377819 */ /* 0x000fe200000006ff */
[----:B------:R-:W1:Y:S01]  /*14d0*/  MUFU.EX2 R40, R40 ;  /* 0x0000002800287308 */ /* 0x000e620000000800 */
[----:B0-----:R-:W-:Y:S01]  /*14e0*/  PRMT R41, R35, 0x7632, R41 ;  /* 0x0000763223297816 */ /* 0x001fe20000000029 */
[----:B------:R-:W-:Y:S01]  /*14f0*/  FFMA.FTZ R45, R95, R45, R42 ;  /* 0x0000002d5f2d7223 */ /* 0x000fe2000001002a */
[----:B------:R-:W-:Y:S01]  /*1500*/  FMUL.FTZ R42, R76, -1.4426950216293334961 ;  /* 0xbfb8aa3b4c2a7820 */ /* 0x000fe20000410000 */
[----:B------:R-:W-:-:S02]  /*1510*/  SHF.L.U32 R57, R35, 0x10, RZ ;  /* 0x0000001023397819 */ /* 0x000fc400000006ff */
[----:B------:R-:W-:Y:S02]  /*1520*/  SHF.L.U32 R85, R26, 0x10, RZ ;  /* 0x000000101a557819 */ /* 0x000fe400000006ff */
[----:B------:R0:W3:Y:S01]  /*1530*/  MUFU.RCP R68, R46 ;  /* 0x0000002e00447308 */ /* 0x0000e20000001000 */
[----:B--2---:R-:W-:Y:S01]  /*1540*/  FMUL.FTZ R33, R48, R75 ;  /* 0x0000004b30217220 */ /* 0x004fe20000410000 */
[----:B------:R-:W-:Y:S02]  /*1550*/  PRMT R35, R18, 0x7632, R35 ;  /* 0x0000763212237816 */ /* 0x000fe40000000023 */
[----:B------:R-:W-:Y:S01]  /*1560*/  SHF.L.U32 R83, R27, 0x10, RZ ;  /* 0x000000101b537819 */ /* 0x000fe200000006ff */
[----:B------:R-:W-:Y:S01]  /*1570*/  FMUL.FTZ R94, R54, R33 ;  /* 0x00000021365e7220 */ /* 0x000fe20000410000 */
[C---:B------:R-:W-:Y:S02]  /*1580*/  SHF.L.U32 R61, R25.reuse, 0x10, RZ ;  /* 0x00000010193d7819 */ /* 0x040fe400000006ff */
[----:B------:R-:W2:Y:S01]  /*1590*/  MUFU.EX2 R47, R47 ;  /* 0x0000002f002f7308 */ /* 0x000ea20000000800 */
[----:B-1----:R-:W-:Y:S01]  /*15a0*/  FADD.FTZ R40, R40, 1 ;  /* 0x3f80000028287421 */ /* 0x002fe20000010000 */
[--C-:B------:R-:W-:Y:S01]  /*15b0*/  FFMA.FTZ R56, R94, R56, R45.reuse ;  /* 0x000000385e387223 */ /* 0x100fe2000001002d */
[----:B0-----:R-:W-:Y:S01]  /*15c0*/  PRMT R46, R26, 0x7632, R46 ;  /* 0x000076321a2e7816 */ /* 0x001fe2000000002e */
[----:B------:R-:W-:Y:S01]  /*15d0*/  FMUL.FTZ R26, R82, -1.4426950216293334961 ;  /* 0xbfb8aa3b521a7820 */ /* 0x000fe20000410000 */
[----:B------:R-:W-:Y:S01]  /*15e0*/  PRMT R45, R25, 0x7632, R45 ;  /* 0x00007632192d7816 */ /* 0x000fe2000000002d */
[----:B------:R-:W-:Y:S01]  /*15f0*/  FADD.FTZ R25, -R67, 1 ;  /* 0x3f80000043197421 */ /* 0x000fe20000010100 */
[----:B------:R-:W-:Y:S01]  /*1600*/  PRMT R9, R9, 0x7632, R9 ;  /* 0x0000763209097816 */ /* 0x000fe20000000009 */
[----:B------:R0:W1:Y:S01]  /*1610*/  MUFU.RCP R72, R40 ;  /* 0x0000002800487308 */ /* 0x0000620000001000 */
[----:B---3--:R-:W-:Y:S01]  /*1620*/  FMUL.FTZ R34, R49, R68 ;  /* 0x0000004431227220 */ /* 0x008fe20000410000 */
[----:B------:R-:W-:-:S02]  /*1630*/  SHF.L.U32 R88, R12, 0x10, RZ ;  /* 0x000000100c587819 */ /* 0x000fc400000006ff */
[----:B------:R-:W-:Y:S01]  /*1640*/  SHF.L.U32 R84, R9, 0x10, RZ ;  /* 0x0000001009547819 */ /* 0x000fe200000006ff */
[----:B------:R-:W-:Y:S01]  /*1650*/  FMUL.FTZ R93, R55, R34 ;  /* 0x00000022375d7220 */ /* 0x000fe20000410000 */
[----:B------:R-:W-:Y:S02]  /*1660*/  PRMT R106, R11, 0x7632, R106 ;  /* 0x000076320b6a7816 */ /* 0x000fe4000000006a */
[----:B------:R-:W3:Y:S01]  /*1670*/  MUFU.EX2 R42, R42 ;  /* 0x0000002a002a7308 */ /* 0x000ee20000000800 */
[----:B--2---:R-:W-:Y:S01]  /*1680*/  FADD.FTZ R24, R47, 1 ;  /* 0x3f8000002f187421 */ /* 0x004fe20000010000 */
[----:B------:R-:W-:Y:S01]  /*1690*/  FFMA.FTZ R81, R93, R69, R56 ;  /* 0x000000455d517223 */ /* 0x000fe20000010038 */
[----:B------:R-:W-:Y:S01]  /*16a0*/  SHF.L.U32 R56, R8, 0x10, RZ ;  /* 0x0000001008387819 */ /* 0x000fe200000006ff */
[----:B------:R-:W-:Y:S01]  /*16b0*/  FFMA.FTZ R69, R58, R25, 1 ;  /* 0x3f8000003a457423 */ /* 0x000fe20000010019 */
[----:B------:R-:W-:Y:S01]  /*16c0*/  PRMT R8, R8, 0x7632, R8 ;  /* 0x0000763208087816 */ /* 0x000fe20000000008 */
[----:B------:R-:W-:Y:S01]  /*16d0*/  FADD.FTZ R25, -R73, 1 ;  /* 0x3f80000049197421 */ /* 0x000fe20000010100 */
[----:B------:R-:W-:Y:S01]  /*16e0*/  PRMT R47, R27, 0x7632, R47 ;  /* 0x000076321b2f7816 */ /* 0x000fe2000000002f */
[----:B------:R2:W2:Y:S01]  /*16f0*/  MUFU.RCP R77, R24 ;  /* 0x00000018004d7308 */ /* 0x0004a20000001000 */
[----:B------:R-:W-:Y:S01]  /*1700*/  SHF.L.U32 R80, R8, 0x10, RZ ;  /* 0x0000001008507819 */ /* 0x000fe200000006ff */
[----:B------:R-:W-:Y:S01]  /*1710*/  FFMA.FTZ R60, R60, R25, 1 ;  /* 0x3f8000003c3c7423 */ /* 0x000fe20000010019 */
[----:B0-----:R-:W-:Y:S01]  /*1720*/  SHF.L.U32 R40, R35, 0x10, RZ ;  /* 0x0000001023287819 */ /* 0x001fe200000006ff */
[----:B-1----:R-:W-:Y:S01]  /*1730*/  FMUL.FTZ R35, R51, R72 ;  /* 0x0000004833237220 */ /* 0x002fe20000410000 */
[----:B------:R-:W-:-:S02]  /*1740*/  PRMT R25, R19, 0x7632, R25 ;  /* 0x0000763213197816 */ /* 0x000fc40000000019 */
[----:B------:R-:W-:Y:S01]  /*1750*/  SHF.L.U32 R58, R41, 0x10, RZ ;  /* 0x00000010293a7819 */ /* 0x000fe200000006ff */
[----:B------:R0:W1:Y:S01]  /*1760*/  MUFU.EX2 R27, R26 ;  /* 0x0000001a001b7308 */ /* 0x0000620000000800 */
[----:B------:R-:W-:Y:S01]  /*1770*/  FMUL.FTZ R92, R56, R35 ;  /* 0x00000023385c7220 */ /* 0x000fe20000410000 */
[----:B---3--:R-:W-:Y:S01]  /*1780*/  FADD.FTZ R42, R42, 1 ;  /* 0x3f8000002a2a7421 */ /* 0x008fe20000010000 */
[----:B--2---:R-:W-:Y:S02]  /*1790*/  SHF.L.U32 R24, R19, 0x10, RZ ;  /* 0x0000001013187819 */ /* 0x004fe400000006ff */
[----:B------:R-:W-:Y:S01]  /*17a0*/  FFMA.FTZ R8, R92, R40, R81 ;  /* 0x000000285c087223 */ /* 0x000fe20000010051 */
[----:B------:R-:W-:Y:S02]  /*17b0*/  SHF.L.U32 R108, R11, 0x10, RZ ;  /* 0x000000100b6c7819 */ /* 0x000fe400000006ff */
[----:B------:R2:W3:Y:S01]  /*17c0*/  MUFU.RCP R79, R42 ;  /* 0x0000002a004f7308 */ /* 0x0004e20000001000 */
[----:B0-----:R-:W-:Y:S01]  /*17d0*/  FMUL.FTZ R26, R80, -1.4426950216293334961 ;  /* 0xbfb8aa3b501a7820 */ /* 0x001fe20000410000 */
[----:B------:R-:W-:Y:S01]  /*17e0*/  FMUL.FTZ R40, R66, R77 ;  /* 0x0000004d42287220 */ /* 0x000fe20000410000 */
[----:B------:R-:W-:Y:S01]  /*17f0*/  FADD.FTZ R9, -R77, 1 ;  /* 0x3f8000004d097421 */ /* 0x000fe20000010100 */
[----:B------:R-:W-:-:S02]  /*1800*/  SHF.L.U32 R104, R10, 0x10, RZ ;  /* 0x000000100a687819 */ /* 0x000fc400000006ff */
[----:B------:R-:W-:Y:S01]  /*1810*/  FMUL.FTZ R91, R57, R40 ;  /* 0x00000028395b7220 */ /* 0x000fe20000410000 */
[----:B------:R-:W-:Y:S01]  /*1820*/  FFMA.FTZ R74, R66, R9, 1 ;  /* 0x3f800000424a7423 */ /* 0x000fe20000010009 */
[----:B------:R-:W0:Y:S01]  /*1830*/  MUFU.EX2 R26, R26 ;  /* 0x0000001a001a7308 */ /* 0x000e220000000800 */
[----:B--2---:R-:W-:Y:S01]  /*1840*/  SHF.L.U32 R42, R25, 0x10, RZ ;  /* 0x00000010192a7819 */ /* 0x004fe200000006ff */
[----:B------:R-:W-:Y:S01]  /*1850*/  FFMA.FTZ R87, R91, R24, R8 ;  /* 0x000000185b577223 */ /* 0x000fe20000010008 */
[----:B------:R-:W-:Y:S01]  /*1860*/  FMUL.FTZ R25, R84, -1.4426950216293334961 ;  /* 0xbfb8aa3b54197820 */ /* 0x000fe20000410000 */
[----:B------:R-:W-:Y:S01]  /*1870*/  FADD.FTZ R24, R70, 1 ;  /* 0x3f80000046187421 */ /* 0x000fe20000010000 */
[----:B------:R-:W-:Y:S01]  /*1880*/  FADD.FTZ R8, -R68, 1 ;  /* 0x3f80000044087421 */ /* 0x000fe20000010100 */
[----:B------:R-:W-:Y:S01]  /*1890*/  FADD.FTZ R9, -R71, 1 ;  /* 0x3f80000047097421 */ /* 0x000fe20000010100 */
[----:B------:R-:W-:Y:S01]  /*18a0*/  SHF.L.U32 R106, R106, 0x10, RZ ;  /* 0x000000106a6a7819 */ /* 0x000fe200000006ff */
[----:B------:R-:W2:Y:S01]  /*18b0*/  MUFU.EX2 R66, R25 ;  /* 0x0000001900427308 */ /* 0x000ea20000000800 */
[----:B------:R-:W-:Y:S01]  /*18c0*/  FFMA.FTZ R70, R49, R8, 1 ;  /* 0x3f80000031467423 */ /* 0x000fe20000010008 */
[----:B-1----:R-:W-:Y:S01]  /*18d0*/  FADD.FTZ R49, R27, 1 ;  /* 0x3f8000001b317421 */ /* 0x002fe20000010000 */
[----:B---3--:R-:W-:Y:S01]  /*18e0*/  FMUL.FTZ R41, R76, R79 ;  /* 0x0000004f4c297220 */ /* 0x008fe20000410000 */
[----:B------:R-:W-:-:S02]  /*18f0*/  SHF.L.U32 R46, R46, 0x10, RZ ;  /* 0x000000102e2e7819 */ /* 0x000fc400000006ff */
[----:B------:R-:W-:Y:S01]  /*1900*/  SHF.L.U32 R47, R47, 0x10, RZ ;  /* 0x000000102f2f7819 */ /* 0x000fe200000006ff */
[----:B------:R-:W-:Y:S01]  /*1910*/  FMUL.FTZ R90, R58, R41 ;  /* 0x000000293a5a7220 */ /* 0x000fe20000410000 */
[----:B------:R-:W1:Y:S01]  /*1920*/  MUFU.RCP R81, R24 ;  /* 0x0000001800517308 */ /* 0x000e620000001000 */
[----:B0-----:R-:W-:Y:S01]  /*1930*/  FADD.FTZ R8, R26, 1 ;  /* 0x3f8000001a087421 */ /* 0x001fe20000010000 */
[----:B------:R-:W-:Y:S01]  /*1940*/  ISETP.NE.U32.AND P0, PT, RZ, UR8, PT ;  /* 0x00000008ff007c0c */ /* 0x000fe2000bf05070 */
[--C-:B------:R-:W-:Y:S01]  /*1950*/  FFMA.FTZ R86, R90, R42, R87.reuse ;  /* 0x0000002a5a567223 */ /* 0x100fe20000010057 */
[----:B------:R-:W-:Y:S02]  /*1960*/  PRMT R87, R12, 0x7632, R87 ;  /* 0x000076320c577816 */ /* 0x000fe40000000057 */
[----:B------:R-:W-:Y:S02]  /*1970*/  ISETP.NE.AND.EX P0, PT, RZ, UR9, PT, P0 ;  /* 0x00000009ff007c0c */ /* 0x000fe4000bf05300 */
[----:B------:R0:W-:Y:S01]  /*1980*/  MUFU.RCP R105, R8 ;  /* 0x0000000800697308 */ /* 0x0001e20000001000 */
[----:B--2---:R-:W-:Y:S01]  /*1990*/  FADD.FTZ R66, R66, 1 ;  /* 0x3f80000042427421 */ /* 0x004fe20000010000 */
[----:B------:R-:W-:-:S06]  /*19a0*/  SHF.L.U32 R87, R87, 0x10, RZ ;  /* 0x0000001057577819 */ /* 0x000fcc00000006ff */
[----:B------:R-:W2:Y:S01]  /*19b0*/  MUFU.RCP R109, R49 ;  /* 0x00000031006d7308 */ /* 0x000ea20000001000 */
[----:B-1----:R-:W-:Y:S01]  /*19c0*/  FMUL.FTZ R42, R78, R81 ;  /* 0x000000514e2a7220 */ /* 0x002fe20000410000 */
[----:B0-----:R-:W-:-:S03]  /*19d0*/  FADD.FTZ R8, -R72, 1 ;  /* 0x3f80000048087421 */ /* 0x001fc60000010100 */
[----:B------:R-:W-:-:S03]  /*19e0*/  FMUL.FTZ R89, R59, R42 ;  /* 0x0000002a3b597220 */ /* 0x000fc60000410000 */
[----:B------:R-:W0:Y:S01]  /*19f0*/  MUFU.RCP R115, R66 ;  /* 0x0000004200737308 */ /* 0x000e220000001000 */
[----:B--2---:R-:W-:-:S04]  /*1a00*/  FADD.FTZ R11, -R109, 1 ;  /* 0x3f8000006d0b7421 */ /* 0x004fc80000010100 */
[----:B------:R-:W-:Y:S01]  /*1a10*/  FFMA.FTZ R111, R82, R11, 1 ;  /* 0x3f800000526f7423 */ /* 0x000fe2000001000b */
[----:B----4-:R1:W-:Y:S04]  /*1a20*/  STS.128 [R98], R20 ;  /* 0x0000001462007388 */ /* 0x0103e80000000c00 */
[----:B-----5:R2:W-:Y:S01]  /*1a30*/  STS.128 [R98+0x200], R28 ;  /* 0x0002001c62007388 */ /* 0x0205e20000000c00 */
[----:B------:R-:W-:-:S03]  /*1a40*/  NOP ;  /* 0x0000000000007918 */ /* 0x000fc60000000000 */
[----:B------:R-:W3:Y:S01]  /*1a50*/  LDS.128 R24, [R0] ;  /* 0x0000000000187984 */ /* 0x000ee20000000c00 */
[----:B-1----:R-:W-:Y:S01]  /*1a60*/  FADD.FTZ R21, -R75, 1 ;  /* 0x3f8000004b157421 */ /* 0x002fe20000010100 */
[----:B------:R-:W-:Y:S01]  /*1a70*/  SHF.L.U32 R20, R43, 0x10, RZ ;  /* 0x000000102b147819 */ /* 0x000fe200000006ff */
[----:B------:R-:W-:Y:S01]  /*1a80*/  FMUL.FTZ R43, R80, R105 ;  /* 0x00000069502b7220 */ /* 0x000fe20000410000 */
[----:B------:R-:W-:Y:S01]  /*1a90*/  FFMA.FTZ R23, R44, R9, 1 ;  /* 0x3f8000002c177423 */ /* 0x000fe20000010009 */
[----:B--2---:R-:W-:Y:S01]  /*1aa0*/  FFMA.FTZ R29, R48, R21, 1 ;  /* 0x3f800000301d7423 */ /* 0x004fe20000010015 */
[----:B------:R-:W-:Y:S01]  /*1ab0*/  FFMA.FTZ R21, R89, R88, R86 ;  /* 0x0000005859157223 */ /* 0x000fe20000010056 */
[----:B------:R-:W-:Y:S01]  /*1ac0*/  FMUL.FTZ R88, R20, R43 ;  /* 0x0000002b14587220 */ /* 0x000fe20000410000 */
[----:B------:R-:W-:Y:S01]  /*1ad0*/  FMUL.FTZ R44, R82, R109 ;  /* 0x0000006d522c7220 */ /* 0x000fe20000410000 */
[----:B------:R-:W-:Y:S01]  /*1ae0*/  FFMA.FTZ R28, R51, R8, 1 ;  /* 0x3f800000331c7423 */ /* 0x000fe20000010008 */
[----:B------:R-:W-:Y:S01]  /*1af0*/  FADD.FTZ R9, -R79, 1 ;  /* 0x3f8000004f097421 */ /* 0x000fe20000010100 */
[--C-:B------:R-:W-:Y:S01]  /*1b00*/  FFMA.FTZ R8, R88, R87, R21.reuse ;  /* 0x0000005758087223 */ /* 0x100fe20000010015 */
[----:B------:R-:W-:Y:S01]  /*1b10*/  SHF.L.U32 R22, R13, 0x10, RZ ;  /* 0x000000100d167819 */ /* 0x000fe200000006ff */
[----:B------:R-:W-:Y:S01]  /*1b20*/  FMUL.FTZ R87, R61, R44 ;  /* 0x0000002c3d577220 */ /* 0x000fe20000410000 */
[----:B------:R-:W-:Y:S01]  /*1b30*/  FFMA.FTZ R31, R76, R9, 1 ;  /* 0x3f8000004c1f7423 */ /* 0x000fe20000010009 */
[----:B------:R-:W-:Y:S01]  /*1b40*/  FADD.FTZ R9, -R81, 1 ;  /* 0x3f80000051097421 */ /* 0x000fe20000010100 */
[----:B------:R-:W-:Y:S01]  /*1b50*/  PRMT R21, R13, 0x7632, R21 ;  /* 0x000076320d157816 */ /* 0x000fe20000000015 */
[----:B------:R-:W-:Y:S01]  /*1b60*/  FFMA.FTZ R49, R87, R22, R8 ;  /* 0x0000001657317223 */ /* 0x000fe20000010008 */
[----:B------:R-:W-:Y:S01]  /*1b70*/  SHF.L.U32 R22, R45, 0x10, RZ ;  /* 0x000000102d167819 */ /* 0x000fe200000006ff */
[----:B0-----:R-:W-:Y:S01]  /*1b80*/  FMUL.FTZ R45, R84, R115 ;  /* 0x00000073542d7220 */ /* 0x001fe20000410000 */
[----:B------:R-:W-:Y:S01]  /*1b90*/  FFMA.FTZ R103, R78, R9, 1 ;  /* 0x3f8000004e677423 */ /* 0x000fe20000010009 */
[----:B------:R-:W-:Y:S01]  /*1ba0*/  SHF.L.U32 R8, R21, 0x10, RZ ;  /* 0x0000001015087819 */ /* 0x000fe200000006ff */
[----:B------:R-:W-:Y:S01]  /*1bb0*/  FADD.FTZ R9, -R105, 1 ;  /* 0x3f80000069097421 */ /* 0x000fe20000010100 */
[----:B------:R-:W-:Y:S01]  /*1bc0*/  FMUL.FTZ R86, R22, R45 ;  /* 0x0000002d16567220 */ /* 0x000fe20000410000 */
[----:B------:R-:W-:Y:S01]  /*1bd0*/  PRMT R76, R10, 0x7632, R76 ;  /* 0x000076320a4c7816 */ /* 0x000fe2000000004c */
[----:B------:R-:W-:Y:S01]  /*1be0*/  FADD.FTZ R21, -R115, 1 ;  /* 0x3f80000073157421 */ /* 0x000fe20000010100 */
[----:B------:R-:W-:Y:S01]  /*1bf0*/  FFMA.FTZ R107, R80, R9, 1 ;  /* 0x3f800000506b7423 */ /* 0x000fe20000010009 */
[----:B------:R-:W-:Y:S01]  /*1c00*/  FFMA.FTZ R82, R86, R8, R49 ;  /* 0x0000000856527223 */ /* 0x000fe20000010031 */
[----:B------:R-:W-:Y:S01]  /*1c10*/  FMUL.FTZ R78, R104, -1.4426950216293334961 ;  /* 0xbfb8aa3b684e7820 */ /* 0x000fe20000410000 */
[----:B------:R-:W0:Y:S01]  /*1c20*/  LDS.128 R8, [R0+0x10] ;  /* 0x0000100000087984 */ /* 0x000e220000000c00 */
[----:B------:R-:W-:Y:S01]  /*1c30*/  FFMA.FTZ R117, R84, R21, 1 ;  /* 0x3f80000054757423 */ /* 0x000fe20000010015 */
[----:B------:R-:W-:-:S03]  /*1c40*/  SHF.L.U32 R76, R76, 0x10, RZ ;  /* 0x000000104c4c7819 */ /* 0x000fc600000006ff */
[----:B------:R-:W1:Y:S01]  /*1c50*/  MUFU.EX2 R78, R78 ;  /* 0x0000004e004e7308 */ /* 0x000e620000000800 */
[----:B---3--:R-:W-:Y:S02]  /*1c60*/  SHF.L.U32 R48, R25, 0x10, RZ ;  /* 0x0000001019307819 */ /* 0x008fe400000006ff */
[----:B------:R-:W-:Y:S02]  /*1c70*/  SHF.L.U32 R66, R24, 0x10, RZ ;  /* 0x0000001018427819 */ /* 0x000fe400000006ff */
[----:B------:R-:W-:Y:S01]  /*1c80*/  SHF.L.U32 R49, R27, 0x10, RZ ;  /* 0x000000101b317819 */ /* 0x000fe200000006ff */
[----:B------:R-:W-:Y:S01]  /*1c90*/  FMUL.FTZ R52, R52, R48 ;  /* 0x0000003034347220 */ /* 0x000fe20000410000 */
[----:B------:R-:W-:Y:S01]  /*1ca0*/  PRMT R21, R24, 0x7632, R21 ;  /* 0x0000763218157816 */ /* 0x000fe20000000015 */
[----:B------:R-:W-:Y:S01]  /*1cb0*/  FMUL.FTZ R50, R50, R66 ;  /* 0x0000004232327220 */ /* 0x000fe20000410000 */
[----:B------:R-:W-:Y:S01]  /*1cc0*/  PRMT R24, R25, 0x7632, R24 ;  /* 0x0000763219187816 */ /* 0x000fe20000000018 */
[----:B------:R-:W-:Y:S01]  /*1cd0*/  FMUL.FTZ R73, R73, R52 ;  /* 0x0000003449497220 */ /* 0x000fe20000410000 */
[C---:B------:R-:W-:Y:S01]  /*1ce0*/  PRMT R25, R26.reuse, 0x7632, R25 ;  /* 0x000076321a197816 */ /* 0x040fe20000000019 */
[----:B------:R-:W-:Y:S01]  /*1cf0*/  FMUL.FTZ R50, R67, R50 ;  /* 0x0000003243327220 */ /* 0x000fe20000410000 */
[----:B------:R-:W-:Y:S01]  /*1d00*/  SHF.L.U32 R51, R26, 0x10, RZ ;  /* 0x000000101a337819 */ /* 0x000fe200000006ff */
[----:B------:R-:W-:Y:S01]  /*1d10*/  FMUL.FTZ R26, R57, R49 ;  /* 0x00000031391a7220 */ /* 0x000fe20000410000 */
[----:B------:R-:W-:Y:S01]  /*1d20*/  PRMT R30, R27, 0x7632, R30 ;  /* 0x000076321b1e7816 */ /* 0x000fe2000000001e */
[----:B------:R-:W-:Y:S01]  /*1d30*/  FMUL.FTZ R27, R108, -1.4426950216293334961 ;  /* 0xbfb8aa3b6c1b7820 */ /* 0x000fe20000410000 */
[----:B------:R-:W-:Y:S01]  /*1d40*/  SHF.L.U32 R52, R21, 0x10, RZ ;  /* 0x0000001015347819 */ /* 0x000fe200000006ff */
[----:B------:R-:W-:Y:S01]  /*1d50*/  FMUL.FTZ R77, R77, R26 ;  /* 0x0000001a4d4d7220 */ /* 0x000fe20000410000 */
[----:B------:R-:W-:Y:S01]  /*1d60*/  FMUL.FTZ R55, R55, R51 ;  /* 0x0000003337377220 */ /* 0x000fe20000410000 */
[----:B------:R-:W2:Y:S01]  /*1d70*/  MUFU.EX2 R80, R27 ;  /* 0x0000001b00507308 */ /* 0x000ea20000000800 */
[----:B------:R-:W-:Y:S01]  /*1d80*/  FMUL.FTZ R21, R76, -1.4426950216293334961 ;  /* 0xbfb8aa3b4c157820 */ /* 0x000fe20000410000 */
[----:B------:R-:W-:Y:S01]  /*1d90*/  FMUL.FTZ R26, R53, R52 ;  /* 0x00000034351a7220 */ /* 0x000fe20000410000 */
[----:B------:R-:W-:Y:S01]  /*1da0*/  SHF.L.U32 R53, R24, 0x10, RZ ;  /* 0x0000001018357819 */ /* 0x000fe200000006ff */
[----:B------:R-:W-:Y:S01]  /*1db0*/  FMUL.FTZ R24, R50, R69 ;  /* 0x0000004532187220 */ /* 0x000fe20000410000 */
[----:B------:R-:W-:Y:S01]  /*1dc0*/  FMUL.FTZ R69, R106, -1.4426950216293334961 ;  /* 0xbfb8aa3b6a457820 */ /* 0x000fe20000410000 */
[----:B------:R-:W-:Y:S01]  /*1dd0*/  SHF.L.U32 R57, R30, 0x10, RZ ;  /* 0x000000101e397819 */ /* 0x000fe200000006ff */
[----:B------:R-:W-:Y:S01]  /*1de0*/  FMUL.FTZ R55, R68, R55 ;  /* 0x0000003744377220 */ /* 0x000fe20000410000 */
[----:B------:R-:W-:Y:S01]  /*1df0*/  SHF.L.U32 R50, R25, 0x10, RZ ;  /* 0x0000001019327819 */ /* 0x000fe200000006ff */
[----:B------:R3:W4:Y:S01]  /*1e00*/  MUFU.EX2 R68, R21 ;  /* 0x0000001500447308 */ /* 0x0007220000000800 */
[----:B------:R-:W-:Y:S01]  /*1e10*/  FMUL.FTZ R54, R54, R53 ;  /* 0x0000003536367220 */ /* 0x000fe20000410000 */
[----:B------:R-:W-:Y:S01]  /*1e20*/  FMUL.FTZ R58, R58, R57 ;  /* 0x000000393a3a7220 */ /* 0x000fe20000410000 */
[----:B-1----:R-:W-:Y:S01]  /*1e30*/  FADD.FTZ R78, R78, 1 ;  /* 0x3f8000004e4e7421 */ /* 0x002fe20000010000 */
[----:B------:R-:W-:Y:S01]  /*1e40*/  FMUL.FTZ R26, R71, R26 ;  /* 0x0000001a471a7220 */ /* 0x000fe20000410000 */
[----:B------:R-:W-:Y:S01]  /*1e50*/  FMUL.FTZ R54, R75, R54 ;  /* 0x000000364b367220 */ /* 0x000fe20000410000 */
[----:B------:R-:W-:Y:S01]  /*1e60*/  FMUL.FTZ R58, R79, R58 ;  /* 0x0000003a4f3a7220 */ /* 0x000fe20000410000 */
[----:B------:R-:W-:Y:S01]  /*1e70*/  FMUL.FTZ R25, R73, R60 ;  /* 0x0000003c49197220 */ /* 0x000fe20000410000 */
[----:B------:R-:W1:Y:S01]  /*1e80*/  MUFU.EX2 R69, R69 ;  /* 0x0000004500457308 */ /* 0x000e620000000800 */
[----:B--2---:R-:W-:Y:S01]  /*1e90*/  FADD.FTZ R80, R80, 1 ;  /* 0x3f80000050507421 */ /* 0x004fe20000010000 */
[----:B---3--:R-:W-:Y:S01]  /*1ea0*/  FMUL.FTZ R21, R56, R50 ;  /* 0x0000003238157220 */ /* 0x008fe20000410000 */
[----:B------:R-:W-:Y:S01]  /*1eb0*/  FMUL.FTZ R58, R58, R31 ;  /* 0x0000001f3a3a7220 */ /* 0x000fe20000410000 */
[----:B0-----:R-:W-:Y:S01]  /*1ec0*/  SHF.L.U32 R56, R8, 0x10, RZ ;  /* 0x0000001008387819 */ /* 0x001fe200000006ff */
[----:B------:R-:W-:Y:S01]  /*1ed0*/  FMUL.FTZ R54, R54, R29 ;  /* 0x0000001d36367220 */ /* 0x000fe20000410000 */
[----:B------:R-:W-:Y:S01]  /*1ee0*/  FMUL.FTZ R21, R72, R21 ;  /* 0x0000001548157220 */ /* 0x000fe20000410000 */
[----:B------:R-:W-:Y:S01]  /*1ef0*/  FMUL.FTZ R23, R26, R23 ;  /* 0x000000171a177220 */ /* 0x000fe20000410000 */
[----:B------:R-:W0:Y:S01]  /*1f00*/  MUFU.RCP R67, R78 ;  /* 0x0000004e00437308 */ /* 0x000e220000001000 */
[----:B----4-:R-:W-:Y:S01]  /*1f10*/  FADD.FTZ R29, R68, 1 ;  /* 0x3f800000441d7421 */ /* 0x010fe20000010000 */
[----:B------:R-:W-:Y:S01]  /*1f20*/  FMUL.FTZ R26, R21, R28 ;  /* 0x0000001c151a7220 */ /* 0x000fe20000410000 */
[----:B------:R-:W-:Y:S01]  /*1f30*/  PRMT R21, R8, 0x7632, R21 ;  /* 0x0000763208157816 */ /* 0x000fe20000000015 */
[----:B------:R-:W-:Y:S01]  /*1f40*/  FMUL.FTZ R8, R59, R56 ;  /* 0x000000383b087220 */ /* 0x000fe20000410000 */
[----:B------:R-:W-:Y:S01]  /*1f50*/  SHF.L.U32 R68, R9, 0x10, RZ ;  /* 0x0000001009447819 */ /* 0x000fe200000006ff */
[----:B------:R-:W-:Y:S01]  /*1f60*/  FMUL.FTZ R55, R55, R70 ;  /* 0x0000004637377220 */ /* 0x000fe20000410000 */
[C---:B------:R-:W-:Y:S01]  /*1f70*/  SHF.L.U32 R71, R10.reuse, 0x10, RZ ;  /* 0x000000100a477819 */ /* 0x040fe200000006ff */
[----:B------:R-:W2:Y:S01]  /*1f80*/  MUFU.RCP R31, R80 ;  /* 0x00000050001f7308 */ /* 0x000ea20000001000 */
[----:B-1----:R-:W-:Y:S01]  /*1f90*/  FADD.FTZ R72, R69, 1 ;  /* 0x3f80000045487421 */ /* 0x002fe20000010000 */
[----:B------:R-:W-:Y:S01]  /*1fa0*/  PRMT R28, R9, 0x7632, R28 ;  /* 0x00007632091c7816 */ /* 0x000fe2000000001c */
[----:B------:R-:W-:Y:S01]  /*1fb0*/  FMUL.FTZ R27, R77, R74 ;  /* 0x0000004a4d1b7220 */ /* 0x000fe20000410000 */
[----:B------:R-:W-:Y:S01]  /*1fc0*/  SHF.L.U32 R73, R11, 0x10, RZ ;  /* 0x000000100b497819 */ /* 0x000fe200000006ff */
[----:B------:R-:W-:Y:S01]  /*1fd0*/  FMUL.FTZ R30, R85, R71 ;  /* 0x00000047551e7220 */ /* 0x000fe20000410000 */
[----:B------:R-:W-:Y:S01]  /*1fe0*/  PRMT R9, R10, 0x7632, R9 ;  /* 0x000076320a097816 */ /* 0x000fe20000000009 */
[----:B------:R-:W-:Y:S01]  /*1ff0*/  FMUL.FTZ R10, R61, R68 ;  /* 0x000000443d0a7220 */ /* 0x000fe20000410000 */
[----:B------:R-:W1:Y:S01]  /*2000*/  MUFU.RCP R59, R29 ;  /* 0x0000001d003b7308 */ /* 0x000e620000001000 */
[----:B------:R-:W-:Y:S01]  /*2010*/  PRMT R60, R11, 0x7632, R60 ;  /* 0x000076320b3c7816 */ /* 0x000fe2000000003c */
[----:B0-----:R-:W-:Y:S01]  /*2020*/  FADD.FTZ R11, -R67, 1 ;  /* 0x3f800000430b7421 */ /* 0x001fe20000010100 */
[----:B------:R-:W-:Y:S01]  /*2030*/  SHF.L.U32 R69, R28, 0x10, RZ ;  /* 0x000000101c457819 */ /* 0x000fe200000006ff */
[----:B------:R-:W-:Y:S01]  /*2040*/  FMUL.FTZ R28, R83, R73 ;  /* 0x00000049531c7220 */ /* 0x000fe20000410000 */
[C---:B------:R-:W-:Y:S01]  /*2050*/  FMUL.FTZ R70, R104.reuse, R67 ;  /* 0x0000004368467220 */ /* 0x040fe20000410000 */
[----:B------:R-:W-:Y:S01]  /*2060*/  FMUL.FTZ R30, R67, R30 ;  /* 0x0000001e431e7220 */ /* 0x000fe20000410000 */
[----:B------:R-:W-:Y:S01]  /*2070*/  FFMA.FTZ R11, R104, R11, 1 ;  /* 0x3f800000680b7423 */ /* 0x000fe2000001000b */
[----:B------:R0:W3:Y:S01]  /*2080*/  MUFU.RCP R75, R72 ;  /* 0x00000048004b7308 */ /* 0x0000e20000001000 */
[----:B--2---:R-:W-:Y:S01]  /*2090*/  FADD.FTZ R61, -R31, 1 ;  /* 0x3f8000001f3d7421 */ /* 0x004fe20000010100 */
[----:B------:R-:W-:Y:S01]  /*20a0*/  SHF.L.U32 R67, R21, 0x10, RZ ;  /* 0x0000001015437819 */ /* 0x000fe200000006ff */
[----:B------:R-:W-:Y:S01]  /*20b0*/  FMUL.FTZ R28, R31, R28 ;  /* 0x0000001c1f1c7220 */ /* 0x000fe20000410000 */
[----:B------:R-:W-:Y:S01]  /*20c0*/  SHF.L.U32 R74, R60, 0x10, RZ ;  /* 0x000000103c4a7819 */ /* 0x000fe200000006ff */
[C---:B------:R-:W-:Y:S01]  /*20d0*/  FFMA.FTZ R61, R108.reuse, R61, 1 ;  /* 0x3f8000006c3d7423 */ /* 0x040fe2000001003d */
[----:B------:R-:W-:Y:S01]  /*20e0*/  FMUL.FTZ R108, R108, R31 ;  /* 0x0000001f6c6c7220 */ /* 0x000fe20000410000 */
[----:B------:R-:W-:Y:S01]  /*20f0*/  FMUL.FTZ R30, R30, R11 ;  /* 0x0000000b1e1e7220 */ /* 0x000fe20000410000 */
[----:B------:R-:W-:Y:S01]  /*2100*/  FMUL.FTZ R20, R20, R67 ;  /* 0x0000004314147220 */ /* 0x000fe20000410000 */
[----:B0-----:R-:W-:Y:S01]  /*2110*/  SHF.L.U32 R72, R9, 0x10, RZ ;  /* 0x0000001009487819 */ /* 0x001fe200000006ff */
[----:B------:R-:W-:Y:S01]  /*2120*/  FMUL.FTZ R31, R28, R61 ;  /* 0x0000003d1c1f7220 */ /* 0x000fe20000410000 */
[----:B------:R-:W-:Y:S01]  /*2130*/  FMUL.FTZ R22, R22, R69 ;  /* 0x0000004516167220 */ /* 0x000fe20000410000 */
[----:B-1----:R-:W-:Y:S01]  /*2140*/  FADD.FTZ R9, -R59, 1 ;  /* 0x3f8000003b097421 */ /* 0x002fe20000010100 */
[----:B------:R-:W-:Y:S01]  /*2150*/  FMUL.FTZ R60, R47, R74 ;  /* 0x0000004a2f3c7220 */ /* 0x000fe20000410000 */
[----:B------:R-:W-:Y:S01]  /*2160*/  FMUL.FTZ R28, R46, R72 ;  /* 0x000000482e1c7220 */ /* 0x000fe20000410000 */
[----:B------:R-:W-:Y:S01]  /*2170*/  FMUL.FTZ R8, R81, R8 ;  /* 0x0000000851087220 */ /* 0x000fe20000410000 */
[----:B------:R-:W-:Y:S01]  /*2180*/  FMUL.FTZ R10, R109, R10 ;  /* 0x0000000a6d0a7220 */ /* 0x000fe20000410000 */
[----:B---3--:R-:W-:Y:S01]  /*2190*/  FADD.FTZ R11, -R75, 1 ;  /* 0x3f8000004b0b7421 */ /* 0x008fe20000010100 */
        /* <DEDUP_REMOVED lines=25> */
[----:B------:R-:W-:Y:S02]  /*2330*/  F2FP.BF16.F32.PACK_AB R31, R60, R31 ;  /* 0x0000001f3c1f723e */ /* 0x000fe400000010ff */
        /* <DEDUP_REMOVED lines=10> */
[----:B0-----:R-:W-:Y:S01]  /*23e0*/  PRMT R24, R14, 0x7632, R24 ;  /* 0x000076320e187816 */ /* 0x001fe20000000018 */
[----:B------:R-:W-:Y:S01]  /*23f0*/  FFMA.FTZ R25, R85, R54, R82 ;  /* 0x0000003655197223 */ /* 0x000fe20000010052 */
[----:B------:R-:W-:Y:S01]  /*2400*/  SHF.L.U32 R26, R15, 0x10, RZ ;  /* 0x000000100f1a7819 */ /* 0x000fe200000006ff */
[----:B------:R-:W-:Y:S01]  /*2410*/  FMUL.FTZ R82, R47, R106 ;  /* 0x0000006a2f527220 */ /* 0x000fe20000410000 */
[----:B------:R-:W-:Y:S01]  /*2420*/  SHF.L.U32 R24, R24, 0x10, RZ ;  /* 0x0000001018187819 */ /* 0x000fe200000006ff */
[----:B-1----:R-:W0:Y:S01]  /*2430*/  LDC R30, c[0x0][0x21c] ;  /* 0x00008700ff1e7b82 */ /* 0x002e220000000800 */
[----:B------:R-:W-:-:S02]  /*2440*/  PRMT R27, R5, 0x7632, R27 ;  /* 0x00007632051b7816 */ /* 0x000fc4000000001b */
[----:B------:R-:W-:Y:S01]  /*2450*/  PRMT R28, R6, 0x7632, R28 ;  /* 0x00007632061c7816 */ /* 0x000fe2000000001c */
[--C-:B------:R-:W-:Y:S01]  /*2460*/  FFMA.FTZ R24, R84, R24, R25.reuse ;  /* 0x0000001854187223 */ /* 0x100fe20000010019 */
[----:B------:R-:W-:Y:S02]  /*2470*/  PRMT R25, R15, 0x7632, R25 ;  /* 0x000076320f197816 */ /* 0x000fe40000000019 */
[----:B------:R-:W-:Y:S01]  /*2480*/  PRMT R6, R7, 0x7632, R6 ;  /* 0x0000763207067816 */ /* 0x000fe20000000006 */
[----:B------:R-:W-:Y:S01]  /*2490*/  FFMA.FTZ R29, R83, R26, R24 ;  /* 0x0000001a531d7223 */ /* 0x000fe20000010018 */
[----:B------:R-:W-:Y:S02]  /*24a0*/  SHF.L.U32 R104, R25, 0x10, RZ ;  /* 0x0000001019687819 */ /* 0x000fe400000006ff */
[----:B------:R-:W-:Y:S02]  /*24b0*/  MOV R24, UR7 ;  /* 0x0000000700187c02 */ /* 0x000fe40008000f00 */
[----:B------:R-:W-:Y:S01]  /*24c0*/  MOV R25, UR26 ;  /* 0x0000001a00197c02 */ /* 0x000fe20008000f00 */
[----:B------:R-:W-:Y:S01]  /*24d0*/  FFMA.FTZ R104, R82, R104, R29 ;  /* 0x0000006852687223 */ /* 0x000fe2000001001d */
[----:B------:R-:W-:Y:S01]  /*24e0*/  PRMT R26, R4, 0x7632, R26 ;  /* 0x00007632041a7816 */ /* 0x000fe2000000001a */
[----:B------:R-:W-:-:S05]  /*24f0*/  IMAD.WIDE R4, R99, 0x10, R24 ;  /* 0x0000001063047825 */ /* 0x000fca00078e0218 */
[----:B--2---:R1:W-:Y:S04]  /*2500*/  STG.E.128 desc[UR20][R4.64], R8 ;  /* 0x0000000804007986 */ /* 0x0043e8000c101d14 */
[----:B---3--:R1:W-:Y:S01]  /*2510*/  STG.E.128 desc[UR20][R4.64+0x200], R20 ;  /* 0x0002001404007986 */ /* 0x0083e2000c101d14 */
[----:B------:R-:W-:Y:S05]  /*2520*/  @!P0 BRA `(.L_x_14304) ;  /* 0x0000000000bc8947 */ /* 0x000fea0003800000 */
[----:B------:R-:W-:Y:S01]  /*2530*/  BAR.SYNC.DEFER_BLOCKING 0x0 ;  /* 0x0000000000007b1d */ /* 0x000fe20000010000 */
        /* <DEDUP_REMOVED lines=46> */
.L_x_14304:
[----:B0-----:R-:W-:Y:S01]  /*2820*/  ISETP.GE.AND P0, PT, R30, 0x1, PT ;  /* 0x000000011e00780c */ /* 0x001fe20003f06270 */
[----:B------:R-:W-:Y:S01]  /*2830*/  BAR.SYNC.DEFER_BLOCKING 0x0 ;  /* 0x0000000000007b1d */ /* 0x000fe20000010000 */
[----:B------:R-:W-:Y:S02]  /*2840*/  SHF.L.U32 R36, R36, 0x10, RZ ;  /* 0x0000001024247819 */ /* 0x000fe400000006ff */
[----:B------:R-:W-:Y:S02]  /*2850*/  CS2R R80, SRZ ;  /* 0x0000000000507805 */ /* 0x000fe4000001ff00 */
        /* <DEDUP_REMOVED lines=62> */
.L_x_14384:
[----:B------:R-:W-:Y:S02]  /*2c40*/  ULDC.64 UR42, c[0x0][0x230] ;  /* 0x00008c00002a7ab9 */ /* 0x000fe40000000a00 */
[----:B------:R-:W-:Y:S02]  /*2c50*/  UIMAD UR46, UR11, UR42, URZ ;  /* 0x0000002a0b2e72a4 */ /* 0x000fe4000f8e023f */
[----:B------:R-:W-:Y:S02]  /*2c60*/  UIMAD.WIDE.U32 UR44, UR10, UR42, URZ ;  /* 0x0000002a0a2c72a5 */ /* 0x000fe4000f8e003f */
[----:B------:R-:W-:Y:S02]  /*2c70*/  UIMAD UR54, UR10, UR43, UR46 ;  /* 0x0000002b0a3672a4 */ /* 0x000fe4000f8e022e */
[----:B------:R-:W-:Y:S01]  /*2c80*/  USHF.R.S32.HI UR46, URZ, 0x1f, UR7 ;  /* 0x0000001f3f2e7899 */ /* 0x000fe20008011407 */
[----:B------:R-:W-:Y:S01]  /*2c90*/  ULDC.64 UR42, c[0x0][0x238] ;  /* 0x00008e00002a7ab9 */ /* 0x000fe20000000a00 */
[----:B------:R-:W-:-:S02]  /*2ca0*/  UIADD3 UR45, UR45, UR54, URZ ;  /* 0x000000362d2d7290 */ /* 0x000fc4000fffe03f */
[----:B------:R-:W-:-:S04]  /*2cb0*/  UIMAD UR54, UR46, UR42, URZ ;  /* 0x0000002a2e3672a4 */ /* 0x000fc8000f8e023f */
[----:B------:R-:W-:Y:S02]  /*2cc0*/  UIMAD UR54, UR7, UR43, UR54 ;  /* 0x0000002b073672a4 */ /* 0x000fe4000f8e0236 */
[----:B------:R-:W-:-:S03]  /*2cd0*/  UIMAD.WIDE.U32 UR42, UR7, UR42, UR44 ;  /* 0x0000002a072a72a5 */ /* 0x000fc6000f8e002c */
        /* <DEDUP_REMOVED lines=15> */
[----:B-1----:R-:W-:-:S05]  /*2dd0*/  MOV R4, UR45 ;  /* 0x0000002d00047c02 */ /* 0x002fca0008000f00 */
        /* <DEDUP_REMOVED lines=16> */
[----:B------:R-:W-:Y:S01]  /*2ee0*/  MOV R107, 0x10 ;  /* 0x00000010006b7802 */ /* 0x000fe20000000f00 */
        /* <DEDUP_REMOVED lines=28> */
[----:B----4-:R2:W-:Y:S03]  /*30b0*/  STS.128 [R98+0x200], R8 ;  /* 0x0002000862007388 */ /* 0x0105e60000000c00 */
        /* <DEDUP_REMOVED lines=32> */
[----:B---3--:R-:W-:Y:S01]  /*32c0*/  MOV R3, UR18 ;  /* 0x0000001200037c02 */ /* 0x008fe20008000f00 */
[----:B0-----:R-:W-:-:S03]  /*32d0*/  FMUL.FTZ R31, R0, R31 ;  /* 0x0000001f001f7220 */ /* 0x001fc60000410000 */
[----:B------:R-:W-:-:S03]  /*32e0*/  @!P1 IADD3 R3, R3, -0x2, RZ ;  /* 0xfffffffe03039810 */ /* 0x000fc60007ffe0ff */
[----:B------:R-:W-:Y:S01]  /*32f0*/  MUFU.SIN R114, R30 ;  /* 0x0000001e00727308 */ /* 0x000fe20000000400 */
[----:B----4-:R-:W-:Y:S01]  /*3300*/  FMUL.FTZ R2, R53, UR54 ;  /* 0x0000003635027c20 */ /* 0x010fe20008410000 */
[----:B-1----:R-:W-:Y:S01]  /*3310*/  @!P1 IMAD R106, R3, R106, UR7 ;  /* 0x00000007036a9e24 */ /* 0x002fe2000f8e026a */
[----:B------:R-:W-:Y:S02]  /*3320*/  MOV R3, UR56 ;  /* 0x0000003800037c02 */ /* 0x000fe40008000f00 */
[----:B------:R-:W-:Y:S01]  /*3330*/  FMUL.RZ R2, R2, 0.15915493667125701904 ;  /* 0x3e22f98302027820 */ /* 0x000fe2000040c000 */
[----:B------:R-:W-:Y:S01]  /*3340*/  FMUL.FTZ R105, R59, UR54 ;  /* 0x000000363b697c20 */ /* 0x000fe20008410000 */
[----:B------:R-:W-:Y:S01]  /*3350*/  SEL R4, R3, R132, !P2 ;  /* 0x0000008403047207 */ /* 0x000fe20005000000 */
[----:B------:R0:W-:Y:S01]  /*3360*/  MUFU.COS R116, R30 ;  /* 0x0000001e00747308 */ /* 0x0001e20000000000 */
[----:B------:R-:W-:Y:S01]  /*3370*/  MOV R3, UR42 ;  /* 0x0000002a00037c02 */ /* 0x000fe20008000f00 */
[----:B------:R-:W-:-:S06]  /*3380*/  @!P1 IMAD.WIDE R106, R106, R107, UR22 ;  /* 0x000000166a6a9e25 */ /* 0x000fcc000f8e026b */
[----:B------:R-:W-:Y:S01]  /*3390*/  MUFU.SIN R142, R2 ;  /* 0x00000002008e7308 */ /* 0x000fe20000000400 */
[----:B0-----:R-:W-:Y:S01]  /*33a0*/  FMUL.FTZ R30, R0, R29 ;  /* 0x0000001d001e7220 */ /* 0x001fe20000410000 */
[----:B------:R-:W-:Y:S01]  /*33b0*/  FMUL.FTZ R0, R60, UR54 ;  /* 0x000000363c007c20 */ /* 0x000fe20008410000 */
[----:B------:R-:W-:-:S03]  /*33c0*/  LEA R29, R4, UR44, 0x3 ;  /* 0x0000002c041d7c11 */ /* 0x000fc6000f8e18ff */
[----:B--2---:R-:W-:Y:S01]  /*33d0*/  FMUL.RZ R8, R0, 0.15915493667125701904 ;  /* 0x3e22f98300087820 */ /* 0x004fe2000040c000 */
        /* <DEDUP_REMOVED lines=8> */
[-C--:B------:R-:W-:Y:S01]  /*3460*/  FMUL.FTZ R119, R53, R28.reuse ;  /* 0x0000001c35777220 */ /* 0x080fe20000410000 */
[----:B------:R-:W-:-:S03]  /*3470*/  FMUL.FTZ R123, R52, R28 ;  /* 0x0000001c347b7220 */ /* 0x000fc60000410000 */
[----:B------:R-:W-:Y:S01]  /*3480*/  MUFU.COS R150, R111 ;  /* 0x0000006f00967308 */ /* 0x000fe20000000000 */
[----:B0-----:R-:W0:Y:S04]  /*3490*/  LDS.128 R8, [R0+0x10] ;  /* 0x0000100000087984 */ /* 0x001e280000000c00 */
[----:B------:R-:W2:Y:S03]  /*34a0*/  LDS.128 R20, [R0+0x20] ;  /* 0x0000200000147984 */ /* 0x000ea60000000c00 */
[----:B------:R-:W-:Y:S01]  /*34b0*/  MUFU.SIN R148, R111 ;  /* 0x0000006f00947308 */ /* 0x000fe20000000400 */
[----:B------:R3:W4:Y:S04]  /*34c0*/  LDS.128 R24, [R0+0x30] ;  /* 0x0000300000187984 */ /* 0x0007280000000c00 */
[----:B------:R3:W-:Y:S01]  /*34d0*/  STS.64 [R29+0x1d10], R30 ;  /* 0x001d101e1d007388 */ /* 0x0007e20000000a00 */
[-C--:B------:R-:W-:Y:S01]  /*34e0*/  FMUL.FTZ R121, R60, R28.reuse ;  /* 0x0000001c3c797220 */ /* 0x080fe20000410000 */
[-C--:B------:R-:W-:Y:S01]  /*34f0*/  FMUL.FTZ R117, R61, R28.reuse ;  /* 0x0000001c3d757220 */ /* 0x080fe20000410000 */
[----:B------:R-:W-:Y:S01]  /*3500*/  MUFU.SIN R122, R136 ;  /* 0x00000088007a7308 */ /* 0x000fe20000000400 */
[----:B------:R-:W-:Y:S01]  /*3510*/  BAR.SYNC.DEFER_BLOCKING 0x0 ;  /* 0x0000000000007b1d */ /* 0x000fe20000010000 */
[----:B------:R-:W-:Y:S01]  /*3520*/  FMUL.RZ R115, R105, 0.15915493667125701904 ;  /* 0x3e22f98369737820 */ /* 0x000fe2000040c000 */
[----:B------:R-:W-:Y:S01]  /*3530*/  FMUL.FTZ R105, R51, UR54 ;  /* 0x0000003633697c20 */ /* 0x000fe20008410000 */
[-C--:B---3--:R-:W-:Y:S01]  /*3540*/  FMUL.FTZ R0, R57, R28.reuse ;  /* 0x0000001c39007220 */ /* 0x088fe20000410000 */
[----:B------:R-:W-:-:S02]  /*3550*/  FMUL.FTZ R29, R64, R28 ;  /* 0x0000001c401d7220 */ /* 0x000fc40000410000 */
[----:B------:R-:W-:Y:S01]  /*3560*/  FMUL.RZ R145, R105, 0.15915493667125701904 ;  /* 0x3e22f98369917820 */ /* 0x000fe2000040c000 */
[-C--:B------:R-:W-:Y:S01]  /*3570*/  FMUL.FTZ R105, R56, R28.reuse ;  /* 0x0000001c38697220 */ /* 0x080fe20000410000 */
[----:B------:R-:W-:Y:S08]  /*3580*/  MUFU.EX2 R119, R119 ;  /* 0x0000007700777308 */ /* 0x000ff00000000800 */
[----:B------:R-:W3:Y:S01]  /*3590*/  MUFU.EX2 R29, R29 ;  /* 0x0000001d001d7308 */ /* 0x000ee20000000800 */
[----:B------:R1:W5:Y:S07]  /*35a0*/  @!P1 LDG.E.64 R32, desc[UR20][R106.64+0x8] ;  /* 0x000008146a209981 */ /* 0x00036e000c1e1b00 */
[----:B------:R-:W0:Y:S08]  /*35b0*/  MUFU.EX2 R0, R0 ;  /* 0x0000000000007308 */ /* 0x000e300000000800 */
[----:B------:R-:W2:Y:S01]  /*35c0*/  MUFU.EX2 R105, R105 ;  /* 0x0000006900697308 */ /* 0x000ea20000000800 */
[-C--:B-1----:R-:W-:Y:S01]  /*35d0*/  FMUL.FTZ R106, R63, R28.reuse ;  /* 0x0000001c3f6a7220 */ /* 0x082fe20000410000 */
[----:B------:R-:W-:Y:S01]  /*35e0*/  FMUL.FTZ R107, R55, R28 ;  /* 0x0000001c376b7220 */ /* 0x000fe20000410000 */
[C---:B---3--:R-:W-:Y:S01]  /*35f0*/  FMUL.FTZ R129, R29.reuse, R108 ;  /* 0x0000006c1d817220 */ /* 0x048fe20000410000 */
[----:B------:R-:W-:Y:S01]  /*3600*/  FMUL.FTZ R128, R29, R128 ;  /* 0x000000801d807220 */ /* 0x000fe20000410000 */
[----:B------:R-:W-:-:S03]  /*3610*/  FMUL.FTZ R29, R51, R28 ;  /* 0x0000001c331d7220 */ /* 0x000fc60000410000 */
[----:B------:R-:W1:Y:S01]  /*3620*/  MUFU.EX2 R106, R106 ;  /* 0x0000006a006a7308 */ /* 0x000e620000000800 */
[C---:B0-----:R-:W-:Y:S01]  /*3630*/  FMUL.FTZ R131, R0.reuse, R131 ;  /* 0x0000008300837220 */ /* 0x041fe20000410000 */
[----:B------:R-:W-:Y:S01]  /*3640*/  FMUL.FTZ R130, R0, R103 ;  /* 0x0000006700827220 */ /* 0x000fe20000410000 */
[----:B------:R-:W-:-:S05]  /*3650*/  SHF.L.U32 R108, R16, 0x10, RZ ;  /* 0x00000010106c7819 */ /* 0x000fca00000006ff */
[----:B------:R-:W0:Y:S01]  /*3660*/  MUFU.EX2 R107, R107 ;  /* 0x0000006b006b7308 */ /* 0x000e220000000800 */
[----:B------:R-:W-:Y:S01]  /*3670*/  FMUL.FTZ R0, R59, R28 ;  /* 0x0000001c3b007220 */ /* 0x000fe20000410000 */
[----:B--2---:R-:W-:Y:S01]  /*3680*/  FMUL.FTZ R127, R105, R110 ;  /* 0x0000006e697f7220 */ /* 0x004fe20000410000 */
[----:B------:R-:W-:-:S05]  /*3690*/  FMUL.FTZ R177, R65, R108 ;  /* 0x0000006c41b17220 */ /* 0x000fca0000410000 */
[----:B------:R-:W2:Y:S08]  /*36a0*/  MUFU.EX2 R141, R123 ;  /* 0x0000007b008d7308 */ /* 0x000eb00000000800 */
[----:B------:R-:W-:Y:S08]  /*36b0*/  MUFU.EX2 R29, R29 ;  /* 0x0000001d001d7308 */ /* 0x000ff00000000800 */
[----:B------:R-:W3:Y:S01]  /*36c0*/  MUFU.SIN R110, R145 ;  /* 0x00000091006e7308 */ /* 0x000ee20000000400 */
[C---:B-1----:R-:W-:Y:S01]  /*36d0*/  FMUL.FTZ R125, R106.reuse, R125 ;  /* 0x0000007d6a7d7220 */ /* 0x042fe20000410000 */
[----:B------:R-:W-:-:S06]  /*36e0*/  FMUL.FTZ R124, R106, R109 ;  /* 0x0000006d6a7c7220 */ /* 0x000fcc0000410000 */
[----:B------:R-:W-:Y:S01]  /*36f0*/  MUFU.COS R154, R115 ;  /* 0x00000073009a7308 */ /* 0x000fe20000000000 */
[----:B------:R-:W-:-:S07]  /*3700*/  PRMT R106, R16, 0x7632, R106 ;  /* 0x00007632106a7816 */ /* 0x000fce000000006a */
[----:B------:R1:W4:Y:S08]  /*3710*/  MUFU.EX2 R147, R0 ;  /* 0x0000000000937308 */ /* 0x0003300000000800 */
[----:B------:R-:W4:Y:S01]  /*3720*/  MUFU.SIN R152, R115 ;  /* 0x0000007300987308 */ /* 0x000f220000000400 */
[----:B-1----:R-:W-:-:S07]  /*3730*/  FMUL.FTZ R0, R130, R177 ;  /* 0x000000b182007220 */ /* 0x002fce0000410000 */
[----:B------:R-:W1:Y:S01]  /*3740*/  MUFU.COS R156, R145 ;  /* 0x00000091009c7308 */ /* 0x000e620000000000 */
[----:B------:R-:W-:Y:S01]  /*3750*/  FFMA.FTZ R0, RZ, R131, R0 ;  /* 0x00000083ff007223 */ /* 0x000fe20000010000 */
[----:B------:R-:W-:-:S06]  /*3760*/  SHF.L.U32 R106, R106, 0x10, RZ ;  /* 0x000000106a6a7819 */ /* 0x000fcc00000006ff */
[----:B------:R0:W-:Y:S01]  /*3770*/  MUFU.EX2 R143, R121 ;  /* 0x00000079008f7308 */ /* 0x0001e20000000800 */
[----:B------:R-:W-:Y:S01]  /*3780*/  FADD.FTZ R0, RZ, R0 ;  /* 0x00000000ff007221 */ /* 0x000fe20000010000 */
[----:B------:R-:W-:-:S06]  /*3790*/  FMUL.FTZ R133, R119, R142 ;  /* 0x0000008e77857220 */ /* 0x000fcc0000410000 */
[----:B------:R-:W-:Y:S01]  /*37a0*/  MUFU.COS R136, R136 ;  /* 0x0000008800887308 */ /* 0x000fe20000000000 */
[----:B0-----:R-:W-:Y:S01]  /*37b0*/  FMUL.FTZ R121, R107, R114 ;  /* 0x000000726b797220 */ /* 0x001fe20000410000 */
[----:B------:R-:W-:Y:S01]  /*37c0*/  FMUL.FTZ R114, RZ, R130 ;  /* 0x00000082ff727220 */ /* 0x000fe20000410000 */
[----:B--2---:R-:W-:-:S03]  /*37d0*/  FMUL.FTZ R142, R141, R150 ;  /* 0x000000968d8e7220 */ /* 0x004fc60000410000 */
[----:B------:R-:W-:Y:S01]  /*37e0*/  FFMA.FTZ R114, R131, R177, -R114 ;  /* 0x000000b183727223 */ /* 0x000fe20000010872 */
[----:B---3--:R-:W-:Y:S01]  /*37f0*/  FMUL.FTZ R151, R29, R110 ;  /* 0x0000006e1d977220 */ /* 0x008fe20000410000 */
[----:B------:R-:W0:Y:S01]  /*3800*/  MUFU.EX2 R117, R117 ;  /* 0x0000007500757308 */ /* 0x000e220000000800 */
[----:B------:R-:W-:Y:S01]  /*3810*/  FMUL.FTZ R141, R141, R148 ;  /* 0x000000948d8d7220 */ /* 0x000fe20000410000 */
[----:B------:R-:W-:Y:S01]  /*3820*/  FFMA.FTZ R114, R57, R106, R114 ;  /* 0x0000006a39727223 */ /* 0x000fe20000010072 */
[C---:B------:R-:W-:Y:S01]  /*3830*/  FMUL.FTZ R110, R128.reuse, R0 ;  /* 0x00000000806e7220 */ /* 0x040fe20000410000 */
[----:B----4-:R-:W-:Y:S01]  /*3840*/  FMUL.FTZ R148, R147, R154 ;  /* 0x0000009a93947220 */ /* 0x010fe20000410000 */
[----:B------:R-:W-:Y:S01]  /*3850*/  FMUL.FTZ R134, R119, R134 ;  /* 0x0000008677867220 */ /* 0x000fe20000410000 */
[----:B------:R-:W-:Y:S01]  /*3860*/  FMUL.FTZ R147, R147, R152 ;  /* 0x0000009893937220 */ /* 0x000fe20000410000 */
[----:B-1----:R-:W-:Y:S01]  /*3870*/  FMUL.FTZ R152, R29, R156 ;  /* 0x0000009c1d987220 */ /* 0x002fe20000410000 */
[----:B------:R-:W-:Y:S01]  /*3880*/  SHF.L.U32 R119, R17, 0x10, RZ ;  /* 0x0000001011777819 */ /* 0x000fe200000006ff */
[-C--:B------:R-:W-:Y:S01]  /*3890*/  FMUL.FTZ R103, R128, R114.reuse ;  /* 0x0000007280677220 */ /* 0x080fe20000410000 */
[----:B------:R-:W-:Y:S01]  /*38a0*/  FFMA.FTZ R29, R129, R114, -R110 ;  /* 0x00000072811d7223 */ /* 0x000fe2000001086e */
[----:B------:R-:W-:Y:S01]  /*38b0*/  FMUL.FTZ R111, R62, R28 ;  /* 0x0000001c3e6f7220 */ /* 0x000fe20000410000 */
[----:B------:R-:W-:Y:S01]  /*38c0*/  FMUL.FTZ R126, R105, R126 ;  /* 0x0000007e697e7220 */ /* 0x000fe20000410000 */
[----:B------:R-:W-:Y:S01]  /*38d0*/  FMUL.FTZ R123, R107, R116 ;  /* 0x000000746b7b7220 */ /* 0x000fe20000410000 */
[----:B------:R-:W-:Y:S01]  /*38e0*/  FFMA.FTZ R105, R129, R0, R103 ;  /* 0x0000000081697223 */ /* 0x000fe20000010067 */
[----:B------:R-:W-:-:S02]  /*38f0*/  FFMA.FTZ R107, R64, R119, R29 ;  /* 0x00000077406b7223 */ /* 0x000fc4000001001d */
[----:B------:R-:W1:Y:S01]  /*3900*/  MUFU.EX2 R111, R111 ;  /* 0x0000006f006f7308 */ /* 0x000e620000000800 */
[----:B------:R-:W-:Y:S01]  /*3910*/  FADD.FTZ R105, RZ, R105 ;  /* 0x00000069ff697221 */ /* 0x000fe20000010000 */
[----:B------:R-:W-:Y:S01]  /*3920*/  FMUL.FTZ R114, R126, R107 ;  /* 0x0000006b7e727220 */ /* 0x000fe20000410000 */
[----:B------:R-:W-:Y:S01]  /*3930*/  FMUL.FTZ R115, R54, R28 ;  /* 0x0000001c36737220 */ /* 0x000fe20000410000 */
[C---:B0-----:R-:W-:Y:S01]  /*3940*/  FMUL.FTZ R136, R117.reuse, R136 ;  /* 0x0000008875887220 */ /* 0x041fe20000410000 */
[----:B------:R-:W-:Y:S01]  /*3950*/  FMUL.FTZ R135, R117, R122 ;  /* 0x0000007a75877220 */ /* 0x000fe20000410000 */
[----:B------:R-:W-:Y:S01]  /*3960*/  PRMT R117, R17, 0x7632, R117 ;  /* 0x0000763211757816 */ /* 0x000fe20000000075 */
[-C--:B------:R-:W-:Y:S01]  /*3970*/  FFMA.FTZ R109, R127, R105.reuse, R114 ;  /* 0x000000697f6d7223 */ /* 0x080fe20000010072 */
[----:B------:R-:W-:Y:S01]  /*3980*/  FMUL.FTZ R114, R126, R105 ;  /* 0x000000697e727220 */ /* 0x000fe20000410000 */
[----:B------:R-:W0:Y:S01]  /*3990*/  MUFU.EX2 R115, R115 ;  /* 0x0000007300737308 */ /* 0x000e220000000800 */
[-C--:B------:R-:W-:Y:S01]  /*39a0*/  FMUL.FTZ R0, R30, R130.reuse ;  /* 0x000000821e007220 */ /* 0x080fe20000410000 */
[----:B------:R-:W-:Y:S01]  /*39b0*/  SHF.L.U32 R117, R117, 0x10, RZ ;  /* 0x0000001075757819 */ /* 0x000fe200000006ff */
[----:B------:R-:W-:Y:S01]  /*39c0*/  FFMA.FTZ R107, R127, R107, -R114 ;  /* 0x0000006b7f6b7223 */ /* 0x000fe20000010872 */
[----:B------:R-:W-:Y:S01]  /*39d0*/  FADD.FTZ R109, RZ, R109 ;  /* 0x0000006dff6d7221 */ /* 0x000fe20000010000 */
[C---:B------:R-:W-:Y:S01]  /*39e0*/  FMUL.FTZ R29, R31.reuse, R130 ;  /* 0x000000821f1d7220 */ /* 0x040fe20000410000 */
[----:B------:R-:W-:Y:S01]  /*39f0*/  FFMA.FTZ R103, R31, R131, R0 ;  /* 0x000000831f677223 */ /* 0x000fe20000010000 */
[----:B------:R-:W-:Y:S01]  /*3a00*/  FMUL.FTZ R0, R58, UR54 ;  /* 0x000000363a007c20 */ /* 0x000fe20008410000 */
[----:B------:R-:W-:Y:S01]  /*3a10*/  FFMA.FTZ R107, R56, R117, R107 ;  /* 0x00000075386b7223 */ /* 0x000fe2000001006b */
[----:B------:R-:W-:Y:S01]  /*3a20*/  FMUL.FTZ R114, R124, R109 ;  /* 0x0000006d7c727220 */ /* 0x000fe20000410000 */
[----:B------:R-:W-:Y:S01]  /*3a30*/  FFMA.FTZ R29, R30, R131, -R29 ;  /* 0x000000831e1d7223 */ /* 0x000fe2000001081d */
[----:B-1----:R-:W-:Y:S01]  /*3a40*/  FMUL.FTZ R139, R111, R118 ;  /* 0x000000766f8b7220 */ /* 0x002fe20000410000 */
[----:B------:R-:W-:Y:S01]  /*3a50*/  SHF.L.U32 R122, R18, 0x10, RZ ;  /* 0x00000010127a7819 */ /* 0x000fe200000006ff */
[----:B------:R-:W-:Y:S01]  /*3a60*/  FMUL.RZ R149, R0, 0.15915493667125701904 ;  /* 0x3e22f98300957820 */ /* 0x000fe2000040c000 */
[-C--:B------:R-:W-:Y:S01]  /*3a70*/  FMUL.FTZ R118, R124, R107.reuse ;  /* 0x0000006b7c767220 */ /* 0x080fe20000410000 */
[C---:B------:R-:W-:Y:S01]  /*3a80*/  FFMA.FTZ R116, R125.reuse, R107, -R114 ;  /* 0x0000006b7d747223 */ /* 0x040fe20000010872 */
[C---:B------:R-:W-:Y:S01]  /*3a90*/  FMUL.FTZ R0, R128.reuse, R29 ;  /* 0x0000001d80007220 */ /* 0x040fe20000410000 */
[----:B------:R-:W-:Y:S01]  /*3aa0*/  FMUL.FTZ R110, R128, R103 ;  /* 0x00000067806e7220 */ /* 0x000fe20000410000 */
[----:B------:R-:W-:Y:S01]  /*3ab0*/  FFMA.FTZ R118, R125, R109, R118 ;  /* 0x0000006d7d767223 */ /* 0x000fe20000010076 */
[----:B------:R-:W-:Y:S01]  /*3ac0*/  FFMA.FTZ R116, R63, R122, R116 ;  /* 0x0000007a3f747223 */ /* 0x000fe20000010074 */
[----:B------:R-:W-:Y:S01]  /*3ad0*/  FFMA.FTZ R103, R129, R103, R0 ;  /* 0x0000006781677223 */ /* 0x000fe20000010000 */
[----:B0-----:R-:W-:Y:S01]  /*3ae0*/  FMUL.FTZ R137, R115, R120 ;  /* 0x0000007873897220 */ /* 0x001fe20000410000 */
[----:B------:R-:W-:Y:S01]  /*3af0*/  FMUL.FTZ R0, R58, R28 ;  /* 0x0000001c3a007220 */ /* 0x000fe20000410000 */
[----:B------:R-:W-:Y:S01]  /*3b00*/  FADD.FTZ R118, RZ, R118 ;  /* 0x00000076ff767221 */ /* 0x000fe20000010000 */
[----:B------:R-:W-:Y:S01]  /*3b10*/  FMUL.FTZ R120, R121, R116 ;  /* 0x0000007479787220 */ /* 0x000fe20000410000 */
[----:B------:R-:W-:Y:S01]  /*3b20*/  FFMA.FTZ R110, R129, R29, -R110 ;  /* 0x0000001d816e7223 */ /* 0x000fe2000001086e */
[----:B------:R-:W-:Y:S01]  /*3b30*/  FMUL.FTZ R114, R126, R103 ;  /* 0x000000677e727220 */ /* 0x000fe20000410000 */
[----:B------:R-:W-:Y:S01]  /*3b40*/  PRMT R109, R18, 0x7632, R109 ;  /* 0x00007632126d7816 */ /* 0x000fe2000000006d */
[-C--:B------:R-:W-:Y:S01]  /*3b50*/  FMUL.FTZ R105, R121, R118.reuse ;  /* 0x0000007679697220 */ /* 0x080fe20000410000 */
[----:B------:R-:W-:Y:S01]  /*3b60*/  FFMA.FTZ R107, R123, R118, R120 ;  /* 0x000000767b6b7223 */ /* 0x000fe20000010078 */
[-C--:B------:R-:W-:Y:S01]  /*3b70*/  FFMA.FTZ R114, R127, R110.reuse, -R114 ;  /* 0x0000006e7f727223 */ /* 0x080fe20000010872 */
[----:B------:R-:W-:Y:S01]  /*3b80*/  MUFU.COS R29, R149 ;  /* 0x00000095001d7308 */ /* 0x000fe20000000000 */
[----:B------:R-:W-:Y:S01]  /*3b90*/  FMUL.FTZ R110, R126, R110 ;  /* 0x0000006e7e6e7220 */ /* 0x000fe20000410000 */
[----:B------:R-:W-:Y:S01]  /*3ba0*/  SHF.L.U32 R120, R109, 0x10, RZ ;  /* 0x000000106d787819 */ /* 0x000fe200000006ff */
[----:B------:R-:W-:Y:S01]  /*3bb0*/  FFMA.FTZ R118, R123, R116, -R105 ;  /* 0x000000747b767223 */ /* 0x000fe20000010869 */
[----:B------:R-:W-:-:S04]  /*3bc0*/  FADD.FTZ R107, RZ, R107 ;  /* 0x0000006bff6b7221 */ /* 0x000fc80000010000 */
[----:B------:R-:W0:Y:S01]  /*3bd0*/  MUFU.EX2 R0, R0 ;  /* 0x0000000000007308 */ /* 0x000e220000000800 */
[----:B------:R-:W-:Y:S01]  /*3be0*/  FFMA.FTZ R110, R127, R103, R110 ;  /* 0x000000677f6e7223 */ /* 0x000fe2000001006e */
[----:B------:R-:W-:Y:S01]  /*3bf0*/  FMUL.FTZ R103, R124, R114 ;  /* 0x000000727c677220 */ /* 0x000fe20000410000 */
[----:B------:R-:W-:Y:S01]  /*3c00*/  FMUL.FTZ R140, R111, R140 ;  /* 0x0000008c6f8c7220 */ /* 0x000fe20000410000 */
[----:B------:R-:W-:Y:S01]  /*3c10*/  FFMA.FTZ R118, R55, R120, R118 ;  /* 0x0000007837767223 */ /* 0x000fe20000010076 */
[----:B------:R-:W-:-:S03]  /*3c20*/  FMUL.FTZ R105, R139, R107 ;  /* 0x0000006b8b697220 */ /* 0x000fc60000410000 */
[----:B------:R-:W1:Y:S01]  /*3c30*/  MUFU.SIN R149, R149 ;  /* 0x0000009500957308 */ /* 0x000e620000000400 */
[----:B------:R-:W-:Y:S01]  /*3c40*/  FMUL.FTZ R138, R115, R138 ;  /* 0x0000008a738a7220 */ /* 0x000fe20000410000 */
[-C--:B------:R-:W-:Y:S01]  /*3c50*/  FMUL.FTZ R116, R124, R110.reuse ;  /* 0x0000006e7c747220 */ /* 0x080fe20000410000 */
[----:B------:R-:W-:Y:S01]  /*3c60*/  FFMA.FTZ R110, R125, R110, R103 ;  /* 0x0000006e7d6e7223 */ /* 0x000fe20000010067 */
[----:B------:R-:W-:Y:S01]  /*3c70*/  SHF.L.U32 R115, R19, 0x10, RZ ;  /* 0x0000001013737819 */ /* 0x000fe200000006ff */
[-C--:B------:R-:W-:Y:S01]  /*3c80*/  FFMA.FTZ R105, R140, R118.reuse, -R105 ;  /* 0x000000768c697223 */ /* 0x080fe20000010869 */
[----:B------:R-:W-:-:S03]  /*3c90*/  FMUL.FTZ R103, R139, R118 ;  /* 0x000000768b677220 */ /* 0x000fc60000410000 */
[----:B------:R-:W-:Y:S01]  /*3ca0*/  FFMA.FTZ R105, R62, R115, R105 ;  /* 0x000000733e697223 */ /* 0x000fe20000010069 */
[----:B------:R-:W-:Y:S01]  /*3cb0*/  FFMA.FTZ R103, R140, R107, R103 ;  /* 0x0000006b8c677223 */ /* 0x000fe20000010067 */
[C---:B0-----:R-:W-:Y:S02]  /*3cc0*/  FMUL.FTZ R150, R0.reuse, R29 ;  /* 0x0000001d00967220 */ /* 0x041fe40000410000 */
[----:B------:R-:W-:Y:S01]  /*3cd0*/  FMUL.FTZ R29, R137, R105 ;  /* 0x00000069891d7220 */ /* 0x000fe20000410000 */
[----:B------:R-:W-:Y:S01]  /*3ce0*/  FADD.FTZ R103, RZ, R103 ;  /* 0x00000067ff677221 */ /* 0x000fe20000010000 */
[----:B------:R-:W-:Y:S01]  /*3cf0*/  PRMT R111, R19, 0x7632, R111 ;  /* 0x00007632136f7816 */ /* 0x000fe2000000006f */
[----:B-1----:R-:W-:Y:S02]  /*3d00*/  FMUL.FTZ R149, R0, R149 ;  /* 0x0000009500957220 */ /* 0x002fe40000410000 */
[-C--:B------:R-:W-:Y:S01]  /*3d10*/  FMUL.FTZ R0, R137, R103.reuse ;  /* 0x0000006789007220 */ /* 0x080fe20000410000 */
[C---:B------:R-:W-:Y:S01]  /*3d20*/  FFMA.FTZ R29, R138.reuse, R103, R29 ;  /* 0x000000678a1d7223 */ /* 0x040fe2000001001d */
[----:B------:R-:W-:Y:S01]  /*3d30*/  FFMA.FTZ R116, R125, R114, -R116 ;  /* 0x000000727d747223 */ /* 0x000fe20000010874 */
[----:B------:R-:W-:Y:S01]  /*3d40*/  FMUL.FTZ R114, R121, R110 ;  /* 0x0000006e79727220 */ /* 0x000fe20000410000 */
[----:B------:R-:W-:Y:S01]  /*3d50*/  SHF.L.U32 R111, R111, 0x10, RZ ;  /* 0x000000106f6f7819 */ /* 0x000fe200000006ff */
[----:B------:R-:W-:Y:S01]  /*3d60*/  FFMA.FTZ R105, R138, R105, -R0 ;  /* 0x000000698a697223 */ /* 0x000fe20000010800 */
[----:B------:R-:W-:Y:S01]  /*3d70*/  FADD.FTZ R107, RZ, R29 ;  /* 0x0000001dff6b7221 */ /* 0x000fe20000010000 */
[-C--:B------:R-:W-:Y:S01]  /*3d80*/  FFMA.FTZ R114, R123, R116.reuse, -R114 ;  /* 0x000000747b727223 */ /* 0x080fe20000010872 */
[----:B------:R-:W-:Y:S01]  /*3d90*/  FMUL.FTZ R116, R121, R116 ;  /* 0x0000007479747220 */ /* 0x000fe20000410000 */
[----:B------:R-:W-:Y:S01]  /*3da0*/  FFMA.FTZ R0, R54, R111, R105 ;  /* 0x0000006f36007223 */ /* 0x000fe20000010069 */
[----:B------:R-:W-:-:S02]  /*3db0*/  FMUL.FTZ R109, R135, R107 ;  /* 0x0000006b876d7220 */ /* 0x000fc40000410000 */
[----:B------:R-:W-:Y:S02]  /*3dc0*/  FFMA.FTZ R116, R123, R110, R116 ;  /* 0x0000006e7b747223 */ /* 0x000fe40000010074 */
[-C--:B------:R-:W-:Y:S01]  /*3dd0*/  FFMA.FTZ R110, R136, R0.reuse, -R109 ;  /* 0x00000000886e7223 */ /* 0x080fe2000001086d */
[----:B------:R-:W-:Y:S01]  /*3de0*/  FMUL.FTZ R109, R135, R0 ;  /* 0x00000000876d7220 */ /* 0x000fe20000410000 */
[C---:B------:R-:W-:Y:S01]  /*3df0*/  FMUL.FTZ R103, R139.reuse, R114 ;  /* 0x000000728b677220 */ /* 0x040fe20000410000 */
[----:B------:R-:W-:Y:S02]  /*3e00*/  SHF.L.U32 R118, R12, 0x10, RZ ;  /* 0x000000100c767819 */ /* 0x000fe400000006ff */
[----:B------:R-:W-:Y:S01]  /*3e10*/  FFMA.FTZ R109, R136, R107, R109 ;  /* 0x0000006b886d7223 */ /* 0x000fe2000001006d */
[-C--:B------:R-:W-:Y:S01]  /*3e20*/  FMUL.FTZ R29, R139, R116.reuse ;  /* 0x000000748b1d7220 */ /* 0x080fe20000410000 */
[----:B------:R-:W-:Y:S02]  /*3e30*/  FFMA.FTZ R103, R140, R116, R103 ;  /* 0x000000748c677223 */ /* 0x000fe40000010067 */
[----:B------:R-:W-:Y:S01]  /*3e40*/  FADD.FTZ R109, RZ, R109 ;  /* 0x0000006dff6d7221 */ /* 0x000fe20000010000 */
[----:B------:R-:W-:Y:S01]  /*3e50*/  FFMA.FTZ R110, R61, R118, R110 ;  /* 0x000000763d6e7223 */ /* 0x000fe2000001006e */
[----:B------:R-:W-:Y:S01]  /*3e60*/  PRMT R116, R12, 0x7632, R116 ;  /* 0x000076320c747816 */ /* 0x000fe20000000074 */
[----:B------:R-:W-:Y:S01]  /*3e70*/  FFMA.FTZ R29, R140, R114, -R29 ;  /* 0x000000728c1d7223 */ /* 0x000fe2000001081d */
[----:B------:R-:W-:Y:S01]  /*3e80*/  FMUL.FTZ R107, R133, R109 ;  /* 0x0000006d856b7220 */ /* 0x000fe20000410000 */
[----:B------:R-:W-:Y:S01]  /*3e90*/  FMUL.FTZ R105, R137, R103 ;  /* 0x0000006789697220 */ /* 0x000fe20000410000 */
[-C--:B------:R-:W-:Y:S01]  /*3ea0*/  FMUL.FTZ R145, R133, R110.reuse ;  /* 0x0000006e85917220 */ /* 0x080fe20000410000 */
[----:B------:R-:W-:Y:S01]  /*3eb0*/  SHF.L.U32 R116, R116, 0x10, RZ ;  /* 0x0000001074747819 */ /* 0x000fe200000006ff */
[----:B------:R-:W-:Y:S01]  /*3ec0*/  FFMA.FTZ R110, R134, R110, -R107 ;  /* 0x0000006e866e7223 */ /* 0x000fe2000001086b */
[-C--:B------:R-:W-:Y:S01]  /*3ed0*/  FFMA.FTZ R105, R138, R29.reuse, -R105 ;  /* 0x0000001d8a697223 */ /* 0x080fe20000010869 */
[----:B------:R-:W-:Y:S01]  /*3ee0*/  FMUL.FTZ R29, R137, R29 ;  /* 0x0000001d891d7220 */ /* 0x000fe20000410000 */
[----:B------:R-:W-:Y:S01]  /*3ef0*/  FFMA.FTZ R145, R134, R109, R145 ;  /* 0x0000006d86917223 */ /* 0x000fe20000010091 */
[C---:B------:R-:W-:Y:S01]  /*3f00*/  FMUL.FTZ R144, R143.reuse, R144 ;  /* 0x000000908f907220 */ /* 0x040fe20000410000 */
[----:B------:R-:W-:Y:S01]  /*3f10*/  FMUL.FTZ R143, R143, R146 ;  /* 0x000000928f8f7220 */ /* 0x000fe20000410000 */
[----:B------:R-:W-:Y:S01]  /*3f20*/  FFMA.FTZ R110, R53, R116, R110 ;  /* 0x00000074356e7223 */ /* 0x000fe2000001006e */
[----:B------:R-:W-:Y:S01]  /*3f30*/  FMUL.FTZ R0, R50, UR54 ;  /* 0x0000003632007c20 */ /* 0x000fe20008410000 */
[----:B------:R-:W-:Y:S01]  /*3f40*/  FFMA.FTZ R103, R138, R103, R29 ;  /* 0x000000678a677223 */ /* 0x000fe2000001001d */
[----:B------:R-:W-:Y:S01]  /*3f50*/  FADD.FTZ R145, RZ, R145 ;  /* 0x00000091ff917221 */ /* 0x000fe20000010000 */
        /* <DEDUP_REMOVED lines=101> */
.L_x_14307:
[----:B------:R-:W-:Y:S05]  /*45b0*/  BSYNC B0 ;  /* 0x0000000000007941 */ /* 0x000fea0003800000 */
.L_x_14306:
[----:B------:R-:W3:Y:S01]  /*45c0*/  SHFL.UP PT, R160, R154, 0x1, RZ ;  /* 0x042000009aa07989 */ /* 0x000ee200000e00ff */
[----:B------:R-:W-:Y:S01]  /*45d0*/  ISETP.GE.AND P3, PT, R190, 0x1, PT ;  /* 0x00000001be00780c */ /* 0x000fe20003f66270 */
[----:B------:R-:W-:Y:S01]  /*45e0*/  FADD.FTZ R187, R82, R82 ;  /* 0x0000005252bb7221 */ /* 0x000fe20000010000 */
[----:B-----5:R-:W-:Y:S01]  /*45f0*/  R2UR UR43, R2 ;  /* 0x00000000022b72ca */ /* 0x020fe200000e0000 */
[----:B------:R-:W4:Y:S01]  /*4600*/  SHFL.UP PT, R158, R159, 0x1, RZ ;  /* 0x042000009f9e7989 */ /* 0x000f2200000e00ff */
[----:B------:R-:W-:Y:S01]  /*4610*/  R2UR UR45, R3 ;  /* 0x00000000032d72ca */ /* 0x000fe200000e0000 */
[----:B------:R-:W-:Y:S01]  /*4620*/  FADD.FTZ R174, R83, R83 ;  /* 0x0000005353ae7221 */ /* 0x000fe20000010000 */
[C---:B------:R-:W-:Y:S01]  /*4630*/  PRMT R216, R21.reuse, 0x7632, R216 ;  /* 0x0000763215d87816 */ /* 0x040fe200000000d8 */
[----:B-1----:R-:W1:Y:S01]  /*4640*/  SHFL.UP PT, R0, R157, 0x1, RZ ;  /* 0x042000009d007989 */ /* 0x002e6200000e00ff */
[----:B------:R-:W-:Y:S01]  /*4650*/  SHF.L.U32 R211, R21, 0x10, RZ ;  /* 0x0000001015d37819 */ /* 0x000fe200000006ff */
[----:B------:R-:W-:Y:S01]  /*4660*/  FADD.FTZ R172, R84, R84 ;  /* 0x0000005454ac7221 */ /* 0x000fe20000010000 */
[----:B------:R-:W-:Y:S01]  /*4670*/  PRMT R21, R27, 0x7632, R21 ;  /* 0x000076321b157816 */ /* 0x000fe20000000015 */
[----:B------:R-:W0:Y:S01]  /*4680*/  SHFL.UP PT, R156, R155, 0x1, RZ ;  /* 0x042000009b9c7989 */ /* 0x000e2200000e00ff */
[C---:B------:R-:W-:Y:S01]  /*4690*/  PRMT R217, R20.reuse, 0x7632, R217 ;  /* 0x0000763214d97816 */ /* 0x040fe200000000d9 */
[----:B------:R-:W-:Y:S01]  /*46a0*/  FADD.FTZ R166, R85, R85 ;  /* 0x0000005555a67221 */ /* 0x000fe20000010000 */
[----:B------:R-:W-:Y:S01]  /*46b0*/  SHF.L.U32 R219, R20, 0x10, RZ ;  /* 0x0000001014db7819 */ /* 0x000fe200000006ff */
[----:B------:R-:W-:Y:S01]  /*46c0*/  SHFL.IDX PT, R178, R33, RZ, 0x1f ;  /* 0x00001fff21b27589 */ /* 0x000fe200000e0000 */
[----:B------:R-:W-:Y:S01]  /*46d0*/  PRMT R20, R26, 0x7632, R20 ;  /* 0x000076321a147816 */ /* 0x000fe20000000014 */
[----:B------:R-:W-:Y:S01]  /*46e0*/  BSSY B0, `(.L_x_14308) ;  /* 0x0000265000007945 */ /* 0x000fe20003800000 */
[----:B------:R-:W-:Y:S01]  /*46f0*/  SHF.L.U32 R21, R21, 0x10, RZ ;  /* 0x0000001015157819 */ /* 0x000fe200000006ff */
[----:B------:R4:W-:Y:S01]  /*4700*/  SHFL.IDX PT, R179, R32, RZ, 0x1f ;  /* 0x00001fff20b37589 */ /* 0x0009e200000e0000 */
[----:B------:R-:W-:-:S02]  /*4710*/  SHF.L.U32 R20, R20, 0x10, RZ ;  /* 0x0000001014147819 */ /* 0x000fc400000006ff */
[----:B------:R-:W-:Y:S01]  /*4720*/  SHF.L.U32 R27, R27, 0x10, RZ ;  /* 0x000000101b1b7819 */ /* 0x000fe200000006ff */
[----:B---3--:R-:W-:Y:S01]  /*4730*/  FMUL.FTZ R162, R155, R160 ;  /* 0x000000a09ba27220 */ /* 0x008fe20000410000 */
[----:B------:R-:W-:Y:S01]  /*4740*/  FMUL.FTZ R2, R21, UR43 ;  /* 0x0000002b15027c20 */ /* 0x000fe20008410000 */
[----:B------:R-:W-:Y:S01]  /*4750*/  SHF.L.U32 R26, R26, 0x10, RZ ;  /* 0x000000101a1a7819 */ /* 0x000fe200000006ff */
[----:B------:R-:W-:Y:S01]  /*4760*/  FMUL.FTZ R3, R20, UR45 ;  /* 0x0000002d14037c20 */ /* 0x000fe20008410000 */
[-C--:B----4-:R-:W-:Y:S01]  /*4770*/  FMUL.FTZ R163, R155, R158.reuse ;  /* 0x0000009e9ba37220 */ /* 0x090fe20000410000 */
[----:B------:R-:W-:Y:S01]  /*4780*/  FFMA.FTZ R162, R157, R158, -R162 ;  /* 0x0000009e9da27223 */ /* 0x000fe200000108a2 */
[----:B------:R-:W-:Y:S01]  /*4790*/  FFMA.FTZ R2, R27, UR45, R2 ;  /* 0x0000002d1b027c23 */ /* 0x000fe20008010002 */
[----:B------:R-:W-:Y:S01]  /*47a0*/  PRMT R32, R25, 0x7632, R32 ;  /* 0x0000763219207816 */ /* 0x000fe20000000020 */
[----:B-1----:R-:W-:Y:S01]  /*47b0*/  FMUL.FTZ R161, R155, R0 ;  /* 0x000000009ba17220 */ /* 0x002fe20000410000 */
[----:B------:R-:W-:Y:S01]  /*47c0*/  FFMA.FTZ R163, R157, R160, R163 ;  /* 0x000000a09da37223 */ /* 0x000fe200000100a3 */
[----:B------:R-:W-:Y:S01]  /*47d0*/  @P3 FADD.FTZ R159, R159, R162 ;  /* 0x000000a29f9f3221 */ /* 0x000fe20000010000 */
[----:B------:R-:W-:Y:S01]  /*47e0*/  PRMT R226, R23, 0x7632, R226 ;  /* 0x0000763217e27816 */ /* 0x000fe200000000e2 */
[-C--:B0-----:R-:W-:Y:S01]  /*47f0*/  FFMA.FTZ R158, R157, R156.reuse, R161 ;  /* 0x0000009c9d9e7223 */ /* 0x081fe200000100a1 */
[----:B------:R-:W-:Y:S01]  /*4800*/  FMUL.FTZ R156, R155, R156 ;  /* 0x0000009c9b9c7220 */ /* 0x000fe20000410000 */
[----:B------:R-:W-:Y:S01]  /*4810*/  @P3 FADD.FTZ R154, R154, R163 ;  /* 0x000000a39a9a3221 */ /* 0x000fe20000010000 */
[----:B------:R-:W-:Y:S01]  /*4820*/  SHF.L.U32 R212, R23, 0x10, RZ ;  /* 0x0000001017d47819 */ /* 0x000fe200000006ff */
[----:B------:R-:W-:Y:S01]  /*4830*/  FFMA.FTZ R3, R26, UR43, -R3 ;  /* 0x0000002b1a037c23 */ /* 0x000fe20008010803 */
[----:B------:R-:W-:Y:S01]  /*4840*/  @P3 FFMA.FTZ R157, R157, R0, -R156 ;  /* 0x000000009d9d3223 */ /* 0x000fe2000001089c */
[----:B------:R-:W-:Y:S01]  /*4850*/  FSEL R158, R155, R158, !P3 ;  /* 0x0000009e9b9e7208 */ /* 0x000fe20005800000 */
[----:B------:R-:W0:Y:S01]  /*4860*/  SHFL.UP PT, R160, R154, 0x2, RZ ;  /* 0x044000009aa07989 */ /* 0x000e2200000e00ff */
[----:B------:R-:W-:Y:S01]  /*4870*/  ISETP.GE.AND P3, PT, R190, 0x2, PT ;  /* 0x00000002be00780c */ /* 0x000fe20003f66270 */
[----:B------:R-:W-:Y:S01]  /*4880*/  FMUL.FTZ R23, R20, UR43 ;  /* 0x0000002b14177c20 */ /* 0x000fe20008410000 */
[----:B------:R-:W-:Y:S01]  /*4890*/  FMUL.FTZ R193, R187, R2 ;  /* 0x00000002bbc17220 */ /* 0x000fe20000410000 */
[----:B------:R-:W1:Y:S01]  /*48a0*/  SHFL.UP PT, R156, R159, 0x2, RZ ;  /* 0x044000009f9c7989 */ /* 0x000e6200000e00ff */
[----:B------:R-:W-:Y:S01]  /*48b0*/  SHF.L.U32 R32, R32, 0x10, RZ ;  /* 0x0000001020207819 */ /* 0x000fe200000006ff */
[----:B------:R-:W-:Y:S01]  /*48c0*/  FMUL.FTZ R176, R174, R3 ;  /* 0x00000003aeb07220 */ /* 0x000fe20000410000 */
[----:B------:R-:W-:Y:S01]  /*48d0*/  FFMA.FTZ R23, R26, UR45, R23 ;  /* 0x0000002d1a177c23 */ /* 0x000fe20008010017 */
[----:B------:R-:W3:Y:S01]  /*48e0*/  SHFL.UP PT, R0, R157, 0x2, RZ ;  /* 0x044000009d007989 */ /* 0x000ee200000e00ff */
[-C--:B------:R-:W-:Y:S01]  /*48f0*/  FMUL.FTZ R3, R145, R193.reuse ;  /* 0x000000c191037220 */ /* 0x080fe20000410000 */
[----:B------:R-:W-:Y:S01]  /*4900*/  FMUL.FTZ R2, R146, R193 ;  /* 0x000000c192027220 */ /* 0x000fe20000410000 */
[----:B------:R-:W-:Y:S01]  /*4910*/  SHF.L.U32 R25, R25, 0x10, RZ ;  /* 0x0000001019197819 */ /* 0x000fe200000006ff */
[----:B------:R-:W4:Y:S01]  /*4920*/  SHFL.UP PT, R155, R158, 0x2, RZ ;  /* 0x044000009e9b7989 */ /* 0x000f2200000e00ff */
[----:B------:R-:W-:Y:S01]  /*4930*/  FMUL.FTZ R174, R174, R23 ;  /* 0x00000017aeae7220 */ /* 0x000fe20000410000 */
[----:B------:R-:W-:-:S02]  /*4940*/  PRMT R200, R24, 0x7632, R200 ;  /* 0x0000763218c87816 */ /* 0x000fc400000000c8 */
[----:B------:R-:W-:Y:S02]  /*4950*/  PRMT R220, R22, 0x7632, R220 ;  /* 0x0000763216dc7816 */ /* 0x000fe400000000dc */
[----:B------:R-:W-:Y:S02]  /*4960*/  SHF.L.U32 R200, R200, 0x10, RZ ;  /* 0x00000010c8c87819 */ /* 0x000fe400000006ff */
[----:B------:R-:W-:Y:S02]  /*4970*/  SHF.L.U32 R201, R22, 0x10, RZ ;  /* 0x0000001016c97819 */ /* 0x000fe400000006ff */
[----:B------:R-:W-:Y:S01]  /*4980*/  SHF.L.U32 R175, R24, 0x10, RZ ;  /* 0x0000001018af7819 */ /* 0x000fe200000006ff */
[----:B0-----:R-:W-:Y:S01]  /*4990*/  FMUL.FTZ R164, R158, R160 ;  /* 0x000000a09ea47220 */ /* 0x001fe20000410000 */
[----:B------:R-:W-:Y:S02]  /*49a0*/  SHF.L.U32 R226, R226, 0x10, RZ ;  /* 0x00000010e2e27819 */ /* 0x000fe400000006ff */
[----:B------:R-:W-:Y:S01]  /*49b0*/  SHF.L.U32 R220, R220, 0x10, RZ ;  /* 0x00000010dcdc7819 */ /* 0x000fe200000006ff */
[CC--:B-1----:R-:W-:Y:S01]  /*49c0*/  FMUL.FTZ R163, R158.reuse, R156.reuse ;  /* 0x0000009c9ea37220 */ /* 0x0c2fe20000410000 */
[----:B------:R-:W-:Y:S01]  /*49d0*/  FFMA.FTZ R164, R157, R156, -R164 ;  /* 0x0000009c9da47223 */ /* 0x000fe200000108a4 */
[----:B------:R-:W-:Y:S01]  /*49e0*/  ISETP.NE.AND P6, PT, R153, 0x1f, PT ;  /* 0x0000001f9900780c */ /* 0x000fe20003fc5270 */
[C---:B---3--:R-:W-:Y:S01]  /*49f0*/  FMUL.FTZ R162, R158.reuse, R0 ;  /* 0x000000009ea27220 */ /* 0x048fe20000410000 */
[----:B------:R-:W-:Y:S01]  /*4a00*/  FFMA.FTZ R163, R157, R160, R163 ;  /* 0x000000a09da37223 */ /* 0x000fe200000100a3 */
[----:B------:R-:W-:Y:S01]  /*4a10*/  @P3 FADD.FTZ R159, R159, R164 ;  /* 0x000000a49f9f3221 */ /* 0x000fe20000010000 */
[----:B------:R-:W-:Y:S01]  /*4a20*/  ISETP.GT.U32.AND P4, PT, R153, 0x17, PT ;  /* 0x000000179900780c */ /* 0x000fe20003f84070 */
[-C--:B----4-:R-:W-:Y:S01]  /*4a30*/  FMUL.FTZ R161, R158, R155.reuse ;  /* 0x0000009b9ea17220 */ /* 0x090fe20000410000 */
[----:B------:R-:W-:Y:S01]  /*4a40*/  FFMA.FTZ R155, R157, R155, R162 ;  /* 0x0000009b9d9b7223 */ /* 0x000fe200000100a2 */
[----:B------:R-:W-:Y:S01]  /*4a50*/  @P3 FADD.FTZ R154, R154, R163 ;  /* 0x000000a39a9a3221 */ /* 0x000fe20000010000 */
[----:B------:R-:W-:Y:S01]  /*4a60*/  ISETP.GT.U32.AND P5, PT, R153, 0xf, PT ;  /* 0x0000000f9900780c */ /* 0x000fe20003fa4070 */
[----:B------:R-:W-:Y:S01]  /*4a70*/  @P3 FFMA.FTZ R157, R157, R0, -R161 ;  /* 0x000000009d9d3223 */ /* 0x000fe200000108a1 */
[----:B------:R-:W-:-:S02]  /*4a80*/  SHF.L.U32 R216, R216, 0x10, RZ ;  /* 0x00000010d8d87819 */ /* 0x000fc400000006ff */
[----:B------:R-:W-:Y:S01]  /*4a90*/  FSEL R155, R158, R155, !P3 ;  /* 0x0000009b9e9b7208 */ /* 0x000fe20005800000 */
[----:B------:R-:W0:Y:S01]  /*4aa0*/  SHFL.UP PT, R160, R154, 0x4, RZ ;  /* 0x048000009aa07989 */ /* 0x000e2200000e00ff */
[----:B------:R-:W-:Y:S02]  /*4ab0*/  ISETP.GE.AND P3, PT, R190, 0x4, PT ;  /* 0x00000004be00780c */ /* 0x000fe40003f66270 */
[----:B------:R-:W-:Y:S01]  /*4ac0*/  SHF.L.U32 R217, R217, 0x10, RZ ;  /* 0x00000010d9d97819 */ /* 0x000fe200000006ff */
[----:B------:R-:W1:Y:S01]  /*4ad0*/  SHFL.UP PT, R0, R157, 0x4, RZ ;  /* 0x048000009d007989 */ /* 0x000e6200000e00ff */
[C---:B------:R-:W-:Y:S02]  /*4ae0*/  PRMT R194, R11.reuse, 0x7632, R194 ;  /* 0x000076320bc27816 */ /* 0x040fe400000000c2 */
[----:B------:R-:W-:Y:S01]  /*4af0*/  SHF.L.U32 R208, R11, 0x10, RZ ;  /* 0x000000100bd07819 */ /* 0x000fe200000006ff */
[----:B------:R-:W3:Y:S01]  /*4b00*/  SHFL.UP PT, R158, R159, 0x4, RZ ;  /* 0x048000009f9e7989 */ /* 0x000ee200000e00ff */
[----:B------:R-:W-:-:S02]  /*4b10*/  SHF.L.U32 R194, R194, 0x10, RZ ;  /* 0x00000010c2c27819 */ /* 0x000fc400000006ff */
[C---:B------:R-:W-:Y:S01]  /*4b20*/  PRMT R188, R10.reuse, 0x7632, R188 ;  /* 0x000076320abc7816 */ /* 0x040fe200000000bc */
[----:B------:R-:W4:Y:S01]  /*4b30*/  SHFL.UP PT, R156, R155, 0x4, RZ ;  /* 0x048000009b9c7989 */ /* 0x000f2200000e00ff */
[----:B------:R-:W-:Y:S01]  /*4b40*/  SHF.L.U32 R214, R10, 0x10, RZ ;  /* 0x000000100ad67819 */ /* 0x000fe200000006ff */
[----:B------:R-:W-:Y:S01]  /*4b50*/  FMUL.FTZ R11, R194, UR43 ;  /* 0x0000002bc20b7c20 */ /* 0x000fe20008410000 */
[----:B------:R-:W-:Y:S02]  /*4b60*/  SHF.L.U32 R188, R188, 0x10, RZ ;  /* 0x00000010bcbc7819 */ /* 0x000fe400000006ff */
[----:B------:R-:W-:Y:S02]  /*4b70*/  PRMT R183, R9, 0x7632, R183 ;  /* 0x0000763209b77816 */ /* 0x000fe400000000b7 */
[----:B------:R-:W-:Y:S02]  /*4b80*/  PRMT R209, R8, 0x7632, R209 ;  /* 0x0000763208d17816 */ /* 0x000fe400000000d1 */
[----:B------:R-:W-:-:S02]  /*4b90*/  SHF.L.U32 R183, R183, 0x10, RZ ;  /* 0x00000010b7b77819 */ /* 0x000fc400000006ff */
[----:B------:R-:W-:Y:S01]  /*4ba0*/  SHF.L.U32 R207, R8, 0x10, RZ ;  /* 0x0000001008cf7819 */ /* 0x000fe200000006ff */
[----:B0-----:R-:W-:Y:S01]  /*4bb0*/  FMUL.FTZ R163, R155, R160 ;  /* 0x000000a09ba37220 */ /* 0x001fe20000410000 */
[----:B------:R-:W-:Y:S01]  /*4bc0*/  SHF.L.U32 R205, R9, 0x10, RZ ;  /* 0x0000001009cd7819 */ /* 0x000fe200000006ff */
[----:B------:R-:W-:Y:S01]  /*4bd0*/  FMUL.FTZ R8, R183, UR43 ;  /* 0x0000002bb7087c20 */ /* 0x000fe20008410000 */
[----:B--2---:R-:W-:Y:S01]  /*4be0*/  FMUL.FTZ R9, R145, R29 ;  /* 0x0000001d91097220 */ /* 0x004fe20000410000 */
[----:B-1----:R-:W-:Y:S01]  /*4bf0*/  FMUL.FTZ R162, R155, R0 ;  /* 0x000000009ba27220 */ /* 0x002fe20000410000 */
[----:B------:R-:W-:Y:S02]  /*4c00*/  SHF.L.U32 R209, R209, 0x10, RZ ;  /* 0x00000010d1d17819 */ /* 0x000fe400000006ff */
[----:B------:R-:W-:Y:S01]  /*4c10*/  FFMA.FTZ R9, R146, R28, -R9 ;  /* 0x0000001c92097223 */ /* 0x000fe20000010809 */
[-C--:B---3--:R-:W-:Y:S01]  /*4c20*/  FMUL.FTZ R165, R155, R158.reuse ;  /* 0x0000009e9ba57220 */ /* 0x088fe20000410000 */
[----:B------:R-:W-:Y:S01]  /*4c30*/  FFMA.FTZ R158, R157, R158, -R163 ;  /* 0x0000009e9d9e7223 */ /* 0x000fe200000108a3 */
[----:B------:R-:W-:Y:S01]  /*4c40*/  PRMT R180, R7, 0x7632, R180 ;  /* 0x0000763207b47816 */ /* 0x000fe200000000b4 */
[-C--:B----4-:R-:W-:Y:S01]  /*4c50*/  FFMA.FTZ R162, R157, R156.reuse, R162 ;  /* 0x0000009c9da27223 */ /* 0x090fe200000100a2 */
[----:B------:R-:W-:Y:S01]  /*4c60*/  FMUL.FTZ R161, R155, R156 ;  /* 0x0000009c9ba17220 */ /* 0x000fe20000410000 */
[----:B------:R-:W-:Y:S01]  /*4c70*/  FFMA.FTZ R165, R157, R160, R165 ;  /* 0x000000a09da57223 */ /* 0x000fe200000100a5 */
[----:B------:R-:W-:Y:S01]  /*4c80*/  @P3 FADD.FTZ R159, R159, R158 ;  /* 0x0000009e9f9f3221 */ /* 0x000fe20000010000 */
[----:B------:R-:W-:Y:S01]  /*4c90*/  SHF.L.U32 R180, R180, 0x10, RZ ;  /* 0x00000010b4b47819 */ /* 0x000fe200000006ff */
[----:B------:R-:W-:Y:S01]  /*4ca0*/  @P3 FFMA.FTZ R157, R157, R0, -R161 ;  /* 0x000000009d9d3223 */ /* 0x000fe200000108a1 */
[----:B------:R-:W-:Y:S01]  /*4cb0*/  @P3 FADD.FTZ R154, R154, R165 ;  /* 0x000000a59a9a3221 */ /* 0x000fe20000010000 */
[----:B------:R-:W-:Y:S01]  /*4cc0*/  FSEL R162, R155, R162, !P3 ;  /* 0x000000a29ba27208 */ /* 0x000fe20005800000 */
[----:B------:R-:W0:Y:S01]  /*4cd0*/  SHFL.UP PT, R156, R159, 0x8, RZ ;  /* 0x050000009f9c7989 */ /* 0x000e2200000e00ff */
[----:B------:R-:W-:-:S02]  /*4ce0*/  ISETP.GE.AND P3, PT, R190, 0x8, PT ;  /* 0x00000008be00780c */ /* 0x000fc40003f66270 */
[----:B------:R-:W-:Y:S01]  /*4cf0*/  SHF.L.U32 R182, R7, 0x10, RZ ;  /* 0x0000001007b67819 */ /* 0x000fe200000006ff */
[----:B------:R-:W1:Y:S01]  /*4d00*/  SHFL.UP PT, R0, R157, 0x8, RZ ;  /* 0x050000009d007989 */ /* 0x000e6200000e00ff */
[----:B------:R-:W-:Y:S01]  /*4d10*/  FMUL.FTZ R7, R180, UR43 ;  /* 0x0000002bb4077c20 */ /* 0x000fe20008410000 */
[----:B------:R-:W-:Y:S02]  /*4d20*/  PRMT R181, R5, 0x7632, R181 ;  /* 0x0000763205b57816 */ /* 0x000fe400000000b5 */
[----:B------:R-:W2:Y:S01]  /*4d30*/  SHFL.UP PT, R158, R154, 0x8, RZ ;  /* 0x050000009a9e7989 */ /* 0x000ea200000e00ff */
[C---:B------:R-:W-:Y:S02]  /*4d40*/  PRMT R202, R6.reuse, 0x7632, R202 ;  /* 0x0000763206ca7816 */ /* 0x040fe400000000ca */
[----:B------:R-:W-:Y:S01]  /*4d50*/  SHF.L.U32 R196, R6, 0x10, RZ ;  /* 0x0000001006c47819 */ /* 0x000fe200000006ff */
[----:B------:R-:W3:Y:S01]  /*4d60*/  SHFL.UP PT, R155, R162, 0x8, RZ ;  /* 0x05000000a29b7989 */ /* 0x000ee200000e00ff */
[----:B------:R-:W-:-:S02]  /*4d70*/  SHF.L.U32 R202, R202, 0x10, RZ ;  /* 0x00000010caca7819 */ /* 0x000fc400000006ff */
[----:B------:R-:W-:Y:S01]  /*4d80*/  SHF.L.U32 R181, R181, 0x10, RZ ;  /* 0x00000010b5b57819 */ /* 0x000fe200000006ff */
[C---:B0-----:R-:W-:Y:S01]  /*4d90*/  FMUL.FTZ R165, R162.reuse, R156 ;  /* 0x0000009ca2a57220 */ /* 0x041fe20000410000 */
[C---:B-1----:R-:W-:Y:S01]  /*4da0*/  FMUL.FTZ R160, R162.reuse, R0 ;  /* 0x00000000a2a07220 */ /* 0x042fe20000410000 */
[CC--:B--2---:R-:W-:Y:S02]  /*4db0*/  FMUL.FTZ R163, R162.reuse, R158.reuse ;  /* 0x0000009ea2a37220 */ /* 0x0c4fe40000410000 */
[C---:B------:R-:W-:Y:S01]  /*4dc0*/  FFMA.FTZ R165, R157.reuse, R158, R165 ;  /* 0x0000009e9da57223 */ /* 0x040fe200000100a5 */
[-C--:B---3--:R-:W-:Y:S01]  /*4dd0*/  FMUL.FTZ R161, R162, R155.reuse ;  /* 0x0000009ba2a17220 */ /* 0x088fe20000410000 */
[C---:B------:R-:W-:Y:S01]  /*4de0*/  FFMA.FTZ R155, R157.reuse, R155, R160 ;  /* 0x0000009b9d9b7223 */ /* 0x040fe200000100a0 */
[C---:B------:R-:W-:Y:S01]  /*4df0*/  FFMA.FTZ R156, R157.reuse, R156, -R163 ;  /* 0x0000009c9d9c7223 */ /* 0x040fe200000108a3 */
[----:B------:R-:W-:Y:S01]  /*4e00*/  @P3 FADD.FTZ R154, R154, R165 ;  /* 0x000000a59a9a3221 */ /* 0x000fe20000010000 */
[----:B------:R-:W-:-:S02]  /*4e10*/  @P3 FFMA.FTZ R157, R157, R0, -R161 ;  /* 0x000000009d9d3223 */ /* 0x000fc400000108a1 */
[----:B------:R-:W-:Y:S01]  /*4e20*/  FSEL R155, R162, R155, !P3 ;  /* 0x0000009ba29b7208 */ /* 0x000fe20005800000 */
[----:B------:R-:W-:Y:S01]  /*4e30*/  @P3 FADD.FTZ R159, R159, R156 ;  /* 0x0000009c9f9f3221 */ /* 0x000fe20000010000 */
[----:B------:R-:W-:Y:S01]  /*4e40*/  SHFL.UP PT, R160, R154, 0x10, RZ ;  /* 0x060000009aa07989 */ /* 0x000fe200000e00ff */
[----:B------:R-:W-:-:S03]  /*4e50*/  ISETP.GE.AND P3, PT, R190, 0x10, PT ;  /* 0x00000010be00780c */ /* 0x000fc60003f66270 */
[----:B------:R-:W0:Y:S04]  /*4e60*/  SHFL.UP PT, R0, R157, 0x10, RZ ;  /* 0x060000009d007989 */ /* 0x000e2800000e00ff */
[----:B------:R-:W1:Y:S04]  /*4e70*/  SHFL.UP PT, R156, R155, 0x10, RZ ;  /* 0x060000009b9c7989 */ /* 0x000e6800000e00ff */
[----:B------:R-:W2:Y:S01]  /*4e80*/  SHFL.UP PT, R158, R159, 0x10, RZ ;  /* 0x060000009f9e7989 */ /* 0x000ea200000e00ff */
[----:B0-----:R-:W-:-:S04]  /*4e90*/  FMUL.FTZ R162, R155, R0 ;  /* 0x000000009ba27220 */ /* 0x001fc80000410000 */
[----:B-1----:R-:W-:Y:S01]  /*4ea0*/  FFMA.FTZ R164, R157, R156, R162 ;  /* 0x0000009c9da47223 */ /* 0x002fe200000100a2 */
[C---:B------:R-:W-:Y:S01]  /*4eb0*/  FMUL.FTZ R162, R155.reuse, R160 ;  /* 0x000000a09ba27220 */ /* 0x040fe20000410000 */
[C---:B------:R-:W-:Y:S01]  /*4ec0*/  FMUL.FTZ R161, R155.reuse, R156 ;  /* 0x0000009c9ba17220 */ /* 0x040fe20000410000 */
[----:B------:R-:W-:Y:S01]  /*4ed0*/  FADD.FTZ R156, R88, R88 ;  /* 0x00000058589c7221 */ /* 0x000fe20000010000 */
[C---:B--2---:R-:W-:Y:S01]  /*4ee0*/  FMUL.FTZ R163, R155.reuse, R158 ;  /* 0x0000009e9ba37220 */ /* 0x044fe20000410000 */
[----:B------:R-:W-:Y:S01]  /*4ef0*/  FSEL R164, R155, R164, !P3 ;  /* 0x000000a49ba47208 */ /* 0x000fe20005800000 */
[C---:B------:R-:W-:Y:S02]  /*4f00*/  FFMA.FTZ R162, R157.reuse, R158, -R162 ;  /* 0x0000009e9da27223 */ /* 0x040fe400000108a2 */
[C---:B------:R-:W-:Y:S01]  /*4f10*/  FFMA.FTZ R163, R157.reuse, R160, R163 ;  /* 0x000000a09da37223 */ /* 0x040fe200000100a3 */
[----:B------:R-:W-:Y:S01]  /*4f20*/  @P3 FFMA.FTZ R157, R157, R0, -R161 ;  /* 0x000000009d9d3223 */ /* 0x000fe200000108a1 */
[----:B------:R-:W-:Y:S01]  /*4f30*/  @P3 FADD.FTZ R159, R159, R162 ;  /* 0x000000a29f9f3221 */ /* 0x000fe20000010000 */
[----:B------:R-:W0:Y:S01]  /*4f40*/  SHFL.UP PT, R164, R164, 0x1, RZ ;  /* 0x04200000a4a47989 */ /* 0x000e2200000e00ff */
[----:B------:R-:W-:Y:S01]  /*4f50*/  @P3 FADD.FTZ R154, R154, R163 ;  /* 0x000000a39a9a3221 */ /* 0x000fe20000010000 */
[----:B------:R-:W-:Y:S01]  /*4f60*/  ISETP.GT.U32.AND P3, PT, R153, 0x1b, PT ;  /* 0x0000001b9900780c */ /* 0x000fe20003f64070 */
[----:B------:R-:W-:Y:S01]  /*4f70*/  FFMA.FTZ R163, R205, UR45, R8 ;  /* 0x0000002dcda37c23 */ /* 0x000fe20008010008 */
[----:B------:R-:W1:Y:S04]  /*4f80*/  SHFL.UP PT, R157, R157, 0x1, RZ ;  /* 0x042000009d9d7989 */ /* 0x000e6800000e00ff */
[----:B------:R-:W2:Y:S04]  /*4f90*/  SHFL.UP PT, R159, R159, 0x1, RZ ;  /* 0x042000009f9f7989 */ /* 0x000ea800000e00ff */
[----:B------:R-:W3:Y:S01]  /*4fa0*/  SHFL.UP PT, R154, R154, 0x1, RZ ;  /* 0x042000009a9a7989 */ /* 0x000ee200000e00ff */
[C---:B0-----:R-:W-:Y:S01]  /*4fb0*/  FMUL.FTZ R0, R164.reuse, R178 ;  /* 0x000000b2a4007220 */ /* 0x041fe20000410000 */
[----:B------:R-:W-:Y:S01]  /*4fc0*/  FMUL.FTZ R155, R164, R179 ;  /* 0x000000b3a49b7220 */ /* 0x000fe20000410000 */
[----:B------:R-:W-:-:S02]  /*4fd0*/  FADD.FTZ R164, R91, R91 ;  /* 0x0000005b5ba47221 */ /* 0x000fc40000010000 */
[C---:B-1----:R-:W-:Y:S01]  /*4fe0*/  FFMA.FTZ R0, R157.reuse, R179, -R0 ;  /* 0x000000b39d007223 */ /* 0x042fe20000010800 */
[----:B------:R-:W-:-:S03]  /*4ff0*/  FFMA.FTZ R155, R157, R178, R155 ;  /* 0x000000b29d9b7223 */ /* 0x000fc6000001009b */
[----:B--2---:R-:W-:Y:S01]  /*5000*/  @P2 FADD.FTZ R179, R159, R0 ;  /* 0x000000009fb32221 */ /* 0x004fe20000010000 */
[----:B------:R-:W-:Y:S01]  /*5010*/  FMUL.FTZ R0, R21, UR45 ;  /* 0x0000002d15007c20 */ /* 0x000fe20008410000 */
[----:B------:R-:W-:Y:S01]  /*5020*/  FADD.FTZ R159, R86, R86 ;  /* 0x00000056569f7221 */ /* 0x000fe20000010000 */
[----:B---3--:R-:W-:Y:S02]  /*5030*/  @P2 FADD.FTZ R178, R154, R155 ;  /* 0x0000009b9ab22221 */ /* 0x008fe40000010000 */
[----:B------:R-:W-:Y:S01]  /*5040*/  FFMA.FTZ R0, R27, UR43, -R0 ;  /* 0x0000002b1b007c23 */ /* 0x000fe20008010800 */
[----:B------:R-:W-:-:S03]  /*5050*/  ISETP.GT.U32.AND P2, PT, R153, 0x1d, PT ;  /* 0x0000001d9900780c */ /* 0x000fc60003f44070 */
[----:B------:R-:W-:Y:S01]  /*5060*/  FMUL.FTZ R187, R187, R0 ;  /* 0x00000000bbbb7220 */ /* 0x000fe20000410000 */
[----:B------:R-:W-:-:S03]  /*5070*/  FMUL.FTZ R0, R32, UR45 ;  /* 0x0000002d20007c20 */ /* 0x000fc60008410000 */
[-C--:B------:R-:W-:Y:S01]  /*5080*/  FFMA.FTZ R3, R146, R187.reuse, -R3 ;  /* 0x000000bb92037223 */ /* 0x080fe20000010803 */
[----:B------:R-:W-:Y:S01]  /*5090*/  FFMA.FTZ R23, -R145, R187, -R2 ;  /* 0x000000bb91177223 */ /* 0x000fe20000010902 */
[----:B------:R-:W-:Y:S01]  /*50a0*/  FMUL.FTZ R2, R32, UR43 ;  /* 0x0000002b20027c20 */ /* 0x000fe20008410000 */
[C---:B------:R-:W-:Y:S01]  /*50b0*/  FFMA.FTZ R173, R25.reuse, UR43, -R0 ;  /* 0x0000002b19ad7c23 */ /* 0x040fe20008010800 */
[----:B------:R-:W-:Y:S01]  /*50c0*/  FADD.FTZ R0, R176, R3 ;  /* 0x00000003b0007221 */ /* 0x000fe20000010000 */
[----:B------:R-:W-:Y:S01]  /*50d0*/  FADD.FTZ R23, -R174, R23 ;  /* 0x00000017ae177221 */ /* 0x000fe20000010100 */
[----:B------:R-:W-:Y:S01]  /*50e0*/  FFMA.FTZ R3, R25, UR45, R2 ;  /* 0x0000002d19037c23 */ /* 0x000fe20008010002 */
[C---:B------:R-:W-:Y:S01]  /*50f0*/  FMUL.FTZ R173, R172.reuse, R173 ;  /* 0x000000adacad7220 */ /* 0x040fe20000410000 */
[C---:B------:R-:W-:Y:S01]  /*5100*/  FMUL.FTZ R2, R149.reuse, -R0 ;  /* 0x8000000095027220 */ /* 0x040fe20000410000 */
[----:B------:R-:W-:Y:S01]  /*5110*/  FMUL.FTZ R33, R149, -R23 ;  /* 0x8000001795217220 */ /* 0x000fe20000410000 */
[----:B------:R-:W-:-:S02]  /*5120*/  FMUL.FTZ R172, R172, R3 ;  /* 0x00000003acac7220 */ /* 0x000fc40000410000 */
[C---:B------:R-:W-:Y:S01]  /*5130*/  FFMA.FTZ R23, R150.reuse, R23, R2 ;  /* 0x0000001796177223 */ /* 0x040fe20000010002 */
[----:B------:R-:W-:Y:S01]  /*5140*/  FFMA.FTZ R22, R150, R0, -R33 ;  /* 0x0000000096167223 */ /* 0x000fe20000010821 */
        /* <DEDUP_REMOVED lines=9> */
[----:B------:R-:W-:Y:S01]  /*51e0*/  FMUL.FTZ R166, R166, R3 ;  /* 0x00000003a6a67220 */ /* 0x000fe20000410000 */
        /* <DEDUP_REMOVED lines=11> */
[----:B------:R-:W-:Y:S01]  /*52a0*/  FMUL.FTZ R159, R159, R0 ;  /* 0x000000009f9f7220 */ /* 0x000fe20000410000 */
[----:B------:R-:W-:Y:S01]  /*52b0*/  FMUL.FTZ R0, R220, UR45 ;  /* 0x0000002ddc007c20 */ /* 0x000fe20008410000 */
[C---:B------:R-:W-:Y:S01]  /*52c0*/  FFMA.FTZ R3, R148.reuse, R22, -R3 ;  /* 0x0000001694037223 */ /* 0x040fe20000010803 */
[----:B------:R-:W-:Y:S01]  /*52d0*/  FFMA.FTZ R22, R148, R33, R2 ;  /* 0x0000002194167223 */ /* 0x000fe20000010002 */
[----:B------:R-:W-:Y:S01]  /*52e0*/  FMUL.FTZ R2, R220, UR43 ;  /* 0x0000002bdc027c20 */ /* 0x000fe20008410000 */
[----:B------:R-:W-:Y:S01]  /*52f0*/  FADD.FTZ R33, R87, R87 ;  /* 0x0000005757217221 */ /* 0x000fe20000010000 */
        /* <DEDUP_REMOVED lines=59> */
[----:B------:R-:W-:-:S02]  /*56b0*/  MOV R24, UR18 ;  /* 0x0000001200187c02 */ /* 0x000fc40008000f00 */
[----:B------:R-:W-:Y:S01]  /*56c0*/  FADD.FTZ R0, R165, R0 ;  /* 0x00000000a5007221 */ /* 0x000fe20000010000 */
[----:B------:R-:W-:Y:S01]  /*56d0*/  FADD.FTZ R153, -R164, R153 ;  /* 0x00000099a4997221 */ /* 0x000fe20000010100 */
[----:B------:R-:W-:Y:S02]  /*56e0*/  ISETP.GE.OR P0, PT, R24, UR19, P0 ;  /* 0x0000001318007c0c */ /* 0x000fe40008706670 */
[C---:B------:R-:W-:Y:S01]  /*56f0*/  FMUL.FTZ R2, R139.reuse, -R0 ;  /* 0x800000008b027220 */ /* 0x040fe20000410000 */
[----:B------:R-:W-:-:S03]  /*5700*/  FMUL.FTZ R3, R139, -R153 ;  /* 0x800000998b037220 */ /* 0x000fc60000410000 */
[C---:B------:R-:W-:Y:S01]  /*5710*/  FFMA.FTZ R10, R140.reuse, R153, R2 ;  /* 0x000000998c0a7223 */ /* 0x040fe20000010002 */
[----:B------:R-:W-:Y:S01]  /*5720*/  FFMA.FTZ R161, R140, R0, -R3 ;  /* 0x000000008ca17223 */ /* 0x000fe20000010803 */
[----:B------:R-:W-:Y:S01]  /*5730*/  FMUL.FTZ R3, R145, -R28 ;  /* 0x8000001c91037220 */ /* 0x000fe20000410000 */
[----:B------:R-:W-:Y:S01]  /*5740*/  FMUL.FTZ R2, R183, UR45 ;  /* 0x0000002db7027c20 */ /* 0x000fe20008410000 */
[----:B------:R-:W-:Y:S02]  /*5750*/  FADD.FTZ R0, R92, R92 ;  /* 0x0000005c5c007221 */ /* 0x000fe40000010000 */
[----:B------:R-:W-:Y:S01]  /*5760*/  FFMA.FTZ R8, R146, -R29, R3 ;  /* 0x8000001d92087223 */ /* 0x000fe20000010003 */
[----:B------:R-:W-:Y:S01]  /*5770*/  FFMA.FTZ R3, R205, UR43, -R2 ;  /* 0x0000002bcd037c23 */ /* 0x000fe20008010802 */
[C---:B------:R-:W-:Y:S01]  /*5780*/  FMUL.FTZ R163, R0.reuse, R163 ;  /* 0x000000a300a37220 */ /* 0x040fe20000410000 */
[----:B------:R-:W-:Y:S01]  /*5790*/  VOTEU.ALL UP0, P0 ;  /* 0x00000000003f7886 */ /* 0x000fe20000000000 */
[CC--:B------:R-:W-:Y:S01]  /*57a0*/  FMUL.FTZ R11, R149.reuse, -R8.reuse ;  /* 0x80000008950b7220 */ /* 0x0c0fe20000410000 */
[----:B------:R-:W-:Y:S01]  /*57b0*/  FMUL.FTZ R162, R0, R3 ;  /* 0x0000000300a27220 */ /* 0x000fe20000410000 */
[-C--:B------:R-:W-:Y:S01]  /*57c0*/  FMUL.FTZ R3, R149, -R9.reuse ;  /* 0x8000000995037220 */ /* 0x080fe20000410000 */
[----:B------:R-:W-:Y:S01]  /*57d0*/  FADD.FTZ R10, -R163, R10 ;  /* 0x0000000aa30a7221 */ /* 0x000fe20000010100 */
[----:B------:R-:W-:Y:S01]  /*57e0*/  FFMA.FTZ R11, R150, R9, -R11 ;  /* 0x00000009960b7223 */ /* 0x000fe2000001080b */
[----:B------:R-:W-:Y:S01]  /*57f0*/  FADD.FTZ R2, R162, R161 ;  /* 0x000000a1a2027221 */ /* 0x000fe20000010000 */
[----:B------:R-:W-:Y:S01]  /*5800*/  FFMA.FTZ R3, R150, R8, R3 ;  /* 0x0000000896037223 */ /* 0x000fe20000010003 */
[C---:B------:R-:W-:Y:S01]  /*5810*/  FMUL.FTZ R8, R121.reuse, -R10 ;  /* 0x8000000a79087220 */ /* 0x040fe20000410000 */
[----:B------:R-:W-:Y:S01]  /*5820*/  @!UP0 ULEA UR42, UR7, UR44, 0x4 ;  /* 0x0000002c072a8291 */ /* 0x000fe2000f8e203f */
[-C--:B------:R-:W-:Y:S01]  /*5830*/  FMUL.FTZ R153, R121, -R2.reuse ;  /* 0x8000000279997220 */ /* 0x080fe20000410000 */
[----:B------:R-:W-:Y:S01]  /*5840*/  FMUL.FTZ R9, R151, -R3 ;  /* 0x8000000397097220 */ /* 0x000fe20000410000 */
[----:B------:R-:W-:Y:S01]  /*5850*/  FFMA.FTZ R161, R123, R2, -R8 ;  /* 0x000000027ba17223 */ /* 0x000fe20000010808 */
[-C--:B------:R-:W-:Y:S01]  /*5860*/  FMUL.FTZ R2, R151, -R11.reuse ;  /* 0x8000000b97027220 */ /* 0x080fe20000410000 */
[----:B------:R-:W-:Y:S01]  /*5870*/  FFMA.FTZ R169, R123, R10, R153 ;  /* 0x0000000a7ba97223 */ /* 0x000fe20000010099 */
[C---:B------:R-:W-:Y:S01]  /*5880*/  FMUL.FTZ R10, R209.reuse, UR43 ;  /* 0x0000002bd10a7c20 */ /* 0x040fe20008410000 */
[C---:B------:R-:W-:Y:S01]  /*5890*/  FFMA.FTZ R11, R152.reuse, R11, -R9 ;  /* 0x0000000b980b7223 */ /* 0x040fe20000010809 */
[----:B------:R-:W-:Y:S01]  /*58a0*/  FFMA.FTZ R24, R152, R3, R2 ;  /* 0x0000000398187223 */ /* 0x000fe20000010002 */
[----:B------:R-:W-:Y:S01]  /*58b0*/  FMUL.FTZ R8, R209, UR45 ;  /* 0x0000002dd1087c20 */ /* 0x000fe20008410000 */
[----:B------:R-:W-:Y:S01]  /*58c0*/  FADD.FTZ R2, R93, R93 ;  /* 0x0000005d5d027221 */ /* 0x000fe20000010000 */
[----:B------:R-:W-:Y:S01]  /*58d0*/  FFMA.FTZ R9, R207, UR45, R10 ;  /* 0x0000002dcf097c23 */ /* 0x000fe2000801000a */
[C---:B------:R-:W-:Y:S01]  /*58e0*/  FMUL.FTZ R153, R147.reuse, -R11 ;  /* 0x8000000b93997220 */ /* 0x040fe20000410000 */
[-C--:B------:R-:W-:Y:S01]  /*58f0*/  FMUL.FTZ R10, R147, -R24.reuse ;  /* 0x80000018930a7220 */ /* 0x080fe20000410000 */
[----:B------:R-:W-:Y:S01]  /*5900*/  FFMA.FTZ R3, R207, UR43, -R8 ;  /* 0x0000002bcf037c23 */ /* 0x000fe20008010808 */
[----:B------:R-:W-:Y:S01]  /*5910*/  FMUL.FTZ R8, R2, R9 ;  /* 0x0000000902087220 */ /* 0x000fe20000410000 */
[C---:B------:R-:W-:Y:S01]  /*5920*/  FFMA.FTZ R153, R148.reuse, R24, R153 ;  /* 0x0000001894997223 */ /* 0x040fe20000010099 */
[----:B------:R-:W-:Y:S01]  /*5930*/  FFMA.FTZ R11, R148, R11, -R10 ;  /* 0x0000000b940b7223 */ /* 0x000fe2000001080a */
[----:B------:R-:W-:Y:S01]  /*5940*/  FMUL.FTZ R10, R2, R3 ;  /* 0x00000003020a7220 */ /* 0x000fe20000410000 */
[----:B------:R-:W-:Y:S01]  /*5950*/  FADD.FTZ R169, -R8, R169 ;  /* 0x000000a908a97221 */ /* 0x000fe20000010100 */
[C---:B------:R-:W-:Y:S01]  /*5960*/  FMUL.FTZ R3, R141.reuse, -R153 ;  /* 0x800000998d037220 */ /* 0x040fe20000410000 */
[----:B------:R-:W-:Y:S01]  /*5970*/  FMUL.FTZ R24, R141, -R11 ;  /* 0x8000000b8d187220 */ /* 0x000fe20000410000 */
[----:B------:R-:W-:Y:S01]  /*5980*/  FADD.FTZ R161, R10, R161 ;  /* 0x000000a10aa17221 */ /* 0x000fe20000010000 */
[----:B------:R-:W-:Y:S01]  /*5990*/  FMUL.FTZ R168, R124, -R169 ;  /* 0x800000a97ca87220 */ /* 0x000fe20000410000 */
[C---:B------:R-:W-:Y:S01]  /*59a0*/  FFMA.FTZ R3, R142.reuse, R11, -R3 ;  /* 0x0000000b8e037223 */ /* 0x040fe20000010803 */
[----:B------:R-:W-:-:S02]  /*59b0*/  FFMA.FTZ R24, R142, R153, R24 ;  /* 0x000000998e187223 */ /* 0x000fc40000010018 */
[-C--:B------:R-:W-:Y:S01]  /*59c0*/  FFMA.FTZ R170, R125, R161.reuse, -R168 ;  /* 0x000000a17daa7223 */ /* 0x080fe200000108a8 */
[----:B------:R-:W-:Y:S01]  /*59d0*/  FMUL.FTZ R168, R124, -R161 ;  /* 0x800000a17ca87220 */ /* 0x000fe20000410000 */
[CC--:B------:R-:W-:Y:S01]  /*59e0*/  FMUL.FTZ R9, R143.reuse, -R24.reuse ;  /* 0x800000188f097220 */ /* 0x0c0fe20000410000 */
[----:B------:R-:W-:Y:S02]  /*59f0*/  FMUL.FTZ R11, R143, -R3 ;  /* 0x800000038f0b7220 */ /* 0x000fe40000410000 */
[----:B------:R-:W-:Y:S01]  /*5a00*/  FFMA.FTZ R184, R125, R169, R168 ;  /* 0x000000a97db87223 */ /* 0x000fe200000100a8 */
[C---:B------:R-:W-:Y:S01]  /*5a10*/  FFMA.FTZ R168, R144.reuse, R3, -R9 ;  /* 0x0000000390a87223 */ /* 0x040fe20000010809 */
[----:B------:R-:W-:Y:S01]  /*5a20*/  FFMA.FTZ R169, R144, R24, R11 ;  /* 0x0000001890a97223 */ /* 0x000fe2000001000b */
[----:B------:R-:W-:Y:S01]  /*5a30*/  FADD.FTZ R3, R94, R94 ;  /* 0x0000005e5e037221 */ /* 0x000fe20000010000 */
[----:B------:R-:W-:Y:S01]  /*5a40*/  FMUL.FTZ R9, R180, UR45 ;  /* 0x0000002db4097c20 */ /* 0x000fe20008410000 */
[----:B------:R-:W-:Y:S01]  /*5a50*/  FFMA.FTZ R24, R182, UR45, R7 ;  /* 0x0000002db6187c23 */ /* 0x000fe20008010007 */
[C---:B------:R-:W-:Y:S01]  /*5a60*/  PRMT R11, R4.reuse, 0x7632, R11 ;  /* 0x00007632040b7816 */ /* 0x040fe2000000000b */
[----:B------:R-:W-:Y:S01]  /*5a70*/  FMUL.FTZ R171, R133, -R168 ;  /* 0x800000a885ab7220 */ /* 0x000fe20000410000 */
[----:B------:R-:W-:Y:S01]  /*5a80*/  SHF.L.U32 R7, R4, 0x10, RZ ;  /* 0x0000001004077819 */ /* 0x000fe200000006ff */
[----:B------:R-:W-:Y:S01]  /*5a90*/  FFMA.FTZ R4, R182, UR43, -R9 ;  /* 0x0000002bb6047c23 */ /* 0x000fe20008010809 */
[----:B------:R-:W-:Y:S01]  /*5aa0*/  FMUL.FTZ R153, R3, R24 ;  /* 0x0000001803997220 */ /* 0x000fe20000410000 */
[----:B------:R-:W-:Y:S01]  /*5ab0*/  SHF.L.U32 R9, R5, 0x10, RZ ;  /* 0x0000001005097819 */ /* 0x000fe200000006ff */
[-C--:B------:R-:W-:Y:S01]  /*5ac0*/  FMUL.FTZ R5, R133, -R169.reuse ;  /* 0x800000a985057220 */ /* 0x080fe20000410000 */
[----:B------:R-:W-:Y:S01]  /*5ad0*/  FMUL.FTZ R161, R3, R4 ;  /* 0x0000000403a17220 */ /* 0x000fe20000410000 */
[----:B------:R-:W-:Y:S01]  /*5ae0*/  FADD.FTZ R184, -R153, R184 ;  /* 0x000000b899b87221 */ /* 0x000fe20000010100 */
[C---:B------:R-:W-:Y:S01]  /*5af0*/  FFMA.FTZ R171, R134.reuse, R169, R171 ;  /* 0x000000a986ab7223 */ /* 0x040fe200000100ab */
[----:B------:R-:W-:Y:S01]  /*5b00*/  FFMA.FTZ R5, R134, R168, -R5 ;  /* 0x000000a886057223 */ /* 0x000fe20000010805 */
[----:B------:R-:W-:Y:S01]  /*5b10*/  FADD.FTZ R170, R161, R170 ;  /* 0x000000aaa1aa7221 */ /* 0x000fe20000010000 */
[----:B------:R-:W-:Y:S01]  /*5b20*/  FMUL.FTZ R4, R126, -R184 ;  /* 0x800000b87e047220 */ /* 0x000fe20000410000 */
[----:B------:R-:W-:-:S03]  /*5b30*/  FMUL.FTZ R169, R135, -R171 ;  /* 0x800000ab87a97220 */ /* 0x000fc60000410000 */
[-C--:B------:R-:W-:Y:S01]  /*5b40*/  FFMA.FTZ R191, R127, R170.reuse, -R4 ;  /* 0x000000aa7fbf7223 */ /* 0x080fe20000010804 */
[-C--:B------:R-:W-:Y:S01]  /*5b50*/  FMUL.FTZ R4, R135, -R5.reuse ;  /* 0x8000000587047220 */ /* 0x080fe20000410000 */
[----:B------:R-:W-:Y:S01]  /*5b60*/  FFMA.FTZ R6, R136, R5, -R169 ;  /* 0x0000000588067223 */ /* 0x000fe200000108a9 */
[C---:B------:R-:W-:Y:S01]  /*5b70*/  FMUL.FTZ R5, R202.reuse, UR45 ;  /* 0x0000002dca057c20 */ /* 0x040fe20008410000 */
[----:B------:R-:W-:Y:S01]  /*5b80*/  FMUL.FTZ R169, R202, UR43 ;  /* 0x0000002bcaa97c20 */ /* 0x000fe20008410000 */
[----:B------:R-:W-:Y:S01]  /*5b90*/  FFMA.FTZ R171, R136, R171, R4 ;  /* 0x000000ab88ab7223 */ /* 0x000fe20000010004 */
[----:B------:R-:W-:Y:S01]  /*5ba0*/  FMUL.FTZ R170, R126, -R170 ;  /* 0x800000aa7eaa7220 */ /* 0x000fe20000410000 */
[----:B------:R-:W-:Y:S01]  /*5bb0*/  FMUL.FTZ R189, R137, -R6 ;  /* 0x8000000689bd7220 */ /* 0x000fe20000410000 */
[----:B------:R-:W-:Y:S01]  /*5bc0*/  FADD.FTZ R4, R95, R95 ;  /* 0x0000005f5f047221 */ /* 0x000fe20000010000 */
[-C--:B------:R-:W-:Y:S01]  /*5bd0*/  FMUL.FTZ R185, R137, -R171.reuse ;  /* 0x800000ab89b97220 */ /* 0x080fe20000410000 */
[C---:B------:R-:W-:Y:S01]  /*5be0*/  FFMA.FTZ R5, R196.reuse, UR43, -R5 ;  /* 0x0000002bc4057c23 */ /* 0x040fe20008010805 */
[----:B------:R-:W-:Y:S01]  /*5bf0*/  FFMA.FTZ R169, R196, UR45, R169 ;  /* 0x0000002dc4a97c23 */ /* 0x000fe200080100a9 */
[----:B------:R-:W-:Y:S01]  /*5c00*/  FFMA.FTZ R184, R127, R184, R170 ;  /* 0x000000b87fb87223 */ /* 0x000fe200000100aa */
[C---:B------:R-:W-:Y:S01]  /*5c10*/  FFMA.FTZ R185, R138.reuse, R6, -R185 ;  /* 0x000000068ab97223 */ /* 0x040fe200000108b9 */
[----:B------:R-:W-:Y:S01]  /*5c20*/  FFMA.FTZ R189, R138, R171, R189 ;  /* 0x000000ab8abd7223 */ /* 0x000fe200000100bd */
[C---:B------:R-:W-:Y:S01]  /*5c30*/  FMUL.FTZ R170, R4.reuse, R5 ;  /* 0x0000000504aa7220 */ /* 0x040fe20000410000 */
[----:B------:R-:W-:Y:S01]  /*5c40*/  FMUL.FTZ R171, R4, R169 ;  /* 0x000000a904ab7220 */ /* 0x000fe20000410000 */
        /* <DEDUP_REMOVED lines=12> */
[----:B------:R-:W-:Y:S01]  /*5d10*/  FFMA.FTZ R184, R123, R6, -R24 ;  /* 0x000000067bb87223 */ /* 0x000fe20000010818 */
[C---:B------:R-:W-:Y:S01]  /*5d20*/  FMUL.FTZ R6, R181.reuse, UR45 ;  /* 0x0000002db5067c20 */ /* 0x040fe20008410000 */
[----:B------:R-:W-:Y:S01]  /*5d30*/  FMUL.FTZ R24, R181, UR43 ;  /* 0x0000002bb5187c20 */ /* 0x000fe20008410000 */
[----:B------:R-:W-:Y:S01]  /*5d40*/  FFMA.FTZ R168, R123, R168, R5 ;  /* 0x000000a87ba87223 */ /* 0x000fe20000010005 */
[----:B------:R-:W-:Y:S01]  /*5d50*/  FMUL.FTZ R186, R124, -R184 ;  /* 0x800000b87cba7220 */ /* 0x000fe20000410000 */
[----:B------:R-:W-:Y:S01]  /*5d60*/  FADD.FTZ R5, R96, R96 ;  /* 0x0000006060057221 */ /* 0x000fe20000010000 */
[C---:B------:R-:W-:Y:S01]  /*5d70*/  FFMA.FTZ R6, R9.reuse, UR43, -R6 ;  /* 0x0000002b09067c23 */ /* 0x040fe20008010806 */
[----:B------:R-:W-:Y:S01]  /*5d80*/  FFMA.FTZ R24, R9, UR45, R24 ;  /* 0x0000002d09187c23 */ /* 0x000fe20008010018 */
[-C--:B------:R-:W-:Y:S01]  /*5d90*/  FMUL.FTZ R185, R124, -R168.reuse ;  /* 0x800000a87cb97220 */ /* 0x080fe20000410000 */
[----:B------:R-:W-:Y:S01]  /*5da0*/  FFMA.FTZ R186, R125, R168, R186 ;  /* 0x000000a87dba7223 */ /* 0x000fe200000100ba */
[C---:B------:R-:W-:Y:S01]  /*5db0*/  FMUL.FTZ R168, R5.reuse, R6 ;  /* 0x0000000605a87220 */ /* 0x040fe20000410000 */
[----:B------:R-:W-:Y:S01]  /*5dc0*/  FMUL.FTZ R169, R5, R24 ;  /* 0x0000001805a97220 */ /* 0x000fe20000410000 */
[----:B------:R-:W-:Y:S01]  /*5dd0*/  FFMA.FTZ R185, R125, R184, -R185 ;  /* 0x000000b87db97223 */ /* 0x000fe200000108b9 */
[----:B------:R-:W-:Y:S01]  /*5de0*/  FMUL.FTZ R6, R126, -R186 ;  /* 0x800000ba7e067220 */ /* 0x000fe20000410000 */
[----:B------:R-:W-:Y:S01]  /*5df0*/  FADD.FTZ R191, R168, R191 ;  /* 0x000000bfa8bf7221 */ /* 0x000fe20000010000 */
[----:B------:R-:W-:Y:S01]  /*5e00*/  FADD.FTZ R192, -R169, R192 ;  /* 0x000000c0a9c07221 */ /* 0x000fe20000010100 */
[-C--:B------:R-:W-:Y:S01]  /*5e10*/  FMUL.FTZ R189, R126, -R185.reuse ;  /* 0x800000b97ebd7220 */ /* 0x080fe20000410000 */
[C---:B------:R-:W-:Y:S01]  /*5e20*/  FFMA.FTZ R6, R127.reuse, R185, -R6 ;  /* 0x000000b97f067223 */ /* 0x040fe20000010806 */
[CC--:B------:R-:W-:Y:S01]  /*5e30*/  FMUL.FTZ R185, R130.reuse, -R191.reuse ;  /* 0x800000bf82b97220 */ /* 0x0c0fe20000410000 */
[----:B------:R-:W-:Y:S01]  /*5e40*/  FMUL.FTZ R224, R130, -R192 ;  /* 0x800000c082e07220 */ /* 0x000fe20000410000 */
[----:B------:R-:W-:Y:S01]  /*5e50*/  FFMA.FTZ R189, R127, R186, R189 ;  /* 0x000000ba7fbd7223 */ /* 0x000fe200000100bd */
[C---:B------:R-:W-:Y:S01]  /*5e60*/  FMUL.FTZ R24, R128.reuse, -R6 ;  /* 0x8000000680187220 */ /* 0x040fe20000410000 */
[C---:B------:R-:W-:Y:S01]  /*5e70*/  FFMA.FTZ R228, R131.reuse, R192, R185 ;  /* 0x000000c083e47223 */ /* 0x040fe200000100b9 */
[----:B------:R-:W-:Y:S01]  /*5e80*/  FFMA.FTZ R224, R131, R191, -R224 ;  /* 0x000000bf83e07223 */ /* 0x000fe200000108e0 */
[C---:B------:R-:W-:Y:S01]  /*5e90*/  FMUL.FTZ R185, R31.reuse, R178 ;  /* 0x000000b21fb97220 */ /* 0x040fe20000410000 */
[----:B------:R-:W-:Y:S01]  /*5ea0*/  FMUL.FTZ R191, R128, -R189 ;  /* 0x800000bd80bf7220 */ /* 0x000fe20000410000 */
[----:B------:R-:W-:Y:S01]  /*5eb0*/  FMUL.FTZ R31, R31, R179 ;  /* 0x000000b31f1f7220 */ /* 0x000fe20000410000 */
[C---:B------:R-:W-:Y:S01]  /*5ec0*/  FFMA.FTZ R189, R129.reuse, R189, R24 ;  /* 0x000000bd81bd7223 */ /* 0x040fe20000010018 */
[C---:B------:R-:W-:Y:S01]  /*5ed0*/  FFMA.FTZ R24, R30.reuse, R179, -R185 ;  /* 0x000000b31e187223 */ /* 0x040fe200000108b9 */
[----:B------:R-:W-:Y:S01]  /*5ee0*/  FFMA.FTZ R191, R129, R6, -R191 ;  /* 0x0000000681bf7223 */ /* 0x000fe200000108bf */
[----:B------:R-:W-:Y:S01]  /*5ef0*/  FFMA.FTZ R31, R30, R178, R31 ;  /* 0x000000b21e1f7223 */ /* 0x000fe2000001001f */
[----:B------:R-:W-:Y:S01]  /*5f00*/  SHF.L.U32 R6, R11, 0x10, RZ ;  /* 0x000000100b067819 */ /* 0x000fe200000006ff */
[C---:B------:R-:W-:Y:S01]  /*5f10*/  FMUL.FTZ R184, R130.reuse, -R189 ;  /* 0x800000bd82b87220 */ /* 0x040fe20000410000 */
[----:B------:R-:W-:Y:S01]  /*5f20*/  FADD.FTZ R30, R177, R24 ;  /* 0x00000018b11e7221 */ /* 0x000fe20000010000 */
[----:B------:R-:W-:Y:S01]  /*5f30*/  FADD.FTZ R11, RZ, R31 ;  /* 0x0000001fff0b7221 */ /* 0x000fe20000010000 */
[-C--:B------:R-:W-:Y:S01]  /*5f40*/  FMUL.FTZ R198, R130, -R191.reuse ;  /* 0x800000bf82c67220 */ /* 0x080fe20000410000 */
[----:B------:R-:W-:Y:S01]  /*5f50*/  FFMA.FTZ R199, R131, R191, -R184 ;  /* 0x000000bf83c77223 */ /* 0x000fe200000108b8 */
[----:B------:R-:W-:Y:S01]  /*5f60*/  FMUL.FTZ R24, R6, UR45 ;  /* 0x0000002d06187c20 */ /* 0x000fe20008410000 */
[CC--:B------:R-:W-:Y:S01]  /*5f70*/  FMUL.FTZ R184, R130.reuse, R30.reuse ;  /* 0x0000001e82b87220 */ /* 0x0c0fe20000410000 */
[-C--:B------:R-:W-:Y:S01]  /*5f80*/  FMUL.FTZ R177, R130, R11.reuse ;  /* 0x0000000b82b17220 */ /* 0x080fe20000410000 */
[C---:B------:R-:W-:Y:S01]  /*5f90*/  FMUL.FTZ R178, R6.reuse, UR43 ;  /* 0x0000002b06b27c20 */ /* 0x040fe20008410000 */
[----:B------:R-:W-:Y:S01]  /*5fa0*/  FFMA.FTZ R31, R7, UR43, -R24 ;  /* 0x0000002b071f7c23 */ /* 0x000fe20008010818 */
[C---:B------:R-:W-:Y:S01]  /*5fb0*/  FFMA.FTZ R24, R131.reuse, R11, R184 ;  /* 0x0000000b83187223 */ /* 0x040fe200000100b8 */
[----:B------:R-:W-:Y:S01]  /*5fc0*/  FFMA.FTZ R184, R131, R30, -R177 ;  /* 0x0000001e83b87223 */ /* 0x000fe200000108b1 */
[----:B------:R-:W-:Y:S01]  /*5fd0*/  FFMA.FTZ R177, R7, UR45, R178 ;  /* 0x0000002d07b17c23 */ /* 0x000fe200080100b2 */
[----:B------:R-:W-:Y:S01]  /*5fe0*/  FFMA.FTZ R198, R131, R189, R198 ;  /* 0x000000bd83c67223 */ /* 0x000fe200000100c6 */
[----:B------:R-:W-:Y:S01]  /*5ff0*/  FADD.FTZ R24, RZ, R24 ;  /* 0x00000018ff187221 */ /* 0x000fe20000010000 */
[----:B------:R-:W-:Y:S01]  /*6000*/  FFMA.FTZ R178, R57, R106, R184 ;  /* 0x0000006a39b27223 */ /* 0x000fe200000100b8 */
[CC--:B------:R-:W-:Y:S01]  /*6010*/  FMUL.FTZ R186, R6.reuse, R11.reuse ;  /* 0x0000000b06ba7220 */ /* 0x0c0fe20000410000 */
[----:B------:R-:W-:Y:S01]  /*6020*/  FMUL.FTZ R6, R6, R30 ;  /* 0x0000001e06067220 */ /* 0x000fe20000410000 */
[C---:B------:R-:W-:Y:S01]  /*6030*/  FMUL.FTZ R184, R181.reuse, R24 ;  /* 0x00000018b5b87220 */ /* 0x040fe20000410000 */
[----:B------:R-:W-:Y:S01]  /*6040*/  FMUL.FTZ R181, R181, R178 ;  /* 0x000000b2b5b57220 */ /* 0x000fe20000410000 */
[----:B------:R-:W-:Y:S01]  /*6050*/  FMUL.FTZ R185, R11, UR43 ;  /* 0x0000002b0bb97c20 */ /* 0x000fe20008410000 */
[----:B------:R-:W-:Y:S01]  /*6060*/  FFMA.FTZ R179, R7, R30, -R186 ;  /* 0x0000001e07b37223 */ /* 0x000fe200000108ba */
[C---:B------:R-:W-:Y:S01]  /*6070*/  FFMA.FTZ R189, R9.reuse, R178, -R184 ;  /* 0x000000b209bd7223 */ /* 0x040fe200000108b8 */
[----:B------:R-:W-:Y:S01]  /*6080*/  FFMA.FTZ R191, R9, R24, R181 ;  /* 0x0000001809bf7223 */ /* 0x000fe200000100b5 */
[----:B------:R-:W-:Y:S01]  /*6090*/  FMUL.FTZ R9, R11, UR45 ;  /* 0x0000002d0b097c20 */ /* 0x000fe20008410000 */
[----:B------:R-:W-:Y:S01]  /*60a0*/  FFMA.FTZ R7, R7, R11, R6 ;  /* 0x0000000b07077223 */ /* 0x000fe20000010006 */
[----:B------:R-:W-:Y:S01]  /*60b0*/  FADD.FTZ R6, R97, R97 ;  /* 0x0000006161067221 */ /* 0x000fe20000010000 */
[----:B------:R0:W1:Y:S01]  /*60c0*/  SHFL.DOWN PT, R225, R198, 0x1, 0x1f ;  /* 0x08201f00c6e17f89 */ /* 0x00006200000e0000 */
[C---:B------:R-:W-:Y:S01]  /*60d0*/  FFMA.FTZ R181, R30.reuse, UR43, -R9 ;  /* 0x0000002b1eb57c23 */ /* 0x040fe20008010809 */
[----:B------:R-:W-:Y:S01]  /*60e0*/  FFMA.FTZ R9, R30, UR45, R185 ;  /* 0x0000002d1e097c23 */ /* 0x000fe200080100b9 */
[C---:B------:R-:W-:Y:S01]  /*60f0*/  FMUL.FTZ R31, R6.reuse, R31 ;  /* 0x0000001f061f7220 */ /* 0x040fe20000410000 */
[C---:B------:R-:W-:Y:S01]  /*6100*/  FMUL.FTZ R177, R6.reuse, R177 ;  /* 0x000000b106b17220 */ /* 0x040fe20000410000 */
[C---:B------:R-:W-:Y:S01]  /*6110*/  FFMA.FTZ R184, R6.reuse, R179, RZ ;  /* 0x000000b306b87223 */ /* 0x040fe200000100ff */
[C---:B------:R-:W-:Y:S01]  /*6120*/  FFMA.FTZ R192, -R6.reuse, R7, RZ ;  /* 0x0000000706c07223 */ /* 0x040fe200000101ff */
[C---:B------:R-:W-:Y:S01]  /*6130*/  FMUL.FTZ R181, R6.reuse, R181 ;  /* 0x000000b506b57220 */ /* 0x040fe20000410000 */
[----:B------:R-:W-:Y:S01]  /*6140*/  FFMA.FTZ R186, -R6, R9, -RZ ;  /* 0x0000000906ba7223 */ /* 0x000fe200000109ff */
[C---:B------:R-:W-:Y:S01]  /*6150*/  FMUL.FTZ R6, R128.reuse, R178 ;  /* 0x000000b280067220 */ /* 0x040fe20000410000 */
[-C--:B------:R-:W-:Y:S01]  /*6160*/  FMUL.FTZ R7, R128, R24.reuse ;  /* 0x0000001880077220 */ /* 0x080fe20000410000 */
[C---:B------:R-:W-:Y:S01]  /*6170*/  FMUL.FTZ R9, R24.reuse, UR45 ;  /* 0x0000002d18097c20 */ /* 0x040fe20008410000 */
[----:B------:R-:W-:Y:S01]  /*6180*/  FMUL.FTZ R179, R24, UR43 ;  /* 0x0000002b18b37c20 */ /* 0x000fe20008410000 */
[C---:B------:R-:W-:Y:S01]  /*6190*/  FFMA.FTZ R6, R129.reuse, R24, R6 ;  /* 0x0000001881067223 */ /* 0x040fe20000010006 */
[----:B------:R-:W-:Y:S01]  /*61a0*/  FFMA.FTZ R7, R129, R178, -R7 ;  /* 0x000000b281077223 */ /* 0x000fe20000010807 */
[C---:B------:R-:W-:Y:S01]  /*61b0*/  FFMA.FTZ R189, R5.reuse, R189, R184 ;  /* 0x000000bd05bd7223 */ /* 0x040fe200000100b8 */
[C---:B------:R-:W-:Y:S01]  /*61c0*/  FFMA.FTZ R195, -R5.reuse, R191, R192 ;  /* 0x000000bf05c37223 */ /* 0x040fe200000101c0 */
        /* <DEDUP_REMOVED lines=14> */
[----:B------:R-:W-:Y:S01]  /*62b0*/  FFMA.FTZ R6, R4, R5, R189 ;  /* 0x0000000504067223 */ /* 0x000fe200000100bd */
[C---:B------:R-:W-:Y:S01]  /*62c0*/  FMUL.FTZ R196, R9.reuse, UR45 ;  /* 0x0000002d09c47c20 */ /* 0x040fe20008410000 */
[----:B------:R-:W-:Y:S01]  /*62d0*/  FADD.FTZ R179, RZ, R179 ;  /* 0x000000b3ffb37221 */ /* 0x000fe20000010000 */
[----:B------:R-:W-:Y:S01]  /*62e0*/  FFMA.FTZ R191, R56, R117, R191 ;  /* 0x0000007538bf7223 */ /* 0x000fe200000100bf */
[----:B------:R-:W-:Y:S01]  /*62f0*/  FMUL.FTZ R202, R9, UR43 ;  /* 0x0000002b09ca7c20 */ /* 0x000fe20008410000 */
[C---:B------:R-:W-:Y:S01]  /*6300*/  FFMA.FTZ R189, R185.reuse, UR43, -R196 ;  /* 0x0000002bb9bd7c23 */ /* 0x040fe200080108c4 */
[C---:B------:R-:W-:Y:S01]  /*6310*/  FMUL.FTZ R5, R180.reuse, R179 ;  /* 0x000000b3b4057220 */ /* 0x040fe20000410000 */
[-C--:B------:R-:W-:Y:S01]  /*6320*/  FMUL.FTZ R180, R180, R191.reuse ;  /* 0x000000bfb4b47220 */ /* 0x080fe20000410000 */
[----:B------:R-:W-:Y:S01]  /*6330*/  FFMA.FTZ R197, R185, UR45, R202 ;  /* 0x0000002db9c57c23 */ /* 0x000fe200080100ca */
[----:B------:R-:W-:Y:S01]  /*6340*/  FFMA.FTZ R204, -R4, R204, R195 ;  /* 0x000000cc04cc7223 */ /* 0x000fe200000101c3 */
[----:B------:R-:W-:Y:S01]  /*6350*/  FFMA.FTZ R5, R182, R191, -R5 ;  /* 0x000000bfb6057223 */ /* 0x000fe20000010805 */
[C---:B------:R-:W-:Y:S01]  /*6360*/  FMUL.FTZ R189, R4.reuse, R189 ;  /* 0x000000bd04bd7220 */ /* 0x040fe20000410000 */
[----:B------:R-:W-:Y:S01]  /*6370*/  FFMA.FTZ R197, -R4, R197, -RZ ;  /* 0x000000c504c57223 */ /* 0x000fe200000109ff */
[C---:B------:R-:W-:Y:S01]  /*6380*/  FMUL.FTZ R4, R124.reuse, R179 ;  /* 0x000000b37c047220 */ /* 0x040fe20000410000 */
[----:B------:R-:W-:Y:S01]  /*6390*/  FFMA.FTZ R5, R3, R5, R6 ;  /* 0x0000000503057223 */ /* 0x000fe20000010006 */
[----:B------:R-:W-:Y:S01]  /*63a0*/  FMUL.FTZ R6, R124, R191 ;  /* 0x000000bf7c067220 */ /* 0x000fe20000410000 */
[-C--:B------:R-:W-:Y:S01]  /*63b0*/  FFMA.FTZ R7, R182, R179.reuse, R180 ;  /* 0x000000b3b6077223 */ /* 0x080fe200000100b4 */
        /* <DEDUP_REMOVED lines=8> */
[C---:B------:R-:W-:Y:S01]  /*6440*/  FMUL.FTZ R195, R3.reuse, R182 ;  /* 0x000000b603c37220 */ /* 0x040fe20000410000 */
[----:B------:R-:W-:Y:S01]  /*6450*/  FFMA.FTZ R7, -R3, R7, R204 ;  /* 0x0000000703077223 */ /* 0x000fe200000101cc */
[C---:B------:R-:W-:Y:S01]  /*6460*/  FMUL.FTZ R6, R209.reuse, R180 ;  /* 0x000000b4d1067220 */ /* 0x040fe20000410000 */
[-C--:B------:R-:W-:Y:S01]  /*6470*/  FMUL.FTZ R209, R209, R196.reuse ;  /* 0x000000c4d1d17220 */ /* 0x080fe20000410000 */
[----:B------:R-:W-:Y:S01]  /*6480*/  FMUL.FTZ R4, R121, R196 ;  /* 0x000000c479047220 */ /* 0x000fe20000410000 */
[----:B------:R-:W-:Y:S01]  /*6490*/  FFMA.FTZ R203, -R3, R202, -RZ ;  /* 0x000000ca03cb7223 */ /* 0x000fe200000109ff */
[-C--:B------:R-:W-:Y:S01]  /*64a0*/  FMUL.FTZ R3, R121, R180.reuse ;  /* 0x000000b479037220 */ /* 0x080fe20000410000 */
[-C--:B------:R-:W-:Y:S01]  /*64b0*/  FFMA.FTZ R182, R207, R180.reuse, R209 ;  /* 0x000000b4cfb67223 */ /* 0x080fe200000100d1 */
[----:B------:R-:W-:Y:S01]  /*64c0*/  FFMA.FTZ R4, R123, R180, R4 ;  /* 0x000000b47b047223 */ /* 0x000fe20000010004 */
[-C--:B------:R-:W-:Y:S01]  /*64d0*/  FFMA.FTZ R6, R207, R196.reuse, -R6 ;  /* 0x000000c4cf067223 */ /* 0x080fe20000010806 */
[----:B------:R-:W-:Y:S01]  /*64e0*/  FFMA.FTZ R204, R123, R196, -R3 ;  /* 0x000000c47bcc7223 */ /* 0x000fe20000010803 */
[----:B------:R-:W-:Y:S01]  /*64f0*/  FFMA.FTZ R7, -R2, R182, R7 ;  /* 0x000000b602077223 */ /* 0x000fe20000010107 */
[----:B------:R-:W-:Y:S01]  /*6500*/  FADD.FTZ R182, RZ, R4 ;  /* 0x00000004ffb67221 */ /* 0x000fe20000010000 */
[----:B------:R-:W-:Y:S01]  /*6510*/  FMUL.FTZ R3, R180, UR45 ;  /* 0x0000002db4037c20 */ /* 0x000fe20008410000 */
[----:B------:R-:W-:Y:S01]  /*6520*/  FFMA.FTZ R204, R55, R120, R204 ;  /* 0x0000007837cc7223 */ /* 0x000fe200000100cc */
[----:B------:R-:W-:Y:S01]  /*6530*/  FFMA.FTZ R5, R2, R6, R5 ;  /* 0x0000000602057223 */ /* 0x000fe20000010005 */
[C---:B------:R-:W-:Y:S01]  /*6540*/  FMUL.FTZ R4, R183.reuse, R182 ;  /* 0x000000b6b7047220 */ /* 0x040fe20000410000 */
[----:B------:R-:W-:Y:S01]  /*6550*/  FMUL.FTZ R207, R180, UR43 ;  /* 0x0000002bb4cf7c20 */ /* 0x000fe20008410000 */
[C---:B------:R-:W-:Y:S01]  /*6560*/  FFMA.FTZ R3, R196.reuse, UR43, -R3 ;  /* 0x0000002bc4037c23 */ /* 0x040fe20008010803 */
[-C--:B------:R-:W-:Y:S01]  /*6570*/  FMUL.FTZ R183, R183, R204.reuse ;  /* 0x000000ccb7b77220 */ /* 0x080fe20000410000 */
[----:B------:R-:W-:Y:S01]  /*6580*/  FFMA.FTZ R4, R205, R204, -R4 ;  /* 0x000000cccd047223 */ /* 0x000fe20000010804 */
[----:B------:R-:W-:Y:S01]  /*6590*/  FFMA.FTZ R207, R196, UR45, R207 ;  /* 0x0000002dc4cf7c23 */ /* 0x000fe200080100cf */
[----:B------:R-:W-:Y:S01]  /*65a0*/  FMUL.FTZ R202, R2, R3 ;  /* 0x0000000302ca7220 */ /* 0x000fe20000410000 */
[C---:B------:R-:W-:Y:S01]  /*65b0*/  FMUL.FTZ R3, R139.reuse, R182 ;  /* 0x000000b68b037220 */ /* 0x040fe20000410000 */
[----:B------:R-:W-:Y:S01]  /*65c0*/  FFMA.FTZ R213, R0, R4, R5 ;  /* 0x0000000400d57223 */ /* 0x000fe20000010005 */
[----:B------:R-:W-:Y:S01]  /*65d0*/  FMUL.FTZ R5, R139, R204 ;  /* 0x000000cc8b057220 */ /* 0x000fe20000410000 */
[-C--:B------:R-:W-:Y:S01]  /*65e0*/  FFMA.FTZ R6, R205, R182.reuse, R183 ;  /* 0x000000b6cd067223 */ /* 0x080fe200000100b7 */
        /* <DEDUP_REMOVED lines=9> */
[C---:B------:R-:W-:Y:S01]  /*6680*/  FFMA.FTZ R7, -R0.reuse, R6, R7 ;  /* 0x0000000600077223 */ /* 0x040fe20000010107 */
[----:B------:R-:W-:Y:S01]  /*6690*/  FMUL.FTZ R205, R0, R205 ;  /* 0x000000cd00cd7220 */ /* 0x000fe20000410000 */
[C---:B------:R-:W-:Y:S01]  /*66a0*/  FMUL.FTZ R5, R188.reuse, R183 ;  /* 0x000000b7bc057220 */ /* 0x040fe20000410000 */
[-C--:B------:R-:W-:Y:S01]  /*66b0*/  FMUL.FTZ R188, R188, R207.reuse ;  /* 0x000000cfbcbc7220 */ /* 0x080fe20000410000 */
[C---:B------:R-:W-:Y:S01]  /*66c0*/  FMUL.FTZ R3, R137.reuse, R207 ;  /* 0x000000cf89037220 */ /* 0x040fe20000410000 */
[----:B------:R-:W-:Y:S01]  /*66d0*/  FMUL.FTZ R2, R137, R183 ;  /* 0x000000b789027220 */ /* 0x000fe20000410000 */
[----:B------:R-:W-:Y:S01]  /*66e0*/  FFMA.FTZ R210, -R0, R209, -RZ ;  /* 0x000000d100d27223 */ /* 0x000fe200000109ff */
[----:B------:R-:W-:Y:S01]  /*66f0*/  FADD.FTZ R0, R91, R91 ;  /* 0x0000005b5b007221 */ /* 0x000fe20000010000 */
[-C--:B------:R-:W-:Y:S01]  /*6700*/  FFMA.FTZ R188, R214, R183.reuse, R188 ;  /* 0x000000b7d6bc7223 */ /* 0x080fe200000100bc */
[C---:B------:R-:W-:Y:S01]  /*6710*/  FFMA.FTZ R3, R138.reuse, R183, R3 ;  /* 0x000000b78a037223 */ /* 0x040fe20000010003 */
[-C--:B------:R-:W-:Y:S01]  /*6720*/  FFMA.FTZ R209, R138, R207.reuse, -R2 ;  /* 0x000000cf8ad17223 */ /* 0x080fe20000010802 */
[----:B------:R-:W-:Y:S01]  /*6730*/  FFMA.FTZ R5, R214, R207, -R5 ;  /* 0x000000cfd6057223 */ /* 0x000fe20000010805 */
[----:B------:R-:W-:Y:S01]  /*6740*/  FFMA.FTZ R4, -R0, R188, R7 ;  /* 0x000000bc00047223 */ /* 0x000fe20000010107 */
[----:B------:R-:W-:Y:S01]  /*6750*/  FADD.FTZ R188, RZ, R3 ;  /* 0x00000003ffbc7221 */ /* 0x000fe20000010000 */
[----:B------:R-:W-:Y:S01]  /*6760*/  FFMA.FTZ R209, R54, R111, R209 ;  /* 0x0000006f36d17223 */ /* 0x000fe200000100d1 */
[C---:B------:R-:W-:Y:S01]  /*6770*/  FMUL.FTZ R6, R183.reuse, UR45 ;  /* 0x0000002db7067c20 */ /* 0x040fe20008410000 */
[----:B------:R-:W-:Y:S01]  /*6780*/  FMUL.FTZ R214, R183, UR43 ;  /* 0x0000002bb7d67c20 */ /* 0x000fe20008410000 */
[----:B------:R-:W-:Y:S01]  /*6790*/  FFMA.FTZ R2, R0, R5, R213 ;  /* 0x0000000500027223 */ /* 0x000fe200000100d5 */
[CC--:B------:R-:W-:Y:S01]  /*67a0*/  FMUL.FTZ R3, R194.reuse, R188.reuse ;  /* 0x000000bcc2037220 */ /* 0x0c0fe20000410000 */
[-C--:B------:R-:W-:Y:S01]  /*67b0*/  FMUL.FTZ R7, R194, R209.reuse ;  /* 0x000000d1c2077220 */ /* 0x080fe20000410000 */
[C---:B------:R-:W-:Y:S01]  /*67c0*/  FFMA.FTZ R5, R207.reuse, UR43, -R6 ;  /* 0x0000002bcf057c23 */ /* 0x040fe20008010806 */
[----:B------:R-:W-:Y:S01]  /*67d0*/  FFMA.FTZ R215, R207, UR45, R214 ;  /* 0x0000002dcfd77c23 */ /* 0x000fe200080100d6 */
[C---:B------:R-:W-:Y:S01]  /*67e0*/  FFMA.FTZ R6, R208.reuse, R209, -R3 ;  /* 0x000000d1d0067223 */ /* 0x040fe20000010803 */
[-C--:B------:R-:W-:Y:S01]  /*67f0*/  FFMA.FTZ R7, R208, R188.reuse, R7 ;  /* 0x000000bcd0077223 */ /* 0x080fe20000010007 */
[C---:B------:R-:W-:Y:S01]  /*6800*/  FMUL.FTZ R208, R0.reuse, R5 ;  /* 0x0000000500d07220 */ /* 0x040fe20000410000 */
[----:B------:R-:W-:Y:S01]  /*6810*/  FFMA.FTZ R215, -R0, R215, -RZ ;  /* 0x000000d700d77223 */ /* 0x000fe200000109ff */
[C---:B------:R-:W-:Y:S01]  /*6820*/  FMUL.FTZ R0, R135.reuse, R188 ;  /* 0x000000bc87007220 */ /* 0x040fe20000410000 */
[----:B------:R-:W-:Y:S01]  /*6830*/  FADD.FTZ R3, R90, R90 ;  /* 0x0000005a5a037221 */ /* 0x000fe20000010000 */
[-C--:B------:R-:W-:Y:S01]  /*6840*/  FMUL.FTZ R5, R135, R209.reuse ;  /* 0x000000d187057220 */ /* 0x080fe20000410000 */
[----:B------:R-:W-:Y:S01]  /*6850*/  FADD.FTZ R229, R31, R224 ;  /* 0x000000e01fe57221 */ /* 0x000fe20000010000 */
[C---:B------:R-:W-:Y:S01]  /*6860*/  FFMA.FTZ R0, R136.reuse, R209, -R0 ;  /* 0x000000d188007223 */ /* 0x040fe20000010800 */
[C---:B------:R-:W-:Y:S01]  /*6870*/  FFMA.FTZ R221, R3.reuse, R6, R2 ;  /* 0x0000000603dd7223 */ /* 0x040fe20000010002 */
[----:B------:R-:W-:Y:S01]  /*6880*/  FFMA.FTZ R7, -R3, R7, R4 ;  /* 0x0000000703077223 */ /* 0x000fe20000010104 */
[----:B------:R-:W-:Y:S01]  /*6890*/  FFMA.FTZ R5, R136, R188, R5 ;  /* 0x000000bc88057223 */ /* 0x000fe20000010005 */
[C---:B------:R-:W-:Y:S01]  /*68a0*/  FMUL.FTZ R4, R188.reuse, UR45 ;  /* 0x0000002dbc047c20 */ /* 0x040fe20008410000 */
[----:B------:R-:W-:Y:S01]  /*68b0*/  FMUL.FTZ R6, R188, UR43 ;  /* 0x0000002bbc067c20 */ /* 0x000fe20008410000 */
[----:B------:R-:W-:Y:S01]  /*68c0*/  FFMA.FTZ R214, R61, R118, R0 ;  /* 0x000000763dd67223 */ /* 0x000fe20000010000 */
[----:B------:R-:W-:Y:S01]  /*68d0*/  FADD.FTZ R194, RZ, R5 ;  /* 0x00000005ffc27221 */ /* 0x000fe20000010000 */
[C---:B------:R-:W-:Y:S01]  /*68e0*/  FFMA.FTZ R4, R209.reuse, UR43, -R4 ;  /* 0x0000002bd1047c23 */ /* 0x040fe20008010804 */
[----:B------:R-:W-:Y:S01]  /*68f0*/  FFMA.FTZ R6, R209, UR45, R6 ;  /* 0x0000002dd1067c23 */ /* 0x000fe20008010006 */
[C---:B------:R-:W-:Y:S01]  /*6900*/  FMUL.FTZ R223, R217.reuse, R214 ;  /* 0x000000d6d9df7220 */ /* 0x040fe20000410000 */
[----:B------:R-:W-:Y:S01]  /*6910*/  FMUL.FTZ R0, R217, R194 ;  /* 0x000000c2d9007220 */ /* 0x000fe20000410000 */
[C---:B------:R-:W-:Y:S01]  /*6920*/  FMUL.FTZ R213, R3.reuse, R4 ;  /* 0x0000000403d57220 */ /* 0x040fe20000410000 */
[----:B------:R-:W-:Y:S01]  /*6930*/  FFMA.FTZ R217, -R3, R6, -RZ ;  /* 0x0000000603d97223 */ /* 0x000fe200000109ff */
[----:B------:R-:W-:Y:S01]  /*6940*/  FADD.FTZ R2, R89, R89 ;  /* 0x0000005959027221 */ /* 0x000fe20000010000 */
[----:B------:R-:W-:Y:S01]  /*6950*/  FMUL.FTZ R5, R133, R214 ;  /* 0x000000d685057220 */ /* 0x000fe20000410000 */
[-C--:B------:R-:W-:Y:S01]  /*6960*/  FFMA.FTZ R4, R219, R194.reuse, R223 ;  /* 0x000000c2db047223 */ /* 0x080fe200000100df */
[----:B------:R-:W-:Y:S01]  /*6970*/  FMUL.FTZ R3, R133, R194 ;  /* 0x000000c285037220 */ /* 0x000fe20000410000 */
[----:B------:R-:W-:Y:S01]  /*6980*/  FFMA.FTZ R0, R219, R214, -R0 ;  /* 0x000000d6db007223 */ /* 0x000fe20000010800 */
[----:B------:R-:W-:Y:S01]  /*6990*/  FFMA.FTZ R5, R134, R194, R5 ;  /* 0x000000c286057223 */ /* 0x000fe20000010005 */
[----:B------:R-:W-:Y:S01]  /*69a0*/  FFMA.FTZ R223, -R2, R4, R7 ;  /* 0x0000000402df7223 */ /* 0x000fe20000010107 */
[----:B------:R-:W-:Y:S01]  /*69b0*/  FFMA.FTZ R218, R134, R214, -R3 ;  /* 0x000000d686da7223 */ /* 0x000fe20000010803 */
[C---:B------:R-:W-:Y:S01]  /*69c0*/  FMUL.FTZ R7, R194.reuse, UR43 ;  /* 0x0000002bc2077c20 */ /* 0x040fe20008410000 */
[----:B------:R-:W-:Y:S01]  /*69d0*/  FADD.FTZ R3, RZ, R5 ;  /* 0x00000005ff037221 */ /* 0x000fe20000010000 */
[----:B------:R-:W-:Y:S01]  /*69e0*/  FMUL.FTZ R5, R194, UR45 ;  /* 0x0000002dc2057c20 */ /* 0x000fe20008410000 */
[----:B------:R-:W-:Y:S01]  /*69f0*/  FFMA.FTZ R218, R53, R116, R218 ;  /* 0x0000007435da7223 */ /* 0x000fe200000100da */
[----:B------:R-:W-:Y:S01]  /*6a00*/  FFMA.FTZ R7, R214, UR45, R7 ;  /* 0x0000002dd6077c23 */ /* 0x000fe20008010007 */
[----:B------:R-:W-:Y:S01]  /*6a10*/  FFMA.FTZ R219, R2, R0, R221 ;  /* 0x0000000002db7223 */ /* 0x000fe200000100dd */
[----:B------:R-:W-:Y:S01]  /*6a20*/  FFMA.FTZ R5, R214, UR43, -R5 ;  /* 0x0000002bd6057c23 */ /* 0x000fe20008010805 */
[-C--:B------:R-:W-:Y:S01]  /*6a30*/  FMUL.FTZ R6, R216, R218.reuse ;  /* 0x000000dad8067220 */ /* 0x080fe20000410000 */
[----:B------:R-:W-:Y:S01]  /*6a40*/  FFMA.FTZ R221, -R2, R7, -RZ ;  /* 0x0000000702dd7223 */ /* 0x000fe200000109ff */
[-C--:B------:R-:W-:Y:S01]  /*6a50*/  FMUL.FTZ R7, R143, R218.reuse ;  /* 0x000000da8f077220 */ /* 0x080fe20000410000 */
[-C--:B------:R-:W-:Y:S01]  /*6a60*/  FMUL.FTZ R4, R216, R3.reuse ;  /* 0x00000003d8047220 */ /* 0x080fe20000410000 */
[----:B------:R-:W-:Y:S01]  /*6a70*/  FADD.FTZ R0, R88, R88 ;  /* 0x0000005858007221 */ /* 0x000fe20000010000 */
[----:B------:R-:W-:Y:S01]  /*6a80*/  FFMA.FTZ R6, R211, R3, R6 ;  /* 0x00000003d3067223 */ /* 0x000fe20000010006 */
[----:B------:R-:W-:Y:S01]  /*6a90*/  FMUL.FTZ R216, R2, R5 ;  /* 0x0000000502d87220 */ /* 0x000fe20000410000 */
[-C--:B------:R-:W-:Y:S01]  /*6aa0*/  FMUL.FTZ R5, R143, R3.reuse ;  /* 0x000000038f057220 */ /* 0x080fe20000410000 */
[----:B------:R-:W-:Y:S01]  /*6ab0*/  FFMA.FTZ R2, R144, R3, R7 ;  /* 0x0000000390027223 */ /* 0x000fe20000010007 */
[----:B------:R-:W-:Y:S01]  /*6ac0*/  FFMA.FTZ R4, R211, R218, -R4 ;  /* 0x000000dad3047223 */ /* 0x000fe20000010804 */
[----:B------:R-:W-:Y:S01]  /*6ad0*/  FFMA.FTZ R211, -R0, R6, R223 ;  /* 0x0000000600d37223 */ /* 0x000fe200000101df */
[C---:B------:R-:W-:Y:S01]  /*6ae0*/  FMUL.FTZ R223, R3.reuse, UR43 ;  /* 0x0000002b03df7c20 */ /* 0x040fe20008410000 */
[----:B------:R-:W-:Y:S01]  /*6af0*/  FFMA.FTZ R5, R144, R218, -R5 ;  /* 0x000000da90057223 */ /* 0x000fe20000010805 */
[----:B------:R-:W-:Y:S01]  /*6b00*/  FADD.FTZ R2, RZ, R2 ;  /* 0x00000002ff027221 */ /* 0x000fe20000010000 */
[----:B------:R-:W-:Y:S01]  /*6b10*/  FFMA.FTZ R227, R0, R4, R219 ;  /* 0x0000000400e37223 */ /* 0x000fe200000100db */
[----:B------:R-:W-:Y:S01]  /*6b20*/  FFMA.FTZ R223, R218, UR45, R223 ;  /* 0x0000002ddadf7c23 */ /* 0x000fe200080100df */
[----:B------:R-:W-:Y:S01]  /*6b30*/  FMUL.FTZ R7, R3, UR45 ;  /* 0x0000002d03077c20 */ /* 0x000fe20008410000 */
[----:B------:R-:W-:Y:S01]  /*6b40*/  FFMA.FTZ R219, R60, R109, R5 ;  /* 0x0000006d3cdb7223 */ /* 0x000fe20000010005 */
[-C--:B------:R-:W-:Y:S01]  /*6b50*/  FMUL.FTZ R4, R220, R2.reuse ;  /* 0x00000002dc047220 */ /* 0x080fe20000410000 */
[----:B------:R-:W-:Y:S01]  /*6b60*/  FFMA.FTZ R222, -R0, R223, -RZ ;  /* 0x000000df00de7223 */ /* 0x000fe200000109ff */
[----:B------:R-:W-:Y:S01]  /*6b70*/  FFMA.FTZ R7, R218, UR43, -R7 ;  /* 0x0000002bda077c23 */ /* 0x000fe20008010807 */
        /* <DEDUP_REMOVED lines=8> */
[----:B------:R-:W-:Y:S01]  /*6c00*/  FADD.FTZ R228, -R177, R228 ;  /* 0x000000e4b1e47221 */ /* 0x000fe20000010100 */
[----:B------:R0:W2:Y:S02]  /*6c10*/  SHFL.DOWN PT, R201, R229, 0x1, 0x1f ;  /* 0x08201f00e5c97f89 */ /* 0x0000a400000e0000 */
[C---:B------:R-:W-:Y:S01]  /*6c20*/  FFMA.FTZ R227, R0.reuse, R223, R227 ;  /* 0x000000df00e37223 */ /* 0x040fe200000100e3 */
[----:B------:R-:W-:Y:S01]  /*6c30*/  FFMA.FTZ R211, -R0, R230, R211 ;  /* 0x000000e600d37223 */ /* 0x000fe200000101d3 */
[----:B------:R-:W3:Y:S04]  /*6c40*/  @!P0 LDS.128 R4, [UR42+0x2e10] ;  /* 0x002e102aff048984 */ /* 0x000ee80008000c00 */
[----:B------:R0:W4:Y:S04]  /*6c50*/  SHFL.DOWN PT, R223, R199, 0x1, 0x1f ;  /* 0x08201f00c7df7f89 */ /* 0x00012800000e0000 */
[----:B------:R0:W0:Y:S01]  /*6c60*/  SHFL.DOWN PT, R231, R228, 0x1, 0x1f ;  /* 0x08201f00e4e77f89 */ /* 0x00002200000e0000 */
[----:B-1----:R-:W-:Y:S05]  /*6c70*/  @!P6 BRA `(.L_x_14309) ;  /* 0x00000000002ce947 */ /* 0x002fea0003800000 */
[C---:B0-----:R-:W-:Y:S01]  /*6c80*/  FMUL.FTZ R230, R198.reuse, R231 ;  /* 0x000000e7c6e67220 */ /* 0x041fe20000410000 */
[C---:B------:R-:W-:Y:S01]  /*6c90*/  FMUL.FTZ R224, R198.reuse, R225 ;  /* 0x000000e1c6e07220 */ /* 0x040fe20000410000 */
[-C--:B--2---:R-:W-:Y:S01]  /*6ca0*/  FMUL.FTZ R232, R198, R201.reuse ;  /* 0x000000c9c6e87220 */ /* 0x084fe20000410000 */
[----:B----4-:R-:W-:Y:S01]  /*6cb0*/  FMUL.FTZ R198, R223, R198 ;  /* 0x000000c6dfc67220 */ /* 0x010fe20000410000 */
[----:B------:R-:W-:Y:S01]  /*6cc0*/  FFMA.FTZ R230, R199, R201, -R230 ;  /* 0x000000c9c7e67223 */ /* 0x000fe200000108e6 */
[----:B------:R-:W-:Y:S01]  /*6cd0*/  FFMA.FTZ R224, R223, R199, -R224 ;  /* 0x000000c7dfe07223 */ /* 0x000fe200000108e0 */
[C---:B------:R-:W-:Y:S01]  /*6ce0*/  FFMA.FTZ R201, R199.reuse, R231, R232 ;  /* 0x000000e7c7c97223 */ /* 0x040fe200000100e8 */
[----:B------:R-:W-:Y:S01]  /*6cf0*/  FFMA.FTZ R198, R199, R225, R198 ;  /* 0x000000e1c7c67223 */ /* 0x000fe200000100c6 */
[----:B------:R-:W-:Y:S02]  /*6d00*/  FADD.FTZ R229, R229, R230 ;  /* 0x000000e6e5e57221 */ /* 0x000fe40000010000 */
[----:B------:R-:W-:Y:S01]  /*6d10*/  FADD.FTZ R228, R228, R201 ;  /* 0x000000c9e4e47221 */ /* 0x000fe20000010000 */
[----:B------:R-:W-:-:S07]  /*6d20*/  MOV R199, R224 ;  /* 0x000000e000c77202 */ /* 0x000fce0000000f00 */
.L_x_14309:
[----:B------:R-:W-:Y:S05]  /*6d30*/  BSYNC B0 ;  /* 0x0000000000007941 */ /* 0x000fea0003800000 */
.L_x_14308:
[----:B----4-:R1:W4:Y:S01]  /*6d40*/  SHFL.DOWN PT, R223, R199, 0x2, 0x1f ;  /* 0x08401f00c7df7f89 */ /* 0x01032200000e0000 */
[----:B------:R-:W-:Y:S03]  /*6d50*/  BSSY B0, `(.L_x_14310) ;  /* 0x0000010000007945 */ /* 0x000fe60003800000 */
[----:B------:R1:W1:Y:S04]  /*6d60*/  SHFL.DOWN PT, R225, R198, 0x2, 0x1f ;  /* 0x08401f00c6e17f89 */ /* 0x00026800000e0000 */
[----:B--2---:R2:W1:Y:S04]  /*6d70*/  SHFL.DOWN PT, R201, R229, 0x2, 0x1f ;  /* 0x08401f00e5c97f89 */ /* 0x00446800000e0000 */
[----:B0-----:R2:W0:Y:S01]  /*6d80*/  SHFL.DOWN PT, R231, R228, 0x2, 0x1f ;  /* 0x08401f00e4e77f89 */ /* 0x00142200000e0000 */
[----:B------:R-:W-:Y:S05]  /*6d90*/  @P2 BRA `(.L_x_14311) ;  /* 0x00000000002c2947 */ /* 0x000fea0003800000 */
[C---:B0-----:R-:W-:Y:S01]  /*6da0*/  FMUL.FTZ R230, R198.reuse, R231 ;  /* 0x000000e7c6e67220 */ /* 0x041fe20000410000 */
[C---:B-1----:R-:W-:Y:S01]  /*6db0*/  FMUL.FTZ R224, R198.reuse, R225 ;  /* 0x000000e1c6e07220 */ /* 0x042fe20000410000 */
[C---:B------:R-:W-:Y:S01]  /*6dc0*/  FMUL.FTZ R232, R198.reuse, R201 ;  /* 0x000000c9c6e87220 */ /* 0x040fe20000410000 */
[----:B----4-:R-:W-:Y:S01]  /*6dd0*/  FMUL.FTZ R198, R198, R223 ;  /* 0x000000dfc6c67220 */ /* 0x010fe20000410000 */
[C---:B------:R-:W-:Y:S01]  /*6de0*/  FFMA.FTZ R230, R199.reuse, R201, -R230 ;  /* 0x000000c9c7e67223 */ /* 0x040fe200000108e6 */
[C---:B------:R-:W-:Y:S01]  /*6df0*/  FFMA.FTZ R224, R199.reuse, R223, -R224 ;  /* 0x000000dfc7e07223 */ /* 0x040fe200000108e0 */
[C---:B------:R-:W-:Y:S01]  /*6e00*/  FFMA.FTZ R201, R199.reuse, R231, R232 ;  /* 0x000000e7c7c97223 */ /* 0x040fe200000100e8 */
[----:B------:R-:W-:Y:S01]  /*6e10*/  FFMA.FTZ R198, R199, R225, R198 ;  /* 0x000000e1c7c67223 */ /* 0x000fe200000100c6 */
[----:B--2---:R-:W-:Y:S02]  /*6e20*/  FADD.FTZ R229, R229, R230 ;  /* 0x000000e6e5e57221 */ /* 0x004fe40000010000 */
[----:B------:R-:W-:Y:S01]  /*6e30*/  FADD.FTZ R228, R228, R201 ;  /* 0x000000c9e4e47221 */ /* 0x000fe20000010000 */
[----:B------:R-:W-:-:S07]  /*6e40*/  MOV R199, R224 ;  /* 0x000000e000c77202 */ /* 0x000fce0000000f00 */
.L_x_14311:
[----:B------:R-:W-:Y:S05]  /*6e50*/  BSYNC B0 ;  /* 0x0000000000007941 */ /* 0x000fea0003800000 */
.L_x_14310:
[----:B----4-:R4:W2:Y:S01]  /*6e60*/  SHFL.DOWN PT, R223, R199, 0x4, 0x1f ;  /* 0x08801f00c7df7f89 */ /* 0x0108a200000e0000 */
        /* <DEDUP_REMOVED lines=8> */
[----:B--2-4-:R-:W-:Y:S01]  /*6ef0*/  FMUL.FTZ R198, R198, R223 ;  /* 0x000000dfc6c67220 */ /* 0x014fe20000410000 */
[C---:B------:R-:W-:Y:S01]  /*6f00*/  FFMA.FTZ R230, R199.reuse, R201, -R230 ;  /* 0x000000c9c7e67223 */ /* 0x040fe200000108e6 */
[C---:B------:R-:W-:Y:S01]  /*6f10*/  FFMA.FTZ R224, R199.reuse, R223, -R224 ;  /* 0x000000dfc7e07223 */ /* 0x040fe200000108e0 */
[C---:B------:R-:W-:Y:S01]  /*6f20*/  FFMA.FTZ R201, R199.reuse, R231, R232 ;  /* 0x000000e7c7c97223 */ /* 0x040fe200000100e8 */
[----:B------:R-:W-:Y:S01]  /*6f30*/  FFMA.FTZ R198, R199, R225, R198 ;  /* 0x000000e1c7c67223 */ /* 0x000fe200000100c6 */
[----:B------:R-:W-:Y:S02]  /*6f40*/  FADD.FTZ R229, R229, R230 ;  /* 0x000000e6e5e57221 */ /* 0x000fe40000010000 */
[----:B------:R-:W-:Y:S01]  /*6f50*/  FADD.FTZ R228, R228, R201 ;  /* 0x000000c9e4e47221 */ /* 0x000fe20000010000 */
[----:B------:R-:W-:-:S07]  /*6f60*/  MOV R199, R224 ;  /* 0x000000e000c77202 */ /* 0x000fce0000000f00 */
.L_x_14313:
[----:B------:R-:W-:Y:S05]  /*6f70*/  BSYNC B0 ;  /* 0x0000000000007941 */ /* 0x000fea0003800000 */
.L_x_14312:
        /* <DEDUP_REMOVED lines=17> */
.L_x_14315:
[----:B------:R-:W-:Y:S05]  /*7090*/  BSYNC B0 ;  /* 0x0000000000007941 */ /* 0x000fea0003800000 */
.L_x_14314:
        /* <DEDUP_REMOVED lines=17> */
.L_x_14317:
[----:B------:R-:W-:Y:S05]  /*71b0*/  BSYNC B0 ;  /* 0x0000000000007941 */ /* 0x000fea0003800000 */
.L_x_14316:
[----:B------:R-:W-:Y:S01]  /*71c0*/  SHFL.DOWN PT, R239, R198, 0x1, 0x1f ;  /* 0x08201f00c6ef7f89 */ /* 0x000fe200000e0000 */
[C---:B------:R-:W-:Y:S01]  /*71d0*/  FMUL.FTZ R234, R2.reuse, UR45 ;  /* 0x0000002d02ea7c20 */ /* 0x040fe20008410000 */
[CC--:B-1----:R-:W-:Y:S01]  /*71e0*/  FMUL.FTZ R201, R141.reuse, R219.reuse ;  /* 0x000000db8dc97220 */ /* 0x0c2fe20000410000 */
[-C--:B------:R-:W-:Y:S01]  /*71f0*/  FMUL.FTZ R224, R141, R2.reuse ;  /* 0x000000028de07220 */ /* 0x080fe20000410000 */
[----:B---3--:R-:W1:Y:S01]  /*7200*/  SHFL.IDX PT, R230, R7, RZ, 0x1f ;  /* 0x00001fff07e67589 */ /* 0x008e6200000e0000 */
[----:B------:R-:W-:Y:S01]  /*7210*/  FMUL.FTZ R238, R2, UR43 ;  /* 0x0000002b02ee7c20 */ /* 0x000fe20008410000 */
[C---:B------:R-:W-:Y:S01]  /*7220*/  FFMA.FTZ R225, R219.reuse, UR43, -R234 ;  /* 0x0000002bdbe17c23 */ /* 0x040fe200080108ea */
[C---:B------:R-:W-:Y:S01]  /*7230*/  FFMA.FTZ R201, R142.reuse, R2, R201 ;  /* 0x000000028ec97223 */ /* 0x040fe200000100c9 */
[----:B0-----:R-:W0:Y:S01]  /*7240*/  SHFL.IDX PT, R231, R6, RZ, 0x1f ;  /* 0x00001fff06e77589 */ /* 0x001e2200000e0000 */
[----:B--2---:R-:W-:Y:S01]  /*7250*/  FFMA.FTZ R223, R142, R219, -R224 ;  /* 0x000000db8edf7223 */ /* 0x004fe200000108e0 */
[----:B------:R-:W-:Y:S01]  /*7260*/  FFMA.FTZ R233, R219, UR45, R238 ;  /* 0x0000002ddbe97c23 */ /* 0x000fe200080100ee */
[----:B------:R-:W-:Y:S01]  /*7270*/  FADD.FTZ R201, RZ, R201 ;  /* 0x000000c9ffc97221 */ /* 0x000fe20000010000 */
[----:B------:R-:W2:Y:S01]  /*7280*/  SHFL.DOWN PT, R236, R199, 0x1, 0x1f ;  /* 0x08201f00c7ec7f89 */ /* 0x000ea200000e0000 */
[----:B------:R-:W-:Y:S01]  /*7290*/  FFMA.FTZ R223, R52, R107, R223 ;  /* 0x0000006b34df7223 */ /* 0x000fe200000100df */
[C---:B------:R-:W-:Y:S01]  /*72a0*/  FMUL.FTZ R224, R0.reuse, R225 ;  /* 0x000000e100e07220 */ /* 0x040fe20000410000 */
[----:B------:R-:W-:Y:S01]  /*72b0*/  FFMA.FTZ R225, -R0, R233, -RZ ;  /* 0x000000e900e17223 */ /* 0x000fe200000109ff */
[----:B------:R-:W3:Y:S01]  /*72c0*/  SHFL.DOWN PT, R232, R228, 0x1, 0x1f ;  /* 0x08201f00e4e87f89 */ /* 0x000ee200000e0000 */
[C---:B------:R-:W-:Y:S01]  /*72d0*/  FMUL.FTZ R233, R226.reuse, R201 ;  /* 0x000000c9e2e97220 */ /* 0x040fe20000410000 */
[-C--:B------:R-:W-:Y:S01]  /*72e0*/  FMUL.FTZ R226, R226, R223.reuse ;  /* 0x000000dfe2e27220 */ /* 0x080fe20000410000 */
[----:B------:R-:W-:Y:S01]  /*72f0*/  FADD.FTZ R0, R86, R86 ;  /* 0x0000005656007221 */ /* 0x000fe20000010000 */
[----:B------:R-:W5:Y:S01]  /*7300*/  SHFL.DOWN PT, R234, R229, 0x1, 0x1f ;  /* 0x08201f00e5ea7f89 */ /* 0x000f6200000e0000 */
[C---:B------:R-:W-:Y:S01]  /*7310*/  FFMA.FTZ R233, R212.reuse, R223, -R233 ;  /* 0x000000dfd4e97223 */ /* 0x040fe200000108e9 */
[----:B------:R-:W-:Y:S01]  /*7320*/  FFMA.FTZ R226, R212, R201, R226 ;  /* 0x000000c9d4e27223 */ /* 0x000fe200000100e2 */
[C---:B------:R-:W-:Y:S01]  /*7330*/  FMUL.FTZ R212, R201.reuse, UR45 ;  /* 0x0000002dc9d47c20 */ /* 0x040fe20008410000 */
[----:B----4-:R-:W4:Y:S01]  /*7340*/  SHFL.IDX PT, R198, R198, RZ, 0x1f ;  /* 0x00001fffc6c67589 */ /* 0x010f2200000e0000 */
[C---:B------:R-:W-:Y:S01]  /*7350*/  FFMA.FTZ R233, R0.reuse, R233, R227 ;  /* 0x000000e900e97223 */ /* 0x040fe200000100e3 */
[----:B------:R-:W-:Y:S01]  /*7360*/  FFMA.FTZ R235, -R0, R226, R211 ;  /* 0x000000e200eb7223 */ /* 0x000fe200000101d3 */
[----:B------:R-:W-:Y:S01]  /*7370*/  FMUL.FTZ R226, R201, UR43 ;  /* 0x0000002bc9e27c20 */ /* 0x000fe20008410000 */
[-C--:B-1----:R-:W-:Y:S01]  /*7380*/  @P1 FMUL.FTZ R237, R239, R230.reuse ;  /* 0x000000e6efed1220 */ /* 0x082fe20000410000 */
[----:B------:R-:W-:Y:S01]  /*7390*/  FFMA.FTZ R227, R223, UR43, -R212 ;  /* 0x0000002bdfe37c23 */ /* 0x000fe200080108d4 */
[C---:B------:R-:W-:Y:S01]  /*73a0*/  FMUL.FTZ R211, R147.reuse, R223 ;  /* 0x000000df93d37220 */ /* 0x040fe20000410000 */
[----:B------:R-:W-:Y:S01]  /*73b0*/  FMUL.FTZ R212, R147, R201 ;  /* 0x000000c993d47220 */ /* 0x000fe20000410000 */
[----:B0-----:R-:W-:Y:S01]  /*73c0*/  @P1 FMUL.FTZ R239, R239, R231 ;  /* 0x000000e7efef1220 */ /* 0x001fe20000410000 */
[----:B------:R-:W0:Y:S01]  /*73d0*/  SHFL.IDX PT, R199, R199, RZ, 0x1f ;  /* 0x00001fffc7c77589 */ /* 0x000e2200000e0000 */
[C---:B------:R-:W-:Y:S01]  /*73e0*/  FFMA.FTZ R211, R148.reuse, R201, R211 ;  /* 0x000000c994d37223 */ /* 0x040fe200000100d3 */
[----:B------:R-:W-:Y:S01]  /*73f0*/  FFMA.FTZ R212, R148, R223, -R212 ;  /* 0x000000df94d47223 */ /* 0x000fe200000108d4 */
[C---:B--2---:R-:W-:Y:S01]  /*7400*/  @P1 FFMA.FTZ R239, R236.reuse, R230, R239 ;  /* 0x000000e6ecef1223 */ /* 0x044fe200000100ef */
[----:B------:R-:W-:Y:S01]  /*7410*/  @P1 FFMA.FTZ R237, R236, R231, -R237 ;  /* 0x000000e7eced1223 */ /* 0x000fe200000108ed */
[----:B------:R-:W-:Y:S01]  /*7420*/  FADD.FTZ R211, RZ, R211 ;  /* 0x000000d3ffd37221 */ /* 0x000fe20000010000 */
[----:B------:R-:W-:Y:S01]  /*7430*/  FFMA.FTZ R212, R59, R114, R212 ;  /* 0x000000723bd47223 */ /* 0x000fe200000100d4 */
[----:B---3--:R-:W-:Y:S01]  /*7440*/  @P1 FADD.FTZ R230, R232, R239 ;  /* 0x000000efe8e61221 */ /* 0x008fe20000010000 */
[----:B------:R-:W-:Y:S01]  /*7450*/  FFMA.FTZ R239, R223, UR45, R226 ;  /* 0x0000002ddfef7c23 */ /* 0x000fe200080100e2 */
[----:B------:R-:W-:Y:S01]  /*7460*/  FMUL.FTZ R226, R0, R227 ;  /* 0x000000e300e27220 */ /* 0x000fe20000410000 */
[----:B------:R-:W1:Y:S01]  /*7470*/  SHFL.IDX PT, R229, R229, RZ, 0x1f ;  /* 0x00001fffe5e57589 */ /* 0x000e6200000e0000 */
[----:B-----5:R-:W-:Y:S01]  /*7480*/  @P1 FADD.FTZ R231, R234, R237 ;  /* 0x000000edeae71221 */ /* 0x020fe20000010000 */
[----:B------:R-:W-:Y:S01]  /*7490*/  FFMA.FTZ R227, -R0, R239, -RZ ;  /* 0x000000ef00e37223 */ /* 0x000fe200000109ff */
[----:B------:R-:W-:Y:S01]  /*74a0*/  FMUL.FTZ R0, R230, -R29 ;  /* 0x8000001de6007220 */ /* 0x000fe20000410000 */
[C---:B------:R-:W-:Y:S01]  /*74b0*/  FMUL.FTZ R234, R200.reuse, R211 ;  /* 0x000000d3c8ea7220 */ /* 0x040fe20000410000 */
[C---:B------:R-:W-:Y:S01]  /*74c0*/  FMUL.FTZ R29, R231.reuse, -R29 ;  /* 0x8000001de71d7220 */ /* 0x040fe20000410000 */
[----:B------:R-:W-:Y:S01]  /*74d0*/  FMUL.FTZ R200, R200, R212 ;  /* 0x000000d4c8c87220 */ /* 0x000fe20000410000 */
[-C--:B------:R-:W-:Y:S01]  /*74e0*/  FFMA.FTZ R232, R231, R28.reuse, -R0 ;  /* 0x0000001ce7e87223 */ /* 0x080fe20000010800 */
[----:B------:R-:W-:Y:S01]  /*74f0*/  FADD.FTZ R0, R85, R85 ;  /* 0x0000005555007221 */ /* 0x000fe20000010000 */
[----:B------:R-:W-:Y:S01]  /*7500*/  FFMA.FTZ R28, R230, R28, R29 ;  /* 0x0000001ce61c7223 */ /* 0x000fe2000001001d */
[----:B------:R-:W-:Y:S01]  /*7510*/  FFMA.FTZ R231, R175, R212, -R234 ;  /* 0x000000d4afe77223 */ /* 0x000fe200000108ea */
[----:B------:R-:W-:Y:S01]  /*7520*/  FADD.FTZ R187, R187, R232 ;  /* 0x000000e8bbbb7221 */ /* 0x000fe20000010000 */
[----:B------:R-:W-:Y:S01]  /*7530*/  FFMA.FTZ R200, R175, R211, R200 ;  /* 0x000000d3afc87223 */ /* 0x000fe200000100c8 */
[----:B------:R-:W-:Y:S01]  /*7540*/  FADD.FTZ R193, -R193, R28 ;  /* 0x0000001cc1c17221 */ /* 0x000fe20000010100 */
[C---:B------:R-:W-:Y:S01]  /*7550*/  FFMA.FTZ R231, R0.reuse, R231, R233 ;  /* 0x000000e700e77223 */ /* 0x040fe200000100e9 */
[C---:B------:R-:W-:Y:S01]  /*7560*/  FMUL.FTZ R28, R145.reuse, -R187 ;  /* 0x800000bb911c7220 */ /* 0x040fe20000410000 */
[----:B------:R-:W-:Y:S01]  /*7570*/  FFMA.FTZ R233, -R0, R200, R235 ;  /* 0x000000c800e97223 */ /* 0x000fe200000101eb */
[-C--:B------:R-:W-:Y:S01]  /*7580*/  FMUL.FTZ R29, R145, -R193.reuse ;  /* 0x800000c1911d7220 */ /* 0x080fe20000410000 */
[C---:B------:R-:W-:Y:S01]  /*7590*/  FMUL.FTZ R235, R211.reuse, UR45 ;  /* 0x0000002dd3eb7c20 */ /* 0x040fe20008410000 */
[C---:B------:R-:W-:Y:S01]  /*75a0*/  FFMA.FTZ R175, R146.reuse, R193, R28 ;  /* 0x000000c192af7223 */ /* 0x040fe2000001001c */
[----:B------:R-:W-:Y:S01]  /*75b0*/  FMUL.FTZ R237, R211, UR43 ;  /* 0x0000002bd3ed7c20 */ /* 0x000fe20008410000 */
[----:B------:R-:W-:Y:S01]  /*75c0*/  FFMA.FTZ R29, R146, R187, -R29 ;  /* 0x000000bb921d7223 */ /* 0x000fe2000001081d */
[C---:B------:R-:W-:Y:S01]  /*75d0*/  FFMA.FTZ R235, R212.reuse, UR43, -R235 ;  /* 0x0000002bd4eb7c23 */ /* 0x040fe200080108eb */
[----:B------:R-:W2:Y:S01]  /*75e0*/  SHFL.IDX PT, R228, R228, RZ, 0x1f ;  /* 0x00001fffe4e47589 */ /* 0x000ea200000e0000 */
[----:B------:R-:W-:Y:S01]  /*75f0*/  FFMA.FTZ R237, R212, UR45, R237 ;  /* 0x0000002dd4ed7c23 */ /* 0x000fe200080100ed */
[----:B------:R-:W-:Y:S01]  /*7600*/  FADD.FTZ R176, R176, R29 ;  /* 0x0000001db0b07221 */ /* 0x000fe20000010000 */
[----:B------:R-:W-:Y:S01]  /*7610*/  FADD.FTZ R29, -R174, R175 ;  /* 0x000000afae1d7221 */ /* 0x000fe20000010100 */
[C---:B------:R-:W-:Y:S01]  /*7620*/  FMUL.FTZ R175, R0.reuse, R235 ;  /* 0x000000eb00af7220 */ /* 0x040fe20000410000 */
[----:B------:R-:W-:Y:S01]  /*7630*/  FFMA.FTZ R200, -R0, R237, -RZ ;  /* 0x000000ed00c87223 */ /* 0x000fe200000109ff */
        /* <DEDUP_REMOVED lines=13> */
[-C--:B------:R-:W-:Y:S01]  /*7710*/  FMUL.FTZ R239, R151, -R173.reuse ;  /* 0x800000ad97ef7220 */ /* 0x080fe20000410000 */
        /* <DEDUP_REMOVED lines=10> */
[----:B------:R-:W-:Y:S01]  /*77c0*/  FADD.FTZ R0, R84, R84 ;  /* 0x0000005454007221 */ /* 0x000fe20000010000 */
[C---:B------:R-:W-:Y:S01]  /*77d0*/  FMUL.FTZ R151, R147.reuse, -R166 ;  /* 0x800000a693977220 */ /* 0x040fe20000410000 */
[-C--:B------:R-:W-:Y:S01]  /*77e0*/  FMUL.FTZ R147, R147, -R167.reuse ;  /* 0x800000a793937220 */ /* 0x080fe20000410000 */
[C---:B------:R-:W-:Y:S01]  /*77f0*/  FFMA.FTZ R152, R25.reuse, R174, -R152 ;  /* 0x000000ae19987223 */ /* 0x040fe20000010898 */
        /* <DEDUP_REMOVED lines=8> */
[----:B------:R-:W-:Y:S01]  /*7880*/  FMUL.FTZ R151, R28, UR43 ;  /* 0x0000002b1c977c20 */ /* 0x000fe20008410000 */
[CC--:B------:R-:W-:Y:S01]  /*7890*/  FMUL.FTZ R25, R141.reuse, -R160.reuse ;  /* 0x800000a08d197220 */ /* 0x0c0fe20000410000 */
[----:B------:R-:W-:Y:S01]  /*78a0*/  FMUL.FTZ R141, R141, -R159 ;  /* 0x8000009f8d8d7220 */ /* 0x000fe20000410000 */
[----:B------:R-:W-:Y:S01]  /*78b0*/  FMUL.FTZ R32, R0, R147 ;  /* 0x0000009300207220 */ /* 0x000fe20000410000 */
[----:B------:R-:W-:Y:S01]  /*78c0*/  FFMA.FTZ R151, R174, UR45, R151 ;  /* 0x0000002dae977c23 */ /* 0x000fe20008010097 */
[C---:B------:R-:W-:Y:S01]  /*78d0*/  FFMA.FTZ R148, R142.reuse, R159, R25 ;  /* 0x0000009f8e947223 */ /* 0x040fe20000010019 */
[----:B------:R-:W-:Y:S01]  /*78e0*/  FFMA.FTZ R25, R142, R160, -R141 ;  /* 0x000000a08e197223 */ /* 0x000fe2000001088d */
[C---:B------:R-:W-:Y:S01]  /*78f0*/  FFMA.FTZ R231, R0.reuse, R152, R231 ;  /* 0x0000009800e77223 */ /* 0x040fe200000100e7 */
[----:B------:R-:W-:Y:S01]  /*7900*/  FFMA.FTZ R141, -R0, R151, -RZ ;  /* 0x00000097008d7223 */ /* 0x000fe200000109ff */
        /* <DEDUP_REMOVED lines=15> */
[----:B------:R-:W-:Y:S01]  /*7a00*/  FMUL.FTZ R20, R20, R33 ;  /* 0x0000002114147220 */ /* 0x000fe20000410000 */
[----:B------:R-:W-:Y:S01]  /*7a10*/  FADD.FTZ R0, R83, R83 ;  /* 0x0000005353007221 */ /* 0x000fe20000010000 */
[CC--:B------:R-:W-:Y:S01]  /*7a20*/  FMUL.FTZ R145, R133.reuse, -R156.reuse ;  /* 0x8000009c85917220 */ /* 0x0c0fe20000410000 */
[----:B------:R-:W-:Y:S01]  /*7a30*/  FMUL.FTZ R133, R133, -R157 ;  /* 0x8000009d85857220 */ /* 0x000fe20000410000 */
[C---:B------:R-:W-:Y:S01]  /*7a40*/  FFMA.FTZ R149, R26.reuse, R33, -R149 ;  /* 0x000000211a957223 */ /* 0x040fe20000010895 */
[----:B------:R-:W-:Y:S01]  /*7a50*/  FFMA.FTZ R20, R26, R25, R20 ;  /* 0x000000191a147223 */ /* 0x000fe20000010014 */
[C---:B------:R-:W-:Y:S01]  /*7a60*/  FFMA.FTZ R142, R134.reuse, R157, -R145 ;  /* 0x0000009d868e7223 */ /* 0x040fe20000010891 */
[----:B------:R-:W-:Y:S01]  /*7a70*/  FFMA.FTZ R133, R134, R156, R133 ;  /* 0x0000009c86857223 */ /* 0x000fe20000010085 */
[C---:B------:R-:W-:Y:S01]  /*7a80*/  FFMA.FTZ R26, R0.reuse, R149, R231 ;  /* 0x00000095001a7223 */ /* 0x040fe200000100e7 */
[----:B------:R-:W-:Y:S01]  /*7a90*/  FFMA.FTZ R20, -R0, R20, R233 ;  /* 0x0000001400147223 */ /* 0x000fe200000101e9 */
[----:B------:R-:W-:Y:S01]  /*7aa0*/  FADD.FTZ R23, R23, R142 ;  /* 0x0000008e17177221 */ /* 0x000fe20000010000 */
[----:B------:R-:W-:Y:S01]  /*7ab0*/  FADD.FTZ R134, -R22, R133 ;  /* 0x0000008516867221 */ /* 0x000fe20000010100 */
[C---:B------:R-:W-:Y:S01]  /*7ac0*/  FMUL.FTZ R22, R25.reuse, UR45 ;  /* 0x0000002d19167c20 */ /* 0x040fe20008410000 */
[----:B------:R-:W-:Y:S01]  /*7ad0*/  FMUL.FTZ R142, R25, UR43 ;  /* 0x0000002b198e7c20 */ /* 0x000fe20008410000 */
[----:B------:R-:W-:Y:S01]  /*7ae0*/  ISETP.NE.AND P0, PT, R101, RZ, PT ;  /* 0x000000ff6500720c */ /* 0x000fe20003f05270 */
[CC--:B------:R-:W-:Y:S01]  /*7af0*/  FMUL.FTZ R133, R135.reuse, -R134.reuse ;  /* 0x8000008687857220 */ /* 0x0c0fe20000410000 */
[-C--:B------:R-:W-:Y:S01]  /*7b00*/  FMUL.FTZ R135, R135, -R23.reuse ;  /* 0x8000001787877220 */ /* 0x080fe20000410000 */
[C---:B------:R-:W-:Y:S01]  /*7b10*/  FFMA.FTZ R145, R33.reuse, UR43, -R22 ;  /* 0x0000002b21917c23 */ /* 0x040fe20008010816 */
[----:B------:R-:W-:Y:S01]  /*7b20*/  FFMA.FTZ R149, R33, UR45, R142 ;  /* 0x0000002d21957c23 */ /* 0x000fe2000801008e */
[C---:B------:R-:W-:Y:S01]  /*7b30*/  FFMA.FTZ R133, R136.reuse, R23, -R133 ;  /* 0x0000001788857223 */ /* 0x040fe20000010885 */
[----:B------:R-:W-:Y:S01]  /*7b40*/  FFMA.FTZ R136, R136, R134, R135 ;  /* 0x0000008688887223 */ /* 0x000fe20000010087 */
[----:B------:R-:W-:Y:S01]  /*7b50*/  FADD.FTZ R22, RZ, R146 ;  /* 0x00000092ff167221 */ /* 0x000fe20000010000 */
[----:B------:R-:W-:Y:S01]  /*7b60*/  FMUL.FTZ R142, R0, R145 ;  /* 0x00000091008e7220 */ /* 0x000fe20000410000 */
[----:B------:R-:W-:Y:S01]  /*7b70*/  FADD.FTZ R154, R154, R133 ;  /* 0x000000859a9a7221 */ /* 0x000fe20000010000 */
[----:B------:R-:W-:Y:S01]  /*7b80*/  FFMA.FTZ R133, R50, R103, R143 ;  /* 0x0000006732857223 */ /* 0x000fe2000001008f */
[----:B------:R-:W-:Y:S01]  /*7b90*/  FADD.FTZ R155, -R155, R136 ;  /* 0x000000889b9b7221 */ /* 0x000fe20000010100 */
[----:B------:R-:W-:Y:S01]  /*7ba0*/  FFMA.FTZ R135, -R0, R149, -RZ ;  /* 0x0000009500877223 */ /* 0x000fe200000109ff */
[C---:B------:R-:W-:Y:S01]  /*7bb0*/  FMUL.FTZ R0, R21.reuse, R22 ;  /* 0x0000001615007220 */ /* 0x040fe20000410000 */
[----:B------:R-:W-:Y:S01]  /*7bc0*/  FMUL.FTZ R145, R21, R133 ;  /* 0x0000008515917220 */ /* 0x000fe20000410000 */
[C---:B------:R-:W-:Y:S01]  /*7bd0*/  FMUL.FTZ R21, R137.reuse, -R155 ;  /* 0x8000009b89157220 */ /* 0x040fe20000410000 */
[----:B------:R-:W-:Y:S01]  /*7be0*/  FMUL.FTZ R137, R137, -R154 ;  /* 0x8000009a89897220 */ /* 0x000fe20000410000 */
[C---:B------:R-:W-:Y:S01]  /*7bf0*/  FFMA.FTZ R143, R27.reuse, R133, -R0 ;  /* 0x000000851b8f7223 */ /* 0x040fe20000010800 */
[----:B------:R-:W-:Y:S01]  /*7c00*/  FFMA.FTZ R145, R27, R22, R145 ;  /* 0x000000161b917223 */ /* 0x000fe20000010091 */
[----:B----4-:R-:W-:Y:S01]  /*7c10*/  FMUL.FTZ R0, R198, R7 ;  /* 0x00000007c6007220 */ /* 0x010fe20000410000 */
[C---:B------:R-:W-:Y:S01]  /*7c20*/  FFMA.FTZ R27, R138.reuse, R155, R137 ;  /* 0x0000009b8a1b7223 */ /* 0x040fe20000010089 */
[----:B------:R-:W-:Y:S01]  /*7c30*/  FFMA.FTZ R138, R138, R154, -R21 ;  /* 0x0000009a8a8a7223 */ /* 0x000fe20000010815 */
[-C--:B------:R-:W-:Y:S01]  /*7c40*/  FMUL.FTZ R136, R198, R6.reuse ;  /* 0x00000006c6887220 */ /* 0x080fe20000410000 */
[----:B0-----:R-:W-:Y:S01]  /*7c50*/  FFMA.FTZ R6, R199, R6, -R0 ;  /* 0x00000006c7067223 */ /* 0x001fe20000010800 */
[----:B------:R-:W-:Y:S01]  /*7c60*/  FADD.FTZ R27, -R164, R27 ;  /* 0x0000001ba41b7221 */ /* 0x000fe20000010100 */
[----:B------:R-:W-:Y:S01]  /*7c70*/  FADD.FTZ R165, R165, R138 ;  /* 0x0000008aa5a57221 */ /* 0x000fe20000010000 */
[----:B------:R-:W-:Y:S01]  /*7c80*/  FFMA.FTZ R7, R199, R7, R136 ;  /* 0x00000007c7077223 */ /* 0x000fe20000010088 */
[C---:B------:R-:W-:Y:S01]  /*7c90*/  FMUL.FTZ R0, R198.reuse, R5 ;  /* 0x00000005c6007220 */ /* 0x040fe20000410000 */
[C---:B------:R-:W-:Y:S01]  /*7ca0*/  FMUL.FTZ R21, R139.reuse, -R27 ;  /* 0x8000001b8b157220 */ /* 0x040fe20000410000 */
[----:B------:R-:W-:Y:S01]  /*7cb0*/  FMUL.FTZ R136, R139, -R165 ;  /* 0x800000a58b887220 */ /* 0x000fe20000410000 */
[-C--:B------:R-:W-:Y:S01]  /*7cc0*/  FMUL.FTZ R198, R198, R4.reuse ;  /* 0x00000004c6c67220 */ /* 0x080fe20000410000 */
[----:B------:R-:W-:Y:S01]  /*7cd0*/  FFMA.FTZ R4, R199, R4, -R0 ;  /* 0x00000004c7047223 */ /* 0x000fe20000010800 */
[----:B------:R-:W-:Y:S01]  /*7ce0*/  SHF.L.U32 R0, R101, 0x5, RZ ;  /* 0x0000000565007819 */ /* 0x000fe200000006ff */
[C---:B------:R-:W-:Y:S01]  /*7cf0*/  FFMA.FTZ R136, R140.reuse, R27, R136 ;  /* 0x0000001b8c887223 */ /* 0x040fe20000010088 */
[----:B------:R-:W-:Y:S01]  /*7d00*/  FFMA.FTZ R21, R140, R165, -R21 ;  /* 0x000000a58c157223 */ /* 0x000fe20000010815 */
[----:B------:R-:W-:Y:S01]  /*7d10*/  FMUL.FTZ R140, R22, UR45 ;  /* 0x0000002d168c7c20 */ /* 0x000fe20008410000 */
[----:B------:R-:W-:Y:S01]  /*7d20*/  LEA.HI.SX32 R138, R0, R0, 0x1b ;  /* 0x00000000008a7211 */ /* 0x000fe200078fdaff */
[----:B------:R-:W-:Y:S01]  /*7d30*/  FADD.FTZ R136, -R163, R136 ;  /* 0x00000088a3887221 */ /* 0x000fe20000010100 */
[----:B------:R-:W-:Y:S01]  /*7d40*/  FADD.FTZ R0, R82, R82 ;  /* 0x0000005252007221 */ /* 0x000fe20000010000 */
[----:B------:R-:W-:Y:S01]  /*7d50*/  FADD.FTZ R162, R162, R21 ;  /* 0x00000015a2a27221 */ /* 0x000fe20000010000 */
[----:B------:R-:W-:Y:S01]  /*7d60*/  FFMA.FTZ R139, R133, UR43, -R140 ;  /* 0x0000002b858b7c23 */ /* 0x000fe2000801088c */
[----:B------:R-:W-:Y:S01]  /*7d70*/  VOTEU.ALL UP0, P0 ;  /* 0x00000000003f7886 */ /* 0x000fe20000000000 */
[C---:B------:R-:W-:Y:S01]  /*7d80*/  FMUL.FTZ R140, R121.reuse, -R136 ;  /* 0x80000088798c7220 */ /* 0x040fe20000410000 */
[----:B------:R-:W-:Y:S01]  /*7d90*/  FMUL.FTZ R21, R0, R145 ;  /* 0x0000009100157220 */ /* 0x000fe20000410000 */
[----:B------:R-:W-:Y:S01]  /*7da0*/  FMUL.FTZ R144, R22, UR43 ;  /* 0x0000002b16907c20 */ /* 0x000fe20008410000 */
[-C--:B------:R-:W-:Y:S01]  /*7db0*/  FMUL.FTZ R145, R121, -R162.reuse ;  /* 0x800000a279917220 */ /* 0x080fe20000410000 */
[----:B------:R-:W-:Y:S01]  /*7dc0*/  FFMA.FTZ R121, R123, R162, -R140 ;  /* 0x000000a27b797223 */ /* 0x000fe2000001088c */
[----:B------:R-:W-:Y:S01]  /*7dd0*/  @!UP0 ULEA UR42, UR7, UR44, 0x4 ;  /* 0x0000002c072a8291 */ /* 0x000fe2000f8e203f */
[----:B------:R-:W-:Y:S01]  /*7de0*/  FFMA.FTZ R149, R133, UR45, R144 ;  /* 0x0000002d85957c23 */ /* 0x000fe20008010090 */
[----:B------:R-:W-:Y:S01]  /*7df0*/  FFMA.FTZ R145, R123, R136, R145 ;  /* 0x000000887b917223 */ /* 0x000fe20000010091 */
[----:B------:R-:W-:Y:S01]  /*7e00*/  P2R R137, PR, RZ, 0x1 ;  /* 0x00000001ff897803 */ /* 0x000fe20000000000 */
[----:B------:R-:W-:Y:S01]  /*7e10*/  FADD.FTZ R10, R10, R121 ;  /* 0x000000790a0a7221 */ /* 0x000fe20000010000 */
[----:B------:R-:W-:Y:S01]  /*7e20*/  FFMA.FTZ R5, R199, R5, R198 ;  /* 0x00000005c7057223 */ /* 0x000fe200000100c6 */
[----:B-1----:R-:W-:Y:S01]  /*7e30*/  FADD.FTZ R6, R229, R6 ;  /* 0x00000006e5067221 */ /* 0x002fe20000010000 */
[----:B--2---:R-:W-:Y:S01]  /*7e40*/  FADD.FTZ R7, R228, R7 ;  /* 0x00000007e4077221 */ /* 0x004fe20000010000 */
[C---:B------:R-:W-:Y:S01]  /*7e50*/  FMUL.FTZ R137, R0.reuse, R143 ;  /* 0x0000008f00897220 */ /* 0x040fe20000410000 */
[C---:B------:R-:W-:Y:S01]  /*7e60*/  FMUL.FTZ R143, R0.reuse, R139 ;  /* 0x0000008b008f7220 */ /* 0x040fe20000410000 */
[----:B------:R-:W-:Y:S01]  /*7e70*/  FFMA.FTZ R139, -R0, R149, -RZ ;  /* 0x00000095008b7223 */ /* 0x000fe200000109ff */
[----:B------:R-:W-:Y:S01]  /*7e80*/  FADD.FTZ R8, -R8, R145 ;  /* 0x0000009108087221 */ /* 0x000fe20000010100 */
[----:B------:R-:W-:Y:S01]  /*7e90*/  FMUL.FTZ R0, R124, -R10 ;  /* 0x8000000a7c007220 */ /* 0x000fe20000410000 */
[----:B------:R0:W-:Y:S01]  /*7ea0*/  @!P0 STS.128 [UR42+0x2e10], R4 ;  /* 0x002e1004ff008988 */ /* 0x0001e20008000c2a */
[----:B------:R-:W-:Y:S01]  /*7eb0*/  FFMA.FTZ R121, -R65, R108, R30 ;  /* 0x0000006c41797223 */ /* 0x000fe2000001011e */
[----:B------:R-:W-:Y:S01]  /*7ec0*/  FFMA.FTZ R123, -R57, R106, R178 ;  /* 0x0000006a397b7223 */ /* 0x000fe200000101b2 */
[----:B------:R-:W-:Y:S01]  /*7ed0*/  LEA R138, R138, UR44, 0x2 ;  /* 0x0000002c8a8a7c11 */ /* 0x000fe2000f8e10ff */
[----:B------:R-:W-:Y:S01]  /*7ee0*/  FFMA.FTZ R185, -R64, R119, R185 ;  /* 0x0000007740b97223 */ /* 0x000fe200000101b9 */
[----:B------:R-:W-:Y:S01]  /*7ef0*/  FFMA.FTZ R191, -R56, R117, R191 ;  /* 0x0000007538bf7223 */ /* 0x000fe200000101bf */
[----:B------:R-:W-:Y:S01]  /*7f00*/  FFMA.FTZ R196, -R63, R122, R196 ;  /* 0x0000007a3fc47223 */ /* 0x000fe200000101c4 */
[----:B------:R-:W-:Y:S01]  /*7f10*/  FFMA.FTZ R204, -R55, R120, R204 ;  /* 0x0000007837cc7223 */ /* 0x000fe200000101cc */
[----:B------:R-:W-:Y:S01]  /*7f20*/  STS [R138+0x8a8], R32 ;  /* 0x0008a8208a007388 */ /* 0x000fe20000000800 */
[----:B------:R-:W-:Y:S01]  /*7f30*/  FFMA.FTZ R207, -R62, R115, R207 ;  /* 0x000000733ecf7223 */ /* 0x000fe200000101cf */
[----:B------:R-:W-:Y:S01]  /*7f40*/  FFMA.FTZ R214, -R61, R118, R214 ;  /* 0x000000763dd67223 */ /* 0x000fe200000101d6 */
[----:B------:R-:W-:Y:S01]  /*7f50*/  FFMA.FTZ R218, -R53, R116, R218 ;  /* 0x0000007435da7223 */ /* 0x000fe200000101da */
[----:B------:R-:W-:Y:S01]  /*7f60*/  STS [R138+0x8ac], R141 ;  /* 0x0008ac8d8a007388 */ /* 0x000fe20000000800 */
[----:B------:R-:W-:Y:S01]  /*7f70*/  FFMA.FTZ R219, -R60, R109, R219 ;  /* 0x0000006d3cdb7223 */ /* 0x000fe200000101db */
[-C--:B0-----:R-:W-:Y:S01]  /*7f80*/  FMUL.FTZ R5, R124, -R8.reuse ;  /* 0x800000087c057220 */ /* 0x081fe20000410000 */
[C---:B------:R-:W-:Y:S01]  /*7f90*/  FFMA.FTZ R4, R125.reuse, R8, R0 ;  /* 0x000000087d047223 */ /* 0x040fe20000010000 */
[----:B------:R0:W-:Y:S01]  /*7fa0*/  STS [R138+0x8b0], R142 ;  /* 0x0008b08e8a007388 */ /* 0x0001e20000000800 */
[----:B------:R-:W-:Y:S01]  /*7fb0*/  FMUL.FTZ R148, R166, UR54 ;  /* 0x00000036a6947c20 */ /* 0x000fe20008410000 */
[----:B------:R-:W-:Y:S01]  /*7fc0*/  FFMA.FTZ R0, R125, R10, -R5 ;  /* 0x0000000a7d007223 */ /* 0x000fe20000010805 */
[----:B------:R-:W-:Y:S01]  /*7fd0*/  FADD.FTZ R153, -R153, R4 ;  /* 0x0000000499997221 */ /* 0x000fe20000010100 */
[----:B------:R1:W-:Y:S01]  /*7fe0*/  STS [R138+0x8b4], R135 ;  /* 0x0008b4878a007388 */ /* 0x0003e20000000800 */
[----:B------:R-:W-:Y:S01]  /*7ff0*/  UIADD3 UR42, -UR24, UR53, URZ ;  /* 0x00000035182a7290 */ /* 0x000fe2000fffe13f */
[----:B------:R-:W-:Y:S01]  /*8000*/  FADD.FTZ R161, R161, R0 ;  /* 0x00000000a1a17221 */ /* 0x000fe20000010000 */
[----:B------:R-:W-:Y:S01]  /*8010*/  FMUL.FTZ R0, R126, -R153 ;  /* 0x800000997e007220 */ /* 0x000fe20000410000 */
[----:B------:R-:W-:Y:S01]  /*8020*/  STS [R138+0x8b8], R143 ;  /* 0x0008b88f8a007388 */ /* 0x000fe20000000800 */
[----:B------:R-:W-:Y:S01]  /*8030*/  FFMA.FTZ R223, -R52, R107, R223 ;  /* 0x0000006b34df7223 */ /* 0x000fe200000101df */
[-C--:B------:R-:W-:Y:S01]  /*8040*/  FMUL.FTZ R126, R126, -R161.reuse ;  /* 0x800000a17e7e7220 */ /* 0x080fe20000410000 */
[C---:B------:R-:W-:Y:S01]  /*8050*/  FFMA.FTZ R5, R127.reuse, R161, -R0 ;  /* 0x000000a17f057223 */ /* 0x040fe20000010800 */
[----:B0-----:R-:W-:Y:S01]  /*8060*/  FMUL.FTZ R142, R62, R27 ;  /* 0x0000001b3e8e7220 */ /* 0x001fe20000410000 */
[----:B------:R-:W-:Y:S01]  /*8070*/  STS [R138+0x8a4], R200 ;  /* 0x0008a4c88a007388 */ /* 0x000fe20000000800 */
[----:B------:R-:W-:Y:S01]  /*8080*/  FFMA.FTZ R126, R127, R153, R126 ;  /* 0x000000997f7e7223 */ /* 0x000fe2000001007e */
[----:B------:R-:W-:Y:S01]  /*8090*/  FADD.FTZ R170, R170, R5 ;  /* 0x00000005aaaa7221 */ /* 0x000fe20000010000 */
[----:B------:R-:W-:Y:S01]  /*80a0*/  FMUL.FTZ R127, R55, R162 ;  /* 0x000000a2377f7220 */ /* 0x000fe20000410000 */
[----:B-1----:R-:W-:Y:S01]  /*80b0*/  FMUL.FTZ R135, R53, R156 ;  /* 0x0000009c35877220 */ /* 0x002fe20000410000 */
[----:B------:R-:W-:Y:S01]  /*80c0*/  FADD.FTZ R171, -R171, R126 ;  /* 0x0000007eabab7221 */ /* 0x000fe20000010100 */
[-C--:B------:R-:W-:Y:S01]  /*80d0*/  FMUL.FTZ R0, R128, -R170.reuse ;  /* 0x800000aa80007220 */ /* 0x080fe20000410000 */
[----:B------:R-:W-:Y:S01]  /*80e0*/  FMUL.FTZ R32, R64, R170 ;  /* 0x000000aa40207220 */ /* 0x000fe20000410000 */
[----:B------:R-:W-:Y:S01]  /*80f0*/  FMUL.FTZ R141, R182, R127 ;  /* 0x0000007fb68d7220 */ /* 0x000fe20000410000 */
[-C--:B------:R-:W-:Y:S01]  /*8100*/  FMUL.FTZ R5, R128, -R171.reuse ;  /* 0x800000ab80057220 */ /* 0x080fe20000410000 */
[-C--:B------:R-:W-:Y:S01]  /*8110*/  FFMA.FTZ R0, R129, R171.reuse, R0 ;  /* 0x000000ab81007223 */ /* 0x080fe20000010000 */
[----:B------:R-:W-:Y:S01]  /*8120*/  FMUL.FTZ R140, R9, R32 ;  /* 0x00000020098c7220 */ /* 0x000fe20000410000 */
[----:B------:R-:W-:Y:S01]  /*8130*/  STS [R138+0x850], R189 ;  /* 0x000850bd8a007388 */ /* 0x000fe20000000800 */
[----:B------:R-:W-:Y:S01]  /*8140*/  FFMA.FTZ R5, R129, R170, -R5 ;  /* 0x000000aa81057223 */ /* 0x000fe20000010805 */
[----:B------:R-:W-:Y:S01]  /*8150*/  FADD.FTZ R4, -R169, R0 ;  /* 0x00000000a9047221 */ /* 0x000fe20000010100 */
[----:B------:R-:W-:Y:S01]  /*8160*/  FMUL.FTZ R129, R63, R8 ;  /* 0x000000083f817220 */ /* 0x000fe20000410000 */
[----:B------:R-:W-:Y:S01]  /*8170*/  STS [R138+0x858], R195 ;  /* 0x000858c38a007388 */ /* 0x000fe20000000800 */
[----:B------:R-:W-:Y:S01]  /*8180*/  FADD.FTZ R168, R168, R5 ;  /* 0x00000005a8a87221 */ /* 0x000fe20000010000 */
[----:B------:R-:W-:Y:S01]  /*8190*/  FMUL.FTZ R0, R130, -R4 ;  /* 0x8000000482007220 */ /* 0x000fe20000410000 */
[----:B------:R-:W-:Y:S01]  /*81a0*/  FMUL.FTZ R152, R158, UR54 ;  /* 0x000000369e987c20 */ /* 0x000fe20008410000 */
[----:B------:R-:W-:Y:S01]  /*81b0*/  STS [R138+0x840], R181 ;  /* 0x000840b58a007388 */ /* 0x000fe20000000800 */
[-C--:B------:R-:W-:Y:S01]  /*81c0*/  FMUL.FTZ R5, R130, -R168.reuse ;  /* 0x800000a882057220 */ /* 0x080fe20000410000 */
[-C--:B------:R-:W-:Y:S01]  /*81d0*/  FFMA.FTZ R0, R131, R168.reuse, -R0 ;  /* 0x000000a883007223 */ /* 0x080fe20000010800 */
[----:B------:R-:W-:Y:S01]  /*81e0*/  FMUL.FTZ R30, R57, R168 ;  /* 0x000000a8391e7220 */ /* 0x000fe20000410000 */
[----:B------:R-:W-:Y:S01]  /*81f0*/  FMUL.FTZ R130, R64, R171 ;  /* 0x000000ab40827220 */ /* 0x000fe20000410000 */
[-C--:B------:R-:W-:Y:S01]  /*8200*/  FFMA.FTZ R6, R131, R4.reuse, R5 ;  /* 0x0000000483067223 */ /* 0x080fe20000010005 */
[----:B------:R-:W-:Y:S01]  /*8210*/  FADD.FTZ R31, R31, R0 ;  /* 0x000000001f1f7221 */ /* 0x000fe20000010000 */
[----:B------:R-:W-:Y:S01]  /*8220*/  FMUL.FTZ R5, R57, R4 ;  /* 0x0000000439057220 */ /* 0x000fe20000410000 */
[C---:B------:R-:W-:Y:S01]  /*8230*/  FMUL.FTZ R128, R24.reuse, R30 ;  /* 0x0000001e18807220 */ /* 0x040fe20000410000 */
[----:B------:R-:W-:Y:S01]  /*8240*/  FADD.FTZ R6, -R177, R6 ;  /* 0x00000006b1067221 */ /* 0x000fe20000010100 */
[----:B------:R-:W-:Y:S01]  /*8250*/  FMUL.FTZ R0, R65, R31 ;  /* 0x0000001f41007220 */ /* 0x000fe20000410000 */
[----:B------:R-:W-:Y:S01]  /*8260*/  FMUL.FTZ R125, R9, R130 ;  /* 0x00000082097d7220 */ /* 0x000fe20000410000 */
[-C--:B------:R-:W-:Y:S01]  /*8270*/  FFMA.FTZ R7, R123, R5.reuse, -R128 ;  /* 0x000000057b077223 */ /* 0x080fe20000010880 */
[----:B------:R-:W-:Y:S01]  /*8280*/  FMUL.FTZ R124, R65, R6 ;  /* 0x00000006417c7220 */ /* 0x000fe20000410000 */
[----:B------:R-:W-:Y:S01]  /*8290*/  FMUL.FTZ R126, R11, R0 ;  /* 0x000000000b7e7220 */ /* 0x000fe20000410000 */
[----:B------:R-:W-:Y:S01]  /*82a0*/  FMUL.FTZ R128, R24, R5 ;  /* 0x0000000518807220 */ /* 0x000fe20000410000 */
[----:B------:R-:W-:Y:S01]  /*82b0*/  FFMA.FTZ R140, R185, R130, -R140 ;  /* 0x00000082b98c7223 */ /* 0x000fe2000001088c */
[----:B------:R-:W-:Y:S01]  /*82c0*/  STS [R138+0x844], R186 ;  /* 0x000844ba8a007388 */ /* 0x000fe20000000800 */
[-C--:B------:R-:W-:Y:S01]  /*82d0*/  FFMA.FTZ R126, R121, R124.reuse, -R126 ;  /* 0x0000007c797e7223 */ /* 0x080fe2000001087e */
[----:B------:R-:W-:Y:S01]  /*82e0*/  FMUL.FTZ R124, R11, R124 ;  /* 0x0000007c0b7c7220 */ /* 0x000fe20000410000 */
[----:B------:R-:W-:Y:S01]  /*82f0*/  FFMA.FTZ R5, R123, R30, R128 ;  /* 0x0000001e7b057223 */ /* 0x000fe20000010080 */
[----:B------:R0:W-:Y:S01]  /*8300*/  STS [R138+0x848], R184 ;  /* 0x000848b88a007388 */ /* 0x0001e20000000800 */
[----:B------:R-:W-:Y:S01]  /*8310*/  FADD.FTZ R126, RZ, R126 ;  /* 0x0000007eff7e7221 */ /* 0x000fe20000010000 */
[----:B------:R-:W-:Y:S01]  /*8320*/  FFMA.FTZ R124, R121, R0, R124 ;  /* 0x00000000797c7223 */ /* 0x000fe2000001007c */
[----:B------:R-:W-:Y:S01]  /*8330*/  FFMA.FTZ R149, R147, UR55, -R152 ;  /* 0x0000003793957c23 */ /* 0x000fe20008010898 */
[----:B------:R-:W-:Y:S01]  /*8340*/  STS [R138+0x84c], R192 ;  /* 0x00084cc08a007388 */ /* 0x000fe20000000800 */
[----:B------:R-:W-:Y:S01]  /*8350*/  FADD.FTZ R7, R126, R7 ;  /* 0x000000077e077221 */ /* 0x000fe20000010000 */
[----:B------:R-:W-:Y:S01]  /*8360*/  FADD.FTZ R124, RZ, R124 ;  /* 0x0000007cff7c7221 */ /* 0x000fe20000010000 */
[----:B------:R-:W-:Y:S01]  /*8370*/  FMUL.FTZ R126, R56, R153 ;  /* 0x00000099387e7220 */ /* 0x000fe20000410000 */
[----:B------:R-:W-:Y:S01]  /*8380*/  STS [R138+0x854], R197 ;  /* 0x000854c58a007388 */ /* 0x000fe20000000800 */
[----:B------:R-:W-:Y:S01]  /*8390*/  FADD.FTZ R7, R7, R140 ;  /* 0x0000008c07077221 */ /* 0x000fe20000010000 */
[----:B------:R-:W-:Y:S01]  /*83a0*/  FADD.FTZ R5, R124, R5 ;  /* 0x000000057c057221 */ /* 0x000fe20000010000 */
[----:B------:R-:W-:Y:S01]  /*83b0*/  FFMA.FTZ R124, R185, R32, R125 ;  /* 0x00000020b97c7223 */ /* 0x000fe2000001007d */
[----:B------:R-:W-:Y:S01]  /*83c0*/  FMUL.FTZ R125, R63, R10 ;  /* 0x0000000a3f7d7220 */ /* 0x000fe20000410000 */
[----:B------:R-:W-:Y:S01]  /*83d0*/  STS [R138+0x85c], R203 ;  /* 0x00085ccb8a007388 */ /* 0x000fe20000000800 */
[----:B0-----:R-:W-:Y:S01]  /*83e0*/  FMUL.FTZ R184, R156, UR54 ;  /* 0x000000369cb87c20 */ /* 0x001fe20008410000 */
[----:B------:R-:W-:Y:S01]  /*83f0*/  FADD.FTZ R5, R5, R124 ;  /* 0x0000007c05057221 */ /* 0x000fe20000010000 */
[----:B------:R-:W-:Y:S01]  /*8400*/  FMUL.FTZ R124, R56, R161 ;  /* 0x000000a1387c7220 */ /* 0x000fe20000410000 */
[----:B------:R-:W-:Y:S01]  /*8410*/  FMUL.FTZ R131, R180, R125 ;  /* 0x0000007db4837220 */ /* 0x000fe20000410000 */
[----:B------:R0:W-:Y:S01]  /*8420*/  STS [R138+0x860], R202 ;  /* 0x000860ca8a007388 */ /* 0x0001e20000000800 */
[----:B------:R-:W-:Y:S01]  /*8430*/  FMUL.FTZ R178, R134, UR54 ;  /* 0x0000003686b27c20 */ /* 0x000fe20008410000 */
[----:B------:R-:W-:Y:S01]  /*8440*/  FMUL.FTZ R128, R179, R124 ;  /* 0x0000007cb3807220 */ /* 0x000fe20000410000 */
[-C--:B------:R-:W-:Y:S01]  /*8450*/  FFMA.FTZ R130, R196, R129.reuse, -R131 ;  /* 0x00000081c4827223 */ /* 0x080fe20000010883 */
        /* <DEDUP_REMOVED lines=8> */
[----:B------:R-:W-:Y:S01]  /*84e0*/  FADD.FTZ R7, R7, R128 ;  /* 0x0000008007077221 */ /* 0x000fe20000010000 */
[----:B------:R-:W-:Y:S01]  /*84f0*/  STS [R138+0x868], R205 ;  /* 0x000868cd8a007388 */ /* 0x000fe20000000800 */
[----:B------:R-:W-:Y:S01]  /*8500*/  FFMA.FTZ R128, R204, R127, R131 ;  /* 0x0000007fcc807223 */ /* 0x000fe20000010083 */
[----:B------:R-:W-:Y:S01]  /*8510*/  FADD.FTZ R5, R5, R126 ;  /* 0x0000007e05057221 */ /* 0x000fe20000010000 */
[----:B------:R-:W-:Y:S01]  /*8520*/  FFMA.FTZ R126, R196, R125, R129 ;  /* 0x0000007dc47e7223 */ /* 0x000fe20000010081 */
[C---:B------:R-:W-:Y:S01]  /*8530*/  FMUL.FTZ R129, R54.reuse, R154 ;  /* 0x0000009a36817220 */ /* 0x040fe20000410000 */
[----:B------:R-:W-:Y:S01]  /*8540*/  FMUL.FTZ R131, R54, R155 ;  /* 0x0000009b36837220 */ /* 0x000fe20000410000 */
[----:B------:R-:W-:Y:S01]  /*8550*/  FADD.FTZ R7, R7, R130 ;  /* 0x0000008207077221 */ /* 0x000fe20000010000 */
[----:B------:R-:W-:Y:S01]  /*8560*/  FADD.FTZ R5, R5, R126 ;  /* 0x0000007e05057221 */ /* 0x000fe20000010000 */
[----:B------:R-:W-:Y:S01]  /*8570*/  FMUL.FTZ R126, R62, R165 ;  /* 0x000000a53e7e7220 */ /* 0x000fe20000410000 */
[C---:B------:R-:W-:Y:S01]  /*8580*/  FMUL.FTZ R141, R188.reuse, R129 ;  /* 0x00000081bc8d7220 */ /* 0x040fe20000410000 */
[----:B------:R-:W-:Y:S01]  /*8590*/  FMUL.FTZ R130, R188, R131 ;  /* 0x00000083bc827220 */ /* 0x000fe20000410000 */
[----:B------:R-:W-:Y:S01]  /*85a0*/  FADD.FTZ R5, R5, R128 ;  /* 0x0000008005057221 */ /* 0x000fe20000010000 */
[----:B------:R-:W-:Y:S01]  /*85b0*/  FMUL.FTZ R144, R183, R126 ;  /* 0x0000007eb7907220 */ /* 0x000fe20000410000 */
[----:B------:R-:W-:Y:S01]  /*85c0*/  FFMA.FTZ R128, -R54, R111, R209 ;  /* 0x0000006f36807223 */ /* 0x000fe200000101d1 */
[----:B------:R-:W-:Y:S01]  /*85d0*/  FADD.FTZ R7, R7, R140 ;  /* 0x0000008c07077221 */ /* 0x000fe20000010000 */
[----:B------:R-:W-:Y:S01]  /*85e0*/  STS [R138+0x86c], R210 ;  /* 0x00086cd28a007388 */ /* 0x000fe20000000800 */
[-C--:B------:R-:W-:Y:S01]  /*85f0*/  FFMA.FTZ R144, R207, R142.reuse, -R144 ;  /* 0x0000008ecf907223 */ /* 0x080fe20000010890 */
[----:B------:R-:W-:Y:S01]  /*8600*/  FMUL.FTZ R142, R183, R142 ;  /* 0x0000008eb78e7220 */ /* 0x000fe20000410000 */
[C---:B------:R-:W-:Y:S01]  /*8610*/  FFMA.FTZ R140, R128.reuse, R131, -R141 ;  /* 0x00000083808c7223 */ /* 0x040fe2000001088d */
[----:B------:R-:W-:Y:S01]  /*8620*/  FFMA.FTZ R130, R128, R129, R130 ;  /* 0x0000008180827223 */ /* 0x000fe20000010082 */
[----:B------:R-:W-:Y:S01]  /*8630*/  FMUL.FTZ R131, R61, R23 ;  /* 0x000000173d837220 */ /* 0x000fe20000410000 */
[----:B------:R-:W-:Y:S01]  /*8640*/  FFMA.FTZ R142, R207, R126, R142 ;  /* 0x0000007ecf8e7223 */ /* 0x000fe2000001008e */
[----:B------:R-:W-:Y:S01]  /*8650*/  FADD.FTZ R7, R7, R144 ;  /* 0x0000009007077221 */ /* 0x000fe20000010000 */
[----:B------:R-:W-:Y:S01]  /*8660*/  FMUL.FTZ R141, R61, R134 ;  /* 0x000000863d8d7220 */ /* 0x000fe20000410000 */
[----:B------:R-:W-:Y:S01]  /*8670*/  FMUL.FTZ R145, R194, R131 ;  /* 0x00000083c2917220 */ /* 0x000fe20000410000 */
[----:B------:R-:W-:Y:S01]  /*8680*/  FADD.FTZ R5, R5, R142 ;  /* 0x0000008e05057221 */ /* 0x000fe20000010000 */
[----:B------:R-:W-:Y:S01]  /*8690*/  FADD.FTZ R7, R7, R140 ;  /* 0x0000008c07077221 */ /* 0x000fe20000010000 */
[----:B------:R-:W-:Y:S01]  /*86a0*/  FMUL.FTZ R140, R60, R158 ;  /* 0x0000009e3c8c7220 */ /* 0x000fe20000410000 */
[----:B------:R-:W-:Y:S01]  /*86b0*/  FFMA.FTZ R144, R214, R141, -R145 ;  /* 0x0000008dd6907223 */ /* 0x000fe20000010891 */
[----:B------:R-:W-:Y:S01]  /*86c0*/  FADD.FTZ R5, R5, R130 ;  /* 0x0000008205057221 */ /* 0x000fe20000010000 */
[----:B------:R-:W-:Y:S01]  /*86d0*/  FMUL.FTZ R130, R53, R157 ;  /* 0x0000009d35827220 */ /* 0x000fe20000410000 */
[----:B------:R-:W-:Y:S01]  /*86e0*/  FMUL.FTZ R141, R194, R141 ;  /* 0x0000008dc28d7220 */ /* 0x000fe20000410000 */
[----:B------:R-:W-:Y:S01]  /*86f0*/  FMUL.FTZ R145, R60, R147 ;  /* 0x000000933c917220 */ /* 0x000fe20000410000 */
[----:B------:R-:W-:Y:S01]  /*8700*/  FMUL.FTZ R146, R2, R140 ;  /* 0x0000008c02927220 */ /* 0x000fe20000410000 */
[-C--:B------:R-:W-:Y:S01]  /*8710*/  FMUL.FTZ R143, R3, R130.reuse ;  /* 0x00000082038f7220 */ /* 0x080fe20000410000 */
[----:B------:R-:W-:Y:S01]  /*8720*/  FFMA.FTZ R142, R214, R131, R141 ;  /* 0x00000083d68e7223 */ /* 0x000fe2000001008d */
[----:B------:R-:W-:Y:S01]  /*8730*/  FADD.FTZ R7, R7, R144 ;  /* 0x0000009007077221 */ /* 0x000fe20000010000 */
[----:B------:R-:W-:Y:S01]  /*8740*/  FFMA.FTZ R189, R219, R145, -R146 ;  /* 0x00000091dbbd7223 */ /* 0x000fe20000010892 */
[-C--:B------:R-:W-:Y:S01]  /*8750*/  FFMA.FTZ R200, R218, R135.reuse, -R143 ;  /* 0x00000087dac87223 */ /* 0x080fe2000001088f */
[----:B------:R-:W-:Y:S01]  /*8760*/  FMUL.FTZ R135, R3, R135 ;  /* 0x0000008703877220 */ /* 0x000fe20000410000 */
[----:B------:R-:W-:Y:S01]  /*8770*/  FADD.FTZ R5, R5, R142 ;  /* 0x0000008e05057221 */ /* 0x000fe20000010000 */
[----:B------:R-:W-:Y:S01]  /*8780*/  FMUL.FTZ R146, R2, R145 ;  /* 0x0000009102927220 */ /* 0x000fe20000410000 */
[----:B------:R-:W-:Y:S01]  /*8790*/  FMUL.FTZ R144, R193, UR54 ;  /* 0x00000036c1907c20 */ /* 0x000fe20008410000 */
[----:B------:R-:W-:Y:S01]  /*87a0*/  FFMA.FTZ R142, R218, R130, R135 ;  /* 0x00000082da8e7223 */ /* 0x000fe20000010087 */
[----:B------:R-:W-:Y:S01]  /*87b0*/  STS [R138+0x870], R208 ;  /* 0x000870d08a007388 */ /* 0x000fe20000000800 */
[----:B------:R-:W-:Y:S01]  /*87c0*/  FFMA.FTZ R146, R219, R140, R146 ;  /* 0x0000008cdb927223 */ /* 0x000fe20000010092 */
[----:B------:R-:W-:Y:S01]  /*87d0*/  FFMA.FTZ R145, R167, UR55, R148 ;  /* 0x00000037a7917c23 */ /* 0x000fe20008010094 */
[----:B------:R-:W-:Y:S01]  /*87e0*/  FADD.FTZ R5, R5, R142 ;  /* 0x0000008e05057221 */ /* 0x000fe20000010000 */
[----:B------:R-:W-:Y:S01]  /*87f0*/  STS [R138+0x874], R215 ;  /* 0x000874d78a007388 */ /* 0x000fe20000000800 */
[C---:B------:R-:W-:Y:S01]  /*8800*/  FMUL.FTZ R148, R52.reuse, R160 ;  /* 0x000000a034947220 */ /* 0x040fe20000410000 */
[----:B0-----:R-:W-:Y:S01]  /*8810*/  FMUL.FTZ R202, R52, R159 ;  /* 0x0000009f34ca7220 */ /* 0x001fe20000410000 */
[----:B------:R-:W-:Y:S01]  /*8820*/  FADD.FTZ R195, R5, R146 ;  /* 0x0000009205c37221 */ /* 0x000fe20000010000 */
[----:B------:R-:W-:Y:S01]  /*8830*/  FMUL.FTZ R5, R29, UR54 ;  /* 0x000000361d057c20 */ /* 0x000fe20008410000 */
[----:B------:R-:W-:Y:S01]  /*8840*/  STS [R138+0x878], R213 ;  /* 0x000878d58a007388 */ /* 0x000fe20000000800 */
[----:B------:R-:W-:Y:S01]  /*8850*/  FMUL.FTZ R164, R201, R148 ;  /* 0x00000094c9a47220 */ /* 0x000fe20000410000 */
[----:B------:R-:W-:Y:S01]  /*8860*/  MOV R142, UR42 ;  /* 0x0000002a008e7c02 */ /* 0x000fe20008000f00 */
[----:B------:R-:W-:Y:S01]  /*8870*/  FADD.FTZ R200, R7, R200 ;  /* 0x000000c807c87221 */ /* 0x000fe20000010000 */
[----:B------:R-:W-:Y:S01]  /*8880*/  STS [R138+0x87c], R217 ;  /* 0x00087cd98a007388 */ /* 0x000fe20000000800 */
[----:B-1----:R-:W-:Y:S01]  /*8890*/  FFMA.FTZ R206, R223, R202, -R164 ;  /* 0x000000cadfce7223 */ /* 0x002fe200000108a4 */
[----:B------:R-:W-:Y:S01]  /*88a0*/  LEA R151, R142, -R101, 0x1 ;  /* 0x800000658e977211 */ /* 0x000fe200078e08ff */
[----:B------:R-:W-:Y:S01]  /*88b0*/  FMUL.FTZ R7, R147, UR54 ;  /* 0x0000003693077c20 */ /* 0x000fe20008410000 */
[----:B------:R-:W-:Y:S01]  /*88c0*/  STS [R138+0x880], R216 ;  /* 0x000880d88a007388 */ /* 0x000fe20000000800 */
[----:B------:R-:W-:Y:S01]  /*88d0*/  FMUL.FTZ R147, R23, UR54 ;  /* 0x0000003617937c20 */ /* 0x000fe20008410000 */
[----:B------:R-:W-:Y:S01]  /*88e0*/  ISETP.GE.AND P0, PT, R151, 0x1, PT ;  /* 0x000000019700780c */ /* 0x000fe20003f06270 */
[----:B------:R-:W-:Y:S01]  /*88f0*/  FMUL.FTZ R146, R160, UR54 ;  /* 0x00000036a0927c20 */ /* 0x000fe20008410000 */
[----:B------:R-:W-:Y:S01]  /*8900*/  STS [R138+0x884], R221 ;  /* 0x000884dd8a007388 */ /* 0x000fe20000000800 */
[----:B------:R-:W-:Y:S01]  /*8910*/  FFMA.FTZ R147, R134, UR55, -R147 ;  /* 0x0000003786937c23 */ /* 0x000fe20008010893 */
[----:B------:R-:W-:Y:S01]  /*8920*/  FMUL.FTZ R134, R165, UR54 ;  /* 0x00000036a5867c20 */ /* 0x000fe20008410000 */
[----:B------:R-:W-:Y:S01]  /*8930*/  FMUL.FTZ R181, R136, UR54 ;  /* 0x0000003688b57c20 */ /* 0x000fe20008410000 */
[----:B------:R-:W-:Y:S01]  /*8940*/  STS [R138+0x888], R220 ;  /* 0x000888dc8a007388 */ /* 0x000fe20000000800 */
[----:B------:R-:W-:Y:S01]  /*8950*/  FMUL.FTZ R177, R8, UR54 ;  /* 0x0000003608b17c20 */ /* 0x000fe20008410000 */
[----:B------:R-:W-:Y:S01]  /*8960*/  FMUL.FTZ R142, R187, UR54 ;  /* 0x00000036bb8e7c20 */ /* 0x000fe20008410000 */
[----:B------:R-:W-:Y:S01]  /*8970*/  FFMA.FTZ R146, R159, UR55, -R146 ;  /* 0x000000379f927c23 */ /* 0x000fe20008010892 */
[----:B------:R-:W-:Y:S01]  /*8980*/  STS [R138+0x88c], R222 ;  /* 0x00088cde8a007388 */ /* 0x000fe20000000800 */
[----:B------:R-:W-:Y:S01]  /*8990*/  FFMA.FTZ R134, R27, UR55, -R134 ;  /* 0x000000371b867c23 */ /* 0x000fe20008010886 */
[----:B------:R-:W-:Y:S01]  /*89a0*/  FFMA.FTZ R135, R193, UR55, -R142 ;  /* 0x00000037c1877c23 */ /* 0x000fe2000801088e */
[----:B------:R-:W-:Y:S01]  /*89b0*/  FFMA.FTZ R152, R158, UR55, R7 ;  /* 0x000000379e987c23 */ /* 0x000fe20008010007 */
        /* <DEDUP_REMOVED lines=9> */
[----:B------:R-:W-:Y:S01]  /*8a50*/  FFMA.FTZ R163, R23, UR55, R178 ;  /* 0x0000003717a37c23 */ /* 0x000fe200080100b2 */
[----:B------:R-:W-:Y:S01]  /*8a60*/  FFMA.FTZ R142, R29, UR55, -R142 ;  /* 0x000000371d8e7c23 */ /* 0x000fe2000801088e */
[----:B------:R-:W-:Y:S01]  /*8a70*/  FFMA.FTZ R141, R172, UR55, -R141 ;  /* 0x00000037ac8d7c23 */ /* 0x000fe2000801088d */
[----:B------:R-:W-:Y:S01]  /*8a80*/  STS [R138+0x89c], R227 ;  /* 0x00089ce38a007388 */ /* 0x000fe20000000800 */
[----:B------:R-:W-:Y:S01]  /*8a90*/  FFMA.FTZ R181, R162, UR55, R181 ;  /* 0x00000037a2b57c23 */ /* 0x000fe200080100b5 */
[----:B------:R-:W-:Y:S01]  /*8aa0*/  FFMA.FTZ R177, R10, UR55, R177 ;  /* 0x000000370ab17c23 */ /* 0x000fe200080100b1 */
[----:B------:R-:W-:Y:S01]  /*8ab0*/  FFMA.FTZ R198, R161, UR55, R198 ;  /* 0x00000037a1c67c23 */ /* 0x000fe200080100c6 */
[----:B------:R0:W-:Y:S01]  /*8ac0*/  STS [R138+0x8a0], R175 ;  /* 0x0008a0af8a007388 */ /* 0x0001e20000000800 */
[----:B------:R-:W-:-:S03]  /*8ad0*/  FFMA.FTZ R186, R168, UR55, R7 ;  /* 0x00000037a8ba7c23 */ /* 0x000fc60008010007 */
[----:B------:R1:W-:Y:S01]  /*8ae0*/  STS [R138+0x8bc], R139 ;  /* 0x0008bc8b8a007388 */ /* 0x0003e20000000800 */
[----:B0-----:R-:W-:Y:S01]  /*8af0*/  FMUL.FTZ R175, R10, UR54 ;  /* 0x000000360aaf7c20 */ /* 0x001fe20008410000 */
[----:B-1----:R-:W-:Y:S01]  /*8b00*/  FFMA.FTZ R138, R187, UR55, R144 ;  /* 0x00000037bb8a7c23 */ /* 0x002fe20008010090 */
[----:B------:R-:W-:Y:S01]  /*8b10*/  FFMA.FTZ R139, R176, UR55, R5 ;  /* 0x00000037b08b7c23 */ /* 0x000fe20008010005 */
[----:B------:R-:W-:Y:S01]  /*8b20*/  FMUL.FTZ R144, R172, UR54 ;  /* 0x00000036ac907c20 */ /* 0x000fe20008410000 */
[----:B------:R-:W-:Y:S01]  /*8b30*/  FMUL.FTZ R5, R167, UR54 ;  /* 0x00000036a7057c20 */ /* 0x000fe20008410000 */
[----:B------:R-:W-:Y:S01]  /*8b40*/  FFMA.FTZ R175, R8, UR55, -R175 ;  /* 0x0000003708af7c23 */ /* 0x000fe200080108af */
[----:B------:R-:W-:Y:S01]  /*8b50*/  FMUL.FTZ R8, R170, UR54 ;  /* 0x00000036aa087c20 */ /* 0x000fe20008410000 */
[----:B------:R-:W-:Y:S01]  /*8b60*/  FFMA.FTZ R143, R173, UR55, R144 ;  /* 0x00000037ad8f7c23 */ /* 0x000fe20008010090 */
[----:B------:R-:W-:Y:S01]  /*8b70*/  FFMA.FTZ R144, R166, UR55, -R5 ;  /* 0x00000037a6907c23 */ /* 0x000fe20008010805 */
[----:B------:R-:W-:Y:S01]  /*8b80*/  FMUL.FTZ R5, R159, UR54 ;  /* 0x000000369f057c20 */ /* 0x000fe20008410000 */
[----:B------:R-:W-:Y:S01]  /*8b90*/  FFMA.FTZ R159, R157, UR55, R184 ;  /* 0x000000379d9f7c23 */ /* 0x000fe200080100b8 */
[C---:B------:R-:W-:Y:S01]  /*8ba0*/  FFMA.FTZ R8, R171.reuse, UR55, -R8 ;  /* 0x00000037ab087c23 */ /* 0x040fe20008010808 */
[----:B------:R-:W-:Y:S01]  /*8bb0*/  FMUL.FTZ R171, R171, UR54 ;  /* 0x00000036abab7c20 */ /* 0x000fe20008410000 */
[----:B------:R-:W-:Y:S01]  /*8bc0*/  FFMA.FTZ R150, R160, UR55, R5 ;  /* 0x00000037a0967c23 */ /* 0x000fe20008010005 */
[----:B------:R-:W-:Y:S01]  /*8bd0*/  FMUL.FTZ R5, R157, UR54 ;  /* 0x000000369d057c20 */ /* 0x000fe20008410000 */
[----:B------:R-:W-:Y:S01]  /*8be0*/  FMUL.FTZ R184, R6, UR54 ;  /* 0x0000003606b87c20 */ /* 0x000fe20008410000 */
[----:B------:R-:W-:-:S02]  /*8bf0*/  FFMA.FTZ R192, R170, UR55, R171 ;  /* 0x00000037aac07c23 */ /* 0x000fc400080100ab */
[----:B------:R-:W-:Y:S01]  /*8c00*/  FFMA.FTZ R164, R156, UR55, -R5 ;  /* 0x000000379ca47c23 */ /* 0x000fe20008010805 */
[----:B------:R-:W-:Y:S01]  /*8c10*/  FMUL.FTZ R156, R154, UR54 ;  /* 0x000000369a9c7c20 */ /* 0x000fe20008410000 */
[----:B------:R-:W-:Y:S01]  /*8c20*/  FMUL.FTZ R5, R155, UR54 ;  /* 0x000000369b057c20 */ /* 0x000fe20008410000 */
[----:B------:R-:W-:Y:S02]  /*8c30*/  FFMA.FTZ R184, R31, UR55, R184 ;  /* 0x000000371fb87c23 */ /* 0x000fe400080100b8 */
[----:B------:R-:W-:Y:S01]  /*8c40*/  FFMA.FTZ R169, R155, UR55, -R156 ;  /* 0x000000379ba97c23 */ /* 0x000fe2000801089c */
[----:B------:R-:W-:Y:S01]  /*8c50*/  FMUL.FTZ R155, R162, UR54 ;  /* 0x00000036a29b7c20 */ /* 0x000fe20008410000 */
[----:B------:R-:W-:Y:S01]  /*8c60*/  FMUL.FTZ R156, R27, UR54 ;  /* 0x000000361b9c7c20 */ /* 0x000fe20008410000 */
[----:B------:R-:W-:Y:S01]  /*8c70*/  FFMA.FTZ R27, R154, UR55, R5 ;  /* 0x000000379a1b7c23 */ /* 0x000fe20008010005 */
[----:B------:R-:W-:Y:S01]  /*8c80*/  FMUL.FTZ R5, R31, UR54 ;  /* 0x000000361f057c20 */ /* 0x000fe20008410000 */
[----:B------:R-:W-:Y:S01]  /*8c90*/  FFMA.FTZ R155, R136, UR55, -R155 ;  /* 0x00000037889b7c23 */ /* 0x000fe2000801089b */
[----:B------:R-:W-:Y:S01]  /*8ca0*/  FMUL.FTZ R136, R161, UR54 ;  /* 0x00000036a1887c20 */ /* 0x000fe20008410000 */
[----:B------:R-:W-:Y:S01]  /*8cb0*/  FFMA.FTZ R156, R165, UR55, R156 ;  /* 0x00000037a59c7c23 */ /* 0x000fe2000801009c */
[----:B------:R-:W-:-:S02]  /*8cc0*/  FFMA.FTZ R178, R6, UR55, -R5 ;  /* 0x0000003706b27c23 */ /* 0x000fc40008010805 */
        /* <DEDUP_REMOVED lines=32> */
.L_x_14319:
[----:B------:R-:W-:Y:S05]  /*8ed0*/  BSYNC B0 ;  /* 0x0000000000007941 */ /* 0x000fea0003800000 */
.L_x_14318:
[----:B------:R-:W-:Y:S01]  /*8ee0*/  USHF.R.U32.HI UR42, URZ, 0x1, UR29 ;  /* 0x000000013f2a7899 */ /* 0x000fe2000801161d */
[----:B------:R-:W-:Y:S01]  /*8ef0*/  FMUL.FTZ R203, R58, R29 ;  /* 0x0000001d3acb7220 */ /* 0x000fe20000410000 */
[----:B------:R-:W-:Y:S01]  /*8f00*/  USHF.R.U64 UR46, UR28, 0x1, UR29 ;  /* 0x000000011c2e7899 */ /* 0x000fe2000800121d */
[C---:B------:R-:W-:Y:S01]  /*8f10*/  FMUL.FTZ R29, R59.reuse, R167 ;  /* 0x000000a73b1d7220 */ /* 0x040fe20000410000 */
[----:B------:R-:W-:Y:S01]  /*8f20*/  UIMAD UR54, UR42, UR12, URZ ;  /* 0x0000000c2a3672a4 */ /* 0x000fe2000f8e023f */
[----:B------:R-:W1:Y:S01]  /*8f30*/  LDC.64 R4, c[0x0][0x380] ;  /* 0x0000e000ff047b82 */ /* 0x000e620000000a00 */
[----:B------:R-:W-:Y:S01]  /*8f40*/  UIMAD.WIDE.U32 UR42, UR46, UR12, URZ ;  /* 0x0000000c2e2a72a5 */ /* 0x000fe2000f8e003f */
[C---:B------:R-:W-:Y:S01]  /*8f50*/  FMUL.FTZ R166, R59.reuse, R166 ;  /* 0x000000a63ba67220 */ /* 0x040fe20000410000 */
[----:B------:R-:W-:Y:S01]  /*8f60*/  UIMAD UR54, UR13, UR46, UR54 ;  /* 0x0000002e0d3672a4 */ /* 0x000fe2000f8e0236 */
[----:B------:R-:W-:Y:S01]  /*8f70*/  FFMA.FTZ R212, -R59, R114, R212 ;  /* 0x000000723bd47223 */ /* 0x000fe200000101d4 */
        /* <DEDUP_REMOVED lines=8> */
[----:B------:R-:W-:Y:S01]  /*9000*/  FFMA.FTZ R200, R212, R166, -R7 ;  /* 0x000000a6d4c87223 */ /* 0x000fe20000010807 */
[----:B------:R-:W-:Y:S01]  /*9010*/  FFMA.FTZ R202, R223, R148, R202 ;  /* 0x00000094dfca7223 */ /* 0x000fe200000100ca */
[----:B------:R-:W-:Y:S01]  /*9020*/  UIADD3 UR45, UR45, UR43, URZ ;  /* 0x0000002b2d2d7290 */ /* 0x000fe2000fffe03f */
[----:B------:R-:W-:Y:S01]  /*9030*/  FMUL.FTZ R7, R211, R166 ;  /* 0x000000a6d3077220 */ /* 0x000fe20000410000 */
[----:B------:R-:W-:Y:S01]  /*9040*/  ULEA UR46, UP0, UR42, UR32, 0x3 ;  /* 0x000000202a2e7291 */ /* 0x000fe2000f80183f */
[C---:B------:R-:W-:Y:S01]  /*9050*/  FMUL.FTZ R197, R51.reuse, R172 ;  /* 0x000000ac33c57220 */ /* 0x040fe20000410000 */
[----:B------:R-:W-:Y:S01]  /*9060*/  UIADD3 UR43, UR6, -UR19, URZ ;  /* 0x80000013062b7290 */ /* 0x000fe2000fffe03f */
[----:B------:R-:W-:Y:S01]  /*9070*/  FFMA.FTZ R174, -R51, R110, R174 ;  /* 0x0000006e33ae7223 */ /* 0x000fe200000101ae */
[----:B------:R-:W-:Y:S01]  /*9080*/  FMUL.FTZ R199, R28, R171 ;  /* 0x000000ab1cc77220 */ /* 0x000fe20000410000 */
[----:B------:R-:W-:Y:S01]  /*9090*/  FMUL.FTZ R166, R58, R176 ;  /* 0x000000b03aa67220 */ /* 0x000fe20000410000 */
[----:B------:R-:W-:Y:S01]  /*90a0*/  FADD.FTZ R137, R26, R137 ;  /* 0x000000891a897221 */ /* 0x000fe20000010000 */
[----:B------:R-:W-:Y:S01]  /*90b0*/  ULEA.HI.X UR45, UR42, UR33, UR45, 0x3, UP0 ;  /* 0x000000212a2d7291 */ /* 0x000fe200080f1c2d */
[----:B------:R-:W-:Y:S01]  /*90c0*/  FADD.FTZ R195, R195, R202 ;  /* 0x000000cac3c37221 */ /* 0x000fe20000010000 */
[----:B------:R-:W-:Y:S01]  /*90d0*/  UIMAD UR42, UR43, -0x400, URZ ;  /* 0xfffffc002b2a78a4 */ /* 0x000fe2000f8e023f */
[----:B------:R-:W-:Y:S01]  /*90e0*/  FFMA.FTZ R26, -R58, R105, R33 ;  /* 0x000000693a1a7223 */ /* 0x000fe20000010121 */
[----:B------:R-:W-:Y:S01]  /*90f0*/  FFMA.FTZ R202, R174, R197, -R199 ;  /* 0x000000c5aeca7223 */ /* 0x000fe200000108c7 */
[-C--:B------:R-:W-:Y:S01]  /*9100*/  FMUL.FTZ R33, R25, R166.reuse ;  /* 0x000000a619217220 */ /* 0x080fe20000410000 */
[----:B------:R-:W-:Y:S01]  /*9110*/  LEA R6, P0, R101, UR46, 0x2 ;  /* 0x0000002e65067c11 */ /* 0x000fe2000f8010ff */
[----:B------:R-:W-:Y:S01]  /*9120*/  FFMA.FTZ R172, R212, R29, R7 ;  /* 0x0000001dd4ac7223 */ /* 0x000fe20000010007 */
[----:B------:R-:W-:Y:S01]  /*9130*/  FMUL.FTZ R197, R28, R197 ;  /* 0x000000c51cc57220 */ /* 0x000fe20000410000 */
[----:B------:R-:W-:Y:S01]  /*9140*/  FADD.FTZ R189, R189, R206 ;  /* 0x000000cebdbd7221 */ /* 0x000fe20000010000 */
[----:B------:R-:W-:Y:S01]  /*9150*/  FFMA.FTZ R206, R26, R203, -R33 ;  /* 0x000000cb1ace7223 */ /* 0x000fe20000010821 */
[----:B------:R-:W-:Y:S01]  /*9160*/  LEA.HI.X R7, R101, UR45, RZ, 0x2, P0 ;  /* 0x0000002d65077c11 */ /* 0x000fe200080f14ff */
[----:B------:R-:W-:Y:S01]  /*9170*/  FADD.FTZ R172, R195, R172 ;  /* 0x000000acc3ac7221 */ /* 0x000fe20000010000 */
[----:B------:R-:W-:Y:S01]  /*9180*/  MOV R199, UR42 ;  /* 0x0000002a00c77c02 */ /* 0x000fe20008000f00 */
[----:B------:R-:W-:Y:S01]  /*9190*/  FFMA.FTZ R197, R174, R171, R197 ;  /* 0x000000abaec57223 */ /* 0x000fe200000100c5 */
[----:B------:R-:W-:Y:S01]  /*91a0*/  FMUL.FTZ R203, R25, R203 ;  /* 0x000000cb19cb7220 */ /* 0x000fe20000410000 */
[----:B------:R-:W-:Y:S01]  /*91b0*/  USHF.L.U64.HI UR43, UR8, 0x2, UR9 ;  /* 0x00000002082b7899 */ /* 0x000fe20008010209 */
[----:B------:R-:W-:Y:S01]  /*91c0*/  FADD.FTZ R189, R189, R200 ;  /* 0x000000c8bdbd7221 */ /* 0x000fe20000010000 */
[----:B------:R-:W-:Y:S01]  /*91d0*/  FADD.FTZ R172, R172, R197 ;  /* 0x000000c5acac7221 */ /* 0x000fe20000010000 */
[----:B------:R-:W-:Y:S01]  /*91e0*/  FFMA.FTZ R203, R26, R166, R203 ;  /* 0x000000a61acb7223 */ /* 0x000fe200000100cb */
[----:B------:R-:W-:Y:S01]  /*91f0*/  IMAD.WIDE R6, R199, 0x4, R6 ;  /* 0x00000004c7067825 */ /* 0x000fe200078e0206 */
[----:B------:R-:W-:-:S03]  /*9200*/  USHF.L.U32 UR42, UR8, 0x2, URZ ;  /* 0x00000002082a7899 */ /* 0x000fc6000800063f */
[----:B------:R-:W-:Y:S01]  /*9210*/  FADD.FTZ R20, R20, -R21 ;  /* 0x8000001514147221 */ /* 0x000fe20000010000 */
[----:B------:R-:W-:Y:S01]  /*9220*/  FADD.FTZ R21, R172, R203 ;  /* 0x000000cbac157221 */ /* 0x000fe20000010000 */
[----:B-1----:R-:W-:Y:S01]  /*9230*/  IMAD R200, R4, UR43, RZ ;  /* 0x0000002b04c87c24 */ /* 0x002fe2000f8e02ff */
[----:B------:R-:W-:Y:S01]  /*9240*/  IADD3 R172, R101, 0x20, RZ ;  /* 0x0000002065ac7810 */ /* 0x000fe20007ffe0ff */
[----:B------:R-:W-:Y:S01]  /*9250*/  FMUL.FTZ R33, R50, R187 ;  /* 0x000000bb32217220 */ /* 0x000fe20000410000 */
[----:B------:R-:W-:Y:S01]  /*9260*/  IMAD.WIDE.U32 R6, R4, UR42, R6 ;  /* 0x0000002a04067c25 */ /* 0x000fe2000f8e0006 */
[----:B------:R-:W-:-:S03]  /*9270*/  ISETP.GE.AND P0, PT, R151, 0x21, PT ;  /* 0x000000219700780c */ /* 0x000fc60003f06270 */
[----:B------:R-:W-:Y:S01]  /*9280*/  FADD.FTZ R189, R189, R202 ;  /* 0x000000cabdbd7221 */ /* 0x000fe20000010000 */
[----:B------:R-:W-:Y:S01]  /*9290*/  LEA.HI.SX32 R172, R172, R101, 0x1b ;  /* 0x00000065acac7211 */ /* 0x000fe200078fdaff */
[----:B------:R-:W-:Y:S01]  /*92a0*/  IMAD R5, R5, UR42, R200 ;  /* 0x0000002a05057c24 */ /* 0x000fe2000f8e02c8 */
[----:B------:R-:W-:Y:S01]  /*92b0*/  IADD3 R200, R101, 0x40, RZ ;  /* 0x0000004065c87810 */ /* 0x000fe20007ffe0ff */
[C---:B------:R-:W-:Y:S01]  /*92c0*/  FMUL.FTZ R193, R50.reuse, R193 ;  /* 0x000000c132c17220 */ /* 0x040fe20000410000 */
[----:B------:R-:W-:Y:S01]  /*92d0*/  FFMA.FTZ R133, -R50, R103, R133 ;  /* 0x0000006732857223 */ /* 0x000fe20000010185 */
[----:B------:R-:W-:Y:S01]  /*92e0*/  FMUL.FTZ R4, R22, R33 ;  /* 0x0000002116047220 */ /* 0x000fe20000410000 */
[----:B------:R-:W-:Y:S01]  /*92f0*/  IADD3 R7, R7, R5, RZ ;  /* 0x0000000507077210 */ /* 0x000fe20007ffe0ff */
[----:B------:R-:W-:Y:S01]  /*9300*/  FADD.FTZ R189, R189, R206 ;  /* 0x000000cebdbd7221 */ /* 0x000fe20000010000 */
[----:B------:R-:W-:Y:S01]  /*9310*/  LEA R5, R172, UR44, 0x2 ;  /* 0x0000002cac057c11 */ /* 0x000fe2000f8e10ff */
[----:B------:R-:W-:Y:S01]  /*9320*/  FFMA.FTZ R4, R133, R193, -R4 ;  /* 0x000000c185047223 */ /* 0x000fe20000010804 */
[----:B------:R-:W-:Y:S01]  /*9330*/  IADD3 R202, R101, 0x60, RZ ;  /* 0x0000006065ca7810 */ /* 0x000fe20007ffe0ff */
[----:B------:R-:W-:Y:S01]  /*9340*/  BSSY B0, `(.L_x_14320) ;  /* 0x000000a000007945 */ /* 0x000fe20003800000 */
[----:B------:R-:W-:Y:S01]  /*9350*/  LEA.HI.SX32 R200, R200, R101, 0x1b ;  /* 0x00000065c8c87211 */ /* 0x000fe200078fdaff */
[----:B------:R-:W-:Y:S01]  /*9360*/  FADD.FTZ R172, R189, R4 ;  /* 0x00000004bdac7221 */ /* 0x000fe20000010000 */
[----:B------:R-:W0:Y:S01]  /*9370*/  LDS R5, [R5+0x8c0] ;  /* 0x0008c00005057984 */ /* 0x000e220000000800 */
[----:B------:R-:W-:-:S02]  /*9380*/  ISETP.GE.AND P1, PT, R151, 0x41, PT ;  /* 0x000000419700780c */ /* 0x000fc40003f26270 */
[----:B------:R-:W-:Y:S02]  /*9390*/  ISETP.GE.AND P2, PT, R151, 0x61, PT ;  /* 0x000000619700780c */ /* 0x000fe40003f46270 */
[----:B------:R-:W-:Y:S02]  /*93a0*/  LEA.HI.SX32 R202, R202, R101, 0x1b ;  /* 0x00000065caca7211 */ /* 0x000fe400078fdaff */
[----:B------:R-:W-:Y:S01]  /*93b0*/  LEA R200, R200, UR44, 0x2 ;  /* 0x0000002cc8c87c11 */ /* 0x000fe2000f8e10ff */
[----:B------:R-:W-:Y:S08]  /*93c0*/  @!P0 BRA `(.L_x_14321) ;  /* 0x0000000000048947 */ /* 0x000ff00003800000 */
[----:B0-----:R1:W-:Y:S02]  /*93d0*/  REDG.E.ADD.F32.FTZ.RN.STRONG.GPU desc[UR20][R6.64+-0xf80], R5 ;  /* 0xfff08005060079a6 */ /* 0x0013e4000c10f394 */
.L_x_14321:
[----:B------:R-:W-:Y:S05]  /*93e0*/  BSYNC B0 ;  /* 0x0000000000007941 */ /* 0x000fea0003800000 */
.L_x_14320:
[----:B01----:R0:W1:Y:S01]  /*93f0*/  LDS R5, [R200+0x940] ;  /* 0x00094000c8057984 */ /* 0x0030620000000800 */
[----:B------:R-:W-:Y:S01]  /*9400*/  BSSY B0, `(.L_x_14322) ;  /* 0x0000004000007945 */ /* 0x000fe20003800000 */
[----:B------:R-:W-:-:S03]  /*9410*/  LEA R202, R202, UR44, 0x2 ;  /* 0x0000002ccaca7c11 */ /* 0x000fc6000f8e10ff */
[----:B------:R-:W-:Y:S05]  /*9420*/  @!P1 BRA `(.L_x_14323) ;  /* 0x0000000000049947 */ /* 0x000fea0003800000 */
[----:B-1----:R2:W-:Y:S02]  /*9430*/  REDG.E.ADD.F32.FTZ.RN.STRONG.GPU desc[UR20][R6.64+-0xf00], R5 ;  /* 0xfff10005060079a6 */ /* 0x0025e4000c10f394 */
.L_x_14323:
[----:B------:R-:W-:Y:S05]  /*9440*/  BSYNC B0 ;  /* 0x0000000000007941 */ /* 0x000fea0003800000 */
.L_x_14322:
[----:B-12---:R1:W2:Y:S01]  /*9450*/  LDS R5, [R202+0x9c0] ;  /* 0x0009c000ca057984 */ /* 0x0062a20000000800 */
[----:B------:R-:W-:Y:S01]  /*9460*/  BSSY B0, `(.L_x_14324) ;  /* 0x0000005000007945 */ /* 0x000fe20003800000 */
[C---:B------:R-:W-:Y:S02]  /*9470*/  IADD3 R4, R101.reuse, 0x80, RZ ;  /* 0x0000008065047810 */ /* 0x040fe40007ffe0ff */
[----:B0-----:R-:W-:Y:S01]  /*9480*/  IADD3 R200, R101, 0xa0, RZ ;  /* 0x000000a065c87810 */ /* 0x001fe20007ffe0ff */
[----:B------:R-:W-:Y:S06]  /*9490*/  @!P2 BRA `(.L_x_14325) ;  /* 0x000000000004a947 */ /* 0x000fec0003800000 */
[----:B--2---:R0:W-:Y:S02]  /*94a0*/  REDG.E.ADD.F32.FTZ.RN.STRONG.GPU desc[UR20][R6.64+-0xe80], R5 ;  /* 0xfff18005060079a6 */ /* 0x0041e4000c10f394 */
.L_x_14325:
[----:B------:R-:W-:Y:S05]  /*94b0*/  BSYNC B0 ;  /* 0x0000000000007941 */ /* 0x000fea0003800000 */
.L_x_14324:
        /* <DEDUP_REMOVED lines=18> */
.L_x_14327:
[----:B------:R-:W-:Y:S05]  /*95e0*/  BSYNC B0 ;  /* 0x0000000000007941 */ /* 0x000fea0003800000 */
.L_x_14326:
[----:B01----:R0:W1:Y:S01]  /*95f0*/  LDS R5, [R200+0xac0] ;  /* 0x000ac000c8057984 */ /* 0x0030620000000800 */
[----:B------:R-:W-:Y:S01]  /*9600*/  BSSY B0, `(.L_x_14328) ;  /* 0x0000006000007945 */ /* 0x000fe20003800000 */
[----:B------:R-:W-:Y:S02]  /*9610*/  IADD3 R4, R101, 0x100, RZ ;  /* 0x0000010065047810 */ /* 0x000fe40007ffe0ff */
[----:B------:R-:W-:Y:S02]  /*9620*/  LEA.HI.SX32 R206, R206, R101, 0x1b ;  /* 0x00000065cece7211 */ /* 0x000fe400078fdaff */
[----:B------:R-:W-:Y:S01]  /*9630*/  LEA R202, R202, UR44, 0x2 ;  /* 0x0000002ccaca7c11 */ /* 0x000fe2000f8e10ff */
[----:B------:R-:W-:Y:S06]  /*9640*/  @!P0 BRA `(.L_x_14329) ;  /* 0x0000000000048947 */ /* 0x000fec0003800000 */
[----:B-1----:R2:W-:Y:S02]  /*9650*/  REDG.E.ADD.F32.FTZ.RN.STRONG.GPU desc[UR20][R6.64+-0xd80], R5 ;  /* 0xfff28005060079a6 */ /* 0x0025e4000c10f394 */
.L_x_14329:
[----:B------:R-:W-:Y:S05]  /*9660*/  BSYNC B0 ;  /* 0x0000000000007941 */ /* 0x000fea0003800000 */
.L_x_14328:
[----:B-12---:R1:W2:Y:S01]  /*9670*/  LDS R5, [R202+0xb40] ;  /* 0x000b4000ca057984 */ /* 0x0062a20000000800 */
[----:B------:R-:W-:Y:S01]  /*9680*/  BSSY B0, `(.L_x_14330) ;  /* 0x0000006000007945 */ /* 0x000fe20003800000 */
[----:B0-----:R-:W-:Y:S02]  /*9690*/  IADD3 R200, R101, 0x120, RZ ;  /* 0x0000012065c87810 */ /* 0x001fe40007ffe0ff */
[----:B------:R-:W-:Y:S02]  /*96a0*/  LEA.HI.SX32 R4, R4, R101, 0x1b ;  /* 0x0000006504047211 */ /* 0x000fe400078fdaff */
[----:B------:R-:W-:Y:S01]  /*96b0*/  LEA R206, R206, UR44, 0x2 ;  /* 0x0000002ccece7c11 */ /* 0x000fe2000f8e10ff */
[----:B------:R-:W-:Y:S06]  /*96c0*/  @!P1 BRA `(.L_x_14331) ;  /* 0x0000000000049947 */ /* 0x000fec0003800000 */
[----:B--2---:R0:W-:Y:S02]  /*96d0*/  REDG.E.ADD.F32.FTZ.RN.STRONG.GPU desc[UR20][R6.64+-0xd00], R5 ;  /* 0xfff30005060079a6 */ /* 0x0041e4000c10f394 */
.L_x_14331:
[----:B------:R-:W-:Y:S05]  /*96e0*/  BSYNC B0 ;  /* 0x0000000000007941 */ /* 0x000fea0003800000 */
.L_x_14330:
[----:B0-2---:R0:W2:Y:S01]  /*96f0*/  LDS R5, [R206+0xbc0] ;  /* 0x000bc000ce057984 */ /* 0x0050a20000000800 */
[----:B------:R-:W-:Y:S01]  /*9700*/  BSSY B0, `(.L_x_14332) ;  /* 0x0000006000007945 */ /* 0x000fe20003800000 */
[----:B-1----:R-:W-:Y:S02]  /*9710*/  IADD3 R202, R101, 0x140, RZ ;  /* 0x0000014065ca7810 */ /* 0x002fe40007ffe0ff */
[----:B------:R-:W-:Y:S02]  /*9720*/  LEA.HI.SX32 R200, R200, R101, 0x1b ;  /* 0x00000065c8c87211 */ /* 0x000fe400078fdaff */
[----:B------:R-:W-:Y:S01]  /*9730*/  LEA R4, R4, UR44, 0x2 ;  /* 0x0000002c04047c11 */ /* 0x000fe2000f8e10ff */
[----:B------:R-:W-:Y:S06]  /*9740*/  @!P2 BRA `(.L_x_14333) ;  /* 0x000000000004a947 */ /* 0x000fec0003800000 */
[----:B--2---:R1:W-:Y:S02]  /*9750*/  REDG.E.ADD.F32.FTZ.RN.STRONG.GPU desc[UR20][R6.64+-0xc80], R5 ;  /* 0xfff38005060079a6 */ /* 0x0043e4000c10f394 */
.L_x_14333:
[----:B------:R-:W-:Y:S05]  /*9760*/  BSYNC B0 ;  /* 0x0000000000007941 */ /* 0x000fea0003800000 */
.L_x_14332:
[----:B-12---:R1:W2:Y:S01]  /*9770*/  LDS R5, [R4+0xc40] ;  /* 0x000c400004057984 */ /* 0x0062a20000000800 */
[----:B------:R-:W-:Y:S01]  /*9780*/  BSSY B0, `(.L_x_14334) ;  /* 0x0000005000007945 */ /* 0x000fe20003800000 */
[----:B------:R-:W-:Y:S02]  /*9790*/  LEA.HI.SX32 R202, R202, R101, 0x1b ;  /* 0x00000065caca7211 */ /* 0x000fe400078fdaff */
[----:B------:R-:W-:Y:S01]  /*97a0*/  LEA R200, R200, UR44, 0x2 ;  /* 0x0000002cc8c87c11 */ /* 0x000fe2000f8e10ff */
[----:B------:R-:W-:Y:S06]  /*97b0*/  @!P3 BRA `(.L_x_14335) ;  /* 0x000000000004b947 */ /* 0x000fec0003800000 */
[----:B--2---:R3:W-:Y:S02]  /*97c0*/  REDG.E.ADD.F32.FTZ.RN.STRONG.GPU desc[UR20][R6.64+-0xc00], R5 ;  /* 0xfff40005060079a6 */ /* 0x0047e4000c10f394 */
.L_x_14335:
[----:B------:R-:W-:Y:S05]  /*97d0*/  BSYNC B0 ;  /* 0x0000000000007941 */ /* 0x000fea0003800000 */
.L_x_14334:
[----:B--23--:R2:W3:Y:S01]  /*97e0*/  LDS R5, [R200+0xcc0] ;  /* 0x000cc000c8057984 */ /* 0x00c4e20000000800 */
[----:B------:R-:W-:Y:S01]  /*97f0*/  BSSY B0, `(.L_x_14336) ;  /* 0x0000004000007945 */ /* 0x000fe20003800000 */
[----:B------:R-:W-:-:S03]  /*9800*/  LEA R202, R202, UR44, 0x2 ;  /* 0x0000002ccaca7c11 */ /* 0x000fc6000f8e10ff */
[----:B------:R-:W-:Y:S05]  /*9810*/  @!P4 BRA `(.L_x_14337) ;  /* 0x000000000004c947 */ /* 0x000fea0003800000 */
[----:B---3--:R4:W-:Y:S02]  /*9820*/  REDG.E.ADD.F32.FTZ.RN.STRONG.GPU desc[UR20][R6.64+-0xb80], R5 ;  /* 0xfff48005060079a6 */ /* 0x0089e4000c10f394 */
.L_x_14337:
[----:B------:R-:W-:Y:S05]  /*9830*/  BSYNC B0 ;  /* 0x0000000000007941 */ /* 0x000fea0003800000 */
.L_x_14336:
[----:B---34-:R3:W4:Y:S01]  /*9840*/  LDS R5, [R202+0xd40] ;  /* 0x000d4000ca057984 */ /* 0x0187220000000800 */
[----:B------:R-:W-:Y:S01]  /*9850*/  BSSY B0, `(.L_x_14338) ;  /* 0x0000005000007945 */ /* 0x000fe20003800000 */
[C---:B-1----:R-:W-:Y:S02]  /*9860*/  IADD3 R4, R101.reuse, 0x160, RZ ;  /* 0x0000016065047810 */ /* 0x042fe40007ffe0ff */
[----:B--2---:R-:W-:Y:S01]  /*9870*/  IADD3 R200, R101, 0x180, RZ ;  /* 0x0000018065c87810 */ /* 0x004fe20007ffe0ff */
[----:B------:R-:W-:Y:S06]  /*9880*/  @!P5 BRA `(.L_x_14339) ;  /* 0x000000000004d947 */ /* 0x000fec0003800000 */
[----:B----4-:R1:W-:Y:S02]  /*9890*/  REDG.E.ADD.F32.FTZ.RN.STRONG.GPU desc[UR20][R6.64+-0xb00], R5 ;  /* 0xfff50005060079a6 */ /* 0x0103e4000c10f394 */
.L_x_14339:
[----:B------:R-:W-:Y:S05]  /*98a0*/  BSYNC B0 ;  /* 0x0000000000007941 */ /* 0x000fea0003800000 */
.L_x_14338:
        /* <DEDUP_REMOVED lines=18> */
.L_x_14341:
[----:B------:R-:W-:Y:S05]  /*99d0*/  BSYNC B0 ;  /* 0x0000000000007941 */ /* 0x000fea0003800000 */
.L_x_14340:
[----:B0-2---:R0:W1:Y:S01]  /*99e0*/  LDS R5, [R200+0xe40] ;  /* 0x000e4000c8057984 */ /* 0x0050620000000800 */
[----:B------:R-:W-:Y:S01]  /*99f0*/  BSSY B0, `(.L_x_14342) ;  /* 0x0000006000007945 */ /* 0x000fe20003800000 */
[----:B------:R-:W-:Y:S02]  /*9a00*/  IADD3 R4, R101, 0x1e0, RZ ;  /* 0x000001e065047810 */ /* 0x000fe40007ffe0ff */
[----:B------:R-:W-:Y:S02]  /*9a10*/  LEA.HI.SX32 R206, R206, R101, 0x1b ;  /* 0x00000065cece7211 */ /* 0x000fe400078fdaff */
[----:B------:R-:W-:Y:S01]  /*9a20*/  LEA R202, R202, UR44, 0x2 ;  /* 0x0000002ccaca7c11 */ /* 0x000fe2000f8e10ff */
[----:B------:R-:W-:Y:S06]  /*9a30*/  @!P0 BRA `(.L_x_14343) ;  /* 0x0000000000048947 */ /* 0x000fec0003800000 */
[----:B-1----:R2:W-:Y:S02]  /*9a40*/  REDG.E.ADD.F32.FTZ.RN.STRONG.GPU desc[UR20][R6.64+-0xa00], R5 ;  /* 0xfff60005060079a6 */ /* 0x0025e4000c10f394 */
.L_x_14343:
[----:B------:R-:W-:Y:S05]  /*9a50*/  BSYNC B0 ;  /* 0x0000000000007941 */ /* 0x000fea0003800000 */
.L_x_14342:
[----:B-12---:R1:W2:Y:S01]  /*9a60*/  LDS R5, [R202+0xec0] ;  /* 0x000ec000ca057984 */ /* 0x0062a20000000800 */
[----:B------:R-:W-:Y:S01]  /*9a70*/  BSSY B0, `(.L_x_14344) ;  /* 0x0000005000007945 */ /* 0x000fe20003800000 */
[----:B------:R-:W-:Y:S02]  /*9a80*/  LEA.HI.SX32 R4, R4, R101, 0x1b ;  /* 0x0000006504047211 */ /* 0x000fe400078fdaff */
[----:B------:R-:W-:Y:S01]  /*9a90*/  LEA R206, R206, UR44, 0x2 ;  /* 0x0000002ccece7c11 */ /* 0x000fe2000f8e10ff */
[----:B------:R-:W-:Y:S06]  /*9aa0*/  @!P1 BRA `(.L_x_14345) ;  /* 0x0000000000049947 */ /* 0x000fec0003800000 */
[----:B--2---:R3:W-:Y:S02]  /*9ab0*/  REDG.E.ADD.F32.FTZ.RN.STRONG.GPU desc[UR20][R6.64+-0x980], R5 ;  /* 0xfff68005060079a6 */ /* 0x0047e4000c10f394 */
.L_x_14345:
[----:B------:R-:W-:Y:S05]  /*9ac0*/  BSYNC B0 ;  /* 0x0000000000007941 */ /* 0x000fea0003800000 */
.L_x_14344:
[----:B--23--:R2:W3:Y:S01]  /*9ad0*/  LDS R5, [R206+0xf40] ;  /* 0x000f4000ce057984 */ /* 0x00c4e20000000800 */
[----:B------:R-:W-:Y:S01]  /*9ae0*/  BSSY B0, `(.L_x_14346) ;  /* 0x0000006000007945 */ /* 0x000fe20003800000 */
[----:B0-----:R-:W-:Y:S02]  /*9af0*/  IADD3 R200, R101, 0x220, RZ ;  /* 0x0000022065c87810 */ /* 0x001fe40007ffe0ff */
[----:B------:R-:W-:Y:S02]  /*9b00*/  LEA.HI.SX32 R132, R132, R101, 0x1b ;  /* 0x0000006584847211 */ /* 0x000fe400078fdaff */
[----:B------:R-:W-:Y:S01]  /*9b10*/  LEA R4, R4, UR44, 0x2 ;  /* 0x0000002c04047c11 */ /* 0x000fe2000f8e10ff */
[----:B------:R-:W-:Y:S06]  /*9b20*/  @!P2 BRA `(.L_x_14347) ;  /* 0x000000000004a947 */ /* 0x000fec0003800000 */
[----:B---3--:R0:W-:Y:S02]  /*9b30*/  REDG.E.ADD.F32.FTZ.RN.STRONG.GPU desc[UR20][R6.64+-0x900], R5 ;  /* 0xfff70005060079a6 */ /* 0x0081e4000c10f394 */
.L_x_14347:
[----:B------:R-:W-:Y:S05]  /*9b40*/  BSYNC B0 ;  /* 0x0000000000007941 */ /* 0x000fea0003800000 */
.L_x_14346:
[----:B0--3--:R0:W3:Y:S01]  /*9b50*/  LDS R5, [R4+0xfc0] ;  /* 0x000fc00004057984 */ /* 0x0090e20000000800 */
[----:B------:R-:W-:Y:S01]  /*9b60*/  BSSY B0, `(.L_x_14348) ;  /* 0x0000005000007945 */ /* 0x000fe20003800000 */
[----:B------:R-:W-:Y:S02]  /*9b70*/  LEA.HI.SX32 R200, R200, R101, 0x1b ;  /* 0x00000065c8c87211 */ /* 0x000fe400078fdaff */
[----:B------:R-:W-:Y:S01]  /*9b80*/  LEA R132, R132, UR44, 0x2 ;  /* 0x0000002c84847c11 */ /* 0x000fe2000f8e10ff */
[----:B------:R-:W-:Y:S06]  /*9b90*/  @!P3 BRA `(.L_x_14349) ;  /* 0x000000000004b947 */ /* 0x000fec0003800000 */
[----:B---3--:R4:W-:Y:S02]  /*9ba0*/  REDG.E.ADD.F32.FTZ.RN.STRONG.GPU desc[UR20][R6.64+-0x880], R5 ;  /* 0xfff78005060079a6 */ /* 0x0089e4000c10f394 */
.L_x_14349:
[----:B------:R-:W-:Y:S05]  /*9bb0*/  BSYNC B0 ;  /* 0x0000000000007941 */ /* 0x000fea0003800000 */
.L_x_14348:
[----:B---34-:R3:W4:Y:S01]  /*9bc0*/  LDS R5, [R132+0x1040] ;  /* 0x0010400084057984 */ /* 0x0187220000000800 */
[----:B------:R-:W-:Y:S01]  /*9bd0*/  BSSY B0, `(.L_x_14350) ;  /* 0x0000004000007945 */ /* 0x000fe20003800000 */
[----:B------:R-:W-:-:S03]  /*9be0*/  LEA R200, R200, UR44, 0x2 ;  /* 0x0000002cc8c87c11 */ /* 0x000fc6000f8e10ff */
[----:B------:R-:W-:Y:S05]  /*9bf0*/  @!P4 BRA `(.L_x_14351) ;  /* 0x000000000004c947 */ /* 0x000fea0003800000 */
[----:B----4-:R4:W-:Y:S02]  /*9c00*/  REDG.E.ADD.F32.FTZ.RN.STRONG.GPU desc[UR20][R6.64+-0x800], R5 ;  /* 0xfff80005060079a6 */ /* 0x0109e4000c10f394 */
.L_x_14351:
[----:B------:R-:W-:Y:S05]  /*9c10*/  BSYNC B0 ;  /* 0x0000000000007941 */ /* 0x000fea0003800000 */
.L_x_14350:
[----:B----4-:R4:W1:Y:S01]  /*9c20*/  LDS R5, [R200+0x10c0] ;  /* 0x0010c000c8057984 */ /* 0x0108620000000800 */
[----:B------:R-:W-:Y:S01]  /*9c30*/  BSSY B0, `(.L_x_14352) ;  /* 0x0000005000007945 */ /* 0x000fe20003800000 */
[C---:B0-----:R-:W-:Y:S02]  /*9c40*/  IADD3 R4, R101.reuse, 0x240, RZ ;  /* 0x0000024065047810 */ /* 0x041fe40007ffe0ff */
[----:B---3--:R-:W-:Y:S01]  /*9c50*/  IADD3 R132, R101, 0x260, RZ ;  /* 0x0000026065847810 */ /* 0x008fe20007ffe0ff */
[----:B------:R-:W-:Y:S06]  /*9c60*/  @!P5 BRA `(.L_x_14353) ;  /* 0x000000000004d947 */ /* 0x000fec0003800000 */
[----:B-1----:R0:W-:Y:S02]  /*9c70*/  REDG.E.ADD.F32.FTZ.RN.STRONG.GPU desc[UR20][R6.64+-0x780], R5 ;  /* 0xfff88005060079a6 */ /* 0x0021e4000c10f394 */
.L_x_14353:
[----:B------:R-:W-:Y:S05]  /*9c80*/  BSYNC B0 ;  /* 0x0000000000007941 */ /* 0x000fea0003800000 */
.L_x_14352:
        /* <DEDUP_REMOVED lines=18> */
.L_x_14355:
[----:B------:R-:W-:Y:S05]  /*9db0*/  BSYNC B0 ;  /* 0x0000000000007941 */ /* 0x000fea0003800000 */
.L_x_14354:
[----:B01----:R0:W1:Y:S01]  /*9dc0*/  LDS R5, [R132+0x11c0] ;  /* 0x0011c00084057984 */ /* 0x0030620000000800 */
[----:B------:R-:W-:Y:S01]  /*9dd0*/  BSSY B0, `(.L_x_14356) ;  /* 0x0000006000007945 */ /* 0x000fe20003800000 */
[----:B------:R-:W-:Y:S02]  /*9de0*/  IADD3 R4, R101, 0x2c0, RZ ;  /* 0x000002c065047810 */ /* 0x000fe40007ffe0ff */
[----:B------:R-:W-:Y:S02]  /*9df0*/  LEA.HI.SX32 R202, R202, R101, 0x1b ;  /* 0x00000065caca7211 */ /* 0x000fe400078fdaff */
[----:B------:R-:W-:Y:S01]  /*9e00*/  LEA R200, R200, UR44, 0x2 ;  /* 0x0000002cc8c87c11 */ /* 0x000fe2000f8e10ff */
[----:B------:R-:W-:Y:S06]  /*9e10*/  @!P0 BRA `(.L_x_14357) ;  /* 0x0000000000048947 */ /* 0x000fec0003800000 */
[----:B-1----:R3:W-:Y:S02]  /*9e20*/  REDG.E.ADD.F32.FTZ.RN.STRONG.GPU desc[UR20][R6.64+-0x680], R5 ;  /* 0xfff98005060079a6 */ /* 0x0027e4000c10f394 */
.L_x_14357:
[----:B------:R-:W-:Y:S05]  /*9e30*/  BSYNC B0 ;  /* 0x0000000000007941 */ /* 0x000fea0003800000 */
.L_x_14356:
[----:B-1-3--:R1:W3:Y:S01]  /*9e40*/  LDS R5, [R200+0x1240] ;  /* 0x00124000c8057984 */ /* 0x00a2e20000000800 */
[----:B------:R-:W-:Y:S01]  /*9e50*/  BSSY B0, `(.L_x_14358) ;  /* 0x0000006000007945 */ /* 0x000fe20003800000 */
[----:B0-----:R-:W-:Y:S02]  /*9e60*/  IADD3 R132, R101, 0x2e0, RZ ;  /* 0x000002e065847810 */ /* 0x001fe40007ffe0ff */
[----:B------:R-:W-:Y:S02]  /*9e70*/  LEA.HI.SX32 R4, R4, R101, 0x1b ;  /* 0x0000006504047211 */ /* 0x000fe400078fdaff */
[----:B------:R-:W-:Y:S01]  /*9e80*/  LEA R202, R202, UR44, 0x2 ;  /* 0x0000002ccaca7c11 */ /* 0x000fe2000f8e10ff */
[----:B------:R-:W-:Y:S06]  /*9e90*/  @!P1 BRA `(.L_x_14359) ;  /* 0x0000000000049947 */ /* 0x000fec0003800000 */
[----:B---3--:R0:W-:Y:S02]  /*9ea0*/  REDG.E.ADD.F32.FTZ.RN.STRONG.GPU desc[UR20][R6.64+-0x600], R5 ;  /* 0xfffa0005060079a6 */ /* 0x0081e4000c10f394 */
.L_x_14359:
[----:B------:R-:W-:Y:S05]  /*9eb0*/  BSYNC B0 ;  /* 0x0000000000007941 */ /* 0x000fea0003800000 */
.L_x_14358:
[----:B0--3--:R0:W3:Y:S01]  /*9ec0*/  LDS R5, [R202+0x12c0] ;  /* 0x0012c000ca057984 */ /* 0x0090e20000000800 */
[----:B------:R-:W-:Y:S01]  /*9ed0*/  BSSY B0, `(.L_x_14360) ;  /* 0x0000006000007945 */ /* 0x000fe20003800000 */
[----:B-1----:R-:W-:Y:S02]  /*9ee0*/  IADD3 R200, R101, 0x300, RZ ;  /* 0x0000030065c87810 */ /* 0x002fe40007ffe0ff */
[----:B------:R-:W-:Y:S02]  /*9ef0*/  LEA.HI.SX32 R132, R132, R101, 0x1b ;  /* 0x0000006584847211 */ /* 0x000fe400078fdaff */
[----:B------:R-:W-:Y:S01]  /*9f00*/  LEA R4, R4, UR44, 0x2 ;  /* 0x0000002c04047c11 */ /* 0x000fe2000f8e10ff */
[----:B------:R-:W-:Y:S06]  /*9f10*/  @!P2 BRA `(.L_x_14361) ;  /* 0x000000000004a947 */ /* 0x000fec0003800000 */
[----:B---3--:R1:W-:Y:S02]  /*9f20*/  REDG.E.ADD.F32.FTZ.RN.STRONG.GPU desc[UR20][R6.64+-0x580], R5 ;  /* 0xfffa8005060079a6 */ /* 0x0083e4000c10f394 */
.L_x_14361:
[----:B------:R-:W-:Y:S05]  /*9f30*/  BSYNC B0 ;  /* 0x0000000000007941 */ /* 0x000fea0003800000 */
.L_x_14360:
[----:B-1-3--:R1:W3:Y:S01]  /*9f40*/  LDS R5, [R4+0x1340] ;  /* 0x0013400004057984 */ /* 0x00a2e20000000800 */
[----:B------:R-:W-:Y:S01]  /*9f50*/  BSSY B0, `(.L_x_14362) ;  /* 0x0000005000007945 */ /* 0x000fe20003800000 */
[----:B------:R-:W-:Y:S02]  /*9f60*/  LEA.HI.SX32 R200, R200, R101, 0x1b ;  /* 0x00000065c8c87211 */ /* 0x000fe400078fdaff */
[----:B------:R-:W-:Y:S01]  /*9f70*/  LEA R132, R132, UR44, 0x2 ;  /* 0x0000002c84847c11 */ /* 0x000fe2000f8e10ff */
[----:B------:R-:W-:Y:S06]  /*9f80*/  @!P3 BRA `(.L_x_14363) ;  /* 0x000000000004b947 */ /* 0x000fec0003800000 */
[----:B---3--:R4:W-:Y:S02]  /*9f90*/  REDG.E.ADD.F32.FTZ.RN.STRONG.GPU desc[UR20][R6.64+-0x500], R5 ;  /* 0xfffb0005060079a6 */ /* 0x0089e4000c10f394 */
.L_x_14363:
[----:B------:R-:W-:Y:S05]  /*9fa0*/  BSYNC B0 ;  /* 0x0000000000007941 */ /* 0x000fea0003800000 */
.L_x_14362:
[----:B---34-:R3:W4:Y:S01]  /*9fb0*/  LDS R5, [R132+0x13c0] ;  /* 0x0013c00084057984 */ /* 0x0187220000000800 */
[----:B------:R-:W-:Y:S01]  /*9fc0*/  BSSY B0, `(.L_x_14364) ;  /* 0x0000004000007945 */ /* 0x000fe20003800000 */
[----:B------:R-:W-:-:S03]  /*9fd0*/  LEA R200, R200, UR44, 0x2 ;  /* 0x0000002cc8c87c11 */ /* 0x000fc6000f8e10ff */
[----:B------:R-:W-:Y:S05]  /*9fe0*/  @!P4 BRA `(.L_x_14365) ;  /* 0x000000000004c947 */ /* 0x000fea0003800000 */
[----:B----4-:R4:W-:Y:S02]  /*9ff0*/  REDG.E.ADD.F32.FTZ.RN.STRONG.GPU desc[UR20][R6.64+-0x480], R5 ;  /* 0xfffb8005060079a6 */ /* 0x0109e4000c10f394 */
.L_x_14365:
[----:B------:R-:W-:Y:S05]  /*a000*/  BSYNC B0 ;  /* 0x0000000000007941 */ /* 0x000fea0003800000 */
.L_x_14364:
[----:B----4-:R4:W0:Y:S01]  /*a010*/  LDS R5, [R200+0x1440] ;  /* 0x00144000c8057984 */ /* 0x0108220000000800 */
[----:B------:R-:W-:Y:S01]  /*a020*/  BSSY B0, `(.L_x_14366) ;  /* 0x0000005000007945 */ /* 0x000fe20003800000 */
[C---:B-1----:R-:W-:Y:S02]  /*a030*/  IADD3 R4, R101.reuse, 0x320, RZ ;  /* 0x0000032065047810 */ /* 0x042fe40007ffe0ff */
[----:B---3--:R-:W-:Y:S01]  /*a040*/  IADD3 R132, R101, 0x340, RZ ;  /* 0x0000034065847810 */ /* 0x008fe20007ffe0ff */
[----:B------:R-:W-:Y:S06]  /*a050*/  @!P5 BRA `(.L_x_14367) ;  /* 0x000000000004d947 */ /* 0x000fec0003800000 */
[----:B0-----:R1:W-:Y:S02]  /*a060*/  REDG.E.ADD.F32.FTZ.RN.STRONG.GPU desc[UR20][R6.64+-0x400], R5 ;  /* 0xfffc0005060079a6 */ /* 0x0013e4000c10f394 */
.L_x_14367:
[----:B------:R-:W-:Y:S05]  /*a070*/  BSYNC B0 ;  /* 0x0000000000007941 */ /* 0x000fea0003800000 */
.L_x_14366:
        /* <DEDUP_REMOVED lines=18> */
.L_x_14369:
[----:B------:R-:W-:Y:S05]  /*a1a0*/  BSYNC B0 ;  /* 0x0000000000007941 */ /* 0x000fea0003800000 */
.L_x_14368:
[----:B01----:R0:W1:Y:S01]  /*a1b0*/  LDS R5, [R132+0x1540] ;  /* 0x0015400084057984 */ /* 0x0030620000000800 */
[----:B------:R-:W-:Y:S01]  /*a1c0*/  BSSY B0, `(.L_x_14370) ;  /* 0x0000006000007945 */ /* 0x000fe20003800000 */
[----:B------:R-:W-:Y:S02]  /*a1d0*/  IADD3 R4, R101, 0x3a0, RZ ;  /* 0x000003a065047810 */ /* 0x000fe40007ffe0ff */
[----:B------:R-:W-:Y:S02]  /*a1e0*/  LEA.HI.SX32 R202, R202, R101, 0x1b ;  /* 0x00000065caca7211 */ /* 0x000fe400078fdaff */
[----:B------:R-:W-:Y:S01]  /*a1f0*/  LEA R200, R200, UR44, 0x2 ;  /* 0x0000002cc8c87c11 */ /* 0x000fe2000f8e10ff */
[----:B------:R-:W-:Y:S06]  /*a200*/  @!P0 BRA `(.L_x_14371) ;  /* 0x0000000000048947 */ /* 0x000fec0003800000 */
[----:B-1----:R3:W-:Y:S02]  /*a210*/  REDG.E.ADD.F32.FTZ.RN.STRONG.GPU desc[UR20][R6.64+-0x300], R5 ;  /* 0xfffd0005060079a6 */ /* 0x0027e4000c10f394 */
.L_x_14371:
[----:B------:R-:W-:Y:S05]  /*a220*/  BSYNC B0 ;  /* 0x0000000000007941 */ /* 0x000fea0003800000 */
.L_x_14370:
[----:B-1-3--:R1:W3:Y:S01]  /*a230*/  LDS R5, [R200+0x15c0] ;  /* 0x0015c000c8057984 */ /* 0x00a2e20000000800 */
[----:B------:R-:W-:Y:S01]  /*a240*/  BSSY B0, `(.L_x_14372) ;  /* 0x0000006000007945 */ /* 0x000fe20003800000 */
[----:B0-----:R-:W-:Y:S02]  /*a250*/  IADD3 R132, R101, 0x3c0, RZ ;  /* 0x000003c065847810 */ /* 0x001fe40007ffe0ff */
[----:B------:R-:W-:Y:S02]  /*a260*/  LEA.HI.SX32 R4, R4, R101, 0x1b ;  /* 0x0000006504047211 */ /* 0x000fe400078fdaff */
[----:B------:R-:W-:Y:S01]  /*a270*/  LEA R202, R202, UR44, 0x2 ;  /* 0x0000002ccaca7c11 */ /* 0x000fe2000f8e10ff */
[----:B------:R-:W-:Y:S06]  /*a280*/  @!P1 BRA `(.L_x_14373) ;  /* 0x0000000000049947 */ /* 0x000fec0003800000 */
[----:B---3--:R0:W-:Y:S02]  /*a290*/  REDG.E.ADD.F32.FTZ.RN.STRONG.GPU desc[UR20][R6.64+-0x280], R5 ;  /* 0xfffd8005060079a6 */ /* 0x0081e4000c10f394 */
.L_x_14373:
[----:B------:R-:W-:Y:S05]  /*a2a0*/  BSYNC B0 ;  /* 0x0000000000007941 */ /* 0x000fea0003800000 */
.L_x_14372:
[----:B0--3--:R0:W3:Y:S01]  /*a2b0*/  LDS R5, [R202+0x1640] ;  /* 0x00164000ca057984 */ /* 0x0090e20000000800 */
[----:B------:R-:W-:Y:S01]  /*a2c0*/  BSSY B0, `(.L_x_14374) ;  /* 0x0000006000007945 */ /* 0x000fe20003800000 */
[----:B-1----:R-:W-:Y:S02]  /*a2d0*/  IADD3 R200, R101, 0x3e0, RZ ;  /* 0x000003e065c87810 */ /* 0x002fe40007ffe0ff */
[----:B------:R-:W-:Y:S02]  /*a2e0*/  LEA.HI.SX32 R132, R132, R101, 0x1b ;  /* 0x0000006584847211 */ /* 0x000fe400078fdaff */
[----:B------:R-:W-:Y:S01]  /*a2f0*/  LEA R151, R4, UR44, 0x2 ;  /* 0x0000002c04977c11 */ /* 0x000fe2000f8e10ff */
[----:B------:R-:W-:Y:S06]  /*a300*/  @!P2 BRA `(.L_x_14375) ;  /* 0x000000000004a947 */ /* 0x000fec0003800000 */
[----:B---3--:R1:W-:Y:S02]  /*a310*/  REDG.E.ADD.F32.FTZ.RN.STRONG.GPU desc[UR20][R6.64+-0x200], R5 ;  /* 0xfffe0005060079a6 */ /* 0x0083e4000c10f394 */
.L_x_14375:
[----:B------:R-:W-:Y:S05]  /*a320*/  BSYNC B0 ;  /* 0x0000000000007941 */ /* 0x000fea0003800000 */
.L_x_14374:
[----:B-1-3--:R1:W3:Y:S01]  /*a330*/  LDS R5, [R151+0x16c0] ;  /* 0x0016c00097057984 */ /* 0x00a2e20000000800 */
[----:B------:R-:W-:Y:S01]  /*a340*/  BSSY B0, `(.L_x_14376) ;  /* 0x0000006000007945 */ /* 0x000fe20003800000 */
[----:B------:R-:W-:Y:S01]  /*a350*/  LEA.HI.SX32 R200, R200, R101, 0x1b ;  /* 0x00000065c8c87211 */ /* 0x000fe200078fdaff */
[----:B------:R-:W-:Y:S01]  /*a360*/  FMUL.FTZ R4, R22, R193 ;  /* 0x000000c116047220 */ /* 0x000fe20000410000 */
[----:B------:R-:W-:Y:S01]  /*a370*/  LEA R132, R132, UR44, 0x2 ;  /* 0x0000002c84847c11 */ /* 0x000fe2000f8e10ff */
[----:B------:R-:W-:Y:S06]  /*a380*/  @!P3 BRA `(.L_x_14377) ;  /* 0x000000000004b947 */ /* 0x000fec0003800000 */
[----:B---3--:R4:W-:Y:S02]  /*a390*/  REDG.E.ADD.F32.FTZ.RN.STRONG.GPU desc[UR20][R6.64+-0x180], R5 ;  /* 0xfffe8005060079a6 */ /* 0x0089e4000c10f394 */
.L_x_14377:
[----:B------:R-:W-:Y:S05]  /*a3a0*/  BSYNC B0 ;  /* 0x0000000000007941 */ /* 0x000fea0003800000 */
.L_x_14376:
[----:B---34-:R3:W4:Y:S01]  /*a3b0*/  LDS R5, [R132+0x1740] ;  /* 0x0017400084057984 */ /* 0x0187220000000800 */
[----:B------:R-:W-:Y:S01]  /*a3c0*/  BSSY B0, `(.L_x_14378) ;  /* 0x0000005000007945 */ /* 0x000fe20003800000 */
[----:B------:R-:W-:Y:S01]  /*a3d0*/  LEA R200, R200, UR44, 0x2 ;  /* 0x0000002cc8c87c11 */ /* 0x000fe2000f8e10ff */
[----:B------:R-:W-:Y:S02]  /*a3e0*/  FFMA.FTZ R4, R133, R33, R4 ;  /* 0x0000002185047223 */ /* 0x000fe40000010004 */
[----:B------:R-:W-:Y:S05]  /*a3f0*/  @!P4 BRA `(.L_x_14379) ;  /* 0x000000000004c947 */ /* 0x000fea0003800000 */
[----:B----4-:R4:W-:Y:S02]  /*a400*/  REDG.E.ADD.F32.FTZ.RN.STRONG.GPU desc[UR20][R6.64+-0x100], R5 ;  /* 0xffff0005060079a6 */ /* 0x0109e4000c10f394 */
.L_x_14379:
[----:B------:R-:W-:Y:S05]  /*a410*/  BSYNC B0 ;  /* 0x0000000000007941 */ /* 0x000fea0003800000 */
.L_x_14378:
[----:B----4-:R4:W0:Y:S01]  /*a420*/  LDS R5, [R200+0x17c0] ;  /* 0x0017c000c8057984 */ /* 0x0108220000000800 */
[----:B------:R-:W-:Y:S01]  /*a430*/  BSSY B0, `(.L_x_14380) ;  /* 0x0000004000007945 */ /* 0x000fe20003800000 */
[----:B------:R-:W-:-:S03]  /*a440*/  FADD.FTZ R4, R21, R4 ;  /* 0x0000000415047221 */ /* 0x000fc60000010000 */
[----:B------:R-:W-:Y:S05]  /*a450*/  @!P5 BRA `(.L_x_14381) ;  /* 0x000000000004d947 */ /* 0x000fea0003800000 */
[----:B0-----:R0:W-:Y:S02]  /*a460*/  REDG.E.ADD.F32.FTZ.RN.STRONG.GPU desc[UR20][R6.64+-0x80], R5 ;  /* 0xffff8005060079a6 */ /* 0x0011e4000c10f394 */
.L_x_14381:
[----:B------:R-:W-:Y:S05]  /*a470*/  BSYNC B0 ;  /* 0x0000000000007941 */ /* 0x000fea0003800000 */
.L_x_14380:
[----:B---3--:R-:W3:Y:S01]  /*a480*/  SHFL.DOWN PT, R132, R172, 0x1, 0x1f ;  /* 0x08201f00ac847f89 */ /* 0x008ee200000e0000 */
[----:B------:R-:W-:Y:S01]  /*a490*/  ISETP.GT.AND P0, PT, R190, 0x1e, PT ;  /* 0x0000001ebe00780c */ /* 0x000fe20003f04270 */
[----:B------:R-:W-:Y:S01]  /*a4a0*/  FADD.FTZ R34, R33, R34 ;  /* 0x0000002221227221 */ /* 0x000fe20000010000 */
[----:B0-----:R-:W-:Y:S01]  /*a4b0*/  MOV R5, R172 ;  /* 0x000000ac00057202 */ /* 0x001fe20000000f00 */
[----:B-1----:R-:W0:Y:S01]  /*a4c0*/  SHFL.DOWN PT, R151, R137, 0x1, 0x1f ;  /* 0x08201f0089977f89 */ /* 0x002e2200000e0000 */
[----:B------:R-:W-:Y:S01]  /*a4d0*/  MOV R6, R137 ;  /* 0x0000008900067202 */ /* 0x000fe20000000f00 */
[----:B------:R-:W-:Y:S01]  /*a4e0*/  FADD.FTZ R42, R29, R42 ;  /* 0x0000002a1d2a7221 */ /* 0x000fe20000010000 */
[----:B------:R-:W-:Y:S01]  /*a4f0*/  MOV R7, R20 ;  /* 0x0000001400077202 */ /* 0x000fe20000000f00 */
[----:B----4-:R-:W1:Y:S01]  /*a500*/  SHFL.DOWN PT, R200, R20, 0x1, 0x1f ;  /* 0x08201f0014c87f89 */ /* 0x010e6200000e0000 */
[----:B------:R-:W-:Y:S01]  /*a510*/  FMUL.FTZ R141, R28, R141 ;  /* 0x0000008d1c8d7220 */ /* 0x000fe20000410000 */
[----:B------:R-:W-:Y:S01]  /*a520*/  FMUL.FTZ R2, R2, R149 ;  /* 0x0000009502027220 */ /* 0x000fe20000410000 */
[----:B------:R-:W-:Y:S01]  /*a530*/  FMUL.FTZ R3, R3, R164 ;  /* 0x000000a403037220 */ /* 0x000fe20000410000 */
[----:B------:R-:W4:Y:S01]  /*a540*/  SHFL.DOWN PT, R21, R4, 0x1, 0x1f ;  /* 0x08201f0004157f89 */ /* 0x000f2200000e0000 */
[----:B------:R-:W-:Y:S01]  /*a550*/  ISETP.NE.AND P1, PT, R190, RZ, PT ;  /* 0x000000ffbe00720c */ /* 0x000fe20003f25270 */
[----:B------:R-:W-:Y:S01]  /*a560*/  FFMA.FTZ R2, R219, R152, R2 ;  /* 0x00000098db027223 */ /* 0x000fe20000010002 */
[----:B------:R-:W-:Y:S01]  /*a570*/  FFMA.FTZ R3, R218, R159, R3 ;  /* 0x0000009fda037223 */ /* 0x000fe20000010003 */
[----:B------:R-:W-:Y:S01]  /*a580*/  ISETP.NE.AND P2, PT, R101, RZ, PT ;  /* 0x000000ff6500720c */ /* 0x000fe20003f45270 */
[----:B------:R-:W-:Y:S01]  /*a590*/  FMUL.FTZ R146, R201, R146 ;  /* 0x00000092c9927220 */ /* 0x000fe20000410000 */
[----:B------:R-:W-:Y:S01]  /*a5a0*/  FFMA.FTZ R2, R109, R158, R2 ;  /* 0x0000009e6d027223 */ /* 0x000fe20000010002 */
[----:B------:R-:W-:Y:S01]  /*a5b0*/  FFMA.FTZ R3, R116, R157, R3 ;  /* 0x0000009d74037223 */ /* 0x000fe20000010003 */
[----:B------:R-:W-:Y:S01]  /*a5c0*/  FMUL.FTZ R211, R211, R144 ;  /* 0x00000090d3d37220 */ /* 0x000fe20000410000 */
[----:B------:R-:W-:Y:S01]  /*a5d0*/  FMUL.FTZ R25, R25, R142 ;  /* 0x0000008e19197220 */ /* 0x000fe20000410000 */
[----:B------:R-:W-:Y:S01]  /*a5e0*/  FADD.FTZ R71, R2, R71 ;  /* 0x0000004702477221 */ /* 0x000fe20000010000 */
[----:B------:R-:W-:Y:S01]  /*a5f0*/  FADD.FTZ R72, R3, R72 ;  /* 0x0000004803487221 */ /* 0x000fe20000010000 */
        /* <DEDUP_REMOVED lines=16> */
[----:B------:R-:W-:Y:S01]  /*a700*/  FMUL.FTZ R24, R24, R153 ;  /* 0x0000009918187220 */ /* 0x000fe20000410000 */
[----:B------:R-:W4:Y:S01]  /*a710*/  SHFL.DOWN PT, R21, R4, 0x2, 0x1f ;  /* 0x08401f0004157f89 */ /* 0x000f2200000e0000 */
        /* <DEDUP_REMOVED lines=78> */
[----:B---3--:R-:W-:-:S04]  /*ac00*/  @!P0 FADD.FTZ R7, R7, R28 ;  /* 0x0000001c07078221 */ /* 0x008fc80000010000 */
[----:B------:R-:W0:Y:S01]  /*ac10*/  SHFL.DOWN PT, R2, R5, 0x10, 0x1f ;  /* 0x0a001f0005027f89 */ /* 0x000e2200000e0000 */
[----:B----4-:R-:W-:-:S03]  /*ac20*/  @!P0 FADD.FTZ R4, R4, R21 ;  /* 0x0000001504048221 */ /* 0x010fc60000010000 */
[----:B------:R-:W1:Y:S01]  /*ac30*/  SHFL.DOWN PT, R20, R7, 0x10, 0x1f ;  /* 0x0a001f0007147f89 */ /* 0x000e6200000e0000 */
[----:B------:R-:W-:-:S03]  /*ac40*/  ISETP.GT.AND P0, PT, R190, 0xf, PT ;  /* 0x0000000fbe00780c */ /* 0x000fc60003f04270 */
[----:B------:R-:W3:Y:S04]  /*ac50*/  SHFL.DOWN PT, R21, R6, 0x10, 0x1f ;  /* 0x0a001f0006157f89 */ /* 0x000ee800000e0000 */
[----:B------:R-:W4:Y:S06]  /*ac60*/  SHFL.DOWN PT, R3, R4, 0x10, 0x1f ;  /* 0x0a001f0004037f89 */ /* 0x000f2c00000e0000 */
        /* <DEDUP_REMOVED lines=18> */
.L_x_14383:
[----:B------:R-:W-:Y:S05]  /*ad90*/  BSYNC B0 ;  /* 0x0000000000007941 */ /* 0x000fea0003800000 */
.L_x_14382:
[----:B------:R-:W-:Y:S02]  /*ada0*/  UIADD3 UR7, UR7, 0x1, URZ ;  /* 0x0000000107077890 */ /* 0x000fe4000fffe03f */
[----:B------:R-:W-:Y:S02]  /*adb0*/  UIADD3 UR8, UP1, UR8, 0x1, URZ ;  /* 0x0000000108087890 */ /* 0x000fe4000ff3e03f */
[----:B------:R-:W-:Y:S02]  /*adc0*/  UISETP.GE.AND UP0, UPT, UR7, UR52, UPT ;  /* 0x000000340700728c */ /* 0x000fe4000bf06270 */
[----:B------:R-:W-:-:S04]  /*add0*/  UIADD3.X UR9, URZ, UR9, URZ, UP1, !UPT ;  /* 0x000000093f097290 */ /* 0x000fc80008ffe43f */
[----:B------:R-:W-:-:S13]  /*ade0*/  PLOP3.LUT P0, PT, PT, PT, UP0, 0x80, 0x0 ;  /* 0x000000000000781c */ /* 0x000fda0003f0f008 */
[----:B------:R-:W-:Y:S05]  /*adf0*/  @!P0 BRA `(.L_x_14384) ;  /* 0xffffff7c00908947 */ /* 0x000fea000383ffff */
.L_x_14305:
[----:B------:R-:W-:Y:S01]  /*ae00*/  BAR.SYNC.DEFER_BLOCKING 0x0 ;  /* 0x0000000000007b1d */ /* 0x000fe20000010000 */
[----:B------:R-:W-:Y:S01]  /*ae10*/  F2FP.BF16.F32.PACK_AB R49, R40, R49 ;  /* 0x000000312831723e */ /* 0x000fe200000010ff */
[----:B------:R-:W-:Y:S01]  /*ae20*/  USHF.R.S32.HI UR25, URZ, 0x1f, UR24 ;  /* 0x0000001f3f197899 */ /* 0x000fe20008011418 */
[----:B------:R-:W-:Y:S01]  /*ae30*/  F2FP.BF16.F32.PACK_AB R48, R41, R48 ;  /* 0x000000302930723e */ /* 0x000fe200000010ff */
[----:B01----:R-:W-:Y:S01]  /*ae40*/  FADD.FTZ R5, R102, R81 ;  /* 0x0000005166057221 */ /* 0x003fe20000010000 */
        /* <DEDUP_REMOVED lines=8> */
[----:B------:R-:W-:Y:S01]  /*aed0*/  LEA R4, R190, UR44, 0x5 ;  /* 0x0000002cbe047c11 */ /* 0x000fe2000f8e28ff */
[----:B------:R-:W-:Y:S01]  /*aee0*/  FADD.FTZ R0, R5, R80 ;  /* 0x0000005005007221 */ /* 0x000fe20000010000 */
        /* <DEDUP_REMOVED lines=8> */
[----:B------:R-:W-:Y:S01]  /*af70*/  F2FP.BF16.F32.PACK_AB R83, R74, R75 ;  /* 0x0000004b4a53723e */ /* 0x000fe200000010ff */
[----:B------:R-:W-:Y:S01]  /*af80*/  STS.128 [R4], R48 ;  /* 0x0000003004007388 */ /* 0x000fe20000000c00 */
[----:B------:R-:W-:Y:S01]  /*af90*/  UIMAD UR7, UR10, UR27, UR7 ;  /* 0x0000001b0a0772a4 */ /* 0x000fe2000f8e0207 */
[----:B------:R-:W-:Y:S01]  /*afa0*/  F2FP.BF16.F32.PACK_AB R82, R76, R77 ;  /* 0x0000004d4c52723e */ /* 0x000fe200000010ff */
[----:B------:R-:W-:Y:S01]  /*afb0*/  FADD.FTZ R5, R0, R79 ;  /* 0x0000004f00057221 */ /* 0x000fe20000010000 */
        /* <DEDUP_REMOVED lines=16> */
[----:B------:R-:W-:Y:S01]  /*b0c0*/  UIADD3 UR16, UP1, UR16, -0x800, URZ ;  /* 0xfffff80010107890 */ /* 0x000fe2000ff3e03f */
        /* <DEDUP_REMOVED lines=10> */
[----:B------:R-:W-:Y:S02]  /*b170*/  UIADD3 UR9, UR25, UR7, URZ ;  /* 0x0000000719097290 */ /* 0x000fe4000fffe03f */
[----:B------:R-:W-:Y:S01]  /*b180*/  UIMAD UR7, UR11, UR26, URZ ;  /* 0x0000001a0b0772a4 */ /* 0x000fe2000f8e023f */
[----:B------:R-:W-:Y:S01]  /*b190*/  FADD.FTZ R73, R74, R73 ;  /* 0x000000494a497221 */ /* 0x000fe20000010000 */
[----:B------:R-:W-:Y:S01]  /*b1a0*/  UMOV UR8, UR24 ;  /* 0x0000001800087c82 */ /* 0x000fe20008000000 */
[----:B------:R-:W-:Y:S01]  /*b1b0*/  ULDC.64 UR24, c[0x0][0x3f0] ;  /* 0x0000fc0000187ab9 */ /* 0x000fe20000000a00 */
[----:B------:R-:W-:Y:S01]  /*b1c0*/  UIMAD UR7, UR10, UR27, UR7 ;  /* 0x0000001b0a0772a4 */ /* 0x000fe2000f8e0207 */
[----:B------:R-:W-:Y:S01]  /*b1d0*/  FADD.FTZ R72, R73, R72 ;  /* 0x0000004849487221 */ /* 0x000fe20000010000 */
[----:B------:R-:W-:-:S02]  /*b1e0*/  UIMAD.WIDE.U32 UR8, UR10, UR26, UR8 ;  /* 0x0000001a0a0872a5 */ /* 0x000fc4000f8e0008 */
[----:B------:R-:W-:Y:S01]  /*b1f0*/  UIADD3 UR49, UP3, UR49, -0x400, URZ ;  /* 0xfffffc0031317890 */ /* 0x000fe2000ff7e03f */
[----:B------:R-:W-:Y:S01]  /*b200*/  FADD.FTZ R71, R72, R71 ;  /* 0x0000004748477221 */ /* 0x000fe20000010000 */
        /* <DEDUP_REMOVED lines=19> */
[----:B0-----:R-:W-:Y:S02]  /*b340*/  MOV R2, UR7 ;  /* 0x0000000700027c02 */ /* 0x001fe40008000f00 */
        /* <DEDUP_REMOVED lines=10> */
.L_x_14303:
        /* <DEDUP_REMOVED lines=25> */
[----:B------:R-:W-:Y:S02]  /*b580*/  R2UR UR4, R112 ;  /* 0x00000000700472ca */ /* 0x000fe400000e0000 */
[----:B------:R-:W-:-:S11]  /*b590*/  R2UR UR5, R113 ;  /* 0x00000000710572ca */ /* 0x000fd600000e0000 */
[----:B------:R-:W-:Y:S02]  /*b5a0*/  MOV R2, UR4 ;  /* 0x0000000400027c02 */ /* 0x000fe40008000f00 */
[----:B------:R-:W-:-:S05]  /*b5b0*/  MOV R3, UR5 ;  /* 0x0000000500037c02 */ /* 0x000fca0008000f00 */
[----:B------:R1:W-:Y:S02]  /*b5c0*/  REDG.E.ADD.F32.FTZ.RN.STRONG.GPU desc[UR20][R2.64], R7 ;  /* 0x00000007020079a6 */ /* 0x0003e4000c10f394 */
.L_x_14387:
[----:B------:R-:W-:Y:S05]  /*b5d0*/  BSYNC B0 ;  /* 0x0000000000007941 */ /* 0x000fea0003800000 */
.L_x_14386:
        /* <DEDUP_REMOVED lines=31> */
.L_x_14389:
[----:B0-----:R-:W3:Y:S02]  /*b7d0*/  S2R R11, SR_TID.X ;  /* 0x00000000000b7919 */ /* 0x001ee40000002100 */
.L_x_14390:
[----:B------:R-:W-:Y:S05]  /*b7e0*/  BSYNC B0 ;  /* 0x0000000000007941 */ /* 0x000fea0003800000 */
.L_x_14388:
        /* <DEDUP_REMOVED lines=22> */
.L_x_14392:
[----:B------:R-:W-:Y:S02]  /*b950*/  LEA R0, R11, UR8, 0x3 ;  /* 0x000000080b007c11 */ /* 0x000fe4000f8e18ff */
[----:B-1-3--:R-:W-:Y:S02]  /*b960*/  MOV R3, UR5 ;  /* 0x0000000500037c02 */ /* 0x00afe40008000f00 */
        /* <DEDUP_REMOVED lines=30> */
.L_x_14391:
[----:B------:R-:W-:Y:S05]  /*bb50*/  EXIT ;  /* 0x000000000000794d */ /* 0x000fea0003800000 */
.L_x_14393:
        /* <DEDUP_REMOVED lines=10> */
.L_x_18985:


//--------------------- .text._Z25selective_scan_bwd_kernelI32Selective_Scan_bwd_kernel_traitsILi32ELi16ELb1ELb0ELb1ELb1ELb0EN3c108BFloat16ENS1_7complexIfEEEEv12SSMParamsBwd --------------------------
	.section	.text._Z25selective_scan_bwd_kernelI32Selective_Scan_bwd_kernel_traitsILi32ELi16ELb1ELb0ELb1ELb1ELb0EN3c108BFloat16ENS1_7complexIfEEEEv12SSMParamsBwd,"ax",@progbits
	.align	128
        .global         _Z25selective_scan_bwd_kernelI32Selective_Scan_bwd_kernel_traitsILi32ELi16ELb1ELb0ELb1ELb1ELb0EN3c108BFloat16ENS1_7complexIfEEEEv12SSMParamsBwd
        .type           _Z25selective_scan_bwd_kernelI32Selective_Scan_bwd_kernel_traitsILi32ELi16ELb1ELb0ELb1ELb1ELb0EN3c108BFloat16ENS1_7complexIfEEEEv12SSMParamsBwd,@function
        .size           _Z25selective_scan_bwd_kernelI32Selective_Scan_bwd_kernel_traitsILi32ELi16ELb1ELb0ELb1ELb1ELb0EN3c108BFloat16ENS1_7complexIfEEEEv12SSMParamsBwd,(.L_x_18986 - _Z25selective_scan_bwd_kernelI32Selective_Scan_bwd_kernel_traitsILi32ELi16ELb1ELb0ELb1ELb1ELb0EN3c108BFloat16ENS1_7complexIfEEEEv12SSMParamsBwd)
        .other          _Z25selective_scan_bwd_kernelI32Selective_Scan_bwd_kernel_traitsILi32ELi16ELb1ELb0ELb1ELb1ELb0EN3c108BFloat16ENS1_7complexIfEEEEv12SSMParamsBwd,@"STO_CUDA_ENTRY STV_DEFAULT"
_Z25selective_scan_bwd_kernelI32Selective_Scan_bwd_kernel_traitsILi32ELi16ELb1ELb0ELb1ELb1ELb0EN3c108BFloat16ENS1_7complexIfEEEEv12SSMParamsBwd:
.text._Z25selective_scan_bwd_kernelI32Selective_Scan_bwd_kernel_traitsILi32ELi16ELb1ELb0ELb1ELb1ELb0EN3c108BFloat16ENS1_7complexIfEEEEv12SSMParamsBwd:
        /* <DEDUP_REMOVED lines=52> */
[----:B------:R-:W-:Y:S01]  /*0340*/  UISETP.NE.AND.EX UP1, UPT, UR35, URZ, UPT, UP2 ;  /* 0x0000003f2300728c */ /* 0x000fe2000bf25320 */
[----:B------:R-:W-:Y:S01]  /*0350*/  ULDC.64 UR6, c[0x0][0x328] ;  /* 0x0000ca0000067ab9 */ /* 0x000fe20000000a00 */
[----:B-1----:R-:W0:Y:S01]  /*0360*/  MUFU.RCP R0, R0 ;  /* 0x0000000000007308 */ /* 0x002e220000001000 */
[----:B------:R-:W-:Y:S02]  /*0370*/  UIMAD UR24, UR14, UR6, URZ ;  /* 0x000000060e1872a4 */ /* 0x000fe4000f8e023f */
[----:B------:R-:W-:Y:S02]  /*0380*/  UIMAD UR8, UR14, UR22, URZ ;  /* 0x000000160e0872a4 */ /* 0x000fe4000f8e023f */
[----:B------:R-:W-:Y:S02]  /*0390*/  UIMAD.WIDE.U32 UR10, UR15, UR6, URZ ;  /* 0x000000060f0a72a5 */ /* 0x000fe4000f8e003f */
[----:B------:R-:W-:Y:S02]  /*03a0*/  UIMAD UR24, UR15, UR7, UR24 ;  /* 0x000000070f1872a4 */ /* 0x000fe4000f8e0218 */
        /* <DEDUP_REMOVED lines=9> */
[----:B------:R-:W-:Y:S01]  /*0440*/  UIADD3 UR13, UR13, UR9, URZ ;  /* 0x000000090d0d7290 */ /* 0x000fe2000fffe03f */
[----:B------:R-:W0:Y:S01]  /*0450*/  F2I.FTZ.U32.TRUNC.NTZ R2, R2 ;  /* 0x0000000200027305 */ /* 0x000e22000021f000 */
[----:B------:R-:W-:Y:S01]  /*0460*/  R2UR UR32, R0 ;  /* 0x00000000002072ca */ /* 0x000fe200000e0000 */
[----:B------:R-:W-:-:S02]  /*0470*/  ULOP3.LUT UR9, UR17, UR28, URZ, 0x3c, !UPT ;  /* 0x0000001c11097292 */ /* 0x000fc4000f8e3c3f */
[----:B------:R-:W-:Y:S01]  /*0480*/  UIMAD UR29, UR17, UR23, UR29 ;  /* 0x00000017111d72a4 */ /* 0x000fe2000f8e021d */
[----:B------:R-:W-:Y:S01]  /*0490*/  UMOV UR59, URZ ;  /* 0x0000003f003b7c82 */ /* 0x000fe20008000000 */
[----:B------:R-:W-:Y:S02]  /*04a0*/  @UP1 ULEA.HI.X UR59, UR17, UR35, UR16, 0x2, UP2 ;  /* 0x00000023113b1291 */ /* 0x000fe400090f1410 */
[----:B------:R-:W-:Y:S02]  /*04b0*/  UISETP.GE.AND UP2, UPT, UR9, URZ, UPT ;  /* 0x0000003f0900728c */ /* 0x000fe4000bf46270 */
        /* <DEDUP_REMOVED lines=13> */
[----:B------:R-:W-:-:S02]  /*0590*/  UIMAD.WIDE.U32 UR10, UR17, UR18, UR10 ;  /* 0x00000012110a72a5 */ /* 0x000fc4000f8e000a */
[----:B------:R-:W-:Y:S01]  /*05a0*/  UIADD3 UR26, -UR25, URZ, URZ ;  /* 0x0000003f191a7290 */ /* 0x000fe2000fffe13f */
[----:B------:R-:W-:Y:S01]  /*05b0*/  ULDC UR18, c[0x0][0x224] ;  /* 0x0000890000127ab9 */ /* 0x000fe20000000800 */
[----:B------:R-:W-:Y:S02]  /*05c0*/  ULDC.64 UR22, c[0x0][0x298] ;  /* 0x0000a60000167ab9 */ /* 0x000fe40000000a00 */
[----:B------:R-:W-:Y:S02]  /*05d0*/  UIMAD UR26, UR30, UR26, UR32 ;  /* 0x0000001a1e1a72a4 */ /* 0x000fe4000f8e0220 */
[----:B------:R-:W-:Y:S02]  /*05e0*/  UIMAD UR31, UR17, UR19, UR31 ;  /* 0x00000013111f72a4 */ /* 0x000fe4000f8e021f */
[----:B------:R-:W-:Y:S02]  /*05f0*/  UISETP.GT.U32.AND UP4, UPT, UR30, UR26, UPT ;  /* 0x0000001a1e00728c */ /* 0x000fe4000bf84070 */
[----:B------:R-:W-:-:S02]  /*0600*/  ULEA UR19, UR18, 0xfffffe00, 0x9 ;  /* 0xfffffe0012137891 */ /* 0x000fc4000f8e483f */
[----:B------:R-:W-:Y:S02]  /*0610*/  UIMAD UR27, UR16, UR22, URZ ;  /* 0x00000016101b72a4 */ /* 0x000fe4000f8e023f */
[----:B------:R-:W-:Y:S02]  /*0620*/  UIMAD.WIDE.U32 UR12, UR17, UR22, UR12 ;  /* 0x00000016110c72a5 */ /* 0x000fe4000f8e000c */
[----:B------:R-:W-:Y:S02]  /*0630*/  USHF.R.S32.HI UR24, URZ, 0x1f, UR19 ;  /* 0x0000001f3f187899 */ /* 0x000fe40008011413 */
[----:B------:R-:W-:Y:S02]  /*0640*/  UIADD3 UR48, UP5, UR19, UR4, URZ ;  /* 0x0000000413307290 */ /* 0x000fe4000ffbe03f */
[----:B------:R-:W-:Y:S02]  /*0650*/  @!UP4 UIADD3 UR26, UR26, -UR30, URZ ;  /* 0x8000001e1a1ac290 */ /* 0x000fe4000fffe03f */
[----:B------:R-:W-:-:S02]  /*0660*/  @!UP4 UIADD3 UR25, UR25, 0x1, URZ ;  /* 0x000000011919c890 */ /* 0x000fc4000fffe03f */
[----:B------:R-:W-:Y:S02]  /*0670*/  UISETP.GE.U32.AND UP3, UPT, UR26, UR30, UPT ;  /* 0x0000001e1a00728c */ /* 0x000fe4000bf66070 */
[----:B------:R-:W-:Y:S02]  /*0680*/  UIMAD UR27, UR17, UR23, UR27 ;  /* 0x00000017111b72a4 */ /* 0x000fe4000f8e021b */
[----:B------:R-:W-:Y:S01]  /*0690*/  UIADD3.X UR4, UR24, UR5, UR29, UP5, !UPT ;  /* 0x0000000518047290 */ /* 0x000fe2000affe41d */
[----:B------:R-:W-:Y:S01]  /*06a0*/  ULDC.64 UR22, c[0x0][0x2f0] ;  /* 0x0000bc0000167ab9 */ /* 0x000fe20000000a00 */
[----:B------:R-:W-:Y:S02]  /*06b0*/  ULEA UR8, UR18, 0xfffffc00, 0xa ;  /* 0xfffffc0012087891 */ /* 0x000fe4000f8e503f */
[----:B------:R-:W-:-:S03]  /*06c0*/  ULEA UR49, UP4, UR48, UR22, 0x1 ;  /* 0x0000001630317291 */ /* 0x000fc6000f88083f */
[----:B------:R-:W-:Y:S02]  /*06d0*/  @UP3 UIADD3 UR25, UR25, 0x1, URZ ;  /* 0x0000000119193890 */ /* 0x000fe4000fffe03f */
[----:B------:R-:W-:Y:S02]  /*06e0*/  UIADD3 UR9, UP3, UR19, UR12, URZ ;  /* 0x0000000c13097290 */ /* 0x000fe4000ff7e03f */
[----:B------:R-:W-:Y:S02]  /*06f0*/  ULEA.HI.X UR48, UR48, UR23, UR4, 0x1, UP4 ;  /* 0x0000001730307291 */ /* 0x000fe4000a0f0c04 */
[----:B------:R-:W-:Y:S01]  /*0700*/  UIADD3.X UR12, UR24, UR13, UR27, UP3, !UPT ;  /* 0x0000000d180c7290 */ /* 0x000fe20009ffe41b */
[----:B------:R-:W-:Y:S02]  /*0710*/  ULDC.64 UR4, c[0x0][0x2f8] ;  /* 0x0000be0000047ab9 */ /* 0x000fe40000000a00 */
[----:B------:R-:W-:Y:S01]  /*0720*/  UMOV UR13, UR25 ;  /* 0x00000019000d7c82 */ /* 0x000fe20008000000 */
[----:B------:R-:W-:Y:S01]  /*0730*/  ULDC.64 UR22, c[0x0][0x3b8] ;  /* 0x0000ee0000167ab9 */ /* 0x000fe20000000a00 */
[----:B------:R-:W-:-:S02]  /*0740*/  @!UP2 UIADD3 UR13, -UR13, URZ, URZ ;  /* 0x0000003f0d0da290 */ /* 0x000fc4000fffe13f */
[----:B------:R-:W-:Y:S02]  /*0750*/  UIADD3 UR19, UP2, UR19, UR10, URZ ;  /* 0x0000000a13137290 */ /* 0x000fe4000ff5e03f */
[----:B------:R-:W-:Y:S02]  /*0760*/  @!UP1 ULOP3.LUT UR13, URZ, UR28, URZ, 0x33, !UPT ;  /* 0x0000001c3f0d9292 */ /* 0x000fe4000f8e333f */
[----:B------:R-:W-:Y:S02]  /*0770*/  ULEA UR4, UP3, UR9, UR4, 0x1 ;  /* 0x0000000409047291 */ /* 0x000fe4000f86083f */
[----:B------:R-:W-:Y:S02]  /*0780*/  UIADD3.X UR50, UR24, UR11, UR31, UP2, !UPT ;  /* 0x0000000b18327290 */ /* 0x000fe400097fe41f */
[----:B------:R-:W-:Y:S01]  /*0790*/  ULEA UR51, UP1, UR19, UR22, 0x1 ;  /* 0x0000001613337291 */ /* 0x000fe2000f82083f */
[----:B------:R-:W-:Y:S01]  /*07a0*/  ULDC.64 UR10, c[0x0][0x278] ;  /* 0x00009e00000a7ab9 */ /* 0x000fe20000000a00 */
[----:B------:R-:W-:-:S02]  /*07b0*/  ULEA.HI.X UR9, UR9, UR5, UR12, 0x1, UP3 ;  /* 0x0000000509097291 */ /* 0x000fc400098f0c0c */
[----:B------:R-:W-:Y:S02]  /*07c0*/  ULEA.HI.X UR50, UR19, UR23, UR50, 0x1, UP1 ;  /* 0x0000001713327291 */ /* 0x000fe400088f0c32 */
[----:B------:R-:W-:Y:S02]  /*07d0*/  USHF.R.S32.HI UR5, URZ, 0x1f, UR13 ;  /* 0x0000001f3f057899 */ /* 0x000fe4000801140d */
[----:B------:R-:W-:Y:S02]  /*07e0*/  UIMAD.WIDE.U32 UR22, UR13, UR10, UR6 ;  /* 0x0000000a0d1672a5 */ /* 0x000fe4000f8e0006 */
[----:B------:R-:W-:Y:S01]  /*07f0*/  UIMAD UR5, UR5, UR10, URZ ;  /* 0x0000000a050572a4 */ /* 0x000fe2000f8e023f */
[----:B------:R-:W-:Y:S01]  /*0800*/  @UP0 ULDC UR7, c[0x0][0x214] ;  /* 0x0000850000070ab9 */ /* 0x000fe20000000800 */
[----:B------:R-:W-:Y:S02]  /*0810*/  UISETP.GE.AND UP1, UPT, UR18, 0x1, UPT ;  /* 0x000000011200788c */ /* 0x000fe4000bf26270 */
[----:B------:R-:W-:-:S02]  /*0820*/  @UP0 UIMAD UR7, UR15, UR7, UR17 ;  /* 0x000000070f0702a4 */ /* 0x000fc4000f8e0211 */
[----:B------:R-:W-:Y:S02]  /*0830*/  UIMAD UR19, UR13, UR11, UR5 ;  /* 0x0000000b0d1372a4 */ /* 0x000fe4000f8e0205 */
[----:B------:R-:W-:Y:S01]  /*0840*/  @UP0 UIMAD UR7, UR7, UR18, URZ ;  /* 0x00000012070702a4 */ /* 0x000fe2000f8e023f */
[----:B------:R-:W-:Y:S01]  /*0850*/  UMOV UR6, URZ ;  /* 0x0000003f00067c82 */ /* 0x000fe20008000000 */
[----:B------:R-:W-:Y:S01]  /*0860*/  @UP0 ULDC UR24, c[0x0][0x21c] ;  /* 0x0000870000180ab9 */ /* 0x000fe20000000800 */
[----:B------:R-:W-:Y:S02]  /*0870*/  UIADD3 UR12, UP2, UR8, UR22, URZ ;  /* 0x00000016080c7290 */ /* 0x000fe4000ff5e03f */
[----:B------:R-:W-:Y:S02]  /*0880*/  @UP0 UIMAD UR7, UR7, UR24, URZ ;  /* 0x00000018070702a4 */ /* 0x000fe4000f8e023f */
[----:B------:R-:W-:Y:S01]  /*0890*/  UIADD3 UR19, UR23, UR19, URZ ;  /* 0x0000001317137290 */ /* 0x000fe2000fffe03f */
[----:B------:R-:W-:-:S02]  /*08a0*/  ULDC.64 UR10, c[0x0][0x2e0] ;  /* 0x0000b800000a7ab9 */ /* 0x000fc40000000a00 */
[----:B------:R-:W-:Y:S01]  /*08b0*/  @UP0 ULDC.64 UR22, c[0x0][0x310] ;  /* 0x0000c40000160ab9 */ /* 0x000fe20000000a00 */
[----:B------:R-:W-:Y:S02]  /*08c0*/  ULEA UR10, UP3, UR12, UR10, 0x1 ;  /* 0x0000000a0c0a7291 */ /* 0x000fe4000f86083f */
        /* <DEDUP_REMOVED lines=13> */
[----:B------:R-:W-:Y:S01]  /*09a0*/  UMOV UR11, UR10 ;  /* 0x0000000a000b7c82 */ /* 0x000fe20008000000 */
[----:B------:R-:W1:Y:S01]  /*09b0*/  S2R R190, SR_LANEID ;  /* 0x0000000000be7919 */ /* 0x000e620000000000 */
[----:B------:R-:W-:Y:S01]  /*09c0*/  ULDC UR12, c[0x0][0x224] ;  /* 0x00008900000c7ab9 */ /* 0x000fe20000000800 */
[----:B------:R-:W-:Y:S01]  /*09d0*/  UMOV UR25, UR9 ;  /* 0x0000000900197c82 */ /* 0x000fe20008000000 */
[----:B------:R-:W-:Y:S01]  /*09e0*/  UMOV UR10, UR8 ;  /* 0x00000008000a7c82 */ /* 0x000fe20008000000 */
[----:B------:R-:W-:Y:S01]  /*09f0*/  UMOV UR4, URZ ;  /* 0x0000003f00047c82 */ /* 0x000fe20008000000 */
[----:B0-----:R-:W-:-:S04]  /*0a00*/  SHF.L.U32 R100, R101, 0x1, RZ ;  /* 0x0000000165647819 */ /* 0x001fc800000006ff */
[----:B-1----:R-:W-:-:S07]  /*0a10*/  LOP3.LUT R100, R100, 0xffffffc0, RZ, 0xc0, !PT ;  /* 0xffffffc064647812 */ /* 0x002fce00078ec0ff */
.L_x_14507:
[----:B------:R-:W-:Y:S01]  /*0a20*/  BAR.SYNC.DEFER_BLOCKING 0x0 ;  /* 0x0000000000007b1d */ /* 0x000fe20000010000 */
[----:B0-----:R-:W-:Y:S02]  /*0a30*/  MOV R2, UR49 ;  /* 0x0000003100027c02 */ /* 0x001fe40008000f00 */
[----:B------:R-:W-:Y:S02]  /*0a40*/  MOV R3, UR48 ;  /* 0x0000003000037c02 */ /* 0x000fe40008000f00 */
[----:B------:R-:W-:-:S05]  /*0a50*/  LOP3.LUT R99, R100, 0x1f, R101, 0xf8, !PT ;  /* 0x0000001f64637812 */ /* 0x000fca00078ef865 */
[----:B------:R-:W-:-:S05]  /*0a60*/  IMAD.WIDE R2, R99, 0x10, R2 ;  /* 0x0000001063027825 */ /* 0x000fca00078e0202 */
[----:B------:R-:W2:Y:S04]  /*0a70*/  LDG.E.128 R4, desc[UR20][R2.64] ;  /* 0x0000001402047981 */ /* 0x000ea8000c1e1d00 */
[----:B------:R-:W3:Y:S01]  /*0a80*/  LDG.E.128 R20, desc[UR20][R2.64+0x200] ;  /* 0x0002001402147981 */ /* 0x000ee2000c1e1d00 */
[----:B------:R-:W0:Y:S01]  /*0a90*/  S2UR UR7, SR_CgaCtaId ;  /* 0x00000000000779c3 */ /* 0x000e220000008800 */
[----:B------:R-:W-:Y:S01]  /*0aa0*/  UMOV UR46, 0x400 ;  /* 0x00000400002e7882 */ /* 0x000fe20000000000 */
[----:B------:R-:W-:-:S10]  /*0ab0*/  HFMA2.MMA R8, -RZ, RZ, 0, 9.5367431640625e-07 ;  /* 0x00000010ff087435 */ /* 0x000fd400000001ff */
[----:B------:R-:W-:Y:S01]  /*0ac0*/  IMAD.WIDE R8, R99, R8, UR24 ;  /* 0x0000001863087e25 */ /* 0x000fe2000f8e0208 */
[----:B0-----:R-:W-:-:S06]  /*0ad0*/  ULEA UR46, UR7, UR46, 0x18 ;  /* 0x0000002e072e7291 */ /* 0x001fcc000f8ec03f */
        /* <DEDUP_REMOVED lines=21> */
[----:B0-----:R-:W-:Y:S01]  /*0c30*/  SHF.L.U32 R28, R16, 0x10, RZ ;  /* 0x00000010101c7819 */ /* 0x001fe200000006ff */
[----:B------:R-:W-:Y:S01]  /*0c40*/  BSSY B0, `(.L_x_14395) ;  /* 0x0000069000007945 */ /* 0x000fe20003800000 */
[----:B-1----:R-:W-:-:S02]  /*0c50*/  SHF.L.U32 R88, R20, 0x10, RZ ;  /* 0x0000001014587819 */ /* 0x002fc400000006ff */
[----:B------:R-:W-:Y:S02]  /*0c60*/  PRMT R20, R20, 0x7632, R20 ;  /* 0x0000763214147816 */ /* 0x000fe40000000014 */
[----:B------:R-:W-:Y:S01]  /*0c70*/  SHF.L.U32 R87, R21, 0x10, RZ ;  /* 0x0000001015577819 */ /* 0x000fe200000006ff */
[----:B------:R-:W-:Y:S01]  /*0c80*/  FADD.FTZ R88, R88, UR5 ;  /* 0x0000000558587e21 */ /* 0x000fe20008010000 */
[C---:B----4-:R-:W-:Y:S02]  /*0c90*/  SHF.L.U32 R3, R17.reuse, 0x10, RZ ;  /* 0x0000001011037819 */ /* 0x050fe400000006ff */
[----:B------:R-:W-:Y:S01]  /*0ca0*/  PRMT R2, R17, 0x7632, R2 ;  /* 0x0000763211027816 */ /* 0x000fe20000000002 */
[----:B------:R-:W-:Y:S01]  /*0cb0*/  FADD.FTZ R87, R87, UR5 ;  /* 0x0000000557577e21 */ /* 0x000fe20008010000 */
[----:B------:R-:W-:Y:S02]  /*0cc0*/  FSETP.GTU.FTZ.AND P2, PT, R88, 20, PT ;  /* 0x41a000005800780b */ /* 0x000fe40003f5c000 */
[----:B------:R-:W-:-:S02]  /*0cd0*/  SHF.L.U32 R2, R2, 0x10, RZ ;  /* 0x0000001002027819 */ /* 0x000fc400000006ff */
[----:B------:R-:W-:Y:S02]  /*0ce0*/  SHF.L.U32 R86, R22, 0x10, RZ ;  /* 0x0000001016567819 */ /* 0x000fe400000006ff */
        /* <DEDUP_REMOVED lines=24> */
[----:B0-----:R-:W-:Y:S02]  /*0e70*/  SHF.L.U32 R97, R24, 0x10, RZ ;  /* 0x0000001018617819 */ /* 0x001fe400000006ff */
[----:B------:R-:W-:Y:S02]  /*0e80*/  PRMT R24, R16, 0x7632, R24 ;  /* 0x0000763210187816 */ /* 0x000fe40000000018 */
[----:B------:R-:W-:Y:S01]  /*0e90*/  SHF.L.U32 R95, R25, 0x10, RZ ;  /* 0x00000010195f7819 */ /* 0x000fe200000006ff */
[----:B------:R-:W-:Y:S01]  /*0ea0*/  FFMA.FTZ R29, R97, R28, R102 ;  /* 0x0000001c611d7223 */ /* 0x000fe20000010066 */
[C---:B------:R-:W-:Y:S02]  /*0eb0*/  PRMT R96, R24.reuse, 0x7632, R96 ;  /* 0x0000763218607816 */ /* 0x040fe40000000060 */
[----:B------:R-:W-:-:S02]  /*0ec0*/  SHF.L.U32 R24, R24, 0x10, RZ ;  /* 0x0000001018187819 */ /* 0x000fc400000006ff */
[----:B------:R-:W-:Y:S02]  /*0ed0*/  SHF.L.U32 R96, R96, 0x10, RZ ;  /* 0x0000001060607819 */ /* 0x000fe400000006ff */
[----:B------:R-:W-:Y:S02]  /*0ee0*/  PRMT R94, R25, 0x7632, R94 ;  /* 0x00007632195e7816 */ /* 0x000fe4000000005e */
[----:B------:R-:W0:Y:S01]  /*0ef0*/  LDC R25, c[0x0][0x21c] ;  /* 0x00008700ff197b82 */ /* 0x000e220000000800 */
[----:B------:R-:W-:Y:S01]  /*0f00*/  FFMA.FTZ R24, R96, R24, R29 ;  /* 0x0000001860187223 */ /* 0x000fe2000001001d */
[----:B------:R-:W-:Y:S02]  /*0f10*/  SHF.L.U32 R94, R94, 0x10, RZ ;  /* 0x000000105e5e7819 */ /* 0x000fe400000006ff */
        /* <DEDUP_REMOVED lines=8> */
[----:B------:R-:W-:Y:S02]  /*0fa0*/  PRMT R90, R27, 0x7632, R90 ;  /* 0x000076321b5a7816 */ /* 0x000fe4000000005a */
[C---:B------:R-:W-:Y:S01]  /*0fb0*/  PRMT R2, R19.reuse, 0x7632, R2 ;  /* 0x0000763213027816 */ /* 0x040fe20000000002 */
[----:B------:R-:W-:Y:S01]  /*0fc0*/  FFMA.FTZ R0, R92, R0, R3 ;  /* 0x000000005c007223 */ /* 0x000fe20000010003 */
[----:B------:R-:W-:-:S02]  /*0fd0*/  SHF.L.U32 R24, R19, 0x10, RZ ;  /* 0x0000001013187819 */ /* 0x000fc400000006ff */
[----:B------:R-:W-:Y:S02]  /*0fe0*/  SHF.L.U32 R2, R2, 0x10, RZ ;  /* 0x0000001002027819 */ /* 0x000fe400000006ff */
[----:B------:R-:W-:Y:S01]  /*0ff0*/  SHF.L.U32 R90, R90, 0x10, RZ ;  /* 0x000000105a5a7819 */ /* 0x000fe200000006ff */
[--C-:B------:R-:W-:Y:S01]  /*1000*/  FFMA.FTZ R3, R91, R24, R0.reuse ;  /* 0x000000185b037223 */ /* 0x100fe20000010000 */
[C---:B------:R-:W-:Y:S02]  /*1010*/  SHF.L.U32 R24, R12.reuse, 0x10, RZ ;  /* 0x000000100c187819 */ /* 0x040fe400000006ff */
[----:B------:R-:W-:Y:S01]  /*1020*/  PRMT R0, R12, 0x7632, R0 ;  /* 0x000076320c007816 */ /* 0x000fe20000000000 */
[----:B------:R-:W-:Y:S01]  /*1030*/  FFMA.FTZ R2, R90, R2, R3 ;  /* 0x000000025a027223 */ /* 0x000fe20000010003 */
[C---:B--2---:R-:W-:Y:S02]  /*1040*/  SHF.L.U32 R89, R8.reuse, 0x10, RZ ;  /* 0x0000001008597819 */ /* 0x044fe400000006ff */
[----:B------:R-:W-:-:S02]  /*1050*/  PRMT R82, R8, 0x7632, R82 ;  /* 0x0000763208527816 */ /* 0x000fc40000000052 */
[----:B------:R-:W-:Y:S01]  /*1060*/  SHF.L.U32 R0, R0, 0x10, RZ ;  /* 0x0000001000007819 */ /* 0x000fe200000006ff */
[----:B------:R-:W-:Y:S01]  /*1070*/  FFMA.FTZ R3, R89, R24, R2 ;  /* 0x0000001859037223 */ /* 0x000fe20000010002 */
[----:B------:R-:W-:Y:S02]  /*1080*/  SHF.L.U32 R82, R82, 0x10, RZ ;  /* 0x0000001052527819 */ /* 0x000fe400000006ff */
[----:B0-----:R-:W-:Y:S02]  /*1090*/  ISETP.GE.AND P5, PT, R25, 0x1, PT ;  /* 0x000000011900780c */ /* 0x001fe40003fa6270 */
[----:B------:R-:W-:Y:S01]  /*10a0*/  PRMT R8, R13, 0x7632, R8 ;  /* 0x000076320d087816 */ /* 0x000fe20000000008 */
        /* <DEDUP_REMOVED lines=34> */
.L_x_14396:
[----:B------:R-:W-:Y:S05]  /*12d0*/  BSYNC B0 ;  /* 0x0000000000007941 */ /* 0x000fea0003800000 */
.L_x_14395:
        /* <DEDUP_REMOVED lines=40> */
.L_x_14398:
[----:B------:R-:W-:Y:S05]  /*1560*/  BSYNC B0 ;  /* 0x0000000000007941 */ /* 0x000fea0003800000 */
.L_x_14397:
        /* <DEDUP_REMOVED lines=39> */
.L_x_14400:
[----:B------:R-:W-:Y:S05]  /*17e0*/  BSYNC B0 ;  /* 0x0000000000007941 */ /* 0x000fea0003800000 */
.L_x_14399:
        /* <DEDUP_REMOVED lines=40> */
.L_x_14402:
[----:B------:R-:W-:Y:S05]  /*1a70*/  BSYNC B0 ;  /* 0x0000000000007941 */ /* 0x000fea0003800000 */
.L_x_14401:
        /* <DEDUP_REMOVED lines=40> */
.L_x_14404:
[----:B------:R-:W-:Y:S05]  /*1d00*/  BSYNC B0 ;  /* 0x0000000000007941 */ /* 0x000fea0003800000 */
.L_x_14403:
        /* <DEDUP_REMOVED lines=40> */
.L_x_14406:
[----:B------:R-:W-:Y:S05]  /*1f90*/  BSYNC B0 ;  /* 0x0000000000007941 */ /* 0x000fea0003800000 */
.L_x_14405:
        /* <DEDUP_REMOVED lines=40> */
.L_x_14408:
[----:B------:R-:W-:Y:S05]  /*2220*/  BSYNC B0 ;  /* 0x0000000000007941 */ /* 0x000fea0003800000 */
.L_x_14407:
        /* <DEDUP_REMOVED lines=40> */
.L_x_14410:
[----:B------:R-:W-:Y:S05]  /*24b0*/  BSYNC B0 ;  /* 0x0000000000007941 */ /* 0x000fea0003800000 */
.L_x_14409:
        /* <DEDUP_REMOVED lines=39> */
.L_x_14412:
[----:B------:R-:W-:Y:S05]  /*2730*/  BSYNC B0 ;  /* 0x0000000000007941 */ /* 0x000fea0003800000 */
.L_x_14411:
        /* <DEDUP_REMOVED lines=38> */
.L_x_14414:
[----:B------:R-:W-:Y:S05]  /*29a0*/  BSYNC B0 ;  /* 0x0000000000007941 */ /* 0x000fea0003800000 */
.L_x_14413:
        /* <DEDUP_REMOVED lines=38> */
.L_x_14416:
[----:B------:R-:W-:Y:S05]  /*2c10*/  BSYNC B0 ;  /* 0x0000000000007941 */ /* 0x000fea0003800000 */
.L_x_14415:
        /* <DEDUP_REMOVED lines=33> */
.L_x_14418:
[----:B------:R-:W-:Y:S05]  /*2e30*/  BSYNC B0 ;  /* 0x0000000000007941 */ /* 0x000fea0003800000 */
.L_x_14417:
        /* <DEDUP_REMOVED lines=33> */
.L_x_14420:
[----:B------:R-:W-:Y:S05]  /*3050*/  BSYNC B0 ;  /* 0x0000000000007941 */ /* 0x000fea0003800000 */
.L_x_14419:
        /* <DEDUP_REMOVED lines=33> */
.L_x_14422:
[----:B------:R-:W-:Y:S05]  /*3270*/  BSYNC B0 ;  /* 0x0000000000007941 */ /* 0x000fea0003800000 */
.L_x_14421:
        /* <DEDUP_REMOVED lines=33> */
.L_x_14424:
[----:B------:R-:W-:Y:S05]  /*3490*/  BSYNC B0 ;  /* 0x0000000000007941 */ /* 0x000fea0003800000 */
.L_x_14423:
        /* <DEDUP_REMOVED lines=33> */
.L_x_14426:
[----:B------:R-:W-:Y:S05]  /*36b0*/  BSYNC B0 ;  /* 0x0000000000007941 */ /* 0x000fea0003800000 */
.L_x_14425:
        /* <DEDUP_REMOVED lines=35> */
.L_x_14506:
        /* <DEDUP_REMOVED lines=9> */
[----:B------:R-:W-:-:S04]  /*3980*/  UIMAD.WIDE.U32 UR44, UR7, UR44, UR46 ;  /* 0x0000002c072c72a5 */ /* 0x000fc8000f8e002e */
        /* <DEDUP_REMOVED lines=27> */
[----:B------:R-:W-:Y:S01]  /*3b40*/  ULEA.HI UR56, UR47, UR47, URZ, 0x1 ;  /* 0x0000002f2f387291 */ /* 0x000fe2000f8f083f */
[----:B------:R-:W-:Y:S01]  /*3b50*/  IADD3 R130, R101, 0x200, RZ ;  /* 0x0000020065827810 */ /* 0x000fe20007ffe0ff */
[----:B------:R-:W-:Y:S01]  /*3b60*/  UMOV UR46, 0x400 ;  /* 0x00000400002e7882 */ /* 0x000fe20000000000 */
[----:B------:R-:W-:Y:S01]  /*3b70*/  UIMAD UR57, UR17, UR41, UR57 ;  /* 0x00000029113972a4 */ /* 0x000fe2000f8e0239 */
[----:B------:R-:W-:Y:S01]  /*3b80*/  MOV R105, 0x10 ;  /* 0x0000001000697802 */ /* 0x000fe20000000f00 */
[----:B------:R-:W-:-:S04]  /*3b90*/  ULOP3.LUT UR56, UR56, 0xfffffe, URZ, 0xc0, !UPT ;  /* 0x00fffffe38387892 */ /* 0x000fc8000f8ec03f */
[----:B------:R-:W-:Y:S02]  /*3ba0*/  UIADD3 UR47, UR47, -UR56, URZ ;  /* 0x800000382f2f7290 */ /* 0x000fe4000fffe03f */
[----:B------:R-:W-:Y:S02]  /*3bb0*/  UIMAD UR56, UR19, UR38, URZ ;  /* 0x00000026133872a4 */ /* 0x000fe4000f8e023f */
[----:B------:R-:W-:Y:S02]  /*3bc0*/  ULEA UR47, UR47, UR7, 0x8 ;  /* 0x000000072f2f7291 */ /* 0x000fe4000f8e403f */
[----:B------:R-:W-:Y:S02]  /*3bd0*/  UIMAD UR56, UR7, UR39, UR56 ;  /* 0x00000027073872a4 */ /* 0x000fe4000f8e0238 */
        /* <DEDUP_REMOVED lines=82> */
[----:B------:R-:W-:-:S03]  /*4100*/  FMUL.FTZ R120, R28, R81 ;  /* 0x000000511c787220 */ /* 0x000fc60000410000 */
[----:B------:R-:W-:Y:S01]  /*4110*/  MUFU.SIN R144, R111 ;  /* 0x0000006f00907308 */ /* 0x000fe20000000400 */
[----:B0-----:R-:W0:Y:S04]  /*4120*/  LDS.128 R4, [R0+0x10] ;  /* 0x0000100000047984 */ /* 0x001e280000000c00 */
[----:B------:R-:W2:Y:S01]  /*4130*/  LDS.128 R20, [R0+0x20] ;  /* 0x0000200000147984 */ /* 0x000ea20000000c00 */
[C---:B------:R-:W-:Y:S02]  /*4140*/  FMUL.FTZ R117, R28.reuse, R70 ;  /* 0x000000461c757220 */ /* 0x040fe40000410000 */
[----:B------:R3:W-:Y:S01]  /*4150*/  MUFU.COS R140, R111 ;  /* 0x0000006f008c7308 */ /* 0x0007e20000000000 */
[----:B------:R4:W0:Y:S04]  /*4160*/  LDS.128 R24, [R0+0x30] ;  /* 0x0000300000187984 */ /* 0x0008280000000c00 */
[----:B------:R3:W-:Y:S01]  /*4170*/  STS.64 [R29+0x1d10], R30 ;  /* 0x001d101e1d007388 */ /* 0x0007e20000000a00 */
[C---:B------:R-:W-:Y:S01]  /*4180*/  FMUL.FTZ R131, R28.reuse, R67 ;  /* 0x000000431c837220 */ /* 0x040fe20000410000 */
[C---:B------:R-:W-:Y:S01]  /*4190*/  FMUL.FTZ R115, R28.reuse, R84 ;  /* 0x000000541c737220 */ /* 0x040fe20000410000 */
[----:B------:R-:W-:Y:S01]  /*41a0*/  MUFU.SIN R116, R134 ;  /* 0x0000008600747308 */ /* 0x000fe20000000400 */
[----:B------:R-:W-:Y:S01]  /*41b0*/  BAR.SYNC.DEFER_BLOCKING 0x0 ;  /* 0x0000000000007b1d */ /* 0x000fe20000010000 */
[C---:B----4-:R-:W-:Y:S01]  /*41c0*/  FMUL.FTZ R0, R28.reuse, R83 ;  /* 0x000000531c007220 */ /* 0x050fe20000410000 */
[----:B---3--:R-:W-:Y:S01]  /*41d0*/  FMUL.FTZ R29, R28, R87 ;  /* 0x000000571c1d7220 */ /* 0x008fe20000410000 */
[----:B------:R-:W-:-:S04]  /*41e0*/  FMUL.RZ R113, R110, 0.15915493667125701904 ;  /* 0x3e22f9836e717820 */ /* 0x000fc8000040c000 */
[----:B------:R-:W-:Y:S08]  /*41f0*/  MUFU.EX2 R120, R120 ;  /* 0x0000007800787308 */ /* 0x000ff00000000800 */
[----:B------:R-:W3:Y:S01]  /*4200*/  MUFU.EX2 R29, R29 ;  /* 0x0000001d001d7308 */ /* 0x000ee20000000800 */
[----:B------:R4:W5:Y:S01]  /*4210*/  @!P1 LDG.E.64 R32, desc[UR20][R104.64+0x8] ;  /* 0x0000081468209981 */ /* 0x000962000c1e1b00 */
[----:B------:R-:W-:-:S06]  /*4220*/  FMUL.FTZ R111, R28, R85 ;  /* 0x000000551c6f7220 */ /* 0x000fcc0000410000 */
[----:B------:R-:W-:Y:S01]  /*4230*/  MUFU.EX2 R117, R117 ;  /* 0x0000007500757308 */ /* 0x000fe20000000800 */
[----:B----4-:R-:W-:-:S07]  /*4240*/  FMUL.FTZ R105, R28, R86 ;  /* 0x000000561c697220 */ /* 0x010fce0000410000 */
[----:B------:R-:W4:Y:S01]  /*4250*/  MUFU.EX2 R0, R0 ;  /* 0x0000000000007308 */ /* 0x000f220000000800 */
[----:B------:R-:W-:-:S07]  /*4260*/  FMUL.FTZ R104, R28, R79 ;  /* 0x0000004f1c687220 */ /* 0x000fce0000410000 */
[----:B------:R-:W1:Y:S01]  /*4270*/  MUFU.EX2 R105, R105 ;  /* 0x0000006900697308 */ /* 0x000e620000000800 */
[----:B------:R-:W-:Y:S01]  /*4280*/  FMUL.FTZ R110, R62, UR54 ;  /* 0x000000363e6e7c20 */ /* 0x000fe20008410000 */
[C---:B---3--:R-:W-:Y:S01]  /*4290*/  FMUL.FTZ R127, R29.reuse, R106 ;  /* 0x0000006a1d7f7220 */ /* 0x048fe20000410000 */
[----:B------:R-:W-:Y:S01]  /*42a0*/  FMUL.FTZ R126, R29, R126 ;  /* 0x0000007e1d7e7220 */ /* 0x000fe20000410000 */
[----:B------:R-:W-:-:S04]  /*42b0*/  FMUL.FTZ R29, R28, R62 ;  /* 0x0000003e1c1d7220 */ /* 0x000fc80000410000 */
[----:B------:R-:W3:Y:S01]  /*42c0*/  MUFU.EX2 R104, R104 ;  /* 0x0000006800687308 */ /* 0x000ee20000000800 */
[----:B------:R-:W-:Y:S01]  /*42d0*/  FMUL.RZ R147, R110, 0.15915493667125701904 ;  /* 0x3e22f9836e937820 */ /* 0x000fe2000040c000 */
[C---:B----4-:R-:W-:Y:S01]  /*42e0*/  FMUL.FTZ R129, R0.reuse, R129 ;  /* 0x0000008100817220 */ /* 0x050fe20000410000 */
[----:B------:R-:W-:Y:S01]  /*42f0*/  FMUL.FTZ R128, R0, R107 ;  /* 0x0000006b00807220 */ /* 0x000fe20000410000 */
[----:B------:R-:W-:-:S04]  /*4300*/  FMUL.FTZ R0, R28, R77 ;  /* 0x0000004d1c007220 */ /* 0x000fc80000410000 */
[----:B------:R-:W-:Y:S01]  /*4310*/  MUFU.EX2 R143, R131 ;  /* 0x00000083008f7308 */ /* 0x000fe20000000800 */
[C---:B-1----:R-:W-:Y:S01]  /*4320*/  FMUL.FTZ R123, R105.reuse, R108 ;  /* 0x0000006c697b7220 */ /* 0x042fe20000410000 */
[----:B------:R-:W-:Y:S01]  /*4330*/  FMUL.FTZ R122, R105, R122 ;  /* 0x0000007a697a7220 */ /* 0x000fe20000410000 */
[----:B------:R-:W-:-:S05]  /*4340*/  SHF.L.U32 R105, R16, 0x10, RZ ;  /* 0x0000001010697819 */ /* 0x000fca00000006ff */
[----:B------:R-:W-:Y:S01]  /*4350*/  MUFU.EX2 R29, R29 ;  /* 0x0000001d001d7308 */ /* 0x000fe20000000800 */
[----:B------:R-:W-:Y:S01]  /*4360*/  FMUL.FTZ R177, R105, R88 ;  /* 0x0000005869b17220 */ /* 0x000fe20000410000 */
[----:B------:R-:W-:-:S06]  /*4370*/  FMUL.FTZ R110, R28, R75 ;  /* 0x0000004b1c6e7220 */ /* 0x000fcc0000410000 */
[----:B------:R-:W1:Y:S01]  /*4380*/  MUFU.SIN R106, R147 ;  /* 0x00000093006a7308 */ /* 0x000e620000000400 */
[C---:B---3--:R-:W-:Y:S01]  /*4390*/  FMUL.FTZ R125, R104.reuse, R125 ;  /* 0x0000007d687d7220 */ /* 0x048fe20000410000 */
[----:B------:R-:W-:Y:S01]  /*43a0*/  FMUL.FTZ R124, R104, R109 ;  /* 0x0000006d687c7220 */ /* 0x000fe20000410000 */
[----:B------:R-:W-:-:S05]  /*43b0*/  PRMT R104, R16, 0x7632, R104 ;  /* 0x0000763210687816 */ /* 0x000fca0000000068 */
[----:B------:R-:W3:Y:S01]  /*43c0*/  MUFU.COS R150, R147 ;  /* 0x0000009300967308 */ /* 0x000ee20000000000 */
[----:B------:R-:W-:-:S07]  /*43d0*/  FMUL.FTZ R108, RZ, R128 ;  /* 0x00000080ff6c7220 */ /* 0x000fce0000410000 */
[----:B------:R4:W-:Y:S01]  /*43e0*/  MUFU.EX2 R145, R0 ;  /* 0x0000000000917308 */ /* 0x0009e20000000800 */
[----:B------:R-:W-:Y:S01]  /*43f0*/  SHF.L.U32 R104, R104, 0x10, RZ ;  /* 0x0000001068687819 */ /* 0x000fe200000006ff */
[----:B------:R-:W-:-:S06]  /*4400*/  FFMA.FTZ R107, R129, R177, -R108 ;  /* 0x000000b1816b7223 */ /* 0x000fcc000001086c */
[----:B------:R-:W-:Y:S01]  /*4410*/  MUFU.EX2 R115, R115 ;  /* 0x0000007300737308 */ /* 0x000fe20000000800 */
[----:B----4-:R-:W-:-:S04]  /*4420*/  FMUL.FTZ R0, R128, R177 ;  /* 0x000000b180007220 */ /* 0x010fc80000410000 */
[----:B------:R-:W-:-:S03]  /*4430*/  FFMA.FTZ R0, RZ, R129, R0 ;  /* 0x00000081ff007223 */ /* 0x000fc60000010000 */
[----:B------:R-:W4:Y:S01]  /*4440*/  MUFU.EX2 R110, R110 ;  /* 0x0000006e006e7308 */ /* 0x000f220000000800 */
[----:B------:R-:W-:Y:S01]  /*4450*/  FADD.FTZ R0, RZ, R0 ;  /* 0x00000000ff007221 */ /* 0x000fe20000010000 */
[----:B------:R-:W-:Y:S01]  /*4460*/  FFMA.FTZ R107, R104, R83, R107 ;  /* 0x00000053686b7223 */ /* 0x000fe2000001006b */
[----:B-1----:R-:W-:Y:S02]  /*4470*/  FMUL.FTZ R149, R29, R106 ;  /* 0x0000006a1d957220 */ /* 0x002fe40000410000 */
[----:B------:R-:W-:-:S03]  /*4480*/  FMUL.FTZ R106, R126, R0 ;  /* 0x000000007e6a7220 */ /* 0x000fc60000410000 */
[----:B------:R-:W1:Y:S01]  /*4490*/  MUFU.EX2 R111, R111 ;  /* 0x0000006f006f7308 */ /* 0x000e620000000800 */
[C---:B------:R-:W-:Y:S01]  /*44a0*/  FMUL.FTZ R142, R120.reuse, R139 ;  /* 0x0000008b788e7220 */ /* 0x040fe20000410000 */
[----:B------:R-:W-:Y:S01]  /*44b0*/  FMUL.FTZ R141, R120, R141 ;  /* 0x0000008d788d7220 */ /* 0x000fe20000410000 */
[----:B---3--:R-:W-:Y:S01]  /*44c0*/  FMUL.FTZ R150, R29, R150 ;  /* 0x000000961d967220 */ /* 0x008fe20000410000 */
[-C--:B------:R-:W-:Y:S01]  /*44d0*/  FMUL.FTZ R29, R126, R107.reuse ;  /* 0x0000006b7e1d7220 */ /* 0x080fe20000410000 */
[----:B------:R-:W-:Y:S01]  /*44e0*/  SHF.L.U32 R120, R17, 0x10, RZ ;  /* 0x0000001011787819 */ /* 0x000fe200000006ff */
[C---:B------:R-:W-:Y:S02]  /*44f0*/  FFMA.FTZ R107, R127.reuse, R107, -R106 ;  /* 0x0000006b7f6b7223 */ /* 0x040fe4000001086a */
[----:B------:R-:W-:Y:S01]  /*4500*/  MUFU.SIN R148, R113 ;  /* 0x0000007100947308 */ /* 0x000fe20000000400 */
[----:B------:R-:W-:Y:S01]  /*4510*/  FFMA.FTZ R108, R127, R0, R29 ;  /* 0x000000007f6c7223 */ /* 0x000fe2000001001d */
[----:B------:R-:W-:-:S06]  /*4520*/  FFMA.FTZ R107, R120, R87, R107 ;  /* 0x00000057786b7223 */ /* 0x000fcc000001006b */
[----:B------:R3:W-:Y:S01]  /*4530*/  MUFU.COS R146, R113 ;  /* 0x0000007100927308 */ /* 0x0007e20000000000 */
[C---:B----4-:R-:W-:Y:S01]  /*4540*/  FMUL.FTZ R121, R110.reuse, R121 ;  /* 0x000000796e797220 */ /* 0x050fe20000410000 */
[----:B------:R-:W-:-:S06]  /*4550*/  FMUL.FTZ R119, R110, R119 ;  /* 0x000000776e777220 */ /* 0x000fcc0000410000 */
[----:B------:R-:W-:Y:S01]  /*4560*/  MUFU.COS R134, R134 ;  /* 0x0000008600867308 */ /* 0x000fe20000000000 */
[----:B---3--:R-:W-:Y:S01]  /*4570*/  FMUL.FTZ R113, R28, R72 ;  /* 0x000000481c717220 */ /* 0x008fe20000410000 */
[----:B------:R-:W-:Y:S01]  /*4580*/  FADD.FTZ R109, RZ, R108 ;  /* 0x0000006cff6d7221 */ /* 0x000fe20000010000 */
[----:B------:R-:W-:Y:S01]  /*4590*/  FMUL.FTZ R110, R124, R107 ;  /* 0x0000006b7c6e7220 */ /* 0x000fe20000410000 */
[----:B-1----:R-:W-:-:S04]  /*45a0*/  FMUL.FTZ R138, R111, R138 ;  /* 0x0000008a6f8a7220 */ /* 0x002fc80000410000 */
[----:B------:R-:W1:Y:S01]  /*45b0*/  MUFU.EX2 R113, R113 ;  /* 0x0000007100717308 */ /* 0x000e620000000800 */
[----:B------:R-:W-:Y:S01]  /*45c0*/  FMUL.FTZ R137, R111, R112 ;  /* 0x000000706f897220 */ /* 0x000fe20000410000 */
[----:B------:R-:W-:Y:S01]  /*45d0*/  FMUL.FTZ R131, R117, R118 ;  /* 0x0000007675837220 */ /* 0x000fe20000410000 */
[----:B------:R-:W-:Y:S01]  /*45e0*/  PRMT R118, R17, 0x7632, R118 ;  /* 0x0000763211767816 */ /* 0x000fe20000000076 */
[CC--:B------:R-:W-:Y:S01]  /*45f0*/  FFMA.FTZ R111, R125.reuse, R109.reuse, R110 ;  /* 0x0000006d7d6f7223 */ /* 0x0c0fe2000001006e */
[----:B------:R-:W-:Y:S02]  /*4600*/  FMUL.FTZ R110, R124, R109 ;  /* 0x0000006d7c6e7220 */ /* 0x000fe40000410000 */
[----:B------:R-:W-:Y:S01]  /*4610*/  SHF.L.U32 R118, R118, 0x10, RZ ;  /* 0x0000001076767819 */ /* 0x000fe200000006ff */
[----:B------:R-:W-:Y:S01]  /*4620*/  FADD.FTZ R111, RZ, R111 ;  /* 0x0000006fff6f7221 */ /* 0x000fe20000010000 */
[----:B------:R-:W-:Y:S01]  /*4630*/  FFMA.FTZ R107, R125, R107, -R110 ;  /* 0x0000006b7d6b7223 */ /* 0x000fe2000001086e */
[-C--:B------:R-:W-:Y:S01]  /*4640*/  FMUL.FTZ R0, R30, R128.reuse ;  /* 0x000000801e007220 */ /* 0x080fe20000410000 */
[----:B------:R-:W-:Y:S01]  /*4650*/  FMUL.FTZ R29, R31, R128 ;  /* 0x000000801f1d7220 */ /* 0x000fe20000410000 */
[----:B------:R-:W-:Y:S01]  /*4660*/  FMUL.FTZ R110, R122, R111 ;  /* 0x0000006f7a6e7220 */ /* 0x000fe20000410000 */
[----:B------:R-:W-:Y:S01]  /*4670*/  FFMA.FTZ R107, R118, R79, R107 ;  /* 0x0000004f766b7223 */ /* 0x000fe2000001006b */
[----:B------:R-:W-:Y:S01]  /*4680*/  FMUL.FTZ R132, R117, R132 ;  /* 0x0000008475847220 */ /* 0x000fe20000410000 */
[----:B------:R-:W-:Y:S01]  /*4690*/  FFMA.FTZ R106, R31, R129, R0 ;  /* 0x000000811f6a7223 */ /* 0x000fe20000010000 */
[----:B------:R-:W-:Y:S01]  /*46a0*/  FMUL.FTZ R0, R74, UR54 ;  /* 0x000000364a007c20 */ /* 0x000fe20008410000 */
[----:B-1----:R-:W-:Y:S01]  /*46b0*/  FMUL.FTZ R135, R113, R114 ;  /* 0x0000007271877220 */ /* 0x002fe20000410000 */
[----:B------:R-:W-:Y:S01]  /*46c0*/  SHF.L.U32 R117, R18, 0x10, RZ ;  /* 0x0000001012757819 */ /* 0x000fe200000006ff */
[----:B------:R-:W-:Y:S01]  /*46d0*/  FMUL.FTZ R114, R122, R107 ;  /* 0x0000006b7a727220 */ /* 0x000fe20000410000 */
[----:B------:R-:W-:Y:S01]  /*46e0*/  FFMA.FTZ R29, R30, R129, -R29 ;  /* 0x000000811e1d7223 */ /* 0x000fe2000001081d */
[C---:B------:R-:W-:Y:S01]  /*46f0*/  FFMA.FTZ R112, R123.reuse, R107, -R110 ;  /* 0x0000006b7b707223 */ /* 0x040fe2000001086e */
[----:B------:R-:W-:Y:S01]  /*4700*/  FMUL.RZ R147, R0, 0.15915493667125701904 ;  /* 0x3e22f98300937820 */ /* 0x000fe2000040c000 */
[----:B------:R-:W-:Y:S01]  /*4710*/  FFMA.FTZ R114, R123, R111, R114 ;  /* 0x0000006f7b727223 */ /* 0x000fe20000010072 */
[CC--:B------:R-:W-:Y:S01]  /*4720*/  FMUL.FTZ R0, R126.reuse, R29.reuse ;  /* 0x0000001d7e007220 */ /* 0x0c0fe20000410000 */
[----:B------:R-:W-:Y:S01]  /*4730*/  FFMA.FTZ R112, R117, R86, R112 ;  /* 0x0000005675707223 */ /* 0x000fe20000010070 */
[----:B------:R-:W-:Y:S01]  /*4740*/  FMUL.FTZ R133, R115, R116 ;  /* 0x0000007473857220 */ /* 0x000fe20000410000 */
[-C--:B------:R-:W-:Y:S01]  /*4750*/  FMUL.FTZ R108, R126, R106.reuse ;  /* 0x0000006a7e6c7220 */ /* 0x080fe20000410000 */
[----:B------:R-:W-:Y:S01]  /*4760*/  FADD.FTZ R114, RZ, R114 ;  /* 0x00000072ff727221 */ /* 0x000fe20000010000 */
[----:B------:R-:W-:Y:S01]  /*4770*/  FFMA.FTZ R106, R127, R106, R0 ;  /* 0x0000006a7f6a7223 */ /* 0x000fe20000010000 */
[C---:B------:R-:W-:Y:S01]  /*4780*/  FMUL.FTZ R116, R119.reuse, R112 ;  /* 0x0000007077747220 */ /* 0x040fe20000410000 */
[----:B------:R-:W-:Y:S01]  /*4790*/  FMUL.FTZ R0, R28, R74 ;  /* 0x0000004a1c007220 */ /* 0x000fe20000410000 */
[----:B------:R-:W-:Y:S01]  /*47a0*/  PRMT R109, R18, 0x7632, R109 ;  /* 0x00007632126d7816 */ /* 0x000fe2000000006d */
[-C--:B------:R-:W-:Y:S01]  /*47b0*/  FMUL.FTZ R107, R119, R114.reuse ;  /* 0x00000072776b7220 */ /* 0x080fe20000410000 */
[----:B------:R-:W-:Y:S01]  /*47c0*/  FFMA.FTZ R114, R121, R114, R116 ;  /* 0x0000007279727223 */ /* 0x000fe20000010074 */
[----:B------:R-:W-:Y:S01]  /*47d0*/  FFMA.FTZ R108, R127, R29, -R108 ;  /* 0x0000001d7f6c7223 */ /* 0x000fe2000001086c */
[C---:B------:R-:W-:Y:S01]  /*47e0*/  FMUL.FTZ R110, R124.reuse, R106 ;  /* 0x0000006a7c6e7220 */ /* 0x040fe20000410000 */
[----:B------:R-:W-:Y:S01]  /*47f0*/  MUFU.COS R29, R147 ;  /* 0x00000093001d7308 */ /* 0x000fe20000000000 */
[----:B------:R-:W-:Y:S01]  /*4800*/  SHF.L.U32 R116, R109, 0x10, RZ ;  /* 0x000000106d747819 */ /* 0x000fe200000006ff */
[----:B------:R-:W-:Y:S01]  /*4810*/  FFMA.FTZ R109, R121, R112, -R107 ;  /* 0x00000070796d7223 */ /* 0x000fe2000001086b */
[----:B------:R-:W-:Y:S01]  /*4820*/  FADD.FTZ R111, RZ, R114 ;  /* 0x00000072ff6f7221 */ /* 0x000fe20000010000 */
[-C--:B------:R-:W-:Y:S01]  /*4830*/  FFMA.FTZ R110, R125, R108.reuse, -R110 ;  /* 0x0000006c7d6e7223 */ /* 0x080fe2000001086e */
[----:B------:R-:W-:-:S03]  /*4840*/  FMUL.FTZ R108, R124, R108 ;  /* 0x0000006c7c6c7220 */ /* 0x000fc60000410000 */
[----:B------:R-:W1:Y:S01]  /*4850*/  MUFU.EX2 R0, R0 ;  /* 0x0000000000007308 */ /* 0x000e620000000800 */
[----:B------:R-:W-:Y:S01]  /*4860*/  FMUL.FTZ R136, R113, R136 ;  /* 0x0000008871887220 */ /* 0x000fe20000410000 */
[----:B------:R-:W-:Y:S01]  /*4870*/  FFMA.FTZ R109, R116, R75, R109 ;  /* 0x0000004b746d7223 */ /* 0x000fe2000001006d */
[----:B------:R-:W-:Y:S01]  /*4880*/  FMUL.FTZ R113, R137, R111 ;  /* 0x0000006f89717220 */ /* 0x000fe20000410000 */
[----:B------:R-:W-:-:S04]  /*4890*/  FFMA.FTZ R108, R125, R106, R108 ;  /* 0x0000006a7d6c7223 */ /* 0x000fc8000001006c */
[----:B------:R-:W3:Y:S01]  /*48a0*/  MUFU.SIN R147, R147 ;  /* 0x0000009300937308 */ /* 0x000ee20000000400 */
[----:B------:R-:W-:Y:S01]  /*48b0*/  FMUL.FTZ R107, R122, R110 ;  /* 0x0000006e7a6b7220 */ /* 0x000fe20000410000 */
        /* <DEDUP_REMOVED lines=10> */
[----:B------:R-:W-:Y:S01]  /*4960*/  FMUL.FTZ R110, R119, R108 ;  /* 0x0000006c776e7220 */ /* 0x000fe20000410000 */
[C---:B-1----:R-:W-:Y:S01]  /*4970*/  FMUL.FTZ R148, R0.reuse, R29 ;  /* 0x0000001d00947220 */ /* 0x042fe20000410000 */
[----:B------:R-:W-:Y:S01]  /*4980*/  FADD.FTZ R109, RZ, R109 ;  /* 0x0000006dff6d7221 */ /* 0x000fe20000010000 */
[----:B------:R-:W-:Y:S01]  /*4990*/  FMUL.FTZ R29, R135, R113 ;  /* 0x00000071871d7220 */ /* 0x000fe20000410000 */
[----:B------:R-:W-:Y:S01]  /*49a0*/  FMUL.FTZ R134, R115, R134 ;  /* 0x0000008673867220 */ /* 0x000fe20000410000 */
[-C--:B------:R-:W-:Y:S01]  /*49b0*/  FFMA.FTZ R110, R121, R106.reuse, -R110 ;  /* 0x0000006a796e7223 */ /* 0x080fe2000001086e */
[----:B---3--:R-:W-:Y:S01]  /*49c0*/  FMUL.FTZ R147, R0, R147 ;  /* 0x0000009300937220 */ /* 0x008fe20000410000 */
[----:B------:R-:W-:Y:S01]  /*49d0*/  FMUL.FTZ R106, R119, R106 ;  /* 0x0000006a776a7220 */ /* 0x000fe20000410000 */
[----:B------:R-:W-:Y:S01]  /*49e0*/  PRMT R115, R19, 0x7632, R115 ;  /* 0x0000763213737816 */ /* 0x000fe20000000073 */
        /* <DEDUP_REMOVED lines=10> */
[----:B------:R-:W-:Y:S02]  /*4a90*/  FFMA.FTZ R107, R138, R106, R107 ;  /* 0x0000006a8a6b7223 */ /* 0x000fe4000001006b */
[-C--:B------:R-:W-:Y:S01]  /*4aa0*/  FFMA.FTZ R106, R134, R0.reuse, -R111 ;  /* 0x00000000866a7223 */ /* 0x080fe2000001086f */
[----:B------:R-:W-:Y:S01]  /*4ab0*/  FMUL.FTZ R111, R133, R0 ;  /* 0x00000000856f7220 */ /* 0x000fe20000410000 */
[----:B------:R-:W-:Y:S01]  /*4ac0*/  SHF.L.U32 R113, R12, 0x10, RZ ;  /* 0x000000100c717819 */ /* 0x000fe200000006ff */
[----:B------:R-:W-:Y:S02]  /*4ad0*/  FMUL.FTZ R0, R57, UR54 ;  /* 0x0000003639007c20 */ /* 0x000fe40008410000 */
[----:B------:R-:W-:-:S02]  /*4ae0*/  FFMA.FTZ R111, R134, R108, R111 ;  /* 0x0000006c866f7223 */ /* 0x000fc4000001006f */
[----:B------:R-:W-:Y:S01]  /*4af0*/  FFMA.FTZ R106, R113, R84, R106 ;  /* 0x00000054716a7223 */ /* 0x000fe2000001006a */
[----:B------:R-:W-:Y:S01]  /*4b00*/  FMUL.FTZ R139, R143, R144 ;  /* 0x000000908f8b7220 */ /* 0x000fe20000410000 */
[----:B------:R-:W-:Y:S01]  /*4b10*/  FADD.FTZ R111, RZ, R111 ;  /* 0x0000006fff6f7221 */ /* 0x000fe20000010000 */
[----:B------:R-:W-:Y:S01]  /*4b20*/  FMUL.RZ R144, R0, 0.15915493667125701904 ;  /* 0x3e22f98300907820 */ /* 0x000fe2000040c000 */
[----:B------:R-:W-:Y:S01]  /*4b30*/  FMUL.FTZ R153, R131, R106 ;  /* 0x0000006a83997220 */ /* 0x000fe20000410000 */
[----:B------:R-:W-:Y:S01]  /*4b40*/  FMUL.FTZ R140, R143, R140 ;  /* 0x0000008c8f8c7220 */ /* 0x000fe20000410000 */
[----:B------:R-:W-:Y:S01]  /*4b50*/  PRMT R0, R12, 0x7632, R0 ;  /* 0x000076320c007816 */ /* 0x000fe20000000000 */
[-C--:B------:R-:W-:Y:S01]  /*4b60*/  FMUL.FTZ R143, R131, R111.reuse ;  /* 0x0000006f838f7220 */ /* 0x080fe20000410000 */
[----:B------:R-:W-:Y:S02]  /*4b70*/  FFMA.FTZ R153, R132, R111, R153 ;  /* 0x0000006f84997223 */ /* 0x000fe40000010099 */
[----:B------:R-:W-:Y:S01]  /*4b80*/  SHF.L.U32 R111, R0, 0x10, RZ ;  /* 0x00000010006f7819 */ /* 0x000fe200000006ff */
[----:B------:R-:W-:Y:S01]  /*4b90*/  FFMA.FTZ R106, R132, R106, -R143 ;  /* 0x0000006a846a7223 */ /* 0x000fe2000001088f */
[----:B------:R-:W-:Y:S01]  /*4ba0*/  FFMA.FTZ R29, R138, R110, -R29 ;  /* 0x0000006e8a1d7223 */ /* 0x000fe2000001081d */
[----:B------:R-:W-:-:S02]  /*4bb0*/  FMUL.FTZ R109, R135, R107 ;  /* 0x0000006b876d7220 */ /* 0x000fc40000410000 */
[----:B------:R-:W-:Y:S01]  /*4bc0*/  FFMA.FTZ R106, R111, R70, R106 ;  /* 0x000000466f6a7223 */ /* 0x000fe2000001006a */
[----:B------:R-:W-:Y:S01]  /*4bd0*/  FADD.FTZ R153, RZ, R153 ;  /* 0x00000099ff997221 */ /* 0x000fe20000010000 */
[CC--:B------:R-:W-:Y:S01]  /*4be0*/  FFMA.FTZ R109, R136.reuse, R29.reuse, -R109 ;  /* 0x0000001d886d7223 */ /* 0x0c0fe2000001086d */
[----:B------:R-:W-:Y:S01]  /*4bf0*/  FMUL.FTZ R29, R135, R29 ;  /* 0x0000001d871d7220 */ /* 0x000fe20000410000 */
[CC--:B------:R-:W-:Y:S01]  /*4c00*/  FMUL.FTZ R108, R141.reuse, R106.reuse ;  /* 0x0000006a8d6c7220 */ /* 0x0c0fe20000410000 */
[----:B------:R-:W-:Y:S01]  /*4c10*/  FMUL.FTZ R155, R141, R153 ;  /* 0x000000998d9b7220 */ /* 0x000fe20000410000 */
[----:B------:R-:W-:Y:S01]  /*4c20*/  FMUL.FTZ R143, R133, R109 ;  /* 0x0000006d858f7220 */ /* 0x000fe20000410000 */
[----:B------:R-:W-:Y:S01]  /*4c30*/  FFMA.FTZ R107, R136, R107, R29 ;  /* 0x0000006b886b7223 */ /* 0x000fe2000001001d */
[----:B------:R-:W-:Y:S01]  /*4c40*/  FFMA.FTZ R108, R142, R153, R108 ;  /* 0x000000998e6c7223 */ /* 0x000fe2000001006c */
[----:B------:R-:W-:Y:S01]  /*4c50*/  FMUL.FTZ R28, R28, R57 ;  /* 0x000000391c1c7220 */ /* 0x000fe20000410000 */
[----:B------:R-:W-:Y:S01]  /*4c60*/  SHF.L.U32 R112, R13, 0x10, RZ ;  /* 0x000000100d707819 */ /* 0x000fe200000006ff */
[-C--:B------:R-:W-:Y:S01]  /*4c70*/  FMUL.FTZ R0, R133, R107.reuse ;  /* 0x0000006b85007220 */ /* 0x080fe20000410000 */
[----:B------:R-:W-:Y:S01]  /*4c80*/  FFMA.FTZ R155, R142, R106, -R155 ;  /* 0x0000006a8e9b7223 */ /* 0x000fe2000001089b */
[----:B------:R-:W-:Y:S01]  /*4c90*/  FADD.FTZ R108, RZ, R108 ;  /* 0x0000006cff6c7221 */ /* 0x000fe20000010000 */
[C---:B------:R-:W-:Y:S01]  /*4ca0*/  FFMA.FTZ R107, R134.reuse, R107, R143 ;  /* 0x0000006b866b7223 */ /* 0x040fe2000001008f */
[----:B------:R-:W-:Y:S01]  /*4cb0*/  PRMT R110, R13, 0x7632, R110 ;  /* 0x000076320d6e7816 */ /* 0x000fe2000000006e */
[----:B------:R-:W-:Y:S01]  /*4cc0*/  MUFU.COS R29, R144 ;  /* 0x00000090001d7308 */ /* 0x000fe20000000000 */
[----:B------:R-:W-:Y:S01]  /*4cd0*/  FFMA.FTZ R0, R134, R109, -R0 ;  /* 0x0000006d86007223 */ /* 0x000fe20000010800 */
[----:B------:R-:W-:Y:S01]  /*4ce0*/  FFMA.FTZ R155, R112, R81, R155 ;  /* 0x00000051709b7223 */ /* 0x000fe2000001009b */
[----:B------:R-:W-:Y:S01]  /*4cf0*/  FMUL.FTZ R157, R139, R108 ;  /* 0x0000006c8b9d7220 */ /* 0x000fe20000410000 */
[----:B------:R-:W-:Y:S01]  /*4d00*/  FMUL.FTZ R109, R131, R107 ;  /* 0x0000006b836d7220 */ /* 0x000fe20000410000 */
[----:B------:R-:W-:-:S03]  /*4d10*/  SHF.L.U32 R110, R110, 0x10, RZ ;  /* 0x000000106e6e7819 */ /* 0x000fc600000006ff */
[----:B------:R-:W1:Y:S01]  /*4d20*/  MUFU.EX2 R28, R28 ;  /* 0x0000001c001c7308 */ /* 0x000e620000000800 */
[-C--:B------:R-:W-:Y:S01]  /*4d30*/  FMUL.FTZ R153, R131, R0.reuse ;  /* 0x0000000083997220 */ /* 0x080fe20000410000 */
[-C--:B------:R-:W-:Y:S01]  /*4d40*/  FMUL.FTZ R159, R139, R155.reuse ;  /* 0x0000009b8b9f7220 */ /* 0x080fe20000410000 */
[----:B------:R-:W-:Y:S01]  /*4d50*/  FFMA.FTZ R157, R140, R155, -R157 ;  /* 0x0000009b8c9d7223 */ /* 0x000fe2000001089d */
[C---:B------:R-:W-:Y:S01]  /*4d60*/  FFMA.FTZ R109, R132.reuse, R0, -R109 ;  /* 0x00000000846d7223 */ /* 0x040fe2000001086d */
[----:B------:R-:W-:Y:S01]  /*4d70*/  FFMA.FTZ R153, R132, R107, R153 ;  /* 0x0000006b84997223 */ /* 0x000fe20000010099 */
[----:B------:R-:W-:Y:S01]  /*4d80*/  FFMA.FTZ R159, R140, R108, R159 ;  /* 0x0000006c8c9f7223 */ /* 0x000fe2000001009f */
[----:B------:R-:W-:Y:S01]  /*4d90*/  FFMA.FTZ R157, R110, R67, R157 ;  /* 0x000000436e9d7223 */ /* 0x000fe2000001009d */
[----:B------:R-:W-:Y:S02]  /*4da0*/  FMUL.FTZ R107, R141, R109 ;  /* 0x0000006d8d6b7220 */ /* 0x000fe40000410000 */
[----:B------:R-:W-:Y:S01]  /*4db0*/  FADD.FTZ R159, RZ, R159 ;  /* 0x0000009fff9f7221 */ /* 0x000fe20000010000 */
[----:B------:R-:W-:Y:S01]  /*4dc0*/  FMUL.FTZ R155, R145, R157 ;  /* 0x0000009d919b7220 */ /* 0x000fe20000410000 */
[-C--:B------:R-:W-:Y:S01]  /*4dd0*/  FFMA.FTZ R107, R142, R153.reuse, R107 ;  /* 0x000000998e6b7223 */ /* 0x080fe2000001006b */
[----:B------:R1:W3:Y:S01]  /*4de0*/  MUFU.SIN R143, R144 ;  /* 0x00000090008f7308 */ /* 0x0002e20000000400 */
[----:B------:R-:W-:Y:S01]  /*4df0*/  FMUL.FTZ R153, R141, R153 ;  /* 0x000000998d997220 */ /* 0x000fe20000410000 */
[-C--:B------:R-:W-:Y:S01]  /*4e00*/  FFMA.FTZ R155, R146, R159.reuse, R155 ;  /* 0x0000009f929b7223 */ /* 0x080fe2000001009b */
[----:B------:R-:W-:-:S02]  /*4e10*/  FMUL.FTZ R159, R145, R159 ;  /* 0x0000009f919f7220 */ /* 0x000fc40000410000 */
[----:B------:R-:W-:Y:S01]  /*4e20*/  FFMA.FTZ R153, R142, R109, -R153 ;  /* 0x0000006d8e997223 */ /* 0x000fe20000010899 */
[----:B------:R-:W-:Y:S01]  /*4e30*/  SHF.L.U32 R108, R14, 0x10, RZ ;  /* 0x000000100e6c7819 */ /* 0x000fe200000006ff */
[----:B-1----:R-:W-:Y:S01]  /*4e40*/  FMUL.FTZ R144, R28, R29 ;  /* 0x0000001d1c907220 */ /* 0x002fe20000410000 */
[C---:B------:R-:W-:Y:S01]  /*4e50*/  FMUL.FTZ R29, R139.reuse, R107 ;  /* 0x0000006b8b1d7220 */ /* 0x040fe20000410000 */
[----:B------:R-:W-:Y:S01]  /*4e60*/  FFMA.FTZ R159, R146, R157, -R159 ;  /* 0x0000009d929f7223 */ /* 0x000fe2000001089f */
[----:B------:R-:W-:Y:S02]  /*4e70*/  FADD.FTZ R155, RZ, R155 ;  /* 0x0000009bff9b7221 */ /* 0x000fe40000010000 */
[-C--:B------:R-:W-:Y:S01]  /*4e80*/  FFMA.FTZ R29, R140, R153.reuse, -R29 ;  /* 0x000000998c1d7223 */ /* 0x080fe2000001081d */
[----:B------:R-:W-:Y:S01]  /*4e90*/  FMUL.FTZ R153, R139, R153 ;  /* 0x000000998b997220 */ /* 0x000fe20000410000 */
[----:B------:R-:W-:Y:S01]  /*4ea0*/  FFMA.FTZ R159, R108, R77, R159 ;  /* 0x0000004d6c9f7223 */ /* 0x000fe2000001009f */
[----:B------:R-:W-:Y:S01]  /*4eb0*/  PRMT R109, R14, 0x7632, R109 ;  /* 0x000076320e6d7816 */ /* 0x000fe2000000006d */
[C---:B------:R-:W-:Y:S01]  /*4ec0*/  FMUL.FTZ R157, R149.reuse, R155 ;  /* 0x0000009b959d7220 */ /* 0x040fe20000410000 */
[----:B------:R-:W-:Y:S01]  /*4ed0*/  FFMA.FTZ R153, R140, R107, R153 ;  /* 0x0000006b8c997223 */ /* 0x000fe20000010099 */
[----:B------:R-:W-:Y:S01]  /*4ee0*/  FMUL.FTZ R106, R149, R159 ;  /* 0x0000009f956a7220 */ /* 0x000fe20000410000 */
[----:B---3--:R-:W-:Y:S01]  /*4ef0*/  FMUL.FTZ R143, R28, R143 ;  /* 0x0000008f1c8f7220 */ /* 0x008fe20000410000 */
[----:B------:R-:W-:Y:S01]  /*4f00*/  SHF.L.U32 R109, R109, 0x10, RZ ;  /* 0x000000106d6d7819 */ /* 0x000fe200000006ff */
[C---:B------:R-:W-:Y:S01]  /*4f10*/  FMUL.FTZ R0, R145.reuse, R153 ;  /* 0x0000009991007220 */ /* 0x040fe20000410000 */
[C---:B------:R-:W-:Y:S01]  /*4f20*/  FFMA.FTZ R28, R150.reuse, R159, -R157 ;  /* 0x0000009f961c7223 */ /* 0x040fe2000001089d */
[----:B------:R-:W-:Y:S01]  /*4f30*/  FFMA.FTZ R106, R150, R155, R106 ;  /* 0x0000009b966a7223 */ /* 0x000fe2000001006a */
[-C--:B------:R-:W-:Y:S01]  /*4f40*/  FMUL.FTZ R107, R145, R29.reuse ;  /* 0x0000001d916b7220 */ /* 0x080fe20000410000 */
[C---:B------:R-:W-:Y:S01]  /*4f50*/  FFMA.FTZ R0, R146.reuse, R29, -R0 ;  /* 0x0000001d92007223 */ /* 0x040fe20000010800 */
[----:B------:R-:W-:Y:S01]  /*4f60*/  FFMA.FTZ R152, R109, R62, R28 ;  /* 0x0000003e6d987223 */ /* 0x000fe2000001001c */
[----:B------:R-:W-:Y:S01]  /*4f70*/  FADD.FTZ R106, RZ, R106 ;  /* 0x0000006aff6a7221 */ /* 0x000fe20000010000 */
[----:B------:R-:W-:Y:S01]  /*4f80*/  FFMA.FTZ R107, R146, R153, R107 ;  /* 0x00000099926b7223 */ /* 0x000fe2000001006b */
[----:B------:R-:W-:Y:S01]  /*4f90*/  FMUL.FTZ R28, R149, R0 ;  /* 0x00000000951c7220 */ /* 0x000fe20000410000 */
[C---:B------:R-:W-:Y:S01]  /*4fa0*/  FMUL.FTZ R155, R147.reuse, R152 ;  /* 0x00000098939b7220 */ /* 0x040fe20000410000 */
[-C--:B------:R-:W-:Y:S01]  /*4fb0*/  FMUL.FTZ R153, R147, R106.reuse ;  /* 0x0000006a93997220 */ /* 0x080fe20000410000 */
[-C--:B------:R-:W-:Y:S01]  /*4fc0*/  FMUL.FTZ R29, R149, R107.reuse ;  /* 0x0000006b951d7220 */ /* 0x080fe20000410000 */
[----:B------:R-:W-:Y:S01]  /*4fd0*/  FFMA.FTZ R28, R150, R107, R28 ;  /* 0x0000006b961c7223 */ /* 0x000fe2000001001c */
[C---:B------:R-:W-:Y:S01]  /*4fe0*/  FFMA.FTZ R155, R148.reuse, R106, R155 ;  /* 0x0000006a949b7223 */ /* 0x040fe2000001009b */
[----:B------:R-:W-:Y:S01]  /*4ff0*/  SHF.L.U32 R107, R15, 0x10, RZ ;  /* 0x000000100f6b7819 */ /* 0x000fe200000006ff */
[----:B------:R-:W-:Y:S01]  /*5000*/  FFMA.FTZ R152, R148, R152, -R153 ;  /* 0x0000009894987223 */ /* 0x000fe20000010899 */
[----:B------:R-:W-:Y:S01]  /*5010*/  ISETP.NE.AND P1, PT, R101, 0x1f, PT ;  /* 0x0000001f6500780c */ /* 0x000fe20003f25270 */
[----:B------:R-:W-:Y:S01]  /*5020*/  FFMA.FTZ R29, R150, R0, -R29 ;  /* 0x00000000961d7223 */ /* 0x000fe2000001081d */
[----:B------:R-:W-:Y:S01]  /*5030*/  FADD.FTZ R0, RZ, R155 ;  /* 0x0000009bff007221 */ /* 0x000fe20000010000 */
[----:B------:R-:W-:Y:S01]  /*5040*/  FMUL.FTZ R153, R147, R28 ;  /* 0x0000001c93997220 */ /* 0x000fe20000410000 */
[----:B------:R-:W-:Y:S01]  /*5050*/  FFMA.FTZ R152, R107, R74, R152 ;  /* 0x0000004a6b987223 */ /* 0x000fe20000010098 */
[-C--:B------:R-:W-:Y:S01]  /*5060*/  FMUL.FTZ R155, R147, R29.reuse ;  /* 0x0000001d939b7220 */ /* 0x080fe20000410000 */
[C---:B------:R-:W-:Y:S01]  /*5070*/  FMUL.FTZ R157, R143.reuse, R0 ;  /* 0x000000008f9d7220 */ /* 0x040fe20000410000 */
[C---:B------:R-:W-:Y:S01]  /*5080*/  FFMA.FTZ R153, R148.reuse, R29, -R153 ;  /* 0x0000001d94997223 */ /* 0x040fe20000010899 */
[----:B------:R-:W-:Y:S01]  /*5090*/  FMUL.FTZ R29, R143, R152 ;  /* 0x000000988f1d7220 */ /* 0x000fe20000410000 */
[----:B------:R-:W-:Y:S01]  /*50a0*/  FFMA.FTZ R155, R148, R28, R155 ;  /* 0x0000001c949b7223 */ /* 0x000fe2000001009b */
[----:B------:R-:W-:-:S02]  /*50b0*/  FFMA.FTZ R157, R144, R152, -R157 ;  /* 0x00000098909d7223 */ /* 0x000fc4000001089d */
[C---:B------:R-:W-:Y:S01]  /*50c0*/  FFMA.FTZ R152, R144.reuse, R0, R29 ;  /* 0x0000000090987223 */ /* 0x040fe2000001001d */
[----:B------:R-:W-:Y:S01]  /*50d0*/  FMUL.FTZ R29, R143, R155 ;  /* 0x0000009b8f1d7220 */ /* 0x000fe20000410000 */
[----:B------:R-:W-:Y:S01]  /*50e0*/  @P1 LEA R28, R101, UR46, 0x3 ;  /* 0x0000002e651c1c11 */ /* 0x000fe2000f8e18ff */
[-C--:B------:R-:W-:Y:S02]  /*50f0*/  FMUL.FTZ R0, R143, R153.reuse ;  /* 0x000000998f007220 */ /* 0x080fe40000410000 */
[----:B------:R-:W-:-:S03]  /*5100*/  FFMA.FTZ R153, R144, R153, -R29 ;  /* 0x0000009990997223 */ /* 0x000fc6000001081d */
[----:B------:R-:W1:Y:S01]  /*5110*/  @P1 LDS.64 R28, [R28+0x2d18] ;  /* 0x002d18001c1c1984 */ /* 0x000e620000000a00 */
[----:B------:R-:W-:Y:S01]  /*5120*/  PRMT R106, R15, 0x7632, R106 ;  /* 0x000076320f6a7816 */ /* 0x000fe2000000006a */
[----:B------:R-:W-:Y:S03]  /*5130*/  BSSY B0, `(.L_x_14428) ;  /* 0x0000010000007945 */ /* 0x000fe60003800000 */
[----:B------:R-:W-:Y:S01]  /*5140*/  SHF.L.U32 R106, R106, 0x10, RZ ;  /* 0x000000106a6a7819 */ /* 0x000fe200000006ff */
[----:B------:R-:W-:Y:S01]  /*5150*/  FFMA.FTZ R0, R144, R155, R0 ;  /* 0x0000009b90007223 */ /* 0x000fe20000010000 */
[----:B------:R-:W-:-:S03]  /*5160*/  FADD.FTZ R152, RZ, R152 ;  /* 0x00000098ff987221 */ /* 0x000fc60000010000 */
[----:B------:R-:W-:Y:S01]  /*5170*/  FFMA.FTZ R157, R106, R57, R157 ;  /* 0x000000396a9d7223 */ /* 0x000fe2000001009d */
[----:B0-2---:R-:W-:Y:S06]  /*5180*/  @P1 BRA `(.L_x_14429) ;  /* 0x0000000000281947 */ /* 0x005fec0003800000 */
[----:B------:R-:W-:Y:S01]  /*5190*/  UISETP.NE.AND UP0, UPT, UR12, UR18, UPT ;  /* 0x000000120c00728c */ /* 0x000fe2000bf05270 */
[----:B-1----:R-:W-:Y:S01]  /*51a0*/  HFMA2.MMA R29, -RZ, RZ, 0, 0 ;  /* 0x00000000ff1d7435 */ /* 0x002fe200000001ff */
[----:B------:R-:W-:-:S04]  /*51b0*/  MOV R28, 0x3f800000 ;  /* 0x3f800000001c7802 */ /* 0x000fc80000000f00 */
[----:B------:R-:W-:-:S05]  /*51c0*/  PLOP3.LUT P3, PT, PT, PT, UP0, 0x80, 0x0 ;  /* 0x000000000000781c */ /* 0x000fca0003f6f008 */
[----:B------:R-:W-:-:S04]  /*51d0*/  @UP0 ULEA.HI UR44, UR12, UR12, URZ, 0x1 ;  /* 0x0000000c0c2c0291 */ /* 0x000fc8000f8f083f */
[----:B------:R-:W-:-:S04]  /*51e0*/  @UP0 ULOP3.LUT UR44, UR44, 0xfffffe, URZ, 0xc0, !UPT ;  /* 0x00fffffe2c2c0892 */ /* 0x000fc8000f8ec03f */
[----:B------:R-:W-:-:S04]  /*51f0*/  @UP0 UIADD3 UR44, -UR44, UR12, URZ ;  /* 0x0000000c2c2c0290 */ /* 0x000fc8000fffe13f */
[----:B------:R-:W-:-:S04]  /*5200*/  @UP0 ULEA UR44, UR44, UR7, 0x8 ;  /* 0x000000072c2c0291 */ /* 0x000fc8000f8e403f */
[----:B------:R-:W-:-:S09]  /*5210*/  @UP0 ULEA UR44, UR44, UR46, 0x3 ;  /* 0x0000002e2c2c0291 */ /* 0x000fd2000f8e183f */
[----:B------:R-:W0:Y:S03]  /*5220*/  @P3 LDS.64 R28, [UR44+0x1d10] ;  /* 0x001d102cff1c3984 */ /* 0x000e260008000a00 */
.L_x_14429:
[----:B------:R-:W-:Y:S05]  /*5230*/  BSYNC B0 ;  /* 0x0000000000007941 */ /* 0x000fea0003800000 */
.L_x_14428:
        /* <DEDUP_REMOVED lines=12> */
[----:B------:R-:W1:Y:S01]  /*5300*/  SHFL.UP PT, R155, R0, 0x1, RZ ;  /* 0x04200000009b7989 */ /* 0x000e6200000e00ff */
[----:B------:R-:W-:Y:S01]  /*5310*/  PRMT R182, R24, 0x7632, R182 ;  /* 0x0000763218b67816 */ /* 0x000fe200000000b6 */
[----:B------:R-:W-:Y:S01]  /*5320*/  BSSY B0, `(.L_x_14430) ;  /* 0x0000268000007945 */ /* 0x000fe20003800000 */
[----:B------:R-:W-:Y:S01]  /*5330*/  PRMT R200, R23, 0x7632, R200 ;  /* 0x0000763217c87816 */ /* 0x000fe200000000c8 */
[----:B------:R2:W-:Y:S01]  /*5340*/  SHFL.IDX PT, R178, R33, RZ, 0x1f ;  /* 0x00001fff21b27589 */ /* 0x0005e200000e0000 */
[----:B------:R-:W-:-:S02]  /*5350*/  SHF.L.U32 R182, R182, 0x10, RZ ;  /* 0x00000010b6b67819 */ /* 0x000fc400000006ff */
[----:B------:R-:W-:Y:S01]  /*5360*/  SHF.L.U32 R200, R200, 0x10, RZ ;  /* 0x00000010c8c87819 */ /* 0x000fe200000006ff */
[----:B------:R3:W-:Y:S01]  /*5370*/  SHFL.IDX PT, R180, R32, RZ, 0x1f ;  /* 0x00001fff20b47589 */ /* 0x0007e200000e0000 */
[----:B------:R-:W-:Y:S01]  /*5380*/  SHF.L.U32 R224, R23, 0x10, RZ ;  /* 0x0000001017e07819 */ /* 0x000fe200000006ff */
[----:B------:R-:W-:Y:S01]  /*5390*/  FADD.FTZ R23, R78, R78 ;  /* 0x0000004e4e177221 */ /* 0x000fe20000010000 */
[----:B------:R-:W-:Y:S01]  /*53a0*/  PRMT R201, R22, 0x7632, R201 ;  /* 0x0000763216c97816 */ /* 0x000fe200000000c9 */
[C---:B--2---:R-:W-:Y:S01]  /*53b0*/  FMUL.FTZ R162, R0.reuse, R158 ;  /* 0x0000009e00a27220 */ /* 0x044fe20000410000 */
[C---:B------:R-:W-:Y:S02]  /*53c0*/  PRMT R33, R25.reuse, 0x7632, R33 ;  /* 0x0000763219217816 */ /* 0x040fe40000000021 */
[----:B------:R-:W-:Y:S01]  /*53d0*/  SHF.L.U32 R25, R25, 0x10, RZ ;  /* 0x0000001019197819 */ /* 0x000fe200000006ff */
[CC--:B---3--:R-:W-:Y:S01]  /*53e0*/  FMUL.FTZ R159, R0.reuse, R156.reuse ;  /* 0x0000009c009f7220 */ /* 0x0c8fe20000410000 */
[----:B------:R-:W-:Y:S01]  /*53f0*/  FFMA.FTZ R162, R153, R156, -R162 ;  /* 0x0000009c99a27223 */ /* 0x000fe200000108a2 */
[----:B------:R-:W-:Y:S01]  /*5400*/  SHF.L.U32 R32, R27, 0x10, RZ ;  /* 0x000000101b207819 */ /* 0x000fe200000006ff */
[C---:B----4-:R-:W-:Y:S01]  /*5410*/  FMUL.FTZ R160, R0.reuse, R154 ;  /* 0x0000009a00a07220 */ /* 0x050fe20000410000 */
[----:B------:R-:W-:Y:S01]  /*5420*/  FFMA.FTZ R159, R153, R158, R159 ;  /* 0x0000009e999f7223 */ /* 0x000fe2000001009f */
[----:B------:R-:W-:Y:S01]  /*5430*/  @P3 FADD.FTZ R157, R157, R162 ;  /* 0x000000a29d9d3221 */ /* 0x000fe20000010000 */
[----:B------:R-:W-:Y:S01]  /*5440*/  SHF.L.U32 R33, R33, 0x10, RZ ;  /* 0x0000001021217819 */ /* 0x000fe200000006ff */
[-C--:B-1----:R-:W-:Y:S01]  /*5450*/  FFMA.FTZ R161, R153, R155.reuse, R160 ;  /* 0x0000009b99a17223 */ /* 0x082fe200000100a0 */
[----:B------:R-:W-:Y:S01]  /*5460*/  FMUL.FTZ R156, R0, R155 ;  /* 0x0000009b009c7220 */ /* 0x000fe20000410000 */
[----:B------:R-:W-:Y:S01]  /*5470*/  @P3 FADD.FTZ R152, R152, R159 ;  /* 0x0000009f98983221 */ /* 0x000fe20000010000 */
[----:B------:R-:W-:Y:S01]  /*5480*/  SHF.L.U32 R201, R201, 0x10, RZ ;  /* 0x00000010c9c97819 */ /* 0x000fe200000006ff */
[----:B------:R-:W-:Y:S01]  /*5490*/  FMUL.FTZ R2, R33, UR45 ;  /* 0x0000002d21027c20 */ /* 0x000fe20008410000 */
[----:B------:R-:W-:Y:S01]  /*54a0*/  @P3 FFMA.FTZ R153, R153, R154, -R156 ;  /* 0x0000009a99993223 */ /* 0x000fe2000001089c */
[----:B------:R-:W-:Y:S01]  /*54b0*/  FSEL R161, R0, R161, !P3 ;  /* 0x000000a100a17208 */ /* 0x000fe20005800000 */
[----:B------:R-:W1:Y:S01]  /*54c0*/  SHFL.UP PT, R158, R152, 0x2, RZ ;  /* 0x04400000989e7989 */ /* 0x000e6200000e00ff */
[----:B------:R-:W-:Y:S01]  /*54d0*/  ISETP.GE.AND P3, PT, R190, 0x2, PT ;  /* 0x00000002be00780c */ /* 0x000fe20003f66270 */
[----:B------:R-:W-:Y:S01]  /*54e0*/  FFMA.FTZ R2, R25, UR47, R2 ;  /* 0x0000002f19027c23 */ /* 0x000fe20008010002 */
[----:B------:R-:W-:Y:S01]  /*54f0*/  SHF.L.U32 R199, R22, 0x10, RZ ;  /* 0x0000001016c77819 */ /* 0x000fe200000006ff */
[----:B------:R-:W2:Y:S01]  /*5500*/  SHFL.UP PT, R156, R157, 0x2, RZ ;  /* 0x044000009d9c7989 */ /* 0x000ea200000e00ff */
[----:B------:R-:W-:Y:S01]  /*5510*/  PRMT R215, R20, 0x7632, R215 ;  /* 0x0000763214d77816 */ /* 0x000fe200000000d7 */
[----:B------:R-:W-:Y:S01]  /*5520*/  FADD.FTZ R162, R90, R90 ;  /* 0x0000005a5aa27221 */ /* 0x000fe20000010000 */
[----:B------:R-:W-:Y:S01]  /*5530*/  SHF.L.U32 R214, R20, 0x10, RZ ;  /* 0x0000001014d67819 */ /* 0x000fe200000006ff */
[----:B------:R-:W3:Y:S01]  /*5540*/  SHFL.UP PT, R0, R153, 0x2, RZ ;  /* 0x0440000099007989 */ /* 0x000ee200000e00ff */
[----:B------:R-:W-:-:S02]  /*5550*/  PRMT R216, R21, 0x7632, R216 ;  /* 0x0000763215d87816 */ /* 0x000fc400000000d8 */
[----:B------:R-:W-:Y:S01]  /*5560*/  SHF.L.U32 R218, R21, 0x10, RZ ;  /* 0x0000001015da7819 */ /* 0x000fe200000006ff */
[----:B------:R-:W4:Y:S01]  /*5570*/  SHFL.UP PT, R154, R161, 0x2, RZ ;  /* 0x04400000a19a7989 */ /* 0x000f2200000e00ff */
[----:B------:R-:W-:Y:S02]  /*5580*/  SHF.L.U32 R216, R216, 0x10, RZ ;  /* 0x00000010d8d87819 */ /* 0x000fe400000006ff */
[----:B------:R-:W-:Y:S02]  /*5590*/  SHF.L.U32 R215, R215, 0x10, RZ ;  /* 0x00000010d7d77819 */ /* 0x000fe400000006ff */
[C---:B------:R-:W-:Y:S01]  /*55a0*/  PRMT R193, R7.reuse, 0x7632, R193 ;  /* 0x0000763207c17816 */ /* 0x040fe200000000c1 */
[----:B------:R-:W-:Y:S01]  /*55b0*/  FMUL.FTZ R21, R216, UR45 ;  /* 0x0000002dd8157c20 */ /* 0x000fe20008410000 */
[----:B------:R-:W-:Y:S02]  /*55c0*/  SHF.L.U32 R209, R7, 0x10, RZ ;  /* 0x0000001007d17819 */ /* 0x000fe400000006ff */
[----:B------:R-:W-:Y:S01]  /*55d0*/  SHF.L.U32 R193, R193, 0x10, RZ ;  /* 0x00000010c1c17819 */ /* 0x000fe200000006ff */
[----:B------:R-:W-:Y:S01]  /*55e0*/  FFMA.FTZ R21, R218, UR47, R21 ;  /* 0x0000002fda157c23 */ /* 0x000fe20008010015 */
[C---:B------:R-:W-:Y:S01]  /*55f0*/  PRMT R188, R6.reuse, 0x7632, R188 ;  /* 0x0000763206bc7816 */ /* 0x040fe200000000bc */
[----:B-1----:R-:W-:Y:S01]  /*5600*/  FMUL.FTZ R160, R161, R158 ;  /* 0x0000009ea1a07220 */ /* 0x002fe20000410000 */
[----:B------:R-:W-:Y:S01]  /*5610*/  SHF.L.U32 R208, R6, 0x10, RZ ;  /* 0x0000001006d07819 */ /* 0x000fe200000006ff */
[----:B------:R-:W-:Y:S01]  /*5620*/  FMUL.FTZ R165, R164, R21 ;  /* 0x00000015a4a57220 */ /* 0x000fe20000410000 */
[----:B------:R-:W-:Y:S01]  /*5630*/  FMUL.FTZ R21, R215, UR45 ;  /* 0x0000002dd7157c20 */ /* 0x000fe20008410000 */
[-C--:B--2---:R-:W-:Y:S01]  /*5640*/  FMUL.FTZ R163, R161, R156.reuse ;  /* 0x0000009ca1a37220 */ /* 0x084fe20000410000 */
[----:B------:R-:W-:Y:S01]  /*5650*/  FFMA.FTZ R160, R153, R156, -R160 ;  /* 0x0000009c99a07223 */ /* 0x000fe200000108a0 */
[----:B------:R-:W-:Y:S01]  /*5660*/  SHF.L.U32 R188, R188, 0x10, RZ ;  /* 0x00000010bcbc7819 */ /* 0x000fe200000006ff */
[----:B------:R-:W-:Y:S01]  /*5670*/  FFMA.FTZ R21, R214, UR47, R21 ;  /* 0x0000002fd6157c23 */ /* 0x000fe20008010015 */
[----:B---3--:R-:W-:Y:S01]  /*5680*/  FMUL.FTZ R159, R161, R0 ;  /* 0x00000000a19f7220 */ /* 0x008fe20000410000 */
[----:B------:R-:W-:Y:S01]  /*5690*/  FFMA.FTZ R163, R153, R158, R163 ;  /* 0x0000009e99a37223 */ /* 0x000fe200000100a3 */
[----:B------:R-:W-:Y:S01]  /*56a0*/  @P3 FADD.FTZ R157, R157, R160 ;  /* 0x000000a09d9d3221 */ /* 0x000fe20000010000 */
[----:B------:R-:W-:Y:S01]  /*56b0*/  PRMT R184, R5, 0x7632, R184 ;  /* 0x0000763205b87816 */ /* 0x000fe200000000b8 */
[-C--:B----4-:R-:W-:Y:S01]  /*56c0*/  FMUL.FTZ R155, R161, R154.reuse ;  /* 0x0000009aa19b7220 */ /* 0x090fe20000410000 */
[C---:B------:R-:W-:Y:S01]  /*56d0*/  FFMA.FTZ R154, R153.reuse, R154, R159 ;  /* 0x0000009a999a7223 */ /* 0x040fe2000001009f */
[----:B------:R-:W-:Y:S01]  /*56e0*/  @P3 FADD.FTZ R152, R152, R163 ;  /* 0x000000a398983221 */ /* 0x000fe20000010000 */
[----:B------:R-:W1:Y:S01]  /*56f0*/  SHFL.UP PT, R156, R157, 0x4, RZ ;  /* 0x048000009d9c7989 */ /* 0x000e6200000e00ff */
[----:B------:R-:W-:Y:S01]  /*5700*/  @P3 FFMA.FTZ R153, R153, R0, -R155 ;  /* 0x0000000099993223 */ /* 0x000fe2000001089b */
[----:B------:R-:W-:-:S02]  /*5710*/  SHF.L.U32 R184, R184, 0x10, RZ ;  /* 0x00000010b8b87819 */ /* 0x000fc400000006ff */
[----:B------:R-:W-:Y:S01]  /*5720*/  FSEL R154, R161, R154, !P3 ;  /* 0x0000009aa19a7208 */ /* 0x000fe20005800000 */
[----:B------:R-:W2:Y:S01]  /*5730*/  SHFL.UP PT, R158, R152, 0x4, RZ ;  /* 0x04800000989e7989 */ /* 0x000ea200000e00ff */
[----:B------:R-:W-:Y:S02]  /*5740*/  ISETP.GE.AND P3, PT, R190, 0x4, PT ;  /* 0x00000004be00780c */ /* 0x000fe40003f66270 */
[----:B------:R-:W-:Y:S01]  /*5750*/  SHF.L.U32 R202, R5, 0x10, RZ ;  /* 0x0000001005ca7819 */ /* 0x000fe200000006ff */
[----:B------:R-:W3:Y:S01]  /*5760*/  SHFL.UP PT, R0, R153, 0x4, RZ ;  /* 0x0480000099007989 */ /* 0x000ee200000e00ff */
[----:B------:R-:W-:Y:S01]  /*5770*/  FMUL.FTZ R5, R184, UR45 ;  /* 0x0000002db8057c20 */ /* 0x000fe20008410000 */
[----:B------:R-:W-:Y:S02]  /*5780*/  PRMT R203, R4, 0x7632, R203 ;  /* 0x0000763204cb7816 */ /* 0x000fe400000000cb */
[----:B------:R-:W4:Y:S01]  /*5790*/  SHFL.UP PT, R155, R154, 0x4, RZ ;  /* 0x048000009a9b7989 */ /* 0x000f2200000e00ff */
[----:B------:R-:W-:Y:S01]  /*57a0*/  FFMA.FTZ R5, R202, UR47, R5 ;  /* 0x0000002fca057c23 */ /* 0x000fe20008010005 */
[----:B------:R-:W-:-:S02]  /*57b0*/  SHF.L.U32 R183, R4, 0x10, RZ ;  /* 0x0000001004b77819 */ /* 0x000fc400000006ff */
[----:B------:R-:W-:Y:S02]  /*57c0*/  SHF.L.U32 R203, R203, 0x10, RZ ;  /* 0x00000010cbcb7819 */ /* 0x000fe400000006ff */
[C---:B------:R-:W-:Y:S02]  /*57d0*/  PRMT R189, R11.reuse, 0x7632, R189 ;  /* 0x000076320bbd7816 */ /* 0x040fe400000000bd */
[----:B------:R-:W-:Y:S02]  /*57e0*/  SHF.L.U32 R194, R11, 0x10, RZ ;  /* 0x000000100bc27819 */ /* 0x000fe400000006ff */
[----:B------:R-:W-:Y:S01]  /*57f0*/  SHF.L.U32 R189, R189, 0x10, RZ ;  /* 0x00000010bdbd7819 */ /* 0x000fe200000006ff */
[----:B-1----:R-:W-:Y:S01]  /*5800*/  FMUL.FTZ R161, R154, R156 ;  /* 0x0000009c9aa17220 */ /* 0x002fe20000410000 */
[----:B------:R-:W-:Y:S02]  /*5810*/  PRMT R195, R10, 0x7632, R195 ;  /* 0x000076320ac37816 */ /* 0x000fe400000000c3 */
[----:B------:R-:W-:Y:S01]  /*5820*/  SHF.L.U32 R186, R9, 0x10, RZ ;  /* 0x0000001009ba7819 */ /* 0x000fe200000006ff */
[----:B------:R-:W-:Y:S01]  /*5830*/  FMUL.FTZ R11, R189, UR45 ;  /* 0x0000002dbd0b7c20 */ /* 0x000fe20008410000 */
[-C--:B--2---:R-:W-:Y:S01]  /*5840*/  FMUL.FTZ R159, R154, R158.reuse ;  /* 0x0000009e9a9f7220 */ /* 0x084fe20000410000 */
[C---:B------:R-:W-:Y:S01]  /*5850*/  FFMA.FTZ R161, R153.reuse, R158, R161 ;  /* 0x0000009e99a17223 */ /* 0x040fe200000100a1 */
[----:B------:R-:W-:Y:S01]  /*5860*/  SHF.L.U32 R191, R10, 0x10, RZ ;  /* 0x000000100abf7819 */ /* 0x000fe200000006ff */
[----:B------:R-:W-:Y:S01]  /*5870*/  FFMA.FTZ R11, R194, UR47, R11 ;  /* 0x0000002fc20b7c23 */ /* 0x000fe2000801000b */
[----:B---3--:R-:W-:Y:S01]  /*5880*/  FMUL.FTZ R160, R154, R0 ;  /* 0x000000009aa07220 */ /* 0x008fe20000410000 */
[----:B------:R-:W-:Y:S01]  /*5890*/  FFMA.FTZ R156, R153, R156, -R159 ;  /* 0x0000009c999c7223 */ /* 0x000fe2000001089f */
[----:B------:R-:W-:Y:S01]  /*58a0*/  @P3 FADD.FTZ R152, R152, R161 ;  /* 0x000000a198983221 */ /* 0x000fe20000010000 */
[----:B------:R-:W-:Y:S01]  /*58b0*/  SHF.L.U32 R195, R195, 0x10, RZ ;  /* 0x00000010c3c37819 */ /* 0x000fe200000006ff */
[-C--:B----4-:R-:W-:Y:S01]  /*58c0*/  FFMA.FTZ R163, R153, R155.reuse, R160 ;  /* 0x0000009b99a37223 */ /* 0x090fe200000100a0 */
[C---:B------:R-:W-:Y:S01]  /*58d0*/  FMUL.FTZ R155, R154.reuse, R155 ;  /* 0x0000009b9a9b7220 */ /* 0x040fe20000410000 */
[----:B------:R-:W-:Y:S01]  /*58e0*/  @P3 FADD.FTZ R157, R157, R156 ;  /* 0x0000009c9d9d3221 */ /* 0x000fe20000010000 */
[----:B------:R-:W1:Y:S02]  /*58f0*/  SHFL.UP PT, R158, R152, 0x8, RZ ;  /* 0x05000000989e7989 */ /* 0x000e6400000e00ff */
[----:B------:R-:W-:Y:S01]  /*5900*/  @P3 FFMA.FTZ R153, R153, R0, -R155 ;  /* 0x0000000099993223 */ /* 0x000fe2000001089b */
[----:B------:R-:W-:Y:S01]  /*5910*/  FSEL R163, R154, R163, !P3 ;  /* 0x000000a39aa37208 */ /* 0x000fe20005800000 */
[----:B------:R-:W2:Y:S01]  /*5920*/  SHFL.UP PT, R156, R157, 0x8, RZ ;  /* 0x050000009d9c7989 */ /* 0x000ea200000e00ff */
[----:B------:R-:W-:-:S03]  /*5930*/  ISETP.GE.AND P3, PT, R190, 0x8, PT ;  /* 0x00000008be00780c */ /* 0x000fc60003f66270 */
[----:B------:R-:W3:Y:S04]  /*5940*/  SHFL.UP PT, R0, R153, 0x8, RZ ;  /* 0x0500000099007989 */ /* 0x000ee800000e00ff */
[----:B------:R-:W4:Y:S01]  /*5950*/  SHFL.UP PT, R154, R163, 0x8, RZ ;  /* 0x05000000a39a7989 */ /* 0x000f2200000e00ff */
[C---:B-1----:R-:W-:Y:S01]  /*5960*/  FMUL.FTZ R159, R163.reuse, R158 ;  /* 0x0000009ea39f7220 */ /* 0x042fe20000410000 */
        /* <DEDUP_REMOVED lines=16> */
[C---:B--2---:R-:W-:Y:S01]  /*5a70*/  FFMA.FTZ R163, R153.reuse, R154, R158 ;  /* 0x0000009a99a37223 */ /* 0x044fe2000001009e */
        /* <DEDUP_REMOVED lines=8> */
[----:B------:R-:W1:Y:S01]  /*5b00*/  SHFL.UP PT, R163, R163, 0x1, RZ ;  /* 0x04200000a3a37989 */ /* 0x000e6200000e00ff */
[----:B------:R-:W-:Y:S01]  /*5b10*/  @P3 FADD.FTZ R152, R152, R161 ;  /* 0x000000a198983221 */ /* 0x000fe20000010000 */
[----:B------:R-:W-:-:S02]  /*5b20*/  ISETP.GT.U32.AND P3, PT, R151, 0x1b, PT ;  /* 0x0000001b9700780c */ /* 0x000fc40003f64070 */
[----:B------:R-:W2:Y:S04]  /*5b30*/  SHFL.UP PT, R153, R153, 0x1, RZ ;  /* 0x0420000099997989 */ /* 0x000ea800000e00ff */
[----:B------:R-:W3:Y:S04]  /*5b40*/  SHFL.UP PT, R157, R157, 0x1, RZ ;  /* 0x042000009d9d7989 */ /* 0x000ee800000e00ff */
[----:B------:R-:W4:Y:S01]  /*5b50*/  SHFL.UP PT, R152, R152, 0x1, RZ ;  /* 0x0420000098987989 */ /* 0x000f2200000e00ff */
[C---:B-1----:R-:W-:Y:S01]  /*5b60*/  FMUL.FTZ R0, R163.reuse, R178 ;  /* 0x000000b2a3007220 */ /* 0x042fe20000410000 */
[----:B------:R-:W-:-:S03]  /*5b70*/  FMUL.FTZ R155, R163, R180 ;  /* 0x000000b4a39b7220 */ /* 0x000fc60000410000 */
[C---:B--2---:R-:W-:Y:S01]  /*5b80*/  FFMA.FTZ R0, R153.reuse, R180, -R0 ;  /* 0x000000b499007223 */ /* 0x044fe20000010800 */
[----:B------:R-:W-:-:S03]  /*5b90*/  FFMA.FTZ R155, R153, R178, R155 ;  /* 0x000000b2999b7223 */ /* 0x000fc6000001009b */
[--C-:B---3--:R-:W-:Y:S01]  /*5ba0*/  @P2 FADD.FTZ R180, R157, R0.reuse ;  /* 0x000000009db42221 */ /* 0x108fe20000010000 */
[----:B------:R-:W-:Y:S01]  /*5bb0*/  PRMT R0, R27, 0x7632, R0 ;  /* 0x000076321b007816 */ /* 0x000fe20000000000 */
[----:B------:R-:W-:Y:S01]  /*5bc0*/  FADD.FTZ R157, R71, R71 ;  /* 0x00000047479d7221 */ /* 0x000fe20000010000 */
[----:B----4-:R-:W-:Y:S02]  /*5bd0*/  @P2 FADD.FTZ R178, R152, R155 ;  /* 0x0000009b98b22221 */ /* 0x010fe40000010000 */
        /* <DEDUP_REMOVED lines=9> */
[----:B------:R-:W-:-:S02]  /*5c70*/  FFMA.FTZ R155, R32, UR45, -R155 ;  /* 0x0000002d209b7c23 */ /* 0x000fc4000801089b */
[----:B------:R-:W-:Y:S02]  /*5c80*/  FMUL.FTZ R179, R172, R159 ;  /* 0x0000009facb37220 */ /* 0x000fe40000410000 */
[C---:B------:R-:W-:Y:S01]  /*5c90*/  FMUL.FTZ R3, R24.reuse, UR47 ;  /* 0x0000002f18037c20 */ /* 0x040fe20008410000 */
[----:B------:R-:W-:Y:S01]  /*5ca0*/  FMUL.FTZ R153, R24, UR45 ;  /* 0x0000002d18997c20 */ /* 0x000fe20008410000 */
[----:B------:R-:W-:Y:S01]  /*5cb0*/  FMUL.FTZ R172, R172, R155 ;  /* 0x0000009bacac7220 */ /* 0x000fe20000410000 */
[-C--:B------:R-:W-:Y:S01]  /*5cc0*/  FMUL.FTZ R152, R144, R179.reuse ;  /* 0x000000b390987220 */ /* 0x080fe20000410000 */
[C---:B------:R-:W-:Y:S01]  /*5cd0*/  FFMA.FTZ R158, R26.reuse, UR45, -R3 ;  /* 0x0000002d1a9e7c23 */ /* 0x040fe20008010803 */
[C---:B------:R-:W-:Y:S01]  /*5ce0*/  FMUL.FTZ R3, R143.reuse, R179 ;  /* 0x000000b38f037220 */ /* 0x040fe20000410000 */
[----:B------:R-:W-:Y:S01]  /*5cf0*/  FFMA.FTZ R0, R26, UR47, R153 ;  /* 0x0000002f1a007c23 */ /* 0x000fe20008010099 */
[----:B------:R-:W-:Y:S01]  /*5d00*/  FFMA.FTZ R152, -R143, R172, -R152 ;  /* 0x000000ac8f987223 */ /* 0x000fe20000010998 */
[C---:B------:R-:W-:Y:S01]  /*5d10*/  FMUL.FTZ R158, R157.reuse, R158 ;  /* 0x0000009e9d9e7220 */ /* 0x040fe20000410000 */
[----:B------:R-:W-:Y:S01]  /*5d20*/  FFMA.FTZ R3, R144, R172, -R3 ;  /* 0x000000ac90037223 */ /* 0x000fe20000010803 */
[----:B------:R-:W-:Y:S01]  /*5d30*/  FMUL.FTZ R157, R157, R0 ;  /* 0x000000009d9d7220 */ /* 0x000fe20000410000 */
[----:B------:R-:W-:Y:S01]  /*5d40*/  FMUL.FTZ R0, R33, UR47 ;  /* 0x0000002f21007c20 */ /* 0x000fe20008410000 */
[----:B------:R-:W-:Y:S01]  /*5d50*/  FADD.FTZ R155, R73, R73 ;  /* 0x00000049499b7221 */ /* 0x000fe20000010000 */
[----:B------:R-:W-:Y:S01]  /*5d60*/  FADD.FTZ R3, R158, R3 ;  /* 0x000000039e037221 */ /* 0x000fe20000010000 */
[----:B------:R-:W-:Y:S01]  /*5d70*/  FADD.FTZ R152, -R157, R152 ;  /* 0x000000989d987221 */ /* 0x000fe20000010100 */
[----:B------:R-:W-:-:S02]  /*5d80*/  FFMA.FTZ R0, R25, UR45, -R0 ;  /* 0x0000002d19007c23 */ /* 0x000fc40008010800 */
        /* <DEDUP_REMOVED lines=45> */
[----:B------:R-:W-:Y:S01]  /*6060*/  FADD.FTZ R22, R89, R89 ;  /* 0x0000005959167221 */ /* 0x000fe20000010000 */
[----:B------:R-:W-:Y:S01]  /*6070*/  FADD.FTZ R163, -R166, R163 ;  /* 0x000000a3a6a37221 */ /* 0x000fe20000010100 */
[----:B------:R-:W-:Y:S01]  /*6080*/  FFMA.FTZ R3, R218, UR45, -R3 ;  /* 0x0000002dda037c23 */ /* 0x000fe20008010803 */
[----:B------:R-:W-:-:S03]  /*6090*/  FMUL.FTZ R159, R141, -R161 ;  /* 0x800000a18d9f7220 */ /* 0x000fc60000410000 */
[----:B------:R-:W-:Y:S01]  /*60a0*/  FMUL.FTZ R164, R164, R3 ;  /* 0x00000003a4a47220 */ /* 0x000fe20000410000 */
[CC--:B------:R-:W-:Y:S01]  /*60b0*/  FFMA.FTZ R0, R142.reuse, R163.reuse, R159 ;  /* 0x000000a38e007223 */ /* 0x0c0fe2000001009f */
[----:B------:R-:W-:Y:S01]  /*60c0*/  FMUL.FTZ R163, R141, -R163 ;  /* 0x800000a38da37220 */ /* 0x000fe20000410000 */
[----:B------:R-:W-:Y:S02]  /*60d0*/  FMUL.FTZ R3, R215, UR47 ;  /* 0x0000002fd7037c20 */ /* 0x000fe40008410000 */
[----:B------:R-:W-:Y:S01]  /*60e0*/  FADD.FTZ R0, -R165, R0 ;  /* 0x00000000a5007221 */ /* 0x000fe20000010100 */
[----:B------:R-:W-:Y:S01]  /*60f0*/  FFMA.FTZ R163, R142, R161, -R163 ;  /* 0x000000a18ea37223 */ /* 0x000fe200000108a3 */
[----:B------:R-:W-:Y:S02]  /*6100*/  FFMA.FTZ R3, R214, UR45, -R3 ;  /* 0x0000002dd6037c23 */ /* 0x000fe40008010803 */
[----:B------:R-:W-:Y:S01]  /*6110*/  FMUL.FTZ R159, R131, -R0 ;  /* 0x80000000839f7220 */ /* 0x000fe20000410000 */
[----:B------:R-:W-:-:S04]  /*6120*/  FADD.FTZ R163, R164, R163 ;  /* 0x000000a3a4a37221 */ /* 0x000fc80000010000 */
[-C--:B------:R-:W-:Y:S01]  /*6130*/  FFMA.FTZ R2, R132, R163.reuse, -R159 ;  /* 0x000000a384027223 */ /* 0x080fe2000001089f */
[----:B------:R-:W-:Y:S01]  /*6140*/  FMUL.FTZ R163, R131, -R163 ;  /* 0x800000a383a37220 */ /* 0x000fe20000410000 */
[C---:B------:R-:W-:Y:S01]  /*6150*/  FMUL.FTZ R159, R22.reuse, R3 ;  /* 0x00000003169f7220 */ /* 0x040fe20000410000 */
[----:B------:R-:W-:Y:S02]  /*6160*/  FMUL.FTZ R22, R22, R21 ;  /* 0x0000001516167220 */ /* 0x000fe40000410000 */
[----:B------:R-:W-:Y:S01]  /*6170*/  FFMA.FTZ R163, R132, R0, R163 ;  /* 0x0000000084a37223 */ /* 0x000fe200000100a3 */
[----:B------:R-:W-:Y:S01]  /*6180*/  FADD.FTZ R7, R159, R2 ;  /* 0x000000029f077221 */ /* 0x000fe20000010000 */
[C---:B------:R-:W-:Y:S01]  /*6190*/  FMUL.FTZ R2, R193.reuse, UR45 ;  /* 0x0000002dc1027c20 */ /* 0x040fe20008410000 */
[----:B------:R-:W-:Y:S01]  /*61a0*/  FMUL.FTZ R0, R193, UR47 ;  /* 0x0000002fc1007c20 */ /* 0x000fe20008410000 */
[----:B------:R-:W-:Y:S01]  /*61b0*/  FADD.FTZ R20, -R22, R163 ;  /* 0x000000a316147221 */ /* 0x000fe20000010100 */
[----:B------:R-:W-:Y:S01]  /*61c0*/  FMUL.FTZ R21, R133, -R7 ;  /* 0x8000000785157220 */ /* 0x000fe20000410000 */
[C---:B------:R-:W-:Y:S01]  /*61d0*/  FFMA.FTZ R163, R209.reuse, UR47, R2 ;  /* 0x0000002fd1a37c23 */ /* 0x040fe20008010002 */
[----:B------:R-:W-:-:S02]  /*61e0*/  FFMA.FTZ R3, R209, UR45, -R0 ;  /* 0x0000002dd1037c23 */ /* 0x000fc40008010800 */
[-C--:B------:R-:W-:Y:S01]  /*61f0*/  FFMA.FTZ R0, R134, R20.reuse, R21 ;  /* 0x0000001486007223 */ /* 0x080fe20000010015 */
[----:B------:R-:W-:Y:S01]  /*6200*/  FMUL.FTZ R21, R133, -R20 ;  /* 0x8000001485157220 */ /* 0x000fe20000410000 */
[C---:B------:R-:W-:Y:S01]  /*6210*/  FMUL.FTZ R163, R162.reuse, R163 ;  /* 0x000000a3a2a37220 */ /* 0x040fe20000410000 */
[----:B------:R-:W-:Y:S01]  /*6220*/  FMUL.FTZ R162, R162, R3 ;  /* 0x00000003a2a27220 */ /* 0x000fe20000410000 */
[----:B------:R-:W-:Y:S01]  /*6230*/  FMUL.FTZ R3, R188, UR47 ;  /* 0x0000002fbc037c20 */ /* 0x000fe20008410000 */
[----:B------:R-:W-:Y:S01]  /*6240*/  FFMA.FTZ R21, R134, R7, -R21 ;  /* 0x0000000786157223 */ /* 0x000fe20000010815 */
[----:B------:R-:W-:Y:S01]  /*6250*/  FADD.FTZ R2, -R163, R0 ;  /* 0x00000000a3027221 */ /* 0x000fe20000010100 */
[----:B------:R-:W-:Y:S01]  /*6260*/  FMUL.FTZ R7, R188, UR45 ;  /* 0x0000002dbc077c20 */ /* 0x000fe20008410000 */
[----:B------:R-:W-:Y:S01]  /*6270*/  FADD.FTZ R0, R91, R91 ;  /* 0x0000005b5b007221 */ /* 0x000fe20000010000 */
[----:B------:R-:W-:Y:S01]  /*6280*/  FADD.FTZ R21, R162, R21 ;  /* 0x00000015a2157221 */ /* 0x000fe20000010000 */
[CC--:B------:R-:W-:Y:S01]  /*6290*/  FMUL.FTZ R161, R135.reuse, -R2.reuse ;  /* 0x8000000287a17220 */ /* 0x0c0fe20000410000 */
[C---:B------:R-:W-:Y:S01]  /*62a0*/  FFMA.FTZ R7, R208.reuse, UR47, R7 ;  /* 0x0000002fd0077c23 */ /* 0x040fe20008010007 */
[----:B------:R-:W-:Y:S01]  /*62b0*/  FFMA.FTZ R3, R208, UR45, -R3 ;  /* 0x0000002dd0037c23 */ /* 0x000fe20008010803 */
[----:B------:R-:W-:Y:S01]  /*62c0*/  MOV R20, UR12 ;  /* 0x0000000c00147c02 */ /* 0x000fe20008000f00 */
[-C--:B------:R-:W-:Y:S01]  /*62d0*/  FFMA.FTZ R6, R136, R21.reuse, -R161 ;  /* 0x0000001588067223 */ /* 0x080fe200000108a1 */
[----:B------:R-:W-:Y:S01]  /*62e0*/  FMUL.FTZ R21, R135, -R21 ;  /* 0x8000001587157220 */ /* 0x000fe20000410000 */
[C---:B------:R-:W-:Y:S01]  /*62f0*/  FMUL.FTZ R169, R0.reuse, R7 ;  /* 0x0000000700a97220 */ /* 0x040fe20000410000 */
[----:B------:R-:W-:Y:S01]  /*6300*/  FMUL.FTZ R171, R0, R3 ;  /* 0x0000000300ab7220 */ /* 0x000fe20000410000 */
[----:B------:R-:W-:Y:S01]  /*6310*/  ISETP.GE.OR P0, PT, R20, UR18, P0 ;  /* 0x0000001214007c0c */ /* 0x000fe20008706670 */
[----:B------:R-:W-:Y:S01]  /*6320*/  FFMA.FTZ R2, R136, R2, R21 ;  /* 0x0000000288027223 */ /* 0x000fe20000010015 */
[----:B0-----:R-:W-:Y:S01]  /*6330*/  FMUL.FTZ R21, R143, -R28 ;  /* 0x8000001c8f157220 */ /* 0x001fe20000410000 */
[----:B------:R-:W-:-:S02]  /*6340*/  FADD.FTZ R6, R171, R6 ;  /* 0x00000006ab067221 */ /* 0x000fc40000010000 */
[----:B------:R-:W-:Y:S01]  /*6350*/  FADD.FTZ R2, -R169, R2 ;  /* 0x00000002a9027221 */ /* 0x000fe20000010100 */
[----:B------:R-:W-:Y:S01]  /*6360*/  FFMA.FTZ R21, R144, -R29, R21 ;  /* 0x8000001d90157223 */ /* 0x000fe20000010015 */
[C---:B------:R-:W-:Y:S02]  /*6370*/  FMUL.FTZ R7, R137.reuse, -R6 ;  /* 0x8000000689077220 */ /* 0x040fe40000410000 */
[----:B------:R-:W-:-:S04]  /*6380*/  FMUL.FTZ R3, R137, -R2 ;  /* 0x8000000289037220 */ /* 0x000fc80000410000 */
[C---:B------:R-:W-:Y:S01]  /*6390*/  FFMA.FTZ R161, R138.reuse, R6, -R3 ;  /* 0x000000068aa17223 */ /* 0x040fe20000010803 */
[----:B------:R-:W-:Y:S01]  /*63a0*/  FFMA.FTZ R6, R138, R2, R7 ;  /* 0x000000028a067223 */ /* 0x000fe20000010007 */
[----:B------:R-:W-:Y:S01]  /*63b0*/  FMUL.FTZ R7, R143, R29 ;  /* 0x0000001d8f077220 */ /* 0x000fe20000410000 */
[----:B------:R-:W-:Y:S01]  /*63c0*/  FADD.FTZ R2, R92, R92 ;  /* 0x0000005c5c027221 */ /* 0x000fe20000010000 */
[----:B------:R-:W-:Y:S01]  /*63d0*/  FMUL.FTZ R3, R184, UR47 ;  /* 0x0000002fb8037c20 */ /* 0x000fe20008410000 */
[----:B------:R-:W-:Y:S01]  /*63e0*/  VOTEU.ALL UP0, P0 ;  /* 0x00000000003f7886 */ /* 0x000fe20000000000 */
[----:B------:R-:W-:Y:S01]  /*63f0*/  FFMA.FTZ R7, R144, R28, -R7 ;  /* 0x0000001c90077223 */ /* 0x000fe20000010807 */
[----:B------:R-:W-:Y:S01]  /*6400*/  FMUL.FTZ R167, R2, R5 ;  /* 0x0000000502a77220 */ /* 0x000fe20000410000 */
[----:B------:R-:W-:Y:S01]  /*6410*/  FFMA.FTZ R3, R202, UR45, -R3 ;  /* 0x0000002dca037c23 */ /* 0x000fe20008010803 */
[C---:B------:R-:W-:Y:S01]  /*6420*/  FMUL.FTZ R5, R147.reuse, -R21 ;  /* 0x8000001593057220 */ /* 0x040fe20000410000 */
[----:B------:R-:W-:Y:S01]  /*6430*/  FMUL.FTZ R4, R147, -R7 ;  /* 0x8000000793047220 */ /* 0x000fe20000410000 */
[----:B------:R-:W-:Y:S01]  /*6440*/  FADD.FTZ R20, -R167, R6 ;  /* 0x00000006a7147221 */ /* 0x000fe20000010100 */
[----:B------:R-:W-:Y:S01]  /*6450*/  FMUL.FTZ R170, R2, R3 ;  /* 0x0000000302aa7220 */ /* 0x000fe20000410000 */
[C---:B------:R-:W-:Y:S01]  /*6460*/  FFMA.FTZ R5, R148.reuse, R7, -R5 ;  /* 0x0000000794057223 */ /* 0x040fe20000010805 */
[----:B------:R-:W-:Y:S01]  /*6470*/  FFMA.FTZ R4, R148, R21, R4 ;  /* 0x0000001594047223 */ /* 0x000fe20000010004 */
[----:B------:R-:W-:Y:S01]  /*6480*/  FMUL.FTZ R168, R119, -R20 ;  /* 0x8000001477a87220 */ /* 0x000fe20000410000 */
[----:B------:R-:W-:Y:S01]  /*6490*/  FADD.FTZ R6, R170, R161 ;  /* 0x000000a1aa067221 */ /* 0x000fe20000010000 */
[CC--:B------:R-:W-:Y:S01]  /*64a0*/  FMUL.FTZ R7, R149.reuse, -R5.reuse ;  /* 0x8000000595077220 */ /* 0x0c0fe20000410000 */
[----:B------:R-:W-:Y:S01]  /*64b0*/  FMUL.FTZ R3, R149, -R4 ;  /* 0x8000000495037220 */ /* 0x000fe20000410000 */
[----:B------:R-:W-:Y:S01]  /*64c0*/  @!UP0 ULEA UR44, UR7, UR46, 0x4 ;  /* 0x0000002e072c8291 */ /* 0x000fe2000f8e203f */
[-C--:B------:R-:W-:Y:S01]  /*64d0*/  FMUL.FTZ R21, R119, -R6.reuse ;  /* 0x8000000677157220 */ /* 0x080fe20000410000 */
[----:B------:R-:W-:Y:S01]  /*64e0*/  FFMA.FTZ R174, R121, R6, -R168 ;  /* 0x0000000679ae7223 */ /* 0x000fe200000108a8 */
[----:B------:R-:W-:Y:S01]  /*64f0*/  FMUL.FTZ R6, R203, UR45 ;  /* 0x0000002dcb067c20 */ /* 0x000fe20008410000 */
[C---:B------:R-:W-:Y:S01]  /*6500*/  FFMA.FTZ R5, R150.reuse, R5, -R3 ;  /* 0x0000000596057223 */ /* 0x040fe20000010803 */
[----:B------:R-:W-:Y:S01]  /*6510*/  FFMA.FTZ R7, R150, R4, R7 ;  /* 0x0000000496077223 */ /* 0x000fe20000010007 */
[----:B------:R-:W-:Y:S01]  /*6520*/  FADD.FTZ R3, R93, R93 ;  /* 0x0000005d5d037221 */ /* 0x000fe20000010000 */
[----:B------:R-:W-:Y:S01]  /*6530*/  FMUL.FTZ R4, R203, UR47 ;  /* 0x0000002fcb047c20 */ /* 0x000fe20008410000 */
[----:B------:R-:W-:Y:S01]  /*6540*/  FFMA.FTZ R6, R183, UR47, R6 ;  /* 0x0000002fb7067c23 */ /* 0x000fe20008010006 */
[----:B------:R-:W-:Y:S01]  /*6550*/  FFMA.FTZ R161, R121, R20, R21 ;  /* 0x0000001479a17223 */ /* 0x000fe20000010015 */
[C---:B------:R-:W-:Y:S01]  /*6560*/  FMUL.FTZ R21, R145.reuse, -R5 ;  /* 0x8000000591157220 */ /* 0x040fe20000410000 */
[-C--:B------:R-:W-:Y:S01]  /*6570*/  FMUL.FTZ R168, R145, -R7.reuse ;  /* 0x8000000791a87220 */ /* 0x080fe20000410000 */
[----:B------:R-:W-:Y:S01]  /*6580*/  FFMA.FTZ R4, R183, UR45, -R4 ;  /* 0x0000002db7047c23 */ /* 0x000fe20008010804 */
[C---:B------:R-:W-:Y:S01]  /*6590*/  FMUL.FTZ R20, R3.reuse, R6 ;  /* 0x0000000603147220 */ /* 0x040fe20000410000 */
[C---:B------:R-:W-:Y:S01]  /*65a0*/  FFMA.FTZ R7, R146.reuse, R7, R21 ;  /* 0x0000000792077223 */ /* 0x040fe20000010015 */
[----:B------:R-:W-:Y:S01]  /*65b0*/  FFMA.FTZ R168, R146, R5, -R168 ;  /* 0x0000000592a87223 */ /* 0x000fe200000108a8 */
[----:B------:R-:W-:Y:S01]  /*65c0*/  FMUL.FTZ R21, R3, R4 ;  /* 0x0000000403157220 */ /* 0x000fe20000410000 */
[----:B------:R-:W-:Y:S01]  /*65d0*/  FADD.FTZ R6, -R20, R161 ;  /* 0x000000a114067221 */ /* 0x000fe20000010100 */
[CC--:B------:R-:W-:Y:S01]  /*65e0*/  FMUL.FTZ R5, R139.reuse, -R7.reuse ;  /* 0x800000078b057220 */ /* 0x0c0fe20000410000 */
[----:B------:R-:W-:Y:S01]  /*65f0*/  FMUL.FTZ R4, R139, -R168 ;  /* 0x800000a88b047220 */ /* 0x000fe20000410000 */
[----:B------:R-:W-:Y:S01]  /*6600*/  FADD.FTZ R174, R21, R174 ;  /* 0x000000ae15ae7221 */ /* 0x000fe20000010000 */
[----:B------:R-:W-:Y:S01]  /*6610*/  FMUL.FTZ R176, R122, -R6 ;  /* 0x800000067ab07220 */ /* 0x000fe20000410000 */
        /* <DEDUP_REMOVED lines=30> */
[----:B------:R-:W-:Y:S01]  /*6800*/  FFMA.FTZ R9, R134, R176, -R9 ;  /* 0x000000b086097223 */ /* 0x000fe20000010809 */
[----:B------:R-:W-:Y:S01]  /*6810*/  FMUL.FTZ R174, R195, UR45 ;  /* 0x0000002dc3ae7c20 */ /* 0x000fe20008410000 */
[----:B------:R-:W-:Y:S01]  /*6820*/  FADD.FTZ R5, R95, R95 ;  /* 0x0000005f5f057221 */ /* 0x000fe20000010000 */
[C---:B------:R-:W-:Y:S01]  /*6830*/  FMUL.FTZ R176, R135.reuse, -R11 ;  /* 0x8000000b87b07220 */ /* 0x040fe20000410000 */
[-C--:B------:R-:W-:Y:S01]  /*6840*/  FMUL.FTZ R173, R135, -R9.reuse ;  /* 0x8000000987ad7220 */ /* 0x080fe20000410000 */
[----:B------:R-:W-:Y:S01]  /*6850*/  FMUL.FTZ R10, R195, UR47 ;  /* 0x0000002fc30a7c20 */ /* 0x000fe20008410000 */
[C---:B------:R-:W-:Y:S01]  /*6860*/  FFMA.FTZ R174, R191.reuse, UR47, R174 ;  /* 0x0000002fbfae7c23 */ /* 0x040fe200080100ae */
[C---:B------:R-:W-:Y:S01]  /*6870*/  FFMA.FTZ R9, R136.reuse, R9, -R176 ;  /* 0x0000000988097223 */ /* 0x040fe200000108b0 */
[----:B------:R-:W-:Y:S01]  /*6880*/  FFMA.FTZ R173, R136, R11, R173 ;  /* 0x0000000b88ad7223 */ /* 0x000fe200000100ad */
[----:B------:R-:W-:Y:S01]  /*6890*/  FFMA.FTZ R10, R191, UR45, -R10 ;  /* 0x0000002dbf0a7c23 */ /* 0x000fe2000801080a */
[----:B------:R-:W-:Y:S01]  /*68a0*/  FMUL.FTZ R176, R5, R174 ;  /* 0x000000ae05b07220 */ /* 0x000fe20000410000 */
[----:B------:R-:W-:Y:S01]  /*68b0*/  SHF.L.U32 R8, R8, 0x10, RZ ;  /* 0x0000001008087819 */ /* 0x000fe200000006ff */
[----:B------:R-:W-:Y:S01]  /*68c0*/  FMUL.FTZ R11, R137, -R173 ;  /* 0x800000ad890b7220 */ /* 0x000fe20000410000 */
[----:B------:R-:W-:Y:S01]  /*68d0*/  FMUL.FTZ R175, R5, R10 ;  /* 0x0000000a05af7220 */ /* 0x000fe20000410000 */
[----:B------:R-:W-:Y:S01]  /*68e0*/  FADD.FTZ R181, -R176, R181 ;  /* 0x000000b5b0b57221 */ /* 0x000fe20000010100 */
[-C--:B------:R-:W-:Y:S01]  /*68f0*/  FMUL.FTZ R10, R137, -R9.reuse ;  /* 0x80000009890a7220 */ /* 0x080fe20000410000 */
[----:B------:R-:W-:Y:S01]  /*6900*/  FFMA.FTZ R174, R138, R9, -R11 ;  /* 0x000000098aae7223 */ /* 0x000fe2000001080b */
[----:B------:R-:W-:Y:S01]  /*6910*/  FADD.FTZ R9, R175, R192 ;  /* 0x000000c0af097221 */ /* 0x000fe20000010000 */
[----:B------:R-:W-:Y:S01]  /*6920*/  FMUL.FTZ R196, R126, -R181 ;  /* 0x800000b57ec47220 */ /* 0x000fe20000410000 */
[----:B------:R-:W-:Y:S01]  /*6930*/  FFMA.FTZ R192, R138, R173, R10 ;  /* 0x000000ad8ac07223 */ /* 0x000fe2000001000a */
[----:B------:R-:W-:Y:S01]  /*6940*/  SHF.L.U32 R10, R6, 0x10, RZ ;  /* 0x00000010060a7819 */ /* 0x000fe200000006ff */
[-C--:B------:R-:W-:Y:S01]  /*6950*/  FMUL.FTZ R198, R126, -R9.reuse ;  /* 0x800000097ec67220 */ /* 0x080fe20000410000 */
[----:B------:R-:W-:Y:S01]  /*6960*/  FFMA.FTZ R204, R127, R9, -R196 ;  /* 0x000000097fcc7223 */ /* 0x000fe200000108c4 */
[C---:B------:R-:W-:Y:S01]  /*6970*/  FMUL.FTZ R9, R119.reuse, -R174 ;  /* 0x800000ae77097220 */ /* 0x040fe20000410000 */
[-C--:B------:R-:W-:Y:S01]  /*6980*/  FMUL.FTZ R6, R119, -R192.reuse ;  /* 0x800000c077067220 */ /* 0x080fe20000410000 */
[----:B------:R-:W-:Y:S01]  /*6990*/  FFMA.FTZ R185, R127, R181, R198 ;  /* 0x000000b57fb97223 */ /* 0x000fe200000100c6 */
[C---:B------:R-:W-:Y:S01]  /*69a0*/  FMUL.FTZ R11, R10.reuse, UR45 ;  /* 0x0000002d0a0b7c20 */ /* 0x040fe20008410000 */
[C---:B------:R-:W-:Y:S01]  /*69b0*/  FFMA.FTZ R192, R121.reuse, R192, R9 ;  /* 0x000000c079c07223 */ /* 0x040fe20000010009 */
[----:B------:R-:W-:Y:S01]  /*69c0*/  FFMA.FTZ R181, R121, R174, -R6 ;  /* 0x000000ae79b57223 */ /* 0x000fe20000010806 */
[----:B------:R-:W-:Y:S01]  /*69d0*/  FMUL.FTZ R9, R10, UR47 ;  /* 0x0000002f0a097c20 */ /* 0x000fe20008410000 */
[----:B------:R-:W-:Y:S01]  /*69e0*/  FADD.FTZ R6, R96, R96 ;  /* 0x0000006060067221 */ /* 0x000fe20000010000 */
[CC--:B------:R-:W-:Y:S01]  /*69f0*/  FMUL.FTZ R196, R122.reuse, -R192.reuse ;  /* 0x800000c07ac47220 */ /* 0x0c0fe20000410000 */
[-C--:B------:R-:W-:Y:S01]  /*6a00*/  FMUL.FTZ R198, R122, -R181.reuse ;  /* 0x800000b57ac67220 */ /* 0x080fe20000410000 */
[C---:B------:R-:W-:Y:S01]  /*6a10*/  FFMA.FTZ R9, R186.reuse, UR45, -R9 ;  /* 0x0000002dba097c23 */ /* 0x040fe20008010809 */
[----:B------:R-:W-:Y:S01]  /*6a20*/  FFMA.FTZ R11, R186, UR47, R11 ;  /* 0x0000002fba0b7c23 */ /* 0x000fe2000801000b */
        /* <DEDUP_REMOVED lines=10> */
[C---:B------:R-:W-:Y:S01]  /*6ad0*/  FMUL.FTZ R9, R31.reuse, R178 ;  /* 0x000000b21f097220 */ /* 0x040fe20000410000 */
[----:B------:R-:W-:Y:S01]  /*6ae0*/  FMUL.FTZ R31, R31, R180 ;  /* 0x000000b41f1f7220 */ /* 0x000fe20000410000 */
[C---:B------:R-:W-:Y:S01]  /*6af0*/  FMUL.FTZ R11, R126.reuse, -R198 ;  /* 0x800000c67e0b7220 */ /* 0x040fe20000410000 */
[----:B------:R-:W-:Y:S01]  /*6b00*/  FMUL.FTZ R196, R126, -R192 ;  /* 0x800000c07ec47220 */ /* 0x000fe20000410000 */
[C---:B------:R-:W-:Y:S01]  /*6b10*/  FFMA.FTZ R180, R30.reuse, R180, -R9 ;  /* 0x000000b41eb47223 */ /* 0x040fe20000010809 */
[----:B------:R-:W-:Y:S01]  /*6b20*/  FMUL.FTZ R9, R7, UR47 ;  /* 0x0000002f07097c20 */ /* 0x000fe20008410000 */
[----:B------:R-:W-:Y:S01]  /*6b30*/  FFMA.FTZ R192, R127, R192, -R11 ;  /* 0x000000c07fc07223 */ /* 0x000fe2000001080b */
[----:B------:R-:W-:Y:S01]  /*6b40*/  FFMA.FTZ R11, R30, R178, R31 ;  /* 0x000000b21e0b7223 */ /* 0x000fe2000001001f */
[----:B------:R-:W-:Y:S01]  /*6b50*/  FADD.FTZ R30, R177, R180 ;  /* 0x000000b4b11e7221 */ /* 0x000fe20000010000 */
[----:B------:R-:W-:Y:S01]  /*6b60*/  FFMA.FTZ R178, R8, UR45, -R9 ;  /* 0x0000002d08b27c23 */ /* 0x000fe20008010809 */
[----:B------:R-:W-:Y:S01]  /*6b70*/  FMUL.FTZ R31, R7, UR45 ;  /* 0x0000002d071f7c20 */ /* 0x000fe20008410000 */
[----:B------:R-:W-:Y:S01]  /*6b80*/  FADD.FTZ R11, RZ, R11 ;  /* 0x0000000bff0b7221 */ /* 0x000fe20000010000 */
[C---:B------:R-:W-:Y:S01]  /*6b90*/  FMUL.FTZ R180, R128.reuse, R30 ;  /* 0x0000001e80b47220 */ /* 0x040fe20000410000 */
[C---:B------:R-:W-:Y:S01]  /*6ba0*/  FMUL.FTZ R222, R128.reuse, -R204 ;  /* 0x800000cc80de7220 */ /* 0x040fe20000410000 */
[----:B------:R-:W-:Y:S01]  /*6bb0*/  FFMA.FTZ R196, R127, R198, R196 ;  /* 0x000000c67fc47223 */ /* 0x000fe200000100c4 */
[-C--:B------:R-:W-:Y:S01]  /*6bc0*/  FMUL.FTZ R177, R128, R11.reuse ;  /* 0x0000000b80b17220 */ /* 0x080fe20000410000 */
[C---:B------:R-:W-:Y:S01]  /*6bd0*/  FFMA.FTZ R9, R129.reuse, R11, R180 ;  /* 0x0000000b81097223 */ /* 0x040fe200000100b4 */
[----:B------:R-:W-:Y:S01]  /*6be0*/  FFMA.FTZ R180, R8, UR47, R31 ;  /* 0x0000002f08b47c23 */ /* 0x000fe2000801001f */
[C---:B------:R-:W-:Y:S01]  /*6bf0*/  FMUL.FTZ R197, R128.reuse, -R192 ;  /* 0x800000c080c57220 */ /* 0x040fe20000410000 */
[C---:B------:R-:W-:Y:S01]  /*6c00*/  FFMA.FTZ R177, R129.reuse, R30, -R177 ;  /* 0x0000001e81b17223 */ /* 0x040fe200000108b1 */
[----:B------:R-:W-:Y:S01]  /*6c10*/  FADD.FTZ R9, RZ, R9 ;  /* 0x00000009ff097221 */ /* 0x000fe20000010000 */
[-C--:B------:R-:W-:Y:S01]  /*6c20*/  FMUL.FTZ R206, R128, -R185.reuse ;  /* 0x800000b980ce7220 */ /* 0x080fe20000410000 */
[C---:B------:R-:W-:Y:S01]  /*6c30*/  FFMA.FTZ R222, R129.reuse, R185, R222 ;  /* 0x000000b981de7223 */ /* 0x040fe200000100de */
[----:B------:R-:W-:Y:S01]  /*6c40*/  FFMA.FTZ R31, R104, R83, R177 ;  /* 0x00000053681f7223 */ /* 0x000fe200000100b1 */
[----:B------:R-:W-:Y:S01]  /*6c50*/  FMUL.FTZ R177, R10, R9 ;  /* 0x000000090ab17220 */ /* 0x000fe20000410000 */
[-C--:B------:R-:W-:Y:S01]  /*6c60*/  FMUL.FTZ R198, R128, -R196.reuse ;  /* 0x800000c480c67220 */ /* 0x080fe20000410000 */
[----:B------:R-:W-:Y:S01]  /*6c70*/  FFMA.FTZ R197, R129, R196, R197 ;  /* 0x000000c481c57223 */ /* 0x000fe200000100c5 */
[----:B------:R-:W-:Y:S01]  /*6c80*/  FMUL.FTZ R10, R10, R31 ;  /* 0x0000001f0a0a7220 */ /* 0x000fe20000410000 */
[----:B------:R-:W-:Y:S01]  /*6c90*/  FMUL.FTZ R181, R7, R11 ;  /* 0x0000000b07b57220 */ /* 0x000fe20000410000 */
[----:B------:R-:W-:Y:S01]  /*6ca0*/  FMUL.FTZ R185, R11, UR45 ;  /* 0x0000002d0bb97c20 */ /* 0x000fe20008410000 */
[----:B------:R-:W-:Y:S01]  /*6cb0*/  FMUL.FTZ R196, R7, R30 ;  /* 0x0000001e07c47220 */ /* 0x000fe20000410000 */
[C---:B------:R-:W-:Y:S01]  /*6cc0*/  FFMA.FTZ R221, R129.reuse, R204, -R206 ;  /* 0x000000cc81dd7223 */ /* 0x040fe200000108ce */
[----:B------:R-:W-:Y:S01]  /*6cd0*/  FFMA.FTZ R198, R129, R192, -R198 ;  /* 0x000000c081c67223 */ /* 0x000fe200000108c6 */
[----:B------:R-:W-:Y:S01]  /*6ce0*/  FFMA.FTZ R204, R186, R9, R10 ;  /* 0x00000009bacc7223 */ /* 0x000fe2000001000a */
[----:B------:R-:W-:Y:S01]  /*6cf0*/  FFMA.FTZ R192, R8, R30, -R181 ;  /* 0x0000001e08c07223 */ /* 0x000fe200000108b5 */
[----:B------:R-:W-:Y:S01]  /*6d00*/  FADD.FTZ R7, R97, R97 ;  /* 0x0000006161077221 */ /* 0x000fe20000010000 */
[----:B------:R-:W-:Y:S01]  /*6d10*/  FFMA.FTZ R10, R30, UR47, R185 ;  /* 0x0000002f1e0a7c23 */ /* 0x000fe200080100b9 */
[----:B------:R-:W-:Y:S01]  /*6d20*/  FFMA.FTZ R8, R8, R11, R196 ;  /* 0x0000000b08087223 */ /* 0x000fe200000100c4 */
[----:B------:R-:W-:Y:S01]  /*6d30*/  FMUL.FTZ R181, R11, UR47 ;  /* 0x0000002f0bb57c20 */ /* 0x000fe20008410000 */
[-C--:B------:R-:W-:Y:S01]  /*6d40*/  FFMA.FTZ R196, R186, R31.reuse, -R177 ;  /* 0x0000001fbac47223 */ /* 0x080fe200000108b1 */
[C---:B------:R-:W-:Y:S01]  /*6d50*/  FMUL.FTZ R177, R7.reuse, R180 ;  /* 0x000000b407b17220 */ /* 0x040fe20000410000 */
[C---:B------:R-:W-:Y:S01]  /*6d60*/  FFMA.FTZ R186, -R7.reuse, R10, -RZ ;  /* 0x0000000a07ba7223 */ /* 0x040fe200000109ff */
[----:B------:R-:W-:Y:S01]  /*6d70*/  FFMA.FTZ R180, R30, UR45, -R181 ;  /* 0x0000002d1eb47c23 */ /* 0x000fe200080108b5 */
[C---:B------:R-:W-:Y:S01]  /*6d80*/  FFMA.FTZ R187, -R7.reuse, R8, RZ ;  /* 0x0000000807bb7223 */ /* 0x040fe200000101ff */
[C---:B------:R-:W-:Y:S01]  /*6d90*/  FMUL.FTZ R10, R126.reuse, R31 ;  /* 0x0000001f7e0a7220 */ /* 0x040fe20000410000 */
[-C--:B------:R-:W-:Y:S01]  /*6da0*/  FMUL.FTZ R8, R126, R9.reuse ;  /* 0x000000097e087220 */ /* 0x080fe20000410000 */
[C---:B------:R-:W-:Y:S01]  /*6db0*/  FFMA.FTZ R185, R7.reuse, R192, RZ ;  /* 0x000000c007b97223 */ /* 0x040fe200000100ff */
[----:B------:R-:W-:Y:S01]  /*6dc0*/  FMUL.FTZ R181, R7, R180 ;  /* 0x000000b407b57220 */ /* 0x000fe20000410000 */
[C---:B------:R-:W-:Y:S01]  /*6dd0*/  FFMA.FTZ R204, -R6.reuse, R204, R187 ;  /* 0x000000cc06cc7223 */ /* 0x040fe200000101bb */
[----:B------:R-:W-:Y:S01]  /*6de0*/  FFMA.FTZ R10, R127, R9, R10 ;  /* 0x000000097f0a7223 */ /* 0x000fe2000001000a */
[C---:B------:R-:W-:Y:S01]  /*6df0*/  FMUL.FTZ R180, R9.reuse, UR47 ;  /* 0x0000002f09b47c20 */ /* 0x040fe20008410000 */
[----:B------:R-:W-:Y:S01]  /*6e00*/  FMUL.FTZ R192, R9, UR45 ;  /* 0x0000002d09c07c20 */ /* 0x000fe20008410000 */
[----:B------:R-:W-:Y:S01]  /*6e10*/  FFMA.FTZ R187, R127, R31, -R8 ;  /* 0x0000001f7fbb7223 */ /* 0x000fe20000010808 */
[----:B------:R-:W-:Y:S01]  /*6e20*/  FMUL.FTZ R178, R7, R178 ;  /* 0x000000b207b27220 */ /* 0x000fe20000410000 */
[----:B------:R-:W-:Y:S01]  /*6e30*/  FFMA.FTZ R196, R6, R196, R185 ;  /* 0x000000c406c47223 */ /* 0x000fe200000100b9 */
[----:B------:R-:W-:Y:S01]  /*6e40*/  FADD.FTZ R8, RZ, R10 ;  /* 0x0000000aff087221 */ /* 0x000fe20000010000 */
[C---:B------:R-:W-:Y:S01]  /*6e50*/  FFMA.FTZ R185, R31.reuse, UR45, -R180 ;  /* 0x0000002d1fb97c23 */ /* 0x040fe200080108b4 */
[----:B------:R-:W-:Y:S01]  /*6e60*/  FFMA.FTZ R7, R31, UR47, R192 ;  /* 0x0000002f1f077c23 */ /* 0x000fe200080100c0 */
[----:B------:R-:W-:Y:S01]  /*6e70*/  FFMA.FTZ R187, R120, R87, R187 ;  /* 0x0000005778bb7223 */ /* 0x000fe200000100bb */
[CC--:B------:R-:W-:Y:S01]  /*6e80*/  FMUL.FTZ R180, R195.reuse, R8.reuse ;  /* 0x00000008c3b47220 */ /* 0x0c0fe20000410000 */
[C---:B------:R-:W-:Y:S01]  /*6e90*/  FMUL.FTZ R185, R6.reuse, R185 ;  /* 0x000000b906b97220 */ /* 0x040fe20000410000 */
[----:B------:R-:W-:Y:S01]  /*6ea0*/  FFMA.FTZ R192, -R6, R7, -RZ ;  /* 0x0000000706c07223 */ /* 0x000fe200000109ff */
[-C--:B------:R-:W-:Y:S01]  /*6eb0*/  FMUL.FTZ R195, R195, R187.reuse ;  /* 0x000000bbc3c37220 */ /* 0x080fe20000410000 */
[CC--:B------:R-:W-:Y:S01]  /*6ec0*/  FMUL.FTZ R10, R124.reuse, R187.reuse ;  /* 0x000000bb7c0a7220 */ /* 0x0c0fe20000410000 */
[-C--:B------:R-:W-:Y:S01]  /*6ed0*/  FMUL.FTZ R6, R124, R8.reuse ;  /* 0x000000087c067220 */ /* 0x080fe20000410000 */
[CC--:B------:R-:W-:Y:S01]  /*6ee0*/  FFMA.FTZ R180, R191.reuse, R187.reuse, -R180 ;  /* 0x000000bbbfb47223 */ /* 0x0c0fe200000108b4 */
[-C--:B------:R-:W-:Y:S01]  /*6ef0*/  FFMA.FTZ R195, R191, R8.reuse, R195 ;  /* 0x00000008bfc37223 */ /* 0x080fe200000100c3 */
[C---:B------:R-:W-:Y:S01]  /*6f00*/  FFMA.FTZ R10, R125.reuse, R8, R10 ;  /* 0x000000087d0a7223 */ /* 0x040fe2000001000a */
[----:B------:R-:W-:Y:S01]  /*6f10*/  FFMA.FTZ R191, R125, R187, -R6 ;  /* 0x000000bb7dbf7223 */ /* 0x000fe20000010806 */
[C---:B------:R-:W-:Y:S01]  /*6f20*/  FFMA.FTZ R7, R5.reuse, R180, R196 ;  /* 0x000000b405077223 */ /* 0x040fe200000100c4 */
[----:B------:R-:W-:Y:S01]  /*6f30*/  FMUL.FTZ R180, R8, UR45 ;  /* 0x0000002d08b47c20 */ /* 0x000fe20008410000 */
[----:B------:R-:W-:Y:S01]  /*6f40*/  FADD.FTZ R10, RZ, R10 ;  /* 0x0000000aff0a7221 */ /* 0x000fe20000010000 */
[----:B------:R-:W-:Y:S01]  /*6f50*/  FFMA.FTZ R191, R118, R79, R191 ;  /* 0x0000004f76bf7223 */ /* 0x000fe200000100bf */
[----:B------:R-:W-:Y:S01]  /*6f60*/  FMUL.FTZ R6, R8, UR47 ;  /* 0x0000002f08067c20 */ /* 0x000fe20008410000 */
[----:B------:R-:W-:Y:S01]  /*6f70*/  FFMA.FTZ R205, -R5, R195, R204 ;  /* 0x000000c305cd7223 */ /* 0x000fe200000101cc */
[CC--:B------:R-:W-:Y:S01]  /*6f80*/  FMUL.FTZ R195, R189.reuse, R10.reuse ;  /* 0x0000000abdc37220 */ /* 0x0c0fe20000410000 */
[-C--:B------:R-:W-:Y:S01]  /*6f90*/  FMUL.FTZ R189, R189, R191.reuse ;  /* 0x000000bfbdbd7220 */ /* 0x080fe20000410000 */
[C---:B------:R-:W-:Y:S01]  /*6fa0*/  FFMA.FTZ R180, R187.reuse, UR47, R180 ;  /* 0x0000002fbbb47c23 */ /* 0x040fe200080100b4 */
[----:B------:R-:W-:Y:S01]  /*6fb0*/  FFMA.FTZ R6, R187, UR45, -R6 ;  /* 0x0000002dbb067c23 */ /* 0x000fe20008010806 */
[CC--:B------:R-:W-:Y:S01]  /*6fc0*/  FFMA.FTZ R196, R194.reuse, R191.reuse, -R195 ;  /* 0x000000bfc2c47223 */ /* 0x0c0fe200000108c3 */
[----:B------:R-:W-:Y:S01]  /*6fd0*/  FFMA.FTZ R194, R194, R10, R189 ;  /* 0x0000000ac2c27223 */ /* 0x000fe200000100bd */
[C---:B------:R-:W-:Y:S01]  /*6fe0*/  FFMA.FTZ R195, -R5.reuse, R180, -RZ ;  /* 0x000000b405c37223 */ /* 0x040fe200000109ff */
[----:B------:R-:W-:Y:S01]  /*6ff0*/  FMUL.FTZ R189, R5, R6 ;  /* 0x0000000605bd7220 */ /* 0x000fe20000410000 */
[CC--:B------:R-:W-:Y:S01]  /*7000*/  FMUL.FTZ R180, R122.reuse, R191.reuse ;  /* 0x000000bf7ab47220 */ /* 0x0c0fe20000410000 */
[----:B------:R-:W-:Y:S01]  /*7010*/  FMUL.FTZ R6, R122, R10 ;  /* 0x0000000a7a067220 */ /* 0x000fe20000410000 */
[----:B------:R-:W-:Y:S01]  /*7020*/  FFMA.FTZ R206, R4, R196, R7 ;  /* 0x000000c404ce7223 */ /* 0x000fe20000010007 */
[----:B------:R-:W-:Y:S01]  /*7030*/  FMUL.FTZ R196, R10, UR45 ;  /* 0x0000002d0ac47c20 */ /* 0x000fe20008410000 */
[C---:B------:R-:W-:Y:S01]  /*7040*/  FFMA.FTZ R180, R123.reuse, R10, R180 ;  /* 0x0000000a7bb47223 */ /* 0x040fe200000100b4 */
[----:B------:R-:W-:Y:S01]  /*7050*/  FFMA.FTZ R210, -R4, R194, R205 ;  /* 0x000000c204d27223 */ /* 0x000fe200000101cd */
[----:B------:R-:W-:Y:S01]  /*7060*/  FFMA.FTZ R6, R123, R191, -R6 ;  /* 0x000000bf7b067223 */ /* 0x000fe20000010806 */
[----:B------:R-:W-:Y:S01]  /*7070*/  FMUL.FTZ R194, R10, UR47 ;  /* 0x0000002f0ac27c20 */ /* 0x000fe20008410000 */
[----:B------:R-:W-:Y:S01]  /*7080*/  FFMA.FTZ R7, R191, UR47, R196 ;  /* 0x0000002fbf077c23 */ /* 0x000fe200080100c4 */
[----:B------:R-:W-:Y:S01]  /*7090*/  FADD.FTZ R180, RZ, R180 ;  /* 0x000000b4ffb47221 */ /* 0x000fe20000010000 */
[----:B------:R-:W-:Y:S01]  /*70a0*/  FFMA.FTZ R196, R117, R86, R6 ;  /* 0x0000005675c47223 */ /* 0x000fe20000010006 */
[----:B------:R-:W-:Y:S01]  /*70b0*/  FFMA.FTZ R5, R191, UR45, -R194 ;  /* 0x0000002dbf057c23 */ /* 0x000fe200080108c2 */
[C---:B------:R-:W-:Y:S01]  /*70c0*/  FFMA.FTZ R204, -R4.reuse, R7, -RZ ;  /* 0x0000000704cc7223 */ /* 0x040fe200000109ff */
[C---:B------:R-:W-:Y:S01]  /*70d0*/  FMUL.FTZ R212, R203.reuse, R180 ;  /* 0x000000b4cbd47220 */ /* 0x040fe20000410000 */
[-C--:B------:R-:W-:Y:S01]  /*70e0*/  FMUL.FTZ R203, R203, R196.reuse ;  /* 0x000000c4cbcb7220 */ /* 0x080fe20000410000 */
        /* <DEDUP_REMOVED lines=8> */
[C---:B------:R-:W-:Y:S01]  /*7170*/  FFMA.FTZ R7, -R3.reuse, R183, R210 ;  /* 0x000000b703077223 */ /* 0x040fe200000101d2 */
[----:B------:R-:W-:Y:S01]  /*7180*/  FADD.FTZ R183, RZ, R6 ;  /* 0x00000006ffb77221 */ /* 0x000fe20000010000 */
[----:B------:R-:W-:Y:S01]  /*7190*/  FFMA.FTZ R203, R116, R75, R203 ;  /* 0x0000004b74cb7223 */ /* 0x000fe200000100cb */
[----:B------:R-:W-:Y:S01]  /*71a0*/  FMUL.FTZ R207, R180, UR45 ;  /* 0x0000002db4cf7c20 */ /* 0x000fe20008410000 */
[C---:B------:R-:W-:Y:S01]  /*71b0*/  FFMA.FTZ R5, R3.reuse, R212, R206 ;  /* 0x000000d403057223 */ /* 0x040fe200000100ce */
[C---:B------:R-:W-:Y:S01]  /*71c0*/  FMUL.FTZ R211, R184.reuse, R183 ;  /* 0x000000b7b8d37220 */ /* 0x040fe20000410000 */
[-C--:B------:R-:W-:Y:S01]  /*71d0*/  FMUL.FTZ R184, R184, R203.reuse ;  /* 0x000000cbb8b87220 */ /* 0x080fe20000410000 */
[C---:B------:R-:W-:Y:S01]  /*71e0*/  FFMA.FTZ R4, R196.reuse, UR45, -R205 ;  /* 0x0000002dc4047c23 */ /* 0x040fe200080108cd */
[----:B------:R-:W-:Y:S01]  /*71f0*/  FFMA.FTZ R206, R196, UR47, R207 ;  /* 0x0000002fc4ce7c23 */ /* 0x000fe200080100cf */
[C---:B------:R-:W-:Y:S01]  /*7200*/  FFMA.FTZ R211, R202.reuse, R203, -R211 ;  /* 0x000000cbcad37223 */ /* 0x040fe200000108d3 */
[----:B------:R-:W-:Y:S01]  /*7210*/  FFMA.FTZ R184, R202, R183, R184 ;  /* 0x000000b7cab87223 */ /* 0x000fe200000100b8 */
[C---:B------:R-:W-:Y:S01]  /*7220*/  FMUL.FTZ R202, R3.reuse, R4 ;  /* 0x0000000403ca7220 */ /* 0x040fe20000410000 */
[----:B------:R-:W-:Y:S01]  /*7230*/  FFMA.FTZ R206, -R3, R206, -RZ ;  /* 0x000000ce03ce7223 */ /* 0x000fe200000109ff */
[C---:B------:R-:W-:Y:S01]  /*7240*/  FMUL.FTZ R3, R137.reuse, R203 ;  /* 0x000000cb89037220 */ /* 0x040fe20000410000 */
[-C--:B------:R-:W-:Y:S01]  /*7250*/  FMUL.FTZ R4, R137, R183.reuse ;  /* 0x000000b789047220 */ /* 0x080fe20000410000 */
[----:B------:R-:W-:Y:S01]  /*7260*/  FFMA.FTZ R7, -R2, R184, R7 ;  /* 0x000000b802077223 */ /* 0x000fe20000010107 */
[C---:B------:R-:W-:Y:S01]  /*7270*/  FMUL.FTZ R184, R183.reuse, UR45 ;  /* 0x0000002db7b87c20 */ /* 0x040fe20008410000 */
[C---:B------:R-:W-:Y:S01]  /*7280*/  FFMA.FTZ R3, R138.reuse, R183, R3 ;  /* 0x000000b78a037223 */ /* 0x040fe20000010003 */
[----:B------:R-:W-:Y:S01]  /*7290*/  FMUL.FTZ R6, R183, UR47 ;  /* 0x0000002fb7067c20 */ /* 0x000fe20008410000 */
[----:B------:R-:W-:Y:S01]  /*72a0*/  FFMA.FTZ R207, R138, R203, -R4 ;  /* 0x000000cb8acf7223 */ /* 0x000fe20000010804 */
[----:B------:R-:W-:Y:S01]  /*72b0*/  FFMA.FTZ R5, R2, R211, R5 ;  /* 0x000000d302057223 */ /* 0x000fe20000010005 */
[C---:B------:R-:W-:Y:S01]  /*72c0*/  FFMA.FTZ R211, R203.reuse, UR47, R184 ;  /* 0x0000002fcbd37c23 */ /* 0x040fe200080100b8 */
[----:B------:R-:W-:Y:S01]  /*72d0*/  FADD.FTZ R184, RZ, R3 ;  /* 0x00000003ffb87221 */ /* 0x000fe20000010000 */
[----:B------:R-:W-:Y:S01]  /*72e0*/  FFMA.FTZ R205, R203, UR45, -R6 ;  /* 0x0000002dcbcd7c23 */ /* 0x000fe20008010806 */
[----:B------:R-:W-:Y:S01]  /*72f0*/  FFMA.FTZ R207, R114, R85, R207 ;  /* 0x0000005572cf7223 */ /* 0x000fe200000100cf */
[----:B------:R-:W-:Y:S01]  /*7300*/  FFMA.FTZ R210, -R2, R211, -RZ ;  /* 0x000000d302d27223 */ /* 0x000fe200000109ff */
[-C--:B------:R-:W-:Y:S01]  /*7310*/  FMUL.FTZ R211, R188, R184.reuse ;  /* 0x000000b8bcd37220 */ /* 0x080fe20000410000 */
        /* <DEDUP_REMOVED lines=16> */
[----:B------:R-:W-:Y:S01]  /*7420*/  FFMA.FTZ R5, R207, UR45, -R2 ;  /* 0x0000002dcf057c23 */ /* 0x000fe20008010802 */
[-C--:B------:R-:W-:Y:S01]  /*7430*/  FMUL.FTZ R7, R133, R208.reuse ;  /* 0x000000d085077220 */ /* 0x080fe20000410000 */
[C---:B------:R-:W-:Y:S01]  /*7440*/  FFMA.FTZ R220, R209.reuse, R208, -R220 ;  /* 0x000000d0d1dc7223 */ /* 0x040fe200000108dc */
[-C--:B------:R-:W-:Y:S01]  /*7450*/  FFMA.FTZ R193, R209, R188.reuse, R193 ;  /* 0x000000bcd1c17223 */ /* 0x080fe200000100c1 */
[----:B------:R-:W-:Y:S01]  /*7460*/  FMUL.FTZ R209, R0, R5 ;  /* 0x0000000500d17220 */ /* 0x000fe20000410000 */
[----:B------:R-:W-:Y:S01]  /*7470*/  FMUL.FTZ R5, R133, R188 ;  /* 0x000000bc85057220 */ /* 0x000fe20000410000 */
[----:B------:R-:W-:Y:S01]  /*7480*/  FFMA.FTZ R213, R207, UR47, R212 ;  /* 0x0000002fcfd57c23 */ /* 0x000fe200080100d4 */
[----:B------:R-:W-:Y:S01]  /*7490*/  FADD.FTZ R3, R90, R90 ;  /* 0x0000005a5a037221 */ /* 0x000fe20000010000 */
[----:B------:R-:W-:Y:S01]  /*74a0*/  FMUL.FTZ R211, R188, UR47 ;  /* 0x0000002fbcd37c20 */ /* 0x000fe20008410000 */
[C---:B------:R-:W-:Y:S01]  /*74b0*/  FFMA.FTZ R212, R134.reuse, R208, -R5 ;  /* 0x000000d086d47223 */ /* 0x040fe20000010805 */
[----:B------:R-:W-:Y:S01]  /*74c0*/  FFMA.FTZ R7, R134, R188, R7 ;  /* 0x000000bc86077223 */ /* 0x000fe20000010007 */
[----:B------:R-:W-:Y:S01]  /*74d0*/  FMUL.FTZ R5, R188, UR45 ;  /* 0x0000002dbc057c20 */ /* 0x000fe20008410000 */
[----:B------:R-:W-:Y:S01]  /*74e0*/  FFMA.FTZ R213, -R0, R213, -RZ ;  /* 0x000000d500d57223 */ /* 0x000fe200000109ff */
[----:B------:R-:W-:Y:S01]  /*74f0*/  FFMA.FTZ R219, -R3, R193, R6 ;  /* 0x000000c103db7223 */ /* 0x000fe20000010106 */
[C---:B------:R-:W-:Y:S01]  /*7500*/  FFMA.FTZ R0, R208.reuse, UR45, -R211 ;  /* 0x0000002dd0007c23 */ /* 0x040fe200080108d3 */
[----:B------:R-:W-:Y:S01]  /*7510*/  FFMA.FTZ R212, R113, R84, R212 ;  /* 0x0000005471d47223 */ /* 0x000fe200000100d4 */
[C---:B------:R-:W-:Y:S01]  /*7520*/  FFMA.FTZ R217, R3.reuse, R220, R4 ;  /* 0x000000dc03d97223 */ /* 0x040fe20000010004 */
[----:B------:R-:W-:Y:S01]  /*7530*/  FADD.FTZ R193, RZ, R7 ;  /* 0x00000007ffc17221 */ /* 0x000fe20000010000 */
[----:B------:R-:W-:Y:S01]  /*7540*/  FFMA.FTZ R4, R208, UR47, R5 ;  /* 0x0000002fd0047c23 */ /* 0x000fe20008010005 */
[----:B------:R-:W-:Y:S01]  /*7550*/  FMUL.FTZ R211, R3, R0 ;  /* 0x0000000003d37220 */ /* 0x000fe20000410000 */
[-C--:B------:R-:W-:Y:S01]  /*7560*/  FMUL.FTZ R5, R131, R212.reuse ;  /* 0x000000d483057220 */ /* 0x080fe20000410000 */
[CC--:B------:R-:W-:Y:S01]  /*7570*/  FMUL.FTZ R7, R215.reuse, R193.reuse ;  /* 0x000000c1d7077220 */ /* 0x0c0fe20000410000 */
[----:B------:R-:W-:Y:S01]  /*7580*/  FMUL.FTZ R0, R215, R212 ;  /* 0x000000d4d7007220 */ /* 0x000fe20000410000 */
[----:B------:R-:W-:Y:S01]  /*7590*/  FFMA.FTZ R215, -R3, R4, -RZ ;  /* 0x0000000403d77223 */ /* 0x000fe200000109ff */
[-C--:B------:R-:W-:Y:S01]  /*75a0*/  FMUL.FTZ R3, R131, R193.reuse ;  /* 0x000000c183037220 */ /* 0x080fe20000410000 */
[-C--:B------:R-:W-:Y:S01]  /*75b0*/  FFMA.FTZ R5, R132, R193.reuse, R5 ;  /* 0x000000c184057223 */ /* 0x080fe20000010005 */
[CC--:B------:R-:W-:Y:S01]  /*75c0*/  FFMA.FTZ R7, R214.reuse, R212.reuse, -R7 ;  /* 0x000000d4d6077223 */ /* 0x0c0fe20000010807 */
[----:B------:R-:W-:Y:S01]  /*75d0*/  FFMA.FTZ R0, R214, R193, R0 ;  /* 0x000000c1d6007223 */ /* 0x000fe20000010000 */
[----:B------:R-:W-:Y:S01]  /*75e0*/  FFMA.FTZ R214, R132, R212, -R3 ;  /* 0x000000d484d67223 */ /* 0x000fe20000010803 */
[----:B------:R-:W-:Y:S01]  /*75f0*/  FADD.FTZ R3, RZ, R5 ;  /* 0x00000005ff037221 */ /* 0x000fe20000010000 */
[----:B------:R-:W-:Y:S01]  /*7600*/  FADD.FTZ R2, R89, R89 ;  /* 0x0000005959027221 */ /* 0x000fe20000010000 */
[----:B------:R-:W-:Y:S01]  /*7610*/  FMUL.FTZ R5, R193, UR47 ;  /* 0x0000002fc1057c20 */ /* 0x000fe20008410000 */
[----:B------:R-:W-:Y:S01]  /*7620*/  FFMA.FTZ R214, R111, R70, R214 ;  /* 0x000000466fd67223 */ /* 0x000fe200000100d6 */
[----:B------:R-:W-:Y:S01]  /*7630*/  FMUL.FTZ R223, R216, R3 ;  /* 0x00000003d8df7220 */ /* 0x000fe20000410000 */
[C---:B------:R-:W-:Y:S01]  /*7640*/  FFMA.FTZ R7, R2.reuse, R7, R217 ;  /* 0x0000000702077223 */ /* 0x040fe200000100d9 */
[----:B------:R-:W-:Y:S01]  /*7650*/  FFMA.FTZ R219, -R2, R0, R219 ;  /* 0x0000000002db7223 */ /* 0x000fe200000101db */
[----:B------:R-:W-:Y:S01]  /*7660*/  FADD.FTZ R0, R82, R82 ;  /* 0x0000005252007221 */ /* 0x000fe20000010000 */
[----:B------:R-:W-:Y:S01]  /*7670*/  FMUL.FTZ R217, R193, UR45 ;  /* 0x0000002dc1d97c20 */ /* 0x000fe20008410000 */
[-C--:B------:R-:W-:Y:S01]  /*7680*/  FFMA.FTZ R223, R218, R214.reuse, -R223 ;  /* 0x000000d6dadf7223 */ /* 0x080fe200000108df */
[----:B------:R-:W-:Y:S01]  /*7690*/  FFMA.FTZ R5, R212, UR45, -R5 ;  /* 0x0000002dd4057c23 */ /* 0x000fe20008010805 */
[-C--:B------:R-:W-:Y:S01]  /*76a0*/  FMUL.FTZ R4, R216, R214.reuse ;  /* 0x000000d6d8047220 */ /* 0x080fe20000410000 */
[----:B------:R-:W-:Y:S01]  /*76b0*/  FFMA.FTZ R217, R212, UR47, R217 ;  /* 0x0000002fd4d97c23 */ /* 0x000fe200080100d9 */
[----:B------:R-:W-:Y:S01]  /*76c0*/  FFMA.FTZ R223, R0, R223, R7 ;  /* 0x000000df00df7223 */ /* 0x000fe20000010007 */
[C---:B------:R-:W-:Y:S01]  /*76d0*/  FMUL.FTZ R216, R2.reuse, R5 ;  /* 0x0000000502d87220 */ /* 0x040fe20000410000 */
[CC--:B------:R-:W-:Y:S01]  /*76e0*/  FMUL.FTZ R7, R141.reuse, R214.reuse ;  /* 0x000000d68d077220 */ /* 0x0c0fe20000410000 */
[----:B------:R-:W-:Y:S01]  /*76f0*/  FMUL.FTZ R5, R141, R3 ;  /* 0x000000038d057220 */ /* 0x000fe20000410000 */
[----:B------:R-:W-:Y:S01]  /*7700*/  FFMA.FTZ R217, -R2, R217, -RZ ;  /* 0x000000d902d97223 */ /* 0x000fe200000109ff */
[-C--:B------:R-:W-:Y:S01]  /*7710*/  FFMA.FTZ R4, R218, R3.reuse, R4 ;  /* 0x00000003da047223 */ /* 0x080fe20000010004 */
[C---:B------:R-:W-:Y:S01]  /*7720*/  FFMA.FTZ R2, R142.reuse, R3, R7 ;  /* 0x000000038e027223 */ /* 0x040fe20000010007 */
[----:B------:R-:W-:Y:S01]  /*7730*/  FFMA.FTZ R5, R142, R214, -R5 ;  /* 0x000000d68e057223 */ /* 0x000fe20000010805 */
[C---:B------:R-:W-:Y:S01]  /*7740*/  FMUL.FTZ R7, R3.reuse, UR47 ;  /* 0x0000002f03077c20 */ /* 0x040fe20008410000 */
[----:B------:R-:W-:Y:S01]  /*7750*/  FFMA.FTZ R227, -R0, R4, R219 ;  /* 0x0000000400e37223 */ /* 0x000fe200000101db */
[----:B------:R-:W-:Y:S01]  /*7760*/  FMUL.FTZ R225, R3, UR45 ;  /* 0x0000002d03e17c20 */ /* 0x000fe20008410000 */
[----:B------:R-:W-:Y:S01]  /*7770*/  FADD.FTZ R2, RZ, R2 ;  /* 0x00000002ff027221 */ /* 0x000fe20000010000 */
[----:B------:R-:W-:Y:S01]  /*7780*/  FFMA.FTZ R219, R112, R81, R5 ;  /* 0x0000005170db7223 */ /* 0x000fe20000010005 */
[C---:B------:R-:W-:Y:S01]  /*7790*/  FFMA.FTZ R7, R214.reuse, UR45, -R7 ;  /* 0x0000002dd6077c23 */ /* 0x040fe20008010807 */
[----:B------:R-:W-:Y:S01]  /*77a0*/  FFMA.FTZ R225, R214, UR47, R225 ;  /* 0x0000002fd6e17c23 */ /* 0x000fe200080100e1 */
[CC--:B------:R-:W-:Y:S01]  /*77b0*/  FMUL.FTZ R4, R201.reuse, R2.reuse ;  /* 0x00000002c9047220 */ /* 0x0c0fe20000410000 */
[----:B------:R-:W-:Y:S01]  /*77c0*/  FMUL.FTZ R201, R201, R219 ;  /* 0x000000dbc9c97220 */ /* 0x000fe20000410000 */
[C---:B------:R-:W-:Y:S01]  /*77d0*/  FMUL.FTZ R218, R0.reuse, R7 ;  /* 0x0000000700da7220 */ /* 0x040fe20000410000 */
[----:B------:R-:W-:Y:S01]  /*77e0*/  FFMA.FTZ R220, -R0, R225, -RZ ;  /* 0x000000e100dc7223 */ /* 0x000fe200000109ff */
[----:B------:R-:W-:Y:S01]  /*77f0*/  FADD.FTZ R0, R80, R80 ;  /* 0x0000005050007221 */ /* 0x000fe20000010000 */
[C---:B------:R-:W-:Y:S01]  /*7800*/  FFMA.FTZ R226, R199.reuse, R2, R201 ;  /* 0x00000002c7e27223 */ /* 0x040fe200000100c9 */
[----:B------:R-:W-:Y:S01]  /*7810*/  HFMA2.MMA R5, -RZ, RZ, 0, 0 ;  /* 0x00000000ff057435 */ /* 0x000fe200000001ff */
[----:B------:R-:W-:Y:S01]  /*7820*/  FFMA.FTZ R225, R199, R219, -R4 ;  /* 0x000000dbc7e17223 */ /* 0x000fe20000010804 */
[----:B------:R-:W-:-:S02]  /*7830*/  MOV R4, 0x3f800000 ;  /* 0x3f80000000047802 */ /* 0x000fc40000000f00 */
[----:B------:R-:W-:Y:S01]  /*7840*/  CS2R R6, SRZ ;  /* 0x0000000000067805 */ /* 0x000fe2000001ff00 */
[----:B------:R-:W-:Y:S01]  /*7850*/  FFMA.FTZ R201, -R0, R226, R227 ;  /* 0x000000e200c97223 */ /* 0x000fe200000101e3 */
[----:B------:R-:W-:Y:S01]  /*7860*/  FADD.FTZ R226, R178, R221 ;  /* 0x000000ddb2e27221 */ /* 0x000fe20000010000 */
[----:B------:R-:W-:Y:S01]  /*7870*/  FADD.FTZ R227, -R177, R222 ;  /* 0x000000deb1e37221 */ /* 0x000fe20000010100 */
[----:B------:R0:W1:Y:S01]  /*7880*/  SHFL.DOWN PT, R228, R198, 0x1, 0x1f ;  /* 0x08201f00c6e47f89 */ /* 0x00006200000e0000 */
[----:B------:R-:W-:-:S03]  /*7890*/  FFMA.FTZ R225, R0, R225, R223 ;  /* 0x000000e100e17223 */ /* 0x000fc600000100df */
[----:B------:R-:W2:Y:S04]  /*78a0*/  @!P0 LDS.128 R4, [UR44+0x2e10] ;  /* 0x002e102cff048984 */ /* 0x000ea80008000c00 */
[----:B------:R0:W3:Y:S04]  /*78b0*/  SHFL.DOWN PT, R230, R197, 0x1, 0x1f ;  /* 0x08201f00c5e67f89 */ /* 0x0000e800000e0000 */
[----:B------:R0:W4:Y:S04]  /*78c0*/  SHFL.DOWN PT, R222, R226, 0x1, 0x1f ;  /* 0x08201f00e2de7f89 */ /* 0x00012800000e0000 */
[----:B------:R0:W0:Y:S01]  /*78d0*/  SHFL.DOWN PT, R232, R227, 0x1, 0x1f ;  /* 0x08201f00e3e87f89 */ /* 0x00002200000e0000 */
[----:B------:R-:W-:Y:S05]  /*78e0*/  @!P6 BRA `(.L_x_14431) ;  /* 0x00000000002ce947 */ /* 0x000fea0003800000 */
[C---:B0-----:R-:W-:Y:S01]  /*78f0*/  FMUL.FTZ R221, R197.reuse, R232 ;  /* 0x000000e8c5dd7220 */ /* 0x041fe20000410000 */
[C---:B---3--:R-:W-:Y:S01]  /*7900*/  FMUL.FTZ R199, R197.reuse, R230 ;  /* 0x000000e6c5c77220 */ /* 0x048fe20000410000 */
[-C--:B----4-:R-:W-:Y:S01]  /*7910*/  FMUL.FTZ R223, R197, R222.reuse ;  /* 0x000000dec5df7220 */ /* 0x090fe20000410000 */
[----:B-1----:R-:W-:Y:S01]  /*7920*/  FMUL.FTZ R197, R228, R197 ;  /* 0x000000c5e4c57220 */ /* 0x002fe20000410000 */
[----:B------:R-:W-:Y:S01]  /*7930*/  FFMA.FTZ R221, R198, R222, -R221 ;  /* 0x000000dec6dd7223 */ /* 0x000fe200000108dd */
[----:B------:R-:W-:Y:S01]  /*7940*/  FFMA.FTZ R199, R228, R198, -R199 ;  /* 0x000000c6e4c77223 */ /* 0x000fe200000108c7 */
[C---:B------:R-:W-:Y:S01]  /*7950*/  FFMA.FTZ R222, R198.reuse, R232, R223 ;  /* 0x000000e8c6de7223 */ /* 0x040fe200000100df */
[----:B------:R-:W-:Y:S01]  /*7960*/  FFMA.FTZ R197, R198, R230, R197 ;  /* 0x000000e6c6c57223 */ /* 0x000fe200000100c5 */
[----:B------:R-:W-:Y:S02]  /*7970*/  FADD.FTZ R226, R226, R221 ;  /* 0x000000dde2e27221 */ /* 0x000fe40000010000 */
[----:B------:R-:W-:Y:S01]  /*7980*/  FADD.FTZ R227, R227, R222 ;  /* 0x000000dee3e37221 */ /* 0x000fe20000010000 */
[----:B------:R-:W-:-:S07]  /*7990*/  MOV R198, R199 ;  /* 0x000000c700c67202 */ /* 0x000fce0000000f00 */
.L_x_14431:
[----:B------:R-:W-:Y:S05]  /*79a0*/  BSYNC B0 ;  /* 0x0000000000007941 */ /* 0x000fea0003800000 */
.L_x_14430:
[----:B-1----:R1:W1:Y:S01]  /*79b0*/  SHFL.DOWN PT, R228, R198, 0x2, 0x1f ;  /* 0x08401f00c6e47f89 */ /* 0x00226200000e0000 */
[----:B------:R-:W-:Y:S03]  /*79c0*/  BSSY B0, `(.L_x_14432) ;  /* 0x0000010000007945 */ /* 0x000fe60003800000 */
[----:B---3--:R3:W1:Y:S04]  /*79d0*/  SHFL.DOWN PT, R230, R197, 0x2, 0x1f ;  /* 0x08401f00c5e67f89 */ /* 0x00866800000e0000 */
[----:B----4-:R3:W4:Y:S04]  /*79e0*/  SHFL.DOWN PT, R222, R226, 0x2, 0x1f ;  /* 0x08401f00e2de7f89 */ /* 0x01072800000e0000 */
[----:B0-----:R3:W0:Y:S01]  /*79f0*/  SHFL.DOWN PT, R232, R227, 0x2, 0x1f ;  /* 0x08401f00e3e87f89 */ /* 0x00162200000e0000 */
[----:B------:R-:W-:Y:S05]  /*7a00*/  @P2 BRA `(.L_x_14433) ;  /* 0x00000000002c2947 */ /* 0x000fea0003800000 */
[C---:B0-----:R-:W-:Y:S01]  /*7a10*/  FMUL.FTZ R221, R197.reuse, R232 ;  /* 0x000000e8c5dd7220 */ /* 0x041fe20000410000 */
[C---:B-1----:R-:W-:Y:S01]  /*7a20*/  FMUL.FTZ R199, R197.reuse, R230 ;  /* 0x000000e6c5c77220 */ /* 0x042fe20000410000 */
[C---:B----4-:R-:W-:Y:S01]  /*7a30*/  FMUL.FTZ R223, R197.reuse, R222 ;  /* 0x000000dec5df7220 */ /* 0x050fe20000410000 */
[----:B---3--:R-:W-:Y:S01]  /*7a40*/  FMUL.FTZ R197, R197, R228 ;  /* 0x000000e4c5c57220 */ /* 0x008fe20000410000 */
[C---:B------:R-:W-:Y:S01]  /*7a50*/  FFMA.FTZ R221, R198.reuse, R222, -R221 ;  /* 0x000000dec6dd7223 */ /* 0x040fe200000108dd */
[C---:B------:R-:W-:Y:S01]  /*7a60*/  FFMA.FTZ R199, R198.reuse, R228, -R199 ;  /* 0x000000e4c6c77223 */ /* 0x040fe200000108c7 */
[C---:B------:R-:W-:Y:S01]  /*7a70*/  FFMA.FTZ R222, R198.reuse, R232, R223 ;  /* 0x000000e8c6de7223 */ /* 0x040fe200000100df */
[----:B------:R-:W-:Y:S01]  /*7a80*/  FFMA.FTZ R197, R198, R230, R197 ;  /* 0x000000e6c6c57223 */ /* 0x000fe200000100c5 */
[----:B------:R-:W-:Y:S02]  /*7a90*/  FADD.FTZ R226, R226, R221 ;  /* 0x000000dde2e27221 */ /* 0x000fe40000010000 */
[----:B------:R-:W-:Y:S01]  /*7aa0*/  FADD.FTZ R227, R227, R222 ;  /* 0x000000dee3e37221 */ /* 0x000fe20000010000 */
[----:B------:R-:W-:-:S07]  /*7ab0*/  MOV R198, R199 ;  /* 0x000000c700c67202 */ /* 0x000fce0000000f00 */
.L_x_14433:
[----:B------:R-:W-:Y:S05]  /*7ac0*/  BSYNC B0 ;  /* 0x0000000000007941 */ /* 0x000fea0003800000 */
.L_x_14432:
[----:B-1----:R1:W1:Y:S01]  /*7ad0*/  SHFL.DOWN PT, R228, R198, 0x4, 0x1f ;  /* 0x08801f00c6e47f89 */ /* 0x00226200000e0000 */
[----:B------:R-:W-:Y:S03]  /*7ae0*/  BSSY B0, `(.L_x_14434) ;  /* 0x0000010000007945 */ /* 0x000fe60003800000 */
[----:B------:R0:W1:Y:S04]  /*7af0*/  SHFL.DOWN PT, R230, R197, 0x4, 0x1f ;  /* 0x08801f00c5e67f89 */ /* 0x00006800000e0000 */
[----:B----4-:R4:W1:Y:S04]  /*7b00*/  SHFL.DOWN PT, R222, R226, 0x4, 0x1f ;  /* 0x08801f00e2de7f89 */ /* 0x01086800000e0000 */
[----:B0-----:R4:W0:Y:S01]  /*7b10*/  SHFL.DOWN PT, R232, R227, 0x4, 0x1f ;  /* 0x08801f00e3e87f89 */ /* 0x00182200000e0000 */
[----:B------:R-:W-:Y:S05]  /*7b20*/  @P3 BRA `(.L_x_14435) ;  /* 0x00000000002c3947 */ /* 0x000fea0003800000 */
[C---:B0-----:R-:W-:Y:S01]  /*7b30*/  FMUL.FTZ R221, R197.reuse, R232 ;  /* 0x000000e8c5dd7220 */ /* 0x041fe20000410000 */
[C---:B-1----:R-:W-:Y:S01]  /*7b40*/  FMUL.FTZ R199, R197.reuse, R230 ;  /* 0x000000e6c5c77220 */ /* 0x042fe20000410000 */
[C---:B------:R-:W-:Y:S01]  /*7b50*/  FMUL.FTZ R223, R197.reuse, R222 ;  /* 0x000000dec5df7220 */ /* 0x040fe20000410000 */
[----:B---3--:R-:W-:Y:S01]  /*7b60*/  FMUL.FTZ R197, R197, R228 ;  /* 0x000000e4c5c57220 */ /* 0x008fe20000410000 */
[C---:B------:R-:W-:Y:S01]  /*7b70*/  FFMA.FTZ R221, R198.reuse, R222, -R221 ;  /* 0x000000dec6dd7223 */ /* 0x040fe200000108dd */
[C---:B------:R-:W-:Y:S01]  /*7b80*/  FFMA.FTZ R199, R198.reuse, R228, -R199 ;  /* 0x000000e4c6c77223 */ /* 0x040fe200000108c7 */
[C---:B------:R-:W-:Y:S01]  /*7b90*/  FFMA.FTZ R222, R198.reuse, R232, R223 ;  /* 0x000000e8c6de7223 */ /* 0x040fe200000100df */
[----:B------:R-:W-:Y:S01]  /*7ba0*/  FFMA.FTZ R197, R198, R230, R197 ;  /* 0x000000e6c6c57223 */ /* 0x000fe200000100c5 */
[----:B----4-:R-:W-:Y:S02]  /*7bb0*/  FADD.FTZ R226, R226, R221 ;  /* 0x000000dde2e27221 */ /* 0x010fe40000010000 */
[----:B------:R-:W-:Y:S01]  /*7bc0*/  FADD.FTZ R227, R227, R222 ;  /* 0x000000dee3e37221 */ /* 0x000fe20000010000 */
[----:B------:R-:W-:-:S07]  /*7bd0*/  MOV R198, R199 ;  /* 0x000000c700c67202 */ /* 0x000fce0000000f00 */
.L_x_14435:
[----:B------:R-:W-:Y:S05]  /*7be0*/  BSYNC B0 ;  /* 0x0000000000007941 */ /* 0x000fea0003800000 */
.L_x_14434:
[----:B-1----:R1:W1:Y:S01]  /*7bf0*/  SHFL.DOWN PT, R228, R198, 0x8, 0x1f ;  /* 0x09001f00c6e47f89 */ /* 0x00226200000e0000 */
[----:B------:R-:W-:Y:S03]  /*7c00*/  BSSY B0, `(.L_x_14436) ;  /* 0x0000010000007945 */ /* 0x000fe60003800000 */
[----:B------:R0:W1:Y:S04]  /*7c10*/  SHFL.DOWN PT, R230, R197, 0x8, 0x1f ;  /* 0x09001f00c5e67f89 */ /* 0x00006800000e0000 */
[----:B------:R1:W1:Y:S04]  /*7c20*/  SHFL.DOWN PT, R222, R226, 0x8, 0x1f ;  /* 0x09001f00e2de7f89 */ /* 0x00026800000e0000 */
        /* <DEDUP_REMOVED lines=13> */
.L_x_14437:
[----:B------:R-:W-:Y:S05]  /*7d00*/  BSYNC B0 ;  /* 0x0000000000007941 */ /* 0x000fea0003800000 */
.L_x_14436:
        /* <DEDUP_REMOVED lines=17> */
.L_x_14439:
[----:B------:R-:W-:Y:S05]  /*7e20*/  BSYNC B0 ;  /* 0x0000000000007941 */ /* 0x000fea0003800000 */
.L_x_14438:
[----:B------:R-:W-:Y:S01]  /*7e30*/  SHFL.DOWN PT, R235, R197, 0x1, 0x1f ;  /* 0x08201f00c5eb7f89 */ /* 0x000fe200000e0000 */
[CC--:B------:R-:W-:Y:S01]  /*7e40*/  FMUL.FTZ R199, R139.reuse, R219.reuse ;  /* 0x000000db8bc77220 */ /* 0x0c0fe20000410000 */
[-C--:B-1----:R-:W-:Y:S01]  /*7e50*/  FMUL.FTZ R222, R139, R2.reuse ;  /* 0x000000028bde7220 */ /* 0x082fe20000410000 */
[C---:B0-----:R-:W-:Y:S01]  /*7e60*/  FMUL.FTZ R232, R2.reuse, UR47 ;  /* 0x0000002f02e87c20 */ /* 0x041fe20008410000 */
[----:B--2---:R-:W0:Y:S01]  /*7e70*/  SHFL.IDX PT, R228, R7, RZ, 0x1f ;  /* 0x00001fff07e47589 */ /* 0x004e2200000e0000 */
[----:B------:R-:W-:Y:S01]  /*7e80*/  FMUL.FTZ R234, R2, UR45 ;  /* 0x0000002d02ea7c20 */ /* 0x000fe20008410000 */
[C---:B------:R-:W-:Y:S01]  /*7e90*/  FFMA.FTZ R199, R140.reuse, R2, R199 ;  /* 0x000000028cc77223 */ /* 0x040fe200000100c7 */
[----:B------:R-:W-:Y:S01]  /*7ea0*/  FFMA.FTZ R221, R140, R219, -R222 ;  /* 0x000000db8cdd7223 */ /* 0x000fe200000108de */
[----:B------:R-:W1:Y:S01]  /*7eb0*/  SHFL.IDX PT, R229, R6, RZ, 0x1f ;  /* 0x00001fff06e57589 */ /* 0x000e6200000e0000 */
[C---:B------:R-:W-:Y:S01]  /*7ec0*/  FFMA.FTZ R223, R219.reuse, UR45, -R232 ;  /* 0x0000002ddbdf7c23 */ /* 0x040fe200080108e8 */
[----:B------:R-:W-:Y:S01]  /*7ed0*/  FFMA.FTZ R231, R219, UR47, R234 ;  /* 0x0000002fdbe77c23 */ /* 0x000fe200080100ea */
[----:B------:R-:W-:Y:S01]  /*7ee0*/  FADD.FTZ R199, RZ, R199 ;  /* 0x000000c7ffc77221 */ /* 0x000fe20000010000 */
[----:B------:R-:W2:Y:S01]  /*7ef0*/  SHFL.DOWN PT, R237, R198, 0x1, 0x1f ;  /* 0x08201f00c6ed7f89 */ /* 0x000ea200000e0000 */
[----:B------:R-:W-:Y:S01]  /*7f00*/  FFMA.FTZ R221, R110, R67, R221 ;  /* 0x000000436edd7223 */ /* 0x000fe200000100dd */
[C---:B------:R-:W-:Y:S01]  /*7f10*/  FMUL.FTZ R222, R0.reuse, R223 ;  /* 0x000000df00de7220 */ /* 0x040fe20000410000 */
[----:B------:R-:W-:Y:S01]  /*7f20*/  FFMA.FTZ R223, -R0, R231, -RZ ;  /* 0x000000e700df7223 */ /* 0x000fe200000109ff */
[----:B------:R-:W5:Y:S01]  /*7f30*/  SHFL.DOWN PT, R230, R227, 0x1, 0x1f ;  /* 0x08201f00e3e67f89 */ /* 0x000f6200000e0000 */
[C---:B------:R-:W-:Y:S01]  /*7f40*/  FMUL.FTZ R231, R200.reuse, R199 ;  /* 0x000000c7c8e77220 */ /* 0x040fe20000410000 */
[-C--:B------:R-:W-:Y:S01]  /*7f50*/  FMUL.FTZ R200, R200, R221.reuse ;  /* 0x000000ddc8c87220 */ /* 0x080fe20000410000 */
[----:B------:R-:W-:Y:S01]  /*7f60*/  FADD.FTZ R0, R78, R78 ;  /* 0x0000004e4e007221 */ /* 0x000fe20000010000 */
[----:B------:R-:W5:Y:S01]  /*7f70*/  SHFL.DOWN PT, R239, R226, 0x1, 0x1f ;  /* 0x08201f00e2ef7f89 */ /* 0x000f6200000e0000 */
[C---:B------:R-:W-:Y:S01]  /*7f80*/  FFMA.FTZ R231, R224.reuse, R221, -R231 ;  /* 0x000000dde0e77223 */ /* 0x040fe200000108e7 */
[----:B------:R-:W-:Y:S01]  /*7f90*/  FFMA.FTZ R224, R224, R199, R200 ;  /* 0x000000c7e0e07223 */ /* 0x000fe200000100c8 */
[----:B------:R-:W-:Y:S01]  /*7fa0*/  ISETP.NE.AND P0, PT, R101, RZ, PT ;  /* 0x000000ff6500720c */ /* 0x000fe20003f05270 */
[----:B---3--:R-:W3:Y:S01]  /*7fb0*/  SHFL.IDX PT, R197, R197, RZ, 0x1f ;  /* 0x00001fffc5c57589 */ /* 0x008ee200000e0000 */
[C---:B------:R-:W-:Y:S01]  /*7fc0*/  FFMA.FTZ R231, R0.reuse, R231, R225 ;  /* 0x000000e700e77223 */ /* 0x040fe200000100e1 */
[----:B------:R-:W-:Y:S01]  /*7fd0*/  FFMA.FTZ R233, -R0, R224, R201 ;  /* 0x000000e000e97223 */ /* 0x000fe200000101c9 */
[----:B------:R-:W-:Y:S01]  /*7fe0*/  FMUL.FTZ R224, R199, UR45 ;  /* 0x0000002dc7e07c20 */ /* 0x000fe20008410000 */
[----:B0-----:R-:W-:Y:S01]  /*7ff0*/  @P1 FMUL.FTZ R200, R235, R228 ;  /* 0x000000e4ebc81220 */ /* 0x001fe20000410000 */
[----:B------:R-:W-:Y:S01]  /*8000*/  FMUL.FTZ R201, R145, R221 ;  /* 0x000000dd91c97220 */ /* 0x000fe20000410000 */
[----:B------:R-:W0:Y:S01]  /*8010*/  SHFL.IDX PT, R198, R198, RZ, 0x1f ;  /* 0x00001fffc6c67589 */ /* 0x000e2200000e0000 */
[----:B------:R-:W-:Y:S01]  /*8020*/  FFMA.FTZ R31, R104, -R83, R31 ;  /* 0x80000053681f7223 */ /* 0x000fe2000001001f */
[----:B-1----:R-:W-:Y:S01]  /*8030*/  @P1 FMUL.FTZ R235, R235, R229 ;  /* 0x000000e5ebeb1220 */ /* 0x002fe20000410000 */
[----:B------:R-:W-:Y:S01]  /*8040*/  FFMA.FTZ R196, R117, -R86, R196 ;  /* 0x8000005675c47223 */ /* 0x000fe200000100c4 */
[----:B----4-:R-:W1:Y:S01]  /*8050*/  SHFL.IDX PT, R227, R227, RZ, 0x1f ;  /* 0x00001fffe3e37589 */ /* 0x010e6200000e0000 */
[----:B------:R-:W-:Y:S01]  /*8060*/  FFMA.FTZ R203, R116, -R75, R203 ;  /* 0x8000004b74cb7223 */ /* 0x000fe200000100cb */
[C---:B--2---:R-:W-:Y:S01]  /*8070*/  @P1 FFMA.FTZ R232, R237.reuse, R229, -R200 ;  /* 0x000000e5ede81223 */ /* 0x044fe200000108c8 */
[----:B------:R-:W-:Y:S01]  /*8080*/  @P1 FFMA.FTZ R235, R237, R228, R235 ;  /* 0x000000e4edeb1223 */ /* 0x000fe200000100eb */
[----:B------:R-:W-:Y:S01]  /*8090*/  FMUL.FTZ R200, R199, UR47 ;  /* 0x0000002fc7c87c20 */ /* 0x000fe20008410000 */
[----:B------:R-:W2:Y:S01]  /*80a0*/  SHFL.IDX PT, R226, R226, RZ, 0x1f ;  /* 0x00001fffe2e27589 */ /* 0x000ea200000e0000 */
[----:B------:R-:W-:Y:S01]  /*80b0*/  VOTEU.ALL UP0, P0 ;  /* 0x00000000003f7886 */ /* 0x000fe20000000000 */
[----:B-----5:R-:W-:Y:S01]  /*80c0*/  @P1 FADD.FTZ R228, R230, R235 ;  /* 0x000000ebe6e41221 */ /* 0x020fe20000010000 */
[C---:B------:R-:W-:Y:S01]  /*80d0*/  FFMA.FTZ R225, R221.reuse, UR45, -R200 ;  /* 0x0000002ddde17c23 */ /* 0x040fe200080108c8 */
[----:B------:R-:W-:Y:S01]  /*80e0*/  FFMA.FTZ R235, R221, UR47, R224 ;  /* 0x0000002fddeb7c23 */ /* 0x000fe200080100e0 */
[----:B------:R-:W-:Y:S01]  /*80f0*/  FMUL.FTZ R200, R145, R199 ;  /* 0x000000c791c87220 */ /* 0x000fe20000410000 */
[----:B------:R-:W-:Y:S01]  /*8100*/  @P1 FADD.FTZ R229, R239, R232 ;  /* 0x000000e8efe51221 */ /* 0x000fe20000010000 */
[C---:B------:R-:W-:Y:S01]  /*8110*/  FMUL.FTZ R224, R0.reuse, R225 ;  /* 0x000000e100e07220 */ /* 0x040fe20000410000 */
[----:B------:R-:W-:Y:S01]  /*8120*/  FFMA.FTZ R225, -R0, R235, -RZ ;  /* 0x000000eb00e17223 */ /* 0x000fe200000109ff */
[C---:B------:R-:W-:Y:S01]  /*8130*/  FFMA.FTZ R0, R146.reuse, R199, R201 ;  /* 0x000000c792007223 */ /* 0x040fe200000100c9 */
[----:B------:R-:W-:Y:S01]  /*8140*/  FFMA.FTZ R201, R146, R221, -R200 ;  /* 0x000000dd92c97223 */ /* 0x000fe200000108c8 */
[-C--:B------:R-:W-:Y:S01]  /*8150*/  FMUL.FTZ R230, R228, -R29.reuse ;  /* 0x8000001de4e67220 */ /* 0x080fe20000410000 */
[C---:B------:R-:W-:Y:S01]  /*8160*/  FMUL.FTZ R29, R229.reuse, -R29 ;  /* 0x8000001de51d7220 */ /* 0x040fe20000410000 */
[----:B------:R-:W-:Y:S01]  /*8170*/  FADD.FTZ R200, RZ, R0 ;  /* 0x00000000ffc87221 */ /* 0x000fe20000010000 */
[----:B------:R-:W-:Y:S01]  /*8180*/  FFMA.FTZ R201, R108, R77, R201 ;  /* 0x0000004d6cc97223 */ /* 0x000fe200000100c9 */
[-C--:B------:R-:W-:Y:S01]  /*8190*/  FFMA.FTZ R229, R229, R28.reuse, -R230 ;  /* 0x0000001ce5e57223 */ /* 0x080fe200000108e6 */
[----:B------:R-:W-:Y:S01]  /*81a0*/  FFMA.FTZ R28, R228, R28, R29 ;  /* 0x0000001ce41c7223 */ /* 0x000fe2000001001d */
[CC--:B------:R-:W-:Y:S01]  /*81b0*/  FMUL.FTZ R230, R182.reuse, R200.reuse ;  /* 0x000000c8b6e67220 */ /* 0x0c0fe20000410000 */
[-C--:B------:R-:W-:Y:S01]  /*81c0*/  FMUL.FTZ R235, R182, R201.reuse ;  /* 0x000000c9b6eb7220 */ /* 0x080fe20000410000 */
[----:B------:R-:W-:Y:S01]  /*81d0*/  FADD.FTZ R172, R172, R229 ;  /* 0x000000e5acac7221 */ /* 0x000fe20000010000 */
        /* <DEDUP_REMOVED lines=8> */
[----:B------:R-:W-:Y:S01]  /*8260*/  FMUL.FTZ R228, R200, UR47 ;  /* 0x0000002fc8e47c20 */ /* 0x000fe20008410000 */
[----:B------:R-:W-:Y:S01]  /*8270*/  FFMA.FTZ R182, R144, R28, R151 ;  /* 0x0000001c90b67223 */ /* 0x000fe20000010097 */
[----:B------:R-:W-:Y:S01]  /*8280*/  FMUL.FTZ R230, R200, UR45 ;  /* 0x0000002dc8e67c20 */ /* 0x000fe20008410000 */
[----:B------:R-:W-:Y:S01]  /*8290*/  FFMA.FTZ R29, R144, R172, -R29 ;  /* 0x000000ac901d7223 */ /* 0x000fe2000001081d */
[----:B------:R-:W-:Y:S01]  /*82a0*/  FFMA.FTZ R151, R201, UR45, -R228 ;  /* 0x0000002dc9977c23 */ /* 0x000fe200080108e4 */
[----:B------:R-:W-:Y:S01]  /*82b0*/  FADD.FTZ R157, -R157, R182 ;  /* 0x000000b69d9d7221 */ /* 0x000fe20000010100 */
[----:B------:R-:W-:Y:S01]  /*82c0*/  FFMA.FTZ R231, R201, UR47, R230 ;  /* 0x0000002fc9e77c23 */ /* 0x000fe200080100e6 */
[----:B------:R-:W-:Y:S01]  /*82d0*/  FADD.FTZ R158, R158, R29 ;  /* 0x0000001d9e9e7221 */ /* 0x000fe20000010000 */
[C---:B------:R-:W-:Y:S01]  /*82e0*/  FMUL.FTZ R29, R0.reuse, R151 ;  /* 0x00000097001d7220 */ /* 0x040fe20000410000 */
[C---:B------:R-:W-:Y:S01]  /*82f0*/  FMUL.FTZ R233, R147.reuse, -R157 ;  /* 0x8000009d93e97220 */ /* 0x040fe20000410000 */
[----:B------:R-:W-:Y:S01]  /*8300*/  FFMA.FTZ R151, -R0, R231, -RZ ;  /* 0x000000e700977223 */ /* 0x000fe200000109ff */
[----:B------:R-:W-:Y:S01]  /*8310*/  FMUL.FTZ R235, R147, -R158 ;  /* 0x8000009e93eb7220 */ /* 0x000fe20000410000 */
[C---:B------:R-:W-:Y:S01]  /*8320*/  FMUL.FTZ R231, R149.reuse, R201 ;  /* 0x000000c995e77220 */ /* 0x040fe20000410000 */
[----:B------:R-:W-:Y:S01]  /*8330*/  FMUL.FTZ R0, R149, R200 ;  /* 0x000000c895007220 */ /* 0x000fe20000410000 */
[C---:B------:R-:W-:Y:S01]  /*8340*/  FFMA.FTZ R233, R148.reuse, R158, -R233 ;  /* 0x0000009e94e97223 */ /* 0x040fe200000108e9 */
[----:B------:R-:W-:Y:S01]  /*8350*/  FFMA.FTZ R228, R148, R157, R235 ;  /* 0x0000009d94e47223 */ /* 0x000fe200000100eb */
[C---:B------:R-:W-:Y:S01]  /*8360*/  FFMA.FTZ R182, R150.reuse, R200, R231 ;  /* 0x000000c896b67223 */ /* 0x040fe200000100e7 */
[----:B------:R-:W-:Y:S01]  /*8370*/  FFMA.FTZ R0, R150, R201, -R0 ;  /* 0x000000c996007223 */ /* 0x000fe20000010800 */
[----:B------:R-:W-:Y:S01]  /*8380*/  FADD.FTZ R156, R156, R233 ;  /* 0x000000e99c9c7221 */ /* 0x000fe20000010000 */
[----:B------:R-:W-:Y:S01]  /*8390*/  FADD.FTZ R155, -R155, R228 ;  /* 0x000000e49b9b7221 */ /* 0x000fe20000010100 */
[----:B------:R-:W-:Y:S01]  /*83a0*/  FADD.FTZ R182, RZ, R182 ;  /* 0x000000b6ffb67221 */ /* 0x000fe20000010000 */
[----:B------:R-:W-:Y:S01]  /*83b0*/  FFMA.FTZ R228, R109, R62, R0 ;  /* 0x0000003e6de47223 */ /* 0x000fe20000010000 */
[C---:B------:R-:W-:Y:S01]  /*83c0*/  FMUL.FTZ R0, R149.reuse, -R156 ;  /* 0x8000009c95007220 */ /* 0x040fe20000410000 */
[-C--:B------:R-:W-:Y:S01]  /*83d0*/  FMUL.FTZ R231, R149, -R155.reuse ;  /* 0x8000009b95e77220 */ /* 0x080fe20000410000 */
[C---:B------:R-:W-:Y:S01]  /*83e0*/  FMUL.FTZ R149, R147.reuse, R182 ;  /* 0x000000b693957220 */ /* 0x040fe20000410000 */
[----:B------:R-:W-:Y:S01]  /*83f0*/  FMUL.FTZ R147, R147, R228 ;  /* 0x000000e493937220 */ /* 0x000fe20000410000 */
[C---:B------:R-:W-:Y:S01]  /*8400*/  FFMA.FTZ R0, R150.reuse, R155, R0 ;  /* 0x0000009b96007223 */ /* 0x040fe20000010000 */
[----:B------:R-:W-:Y:S01]  /*8410*/  FFMA.FTZ R231, R150, R156, -R231 ;  /* 0x0000009c96e77223 */ /* 0x000fe200000108e7 */
[C---:B------:R-:W-:Y:S01]  /*8420*/  FFMA.FTZ R150, R148.reuse, R228, -R149 ;  /* 0x000000e494967223 */ /* 0x040fe20000010895 */
[-C--:B------:R-:W-:Y:S01]  /*8430*/  FFMA.FTZ R147, R148, R182.reuse, R147 ;  /* 0x000000b694937223 */ /* 0x080fe20000010093 */
        /* <DEDUP_REMOVED lines=14> */
[C---:B------:R-:W-:Y:S01]  /*8520*/  FFMA.FTZ R33, R228.reuse, UR45, -R25 ;  /* 0x0000002de4217c23 */ /* 0x040fe20008010819 */
[----:B------:R-:W-:Y:S01]  /*8530*/  FADD.FTZ R0, R73, R73 ;  /* 0x0000004949007221 */ /* 0x000fe20000010000 */
[C---:B------:R-:W-:Y:S01]  /*8540*/  FMUL.FTZ R23, R139.reuse, -R152 ;  /* 0x800000988b177220 */ /* 0x040fe20000410000 */
[----:B------:R-:W-:Y:S01]  /*8550*/  FMUL.FTZ R139, R139, -R146 ;  /* 0x800000928b8b7220 */ /* 0x000fe20000410000 */
[----:B------:R-:W-:Y:S01]  /*8560*/  FFMA.FTZ R145, R228, UR47, R145 ;  /* 0x0000002fe4917c23 */ /* 0x000fe20008010091 */
[----:B------:R-:W-:Y:S01]  /*8570*/  FFMA.FTZ R179, R0, R230, R179 ;  /* 0x000000e600b37223 */ /* 0x000fe200000100b3 */
[C---:B------:R-:W-:Y:S01]  /*8580*/  FFMA.FTZ R25, R140.reuse, R146, R23 ;  /* 0x000000928c197223 */ /* 0x040fe20000010017 */
[----:B------:R-:W-:Y:S01]  /*8590*/  FFMA.FTZ R23, R140, R152, -R139 ;  /* 0x000000988c177223 */ /* 0x000fe2000001088b */
[C---:B------:R-:W-:Y:S01]  /*85a0*/  FFMA.FTZ R139, -R0.reuse, R145, -RZ ;  /* 0x00000091008b7223 */ /* 0x040fe200000109ff */
[----:B------:R-:W-:Y:S01]  /*85b0*/  FFMA.FTZ R229, -R0, R232, R229 ;  /* 0x000000e800e57223 */ /* 0x000fe200000101e5 */
        /* <DEDUP_REMOVED lines=10> */
[-C--:B------:R-:W-:Y:S01]  /*8660*/  FMUL.FTZ R0, R143, R25.reuse ;  /* 0x000000198f007220 */ /* 0x080fe20000410000 */
[-C--:B------:R-:W-:Y:S01]  /*8670*/  FFMA.FTZ R143, R144, R25.reuse, -R141 ;  /* 0x00000019908f7223 */ /* 0x080fe2000001088d */
[----:B------:R-:W-:Y:S01]  /*8680*/  FADD.FTZ R164, R164, R145 ;  /* 0x00000091a4a47221 */ /* 0x000fe20000010000 */
[----:B------:R-:W-:Y:S01]  /*8690*/  FADD.FTZ R165, -R165, R142 ;  /* 0x0000008ea5a57221 */ /* 0x000fe20000010100 */
[C---:B------:R-:W-:Y:S01]  /*86a0*/  FMUL.FTZ R140, R24.reuse, R25 ;  /* 0x00000019188c7220 */ /* 0x040fe20000410000 */
[----:B------:R-:W-:Y:S01]  /*86b0*/  FMUL.FTZ R145, R24, R23 ;  /* 0x0000001718917220 */ /* 0x000fe20000410000 */
[CC--:B------:R-:W-:Y:S01]  /*86c0*/  FMUL.FTZ R24, R131.reuse, -R164.reuse ;  /* 0x800000a483187220 */ /* 0x0c0fe20000410000 */
[----:B------:R-:W-:Y:S01]  /*86d0*/  FMUL.FTZ R141, R131, -R165 ;  /* 0x800000a5838d7220 */ /* 0x000fe20000410000 */
[-C--:B------:R-:W-:Y:S01]  /*86e0*/  FFMA.FTZ R142, R26, R23.reuse, R140 ;  /* 0x000000171a8e7223 */ /* 0x080fe2000001008c */
[----:B------:R-:W-:Y:S01]  /*86f0*/  FFMA.FTZ R144, R144, R23, R0 ;  /* 0x0000001790907223 */ /* 0x000fe20000010000 */
[----:B------:R-:W-:Y:S01]  /*8700*/  FADD.FTZ R0, R71, R71 ;  /* 0x0000004747007221 */ /* 0x000fe20000010000 */
[C---:B------:R-:W-:Y:S01]  /*8710*/  FFMA.FTZ R140, R132.reuse, R164, -R141 ;  /* 0x000000a4848c7223 */ /* 0x040fe2000001088d */
[----:B------:R-:W-:Y:S01]  /*8720*/  FFMA.FTZ R141, R132, R165, R24 ;  /* 0x000000a5848d7223 */ /* 0x000fe20000010018 */
[----:B------:R-:W-:Y:S01]  /*8730*/  FMUL.FTZ R132, R23, UR47 ;  /* 0x0000002f17847c20 */ /* 0x000fe20008410000 */
[----:B------:R-:W-:Y:S01]  /*8740*/  FFMA.FTZ R145, R26, R25, -R145 ;  /* 0x000000191a917223 */ /* 0x000fe20000010891 */
[----:B------:R-:W-:Y:S01]  /*8750*/  FADD.FTZ R159, R159, R140 ;  /* 0x0000008c9f9f7221 */ /* 0x000fe20000010000 */
[----:B------:R-:W-:Y:S01]  /*8760*/  FADD.FTZ R141, -R22, R141 ;  /* 0x0000008d168d7221 */ /* 0x000fe20000010100 */
        /* <DEDUP_REMOVED lines=9> */
[----:B------:R-:W-:Y:S01]  /*8800*/  FFMA.FTZ R132, -R0, R145, -RZ ;  /* 0x0000009100847223 */ /* 0x000fe200000109ff */
[----:B------:R-:W-:Y:S01]  /*8810*/  FADD.FTZ R163, -R163, R22 ;  /* 0x00000016a3a37221 */ /* 0x000fe20000010100 */
[----:B------:R-:W-:Y:S01]  /*8820*/  FADD.FTZ R162, R162, R131 ;  /* 0x00000083a2a27221 */ /* 0x000fe20000010000 */
[----:B------:R-:W-:Y:S01]  /*8830*/  FADD.FTZ R22, RZ, R144 ;  /* 0x00000090ff167221 */ /* 0x000fe20000010000 */
[----:B------:R-:W-:Y:S01]  /*8840*/  FFMA.FTZ R131, R106, R57, R143 ;  /* 0x000000396a837223 */ /* 0x000fe2000001008f */
[C---:B------:R-:W-:Y:S01]  /*8850*/  FMUL.FTZ R133, R135.reuse, -R163 ;  /* 0x800000a387857220 */ /* 0x040fe20000410000 */
[----:B------:R-:W-:Y:S01]  /*8860*/  FMUL.FTZ R135, R135, -R162 ;  /* 0x800000a287877220 */ /* 0x000fe20000410000 */
[C---:B------:R-:W-:Y:S01]  /*8870*/  FMUL.FTZ R143, R27.reuse, R22 ;  /* 0x000000161b8f7220 */ /* 0x040fe20000410000 */
[-C--:B------:R-:W-:Y:S01]  /*8880*/  FMUL.FTZ R27, R27, R131.reuse ;  /* 0x000000831b1b7220 */ /* 0x080fe20000410000 */
[----:B------:R-:W-:Y:S01]  /*8890*/  FFMA.FTZ R24, -R0, R142, R229 ;  /* 0x0000008e00187223 */ /* 0x000fe200000101e5 */
[C---:B---3--:R-:W-:Y:S01]  /*88a0*/  FMUL.FTZ R0, R197.reuse, R6 ;  /* 0x00000006c5007220 */ /* 0x048fe20000410000 */
[C---:B------:R-:W-:Y:S01]  /*88b0*/  FFMA.FTZ R143, R32.reuse, R131, -R143 ;  /* 0x00000083208f7223 */ /* 0x040fe2000001088f */
[----:B------:R-:W-:Y:S01]  /*88c0*/  FFMA.FTZ R145, R32, R22, R27 ;  /* 0x0000001620917223 */ /* 0x000fe2000001001b */
[C---:B------:R-:W-:Y:S01]  /*88d0*/  FFMA.FTZ R32, R136.reuse, R163, R135 ;  /* 0x000000a388207223 */ /* 0x040fe20000010087 */
[----:B------:R-:W-:Y:S01]  /*88e0*/  FFMA.FTZ R136, R136, R162, -R133 ;  /* 0x000000a288887223 */ /* 0x000fe20000010885 */
[-C--:B------:R-:W-:Y:S01]  /*88f0*/  FMUL.FTZ R27, R197, R7.reuse ;  /* 0x00000007c51b7220 */ /* 0x080fe20000410000 */
[----:B------:R-:W-:Y:S01]  /*8900*/  FMUL.FTZ R142, R22, UR45 ;  /* 0x0000002d168e7c20 */ /* 0x000fe20008410000 */
[----:B------:R-:W-:Y:S01]  /*8910*/  FADD.FTZ R32, -R169, R32 ;  /* 0x00000020a9207221 */ /* 0x000fe20000010100 */
[----:B------:R-:W-:Y:S01]  /*8920*/  FADD.FTZ R171, R171, R136 ;  /* 0x00000088abab7221 */ /* 0x000fe20000010000 */
[----:B0-----:R-:W-:Y:S01]  /*8930*/  FFMA.FTZ R136, R198, R7, R0 ;  /* 0x00000007c6887223 */ /* 0x001fe20000010000 */
[----:B------:R-:W-:Y:S01]  /*8940*/  P2R R0, PR, RZ, 0x1 ;  /* 0x00000001ff007803 */ /* 0x000fe20000000000 */
[C---:B------:R-:W-:Y:S01]  /*8950*/  FMUL.FTZ R133, R137.reuse, -R32 ;  /* 0x8000002089857220 */ /* 0x040fe20000410000 */
[----:B------:R-:W-:Y:S01]  /*8960*/  FMUL.FTZ R137, R137, -R171 ;  /* 0x800000ab89897220 */ /* 0x000fe20000410000 */
[C---:B------:R-:W-:Y:S01]  /*8970*/  FMUL.FTZ R0, R197.reuse, R4 ;  /* 0x00000004c5007220 */ /* 0x040fe20000410000 */
[----:B------:R-:W-:Y:S01]  /*8980*/  FMUL.FTZ R7, R197, R5 ;  /* 0x00000005c5077220 */ /* 0x000fe20000410000 */
[C---:B------:R-:W-:Y:S01]  /*8990*/  FFMA.FTZ R133, R138.reuse, R171, -R133 ;  /* 0x000000ab8a857223 */ /* 0x040fe20000010885 */
[----:B------:R-:W-:Y:S01]  /*89a0*/  FFMA.FTZ R134, R138, R32, R137 ;  /* 0x000000208a867223 */ /* 0x000fe20000010089 */
[----:B------:R-:W-:Y:S01]  /*89b0*/  FMUL.FTZ R138, R22, UR47 ;  /* 0x0000002f168a7c20 */ /* 0x000fe20008410000 */
[----:B------:R-:W-:Y:S01]  /*89c0*/  FFMA.FTZ R5, R198, R5, R0 ;  /* 0x00000005c6057223 */ /* 0x000fe20000010000 */
[----:B------:R-:W-:Y:S01]  /*89d0*/  FADD.FTZ R170, R170, R133 ;  /* 0x00000085aaaa7221 */ /* 0x000fe20000010000 */
[----:B------:R-:W-:Y:S01]  /*89e0*/  FADD.FTZ R134, -R167, R134 ;  /* 0x00000086a7867221 */ /* 0x000fe20000010100 */
[----:B------:R-:W-:Y:S01]  /*89f0*/  FFMA.FTZ R137, R131, UR45, -R138 ;  /* 0x0000002d83897c23 */ /* 0x000fe2000801088a */
[----:B------:R-:W-:Y:S01]  /*8a00*/  SHF.L.U32 R0, R101, 0x5, RZ ;  /* 0x0000000565007819 */ /* 0x000fe200000006ff */
[C---:B------:R-:W-:Y:S01]  /*8a10*/  FFMA.FTZ R4, R198.reuse, R4, -R7 ;  /* 0x00000004c6047223 */ /* 0x040fe20000010807 */
[C---:B------:R-:W-:Y:S01]  /*8a20*/  FMUL.FTZ R138, R119.reuse, -R134 ;  /* 0x80000086778a7220 */ /* 0x040fe20000410000 */
[----:B------:R-:W-:Y:S01]  /*8a30*/  FMUL.FTZ R119, R119, -R170 ;  /* 0x800000aa77777220 */ /* 0x000fe20000410000 */
[----:B-1----:R-:W-:Y:S01]  /*8a40*/  FADD.FTZ R7, R227, R136 ;  /* 0x00000088e3077221 */ /* 0x002fe20000010000 */
[----:B------:R-:W-:Y:S01]  /*8a50*/  FFMA.FTZ R27, R198, R6, -R27 ;  /* 0x00000006c61b7223 */ /* 0x000fe2000001081b */
[----:B------:R-:W-:Y:S01]  /*8a60*/  FFMA.FTZ R138, R121, R170, -R138 ;  /* 0x000000aa798a7223 */ /* 0x000fe2000001088a */
[----:B------:R-:W-:Y:S01]  /*8a70*/  LEA.HI.SX32 R136, R0, R0, 0x1b ;  /* 0x0000000000887211 */ /* 0x000fe200078fdaff */
[----:B------:R-:W-:Y:S01]  /*8a80*/  FADD.FTZ R0, R68, R68 ;  /* 0x0000004444007221 */ /* 0x000fe20000010000 */
[----:B------:R-:W-:Y:S01]  /*8a90*/  FFMA.FTZ R135, R131, UR47, R142 ;  /* 0x0000002f83877c23 */ /* 0x000fe2000801008e */
[----:B------:R-:W-:Y:S01]  /*8aa0*/  FFMA.FTZ R119, R121, R134, R119 ;  /* 0x0000008679777223 */ /* 0x000fe20000010077 */
[----:B------:R-:W-:Y:S01]  /*8ab0*/  FADD.FTZ R21, R21, R138 ;  /* 0x0000008a15157221 */ /* 0x000fe20000010000 */
[----:B--2---:R-:W-:Y:S01]  /*8ac0*/  FADD.FTZ R6, R226, R27 ;  /* 0x0000001be2067221 */ /* 0x004fe20000010000 */
[C---:B------:R-:W-:Y:S01]  /*8ad0*/  FMUL.FTZ R133, R0.reuse, R143 ;  /* 0x0000008f00857220 */ /* 0x040fe20000410000 */
[C---:B------:R-:W-:Y:S01]  /*8ae0*/  FMUL.FTZ R27, R0.reuse, R145 ;  /* 0x00000091001b7220 */ /* 0x040fe20000410000 */
[C---:B------:R-:W-:Y:S01]  /*8af0*/  FMUL.FTZ R137, R0.reuse, R137 ;  /* 0x0000008900897220 */ /* 0x040fe20000410000 */
[----:B------:R-:W-:Y:S01]  /*8b00*/  FFMA.FTZ R135, -R0, R135, -RZ ;  /* 0x0000008700877223 */ /* 0x000fe200000109ff */
[----:B------:R-:W-:Y:S01]  /*8b10*/  FADD.FTZ R119, -R20, R119 ;  /* 0x0000007714777221 */ /* 0x000fe20000010100 */
[C---:B------:R-:W-:Y:S01]  /*8b20*/  FMUL.FTZ R0, R122.reuse, -R21 ;  /* 0x800000157a007220 */ /* 0x040fe20000410000 */
[----:B------:R-:W-:Y:S01]  /*8b30*/  @!UP0 ULEA UR44, UR7, UR46, 0x4 ;  /* 0x0000002e072c8291 */ /* 0x000fe2000f8e203f */
[----:B------:R-:W-:Y:S01]  /*8b40*/  FFMA.FTZ R121, R105, -R88, R30 ;  /* 0x8000005869797223 */ /* 0x000fe2000001001e */
[-C--:B------:R-:W-:Y:S01]  /*8b50*/  FMUL.FTZ R122, R122, -R119.reuse ;  /* 0x800000777a7a7220 */ /* 0x080fe20000410000 */
[----:B------:R-:W-:Y:S01]  /*8b60*/  FFMA.FTZ R0, R123, R119, R0 ;  /* 0x000000777b007223 */ /* 0x000fe20000010000 */
[----:B------:R-:W-:Y:S01]  /*8b70*/  LEA R136, R136, UR46, 0x2 ;  /* 0x0000002e88887c11 */ /* 0x000fe2000f8e10ff */
[----:B------:R-:W-:Y:S01]  /*8b80*/  FFMA.FTZ R208, R115, -R72, R208 ;  /* 0x8000004873d07223 */ /* 0x000fe200000100d0 */
[----:B------:R-:W-:Y:S01]  /*8b90*/  FFMA.FTZ R123, R123, R21, -R122 ;  /* 0x000000157b7b7223 */ /* 0x000fe2000001087a */
[----:B------:R-:W-:Y:S01]  /*8ba0*/  FADD.FTZ R0, -R161, R0 ;  /* 0x00000000a1007221 */ /* 0x000fe20000010100 */
[----:B------:R-:W-:Y:S01]  /*8bb0*/  FFMA.FTZ R122, R120, -R87, R187 ;  /* 0x80000057787a7223 */ /* 0x000fe200000100bb */
[----:B------:R0:W-:Y:S01]  /*8bc0*/  @!P0 STS.128 [UR44+0x2e10], R4 ;  /* 0x002e1004ff008988 */ /* 0x0001e20008000c2c */
[----:B------:R-:W-:Y:S01]  /*8bd0*/  FADD.FTZ R168, R168, R123 ;  /* 0x0000007ba8a87221 */ /* 0x000fe20000010000 */
[----:B------:R-:W-:Y:S01]  /*8be0*/  FFMA.FTZ R212, R113, -R84, R212 ;  /* 0x8000005471d47223 */ /* 0x000fe200000100d4 */
[----:B------:R-:W-:Y:S01]  /*8bf0*/  FFMA.FTZ R214, R111, -R70, R214 ;  /* 0x800000466fd67223 */ /* 0x000fe200000100d6 */
[----:B------:R1:W-:Y:S01]  /*8c00*/  STS [R136+0x8a0], R29 ;  /* 0x0008a01d88007388 */ /* 0x0003e20000000800 */
[----:B------:R-:W-:Y:S01]  /*8c10*/  ULEA UR44, UR12, 0xfffffe00, 0x9 ;  /* 0xfffffe000c2c7891 */ /* 0x000fe2000f8e483f */
[----:B------:R-:W-:Y:S01]  /*8c20*/  FFMA.FTZ R219, R112, -R81, R219 ;  /* 0x8000005170db7223 */ /* 0x000fe200000100db */
[----:B------:R-:W-:Y:S01]  /*8c30*/  FMUL.FTZ R147, R160, UR54 ;  /* 0x00000036a0937c20 */ /* 0x000fe20008410000 */
[----:B------:R2:W-:Y:S01]  /*8c40*/  STS [R136+0x8a8], R33 ;  /* 0x0008a82188007388 */ /* 0x0005e20000000800 */
[----:B------:R-:W-:Y:S01]  /*8c50*/  UIADD3 UR44, -UR44, UR53, URZ ;  /* 0x000000352c2c7290 */ /* 0x000fe2000fffe13f */
[----:B------:R-:W-:Y:S01]  /*8c60*/  FFMA.FTZ R221, R110, -R67, R221 ;  /* 0x800000436edd7223 */ /* 0x000fe200000100dd */
[----:B------:R-:W-:Y:S01]  /*8c70*/  FMUL.FTZ R161, R171, UR54 ;  /* 0x00000036aba17c20 */ /* 0x000fe20008410000 */
[----:B------:R-:W-:Y:S01]  /*8c80*/  STS [R136+0x8ac], R139 ;  /* 0x0008ac8b88007388 */ /* 0x000fe20000000800 */
[----:B------:R-:W-:Y:S01]  /*8c90*/  FFMA.FTZ R147, R166, UR55, -R147 ;  /* 0x00000037a6937c23 */ /* 0x000fe20008010893 */
[C---:B0-----:R-:W-:Y:S01]  /*8ca0*/  FMUL.FTZ R4, R124.reuse, -R0 ;  /* 0x800000007c047220 */ /* 0x041fe20000410000 */
[-C--:B------:R-:W-:Y:S01]  /*8cb0*/  FMUL.FTZ R5, R124, -R168.reuse ;  /* 0x800000a87c057220 */ /* 0x080fe20000410000 */
[----:B------:R0:W-:Y:S01]  /*8cc0*/  STS [R136+0x8b4], R132 ;  /* 0x0008b48488007388 */ /* 0x0001e20000000800 */
[----:B------:R-:W-:Y:S01]  /*8cd0*/  FFMA.FTZ R161, R32, UR55, -R161 ;  /* 0x0000003720a17c23 */ /* 0x000fe200080108a1 */
[C---:B------:R-:W-:Y:S01]  /*8ce0*/  FFMA.FTZ R4, R125.reuse, R168, -R4 ;  /* 0x000000a87d047223 */ /* 0x040fe20000010804 */
[----:B------:R-:W-:Y:S01]  /*8cf0*/  FFMA.FTZ R5, R125, R0, R5 ;  /* 0x000000007d057223 */ /* 0x000fe20000010005 */
[----:B------:R-:W-:Y:S01]  /*8d00*/  FMUL.FTZ R125, R119, R86 ;  /* 0x00000056777d7220 */ /* 0x000fe20000410000 */
[----:B------:R3:W-:Y:S01]  /*8d10*/  STS [R136+0x8b8], R137 ;  /* 0x0008b88988007388 */ /* 0x0007e20000000800 */
[----:B------:R-:W-:Y:S01]  /*8d20*/  FADD.FTZ R175, R175, R4 ;  /* 0x00000004afaf7221 */ /* 0x000fe20000010000 */
[----:B------:R-:W-:Y:S01]  /*8d30*/  FADD.FTZ R176, -R176, R5 ;  /* 0x00000005b0b07221 */ /* 0x000fe20000010100 */
[----:B------:R-:W-:Y:S01]  /*8d40*/  FMUL.FTZ R169, R163, UR54 ;  /* 0x00000036a3a97c20 */ /* 0x000fe20008410000 */
[----:B------:R4:W-:Y:S01]  /*8d50*/  STS [R136+0x8b0], R140 ;  /* 0x0008b08c88007388 */ /* 0x0009e20000000800 */
[C---:B------:R-:W-:Y:S01]  /*8d60*/  FMUL.FTZ R4, R126.reuse, -R175 ;  /* 0x800000af7e047220 */ /* 0x040fe20000410000 */
[-C--:B------:R-:W-:Y:S01]  /*8d70*/  FMUL.FTZ R126, R126, -R176.reuse ;  /* 0x800000b07e7e7220 */ /* 0x080fe20000410000 */
[-C--:B-1----:R-:W-:Y:S01]  /*8d80*/  FMUL.FTZ R29, R175, R87.reuse ;  /* 0x00000057af1d7220 */ /* 0x082fe20000410000 */
[----:B--2---:R-:W-:Y:S01]  /*8d90*/  FMUL.FTZ R33, R176, R87 ;  /* 0x00000057b0217220 */ /* 0x004fe20000410000 */
[C---:B------:R-:W-:Y:S01]  /*8da0*/  FFMA.FTZ R5, R127.reuse, R176, R4 ;  /* 0x000000b07f057223 */ /* 0x040fe20000010004 */
[----:B------:R-:W-:Y:S01]  /*8db0*/  FFMA.FTZ R126, R127, R175, -R126 ;  /* 0x000000af7f7e7223 */ /* 0x000fe2000001087e */
[----:B------:R-:W-:Y:S01]  /*8dc0*/  FMUL.FTZ R123, R8, R29 ;  /* 0x0000001d087b7220 */ /* 0x000fe20000410000 */
[-C--:B0-----:R-:W-:Y:S01]  /*8dd0*/  FMUL.FTZ R132, R164, R70.reuse ;  /* 0x00000046a4847220 */ /* 0x081fe20000410000 */
[----:B------:R-:W-:Y:S01]  /*8de0*/  FADD.FTZ R174, -R174, R5 ;  /* 0x00000005aeae7221 */ /* 0x000fe20000010100 */
[----:B------:R-:W-:Y:S01]  /*8df0*/  FADD.FTZ R173, R173, R126 ;  /* 0x0000007eadad7221 */ /* 0x000fe20000010000 */
[----:B------:R-:W-:Y:S01]  /*8e00*/  FFMA.FTZ R123, R122, R33, -R123 ;  /* 0x000000217a7b7223 */ /* 0x000fe2000001087b */
[----:B---3--:R-:W-:Y:S01]  /*8e10*/  FMUL.FTZ R137, R165, R70 ;  /* 0x00000046a5897220 */ /* 0x008fe20000410000 */
[CC--:B------:R-:W-:Y:S01]  /*8e20*/  FMUL.FTZ R4, R128.reuse, -R174.reuse ;  /* 0x800000ae80047220 */ /* 0x0c0fe20000410000 */
[----:B------:R-:W-:Y:S01]  /*8e30*/  FMUL.FTZ R7, R128, -R173 ;  /* 0x800000ad80077220 */ /* 0x000fe20000410000 */
[-C--:B------:R-:W-:Y:S01]  /*8e40*/  FMUL.FTZ R30, R173, R83.reuse ;  /* 0x00000053ad1e7220 */ /* 0x080fe20000410000 */
[----:B------:R-:W-:Y:S01]  /*8e50*/  FMUL.FTZ R124, R174, R83 ;  /* 0x00000053ae7c7220 */ /* 0x000fe20000410000 */
[C---:B------:R-:W-:Y:S01]  /*8e60*/  FFMA.FTZ R5, R129.reuse, R173, -R4 ;  /* 0x000000ad81057223 */ /* 0x040fe20000010804 */
[----:B------:R-:W-:Y:S01]  /*8e70*/  FFMA.FTZ R4, R129, R174, R7 ;  /* 0x000000ae81047223 */ /* 0x000fe20000010007 */
[----:B------:R-:W-:Y:S01]  /*8e80*/  FMUL.FTZ R126, R9, R30 ;  /* 0x0000001e097e7220 */ /* 0x000fe20000410000 */
[-C--:B------:R-:W-:Y:S01]  /*8e90*/  FMUL.FTZ R128, R134, R75.reuse ;  /* 0x0000004b86807220 */ /* 0x080fe20000410000 */
[----:B------:R-:W-:Y:S01]  /*8ea0*/  FADD.FTZ R178, R178, R5 ;  /* 0x00000005b2b27221 */ /* 0x000fe20000010000 */
[----:B------:R-:W-:Y:S01]  /*8eb0*/  FADD.FTZ R177, -R177, R4 ;  /* 0x00000004b1b17221 */ /* 0x000fe20000010100 */
[-C--:B------:R-:W-:Y:S01]  /*8ec0*/  FFMA.FTZ R7, R31, R124.reuse, -R126 ;  /* 0x0000007c1f077223 */ /* 0x080fe2000001087e */
[----:B------:R-:W-:Y:S01]  /*8ed0*/  FMUL.FTZ R124, R9, R124 ;  /* 0x0000007c097c7220 */ /* 0x000fe20000410000 */
[-C--:B------:R-:W-:Y:S01]  /*8ee0*/  FMUL.FTZ R20, R178, R88.reuse ;  /* 0x00000058b2147220 */ /* 0x080fe20000410000 */
[----:B------:R-:W-:Y:S01]  /*8ef0*/  FMUL.FTZ R4, R177, R88 ;  /* 0x00000058b1047220 */ /* 0x000fe20000410000 */
[----:B------:R-:W-:Y:S01]  /*8f00*/  FMUL.FTZ R126, R170, R75 ;  /* 0x0000004baa7e7220 */ /* 0x000fe20000410000 */
[----:B------:R-:W-:Y:S01]  /*8f10*/  FFMA.FTZ R5, R31, R30, R124 ;  /* 0x0000001e1f057223 */ /* 0x000fe2000001007c */
[----:B------:R-:W-:Y:S01]  /*8f20*/  FMUL.FTZ R6, R11, R20 ;  /* 0x000000140b067220 */ /* 0x000fe20000410000 */
[----:B------:R-:W-:Y:S01]  /*8f30*/  FMUL.FTZ R124, R8, R33 ;  /* 0x00000021087c7220 */ /* 0x000fe20000410000 */
[----:B------:R-:W-:Y:S01]  /*8f40*/  FMUL.FTZ R33, R168, R79 ;  /* 0x0000004fa8217220 */ /* 0x000fe20000410000 */
[----:B------:R-:W-:Y:S01]  /*8f50*/  FMUL.FTZ R138, R183, R126 ;  /* 0x0000007eb78a7220 */ /* 0x000fe20000410000 */
[-C--:B------:R-:W-:Y:S01]  /*8f60*/  FFMA.FTZ R6, R121, R4.reuse, -R6 ;  /* 0x0000000479067223 */ /* 0x080fe20000010806 */
[----:B------:R-:W-:Y:S01]  /*8f70*/  FMUL.FTZ R4, R11, R4 ;  /* 0x000000040b047220 */ /* 0x000fe20000410000 */
[----:B------:R-:W-:Y:S01]  /*8f80*/  FMUL.FTZ R129, R32, R85 ;  /* 0x0000005520817220 */ /* 0x000fe20000410000 */
[----:B----4-:R-:W-:Y:S01]  /*8f90*/  FMUL.FTZ R140, R166, R81 ;  /* 0x00000051a68c7220 */ /* 0x010fe20000410000 */
[----:B------:R-:W-:Y:S01]  /*8fa0*/  FADD.FTZ R6, RZ, R6 ;  /* 0x00000006ff067221 */ /* 0x000fe20000010000 */
[----:B------:R-:W-:Y:S01]  /*8fb0*/  FFMA.FTZ R4, R121, R20, R4 ;  /* 0x0000001479047223 */ /* 0x000fe20000010004 */
[----:B------:R-:W-:Y:S01]  /*8fc0*/  STS [R136+0x848], R185 ;  /* 0x000848b988007388 */ /* 0x000fe20000000800 */
[----:B------:R-:W-:Y:S01]  /*8fd0*/  FMUL.FTZ R32, R32, UR54 ;  /* 0x0000003620207c20 */ /* 0x000fe20008410000 */
[----:B------:R-:W-:Y:S01]  /*8fe0*/  FADD.FTZ R6, R6, R7 ;  /* 0x0000000706067221 */ /* 0x000fe20000010000 */
[----:B------:R-:W-:Y:S01]  /*8ff0*/  FADD.FTZ R4, RZ, R4 ;  /* 0x00000004ff047221 */ /* 0x000fe20000010000 */
[----:B------:R-:W-:Y:S01]  /*9000*/  FMUL.FTZ R7, R10, R33 ;  /* 0x000000210a077220 */ /* 0x000fe20000410000 */
[----:B------:R-:W-:Y:S01]  /*9010*/  STS [R136+0x8bc], R135 ;  /* 0x0008bc8788007388 */ /* 0x000fe20000000800 */
[----:B------:R-:W-:Y:S01]  /*9020*/  FADD.FTZ R6, R6, R123 ;  /* 0x0000007b06067221 */ /* 0x000fe20000010000 */
[----:B------:R-:W-:Y:S01]  /*9030*/  FADD.FTZ R4, R4, R5 ;  /* 0x0000000504047221 */ /* 0x000fe20000010000 */
[----:B------:R-:W-:Y:S01]  /*9040*/  FFMA.FTZ R5, R122, R29, R124 ;  /* 0x0000001d7a057223 */ /* 0x000fe2000001007c */
[-C--:B------:R-:W-:Y:S01]  /*9050*/  FFMA.FTZ R124, R118, -R79.reuse, R191 ;  /* 0x8000004f767c7223 */ /* 0x080fe200000100bf */
[----:B------:R-:W-:Y:S01]  /*9060*/  FMUL.FTZ R123, R21, R86 ;  /* 0x00000056157b7220 */ /* 0x000fe20000410000 */
[----:B------:R0:W-:Y:S01]  /*9070*/  STS [R136+0x860], R202 ;  /* 0x000860ca88007388 */ /* 0x0001e20000000800 */
[----:B------:R-:W-:Y:S01]  /*9080*/  FADD.FTZ R4, R4, R5 ;  /* 0x0000000504047221 */ /* 0x000fe20000010000 */
[----:B------:R-:W-:Y:S01]  /*9090*/  FMUL.FTZ R5, R0, R79 ;  /* 0x0000004f00057220 */ /* 0x000fe20000410000 */
[----:B------:R-:W-:Y:S01]  /*90a0*/  FMUL.FTZ R127, R180, R123 ;  /* 0x0000007bb47f7220 */ /* 0x000fe20000410000 */
[----:B------:R1:W-:Y:S01]  /*90b0*/  STS [R136+0x844], R186 ;  /* 0x000844ba88007388 */ /* 0x0003e20000000800 */
[----:B------:R-:W-:Y:S01]  /*90c0*/  FFMA.FTZ R167, R171, UR55, R32 ;  /* 0x00000037aba77c23 */ /* 0x000fe20008010020 */
[-C--:B------:R-:W-:Y:S01]  /*90d0*/  FFMA.FTZ R7, R124, R5.reuse, -R7 ;  /* 0x000000057c077223 */ /* 0x080fe20000010807 */
[----:B------:R-:W-:Y:S01]  /*90e0*/  FMUL.FTZ R5, R10, R5 ;  /* 0x000000050a057220 */ /* 0x000fe20000410000 */
[-C--:B------:R-:W-:Y:S01]  /*90f0*/  FFMA.FTZ R127, R196, R125.reuse, -R127 ;  /* 0x0000007dc47f7223 */ /* 0x080fe2000001087f */
[----:B------:R-:W-:Y:S01]  /*9100*/  FMUL.FTZ R125, R180, R125 ;  /* 0x0000007db47d7220 */ /* 0x000fe20000410000 */
[----:B------:R-:W-:Y:S01]  /*9110*/  FADD.FTZ R6, R6, R7 ;  /* 0x0000000706067221 */ /* 0x000fe20000010000 */
[----:B------:R-:W-:Y:S01]  /*9120*/  FFMA.FTZ R5, R124, R33, R5 ;  /* 0x000000217c057223 */ /* 0x000fe20000010005 */
[-C--:B------:R-:W-:Y:S01]  /*9130*/  FFMA.FTZ R7, R203, R128.reuse, -R138 ;  /* 0x00000080cb077223 */ /* 0x080fe2000001088a */
[----:B------:R-:W-:Y:S01]  /*9140*/  FFMA.FTZ R125, R196, R123, R125 ;  /* 0x0000007bc47d7223 */ /* 0x000fe2000001007d */
[----:B------:R-:W-:Y:S01]  /*9150*/  FMUL.FTZ R138, R183, R128 ;  /* 0x00000080b78a7220 */ /* 0x000fe20000410000 */
[----:B------:R-:W-:Y:S01]  /*9160*/  FADD.FTZ R4, R4, R5 ;  /* 0x0000000504047221 */ /* 0x000fe20000010000 */
[-C--:B------:R-:W-:Y:S01]  /*9170*/  FFMA.FTZ R128, R114, -R85.reuse, R207 ;  /* 0x8000005572807223 */ /* 0x080fe200000100cf */
[----:B------:R-:W-:Y:S01]  /*9180*/  FADD.FTZ R6, R6, R127 ;  /* 0x0000007f06067221 */ /* 0x000fe20000010000 */
[----:B------:R-:W-:Y:S01]  /*9190*/  FFMA.FTZ R5, R203, R126, R138 ;  /* 0x0000007ecb057223 */ /* 0x000fe2000001008a */
[----:B------:R-:W-:Y:S01]  /*91a0*/  FADD.FTZ R4, R4, R125 ;  /* 0x0000007d04047221 */ /* 0x000fe20000010000 */
[----:B------:R-:W-:Y:S01]  /*91b0*/  FMUL.FTZ R125, R171, R85 ;  /* 0x00000055ab7d7220 */ /* 0x000fe20000410000 */
[-C--:B------:R-:W-:Y:S01]  /*91c0*/  FMUL.FTZ R127, R162, R72.reuse ;  /* 0x00000048a27f7220 */ /* 0x080fe20000410000 */
[----:B------:R-:W-:Y:S01]  /*91d0*/  FADD.FTZ R6, R6, R7 ;  /* 0x0000000706067221 */ /* 0x000fe20000010000 */
[----:B------:R-:W-:Y:S01]  /*91e0*/  FADD.FTZ R4, R4, R5 ;  /* 0x0000000504047221 */ /* 0x000fe20000010000 */
[----:B------:R-:W-:Y:S01]  /*91f0*/  FMUL.FTZ R139, R184, R125 ;  /* 0x0000007db88b7220 */ /* 0x000fe20000410000 */
[----:B------:R-:W-:Y:S01]  /*9200*/  FMUL.FTZ R5, R163, R72 ;  /* 0x00000048a3057220 */ /* 0x000fe20000410000 */
[----:B------:R-:W-:Y:S01]  /*9210*/  FMUL.FTZ R143, R188, R127 ;  /* 0x0000007fbc8f7220 */ /* 0x000fe20000410000 */
[----:B0-----:R-:W-:Y:S01]  /*9220*/  FMUL.FTZ R202, R146, R67 ;  /* 0x0000004392ca7220 */ /* 0x001fe20000410000 */
[-C--:B------:R-:W-:Y:S01]  /*9230*/  FFMA.FTZ R139, R128, R129.reuse, -R139 ;  /* 0x00000081808b7223 */ /* 0x080fe2000001088b */
[----:B------:R-:W-:Y:S01]  /*9240*/  FMUL.FTZ R129, R184, R129 ;  /* 0x00000081b8817220 */ /* 0x000fe20000410000 */
[-C--:B------:R-:W-:Y:S01]  /*9250*/  FMUL.FTZ R138, R188, R5.reuse ;  /* 0x00000005bc8a7220 */ /* 0x080fe20000410000 */
[----:B------:R-:W-:Y:S01]  /*9260*/  FFMA.FTZ R143, R208, R5, -R143 ;  /* 0x00000005d08f7223 */ /* 0x000fe2000001088f */
[----:B------:R-:W-:Y:S01]  /*9270*/  FADD.FTZ R6, R6, R139 ;  /* 0x0000008b06067221 */ /* 0x000fe20000010000 */
[----:B------:R-:W-:Y:S01]  /*9280*/  FFMA.FTZ R129, R128, R125, R129 ;  /* 0x0000007d80817223 */ /* 0x000fe20000010081 */
[----:B------:R-:W-:Y:S01]  /*9290*/  FFMA.FTZ R5, R208, R127, R138 ;  /* 0x0000007fd0057223 */ /* 0x000fe2000001008a */
[----:B------:R-:W-:Y:S01]  /*92a0*/  FMUL.FTZ R138, R160, R81 ;  /* 0x00000051a08a7220 */ /* 0x000fe20000410000 */
[----:B------:R-:W-:Y:S01]  /*92b0*/  FMUL.FTZ R139, R3, R132 ;  /* 0x00000084038b7220 */ /* 0x000fe20000410000 */
[----:B------:R-:W-:Y:S01]  /*92c0*/  FADD.FTZ R4, R4, R129 ;  /* 0x0000008104047221 */ /* 0x000fe20000010000 */
[----:B------:R-:W-:Y:S01]  /*92d0*/  FMUL.FTZ R129, R159, R84 ;  /* 0x000000549f817220 */ /* 0x000fe20000410000 */
[----:B------:R-:W-:Y:S01]  /*92e0*/  FMUL.FTZ R142, R2, R138 ;  /* 0x0000008a028e7220 */ /* 0x000fe20000410000 */
[----:B------:R-:W-:Y:S01]  /*92f0*/  FADD.FTZ R6, R6, R143 ;  /* 0x0000008f06067221 */ /* 0x000fe20000010000 */
[----:B------:R-:W-:Y:S01]  /*9300*/  FADD.FTZ R4, R4, R5 ;  /* 0x0000000504047221 */ /* 0x000fe20000010000 */
[----:B------:R-:W-:Y:S01]  /*9310*/  FMUL.FTZ R5, R141, R84 ;  /* 0x000000548d057220 */ /* 0x000fe20000410000 */
[----:B------:R-:W-:Y:S01]  /*9320*/  FMUL.FTZ R7, R193, R129 ;  /* 0x00000081c1077220 */ /* 0x000fe20000410000 */
[-C--:B------:R-:W-:Y:S01]  /*9330*/  FFMA.FTZ R139, R214, R137.reuse, -R139 ;  /* 0x00000089d68b7223 */ /* 0x080fe2000001088b */
[----:B------:R-:W-:Y:S01]  /*9340*/  FMUL.FTZ R137, R3, R137 ;  /* 0x0000008903897220 */ /* 0x000fe20000410000 */
[-C--:B------:R-:W-:Y:S01]  /*9350*/  FFMA.FTZ R185, R219, R140.reuse, -R142 ;  /* 0x0000008cdbb97223 */ /* 0x080fe2000001088e */
[-C--:B------:R-:W-:Y:S01]  /*9360*/  FFMA.FTZ R7, R212, R5.reuse, -R7 ;  /* 0x00000005d4077223 */ /* 0x080fe20000010807 */
[----:B------:R-:W-:Y:S01]  /*9370*/  FMUL.FTZ R5, R193, R5 ;  /* 0x00000005c1057220 */ /* 0x000fe20000410000 */
[----:B------:R-:W-:Y:S01]  /*9380*/  FMUL.FTZ R140, R2, R140 ;  /* 0x0000008c028c7220 */ /* 0x000fe20000410000 */
[----:B------:R-:W-:Y:S01]  /*9390*/  FFMA.FTZ R137, R214, R132, R137 ;  /* 0x00000084d6897223 */ /* 0x000fe20000010089 */
[----:B------:R-:W-:Y:S01]  /*93a0*/  FADD.FTZ R6, R6, R7 ;  /* 0x0000000706067221 */ /* 0x000fe20000010000 */
[----:B------:R-:W-:Y:S01]  /*93b0*/  FFMA.FTZ R5, R212, R129, R5 ;  /* 0x00000081d4057223 */ /* 0x000fe20000010005 */
[----:B------:R-:W-:Y:S01]  /*93c0*/  FMUL.FTZ R7, R155, UR54 ;  /* 0x000000369b077c20 */ /* 0x000fe20008410000 */
[----:B------:R-:W-:Y:S01]  /*93d0*/  MOV R142, UR44 ;  /* 0x0000002c008e7c02 */ /* 0x000fe20008000f00 */
[----:B------:R-:W-:Y:S01]  /*93e0*/  FFMA.FTZ R187, R219, R138, R140 ;  /* 0x0000008adbbb7223 */ /* 0x000fe2000001008c */
[----:B------:R-:W-:Y:S01]  /*93f0*/  FADD.FTZ R4, R4, R5 ;  /* 0x0000000504047221 */ /* 0x000fe20000010000 */
[----:B------:R-:W-:Y:S01]  /*9400*/  FMUL.FTZ R5, R28, UR54 ;  /* 0x000000361c057c20 */ /* 0x000fe20008410000 */
[----:B------:R-:W-:Y:S01]  /*9410*/  FFMA.FTZ R140, R156, UR55, R7 ;  /* 0x000000379c8c7c23 */ /* 0x000fe20008010007 */
[----:B------:R-:W-:Y:S01]  /*9420*/  FMUL.FTZ R7, R152, UR54 ;  /* 0x0000003698077c20 */ /* 0x000fe20008410000 */
[----:B------:R-:W-:Y:S01]  /*9430*/  FADD.FTZ R4, R4, R137 ;  /* 0x0000008904047221 */ /* 0x000fe20000010000 */
[----:B------:R-:W-:Y:S01]  /*9440*/  FFMA.FTZ R135, R172, UR55, R5 ;  /* 0x00000037ac877c23 */ /* 0x000fe20008010005 */
[----:B------:R-:W-:Y:S01]  /*9450*/  FMUL.FTZ R5, R148, UR54 ;  /* 0x0000003694057c20 */ /* 0x000fe20008410000 */
[----:B------:R-:W-:Y:S01]  /*9460*/  LEA R149, R142, -R101, 0x1 ;  /* 0x800000658e957211 */ /* 0x000fe200078e08ff */
[----:B------:R-:W-:Y:S01]  /*9470*/  FADD.FTZ R187, R4, R187 ;  /* 0x000000bb04bb7221 */ /* 0x000fe20000010000 */
[----:B------:R-:W-:Y:S01]  /*9480*/  FMUL.FTZ R4, R156, UR54 ;  /* 0x000000369c047c20 */ /* 0x000fe20008410000 */
[----:B------:R-:W-:Y:S01]  /*9490*/  FFMA.FTZ R142, R154, UR55, R5 ;  /* 0x000000379a8e7c23 */ /* 0x000fe20008010005 */
[C---:B------:R-:W-:Y:S01]  /*94a0*/  FMUL.FTZ R5, R146.reuse, UR54 ;  /* 0x0000003692057c20 */ /* 0x040fe20008410000 */
[----:B------:R-:W-:Y:S01]  /*94b0*/  FFMA.FTZ R144, R146, UR55, -R7 ;  /* 0x0000003792907c23 */ /* 0x000fe20008010807 */
[C---:B------:R-:W-:Y:S01]  /*94c0*/  FMUL.FTZ R146, R152.reuse, R67 ;  /* 0x0000004398927220 */ /* 0x040fe20000410000 */
[----:B------:R-:W-:Y:S01]  /*94d0*/  FFMA.FTZ R143, R155, UR55, -R4 ;  /* 0x000000379b8f7c23 */ /* 0x000fe20008010804 */
[----:B------:R-:W-:Y:S01]  /*94e0*/  FFMA.FTZ R150, R152, UR55, R5 ;  /* 0x0000003798967c23 */ /* 0x000fe20008010005 */
[----:B------:R-:W-:Y:S01]  /*94f0*/  FMUL.FTZ R5, R166, UR54 ;  /* 0x00000036a6057c20 */ /* 0x000fe20008410000 */
[----:B------:R-:W-:Y:S01]  /*9500*/  FMUL.FTZ R4, R199, R146 ;  /* 0x00000092c7047220 */ /* 0x000fe20000410000 */
[----:B------:R0:W-:Y:S01]  /*9510*/  STS [R136+0x850], R189 ;  /* 0x000850bd88007388 */ /* 0x0001e20000000800 */
[----:B-1----:R-:W-:Y:S01]  /*9520*/  FMUL.FTZ R186, R164, UR54 ;  /* 0x00000036a4ba7c20 */ /* 0x002fe20008410000 */
[----:B------:R-:W-:Y:S01]  /*9530*/  FFMA.FTZ R166, R160, UR55, R5 ;  /* 0x00000037a0a67c23 */ /* 0x000fe20008010005 */
[----:B------:R-:W-:Y:S01]  /*9540*/  FADD.FTZ R198, R6, R139 ;  /* 0x0000008b06c67221 */ /* 0x000fe20000010000 */
[----:B------:R-:W-:Y:S01]  /*9550*/  FMUL.FTZ R5, R170, UR54 ;  /* 0x00000036aa057c20 */ /* 0x000fe20008410000 */
[----:B------:R1:W-:Y:S01]  /*9560*/  STS [R136+0x84c], R192 ;  /* 0x00084cc088007388 */ /* 0x0003e20000000800 */
[----:B------:R-:W-:Y:S01]  /*9570*/  FMUL.FTZ R6, R158, UR54 ;  /* 0x000000369e067c20 */ /* 0x000fe20008410000 */
[C---:B------:R-:W-:Y:S01]  /*9580*/  FFMA.FTZ R186, R165.reuse, UR55, -R186 ;  /* 0x00000037a5ba7c23 */ /* 0x040fe200080108ba */
[----:B------:R-:W-:Y:S01]  /*9590*/  FMUL.FTZ R165, R165, UR54 ;  /* 0x00000036a5a57c20 */ /* 0x000fe20008410000 */
[----:B------:R2:W-:Y:S01]  /*95a0*/  STS [R136+0x840], R181 ;  /* 0x000840b588007388 */ /* 0x0005e20000000800 */
[----:B0-----:R-:W-:Y:S01]  /*95b0*/  FFMA.FTZ R189, R221, R202, -R4 ;  /* 0x000000caddbd7223 */ /* 0x001fe20000010804 */
[----:B------:R-:W-:Y:S01]  /*95c0*/  FMUL.FTZ R4, R162, UR54 ;  /* 0x00000036a2047c20 */ /* 0x000fe20008410000 */
[----:B------:R-:W-:Y:S01]  /*95d0*/  ISETP.GE.AND P0, PT, R149, 0x1, PT ;  /* 0x000000019500780c */ /* 0x000fe20003f06270 */
[----:B------:R-:W-:Y:S01]  /*95e0*/  STS [R136+0x854], R195 ;  /* 0x000854c388007388 */ /* 0x000fe20000000800 */
[C---:B------:R-:W-:Y:S01]  /*95f0*/  FFMA.FTZ R32, R134.reuse, UR55, -R5 ;  /* 0x0000003786207c23 */ /* 0x040fe20008010805 */
[----:B-1----:R-:W-:Y:S01]  /*9600*/  FMUL.FTZ R192, R159, UR54 ;  /* 0x000000369fc07c20 */ /* 0x002fe20008410000 */
[----:B------:R-:W-:Y:S01]  /*9610*/  FFMA.FTZ R153, R163, UR55, -R4 ;  /* 0x00000037a3997c23 */ /* 0x000fe20008010804 */
[----:B------:R0:W-:Y:S01]  /*9620*/  STS [R136+0x858], R194 ;  /* 0x000858c288007388 */ /* 0x0001e20000000800 */
[----:B------:R-:W-:Y:S01]  /*9630*/  FMUL.FTZ R4, R21, UR54 ;  /* 0x0000003615047c20 */ /* 0x000fe20008410000 */
[----:B------:R-:W-:Y:S01]  /*9640*/  FMUL.FTZ R5, R134, UR54 ;  /* 0x0000003686057c20 */ /* 0x000fe20008410000 */
[----:B------:R-:W-:Y:S01]  /*9650*/  FFMA.FTZ R192, R141, UR55, -R192 ;  /* 0x000000378dc07c23 */ /* 0x000fe200080108c0 */
[----:B------:R-:W-:Y:S01]  /*9660*/  STS [R136+0x85c], R204 ;  /* 0x00085ccc88007388 */ /* 0x000fe20000000800 */
[----:B------:R-:W-:Y:S01]  /*9670*/  FMUL.FTZ R163, R168, UR54 ;  /* 0x00000036a8a37c20 */ /* 0x000fe20008410000 */
[----:B--2---:R-:W-:Y:S01]  /*9680*/  FMUL.FTZ R181, R0, UR54 ;  /* 0x0000003600b57c20 */ /* 0x004fe20008410000 */
[----:B------:R-:W-:Y:S01]  /*9690*/  FMUL.FTZ R134, R178, UR54 ;  /* 0x00000036b2867c20 */ /* 0x000fe20008410000 */
[----:B------:R-:W-:Y:S01]  /*96a0*/  STS [R136+0x864], R206 ;  /* 0x000864ce88007388 */ /* 0x000fe20000000800 */
[----:B------:R-:W-:Y:S01]  /*96b0*/  FFMA.FTZ R163, R0, UR55, -R163 ;  /* 0x0000003700a37c23 */ /* 0x000fe200080108a3 */
[----:B0-----:R-:W-:Y:S01]  /*96c0*/  FFMA.FTZ R194, R170, UR55, R5 ;  /* 0x00000037aac27c23 */ /* 0x001fe20008010005 */
[----:B------:R-:W-:Y:S01]  /*96d0*/  FMUL.FTZ R5, R173, UR54 ;  /* 0x00000036ad057c20 */ /* 0x000fe20008410000 */
[----:B------:R-:W-:Y:S01]  /*96e0*/  STS [R136+0x868], R205 ;  /* 0x000868cd88007388 */ /* 0x000fe20000000800 */
[----:B------:R-:W-:Y:S01]  /*96f0*/  FMUL.FTZ R137, R172, UR54 ;  /* 0x00000036ac897c20 */ /* 0x000fe20008410000 */
[----:B------:R-:W-:Y:S01]  /*9700*/  FMUL.FTZ R139, R157, UR54 ;  /* 0x000000369d8b7c20 */ /* 0x000fe20008410000 */
[----:B------:R-:W-:Y:S01]  /*9710*/  FFMA.FTZ R0, R174, UR55, -R5 ;  /* 0x00000037ae007c23 */ /* 0x000fe20008010805 */
[----:B------:R-:W-:Y:S01]  /*9720*/  STS [R136+0x86c], R210 ;  /* 0x00086cd288007388 */ /* 0x000fe20000000800 */
[----:B------:R-:W-:Y:S01]  /*9730*/  FMUL.FTZ R145, R154, UR54 ;  /* 0x000000369a917c20 */ /* 0x000fe20008410000 */
[C---:B------:R-:W-:Y:S01]  /*9740*/  FMUL.FTZ R5, R177.reuse, UR54 ;  /* 0x00000036b1057c20 */ /* 0x040fe20008410000 */
[----:B------:R-:W-:Y:S01]  /*9750*/  USHF.R.S32.HI UR47, URZ, 0x1f, UR13 ;  /* 0x0000001f3f2f7899 */ /* 0x000fe2000801140d */
[----:B------:R-:W-:Y:S01]  /*9760*/  STS [R136+0x870], R209 ;  /* 0x000870d188007388 */ /* 0x000fe20000000800 */
[----:B------:R-:W-:Y:S01]  /*9770*/  BSSY B0, `(.L_x_14440) ;  /* 0x000003e000007945 */ /* 0x000fe20003800000 */
[----:B------:R-:W-:Y:S01]  /*9780*/  FFMA.FTZ R134, R177, UR55, -R134 ;  /* 0x00000037b1867c23 */ /* 0x000fe20008010886 */
[----:B------:R-:W-:Y:S01]  /*9790*/  FFMA.FTZ R137, R28, UR55, -R137 ;  /* 0x000000371c897c23 */ /* 0x000fe20008010889 */
[----:B------:R-:W-:Y:S01]  /*97a0*/  STS [R136+0x874], R213 ;  /* 0x000874d588007388 */ /* 0x000fe20000000800 */
[----:B------:R-:W-:Y:S01]  /*97b0*/  FFMA.FTZ R139, R158, UR55, R139 ;  /* 0x000000379e8b7c23 */ /* 0x000fe2000801008b */
[----:B------:R-:W-:Y:S01]  /*97c0*/  FFMA.FTZ R145, R148, UR55, -R145 ;  /* 0x0000003794917c23 */ /* 0x000fe20008010891 */
        /* <DEDUP_REMOVED lines=13> */
[----:B0-----:R-:W-:Y:S01]  /*98a0*/  FFMA.FTZ R136, R157, UR55, -R6 ;  /* 0x000000379d887c23 */ /* 0x001fe20008010806 */
[----:B------:R-:W-:Y:S01]  /*98b0*/  FMUL.FTZ R6, R141, UR54 ;  /* 0x000000368d067c20 */ /* 0x000fe20008410000 */
[----:B------:R-:W-:Y:S01]  /*98c0*/  FFMA.FTZ R141, R164, UR55, R165 ;  /* 0x00000037a48d7c23 */ /* 0x000fe200080100a5 */
[C---:B------:R-:W-:Y:S01]  /*98d0*/  FFMA.FTZ R165, R119.reuse, UR55, -R4 ;  /* 0x0000003777a57c23 */ /* 0x040fe20008010804 */
[----:B------:R-:W-:Y:S01]  /*98e0*/  FMUL.FTZ R4, R119, UR54 ;  /* 0x0000003677047c20 */ /* 0x000fe20008410000 */
[----:B------:R-:W-:Y:S01]  /*98f0*/  FMUL.FTZ R119, R175, UR54 ;  /* 0x00000036af777c20 */ /* 0x000fe20008410000 */
[----:B------:R-:W-:-:S02]  /*9900*/  FFMA.FTZ R151, R159, UR55, R6 ;  /* 0x000000379f977c23 */ /* 0x000fc40008010006 */
[----:B------:R-:W-:Y:S01]  /*9910*/  FFMA.FTZ R179, R21, UR55, R4 ;  /* 0x0000003715b37c23 */ /* 0x000fe20008010004 */
[C---:B------:R-:W-:Y:S01]  /*9920*/  FFMA.FTZ R119, R176.reuse, UR55, -R119 ;  /* 0x00000037b0777c23 */ /* 0x040fe20008010877 */
[----:B------:R-:W-:Y:S01]  /*9930*/  FMUL.FTZ R4, R176, UR54 ;  /* 0x00000036b0047c20 */ /* 0x000fe20008410000 */
[----:B------:R-:W-:Y:S01]  /*9940*/  FMUL.FTZ R176, R174, UR54 ;  /* 0x00000036aeb07c20 */ /* 0x000fe20008410000 */
[----:B------:R-:W-:Y:S02]  /*9950*/  FFMA.FTZ R174, R178, UR55, R5 ;  /* 0x00000037b2ae7c23 */ /* 0x000fe40008010005 */
        /* <DEDUP_REMOVED lines=31> */
.L_x_14441:
[----:B------:R-:W-:Y:S05]  /*9b50*/  BSYNC B0 ;  /* 0x0000000000007941 */ /* 0x000fea0003800000 */
.L_x_14440:
[----:B------:R-:W-:Y:S01]  /*9b60*/  USHF.R.U32.HI UR44, URZ, 0x1, UR29 ;  /* 0x000000013f2c7899 */ /* 0x000fe2000801161d */
[----:B0-----:R-:W-:Y:S01]  /*9b70*/  FMUL.FTZ R191, R157, R74 ;  /* 0x0000004a9dbf7220 */ /* 0x001fe20000410000 */
[----:B------:R-:W-:Y:S01]  /*9b80*/  USHF.R.U64 UR19, UR28, 0x1, UR29 ;  /* 0x000000011c137899 */ /* 0x000fe2000800121d */
[-C--:B------:R-:W-:Y:S01]  /*9b90*/  FMUL.FTZ R157, R154, R77.reuse ;  /* 0x0000004d9a9d7220 */ /* 0x080fe20000410000 */
[----:B------:R-:W-:Y:S01]  /*9ba0*/  UIMAD UR54, UR44, UR15, URZ ;  /* 0x0000000f2c3672a4 */ /* 0x000fe2000f8e023f */
[----:B------:R-:W0:Y:S01]  /*9bb0*/  LDC.64 R4, c[0x0][0x380] ;  /* 0x0000e000ff047b82 */ /* 0x000e220000000a00 */
[----:B------:R-:W-:Y:S01]  /*9bc0*/  UIMAD.WIDE.U32 UR44, UR19, UR15, URZ ;  /* 0x0000000f132c72a5 */ /* 0x000fe2000f8e003f */
[----:B------:R-:W-:Y:S01]  /*9bd0*/  FADD.FTZ R198, R198, R185 ;  /* 0x000000b9c6c67221 */ /* 0x000fe20000010000 */
[----:B------:R-:W-:Y:S01]  /*9be0*/  UIMAD UR54, UR14, UR19, UR54 ;  /* 0x000000130e3672a4 */ /* 0x000fe2000f8e0236 */
[----:B------:R-:W-:Y:S01]  /*9bf0*/  FADD.FTZ R185, R26, R133 ;  /* 0x000000851ab97221 */ /* 0x000fe20000010000 */
[----:B------:R-:W-:Y:S01]  /*9c00*/  UIMAD UR47, UR47, UR30, URZ ;  /* 0x0000001e2f2f72a4 */ /* 0x000fe2000f8e023f */
[-C--:B------:R-:W-:Y:S01]  /*9c10*/  FMUL.FTZ R6, R148, R77.reuse ;  /* 0x0000004d94067220 */ /* 0x080fe20000410000 */
[----:B------:R-:W-:Y:S01]  /*9c20*/  UIADD3 UR45, UR54, UR45, URZ ;  /* 0x0000002d362d7290 */ /* 0x000fe2000fffe03f */
[----:B------:R-:W-:Y:S01]  /*9c30*/  FFMA.FTZ R201, R108, -R77, R201 ;  /* 0x8000004d6cc97223 */ /* 0x000fe200000100c9 */
[----:B------:R-:W-:Y:S01]  /*9c40*/  UIMAD UR47, UR13, UR31, UR47 ;  /* 0x0000001f0d2f72a4 */ /* 0x000fe2000f8e022f */
[C---:B------:R-:W-:Y:S01]  /*9c50*/  FMUL.FTZ R26, R200.reuse, R157 ;  /* 0x0000009dc81a7220 */ /* 0x040fe20000410000 */
[----:B------:R-:W-:Y:S01]  /*9c60*/  UIMAD.WIDE.U32 UR44, UR13, UR30, UR44 ;  /* 0x0000001e0d2c72a5 */ /* 0x000fe2000f8e002c */
[----:B------:R-:W-:Y:S01]  /*9c70*/  FMUL.FTZ R202, R199, R202 ;  /* 0x000000cac7ca7220 */ /* 0x000fe20000410000 */
[----:B------:R-:W-:Y:S01]  /*9c80*/  UIADD3 UR19, UR4, -UR18, URZ ;  /* 0x8000001204137290 */ /* 0x000fe2000fffe03f */
[-C--:B------:R-:W-:Y:S01]  /*9c90*/  FFMA.FTZ R204, R201, R6.reuse, -R26 ;  /* 0x00000006c9cc7223 */ /* 0x080fe2000001081a */
[----:B------:R-:W-:Y:S01]  /*9ca0*/  UIADD3 UR45, UR47, UR45, URZ ;  /* 0x0000002d2f2d7290 */ /* 0x000fe2000fffe03f */
[----:B------:R-:W-:Y:S01]  /*9cb0*/  FMUL.FTZ R26, R200, R6 ;  /* 0x00000006c81a7220 */ /* 0x000fe20000410000 */
[----:B------:R-:W-:Y:S01]  /*9cc0*/  ULEA UR47, UP0, UR44, UR32, 0x3 ;  /* 0x000000202c2f7291 */ /* 0x000fe2000f80183f */
[----:B------:R-:W-:Y:S01]  /*9cd0*/  FMUL.FTZ R148, R156, R62 ;  /* 0x0000003e9c947220 */ /* 0x000fe20000410000 */
[----:B------:R-:W-:Y:S01]  /*9ce0*/  UIMAD UR19, UR19, -0x400, URZ ;  /* 0xfffffc00131378a4 */ /* 0x000fe2000f8e023f */
[----:B------:R-:W-:Y:S01]  /*9cf0*/  FFMA.FTZ R202, R221, R146, R202 ;  /* 0x00000092ddca7223 */ /* 0x000fe200000100ca */
[----:B------:R-:W-:Y:S01]  /*9d00*/  ULEA.HI.X UR44, UR44, UR33, UR45, 0x3, UP0 ;  /* 0x000000212c2c7291 */ /* 0x000fe200080f1c2d */
[-C--:B------:R-:W-:Y:S01]  /*9d10*/  FMUL.FTZ R155, R155, R62.reuse ;  /* 0x0000003e9b9b7220 */ /* 0x080fe20000410000 */
[----:B------:R-:W-:Y:S01]  /*9d20*/  LEA R6, P0, R101, UR47, 0x2 ;  /* 0x0000002f65067c11 */ /* 0x000fe2000f8010ff */
[----:B------:R-:W-:Y:S01]  /*9d30*/  FFMA.FTZ R133, R109, -R62, R228 ;  /* 0x8000003e6d857223 */ /* 0x000fe200000100e4 */
[----:B------:R-:W-:Y:S01]  /*9d40*/  MOV R195, UR19 ;  /* 0x0000001300c37c02 */ /* 0x000fe20008000f00 */
[----:B------:R-:W-:Y:S01]  /*9d50*/  FMUL.FTZ R206, R182, R148 ;  /* 0x00000094b6ce7220 */ /* 0x000fe20000410000 */
[----:B------:R-:W-:Y:S01]  /*9d60*/  LEA.HI.X R7, R101, UR44, RZ, 0x2, P0 ;  /* 0x0000002c65077c11 */ /* 0x000fe200080f14ff */
[----:B------:R-:W-:Y:S01]  /*9d70*/  USHF.L.U64.HI UR44, UR8, 0x2, UR9 ;  /* 0x00000002082c7899 */ /* 0x000fe20008010209 */
[----:B------:R-:W-:Y:S01]  /*9d80*/  FADD.FTZ R189, R198, R189 ;  /* 0x000000bdc6bd7221 */ /* 0x000fe20000010000 */
[----:B------:R-:W-:Y:S01]  /*9d90*/  USHF.L.U32 UR19, UR8, 0x2, URZ ;  /* 0x0000000208137899 */ /* 0x000fe2000800063f */
[----:B------:R-:W-:Y:S01]  /*9da0*/  FADD.FTZ R187, R187, R202 ;  /* 0x000000cabbbb7221 */ /* 0x000fe20000010000 */
[----:B------:R-:W-:-:S04]  /*9db0*/  IMAD.WIDE R6, R195, 0x4, R6 ;  /* 0x00000004c3067825 */ /* 0x000fc800078e0206 */
[-C--:B------:R-:W-:Y:S01]  /*9dc0*/  FMUL.FTZ R198, R158, R74.reuse ;  /* 0x0000004a9ec67220 */ /* 0x080fe20000410000 */
[----:B------:R-:W-:Y:S01]  /*9dd0*/  FFMA.FTZ R210, R133, R155, -R206 ;  /* 0x0000009b85d27223 */ /* 0x000fe200000108ce */
[----:B------:R-:W-:Y:S01]  /*9de0*/  FFMA.FTZ R202, R201, R157, R26 ;  /* 0x0000009dc9ca7223 */ /* 0x000fe2000001001a */
[----:B------:R-:W-:Y:S01]  /*9df0*/  FMUL.FTZ R206, R182, R155 ;  /* 0x0000009bb6ce7220 */ /* 0x000fe20000410000 */
[----:B------:R-:W-:Y:S01]  /*9e00*/  FADD.FTZ R189, R189, R204 ;  /* 0x000000ccbdbd7221 */ /* 0x000fe20000010000 */
[C---:B0-----:R-:W-:Y:S02]  /*9e10*/  IMAD R204, R4.reuse, UR44, RZ ;  /* 0x0000002c04cc7c24 */ /* 0x041fe4000f8e02ff */
[----:B------:R-:W-:Y:S01]  /*9e20*/  FFMA.FTZ R26, R107, -R74, R25 ;  /* 0x8000004a6b1a7223 */ /* 0x000fe20000010019 */
[----:B------:R-:W-:Y:S01]  /*9e30*/  IMAD.WIDE.U32 R6, R4, UR19, R6 ;  /* 0x0000001304067c25 */ /* 0x000fe2000f8e0006 */
[----:B------:R-:W-:-:S03]  /*9e40*/  IADD3 R4, R101, 0x20, RZ ;  /* 0x0000002065047810 */ /* 0x000fc60007ffe0ff */
[----:B------:R-:W-:Y:S01]  /*9e50*/  FMUL.FTZ R25, R23, R198 ;  /* 0x000000c617197220 */ /* 0x000fe20000410000 */
[----:B------:R-:W-:Y:S01]  /*9e60*/  FADD.FTZ R187, R187, R202 ;  /* 0x000000cabbbb7221 */ /* 0x000fe20000010000 */
[----:B------:R-:W-:Y:S01]  /*9e70*/  FFMA.FTZ R206, R133, R148, R206 ;  /* 0x0000009485ce7223 */ /* 0x000fe200000100ce */
[----:B------:R-:W-:Y:S01]  /*9e80*/  FMUL.FTZ R155, R172, R57 ;  /* 0x00000039ac9b7220 */ /* 0x000fe20000410000 */
[----:B------:R-:W-:Y:S01]  /*9e90*/  LEA.HI.SX32 R4, R4, R101, 0x1b ;  /* 0x0000006504047211 */ /* 0x000fe200078fdaff */
[----:B------:R-:W-:Y:S01]  /*9ea0*/  FFMA.FTZ R216, R26, R191, -R25 ;  /* 0x000000bf1ad87223 */ /* 0x000fe20000010819 */
[----:B------:R-:W-:Y:S01]  /*9eb0*/  FADD.FTZ R27, R24, -R27 ;  /* 0x8000001b181b7221 */ /* 0x000fe20000010000 */
[----:B------:R-:W-:Y:S01]  /*9ec0*/  FADD.FTZ R25, R187, R206 ;  /* 0x000000cebb197221 */ /* 0x000fe20000010000 */
[----:B------:R-:W-:Y:S01]  /*9ed0*/  FFMA.FTZ R24, R106, -R57, R131 ;  /* 0x800000396a187223 */ /* 0x000fe20000010083 */
[----:B------:R-:W-:Y:S02]  /*9ee0*/  IMAD R187, R5, UR19, R204 ;  /* 0x0000001305bb7c24 */ /* 0x000fe4000f8e02cc */
[----:B------:R-:W-:Y:S01]  /*9ef0*/  FMUL.FTZ R131, R22, R155 ;  /* 0x0000009b16837220 */ /* 0x000fe20000410000 */
[----:B------:R-:W-:Y:S01]  /*9f00*/  FMUL.FTZ R5, R28, R57 ;  /* 0x000000391c057220 */ /* 0x000fe20000410000 */
[----:B------:R-:W-:Y:S01]  /*9f10*/  LEA R4, R4, UR46, 0x2 ;  /* 0x0000002e04047c11 */ /* 0x000fe2000f8e10ff */
[----:B------:R-:W-:Y:S01]  /*9f20*/  FMUL.FTZ R191, R23, R191 ;  /* 0x000000bf17bf7220 */ /* 0x000fe20000410000 */
[----:B------:R-:W-:Y:S01]  /*9f30*/  ISETP.GE.AND P0, PT, R149, 0x21, PT ;  /* 0x000000219500780c */ /* 0x000fe20003f06270 */
[----:B------:R-:W-:Y:S01]  /*9f40*/  FFMA.FTZ R28, R24, R5, -R131 ;  /* 0x00000005181c7223 */ /* 0x000fe20000010883 */
[----:B------:R-:W-:Y:S01]  /*9f50*/  FADD.FTZ R189, R189, R210 ;  /* 0x000000d2bdbd7221 */ /* 0x000fe20000010000 */
[----:B------:R0:W1:Y:S01]  /*9f60*/  LDS R131, [R4+0x8c0] ;  /* 0x0008c00004837984 */ /* 0x0000620000000800 */
[----:B------:R-:W-:Y:S01]  /*9f70*/  FFMA.FTZ R202, R26, R198, R191 ;  /* 0x000000c61aca7223 */ /* 0x000fe200000100bf */
[----:B------:R-:W-:Y:S01]  /*9f80*/  IADD3 R204, R101, 0x60, RZ ;  /* 0x0000006065cc7810 */ /* 0x000fe20007ffe0ff */
[----:B------:R-:W-:Y:S01]  /*9f90*/  FADD.FTZ R189, R189, R216 ;  /* 0x000000d8bdbd7221 */ /* 0x000fe20000010000 */
[----:B------:R-:W-:Y:S01]  /*9fa0*/  BSSY B0, `(.L_x_14442) ;  /* 0x000000c000007945 */ /* 0x000fe20003800000 */
[----:B------:R-:W-:Y:S01]  /*9fb0*/  FADD.FTZ R25, R25, R202 ;  /* 0x000000ca19197221 */ /* 0x000fe20000010000 */
[----:B------:R-:W-:Y:S01]  /*9fc0*/  IADD3 R202, R101, 0x40, RZ ;  /* 0x0000004065ca7810 */ /* 0x000fe20007ffe0ff */
[----:B------:R-:W-:Y:S01]  /*9fd0*/  FADD.FTZ R28, R189, R28 ;  /* 0x0000001cbd1c7221 */ /* 0x000fe20000010000 */
[----:B------:R-:W-:-:S02]  /*9fe0*/  ISETP.GE.AND P1, PT, R149, 0x41, PT ;  /* 0x000000419500780c */ /* 0x000fc40003f26270 */
[----:B------:R-:W-:Y:S02]  /*9ff0*/  LEA.HI.SX32 R202, R202, R101, 0x1b ;  /* 0x00000065caca7211 */ /* 0x000fe400078fdaff */
[----:B------:R-:W-:Y:S02]  /*a000*/  IADD3 R7, R7, R187, RZ ;  /* 0x000000bb07077210 */ /* 0x000fe40007ffe0ff */
[----:B------:R-:W-:Y:S02]  /*a010*/  ISETP.GE.AND P2, PT, R149, 0x61, PT ;  /* 0x000000619500780c */ /* 0x000fe40003f46270 */
[----:B------:R-:W-:Y:S02]  /*a020*/  LEA.HI.SX32 R204, R204, R101, 0x1b ;  /* 0x00000065cccc7211 */ /* 0x000fe400078fdaff */
[----:B------:R-:W-:Y:S01]  /*a030*/  LEA R202, R202, UR46, 0x2 ;  /* 0x0000002ecaca7c11 */ /* 0x000fe2000f8e10ff */
[----:B0-----:R-:W-:Y:S08]  /*a040*/  @!P0 BRA `(.L_x_14443) ;  /* 0x0000000000048947 */ /* 0x001ff00003800000 */
[----:B-1----:R0:W-:Y:S02]  /*a050*/  REDG.E.ADD.F32.FTZ.RN.STRONG.GPU desc[UR20][R6.64+-0xf80], R131 ;  /* 0xfff08083060079a6 */ /* 0x0021e4000c10f394 */
.L_x_14443:
[----:B------:R-:W-:Y:S05]  /*a060*/  BSYNC B0 ;  /* 0x0000000000007941 */ /* 0x000fea0003800000 */
.L_x_14442:
[----:B01----:R0:W1:Y:S01]  /*a070*/  LDS R131, [R202+0x940] ;  /* 0x00094000ca837984 */ /* 0x0030620000000800 */
[----:B------:R-:W-:Y:S01]  /*a080*/  BSSY B0, `(.L_x_14444) ;  /* 0x0000004000007945 */ /* 0x000fe20003800000 */
[----:B------:R-:W-:-:S03]  /*a090*/  LEA R204, R204, UR46, 0x2 ;  /* 0x0000002ecccc7c11 */ /* 0x000fc6000f8e10ff */
[----:B------:R-:W-:Y:S05]  /*a0a0*/  @!P1 BRA `(.L_x_14445) ;  /* 0x0000000000049947 */ /* 0x000fea0003800000 */
[----:B-1----:R2:W-:Y:S02]  /*a0b0*/  REDG.E.ADD.F32.FTZ.RN.STRONG.GPU desc[UR20][R6.64+-0xf00], R131 ;  /* 0xfff10083060079a6 */ /* 0x0025e4000c10f394 */
.L_x_14445:
[----:B------:R-:W-:Y:S05]  /*a0c0*/  BSYNC B0 ;  /* 0x0000000000007941 */ /* 0x000fea0003800000 */
.L_x_14444:
[----:B-12---:R1:W2:Y:S01]  /*a0d0*/  LDS R131, [R204+0x9c0] ;  /* 0x0009c000cc837984 */ /* 0x0062a20000000800 */
[----:B------:R-:W-:Y:S01]  /*a0e0*/  BSSY B0, `(.L_x_14446) ;  /* 0x0000005000007945 */ /* 0x000fe20003800000 */
[C---:B------:R-:W-:Y:S02]  /*a0f0*/  IADD3 R4, R101.reuse, 0x80, RZ ;  /* 0x0000008065047810 */ /* 0x040fe40007ffe0ff */
[----:B0-----:R-:W-:Y:S01]  /*a100*/  IADD3 R202, R101, 0xa0, RZ ;  /* 0x000000a065ca7810 */ /* 0x001fe20007ffe0ff */
[----:B------:R-:W-:Y:S06]  /*a110*/  @!P2 BRA `(.L_x_14447) ;  /* 0x000000000004a947 */ /* 0x000fec0003800000 */
[----:B--2---:R0:W-:Y:S02]  /*a120*/  REDG.E.ADD.F32.FTZ.RN.STRONG.GPU desc[UR20][R6.64+-0xe80], R131 ;  /* 0xfff18083060079a6 */ /* 0x0041e4000c10f394 */
.L_x_14447:
[----:B------:R-:W-:Y:S05]  /*a130*/  BSYNC B0 ;  /* 0x0000000000007941 */ /* 0x000fea0003800000 */
.L_x_14446:
        /* <DEDUP_REMOVED lines=18> */
.L_x_14449:
[----:B------:R-:W-:Y:S05]  /*a260*/  BSYNC B0 ;  /* 0x0000000000007941 */ /* 0x000fea0003800000 */
.L_x_14448:
[----:B01----:R0:W1:Y:S01]  /*a270*/  LDS R131, [R202+0xac0] ;  /* 0x000ac000ca837984 */ /* 0x0030620000000800 */
[----:B------:R-:W-:Y:S01]  /*a280*/  BSSY B0, `(.L_x_14450) ;  /* 0x0000006000007945 */ /* 0x000fe20003800000 */
[----:B------:R-:W-:Y:S02]  /*a290*/  IADD3 R4, R101, 0x100, RZ ;  /* 0x0000010065047810 */ /* 0x000fe40007ffe0ff */
[----:B------:R-:W-:Y:S02]  /*a2a0*/  LEA.HI.SX32 R206, R206, R101, 0x1b ;  /* 0x00000065cece7211 */ /* 0x000fe400078fdaff */
[----:B------:R-:W-:Y:S01]  /*a2b0*/  LEA R204, R204, UR46, 0x2 ;  /* 0x0000002ecccc7c11 */ /* 0x000fe2000f8e10ff */
[----:B------:R-:W-:Y:S06]  /*a2c0*/  @!P0 BRA `(.L_x_14451) ;  /* 0x0000000000048947 */ /* 0x000fec0003800000 */
[----:B-1----:R2:W-:Y:S02]  /*a2d0*/  REDG.E.ADD.F32.FTZ.RN.STRONG.GPU desc[UR20][R6.64+-0xd80], R131 ;  /* 0xfff28083060079a6 */ /* 0x0025e4000c10f394 */
.L_x_14451:
[----:B------:R-:W-:Y:S05]  /*a2e0*/  BSYNC B0 ;  /* 0x0000000000007941 */ /* 0x000fea0003800000 */
.L_x_14450:
[----:B-12---:R1:W2:Y:S01]  /*a2f0*/  LDS R131, [R204+0xb40] ;  /* 0x000b4000cc837984 */ /* 0x0062a20000000800 */
[----:B------:R-:W-:Y:S01]  /*a300*/  BSSY B0, `(.L_x_14452) ;  /* 0x0000006000007945 */ /* 0x000fe20003800000 */
[----:B0-----:R-:W-:Y:S02]  /*a310*/  IADD3 R202, R101, 0x120, RZ ;  /* 0x0000012065ca7810 */ /* 0x001fe40007ffe0ff */
[----:B------:R-:W-:Y:S02]  /*a320*/  LEA.HI.SX32 R4, R4, R101, 0x1b ;  /* 0x0000006504047211 */ /* 0x000fe400078fdaff */
[----:B------:R-:W-:Y:S01]  /*a330*/  LEA R206, R206, UR46, 0x2 ;  /* 0x0000002ecece7c11 */ /* 0x000fe2000f8e10ff */
[----:B------:R-:W-:Y:S06]  /*a340*/  @!P1 BRA `(.L_x_14453) ;  /* 0x0000000000049947 */ /* 0x000fec0003800000 */
[----:B--2---:R0:W-:Y:S02]  /*a350*/  REDG.E.ADD.F32.FTZ.RN.STRONG.GPU desc[UR20][R6.64+-0xd00], R131 ;  /* 0xfff30083060079a6 */ /* 0x0041e4000c10f394 */
.L_x_14453:
[----:B------:R-:W-:Y:S05]  /*a360*/  BSYNC B0 ;  /* 0x0000000000007941 */ /* 0x000fea0003800000 */
.L_x_14452:
[----:B0-2---:R0:W2:Y:S01]  /*a370*/  LDS R131, [R206+0xbc0] ;  /* 0x000bc000ce837984 */ /* 0x0050a20000000800 */
[----:B------:R-:W-:Y:S01]  /*a380*/  BSSY B0, `(.L_x_14454) ;  /* 0x0000006000007945 */ /* 0x000fe20003800000 */
[----:B-1----:R-:W-:Y:S02]  /*a390*/  IADD3 R204, R101, 0x140, RZ ;  /* 0x0000014065cc7810 */ /* 0x002fe40007ffe0ff */
[----:B------:R-:W-:Y:S02]  /*a3a0*/  LEA.HI.SX32 R202, R202, R101, 0x1b ;  /* 0x00000065caca7211 */ /* 0x000fe400078fdaff */
[----:B------:R-:W-:Y:S01]  /*a3b0*/  LEA R4, R4, UR46, 0x2 ;  /* 0x0000002e04047c11 */ /* 0x000fe2000f8e10ff */
[----:B------:R-:W-:Y:S06]  /*a3c0*/  @!P2 BRA `(.L_x_14455) ;  /* 0x000000000004a947 */ /* 0x000fec0003800000 */
[----:B--2---:R1:W-:Y:S02]  /*a3d0*/  REDG.E.ADD.F32.FTZ.RN.STRONG.GPU desc[UR20][R6.64+-0xc80], R131 ;  /* 0xfff38083060079a6 */ /* 0x0043e4000c10f394 */
.L_x_14455:
[----:B------:R-:W-:Y:S05]  /*a3e0*/  BSYNC B0 ;  /* 0x0000000000007941 */ /* 0x000fea0003800000 */
.L_x_14454:
[----:B-12---:R1:W2:Y:S01]  /*a3f0*/  LDS R131, [R4+0xc40] ;  /* 0x000c400004837984 */ /* 0x0062a20000000800 */
[----:B------:R-:W-:Y:S01]  /*a400*/  BSSY B0, `(.L_x_14456) ;  /* 0x0000005000007945 */ /* 0x000fe20003800000 */
[----:B------:R-:W-:Y:S02]  /*a410*/  LEA.HI.SX32 R204, R204, R101, 0x1b ;  /* 0x00000065cccc7211 */ /* 0x000fe400078fdaff */
[----:B------:R-:W-:Y:S01]  /*a420*/  LEA R202, R202, UR46, 0x2 ;  /* 0x0000002ecaca7c11 */ /* 0x000fe2000f8e10ff */
[----:B------:R-:W-:Y:S06]  /*a430*/  @!P3 BRA `(.L_x_14457) ;  /* 0x000000000004b947 */ /* 0x000fec0003800000 */
[----:B--2---:R3:W-:Y:S02]  /*a440*/  REDG.E.ADD.F32.FTZ.RN.STRONG.GPU desc[UR20][R6.64+-0xc00], R131 ;  /* 0xfff40083060079a6 */ /* 0x0047e4000c10f394 */
.L_x_14457:
[----:B------:R-:W-:Y:S05]  /*a450*/  BSYNC B0 ;  /* 0x0000000000007941 */ /* 0x000fea0003800000 */
.L_x_14456:
[----:B--23--:R2:W3:Y:S01]  /*a460*/  LDS R131, [R202+0xcc0] ;  /* 0x000cc000ca837984 */ /* 0x00c4e20000000800 */
[----:B------:R-:W-:Y:S01]  /*a470*/  BSSY B0, `(.L_x_14458) ;  /* 0x0000004000007945 */ /* 0x000fe20003800000 */
[----:B------:R-:W-:-:S03]  /*a480*/  LEA R204, R204, UR46, 0x2 ;  /* 0x0000002ecccc7c11 */ /* 0x000fc6000f8e10ff */
[----:B------:R-:W-:Y:S05]  /*a490*/  @!P4 BRA `(.L_x_14459) ;  /* 0x000000000004c947 */ /* 0x000fea0003800000 */
[----:B---3--:R4:W-:Y:S02]  /*a4a0*/  REDG.E.ADD.F32.FTZ.RN.STRONG.GPU desc[UR20][R6.64+-0xb80], R131 ;  /* 0xfff48083060079a6 */ /* 0x0089e4000c10f394 */
.L_x_14459:
[----:B------:R-:W-:Y:S05]  /*a4b0*/  BSYNC B0 ;  /* 0x0000000000007941 */ /* 0x000fea0003800000 */
.L_x_14458:
[----:B---34-:R3:W4:Y:S01]  /*a4c0*/  LDS R131, [R204+0xd40] ;  /* 0x000d4000cc837984 */ /* 0x0187220000000800 */
[----:B------:R-:W-:Y:S01]  /*a4d0*/  BSSY B0, `(.L_x_14460) ;  /* 0x0000005000007945 */ /* 0x000fe20003800000 */
[C---:B-1----:R-:W-:Y:S02]  /*a4e0*/  IADD3 R4, R101.reuse, 0x160, RZ ;  /* 0x0000016065047810 */ /* 0x042fe40007ffe0ff */
[----:B--2---:R-:W-:Y:S01]  /*a4f0*/  IADD3 R202, R101, 0x180, RZ ;  /* 0x0000018065ca7810 */ /* 0x004fe20007ffe0ff */
[----:B------:R-:W-:Y:S06]  /*a500*/  @!P5 BRA `(.L_x_14461) ;  /* 0x000000000004d947 */ /* 0x000fec0003800000 */
[----:B----4-:R1:W-:Y:S02]  /*a510*/  REDG.E.ADD.F32.FTZ.RN.STRONG.GPU desc[UR20][R6.64+-0xb00], R131 ;  /* 0xfff50083060079a6 */ /* 0x0103e4000c10f394 */
.L_x_14461:
[----:B------:R-:W-:Y:S05]  /*a520*/  BSYNC B0 ;  /* 0x0000000000007941 */ /* 0x000fea0003800000 */
.L_x_14460:
        /* <DEDUP_REMOVED lines=18> */
.L_x_14463:
[----:B------:R-:W-:Y:S05]  /*a650*/  BSYNC B0 ;  /* 0x0000000000007941 */ /* 0x000fea0003800000 */
.L_x_14462:
[----:B0-2---:R0:W1:Y:S01]  /*a660*/  LDS R131, [R202+0xe40] ;  /* 0x000e4000ca837984 */ /* 0x0050620000000800 */
[----:B------:R-:W-:Y:S01]  /*a670*/  BSSY B0, `(.L_x_14464) ;  /* 0x0000006000007945 */ /* 0x000fe20003800000 */
[----:B------:R-:W-:Y:S02]  /*a680*/  IADD3 R4, R101, 0x1e0, RZ ;  /* 0x000001e065047810 */ /* 0x000fe40007ffe0ff */
[----:B------:R-:W-:Y:S02]  /*a690*/  LEA.HI.SX32 R206, R206, R101, 0x1b ;  /* 0x00000065cece7211 */ /* 0x000fe400078fdaff */
[----:B------:R-:W-:Y:S01]  /*a6a0*/  LEA R204, R204, UR46, 0x2 ;  /* 0x0000002ecccc7c11 */ /* 0x000fe2000f8e10ff */
[----:B------:R-:W-:Y:S06]  /*a6b0*/  @!P0 BRA `(.L_x_14465) ;  /* 0x0000000000048947 */ /* 0x000fec0003800000 */
[----:B-1----:R2:W-:Y:S02]  /*a6c0*/  REDG.E.ADD.F32.FTZ.RN.STRONG.GPU desc[UR20][R6.64+-0xa00], R131 ;  /* 0xfff60083060079a6 */ /* 0x0025e4000c10f394 */
.L_x_14465:
[----:B------:R-:W-:Y:S05]  /*a6d0*/  BSYNC B0 ;  /* 0x0000000000007941 */ /* 0x000fea0003800000 */
.L_x_14464:
[----:B-12---:R1:W2:Y:S01]  /*a6e0*/  LDS R131, [R204+0xec0] ;  /* 0x000ec000cc837984 */ /* 0x0062a20000000800 */
[----:B------:R-:W-:Y:S01]  /*a6f0*/  BSSY B0, `(.L_x_14466) ;  /* 0x0000005000007945 */ /* 0x000fe20003800000 */
[----:B------:R-:W-:Y:S02]  /*a700*/  LEA.HI.SX32 R4, R4, R101, 0x1b ;  /* 0x0000006504047211 */ /* 0x000fe400078fdaff */
[----:B------:R-:W-:Y:S01]  /*a710*/  LEA R206, R206, UR46, 0x2 ;  /* 0x0000002ecece7c11 */ /* 0x000fe2000f8e10ff */
[----:B------:R-:W-:Y:S06]  /*a720*/  @!P1 BRA `(.L_x_14467) ;  /* 0x0000000000049947 */ /* 0x000fec0003800000 */
[----:B--2---:R3:W-:Y:S02]  /*a730*/  REDG.E.ADD.F32.FTZ.RN.STRONG.GPU desc[UR20][R6.64+-0x980], R131 ;  /* 0xfff68083060079a6 */ /* 0x0047e4000c10f394 */
.L_x_14467:
[----:B------:R-:W-:Y:S05]  /*a740*/  BSYNC B0 ;  /* 0x0000000000007941 */ /* 0x000fea0003800000 */
.L_x_14466:
[----:B--23--:R2:W3:Y:S01]  /*a750*/  LDS R131, [R206+0xf40] ;  /* 0x000f4000ce837984 */ /* 0x00c4e20000000800 */
[----:B------:R-:W-:Y:S01]  /*a760*/  BSSY B0, `(.L_x_14468) ;  /* 0x0000006000007945 */ /* 0x000fe20003800000 */
[----:B0-----:R-:W-:Y:S02]  /*a770*/  IADD3 R202, R101, 0x220, RZ ;  /* 0x0000022065ca7810 */ /* 0x001fe40007ffe0ff */
[----:B------:R-:W-:Y:S02]  /*a780*/  LEA.HI.SX32 R130, R130, R101, 0x1b ;  /* 0x0000006582827211 */ /* 0x000fe400078fdaff */
[----:B------:R-:W-:Y:S01]  /*a790*/  LEA R4, R4, UR46, 0x2 ;  /* 0x0000002e04047c11 */ /* 0x000fe2000f8e10ff */
[----:B------:R-:W-:Y:S06]  /*a7a0*/  @!P2 BRA `(.L_x_14469) ;  /* 0x000000000004a947 */ /* 0x000fec0003800000 */
[----:B---3--:R0:W-:Y:S02]  /*a7b0*/  REDG.E.ADD.F32.FTZ.RN.STRONG.GPU desc[UR20][R6.64+-0x900], R131 ;  /* 0xfff70083060079a6 */ /* 0x0081e4000c10f394 */
.L_x_14469:
[----:B------:R-:W-:Y:S05]  /*a7c0*/  BSYNC B0 ;  /* 0x0000000000007941 */ /* 0x000fea0003800000 */
.L_x_14468:
[----:B0--3--:R0:W3:Y:S01]  /*a7d0*/  LDS R131, [R4+0xfc0] ;  /* 0x000fc00004837984 */ /* 0x0090e20000000800 */
[----:B------:R-:W-:Y:S01]  /*a7e0*/  BSSY B0, `(.L_x_14470) ;  /* 0x0000005000007945 */ /* 0x000fe20003800000 */
[----:B------:R-:W-:Y:S02]  /*a7f0*/  LEA.HI.SX32 R202, R202, R101, 0x1b ;  /* 0x00000065caca7211 */ /* 0x000fe400078fdaff */
[----:B------:R-:W-:Y:S01]  /*a800*/  LEA R130, R130, UR46, 0x2 ;  /* 0x0000002e82827c11 */ /* 0x000fe2000f8e10ff */
[----:B------:R-:W-:Y:S06]  /*a810*/  @!P3 BRA `(.L_x_14471) ;  /* 0x000000000004b947 */ /* 0x000fec0003800000 */
[----:B---3--:R4:W-:Y:S02]  /*a820*/  REDG.E.ADD.F32.FTZ.RN.STRONG.GPU desc[UR20][R6.64+-0x880], R131 ;  /* 0xfff78083060079a6 */ /* 0x0089e4000c10f394 */
.L_x_14471:
[----:B------:R-:W-:Y:S05]  /*a830*/  BSYNC B0 ;  /* 0x0000000000007941 */ /* 0x000fea0003800000 */
.L_x_14470:
[----:B---34-:R3:W4:Y:S01]  /*a840*/  LDS R131, [R130+0x1040] ;  /* 0x0010400082837984 */ /* 0x0187220000000800 */
[----:B------:R-:W-:Y:S01]  /*a850*/  BSSY B0, `(.L_x_14472) ;  /* 0x0000004000007945 */ /* 0x000fe20003800000 */
[----:B------:R-:W-:-:S03]  /*a860*/  LEA R202, R202, UR46, 0x2 ;  /* 0x0000002ecaca7c11 */ /* 0x000fc6000f8e10ff */
[----:B------:R-:W-:Y:S05]  /*a870*/  @!P4 BRA `(.L_x_14473) ;  /* 0x000000000004c947 */ /* 0x000fea0003800000 */
[----:B----4-:R4:W-:Y:S02]  /*a880*/  REDG.E.ADD.F32.FTZ.RN.STRONG.GPU desc[UR20][R6.64+-0x800], R131 ;  /* 0xfff80083060079a6 */ /* 0x0109e4000c10f394 */
.L_x_14473:
[----:B------:R-:W-:Y:S05]  /*a890*/  BSYNC B0 ;  /* 0x0000000000007941 */ /* 0x000fea0003800000 */
.L_x_14472:
[----:B----4-:R4:W1:Y:S01]  /*a8a0*/  LDS R131, [R202+0x10c0] ;  /* 0x0010c000ca837984 */ /* 0x0108620000000800 */
[----:B------:R-:W-:Y:S01]  /*a8b0*/  BSSY B0, `(.L_x_14474) ;  /* 0x0000005000007945 */ /* 0x000fe20003800000 */
[C---:B0-----:R-:W-:Y:S02]  /*a8c0*/  IADD3 R4, R101.reuse, 0x240, RZ ;  /* 0x0000024065047810 */ /* 0x041fe40007ffe0ff */
[----:B---3--:R-:W-:Y:S01]  /*a8d0*/  IADD3 R130, R101, 0x260, RZ ;  /* 0x0000026065827810 */ /* 0x008fe20007ffe0ff */
[----:B------:R-:W-:Y:S06]  /*a8e0*/  @!P5 BRA `(.L_x_14475) ;  /* 0x000000000004d947 */ /* 0x000fec0003800000 */
[----:B-1----:R0:W-:Y:S02]  /*a8f0*/  REDG.E.ADD.F32.FTZ.RN.STRONG.GPU desc[UR20][R6.64+-0x780], R131 ;  /* 0xfff88083060079a6 */ /* 0x0021e4000c10f394 */
.L_x_14475:
[----:B------:R-:W-:Y:S05]  /*a900*/  BSYNC B0 ;  /* 0x0000000000007941 */ /* 0x000fea0003800000 */
.L_x_14474:
        /* <DEDUP_REMOVED lines=18> */
.L_x_14477:
[----:B------:R-:W-:Y:S05]  /*aa30*/  BSYNC B0 ;  /* 0x0000000000007941 */ /* 0x000fea0003800000 */
.L_x_14476:
[----:B01----:R0:W1:Y:S01]  /*aa40*/  LDS R131, [R130+0x11c0] ;  /* 0x0011c00082837984 */ /* 0x0030620000000800 */
[----:B------:R-:W-:Y:S01]  /*aa50*/  BSSY B0, `(.L_x_14478) ;  /* 0x0000006000007945 */ /* 0x000fe20003800000 */
[----:B------:R-:W-:Y:S02]  /*aa60*/  IADD3 R4, R101, 0x2c0, RZ ;  /* 0x000002c065047810 */ /* 0x000fe40007ffe0ff */
[----:B------:R-:W-:Y:S02]  /*aa70*/  LEA.HI.SX32 R204, R204, R101, 0x1b ;  /* 0x00000065cccc7211 */ /* 0x000fe400078fdaff */
[----:B------:R-:W-:Y:S01]  /*aa80*/  LEA R202, R202, UR46, 0x2 ;  /* 0x0000002ecaca7c11 */ /* 0x000fe2000f8e10ff */
[----:B------:R-:W-:Y:S06]  /*aa90*/  @!P0 BRA `(.L_x_14479) ;  /* 0x0000000000048947 */ /* 0x000fec0003800000 */
[----:B-1----:R3:W-:Y:S02]  /*aaa0*/  REDG.E.ADD.F32.FTZ.RN.STRONG.GPU desc[UR20][R6.64+-0x680], R131 ;  /* 0xfff98083060079a6 */ /* 0x0027e4000c10f394 */
.L_x_14479:
[----:B------:R-:W-:Y:S05]  /*aab0*/  BSYNC B0 ;  /* 0x0000000000007941 */ /* 0x000fea0003800000 */
.L_x_14478:
[----:B-1-3--:R1:W3:Y:S01]  /*aac0*/  LDS R131, [R202+0x1240] ;  /* 0x00124000ca837984 */ /* 0x00a2e20000000800 */
[----:B------:R-:W-:Y:S01]  /*aad0*/  BSSY B0, `(.L_x_14480) ;  /* 0x0000006000007945 */ /* 0x000fe20003800000 */
[----:B0-----:R-:W-:Y:S02]  /*aae0*/  IADD3 R130, R101, 0x2e0, RZ ;  /* 0x000002e065827810 */ /* 0x001fe40007ffe0ff */
[----:B------:R-:W-:Y:S02]  /*aaf0*/  LEA.HI.SX32 R4, R4, R101, 0x1b ;  /* 0x0000006504047211 */ /* 0x000fe400078fdaff */
[----:B------:R-:W-:Y:S01]  /*ab00*/  LEA R204, R204, UR46, 0x2 ;  /* 0x0000002ecccc7c11 */ /* 0x000fe2000f8e10ff */
[----:B------:R-:W-:Y:S06]  /*ab10*/  @!P1 BRA `(.L_x_14481) ;  /* 0x0000000000049947 */ /* 0x000fec0003800000 */
[----:B---3--:R0:W-:Y:S02]  /*ab20*/  REDG.E.ADD.F32.FTZ.RN.STRONG.GPU desc[UR20][R6.64+-0x600], R131 ;  /* 0xfffa0083060079a6 */ /* 0x0081e4000c10f394 */
.L_x_14481:
[----:B------:R-:W-:Y:S05]  /*ab30*/  BSYNC B0 ;  /* 0x0000000000007941 */ /* 0x000fea0003800000 */
.L_x_14480:
[----:B0--3--:R0:W3:Y:S01]  /*ab40*/  LDS R131, [R204+0x12c0] ;  /* 0x0012c000cc837984 */ /* 0x0090e20000000800 */
[----:B------:R-:W-:Y:S01]  /*ab50*/  BSSY B0, `(.L_x_14482) ;  /* 0x0000006000007945 */ /* 0x000fe20003800000 */
[----:B-1----:R-:W-:Y:S02]  /*ab60*/  IADD3 R202, R101, 0x300, RZ ;  /* 0x0000030065ca7810 */ /* 0x002fe40007ffe0ff */
[----:B------:R-:W-:Y:S02]  /*ab70*/  LEA.HI.SX32 R130, R130, R101, 0x1b ;  /* 0x0000006582827211 */ /* 0x000fe400078fdaff */
[----:B------:R-:W-:Y:S01]  /*ab80*/  LEA R4, R4, UR46, 0x2 ;  /* 0x0000002e04047c11 */ /* 0x000fe2000f8e10ff */
[----:B------:R-:W-:Y:S06]  /*ab90*/  @!P2 BRA `(.L_x_14483) ;  /* 0x000000000004a947 */ /* 0x000fec0003800000 */
[----:B---3--:R1:W-:Y:S02]  /*aba0*/  REDG.E.ADD.F32.FTZ.RN.STRONG.GPU desc[UR20][R6.64+-0x580], R131 ;  /* 0xfffa8083060079a6 */ /* 0x0083e4000c10f394 */
.L_x_14483:
[----:B------:R-:W-:Y:S05]  /*abb0*/  BSYNC B0 ;  /* 0x0000000000007941 */ /* 0x000fea0003800000 */
.L_x_14482:
[----:B-1-3--:R1:W3:Y:S01]  /*abc0*/  LDS R131, [R4+0x1340] ;  /* 0x0013400004837984 */ /* 0x00a2e20000000800 */
[----:B------:R-:W-:Y:S01]  /*abd0*/  BSSY B0, `(.L_x_14484) ;  /* 0x0000005000007945 */ /* 0x000fe20003800000 */
[----:B------:R-:W-:Y:S02]  /*abe0*/  LEA.HI.SX32 R202, R202, R101, 0x1b ;  /* 0x00000065caca7211 */ /* 0x000fe400078fdaff */
[----:B------:R-:W-:Y:S01]  /*abf0*/  LEA R130, R130, UR46, 0x2 ;  /* 0x0000002e82827c11 */ /* 0x000fe2000f8e10ff */
[----:B------:R-:W-:Y:S06]  /*ac00*/  @!P3 BRA `(.L_x_14485) ;  /* 0x000000000004b947 */ /* 0x000fec0003800000 */
[----:B---3--:R4:W-:Y:S02]  /*ac10*/  REDG.E.ADD.F32.FTZ.RN.STRONG.GPU desc[UR20][R6.64+-0x500], R131 ;  /* 0xfffb0083060079a6 */ /* 0x0089e4000c10f394 */
.L_x_14485:
[----:B------:R-:W-:Y:S05]  /*ac20*/  BSYNC B0 ;  /* 0x0000000000007941 */ /* 0x000fea0003800000 */
.L_x_14484:
[----:B---34-:R3:W4:Y:S01]  /*ac30*/  LDS R131, [R130+0x13c0] ;  /* 0x0013c00082837984 */ /* 0x0187220000000800 */
[----:B------:R-:W-:Y:S01]  /*ac40*/  BSSY B0, `(.L_x_14486) ;  /* 0x0000004000007945 */ /* 0x000fe20003800000 */
[----:B------:R-:W-:-:S03]  /*ac50*/  LEA R202, R202, UR46, 0x2 ;  /* 0x0000002ecaca7c11 */ /* 0x000fc6000f8e10ff */
[----:B------:R-:W-:Y:S05]  /*ac60*/  @!P4 BRA `(.L_x_14487) ;  /* 0x000000000004c947 */ /* 0x000fea0003800000 */
[----:B----4-:R4:W-:Y:S02]  /*ac70*/  REDG.E.ADD.F32.FTZ.RN.STRONG.GPU desc[UR20][R6.64+-0x480], R131 ;  /* 0xfffb8083060079a6 */ /* 0x0109e4000c10f394 */
.L_x_14487:
[----:B------:R-:W-:Y:S05]  /*ac80*/  BSYNC B0 ;  /* 0x0000000000007941 */ /* 0x000fea0003800000 */
.L_x_14486:
[----:B----4-:R4:W0:Y:S01]  /*ac90*/  LDS R131, [R202+0x1440] ;  /* 0x00144000ca837984 */ /* 0x0108220000000800 */
[----:B------:R-:W-:Y:S01]  /*aca0*/  BSSY B0, `(.L_x_14488) ;  /* 0x0000005000007945 */ /* 0x000fe20003800000 */
[C---:B-1----:R-:W-:Y:S02]  /*acb0*/  IADD3 R4, R101.reuse, 0x320, RZ ;  /* 0x0000032065047810 */ /* 0x042fe40007ffe0ff */
[----:B---3--:R-:W-:Y:S01]  /*acc0*/  IADD3 R130, R101, 0x340, RZ ;  /* 0x0000034065827810 */ /* 0x008fe20007ffe0ff */
[----:B------:R-:W-:Y:S06]  /*acd0*/  @!P5 BRA `(.L_x_14489) ;  /* 0x000000000004d947 */ /* 0x000fec0003800000 */
[----:B0-----:R1:W-:Y:S02]  /*ace0*/  REDG.E.ADD.F32.FTZ.RN.STRONG.GPU desc[UR20][R6.64+-0x400], R131 ;  /* 0xfffc0083060079a6 */ /* 0x0013e4000c10f394 */
.L_x_14489:
[----:B------:R-:W-:Y:S05]  /*acf0*/  BSYNC B0 ;  /* 0x0000000000007941 */ /* 0x000fea0003800000 */
.L_x_14488:
        /* <DEDUP_REMOVED lines=18> */
.L_x_14491:
[----:B------:R-:W-:Y:S05]  /*ae20*/  BSYNC B0 ;  /* 0x0000000000007941 */ /* 0x000fea0003800000 */
.L_x_14490:
[----:B01----:R0:W1:Y:S01]  /*ae30*/  LDS R131, [R130+0x1540] ;  /* 0x0015400082837984 */ /* 0x0030620000000800 */
[----:B------:R-:W-:Y:S01]  /*ae40*/  BSSY B0, `(.L_x_14492) ;  /* 0x0000006000007945 */ /* 0x000fe20003800000 */
[----:B------:R-:W-:Y:S02]  /*ae50*/  IADD3 R4, R101, 0x3a0, RZ ;  /* 0x000003a065047810 */ /* 0x000fe40007ffe0ff */
[----:B------:R-:W-:Y:S02]  /*ae60*/  LEA.HI.SX32 R204, R204, R101, 0x1b ;  /* 0x00000065cccc7211 */ /* 0x000fe400078fdaff */
[----:B------:R-:W-:Y:S01]  /*ae70*/  LEA R202, R202, UR46, 0x2 ;  /* 0x0000002ecaca7c11 */ /* 0x000fe2000f8e10ff */
[----:B------:R-:W-:Y:S06]  /*ae80*/  @!P0 BRA `(.L_x_14493) ;  /* 0x0000000000048947 */ /* 0x000fec0003800000 */
[----:B-1----:R3:W-:Y:S02]  /*ae90*/  REDG.E.ADD.F32.FTZ.RN.STRONG.GPU desc[UR20][R6.64+-0x300], R131 ;  /* 0xfffd0083060079a6 */ /* 0x0027e4000c10f394 */
.L_x_14493:
[----:B------:R-:W-:Y:S05]  /*aea0*/  BSYNC B0 ;  /* 0x0000000000007941 */ /* 0x000fea0003800000 */
.L_x_14492:
[----:B-1-3--:R1:W3:Y:S01]  /*aeb0*/  LDS R131, [R202+0x15c0] ;  /* 0x0015c000ca837984 */ /* 0x00a2e20000000800 */
[----:B------:R-:W-:Y:S01]  /*aec0*/  BSSY B0, `(.L_x_14494) ;  /* 0x0000006000007945 */ /* 0x000fe20003800000 */
[----:B0-----:R-:W-:Y:S02]  /*aed0*/  IADD3 R130, R101, 0x3c0, RZ ;  /* 0x000003c065827810 */ /* 0x001fe40007ffe0ff */
[----:B------:R-:W-:Y:S02]  /*aee0*/  LEA.HI.SX32 R4, R4, R101, 0x1b ;  /* 0x0000006504047211 */ /* 0x000fe400078fdaff */
[----:B------:R-:W-:Y:S01]  /*aef0*/  LEA R204, R204, UR46, 0x2 ;  /* 0x0000002ecccc7c11 */ /* 0x000fe2000f8e10ff */
[----:B------:R-:W-:Y:S06]  /*af00*/  @!P1 BRA `(.L_x_14495) ;  /* 0x0000000000049947 */ /* 0x000fec0003800000 */
[----:B---3--:R0:W-:Y:S02]  /*af10*/  REDG.E.ADD.F32.FTZ.RN.STRONG.GPU desc[UR20][R6.64+-0x280], R131 ;  /* 0xfffd8083060079a6 */ /* 0x0081e4000c10f394 */
.L_x_14495:
[----:B------:R-:W-:Y:S05]  /*af20*/  BSYNC B0 ;  /* 0x0000000000007941 */ /* 0x000fea0003800000 */
.L_x_14494:
[----:B0--3--:R0:W3:Y:S01]  /*af30*/  LDS R131, [R204+0x1640] ;  /* 0x00164000cc837984 */ /* 0x0090e20000000800 */
[----:B------:R-:W-:Y:S01]  /*af40*/  BSSY B0, `(.L_x_14496) ;  /* 0x0000006000007945 */ /* 0x000fe20003800000 */
[----:B-1----:R-:W-:Y:S02]  /*af50*/  IADD3 R202, R101, 0x3e0, RZ ;  /* 0x000003e065ca7810 */ /* 0x002fe40007ffe0ff */
[----:B------:R-:W-:Y:S02]  /*af60*/  LEA.HI.SX32 R130, R130, R101, 0x1b ;  /* 0x0000006582827211 */ /* 0x000fe400078fdaff */
[----:B------:R-:W-:Y:S01]  /*af70*/  LEA R4, R4, UR46, 0x2 ;  /* 0x0000002e04047c11 */ /* 0x000fe2000f8e10ff */
[----:B------:R-:W-:Y:S06]  /*af80*/  @!P2 BRA `(.L_x_14497) ;  /* 0x000000000004a947 */ /* 0x000fec0003800000 */
[----:B---3--:R1:W-:Y:S02]  /*af90*/  REDG.E.ADD.F32.FTZ.RN.STRONG.GPU desc[UR20][R6.64+-0x200], R131 ;  /* 0xfffe0083060079a6 */ /* 0x0083e4000c10f394 */
.L_x_14497:
[----:B------:R-:W-:Y:S05]  /*afa0*/  BSYNC B0 ;  /* 0x0000000000007941 */ /* 0x000fea0003800000 */
.L_x_14496:
[----:B-1-3--:R1:W3:Y:S01]  /*afb0*/  LDS R131, [R4+0x16c0] ;  /* 0x0016c00004837984 */ /* 0x00a2e20000000800 */
[----:B------:R-:W-:Y:S01]  /*afc0*/  BSSY B0, `(.L_x_14498) ;  /* 0x0000006000007945 */ /* 0x000fe20003800000 */
[----:B------:R-:W-:Y:S01]  /*afd0*/  LEA.HI.SX32 R202, R202, R101, 0x1b ;  /* 0x00000065caca7211 */ /* 0x000fe200078fdaff */
[----:B------:R-:W-:Y:S01]  /*afe0*/  FMUL.FTZ R5, R22, R5 ;  /* 0x0000000516057220 */ /* 0x000fe20000410000 */
[----:B------:R-:W-:Y:S01]  /*aff0*/  LEA R130, R130, UR46, 0x2 ;  /* 0x0000002e82827c11 */ /* 0x000fe2000f8e10ff */
[----:B------:R-:W-:Y:S06]  /*b000*/  @!P3 BRA `(.L_x_14499) ;  /* 0x000000000004b947 */ /* 0x000fec0003800000 */
[----:B---3--:R4:W-:Y:S02]  /*b010*/  REDG.E.ADD.F32.FTZ.RN.STRONG.GPU desc[UR20][R6.64+-0x180], R131 ;  /* 0xfffe8083060079a6 */ /* 0x0089e4000c10f394 */
.L_x_14499:
[----:B------:R-:W-:Y:S05]  /*b020*/  BSYNC B0 ;  /* 0x0000000000007941 */ /* 0x000fea0003800000 */
.L_x_14498:
[----:B-1----:R-:W-:Y:S01]  /*b030*/  FFMA.FTZ R4, R24, R155, R5 ;  /* 0x0000009b18047223 */ /* 0x002fe20000010005 */
[----:B------:R-:W-:Y:S01]  /*b040*/  BSSY B0, `(.L_x_14500) ;  /* 0x0000005000007945 */ /* 0x000fe20003800000 */
[----:B------:R1:W0:Y:S01]  /*b050*/  LDS R5, [R130+0x1740] ;  /* 0x0017400082057984 */ /* 0x0002220000000800 */
[----:B------:R-:W-:Y:S02]  /*b060*/  LEA R202, R202, UR46, 0x2 ;  /* 0x0000002ecaca7c11 */ /* 0x000fe4000f8e10ff */
[----:B------:R-:W-:Y:S05]  /*b070*/  @!P4 BRA `(.L_x_14501) ;  /* 0x000000000004c947 */ /* 0x000fea0003800000 */
[----:B0-----:R0:W-:Y:S02]  /*b080*/  REDG.E.ADD.F32.FTZ.RN.STRONG.GPU desc[UR20][R6.64+-0x100], R5 ;  /* 0xffff0005060079a6 */ /* 0x0011e4000c10f394 */
.L_x_14501:
[----:B------:R-:W-:Y:S05]  /*b090*/  BSYNC B0 ;  /* 0x0000000000007941 */ /* 0x000fea0003800000 */
.L_x_14500:
[----:B0-----:R0:W0:Y:S01]  /*b0a0*/  LDS R5, [R202+0x17c0] ;  /* 0x0017c000ca057984 */ /* 0x0010220000000800 */
[----:B------:R-:W-:Y:S01]  /*b0b0*/  BSSY B0, `(.L_x_14502) ;  /* 0x0000004000007945 */ /* 0x000fe20003800000 */
[----:B------:R-:W-:-:S03]  /*b0c0*/  FADD.FTZ R4, R25, R4 ;  /* 0x0000000419047221 */ /* 0x000fc60000010000 */
[----:B------:R-:W-:Y:S05]  /*b0d0*/  @!P5 BRA `(.L_x_14503) ;  /* 0x000000000004d947 */ /* 0x000fea0003800000 */
[----:B0-----:R0:W-:Y:S02]  /*b0e0*/  REDG.E.ADD.F32.FTZ.RN.STRONG.GPU desc[UR20][R6.64+-0x80], R5 ;  /* 0xffff8005060079a6 */ /* 0x0011e4000c10f394 */
.L_x_14503:
[----:B------:R-:W-:Y:S05]  /*b0f0*/  BSYNC B0 ;  /* 0x0000000000007941 */ /* 0x000fea0003800000 */
.L_x_14502:
[----:B-1----:R-:W1:Y:S01]  /*b100*/  SHFL.DOWN PT, R130, R28, 0x1, 0x1f ;  /* 0x08201f001c827f89 */ /* 0x002e6200000e0000 */
[----:B------:R-:W-:Y:S01]  /*b110*/  ISETP.GT.AND P0, PT, R190, 0x1e, PT ;  /* 0x0000001ebe00780c */ /* 0x000fe20003f04270 */
[----:B------:R-:W-:Y:S01]  /*b120*/  FMUL.FTZ R2, R2, R147 ;  /* 0x0000009302027220 */ /* 0x000fe20000410000 */
[----:B0-----:R-:W-:Y:S01]  /*b130*/  MOV R5, R28 ;  /* 0x0000001c00057202 */ /* 0x001fe20000000f00 */
[----:B---34-:R-:W0:Y:S01]  /*b140*/  SHFL.DOWN PT, R131, R185, 0x1, 0x1f ;  /* 0x08201f00b9837f89 */ /* 0x018e2200000e0000 */
[----:B------:R-:W-:Y:S01]  /*b150*/  MOV R6, R185 ;  /* 0x000000b900067202 */ /* 0x000fe20000000f00 */
[----:B------:R-:W-:Y:S01]  /*b160*/  FMUL.FTZ R3, R3, R186 ;  /* 0x000000ba03037220 */ /* 0x000fe20000410000 */
[----:B------:R-:W-:Y:S01]  /*b170*/  MOV R7, R27 ;  /* 0x0000001b00077202 */ /* 0x000fe20000000f00 */
[----:B------:R-:W3:Y:S01]  /*b180*/  SHFL.DOWN PT, R202, R27, 0x1, 0x1f ;  /* 0x08201f001bca7f89 */ /* 0x000ee200000e0000 */
[----:B------:R-:W-:Y:S01]  /*b190*/  FFMA.FTZ R219, R219, R166, R2 ;  /* 0x000000a6dbdb7223 */ /* 0x000fe20000010002 */
[----:B------:R-:W-:Y:S01]  /*b1a0*/  FFMA.FTZ R214, R214, R141, R3 ;  /* 0x0000008dd6d67223 */ /* 0x000fe20000010003 */
[----:B------:R-:W-:Y:S01]  /*b1b0*/  FMUL.FTZ R23, R23, R136 ;  /* 0x0000008817177220 */ /* 0x000fe20000410000 */
[----:B------:R-:W4:Y:S01]  /*b1c0*/  SHFL.DOWN PT, R25, R4, 0x1, 0x1f ;  /* 0x08201f0004197f89 */ /* 0x000f2200000e0000 */
[----:B------:R-:W-:Y:S01]  /*b1d0*/  FMUL.FTZ R137, R22, R137 ;  /* 0x0000008916897220 */ /* 0x000fe20000410000 */
        /* <DEDUP_REMOVED lines=13> */
[----:B------:R-:W-:Y:S01]  /*b2b0*/  FMUL.FTZ R119, R8, R119 ;  /* 0x0000007708777220 */ /* 0x000fe20000410000 */
[----:B0-----:R-:W-:Y:S01]  /*b2c0*/  @!P0 FADD.FTZ R6, R6, R131 ;  /* 0x0000008306068221 */ /* 0x001fe20000010000 */
[----:B------:R-:W0:Y:S01]  /*b2d0*/  SHFL.DOWN PT, R28, R5, 0x2, 0x1f ;  /* 0x08401f00051c7f89 */ /* 0x000e2200000e0000 */
[----:B------:R-:W-:Y:S01]  /*b2e0*/  FMUL.FTZ R0, R9, R0 ;  /* 0x0000000009007220 */ /* 0x000fe20000410000 */
[----:B------:R-:W-:Y:S01]  /*b2f0*/  FMUL.FTZ R134, R11, R134 ;  /* 0x000000860b867220 */ /* 0x000fe20000410000 */
[----:B---3--:R-:W-:Y:S01]  /*b300*/  @!P0 FADD.FTZ R7, R7, R202 ;  /* 0x000000ca07078221 */ /* 0x008fe20000010000 */
[----:B------:R-:W1:Y:S01]  /*b310*/  SHFL.DOWN PT, R27, R6, 0x2, 0x1f ;  /* 0x08401f00061b7f89 */ /* 0x000e6200000e0000 */
        /* <DEDUP_REMOVED lines=57> */
[----:B------:R-:W-:Y:S01]  /*b6b0*/  FADD.FTZ R44, R129, R44 ;  /* 0x0000002c812c7221 */ /* 0x000fe20000010000 */
[----:B------:R-:W-:Y:S01]  /*b6c0*/  FADD.FTZ R65, R140, R65 ;  /* 0x000000418c417221 */ /* 0x000fe20000010000 */
[----:B------:R-:W-:Y:S01]  /*b6d0*/  FADD.FTZ R61, R214, R61 ;  /* 0x0000003dd63d7221 */ /* 0x000fe20000010000 */
[----:B----4-:R-:W-:Y:S01]  /*b6e0*/  @!P0 FADD.FTZ R4, R4, R25 ;  /* 0x0000001904048221 */ /* 0x010fe20000010000 */
[----:B------:R-:W1:Y:S01]  /*b6f0*/  SHFL.DOWN PT, R28, R7, 0x8, 0x1f ;  /* 0x09001f00071c7f89 */ /* 0x000e6200000e0000 */
[----:B------:R-:W-:Y:S01]  /*b700*/  ISETP.GT.AND P0, PT, R190, 0x17, PT ;  /* 0x00000017be00780c */ /* 0x000fe20003f04270 */
[----:B------:R-:W-:Y:S01]  /*b710*/  FADD.FTZ R38, R127, R38 ;  /* 0x000000267f267221 */ /* 0x000fe20000010000 */
[----:B------:R-:W-:Y:S01]  /*b720*/  FADD.FTZ R66, R107, R66 ;  /* 0x000000426b427221 */ /* 0x000fe20000010000 */
[----:B------:R-:W3:Y:S01]  /*b730*/  SHFL.DOWN PT, R25, R6, 0x8, 0x1f ;  /* 0x09001f0006197f89 */ /* 0x000ee200000e0000 */
[----:B------:R-:W-:Y:S01]  /*b740*/  FADD.FTZ R58, R113, R58 ;  /* 0x0000003a713a7221 */ /* 0x000fe20000010000 */
        /* <DEDUP_REMOVED lines=14> */
[----:B------:R-:W-:Y:S01]  /*b830*/  FADD.FTZ R52, R119, R52 ;  /* 0x0000003477347221 */ /* 0x000fe20000010000 */
[----:B------:R-:W0:Y:S01]  /*b840*/  SHFL.DOWN PT, R2, R5, 0x10, 0x1f ;  /* 0x0a001f0005027f89 */ /* 0x000e2200000e0000 */
[----:B------:R-:W-:Y:S01]  /*b850*/  FADD.FTZ R48, R20, R48 ;  /* 0x0000003014307221 */ /* 0x000fe20000010000 */
[----:B------:R-:W-:Y:S01]  /*b860*/  FADD.FTZ R51, R104, R51 ;  /* 0x0000003368337221 */ /* 0x000fe20000010000 */
[----:B-1----:R-:W-:Y:S01]  /*b870*/  @!P0 FADD.FTZ R7, R7, R28 ;  /* 0x0000001c07078221 */ /* 0x002fe20000010000 */
[----:B------:R-:W-:Y:S01]  /*b880*/  FADD.FTZ R50, R105, R50 ;  /* 0x0000003269327221 */ /* 0x000fe20000010000 */
        /* <DEDUP_REMOVED lines=24> */
.L_x_14505:
[----:B------:R-:W-:Y:S05]  /*ba10*/  BSYNC B0 ;  /* 0x0000000000007941 */ /* 0x000fea0003800000 */
.L_x_14504:
[----:B------:R-:W-:Y:S02]  /*ba20*/  UIADD3 UR7, UR7, 0x1, URZ ;  /* 0x0000000107077890 */ /* 0x000fe4000fffe03f */
[----:B------:R-:W-:Y:S02]  /*ba30*/  UIADD3 UR8, UP1, UR8, 0x1, URZ ;  /* 0x0000000108087890 */ /* 0x000fe4000ff3e03f */
[----:B------:R-:W-:Y:S02]  /*ba40*/  UISETP.GE.AND UP0, UPT, UR7, UR52, UPT ;  /* 0x000000340700728c */ /* 0x000fe4000bf06270 */
[----:B------:R-:W-:-:S04]  /*ba50*/  UIADD3.X UR9, URZ, UR9, URZ, UP1, !UPT ;  /* 0x000000093f097290 */ /* 0x000fc80008ffe43f */
[----:B------:R-:W-:-:S13]  /*ba60*/  PLOP3.LUT P0, PT, PT, PT, UP0, 0x80, 0x0 ;  /* 0x000000000000781c */ /* 0x000fda0003f0f008 */
[----:B------:R-:W-:Y:S05]  /*ba70*/  @!P0 BRA `(.L_x_14506) ;  /* 0xffffff7c009c8947 */ /* 0x000fea000383ffff */
.L_x_14427:
[----:B------:R-:W-:Y:S01]  /*ba80*/  BAR.SYNC.DEFER_BLOCKING 0x0 ;  /* 0x0000000000007b1d */ /* 0x000fe20000010000 */
[----:B------:R-:W-:-:S05]  /*ba90*/  MOV R2, 0x10 ;  /* 0x0000001000027802 */ /* 0x000fca0000000f00 */
[----:B------:R-:W-:Y:S01]  /*baa0*/  IMAD.WIDE R2, R99, R2, UR24 ;  /* 0x0000001863027e25 */ /* 0x000fe2000f8e0202 */
[----:B------:R-:W-:Y:S02]  /*bab0*/  LEA R28, R190, UR46, 0x5 ;  /* 0x0000002ebe1c7c11 */ /* 0x000fe4000f8e28ff */
[----:B------:R-:W-:Y:S01]  /*bac0*/  F2FP.BF16.F32.PACK_AB R43, R34, R43 ;  /* 0x0000002b222b723e */ /* 0x000fe200000010ff */
[----:B------:R-:W-:Y:S01]  /*bad0*/  UIADD3 UR7, UR12, -0x1, URZ ;  /* 0xffffffff0c077890 */ /* 0x000fe2000fffe03f */
[----:B------:R-:W-:Y:S01]  /*bae0*/  F2FP.BF16.F32.PACK_AB R42, R35, R42 ;  /* 0x0000002a232a723e */ /* 0x000fe200000010ff */
[----:B------:R-:W-:Y:S01]  /*baf0*/  ULDC.64 UR28, c[0x0][0x388] ;  /* 0x0000e200001c7ab9 */ /* 0x000fe20000000a00 */
[----:B01----:R-:W3:Y:S04]  /*bb00*/  LDG.E.128 R4, desc[UR20][R2.64] ;  /* 0x0000001402047981 */ /* 0x003ee8000c1e1d00 */
[----:B------:R-:W4:Y:S01]  /*bb10*/  LDG.E.128 R12, desc[UR20][R2.64+0x200] ;  /* 0x00020014020c7981 */ /* 0x000f22000c1e1d00 */
[----:B------:R-:W-:-:S02]  /*bb20*/  USHF.L.U32 UR8, UR7, 0x9, URZ ;  /* 0x0000000907087899 */ /* 0x000fc4000800063f */
[----:B------:R-:W-:Y:S02]  /*bb30*/  UIMAD UR18, UR14, UR28, URZ ;  /* 0x0000001c0e1272a4 */ /* 0x000fe4000f8e023f */
[----:B------:R-:W-:Y:S02]  /*bb40*/  USHF.R.S32.HI UR9, URZ, 0x1f, UR8 ;  /* 0x0000001f3f097899 */ /* 0x000fe40008011408 */
[----:B------:R-:W-:Y:S02]  /*bb50*/  UIMAD UR26, UR15, UR29, UR18 ;  /* 0x0000001d0f1a72a4 */ /* 0x000fe4000f8e0212 */
[----:B------:R-:W-:Y:S02]  /*bb60*/  UIMAD.WIDE.U32 UR18, UR15, UR28, UR8 ;  /* 0x0000001c0f1272a5 */ /* 0x000fe4000f8e0008 */
        /* <DEDUP_REMOVED lines=12> */
[----:B------:R-:W-:Y:S01]  /*bc30*/  UIADD3 UR51, UP4, UR51, -0x400, URZ ;  /* 0xfffffc0033337890 */ /* 0x000fe2000ff9e03f */
[----:B------:R-:W-:Y:S01]  /*bc40*/  ULDC.64 UR26, c[0x0][0x3a8] ;  /* 0x0000ea00001a7ab9 */ /* 0x000fe20000000a00 */
[----:B------:R-:W-:Y:S02]  /*bc50*/  UIADD3 UR4, UR4, 0x1, URZ ;  /* 0x0000000104047890 */ /* 0x000fe4000fffe03f */
[----:B------:R-:W-:Y:S02]  /*bc60*/  UIMAD.WIDE.U32 UR8, UR15, UR26, UR8 ;  /* 0x0000001a0f0872a5 */ /* 0x000fe4000f8e0008 */
[----:B------:R-:W-:-:S02]  /*bc70*/  UIADD3.X UR25, UR25, -0x1, URZ, UP1, !UPT ;  /* 0xffffffff19197890 */ /* 0x000fc40008ffe43f */
[----:B------:R-:W-:Y:S02]  /*bc80*/  UIADD3.X UR10, UR10, -0x1, URZ, UP2, !UPT ;  /* 0xffffffff0a0a7890 */ /* 0x000fe400097fe43f */
[----:B------:R-:W-:Y:S02]  /*bc90*/  UIADD3.X UR48, UR48, -0x1, URZ, UP3, !UPT ;  /* 0xffffffff30307890 */ /* 0x000fe40009ffe43f */
[----:B------:R-:W-:Y:S01]  /*bca0*/  UIADD3.X UR50, UR50, -0x1, URZ, UP4, !UPT ;  /* 0xffffffff32327890 */ /* 0x000fe2000a7fe43f */
[----:B---3--:R-:W-:Y:S04]  /*bcb0*/  STS.128 [R98], R4 ;  /* 0x0000000462007388 */ /* 0x008fe80000000c00 */
[----:B----4-:R-:W-:Y:S01]  /*bcc0*/  STS.128 [R98+0x200], R12 ;  /* 0x0002000c62007388 */ /* 0x010fe20000000c00 */
        /* <DEDUP_REMOVED lines=8> */
[C---:B------:R-:W-:Y:S01]  /*bd50*/  SHF.L.U32 R0, R9.reuse, 0x10, RZ ;  /* 0x0000001009007819 */ /* 0x040fe200000006ff */
[----:B------:R-:W-:Y:S01]  /*bd60*/  FADD.FTZ R2, R2, UR5 ;  /* 0x0000000502027e21 */ /* 0x000fe20008010000 */
[----:B------:R-:W-:Y:S01]  /*bd70*/  BAR.SYNC.DEFER_BLOCKING 0x0 ;  /* 0x0000000000007b1d */ /* 0x000fe20000010000 */
[----:B------:R-:W-:Y:S01]  /*bd80*/  FSETP.GTU.FTZ.AND P6, PT, R16, 20, PT ;  /* 0x41a000001000780b */ /* 0x000fe20003fdc000 */
[----:B------:R-:W-:Y:S01]  /*bd90*/  FADD.FTZ R3, R8, UR5 ;  /* 0x0000000508037e21 */ /* 0x000fe20008010000 */
[----:B------:R-:W-:Y:S01]  /*bda0*/  FADD.FTZ R17, R0, UR5 ;  /* 0x0000000500117e21 */ /* 0x000fe20008010000 */
[----:B------:R-:W-:Y:S02]  /*bdb0*/  FSETP.GTU.FTZ.AND P3, PT, R2, 20, PT ;  /* 0x41a000000200780b */ /* 0x000fe40003f7c000 */
[----:B------:R-:W-:Y:S02]  /*bdc0*/  PRMT R9, R9, 0x7632, R9 ;  /* 0x0000763209097816 */ /* 0x000fe40000000009 */
[----:B------:R-:W-:-:S02]  /*bdd0*/  FSETP.GTU.FTZ.AND P4, PT, R3, 20, PT ;  /* 0x41a000000300780b */ /* 0x000fc40003f9c000 */
[----:B------:R-:W-:Y:S02]  /*bde0*/  FSETP.GTU.FTZ.AND P5, PT, R17, 20, PT ;  /* 0x41a000001100780b */ /* 0x000fe40003fbc000 */
[----:B------:R-:W-:Y:S02]  /*bdf0*/  SHF.L.U32 R9, R9, 0x10, RZ ;  /* 0x0000001009097819 */ /* 0x000fe400000006ff */
[----:B------:R-:W-:Y:S01]  /*be00*/  @!P6 FMUL.FTZ R0, R16, -1.4426950216293334961 ;  /* 0xbfb8aa3b1000e820 */ /* 0x000fe20000410000 */
[----:B------:R-:W-:Y:S02]  /*be10*/  PRMT R10, R10, 0x7632, R10 ;  /* 0x000076320a0a7816 */ /* 0x000fe4000000000a */
[----:B------:R-:W-:Y:S01]  /*be20*/  @!P3 FMUL.FTZ R12, R2, -1.4426950216293334961 ;  /* 0xbfb8aa3b020cb820 */ /* 0x000fe20000410000 */
[----:B------:R-:W-:Y:S01]  /*be30*/  FADD.FTZ R9, R9, UR5 ;  /* 0x0000000509097e21 */ /* 0x000fe20008010000 */
[----:B------:R-:W-:Y:S01]  /*be40*/  SHF.L.U32 R10, R10, 0x10, RZ ;  /* 0x000000100a0a7819 */ /* 0x000fe200000006ff */
[----:B------:R-:W0:Y:S01]  /*be50*/  @!P6 MUFU.EX2 R0, R0 ;  /* 0x000000000000e308 */ /* 0x000e220000000800 */
[----:B------:R-:W-:Y:S01]  /*be60*/  @!P4 FMUL.FTZ R3, R3, -1.4426950216293334961 ;  /* 0xbfb8aa3b0303c820 */ /* 0x000fe20000410000 */
[----:B------:R-:W-:Y:S01]  /*be70*/  SHF.L.U32 R13, R11, 0x10, RZ ;  /* 0x000000100b0d7819 */ /* 0x000fe200000006ff */
[----:B------:R-:W-:Y:S01]  /*be80*/  @!P5 FMUL.FTZ R8, R17, -1.4426950216293334961 ;  /* 0xbfb8aa3b1108d820 */ /* 0x000fe20000410000 */
[----:B------:R-:W-:-:S03]  /*be90*/  PRMT R11, R11, 0x7632, R11 ;  /* 0x000076320b0b7816 */ /* 0x000fc6000000000b */
[----:B------:R-:W-:Y:S01]  /*bea0*/  FADD.FTZ R16, R13, UR5 ;  /* 0x000000050d107e21 */ /* 0x000fe20008010000 */
[----:B------:R-:W3:Y:S01]  /*beb0*/  @!P4 MUFU.EX2 R3, R3 ;  /* 0x000000030003c308 */ /* 0x000ee20000000800 */
[----:B------:R-:W-:Y:S02]  /*bec0*/  SHF.L.U32 R11, R11, 0x10, RZ ;  /* 0x000000100b0b7819 */ /* 0x000fe400000006ff */
[----:B-1----:R-:W-:Y:S02]  /*bed0*/  SHF.L.U32 R13, R4, 0x10, RZ ;  /* 0x00000010040d7819 */ /* 0x002fe400000006ff */
[----:B------:R-:W-:Y:S02]  /*bee0*/  FSETP.GTU.FTZ.AND P2, PT, R16, 20, PT ;  /* 0x41a000001000780b */ /* 0x000fe40003f5c000 */
[----:B------:R-:W-:Y:S01]  /*bef0*/  PRMT R4, R4, 0x7632, R4 ;  /* 0x0000763204047816 */ /* 0x000fe20000000004 */
[----:B------:R-:W1:Y:S01]  /*bf00*/  @!P5 MUFU.EX2 R8, R8 ;  /* 0x000000080008d308 */ /* 0x000e620000000800 */
[----:B0-----:R-:W-:Y:S01]  /*bf10*/  @!P6 FADD.FTZ R2, R0, 1 ;  /* 0x3f8000000002e421 */ /* 0x001fe20000010000 */
[----:B------:R-:W-:Y:S01]  /*bf20*/  FADD.FTZ R18, R13, UR5 ;  /* 0x000000050d127e21 */ /* 0x000fe20008010000 */
[----:B------:R-:W-:-:S04]  /*bf30*/  SHF.L.U32 R4, R4, 0x10, RZ ;  /* 0x0000001004047819 */ /* 0x000fc800000006ff */
[----:B------:R-:W-:Y:S01]  /*bf40*/  FSETP.GTU.FTZ.AND P1, PT, R18, 20, PT ;  /* 0x41a000001200780b */ /* 0x000fe20003f3c000 */
[----:B------:R0:W4:Y:S01]  /*bf50*/  @!P6 MUFU.RCP R15, R2 ;  /* 0x00000002000fe308 */ /* 0x0001220000001000 */
[----:B---3--:R-:W-:Y:S01]  /*bf60*/  @!P4 FADD.FTZ R3, R3, 1 ;  /* 0x3f8000000303c421 */ /* 0x008fe20000010000 */
[----:B------:R-:W-:-:S06]  /*bf70*/  FADD.FTZ R4, R4, UR5 ;  /* 0x0000000504047e21 */ /* 0x000fcc0008010000 */
[----:B------:R3:W5:Y:S01]  /*bf80*/  @!P4 MUFU.RCP R14, R3 ;  /* 0x00000003000ec308 */ /* 0x0007620000001000 */
[----:B-1----:R-:W-:Y:S01]  /*bf90*/  @!P5 FADD.FTZ R0, R8, 1 ;  /* 0x3f8000000800d421 */ /* 0x002fe20000010000 */
[C---:B------:R-:W-:Y:S01]  /*bfa0*/  SHF.L.U32 R8, R5.reuse, 0x10, RZ ;  /* 0x0000001005087819 */ /* 0x040fe200000006ff */
[----:B0-----:R-:W-:Y:S01]  /*bfb0*/  @!P2 FMUL.FTZ R2, R16, -1.4426950216293334961 ;  /* 0xbfb8aa3b1002a820 */ /* 0x001fe20000410000 */
[----:B------:R-:W-:-:S03]  /*bfc0*/  PRMT R5, R5, 0x7632, R5 ;  /* 0x0000763205057816 */ /* 0x000fc60000000005 */
[----:B------:R-:W-:Y:S01]  /*bfd0*/  FADD.FTZ R19, R8, UR5 ;  /* 0x0000000508137e21 */ /* 0x000fe20008010000 */
[----:B------:R0:W1:Y:S01]  /*bfe0*/  @!P5 MUFU.RCP R17, R0 ;  /* 0x000000000011d308 */ /* 0x0000620000001000 */
[----:B----4-:R-:W-:Y:S01]  /*bff0*/  @!P6 FMUL.FTZ R50, R50, R15 ;  /* 0x0000000f3232e220 */ /* 0x010fe20000410000 */
[----:B------:R-:W-:Y:S01]  /*c000*/  FSETP.GTU.FTZ.AND P6, PT, R9, 20, PT ;  /* 0x41a000000900780b */ /* 0x000fe20003fdc000 */
[----:B---3--:R-:W-:Y:S01]  /*c010*/  FADD.FTZ R3, R10, UR5 ;  /* 0x000000050a037e21 */ /* 0x008fe20008010000 */
[----:B------:R-:W-:Y:S01]  /*c020*/  FSETP.GTU.FTZ.AND P0, PT, R19, 20, PT ;  /* 0x41a000001300780b */ /* 0x000fe20003f1c000 */
[----:B------:R-:W-:Y:S01]  /*c030*/  @!P1 FMUL.FTZ R8, R18, -1.4426950216293334961 ;  /* 0xbfb8aa3b12089820 */ /* 0x000fe20000410000 */
[----:B------:R-:W-:Y:S02]  /*c040*/  SHF.L.U32 R5, R5, 0x10, RZ ;  /* 0x0000001005057819 */ /* 0x000fe400000006ff */
[----:B------:R3:W4:Y:S01]  /*c050*/  @!P2 MUFU.EX2 R13, R2 ;  /* 0x00000002000da308 */ /* 0x0007220000000800 */
[----:B-----5:R-:W-:Y:S01]  /*c060*/  @!P4 FMUL.FTZ R51, R51, R14 ;  /* 0x0000000e3333c220 */ /* 0x020fe20000410000 */
[----:B------:R-:W-:Y:S01]  /*c070*/  FSETP.GTU.FTZ.AND P4, PT, R3, 20, PT ;  /* 0x41a000000300780b */ /* 0x000fe20003f9c000 */
[----:B------:R-:W-:-:S04]  /*c080*/  FADD.FTZ R14, R11, UR5 ;  /* 0x000000050b0e7e21 */ /* 0x000fc80008010000 */
[----:B0-----:R-:W-:Y:S01]  /*c090*/  @!P6 FMUL.FTZ R0, R9, -1.4426950216293334961 ;  /* 0xbfb8aa3b0900e820 */ /* 0x001fe20000410000 */
[----:B------:R-:W0:Y:S01]  /*c0a0*/  @!P3 MUFU.EX2 R12, R12 ;  /* 0x0000000c000cb308 */ /* 0x000e220000000800 */
[----:B-1----:R-:W-:Y:S01]  /*c0b0*/  @!P5 FMUL.FTZ R52, R52, R17 ;  /* 0x000000113434d220 */ /* 0x002fe20000410000 */
[----:B------:R-:W-:Y:S01]  /*c0c0*/  FSETP.GTU.FTZ.AND P5, PT, R14, 20, PT ;  /* 0x41a000000e00780b */ /* 0x000fe20003fbc000 */
[----:B---3--:R-:W-:-:S04]  /*c0d0*/  @!P0 FMUL.FTZ R2, R19, -1.4426950216293334961 ;  /* 0xbfb8aa3b13028820 */ /* 0x008fc80000410000 */
[----:B------:R-:W-:Y:S01]  /*c0e0*/  @!P4 FMUL.FTZ R3, R3, -1.4426950216293334961 ;  /* 0xbfb8aa3b0303c820 */ /* 0x000fe20000410000 */
[----:B------:R-:W1:Y:S01]  /*c0f0*/  @!P6 MUFU.EX2 R0, R0 ;  /* 0x000000000000e308 */ /* 0x000e620000000800 */
[----:B----4-:R-:W-:-:S06]  /*c100*/  @!P2 FADD.FTZ R13, R13, 1 ;  /* 0x3f8000000d0da421 */ /* 0x010fcc0000010000 */
[----:B------:R-:W-:Y:S01]  /*c110*/  @!P5 FMUL.FTZ R9, R14, -1.4426950216293334961 ;  /* 0xbfb8aa3b0e09d820 */ /* 0x000fe20000410000 */
[----:B------:R-:W-:Y:S01]  /*c120*/  @!P4 MUFU.EX2 R3, R3 ;  /* 0x000000030003c308 */ /* 0x000fe20000000800 */
[----:B0-----:R-:W-:Y:S01]  /*c130*/  @!P3 FADD.FTZ R12, R12, 1 ;  /* 0x3f8000000c0cb421 */ /* 0x001fe20000010000 */
[----:B------:R-:W-:-:S06]  /*c140*/  F2FP.BF16.F32.PACK_AB R14, R39, R46 ;  /* 0x0000002e270e723e */ /* 0x000fcc00000010ff */
[----:B------:R1:W0:Y:S08]  /*c150*/  @!P0 MUFU.EX2 R11, R2 ;  /* 0x00000002000b8308 */ /* 0x0002300000000800 */
[----:B------:R-:W3:Y:S01]  /*c160*/  @!P5 MUFU.EX2 R9, R9 ;  /* 0x000000090009d308 */ /* 0x000ee20000000800 */
[----:B-1----:R-:W-:Y:S01]  /*c170*/  @!P6 FADD.FTZ R2, R0, 1 ;  /* 0x3f8000000002e421 */ /* 0x002fe20000010000 */
[----:B------:R-:W-:-:S02]  /*c180*/  SHF.L.U32 R0, R6, 0x10, RZ ;  /* 0x0000001006007819 */ /* 0x000fc400000006ff */
[----:B------:R-:W-:-:S04]  /*c190*/  PRMT R6, R6, 0x7632, R6 ;  /* 0x0000763206067816 */ /* 0x000fc80000000006 */
[----:B------:R1:W4:Y:S01]  /*c1a0*/  @!P1 MUFU.EX2 R10, R8 ;  /* 0x00000008000a9308 */ /* 0x0003220000000800 */
[----:B------:R-:W-:Y:S01]  /*c1b0*/  SHF.L.U32 R6, R6, 0x10, RZ ;  /* 0x0000001006067819 */ /* 0x000fe200000006ff */
[----:B0-----:R-:W-:-:S04]  /*c1c0*/  @!P0 FADD.FTZ R11, R11, 1 ;  /* 0x3f8000000b0b8421 */ /* 0x001fc80000010000 */
[----:B------:R-:W-:Y:S02]  /*c1d0*/  FADD.FTZ R6, R6, UR5 ;  /* 0x0000000506067e21 */ /* 0x000fe40008010000 */
[----:B------:R-:W0:Y:S01]  /*c1e0*/  @!P6 MUFU.RCP R2, R2 ;  /* 0x000000020002e308 */ /* 0x000e220000001000 */
[----:B-1----:R-:W-:Y:S01]  /*c1f0*/  @!P4 FADD.FTZ R8, R3, 1 ;  /* 0x3f8000000308c421 */ /* 0x002fe20000010000 */
[----:B---3--:R-:W-:Y:S01]  /*c200*/  @!P5 FADD.FTZ R9, R9, 1 ;  /* 0x3f8000000909d421 */ /* 0x008fe20000010000 */
[----:B------:R-:W-:Y:S01]  /*c210*/  FADD.FTZ R3, R0, UR5 ;  /* 0x0000000500037e21 */ /* 0x000fe20008010000 */
[C---:B------:R-:W-:Y:S02]  /*c220*/  SHF.L.U32 R0, R7.reuse, 0x10, RZ ;  /* 0x0000001007007819 */ /* 0x040fe400000006ff */
[----:B------:R-:W-:Y:S02]  /*c230*/  PRMT R7, R7, 0x7632, R7 ;  /* 0x0000763207077816 */ /* 0x000fe40000000007 */
[----:B------:R-:W1:Y:S01]  /*c240*/  @!P4 MUFU.RCP R8, R8 ;  /* 0x000000080008c308 */ /* 0x000e620000001000 */
[----:B----4-:R-:W-:Y:S01]  /*c250*/  @!P1 FADD.FTZ R10, R10, 1 ;  /* 0x3f8000000a0a9421 */ /* 0x010fe20000010000 */
[----:B------:R-:W-:-:S05]  /*c260*/  SHF.L.U32 R7, R7, 0x10, RZ ;  /* 0x0000001007077819 */ /* 0x000fca00000006ff */
[----:B------:R-:W-:Y:S01]  /*c270*/  FADD.FTZ R7, R7, UR5 ;  /* 0x0000000507077e21 */ /* 0x000fe20008010000 */
[----:B------:R3:W4:Y:S01]  /*c280*/  @!P3 MUFU.RCP R15, R12 ;  /* 0x0000000c000fb308 */ /* 0x0007220000001000 */
[----:B0-----:R-:W-:Y:S01]  /*c290*/  @!P6 FMUL.FTZ R53, R53, R2 ;  /* 0x000000023535e220 */ /* 0x001fe20000410000 */
[----:B------:R-:W-:-:S06]  /*c2a0*/  FSETP.GTU.FTZ.AND P6, PT, R3, 20, PT ;  /* 0x41a000000300780b */ /* 0x000fcc0003fdc000 */
[----:B------:R-:W0:Y:S01]  /*c2b0*/  @!P5 MUFU.RCP R2, R9 ;  /* 0x000000090002d308 */ /* 0x000e220000001000 */
[----:B---3--:R-:W-:Y:S01]  /*c2c0*/  FADD.FTZ R12, R0, UR5 ;  /* 0x00000005000c7e21 */ /* 0x008fe20008010000 */
[----:B-1----:R-:W-:Y:S01]  /*c2d0*/  @!P4 FMUL.FTZ R55, R55, R8 ;  /* 0x000000083737c220 */ /* 0x002fe20000410000 */
[----:B------:R-:W-:-:S03]  /*c2e0*/  FADD.FTZ R8, R5, UR5 ;  /* 0x0000000505087e21 */ /* 0x000fc60008010000 */
[----:B------:R-:W-:Y:S01]  /*c2f0*/  FSETP.GTU.FTZ.AND P4, PT, R12, 20, PT ;  /* 0x41a000000c00780b */ /* 0x000fe20003f9c000 */
[----:B------:R-:W-:Y:S01]  /*c300*/  @!P6 FMUL.FTZ R0, R3, -1.4426950216293334961 ;  /* 0xbfb8aa3b0300e820 */ /* 0x000fe20000410000 */
[----:B------:R-:W1:Y:S01]  /*c310*/  @!P1 MUFU.RCP R17, R10 ;  /* 0x0000000a00119308 */ /* 0x000e620000001000 */
[----:B----4-:R-:W-:Y:S01]  /*c320*/  @!P3 FMUL.FTZ R54, R54, R15 ;  /* 0x0000000f3636b220 */ /* 0x010fe20000410000 */
[----:B------:R-:W-:Y:S02]  /*c330*/  FSETP.GTU.FTZ.AND P3, PT, R4, 20, PT ;  /* 0x41a000000400780b */ /* 0x000fe40003f7c000 */
[----:B------:R-:W-:Y:S02]  /*c340*/  F2FP.BF16.F32.PACK_AB R15, R38, R47 ;  /* 0x0000002f260f723e */ /* 0x000fe400000010ff */
[----:B------:R-:W-:Y:S02]  /*c350*/  F2FP.BF16.F32.PACK_AB R18, R55, R54 ;  /* 0x000000363712723e */ /* 0x000fe400000010ff */
[----:B------:R-:W3:Y:S01]  /*c360*/  @!P2 MUFU.RCP R13, R13 ;  /* 0x0000000d000da308 */ /* 0x000ee20000001000 */
[----:B0-----:R-:W-:Y:S01]  /*c370*/  @!P5 FMUL.FTZ R59, R59, R2 ;  /* 0x000000023b3bd220 */ /* 0x001fe20000410000 */
[----:B------:R-:W-:Y:S01]  /*c380*/  FSETP.GTU.FTZ.AND P5, PT, R6, 20, PT ;  /* 0x41a000000600780b */ /* 0x000fe20003fbc000 */
[----:B------:R-:W-:Y:S01]  /*c390*/  @!P4 FMUL.FTZ R5, R12, -1.4426950216293334961 ;  /* 0xbfb8aa3b0c05c820 */ /* 0x000fe20000410000 */
[----:B------:R-:W-:-:S02]  /*c3a0*/  F2FP.BF16.F32.PACK_AB R12, R41, R48 ;  /* 0x00000030290c723e */ /* 0x000fc400000010ff */
[----:B------:R-:W-:Y:S02]  /*c3b0*/  F2FP.BF16.F32.PACK_AB R41, R36, R45 ;  /* 0x0000002d2429723e */ /* 0x000fe400000010ff */
[----:B------:R0:W4:Y:S01]  /*c3c0*/  @!P6 MUFU.EX2 R3, R0 ;  /* 0x000000000003e308 */ /* 0x0001220000000800 */
[----:B-1----:R-:W-:Y:S01]  /*c3d0*/  @!P1 FMUL.FTZ R58, R58, R17 ;  /* 0x000000113a3a9220 */ /* 0x002fe20000410000 */
[----:B------:R-:W-:-:S06]  /*c3e0*/  FSETP.GTU.FTZ.AND P1, PT, R7, 20, PT ;  /* 0x41a000000700780b */ /* 0x000fcc0003f3c000 */
[----:B------:R-:W1:Y:S01]  /*c3f0*/  @!P4 MUFU.EX2 R5, R5 ;  /* 0x000000050005c308 */ /* 0x000e620000000800 */
[----:B---3--:R-:W-:Y:S01]  /*c400*/  @!P2 FMUL.FTZ R56, R56, R13 ;  /* 0x0000000d3838a220 */ /* 0x008fe20000410000 */
[----:B------:R-:W-:Y:S01]  /*c410*/  FSETP.GTU.FTZ.AND P2, PT, R8, 20, PT ;  /* 0x41a000000800780b */ /* 0x000fe20003f5c000 */
[----:B0-----:R-:W-:Y:S01]  /*c420*/  @!P3 FMUL.FTZ R0, R4, -1.4426950216293334961 ;  /* 0xbfb8aa3b0400b820 */ /* 0x001fe20000410000 */
[----:B------:R-:W-:Y:S01]  /*c430*/  F2FP.BF16.F32.PACK_AB R13, R40, R49 ;  /* 0x00000031280d723e */ /* 0x000fe200000010ff */
[----:B------:R-:W-:Y:S01]  /*c440*/  @!P5 FMUL.FTZ R4, R6, -1.4426950216293334961 ;  /* 0xbfb8aa3b0604d820 */ /* 0x000fe20000410000 */
[----:B------:R-:W-:Y:S01]  /*c450*/  F2FP.BF16.F32.PACK_AB R40, R37, R44 ;  /* 0x0000002c2528723e */ /* 0x000fe200000010ff */
[----:B------:R-:W-:Y:S01]  /*c460*/  @!P1 FMUL.FTZ R6, R7, -1.4426950216293334961 ;  /* 0xbfb8aa3b07069820 */ /* 0x000fe20000410000 */
[----:B------:R-:W-:Y:S01]  /*c470*/  F2FP.BF16.F32.PACK_AB R19, R59, R56 ;  /* 0x000000383b13723e */ /* 0x000fe200000010ff */
[----:B------:R-:W-:Y:S01]  /*c480*/  STS.128 [R28], R12 ;  /* 0x0000000c1c007388 */ /* 0x000fe20000000c00 */
[----:B------:R0:W3:Y:S01]  /*c490*/  @!P0 MUFU.RCP R7, R11 ;  /* 0x0000000b00078308 */ /* 0x0000e20000001000 */
[----:B----4-:R-:W-:-:S02]  /*c4a0*/  @!P6 FADD.FTZ R3, R3, 1 ;  /* 0x3f8000000303e421 */ /* 0x010fc40000010000 */
[----:B------:R-:W-:Y:S01]  /*c4b0*/  STS.128 [R28+0x10], R40 ;  /* 0x000010281c007388 */ /* 0x000fe20000000c00 */
[----:B------:R-:W-:Y:S01]  /*c4c0*/  NOP ;  /* 0x0000000000007918 */ /* 0x000fe20000000000 */
[----:B------:R-:W-:Y:S02]  /*c4d0*/  @!P2 FMUL.FTZ R2, R8, -1.4426950216293334961 ;  /* 0xbfb8aa3b0802a820 */ /* 0x000fe40000410000 */
[----:B------:R-:W-:Y:S01]  /*c4e0*/  LDS.128 R12, [R98+0x200] ;  /* 0x00020000620c7984 */ /* 0x000fe20000000c00 */
[----:B------:R-:W4:Y:S01]  /*c4f0*/  @!P3 MUFU.EX2 R0, R0 ;  /* 0x000000000000b308 */ /* 0x000f220000000800 */
[----:B-1----:R-:W-:Y:S02]  /*c500*/  @!P4 FADD.FTZ R5, R5, 1 ;  /* 0x3f8000000505c421 */ /* 0x002fe40000010000 */
[----:B0-----:R-:W0:Y:S01]  /*c510*/  LDS.128 R8, [R98] ;  /* 0x0000000062087984 */ /* 0x001e220000000c00 */
[----:B---3--:R-:W-:-:S04]  /*c520*/  @!P0 FMUL.FTZ R60, R60, R7 ;  /* 0x000000073c3c8220 */ /* 0x008fc80000410000 */
[----:B------:R-:W1:Y:S08]  /*c530*/  @!P2 MUFU.EX2 R2, R2 ;  /* 0x000000020002a308 */ /* 0x000e700000000800 */
[----:B------:R-:W3:Y:S01]  /*c540*/  @!P5 MUFU.EX2 R4, R4 ;  /* 0x000000040004d308 */ /* 0x000ee20000000800 */
[----:B----4-:R-:W-:-:S07]  /*c550*/  @!P3 FADD.FTZ R0, R0, 1 ;  /* 0x3f8000000000b421 */ /* 0x010fce0000010000 */
[----:B------:R-:W4:Y:S01]  /*c560*/  @!P1 MUFU.EX2 R6, R6 ;  /* 0x0000000600069308 */ /* 0x000f220000000800 */
[----:B-1----:R-:W-:-:S07]  /*c570*/  @!P2 FADD.FTZ R2, R2, 1 ;  /* 0x3f8000000202a421 */ /* 0x002fce0000010000 */
[----:B------:R1:W5:Y:S01]  /*c580*/  @!P6 MUFU.RCP R17, R3 ;  /* 0x000000030011e308 */ /* 0x0003620000001000 */
[----:B---3--:R-:W-:-:S07]  /*c590*/  @!P5 FADD.FTZ R4, R4, 1 ;  /* 0x3f8000000404d421 */ /* 0x008fce0000010000 */
[----:B------:R3:W2:Y:S01]  /*c5a0*/  @!P2 MUFU.RCP R16, R2 ;  /* 0x000000020010a308 */ /* 0x0006a20000001000 */
[----:B-1----:R-:W-:Y:S01]  /*c5b0*/  MOV R3, UR18 ;  /* 0x0000001200037c02 */ /* 0x002fe20008000f00 */
[----:B----4-:R-:W-:Y:S01]  /*c5c0*/  @!P1 FADD.FTZ R6, R6, 1 ;  /* 0x3f80000006069421 */ /* 0x010fe20000010000 */
[----:B------:R-:W-:-:S04]  /*c5d0*/  UIMAD UR18, UR14, UR26, URZ ;  /* 0x0000001a0e1272a4 */ /* 0x000fc8000f8e023f */
[----:B------:R-:W-:Y:S01]  /*c5e0*/  UIMAD UR18, UR15, UR27, UR18 ;  /* 0x0000001b0f1272a4 */ /* 0x000fe2000f8e0212 */
[----:B------:R-:W1:Y:S01]  /*c5f0*/  @!P4 MUFU.RCP R5, R5 ;  /* 0x000000050005c308 */ /* 0x000e620000001000 */
[----:B---3--:R-:W-:Y:S01]  /*c600*/  MOV R2, UR19 ;  /* 0x0000001300027c02 */ /* 0x008fe20008000f00 */
[----:B-----5:R-:W-:Y:S01]  /*c610*/  @!P6 FMUL.FTZ R64, R64, R17 ;  /* 0x000000114040e220 */ /* 0x020fe20000410000 */
[----:B------:R-:W-:Y:S01]  /*c620*/  F2FP.BF16.F32.PACK_AB R17, R53, R52 ;  /* 0x000000343511723e */ /* 0x000fe200000010ff */
[----:B------:R-:W-:Y:S01]  /*c630*/  ULDC.64 UR26, c[0x0][0x3b0] ;  /* 0x0000ec00001a7ab9 */ /* 0x000fe20000000a00 */
[----:B------:R-:W-:Y:S01]  /*c640*/  UIADD3 UR9, UR9, UR18, URZ ;  /* 0x0000001209097290 */ /* 0x000fe2000fffe03f */
[----:B------:R-:W-:Y:S01]  /*c650*/  IMAD.WIDE R2, R99, 0x10, R2 ;  /* 0x0000001063027825 */ /* 0x000fe200078e0202 */
[----:B------:R-:W-:Y:S01]  /*c660*/  UIMAD UR18, UR16, UR26, URZ ;  /* 0x0000001a101272a4 */ /* 0x000fe2000f8e023f */
[----:B------:R-:W3:Y:S02]  /*c670*/  @!P3 MUFU.RCP R0, R0 ;  /* 0x000000000000b308 */ /* 0x000ee40000001000 */
[----:B--2---:R-:W-:Y:S01]  /*c680*/  @!P2 FMUL.FTZ R63, R63, R16 ;  /* 0x000000103f3fa220 */ /* 0x004fe20000410000 */
[----:B------:R-:W-:Y:S01]  /*c690*/  F2FP.BF16.F32.PACK_AB R16, R51, R50 ;  /* 0x000000323310723e */ /* 0x000fe200000010ff */
[----:B0-----:R-:W-:Y:S01]  /*c6a0*/  STG.E.128 desc[UR20][R2.64], R8 ;  /* 0x0000000802007986 */ /* 0x001fe2000c101d14 */
[----:B------:R-:W-:-:S02]  /*c6b0*/  UIMAD UR18, UR17, UR27, UR18 ;  /* 0x0000001b111272a4 */ /* 0x000fc4000f8e0212 */
[----:B------:R-:W-:Y:S01]  /*c6c0*/  F2FP.BF16.F32.PACK_AB R21, R63, R60 ;  /* 0x0000003c3f15723e */ /* 0x000fe200000010ff */
[----:B------:R0:W-:Y:S01]  /*c6d0*/  STG.E.128 desc[UR20][R2.64+0x200], R12 ;  /* 0x0002000c02007986 */ /* 0x0001e2000c101d14 */
[----:B------:R-:W2:Y:S01]  /*c6e0*/  @!P5 MUFU.RCP R4, R4 ;  /* 0x000000040004d308 */ /* 0x000ea20000001000 */
[----:B-1----:R-:W-:Y:S01]  /*c6f0*/  @!P4 FMUL.FTZ R66, R66, R5 ;  /* 0x000000054242c220 */ /* 0x002fe20000410000 */
[----:B------:R-:W-:Y:S01]  /*c700*/  UIMAD.WIDE.U32 UR8, UR17, UR26, UR8 ;  /* 0x0000001a110872a5 */ /* 0x000fe2000f8e0008 */
[----:B------:R-:W-:Y:S03]  /*c710*/  BAR.SYNC.DEFER_BLOCKING 0x0 ;  /* 0x0000000000007b1d */ /* 0x000fe60000010000 */
[----:B------:R-:W-:-:S03]  /*c720*/  UIADD3 UR18, UR9, UR18, URZ ;  /* 0x0000001209127290 */ /* 0x000fc6000fffe03f */
[----:B------:R-:W1:Y:S01]  /*c730*/  @!P1 MUFU.RCP R6, R6 ;  /* 0x0000000600069308 */ /* 0x000e620000001000 */
[----:B---3--:R-:W-:Y:S01]  /*c740*/  @!P3 FMUL.FTZ R61, R61, R0 ;  /* 0x000000003d3db220 */ /* 0x008fe20000410000 */
[----:B------:R-:W-:Y:S01]  /*c750*/  FADD.FTZ R0, R50, R103 ;  /* 0x0000006732007221 */ /* 0x000fe20000010000 */
[----:B------:R-:W-:Y:S02]  /*c760*/  ULDC.64 UR26, c[0x0][0x3f0] ;  /* 0x0000fc00001a7ab9 */ /* 0x000fe40000000a00 */
[----:B------:R-:W-:Y:S01]  /*c770*/  ULEA UR9, UP0, UR8, UR26, 0x1 ;  /* 0x0000001a08097291 */ /* 0x000fe2000f80083f */
[----:B------:R-:W-:Y:S01]  /*c780*/  F2FP.BF16.F32.PACK_AB R20, R61, R58 ;  /* 0x0000003a3d14723e */ /* 0x000fe200000010ff */
[----:B------:R-:W-:Y:S01]  /*c790*/  FADD.FTZ R5, R0, R51 ;  /* 0x0000003300057221 */ /* 0x000fe20000010000 */
[----:B--2---:R-:W-:Y:S01]  /*c7a0*/  @!P5 FMUL.FTZ R65, R65, R4 ;  /* 0x000000044141d220 */ /* 0x004fe20000410000 */
[----:B------:R-:W-:Y:S02]  /*c7b0*/  ULEA.HI.X UR8, UR8, UR27, UR18, 0x1, UP0 ;  /* 0x0000001b08087291 */ /* 0x000fe400080f0c12 */
[----:B------:R-:W-:Y:S01]  /*c7c0*/  FADD.FTZ R52, R5, R52 ;  /* 0x0000003405347221 */ /* 0x000fe20000010000 */
[----:B0-----:R-:W-:Y:S01]  /*c7d0*/  MOV R2, UR9 ;  /* 0x0000000900027c02 */ /* 0x001fe20008000f00 */
[----:B------:R-:W-:Y:S01]  /*c7e0*/  UISETP.GT.AND UP0, UPT, UR12, 0x1, UPT ;  /* 0x000000010c00788c */ /* 0x000fe2000bf04270 */
[----:B------:R-:W-:Y:S01]  /*c7f0*/  F2FP.BF16.F32.PACK_AB R22, R65, R64 ;  /* 0x000000404116723e */ /* 0x000fe200000010ff */
[----:B------:R-:W-:Y:S01]  /*c800*/  FADD.FTZ R53, R52, R53 ;  /* 0x0000003534357221 */ /* 0x000fe20000010000 */
[----:B------:R-:W-:Y:S01]  /*c810*/  MOV R3, UR8 ;  /* 0x0000000800037c02 */ /* 0x000fe20008000f00 */
[----:B-1----:R-:W-:Y:S01]  /*c820*/  @!P1 FMUL.FTZ R69, R69, R6 ;  /* 0x0000000645459220 */ /* 0x002fe20000410000 */
[----:B------:R-:W-:Y:S01]  /*c830*/  STS.128 [R28], R16 ;  /* 0x000000101c007388 */ /* 0x000fe20000000c00 */
[----:B------:R-:W-:Y:S01]  /*c840*/  FADD.FTZ R54, R53, R54 ;  /* 0x0000003635367221 */ /* 0x000fe20000010000 */
[----:B------:R-:W-:Y:S01]  /*c850*/  PLOP3.LUT P0, PT, PT, PT, UP0, 0x80, 0x0 ;  /* 0x000000000000781c */ /* 0x000fe20003f0f008 */
[----:B------:R-:W-:Y:S01]  /*c860*/  IMAD.WIDE R2, R99, 0x10, R2 ;  /* 0x0000001063027825 */ /* 0x000fe200078e0202 */
[----:B------:R-:W-:-:S03]  /*c870*/  F2FP.BF16.F32.PACK_AB R23, R69, R66 ;  /* 0x000000424517723e */ /* 0x000fc600000010ff */
[----:B------:R-:W-:Y:S01]  /*c880*/  FADD.FTZ R55, R54, R55 ;  /* 0x0000003736377221 */ /* 0x000fe20000010000 */
[----:B------:R-:W-:Y:S01]  /*c890*/  UMOV UR12, UR7 ;  /* 0x00000007000c7c82 */ /* 0x000fe20008000000 */
        /* <DEDUP_REMOVED lines=17> */
.L_x_14394:
        /* <DEDUP_REMOVED lines=28> */
.L_x_14509:
[----:B------:R-:W-:Y:S05]  /*cb70*/  BSYNC B0 ;  /* 0x0000000000007941 */ /* 0x000fea0003800000 */
.L_x_14508:
        /* <DEDUP_REMOVED lines=31> */
.L_x_14511:
[----:B0-----:R-:W0:Y:S02]  /*cd70*/  S2R R11, SR_TID.X ;  /* 0x00000000000b7919 */ /* 0x001e240000002100 */
.L_x_14512:
[----:B------:R-:W-:Y:S05]  /*cd80*/  BSYNC B0 ;  /* 0x0000000000007941 */ /* 0x000fea0003800000 */
.L_x_14510:
        /* <DEDUP_REMOVED lines=22> */
.L_x_14514:
        /* <DEDUP_REMOVED lines=32> */
.L_x_14513:
[----:B------:R-:W-:Y:S05]  /*d0f0*/  EXIT ;  /* 0x000000000000794d */ /* 0x000fea0003800000 */
.L_x_14515:
        /* <DEDUP_REMOVED lines=16> */
.L_x_18986:


//--------------------- .text._Z25selective_scan_bwd_kernelI32Selective_Scan_bwd_kernel_traitsILi32ELi16ELb1ELb0ELb1ELb1ELb1EN3c108BFloat16ENS1_7complexIfEEEEv12SSMParamsBwd --------------------------
	.section	.text._Z25selective_scan_bwd_kernelI32Selective_Scan_bwd_kernel_traitsILi32ELi16ELb1ELb0ELb1ELb1ELb1EN3c108BFloat16ENS1_7complexIfEEEEv12SSMParamsBwd,"ax",@progbits
	.align	128
        .global         _Z25selective_scan_bwd_kernelI32Selective_Scan_bwd_kernel_traitsILi32ELi16ELb1ELb0ELb1ELb1ELb1EN3c108BFloat16ENS1_7complexIfEEEEv12SSMParamsBwd
        .type           _Z25selective_scan_bwd_kernelI32Selective_Scan_bwd_kernel_traitsILi32ELi16ELb1ELb0ELb1ELb1ELb1EN3c108BFloat16ENS1_7complexIfEEEEv12SSMParamsBwd,@function
        .size           _Z25selective_scan_bwd_kernelI32Selective_Scan_bwd_kernel_traitsILi32ELi16ELb1ELb0ELb1ELb1ELb1EN3c108BFloat16ENS1_7complexIfEEEEv12SSMParamsBwd,(.L_x_18987 - _Z25selective_scan_bwd_kernelI32Selective_Scan_bwd_kernel_traitsILi32ELi16ELb1ELb0ELb1ELb1ELb1EN3c108BFloat16ENS1_7complexIfEEEEv12SSMParamsBwd)
        .other          _Z25selective_scan_bwd_kernelI32Selective_Scan_bwd_kernel_traitsILi32ELi16ELb1ELb0ELb1ELb1ELb1EN3c108BFloat16ENS1_7complexIfEEEEv12SSMParamsBwd,@"STO_CUDA_ENTRY STV_DEFAULT"
_Z25selective_scan_bwd_kernelI32Selective_Scan_bwd_kernel_traitsILi32ELi16ELb1ELb0ELb1ELb1ELb1EN3c108BFloat16ENS1_7complexIfEEEEv12SSMParamsBwd:
.text._Z25selective_scan_bwd_kernelI32Selective_Scan_bwd_kernel_traitsILi32ELi16ELb1ELb0ELb1ELb1ELb1EN3c108BFloat16ENS1_7complexIfEEEEv12SSMParamsBwd:
        /* <DEDUP_REMOVED lines=36> */
[----:B------:R-:W-:Y:S01]  /*0240*/  UISETP.NE.AND.EX UP0, UPT, UR5, URZ, UPT, UP0 ;  /* 0x0000003f0500728c */ /* 0x000fe2000bf05300 */
[----:B------:R-:W-:Y:S01]  /*0250*/  CS2R R102, SRZ ;  /* 0x0000000000667805 */ /* 0x000fe2000001ff00 */
[----:B-1----:R-:W-:Y:S01]  /*0260*/  USHF.R.S32.HI UR48, URZ, 0x1f, UR12 ;  /* 0x0000001f3f307899 */ /* 0x002fe2000801140c */
[----:B------:R-:W-:Y:S01]  /*0270*/  R2UR UR29, R0 ;  /* 0x00000000001d72ca */ /* 0x000fe200000e0000 */
[----:B------:R-:W-:Y:S01]  /*0280*/  ULDC.64 UR4, c[0x0][0x280] ;  /* 0x0000a00000047ab9 */ /* 0x000fe20000000a00 */
[----:B------:R-:W-:-:S02]  /*0290*/  UISETP.NE.U32.AND UP1, UPT, UR24, URZ, UPT ;  /* 0x0000003f1800728c */ /* 0x000fc4000bf25070 */
[----:B------:R-:W-:Y:S02]  /*02a0*/  UIMAD.WIDE.U32 UR18, UR12, UR4, URZ ;  /* 0x000000040c1272a5 */ /* 0x000fe4000f8e003f */
[----:B------:R-:W-:Y:S02]  /*02b0*/  UIMAD UR4, UR48, UR4, URZ ;  /* 0x00000004300472a4 */ /* 0x000fe4000f8e023f */
[----:B------:R-:W-:Y:S02]  /*02c0*/  UISETP.NE.AND.EX UP1, UPT, UR25, URZ, UPT, UP1 ;  /* 0x0000003f1900728c */ /* 0x000fe4000bf25310 */
[----:B------:R-:W-:Y:S01]  /*02d0*/  UIMAD UR27, UR12, UR5, UR4 ;  /* 0x000000050c1b72a4 */ /* 0x000fe2000f8e0204 */
[----:B------:R-:W-:Y:S02]  /*02e0*/  ULDC.64 UR6, c[0x0][0x290] ;  /* 0x0000a40000067ab9 */ /* 0x000fe40000000a00 */
[----:B------:R-:W1:Y:S01]  /*02f0*/  I2F.RP R0, UR29 ;  /* 0x0000001d00007d06 */ /* 0x000e620008209400 */
[----:B------:R-:W-:Y:S01]  /*0300*/  UMOV UR4, URZ ;  /* 0x0000003f00047c82 */ /* 0x000fe20008000000 */
[----:B------:R-:W-:-:S02]  /*0310*/  UIMAD UR9, UR48, UR6, URZ ;  /* 0x00000006300972a4 */ /* 0x000fc4000f8e023f */
[----:B------:R-:W-:Y:S02]  /*0320*/  UIMAD.WIDE.U32 UR16, UR12, UR6, URZ ;  /* 0x000000060c1072a5 */ /* 0x000fe4000f8e003f */
[----:B------:R-:W-:Y:S02]  /*0330*/  @UP1 ULEA UR60, UP3, UR10, UR24, 0x2 ;  /* 0x000000180a3c1291 */ /* 0x000fe4000f86103f */
[----:B------:R-:W-:Y:S02]  /*0340*/  UIMAD UR9, UR12, UR7, UR9 ;  /* 0x000000070c0972a4 */ /* 0x000fe4000f8e0209 */
[----:B------:R-:W-:Y:S01]  /*0350*/  @UP1 ULEA.HI.X UR61, UR10, UR25, UR11, 0x2, UP3 ;  /* 0x000000190a3d1291 */ /* 0x000fe200098f140b */
[----:B------:R-:W-:Y:S01]  /*0360*/  ULDC.64 UR6, c[0x0][0x328] ;  /* 0x0000ca0000067ab9 */ /* 0x000fe20000000a00 */
[----:B------:R-:W-:Y:S01]  /*0370*/  UISETP.NE.U32.AND UP2, UPT, UR32, URZ, UPT ;  /* 0x0000003f2000728c */ /* 0x000fe2000bf45070 */
[----:B-1----:R-:W0:Y:S01]  /*0380*/  MUFU.RCP R0, R0 ;  /* 0x0000000000007308 */ /* 0x002e220000001000 */
[----:B------:R-:W-:-:S02]  /*0390*/  UIMAD UR13, UR48, UR6, URZ ;  /* 0x00000006300d72a4 */ /* 0x000fc4000f8e023f */
[----:B------:R-:W-:Y:S02]  /*03a0*/  UISETP.NE.AND.EX UP1, UPT, UR33, URZ, UPT, UP2 ;  /* 0x0000003f2100728c */ /* 0x000fe4000bf25320 */
[----:B------:R-:W-:Y:S02]  /*03b0*/  UIMAD.WIDE.U32 UR14, UR12, UR6, URZ ;  /* 0x000000060c0e72a5 */ /* 0x000fe4000f8e003f */
[----:B------:R-:W-:Y:S02]  /*03c0*/  UIMAD UR8, UR48, UR22, URZ ;  /* 0x00000016300872a4 */ /* 0x000fe4000f8e023f */
[----:B------:R-:W-:Y:S02]  /*03d0*/  UIMAD UR13, UR12, UR7, UR13 ;  /* 0x000000070c0d72a4 */ /* 0x000fe4000f8e020d */
[----:B------:R-:W-:Y:S02]  /*03e0*/  UIMAD.WIDE.U32 UR6, UR12, UR22, URZ ;  /* 0x000000160c0672a5 */ /* 0x000fe4000f8e003f */
[----:B------:R-:W-:-:S02]  /*03f0*/  UIMAD UR8, UR12, UR23, UR8 ;  /* 0x000000170c0872a4 */ /* 0x000fc4000f8e0208 */
[----:B------:R-:W-:Y:S01]  /*0400*/  UIADD3 UR15, UR15, UR13, URZ ;  /* 0x0000000d0f0f7290 */ /* 0x000fe2000fffe03f */
[----:B0-----:R-:W-:Y:S01]  /*0410*/  IADD3 R2, R0, 0xffffffe, RZ ;  /* 0x0ffffffe00027810 */ /* 0x001fe20007ffe0ff */
[----:B------:R-:W-:Y:S01]  /*0420*/  ULDC.64 UR22, c[0x0][0x288] ;  /* 0x0000a20000167ab9 */ /* 0x000fe20000000a00 */
[----:B------:R-:W-:Y:S01]  /*0430*/  IABS R0, UR10 ;  /* 0x0000000a00007c13 */ /* 0x000fe20008000000 */
[----:B------:R-:W-:Y:S02]  /*0440*/  UIMAD UR28, UR11, UR22, URZ ;  /* 0x000000160b1c72a4 */ /* 0x000fe4000f8e023f */
[----:B------:R-:W-:Y:S01]  /*0450*/  @UP1 ULEA UR58, UP2, UR10, UR32, 0x2 ;  /* 0x000000200a3a1291 */ /* 0x000fe2000f84103f */
[----:B------:R-:W0:Y:S01]  /*0460*/  F2I.FTZ.U32.TRUNC.NTZ R2, R2 ;  /* 0x0000000200027305 */ /* 0x000e22000021f000 */
[----:B------:R-:W-:Y:S01]  /*0470*/  R2UR UR31, R0 ;  /* 0x00000000001f72ca */ /* 0x000fe200000e0000 */
[----:B------:R-:W-:Y:S02]  /*0480*/  UIADD3 UR17, UR17, UR9, URZ ;  /* 0x0000000911117290 */ /* 0x000fe4000fffe03f */
[----:B------:R-:W-:-:S02]  /*0490*/  ULOP3.LUT UR9, UR10, UR26, URZ, 0x3c, !UPT ;  /* 0x0000001a0a097292 */ /* 0x000fc4000f8e3c3f */
[----:B------:R-:W-:Y:S02]  /*04a0*/  UIMAD UR28, UR10, UR23, UR28 ;  /* 0x000000170a1c72a4 */ /* 0x000fe4000f8e021c */
        /* <DEDUP_REMOVED lines=17> */
[----:B------:R-:W-:Y:S01]  /*05c0*/  ULDC UR18, c[0x0][0x224] ;  /* 0x0000890000127ab9 */ /* 0x000fe20000000800 */
[----:B------:R-:W-:Y:S02]  /*05d0*/  UIMAD UR30, UR10, UR19, UR30 ;  /* 0x000000130a1e72a4 */ /* 0x000fe4000f8e021e */
[----:B------:R-:W-:Y:S02]  /*05e0*/  UIMAD.WIDE.U32 UR4, UR10, UR22, UR4 ;  /* 0x000000160a0472a5 */ /* 0x000fe4000f8e0004 */
[----:B------:R-:W-:Y:S01]  /*05f0*/  ULEA UR19, UR18, 0xfffffe00, 0x9 ;  /* 0xfffffe0012137891 */ /* 0x000fe2000f8e483f */
[----:B------:R-:W-:-:S04]  /*0600*/  ULDC.64 UR22, c[0x0][0x298] ;  /* 0x0000a60000167ab9 */ /* 0x000fc80000000a00 */
[----:B------:R-:W-:Y:S02]  /*0610*/  @!UP4 UIADD3 UR24, UR24, -UR29, URZ ;  /* 0x8000001d1818c290 */ /* 0x000fe4000fffe03f */
[----:B------:R-:W-:Y:S02]  /*0620*/  @!UP4 UIADD3 UR25, UR25, 0x1, URZ ;  /* 0x000000011919c890 */ /* 0x000fe4000fffe03f */
[----:B------:R-:W-:Y:S02]  /*0630*/  UISETP.GE.U32.AND UP3, UPT, UR24, UR29, UPT ;  /* 0x0000001d1800728c */ /* 0x000fe4000bf66070 */
[----:B------:R-:W-:Y:S02]  /*0640*/  UIMAD UR27, UR11, UR22, URZ ;  /* 0x000000160b1b72a4 */ /* 0x000fe4000f8e023f */
[----:B------:R-:W-:Y:S02]  /*0650*/  UIMAD.WIDE.U32 UR16, UR10, UR22, UR16 ;  /* 0x000000160a1072a5 */ /* 0x000fe4000f8e0010 */
[----:B------:R-:W-:-:S02]  /*0660*/  USHF.R.S32.HI UR22, URZ, 0x1f, UR19 ;  /* 0x0000001f3f167899 */ /* 0x000fc40008011413 */
[----:B------:R-:W-:Y:S02]  /*0670*/  UIADD3 UR49, UP5, UR19, UR4, URZ ;  /* 0x0000000413317290 */ /* 0x000fe4000ffbe03f */
[----:B------:R-:W-:Y:S02]  /*0680*/  UIMAD UR23, UR10, UR23, UR27 ;  /* 0x000000170a1772a4 */ /* 0x000fe4000f8e021b */
[----:B------:R-:W-:Y:S02]  /*0690*/  @UP3 UIADD3 UR25, UR25, 0x1, URZ ;  /* 0x0000000119193890 */ /* 0x000fe4000fffe03f */
[----:B------:R-:W-:Y:S02]  /*06a0*/  UIADD3.X UR4, UR22, UR5, UR28, UP5, !UPT ;  /* 0x0000000516047290 */ /* 0x000fe4000affe41c */
[----:B------:R-:W-:Y:S02]  /*06b0*/  ULEA UR50, UP4, UR49, UR50, 0x1 ;  /* 0x0000003231327291 */ /* 0x000fe4000f88083f */
[----:B------:R-:W-:Y:S01]  /*06c0*/  UIADD3 UR16, UP3, UR19, UR16, URZ ;  /* 0x0000001013107290 */ /* 0x000fe2000ff7e03f */
[----:B------:R-:W-:Y:S01]  /*06d0*/  UMOV UR13, UR25 ;  /* 0x00000019000d7c82 */ /* 0x000fe20008000000 */
[----:B------:R-:W-:-:S02]  /*06e0*/  ULEA.HI.X UR49, UR49, UR51, UR4, 0x1, UP4 ;  /* 0x0000003331317291 */ /* 0x000fc4000a0f0c04 */
[----:B------:R-:W-:Y:S01]  /*06f0*/  @!UP2 UIADD3 UR13, -UR13, URZ, URZ ;  /* 0x0000003f0d0da290 */ /* 0x000fe2000fffe13f */
[----:B------:R-:W-:Y:S01]  /*0700*/  ULDC.64 UR4, c[0x0][0x2f8] ;  /* 0x0000be0000047ab9 */ /* 0x000fe20000000a00 */
[----:B------:R-:W-:Y:S02]  /*0710*/  @!UP1 ULOP3.LUT UR13, URZ, UR26, URZ, 0x33, !UPT ;  /* 0x0000001a3f0d9292 */ /* 0x000fe4000f8e333f */
[----:B------:R-:W-:Y:S02]  /*0720*/  UIADD3.X UR17, UR22, UR17, UR23, UP3, !UPT ;  /* 0x0000001116117290 */ /* 0x000fe40009ffe417 */
[----:B------:R-:W-:Y:S02]  /*0730*/  ULEA UR9, UP3, UR16, UR4, 0x1 ;  /* 0x0000000410097291 */ /* 0x000fe4000f86083f */
[----:B------:R-:W-:Y:S02]  /*0740*/  UIADD3 UR19, UP2, UR19, UR14, URZ ;  /* 0x0000000e13137290 */ /* 0x000fe4000ff5e03f */
[----:B------:R-:W-:-:S02]  /*0750*/  USHF.R.S32.HI UR8, URZ, 0x1f, UR13 ;  /* 0x0000001f3f087899 */ /* 0x000fc4000801140d */
[----:B------:R-:W-:Y:S02]  /*0760*/  ULEA.HI.X UR16, UR16, UR5, UR17, 0x1, UP3 ;  /* 0x0000000510107291 */ /* 0x000fe400098f0c11 */
[----:B------:R-:W-:Y:S01]  /*0770*/  UIADD3.X UR51, UR22, UR15, UR30, UP2, !UPT ;  /* 0x0000000f16337290 */ /* 0x000fe200097fe41e */
[----:B------:R-:W-:Y:S02]  /*0780*/  ULDC.64 UR4, c[0x0][0x3b8] ;  /* 0x0000ee0000047ab9 */ /* 0x000fe40000000a00 */
[----:B------:R-:W-:Y:S01]  /*0790*/  ULDC.64 UR22, c[0x0][0x278] ;  /* 0x00009e0000167ab9 */ /* 0x000fe20000000a00 */
[----:B------:R-:W-:Y:S02]  /*07a0*/  ULEA UR52, UP1, UR19, UR4, 0x1 ;  /* 0x0000000413347291 */ /* 0x000fe4000f82083f */
[----:B------:R-:W-:Y:S02]  /*07b0*/  UIMAD UR4, UR8, UR22, URZ ;  /* 0x00000016080472a4 */ /* 0x000fe4000f8e023f */
[----:B------:R-:W-:Y:S01]  /*07c0*/  ULEA.HI.X UR51, UR19, UR5, UR51, 0x1, UP1 ;  /* 0x0000000513337291 */ /* 0x000fe200088f0c33 */
[----:B------:R-:W-:Y:S01]  /*07d0*/  @UP0 ULDC UR8, c[0x0][0x214] ;  /* 0x0000850000080ab9 */ /* 0x000fe20000000800 */
[----:B------:R-:W-:-:S02]  /*07e0*/  UISETP.GE.AND UP1, UPT, UR18, 0x1, UPT ;  /* 0x000000011200788c */ /* 0x000fc4000bf26270 */
[----:B------:R-:W-:Y:S02]  /*07f0*/  @UP0 UIMAD UR8, UR12, UR8, UR10 ;  /* 0x000000080c0802a4 */ /* 0x000fe4000f8e020a */
[----:B------:R-:W-:Y:S02]  /*0800*/  UIMAD.WIDE.U32 UR14, UR13, UR22, UR6 ;  /* 0x000000160d0e72a5 */ /* 0x000fe4000f8e0006 */
[----:B------:R-:W-:Y:S02]  /*0810*/  UIMAD UR22, UR13, UR23, UR4 ;  /* 0x000000170d1672a4 */ /* 0x000fe4000f8e0204 */
[----:B------:R-:W-:Y:S01]  /*0820*/  @UP0 UIMAD UR8, UR8, UR18, URZ ;  /* 0x00000012080802a4 */ /* 0x000fe2000f8e023f */
[----:B------:R-:W-:Y:S01]  /*0830*/  UMOV UR4, URZ ;  /* 0x0000003f00047c82 */ /* 0x000fe20008000000 */
[----:B------:R-:W-:Y:S01]  /*0840*/  @UP0 ULDC UR23, c[0x0][0x21c] ;  /* 0x0000870000170ab9 */ /* 0x000fe20000000800 */
        /* <DEDUP_REMOVED lines=22> */
[----:B------:R-:W-:Y:S01]  /*09b0*/  UMOV UR6, URZ ;  /* 0x0000003f00067c82 */ /* 0x000fe20008000000 */
[----:B0-----:R-:W-:-:S04]  /*09c0*/  SHF.L.U32 R100, R101, 0x1, RZ ;  /* 0x0000000165647819 */ /* 0x001fc800000006ff */
[----:B-1----:R-:W-:-:S07]  /*09d0*/  LOP3.LUT R100, R100, 0xffffffc0, RZ, 0xc0, !PT ;  /* 0xffffffc064647812 */ /* 0x002fce00078ec0ff */
.L_x_14630:
[----:B------:R-:W-:Y:S01]  /*09e0*/  BAR.SYNC.DEFER_BLOCKING 0x0 ;  /* 0x0000000000007b1d */ /* 0x000fe20000010000 */
[----:B0-----:R-:W-:Y:S02]  /*09f0*/  MOV R2, UR50 ;  /* 0x0000003200027c02 */ /* 0x001fe40008000f00 */
[----:B------:R-:W-:Y:S02]  /*0a00*/  MOV R3, UR49 ;  /* 0x0000003100037c02 */ /* 0x000fe40008000f00 */
[----:B------:R-:W-:-:S03]  /*0a10*/  LOP3.LUT R99, R100, 0x1f, R101, 0xf8, !PT ;  /* 0x0000001f64637812 */ /* 0x000fc600078ef865 */
[----:B------:R-:W0:Y:S01]  /*0a20*/  S2UR UR8, SR_CgaCtaId ;  /* 0x00000000000879c3 */ /* 0x000e220000008800 */
[----:B------:R-:W-:Y:S01]  /*0a30*/  UMOV UR7, 0x400 ;  /* 0x0000040000077882 */ /* 0x000fe20000000000 */
[----:B------:R-:W-:Y:S01]  /*0a40*/  HFMA2.MMA R20, -RZ, RZ, 0, 9.5367431640625e-07 ;  /* 0x00000010ff147435 */ /* 0x000fe200000001ff */
[----:B------:R-:W-:Y:S01]  /*0a50*/  ULDC UR16, c[0x0][0x224] ;  /* 0x0000890000107ab9 */ /* 0x000fe20000000800 */
[----:B------:R-:W-:-:S05]  /*0a60*/  IMAD.WIDE R2, R99, 0x10, R2 ;  /* 0x0000001063027825 */ /* 0x000fca00078e0202 */
[----:B------:R-:W2:Y:S04]  /*0a70*/  LDG.E.128 R4, desc[UR20][R2.64] ;  /* 0x0000001402047981 */ /* 0x000ea8000c1e1d00 */
[----:B------:R-:W3:Y:S01]  /*0a80*/  LDG.E.128 R8, desc[UR20][R2.64+0x200] ;  /* 0x0002001402087981 */ /* 0x000ee2000c1e1d00 */
[----:B------:R-:W-:Y:S01]  /*0a90*/  IMAD.WIDE R20, R99, R20, UR24 ;  /* 0x0000001863147e25 */ /* 0x000fe2000f8e0214 */
[----:B0-----:R-:W-:-:S06]  /*0aa0*/  ULEA UR7, UR8, UR7, 0x18 ;  /* 0x0000000708077291 */ /* 0x001fcc000f8ec03f */
[C---:B------:R-:W-:Y:S02]  /*0ab0*/  LEA R98, R190.reuse, UR7, 0x4 ;  /* 0x00000007be627c11 */ /* 0x040fe4000f8e20ff */
[----:B------:R-:W-:-:S03]  /*0ac0*/  LEA R0, R190, UR7, 0x5 ;  /* 0x00000007be007c11 */ /* 0x000fc6000f8e28ff */
        /* <DEDUP_REMOVED lines=81> */
.L_x_14518:
[----:B------:R-:W-:Y:S05]  /*0fe0*/  BSYNC B0 ;  /* 0x0000000000007941 */ /* 0x000fea0003800000 */
.L_x_14517:
        /* <DEDUP_REMOVED lines=36> */
.L_x_14520:
[----:B------:R-:W-:Y:S05]  /*1230*/  BSYNC B0 ;  /* 0x0000000000007941 */ /* 0x000fea0003800000 */
.L_x_14519:
        /* <DEDUP_REMOVED lines=37> */
.L_x_14522:
[----:B------:R-:W-:Y:S05]  /*1490*/  BSYNC B0 ;  /* 0x0000000000007941 */ /* 0x000fea0003800000 */
.L_x_14521:
        /* <DEDUP_REMOVED lines=37> */
.L_x_14524:
[----:B------:R-:W-:Y:S05]  /*16f0*/  BSYNC B0 ;  /* 0x0000000000007941 */ /* 0x000fea0003800000 */
.L_x_14523:
        /* <DEDUP_REMOVED lines=37> */
.L_x_14526:
[----:B------:R-:W-:Y:S05]  /*1950*/  BSYNC B0 ;  /* 0x0000000000007941 */ /* 0x000fea0003800000 */
.L_x_14525:
        /* <DEDUP_REMOVED lines=37> */
.L_x_14528:
[----:B------:R-:W-:Y:S05]  /*1bb0*/  BSYNC B0 ;  /* 0x0000000000007941 */ /* 0x000fea0003800000 */
.L_x_14527:
        /* <DEDUP_REMOVED lines=37> */
.L_x_14530:
[----:B------:R-:W-:Y:S05]  /*1e10*/  BSYNC B0 ;  /* 0x0000000000007941 */ /* 0x000fea0003800000 */
.L_x_14529:
        /* <DEDUP_REMOVED lines=37> */
.L_x_14532:
[----:B------:R-:W-:Y:S05]  /*2070*/  BSYNC B0 ;  /* 0x0000000000007941 */ /* 0x000fea0003800000 */
.L_x_14531:
        /* <DEDUP_REMOVED lines=36> */
.L_x_14534:
[----:B------:R-:W-:Y:S05]  /*22c0*/  BSYNC B0 ;  /* 0x0000000000007941 */ /* 0x000fea0003800000 */
.L_x_14533:
        /* <DEDUP_REMOVED lines=34> */
.L_x_14536:
[----:B------:R-:W-:Y:S05]  /*24f0*/  BSYNC B0 ;  /* 0x0000000000007941 */ /* 0x000fea0003800000 */
.L_x_14535:
        /* <DEDUP_REMOVED lines=33> */
.L_x_14538:
[----:B------:R-:W-:Y:S05]  /*2710*/  BSYNC B0 ;  /* 0x0000000000007941 */ /* 0x000fea0003800000 */
.L_x_14537:
        /* <DEDUP_REMOVED lines=33> */
.L_x_14540:
[----:B------:R-:W-:Y:S05]  /*2930*/  BSYNC B0 ;  /* 0x0000000000007941 */ /* 0x000fea0003800000 */
.L_x_14539:
        /* <DEDUP_REMOVED lines=33> */
.L_x_14542:
[----:B------:R-:W-:Y:S05]  /*2b50*/  BSYNC B0 ;  /* 0x0000000000007941 */ /* 0x000fea0003800000 */
.L_x_14541:
        /* <DEDUP_REMOVED lines=33> */
.L_x_14544:
[----:B------:R-:W-:Y:S05]  /*2d70*/  BSYNC B0 ;  /* 0x0000000000007941 */ /* 0x000fea0003800000 */
.L_x_14543:
        /* <DEDUP_REMOVED lines=33> */
.L_x_14546:
[----:B------:R-:W-:Y:S05]  /*2f90*/  BSYNC B0 ;  /* 0x0000000000007941 */ /* 0x000fea0003800000 */
.L_x_14545:
        /* <DEDUP_REMOVED lines=33> */
.L_x_14548:
[----:B------:R-:W-:Y:S05]  /*31b0*/  BSYNC B0 ;  /* 0x0000000000007941 */ /* 0x000fea0003800000 */
.L_x_14547:
[----:B------:R-:W-:Y:S01]  /*31c0*/  ULEA UR8, UR16, 0xfffffe00, 0x9 ;  /* 0xfffffe0010087891 */ /* 0x000fe2000f8e483f */
[----:B0-----:R-:W0:Y:S01]  /*31d0*/  LDS.128 R32, [R0] ;  /* 0x0000000000207984 */ /* 0x001e220000000c00 */
[----:B------:R-:W-:Y:S01]  /*31e0*/  ULDC.64 UR18, c[0x0][0x2a0] ;  /* 0x0000a80000127ab9 */ /* 0x000fe20000000a00 */
[----:B------:R-:W-:Y:S01]  /*31f0*/  ULDC.64 UR26, c[0x0][0x2a8] ;  /* 0x0000aa00001a7ab9 */ /* 0x000fe20000000a00 */
[----:B------:R-:W-:Y:S01]  /*3200*/  UIMAD UR7, UR48, UR18, URZ ;  /* 0x00000012300772a4 */ /* 0x000fe2000f8e023f */
[----:B------:R-:W1:Y:S01]  /*3210*/  LDS.128 R8, [R0+0x10] ;  /* 0x0000100000087984 */ /* 0x000e620000000c00 */
        /* <DEDUP_REMOVED lines=36> */
[----:B----4-:R-:W-:Y:S01]  /*3460*/  STS.128 [R98+0x200], R40 ;  /* 0x0002002862007388 */ /* 0x010fe20000000c00 */
        /* <DEDUP_REMOVED lines=8> */
[----:B-1----:R-:W-:-:S02]  /*34f0*/  SHF.L.U32 R69, R10, 0x10, RZ ;  /* 0x000000100a457819 */ /* 0x002fc400000006ff */
        /* <DEDUP_REMOVED lines=21> */
[----:B------:R-:W-:Y:S01]  /*3650*/  FMUL.FTZ R43, R60, -1.4426950216293334961 ;  /* 0xbfb8aa3b3c2b7820 */ /* 0x000fe20000410000 */
[----:B------:R-:W-:Y:S01]  /*3660*/  PRMT R29, R33, 0x7632, R29 ;  /* 0x00007632211d7816 */ /* 0x000fe2000000001d */
[----:B------:R-:W-:Y:S01]  /*3670*/  UIMAD UR7, UR10, UR27, UR7 ;  /* 0x0000001b0a0772a4 */ /* 0x000fe2000f8e0207 */
[----:B------:R-:W-:-:S02]  /*3680*/  PRMT R31, R34, 0x7632, R31 ;  /* 0x00007632221f7816 */ /* 0x000fc4000000001f */
[----:B------:R-:W-:Y:S01]  /*3690*/  SHF.L.U32 R67, R11, 0x10, RZ ;  /* 0x000000100b437819 */ /* 0x000fe200000006ff */
[----:B------:R-:W-:Y:S01]  /*36a0*/  ULDC.64 UR26, c[0x0][0x3e8] ;  /* 0x0000fa00001a7ab9 */ /* 0x000fe20000000a00 */
[----:B------:R-:W2:Y:S01]  /*36b0*/  MUFU.EX2 R36, R36 ;  /* 0x0000002400247308 */ /* 0x000ea20000000800 */
[----:B0-----:R-:W-:Y:S01]  /*36c0*/  FADD.FTZ R2, R44, 1 ;  /* 0x3f8000002c027421 */ /* 0x001fe20000010000 */
[----:B------:R-:W-:Y:S01]  /*36d0*/  SHF.L.U32 R44, R33, 0x10, RZ ;  /* 0x00000010212c7819 */ /* 0x000fe200000006ff */
[----:B------:R-:W-:Y:S01]  /*36e0*/  UIADD3 UR17, UR19, UR7, URZ ;  /* 0x0000000713117290 */ /* 0x000fe2000fffe03f */
[----:B------:R-:W-:Y:S01]  /*36f0*/  PRMT R33, R10, 0x7632, R33 ;  /* 0x000076320a217816 */ /* 0x000fe20000000021 */
[----:B------:R-:W-:Y:S01]  /*3700*/  ULEA UR7, UP0, UR18, UR26, 0x1 ;  /* 0x0000001a12077291 */ /* 0x000fe2000f80083f */
[----:B------:R-:W-:Y:S02]  /*3710*/  PRMT R34, R11, 0x7632, R34 ;  /* 0x000076320b227816 */ /* 0x000fe40000000022 */
[----:B------:R-:W0:Y:S01]  /*3720*/  MUFU.RCP R51, R2 ;  /* 0x0000000200337308 */ /* 0x000e220000001000 */
[----:B-1----:R-:W-:Y:S01]  /*3730*/  FADD.FTZ R3, R3, 1 ;  /* 0x3f80000003037421 */ /* 0x002fe20000010000 */
[C---:B------:R-:W-:Y:S01]  /*3740*/  SHF.L.U32 R11, R16.reuse, 0x10, RZ ;  /* 0x00000010100b7819 */ /* 0x040fe200000006ff */
[----:B------:R-:W-:Y:S01]  /*3750*/  ULEA.HI.X UR17, UR18, UR27, UR17, 0x1, UP0 ;  /* 0x0000001b12117291 */ /* 0x000fe200080f0c11 */
[----:B------:R-:W-:-:S02]  /*3760*/  PRMT R10, R16, 0x7632, R10 ;  /* 0x00007632100a7816 */ /* 0x000fc4000000000a */
[----:B------:R-:W-:Y:S01]  /*3770*/  SHF.L.U32 R58, R30, 0x10, RZ ;  /* 0x000000101e3a7819 */ /* 0x000fe200000006ff */
[----:B------:R-:W-:Y:S01]  /*3780*/  ULDC.64 UR18, c[0x0][0x320] ;  /* 0x0000c80000127ab9 */ /* 0x000fe20000000a00 */
[----:B------:R-:W1:Y:S01]  /*3790*/  MUFU.RCP R53, R3 ;  /* 0x0000000300357308 */ /* 0x000e620000001000 */
[----:B--2---:R-:W-:Y:S01]  /*37a0*/  FADD.FTZ R28, R36, 1 ;  /* 0x3f800000241c7421 */ /* 0x004fe20000010000 */
[----:B------:R-:W-:Y:S02]  /*37b0*/  SHF.L.U32 R10, R10, 0x10, RZ ;  /* 0x000000100a0a7819 */ /* 0x000fe400000006ff */
[C---:B------:R-:W-:Y:S02]  /*37c0*/  SHF.L.U32 R49, R8.reuse, 0x10, RZ ;  /* 0x0000001008317819 */ /* 0x040fe400000006ff */
[----:B------:R-:W-:Y:S01]  /*37d0*/  PRMT R36, R8, 0x7632, R36 ;  /* 0x0000763208247816 */ /* 0x000fe20000000024 */
[----:B------:R-:W-:Y:S01]  /*37e0*/  FMUL.FTZ R8, R58, -1.4426950216293334961 ;  /* 0xbfb8aa3b3a087820 */ /* 0x000fe20000410000 */
[----:B------:R-:W2:Y:S01]  /*37f0*/  MUFU.RCP R57, R28 ;  /* 0x0000001c00397308 */ /* 0x000ea20000001000 */
[----:B0-----:R-:W-:Y:S01]  /*3800*/  FMUL.FTZ R2, R48, R51 ;  /* 0x0000003330027220 */ /* 0x001fe20000410000 */
[----:B------:R-:W-:-:S02]  /*3810*/  SHF.L.U32 R47, R35, 0x10, RZ ;  /* 0x00000010232f7819 */ /* 0x000fc400000006ff */
[----:B------:R-:W-:Y:S02]  /*3820*/  SHF.L.U32 R71, R9, 0x10, RZ ;  /* 0x0000001009477819 */ /* 0x000fe400000006ff */
[----:B---3--:R-:W-:Y:S02]  /*3830*/  SHF.L.U32 R64, R4, 0x10, RZ ;  /* 0x0000001004407819 */ /* 0x008fe400000006ff */
[----:B------:R0:W3:Y:S01]  /*3840*/  MUFU.EX2 R41, R37 ;  /* 0x0000002500297308 */ /* 0x0000e20000000800 */
[----:B-1----:R-:W-:Y:S01]  /*3850*/  FMUL.FTZ R3, R38, R53 ;  /* 0x0000003526037220 */ /* 0x002fe20000410000 */
[----:B------:R-:W-:Y:S02]  /*3860*/  PRMT R4, R31, 0x7632, R4 ;  /* 0x000076321f047816 */ /* 0x000fe40000000004 */
[----:B------:R-:W-:Y:S02]  /*3870*/  SHF.L.U32 R68, R5, 0x10, RZ ;  /* 0x0000001005447819 */ /* 0x000fe400000006ff */
[----:B------:R-:W-:-:S02]  /*3880*/  SHF.L.U32 R72, R19, 0x10, RZ ;  /* 0x0000001013487819 */ /* 0x000fc400000006ff */
[----:B------:R1:W5:Y:S01]  /*3890*/  MUFU.EX2 R46, R40 ;  /* 0x00000028002e7308 */ /* 0x0003620000000800 */
[----:B--2---:R-:W-:Y:S01]  /*38a0*/  FMUL.FTZ R28, R52, R57 ;  /* 0x00000039341c7220 */ /* 0x004fe20000410000 */
[----:B0-----:R-:W-:Y:S02]  /*38b0*/  PRMT R37, R35, 0x7632, R37 ;  /* 0x0000763223257816 */ /* 0x001fe40000000025 */
[----:B------:R-:W-:Y:S01]  /*38c0*/  PRMT R35, R9, 0x7632, R35 ;  /* 0x0000763209237816 */ /* 0x000fe20000000023 */
[----:B------:R-:W-:Y:S01]  /*38d0*/  FMUL.FTZ R79, R44, R28 ;  /* 0x0000001c2c4f7220 */ /* 0x000fe20000410000 */
[----:B------:R-:W-:Y:S02]  /*38e0*/  PRMT R5, R5, 0x7632, R5 ;  /* 0x0000763205057816 */ /* 0x000fe40000000005 */
[----:B------:R0:W-:Y:S01]  /*38f0*/  MUFU.EX2 R55, R43 ;  /* 0x0000002b00377308 */ /* 0x0001e20000000800 */
[C---:B-1----:R-:W-:Y:S01]  /*3900*/  SHF.L.U32 R40, R32.reuse, 0x10, RZ ;  /* 0x0000001020287819 */ /* 0x042fe200000006ff */
[----:B---3--:R-:W-:Y:S01]  /*3910*/  FADD.FTZ R41, R41, 1 ;  /* 0x3f80000029297421 */ /* 0x008fe20000010000 */
[----:B------:R-:W-:-:S02]  /*3920*/  PRMT R32, R32, 0x7632, R32 ;  /* 0x0000763220207816 */ /* 0x000fc40000000020 */
[----:B------:R-:W-:Y:S01]  /*3930*/  SHF.L.U32 R36, R36, 0x10, RZ ;  /* 0x0000001024247819 */ /* 0x000fe200000006ff */
[----:B------:R-:W-:Y:S01]  /*3940*/  FMUL.FTZ R81, R40, R2 ;  /* 0x0000000228517220 */ /* 0x000fe20000410000 */
[----:B------:R-:W-:Y:S01]  /*3950*/  SHF.L.U32 R35, R35, 0x10, RZ ;  /* 0x0000001023237819 */ /* 0x000fe200000006ff */
[----:B------:R5:W-:Y:S01]  /*3960*/  MUFU.EX2 R9, R8 ;  /* 0x0000000800097308 */ /* 0x000be20000000800 */
[----:B0-----:R-:W-:Y:S01]  /*3970*/  SHF.L.U32 R43, R32, 0x10, RZ ;  /* 0x00000010202b7819 */ /* 0x001fe200000006ff */
[----:B------:R-:W-:Y:S01]  /*3980*/  FFMA.FTZ R11, R81, R11, R102 ;  /* 0x0000000b510b7223 */ /* 0x000fe20000010066 */
[----:B------:R-:W-:Y:S02]  /*3990*/  SHF.L.U32 R32, R17, 0x10, RZ ;  /* 0x0000001011207819 */ /* 0x000fe400000006ff */
[----:B------:R-:W-:Y:S01]  /*39a0*/  SHF.L.U32 R102, R6, 0x10, RZ ;  /* 0x0000001006667819 */ /* 0x000fe200000006ff */
[----:B------:R-:W-:Y:S01]  /*39b0*/  FMUL.FTZ R80, R43, R3 ;  /* 0x000000032b507220 */ /* 0x000fe20000410000 */
[----:B------:R-:W-:Y:S01]  /*39c0*/  SHF.L.U32 R33, R33, 0x10, RZ ;  /* 0x0000001021217819 */ /* 0x000fe200000006ff */
[----:B------:R0:W1:Y:S01]  /*39d0*/  MUFU.RCP R54, R41 ;  /* 0x0000002900367308 */ /* 0x0000620000001000 */
[----:B-----5:R-:W-:Y:S01]  /*39e0*/  FADD.FTZ R8, R46, 1 ;  /* 0x3f8000002e087421 */ /* 0x020fe20000010000 */
[--C-:B------:R-:W-:Y:S01]  /*39f0*/  FFMA.FTZ R30, R80, R10, R11.reuse ;  /* 0x0000000a501e7223 */ /* 0x100fe2000001000b */
[----:B------:R-:W-:Y:S01]  /*3a00*/  PRMT R11, R17, 0x7632, R11 ;  /* 0x00007632110b7816 */ /* 0x000fe2000000000b */
[----:B------:R-:W-:Y:S01]  /*3a10*/  FMUL.FTZ R10, R64, -1.4426950216293334961 ;  /* 0xbfb8aa3b400a7820 */ /* 0x000fe20000410000 */
[----:B------:R-:W-:Y:S01]  /*3a20*/  SHF.L.U32 R46, R29, 0x10, RZ ;  /* 0x000000101d2e7819 */ /* 0x000fe200000006ff */
[----:B------:R-:W-:Y:S01]  /*3a30*/  FFMA.FTZ R65, R79, R32, R30 ;  /* 0x000000204f417223 */ /* 0x000fe2000001001e */
[----:B------:R-:W-:Y:S01]  /*3a40*/  SHF.L.U32 R30, R11, 0x10, RZ ;  /* 0x000000100b1e7819 */ /* 0x000fe200000006ff */
[----:B------:R-:W-:Y:S01]  /*3a50*/  FADD.FTZ R11, -R57, 1 ;  /* 0x3f800000390b7421 */ /* 0x000fe20000010100 */
[----:B0-----:R-:W-:Y:S01]  /*3a60*/  SHF.L.U32 R41, R4, 0x10, RZ ;  /* 0x0000001004297819 */ /* 0x001fe200000006ff */
[----:B------:R0:W2:Y:S01]  /*3a70*/  MUFU.RCP R61, R8 ;  /* 0x00000008003d7308 */ /* 0x0000a20000001000 */
[----:B------:R-:W-:Y:S01]  /*3a80*/  PRMT R4, R18, 0x7632, R4 ;  /* 0x0000763212047816 */ /* 0x000fe20000000004 */
[----:B------:R-:W-:Y:S01]  /*3a90*/  FFMA.FTZ R59, R52, R11, 1 ;  /* 0x3f800000343b7423 */ /* 0x000fe2000001000b */
[----:B------:R-:W-:Y:S01]  /*3aa0*/  SHF.L.U32 R34, R34, 0x10, RZ ;  /* 0x0000001022227819 */ /* 0x000fe200000006ff */
[----:B------:R-:W-:Y:S01]  /*3ab0*/  FMUL.FTZ R11, R41, -1.4426950216293334961 ;  /* 0xbfb8aa3b290b7820 */ /* 0x000fe20000410000 */
[----:B------:R-:W-:Y:S01]  /*3ac0*/  ISETP.NE.U32.AND P0, PT, RZ, UR18, PT ;  /* 0x00000012ff007c0c */ /* 0x000fe2000bf05070 */
[----:B-1----:R-:W-:-:S02]  /*3ad0*/  FMUL.FTZ R29, R39, R54 ;  /* 0x00000036271d7220 */ /* 0x002fc40000410000 */
[----:B------:R1:W3:Y:S01]  /*3ae0*/  MUFU.EX2 R66, R10 ;  /* 0x0000000a00427308 */ /* 0x0002e20000000800 */
[----:B0-----:R-:W-:Y:S01]  /*3af0*/  FADD.FTZ R8, R9, 1 ;  /* 0x3f80000009087421 */ /* 0x001fe20000010000 */
[----:B------:R-:W-:Y:S01]  /*3b00*/  FADD.FTZ R9, -R51, 1 ;  /* 0x3f80000033097421 */ /* 0x000fe20000010100 */
[----:B------:R-:W-:Y:S01]  /*3b10*/  FMUL.FTZ R78, R46, R29 ;  /* 0x0000001d2e4e7220 */ /* 0x000fe20000410000 */
[----:B------:R-:W-:Y:S02]  /*3b20*/  ISETP.NE.AND.EX P0, PT, RZ, UR19, PT, P0 ;  /* 0x00000013ff007c0c */ /* 0x000fe4000bf05300 */
[----:B------:R-:W-:Y:S01]  /*3b30*/  FFMA.FTZ R50, R48, R9, 1 ;  /* 0x3f80000030327423 */ /* 0x000fe20000010009 */
[----:B------:R-:W-:Y:S01]  /*3b40*/  FFMA.FTZ R32, R78, R30, R65 ;  /* 0x0000001e4e207223 */ /* 0x000fe20000010041 */
[----:B------:R-:W0:Y:S01]  /*3b50*/  MUFU.EX2 R11, R11 ;  /* 0x0000000b000b7308 */ /* 0x000e220000000800 */
[----:B--2---:R-:W-:Y:S01]  /*3b60*/  FADD.FTZ R9, -R61, 1 ;  /* 0x3f8000003d097421 */ /* 0x004fe20000010100 */
[----:B-1----:R-:W-:Y:S01]  /*3b70*/  FADD.FTZ R10, R55, 1 ;  /* 0x3f800000370a7421 */ /* 0x002fe20000010000 */
[----:B------:R-:W-:Y:S01]  /*3b80*/  FMUL.FTZ R30, R42, R61 ;  /* 0x0000003d2a1e7220 */ /* 0x000fe20000410000 */
[----:B------:R-:W-:Y:S01]  /*3b90*/  SHF.L.U32 R48, R18, 0x10, RZ ;  /* 0x0000001012307819 */ /* 0x000fe200000006ff */
[----:B------:R-:W-:Y:S01]  /*3ba0*/  FFMA.FTZ R56, R42, R9, 1 ;  /* 0x3f8000002a387423 */ /* 0x000fe20000010009 */
[----:B------:R-:W-:Y:S01]  /*3bb0*/  FADD.FTZ R9, -R53, 1 ;  /* 0x3f80000035097421 */ /* 0x000fe20000010100 */
[----:B------:R-:W-:Y:S01]  /*3bc0*/  FMUL.FTZ R77, R45, R30 ;  /* 0x0000001e2d4d7220 */ /* 0x000fe20000410000 */
[----:B------:R1:W2:Y:S01]  /*3bd0*/  MUFU.RCP R63, R8 ;  /* 0x00000008003f7308 */ /* 0x0002a20000001000 */
[----:B---3--:R-:W-:Y:S01]  /*3be0*/  FADD.FTZ R66, R66, 1 ;  /* 0x3f80000042427421 */ /* 0x008fe20000010000 */
[----:B------:R-:W-:Y:S01]  /*3bf0*/  FFMA.FTZ R55, R38, R9, 1 ;  /* 0x3f80000026377423 */ /* 0x000fe20000010009 */
[----:B------:R-:W-:Y:S01]  /*3c00*/  FFMA.FTZ R73, R77, R48, R32 ;  /* 0x000000304d497223 */ /* 0x000fe20000010020 */
[----:B------:R-:W-:Y:S01]  /*3c10*/  SHF.L.U32 R48, R31, 0x10, RZ ;  /* 0x000000101f307819 */ /* 0x000fe200000006ff */
[----:B------:R-:W-:Y:S01]  /*3c20*/  FMUL.FTZ R32, R68, -1.4426950216293334961 ;  /* 0xbfb8aa3b44207820 */ /* 0x000fe20000410000 */
[----:B------:R-:W-:-:S02]  /*3c30*/  SHF.L.U32 R42, R4, 0x10, RZ ;  /* 0x00000010042a7819 */ /* 0x000fc400000006ff */
[----:B------:R-:W3:Y:S01]  /*3c40*/  MUFU.RCP R65, R10 ;  /* 0x0000000a00417308 */ /* 0x000ee20000001000 */
[----:B-1----:R-:W-:Y:S01]  /*3c50*/  FADD.FTZ R8, -R54, 1 ;  /* 0x3f80000036087421 */ /* 0x002fe20000010100 */
[----:B0-----:R-:W-:Y:S01]  /*3c60*/  FADD.FTZ R38, R11, 1 ;  /* 0x3f8000000b267421 */ /* 0x001fe20000010000 */
[----:B------:R-:W-:Y:S02]  /*3c70*/  PRMT R4, R19, 0x7632, R4 ;  /* 0x0000763213047816 */ /* 0x000fe40000000004 */
[----:B------:R-:W-:-:S03]  /*3c80*/  FFMA.FTZ R52, R39, R8, 1 ;  /* 0x3f80000027347423 */ /* 0x000fc60000010008 */
[----:B------:R0:W-:Y:S01]  /*3c90*/  MUFU.RCP R62, R38 ;  /* 0x00000026003e7308 */ /* 0x0001e20000001000 */
[----:B--2---:R-:W-:-:S04]  /*3ca0*/  FMUL.FTZ R31, R58, R63 ;  /* 0x0000003f3a1f7220 */ /* 0x004fc80000410000 */
[----:B------:R-:W-:-:S03]  /*3cb0*/  FMUL.FTZ R76, R48, R31 ;  /* 0x0000001f304c7220 */ /* 0x000fc60000410000 */
[----:B------:R-:W1:Y:S01]  /*3cc0*/  MUFU.RCP R107, R66 ;  /* 0x00000042006b7308 */ /* 0x000e620000001000 */
[----:B---3--:R-:W-:Y:S01]  /*3cd0*/  FADD.FTZ R39, -R65, 1 ;  /* 0x3f80000041277421 */ /* 0x008fe20000010100 */
[----:B------:R-:W-:Y:S01]  /*3ce0*/  FFMA.FTZ R42, R76, R42, R73 ;  /* 0x0000002a4c2a7223 */ /* 0x000fe20000010049 */
[----:B0-----:R-:W-:Y:S02]  /*3cf0*/  PRMT R38, R6, 0x7632, R38 ;  /* 0x0000763206267816 */ /* 0x001fe40000000026 */
[----:B------:R-:W-:Y:S02]  /*3d00*/  FFMA.FTZ R105, R60, R39, 1 ;  /* 0x3f8000003c697423 */ /* 0x000fe40000010027 */
[----:B------:R-:W-:Y:S01]  /*3d10*/  SHF.L.U32 R38, R38, 0x10, RZ ;  /* 0x0000001026267819 */ /* 0x000fe200000006ff */
[----:B------:R0:W2:Y:S02]  /*3d20*/  MUFU.EX2 R70, R32 ;  /* 0x0000002000467308 */ /* 0x0000a40000000800 */
[----:B0-----:R-:W-:-:S04]  /*3d30*/  FMUL.FTZ R32, R60, R65 ;  /* 0x000000413c207220 */ /* 0x001fc80000410000 */
[----:B------:R-:W-:-:S04]  /*3d40*/  FMUL.FTZ R75, R47, R32 ;  /* 0x000000202f4b7220 */ /* 0x000fc80000410000 */
[--C-:B------:R-:W-:Y:S01]  /*3d50*/  FFMA.FTZ R39, R75, R72, R42.reuse ;  /* 0x000000484b277223 */ /* 0x100fe2000001002a */
[----:B------:R-:W-:Y:S01]  /*3d60*/  SHF.L.U32 R72, R5, 0x10, RZ ;  /* 0x0000001005487819 */ /* 0x000fe200000006ff */
[----:B-1----:R-:W-:Y:S01]  /*3d70*/  FADD.FTZ R5, -R107, 1 ;  /* 0x3f8000006b057421 */ /* 0x002fe20000010100 */
[----:B------:R-:W-:Y:S01]  /*3d80*/  PRMT R42, R7, 0x7632, R42 ;  /* 0x00007632072a7816 */ /* 0x000fe2000000002a */
[----:B--2---:R-:W-:Y:S02]  /*3d90*/  FADD.FTZ R70, R70, 1 ;  /* 0x3f80000046467421 */ /* 0x004fe40000010000 */
[----:B------:R-:W-:Y:S01]  /*3da0*/  FFMA.FTZ R109, R64, R5, 1 ;  /* 0x3f800000406d7423 */ /* 0x000fe20000010005 */
[----:B------:R-:W-:Y:S01]  /*3db0*/  SHF.L.U32 R42, R42, 0x10, RZ ;  /* 0x000000102a2a7819 */ /* 0x000fe200000006ff */
        /* <DEDUP_REMOVED lines=10> */
[C---:B------:R-:W-:Y:S01]  /*3e60*/  SHF.L.U32 R26, R4.reuse, 0x10, RZ ;  /* 0x00000010041a7819 */ /* 0x040fe200000006ff */
[----:B------:R-:W-:Y:S01]  /*3e70*/  FFMA.FTZ R58, R41, R20, 1 ;  /* 0x3f800000293a7423 */ /* 0x000fe20000010014 */
[----:B------:R-:W-:Y:S01]  /*3e80*/  PRMT R4, R4, 0x7632, R4 ;  /* 0x0000763204047816 */ /* 0x000fe20000000004 */
[----:B------:R-:W-:Y:S01]  /*3e90*/  FMUL.FTZ R74, R21, R24 ;  /* 0x00000018154a7220 */ /* 0x000fe20000410000 */
[----:B------:R-:W-:Y:S01]  /*3ea0*/  SHF.L.U32 R25, R7, 0x10, RZ ;  /* 0x0000001007197819 */ /* 0x000fe200000006ff */
[----:B------:R0:W1:Y:S01]  /*3eb0*/  MUFU.EX2 R104, R22 ;  /* 0x0000001600687308 */ /* 0x0000620000000800 */
[----:B------:R-:W-:Y:S01]  /*3ec0*/  SHF.L.U32 R60, R4, 0x10, RZ ;  /* 0x00000010043c7819 */ /* 0x000fe200000006ff */
[----:B------:R-:W-:Y:S01]  /*3ed0*/  FFMA.FTZ R106, R74, R26, R39 ;  /* 0x0000001a4a6a7223 */ /* 0x000fe20000010027 */
[----:B------:R-:W-:Y:S01]  /*3ee0*/  FMUL.FTZ R26, R64, R107 ;  /* 0x0000006b401a7220 */ /* 0x000fe20000410000 */
[----:B------:R-:W-:Y:S01]  /*3ef0*/  SHF.L.U32 R4, R12, 0x10, RZ ;  /* 0x000000100c047819 */ /* 0x000fe200000006ff */
[----:B------:R-:W-:Y:S01]  /*3f00*/  FMUL.FTZ R27, R25, -1.4426950216293334961 ;  /* 0xbfb8aa3b191b7820 */ /* 0x000fe20000410000 */
[----:B------:R-:W-:Y:S01]  /*3f10*/  FMUL.FTZ R20, R60, -1.4426950216293334961 ;  /* 0xbfb8aa3b3c147820 */ /* 0x000fe20000410000 */
[----:B------:R-:W-:Y:S01]  /*3f20*/  FMUL.FTZ R73, R49, R26 ;  /* 0x0000001a31497220 */ /* 0x000fe20000410000 */
[----:B0-----:R-:W-:-:S02]  /*3f30*/  FMUL.FTZ R22, R72, -1.4426950216293334961 ;  /* 0xbfb8aa3b48167820 */ /* 0x001fc40000410000 */
[----:B------:R0:W3:Y:S01]  /*3f40*/  MUFU.EX2 R66, R20 ;  /* 0x0000001400427308 */ /* 0x0000e20000000800 */
[----:B------:R-:W-:Y:S01]  /*3f50*/  FFMA.FTZ R111, R73, R4, R106 ;  /* 0x00000004496f7223 */ /* 0x000fe2000001006a */
[----:B------:R-:W-:Y:S01]  /*3f60*/  FMUL.FTZ R106, R38, -1.4426950216293334961 ;  /* 0xbfb8aa3b266a7820 */ /* 0x000fe20000410000 */
[----:B------:R-:W4:Y:S01]  /*3f70*/  LDS.128 R4, [R0+0x10] ;  /* 0x0000100000047984 */ /* 0x000f220000000c00 */
[----:B-1----:R-:W-:-:S04]  /*3f80*/  FADD.FTZ R104, R104, 1 ;  /* 0x3f80000068687421 */ /* 0x002fc80000010000 */
[----:B------:R1:W5:Y:S01]  /*3f90*/  MUFU.EX2 R108, R27 ;  /* 0x0000001b006c7308 */ /* 0x0003620000000800 */
[C---:B--2---:R-:W-:Y:S02]  /*3fa0*/  SHF.L.U32 R37, R8.reuse, 0x10, RZ ;  /* 0x0000001008257819 */ /* 0x044fe400000006ff */
[----:B------:R-:W-:-:S05]  /*3fb0*/  PRMT R8, R8, 0x7632, R8 ;  /* 0x0000763208087816 */ /* 0x000fca0000000008 */
[----:B------:R2:W5:Y:S01]  /*3fc0*/  MUFU.EX2 R64, R22 ;  /* 0x0000001600407308 */ /* 0x0005620000000800 */
[----:B------:R-:W-:Y:S01]  /*3fd0*/  SHF.L.U32 R41, R10, 0x10, RZ ;  /* 0x000000100a297819 */ /* 0x000fe200000006ff */
[----:B------:R-:W-:Y:S01]  /*3fe0*/  FMUL.FTZ R40, R40, R37 ;  /* 0x0000002528287220 */ /* 0x000fe20000410000 */
[C---:B0-----:R-:W-:Y:S01]  /*3ff0*/  PRMT R20, R9.reuse, 0x7632, R20 ;  /* 0x0000763209147816 */ /* 0x041fe20000000014 */
[----:B---3--:R-:W-:Y:S01]  /*4000*/  FADD.FTZ R66, R66, 1 ;  /* 0x3f80000042427421 */ /* 0x008fe20000010000 */
[----:B------:R-:W-:Y:S01]  /*4010*/  SHF.L.U32 R39, R9, 0x10, RZ ;  /* 0x0000001009277819 */ /* 0x000fe200000006ff */
[----:B------:R-:W-:Y:S01]  /*4020*/  FMUL.FTZ R51, R51, R40 ;  /* 0x0000002833337220 */ /* 0x000fe20000410000 */
[----:B------:R-:W-:Y:S01]  /*4030*/  SHF.L.U32 R40, R8, 0x10, RZ ;  /* 0x0000001008287819 */ /* 0x000fe200000006ff */
[----:B------:R-:W-:Y:S01]  /*4040*/  FMUL.FTZ R8, R45, R41 ;  /* 0x000000292d087220 */ /* 0x000fe20000410000 */
[----:B------:R-:W-:Y:S01]  /*4050*/  PRMT R9, R10, 0x7632, R9 ;  /* 0x000076320a097816 */ /* 0x000fe20000000009 */
[----:B------:R-:W-:Y:S01]  /*4060*/  FMUL.FTZ R44, R44, R39 ;  /* 0x000000272c2c7220 */ /* 0x000fe20000410000 */
[----:B------:R-:W-:Y:S01]  /*4070*/  PRMT R10, R11, 0x7632, R10 ;  /* 0x000076320b0a7816 */ /* 0x000fe2000000000a */
[----:B------:R-:W-:Y:S01]  /*4080*/  FMUL.FTZ R61, R61, R8 ;  /* 0x000000083d3d7220 */ /* 0x000fe20000410000 */
[----:B------:R-:W-:Y:S01]  /*4090*/  FMUL.FTZ R8, R43, R40 ;  /* 0x000000282b087220 */ /* 0x000fe20000410000 */
[----:B------:R-:W-:Y:S01]  /*40a0*/  SHF.L.U32 R43, R20, 0x10, RZ ;  /* 0x00000010142b7819 */ /* 0x000fe200000006ff */
[----:B------:R-:W-:Y:S01]  /*40b0*/  FMUL.FTZ R44, R57, R44 ;  /* 0x0000002c392c7220 */ /* 0x000fe20000410000 */
[----:B------:R-:W-:Y:S01]  /*40c0*/  SHF.L.U32 R45, R9, 0x10, RZ ;  /* 0x00000010092d7819 */ /* 0x000fe200000006ff */
[----:B------:R-:W-:Y:S01]  /*40d0*/  MUFU.RCP R57, R104 ;  /* 0x0000006800397308 */ /* 0x000fe20000001000 */
[----:B-1----:R-:W-:Y:S01]  /*40e0*/  SHF.L.U32 R27, R11, 0x10, RZ ;  /* 0x000000100b1b7819 */ /* 0x002fe200000006ff */
[----:B------:R-:W-:Y:S01]  /*40f0*/  FMUL.FTZ R9, R46, R43 ;  /* 0x0000002b2e097220 */ /* 0x000fe20000410000 */
[----:B------:R-:W-:Y:S01]  /*4100*/  SHF.L.U32 R46, R10, 0x10, RZ ;  /* 0x000000100a2e7819 */ /* 0x000fe200000006ff */
[----:B------:R-:W-:Y:S01]  /*4110*/  FMUL.FTZ R50, R51, R50 ;  /* 0x0000003233327220 */ /* 0x000fe20000410000 */
[----:B------:R-:W-:Y:S01]  /*4120*/  FMUL.FTZ R48, R48, R45 ;  /* 0x0000002d30307220 */ /* 0x000fe20000410000 */
[----:B--2---:R-:W-:Y:S01]  /*4130*/  FMUL.FTZ R22, R47, R27 ;  /* 0x0000001b2f167220 */ /* 0x004fe20000410000 */
[----:B------:R-:W-:Y:S01]  /*4140*/  FMUL.FTZ R47, R42, -1.4426950216293334961 ;  /* 0xbfb8aa3b2a2f7820 */ /* 0x000fe20000410000 */
[----:B------:R-:W0:Y:S01]  /*4150*/  MUFU.RCP R11, R70 ;  /* 0x00000046000b7308 */ /* 0x000e220000001000 */
[----:B------:R-:W-:Y:S01]  /*4160*/  FMUL.FTZ R21, R21, R46 ;  /* 0x0000002e15157220 */ /* 0x000fe20000410000 */
[----:B----4-:R-:W-:Y:S01]  /*4170*/  SHF.L.U32 R51, R5, 0x10, RZ ;  /* 0x0000001005337819 */ /* 0x010fe200000006ff */
[----:B------:R-:W-:Y:S01]  /*4180*/  FMUL.FTZ R9, R54, R9 ;  /* 0x0000000936097220 */ /* 0x000fe20000410000 */
[----:B------:R-:W-:Y:S01]  /*4190*/  PRMT R20, R6, 0x7632, R20 ;  /* 0x0000763206147816 */ /* 0x000fe20000000014 */
[----:B------:R-:W-:Y:S01]  /*41a0*/  FMUL.FTZ R21, R62, R21 ;  /* 0x000000153e157220 */ /* 0x000fe20000410000 */
[----:B------:R-:W-:Y:S01]  /*41b0*/  FMUL.FTZ R22, R65, R22 ;  /* 0x0000001641167220 */ /* 0x000fe20000410000 */
[----:B------:R-:W-:Y:S01]  /*41c0*/  FMUL.FTZ R48, R63, R48 ;  /* 0x000000303f307220 */ /* 0x000fe20000410000 */
[----:B------:R-:W1:Y:S01]  /*41d0*/  MUFU.EX2 R106, R106 ;  /* 0x0000006a006a7308 */ /* 0x000e620000000800 */
[----:B------:R-:W-:Y:S01]  /*41e0*/  FMUL.FTZ R21, R21, R58 ;  /* 0x0000003a15157220 */ /* 0x000fe20000410000 */
[----:B------:R-:W-:Y:S01]  /*41f0*/  SHF.L.U32 R58, R6, 0x10, RZ ;  /* 0x00000010063a7819 */ /* 0x000fe200000006ff */
[----:B-----5:R-:W-:Y:S01]  /*4200*/  FADD.FTZ R108, R108, 1 ;  /* 0x3f8000006c6c7421 */ /* 0x020fe20000010000 */
[----:B------:R-:W-:Y:S01]  /*4210*/  FMUL.FTZ R6, R71, R51 ;  /* 0x0000003347067220 */ /* 0x000fe20000410000 */
[C---:B------:R-:W-:Y:S01]  /*4220*/  PRMT R63, R7.reuse, 0x7632, R63 ;  /* 0x00007632073f7816 */ /* 0x040fe2000000003f */
[----:B------:R-:W-:Y:S01]  /*4230*/  FADD.FTZ R64, R64, 1 ;  /* 0x3f80000040407421 */ /* 0x000fe20000010000 */
[----:B------:R-:W-:Y:S01]  /*4240*/  SHF.L.U32 R65, R7, 0x10, RZ ;  /* 0x0000001007417819 */ /* 0x000fe200000006ff */
[----:B------:R2:W3:Y:S01]  /*4250*/  MUFU.EX2 R110, R47 ;  /* 0x0000002f006e7308 */ /* 0x0004e20000000800 */
[----:B0-----:R-:W-:Y:S01]  /*4260*/  FADD.FTZ R7, -R11, 1 ;  /* 0x3f8000000b077421 */ /* 0x001fe20000010100 */
[----:B------:R-:W-:Y:S01]  /*4270*/  FMUL.FTZ R9, R9, R52 ;  /* 0x0000003409097220 */ /* 0x000fe20000410000 */
[----:B------:R-:W-:Y:S01]  /*4280*/  PRMT R10, R5, 0x7632, R10 ;  /* 0x00007632050a7816 */ /* 0x000fe2000000000a */
[----:B------:R-:W-:Y:S01]  /*4290*/  FMUL.FTZ R52, R68, R11 ;  /* 0x0000000b44347220 */ /* 0x000fe20000410000 */
[----:B------:R-:W-:Y:S01]  /*42a0*/  FMUL.FTZ R6, R11, R6 ;  /* 0x000000060b067220 */ /* 0x000fe20000410000 */
[----:B------:R-:W-:Y:S01]  /*42b0*/  FMUL.FTZ R8, R53, R8 ;  /* 0x0000000835087220 */ /* 0x000fe20000410000 */
[----:B------:R-:W-:Y:S01]  /*42c0*/  FMUL.FTZ R23, R48, R23 ;  /* 0x0000001730177220 */ /* 0x000fe20000410000 */
[----:B------:R-:W0:Y:S01]  /*42d0*/  MUFU.RCP R5, R66 ;  /* 0x0000004200057308 */ /* 0x000e220000001000 */
[----:B------:R-:W-:Y:S01]  /*42e0*/  FFMA.FTZ R53, R68, R7, 1 ;  /* 0x3f80000044357423 */ /* 0x000fe20000010007 */
[C---:B--2---:R-:W-:Y:S01]  /*42f0*/  SHF.L.U32 R47, R4.reuse, 0x10, RZ ;  /* 0x00000010042f7819 */ /* 0x044fe200000006ff */
[----:B------:R-:W-:Y:S01]  /*4300*/  FADD.FTZ R7, -R57, 1 ;  /* 0x3f80000039077421 */ /* 0x000fe20000010100 */
[----:B------:R-:W-:Y:S01]  /*4310*/  FMUL.FTZ R48, R69, R58 ;  /* 0x0000003a45307220 */ /* 0x000fe20000410000 */
[----:B------:R-:W-:Y:S01]  /*4320*/  PRMT R4, R4, 0x7632, R4 ;  /* 0x0000763204047816 */ /* 0x000fe20000000004 */
[----:B------:R-:W-:Y:S01]  /*4330*/  FMUL.FTZ R44, R44, R59 ;  /* 0x0000003b2c2c7220 */ /* 0x000fe20000410000 */
[----:B------:R-:W-:Y:S01]  /*4340*/  FFMA.FTZ R62, R102, R7, 1 ;  /* 0x3f800000663e7423 */ /* 0x000fe20000010007 */
[----:B------:R-:W2:Y:S01]  /*4350*/  MUFU.RCP R11, R64 ;  /* 0x00000040000b7308 */ /* 0x000ea20000001000 */
[----:B------:R-:W-:Y:S01]  /*4360*/  FMUL.FTZ R59, R57, R48 ;  /* 0x00000030393b7220 */ /* 0x000fe20000410000 */
[----:B-1----:R-:W-:Y:S01]  /*4370*/  FADD.FTZ R106, R106, 1 ;  /* 0x3f8000006a6a7421 */ /* 0x002fe20000010000 */
[----:B---3--:R-:W-:Y:S01]  /*4380*/  FADD.FTZ R110, R110, 1 ;  /* 0x3f8000006e6e7421 */ /* 0x008fe20000010000 */
[----:B------:R-:W-:Y:S01]  /*4390*/  FMUL.FTZ R102, R102, R57 ;  /* 0x0000003966667220 */ /* 0x000fe20000410000 */
[----:B------:R-:W-:Y:S01]  /*43a0*/  SHF.L.U32 R48, R4, 0x10, RZ ;  /* 0x0000001004307819 */ /* 0x000fe200000006ff */
[----:B------:R-:W-:Y:S01]  /*43b0*/  FMUL.FTZ R56, R61, R56 ;  /* 0x000000383d387220 */ /* 0x000fe20000410000 */
[----:B------:R-:W-:Y:S01]  /*43c0*/  SHF.L.U32 R57, R10, 0x10, RZ ;  /* 0x000000100a397819 */ /* 0x000fe200000006ff */
[----:B------:R-:W1:Y:S01]  /*43d0*/  MUFU.RCP R108, R108 ;  /* 0x0000006c006c7308 */ /* 0x000e620000001000 */
[----:B------:R-:W-:Y:S01]  /*43e0*/  FMUL.FTZ R22, R22, R105 ;  /* 0x0000006916167220 */ /* 0x000fe20000410000 */
[----:B------:R-:W-:Y:S01]  /*43f0*/  FMUL.FTZ R4, R36, R48 ;  /* 0x0000003024047220 */ /* 0x000fe20000410000 */
[----:B------:R-:W-:Y:S01]  /*4400*/  FMUL.FTZ R55, R8, R55 ;  /* 0x0000003708377220 */ /* 0x000fe20000410000 */
[----:B------:R-:W-:Y:S01]  /*4410*/  FMUL.FTZ R10, R35, R57 ;  /* 0x00000039230a7220 */ /* 0x000fe20000410000 */
[----:B------:R-:W-:Y:S01]  /*4420*/  FMUL.FTZ R8, R49, R47 ;  /* 0x0000002f31087220 */ /* 0x000fe20000410000 */
[C---:B0-----:R-:W-:Y:S01]  /*4430*/  FADD.FTZ R7, -R5.reuse, 1 ;  /* 0x3f80000005077421 */ /* 0x041fe20000010100 */
[----:B------:R-:W-:Y:S01]  /*4440*/  FMUL.FTZ R49, R60, R5 ;  /* 0x000000053c317220 */ /* 0x000fe20000410000 */
[----:B------:R-:W0:Y:S01]  /*4450*/  MUFU.RCP R61, R106 ;  /* 0x0000006a003d7308 */ /* 0x000e220000001000 */
[----:B------:R-:W-:Y:S01]  /*4460*/  FMUL.FTZ R4, R5, R4 ;  /* 0x0000000405047220 */ /* 0x000fe20000410000 */
[C---:B--2---:R-:W-:Y:S01]  /*4470*/  FADD.FTZ R5, -R11.reuse, 1 ;  /* 0x3f8000000b057421 */ /* 0x044fe20000010100 */
[----:B------:R-:W-:Y:S01]  /*4480*/  FMUL.FTZ R53, R6, R53 ;  /* 0x0000003506357220 */ /* 0x000fe20000410000 */
[----:B------:R-:W-:Y:S01]  /*4490*/  FMUL.FTZ R54, R72, R11 ;  /* 0x0000000b48367220 */ /* 0x000fe20000410000 */
[----:B------:R-:W-:Y:S01]  /*44a0*/  FMUL.FTZ R10, R11, R10 ;  /* 0x0000000a0b0a7220 */ /* 0x000fe20000410000 */
[----:B------:R-:W-:Y:S01]  /*44b0*/  FMUL.FTZ R11, R67, R65 ;  /* 0x00000041430b7220 */ /* 0x000fe20000410000 */
[----:B------:R-:W-:Y:S01]  /*44c0*/  FFMA.FTZ R7, R60, R7, 1 ;  /* 0x3f8000003c077423 */ /* 0x000fe20000010007 */
[----:B------:R-:W2:Y:S01]  /*44d0*/  MUFU.RCP R105, R110 ;  /* 0x0000006e00697308 */ /* 0x000ea20000001000 */
[C---:B-1----:R-:W-:Y:S01]  /*44e0*/  FADD.FTZ R6, -R108.reuse, 1 ;  /* 0x3f8000006c067421 */ /* 0x042fe20000010100 */
[----:B------:R-:W-:Y:S01]  /*44f0*/  FMUL.FTZ R11, R108, R11 ;  /* 0x0000000b6c0b7220 */ /* 0x000fe20000410000 */
[----:B------:R-:W-:Y:S01]  /*4500*/  SHF.L.U32 R60, R20, 0x10, RZ ;  /* 0x00000010143c7819 */ /* 0x000fe200000006ff */
[----:B------:R-:W-:Y:S01]  /*4510*/  FMUL.FTZ R8, R107, R8 ;  /* 0x000000086b087220 */ /* 0x000fe20000410000 */
[----:B------:R-:W-:Y:S01]  /*4520*/  FFMA.FTZ R6, R25, R6, 1 ;  /* 0x3f80000019067423 */ /* 0x000fe20000010006 */
[----:B------:R-:W-:Y:S01]  /*4530*/  SHF.L.U32 R104, R63, 0x10, RZ ;  /* 0x000000103f687819 */ /* 0x000fe200000006ff */
[----:B------:R-:W-:Y:S01]  /*4540*/  FFMA.FTZ R5, R72, R5, 1 ;  /* 0x3f80000048057423 */ /* 0x000fe20000010005 */
[----:B------:R-:W-:Y:S01]  /*4550*/  FMUL.FTZ R59, R59, R62 ;  /* 0x0000003e3b3b7220 */ /* 0x000fe20000410000 */
[----:B------:R-:W-:Y:S01]  /*4560*/  FMUL.FTZ R64, R11, R6 ;  /* 0x000000060b407220 */ /* 0x000fe20000410000 */
[----:B0-----:R-:W-:Y:S01]  /*4570*/  FADD.FTZ R11, -R61, 1 ;  /* 0x3f8000003d0b7421 */ /* 0x001fe20000010100 */
[----:B------:R-:W-:Y:S01]  /*4580*/  FMUL.FTZ R6, R33, R60 ;  /* 0x0000003c21067220 */ /* 0x000fe20000410000 */
        /* <DEDUP_REMOVED lines=10> */
[----:B------:R-:W-:Y:S01]  /*4630*/  F2FP.BF16.F32.PACK_AB R5, R9, R44 ;  /* 0x0000002c0905723e */ /* 0x000fe200000010ff */
        /* <DEDUP_REMOVED lines=14> */
[----:B------:R-:W0:Y:S01]  /*4720*/  LDC R35, c[0x0][0x21c] ;  /* 0x00008700ff237b82 */ /* 0x000e220000000800 */
[----:B------:R-:W-:Y:S01]  /*4730*/  F2FP.BF16.F32.PACK_AB R23, R107, R64 ;  /* 0x000000406b17723e */ /* 0x000fe200000010ff */
[----:B------:R-:W-:Y:S01]  /*4740*/  FMUL.FTZ R68, R33, R38 ;  /* 0x0000002621447220 */ /* 0x000fe20000410000 */
[----:B------:R-:W-:Y:S01]  /*4750*/  SHF.L.U32 R9, R9, 0x10, RZ ;  /* 0x0000001009097819 */ /* 0x000fe200000006ff */
[----:B------:R-:W-:Y:S01]  /*4760*/  FMUL.FTZ R108, R25, R108 ;  /* 0x0000006c196c7220 */ /* 0x000fe20000410000 */
[C---:B------:R-:W-:Y:S01]  /*4770*/  SHF.L.U32 R50, R13.reuse, 0x10, RZ ;  /* 0x000000100d327819 */ /* 0x040fe200000006ff */
[----:B------:R-:W-:Y:S01]  /*4780*/  FMUL.FTZ R105, R42, R105 ;  /* 0x000000692a697220 */ /* 0x000fe20000410000 */
[----:B------:R-:W-:Y:S01]  /*4790*/  PRMT R44, R13, 0x7632, R44 ;  /* 0x000076320d2c7816 */ /* 0x000fe2000000002c */
[----:B------:R-:W-:Y:S01]  /*47a0*/  FFMA.FTZ R36, R72, R9, R111 ;  /* 0x0000000948247223 */ /* 0x000fe2000001006f */
[----:B------:R-:W-:Y:S01]  /*47b0*/  SHF.L.U32 R25, R15, 0x10, RZ ;  /* 0x000000100f197819 */ /* 0x000fe200000006ff */
[----:B------:R-:W-:Y:S01]  /*47c0*/  FMUL.FTZ R67, R67, R108 ;  /* 0x0000006c43437220 */ /* 0x000fe20000410000 */
[----:B------:R-:W-:Y:S01]  /*47d0*/  SHF.L.U32 R44, R44, 0x10, RZ ;  /* 0x000000102c2c7819 */ /* 0x000fe200000006ff */
[----:B------:R-:W-:Y:S01]  /*47e0*/  FMUL.FTZ R66, R34, R105 ;  /* 0x0000006922427220 */ /* 0x000fe20000410000 */
[----:B------:R-:W-:Y:S04]  /*47f0*/  STS.128 [R0], R4 ;  /* 0x0000000400007388 */ /* 0x000fe80000000c00 */
[----:B------:R1:W-:Y:S01]  /*4800*/  STS.128 [R0+0x10], R20 ;  /* 0x0000101400007388 */ /* 0x0003e20000000c00 */
[----:B------:R-:W-:-:S03]  /*4810*/  NOP ;  /* 0x0000000000007918 */ /* 0x000fc60000000000 */
[----:B------:R-:W2:Y:S04]  /*4820*/  LDS.128 R8, [R98] ;  /* 0x0000000062087984 */ /* 0x000ea80000000c00 */
[----:B------:R-:W3:Y:S01]  /*4830*/  LDS.128 R4, [R98+0x200] ;  /* 0x0002000062047984 */ /* 0x000ee20000000c00 */
[----:B-1----:R-:W-:Y:S01]  /*4840*/  FFMA.FTZ R21, R71, R50, R36 ;  /* 0x0000003247157223 */ /* 0x002fe20000010024 */
[----:B------:R-:W-:-:S03]  /*4850*/  SHF.L.U32 R20, R14, 0x10, RZ ;  /* 0x000000100e147819 */ /* 0x000fc600000006ff */
[----:B------:R-:W-:Y:S01]  /*4860*/  FFMA.FTZ R44, R70, R44, R21 ;  /* 0x0000002c462c7223 */ /* 0x000fe20000010015 */
[----:B------:R-:W-:-:S03]  /*4870*/  MOV R21, UR17 ;  /* 0x0000001100157c02 */ /* 0x000fc60008000f00 */
[----:B------:R-:W-:Y:S01]  /*4880*/  FFMA.FTZ R23, R69, R20, R44 ;  /* 0x0000001445177223 */ /* 0x000fe2000001002c */
[----:B------:R-:W-:-:S04]  /*4890*/  PRMT R20, R14, 0x7632, R20 ;  /* 0x000076320e147816 */ /* 0x000fc80000000014 */
        /* <DEDUP_REMOVED lines=57> */
.L_x_14549:
        /* <DEDUP_REMOVED lines=37> */
[----:B------:R-:W-:Y:S01]  /*4e80*/  ULDC UR54, c[0x0][0x218] ;  /* 0x0000860000367ab9 */ /* 0x000fe20000000800 */
[----:B------:R-:W-:Y:S01]  /*4e90*/  ULDC.64 UR26, c[0x0][0x380] ;  /* 0x0000e000001a7ab9 */ /* 0x000fe20000000a00 */
[----:B------:R-:W-:Y:S01]  /*4ea0*/  ULDC.64 UR28, c[0x0][0x368] ;  /* 0x0000da00001c7ab9 */ /* 0x000fe20000000a00 */
[----:B------:R-:W-:Y:S01]  /*4eb0*/  UIADD3 UR18, UR18, -UR19, URZ ;  /* 0x8000001312127290 */ /* 0x000fe2000fffe03f */
[----:B------:R-:W-:Y:S01]  /*4ec0*/  ULDC.64 UR30, c[0x0][0x370] ;  /* 0x0000dc00001e7ab9 */ /* 0x000fe20000000a00 */
[----:B------:R-:W-:Y:S01]  /*4ed0*/  ULDC.64 UR32, c[0x0][0x3d0] ;  /* 0x0000f40000207ab9 */ /* 0x000fe20000000a00 */
[----:B------:R-:W-:Y:S01]  /*4ee0*/  ULDC.64 UR34, c[0x0][0x270] ;  /* 0x00009c0000227ab9 */ /* 0x000fe20000000a00 */
[----:B------:R-:W-:Y:S01]  /*4ef0*/  ULDC.64 UR36, c[0x0][0x2d8] ;  /* 0x0000b60000247ab9 */ /* 0x000fe20000000a00 */
[----:B------:R-:W-:Y:S01]  /*4f00*/  ULDC.64 UR38, c[0x0][0x250] ;  /* 0x0000940000267ab9 */ /* 0x000fe20000000a00 */
[----:B------:R-:W-:Y:S01]  /*4f10*/  ULDC.64 UR40, c[0x0][0x248] ;  /* 0x0000920000287ab9 */ /* 0x000fe20000000a00 */
[----:B------:R-:W-:-:S05]  /*4f20*/  ULDC.64 UR42, c[0x0][0x2d0] ;  /* 0x0000b400002a7ab9 */ /* 0x000fca0000000a00 */
.L_x_14629:
        /* <DEDUP_REMOVED lines=13> */
[----:B0-----:R-:W-:-:S04]  /*5000*/  MOV R2, UR45 ;  /* 0x0000002d00027c02 */ /* 0x001fc80008000f00 */
[----:B------:R-:W-:-:S05]  /*5010*/  MOV R3, UR44 ;  /* 0x0000002c00037c02 */ /* 0x000fca0008000f00 */
[----:B--2---:R0:W2:Y:S01]  /*5020*/  LDG.E.64 R32, desc[UR20][R2.64] ;  /* 0x0000001402207981 */ /* 0x0040a2000c1e1b00 */
[----:B------:R-:W-:Y:S01]  /*5030*/  UIMAD UR46, UR19, UR34, URZ ;  /* 0x00000022132e72a4 */ /* 0x000fe2000f8e023f */
[C---:B------:R-:W-:Y:S01]  /*5040*/  LOP3.LUT R99, R100.reuse, 0x1f, R101, 0xf8, !PT ;  /* 0x0000001f64637812 */ /* 0x040fe200078ef865 */
[----:B------:R-:W-:Y:S02]  /*5050*/  UIMAD.WIDE.U32 UR44, UR7, UR34, URZ ;  /* 0x00000022072c72a5 */ /* 0x000fe4000f8e003f */
[----:B------:R-:W-:Y:S01]  /*5060*/  UIMAD UR46, UR7, UR35, UR46 ;  /* 0x00000023072e72a4 */ /* 0x000fe2000f8e022e */
[----:B-1-3--:R-:W-:Y:S01]  /*5070*/  IADD3 R7, R100, R99, RZ ;  /* 0x0000006364077210 */ /* 0x00afe20007ffe0ff */
        /* <DEDUP_REMOVED lines=11> */
[----:B------:R-:W-:Y:S01]  /*5130*/  UIMAD UR46, UR11, UR40, URZ ;  /* 0x000000280b2e72a4 */ /* 0x000fe2000f8e023f */
[----:B------:R-:W-:Y:S01]  /*5140*/  ISETP.NE.AND P2, PT, R101, RZ, PT ;  /* 0x000000ff6500720c */ /* 0x000fe20003f45270 */
[----:B------:R-:W-:Y:S01]  /*5150*/  UIMAD.WIDE.U32 UR44, UR10, UR40, URZ ;  /* 0x000000280a2c72a5 */ /* 0x000fe2000f8e003f */
[----:B------:R-:W-:Y:S01]  /*5160*/  ISETP.NE.AND P0, PT, R151, RZ, PT ;  /* 0x000000ff9700720c */ /* 0x000fe20003f05270 */
[----:B------:R-:W-:Y:S01]  /*5170*/  UIMAD UR47, UR10, UR41, UR46 ;  /* 0x000000290a2f72a4 */ /* 0x000fe2000f8e022e */
[----:B------:R-:W-:Y:S01]  /*5180*/  IADD3 R130, R101, 0x200, RZ ;  /* 0x0000020065827810 */ /* 0x000fe20007ffe0ff */
[----:B------:R-:W-:Y:S01]  /*5190*/  ULEA UR57, UR18, UR7, 0x8 ;  /* 0x0000000712397291 */ /* 0x000fe2000f8e403f */
[----:B------:R-:W-:Y:S01]  /*51a0*/  MOV R105, 0x10 ;  /* 0x0000001000697802 */ /* 0x000fe20000000f00 */
[----:B------:R-:W-:-:S02]  /*51b0*/  UIADD3 UR45, UR45, UR47, URZ ;  /* 0x0000002f2d2d7290 */ /* 0x000fc4000fffe03f */
[----:B------:R-:W-:Y:S01]  /*51c0*/  UIMAD UR47, UR19, UR38, URZ ;  /* 0x00000026132f72a4 */ /* 0x000fe2000f8e023f */
[----:B------:R-:W1:Y:S01]  /*51d0*/  S2UR UR46, SR_CgaCtaId ;  /* 0x00000000002e79c3 */ /* 0x000e620000008800 */
[----:B------:R-:W-:Y:S02]  /*51e0*/  UIMAD.WIDE.U32 UR44, UR7, UR38, UR44 ;  /* 0x00000026072c72a5 */ /* 0x000fe4000f8e002c */
[----:B------:R-:W-:-:S04]  /*51f0*/  UIMAD UR47, UR7, UR39, UR47 ;  /* 0x00000027072f72a4 */ /* 0x000fc8000f8e022f */
[----:B------:R-:W-:Y:S02]  /*5200*/  UIADD3 UR47, UR45, UR47, URZ ;  /* 0x0000002f2d2f7290 */ /* 0x000fe4000fffe03f */
[----:B------:R-:W-:-:S04]  /*5210*/  ULEA UR45, UP0, UR44, UR36, 0x3 ;  /* 0x000000242c2d7291 */ /* 0x000fc8000f80183f */
[----:B------:R-:W-:-:S03]  /*5220*/  ULEA.HI.X UR44, UR44, UR37, UR47, 0x3, UP0 ;  /* 0x000000252c2c7291 */ /* 0x000fc600080f1c2f */
[----:B------:R-:W-:Y:S02]  /*5230*/  UMOV UR47, 0x400 ;  /* 0x00000400002f7882 */ /* 0x000fe40000000000 */
[----:B-1----:R-:W-:Y:S01]  /*5240*/  ULEA UR46, UR46, UR47, 0x18 ;  /* 0x0000002f2e2e7291 */ /* 0x002fe2000f8ec03f */
        /* <DEDUP_REMOVED lines=21> */
[----:B------:R0:W-:Y:S01]  /*53a0*/  MUFU.COS R129, R30 ;  /* 0x0000001e00817308 */ /* 0x0001e20000000000 */
[----:B-1----:R-:W-:-:S04]  /*53b0*/  MOV R5, UR57 ;  /* 0x0000003900057c02 */ /* 0x002fc80008000f00 */
[----:B------:R-:W-:Y:S01]  /*53c0*/  SEL R4, R5, R130, !P2 ;  /* 0x0000008205047207 */ /* 0x000fe20005000000 */
[----:B------:R-:W-:Y:S02]  /*53d0*/  FMUL.FTZ R5, R84, UR55 ;  /* 0x0000003754057c20 */ /* 0x000fe40008410000 */
[----:B------:R-:W-:Y:S01]  /*53e0*/  MUFU.SIN R126, R2 ;  /* 0x00000002007e7308 */ /* 0x000fe20000000400 */
[----:B0-----:R-:W-:Y:S01]  /*53f0*/  FMUL.RZ R30, R0, 0.15915493667125701904 ;  /* 0x3e22f983001e7820 */ /* 0x001fe2000040c000 */
[----:B------:R-:W-:Y:S01]  /*5400*/  FMUL.FTZ R0, R94, UR55 ;  /* 0x000000375e007c20 */ /* 0x000fe20008410000 */
[----:B------:R-:W-:-:S05]  /*5410*/  FMUL.RZ R112, R5, 0.15915493667125701904 ;  /* 0x3e22f98305707820 */ /* 0x000fca000040c000 */
        /* <DEDUP_REMOVED lines=8> */
[----:B------:R-:W-:Y:S01]  /*54a0*/  ISETP.LT.OR P1, PT, R0, 0x2, P0 ;  /* 0x000000020000780c */ /* 0x000fe20000721670 */
[----:B------:R-:W-:Y:S01]  /*54b0*/  FMUL.FTZ R0, R93, UR55 ;  /* 0x000000375d007c20 */ /* 0x000fe20008410000 */
[----:B------:R0:W-:Y:S08]  /*54c0*/  MUFU.COS R108, R28 ;  /* 0x0000001c006c7308 */ /* 0x0001f00000000000 */
[----:B------:R-:W-:Y:S01]  /*54d0*/  MUFU.SIN R111, R30 ;  /* 0x0000001e006f7308 */ /* 0x000fe20000000400 */
[----:B0-----:R-:W-:-:S02]  /*54e0*/  MOV R28, UR56 ;  /* 0x00000038001c7c02 */ /* 0x001fc40008000f00 */
[----:B------:R-:W0:Y:S03]  /*54f0*/  @!P1 LDC R33, c[0x0][0x21c] ;  /* 0x00008700ff219b82 */ /* 0x000e260000000800 */
[----:B------:R-:W-:Y:S02]  /*5500*/  FMUL.FTZ R28, R28, 1.4426950216293334961 ;  /* 0x3fb8aa3b1c1c7820 */ /* 0x000fe40000410000 */
[----:B------:R1:W-:Y:S08]  /*5510*/  MUFU.COS R121, R30 ;  /* 0x0000001e00797308 */ /* 0x0003f00000000000 */
[----:B------:R-:W-:Y:S01]  /*5520*/  MUFU.SIN R137, R2 ;  /* 0x0000000200897308 */ /* 0x000fe20000000400 */
[----:B-1----:R-:W-:Y:S01]  /*5530*/  FMUL.RZ R30, R0, 0.15915493667125701904 ;  /* 0x3e22f983001e7820 */ /* 0x002fe2000040c000 */
[----:B------:R-:W-:-:S06]  /*5540*/  FMUL.FTZ R0, R28, R97 ;  /* 0x000000611c007220 */ /* 0x000fcc0000410000 */
[----:B------:R1:W-:Y:S08]  /*5550*/  MUFU.COS R113, R2 ;  /* 0x0000000200717308 */ /* 0x0003f00000000000 */
[----:B------:R-:W2:Y:S01]  /*5560*/  MUFU.EX2 R0, R0 ;  /* 0x0000000000007308 */ /* 0x000ea20000000800 */
[----:B-1----:R-:W-:-:S07]  /*5570*/  FMUL.FTZ R2, R85, UR55 ;  /* 0x0000003755027c20 */ /* 0x002fce0008410000 */
[----:B------:R-:W-:Y:S08]  /*5580*/  MUFU.SIN R135, R3 ;  /* 0x0000000300877308 */ /* 0x000ff00000000400 */
[----:B------:R1:W-:Y:S01]  /*5590*/  MUFU.COS R115, R3 ;  /* 0x0000000300737308 */ /* 0x0003e20000000000 */
[----:B--2---:R-:W-:-:S07]  /*55a0*/  FMUL.FTZ R31, R0, R31 ;  /* 0x0000001f001f7220 */ /* 0x004fce0000410000 */
[----:B------:R-:W-:Y:S01]  /*55b0*/  MUFU.SIN R133, R30 ;  /* 0x0000001e00857308 */ /* 0x000fe20000000400 */
[----:B-1----:R-:W-:Y:S01]  /*55c0*/  FMUL.RZ R3, R2, 0.15915493667125701904 ;  /* 0x3e22f98302037820 */ /* 0x002fe2000040c000 */
[----:B------:R-:W-:-:S05]  /*55d0*/  @!P1 IADD3 R2, R32, -0x2, RZ ;  /* 0xfffffffe20029810 */ /* 0x000fca0007ffe0ff */
[----:B0-----:R-:W-:Y:S02]  /*55e0*/  @!P1 IMAD R104, R2, R33, UR7 ;  /* 0x0000000702689e24 */ /* 0x001fe4000f8e0221 */
[----:B------:R-:W-:Y:S01]  /*55f0*/  FMUL.FTZ R2, R92, UR55 ;  /* 0x000000375c027c20 */ /* 0x000fe20008410000 */
[----:B------:R-:W-:Y:S01]  /*5600*/  MUFU.SIN R131, R3 ;  /* 0x0000000300837308 */ /* 0x000fe20000000400 */
[----:B------:R-:W-:Y:S01]  /*5610*/  CS2R R32, SRZ ;  /* 0x0000000000207805 */ /* 0x000fe2000001ff00 */
[----:B------:R-:W-:-:S04]  /*5620*/  @!P1 IMAD.WIDE R104, R104, R105, UR22 ;  /* 0x0000001668689e25 */ /* 0x000fc8000f8e0269 */
[----:B------:R-:W-:Y:S01]  /*5630*/  FMUL.RZ R6, R2, 0.15915493667125701904 ;  /* 0x3e22f98302067820 */ /* 0x000fe2000040c000 */
[----:B------:R-:W-:Y:S01]  /*5640*/  MOV R2, UR45 ;  /* 0x0000002d00027c02 */ /* 0x000fe20008000f00 */
[----:B------:R0:W-:Y:S08]  /*5650*/  MUFU.COS R119, R3 ;  /* 0x0000000300777308 */ /* 0x0001f00000000000 */
[----:B------:R1:W-:Y:S01]  /*5660*/  MUFU.COS R117, R30 ;  /* 0x0000001e00757308 */ /* 0x0003e20000000000 */
[----:B0-----:R-:W-:-:S06]  /*5670*/  MOV R3, UR44 ;  /* 0x0000002c00037c02 */ /* 0x001fcc0008000f00 */
[----:B------:R-:W5:Y:S01]  /*5680*/  LDG.E.64 R2, desc[UR20][R2.64] ;  /* 0x0000001402027981 */ /* 0x000f62000c1e1b00 */
[----:B------:R-:W-:Y:S01]  /*5690*/  MUFU.SIN R140, R6 ;  /* 0x00000006008c7308 */ /* 0x000fe20000000400 */
[----:B-1----:R-:W-:Y:S01]  /*56a0*/  FMUL.FTZ R30, R0, R29 ;  /* 0x0000001d001e7220 */ /* 0x002fe20000410000 */
[----:B------:R-:W-:Y:S01]  /*56b0*/  LEA R0, R190, UR46, 0x6 ;  /* 0x0000002ebe007c11 */ /* 0x000fe2000f8e30ff */
[----:B------:R-:W-:Y:S01]  /*56c0*/  NOP ;  /* 0x0000000000007918 */ /* 0x000fe20000000000 */
[----:B------:R-:W-:-:S04]  /*56d0*/  LEA R29, R4, UR46, 0x3 ;  /* 0x0000002e041d7c11 */ /* 0x000fc8000f8e18ff */
[----:B------:R0:W-:Y:S01]  /*56e0*/  MUFU.COS R142, R6 ;  /* 0x00000006008e7308 */ /* 0x0001e20000000000 */
[----:B------:R-:W1:Y:S04]  /*56f0*/  LDS.128 R8, [R0] ;  /* 0x0000000000087984 */ /* 0x000e680000000c00 */
[----:B------:R-:W2:Y:S04]  /*5700*/  LDS.128 R20, [R0+0x20] ;  /* 0x0000200000147984 */ /* 0x000ea80000000c00 */
[----:B0-----:R-:W0:Y:S04]  /*5710*/  LDS.128 R4, [R0+0x10] ;  /* 0x0000100000047984 */ /* 0x001e280000000c00 */
[----:B------:R3:W4:Y:S04]  /*5720*/  LDS.128 R24, [R0+0x30] ;  /* 0x0000300000187984 */ /* 0x0007280000000c00 */
[----:B------:R3:W-:Y:S01]  /*5730*/  STS.64 [R29+0x1d10], R30 ;  /* 0x001d101e1d007388 */ /* 0x0007e20000000a00 */
[----:B------:R-:W-:Y:S01]  /*5740*/  BAR.SYNC.DEFER_BLOCKING 0x0 ;  /* 0x0000000000007b1d */ /* 0x000fe20000010000 */
[----:B---3--:R-:W-:Y:S01]  /*5750*/  FMUL.FTZ R0, R28, R91 ;  /* 0x0000005b1c007220 */ /* 0x008fe20000410000 */
[----:B------:R-:W-:Y:S01]  /*5760*/  FMUL.FTZ R110, R90, UR55 ;  /* 0x000000375a6e7c20 */ /* 0x000fe20008410000 */
[----:B------:R-:W-:-:S03]  /*5770*/  FMUL.FTZ R29, R28, R96 ;  /* 0x000000601c1d7220 */ /* 0x000fc60000410000 */
[----:B------:R-:W-:-:S03]  /*5780*/  FMUL.RZ R114, R110, 0.15915493667125701904 ;  /* 0x3e22f9836e727820 */ /* 0x000fc6000040c000 */
[----:B------:R-:W3:Y:S01]  /*5790*/  MUFU.EX2 R29, R29 ;  /* 0x0000001d001d7308 */ /* 0x000ee20000000800 */
[----:B------:R-:W-:Y:S01]  /*57a0*/  FMUL.FTZ R110, R83, UR55 ;  /* 0x00000037536e7c20 */ /* 0x000fe20008410000 */
[----:B------:R1:W5:Y:S06]  /*57b0*/  @!P1 LDG.E.64 R32, desc[UR20][R104.64+0x8] ;  /* 0x0000081468209981 */ /* 0x00036c000c1e1b00 */
[----:B------:R-:W2:Y:S01]  /*57c0*/  MUFU.EX2 R0, R0 ;  /* 0x0000000000007308 */ /* 0x000ea20000000800 */
[----:B-1----:R-:W-:Y:S01]  /*57d0*/  FMUL.FTZ R105, R28, R95 ;  /* 0x0000005f1c697220 */ /* 0x002fe20000410000 */
[----:B------:R-:W-:Y:S01]  /*57e0*/  FMUL.RZ R143, R110, 0.15915493667125701904 ;  /* 0x3e22f9836e8f7820 */ /* 0x000fe2000040c000 */
[----:B------:R-:W-:-:S05]  /*57f0*/  FMUL.FTZ R104, R28, R89 ;  /* 0x000000591c687220 */ /* 0x000fca0000410000 */
[----:B------:R-:W1:Y:S01]  /*5800*/  MUFU.EX2 R105, R105 ;  /* 0x0000006900697308 */ /* 0x000e620000000800 */
[C---:B------:R-:W-:Y:S01]  /*5810*/  FMUL.FTZ R110, R28.reuse, R87 ;  /* 0x000000571c6e7220 */ /* 0x040fe20000410000 */
[C---:B---3--:R-:W-:Y:S01]  /*5820*/  FMUL.FTZ R127, R29.reuse, R106 ;  /* 0x0000006a1d7f7220 */ /* 0x048fe20000410000 */
[----:B------:R-:W-:Y:S01]  /*5830*/  FMUL.FTZ R126, R29, R126 ;  /* 0x0000007e1d7e7220 */ /* 0x000fe20000410000 */
[----:B------:R-:W-:-:S04]  /*5840*/  FMUL.FTZ R29, R28, R83 ;  /* 0x000000531c1d7220 */ /* 0x000fc80000410000 */
[----:B------:R-:W3:Y:S01]  /*5850*/  MUFU.EX2 R104, R104 ;  /* 0x0000006800687308 */ /* 0x000ee20000000800 */
[C---:B------:R-:W-:Y:S01]  /*5860*/  FMUL.FTZ R120, R28.reuse, R92 ;  /* 0x0000005c1c787220 */ /* 0x040fe20000410000 */
[----:B------:R-:W-:Y:S01]  /*5870*/  FMUL.FTZ R118, R28, R85 ;  /* 0x000000551c767220 */ /* 0x000fe20000410000 */
[----:B------:R-:W-:-:S05]  /*5880*/  SHF.L.U32 R106, R16, 0x10, RZ ;  /* 0x00000010106a7819 */ /* 0x000fca00000006ff */
[----:B------:R-:W0:Y:S01]  /*5890*/  MUFU.EX2 R110, R110 ;  /* 0x0000006e006e7308 */ /* 0x000e220000000800 */
[----:B------:R-:W-:Y:S01]  /*58a0*/  FMUL.FTZ R132, R28, R84 ;  /* 0x000000541c847220 */ /* 0x000fe20000410000 */
[C---:B--2---:R-:W-:Y:S01]  /*58b0*/  FMUL.FTZ R129, R0.reuse, R129 ;  /* 0x0000008100817220 */ /* 0x044fe20000410000 */
[----:B------:R-:W-:Y:S01]  /*58c0*/  FMUL.FTZ R128, R0, R107 ;  /* 0x0000006b00807220 */ /* 0x000fe20000410000 */
[----:B------:R-:W-:Y:S01]  /*58d0*/  FMUL.FTZ R0, R28, R90 ;  /* 0x0000005a1c007220 */ /* 0x000fe20000410000 */
[----:B-1----:R-:W-:Y:S01]  /*58e0*/  FMUL.FTZ R123, R105, R108 ;  /* 0x0000006c697b7220 */ /* 0x002fe20000410000 */
[----:B------:R-:W-:Y:S02]  /*58f0*/  FMUL.FTZ R177, R106, R97 ;  /* 0x000000616ab17220 */ /* 0x000fe40000410000 */
[----:B------:R1:W2:Y:S08]  /*5900*/  MUFU.EX2 R141, R120 ;  /* 0x00000078008d7308 */ /* 0x0002b00000000800 */
[----:B------:R-:W-:Y:S08]  /*5910*/  MUFU.EX2 R29, R29 ;  /* 0x0000001d001d7308 */ /* 0x000ff00000000800 */
[----:B------:R-:W4:Y:S01]  /*5920*/  MUFU.SIN R108, R143 ;  /* 0x0000008f006c7308 */ /* 0x000f220000000400 */
[C---:B---3--:R-:W-:Y:S01]  /*5930*/  FMUL.FTZ R125, R104.reuse, R125 ;  /* 0x0000007d687d7220 */ /* 0x048fe20000410000 */
[----:B------:R-:W-:-:S06]  /*5940*/  FMUL.FTZ R124, R104, R109 ;  /* 0x0000006d687c7220 */ /* 0x000fcc0000410000 */
[----:B------:R-:W-:Y:S01]  /*5950*/  MUFU.COS R146, R112 ;  /* 0x0000007000927308 */ /* 0x000fe20000000000 */
[----:B0-----:R-:W-:-:S07]  /*5960*/  FMUL.FTZ R121, R110, R121 ;  /* 0x000000796e797220 */ /* 0x001fce0000410000 */
[----:B------:R-:W0:Y:S01]  /*5970*/  MUFU.EX2 R139, R132 ;  /* 0x00000084008b7308 */ /* 0x000e220000000800 */
[----:B-1----:R-:W-:Y:S01]  /*5980*/  FMUL.FTZ R120, R110, R111 ;  /* 0x0000006f6e787220 */ /* 0x002fe20000410000 */
[----:B------:R-:W-:-:S06]  /*5990*/  PRMT R104, R16, 0x7632, R104 ;  /* 0x0000763210687816 */ /* 0x000fcc0000000068 */
[----:B------:R-:W-:Y:S01]  /*59a0*/  MUFU.COS R150, R114 ;  /* 0x0000007200967308 */ /* 0x000fe20000000000 */
[----:B------:R-:W-:-:S07]  /*59b0*/  FMUL.FTZ R110, RZ, R128 ;  /* 0x00000080ff6e7220 */ /* 0x000fce0000410000 */
[----:B------:R-:W1:Y:S08]  /*59c0*/  MUFU.EX2 R118, R118 ;  /* 0x0000007600767308 */ /* 0x000e700000000800 */
[----:B------:R3:W1:Y:S08]  /*59d0*/  MUFU.EX2 R145, R0 ;  /* 0x0000000000917308 */ /* 0x0006700000000800 */
[----:B------:R-:W1:Y:S01]  /*59e0*/  MUFU.COS R152, R143 ;  /* 0x0000008f00987308 */ /* 0x000e620000000000 */
[----:B---3--:R-:W-:Y:S01]  /*59f0*/  FMUL.FTZ R0, R128, R177 ;  /* 0x000000b180007220 */ /* 0x008fe20000410000 */
[----:B------:R-:W-:-:S03]  /*5a00*/  FMUL.FTZ R122, R105, R122 ;  /* 0x0000007a697a7220 */ /* 0x000fc60000410000 */
[----:B------:R-:W-:Y:S01]  /*5a10*/  FFMA.FTZ R0, RZ, R129, R0 ;  /* 0x00000081ff007223 */ /* 0x000fe20000010000 */
[----:B------:R-:W-:Y:S01]  /*5a20*/  SHF.L.U32 R104, R104, 0x10, RZ ;  /* 0x0000001068687819 */ /* 0x000fe200000006ff */
[----:B------:R-:W-:Y:S02]  /*5a30*/  FFMA.FTZ R105, R129, R177, -R110 ;  /* 0x000000b181697223 */ /* 0x000fe4000001086e */
[----:B------:R-:W-:Y:S01]  /*5a40*/  FADD.FTZ R0, RZ, R0 ;  /* 0x00000000ff007221 */ /* 0x000fe20000010000 */
[----:B--2---:R-:W-:Y:S01]  /*5a50*/  FMUL.FTZ R142, R141, R142 ;  /* 0x0000008e8d8e7220 */ /* 0x004fe20000410000 */
[----:B----4-:R-:W-:Y:S01]  /*5a60*/  FMUL.FTZ R149, R29, R108 ;  /* 0x0000006c1d957220 */ /* 0x010fe20000410000 */
[----:B------:R-:W-:Y:S01]  /*5a70*/  FMUL.FTZ R141, R141, R140 ;  /* 0x0000008c8d8d7220 */ /* 0x000fe20000410000 */
[----:B------:R-:W-:Y:S01]  /*5a80*/  FFMA.FTZ R105, R104, R91, R105 ;  /* 0x0000005b68697223 */ /* 0x000fe20000010069 */
[----:B------:R-:W-:Y:S01]  /*5a90*/  FMUL.FTZ R108, R126, R0 ;  /* 0x000000007e6c7220 */ /* 0x000fe20000410000 */
[----:B0-----:R-:W-:Y:S01]  /*5aa0*/  FMUL.FTZ R140, R139, R146 ;  /* 0x000000928b8c7220 */ /* 0x001fe20000410000 */
[----:B-1----:R-:W-:Y:S01]  /*5ab0*/  FMUL.FTZ R132, R118, R119 ;  /* 0x0000007776847220 */ /* 0x002fe20000410000 */
[----:B------:R-:W-:Y:S01]  /*5ac0*/  FMUL.FTZ R146, R145, R150 ;  /* 0x0000009691927220 */ /* 0x000fe20000410000 */
[----:B------:R-:W-:Y:S01]  /*5ad0*/  FMUL.FTZ R150, R29, R152 ;  /* 0x000000981d967220 */ /* 0x000fe20000410000 */
[----:B------:R-:W-:Y:S01]  /*5ae0*/  SHF.L.U32 R119, R17, 0x10, RZ ;  /* 0x0000001011777819 */ /* 0x000fe200000006ff */
[----:B------:R0:W-:Y:S01]  /*5af0*/  MUFU.SIN R144, R112 ;  /* 0x0000007000907308 */ /* 0x0001e20000000400 */
[-C--:B------:R-:W-:Y:S01]  /*5b00*/  FMUL.FTZ R29, R126, R105.reuse ;  /* 0x000000697e1d7220 */ /* 0x080fe20000410000 */
[----:B------:R-:W-:Y:S01]  /*5b10*/  FFMA.FTZ R108, R127, R105, -R108 ;  /* 0x000000697f6c7223 */ /* 0x000fe2000001086c */
[----:B------:R-:W-:-:S02]  /*5b20*/  FMUL.FTZ R116, R28, R93 ;  /* 0x0000005d1c747220 */ /* 0x000fc40000410000 */
[----:B------:R-:W-:Y:S01]  /*5b30*/  FFMA.FTZ R107, R127, R0, R29 ;  /* 0x000000007f6b7223 */ /* 0x000fe2000001001d */
[----:B------:R-:W-:Y:S01]  /*5b40*/  FFMA.FTZ R109, R119, R96, R108 ;  /* 0x00000060776d7223 */ /* 0x000fe2000001006c */
[----:B0-----:R-:W-:Y:S02]  /*5b50*/  FMUL.FTZ R112, R28, R94 ;  /* 0x0000005e1c707220 */ /* 0x001fe40000410000 */
[----:B------:R-:W-:Y:S01]  /*5b60*/  MUFU.EX2 R116, R116 ;  /* 0x0000007400747308 */ /* 0x000fe20000000800 */
[----:B------:R-:W-:Y:S01]  /*5b70*/  FADD.FTZ R107, RZ, R107 ;  /* 0x0000006bff6b7221 */ /* 0x000fe20000010000 */
[----:B------:R-:W-:Y:S01]  /*5b80*/  FMUL.FTZ R110, R124, R109 ;  /* 0x0000006d7c6e7220 */ /* 0x000fe20000410000 */
[----:B------:R-:W-:-:S05]  /*5b90*/  FMUL.FTZ R131, R118, R131 ;  /* 0x0000008376837220 */ /* 0x000fca0000410000 */
[----:B------:R-:W0:Y:S01]  /*5ba0*/  MUFU.EX2 R112, R112 ;  /* 0x0000007000707308 */ /* 0x000e220000000800 */
[----:B------:R-:W-:Y:S01]  /*5bb0*/  PRMT R118, R17, 0x7632, R118 ;  /* 0x0000763211767816 */ /* 0x000fe20000000076 */
[-C--:B------:R-:W-:Y:S01]  /*5bc0*/  FFMA.FTZ R111, R125, R107.reuse, R110 ;  /* 0x0000006b7d6f7223 */ /* 0x080fe2000001006e */
[----:B------:R-:W-:-:S05]  /*5bd0*/  FMUL.FTZ R110, R124, R107 ;  /* 0x0000006b7c6e7220 */ /* 0x000fca0000410000 */
[----:B------:R1:W-:Y:S01]  /*5be0*/  MUFU.SIN R148, R114 ;  /* 0x0000007200947308 */ /* 0x0003e20000000400 */
[-C--:B------:R-:W-:Y:S01]  /*5bf0*/  FMUL.FTZ R0, R30, R128.reuse ;  /* 0x000000801e007220 */ /* 0x080fe20000410000 */
[----:B------:R-:W-:Y:S01]  /*5c00*/  SHF.L.U32 R118, R118, 0x10, RZ ;  /* 0x0000001076767819 */ /* 0x000fe200000006ff */
[----:B------:R-:W-:Y:S01]  /*5c10*/  FMUL.FTZ R29, R31, R128 ;  /* 0x000000801f1d7220 */ /* 0x000fe20000410000 */
[----:B-1----:R-:W-:Y:S01]  /*5c20*/  FMUL.FTZ R114, R28, R86 ;  /* 0x000000561c727220 */ /* 0x002fe20000410000 */
[----:B------:R-:W-:Y:S01]  /*5c30*/  FFMA.FTZ R109, R125, R109, -R110 ;  /* 0x0000006d7d6d7223 */ /* 0x000fe2000001086e */
[----:B------:R-:W-:Y:S01]  /*5c40*/  FFMA.FTZ R105, R31, R129, R0 ;  /* 0x000000811f697223 */ /* 0x000fe20000010000 */
[----:B------:R-:W-:-:S03]  /*5c50*/  FADD.FTZ R111, RZ, R111 ;  /* 0x0000006fff6f7221 */ /* 0x000fc60000010000 */
[----:B------:R-:W1:Y:S01]  /*5c60*/  MUFU.EX2 R114, R114 ;  /* 0x0000007200727308 */ /* 0x000e620000000800 */
[----:B------:R-:W-:Y:S01]  /*5c70*/  FMUL.FTZ R0, R88, UR55 ;  /* 0x0000003758007c20 */ /* 0x000fe20008410000 */
[----:B------:R-:W-:Y:S01]  /*5c80*/  FFMA.FTZ R29, R30, R129, -R29 ;  /* 0x000000811e1d7223 */ /* 0x000fe2000001081d */
[----:B------:R-:W-:Y:S01]  /*5c90*/  FFMA.FTZ R109, R118, R89, R109 ;  /* 0x00000059766d7223 */ /* 0x000fe2000001006d */
[----:B------:R-:W-:Y:S01]  /*5ca0*/  FMUL.FTZ R110, R122, R111 ;  /* 0x0000006f7a6e7220 */ /* 0x000fe20000410000 */
[----:B------:R-:W-:Y:S01]  /*5cb0*/  FMUL.RZ R147, R0, 0.15915493667125701904 ;  /* 0x3e22f98300937820 */ /* 0x000fe2000040c000 */
[C---:B0-----:R-:W-:Y:S01]  /*5cc0*/  FMUL.FTZ R138, R112.reuse, R113 ;  /* 0x00000071708a7220 */ /* 0x041fe20000410000 */
[----:B------:R-:W-:Y:S01]  /*5cd0*/  FMUL.FTZ R137, R112, R137 ;  /* 0x0000008970897220 */ /* 0x000fe20000410000 */
[C---:B------:R-:W-:Y:S01]  /*5ce0*/  FMUL.FTZ R134, R116.reuse, R117 ;  /* 0x0000007574867220 */ /* 0x040fe20000410000 */
[----:B------:R-:W-:Y:S01]  /*5cf0*/  FMUL.FTZ R133, R116, R133 ;  /* 0x0000008574857220 */ /* 0x000fe20000410000 */
[----:B------:R-:W-:Y:S01]  /*5d00*/  FMUL.FTZ R0, R126, R29 ;  /* 0x0000001d7e007220 */ /* 0x000fe20000410000 */
[----:B------:R-:W-:Y:S01]  /*5d10*/  SHF.L.U32 R116, R18, 0x10, RZ ;  /* 0x0000001012747819 */ /* 0x000fe200000006ff */
[-C--:B------:R-:W-:Y:S01]  /*5d20*/  FMUL.FTZ R112, R122, R109.reuse ;  /* 0x0000006d7a707220 */ /* 0x080fe20000410000 */
[----:B------:R-:W-:Y:S01]  /*5d30*/  FFMA.FTZ R109, R123, R109, -R110 ;  /* 0x0000006d7b6d7223 */ /* 0x000fe2000001086e */
[-C--:B------:R-:W-:Y:S01]  /*5d40*/  FMUL.FTZ R108, R126, R105.reuse ;  /* 0x000000697e6c7220 */ /* 0x080fe20000410000 */
[----:B------:R-:W-:Y:S01]  /*5d50*/  FFMA.FTZ R105, R127, R105, R0 ;  /* 0x000000697f697223 */ /* 0x000fe20000010000 */
[----:B------:R-:W-:Y:S01]  /*5d60*/  FFMA.FTZ R112, R123, R111, R112 ;  /* 0x0000006f7b707223 */ /* 0x000fe20000010070 */
[----:B------:R-:W-:Y:S01]  /*5d70*/  FFMA.FTZ R109, R116, R95, R109 ;  /* 0x0000005f746d7223 */ /* 0x000fe2000001006d */
[----:B------:R-:W-:Y:S01]  /*5d80*/  FFMA.FTZ R108, R127, R29, -R108 ;  /* 0x0000001d7f6c7223 */ /* 0x000fe2000001086c */
[----:B------:R-:W-:Y:S01]  /*5d90*/  FMUL.FTZ R110, R124, R105 ;  /* 0x000000697c6e7220 */ /* 0x000fe20000410000 */
[C---:B-1----:R-:W-:Y:S01]  /*5da0*/  FMUL.FTZ R136, R114.reuse, R115 ;  /* 0x0000007372887220 */ /* 0x042fe20000410000 */
[----:B------:R-:W-:Y:S01]  /*5db0*/  FMUL.FTZ R135, R114, R135 ;  /* 0x0000008772877220 */ /* 0x000fe20000410000 */
[----:B------:R-:W-:Y:S01]  /*5dc0*/  FADD.FTZ R112, RZ, R112 ;  /* 0x00000070ff707221 */ /* 0x000fe20000010000 */
[----:B------:R-:W-:Y:S01]  /*5dd0*/  FMUL.FTZ R114, R120, R109 ;  /* 0x0000006d78727220 */ /* 0x000fe20000410000 */
[----:B------:R-:W-:Y:S01]  /*5de0*/  FMUL.FTZ R139, R139, R144 ;  /* 0x000000908b8b7220 */ /* 0x000fe20000410000 */
[-C--:B------:R-:W-:Y:S01]  /*5df0*/  FFMA.FTZ R110, R125, R108.reuse, -R110 ;  /* 0x0000006c7d6e7223 */ /* 0x080fe2000001086e */
[----:B------:R-:W-:Y:S01]  /*5e00*/  PRMT R107, R18, 0x7632, R107 ;  /* 0x00007632126b7816 */ /* 0x000fe2000000006b */
[----:B------:R-:W-:Y:S01]  /*5e10*/  FMUL.FTZ R108, R124, R108 ;  /* 0x0000006c7c6c7220 */ /* 0x000fe20000410000 */
[-C--:B------:R-:W-:Y:S01]  /*5e20*/  FMUL.FTZ R144, R120, R112.reuse ;  /* 0x0000007078907220 */ /* 0x080fe20000410000 */
[----:B------:R-:W-:Y:S01]  /*5e30*/  FFMA.FTZ R112, R121, R112, R114 ;  /* 0x0000007079707223 */ /* 0x000fe20000010072 */
[----:B------:R-:W-:Y:S01]  /*5e40*/  FMUL.FTZ R0, R28, R88 ;  /* 0x000000581c007220 */ /* 0x000fe20000410000 */
[----:B------:R-:W-:Y:S01]  /*5e50*/  FFMA.FTZ R108, R125, R105, R108 ;  /* 0x000000697d6c7223 */ /* 0x000fe2000001006c */
[----:B------:R-:W-:Y:S01]  /*5e60*/  SHF.L.U32 R114, R107, 0x10, RZ ;  /* 0x000000106b727819 */ /* 0x000fe200000006ff */
[----:B------:R-:W-:Y:S01]  /*5e70*/  FFMA.FTZ R109, R121, R109, -R144 ;  /* 0x0000006d796d7223 */ /* 0x000fe20000010890 */
[----:B------:R-:W-:Y:S01]  /*5e80*/  FADD.FTZ R107, RZ, R112 ;  /* 0x00000070ff6b7221 */ /* 0x000fe20000010000 */
[----:B------:R-:W-:Y:S01]  /*5e90*/  MUFU.COS R29, R147 ;  /* 0x00000093001d7308 */ /* 0x000fe20000000000 */
[----:B------:R-:W-:Y:S01]  /*5ea0*/  FMUL.FTZ R112, R122, R108 ;  /* 0x0000006c7a707220 */ /* 0x000fe20000410000 */
[----:B------:R-:W-:Y:S01]  /*5eb0*/  FFMA.FTZ R109, R114, R87, R109 ;  /* 0x00000057726d7223 */ /* 0x000fe2000001006d */
[----:B------:R-:W-:Y:S01]  /*5ec0*/  FMUL.FTZ R111, R137, R107 ;  /* 0x0000006b896f7220 */ /* 0x000fe20000410000 */
[----:B------:R-:W-:-:S04]  /*5ed0*/  FMUL.FTZ R105, R122, R110 ;  /* 0x0000006e7a697220 */ /* 0x000fc80000410000 */
[----:B------:R-:W0:Y:S01]  /*5ee0*/  MUFU.EX2 R0, R0 ;  /* 0x0000000000007308 */ /* 0x000e220000000800 */
[----:B------:R-:W-:Y:S01]  /*5ef0*/  FFMA.FTZ R112, R123, R110, -R112 ;  /* 0x0000006e7b707223 */ /* 0x000fe20000010870 */
[-C--:B------:R-:W-:Y:S01]  /*5f00*/  FFMA.FTZ R110, R138, R109.reuse, -R111 ;  /* 0x0000006d8a6e7223 */ /* 0x080fe2000001086f */
[----:B------:R-:W-:Y:S01]  /*5f10*/  FMUL.FTZ R109, R137, R109 ;  /* 0x0000006d896d7220 */ /* 0x000fe20000410000 */
[----:B------:R-:W-:-:S03]  /*5f20*/  SHF.L.U32 R117, R19, 0x10, RZ ;  /* 0x0000001013757819 */ /* 0x000fc600000006ff */
[----:B------:R-:W-:Y:S01]  /*5f30*/  FFMA.FTZ R109, R138, R107, R109 ;  /* 0x0000006b8a6d7223 */ /* 0x000fe2000001006d */
[----:B------:R-:W-:Y:S01]  /*5f40*/  FFMA.FTZ R105, R123, R108, R105 ;  /* 0x0000006c7b697223 */ /* 0x000fe20000010069 */
[----:B------:R-:W-:Y:S02]  /*5f50*/  FFMA.FTZ R110, R117, R94, R110 ;  /* 0x0000005e756e7223 */ /* 0x000fe4000001006e */
[----:B------:R-:W-:Y:S01]  /*5f60*/  FADD.FTZ R109, RZ, R109 ;  /* 0x0000006dff6d7221 */ /* 0x000fe20000010000 */
[----:B------:R-:W-:Y:S01]  /*5f70*/  FMUL.FTZ R145, R145, R148 ;  /* 0x0000009491917220 */ /* 0x000fe20000410000 */
[----:B------:R-:W-:Y:S01]  /*5f80*/  PRMT R115, R19, 0x7632, R115 ;  /* 0x0000763213737816 */ /* 0x000fe20000000073 */
[----:B------:R-:W1:Y:S01]  /*5f90*/  MUFU.SIN R147, R147 ;  /* 0x0000009300937308 */ /* 0x000e620000000400 */
[----:B------:R-:W-:Y:S01]  /*5fa0*/  FMUL.FTZ R108, R120, R105 ;  /* 0x00000069786c7220 */ /* 0x000fe20000410000 */
[----:B0-----:R-:W-:Y:S01]  /*5fb0*/  FMUL.FTZ R148, R0, R29 ;  /* 0x0000001d00947220 */ /* 0x001fe20000410000 */
[CC--:B------:R-:W-:Y:S01]  /*5fc0*/  FMUL.FTZ R29, R135.reuse, R109.reuse ;  /* 0x0000006d871d7220 */ /* 0x0c0fe20000410000 */
[----:B------:R-:W-:Y:S01]  /*5fd0*/  FMUL.FTZ R107, R135, R110 ;  /* 0x0000006e876b7220 */ /* 0x000fe20000410000 */
[----:B------:R-:W-:Y:S01]  /*5fe0*/  SHF.L.U32 R115, R115, 0x10, RZ ;  /* 0x0000001073737819 */ /* 0x000fe200000006ff */
[----:B------:R-:W-:Y:S01]  /*5ff0*/  FFMA.FTZ R108, R121, R112, -R108 ;  /* 0x00000070796c7223 */ /* 0x000fe2000001086c */
[C---:B------:R-:W-:Y:S01]  /*6000*/  FFMA.FTZ R110, R136.reuse, R110, -R29 ;  /* 0x0000006e886e7223 */ /* 0x040fe2000001081d */
[----:B------:R-:W-:Y:S01]  /*6010*/  FFMA.FTZ R107, R136, R109, R107 ;  /* 0x0000006d886b7223 */ /* 0x000fe2000001006b */
[----:B------:R-:W-:-:S02]  /*6020*/  FMUL.FTZ R112, R120, R112 ;  /* 0x0000007078707220 */ /* 0x000fc40000410000 */
        /* <DEDUP_REMOVED lines=8> */
[----:B------:R-:W-:Y:S01]  /*60b0*/  SHF.L.U32 R112, R12, 0x10, RZ ;  /* 0x000000100c707819 */ /* 0x000fe200000006ff */
[C---:B------:R-:W-:Y:S01]  /*60c0*/  FFMA.FTZ R113, R134.reuse, R109, R113 ;  /* 0x0000006d86717223 */ /* 0x040fe20000010071 */
[----:B------:R-:W-:Y:S01]  /*60d0*/  FFMA.FTZ R111, R134, R110, -R111 ;  /* 0x0000006e866f7223 */ /* 0x000fe2000001086f */
[----:B-1----:R-:W-:Y:S01]  /*60e0*/  FMUL.FTZ R147, R0, R147 ;  /* 0x0000009300937220 */ /* 0x002fe20000410000 */
[----:B------:R-:W-:Y:S01]  /*60f0*/  FMUL.FTZ R0, R82, UR55 ;  /* 0x0000003752007c20 */ /* 0x000fe20008410000 */
[----:B------:R-:W-:Y:S01]  /*6100*/  FADD.FTZ R113, RZ, R113 ;  /* 0x00000071ff717221 */ /* 0x000fe20000010000 */
[----:B------:R-:W-:Y:S01]  /*6110*/  FFMA.FTZ R111, R112, R93, R111 ;  /* 0x0000005d706f7223 */ /* 0x000fe2000001006f */
[----:B------:R-:W-:Y:S01]  /*6120*/  PRMT R110, R12, 0x7632, R110 ;  /* 0x000076320c6e7816 */ /* 0x000fe2000000006e */
[----:B------:R-:W-:Y:S01]  /*6130*/  FMUL.RZ R152, R0, 0.15915493667125701904 ;  /* 0x3e22f98300987820 */ /* 0x000fe2000040c000 */
[C---:B------:R-:W-:Y:S01]  /*6140*/  FMUL.FTZ R0, R131.reuse, R113 ;  /* 0x0000007183007220 */ /* 0x040fe20000410000 */
[-C--:B------:R-:W-:Y:S01]  /*6150*/  FMUL.FTZ R109, R131, R111.reuse ;  /* 0x0000006f836d7220 */ /* 0x080fe20000410000 */
[----:B------:R-:W-:Y:S01]  /*6160*/  SHF.L.U32 R110, R110, 0x10, RZ ;  /* 0x000000106e6e7819 */ /* 0x000fe200000006ff */
[----:B------:R-:W-:Y:S01]  /*6170*/  FFMA.FTZ R29, R138, R108, -R29 ;  /* 0x0000006c8a1d7223 */ /* 0x000fe2000001081d */
[C---:B------:R-:W-:Y:S01]  /*6180*/  FFMA.FTZ R111, R132.reuse, R111, -R0 ;  /* 0x0000006f846f7223 */ /* 0x040fe20000010800 */
[----:B------:R-:W-:Y:S01]  /*6190*/  FMUL.FTZ R107, R135, R105 ;  /* 0x00000069876b7220 */ /* 0x000fe20000410000 */
[----:B------:R-:W-:-:S02]  /*61a0*/  FFMA.FTZ R109, R132, R113, R109 ;  /* 0x00000071846d7223 */ /* 0x000fc4000001006d */
[----:B------:R-:W-:Y:S01]  /*61b0*/  FFMA.FTZ R111, R110, R85, R111 ;  /* 0x000000556e6f7223 */ /* 0x000fe2000001006f */
[CC--:B------:R-:W-:Y:S01]  /*61c0*/  FFMA.FTZ R107, R136.reuse, R29.reuse, -R107 ;  /* 0x0000001d886b7223 */ /* 0x0c0fe2000001086b */
[----:B------:R-:W-:Y:S01]  /*61d0*/  FADD.FTZ R108, RZ, R109 ;  /* 0x0000006dff6c7221 */ /* 0x000fe20000010000 */
[----:B------:R-:W-:Y:S01]  /*61e0*/  FMUL.FTZ R29, R135, R29 ;  /* 0x0000001d871d7220 */ /* 0x000fe20000410000 */
[C---:B------:R-:W-:Y:S02]  /*61f0*/  FMUL.FTZ R143, R141.reuse, R111 ;  /* 0x0000006f8d8f7220 */ /* 0x040fe40000410000 */
[----:B------:R-:W-:Y:S01]  /*6200*/  FMUL.FTZ R113, R141, R108 ;  /* 0x0000006c8d717220 */ /* 0x000fe20000410000 */
[----:B------:R-:W-:Y:S01]  /*6210*/  FFMA.FTZ R105, R136, R105, R29 ;  /* 0x0000006988697223 */ /* 0x000fe2000001001d */
[C---:B------:R-:W-:Y:S01]  /*6220*/  FMUL.FTZ R109, R133.reuse, R107 ;  /* 0x0000006b856d7220 */ /* 0x040fe20000410000 */
[----:B------:R-:W-:Y:S01]  /*6230*/  FMUL.FTZ R28, R28, R82 ;  /* 0x000000521c1c7220 */ /* 0x000fe20000410000 */
[C---:B------:R-:W-:Y:S01]  /*6240*/  FFMA.FTZ R108, R142.reuse, R108, R143 ;  /* 0x0000006c8e6c7223 */ /* 0x040fe2000001008f */
[----:B------:R-:W-:Y:S01]  /*6250*/  FFMA.FTZ R144, R142, R111, -R113 ;  /* 0x0000006f8e907223 */ /* 0x000fe20000010871 */
[-C--:B------:R-:W-:Y:S01]  /*6260*/  FMUL.FTZ R0, R133, R105.reuse ;  /* 0x0000006985007220 */ /* 0x080fe20000410000 */
[----:B------:R-:W-:Y:S01]  /*6270*/  SHF.L.U32 R113, R13, 0x10, RZ ;  /* 0x000000100d717819 */ /* 0x000fe200000006ff */
[C---:B------:R-:W-:Y:S01]  /*6280*/  FFMA.FTZ R109, R134.reuse, R105, R109 ;  /* 0x00000069866d7223 */ /* 0x040fe2000001006d */
[----:B------:R-:W-:Y:S01]  /*6290*/  FADD.FTZ R108, RZ, R108 ;  /* 0x0000006cff6c7221 */ /* 0x000fe20000010000 */
[----:B------:R-:W-:Y:S01]  /*62a0*/  MUFU.COS R29, R152 ;  /* 0x00000098001d7308 */ /* 0x000fe20000000000 */
[----:B------:R-:W-:Y:S01]  /*62b0*/  FFMA.FTZ R0, R134, R107, -R0 ;  /* 0x0000006b86007223 */ /* 0x000fe20000010800 */
[----:B------:R-:W-:Y:S01]  /*62c0*/  FMUL.FTZ R105, R131, R109 ;  /* 0x0000006d83697220 */ /* 0x000fe20000410000 */
[----:B------:R-:W-:Y:S01]  /*62d0*/  FFMA.FTZ R144, R113, R92, R144 ;  /* 0x0000005c71907223 */ /* 0x000fe20000010090 */
[----:B------:R-:W-:Y:S01]  /*62e0*/  PRMT R111, R13, 0x7632, R111 ;  /* 0x000076320d6f7816 */ /* 0x000fe2000000006f */
[----:B------:R-:W-:-:S03]  /*62f0*/  FMUL.FTZ R153, R139, R108 ;  /* 0x0000006c8b997220 */ /* 0x000fc60000410000 */
[----:B------:R-:W0:Y:S01]  /*6300*/  MUFU.EX2 R28, R28 ;  /* 0x0000001c001c7308 */ /* 0x000e220000000800 */
[-C--:B------:R-:W-:Y:S01]  /*6310*/  FMUL.FTZ R107, R131, R0.reuse ;  /* 0x00000000836b7220 */ /* 0x080fe20000410000 */
[----:B------:R-:W-:Y:S01]  /*6320*/  FFMA.FTZ R105, R132, R0, -R105 ;  /* 0x0000000084697223 */ /* 0x000fe20000010869 */
[----:B------:R-:W-:-:S05]  /*6330*/  FMUL.FTZ R155, R139, R144 ;  /* 0x000000908b9b7220 */ /* 0x000fca0000410000 */
[----:B------:R-:W1:Y:S01]  /*6340*/  MUFU.SIN R143, R152 ;  /* 0x00000098008f7308 */ /* 0x000e620000000400 */
[----:B------:R-:W-:Y:S01]  /*6350*/  SHF.L.U32 R111, R111, 0x10, RZ ;  /* 0x000000106f6f7819 */ /* 0x000fe200000006ff */
[----:B------:R-:W-:Y:S01]  /*6360*/  FFMA.FTZ R0, R140, R144, -R153 ;  /* 0x000000908c007223 */ /* 0x000fe20000010899 */
[----:B------:R-:W-:Y:S01]  /*6370*/  FFMA.FTZ R107, R132, R109, R107 ;  /* 0x0000006d846b7223 */ /* 0x000fe2000001006b */
[----:B------:R-:W-:Y:S01]  /*6380*/  FMUL.FTZ R109, R141, R105 ;  /* 0x000000698d6d7220 */ /* 0x000fe20000410000 */
[----:B------:R-:W-:Y:S01]  /*6390*/  FFMA.FTZ R155, R140, R108, R155 ;  /* 0x0000006c8c9b7223 */ /* 0x000fe2000001009b */
[----:B------:R-:W-:Y:S02]  /*63a0*/  FFMA.FTZ R108, R111, R84, R0 ;  /* 0x000000546f6c7223 */ /* 0x000fe40000010000 */
[-C--:B------:R-:W-:Y:S01]  /*63b0*/  FFMA.FTZ R0, R142, R107.reuse, R109 ;  /* 0x0000006b8e007223 */ /* 0x080fe2000001006d */
[----:B------:R-:W-:Y:S01]  /*63c0*/  FADD.FTZ R155, RZ, R155 ;  /* 0x0000009bff9b7221 */ /* 0x000fe20000010000 */
[----:B------:R-:W-:Y:S01]  /*63d0*/  FMUL.FTZ R109, R145, R108 ;  /* 0x0000006c916d7220 */ /* 0x000fe20000410000 */
[----:B------:R-:W-:Y:S01]  /*63e0*/  FMUL.FTZ R107, R141, R107 ;  /* 0x0000006b8d6b7220 */ /* 0x000fe20000410000 */
[C---:B0-----:R-:W-:Y:S01]  /*63f0*/  FMUL.FTZ R144, R28.reuse, R29 ;  /* 0x0000001d1c907220 */ /* 0x041fe20000410000 */
[----:B------:R-:W-:Y:S01]  /*6400*/  FMUL.FTZ R29, R139, R0 ;  /* 0x000000008b1d7220 */ /* 0x000fe20000410000 */
[----:B-1----:R-:W-:Y:S01]  /*6410*/  FMUL.FTZ R143, R28, R143 ;  /* 0x0000008f1c8f7220 */ /* 0x002fe20000410000 */
[-C--:B------:R-:W-:Y:S01]  /*6420*/  FFMA.FTZ R28, R146, R155.reuse, R109 ;  /* 0x0000009b921c7223 */ /* 0x080fe2000001006d */
[----:B------:R-:W-:Y:S01]  /*6430*/  FMUL.FTZ R155, R145, R155 ;  /* 0x0000009b919b7220 */ /* 0x000fe20000410000 */
[----:B------:R-:W-:Y:S01]  /*6440*/  FFMA.FTZ R107, R142, R105, -R107 ;  /* 0x000000698e6b7223 */ /* 0x000fe2000001086b */
[----:B------:R-:W-:-:S02]  /*6450*/  SHF.L.U32 R109, R14, 0x10, RZ ;  /* 0x000000100e6d7819 */ /* 0x000fc400000006ff */
[----:B------:R-:W-:Y:S01]  /*6460*/  FFMA.FTZ R108, R146, R108, -R155 ;  /* 0x0000006c926c7223 */ /* 0x000fe2000001089b */
[-C--:B------:R-:W-:Y:S01]  /*6470*/  FFMA.FTZ R29, R140, R107.reuse, -R29 ;  /* 0x0000006b8c1d7223 */ /* 0x080fe2000001081d */
[----:B------:R-:W-:Y:S01]  /*6480*/  FMUL.FTZ R107, R139, R107 ;  /* 0x0000006b8b6b7220 */ /* 0x000fe20000410000 */
[----:B------:R-:W-:Y:S01]  /*6490*/  PRMT R105, R14, 0x7632, R105 ;  /* 0x000076320e697816 */ /* 0x000fe20000000069 */
[----:B------:R-:W-:Y:S01]  /*64a0*/  FADD.FTZ R152, RZ, R28 ;  /* 0x0000001cff987221 */ /* 0x000fe20000010000 */
[----:B------:R-:W-:Y:S01]  /*64b0*/  FFMA.FTZ R28, R109, R90, R108 ;  /* 0x0000005a6d1c7223 */ /* 0x000fe2000001006c */
[----:B------:R-:W-:Y:S01]  /*64c0*/  FFMA.FTZ R107, R140, R0, R107 ;  /* 0x000000008c6b7223 */ /* 0x000fe2000001006b */
[----:B------:R-:W-:Y:S01]  /*64d0*/  SHF.L.U32 R108, R105, 0x10, RZ ;  /* 0x00000010696c7819 */ /* 0x000fe200000006ff */
[----:B------:R-:W-:Y:S01]  /*64e0*/  FMUL.FTZ R153, R149, R152 ;  /* 0x0000009895997220 */ /* 0x000fe20000410000 */
[----:B------:R-:W-:Y:S01]  /*64f0*/  FMUL.FTZ R105, R145, R29 ;  /* 0x0000001d91697220 */ /* 0x000fe20000410000 */
[-C--:B------:R-:W-:Y:S01]  /*6500*/  FMUL.FTZ R155, R149, R28.reuse ;  /* 0x0000001c959b7220 */ /* 0x080fe20000410000 */
        /* <DEDUP_REMOVED lines=11> */
[-C--:B------:R-:W-:Y:S01]  /*65c0*/  FMUL.FTZ R0, R147, R155.reuse ;  /* 0x0000009b93007220 */ /* 0x080fe20000410000 */
[----:B------:R-:W-:Y:S01]  /*65d0*/  ISETP.NE.AND P1, PT, R101, 0x1f, PT ;  /* 0x0000001f6500780c */ /* 0x000fe20003f25270 */
[C---:B------:R-:W-:Y:S01]  /*65e0*/  FFMA.FTZ R155, R148.reuse, R155, R107 ;  /* 0x0000009b949b7223 */ /* 0x040fe2000001006b */
[----:B------:R-:W-:Y:S01]  /*65f0*/  SHF.L.U32 R107, R15, 0x10, RZ ;  /* 0x000000100f6b7819 */ /* 0x000fe200000006ff */
[----:B------:R-:W-:Y:S01]  /*6600*/  FFMA.FTZ R0, R148, R153, -R0 ;  /* 0x0000009994007223 */ /* 0x000fe20000010800 */
[----:B------:R-:W-:Y:S01]  /*6610*/  FFMA.FTZ R28, R150, R105, R28 ;  /* 0x00000069961c7223 */ /* 0x000fe2000001001c */
[----:B------:R-:W-:-:S02]  /*6620*/  FMUL.FTZ R153, R147, R29 ;  /* 0x0000001d93997220 */ /* 0x000fc40000410000 */
[----:B------:R-:W-:Y:S01]  /*6630*/  FFMA.FTZ R0, R107, R88, R0 ;  /* 0x000000586b007223 */ /* 0x000fe20000010000 */
[----:B------:R-:W-:Y:S01]  /*6640*/  FADD.FTZ R155, RZ, R155 ;  /* 0x0000009bff9b7221 */ /* 0x000fe20000010000 */
[-C--:B------:R-:W-:Y:S01]  /*6650*/  FMUL.FTZ R105, R147, R28.reuse ;  /* 0x0000001c93697220 */ /* 0x080fe20000410000 */
[C---:B------:R-:W-:Y:S01]  /*6660*/  FFMA.FTZ R153, R148.reuse, R28, R153 ;  /* 0x0000001c94997223 */ /* 0x040fe20000010099 */
[CC--:B------:R-:W-:Y:S01]  /*6670*/  FMUL.FTZ R154, R143.reuse, R0.reuse ;  /* 0x000000008f9a7220 */ /* 0x0c0fe20000410000 */
[----:B------:R-:W-:Y:S01]  /*6680*/  FMUL.FTZ R157, R143, R155 ;  /* 0x0000009b8f9d7220 */ /* 0x000fe20000410000 */
[----:B------:R-:W-:Y:S01]  /*6690*/  FFMA.FTZ R29, R148, R29, -R105 ;  /* 0x0000001d941d7223 */ /* 0x000fe20000010869 */
[----:B------:R-:W-:Y:S01]  /*66a0*/  @P1 LEA R28, R101, UR46, 0x3 ;  /* 0x0000002e651c1c11 */ /* 0x000fe2000f8e18ff */
[C---:B------:R-:W-:Y:S01]  /*66b0*/  FFMA.FTZ R154, R144.reuse, R155, R154 ;  /* 0x0000009b909a7223 */ /* 0x040fe2000001009a */
[C---:B------:R-:W-:Y:S01]  /*66c0*/  FMUL.FTZ R155, R143.reuse, R153 ;  /* 0x000000998f9b7220 */ /* 0x040fe20000410000 */
[----:B------:R-:W-:Y:S01]  /*66d0*/  FFMA.FTZ R152, R144, R0, -R157 ;  /* 0x0000000090987223 */ /* 0x000fe2000001089d */
[----:B------:R-:W-:-:S02]  /*66e0*/  FMUL.FTZ R0, R143, R29 ;  /* 0x0000001d8f007220 */ /* 0x000fc40000410000 */
[C---:B------:R-:W-:Y:S02]  /*66f0*/  FFMA.FTZ R155, R144.reuse, R29, -R155 ;  /* 0x0000001d909b7223 */ /* 0x040fe4000001089b */
[----:B------:R-:W0:Y:S01]  /*6700*/  @P1 LDS.64 R28, [R28+0x2d18] ;  /* 0x002d18001c1c1984 */ /* 0x000e220000000a00 */
[----:B------:R-:W-:Y:S01]  /*6710*/  PRMT R105, R15, 0x7632, R105 ;  /* 0x000076320f697816 */ /* 0x000fe20000000069 */
[----:B------:R-:W-:Y:S03]  /*6720*/  BSSY B0, `(.L_x_14551) ;  /* 0x0000012000007945 */ /* 0x000fe60003800000 */
[----:B------:R-:W-:Y:S01]  /*6730*/  SHF.L.U32 R105, R105, 0x10, RZ ;  /* 0x0000001069697819 */ /* 0x000fe200000006ff */
[----:B------:R-:W-:Y:S01]  /*6740*/  FFMA.FTZ R153, R144, R153, R0 ;  /* 0x0000009990997223 */ /* 0x000fe20000010000 */
[----:B------:R-:W-:-:S03]  /*6750*/  FADD.FTZ R154, RZ, R154 ;  /* 0x0000009aff9a7221 */ /* 0x000fc60000010000 */
        /* <DEDUP_REMOVED lines=14> */
.L_x_14552:
[----:B------:R-:W-:Y:S05]  /*6840*/  BSYNC B0 ;  /* 0x0000000000007941 */ /* 0x000fea0003800000 */
.L_x_14551:
[----:B------:R-:W3:Y:S01]  /*6850*/  SHFL.UP PT, R160, R154, 0x1, RZ ;  /* 0x042000009aa07989 */ /* 0x000ee200000e00ff */
[----:B------:R-:W-:Y:S01]  /*6860*/  ISETP.GE.AND P3, PT, R190, 0x1, PT ;  /* 0x00000001be00780c */ /* 0x000fe20003f66270 */
[----:B------:R-:W-:Y:S01]  /*6870*/  FADD.FTZ R172, R66, R66 ;  /* 0x0000004242ac7221 */ /* 0x000fe20000010000 */
[----:B-----5:R-:W-:Y:S01]  /*6880*/  R2UR UR45, R2 ;  /* 0x00000000022d72ca */ /* 0x020fe200000e0000 */
[----:B------:R-:W4:Y:S01]  /*6890*/  SHFL.UP PT, R158, R152, 0x1, RZ ;  /* 0x04200000989e7989 */ /* 0x000f2200000e00ff */
[----:B------:R-:W-:Y:S01]  /*68a0*/  R2UR UR47, R3 ;  /* 0x00000000032f72ca */ /* 0x000fe200000e0000 */
[----:B------:R-:W-:Y:S01]  /*68b0*/  FADD.FTZ R166, R71, R71 ;  /* 0x0000004747a67221 */ /* 0x000fe20000010000 */
[C---:B------:R-:W-:Y:S01]  /*68c0*/  ISETP.NE.AND P6, PT, R151.reuse, 0x1f, PT ;  /* 0x0000001f9700780c */ /* 0x040fe20003fc5270 */
[----:B-1----:R-:W1:Y:S01]  /*68d0*/  SHFL.UP PT, R0, R155, 0x1, RZ ;  /* 0x042000009b007989 */ /* 0x002e6200000e00ff */
[C---:B------:R-:W-:Y:S01]  /*68e0*/  ISETP.GT.U32.AND P4, PT, R151.reuse, 0x17, PT ;  /* 0x000000179700780c */ /* 0x040fe20003f84070 */
[----:B------:R-:W-:Y:S01]  /*68f0*/  BSSY B0, `(.L_x_14553) ;  /* 0x000026c000007945 */ /* 0x000fe20003800000 */
[----:B------:R-:W-:Y:S01]  /*6900*/  ISETP.GT.U32.AND P5, PT, R151, 0xf, PT ;  /* 0x0000000f9700780c */ /* 0x000fe20003fa4070 */
[----:B------:R-:W0:Y:S01]  /*6910*/  SHFL.UP PT, R156, R153, 0x1, RZ ;  /* 0x04200000999c7989 */ /* 0x000e2200000e00ff */
[----:B------:R-:W-:-:S02]  /*6920*/  PRMT R182, R24, 0x7632, R182 ;  /* 0x0000763218b67816 */ /* 0x000fc400000000b6 */
[----:B------:R-:W-:Y:S01]  /*6930*/  PRMT R195, R23, 0x7632, R195 ;  /* 0x0000763217c37816 */ /* 0x000fe200000000c3 */
[----:B------:R-:W-:Y:S01]  /*6940*/  SHFL.IDX PT, R178, R33, RZ, 0x1f ;  /* 0x00001fff21b27589 */ /* 0x000fe200000e0000 */
[----:B------:R-:W-:Y:S02]  /*6950*/  SHF.L.U32 R182, R182, 0x10, RZ ;  /* 0x00000010b6b67819 */ /* 0x000fe400000006ff */
[----:B------:R-:W-:Y:S01]  /*6960*/  SHF.L.U32 R195, R195, 0x10, RZ ;  /* 0x00000010c3c37819 */ /* 0x000fe200000006ff */
[----:B------:R4:W-:Y:S01]  /*6970*/  SHFL.IDX PT, R180, R32, RZ, 0x1f ;  /* 0x00001fff20b47589 */ /* 0x0009e200000e0000 */
[----:B------:R-:W-:Y:S01]  /*6980*/  SHF.L.U32 R225, R23, 0x10, RZ ;  /* 0x0000001017e17819 */ /* 0x000fe200000006ff */
[----:B------:R-:W-:Y:S01]  /*6990*/  FADD.FTZ R23, R70, R70 ;  /* 0x0000004646177221 */ /* 0x000fe20000010000 */
[----:B------:R-:W-:Y:S01]  /*69a0*/  PRMT R217, R22, 0x7632, R217 ;  /* 0x0000763216d97816 */ /* 0x000fe200000000d9 */
[----:B---3--:R-:W-:Y:S01]  /*69b0*/  FMUL.FTZ R162, R153, R160 ;  /* 0x000000a099a27220 */ /* 0x008fe20000410000 */
[----:B------:R-:W-:-:S02]  /*69c0*/  PRMT R214, R20, 0x7632, R214 ;  /* 0x0000763214d67816 */ /* 0x000fc400000000d6 */
[----:B------:R-:W-:Y:S01]  /*69d0*/  SHF.L.U32 R217, R217, 0x10, RZ ;  /* 0x00000010d9d97819 */ /* 0x000fe200000006ff */
[-C--:B----4-:R-:W-:Y:S01]  /*69e0*/  FMUL.FTZ R161, R153, R158.reuse ;  /* 0x0000009e99a17220 */ /* 0x090fe20000410000 */
[----:B------:R-:W-:Y:S01]  /*69f0*/  FFMA.FTZ R159, R155, R158, -R162 ;  /* 0x0000009e9b9f7223 */ /* 0x000fe200000108a2 */
[----:B------:R-:W-:Y:S01]  /*6a00*/  SHF.L.U32 R32, R27, 0x10, RZ ;  /* 0x000000101b207819 */ /* 0x000fe200000006ff */
[----:B-1----:R-:W-:Y:S01]  /*6a10*/  FMUL.FTZ R157, R153, R0 ;  /* 0x00000000999d7220 */ /* 0x002fe20000410000 */
[C---:B------:R-:W-:Y:S01]  /*6a20*/  FFMA.FTZ R161, R155.reuse, R160, R161 ;  /* 0x000000a09ba17223 */ /* 0x040fe200000100a1 */
[----:B------:R-:W-:Y:S01]  /*6a30*/  @P3 FADD.FTZ R152, R152, R159 ;  /* 0x0000009f98983221 */ /* 0x000fe20000010000 */
[----:B------:R-:W-:Y:S01]  /*6a40*/  SHF.L.U32 R215, R20, 0x10, RZ ;  /* 0x0000001014d77819 */ /* 0x000fe200000006ff */
[-C--:B0-----:R-:W-:Y:S01]  /*6a50*/  FFMA.FTZ R158, R155, R156.reuse, R157 ;  /* 0x0000009c9b9e7223 */ /* 0x081fe2000001009d */
[----:B------:R-:W-:Y:S01]  /*6a60*/  FMUL.FTZ R156, R153, R156 ;  /* 0x0000009c999c7220 */ /* 0x000fe20000410000 */
[----:B------:R-:W-:Y:S01]  /*6a70*/  @P3 FADD.FTZ R154, R154, R161 ;  /* 0x000000a19a9a3221 */ /* 0x000fe20000010000 */
[----:B------:R-:W-:Y:S01]  /*6a80*/  SHF.L.U32 R221, R22, 0x10, RZ ;  /* 0x0000001016dd7819 */ /* 0x000fe200000006ff */
[----:B------:R-:W-:Y:S01]  /*6a90*/  FADD.FTZ R22, R73, R73 ;  /* 0x0000004949167221 */ /* 0x000fe20000010000 */
[----:B------:R-:W-:Y:S01]  /*6aa0*/  @P3 FFMA.FTZ R155, R155, R0, -R156 ;  /* 0x000000009b9b3223 */ /* 0x000fe2000001089c */
[----:B------:R-:W-:Y:S01]  /*6ab0*/  FSEL R158, R153, R158, !P3 ;  /* 0x0000009e999e7208 */ /* 0x000fe20005800000 */
[----:B------:R-:W0:Y:S01]  /*6ac0*/  SHFL.UP PT, R157, R154, 0x2, RZ ;  /* 0x044000009a9d7989 */ /* 0x000e2200000e00ff */
[----:B------:R-:W-:-:S02]  /*6ad0*/  ISETP.GE.AND P3, PT, R190, 0x2, PT ;  /* 0x00000002be00780c */ /* 0x000fc40003f66270 */
[C---:B------:R-:W-:Y:S01]  /*6ae0*/  PRMT R202, R21.reuse, 0x7632, R202 ;  /* 0x0000763215ca7816 */ /* 0x040fe200000000ca */
[----:B------:R-:W1:Y:S01]  /*6af0*/  SHFL.UP PT, R156, R152, 0x2, RZ ;  /* 0x04400000989c7989 */ /* 0x000e6200000e00ff */
[----:B------:R-:W-:Y:S02]  /*6b00*/  SHF.L.U32 R194, R21, 0x10, RZ ;  /* 0x0000001015c27819 */ /* 0x000fe400000006ff */
[----:B------:R-:W-:Y:S01]  /*6b10*/  SHF.L.U32 R202, R202, 0x10, RZ ;  /* 0x00000010caca7819 */ /* 0x000fe200000006ff */
[----:B------:R-:W3:Y:S01]  /*6b20*/  SHFL.UP PT, R0, R155, 0x2, RZ ;  /* 0x044000009b007989 */ /* 0x000ee200000e00ff */
[----:B------:R-:W-:Y:S02]  /*6b30*/  SHF.L.U32 R214, R214, 0x10, RZ ;  /* 0x00000010d6d67819 */ /* 0x000fe400000006ff */
[C---:B------:R-:W-:Y:S01]  /*6b40*/  PRMT R186, R7.reuse, 0x7632, R186 ;  /* 0x0000763207ba7816 */ /* 0x040fe200000000ba */
[----:B------:R-:W4:Y:S01]  /*6b50*/  SHFL.UP PT, R153, R158, 0x2, RZ ;  /* 0x044000009e997989 */ /* 0x000f2200000e00ff */
[----:B------:R-:W-:Y:S01]  /*6b60*/  FMUL.FTZ R21, R202, UR45 ;  /* 0x0000002dca157c20 */ /* 0x000fe20008410000 */
[----:B------:R-:W-:-:S02]  /*6b70*/  SHF.L.U32 R209, R7, 0x10, RZ ;  /* 0x0000001007d17819 */ /* 0x000fc400000006ff */
[----:B------:R-:W-:Y:S01]  /*6b80*/  SHF.L.U32 R186, R186, 0x10, RZ ;  /* 0x00000010baba7819 */ /* 0x000fe200000006ff */
[----:B------:R-:W-:Y:S01]  /*6b90*/  FFMA.FTZ R21, R194, UR47, R21 ;  /* 0x0000002fc2157c23 */ /* 0x000fe20008010015 */
[C---:B------:R-:W-:Y:S02]  /*6ba0*/  PRMT R185, R6.reuse, 0x7632, R185 ;  /* 0x0000763206b97816 */ /* 0x040fe400000000b9 */
[----:B------:R-:W-:Y:S02]  /*6bb0*/  SHF.L.U32 R211, R6, 0x10, RZ ;  /* 0x0000001006d37819 */ /* 0x000fe400000006ff */
[----:B------:R-:W-:Y:S01]  /*6bc0*/  SHF.L.U32 R185, R185, 0x10, RZ ;  /* 0x00000010b9b97819 */ /* 0x000fe200000006ff */
[----:B0-----:R-:W-:Y:S01]  /*6bd0*/  FMUL.FTZ R162, R158, R157 ;  /* 0x0000009d9ea27220 */ /* 0x001fe20000410000 */
[----:B------:R-:W-:-:S03]  /*6be0*/  PRMT R184, R5, 0x7632, R184 ;  /* 0x0000763205b87816 */ /* 0x000fc600000000b8 */
[----:B------:R-:W-:Y:S01]  /*6bf0*/  FMUL.FTZ R6, R185, UR45 ;  /* 0x0000002db9067c20 */ /* 0x000fe20008410000 */
[-C--:B-1----:R-:W-:Y:S01]  /*6c00*/  FMUL.FTZ R164, R158, R156.reuse ;  /* 0x0000009c9ea47220 */ /* 0x082fe20000410000 */
[----:B------:R-:W-:Y:S01]  /*6c10*/  FFMA.FTZ R161, R155, R156, -R162 ;  /* 0x0000009c9ba17223 */ /* 0x000fe200000108a2 */
[----:B------:R-:W-:Y:S01]  /*6c20*/  SHF.L.U32 R184, R184, 0x10, RZ ;  /* 0x00000010b8b87819 */ /* 0x000fe200000006ff */
[----:B------:R-:W-:Y:S01]  /*6c30*/  FFMA.FTZ R167, R211, UR47, R6 ;  /* 0x0000002fd3a77c23 */ /* 0x000fe20008010006 */
[-C--:B---3--:R-:W-:Y:S01]  /*6c40*/  FMUL.FTZ R160, R158, R0.reuse ;  /* 0x000000009ea07220 */ /* 0x088fe20000410000 */
[C---:B------:R-:W-:Y:S01]  /*6c50*/  FFMA.FTZ R157, R155.reuse, R157, R164 ;  /* 0x0000009d9b9d7223 */ /* 0x040fe200000100a4 */
[----:B------:R-:W-:Y:S01]  /*6c60*/  @P3 FADD.FTZ R152, R152, R161 ;  /* 0x000000a198983221 */ /* 0x000fe20000010000 */
[----:B------:R-:W-:Y:S01]  /*6c70*/  MOV R6, UR16 ;  /* 0x0000001000067c02 */ /* 0x000fe20008000f00 */
[-C--:B----4-:R-:W-:Y:S01]  /*6c80*/  FMUL.FTZ R159, R158, R153.reuse ;  /* 0x000000999e9f7220 */ /* 0x090fe20000410000 */
[----:B------:R-:W-:Y:S01]  /*6c90*/  FFMA.FTZ R153, R155, R153, R160 ;  /* 0x000000999b997223 */ /* 0x000fe200000100a0 */
[----:B------:R-:W-:Y:S01]  /*6ca0*/  @P3 FADD.FTZ R154, R154, R157 ;  /* 0x0000009d9a9a3221 */ /* 0x000fe20000010000 */
[----:B------:R-:W-:Y:S01]  /*6cb0*/  SHF.L.U32 R206, R5, 0x10, RZ ;  /* 0x0000001005ce7819 */ /* 0x000fe200000006ff */
[----:B------:R-:W-:Y:S01]  /*6cc0*/  @P3 FFMA.FTZ R155, R155, R0, -R159 ;  /* 0x000000009b9b3223 */ /* 0x000fe2000001089f */
[----:B------:R-:W-:Y:S01]  /*6cd0*/  FMUL.FTZ R5, R184, UR45 ;  /* 0x0000002db8057c20 */ /* 0x000fe20008410000 */
[----:B------:R-:W-:Y:S01]  /*6ce0*/  FSEL R153, R158, R153, !P3 ;  /* 0x000000999e997208 */ /* 0x000fe20005800000 */
[----:B------:R-:W0:Y:S01]  /*6cf0*/  SHFL.UP PT, R160, R154, 0x4, RZ ;  /* 0x048000009aa07989 */ /* 0x000e2200000e00ff */
[----:B------:R-:W-:Y:S01]  /*6d00*/  ISETP.GE.AND P3, PT, R190, 0x4, PT ;  /* 0x00000004be00780c */ /* 0x000fe20003f66270 */
[----:B------:R-:W-:Y:S01]  /*6d10*/  FFMA.FTZ R5, R206, UR47, R5 ;  /* 0x0000002fce057c23 */ /* 0x000fe20008010005 */
[----:B------:R-:W-:Y:S01]  /*6d20*/  ISETP.GE.OR P0, PT, R6, UR17, P0 ;  /* 0x0000001106007c0c */ /* 0x000fe20008706670 */
[----:B------:R-:W1:Y:S01]  /*6d30*/  SHFL.UP PT, R0, R155, 0x4, RZ ;  /* 0x048000009b007989 */ /* 0x000e6200000e00ff */
[----:B------:R-:W-:-:S02]  /*6d40*/  PRMT R201, R4, 0x7632, R201 ;  /* 0x0000763204c97816 */ /* 0x000fc400000000c9 */
[----:B------:R-:W-:Y:S01]  /*6d50*/  SHF.L.U32 R183, R4, 0x10, RZ ;  /* 0x0000001004b77819 */ /* 0x000fe200000006ff */
[----:B------:R-:W3:Y:S01]  /*6d60*/  SHFL.UP PT, R158, R152, 0x4, RZ ;  /* 0x04800000989e7989 */ /* 0x000ee200000e00ff */
[----:B------:R-:W-:Y:S02]  /*6d70*/  SHF.L.U32 R201, R201, 0x10, RZ ;  /* 0x00000010c9c97819 */ /* 0x000fe400000006ff */
[C---:B------:R-:W-:Y:S01]  /*6d80*/  PRMT R191, R11.reuse, 0x7632, R191 ;  /* 0x000076320bbf7816 */ /* 0x040fe200000000bf */
[----:B------:R-:W4:Y:S01]  /*6d90*/  SHFL.UP PT, R156, R153, 0x4, RZ ;  /* 0x04800000999c7989 */ /* 0x000f2200000e00ff */
[----:B------:R-:W-:Y:S02]  /*6da0*/  SHF.L.U32 R196, R11, 0x10, RZ ;  /* 0x000000100bc47819 */ /* 0x000fe400000006ff */
[----:B------:R-:W-:Y:S01]  /*6db0*/  SHF.L.U32 R191, R191, 0x10, RZ ;  /* 0x00000010bfbf7819 */ /* 0x000fe200000006ff */
[----:B------:R-:W-:Y:S01]  /*6dc0*/  VOTEU.ALL UP0, P0 ;  /* 0x00000000003f7886 */ /* 0x000fe20000000000 */
[----:B------:R-:W-:-:S02]  /*6dd0*/  PRMT R197, R10, 0x7632, R197 ;  /* 0x000076320ac57816 */ /* 0x000fc400000000c5 */
[----:B------:R-:W-:Y:S01]  /*6de0*/  SHF.L.U32 R193, R10, 0x10, RZ ;  /* 0x000000100ac17819 */ /* 0x000fe200000006ff */
[----:B------:R-:W-:Y:S01]  /*6df0*/  FMUL.FTZ R11, R191, UR45 ;  /* 0x0000002dbf0b7c20 */ /* 0x000fe20008410000 */
[----:B------:R-:W-:Y:S01]  /*6e00*/  SHF.L.U32 R197, R197, 0x10, RZ ;  /* 0x00000010c5c57819 */ /* 0x000fe200000006ff */
[----:B------:R-:W-:Y:S01]  /*6e10*/  @!UP0 ULEA UR44, UR7, UR46, 0x4 ;  /* 0x0000002e072c8291 */ /* 0x000fe2000f8e203f */
[----:B------:R-:W-:Y:S01]  /*6e20*/  SHF.L.U32 R188, R9, 0x10, RZ ;  /* 0x0000001009bc7819 */ /* 0x000fe200000006ff */
[C---:B0-----:R-:W-:Y:S01]  /*6e30*/  FMUL.FTZ R159, R153.reuse, R160 ;  /* 0x000000a0999f7220 */ /* 0x041fe20000410000 */
[----:B------:R-:W-:Y:S01]  /*6e40*/  FFMA.FTZ R11, R196, UR47, R11 ;  /* 0x0000002fc40b7c23 */ /* 0x000fe2000801000b */
[C---:B-1----:R-:W-:Y:S01]  /*6e50*/  FMUL.FTZ R162, R153.reuse, R0 ;  /* 0x0000000099a27220 */ /* 0x042fe20000410000 */
[-C--:B---3--:R-:W-:Y:S01]  /*6e60*/  FMUL.FTZ R161, R153, R158.reuse ;  /* 0x0000009e99a17220 */ /* 0x088fe20000410000 */
[C---:B------:R-:W-:Y:S02]  /*6e70*/  FFMA.FTZ R159, R155.reuse, R158, -R159 ;  /* 0x0000009e9b9f7223 */ /* 0x040fe4000001089f */
[-C--:B----4-:R-:W-:Y:S01]  /*6e80*/  FFMA.FTZ R162, R155, R156.reuse, R162 ;  /* 0x0000009c9ba27223 */ /* 0x090fe200000100a2 */
[----:B------:R-:W-:Y:S01]  /*6e90*/  FMUL.FTZ R157, R153, R156 ;  /* 0x0000009c999d7220 */ /* 0x000fe20000410000 */
[----:B------:R-:W-:Y:S01]  /*6ea0*/  FFMA.FTZ R161, R155, R160, R161 ;  /* 0x000000a09ba17223 */ /* 0x000fe200000100a1 */
[----:B------:R-:W-:-:S02]  /*6eb0*/  @P3 FADD.FTZ R152, R152, R159 ;  /* 0x0000009f98983221 */ /* 0x000fc40000010000 */
[----:B------:R-:W-:Y:S01]  /*6ec0*/  @P3 FFMA.FTZ R155, R155, R0, -R157 ;  /* 0x000000009b9b3223 */ /* 0x000fe2000001089d */
[----:B------:R-:W-:Y:S01]  /*6ed0*/  @P3 FADD.FTZ R154, R154, R161 ;  /* 0x000000a19a9a3221 */ /* 0x000fe20000010000 */
[----:B------:R-:W-:Y:S01]  /*6ee0*/  FSEL R162, R153, R162, !P3 ;  /* 0x000000a299a27208 */ /* 0x000fe20005800000 */
[----:B------:R-:W0:Y:S01]  /*6ef0*/  SHFL.UP PT, R156, R152, 0x8, RZ ;  /* 0x05000000989c7989 */ /* 0x000e2200000e00ff */
[----:B------:R-:W-:-:S03]  /*6f00*/  ISETP.GE.AND P3, PT, R190, 0x8, PT ;  /* 0x00000008be00780c */ /* 0x000fc60003f66270 */
[----:B------:R-:W1:Y:S04]  /*6f10*/  SHFL.UP PT, R0, R155, 0x8, RZ ;  /* 0x050000009b007989 */ /* 0x000e6800000e00ff */
[----:B------:R-:W3:Y:S04]  /*6f20*/  SHFL.UP PT, R157, R154, 0x8, RZ ;  /* 0x050000009a9d7989 */ /* 0x000ee800000e00ff */
[----:B------:R-:W4:Y:S01]  /*6f30*/  SHFL.UP PT, R153, R162, 0x8, RZ ;  /* 0x05000000a2997989 */ /* 0x000f2200000e00ff */
[C---:B0-----:R-:W-:Y:S01]  /*6f40*/  FMUL.FTZ R160, R162.reuse, R156 ;  /* 0x0000009ca2a07220 */ /* 0x041fe20000410000 */
[C---:B-1----:R-:W-:Y:S01]  /*6f50*/  FMUL.FTZ R158, R162.reuse, R0 ;  /* 0x00000000a29e7220 */ /* 0x042fe20000410000 */
[----:B---3--:R-:W-:-:S02]  /*6f60*/  FMUL.FTZ R161, R162, R157 ;  /* 0x0000009da2a17220 */ /* 0x008fc40000410000 */
[C---:B------:R-:W-:Y:S01]  /*6f70*/  FFMA.FTZ R157, R155.reuse, R157, R160 ;  /* 0x0000009d9b9d7223 */ /* 0x040fe200000100a0 */
[-C--:B----4-:R-:W-:Y:S01]  /*6f80*/  FMUL.FTZ R159, R162, R153.reuse ;  /* 0x00000099a29f7220 */ /* 0x090fe20000410000 */
[C---:B------:R-:W-:Y:S01]  /*6f90*/  FFMA.FTZ R153, R155.reuse, R153, R158 ;  /* 0x000000999b997223 */ /* 0x040fe2000001009e */
[C---:B------:R-:W-:Y:S01]  /*6fa0*/  FFMA.FTZ R161, R155.reuse, R156, -R161 ;  /* 0x0000009c9ba17223 */ /* 0x040fe200000108a1 */
[----:B------:R-:W-:Y:S01]  /*6fb0*/  @P3 FADD.FTZ R154, R154, R157 ;  /* 0x0000009d9a9a3221 */ /* 0x000fe20000010000 */
[----:B------:R-:W-:Y:S02]  /*6fc0*/  @P3 FFMA.FTZ R155, R155, R0, -R159 ;  /* 0x000000009b9b3223 */ /* 0x000fe4000001089f */
[----:B------:R-:W-:Y:S01]  /*6fd0*/  FSEL R153, R162, R153, !P3 ;  /* 0x00000099a2997208 */ /* 0x000fe20005800000 */
[----:B------:R-:W-:Y:S01]  /*6fe0*/  @P3 FADD.FTZ R152, R152, R161 ;  /* 0x000000a198983221 */ /* 0x000fe20000010000 */
        /* <DEDUP_REMOVED lines=9> */
[C---:B---3--:R-:W-:Y:S02]  /*7080*/  FMUL.FTZ R161, R153.reuse, R158 ;  /* 0x0000009e99a17220 */ /* 0x048fe40000410000 */
[----:B------:R-:W-:Y:S01]  /*7090*/  FSEL R164, R153, R164, !P3 ;  /* 0x000000a499a47208 */ /* 0x000fe20005800000 */
[C---:B------:R-:W-:Y:S01]  /*70a0*/  FFMA.FTZ R159, R155.reuse, R158, -R162 ;  /* 0x0000009e9b9f7223 */ /* 0x040fe200000108a2 */
[----:B------:R-:W-:Y:S01]  /*70b0*/  FADD.FTZ R162, R74, R74 ;  /* 0x0000004a4aa27221 */ /* 0x000fe20000010000 */
[C---:B------:R-:W-:Y:S01]  /*70c0*/  FFMA.FTZ R161, R155.reuse, R160, R161 ;  /* 0x000000a09ba17223 */ /* 0x040fe200000100a1 */
[----:B------:R-:W-:Y:S01]  /*70d0*/  @P3 FFMA.FTZ R155, R155, R0, -R157 ;  /* 0x000000009b9b3223 */ /* 0x000fe2000001089d */
[----:B------:R0:W1:Y:S01]  /*70e0*/  SHFL.UP PT, R153, R164, 0x1, RZ ;  /* 0x04200000a4997989 */ /* 0x00006200000e00ff */
[----:B------:R-:W-:Y:S01]  /*70f0*/  @P3 FADD.FTZ R152, R152, R159 ;  /* 0x0000009f98983221 */ /* 0x000fe20000010000 */
[----:B------:R-:W-:Y:S01]  /*7100*/  @P3 FADD.FTZ R154, R154, R161 ;  /* 0x000000a19a9a3221 */ /* 0x000fe20000010000 */
[----:B------:R-:W-:Y:S01]  /*7110*/  ISETP.GT.U32.AND P3, PT, R151, 0x1b, PT ;  /* 0x0000001b9700780c */ /* 0x000fe20003f64070 */
[----:B------:R-:W-:Y:S01]  /*7120*/  FADD.FTZ R157, R67, R67 ;  /* 0x00000043439d7221 */ /* 0x000fe20000010000 */
[----:B------:R-:W3:Y:S01]  /*7130*/  SHFL.UP PT, R155, R155, 0x1, RZ ;  /* 0x042000009b9b7989 */ /* 0x000ee200000e00ff */
[----:B0-----:R-:W-:-:S03]  /*7140*/  FADD.FTZ R164, R72, R72 ;  /* 0x0000004848a47221 */ /* 0x001fc60000010000 */
[----:B------:R-:W0:Y:S01]  /*7150*/  SHFL.UP PT, R152, R152, 0x1, RZ ;  /* 0x0420000098987989 */ /* 0x000e2200000e00ff */
[----:B------:R-:W-:-:S03]  /*7160*/  FMUL.FTZ R165, R164, R21 ;  /* 0x00000015a4a57220 */ /* 0x000fc60000410000 */
[----:B------:R-:W4:Y:S01]  /*7170*/  SHFL.UP PT, R154, R154, 0x1, RZ ;  /* 0x042000009a9a7989 */ /* 0x000f2200000e00ff */
[C---:B-1----:R-:W-:Y:S01]  /*7180*/  FMUL.FTZ R0, R153.reuse, R178 ;  /* 0x000000b299007220 */ /* 0x042fe20000410000 */
[----:B------:R-:W-:-:S03]  /*7190*/  FMUL.FTZ R153, R153, R180 ;  /* 0x000000b499997220 */ /* 0x000fc60000410000 */
[C-C-:B---3--:R-:W-:Y:S01]  /*71a0*/  FFMA.FTZ R33, R155.reuse, R180, -R0.reuse ;  /* 0x000000b49b217223 */ /* 0x148fe20000010800 */
[----:B------:R-:W-:Y:S01]  /*71b0*/  FFMA.FTZ R153, R155, R178, R153 ;  /* 0x000000b29b997223 */ /* 0x000fe20000010099 */
[----:B------:R-:W-:Y:S02]  /*71c0*/  PRMT R0, R27, 0x7632, R0 ;  /* 0x000076321b007816 */ /* 0x000fe40000000000 */
[--C-:B0-----:R-:W-:Y:S01]  /*71d0*/  @P2 FADD.FTZ R180, R152, R33.reuse ;  /* 0x0000002198b42221 */ /* 0x101fe20000010000 */
[----:B------:R-:W-:Y:S02]  /*71e0*/  PRMT R33, R25, 0x7632, R33 ;  /* 0x0000763219217816 */ /* 0x000fe40000000021 */
[----:B------:R-:W-:Y:S01]  /*71f0*/  SHF.L.U32 R27, R0, 0x10, RZ ;  /* 0x00000010001b7819 */ /* 0x000fe200000006ff */
[----:B----4-:R-:W-:Y:S01]  /*7200*/  @P2 FADD.FTZ R178, R154, R153 ;  /* 0x000000999ab22221 */ /* 0x010fe20000010000 */
        /* <DEDUP_REMOVED lines=9> */
[----:B------:R-:W-:Y:S01]  /*72a0*/  SHF.L.U32 R33, R33, 0x10, RZ ;  /* 0x0000001021217819 */ /* 0x000fe200000006ff */
[----:B------:R-:W-:Y:S01]  /*72b0*/  FMUL.FTZ R179, R172, R159 ;  /* 0x0000009facb37220 */ /* 0x000fe20000410000 */
[----:B------:R-:W-:Y:S01]  /*72c0*/  SHF.L.U32 R25, R25, 0x10, RZ ;  /* 0x0000001019197819 */ /* 0x000fe200000006ff */
        /* <DEDUP_REMOVED lines=25> */
[----:B------:R-:W-:Y:S01]  /*7460*/  FADD.FTZ R153, R69, R69 ;  /* 0x0000004545997221 */ /* 0x000fe20000010000 */
[----:B------:R-:W-:Y:S01]  /*7470*/  FADD.FTZ R152, -R155, R152 ;  /* 0x000000989b987221 */ /* 0x000fe20000010100 */
[----:B------:R-:W-:Y:S01]  /*7480*/  FMUL.FTZ R2, R182, UR45 ;  /* 0x0000002db6027c20 */ /* 0x000fe20008410000 */
[----:B------:R-:W-:Y:S01]  /*7490*/  FADD.FTZ R3, R156, R3 ;  /* 0x000000039c037221 */ /* 0x000fe20000010000 */
[----:B------:R-:W-:Y:S01]  /*74a0*/  FFMA.FTZ R0, R151, UR45, -R0 ;  /* 0x0000002d97007c23 */ /* 0x000fe20008010800 */
[----:B------:R-:W-:Y:S01]  /*74b0*/  FMUL.FTZ R159, R149, -R152 ;  /* 0x80000098959f7220 */ /* 0x000fe20000410000 */
[----:B------:R-:W-:Y:S01]  /*74c0*/  FFMA.FTZ R2, R151, UR47, R2 ;  /* 0x0000002f97027c23 */ /* 0x000fe20008010002 */
[-C--:B------:R-:W-:Y:S01]  /*74d0*/  FMUL.FTZ R161, R149, -R3.reuse ;  /* 0x8000000395a17220 */ /* 0x080fe20000410000 */
[----:B------:R-:W-:Y:S01]  /*74e0*/  FMUL.FTZ R154, R153, R0 ;  /* 0x00000000999a7220 */ /* 0x000fe20000410000 */
[----:B------:R-:W-:Y:S01]  /*74f0*/  FMUL.FTZ R0, R195, UR47 ;  /* 0x0000002fc3007c20 */ /* 0x000fe20008410000 */
[C---:B------:R-:W-:Y:S01]  /*7500*/  FFMA.FTZ R159, R150.reuse, R3, -R159 ;  /* 0x00000003969f7223 */ /* 0x040fe2000001089f */
[----:B------:R-:W-:Y:S01]  /*7510*/  FMUL.FTZ R153, R153, R2 ;  /* 0x0000000299997220 */ /* 0x000fe20000410000 */
[----:B------:R-:W-:Y:S01]  /*7520*/  FFMA.FTZ R152, R150, R152, R161 ;  /* 0x0000009896987223 */ /* 0x000fe200000100a1 */
[----:B------:R-:W-:Y:S01]  /*7530*/  FFMA.FTZ R0, R225, UR45, -R0 ;  /* 0x0000002de1007c23 */ /* 0x000fe20008010800 */
[----:B------:R-:W-:Y:S01]  /*7540*/  FMUL.FTZ R2, R195, UR45 ;  /* 0x0000002dc3027c20 */ /* 0x000fe20008410000 */
[----:B------:R-:W-:Y:S01]  /*7550*/  FADD.FTZ R159, R154, R159 ;  /* 0x0000009f9a9f7221 */ /* 0x000fe20000010000 */
[----:B------:R-:W-:Y:S01]  /*7560*/  FADD.FTZ R3, -R153, R152 ;  /* 0x0000009899037221 */ /* 0x000fe20000010100 */
[----:B------:R-:W-:Y:S01]  /*7570*/  FMUL.FTZ R152, R23, R0 ;  /* 0x0000000017987220 */ /* 0x000fe20000410000 */
[----:B------:R-:W-:Y:S01]  /*7580*/  FFMA.FTZ R2, R225, UR47, R2 ;  /* 0x0000002fe1027c23 */ /* 0x000fe20008010002 */
[C---:B------:R-:W-:Y:S01]  /*7590*/  FMUL.FTZ R0, R145.reuse, -R159 ;  /* 0x8000009f91007220 */ /* 0x040fe20000410000 */
[----:B------:R-:W-:-:S02]  /*75a0*/  FMUL.FTZ R161, R145, -R3 ;  /* 0x8000000391a17220 */ /* 0x000fc40000410000 */
[----:B------:R-:W-:Y:S01]  /*75b0*/  FMUL.FTZ R23, R23, R2 ;  /* 0x0000000217177220 */ /* 0x000fe20000410000 */
[C---:B------:R-:W-:Y:S01]  /*75c0*/  FFMA.FTZ R0, R146.reuse, R3, R0 ;  /* 0x0000000392007223 */ /* 0x040fe20000010000 */
[----:B------:R-:W-:Y:S01]  /*75d0*/  FFMA.FTZ R161, R146, R159, -R161 ;  /* 0x0000009f92a17223 */ /* 0x000fe200000108a1 */
[----:B------:R-:W-:Y:S02]  /*75e0*/  FMUL.FTZ R2, R217, UR45 ;  /* 0x0000002dd9027c20 */ /* 0x000fe40008410000 */
[----:B------:R-:W-:Y:S01]  /*75f0*/  FADD.FTZ R20, -R23, R0 ;  /* 0x0000000017147221 */ /* 0x000fe20000010100 */
[----:B------:R-:W-:Y:S01]  /*7600*/  FMUL.FTZ R0, R217, UR47 ;  /* 0x0000002fd9007c20 */ /* 0x000fe20008410000 */
[----:B------:R-:W-:Y:S01]  /*7610*/  FADD.FTZ R161, R152, R161 ;  /* 0x000000a198a17221 */ /* 0x000fe20000010000 */
[----:B------:R-:W-:Y:S01]  /*7620*/  FFMA.FTZ R159, R221, UR47, R2 ;  /* 0x0000002fdd9f7c23 */ /* 0x000fe20008010002 */
[----:B------:R-:W-:Y:S01]  /*7630*/  FMUL.FTZ R163, R139, -R20 ;  /* 0x800000148ba37220 */ /* 0x000fe20000410000 */
[----:B------:R-:W-:Y:S01]  /*7640*/  FFMA.FTZ R3, R221, UR45, -R0 ;  /* 0x0000002ddd037c23 */ /* 0x000fe20008010800 */
[----:B------:R-:W-:-:S02]  /*7650*/  FMUL.FTZ R2, R214, UR45 ;  /* 0x0000002dd6027c20 */ /* 0x000fc40008410000 */
        /* <DEDUP_REMOVED lines=9> */
[----:B------:R-:W-:-:S02]  /*76f0*/  FMUL.FTZ R159, R141, -R163 ;  /* 0x800000a38d9f7220 */ /* 0x000fc40000410000 */
[----:B------:R-:W-:Y:S01]  /*7700*/  FMUL.FTZ R164, R164, R3 ;  /* 0x00000003a4a47220 */ /* 0x000fe20000410000 */
[----:B------:R-:W-:Y:S01]  /*7710*/  FFMA.FTZ R3, R215, UR47, R2 ;  /* 0x0000002fd7037c23 */ /* 0x000fe20008010002 */
[-C--:B------:R-:W-:Y:S01]  /*7720*/  FFMA.FTZ R0, R142, R161.reuse, R159 ;  /* 0x000000a18e007223 */ /* 0x080fe2000001009f */
[----:B------:R-:W-:Y:S01]  /*7730*/  FMUL.FTZ R161, R141, -R161 ;  /* 0x800000a18da17220 */ /* 0x000fe20000410000 */
[----:B------:R-:W-:Y:S02]  /*7740*/  FMUL.FTZ R2, R186, UR45 ;  /* 0x0000002dba027c20 */ /* 0x000fe40008410000 */
[----:B------:R-:W-:Y:S01]  /*7750*/  FADD.FTZ R20, -R165, R0 ;  /* 0x00000000a5147221 */ /* 0x000fe20000010100 */
[----:B------:R-:W-:Y:S01]  /*7760*/  FFMA.FTZ R161, R142, R163, -R161 ;  /* 0x000000a38ea17223 */ /* 0x000fe200000108a1 */
[----:B------:R-:W-:Y:S01]  /*7770*/  FMUL.FTZ R0, R214, UR47 ;  /* 0x0000002fd6007c20 */ /* 0x000fe20008410000 */
[----:B------:R-:W-:Y:S01]  /*7780*/  FFMA.FTZ R163, R209, UR47, R2 ;  /* 0x0000002fd1a37c23 */ /* 0x000fe20008010002 */
[-C--:B------:R-:W-:Y:S01]  /*7790*/  FMUL.FTZ R21, R131, -R20.reuse ;  /* 0x8000001483157220 */ /* 0x080fe20000410000 */
[----:B------:R-:W-:Y:S01]  /*77a0*/  FADD.FTZ R161, R164, R161 ;  /* 0x000000a1a4a17221 */ /* 0x000fe20000010000 */
[----:B------:R-:W-:Y:S01]  /*77b0*/  FFMA.FTZ R159, R215, UR45, -R0 ;  /* 0x0000002dd79f7c23 */ /* 0x000fe20008010800 */
[----:B------:R-:W-:Y:S01]  /*77c0*/  FMUL.FTZ R163, R162, R163 ;  /* 0x000000a3a2a37220 */ /* 0x000fe20000410000 */
[----:B------:R-:W-:Y:S01]  /*77d0*/  FMUL.FTZ R2, R185, UR47 ;  /* 0x0000002fb9027c20 */ /* 0x000fe20008410000 */
[-C--:B------:R-:W-:Y:S01]  /*77e0*/  FFMA.FTZ R0, R132, R161.reuse, -R21 ;  /* 0x000000a184007223 */ /* 0x080fe20000010815 */
[----:B------:R-:W-:Y:S01]  /*77f0*/  FMUL.FTZ R161, R131, -R161 ;  /* 0x800000a183a17220 */ /* 0x000fe20000410000 */
[C---:B------:R-:W-:Y:S01]  /*7800*/  FMUL.FTZ R159, R22.reuse, R159 ;  /* 0x0000009f169f7220 */ /* 0x040fe20000410000 */
[----:B------:R-:W-:Y:S01]  /*7810*/  FMUL.FTZ R22, R22, R3 ;  /* 0x0000000316167220 */ /* 0x000fe20000410000 */
[----:B------:R-:W-:Y:S01]  /*7820*/  FFMA.FTZ R171, R211, UR45, -R2 ;  /* 0x0000002dd3ab7c23 */ /* 0x000fe20008010802 */
[----:B------:R-:W-:Y:S01]  /*7830*/  FFMA.FTZ R161, R132, R20, R161 ;  /* 0x0000001484a17223 */ /* 0x000fe200000100a1 */
[----:B------:R-:W-:Y:S01]  /*7840*/  FADD.FTZ R7, R159, R0 ;  /* 0x000000009f077221 */ /* 0x000fe20000010000 */
[----:B------:R-:W-:-:S02]  /*7850*/  FMUL.FTZ R0, R186, UR47 ;  /* 0x0000002fba007c20 */ /* 0x000fc40008410000 */
[----:B------:R-:W-:Y:S01]  /*7860*/  FADD.FTZ R161, -R22, R161 ;  /* 0x000000a116a17221 */ /* 0x000fe20000010100 */
[----:B------:R-:W-:Y:S01]  /*7870*/  FMUL.FTZ R21, R133, -R7 ;  /* 0x8000000785157220 */ /* 0x000fe20000410000 */
[----:B------:R-:W-:-:S03]  /*7880*/  FFMA.FTZ R3, R209, UR45, -R0 ;  /* 0x0000002dd1037c23 */ /* 0x000fc60008010800 */
[-C--:B------:R-:W-:Y:S01]  /*7890*/  FFMA.FTZ R0, R134, R161.reuse, R21 ;  /* 0x000000a186007223 */ /* 0x080fe20000010015 */
[----:B------:R-:W-:Y:S01]  /*78a0*/  FMUL.FTZ R161, R133, -R161 ;  /* 0x800000a185a17220 */ /* 0x000fe20000410000 */
[----:B------:R-:W-:Y:S01]  /*78b0*/  FMUL.FTZ R162, R162, R3 ;  /* 0x00000003a2a27220 */ /* 0x000fe20000410000 */
[----:B--2---:R-:W-:Y:S01]  /*78c0*/  FMUL.FTZ R21, R143, -R28 ;  /* 0x8000001c8f157220 */ /* 0x004fe20000410000 */
[----:B------:R-:W-:Y:S01]  /*78d0*/  FADD.FTZ R3, -R163, R0 ;  /* 0x00000000a3037221 */ /* 0x000fe20000010100 */
[----:B------:R-:W-:Y:S01]  /*78e0*/  FFMA.FTZ R161, R134, R7, -R161 ;  /* 0x0000000786a17223 */ /* 0x000fe200000108a1 */
[----:B------:R-:W-:Y:S01]  /*78f0*/  FADD.FTZ R0, R75, R75 ;  /* 0x0000004b4b007221 */ /* 0x000fe20000010000 */
[----:B------:R-:W-:Y:S01]  /*7900*/  FFMA.FTZ R21, R144, -R29, R21 ;  /* 0x8000001d90157223 */ /* 0x000fe20000010015 */
[----:B------:R-:W-:Y:S01]  /*7910*/  FMUL.FTZ R7, R135, -R3 ;  /* 0x8000000387077220 */ /* 0x000fe20000410000 */
[----:B------:R-:W-:Y:S01]  /*7920*/  FADD.FTZ R161, R162, R161 ;  /* 0x000000a1a2a17221 */ /* 0x000fe20000010000 */
[C---:B------:R-:W-:Y:S01]  /*7930*/  FMUL.FTZ R167, R0.reuse, R167 ;  /* 0x000000a700a77220 */ /* 0x040fe20000410000 */
[----:B------:R-:W-:-:S02]  /*7940*/  FMUL.FTZ R171, R0, R171 ;  /* 0x000000ab00ab7220 */ /* 0x000fc40000410000 */
[-C--:B------:R-:W-:Y:S01]  /*7950*/  FFMA.FTZ R20, R136, R161.reuse, -R7 ;  /* 0x000000a188147223 */ /* 0x080fe20000010807 */
[----:B------:R-:W-:-:S03]  /*7960*/  FMUL.FTZ R161, R135, -R161 ;  /* 0x800000a187a17220 */ /* 0x000fc60000410000 */
[----:B------:R-:W-:Y:S01]  /*7970*/  FADD.FTZ R20, R171, R20 ;  /* 0x00000014ab147221 */ /* 0x000fe20000010000 */
[----:B------:R-:W-:-:S03]  /*7980*/  FFMA.FTZ R2, R136, R3, R161 ;  /* 0x0000000388027223 */ /* 0x000fc600000100a1 */
[----:B------:R-:W-:Y:S01]  /*7990*/  FMUL.FTZ R7, R137, -R20 ;  /* 0x8000001489077220 */ /* 0x000fe20000410000 */
[----:B------:R-:W-:-:S04]  /*79a0*/  FADD.FTZ R2, -R167, R2 ;  /* 0x00000002a7027221 */ /* 0x000fc80000010100 */
[-C--:B------:R-:W-:Y:S01]  /*79b0*/  FMUL.FTZ R3, R137, -R2.reuse ;  /* 0x8000000289037220 */ /* 0x080fe20000410000 */
[----:B------:R-:W-:Y:S01]  /*79c0*/  FFMA.FTZ R6, R138, R2, R7 ;  /* 0x000000028a067223 */ /* 0x000fe20000010007 */
[----:B------:R-:W-:Y:S01]  /*79d0*/  FADD.FTZ R2, R76, R76 ;  /* 0x0000004c4c027221 */ /* 0x000fe20000010000 */
[----:B------:R-:W-:Y:S01]  /*79e0*/  FMUL.FTZ R7, R143, R29 ;  /* 0x0000001d8f077220 */ /* 0x000fe20000410000 */
[----:B------:R-:W-:Y:S01]  /*79f0*/  FFMA.FTZ R161, R138, R20, -R3 ;  /* 0x000000148aa17223 */ /* 0x000fe20000010803 */
[----:B------:R-:W-:Y:S01]  /*7a00*/  FMUL.FTZ R3, R184, UR47 ;  /* 0x0000002fb8037c20 */ /* 0x000fe20008410000 */
[----:B------:R-:W-:Y:S01]  /*7a10*/  FMUL.FTZ R169, R2, R5 ;  /* 0x0000000502a97220 */ /* 0x000fe20000410000 */
[----:B------:R-:W-:Y:S01]  /*7a20*/  FFMA.FTZ R7, R144, R28, -R7 ;  /* 0x0000001c90077223 */ /* 0x000fe20000010807 */
[----:B------:R-:W-:Y:S01]  /*7a30*/  FMUL.FTZ R5, R147, -R21 ;  /* 0x8000001593057220 */ /* 0x000fe20000410000 */
[----:B------:R-:W-:Y:S01]  /*7a40*/  FFMA.FTZ R3, R206, UR45, -R3 ;  /* 0x0000002dce037c23 */ /* 0x000fe20008010803 */
[----:B------:R-:W-:Y:S01]  /*7a50*/  FADD.FTZ R6, -R169, R6 ;  /* 0x00000006a9067221 */ /* 0x000fe20000010100 */
[-C--:B------:R-:W-:Y:S01]  /*7a60*/  FMUL.FTZ R4, R147, -R7.reuse ;  /* 0x8000000793047220 */ /* 0x080fe20000410000 */
[----:B------:R-:W-:Y:S01]  /*7a70*/  FFMA.FTZ R5, R148, R7, -R5 ;  /* 0x0000000794057223 */ /* 0x000fe20000010805 */
[----:B------:R-:W-:Y:S01]  /*7a80*/  FMUL.FTZ R170, R2, R3 ;  /* 0x0000000302aa7220 */ /* 0x000fe20000410000 */
[----:B------:R-:W-:Y:S01]  /*7a90*/  FMUL.FTZ R20, R120, -R6 ;  /* 0x8000000678147220 */ /* 0x000fe20000410000 */
[----:B------:R-:W-:Y:S01]  /*7aa0*/  FFMA.FTZ R4, R148, R21, R4 ;  /* 0x0000001594047223 */ /* 0x000fe20000010004 */
[----:B------:R-:W-:Y:S01]  /*7ab0*/  FMUL.FTZ R7, R149, -R5 ;  /* 0x8000000595077220 */ /* 0x000fe20000410000 */
[----:B------:R-:W-:-:S02]  /*7ac0*/  FADD.FTZ R161, R170, R161 ;  /* 0x000000a1aaa17221 */ /* 0x000fc40000010000 */
[-C--:B------:R-:W-:Y:S01]  /*7ad0*/  FMUL.FTZ R3, R149, -R4.reuse ;  /* 0x8000000495037220 */ /* 0x080fe20000410000 */
[----:B------:R-:W-:Y:S01]  /*7ae0*/  FFMA.FTZ R7, R150, R4, R7 ;  /* 0x0000000496077223 */ /* 0x000fe20000010007 */
[-C--:B------:R-:W-:Y:S01]  /*7af0*/  FMUL.FTZ R21, R120, -R161.reuse ;  /* 0x800000a178157220 */ /* 0x080fe20000410000 */
[----:B------:R-:W-:Y:S01]  /*7b00*/  FFMA.FTZ R174, R121, R161, -R20 ;  /* 0x000000a179ae7223 */ /* 0x000fe20000010814 */
[----:B------:R-:W-:Y:S01]  /*7b10*/  FFMA.FTZ R5, R150, R5, -R3 ;  /* 0x0000000596057223 */ /* 0x000fe20000010803 */
[----:B------:R-:W-:Y:S01]  /*7b20*/  FADD.FTZ R3, R77, R77 ;  /* 0x0000004d4d037221 */ /* 0x000fe20000010000 */
[----:B------:R-:W-:Y:S01]  /*7b30*/  FFMA.FTZ R161, R121, R6, R21 ;  /* 0x0000000679a17223 */ /* 0x000fe20000010015 */
[C---:B------:R-:W-:Y:S01]  /*7b40*/  FMUL.FTZ R6, R201.reuse, UR45 ;  /* 0x0000002dc9067c20 */ /* 0x040fe20008410000 */
[----:B------:R-:W-:Y:S01]  /*7b50*/  FMUL.FTZ R4, R201, UR47 ;  /* 0x0000002fc9047c20 */ /* 0x000fe20008410000 */
[C---:B------:R-:W-:Y:S01]  /*7b60*/  FMUL.FTZ R21, R145.reuse, -R5 ;  /* 0x8000000591157220 */ /* 0x040fe20000410000 */
[-C--:B------:R-:W-:Y:S01]  /*7b70*/  FMUL.FTZ R168, R145, -R7.reuse ;  /* 0x8000000791a87220 */ /* 0x080fe20000410000 */
[C---:B------:R-:W-:Y:S01]  /*7b80*/  FFMA.FTZ R6, R183.reuse, UR47, R6 ;  /* 0x0000002fb7067c23 */ /* 0x040fe20008010006 */
[----:B------:R-:W-:Y:S01]  /*7b90*/  FFMA.FTZ R4, R183, UR45, -R4 ;  /* 0x0000002db7047c23 */ /* 0x000fe20008010804 */
[C---:B------:R-:W-:Y:S01]  /*7ba0*/  FFMA.FTZ R7, R146.reuse, R7, R21 ;  /* 0x0000000792077223 */ /* 0x040fe20000010015 */
[----:B------:R-:W-:Y:S01]  /*7bb0*/  FFMA.FTZ R168, R146, R5, -R168 ;  /* 0x0000000592a87223 */ /* 0x000fe200000108a8 */
[C---:B------:R-:W-:Y:S01]  /*7bc0*/  FMUL.FTZ R20, R3.reuse, R6 ;  /* 0x0000000603147220 */ /* 0x040fe20000410000 */
[----:B------:R-:W-:Y:S01]  /*7bd0*/  FMUL.FTZ R21, R3, R4 ;  /* 0x0000000403157220 */ /* 0x000fe20000410000 */
[CC--:B------:R-:W-:Y:S01]  /*7be0*/  FMUL.FTZ R5, R139.reuse, -R7.reuse ;  /* 0x800000078b057220 */ /* 0x0c0fe20000410000 */
[-C--:B------:R-:W-:Y:S01]  /*7bf0*/  FMUL.FTZ R4, R139, -R168.reuse ;  /* 0x800000a88b047220 */ /* 0x080fe20000410000 */
[----:B------:R-:W-:Y:S01]  /*7c00*/  FADD.FTZ R6, -R20, R161 ;  /* 0x000000a114067221 */ /* 0x000fe20000010100 */
[----:B------:R-:W-:Y:S01]  /*7c10*/  FADD.FTZ R174, R21, R174 ;  /* 0x000000ae15ae7221 */ /* 0x000fe20000010000 */
[C---:B------:R-:W-:Y:S01]  /*7c20*/  FFMA.FTZ R5, R140.reuse, R168, -R5 ;  /* 0x000000a88c057223 */ /* 0x040fe20000010805 */
[----:B------:R-:W-:Y:S01]  /*7c30*/  FFMA.FTZ R4, R140, R7, R4 ;  /* 0x000000078c047223 */ /* 0x000fe20000010004 */
[----:B------:R-:W-:-:S02]  /*7c40*/  FMUL.FTZ R176, R122, -R6 ;  /* 0x800000067ab07220 */ /* 0x000fc40000410000 */
[CC--:B------:R-:W-:Y:S01]  /*7c50*/  FMUL.FTZ R161, R141.reuse, -R5.reuse ;  /* 0x800000058da17220 */ /* 0x0c0fe20000410000 */
[----:B------:R-:W-:Y:S01]  /*7c60*/  FMUL.FTZ R7, R141, -R4 ;  /* 0x800000048d077220 */ /* 0x000fe20000410000 */
[-C--:B------:R-:W-:Y:S01]  /*7c70*/  FFMA.FTZ R175, R123, R174.reuse, -R176 ;  /* 0x000000ae7baf7223 */ /* 0x080fe200000108b0 */
[----:B------:R-:W-:Y:S02]  /*7c80*/  FMUL.FTZ R174, R122, -R174 ;  /* 0x800000ae7aae7220 */ /* 0x000fe40000410000 */
[C---:B------:R-:W-:Y:S01]  /*7c90*/  FFMA.FTZ R173, R142.reuse, R5, -R7 ;  /* 0x000000058ead7223 */ /* 0x040fe20000010807 */
[----:B------:R-:W-:Y:S01]  /*7ca0*/  FMUL.FTZ R5, R191, UR47 ;  /* 0x0000002fbf057c20 */ /* 0x000fe20008410000 */
[----:B------:R-:W-:Y:S01]  /*7cb0*/  FFMA.FTZ R176, R123, R6, R174 ;  /* 0x000000067bb07223 */ /* 0x000fe200000100ae */
[----:B------:R-:W-:Y:S01]  /*7cc0*/  FFMA.FTZ R174, R142, R4, R161 ;  /* 0x000000048eae7223 */ /* 0x000fe200000100a1 */
[----:B------:R-:W-:Y:S01]  /*7cd0*/  FADD.FTZ R4, R78, R78 ;  /* 0x0000004e4e047221 */ /* 0x000fe20000010000 */
[----:B------:R-:W-:Y:S01]  /*7ce0*/  FFMA.FTZ R5, R196, UR45, -R5 ;  /* 0x0000002dc4057c23 */ /* 0x000fe20008010805 */
[----:B------:R-:W-:-:S02]  /*7cf0*/  PRMT R6, R9, 0x7632, R6 ;  /* 0x0000763209067816 */ /* 0x000fc40000000006 */
[C---:B------:R-:W-:Y:S01]  /*7d00*/  FMUL.FTZ R161, R4.reuse, R11 ;  /* 0x0000000b04a17220 */ /* 0x040fe20000410000 */
[----:B------:R-:W-:Y:S01]  /*7d10*/  FMUL.FTZ R168, R4, R5 ;  /* 0x0000000504a87220 */ /* 0x000fe20000410000 */
[----:B------:R-:W-:Y:S01]  /*7d20*/  FMUL.FTZ R5, R131, -R173 ;  /* 0x800000ad83057220 */ /* 0x000fe20000410000 */
[----:B------:R-:W-:Y:S01]  /*7d30*/  PRMT R7, R8, 0x7632, R7 ;  /* 0x0000763208077816 */ /* 0x000fe20000000007 */
[----:B------:R-:W-:Y:S01]  /*7d40*/  FADD.FTZ R11, -R161, R176 ;  /* 0x000000b0a10b7221 */ /* 0x000fe20000010100 */
[-C--:B------:R-:W-:Y:S01]  /*7d50*/  FMUL.FTZ R176, R131, -R174.reuse ;  /* 0x800000ae83b07220 */ /* 0x080fe20000410000 */
[----:B------:R-:W-:Y:S01]  /*7d60*/  FADD.FTZ R175, R168, R175 ;  /* 0x000000afa8af7221 */ /* 0x000fe20000010000 */
[----:B------:R-:W-:Y:S01]  /*7d70*/  FFMA.FTZ R5, R132, R174, R5 ;  /* 0x000000ae84057223 */ /* 0x000fe20000010005 */
[----:B------:R-:W-:Y:S01]  /*7d80*/  FMUL.FTZ R192, R124, -R11 ;  /* 0x8000000b7cc07220 */ /* 0x000fe20000410000 */
[----:B------:R-:W-:Y:S01]  /*7d90*/  FFMA.FTZ R176, R132, R173, -R176 ;  /* 0x000000ad84b07223 */ /* 0x000fe200000108b0 */
[----:B------:R-:W-:Y:S01]  /*7da0*/  FMUL.FTZ R174, R124, -R175 ;  /* 0x800000af7cae7220 */ /* 0x000fe20000410000 */
[----:B------:R-:W-:Y:S01]  /*7db0*/  FMUL.FTZ R9, R133, -R5 ;  /* 0x8000000585097220 */ /* 0x000fe20000410000 */
[----:B------:R-:W-:Y:S01]  /*7dc0*/  FFMA.FTZ R192, R125, R175, -R192 ;  /* 0x000000af7dc07223 */ /* 0x000fe200000108c0 */
[-C--:B------:R-:W-:Y:S01]  /*7dd0*/  FMUL.FTZ R10, R133, -R176.reuse ;  /* 0x800000b0850a7220 */ /* 0x080fe20000410000 */
[----:B------:R-:W-:Y:S01]  /*7de0*/  FFMA.FTZ R181, R125, R11, R174 ;  /* 0x0000000b7db57223 */ /* 0x000fe200000100ae */
[----:B------:R-:W-:Y:S01]  /*7df0*/  FMUL.FTZ R174, R197, UR45 ;  /* 0x0000002dc5ae7c20 */ /* 0x000fe20008410000 */
[C---:B------:R-:W-:Y:S01]  /*7e00*/  FFMA.FTZ R9, R134.reuse, R176, -R9 ;  /* 0x000000b086097223 */ /* 0x040fe20000010809 */
[----:B------:R-:W-:Y:S01]  /*7e10*/  FFMA.FTZ R11, R134, R5, R10 ;  /* 0x00000005860b7223 */ /* 0x000fe2000001000a */
[----:B------:R-:W-:Y:S01]  /*7e20*/  FADD.FTZ R5, R79, R79 ;  /* 0x0000004f4f057221 */ /* 0x000fe20000010000 */
[----:B------:R-:W-:Y:S01]  /*7e30*/  FMUL.FTZ R10, R197, UR47 ;  /* 0x0000002fc50a7c20 */ /* 0x000fe20008410000 */
[----:B------:R-:W-:Y:S01]  /*7e40*/  FFMA.FTZ R174, R193, UR47, R174 ;  /* 0x0000002fc1ae7c23 */ /* 0x000fe200080100ae */
[C---:B------:R-:W-:Y:S01]  /*7e50*/  FMUL.FTZ R176, R135.reuse, -R11 ;  /* 0x8000000b87b07220 */ /* 0x040fe20000410000 */
[-C--:B------:R-:W-:Y:S01]  /*7e60*/  FMUL.FTZ R173, R135, -R9.reuse ;  /* 0x8000000987ad7220 */ /* 0x080fe20000410000 */
[----:B------:R-:W-:Y:S01]  /*7e70*/  FFMA.FTZ R10, R193, UR45, -R10 ;  /* 0x0000002dc10a7c23 */ /* 0x000fe2000801080a */
[----:B------:R-:W-:Y:S01]  /*7e80*/  SHF.L.U32 R8, R8, 0x10, RZ ;  /* 0x0000001008087819 */ /* 0x000fe200000006ff */
        /* <DEDUP_REMOVED lines=12> */
[-C--:B------:R-:W-:Y:S01]  /*7f50*/  FMUL.FTZ R198, R126, -R192.reuse ;  /* 0x800000c07ec67220 */ /* 0x080fe20000410000 */
[C---:B------:R-:W-:Y:S01]  /*7f60*/  FFMA.FTZ R204, R127.reuse, R192, -R174 ;  /* 0x000000c07fcc7223 */ /* 0x040fe200000108ae */
[C---:B------:R-:W-:Y:S01]  /*7f70*/  FMUL.FTZ R174, R120.reuse, -R11 ;  /* 0x8000000b78ae7220 */ /* 0x040fe20000410000 */
[----:B------:R-:W-:Y:S01]  /*7f80*/  FMUL.FTZ R6, R120, -R173 ;  /* 0x800000ad78067220 */ /* 0x000fe20000410000 */
[----:B------:R-:W-:Y:S01]  /*7f90*/  FFMA.FTZ R187, R127, R181, R198 ;  /* 0x000000b57fbb7223 */ /* 0x000fe200000100c6 */
[----:B------:R-:W-:Y:S01]  /*7fa0*/  FMUL.FTZ R9, R10, UR47 ;  /* 0x0000002f0a097c20 */ /* 0x000fe20008410000 */
[C---:B------:R-:W-:Y:S01]  /*7fb0*/  FFMA.FTZ R173, R121.reuse, R173, R174 ;  /* 0x000000ad79ad7223 */ /* 0x040fe200000100ae */
[----:B------:R-:W-:Y:S01]  /*7fc0*/  FFMA.FTZ R181, R121, R11, -R6 ;  /* 0x0000000b79b57223 */ /* 0x000fe20000010806 */
[----:B------:R-:W-:Y:S01]  /*7fd0*/  FADD.FTZ R6, R80, R80 ;  /* 0x0000005050067221 */ /* 0x000fe20000010000 */
[----:B------:R-:W-:Y:S01]  /*7fe0*/  FFMA.FTZ R9, R188, UR45, -R9 ;  /* 0x0000002dbc097c23 */ /* 0x000fe20008010809 */
[C---:B------:R-:W-:Y:S01]  /*7ff0*/  FMUL.FTZ R192, R122.reuse, -R173 ;  /* 0x800000ad7ac07220 */ /* 0x040fe20000410000 */
[----:B------:R-:W-:Y:S01]  /*8000*/  FMUL.FTZ R198, R122, -R181 ;  /* 0x800000b57ac67220 */ /* 0x000fe20000410000 */
[----:B------:R-:W-:-:S02]  /*8010*/  FMUL.FTZ R11, R10, UR45 ;  /* 0x0000002d0a0b7c20 */ /* 0x000fc40008410000 */
[C---:B------:R-:W-:Y:S01]  /*8020*/  FFMA.FTZ R192, R123.reuse, R181, -R192 ;  /* 0x000000b57bc07223 */ /* 0x040fe200000108c0 */
[----:B------:R-:W-:Y:S01]  /*8030*/  FFMA.FTZ R198, R123, R173, R198 ;  /* 0x000000ad7bc67223 */ /* 0x000fe200000100c6 */
[----:B------:R-:W-:Y:S01]  /*8040*/  FMUL.FTZ R173, R6, R9 ;  /* 0x0000000906ad7220 */ /* 0x000fe20000410000 */
[----:B------:R-:W-:Y:S01]  /*8050*/  FFMA.FTZ R11, R188, UR47, R11 ;  /* 0x0000002fbc0b7c23 */ /* 0x000fe2000801000b */
[C---:B------:R-:W-:Y:S01]  /*8060*/  FMUL.FTZ R9, R124.reuse, -R192 ;  /* 0x800000c07c097220 */ /* 0x040fe20000410000 */
[-C--:B------:R-:W-:Y:S01]  /*8070*/  FMUL.FTZ R200, R124, -R198.reuse ;  /* 0x800000c67cc87220 */ /* 0x080fe20000410000 */
[----:B------:R-:W-:Y:S01]  /*8080*/  FADD.FTZ R204, R173, R204 ;  /* 0x000000ccadcc7221 */ /* 0x000fe20000010000 */
[----:B------:R-:W-:Y:S01]  /*8090*/  FMUL.FTZ R174, R6, R11 ;  /* 0x0000000b06ae7220 */ /* 0x000fe20000410000 */
[C---:B------:R-:W-:Y:S01]  /*80a0*/  FFMA.FTZ R198, R125.reuse, R198, R9 ;  /* 0x000000c67dc67223 */ /* 0x040fe20000010009 */
[----:B------:R-:W-:Y:S01]  /*80b0*/  FFMA.FTZ R200, R125, R192, -R200 ;  /* 0x000000c07dc87223 */ /* 0x000fe200000108c8 */
[C---:B------:R-:W-:Y:S01]  /*80c0*/  FMUL.FTZ R9, R31.reuse, R178 ;  /* 0x000000b21f097220 */ /* 0x040fe20000410000 */
[----:B------:R-:W-:Y:S01]  /*80d0*/  FMUL.FTZ R31, R31, R180 ;  /* 0x000000b41f1f7220 */ /* 0x000fe20000410000 */
[C---:B------:R-:W-:Y:S01]  /*80e0*/  FMUL.FTZ R11, R126.reuse, -R198 ;  /* 0x800000c67e0b7220 */ /* 0x040fe20000410000 */
[----:B------:R-:W-:Y:S01]  /*80f0*/  FMUL.FTZ R192, R126, -R200 ;  /* 0x800000c87ec07220 */ /* 0x000fe20000410000 */
[----:B------:R-:W-:Y:S01]  /*8100*/  FFMA.FTZ R180, R30, R180, -R9 ;  /* 0x000000b41eb47223 */ /* 0x000fe20000010809 */
[----:B------:R-:W-:Y:S01]  /*8110*/  FADD.FTZ R187, -R174, R187 ;  /* 0x000000bbaebb7221 */ /* 0x000fe20000010100 */
[C---:B------:R-:W-:Y:S01]  /*8120*/  FFMA.FTZ R200, R127.reuse, R200, -R11 ;  /* 0x000000c87fc87223 */ /* 0x040fe2000001080b */
[----:B------:R-:W-:Y:S01]  /*8130*/  FFMA.FTZ R11, R30, R178, R31 ;  /* 0x000000b21e0b7223 */ /* 0x000fe2000001001f */
[----:B------:R-:W-:Y:S01]  /*8140*/  FFMA.FTZ R192, R127, R198, R192 ;  /* 0x000000c67fc07223 */ /* 0x000fe200000100c0 */
[----:B------:R-:W-:Y:S01]  /*8150*/  FADD.FTZ R177, R177, R180 ;  /* 0x000000b4b1b17221 */ /* 0x000fe20000010000 */
[C---:B------:R-:W-:Y:S01]  /*8160*/  FMUL.FTZ R199, R128.reuse, -R200 ;  /* 0x800000c880c77220 */ /* 0x040fe20000410000 */
[----:B------:R-:W-:Y:S01]  /*8170*/  FADD.FTZ R11, RZ, R11 ;  /* 0x0000000bff0b7221 */ /* 0x000fe20000010000 */
[----:B------:R-:W-:Y:S01]  /*8180*/  SHF.L.U32 R30, R7, 0x10, RZ ;  /* 0x00000010071e7819 */ /* 0x000fe200000006ff */
[CC--:B------:R-:W-:Y:S01]  /*8190*/  FMUL.FTZ R198, R128.reuse, -R192.reuse ;  /* 0x800000c080c67220 */ /* 0x0c0fe20000410000 */
[C---:B------:R-:W-:Y:S01]  /*81a0*/  FFMA.FTZ R199, R129.reuse, R192, R199 ;  /* 0x000000c081c77223 */ /* 0x040fe200000100c7 */
[C---:B------:R-:W-:Y:S01]  /*81b0*/  FMUL.FTZ R192, R128.reuse, R177 ;  /* 0x000000b180c07220 */ /* 0x040fe20000410000 */
[-C--:B------:R-:W-:Y:S01]  /*81c0*/  FMUL.FTZ R180, R128, R11.reuse ;  /* 0x0000000b80b47220 */ /* 0x080fe20000410000 */
[C---:B------:R-:W-:Y:S01]  /*81d0*/  FMUL.FTZ R9, R30.reuse, UR45 ;  /* 0x0000002d1e097c20 */ /* 0x040fe20008410000 */
[----:B------:R-:W-:Y:S01]  /*81e0*/  FMUL.FTZ R7, R30, UR47 ;  /* 0x0000002f1e077c20 */ /* 0x000fe20008410000 */
[C---:B------:R-:W-:Y:S01]  /*81f0*/  FFMA.FTZ R192, R129.reuse, R11, R192 ;  /* 0x0000000b81c07223 */ /* 0x040fe200000100c0 */
[C---:B------:R-:W-:Y:S01]  /*8200*/  FFMA.FTZ R31, R129.reuse, R177, -R180 ;  /* 0x000000b1811f7223 */ /* 0x040fe200000108b4 */
[C---:B------:R-:W-:Y:S01]  /*8210*/  FFMA.FTZ R180, R8.reuse, UR47, R9 ;  /* 0x0000002f08b47c23 */ /* 0x040fe20008010009 */
[----:B------:R-:W-:Y:S01]  /*8220*/  FFMA.FTZ R178, R8, UR45, -R7 ;  /* 0x0000002d08b27c23 */ /* 0x000fe20008010807 */
[----:B------:R-:W-:Y:S01]  /*8230*/  FADD.FTZ R9, RZ, R192 ;  /* 0x000000c0ff097221 */ /* 0x000fe20000010000 */
[----:B------:R-:W-:Y:S01]  /*8240*/  FFMA.FTZ R31, R104, R91, R31 ;  /* 0x0000005b681f7223 */ /* 0x000fe2000001001f */
[----:B------:R-:W-:Y:S01]  /*8250*/  FMUL.FTZ R208, R128, -R187 ;  /* 0x800000bb80d07220 */ /* 0x000fe20000410000 */
[----:B------:R-:W-:Y:S01]  /*8260*/  FMUL.FTZ R7, R30, R11 ;  /* 0x0000000b1e077220 */ /* 0x000fe20000410000 */
[C---:B------:R-:W-:Y:S01]  /*8270*/  FMUL.FTZ R181, R10.reuse, R9 ;  /* 0x000000090ab57220 */ /* 0x040fe20000410000 */
[----:B------:R-:W-:Y:S01]  /*8280*/  FMUL.FTZ R10, R10, R31 ;  /* 0x0000001f0a0a7220 */ /* 0x000fe20000410000 */
[-C--:B------:R-:W-:Y:S01]  /*8290*/  FMUL.FTZ R210, R128, -R204.reuse ;  /* 0x800000cc80d27220 */ /* 0x080fe20000410000 */
[C---:B------:R-:W-:Y:S01]  /*82a0*/  FFMA.FTZ R227, R129.reuse, R204, -R208 ;  /* 0x000000cc81e37223 */ /* 0x040fe200000108d0 */
[-C--:B------:R-:W-:Y:S01]  /*82b0*/  FMUL.FTZ R30, R30, R177.reuse ;  /* 0x000000b11e1e7220 */ /* 0x080fe20000410000 */
[----:B------:R-:W-:Y:S01]  /*82c0*/  FFMA.FTZ R192, R8, R177, -R7 ;  /* 0x000000b108c07223 */ /* 0x000fe20000010807 */
[----:B------:R-:W-:Y:S01]  /*82d0*/  FFMA.FTZ R200, R129, R200, -R198 ;  /* 0x000000c881c87223 */ /* 0x000fe200000108c6 */
[----:B------:R-:W-:Y:S01]  /*82e0*/  FADD.FTZ R7, R81, R81 ;  /* 0x0000005151077221 */ /* 0x000fe20000010000 */
[C---:B------:R-:W-:Y:S01]  /*82f0*/  FFMA.FTZ R204, R188.reuse, R9, R10 ;  /* 0x00000009bccc7223 */ /* 0x040fe2000001000a */
[----:B------:R-:W-:Y:S01]  /*8300*/  FFMA.FTZ R198, R188, R31, -R181 ;  /* 0x0000001fbcc67223 */ /* 0x000fe200000108b5 */
[C---:B------:R-:W-:Y:S01]  /*8310*/  FMUL.FTZ R10, R11.reuse, UR47 ;  /* 0x0000002f0b0a7c20 */ /* 0x040fe20008410000 */
[----:B------:R-:W-:Y:S01]  /*8320*/  FMUL.FTZ R188, R11, UR45 ;  /* 0x0000002d0bbc7c20 */ /* 0x000fe20008410000 */
[----:B------:R-:W-:Y:S01]  /*8330*/  FFMA.FTZ R8, R8, R11, R30 ;  /* 0x0000000b08087223 */ /* 0x000fe2000001001e */
[----:B------:R-:W-:Y:S01]  /*8340*/  FMUL.FTZ R30, R7, R180 ;  /* 0x000000b4071e7220 */ /* 0x000fe20000410000 */
[C---:B------:R-:W-:Y:S01]  /*8350*/  FFMA.FTZ R180, R177.reuse, UR45, -R10 ;  /* 0x0000002db1b47c23 */ /* 0x040fe2000801080a */
[----:B------:R-:W-:Y:S01]  /*8360*/  FFMA.FTZ R10, R177, UR47, R188 ;  /* 0x0000002fb10a7c23 */ /* 0x000fe200080100bc */
[----:B------:R-:W-:Y:S01]  /*8370*/  FFMA.FTZ R203, -R7, R8, RZ ;  /* 0x0000000807cb7223 */ /* 0x000fe200000101ff */
[C---:B------:R-:W-:Y:S01]  /*8380*/  FMUL.FTZ R8, R126.reuse, R9 ;  /* 0x000000097e087220 */ /* 0x040fe20000410000 */
[----:B------:R-:W-:Y:S01]  /*8390*/  FFMA.FTZ R223, R129, R187, R210 ;  /* 0x000000bb81df7223 */ /* 0x000fe200000100d2 */
[C---:B------:R-:W-:Y:S01]  /*83a0*/  FFMA.FTZ R189, -R7.reuse, R10, -RZ ;  /* 0x0000000a07bd7223 */ /* 0x040fe200000109ff */
[----:B------:R-:W-:Y:S01]  /*83b0*/  FMUL.FTZ R10, R126, R31 ;  /* 0x0000001f7e0a7220 */ /* 0x000fe20000410000 */
[C---:B------:R-:W-:Y:S01]  /*83c0*/  FFMA.FTZ R187, R7.reuse, R192, RZ ;  /* 0x000000c007bb7223 */ /* 0x040fe200000100ff */
[----:B------:R-:W-:Y:S01]  /*83d0*/  FMUL.FTZ R181, R7, R180 ;  /* 0x000000b407b57220 */ /* 0x000fe20000410000 */
[----:B------:R-:W-:Y:S01]  /*83e0*/  FMUL.FTZ R180, R9, UR47 ;  /* 0x0000002f09b47c20 */ /* 0x000fe20008410000 */
[----:B------:R-:W-:Y:S01]  /*83f0*/  FFMA.FTZ R10, R127, R9, R10 ;  /* 0x000000097f0a7223 */ /* 0x000fe2000001000a */
[----:B------:R-:W-:Y:S01]  /*8400*/  FMUL.FTZ R192, R9, UR45 ;  /* 0x0000002d09c07c20 */ /* 0x000fe20008410000 */
[----:B------:R-:W-:Y:S01]  /*8410*/  FFMA.FTZ R188, R127, R31, -R8 ;  /* 0x0000001f7fbc7223 */ /* 0x000fe20000010808 */
[----:B------:R-:W-:Y:S01]  /*8420*/  FMUL.FTZ R178, R7, R178 ;  /* 0x000000b207b27220 */ /* 0x000fe20000410000 */
[C---:B------:R-:W-:Y:S01]  /*8430*/  FFMA.FTZ R198, R6.reuse, R198, R187 ;  /* 0x000000c606c67223 */ /* 0x040fe200000100bb */
[----:B------:R-:W-:Y:S01]  /*8440*/  FADD.FTZ R8, RZ, R10 ;  /* 0x0000000aff087221 */ /* 0x000fe20000010000 */
[C---:B------:R-:W-:Y:S01]  /*8450*/  FFMA.FTZ R187, R31.reuse, UR45, -R180 ;  /* 0x0000002d1fbb7c23 */ /* 0x040fe200080108b4 */
[----:B------:R-:W-:Y:S01]  /*8460*/  FFMA.FTZ R7, R31, UR47, R192 ;  /* 0x0000002f1f077c23 */ /* 0x000fe200080100c0 */
[----:B------:R-:W-:Y:S01]  /*8470*/  FFMA.FTZ R188, R119, R96, R188 ;  /* 0x0000006077bc7223 */ /* 0x000fe200000100bc */
[C---:B------:R-:W-:Y:S01]  /*8480*/  FMUL.FTZ R180, R197.reuse, R8 ;  /* 0x00000008c5b47220 */ /* 0x040fe20000410000 */
[C---:B------:R-:W-:Y:S01]  /*8490*/  FFMA.FTZ R204, -R6.reuse, R204, R203 ;  /* 0x000000cc06cc7223 */ /* 0x040fe200000101cb */
[C---:B------:R-:W-:Y:S01]  /*84a0*/  FMUL.FTZ R187, R6.reuse, R187 ;  /* 0x000000bb06bb7220 */ /* 0x040fe20000410000 */
[----:B------:R-:W-:Y:S01]  /*84b0*/  FFMA.FTZ R192, -R6, R7, -RZ ;  /* 0x0000000706c07223 */ /* 0x000fe200000109ff */
        /* <DEDUP_REMOVED lines=11> */
[----:B------:R-:W-:Y:S01]  /*8570*/  FFMA.FTZ R6, R188, UR45, -R203 ;  /* 0x0000002dbc067c23 */ /* 0x000fe200080108cb */
[----:B------:R-:W-:Y:S01]  /*8580*/  FFMA.FTZ R7, R5, R180, R198 ;  /* 0x000000b405077223 */ /* 0x000fe200000100c6 */
[CC--:B------:R-:W-:Y:S01]  /*8590*/  FMUL.FTZ R207, R191.reuse, R10.reuse ;  /* 0x0000000abfcf7220 */ /* 0x0c0fe20000410000 */
[-C--:B------:R-:W-:Y:S01]  /*85a0*/  FMUL.FTZ R191, R191, R193.reuse ;  /* 0x000000c1bfbf7220 */ /* 0x080fe20000410000 */
[----:B------:R-:W-:Y:S01]  /*85b0*/  FMUL.FTZ R205, R8, UR45 ;  /* 0x0000002d08cd7c20 */ /* 0x000fe20008410000 */
[-C--:B------:R-:W-:Y:S01]  /*85c0*/  FMUL.FTZ R180, R122, R193.reuse ;  /* 0x000000c17ab47220 */ /* 0x080fe20000410000 */
[CC--:B------:R-:W-:Y:S01]  /*85d0*/  FFMA.FTZ R207, R196.reuse, R193.reuse, -R207 ;  /* 0x000000c1c4cf7223 */ /* 0x0c0fe200000108cf */
[----:B------:R-:W-:Y:S01]  /*85e0*/  FFMA.FTZ R196, R196, R10, R191 ;  /* 0x0000000ac4c47223 */ /* 0x000fe200000100bf */
[----:B------:R-:W-:Y:S01]  /*85f0*/  FMUL.FTZ R191, R5, R6 ;  /* 0x0000000605bf7220 */ /* 0x000fe20000410000 */
[----:B------:R-:W-:Y:S01]  /*8600*/  FMUL.FTZ R6, R122, R10 ;  /* 0x0000000a7a067220 */ /* 0x000fe20000410000 */
[----:B------:R-:W-:Y:S01]  /*8610*/  FFMA.FTZ R198, R188, UR47, R205 ;  /* 0x0000002fbcc67c23 */ /* 0x000fe200080100cd */
[----:B------:R-:W-:Y:S01]  /*8620*/  FFMA.FTZ R210, -R4, R196, R197 ;  /* 0x000000c404d27223 */ /* 0x000fe200000101c5 */
[C---:B------:R-:W-:Y:S01]  /*8630*/  FMUL.FTZ R196, R10.reuse, UR47 ;  /* 0x0000002f0ac47c20 */ /* 0x040fe20008410000 */
[C---:B------:R-:W-:Y:S01]  /*8640*/  FFMA.FTZ R197, R123.reuse, R193, -R6 ;  /* 0x000000c17bc57223 */ /* 0x040fe20000010806 */
[----:B------:R-:W-:Y:S01]  /*8650*/  FMUL.FTZ R204, R10, UR45 ;  /* 0x0000002d0acc7c20 */ /* 0x000fe20008410000 */
[----:B------:R-:W-:Y:S01]  /*8660*/  FFMA.FTZ R180, R123, R10, R180 ;  /* 0x0000000a7bb47223 */ /* 0x000fe200000100b4 */
[----:B------:R-:W-:Y:S01]  /*8670*/  FFMA.FTZ R198, -R5, R198, -RZ ;  /* 0x000000c605c67223 */ /* 0x000fe200000109ff */
[----:B------:R-:W-:Y:S01]  /*8680*/  FFMA.FTZ R197, R116, R95, R197 ;  /* 0x0000005f74c57223 */ /* 0x000fe200000100c5 */
[----:B------:R-:W-:Y:S01]  /*8690*/  FFMA.FTZ R208, R4, R207, R7 ;  /* 0x000000cf04d07223 */ /* 0x000fe20000010007 */
[C---:B------:R-:W-:Y:S01]  /*86a0*/  FFMA.FTZ R5, R193.reuse, UR45, -R196 ;  /* 0x0000002dc1057c23 */ /* 0x040fe200080108c4 */
[----:B------:R-:W-:Y:S01]  /*86b0*/  FFMA.FTZ R7, R193, UR47, R204 ;  /* 0x0000002fc1077c23 */ /* 0x000fe200080100cc */
[----:B------:R-:W-:Y:S01]  /*86c0*/  FADD.FTZ R180, RZ, R180 ;  /* 0x000000b4ffb47221 */ /* 0x000fe20000010000 */
[----:B------:R-:W-:Y:S01]  /*86d0*/  FMUL.FTZ R6, R120, R197 ;  /* 0x000000c578067220 */ /* 0x000fe20000410000 */
[C---:B------:R-:W-:Y:S01]  /*86e0*/  FMUL.FTZ R196, R4.reuse, R5 ;  /* 0x0000000504c47220 */ /* 0x040fe20000410000 */
[----:B------:R-:W-:Y:S01]  /*86f0*/  FFMA.FTZ R204, -R4, R7, -RZ ;  /* 0x0000000704cc7223 */ /* 0x000fe200000109ff */
[CC--:B------:R-:W-:Y:S01]  /*8700*/  FMUL.FTZ R212, R201.reuse, R180.reuse ;  /* 0x000000b4c9d47220 */ /* 0x0c0fe20000410000 */
[-C--:B------:R-:W-:Y:S01]  /*8710*/  FMUL.FTZ R201, R201, R197.reuse ;  /* 0x000000c5c9c97220 */ /* 0x080fe20000410000 */
[-C--:B------:R-:W-:Y:S01]  /*8720*/  FMUL.FTZ R4, R120, R180.reuse ;  /* 0x000000b478047220 */ /* 0x080fe20000410000 */
[-C--:B------:R-:W-:Y:S01]  /*8730*/  FFMA.FTZ R6, R121, R180.reuse, R6 ;  /* 0x000000b479067223 */ /* 0x080fe20000010006 */
[CC--:B------:R-:W-:Y:S01]  /*8740*/  FFMA.FTZ R212, R183.reuse, R197.reuse, -R212 ;  /* 0x000000c5b7d47223 */ /* 0x0c0fe200000108d4 */
[----:B------:R-:W-:Y:S01]  /*8750*/  FFMA.FTZ R201, R183, R180, R201 ;  /* 0x000000b4b7c97223 */ /* 0x000fe200000100c9 */
[----:B------:R-:W-:Y:S01]  /*8760*/  FFMA.FTZ R203, R121, R197, -R4 ;  /* 0x000000c579cb7223 */ /* 0x000fe20000010804 */
[----:B------:R-:W-:Y:S01]  /*8770*/  FADD.FTZ R183, RZ, R6 ;  /* 0x00000006ffb77221 */ /* 0x000fe20000010000 */
[C---:B------:R-:W-:Y:S01]  /*8780*/  FMUL.FTZ R4, R180.reuse, UR47 ;  /* 0x0000002fb4047c20 */ /* 0x040fe20008410000 */
[----:B------:R-:W-:Y:S01]  /*8790*/  FMUL.FTZ R6, R180, UR45 ;  /* 0x0000002db4067c20 */ /* 0x000fe20008410000 */
[----:B------:R-:W-:Y:S01]  /*87a0*/  FFMA.FTZ R7, -R3, R201, R210 ;  /* 0x000000c903077223 */ /* 0x000fe200000101d2 */
[----:B------:R-:W-:Y:S01]  /*87b0*/  FFMA.FTZ R203, R114, R87, R203 ;  /* 0x0000005772cb7223 */ /* 0x000fe200000100cb */
[C---:B------:R-:W-:Y:S01]  /*87c0*/  FMUL.FTZ R201, R184.reuse, R183 ;  /* 0x000000b7b8c97220 */ /* 0x040fe20000410000 */
[C---:B------:R-:W-:Y:S01]  /*87d0*/  FFMA.FTZ R4, R197.reuse, UR45, -R4 ;  /* 0x0000002dc5047c23 */ /* 0x040fe20008010804 */
[----:B------:R-:W-:Y:S01]  /*87e0*/  FFMA.FTZ R6, R197, UR47, R6 ;  /* 0x0000002fc5067c23 */ /* 0x000fe20008010006 */
[C---:B------:R-:W-:Y:S01]  /*87f0*/  FFMA.FTZ R5, R3.reuse, R212, R208 ;  /* 0x000000d403057223 */ /* 0x040fe200000100d0 */
[-C--:B------:R-:W-:Y:S01]  /*8800*/  FMUL.FTZ R208, R184, R203.reuse ;  /* 0x000000cbb8d07220 */ /* 0x080fe20000410000 */
[-C--:B------:R-:W-:Y:S01]  /*8810*/  FFMA.FTZ R184, R206, R203.reuse, -R201 ;  /* 0x000000cbceb87223 */ /* 0x080fe200000108c9 */
[C---:B------:R-:W-:Y:S01]  /*8820*/  FMUL.FTZ R201, R3.reuse, R4 ;  /* 0x0000000403c97220 */ /* 0x040fe20000410000 */
[----:B------:R-:W-:Y:S01]  /*8830*/  FFMA.FTZ R207, -R3, R6, -RZ ;  /* 0x0000000603cf7223 */ /* 0x000fe200000109ff */
[C---:B------:R-:W-:Y:S01]  /*8840*/  FMUL.FTZ R3, R137.reuse, R203 ;  /* 0x000000cb89037220 */ /* 0x040fe20000410000 */
[-C--:B------:R-:W-:Y:S01]  /*8850*/  FMUL.FTZ R4, R137, R183.reuse ;  /* 0x000000b789047220 */ /* 0x080fe20000410000 */
[----:B------:R-:W-:Y:S01]  /*8860*/  FFMA.FTZ R213, R2, R184, R5 ;  /* 0x000000b802d57223 */ /* 0x000fe20000010005 */
[C---:B------:R-:W-:Y:S01]  /*8870*/  FMUL.FTZ R6, R183.reuse, UR47 ;  /* 0x0000002fb7067c20 */ /* 0x040fe20008410000 */
        /* <DEDUP_REMOVED lines=8> */
[C---:B------:R-:W-:Y:S01]  /*8900*/  FFMA.FTZ R7, -R2.reuse, R208, R7 ;  /* 0x000000d002077223 */ /* 0x040fe20000010107 */
        /* <DEDUP_REMOVED lines=12> */
[----:B------:R-:W-:Y:S01]  /*89d0*/  FMUL.FTZ R7, R184, UR45 ;  /* 0x0000002db8077c20 */ /* 0x000fe20008410000 */
[----:B------:R-:W-:Y:S01]  /*89e0*/  FADD.FTZ R185, RZ, R5 ;  /* 0x00000005ffb97221 */ /* 0x000fe20000010000 */
[----:B------:R-:W-:Y:S01]  /*89f0*/  FFMA.FTZ R208, R115, R86, R208 ;  /* 0x0000005673d07223 */ /* 0x000fe200000100d0 */
[C---:B------:R-:W-:Y:S01]  /*8a00*/  FFMA.FTZ R5, R206.reuse, UR45, -R3 ;  /* 0x0000002dce057c23 */ /* 0x040fe20008010803 */
[----:B------:R-:W-:Y:S01]  /*8a10*/  FFMA.FTZ R7, R206, UR47, R7 ;  /* 0x0000002fce077c23 */ /* 0x000fe20008010007 */
[C---:B------:R-:W-:Y:S01]  /*8a20*/  FMUL.FTZ R6, R186.reuse, R185 ;  /* 0x000000b9ba067220 */ /* 0x040fe20000410000 */
[----:B------:R-:W-:Y:S01]  /*8a30*/  FMUL.FTZ R186, R186, R208 ;  /* 0x000000d0baba7220 */ /* 0x000fe20000410000 */
[C---:B------:R-:W-:Y:S01]  /*8a40*/  FFMA.FTZ R2, R0.reuse, R2, R213 ;  /* 0x0000000200027223 */ /* 0x040fe200000100d5 */
[----:B------:R-:W-:Y:S01]  /*8a50*/  FFMA.FTZ R211, -R0, R7, -RZ ;  /* 0x0000000700d37223 */ /* 0x000fe200000109ff */
[-C--:B------:R-:W-:Y:S01]  /*8a60*/  FMUL.FTZ R7, R133, R208.reuse ;  /* 0x000000d085077220 */ /* 0x080fe20000410000 */
[CC--:B------:R-:W-:Y:S01]  /*8a70*/  FFMA.FTZ R6, R209.reuse, R208.reuse, -R6 ;  /* 0x000000d0d1067223 */ /* 0x0c0fe20000010806 */
[----:B------:R-:W-:Y:S01]  /*8a80*/  FFMA.FTZ R213, R209, R185, R186 ;  /* 0x000000b9d1d57223 */ /* 0x000fe200000100ba */
[----:B------:R-:W-:Y:S01]  /*8a90*/  FADD.FTZ R3, R74, R74 ;  /* 0x0000004a4a037221 */ /* 0x000fe20000010000 */
[----:B------:R-:W-:Y:S01]  /*8aa0*/  FMUL.FTZ R209, R0, R5 ;  /* 0x0000000500d17220 */ /* 0x000fe20000410000 */
[-C--:B------:R-:W-:Y:S01]  /*8ab0*/  FMUL.FTZ R5, R133, R185.reuse ;  /* 0x000000b985057220 */ /* 0x080fe20000410000 */
[C---:B------:R-:W-:Y:S01]  /*8ac0*/  FFMA.FTZ R7, R134.reuse, R185, R7 ;  /* 0x000000b986077223 */ /* 0x040fe20000010007 */
[----:B------:R-:W-:Y:S01]  /*8ad0*/  FFMA.FTZ R229, -R3, R213, R4 ;  /* 0x000000d503e57223 */ /* 0x000fe20000010104 */
[C---:B------:R-:W-:Y:S01]  /*8ae0*/  FMUL.FTZ R213, R185.reuse, UR47 ;  /* 0x0000002fb9d57c20 */ /* 0x040fe20008410000 */
[----:B------:R-:W-:Y:S01]  /*8af0*/  FFMA.FTZ R5, R134, R208, -R5 ;  /* 0x000000d086057223 */ /* 0x000fe20000010805 */
[----:B------:R-:W-:Y:S01]  /*8b00*/  FADD.FTZ R186, RZ, R7 ;  /* 0x00000007ffba7221 */ /* 0x000fe20000010000 */
[----:B------:R-:W-:Y:S01]  /*8b10*/  FMUL.FTZ R7, R185, UR45 ;  /* 0x0000002db9077c20 */ /* 0x000fe20008410000 */
[----:B------:R-:W-:Y:S01]  /*8b20*/  FFMA.FTZ R212, R208, UR45, -R213 ;  /* 0x0000002dd0d47c23 */ /* 0x000fe200080108d5 */
[----:B------:R-:W-:Y:S01]  /*8b30*/  FFMA.FTZ R213, R112, R93, R5 ;  /* 0x0000005d70d57223 */ /* 0x000fe20000010005 */
[----:B------:R-:W-:Y:S01]  /*8b40*/  FMUL.FTZ R4, R214, R186 ;  /* 0x000000bad6047220 */ /* 0x000fe20000410000 */
[----:B------:R-:W-:Y:S01]  /*8b50*/  FFMA.FTZ R0, R208, UR47, R7 ;  /* 0x0000002fd0007c23 */ /* 0x000fe20008010007 */
[----:B------:R-:W-:Y:S01]  /*8b60*/  FFMA.FTZ R219, R3, R6, R2 ;  /* 0x0000000603db7223 */ /* 0x000fe20000010002 */
[-C--:B------:R-:W-:Y:S01]  /*8b70*/  FMUL.FTZ R5, R214, R213.reuse ;  /* 0x000000d5d6057220 */ /* 0x080fe20000410000 */
[----:B------:R-:W-:Y:S01]  /*8b80*/  FADD.FTZ R2, R73, R73 ;  /* 0x0000004949027221 */ /* 0x000fe20000010000 */
[----:B------:R-:W-:Y:S01]  /*8b90*/  FMUL.FTZ R212, R3, R212 ;  /* 0x000000d403d47220 */ /* 0x000fe20000410000 */
[-C--:B------:R-:W-:Y:S01]  /*8ba0*/  FFMA.FTZ R4, R215, R213.reuse, -R4 ;  /* 0x000000d5d7047223 */ /* 0x080fe20000010804 */
[----:B------:R-:W-:Y:S01]  /*8bb0*/  FFMA.FTZ R214, -R3, R0, -RZ ;  /* 0x0000000003d67223 */ /* 0x000fe200000109ff */
[-C--:B------:R-:W-:Y:S01]  /*8bc0*/  FMUL.FTZ R3, R131, R213.reuse ;  /* 0x000000d583037220 */ /* 0x080fe20000410000 */
[----:B------:R-:W-:Y:S01]  /*8bd0*/  FFMA.FTZ R0, R215, R186, R5 ;  /* 0x000000bad7007223 */ /* 0x000fe20000010005 */
[----:B------:R-:W-:Y:S01]  /*8be0*/  FFMA.FTZ R5, R2, R4, R219 ;  /* 0x0000000402057223 */ /* 0x000fe200000100db */
[-C--:B------:R-:W-:Y:S01]  /*8bf0*/  FMUL.FTZ R4, R131, R186.reuse ;  /* 0x000000ba83047220 */ /* 0x080fe20000410000 */
[----:B------:R-:W-:Y:S01]  /*8c00*/  FFMA.FTZ R3, R132, R186, R3 ;  /* 0x000000ba84037223 */ /* 0x000fe20000010003 */
[----:B------:R-:W-:Y:S01]  /*8c10*/  FFMA.FTZ R229, -R2, R0, R229 ;  /* 0x0000000002e57223 */ /* 0x000fe200000101e5 */
[----:B------:R-:W-:Y:S01]  /*8c20*/  FMUL.FTZ R6, R186, UR45 ;  /* 0x0000002dba067c20 */ /* 0x000fe20008410000 */
[----:B------:R-:W-:Y:S01]  /*8c30*/  FFMA.FTZ R215, R132, R213, -R4 ;  /* 0x000000d584d77223 */ /* 0x000fe20000010804 */
[----:B------:R-:W-:Y:S01]  /*8c40*/  FADD.FTZ R3, RZ, R3 ;  /* 0x00000003ff037221 */ /* 0x000fe20000010000 */
[----:B------:R-:W-:Y:S01]  /*8c50*/  FMUL.FTZ R4, R186, UR47 ;  /* 0x0000002fba047c20 */ /* 0x000fe20008410000 */
[----:B------:R-:W-:Y:S01]  /*8c60*/  FADD.FTZ R0, R72, R72 ;  /* 0x0000004848007221 */ /* 0x000fe20000010000 */
[----:B------:R-:W-:Y:S01]  /*8c70*/  FFMA.FTZ R215, R110, R85, R215 ;  /* 0x000000556ed77223 */ /* 0x000fe200000100d7 */
[----:B------:R-:W-:Y:S01]  /*8c80*/  FMUL.FTZ R231, R202, R3 ;  /* 0x00000003cae77220 */ /* 0x000fe20000410000 */
[C---:B------:R-:W-:Y:S01]  /*8c90*/  FFMA.FTZ R7, R213.reuse, UR45, -R4 ;  /* 0x0000002dd5077c23 */ /* 0x040fe20008010804 */
[----:B------:R-:W-:Y:S01]  /*8ca0*/  FFMA.FTZ R219, R213, UR47, R6 ;  /* 0x0000002fd5db7c23 */ /* 0x000fe20008010006 */
[----:B------:R-:W-:Y:S01]  /*8cb0*/  FMUL.FTZ R4, R3, UR47 ;  /* 0x0000002f03047c20 */ /* 0x000fe20008410000 */
[----:B------:R-:W-:Y:S01]  /*8cc0*/  FFMA.FTZ R231, R194, R215, -R231 ;  /* 0x000000d7c2e77223 */ /* 0x000fe200000108e7 */
[C---:B------:R-:W-:Y:S01]  /*8cd0*/  FMUL.FTZ R216, R2.reuse, R7 ;  /* 0x0000000702d87220 */ /* 0x040fe20000410000 */
[----:B------:R-:W-:Y:S01]  /*8ce0*/  FFMA.FTZ R219, -R2, R219, -RZ ;  /* 0x000000db02db7223 */ /* 0x000fe200000109ff */
[C---:B------:R-:W-:Y:S01]  /*8cf0*/  FMUL.FTZ R2, R141.reuse, R3 ;  /* 0x000000038d027220 */ /* 0x040fe20000410000 */
[----:B------:R-:W-:Y:S01]  /*8d00*/  FFMA.FTZ R231, R0, R231, R5 ;  /* 0x000000e700e77223 */ /* 0x000fe20000010005 */
[-C--:B------:R-:W-:Y:S01]  /*8d10*/  FMUL.FTZ R5, R141, R215.reuse ;  /* 0x000000d78d057220 */ /* 0x080fe20000410000 */
[-C--:B------:R-:W-:Y:S01]  /*8d20*/  FMUL.FTZ R202, R202, R215.reuse ;  /* 0x000000d7caca7220 */ /* 0x080fe20000410000 */
[C---:B------:R-:W-:Y:S01]  /*8d30*/  FFMA.FTZ R218, R142.reuse, R215, -R2 ;  /* 0x000000d78eda7223 */ /* 0x040fe20000010802 */
[----:B------:R-:W-:Y:S01]  /*8d40*/  FMUL.FTZ R6, R3, UR45 ;  /* 0x0000002d03067c20 */ /* 0x000fe20008410000 */
[-C--:B------:R-:W-:Y:S01]  /*8d50*/  FFMA.FTZ R5, R142, R3.reuse, R5 ;  /* 0x000000038e057223 */ /* 0x080fe20000010005 */
[----:B------:R-:W-:Y:S01]  /*8d60*/  FFMA.FTZ R202, R194, R3, R202 ;  /* 0x00000003c2ca7223 */ /* 0x000fe200000100ca */
[----:B------:R-:W-:Y:S01]  /*8d70*/  FFMA.FTZ R218, R113, R92, R218 ;  /* 0x0000005c71da7223 */ /* 0x000fe200000100da */
[C---:B------:R-:W-:Y:S01]  /*8d80*/  FFMA.FTZ R7, R215.reuse, UR47, R6 ;  /* 0x0000002fd7077c23 */ /* 0x040fe20008010006 */
[----:B------:R-:W-:Y:S01]  /*8d90*/  FADD.FTZ R2, RZ, R5 ;  /* 0x00000005ff027221 */ /* 0x000fe20000010000 */
[----:B------:R-:W-:Y:S01]  /*8da0*/  FFMA.FTZ R5, R215, UR45, -R4 ;  /* 0x0000002dd7057c23 */ /* 0x000fe20008010804 */
[C---:B------:R-:W-:Y:S01]  /*8db0*/  FMUL.FTZ R233, R217.reuse, R218 ;  /* 0x000000dad9e97220 */ /* 0x040fe20000410000 */
[C---:B------:R-:W-:Y:S01]  /*8dc0*/  FFMA.FTZ R229, -R0.reuse, R202, R229 ;  /* 0x000000ca00e57223 */ /* 0x040fe200000101e5 */
[-C--:B------:R-:W-:Y:S01]  /*8dd0*/  FMUL.FTZ R4, R217, R2.reuse ;  /* 0x00000002d9047220 */ /* 0x080fe20000410000 */
[C---:B------:R-:W-:Y:S01]  /*8de0*/  FMUL.FTZ R217, R0.reuse, R5 ;  /* 0x0000000500d97220 */ /* 0x040fe20000410000 */
[----:B------:R-:W-:Y:S01]  /*8df0*/  FFMA.FTZ R222, -R0, R7, -RZ ;  /* 0x0000000700de7223 */ /* 0x000fe200000109ff */
[C---:B------:R-:W-:Y:S01]  /*8e00*/  FFMA.FTZ R202, R221.reuse, R2, R233 ;  /* 0x00000002ddca7223 */ /* 0x040fe200000100e9 */
[----:B------:R-:W-:Y:S01]  /*8e10*/  FFMA.FTZ R194, R221, R218, -R4 ;  /* 0x000000daddc27223 */ /* 0x000fe20000010804 */
[----:B------:R-:W-:Y:S01]  /*8e20*/  HFMA2.MMA R4, -RZ, RZ, 1.875, 0 ;  /* 0x3f800000ff047435 */ /* 0x000fe200000001ff */
[----:B------:R-:W-:-:S02]  /*8e30*/  MOV R5, RZ ;  /* 0x000000ff00057202 */ /* 0x000fc40000000f00 */
[----:B------:R-:W-:Y:S01]  /*8e40*/  CS2R R6, SRZ ;  /* 0x0000000000067805 */ /* 0x000fe2000001ff00 */
[----:B------:R-:W-:Y:S01]  /*8e50*/  FADD.FTZ R0, R71, R71 ;  /* 0x0000004747007221 */ /* 0x000fe20000010000 */
[----:B------:R-:W-:Y:S01]  /*8e60*/  FADD.FTZ R227, R178, R227 ;  /* 0x000000e3b2e37221 */ /* 0x000fe20000010000 */
[----:B------:R-:W-:Y:S01]  /*8e70*/  FADD.FTZ R226, -R30, R223 ;  /* 0x000000df1ee27221 */ /* 0x000fe20000010100 */
[----:B------:R0:W1:Y:S01]  /*8e80*/  SHFL.DOWN PT, R220, R199, 0x1, 0x1f ;  /* 0x08201f00c7dc7f89 */ /* 0x00006200000e0000 */
[C---:B------:R-:W-:Y:S01]  /*8e90*/  FFMA.FTZ R231, R0.reuse, R194, R231 ;  /* 0x000000c200e77223 */ /* 0x040fe200000100e7 */
[----:B------:R-:W-:Y:S02]  /*8ea0*/  FFMA.FTZ R229, -R0, R202, R229 ;  /* 0x000000ca00e57223 */ /* 0x000fe400000101e5 */
[----:B------:R-:W2:Y:S04]  /*8eb0*/  @!P0 LDS.128 R4, [UR44+0x2e10] ;  /* 0x002e102cff048984 */ /* 0x000ea80008000c00 */
[----:B------:R0:W3:Y:S04]  /*8ec0*/  SHFL.DOWN PT, R202, R200, 0x1, 0x1f ;  /* 0x08201f00c8ca7f89 */ /* 0x0000e800000e0000 */
[----:B------:R0:W4:Y:S04]  /*8ed0*/  SHFL.DOWN PT, R194, R227, 0x1, 0x1f ;  /* 0x08201f00e3c27f89 */ /* 0x00012800000e0000 */
[----:B------:R0:W0:Y:S01]  /*8ee0*/  SHFL.DOWN PT, R224, R226, 0x1, 0x1f ;  /* 0x08201f00e2e07f89 */ /* 0x00002200000e0000 */
[----:B------:R-:W-:Y:S05]  /*8ef0*/  @!P6 BRA `(.L_x_14554) ;  /* 0x00000000002ce947 */ /* 0x000fea0003800000 */
[C---:B-1----:R-:W-:Y:S01]  /*8f00*/  FMUL.FTZ R221, R199.reuse, R220 ;  /* 0x000000dcc7dd7220 */ /* 0x042fe20000410000 */
[C---:B0-----:R-:W-:Y:S01]  /*8f10*/  FMUL.FTZ R223, R199.reuse, R224 ;  /* 0x000000e0c7df7220 */ /* 0x041fe20000410000 */
[----:B----4-:R-:W-:Y:S01]  /*8f20*/  FMUL.FTZ R233, R199, R194 ;  /* 0x000000c2c7e97220 */ /* 0x010fe20000410000 */
        /* <DEDUP_REMOVED lines=8> */
.L_x_14554:
[----:B------:R-:W-:Y:S05]  /*8fb0*/  BSYNC B0 ;  /* 0x0000000000007941 */ /* 0x000fea0003800000 */
.L_x_14553:
[----:B---3--:R3:W2:Y:S01]  /*8fc0*/  SHFL.DOWN PT, R202, R200, 0x2, 0x1f ;  /* 0x08401f00c8ca7f89 */ /* 0x0086a200000e0000 */
[----:B------:R-:W-:Y:S03]  /*8fd0*/  BSSY B0, `(.L_x_14555) ;  /* 0x0000010000007945 */ /* 0x000fe60003800000 */
[----:B-1----:R3:W1:Y:S04]  /*8fe0*/  SHFL.DOWN PT, R220, R199, 0x2, 0x1f ;  /* 0x08401f00c7dc7f89 */ /* 0x00266800000e0000 */
        /* <DEDUP_REMOVED lines=14> */
.L_x_14556:
[----:B------:R-:W-:Y:S05]  /*90d0*/  BSYNC B0 ;  /* 0x0000000000007941 */ /* 0x000fea0003800000 */
.L_x_14555:
[----:B--2---:R2:W2:Y:S01]  /*90e0*/  SHFL.DOWN PT, R202, R200, 0x4, 0x1f ;  /* 0x08801f00c8ca7f89 */ /* 0x0044a200000e0000 */
[----:B------:R-:W-:Y:S03]  /*90f0*/  BSSY B0, `(.L_x_14557) ;  /* 0x0000010000007945 */ /* 0x000fe60003800000 */
[----:B-1----:R1:W1:Y:S04]  /*9100*/  SHFL.DOWN PT, R220, R199, 0x4, 0x1f ;  /* 0x08801f00c7dc7f89 */ /* 0x00226800000e0000 */
[----:B----4-:R4:W1:Y:S04]  /*9110*/  SHFL.DOWN PT, R194, R227, 0x4, 0x1f ;  /* 0x08801f00e3c27f89 */ /* 0x01086800000e0000 */
[----:B0-----:R4:W0:Y:S01]  /*9120*/  SHFL.DOWN PT, R224, R226, 0x4, 0x1f ;  /* 0x08801f00e2e07f89 */ /* 0x00182200000e0000 */
[----:B------:R-:W-:Y:S05]  /*9130*/  @P3 BRA `(.L_x_14558) ;  /* 0x00000000002c3947 */ /* 0x000fea0003800000 */
        /* <DEDUP_REMOVED lines=11> */
.L_x_14558:
[----:B------:R-:W-:Y:S05]  /*91f0*/  BSYNC B0 ;  /* 0x0000000000007941 */ /* 0x000fea0003800000 */
.L_x_14557:
[----:B--2---:R2:W2:Y:S01]  /*9200*/  SHFL.DOWN PT, R202, R200, 0x8, 0x1f ;  /* 0x09001f00c8ca7f89 */ /* 0x0044a200000e0000 */
[----:B------:R-:W-:Y:S03]  /*9210*/  BSSY B0, `(.L_x_14559) ;  /* 0x0000010000007945 */ /* 0x000fe60003800000 */
[----:B-1----:R1:W1:Y:S04]  /*9220*/  SHFL.DOWN PT, R220, R199, 0x8, 0x1f ;  /* 0x09001f00c7dc7f89 */ /* 0x00226800000e0000 */
[----:B------:R1:W1:Y:S04]  /*9230*/  SHFL.DOWN PT, R194, R227, 0x8, 0x1f ;  /* 0x09001f00e3c27f89 */ /* 0x00026800000e0000 */
        /* <DEDUP_REMOVED lines=13> */
.L_x_14560:
[----:B------:R-:W-:Y:S05]  /*9310*/  BSYNC B0 ;  /* 0x0000000000007941 */ /* 0x000fea0003800000 */
.L_x_14559:
        /* <DEDUP_REMOVED lines=17> */
.L_x_14562:
[----:B------:R-:W-:Y:S05]  /*9430*/  BSYNC B0 ;  /* 0x0000000000007941 */ /* 0x000fea0003800000 */
.L_x_14561:
[----:B------:R-:W-:Y:S01]  /*9440*/  SHFL.DOWN PT, R237, R199, 0x1, 0x1f ;  /* 0x08201f00c7ed7f89 */ /* 0x000fe200000e0000 */
[C---:B------:R-:W-:Y:S01]  /*9450*/  FMUL.FTZ R223, R139.reuse, R218 ;  /* 0x000000da8bdf7220 */ /* 0x040fe20000410000 */
[-C--:B------:R-:W-:Y:S01]  /*9460*/  FMUL.FTZ R221, R139, R2.reuse ;  /* 0x000000028bdd7220 */ /* 0x080fe20000410000 */
[C---:B------:R-:W-:Y:S01]  /*9470*/  FMUL.FTZ R233, R2.reuse, UR47 ;  /* 0x0000002f02e97c20 */ /* 0x040fe20008410000 */
[----:B------:R-:W5:Y:S01]  /*9480*/  SHFL.IDX PT, R228, R7, RZ, 0x1f ;  /* 0x00001fff07e47589 */ /* 0x000f6200000e0000 */
[----:B------:R-:W-:Y:S01]  /*9490*/  FMUL.FTZ R235, R2, UR45 ;  /* 0x0000002d02eb7c20 */ /* 0x000fe20008410000 */
[C---:B-1----:R-:W-:Y:S01]  /*94a0*/  FFMA.FTZ R194, R140.reuse, R2, R223 ;  /* 0x000000028cc27223 */ /* 0x042fe200000100df */
[----:B------:R-:W-:Y:S01]  /*94b0*/  FFMA.FTZ R220, R140, R218, -R221 ;  /* 0x000000da8cdc7223 */ /* 0x000fe200000108dd */
[----:B------:R-:W1:Y:S01]  /*94c0*/  SHFL.IDX PT, R230, R6, RZ, 0x1f ;  /* 0x00001fff06e67589 */ /* 0x000e6200000e0000 */
[C---:B------:R-:W-:Y:S01]  /*94d0*/  FFMA.FTZ R221, R218.reuse, UR45, -R233 ;  /* 0x0000002ddadd7c23 */ /* 0x040fe200080108e9 */
[----:B------:R-:W-:Y:S01]  /*94e0*/  FFMA.FTZ R223, R218, UR47, R235 ;  /* 0x0000002fdadf7c23 */ /* 0x000fe200080100eb */
[----:B------:R-:W-:Y:S01]  /*94f0*/  FADD.FTZ R194, RZ, R194 ;  /* 0x000000c2ffc27221 */ /* 0x000fe20000010000 */
[----:B------:R-:W4:Y:S01]  /*9500*/  SHFL.DOWN PT, R234, R200, 0x1, 0x1f ;  /* 0x08201f00c8ea7f89 */ /* 0x000f2200000e0000 */
[----:B------:R-:W-:Y:S01]  /*9510*/  FFMA.FTZ R220, R111, R84, R220 ;  /* 0x000000546fdc7223 */ /* 0x000fe200000100dc */
[C---:B------:R-:W-:Y:S01]  /*9520*/  FMUL.FTZ R221, R0.reuse, R221 ;  /* 0x000000dd00dd7220 */ /* 0x040fe20000410000 */
[----:B------:R-:W-:Y:S01]  /*9530*/  FFMA.FTZ R223, -R0, R223, -RZ ;  /* 0x000000df00df7223 */ /* 0x000fe200000109ff */
[----:B--2---:R-:W2:Y:S01]  /*9540*/  SHFL.DOWN PT, R202, R226, 0x1, 0x1f ;  /* 0x08201f00e2ca7f89 */ /* 0x004ea200000e0000 */
[C---:B------:R-:W-:Y:S01]  /*9550*/  FMUL.FTZ R0, R195.reuse, R194 ;  /* 0x000000c2c3007220 */ /* 0x040fe20000410000 */
[-C--:B------:R-:W-:Y:S01]  /*9560*/  FMUL.FTZ R195, R195, R220.reuse ;  /* 0x000000dcc3c37220 */ /* 0x080fe20000410000 */
[----:B------:R-:W-:Y:S01]  /*9570*/  ISETP.NE.AND P0, PT, R101, RZ, PT ;  /* 0x000000ff6500720c */ /* 0x000fe20003f05270 */
[----:B------:R-:W2:Y:S01]  /*9580*/  SHFL.DOWN PT, R239, R227, 0x1, 0x1f ;  /* 0x08201f00e3ef7f89 */ /* 0x000ea200000e0000 */
[C---:B0-----:R-:W-:Y:S01]  /*9590*/  FFMA.FTZ R224, R225.reuse, R220, -R0 ;  /* 0x000000dce1e07223 */ /* 0x041fe20000010800 */
[----:B------:R-:W-:Y:S01]  /*95a0*/  FFMA.FTZ R232, R225, R194, R195 ;  /* 0x000000c2e1e87223 */ /* 0x000fe200000100c3 */
[----:B------:R-:W-:Y:S01]  /*95b0*/  FADD.FTZ R0, R70, R70 ;  /* 0x0000004646007221 */ /* 0x000fe20000010000 */
[----:B---3--:R-:W0:Y:S01]  /*95c0*/  SHFL.IDX PT, R199, R199, RZ, 0x1f ;  /* 0x00001fffc7c77589 */ /* 0x008e2200000e0000 */
[----:B------:R-:W-:Y:S01]  /*95d0*/  FFMA.FTZ R177, R106, -R97, R177 ;  /* 0x800000616ab17223 */ /* 0x000fe200000100b1 */
[----:B------:R-:W-:Y:S01]  /*95e0*/  FFMA.FTZ R31, R104, -R91, R31 ;  /* 0x8000005b681f7223 */ /* 0x000fe2000001001f */
[----:B------:R-:W-:Y:S01]  /*95f0*/  FFMA.FTZ R233, -R0, R232, R229 ;  /* 0x000000e800e97223 */ /* 0x000fe200000101e5 */
[C---:B-----5:R-:W-:Y:S01]  /*9600*/  @P1 FMUL.FTZ R195, R237.reuse, R228 ;  /* 0x000000e4edc31220 */ /* 0x060fe20000410000 */
[----:B------:R-:W-:Y:S01]  /*9610*/  FMUL.FTZ R229, R194, UR45 ;  /* 0x0000002dc2e57c20 */ /* 0x000fe20008410000 */
[----:B------:R-:W-:Y:S01]  /*9620*/  FFMA.FTZ R231, R0, R224, R231 ;  /* 0x000000e000e77223 */ /* 0x000fe200000100e7 */
[----:B------:R-:W3:Y:S01]  /*9630*/  SHFL.IDX PT, R200, R200, RZ, 0x1f ;  /* 0x00001fffc8c87589 */ /* 0x000ee200000e0000 */
[----:B-1----:R-:W-:Y:S01]  /*9640*/  @P1 FMUL.FTZ R225, R237, R230 ;  /* 0x000000e6ede11220 */ /* 0x002fe20000410000 */
[----:B------:R-:W-:Y:S01]  /*9650*/  FFMA.FTZ R235, R220, UR47, R229 ;  /* 0x0000002fdceb7c23 */ /* 0x000fe200080100e5 */
[C---:B------:R-:W-:Y:S01]  /*9660*/  FMUL.FTZ R229, R145.reuse, R220 ;  /* 0x000000dc91e57220 */ /* 0x040fe20000410000 */
[----:B----4-:R-:W1:Y:S01]  /*9670*/  SHFL.IDX PT, R226, R226, RZ, 0x1f ;  /* 0x00001fffe2e27589 */ /* 0x010e6200000e0000 */
[C---:B------:R-:W-:Y:S01]  /*9680*/  @P1 FFMA.FTZ R232, R234.reuse, R230, -R195 ;  /* 0x000000e6eae81223 */ /* 0x040fe200000108c3 */
[----:B------:R-:W-:Y:S01]  /*9690*/  @P1 FFMA.FTZ R225, R234, R228, R225 ;  /* 0x000000e4eae11223 */ /* 0x000fe200000100e1 */
[----:B------:R-:W-:Y:S01]  /*96a0*/  FMUL.FTZ R195, R194, UR47 ;  /* 0x0000002fc2c37c20 */ /* 0x000fe20008410000 */
[-C--:B------:R-:W-:Y:S01]  /*96b0*/  FFMA.FTZ R229, R146, R194.reuse, R229 ;  /* 0x000000c292e57223 */ /* 0x080fe200000100e5 */
[----:B------:R-:W4:Y:S01]  /*96c0*/  SHFL.IDX PT, R227, R227, RZ, 0x1f ;  /* 0x00001fffe3e37589 */ /* 0x000f2200000e0000 */
[----:B--2---:R-:W-:Y:S01]  /*96d0*/  @P1 FADD.FTZ R228, R202, R225 ;  /* 0x000000e1cae41221 */ /* 0x004fe20000010000 */
[----:B------:R-:W-:Y:S01]  /*96e0*/  FFMA.FTZ R225, R220, UR45, -R195 ;  /* 0x0000002ddce17c23 */ /* 0x000fe200080108c3 */
[----:B------:R-:W-:Y:S01]  /*96f0*/  FMUL.FTZ R195, R145, R194 ;  /* 0x000000c291c37220 */ /* 0x000fe20000410000 */
[----:B------:R-:W-:Y:S01]  /*9700*/  @P1 FADD.FTZ R230, R239, R232 ;  /* 0x000000e8efe61221 */ /* 0x000fe20000010000 */
[----:B------:R-:W-:Y:S01]  /*9710*/  VOTEU.ALL UP0, P0 ;  /* 0x00000000003f7886 */ /* 0x000fe20000000000 */
[C---:B------:R-:W-:Y:S01]  /*9720*/  FMUL.FTZ R224, R0.reuse, R225 ;  /* 0x000000e100e07220 */ /* 0x040fe20000410000 */
[----:B------:R-:W-:Y:S01]  /*9730*/  FFMA.FTZ R225, -R0, R235, -RZ ;  /* 0x000000eb00e17223 */ /* 0x000fe200000109ff */
[-C--:B------:R-:W-:Y:S01]  /*9740*/  FMUL.FTZ R235, R228, -R29.reuse ;  /* 0x8000001de4eb7220 */ /* 0x080fe20000410000 */
[----:B------:R-:W-:Y:S01]  /*9750*/  FMUL.FTZ R29, R230, -R29 ;  /* 0x8000001de61d7220 */ /* 0x000fe20000410000 */
[----:B------:R-:W-:Y:S01]  /*9760*/  FFMA.FTZ R202, R146, R220, -R195 ;  /* 0x000000dc92ca7223 */ /* 0x000fe200000108c3 */
[----:B------:R-:W-:Y:S01]  /*9770*/  FADD.FTZ R195, RZ, R229 ;  /* 0x000000e5ffc37221 */ /* 0x000fe20000010000 */
[-C--:B------:R-:W-:Y:S01]  /*9780*/  FFMA.FTZ R235, R230, R28.reuse, -R235 ;  /* 0x0000001ce6eb7223 */ /* 0x080fe200000108eb */
[----:B------:R-:W-:Y:S01]  /*9790*/  FFMA.FTZ R28, R228, R28, R29 ;  /* 0x0000001ce41c7223 */ /* 0x000fe2000001001d */
[----:B------:R-:W-:Y:S01]  /*97a0*/  FFMA.FTZ R202, R109, R90, R202 ;  /* 0x0000005a6dca7223 */ /* 0x000fe200000100ca */
[----:B------:R-:W-:Y:S01]  /*97b0*/  FMUL.FTZ R230, R182, R195 ;  /* 0x000000c3b6e67220 */ /* 0x000fe20000410000 */
[----:B------:R-:W-:Y:S01]  /*97c0*/  FADD.FTZ R172, R172, R235 ;  /* 0x000000ebacac7221 */ /* 0x000fe20000010000 */
[----:B------:R-:W-:Y:S01]  /*97d0*/  FADD.FTZ R179, -R179, R28 ;  /* 0x0000001cb3b37221 */ /* 0x000fe20000010100 */
[----:B------:R-:W-:Y:S01]  /*97e0*/  FMUL.FTZ R182, R182, R202 ;  /* 0x000000cab6b67220 */ /* 0x000fe20000410000 */
[----:B------:R-:W-:Y:S01]  /*97f0*/  FADD.FTZ R0, R69, R69 ;  /* 0x0000004545007221 */ /* 0x000fe20000010000 */
[C---:B------:R-:W-:Y:S01]  /*9800*/  FMUL.FTZ R28, R143.reuse, -R172 ;  /* 0x800000ac8f1c7220 */ /* 0x040fe20000410000 */
[----:B------:R-:W-:Y:S01]  /*9810*/  FMUL.FTZ R29, R143, -R179 ;  /* 0x800000b38f1d7220 */ /* 0x000fe20000410000 */
[C---:B------:R-:W-:Y:S01]  /*9820*/  FFMA.FTZ R229, R151.reuse, R202, -R230 ;  /* 0x000000ca97e57223 */ /* 0x040fe200000108e6 */
[----:B------:R-:W-:Y:S01]  /*9830*/  FFMA.FTZ R182, R151, R195, R182 ;  /* 0x000000c397b67223 */ /* 0x000fe200000100b6 */
[C---:B------:R-:W-:Y:S01]  /*9840*/  FFMA.FTZ R28, R144.reuse, R179, R28 ;  /* 0x000000b3901c7223 */ /* 0x040fe2000001001c */
[----:B------:R-:W-:Y:S01]  /*9850*/  FFMA.FTZ R29, R144, R172, -R29 ;  /* 0x000000ac901d7223 */ /* 0x000fe2000001081d */
[C---:B------:R-:W-:Y:S01]  /*9860*/  FFMA.FTZ R229, R0.reuse, R229, R231 ;  /* 0x000000e500e57223 */ /* 0x040fe200000100e7 */
[----:B------:R-:W-:Y:S01]  /*9870*/  FFMA.FTZ R231, -R0, R182, R233 ;  /* 0x000000b600e77223 */ /* 0x000fe200000101e9 */
[----:B------:R-:W-:Y:S01]  /*9880*/  FMUL.FTZ R233, R195, UR45 ;  /* 0x0000002dc3e97c20 */ /* 0x000fe20008410000 */
[----:B------:R-:W-:Y:S01]  /*9890*/  FADD.FTZ R157, -R157, R28 ;  /* 0x0000001c9d9d7221 */ /* 0x000fe20000010100 */
[----:B------:R-:W-:Y:S01]  /*98a0*/  FADD.FTZ R158, R158, R29 ;  /* 0x0000001d9e9e7221 */ /* 0x000fe20000010000 */
[----:B------:R-:W-:Y:S01]  /*98b0*/  FMUL.FTZ R29, R149, R195 ;  /* 0x000000c3951d7220 */ /* 0x000fe20000410000 */
[----:B------:R-:W-:Y:S01]  /*98c0*/  FFMA.FTZ R233, R202, UR47, R233 ;  /* 0x0000002fcae97c23 */ /* 0x000fe200080100e9 */
[C---:B------:R-:W-:Y:S01]  /*98d0*/  FMUL.FTZ R235, R147.reuse, -R157 ;  /* 0x8000009d93eb7220 */ /* 0x040fe20000410000 */
[-C--:B------:R-:W-:Y:S01]  /*98e0*/  FMUL.FTZ R237, R147, -R158.reuse ;  /* 0x8000009e93ed7220 */ /* 0x080fe20000410000 */
[----:B------:R-:W-:Y:S01]  /*98f0*/  FMUL.FTZ R151, R195, UR47 ;  /* 0x0000002fc3977c20 */ /* 0x000fe20008410000 */
[----:B------:R-:W-:Y:S01]  /*9900*/  FFMA.FTZ R228, -R0, R233, -RZ ;  /* 0x000000e900e47223 */ /* 0x000fe200000109ff */
[C---:B------:R-:W-:Y:S01]  /*9910*/  FFMA.FTZ R235, R148.reuse, R158, -R235 ;  /* 0x0000009e94eb7223 */ /* 0x040fe200000108eb */
[-C--:B------:R-:W-:Y:S01]  /*9920*/  FMUL.FTZ R233, R149, R202.reuse ;  /* 0x000000ca95e97220 */ /* 0x080fe20000410000 */
[----:B------:R-:W-:Y:S01]  /*9930*/  FFMA.FTZ R182, R148, R157, R237 ;  /* 0x0000009d94b67223 */ /* 0x000fe200000100ed */
[----:B------:R-:W-:Y:S01]  /*9940*/  FFMA.FTZ R29, R150, R202, -R29 ;  /* 0x000000ca961d7223 */ /* 0x000fe2000001081d */
[----:B------:R-:W-:Y:S01]  /*9950*/  FADD.FTZ R156, R156, R235 ;  /* 0x000000eb9c9c7221 */ /* 0x000fe20000010000 */
[----:B------:R-:W-:Y:S01]  /*9960*/  FFMA.FTZ R28, R150, R195, R233 ;  /* 0x000000c3961c7223 */ /* 0x000fe200000100e9 */
[----:B------:R-:W-:Y:S01]  /*9970*/  FADD.FTZ R182, -R155, R182 ;  /* 0x000000b69bb67221 */ /* 0x000fe20000010100 */
[----:B------:R-:W-:Y:S01]  /*9980*/  FFMA.FTZ R151, R202, UR45, -R151 ;  /* 0x0000002dca977c23 */ /* 0x000fe20008010897 */
[C---:B------:R-:W-:Y:S01]  /*9990*/  FMUL.FTZ R233, R149.reuse, -R156 ;  /* 0x8000009c95e97220 */ /* 0x040fe20000410000 */
[----:B------:R-:W-:Y:S01]  /*99a0*/  FADD.FTZ R28, RZ, R28 ;  /* 0x0000001cff1c7221 */ /* 0x000fe20000010000 */
[-C--:B------:R-:W-:Y:S01]  /*99b0*/  FMUL.FTZ R155, R149, -R182.reuse ;  /* 0x800000b6959b7220 */ /* 0x080fe20000410000 */
[----:B------:R-:W-:Y:S01]  /*99c0*/  FFMA.FTZ R29, R108, R83, R29 ;  /* 0x000000536c1d7223 */ /* 0x000fe2000001001d */
[----:B------:R-:W-:Y:S01]  /*99d0*/  FMUL.FTZ R151, R0, R151 ;  /* 0x0000009700977220 */ /* 0x000fe20000410000 */
[C---:B------:R-:W-:Y:S01]  /*99e0*/  FFMA.FTZ R0, R150.reuse, R182, R233 ;  /* 0x000000b696007223 */ /* 0x040fe200000100e9 */
[C---:B------:R-:W-:Y:S01]  /*99f0*/  FMUL.FTZ R149, R147.reuse, R28 ;  /* 0x0000001c93957220 */ /* 0x040fe20000410000 */
[----:B------:R-:W-:Y:S01]  /*9a00*/  FFMA.FTZ R155, R150, R156, -R155 ;  /* 0x0000009c969b7223 */ /* 0x000fe2000001089b */
[-C--:B------:R-:W-:Y:S01]  /*9a10*/  FMUL.FTZ R147, R147, R29.reuse ;  /* 0x0000001d93937220 */ /* 0x080fe20000410000 */
[----:B------:R-:W-:Y:S01]  /*9a20*/  FADD.FTZ R153, -R153, R0 ;  /* 0x0000000099997221 */ /* 0x000fe20000010100 */
[-C--:B------:R-:W-:Y:S01]  /*9a30*/  FFMA.FTZ R150, R148, R29.reuse, -R149 ;  /* 0x0000001d94967223 */ /* 0x080fe20000010895 */
[----:B------:R-:W-:Y:S01]  /*9a40*/  FADD.FTZ R154, R154, R155 ;  /* 0x0000009b9a9a7221 */ /* 0x000fe20000010000 */
[-C--:B------:R-:W-:Y:S01]  /*9a50*/  FFMA.FTZ R148, R148, R28.reuse, R147 ;  /* 0x0000001c94947223 */ /* 0x080fe20000010093 */
        /* <DEDUP_REMOVED lines=14> */
[CC--:B------:R-:W-:Y:S01]  /*9b40*/  FMUL.FTZ R23, R139.reuse, -R152.reuse ;  /* 0x800000988b177220 */ /* 0x0c0fe20000410000 */
[----:B------:R-:W-:Y:S01]  /*9b50*/  FMUL.FTZ R139, R139, -R33 ;  /* 0x800000218b8b7220 */ /* 0x000fe20000410000 */
[----:B------:R-:W-:Y:S01]  /*9b60*/  FFMA.FTZ R147, R29, UR47, R230 ;  /* 0x0000002f1d937c23 */ /* 0x000fe200080100e6 */
[----:B------:R-:W-:Y:S01]  /*9b70*/  FMUL.FTZ R146, R0, R145 ;  /* 0x0000009100927220 */ /* 0x000fe20000410000 */
[C---:B------:R-:W-:Y:S01]  /*9b80*/  FFMA.FTZ R25, R140.reuse, R33, R23 ;  /* 0x000000218c197223 */ /* 0x040fe20000010017 */
[----:B------:R-:W-:Y:S01]  /*9b90*/  FFMA.FTZ R23, R140, R152, -R139 ;  /* 0x000000988c177223 */ /* 0x000fe2000001088b */
[C---:B------:R-:W-:Y:S01]  /*9ba0*/  FFMA.FTZ R145, -R0.reuse, R147, -RZ ;  /* 0x0000009300917223 */ /* 0x040fe200000109ff */
[----:B------:R-:W-:Y:S01]  /*9bb0*/  FFMA.FTZ R229, R0, R232, R229 ;  /* 0x000000e800e57223 */ /* 0x000fe200000100e5 */
[----:B------:R-:W-:Y:S01]  /*9bc0*/  FADD.FTZ R139, -R166, R25 ;  /* 0x00000019a68b7221 */ /* 0x000fe20000010100 */
[----:B------:R-:W-:Y:S01]  /*9bd0*/  FADD.FTZ R160, R160, R23 ;  /* 0x00000017a0a07221 */ /* 0x000fe20000010000 */
[----:B------:R-:W-:Y:S01]  /*9be0*/  FADD.FTZ R23, RZ, R148 ;  /* 0x00000094ff177221 */ /* 0x000fe20000010000 */
[----:B------:R-:W-:Y:S01]  /*9bf0*/  FFMA.FTZ R25, R107, R88, R150 ;  /* 0x000000586b197223 */ /* 0x000fe20000010096 */
[C---:B------:R-:W-:Y:S01]  /*9c00*/  FMUL.FTZ R147, R141.reuse, -R139 ;  /* 0x8000008b8d937220 */ /* 0x040fe20000410000 */
[----:B------:R-:W-:Y:S01]  /*9c10*/  FMUL.FTZ R140, R141, -R160 ;  /* 0x800000a08d8c7220 */ /* 0x000fe20000410000 */
[C---:B------:R-:W-:Y:S01]  /*9c20*/  FMUL.FTZ R141, R143.reuse, R23 ;  /* 0x000000178f8d7220 */ /* 0x040fe20000410000 */
[----:B------:R-:W-:Y:S01]  /*9c30*/  FFMA.FTZ R231, -R0, R234, R231 ;  /* 0x000000ea00e77223 */ /* 0x000fe200000101e7 */
[C---:B------:R-:W-:Y:S01]  /*9c40*/  FFMA.FTZ R147, R142.reuse, R160, -R147 ;  /* 0x000000a08e937223 */ /* 0x040fe20000010893 */
[----:B------:R-:W-:Y:S01]  /*9c50*/  FFMA.FTZ R140, R142, R139, R140 ;  /* 0x0000008b8e8c7223 */ /* 0x000fe2000001008c */
[-C--:B------:R-:W-:Y:S01]  /*9c60*/  FFMA.FTZ R148, R144, R25.reuse, -R141 ;  /* 0x0000001990947223 */ /* 0x080fe2000001088d */
[----:B------:R-:W-:Y:S01]  /*9c70*/  FMUL.FTZ R0, R143, R25 ;  /* 0x000000198f007220 */ /* 0x000fe20000410000 */
[----:B------:R-:W-:Y:S01]  /*9c80*/  FADD.FTZ R164, R164, R147 ;  /* 0x00000093a4a47221 */ /* 0x000fe20000010000 */
[----:B------:R-:W-:Y:S01]  /*9c90*/  FADD.FTZ R140, -R165, R140 ;  /* 0x0000008ca58c7221 */ /* 0x000fe20000010100 */
[-C--:B------:R-:W-:Y:S01]  /*9ca0*/  FMUL.FTZ R143, R24, R23.reuse ;  /* 0x00000017188f7220 */ /* 0x080fe20000410000 */
[----:B------:R-:W-:Y:S01]  /*9cb0*/  FFMA.FTZ R144, R144, R23, R0 ;  /* 0x0000001790907223 */ /* 0x000fe20000010000 */
[-C--:B------:R-:W-:Y:S01]  /*9cc0*/  FMUL.FTZ R24, R24, R25.reuse ;  /* 0x0000001918187220 */ /* 0x080fe20000410000 */
[C---:B------:R-:W-:Y:S01]  /*9cd0*/  FMUL.FTZ R141, R131.reuse, -R140 ;  /* 0x8000008c838d7220 */ /* 0x040fe20000410000 */
[-C--:B------:R-:W-:Y:S01]  /*9ce0*/  FMUL.FTZ R131, R131, -R164.reuse ;  /* 0x800000a483837220 */ /* 0x080fe20000410000 */
[----:B------:R-:W-:Y:S01]  /*9cf0*/  FADD.FTZ R0, R67, R67 ;  /* 0x0000004343007221 */ /* 0x000fe20000010000 */
[----:B------:R-:W-:Y:S01]  /*9d00*/  FFMA.FTZ R143, R26, R25, -R143 ;  /* 0x000000191a8f7223 */ /* 0x000fe2000001088f */
[C---:B------:R-:W-:Y:S01]  /*9d10*/  FFMA.FTZ R142, R132.reuse, R164, -R141 ;  /* 0x000000a4848e7223 */ /* 0x040fe2000001088d */
[----:B------:R-:W-:Y:S01]  /*9d20*/  FFMA.FTZ R131, R132, R140, R131 ;  /* 0x0000008c84837223 */ /* 0x000fe20000010083 */
[----:B------:R-:W-:Y:S01]  /*9d30*/  FMUL.FTZ R132, R23, UR45 ;  /* 0x0000002d17847c20 */ /* 0x000fe20008410000 */
[----:B------:R-:W-:Y:S01]  /*9d40*/  FFMA.FTZ R24, R26, R23, R24 ;  /* 0x000000171a187223 */ /* 0x000fe20000010018 */
[----:B------:R-:W-:Y:S01]  /*9d50*/  FADD.FTZ R159, R159, R142 ;  /* 0x0000008e9f9f7221 */ /* 0x000fe20000010000 */
[----:B------:R-:W-:Y:S01]  /*9d60*/  FADD.FTZ R142, -R22, R131 ;  /* 0x00000083168e7221 */ /* 0x000fe20000010100 */
[----:B------:R-:W-:Y:S01]  /*9d70*/  FMUL.FTZ R22, R23, UR47 ;  /* 0x0000002f17167c20 */ /* 0x000fe20008410000 */
[----:B------:R-:W-:Y:S01]  /*9d80*/  FFMA.FTZ R26, R0, R143, R229 ;  /* 0x0000008f001a7223 */ /* 0x000fe200000100e5 */
[----:B------:R-:W-:Y:S01]  /*9d90*/  FFMA.FTZ R143, R25, UR47, R132 ;  /* 0x0000002f198f7c23 */ /* 0x000fe20008010084 */
[C---:B------:R-:W-:Y:S01]  /*9da0*/  FMUL.FTZ R131, R133.reuse, -R142 ;  /* 0x8000008e85837220 */ /* 0x040fe20000410000 */
[-C--:B------:R-:W-:Y:S01]  /*9db0*/  FMUL.FTZ R133, R133, -R159.reuse ;  /* 0x8000009f85857220 */ /* 0x080fe20000410000 */
[----:B------:R-:W-:Y:S01]  /*9dc0*/  FFMA.FTZ R141, R25, UR45, -R22 ;  /* 0x0000002d198d7c23 */ /* 0x000fe20008010816 */
[----:B------:R-:W-:Y:S01]  /*9dd0*/  FFMA.FTZ R132, R105, R82, R148 ;  /* 0x0000005269847223 */ /* 0x000fe20000010094 */
[C---:B------:R-:W-:Y:S01]  /*9de0*/  FFMA.FTZ R131, R134.reuse, R159, -R131 ;  /* 0x0000009f86837223 */ /* 0x040fe20000010883 */
[----:B------:R-:W-:Y:S01]  /*9df0*/  FFMA.FTZ R22, R134, R142, R133 ;  /* 0x0000008e86167223 */ /* 0x000fe20000010085 */
[C---:B------:R-:W-:Y:S01]  /*9e00*/  FMUL.FTZ R133, R0.reuse, R141 ;  /* 0x0000008d00857220 */ /* 0x040fe20000410000 */
[----:B------:R-:W-:Y:S01]  /*9e10*/  FFMA.FTZ R134, -R0, R143, -RZ ;  /* 0x0000008f00867223 */ /* 0x000fe200000109ff */
[----:B------:R-:W-:Y:S01]  /*9e20*/  FADD.FTZ R162, R162, R131 ;  /* 0x00000083a2a27221 */ /* 0x000fe20000010000 */
[----:B------:R-:W-:Y:S01]  /*9e30*/  FADD.FTZ R163, -R163, R22 ;  /* 0x00000016a3a37221 */ /* 0x000fe20000010100 */
[----:B------:R-:W-:Y:S01]  /*9e40*/  FADD.FTZ R22, RZ, R144 ;  /* 0x00000090ff167221 */ /* 0x000fe20000010000 */
[----:B------:R-:W-:Y:S01]  /*9e50*/  FFMA.FTZ R24, -R0, R24, R231 ;  /* 0x0000001800187223 */ /* 0x000fe200000101e7 */
[----:B0-----:R-:W-:Y:S01]  /*9e60*/  FMUL.FTZ R0, R199, R6 ;  /* 0x00000006c7007220 */ /* 0x001fe20000410000 */
[-C--:B------:R-:W-:Y:S01]  /*9e70*/  FMUL.FTZ R131, R135, -R163.reuse ;  /* 0x800000a387837220 */ /* 0x080fe20000410000 */
[C---:B------:R-:W-:Y:S01]  /*9e80*/  FMUL.FTZ R141, R27.reuse, R22 ;  /* 0x000000161b8d7220 */ /* 0x040fe20000410000 */
[----:B------:R-:W-:Y:S01]  /*9e90*/  FMUL.FTZ R27, R27, R132 ;  /* 0x000000841b1b7220 */ /* 0x000fe20000410000 */
[----:B------:R-:W-:Y:S01]  /*9ea0*/  FMUL.FTZ R135, R135, -R162 ;  /* 0x800000a287877220 */ /* 0x000fe20000410000 */
[----:B------:R-:W-:Y:S01]  /*9eb0*/  @!UP0 ULEA UR44, UR7, UR46, 0x4 ;  /* 0x0000002e072c8291 */ /* 0x000fe2000f8e203f */
[C---:B------:R-:W-:Y:S01]  /*9ec0*/  FFMA.FTZ R141, R32.reuse, R132, -R141 ;  /* 0x00000084208d7223 */ /* 0x040fe2000001088d */
[----:B------:R-:W-:Y:S01]  /*9ed0*/  FFMA.FTZ R143, R32, R22, R27 ;  /* 0x00000016208f7223 */ /* 0x000fe2000001001b */
[C---:B------:R-:W-:Y:S01]  /*9ee0*/  FFMA.FTZ R32, R136.reuse, R163, R135 ;  /* 0x000000a388207223 */ /* 0x040fe20000010087 */
[----:B------:R-:W-:Y:S01]  /*9ef0*/  FFMA.FTZ R136, R136, R162, -R131 ;  /* 0x000000a288887223 */ /* 0x000fe20000010883 */
[-C--:B------:R-:W-:Y:S01]  /*9f00*/  FMUL.FTZ R27, R199, R7.reuse ;  /* 0x00000007c71b7220 */ /* 0x080fe20000410000 */
[----:B------:R-:W-:Y:S01]  /*9f10*/  FFMA.FTZ R188, R119, -R96, R188 ;  /* 0x8000006077bc7223 */ /* 0x000fe200000100bc */
[----:B------:R-:W-:Y:S01]  /*9f20*/  FADD.FTZ R167, -R167, R32 ;  /* 0x00000020a7a77221 */ /* 0x000fe20000010100 */
[----:B------:R-:W-:Y:S01]  /*9f30*/  FADD.FTZ R171, R171, R136 ;  /* 0x00000088abab7221 */ /* 0x000fe20000010000 */
[C---:B---3--:R-:W-:Y:S01]  /*9f40*/  FFMA.FTZ R6, R200.reuse, R6, -R27 ;  /* 0x00000006c8067223 */ /* 0x048fe2000001081b */
[----:B------:R-:W-:Y:S01]  /*9f50*/  FFMA.FTZ R27, R200, R7, R0 ;  /* 0x00000007c81b7223 */ /* 0x000fe20000010000 */
[----:B------:R-:W-:Y:S01]  /*9f60*/  FMUL.FTZ R131, R137, -R167 ;  /* 0x800000a789837220 */ /* 0x000fe20000410000 */
[----:B------:R-:W-:Y:S01]  /*9f70*/  FMUL.FTZ R7, R199, R5 ;  /* 0x00000005c7077220 */ /* 0x000fe20000410000 */
[----:B------:R-:W-:Y:S01]  /*9f80*/  P2R R0, PR, RZ, 0x1 ;  /* 0x00000001ff007803 */ /* 0x000fe20000000000 */
[-C--:B------:R-:W-:Y:S01]  /*9f90*/  FMUL.FTZ R32, R137, -R171.reuse ;  /* 0x800000ab89207220 */ /* 0x080fe20000410000 */
[----:B------:R-:W-:Y:S01]  /*9fa0*/  FFMA.FTZ R131, R138, R171, -R131 ;  /* 0x000000ab8a837223 */ /* 0x000fe20000010883 */
[-C--:B------:R-:W-:Y:S01]  /*9fb0*/  FMUL.FTZ R0, R199, R4.reuse ;  /* 0x00000004c7007220 */ /* 0x080fe20000410000 */
[----:B------:R-:W-:Y:S01]  /*9fc0*/  FFMA.FTZ R4, R200, R4, -R7 ;  /* 0x00000004c8047223 */ /* 0x000fe20000010807 */
[----:B-1----:R-:W-:Y:S01]  /*9fd0*/  FADD.FTZ R7, R226, R27 ;  /* 0x0000001be2077221 */ /* 0x002fe20000010000 */
[----:B------:R-:W-:Y:S01]  /*9fe0*/  FADD.FTZ R170, R170, R131 ;  /* 0x00000083aaaa7221 */ /* 0x000fe20000010000 */
[----:B------:R-:W-:Y:S01]  /*9ff0*/  SHF.L.U32 R131, R101, 0x5, RZ ;  /* 0x0000000565837819 */ /* 0x000fe200000006ff */
[----:B------:R-:W-:Y:S01]  /*a000*/  FMUL.FTZ R27, R22, UR47 ;  /* 0x0000002f161b7c20 */ /* 0x000fe20008410000 */
[----:B------:R-:W-:Y:S01]  /*a010*/  FFMA.FTZ R32, R138, R167, R32 ;  /* 0x000000a78a207223 */ /* 0x000fe20000010020 */
[----:B------:R-:W-:Y:S01]  /*a020*/  FFMA.FTZ R5, R200, R5, R0 ;  /* 0x00000005c8057223 */ /* 0x000fe20000010000 */
[----:B------:R-:W-:Y:S01]  /*a030*/  LEA.HI.SX32 R136, R131, R131, 0x1b ;  /* 0x0000008383887211 */ /* 0x000fe200078fdaff */
[----:B------:R-:W-:Y:S01]  /*a040*/  FMUL.FTZ R131, R22, UR45 ;  /* 0x0000002d16837c20 */ /* 0x000fe20008410000 */
[----:B------:R-:W-:Y:S01]  /*a050*/  FADD.FTZ R0, R66, R66 ;  /* 0x0000004242007221 */ /* 0x000fe20000010000 */
[C---:B------:R-:W-:Y:S01]  /*a060*/  FFMA.FTZ R137, R132.reuse, UR45, -R27 ;  /* 0x0000002d84897c23 */ /* 0x040fe2000801081b */
[----:B------:R-:W-:Y:S01]  /*a070*/  FADD.FTZ R32, -R169, R32 ;  /* 0x00000020a9207221 */ /* 0x000fe20000010100 */
[----:B------:R-:W-:Y:S01]  /*a080*/  FFMA.FTZ R135, R132, UR47, R131 ;  /* 0x0000002f84877c23 */ /* 0x000fe20008010083 */
[C---:B------:R-:W-:Y:S01]  /*a090*/  FMUL.FTZ R131, R0.reuse, R141 ;  /* 0x0000008d00837220 */ /* 0x040fe20000410000 */
[C---:B------:R-:W-:Y:S01]  /*a0a0*/  FMUL.FTZ R27, R0.reuse, R143 ;  /* 0x0000008f001b7220 */ /* 0x040fe20000410000 */
[C---:B------:R-:W-:Y:S01]  /*a0b0*/  FMUL.FTZ R137, R0.reuse, R137 ;  /* 0x0000008900897220 */ /* 0x040fe20000410000 */
[----:B------:R-:W-:Y:S01]  /*a0c0*/  FFMA.FTZ R135, -R0, R135, -RZ ;  /* 0x0000008700877223 */ /* 0x000fe200000109ff */
[C---:B------:R-:W-:Y:S01]  /*a0d0*/  FMUL.FTZ R0, R120.reuse, -R32 ;  /* 0x8000002078007220 */ /* 0x040fe20000410000 */
[-C--:B------:R-:W-:Y:S01]  /*a0e0*/  FMUL.FTZ R141, R120, -R170.reuse ;  /* 0x800000aa788d7220 */ /* 0x080fe20000410000 */
[----:B----4-:R-:W-:Y:S01]  /*a0f0*/  FADD.FTZ R6, R227, R6 ;  /* 0x00000006e3067221 */ /* 0x010fe20000010000 */
[----:B------:R-:W-:Y:S01]  /*a100*/  LEA R136, R136, UR46, 0x2 ;  /* 0x0000002e88887c11 */ /* 0x000fe2000f8e10ff */
[C---:B------:R-:W-:Y:S01]  /*a110*/  FFMA.FTZ R0, R121.reuse, R170, -R0 ;  /* 0x000000aa79007223 */ /* 0x040fe20000010800 */
[----:B------:R-:W-:Y:S01]  /*a120*/  FFMA.FTZ R141, R121, R32, R141 ;  /* 0x00000020798d7223 */ /* 0x000fe2000001008d */
[-C--:B------:R-:W-:Y:S01]  /*a130*/  FFMA.FTZ R203, R114, -R87.reuse, R203 ;  /* 0x8000005772cb7223 */ /* 0x080fe200000100cb */
[----:B------:R0:W-:Y:S01]  /*a140*/  @!P0 STS.128 [UR44+0x2e10], R4 ;  /* 0x002e1004ff008988 */ /* 0x0001e20008000c2c */
[----:B------:R-:W-:Y:S01]  /*a150*/  FADD.FTZ R21, R21, R0 ;  /* 0x0000000015157221 */ /* 0x000fe20000010000 */
[----:B------:R-:W-:Y:S01]  /*a160*/  FADD.FTZ R20, -R20, R141 ;  /* 0x0000008d14147221 */ /* 0x000fe20000010100 */
[----:B------:R-:W-:Y:S01]  /*a170*/  FMUL.FTZ R138, R32, R87 ;  /* 0x00000057208a7220 */ /* 0x000fe20000410000 */
[----:B------:R-:W-:Y:S01]  /*a180*/  STS [R136+0x8b0], R133 ;  /* 0x0008b08588007388 */ /* 0x000fe20000000800 */
[C---:B------:R-:W-:Y:S01]  /*a190*/  FMUL.FTZ R0, R122.reuse, -R21 ;  /* 0x800000157a007220 */ /* 0x040fe20000410000 */
[-C--:B------:R-:W-:Y:S01]  /*a1a0*/  FMUL.FTZ R122, R122, -R20.reuse ;  /* 0x800000147a7a7220 */ /* 0x080fe20000410000 */
[----:B------:R-:W-:Y:S01]  /*a1b0*/  FMUL.FTZ R141, R20, R95 ;  /* 0x0000005f148d7220 */ /* 0x000fe20000410000 */
[----:B------:R-:W-:Y:S01]  /*a1c0*/  STS [R136+0x8b4], R134 ;  /* 0x0008b48688007388 */ /* 0x000fe20000000800 */
[C---:B------:R-:W-:Y:S01]  /*a1d0*/  FFMA.FTZ R0, R123.reuse, R20, R0 ;  /* 0x000000147b007223 */ /* 0x040fe20000010000 */
[----:B------:R-:W-:Y:S01]  /*a1e0*/  FFMA.FTZ R123, R123, R21, -R122 ;  /* 0x000000157b7b7223 */ /* 0x000fe2000001087a */
[----:B------:R-:W-:Y:S01]  /*a1f0*/  FFMA.FTZ R208, R115, -R86, R208 ;  /* 0x8000005673d07223 */ /* 0x000fe200000100d0 */
[----:B------:R1:W-:Y:S01]  /*a200*/  STS [R136+0x8a8], R146 ;  /* 0x0008a89288007388 */ /* 0x0003e20000000800 */
[----:B------:R-:W-:Y:S01]  /*a210*/  FADD.FTZ R0, -R161, R0 ;  /* 0x00000000a1007221 */ /* 0x000fe20000010100 */
[----:B------:R-:W-:Y:S01]  /*a220*/  FADD.FTZ R168, R168, R123 ;  /* 0x0000007ba8a87221 */ /* 0x000fe20000010000 */
[-C--:B------:R-:W-:Y:S01]  /*a230*/  FFMA.FTZ R215, R110, -R85.reuse, R215 ;  /* 0x800000556ed77223 */ /* 0x080fe200000100d7 */
[----:B------:R2:W-:Y:S01]  /*a240*/  STS [R136+0x8b8], R137 ;  /* 0x0008b88988007388 */ /* 0x0005e20000000800 */
[C---:B0-----:R-:W-:Y:S01]  /*a250*/  FMUL.FTZ R4, R124.reuse, -R0 ;  /* 0x800000007c047220 */ /* 0x041fe20000410000 */
[----:B------:R-:W-:Y:S01]  /*a260*/  FMUL.FTZ R5, R124, -R168 ;  /* 0x800000a87c057220 */ /* 0x000fe20000410000 */
[----:B------:R-:W-:Y:S01]  /*a270*/  FFMA.FTZ R218, R113, -R92, R218 ;  /* 0x8000005c71da7223 */ /* 0x000fe200000100da */
[----:B------:R0:W-:Y:S01]  /*a280*/  STS [R136+0x8ac], R145 ;  /* 0x0008ac9188007388 */ /* 0x0001e20000000800 */
[C---:B------:R-:W-:Y:S01]  /*a290*/  FFMA.FTZ R4, R125.reuse, R168, -R4 ;  /* 0x000000a87d047223 */ /* 0x040fe20000010804 */
[----:B------:R-:W-:Y:S01]  /*a2a0*/  FFMA.FTZ R5, R125, R0, R5 ;  /* 0x000000007d057223 */ /* 0x000fe20000010005 */
[----:B-1----:R-:W-:Y:S01]  /*a2b0*/  FMUL.FTZ R146, R140, R85 ;  /* 0x000000558c927220 */ /* 0x002fe20000410000 */
[----:B------:R1:W-:Y:S01]  /*a2c0*/  STS [R136+0x858], R196 ;  /* 0x000858c488007388 */ /* 0x0003e20000000800 */
[----:B------:R-:W-:Y:S01]  /*a2d0*/  FADD.FTZ R175, R175, R4 ;  /* 0x00000004afaf7221 */ /* 0x000fe20000010000 */
[----:B------:R-:W-:Y:S01]  /*a2e0*/  FADD.FTZ R5, -R176, R5 ;  /* 0x00000005b0057221 */ /* 0x000fe20000010100 */
[----:B--2---:R-:W-:Y:S01]  /*a2f0*/  FMUL.FTZ R137, R160, R92 ;  /* 0x0000005ca0897220 */ /* 0x004fe20000410000 */
[----:B------:R-:W-:Y:S01]  /*a300*/  STS [R136+0x840], R181 ;  /* 0x000840b588007388 */ /* 0x000fe20000000800 */
[C---:B------:R-:W-:Y:S01]  /*a310*/  FMUL.FTZ R4, R126.reuse, -R175 ;  /* 0x800000af7e047220 */ /* 0x040fe20000410000 */
[----:B------:R-:W-:Y:S01]  /*a320*/  FMUL.FTZ R126, R126, -R5 ;  /* 0x800000057e7e7220 */ /* 0x000fe20000410000 */
[----:B------:R-:W-:Y:S01]  /*a330*/  FMUL.FTZ R125, R5, R96 ;  /* 0x00000060057d7220 */ /* 0x000fe20000410000 */
[----:B0-----:R-:W-:Y:S01]  /*a340*/  FMUL.FTZ R145, R2, R137 ;  /* 0x0000008902917220 */ /* 0x001fe20000410000 */
[C---:B------:R-:W-:Y:S01]  /*a350*/  FFMA.FTZ R7, R127.reuse, R5, R4 ;  /* 0x000000057f077223 */ /* 0x040fe20000010004 */
[----:B------:R-:W-:Y:S01]  /*a360*/  FFMA.FTZ R126, R127, R175, -R126 ;  /* 0x000000af7f7e7223 */ /* 0x000fe2000001087e */
[----:B------:R-:W-:Y:S01]  /*a370*/  STS [R136+0x844], R189 ;  /* 0x000844bd88007388 */ /* 0x000fe20000000800 */
[----:B------:R-:W-:Y:S01]  /*a380*/  UIADD3 UR44, -UR6, UR17, URZ ;  /* 0x00000011062c7290 */ /* 0x000fe2000fffe13f */
[----:B------:R-:W-:Y:S01]  /*a390*/  FADD.FTZ R174, -R174, R7 ;  /* 0x00000007aeae7221 */ /* 0x000fe20000010100 */
[----:B------:R-:W-:Y:S01]  /*a3a0*/  FADD.FTZ R173, R173, R126 ;  /* 0x0000007eadad7221 */ /* 0x000fe20000010000 */
[----:B------:R-:W-:Y:S01]  /*a3b0*/  STS [R136+0x848], R187 ;  /* 0x000848bb88007388 */ /* 0x000fe20000000800 */
[----:B------:R-:W-:Y:S01]  /*a3c0*/  ULEA UR44, UR44, 0xfffffe00, 0x9 ;  /* 0xfffffe002c2c7891 */ /* 0x000fe2000f8e483f */
[CC--:B------:R-:W-:Y:S01]  /*a3d0*/  FMUL.FTZ R4, R128.reuse, -R174.reuse ;  /* 0x800000ae80047220 */ /* 0x0c0fe20000410000 */
[----:B------:R-:W-:Y:S01]  /*a3e0*/  FMUL.FTZ R121, R128, -R173 ;  /* 0x800000ad80797220 */ /* 0x000fe20000410000 */
[-C--:B------:R-:W-:Y:S01]  /*a3f0*/  FMUL.FTZ R120, R173, R91.reuse ;  /* 0x0000005bad787220 */ /* 0x080fe20000410000 */
[----:B------:R-:W-:Y:S01]  /*a400*/  FMUL.FTZ R124, R174, R91 ;  /* 0x0000005bae7c7220 */ /* 0x000fe20000410000 */
[C---:B------:R-:W-:Y:S01]  /*a410*/  FFMA.FTZ R7, R129.reuse, R173, -R4 ;  /* 0x000000ad81077223 */ /* 0x040fe20000010804 */
[----:B------:R-:W-:Y:S01]  /*a420*/  FFMA.FTZ R121, R129, R174, R121 ;  /* 0x000000ae81797223 */ /* 0x000fe20000010079 */
[----:B------:R-:W-:Y:S01]  /*a430*/  FMUL.FTZ R126, R9, R120 ;  /* 0x00000078097e7220 */ /* 0x000fe20000410000 */
[----:B------:R-:W-:Y:S01]  /*a440*/  FMUL.FTZ R128, R170, R87 ;  /* 0x00000057aa807220 */ /* 0x000fe20000410000 */
        /* <DEDUP_REMOVED lines=9> */
[C---:B------:R-:W-:Y:S01]  /*a4e0*/  FMUL.FTZ R124, R8.reuse, R125 ;  /* 0x0000007d087c7220 */ /* 0x040fe20000410000 */
[----:B------:R-:W-:Y:S01]  /*a4f0*/  FMUL.FTZ R127, R8, R121 ;  /* 0x00000079087f7220 */ /* 0x000fe20000410000 */
[----:B------:R-:W-:Y:S01]  /*a500*/  FMUL.FTZ R144, R183, R128 ;  /* 0x00000080b7907220 */ /* 0x000fe20000410000 */
[-C--:B------:R-:W-:Y:S01]  /*a510*/  FFMA.FTZ R122, R177, R6.reuse, -R122 ;  /* 0x00000006b17a7223 */ /* 0x080fe2000001087a */
[----:B------:R-:W-:Y:S01]  /*a520*/  FMUL.FTZ R6, R11, R6 ;  /* 0x000000060b067220 */ /* 0x000fe20000410000 */
[----:B------:R-:W-:Y:S01]  /*a530*/  FFMA.FTZ R127, R188, R125, -R127 ;  /* 0x0000007dbc7f7223 */ /* 0x000fe2000001087f */
[----:B------:R-:W-:Y:S01]  /*a540*/  FMUL.FTZ R125, R21, R95 ;  /* 0x0000005f157d7220 */ /* 0x000fe20000410000 */
[----:B------:R-:W-:Y:S01]  /*a550*/  FADD.FTZ R122, RZ, R122 ;  /* 0x0000007aff7a7221 */ /* 0x000fe20000010000 */
[----:B------:R-:W-:Y:S01]  /*a560*/  FFMA.FTZ R6, R177, R30, R6 ;  /* 0x0000001eb1067223 */ /* 0x000fe20000010006 */
[----:B------:R-:W-:Y:S01]  /*a570*/  STS [R136+0x84c], R192 ;  /* 0x00084cc088007388 */ /* 0x000fe20000000800 */
[----:B------:R-:W-:Y:S01]  /*a580*/  FMUL.FTZ R133, R180, R125 ;  /* 0x0000007db4857220 */ /* 0x000fe20000410000 */
[----:B------:R-:W-:Y:S01]  /*a590*/  FADD.FTZ R122, R122, R123 ;  /* 0x0000007b7a7a7221 */ /* 0x000fe20000010000 */
[----:B------:R-:W-:Y:S01]  /*a5a0*/  FADD.FTZ R6, RZ, R6 ;  /* 0x00000006ff067221 */ /* 0x000fe20000010000 */
[----:B------:R-:W-:Y:S01]  /*a5b0*/  FMUL.FTZ R123, R168, R89 ;  /* 0x00000059a87b7220 */ /* 0x000fe20000410000 */
[----:B------:R-:W-:Y:S01]  /*a5c0*/  STS [R136+0x850], R191 ;  /* 0x000850bf88007388 */ /* 0x000fe20000000800 */
[----:B------:R-:W-:Y:S01]  /*a5d0*/  FADD.FTZ R127, R122, R127 ;  /* 0x0000007f7a7f7221 */ /* 0x000fe20000010000 */
[----:B------:R-:W-:Y:S01]  /*a5e0*/  FADD.FTZ R6, R6, R7 ;  /* 0x0000000706067221 */ /* 0x000fe20000010000 */
[----:B------:R-:W-:Y:S01]  /*a5f0*/  FFMA.FTZ R7, R188, R121, R124 ;  /* 0x00000079bc077223 */ /* 0x000fe2000001007c */
[----:B------:R-:W-:Y:S01]  /*a600*/  FFMA.FTZ R122, R118, -R89, R193 ;  /* 0x80000059767a7223 */ /* 0x000fe200000100c1 */
[----:B------:R-:W-:Y:S01]  /*a610*/  FMUL.FTZ R129, R10, R123 ;  /* 0x0000007b0a817220 */ /* 0x000fe20000410000 */
[----:B------:R-:W-:Y:S01]  /*a620*/  FFMA.FTZ R124, R116, -R95, R197 ;  /* 0x8000005f747c7223 */ /* 0x000fe200000100c5 */
[----:B------:R-:W-:Y:S01]  /*a630*/  FADD.FTZ R6, R6, R7 ;  /* 0x0000000706067221 */ /* 0x000fe20000010000 */
[----:B------:R-:W-:Y:S01]  /*a640*/  FMUL.FTZ R7, R0, R89 ;  /* 0x0000005900077220 */ /* 0x000fe20000410000 */
[----:B------:R-:W-:Y:S01]  /*a650*/  STS [R136+0x854], R198 ;  /* 0x000854c688007388 */ /* 0x000fe20000000800 */
[----:B------:R-:W-:Y:S01]  /*a660*/  FFMA.FTZ R134, R124, R141, -R133 ;  /* 0x0000008d7c867223 */ /* 0x000fe20000010885 */
[-C--:B------:R-:W-:Y:S01]  /*a670*/  FFMA.FTZ R133, R203, R138.reuse, -R144 ;  /* 0x0000008acb857223 */ /* 0x080fe20000010890 */
[-C--:B------:R-:W-:Y:S01]  /*a680*/  FFMA.FTZ R126, R122, R7.reuse, -R129 ;  /* 0x000000077a7e7223 */ /* 0x080fe20000010881 */
[----:B------:R-:W-:Y:S01]  /*a690*/  FMUL.FTZ R7, R10, R7 ;  /* 0x000000070a077220 */ /* 0x000fe20000410000 */
[----:B------:R-:W-:Y:S01]  /*a6a0*/  FMUL.FTZ R138, R183, R138 ;  /* 0x0000008ab78a7220 */ /* 0x000fe20000410000 */
[----:B------:R-:W-:Y:S01]  /*a6b0*/  FMUL.FTZ R141, R180, R141 ;  /* 0x0000008db48d7220 */ /* 0x000fe20000410000 */
[----:B------:R-:W-:Y:S01]  /*a6c0*/  FADD.FTZ R127, R127, R126 ;  /* 0x0000007e7f7f7221 */ /* 0x000fe20000010000 */
[----:B------:R-:W-:Y:S01]  /*a6d0*/  FFMA.FTZ R7, R122, R123, R7 ;  /* 0x0000007b7a077223 */ /* 0x000fe20000010007 */
[-C--:B------:R-:W-:Y:S01]  /*a6e0*/  FMUL.FTZ R126, R171, R94.reuse ;  /* 0x0000005eab7e7220 */ /* 0x080fe20000410000 */
[----:B------:R-:W-:Y:S01]  /*a6f0*/  FFMA.FTZ R141, R124, R125, R141 ;  /* 0x0000007d7c8d7223 */ /* 0x000fe2000001008d */
[----:B------:R-:W-:Y:S01]  /*a700*/  FFMA.FTZ R129, R117, -R94, R206 ;  /* 0x8000005e75817223 */ /* 0x000fe200000100ce */
[----:B------:R-:W-:Y:S01]  /*a710*/  FADD.FTZ R6, R6, R7 ;  /* 0x0000000706067221 */ /* 0x000fe20000010000 */
[----:B------:R-:W-:Y:S01]  /*a720*/  FFMA.FTZ R7, R203, R128, R138 ;  /* 0x00000080cb077223 */ /* 0x000fe2000001008a */
[----:B------:R-:W-:Y:S01]  /*a730*/  FMUL.FTZ R138, R167, R94 ;  /* 0x0000005ea78a7220 */ /* 0x000fe20000410000 */
[----:B------:R-:W-:Y:S01]  /*a740*/  FMUL.FTZ R144, R184, R126 ;  /* 0x0000007eb8907220 */ /* 0x000fe20000410000 */
[----:B------:R-:W-:Y:S01]  /*a750*/  FADD.FTZ R6, R6, R141 ;  /* 0x0000008d06067221 */ /* 0x000fe20000010000 */
[----:B------:R-:W-:Y:S01]  /*a760*/  FADD.FTZ R134, R127, R134 ;  /* 0x000000867f867221 */ /* 0x000fe20000010000 */
[----:B------:R-:W-:Y:S01]  /*a770*/  FMUL.FTZ R141, R163, R86 ;  /* 0x00000056a38d7220 */ /* 0x000fe20000410000 */
[CC--:B------:R-:W-:Y:S01]  /*a780*/  FFMA.FTZ R144, R129.reuse, R138.reuse, -R144 ;  /* 0x0000008a81907223 */ /* 0x0c0fe20000010890 */
[----:B------:R-:W-:Y:S01]  /*a790*/  FMUL.FTZ R138, R184, R138 ;  /* 0x0000008ab88a7220 */ /* 0x000fe20000410000 */
[----:B------:R-:W-:Y:S01]  /*a7a0*/  FMUL.FTZ R127, R162, R86 ;  /* 0x00000056a27f7220 */ /* 0x000fe20000410000 */
[----:B------:R-:W-:Y:S01]  /*a7b0*/  FADD.FTZ R6, R6, R7 ;  /* 0x0000000706067221 */ /* 0x000fe20000010000 */
        /* <DEDUP_REMOVED lines=8> */
[----:B------:R-:W-:Y:S01]  /*a840*/  FMUL.FTZ R141, R142, R93 ;  /* 0x0000005d8e8d7220 */ /* 0x000fe20000410000 */
[----:B------:R-:W-:Y:S01]  /*a850*/  FMUL.FTZ R138, R164, R85 ;  /* 0x00000055a48a7220 */ /* 0x000fe20000410000 */
[----:B------:R-:W-:Y:S01]  /*a860*/  FADD.FTZ R6, R6, R7 ;  /* 0x0000000706067221 */ /* 0x000fe20000010000 */
[----:B------:R-:W-:Y:S01]  /*a870*/  FADD.FTZ R7, R133, R134 ;  /* 0x0000008685077221 */ /* 0x000fe20000010000 */
[-C--:B------:R-:W-:Y:S01]  /*a880*/  FMUL.FTZ R133, R159, R93.reuse ;  /* 0x0000005d9f857220 */ /* 0x080fe20000410000 */
[----:B------:R-:W-:Y:S01]  /*a890*/  FFMA.FTZ R134, R112, -R93, R213 ;  /* 0x8000005d70867223 */ /* 0x000fe200000100d5 */
[----:B------:R-:W-:Y:S01]  /*a8a0*/  FMUL.FTZ R148, R3, R138 ;  /* 0x0000008a03947220 */ /* 0x000fe20000410000 */
[----:B------:R-:W-:Y:S01]  /*a8b0*/  STS [R136+0x85c], R204 ;  /* 0x00085ccc88007388 */ /* 0x000fe20000000800 */
[----:B------:R-:W-:Y:S01]  /*a8c0*/  FMUL.FTZ R143, R186, R133 ;  /* 0x00000085ba8f7220 */ /* 0x000fe20000410000 */
[----:B------:R-:W-:Y:S01]  /*a8d0*/  UIADD3 UR44, UR54, -UR44, URZ ;  /* 0x8000002c362c7290 */ /* 0x000fe2000fffe03f */
[-C--:B------:R-:W-:Y:S01]  /*a8e0*/  FFMA.FTZ R148, R215, R146.reuse, -R148 ;  /* 0x00000092d7947223 */ /* 0x080fe20000010894 */
[----:B------:R-:W-:Y:S01]  /*a8f0*/  FMUL.FTZ R146, R3, R146 ;  /* 0x0000009203927220 */ /* 0x000fe20000410000 */
[-C--:B------:R-:W-:Y:S01]  /*a900*/  FFMA.FTZ R144, R134, R141.reuse, -R143 ;  /* 0x0000008d86907223 */ /* 0x080fe2000001088f */
[----:B------:R-:W-:Y:S01]  /*a910*/  FMUL.FTZ R141, R186, R141 ;  /* 0x0000008dba8d7220 */ /* 0x000fe20000410000 */
[----:B------:R-:W-:Y:S01]  /*a920*/  FMUL.FTZ R143, R139, R92 ;  /* 0x0000005c8b8f7220 */ /* 0x000fe20000410000 */
[----:B------:R0:W-:Y:S01]  /*a930*/  STS [R136+0x860], R201 ;  /* 0x000860c988007388 */ /* 0x0001e20000000800 */
[----:B------:R-:W-:Y:S01]  /*a940*/  FADD.FTZ R7, R7, R144 ;  /* 0x0000009007077221 */ /* 0x000fe20000010000 */
[----:B------:R-:W-:Y:S01]  /*a950*/  FFMA.FTZ R141, R134, R133, R141 ;  /* 0x00000085868d7223 */ /* 0x000fe2000001008d */
[-C--:B-1----:R-:W-:Y:S01]  /*a960*/  FFMA.FTZ R196, R218, R143.reuse, -R145 ;  /* 0x0000008fdac47223 */ /* 0x082fe20000010891 */
[----:B------:R-:W-:Y:S01]  /*a970*/  FMUL.FTZ R143, R2, R143 ;  /* 0x0000008f028f7220 */ /* 0x000fe20000410000 */
[----:B------:R-:W-:Y:S01]  /*a980*/  STS [R136+0x864], R207 ;  /* 0x000864cf88007388 */ /* 0x000fe20000000800 */
[----:B------:R-:W-:Y:S01]  /*a990*/  FADD.FTZ R6, R6, R141 ;  /* 0x0000008d06067221 */ /* 0x000fe20000010000 */
[----:B------:R-:W-:Y:S01]  /*a9a0*/  FFMA.FTZ R141, R215, R138, R146 ;  /* 0x0000008ad78d7223 */ /* 0x000fe20000010092 */
[----:B------:R-:W-:Y:S01]  /*a9b0*/  FFMA.FTZ R143, R218, R137, R143 ;  /* 0x00000089da8f7223 */ /* 0x000fe2000001008f */
[----:B------:R-:W-:Y:S01]  /*a9c0*/  STS [R136+0x868], R205 ;  /* 0x000868cd88007388 */ /* 0x000fe20000000800 */
[----:B------:R-:W-:Y:S01]  /*a9d0*/  FADD.FTZ R199, R7, R148 ;  /* 0x0000009407c77221 */ /* 0x000fe20000010000 */
[----:B------:R-:W-:Y:S01]  /*a9e0*/  FADD.FTZ R6, R6, R141 ;  /* 0x0000008d06067221 */ /* 0x000fe20000010000 */
[----:B------:R-:W-:Y:S01]  /*a9f0*/  FMUL.FTZ R7, R179, UR55 ;  /* 0x00000037b3077c20 */ /* 0x000fe20008410000 */
[----:B------:R-:W-:Y:S01]  /*aa00*/  STS [R136+0x86c], R210 ;  /* 0x00086cd288007388 */ /* 0x000fe20000000800 */
[-C--:B0-----:R-:W-:Y:S01]  /*aa10*/  FMUL.FTZ R201, R33, R84.reuse ;  /* 0x0000005421c97220 */ /* 0x081fe20000410000 */
[----:B------:R-:W-:Y:S01]  /*aa20*/  FADD.FTZ R197, R6, R143 ;  /* 0x0000008f06c57221 */ /* 0x000fe20000010000 */
[----:B------:R-:W-:Y:S01]  /*aa30*/  FMUL.FTZ R6, R172, UR55 ;  /* 0x00000037ac067c20 */ /* 0x000fe20008410000 */
[----:B------:R-:W-:Y:S01]  /*aa40*/  STS [R136+0x870], R209 ;  /* 0x000870d188007388 */ /* 0x000fe20000000800 */
[----:B------:R-:W-:Y:S01]  /*aa50*/  FFMA.FTZ R220, R111, -R84, R220 ;  /* 0x800000546fdc7223 */ /* 0x000fe200000100dc */
[----:B------:R-:W-:Y:S01]  /*aa60*/  MOV R150, UR44 ;  /* 0x0000002c00967c02 */ /* 0x000fe20008000f00 */
[----:B------:R-:W-:Y:S01]  /*aa70*/  FFMA.FTZ R141, R179, UR56, -R6 ;  /* 0x00000038b38d7c23 */ /* 0x000fe20008010806 */
[----:B------:R-:W-:Y:S01]  /*aa80*/  FMUL.FTZ R6, R158, UR55 ;  /* 0x000000379e067c20 */ /* 0x000fe20008410000 */
[----:B------:R-:W-:Y:S01]  /*aa90*/  STS [R136+0x874], R211 ;  /* 0x000874d388007388 */ /* 0x000fe20000000800 */
[----:B------:R-:W-:Y:S01]  /*aaa0*/  LEA R150, R150, -R101, 0x1 ;  /* 0x8000006596967211 */ /* 0x000fe200078e08ff */
[----:B------:R-:W-:Y:S01]  /*aab0*/  FMUL.FTZ R166, R142, UR55 ;  /* 0x000000378ea67c20 */ /* 0x000fe20008410000 */
[----:B------:R-:W-:Y:S01]  /*aac0*/  FMUL.FTZ R187, R163, UR55 ;  /* 0x00000037a3bb7c20 */ /* 0x000fe20008410000 */
[----:B------:R-:W-:Y:S01]  /*aad0*/  STS [R136+0x878], R212 ;  /* 0x000878d488007388 */ /* 0x000fe20000000800 */
[----:B------:R-:W-:Y:S01]  /*aae0*/  ISETP.GE.AND P0, PT, R150, 0x1, PT ;  /* 0x000000019600780c */ /* 0x000fe20003f06270 */
[----:B------:R-:W-:Y:S01]  /*aaf0*/  FFMA.FTZ R165, R159, UR56, R166 ;  /* 0x000000389fa57c23 */ /* 0x000fe200080100a6 */
[----:B------:R-:W-:Y:S01]  /*ab00*/  FMUL.FTZ R181, R21, UR55 ;  /* 0x0000003715b57c20 */ /* 0x000fe20008410000 */
[----:B------:R-:W-:Y:S01]  /*ab10*/  STS [R136+0x87c], R214 ;  /* 0x00087cd688007388 */ /* 0x000fe20000000800 */
[----:B------:R-:W-:Y:S01]  /*ab20*/  FMUL.FTZ R176, R167, UR55 ;  /* 0x00000037a7b07c20 */ /* 0x000fe20008410000 */
[----:B------:R-:W-:Y:S01]  /*ab30*/  FMUL.FTZ R169, R168, UR55 ;  /* 0x00000037a8a97c20 */ /* 0x000fe20008410000 */
[C---:B------:R-:W-:Y:S01]  /*ab40*/  FFMA.FTZ R181, R20.reuse, UR56, -R181 ;  /* 0x0000003814b57c23 */ /* 0x040fe200080108b5 */
        /* <DEDUP_REMOVED lines=11> */
[----:B------:R-:W-:Y:S01]  /*ac00*/  USHF.R.S32.HI UR47, URZ, 0x1f, UR13 ;  /* 0x0000001f3f2f7899 */ /* 0x000fe2000801140d */
[----:B------:R-:W-:Y:S01]  /*ac10*/  STS [R136+0x88c], R222 ;  /* 0x00088cde88007388 */ /* 0x000fe20000000800 */
[----:B------:R-:W-:Y:S01]  /*ac20*/  BSSY B0, `(.L_x_14563) ;  /* 0x0000055000007945 */ /* 0x000fe20003800000 */
[----:B------:R-:W-:Y:S01]  /*ac30*/  FFMA.FTZ R169, R0, UR56, -R169 ;  /* 0x0000003800a97c23 */ /* 0x000fe200080108a9 */
[----:B------:R-:W-:Y:S01]  /*ac40*/  FFMA.FTZ R189, R21, UR56, R20 ;  /* 0x0000003815bd7c23 */ /* 0x000fe20008010014 */
[----:B------:R-:W-:Y:S01]  /*ac50*/  STS [R136+0x890], R221 ;  /* 0x000890dd88007388 */ /* 0x000fe20000000800 */
[----:B------:R-:W-:Y:S01]  /*ac60*/  FFMA.FTZ R0, R174, UR56, -R191 ;  /* 0x00000038ae007c23 */ /* 0x000fe200080108bf */
[----:B------:R-:W-:Y:S01]  /*ac70*/  FFMA.FTZ R143, R158, UR56, R143 ;  /* 0x000000389e8f7c23 */ /* 0x000fe2000801008f */
[----:B------:R-:W-:Y:S01]  /*ac80*/  FFMA.FTZ R145, R182, UR56, -R145 ;  /* 0x00000038b6917c23 */ /* 0x000fe20008010891 */
[----:B------:R-:W-:Y:S01]  /*ac90*/  STS [R136+0x894], R223 ;  /* 0x000894df88007388 */ /* 0x000fe20000000800 */
[----:B------:R-:W-:Y:S01]  /*aca0*/  FFMA.FTZ R146, R153, UR56, -R146 ;  /* 0x0000003899927c23 */ /* 0x000fe20008010892 */
[----:B------:R-:W-:Y:S01]  /*acb0*/  FFMA.FTZ R147, R154, UR56, R147 ;  /* 0x000000389a937c23 */ /* 0x000fe20008010093 */
[----:B------:R-:W-:Y:S01]  /*acc0*/  FFMA.FTZ R187, R162, UR56, R187 ;  /* 0x00000038a2bb7c23 */ /* 0x000fe200080100bb */
[----:B------:R-:W-:Y:S01]  /*acd0*/  STS [R136+0x898], R224 ;  /* 0x000898e088007388 */ /* 0x000fe20000000800 */
[----:B------:R-:W-:Y:S01]  /*ace0*/  FFMA.FTZ R176, R171, UR56, R176 ;  /* 0x00000038abb07c23 */ /* 0x000fe200080100b0 */
[----:B------:R-:W-:Y:S01]  /*acf0*/  FFMA.FTZ R193, R168, UR56, R193 ;  /* 0x00000038a8c17c23 */ /* 0x000fe200080100c1 */
[----:B------:R-:W-:Y:S01]  /*ad00*/  FFMA.FTZ R192, R173, UR56, R192 ;  /* 0x00000038adc07c23 */ /* 0x000fe200080100c0 */
[----:B------:R-:W-:Y:S04]  /*ad10*/  STS [R136+0x89c], R225 ;  /* 0x00089ce188007388 */ /* 0x000fe80000000800 */
[----:B------:R0:W-:Y:S04]  /*ad20*/  STS [R136+0x8a0], R151 ;  /* 0x0008a09788007388 */ /* 0x0001e80000000800 */
[----:B------:R-:W-:Y:S04]  /*ad30*/  STS [R136+0x8a4], R228 ;  /* 0x0008a4e488007388 */ /* 0x000fe80000000800 */
[----:B------:R1:W-:Y:S01]  /*ad40*/  STS [R136+0x8bc], R135 ;  /* 0x0008bc8788007388 */ /* 0x0003e20000000800 */
[----:B0-----:R-:W-:-:S04]  /*ad50*/  FMUL.FTZ R151, R33, UR55 ;  /* 0x0000003721977c20 */ /* 0x001fc80008410000 */
[C---:B------:R-:W-:Y:S01]  /*ad60*/  FFMA.FTZ R151, R152.reuse, UR56, R151 ;  /* 0x0000003898977c23 */ /* 0x040fe20008010097 */
[----:B-1----:R-:W-:Y:S01]  /*ad70*/  FFMA.FTZ R136, R157, UR56, -R6 ;  /* 0x000000389d887c23 */ /* 0x002fe20008010806 */
[----:B------:R-:W-:Y:S01]  /*ad80*/  FMUL.FTZ R6, R152, UR55 ;  /* 0x0000003798067c20 */ /* 0x000fe20008410000 */
[----:B------:R-:W-:Y:S01]  /*ad90*/  FFMA.FTZ R135, R172, UR56, R7 ;  /* 0x00000038ac877c23 */ /* 0x000fe20008010007 */
[----:B------:R-:W-:Y:S02]  /*ada0*/  FMUL.FTZ R7, R182, UR55 ;  /* 0x00000037b6077c20 */ /* 0x000fe40008410000 */
[----:B------:R-:W-:Y:S01]  /*adb0*/  FFMA.FTZ R149, R33, UR56, -R6 ;  /* 0x0000003821957c23 */ /* 0x000fe20008010806 */
[----:B------:R-:W-:Y:S01]  /*adc0*/  FMUL.FTZ R33, R152, R84 ;  /* 0x0000005498217220 */ /* 0x000fe20000410000 */
[----:B------:R-:W-:Y:S01]  /*add0*/  FFMA.FTZ R144, R156, UR56, R7 ;  /* 0x000000389c907c23 */ /* 0x000fe20008010007 */
[----:B------:R-:W-:Y:S01]  /*ade0*/  FMUL.FTZ R7, R164, UR55 ;  /* 0x00000037a4077c20 */ /* 0x000fe20008410000 */
[----:B------:R-:W-:Y:S01]  /*adf0*/  FMUL.FTZ R6, R160, UR55 ;  /* 0x00000037a0067c20 */ /* 0x000fe20008410000 */
[----:B------:R-:W-:-:S02]  /*ae00*/  FMUL.FTZ R161, R194, R33 ;  /* 0x00000021c2a17220 */ /* 0x000fc40000410000 */
[C---:B------:R-:W-:Y:S01]  /*ae10*/  FFMA.FTZ R148, R140.reuse, UR56, -R7 ;  /* 0x000000388c947c23 */ /* 0x040fe20008010807 */
        /* <DEDUP_REMOVED lines=8> */
[----:B------:R-:W-:Y:S01]  /*aea0*/  FMUL.FTZ R7, R170, UR55 ;  /* 0x00000037aa077c20 */ /* 0x000fe20008410000 */
[----:B------:R-:W-:-:S02]  /*aeb0*/  FMUL.FTZ R139, R139, UR55 ;  /* 0x000000378b8b7c20 */ /* 0x000fc40008410000 */
[----:B------:R-:W-:Y:S01]  /*aec0*/  FFMA.FTZ R142, R163, UR56, -R142 ;  /* 0x00000038a38e7c23 */ /* 0x000fe2000801088e */
[----:B------:R-:W-:Y:S01]  /*aed0*/  FFMA.FTZ R163, R167, UR56, -R6 ;  /* 0x00000038a7a37c23 */ /* 0x000fe20008010806 */
[C---:B------:R-:W-:Y:S01]  /*aee0*/  FFMA.FTZ R166, R32.reuse, UR56, -R7 ;  /* 0x0000003820a67c23 */ /* 0x040fe20008010807 */
[----:B------:R-:W-:Y:S01]  /*aef0*/  FMUL.FTZ R6, R175, UR55 ;  /* 0x00000037af067c20 */ /* 0x000fe20008410000 */
[----:B------:R-:W-:Y:S01]  /*af00*/  FMUL.FTZ R7, R32, UR55 ;  /* 0x0000003720077c20 */ /* 0x000fe20008410000 */
[----:B------:R-:W-:Y:S02]  /*af10*/  FFMA.FTZ R139, R160, UR56, R139 ;  /* 0x00000038a08b7c23 */ /* 0x000fe4000801008b */
[C---:B------:R-:W-:Y:S01]  /*af20*/  FFMA.FTZ R167, R5.reuse, UR56, -R6 ;  /* 0x0000003805a77c23 */ /* 0x040fe20008010806 */
[----:B------:R-:W-:Y:S01]  /*af30*/  FFMA.FTZ R32, R170, UR56, R7 ;  /* 0x00000038aa207c23 */ /* 0x000fe20008010007 */
[----:B------:R-:W-:Y:S01]  /*af40*/  FMUL.FTZ R6, R5, UR55 ;  /* 0x0000003705067c20 */ /* 0x000fe20008410000 */
[----:B------:R-:W-:Y:S01]  /*af50*/  FMUL.FTZ R7, R178, UR55 ;  /* 0x00000037b2077c20 */ /* 0x000fe20008410000 */
[----:B------:R-:W-:-:S02]  /*af60*/  FMUL.FTZ R5, R4, UR55 ;  /* 0x0000003704057c20 */ /* 0x000fc40008410000 */
        /* <DEDUP_REMOVED lines=20> */
[----:B------:R-:W-:Y:S02]  /*b0b0*/  UIMAD.WIDE.U32 UR44, UR12, UR57, UR44 ;  /* 0x000000390c2c72a5 */ /* 0x000fe4000f8e002c */
[----:B------:R-:W-:Y:S02]  /*b0c0*/  UIMAD UR56, UR48, UR57, UR56 ;  /* 0x00000039303872a4 */ /* 0x000fe4000f8e0238 */
        /* <DEDUP_REMOVED lines=10> */
.L_x_14564:
[----:B------:R-:W-:Y:S05]  /*b170*/  BSYNC B0 ;  /* 0x0000000000007941 */ /* 0x000fea0003800000 */
.L_x_14563:
[----:B------:R-:W-:Y:S01]  /*b180*/  USHF.R.U32.HI UR44, URZ, 0x1, UR29 ;  /* 0x000000013f2c7899 */ /* 0x000fe2000801161d */
[----:B------:R-:W-:Y:S01]  /*b190*/  FMUL.FTZ R201, R194, R201 ;  /* 0x000000c9c2c97220 */ /* 0x000fe20000410000 */
[----:B------:R-:W-:Y:S01]  /*b1a0*/  USHF.R.U64 UR19, UR28, 0x1, UR29 ;  /* 0x000000011c137899 */ /* 0x000fe2000800121d */
[-C--:B0-----:R-:W-:Y:S01]  /*b1b0*/  FMUL.FTZ R6, R153, R90.reuse ;  /* 0x0000005a99067220 */ /* 0x081fe20000410000 */
[----:B------:R-:W-:Y:S01]  /*b1c0*/  UIMAD UR55, UR44, UR12, URZ ;  /* 0x0000000c2c3772a4 */ /* 0x000fe2000f8e023f */
[----:B------:R-:W-:Y:S01]  /*b1d0*/  FFMA.FTZ R4, R220, R33, R201 ;  /* 0x00000021dc047223 */ /* 0x000fe200000100c9 */
[----:B------:R-:W-:Y:S01]  /*b1e0*/  UIMAD.WIDE.U32 UR44, UR19, UR12, URZ ;  /* 0x0000000c132c72a5 */ /* 0x000fe2000f8e003f */
[-C--:B------:R-:W-:Y:S01]  /*b1f0*/  FMUL.FTZ R153, R154, R90.reuse ;  /* 0x0000005a9a997220 */ /* 0x080fe20000410000 */
[----:B------:R-:W-:Y:S01]  /*b200*/  UIMAD UR55, UR48, UR19, UR55 ;  /* 0x00000013303772a4 */ /* 0x000fe2000f8e0237 */
[----:B------:R-:W-:Y:S01]  /*b210*/  FADD.FTZ R197, R197, R4 ;  /* 0x00000004c5c57221 */ /* 0x000fe20000010000 */
[----:B------:R-:W-:Y:S01]  /*b220*/  UIMAD UR47, UR47, UR30, URZ ;  /* 0x0000001e2f2f72a4 */ /* 0x000fe2000f8e023f */
[----:B------:R-:W0:Y:S01]  /*b230*/  LDC.64 R4, c[0x0][0x380] ;  /* 0x0000e000ff047b82 */ /* 0x000e220000000a00 */
[----:B------:R-:W-:Y:S01]  /*b240*/  UIADD3 UR45, UR55, UR45, URZ ;  /* 0x0000002d372d7290 */ /* 0x000fe2000fffe03f */
[----:B------:R-:W-:Y:S01]  /*b250*/  FFMA.FTZ R202, R109, -R90, R202 ;  /* 0x8000005a6dca7223 */ /* 0x000fe200000100ca */
[----:B------:R-:W-:Y:S01]  /*b260*/  UIMAD UR47, UR13, UR31, UR47 ;  /* 0x0000001f0d2f72a4 */ /* 0x000fe2000f8e022f */
[C---:B------:R-:W-:Y:S01]  /*b270*/  FMUL.FTZ R7, R195.reuse, R153 ;  /* 0x00000099c3077220 */ /* 0x040fe20000410000 */
[----:B------:R-:W-:Y:S01]  /*b280*/  UIMAD.WIDE.U32 UR44, UR13, UR30, UR44 ;  /* 0x0000001e0d2c72a5 */ /* 0x000fe2000f8e002c */
[----:B------:R-:W-:Y:S01]  /*b290*/  FADD.FTZ R131, R26, R131 ;  /* 0x000000831a837221 */ /* 0x000fe20000010000 */
[----:B------:R-:W-:Y:S01]  /*b2a0*/  UIADD3 UR19, UR6, -UR17, URZ ;  /* 0x8000001106137290 */ /* 0x000fe2000fffe03f */
[-C--:B------:R-:W-:Y:S01]  /*b2b0*/  FMUL.FTZ R26, R182, R83.reuse ;  /* 0x00000053b61a7220 */ /* 0x080fe20000410000 */
[----:B------:R-:W-:Y:S01]  /*b2c0*/  UIADD3 UR45, UR47, UR45, URZ ;  /* 0x0000002d2f2d7290 */ /* 0x000fe2000fffe03f */
[-C--:B------:R-:W-:Y:S01]  /*b2d0*/  FMUL.FTZ R182, R156, R83.reuse ;  /* 0x000000539cb67220 */ /* 0x080fe20000410000 */
[----:B------:R-:W-:Y:S01]  /*b2e0*/  ULEA UR47, UP0, UR44, UR32, 0x3 ;  /* 0x000000202c2f7291 */ /* 0x000fe2000f80183f */
[-C--:B------:R-:W-:Y:S01]  /*b2f0*/  FFMA.FTZ R200, R202, R6.reuse, -R7 ;  /* 0x00000006cac87223 */ /* 0x080fe20000010807 */
[----:B------:R-:W-:Y:S01]  /*b300*/  UIMAD UR19, UR19, -0x400, URZ ;  /* 0xfffffc00131378a4 */ /* 0x000fe2000f8e023f */
[----:B------:R-:W-:Y:S01]  /*b310*/  FMUL.FTZ R7, R195, R6 ;  /* 0x00000006c3077220 */ /* 0x000fe20000410000 */
[----:B------:R-:W-:Y:S01]  /*b320*/  ULEA.HI.X UR44, UR44, UR33, UR45, 0x3, UP0 ;  /* 0x000000212c2c7291 */ /* 0x000fe200080f1c2d */
[----:B------:R-:W-:Y:S01]  /*b330*/  FADD.FTZ R196, R199, R196 ;  /* 0x000000c4c7c47221 */ /* 0x000fe20000010000 */
[C---:B------:R-:W-:Y:S01]  /*b340*/  LEA R6, P0, R101.reuse, UR47, 0x2 ;  /* 0x0000002f65067c11 */ /* 0x040fe2000f8010ff */
[----:B------:R-:W-:Y:S01]  /*b350*/  FFMA.FTZ R29, R108, -R83, R29 ;  /* 0x800000536c1d7223 */ /* 0x000fe2000001001d */
[----:B------:R-:W-:Y:S01]  /*b360*/  FMUL.FTZ R204, R28, R182 ;  /* 0x000000b61ccc7220 */ /* 0x000fe20000410000 */
[----:B------:R-:W-:Y:S01]  /*b370*/  FFMA.FTZ R198, R202, R153, R7 ;  /* 0x00000099cac67223 */ /* 0x000fe20000010007 */
[----:B------:R-:W-:Y:S01]  /*b380*/  FADD.FTZ R205, R196, R205 ;  /* 0x000000cdc4cd7221 */ /* 0x000fe20000010000 */
[----:B------:R-:W-:Y:S01]  /*b390*/  LEA.HI.X R7, R101, UR44, RZ, 0x2, P0 ;  /* 0x0000002c65077c11 */ /* 0x000fe200080f14ff */
[-C--:B------:R-:W-:Y:S01]  /*b3a0*/  FMUL.FTZ R199, R157, R88.reuse ;  /* 0x000000589dc77220 */ /* 0x080fe20000410000 */
[----:B------:R-:W-:Y:S01]  /*b3b0*/  MOV R201, UR19 ;  /* 0x0000001300c97c02 */ /* 0x000fe20008000f00 */
[----:B------:R-:W-:Y:S01]  /*b3c0*/  FMUL.FTZ R196, R158, R88 ;  /* 0x000000589ec47220 */ /* 0x000fe20000410000 */
[-C--:B------:R-:W-:Y:S01]  /*b3d0*/  FFMA.FTZ R157, R29, R26.reuse, -R204 ;  /* 0x0000001a1d9d7223 */ /* 0x080fe200000108cc */
[----:B------:R-:W-:Y:S01]  /*b3e0*/  FMUL.FTZ R204, R28, R26 ;  /* 0x0000001a1ccc7220 */ /* 0x000fe20000410000 */
[----:B------:R-:W-:Y:S01]  /*b3f0*/  FFMA.FTZ R26, R107, -R88, R25 ;  /* 0x800000586b1a7223 */ /* 0x000fe20000010019 */
[----:B------:R-:W-:Y:S01]  /*b400*/  USHF.L.U64.HI UR44, UR8, 0x2, UR9 ;  /* 0x00000002082c7899 */ /* 0x000fe20008010209 */
[----:B------:R-:W-:Y:S01]  /*b410*/  FMUL.FTZ R25, R23, R196 ;  /* 0x000000c417197220 */ /* 0x000fe20000410000 */
[----:B------:R-:W-:-:S04]  /*b420*/  IMAD.WIDE R6, R201, 0x4, R6 ;  /* 0x00000004c9067825 */ /* 0x000fc800078e0206 */
[----:B------:R-:W-:Y:S01]  /*b430*/  FADD.FTZ R200, R205, R200 ;  /* 0x000000c8cdc87221 */ /* 0x000fe20000010000 */
[----:B------:R-:W-:Y:S01]  /*b440*/  USHF.L.U32 UR19, UR8, 0x2, URZ ;  /* 0x0000000208137899 */ /* 0x000fe2000800063f */
[----:B------:R-:W-:Y:S01]  /*b450*/  FFMA.FTZ R206, R26, R199, -R25 ;  /* 0x000000c71ace7223 */ /* 0x000fe20000010819 */
[----:B------:R-:W-:Y:S01]  /*b460*/  FADD.FTZ R24, R24, -R27 ;  /* 0x8000001b18187221 */ /* 0x000fe20000010000 */
[----:B------:R-:W-:Y:S01]  /*b470*/  FADD.FTZ R157, R200, R157 ;  /* 0x0000009dc89d7221 */ /* 0x000fe20000010000 */
[----:B0-----:R-:W-:Y:S02]  /*b480*/  IMAD R200, R4, UR44, RZ ;  /* 0x0000002c04c87c24 */ /* 0x001fe4000f8e02ff */
[----:B------:R-:W-:Y:S01]  /*b490*/  FMUL.FTZ R27, R172, R82 ;  /* 0x00000052ac1b7220 */ /* 0x000fe20000410000 */
[----:B------:R-:W-:Y:S01]  /*b4a0*/  IMAD.WIDE.U32 R6, R4, UR19, R6 ;  /* 0x0000001304067c25 */ /* 0x000fe2000f8e0006 */
[----:B------:R-:W-:-:S03]  /*b4b0*/  IADD3 R4, R101, 0x20, RZ ;  /* 0x0000002065047810 */ /* 0x000fc60007ffe0ff */
[----:B------:R-:W-:Y:S01]  /*b4c0*/  FADD.FTZ R206, R157, R206 ;  /* 0x000000ce9dce7221 */ /* 0x000fe20000010000 */
[-C--:B------:R-:W-:Y:S01]  /*b4d0*/  FMUL.FTZ R179, R179, R82.reuse ;  /* 0x00000052b3b37220 */ /* 0x080fe20000410000 */
[----:B------:R-:W-:Y:S02]  /*b4e0*/  IMAD R157, R5, UR19, R200 ;  /* 0x00000013059d7c24 */ /* 0x000fe4000f8e02c8 */
[----:B------:R-:W-:Y:S01]  /*b4f0*/  FFMA.FTZ R132, R105, -R82, R132 ;  /* 0x8000005269847223 */ /* 0x000fe20000010084 */
[----:B------:R-:W-:Y:S01]  /*b500*/  FMUL.FTZ R5, R22, R27 ;  /* 0x0000001b16057220 */ /* 0x000fe20000410000 */
[----:B------:R-:W-:Y:S01]  /*b510*/  LEA.HI.SX32 R4, R4, R101, 0x1b ;  /* 0x0000006504047211 */ /* 0x000fe200078fdaff */
[----:B------:R-:W-:Y:S01]  /*b520*/  FADD.FTZ R197, R197, R198 ;  /* 0x000000c6c5c57221 */ /* 0x000fe20000010000 */
[----:B------:R-:W-:Y:S01]  /*b530*/  IADD3 R7, R7, R157, RZ ;  /* 0x0000009d07077210 */ /* 0x000fe20007ffe0ff */
[----:B------:R-:W-:Y:S01]  /*b540*/  FFMA.FTZ R5, R132, R179, -R5 ;  /* 0x000000b384057223 */ /* 0x000fe20000010805 */
[----:B------:R-:W-:Y:S01]  /*b550*/  LEA R4, R4, UR46, 0x2 ;  /* 0x0000002e04047c11 */ /* 0x000fe2000f8e10ff */
[----:B------:R-:W-:Y:S01]  /*b560*/  FFMA.FTZ R204, R29, R182, R204 ;  /* 0x000000b61dcc7223 */ /* 0x000fe200000100cc */
[----:B------:R-:W-:Y:S01]  /*b570*/  FMUL.FTZ R199, R23, R199 ;  /* 0x000000c717c77220 */ /* 0x000fe20000410000 */
[----:B------:R-:W-:Y:S01]  /*b580*/  FADD.FTZ R157, R206, R5 ;  /* 0x00000005ce9d7221 */ /* 0x000fe20000010000 */
[----:B------:R-:W-:Y:S01]  /*b590*/  ISETP.GE.AND P0, PT, R150, 0x21, PT ;  /* 0x000000219600780c */ /* 0x000fe20003f06270 */
[----:B------:R0:W1:Y:S01]  /*b5a0*/  LDS R5, [R4+0x8c0] ;  /* 0x0008c00004057984 */ /* 0x0000620000000800 */
[----:B------:R-:W-:Y:S01]  /*b5b0*/  FADD.FTZ R25, R197, R204 ;  /* 0x000000ccc5197221 */ /* 0x000fe20000010000 */
[----:B------:R-:W-:Y:S01]  /*b5c0*/  FFMA.FTZ R198, R26, R196, R199 ;  /* 0x000000c41ac67223 */ /* 0x000fe200000100c7 */
[----:B------:R-:W-:Y:S01]  /*b5d0*/  IADD3 R200, R101, 0x60, RZ ;  /* 0x0000006065c87810 */ /* 0x000fe20007ffe0ff */
[----:B------:R-:W-:Y:S01]  /*b5e0*/  BSSY B0, `(.L_x_14565) ;  /* 0x000000a000007945 */ /* 0x000fe20003800000 */
[----:B------:R-:W-:Y:S01]  /*b5f0*/  ISETP.GE.AND P1, PT, R150, 0x41, PT ;  /* 0x000000419600780c */ /* 0x000fe20003f26270 */
[----:B------:R-:W-:Y:S01]  /*b600*/  FADD.FTZ R25, R25, R198 ;  /* 0x000000c619197221 */ /* 0x000fe20000010000 */
[----:B------:R-:W-:-:S02]  /*b610*/  IADD3 R198, R101, 0x40, RZ ;  /* 0x0000004065c67810 */ /* 0x000fc40007ffe0ff */
[----:B------:R-:W-:Y:S02]  /*b620*/  ISETP.GE.AND P2, PT, R150, 0x61, PT ;  /* 0x000000619600780c */ /* 0x000fe40003f46270 */
[-C--:B------:R-:W-:Y:S02]  /*b630*/  LEA.HI.SX32 R198, R198, R101.reuse, 0x1b ;  /* 0x00000065c6c67211 */ /* 0x080fe400078fdaff */
[----:B------:R-:W-:Y:S02]  /*b640*/  LEA.HI.SX32 R200, R200, R101, 0x1b ;  /* 0x00000065c8c87211 */ /* 0x000fe400078fdaff */
[----:B------:R-:W-:Y:S01]  /*b650*/  LEA R198, R198, UR46, 0x2 ;  /* 0x0000002ec6c67c11 */ /* 0x000fe2000f8e10ff */
[----:B0-----:R-:W-:Y:S06]  /*b660*/  @!P0 BRA `(.L_x_14566) ;  /* 0x0000000000048947 */ /* 0x001fec0003800000 */
[----:B-1----:R0:W-:Y:S02]  /*b670*/  REDG.E.ADD.F32.FTZ.RN.STRONG.GPU desc[UR20][R6.64+-0xf80], R5 ;  /* 0xfff08005060079a6 */ /* 0x0021e4000c10f394 */
.L_x_14566:
[----:B------:R-:W-:Y:S05]  /*b680*/  BSYNC B0 ;  /* 0x0000000000007941 */ /* 0x000fea0003800000 */
.L_x_14565:
[----:B01----:R0:W1:Y:S01]  /*b690*/  LDS R5, [R198+0x940] ;  /* 0x00094000c6057984 */ /* 0x0030620000000800 */
[----:B------:R-:W-:Y:S01]  /*b6a0*/  BSSY B0, `(.L_x_14567) ;  /* 0x0000004000007945 */ /* 0x000fe20003800000 */
[----:B------:R-:W-:-:S03]  /*b6b0*/  LEA R200, R200, UR46, 0x2 ;  /* 0x0000002ec8c87c11 */ /* 0x000fc6000f8e10ff */
[----:B------:R-:W-:Y:S05]  /*b6c0*/  @!P1 BRA `(.L_x_14568) ;  /* 0x0000000000049947 */ /* 0x000fea0003800000 */
[----:B-1----:R2:W-:Y:S02]  /*b6d0*/  REDG.E.ADD.F32.FTZ.RN.STRONG.GPU desc[UR20][R6.64+-0xf00], R5 ;  /* 0xfff10005060079a6 */ /* 0x0025e4000c10f394 */
.L_x_14568:
[----:B------:R-:W-:Y:S05]  /*b6e0*/  BSYNC B0 ;  /* 0x0000000000007941 */ /* 0x000fea0003800000 */
.L_x_14567:
[----:B-12---:R1:W2:Y:S01]  /*b6f0*/  LDS R5, [R200+0x9c0] ;  /* 0x0009c000c8057984 */ /* 0x0062a20000000800 */
[----:B------:R-:W-:Y:S01]  /*b700*/  BSSY B0, `(.L_x_14569) ;  /* 0x0000005000007945 */ /* 0x000fe20003800000 */
[C---:B------:R-:W-:Y:S02]  /*b710*/  IADD3 R4, R101.reuse, 0x80, RZ ;  /* 0x0000008065047810 */ /* 0x040fe40007ffe0ff */
[----:B0-----:R-:W-:Y:S01]  /*b720*/  IADD3 R198, R101, 0xa0, RZ ;  /* 0x000000a065c67810 */ /* 0x001fe20007ffe0ff */
[----:B------:R-:W-:Y:S06]  /*b730*/  @!P2 BRA `(.L_x_14570) ;  /* 0x000000000004a947 */ /* 0x000fec0003800000 */
[----:B--2---:R0:W-:Y:S02]  /*b740*/  REDG.E.ADD.F32.FTZ.RN.STRONG.GPU desc[UR20][R6.64+-0xe80], R5 ;  /* 0xfff18005060079a6 */ /* 0x0041e4000c10f394 */
.L_x_14570:
[----:B------:R-:W-:Y:S05]  /*b750*/  BSYNC B0 ;  /* 0x0000000000007941 */ /* 0x000fea0003800000 */
.L_x_14569:
        /* <DEDUP_REMOVED lines=18> */
.L_x_14572:
[----:B------:R-:W-:Y:S05]  /*b880*/  BSYNC B0 ;  /* 0x0000000000007941 */ /* 0x000fea0003800000 */
.L_x_14571:
[----:B01----:R0:W1:Y:S01]  /*b890*/  LDS R5, [R198+0xac0] ;  /* 0x000ac000c6057984 */ /* 0x0030620000000800 */
[----:B------:R-:W-:Y:S01]  /*b8a0*/  BSSY B0, `(.L_x_14573) ;  /* 0x0000006000007945 */ /* 0x000fe20003800000 */
[----:B------:R-:W-:Y:S02]  /*b8b0*/  IADD3 R4, R101, 0x100, RZ ;  /* 0x0000010065047810 */ /* 0x000fe40007ffe0ff */
[----:B------:R-:W-:Y:S02]  /*b8c0*/  LEA.HI.SX32 R204, R204, R101, 0x1b ;  /* 0x00000065cccc7211 */ /* 0x000fe400078fdaff */
[----:B------:R-:W-:Y:S01]  /*b8d0*/  LEA R200, R200, UR46, 0x2 ;  /* 0x0000002ec8c87c11 */ /* 0x000fe2000f8e10ff */
[----:B------:R-:W-:Y:S06]  /*b8e0*/  @!P0 BRA `(.L_x_14574) ;  /* 0x0000000000048947 */ /* 0x000fec0003800000 */
[----:B-1----:R2:W-:Y:S02]  /*b8f0*/  REDG.E.ADD.F32.FTZ.RN.STRONG.GPU desc[UR20][R6.64+-0xd80], R5 ;  /* 0xfff28005060079a6 */ /* 0x0025e4000c10f394 */
.L_x_14574:
[----:B------:R-:W-:Y:S05]  /*b900*/  BSYNC B0 ;  /* 0x0000000000007941 */ /* 0x000fea0003800000 */
.L_x_14573:
[----:B-12---:R1:W2:Y:S01]  /*b910*/  LDS R5, [R200+0xb40] ;  /* 0x000b4000c8057984 */ /* 0x0062a20000000800 */
[----:B------:R-:W-:Y:S01]  /*b920*/  BSSY B0, `(.L_x_14575) ;  /* 0x0000006000007945 */ /* 0x000fe20003800000 */
[----:B0-----:R-:W-:Y:S02]  /*b930*/  IADD3 R198, R101, 0x120, RZ ;  /* 0x0000012065c67810 */ /* 0x001fe40007ffe0ff */
[----:B------:R-:W-:Y:S02]  /*b940*/  LEA.HI.SX32 R4, R4, R101, 0x1b ;  /* 0x0000006504047211 */ /* 0x000fe400078fdaff */
[----:B------:R-:W-:Y:S01]  /*b950*/  LEA R204, R204, UR46, 0x2 ;  /* 0x0000002ecccc7c11 */ /* 0x000fe2000f8e10ff */
[----:B------:R-:W-:Y:S06]  /*b960*/  @!P1 BRA `(.L_x_14576) ;  /* 0x0000000000049947 */ /* 0x000fec0003800000 */
[----:B--2---:R0:W-:Y:S02]  /*b970*/  REDG.E.ADD.F32.FTZ.RN.STRONG.GPU desc[UR20][R6.64+-0xd00], R5 ;  /* 0xfff30005060079a6 */ /* 0x0041e4000c10f394 */
.L_x_14576:
[----:B------:R-:W-:Y:S05]  /*b980*/  BSYNC B0 ;  /* 0x0000000000007941 */ /* 0x000fea0003800000 */
.L_x_14575:
[----:B0-2---:R0:W2:Y:S01]  /*b990*/  LDS R5, [R204+0xbc0] ;  /* 0x000bc000cc057984 */ /* 0x0050a20000000800 */
[----:B------:R-:W-:Y:S01]  /*b9a0*/  BSSY B0, `(.L_x_14577) ;  /* 0x0000006000007945 */ /* 0x000fe20003800000 */
[----:B-1----:R-:W-:Y:S02]  /*b9b0*/  IADD3 R200, R101, 0x140, RZ ;  /* 0x0000014065c87810 */ /* 0x002fe40007ffe0ff */
[----:B------:R-:W-:Y:S02]  /*b9c0*/  LEA.HI.SX32 R198, R198, R101, 0x1b ;  /* 0x00000065c6c67211 */ /* 0x000fe400078fdaff */
[----:B------:R-:W-:Y:S01]  /*b9d0*/  LEA R4, R4, UR46, 0x2 ;  /* 0x0000002e04047c11 */ /* 0x000fe2000f8e10ff */
[----:B------:R-:W-:Y:S06]  /*b9e0*/  @!P2 BRA `(.L_x_14578) ;  /* 0x000000000004a947 */ /* 0x000fec0003800000 */
[----:B--2---:R1:W-:Y:S02]  /*b9f0*/  REDG.E.ADD.F32.FTZ.RN.STRONG.GPU desc[UR20][R6.64+-0xc80], R5 ;  /* 0xfff38005060079a6 */ /* 0x0043e4000c10f394 */
.L_x_14578:
[----:B------:R-:W-:Y:S05]  /*ba00*/  BSYNC B0 ;  /* 0x0000000000007941 */ /* 0x000fea0003800000 */
.L_x_14577:
[----:B-12---:R1:W2:Y:S01]  /*ba10*/  LDS R5, [R4+0xc40] ;  /* 0x000c400004057984 */ /* 0x0062a20000000800 */
[----:B------:R-:W-:Y:S01]  /*ba20*/  BSSY B0, `(.L_x_14579) ;  /* 0x0000005000007945 */ /* 0x000fe20003800000 */
[----:B------:R-:W-:Y:S02]  /*ba30*/  LEA.HI.SX32 R200, R200, R101, 0x1b ;  /* 0x00000065c8c87211 */ /* 0x000fe400078fdaff */
[----:B------:R-:W-:Y:S01]  /*ba40*/  LEA R198, R198, UR46, 0x2 ;  /* 0x0000002ec6c67c11 */ /* 0x000fe2000f8e10ff */
[----:B------:R-:W-:Y:S06]  /*ba50*/  @!P3 BRA `(.L_x_14580) ;  /* 0x000000000004b947 */ /* 0x000fec0003800000 */
[----:B--2---:R3:W-:Y:S02]  /*ba60*/  REDG.E.ADD.F32.FTZ.RN.STRONG.GPU desc[UR20][R6.64+-0xc00], R5 ;  /* 0xfff40005060079a6 */ /* 0x0047e4000c10f394 */
.L_x_14580:
[----:B------:R-:W-:Y:S05]  /*ba70*/  BSYNC B0 ;  /* 0x0000000000007941 */ /* 0x000fea0003800000 */
.L_x_14579:
[----:B--23--:R2:W3:Y:S01]  /*ba80*/  LDS R5, [R198+0xcc0] ;  /* 0x000cc000c6057984 */ /* 0x00c4e20000000800 */
[----:B------:R-:W-:Y:S01]  /*ba90*/  BSSY B0, `(.L_x_14581) ;  /* 0x0000004000007945 */ /* 0x000fe20003800000 */
[----:B------:R-:W-:-:S03]  /*baa0*/  LEA R200, R200, UR46, 0x2 ;  /* 0x0000002ec8c87c11 */ /* 0x000fc6000f8e10ff */
[----:B------:R-:W-:Y:S05]  /*bab0*/  @!P4 BRA `(.L_x_14582) ;  /* 0x000000000004c947 */ /* 0x000fea0003800000 */
[----:B---3--:R4:W-:Y:S02]  /*bac0*/  REDG.E.ADD.F32.FTZ.RN.STRONG.GPU desc[UR20][R6.64+-0xb80], R5 ;  /* 0xfff48005060079a6 */ /* 0x0089e4000c10f394 */
.L_x_14582:
[----:B------:R-:W-:Y:S05]  /*bad0*/  BSYNC B0 ;  /* 0x0000000000007941 */ /* 0x000fea0003800000 */
.L_x_14581:
[----:B---34-:R3:W4:Y:S01]  /*bae0*/  LDS R5, [R200+0xd40] ;  /* 0x000d4000c8057984 */ /* 0x0187220000000800 */
[----:B------:R-:W-:Y:S01]  /*baf0*/  BSSY B0, `(.L_x_14583) ;  /* 0x0000005000007945 */ /* 0x000fe20003800000 */
[C---:B-1----:R-:W-:Y:S02]  /*bb00*/  IADD3 R4, R101.reuse, 0x160, RZ ;  /* 0x0000016065047810 */ /* 0x042fe40007ffe0ff */
[----:B--2---:R-:W-:Y:S01]  /*bb10*/  IADD3 R198, R101, 0x180, RZ ;  /* 0x0000018065c67810 */ /* 0x004fe20007ffe0ff */
[----:B------:R-:W-:Y:S06]  /*bb20*/  @!P5 BRA `(.L_x_14584) ;  /* 0x000000000004d947 */ /* 0x000fec0003800000 */
[----:B----4-:R1:W-:Y:S02]  /*bb30*/  REDG.E.ADD.F32.FTZ.RN.STRONG.GPU desc[UR20][R6.64+-0xb00], R5 ;  /* 0xfff50005060079a6 */ /* 0x0103e4000c10f394 */
.L_x_14584:
[----:B------:R-:W-:Y:S05]  /*bb40*/  BSYNC B0 ;  /* 0x0000000000007941 */ /* 0x000fea0003800000 */
.L_x_14583:
        /* <DEDUP_REMOVED lines=18> */
.L_x_14586:
[----:B------:R-:W-:Y:S05]  /*bc70*/  BSYNC B0 ;  /* 0x0000000000007941 */ /* 0x000fea0003800000 */
.L_x_14585:
[----:B0-2---:R0:W1:Y:S01]  /*bc80*/  LDS R5, [R198+0xe40] ;  /* 0x000e4000c6057984 */ /* 0x0050620000000800 */
[----:B------:R-:W-:Y:S01]  /*bc90*/  BSSY B0, `(.L_x_14587) ;  /* 0x0000006000007945 */ /* 0x000fe20003800000 */
[----:B------:R-:W-:Y:S02]  /*bca0*/  IADD3 R4, R101, 0x1e0, RZ ;  /* 0x000001e065047810 */ /* 0x000fe40007ffe0ff */
[----:B------:R-:W-:Y:S02]  /*bcb0*/  LEA.HI.SX32 R204, R204, R101, 0x1b ;  /* 0x00000065cccc7211 */ /* 0x000fe400078fdaff */
[----:B------:R-:W-:Y:S01]  /*bcc0*/  LEA R200, R200, UR46, 0x2 ;  /* 0x0000002ec8c87c11 */ /* 0x000fe2000f8e10ff */
[----:B------:R-:W-:Y:S06]  /*bcd0*/  @!P0 BRA `(.L_x_14588) ;  /* 0x0000000000048947 */ /* 0x000fec0003800000 */
[----:B-1----:R2:W-:Y:S02]  /*bce0*/  REDG.E.ADD.F32.FTZ.RN.STRONG.GPU desc[UR20][R6.64+-0xa00], R5 ;  /* 0xfff60005060079a6 */ /* 0x0025e4000c10f394 */
.L_x_14588:
[----:B------:R-:W-:Y:S05]  /*bcf0*/  BSYNC B0 ;  /* 0x0000000000007941 */ /* 0x000fea0003800000 */
.L_x_14587:
[----:B-12---:R1:W2:Y:S01]  /*bd00*/  LDS R5, [R200+0xec0] ;  /* 0x000ec000c8057984 */ /* 0x0062a20000000800 */
[----:B------:R-:W-:Y:S01]  /*bd10*/  BSSY B0, `(.L_x_14589) ;  /* 0x0000005000007945 */ /* 0x000fe20003800000 */
[----:B------:R-:W-:Y:S02]  /*bd20*/  LEA.HI.SX32 R4, R4, R101, 0x1b ;  /* 0x0000006504047211 */ /* 0x000fe400078fdaff */
[----:B------:R-:W-:Y:S01]  /*bd30*/  LEA R204, R204, UR46, 0x2 ;  /* 0x0000002ecccc7c11 */ /* 0x000fe2000f8e10ff */
[----:B------:R-:W-:Y:S06]  /*bd40*/  @!P1 BRA `(.L_x_14590) ;  /* 0x0000000000049947 */ /* 0x000fec0003800000 */
[----:B--2---:R3:W-:Y:S02]  /*bd50*/  REDG.E.ADD.F32.FTZ.RN.STRONG.GPU desc[UR20][R6.64+-0x980], R5 ;  /* 0xfff68005060079a6 */ /* 0x0047e4000c10f394 */
.L_x_14590:
[----:B------:R-:W-:Y:S05]  /*bd60*/  BSYNC B0 ;  /* 0x0000000000007941 */ /* 0x000fea0003800000 */
.L_x_14589:
[----:B--23--:R2:W3:Y:S01]  /*bd70*/  LDS R5, [R204+0xf40] ;  /* 0x000f4000cc057984 */ /* 0x00c4e20000000800 */
[----:B------:R-:W-:Y:S01]  /*bd80*/  BSSY B0, `(.L_x_14591) ;  /* 0x0000006000007945 */ /* 0x000fe20003800000 */
[----:B0-----:R-:W-:Y:S02]  /*bd90*/  IADD3 R198, R101, 0x220, RZ ;  /* 0x0000022065c67810 */ /* 0x001fe40007ffe0ff */
[----:B------:R-:W-:Y:S02]  /*bda0*/  LEA.HI.SX32 R130, R130, R101, 0x1b ;  /* 0x0000006582827211 */ /* 0x000fe400078fdaff */
[----:B------:R-:W-:Y:S01]  /*bdb0*/  LEA R4, R4, UR46, 0x2 ;  /* 0x0000002e04047c11 */ /* 0x000fe2000f8e10ff */
[----:B------:R-:W-:Y:S06]  /*bdc0*/  @!P2 BRA `(.L_x_14592) ;  /* 0x000000000004a947 */ /* 0x000fec0003800000 */
[----:B---3--:R0:W-:Y:S02]  /*bdd0*/  REDG.E.ADD.F32.FTZ.RN.STRONG.GPU desc[UR20][R6.64+-0x900], R5 ;  /* 0xfff70005060079a6 */ /* 0x0081e4000c10f394 */
.L_x_14592:
[----:B------:R-:W-:Y:S05]  /*bde0*/  BSYNC B0 ;  /* 0x0000000000007941 */ /* 0x000fea0003800000 */
.L_x_14591:
[----:B0--3--:R0:W3:Y:S01]  /*bdf0*/  LDS R5, [R4+0xfc0] ;  /* 0x000fc00004057984 */ /* 0x0090e20000000800 */
[----:B------:R-:W-:Y:S01]  /*be00*/  BSSY B0, `(.L_x_14593) ;  /* 0x0000005000007945 */ /* 0x000fe20003800000 */
[----:B------:R-:W-:Y:S02]  /*be10*/  LEA.HI.SX32 R198, R198, R101, 0x1b ;  /* 0x00000065c6c67211 */ /* 0x000fe400078fdaff */
[----:B------:R-:W-:Y:S01]  /*be20*/  LEA R130, R130, UR46, 0x2 ;  /* 0x0000002e82827c11 */ /* 0x000fe2000f8e10ff */
[----:B------:R-:W-:Y:S06]  /*be30*/  @!P3 BRA `(.L_x_14594) ;  /* 0x000000000004b947 */ /* 0x000fec0003800000 */
[----:B---3--:R4:W-:Y:S02]  /*be40*/  REDG.E.ADD.F32.FTZ.RN.STRONG.GPU desc[UR20][R6.64+-0x880], R5 ;  /* 0xfff78005060079a6 */ /* 0x0089e4000c10f394 */
.L_x_14594:
[----:B------:R-:W-:Y:S05]  /*be50*/  BSYNC B0 ;  /* 0x0000000000007941 */ /* 0x000fea0003800000 */
.L_x_14593:
[----:B---34-:R3:W4:Y:S01]  /*be60*/  LDS R5, [R130+0x1040] ;  /* 0x0010400082057984 */ /* 0x0187220000000800 */
[----:B------:R-:W-:Y:S01]  /*be70*/  BSSY B0, `(.L_x_14595) ;  /* 0x0000004000007945 */ /* 0x000fe20003800000 */
[----:B------:R-:W-:-:S03]  /*be80*/  LEA R198, R198, UR46, 0x2 ;  /* 0x0000002ec6c67c11 */ /* 0x000fc6000f8e10ff */
[----:B------:R-:W-:Y:S05]  /*be90*/  @!P4 BRA `(.L_x_14596) ;  /* 0x000000000004c947 */ /* 0x000fea0003800000 */
[----:B----4-:R4:W-:Y:S02]  /*bea0*/  REDG.E.ADD.F32.FTZ.RN.STRONG.GPU desc[UR20][R6.64+-0x800], R5 ;  /* 0xfff80005060079a6 */ /* 0x0109e4000c10f394 */
.L_x_14596:
[----:B------:R-:W-:Y:S05]  /*beb0*/  BSYNC B0 ;  /* 0x0000000000007941 */ /* 0x000fea0003800000 */
.L_x_14595:
[----:B----4-:R4:W1:Y:S01]  /*bec0*/  LDS R5, [R198+0x10c0] ;  /* 0x0010c000c6057984 */ /* 0x0108620000000800 */
[----:B------:R-:W-:Y:S01]  /*bed0*/  BSSY B0, `(.L_x_14597) ;  /* 0x0000005000007945 */ /* 0x000fe20003800000 */
[C---:B0-----:R-:W-:Y:S02]  /*bee0*/  IADD3 R4, R101.reuse, 0x240, RZ ;  /* 0x0000024065047810 */ /* 0x041fe40007ffe0ff */
[----:B---3--:R-:W-:Y:S01]  /*bef0*/  IADD3 R130, R101, 0x260, RZ ;  /* 0x0000026065827810 */ /* 0x008fe20007ffe0ff */
[----:B------:R-:W-:Y:S06]  /*bf00*/  @!P5 BRA `(.L_x_14598) ;  /* 0x000000000004d947 */ /* 0x000fec0003800000 */
[----:B-1----:R0:W-:Y:S02]  /*bf10*/  REDG.E.ADD.F32.FTZ.RN.STRONG.GPU desc[UR20][R6.64+-0x780], R5 ;  /* 0xfff88005060079a6 */ /* 0x0021e4000c10f394 */
.L_x_14598:
[----:B------:R-:W-:Y:S05]  /*bf20*/  BSYNC B0 ;  /* 0x0000000000007941 */ /* 0x000fea0003800000 */
.L_x_14597:
        /* <DEDUP_REMOVED lines=18> */
.L_x_14600:
[----:B------:R-:W-:Y:S05]  /*c050*/  BSYNC B0 ;  /* 0x0000000000007941 */ /* 0x000fea0003800000 */
.L_x_14599:
[----:B01----:R0:W1:Y:S01]  /*c060*/  LDS R5, [R130+0x11c0] ;  /* 0x0011c00082057984 */ /* 0x0030620000000800 */
[----:B------:R-:W-:Y:S01]  /*c070*/  BSSY B0, `(.L_x_14601) ;  /* 0x0000006000007945 */ /* 0x000fe20003800000 */
[----:B------:R-:W-:Y:S02]  /*c080*/  IADD3 R4, R101, 0x2c0, RZ ;  /* 0x000002c065047810 */ /* 0x000fe40007ffe0ff */
[----:B------:R-:W-:Y:S02]  /*c090*/  LEA.HI.SX32 R200, R200, R101, 0x1b ;  /* 0x00000065c8c87211 */ /* 0x000fe400078fdaff */
[----:B------:R-:W-:Y:S01]  /*c0a0*/  LEA R198, R198, UR46, 0x2 ;  /* 0x0000002ec6c67c11 */ /* 0x000fe2000f8e10ff */
[----:B------:R-:W-:Y:S06]  /*c0b0*/  @!P0 BRA `(.L_x_14602) ;  /* 0x0000000000048947 */ /* 0x000fec0003800000 */
[----:B-1----:R3:W-:Y:S02]  /*c0c0*/  REDG.E.ADD.F32.FTZ.RN.STRONG.GPU desc[UR20][R6.64+-0x680], R5 ;  /* 0xfff98005060079a6 */ /* 0x0027e4000c10f394 */
.L_x_14602:
[----:B------:R-:W-:Y:S05]  /*c0d0*/  BSYNC B0 ;  /* 0x0000000000007941 */ /* 0x000fea0003800000 */
.L_x_14601:
[----:B-1-3--:R1:W3:Y:S01]  /*c0e0*/  LDS R5, [R198+0x1240] ;  /* 0x00124000c6057984 */ /* 0x00a2e20000000800 */
[----:B------:R-:W-:Y:S01]  /*c0f0*/  BSSY B0, `(.L_x_14603) ;  /* 0x0000006000007945 */ /* 0x000fe20003800000 */
[----:B0-----:R-:W-:Y:S02]  /*c100*/  IADD3 R130, R101, 0x2e0, RZ ;  /* 0x000002e065827810 */ /* 0x001fe40007ffe0ff */
[----:B------:R-:W-:Y:S02]  /*c110*/  LEA.HI.SX32 R4, R4, R101, 0x1b ;  /* 0x0000006504047211 */ /* 0x000fe400078fdaff */
[----:B------:R-:W-:Y:S01]  /*c120*/  LEA R200, R200, UR46, 0x2 ;  /* 0x0000002ec8c87c11 */ /* 0x000fe2000f8e10ff */
[----:B------:R-:W-:Y:S06]  /*c130*/  @!P1 BRA `(.L_x_14604) ;  /* 0x0000000000049947 */ /* 0x000fec0003800000 */
[----:B---3--:R0:W-:Y:S02]  /*c140*/  REDG.E.ADD.F32.FTZ.RN.STRONG.GPU desc[UR20][R6.64+-0x600], R5 ;  /* 0xfffa0005060079a6 */ /* 0x0081e4000c10f394 */
.L_x_14604:
[----:B------:R-:W-:Y:S05]  /*c150*/  BSYNC B0 ;  /* 0x0000000000007941 */ /* 0x000fea0003800000 */
.L_x_14603:
[----:B0--3--:R0:W3:Y:S01]  /*c160*/  LDS R5, [R200+0x12c0] ;  /* 0x0012c000c8057984 */ /* 0x0090e20000000800 */
[----:B------:R-:W-:Y:S01]  /*c170*/  BSSY B0, `(.L_x_14605) ;  /* 0x0000006000007945 */ /* 0x000fe20003800000 */
[----:B-1----:R-:W-:Y:S02]  /*c180*/  IADD3 R198, R101, 0x300, RZ ;  /* 0x0000030065c67810 */ /* 0x002fe40007ffe0ff */
[----:B------:R-:W-:Y:S02]  /*c190*/  LEA.HI.SX32 R130, R130, R101, 0x1b ;  /* 0x0000006582827211 */ /* 0x000fe400078fdaff */
[----:B------:R-:W-:Y:S01]  /*c1a0*/  LEA R4, R4, UR46, 0x2 ;  /* 0x0000002e04047c11 */ /* 0x000fe2000f8e10ff */
[----:B------:R-:W-:Y:S06]  /*c1b0*/  @!P2 BRA `(.L_x_14606) ;  /* 0x000000000004a947 */ /* 0x000fec0003800000 */
[----:B---3--:R1:W-:Y:S02]  /*c1c0*/  REDG.E.ADD.F32.FTZ.RN.STRONG.GPU desc[UR20][R6.64+-0x580], R5 ;  /* 0xfffa8005060079a6 */ /* 0x0083e4000c10f394 */
.L_x_14606:
[----:B------:R-:W-:Y:S05]  /*c1d0*/  BSYNC B0 ;  /* 0x0000000000007941 */ /* 0x000fea0003800000 */
.L_x_14605:
[----:B-1-3--:R1:W3:Y:S01]  /*c1e0*/  LDS R5, [R4+0x1340] ;  /* 0x0013400004057984 */ /* 0x00a2e20000000800 */
[----:B------:R-:W-:Y:S01]  /*c1f0*/  BSSY B0, `(.L_x_14607) ;  /* 0x0000005000007945 */ /* 0x000fe20003800000 */
[----:B------:R-:W-:Y:S02]  /*c200*/  LEA.HI.SX32 R198, R198, R101, 0x1b ;  /* 0x00000065c6c67211 */ /* 0x000fe400078fdaff */
[----:B------:R-:W-:Y:S01]  /*c210*/  LEA R130, R130, UR46, 0x2 ;  /* 0x0000002e82827c11 */ /* 0x000fe2000f8e10ff */
[----:B------:R-:W-:Y:S06]  /*c220*/  @!P3 BRA `(.L_x_14608) ;  /* 0x000000000004b947 */ /* 0x000fec0003800000 */
[----:B---3--:R4:W-:Y:S02]  /*c230*/  REDG.E.ADD.F32.FTZ.RN.STRONG.GPU desc[UR20][R6.64+-0x500], R5 ;  /* 0xfffb0005060079a6 */ /* 0x0089e4000c10f394 */
.L_x_14608:
[----:B------:R-:W-:Y:S05]  /*c240*/  BSYNC B0 ;  /* 0x0000000000007941 */ /* 0x000fea0003800000 */
.L_x_14607:
[----:B---34-:R3:W4:Y:S01]  /*c250*/  LDS R5, [R130+0x13c0] ;  /* 0x0013c00082057984 */ /* 0x0187220000000800 */
[----:B------:R-:W-:Y:S01]  /*c260*/  BSSY B0, `(.L_x_14609) ;  /* 0x0000004000007945 */ /* 0x000fe20003800000 */
[----:B------:R-:W-:-:S03]  /*c270*/  LEA R198, R198, UR46, 0x2 ;  /* 0x0000002ec6c67c11 */ /* 0x000fc6000f8e10ff */
[----:B------:R-:W-:Y:S05]  /*c280*/  @!P4 BRA `(.L_x_14610) ;  /* 0x000000000004c947 */ /* 0x000fea0003800000 */
[----:B----4-:R4:W-:Y:S02]  /*c290*/  REDG.E.ADD.F32.FTZ.RN.STRONG.GPU desc[UR20][R6.64+-0x480], R5 ;  /* 0xfffb8005060079a6 */ /* 0x0109e4000c10f394 */
.L_x_14610:
[----:B------:R-:W-:Y:S05]  /*c2a0*/  BSYNC B0 ;  /* 0x0000000000007941 */ /* 0x000fea0003800000 */
.L_x_14609:
[----:B----4-:R4:W0:Y:S01]  /*c2b0*/  LDS R5, [R198+0x1440] ;  /* 0x00144000c6057984 */ /* 0x0108220000000800 */
[----:B------:R-:W-:Y:S01]  /*c2c0*/  BSSY B0, `(.L_x_14611) ;  /* 0x0000005000007945 */ /* 0x000fe20003800000 */
[C---:B-1----:R-:W-:Y:S02]  /*c2d0*/  IADD3 R4, R101.reuse, 0x320, RZ ;  /* 0x0000032065047810 */ /* 0x042fe40007ffe0ff */
[----:B---3--:R-:W-:Y:S01]  /*c2e0*/  IADD3 R130, R101, 0x340, RZ ;  /* 0x0000034065827810 */ /* 0x008fe20007ffe0ff */
[----:B------:R-:W-:Y:S06]  /*c2f0*/  @!P5 BRA `(.L_x_14612) ;  /* 0x000000000004d947 */ /* 0x000fec0003800000 */
[----:B0-----:R1:W-:Y:S02]  /*c300*/  REDG.E.ADD.F32.FTZ.RN.STRONG.GPU desc[UR20][R6.64+-0x400], R5 ;  /* 0xfffc0005060079a6 */ /* 0x0013e4000c10f394 */
.L_x_14612:
[----:B------:R-:W-:Y:S05]  /*c310*/  BSYNC B0 ;  /* 0x0000000000007941 */ /* 0x000fea0003800000 */
.L_x_14611:
        /* <DEDUP_REMOVED lines=18> */
.L_x_14614:
[----:B------:R-:W-:Y:S05]  /*c440*/  BSYNC B0 ;  /* 0x0000000000007941 */ /* 0x000fea0003800000 */
.L_x_14613:
[----:B01----:R0:W1:Y:S01]  /*c450*/  LDS R5, [R130+0x1540] ;  /* 0x0015400082057984 */ /* 0x0030620000000800 */
[----:B------:R-:W-:Y:S01]  /*c460*/  BSSY B0, `(.L_x_14615) ;  /* 0x0000006000007945 */ /* 0x000fe20003800000 */
[----:B------:R-:W-:Y:S02]  /*c470*/  IADD3 R4, R101, 0x3a0, RZ ;  /* 0x000003a065047810 */ /* 0x000fe40007ffe0ff */
[----:B------:R-:W-:Y:S02]  /*c480*/  LEA.HI.SX32 R200, R200, R101, 0x1b ;  /* 0x00000065c8c87211 */ /* 0x000fe400078fdaff */
[----:B------:R-:W-:Y:S01]  /*c490*/  LEA R198, R198, UR46, 0x2 ;  /* 0x0000002ec6c67c11 */ /* 0x000fe2000f8e10ff */
[----:B------:R-:W-:Y:S06]  /*c4a0*/  @!P0 BRA `(.L_x_14616) ;  /* 0x0000000000048947 */ /* 0x000fec0003800000 */
[----:B-1----:R3:W-:Y:S02]  /*c4b0*/  REDG.E.ADD.F32.FTZ.RN.STRONG.GPU desc[UR20][R6.64+-0x300], R5 ;  /* 0xfffd0005060079a6 */ /* 0x0027e4000c10f394 */
.L_x_14616:
[----:B------:R-:W-:Y:S05]  /*c4c0*/  BSYNC B0 ;  /* 0x0000000000007941 */ /* 0x000fea0003800000 */
.L_x_14615:
[----:B-1-3--:R1:W3:Y:S01]  /*c4d0*/  LDS R5, [R198+0x15c0] ;  /* 0x0015c000c6057984 */ /* 0x00a2e20000000800 */
[----:B------:R-:W-:Y:S01]  /*c4e0*/  BSSY B0, `(.L_x_14617) ;  /* 0x0000006000007945 */ /* 0x000fe20003800000 */
[----:B0-----:R-:W-:Y:S02]  /*c4f0*/  IADD3 R130, R101, 0x3c0, RZ ;  /* 0x000003c065827810 */ /* 0x001fe40007ffe0ff */
[----:B------:R-:W-:Y:S02]  /*c500*/  LEA.HI.SX32 R4, R4, R101, 0x1b ;  /* 0x0000006504047211 */ /* 0x000fe400078fdaff */
[----:B------:R-:W-:Y:S01]  /*c510*/  LEA R200, R200, UR46, 0x2 ;  /* 0x0000002ec8c87c11 */ /* 0x000fe2000f8e10ff */
[----:B------:R-:W-:Y:S06]  /*c520*/  @!P1 BRA `(.L_x_14618) ;  /* 0x0000000000049947 */ /* 0x000fec0003800000 */
[----:B---3--:R0:W-:Y:S02]  /*c530*/  REDG.E.ADD.F32.FTZ.RN.STRONG.GPU desc[UR20][R6.64+-0x280], R5 ;  /* 0xfffd8005060079a6 */ /* 0x0081e4000c10f394 */
.L_x_14618:
[----:B------:R-:W-:Y:S05]  /*c540*/  BSYNC B0 ;  /* 0x0000000000007941 */ /* 0x000fea0003800000 */
.L_x_14617:
[----:B0--3--:R0:W3:Y:S01]  /*c550*/  LDS R5, [R200+0x1640] ;  /* 0x00164000c8057984 */ /* 0x0090e20000000800 */
[----:B------:R-:W-:Y:S01]  /*c560*/  BSSY B0, `(.L_x_14619) ;  /* 0x0000006000007945 */ /* 0x000fe20003800000 */
[----:B------:R-:W-:Y:S02]  /*c570*/  IADD3 R150, R101, 0x3e0, RZ ;  /* 0x000003e065967810 */ /* 0x000fe40007ffe0ff */
[----:B------:R-:W-:Y:S02]  /*c580*/  LEA.HI.SX32 R130, R130, R101, 0x1b ;  /* 0x0000006582827211 */ /* 0x000fe400078fdaff */
[----:B------:R-:W-:Y:S01]  /*c590*/  LEA R4, R4, UR46, 0x2 ;  /* 0x0000002e04047c11 */ /* 0x000fe2000f8e10ff */
[----:B------:R-:W-:Y:S06]  /*c5a0*/  @!P2 BRA `(.L_x_14620) ;  /* 0x000000000004a947 */ /* 0x000fec0003800000 */
[----:B---3--:R4:W-:Y:S02]  /*c5b0*/  REDG.E.ADD.F32.FTZ.RN.STRONG.GPU desc[UR20][R6.64+-0x200], R5 ;  /* 0xfffe0005060079a6 */ /* 0x0089e4000c10f394 */
.L_x_14620:
[----:B------:R-:W-:Y:S05]  /*c5c0*/  BSYNC B0 ;  /* 0x0000000000007941 */ /* 0x000fea0003800000 */
.L_x_14619:
[----:B---34-:R3:W4:Y:S01]  /*c5d0*/  LDS R5, [R4+0x16c0] ;  /* 0x0016c00004057984 */ /* 0x0187220000000800 */
[----:B------:R-:W-:Y:S01]  /*c5e0*/  BSSY B0, `(.L_x_14621) ;  /* 0x0000006000007945 */ /* 0x000fe20003800000 */
[----:B------:R-:W-:Y:S01]  /*c5f0*/  LEA.HI.SX32 R150, R150, R101, 0x1b ;  /* 0x0000006596967211 */ /* 0x000fe200078fdaff */
[----:B------:R-:W-:Y:S01]  /*c600*/  FMUL.FTZ R179, R22, R179 ;  /* 0x000000b316b37220 */ /* 0x000fe20000410000 */
[----:B------:R-:W-:Y:S01]  /*c610*/  LEA R130, R130, UR46, 0x2 ;  /* 0x0000002e82827c11 */ /* 0x000fe2000f8e10ff */
[----:B------:R-:W-:Y:S06]  /*c620*/  @!P3 BRA `(.L_x_14622) ;  /* 0x000000000004b947 */ /* 0x000fec0003800000 */
[----:B----4-:R4:W-:Y:S02]  /*c630*/  REDG.E.ADD.F32.FTZ.RN.STRONG.GPU desc[UR20][R6.64+-0x180], R5 ;  /* 0xfffe8005060079a6 */ /* 0x0109e4000c10f394 */
.L_x_14622:
[----:B------:R-:W-:Y:S05]  /*c640*/  BSYNC B0 ;  /* 0x0000000000007941 */ /* 0x000fea0003800000 */
.L_x_14621:
[----:B----4-:R4:W0:Y:S01]  /*c650*/  LDS R5, [R130+0x1740] ;  /* 0x0017400082057984 */ /* 0x0108220000000800 */
[----:B------:R-:W-:Y:S01]  /*c660*/  BSSY B0, `(.L_x_14623) ;  /* 0x0000005000007945 */ /* 0x000fe20003800000 */
[----:B------:R-:W-:Y:S01]  /*c670*/  LEA R150, R150, UR46, 0x2 ;  /* 0x0000002e96967c11 */ /* 0x000fe2000f8e10ff */
[----:B---3--:R-:W-:Y:S02]  /*c680*/  FFMA.FTZ R4, R132, R27, R179 ;  /* 0x0000001b84047223 */ /* 0x008fe400000100b3 */
[----:B------:R-:W-:Y:S05]  /*c690*/  @!P4 BRA `(.L_x_14624) ;  /* 0x000000000004c947 */ /* 0x000fea0003800000 */
[----:B0-----:R3:W-:Y:S02]  /*c6a0*/  REDG.E.ADD.F32.FTZ.RN.STRONG.GPU desc[UR20][R6.64+-0x100], R5 ;  /* 0xffff0005060079a6 */ /* 0x0017e4000c10f394 */
.L_x_14624:
[----:B------:R-:W-:Y:S05]  /*c6b0*/  BSYNC B0 ;  /* 0x0000000000007941 */ /* 0x000fea0003800000 */
.L_x_14623:
[----:B0--3--:R0:W3:Y:S01]  /*c6c0*/  LDS R5, [R150+0x17c0] ;  /* 0x0017c00096057984 */ /* 0x0090e20000000800 */
[----:B------:R-:W-:Y:S01]  /*c6d0*/  BSSY B0, `(.L_x_14625) ;  /* 0x0000004000007945 */ /* 0x000fe20003800000 */
[----:B------:R-:W-:-:S03]  /*c6e0*/  FADD.FTZ R4, R25, R4 ;  /* 0x0000000419047221 */ /* 0x000fc60000010000 */
[----:B------:R-:W-:Y:S05]  /*c6f0*/  @!P5 BRA `(.L_x_14626) ;  /* 0x000000000004d947 */ /* 0x000fea0003800000 */
[----:B---3--:R3:W-:Y:S02]  /*c700*/  REDG.E.ADD.F32.FTZ.RN.STRONG.GPU desc[UR20][R6.64+-0x80], R5 ;  /* 0xffff8005060079a6 */ /* 0x0087e4000c10f394 */
.L_x_14626:
[----:B------:R-:W-:Y:S05]  /*c710*/  BSYNC B0 ;  /* 0x0000000000007941 */ /* 0x000fea0003800000 */
.L_x_14625:
[----:B----4-:R-:W4:Y:S01]  /*c720*/  SHFL.DOWN PT, R130, R157, 0x1, 0x1f ;  /* 0x08201f009d827f89 */ /* 0x010f2200000e0000 */
[----:B------:R-:W-:Y:S01]  /*c730*/  ISETP.GT.AND P0, PT, R190, 0x1e, PT ;  /* 0x0000001ebe00780c */ /* 0x000fe20003f04270 */
[----:B------:R-:W-:Y:S01]  /*c740*/  FADD.FTZ R34, R27, R34 ;  /* 0x000000221b227221 */ /* 0x000fe20000010000 */
[----:B---3--:R-:W-:Y:S01]  /*c750*/  MOV R5, R157 ;  /* 0x0000009d00057202 */ /* 0x008fe20000000f00 */
[----:B------:R-:W3:Y:S01]  /*c760*/  SHFL.DOWN PT, R179, R131, 0x1, 0x1f ;  /* 0x08201f0083b37f89 */ /* 0x000ee200000e0000 */
[----:B------:R-:W-:Y:S01]  /*c770*/  MOV R6, R131 ;  /* 0x0000008300067202 */ /* 0x000fe20000000f00 */
[----:B------:R-:W-:Y:S01]  /*c780*/  FMUL.FTZ R155, R2, R155 ;  /* 0x0000009b029b7220 */ /* 0x000fe20000410000 */
[----:B------:R-:W-:Y:S01]  /*c790*/  MOV R7, R24 ;  /* 0x0000001800077202 */ /* 0x000fe20000000f00 */
[----:B0-----:R-:W0:Y:S01]  /*c7a0*/  SHFL.DOWN PT, R150, R24, 0x1, 0x1f ;  /* 0x08201f0018967f89 */ /* 0x001e2200000e0000 */
[----:B------:R-:W-:Y:S01]  /*c7b0*/  FMUL.FTZ R148, R3, R148 ;  /* 0x0000009403947220 */ /* 0x000fe20000410000 */
[----:B------:R-:W-:Y:S01]  /*c7c0*/  FMUL.FTZ R23, R23, R136 ;  /* 0x0000008817177220 */ /* 0x000fe20000410000 */
[----:B------:R-:W-:Y:S01]  /*c7d0*/  FMUL.FTZ R141, R22, R141 ;  /* 0x0000008d168d7220 */ /* 0x000fe20000410000 */
[----:B------:R-:W5:Y:S01]  /*c7e0*/  SHFL.DOWN PT, R25, R4, 0x1, 0x1f ;  /* 0x08201f0004197f89 */ /* 0x000f6200000e0000 */
        /* <DEDUP_REMOVED lines=14> */
[----:B------:R-:W-:Y:S01]  /*c8d0*/  FMUL.FTZ R0, R9, R0 ;  /* 0x0000000009007220 */ /* 0x000fe20000410000 */
[----:B---3--:R-:W-:Y:S01]  /*c8e0*/  @!P0 FADD.FTZ R6, R6, R179 ;  /* 0x000000b306068221 */ /* 0x008fe20000010000 */
[----:B------:R-:W3:Y:S01]  /*c8f0*/  SHFL.DOWN PT, R130, R5, 0x2, 0x1f ;  /* 0x08401f0005827f89 */ /* 0x000ee200000e0000 */
[----:B------:R-:W-:Y:S01]  /*c900*/  FMUL.FTZ R20, R11, R20 ;  /* 0x000000140b147220 */ /* 0x000fe20000410000 */
[----:B------:R-:W-:Y:S01]  /*c910*/  FFMA.FTZ R220, R220, R151, R149 ;  /* 0x00000097dcdc7223 */ /* 0x000fe20000010095 */
[----:B0-----:R-:W-:Y:S01]  /*c920*/  @!P0 FADD.FTZ R7, R7, R150 ;  /* 0x0000009607078221 */ /* 0x001fe20000010000 */
[----:B------:R-:W0:Y:S01]  /*c930*/  SHFL.DOWN PT, R131, R6, 0x2, 0x1f ;  /* 0x08401f0006837f89 */ /* 0x000e2200000e0000 */
        /* <DEDUP_REMOVED lines=31> */
[----:B-----5:R-:W-:Y:S01]  /*cb30*/  @!P0 FADD.FTZ R4, R4, R25 ;  /* 0x0000001904048221 */ /* 0x020fe20000010000 */
        /* <DEDUP_REMOVED lines=8> */
[----:B------:R-:W5:Y:S01]  /*cbc0*/  SHFL.DOWN PT, R25, R4, 0x4, 0x1f ;  /* 0x08801f0004197f89 */ /* 0x000f6200000e0000 */
        /* <DEDUP_REMOVED lines=15> */
[----:B---3--:R-:W-:Y:S01]  /*ccc0*/  @!P0 FADD.FTZ R5, R5, R24 ;  /* 0x0000001805058221 */ /* 0x008fe20000010000 */
[----:B------:R-:W-:Y:S01]  /*ccd0*/  FADD.FTZ R59, R110, R59 ;  /* 0x0000003b6e3b7221 */ /* 0x000fe20000010000 */
[----:B------:R-:W-:Y:S01]  /*cce0*/  FADD.FTZ R38, R127, R38 ;  /* 0x000000267f267221 */ /* 0x000fe20000010000 */
[----:B------:R-:W-:Y:S01]  /*ccf0*/  FADD.FTZ R64, R107, R64 ;  /* 0x000000406b407221 */ /* 0x000fe20000010000 */
[----:B----4-:R-:W-:Y:S01]  /*cd00*/  @!P0 FADD.FTZ R7, R7, R130 ;  /* 0x0000008207078221 */ /* 0x010fe20000010000 */
[----:B------:R-:W0:Y:S01]  /*cd10*/  SHFL.DOWN PT, R2, R5, 0x8, 0x1f ;  /* 0x09001f0005027f89 */ /* 0x000e2200000e0000 */
[----:B------:R-:W-:Y:S01]  /*cd20*/  FADD.FTZ R58, R161, R58 ;  /* 0x0000003aa13a7221 */ /* 0x000fe20000010000 */
[----:B------:R-:W-:Y:S01]  /*cd30*/  FADD.FTZ R47, R126, R47 ;  /* 0x0000002f7e2f7221 */ /* 0x000fe20000010000 */
[----:B-----5:R-:W-:Y:S01]  /*cd40*/  @!P0 FADD.FTZ R4, R4, R25 ;  /* 0x0000001904048221 */ /* 0x020fe20000010000 */
        /* <DEDUP_REMOVED lines=20> */
[----:B---3--:R-:W-:-:S04]  /*ce90*/  @!P0 FADD.FTZ R7, R7, R24 ;  /* 0x0000001807078221 */ /* 0x008fc80000010000 */
[----:B------:R-:W0:Y:S01]  /*cea0*/  SHFL.DOWN PT, R2, R5, 0x10, 0x1f ;  /* 0x0a001f0005027f89 */ /* 0x000e2200000e0000 */
[----:B----4-:R-:W-:-:S03]  /*ceb0*/  @!P0 FADD.FTZ R6, R6, R25 ;  /* 0x0000001906068221 */ /* 0x010fc60000010000 */
[----:B------:R-:W3:Y:S01]  /*cec0*/  SHFL.DOWN PT, R22, R7, 0x10, 0x1f ;  /* 0x0a001f0007167f89 */ /* 0x000ee200000e0000 */
[----:B-----5:R-:W-:-:S03]  /*ced0*/  @!P0 FADD.FTZ R4, R4, R3 ;  /* 0x0000000304048221 */ /* 0x020fc60000010000 */
[----:B------:R-:W4:Y:S01]  /*cee0*/  SHFL.DOWN PT, R23, R6, 0x10, 0x1f ;  /* 0x0a001f0006177f89 */ /* 0x000f2200000e0000 */
[----:B------:R-:W-:-:S03]  /*cef0*/  ISETP.GT.AND P0, PT, R190, 0xf, PT ;  /* 0x0000000fbe00780c */ /* 0x000fc60003f04270 */
[----:B------:R-:W5:Y:S10]  /*cf00*/  SHFL.DOWN PT, R3, R4, 0x10, 0x1f ;  /* 0x0a001f0004037f89 */ /* 0x000f7400000e0000 */
[----:B0-----:R-:W-:Y:S01]  /*cf10*/  @!P0 FADD.FTZ R5, R5, R2 ;  /* 0x0000000205058221 */ /* 0x001fe20000010000 */
[----:B---3--:R-:W-:Y:S01]  /*cf20*/  @!P0 FADD.FTZ R7, R7, R22 ;  /* 0x0000001607078221 */ /* 0x008fe20000010000 */
        /* <DEDUP_REMOVED lines=9> */
[----:B------:R-:W3:Y:S01]  /*cfc0*/  @P0 LDS.64 R8, [UR19+0x3e10] ;  /* 0x003e1013ff080984 */ /* 0x000ee20008000a00 */
[----:B0-----:R-:W-:Y:S01]  /*cfd0*/  @P0 FADD.FTZ R7, R7, R3 ;  /* 0x0000000307070221 */ /* 0x001fe20000010000 */
[----:B------:R-:W-:Y:S01]  /*cfe0*/  @P0 FADD.FTZ R6, R6, R2 ;  /* 0x0000000206060221 */ /* 0x000fe20000010000 */
[----:B---3--:R-:W-:Y:S01]  /*cff0*/  @P0 FADD.FTZ R5, R5, R9 ;  /* 0x0000000905050221 */ /* 0x008fe20000010000 */
[----:B------:R-:W-:-:S03]  /*d000*/  @P0 FADD.FTZ R4, R4, R8 ;  /* 0x0000000804040221 */ /* 0x000fc60000010000 */
[----:B------:R3:W-:Y:S04]  /*d010*/  STS.64 [UR19+0x4610], R6 ;  /* 0x00461006ff007988 */ /* 0x0007e80008000a13 */
[----:B------:R3:W-:Y:S02]  /*d020*/  STS.64 [UR19+0x3e10], R4 ;  /* 0x003e1004ff007988 */ /* 0x0007e40008000a13 */
.L_x_14628:
[----:B------:R-:W-:Y:S05]  /*d030*/  BSYNC B0 ;  /* 0x0000000000007941 */ /* 0x000fea0003800000 */
.L_x_14627:
[----:B------:R-:W-:Y:S02]  /*d040*/  UIADD3 UR7, UR7, 0x1, URZ ;  /* 0x0000000107077890 */ /* 0x000fe4000fffe03f */
[----:B------:R-:W-:Y:S02]  /*d050*/  UIADD3 UR8, UP1, UR8, 0x1, URZ ;  /* 0x0000000108087890 */ /* 0x000fe4000ff3e03f */
[----:B------:R-:W-:Y:S02]  /*d060*/  UISETP.GE.AND UP0, UPT, UR7, UR53, UPT ;  /* 0x000000350700728c */ /* 0x000fe4000bf06270 */
[----:B------:R-:W-:-:S04]  /*d070*/  UIADD3.X UR9, URZ, UR9, URZ, UP1, !UPT ;  /* 0x000000093f097290 */ /* 0x000fc80008ffe43f */
[----:B------:R-:W-:-:S13]  /*d080*/  PLOP3.LUT P0, PT, PT, PT, UP0, 0x80, 0x0 ;  /* 0x000000000000781c */ /* 0x000fda0003f0f008 */
[----:B------:R-:W-:Y:S05]  /*d090*/  @!P0 BRA `(.L_x_14629) ;  /* 0xffffff7c00a48947 */ /* 0x000fea000383ffff */
.L_x_14550:
[----:B------:R-:W-:Y:S01]  /*d0a0*/  BAR.SYNC.DEFER_BLOCKING 0x0 ;  /* 0x0000000000007b1d */ /* 0x000fe20000010000 */
[----:B0-----:R-:W-:-:S07]  /*d0b0*/  HFMA2.MMA R2, -RZ, RZ, 0, 9.5367431640625e-07 ;  /* 0x00000010ff027435 */ /* 0x001fce00000001ff */
[----:B------:R-:W0:Y:S01]  /*d0c0*/  S2UR UR8, SR_CgaCtaId ;  /* 0x00000000000879c3 */ /* 0x000e220000008800 */
[----:B------:R-:W-:Y:S01]  /*d0d0*/  UMOV UR7, 0x400 ;  /* 0x0000040000077882 */ /* 0x000fe20000000000 */
[----:B------:R-:W-:Y:S01]  /*d0e0*/  F2FP.BF16.F32.PACK_AB R43, R34, R43 ;  /* 0x0000002b222b723e */ /* 0x000fe200000010ff */
[----:B------:R-:W-:Y:S01]  /*d0f0*/  ULDC.64 UR18, c[0x0][0x388] ;  /* 0x0000e20000127ab9 */ /* 0x000fe20000000a00 */
[----:B------:R-:W-:Y:S01]  /*d100*/  F2FP.BF16.F32.PACK_AB R42, R35, R42 ;  /* 0x0000002a232a723e */ /* 0x000fe200000010ff */
[----:B------:R-:W-:Y:S01]  /*d110*/  IMAD.WIDE R2, R99, R2, UR24 ;  /* 0x0000001863027e25 */ /* 0x000fe2000f8e0202 */
[----:B------:R-:W-:-:S04]  /*d120*/  ULDC.64 UR26, c[0x0][0x390] ;  /* 0x0000e400001a7ab9 */ /* 0x000fc80000000a00 */
[----:B-1-3--:R-:W3:Y:S04]  /*d130*/  LDG.E.128 R4, desc[UR20][R2.64] ;  /* 0x0000001402047981 */ /* 0x00aee8000c1e1d00 */
[----:B------:R-:W4:Y:S01]  /*d140*/  LDG.E.128 R12, desc[UR20][R2.64+0x200] ;  /* 0x00020014020c7981 */ /* 0x000f22000c1e1d00 */
[----:B------:R-:W-:Y:S02]  /*d150*/  UIMAD UR17, UR11, UR26, URZ ;  /* 0x0000001a0b1172a4 */ /* 0x000fe4000f8e023f */
[----:B0-----:R-:W-:Y:S02]  /*d160*/  ULEA UR7, UR8, UR7, 0x18 ;  /* 0x0000000708077291 */ /* 0x001fe4000f8ec03f */
[----:B------:R-:W-:Y:S02]  /*d170*/  ULEA UR8, UR16, 0xfffffe00, 0x9 ;  /* 0xfffffe0010087891 */ /* 0x000fe4000f8e483f */
[----:B------:R-:W-:-:S02]  /*d180*/  UIMAD UR17, UR10, UR27, UR17 ;  /* 0x0000001b0a1172a4 */ /* 0x000fc4000f8e0211 */
[----:B------:R-:W-:Y:S01]  /*d190*/  LEA R28, R190, UR7, 0x5 ;  /* 0x00000007be1c7c11 */ /* 0x000fe2000f8e28ff */
[----:B------:R-:W-:Y:S02]  /*d1a0*/  UIMAD UR7, UR48, UR18, URZ ;  /* 0x00000012300772a4 */ /* 0x000fe4000f8e023f */
[----:B------:R-:W-:Y:S02]  /*d1b0*/  USHF.R.S32.HI UR9, URZ, 0x1f, UR8 ;  /* 0x0000001f3f097899 */ /* 0x000fe40008011408 */
[----:B------:R-:W-:Y:S02]  /*d1c0*/  UIMAD UR7, UR12, UR19, UR7 ;  /* 0x000000130c0772a4 */ /* 0x000fe4000f8e0207 */
[----:B------:R-:W-:Y:S02]  /*d1d0*/  UIMAD.WIDE.U32 UR18, UR12, UR18, UR8 ;  /* 0x000000120c1272a5 */ /* 0x000fe4000f8e0008 */
[----:B------:R-:W-:Y:S02]  /*d1e0*/  UIADD3 UR24, UP1, UR24, -0x400, URZ ;  /* 0xfffffc0018187890 */ /* 0x000fe4000ff3e03f */
[----:B------:R-:W-:-:S02]  /*d1f0*/  UIADD3 UR19, UR19, UR7, URZ ;  /* 0x0000000713137290 */ /* 0x000fc4000fffe03f */
[----:B------:R-:W-:Y:S02]  /*d200*/  UIADD3 UR14, UP2, UR14, -0x800, URZ ;  /* 0xfffff8000e0e7890 */ /* 0x000fe4000ff5e03f */
[----:B------:R-:W-:Y:S02]  /*d210*/  UIMAD.WIDE.U32 UR18, UR10, UR26, UR18 ;  /* 0x0000001a0a1272a5 */ /* 0x000fe4000f8e0012 */
[----:B------:R-:W-:Y:S01]  /*d220*/  UIADD3 UR52, UP3, UR52, -0x400, URZ ;  /* 0xfffffc0034347890 */ /* 0x000fe2000ff7e03f */
[----:B------:R-:W-:Y:S01]  /*d230*/  ULDC.64 UR26, c[0x0][0x3e0] ;  /* 0x0000f800001a7ab9 */ /* 0x000fe20000000a00 */
[----:B------:R-:W-:Y:S02]  /*d240*/  UIADD3 UR17, UR19, UR17, URZ ;  /* 0x0000001113117290 */ /* 0x000fe4000fffe03f */
[----:B------:R-:W-:Y:S02]  /*d250*/  ULEA UR7, UP0, UR18, UR26, 0x1 ;  /* 0x0000001a12077291 */ /* 0x000fe4000f80083f */
[----:B------:R-:W-:-:S02]  /*d260*/  UIADD3 UR50, UP4, UR50, -0x400, URZ ;  /* 0xfffffc0032327890 */ /* 0x000fc4000ff9e03f */
[----:B------:R-:W-:Y:S02]  /*d270*/  ULEA.HI.X UR18, UR18, UR27, UR17, 0x1, UP0 ;  /* 0x0000001b12127291 */ /* 0x000fe400080f0c11 */
[----:B------:R-:W-:Y:S02]  /*d280*/  UIADD3 UR6, UR6, 0x1, URZ ;  /* 0x0000000106067890 */ /* 0x000fe4000fffe03f */
[----:B------:R-:W-:Y:S02]  /*d290*/  UIADD3.X UR25, UR25, -0x1, URZ, UP1, !UPT ;  /* 0xffffffff19197890 */ /* 0x000fe40008ffe43f */
        /* <DEDUP_REMOVED lines=149> */
[----:B------:R-:W-:Y:S02]  /*dbf0*/  ULDC.64 UR18, c[0x0][0x3a8] ;  /* 0x0000ea0000127ab9 */ /* 0x000fe40000000a00 */
[----:B------:R-:W-:-:S03]  /*dc00*/  UIMAD.WIDE.U32 UR8, UR12, UR18, UR8 ;  /* 0x000000120c0872a5 */ /* 0x000fc6000f8e0008 */
[----:B------:R-:W1:Y:S01]  /*dc10*/  @!P4 MUFU.RCP R5, R5 ;  /* 0x000000050005c308 */ /* 0x000e620000001000 */
[----:B---3--:R-:W-:Y:S01]  /*dc20*/  MOV R2, UR7 ;  /* 0x0000000700027c02 */ /* 0x008fe20008000f00 */
[----:B-----5:R-:W-:Y:S01]  /*dc30*/  @!P6 FMUL.FTZ R62, R62, R17 ;  /* 0x000000113e3ee220 */ /* 0x020fe20000410000 */
[----:B------:R-:W-:Y:S01]  /*dc40*/  F2FP.BF16.F32.PACK_AB R17, R53, R52 ;  /* 0x000000343511723e */ /* 0x000fe200000010ff */
[----:B------:R-:W-:Y:S02]  /*dc50*/  UIMAD UR7, UR48, UR18, URZ ;  /* 0x00000012300772a4 */ /* 0x000fe4000f8e023f */
[----:B------:R-:W-:Y:S02]  /*dc60*/  IMAD.WIDE R2, R99, 0x10, R2 ;  /* 0x0000001063027825 */ /* 0x000fe400078e0202 */
        /* <DEDUP_REMOVED lines=9> */
[----:B------:R-:W-:Y:S01]  /*dd00*/  ULDC.64 UR18, c[0x0][0x3b0] ;  /* 0x0000ec0000127ab9 */ /* 0x000fe20000000a00 */
[----:B------:R-:W-:Y:S01]  /*dd10*/  BAR.SYNC.DEFER_BLOCKING 0x0 ;  /* 0x0000000000007b1d */ /* 0x000fe20000010000 */
[----:B------:R-:W-:Y:S02]  /*dd20*/  UIADD3 UR9, UR9, UR7, URZ ;  /* 0x0000000709097290 */ /* 0x000fe4000fffe03f */
[----:B------:R-:W-:Y:S02]  /*dd30*/  UIMAD UR7, UR11, UR18, URZ ;  /* 0x000000120b0772a4 */ /* 0x000fe4000f8e023f */
[----:B------:R-:W-:Y:S01]  /*dd40*/  UIMAD.WIDE.U32 UR8, UR10, UR18, UR8 ;  /* 0x000000120a0872a5 */ /* 0x000fe2000f8e0008 */
[----:B------:R-:W1:Y:S01]  /*dd50*/  @!P1 MUFU.RCP R6, R6 ;  /* 0x0000000600069308 */ /* 0x000e620000001000 */
[----:B---3--:R-:W-:Y:S01]  /*dd60*/  @!P3 FMUL.FTZ R59, R59, R0 ;  /* 0x000000003b3bb220 */ /* 0x008fe20000410000 */
[----:B------:R-:W-:Y:S01]  /*dd70*/  FADD.FTZ R0, R50, R103 ;  /* 0x0000006732007221 */ /* 0x000fe20000010000 */
[----:B------:R-:W-:-:S03]  /*dd80*/  UIMAD UR7, UR10, UR19, UR7 ;  /* 0x000000130a0772a4 */ /* 0x000fc6000f8e0207 */
[----:B------:R-:W-:Y:S01]  /*dd90*/  F2FP.BF16.F32.PACK_AB R20, R59, R58 ;  /* 0x0000003a3b14723e */ /* 0x000fe200000010ff */
[----:B------:R-:W-:Y:S01]  /*dda0*/  FADD.FTZ R5, R0, R51 ;  /* 0x0000003300057221 */ /* 0x000fe20000010000 */
[----:B--2---:R-:W-:Y:S01]  /*ddb0*/  @!P5 FMUL.FTZ R63, R63, R4 ;  /* 0x000000043f3fd220 */ /* 0x004fe20000410000 */
[----:B------:R-:W-:Y:S01]  /*ddc0*/  ULDC.64 UR18, c[0x0][0x3f0] ;  /* 0x0000fc0000127ab9 */ /* 0x000fe20000000a00 */
[----:B------:R-:W-:Y:S01]  /*ddd0*/  UIADD3 UR9, UR9, UR7, URZ ;  /* 0x0000000709097290 */ /* 0x000fe2000fffe03f */
[----:B------:R-:W-:Y:S01]  /*dde0*/  FADD.FTZ R52, R5, R52 ;  /* 0x0000003405347221 */ /* 0x000fe20000010000 */
[----:B------:R-:W-:Y:S01]  /*ddf0*/  ULEA UR7, UP0, UR8, UR18, 0x1 ;  /* 0x0000001208077291 */ /* 0x000fe2000f80083f */
[----:B------:R-:W-:Y:S02]  /*de00*/  F2FP.BF16.F32.PACK_AB R22, R63, R62 ;  /* 0x0000003e3f16723e */ /* 0x000fe400000010ff */
[----:B------:R-:W-:Y:S01]  /*de10*/  FADD.FTZ R53, R52, R53 ;  /* 0x0000003534357221 */ /* 0x000fe20000010000 */
[----:B------:R-:W-:Y:S01]  /*de20*/  ULEA.HI.X UR8, UR8, UR19, UR9, 0x1, UP0 ;  /* 0x0000001308087291 */ /* 0x000fe200080f0c09 */
[----:B-1----:R-:W-:Y:S01]  /*de30*/  @!P1 FMUL.FTZ R65, R65, R6 ;  /* 0x0000000641419220 */ /* 0x002fe20000410000 */
[----:B------:R-:W-:Y:S01]  /*de40*/  STS.128 [R28], R16 ;  /* 0x000000101c007388 */ /* 0x000fe20000000c00 */
[----:B------:R-:W-:Y:S01]  /*de50*/  FADD.FTZ R54, R53, R54 ;  /* 0x0000003635367221 */ /* 0x000fe20000010000 */
[----:B0-----:R-:W-:Y:S01]  /*de60*/  MOV R2, UR7 ;  /* 0x0000000700027c02 */ /* 0x001fe20008000f00 */
[----:B------:R-:W-:Y:S01]  /*de70*/  UISETP.GT.AND UP0, UPT, UR16, 0x1, UPT ;  /* 0x000000011000788c */ /* 0x000fe2000bf04270 */
[----:B------:R-:W-:Y:S01]  /*de80*/  F2FP.BF16.F32.PACK_AB R23, R65, R64 ;  /* 0x000000404117723e */ /* 0x000fe200000010ff */
[----:B------:R-:W-:Y:S01]  /*de90*/  FADD.FTZ R55, R54, R55 ;  /* 0x0000003736377221 */ /* 0x000fe20000010000 */
[----:B------:R-:W-:-:S03]  /*dea0*/  MOV R3, UR8 ;  /* 0x0000000800037c02 */ /* 0x000fc60008000f00 */
        /* <DEDUP_REMOVED lines=19> */
.L_x_14516:
        /* <DEDUP_REMOVED lines=28> */
.L_x_14632:
[----:B------:R-:W-:Y:S05]  /*e1a0*/  BSYNC B0 ;  /* 0x0000000000007941 */ /* 0x000fea0003800000 */
.L_x_14631:
        /* <DEDUP_REMOVED lines=29> */
[----:B------:R-:W-:Y:S01]  /*e380*/  MOV R11, RZ ;  /* 0x000000ff000b7202 */ /* 0x000fe20000000f00 */
[----:B------:R-:W-:Y:S06]  /*e390*/  BRA `(.L_x_14635) ;  /* 0x0000000000047947 */ /* 0x000fec0003800000 */
.L_x_14634:
[----:B0-----:R-:W2:Y:S02]  /*e3a0*/  S2R R11, SR_TID.X ;  /* 0x00000000000b7919 */ /* 0x001ea40000002100 */
.L_x_14635:
[----:B------:R-:W-:Y:S05]  /*e3b0*/  BSYNC B0 ;  /* 0x0000000000007941 */ /* 0x000fea0003800000 */
.L_x_14633:
        /* <DEDUP_REMOVED lines=22> */
.L_x_14637:
        /* <DEDUP_REMOVED lines=32> */
.L_x_14636:
[----:B------:R-:W-:Y:S05]  /*e720*/  EXIT ;  /* 0x000000000000794d */ /* 0x000fea0003800000 */
.L_x_14638:
        /* <DEDUP_REMOVED lines=13> */
.L_x_18987:


//--------------------- .text._Z25selective_scan_bwd_kernelI32Selective_Scan_bwd_kernel_traitsILi32ELi16ELb1ELb1ELb0ELb0ELb0EN3c108BFloat16ENS1_7complexIfEEEEv12SSMParamsBwd --------------------------
	.section	.text._Z25selective_scan_bwd_kernelI32Selective_Scan_bwd_kernel_traitsILi32ELi16ELb1ELb1ELb0ELb0ELb0EN3c108BFloat16ENS1_7complexIfEEEEv12SSMParamsBwd,"ax",@progbits
	.align	128
        .global         _Z25selective_scan_bwd_kernelI32Selective_Scan_bwd_kernel_traitsILi32ELi16ELb1ELb1ELb0ELb0ELb0EN3c108BFloat16ENS1_7complexIfEEEEv12SSMParamsBwd
        .type           _Z25selective_scan_bwd_kernelI32Selective_Scan_bwd_kernel_traitsILi32ELi16ELb1ELb1ELb0ELb0ELb0EN3c108BFloat16ENS1_7complexIfEEEEv12SSMParamsBwd,@function
        .size           _Z25selective_scan_bwd_kernelI32Selective_Scan_bwd_kernel_traitsILi32ELi16ELb1ELb1ELb0ELb0ELb0EN3c108BFloat16ENS1_7complexIfEEEEv12SSMParamsBwd,(.L_x_18988 - _Z25selective_scan_bwd_kernelI32Selective_Scan_bwd_kernel_traitsILi32ELi16ELb1ELb1ELb0ELb0ELb0EN3c108BFloat16ENS1_7complexIfEEEEv12SSMParamsBwd)
        .other          _Z25selective_scan_bwd_kernelI32Selective_Scan_bwd_kernel_traitsILi32ELi16ELb1ELb1ELb0ELb0ELb0EN3c108BFloat16ENS1_7complexIfEEEEv12SSMParamsBwd,@"STO_CUDA_ENTRY STV_DEFAULT"
_Z25selective_scan_bwd_kernelI32Selective_Scan_bwd_kernel_traitsILi32ELi16ELb1ELb1ELb0ELb0ELb0EN3c108BFloat16ENS1_7complexIfEEEEv12SSMParamsBwd:
.text._Z25selective_scan_bwd_kernelI32Selective_Scan_bwd_kernel_traitsILi32ELi16ELb1ELb1ELb0ELb0ELb0EN3c108BFloat16ENS1_7complexIfEEEEv12SSMParamsBwd:
        /* <DEDUP_REMOVED lines=67> */
[----:B------:R-:W-:Y:S01]  /*0430*/  UIMAD UR30, UR15, UR20, URZ ;  /* 0x000000140f1e72a4 */ /* 0x000fe2000f8e023f */
[----:B------:R-:W-:Y:S01]  /*0440*/  UMOV UR58, URZ ;  /* 0x0000003f003a7c82 */ /* 0x000fe20008000000 */
[----:B------:R-:W0:Y:S01]  /*0450*/  F2I.FTZ.U32.TRUNC.NTZ R2, R2 ;  /* 0x0000000200027305 */ /* 0x000e22000021f000 */
[----:B------:R-:W-:Y:S01]  /*0460*/  R2UR UR32, R0 ;  /* 0x00000000002072ca */ /* 0x000fe200000e0000 */
[----:B------:R-:W-:Y:S02]  /*0470*/  @UP1 ULEA UR58, UP2, UR10, UR34, 0x2 ;  /* 0x000000220a3a1291 */ /* 0x000fe4000f84103f */
[----:B------:R-:W-:Y:S01]  /*0480*/  UIMAD UR30, UR10, UR21, UR30 ;  /* 0x000000150a1e72a4 */ /* 0x000fe2000f8e021e */
[----:B------:R-:W-:Y:S01]  /*0490*/  UMOV UR59, URZ ;  /* 0x0000003f003b7c82 */ /* 0x000fe20008000000 */
[----:B------:R-:W-:-:S02]  /*04a0*/  @UP1 ULEA.HI.X UR59, UR10, UR35, UR15, 0x2, UP2 ;  /* 0x000000230a3b1291 */ /* 0x000fc400090f140f */
[----:B------:R-:W-:Y:S02]  /*04b0*/  UIADD3 UR13, UR13, UR25, URZ ;  /* 0x000000190d0d7290 */ /* 0x000fe4000fffe03f */
[----:B------:R-:W-:Y:S02]  /*04c0*/  UIADD3 UR17, UR17, UR24, URZ ;  /* 0x0000001811117290 */ /* 0x000fe4000fffe03f */
[----:B------:R-:W-:Y:S01]  /*04d0*/  UISETP.NE.AND UP1, UPT, UR28, URZ, UPT ;  /* 0x0000003f1c00728c */ /* 0x000fe2000bf25270 */
[----:B0-----:R-:W-:Y:S01]  /*04e0*/  R2UR UR5, R2 ;  /* 0x00000000020572ca */ /* 0x001fe200000e0000 */
[----:B------:R-:W-:Y:S01]  /*04f0*/  ULDC.64 UR24, c[0x0][0x2f0] ;  /* 0x0000bc0000187ab9 */ /* 0x000fe20000000a00 */
[----:B------:R-:W-:-:S11]  /*0500*/  UIADD3 UR9, UR9, UR14, URZ ;  /* 0x0000000e09097290 */ /* 0x000fd6000fffe03f */
        /* <DEDUP_REMOVED lines=17> */
[----:B------:R-:W-:Y:S01]  /*0620*/  ULOP3.LUT UR12, UR10, UR28, URZ, 0x3c, !UPT ;  /* 0x0000001c0a0c7292 */ /* 0x000fe2000f8e3c3f */
[----:B------:R-:W-:Y:S01]  /*0630*/  ULDC UR13, c[0x0][0x224] ;  /* 0x00008900000d7ab9 */ /* 0x000fe20000000800 */
[----:B------:R-:W-:-:S03]  /*0640*/  UIMAD UR29, UR10, UR21, UR29 ;  /* 0x000000150a1d72a4 */ /* 0x000fc6000f8e021d */
[----:B------:R-:W-:Y:S02]  /*0650*/  @!UP4 UIADD3 UR15, UR15, -UR31, URZ ;  /* 0x8000001f0f0fc290 */ /* 0x000fe4000fffe03f */
[----:B------:R-:W-:Y:S02]  /*0660*/  ULEA UR20, UR13, 0xfffffe00, 0x9 ;  /* 0xfffffe000d147891 */ /* 0x000fe4000f8e483f */
[----:B------:R-:W-:Y:S02]  /*0670*/  UISETP.GE.U32.AND UP3, UPT, UR15, UR31, UPT ;  /* 0x0000001f0f00728c */ /* 0x000fe4000bf66070 */
[----:B------:R-:W-:Y:S02]  /*0680*/  @!UP4 UIADD3 UR27, UR27, 0x1, URZ ;  /* 0x000000011b1bc890 */ /* 0x000fe4000fffe03f */
[----:B------:R-:W-:Y:S02]  /*0690*/  USHF.R.S32.HI UR21, URZ, 0x1f, UR20 ;  /* 0x0000001f3f157899 */ /* 0x000fe40008011414 */
[----:B------:R-:W-:-:S02]  /*06a0*/  UIADD3 UR4, UP5, UR20, UR4, URZ ;  /* 0x0000000414047290 */ /* 0x000fc4000ffbe03f */
        /* <DEDUP_REMOVED lines=9> */
[----:B------:R-:W-:Y:S02]  /*0740*/  @!UP2 UIADD3 UR12, -UR12, URZ, URZ ;  /* 0x0000003f0c0ca290 */ /* 0x000fe4000fffe13f */
[----:B------:R-:W-:Y:S02]  /*0750*/  ULEA UR49, UP3, UR48, UR4, 0x1 ;  /* 0x0000000430317291 */ /* 0x000fe4000f86083f */
        /* <DEDUP_REMOVED lines=11> */
[----:B------:R-:W-:Y:S01]  /*0810*/  ULEA UR19, UR13, 0xfffffc00, 0xa ;  /* 0xfffffc000d137891 */ /* 0x000fe2000f8e503f */
[----:B------:R-:W-:Y:S01]  /*0820*/  @UP0 ULDC UR14, c[0x0][0x214] ;  /* 0x00008500000e0ab9 */ /* 0x000fe20000000800 */
[----:B------:R-:W-:Y:S02]  /*0830*/  ULEA.HI.X UR50, UR20, UR5, UR50, 0x1, UP1 ;  /* 0x0000000514327291 */ /* 0x000fe400088f0c32 */
[----:B------:R-:W-:Y:S02]  /*0840*/  @UP0 UIMAD UR14, UR11, UR14, UR10 ;  /* 0x0000000e0b0e02a4 */ /* 0x000fe4000f8e020a */
[----:B------:R-:W-:Y:S02]  /*0850*/  UISETP.GE.AND UP1, UPT, UR13, 0x1, UPT ;  /* 0x000000010d00788c */ /* 0x000fe4000bf26270 */
[----:B------:R-:W-:Y:S02]  /*0860*/  UIADD3 UR20, UP2, UR19, UR16, URZ ;  /* 0x0000001013147290 */ /* 0x000fe4000ff5e03f */
[----:B------:R-:W-:Y:S01]  /*0870*/  UIADD3 UR17, UR17, UR21, URZ ;  /* 0x0000001511117290 */ /* 0x000fe2000fffe03f */
[----:B------:R-:W-:Y:S01]  /*0880*/  ULDC.64 UR8, c[0x0][0x2d8] ;  /* 0x0000b60000087ab9 */ /* 0x000fe20000000a00 */
[----:B------:R-:W-:Y:S01]  /*0890*/  @UP0 UIMAD UR14, UR14, UR13, URZ ;  /* 0x0000000d0e0e02a4 */ /* 0x000fe2000f8e023f */
[----:B------:R-:W-:Y:S01]  /*08a0*/  UMOV UR4, URZ ;  /* 0x0000003f00047c82 */ /* 0x000fe20008000000 */
[----:B------:R-:W-:-:S02]  /*08b0*/  ULEA UR16, UP3, UR20, UR8, 0x1 ;  /* 0x0000000814107291 */ /* 0x000fc4000f86083f */
[----:B------:R-:W-:Y:S01]  /*08c0*/  ULEA.HI.X.SX32 UR17, UR19, UR17, 0x1, UP2 ;  /* 0x0000001113117291 */ /* 0x000fe200090f0e3f */
[----:B------:R-:W-:Y:S01]  /*08d0*/  @UP0 ULDC UR24, c[0x0][0x21c] ;  /* 0x0000870000180ab9 */ /* 0x000fe20000000800 */
[----:B------:R-:W-:Y:S01]  /*08e0*/  UMOV UR5, URZ ;  /* 0x0000003f00057c82 */ /* 0x000fe20008000000 */
[----:B------:R-:W-:Y:S02]  /*08f0*/  @UP0 UIMAD UR14, UR14, UR24, URZ ;  /* 0x000000180e0e02a4 */ /* 0x000fe4000f8e023f */
        /* <DEDUP_REMOVED lines=14> */
[----:B------:R-:W-:Y:S01]  /*09e0*/  ULDC UR13, c[0x0][0x224] ;  /* 0x00008900000d7ab9 */ /* 0x000fe20000000800 */
[----:B------:R-:W-:Y:S01]  /*09f0*/  UMOV UR15, UR18 ;  /* 0x00000012000f7c82 */ /* 0x000fe20008000000 */
[----:B------:R-:W-:Y:S01]  /*0a00*/  UMOV UR6, URZ ;  /* 0x0000003f00067c82 */ /* 0x000fe20008000000 */
[----:B0-----:R-:W-:-:S04]  /*0a10*/  SHF.L.U32 R99, R102, 0x1, RZ ;  /* 0x0000000166637819 */ /* 0x001fc800000006ff */
[----:B-1----:R-:W-:-:S07]  /*0a20*/  LOP3.LUT R99, R99, 0xffffffc0, RZ, 0xc0, !PT ;  /* 0xffffffc063637812 */ /* 0x002fce00078ec0ff */
.L_x_14721:
        /* <DEDUP_REMOVED lines=26> */
[----:B------:R-:W-:-:S03]  /*0bd0*/  IMAD.WIDE R2, R98, 0x10, R2 ;  /* 0x0000001062027825 */ /* 0x000fc600078e0202 */
[----:B--2---:R-:W-:Y:S04]  /*0be0*/  STS.128 [R97], R24 ;  /* 0x0000001861007388 */ /* 0x004fe80000000c00 */
[----:B---3--:R0:W-:Y:S01]  /*0bf0*/  STS.128 [R97+0x200], R32 ;  /* 0x0002002061007388 */ /* 0x0081e20000000c00 */
        /* <DEDUP_REMOVED lines=8> */
[----:B-1----:R-:W-:Y:S02]  /*0c80*/  SHF.L.U32 R33, R4, 0x10, RZ ;  /* 0x0000001004217819 */ /* 0x002fe400000006ff */
[----:B------:R-:W-:Y:S02]  /*0c90*/  SHF.L.U32 R31, R31, 0x10, RZ ;  /* 0x000000101f1f7819 */ /* 0x000fe400000006ff */
[----:B------:R-:W-:Y:S02]  /*0ca0*/  ISETP.LT.AND P0, PT, RZ, UR7, PT ;  /* 0x00000007ff007c0c */ /* 0x000fe4000bf01270 */
[----:B-----5:R-:W-:Y:S02]  /*0cb0*/  PRMT R3, R9, 0x7632, R3 ;  /* 0x0000763209037816 */ /* 0x020fe40000000003 */
[----:B--2---:R-:W-:-:S02]  /*0cc0*/  SHF.L.U32 R95, R17, 0x10, RZ ;  /* 0x00000010115f7819 */ /* 0x004fc400000006ff */
[----:B------:R-:W-:Y:S02]  /*0cd0*/  SHF.L.U32 R3, R3, 0x10, RZ ;  /* 0x0000001003037819 */ /* 0x000fe400000006ff */
[----:B---3--:R-:W-:Y:S01]  /*0ce0*/  SHF.L.U32 R92, R12, 0x10, RZ ;  /* 0x000000100c5c7819 */ /* 0x008fe200000006ff */
        /* <DEDUP_REMOVED lines=14> */
[----:B----4-:R-:W-:Y:S04]  /*0dd0*/  STS.128 [R97], R36 ;  /* 0x0000002461007388 */ /* 0x010fe80000000c00 */
[----:B------:R-:W-:Y:S01]  /*0de0*/  STS.128 [R97+0x200], R40 ;  /* 0x0002002861007388 */ /* 0x000fe20000000c00 */
[----:B------:R-:W-:-:S03]  /*0df0*/  NOP ;  /* 0x0000000000007918 */ /* 0x000fc60000000000 */
[----:B------:R-:W0:Y:S04]  /*0e00*/  LDS.128 R24, [R0] ;  /* 0x0000000000187984 */ /* 0x000e280000000c00 */
[----:B------:R1:W2:Y:S01]  /*0e10*/  LDS.128 R20, [R0+0x10] ;  /* 0x0000100000147984 */ /* 0x0002a20000000c00 */
[C---:B0-----:R-:W-:Y:S02]  /*0e20*/  PRMT R30, R24.reuse, 0x7632, R30 ;  /* 0x00007632181e7816 */ /* 0x041fe4000000001e */
[----:B------:R-:W-:Y:S02]  /*0e30*/  SHF.L.U32 R24, R24, 0x10, RZ ;  /* 0x0000001018187819 */ /* 0x000fe400000006ff */
[----:B------:R-:W-:Y:S02]  /*0e40*/  SHF.L.U32 R30, R30, 0x10, RZ ;  /* 0x000000101e1e7819 */ /* 0x000fe400000006ff */
[----:B------:R-:W-:Y:S01]  /*0e50*/  SHF.L.U32 R47, R25, 0x10, RZ ;  /* 0x00000010192f7819 */ /* 0x000fe200000006ff */
[C---:B------:R-:W-:Y:S01]  /*0e60*/  FFMA.FTZ R101, R24.reuse, R32, R101 ;  /* 0x0000002018657223 */ /* 0x040fe20000010065 */
[----:B------:R-:W-:Y:S01]  /*0e70*/  SHF.L.U32 R32, R9, 0x10, RZ ;  /* 0x0000001009207819 */ /* 0x000fe200000006ff */
[----:B------:R-:W-:Y:S01]  /*0e80*/  FMUL.FTZ R79, R24, UR4 ;  /* 0x00000004184f7c20 */ /* 0x000fe20008410000 */
[----:B------:R-:W-:Y:S01]  /*0e90*/  PRMT R25, R25, 0x7632, R25 ;  /* 0x0000763219197816 */ /* 0x000fe20000000019 */
[----:B------:R-:W-:Y:S01]  /*0ea0*/  FFMA.FTZ R2, R30, R31, R101 ;  /* 0x0000001f1e027223 */ /* 0x000fe20000010065 */
[----:B-1----:R-:W-:Y:S01]  /*0eb0*/  PRMT R0, R26, 0x7632, R0 ;  /* 0x000076321a007816 */ /* 0x002fe20000000000 */
[----:B------:R-:W-:Y:S01]  /*0ec0*/  FMUL.FTZ R80, R47, UR4 ;  /* 0x000000042f507c20 */ /* 0x000fe20008410000 */
[----:B------:R-:W-:Y:S01]  /*0ed0*/  SHF.L.U32 R25, R25, 0x10, RZ ;  /* 0x0000001019197819 */ /* 0x000fe200000006ff */
[----:B------:R-:W-:Y:S01]  /*0ee0*/  FFMA.FTZ R2, R47, R32, R2 ;  /* 0x000000202f027223 */ /* 0x000fe20000010002 */
[----:B------:R-:W-:Y:S01]  /*0ef0*/  SHF.L.U32 R32, R10, 0x10, RZ ;  /* 0x000000100a207819 */ /* 0x000fe200000006ff */
[----:B------:R-:W-:Y:S01]  /*0f00*/  FMUL.FTZ R72, R30, UR4 ;  /* 0x000000041e487c20 */ /* 0x000fe20008410000 */
[----:B------:R-:W-:Y:S01]  /*0f10*/  PRMT R31, R10, 0x7632, R31 ;  /* 0x000076320a1f7816 */ /* 0x000fe2000000001f */
        /* <DEDUP_REMOVED lines=8> */
[C---:B------:R-:W-:Y:S01]  /*0fa0*/  SHF.L.U32 R32, R11.reuse, 0x10, RZ ;  /* 0x000000100b207819 */ /* 0x040fe200000006ff */
[----:B------:R-:W-:Y:S01]  /*0fb0*/  FFMA.FTZ R0, R44, R31, R3 ;  /* 0x0000001f2c007223 */ /* 0x000fe20000010003 */
[----:B------:R-:W-:Y:S01]  /*0fc0*/  PRMT R2, R11, 0x7632, R2 ;  /* 0x000076320b027816 */ /* 0x000fe20000000002 */
[----:B------:R-:W-:Y:S01]  /*0fd0*/  FMUL.FTZ R78, R43, UR4 ;  /* 0x000000042b4e7c20 */ /* 0x000fe20008410000 */
[----:B------:R-:W-:Y:S01]  /*0fe0*/  PRMT R27, R27, 0x7632, R27 ;  /* 0x000076321b1b7816 */ /* 0x000fe2000000001b */
[----:B------:R-:W-:Y:S01]  /*0ff0*/  FFMA.FTZ R32, R43, R32, R0 ;  /* 0x000000202b207223 */ /* 0x000fe20000010000 */
[----:B------:R-:W-:Y:S01]  /*1000*/  SHF.L.U32 R2, R2, 0x10, RZ ;  /* 0x0000001002027819 */ /* 0x000fe200000006ff */
[----:B------:R-:W-:Y:S01]  /*1010*/  FMUL.FTZ R70, R44, UR4 ;  /* 0x000000042c467c20 */ /* 0x000fe20008410000 */
[----:B------:R-:W-:-:S02]  /*1020*/  SHF.L.U32 R27, R27, 0x10, RZ ;  /* 0x000000101b1b7819 */ /* 0x000fc400000006ff */
[----:B--2---:R-:W-:Y:S02]  /*1030*/  PRMT R0, R20, 0x7632, R0 ;  /* 0x0000763214007816 */ /* 0x004fe40000000000 */
[----:B------:R-:W-:Y:S01]  /*1040*/  PRMT R31, R4, 0x7632, R31 ;  /* 0x00007632041f7816 */ /* 0x000fe2000000001f */
        /* <DEDUP_REMOVED lines=8> */
[C---:B------:R-:W-:Y:S01]  /*10d0*/  SHF.L.U32 R33, R5.reuse, 0x10, RZ ;  /* 0x0000001005217819 */ /* 0x040fe200000006ff */
[C---:B------:R-:W-:Y:S01]  /*10e0*/  FFMA.FTZ R2, R40.reuse, R31, R3 ;  /* 0x0000001f28027223 */ /* 0x040fe20000010003 */
[----:B------:R-:W-:Y:S01]  /*10f0*/  PRMT R32, R5, 0x7632, R32 ;  /* 0x0000763205207816 */ /* 0x000fe20000000020 */
[----:B------:R-:W-:Y:S01]  /*1100*/  FMUL.FTZ R68, R40, UR4 ;  /* 0x0000000428447c20 */ /* 0x000fe20008410000 */
[----:B------:R-:W-:-:S02]  /*1110*/  SHF.L.U32 R21, R21, 0x10, RZ ;  /* 0x0000001015157819 */ /* 0x000fc400000006ff */
[----:B------:R-:W-:Y:S02]  /*1120*/  SHF.L.U32 R32, R32, 0x10, RZ ;  /* 0x0000001020207819 */ /* 0x000fe400000006ff */
[----:B------:R-:W-:Y:S01]  /*1130*/  SHF.L.U32 R38, R0, 0x10, RZ ;  /* 0x0000001000267819 */ /* 0x000fe200000006ff */
[C---:B------:R-:W-:Y:S01]  /*1140*/  FFMA.FTZ R33, R21.reuse, R33, R2 ;  /* 0x0000002115217223 */ /* 0x040fe20000010002 */
[----:B------:R-:W-:Y:S01]  /*1150*/  PRMT R0, R22, 0x7632, R0 ;  /* 0x0000763216007816 */ /* 0x000fe20000000000 */
[----:B------:R-:W-:Y:S01]  /*1160*/  FMUL.FTZ R76, R21, UR4 ;  /* 0x00000004154c7c20 */ /* 0x000fe20008410000 */
[----:B------:R-:W-:Y:S01]  /*1170*/  SHF.L.U32 R3, R6, 0x10, RZ ;  /* 0x0000001006037819 */ /* 0x000fe200000006ff */
[----:B------:R-:W-:Y:S01]  /*1180*/  FFMA.FTZ R33, R38, R32, R33 ;  /* 0x0000002026217223 */ /* 0x000fe20000010021 */
[----:B------:R-:W-:Y:S01]  /*1190*/  PRMT R2, R6, 0x7632, R2 ;  /* 0x0000763206027816 */ /* 0x000fe20000000002 */
[----:B------:R-:W-:Y:S01]  /*11a0*/  FMUL.FTZ R67, R38, UR4 ;  /* 0x0000000426437c20 */ /* 0x000fe20008410000 */
[----:B------:R-:W-:-:S02]  /*11b0*/  SHF.L.U32 R22, R22, 0x10, RZ ;  /* 0x0000001016167819 */ /* 0x000fc400000006ff */
[----:B------:R-:W-:Y:S02]  /*11c0*/  SHF.L.U32 R2, R2, 0x10, RZ ;  /* 0x0000001002027819 */ /* 0x000fe400000006ff */
[----:B------:R-:W-:Y:S01]  /*11d0*/  SHF.L.U32 R36, R0, 0x10, RZ ;  /* 0x0000001000247819 */ /* 0x000fe200000006ff */
[----:B------:R-:W-:Y:S01]  /*11e0*/  FFMA.FTZ R3, R22, R3, R33 ;  /* 0x0000000316037223 */ /* 0x000fe20000010021 */
[----:B------:R-:W-:Y:S01]  /*11f0*/  PRMT R0, R16, 0x7632, R0 ;  /* 0x0000763210007816 */ /* 0x000fe20000000000 */
[----:B------:R-:W-:Y:S01]  /*1200*/  FMUL.FTZ R73, R22, UR4 ;  /* 0x0000000416497c20 */ /* 0x000fe20008410000 */
[----:B------:R-:W-:Y:S01]  /*1210*/  SHF.L.U32 R35, R23, 0x10, RZ ;  /* 0x0000001017237819 */ /* 0x000fe200000006ff */
[C---:B------:R-:W-:Y:S01]  /*1220*/  FFMA.FTZ R32, R36.reuse, R2, R3 ;  /* 0x0000000224207223 */ /* 0x040fe20000010003 */
[----:B------:R-:W-:Y:S01]  /*1230*/  PRMT R2, R17, 0x7632, R2 ;  /* 0x0000763211027816 */ /* 0x000fe20000000002 */
[----:B------:R-:W-:Y:S01]  /*1240*/  FMUL.FTZ R66, R36, UR4 ;  /* 0x0000000424427c20 */ /* 0x000fe20008410000 */
[----:B------:R-:W-:Y:S01]  /*1250*/  PRMT R17, R12, 0x7632, R17 ;  /* 0x000076320c117816 */ /* 0x000fe20000000011 */
[----:B------:R-:W-:Y:S01]  /*1260*/  FMUL.FTZ R74, R35, UR4 ;  /* 0x00000004234a7c20 */ /* 0x000fe20008410000 */
[----:B------:R-:W-:-:S02]  /*1270*/  PRMT R12, R13, 0x7632, R12 ;  /* 0x000076320d0c7816 */ /* 0x000fc4000000000c */
[----:B------:R-:W-:Y:S02]  /*1280*/  PRMT R13, R14, 0x7632, R13 ;  /* 0x000076320e0d7816 */ /* 0x000fe4000000000d */
[C---:B------:R-:W-:Y:S02]  /*1290*/  SHF.L.U32 R33, R7.reuse, 0x10, RZ ;  /* 0x0000001007217819 */ /* 0x040fe400000006ff */
[----:B------:R-:W-:Y:S02]  /*12a0*/  PRMT R31, R7, 0x7632, R31 ;  /* 0x00007632071f7816 */ /* 0x000fe4000000001f */
[----:B------:R-:W-:Y:S01]  /*12b0*/  PRMT R3, R18, 0x7632, R3 ;  /* 0x0000763212037816 */ /* 0x000fe20000000003 */
[----:B------:R-:W-:Y:S01]  /*12c0*/  FFMA.FTZ R32, R35, R33, R32 ;  /* 0x0000002123207223 */ /* 0x000fe20000010020 */
[----:B------:R-:W-:Y:S02]  /*12d0*/  PRMT R16, R19, 0x7632, R16 ;  /* 0x0000763213107816 */ /* 0x000fe40000000010 */
        /* <DEDUP_REMOVED lines=34> */
.L_x_14640:
        /* <DEDUP_REMOVED lines=41> */
.L_x_14720:
[----:B------:R-:W-:Y:S02]  /*1790*/  USHF.R.S32.HI UR46, URZ, 0x1f, UR10 ;  /* 0x0000001f3f2e7899 */ /* 0x000fe4000801140a */
[----:B------:R-:W-:Y:S02]  /*17a0*/  UIMAD.WIDE.U32 UR44, UR10, UR38, URZ ;  /* 0x000000260a2c72a5 */ /* 0x000fe4000f8e003f */
[----:B------:R-:W-:Y:S02]  /*17b0*/  UIMAD UR18, UR46, UR38, URZ ;  /* 0x000000262e1272a4 */ /* 0x000fe4000f8e023f */
[----:B------:R-:W-:Y:S02]  /*17c0*/  USHF.R.S32.HI UR53, URZ, 0x1f, UR7 ;  /* 0x0000001f3f357899 */ /* 0x000fe40008011407 */
[----:B------:R-:W-:-:S04]  /*17d0*/  UIMAD UR18, UR10, UR39, UR18 ;  /* 0x000000270a1272a4 */ /* 0x000fc8000f8e0212 */
        /* <DEDUP_REMOVED lines=11> */
[C---:B------:R-:W-:Y:S01]  /*1890*/  LOP3.LUT R98, R99.reuse, 0x1f, R102, 0xf8, !PT ;  /* 0x0000001f63627812 */ /* 0x040fe200078ef866 */
[----:B------:R-:W-:Y:S02]  /*18a0*/  UIMAD.WIDE.U32 UR44, UR7, UR32, URZ ;  /* 0x00000020072c72a5 */ /* 0x000fe4000f8e003f */
[----:B------:R-:W-:Y:S01]  /*18b0*/  UIMAD UR18, UR7, UR33, UR18 ;  /* 0x00000021071272a4 */ /* 0x000fe2000f8e0212 */
[----:B01----:R-:W-:Y:S01]  /*18c0*/  IADD3 R13, R99, R98, RZ ;  /* 0x00000062630d7210 */ /* 0x003fe20007ffe0ff */
[----:B------:R-:W-:Y:S02]  /*18d0*/  ULEA UR47, UP0, UR44, UR16, 0x1 ;  /* 0x000000102c2f7291 */ /* 0x000fe4000f80083f */
[----:B------:R-:W-:-:S04]  /*18e0*/  UIADD3 UR18, UR45, UR18, URZ ;  /* 0x000000122d127290 */ /* 0x000fc8000fffe03f */
[----:B------:R-:W-:Y:S01]  /*18f0*/  ULEA.HI.X UR44, UR44, UR17, UR18, 0x1, UP0 ;  /* 0x000000112c2c7291 */ /* 0x000fe200080f0c12 */
[----:B------:R-:W-:-:S05]  /*1900*/  MOV R30, UR47 ;  /* 0x0000002f001e7c02 */ /* 0x000fca0008000f00 */
[----:B------:R-:W-:-:S03]  /*1910*/  MOV R31, UR44 ;  /* 0x0000002c001f7c02 */ /* 0x000fc60008000f00 */
[----:B------:R-:W-:-:S05]  /*1920*/  IMAD.WIDE R30, R13, 0x10, R30 ;  /* 0x000000100d1e7825 */ /* 0x000fca00078e021e */
[----:B------:R-:W3:Y:S04]  /*1930*/  LDG.E.128 R12, desc[UR22][R30.64] ;  /* 0x000000161e0c7981 */ /* 0x000ee8000c1e1d00 */
[----:B----4-:R-:W4:Y:S04]  /*1940*/  LDG.E.128 R16, desc[UR22][R30.64+0x200] ;  /* 0x000200161e107981 */ /* 0x010f28000c1e1d00 */
[----:B------:R-:W4:Y:S04]  /*1950*/  LDG.E.128 R20, desc[UR22][R30.64+0x400] ;  /* 0x000400161e147981 */ /* 0x000f28000c1e1d00 */
[----:B------:R0:W4:Y:S01]  /*1960*/  LDG.E.128 R24, desc[UR22][R30.64+0x600] ;  /* 0x000600161e187981 */ /* 0x000122000c1e1d00 */
[----:B------:R-:W1:Y:S01]  /*1970*/  S2UR UR18, SR_CgaCtaId ;  /* 0x00000000001279c3 */ /* 0x000e620000008800 */
[----:B------:R-:W-:Y:S01]  /*1980*/  UIADD3 UR57, UR13, -0x1, URZ ;  /* 0xffffffff0d397890 */ /* 0x000fe2000fffe03f */
[C---:B------:R-:W-:Y:S01]  /*1990*/  LOP3.LUT R129, R102.reuse, 0x1f, RZ, 0xc0, !PT ;  /* 0x0000001f66817812 */ /* 0x040fe200078ec0ff */
[----:B------:R-:W-:Y:S01]  /*19a0*/  UMOV UR47, 0x400 ;  /* 0x00000400002f7882 */ /* 0x000fe20000000000 */
[----:B------:R-:W-:Y:S01]  /*19b0*/  UIMAD UR53, UR53, UR42, URZ ;  /* 0x0000002a353572a4 */ /* 0x000fe2000f8e023f */
[----:B------:R-:W-:Y:S01]  /*19c0*/  ISETP.NE.AND P1, PT, R102, RZ, PT ;  /* 0x000000ff6600720c */ /* 0x000fe20003f25270 */
[----:B------:R-:W-:Y:S01]  /*19d0*/  ULEA.HI UR44, UR57, UR57, URZ, 0x1 ;  /* 0x00000039392c7291 */ /* 0x000fe2000f8f083f */
[----:B------:R-:W-:Y:S01]  /*19e0*/  ISETP.NE.AND P0, PT, R129, RZ, PT ;  /* 0x000000ff8100720c */ /* 0x000fe20003f05270 */
[----:B------:R-:W-:-:S02]  /*19f0*/  UIMAD UR53, UR7, UR43, UR53 ;  /* 0x0000002b073572a4 */ /* 0x000fc4000f8e0235 */
[----:B------:R-:W-:-:S04]  /*1a00*/  ULOP3.LUT UR44, UR44, 0xfffffe, URZ, 0xc0, !UPT ;  /* 0x00fffffe2c2c7892 */ /* 0x000fc8000f8ec03f */
[----:B------:R-:W-:-:S03]  /*1a10*/  UIADD3 UR57, UR57, -UR44, URZ ;  /* 0x8000002c39397290 */ /* 0x000fc6000fffe03f */
[----:B------:R-:W-:Y:S01]  /*1a20*/  ULDC.64 UR44, c[0x0][0x268] ;  /* 0x00009a00002c7ab9 */ /* 0x000fe20000000a00 */
[----:B------:R-:W-:Y:S02]  /*1a30*/  ULEA UR57, UR57, UR7, 0x8 ;  /* 0x0000000739397291 */ /* 0x000fe4000f8e403f */
[----:B------:R-:W-:Y:S02]  /*1a40*/  UIMAD UR60, UR46, UR44, URZ ;  /* 0x0000002c2e3c72a4 */ /* 0x000fe4000f8e023f */
[----:B-1----:R-:W-:Y:S02]  /*1a50*/  ULEA UR18, UR18, UR47, 0x18 ;  /* 0x0000002f12127291 */ /* 0x002fe4000f8ec03f */
[----:B------:R-:W-:Y:S01]  /*1a60*/  MOV R109, UR57 ;  /* 0x00000039006d7c02 */ /* 0x000fe20008000f00 */
[----:B------:R-:W-:Y:S02]  /*1a70*/  UIMAD.WIDE.U32 UR46, UR10, UR44, URZ ;  /* 0x0000002c0a2e72a5 */ /* 0x000fe4000f8e003f */
[----:B------:R-:W-:-:S04]  /*1a80*/  UIMAD UR45, UR10, UR45, UR60 ;  /* 0x0000002d0a2d72a4 */ /* 0x000fc8000f8e023c */
        /* <DEDUP_REMOVED lines=11> */
[----:B------:R-:W-:Y:S01]  /*1b40*/  FMUL.FTZ R3, R87, UR54 ;  /* 0x0000003657037c20 */ /* 0x000fe20008410000 */
[----:B------:R-:W-:Y:S01]  /*1b50*/  FMUL.RZ R107, R2, 0.15915493667125701904 ;  /* 0x3e22f983026b7820 */ /* 0x000fe2000040c000 */
        /* <DEDUP_REMOVED lines=53> */
[----:B0-----:R-:W-:-:S04]  /*1eb0*/  MOV R33, UR13 ;  /* 0x0000000d00217c02 */ /* 0x001fc80008000f00 */
[----:B------:R-:W-:Y:S01]  /*1ec0*/  ISETP.LT.OR P2, PT, R33, 0x2, P0 ;  /* 0x000000022100780c */ /* 0x000fe20000741670 */
[-C--:B------:R-:W-:Y:S02]  /*1ed0*/  FMUL.FTZ R33, R85, R105.reuse ;  /* 0x0000006955217220 */ /* 0x080fe40000410000 */
[----:B------:R-:W-:Y:S01]  /*1ee0*/  MUFU.SIN R135, R97 ;  /* 0x0000006100877308 */ /* 0x000fe20000000400 */
[----:B-1----:R-:W-:-:S07]  /*1ef0*/  FMUL.FTZ R32, R94, R105 ;  /* 0x000000695e207220 */ /* 0x002fce0000410000 */
[----:B------:R0:W-:Y:S08]  /*1f00*/  MUFU.COS R115, R97 ;  /* 0x0000006100737308 */ /* 0x0001f00000000000 */
[----:B------:R1:W-:Y:S01]  /*1f10*/  MUFU.EX2 R155, R32 ;  /* 0x00000020009b7308 */ /* 0x0003e20000000800 */
[----:B0-----:R-:W-:-:S05]  /*1f20*/  LEA R97, R100, UR18, 0x4 ;  /* 0x0000001264617c11 */ /* 0x001fca000f8e20ff */
[----:B---3--:R0:W-:Y:S02]  /*1f30*/  STS.128 [R97], R12 ;  /* 0x0000000c61007388 */ /* 0x0081e40000000c00 */
[----:B------:R2:W-:Y:S01]  /*1f40*/  MUFU.EX2 R153, R33 ;  /* 0x0000002100997308 */ /* 0x0005e20000000800 */
[----:B-1----:R-:W-:Y:S01]  /*1f50*/  MOV R32, UR44 ;  /* 0x0000002c00207c02 */ /* 0x002fe20008000f00 */
[----:B----4-:R-:W-:Y:S04]  /*1f60*/  STS.128 [R97+0x200], R16 ;  /* 0x0002001061007388 */ /* 0x010fe80000000c00 */
[----:B------:R-:W-:Y:S02]  /*1f70*/  STS.128 [R97+0x400], R20 ;  /* 0x0004001461007388 */ /* 0x000fe40000000c00 */
[----:B------:R-:W-:Y:S01]  /*1f80*/  MUFU.SIN R130, R107 ;  /* 0x0000006b00827308 */ /* 0x000fe20000000400 */
[----:B--2---:R-:W-:Y:S01]  /*1f90*/  MOV R33, UR46 ;  /* 0x0000002e00217c02 */ /* 0x004fe20008000f00 */
[----:B------:R-:W-:Y:S01]  /*1fa0*/  STS.128 [R97+0x600], R24 ;  /* 0x0006001861007388 */ /* 0x000fe20000000c00 */
[----:B------:R-:W-:-:S04]  /*1fb0*/  NOP ;  /* 0x0000000000007918 */ /* 0x000fc80000000000 */
[----:B------:R-:W2:Y:S01]  /*1fc0*/  LDG.E.64 R32, desc[UR22][R32.64] ;  /* 0x0000001620207981 */ /* 0x000ea2000c1e1b00 */
[----:B------:R1:W-:Y:S01]  /*1fd0*/  MUFU.COS R132, R107 ;  /* 0x0000006b00847308 */ /* 0x0003e20000000000 */
[----:B0-----:R-:W0:Y:S01]  /*1fe0*/  @!P2 LDC R15, c[0x0][0x21c] ;  /* 0x00008700ff0fab82 */ /* 0x001e220000000800 */
[-C--:B------:R-:W-:Y:S01]  /*1ff0*/  FMUL.FTZ R12, R92, R105.reuse ;  /* 0x000000695c0c7220 */ /* 0x080fe20000410000 */
[----:B------:R-:W-:-:S05]  /*2000*/  FMUL.FTZ R13, R83, R105 ;  /* 0x00000069530d7220 */ /* 0x000fca0000410000 */
[----:B------:R3:W-:Y:S01]  /*2010*/  MUFU.EX2 R3, R2 ;  /* 0x0000000200037308 */ /* 0x0007e20000000800 */
[----:B-1----:R-:W-:-:S07]  /*2020*/  FMUL.FTZ R107, R93, R105 ;  /* 0x000000695d6b7220 */ /* 0x002fce0000410000 */
[----:B------:R-:W-:Y:S01]  /*2030*/  MUFU.SIN R126, R30 ;  /* 0x0000001e007e7308 */ /* 0x000fe20000000400 */
[----:B---3--:R-:W-:-:S07]  /*2040*/  FMUL.FTZ R2, R88, R105 ;  /* 0x0000006958027220 */ /* 0x008fce0000410000 */
[----:B------:R1:W-:Y:S08]  /*2050*/  MUFU.COS R144, R30 ;  /* 0x0000001e00907308 */ /* 0x0003f00000000000 */
[----:B------:R3:W-:Y:S01]  /*2060*/  MUFU.EX2 R157, R2 ;  /* 0x00000002009d7308 */ /* 0x0007e20000000800 */
[----:B-1----:R-:W-:-:S07]  /*2070*/  FMUL.FTZ R30, R87, R105 ;  /* 0x00000069571e7220 */ /* 0x002fce0000410000 */
[----:B------:R-:W1:Y:S01]  /*2080*/  MUFU.EX2 R107, R107 ;  /* 0x0000006b006b7308 */ /* 0x000e620000000800 */
[----:B---3--:R-:W-:-:S04]  /*2090*/  IADD3 R2, R102, 0x200, RZ ;  /* 0x0000020066027810 */ /* 0x008fc80007ffe0ff */
[----:B------:R-:W-:Y:S01]  /*20a0*/  SEL R109, R109, R2, !P1 ;  /* 0x000000026d6d7207 */ /* 0x000fe20004800000 */
[-C--:B------:R-:W-:Y:S02]  /*20b0*/  FMUL.FTZ R2, R86, R105.reuse ;  /* 0x0000006956027220 */ /* 0x080fe40000410000 */
[----:B------:R-:W3:Y:S08]  /*20c0*/  MUFU.EX2 R30, R30 ;  /* 0x0000001e001e7308 */ /* 0x000ef00000000800 */
[----:B------:R4:W-:Y:S01]  /*20d0*/  MUFU.EX2 R149, R2 ;  /* 0x0000000200957308 */ /* 0x0009e20000000800 */
[----:B-1----:R-:W-:Y:S01]  /*20e0*/  FMUL.FTZ R152, R107, R152 ;  /* 0x000000986b987220 */ /* 0x002fe20000410000 */
[----:B------:R-:W-:-:S06]  /*20f0*/  FMUL.FTZ R14, R91, R105 ;  /* 0x000000695b0e7220 */ /* 0x000fcc0000410000 */
[----:B------:R1:W-:Y:S01]  /*2100*/  MUFU.EX2 R147, R12 ;  /* 0x0000000c00937308 */ /* 0x0003e20000000800 */
[----:B----4-:R-:W-:Y:S01]  /*2110*/  MOV R2, UR13 ;  /* 0x0000000d00027c02 */ /* 0x010fe20008000f00 */
[----:B------:R-:W-:Y:S01]  /*2120*/  FMUL.FTZ R151, R107, R118 ;  /* 0x000000766b977220 */ /* 0x000fe20000410000 */
[C---:B---3--:R-:W-:Y:S01]  /*2130*/  FMUL.FTZ R162, R30.reuse, R103 ;  /* 0x000000671ea27220 */ /* 0x048fe20000410000 */
[----:B------:R-:W-:Y:S01]  /*2140*/  LEA R109, R109, UR18, 0x3 ;  /* 0x000000126d6d7c11 */ /* 0x000fe2000f8e18ff */
[----:B------:R-:W-:Y:S01]  /*2150*/  FMUL.FTZ R161, R30, R161 ;  /* 0x000000a11ea17220 */ /* 0x000fe20000410000 */
[----:B------:R-:W-:Y:S02]  /*2160*/  @!P2 IADD3 R2, R2, -0x2, RZ ;  /* 0xfffffffe0202a810 */ /* 0x000fe40007ffe0ff */
[----:B------:R-:W-:Y:S01]  /*2170*/  MUFU.SIN R128, R31 ;  /* 0x0000001f00807308 */ /* 0x000fe20000000400 */
[----:B-1----:R-:W-:Y:S01]  /*2180*/  FMUL.FTZ R12, R84, R105 ;  /* 0x00000069540c7220 */ /* 0x002fe20000410000 */
[----:B------:R-:W-:Y:S01]  /*2190*/  LEA R103, R100, UR18, 0x6 ;  /* 0x0000001264677c11 */ /* 0x000fe2000f8e30ff */
[----:B0-----:R-:W-:-:S02]  /*21a0*/  @!P2 IMAD R107, R2, R15, UR7 ;  /* 0x00000007026bae24 */ /* 0x001fc4000f8e020f */
[C---:B------:R-:W-:Y:S01]  /*21b0*/  FMUL.FTZ R2, R3.reuse, R108 ;  /* 0x0000006c03027220 */ /* 0x040fe20000410000 */
[----:B------:R-:W-:Y:S01]  /*21c0*/  FMUL.FTZ R3, R3, R106 ;  /* 0x0000006a03037220 */ /* 0x000fe20000410000 */
[----:B------:R-:W-:Y:S01]  /*21d0*/  LDS.128 R16, [R103+0x10] ;  /* 0x0000100067107984 */ /* 0x000fe20000000c00 */
[----:B------:R0:W-:Y:S03]  /*21e0*/  MUFU.COS R142, R31 ;  /* 0x0000001f008e7308 */ /* 0x0001e60000000000 */
[----:B------:R-:W-:Y:S04]  /*21f0*/  LDS.128 R20, [R103+0x20] ;  /* 0x0000200067147984 */ /* 0x000fe80000000c00 */
[----:B------:R-:W-:Y:S01]  /*2200*/  LDS.128 R24, [R103+0x30] ;  /* 0x0000300067187984 */ /* 0x000fe20000000c00 */
[-C--:B0-----:R-:W-:Y:S01]  /*2210*/  FMUL.FTZ R31, R95, R105.reuse ;  /* 0x000000695f1f7220 */ /* 0x081fe20000410000 */
[----:B------:R-:W-:Y:S08]  /*2220*/  MUFU.EX2 R145, R13 ;  /* 0x0000000d00917308 */ /* 0x000ff00000000800 */
[----:B------:R-:W-:Y:S08]  /*2230*/  MUFU.EX2 R143, R14 ;  /* 0x0000000e008f7308 */ /* 0x000ff00000000800 */
[----:B------:R0:W-:Y:S08]  /*2240*/  MUFU.EX2 R141, R12 ;  /* 0x0000000c008d7308 */ /* 0x0001f00000000800 */
[----:B------:R-:W1:Y:S01]  /*2250*/  MUFU.EX2 R31, R31 ;  /* 0x0000001f001f7308 */ /* 0x000e620000000800 */
[----:B0-----:R0:W3:Y:S04]  /*2260*/  LDS.128 R12, [R103] ;  /* 0x00000000670c7984 */ /* 0x0010e80000000c00 */
[----:B------:R4:W-:Y:S01]  /*2270*/  STS.64 [R109+0x1d10], R2 ;  /* 0x001d10026d007388 */ /* 0x0009e20000000a00 */
[----:B------:R-:W-:Y:S01]  /*2280*/  MOV R106, 0x10 ;  /* 0x00000010006a7802 */ /* 0x000fe20000000f00 */
[C---:B------:R-:W-:Y:S01]  /*2290*/  FMUL.FTZ R158, R157.reuse, R158 ;  /* 0x0000009e9d9e7220 */ /* 0x040fe20000410000 */
[----:B------:R-:W-:Y:S01]  /*22a0*/  FMUL.FTZ R157, R157, R112 ;  /* 0x000000709d9d7220 */ /* 0x000fe20000410000 */
[-C--:B------:R-:W-:Y:S01]  /*22b0*/  FMUL.FTZ R108, R90, R105.reuse ;  /* 0x000000695a6c7220 */ /* 0x080fe20000410000 */
[----:B------:R-:W-:Y:S01]  /*22c0*/  FMUL.FTZ R112, R89, R105 ;  /* 0x0000006959707220 */ /* 0x000fe20000410000 */
[----:B------:R-:W-:-:S04]  /*22d0*/  @!P2 IMAD.WIDE R106, R107, R106, UR20 ;  /* 0x000000146b6aae25 */ /* 0x000fc8000f8e026a */
[----:B0-----:R-:W-:Y:S01]  /*22e0*/  FMUL.FTZ R103, R3, R161 ;  /* 0x000000a103677220 */ /* 0x001fe20000410000 */
[C---:B-1----:R-:W-:Y:S01]  /*22f0*/  FMUL.FTZ R160, R31.reuse, R160 ;  /* 0x000000a01fa07220 */ /* 0x042fe20000410000 */
[----:B------:R-:W-:Y:S01]  /*2300*/  FMUL.FTZ R159, R31, R110 ;  /* 0x0000006e1f9f7220 */ /* 0x000fe20000410000 */
[----:B------:R-:W-:Y:S01]  /*2310*/  CS2R R30, SRZ ;  /* 0x00000000001e7805 */ /* 0x000fe2000001ff00 */
[----:B------:R-:W-:Y:S01]  /*2320*/  BAR.SYNC.DEFER_BLOCKING 0x0 ;  /* 0x0000000000007b1d */ /* 0x000fe20000010000 */
[-C--:B------:R-:W-:Y:S01]  /*2330*/  FMUL.FTZ R110, R81, R105.reuse ;  /* 0x00000069516e7220 */ /* 0x080fe20000410000 */
[----:B------:R-:W-:Y:S01]  /*2340*/  FMUL.FTZ R105, R82, R105 ;  /* 0x0000006952697220 */ /* 0x000fe20000410000 */
[----:B------:R-:W-:-:S05]  /*2350*/  FFMA.FTZ R103, R2, R162, -R103 ;  /* 0x000000a202677223 */ /* 0x000fca0000010867 */
[----:B------:R-:W0:Y:S01]  /*2360*/  MUFU.EX2 R105, R105 ;  /* 0x0000006900697308 */ /* 0x000e220000000800 */
[C---:B------:R-:W-:Y:S01]  /*2370*/  FMUL.FTZ R156, R155.reuse, R156 ;  /* 0x0000009c9b9c7220 */ /* 0x040fe20000410000 */
[----:B------:R-:W-:Y:S01]  /*2380*/  FMUL.FTZ R155, R155, R114 ;  /* 0x000000729b9b7220 */ /* 0x000fe20000410000 */
[----:B------:R1:W5:Y:S05]  /*2390*/  @!P2 LDG.E.64 R30, desc[UR22][R106.64+0x8] ;  /* 0x000008166a1ea981 */ /* 0x00036a000c1e1b00 */
[----:B------:R-:W4:Y:S01]  /*23a0*/  MUFU.EX2 R108, R108 ;  /* 0x0000006c006c7308 */ /* 0x000f220000000800 */
[----:B-1----:R-:W-:Y:S01]  /*23b0*/  FMUL.FTZ R106, R2, R161 ;  /* 0x000000a1026a7220 */ /* 0x002fe20000410000 */
[----:B------:R-:W-:-:S03]  /*23c0*/  FMUL.FTZ R107, R159, R103 ;  /* 0x000000679f6b7220 */ /* 0x000fc60000410000 */
[----:B------:R-:W-:-:S04]  /*23d0*/  FFMA.FTZ R106, R3, R162, R106 ;  /* 0x000000a2036a7223 */ /* 0x000fc8000001006a */
[-C--:B------:R-:W-:Y:S01]  /*23e0*/  FMUL.FTZ R114, R159, R106.reuse ;  /* 0x0000006a9f727220 */ /* 0x080fe20000410000 */
[----:B------:R-:W-:-:S03]  /*23f0*/  FFMA.FTZ R107, R160, R106, R107 ;  /* 0x0000006aa06b7223 */ /* 0x000fc6000001006b */
[----:B------:R-:W-:Y:S01]  /*2400*/  FFMA.FTZ R114, R160, R103, -R114 ;  /* 0x00000067a0727223 */ /* 0x000fe20000010872 */
[CC--:B------:R-:W-:Y:S01]  /*2410*/  FMUL.FTZ R103, R157.reuse, R107.reuse ;  /* 0x0000006b9d677220 */ /* 0x0c0fe20000410000 */
[----:B------:R-:W1:Y:S02]  /*2420*/  MUFU.EX2 R110, R110 ;  /* 0x0000006e006e7308 */ /* 0x000e640000000800 */
[-C--:B------:R-:W-:Y:S01]  /*2430*/  FMUL.FTZ R106, R157, R114.reuse ;  /* 0x000000729d6a7220 */ /* 0x080fe20000410000 */
[--C-:B------:R-:W-:Y:S01]  /*2440*/  FFMA.FTZ R114, R158, R114, -R103.reuse ;  /* 0x000000729e727223 */ /* 0x100fe20000010867 */
[C---:B0-----:R-:W-:Y:S01]  /*2450*/  FMUL.FTZ R133, R105.reuse, R132 ;  /* 0x0000008469857220 */ /* 0x041fe20000410000 */
[----:B------:R-:W-:Y:S01]  /*2460*/  FMUL.FTZ R131, R105, R130 ;  /* 0x0000008269837220 */ /* 0x000fe20000410000 */
[C---:B---3--:R-:W-:Y:S02]  /*2470*/  PRMT R103, R12.reuse, 0x7632, R103 ;  /* 0x000076320c677816 */ /* 0x048fe40000000067 */
[----:B------:R-:W-:Y:S01]  /*2480*/  SHF.L.U32 R105, R12, 0x10, RZ ;  /* 0x000000100c697819 */ /* 0x000fe200000006ff */
[----:B------:R-:W-:Y:S01]  /*2490*/  FFMA.FTZ R106, R158, R107, R106 ;  /* 0x0000006b9e6a7223 */ /* 0x000fe2000001006a */
[----:B------:R-:W-:-:S02]  /*24a0*/  SHF.L.U32 R103, R103, 0x10, RZ ;  /* 0x0000001067677819 */ /* 0x000fc400000006ff */
[----:B------:R-:W-:Y:S01]  /*24b0*/  SHF.L.U32 R12, R8, 0x10, RZ ;  /* 0x00000010080c7819 */ /* 0x000fe200000006ff */
[----:B------:R-:W-:Y:S01]  /*24c0*/  FMUL.FTZ R189, R96, R105 ;  /* 0x0000006960bd7220 */ /* 0x000fe20000410000 */
[C---:B----4-:R-:W-:Y:S01]  /*24d0*/  FMUL.FTZ R140, R108.reuse, R111 ;  /* 0x0000006f6c8c7220 */ /* 0x050fe20000410000 */
[----:B------:R-:W-:Y:S01]  /*24e0*/  FMUL.FTZ R139, R108, R139 ;  /* 0x0000008b6c8b7220 */ /* 0x000fe20000410000 */
[C---:B------:R-:W-:Y:S01]  /*24f0*/  FMUL.FTZ R107, R155.reuse, R106 ;  /* 0x0000006a9b6b7220 */ /* 0x040fe20000410000 */
[----:B------:R-:W-:Y:S01]  /*2500*/  FMUL.FTZ R109, R155, R114 ;  /* 0x000000729b6d7220 */ /* 0x000fe20000410000 */
[----:B------:R-:W-:Y:S01]  /*2510*/  FMUL.FTZ R187, R96, R103 ;  /* 0x0000006760bb7220 */ /* 0x000fe20000410000 */
[----:B------:R-:W-:Y:S01]  /*2520*/  PRMT R108, R13, 0x7632, R108 ;  /* 0x000076320d6c7816 */ /* 0x000fe2000000006c */
[----:B------:R-:W0:Y:S01]  /*2530*/  MUFU.EX2 R112, R112 ;  /* 0x0000007000707308 */ /* 0x000e220000000800 */
[----:B------:R-:W-:Y:S01]  /*2540*/  FMUL.FTZ R189, R12, R189 ;  /* 0x000000bd0cbd7220 */ /* 0x000fe20000410000 */
[C---:B------:R-:W-:Y:S01]  /*2550*/  FMUL.FTZ R154, R153.reuse, R154 ;  /* 0x0000009a999a7220 */ /* 0x040fe20000410000 */
[----:B------:R-:W-:Y:S01]  /*2560*/  FMUL.FTZ R153, R153, R116 ;  /* 0x0000007499997220 */ /* 0x000fe20000410000 */
[C---:B------:R-:W-:Y:S01]  /*2570*/  FFMA.FTZ R114, R156.reuse, R114, -R107 ;  /* 0x000000729c727223 */ /* 0x040fe2000001086b */
[----:B------:R-:W-:Y:S01]  /*2580*/  FFMA.FTZ R109, R156, R106, R109 ;  /* 0x0000006a9c6d7223 */ /* 0x000fe2000001006d */
[----:B------:R-:W-:Y:S01]  /*2590*/  PRMT R106, R8, 0x7632, R106 ;  /* 0x00007632086a7816 */ /* 0x000fe2000000006a */
[----:B------:R-:W-:Y:S01]  /*25a0*/  FMUL.FTZ R187, R12, R187 ;  /* 0x000000bb0cbb7220 */ /* 0x000fe20000410000 */
[----:B------:R-:W-:Y:S01]  /*25b0*/  SHF.L.U32 R108, R108, 0x10, RZ ;  /* 0x000000106c6c7819 */ /* 0x000fe200000006ff */
[----:B------:R-:W-:Y:S01]  /*25c0*/  FMUL.FTZ R107, R161, R189 ;  /* 0x000000bda16b7220 */ /* 0x000fe20000410000 */
[C---:B-1----:R-:W-:Y:S01]  /*25d0*/  FMUL.FTZ R138, R110.reuse, R113 ;  /* 0x000000716e8a7220 */ /* 0x042fe20000410000 */
[----:B------:R-:W-:Y:S01]  /*25e0*/  FMUL.FTZ R137, R110, R137 ;  /* 0x000000896e897220 */ /* 0x000fe20000410000 */
[----:B------:R-:W-:Y:S01]  /*25f0*/  SHF.L.U32 R110, R13, 0x10, RZ ;  /* 0x000000100d6e7819 */ /* 0x000fe200000006ff */
[----:B------:R-:W-:Y:S01]  /*2600*/  FMUL.FTZ R113, R153, R114 ;  /* 0x0000007299717220 */ /* 0x000fe20000410000 */
[----:B------:R-:W-:Y:S01]  /*2610*/  SHF.L.U32 R106, R106, 0x10, RZ ;  /* 0x000000106a6a7819 */ /* 0x000fe200000006ff */
[-C--:B------:R-:W-:Y:S01]  /*2620*/  FMUL.FTZ R13, R161, R187.reuse ;  /* 0x000000bba10d7220 */ /* 0x080fe20000410000 */
[----:B------:R-:W-:Y:S01]  /*2630*/  FMUL.FTZ R235, R87, R108 ;  /* 0x0000006c57eb7220 */ /* 0x000fe20000410000 */
[----:B------:R-:W-:Y:S01]  /*2640*/  FFMA.FTZ R107, R162, R187, R107 ;  /* 0x000000bba26b7223 */ /* 0x000fe2000001006b */
[-C--:B------:R-:W-:Y:S01]  /*2650*/  FMUL.FTZ R111, R153, R109.reuse ;  /* 0x0000006d996f7220 */ /* 0x080fe20000410000 */
[----:B------:R-:W-:Y:S01]  /*2660*/  FFMA.FTZ R113, R154, R109, R113 ;  /* 0x0000006d9a717223 */ /* 0x000fe20000010071 */
[----:B------:R-:W-:Y:S01]  /*2670*/  FMUL.FTZ R233, R87, R110 ;  /* 0x0000006e57e97220 */ /* 0x000fe20000410000 */
[----:B------:R-:W-:Y:S01]  /*2680*/  FFMA.FTZ R12, R162, R189, -R13 ;  /* 0x000000bda20c7223 */ /* 0x000fe2000001080d */
[----:B------:R-:W-:Y:S01]  /*2690*/  FFMA.FTZ R107, R106, R235, R107 ;  /* 0x000000eb6a6b7223 */ /* 0x000fe2000001006b */
[----:B------:R-:W-:Y:S01]  /*26a0*/  FFMA.FTZ R111, R154, R114, -R111 ;  /* 0x000000729a6f7223 */ /* 0x000fe2000001086f */
[----:B------:R-:W-:Y:S01]  /*26b0*/  PRMT R114, R14, 0x7632, R114 ;  /* 0x000076320e727816 */ /* 0x000fe20000000072 */
[----:B------:R-:W-:Y:S01]  /*26c0*/  FMUL.FTZ R109, R151, R113 ;  /* 0x00000071976d7220 */ /* 0x000fe20000410000 */
[----:B------:R-:W-:Y:S01]  /*26d0*/  FFMA.FTZ R12, R106, R233, R12 ;  /* 0x000000e96a0c7223 */ /* 0x000fe2000001000c */
[----:B------:R-:W-:Y:S01]  /*26e0*/  SHF.L.U32 R116, R14, 0x10, RZ ;  /* 0x000000100e747819 */ /* 0x000fe200000006ff */
[C---:B------:R-:W-:Y:S01]  /*26f0*/  FMUL.FTZ R13, R159.reuse, R107 ;  /* 0x0000006b9f0d7220 */ /* 0x040fe20000410000 */
[C---:B0-----:R-:W-:Y:S01]  /*2700*/  FMUL.FTZ R136, R112.reuse, R115 ;  /* 0x0000007370887220 */ /* 0x041fe20000410000 */
[----:B------:R-:W-:Y:S01]  /*2710*/  FMUL.FTZ R135, R112, R135 ;  /* 0x0000008770877220 */ /* 0x000fe20000410000 */
[----:B------:R-:W-:Y:S01]  /*2720*/  SHF.L.U32 R114, R114, 0x10, RZ ;  /* 0x0000001072727819 */ /* 0x000fe200000006ff */
[----:B------:R-:W-:Y:S01]  /*2730*/  FFMA.FTZ R115, R152, R111, -R109 ;  /* 0x0000006f98737223 */ /* 0x000fe2000001086d */
[-C--:B------:R-:W-:Y:S01]  /*2740*/  FMUL.FTZ R109, R159, R12.reuse ;  /* 0x0000000c9f6d7220 */ /* 0x080fe20000410000 */
[----:B------:R-:W-:Y:S01]  /*2750*/  SHF.L.U32 R112, R9, 0x10, RZ ;  /* 0x0000001009707819 */ /* 0x000fe200000006ff */
[C---:B------:R-:W-:Y:S01]  /*2760*/  FFMA.FTZ R13, R160.reuse, R12, -R13 ;  /* 0x0000000ca00d7223 */ /* 0x040fe2000001080d */
[C---:B------:R-:W-:Y:S01]  /*2770*/  FMUL.FTZ R231, R95.reuse, R116 ;  /* 0x000000745fe77220 */ /* 0x040fe20000410000 */
[----:B------:R-:W-:Y:S01]  /*2780*/  FFMA.FTZ R12, R160, R107, R109 ;  /* 0x0000006ba00c7223 */ /* 0x000fe2000001006d */
[----:B------:R-:W-:Y:S01]  /*2790*/  FMUL.FTZ R229, R95, R114 ;  /* 0x000000725fe57220 */ /* 0x000fe20000410000 */
[----:B------:R-:W-:Y:S01]  /*27a0*/  PRMT R107, R15, 0x7632, R107 ;  /* 0x000076320f6b7816 */ /* 0x000fe2000000006b */
[C---:B------:R-:W-:Y:S01]  /*27b0*/  FFMA.FTZ R13, R112.reuse, R231, R13 ;  /* 0x000000e7700d7223 */ /* 0x040fe2000001000d */
[----:B------:R-:W-:Y:S01]  /*27c0*/  FMUL.FTZ R111, R151, R111 ;  /* 0x0000006f976f7220 */ /* 0x000fe20000410000 */
[----:B------:R-:W-:Y:S01]  /*27d0*/  FFMA.FTZ R12, R112, R229, R12 ;  /* 0x000000e5700c7223 */ /* 0x000fe2000001000c */
[----:B------:R-:W-:Y:S01]  /*27e0*/  PRMT R117, R9, 0x7632, R117 ;  /* 0x0000763209757816 */ /* 0x000fe20000000075 */
[----:B------:R-:W-:Y:S01]  /*27f0*/  FMUL.FTZ R109, R157, R13 ;  /* 0x0000000d9d6d7220 */ /* 0x000fe20000410000 */
[----:B------:R-:W-:Y:S01]  /*2800*/  SHF.L.U32 R107, R107, 0x10, RZ ;  /* 0x000000106b6b7819 */ /* 0x000fe200000006ff */
[----:B------:R-:W-:Y:S01]  /*2810*/  FMUL.FTZ R14, R157, R12 ;  /* 0x0000000c9d0e7220 */ /* 0x000fe20000410000 */
[C---:B------:R-:W-:Y:S01]  /*2820*/  FMUL.FTZ R150, R149.reuse, R150 ;  /* 0x0000009695967220 */ /* 0x040fe20000410000 */
[----:B------:R-:W-:Y:S01]  /*2830*/  FFMA.FTZ R113, R152, R113, R111 ;  /* 0x0000007198717223 */ /* 0x000fe2000001006f */
[----:B------:R-:W-:Y:S01]  /*2840*/  FFMA.FTZ R12, R158, R12, R109 ;  /* 0x0000000c9e0c7223 */ /* 0x000fe2000001006d */
[----:B------:R-:W-:Y:S01]  /*2850*/  FMUL.FTZ R149, R149, R120 ;  /* 0x0000007895957220 */ /* 0x000fe20000410000 */
[----:B------:R-:W-:Y:S01]  /*2860*/  SHF.L.U32 R111, R15, 0x10, RZ ;  /* 0x000000100f6f7819 */ /* 0x000fe200000006ff */
[----:B------:R-:W-:Y:S01]  /*2870*/  FMUL.FTZ R170, R88, R107 ;  /* 0x0000006b58aa7220 */ /* 0x000fe20000410000 */
[----:B------:R-:W-:Y:S01]  /*2880*/  SHF.L.U32 R109, R117, 0x10, RZ ;  /* 0x00000010756d7819 */ /* 0x000fe200000006ff */
[----:B------:R-:W-:Y:S01]  /*2890*/  FMUL.FTZ R15, R149, R113 ;  /* 0x00000071950f7220 */ /* 0x000fe20000410000 */
[----:B------:R-:W-:Y:S01]  /*28a0*/  FFMA.FTZ R13, R158, R13, -R14 ;  /* 0x0000000d9e0d7223 */ /* 0x000fe2000001080e */
[----:B------:R-:W-:-:S02]  /*28b0*/  FMUL.FTZ R168, R88, R111 ;  /* 0x0000006f58a87220 */ /* 0x000fc40000410000 */
[----:B------:R-:W-:Y:S01]  /*28c0*/  FFMA.FTZ R12, R109, R170, R12 ;  /* 0x000000aa6d0c7223 */ /* 0x000fe2000001000c */
[-C--:B------:R-:W-:Y:S01]  /*28d0*/  FMUL.FTZ R14, R149, R115.reuse ;  /* 0x00000073950e7220 */ /* 0x080fe20000410000 */
[----:B------:R-:W-:Y:S01]  /*28e0*/  FFMA.FTZ R119, R150, R115, -R15 ;  /* 0x0000007396777223 */ /* 0x000fe2000001080f */
[----:B------:R-:W-:Y:S01]  /*28f0*/  FFMA.FTZ R13, R109, R168, R13 ;  /* 0x000000a86d0d7223 */ /* 0x000fe2000001000d */
[-C--:B------:R-:W-:Y:S01]  /*2900*/  FMUL.FTZ R15, R155, R12.reuse ;  /* 0x0000000c9b0f7220 */ /* 0x080fe20000410000 */
[C---:B------:R-:W-:Y:S02]  /*2910*/  PRMT R115, R16.reuse, 0x7632, R115 ;  /* 0x0000763210737816 */ /* 0x040fe40000000073 */
[----:B------:R-:W-:Y:S01]  /*2920*/  SHF.L.U32 R117, R16, 0x10, RZ ;  /* 0x0000001010757819 */ /* 0x000fe200000006ff */
[----:B------:R-:W-:Y:S01]  /*2930*/  FFMA.FTZ R121, R150, R113, R14 ;  /* 0x0000007196797223 */ /* 0x000fe2000001000e */
[-C--:B------:R-:W-:Y:S01]  /*2940*/  FFMA.FTZ R14, R156, R13.reuse, -R15 ;  /* 0x0000000d9c0e7223 */ /* 0x080fe2000001080f */
[----:B------:R-:W-:Y:S01]  /*2950*/  SHF.L.U32 R115, R115, 0x10, RZ ;  /* 0x0000001073737819 */ /* 0x000fe200000006ff */
[----:B------:R-:W-:Y:S01]  /*2960*/  FMUL.FTZ R13, R155, R13 ;  /* 0x0000000d9b0d7220 */ /* 0x000fe20000410000 */
[----:B------:R-:W-:Y:S01]  /*2970*/  SHF.L.U32 R113, R10, 0x10, RZ ;  /* 0x000000100a717819 */ /* 0x000fe200000006ff */
[----:B------:R-:W-:Y:S01]  /*2980*/  FMUL.FTZ R166, R94, R117 ;  /* 0x000000755ea67220 */ /* 0x000fe20000410000 */
[----:B------:R-:W-:Y:S01]  /*2990*/  PRMT R118, R17, 0x7632, R118 ;  /* 0x0000763211767816 */ /* 0x000fe20000000076 */
[----:B------:R-:W-:Y:S01]  /*29a0*/  FFMA.FTZ R13, R156, R12, R13 ;  /* 0x0000000c9c0d7223 */ /* 0x000fe2000001000d */
[----:B------:R-:W-:Y:S01]  /*29b0*/  FMUL.FTZ R164, R94, R115 ;  /* 0x000000735ea47220 */ /* 0x000fe20000410000 */
[----:B------:R-:W-:Y:S01]  /*29c0*/  FFMA.FTZ R14, R113, R166, R14 ;  /* 0x000000a6710e7223 */ /* 0x000fe2000001000e */
[----:B------:R-:W-:-:S02]  /*29d0*/  PRMT R120, R10, 0x7632, R120 ;  /* 0x000076320a787816 */ /* 0x000fc40000000078 */
[----:B------:R-:W-:Y:S01]  /*29e0*/  FFMA.FTZ R13, R113, R164, R13 ;  /* 0x000000a4710d7223 */ /* 0x000fe2000001000d */
[----:B------:R-:W-:Y:S01]  /*29f0*/  FMUL.FTZ R15, R153, R14 ;  /* 0x0000000e990f7220 */ /* 0x000fe20000410000 */
[----:B------:R-:W-:Y:S01]  /*2a00*/  SHF.L.U32 R118, R118, 0x10, RZ ;  /* 0x0000001076767819 */ /* 0x000fe200000006ff */
[C---:B------:R-:W-:Y:S01]  /*2a10*/  FMUL.FTZ R146, R145.reuse, R146 ;  /* 0x0000009291927220 */ /* 0x040fe20000410000 */
[----:B------:R-:W-:Y:S01]  /*2a20*/  FMUL.FTZ R145, R145, R124 ;  /* 0x0000007c91917220 */ /* 0x000fe20000410000 */
[----:B------:R-:W-:Y:S01]  /*2a30*/  SHF.L.U32 R120, R120, 0x10, RZ ;  /* 0x0000001078787819 */ /* 0x000fe200000006ff */
[CC--:B------:R-:W-:Y:S01]  /*2a40*/  FFMA.FTZ R15, R154.reuse, R13.reuse, R15 ;  /* 0x0000000d9a0f7223 */ /* 0x0c0fe2000001000f */
[----:B------:R-:W-:Y:S01]  /*2a50*/  SHF.L.U32 R124, R17, 0x10, RZ ;  /* 0x00000010117c7819 */ /* 0x000fe200000006ff */
[----:B------:R-:W-:Y:S01]  /*2a60*/  FMUL.FTZ R13, R153, R13 ;  /* 0x0000000d990d7220 */ /* 0x000fe20000410000 */
[----:B------:R-:W-:Y:S01]  /*2a70*/  FMUL.FTZ R165, R85, R118 ;  /* 0x0000007655a57220 */ /* 0x000fe20000410000 */
[C---:B------:R-:W-:Y:S01]  /*2a80*/  FMUL.FTZ R148, R147.reuse, R148 ;  /* 0x0000009493947220 */ /* 0x040fe20000410000 */
[----:B------:R-:W-:Y:S01]  /*2a90*/  FMUL.FTZ R147, R147, R122 ;  /* 0x0000007a93937220 */ /* 0x000fe20000410000 */
[----:B------:R-:W-:Y:S01]  /*2aa0*/  FFMA.FTZ R14, R154, R14, -R13 ;  /* 0x0000000e9a0e7223 */ /* 0x000fe2000001080d */
[----:B------:R-:W-:Y:S01]  /*2ab0*/  FMUL.FTZ R163, R85, R124 ;  /* 0x0000007c55a37220 */ /* 0x000fe20000410000 */
[----:B------:R-:W-:Y:S01]  /*2ac0*/  FFMA.FTZ R15, R120, R165, R15 ;  /* 0x000000a5780f7223 */ /* 0x000fe2000001000f */
[C---:B------:R-:W-:Y:S01]  /*2ad0*/  FMUL.FTZ R144, R143.reuse, R144 ;  /* 0x000000908f907220 */ /* 0x040fe20000410000 */
[----:B------:R-:W-:Y:S01]  /*2ae0*/  FMUL.FTZ R143, R143, R126 ;  /* 0x0000007e8f8f7220 */ /* 0x000fe20000410000 */
[----:B------:R-:W-:Y:S01]  /*2af0*/  FMUL.FTZ R17, R147, R121 ;  /* 0x0000007993117220 */ /* 0x000fe20000410000 */
[----:B------:R-:W-:Y:S01]  /*2b00*/  PRMT R12, R18, 0x7632, R12 ;  /* 0x00007632120c7816 */ /* 0x000fe2000000000c */
[----:B------:R-:W-:Y:S01]  /*2b10*/  FFMA.FTZ R14, R120, R163, R14 ;  /* 0x000000a3780e7223 */ /* 0x000fe2000001000e */
[----:B------:R-:W-:Y:S01]  /*2b20*/  SHF.L.U32 R126, R18, 0x10, RZ ;  /* 0x00000010127e7819 */ /* 0x000fe200000006ff */
[----:B------:R-:W-:Y:S01]  /*2b30*/  FMUL.FTZ R13, R151, R15 ;  /* 0x0000000f970d7220 */ /* 0x000fe20000410000 */
[-C--:B------:R-:W-:Y:S01]  /*2b40*/  FFMA.FTZ R16, R148, R119.reuse, -R17 ;  /* 0x0000007794107223 */ /* 0x080fe20000010811 */
[----:B------:R-:W-:Y:S01]  /*2b50*/  FMUL.FTZ R119, R147, R119 ;  /* 0x0000007793777220 */ /* 0x000fe20000410000 */
[----:B------:R-:W-:Y:S01]  /*2b60*/  SHF.L.U32 R122, R11, 0x10, RZ ;  /* 0x000000100b7a7819 */ /* 0x000fe200000006ff */
[-C--:B------:R-:W-:Y:S01]  /*2b70*/  FFMA.FTZ R13, R152, R14.reuse, -R13 ;  /* 0x0000000e980d7223 */ /* 0x080fe2000001080d */
[----:B------:R-:W-:Y:S01]  /*2b80*/  SHF.L.U32 R18, R12, 0x10, RZ ;  /* 0x000000100c127819 */ /* 0x000fe200000006ff */
[----:B------:R-:W-:Y:S01]  /*2b90*/  FMUL.FTZ R17, R151, R14 ;  /* 0x0000000e97117220 */ /* 0x000fe20000410000 */
[----:B------:R-:W-:Y:S01]  /*2ba0*/  FMUL.FTZ R167, R93, R126 ;  /* 0x0000007e5da77220 */ /* 0x000fe20000410000 */
[----:B------:R-:W-:Y:S01]  /*2bb0*/  FFMA.FTZ R125, R148, R121, R119 ;  /* 0x00000079947d7223 */ /* 0x000fe20000010077 */
[----:B------:R-:W-:Y:S01]  /*2bc0*/  PRMT R121, R19, 0x7632, R121 ;  /* 0x0000763213797816 */ /* 0x000fe20000000079 */
[----:B------:R-:W-:Y:S01]  /*2bd0*/  FFMA.FTZ R12, R152, R15, R17 ;  /* 0x0000000f980c7223 */ /* 0x000fe20000010011 */
[----:B------:R-:W-:Y:S01]  /*2be0*/  FMUL.FTZ R169, R93, R18 ;  /* 0x000000125da97220 */ /* 0x000fe20000410000 */
[----:B------:R-:W-:Y:S01]  /*2bf0*/  FFMA.FTZ R13, R122, R167, R13 ;  /* 0x000000a77a0d7223 */ /* 0x000fe2000001000d */
[----:B------:R-:W-:-:S02]  /*2c00*/  PRMT R119, R11, 0x7632, R119 ;  /* 0x000076320b777816 */ /* 0x000fc40000000077 */
[----:B------:R-:W-:Y:S01]  /*2c10*/  FFMA.FTZ R12, R122, R169, R12 ;  /* 0x000000a97a0c7223 */ /* 0x000fe2000001000c */
[----:B------:R-:W-:Y:S01]  /*2c20*/  FMUL.FTZ R15, R149, R13 ;  /* 0x0000000d950f7220 */ /* 0x000fe20000410000 */
[----:B------:R-:W-:Y:S02]  /*2c30*/  SHF.L.U32 R121, R121, 0x10, RZ ;  /* 0x0000001079797819 */ /* 0x000fe400000006ff */
[----:B------:R-:W-:Y:S01]  /*2c40*/  SHF.L.U32 R123, R19, 0x10, RZ ;  /* 0x00000010137b7819 */ /* 0x000fe200000006ff */
[-C--:B------:R-:W-:Y:S01]  /*2c50*/  FFMA.FTZ R14, R150, R12.reuse, R15 ;  /* 0x0000000c960e7223 */ /* 0x080fe2000001000f */
[----:B------:R-:W-:Y:S01]  /*2c60*/  SHF.L.U32 R119, R119, 0x10, RZ ;  /* 0x0000001077777819 */ /* 0x000fe200000006ff */
[----:B------:R-:W-:Y:S01]  /*2c70*/  FMUL.FTZ R15, R149, R12 ;  /* 0x0000000c950f7220 */ /* 0x000fe20000410000 */
[----:B------:R-:W-:Y:S01]  /*2c80*/  FMUL.FTZ R174, R86, R121 ;  /* 0x0000007956ae7220 */ /* 0x000fe20000410000 */
[C---:B------:R-:W-:Y:S01]  /*2c90*/  FMUL.FTZ R17, R145.reuse, R125 ;  /* 0x0000007d91117220 */ /* 0x040fe20000410000 */
[----:B------:R-:W-:Y:S01]  /*2ca0*/  FMUL.FTZ R19, R145, R16 ;  /* 0x0000001091137220 */ /* 0x000fe20000410000 */
[----:B------:R-:W-:Y:S01]  /*2cb0*/  FFMA.FTZ R15, R150, R13, -R15 ;  /* 0x0000000d960f7223 */ /* 0x000fe2000001080f */
[----:B------:R-:W-:Y:S01]  /*2cc0*/  FMUL.FTZ R172, R86, R123 ;  /* 0x0000007b56ac7220 */ /* 0x000fe20000410000 */
[C---:B------:R-:W-:Y:S01]  /*2cd0*/  FFMA.FTZ R14, R119.reuse, R174, R14 ;  /* 0x000000ae770e7223 */ /* 0x040fe2000001000e */
[C---:B------:R-:W-:Y:S01]  /*2ce0*/  FFMA.FTZ R17, R146.reuse, R16, -R17 ;  /* 0x0000001092117223 */ /* 0x040fe20000010811 */
[----:B------:R-:W-:Y:S01]  /*2cf0*/  FFMA.FTZ R16, R146, R125, R19 ;  /* 0x0000007d92107223 */ /* 0x000fe20000010013 */
[C---:B------:R-:W-:Y:S01]  /*2d00*/  PRMT R125, R20.reuse, 0x7632, R125 ;  /* 0x00007632147d7816 */ /* 0x040fe2000000007d */
[----:B------:R-:W-:Y:S01]  /*2d10*/  FFMA.FTZ R15, R119, R172, R15 ;  /* 0x000000ac770f7223 */ /* 0x000fe2000001000f */
[----:B------:R-:W-:Y:S01]  /*2d20*/  FMUL.FTZ R13, R147, R14 ;  /* 0x0000000e930d7220 */ /* 0x000fe20000410000 */
[----:B------:R-:W-:-:S02]  /*2d30*/  SHF.L.U32 R127, R20, 0x10, RZ ;  /* 0x00000010147f7819 */ /* 0x000fc400000006ff */
[----:B------:R-:W-:Y:S01]  /*2d40*/  SHF.L.U32 R19, R4, 0x10, RZ ;  /* 0x0000001004137819 */ /* 0x000fe200000006ff */
[-C--:B------:R-:W-:Y:S01]  /*2d50*/  FFMA.FTZ R12, R148, R15.reuse, -R13 ;  /* 0x0000000f940c7223 */ /* 0x080fe2000001080d */
[----:B------:R-:W-:Y:S01]  /*2d60*/  SHF.L.U32 R125, R125, 0x10, RZ ;  /* 0x000000107d7d7819 */ /* 0x000fe200000006ff */
[----:B------:R-:W-:Y:S01]  /*2d70*/  FMUL.FTZ R15, R147, R15 ;  /* 0x0000000f930f7220 */ /* 0x000fe20000410000 */
[----:B------:R-:W-:Y:S01]  /*2d80*/  FMUL.FTZ R178, R92, R127 ;  /* 0x0000007f5cb27220 */ /* 0x000fe20000410000 */
[----:B------:R-:W-:Y:S02]  /*2d90*/  FMUL.FTZ R171, R143, R16 ;  /* 0x000000108fab7220 */ /* 0x000fe40000410000 */
[----:B------:R-:W-:Y:S01]  /*2da0*/  FFMA.FTZ R15, R148, R14, R15 ;  /* 0x0000000e940f7223 */ /* 0x000fe2000001000f */
[----:B------:R-:W-:Y:S01]  /*2db0*/  FMUL.FTZ R176, R92, R125 ;  /* 0x0000007d5cb07220 */ /* 0x000fe20000410000 */
[----:B------:R-:W-:Y:S01]  /*2dc0*/  FFMA.FTZ R12, R19, R178, R12 ;  /* 0x000000b2130c7223 */ /* 0x000fe2000001000c */
[----:B------:R-:W-:-:S02]  /*2dd0*/  FMUL.FTZ R142, R141, R142 ;  /* 0x0000008e8d8e7220 */ /* 0x000fc40000410000 */
[----:B------:R-:W-:Y:S01]  /*2de0*/  FFMA.FTZ R15, R19, R176, R15 ;  /* 0x000000b0130f7223 */ /* 0x000fe2000001000f */
[----:B------:R-:W-:Y:S01]  /*2df0*/  FMUL.FTZ R13, R145, R12 ;  /* 0x0000000c910d7220 */ /* 0x000fe20000410000 */
[-C--:B------:R-:W-:Y:S01]  /*2e00*/  FFMA.FTZ R171, R144, R17.reuse, -R171 ;  /* 0x0000001190ab7223 */ /* 0x080fe200000108ab */
[----:B------:R-:W-:Y:S01]  /*2e10*/  PRMT R130, R21, 0x7632, R130 ;  /* 0x0000763215827816 */ /* 0x000fe20000000082 */
[----:B------:R-:W-:Y:S01]  /*2e20*/  FMUL.FTZ R141, R141, R128 ;  /* 0x000000808d8d7220 */ /* 0x000fe20000410000 */
[----:B------:R-:W-:Y:S01]  /*2e30*/  FMUL.FTZ R17, R143, R17 ;  /* 0x000000118f117220 */ /* 0x000fe20000410000 */
[----:B------:R-:W-:Y:S01]  /*2e40*/  PRMT R128, R4, 0x7632, R128 ;  /* 0x0000763204807816 */ /* 0x000fe20000000080 */
[-C--:B------:R-:W-:Y:S01]  /*2e50*/  FFMA.FTZ R13, R146, R15.reuse, R13 ;  /* 0x0000000f920d7223 */ /* 0x080fe2000001000d */
[----:B------:R-:W-:Y:S01]  /*2e60*/  SHF.L.U32 R132, R21, 0x10, RZ ;  /* 0x0000001015847819 */ /* 0x000fe200000006ff */
[----:B------:R-:W-:Y:S01]  /*2e70*/  FMUL.FTZ R15, R145, R15 ;  /* 0x0000000f910f7220 */ /* 0x000fe20000410000 */
[----:B------:R-:W-:Y:S01]  /*2e80*/  SHF.L.U32 R130, R130, 0x10, RZ ;  /* 0x0000001082827819 */ /* 0x000fe200000006ff */
[----:B------:R-:W-:Y:S01]  /*2e90*/  FFMA.FTZ R17, R144, R16, R17 ;  /* 0x0000001090117223 */ /* 0x000fe20000010011 */
[----:B------:R-:W-:Y:S01]  /*2ea0*/  SHF.L.U32 R128, R128, 0x10, RZ ;  /* 0x0000001080807819 */ /* 0x000fe200000006ff */
[----:B------:R-:W-:Y:S01]  /*2eb0*/  FFMA.FTZ R12, R146, R12, -R15 ;  /* 0x0000000c920c7223 */ /* 0x000fe2000001080f */
[----:B------:R-:W-:Y:S01]  /*2ec0*/  FMUL.FTZ R179, R83, R132 ;  /* 0x0000008453b37220 */ /* 0x000fe20000410000 */
[----:B------:R-:W-:Y:S01]  /*2ed0*/  FMUL.FTZ R21, R141, R17 ;  /* 0x000000118d157220 */ /* 0x000fe20000410000 */
[----:B------:R-:W-:Y:S01]  /*2ee0*/  FMUL.FTZ R181, R83, R130 ;  /* 0x0000008253b57220 */ /* 0x000fe20000410000 */
[----:B------:R-:W-:Y:S01]  /*2ef0*/  PRMT R20, R22, 0x7632, R20 ;  /* 0x0000763216147816 */ /* 0x000fe20000000014 */
[----:B------:R-:W-:Y:S01]  /*2f00*/  FFMA.FTZ R12, R128, R179, R12 ;  /* 0x000000b3800c7223 */ /* 0x000fe2000001000c */
[----:B------:R-:W-:Y:S01]  /*2f10*/  FFMA.FTZ R21, R142, R171, -R21 ;  /* 0x000000ab8e157223 */ /* 0x000fe20000010815 */
[----:B------:R-:W-:Y:S01]  /*2f20*/  FFMA.FTZ R13, R128, R181, R13 ;  /* 0x000000b5800d7223 */ /* 0x000fe2000001000d */
[----:B------:R-:W-:Y:S01]  /*2f30*/  FMUL.FTZ R171, R141, R171 ;  /* 0x000000ab8dab7220 */ /* 0x000fe20000410000 */
[----:B------:R-:W-:Y:S01]  /*2f40*/  SHF.L.U32 R20, R20, 0x10, RZ ;  /* 0x0000001014147819 */ /* 0x000fe200000006ff */
[C---:B------:R-:W-:Y:S01]  /*2f50*/  FMUL.FTZ R14, R143.reuse, R12 ;  /* 0x0000000c8f0e7220 */ /* 0x040fe20000410000 */
[----:B------:R-:W-:Y:S01]  /*2f60*/  FMUL.FTZ R15, R143, R13 ;  /* 0x0000000d8f0f7220 */ /* 0x000fe20000410000 */
[----:B------:R-:W-:Y:S01]  /*2f70*/  SHF.L.U32 R134, R22, 0x10, RZ ;  /* 0x0000001016867819 */ /* 0x000fe200000006ff */
[----:B------:R-:W-:Y:S01]  /*2f80*/  FFMA.FTZ R171, R142, R17, R171 ;  /* 0x000000118eab7223 */ /* 0x000fe200000100ab */
[----:B------:R-:W-:Y:S01]  /*2f90*/  SHF.L.U32 R22, R5, 0x10, RZ ;  /* 0x0000001005167819 */ /* 0x000fe200000006ff */
[C---:B------:R-:W-:Y:S01]  /*2fa0*/  FFMA.FTZ R13, R144.reuse, R13, R14 ;  /* 0x0000000d900d7223 */ /* 0x040fe2000001000e */
[----:B------:R-:W-:Y:S01]  /*2fb0*/  FMUL.FTZ R185, R91, R20 ;  /* 0x000000145bb97220 */ /* 0x000fe20000410000 */
[----:B------:R-:W-:Y:S01]  /*2fc0*/  FFMA.FTZ R12, R144, R12, -R15 ;  /* 0x0000000c900c7223 */ /* 0x000fe2000001080f */
[----:B------:R-:W-:Y:S01]  /*2fd0*/  FMUL.FTZ R15, R139, R171 ;  /* 0x000000ab8b0f7220 */ /* 0x000fe20000410000 */
[----:B------:R-:W-:Y:S01]  /*2fe0*/  FMUL.FTZ R183, R91, R134 ;  /* 0x000000865bb77220 */ /* 0x000fe20000410000 */
[----:B------:R-:W-:Y:S01]  /*2ff0*/  FFMA.FTZ R13, R22, R185, R13 ;  /* 0x000000b9160d7223 */ /* 0x000fe2000001000d */
[-C--:B------:R-:W-:Y:S01]  /*3000*/  FMUL.FTZ R14, R139, R21.reuse ;  /* 0x000000158b0e7220 */ /* 0x080fe20000410000 */
[----:B------:R-:W-:Y:S01]  /*3010*/  FFMA.FTZ R16, R140, R21, -R15 ;  /* 0x000000158c107223 */ /* 0x000fe2000001080f */
[----:B------:R-:W-:Y:S01]  /*3020*/  FFMA.FTZ R12, R22, R183, R12 ;  /* 0x000000b7160c7223 */ /* 0x000fe2000001000c */
[----:B------:R-:W-:Y:S01]  /*3030*/  FMUL.FTZ R15, R141, R13 ;  /* 0x0000000d8d0f7220 */ /* 0x000fe20000410000 */
[C---:B------:R-:W-:Y:S01]  /*3040*/  PRMT R173, R23.reuse, 0x7632, R173 ;  /* 0x0000763217ad7816 */ /* 0x040fe200000000ad */
[----:B------:R-:W-:Y:S01]  /*3050*/  FFMA.FTZ R17, R140, R171, R14 ;  /* 0x000000ab8c117223 */ /* 0x000fe2000001000e */
[----:B------:R-:W-:Y:S01]  /*3060*/  SHF.L.U32 R175, R23, 0x10, RZ ;  /* 0x0000001017af7819 */ /* 0x000fe200000006ff */
[-C--:B------:R-:W-:Y:S01]  /*3070*/  FMUL.FTZ R14, R141, R12.reuse ;  /* 0x0000000c8d0e7220 */ /* 0x080fe20000410000 */
[----:B------:R-:W-:Y:S01]  /*3080*/  PRMT R21, R5, 0x7632, R21 ;  /* 0x0000763205157816 */ /* 0x000fe20000000015 */
[----:B------:R-:W-:Y:S01]  /*3090*/  FFMA.FTZ R12, R142, R12, -R15 ;  /* 0x0000000c8e0c7223 */ /* 0x000fe2000001080f */
[----:B------:R-:W-:Y:S01]  /*30a0*/  SHF.L.U32 R173, R173, 0x10, RZ ;  /* 0x00000010adad7819 */ /* 0x000fe200000006ff */
[----:B------:R-:W-:Y:S01]  /*30b0*/  FMUL.FTZ R15, R137, R17 ;  /* 0x00000011890f7220 */ /* 0x000fe20000410000 */
[----:B------:R-:W-:Y:S01]  /*30c0*/  SHF.L.U32 R21, R21, 0x10, RZ ;  /* 0x0000001015157819 */ /* 0x000fe200000006ff */
[----:B------:R-:W-:Y:S01]  /*30d0*/  FMUL.FTZ R188, R84, R175 ;  /* 0x000000af54bc7220 */ /* 0x000fe20000410000 */
[----:B------:R-:W-:Y:S01]  /*30e0*/  FFMA.FTZ R13, R142, R13, R14 ;  /* 0x0000000d8e0d7223 */ /* 0x000fe2000001000e */
[-C--:B------:R-:W-:Y:S01]  /*30f0*/  FFMA.FTZ R180, R138, R16.reuse, -R15 ;  /* 0x000000108ab47223 */ /* 0x080fe2000001080f */
[----:B------:R-:W-:Y:S01]  /*3100*/  FMUL.FTZ R186, R84, R173 ;  /* 0x000000ad54ba7220 */ /* 0x000fe20000410000 */
[----:B------:R-:W-:Y:S01]  /*3110*/  FMUL.FTZ R15, R137, R16 ;  /* 0x00000010890f7220 */ /* 0x000fe20000410000 */
[----:B------:R-:W-:Y:S01]  /*3120*/  PRMT R171, R24, 0x7632, R171 ;  /* 0x0000763218ab7816 */ /* 0x000fe200000000ab */
[C---:B------:R-:W-:Y:S01]  /*3130*/  FFMA.FTZ R12, R21.reuse, R188, R12 ;  /* 0x000000bc150c7223 */ /* 0x040fe2000001000c */
[----:B------:R-:W-:Y:S01]  /*3140*/  FFMA.FTZ R13, R21, R186, R13 ;  /* 0x000000ba150d7223 */ /* 0x000fe2000001000d */
[----:B------:R-:W-:Y:S01]  /*3150*/  FFMA.FTZ R16, R138, R17, R15 ;  /* 0x000000118a107223 */ /* 0x000fe2000001000f */
[----:B------:R-:W-:Y:S01]  /*3160*/  SHF.L.U32 R171, R171, 0x10, RZ ;  /* 0x00000010abab7819 */ /* 0x000fe200000006ff */
[C---:B------:R-:W-:Y:S01]  /*3170*/  FMUL.FTZ R17, R139.reuse, R12 ;  /* 0x0000000c8b117220 */ /* 0x040fe20000410000 */
[----:B------:R-:W-:Y:S01]  /*3180*/  SHF.L.U32 R177, R24, 0x10, RZ ;  /* 0x0000001018b17819 */ /* 0x000fe200000006ff */
[-C--:B------:R-:W-:Y:S01]  /*3190*/  FMUL.FTZ R15, R139, R13.reuse ;  /* 0x0000000d8b0f7220 */ /* 0x080fe20000410000 */
[----:B------:R-:W-:Y:S01]  /*31a0*/  SHF.L.U32 R23, R6, 0x10, RZ ;  /* 0x0000001006177819 */ /* 0x000fe200000006ff */
[----:B------:R-:W-:Y:S01]  /*31b0*/  FFMA.FTZ R14, R140, R13, R17 ;  /* 0x0000000d8c0e7223 */ /* 0x000fe20000010011 */
[----:B------:R-:W-:Y:S01]  /*31c0*/  FMUL.FTZ R228, R90, R171 ;  /* 0x000000ab5ae47220 */ /* 0x000fe20000410000 */
[----:B------:R-:W-:Y:S01]  /*31d0*/  FMUL.FTZ R13, R135, R16 ;  /* 0x00000010870d7220 */ /* 0x000fe20000410000 */
[----:B------:R-:W-:Y:S01]  /*31e0*/  FFMA.FTZ R15, R140, R12, -R15 ;  /* 0x0000000c8c0f7223 */ /* 0x000fe2000001080f */
[----:B------:R-:W-:Y:S01]  /*31f0*/  FMUL.FTZ R226, R90, R177 ;  /* 0x000000b15ae27220 */ /* 0x000fe20000410000 */
[----:B------:R-:W-:Y:S01]  /*3200*/  FFMA.FTZ R14, R23, R228, R14 ;  /* 0x000000e4170e7223 */ /* 0x000fe2000001000e */
[-C--:B------:R-:W-:Y:S01]  /*3210*/  FMUL.FTZ R17, R135, R180.reuse ;  /* 0x000000b487117220 */ /* 0x080fe20000410000 */
[----:B------:R-:W-:Y:S01]  /*3220*/  FFMA.FTZ R12, R136, R180, -R13 ;  /* 0x000000b4880c7223 */ /* 0x000fe2000001080d */
[----:B------:R-:W-:Y:S01]  /*3230*/  FFMA.FTZ R15, R23, R226, R15 ;  /* 0x000000e2170f7223 */ /* 0x000fe2000001000f */
[----:B------:R-:W-:Y:S01]  /*3240*/  PRMT R180, R25, 0x7632, R180 ;  /* 0x0000763219b47816 */ /* 0x000fe200000000b4 */
[----:B------:R-:W-:Y:S01]  /*3250*/  FMUL.FTZ R13, R137, R14 ;  /* 0x0000000e890d7220 */ /* 0x000fe20000410000 */
[----:B------:R-:W-:-:S02]  /*3260*/  PRMT R24, R6, 0x7632, R24 ;  /* 0x0000763206187816 */ /* 0x000fc40000000018 */
[----:B------:R-:W-:Y:S01]  /*3270*/  SHF.L.U32 R182, R25, 0x10, RZ ;  /* 0x0000001019b67819 */ /* 0x000fe200000006ff */
[----:B------:R-:W-:Y:S01]  /*3280*/  FFMA.FTZ R184, R136, R16, R17 ;  /* 0x0000001088b87223 */ /* 0x000fe20000010011 */
[-C--:B------:R-:W-:Y:S01]  /*3290*/  FMUL.FTZ R17, R137, R15.reuse ;  /* 0x0000000f89117220 */ /* 0x080fe20000410000 */
[----:B------:R-:W-:Y:S01]  /*32a0*/  SHF.L.U32 R180, R180, 0x10, RZ ;  /* 0x00000010b4b47819 */ /* 0x000fe200000006ff */
[----:B------:R-:W-:Y:S01]  /*32b0*/  FFMA.FTZ R16, R138, R15, -R13 ;  /* 0x0000000f8a107223 */ /* 0x000fe2000001080d */
[----:B------:R-:W-:Y:S01]  /*32c0*/  SHF.L.U32 R24, R24, 0x10, RZ ;  /* 0x0000001018187819 */ /* 0x000fe200000006ff */
[----:B------:R-:W-:Y:S01]  /*32d0*/  FMUL.FTZ R225, R81, R182 ;  /* 0x000000b651e17220 */ /* 0x000fe20000410000 */
[----:B------:R-:W-:Y:S01]  /*32e0*/  FFMA.FTZ R17, R138, R14, R17 ;  /* 0x0000000e8a117223 */ /* 0x000fe20000010011 */
[----:B------:R-:W-:Y:S01]  /*32f0*/  FMUL.FTZ R14, R131, R184 ;  /* 0x000000b8830e7220 */ /* 0x000fe20000410000 */
[----:B------:R-:W-:Y:S01]  /*3300*/  FMUL.FTZ R227, R81, R180 ;  /* 0x000000b451e37220 */ /* 0x000fe20000410000 */
[----:B------:R-:W-:Y:S01]  /*3310*/  FFMA.FTZ R16, R24, R225, R16 ;  /* 0x000000e118107223 */ /* 0x000fe20000010010 */
[----:B------:R-:W-:Y:S01]  /*3320*/  PRMT R222, R26, 0x7632, R222 ;  /* 0x000076321ade7816 */ /* 0x000fe200000000de */
[-C--:B------:R-:W-:Y:S01]  /*3330*/  FMUL.FTZ R15, R131, R12.reuse ;  /* 0x0000000c830f7220 */ /* 0x080fe20000410000 */
[----:B------:R-:W-:Y:S01]  /*3340*/  FFMA.FTZ R12, R133, R12, -R14 ;  /* 0x0000000c850c7223 */ /* 0x000fe2000001080e */
[----:B------:R-:W-:Y:S01]  /*3350*/  FFMA.FTZ R17, R24, R227, R17 ;  /* 0x000000e318117223 */ /* 0x000fe20000010011 */
[----:B------:R-:W-:Y:S01]  /*3360*/  FMUL.FTZ R14, R135, R16 ;  /* 0x00000010870e7220 */ /* 0x000fe20000410000 */
[----:B--2---:R-:W-:Y:S01]  /*3370*/  FMUL.FTZ R224, R34, R33 ;  /* 0x0000002122e07220 */ /* 0x004fe20000410000 */
[----:B------:R-:W-:Y:S01]  /*3380*/  SHF.L.U32 R222, R222, 0x10, RZ ;  /* 0x00000010dede7819 */ /* 0x000fe200000006ff */
[----:B------:R-:W-:Y:S01]  /*3390*/  FFMA.FTZ R15, R133, R184, R15 ;  /* 0x000000b8850f7223 */ /* 0x000fe2000001000f */
[-C--:B------:R-:W-:Y:S01]  /*33a0*/  FMUL.FTZ R13, R135, R17.reuse ;  /* 0x00000011870d7220 */ /* 0x080fe20000410000 */
[----:B------:R-:W-:Y:S01]  /*33b0*/  SHF.L.U32 R184, R26, 0x10, RZ ;  /* 0x000000101ab87819 */ /* 0x000fe200000006ff */
[----:B------:R-:W-:Y:S01]  /*33c0*/  FFMA.FTZ R17, R136, R17, R14 ;  /* 0x0000001188117223 */ /* 0x000fe2000001000e */
[----:B------:R-:W-:Y:S01]  /*33d0*/  SHF.L.U32 R26, R7, 0x10, RZ ;  /* 0x00000010071a7819 */ /* 0x000fe200000006ff */
[----:B------:R-:W-:Y:S01]  /*33e0*/  FMUL.FTZ R220, R34, R32 ;  /* 0x0000002022dc7220 */ /* 0x000fe20000410000 */
[----:B------:R-:W-:Y:S01]  /*33f0*/  FMUL.FTZ R14, R133, R224 ;  /* 0x000000e0850e7220 */ /* 0x000fe20000410000 */
[----:B------:R-:W-:Y:S01]  /*3400*/  ISETP.NE.AND P2, PT, R102, 0x1f, PT ;  /* 0x0000001f6600780c */ /* 0x000fe20003f45270 */
[----:B------:R-:W-:Y:S01]  /*3410*/  FMUL.FTZ R239, R89, R222 ;  /* 0x000000de59ef7220 */ /* 0x000fe20000410000 */
[C---:B------:R-:W-:Y:S01]  /*3420*/  FMUL.FTZ R190, R131.reuse, R224 ;  /* 0x000000e083be7220 */ /* 0x040fe20000410000 */
[----:B------:R-:W-:Y:S01]  /*3430*/  FFMA.FTZ R194, -R131, R220, -R14 ;  /* 0x000000dc83c27223 */ /* 0x000fe2000001090e */
[----:B------:R-:W-:Y:S01]  /*3440*/  FFMA.FTZ R16, R136, R16, -R13 ;  /* 0x0000001088107223 */ /* 0x000fe2000001080d */
[----:B------:R-:W-:Y:S01]  /*3450*/  FMUL.FTZ R237, R89, R184 ;  /* 0x000000b859ed7220 */ /* 0x000fe20000410000 */
[C---:B------:R-:W-:Y:S01]  /*3460*/  FFMA.FTZ R14, R26.reuse, R239, R17 ;  /* 0x000000ef1a0e7223 */ /* 0x040fe20000010011 */
[----:B------:R-:W-:Y:S01]  /*3470*/  FMUL.FTZ R219, R35, R33 ;  /* 0x0000002123db7220 */ /* 0x000fe20000410000 */
[----:B------:R-:W-:Y:S01]  /*3480*/  FFMA.FTZ R192, R133, R220, -R190 ;  /* 0x000000dc85c07223 */ /* 0x000fe200000108be */
[----:B------:R-:W-:Y:S01]  /*3490*/  FFMA.FTZ R16, R26, R237, R16 ;  /* 0x000000ed1a107223 */ /* 0x000fe20000010010 */
[----:B------:R-:W-:Y:S01]  /*34a0*/  FMUL.FTZ R190, R131, R14 ;  /* 0x0000000e83be7220 */ /* 0x000fe20000410000 */
[----:B------:R-:W-:Y:S01]  /*34b0*/  FADD.FTZ R194, -R219, R194 ;  /* 0x000000c2dbc27221 */ /* 0x000fe20000010100 */
[----:B------:R-:W-:Y:S01]  /*34c0*/  FMUL.FTZ R221, R35, R32 ;  /* 0x0000002023dd7220 */ /* 0x000fe20000410000 */
[-C--:B------:R-:W-:Y:S01]  /*34d0*/  FMUL.FTZ R13, R131, R16.reuse ;  /* 0x00000010830d7220 */ /* 0x080fe20000410000 */
[----:B------:R-:W-:Y:S01]  /*34e0*/  FFMA.FTZ R190, R133, R16, -R190 ;  /* 0x0000001085be7223 */ /* 0x000fe200000108be */
[----:B------:R-:W-:Y:S01]  /*34f0*/  FMUL.FTZ R17, R135, -R194 ;  /* 0x800000c287117220 */ /* 0x000fe20000410000 */
[----:B------:R-:W-:Y:S01]  /*3500*/  @P2 LEA R16, R102, UR18, 0x3 ;  /* 0x0000001266102c11 */ /* 0x000fe2000f8e18ff */
[----:B------:R-:W-:-:S04]  /*3510*/  FADD.FTZ R192, R221, R192 ;  /* 0x000000c0ddc07221 */ /* 0x000fc80000010000 */
[----:B------:R-:W-:Y:S02]  /*3520*/  FFMA.FTZ R196, R136, R192, -R17 ;  /* 0x000000c088c47223 */ /* 0x000fe40000010811 */
[----:B------:R-:W0:Y:S01]  /*3530*/  @P2 LDS.64 R16, [R16+0x2d18] ;  /* 0x002d180010102984 */ /* 0x000e220000000a00 */
[C---:B------:R-:W-:Y:S02]  /*3540*/  PRMT R217, R27.reuse, 0x7632, R217 ;  /* 0x000076321bd97816 */ /* 0x040fe400000000d9 */
[----:B------:R-:W-:Y:S02]  /*3550*/  SHF.L.U32 R223, R27, 0x10, RZ ;  /* 0x000000101bdf7819 */ /* 0x000fe400000006ff */
[----:B------:R-:W-:Y:S01]  /*3560*/  PRMT R25, R7, 0x7632, R25 ;  /* 0x0000763207197816 */ /* 0x000fe20000000019 */
[----:B------:R-:W-:Y:S01]  /*3570*/  FFMA.FTZ R14, R133, R14, R13 ;  /* 0x0000000e850e7223 */ /* 0x000fe2000001000d */
[----:B------:R-:W-:Y:S01]  /*3580*/  FMUL.FTZ R13, R135, -R192 ;  /* 0x800000c0870d7220 */ /* 0x000fe20000410000 */
[----:B------:R-:W-:Y:S01]  /*3590*/  SHF.L.U32 R217, R217, 0x10, RZ ;  /* 0x00000010d9d97819 */ /* 0x000fe200000006ff */
[----:B------:R-:W-:Y:S01]  /*35a0*/  FMUL.FTZ R218, R82, R223 ;  /* 0x000000df52da7220 */ /* 0x000fe20000410000 */
[----:B------:R-:W-:Y:S01]  /*35b0*/  SHF.L.U32 R25, R25, 0x10, RZ ;  /* 0x0000001019197819 */ /* 0x000fe200000006ff */
[----:B------:R-:W-:Y:S01]  /*35c0*/  BSSY B0, `(.L_x_14642) ;  /* 0x0000010000007945 */ /* 0x000fe20003800000 */
[----:B------:R-:W-:Y:S01]  /*35d0*/  FFMA.FTZ R193, R136, R194, R13 ;  /* 0x000000c288c17223 */ /* 0x000fe2000001000d */
[----:B------:R-:W-:Y:S01]  /*35e0*/  FMUL.FTZ R215, R36, R32 ;  /* 0x0000002024d77220 */ /* 0x000fe20000410000 */
[----:B------:R-:W-:Y:S01]  /*35f0*/  FMUL.FTZ R216, R82, R217 ;  /* 0x000000d952d87220 */ /* 0x000fe20000410000 */
[----:B------:R-:W-:Y:S01]  /*3600*/  FFMA.FTZ R13, R25, R218, R190 ;  /* 0x000000da190d7223 */ /* 0x000fe200000100be */
[----:B------:R-:W-:Y:S06]  /*3610*/  @P2 BRA `(.L_x_14643) ;  /* 0x0000000000282947 */ /* 0x000fec0003800000 */
[----:B------:R-:W-:Y:S01]  /*3620*/  UISETP.NE.AND UP0, UPT, UR13, UR19, UPT ;  /* 0x000000130d00728c */ /* 0x000fe2000bf05270 */
[----:B0-----:R-:W-:Y:S01]  /*3630*/  HFMA2.MMA R17, -RZ, RZ, 0, 0 ;  /* 0x00000000ff117435 */ /* 0x001fe200000001ff */
[----:B------:R-:W-:-:S04]  /*3640*/  MOV R16, 0x3f800000 ;  /* 0x3f80000000107802 */ /* 0x000fc80000000f00 */
[----:B------:R-:W-:-:S05]  /*3650*/  PLOP3.LUT P3, PT, PT, PT, UP0, 0x80, 0x0 ;  /* 0x000000000000781c */ /* 0x000fca0003f6f008 */
[----:B------:R-:W-:-:S04]  /*3660*/  @UP0 ULEA.HI UR44, UR13, UR13, URZ, 0x1 ;  /* 0x0000000d0d2c0291 */ /* 0x000fc8000f8f083f */
[----:B------:R-:W-:-:S04]  /*3670*/  @UP0 ULOP3.LUT UR44, UR44, 0xfffffe, URZ, 0xc0, !UPT ;  /* 0x00fffffe2c2c0892 */ /* 0x000fc8000f8ec03f */
[----:B------:R-:W-:-:S04]  /*3680*/  @UP0 UIADD3 UR44, -UR44, UR13, URZ ;  /* 0x0000000d2c2c0290 */ /* 0x000fc8000fffe13f */
[----:B------:R-:W-:-:S04]  /*3690*/  @UP0 ULEA UR44, UR44, UR7, 0x8 ;  /* 0x000000072c2c0291 */ /* 0x000fc8000f8e403f */
[----:B------:R-:W-:-:S09]  /*36a0*/  @UP0 ULEA UR44, UR44, UR18, 0x3 ;  /* 0x000000122c2c0291 */ /* 0x000fd2000f8e183f */
[----:B------:R-:W1:Y:S03]  /*36b0*/  @P3 LDS.64 R16, [UR44+0x1d10] ;  /* 0x001d102cff103984 */ /* 0x000e660008000a00 */
.L_x_14643:
[----:B------:R-:W-:Y:S05]  /*36c0*/  BSYNC B0 ;  /* 0x0000000000007941 */ /* 0x000fea0003800000 */
.L_x_14642:
[----:B------:R-:W-:Y:S01]  /*36d0*/  FFMA.FTZ R14, R25, R216, R14 ;  /* 0x000000d8190e7223 */ /* 0x000fe2000001000e */
[-C--:B------:R-:W-:Y:S01]  /*36e0*/  FMUL.FTZ R214, R36, R33.reuse ;  /* 0x0000002124d67220 */ /* 0x080fe20000410000 */
[----:B------:R-:W2:Y:S01]  /*36f0*/  SHFL.UP PT, R27, R12, 0x1, RZ ;  /* 0x042000000c1b7989 */ /* 0x000ea200000e00ff */
[----:B------:R-:W-:Y:S01]  /*3700*/  FADD.FTZ R196, R215, R196 ;  /* 0x000000c4d7c47221 */ /* 0x000fe20000010000 */
[----:B------:R-:W-:Y:S01]  /*3710*/  FMUL.FTZ R212, R37, R32 ;  /* 0x0000002025d47220 */ /* 0x000fe20000410000 */
[----:B------:R-:W-:Y:S01]  /*3720*/  FADD.FTZ R193, -R214, R193 ;  /* 0x000000c1d6c17221 */ /* 0x000fe20000010100 */
[----:B------:R-:W3:Y:S01]  /*3730*/  SHFL.UP PT, R192, R14, 0x1, RZ ;  /* 0x042000000ec07989 */ /* 0x000ee200000e00ff */
[-C--:B------:R-:W-:Y:S01]  /*3740*/  FMUL.FTZ R197, R137, -R196.reuse ;  /* 0x800000c489c57220 */ /* 0x080fe20000410000 */
[----:B------:R-:W-:Y:S01]  /*3750*/  FMUL.FTZ R213, R37, R33 ;  /* 0x0000002125d57220 */ /* 0x000fe20000410000 */
[-C--:B------:R-:W-:Y:S01]  /*3760*/  FMUL.FTZ R195, R137, -R193.reuse ;  /* 0x800000c189c37220 */ /* 0x080fe20000410000 */
[----:B------:R-:W4:Y:S01]  /*3770*/  SHFL.UP PT, R191, R13, 0x1, RZ ;  /* 0x042000000dbf7989 */ /* 0x000f2200000e00ff */
[----:B------:R-:W-:Y:S01]  /*3780*/  FFMA.FTZ R194, R138, R193, R197 ;  /* 0x000000c18ac27223 */ /* 0x000fe200000100c5 */
[----:B------:R-:W-:Y:S01]  /*3790*/  ISETP.GE.AND P3, PT, R100, 0x1, PT ;  /* 0x000000016400780c */ /* 0x000fe20003f66270 */
[----:B------:R-:W-:Y:S01]  /*37a0*/  FFMA.FTZ R195, R138, R196, -R195 ;  /* 0x000000c48ac37223 */ /* 0x000fe200000108c3 */
[----:B------:R-:W0:Y:S01]  /*37b0*/  SHFL.UP PT, R190, R15, 0x1, RZ ;  /* 0x042000000fbe7989 */ /* 0x000e2200000e00ff */
[----:B------:R-:W-:Y:S01]  /*37c0*/  FADD.FTZ R194, -R213, R194 ;  /* 0x000000c2d5c27221 */ /* 0x000fe20000010100 */
[----:B------:R-:W-:Y:S01]  /*37d0*/  FMUL.FTZ R210, R38, R33 ;  /* 0x0000002126d27220 */ /* 0x000fe20000410000 */
[----:B------:R-:W-:Y:S01]  /*37e0*/  FADD.FTZ R195, R212, R195 ;  /* 0x000000c3d4c37221 */ /* 0x000fe20000010000 */
[----:B------:R-:W-:Y:S01]  /*37f0*/  FMUL.FTZ R211, R38, R32 ;  /* 0x0000002026d37220 */ /* 0x000fe20000410000 */
[----:B------:R-:W-:Y:S01]  /*3800*/  FMUL.FTZ R197, R139, -R194 ;  /* 0x800000c28bc57220 */ /* 0x000fe20000410000 */
[----:B------:R-:W-:Y:S01]  /*3810*/  FMUL.FTZ R208, R39, R32 ;  /* 0x0000002027d07220 */ /* 0x000fe20000410000 */
[----:B------:R-:W-:Y:S01]  /*3820*/  FMUL.FTZ R199, R139, -R195 ;  /* 0x800000c38bc77220 */ /* 0x000fe20000410000 */
[----:B------:R-:W-:Y:S01]  /*3830*/  FMUL.FTZ R209, R39, R33 ;  /* 0x0000002127d17220 */ /* 0x000fe20000410000 */
[----:B------:R-:W-:Y:S01]  /*3840*/  FFMA.FTZ R198, R140, R195, -R197 ;  /* 0x000000c38cc67223 */ /* 0x000fe200000108c5 */
[----:B------:R-:W-:Y:S01]  /*3850*/  FMUL.FTZ R206, R40, R33 ;  /* 0x0000002128ce7220 */ /* 0x000fe20000410000 */
[----:B------:R-:W-:Y:S01]  /*3860*/  FFMA.FTZ R199, R140, R194, R199 ;  /* 0x000000c28cc77223 */ /* 0x000fe200000100c7 */
[----:B--2---:R-:W-:Y:S01]  /*3870*/  FMUL.FTZ R193, R15, R27 ;  /* 0x0000001b0fc17220 */ /* 0x004fe20000410000 */
[----:B------:R-:W-:Y:S01]  /*3880*/  FADD.FTZ R198, R211, R198 ;  /* 0x000000c6d3c67221 */ /* 0x000fe20000010000 */
[----:B------:R-:W-:Y:S01]  /*3890*/  FMUL.FTZ R207, R40, R32 ;  /* 0x0000002028cf7220 */ /* 0x000fe20000410000 */
[----:B------:R-:W-:Y:S01]  /*38a0*/  FADD.FTZ R199, -R210, R199 ;  /* 0x000000c7d2c77221 */ /* 0x000fe20000010100 */
[----:B---3--:R-:W-:Y:S01]  /*38b0*/  FMUL.FTZ R194, R15, R192 ;  /* 0x000000c00fc27220 */ /* 0x008fe20000410000 */
[CC--:B------:R-:W-:Y:S01]  /*38c0*/  FMUL.FTZ R204, R41.reuse, R32.reuse ;  /* 0x0000002029cc7220 */ /* 0x0c0fe20000410000 */
[----:B------:R-:W-:Y:S01]  /*38d0*/  FMUL.FTZ R205, R41, R33 ;  /* 0x0000002129cd7220 */ /* 0x000fe20000410000 */
[----:B------:R-:W-:Y:S01]  /*38e0*/  FMUL.FTZ R202, R42, R32 ;  /* 0x000000202aca7220 */ /* 0x000fe20000410000 */
[CC--:B----4-:R-:W-:Y:S01]  /*38f0*/  FMUL.FTZ R195, R15.reuse, R191.reuse ;  /* 0x000000bf0fc37220 */ /* 0x0d0fe20000410000 */
[C---:B------:R-:W-:Y:S01]  /*3900*/  FFMA.FTZ R194, R12.reuse, R191, -R194 ;  /* 0x000000bf0cc27223 */ /* 0x040fe200000108c2 */
[----:B-----5:R-:W-:Y:S01]  /*3910*/  SHFL.IDX PT, R30, R30, RZ, 0x1f ;  /* 0x00001fff1e1e7589 */ /* 0x020fe200000e0000 */
[----:B------:R-:W-:Y:S01]  /*3920*/  ULEA UR44, UR7, UR18, 0x4 ;  /* 0x00000012072c7291 */ /* 0x000fe2000f8e203f */
[C---:B0-----:R-:W-:Y:S01]  /*3930*/  FFMA.FTZ R196, R12.reuse, R190, R193 ;  /* 0x000000be0cc47223 */ /* 0x041fe200000100c1 */
[----:B------:R-:W-:Y:S01]  /*3940*/  FFMA.FTZ R195, R12, R192, R195 ;  /* 0x000000c00cc37223 */ /* 0x000fe200000100c3 */
[----:B------:R-:W-:Y:S01]  /*3950*/  FMUL.FTZ R193, R15, R190 ;  /* 0x000000be0fc17220 */ /* 0x000fe20000410000 */
[----:B------:R-:W-:Y:S01]  /*3960*/  @P3 FADD.FTZ R13, R13, R194 ;  /* 0x000000c20d0d3221 */ /* 0x000fe20000010000 */
[----:B------:R-:W-:Y:S01]  /*3970*/  FMUL.FTZ R194, R141, -R198 ;  /* 0x800000c68dc27220 */ /* 0x000fe20000410000 */
[----:B------:R-:W-:Y:S01]  /*3980*/  @P3 FADD.FTZ R14, R14, R195 ;  /* 0x000000c30e0e3221 */ /* 0x000fe20000010000 */
[----:B------:R-:W-:Y:S01]  /*3990*/  @P3 FFMA.FTZ R12, R12, R27, -R193 ;  /* 0x0000001b0c0c3223 */ /* 0x000fe200000108c1 */
[----:B------:R-:W-:Y:S01]  /*39a0*/  FSEL R15, R15, R196, !P3 ;  /* 0x000000c40f0f7208 */ /* 0x000fe20005800000 */
[----:B------:R-:W0:Y:S01]  /*39b0*/  SHFL.UP PT, R191, R13, 0x2, RZ ;  /* 0x044000000dbf7989 */ /* 0x000e2200000e00ff */
[-C--:B------:R-:W-:Y:S01]  /*39c0*/  FMUL.FTZ R193, R141, -R199.reuse ;  /* 0x800000c78dc17220 */ /* 0x080fe20000410000 */
[----:B------:R-:W-:Y:S01]  /*39d0*/  FFMA.FTZ R194, R142, R199, R194 ;  /* 0x000000c78ec27223 */ /* 0x000fe200000100c2 */
[----:B------:R-:W-:Y:S01]  /*39e0*/  ISETP.GE.AND P3, PT, R100, 0x2, PT ;  /* 0x000000026400780c */ /* 0x000fe20003f66270 */
[----:B------:R-:W2:Y:S01]  /*39f0*/  SHFL.UP PT, R192, R14, 0x2, RZ ;  /* 0x044000000ec07989 */ /* 0x000ea200000e00ff */
[----:B------:R-:W-:Y:S01]  /*3a00*/  FFMA.FTZ R193, R142, R198, -R193 ;  /* 0x000000c68ec17223 */ /* 0x000fe200000108c1 */
[----:B------:R-:W-:Y:S01]  /*3a10*/  FADD.FTZ R194, -R209, R194 ;  /* 0x000000c2d1c27221 */ /* 0x000fe20000010100 */
[----:B------:R-:W-:Y:S01]  /*3a20*/  BSSY B0, `(.L_x_14644) ;  /* 0x00000dc000007945 */ /* 0x000fe20003800000 */
[----:B------:R-:W3:Y:S01]  /*3a30*/  SHFL.UP PT, R27, R12, 0x2, RZ ;  /* 0x044000000c1b7989 */ /* 0x000ee200000e00ff */
[----:B------:R-:W-:Y:S01]  /*3a40*/  FADD.FTZ R193, R208, R193 ;  /* 0x000000c1d0c17221 */ /* 0x000fe20000010000 */
[----:B------:R-:W-:-:S02]  /*3a50*/  FMUL.FTZ R195, R143, -R194 ;  /* 0x800000c28fc37220 */ /* 0x000fc40000410000 */
[----:B------:R-:W4:Y:S01]  /*3a60*/  SHFL.UP PT, R190, R15, 0x2, RZ ;  /* 0x044000000fbe7989 */ /* 0x000f2200000e00ff */
[-C--:B------:R-:W-:Y:S01]  /*3a70*/  FMUL.FTZ R197, R143, -R193.reuse ;  /* 0x800000c18fc57220 */ /* 0x080fe20000410000 */
[C---:B------:R-:W-:Y:S02]  /*3a80*/  FFMA.FTZ R198, R144.reuse, R193, -R195 ;  /* 0x000000c190c67223 */ /* 0x040fe400000108c3 */
[----:B------:R-:W-:Y:S01]  /*3a90*/  SHFL.IDX PT, R31, R31, RZ, 0x1f ;  /* 0x00001fff1f1f7589 */ /* 0x000fe200000e0000 */
[----:B------:R-:W-:Y:S01]  /*3aa0*/  FFMA.FTZ R199, R144, R194, R197 ;  /* 0x000000c290c77223 */ /* 0x000fe200000100c5 */
[----:B------:R-:W-:-:S03]  /*3ab0*/  FADD.FTZ R198, R207, R198 ;  /* 0x000000c6cfc67221 */ /* 0x000fc60000010000 */
[----:B------:R-:W-:Y:S01]  /*3ac0*/  FADD.FTZ R199, -R206, R199 ;  /* 0x000000c7cec77221 */ /* 0x000fe20000010100 */
[C---:B0-----:R-:W-:Y:S01]  /*3ad0*/  FMUL.FTZ R197, R15.reuse, R191 ;  /* 0x000000bf0fc57220 */ /* 0x041fe20000410000 */
[----:B--2---:R-:W-:-:S03]  /*3ae0*/  FMUL.FTZ R195, R15, R192 ;  /* 0x000000c00fc37220 */ /* 0x004fc60000410000 */
[C---:B------:R-:W-:Y:S01]  /*3af0*/  FFMA.FTZ R197, R12.reuse, R192, R197 ;  /* 0x000000c00cc57223 */ /* 0x040fe200000100c5 */
[----:B-1----:R-:W-:Y:S01]  /*3b00*/  FMUL.FTZ R192, R131, R17 ;  /* 0x0000001183c07220 */ /* 0x002fe20000410000 */
[----:B---3--:R-:W-:Y:S01]  /*3b10*/  FMUL.FTZ R193, R15, R27 ;  /* 0x0000001b0fc17220 */ /* 0x008fe20000410000 */
[----:B------:R-:W-:Y:S01]  /*3b20*/  FFMA.FTZ R196, R12, R191, -R195 ;  /* 0x000000bf0cc47223 */ /* 0x000fe200000108c3 */
[----:B------:R-:W-:Y:S01]  /*3b30*/  @P3 FADD.FTZ R14, R14, R197 ;  /* 0x000000c50e0e3221 */ /* 0x000fe20000010000 */
[----:B------:R-:W-:Y:S01]  /*3b40*/  FMUL.FTZ R197, R145, -R199 ;  /* 0x800000c791c57220 */ /* 0x000fe20000410000 */
[-C--:B----4-:R-:W-:Y:S01]  /*3b50*/  FMUL.FTZ R194, R15, R190.reuse ;  /* 0x000000be0fc27220 */ /* 0x090fe20000410000 */
[C---:B------:R-:W-:Y:S01]  /*3b60*/  FFMA.FTZ R190, R12.reuse, R190, R193 ;  /* 0x000000be0cbe7223 */ /* 0x040fe200000100c1 */
[-C--:B------:R-:W-:Y:S01]  /*3b70*/  FFMA.FTZ R193, R133, R16.reuse, -R192 ;  /* 0x0000001085c17223 */ /* 0x080fe200000108c0 */
[----:B------:R-:W-:Y:S01]  /*3b80*/  @P3 FADD.FTZ R13, R13, R196 ;  /* 0x000000c40d0d3221 */ /* 0x000fe20000010000 */
[----:B------:R-:W-:Y:S01]  /*3b90*/  @P3 FFMA.FTZ R12, R12, R27, -R194 ;  /* 0x0000001b0c0c3223 */ /* 0x000fe200000108c2 */
[----:B------:R-:W-:Y:S01]  /*3ba0*/  FMUL.FTZ R194, R131, -R16 ;  /* 0x8000001083c27220 */ /* 0x000fe20000410000 */
[----:B------:R-:W-:Y:S01]  /*3bb0*/  FMUL.FTZ R27, R135, -R193 ;  /* 0x800000c1871b7220 */ /* 0x000fe20000410000 */
[----:B------:R-:W-:Y:S01]  /*3bc0*/  FSEL R15, R15, R190, !P3 ;  /* 0x000000be0f0f7208 */ /* 0x000fe20005800000 */
[----:B------:R-:W0:Y:S01]  /*3bd0*/  SHFL.UP PT, R192, R14, 0x4, RZ ;  /* 0x048000000ec07989 */ /* 0x000e2200000e00ff */
[----:B------:R-:W-:Y:S01]  /*3be0*/  FFMA.FTZ R194, R133, -R17, R194 ;  /* 0x8000001185c27223 */ /* 0x000fe200000100c2 */
[----:B------:R-:W-:Y:S01]  /*3bf0*/  FFMA.FTZ R201, R146, R198, -R197 ;  /* 0x000000c692c97223 */ /* 0x000fe200000108c5 */
[----:B------:R-:W-:Y:S01]  /*3c00*/  ISETP.GE.AND P3, PT, R100, 0x4, PT ;  /* 0x000000046400780c */ /* 0x000fe20003f66270 */
[----:B------:R-:W1:Y:S01]  /*3c10*/  SHFL.UP PT, R190, R13, 0x4, RZ ;  /* 0x048000000dbe7989 */ /* 0x000e6200000e00ff */
[-C--:B------:R-:W-:Y:S01]  /*3c20*/  FFMA.FTZ R196, R136, R194.reuse, R27 ;  /* 0x000000c288c47223 */ /* 0x080fe2000001001b */
[----:B------:R-:W-:Y:S01]  /*3c30*/  FMUL.FTZ R195, R135, -R194 ;  /* 0x800000c287c37220 */ /* 0x000fe20000410000 */
[----:B------:R-:W-:Y:S01]  /*3c40*/  FMUL.FTZ R194, R145, -R198 ;  /* 0x800000c691c27220 */ /* 0x000fe20000410000 */
[----:B------:R-:W2:Y:S01]  /*3c50*/  SHFL.UP PT, R27, R12, 0x4, RZ ;  /* 0x048000000c1b7989 */ /* 0x000ea200000e00ff */
[----:B------:R-:W-:Y:S01]  /*3c60*/  FADD.FTZ R201, R204, R201 ;  /* 0x000000c9ccc97221 */ /* 0x000fe20000010000 */
[----:B------:R-:W-:Y:S01]  /*3c70*/  FFMA.FTZ R195, R136, R193, -R195 ;  /* 0x000000c188c37223 */ /* 0x000fe200000108c3 */
[CC--:B------:R-:W-:Y:S01]  /*3c80*/  FMUL.FTZ R193, R137.reuse, -R196.reuse ;  /* 0x800000c489c17220 */ /* 0x0c0fe20000410000 */
[----:B------:R-:W3:Y:S01]  /*3c90*/  SHFL.UP PT, R191, R15, 0x4, RZ ;  /* 0x048000000fbf7989 */ /* 0x000ee200000e00ff */
[----:B------:R-:W-:Y:S01]  /*3ca0*/  FFMA.FTZ R194, R146, R199, R194 ;  /* 0x000000c792c27223 */ /* 0x000fe200000100c2 */
[-C--:B------:R-:W-:Y:S01]  /*3cb0*/  FMUL.FTZ R197, R137, -R195.reuse ;  /* 0x800000c389c57220 */ /* 0x080fe20000410000 */
[C---:B------:R-:W-:Y:S01]  /*3cc0*/  FFMA.FTZ R193, R138.reuse, R195, -R193 ;  /* 0x000000c38ac17223 */ /* 0x040fe200000108c1 */
[----:B------:R-:W-:Y:S01]  /*3cd0*/  FMUL.FTZ R203, R147, -R201 ;  /* 0x800000c993cb7220 */ /* 0x000fe20000410000 */
[----:B------:R-:W-:Y:S01]  /*3ce0*/  FADD.FTZ R198, -R205, R194 ;  /* 0x000000c2cdc67221 */ /* 0x000fe20000010100 */
[----:B------:R-:W-:Y:S01]  /*3cf0*/  FFMA.FTZ R197, R138, R196, R197 ;  /* 0x000000c48ac57223 */ /* 0x000fe200000100c5 */
[----:B------:R-:W-:-:S02]  /*3d00*/  FMUL.FTZ R194, R139, -R193 ;  /* 0x800000c18bc27220 */ /* 0x000fc40000410000 */
[-C--:B------:R-:W-:Y:S01]  /*3d10*/  FMUL.FTZ R199, R147, -R198.reuse ;  /* 0x800000c693c77220 */ /* 0x080fe20000410000 */
[-C--:B------:R-:W-:Y:S01]  /*3d20*/  FMUL.FTZ R195, R139, -R197.reuse ;  /* 0x800000c58bc37220 */ /* 0x080fe20000410000 */
[----:B------:R-:W-:Y:S01]  /*3d30*/  FFMA.FTZ R200, R148, R198, R203 ;  /* 0x000000c694c87223 */ /* 0x000fe200000100cb */
[----:B------:R-:W-:Y:S01]  /*3d40*/  FFMA.FTZ R197, R140, R197, R194 ;  /* 0x000000c58cc57223 */ /* 0x000fe200000100c2 */
[----:B------:R-:W-:Y:S01]  /*3d50*/  FFMA.FTZ R199, R148, R201, -R199 ;  /* 0x000000c994c77223 */ /* 0x000fe200000108c7 */
[----:B------:R-:W-:Y:S01]  /*3d60*/  FFMA.FTZ R198, R140, R193, -R195 ;  /* 0x000000c18cc67223 */ /* 0x000fe200000108c3 */
[C---:B0-----:R-:W-:Y:S01]  /*3d70*/  FMUL.FTZ R193, R15.reuse, R192 ;  /* 0x000000c00fc17220 */ /* 0x041fe20000410000 */
[CC--:B-1----:R-:W-:Y:S01]  /*3d80*/  FMUL.FTZ R195, R15.reuse, R190.reuse ;  /* 0x000000be0fc37220 */ /* 0x0c2fe20000410000 */
[----:B------:R-:W-:Y:S01]  /*3d90*/  FMUL.FTZ R203, R42, R33 ;  /* 0x000000212acb7220 */ /* 0x000fe20000410000 */
[----:B------:R-:W-:Y:S01]  /*3da0*/  FADD.FTZ R199, R202, R199 ;  /* 0x000000c7cac77221 */ /* 0x000fe20000010000 */
[C---:B------:R-:W-:Y:S01]  /*3db0*/  FFMA.FTZ R190, R12.reuse, R190, -R193 ;  /* 0x000000be0cbe7223 */ /* 0x040fe200000108c1 */
[----:B--2---:R-:W-:Y:S01]  /*3dc0*/  FMUL.FTZ R196, R15, R27 ;  /* 0x0000001b0fc47220 */ /* 0x004fe20000410000 */
[C---:B------:R-:W-:Y:S01]  /*3dd0*/  FFMA.FTZ R195, R12.reuse, R192, R195 ;  /* 0x000000c00cc37223 */ /* 0x040fe200000100c3 */
[----:B------:R-:W-:Y:S01]  /*3de0*/  FADD.FTZ R200, -R203, R200 ;  /* 0x000000c8cbc87221 */ /* 0x000fe20000010100 */
[----:B------:R-:W-:Y:S01]  /*3df0*/  @P3 FADD.FTZ R13, R13, R190 ;  /* 0x000000be0d0d3221 */ /* 0x000fe20000010000 */
[-C--:B---3--:R-:W-:Y:S01]  /*3e00*/  FMUL.FTZ R194, R15, R191.reuse ;  /* 0x000000bf0fc27220 */ /* 0x088fe20000410000 */
[----:B------:R-:W-:Y:S01]  /*3e10*/  FFMA.FTZ R196, R12, R191, R196 ;  /* 0x000000bf0cc47223 */ /* 0x000fe200000100c4 */
[----:B------:R-:W-:Y:S01]  /*3e20*/  @P3 FADD.FTZ R14, R14, R195 ;  /* 0x000000c30e0e3221 */ /* 0x000fe20000010000 */
[----:B------:R-:W-:Y:S01]  /*3e30*/  FMUL.FTZ R193, R141, -R197 ;  /* 0x800000c58dc17220 */ /* 0x000fe20000410000 */
[----:B------:R-:W-:Y:S01]  /*3e40*/  @P3 FFMA.FTZ R12, R12, R27, -R194 ;  /* 0x0000001b0c0c3223 */ /* 0x000fe200000108c2 */
[----:B------:R-:W0:Y:S01]  /*3e50*/  SHFL.UP PT, R190, R13, 0x8, RZ ;  /* 0x050000000dbe7989 */ /* 0x000e2200000e00ff */
[----:B------:R-:W-:Y:S01]  /*3e60*/  FSEL R15, R15, R196, !P3 ;  /* 0x000000c40f0f7208 */ /* 0x000fe20005800000 */
[CC--:B------:R-:W-:Y:S01]  /*3e70*/  FMUL.FTZ R201, R149.reuse, -R199.reuse ;  /* 0x800000c795c97220 */ /* 0x0c0fe20000410000 */
[----:B------:R-:W-:Y:S01]  /*3e80*/  FMUL.FTZ R195, R149, -R200 ;  /* 0x800000c895c37220 */ /* 0x000fe20000410000 */
[----:B------:R-:W1:Y:S01]  /*3e90*/  SHFL.UP PT, R27, R12, 0x8, RZ ;  /* 0x050000000c1b7989 */ /* 0x000e6200000e00ff */
[-C--:B------:R-:W-:Y:S01]  /*3ea0*/  FMUL.FTZ R194, R141, -R198.reuse ;  /* 0x800000c68dc27220 */ /* 0x080fe20000410000 */
[----:B------:R-:W-:Y:S01]  /*3eb0*/  FFMA.FTZ R193, R142, R198, -R193 ;  /* 0x000000c68ec17223 */ /* 0x000fe200000108c1 */
[C---:B------:R-:W-:Y:S01]  /*3ec0*/  FFMA.FTZ R230, R150.reuse, R200, R201 ;  /* 0x000000c896e67223 */ /* 0x040fe200000100c9 */
[----:B------:R-:W2:Y:S01]  /*3ed0*/  SHFL.UP PT, R191, R14, 0x8, RZ ;  /* 0x050000000ebf7989 */ /* 0x000ea200000e00ff */
[----:B------:R-:W-:Y:S01]  /*3ee0*/  FFMA.FTZ R199, R150, R199, -R195 ;  /* 0x000000c796c77223 */ /* 0x000fe200000108c3 */
[----:B------:R-:W-:Y:S01]  /*3ef0*/  FMUL.FTZ R200, R43, R32 ;  /* 0x000000202bc87220 */ /* 0x000fe20000410000 */
[----:B------:R-:W-:Y:S01]  /*3f00*/  FFMA.FTZ R194, R142, R197, R194 ;  /* 0x000000c58ec27223 */ /* 0x000fe200000100c2 */
[----:B------:R-:W3:Y:S01]  /*3f10*/  SHFL.UP PT, R192, R15, 0x8, RZ ;  /* 0x050000000fc07989 */ /* 0x000ee200000e00ff */
[----:B------:R-:W-:Y:S01]  /*3f20*/  FMUL.FTZ R195, R143, -R193 ;  /* 0x800000c18fc37220 */ /* 0x000fe20000410000 */
[----:B------:R-:W-:Y:S01]  /*3f30*/  FMUL.FTZ R201, R43, R33 ;  /* 0x000000212bc97220 */ /* 0x000fe20000410000 */
[----:B------:R-:W-:Y:S01]  /*3f40*/  FADD.FTZ R199, R200, R199 ;  /* 0x000000c7c8c77221 */ /* 0x000fe20000010000 */
[-C--:B------:R-:W-:Y:S01]  /*3f50*/  FMUL.FTZ R196, R143, -R194.reuse ;  /* 0x800000c28fc47220 */ /* 0x080fe20000410000 */
[C---:B------:R-:W-:Y:S01]  /*3f60*/  FFMA.FTZ R198, R144.reuse, R194, R195 ;  /* 0x000000c290c67223 */ /* 0x040fe200000100c3 */
[----:B------:R-:W-:Y:S01]  /*3f70*/  FADD.FTZ R230, -R201, R230 ;  /* 0x000000e6c9e67221 */ /* 0x000fe20000010100 */
[----:B------:R-:W-:Y:S01]  /*3f80*/  FMUL.FTZ R197, R151, -R199 ;  /* 0x800000c797c57220 */ /* 0x000fe20000410000 */
[----:B------:R-:W-:Y:S01]  /*3f90*/  FFMA.FTZ R196, R144, R193, -R196 ;  /* 0x000000c190c47223 */ /* 0x000fe200000108c4 */
[----:B------:R-:W-:Y:S01]  /*3fa0*/  FMUL.FTZ R195, R145, -R198 ;  /* 0x800000c691c37220 */ /* 0x000fe20000410000 */
[----:B------:R-:W-:Y:S01]  /*3fb0*/  ISETP.GE.AND P3, PT, R100, 0x8, PT ;  /* 0x000000086400780c */ /* 0x000fe20003f66270 */
[-C--:B------:R-:W-:Y:S01]  /*3fc0*/  FMUL.FTZ R193, R151, -R230.reuse ;  /* 0x800000e697c17220 */ /* 0x080fe20000410000 */
[----:B------:R-:W-:Y:S01]  /*3fd0*/  FFMA.FTZ R232, R152, R230, R197 ;  /* 0x000000e698e87223 */ /* 0x000fe200000100c5 */
[----:B------:R-:W-:Y:S01]  /*3fe0*/  FFMA.FTZ R230, R146, R196, -R195 ;  /* 0x000000c492e67223 */ /* 0x000fe200000108c3 */
[C---:B0-----:R-:W-:Y:S01]  /*3ff0*/  FMUL.FTZ R194, R15.reuse, R190 ;  /* 0x000000be0fc27220 */ /* 0x041fe20000410000 */
[----:B------:R-:W-:Y:S01]  /*4000*/  FFMA.FTZ R193, R152, R199, -R193 ;  /* 0x000000c798c17223 */ /* 0x000fe200000108c1 */
[----:B-1----:R-:W-:Y:S01]  /*4010*/  FMUL.FTZ R195, R15, R27 ;  /* 0x0000001b0fc37220 */ /* 0x002fe20000410000 */
[----:B------:R-:W-:Y:S01]  /*4020*/  FMUL.FTZ R199, R145, -R196 ;  /* 0x800000c491c77220 */ /* 0x000fe20000410000 */
[CC--:B--2---:R-:W-:Y:S01]  /*4030*/  FMUL.FTZ R197, R15.reuse, R191.reuse ;  /* 0x000000bf0fc57220 */ /* 0x0c4fe20000410000 */
[C---:B------:R-:W-:Y:S01]  /*4040*/  FFMA.FTZ R191, R12.reuse, R191, R194 ;  /* 0x000000bf0cbf7223 */ /* 0x040fe200000100c2 */
[CC--:B---3--:R-:W-:Y:S01]  /*4050*/  FFMA.FTZ R196, R12.reuse, R192.reuse, R195 ;  /* 0x000000c00cc47223 */ /* 0x0c8fe200000100c3 */
[----:B------:R-:W-:Y:S01]  /*4060*/  FMUL.FTZ R192, R15, R192 ;  /* 0x000000c00fc07220 */ /* 0x000fe20000410000 */
[----:B------:R-:W-:Y:S01]  /*4070*/  FFMA.FTZ R190, R12, R190, -R197 ;  /* 0x000000be0cbe7223 */ /* 0x000fe200000108c5 */
[----:B------:R-:W-:Y:S01]  /*4080*/  @P3 FADD.FTZ R14, R14, R191 ;  /* 0x000000bf0e0e3221 */ /* 0x000fe20000010000 */
[----:B------:R-:W-:Y:S01]  /*4090*/  FFMA.FTZ R195, R146, R198, R199 ;  /* 0x000000c692c37223 */ /* 0x000fe200000100c7 */
[----:B------:R-:W-:Y:S01]  /*40a0*/  @P3 FFMA.FTZ R12, R12, R27, -R192 ;  /* 0x0000001b0c0c3223 */ /* 0x000fe200000108c0 */
[----:B------:R-:W-:Y:S01]  /*40b0*/  @P3 FADD.FTZ R13, R13, R190 ;  /* 0x000000be0d0d3221 */ /* 0x000fe20000010000 */
[----:B------:R-:W-:Y:S01]  /*40c0*/  FSEL R15, R15, R196, !P3 ;  /* 0x000000c40f0f7208 */ /* 0x000fe20005800000 */
[C---:B------:R-:W-:Y:S01]  /*40d0*/  FMUL.FTZ R199, R44.reuse, R33 ;  /* 0x000000212cc77220 */ /* 0x040fe20000410000 */
[CC--:B------:R-:W-:Y:S01]  /*40e0*/  FMUL.FTZ R191, R147.reuse, -R195.reuse ;  /* 0x800000c393bf7220 */ /* 0x0c0fe20000410000 */
[----:B------:R-:W0:Y:S01]  /*40f0*/  SHFL.UP PT, R27, R12, 0x10, RZ ;  /* 0x060000000c1b7989 */ /* 0x000e2200000e00ff */
[----:B------:R-:W-:Y:S01]  /*4100*/  FMUL.FTZ R196, R147, -R230 ;  /* 0x800000e693c47220 */ /* 0x000fe20000410000 */
[----:B------:R-:W-:Y:S01]  /*4110*/  FMUL.FTZ R198, R44, R32 ;  /* 0x000000202cc67220 */ /* 0x000fe20000410000 */
[----:B------:R-:W-:Y:S01]  /*4120*/  FADD.FTZ R232, -R199, R232 ;  /* 0x000000e8c7e87221 */ /* 0x000fe20000010100 */
[----:B------:R-:W1:Y:S01]  /*4130*/  SHFL.UP PT, R190, R14, 0x10, RZ ;  /* 0x060000000ebe7989 */ /* 0x000e6200000e00ff */
[C---:B------:R-:W-:Y:S01]  /*4140*/  FFMA.FTZ R230, R148.reuse, R230, -R191 ;  /* 0x000000e694e67223 */ /* 0x040fe200000108bf */
[----:B------:R-:W-:Y:S01]  /*4150*/  FFMA.FTZ R196, R148, R195, R196 ;  /* 0x000000c394c47223 */ /* 0x000fe200000100c4 */
[----:B------:R-:W-:Y:S01]  /*4160*/  FADD.FTZ R197, R198, R193 ;  /* 0x000000c1c6c57221 */ /* 0x000fe20000010000 */
[----:B------:R-:W2:Y:S01]  /*4170*/  SHFL.UP PT, R194, R15, 0x10, RZ ;  /* 0x060000000fc27989 */ /* 0x000ea200000e00ff */
[----:B------:R-:W-:Y:S01]  /*4180*/  FMUL.FTZ R191, R153, -R232 ;  /* 0x800000e899bf7220 */ /* 0x000fe20000410000 */
[C---:B------:R-:W-:Y:S01]  /*4190*/  FMUL.FTZ R195, R149.reuse, -R230 ;  /* 0x800000e695c37220 */ /* 0x040fe20000410000 */
[-C--:B------:R-:W-:Y:S01]  /*41a0*/  FMUL.FTZ R193, R149, -R196.reuse ;  /* 0x800000c495c17220 */ /* 0x080fe20000410000 */
[----:B------:R-:W3:Y:S01]  /*41b0*/  SHFL.UP PT, R192, R13, 0x10, RZ ;  /* 0x060000000dc07989 */ /* 0x000ee200000e00ff */
[-C--:B------:R-:W-:Y:S01]  /*41c0*/  FFMA.FTZ R191, R154, R197.reuse, -R191 ;  /* 0x000000c59abf7223 */ /* 0x080fe200000108bf */
[----:B------:R-:W-:Y:S01]  /*41d0*/  FMUL.FTZ R197, R153, -R197 ;  /* 0x800000c599c57220 */ /* 0x000fe20000410000 */
[C---:B------:R-:W-:Y:S01]  /*41e0*/  FFMA.FTZ R195, R150.reuse, R196, R195 ;  /* 0x000000c496c37223 */ /* 0x040fe200000100c3 */
[----:B------:R-:W-:Y:S01]  /*41f0*/  FFMA.FTZ R230, R150, R230, -R193 ;  /* 0x000000e696e67223 */ /* 0x000fe200000108c1 */
[----:B------:R-:W-:Y:S01]  /*4200*/  ISETP.GE.AND P3, PT, R100, 0x10, PT ;  /* 0x000000106400780c */ /* 0x000fe20003f66270 */
[----:B------:R-:W-:Y:S01]  /*4210*/  FFMA.FTZ R238, R154, R232, R197 ;  /* 0x000000e89aee7223 */ /* 0x000fe200000100c5 */
[C---:B------:R-:W-:Y:S01]  /*4220*/  FMUL.FTZ R197, R151.reuse, -R195 ;  /* 0x800000c397c57220 */ /* 0x040fe20000410000 */
[----:B------:R-:W-:-:S03]  /*4230*/  FMUL.FTZ R196, R151, -R230 ;  /* 0x800000e697c47220 */ /* 0x000fc60000410000 */
[C---:B------:R-:W-:Y:S01]  /*4240*/  FFMA.FTZ R234, R152.reuse, R230, -R197 ;  /* 0x000000e698ea7223 */ /* 0x040fe200000108c5 */
[----:B------:R-:W-:Y:S01]  /*4250*/  FFMA.FTZ R236, R152, R195, R196 ;  /* 0x000000c398ec7223 */ /* 0x000fe200000100c4 */
[C---:B------:R-:W-:Y:S01]  /*4260*/  FMUL.FTZ R197, R45.reuse, R33 ;  /* 0x000000212dc57220 */ /* 0x040fe20000410000 */
[----:B------:R-:W-:Y:S01]  /*4270*/  FMUL.FTZ R196, R45, R32 ;  /* 0x000000202dc47220 */ /* 0x000fe20000410000 */
[C---:B0-----:R-:W-:Y:S01]  /*4280*/  FMUL.FTZ R193, R15.reuse, R27 ;  /* 0x0000001b0fc17220 */ /* 0x041fe20000410000 */
[----:B-1----:R-:W-:Y:S01]  /*4290*/  FMUL.FTZ R195, R15, R190 ;  /* 0x000000be0fc37220 */ /* 0x002fe20000410000 */
[----:B------:R-:W-:Y:S01]  /*42a0*/  FADD.FTZ R238, -R197, R238 ;  /* 0x000000eec5ee7221 */ /* 0x000fe20000010100 */
[----:B------:R-:W-:Y:S01]  /*42b0*/  FADD.FTZ R191, R196, R191 ;  /* 0x000000bfc4bf7221 */ /* 0x000fe20000010000 */
[CC--:B--2---:R-:W-:Y:S01]  /*42c0*/  FFMA.FTZ R230, R12.reuse, R194.reuse, R193 ;  /* 0x000000c20ce67223 */ /* 0x0c4fe200000100c1 */
[----:B------:R-:W-:Y:S01]  /*42d0*/  FMUL.FTZ R194, R15, R194 ;  /* 0x000000c20fc27220 */ /* 0x000fe20000410000 */
[----:B------:R-:W-:Y:S01]  /*42e0*/  FMUL.FTZ R193, R153, -R234 ;  /* 0x800000ea99c17220 */ /* 0x000fe20000410000 */
[----:B------:R-:W-:Y:S01]  /*42f0*/  FMUL.FTZ R243, R155, -R191 ;  /* 0x800000bf9bf37220 */ /* 0x000fe20000410000 */
[-C--:B---3--:R-:W-:Y:S01]  /*4300*/  FMUL.FTZ R241, R15, R192.reuse ;  /* 0x000000c00ff17220 */ /* 0x088fe20000410000 */
[----:B------:R-:W-:Y:S01]  /*4310*/  FFMA.FTZ R232, R12, R192, -R195 ;  /* 0x000000c00ce87223 */ /* 0x000fe200000108c3 */
[----:B------:R-:W-:Y:S01]  /*4320*/  FMUL.FTZ R195, R155, -R238 ;  /* 0x800000ee9bc37220 */ /* 0x000fe20000410000 */
[----:B------:R-:W-:Y:S01]  /*4330*/  FFMA.FTZ R193, R154, R236, R193 ;  /* 0x000000ec9ac17223 */ /* 0x000fe200000100c1 */
[C---:B------:R-:W-:Y:S01]  /*4340*/  FFMA.FTZ R241, R12.reuse, R190, R241 ;  /* 0x000000be0cf17223 */ /* 0x040fe200000100f1 */
[----:B------:R-:W-:Y:S01]  /*4350*/  @P3 FFMA.FTZ R12, R12, R27, -R194 ;  /* 0x0000001b0c0c3223 */ /* 0x000fe200000108c2 */
[----:B------:R-:W-:Y:S01]  /*4360*/  FMUL.FTZ R27, R153, -R236 ;  /* 0x800000ec991b7220 */ /* 0x000fe20000410000 */
[C---:B------:R-:W-:Y:S01]  /*4370*/  FFMA.FTZ R191, R156.reuse, R191, -R195 ;  /* 0x000000bf9cbf7223 */ /* 0x040fe200000108c3 */
[----:B------:R-:W-:Y:S01]  /*4380*/  FFMA.FTZ R238, R156, R238, R243 ;  /* 0x000000ee9cee7223 */ /* 0x000fe200000100f3 */
[----:B------:R-:W-:Y:S01]  /*4390*/  FMUL.FTZ R195, R46, R33 ;  /* 0x000000212ec37220 */ /* 0x000fe20000410000 */
[----:B------:R-:W-:Y:S01]  /*43a0*/  FFMA.FTZ R27, R154, R234, -R27 ;  /* 0x000000ea9a1b7223 */ /* 0x000fe2000001081b */
[----:B------:R-:W-:Y:S01]  /*43b0*/  FMUL.FTZ R190, R155, -R193 ;  /* 0x800000c19bbe7220 */ /* 0x000fe20000410000 */
[----:B------:R-:W-:Y:S01]  /*43c0*/  FMUL.FTZ R194, R46, R32 ;  /* 0x000000202ec27220 */ /* 0x000fe20000410000 */
[----:B------:R-:W-:Y:S01]  /*43d0*/  FADD.FTZ R238, -R195, R238 ;  /* 0x000000eec3ee7221 */ /* 0x000fe20000010100 */
[-C--:B------:R-:W-:Y:S01]  /*43e0*/  FMUL.FTZ R192, R155, -R27.reuse ;  /* 0x8000001b9bc07220 */ /* 0x080fe20000410000 */
[----:B------:R-:W-:Y:S01]  /*43f0*/  FFMA.FTZ R190, R156, R27, -R190 ;  /* 0x0000001b9cbe7223 */ /* 0x000fe200000108be */
[----:B------:R-:W-:Y:S01]  /*4400*/  FADD.FTZ R191, R194, R191 ;  /* 0x000000bfc2bf7221 */ /* 0x000fe20000010000 */
[C---:B------:R-:W-:Y:S01]  /*4410*/  FMUL.FTZ R27, R157.reuse, -R238 ;  /* 0x800000ee9d1b7220 */ /* 0x040fe20000410000 */
[----:B------:R-:W-:Y:S01]  /*4420*/  FFMA.FTZ R192, R156, R193, R192 ;  /* 0x000000c19cc07223 */ /* 0x000fe200000100c0 */
[----:B------:R-:W-:Y:S01]  /*4430*/  @P3 FADD.FTZ R14, R14, R241 ;  /* 0x000000f10e0e3221 */ /* 0x000fe20000010000 */
[CC--:B------:R-:W-:Y:S01]  /*4440*/  FMUL.FTZ R193, R157.reuse, -R191.reuse ;  /* 0x800000bf9dc17220 */ /* 0x0c0fe20000410000 */
[C---:B------:R-:W-:Y:S01]  /*4450*/  FFMA.FTZ R243, R158.reuse, R191, -R27 ;  /* 0x000000bf9ef37223 */ /* 0x040fe2000001081b */
[C---:B------:R-:W-:Y:S01]  /*4460*/  FMUL.FTZ R191, R157.reuse, -R190 ;  /* 0x800000be9dbf7220 */ /* 0x040fe20000410000 */
[----:B------:R-:W-:Y:S01]  /*4470*/  FMUL.FTZ R27, R157, -R192 ;  /* 0x800000c09d1b7220 */ /* 0x000fe20000410000 */
[C---:B------:R-:W-:Y:S01]  /*4480*/  FFMA.FTZ R238, R158.reuse, R238, R193 ;  /* 0x000000ee9eee7223 */ /* 0x040fe200000100c1 */
[C---:B------:R-:W-:Y:S01]  /*4490*/  FMUL.FTZ R193, R47.reuse, R33 ;  /* 0x000000212fc17220 */ /* 0x040fe20000410000 */
[C---:B------:R-:W-:Y:S01]  /*44a0*/  FFMA.FTZ R191, R158.reuse, R192, R191 ;  /* 0x000000c09ebf7223 */ /* 0x040fe200000100bf */
[----:B------:R-:W-:Y:S01]  /*44b0*/  FMUL.FTZ R192, R47, R32 ;  /* 0x000000202fc07220 */ /* 0x000fe20000410000 */
[----:B------:R-:W-:Y:S01]  /*44c0*/  FFMA.FTZ R27, R158, R190, -R27 ;  /* 0x000000be9e1b7223 */ /* 0x000fe2000001081b */
[----:B------:R-:W-:Y:S01]  /*44d0*/  FADD.FTZ R238, -R193, R238 ;  /* 0x000000eec1ee7221 */ /* 0x000fe20000010100 */
[C---:B------:R-:W-:Y:S01]  /*44e0*/  FMUL.FTZ R190, R159.reuse, -R191 ;  /* 0x800000bf9fbe7220 */ /* 0x040fe20000410000 */
[----:B------:R-:W-:Y:S01]  /*44f0*/  FADD.FTZ R243, R192, R243 ;  /* 0x000000f3c0f37221 */ /* 0x000fe20000010000 */
[CC--:B------:R-:W-:Y:S01]  /*4500*/  FMUL.FTZ R234, R159.reuse, -R27.reuse ;  /* 0x8000001b9fea7220 */ /* 0x0c0fe20000410000 */
[CC--:B------:R-:W-:Y:S01]  /*4510*/  FMUL.FTZ R245, R159.reuse, -R238.reuse ;  /* 0x800000ee9ff57220 */ /* 0x0c0fe20000410000 */
[C---:B------:R-:W-:Y:S01]  /*4520*/  FFMA.FTZ R27, R160.reuse, R27, -R190 ;  /* 0x0000001ba01b7223 */ /* 0x040fe200000108be */
[----:B------:R-:W-:Y:S01]  /*4530*/  FMUL.FTZ R247, R159, -R243 ;  /* 0x800000f39ff77220 */ /* 0x000fe20000410000 */
[----:B------:R-:W-:Y:S01]  /*4540*/  FFMA.FTZ R234, R160, R191, R234 ;  /* 0x000000bfa0ea7223 */ /* 0x000fe200000100ea */
[----:B------:R-:W-:Y:S01]  /*4550*/  FMUL.FTZ R191, R48, R33 ;  /* 0x0000002130bf7220 */ /* 0x000fe20000410000 */
[C---:B------:R-:W-:Y:S01]  /*4560*/  FFMA.FTZ R245, R160.reuse, R243, -R245 ;  /* 0x000000f3a0f57223 */ /* 0x040fe200000108f5 */
[----:B------:R-:W-:Y:S01]  /*4570*/  FFMA.FTZ R238, R160, R238, R247 ;  /* 0x000000eea0ee7223 */ /* 0x000fe200000100f7 */
[----:B------:R-:W-:Y:S01]  /*4580*/  FMUL.FTZ R190, R48, R32 ;  /* 0x0000002030be7220 */ /* 0x000fe20000410000 */
[----:B------:R-:W-:Y:S01]  /*4590*/  @P3 FADD.FTZ R13, R13, R232 ;  /* 0x000000e80d0d3221 */ /* 0x000fe20000010000 */
[----:B------:R-:W-:Y:S01]  /*45a0*/  FSEL R240, R15, R230, !P3 ;  /* 0x000000e60ff07208 */ /* 0x000fe20005800000 */
[----:B------:R-:W-:Y:S01]  /*45b0*/  FADD.FTZ R238, -R191, R238 ;  /* 0x000000eebfee7221 */ /* 0x000fe20000010100 */
[----:B------:R-:W-:Y:S01]  /*45c0*/  FADD.FTZ R245, R190, R245 ;  /* 0x000000f5bef57221 */ /* 0x000fe20000010000 */
[----:B------:R-:W-:Y:S01]  /*45d0*/  ISETP.NE.AND P3, PT, R129, 0x1f, PT ;  /* 0x0000001f8100780c */ /* 0x000fe20003f65270 */
[C---:B------:R-:W-:Y:S01]  /*45e0*/  FMUL.FTZ R236, R161.reuse, -R234 ;  /* 0x800000eaa1ec7220 */ /* 0x040fe20000410000 */
[C---:B------:R-:W-:Y:S01]  /*45f0*/  FMUL.FTZ R243, R161.reuse, -R238 ;  /* 0x800000eea1f37220 */ /* 0x040fe20000410000 */
[C---:B------:R-:W-:Y:S01]  /*4600*/  FMUL.FTZ R247, R161.reuse, -R245 ;  /* 0x800000f5a1f77220 */ /* 0x040fe20000410000 */
[C---:B------:R-:W-:Y:S01]  /*4610*/  FMUL.FTZ R230, R0.reuse, R32 ;  /* 0x0000002000e67220 */ /* 0x040fe20000410000 */
[----:B------:R-:W-:Y:S01]  /*4620*/  FMUL.FTZ R232, R0, R33 ;  /* 0x0000002100e87220 */ /* 0x000fe20000410000 */
[C---:B------:R-:W-:Y:S01]  /*4630*/  FFMA.FTZ R245, R162.reuse, R245, -R243 ;  /* 0x000000f5a2f57223 */ /* 0x040fe200000108f3 */
[-C--:B------:R-:W-:Y:S01]  /*4640*/  FMUL.FTZ R243, R161, -R27.reuse ;  /* 0x8000001ba1f37220 */ /* 0x080fe20000410000 */
[C---:B------:R-:W-:Y:S01]  /*4650*/  FFMA.FTZ R247, R162.reuse, R238, R247 ;  /* 0x000000eea2f77223 */ /* 0x040fe200000100f7 */
[C---:B------:R-:W-:Y:S01]  /*4660*/  FFMA.FTZ R27, R162.reuse, R27, -R236 ;  /* 0x0000001ba21b7223 */ /* 0x040fe200000108ec */
[----:B------:R0:W1:Y:S01]  /*4670*/  SHFL.UP PT, R32, R12, 0x1, RZ ;  /* 0x042000000c207989 */ /* 0x00006200000e00ff */
[----:B------:R-:W-:Y:S01]  /*4680*/  FFMA.FTZ R243, R162, R234, R243 ;  /* 0x000000eaa2f37223 */ /* 0x000fe200000100f3 */
[----:B------:R-:W-:Y:S01]  /*4690*/  FADD.FTZ R234, R230, R245 ;  /* 0x000000f5e6ea7221 */ /* 0x000fe20000010000 */
[----:B------:R-:W-:Y:S01]  /*46a0*/  FADD.FTZ R236, -R232, R247 ;  /* 0x000000f7e8ec7221 */ /* 0x000fe20000010100 */
[----:B------:R-:W2:Y:S04]  /*46b0*/  SHFL.UP PT, R240, R240, 0x1, RZ ;  /* 0x04200000f0f07989 */ /* 0x000ea800000e00ff */
[----:B------:R0:W3:Y:S04]  /*46c0*/  SHFL.UP PT, R33, R13, 0x1, RZ ;  /* 0x042000000d217989 */ /* 0x0000e800000e00ff */
[----:B------:R0:W4:Y:S04]  /*46d0*/  SHFL.UP PT, R238, R14, 0x1, RZ ;  /* 0x042000000eee7989 */ /* 0x00012800000e00ff */
[----:B------:R0:W0:Y:S04]  /*46e0*/  SHFL.DOWN PT, R241, R27, 0x1, 0x1f ;  /* 0x08201f001bf17f89 */ /* 0x00002800000e0000 */
[----:B------:R0:W0:Y:S04]  /*46f0*/  SHFL.DOWN PT, R242, R243, 0x1, 0x1f ;  /* 0x08201f00f3f27f89 */ /* 0x00002800000e0000 */
[----:B------:R0:W0:Y:S04]  /*4700*/  SHFL.DOWN PT, R244, R234, 0x1, 0x1f ;  /* 0x08201f00eaf47f89 */ /* 0x00002800000e0000 */
[----:B------:R0:W0:Y:S01]  /*4710*/  SHFL.DOWN PT, R15, R236, 0x1, 0x1f ;  /* 0x08201f00ec0f7f89 */ /* 0x00002200000e0000 */
[----:B-12---:R-:W-:Y:S05]  /*4720*/  @!P3 BRA `(.L_x_14645) ;  /* 0x00000000002cb947 */ /* 0x006fea0003800000 */
[C---:B0-----:R-:W-:Y:S01]  /*4730*/  FMUL.FTZ R12, R243.reuse, R15 ;  /* 0x0000000ff30c7220 */ /* 0x041fe20000410000 */
[----:B------:R-:W-:-:S03]  /*4740*/  FMUL.FTZ R14, R243, R244 ;  /* 0x000000f4f30e7220 */ /* 0x000fc60000410000 */
[----:B------:R-:W-:Y:S01]  /*4750*/  FFMA.FTZ R13, R27, R244, -R12 ;  /* 0x000000f41b0d7223 */ /* 0x000fe2000001080c */
[-C--:B------:R-:W-:Y:S01]  /*4760*/  FMUL.FTZ R12, R243, R242.reuse ;  /* 0x000000f2f30c7220 */ /* 0x080fe20000410000 */
[----:B------:R-:W-:Y:S01]  /*4770*/  FFMA.FTZ R15, R27, R15, R14 ;  /* 0x0000000f1b0f7223 */ /* 0x000fe2000001000e */
[C---:B------:R-:W-:Y:S01]  /*4780*/  FMUL.FTZ R14, R241.reuse, R243 ;  /* 0x000000f3f10e7220 */ /* 0x040fe20000410000 */
[----:B------:R-:W-:Y:S01]  /*4790*/  FADD.FTZ R234, R234, R13 ;  /* 0x0000000deaea7221 */ /* 0x000fe20000010000 */
[----:B------:R-:W-:Y:S01]  /*47a0*/  FFMA.FTZ R12, R241, R27, -R12 ;  /* 0x0000001bf10c7223 */ /* 0x000fe2000001080c */
[----:B------:R-:W-:Y:S01]  /*47b0*/  FADD.FTZ R236, R236, R15 ;  /* 0x0000000fecec7221 */ /* 0x000fe20000010000 */
[----:B------:R-:W-:-:S03]  /*47c0*/  FFMA.FTZ R243, R27, R242, R14 ;  /* 0x000000f21bf37223 */ /* 0x000fc6000001000e */
[----:B------:R-:W-:-:S07]  /*47d0*/  MOV R27, R12 ;  /* 0x0000000c001b7202 */ /* 0x000fce0000000f00 */
.L_x_14645:
[----:B------:R-:W-:Y:S05]  /*47e0*/  BSYNC B0 ;  /* 0x0000000000007941 */ /* 0x000fea0003800000 */
.L_x_14644:
[----:B0-----:R-:W-:Y:S01]  /*47f0*/  MOV R12, UR13 ;  /* 0x0000000d000c7c02 */ /* 0x001fe20008000f00 */
[----:B------:R-:W-:Y:S01]  /*4800*/  HFMA2.MMA R13, -RZ, RZ, 0, 0 ;  /* 0x00000000ff0d7435 */ /* 0x000fe200000001ff */
[----:B------:R-:W-:Y:S02]  /*4810*/  CS2R R14, SRZ ;  /* 0x00000000000e7805 */ /* 0x000fe4000001ff00 */
[----:B------:R-:W-:Y:S01]  /*4820*/  ISETP.GT.U32.AND P3, PT, R129, 0x1d, PT ;  /* 0x0000001d8100780c */ /* 0x000fe20003f64070 */
[----:B------:R0:W1:Y:S01]  /*4830*/  SHFL.DOWN PT, R247, R27, 0x2, 0x1f ;  /* 0x08401f001bf77f89 */ /* 0x00006200000e0000 */
[----:B------:R-:W-:Y:S01]  /*4840*/  ISETP.GE.OR P0, PT, R12, UR19, P0 ;  /* 0x000000130c007c0c */ /* 0x000fe20008706670 */
[----:B------:R-:W-:Y:S01]  /*4850*/  BSSY B0, `(.L_x_14646) ;  /* 0x0000012000007945 */ /* 0x000fe20003800000 */
[----:B------:R-:W-:Y:S01]  /*4860*/  MOV R12, 0x3f800000 ;  /* 0x3f800000000c7802 */ /* 0x000fe20000000f00 */
[----:B------:R0:W2:Y:S04]  /*4870*/  SHFL.DOWN PT, R249, R243, 0x2, 0x1f ;  /* 0x08401f00f3f97f89 */ /* 0x0000a800000e0000 */
[----:B------:R0:W0:Y:S04]  /*4880*/  SHFL.DOWN PT, R246, R234, 0x2, 0x1f ;  /* 0x08401f00eaf67f89 */ /* 0x00002800000e0000 */
[----:B------:R0:W0:Y:S04]  /*4890*/  SHFL.DOWN PT, R245, R236, 0x2, 0x1f ;  /* 0x08401f00ecf57f89 */ /* 0x00002800000e0000 */
[----:B------:R-:W0:Y:S01]  /*48a0*/  @!P0 LDS.128 R12, [UR44+0x2e10] ;  /* 0x002e102cff0c8984 */ /* 0x000e220008000c00 */
[----:B------:R-:W-:Y:S05]  /*48b0*/  @P3 BRA `(.L_x_14647) ;  /* 0x00000000002c3947 */ /* 0x000fea0003800000 */
[C---:B0-----:R-:W-:Y:S01]  /*48c0*/  FMUL.FTZ R242, R243.reuse, R245 ;  /* 0x000000f5f3f27220 */ /* 0x041fe20000410000 */
[----:B------:R-:W-:-:S03]  /*48d0*/  FMUL.FTZ R244, R243, R246 ;  /* 0x000000f6f3f47220 */ /* 0x000fc60000410000 */
[----:B------:R-:W-:Y:S01]  /*48e0*/  FFMA.FTZ R241, R27, R246, -R242 ;  /* 0x000000f61bf17223 */ /* 0x000fe200000108f2 */
[----:B--2---:R-:W-:Y:S01]  /*48f0*/  FMUL.FTZ R242, R243, R249 ;  /* 0x000000f9f3f27220 */ /* 0x004fe20000410000 */
[----:B------:R-:W-:Y:S01]  /*4900*/  FFMA.FTZ R245, R27, R245, R244 ;  /* 0x000000f51bf57223 */ /* 0x000fe200000100f4 */
[-C--:B-1----:R-:W-:Y:S01]  /*4910*/  FMUL.FTZ R244, R243, R247.reuse ;  /* 0x000000f7f3f47220 */ /* 0x082fe20000410000 */
[----:B------:R-:W-:Y:S01]  /*4920*/  FADD.FTZ R234, R234, R241 ;  /* 0x000000f1eaea7221 */ /* 0x000fe20000010000 */
[C---:B------:R-:W-:Y:S01]  /*4930*/  FFMA.FTZ R242, R27.reuse, R247, -R242 ;  /* 0x000000f71bf27223 */ /* 0x040fe200000108f2 */
[----:B------:R-:W-:Y:S01]  /*4940*/  FADD.FTZ R236, R236, R245 ;  /* 0x000000f5ecec7221 */ /* 0x000fe20000010000 */
[----:B------:R-:W-:-:S03]  /*4950*/  FFMA.FTZ R243, R27, R249, R244 ;  /* 0x000000f91bf37223 */ /* 0x000fc600000100f4 */
[----:B------:R-:W-:-:S07]  /*4960*/  MOV R27, R242 ;  /* 0x000000f2001b7202 */ /* 0x000fce0000000f00 */
.L_x_14647:
[----:B------:R-:W-:Y:S05]  /*4970*/  BSYNC B0 ;  /* 0x0000000000007941 */ /* 0x000fea0003800000 */
.L_x_14646:
[----:B------:R-:W-:Y:S01]  /*4980*/  ISETP.GT.U32.AND P0, PT, R129, 0x1b, PT ;  /* 0x0000001b8100780c */ /* 0x000fe20003f04070 */
[----:B-1----:R1:W1:Y:S01]  /*4990*/  SHFL.DOWN PT, R247, R27, 0x4, 0x1f ;  /* 0x08801f001bf77f89 */ /* 0x00226200000e0000 */
[----:B------:R-:W-:Y:S03]  /*49a0*/  BSSY B0, `(.L_x_14648) ;  /* 0x0000010000007945 */ /* 0x000fe60003800000 */
[----:B--2---:R2:W1:Y:S04]  /*49b0*/  SHFL.DOWN PT, R249, R243, 0x4, 0x1f ;  /* 0x08801f00f3f97f89 */ /* 0x00446800000e0000 */
[----:B0-----:R2:W0:Y:S04]  /*49c0*/  SHFL.DOWN PT, R246, R234, 0x4, 0x1f ;  /* 0x08801f00eaf67f89 */ /* 0x00142800000e0000 */
[----:B------:R2:W0:Y:S01]  /*49d0*/  SHFL.DOWN PT, R245, R236, 0x4, 0x1f ;  /* 0x08801f00ecf57f89 */ /* 0x00042200000e0000 */
[----:B------:R-:W-:Y:S05]  /*49e0*/  @P0 BRA `(.L_x_14649) ;  /* 0x00000000002c0947 */ /* 0x000fea0003800000 */
[C---:B0-----:R-:W-:Y:S01]  /*49f0*/  FMUL.FTZ R242, R243.reuse, R245 ;  /* 0x000000f5f3f27220 */ /* 0x041fe20000410000 */
[----:B------:R-:W-:-:S03]  /*4a00*/  FMUL.FTZ R244, R243, R246 ;  /* 0x000000f6f3f47220 */ /* 0x000fc60000410000 */
[----:B------:R-:W-:Y:S01]  /*4a10*/  FFMA.FTZ R241, R27, R246, -R242 ;  /* 0x000000f61bf17223 */ /* 0x000fe200000108f2 */
[----:B-1----:R-:W-:Y:S01]  /*4a20*/  FMUL.FTZ R242, R243, R249 ;  /* 0x000000f9f3f27220 */ /* 0x002fe20000410000 */
[----:B------:R-:W-:Y:S01]  /*4a30*/  FFMA.FTZ R245, R27, R245, R244 ;  /* 0x000000f51bf57223 */ /* 0x000fe200000100f4 */
[-C--:B------:R-:W-:Y:S01]  /*4a40*/  FMUL.FTZ R244, R243, R247.reuse ;  /* 0x000000f7f3f47220 */ /* 0x080fe20000410000 */
[----:B--2---:R-:W-:Y:S01]  /*4a50*/  FADD.FTZ R234, R234, R241 ;  /* 0x000000f1eaea7221 */ /* 0x004fe20000010000 */
[C---:B------:R-:W-:Y:S01]  /*4a60*/  FFMA.FTZ R242, R27.reuse, R247, -R242 ;  /* 0x000000f71bf27223 */ /* 0x040fe200000108f2 */
[----:B------:R-:W-:Y:S01]  /*4a70*/  FADD.FTZ R236, R236, R245 ;  /* 0x000000f5ecec7221 */ /* 0x000fe20000010000 */
[----:B------:R-:W-:-:S03]  /*4a80*/  FFMA.FTZ R243, R27, R249, R244 ;  /* 0x000000f91bf37223 */ /* 0x000fc600000100f4 */
[----:B------:R-:W-:-:S07]  /*4a90*/  MOV R27, R242 ;  /* 0x000000f2001b7202 */ /* 0x000fce0000000f00 */
.L_x_14649:
[----:B------:R-:W-:Y:S05]  /*4aa0*/  BSYNC B0 ;  /* 0x0000000000007941 */ /* 0x000fea0003800000 */
.L_x_14648:
[----:B------:R-:W-:Y:S01]  /*4ab0*/  ISETP.GT.U32.AND P0, PT, R129, 0x17, PT ;  /* 0x000000178100780c */ /* 0x000fe20003f04070 */
[----:B-1----:R1:W1:Y:S01]  /*4ac0*/  SHFL.DOWN PT, R247, R27, 0x8, 0x1f ;  /* 0x09001f001bf77f89 */ /* 0x00226200000e0000 */
[----:B------:R-:W-:Y:S03]  /*4ad0*/  BSSY B0, `(.L_x_14650) ;  /* 0x0000010000007945 */ /* 0x000fe60003800000 */
[----:B------:R1:W1:Y:S04]  /*4ae0*/  SHFL.DOWN PT, R249, R243, 0x8, 0x1f ;  /* 0x09001f00f3f97f89 */ /* 0x00026800000e0000 */
        /* <DEDUP_REMOVED lines=14> */
.L_x_14651:
[----:B------:R-:W-:Y:S05]  /*4bd0*/  BSYNC B0 ;  /* 0x0000000000007941 */ /* 0x000fea0003800000 */
.L_x_14650:
[----:B------:R-:W-:Y:S01]  /*4be0*/  ISETP.GT.U32.AND P0, PT, R129, 0xf, PT ;  /* 0x0000000f8100780c */ /* 0x000fe20003f04070 */
[----:B0-----:R0:W0:Y:S01]  /*4bf0*/  SHFL.DOWN PT, R245, R27, 0x10, 0x1f ;  /* 0x0a001f001bf57f89 */ /* 0x00102200000e0000 */
[----:B------:R-:W-:Y:S03]  /*4c00*/  BSSY B0, `(.L_x_14652) ;  /* 0x0000010000007945 */ /* 0x000fe60003800000 */
[----:B-1----:R1:W0:Y:S04]  /*4c10*/  SHFL.DOWN PT, R247, R243, 0x10, 0x1f ;  /* 0x0a001f00f3f77f89 */ /* 0x00222800000e0000 */
[----:B------:R1:W0:Y:S04]  /*4c20*/  SHFL.DOWN PT, R246, R234, 0x10, 0x1f ;  /* 0x0a001f00eaf67f89 */ /* 0x00022800000e0000 */
[----:B------:R1:W0:Y:S01]  /*4c30*/  SHFL.DOWN PT, R241, R236, 0x10, 0x1f ;  /* 0x0a001f00ecf17f89 */ /* 0x00022200000e0000 */
[----:B------:R-:W-:Y:S05]  /*4c40*/  @P0 BRA `(.L_x_14653) ;  /* 0x00000000002c0947 */ /* 0x000fea0003800000 */
[C---:B0-----:R-:W-:Y:S01]  /*4c50*/  FMUL.FTZ R242, R243.reuse, R241 ;  /* 0x000000f1f3f27220 */ /* 0x041fe20000410000 */
[----:B------:R-:W-:-:S03]  /*4c60*/  FMUL.FTZ R244, R243, R246 ;  /* 0x000000f6f3f47220 */ /* 0x000fc60000410000 */
[----:B------:R-:W-:Y:S01]  /*4c70*/  FFMA.FTZ R129, R27, R246, -R242 ;  /* 0x000000f61b817223 */ /* 0x000fe200000108f2 */
[----:B------:R-:W-:Y:S01]  /*4c80*/  FMUL.FTZ R242, R243, R247 ;  /* 0x000000f7f3f27220 */ /* 0x000fe20000410000 */
[----:B------:R-:W-:Y:S01]  /*4c90*/  FFMA.FTZ R241, R27, R241, R244 ;  /* 0x000000f11bf17223 */ /* 0x000fe200000100f4 */
[-C--:B------:R-:W-:Y:S01]  /*4ca0*/  FMUL.FTZ R244, R243, R245.reuse ;  /* 0x000000f5f3f47220 */ /* 0x080fe20000410000 */
[----:B-12---:R-:W-:Y:S01]  /*4cb0*/  FADD.FTZ R234, R234, R129 ;  /* 0x00000081eaea7221 */ /* 0x006fe20000010000 */
[C---:B------:R-:W-:Y:S01]  /*4cc0*/  FFMA.FTZ R242, R27.reuse, R245, -R242 ;  /* 0x000000f51bf27223 */ /* 0x040fe200000108f2 */
[----:B------:R-:W-:Y:S01]  /*4cd0*/  FADD.FTZ R236, R236, R241 ;  /* 0x000000f1ecec7221 */ /* 0x000fe20000010000 */
[----:B------:R-:W-:-:S03]  /*4ce0*/  FFMA.FTZ R243, R27, R247, R244 ;  /* 0x000000f71bf37223 */ /* 0x000fc600000100f4 */
[----:B------:R-:W-:-:S07]  /*4cf0*/  MOV R27, R242 ;  /* 0x000000f2001b7202 */ /* 0x000fce0000000f00 */
.L_x_14653:
[----:B------:R-:W-:Y:S05]  /*4d00*/  BSYNC B0 ;  /* 0x0000000000007941 */ /* 0x000fea0003800000 */
.L_x_14652:
[CC--:B------:R-:W-:Y:S01]  /*4d10*/  FMUL.FTZ R129, R240.reuse, R31.reuse ;  /* 0x0000001ff0817220 */ /* 0x0c0fe20000410000 */
[-C--:B------:R-:W-:Y:S01]  /*4d20*/  FMUL.FTZ R242, R240, R30.reuse ;  /* 0x0000001ef0f27220 */ /* 0x080fe20000410000 */
[----:B0-----:R-:W-:Y:S01]  /*4d30*/  SHFL.DOWN PT, R245, R234, 0x1, 0x1f ;  /* 0x08201f00eaf57f89 */ /* 0x001fe200000e0000 */
[----:B------:R-:W-:Y:S01]  /*4d40*/  ISETP.NE.AND P0, PT, R102, RZ, PT ;  /* 0x000000ff6600720c */ /* 0x000fe20003f05270 */
[C---:B------:R-:W-:Y:S01]  /*4d50*/  FFMA.FTZ R240, R32.reuse, R30, -R129 ;  /* 0x0000001e20f07223 */ /* 0x040fe20000010881 */
[----:B------:R-:W-:Y:S01]  /*4d60*/  FFMA.FTZ R129, R32, R31, R242 ;  /* 0x0000001f20817223 */ /* 0x000fe200000100f2 */
[----:B------:R-:W-:Y:S01]  /*4d70*/  USHF.R.S32.HI UR46, URZ, 0x1f, UR12 ;  /* 0x0000001f3f2e7899 */ /* 0x000fe2000801140c */
[----:B------:R-:W-:Y:S01]  /*4d80*/  SHFL.IDX PT, R32, R27, RZ, 0x1f ;  /* 0x00001fff1b207589 */ /* 0x000fe200000e0000 */
[----:B---3--:R-:W-:Y:S01]  /*4d90*/  @P1 FADD.FTZ R30, R33, R240 ;  /* 0x000000f0211e1221 */ /* 0x008fe20000010000 */
[----:B----4-:R-:W-:Y:S01]  /*4da0*/  @P1 FADD.FTZ R31, R238, R129 ;  /* 0x00000081ee1f1221 */ /* 0x010fe20000010000 */
[----:B------:R-:W-:Y:S01]  /*4db0*/  USHF.R.S32.HI UR47, URZ, 0x1f, UR11 ;  /* 0x0000001f3f2f7899 */ /* 0x000fe2000801140b */
[----:B------:R-:W0:Y:S01]  /*4dc0*/  SHFL.IDX PT, R129, R243, RZ, 0x1f ;  /* 0x00001ffff3817589 */ /* 0x000e2200000e0000 */
[CC--:B------:R-:W-:Y:S01]  /*4dd0*/  FMUL.FTZ R238, R3.reuse, R30.reuse ;  /* 0x0000001e03ee7220 */ /* 0x0c0fe20000410000 */
[-C--:B------:R-:W-:Y:S01]  /*4de0*/  FMUL.FTZ R33, R3, R31.reuse ;  /* 0x0000001f03217220 */ /* 0x080fe20000410000 */
[----:B------:R-:W-:Y:S01]  /*4df0*/  BSSY B0, `(.L_x_14654) ;  /* 0x0000250000007945 */ /* 0x000fe20003800000 */
[----:B------:R-:W-:Y:S02]  /*4e00*/  SHFL.IDX PT, R240, R14, RZ, 0x1f ;  /* 0x00001fff0ef07589 */ /* 0x000fe400000e0000 */
[C---:B------:R-:W-:Y:S01]  /*4e10*/  FFMA.FTZ R30, R2.reuse, R30, -R33 ;  /* 0x0000001e021e7223 */ /* 0x040fe20000010821 */
[----:B------:R-:W-:Y:S01]  /*4e20*/  FFMA.FTZ R2, R2, R31, R238 ;  /* 0x0000001f02027223 */ /* 0x000fe200000100ee */
[----:B------:R-:W3:Y:S02]  /*4e30*/  SHFL.DOWN PT, R33, R243, 0x1, 0x1f ;  /* 0x08201f00f3217f89 */ /* 0x000ee400000e0000 */
[----:B------:R-:W-:Y:S01]  /*4e40*/  FADD.FTZ R30, R189, R30 ;  /* 0x0000001ebd1e7221 */ /* 0x000fe20000010000 */
[----:B------:R-:W-:Y:S01]  /*4e50*/  FADD.FTZ R2, R187, R2 ;  /* 0x00000002bb027221 */ /* 0x000fe20000010000 */
[----:B------:R4:W5:Y:S01]  /*4e60*/  SHFL.IDX PT, R238, R15, RZ, 0x1f ;  /* 0x00001fff0fee7589 */ /* 0x00096200000e0000 */
[----:B------:R-:W-:-:S03]  /*4e70*/  FMUL.FTZ R187, R87, R106 ;  /* 0x0000006a57bb7220 */ /* 0x000fc60000410000 */
[----:B------:R-:W1:Y:S04]  /*4e80*/  SHFL.DOWN PT, R3, R27, 0x1, 0x1f ;  /* 0x08201f001b037f89 */ /* 0x000e6800000e0000 */
[----:B------:R-:W2:Y:S01]  /*4e90*/  SHFL.DOWN PT, R27, R236, 0x1, 0x1f ;  /* 0x08201f00ec1b7f89 */ /* 0x000ea200000e0000 */
[C---:B0-----:R-:W-:Y:S01]  /*4ea0*/  FMUL.FTZ R242, R129.reuse, R14 ;  /* 0x0000000e81f27220 */ /* 0x041fe20000410000 */
[C---:B------:R-:W-:Y:S01]  /*4eb0*/  FMUL.FTZ R241, R129.reuse, R15 ;  /* 0x0000000f81f17220 */ /* 0x040fe20000410000 */
[C---:B------:R-:W-:Y:S01]  /*4ec0*/  FMUL.FTZ R31, R129.reuse, R13 ;  /* 0x0000000d811f7220 */ /* 0x040fe20000410000 */
[----:B------:R-:W-:Y:S01]  /*4ed0*/  FMUL.FTZ R244, R129, R12 ;  /* 0x0000000c81f47220 */ /* 0x000fe20000410000 */
[C---:B------:R-:W-:Y:S01]  /*4ee0*/  FFMA.FTZ R242, R32.reuse, R15, R242 ;  /* 0x0000000f20f27223 */ /* 0x040fe200000100f2 */
[----:B----4-:R-:W-:Y:S01]  /*4ef0*/  FMUL.FTZ R15, R161, R30 ;  /* 0x0000001ea10f7220 */ /* 0x010fe20000410000 */
[C---:B------:R-:W-:Y:S01]  /*4f00*/  FFMA.FTZ R241, R32.reuse, R14, -R241 ;  /* 0x0000000e20f17223 */ /* 0x040fe200000108f1 */
[----:B------:R-:W-:Y:S01]  /*4f10*/  FFMA.FTZ R12, R32, R12, -R31 ;  /* 0x0000000c200c7223 */ /* 0x000fe2000001081f */
[C---:B---3--:R-:W-:Y:S01]  /*4f20*/  @P2 FMUL.FTZ R14, R33.reuse, R240 ;  /* 0x000000f0210e2220 */ /* 0x048fe20000410000 */
[----:B------:R-:W-:Y:S01]  /*4f30*/  FFMA.FTZ R15, R162, R2, R15 ;  /* 0x00000002a20f7223 */ /* 0x000fe2000001000f */
[----:B------:R-:W-:Y:S01]  /*4f40*/  FFMA.FTZ R13, R32, R13, R244 ;  /* 0x0000000d200d7223 */ /* 0x000fe200000100f4 */
[----:B-----5:R-:W-:-:S02]  /*4f50*/  @P2 FMUL.FTZ R32, R33, R238 ;  /* 0x000000ee21202220 */ /* 0x020fc40000410000 */
[----:B------:R-:W-:Y:S01]  /*4f60*/  FFMA.FTZ R235, R106, R235, R15 ;  /* 0x000000eb6aeb7223 */ /* 0x000fe2000001000f */
[----:B------:R-:W-:Y:S01]  /*4f70*/  FMUL.FTZ R15, R161, R2 ;  /* 0x00000002a10f7220 */ /* 0x000fe20000410000 */
[C---:B-1----:R-:W-:Y:S01]  /*4f80*/  @P2 FFMA.FTZ R14, R3.reuse, R238, R14 ;  /* 0x000000ee030e2223 */ /* 0x042fe2000001000e */
[----:B------:R-:W-:Y:S02]  /*4f90*/  @P2 FFMA.FTZ R32, R3, R240, -R32 ;  /* 0x000000f003202223 */ /* 0x000fe40000010820 */
[----:B------:R-:W-:Y:S01]  /*4fa0*/  FFMA.FTZ R15, R162, R30, -R15 ;  /* 0x0000001ea20f7223 */ /* 0x000fe2000001080f */
[----:B------:R-:W-:Y:S01]  /*4fb0*/  SHF.L.U32 R3, R8, 0x10, RZ ;  /* 0x0000001008037819 */ /* 0x000fe200000006ff */
[----:B--2---:R-:W-:Y:S01]  /*4fc0*/  @P2 FADD.FTZ R238, R27, R14 ;  /* 0x0000000e1bee2221 */ /* 0x004fe20000010000 */
[----:B------:R-:W-:Y:S01]  /*4fd0*/  @P2 FADD.FTZ R240, R245, R32 ;  /* 0x00000020f5f02221 */ /* 0x000fe20000010000 */
[----:B------:R-:W-:Y:S01]  /*4fe0*/  FFMA.FTZ R233, R106, R233, R15 ;  /* 0x000000e96ae97223 */ /* 0x000fe2000001000f */
[C---:B------:R-:W-:Y:S01]  /*4ff0*/  FMUL.FTZ R15, R159.reuse, R235 ;  /* 0x000000eb9f0f7220 */ /* 0x040fe20000410000 */
[----:B------:R-:W-:Y:S01]  /*5000*/  FMUL.FTZ R31, R96, R3 ;  /* 0x00000003601f7220 */ /* 0x000fe20000410000 */
[----:B------:R-:W-:Y:S01]  /*5010*/  FFMA.FTZ R32, R108, -R187, R235 ;  /* 0x800000bb6c207223 */ /* 0x000fe200000100eb */
[-C--:B------:R-:W-:Y:S01]  /*5020*/  FMUL.FTZ R14, R159, R233.reuse ;  /* 0x000000e99f0e7220 */ /* 0x080fe20000410000 */
[----:B------:R-:W-:Y:S01]  /*5030*/  FFMA.FTZ R15, R160, R233, -R15 ;  /* 0x000000e9a00f7223 */ /* 0x000fe2000001080f */
[----:B------:R-:W-:-:S02]  /*5040*/  FFMA.FTZ R27, R105, -R31, R30 ;  /* 0x8000001f691b7223 */ /* 0x000fc4000001001e */
[----:B------:R-:W-:Y:S01]  /*5050*/  FFMA.FTZ R14, R160, R235, R14 ;  /* 0x000000eba00e7223 */ /* 0x000fe2000001000e */
[----:B------:R-:W-:Y:S01]  /*5060*/  FFMA.FTZ R129, R112, R231, R15 ;  /* 0x000000e770817223 */ /* 0x000fe2000001000f */
[----:B------:R-:W-:Y:S01]  /*5070*/  FFMA.FTZ R15, R0, R30, RZ ;  /* 0x0000001e000f7223 */ /* 0x000fe200000100ff */
[----:B------:R-:W-:Y:S01]  /*5080*/  FFMA.FTZ R30, R103, -R31, R2 ;  /* 0x8000001f671e7223 */ /* 0x000fe20000010002 */
[----:B------:R-:W-:Y:S01]  /*5090*/  FFMA.FTZ R33, R112, R229, R14 ;  /* 0x000000e570217223 */ /* 0x000fe2000001000e */
[----:B------:R-:W-:Y:S01]  /*50a0*/  FFMA.FTZ R2, R0, -R2, RZ ;  /* 0x8000000200027223 */ /* 0x000fe200000100ff */
[C---:B------:R-:W-:Y:S01]  /*50b0*/  FFMA.FTZ R244, R48.reuse, R233, R15 ;  /* 0x000000e930f47223 */ /* 0x040fe2000001000f */
[C---:B------:R-:W-:Y:S01]  /*50c0*/  FMUL.FTZ R14, R157.reuse, R129 ;  /* 0x000000819d0e7220 */ /* 0x040fe20000410000 */
[----:B------:R-:W-:Y:S01]  /*50d0*/  FMUL.FTZ R15, R157, R33 ;  /* 0x000000219d0f7220 */ /* 0x000fe20000410000 */
[----:B------:R-:W-:Y:S01]  /*50e0*/  FFMA.FTZ R246, R48, -R235, R2 ;  /* 0x800000eb30f67223 */ /* 0x000fe20000010002 */
[----:B------:R-:W-:Y:S01]  /*50f0*/  FFMA.FTZ R31, R110, -R187, R233 ;  /* 0x800000bb6e1f7223 */ /* 0x000fe200000100e9 */
[CC--:B------:R-:W-:Y:S01]  /*5100*/  FFMA.FTZ R189, R47.reuse, R129.reuse, R244 ;  /* 0x000000812fbd7223 */ /* 0x0c0fe200000100f4 */
[C---:B------:R-:W-:Y:S01]  /*5110*/  FFMA.FTZ R2, R158.reuse, R129, -R15 ;  /* 0x000000819e027223 */ /* 0x040fe2000001080f */
[-C--:B------:R-:W-:Y:S01]  /*5120*/  FFMA.FTZ R15, R158, R33.reuse, R14 ;  /* 0x000000219e0f7223 */ /* 0x080fe2000001000e */
[----:B------:R-:W-:-:S02]  /*5130*/  FFMA.FTZ R229, R47, -R33, R246 ;  /* 0x800000212fe57223 */ /* 0x000fc400000100f6 */
[C---:B------:R-:W-:Y:S01]  /*5140*/  FFMA.FTZ R248, R109.reuse, R168, R2 ;  /* 0x000000a86df87223 */ /* 0x040fe20000010002 */
[----:B------:R-:W-:Y:S01]  /*5150*/  FFMA.FTZ R170, R109, R170, R15 ;  /* 0x000000aa6daa7223 */ /* 0x000fe2000001000f */
[----:B------:R-:W-:Y:S02]  /*5160*/  FMUL.FTZ R2, R95, R112 ;  /* 0x000000705f027220 */ /* 0x000fe40000410000 */
[C---:B------:R-:W-:Y:S01]  /*5170*/  FMUL.FTZ R187, R155.reuse, R248 ;  /* 0x000000f89bbb7220 */ /* 0x040fe20000410000 */
[----:B------:R-:W-:Y:S01]  /*5180*/  FMUL.FTZ R15, R155, R170 ;  /* 0x000000aa9b0f7220 */ /* 0x000fe20000410000 */
[-C--:B------:R-:W-:Y:S01]  /*5190*/  FFMA.FTZ R129, R116, -R2.reuse, R129 ;  /* 0x8000000274817223 */ /* 0x080fe20000010081 */
[----:B------:R-:W-:Y:S01]  /*51a0*/  FFMA.FTZ R33, R114, -R2, R33 ;  /* 0x8000000272217223 */ /* 0x000fe20000010021 */
[C---:B------:R-:W-:Y:S01]  /*51b0*/  FFMA.FTZ R187, R156.reuse, R170, R187 ;  /* 0x000000aa9cbb7223 */ /* 0x040fe200000100bb */
[-C--:B------:R-:W-:Y:S01]  /*51c0*/  FFMA.FTZ R2, R156, R248.reuse, -R15 ;  /* 0x000000f89c027223 */ /* 0x080fe2000001080f */
[C---:B------:R-:W-:Y:S01]  /*51d0*/  FFMA.FTZ R14, R46.reuse, R248, R189 ;  /* 0x000000f82e0e7223 */ /* 0x040fe200000100bd */
[----:B------:R-:W-:Y:S01]  /*51e0*/  FFMA.FTZ R168, R46, -R170, R229 ;  /* 0x800000aa2ea87223 */ /* 0x000fe200000100e5 */
[C---:B------:R-:W-:Y:S01]  /*51f0*/  FFMA.FTZ R246, R113.reuse, R164, R187 ;  /* 0x000000a471f67223 */ /* 0x040fe200000100bb */
[----:B------:R-:W-:Y:S01]  /*5200*/  FFMA.FTZ R244, R113, R166, R2 ;  /* 0x000000a671f47223 */ /* 0x000fe20000010002 */
[----:B------:R-:W-:-:S02]  /*5210*/  FMUL.FTZ R164, R88, R109 ;  /* 0x0000006d58a47220 */ /* 0x000fc40000410000 */
[C---:B------:R-:W-:Y:S01]  /*5220*/  FMUL.FTZ R15, R153.reuse, R246 ;  /* 0x000000f6990f7220 */ /* 0x040fe20000410000 */
[----:B------:R-:W-:Y:S01]  /*5230*/  FMUL.FTZ R187, R153, R244 ;  /* 0x000000f499bb7220 */ /* 0x000fe20000410000 */
[----:B------:R-:W-:Y:S01]  /*5240*/  FFMA.FTZ R166, R111, -R164, R248 ;  /* 0x800000a46fa67223 */ /* 0x000fe200000100f8 */
[C---:B------:R-:W-:Y:S01]  /*5250*/  FFMA.FTZ R229, R45.reuse, -R246, R168 ;  /* 0x800000f62de57223 */ /* 0x040fe200000100a8 */
[C---:B------:R-:W-:Y:S01]  /*5260*/  FFMA.FTZ R15, R154.reuse, R244, -R15 ;  /* 0x000000f49a0f7223 */ /* 0x040fe2000001080f */
[----:B------:R-:W-:Y:S01]  /*5270*/  FFMA.FTZ R2, R154, R246, R187 ;  /* 0x000000f69a027223 */ /* 0x000fe200000100bb */
[----:B------:R-:W-:Y:S01]  /*5280*/  FFMA.FTZ R189, R45, R244, R14 ;  /* 0x000000f42dbd7223 */ /* 0x000fe2000001000e */
[----:B------:R-:W-:Y:S01]  /*5290*/  FFMA.FTZ R164, R107, -R164, R170 ;  /* 0x800000a46ba47223 */ /* 0x000fe200000100aa */
[C---:B------:R-:W-:Y:S01]  /*52a0*/  FFMA.FTZ R231, R120.reuse, R163, R15 ;  /* 0x000000a378e77223 */ /* 0x040fe2000001000f */
[----:B------:R-:W-:Y:S01]  /*52b0*/  FFMA.FTZ R248, R120, R165, R2 ;  /* 0x000000a578f87223 */ /* 0x000fe20000010002 */
[----:B------:R-:W-:-:S02]  /*52c0*/  FMUL.FTZ R2, R94, R113 ;  /* 0x000000715e027220 */ /* 0x000fc40000410000 */
[CC--:B------:R-:W-:Y:S01]  /*52d0*/  FMUL.FTZ R187, R151.reuse, R231.reuse ;  /* 0x000000e797bb7220 */ /* 0x0c0fe20000410000 */
[----:B------:R-:W-:Y:S01]  /*52e0*/  FMUL.FTZ R15, R151, R248 ;  /* 0x000000f8970f7220 */ /* 0x000fe20000410000 */
[-C--:B------:R-:W-:Y:S01]  /*52f0*/  FFMA.FTZ R165, R117, -R2.reuse, R244 ;  /* 0x8000000275a57223 */ /* 0x080fe200000100f4 */
[----:B------:R-:W-:Y:S01]  /*5300*/  FFMA.FTZ R163, R115, -R2, R246 ;  /* 0x8000000273a37223 */ /* 0x000fe200000100f6 */
[CC--:B------:R-:W-:Y:S01]  /*5310*/  FFMA.FTZ R2, R152.reuse, R248.reuse, R187 ;  /* 0x000000f898027223 */ /* 0x0c0fe200000100bb */
[-C--:B------:R-:W-:Y:S01]  /*5320*/  FFMA.FTZ R15, R152, R231.reuse, -R15 ;  /* 0x000000e7980f7223 */ /* 0x080fe2000001080f */
[C---:B------:R-:W-:Y:S01]  /*5330*/  FFMA.FTZ R170, R44.reuse, -R248, R229 ;  /* 0x800000f82caa7223 */ /* 0x040fe200000100e5 */
[----:B------:R-:W-:Y:S01]  /*5340*/  FFMA.FTZ R14, R44, R231, R189 ;  /* 0x000000e72c0e7223 */ /* 0x000fe200000100bd */
[C---:B------:R-:W-:Y:S01]  /*5350*/  FFMA.FTZ R233, R122.reuse, R169, R2 ;  /* 0x000000a97ae97223 */ /* 0x040fe20000010002 */
[----:B------:R-:W-:Y:S01]  /*5360*/  FFMA.FTZ R187, R122, R167, R15 ;  /* 0x000000a77abb7223 */ /* 0x000fe2000001000f */
[----:B------:R-:W-:-:S02]  /*5370*/  FMUL.FTZ R167, R85, R120 ;  /* 0x0000007855a77220 */ /* 0x000fc40000410000 */
[C---:B------:R-:W-:Y:S01]  /*5380*/  FMUL.FTZ R15, R149.reuse, R233 ;  /* 0x000000e9950f7220 */ /* 0x040fe20000410000 */
[----:B------:R-:W-:Y:S01]  /*5390*/  FMUL.FTZ R169, R149, R187 ;  /* 0x000000bb95a97220 */ /* 0x000fe20000410000 */
[C---:B------:R-:W-:Y:S01]  /*53a0*/  FFMA.FTZ R229, R43.reuse, -R233, R170 ;  /* 0x800000e92be57223 */ /* 0x040fe200000100aa */
[-C--:B------:R-:W-:Y:S01]  /*53b0*/  FFMA.FTZ R189, R43, R187.reuse, R14 ;  /* 0x000000bb2bbd7223 */ /* 0x080fe2000001000e */
[C---:B------:R-:W-:Y:S01]  /*53c0*/  FFMA.FTZ R2, R150.reuse, R187, -R15 ;  /* 0x000000bb96027223 */ /* 0x040fe2000001080f */
[----:B------:R-:W-:Y:S01]  /*53d0*/  FFMA.FTZ R169, R150, R233, R169 ;  /* 0x000000e996a97223 */ /* 0x000fe200000100a9 */
[-C--:B------:R-:W-:Y:S01]  /*53e0*/  FFMA.FTZ R168, R124, -R167.reuse, R231 ;  /* 0x800000a77ca87223 */ /* 0x080fe200000100e7 */
[----:B------:R-:W-:Y:S01]  /*53f0*/  FFMA.FTZ R167, R118, -R167, R248 ;  /* 0x800000a776a77223 */ /* 0x000fe200000100f8 */
[C---:B------:R-:W-:Y:S01]  /*5400*/  FFMA.FTZ R244, R119.reuse, R172, R2 ;  /* 0x000000ac77f47223 */ /* 0x040fe20000010002 */
[----:B------:R-:W-:Y:S01]  /*5410*/  FFMA.FTZ R246, R119, R174, R169 ;  /* 0x000000ae77f67223 */ /* 0x000fe200000100a9 */
[----:B------:R-:W-:Y:S01]  /*5420*/  FMUL.FTZ R169, R93, R122 ;  /* 0x0000007a5da97220 */ /* 0x000fe20000410000 */
[----:B------:R-:W-:Y:S01]  /*5430*/  FMUL.FTZ R172, R86, R119 ;  /* 0x0000007756ac7220 */ /* 0x000fe20000410000 */
[----:B------:R-:W-:Y:S01]  /*5440*/  FFMA.FTZ R14, R42, R244, R189 ;  /* 0x000000f42a0e7223 */ /* 0x000fe200000100bd */
[C---:B------:R-:W-:Y:S01]  /*5450*/  FMUL.FTZ R15, R147.reuse, R246 ;  /* 0x000000f6930f7220 */ /* 0x040fe20000410000 */
[-C--:B------:R-:W-:Y:S01]  /*5460*/  FFMA.FTZ R170, R126, -R169.reuse, R187 ;  /* 0x800000a97eaa7223 */ /* 0x080fe200000100bb */
[----:B------:R-:W-:Y:S01]  /*5470*/  FMUL.FTZ R187, R147, R244 ;  /* 0x000000f493bb7220 */ /* 0x000fe20000410000 */
[----:B------:R-:W-:Y:S01]  /*5480*/  FFMA.FTZ R174, R123, -R172, R244 ;  /* 0x800000ac7bae7223 */ /* 0x000fe200000100f4 */
[C---:B------:R-:W-:Y:S01]  /*5490*/  FFMA.FTZ R2, R148.reuse, R244, -R15 ;  /* 0x000000f494027223 */ /* 0x040fe2000001080f */
[----:B------:R-:W-:Y:S01]  /*54a0*/  FFMA.FTZ R172, R121, -R172, R246 ;  /* 0x800000ac79ac7223 */ /* 0x000fe200000100f6 */
[----:B------:R-:W-:Y:S01]  /*54b0*/  FFMA.FTZ R187, R148, R246, R187 ;  /* 0x000000f694bb7223 */ /* 0x000fe200000100bb */
[----:B------:R-:W-:Y:S01]  /*54c0*/  FFMA.FTZ R169, R18, -R169, R233 ;  /* 0x800000a912a97223 */ /* 0x000fe200000100e9 */
[----:B------:R-:W-:-:S02]  /*54d0*/  FFMA.FTZ R178, R19, R178, R2 ;  /* 0x000000b213b27223 */ /* 0x000fc40000010002 */
[----:B------:R-:W-:Y:S01]  /*54e0*/  FFMA.FTZ R248, R19, R176, R187 ;  /* 0x000000b013f87223 */ /* 0x000fe200000100bb */
[----:B------:R-:W-:Y:S01]  /*54f0*/  FFMA.FTZ R176, R42, -R246, R229 ;  /* 0x800000f62ab07223 */ /* 0x000fe200000100e5 */
[C---:B------:R-:W-:Y:S02]  /*5500*/  FMUL.FTZ R187, R145.reuse, R178 ;  /* 0x000000b291bb7220 */ /* 0x040fe40000410000 */
[-C--:B------:R-:W-:Y:S02]  /*5510*/  FMUL.FTZ R15, R145, R248.reuse ;  /* 0x000000f8910f7220 */ /* 0x080fe40000410000 */
[CC--:B------:R-:W-:Y:S01]  /*5520*/  FFMA.FTZ R2, R146.reuse, R248.reuse, R187 ;  /* 0x000000f892027223 */ /* 0x0c0fe200000100bb */
[C---:B------:R-:W-:Y:S01]  /*5530*/  FFMA.FTZ R187, R41.reuse, -R248, R176 ;  /* 0x800000f829bb7223 */ /* 0x040fe200000100b0 */
[-C--:B------:R-:W-:Y:S02]  /*5540*/  FFMA.FTZ R15, R146, R178.reuse, -R15 ;  /* 0x000000b2920f7223 */ /* 0x080fe4000001080f */
[----:B------:R-:W-:Y:S01]  /*5550*/  FFMA.FTZ R246, R128, R181, R2 ;  /* 0x000000b580f67223 */ /* 0x000fe20000010002 */
[----:B------:R-:W-:Y:S01]  /*5560*/  FMUL.FTZ R2, R92, R19 ;  /* 0x000000135c027220 */ /* 0x000fe20000410000 */
[----:B------:R-:W-:Y:S01]  /*5570*/  FFMA.FTZ R189, R128, R179, R15 ;  /* 0x000000b380bd7223 */ /* 0x000fe2000001000f */
[----:B------:R-:W-:Y:S01]  /*5580*/  FFMA.FTZ R181, R41, R178, R14 ;  /* 0x000000b229b57223 */ /* 0x000fe2000001000e */
[----:B------:R-:W-:Y:S01]  /*5590*/  FMUL.FTZ R15, R143, R246 ;  /* 0x000000f68f0f7220 */ /* 0x000fe20000410000 */
[-C--:B------:R-:W-:Y:S01]  /*55a0*/  FFMA.FTZ R178, R127, -R2.reuse, R178 ;  /* 0x800000027fb27223 */ /* 0x080fe200000100b2 */
[-C--:B------:R-:W-:Y:S01]  /*55b0*/  FMUL.FTZ R179, R143, R189.reuse ;  /* 0x000000bd8fb37220 */ /* 0x080fe20000410000 */
[----:B------:R-:W-:Y:S01]  /*55c0*/  FFMA.FTZ R176, R125, -R2, R248 ;  /* 0x800000027db07223 */ /* 0x000fe200000100f8 */
[----:B------:R-:W-:Y:S01]  /*55d0*/  FFMA.FTZ R15, R144, R189, -R15 ;  /* 0x000000bd900f7223 */ /* 0x000fe2000001080f */
[-C--:B------:R-:W-:Y:S01]  /*55e0*/  FFMA.FTZ R244, R40, -R246.reuse, R187 ;  /* 0x800000f628f47223 */ /* 0x080fe200000100bb */
[----:B------:R-:W-:Y:S01]  /*55f0*/  FFMA.FTZ R2, R144, R246, R179 ;  /* 0x000000f690027223 */ /* 0x000fe200000100b3 */
[----:B------:R-:W-:Y:S01]  /*5600*/  FMUL.FTZ R179, R83, R128 ;  /* 0x0000008053b37220 */ /* 0x000fe20000410000 */
[----:B------:R-:W-:Y:S01]  /*5610*/  FFMA.FTZ R231, R22, R183, R15 ;  /* 0x000000b716e77223 */ /* 0x000fe2000001000f */
[----:B------:R-:W-:Y:S01]  /*5620*/  FFMA.FTZ R14, R40, R189, R181 ;  /* 0x000000bd280e7223 */ /* 0x000fe200000100b5 */
[----:B------:R-:W-:Y:S01]  /*5630*/  FFMA.FTZ R233, R22, R185, R2 ;  /* 0x000000b916e97223 */ /* 0x000fe20000010002 */
[----:B------:R-:W-:Y:S01]  /*5640*/  FFMA.FTZ R181, R132, -R179, R189 ;  /* 0x800000b384b57223 */ /* 0x000fe200000100bd */
[-C--:B------:R-:W-:Y:S01]  /*5650*/  FMUL.FTZ R183, R141, R231.reuse ;  /* 0x000000e78db77220 */ /* 0x080fe20000410000 */
[----:B------:R-:W-:Y:S01]  /*5660*/  FFMA.FTZ R189, R39, R231, R14 ;  /* 0x000000e727bd7223 */ /* 0x000fe2000001000e */
[-C--:B------:R-:W-:Y:S01]  /*5670*/  FMUL.FTZ R15, R141, R233.reuse ;  /* 0x000000e98d0f7220 */ /* 0x080fe20000410000 */
[-C--:B------:R-:W-:Y:S01]  /*5680*/  FFMA.FTZ R229, R39, -R233.reuse, R244 ;  /* 0x800000e927e57223 */ /* 0x080fe200000100f4 */
[----:B------:R-:W-:Y:S01]  /*5690*/  FFMA.FTZ R183, R142, R233, R183 ;  /* 0x000000e98eb77223 */ /* 0x000fe200000100b7 */
[----:B------:R-:W-:Y:S01]  /*56a0*/  FFMA.FTZ R179, R130, -R179, R246 ;  /* 0x800000b382b37223 */ /* 0x000fe200000100f6 */
[----:B------:R-:W-:-:S02]  /*56b0*/  FFMA.FTZ R2, R142, R231, -R15 ;  /* 0x000000e78e027223 */ /* 0x000fc4000001080f */
[----:B------:R-:W-:Y:S01]  /*56c0*/  FFMA.FTZ R186, R21, R186, R183 ;  /* 0x000000ba15ba7223 */ /* 0x000fe200000100b7 */
[----:B------:R-:W-:Y:S01]  /*56d0*/  FMUL.FTZ R183, R91, R22 ;  /* 0x000000165bb77220 */ /* 0x000fe20000410000 */
[----:B------:R-:W-:Y:S02]  /*56e0*/  FFMA.FTZ R188, R21, R188, R2 ;  /* 0x000000bc15bc7223 */ /* 0x000fe40000010002 */
[CC--:B------:R-:W-:Y:S01]  /*56f0*/  FMUL.FTZ R15, R139.reuse, R186.reuse ;  /* 0x000000ba8b0f7220 */ /* 0x0c0fe20000410000 */
[----:B------:R-:W-:Y:S01]  /*5700*/  FFMA.FTZ R14, R38, -R186, R229 ;  /* 0x800000ba260e7223 */ /* 0x000fe200000100e5 */
[-C--:B------:R-:W-:Y:S01]  /*5710*/  FMUL.FTZ R187, R139, R188.reuse ;  /* 0x000000bc8bbb7220 */ /* 0x080fe20000410000 */
[-C--:B------:R-:W-:Y:S01]  /*5720*/  FFMA.FTZ R185, R134, -R183.reuse, R231 ;  /* 0x800000b786b97223 */ /* 0x080fe200000100e7 */
[----:B------:R-:W-:Y:S01]  /*5730*/  FFMA.FTZ R2, R140, R188, -R15 ;  /* 0x000000bc8c027223 */ /* 0x000fe2000001080f */
[----:B------:R-:W-:Y:S01]  /*5740*/  FFMA.FTZ R183, R20, -R183, R233 ;  /* 0x800000b714b77223 */ /* 0x000fe200000100e9 */
[----:B------:R-:W-:-:S02]  /*5750*/  FFMA.FTZ R187, R140, R186, R187 ;  /* 0x000000ba8cbb7223 */ /* 0x000fc400000100bb */
[C---:B------:R-:W-:Y:S01]  /*5760*/  FFMA.FTZ R244, R23.reuse, R226, R2 ;  /* 0x000000e217f47223 */ /* 0x040fe20000010002 */
[----:B------:R-:W-:Y:S01]  /*5770*/  FMUL.FTZ R226, R84, R21 ;  /* 0x0000001554e27220 */ /* 0x000fe20000410000 */
[----:B------:R-:W-:Y:S01]  /*5780*/  FFMA.FTZ R228, R23, R228, R187 ;  /* 0x000000e417e47223 */ /* 0x000fe200000100bb */
[----:B------:R-:W-:Y:S01]  /*5790*/  FFMA.FTZ R2, R38, R188, R189 ;  /* 0x000000bc26027223 */ /* 0x000fe200000100bd */
[----:B------:R-:W-:Y:S01]  /*57a0*/  FMUL.FTZ R187, R137, R244 ;  /* 0x000000f489bb7220 */ /* 0x000fe20000410000 */
[----:B------:R-:W-:Y:S01]  /*57b0*/  FFMA.FTZ R189, R175, -R226, R188 ;  /* 0x800000e2afbd7223 */ /* 0x000fe200000100bc */
[-C--:B------:R-:W-:Y:S01]  /*57c0*/  FFMA.FTZ R231, R37, -R228.reuse, R14 ;  /* 0x800000e425e77223 */ /* 0x080fe2000001000e */
[-C--:B------:R-:W-:Y:S01]  /*57d0*/  FMUL.FTZ R15, R137, R228.reuse ;  /* 0x000000e4890f7220 */ /* 0x080fe20000410000 */
[----:B------:R-:W-:Y:S01]  /*57e0*/  FFMA.FTZ R14, R138, R228, R187 ;  /* 0x000000e48a0e7223 */ /* 0x000fe200000100bb */
[----:B------:R-:W-:Y:S01]  /*57f0*/  FFMA.FTZ R226, R173, -R226, R186 ;  /* 0x800000e2ade27223 */ /* 0x000fe200000100ba */
[----:B------:R-:W-:Y:S01]  /*5800*/  FMUL.FTZ R186, R90, R23 ;  /* 0x000000175aba7220 */ /* 0x000fe20000410000 */
[-C--:B------:R-:W-:Y:S01]  /*5810*/  FFMA.FTZ R15, R138, R244.reuse, -R15 ;  /* 0x000000f48a0f7223 */ /* 0x080fe2000001080f */
[C---:B------:R-:W-:Y:S01]  /*5820*/  FFMA.FTZ R248, R24.reuse, R227, R14 ;  /* 0x000000e318f87223 */ /* 0x040fe2000001000e */
[----:B------:R-:W-:Y:S01]  /*5830*/  FFMA.FTZ R229, R37, R244, R2 ;  /* 0x000000f425e57223 */ /* 0x000fe20000010002 */
[----:B------:R0:W1:Y:S01]  /*5840*/  SHFL.IDX PT, R14, R234, RZ, 0x1f ;  /* 0x00001fffea0e7589 */ /* 0x00006200000e0000 */
[----:B------:R-:W-:Y:S01]  /*5850*/  FFMA.FTZ R233, R24, R225, R15 ;  /* 0x000000e118e97223 */ /* 0x000fe2000001000f */
[----:B------:R-:W-:Y:S01]  /*5860*/  FMUL.FTZ R187, R135, R248 ;  /* 0x000000f887bb7220 */ /* 0x000fe20000410000 */
[-C--:B------:R-:W-:Y:S01]  /*5870*/  FFMA.FTZ R2, R177, -R186.reuse, R244 ;  /* 0x800000bab1027223 */ /* 0x080fe200000100f4 */
[----:B------:R-:W2:Y:S01]  /*5880*/  SHFL.IDX PT, R15, R236, RZ, 0x1f ;  /* 0x00001fffec0f7589 */ /* 0x000ea200000e0000 */
[-C--:B------:R-:W-:Y:S01]  /*5890*/  FMUL.FTZ R227, R135, R233.reuse ;  /* 0x000000e987e37220 */ /* 0x080fe20000410000 */
[-C--:B------:R-:W-:Y:S01]  /*58a0*/  FFMA.FTZ R225, R136, R233.reuse, -R187 ;  /* 0x000000e988e17223 */ /* 0x080fe200000108bb */
[----:B------:R-:W-:Y:S01]  /*58b0*/  FFMA.FTZ R186, R171, -R186, R228 ;  /* 0x800000baabba7223 */ /* 0x000fe200000100e4 */
[----:B------:R-:W-:Y:S01]  /*58c0*/  FFMA.FTZ R244, R36, R233, R229 ;  /* 0x000000e924f47223 */ /* 0x000fe200000100e5 */
[----:B------:R-:W-:Y:S01]  /*58d0*/  FFMA.FTZ R228, R136, R248, R227 ;  /* 0x000000f888e47223 */ /* 0x000fe200000100e3 */
[----:B------:R-:W-:Y:S01]  /*58e0*/  FFMA.FTZ R237, R26, R237, R225 ;  /* 0x000000ed1aed7223 */ /* 0x000fe200000100e1 */
[----:B------:R-:W-:Y:S01]  /*58f0*/  FMUL.FTZ R229, R81, R24 ;  /* 0x0000001851e57220 */ /* 0x000fe20000410000 */
[-C--:B------:R-:W-:Y:S01]  /*5900*/  FMUL.FTZ R225, R238, -R17.reuse ;  /* 0x80000011eee17220 */ /* 0x080fe20000410000 */
[----:B------:R-:W-:Y:S01]  /*5910*/  FMUL.FTZ R17, R240, -R17 ;  /* 0x80000011f0117220 */ /* 0x000fe20000410000 */
[----:B------:R-:W-:Y:S01]  /*5920*/  FFMA.FTZ R239, R26, R239, R228 ;  /* 0x000000ef1aef7223 */ /* 0x000fe200000100e4 */
[----:B------:R-:W-:Y:S01]  /*5930*/  FFMA.FTZ R246, R36, -R248, R231 ;  /* 0x800000f824f67223 */ /* 0x000fe200000100e7 */
[-C--:B------:R-:W-:Y:S01]  /*5940*/  FFMA.FTZ R188, R182, -R229.reuse, R233 ;  /* 0x800000e5b6bc7223 */ /* 0x080fe200000100e9 */
[-C--:B------:R-:W-:Y:S01]  /*5950*/  FFMA.FTZ R231, R240, R16.reuse, -R225 ;  /* 0x00000010f0e77223 */ /* 0x080fe200000108e1 */
[----:B------:R-:W-:Y:S01]  /*5960*/  FFMA.FTZ R233, R238, R16, R17 ;  /* 0x00000010eee97223 */ /* 0x000fe20000010011 */
[----:B------:R-:W-:Y:S01]  /*5970*/  FFMA.FTZ R187, R180, -R229, R248 ;  /* 0x800000e5b4bb7223 */ /* 0x000fe200000100f8 */
[----:B------:R-:W-:Y:S01]  /*5980*/  FMUL.FTZ R16, R131, R239 ;  /* 0x000000ef83107220 */ /* 0x000fe20000410000 */
[----:B------:R-:W-:Y:S01]  /*5990*/  FMUL.FTZ R229, R89, R26 ;  /* 0x0000001a59e57220 */ /* 0x000fe20000410000 */
[-C--:B0-----:R-:W-:Y:S01]  /*59a0*/  FMUL.FTZ R234, R131, R237.reuse ;  /* 0x000000ed83ea7220 */ /* 0x081fe20000410000 */
[----:B------:R-:W-:Y:S01]  /*59b0*/  P2R R17, PR, RZ, 0x1 ;  /* 0x00000001ff117803 */ /* 0x000fe20000000000 */
[C---:B------:R-:W-:Y:S01]  /*59c0*/  FFMA.FTZ R228, R133.reuse, R237, -R16 ;  /* 0x000000ed85e47223 */ /* 0x040fe20000010810 */
[-C--:B------:R-:W-:Y:S01]  /*59d0*/  FFMA.FTZ R17, R184, -R229.reuse, R237 ;  /* 0x800000e5b8117223 */ /* 0x080fe200000100ed */
[----:B------:R-:W-:Y:S01]  /*59e0*/  FFMA.FTZ R16, R222, -R229, R239 ;  /* 0x800000e5de107223 */ /* 0x000fe200000100ef */
[----:B------:R-:W-:Y:S01]  /*59f0*/  FFMA.FTZ R229, R133, R239, R234 ;  /* 0x000000ef85e57223 */ /* 0x000fe200000100ea */
[----:B------:R-:W-:Y:S01]  /*5a00*/  FADD.FTZ R240, R220, R231 ;  /* 0x000000e7dcf07221 */ /* 0x000fe20000010000 */
[----:B------:R-:W-:Y:S01]  /*5a10*/  FADD.FTZ R233, -R224, R233 ;  /* 0x000000e9e0e97221 */ /* 0x000fe20000010100 */
[C---:B------:R-:W-:Y:S01]  /*5a20*/  FFMA.FTZ R228, R25.reuse, R218, R228 ;  /* 0x000000da19e47223 */ /* 0x040fe200000100e4 */
[----:B------:R-:W-:Y:S01]  /*5a30*/  FFMA.FTZ R224, R25, R216, R229 ;  /* 0x000000d819e07223 */ /* 0x000fe200000100e5 */
[-C--:B------:R-:W-:Y:S01]  /*5a40*/  FMUL.FTZ R218, R131, -R240.reuse ;  /* 0x800000f083da7220 */ /* 0x080fe20000410000 */
[----:B-1----:R-:W-:Y:S01]  /*5a50*/  FADD.FTZ R14, R14, R241 ;  /* 0x000000f10e0e7221 */ /* 0x002fe20000010000 */
[----:B--2---:R-:W-:Y:S01]  /*5a60*/  FADD.FTZ R15, R15, R242 ;  /* 0x000000f20f0f7221 */ /* 0x004fe20000010000 */
[-C--:B------:R-:W-:Y:S01]  /*5a70*/  FMUL.FTZ R216, R131, -R233.reuse ;  /* 0x800000e983d87220 */ /* 0x080fe20000410000 */
[-C--:B------:R-:W-:Y:S01]  /*5a80*/  FFMA.FTZ R238, R133, R233.reuse, R218 ;  /* 0x000000e985ee7223 */ /* 0x080fe200000100da */
[----:B------:R-:W-:Y:S01]  /*5a90*/  SHF.L.U32 R229, R102, 0x5, RZ ;  /* 0x0000000566e57819 */ /* 0x000fe200000006ff */
[----:B------:R-:W-:Y:S01]  /*5aa0*/  FMUL.FTZ R218, R217, R233 ;  /* 0x000000e9d9da7220 */ /* 0x000fe20000410000 */
[----:B------:R-:W-:Y:S01]  /*5ab0*/  FFMA.FTZ R220, R133, R240, -R216 ;  /* 0x000000f085dc7223 */ /* 0x000fe200000108d8 */
[----:B------:R0:W-:Y:S01]  /*5ac0*/  @!P0 STS.128 [UR44+0x2e10], R12 ;  /* 0x002e100cff008988 */ /* 0x0001e20008000c2c */
[----:B------:R-:W-:Y:S01]  /*5ad0*/  FADD.FTZ R238, -R219, R238 ;  /* 0x000000eedbee7221 */ /* 0x000fe20000010100 */
[----:B------:R-:W-:Y:S01]  /*5ae0*/  FMUL.FTZ R216, R240, UR54 ;  /* 0x00000036f0d87c20 */ /* 0x000fe20008410000 */
[----:B------:R-:W-:Y:S01]  /*5af0*/  FADD.FTZ R231, R221, R220 ;  /* 0x000000dcdde77221 */ /* 0x000fe20000010000 */
[----:B------:R-:W-:Y:S01]  /*5b00*/  LEA.HI.SX32 R229, R229, R229, 0x1b ;  /* 0x000000e5e5e57211 */ /* 0x000fe200078fdaff */
[C---:B------:R-:W-:Y:S01]  /*5b10*/  FMUL.FTZ R234, R82.reuse, R233 ;  /* 0x000000e952ea7220 */ /* 0x040fe20000410000 */
[----:B------:R-:W-:Y:S01]  /*5b20*/  FFMA.FTZ R216, R233, UR55, -R216 ;  /* 0x00000037e9d87c23 */ /* 0x000fe200080108d8 */
[----:B------:R-:W-:Y:S01]  /*5b30*/  FMUL.FTZ R133, R231, UR54 ;  /* 0x00000036e7857c20 */ /* 0x000fe20008410000 */
[C---:B------:R-:W-:Y:S01]  /*5b40*/  FMUL.FTZ R131, R82.reuse, R25 ;  /* 0x0000001952837220 */ /* 0x040fe20000410000 */
[----:B------:R-:W-:Y:S01]  /*5b50*/  FMUL.FTZ R221, R25, R234 ;  /* 0x000000ea19dd7220 */ /* 0x000fe20000410000 */
[-C--:B------:R-:W-:Y:S01]  /*5b60*/  FMUL.FTZ R236, R82, R240.reuse ;  /* 0x000000f052ec7220 */ /* 0x080fe20000410000 */
[----:B------:R-:W-:Y:S01]  /*5b70*/  FFMA.FTZ R218, R223, R240, R218 ;  /* 0x000000f0dfda7223 */ /* 0x000fe200000100da */
[-C--:B------:R-:W-:Y:S01]  /*5b80*/  FFMA.FTZ R217, R217, -R131.reuse, R224 ;  /* 0x80000083d9d97223 */ /* 0x080fe200000100e0 */
[----:B------:R-:W-:Y:S01]  /*5b90*/  FFMA.FTZ R131, R223, -R131, R228 ;  /* 0x80000083df837223 */ /* 0x000fe200000100e4 */
[----:B0-----:R-:W-:Y:S01]  /*5ba0*/  FMUL.FTZ R13, R233, UR54 ;  /* 0x00000036e90d7c20 */ /* 0x001fe20008410000 */
[----:B------:R-:W-:Y:S01]  /*5bb0*/  LEA R12, R229, UR18, 0x2 ;  /* 0x00000012e50c7c11 */ /* 0x000fe2000f8e10ff */
[----:B------:R-:W-:Y:S01]  /*5bc0*/  FMUL.FTZ R15, R222, R238 ;  /* 0x000000eede0f7220 */ /* 0x000fe20000410000 */
[----:B------:R-:W-:Y:S01]  /*5bd0*/  FMUL.FTZ R223, R25, R236 ;  /* 0x000000ec19df7220 */ /* 0x000fe20000410000 */
[----:B------:R-:W-:Y:S01]  /*5be0*/  FFMA.FTZ R220, R240, UR55, R13 ;  /* 0x00000037f0dc7c23 */ /* 0x000fe2000801000d */
[CC--:B------:R-:W-:Y:S01]  /*5bf0*/  FMUL.FTZ R13, R135.reuse, -R238.reuse ;  /* 0x800000ee870d7220 */ /* 0x0c0fe20000410000 */
[-C--:B------:R-:W-:Y:S01]  /*5c00*/  FMUL.FTZ R135, R135, -R231.reuse ;  /* 0x800000e787877220 */ /* 0x080fe20000410000 */
[----:B------:R0:W-:Y:S01]  /*5c10*/  STS [R12+0x8bc], R221 ;  /* 0x0008bcdd0c007388 */ /* 0x0001e20000000800 */
[----:B------:R-:W-:Y:S01]  /*5c20*/  ULEA UR44, UR13, 0xfffffe00, 0x9 ;  /* 0xfffffe000d2c7891 */ /* 0x000fe2000f8e483f */
[CC--:B------:R-:W-:Y:S01]  /*5c30*/  FFMA.FTZ R14, R136.reuse, R231.reuse, -R13 ;  /* 0x000000e7880e7223 */ /* 0x0c0fe2000001080d */
[----:B------:R-:W-:Y:S01]  /*5c40*/  FFMA.FTZ R219, R136, R238, R135 ;  /* 0x000000ee88db7223 */ /* 0x000fe20000010087 */
[----:B------:R-:W-:Y:S01]  /*5c50*/  FMUL.FTZ R136, R238, UR54 ;  /* 0x00000036ee887c20 */ /* 0x000fe20008410000 */
[-C--:B------:R-:W-:Y:S01]  /*5c60*/  FFMA.FTZ R135, R184, R231.reuse, R15 ;  /* 0x000000e7b8877223 */ /* 0x080fe2000001000f */
[----:B------:R-:W-:Y:S01]  /*5c70*/  FADD.FTZ R233, R215, R14 ;  /* 0x0000000ed7e97221 */ /* 0x000fe20000010000 */
[----:B------:R-:W-:Y:S01]  /*5c80*/  FADD.FTZ R214, -R214, R219 ;  /* 0x000000dbd6d67221 */ /* 0x000fe20000010100 */
[----:B------:R-:W-:Y:S01]  /*5c90*/  FMUL.FTZ R15, R89, R231 ;  /* 0x000000e7590f7220 */ /* 0x000fe20000410000 */
[----:B------:R-:W-:Y:S01]  /*5ca0*/  FFMA.FTZ R136, R231, UR55, R136 ;  /* 0x00000037e7887c23 */ /* 0x000fe20008010088 */
[----:B------:R1:W-:Y:S01]  /*5cb0*/  STS [R12+0x8b8], R223 ;  /* 0x0008b8df0c007388 */ /* 0x0003e20000000800 */
[CC--:B------:R-:W-:Y:S01]  /*5cc0*/  FMUL.FTZ R215, R137.reuse, -R214.reuse ;  /* 0x800000d689d77220 */ /* 0x0c0fe20000410000 */
[-C--:B------:R-:W-:Y:S01]  /*5cd0*/  FMUL.FTZ R137, R137, -R233.reuse ;  /* 0x800000e989897220 */ /* 0x080fe20000410000 */
[-C--:B------:R-:W-:Y:S01]  /*5ce0*/  FMUL.FTZ R219, R180, R214.reuse ;  /* 0x000000d6b4db7220 */ /* 0x080fe20000410000 */
[----:B------:R-:W-:Y:S01]  /*5cf0*/  FMUL.FTZ R180, R214, UR54 ;  /* 0x00000036d6b47c20 */ /* 0x000fe20008410000 */
[CC--:B0-----:R-:W-:Y:S01]  /*5d00*/  FFMA.FTZ R221, R138.reuse, R233.reuse, -R215 ;  /* 0x000000e98add7223 */ /* 0x0c1fe200000108d7 */
[----:B------:R-:W-:Y:S01]  /*5d10*/  FFMA.FTZ R14, R138, R214, R137 ;  /* 0x000000d68a0e7223 */ /* 0x000fe20000010089 */
[-C--:B------:R-:W-:Y:S01]  /*5d20*/  FFMA.FTZ R137, R182, R233.reuse, R219 ;  /* 0x000000e9b6897223 */ /* 0x080fe200000100db */
[----:B------:R-:W-:Y:S01]  /*5d30*/  FMUL.FTZ R219, R81, R233 ;  /* 0x000000e951db7220 */ /* 0x000fe20000410000 */
[----:B------:R-:W-:Y:S01]  /*5d40*/  FADD.FTZ R231, R212, R221 ;  /* 0x000000ddd4e77221 */ /* 0x000fe20000010000 */
[----:B------:R-:W-:Y:S01]  /*5d50*/  FADD.FTZ R182, -R213, R14 ;  /* 0x0000000ed5b67221 */ /* 0x000fe20000010100 */
[----:B------:R-:W-:Y:S01]  /*5d60*/  FFMA.FTZ R213, R233, UR55, R180 ;  /* 0x00000037e9d57c23 */ /* 0x000fe200080100b4 */
[----:B-1----:R-:W-:Y:S01]  /*5d70*/  FMUL.FTZ R223, R26, R15 ;  /* 0x0000000f1adf7220 */ /* 0x002fe20000410000 */
[----:B------:R-:W-:Y:S01]  /*5d80*/  FMUL.FTZ R13, R89, R238 ;  /* 0x000000ee590d7220 */ /* 0x000fe20000410000 */
[CC--:B------:R-:W-:Y:S01]  /*5d90*/  FMUL.FTZ R221, R139.reuse, -R182.reuse ;  /* 0x800000b68bdd7220 */ /* 0x0c0fe20000410000 */
[-C--:B------:R-:W-:Y:S01]  /*5da0*/  FMUL.FTZ R139, R139, -R231.reuse ;  /* 0x800000e78b8b7220 */ /* 0x080fe20000410000 */
[-C--:B------:R-:W-:Y:S01]  /*5db0*/  FMUL.FTZ R180, R171, R182.reuse ;  /* 0x000000b6abb47220 */ /* 0x080fe20000410000 */
[----:B------:R0:W-:Y:S01]  /*5dc0*/  STS [R12+0x8b0], R223 ;  /* 0x0008b0df0c007388 */ /* 0x0001e20000000800 */
[CC--:B------:R-:W-:Y:S01]  /*5dd0*/  FFMA.FTZ R14, R140.reuse, R231.reuse, -R221 ;  /* 0x000000e78c0e7223 */ /* 0x0c0fe200000108dd */
[-C--:B------:R-:W-:Y:S01]  /*5de0*/  FFMA.FTZ R171, R140, R182.reuse, R139 ;  /* 0x000000b68cab7223 */ /* 0x080fe2000001008b */
[----:B------:R-:W-:Y:S01]  /*5df0*/  FMUL.FTZ R139, R231, UR54 ;  /* 0x00000036e78b7c20 */ /* 0x000fe20008410000 */
[----:B------:R-:W-:Y:S01]  /*5e00*/  FFMA.FTZ R140, R177, R231, R180 ;  /* 0x000000e7b18c7223 */ /* 0x000fe200000100b4 */
[----:B------:R-:W-:Y:S01]  /*5e10*/  FMUL.FTZ R180, R182, UR54 ;  /* 0x00000036b6b47c20 */ /* 0x000fe20008410000 */
[----:B------:R-:W-:Y:S01]  /*5e20*/  FMUL.FTZ R177, R90, R182 ;  /* 0x000000b65ab17220 */ /* 0x000fe20000410000 */
[----:B------:R-:W-:Y:S01]  /*5e30*/  FFMA.FTZ R139, R182, UR55, -R139 ;  /* 0x00000037b68b7c23 */ /* 0x000fe2000801088b */
[----:B------:R-:W-:Y:S01]  /*5e40*/  FADD.FTZ R210, -R210, R171 ;  /* 0x000000abd2d27221 */ /* 0x000fe20000010100 */
[----:B------:R-:W-:Y:S01]  /*5e50*/  FADD.FTZ R182, R211, R14 ;  /* 0x0000000ed3b67221 */ /* 0x000fe20000010000 */
[----:B------:R-:W-:Y:S01]  /*5e60*/  FFMA.FTZ R171, R231, UR55, R180 ;  /* 0x00000037e7ab7c23 */ /* 0x000fe200080100b4 */
[----:B0-----:R-:W-:Y:S01]  /*5e70*/  FMUL.FTZ R223, R24, R219 ;  /* 0x000000db18df7220 */ /* 0x001fe20000410000 */
[C---:B------:R-:W-:Y:S01]  /*5e80*/  FMUL.FTZ R211, R141.reuse, -R210 ;  /* 0x800000d28dd37220 */ /* 0x040fe20000410000 */
[----:B------:R-:W-:Y:S01]  /*5e90*/  FMUL.FTZ R141, R141, -R182 ;  /* 0x800000b68d8d7220 */ /* 0x000fe20000410000 */
[----:B------:R-:W-:Y:S01]  /*5ea0*/  FMUL.FTZ R180, R173, R210 ;  /* 0x000000d2adb47220 */ /* 0x000fe20000410000 */
[----:B------:R-:W-:Y:S01]  /*5eb0*/  FMUL.FTZ R173, R182, UR54 ;  /* 0x00000036b6ad7c20 */ /* 0x000fe20008410000 */
[C---:B------:R-:W-:Y:S01]  /*5ec0*/  FFMA.FTZ R211, R142.reuse, R182, -R211 ;  /* 0x000000b68ed37223 */ /* 0x040fe200000108d3 */
[----:B------:R-:W-:Y:S01]  /*5ed0*/  FFMA.FTZ R14, R142, R210, R141 ;  /* 0x000000d28e0e7223 */ /* 0x000fe2000001008d */
[----:B------:R-:W-:Y:S01]  /*5ee0*/  FMUL.FTZ R141, R210, UR54 ;  /* 0x00000036d28d7c20 */ /* 0x000fe20008410000 */
[----:B------:R-:W-:Y:S01]  /*5ef0*/  FFMA.FTZ R142, R175, R182, R180 ;  /* 0x000000b6af8e7223 */ /* 0x000fe200000100b4 */
[----:B------:R-:W-:Y:S01]  /*5f00*/  FADD.FTZ R208, R208, R211 ;  /* 0x000000d3d0d07221 */ /* 0x000fe20000010000 */
[----:B------:R-:W-:Y:S01]  /*5f10*/  FADD.FTZ R209, -R209, R14 ;  /* 0x0000000ed1d17221 */ /* 0x000fe20000010100 */
[----:B------:R-:W-:Y:S01]  /*5f20*/  FFMA.FTZ R180, R182, UR55, R141 ;  /* 0x00000037b6b47c23 */ /* 0x000fe2000801008d */
[----:B------:R-:W-:Y:S01]  /*5f30*/  FFMA.FTZ R173, R210, UR55, -R173 ;  /* 0x00000037d2ad7c23 */ /* 0x000fe200080108ad */
[C---:B------:R-:W-:Y:S01]  /*5f40*/  FMUL.FTZ R141, R143.reuse, -R208 ;  /* 0x800000d08f8d7220 */ /* 0x040fe20000410000 */
[----:B------:R-:W-:Y:S01]  /*5f50*/  FMUL.FTZ R143, R143, -R209 ;  /* 0x800000d18f8f7220 */ /* 0x000fe20000410000 */
[----:B------:R-:W-:Y:S01]  /*5f60*/  FMUL.FTZ R184, R84, R182 ;  /* 0x000000b654b87220 */ /* 0x000fe20000410000 */
[----:B------:R-:W-:Y:S01]  /*5f70*/  FMUL.FTZ R182, R226, R173 ;  /* 0x000000ade2b67220 */ /* 0x000fe20000410000 */
[CC--:B------:R-:W-:Y:S01]  /*5f80*/  FFMA.FTZ R141, R144.reuse, R209.reuse, R141 ;  /* 0x000000d1908d7223 */ /* 0x0c0fe2000001008d */
[----:B------:R-:W-:Y:S01]  /*5f90*/  FFMA.FTZ R14, R144, R208, -R143 ;  /* 0x000000d0900e7223 */ /* 0x000fe2000001088f */
[----:B------:R-:W-:Y:S01]  /*5fa0*/  FMUL.FTZ R210, R84, R210 ;  /* 0x000000d254d27220 */ /* 0x000fe20000410000 */
[----:B------:R-:W-:Y:S01]  /*5fb0*/  FFMA.FTZ R144, R189, R180, R182 ;  /* 0x000000b4bd907223 */ /* 0x000fe200000100b6 */
[----:B------:R-:W-:Y:S01]  /*5fc0*/  FADD.FTZ R206, -R206, R141 ;  /* 0x0000008dcece7221 */ /* 0x000fe20000010100 */
[----:B------:R-:W-:Y:S01]  /*5fd0*/  FADD.FTZ R207, R207, R14 ;  /* 0x0000000ecfcf7221 */ /* 0x000fe20000010000 */
[C---:B------:R-:W-:Y:S01]  /*5fe0*/  FMUL.FTZ R180, R226.reuse, R210 ;  /* 0x000000d2e2b47220 */ /* 0x040fe20000410000 */
[----:B------:R-:W-:Y:S01]  /*5ff0*/  FMUL.FTZ R182, R91, R209 ;  /* 0x000000d15bb67220 */ /* 0x000fe20000410000 */
[C---:B------:R-:W-:Y:S01]  /*6000*/  FMUL.FTZ R141, R145.reuse, -R206 ;  /* 0x800000ce918d7220 */ /* 0x040fe20000410000 */
[-C--:B------:R-:W-:Y:S01]  /*6010*/  FMUL.FTZ R145, R145, -R207.reuse ;  /* 0x800000cf91917220 */ /* 0x080fe20000410000 */
[-C--:B------:R-:W-:Y:S01]  /*6020*/  FMUL.FTZ R175, R21, R184.reuse ;  /* 0x000000b815af7220 */ /* 0x080fe20000410000 */
[----:B------:R-:W-:Y:S01]  /*6030*/  FMUL.FTZ R143, R226, R184 ;  /* 0x000000b8e28f7220 */ /* 0x000fe20000410000 */
[C---:B------:R-:W-:Y:S01]  /*6040*/  FFMA.FTZ R141, R146.reuse, R207, -R141 ;  /* 0x000000cf928d7223 */ /* 0x040fe2000001088d */
[----:B------:R-:W-:Y:S01]  /*6050*/  FFMA.FTZ R146, R146, R206, R145 ;  /* 0x000000ce92927223 */ /* 0x000fe20000010091 */
[----:B------:R-:W-:Y:S01]  /*6060*/  FFMA.FTZ R14, R189, R184, R180 ;  /* 0x000000b8bd0e7223 */ /* 0x000fe200000100b4 */
[----:B------:R-:W-:Y:S01]  /*6070*/  FMUL.FTZ R180, R91, R208 ;  /* 0x000000d05bb47220 */ /* 0x000fe20000410000 */
[----:B------:R-:W-:Y:S01]  /*6080*/  FADD.FTZ R204, R204, R141 ;  /* 0x0000008dcccc7221 */ /* 0x000fe20000010000 */
[----:B------:R-:W-:Y:S01]  /*6090*/  FADD.FTZ R205, -R205, R146 ;  /* 0x00000092cdcd7221 */ /* 0x000fe20000010100 */
[----:B------:R-:W-:Y:S01]  /*60a0*/  FMUL.FTZ R184, R183, R182 ;  /* 0x000000b6b7b87220 */ /* 0x000fe20000410000 */
[----:B------:R-:W-:Y:S01]  /*60b0*/  FFMA.FTZ R189, R189, R210, -R143 ;  /* 0x000000d2bdbd7223 */ /* 0x000fe2000001088f */
[C---:B------:R-:W-:Y:S01]  /*60c0*/  FMUL.FTZ R141, R147.reuse, -R204 ;  /* 0x800000cc938d7220 */ /* 0x040fe20000410000 */
[-C--:B------:R-:W-:Y:S01]  /*60d0*/  FMUL.FTZ R147, R147, -R205.reuse ;  /* 0x800000cd93937220 */ /* 0x080fe20000410000 */
[-C--:B------:R-:W-:Y:S01]  /*60e0*/  FMUL.FTZ R146, R183, R180.reuse ;  /* 0x000000b4b7927220 */ /* 0x080fe20000410000 */
[-C--:B------:R-:W-:Y:S01]  /*60f0*/  FFMA.FTZ R145, R185, R180.reuse, R184 ;  /* 0x000000b4b9917223 */ /* 0x080fe200000100b8 */
[----:B------:R-:W-:Y:S01]  /*6100*/  FMUL.FTZ R143, R22, R180 ;  /* 0x000000b4168f7220 */ /* 0x000fe20000410000 */
[C---:B------:R-:W-:Y:S01]  /*6110*/  FFMA.FTZ R180, R148.reuse, R205, R141 ;  /* 0x000000cd94b47223 */ /* 0x040fe2000001008d */
[----:B------:R-:W-:Y:S01]  /*6120*/  FFMA.FTZ R147, R148, R204, -R147 ;  /* 0x000000cc94937223 */ /* 0x000fe20000010893 */
[----:B------:R-:W-:Y:S01]  /*6130*/  FMUL.FTZ R221, R90, R231 ;  /* 0x000000e75add7220 */ /* 0x000fe20000410000 */
[----:B------:R-:W-:Y:S01]  /*6140*/  FMUL.FTZ R229, R26, R13 ;  /* 0x0000000d1ae57220 */ /* 0x000fe20000410000 */
[----:B------:R-:W-:Y:S01]  /*6150*/  FMUL.FTZ R141, R186, R177 ;  /* 0x000000b1ba8d7220 */ /* 0x000fe20000410000 */
[----:B------:R-:W-:Y:S01]  /*6160*/  FADD.FTZ R203, -R203, R180 ;  /* 0x000000b4cbcb7221 */ /* 0x000fe20000010100 */
[----:B------:R-:W-:Y:S01]  /*6170*/  FMUL.FTZ R215, R81, R214 ;  /* 0x000000d651d77220 */ /* 0x000fe20000410000 */
[----:B------:R0:W-:Y:S01]  /*6180*/  STS [R12+0x8a8], R223 ;  /* 0x0008a8df0c007388 */ /* 0x0001e20000000800 */
[----:B------:R-:W-:Y:S01]  /*6190*/  FADD.FTZ R202, R202, R147 ;  /* 0x00000093caca7221 */ /* 0x000fe20000010000 */
[----:B------:R-:W-:Y:S01]  /*61a0*/  FMUL.FTZ R180, R186, R221 ;  /* 0x000000ddbab47220 */ /* 0x000fe20000410000 */
[----:B------:R-:W-:Y:S01]  /*61b0*/  FMUL.FTZ R173, R22, R182 ;  /* 0x000000b616ad7220 */ /* 0x000fe20000410000 */
[----:B------:R1:W-:Y:S01]  /*61c0*/  STS [R12+0x8b4], R229 ;  /* 0x0008b4e50c007388 */ /* 0x0003e20000000800 */
[----:B------:R-:W-:Y:S01]  /*61d0*/  FMUL.FTZ R148, R149, -R202 ;  /* 0x800000ca95947220 */ /* 0x000fe20000410000 */
[----:B------:R-:W-:Y:S01]  /*61e0*/  FFMA.FTZ R146, R185, R182, -R146 ;  /* 0x000000b6b9927223 */ /* 0x000fe20000010892 */
[----:B------:R-:W-:Y:S01]  /*61f0*/  FMUL.FTZ R211, R21, R210 ;  /* 0x000000d215d37220 */ /* 0x000fe20000410000 */
[----:B------:R2:W-:Y:S01]  /*6200*/  STS [R12+0x890], R143 ;  /* 0x0008908f0c007388 */ /* 0x0005e20000000800 */
[----:B------:R-:W-:Y:S01]  /*6210*/  FFMA.FTZ R148, R150, R203, R148 ;  /* 0x000000cb96947223 */ /* 0x000fe20000010094 */
[-C--:B0-----:R-:W-:Y:S01]  /*6220*/  FMUL.FTZ R223, R23, R221.reuse ;  /* 0x000000dd17df7220 */ /* 0x081fe20000410000 */
[----:B------:R-:W-:Y:S01]  /*6230*/  FFMA.FTZ R221, R2, R221, R141 ;  /* 0x000000dd02dd7223 */ /* 0x000fe2000001008d */
[----:B------:R-:W-:Y:S01]  /*6240*/  FMUL.FTZ R141, R149, -R203 ;  /* 0x800000cb958d7220 */ /* 0x000fe20000410000 */
[----:B------:R-:W-:Y:S01]  /*6250*/  FADD.FTZ R201, -R201, R148 ;  /* 0x00000094c9c97221 */ /* 0x000fe20000010100 */
[----:B-1----:R-:W-:Y:S01]  /*6260*/  FMUL.FTZ R229, R24, R215 ;  /* 0x000000d718e57220 */ /* 0x002fe20000410000 */
[----:B------:R-:W-:Y:S01]  /*6270*/  STS [R12+0x894], R173 ;  /* 0x000894ad0c007388 */ /* 0x000fe20000000800 */
[----:B------:R-:W-:Y:S01]  /*6280*/  FFMA.FTZ R141, R150, R202, -R141 ;  /* 0x000000ca968d7223 */ /* 0x000fe2000001088d */
[----:B------:R-:W-:Y:S01]  /*6290*/  FMUL.FTZ R150, R83, R207 ;  /* 0x000000cf53967220 */ /* 0x000fe20000410000 */
[----:B------:R-:W-:Y:S01]  /*62a0*/  FMUL.FTZ R138, R233, UR54 ;  /* 0x00000036e98a7c20 */ /* 0x000fe20008410000 */
[----:B------:R0:W-:Y:S01]  /*62b0*/  STS [R12+0x8ac], R229 ;  /* 0x0008ace50c007388 */ /* 0x0001e20000000800 */
[----:B------:R-:W-:Y:S01]  /*62c0*/  FADD.FTZ R200, R200, R141 ;  /* 0x0000008dc8c87221 */ /* 0x000fe20000010000 */
[-C--:B------:R-:W-:Y:S01]  /*62d0*/  FMUL.FTZ R148, R179, R150.reuse ;  /* 0x00000096b3947220 */ /* 0x080fe20000410000 */
[----:B--2---:R-:W-:Y:S01]  /*62e0*/  FMUL.FTZ R143, R128, R150 ;  /* 0x00000096808f7220 */ /* 0x004fe20000410000 */
[----:B------:R-:W-:Y:S01]  /*62f0*/  STS [R12+0x898], R175 ;  /* 0x000898af0c007388 */ /* 0x000fe20000000800 */
[C---:B------:R-:W-:Y:S01]  /*6300*/  FMUL.FTZ R141, R151.reuse, -R200 ;  /* 0x800000c8978d7220 */ /* 0x040fe20000410000 */
[----:B------:R-:W-:Y:S01]  /*6310*/  FMUL.FTZ R151, R151, -R201 ;  /* 0x800000c997977220 */ /* 0x000fe20000410000 */
[----:B------:R-:W-:Y:S01]  /*6320*/  UIADD3 UR44, -UR44, UR56, URZ ;  /* 0x000000382c2c7290 */ /* 0x000fe2000fffe13f */
[----:B------:R1:W-:Y:S01]  /*6330*/  STS [R12+0x888], R143 ;  /* 0x0008888f0c007388 */ /* 0x0003e20000000800 */
[----:B------:R-:W-:Y:S01]  /*6340*/  FFMA.FTZ R227, R35, R237, R244 ;  /* 0x000000ed23e37223 */ /* 0x000fe200000100f4 */
[-C--:B0-----:R-:W-:Y:S01]  /*6350*/  FMUL.FTZ R229, R23, R177.reuse ;  /* 0x000000b117e57220 */ /* 0x081fe20000410000 */
[----:B------:R-:W-:Y:S01]  /*6360*/  FFMA.FTZ R177, R2, R177, -R180 ;  /* 0x000000b102b17223 */ /* 0x000fe200000108b4 */
[----:B------:R-:W-:Y:S01]  /*6370*/  FMUL.FTZ R180, R83, R206 ;  /* 0x000000ce53b47220 */ /* 0x000fe20000410000 */
[----:B------:R-:W-:Y:S01]  /*6380*/  FFMA.FTZ R151, R152, R200, -R151 ;  /* 0x000000c898977223 */ /* 0x000fe20000010897 */
[----:B------:R-:W-:Y:S01]  /*6390*/  STS [R12+0x89c], R211 ;  /* 0x00089cd30c007388 */ /* 0x000fe20000000800 */
[----:B------:R-:W-:Y:S01]  /*63a0*/  FFMA.FTZ R225, R35, -R239, R246 ;  /* 0x800000ef23e17223 */ /* 0x000fe200000100f6 */
[----:B------:R-:W-:Y:S01]  /*63b0*/  FMUL.FTZ R182, R179, R180 ;  /* 0x000000b4b3b67220 */ /* 0x000fe20000410000 */
[----:B------:R-:W-:Y:S01]  /*63c0*/  FADD.FTZ R198, R198, R151 ;  /* 0x00000097c6c67221 */ /* 0x000fe20000010000 */
[----:B-1----:R-:W-:Y:S01]  /*63d0*/  FMUL.FTZ R143, R92, R204 ;  /* 0x000000cc5c8f7220 */ /* 0x002fe20000410000 */
[----:B------:R-:W-:Y:S01]  /*63e0*/  FMUL.FTZ R149, R128, R180 ;  /* 0x000000b480957220 */ /* 0x000fe20000410000 */
[----:B------:R-:W-:Y:S01]  /*63f0*/  FFMA.FTZ R147, R181, R150, R182 ;  /* 0x00000096b5937223 */ /* 0x000fe200000100b6 */
[----:B------:R-:W-:Y:S01]  /*6400*/  FFMA.FTZ R150, R152, R201, R141 ;  /* 0x000000c998967223 */ /* 0x000fe2000001008d */
[C---:B------:R-:W-:Y:S01]  /*6410*/  FMUL.FTZ R141, R187.reuse, R215 ;  /* 0x000000d7bb8d7220 */ /* 0x040fe20000410000 */
[----:B------:R-:W-:Y:S01]  /*6420*/  FMUL.FTZ R152, R187, R219 ;  /* 0x000000dbbb987220 */ /* 0x000fe20000410000 */
[----:B------:R-:W-:Y:S01]  /*6430*/  FMUL.FTZ R151, R92, R205 ;  /* 0x000000cd5c977220 */ /* 0x000fe20000410000 */
[----:B------:R-:W-:Y:S01]  /*6440*/  FADD.FTZ R199, -R199, R150 ;  /* 0x00000096c7c77221 */ /* 0x000fe20000010100 */
[C---:B------:R-:W-:Y:S01]  /*6450*/  FFMA.FTZ R219, R188.reuse, R219, R141 ;  /* 0x000000dbbcdb7223 */ /* 0x040fe2000001008d */
[CC--:B------:R-:W-:Y:S01]  /*6460*/  FMUL.FTZ R150, R153.reuse, -R198.reuse ;  /* 0x800000c699967220 */ /* 0x0c0fe20000410000 */
[----:B------:R-:W-:Y:S01]  /*6470*/  FFMA.FTZ R215, R188, R215, -R152 ;  /* 0x000000d7bcd77223 */ /* 0x000fe20000010898 */
[----:B------:R-:W-:Y:S01]  /*6480*/  FMUL.FTZ R141, R153, -R199 ;  /* 0x800000c7998d7220 */ /* 0x000fe20000410000 */
[----:B------:R-:W-:Y:S01]  /*6490*/  FMUL.FTZ R153, R176, R143 ;  /* 0x0000008fb0997220 */ /* 0x000fe20000410000 */
[C---:B------:R-:W-:Y:S01]  /*64a0*/  FFMA.FTZ R150, R154.reuse, R199, R150 ;  /* 0x000000c79a967223 */ /* 0x040fe20000010096 */
[----:B------:R0:W-:Y:S01]  /*64b0*/  STS [R12+0x88c], R149 ;  /* 0x00088c950c007388 */ /* 0x0001e20000000800 */
[----:B------:R-:W-:Y:S01]  /*64c0*/  FFMA.FTZ R141, R154, R198, -R141 ;  /* 0x000000c69a8d7223 */ /* 0x000fe2000001088d */
[----:B------:R-:W-:Y:S01]  /*64d0*/  FMUL.FTZ R154, R16, R15 ;  /* 0x0000000f109a7220 */ /* 0x000fe20000410000 */
[----:B------:R-:W-:Y:S01]  /*64e0*/  FADD.FTZ R197, -R197, R150 ;  /* 0x00000096c5c57221 */ /* 0x000fe20000010100 */
[----:B------:R-:W-:Y:S01]  /*64f0*/  FFMA.FTZ R150, R178, R151, -R153 ;  /* 0x00000097b2967223 */ /* 0x000fe20000010899 */
[----:B------:R-:W-:Y:S01]  /*6500*/  FADD.FTZ R196, R196, R141 ;  /* 0x0000008dc4c47221 */ /* 0x000fe20000010000 */
[----:B------:R-:W-:Y:S01]  /*6510*/  FMUL.FTZ R153, R86, R203 ;  /* 0x000000cb56997220 */ /* 0x000fe20000410000 */
[----:B------:R-:W-:Y:S01]  /*6520*/  FMUL.FTZ R141, R155, -R197 ;  /* 0x800000c59b8d7220 */ /* 0x000fe20000410000 */
[----:B------:R-:W-:Y:S01]  /*6530*/  FMUL.FTZ R173, R19, R143 ;  /* 0x0000008f13ad7220 */ /* 0x000fe20000410000 */
[-C--:B------:R-:W-:Y:S01]  /*6540*/  FMUL.FTZ R152, R155, -R196.reuse ;  /* 0x800000c49b987220 */ /* 0x080fe20000410000 */
[-C--:B0-----:R-:W-:Y:S01]  /*6550*/  FMUL.FTZ R149, R176, R151.reuse ;  /* 0x00000097b0957220 */ /* 0x081fe20000410000 */
[C---:B------:R-:W-:Y:S01]  /*6560*/  FFMA.FTZ R141, R156.reuse, R196, -R141 ;  /* 0x000000c49c8d7223 */ /* 0x040fe2000001088d */
[----:B------:R-:W-:Y:S01]  /*6570*/  FMUL.FTZ R155, R19, R151 ;  /* 0x00000097139b7220 */ /* 0x000fe20000410000 */
[----:B------:R-:W-:Y:S01]  /*6580*/  FFMA.FTZ R152, R156, R197, R152 ;  /* 0x000000c59c987223 */ /* 0x000fe20000010098 */
[----:B------:R-:W-:Y:S01]  /*6590*/  FFMA.FTZ R149, R178, R143, R149 ;  /* 0x0000008fb2957223 */ /* 0x000fe20000010095 */
[----:B------:R-:W-:Y:S01]  /*65a0*/  FADD.FTZ R194, R194, R141 ;  /* 0x0000008dc2c27221 */ /* 0x000fe20000010000 */
[-C--:B------:R-:W-:Y:S01]  /*65b0*/  FFMA.FTZ R143, R17, R13.reuse, -R154 ;  /* 0x0000000d118f7223 */ /* 0x080fe2000001089a */
[----:B------:R-:W-:Y:S01]  /*65c0*/  FADD.FTZ R195, -R195, R152 ;  /* 0x00000098c3c37221 */ /* 0x000fe20000010100 */
[----:B------:R-:W-:Y:S01]  /*65d0*/  FMUL.FTZ R152, R16, R13 ;  /* 0x0000000d10987220 */ /* 0x000fe20000410000 */
[C---:B------:R-:W-:Y:S01]  /*65e0*/  FMUL.FTZ R151, R157.reuse, -R194 ;  /* 0x800000c29d977220 */ /* 0x040fe20000410000 */
[----:B------:R-:W-:Y:S01]  /*65f0*/  FMUL.FTZ R13, R172, R153 ;  /* 0x00000099ac0d7220 */ /* 0x000fe20000410000 */
[----:B------:R-:W-:Y:S01]  /*6600*/  FMUL.FTZ R157, R157, -R195 ;  /* 0x800000c39d9d7220 */ /* 0x000fe20000410000 */
[----:B------:R-:W-:Y:S01]  /*6610*/  FFMA.FTZ R141, R17, R15, R152 ;  /* 0x0000000f118d7223 */ /* 0x000fe20000010098 */
[----:B------:R-:W-:Y:S01]  /*6620*/  FFMA.FTZ R152, R158, R195, R151 ;  /* 0x000000c39e987223 */ /* 0x000fe20000010097 */
[----:B------:R-:W-:Y:S01]  /*6630*/  FMUL.FTZ R151, R86, R202 ;  /* 0x000000ca56977220 */ /* 0x000fe20000410000 */
[----:B------:R-:W-:Y:S01]  /*6640*/  FFMA.FTZ R157, R158, R194, -R157 ;  /* 0x000000c29e9d7223 */ /* 0x000fe2000001089d */
[----:B------:R0:W-:Y:S01]  /*6650*/  STS [R12+0x880], R173 ;  /* 0x000880ad0c007388 */ /* 0x0001e20000000800 */
[----:B------:R-:W-:Y:S01]  /*6660*/  FADD.FTZ R193, -R193, R152 ;  /* 0x00000098c1c17221 */ /* 0x000fe20000010100 */
[----:B------:R-:W-:Y:S01]  /*6670*/  FFMA.FTZ R13, R174, R151, R13 ;  /* 0x00000097ae0d7223 */ /* 0x000fe2000001000d */
[----:B------:R-:W-:Y:S01]  /*6680*/  FADD.FTZ R192, R192, R157 ;  /* 0x0000009dc0c07221 */ /* 0x000fe20000010000 */
[----:B------:R1:W-:Y:S01]  /*6690*/  STS [R12+0x884], R155 ;  /* 0x0008849b0c007388 */ /* 0x0003e20000000800 */
[----:B------:R-:W-:Y:S01]  /*66a0*/  FMUL.FTZ R15, R159, -R193 ;  /* 0x800000c19f0f7220 */ /* 0x000fe20000410000 */
[----:B------:R-:W-:Y:S01]  /*66b0*/  FMUL.FTZ R175, R119, R153 ;  /* 0x0000009977af7220 */ /* 0x000fe20000410000 */
[----:B------:R-:W-:Y:S01]  /*66c0*/  FMUL.FTZ R152, R159, -R192 ;  /* 0x800000c09f987220 */ /* 0x000fe20000410000 */
[----:B------:R-:W-:Y:S01]  /*66d0*/  FMUL.FTZ R159, R93, R201 ;  /* 0x000000c95d9f7220 */ /* 0x000fe20000410000 */
[----:B------:R-:W-:Y:S01]  /*66e0*/  FFMA.FTZ R148, R181, R180, -R148 ;  /* 0x000000b4b5947223 */ /* 0x000fe20000010894 */
[----:B0-----:R-:W-:Y:S01]  /*66f0*/  FMUL.FTZ R173, R119, R151 ;  /* 0x0000009777ad7220 */ /* 0x001fe20000410000 */
[----:B------:R-:W-:Y:S01]  /*6700*/  FFMA.FTZ R152, R160, R193, R152 ;  /* 0x000000c1a0987223 */ /* 0x000fe20000010098 */
[----:B------:R-:W-:Y:S01]  /*6710*/  STS [R12+0x87c], R175 ;  /* 0x00087caf0c007388 */ /* 0x000fe20000000800 */
[----:B------:R-:W-:Y:S01]  /*6720*/  FFMA.FTZ R133, R238, UR55, -R133 ;  /* 0x00000037ee857c23 */ /* 0x000fe20008010885 */
[----:B-1----:R-:W-:Y:S01]  /*6730*/  FMUL.FTZ R155, R172, R151 ;  /* 0x00000097ac9b7220 */ /* 0x002fe20000410000 */
[----:B------:R-:W-:Y:S01]  /*6740*/  FFMA.FTZ R151, R160, R192, -R15 ;  /* 0x000000c0a0977223 */ /* 0x000fe2000001080f */
[----:B------:R-:W-:Y:S01]  /*6750*/  FADD.FTZ R191, -R191, R152 ;  /* 0x00000098bfbf7221 */ /* 0x000fe20000010100 */
[----:B------:R0:W-:Y:S01]  /*6760*/  STS [R12+0x878], R173 ;  /* 0x000878ad0c007388 */ /* 0x0001e20000000800 */
[----:B------:R-:W-:Y:S01]  /*6770*/  FFMA.FTZ R15, R174, R153, -R155 ;  /* 0x00000099ae0f7223 */ /* 0x000fe2000001089b */
[----:B------:R-:W-:Y:S01]  /*6780*/  FADD.FTZ R190, R190, R151 ;  /* 0x00000097bebe7221 */ /* 0x000fe20000010000 */
[----:B------:R-:W-:Y:S01]  /*6790*/  FMUL.FTZ R151, R161, -R191 ;  /* 0x800000bfa1977220 */ /* 0x000fe20000410000 */
[----:B------:R-:W-:Y:S01]  /*67a0*/  FMUL.FTZ R153, R93, R200 ;  /* 0x000000c85d997220 */ /* 0x000fe20000410000 */
[----:B------:R-:W-:Y:S01]  /*67b0*/  FMUL.FTZ R155, R169, R159 ;  /* 0x0000009fa99b7220 */ /* 0x000fe20000410000 */
[-C--:B------:R-:W-:Y:S01]  /*67c0*/  FMUL.FTZ R152, R161, -R190.reuse ;  /* 0x800000bea1987220 */ /* 0x080fe20000410000 */
[----:B------:R-:W-:Y:S01]  /*67d0*/  FFMA.FTZ R151, R162, R190, -R151 ;  /* 0x000000bea2977223 */ /* 0x000fe20000010897 */
[-C--:B------:R-:W-:Y:S01]  /*67e0*/  FMUL.FTZ R161, R122, R153.reuse ;  /* 0x000000997aa17220 */ /* 0x080fe20000410000 */
[----:B------:R-:W-:Y:S01]  /*67f0*/  FFMA.FTZ R155, R170, R153, R155 ;  /* 0x00000099aa9b7223 */ /* 0x000fe2000001009b */
[----:B------:R-:W-:Y:S01]  /*6800*/  FFMA.FTZ R157, R162, R191, R152 ;  /* 0x000000bfa29d7223 */ /* 0x000fe20000010098 */
[----:B------:R-:W-:Y:S01]  /*6810*/  FMUL.FTZ R152, R169, R153 ;  /* 0x00000099a9987220 */ /* 0x000fe20000410000 */
[----:B------:R-:W-:Y:S01]  /*6820*/  FADD.FTZ R230, R230, R151 ;  /* 0x00000097e6e67221 */ /* 0x000fe20000010000 */
[-C--:B0-----:R-:W-:Y:S01]  /*6830*/  FMUL.FTZ R173, R122, R159.reuse ;  /* 0x0000009f7aad7220 */ /* 0x081fe20000410000 */
[----:B------:R-:W-:Y:S01]  /*6840*/  FADD.FTZ R232, -R232, R157 ;  /* 0x0000009de8e87221 */ /* 0x000fe20000010100 */
[----:B------:R-:W-:Y:S01]  /*6850*/  FFMA.FTZ R153, R170, R159, -R152 ;  /* 0x0000009faa997223 */ /* 0x000fe20000010898 */
[C---:B------:R-:W-:Y:S01]  /*6860*/  FMUL.FTZ R154, R96.reuse, R230 ;  /* 0x000000e6609a7220 */ /* 0x040fe20000410000 */
[C---:B------:R-:W-:Y:S01]  /*6870*/  FMUL.FTZ R157, R87.reuse, R190 ;  /* 0x000000be579d7220 */ /* 0x040fe20000410000 */
[----:B------:R-:W-:Y:S01]  /*6880*/  FMUL.FTZ R152, R96, R232 ;  /* 0x000000e860987220 */ /* 0x000fe20000410000 */
[----:B------:R-:W-:Y:S01]  /*6890*/  FMUL.FTZ R151, R87, R191 ;  /* 0x000000bf57977220 */ /* 0x000fe20000410000 */
[----:B------:R-:W-:Y:S01]  /*68a0*/  FMUL.FTZ R159, R30, R154 ;  /* 0x0000009a1e9f7220 */ /* 0x000fe20000410000 */
[----:B------:R-:W-:Y:S01]  /*68b0*/  FMUL.FTZ R160, R32, R157 ;  /* 0x0000009d20a07220 */ /* 0x000fe20000410000 */
[-C--:B------:R-:W-:Y:S01]  /*68c0*/  FMUL.FTZ R156, R30, R152.reuse ;  /* 0x000000981e9c7220 */ /* 0x080fe20000410000 */
[-C--:B------:R-:W-:Y:S01]  /*68d0*/  FMUL.FTZ R158, R32, R151.reuse ;  /* 0x00000097209e7220 */ /* 0x080fe20000410000 */
[----:B------:R-:W-:Y:S01]  /*68e0*/  FFMA.FTZ R159, R27, R152, -R159 ;  /* 0x000000981b9f7223 */ /* 0x000fe2000001089f */
[----:B------:R-:W-:Y:S01]  /*68f0*/  FFMA.FTZ R162, R31, R151, -R160 ;  /* 0x000000971fa27223 */ /* 0x000fe200000108a0 */
[----:B------:R-:W-:Y:S01]  /*6900*/  FFMA.FTZ R156, R27, R154, R156 ;  /* 0x0000009a1b9c7223 */ /* 0x000fe2000001009c */
[----:B------:R0:W-:Y:S01]  /*6910*/  STS [R12+0x870], R161 ;  /* 0x000870a10c007388 */ /* 0x0001e20000000800 */
[----:B------:R-:W-:Y:S01]  /*6920*/  FADD.FTZ R159, RZ, R159 ;  /* 0x0000009fff9f7221 */ /* 0x000fe20000010000 */
[C---:B------:R-:W-:Y:S01]  /*6930*/  FMUL.FTZ R175, R88.reuse, R194 ;  /* 0x000000c258af7220 */ /* 0x040fe20000410000 */
[----:B------:R-:W-:Y:S01]  /*6940*/  FADD.FTZ R160, RZ, R156 ;  /* 0x0000009cffa07221 */ /* 0x000fe20000010000 */
[----:B------:R-:W-:Y:S01]  /*6950*/  FMUL.FTZ R156, R95, R193 ;  /* 0x000000c15f9c7220 */ /* 0x000fe20000410000 */
[----:B------:R-:W-:Y:S01]  /*6960*/  FADD.FTZ R162, R159, R162 ;  /* 0x000000a29fa27221 */ /* 0x000fe20000010000 */
[----:B------:R1:W-:Y:S01]  /*6970*/  STS [R12+0x874], R173 ;  /* 0x000874ad0c007388 */ /* 0x0003e20000000800 */
[----:B------:R-:W-:Y:S01]  /*6980*/  FMUL.FTZ R159, R88, R195 ;  /* 0x000000c3589f7220 */ /* 0x000fe20000410000 */
[----:B------:R-:W-:Y:S01]  /*6990*/  FMUL.FTZ R180, R33, R156 ;  /* 0x0000009c21b47220 */ /* 0x000fe20000410000 */
[----:B------:R-:W-:Y:S01]  /*69a0*/  FMUL.FTZ R151, R106, R151 ;  /* 0x000000976a977220 */ /* 0x000fe20000410000 */
[----:B0-----:R-:W-:Y:S01]  /*69b0*/  FFMA.FTZ R161, R31, R157, R158 ;  /* 0x0000009d1fa17223 */ /* 0x001fe2000001009e */
[----:B------:R-:W-:Y:S01]  /*69c0*/  FMUL.FTZ R158, R95, R192 ;  /* 0x000000c05f9e7220 */ /* 0x000fe20000410000 */
[----:B------:R-:W-:Y:S01]  /*69d0*/  FMUL.FTZ R211, R164, R159 ;  /* 0x0000009fa4d37220 */ /* 0x000fe20000410000 */
[----:B------:R0:W-:Y:S01]  /*69e0*/  STS [R12+0x8a0], R223 ;  /* 0x0008a0df0c007388 */ /* 0x0001e20000000800 */
[----:B------:R-:W-:Y:S01]  /*69f0*/  FADD.FTZ R160, R160, R161 ;  /* 0x000000a1a0a07221 */ /* 0x000fe20000010000 */
[-C--:B------:R-:W-:Y:S01]  /*6a00*/  FFMA.FTZ R161, R129, R158.reuse, R180 ;  /* 0x0000009e81a17223 */ /* 0x080fe200000100b4 */
[----:B-1----:R-:W-:Y:S01]  /*6a10*/  FMUL.FTZ R173, R33, R158 ;  /* 0x0000009e21ad7220 */ /* 0x002fe20000410000 */
[-C--:B------:R-:W-:Y:S01]  /*6a20*/  FMUL.FTZ R180, R164, R175.reuse ;  /* 0x000000afa4b47220 */ /* 0x080fe20000410000 */
[----:B------:R-:W-:Y:S01]  /*6a30*/  FFMA.FTZ R211, R166, R175, R211 ;  /* 0x000000afa6d37223 */ /* 0x000fe200000100d3 */
[----:B------:R-:W-:Y:S01]  /*6a40*/  FADD.FTZ R160, R160, R161 ;  /* 0x000000a1a0a07221 */ /* 0x000fe20000010000 */
[----:B------:R-:W-:Y:S01]  /*6a50*/  FFMA.FTZ R173, R129, R156, -R173 ;  /* 0x0000009c81ad7223 */ /* 0x000fe200000108ad */
[----:B------:R-:W-:Y:S01]  /*6a60*/  FFMA.FTZ R161, R166, R159, -R180 ;  /* 0x0000009fa6a17223 */ /* 0x000fe200000108b4 */
[----:B------:R-:W-:Y:S01]  /*6a70*/  FMUL.FTZ R180, R94, R197 ;  /* 0x000000c55eb47220 */ /* 0x000fe20000410000 */
[C---:B0-----:R-:W-:Y:S01]  /*6a80*/  FMUL.FTZ R223, R85.reuse, R199 ;  /* 0x000000c755df7220 */ /* 0x041fe20000410000 */
[----:B------:R-:W-:Y:S01]  /*6a90*/  FADD.FTZ R162, R162, R173 ;  /* 0x000000ada2a27221 */ /* 0x000fe20000010000 */
[----:B------:R-:W-:Y:S01]  /*6aa0*/  FADD.FTZ R160, R160, R211 ;  /* 0x000000d3a0a07221 */ /* 0x000fe20000010000 */
[----:B------:R-:W-:Y:S01]  /*6ab0*/  FMUL.FTZ R173, R85, R198 ;  /* 0x000000c655ad7220 */ /* 0x000fe20000410000 */
[----:B------:R-:W-:Y:S01]  /*6ac0*/  FMUL.FTZ R211, R167, R223 ;  /* 0x000000dfa7d37220 */ /* 0x000fe20000410000 */
[----:B------:R-:W-:Y:S01]  /*6ad0*/  FADD.FTZ R161, R162, R161 ;  /* 0x000000a1a2a17221 */ /* 0x000fe20000010000 */
[----:B------:R-:W-:Y:S01]  /*6ae0*/  FMUL.FTZ R162, R94, R196 ;  /* 0x000000c45ea27220 */ /* 0x000fe20000410000 */
[----:B------:R0:W-:Y:S01]  /*6af0*/  STS [R12+0x8a4], R229 ;  /* 0x0008a4e50c007388 */ /* 0x0001e20000000800 */
[----:B------:R-:W-:Y:S01]  /*6b00*/  FMUL.FTZ R182, R163, R180 ;  /* 0x000000b4a3b67220 */ /* 0x000fe20000410000 */
[-C--:B------:R-:W-:Y:S01]  /*6b10*/  FMUL.FTZ R231, R167, R173.reuse ;  /* 0x000000ada7e77220 */ /* 0x080fe20000410000 */
[----:B------:R-:W-:Y:S01]  /*6b20*/  FMUL.FTZ R233, R120, R173 ;  /* 0x000000ad78e97220 */ /* 0x000fe20000410000 */
[C---:B------:R-:W-:Y:S01]  /*6b30*/  FMUL.FTZ R175, R109.reuse, R175 ;  /* 0x000000af6daf7220 */ /* 0x040fe20000410000 */
[----:B------:R-:W-:Y:S01]  /*6b40*/  FMUL.FTZ R159, R109, R159 ;  /* 0x0000009f6d9f7220 */ /* 0x000fe20000410000 */
[-C--:B------:R-:W-:Y:S01]  /*6b50*/  FFMA.FTZ R184, R168, R223.reuse, -R231 ;  /* 0x000000dfa8b87223 */ /* 0x080fe200000108e7 */
[----:B------:R-:W-:Y:S01]  /*6b60*/  FMUL.FTZ R223, R120, R223 ;  /* 0x000000df78df7220 */ /* 0x000fe20000410000 */
[----:B------:R-:W-:Y:S01]  /*6b70*/  FMUL.FTZ R157, R106, R157 ;  /* 0x0000009d6a9d7220 */ /* 0x000fe20000410000 */
[----:B------:R1:W-:Y:S01]  /*6b80*/  STS [R12+0x858], R175 ;  /* 0x000858af0c007388 */ /* 0x0003e20000000800 */
[----:B0-----:R-:W-:Y:S01]  /*6b90*/  FFMA.FTZ R229, R168, R173, R211 ;  /* 0x000000ada8e57223 */ /* 0x001fe200000100d3 */
[-C--:B------:R-:W-:Y:S01]  /*6ba0*/  FMUL.FTZ R211, R163, R162.reuse ;  /* 0x000000a2a3d37220 */ /* 0x080fe20000410000 */
[C---:B------:R-:W-:Y:S01]  /*6bb0*/  FFMA.FTZ R173, R165.reuse, R162, R182 ;  /* 0x000000a2a5ad7223 */ /* 0x040fe200000100b6 */
[----:B------:R-:W-:Y:S01]  /*6bc0*/  STS [R12+0x868], R233 ;  /* 0x000868e90c007388 */ /* 0x000fe20000000800 */
[----:B------:R-:W-:Y:S01]  /*6bd0*/  FFMA.FTZ R138, R214, UR55, -R138 ;  /* 0x00000037d68a7c23 */ /* 0x000fe2000801088a */
[----:B------:R-:W-:Y:S01]  /*6be0*/  FFMA.FTZ R182, R165, R180, -R211 ;  /* 0x000000b4a5b67223 */ /* 0x000fe200000108d3 */
[----:B------:R-:W-:Y:S01]  /*6bf0*/  FADD.FTZ R160, R160, R173 ;  /* 0x000000ada0a07221 */ /* 0x000fe20000010000 */
[----:B------:R-:W-:Y:S01]  /*6c00*/  FMUL.FTZ R211, R113, R162 ;  /* 0x000000a271d37220 */ /* 0x000fe20000410000 */
[----:B------:R-:W-:Y:S01]  /*6c10*/  STS [R12+0x86c], R223 ;  /* 0x00086cdf0c007388 */ /* 0x000fe20000000800 */
[----:B------:R-:W-:Y:S01]  /*6c20*/  FADD.FTZ R161, R161, R182 ;  /* 0x000000b6a1a17221 */ /* 0x000fe20000010000 */
[----:B------:R-:W-:Y:S01]  /*6c30*/  FADD.FTZ R160, R160, R229 ;  /* 0x000000e5a0a07221 */ /* 0x000fe20000010000 */
[----:B-1----:R-:W-:Y:S01]  /*6c40*/  MOV R175, UR44 ;  /* 0x0000002c00af7c02 */ /* 0x002fe20008000f00 */
[----:B------:R-:W-:Y:S01]  /*6c50*/  STS [R12+0x860], R211 ;  /* 0x000860d30c007388 */ /* 0x000fe20000000800 */
[----:B------:R-:W-:Y:S01]  /*6c60*/  FADD.FTZ R184, R161, R184 ;  /* 0x000000b8a1b87221 */ /* 0x000fe20000010000 */
[----:B------:R-:W-:Y:S01]  /*6c70*/  FADD.FTZ R160, R160, R155 ;  /* 0x0000009ba0a07221 */ /* 0x000fe20000010000 */
[----:B------:R-:W-:Y:S01]  /*6c80*/  FMUL.FTZ R161, R113, R180 ;  /* 0x000000b471a17220 */ /* 0x000fe20000410000 */
[----:B------:R-:W-:Y:S01]  /*6c90*/  STS [R12+0x85c], R159 ;  /* 0x00085c9f0c007388 */ /* 0x000fe20000000800 */
[----:B------:R-:W-:Y:S01]  /*6ca0*/  FADD.FTZ R184, R184, R153 ;  /* 0x00000099b8b87221 */ /* 0x000fe20000010000 */
[----:B------:R-:W-:Y:S01]  /*6cb0*/  FADD.FTZ R160, R160, R13 ;  /* 0x0000000da0a07221 */ /* 0x000fe20000010000 */
[----:B------:R-:W-:Y:S01]  /*6cc0*/  LEA R175, R175, -R102, 0x1 ;  /* 0x80000066afaf7211 */ /* 0x000fe200078e08ff */
        /* <DEDUP_REMOVED lines=8> */
[----:B------:R-:W-:Y:S01]  /*6d50*/  ISETP.GE.AND P0, PT, R175, 0x1, PT ;  /* 0x00000001af00780c */ /* 0x000fe20003f06270 */
[----:B------:R-:W-:Y:S01]  /*6d60*/  FADD.FTZ R13, R13, R148 ;  /* 0x000000940d0d7221 */ /* 0x000fe20000010000 */
[----:B------:R0:W-:Y:S01]  /*6d70*/  STS [R12+0x850], R15 ;  /* 0x0008500f0c007388 */ /* 0x0001e20000000800 */
[----:B------:R-:W-:Y:S01]  /*6d80*/  FADD.FTZ R145, R160, R145 ;  /* 0x00000091a0917221 */ /* 0x000fe20000010000 */
[----:B------:R-:W-:Y:S01]  /*6d90*/  FMUL.FTZ R160, R208, UR54 ;  /* 0x00000036d0a07c20 */ /* 0x000fe20008410000 */
[----:B------:R-:W-:Y:S01]  /*6da0*/  FADD.FTZ R146, R13, R146 ;  /* 0x000000920d927221 */ /* 0x000fe20000010000 */
[----:B------:R-:W-:Y:S01]  /*6db0*/  FMUL.FTZ R13, R3, R154 ;  /* 0x0000009a030d7220 */ /* 0x000fe20000410000 */
[----:B------:R-:W-:Y:S01]  /*6dc0*/  STS [R12+0x854], R149 ;  /* 0x000854950c007388 */ /* 0x000fe20000000800 */
[----:B------:R-:W-:Y:S01]  /*6dd0*/  FADD.FTZ R14, R145, R14 ;  /* 0x0000000e910e7221 */ /* 0x000fe20000010000 */
[----:B------:R-:W-:Y:S01]  /*6de0*/  FMUL.FTZ R145, R209, UR54 ;  /* 0x00000036d1917c20 */ /* 0x000fe20008410000 */
[----:B------:R-:W-:Y:S01]  /*6df0*/  FADD.FTZ R146, R146, R189 ;  /* 0x000000bd92927221 */ /* 0x000fe20000010000 */
[----:B------:R-:W-:Y:S01]  /*6e00*/  STS [R12+0x84c], R151 ;  /* 0x00084c970c007388 */ /* 0x000fe20000000800 */
[----:B0-----:R-:W-:Y:S01]  /*6e10*/  FMUL.FTZ R15, R3, R152 ;  /* 0x00000098030f7220 */ /* 0x001fe20000410000 */
[----:B------:R-:W-:Y:S01]  /*6e20*/  FFMA.FTZ R162, R208, UR55, R145 ;  /* 0x00000037d0a27c23 */ /* 0x000fe20008010091 */
[----:B------:R-:W-:Y:S01]  /*6e30*/  FADD.FTZ R14, R14, R221 ;  /* 0x000000dd0e0e7221 */ /* 0x000fe20000010000 */
        /* <DEDUP_REMOVED lines=14> */
[----:B-1----:R-:W-:Y:S01]  /*6f20*/  FMUL.FTZ R12, R204, UR54 ;  /* 0x00000036cc0c7c20 */ /* 0x002fe20008410000 */
[----:B------:R-:W-:Y:S01]  /*6f30*/  FFMA.FTZ R180, R206, UR55, -R13 ;  /* 0x00000037ceb47c23 */ /* 0x000fe2000801080d */
[----:B------:R-:W-:Y:S01]  /*6f40*/  FMUL.FTZ R13, R197, UR54 ;  /* 0x00000036c50d7c20 */ /* 0x000fe20008410000 */
[----:B------:R-:W-:Y:S01]  /*6f50*/  FMUL.FTZ R15, R191, UR54 ;  /* 0x00000036bf0f7c20 */ /* 0x000fe20008410000 */
[----:B------:R-:W-:Y:S01]  /*6f60*/  FFMA.FTZ R155, R205, UR55, -R12 ;  /* 0x00000037cd9b7c23 */ /* 0x000fe2000801080c */
[----:B------:R-:W-:Y:S01]  /*6f70*/  FMUL.FTZ R12, R202, UR54 ;  /* 0x00000036ca0c7c20 */ /* 0x000fe20008410000 */
[----:B------:R-:W-:Y:S01]  /*6f80*/  FFMA.FTZ R152, R196, UR55, R13 ;  /* 0x00000037c4987c23 */ /* 0x000fe2000801000d */
[----:B------:R-:W-:Y:S01]  /*6f90*/  FMUL.FTZ R13, R193, UR54 ;  /* 0x00000036c10d7c20 */ /* 0x000fe20008410000 */
[----:B------:R-:W-:Y:S01]  /*6fa0*/  FADD.FTZ R212, R146, R177 ;  /* 0x000000b192d47221 */ /* 0x000fe20000010000 */
[----:B------:R-:W-:Y:S01]  /*6fb0*/  FFMA.FTZ R159, R203, UR55, -R12 ;  /* 0x00000037cb9f7c23 */ /* 0x000fe2000801080c */
[----:B------:R-:W-:Y:S01]  /*6fc0*/  FMUL.FTZ R12, R194, UR54 ;  /* 0x00000036c20c7c20 */ /* 0x000fe20008410000 */
[----:B------:R-:W-:Y:S01]  /*6fd0*/  FFMA.FTZ R150, R192, UR55, R13 ;  /* 0x00000037c0967c23 */ /* 0x000fe2000801000d */
[----:B------:R-:W-:Y:S01]  /*6fe0*/  FMUL.FTZ R13, R232, UR54 ;  /* 0x00000036e80d7c20 */ /* 0x000fe20008410000 */
[----:B------:R-:W-:Y:S01]  /*6ff0*/  FADD.FTZ R210, R14, R219 ;  /* 0x000000db0ed27221 */ /* 0x000fe20000010000 */
[----:B------:R-:W-:Y:S01]  /*7000*/  FFMA.FTZ R151, R195, UR55, -R12 ;  /* 0x00000037c3977c23 */ /* 0x000fe2000801080c */
[----:B------:R-:W-:Y:S01]  /*7010*/  FMUL.FTZ R12, R190, UR54 ;  /* 0x00000036be0c7c20 */ /* 0x000fe20008410000 */
        /* <DEDUP_REMOVED lines=45> */
.L_x_14655:
[----:B------:R-:W-:Y:S05]  /*72f0*/  BSYNC B0 ;  /* 0x0000000000007941 */ /* 0x000fea0003800000 */
.L_x_14654:
[----:B------:R-:W-:Y:S01]  /*7300*/  USHF.R.U32.HI UR44, URZ, 0x1, UR27 ;  /* 0x000000013f2c7899 */ /* 0x000fe2000801161b */
[----:B------:R-:W1:Y:S01]  /*7310*/  LDC.64 R12, c[0x0][0x360] ;  /* 0x0000d800ff0c7b82 */ /* 0x000e620000000a00 */
[----:B------:R-:W-:Y:S01]  /*7320*/  USHF.R.U64 UR53, UR26, 0x1, UR27 ;  /* 0x000000011a357899 */ /* 0x000fe2000800121b */
[----:B------:R-:W-:Y:S01]  /*7330*/  FMUL.FTZ R214, R217, R234 ;  /* 0x000000ead9d67220 */ /* 0x000fe20000410000 */
[----:B------:R-:W-:Y:S01]  /*7340*/  UIMAD UR54, UR44, UR11, URZ ;  /* 0x0000000b2c3672a4 */ /* 0x000fe2000f8e023f */
[----:B------:R-:W-:Y:S01]  /*7350*/  FADD.FTZ R212, R212, R215 ;  /* 0x000000d7d4d47221 */ /* 0x000fe20000010000 */
[----:B------:R-:W-:Y:S01]  /*7360*/  UIMAD.WIDE.U32 UR44, UR53, UR11, URZ ;  /* 0x0000000b352c72a5 */ /* 0x000fe2000f8e003f */
[-C--:B0-----:R-:W-:Y:S01]  /*7370*/  FFMA.FTZ R177, R131, R236.reuse, R214 ;  /* 0x000000ec83b17223 */ /* 0x081fe200000100d6 */
[----:B------:R-:W-:Y:S01]  /*7380*/  UIMAD UR54, UR47, UR53, UR54 ;  /* 0x000000352f3672a4 */ /* 0x000fe2000f8e0236 */
[----:B------:R-:W-:Y:S01]  /*7390*/  FADD.FTZ R210, R210, R141 ;  /* 0x0000008dd2d27221 */ /* 0x000fe20000010000 */
[----:B------:R-:W-:Y:S01]  /*73a0*/  UIMAD UR46, UR46, UR28, URZ ;  /* 0x0000001c2e2e72a4 */ /* 0x000fe2000f8e023f */
[----:B------:R-:W-:Y:S01]  /*73b0*/  FMUL.FTZ R236, R217, R236 ;  /* 0x000000ecd9ec7220 */ /* 0x000fe20000410000 */
[----:B------:R-:W-:Y:S01]  /*73c0*/  UIADD3 UR45, UR54, UR45, URZ ;  /* 0x0000002d362d7290 */ /* 0x000fe2000fffe03f */
[----:B------:R-:W-:Y:S01]  /*73d0*/  IADD3 R141, R102, 0x40, RZ ;  /* 0x00000040668d7810 */ /* 0x000fe20007ffe0ff */
[----:B------:R-:W-:Y:S01]  /*73e0*/  UIMAD UR46, UR12, UR29, UR46 ;  /* 0x0000001d0c2e72a4 */ /* 0x000fe2000f8e022e */
[----:B------:R-:W-:Y:S01]  /*73f0*/  FADD.FTZ R212, R212, R143 ;  /* 0x0000008fd4d47221 */ /* 0x000fe20000010000 */
[----:B------:R-:W-:Y:S01]  /*7400*/  UIMAD.WIDE.U32 UR44, UR12, UR28, UR44 ;  /* 0x0000001c0c2c72a5 */ /* 0x000fe2000f8e002c */
[C---:B------:R-:W-:Y:S01]  /*7410*/  FMUL.FTZ R228, R34.reuse, R228 ;  /* 0x000000e422e47220 */ /* 0x040fe20000410000 */
[----:B------:R-:W-:Y:S01]  /*7420*/  FMUL.FTZ R224, R34, R224 ;  /* 0x000000e022e07220 */ /* 0x000fe20000410000 */
[----:B------:R-:W-:Y:S01]  /*7430*/  FFMA.FTZ R211, R131, R234, -R236 ;  /* 0x000000ea83d37223 */ /* 0x000fe200000108ec */
[----:B------:R-:W-:Y:S01]  /*7440*/  UIADD3 UR46, UR46, UR45, URZ ;  /* 0x0000002d2e2e7290 */ /* 0x000fe2000fffe03f */
[C---:B------:R-:W-:Y:S01]  /*7450*/  IADD3 R143, R102.reuse, 0x60, RZ ;  /* 0x00000060668f7810 */ /* 0x040fe20007ffe0ff */
[----:B------:R-:W-:Y:S01]  /*7460*/  ULEA UR47, UP0, UR44, UR30, 0x3 ;  /* 0x0000001e2c2f7291 */ /* 0x000fe2000f80183f */
[----:B------:R-:W-:Y:S01]  /*7470*/  BSSY B0, `(.L_x_14656) ;  /* 0x000001d000007945 */ /* 0x000fe20003800000 */
[----:B------:R-:W-:Y:S01]  /*7480*/  UIADD3 UR45, UR6, -UR19, URZ ;  /* 0x80000013062d7290 */ /* 0x000fe2000fffe03f */
[----:B------:R-:W-:Y:S01]  /*7490*/  FADD.FTZ R227, R227, R228 ;  /* 0x000000e4e3e37221 */ /* 0x000fe20000010000 */
[----:B------:R-:W-:Y:S01]  /*74a0*/  ULEA.HI.X UR46, UR44, UR31, UR46, 0x3, UP0 ;  /* 0x0000001f2c2e7291 */ /* 0x000fe200080f1c2e */
[----:B------:R-:W-:Y:S01]  /*74b0*/  FADD.FTZ R225, R225, -R224 ;  /* 0x800000e0e1e17221 */ /* 0x000fe20000010000 */
[----:B------:R-:W-:Y:S01]  /*74c0*/  UIMAD UR44, UR45, -0x400, URZ ;  /* 0xfffffc002d2c78a4 */ /* 0x000fe2000f8e023f */
[----:B------:R-:W-:Y:S01]  /*74d0*/  LEA R14, P0, R102, UR47, 0x2 ;  /* 0x0000002f660e7c11 */ /* 0x000fe2000f8010ff */
[----:B------:R-:W-:Y:S01]  /*74e0*/  USHF.L.U64.HI UR45, UR8, 0x2, UR9 ;  /* 0x00000002082d7899 */ /* 0x000fe20008010209 */
[----:B------:R-:W-:-:S02]  /*74f0*/  ISETP.GE.AND P1, PT, R175, 0x41, PT ;  /* 0x00000041af00780c */ /* 0x000fc40003f26270 */
[----:B------:R-:W-:Y:S02]  /*7500*/  LEA.HI.X R15, R102, UR46, RZ, 0x2, P0 ;  /* 0x0000002e660f7c11 */ /* 0x000fe400080f14ff */
[----:B------:R-:W-:Y:S01]  /*7510*/  MOV R189, UR44 ;  /* 0x0000002c00bd7c02 */ /* 0x000fe20008000f00 */
[----:B------:R-:W-:Y:S01]  /*7520*/  USHF.L.U32 UR44, UR8, 0x2, URZ ;  /* 0x00000002082c7899 */ /* 0x000fe2000800063f */
[----:B-1----:R-:W-:Y:S01]  /*7530*/  IMAD R214, R12, UR45, RZ ;  /* 0x0000002d0cd67c24 */ /* 0x002fe2000f8e02ff */
[----:B------:R-:W-:Y:S02]  /*7540*/  ISETP.GE.AND P0, PT, R175, 0x21, PT ;  /* 0x00000021af00780c */ /* 0x000fe40003f06270 */
[----:B------:R-:W-:Y:S01]  /*7550*/  IMAD.WIDE R14, R189, 0x4, R14 ;  /* 0x00000004bd0e7825 */ /* 0x000fe200078e020e */
[----:B------:R-:W-:Y:S02]  /*7560*/  ISETP.GE.AND P2, PT, R175, 0x61, PT ;  /* 0x00000061af00780c */ /* 0x000fe40003f46270 */
[-C--:B------:R-:W-:Y:S01]  /*7570*/  LEA.HI.SX32 R143, R143, R102.reuse, 0x1b ;  /* 0x000000668f8f7211 */ /* 0x080fe200078fdaff */
[----:B------:R-:W-:Y:S01]  /*7580*/  IMAD R189, R13, UR44, R214 ;  /* 0x0000002c0dbd7c24 */ /* 0x000fe2000f8e02d6 */
[----:B------:R-:W-:Y:S01]  /*7590*/  IADD3 R13, R102, 0x20, RZ ;  /* 0x00000020660d7810 */ /* 0x000fe20007ffe0ff */
[----:B------:R-:W-:Y:S01]  /*75a0*/  IMAD.WIDE.U32 R14, R12, UR44, R14 ;  /* 0x0000002c0c0e7c25 */ /* 0x000fe2000f8e000e */
[----:B------:R-:W-:-:S03]  /*75b0*/  LEA.HI.SX32 R12, R141, R102, 0x1b ;  /* 0x000000668d0c7211 */ /* 0x000fc600078fdaff */
[----:B------:R-:W-:Y:S01]  /*75c0*/  FADD.FTZ R141, R212, R211 ;  /* 0x000000d3d48d7221 */ /* 0x000fe20000010000 */
[----:B------:R-:W-:Y:S02]  /*75d0*/  LEA.HI.SX32 R13, R13, R102, 0x1b ;  /* 0x000000660d0d7211 */ /* 0x000fe400078fdaff */
[----:B------:R-:W-:Y:S02]  /*75e0*/  IADD3 R15, R15, R189, RZ ;  /* 0x000000bd0f0f7210 */ /* 0x000fe40007ffe0ff */
[----:B------:R-:W-:Y:S02]  /*75f0*/  LEA R13, R13, UR18, 0x2 ;  /* 0x000000120d0d7c11 */ /* 0x000fe4000f8e10ff */
[----:B------:R-:W-:-:S04]  /*7600*/  LEA R12, R12, UR18, 0x2 ;  /* 0x000000120c0c7c11 */ /* 0x000fc8000f8e10ff */
[----:B------:R-:W0:Y:S01]  /*7610*/  LDS R13, [R13+0x8c0] ;  /* 0x0008c0000d0d7984 */ /* 0x000e220000000800 */
[----:B------:R-:W-:Y:S05]  /*7620*/  @!P0 BRA `(.L_x_14657) ;  /* 0x0000000000048947 */ /* 0x000fea0003800000 */
[----:B0-----:R1:W-:Y:S02]  /*7630*/  REDG.E.ADD.F32.FTZ.RN.STRONG.GPU desc[UR22][R14.64+-0xf80], R13 ;  /* 0xfff0800d0e0079a6 */ /* 0x0013e4000c10f396 */
.L_x_14657:
[----:B------:R-:W-:Y:S05]  /*7640*/  BSYNC B0 ;  /* 0x0000000000007941 */ /* 0x000fea0003800000 */
.L_x_14656:
[----:B01----:R0:W1:Y:S01]  /*7650*/  LDS R13, [R12+0x940] ;  /* 0x000940000c0d7984 */ /* 0x0030620000000800 */
[----:B------:R-:W-:Y:S01]  /*7660*/  BSSY B0, `(.L_x_14658) ;  /* 0x0000004000007945 */ /* 0x000fe20003800000 */
[----:B------:R-:W-:-:S03]  /*7670*/  LEA R211, R143, UR18, 0x2 ;  /* 0x000000128fd37c11 */ /* 0x000fc6000f8e10ff */
[----:B------:R-:W-:Y:S05]  /*7680*/  @!P1 BRA `(.L_x_14659) ;  /* 0x0000000000049947 */ /* 0x000fea0003800000 */
[----:B-1----:R2:W-:Y:S02]  /*7690*/  REDG.E.ADD.F32.FTZ.RN.STRONG.GPU desc[UR22][R14.64+-0xf00], R13 ;  /* 0xfff1000d0e0079a6 */ /* 0x0025e4000c10f396 */
.L_x_14659:
[----:B------:R-:W-:Y:S05]  /*76a0*/  BSYNC B0 ;  /* 0x0000000000007941 */ /* 0x000fea0003800000 */
.L_x_14658:
[----:B-12---:R1:W2:Y:S01]  /*76b0*/  LDS R13, [R211+0x9c0] ;  /* 0x0009c000d30d7984 */ /* 0x0062a20000000800 */
[----:B------:R-:W-:Y:S01]  /*76c0*/  BSSY B0, `(.L_x_14660) ;  /* 0x0000005000007945 */ /* 0x000fe20003800000 */
[C---:B------:R-:W-:Y:S02]  /*76d0*/  IADD3 R143, R102.reuse, 0x80, RZ ;  /* 0x00000080668f7810 */ /* 0x040fe40007ffe0ff */
[----:B------:R-:W-:Y:S01]  /*76e0*/  IADD3 R189, R102, 0xa0, RZ ;  /* 0x000000a066bd7810 */ /* 0x000fe20007ffe0ff */
[----:B------:R-:W-:Y:S06]  /*76f0*/  @!P2 BRA `(.L_x_14661) ;  /* 0x000000000004a947 */ /* 0x000fec0003800000 */
[----:B--2---:R3:W-:Y:S02]  /*7700*/  REDG.E.ADD.F32.FTZ.RN.STRONG.GPU desc[UR22][R14.64+-0xe80], R13 ;  /* 0xfff1800d0e0079a6 */ /* 0x0047e4000c10f396 */
.L_x_14661:
[----:B------:R-:W-:Y:S05]  /*7710*/  BSYNC B0 ;  /* 0x0000000000007941 */ /* 0x000fea0003800000 */
.L_x_14660:
[----:B--23--:R-:W-:Y:S01]  /*7720*/  IADD3 R13, R102, 0xc0, RZ ;  /* 0x000000c0660d7810 */ /* 0x00cfe20007ffe0ff */
[----:B------:R-:W-:Y:S01]  /*7730*/  BSSY B0, `(.L_x_14662) ;  /* 0x0000011000007945 */ /* 0x000fe20003800000 */
[-C--:B------:R-:W-:Y:S02]  /*7740*/  LEA.HI.SX32 R143, R143, R102.reuse, 0x1b ;  /* 0x000000668f8f7211 */ /* 0x080fe400078fdaff */
[-C--:B0-----:R-:W-:Y:S02]  /*7750*/  LEA.HI.SX32 R12, R13, R102.reuse, 0x1b ;  /* 0x000000660d0c7211 */ /* 0x081fe400078fdaff */
[----:B------:R-:W-:Y:S02]  /*7760*/  LEA R13, R143, UR18, 0x2 ;  /* 0x000000128f0d7c11 */ /* 0x000fe4000f8e10ff */
[----:B------:R-:W-:Y:S02]  /*7770*/  ISETP.GE.AND P6, PT, R175, 0x81, PT ;  /* 0x00000081af00780c */ /* 0x000fe40003fc6270 */
[----:B------:R-:W-:-:S02]  /*7780*/  LEA.HI.SX32 R189, R189, R102, 0x1b ;  /* 0x00000066bdbd7211 */ /* 0x000fc400078fdaff */
[----:B------:R-:W0:Y:S01]  /*7790*/  LDS R13, [R13+0xa40] ;  /* 0x000a40000d0d7984 */ /* 0x000e220000000800 */
[----:B-1----:R-:W-:Y:S02]  /*77a0*/  IADD3 R211, R102, 0xe0, RZ ;  /* 0x000000e066d37810 */ /* 0x002fe40007ffe0ff */
[----:B------:R-:W-:Y:S02]  /*77b0*/  LEA R189, R189, UR18, 0x2 ;  /* 0x00000012bdbd7c11 */ /* 0x000fe4000f8e10ff */
        /* <DEDUP_REMOVED lines=8> */
.L_x_14663:
[----:B------:R-:W-:Y:S05]  /*7840*/  BSYNC B0 ;  /* 0x0000000000007941 */ /* 0x000fea0003800000 */
.L_x_14662:
[----:B01----:R0:W1:Y:S01]  /*7850*/  LDS R13, [R189+0xac0] ;  /* 0x000ac000bd0d7984 */ /* 0x0030620000000800 */
[----:B------:R-:W-:Y:S01]  /*7860*/  BSSY B0, `(.L_x_14664) ;  /* 0x0000006000007945 */ /* 0x000fe20003800000 */
[----:B------:R-:W-:Y:S02]  /*7870*/  IADD3 R143, R102, 0x100, RZ ;  /* 0x00000100668f7810 */ /* 0x000fe40007ffe0ff */
[----:B------:R-:W-:Y:S02]  /*7880*/  LEA.HI.SX32 R211, R211, R102, 0x1b ;  /* 0x00000066d3d37211 */ /* 0x000fe400078fdaff */
[----:B------:R-:W-:Y:S01]  /*7890*/  LEA R12, R12, UR18, 0x2 ;  /* 0x000000120c0c7c11 */ /* 0x000fe2000f8e10ff */
[----:B------:R-:W-:Y:S06]  /*78a0*/  @!P0 BRA `(.L_x_14665) ;  /* 0x0000000000048947 */ /* 0x000fec0003800000 */
[----:B-1----:R2:W-:Y:S02]  /*78b0*/  REDG.E.ADD.F32.FTZ.RN.STRONG.GPU desc[UR22][R14.64+-0xd80], R13 ;  /* 0xfff2800d0e0079a6 */ /* 0x0025e4000c10f396 */
.L_x_14665:
[----:B------:R-:W-:Y:S05]  /*78c0*/  BSYNC B0 ;  /* 0x0000000000007941 */ /* 0x000fea0003800000 */
.L_x_14664:
[----:B-12---:R1:W2:Y:S01]  /*78d0*/  LDS R13, [R12+0xb40] ;  /* 0x000b40000c0d7984 */ /* 0x0062a20000000800 */
[----:B------:R-:W-:Y:S01]  /*78e0*/  BSSY B0, `(.L_x_14666) ;  /* 0x0000006000007945 */ /* 0x000fe20003800000 */
[----:B0-----:R-:W-:Y:S02]  /*78f0*/  IADD3 R189, R102, 0x120, RZ ;  /* 0x0000012066bd7810 */ /* 0x001fe40007ffe0ff */
[----:B------:R-:W-:Y:S02]  /*7900*/  LEA.HI.SX32 R143, R143, R102, 0x1b ;  /* 0x000000668f8f7211 */ /* 0x000fe400078fdaff */
[----:B------:R-:W-:Y:S01]  /*7910*/  LEA R212, R211, UR18, 0x2 ;  /* 0x00000012d3d47c11 */ /* 0x000fe2000f8e10ff */
[----:B------:R-:W-:Y:S06]  /*7920*/  @!P1 BRA `(.L_x_14667) ;  /* 0x0000000000049947 */ /* 0x000fec0003800000 */
[----:B--2---:R0:W-:Y:S02]  /*7930*/  REDG.E.ADD.F32.FTZ.RN.STRONG.GPU desc[UR22][R14.64+-0xd00], R13 ;  /* 0xfff3000d0e0079a6 */ /* 0x0041e4000c10f396 */
.L_x_14667:
[----:B------:R-:W-:Y:S05]  /*7940*/  BSYNC B0 ;  /* 0x0000000000007941 */ /* 0x000fea0003800000 */
.L_x_14666:
[----:B0-2---:R0:W2:Y:S01]  /*7950*/  LDS R13, [R212+0xbc0] ;  /* 0x000bc000d40d7984 */ /* 0x0050a20000000800 */
[----:B------:R-:W-:Y:S01]  /*7960*/  BSSY B0, `(.L_x_14668) ;  /* 0x0000006000007945 */ /* 0x000fe20003800000 */
[----:B------:R-:W-:Y:S02]  /*7970*/  IADD3 R211, R102, 0x140, RZ ;  /* 0x0000014066d37810 */ /* 0x000fe40007ffe0ff */
[----:B------:R-:W-:Y:S02]  /*7980*/  LEA.HI.SX32 R189, R189, R102, 0x1b ;  /* 0x00000066bdbd7211 */ /* 0x000fe400078fdaff */
[----:B------:R-:W-:Y:S01]  /*7990*/  LEA R143, R143, UR18, 0x2 ;  /* 0x000000128f8f7c11 */ /* 0x000fe2000f8e10ff */
[----:B------:R-:W-:Y:S06]  /*79a0*/  @!P2 BRA `(.L_x_14669) ;  /* 0x000000000004a947 */ /* 0x000fec0003800000 */
[----:B--2---:R3:W-:Y:S02]  /*79b0*/  REDG.E.ADD.F32.FTZ.RN.STRONG.GPU desc[UR22][R14.64+-0xc80], R13 ;  /* 0xfff3800d0e0079a6 */ /* 0x0047e4000c10f396 */
.L_x_14669:
[----:B------:R-:W-:Y:S05]  /*79c0*/  BSYNC B0 ;  /* 0x0000000000007941 */ /* 0x000fea0003800000 */
.L_x_14668:
[----:B--23--:R2:W3:Y:S01]  /*79d0*/  LDS R13, [R143+0xc40] ;  /* 0x000c40008f0d7984 */ /* 0x00c4e20000000800 */
[----:B------:R-:W-:Y:S01]  /*79e0*/  BSSY B0, `(.L_x_14670) ;  /* 0x0000005000007945 */ /* 0x000fe20003800000 */
[----:B------:R-:W-:Y:S02]  /*79f0*/  LEA.HI.SX32 R211, R211, R102, 0x1b ;  /* 0x00000066d3d37211 */ /* 0x000fe400078fdaff */
[----:B------:R-:W-:Y:S01]  /*7a00*/  LEA R189, R189, UR18, 0x2 ;  /* 0x00000012bdbd7c11 */ /* 0x000fe2000f8e10ff */
[----:B------:R-:W-:Y:S06]  /*7a10*/  @!P3 BRA `(.L_x_14671) ;  /* 0x000000000004b947 */ /* 0x000fec0003800000 */
[----:B---3--:R4:W-:Y:S02]  /*7a20*/  REDG.E.ADD.F32.FTZ.RN.STRONG.GPU desc[UR22][R14.64+-0xc00], R13 ;  /* 0xfff4000d0e0079a6 */ /* 0x0089e4000c10f396 */
.L_x_14671:
[----:B------:R-:W-:Y:S05]  /*7a30*/  BSYNC B0 ;  /* 0x0000000000007941 */ /* 0x000fea0003800000 */
.L_x_14670:
[----:B---34-:R3:W4:Y:S01]  /*7a40*/  LDS R13, [R189+0xcc0] ;  /* 0x000cc000bd0d7984 */ /* 0x0187220000000800 */
[----:B------:R-:W-:Y:S01]  /*7a50*/  BSSY B0, `(.L_x_14672) ;  /* 0x0000004000007945 */ /* 0x000fe20003800000 */
[----:B------:R-:W-:-:S03]  /*7a60*/  LEA R211, R211, UR18, 0x2 ;  /* 0x00000012d3d37c11 */ /* 0x000fc6000f8e10ff */
[----:B------:R-:W-:Y:S05]  /*7a70*/  @!P4 BRA `(.L_x_14673) ;  /* 0x000000000004c947 */ /* 0x000fea0003800000 */
[----:B----4-:R4:W-:Y:S02]  /*7a80*/  REDG.E.ADD.F32.FTZ.RN.STRONG.GPU desc[UR22][R14.64+-0xb80], R13 ;  /* 0xfff4800d0e0079a6 */ /* 0x0109e4000c10f396 */
.L_x_14673:
[----:B------:R-:W-:Y:S05]  /*7a90*/  BSYNC B0 ;  /* 0x0000000000007941 */ /* 0x000fea0003800000 */
.L_x_14672:
[----:B----4-:R4:W0:Y:S01]  /*7aa0*/  LDS R13, [R211+0xd40] ;  /* 0x000d4000d30d7984 */ /* 0x0108220000000800 */
[----:B------:R-:W-:Y:S01]  /*7ab0*/  BSSY B0, `(.L_x_14674) ;  /* 0x0000005000007945 */ /* 0x000fe20003800000 */
[C---:B--2---:R-:W-:Y:S02]  /*7ac0*/  IADD3 R143, R102.reuse, 0x160, RZ ;  /* 0x00000160668f7810 */ /* 0x044fe40007ffe0ff */
[----:B---3--:R-:W-:Y:S01]  /*7ad0*/  IADD3 R189, R102, 0x180, RZ ;  /* 0x0000018066bd7810 */ /* 0x008fe20007ffe0ff */
[----:B------:R-:W-:Y:S06]  /*7ae0*/  @!P5 BRA `(.L_x_14675) ;  /* 0x000000000004d947 */ /* 0x000fec0003800000 */
[----:B0-----:R2:W-:Y:S02]  /*7af0*/  REDG.E.ADD.F32.FTZ.RN.STRONG.GPU desc[UR22][R14.64+-0xb00], R13 ;  /* 0xfff5000d0e0079a6 */ /* 0x0015e4000c10f396 */
.L_x_14675:
[----:B------:R-:W-:Y:S05]  /*7b00*/  BSYNC B0 ;  /* 0x0000000000007941 */ /* 0x000fea0003800000 */
.L_x_14674:
[----:B0-2---:R-:W-:Y:S01]  /*7b10*/  IADD3 R13, R102, 0x1a0, RZ ;  /* 0x000001a0660d7810 */ /* 0x005fe20007ffe0ff */
[----:B------:R-:W-:Y:S01]  /*7b20*/  BSSY B0, `(.L_x_14676) ;  /* 0x0000011000007945 */ /* 0x000fe20003800000 */
[-C--:B------:R-:W-:Y:S02]  /*7b30*/  LEA.HI.SX32 R143, R143, R102.reuse, 0x1b ;  /* 0x000000668f8f7211 */ /* 0x080fe400078fdaff */
[-C--:B-1----:R-:W-:Y:S02]  /*7b40*/  LEA.HI.SX32 R12, R13, R102.reuse, 0x1b ;  /* 0x000000660d0c7211 */ /* 0x082fe400078fdaff */
[----:B------:R-:W-:Y:S02]  /*7b50*/  LEA R13, R143, UR18, 0x2 ;  /* 0x000000128f0d7c11 */ /* 0x000fe4000f8e10ff */
[----:B------:R-:W-:Y:S02]  /*7b60*/  ISETP.GE.AND P6, PT, R175, 0x161, PT ;  /* 0x00000161af00780c */ /* 0x000fe40003fc6270 */
[----:B------:R-:W-:-:S02]  /*7b70*/  LEA.HI.SX32 R189, R189, R102, 0x1b ;  /* 0x00000066bdbd7211 */ /* 0x000fc400078fdaff */
[----:B------:R-:W0:Y:S01]  /*7b80*/  LDS R13, [R13+0xdc0] ;  /* 0x000dc0000d0d7984 */ /* 0x000e220000000800 */
[----:B----4-:R-:W-:Y:S02]  /*7b90*/  IADD3 R211, R102, 0x1c0, RZ ;  /* 0x000001c066d37810 */ /* 0x010fe40007ffe0ff */
        /* <DEDUP_REMOVED lines=9> */
.L_x_14677:
[----:B------:R-:W-:Y:S05]  /*7c30*/  BSYNC B0 ;  /* 0x0000000000007941 */ /* 0x000fea0003800000 */
.L_x_14676:
[----:B01----:R0:W1:Y:S01]  /*7c40*/  LDS R13, [R189+0xe40] ;  /* 0x000e4000bd0d7984 */ /* 0x0030620000000800 */
[----:B------:R-:W-:Y:S01]  /*7c50*/  BSSY B0, `(.L_x_14678) ;  /* 0x0000006000007945 */ /* 0x000fe20003800000 */
[----:B------:R-:W-:Y:S02]  /*7c60*/  IADD3 R143, R102, 0x1e0, RZ ;  /* 0x000001e0668f7810 */ /* 0x000fe40007ffe0ff */
[----:B------:R-:W-:Y:S02]  /*7c70*/  LEA.HI.SX32 R211, R211, R102, 0x1b ;  /* 0x00000066d3d37211 */ /* 0x000fe400078fdaff */
[----:B------:R-:W-:Y:S01]  /*7c80*/  LEA R12, R12, UR18, 0x2 ;  /* 0x000000120c0c7c11 */ /* 0x000fe2000f8e10ff */
[----:B------:R-:W-:Y:S06]  /*7c90*/  @!P0 BRA `(.L_x_14679) ;  /* 0x0000000000048947 */ /* 0x000fec0003800000 */
[----:B-1----:R2:W-:Y:S02]  /*7ca0*/  REDG.E.ADD.F32.FTZ.RN.STRONG.GPU desc[UR22][R14.64+-0xa00], R13 ;  /* 0xfff6000d0e0079a6 */ /* 0x0025e4000c10f396 */
.L_x_14679:
[----:B------:R-:W-:Y:S05]  /*7cb0*/  BSYNC B0 ;  /* 0x0000000000007941 */ /* 0x000fea0003800000 */
.L_x_14678:
[----:B-12---:R1:W2:Y:S01]  /*7cc0*/  LDS R13, [R12+0xec0] ;  /* 0x000ec0000c0d7984 */ /* 0x0062a20000000800 */
[----:B------:R-:W-:Y:S01]  /*7cd0*/  BSSY B0, `(.L_x_14680) ;  /* 0x0000006000007945 */ /* 0x000fe20003800000 */
[----:B------:R-:W-:Y:S02]  /*7ce0*/  IADD3 R215, R102, 0x200, RZ ;  /* 0x0000020066d77810 */ /* 0x000fe40007ffe0ff */
[----:B------:R-:W-:Y:S02]  /*7cf0*/  LEA.HI.SX32 R143, R143, R102, 0x1b ;  /* 0x000000668f8f7211 */ /* 0x000fe400078fdaff */
[----:B------:R-:W-:Y:S01]  /*7d00*/  LEA R211, R211, UR18, 0x2 ;  /* 0x00000012d3d37c11 */ /* 0x000fe2000f8e10ff */
[----:B------:R-:W-:Y:S06]  /*7d10*/  @!P1 BRA `(.L_x_14681) ;  /* 0x0000000000049947 */ /* 0x000fec0003800000 */
[----:B--2---:R3:W-:Y:S02]  /*7d20*/  REDG.E.ADD.F32.FTZ.RN.STRONG.GPU desc[UR22][R14.64+-0x980], R13 ;  /* 0xfff6800d0e0079a6 */ /* 0x0047e4000c10f396 */
.L_x_14681:
[----:B------:R-:W-:Y:S05]  /*7d30*/  BSYNC B0 ;  /* 0x0000000000007941 */ /* 0x000fea0003800000 */
.L_x_14680:
[----:B--23--:R2:W3:Y:S01]  /*7d40*/  LDS R13, [R211+0xf40] ;  /* 0x000f4000d30d7984 */ /* 0x00c4e20000000800 */
[----:B------:R-:W-:Y:S01]  /*7d50*/  BSSY B0, `(.L_x_14682) ;  /* 0x0000006000007945 */ /* 0x000fe20003800000 */
[----:B0-----:R-:W-:Y:S02]  /*7d60*/  IADD3 R189, R102, 0x220, RZ ;  /* 0x0000022066bd7810 */ /* 0x001fe40007ffe0ff */
[----:B-1----:R-:W-:Y:S02]  /*7d70*/  LEA.HI.SX32 R12, R215, R102, 0x1b ;  /* 0x00000066d70c7211 */ /* 0x002fe400078fdaff */
[----:B------:R-:W-:Y:S01]  /*7d80*/  LEA R143, R143, UR18, 0x2 ;  /* 0x000000128f8f7c11 */ /* 0x000fe2000f8e10ff */
[----:B------:R-:W-:Y:S06]  /*7d90*/  @!P2 BRA `(.L_x_14683) ;  /* 0x000000000004a947 */ /* 0x000fec0003800000 */
[----:B---3--:R0:W-:Y:S02]  /*7da0*/  REDG.E.ADD.F32.FTZ.RN.STRONG.GPU desc[UR22][R14.64+-0x900], R13 ;  /* 0xfff7000d0e0079a6 */ /* 0x0081e4000c10f396 */
.L_x_14683:
[----:B------:R-:W-:Y:S05]  /*7db0*/  BSYNC B0 ;  /* 0x0000000000007941 */ /* 0x000fea0003800000 */
.L_x_14682:
[----:B0--3--:R0:W1:Y:S01]  /*7dc0*/  LDS R13, [R143+0xfc0] ;  /* 0x000fc0008f0d7984 */ /* 0x0090620000000800 */
[----:B------:R-:W-:Y:S01]  /*7dd0*/  BSSY B0, `(.L_x_14684) ;  /* 0x0000005000007945 */ /* 0x000fe20003800000 */
[----:B------:R-:W-:Y:S02]  /*7de0*/  LEA.HI.SX32 R189, R189, R102, 0x1b ;  /* 0x00000066bdbd7211 */ /* 0x000fe400078fdaff */
[----:B------:R-:W-:Y:S01]  /*7df0*/  LEA R12, R12, UR18, 0x2 ;  /* 0x000000120c0c7c11 */ /* 0x000fe2000f8e10ff */
[----:B------:R-:W-:Y:S06]  /*7e00*/  @!P3 BRA `(.L_x_14685) ;  /* 0x000000000004b947 */ /* 0x000fec0003800000 */
[----:B-1----:R3:W-:Y:S02]  /*7e10*/  REDG.E.ADD.F32.FTZ.RN.STRONG.GPU desc[UR22][R14.64+-0x880], R13 ;  /* 0xfff7800d0e0079a6 */ /* 0x0027e4000c10f396 */
.L_x_14685:
[----:B------:R-:W-:Y:S05]  /*7e20*/  BSYNC B0 ;  /* 0x0000000000007941 */ /* 0x000fea0003800000 */
.L_x_14684:
[----:B-1-3--:R1:W3:Y:S01]  /*7e30*/  LDS R13, [R12+0x1040] ;  /* 0x001040000c0d7984 */ /* 0x00a2e20000000800 */
[----:B------:R-:W-:Y:S01]  /*7e40*/  BSSY B0, `(.L_x_14686) ;  /* 0x0000004000007945 */ /* 0x000fe20003800000 */
[----:B--2---:R-:W-:-:S03]  /*7e50*/  LEA R211, R189, UR18, 0x2 ;  /* 0x00000012bdd37c11 */ /* 0x004fc6000f8e10ff */
[----:B------:R-:W-:Y:S05]  /*7e60*/  @!P4 BRA `(.L_x_14687) ;  /* 0x000000000004c947 */ /* 0x000fea0003800000 */
[----:B---3--:R2:W-:Y:S02]  /*7e70*/  REDG.E.ADD.F32.FTZ.RN.STRONG.GPU desc[UR22][R14.64+-0x800], R13 ;  /* 0xfff8000d0e0079a6 */ /* 0x0085e4000c10f396 */
.L_x_14687:
[----:B------:R-:W-:Y:S05]  /*7e80*/  BSYNC B0 ;  /* 0x0000000000007941 */ /* 0x000fea0003800000 */
.L_x_14686:
[----:B--23--:R2:W3:Y:S01]  /*7e90*/  LDS R13, [R211+0x10c0] ;  /* 0x0010c000d30d7984 */ /* 0x00c4e20000000800 */
[----:B------:R-:W-:Y:S01]  /*7ea0*/  BSSY B0, `(.L_x_14688) ;  /* 0x0000005000007945 */ /* 0x000fe20003800000 */
[C---:B0-----:R-:W-:Y:S02]  /*7eb0*/  IADD3 R143, R102.reuse, 0x240, RZ ;  /* 0x00000240668f7810 */ /* 0x041fe40007ffe0ff */
[----:B------:R-:W-:Y:S01]  /*7ec0*/  IADD3 R189, R102, 0x260, RZ ;  /* 0x0000026066bd7810 */ /* 0x000fe20007ffe0ff */
[----:B------:R-:W-:Y:S06]  /*7ed0*/  @!P5 BRA `(.L_x_14689) ;  /* 0x000000000004d947 */ /* 0x000fec0003800000 */
[----:B---3--:R0:W-:Y:S02]  /*7ee0*/  REDG.E.ADD.F32.FTZ.RN.STRONG.GPU desc[UR22][R14.64+-0x780], R13 ;  /* 0xfff8800d0e0079a6 */ /* 0x0081e4000c10f396 */
.L_x_14689:
[----:B------:R-:W-:Y:S05]  /*7ef0*/  BSYNC B0 ;  /* 0x0000000000007941 */ /* 0x000fea0003800000 */
.L_x_14688:
[----:B0--3--:R-:W-:Y:S01]  /*7f00*/  IADD3 R13, R102, 0x280, RZ ;  /* 0x00000280660d7810 */ /* 0x009fe20007ffe0ff */
[----:B------:R-:W-:Y:S01]  /*7f10*/  BSSY B0, `(.L_x_14690) ;  /* 0x0000011000007945 */ /* 0x000fe20003800000 */
[-C--:B------:R-:W-:Y:S02]  /*7f20*/  LEA.HI.SX32 R143, R143, R102.reuse, 0x1b ;  /* 0x000000668f8f7211 */ /* 0x080fe400078fdaff */
[-C--:B-1----:R-:W-:Y:S02]  /*7f30*/  LEA.HI.SX32 R12, R13, R102.reuse, 0x1b ;  /* 0x000000660d0c7211 */ /* 0x082fe400078fdaff */
[----:B------:R-:W-:Y:S02]  /*7f40*/  LEA R13, R143, UR18, 0x2 ;  /* 0x000000128f0d7c11 */ /* 0x000fe4000f8e10ff */
[----:B------:R-:W-:Y:S02]  /*7f50*/  ISETP.GE.AND P6, PT, R175, 0x241, PT ;  /* 0x00000241af00780c */ /* 0x000fe40003fc6270 */
[----:B------:R-:W-:-:S02]  /*7f60*/  LEA.HI.SX32 R189, R189, R102, 0x1b ;  /* 0x00000066bdbd7211 */ /* 0x000fc400078fdaff */
[----:B------:R-:W0:Y:S01]  /*7f70*/  LDS R13, [R13+0x1140] ;  /* 0x001140000d0d7984 */ /* 0x000e220000000800 */
[----:B--2---:R-:W-:Y:S02]  /*7f80*/  IADD3 R211, R102, 0x2a0, RZ ;  /* 0x000002a066d37810 */ /* 0x004fe40007ffe0ff */
        /* <DEDUP_REMOVED lines=9> */
.L_x_14691:
[----:B------:R-:W-:Y:S05]  /*8020*/  BSYNC B0 ;  /* 0x0000000000007941 */ /* 0x000fea0003800000 */
.L_x_14690:
[----:B01----:R0:W1:Y:S01]  /*8030*/  LDS R13, [R189+0x11c0] ;  /* 0x0011c000bd0d7984 */ /* 0x0030620000000800 */
[----:B------:R-:W-:Y:S01]  /*8040*/  BSSY B0, `(.L_x_14692) ;  /* 0x0000006000007945 */ /* 0x000fe20003800000 */
[----:B------:R-:W-:Y:S02]  /*8050*/  IADD3 R143, R102, 0x2c0, RZ ;  /* 0x000002c0668f7810 */ /* 0x000fe40007ffe0ff */
[----:B------:R-:W-:Y:S02]  /*8060*/  LEA.HI.SX32 R211, R211, R102, 0x1b ;  /* 0x00000066d3d37211 */ /* 0x000fe400078fdaff */
[----:B------:R-:W-:Y:S01]  /*8070*/  LEA R12, R12, UR18, 0x2 ;  /* 0x000000120c0c7c11 */ /* 0x000fe2000f8e10ff */
[----:B------:R-:W-:Y:S06]  /*8080*/  @!P0 BRA `(.L_x_14693) ;  /* 0x0000000000048947 */ /* 0x000fec0003800000 */
[----:B-1----:R2:W-:Y:S02]  /*8090*/  REDG.E.ADD.F32.FTZ.RN.STRONG.GPU desc[UR22][R14.64+-0x680], R13 ;  /* 0xfff9800d0e0079a6 */ /* 0x0025e4000c10f396 */
.L_x_14693:
[----:B------:R-:W-:Y:S05]  /*80a0*/  BSYNC B0 ;  /* 0x0000000000007941 */ /* 0x000fea0003800000 */
.L_x_14692:
[----:B-12---:R1:W2:Y:S01]  /*80b0*/  LDS R13, [R12+0x1240] ;  /* 0x001240000c0d7984 */ /* 0x0062a20000000800 */
[----:B------:R-:W-:Y:S01]  /*80c0*/  BSSY B0, `(.L_x_14694) ;  /* 0x0000006000007945 */ /* 0x000fe20003800000 */
[----:B0-----:R-:W-:Y:S02]  /*80d0*/  IADD3 R189, R102, 0x2e0, RZ ;  /* 0x000002e066bd7810 */ /* 0x001fe40007ffe0ff */
[----:B------:R-:W-:Y:S02]  /*80e0*/  LEA.HI.SX32 R143, R143, R102, 0x1b ;  /* 0x000000668f8f7211 */ /* 0x000fe400078fdaff */
[----:B------:R-:W-:Y:S01]  /*80f0*/  LEA R212, R211, UR18, 0x2 ;  /* 0x00000012d3d47c11 */ /* 0x000fe2000f8e10ff */
[----:B------:R-:W-:Y:S06]  /*8100*/  @!P1 BRA `(.L_x_14695) ;  /* 0x0000000000049947 */ /* 0x000fec0003800000 */
[----:B--2---:R0:W-:Y:S02]  /*8110*/  REDG.E.ADD.F32.FTZ.RN.STRONG.GPU desc[UR22][R14.64+-0x600], R13 ;  /* 0xfffa000d0e0079a6 */ /* 0x0041e4000c10f396 */
.L_x_14695:
[----:B------:R-:W-:Y:S05]  /*8120*/  BSYNC B0 ;  /* 0x0000000000007941 */ /* 0x000fea0003800000 */
.L_x_14694:
[----:B0-2---:R0:W2:Y:S01]  /*8130*/  LDS R13, [R212+0x12c0] ;  /* 0x0012c000d40d7984 */ /* 0x0050a20000000800 */
[----:B------:R-:W-:Y:S01]  /*8140*/  BSSY B0, `(.L_x_14696) ;  /* 0x0000006000007945 */ /* 0x000fe20003800000 */
[----:B------:R-:W-:Y:S02]  /*8150*/  IADD3 R211, R102, 0x300, RZ ;  /* 0x0000030066d37810 */ /* 0x000fe40007ffe0ff */
[----:B------:R-:W-:Y:S02]  /*8160*/  LEA.HI.SX32 R189, R189, R102, 0x1b ;  /* 0x00000066bdbd7211 */ /* 0x000fe400078fdaff */
[----:B------:R-:W-:Y:S01]  /*8170*/  LEA R143, R143, UR18, 0x2 ;  /* 0x000000128f8f7c11 */ /* 0x000fe2000f8e10ff */
[----:B------:R-:W-:Y:S06]  /*8180*/  @!P2 BRA `(.L_x_14697) ;  /* 0x000000000004a947 */ /* 0x000fec0003800000 */
[----:B--2---:R3:W-:Y:S02]  /*8190*/  REDG.E.ADD.F32.FTZ.RN.STRONG.GPU desc[UR22][R14.64+-0x580], R13 ;  /* 0xfffa800d0e0079a6 */ /* 0x0047e4000c10f396 */
.L_x_14697:
[----:B------:R-:W-:Y:S05]  /*81a0*/  BSYNC B0 ;  /* 0x0000000000007941 */ /* 0x000fea0003800000 */
.L_x_14696:
[----:B--23--:R2:W3:Y:S01]  /*81b0*/  LDS R13, [R143+0x1340] ;  /* 0x001340008f0d7984 */ /* 0x00c4e20000000800 */
[----:B------:R-:W-:Y:S01]  /*81c0*/  BSSY B0, `(.L_x_14698) ;  /* 0x0000005000007945 */ /* 0x000fe20003800000 */
[----:B------:R-:W-:Y:S02]  /*81d0*/  LEA.HI.SX32 R211, R211, R102, 0x1b ;  /* 0x00000066d3d37211 */ /* 0x000fe400078fdaff */
[----:B------:R-:W-:Y:S01]  /*81e0*/  LEA R189, R189, UR18, 0x2 ;  /* 0x00000012bdbd7c11 */ /* 0x000fe2000f8e10ff */
[----:B------:R-:W-:Y:S06]  /*81f0*/  @!P3 BRA `(.L_x_14699) ;  /* 0x000000000004b947 */ /* 0x000fec0003800000 */
[----:B---3--:R4:W-:Y:S02]  /*8200*/  REDG.E.ADD.F32.FTZ.RN.STRONG.GPU desc[UR22][R14.64+-0x500], R13 ;  /* 0xfffb000d0e0079a6 */ /* 0x0089e4000c10f396 */
.L_x_14699:
[----:B------:R-:W-:Y:S05]  /*8210*/  BSYNC B0 ;  /* 0x0000000000007941 */ /* 0x000fea0003800000 */
.L_x_14698:
[----:B---34-:R3:W4:Y:S01]  /*8220*/  LDS R13, [R189+0x13c0] ;  /* 0x0013c000bd0d7984 */ /* 0x0187220000000800 */
[----:B------:R-:W-:Y:S01]  /*8230*/  BSSY B0, `(.L_x_14700) ;  /* 0x0000004000007945 */ /* 0x000fe20003800000 */
[----:B------:R-:W-:-:S03]  /*8240*/  LEA R211, R211, UR18, 0x2 ;  /* 0x00000012d3d37c11 */ /* 0x000fc6000f8e10ff */
[----:B------:R-:W-:Y:S05]  /*8250*/  @!P4 BRA `(.L_x_14701) ;  /* 0x000000000004c947 */ /* 0x000fea0003800000 */
[----:B----4-:R4:W-:Y:S02]  /*8260*/  REDG.E.ADD.F32.FTZ.RN.STRONG.GPU desc[UR22][R14.64+-0x480], R13 ;  /* 0xfffb800d0e0079a6 */ /* 0x0109e4000c10f396 */
.L_x_14701:
[----:B------:R-:W-:Y:S05]  /*8270*/  BSYNC B0 ;  /* 0x0000000000007941 */ /* 0x000fea0003800000 */
.L_x_14700:
[----:B----4-:R4:W0:Y:S01]  /*8280*/  LDS R13, [R211+0x1440] ;  /* 0x00144000d30d7984 */ /* 0x0108220000000800 */
[----:B------:R-:W-:Y:S01]  /*8290*/  BSSY B0, `(.L_x_14702) ;  /* 0x0000005000007945 */ /* 0x000fe20003800000 */
[C---:B--2---:R-:W-:Y:S02]  /*82a0*/  IADD3 R143, R102.reuse, 0x320, RZ ;  /* 0x00000320668f7810 */ /* 0x044fe40007ffe0ff */
[----:B---3--:R-:W-:Y:S01]  /*82b0*/  IADD3 R189, R102, 0x340, RZ ;  /* 0x0000034066bd7810 */ /* 0x008fe20007ffe0ff */
[----:B------:R-:W-:Y:S06]  /*82c0*/  @!P5 BRA `(.L_x_14703) ;  /* 0x000000000004d947 */ /* 0x000fec0003800000 */
[----:B0-----:R2:W-:Y:S02]  /*82d0*/  REDG.E.ADD.F32.FTZ.RN.STRONG.GPU desc[UR22][R14.64+-0x400], R13 ;  /* 0xfffc000d0e0079a6 */ /* 0x0015e4000c10f396 */
.L_x_14703:
[----:B------:R-:W-:Y:S05]  /*82e0*/  BSYNC B0 ;  /* 0x0000000000007941 */ /* 0x000fea0003800000 */
.L_x_14702:
        /* <DEDUP_REMOVED lines=18> */
.L_x_14705:
[----:B------:R-:W-:Y:S05]  /*8410*/  BSYNC B0 ;  /* 0x0000000000007941 */ /* 0x000fea0003800000 */
.L_x_14704:
[----:B01----:R0:W1:Y:S01]  /*8420*/  LDS R13, [R189+0x1540] ;  /* 0x00154000bd0d7984 */ /* 0x0030620000000800 */
[----:B------:R-:W-:Y:S01]  /*8430*/  BSSY B0, `(.L_x_14706) ;  /* 0x0000006000007945 */ /* 0x000fe20003800000 */
[----:B------:R-:W-:Y:S02]  /*8440*/  IADD3 R143, R102, 0x3a0, RZ ;  /* 0x000003a0668f7810 */ /* 0x000fe40007ffe0ff */
[----:B------:R-:W-:Y:S02]  /*8450*/  LEA.HI.SX32 R211, R211, R102, 0x1b ;  /* 0x00000066d3d37211 */ /* 0x000fe400078fdaff */
[----:B------:R-:W-:Y:S01]  /*8460*/  LEA R12, R12, UR18, 0x2 ;  /* 0x000000120c0c7c11 */ /* 0x000fe2000f8e10ff */
[----:B------:R-:W-:Y:S06]  /*8470*/  @!P0 BRA `(.L_x_14707) ;  /* 0x0000000000048947 */ /* 0x000fec0003800000 */
[----:B-1----:R2:W-:Y:S02]  /*8480*/  REDG.E.ADD.F32.FTZ.RN.STRONG.GPU desc[UR22][R14.64+-0x300], R13 ;  /* 0xfffd000d0e0079a6 */ /* 0x0025e4000c10f396 */
.L_x_14707:
[----:B------:R-:W-:Y:S05]  /*8490*/  BSYNC B0 ;  /* 0x0000000000007941 */ /* 0x000fea0003800000 */
.L_x_14706:
[----:B-12---:R1:W2:Y:S01]  /*84a0*/  LDS R13, [R12+0x15c0] ;  /* 0x0015c0000c0d7984 */ /* 0x0062a20000000800 */
[----:B------:R-:W-:Y:S01]  /*84b0*/  BSSY B0, `(.L_x_14708) ;  /* 0x0000006000007945 */ /* 0x000fe20003800000 */
[----:B------:R-:W-:Y:S02]  /*84c0*/  IADD3 R175, R102, 0x3c0, RZ ;  /* 0x000003c066af7810 */ /* 0x000fe40007ffe0ff */
[----:B------:R-:W-:Y:S02]  /*84d0*/  LEA.HI.SX32 R143, R143, R102, 0x1b ;  /* 0x000000668f8f7211 */ /* 0x000fe400078fdaff */
[----:B------:R-:W-:Y:S01]  /*84e0*/  LEA R211, R211, UR18, 0x2 ;  /* 0x00000012d3d37c11 */ /* 0x000fe2000f8e10ff */
[----:B------:R-:W-:Y:S06]  /*84f0*/  @!P1 BRA `(.L_x_14709) ;  /* 0x0000000000049947 */ /* 0x000fec0003800000 */
[----:B--2---:R3:W-:Y:S02]  /*8500*/  REDG.E.ADD.F32.FTZ.RN.STRONG.GPU desc[UR22][R14.64+-0x280], R13 ;  /* 0xfffd800d0e0079a6 */ /* 0x0047e4000c10f396 */
.L_x_14709:
[----:B------:R-:W-:Y:S05]  /*8510*/  BSYNC B0 ;  /* 0x0000000000007941 */ /* 0x000fea0003800000 */
.L_x_14708:
[----:B--23--:R2:W3:Y:S01]  /*8520*/  LDS R13, [R211+0x1640] ;  /* 0x00164000d30d7984 */ /* 0x00c4e20000000800 */
[----:B------:R-:W-:Y:S01]  /*8530*/  BSSY B0, `(.L_x_14710) ;  /* 0x0000006000007945 */ /* 0x000fe20003800000 */
[----:B0-----:R-:W-:Y:S02]  /*8540*/  IADD3 R189, R102, 0x3e0, RZ ;  /* 0x000003e066bd7810 */ /* 0x001fe40007ffe0ff */
[----:B------:R-:W-:Y:S02]  /*8550*/  LEA.HI.SX32 R175, R175, R102, 0x1b ;  /* 0x00000066afaf7211 */ /* 0x000fe400078fdaff */
[----:B------:R-:W-:Y:S01]  /*8560*/  LEA R143, R143, UR18, 0x2 ;  /* 0x000000128f8f7c11 */ /* 0x000fe2000f8e10ff */
[----:B------:R-:W-:Y:S06]  /*8570*/  @!P2 BRA `(.L_x_14711) ;  /* 0x000000000004a947 */ /* 0x000fec0003800000 */
[----:B---3--:R0:W-:Y:S02]  /*8580*/  REDG.E.ADD.F32.FTZ.RN.STRONG.GPU desc[UR22][R14.64+-0x200], R13 ;  /* 0xfffe000d0e0079a6 */ /* 0x0081e4000c10f396 */
.L_x_14711:
[----:B------:R-:W-:Y:S05]  /*8590*/  BSYNC B0 ;  /* 0x0000000000007941 */ /* 0x000fea0003800000 */
.L_x_14710:
[----:B0--3--:R0:W3:Y:S01]  /*85a0*/  LDS R13, [R143+0x16c0] ;  /* 0x0016c0008f0d7984 */ /* 0x0090e20000000800 */
[----:B------:R-:W-:Y:S01]  /*85b0*/  BSSY B0, `(.L_x_14712) ;  /* 0x0000005000007945 */ /* 0x000fe20003800000 */
[----:B------:R-:W-:Y:S02]  /*85c0*/  LEA.HI.SX32 R189, R189, R102, 0x1b ;  /* 0x00000066bdbd7211 */ /* 0x000fe400078fdaff */
[----:B------:R-:W-:Y:S01]  /*85d0*/  LEA R175, R175, UR18, 0x2 ;  /* 0x00000012afaf7c11 */ /* 0x000fe2000f8e10ff */
[----:B------:R-:W-:Y:S06]  /*85e0*/  @!P3 BRA `(.L_x_14713) ;  /* 0x000000000004b947 */ /* 0x000fec0003800000 */
[----:B---3--:R4:W-:Y:S02]  /*85f0*/  REDG.E.ADD.F32.FTZ.RN.STRONG.GPU desc[UR22][R14.64+-0x180], R13 ;  /* 0xfffe800d0e0079a6 */ /* 0x0089e4000c10f396 */
.L_x_14713:
[----:B------:R-:W-:Y:S05]  /*8600*/  BSYNC B0 ;  /* 0x0000000000007941 */ /* 0x000fea0003800000 */
.L_x_14712:
[----:B---34-:R3:W4:Y:S01]  /*8610*/  LDS R13, [R175+0x1740] ;  /* 0x00174000af0d7984 */ /* 0x0187220000000800 */
[----:B------:R-:W-:Y:S01]  /*8620*/  BSSY B0, `(.L_x_14714) ;  /* 0x0000004000007945 */ /* 0x000fe20003800000 */
[----:B------:R-:W-:-:S03]  /*8630*/  LEA R189, R189, UR18, 0x2 ;  /* 0x00000012bdbd7c11 */ /* 0x000fc6000f8e10ff */
[----:B------:R-:W-:Y:S05]  /*8640*/  @!P4 BRA `(.L_x_14715) ;  /* 0x000000000004c947 */ /* 0x000fea0003800000 */
[----:B----4-:R4:W-:Y:S02]  /*8650*/  REDG.E.ADD.F32.FTZ.RN.STRONG.GPU desc[UR22][R14.64+-0x100], R13 ;  /* 0xffff000d0e0079a6 */ /* 0x0109e4000c10f396 */
.L_x_14715:
[----:B------:R-:W-:Y:S05]  /*8660*/  BSYNC B0 ;  /* 0x0000000000007941 */ /* 0x000fea0003800000 */
.L_x_14714:
[----:B----4-:R4:W0:Y:S01]  /*8670*/  LDS R13, [R189+0x17c0] ;  /* 0x0017c000bd0d7984 */ /* 0x0108220000000800 */
[----:B------:R-:W-:Y:S01]  /*8680*/  BSSY B0, `(.L_x_14716) ;  /* 0x0000004000007945 */ /* 0x000fe20003800000 */
[----:B-1----:R-:W-:-:S03]  /*8690*/  FADD.FTZ R12, R210, R177 ;  /* 0x000000b1d20c7221 */ /* 0x002fc60000010000 */
[----:B------:R-:W-:Y:S05]  /*86a0*/  @!P5 BRA `(.L_x_14717) ;  /* 0x000000000004d947 */ /* 0x000fea0003800000 */
[----:B0-----:R1:W-:Y:S02]  /*86b0*/  REDG.E.ADD.F32.FTZ.RN.STRONG.GPU desc[UR22][R14.64+-0x80], R13 ;  /* 0xffff800d0e0079a6 */ /* 0x0013e4000c10f396 */
.L_x_14717:
[----:B------:R-:W-:Y:S05]  /*86c0*/  BSYNC B0 ;  /* 0x0000000000007941 */ /* 0x000fea0003800000 */
.L_x_14716:
[----:B------:R-:W5:Y:S01]  /*86d0*/  SHFL.DOWN PT, R210, R141, 0x1, 0x1f ;  /* 0x08201f008dd27f89 */ /* 0x000f6200000e0000 */
[----:B------:R-:W-:Y:S01]  /*86e0*/  ISETP.GT.AND P0, PT, R100, 0x1e, PT ;  /* 0x0000001e6400780c */ /* 0x000fe20003f04270 */
[----:B------:R-:W-:Y:S01]  /*86f0*/  FMUL.FTZ R209, R20, R209 ;  /* 0x000000d114d17220 */ /* 0x000fe20000410000 */
[----:B01----:R-:W-:Y:S01]  /*8700*/  MOV R13, R141 ;  /* 0x0000008d000d7202 */ /* 0x003fe20000000f00 */
[----:B---3--:R-:W0:Y:S01]  /*8710*/  SHFL.DOWN PT, R175, R227, 0x1, 0x1f ;  /* 0x08201f00e3af7f89 */ /* 0x008e2200000e0000 */
[----:B------:R-:W-:Y:S01]  /*8720*/  MOV R14, R227 ;  /* 0x000000e3000e7202 */ /* 0x000fe20000000f00 */
[----:B------:R-:W-:Y:S01]  /*8730*/  FMUL.FTZ R160, R183, R160 ;  /* 0x000000a0b7a07220 */ /* 0x000fe20000410000 */
[----:B------:R-:W-:Y:S01]  /*8740*/  MOV R15, R225 ;  /* 0x000000e1000f7202 */ /* 0x000fe20000000f00 */
[----:B------:R-:W1:Y:S01]  /*8750*/  SHFL.DOWN PT, R212, R225, 0x1, 0x1f ;  /* 0x08201f00e1d47f89 */ /* 0x000e6200000e0000 */
[----:B------:R-:W-:Y:S01]  /*8760*/  FMUL.FTZ R139, R186, R139 ;  /* 0x0000008bba8b7220 */ /* 0x000fe20000410000 */
[----:B------:R-:W-:Y:S01]  /*8770*/  FFMA.FTZ R209, R134, R208, R209 ;  /* 0x000000d086d17223 */ /* 0x000fe200000100d1 */
[----:B------:R-:W-:Y:S01]  /*8780*/  FFMA.FTZ R185, R185, R162, R160 ;  /* 0x000000a2b9b97223 */ /* 0x000fe200000100a0 */
[----:B------:R-:W3:Y:S01]  /*8790*/  SHFL.DOWN PT, R143, R12, 0x1, 0x1f ;  /* 0x08201f000c8f7f89 */ /* 0x000ee200000e0000 */
[----:B------:R-:W-:Y:S01]  /*87a0*/  FFMA.FTZ R2, R2, R171, R139 ;  /* 0x000000ab02027223 */ /* 0x000fe2000001008b */
[----:B------:R-:W-:Y:S01]  /*87b0*/  FMUL.FTZ R16, R16, R133 ;  /* 0x0000008510107220 */ /* 0x000fe20000410000 */
[----:B------:R-:W-:Y:S01]  /*87c0*/  FFMA.FTZ R22, R22, R209, R185 ;  /* 0x000000d116167223 */ /* 0x000fe200000100b9 */
[----:B------:R-:W-:Y:S01]  /*87d0*/  FMUL.FTZ R155, R176, R155 ;  /* 0x0000009bb09b7220 */ /* 0x000fe20000410000 */
[----:B------:R-:W-:Y:S01]  /*87e0*/  FFMA.FTZ R2, R23, R140, R2 ;  /* 0x0000008c17027223 */ /* 0x000fe20000010002 */
[----:B------:R-:W-:Y:S01]  /*87f0*/  FFMA.FTZ R17, R17, R136, R16 ;  /* 0x0000008811117223 */ /* 0x000fe20000010010 */
[----:B------:R-:W-:Y:S01]  /*8800*/  FADD.FTZ R59, R22, R59 ;  /* 0x0000003b163b7221 */ /* 0x000fe20000010000 */
[----:B------:R-:W-:Y:S01]  /*8810*/  FFMA.FTZ R178, R178, R157, R155 ;  /* 0x0000009db2b27223 */ /* 0x000fe2000001009b */
[----:B------:R-:W-:Y:S01]  /*8820*/  FADD.FTZ R61, R2, R61 ;  /* 0x0000003d023d7221 */ /* 0x000fe20000010000 */
        /* <DEDUP_REMOVED lines=9> */
[----:B------:R-:W-:Y:S01]  /*88c0*/  FMUL.FTZ R159, R172, R159 ;  /* 0x0000009fac9f7220 */ /* 0x000fe20000410000 */
[----:B-1----:R-:W-:Y:S01]  /*88d0*/  @!P0 FADD.FTZ R15, R15, R212 ;  /* 0x000000d40f0f8221 */ /* 0x002fe20000010000 */
[----:B------:R-:W-:Y:S01]  /*88e0*/  FFMA.FTZ R2, R123, R202, R2 ;  /* 0x000000ca7b027223 */ /* 0x000fe20000010002 */
[----:B------:R-:W-:Y:S01]  /*88f0*/  FFMA.FTZ R21, R21, R142, R144 ;  /* 0x0000008e15157223 */ /* 0x000fe20000010090 */
[----:B------:R-:W-:Y:S01]  /*8900*/  FFMA.FTZ R174, R174, R161, R159 ;  /* 0x000000a1aeae7223 */ /* 0x000fe2000001009f */
[----:B---3--:R-:W-:Y:S01]  /*8910*/  @!P0 FADD.FTZ R12, R143, R12 ;  /* 0x0000000c8f0c8221 */ /* 0x008fe20000010000 */
[----:B------:R-:W1:Y:S01]  /*8920*/  SHFL.DOWN PT, R210, R15, 0x2, 0x1f ;  /* 0x08401f000fd27f89 */ /* 0x000e6200000e0000 */
[----:B------:R-:W-:Y:S01]  /*8930*/  ISETP.GT.AND P0, PT, R100, 0x1d, PT ;  /* 0x0000001d6400780c */ /* 0x000fe20003f04270 */
[-C--:B------:R-:W-:Y:S01]  /*8940*/  FFMA.FTZ R69, R86, R2.reuse, R69 ;  /* 0x0000000256457223 */ /* 0x080fe20000010045 */
[----:B------:R-:W-:Y:S01]  /*8950*/  FFMA.FTZ R119, R119, R2, R174 ;  /* 0x0000000277777223 */ /* 0x000fe200000100ae */
[----:B------:R-:W3:Y:S01]  /*8960*/  SHFL.DOWN PT, R143, R14, 0x2, 0x1f ;  /* 0x08401f000e8f7f89 */ /* 0x000ee200000e0000 */
[----:B------:R-:W-:Y:S01]  /*8970*/  FMUL.FTZ R2, R115, R197 ;  /* 0x000000c573027220 */ /* 0x000fe20000410000 */
[----:B------:R-:W-:Y:S01]  /*8980*/  ISETP.NE.AND P1, PT, R100, RZ, PT ;  /* 0x000000ff6400720c */ /* 0x000fe20003f25270 */
[----:B------:R-:W-:Y:S01]  /*8990*/  FADD.FTZ R60, R21, R60 ;  /* 0x0000003c153c7221 */ /* 0x000fe20000010000 */
        /* <DEDUP_REMOVED lines=16> */
[----:B-1----:R-:W-:Y:S01]  /*8aa0*/  @!P0 FADD.FTZ R15, R15, R210 ;  /* 0x000000d20f0f8221 */ /* 0x002fe20000010000 */
[----:B------:R-:W-:Y:S01]  /*8ab0*/  FMUL.FTZ R154, R33, R154 ;  /* 0x0000009a219a7220 */ /* 0x000fe20000410000 */
[----:B------:R-:W-:Y:S01]  /*8ac0*/  FMUL.FTZ R191, R108, R191 ;  /* 0x000000bf6cbf7220 */ /* 0x000fe20000410000 */
[----:B------:R-:W-:Y:S01]  /*8ad0*/  FMUL.FTZ R32, R32, R147 ;  /* 0x0000009320207220 */ /* 0x000fe20000410000 */
[----:B---3--:R-:W-:Y:S01]  /*8ae0*/  @!P0 FADD.FTZ R14, R14, R143 ;  /* 0x0000008f0e0e8221 */ /* 0x008fe20000010000 */
[----:B------:R-:W1:Y:S01]  /*8af0*/  SHFL.DOWN PT, R22, R15, 0x4, 0x1f ;  /* 0x08801f000f167f89 */ /* 0x000e6200000e0000 */
[----:B------:R-:W-:Y:S01]  /*8b00*/  FMUL.FTZ R232, R103, R232 ;  /* 0x000000e867e87220 */ /* 0x000fe20000410000 */
[----:B------:R-:W-:Y:S01]  /*8b10*/  FMUL.FTZ R30, R30, R145 ;  /* 0x000000911e1e7220 */ /* 0x000fe20000410000 */
        /* <DEDUP_REMOVED lines=42> */
[----:B------:R-:W-:Y:S01]  /*8dc0*/  FFMA.FTZ R76, R91, R209, R76 ;  /* 0x000000d15b4c7223 */ /* 0x000fe2000001004c */
[----:B------:R-:W-:Y:S01]  /*8dd0*/  FFMA.FTZ R73, R90, R140, R73 ;  /* 0x0000008c5a497223 */ /* 0x000fe20000010049 */
[----:B0-----:R-:W-:Y:S01]  /*8de0*/  @!P0 FADD.FTZ R13, R13, R16 ;  /* 0x000000100d0d8221 */ /* 0x001fe20000010000 */
[----:B------:R-:W-:Y:S01]  /*8df0*/  FFMA.FTZ R68, R83, R21, R68 ;  /* 0x0000001553447223 */ /* 0x000fe20000010044 */
[----:B------:R-:W-:Y:S01]  /*8e00*/  FFMA.FTZ R66, R81, R137, R66 ;  /* 0x0000008951427223 */ /* 0x000fe20000010042 */
[----:B------:R-:W-:Y:S01]  /*8e10*/  FADD.FTZ R58, R181, R58 ;  /* 0x0000003ab53a7221 */ /* 0x000fe20000010000 */
[----:B------:R-:W-:Y:S01]  /*8e20*/  FADD.FTZ R62, R187, R62 ;  /* 0x0000003ebb3e7221 */ /* 0x000fe20000010000 */
[----:B------:R-:W0:Y:S01]  /*8e30*/  SHFL.DOWN PT, R16, R13, 0x10, 0x1f ;  /* 0x0a001f000d107f89 */ /* 0x000e2200000e0000 */
[----:B-1----:R-:W-:Y:S01]  /*8e40*/  @!P0 FADD.FTZ R15, R15, R20 ;  /* 0x000000140f0f8221 */ /* 0x002fe20000010000 */
[----:B------:R-:W-:Y:S01]  /*8e50*/  FFMA.FTZ R75, R92, R204, R75 ;  /* 0x000000cc5c4b7223 */ /* 0x000fe2000001004b */
[----:B------:R-:W-:Y:S01]  /*8e60*/  FFMA.FTZ R74, R89, R135, R74 ;  /* 0x00000087594a7223 */ /* 0x000fe2000001004a */
[----:B------:R-:W-:Y:S01]  /*8e70*/  FADD.FTZ R57, R178, R57 ;  /* 0x00000039b2397221 */ /* 0x000fe20000010000 */
[----:B---3--:R-:W-:Y:S01]  /*8e80*/  @!P0 FADD.FTZ R14, R14, R19 ;  /* 0x000000130e0e8221 */ /* 0x008fe20000010000 */
[----:B------:R-:W1:Y:S01]  /*8e90*/  SHFL.DOWN PT, R18, R15, 0x10, 0x1f ;  /* 0x0a001f000f127f89 */ /* 0x000e6200000e0000 */
[----:B------:R-:W-:Y:S01]  /*8ea0*/  FADD.FTZ R63, R26, R63 ;  /* 0x0000003f1a3f7221 */ /* 0x000fe20000010000 */
[----:B------:R-:W-:Y:S01]  /*8eb0*/  FFMA.FTZ R65, R82, R218, R65 ;  /* 0x000000da52417223 */ /* 0x000fe20000010041 */
[----:B-----5:R-:W-:Y:S01]  /*8ec0*/  @!P0 FADD.FTZ R12, R12, R17 ;  /* 0x000000110c0c8221 */ /* 0x020fe20000010000 */
[----:B------:R-:W3:Y:S01]  /*8ed0*/  SHFL.DOWN PT, R19, R14, 0x10, 0x1f ;  /* 0x0a001f000e137f89 */ /* 0x000ee200000e0000 */
[----:B------:R-:W-:Y:S01]  /*8ee0*/  ISETP.GT.AND P0, PT, R100, 0xf, PT ;  /* 0x0000000f6400780c */ /* 0x000fe20003f04270 */
[----:B------:R-:W-:Y:S01]  /*8ef0*/  FADD.FTZ R56, R119, R56 ;  /* 0x0000003877387221 */ /* 0x000fe20000010000 */
[----:B------:R-:W-:Y:S01]  /*8f00*/  FADD.FTZ R64, R25, R64 ;  /* 0x0000004019407221 */ /* 0x000fe20000010000 */
[----:B------:R-:W5:Y:S01]  /*8f10*/  SHFL.DOWN PT, R17, R12, 0x10, 0x1f ;  /* 0x0a001f000c117f89 */ /* 0x000f6200000e0000 */
        /* <DEDUP_REMOVED lines=14> */
[----:B------:R-:W-:Y:S01]  /*9000*/  FADD.FTZ R49, R30, R49 ;  /* 0x000000311e317221 */ /* 0x000fe20000010000 */
        /* <DEDUP_REMOVED lines=17> */
.L_x_14719:
[----:B------:R-:W-:Y:S05]  /*9120*/  BSYNC B0 ;  /* 0x0000000000007941 */ /* 0x000fea0003800000 */
.L_x_14718:
[----:B------:R-:W-:Y:S02]  /*9130*/  UIADD3 UR7, UR7, 0x1, URZ ;  /* 0x0000000107077890 */ /* 0x000fe4000fffe03f */
[----:B------:R-:W-:Y:S02]  /*9140*/  UIADD3 UR8, UP1, UR8, 0x1, URZ ;  /* 0x0000000108087890 */ /* 0x000fe4000ff3e03f */
[----:B------:R-:W-:Y:S02]  /*9150*/  UISETP.GE.AND UP0, UPT, UR7, UR52, UPT ;  /* 0x000000340700728c */ /* 0x000fe4000bf06270 */
[----:B------:R-:W-:-:S04]  /*9160*/  UIADD3.X UR9, URZ, UR9, URZ, UP1, !UPT ;  /* 0x000000093f097290 */ /* 0x000fc80008ffe43f */
[----:B------:R-:W-:-:S13]  /*9170*/  PLOP3.LUT P0, PT, PT, PT, UP0, 0x80, 0x0 ;  /* 0x000000000000781c */ /* 0x000fda0003f0f008 */
[----:B------:R-:W-:Y:S05]  /*9180*/  @!P0 BRA `(.L_x_14720) ;  /* 0xffffff8400808947 */ /* 0x000fea000383ffff */
.L_x_14641:
[----:B------:R-:W-:Y:S01]  /*9190*/  BAR.SYNC.DEFER_BLOCKING 0x0 ;  /* 0x0000000000007b1d */ /* 0x000fe20000010000 */
[----:B------:R-:W-:Y:S01]  /*91a0*/  F2FP.BF16.F32.PACK_AB R7, R69, R78 ;  /* 0x0000004e4507723e */ /* 0x000fe200000010ff */
[----:B------:R-:W-:Y:S01]  /*91b0*/  UIADD3 UR7, UR13, -0x1, URZ ;  /* 0xffffffff0d077890 */ /* 0x000fe2000fffe03f */
[----:B------:R-:W-:Y:S01]  /*91c0*/  F2FP.BF16.F32.PACK_AB R6, R70, R77 ;  /* 0x0000004d4606723e */ /* 0x000fe200000010ff */
[----:B------:R-:W-:Y:S01]  /*91d0*/  USHF.R.S32.HI UR28, URZ, 0x1f, UR11 ;  /* 0x0000001f3f1c7899 */ /* 0x000fe2000801140b */
[----:B------:R-:W-:Y:S01]  /*91e0*/  F2FP.BF16.F32.PACK_AB R5, R71, R80 ;  /* 0x000000504705723e */ /* 0x000fe200000010ff */
[----:B------:R-:W-:Y:S01]  /*91f0*/  USHF.L.U32 UR8, UR7, 0x9, URZ ;  /* 0x0000000907087899 */ /* 0x000fe2000800063f */
[----:B------:R-:W-:Y:S01]  /*9200*/  F2FP.BF16.F32.PACK_AB R4, R72, R79 ;  /* 0x0000004f4804723e */ /* 0x000fe200000010ff */
[----:B------:R-:W-:Y:S01]  /*9210*/  ULDC.64 UR26, c[0x0][0x388] ;  /* 0x0000e200001a7ab9 */ /* 0x000fe20000000a00 */
[----:B------:R-:W-:Y:S01]  /*9220*/  F2FP.BF16.F32.PACK_AB R71, R65, R74 ;  /* 0x0000004a4147723e */ /* 0x000fe200000010ff */
[----:B------:R-:W-:Y:S01]  /*9230*/  USHF.R.S32.HI UR9, URZ, 0x1f, UR8 ;  /* 0x0000001f3f097899 */ /* 0x000fe20008011408 */
[----:B------:R-:W-:Y:S01]  /*9240*/  F2FP.BF16.F32.PACK_AB R70, R66, R73 ;  /* 0x000000494246723e */ /* 0x000fe200000010ff */
[----:B------:R-:W-:Y:S01]  /*9250*/  USHF.R.S32.HI UR29, URZ, 0x1f, UR10 ;  /* 0x0000001f3f1d7899 */ /* 0x000fe2000801140a */
[----:B------:R-:W-:Y:S01]  /*9260*/  F2FP.BF16.F32.PACK_AB R69, R67, R76 ;  /* 0x0000004c4345723e */ /* 0x000fe200000010ff */
[----:B------:R-:W-:Y:S01]  /*9270*/  UIADD3 UR16, UP1, UR16, -0x800, URZ ;  /* 0xfffff80010107890 */ /* 0x000fe2000ff3e03f */
[----:B------:R-:W-:Y:S01]  /*9280*/  F2FP.BF16.F32.PACK_AB R68, R68, R75 ;  /* 0x0000004b4444723e */ /* 0x000fe200000010ff */
[----:B------:R-:W-:Y:S01]  /*9290*/  UIADD3 UR51, UP2, UR51, -0x400, URZ ;  /* 0xfffffc0033337890 */ /* 0x000fe2000ff5e03f */
[----:B------:R-:W-:Y:S01]  /*92a0*/  LEA R30, R100, UR18, 0x5 ;  /* 0x00000012641e7c11 */ /* 0x000fe2000f8e28ff */
[----:B------:R-:W-:Y:S01]  /*92b0*/  UIMAD UR18, UR28, UR26, URZ ;  /* 0x0000001a1c1272a4 */ /* 0x000fe2000f8e023f */
[----:B------:R-:W-:Y:S01]  /*92c0*/  F2FP.BF16.F32.PACK_AB R16, R50, R49 ;  /* 0x000000313210723e */ /* 0x000fe200000010ff */
[----:B------:R-:W-:Y:S01]  /*92d0*/  UIADD3 UR49, UP3, UR49, -0x400, URZ ;  /* 0xfffffc0031317890 */ /* 0x000fe2000ff7e03f */
[----:B------:R-:W-:Y:S01]  /*92e0*/  F2FP.BF16.F32.PACK_AB R17, R52, R51 ;  /* 0x000000333411723e */ /* 0x000fe200000010ff */
[----:B------:R-:W-:Y:S01]  /*92f0*/  UIMAD UR24, UR11, UR27, UR18 ;  /* 0x0000001b0b1872a4 */ /* 0x000fe2000f8e0212 */
[----:B------:R-:W-:Y:S01]  /*9300*/  F2FP.BF16.F32.PACK_AB R19, R56, R55 ;  /* 0x000000373813723e */ /* 0x000fe200000010ff */
[----:B------:R3:W-:Y:S01]  /*9310*/  STS.128 [R30], R4 ;  /* 0x000000041e007388 */ /* 0x0007e20000000c00 */
[----:B------:R-:W-:Y:S01]  /*9320*/  UIMAD.WIDE.U32 UR18, UR11, UR26, UR8 ;  /* 0x0000001a0b1272a5 */ /* 0x000fe2000f8e0008 */
[----:B------:R-:W-:Y:S01]  /*9330*/  F2FP.BF16.F32.PACK_AB R18, R54, R53 ;  /* 0x000000353612723e */ /* 0x000fe200000010ff */
[----:B------:R-:W-:Y:S01]  /*9340*/  UIADD3 UR14, UP4, UR14, -0x400, URZ ;  /* 0xfffffc000e0e7890 */ /* 0x000fe2000ff9e03f */
[----:B------:R-:W-:Y:S01]  /*9350*/  STS.128 [R30+0x10], R68 ;  /* 0x000010441e007388 */ /* 0x000fe20000000c00 */
[----:B------:R-:W-:-:S03]  /*9360*/  NOP ;  /* 0x0000000000007918 */ /* 0x000fc60000000000 */
[----:B------:R-:W5:Y:S01]  /*9370*/  LDS.128 R8, [R97] ;  /* 0x0000000061087984 */ /* 0x000f620000000c00 */
[----:B------:R-:W-:Y:S01]  /*9380*/  ULDC.64 UR26, c[0x0][0x390] ;  /* 0x0000e400001a7ab9 */ /* 0x000fe20000000a00 */
[----:B------:R-:W-:Y:S01]  /*9390*/  UIADD3 UR19, UR19, UR24, URZ ;  /* 0x0000001813137290 */ /* 0x000fe2000fffe03f */
[----:B------:R-:W-:Y:S01]  /*93a0*/  F2FP.BF16.F32.PACK_AB R23, R64, R63 ;  /* 0x0000003f4017723e */ /* 0x000fe200000010ff */
[----:B01----:R-:W0:Y:S01]  /*93b0*/  LDS.128 R12, [R97+0x200] ;  /* 0x00020000610c7984 */ /* 0x003e220000000c00 */
[----:B------:R-:W-:Y:S01]  /*93c0*/  UIMAD UR24, UR29, UR26, URZ ;  /* 0x0000001a1d1872a4 */ /* 0x000fe2000f8e023f */
[----:B------:R-:W-:Y:S01]  /*93d0*/  F2FP.BF16.F32.PACK_AB R22, R62, R61 ;  /* 0x0000003d3e16723e */ /* 0x000fe200000010ff */
[----:B------:R-:W-:Y:S01]  /*93e0*/  UIMAD.WIDE.U32 UR18, UR10, UR26, UR18 ;  /* 0x0000001a0a1272a5 */ /* 0x000fe2000f8e0012 */
[----:B------:R-:W-:Y:S01]  /*93f0*/  F2FP.BF16.F32.PACK_AB R21, R60, R59 ;  /* 0x0000003b3c15723e */ /* 0x000fe200000010ff */
[----:B------:R-:W-:Y:S01]  /*9400*/  UIMAD UR24, UR10, UR27, UR24 ;  /* 0x0000001b0a1872a4 */ /* 0x000fe2000f8e0218 */
[----:B------:R-:W-:Y:S01]  /*9410*/  F2FP.BF16.F32.PACK_AB R20, R58, R57 ;  /* 0x000000393a14723e */ /* 0x000fe200000010ff */
[----:B---3--:R-:W-:Y:S01]  /*9420*/  FADD.FTZ R5, R104, R49 ;  /* 0x0000003168057221 */ /* 0x008fe20000010000 */
[----:B------:R-:W-:Y:S01]  /*9430*/  ULDC.64 UR26, c[0x0][0x3e0] ;  /* 0x0000f800001a7ab9 */ /* 0x000fe20000000a00 */
[----:B------:R-:W-:-:S02]  /*9440*/  UIADD3 UR24, UR19, UR24, URZ ;  /* 0x0000001813187290 */ /* 0x000fc4000fffe03f */
[----:B------:R-:W-:Y:S01]  /*9450*/  ULEA UR19, UP0, UR18, UR26, 0x1 ;  /* 0x0000001a12137291 */ /* 0x000fe2000f80083f */
[----:B------:R-:W-:Y:S01]  /*9460*/  FADD.FTZ R0, R5, R50 ;  /* 0x0000003205007221 */ /* 0x000fe20000010000 */
[----:B------:R-:W-:Y:S02]  /*9470*/  UIADD3 UR6, UR6, 0x1, URZ ;  /* 0x0000000106067890 */ /* 0x000fe4000fffe03f */
[----:B------:R-:W-:Y:S01]  /*9480*/  ULEA.HI.X UR18, UR18, UR27, UR24, 0x1, UP0 ;  /* 0x0000001b12127291 */ /* 0x000fe200080f0c18 */
[----:B------:R-:W-:Y:S01]  /*9490*/  FADD.FTZ R5, R0, R51 ;  /* 0x0000003300057221 */ /* 0x000fe20000010000 */
[----:B------:R-:W-:Y:S01]  /*94a0*/  MOV R2, UR19 ;  /* 0x0000001300027c02 */ /* 0x000fe20008000f00 */
[----:B------:R-:W-:Y:S01]  /*94b0*/  ULDC.64 UR24, c[0x0][0x3a8] ;  /* 0x0000ea0000187ab9 */ /* 0x000fe20000000a00 */
[----:B------:R-:W-:Y:S01]  /*94c0*/  UIADD3.X UR17, UR17, -0x1, URZ, UP1, !UPT ;  /* 0xffffffff11117890 */ /* 0x000fe20008ffe43f */
[----:B------:R-:W-:Y:S01]  /*94d0*/  FADD.FTZ R52, R5, R52 ;  /* 0x0000003405347221 */ /* 0x000fe20000010000 */
[----:B------:R-:W-:Y:S01]  /*94e0*/  MOV R3, UR18 ;  /* 0x0000001200037c02 */ /* 0x000fe20008000f00 */
[----:B------:R-:W-:-:S02]  /*94f0*/  UIMAD UR18, UR28, UR24, URZ ;  /* 0x000000181c1272a4 */ /* 0x000fc4000f8e023f */
[----:B------:R-:W-:Y:S01]  /*9500*/  UIMAD.WIDE.U32 UR8, UR11, UR24, UR8 ;  /* 0x000000180b0872a5 */ /* 0x000fe2000f8e0008 */
[----:B------:R-:W-:Y:S01]  /*9510*/  FADD.FTZ R53, R52, R53 ;  /* 0x0000003534357221 */ /* 0x000fe20000010000 */
[----:B------:R-:W-:Y:S01]  /*9520*/  IMAD.WIDE R2, R98, 0x10, R2 ;  /* 0x0000001062027825 */ /* 0x000fe200078e0202 */
[----:B------:R-:W-:-:S03]  /*9530*/  UIMAD UR18, UR11, UR25, UR18 ;  /* 0x000000190b1272a4 */ /* 0x000fc6000f8e0212 */
[----:B------:R-:W-:Y:S01]  /*9540*/  FADD.FTZ R54, R53, R54 ;  /* 0x0000003635367221 */ /* 0x000fe20000010000 */
[----:B------:R-:W-:Y:S01]  /*9550*/  ULDC.64 UR24, c[0x0][0x3b0] ;  /* 0x0000ec0000187ab9 */ /* 0x000fe20000000a00 */
[----:B------:R-:W-:Y:S02]  /*9560*/  UIADD3 UR9, UR9, UR18, URZ ;  /* 0x0000001209097290 */ /* 0x000fe4000fffe03f */
[----:B------:R-:W-:Y:S01]  /*9570*/  UIMAD UR18, UR29, UR24, URZ ;  /* 0x000000181d1272a4 */ /* 0x000fe2000f8e023f */
[----:B------:R-:W-:Y:S01]  /*9580*/  FADD.FTZ R55, R54, R55 ;  /* 0x0000003736377221 */ /* 0x000fe20000010000 */
[----:B------:R-:W-:Y:S01]  /*9590*/  UIMAD.WIDE.U32 UR8, UR10, UR24, UR8 ;  /* 0x000000180a0872a5 */ /* 0x000fe2000f8e0008 */
[----:B-----5:R-:W-:Y:S01]  /*95a0*/  STG.E.128 desc[UR22][R2.64], R8 ;  /* 0x0000000802007986 */ /* 0x020fe2000c101d16 */
[----:B------:R-:W-:Y:S01]  /*95b0*/  UIMAD UR18, UR10, UR25, UR18 ;  /* 0x000000190a1272a4 */ /* 0x000fe2000f8e0212 */
[----:B------:R-:W-:Y:S01]  /*95c0*/  FADD.FTZ R56, R55, R56 ;  /* 0x0000003837387221 */ /* 0x000fe20000010000 */
[----:B------:R-:W-:Y:S01]  /*95d0*/  UIADD3.X UR50, UR50, -0x1, URZ, UP2, !UPT ;  /* 0xffffffff32327890 */ /* 0x000fe200097fe43f */
[----:B0-----:R0:W-:Y:S01]  /*95e0*/  STG.E.128 desc[UR22][R2.64+0x200], R12 ;  /* 0x0002000c02007986 */ /* 0x0011e2000c101d16 */
[----:B------:R-:W-:Y:S01]  /*95f0*/  ULDC.64 UR24, c[0x0][0x3f0] ;  /* 0x0000fc0000187ab9 */ /* 0x000fe20000000a00 */
[----:B------:R-:W-:Y:S01]  /*9600*/  UIADD3 UR18, UR9, UR18, URZ ;  /* 0x0000001209127290 */ /* 0x000fe2000fffe03f */
[----:B------:R-:W-:Y:S01]  /*9610*/  FADD.FTZ R57, R56, R57 ;  /* 0x0000003938397221 */ /* 0x000fe20000010000 */
[----:B------:R-:W-:Y:S01]  /*9620*/  BAR.SYNC.DEFER_BLOCKING 0x0 ;  /* 0x0000000000007b1d */ /* 0x000fe20000010000 */
[----:B------:R-:W-:-:S02]  /*9630*/  ULEA UR9, UP0, UR8, UR24, 0x1 ;  /* 0x0000001808097291 */ /* 0x000fc4000f80083f */
[----:B------:R-:W-:Y:S01]  /*9640*/  FADD.FTZ R58, R57, R58 ;  /* 0x0000003a393a7221 */ /* 0x000fe20000010000 */
[----:B------:R-:W-:Y:S02]  /*9650*/  UIADD3.X UR48, UR48, -0x1, URZ, UP3, !UPT ;  /* 0xffffffff30307890 */ /* 0x000fe40009ffe43f */
[----:B------:R-:W-:Y:S01]  /*9660*/  ULEA.HI.X UR8, UR8, UR25, UR18, 0x1, UP0 ;  /* 0x0000001908087291 */ /* 0x000fe200080f0c12 */
[----:B------:R-:W-:Y:S01]  /*9670*/  FADD.FTZ R59, R58, R59 ;  /* 0x0000003b3a3b7221 */ /* 0x000fe20000010000 */
[----:B------:R-:W-:Y:S02]  /*9680*/  UISETP.GT.AND UP0, UPT, UR13, 0x1, UPT ;  /* 0x000000010d00788c */ /* 0x000fe4000bf04270 */
[----:B------:R-:W-:Y:S01]  /*9690*/  UIADD3.X UR15, UR15, -0x1, URZ, UP4, !UPT ;  /* 0xffffffff0f0f7890 */ /* 0x000fe2000a7fe43f */
[----:B------:R-:W-:Y:S01]  /*96a0*/  FADD.FTZ R60, R59, R60 ;  /* 0x0000003c3b3c7221 */ /* 0x000fe20000010000 */
[----:B------:R-:W-:Y:S01]  /*96b0*/  UMOV UR13, UR7 ;  /* 0x00000007000d7c82 */ /* 0x000fe20008000000 */
[----:B0-----:R-:W-:-:S02]  /*96c0*/  MOV R2, UR9 ;  /* 0x0000000900027c02 */ /* 0x001fc40008000f00 */
[----:B------:R-:W-:Y:S01]  /*96d0*/  FADD.FTZ R61, R60, R61 ;  /* 0x0000003d3c3d7221 */ /* 0x000fe20000010000 */
[----:B------:R-:W-:Y:S02]  /*96e0*/  MOV R3, UR8 ;  /* 0x0000000800037c02 */ /* 0x000fe40008000f00 */
[----:B------:R-:W-:Y:S01]  /*96f0*/  PLOP3.LUT P0, PT, PT, PT, UP0, 0x80, 0x0 ;  /* 0x000000000000781c */ /* 0x000fe20003f0f008 */
[----:B------:R-:W-:Y:S01]  /*9700*/  FADD.FTZ R62, R61, R62 ;  /* 0x0000003e3d3e7221 */ /* 0x000fe20000010000 */
[----:B------:R-:W-:-:S04]  /*9710*/  IMAD.WIDE R2, R98, 0x10, R2 ;  /* 0x0000001062027825 */ /* 0x000fc800078e0202 */
[----:B------:R-:W-:Y:S01]  /*9720*/  FADD.FTZ R63, R62, R63 ;  /* 0x0000003f3e3f7221 */ /* 0x000fe20000010000 */
[----:B------:R-:W-:Y:S03]  /*9730*/  STS.128 [R30], R16 ;  /* 0x000000101e007388 */ /* 0x000fe60000000c00 */
[----:B------:R-:W-:Y:S01]  /*9740*/  FADD.FTZ R104, R63, R64 ;  /* 0x000000403f687221 */ /* 0x000fe20000010000 */
[----:B------:R-:W-:Y:S01]  /*9750*/  STS.128 [R30+0x10], R20 ;  /* 0x000010141e007388 */ /* 0x000fe20000000c00 */
[----:B------:R-:W-:-:S03]  /*9760*/  NOP ;  /* 0x0000000000007918 */ /* 0x000fc60000000000 */
[----:B------:R-:W0:Y:S04]  /*9770*/  LDS.128 R8, [R97] ;  /* 0x0000000061087984 */ /* 0x000e280000000c00 */
[----:B------:R-:W1:Y:S04]  /*9780*/  LDS.128 R24, [R97+0x200] ;  /* 0x0002000061187984 */ /* 0x000e680000000c00 */
[----:B0-----:R0:W-:Y:S04]  /*9790*/  STG.E.128 desc[UR22][R2.64], R8 ;  /* 0x0000000802007986 */ /* 0x0011e8000c101d16 */
[----:B-1----:R0:W-:Y:S01]  /*97a0*/  STG.E.128 desc[UR22][R2.64+0x200], R24 ;  /* 0x0002001802007986 */ /* 0x0021e2000c101d16 */
[----:B------:R-:W-:Y:S05]  /*97b0*/  @P0 BRA `(.L_x_14721) ;  /* 0xffffff70009c0947 */ /* 0x000fea000383ffff */
.L_x_14639:
[----:B------:R-:W-:Y:S02]  /*97c0*/  ULDC.64 UR4, c[0x0][0x3d8] ;  /* 0x0000f60000047ab9 */ /* 0x000fe40000000a00 */
[----:B------:R-:W-:-:S04]  /*97d0*/  ISETP.NE.U32.AND P0, PT, RZ, UR4, PT ;  /* 0x00000004ff007c0c */ /* 0x000fc8000bf05070 */
[----:B------:R-:W-:-:S13]  /*97e0*/  ISETP.NE.AND.EX P0, PT, RZ, UR5, PT, P0 ;  /* 0x00000005ff007c0c */ /* 0x000fda000bf05300 */
[----:B------:R-:W-:Y:S05]  /*97f0*/  @!P0 BRA `(.L_x_14722) ;  /* 0x00000000006c8947 */ /* 0x000fea0003800000 */
[----:B------:R-:W1:Y:S01]  /*9800*/  SHFL.DOWN P0, R0, R101, 0x1, 0x1f ;  /* 0x08201f0065007f89 */ /* 0x000e620000000000 */
[----:B------:R-:W-:Y:S01]  /*9810*/  BSSY B0, `(.L_x_14722) ;  /* 0x0000019000007945 */ /* 0x000fe20003800000 */
[----:B------:R-:W3:Y:S01]  /*9820*/  S2R R4, SR_LANEID ;  /* 0x0000000000047919 */ /* 0x000ee20000000000 */
[----:B------:R-:W5:Y:S01]  /*9830*/  S2R R6, SR_TID.X ;  /* 0x0000000000067919 */ /* 0x000f620000002100 */
[----:B-1----:R-:W-:-:S05]  /*9840*/  @P0 FADD R0, R0, R101 ;  /* 0x0000006500000221 */ /* 0x002fca0000000000 */
[----:B0-----:R-:W0:Y:S01]  /*9850*/  SHFL.DOWN P0, R3, R0, 0x2, 0x1f ;  /* 0x08401f0000037f89 */ /* 0x001e220000000000 */
[----:B---3--:R-:W-:-:S13]  /*9860*/  ISETP.NE.AND P1, PT, R4, RZ, PT ;  /* 0x000000ff0400720c */ /* 0x008fda0003f25270 */
        /* <DEDUP_REMOVED lines=10> */
[----:B-----5:R-:W-:-:S04]  /*9910*/  ISETP.NE.AND P0, PT, R6, RZ, PT ;  /* 0x000000ff0600720c */ /* 0x020fc80003f05270 */
        /* <DEDUP_REMOVED lines=8> */
.L_x_14723:
[----:B------:R-:W-:Y:S05]  /*99a0*/  BSYNC B0 ;  /* 0x0000000000007941 */ /* 0x000fea0003800000 */
.L_x_14722:
        /* <DEDUP_REMOVED lines=31> */
.L_x_14725:
[----:B0-----:R-:W0:Y:S02]  /*9ba0*/  S2R R11, SR_TID.X ;  /* 0x00000000000b7919 */ /* 0x001e240000002100 */
.L_x_14726:
[----:B------:R-:W-:Y:S05]  /*9bb0*/  BSYNC B0 ;  /* 0x0000000000007941 */ /* 0x000fea0003800000 */
.L_x_14724:
        /* <DEDUP_REMOVED lines=23> */
.L_x_14728:
[----:B------:R-:W-:Y:S02]  /*9d30*/  LEA R0, R11, UR8, 0x3 ;  /* 0x000000080b007c11 */ /* 0x000fe4000f8e18ff */
[----:B01----:R-:W-:Y:S02]  /*9d40*/  MOV R3, UR5 ;  /* 0x0000000500037c02 */ /* 0x003fe40008000f00 */
        /* <DEDUP_REMOVED lines=30> */
.L_x_14727:
[----:B------:R-:W-:Y:S05]  /*9f30*/  EXIT ;  /* 0x000000000000794d */ /* 0x000fea0003800000 */
.L_x_14729:
        /* <DEDUP_REMOVED lines=12> */
.L_x_18988:


//--------------------- .text._Z25selective_scan_bwd_kernelI32Selective_Scan_bwd_kernel_traitsILi32ELi16ELb1ELb1ELb0ELb0ELb1EN3c108BFloat16ENS1_7complexIfEEEEv12SSMParamsBwd --------------------------
	.section	.text._Z25selective_scan_bwd_kernelI32Selective_Scan_bwd_kernel_traitsILi32ELi16ELb1ELb1ELb0ELb0ELb1EN3c108BFloat16ENS1_7complexIfEEEEv12SSMParamsBwd,"ax",@progbits
	.align	128
        .global         _Z25selective_scan_bwd_kernelI32Selective_Scan_bwd_kernel_traitsILi32ELi16ELb1ELb1ELb0ELb0ELb1EN3c108BFloat16ENS1_7complexIfEEEEv12SSMParamsBwd
        .type           _Z25selective_scan_bwd_kernelI32Selective_Scan_bwd_kernel_traitsILi32ELi16ELb1ELb1ELb0ELb0ELb1EN3c108BFloat16ENS1_7complexIfEEEEv12SSMParamsBwd,@function
        .size           _Z25selective_scan_bwd_kernelI32Selective_Scan_bwd_kernel_traitsILi32ELi16ELb1ELb1ELb0ELb0ELb1EN3c108BFloat16ENS1_7complexIfEEEEv12SSMParamsBwd,(.L_x_18989 - _Z25selective_scan_bwd_kernelI32Selective_Scan_bwd_kernel_traitsILi32ELi16ELb1ELb1ELb0ELb0ELb1EN3c108BFloat16ENS1_7complexIfEEEEv12SSMParamsBwd)
        .other          _Z25selective_scan_bwd_kernelI32Selective_Scan_bwd_kernel_traitsILi32ELi16ELb1ELb1ELb0ELb0ELb1EN3c108BFloat16ENS1_7complexIfEEEEv12SSMParamsBwd,@"STO_CUDA_ENTRY STV_DEFAULT"
_Z25selective_scan_bwd_kernelI32Selective_Scan_bwd_kernel_traitsILi32ELi16ELb1ELb1ELb0ELb0ELb1EN3c108BFloat16ENS1_7complexIfEEEEv12SSMParamsBwd:
.text._Z25selective_scan_bwd_kernelI32Selective_Scan_bwd_kernel_traitsILi32ELi16ELb1ELb1ELb0ELb0ELb1EN3c108BFloat16ENS1_7complexIfEEEEv12SSMParamsBwd:
        /* <DEDUP_REMOVED lines=21> */
[----:B0-----:R-:W-:-:S02]  /*0150*/  USHF.R.S32.HI UR12, URZ, 0x1f, UR10 ;  /* 0x0000001f3f0c7899 */ /* 0x001fc4000801140a */
        /* <DEDUP_REMOVED lines=36> */
[----:B-1----:R-:W0:Y:S01]  /*03a0*/  MUFU.RCP R0, R0 ;  /* 0x0000000000007308 */ /* 0x002e220000001000 */
        /* <DEDUP_REMOVED lines=9> */
[----:B0-----:R-:W-:Y:S01]  /*0440*/  IADD3 R2, R0, 0xffffffe, RZ ;  /* 0x0ffffffe00027810 */ /* 0x001fe20007ffe0ff */
[----:B------:R-:W-:Y:S01]  /*0450*/  UIMAD UR28, UR12, UR18, URZ ;  /* 0x000000120c1c72a4 */ /* 0x000fe2000f8e023f */
[----:B------:R-:W-:Y:S01]  /*0460*/  IABS R0, UR10 ;  /* 0x0000000a00007c13 */ /* 0x000fe20008000000 */
[----:B------:R-:W-:-:S02]  /*0470*/  @UP1 ULEA.HI.X UR59, UR10, UR33, UR12, 0x2, UP2 ;  /* 0x000000210a3b1291 */ /* 0x000fc400090f140c */
[----:B------:R-:W-:Y:S01]  /*0480*/  UIMAD UR28, UR10, UR19, UR28 ;  /* 0x000000130a1c72a4 */ /* 0x000fe2000f8e021c */
[----:B------:R-:W0:Y:S01]  /*0490*/  F2I.FTZ.U32.TRUNC.NTZ R2, R2 ;  /* 0x0000000200027305 */ /* 0x000e22000021f000 */
        /* <DEDUP_REMOVED lines=86> */
.L_x_14812:
        /* <DEDUP_REMOVED lines=13> */
[----:B------:R-:W-:Y:S01]  /*0ad0*/  ULDC.64 UR30, c[0x0][0x3e8] ;  /* 0x0000fa00001e7ab9 */ /* 0x000fe20000000a00 */
[----:B------:R-:W2:Y:S04]  /*0ae0*/  LDG.E.128 R12, desc[UR20][R2.64] ;  /* 0x00000014020c7981 */ /* 0x000ea8000c1e1d00 */
        /* <DEDUP_REMOVED lines=22> */
[----:B0-----:R-:W2:Y:S04]  /*0c50*/  LDG.E.128 R20, desc[UR20][R2.64] ;  /* 0x0000001402147981 */ /* 0x001ea8000c1e1d00 */
[----:B------:R0:W3:Y:S01]  /*0c60*/  LDG.E.128 R16, desc[UR20][R2.64+0x200] ;  /* 0x0002001402107981 */ /* 0x0000e2000c1e1d00 */
[----:B------:R-:W-:-:S02]  /*0c70*/  UIADD3 UR17, -UR6, UR17, URZ ;  /* 0x0000001106117290 */ /* 0x000fc4000fffe13f */
[----:B------:R-:W-:Y:S02]  /*0c80*/  USHF.R.S32.HI UR7, URZ, 0x1f, UR11 ;  /* 0x0000001f3f077899 */ /* 0x000fe4000801140b */
[----:B------:R-:W-:Y:S02]  /*0c90*/  ULEA UR8, UR17, 0xfffffe00, 0x9 ;  /* 0xfffffe0011087891 */ /* 0x000fe4000f8e483f */
[----:B------:R-:W-:Y:S02]  /*0ca0*/  UIMAD UR18, UR7, UR24, URZ ;  /* 0x00000018071272a4 */ /* 0x000fe4000f8e023f */
[----:B------:R-:W-:Y:S02]  /*0cb0*/  USHF.R.S32.HI UR9, URZ, 0x1f, UR8 ;  /* 0x0000001f3f097899 */ /* 0x000fe40008011408 */
[----:B------:R-:W-:Y:S02]  /*0cc0*/  UIMAD UR19, UR11, UR25, UR18 ;  /* 0x000000190b1372a4 */ /* 0x000fe4000f8e0212 */
[----:B------:R-:W-:-:S02]  /*0cd0*/  UIMAD.WIDE.U32 UR24, UR11, UR24, UR8 ;  /* 0x000000180b1872a5 */ /* 0x000fc4000f8e0008 */
[----:B------:R-:W-:Y:S02]  /*0ce0*/  USHF.R.S32.HI UR18, URZ, 0x1f, UR10 ;  /* 0x0000001f3f127899 */ /* 0x000fe4000801140a */
[----:B------:R-:W-:Y:S02]  /*0cf0*/  UIADD3 UR25, UR25, UR19, URZ ;  /* 0x0000001319197290 */ /* 0x000fe4000fffe03f */
[----:B------:R-:W-:Y:S02]  /*0d00*/  UIMAD UR19, UR18, UR26, URZ ;  /* 0x0000001a121372a4 */ /* 0x000fe4000f8e023f */
[----:B------:R-:W-:Y:S02]  /*0d10*/  UIMAD.WIDE.U32 UR24, UR10, UR26, UR24 ;  /* 0x0000001a0a1872a5 */ /* 0x000fe4000f8e0018 */
[----:B------:R-:W-:Y:S02]  /*0d20*/  UIMAD UR26, UR10, UR27, UR19 ;  /* 0x0000001b0a1a72a4 */ /* 0x000fe4000f8e0213 */
[----:B------:R-:W-:-:S02]  /*0d30*/  ULEA UR19, UP0, UR24, UR28, 0x1 ;  /* 0x0000001c18137291 */ /* 0x000fc4000f80083f */
        /* <DEDUP_REMOVED lines=29> */
[----:B------:R-:W-:-:S04]  /*0f10*/  ULDC.64 UR26, c[0x0][0x3a0] ;  /* 0x0000e800001a7ab9 */ /* 0x000fc80000000a00 */
[----:B------:R-:W-:Y:S01]  /*0f20*/  MOV R3, UR24 ;  /* 0x0000001800037c02 */ /* 0x000fe20008000f00 */
[----:B------:R-:W-:Y:S02]  /*0f30*/  ULDC.64 UR24, c[0x0][0x398] ;  /* 0x0000e60000187ab9 */ /* 0x000fe40000000a00 */
[----:B------:R-:W-:Y:S01]  /*0f40*/  IMAD.WIDE R2, R96, 0x10, R2 ;  /* 0x0000001060027825 */ /* 0x000fe200078e0202 */
[----:B------:R-:W-:Y:S02]  /*0f50*/  PRMT R32, R39, 0x7632, R32 ;  /* 0x0000763227207816 */ /* 0x000fe40000000020 */
[----:B------:R-:W-:Y:S01]  /*0f60*/  PRMT R39, R8, 0x7632, R39 ;  /* 0x0000763208277816 */ /* 0x000fe20000000027 */
        /* <DEDUP_REMOVED lines=8> */
[C---:B0-----:R-:W-:Y:S01]  /*0ff0*/  PRMT R47, R36.reuse, 0x7632, R47 ;  /* 0x00007632242f7816 */ /* 0x041fe2000000002f */
        /* <DEDUP_REMOVED lines=13> */
[----:B----4-:R-:W-:Y:S01]  /*10d0*/  FMUL.FTZ R2, R57, -1.4426950216293334961 ;  /* 0xbfb8aa3b39027820 */ /* 0x010fe20000410000 */
        /* <DEDUP_REMOVED lines=9> */
[----:B--2---:R-:W-:Y:S01]  /*1170*/  SHF.L.U32 R82, R16, 0x10, RZ ;  /* 0x0000001010527819 */ /* 0x004fe200000006ff */
[----:B------:R-:W-:Y:S01]  /*1180*/  FMUL.FTZ R46, R70, -1.4426950216293334961 ;  /* 0xbfb8aa3b462e7820 */ /* 0x000fe20000410000 */
[C---:B------:R-:W-:Y:S01]  /*1190*/  PRMT R36, R37.reuse, 0x7632, R36 ;  /* 0x0000763225247816 */ /* 0x040fe20000000024 */
[----:B------:R-:W-:Y:S01]  /*11a0*/  UIMAD UR28, UR10, UR27, UR19 ;  /* 0x0000001b0a1c72a4 */ /* 0x000fe2000f8e0213 */
[----:B------:R-:W-:Y:S01]  /*11b0*/  SHF.L.U32 R77, R37, 0x10, RZ ;  /* 0x00000010254d7819 */ /* 0x000fe200000006ff */
[----:B------:R-:W-:Y:S01]  /*11c0*/  UIMAD.WIDE.U32 UR26, UR10, UR26, UR24 ;  /* 0x0000001a0a1a72a5 */ /* 0x000fe2000f8e0018 */
[----:B------:R-:W-:Y:S01]  /*11d0*/  PRMT R16, R32, 0x7632, R16 ;  /* 0x0000763220107816 */ /* 0x000fe20000000010 */
[----:B------:R-:W2:Y:S01]  /*11e0*/  MUFU.EX2 R44, R44 ;  /* 0x0000002c002c7308 */ /* 0x000ea20000000800 */
[----:B0-----:R-:W-:Y:S01]  /*11f0*/  FADD.FTZ R53, R53, 1 ;  /* 0x3f80000035357421 */ /* 0x001fe20000010000 */
[----:B------:R-:W-:Y:S01]  /*1200*/  SHF.L.U32 R41, R8, 0x10, RZ ;  /* 0x0000001008297819 */ /* 0x000fe200000006ff */
[----:B------:R-:W-:Y:S01]  /*1210*/  ULEA UR19, UP0, UR26, UR30, 0x1 ;  /* 0x0000001e1a137291 */ /* 0x000fe2000f80083f */
[----:B------:R-:W-:Y:S01]  /*1220*/  SHF.L.U32 R65, R16, 0x10, RZ ;  /* 0x0000001010417819 */ /* 0x000fe200000006ff */
[----:B------:R-:W-:Y:S01]  /*1230*/  UIADD3 UR27, UR27, UR28, URZ ;  /* 0x0000001c1b1b7290 */ /* 0x000fe2000fffe03f */
[----:B------:R-:W-:Y:S01]  /*1240*/  SHF.L.U32 R76, R38, 0x10, RZ ;  /* 0x00000010264c7819 */ /* 0x000fe200000006ff */
[----:B------:R-:W-:Y:S01]  /*1250*/  ULDC.64 UR24, c[0x0][0x320] ;  /* 0x0000c80000187ab9 */ /* 0x000fe20000000a00 */
[----:B------:R-:W0:Y:S01]  /*1260*/  MUFU.RCP R81, R53 ;  /* 0x0000003500517308 */ /* 0x000e220000001000 */
[----:B-1----:R-:W-:Y:S01]  /*1270*/  FADD.FTZ R3, R2, 1 ;  /* 0x3f80000002037421 */ /* 0x002fe20000010000 */
[----:B------:R-:W-:Y:S01]  /*1280*/  PRMT R2, R38, 0x7632, R2 ;  /* 0x0000763226027816 */ /* 0x000fe20000000002 */
[----:B------:R-:W-:Y:S01]  /*1290*/  FMUL.FTZ R38, R82, -1.4426950216293334961 ;  /* 0xbfb8aa3b52267820 */ /* 0x000fe20000410000 */
[----:B------:R-:W-:Y:S01]  /*12a0*/  SHF.L.U32 R64, R33, 0x10, RZ ;  /* 0x0000001021407819 */ /* 0x000fe200000006ff */
[----:B------:R-:W-:Y:S01]  /*12b0*/  ULEA.HI.X UR26, UR26, UR31, UR27, 0x1, UP0 ;  /* 0x0000001f1a1a7291 */ /* 0x000fe200080f0c1b */
[----:B------:R-:W-:-:S02]  /*12c0*/  PRMT R16, R9, 0x7632, R16 ;  /* 0x0000763209107816 */ /* 0x000fc40000000010 */
[----:B------:R1:W4:Y:S01]  /*12d0*/  MUFU.RCP R72, R3 ;  /* 0x0000000300487308 */ /* 0x0003220000001000 */
[----:B--2---:R-:W-:Y:S01]  /*12e0*/  FADD.FTZ R44, R44, 1 ;  /* 0x3f8000002c2c7421 */ /* 0x004fe20000010000 */
[----:B------:R-:W-:Y:S02]  /*12f0*/  PRMT R43, R43, 0x7632, R43 ;  /* 0x000076322b2b7816 */ /* 0x000fe4000000002b */
[----:B------:R-:W-:Y:S02]  /*1300*/  SHF.L.U32 R42, R16, 0x10, RZ ;  /* 0x00000010102a7819 */ /* 0x000fe400000006ff */
[----:B------:R-:W-:Y:S02]  /*1310*/  SHF.L.U32 R80, R43, 0x10, RZ ;  /* 0x000000102b507819 */ /* 0x000fe400000006ff */
[----:B------:R2:W4:Y:S01]  /*1320*/  MUFU.RCP R85, R44 ;  /* 0x0000002c00557308 */ /* 0x0005220000001000 */
[----:B0-----:R-:W-:Y:S01]  /*1330*/  FMUL.FTZ R37, R52, R81 ;  /* 0x0000005134257220 */ /* 0x001fe20000410000 */
[----:B------:R-:W-:-:S02]  /*1340*/  PRMT R16, R34, 0x7632, R16 ;  /* 0x0000763222107816 */ /* 0x000fc40000000010 */
[----:B------:R-:W-:Y:S01]  /*1350*/  SHF.L.U32 R66, R34, 0x10, RZ ;  /* 0x0000001022427819 */ /* 0x000fe200000006ff */
[----:B-1----:R-:W-:Y:S01]  /*1360*/  FMUL.FTZ R3, R62, R37 ;  /* 0x000000253e037220 */ /* 0x002fe20000410000 */
[C---:B------:R-:W-:Y:S02]  /*1370*/  PRMT R34, R28.reuse, 0x7632, R34 ;  /* 0x000076321c227816 */ /* 0x040fe40000000022 */
[----:B------:R-:W0:Y:S01]  /*1380*/  MUFU.EX2 R40, R40 ;  /* 0x0000002800287308 */ /* 0x000e220000000800 */
[----:B--2---:R-:W-:Y:S01]  /*1390*/  SHF.L.U32 R44, R39, 0x10, RZ ;  /* 0x00000010272c7819 */ /* 0x004fe200000006ff */
[----:B------:R-:W-:Y:S01]  /*13a0*/  FMUL.FTZ R39, R63, -1.4426950216293334961 ;  /* 0xbfb8aa3b3f277820 */ /* 0x000fe20000410000 */
[----:B----4-:R-:W-:Y:S01]  /*13b0*/  FMUL.FTZ R48, R57, R72 ;  /* 0x0000004839307220 */ /* 0x010fe20000410000 */
[----:B------:R-:W-:Y:S01]  /*13c0*/  FFMA.FTZ R41, R3, R41, R100 ;  /* 0x0000002903297223 */ /* 0x000fe20000010064 */
[----:B------:R-:W-:Y:S02]  /*13d0*/  SHF.L.U32 R73, R28, 0x10, RZ ;  /* 0x000000101c497819 */ /* 0x000fe400000006ff */
[----:B------:R-:W-:Y:S01]  /*13e0*/  PRMT R33, R33, 0x7632, R33 ;  /* 0x0000763221217816 */ /* 0x000fe20000000021 */
[----:B------:R1:W-:Y:S01]  /*13f0*/  MUFU.EX2 R50, R45 ;  /* 0x0000002d00327308 */ /* 0x0003e20000000800 */
[----:B------:R-:W-:Y:S01]  /*1400*/  FMUL.FTZ R49, R54, R85 ;  /* 0x0000005536317220 */ /* 0x000fe20000410000 */
[----:B------:R-:W-:-:S02]  /*1410*/  SHF.L.U32 R68, R16, 0x10, RZ ;  /* 0x0000001010447819 */ /* 0x000fc400000006ff */
[----:B------:R-:W-:Y:S02]  /*1420*/  PRMT R16, R16, 0x7632, R16 ;  /* 0x0000763210107816 */ /* 0x000fe40000000010 */
[----:B------:R-:W-:Y:S02]  /*1430*/  SHF.L.U32 R67, R33, 0x10, RZ ;  /* 0x0000001021437819 */ /* 0x000fe400000006ff */
[----:B------:R-:W2:Y:S01]  /*1440*/  MUFU.EX2 R39, R39 ;  /* 0x0000002700277308 */ /* 0x000ea20000000800 */
[----:B0-----:R-:W-:Y:S01]  /*1450*/  FADD.FTZ R40, R40, 1 ;  /* 0x3f80000028287421 */ /* 0x001fe20000010000 */
[----:B-1----:R-:W-:Y:S01]  /*1460*/  FMUL.FTZ R45, R64, R49 ;  /* 0x00000031402d7220 */ /* 0x002fe20000410000 */
[----:B------:R-:W-:Y:S02]  /*1470*/  SHF.L.U32 R92, R16, 0x10, RZ ;  /* 0x00000010105c7819 */ /* 0x000fe400000006ff */
[C---:B------:R-:W-:Y:S02]  /*1480*/  PRMT R33, R35.reuse, 0x7632, R33 ;  /* 0x0000763223217816 */ /* 0x040fe40000000021 */
[----:B------:R-:W-:Y:S01]  /*1490*/  SHF.L.U32 R69, R35, 0x10, RZ ;  /* 0x0000001023457819 */ /* 0x000fe200000006ff */
[----:B------:R0:W1:Y:S01]  /*14a0*/  MUFU.EX2 R51, R46 ;  /* 0x0000002e00337308 */ /* 0x0000620000000800 */
[----:B------:R-:W-:-:S02]  /*14b0*/  SHF.L.U32 R94, R17, 0x10, RZ ;  /* 0x00000010115e7819 */ /* 0x000fc400000006ff */
[C---:B------:R-:W-:Y:S02]  /*14c0*/  PRMT R59, R29.reuse, 0x7632, R59 ;  /* 0x000076321d3b7816 */ /* 0x040fe4000000003b */
[----:B------:R-:W-:Y:S01]  /*14d0*/  SHF.L.U32 R79, R29, 0x10, RZ ;  /* 0x000000101d4f7819 */ /* 0x000fe200000006ff */
[----:B------:R-:W-:Y:S01]  /*14e0*/  FADD.FTZ R29, -R81, 1 ;  /* 0x3f800000511d7421 */ /* 0x000fe20000010100 */
[C---:B------:R-:W-:Y:S01]  /*14f0*/  PRMT R60, R30.reuse, 0x7632, R60 ;  /* 0x000076321e3c7816 */ /* 0x040fe2000000003c */
[----:B------:R4:W-:Y:S01]  /*1500*/  MUFU.EX2 R71, R38 ;  /* 0x0000002600477308 */ /* 0x0009e20000000800 */
[----:B0-----:R-:W-:Y:S01]  /*1510*/  FMUL.FTZ R46, R65, R48 ;  /* 0x00000030412e7220 */ /* 0x001fe20000410000 */
[----:B--2---:R-:W-:Y:S01]  /*1520*/  FADD.FTZ R39, R39, 1 ;  /* 0x3f80000027277421 */ /* 0x004fe20000010000 */
[----:B------:R-:W-:Y:S01]  /*1530*/  SHF.L.U32 R55, R30, 0x10, RZ ;  /* 0x000000101e377819 */ /* 0x000fe200000006ff */
[----:B------:R-:W-:Y:S01]  /*1540*/  FMUL.FTZ R30, R94, -1.4426950216293334961 ;  /* 0xbfb8aa3b5e1e7820 */ /* 0x000fe20000410000 */
[----:B------:R-:W-:Y:S01]  /*1550*/  FFMA.FTZ R44, R46, R44, R41 ;  /* 0x0000002c2e2c7223 */ /* 0x000fe20000010029 */
[----:B------:R-:W-:Y:S01]  /*1560*/  FFMA.FTZ R83, R52, R29, 1 ;  /* 0x3f80000034537423 */ /* 0x000fe2000001001d */
[----:B------:R-:W-:Y:S01]  /*1570*/  PRMT R17, R17, 0x7632, R17 ;  /* 0x0000763211117816 */ /* 0x000fe20000000011 */
[----:B------:R0:W2:Y:S01]  /*1580*/  MUFU.RCP R87, R40 ;  /* 0x0000002800577308 */ /* 0x0000a20000001000 */
[----:B----4-:R-:W-:Y:S01]  /*1590*/  SHF.L.U32 R38, R9, 0x10, RZ ;  /* 0x0000001009267819 */ /* 0x010fe200000006ff */
[----:B-1----:R-:W-:Y:S01]  /*15a0*/  FADD.FTZ R28, R51, 1 ;  /* 0x3f800000331c7421 */ /* 0x002fe20000010000 */
[----:B------:R-:W-:Y:S01]  /*15b0*/  SHF.L.U32 R16, R11, 0x10, RZ ;  /* 0x000000100b107819 */ /* 0x000fe200000006ff */
[----:B------:R-:W-:Y:S01]  /*15c0*/  FADD.FTZ R29, -R85, 1 ;  /* 0x3f800000551d7421 */ /* 0x000fe20000010100 */
[----:B------:R-:W-:Y:S01]  /*15d0*/  SHF.L.U32 R100, R17, 0x10, RZ ;  /* 0x0000001011647819 */ /* 0x000fe200000006ff */
[----:B------:R-:W-:Y:S01]  /*15e0*/  FFMA.FTZ R41, R45, R38, R44 ;  /* 0x000000262d297223 */ /* 0x000fe2000001002c */
[----:B------:R-:W-:Y:S01]  /*15f0*/  FADD.FTZ R38, R50, 1 ;  /* 0x3f80000032267421 */ /* 0x000fe20000010000 */
[----:B------:R-:W1:Y:S01]  /*1600*/  MUFU.RCP R86, R39 ;  /* 0x0000002700567308 */ /* 0x000e620000001000 */
[----:B0-----:R-:W-:Y:S01]  /*1610*/  FMUL.FTZ R40, R80, -1.4426950216293334961 ;  /* 0xbfb8aa3b50287820 */ /* 0x001fe20000410000 */
[C---:B------:R-:W-:Y:S01]  /*1620*/  PRMT R61, R31.reuse, 0x7632, R61 ;  /* 0x000076321f3d7816 */ /* 0x040fe2000000003d */
[----:B------:R-:W-:Y:S01]  /*1630*/  FFMA.FTZ R74, R54, R29, 1 ;  /* 0x3f800000364a7423 */ /* 0x000fe2000001001d */
[----:B------:R-:W-:Y:S01]  /*1640*/  SHF.L.U32 R53, R31, 0x10, RZ ;  /* 0x000000101f357819 */ /* 0x000fe200000006ff */
[----:B------:R-:W-:Y:S01]  /*1650*/  FMUL.FTZ R31, R100, -1.4426950216293334961 ;  /* 0xbfb8aa3b641f7820 */ /* 0x000fe20000410000 */
[----:B------:R-:W-:-:S02]  /*1660*/  PRMT R29, R11, 0x7632, R29 ;  /* 0x000076320b1d7816 */ /* 0x000fc4000000001d */
[----:B------:R0:W4:Y:S01]  /*1670*/  MUFU.RCP R89, R38 ;  /* 0x0000002600597308 */ /* 0x0001220000001000 */
[----:B--2---:R-:W-:Y:S01]  /*1680*/  FMUL.FTZ R50, R58, R87 ;  /* 0x000000573a327220 */ /* 0x004fe20000410000 */
[----:B------:R-:W-:Y:S02]  /*1690*/  SHF.L.U32 R88, R29, 0x10, RZ ;  /* 0x000000101d587819 */ /* 0x000fe400000006ff */
[C---:B------:R-:W-:Y:S01]  /*16a0*/  SHF.L.U32 R102, R4.reuse, 0x10, RZ ;  /* 0x0000001004667819 */ /* 0x040fe200000006ff */
[----:B------:R-:W-:Y:S01]  /*16b0*/  FMUL.FTZ R44, R67, R50 ;  /* 0x00000032432c7220 */ /* 0x000fe20000410000 */
[----:B------:R-:W-:Y:S02]  /*16c0*/  PRMT R101, R4, 0x7632, R101 ;  /* 0x0000763204657816 */ /* 0x000fe40000000065 */
[----:B------:R2:W2:Y:S01]  /*16d0*/  MUFU.RCP R91, R28 ;  /* 0x0000001c005b7308 */ /* 0x0004a20000001000 */
[----:B------:R-:W-:Y:S01]  /*16e0*/  FFMA.FTZ R42, R44, R42, R41 ;  /* 0x0000002a2c2a7223 */ /* 0x000fe20000010029 */
[C---:B------:R-:W-:Y:S01]  /*16f0*/  SHF.L.U32 R41, R10.reuse, 0x10, RZ ;  /* 0x000000100a297819 */ /* 0x040fe200000006ff */
[----:B-1----:R-:W-:Y:S01]  /*1700*/  FMUL.FTZ R51, R63, R86 ;  /* 0x000000563f337220 */ /* 0x002fe20000410000 */
[----:B0-----:R-:W-:-:S02]  /*1710*/  PRMT R38, R10, 0x7632, R38 ;  /* 0x000076320a267816 */ /* 0x001fc40000000026 */
[----:B------:R-:W-:Y:S02]  /*1720*/  PRMT R104, R19, 0x7632, R104 ;  /* 0x0000763213687816 */ /* 0x000fe40000000068 */
[----:B------:R-:W0:Y:S01]  /*1730*/  MUFU.EX2 R40, R40 ;  /* 0x0000002800287308 */ /* 0x000e220000000800 */
[----:B----4-:R-:W-:Y:S01]  /*1740*/  FMUL.FTZ R35, R56, R89 ;  /* 0x0000005938237220 */ /* 0x010fe20000410000 */
[----:B--2---:R-:W-:Y:S01]  /*1750*/  FMUL.FTZ R28, R92, -1.4426950216293334961 ;  /* 0xbfb8aa3b5c1c7820 */ /* 0x004fe20000410000 */
[----:B------:R-:W-:Y:S01]  /*1760*/  SHF.L.U32 R38, R38, 0x10, RZ ;  /* 0x0000001026267819 */ /* 0x000fe200000006ff */
[----:B------:R-:W-:Y:S01]  /*1770*/  FADD.FTZ R17, -R89, 1 ;  /* 0x3f80000059117421 */ /* 0x000fe20000010100 */
[----:B------:R-:W-:Y:S01]  /*1780*/  FMUL.FTZ R43, R66, R35 ;  /* 0x00000023422b7220 */ /* 0x000fe20000410000 */
[----:B------:R-:W-:Y:S02]  /*1790*/  SHF.L.U32 R106, R19, 0x10, RZ ;  /* 0x00000010136a7819 */ /* 0x000fe400000006ff */
[----:B------:R-:W1:Y:S01]  /*17a0*/  MUFU.EX2 R28, R28 ;  /* 0x0000001c001c7308 */ /* 0x000e620000000800 */
[----:B------:R-:W-:Y:S01]  /*17b0*/  FFMA.FTZ R41, R43, R41, R42 ;  /* 0x000000292b297223 */ /* 0x000fe2000001002a */
[----:B------:R-:W-:Y:S01]  /*17c0*/  FMUL.FTZ R42, R68, R51 ;  /* 0x00000033442a7220 */ /* 0x000fe20000410000 */
[----:B------:R-:W-:Y:S01]  /*17d0*/  FMUL.FTZ R52, R70, R91 ;  /* 0x0000005b46347220 */ /* 0x000fe20000410000 */
[----:B------:R-:W-:Y:S01]  /*17e0*/  FADD.FTZ R29, -R91, 1 ;  /* 0x3f8000005b1d7421 */ /* 0x000fe20000010100 */
[----:B------:R-:W-:Y:S01]  /*17f0*/  FFMA.FTZ R84, R56, R17, 1 ;  /* 0x3f80000038547423 */ /* 0x000fe20000010011 */
[----:B------:R-:W-:Y:S01]  /*1800*/  FFMA.FTZ R38, R42, R38, R41 ;  /* 0x000000262a267223 */ /* 0x000fe20000010029 */
[----:B------:R-:W-:Y:S01]  /*1810*/  FMUL.FTZ R41, R69, R52 ;  /* 0x0000003445297220 */ /* 0x000fe20000410000 */
[----:B------:R-:W2:Y:S01]  /*1820*/  MUFU.EX2 R30, R30 ;  /* 0x0000001e001e7308 */ /* 0x000ea20000000800 */
[----:B0-----:R-:W-:Y:S01]  /*1830*/  FADD.FTZ R40, R40, 1 ;  /* 0x3f80000028287421 */ /* 0x001fe20000010000 */
[----:B------:R-:W-:Y:S01]  /*1840*/  FFMA.FTZ R90, R70, R29, 1 ;  /* 0x3f800000465a7423 */ /* 0x000fe2000001001d */
[----:B------:R-:W-:Y:S01]  /*1850*/  FFMA.FTZ R39, R41, R16, R38 ;  /* 0x0000001029277223 */ /* 0x000fe20000010026 */
[----:B------:R-:W-:Y:S01]  /*1860*/  FADD.FTZ R16, R71, 1 ;  /* 0x3f80000047107421 */ /* 0x000fe20000010000 */
[----:B------:R-:W-:Y:S01]  /*1870*/  SHF.L.U32 R71, R33, 0x10, RZ ;  /* 0x0000001021477819 */ /* 0x000fe200000006ff */
[----:B------:R-:W-:Y:S01]  /*1880*/  FADD.FTZ R17, -R87, 1 ;  /* 0x3f80000057117421 */ /* 0x000fe20000010100 */
[----:B------:R-:W-:Y:S01]  /*1890*/  SHF.L.U32 R104, R104, 0x10, RZ ;  /* 0x0000001068687819 */ /* 0x000fe200000006ff */
[----:B------:R-:W0:Y:S01]  /*18a0*/  MUFU.RCP R93, R40 ;  /* 0x00000028005d7308 */ /* 0x000e220000001000 */
[----:B-1----:R-:W-:Y:S01]  /*18b0*/  FADD.FTZ R33, R28, 1 ;  /* 0x3f8000001c217421 */ /* 0x002fe20000010000 */
[----:B------:R-:W-:-:S02]  /*18c0*/  SHF.L.U32 R60, R60, 0x10, RZ ;  /* 0x000000103c3c7819 */ /* 0x000fc400000006ff */
[----:B------:R-:W-:Y:S02]  /*18d0*/  SHF.L.U32 R61, R61, 0x10, RZ ;  /* 0x000000103d3d7819 */ /* 0x000fe400000006ff */
[----:B------:R-:W-:Y:S02]  /*18e0*/  ISETP.NE.U32.AND P0, PT, RZ, UR24, PT ;  /* 0x00000018ff007c0c */ /* 0x000fe4000bf05070 */
[----:B------:R-:W-:Y:S01]  /*18f0*/  MUFU.EX2 R38, R31 ;  /* 0x0000001f00267308 */ /* 0x000fe20000000800 */
[----:B--2---:R-:W-:Y:S01]  /*1900*/  FADD.FTZ R70, R30, 1 ;  /* 0x3f8000001e467421 */ /* 0x004fe20000010000 */
[----:B------:R-:W-:-:S06]  /*1910*/  ISETP.NE.AND.EX P0, PT, RZ, UR25, PT, P0 ;  /* 0x00000019ff007c0c */ /* 0x000fcc000bf05300 */
[----:B------:R1:W2:Y:S01]  /*1920*/  MUFU.RCP R103, R16 ;  /* 0x0000001000677308 */ /* 0x0002a20000001000 */
[----:B0-----:R-:W-:-:S04]  /*1930*/  FMUL.FTZ R54, R80, R93 ;  /* 0x0000005d50367220 */ /* 0x001fc80000410000 */
[----:B------:R-:W-:-:S03]  /*1940*/  FMUL.FTZ R40, R71, R54 ;  /* 0x0000003647287220 */ /* 0x000fc60000410000 */
[----:B------:R-:W-:Y:S01]  /*1950*/  MUFU.RCP R107, R33 ;  /* 0x00000021006b7308 */ /* 0x000fe20000001000 */
[----:B-1----:R-:W-:Y:S01]  /*1960*/  FADD.FTZ R16, -R72, 1 ;  /* 0x3f80000048107421 */ /* 0x002fe20000010100 */
[----:B------:R-:W-:-:S06]  /*1970*/  FFMA.FTZ R88, R40, R88, R39 ;  /* 0x0000005828587223 */ /* 0x000fcc0000010027 */
[----:B------:R-:W0:Y:S01]  /*1980*/  MUFU.RCP R111, R70 ;  /* 0x00000046006f7308 */ /* 0x000e220000001000 */
[----:B--2---:R-:W-:-:S04]  /*1990*/  FMUL.FTZ R56, R82, R103 ;  /* 0x0000006752387220 */ /* 0x004fc80000410000 */
[----:B------:R-:W-:Y:S01]  /*19a0*/  FMUL.FTZ R39, R73, R56 ;  /* 0x0000003849277220 */ /* 0x000fe20000410000 */
[----:B0-----:R-:W-:-:S04]  /*19b0*/  FADD.FTZ R19, -R111, 1 ;  /* 0x3f8000006f137421 */ /* 0x001fc80000010100 */
[----:B------:R-:W-:Y:S01]  /*19c0*/  FFMA.FTZ R113, R94, R19, 1 ;  /* 0x3f8000005e717423 */ /* 0x000fe20000010013 */
[----:B---3--:R0:W-:Y:S04]  /*19d0*/  STS.128 [R95], R20 ;  /* 0x000000145f007388 */ /* 0x0081e80000000c00 */
[----:B-----5:R1:W-:Y:S01]  /*19e0*/  STS.128 [R95+0x200], R24 ;  /* 0x000200185f007388 */ /* 0x0203e20000000c00 */
[----:B------:R-:W-:-:S03]  /*19f0*/  NOP ;  /* 0x0000000000007918 */ /* 0x000fc60000000000 */
[----:B------:R-:W2:Y:S01]  /*1a00*/  LDS.128 R28, [R0] ;  /* 0x00000000001c7984 */ /* 0x000ea20000000c00 */
[----:B0-----:R-:W-:Y:S01]  /*1a10*/  FADD.FTZ R21, R38, 1 ;  /* 0x3f80000026157421 */ /* 0x001fe20000010000 */
[----:B------:R-:W-:Y:S01]  /*1a20*/  SHF.L.U32 R20, R34, 0x10, RZ ;  /* 0x0000001022147819 */ /* 0x000fe200000006ff */
[----:B------:R-:W-:Y:S01]  /*1a30*/  FFMA.FTZ R23, R39, R102, R88 ;  /* 0x0000006627177223 */ /* 0x000fe20000010058 */
[----:B------:R-:W-:Y:S01]  /*1a40*/  SHF.L.U32 R22, R101, 0x10, RZ ;  /* 0x0000001065167819 */ /* 0x000fe200000006ff */
[----:B-1----:R-:W-:Y:S01]  /*1a50*/  FFMA.FTZ R26, R57, R16, 1 ;  /* 0x3f800000391a7423 */ /* 0x002fe20000010010 */
[----:B------:R-:W0:Y:S01]  /*1a60*/  MUFU.RCP R115, R21 ;  /* 0x0000001500737308 */ /* 0x000e220000001000 */
[----:B------:R-:W-:Y:S01]  /*1a70*/  FMUL.FTZ R57, R92, R107 ;  /* 0x0000006b5c397220 */ /* 0x000fe20000410000 */
[----:B------:R-:W-:Y:S01]  /*1a80*/  FFMA.FTZ R27, R58, R17, 1 ;  /* 0x3f8000003a1b7423 */ /* 0x000fe20000010011 */
[----:B------:R-:W-:Y:S01]  /*1a90*/  FMUL.FTZ R58, R94, R111 ;  /* 0x0000006f5e3a7220 */ /* 0x000fe20000410000 */
[----:B------:R-:W-:Y:S01]  /*1aa0*/  FADD.FTZ R17, -R93, 1 ;  /* 0x3f8000005d117421 */ /* 0x000fe20000010100 */
[----:B------:R-:W-:Y:S01]  /*1ab0*/  FMUL.FTZ R38, R20, R57 ;  /* 0x0000003914267220 */ /* 0x000fe20000410000 */
[----:B------:R-:W-:Y:S01]  /*1ac0*/  FADD.FTZ R16, -R86, 1 ;  /* 0x3f80000056107421 */ /* 0x000fe20000010100 */
[----:B------:R-:W-:Y:S01]  /*1ad0*/  FMUL.FTZ R33, R79, R58 ;  /* 0x0000003a4f217220 */ /* 0x000fe20000410000 */
[----:B------:R-:W-:Y:S01]  /*1ae0*/  FFMA.FTZ R101, R80, R17, 1 ;  /* 0x3f80000050657423 */ /* 0x000fe20000010011 */
[----:B------:R-:W-:Y:S01]  /*1af0*/  FFMA.FTZ R22, R38, R22, R23 ;  /* 0x0000001626167223 */ /* 0x000fe20000010017 */
[----:B------:R-:W-:Y:S01]  /*1b00*/  SHF.L.U32 R23, R5, 0x10, RZ ;  /* 0x0000001005177819 */ /* 0x000fe200000006ff */
[----:B------:R-:W-:Y:S01]  /*1b10*/  FFMA.FTZ R88, R63, R16, 1 ;  /* 0x3f8000003f587423 */ /* 0x000fe20000010010 */
[----:B------:R-:W-:Y:S01]  /*1b20*/  FADD.FTZ R17, -R103, 1 ;  /* 0x3f80000067117421 */ /* 0x000fe20000010100 */
[----:B------:R-:W-:-:S02]  /*1b30*/  PRMT R16, R5, 0x7632, R16 ;  /* 0x0000763205107816 */ /* 0x000fc40000000010 */
[----:B------:R-:W-:Y:S01]  /*1b40*/  FFMA.FTZ R23, R33, R23, R22 ;  /* 0x0000001721177223 */ /* 0x000fe20000010016 */
[----:B------:R-:W-:Y:S01]  /*1b50*/  SHF.L.U32 R22, R59, 0x10, RZ ;  /* 0x000000103b167819 */ /* 0x000fe200000006ff */
[----:B0-----:R-:W-:Y:S01]  /*1b60*/  FMUL.FTZ R59, R100, R115 ;  /* 0x00000073643b7220 */ /* 0x001fe20000410000 */
[----:B------:R-:W-:Y:S01]  /*1b70*/  FFMA.FTZ R105, R82, R17, 1 ;  /* 0x3f80000052697423 */ /* 0x000fe20000010011 */
[----:B------:R-:W-:Y:S01]  /*1b80*/  SHF.L.U32 R16, R16, 0x10, RZ ;  /* 0x0000001010107819 */ /* 0x000fe200000006ff */
[----:B------:R-:W-:Y:S01]  /*1b90*/  FADD.FTZ R17, -R107, 1 ;  /* 0x3f8000006b117421 */ /* 0x000fe20000010100 */
[----:B------:R-:W-:Y:S01]  /*1ba0*/  FADD.FTZ R21, -R115, 1 ;  /* 0x3f80000073157421 */ /* 0x000fe20000010100 */
[----:B------:R-:W-:Y:S01]  /*1bb0*/  FMUL.FTZ R34, R22, R59 ;  /* 0x0000003b16227220 */ /* 0x000fe20000410000 */
[----:B------:R-:W-:Y:S01]  /*1bc0*/  SHF.L.U32 R102, R18, 0x10, RZ ;  /* 0x0000001012667819 */ /* 0x000fe200000006ff */
[----:B------:R-:W-:Y:S01]  /*1bd0*/  FFMA.FTZ R109, R92, R17, 1 ;  /* 0x3f8000005c6d7423 */ /* 0x000fe20000010011 */
[----:B------:R-:W-:Y:S01]  /*1be0*/  FFMA.FTZ R117, R100, R21, 1 ;  /* 0x3f80000064757423 */ /* 0x000fe20000010015 */
[----:B------:R-:W-:Y:S01]  /*1bf0*/  PRMT R24, R18, 0x7632, R24 ;  /* 0x0000763212187816 */ /* 0x000fe20000000018 */
[----:B------:R-:W-:Y:S01]  /*1c00*/  FFMA.FTZ R100, R34, R16, R23 ;  /* 0x0000001022647223 */ /* 0x000fe20000010017 */
[----:B------:R-:W-:Y:S01]  /*1c10*/  FMUL.FTZ R92, R102, -1.4426950216293334961 ;  /* 0xbfb8aa3b665c7820 */ /* 0x000fe20000410000 */
[----:B------:R-:W0:Y:S01]  /*1c20*/  LDS.128 R16, [R0+0x10] ;  /* 0x0000100000107984 */ /* 0x000e220000000c00 */
[----:B--2---:R-:W-:-:S02]  /*1c30*/  SHF.L.U32 R70, R28, 0x10, RZ ;  /* 0x000000101c467819 */ /* 0x004fc400000006ff */
[----:B------:R-:W-:Y:S01]  /*1c40*/  PRMT R21, R28, 0x7632, R21 ;  /* 0x000076321c157816 */ /* 0x000fe20000000015 */
[----:B------:R-:W-:Y:S01]  /*1c50*/  FMUL.FTZ R28, R106, -1.4426950216293334961 ;  /* 0xbfb8aa3b6a1c7820 */ /* 0x000fe20000410000 */
[----:B------:R-:W1:Y:S01]  /*1c60*/  MUFU.EX2 R92, R92 ;  /* 0x0000005c005c7308 */ /* 0x000e620000000800 */
[----:B------:R-:W-:Y:S01]  /*1c70*/  FMUL.FTZ R62, R62, R70 ;  /* 0x000000463e3e7220 */ /* 0x000fe20000410000 */
[----:B------:R-:W-:Y:S02]  /*1c80*/  SHF.L.U32 R80, R29, 0x10, RZ ;  /* 0x000000101d507819 */ /* 0x000fe400000006ff */
[----:B------:R-:W-:Y:S01]  /*1c90*/  SHF.L.U32 R82, R30, 0x10, RZ ;  /* 0x000000101e527819 */ /* 0x000fe200000006ff */
[----:B------:R-:W-:Y:S01]  /*1ca0*/  FMUL.FTZ R62, R81, R62 ;  /* 0x0000003e513e7220 */ /* 0x000fe20000410000 */
[----:B------:R-:W-:Y:S01]  /*1cb0*/  SHF.L.U32 R63, R31, 0x10, RZ ;  /* 0x000000101f3f7819 */ /* 0x000fe200000006ff */
[----:B------:R-:W-:Y:S01]  /*1cc0*/  FMUL.FTZ R64, R64, R80 ;  /* 0x0000005040407220 */ /* 0x000fe20000410000 */
[----:B------:R2:W3:Y:S01]  /*1cd0*/  MUFU.EX2 R81, R28 ;  /* 0x0000001c00517308 */ /* 0x0004e20000000800 */
        /* <DEDUP_REMOVED lines=11> */
[----:B------:R-:W-:Y:S01]  /*1d90*/  FMUL.FTZ R23, R104, -1.4426950216293334961 ;  /* 0xbfb8aa3b68177820 */ /* 0x000fe20000410000 */
[----:B------:R-:W-:Y:S01]  /*1da0*/  FMUL.FTZ R24, R62, R83 ;  /* 0x000000533e187220 */ /* 0x000fe20000410000 */
[----:B------:R-:W-:Y:S01]  /*1db0*/  PRMT R29, R31, 0x7632, R29 ;  /* 0x000076321f1d7816 */ /* 0x000fe2000000001d */
[----:B-1----:R-:W-:Y:S01]  /*1dc0*/  FADD.FTZ R92, R92, 1 ;  /* 0x3f8000005c5c7421 */ /* 0x002fe20000010000 */
[----:B------:R-:W-:Y:S01]  /*1dd0*/  SHF.L.U32 R62, R25, 0x10, RZ ;  /* 0x00000010193e7819 */ /* 0x000fe200000006ff */
[----:B------:R-:W-:Y:S01]  /*1de0*/  FMUL.FTZ R25, R85, R74 ;  /* 0x0000004a55197220 */ /* 0x000fe20000410000 */
[----:B------:R1:W4:Y:S01]  /*1df0*/  MUFU.EX2 R31, R21 ;  /* 0x00000015001f7308 */ /* 0x0003220000000800 */
[----:B--2---:R-:W-:Y:S01]  /*1e00*/  FMUL.FTZ R28, R67, R66 ;  /* 0x00000042431c7220 */ /* 0x004fe20000410000 */
[----:B------:R-:W-:Y:S01]  /*1e10*/  SHF.L.U32 R67, R29, 0x10, RZ ;  /* 0x000000101d437819 */ /* 0x000fe200000006ff */
[----:B---3--:R-:W-:Y:S01]  /*1e20*/  FADD.FTZ R69, R81, 1 ;  /* 0x3f80000051457421 */ /* 0x008fe20000010000 */
[----:B------:R-:W-:Y:S01]  /*1e30*/  FMUL.FTZ R65, R65, R64 ;  /* 0x0000004041417220 */ /* 0x000fe20000410000 */
[----:B------:R-:W-:Y:S01]  /*1e40*/  FMUL.FTZ R28, R87, R28 ;  /* 0x0000001c571c7220 */ /* 0x000fe20000410000 */
[----:B------:R-:W-:Y:S01]  /*1e50*/  FMUL.FTZ R84, R89, R84 ;  /* 0x0000005459547220 */ /* 0x000fe20000410000 */
[----:B------:R-:W-:Y:S01]  /*1e60*/  FMUL.FTZ R30, R71, R67 ;  /* 0x00000043471e7220 */ /* 0x000fe20000410000 */
[----:B------:R2:W3:Y:S01]  /*1e70*/  MUFU.EX2 R74, R23 ;  /* 0x00000017004a7308 */ /* 0x0004e20000000800 */
[----:B-1----:R-:W-:Y:S01]  /*1e80*/  FMUL.FTZ R21, R68, R62 ;  /* 0x0000003e44157220 */ /* 0x002fe20000410000 */
[----:B0-----:R-:W-:Y:S01]  /*1e90*/  SHF.L.U32 R68, R16, 0x10, RZ ;  /* 0x0000001010447819 */ /* 0x001fe200000006ff */
[----:B------:R-:W-:Y:S01]  /*1ea0*/  FMUL.FTZ R30, R93, R30 ;  /* 0x0000001e5d1e7220 */ /* 0x000fe20000410000 */
[----:B------:R-:W-:Y:S01]  /*1eb0*/  SHF.L.U32 R83, R18, 0x10, RZ ;  /* 0x0000001012537819 */ /* 0x000fe200000006ff */
[----:B------:R-:W-:Y:S01]  /*1ec0*/  FMUL.FTZ R65, R72, R65 ;  /* 0x0000004148417220 */ /* 0x000fe20000410000 */
[----:B------:R-:W-:Y:S01]  /*1ed0*/  FMUL.FTZ R21, R86, R21 ;  /* 0x0000001556157220 */ /* 0x000fe20000410000 */
[----:B------:R-:W-:Y:S01]  /*1ee0*/  FMUL.FTZ R28, R28, R27 ;  /* 0x0000001b1c1c7220 */ /* 0x000fe20000410000 */
[----:B------:R-:W0:Y:S01]  /*1ef0*/  MUFU.RCP R29, R92 ;  /* 0x0000005c001d7308 */ /* 0x000e220000001000 */
[----:B----4-:R-:W-:Y:S01]  /*1f00*/  FADD.FTZ R31, R31, 1 ;  /* 0x3f8000001f1f7421 */ /* 0x010fe20000010000 */
[----:B--2---:R-:W-:Y:S01]  /*1f10*/  PRMT R23, R16, 0x7632, R23 ;  /* 0x0000763210177816 */ /* 0x004fe20000000017 */
[----:B------:R-:W-:Y:S01]  /*1f20*/  FMUL.FTZ R16, R73, R68 ;  /* 0x0000004449107220 */ /* 0x000fe20000410000 */
[C---:B------:R-:W-:Y:S01]  /*1f30*/  PRMT R72, R19.reuse, 0x7632, R72 ;  /* 0x0000763213487816 */ /* 0x040fe20000000048 */
[----:B------:R-:W-:Y:S01]  /*1f40*/  FMUL.FTZ R27, R30, R101 ;  /* 0x000000651e1b7220 */ /* 0x000fe20000410000 */
[----:B------:R-:W-:Y:S01]  /*1f50*/  SHF.L.U32 R86, R19, 0x10, RZ ;  /* 0x0000001013567819 */ /* 0x000fe200000006ff */
[----:B------:R-:W-:Y:S01]  /*1f60*/  FMUL.FTZ R65, R65, R26 ;  /* 0x0000001a41417220 */ /* 0x000fe20000410000 */
[----:B------:R1:W2:Y:S01]  /*1f70*/  MUFU.RCP R85, R69 ;  /* 0x0000004500557308 */ /* 0x0002a20000001000 */
[----:B---3--:R-:W-:Y:S01]  /*1f80*/  FADD.FTZ R74, R74, 1 ;  /* 0x3f8000004a4a7421 */ /* 0x008fe20000010000 */
[----:B------:R-:W-:Y:S01]  /*1f90*/  SHF.L.U32 R81, R17, 0x10, RZ ;  /* 0x0000001011517819 */ /* 0x000fe200000006ff */
[----:B------:R-:W-:Y:S01]  /*1fa0*/  FMUL.FTZ R30, R55, R83 ;  /* 0x00000053371e7220 */ /* 0x000fe20000410000 */
[----:B------:R-:W-:Y:S01]  /*1fb0*/  PRMT R26, R17, 0x7632, R26 ;  /* 0x00007632111a7816 */ /* 0x000fe2000000001a */
[----:B------:R-:W-:Y:S01]  /*1fc0*/  FMUL.FTZ R16, R103, R16 ;  /* 0x0000001067107220 */ /* 0x000fe20000410000 */
[----:B------:R-:W-:Y:S01]  /*1fd0*/  PRMT R17, R18, 0x7632, R17 ;  /* 0x0000763212117816 */ /* 0x000fe20000000011 */
[----:B------:R-:W-:Y:S01]  /*1fe0*/  FMUL.FTZ R18, R79, R81 ;  /* 0x000000514f127220 */ /* 0x000fe20000410000 */
[----:B------:R3:W4:Y:S01]  /*1ff0*/  MUFU.RCP R71, R31 ;  /* 0x0000001f00477308 */ /* 0x0007220000001000 */
[C---:B0-----:R-:W-:Y:S01]  /*2000*/  FADD.FTZ R19, -R29.reuse, 1 ;  /* 0x3f8000001d137421 */ /* 0x041fe20000010100 */
[----:B------:R-:W-:Y:S01]  /*2010*/  FMUL.FTZ R30, R29, R30 ;  /* 0x0000001e1d1e7220 */ /* 0x000fe20000410000 */
[----:B------:R-:W-:Y:S01]  /*2020*/  SHF.L.U32 R79, R26, 0x10, RZ ;  /* 0x000000101a4f7819 */ /* 0x000fe200000006ff */
[----:B------:R-:W-:Y:S01]  /*2030*/  FMUL.FTZ R26, R53, R86 ;  /* 0x00000056351a7220 */ /* 0x000fe20000410000 */
[C---:B------:R-:W-:Y:S01]  /*2040*/  FFMA.FTZ R19, R102.reuse, R19, 1 ;  /* 0x3f80000066137423 */ /* 0x040fe20000010013 */
[----:B------:R-:W-:Y:S01]  /*2050*/  FMUL.FTZ R102, R102, R29 ;  /* 0x0000001d66667220 */ /* 0x000fe20000410000 */
[----:B-1----:R-:W-:Y:S01]  /*2060*/  SHF.L.U32 R69, R23, 0x10, RZ ;  /* 0x0000001017457819 */ /* 0x002fe200000006ff */
[----:B------:R-:W0:Y:S01]  /*2070*/  MUFU.RCP R73, R74 ;  /* 0x0000004a00497308 */ /* 0x000e220000001000 */
[C---:B--2---:R-:W-:Y:S01]  /*2080*/  FADD.FTZ R29, -R85.reuse, 1 ;  /* 0x3f800000551d7421 */ /* 0x044fe20000010100 */
[----:B------:R-:W-:Y:S01]  /*2090*/  FMUL.FTZ R26, R85, R26 ;  /* 0x0000001a551a7220 */ /* 0x000fe20000410000 */
[----:B------:R-:W-:Y:S01]  /*20a0*/  SHF.L.U32 R87, R72, 0x10, RZ ;  /* 0x0000001048577819 */ /* 0x000fe200000006ff */
[----:B------:R-:W-:Y:S01]  /*20b0*/  FMUL.FTZ R30, R30, R19 ;  /* 0x000000131e1e7220 */ /* 0x000fe20000410000 */
[C---:B------:R-:W-:Y:S01]  /*20c0*/  FFMA.FTZ R29, R106.reuse, R29, 1 ;  /* 0x3f8000006a1d7423 */ /* 0x040fe2000001001d */
[----:B------:R-:W-:Y:S01]  /*20d0*/  FMUL.FTZ R106, R106, R85 ;  /* 0x000000556a6a7220 */ /* 0x000fe20000410000 */
[----:B------:R-:W-:Y:S01]  /*20e0*/  SHF.L.U32 R85, R17, 0x10, RZ ;  /* 0x0000001011557819 */ /* 0x000fe200000006ff */
[----:B------:R-:W-:Y:S01]  /*20f0*/  FMUL.FTZ R20, R20, R69 ;  /* 0x0000004514147220 */ /* 0x000fe20000410000 */
[----:B---3--:R-:W-:Y:S01]  /*2100*/  FMUL.FTZ R31, R26, R29 ;  /* 0x0000001d1a1f7220 */ /* 0x008fe20000410000 */
[----:B------:R-:W-:Y:S01]  /*2110*/  FMUL.FTZ R22, R22, R79 ;  /* 0x0000004f16167220 */ /* 0x000fe20000410000 */
[----:B----4-:R-:W-:Y:S01]  /*2120*/  FADD.FTZ R17, -R71, 1 ;  /* 0x3f80000047117421 */ /* 0x010fe20000010100 */
[----:B------:R-:W-:Y:S01]  /*2130*/  FMUL.FTZ R26, R60, R85 ;  /* 0x000000553c1a7220 */ /* 0x000fe20000410000 */
[----:B------:R-:W-:Y:S01]  /*2140*/  FMUL.FTZ R72, R61, R87 ;  /* 0x000000573d487220 */ /* 0x000fe20000410000 */
[----:B------:R-:W-:Y:S01]  /*2150*/  FMUL.FTZ R18, R111, R18 ;  /* 0x000000126f127220 */ /* 0x000fe20000410000 */
[----:B------:R-:W-:Y:S01]  /*2160*/  FMUL.FTZ R20, R107, R20 ;  /* 0x000000146b147220 */ /* 0x000fe20000410000 */
[----:B------:R-:W-:Y:S01]  /*2170*/  FMUL.FTZ R22, R115, R22 ;  /* 0x0000001673167220 */ /* 0x000fe20000410000 */
[----:B0-----:R-:W-:Y:S01]  /*2180*/  FADD.FTZ R19, -R73, 1 ;  /* 0x3f80000049137421 */ /* 0x001fe20000010100 */
        /* <DEDUP_REMOVED lines=20> */
[----:B------:R-:W-:-:S02]  /*22d0*/  F2FP.BF16.F32.PACK_AB R28, R109, R16 ;  /* 0x000000106d1c723e */ /* 0x000fc400000010ff */
[----:B------:R-:W-:Y:S02]  /*22e0*/  F2FP.BF16.F32.PACK_AB R29, R29, R18 ;  /* 0x000000121d1d723e */ /* 0x000fe400000010ff */
[----:B------:R-:W-:Y:S02]  /*22f0*/  F2FP.BF16.F32.PACK_AB R30, R17, R30 ;  /* 0x0000001e111e723e */ /* 0x000fe400000010ff */
[----:B------:R-:W-:Y:S02]  /*2300*/  F2FP.BF16.F32.PACK_AB R31, R72, R31 ;  /* 0x0000001f481f723e */ /* 0x000fe400000010ff */
[----:B------:R-:W-:Y:S02]  /*2310*/  SHF.L.U32 R65, R6, 0x10, RZ ;  /* 0x0000001006417819 */ /* 0x000fe400000006ff */
[----:B------:R-:W-:Y:S02]  /*2320*/  SHF.L.U32 R74, R12, 0x10, RZ ;  /* 0x000000100c4a7819 */ /* 0x000fe400000006ff */
[----:B------:R-:W-:Y:S01]  /*2330*/  SHF.L.U32 R73, R13, 0x10, RZ ;  /* 0x000000100d497819 */ /* 0x000fe200000006ff */
[----:B------:R-:W-:Y:S01]  /*2340*/  FFMA.FTZ R100, R101, R65, R100 ;  /* 0x0000004165647223 */ /* 0x000fe20000010064 */
        /* <DEDUP_REMOVED lines=8> */
[----:B------:R-:W-:Y:S02]  /*23d0*/  SHF.L.U32 R26, R7, 0x10, RZ ;  /* 0x00000010071a7819 */ /* 0x000fe400000006ff */
[----:B------:R-:W-:Y:S01]  /*23e0*/  SHF.L.U32 R24, R24, 0x10, RZ ;  /* 0x0000001018187819 */ /* 0x000fe200000006ff */
[----:B-1----:R-:W-:Y:S01]  /*23f0*/  FMUL.FTZ R29, R60, R55 ;  /* 0x000000373c1d7220 */ /* 0x002fe20000410000 */
[----:B------:R-:W-:Y:S01]  /*2400*/  FMUL.FTZ R30, R53, R106 ;  /* 0x0000006a351e7220 */ /* 0x000fe20000410000 */
[----:B------:R-:W-:Y:S01]  /*2410*/  PRMT R27, R13, 0x7632, R27 ;  /* 0x000076320d1b7816 */ /* 0x000fe2000000001b */
[----:B------:R-:W0:Y:S01]  /*2420*/  LDC R53, c[0x0][0x21c] ;  /* 0x00008700ff357b82 */ /* 0x000e220000000800 */
[----:B------:R-:W-:Y:S01]  /*2430*/  FFMA.FTZ R25, R29, R24, R100 ;  /* 0x000000181d197223 */ /* 0x000fe20000010064 */
[----:B------:R-:W-:-:S02]  /*2440*/  PRMT R24, R7, 0x7632, R24 ;  /* 0x0000763207187816 */ /* 0x000fc40000000018 */
[----:B------:R-:W-:Y:S01]  /*2450*/  PRMT R28, R14, 0x7632, R28 ;  /* 0x000076320e1c7816 */ /* 0x000fe2000000001c */
[----:B------:R-:W-:Y:S01]  /*2460*/  FFMA.FTZ R31, R30, R26, R25 ;  /* 0x0000001a1e1f7223 */ /* 0x000fe20000010019 */
[----:B------:R-:W-:Y:S02]  /*2470*/  SHF.L.U32 R100, R24, 0x10, RZ ;  /* 0x0000001018647819 */ /* 0x000fe400000006ff */
[----:B------:R-:W-:Y:S02]  /*2480*/  MOV R24, UR19 ;  /* 0x0000001300187c02 */ /* 0x000fe40008000f00 */
[----:B------:R-:W-:Y:S02]  /*2490*/  MOV R25, UR26 ;  /* 0x0000001a00197c02 */ /* 0x000fe40008000f00 */
[----:B------:R-:W-:Y:S02]  /*24a0*/  PRMT R26, R12, 0x7632, R26 ;  /* 0x000076320c1a7816 */ /* 0x000fe4000000001a */
[----:B------:R-:W-:Y:S01]  /*24b0*/  PRMT R14, R15, 0x7632, R14 ;  /* 0x000076320f0e7816 */ /* 0x000fe2000000000e */
[----:B------:R-:W-:-:S04]  /*24c0*/  IMAD.WIDE R12, R96, 0x10, R24 ;  /* 0x00000010600c7825 */ /* 0x000fc800078e0218 */
[----:B------:R-:W-:-:S04]  /*24d0*/  FMUL.FTZ R24, R61, R104 ;  /* 0x000000683d187220 */ /* 0x000fc80000410000 */
[----:B------:R-:W-:Y:S01]  /*24e0*/  FFMA.FTZ R100, R24, R100, R31 ;  /* 0x0000006418647223 */ /* 0x000fe2000001001f */
        /* <DEDUP_REMOVED lines=50> */
.L_x_14731:
        /* <DEDUP_REMOVED lines=85> */
.L_x_14811:
        /* <DEDUP_REMOVED lines=15> */
[C---:B------:R-:W-:Y:S01]  /*2e50*/  LOP3.LUT R96, R97.reuse, 0x1f, R98, 0xf8, !PT ;  /* 0x0000001f61607812 */ /* 0x040fe200078ef862 */
[----:B------:R-:W-:Y:S02]  /*2e60*/  UIMAD.WIDE.U32 UR44, UR7, UR32, URZ ;  /* 0x00000020072c72a5 */ /* 0x000fe4000f8e003f */
[----:B------:R-:W-:Y:S01]  /*2e70*/  UIMAD UR16, UR7, UR33, UR16 ;  /* 0x00000021071072a4 */ /* 0x000fe2000f8e0210 */
[----:B01-3--:R-:W-:Y:S01]  /*2e80*/  IADD3 R13, R97, R96, RZ ;  /* 0x00000060610d7210 */ /* 0x00bfe20007ffe0ff */
        /* <DEDUP_REMOVED lines=23> */
[----:B-1----:R-:W-:Y:S02]  /*3000*/  ULEA UR16, UR16, UR57, 0x18 ;  /* 0x0000003910107291 */ /* 0x002fe4000f8ec03f */
[----:B------:R-:W-:-:S04]  /*3010*/  UIMAD UR57, UR18, UR44, URZ ;  /* 0x0000002c123972a4 */ /* 0x000fc8000f8e023f */
[----:B------:R-:W-:Y:S02]  /*3020*/  UIMAD UR57, UR10, UR45, UR57 ;  /* 0x0000002d0a3972a4 */ /* 0x000fe4000f8e0239 */
[----:B------:R-:W-:-:S04]  /*3030*/  UIMAD.WIDE.U32 UR44, UR10, UR44, URZ ;  /* 0x0000002c0a2c72a5 */ /* 0x000fc8000f8e003f */
        /* <DEDUP_REMOVED lines=17> */
[-C--:B------:R-:W-:Y:S01]  /*3150*/  FMUL.FTZ R2, R78, R104.reuse ;  /* 0x000000684e027220 */ /* 0x080fe20000410000 */
[----:B------:R-:W-:-:S02]  /*3160*/  FMUL.FTZ R110, R75, R104 ;  /* 0x000000684b6e7220 */ /* 0x000fc40000410000 */
        /* <DEDUP_REMOVED lines=67> */
[-C--:B0-----:R-:W-:Y:S01]  /*35a0*/  FMUL.FTZ R12, R74, R104.reuse ;  /* 0x000000684a0c7220 */ /* 0x081fe20000410000 */
[----:B------:R-:W-:-:S06]  /*35b0*/  FMUL.FTZ R13, R65, R104 ;  /* 0x00000068410d7220 */ /* 0x000fcc0000410000 */
[----:B------:R0:W-:Y:S01]  /*35c0*/  MUFU.EX2 R3, R2 ;  /* 0x0000000200037308 */ /* 0x0001e20000000800 */
[----:B-1----:R-:W-:-:S07]  /*35d0*/  FMUL.FTZ R28, R69, R104 ;  /* 0x00000068451c7220 */ /* 0x002fce0000410000 */
[----:B------:R-:W1:Y:S01]  /*35e0*/  MUFU.EX2 R28, R28 ;  /* 0x0000001c001c7308 */ /* 0x000e620000000800 */
[----:B0-----:R-:W-:-:S07]  /*35f0*/  FMUL.FTZ R2, R70, R104 ;  /* 0x0000006846027220 */ /* 0x001fce0000410000 */
[----:B------:R-:W-:Y:S08]  /*3600*/  MUFU.SIN R159, R105 ;  /* 0x00000069009f7308 */ /* 0x000ff00000000400 */
[----:B------:R0:W-:Y:S01]  /*3610*/  MUFU.COS R129, R105 ;  /* 0x0000006900817308 */ /* 0x0001e20000000000 */
[C---:B-1----:R-:W-:Y:S01]  /*3620*/  FMUL.FTZ R160, R28.reuse, R103 ;  /* 0x000000671ca07220 */ /* 0x042fe20000410000 */
[----:B------:R-:W-:Y:S01]  /*3630*/  FMUL.FTZ R158, R28, R101 ;  /* 0x000000651c9e7220 */ /* 0x000fe20000410000 */
[----:B------:R-:W1:Y:S05]  /*3640*/  @!P2 LDC R103, c[0x0][0x21c] ;  /* 0x00008700ff67ab82 */ /* 0x000e6a0000000800 */
[----:B------:R3:W4:Y:S01]  /*3650*/  MUFU.EX2 R154, R2 ;  /* 0x00000002009a7308 */ /* 0x0007220000000800 */
[----:B0-----:R-:W-:Y:S01]  /*3660*/  MOV R105, UR55 ;  /* 0x0000003700697c02 */ /* 0x001fe20008000f00 */
[----:B------:R-:W-:-:S06]  /*3670*/  FMUL.FTZ R14, R73, R104 ;  /* 0x00000068490e7220 */ /* 0x000fcc0000410000 */
[----:B------:R-:W-:Y:S01]  /*3680*/  MUFU.EX2 R144, R12 ;  /* 0x0000000c00907308 */ /* 0x000fe20000000800 */
[----:B---3--:R-:W-:-:S04]  /*3690*/  IADD3 R2, R98, 0x200, RZ ;  /* 0x0000020062027810 */ /* 0x008fc80007ffe0ff */
[----:B------:R-:W-:Y:S01]  /*36a0*/  SEL R105, R105, R2, !P1 ;  /* 0x0000000269697207 */ /* 0x000fe20004800000 */
[----:B------:R-:W-:Y:S02]  /*36b0*/  FMUL.FTZ R2, R68, R104 ;  /* 0x0000006844027220 */ /* 0x000fe40000410000 */
[----:B------:R-:W-:Y:S08]  /*36c0*/  MUFU.SIN R123, R29 ;  /* 0x0000001d007b7308 */ /* 0x000ff00000000400 */
[----:B------:R0:W-:Y:S08]  /*36d0*/  MUFU.EX2 R146, R2 ;  /* 0x0000000200927308 */ /* 0x0001f00000000800 */
[----:B------:R3:W-:Y:S01]  /*36e0*/  MUFU.COS R139, R29 ;  /* 0x0000001d008b7308 */ /* 0x0007e20000000000 */
[----:B0-----:R-:W-:-:S04]  /*36f0*/  MOV R2, UR17 ;  /* 0x0000001100027c02 */ /* 0x001fc80008000f00 */
[----:B------:R-:W-:Y:S01]  /*3700*/  @!P2 IADD3 R2, R2, -0x2, RZ ;  /* 0xfffffffe0202a810 */ /* 0x000fe20007ffe0ff */
[-C--:B------:R-:W-:Y:S01]  /*3710*/  FMUL.FTZ R12, R66, R104.reuse ;  /* 0x00000068420c7220 */ /* 0x080fe20000410000 */
[----:B------:R-:W-:Y:S01]  /*3720*/  LEA R101, R191, UR16, 0x6 ;  /* 0x00000010bf657c11 */ /* 0x000fe2000f8e30ff */
[----:B------:R-:W-:Y:S01]  /*3730*/  MUFU.EX2 R110, R110 ;  /* 0x0000006e006e7308 */ /* 0x000fe20000000800 */
[----:B---3--:R-:W-:Y:S01]  /*3740*/  FMUL.FTZ R29, R77, R104 ;  /* 0x000000684d1d7220 */ /* 0x008fe20000410000 */
[----:B-1----:R-:W-:Y:S02]  /*3750*/  @!P2 IMAD R103, R2, R103, UR7 ;  /* 0x000000070267ae24 */ /* 0x002fe4000f8e0267 */
[C---:B------:R-:W-:Y:S01]  /*3760*/  FMUL.FTZ R2, R3.reuse, R106 ;  /* 0x0000006a03027220 */ /* 0x040fe20000410000 */
[----:B------:R-:W-:Y:S01]  /*3770*/  FMUL.FTZ R3, R3, R102 ;  /* 0x0000006603037220 */ /* 0x000fe20000410000 */
[----:B------:R-:W-:Y:S01]  /*3780*/  LEA R105, R105, UR16, 0x3 ;  /* 0x0000001069697c11 */ /* 0x000fe2000f8e18ff */
[----:B------:R-:W-:Y:S01]  /*3790*/  LDS.128 R16, [R101+0x10] ;  /* 0x0000100065107984 */ /* 0x000fe20000000c00 */
[----:B------:R-:W-:Y:S03]  /*37a0*/  MUFU.EX2 R142, R13 ;  /* 0x0000000d008e7308 */ /* 0x000fe60000000800 */
[----:B------:R-:W-:Y:S04]  /*37b0*/  LDS.128 R20, [R101+0x20] ;  /* 0x0000200065147984 */ /* 0x000fe80000000c00 */
[----:B------:R-:W-:Y:S01]  /*37c0*/  LDS.128 R24, [R101+0x30] ;  /* 0x0000300065187984 */ /* 0x000fe20000000c00 */
[----:B------:R-:W-:Y:S08]  /*37d0*/  MUFU.EX2 R140, R14 ;  /* 0x0000000e008c7308 */ /* 0x000ff00000000800 */
[----:B------:R0:W-:Y:S08]  /*37e0*/  MUFU.EX2 R138, R12 ;  /* 0x0000000c008a7308 */ /* 0x0001f00000000800 */
[----:B------:R-:W1:Y:S01]  /*37f0*/  MUFU.EX2 R29, R29 ;  /* 0x0000001d001d7308 */ /* 0x000e620000000800 */
[----:B0-----:R0:W3:Y:S04]  /*3800*/  LDS.128 R12, [R101] ;  /* 0x00000000650c7984 */ /* 0x0010e80000000c00 */
[----:B------:R3:W-:Y:S01]  /*3810*/  STS.64 [R105+0x1d10], R2 ;  /* 0x001d100269007388 */ /* 0x0007e20000000a00 */
[----:B------:R-:W-:Y:S01]  /*3820*/  HFMA2.MMA R102, -RZ, RZ, 0, 9.5367431640625e-07 ;  /* 0x00000010ff667435 */ /* 0x000fe200000001ff */
[C---:B----4-:R-:W-:Y:S01]  /*3830*/  FMUL.FTZ R155, R154.reuse, R155 ;  /* 0x0000009b9a9b7220 */ /* 0x050fe20000410000 */
[----:B------:R-:W-:Y:S01]  /*3840*/  FMUL.FTZ R154, R154, R107 ;  /* 0x0000006b9a9a7220 */ /* 0x000fe20000410000 */
[-C--:B------:R-:W-:Y:S01]  /*3850*/  FMUL.FTZ R106, R72, R104.reuse ;  /* 0x00000068486a7220 */ /* 0x080fe20000410000 */
[----:B------:R-:W-:Y:S01]  /*3860*/  FMUL.FTZ R107, R63, R104 ;  /* 0x000000683f6b7220 */ /* 0x000fe20000410000 */
[C---:B-1----:R-:W-:Y:S01]  /*3870*/  FMUL.FTZ R157, R29.reuse, R108 ;  /* 0x0000006c1d9d7220 */ /* 0x042fe20000410000 */
[----:B------:R-:W-:Y:S01]  /*3880*/  FMUL.FTZ R156, R29, R156 ;  /* 0x0000009c1d9c7220 */ /* 0x000fe20000410000 */
[----:B------:R-:W-:-:S03]  /*3890*/  CS2R R28, SRZ ;  /* 0x00000000001c7805 */ /* 0x000fc6000001ff00 */
[----:B------:R-:W-:Y:S01]  /*38a0*/  @!P2 IMAD.WIDE R102, R103, R102, UR22 ;  /* 0x000000166766ae25 */ /* 0x000fe2000f8e0266 */
[----:B------:R-:W-:Y:S03]  /*38b0*/  BAR.SYNC.DEFER_BLOCKING 0x0 ;  /* 0x0000000000007b1d */ /* 0x000fe60000010000 */
[-C--:B------:R-:W-:Y:S01]  /*38c0*/  FMUL.FTZ R108, R71, R104.reuse ;  /* 0x00000068476c7220 */ /* 0x080fe20000410000 */
[----:B------:R-:W-:Y:S01]  /*38d0*/  FMUL.FTZ R104, R64, R104 ;  /* 0x0000006840687220 */ /* 0x000fe20000410000 */
[----:B0-----:R-:W-:Y:S01]  /*38e0*/  FMUL.FTZ R101, R3, R158 ;  /* 0x0000009e03657220 */ /* 0x001fe20000410000 */
[C---:B------:R-:W-:Y:S01]  /*38f0*/  FMUL.FTZ R149, R110.reuse, R149 ;  /* 0x000000956e957220 */ /* 0x040fe20000410000 */
[----:B------:R-:W0:Y:S01]  /*3900*/  MUFU.EX2 R106, R106 ;  /* 0x0000006a006a7308 */ /* 0x000e220000000800 */
[----:B------:R-:W-:Y:S01]  /*3910*/  FMUL.FTZ R148, R110, R113 ;  /* 0x000000716e947220 */ /* 0x000fe20000410000 */
[----:B------:R-:W-:-:S06]  /*3920*/  FFMA.FTZ R101, R2, R160, -R101 ;  /* 0x000000a002657223 */ /* 0x000fcc0000010865 */
[----:B------:R-:W1:Y:S01]  /*3930*/  MUFU.EX2 R104, R104 ;  /* 0x0000006800687308 */ /* 0x000e620000000800 */
[----:B------:R4:W5:Y:S02]  /*3940*/  @!P2 LDG.E.64 R28, desc[UR20][R102.64+0x8] ;  /* 0x00000814661ca981 */ /* 0x000964000c1e1b00 */
[----:B----4-:R-:W-:-:S04]  /*3950*/  FMUL.FTZ R102, R2, R158 ;  /* 0x0000009e02667220 */ /* 0x010fc80000410000 */
[----:B------:R-:W-:Y:S01]  /*3960*/  FFMA.FTZ R102, R3, R160, R102 ;  /* 0x000000a003667223 */ /* 0x000fe20000010066 */
[----:B------:R-:W-:-:S03]  /*3970*/  FMUL.FTZ R114, R156, R101 ;  /* 0x000000659c727220 */ /* 0x000fc60000410000 */
[-C--:B------:R-:W-:Y:S01]  /*3980*/  FMUL.FTZ R110, R156, R102.reuse ;  /* 0x000000669c6e7220 */ /* 0x080fe20000410000 */
[----:B------:R-:W-:-:S03]  /*3990*/  FFMA.FTZ R114, R157, R102, R114 ;  /* 0x000000669d727223 */ /* 0x000fc60000010072 */
[----:B------:R-:W-:Y:S01]  /*39a0*/  FFMA.FTZ R110, R157, R101, -R110 ;  /* 0x000000659d6e7223 */ /* 0x000fe2000001086e */
[----:B------:R-:W-:-:S03]  /*39b0*/  FMUL.FTZ R153, R152, R153 ;  /* 0x0000009998997220 */ /* 0x000fc60000410000 */
[C---:B------:R-:W-:Y:S01]  /*39c0*/  FMUL.FTZ R101, R154.reuse, R110 ;  /* 0x0000006e9a657220 */ /* 0x040fe20000410000 */
[-C--:B------:R-:W-:Y:S01]  /*39d0*/  FMUL.FTZ R102, R154, R114.reuse ;  /* 0x000000729a667220 */ /* 0x080fe20000410000 */
[----:B------:R-:W-:Y:S02]  /*39e0*/  FMUL.FTZ R152, R152, R109 ;  /* 0x0000006d98987220 */ /* 0x000fe40000410000 */
[C---:B------:R-:W-:Y:S01]  /*39f0*/  FFMA.FTZ R114, R155.reuse, R114, R101 ;  /* 0x000000729b727223 */ /* 0x040fe20000010065 */
[C---:B0-----:R-:W-:Y:S01]  /*3a00*/  FMUL.FTZ R137, R106.reuse, R137 ;  /* 0x000000896a897220 */ /* 0x041fe20000410000 */
[----:B------:R-:W-:Y:S01]  /*3a10*/  FMUL.FTZ R136, R106, R127 ;  /* 0x0000007f6a887220 */ /* 0x000fe20000410000 */
[----:B------:R-:W0:Y:S01]  /*3a20*/  MUFU.EX2 R108, R108 ;  /* 0x0000006c006c7308 */ /* 0x000e220000000800 */
[C---:B-1----:R-:W-:Y:S01]  /*3a30*/  FMUL.FTZ R129, R104.reuse, R129 ;  /* 0x0000008168817220 */ /* 0x042fe20000410000 */
[----:B------:R-:W-:Y:S01]  /*3a40*/  FMUL.FTZ R127, R104, R159 ;  /* 0x0000009f687f7220 */ /* 0x000fe20000410000 */
[----:B---3--:R-:W-:Y:S01]  /*3a50*/  PRMT R106, R12, 0x7632, R106 ;  /* 0x000076320c6a7816 */ /* 0x008fe2000000006a */
[----:B------:R-:W-:Y:S01]  /*3a60*/  FFMA.FTZ R102, R155, R110, -R102 ;  /* 0x0000006e9b667223 */ /* 0x000fe20000010866 */
[----:B------:R-:W-:Y:S01]  /*3a70*/  FMUL.FTZ R104, R152, R114 ;  /* 0x0000007298687220 */ /* 0x000fe20000410000 */
[----:B------:R-:W-:-:S02]  /*3a80*/  SHF.L.U32 R101, R12, 0x10, RZ ;  /* 0x000000100c657819 */ /* 0x000fc400000006ff */
[----:B------:R-:W-:Y:S01]  /*3a90*/  SHF.L.U32 R106, R106, 0x10, RZ ;  /* 0x000000106a6a7819 */ /* 0x000fe200000006ff */
[-C--:B------:R-:W-:Y:S01]  /*3aa0*/  FMUL.FTZ R103, R152, R102.reuse ;  /* 0x0000006698677220 */ /* 0x080fe20000410000 */
[C-C-:B------:R-:W-:Y:S01]  /*3ab0*/  FFMA.FTZ R12, R153.reuse, R102, -R104.reuse ;  /* 0x00000066990c7223 */ /* 0x140fe20000010868 */
[----:B------:R-:W-:Y:S01]  /*3ac0*/  SHF.L.U32 R102, R8, 0x10, RZ ;  /* 0x0000001008667819 */ /* 0x000fe200000006ff */
[C---:B------:R-:W-:Y:S01]  /*3ad0*/  FMUL.FTZ R241, R78.reuse, R101 ;  /* 0x000000654ef17220 */ /* 0x040fe20000410000 */
[----:B------:R-:W1:Y:S01]  /*3ae0*/  MUFU.EX2 R107, R107 ;  /* 0x0000006b006b7308 */ /* 0x000e620000000800 */
[--C-:B------:R-:W-:Y:S01]  /*3af0*/  FFMA.FTZ R114, R153, R114, R103.reuse ;  /* 0x0000007299727223 */ /* 0x100fe20000010067 */
[----:B------:R-:W-:Y:S01]  /*3b00*/  FMUL.FTZ R237, R78, R106 ;  /* 0x0000006a4eed7220 */ /* 0x000fe20000410000 */
[----:B------:R-:W-:Y:S01]  /*3b10*/  PRMT R104, R13, 0x7632, R104 ;  /* 0x000076320d687816 */ /* 0x000fe20000000068 */
[----:B------:R-:W-:Y:S01]  /*3b20*/  FMUL.FTZ R241, R102, R241 ;  /* 0x000000f166f17220 */ /* 0x000fe20000410000 */
[----:B------:R-:W-:Y:S01]  /*3b30*/  PRMT R103, R8, 0x7632, R103 ;  /* 0x0000763208677816 */ /* 0x000fe20000000067 */
[C---:B------:R-:W-:Y:S01]  /*3b40*/  FMUL.FTZ R151, R150.reuse, R151 ;  /* 0x0000009796977220 */ /* 0x040fe20000410000 */
[----:B------:R-:W-:Y:S01]  /*3b50*/  FMUL.FTZ R150, R150, R111 ;  /* 0x0000006f96967220 */ /* 0x000fe20000410000 */
[----:B------:R-:W-:Y:S01]  /*3b60*/  FMUL.FTZ R237, R102, R237 ;  /* 0x000000ed66ed7220 */ /* 0x000fe20000410000 */
[----:B------:R-:W-:-:S02]  /*3b70*/  SHF.L.U32 R104, R104, 0x10, RZ ;  /* 0x0000001068687819 */ /* 0x000fc400000006ff */
[----:B------:R-:W-:Y:S01]  /*3b80*/  SHF.L.U32 R102, R103, 0x10, RZ ;  /* 0x0000001067667819 */ /* 0x000fe200000006ff */
[----:B------:R-:W-:Y:S01]  /*3b90*/  FMUL.FTZ R103, R158, R241 ;  /* 0x000000f19e677220 */ /* 0x000fe20000410000 */
[C---:B0-----:R-:W-:Y:S01]  /*3ba0*/  FMUL.FTZ R133, R108.reuse, R133 ;  /* 0x000000856c857220 */ /* 0x041fe20000410000 */
[----:B------:R-:W-:Y:S01]  /*3bb0*/  FMUL.FTZ R131, R108, R131 ;  /* 0x000000836c837220 */ /* 0x000fe20000410000 */
[----:B------:R-:W-:Y:S01]  /*3bc0*/  FMUL.FTZ R110, R150, R114 ;  /* 0x00000072966e7220 */ /* 0x000fe20000410000 */
[----:B------:R-:W-:Y:S01]  /*3bd0*/  SHF.L.U32 R108, R13, 0x10, RZ ;  /* 0x000000100d6c7819 */ /* 0x000fe200000006ff */
[----:B------:R-:W-:Y:S01]  /*3be0*/  FMUL.FTZ R235, R69, R104 ;  /* 0x0000006845eb7220 */ /* 0x000fe20000410000 */
[-C--:B------:R-:W-:Y:S01]  /*3bf0*/  FMUL.FTZ R13, R158, R237.reuse ;  /* 0x000000ed9e0d7220 */ /* 0x080fe20000410000 */
[----:B------:R-:W-:Y:S01]  /*3c00*/  FFMA.FTZ R103, R160, R237, R103 ;  /* 0x000000eda0677223 */ /* 0x000fe20000010067 */
[-C--:B------:R-:W-:Y:S01]  /*3c10*/  FFMA.FTZ R105, R151, R12.reuse, -R110 ;  /* 0x0000000c97697223 */ /* 0x080fe2000001086e */
[----:B------:R-:W-:Y:S01]  /*3c20*/  FMUL.FTZ R110, R150, R12 ;  /* 0x0000000c966e7220 */ /* 0x000fe20000410000 */
[----:B------:R-:W-:Y:S01]  /*3c30*/  FMUL.FTZ R239, R69, R108 ;  /* 0x0000006c45ef7220 */ /* 0x000fe20000410000 */
[----:B------:R-:W-:Y:S01]  /*3c40*/  FFMA.FTZ R12, R160, R241, -R13 ;  /* 0x000000f1a00c7223 */ /* 0x000fe2000001080d */
[----:B------:R-:W-:Y:S01]  /*3c50*/  FFMA.FTZ R103, R102, R235, R103 ;  /* 0x000000eb66677223 */ /* 0x000fe20000010067 */
[C---:B-1----:R-:W-:Y:S01]  /*3c60*/  FMUL.FTZ R135, R107.reuse, R112 ;  /* 0x000000706b877220 */ /* 0x042fe20000410000 */
[----:B------:R-:W-:Y:S01]  /*3c70*/  FMUL.FTZ R134, R107, R134 ;  /* 0x000000866b867220 */ /* 0x000fe20000410000 */
[----:B------:R-:W-:Y:S01]  /*3c80*/  FFMA.FTZ R107, R151, R114, R110 ;  /* 0x00000072976b7223 */ /* 0x000fe2000001006e */
[----:B------:R-:W-:Y:S01]  /*3c90*/  PRMT R112, R14, 0x7632, R112 ;  /* 0x000076320e707816 */ /* 0x000fe20000000070 */
[----:B------:R-:W-:Y:S01]  /*3ca0*/  FFMA.FTZ R12, R102, R239, R12 ;  /* 0x000000ef660c7223 */ /* 0x000fe2000001000c */
[----:B------:R-:W-:Y:S01]  /*3cb0*/  FMUL.FTZ R110, R156, R103 ;  /* 0x000000679c6e7220 */ /* 0x000fe20000410000 */
[----:B------:R-:W-:-:S02]  /*3cc0*/  SHF.L.U32 R114, R14, 0x10, RZ ;  /* 0x000000100e727819 */ /* 0x000fc400000006ff */
[----:B------:R-:W-:Y:S01]  /*3cd0*/  SHF.L.U32 R112, R112, 0x10, RZ ;  /* 0x0000001070707819 */ /* 0x000fe200000006ff */
[-C--:B------:R-:W-:Y:S01]  /*3ce0*/  FFMA.FTZ R13, R157, R12.reuse, -R110 ;  /* 0x0000000c9d0d7223 */ /* 0x080fe2000001086e */
[----:B------:R-:W-:Y:S01]  /*3cf0*/  FMUL.FTZ R12, R156, R12 ;  /* 0x0000000c9c0c7220 */ /* 0x000fe20000410000 */
[----:B------:R-:W-:Y:S01]  /*3d00*/  SHF.L.U32 R110, R9, 0x10, RZ ;  /* 0x00000010096e7819 */ /* 0x000fe200000006ff */
[C---:B------:R-:W-:Y:S01]  /*3d10*/  FMUL.FTZ R231, R77.reuse, R114 ;  /* 0x000000724de77220 */ /* 0x040fe20000410000 */
[----:B------:R-:W-:Y:S01]  /*3d20*/  FMUL.FTZ R233, R77, R112 ;  /* 0x000000704de97220 */ /* 0x000fe20000410000 */
[----:B------:R-:W-:Y:S01]  /*3d30*/  FFMA.FTZ R12, R157, R103, R12 ;  /* 0x000000679d0c7223 */ /* 0x000fe2000001000c */
[C---:B------:R-:W-:Y:S01]  /*3d40*/  FMUL.FTZ R116, R148.reuse, R107 ;  /* 0x0000006b94747220 */ /* 0x040fe20000410000 */
[----:B------:R-:W-:Y:S01]  /*3d50*/  PRMT R103, R15, 0x7632, R103 ;  /* 0x000076320f677816 */ /* 0x000fe20000000067 */
[----:B------:R-:W-:Y:S01]  /*3d60*/  FMUL.FTZ R14, R148, R105 ;  /* 0x00000069940e7220 */ /* 0x000fe20000410000 */
[C---:B------:R-:W-:Y:S01]  /*3d70*/  FFMA.FTZ R13, R110.reuse, R231, R13 ;  /* 0x000000e76e0d7223 */ /* 0x040fe2000001000d */
[----:B------:R-:W-:Y:S01]  /*3d80*/  FFMA.FTZ R12, R110, R233, R12 ;  /* 0x000000e96e0c7223 */ /* 0x000fe2000001000c */
[----:B------:R-:W-:Y:S01]  /*3d90*/  FFMA.FTZ R109, R149, R105, -R116 ;  /* 0x00000069956d7223 */ /* 0x000fe20000010874 */
[----:B------:R-:W-:Y:S01]  /*3da0*/  PRMT R105, R9, 0x7632, R105 ;  /* 0x0000763209697816 */ /* 0x000fe20000000069 */
[----:B------:R-:W-:Y:S01]  /*3db0*/  FFMA.FTZ R111, R149, R107, R14 ;  /* 0x0000006b956f7223 */ /* 0x000fe2000001000e */
[----:B------:R-:W-:Y:S01]  /*3dc0*/  SHF.L.U32 R103, R103, 0x10, RZ ;  /* 0x0000001067677819 */ /* 0x000fe200000006ff */
[----:B------:R-:W-:Y:S01]  /*3dd0*/  FMUL.FTZ R116, R154, R13 ;  /* 0x0000000d9a747220 */ /* 0x000fe20000410000 */
[----:B------:R-:W-:Y:S01]  /*3de0*/  FMUL.FTZ R147, R146, R147 ;  /* 0x0000009392937220 */ /* 0x000fe20000410000 */
[-C--:B------:R-:W-:Y:S01]  /*3df0*/  FMUL.FTZ R14, R154, R12.reuse ;  /* 0x0000000c9a0e7220 */ /* 0x080fe20000410000 */
[----:B------:R-:W-:Y:S01]  /*3e00*/  FMUL.FTZ R146, R146, R115 ;  /* 0x0000007392927220 */ /* 0x000fe20000410000 */
[----:B------:R-:W-:Y:S01]  /*3e10*/  SHF.L.U32 R107, R15, 0x10, RZ ;  /* 0x000000100f6b7819 */ /* 0x000fe200000006ff */
[----:B------:R-:W-:Y:S01]  /*3e20*/  FFMA.FTZ R116, R155, R12, R116 ;  /* 0x0000000c9b747223 */ /* 0x000fe20000010074 */
[----:B------:R-:W-:Y:S01]  /*3e30*/  SHF.L.U32 R105, R105, 0x10, RZ ;  /* 0x0000001069697819 */ /* 0x000fe200000006ff */
[----:B------:R-:W-:Y:S01]  /*3e40*/  FMUL.FTZ R166, R70, R103 ;  /* 0x0000006746a67220 */ /* 0x000fe20000410000 */
[----:B------:R-:W-:Y:S01]  /*3e50*/  FFMA.FTZ R13, R155, R13, -R14 ;  /* 0x0000000d9b0d7223 */ /* 0x000fe2000001080e */
[C---:B------:R-:W-:Y:S01]  /*3e60*/  FMUL.FTZ R14, R146.reuse, R109 ;  /* 0x0000006d920e7220 */ /* 0x040fe20000410000 */
[----:B------:R-:W-:Y:S01]  /*3e70*/  FMUL.FTZ R12, R146, R111 ;  /* 0x0000006f920c7220 */ /* 0x000fe20000410000 */
[----:B------:R-:W-:Y:S01]  /*3e80*/  FMUL.FTZ R168, R70, R107 ;  /* 0x0000006b46a87220 */ /* 0x000fe20000410000 */
[C---:B------:R-:W-:Y:S01]  /*3e90*/  FMUL.FTZ R145, R144.reuse, R145 ;  /* 0x0000009190917220 */ /* 0x040fe20000410000 */
[----:B------:R-:W-:Y:S01]  /*3ea0*/  FFMA.FTZ R116, R105, R166, R116 ;  /* 0x000000a669747223 */ /* 0x000fe20000010074 */
[----:B------:R-:W-:Y:S01]  /*3eb0*/  FMUL.FTZ R144, R144, R117 ;  /* 0x0000007590907220 */ /* 0x000fe20000410000 */
[C---:B------:R-:W-:Y:S01]  /*3ec0*/  FFMA.FTZ R117, R147.reuse, R111, R14 ;  /* 0x0000006f93757223 */ /* 0x040fe2000001000e */
[----:B------:R-:W-:Y:S01]  /*3ed0*/  FFMA.FTZ R115, R147, R109, -R12 ;  /* 0x0000006d93737223 */ /* 0x000fe2000001080c */
[----:B------:R-:W-:Y:S01]  /*3ee0*/  FFMA.FTZ R13, R105, R168, R13 ;  /* 0x000000a8690d7223 */ /* 0x000fe2000001000d */
[----:B------:R-:W-:Y:S01]  /*3ef0*/  PRMT R111, R16, 0x7632, R111 ;  /* 0x00007632106f7816 */ /* 0x000fe2000000006f */
[-C--:B------:R-:W-:Y:S01]  /*3f00*/  FMUL.FTZ R12, R152, R116.reuse ;  /* 0x00000074980c7220 */ /* 0x080fe20000410000 */
[----:B------:R-:W-:Y:S01]  /*3f10*/  SHF.L.U32 R113, R16, 0x10, RZ ;  /* 0x0000001010717819 */ /* 0x000fe200000006ff */
[-C--:B------:R-:W-:Y:S01]  /*3f20*/  FMUL.FTZ R14, R152, R13.reuse ;  /* 0x0000000d980e7220 */ /* 0x080fe20000410000 */
[----:B------:R-:W-:Y:S01]  /*3f30*/  SHF.L.U32 R111, R111, 0x10, RZ ;  /* 0x000000106f6f7819 */ /* 0x000fe200000006ff */
[C---:B------:R-:W-:Y:S01]  /*3f40*/  FFMA.FTZ R12, R153.reuse, R13, -R12 ;  /* 0x0000000d990c7223 */ /* 0x040fe2000001080c */
[----:B------:R-:W-:Y:S01]  /*3f50*/  SHF.L.U32 R109, R10, 0x10, RZ ;  /* 0x000000100a6d7819 */ /* 0x000fe200000006ff */
[C---:B------:R-:W-:Y:S01]  /*3f60*/  FMUL.FTZ R162, R76.reuse, R113 ;  /* 0x000000714ca27220 */ /* 0x040fe20000410000 */
[----:B------:R-:W-:Y:S01]  /*3f70*/  FFMA.FTZ R13, R153, R116, R14 ;  /* 0x00000074990d7223 */ /* 0x000fe2000001000e */
[----:B------:R-:W-:Y:S01]  /*3f80*/  FMUL.FTZ R164, R76, R111 ;  /* 0x0000006f4ca47220 */ /* 0x000fe20000410000 */
[----:B------:R-:W-:Y:S01]  /*3f90*/  PRMT R116, R17, 0x7632, R116 ;  /* 0x0000763211747816 */ /* 0x000fe20000000074 */
[C---:B------:R-:W-:Y:S01]  /*3fa0*/  FFMA.FTZ R12, R109.reuse, R162, R12 ;  /* 0x000000a26d0c7223 */ /* 0x040fe2000001000c */
[----:B------:R-:W-:Y:S01]  /*3fb0*/  PRMT R118, R10, 0x7632, R118 ;  /* 0x000076320a767816 */ /* 0x000fe20000000076 */
[----:B------:R-:W-:Y:S01]  /*3fc0*/  FFMA.FTZ R13, R109, R164, R13 ;  /* 0x000000a46d0d7223 */ /* 0x000fe2000001000d */
[----:B------:R-:W-:Y:S01]  /*3fd0*/  SHF.L.U32 R116, R116, 0x10, RZ ;  /* 0x0000001074747819 */ /* 0x000fe200000006ff */
[----:B------:R-:W-:Y:S01]  /*3fe0*/  FMUL.FTZ R14, R150, R12 ;  /* 0x0000000c960e7220 */ /* 0x000fe20000410000 */
[----:B------:R-:W-:Y:S01]  /*3ff0*/  FMUL.FTZ R16, R144, R117 ;  /* 0x0000007590107220 */ /* 0x000fe20000410000 */
[----:B------:R-:W-:-:S02]  /*4000*/  SHF.L.U32 R118, R118, 0x10, RZ ;  /* 0x0000001076767819 */ /* 0x000fc400000006ff */
        /* <DEDUP_REMOVED lines=9> */
[C---:B------:R-:W-:Y:S01]  /*40a0*/  FMUL.FTZ R141, R140.reuse, R141 ;  /* 0x0000008d8c8d7220 */ /* 0x040fe20000410000 */
        /* <DEDUP_REMOVED lines=11> */
[----:B------:R-:W-:Y:S01]  /*4160*/  PRMT R117, R19, 0x7632, R117 ;  /* 0x0000763213757816 */ /* 0x000fe20000000075 */
[----:B------:R-:W-:Y:S01]  /*4170*/  FMUL.FTZ R143, R142, R143 ;  /* 0x0000008f8e8f7220 */ /* 0x000fe20000410000 */
[----:B------:R-:W-:Y:S01]  /*4180*/  FFMA.FTZ R14, R149, R15, R14 ;  /* 0x0000000f950e7223 */ /* 0x000fe2000001000e */
[----:B------:R-:W-:Y:S01]  /*4190*/  FMUL.FTZ R165, R75, R18 ;  /* 0x000000124ba57220 */ /* 0x000fe20000410000 */
[----:B------:R-:W-:Y:S01]  /*41a0*/  FFMA.FTZ R13, R120, R163, R13 ;  /* 0x000000a3780d7223 */ /* 0x000fe2000001000d */
[----:B------:R-:W-:Y:S01]  /*41b0*/  FMUL.FTZ R142, R142, R119 ;  /* 0x000000778e8e7220 */ /* 0x000fe20000410000 */
[----:B------:R-:W-:Y:S01]  /*41c0*/  PRMT R115, R11, 0x7632, R115 ;  /* 0x000076320b737816 */ /* 0x000fe20000000073 */
[----:B------:R-:W-:Y:S01]  /*41d0*/  FFMA.FTZ R14, R120, R165, R14 ;  /* 0x000000a5780e7223 */ /* 0x000fe2000001000e */
[----:B------:R-:W-:Y:S01]  /*41e0*/  FMUL.FTZ R12, R146, R13 ;  /* 0x0000000d920c7220 */ /* 0x000fe20000410000 */
[----:B------:R-:W-:Y:S01]  /*41f0*/  SHF.L.U32 R117, R117, 0x10, RZ ;  /* 0x0000001075757819 */ /* 0x000fe200000006ff */
[----:B------:R-:W-:Y:S01]  /*4200*/  FMUL.FTZ R16, R142, R121 ;  /* 0x000000798e107220 */ /* 0x000fe20000410000 */
[----:B------:R-:W-:Y:S01]  /*4210*/  SHF.L.U32 R119, R19, 0x10, RZ ;  /* 0x0000001013777819 */ /* 0x000fe200000006ff */
[-C--:B------:R-:W-:Y:S01]  /*4220*/  FFMA.FTZ R12, R147, R14.reuse, R12 ;  /* 0x0000000e930c7223 */ /* 0x080fe2000001000c */
[----:B------:R-:W-:Y:S01]  /*4230*/  SHF.L.U32 R115, R115, 0x10, RZ ;  /* 0x0000001073737819 */ /* 0x000fe200000006ff */
        /* <DEDUP_REMOVED lines=10> */
[C---:B------:R-:W-:Y:S01]  /*42e0*/  PRMT R121, R20.reuse, 0x7632, R121 ;  /* 0x0000763214797816 */ /* 0x040fe20000000079 */
[----:B------:R-:W-:Y:S01]  /*42f0*/  FFMA.FTZ R13, R115, R172, R13 ;  /* 0x000000ac730d7223 */ /* 0x000fe2000001000d */
[----:B------:R-:W-:Y:S01]  /*4300*/  SHF.L.U32 R123, R20, 0x10, RZ ;  /* 0x00000010147b7819 */ /* 0x000fe200000006ff */
[-C--:B------:R-:W-:Y:S01]  /*4310*/  FMUL.FTZ R14, R144, R12.reuse ;  /* 0x0000000c900e7220 */ /* 0x080fe20000410000 */
[----:B------:R-:W-:Y:S01]  /*4320*/  SHF.L.U32 R19, R4, 0x10, RZ ;  /* 0x0000001004137819 */ /* 0x000fe200000006ff */
[-C--:B------:R-:W-:Y:S01]  /*4330*/  FMUL.FTZ R16, R144, R13.reuse ;  /* 0x0000000d90107220 */ /* 0x080fe20000410000 */
[----:B------:R-:W-:Y:S01]  /*4340*/  SHF.L.U32 R121, R121, 0x10, RZ ;  /* 0x0000001079797819 */ /* 0x000fe200000006ff */
[C---:B------:R-:W-:Y:S01]  /*4350*/  FFMA.FTZ R14, R145.reuse, R13, -R14 ;  /* 0x0000000d910e7223 */ /* 0x040fe2000001080e */
[----:B------:R-:W-:Y:S01]  /*4360*/  FMUL.FTZ R176, R74, R123 ;  /* 0x0000007b4ab07220 */ /* 0x000fe20000410000 */
[----:B------:R-:W-:-:S02]  /*4370*/  FFMA.FTZ R13, R145, R12, R16 ;  /* 0x0000000c910d7223 */ /* 0x000fc40000010010 */
[----:B------:R-:W-:Y:S01]  /*4380*/  FMUL.FTZ R174, R74, R121 ;  /* 0x000000794aae7220 */ /* 0x000fe20000410000 */
[C---:B------:R-:W-:Y:S01]  /*4390*/  FFMA.FTZ R14, R19.reuse, R176, R14 ;  /* 0x000000b0130e7223 */ /* 0x040fe2000001000e */
[C---:B------:R-:W-:Y:S01]  /*43a0*/  FMUL.FTZ R126, R140.reuse, R15 ;  /* 0x0000000f8c7e7220 */ /* 0x040fe20000410000 */
[-C--:B------:R-:W-:Y:S01]  /*43b0*/  FMUL.FTZ R20, R140, R17.reuse ;  /* 0x000000118c147220 */ /* 0x080fe20000410000 */
[----:B------:R-:W-:Y:S01]  /*43c0*/  FFMA.FTZ R13, R19, R174, R13 ;  /* 0x000000ae130d7223 */ /* 0x000fe2000001000d */
[-C--:B------:R-:W-:Y:S01]  /*43d0*/  FMUL.FTZ R12, R142, R14.reuse ;  /* 0x0000000e8e0c7220 */ /* 0x080fe20000410000 */
[----:B------:R-:W-:Y:S01]  /*43e0*/  FFMA.FTZ R17, R141, R17, R126 ;  /* 0x000000118d117223 */ /* 0x000fe2000001007e */
[----:B------:R-:W-:Y:S01]  /*43f0*/  PRMT R128, R21, 0x7632, R128 ;  /* 0x0000763215807816 */ /* 0x000fe20000000080 */
[----:B------:R-:W-:Y:S01]  /*4400*/  FFMA.FTZ R20, R141, R15, -R20 ;  /* 0x0000000f8d147223 */ /* 0x000fe20000010814 */
[----:B------:R-:W-:Y:S01]  /*4410*/  PRMT R126, R4, 0x7632, R126 ;  /* 0x00007632047e7816 */ /* 0x000fe2000000007e */
[-C--:B------:R-:W-:Y:S01]  /*4420*/  FFMA.FTZ R15, R143, R13.reuse, R12 ;  /* 0x0000000d8f0f7223 */ /* 0x080fe2000001000c */
[----:B------:R-:W-:Y:S01]  /*4430*/  SHF.L.U32 R130, R21, 0x10, RZ ;  /* 0x0000001015827819 */ /* 0x000fe200000006ff */
[----:B------:R-:W-:Y:S01]  /*4440*/  FMUL.FTZ R12, R142, R13 ;  /* 0x0000000d8e0c7220 */ /* 0x000fe20000410000 */
[----:B------:R-:W-:Y:S01]  /*4450*/  SHF.L.U32 R128, R128, 0x10, RZ ;  /* 0x0000001080807819 */ /* 0x000fe200000006ff */
[----:B------:R-:W-:Y:S01]  /*4460*/  FMUL.FTZ R16, R138, R17 ;  /* 0x000000118a107220 */ /* 0x000fe20000410000 */
[----:B------:R-:W-:Y:S01]  /*4470*/  SHF.L.U32 R126, R126, 0x10, RZ ;  /* 0x000000107e7e7819 */ /* 0x000fe200000006ff */
[----:B------:R-:W-:Y:S01]  /*4480*/  FFMA.FTZ R12, R143, R14, -R12 ;  /* 0x0000000e8f0c7223 */ /* 0x000fe2000001080c */
[----:B------:R-:W-:Y:S01]  /*4490*/  FMUL.FTZ R173, R65, R130 ;  /* 0x0000008241ad7220 */ /* 0x000fe20000410000 */
[----:B------:R-:W-:Y:S01]  /*44a0*/  FFMA.FTZ R13, R139, R20, -R16 ;  /* 0x000000148b0d7223 */ /* 0x000fe20000010810 */
        /* <DEDUP_REMOVED lines=8> */
[----:B------:R-:W-:Y:S01]  /*4530*/  FMUL.FTZ R14, R140, R15 ;  /* 0x0000000f8c0e7220 */ /* 0x000fe20000410000 */
[----:B------:R-:W-:-:S02]  /*4540*/  SHF.L.U32 R132, R22, 0x10, RZ ;  /* 0x0000001016847819 */ /* 0x000fc400000006ff */
[----:B------:R-:W-:Y:S01]  /*4550*/  SHF.L.U32 R22, R5, 0x10, RZ ;  /* 0x0000001005167819 */ /* 0x000fe200000006ff */
[----:B------:R-:W-:Y:S01]  /*4560*/  FFMA.FTZ R15, R141, R15, R16 ;  /* 0x0000000f8d0f7223 */ /* 0x000fe20000010010 */
[----:B------:R-:W-:Y:S01]  /*4570*/  FMUL.FTZ R181, R73, R20 ;  /* 0x0000001449b57220 */ /* 0x000fe20000410000 */
[----:B------:R-:W-:Y:S01]  /*4580*/  FFMA.FTZ R14, R141, R12, -R14 ;  /* 0x0000000c8d0e7223 */ /* 0x000fe2000001080e */
[----:B------:R-:W-:Y:S01]  /*4590*/  FMUL.FTZ R12, R136, R17 ;  /* 0x00000011880c7220 */ /* 0x000fe20000410000 */
[----:B------:R-:W-:Y:S01]  /*45a0*/  FMUL.FTZ R179, R73, R132 ;  /* 0x0000008449b37220 */ /* 0x000fe20000410000 */
[----:B------:R-:W-:Y:S01]  /*45b0*/  FFMA.FTZ R15, R22, R181, R15 ;  /* 0x000000b5160f7223 */ /* 0x000fe2000001000f */
[-C--:B------:R-:W-:Y:S01]  /*45c0*/  FMUL.FTZ R16, R136, R13.reuse ;  /* 0x0000000d88107220 */ /* 0x080fe20000410000 */
[C---:B------:R-:W-:Y:S01]  /*45d0*/  FFMA.FTZ R13, R137.reuse, R13, -R12 ;  /* 0x0000000d890d7223 */ /* 0x040fe2000001080c */
[----:B------:R-:W-:Y:S01]  /*45e0*/  FFMA.FTZ R14, R22, R179, R14 ;  /* 0x000000b3160e7223 */ /* 0x000fe2000001000e */
[----:B------:R-:W-:Y:S01]  /*45f0*/  FMUL.FTZ R12, R138, R15 ;  /* 0x0000000f8a0c7220 */ /* 0x000fe20000410000 */
[----:B------:R-:W-:Y:S01]  /*4600*/  FFMA.FTZ R17, R137, R17, R16 ;  /* 0x0000001189117223 */ /* 0x000fe20000010010 */
[----:B------:R-:W-:-:S02]  /*4610*/  PRMT R169, R23, 0x7632, R169 ;  /* 0x0000763217a97816 */ /* 0x000fc400000000a9 */
[----:B------:R-:W-:Y:S02]  /*4620*/  SHF.L.U32 R171, R23, 0x10, RZ ;  /* 0x0000001017ab7819 */ /* 0x000fe400000006ff */
[----:B------:R-:W-:Y:S01]  /*4630*/  PRMT R21, R5, 0x7632, R21 ;  /* 0x0000763205157816 */ /* 0x000fe20000000015 */
[-C--:B------:R-:W-:Y:S01]  /*4640*/  FMUL.FTZ R16, R138, R14.reuse ;  /* 0x0000000e8a107220 */ /* 0x080fe20000410000 */
[----:B------:R-:W-:Y:S01]  /*4650*/  FFMA.FTZ R12, R139, R14, -R12 ;  /* 0x0000000e8b0c7223 */ /* 0x000fe2000001080c */
[----:B------:R-:W-:Y:S01]  /*4660*/  FMUL.FTZ R14, R134, R17 ;  /* 0x00000011860e7220 */ /* 0x000fe20000410000 */
[----:B------:R-:W-:Y:S01]  /*4670*/  SHF.L.U32 R169, R169, 0x10, RZ ;  /* 0x00000010a9a97819 */ /* 0x000fe200000006ff */
[----:B------:R-:W-:Y:S01]  /*4680*/  FMUL.FTZ R184, R66, R171 ;  /* 0x000000ab42b87220 */ /* 0x000fe20000410000 */
[----:B------:R-:W-:Y:S01]  /*4690*/  SHF.L.U32 R21, R21, 0x10, RZ ;  /* 0x0000001015157819 */ /* 0x000fe200000006ff */
[----:B------:R-:W-:Y:S01]  /*46a0*/  FFMA.FTZ R15, R139, R15, R16 ;  /* 0x0000000f8b0f7223 */ /* 0x000fe20000010010 */
[-C--:B------:R-:W-:Y:S01]  /*46b0*/  FFMA.FTZ R16, R135, R13.reuse, -R14 ;  /* 0x0000000d87107223 */ /* 0x080fe2000001080e */
[----:B------:R-:W-:Y:S01]  /*46c0*/  FMUL.FTZ R14, R134, R13 ;  /* 0x0000000d860e7220 */ /* 0x000fe20000410000 */
[----:B------:R-:W-:Y:S01]  /*46d0*/  FMUL.FTZ R182, R66, R169 ;  /* 0x000000a942b67220 */ /* 0x000fe20000410000 */
[----:B------:R-:W-:Y:S01]  /*46e0*/  FFMA.FTZ R12, R21, R184, R12 ;  /* 0x000000b8150c7223 */ /* 0x000fe2000001000c */
[----:B------:R-:W-:Y:S01]  /*46f0*/  PRMT R167, R24, 0x7632, R167 ;  /* 0x0000763218a77816 */ /* 0x000fe200000000a7 */
[----:B------:R-:W-:Y:S01]  /*4700*/  FFMA.FTZ R178, R135, R17, R14 ;  /* 0x0000001187b27223 */ /* 0x000fe2000001000e */
[----:B------:R-:W-:Y:S01]  /*4710*/  FFMA.FTZ R15, R21, R182, R15 ;  /* 0x000000b6150f7223 */ /* 0x000fe2000001000f */
[----:B------:R-:W-:Y:S01]  /*4720*/  FMUL.FTZ R14, R136, R12 ;  /* 0x0000000c880e7220 */ /* 0x000fe20000410000 */
[----:B------:R-:W-:-:S02]  /*4730*/  SHF.L.U32 R167, R167, 0x10, RZ ;  /* 0x00000010a7a77819 */ /* 0x000fc400000006ff */
[----:B------:R-:W-:Y:S01]  /*4740*/  SHF.L.U32 R177, R24, 0x10, RZ ;  /* 0x0000001018b17819 */ /* 0x000fe200000006ff */
[-C--:B------:R-:W-:Y:S01]  /*4750*/  FMUL.FTZ R13, R136, R15.reuse ;  /* 0x0000000f880d7220 */ /* 0x080fe20000410000 */
[----:B------:R-:W-:Y:S01]  /*4760*/  FFMA.FTZ R14, R137, R15, R14 ;  /* 0x0000000f890e7223 */ /* 0x000fe2000001000e */
[----:B------:R-:W-:Y:S01]  /*4770*/  SHF.L.U32 R23, R6, 0x10, RZ ;  /* 0x0000001006177819 */ /* 0x000fe200000006ff */
[----:B------:R-:W-:Y:S01]  /*4780*/  FMUL.FTZ R15, R131, R16 ;  /* 0x00000010830f7220 */ /* 0x000fe20000410000 */
[C---:B------:R-:W-:Y:S01]  /*4790*/  FMUL.FTZ R190, R72.reuse, R167 ;  /* 0x000000a748be7220 */ /* 0x040fe20000410000 */
[----:B------:R-:W-:Y:S01]  /*47a0*/  FFMA.FTZ R13, R137, R12, -R13 ;  /* 0x0000000c890d7223 */ /* 0x000fe2000001080d */
[----:B------:R-:W-:Y:S01]  /*47b0*/  FMUL.FTZ R188, R72, R177 ;  /* 0x000000b148bc7220 */ /* 0x000fe20000410000 */
[-C--:B------:R-:W-:Y:S01]  /*47c0*/  FMUL.FTZ R12, R131, R178.reuse ;  /* 0x000000b2830c7220 */ /* 0x080fe20000410000 */
[----:B------:R-:W-:Y:S01]  /*47d0*/  FFMA.FTZ R192, R133, R178, R15 ;  /* 0x000000b285c07223 */ /* 0x000fe2000001000f */
[----:B------:R-:W-:Y:S01]  /*47e0*/  FFMA.FTZ R14, R23, R190, R14 ;  /* 0x000000be170e7223 */ /* 0x000fe2000001000e */
[----:B------:R-:W-:Y:S01]  /*47f0*/  PRMT R178, R25, 0x7632, R178 ;  /* 0x0000763219b27816 */ /* 0x000fe200000000b2 */
[----:B------:R-:W-:Y:S01]  /*4800*/  FFMA.FTZ R13, R23, R188, R13 ;  /* 0x000000bc170d7223 */ /* 0x000fe2000001000d */
[----:B------:R-:W-:Y:S01]  /*4810*/  FFMA.FTZ R186, R133, R16, -R12 ;  /* 0x0000001085ba7223 */ /* 0x000fe2000001080c */
[----:B------:R-:W-:Y:S01]  /*4820*/  FMUL.FTZ R12, R134, R14 ;  /* 0x0000000e860c7220 */ /* 0x000fe20000410000 */
[----:B------:R-:W-:Y:S01]  /*4830*/  PRMT R24, R6, 0x7632, R24 ;  /* 0x0000763206187816 */ /* 0x000fe20000000018 */
[----:B------:R-:W-:Y:S01]  /*4840*/  FMUL.FTZ R15, R134, R13 ;  /* 0x0000000d860f7220 */ /* 0x000fe20000410000 */
[----:B------:R-:W-:-:S02]  /*4850*/  SHF.L.U32 R178, R178, 0x10, RZ ;  /* 0x00000010b2b27819 */ /* 0x000fc400000006ff */
[----:B------:R-:W-:Y:S01]  /*4860*/  SHF.L.U32 R180, R25, 0x10, RZ ;  /* 0x0000001019b47819 */ /* 0x000fe200000006ff */
[C---:B------:R-:W-:Y:S01]  /*4870*/  FFMA.FTZ R16, R135.reuse, R13, -R12 ;  /* 0x0000000d87107223 */ /* 0x040fe2000001080c */
[----:B------:R-:W-:Y:S01]  /*4880*/  SHF.L.U32 R24, R24, 0x10, RZ ;  /* 0x0000001018187819 */ /* 0x000fe200000006ff */
[----:B------:R-:W-:Y:S01]  /*4890*/  FFMA.FTZ R13, R135, R14, R15 ;  /* 0x0000000e870d7223 */ /* 0x000fe2000001000f */
[C---:B------:R-:W-:Y:S01]  /*48a0*/  FMUL.FTZ R225, R63.reuse, R178 ;  /* 0x000000b23fe17220 */ /* 0x040fe20000410000 */
[----:B------:R-:W-:Y:S01]  /*48b0*/  FMUL.FTZ R223, R63, R180 ;  /* 0x000000b43fdf7220 */ /* 0x000fe20000410000 */
[C---:B------:R-:W-:Y:S01]  /*48c0*/  FMUL.FTZ R12, R127.reuse, R192 ;  /* 0x000000c07f0c7220 */ /* 0x040fe20000410000 */
[----:B------:R-:W-:Y:S01]  /*48d0*/  PRMT R220, R26, 0x7632, R220 ;  /* 0x000076321adc7816 */ /* 0x000fe200000000dc */
[C---:B------:R-:W-:Y:S01]  /*48e0*/  FFMA.FTZ R14, R24.reuse, R225, R13 ;  /* 0x000000e1180e7223 */ /* 0x040fe2000001000d */
[----:B------:R-:W-:Y:S01]  /*48f0*/  FFMA.FTZ R16, R24, R223, R16 ;  /* 0x000000df18107223 */ /* 0x000fe20000010010 */
[-C--:B------:R-:W-:Y:S01]  /*4900*/  FMUL.FTZ R15, R127, R186.reuse ;  /* 0x000000ba7f0f7220 */ /* 0x080fe20000410000 */
[----:B------:R-:W-:Y:S01]  /*4910*/  FFMA.FTZ R12, R129, R186, -R12 ;  /* 0x000000ba810c7223 */ /* 0x000fe2000001080c */
[----:B------:R-:W-:Y:S01]  /*4920*/  SHF.L.U32 R186, R26, 0x10, RZ ;  /* 0x000000101aba7819 */ /* 0x000fe200000006ff */
[C---:B------:R-:W-:Y:S01]  /*4930*/  FMUL.FTZ R26, R131.reuse, R14 ;  /* 0x0000000e831a7220 */ /* 0x040fe20000410000 */
[-C--:B------:R-:W-:Y:S01]  /*4940*/  FMUL.FTZ R13, R131, R16.reuse ;  /* 0x00000010830d7220 */ /* 0x080fe20000410000 */
[----:B--2---:R-:W-:Y:S01]  /*4950*/  FMUL.FTZ R222, R32, R31 ;  /* 0x0000001f20de7220 */ /* 0x004fe20000410000 */
[----:B------:R-:W-:Y:S01]  /*4960*/  SHF.L.U32 R220, R220, 0x10, RZ ;  /* 0x00000010dcdc7819 */ /* 0x000fe200000006ff */
[C---:B------:R-:W-:Y:S01]  /*4970*/  FFMA.FTZ R16, R133.reuse, R16, -R26 ;  /* 0x0000001085107223 */ /* 0x040fe2000001081a */
[----:B------:R-:W-:Y:S01]  /*4980*/  FFMA.FTZ R13, R133, R14, R13 ;  /* 0x0000000e850d7223 */ /* 0x000fe2000001000d */
[----:B------:R-:W-:Y:S01]  /*4990*/  SHF.L.U32 R26, R7, 0x10, RZ ;  /* 0x00000010071a7819 */ /* 0x000fe200000006ff */
[----:B------:R-:W-:Y:S01]  /*49a0*/  FMUL.FTZ R218, R32, R30 ;  /* 0x0000001e20da7220 */ /* 0x000fe20000410000 */
[----:B------:R-:W-:Y:S01]  /*49b0*/  FMUL.FTZ R14, R129, R222 ;  /* 0x000000de810e7220 */ /* 0x000fe20000410000 */
[----:B------:R-:W-:Y:S01]  /*49c0*/  ISETP.NE.AND P2, PT, R98, 0x1f, PT ;  /* 0x0000001f6200780c */ /* 0x000fe20003f45270 */
[----:B------:R-:W-:Y:S01]  /*49d0*/  FMUL.FTZ R229, R71, R220 ;  /* 0x000000dc47e57220 */ /* 0x000fe20000410000 */
[----:B------:R-:W-:Y:S01]  /*49e0*/  FFMA.FTZ R15, R129, R192, R15 ;  /* 0x000000c0810f7223 */ /* 0x000fe2000001000f */
[C---:B------:R-:W-:Y:S01]  /*49f0*/  FMUL.FTZ R192, R127.reuse, R222 ;  /* 0x000000de7fc07220 */ /* 0x040fe20000410000 */
[----:B------:R-:W-:Y:S01]  /*4a00*/  FFMA.FTZ R196, -R127, R218, -R14 ;  /* 0x000000da7fc47223 */ /* 0x000fe2000001090e */
[----:B------:R-:W-:Y:S01]  /*4a10*/  FMUL.FTZ R227, R71, R186 ;  /* 0x000000ba47e37220 */ /* 0x000fe20000410000 */
[----:B------:R-:W-:Y:S01]  /*4a20*/  FFMA.FTZ R14, R26, R229, R13 ;  /* 0x000000e51a0e7223 */ /* 0x000fe2000001000d */
[----:B------:R-:W-:-:S02]  /*4a30*/  FFMA.FTZ R194, R129, R218, -R192 ;  /* 0x000000da81c27223 */ /* 0x000fc400000108c0 */
[----:B------:R-:W-:Y:S01]  /*4a40*/  FFMA.FTZ R16, R26, R227, R16 ;  /* 0x000000e31a107223 */ /* 0x000fe20000010010 */
[----:B------:R-:W-:-:S03]  /*4a50*/  FMUL.FTZ R192, R127, R14 ;  /* 0x0000000e7fc07220 */ /* 0x000fc60000410000 */
[-C--:B------:R-:W-:Y:S01]  /*4a60*/  FMUL.FTZ R13, R127, R16.reuse ;  /* 0x000000107f0d7220 */ /* 0x080fe20000410000 */
[----:B------:R-:W-:Y:S01]  /*4a70*/  FFMA.FTZ R192, R129, R16, -R192 ;  /* 0x0000001081c07223 */ /* 0x000fe200000108c0 */
[----:B------:R-:W-:-:S06]  /*4a80*/  @P2 LEA R16, R98, UR16, 0x3 ;  /* 0x0000001062102c11 */ /* 0x000fcc000f8e18ff */
[----:B------:R-:W0:Y:S01]  /*4a90*/  @P2 LDS.64 R16, [R16+0x2d18] ;  /* 0x002d180010102984 */ /* 0x000e220000000a00 */
[C---:B------:R-:W-:Y:S01]  /*4aa0*/  FMUL.FTZ R217, R33.reuse, R31 ;  /* 0x0000001f21d97220 */ /* 0x040fe20000410000 */
[----:B------:R-:W-:-:S03]  /*4ab0*/  FMUL.FTZ R219, R33, R30 ;  /* 0x0000001e21db7220 */ /* 0x000fc60000410000 */
[----:B------:R-:W-:Y:S01]  /*4ac0*/  FADD.FTZ R198, -R217, R196 ;  /* 0x000000c4d9c67221 */ /* 0x000fe20000010100 */
[----:B------:R-:W-:Y:S01]  /*4ad0*/  PRMT R215, R27, 0x7632, R215 ;  /* 0x000076321bd77816 */ /* 0x000fe200000000d7 */
[----:B------:R-:W-:Y:S01]  /*4ae0*/  FADD.FTZ R196, R219, R194 ;  /* 0x000000c2dbc47221 */ /* 0x000fe20000010000 */
[----:B------:R-:W-:Y:S01]  /*4af0*/  SHF.L.U32 R221, R27, 0x10, RZ ;  /* 0x000000101bdd7819 */ /* 0x000fe200000006ff */
[----:B------:R-:W-:Y:S01]  /*4b00*/  FMUL.FTZ R200, R131, -R198 ;  /* 0x800000c683c87220 */ /* 0x000fe20000410000 */
[----:B------:R-:W-:Y:S02]  /*4b10*/  PRMT R25, R7, 0x7632, R25 ;  /* 0x0000763207197816 */ /* 0x000fe40000000019 */
[----:B------:R-:W-:Y:S01]  /*4b20*/  SHF.L.U32 R215, R215, 0x10, RZ ;  /* 0x00000010d7d77819 */ /* 0x000fe200000006ff */
[-C--:B------:R-:W-:Y:S01]  /*4b30*/  FFMA.FTZ R200, R133, R196.reuse, -R200 ;  /* 0x000000c485c87223 */ /* 0x080fe200000108c8 */
[----:B------:R-:W-:Y:S01]  /*4b40*/  SHF.L.U32 R25, R25, 0x10, RZ ;  /* 0x0000001019197819 */ /* 0x000fe200000006ff */
[----:B------:R-:W-:Y:S01]  /*4b50*/  FMUL.FTZ R196, R131, -R196 ;  /* 0x800000c483c47220 */ /* 0x000fe20000410000 */
[----:B------:R-:W-:Y:S01]  /*4b60*/  FMUL.FTZ R216, R64, R221 ;  /* 0x000000dd40d87220 */ /* 0x000fe20000410000 */
[----:B------:R-:W-:Y:S01]  /*4b70*/  BSSY B0, `(.L_x_14733) ;  /* 0x0000013000007945 */ /* 0x000fe20003800000 */
[----:B------:R-:W-:Y:S01]  /*4b80*/  FFMA.FTZ R194, R129, R14, R13 ;  /* 0x0000000e81c27223 */ /* 0x000fe2000001000d */
[----:B------:R-:W-:Y:S01]  /*4b90*/  FFMA.FTZ R189, R133, R198, R196 ;  /* 0x000000c685bd7223 */ /* 0x000fe200000100c4 */
[----:B------:R-:W-:Y:S01]  /*4ba0*/  FMUL.FTZ R213, R34, R30 ;  /* 0x0000001e22d57220 */ /* 0x000fe20000410000 */
[----:B------:R-:W-:Y:S01]  /*4bb0*/  FMUL.FTZ R214, R64, R215 ;  /* 0x000000d740d67220 */ /* 0x000fe20000410000 */
        /* <DEDUP_REMOVED lines=14> */
.L_x_14734:
[----:B------:R-:W-:Y:S05]  /*4ca0*/  BSYNC B0 ;  /* 0x0000000000007941 */ /* 0x000fea0003800000 */
.L_x_14733:
[----:B-1----:R-:W-:Y:S01]  /*4cb0*/  FFMA.FTZ R13, R25, R214, R194 ;  /* 0x000000d6190d7223 */ /* 0x002fe200000100c2 */
[----:B------:R-:W1:Y:S01]  /*4cc0*/  SHFL.UP PT, R27, R12, 0x1, RZ ;  /* 0x042000000c1b7989 */ /* 0x000e6200000e00ff */
[-C--:B------:R-:W-:Y:S01]  /*4cd0*/  FMUL.FTZ R212, R34, R31.reuse ;  /* 0x0000001f22d47220 */ /* 0x080fe20000410000 */
[----:B------:R-:W-:Y:S01]  /*4ce0*/  FADD.FTZ R200, R213, R200 ;  /* 0x000000c8d5c87221 */ /* 0x000fe20000010000 */
[C---:B------:R-:W-:Y:S01]  /*4cf0*/  FMUL.FTZ R211, R35.reuse, R31 ;  /* 0x0000001f23d37220 */ /* 0x040fe20000410000 */
[----:B------:R-:W3:Y:S01]  /*4d00*/  SHFL.UP PT, R185, R14, 0x1, RZ ;  /* 0x042000000eb97989 */ /* 0x000ee200000e00ff */
[----:B------:R-:W-:Y:S01]  /*4d10*/  FADD.FTZ R189, -R212, R189 ;  /* 0x000000bdd4bd7221 */ /* 0x000fe20000010100 */
[C---:B------:R-:W-:Y:S01]  /*4d20*/  FMUL.FTZ R192, R134.reuse, -R200 ;  /* 0x800000c886c07220 */ /* 0x040fe20000410000 */
[----:B------:R-:W-:Y:S01]  /*4d30*/  FMUL.FTZ R210, R35, R30 ;  /* 0x0000001e23d27220 */ /* 0x000fe20000410000 */
[----:B------:R-:W4:Y:S01]  /*4d40*/  SHFL.UP PT, R187, R13, 0x1, RZ ;  /* 0x042000000dbb7989 */ /* 0x000f2200000e00ff */
[-C--:B------:R-:W-:Y:S01]  /*4d50*/  FMUL.FTZ R193, R134, -R189.reuse ;  /* 0x800000bd86c17220 */ /* 0x080fe20000410000 */
[----:B------:R-:W-:Y:S01]  /*4d60*/  FFMA.FTZ R192, R135, R189, R192 ;  /* 0x000000bd87c07223 */ /* 0x000fe200000100c0 */
[----:B------:R-:W-:Y:S01]  /*4d70*/  ISETP.GE.AND P3, PT, R191, 0x1, PT ;  /* 0x00000001bf00780c */ /* 0x000fe20003f66270 */
[----:B------:R-:W0:Y:S01]  /*4d80*/  SHFL.UP PT, R183, R15, 0x1, RZ ;  /* 0x042000000fb77989 */ /* 0x000e2200000e00ff */
[----:B------:R-:W-:Y:S01]  /*4d90*/  FFMA.FTZ R193, R135, R200, -R193 ;  /* 0x000000c887c17223 */ /* 0x000fe200000108c1 */
[----:B------:R-:W-:Y:S01]  /*4da0*/  FADD.FTZ R192, -R211, R192 ;  /* 0x000000c0d3c07221 */ /* 0x000fe20000010100 */
[C---:B------:R-:W-:Y:S01]  /*4db0*/  FMUL.FTZ R209, R36.reuse, R30 ;  /* 0x0000001e24d17220 */ /* 0x040fe20000410000 */
[-C--:B------:R-:W-:Y:S01]  /*4dc0*/  FMUL.FTZ R208, R36, R31.reuse ;  /* 0x0000001f24d07220 */ /* 0x080fe20000410000 */
[----:B------:R-:W-:Y:S01]  /*4dd0*/  FADD.FTZ R193, R210, R193 ;  /* 0x000000c1d2c17221 */ /* 0x000fe20000010000 */
[C---:B------:R-:W-:Y:S01]  /*4de0*/  FMUL.FTZ R194, R136.reuse, -R192 ;  /* 0x800000c088c27220 */ /* 0x040fe20000410000 */
[C---:B------:R-:W-:Y:S01]  /*4df0*/  FMUL.FTZ R207, R37.reuse, R31 ;  /* 0x0000001f25cf7220 */ /* 0x040fe20000410000 */
[----:B------:R-:W-:Y:S01]  /*4e00*/  FMUL.FTZ R206, R37, R30 ;  /* 0x0000001e25ce7220 */ /* 0x000fe20000410000 */
[-C--:B------:R-:W-:Y:S01]  /*4e10*/  FMUL.FTZ R195, R136, -R193.reuse ;  /* 0x800000c188c37220 */ /* 0x080fe20000410000 */
[----:B------:R-:W-:Y:S01]  /*4e20*/  FFMA.FTZ R198, R137, R193, -R194 ;  /* 0x000000c189c67223 */ /* 0x000fe200000108c2 */
[C---:B------:R-:W-:Y:S01]  /*4e30*/  FMUL.FTZ R204, R38.reuse, R31 ;  /* 0x0000001f26cc7220 */ /* 0x040fe20000410000 */
[----:B-1----:R-:W-:Y:S01]  /*4e40*/  FMUL.FTZ R189, R15, R27 ;  /* 0x0000001b0fbd7220 */ /* 0x002fe20000410000 */
[----:B------:R-:W-:Y:S01]  /*4e50*/  FFMA.FTZ R195, R137, R192, R195 ;  /* 0x000000c089c37223 */ /* 0x000fe200000100c3 */
[----:B------:R-:W-:Y:S01]  /*4e60*/  FADD.FTZ R198, R209, R198 ;  /* 0x000000c6d1c67221 */ /* 0x000fe20000010000 */
[----:B------:R-:W-:Y:S01]  /*4e70*/  FMUL.FTZ R205, R38, R30 ;  /* 0x0000001e26cd7220 */ /* 0x000fe20000410000 */
[----:B---3--:R-:W-:Y:S01]  /*4e80*/  FMUL.FTZ R194, R15, R185 ;  /* 0x000000b90fc27220 */ /* 0x008fe20000410000 */
[----:B------:R-:W-:Y:S01]  /*4e90*/  FADD.FTZ R195, -R208, R195 ;  /* 0x000000c3d0c37221 */ /* 0x000fe20000010100 */
[-C--:B------:R-:W-:Y:S01]  /*4ea0*/  FMUL.FTZ R203, R39, R31.reuse ;  /* 0x0000001f27cb7220 */ /* 0x080fe20000410000 */
[----:B------:R-:W-:Y:S01]  /*4eb0*/  FMUL.FTZ R201, R40, R31 ;  /* 0x0000001f28c97220 */ /* 0x000fe20000410000 */
[-C--:B----4-:R-:W-:Y:S01]  /*4ec0*/  FMUL.FTZ R192, R15, R187.reuse ;  /* 0x000000bb0fc07220 */ /* 0x090fe20000410000 */
[C---:B------:R-:W-:Y:S01]  /*4ed0*/  FFMA.FTZ R194, R12.reuse, R187, R194 ;  /* 0x000000bb0cc27223 */ /* 0x040fe200000100c2 */
[----:B------:R-:W-:Y:S01]  /*4ee0*/  FMUL.FTZ R199, R41, R31 ;  /* 0x0000001f29c77220 */ /* 0x000fe20000410000 */
[----:B-----5:R-:W-:Y:S01]  /*4ef0*/  SHFL.IDX PT, R28, R28, RZ, 0x1f ;  /* 0x00001fff1c1c7589 */ /* 0x020fe200000e0000 */
[CC--:B0-----:R-:W-:Y:S01]  /*4f00*/  FFMA.FTZ R196, R12.reuse, R183.reuse, R189 ;  /* 0x000000b70cc47223 */ /* 0x0c1fe200000100bd */
[----:B------:R-:W-:Y:S01]  /*4f10*/  FMUL.FTZ R183, R15, R183 ;  /* 0x000000b70fb77220 */ /* 0x000fe20000410000 */
[----:B------:R-:W-:Y:S01]  /*4f20*/  FFMA.FTZ R185, R12, R185, -R192 ;  /* 0x000000b90cb97223 */ /* 0x000fe200000108c0 */
[----:B------:R-:W-:Y:S01]  /*4f30*/  @P3 FADD.FTZ R13, R13, R194 ;  /* 0x000000c20d0d3221 */ /* 0x000fe20000010000 */
[----:B------:R-:W-:Y:S01]  /*4f40*/  FMUL.FTZ R192, R138, -R195 ;  /* 0x800000c38ac07220 */ /* 0x000fe20000410000 */
[----:B------:R-:W-:Y:S01]  /*4f50*/  @P3 FFMA.FTZ R12, R12, R27, -R183 ;  /* 0x0000001b0c0c3223 */ /* 0x000fe200000108b7 */
[----:B------:R-:W-:Y:S01]  /*4f60*/  @P3 FADD.FTZ R14, R14, R185 ;  /* 0x000000b90e0e3221 */ /* 0x000fe20000010000 */
[----:B------:R-:W-:Y:S01]  /*4f70*/  FSEL R15, R15, R196, !P3 ;  /* 0x000000c40f0f7208 */ /* 0x000fe20005800000 */
[----:B------:R-:W0:Y:S01]  /*4f80*/  SHFL.UP PT, R187, R13, 0x2, RZ ;  /* 0x044000000dbb7989 */ /* 0x000e2200000e00ff */
[-C--:B------:R-:W-:Y:S01]  /*4f90*/  FMUL.FTZ R194, R138, -R198.reuse ;  /* 0x800000c68ac27220 */ /* 0x080fe20000410000 */
[----:B------:R-:W-:Y:S01]  /*4fa0*/  FFMA.FTZ R189, R139, R198, -R192 ;  /* 0x000000c68bbd7223 */ /* 0x000fe200000108c0 */
[----:B------:R-:W-:Y:S01]  /*4fb0*/  ISETP.GE.AND P3, PT, R191, 0x2, PT ;  /* 0x00000002bf00780c */ /* 0x000fe20003f66270 */
[----:B------:R-:W1:Y:S01]  /*4fc0*/  SHFL.UP PT, R185, R14, 0x2, RZ ;  /* 0x044000000eb97989 */ /* 0x000e6200000e00ff */
[----:B------:R-:W-:Y:S01]  /*4fd0*/  FFMA.FTZ R194, R139, R195, R194 ;  /* 0x000000c38bc27223 */ /* 0x000fe200000100c2 */
[----:B------:R-:W-:Y:S01]  /*4fe0*/  FADD.FTZ R189, R206, R189 ;  /* 0x000000bdcebd7221 */ /* 0x000fe20000010000 */
[----:B------:R-:W-:Y:S01]  /*4ff0*/  ULEA UR44, UR7, UR16, 0x4 ;  /* 0x00000010072c7291 */ /* 0x000fe2000f8e203f */
[----:B------:R-:W3:Y:S01]  /*5000*/  SHFL.UP PT, R27, R12, 0x2, RZ ;  /* 0x044000000c1b7989 */ /* 0x000ee200000e00ff */
[----:B------:R-:W-:Y:S01]  /*5010*/  FADD.FTZ R194, -R207, R194 ;  /* 0x000000c2cfc27221 */ /* 0x000fe20000010100 */
[C---:B------:R-:W-:Y:S01]  /*5020*/  FMUL.FTZ R193, R140.reuse, -R189 ;  /* 0x800000bd8cc17220 */ /* 0x040fe20000410000 */
[----:B------:R-:W-:Y:S01]  /*5030*/  BSSY B0, `(.L_x_14735) ;  /* 0x00000d9000007945 */ /* 0x000fe20003800000 */
[----:B------:R-:W4:Y:S01]  /*5040*/  SHFL.UP PT, R183, R15, 0x2, RZ ;  /* 0x044000000fb77989 */ /* 0x000f2200000e00ff */
[-C--:B------:R-:W-:Y:S01]  /*5050*/  FMUL.FTZ R192, R140, -R194.reuse ;  /* 0x800000c28cc07220 */ /* 0x080fe20000410000 */
[----:B------:R-:W-:-:S02]  /*5060*/  FFMA.FTZ R193, R141, R194, R193 ;  /* 0x000000c28dc17223 */ /* 0x000fc400000100c1 */
[----:B------:R-:W-:Y:S01]  /*5070*/  SHFL.IDX PT, R29, R29, RZ, 0x1f ;  /* 0x00001fff1d1d7589 */ /* 0x000fe200000e0000 */
[----:B------:R-:W-:Y:S01]  /*5080*/  FFMA.FTZ R200, R141, R189, -R192 ;  /* 0x000000bd8dc87223 */ /* 0x000fe200000108c0 */
[----:B------:R-:W-:-:S03]  /*5090*/  FADD.FTZ R193, -R204, R193 ;  /* 0x000000c1ccc17221 */ /* 0x000fc60000010100 */
[----:B------:R-:W-:Y:S01]  /*50a0*/  FADD.FTZ R200, R205, R200 ;  /* 0x000000c8cdc87221 */ /* 0x000fe20000010000 */
[----:B0-----:R-:W-:-:S03]  /*50b0*/  FMUL.FTZ R189, R15, R187 ;  /* 0x000000bb0fbd7220 */ /* 0x001fc60000410000 */
[----:B------:R-:W-:Y:S01]  /*50c0*/  FMUL.FTZ R202, R142, -R200 ;  /* 0x800000c88eca7220 */ /* 0x000fe20000410000 */
[CC--:B-1----:R-:W-:Y:S01]  /*50d0*/  FMUL.FTZ R196, R15.reuse, R185.reuse ;  /* 0x000000b90fc47220 */ /* 0x0c2fe20000410000 */
[C---:B------:R-:W-:Y:S01]  /*50e0*/  FFMA.FTZ R189, R12.reuse, R185, -R189 ;  /* 0x000000b90cbd7223 */ /* 0x040fe200000108bd */
[C---:B---3--:R-:W-:Y:S02]  /*50f0*/  FMUL.FTZ R194, R15.reuse, R27 ;  /* 0x0000001b0fc27220 */ /* 0x048fe40000410000 */
[----:B------:R-:W-:Y:S01]  /*5100*/  FFMA.FTZ R196, R12, R187, R196 ;  /* 0x000000bb0cc47223 */ /* 0x000fe200000100c4 */
[----:B------:R-:W-:Y:S01]  /*5110*/  @P3 FADD.FTZ R14, R14, R189 ;  /* 0x000000bd0e0e3221 */ /* 0x000fe20000010000 */
[-C--:B----4-:R-:W-:Y:S01]  /*5120*/  FMUL.FTZ R192, R15, R183.reuse ;  /* 0x000000b70fc07220 */ /* 0x090fe20000410000 */
[C---:B------:R-:W-:Y:S01]  /*5130*/  FFMA.FTZ R194, R12.reuse, R183, R194 ;  /* 0x000000b70cc27223 */ /* 0x040fe200000100c2 */
[----:B------:R-:W-:Y:S01]  /*5140*/  @P3 FADD.FTZ R13, R13, R196 ;  /* 0x000000c40d0d3221 */ /* 0x000fe20000010000 */
[C---:B--2---:R-:W-:Y:S01]  /*5150*/  FMUL.FTZ R196, R127.reuse, -R16 ;  /* 0x800000107fc47220 */ /* 0x044fe20000410000 */
[----:B------:R-:W-:Y:S01]  /*5160*/  @P3 FFMA.FTZ R12, R12, R27, -R192 ;  /* 0x0000001b0c0c3223 */ /* 0x000fe200000108c0 */
[-C--:B------:R-:W-:Y:S01]  /*5170*/  FMUL.FTZ R192, R127, R17.reuse ;  /* 0x000000117fc07220 */ /* 0x080fe20000410000 */
[----:B------:R-:W-:Y:S01]  /*5180*/  FSEL R15, R15, R194, !P3 ;  /* 0x000000c20f0f7208 */ /* 0x000fe20005800000 */
[C---:B------:R-:W-:Y:S01]  /*5190*/  FFMA.FTZ R196, R129.reuse, -R17, R196 ;  /* 0x8000001181c47223 */ /* 0x040fe200000100c4 */
[----:B------:R-:W0:Y:S01]  /*51a0*/  SHFL.UP PT, R187, R13, 0x4, RZ ;  /* 0x048000000dbb7989 */ /* 0x000e2200000e00ff */
[----:B------:R-:W-:Y:S01]  /*51b0*/  FFMA.FTZ R192, R129, R16, -R192 ;  /* 0x0000001081c07223 */ /* 0x000fe200000108c0 */
[-C--:B------:R-:W-:Y:S01]  /*51c0*/  FMUL.FTZ R194, R142, -R193.reuse ;  /* 0x800000c18ec27220 */ /* 0x080fe20000410000 */
[----:B------:R-:W-:Y:S01]  /*51d0*/  ISETP.GE.AND P3, PT, R191, 0x4, PT ;  /* 0x00000004bf00780c */ /* 0x000fe20003f66270 */
[----:B------:R-:W1:Y:S01]  /*51e0*/  SHFL.UP PT, R185, R14, 0x4, RZ ;  /* 0x048000000eb97989 */ /* 0x000e6200000e00ff */
[----:B------:R-:W-:Y:S01]  /*51f0*/  FMUL.FTZ R198, R131, -R192 ;  /* 0x800000c083c67220 */ /* 0x000fe20000410000 */
[C---:B------:R-:W-:Y:S01]  /*5200*/  FFMA.FTZ R195, R143.reuse, R200, -R194 ;  /* 0x000000c88fc37223 */ /* 0x040fe200000108c2 */
[----:B------:R-:W-:Y:S01]  /*5210*/  FFMA.FTZ R194, R143, R193, R202 ;  /* 0x000000c18fc27223 */ /* 0x000fe200000100ca */
[----:B------:R-:W2:Y:S01]  /*5220*/  SHFL.UP PT, R27, R12, 0x4, RZ ;  /* 0x048000000c1b7989 */ /* 0x000ea200000e00ff */
[-C--:B------:R-:W-:Y:S01]  /*5230*/  FFMA.FTZ R198, R133, R196.reuse, R198 ;  /* 0x000000c485c67223 */ /* 0x080fe200000100c6 */
[----:B------:R-:W-:Y:S01]  /*5240*/  FMUL.FTZ R196, R131, -R196 ;  /* 0x800000c483c47220 */ /* 0x000fe20000410000 */
[----:B------:R-:W-:Y:S01]  /*5250*/  FMUL.FTZ R202, R39, R30 ;  /* 0x0000001e27ca7220 */ /* 0x000fe20000410000 */
[----:B------:R-:W3:Y:S01]  /*5260*/  SHFL.UP PT, R183, R15, 0x4, RZ ;  /* 0x048000000fb77989 */ /* 0x000ee200000e00ff */
[----:B------:R-:W-:Y:S01]  /*5270*/  FADD.FTZ R193, -R203, R194 ;  /* 0x000000c2cbc17221 */ /* 0x000fe20000010100 */
[----:B------:R-:W-:Y:S01]  /*5280*/  FFMA.FTZ R196, R133, R192, -R196 ;  /* 0x000000c085c47223 */ /* 0x000fe200000108c4 */
[----:B------:R-:W-:Y:S01]  /*5290*/  FMUL.FTZ R192, R134, -R198 ;  /* 0x800000c686c07220 */ /* 0x000fe20000410000 */
[----:B------:R-:W-:-:S02]  /*52a0*/  FADD.FTZ R195, R202, R195 ;  /* 0x000000c3cac37221 */ /* 0x000fc40000010000 */
[-C--:B------:R-:W-:Y:S01]  /*52b0*/  FMUL.FTZ R189, R134, -R196.reuse ;  /* 0x800000c486bd7220 */ /* 0x080fe20000410000 */
[C---:B------:R-:W-:Y:S01]  /*52c0*/  FFMA.FTZ R192, R135.reuse, R196, -R192 ;  /* 0x000000c487c07223 */ /* 0x040fe200000108c0 */
[C---:B------:R-:W-:Y:S02]  /*52d0*/  FMUL.FTZ R200, R144.reuse, -R195 ;  /* 0x800000c390c87220 */ /* 0x040fe40000410000 */
[----:B------:R-:W-:Y:S01]  /*52e0*/  FFMA.FTZ R189, R135, R198, R189 ;  /* 0x000000c687bd7223 */ /* 0x000fe200000100bd */
[-C--:B------:R-:W-:Y:S01]  /*52f0*/  FMUL.FTZ R198, R144, -R193.reuse ;  /* 0x800000c190c67220 */ /* 0x080fe20000410000 */
[CC--:B------:R-:W-:Y:S01]  /*5300*/  FMUL.FTZ R196, R136.reuse, -R192.reuse ;  /* 0x800000c088c47220 */ /* 0x0c0fe20000410000 */
[C---:B------:R-:W-:Y:S01]  /*5310*/  FFMA.FTZ R224, R145.reuse, R193, R200 ;  /* 0x000000c191e07223 */ /* 0x040fe200000100c8 */
[----:B------:R-:W-:Y:S01]  /*5320*/  FMUL.FTZ R194, R136, -R189 ;  /* 0x800000bd88c27220 */ /* 0x000fe20000410000 */
[----:B------:R-:W-:Y:S01]  /*5330*/  FFMA.FTZ R197, R145, R195, -R198 ;  /* 0x000000c391c57223 */ /* 0x000fe200000108c6 */
[----:B------:R-:W-:Y:S01]  /*5340*/  FFMA.FTZ R195, R137, R189, R196 ;  /* 0x000000bd89c37223 */ /* 0x000fe200000100c4 */
[----:B0-----:R-:W-:Y:S01]  /*5350*/  FMUL.FTZ R196, R15, R187 ;  /* 0x000000bb0fc47220 */ /* 0x001fe20000410000 */
[----:B------:R-:W-:Y:S01]  /*5360*/  FFMA.FTZ R193, R137, R192, -R194 ;  /* 0x000000c089c17223 */ /* 0x000fe200000108c2 */
[C---:B-1----:R-:W-:Y:S01]  /*5370*/  FMUL.FTZ R189, R15.reuse, R185 ;  /* 0x000000b90fbd7220 */ /* 0x042fe20000410000 */
[C---:B--2---:R-:W-:Y:S01]  /*5380*/  FMUL.FTZ R194, R15.reuse, R27 ;  /* 0x0000001b0fc27220 */ /* 0x044fe20000410000 */
[----:B------:R-:W-:Y:S01]  /*5390*/  FFMA.FTZ R185, R12, R185, -R196 ;  /* 0x000000b90cb97223 */ /* 0x000fe200000108c4 */
[----:B------:R-:W-:Y:S01]  /*53a0*/  FMUL.FTZ R200, R40, R30 ;  /* 0x0000001e28c87220 */ /* 0x000fe20000410000 */
[C---:B------:R-:W-:Y:S01]  /*53b0*/  FFMA.FTZ R198, R12.reuse, R187, R189 ;  /* 0x000000bb0cc67223 */ /* 0x040fe200000100bd */
[-C--:B---3--:R-:W-:Y:S01]  /*53c0*/  FMUL.FTZ R192, R15, R183.reuse ;  /* 0x000000b70fc07220 */ /* 0x088fe20000410000 */
[----:B------:R-:W-:Y:S01]  /*53d0*/  FFMA.FTZ R194, R12, R183, R194 ;  /* 0x000000b70cc27223 */ /* 0x000fe200000100c2 */
[----:B------:R-:W-:Y:S01]  /*53e0*/  @P3 FADD.FTZ R14, R14, R185 ;  /* 0x000000b90e0e3221 */ /* 0x000fe20000010000 */
[----:B------:R-:W-:Y:S01]  /*53f0*/  @P3 FADD.FTZ R13, R13, R198 ;  /* 0x000000c60d0d3221 */ /* 0x000fe20000010000 */
[----:B------:R-:W-:Y:S01]  /*5400*/  @P3 FFMA.FTZ R12, R12, R27, -R192 ;  /* 0x0000001b0c0c3223 */ /* 0x000fe200000108c0 */
[----:B------:R-:W-:Y:S01]  /*5410*/  FADD.FTZ R197, R200, R197 ;  /* 0x000000c5c8c57221 */ /* 0x000fe20000010000 */
[----:B------:R-:W-:Y:S01]  /*5420*/  FSEL R15, R15, R194, !P3 ;  /* 0x000000c20f0f7208 */ /* 0x000fe20005800000 */
[----:B------:R-:W0:Y:S01]  /*5430*/  SHFL.UP PT, R183, R14, 0x8, RZ ;  /* 0x050000000eb77989 */ /* 0x000e2200000e00ff */
[----:B------:R-:W-:Y:S01]  /*5440*/  FADD.FTZ R224, -R201, R224 ;  /* 0x000000e0c9e07221 */ /* 0x000fe20000010100 */
[----:B------:R-:W-:Y:S01]  /*5450*/  FMUL.FTZ R192, R138, -R195 ;  /* 0x800000c38ac07220 */ /* 0x000fe20000410000 */
[C---:B------:R-:W-:Y:S01]  /*5460*/  FMUL.FTZ R189, R146.reuse, -R197 ;  /* 0x800000c592bd7220 */ /* 0x040fe20000410000 */
[----:B------:R-:W1:Y:S01]  /*5470*/  SHFL.UP PT, R27, R12, 0x8, RZ ;  /* 0x050000000c1b7989 */ /* 0x000e6200000e00ff */
[-C--:B------:R-:W-:Y:S01]  /*5480*/  FMUL.FTZ R196, R146, -R224.reuse ;  /* 0x800000e092c47220 */ /* 0x080fe20000410000 */
[-C--:B------:R-:W-:Y:S01]  /*5490*/  FMUL.FTZ R194, R138, -R193.reuse ;  /* 0x800000c18ac27220 */ /* 0x080fe20000410000 */
[----:B------:R-:W-:Y:S01]  /*54a0*/  FFMA.FTZ R192, R139, R193, -R192 ;  /* 0x000000c18bc07223 */ /* 0x000fe200000108c0 */
[----:B------:R-:W2:Y:S01]  /*54b0*/  SHFL.UP PT, R185, R13, 0x8, RZ ;  /* 0x050000000db97989 */ /* 0x000ea200000e00ff */
[C---:B------:R-:W-:Y:S01]  /*54c0*/  FFMA.FTZ R224, R147.reuse, R224, R189 ;  /* 0x000000e093e07223 */ /* 0x040fe200000100bd */
[----:B------:R-:W-:Y:S01]  /*54d0*/  FFMA.FTZ R197, R147, R197, -R196 ;  /* 0x000000c593c57223 */ /* 0x000fe200000108c4 */
[----:B------:R-:W-:Y:S01]  /*54e0*/  FFMA.FTZ R194, R139, R195, R194 ;  /* 0x000000c38bc27223 */ /* 0x000fe200000100c2 */
[----:B------:R-:W3:Y:S01]  /*54f0*/  SHFL.UP PT, R187, R15, 0x8, RZ ;  /* 0x050000000fbb7989 */ /* 0x000ee200000e00ff */
[----:B------:R-:W-:Y:S01]  /*5500*/  FMUL.FTZ R198, R41, R30 ;  /* 0x0000001e29c67220 */ /* 0x000fe20000410000 */
[C---:B------:R-:W-:Y:S01]  /*5510*/  FMUL.FTZ R196, R140.reuse, -R192 ;  /* 0x800000c08cc47220 */ /* 0x040fe20000410000 */
[----:B------:R-:W-:Y:S01]  /*5520*/  FADD.FTZ R224, -R199, R224 ;  /* 0x000000e0c7e07221 */ /* 0x000fe20000010100 */
[-C--:B------:R-:W-:Y:S01]  /*5530*/  FMUL.FTZ R189, R140, -R194.reuse ;  /* 0x800000c28cbd7220 */ /* 0x080fe20000410000 */
[----:B------:R-:W-:Y:S01]  /*5540*/  FADD.FTZ R197, R198, R197 ;  /* 0x000000c5c6c57221 */ /* 0x000fe20000010000 */
[----:B------:R-:W-:Y:S01]  /*5550*/  FFMA.FTZ R195, R141, R194, R196 ;  /* 0x000000c28dc37223 */ /* 0x000fe200000100c4 */
[C---:B------:R-:W-:Y:S01]  /*5560*/  FMUL.FTZ R196, R148.reuse, -R224 ;  /* 0x800000e094c47220 */ /* 0x040fe20000410000 */
[----:B------:R-:W-:Y:S01]  /*5570*/  ISETP.GE.AND P3, PT, R191, 0x8, PT ;  /* 0x00000008bf00780c */ /* 0x000fe20003f66270 */
[----:B------:R-:W-:Y:S01]  /*5580*/  FFMA.FTZ R192, R141, R192, -R189 ;  /* 0x000000c08dc07223 */ /* 0x000fe200000108bd */
[----:B------:R-:W-:Y:S01]  /*5590*/  FMUL.FTZ R193, R148, -R197 ;  /* 0x800000c594c17220 */ /* 0x000fe20000410000 */
[C---:B------:R-:W-:Y:S01]  /*55a0*/  FMUL.FTZ R194, R142.reuse, -R195 ;  /* 0x800000c38ec27220 */ /* 0x040fe20000410000 */
[----:B------:R-:W-:Y:S01]  /*55b0*/  FFMA.FTZ R189, R149, R197, -R196 ;  /* 0x000000c595bd7223 */ /* 0x000fe200000108c4 */
[----:B0-----:R-:W-:Y:S01]  /*55c0*/  FMUL.FTZ R196, R15, R183 ;  /* 0x000000b70fc47220 */ /* 0x001fe20000410000 */
[----:B------:R-:W-:Y:S01]  /*55d0*/  FFMA.FTZ R230, R149, R224, R193 ;  /* 0x000000e095e67223 */ /* 0x000fe200000100c1 */
[-C--:B------:R-:W-:Y:S01]  /*55e0*/  FFMA.FTZ R226, R143, R192.reuse, -R194 ;  /* 0x000000c08fe27223 */ /* 0x080fe200000108c2 */
[C---:B-1----:R-:W-:Y:S01]  /*55f0*/  FMUL.FTZ R193, R15.reuse, R27 ;  /* 0x0000001b0fc17220 */ /* 0x042fe20000410000 */
[----:B------:R-:W-:Y:S01]  /*5600*/  FMUL.FTZ R228, R142, -R192 ;  /* 0x800000c08ee47220 */ /* 0x000fe20000410000 */
[----:B------:R-:W-:Y:S01]  /*5610*/  FMUL.FTZ R197, R42, R31 ;  /* 0x0000001f2ac57220 */ /* 0x000fe20000410000 */
[-C--:B--2---:R-:W-:Y:S01]  /*5620*/  FMUL.FTZ R194, R15, R185.reuse ;  /* 0x000000b90fc27220 */ /* 0x084fe20000410000 */
[C---:B------:R-:W-:Y:S01]  /*5630*/  FFMA.FTZ R196, R12.reuse, R185, R196 ;  /* 0x000000b90cc47223 */ /* 0x040fe200000100c4 */
[----:B------:R-:W-:Y:S01]  /*5640*/  FFMA.FTZ R228, R143, R195, R228 ;  /* 0x000000c38fe47223 */ /* 0x000fe200000100e4 */
[----:B------:R-:W-:Y:S01]  /*5650*/  FADD.FTZ R230, -R197, R230 ;  /* 0x000000e6c5e67221 */ /* 0x000fe20000010100 */
[-C--:B---3--:R-:W-:Y:S01]  /*5660*/  FMUL.FTZ R192, R15, R187.reuse ;  /* 0x000000bb0fc07220 */ /* 0x088fe20000410000 */
[C---:B------:R-:W-:Y:S01]  /*5670*/  FFMA.FTZ R224, R12.reuse, R187, R193 ;  /* 0x000000bb0ce07223 */ /* 0x040fe200000100c1 */
[C---:B------:R-:W-:Y:S01]  /*5680*/  FFMA.FTZ R183, R12.reuse, R183, -R194 ;  /* 0x000000b70cb77223 */ /* 0x040fe200000108c2 */
[----:B------:R-:W-:Y:S01]  /*5690*/  @P3 FADD.FTZ R13, R13, R196 ;  /* 0x000000c40d0d3221 */ /* 0x000fe20000010000 */
[----:B------:R-:W-:Y:S01]  /*56a0*/  @P3 FFMA.FTZ R12, R12, R27, -R192 ;  /* 0x0000001b0c0c3223 */ /* 0x000fe200000108c0 */
[----:B------:R-:W-:Y:S01]  /*56b0*/  FMUL.FTZ R194, R144, -R228 ;  /* 0x800000e490c27220 */ /* 0x000fe20000410000 */
[----:B------:R-:W-:Y:S01]  /*56c0*/  @P3 FADD.FTZ R14, R14, R183 ;  /* 0x000000b70e0e3221 */ /* 0x000fe20000010000 */
[----:B------:R-:W-:Y:S01]  /*56d0*/  FSEL R15, R15, R224, !P3 ;  /* 0x000000e00f0f7208 */ /* 0x000fe20005800000 */
[----:B------:R-:W0:Y:S01]  /*56e0*/  SHFL.UP PT, R183, R13, 0x10, RZ ;  /* 0x060000000db77989 */ /* 0x000e2200000e00ff */
[----:B------:R-:W-:Y:S01]  /*56f0*/  FMUL.FTZ R196, R42, R30 ;  /* 0x0000001e2ac47220 */ /* 0x000fe20000410000 */
[-C--:B------:R-:W-:Y:S01]  /*5700*/  FMUL.FTZ R185, R144, -R226.reuse ;  /* 0x800000e290b97220 */ /* 0x080fe20000410000 */
[C---:B------:R-:W-:Y:S01]  /*5710*/  FFMA.FTZ R194, R145.reuse, R226, -R194 ;  /* 0x000000e291c27223 */ /* 0x040fe200000108c2 */
[----:B------:R-:W1:Y:S01]  /*5720*/  SHFL.UP PT, R27, R12, 0x10, RZ ;  /* 0x060000000c1b7989 */ /* 0x000e6200000e00ff */
[----:B------:R-:W-:Y:S01]  /*5730*/  FADD.FTZ R193, R196, R189 ;  /* 0x000000bdc4c17221 */ /* 0x000fe20000010000 */
[----:B------:R-:W-:Y:S01]  /*5740*/  FMUL.FTZ R226, R150, -R230 ;  /* 0x800000e696e27220 */ /* 0x000fe20000410000 */
[----:B------:R-:W-:Y:S01]  /*5750*/  FFMA.FTZ R228, R145, R228, R185 ;  /* 0x000000e491e47223 */ /* 0x000fe200000100b9 */
[----:B------:R-:W2:Y:S01]  /*5760*/  SHFL.UP PT, R192, R15, 0x10, RZ ;  /* 0x060000000fc07989 */ /* 0x000ea200000e00ff */
[----:B------:R-:W-:Y:S01]  /*5770*/  FMUL.FTZ R224, R146, -R194 ;  /* 0x800000c292e07220 */ /* 0x000fe20000410000 */
[-C--:B------:R-:W-:Y:S01]  /*5780*/  FFMA.FTZ R185, R151, R193.reuse, -R226 ;  /* 0x000000c197b97223 */ /* 0x080fe200000108e2 */
[----:B------:R-:W-:Y:S01]  /*5790*/  FMUL.FTZ R226, R150, -R193 ;  /* 0x800000c196e27220 */ /* 0x000fe20000410000 */
[----:B------:R-:W3:Y:S01]  /*57a0*/  SHFL.UP PT, R187, R14, 0x10, RZ ;  /* 0x060000000ebb7989 */ /* 0x000ee200000e00ff */
[-C--:B------:R-:W-:Y:S01]  /*57b0*/  FMUL.FTZ R189, R146, -R228.reuse ;  /* 0x800000e492bd7220 */ /* 0x080fe20000410000 */
[----:B------:R-:W-:Y:S01]  /*57c0*/  FFMA.FTZ R224, R147, R228, R224 ;  /* 0x000000e493e07223 */ /* 0x000fe200000100e0 */
[----:B------:R-:W-:Y:S01]  /*57d0*/  FFMA.FTZ R230, R151, R230, R226 ;  /* 0x000000e697e67223 */ /* 0x000fe200000100e2 */
[----:B------:R-:W-:Y:S01]  /*57e0*/  ISETP.GE.AND P3, PT, R191, 0x10, PT ;  /* 0x00000010bf00780c */ /* 0x000fe20003f66270 */
[----:B------:R-:W-:Y:S01]  /*57f0*/  FFMA.FTZ R194, R147, R194, -R189 ;  /* 0x000000c293c27223 */ /* 0x000fe200000108bd */
[----:B------:R-:W-:-:S03]  /*5800*/  FMUL.FTZ R226, R148, -R224 ;  /* 0x800000e094e27220 */ /* 0x000fc60000410000 */
[-C--:B------:R-:W-:Y:S01]  /*5810*/  FMUL.FTZ R195, R148, -R194.reuse ;  /* 0x800000c294c37220 */ /* 0x080fe20000410000 */
[----:B------:R-:W-:Y:S01]  /*5820*/  FFMA.FTZ R193, R149, R194, -R226 ;  /* 0x000000c295c17223 */ /* 0x000fe200000108e2 */
[----:B0-----:R-:W-:Y:S02]  /*5830*/  FMUL.FTZ R194, R15, R183 ;  /* 0x000000b70fc27220 */ /* 0x001fe40000410000 */
[----:B------:R-:W-:Y:S01]  /*5840*/  FFMA.FTZ R228, R149, R224, R195 ;  /* 0x000000e095e47223 */ /* 0x000fe200000100c3 */
[----:B------:R-:W-:Y:S01]  /*5850*/  FMUL.FTZ R195, R43, R31 ;  /* 0x0000001f2bc37220 */ /* 0x000fe20000410000 */
[----:B-1----:R-:W-:-:S03]  /*5860*/  FMUL.FTZ R189, R15, R27 ;  /* 0x0000001b0fbd7220 */ /* 0x002fc60000410000 */
[----:B------:R-:W-:Y:S01]  /*5870*/  FADD.FTZ R230, -R195, R230 ;  /* 0x000000e6c3e67221 */ /* 0x000fe20000010100 */
[CC--:B--2---:R-:W-:Y:S01]  /*5880*/  FFMA.FTZ R224, R12.reuse, R192.reuse, R189 ;  /* 0x000000c00ce07223 */ /* 0x0c4fe200000100bd */
[----:B------:R-:W-:Y:S01]  /*5890*/  FMUL.FTZ R192, R15, R192 ;  /* 0x000000c00fc07220 */ /* 0x000fe20000410000 */
[----:B------:R-:W-:Y:S01]  /*58a0*/  FMUL.FTZ R189, R45, R31 ;  /* 0x0000001f2dbd7220 */ /* 0x000fe20000410000 */
[-C--:B---3--:R-:W-:Y:S01]  /*58b0*/  FMUL.FTZ R226, R15, R187.reuse ;  /* 0x000000bb0fe27220 */ /* 0x088fe20000410000 */
[C---:B------:R-:W-:Y:S01]  /*58c0*/  FFMA.FTZ R243, R12.reuse, R187, -R194 ;  /* 0x000000bb0cf37223 */ /* 0x040fe200000108c2 */
[-C--:B------:R-:W-:Y:S01]  /*58d0*/  FMUL.FTZ R194, R43, R30.reuse ;  /* 0x0000001e2bc27220 */ /* 0x080fe20000410000 */
[----:B------:R-:W-:Y:S01]  /*58e0*/  FMUL.FTZ R187, R45, R30 ;  /* 0x0000001e2dbb7220 */ /* 0x000fe20000410000 */
[C---:B------:R-:W-:Y:S01]  /*58f0*/  FFMA.FTZ R226, R12.reuse, R183, R226 ;  /* 0x000000b70ce27223 */ /* 0x040fe200000100e2 */
[----:B------:R-:W-:Y:S01]  /*5900*/  @P3 FFMA.FTZ R12, R12, R27, -R192 ;  /* 0x0000001b0c0c3223 */ /* 0x000fe200000108c0 */
[----:B------:R-:W-:Y:S01]  /*5910*/  FADD.FTZ R185, R194, R185 ;  /* 0x000000b9c2b97221 */ /* 0x000fe20000010000 */
[C---:B------:R-:W-:Y:S01]  /*5920*/  FMUL.FTZ R27, R150.reuse, -R193 ;  /* 0x800000c1961b7220 */ /* 0x040fe20000410000 */
[-C--:B------:R-:W-:Y:S01]  /*5930*/  FMUL.FTZ R192, R150, -R228.reuse ;  /* 0x800000e496c07220 */ /* 0x080fe20000410000 */
[----:B------:R-:W-:Y:S01]  /*5940*/  @P3 FADD.FTZ R13, R13, R226 ;  /* 0x000000e20d0d3221 */ /* 0x000fe20000010000 */
[C---:B------:R-:W-:Y:S01]  /*5950*/  FMUL.FTZ R183, R152.reuse, -R185 ;  /* 0x800000b998b77220 */ /* 0x040fe20000410000 */
[C---:B------:R-:W-:Y:S01]  /*5960*/  FFMA.FTZ R27, R151.reuse, R228, R27 ;  /* 0x000000e4971b7223 */ /* 0x040fe2000001001b */
[CC--:B------:R-:W-:Y:S01]  /*5970*/  FMUL.FTZ R228, R152.reuse, -R230.reuse ;  /* 0x800000e698e47220 */ /* 0x0c0fe20000410000 */
[----:B------:R-:W-:Y:S01]  /*5980*/  FFMA.FTZ R192, R151, R193, -R192 ;  /* 0x000000c197c07223 */ /* 0x000fe200000108c0 */
[C---:B------:R-:W-:Y:S01]  /*5990*/  FFMA.FTZ R230, R153.reuse, R230, R183 ;  /* 0x000000e699e67223 */ /* 0x040fe200000100b7 */
[----:B------:R-:W-:Y:S01]  /*59a0*/  FMUL.FTZ R183, R152, -R27 ;  /* 0x8000001b98b77220 */ /* 0x000fe20000410000 */
[C---:B------:R-:W-:Y:S01]  /*59b0*/  FFMA.FTZ R185, R153.reuse, R185, -R228 ;  /* 0x000000b999b97223 */ /* 0x040fe200000108e4 */
[----:B------:R-:W-:Y:S01]  /*59c0*/  FMUL.FTZ R193, R44, R31 ;  /* 0x0000001f2cc17220 */ /* 0x000fe20000410000 */
[-C--:B------:R-:W-:Y:S01]  /*59d0*/  FMUL.FTZ R228, R152, -R192.reuse ;  /* 0x800000c098e47220 */ /* 0x080fe20000410000 */
[----:B------:R-:W-:Y:S01]  /*59e0*/  FFMA.FTZ R183, R153, R192, -R183 ;  /* 0x000000c099b77223 */ /* 0x000fe200000108b7 */
[----:B------:R-:W-:Y:S01]  /*59f0*/  FMUL.FTZ R192, R44, R30 ;  /* 0x0000001e2cc07220 */ /* 0x000fe20000410000 */
[----:B------:R-:W-:Y:S01]  /*5a00*/  FADD.FTZ R230, -R193, R230 ;  /* 0x000000e6c1e67221 */ /* 0x000fe20000010100 */
[----:B------:R-:W-:Y:S01]  /*5a10*/  FFMA.FTZ R228, R153, R27, R228 ;  /* 0x0000001b99e47223 */ /* 0x000fe200000100e4 */
[----:B------:R-:W-:Y:S01]  /*5a20*/  @P3 FADD.FTZ R14, R14, R243 ;  /* 0x000000f30e0e3221 */ /* 0x000fe20000010000 */
[----:B------:R-:W-:Y:S01]  /*5a30*/  FADD.FTZ R185, R192, R185 ;  /* 0x000000b9c0b97221 */ /* 0x000fe20000010000 */
[----:B------:R-:W-:Y:S01]  /*5a40*/  FMUL.FTZ R232, R154, -R230 ;  /* 0x800000e69ae87220 */ /* 0x000fe20000410000 */
[----:B------:R-:W-:-:S02]  /*5a50*/  FMUL.FTZ R226, R0, R31 ;  /* 0x0000001f00e27220 */ /* 0x000fc40000410000 */
[-C--:B------:R-:W-:Y:S01]  /*5a60*/  FMUL.FTZ R27, R154, -R185.reuse ;  /* 0x800000b99a1b7220 */ /* 0x080fe20000410000 */
[C---:B------:R-:W-:Y:S01]  /*5a70*/  FFMA.FTZ R232, R155.reuse, R185, -R232 ;  /* 0x000000b99be87223 */ /* 0x040fe200000108e8 */
[----:B------:R-:W-:Y:S02]  /*5a80*/  FMUL.FTZ R185, R46, R31 ;  /* 0x0000001f2eb97220 */ /* 0x000fe40000410000 */
[----:B------:R-:W-:Y:S01]  /*5a90*/  FFMA.FTZ R234, R155, R230, R27 ;  /* 0x000000e69bea7223 */ /* 0x000fe2000001001b */
[C---:B------:R-:W-:Y:S01]  /*5aa0*/  FMUL.FTZ R230, R154.reuse, -R228 ;  /* 0x800000e49ae67220 */ /* 0x040fe20000410000 */
[----:B------:R-:W-:Y:S01]  /*5ab0*/  FADD.FTZ R232, R187, R232 ;  /* 0x000000e8bbe87221 */ /* 0x000fe20000010000 */
[-C--:B------:R-:W-:Y:S01]  /*5ac0*/  FMUL.FTZ R27, R154, -R183.reuse ;  /* 0x800000b79a1b7220 */ /* 0x080fe20000410000 */
[----:B------:R-:W-:Y:S01]  /*5ad0*/  FADD.FTZ R234, -R189, R234 ;  /* 0x000000eabdea7221 */ /* 0x000fe20000010100 */
[C---:B------:R-:W-:Y:S01]  /*5ae0*/  FFMA.FTZ R230, R155.reuse, R183, -R230 ;  /* 0x000000b79be67223 */ /* 0x040fe200000108e6 */
[C---:B------:R-:W-:Y:S01]  /*5af0*/  FMUL.FTZ R183, R156.reuse, -R232 ;  /* 0x800000e89cb77220 */ /* 0x040fe20000410000 */
[----:B------:R-:W-:Y:S01]  /*5b00*/  FFMA.FTZ R27, R155, R228, R27 ;  /* 0x000000e49b1b7223 */ /* 0x000fe2000001001b */
[CC--:B------:R-:W-:Y:S01]  /*5b10*/  FMUL.FTZ R228, R156.reuse, -R234.reuse ;  /* 0x800000ea9ce47220 */ /* 0x0c0fe20000410000 */
[----:B------:R0:W1:Y:S01]  /*5b20*/  SHFL.UP PT, R31, R14, 0x1, RZ ;  /* 0x042000000e1f7989 */ /* 0x00006200000e00ff */
[C---:B------:R-:W-:Y:S01]  /*5b30*/  FFMA.FTZ R234, R157.reuse, R234, R183 ;  /* 0x000000ea9dea7223 */ /* 0x040fe200000100b7 */
[CC--:B------:R-:W-:Y:S01]  /*5b40*/  FMUL.FTZ R183, R156.reuse, -R27.reuse ;  /* 0x8000001b9cb77220 */ /* 0x0c0fe20000410000 */
[----:B------:R-:W-:Y:S01]  /*5b50*/  FFMA.FTZ R232, R157, R232, -R228 ;  /* 0x000000e89de87223 */ /* 0x000fe200000108e4 */
[-C--:B------:R-:W-:Y:S01]  /*5b60*/  FMUL.FTZ R228, R156, -R230.reuse ;  /* 0x800000e69ce47220 */ /* 0x080fe20000410000 */
[----:B------:R-:W-:Y:S01]  /*5b70*/  FADD.FTZ R249, -R185, R234 ;  /* 0x000000eab9f97221 */ /* 0x000fe20000010100 */
[C---:B------:R-:W-:Y:S01]  /*5b80*/  FFMA.FTZ R245, R157.reuse, R230, -R183 ;  /* 0x000000e69df57223 */ /* 0x040fe200000108b7 */
[----:B------:R-:W-:Y:S01]  /*5b90*/  FMUL.FTZ R183, R46, R30 ;  /* 0x0000001e2eb77220 */ /* 0x000fe20000410000 */
[----:B------:R-:W-:Y:S01]  /*5ba0*/  FFMA.FTZ R247, R157, R27, R228 ;  /* 0x0000001b9df77223 */ /* 0x000fe200000100e4 */
[C---:B------:R-:W-:Y:S01]  /*5bb0*/  FMUL.FTZ R251, R158.reuse, -R249 ;  /* 0x800000f99efb7220 */ /* 0x040fe20000410000 */
[----:B------:R-:W-:Y:S01]  /*5bc0*/  FSEL R234, R15, R224, !P3 ;  /* 0x000000e00fea7208 */ /* 0x000fe20005800000 */
[----:B------:R-:W-:Y:S01]  /*5bd0*/  FADD.FTZ R27, R183, R232 ;  /* 0x000000e8b71b7221 */ /* 0x000fe20000010000 */
[----:B------:R-:W-:Y:S01]  /*5be0*/  ISETP.NE.AND P3, PT, R125, 0x1f, PT ;  /* 0x0000001f7d00780c */ /* 0x000fe20003f65270 */
[----:B------:R-:W-:Y:S01]  /*5bf0*/  FMUL.FTZ R238, R158, -R245 ;  /* 0x800000f59eee7220 */ /* 0x000fe20000410000 */
[----:B------:R-:W-:Y:S01]  /*5c00*/  FMUL.FTZ R224, R0, R30 ;  /* 0x0000001e00e07220 */ /* 0x000fe20000410000 */
[-C--:B------:R-:W-:Y:S01]  /*5c10*/  FMUL.FTZ R228, R158, -R27.reuse ;  /* 0x8000001b9ee47220 */ /* 0x080fe20000410000 */
[C---:B------:R-:W-:Y:S01]  /*5c20*/  FFMA.FTZ R251, R160.reuse, R27, -R251 ;  /* 0x0000001ba0fb7223 */ /* 0x040fe200000108fb */
[C---:B------:R-:W-:Y:S01]  /*5c30*/  FFMA.FTZ R238, R160.reuse, R247, R238 ;  /* 0x000000f7a0ee7223 */ /* 0x040fe200000100ee */
[----:B------:R0:W2:Y:S01]  /*5c40*/  SHFL.UP PT, R30, R12, 0x1, RZ ;  /* 0x042000000c1e7989 */ /* 0x0000a200000e00ff */
[----:B------:R-:W-:Y:S01]  /*5c50*/  FFMA.FTZ R249, R160, R249, R228 ;  /* 0x000000f9a0f97223 */ /* 0x000fe200000100e4 */
[----:B------:R-:W-:Y:S01]  /*5c60*/  FMUL.FTZ R228, R158, -R247 ;  /* 0x800000f79ee47220 */ /* 0x000fe20000410000 */
[----:B------:R-:W-:Y:S01]  /*5c70*/  FADD.FTZ R230, R224, R251 ;  /* 0x000000fbe0e67221 */ /* 0x000fe20000010000 */
[----:B------:R-:W3:Y:S02]  /*5c80*/  SHFL.UP PT, R234, R234, 0x1, RZ ;  /* 0x04200000eaea7989 */ /* 0x000ee400000e00ff */
[----:B------:R-:W-:Y:S01]  /*5c90*/  FFMA.FTZ R27, R160, R245, -R228 ;  /* 0x000000f5a01b7223 */ /* 0x000fe200000108e4 */
[----:B------:R-:W-:Y:S01]  /*5ca0*/  FADD.FTZ R228, -R226, R249 ;  /* 0x000000f9e2e47221 */ /* 0x000fe20000010100 */
        /* <DEDUP_REMOVED lines=9> */
[----:B------:R-:W-:Y:S01]  /*5d40*/  FMUL.FTZ R12, R238, R245 ;  /* 0x000000f5ee0c7220 */ /* 0x000fe20000410000 */
[----:B------:R-:W-:Y:S01]  /*5d50*/  FMUL.FTZ R238, R243, R238 ;  /* 0x000000eef3ee7220 */ /* 0x000fe20000410000 */
[----:B------:R-:W-:Y:S01]  /*5d60*/  FFMA.FTZ R15, R27, R247, R14 ;  /* 0x000000f71b0f7223 */ /* 0x000fe2000001000e */
[----:B------:R-:W-:Y:S01]  /*5d70*/  FADD.FTZ R230, R230, R13 ;  /* 0x0000000de6e67221 */ /* 0x000fe20000010000 */
[----:B------:R-:W-:Y:S01]  /*5d80*/  FFMA.FTZ R12, R243, R27, -R12 ;  /* 0x0000001bf30c7223 */ /* 0x000fe2000001080c */
[----:B------:R-:W-:Y:S01]  /*5d90*/  FFMA.FTZ R238, R27, R245, R238 ;  /* 0x000000f51bee7223 */ /* 0x000fe200000100ee */
[----:B------:R-:W-:-:S03]  /*5da0*/  FADD.FTZ R228, R228, R15 ;  /* 0x0000000fe4e47221 */ /* 0x000fc60000010000 */
[----:B------:R-:W-:-:S07]  /*5db0*/  MOV R27, R12 ;  /* 0x0000000c001b7202 */ /* 0x000fce0000000f00 */
.L_x_14736:
[----:B------:R-:W-:Y:S05]  /*5dc0*/  BSYNC B0 ;  /* 0x0000000000007941 */ /* 0x000fea0003800000 */
.L_x_14735:
        /* <DEDUP_REMOVED lines=15> */
[C---:B------:R-:W-:Y:S01]  /*5ec0*/  FFMA.FTZ R243, R27.reuse, R243, -R236 ;  /* 0x000000f31bf37223 */ /* 0x040fe200000108ec */
[C---:B--2---:R-:W-:Y:S01]  /*5ed0*/  FMUL.FTZ R236, R238.reuse, R249 ;  /* 0x000000f9eeec7220 */ /* 0x044fe20000410000 */
[----:B-1----:R-:W-:Y:S01]  /*5ee0*/  FMUL.FTZ R238, R238, R247 ;  /* 0x000000f7eeee7220 */ /* 0x002fe20000410000 */
[C---:B------:R-:W-:Y:S01]  /*5ef0*/  FFMA.FTZ R245, R27.reuse, R245, R240 ;  /* 0x000000f51bf57223 */ /* 0x040fe200000100f0 */
[----:B------:R-:W-:Y:S01]  /*5f00*/  FADD.FTZ R230, R230, R243 ;  /* 0x000000f3e6e67221 */ /* 0x000fe20000010000 */
[C---:B------:R-:W-:Y:S01]  /*5f10*/  FFMA.FTZ R236, R27.reuse, R247, -R236 ;  /* 0x000000f71bec7223 */ /* 0x040fe200000108ec */
[----:B------:R-:W-:Y:S01]  /*5f20*/  FFMA.FTZ R238, R27, R249, R238 ;  /* 0x000000f91bee7223 */ /* 0x000fe200000100ee */
[----:B------:R-:W-:-:S03]  /*5f30*/  FADD.FTZ R228, R228, R245 ;  /* 0x000000f5e4e47221 */ /* 0x000fc60000010000 */
[----:B------:R-:W-:-:S07]  /*5f40*/  MOV R27, R236 ;  /* 0x000000ec001b7202 */ /* 0x000fce0000000f00 */
.L_x_14738:
[----:B------:R-:W-:Y:S05]  /*5f50*/  BSYNC B0 ;  /* 0x0000000000007941 */ /* 0x000fea0003800000 */
.L_x_14737:
        /* <DEDUP_REMOVED lines=9> */
[C---:B------:R-:W-:Y:S01]  /*5ff0*/  FFMA.FTZ R243, R27.reuse, R243, -R236 ;  /* 0x000000f31bf37223 */ /* 0x040fe200000108ec */
[C---:B-1----:R-:W-:Y:S01]  /*6000*/  FMUL.FTZ R236, R238.reuse, R249 ;  /* 0x000000f9eeec7220 */ /* 0x042fe20000410000 */
[----:B--2---:R-:W-:Y:S01]  /*6010*/  FMUL.FTZ R238, R238, R247 ;  /* 0x000000f7eeee7220 */ /* 0x004fe20000410000 */
[C---:B------:R-:W-:Y:S01]  /*6020*/  FFMA.FTZ R245, R27.reuse, R245, R240 ;  /* 0x000000f51bf57223 */ /* 0x040fe200000100f0 */
[----:B------:R-:W-:Y:S01]  /*6030*/  FADD.FTZ R230, R230, R243 ;  /* 0x000000f3e6e67221 */ /* 0x000fe20000010000 */
[C---:B------:R-:W-:Y:S01]  /*6040*/  FFMA.FTZ R236, R27.reuse, R247, -R236 ;  /* 0x000000f71bec7223 */ /* 0x040fe200000108ec */
[----:B------:R-:W-:Y:S01]  /*6050*/  FFMA.FTZ R238, R27, R249, R238 ;  /* 0x000000f91bee7223 */ /* 0x000fe200000100ee */
[----:B------:R-:W-:-:S03]  /*6060*/  FADD.FTZ R228, R228, R245 ;  /* 0x000000f5e4e47221 */ /* 0x000fc60000010000 */
[----:B------:R-:W-:-:S07]  /*6070*/  MOV R27, R236 ;  /* 0x000000ec001b7202 */ /* 0x000fce0000000f00 */
.L_x_14740:
[----:B------:R-:W-:Y:S05]  /*6080*/  BSYNC B0 ;  /* 0x0000000000007941 */ /* 0x000fea0003800000 */
.L_x_14739:
        /* <DEDUP_REMOVED lines=18> */
.L_x_14742:
[----:B------:R-:W-:Y:S05]  /*61b0*/  BSYNC B0 ;  /* 0x0000000000007941 */ /* 0x000fea0003800000 */
.L_x_14741:
        /* <DEDUP_REMOVED lines=9> */
[C---:B------:R-:W-:Y:S01]  /*6250*/  FFMA.FTZ R125, R27.reuse, R125, -R236 ;  /* 0x0000007d1b7d7223 */ /* 0x040fe200000108ec */
[C---:B------:R-:W-:Y:S01]  /*6260*/  FMUL.FTZ R236, R238.reuse, R247 ;  /* 0x000000f7eeec7220 */ /* 0x040fe20000410000 */
[----:B-12---:R-:W-:Y:S01]  /*6270*/  FMUL.FTZ R238, R238, R245 ;  /* 0x000000f5eeee7220 */ /* 0x006fe20000410000 */
[C---:B------:R-:W-:Y:S01]  /*6280*/  FFMA.FTZ R243, R27.reuse, R243, R240 ;  /* 0x000000f31bf37223 */ /* 0x040fe200000100f0 */
[----:B------:R-:W-:Y:S01]  /*6290*/  FADD.FTZ R230, R230, R125 ;  /* 0x0000007de6e67221 */ /* 0x000fe20000010000 */
[C---:B------:R-:W-:Y:S01]  /*62a0*/  FFMA.FTZ R236, R27.reuse, R245, -R236 ;  /* 0x000000f51bec7223 */ /* 0x040fe200000108ec */
[----:B------:R-:W-:Y:S01]  /*62b0*/  FFMA.FTZ R238, R27, R247, R238 ;  /* 0x000000f71bee7223 */ /* 0x000fe200000100ee */
[----:B------:R-:W-:-:S03]  /*62c0*/  FADD.FTZ R228, R228, R243 ;  /* 0x000000f3e4e47221 */ /* 0x000fc60000010000 */
[----:B------:R-:W-:-:S07]  /*62d0*/  MOV R27, R236 ;  /* 0x000000ec001b7202 */ /* 0x000fce0000000f00 */
.L_x_14744:
[----:B------:R-:W-:Y:S05]  /*62e0*/  BSYNC B0 ;  /* 0x0000000000007941 */ /* 0x000fea0003800000 */
.L_x_14743:
[CC--:B0--3--:R-:W-:Y:S01]  /*62f0*/  FMUL.FTZ R125, R234.reuse, R29.reuse ;  /* 0x0000001dea7d7220 */ /* 0x0c9fe20000410000 */
[-C--:B------:R-:W-:Y:S01]  /*6300*/  FMUL.FTZ R236, R234, R28.reuse ;  /* 0x0000001ceaec7220 */ /* 0x080fe20000410000 */
[----:B------:R-:W0:Y:S01]  /*6310*/  SHFL.IDX PT, R240, R238, RZ, 0x1f ;  /* 0x00001fffeef07589 */ /* 0x000e2200000e0000 */
[----:B------:R-:W-:Y:S01]  /*6320*/  ISETP.NE.AND P0, PT, R98, RZ, PT ;  /* 0x000000ff6200720c */ /* 0x000fe20003f05270 */
[C---:B------:R-:W-:Y:S01]  /*6330*/  FFMA.FTZ R234, R30.reuse, R28, -R125 ;  /* 0x0000001c1eea7223 */ /* 0x040fe2000001087d */
[----:B------:R-:W-:Y:S01]  /*6340*/  FFMA.FTZ R125, R30, R29, R236 ;  /* 0x0000001d1e7d7223 */ /* 0x000fe200000100ec */
[----:B------:R-:W-:Y:S01]  /*6350*/  SHFL.DOWN PT, R243, R230, 0x1, 0x1f ;  /* 0x08201f00e6f37f89 */ /* 0x000fe200000e0000 */
[----:B------:R-:W-:Y:S01]  /*6360*/  USHF.R.S32.HI UR55, URZ, 0x1f, UR11 ;  /* 0x0000001f3f377899 */ /* 0x000fe2000801140b */
[----:B------:R-:W-:Y:S01]  /*6370*/  @P1 FADD.FTZ R28, R31, R234 ;  /* 0x000000ea1f1c1221 */ /* 0x000fe20000010000 */
[----:B----4-:R-:W-:Y:S01]  /*6380*/  @P1 FADD.FTZ R29, R232, R125 ;  /* 0x0000007de81d1221 */ /* 0x010fe20000010000 */
[----:B------:R-:W-:Y:S01]  /*6390*/  USHF.R.S32.HI UR51, URZ, 0x1f, UR12 ;  /* 0x0000001f3f337899 */ /* 0x000fe2000801140c */
[----:B------:R-:W-:Y:S01]  /*63a0*/  SHFL.IDX PT, R232, R14, RZ, 0x1f ;  /* 0x00001fff0ee87589 */ /* 0x000fe200000e0000 */
[CC--:B------:R-:W-:Y:S01]  /*63b0*/  FMUL.FTZ R30, R3.reuse, R28.reuse ;  /* 0x0000001c031e7220 */ /* 0x0c0fe20000410000 */
[-C--:B------:R-:W-:Y:S01]  /*63c0*/  FMUL.FTZ R31, R3, R29.reuse ;  /* 0x0000001d031f7220 */ /* 0x080fe20000410000 */
[----:B------:R-:W-:Y:S01]  /*63d0*/  BSSY B0, `(.L_x_14745) ;  /* 0x0000250000007945 */ /* 0x000fe20003800000 */
[----:B------:R-:W3:Y:S01]  /*63e0*/  SHFL.IDX PT, R125, R27, RZ, 0x1f ;  /* 0x00001fff1b7d7589 */ /* 0x000ee200000e0000 */
[C---:B------:R-:W-:Y:S01]  /*63f0*/  FFMA.FTZ R30, R2.reuse, R29, R30 ;  /* 0x0000001d021e7223 */ /* 0x040fe2000001001e */
[----:B------:R-:W-:-:S02]  /*6400*/  FFMA.FTZ R28, R2, R28, -R31 ;  /* 0x0000001c021c7223 */ /* 0x000fc4000001081f */
[----:B------:R-:W4:Y:S04]  /*6410*/  SHFL.DOWN PT, R31, R238, 0x1, 0x1f ;  /* 0x08201f00ee1f7f89 */ /* 0x000f2800000e0000 */
[----:B------:R-:W1:Y:S01]  /*6420*/  SHFL.IDX PT, R2, R15, RZ, 0x1f ;  /* 0x00001fff0f027589 */ /* 0x000e6200000e0000 */
[----:B0-----:R-:W-:-:S03]  /*6430*/  FMUL.FTZ R234, R240, R15 ;  /* 0x0000000ff0ea7220 */ /* 0x001fc60000410000 */
[----:B------:R0:W5:Y:S01]  /*6440*/  SHFL.DOWN PT, R29, R27, 0x1, 0x1f ;  /* 0x08201f001b1d7f89 */ /* 0x00016200000e0000 */
[C---:B------:R-:W-:Y:S01]  /*6450*/  FMUL.FTZ R236, R240.reuse, R14 ;  /* 0x0000000ef0ec7220 */ /* 0x040fe20000410000 */
[C---:B------:R-:W-:Y:S01]  /*6460*/  FMUL.FTZ R3, R240.reuse, R13 ;  /* 0x0000000df0037220 */ /* 0x040fe20000410000 */
[----:B------:R-:W-:Y:S01]  /*6470*/  FMUL.FTZ R240, R240, R12 ;  /* 0x0000000cf0f07220 */ /* 0x000fe20000410000 */
[----:B0-----:R-:W-:Y:S01]  /*6480*/  SHF.L.U32 R27, R8, 0x10, RZ ;  /* 0x00000010081b7819 */ /* 0x001fe200000006ff */
[C---:B---3--:R-:W-:Y:S01]  /*6490*/  FFMA.FTZ R234, R125.reuse, R14, -R234 ;  /* 0x0000000e7dea7223 */ /* 0x048fe200000108ea */
[C---:B------:R-:W-:Y:S01]  /*64a0*/  FFMA.FTZ R236, R125.reuse, R15, R236 ;  /* 0x0000000f7dec7223 */ /* 0x040fe200000100ec */
[----:B------:R-:W-:Y:S01]  /*64b0*/  FFMA.FTZ R12, R125, R12, -R3 ;  /* 0x0000000c7d0c7223 */ /* 0x000fe20000010803 */
[----:B------:R-:W-:Y:S01]  /*64c0*/  FADD.FTZ R3, R237, R30 ;  /* 0x0000001eed037221 */ /* 0x000fe20000010000 */
[----:B----4-:R-:W-:Y:S01]  /*64d0*/  @P2 FMUL.FTZ R14, R31, R232 ;  /* 0x000000e81f0e2220 */ /* 0x010fe20000410000 */
[----:B------:R-:W-:Y:S01]  /*64e0*/  FFMA.FTZ R13, R125, R13, R240 ;  /* 0x0000000d7d0d7223 */ /* 0x000fe200000100f0 */
[----:B-12---:R-:W-:-:S04]  /*64f0*/  @P2 FMUL.FTZ R238, R31, R2 ;  /* 0x000000021fee2220 */ /* 0x006fc80000410000 */
[C---:B-----5:R-:W-:Y:S01]  /*6500*/  @P2 FFMA.FTZ R238, R29.reuse, R232, -R238 ;  /* 0x000000e81dee2223 */ /* 0x060fe200000108ee */
[----:B------:R-:W-:-:S03]  /*6510*/  @P2 FFMA.FTZ R29, R29, R2, R14 ;  /* 0x000000021d1d2223 */ /* 0x000fc6000001000e */
[----:B------:R-:W-:Y:S01]  /*6520*/  @P2 FADD.FTZ R232, R243, R238 ;  /* 0x000000eef3e82221 */ /* 0x000fe20000010000 */
[----:B------:R-:W-:Y:S02]  /*6530*/  FADD.FTZ R238, R241, R28 ;  /* 0x0000001cf1ee7221 */ /* 0x000fe40000010000 */
[----:B------:R-:W0:Y:S02]  /*6540*/  SHFL.DOWN PT, R28, R228, 0x1, 0x1f ;  /* 0x08201f00e41c7f89 */ /* 0x000e2400000e0000 */
[----:B------:R-:W-:-:S04]  /*6550*/  FMUL.FTZ R15, R158, R238 ;  /* 0x000000ee9e0f7220 */ /* 0x000fc80000410000 */
[----:B------:R-:W-:-:S04]  /*6560*/  FFMA.FTZ R15, R160, R3, R15 ;  /* 0x00000003a00f7223 */ /* 0x000fc8000001000f */
[----:B------:R-:W-:Y:S01]  /*6570*/  FFMA.FTZ R235, R102, R235, R15 ;  /* 0x000000eb66eb7223 */ /* 0x000fe2000001000f */
[----:B------:R-:W-:-:S03]  /*6580*/  FMUL.FTZ R15, R158, R3 ;  /* 0x000000039e0f7220 */ /* 0x000fc60000410000 */
[----:B------:R-:W-:Y:S01]  /*6590*/  FMUL.FTZ R14, R156, R235 ;  /* 0x000000eb9c0e7220 */ /* 0x000fe20000410000 */
[----:B------:R-:W-:-:S04]  /*65a0*/  FFMA.FTZ R15, R160, R238, -R15 ;  /* 0x000000eea00f7223 */ /* 0x000fc8000001080f */
[----:B------:R-:W-:-:S04]  /*65b0*/  FFMA.FTZ R31, R102, R239, R15 ;  /* 0x000000ef661f7223 */ /* 0x000fc8000001000f */
[CC--:B------:R-:W-:Y:S01]  /*65c0*/  FFMA.FTZ R15, R157.reuse, R31.reuse, -R14 ;  /* 0x0000001f9d0f7223 */ /* 0x0c0fe2000001080e */
[----:B0-----:R-:W-:Y:S01]  /*65d0*/  @P2 FADD.FTZ R2, R28, R29 ;  /* 0x0000001d1c022221 */ /* 0x001fe20000010000 */
[----:B------:R-:W-:Y:S01]  /*65e0*/  FMUL.FTZ R28, R156, R31 ;  /* 0x0000001f9c1c7220 */ /* 0x000fe20000410000 */
[----:B------:R-:W-:Y:S01]  /*65f0*/  FMUL.FTZ R14, R78, R27 ;  /* 0x0000001b4e0e7220 */ /* 0x000fe20000410000 */
[----:B------:R-:W-:Y:S01]  /*6600*/  FFMA.FTZ R125, R110, R231, R15 ;  /* 0x000000e76e7d7223 */ /* 0x000fe2000001000f */
[----:B------:R-:W-:Y:S01]  /*6610*/  FFMA.FTZ R15, R0, R238, RZ ;  /* 0x000000ee000f7223 */ /* 0x000fe200000100ff */
[----:B------:R-:W-:Y:S01]  /*6620*/  FFMA.FTZ R28, R157, R235, R28 ;  /* 0x000000eb9d1c7223 */ /* 0x000fe2000001001c */
[-C--:B------:R-:W-:Y:S01]  /*6630*/  FFMA.FTZ R29, R101, -R14.reuse, R238 ;  /* 0x8000000e651d7223 */ /* 0x080fe200000100ee */
[----:B------:R-:W-:Y:S01]  /*6640*/  FMUL.FTZ R238, R154, R125 ;  /* 0x0000007d9aee7220 */ /* 0x000fe20000410000 */
[----:B------:R-:W-:Y:S01]  /*6650*/  FFMA.FTZ R240, R46, R31, R15 ;  /* 0x0000001f2ef07223 */ /* 0x000fe2000001000f */
[----:B------:R-:W-:Y:S01]  /*6660*/  FFMA.FTZ R233, R110, R233, R28 ;  /* 0x000000e96ee97223 */ /* 0x000fe2000001001c */
[----:B------:R-:W-:Y:S01]  /*6670*/  FFMA.FTZ R28, R106, -R14, R3 ;  /* 0x8000000e6a1c7223 */ /* 0x000fe20000010003 */
[----:B------:R-:W-:Y:S01]  /*6680*/  FFMA.FTZ R14, R0, -R3, RZ ;  /* 0x80000003000e7223 */ /* 0x000fe200000100ff */
[----:B------:R-:W-:Y:S01]  /*6690*/  FMUL.FTZ R3, R69, R102 ;  /* 0x0000006645037220 */ /* 0x000fe20000410000 */
[----:B------:R-:W-:-:S02]  /*66a0*/  FFMA.FTZ R15, R45, R125, R240 ;  /* 0x0000007d2d0f7223 */ /* 0x000fc400000100f0 */
[----:B------:R-:W-:Y:S01]  /*66b0*/  FFMA.FTZ R242, R46, -R235, R14 ;  /* 0x800000eb2ef27223 */ /* 0x000fe2000001000e */
[----:B------:R-:W-:Y:S01]  /*66c0*/  FMUL.FTZ R14, R154, R233 ;  /* 0x000000e99a0e7220 */ /* 0x000fe20000410000 */
[-C--:B------:R-:W-:Y:S01]  /*66d0*/  FFMA.FTZ R31, R108, -R3.reuse, R31 ;  /* 0x800000036c1f7223 */ /* 0x080fe2000001001f */
[----:B------:R-:W-:Y:S01]  /*66e0*/  FFMA.FTZ R30, R104, -R3, R235 ;  /* 0x80000003681e7223 */ /* 0x000fe200000100eb */
[C---:B------:R-:W-:Y:S01]  /*66f0*/  FFMA.FTZ R3, R155.reuse, R233, R238 ;  /* 0x000000e99b037223 */ /* 0x040fe200000100ee */
[----:B------:R-:W-:Y:S01]  /*6700*/  FFMA.FTZ R14, R155, R125, -R14 ;  /* 0x0000007d9b0e7223 */ /* 0x000fe2000001080e */
[----:B------:R-:W-:Y:S02]  /*6710*/  FFMA.FTZ R231, R45, -R233, R242 ;  /* 0x800000e92de77223 */ /* 0x000fe400000100f2 */
[C---:B------:R-:W-:Y:S01]  /*6720*/  FFMA.FTZ R246, R105.reuse, R166, R3 ;  /* 0x000000a669f67223 */ /* 0x040fe20000010003 */
[----:B------:R-:W-:Y:S01]  /*6730*/  FFMA.FTZ R244, R105, R168, R14 ;  /* 0x000000a869f47223 */ /* 0x000fe2000001000e */
[----:B------:R-:W-:-:S02]  /*6740*/  FMUL.FTZ R3, R77, R110 ;  /* 0x0000006e4d037220 */ /* 0x000fc40000410000 */
[C---:B------:R-:W-:Y:S01]  /*6750*/  FMUL.FTZ R14, R152.reuse, R246 ;  /* 0x000000f6980e7220 */ /* 0x040fe20000410000 */
[-C--:B------:R-:W-:Y:S01]  /*6760*/  FMUL.FTZ R168, R152, R244.reuse ;  /* 0x000000f498a87220 */ /* 0x080fe20000410000 */
[-C--:B------:R-:W-:Y:S01]  /*6770*/  FFMA.FTZ R125, R114, -R3.reuse, R125 ;  /* 0x80000003727d7223 */ /* 0x080fe2000001007d */
[----:B------:R-:W-:Y:S01]  /*6780*/  FFMA.FTZ R166, R112, -R3, R233 ;  /* 0x8000000370a67223 */ /* 0x000fe200000100e9 */
[C---:B------:R-:W-:Y:S01]  /*6790*/  FFMA.FTZ R14, R153.reuse, R244, -R14 ;  /* 0x000000f4990e7223 */ /* 0x040fe2000001080e */
[-C--:B------:R-:W-:Y:S01]  /*67a0*/  FFMA.FTZ R3, R153, R246.reuse, R168 ;  /* 0x000000f699037223 */ /* 0x080fe200000100a8 */
[C---:B------:R-:W-:Y:S01]  /*67b0*/  FFMA.FTZ R240, R44.reuse, -R246, R231 ;  /* 0x800000f62cf07223 */ /* 0x040fe200000100e7 */
[----:B------:R-:W-:Y:S01]  /*67c0*/  FFMA.FTZ R238, R44, R244, R15 ;  /* 0x000000f42cee7223 */ /* 0x000fe2000001000f */
[C---:B------:R-:W-:Y:S01]  /*67d0*/  FFMA.FTZ R242, R109.reuse, R162, R14 ;  /* 0x000000a26df27223 */ /* 0x040fe2000001000e */
[----:B------:R-:W-:Y:S01]  /*67e0*/  FFMA.FTZ R233, R109, R164, R3 ;  /* 0x000000a46de97223 */ /* 0x000fe20000010003 */
[----:B------:R-:W-:-:S02]  /*67f0*/  FMUL.FTZ R162, R70, R105 ;  /* 0x0000006946a27220 */ /* 0x000fc40000410000 */
[C---:B------:R-:W-:Y:S01]  /*6800*/  FMUL.FTZ R168, R150.reuse, R242 ;  /* 0x000000f296a87220 */ /* 0x040fe20000410000 */
[-C--:B------:R-:W-:Y:S01]  /*6810*/  FMUL.FTZ R14, R150, R233.reuse ;  /* 0x000000e9960e7220 */ /* 0x080fe20000410000 */
[-C--:B------:R-:W-:Y:S01]  /*6820*/  FFMA.FTZ R231, R43, -R233.reuse, R240 ;  /* 0x800000e92be77223 */ /* 0x080fe200000100f0 */
[----:B------:R-:W-:Y:S01]  /*6830*/  FFMA.FTZ R164, R107, -R162, R244 ;  /* 0x800000a26ba47223 */ /* 0x000fe200000100f4 */
[C---:B------:R-:W-:Y:S01]  /*6840*/  FFMA.FTZ R168, R151.reuse, R233, R168 ;  /* 0x000000e997a87223 */ /* 0x040fe200000100a8 */
[-C--:B------:R-:W-:Y:S01]  /*6850*/  FFMA.FTZ R3, R151, R242.reuse, -R14 ;  /* 0x000000f297037223 */ /* 0x080fe2000001080e */
[----:B------:R-:W-:Y:S01]  /*6860*/  FMUL.FTZ R14, R76, R109 ;  /* 0x0000006d4c0e7220 */ /* 0x000fe20000410000 */
[----:B------:R-:W-:Y:S01]  /*6870*/  FFMA.FTZ R15, R43, R242, R238 ;  /* 0x000000f22b0f7223 */ /* 0x000fe200000100ee */
[C---:B------:R-:W-:Y:S01]  /*6880*/  FFMA.FTZ R237, R118.reuse, R159, R168 ;  /* 0x0000009f76ed7223 */ /* 0x040fe200000100a8 */
[----:B------:R-:W-:Y:S01]  /*6890*/  FFMA.FTZ R235, R118, R161, R3 ;  /* 0x000000a176eb7223 */ /* 0x000fe20000010003 */
[-C--:B------:R-:W-:Y:S01]  /*68a0*/  FFMA.FTZ R161, R113, -R14.reuse, R242 ;  /* 0x8000000e71a17223 */ /* 0x080fe200000100f2 */
[----:B------:R-:W-:Y:S01]  /*68b0*/  FFMA.FTZ R159, R111, -R14, R233 ;  /* 0x8000000e6f9f7223 */ /* 0x000fe200000100e9 */
[C---:B------:R-:W-:Y:S01]  /*68c0*/  FMUL.FTZ R14, R148.reuse, R237 ;  /* 0x000000ed940e7220 */ /* 0x040fe20000410000 */
[-C--:B------:R-:W-:Y:S01]  /*68d0*/  FMUL.FTZ R168, R148, R235.reuse ;  /* 0x000000eb94a87220 */ /* 0x080fe20000410000 */
[CC--:B------:R-:W-:Y:S01]  /*68e0*/  FFMA.FTZ R238, R42.reuse, R235.reuse, R15 ;  /* 0x000000eb2aee7223 */ /* 0x0c0fe2000001000f */
[----:B------:R-:W-:Y:S01]  /*68f0*/  FFMA.FTZ R162, R103, -R162, R246 ;  /* 0x800000a267a27223 */ /* 0x000fe200000100f6 */
        /* <DEDUP_REMOVED lines=8> */
[----:B------:R-:W-:Y:S01]  /*6980*/  FFMA.FTZ R15, R41, R233, R238 ;  /* 0x000000e9290f7223 */ /* 0x000fe200000100ee */
[----:B------:R-:W-:Y:S01]  /*6990*/  FFMA.FTZ R165, R122, -R163, R235 ;  /* 0x800000a37aa57223 */ /* 0x000fe200000100eb */
[C---:B------:R-:W-:Y:S01]  /*69a0*/  FFMA.FTZ R3, R147.reuse, R239, R168 ;  /* 0x000000ef93037223 */ /* 0x040fe200000100a8 */
[----:B------:R-:W-:Y:S01]  /*69b0*/  FFMA.FTZ R14, R147, R233, -R14 ;  /* 0x000000e9930e7223 */ /* 0x000fe2000001080e */
[----:B------:R-:W-:Y:S01]  /*69c0*/  FFMA.FTZ R163, R116, -R163, R237 ;  /* 0x800000a374a37223 */ /* 0x000fe200000100ed */
[----:B------:R-:W-:Y:S01]  /*69d0*/  FFMA.FTZ R231, R41, -R239, R240 ;  /* 0x800000ef29e77223 */ /* 0x000fe200000100f0 */
        /* <DEDUP_REMOVED lines=14> */
[CC--:B------:R-:W-:Y:S01]  /*6ac0*/  FMUL.FTZ R176, R142.reuse, R246.reuse ;  /* 0x000000f68eb07220 */ /* 0x0c0fe20000410000 */
[-C--:B------:R-:W-:Y:S01]  /*6ad0*/  FMUL.FTZ R14, R142, R233.reuse ;  /* 0x000000e98e0e7220 */ /* 0x080fe20000410000 */
[CC--:B------:R-:W-:Y:S01]  /*6ae0*/  FFMA.FTZ R231, R39.reuse, -R233.reuse, R240 ;  /* 0x800000e927e77223 */ /* 0x0c0fe200000100f0 */
[-C--:B------:R-:W-:Y:S01]  /*6af0*/  FFMA.FTZ R15, R39, R246.reuse, R238 ;  /* 0x000000f6270f7223 */ /* 0x080fe200000100ee */
[C---:B------:R-:W-:Y:S01]  /*6b00*/  FFMA.FTZ R176, R143.reuse, R233, R176 ;  /* 0x000000e98fb07223 */ /* 0x040fe200000100b0 */
[----:B------:R-:W-:Y:S01]  /*6b10*/  FFMA.FTZ R3, R143, R246, -R14 ;  /* 0x000000f68f037223 */ /* 0x000fe2000001080e */
[----:B------:R-:W-:Y:S01]  /*6b20*/  FMUL.FTZ R14, R74, R19 ;  /* 0x000000134a0e7220 */ /* 0x000fe20000410000 */
[----:B------:R-:W-:Y:S01]  /*6b30*/  FFMA.FTZ R174, R119, -R172, R242 ;  /* 0x800000ac77ae7223 */ /* 0x000fe200000100f2 */
[C---:B------:R-:W-:Y:S01]  /*6b40*/  FFMA.FTZ R237, R126.reuse, R175, R176 ;  /* 0x000000af7eed7223 */ /* 0x040fe200000100b0 */
[----:B------:R-:W-:Y:S01]  /*6b50*/  FFMA.FTZ R235, R126, R173, R3 ;  /* 0x000000ad7eeb7223 */ /* 0x000fe20000010003 */
[-C--:B------:R-:W-:Y:S01]  /*6b60*/  FFMA.FTZ R175, R123, -R14.reuse, R246 ;  /* 0x8000000e7baf7223 */ /* 0x080fe200000100f6 */
[----:B------:R-:W-:Y:S01]  /*6b70*/  FFMA.FTZ R173, R121, -R14, R233 ;  /* 0x8000000e79ad7223 */ /* 0x000fe200000100e9 */
[C---:B------:R-:W-:Y:S01]  /*6b80*/  FMUL.FTZ R14, R140.reuse, R237 ;  /* 0x000000ed8c0e7220 */ /* 0x040fe20000410000 */
[-C--:B------:R-:W-:Y:S01]  /*6b90*/  FMUL.FTZ R176, R140, R235.reuse ;  /* 0x000000eb8cb07220 */ /* 0x080fe20000410000 */
[----:B------:R-:W-:Y:S01]  /*6ba0*/  FFMA.FTZ R172, R117, -R172, R244 ;  /* 0x800000ac75ac7223 */ /* 0x000fe200000100f4 */
[CC--:B------:R-:W-:Y:S01]  /*6bb0*/  FFMA.FTZ R240, R38.reuse, R235.reuse, R15 ;  /* 0x000000eb26f07223 */ /* 0x0c0fe2000001000f */
[C---:B------:R-:W-:Y:S01]  /*6bc0*/  FFMA.FTZ R3, R141.reuse, R235, -R14 ;  /* 0x000000eb8d037223 */ /* 0x040fe2000001080e */
[-C--:B------:R-:W-:Y:S01]  /*6bd0*/  FFMA.FTZ R176, R141, R237.reuse, R176 ;  /* 0x000000ed8db07223 */ /* 0x080fe200000100b0 */
[----:B------:R-:W-:-:S02]  /*6be0*/  FFMA.FTZ R242, R38, -R237, R231 ;  /* 0x800000ed26f27223 */ /* 0x000fc400000100e7 */
[C---:B------:R-:W-:Y:S01]  /*6bf0*/  FFMA.FTZ R233, R22.reuse, R179, R3 ;  /* 0x000000b316e97223 */ /* 0x040fe20000010003 */
[----:B------:R-:W-:Y:S01]  /*6c00*/  FFMA.FTZ R239, R22, R181, R176 ;  /* 0x000000b516ef7223 */ /* 0x000fe200000100b0 */
[----:B------:R-:W-:Y:S01]  /*6c10*/  FMUL.FTZ R3, R65, R126 ;  /* 0x0000007e41037220 */ /* 0x000fe20000410000 */
[----:B------:R-:W-:Y:S01]  /*6c20*/  FMUL.FTZ R181, R73, R22 ;  /* 0x0000001649b57220 */ /* 0x000fe20000410000 */
        /* <DEDUP_REMOVED lines=10> */
[-C--:B------:R-:W-:Y:S01]  /*6cd0*/  FFMA.FTZ R182, R132, -R181.reuse, R233 ;  /* 0x800000b584b67223 */ /* 0x080fe200000100e9 */
[----:B------:R-:W-:Y:S01]  /*6ce0*/  FFMA.FTZ R181, R20, -R181, R239 ;  /* 0x800000b514b57223 */ /* 0x000fe200000100ef */
[C---:B------:R-:W-:Y:S01]  /*6cf0*/  FMUL.FTZ R14, R136.reuse, R244 ;  /* 0x000000f4880e7220 */ /* 0x040fe20000410000 */
[----:B------:R-:W-:-:S03]  /*6d00*/  FMUL.FTZ R184, R136, R238 ;  /* 0x000000ee88b87220 */ /* 0x000fc60000410000 */
[C---:B------:R-:W-:Y:S01]  /*6d10*/  FFMA.FTZ R14, R137.reuse, R238, -R14 ;  /* 0x000000ee890e7223 */ /* 0x040fe2000001080e */
[-C--:B------:R-:W-:Y:S01]  /*6d20*/  FFMA.FTZ R3, R137, R244.reuse, R184 ;  /* 0x000000f489037223 */ /* 0x080fe200000100b8 */
[C---:B------:R-:W-:Y:S02]  /*6d30*/  FFMA.FTZ R184, R36.reuse, -R244, R231 ;  /* 0x800000f424b87223 */ /* 0x040fe400000100e7 */
[C---:B------:R-:W-:Y:S01]  /*6d40*/  FFMA.FTZ R240, R23.reuse, R188, R14 ;  /* 0x000000bc17f07223 */ /* 0x040fe2000001000e */
[----:B------:R-:W-:Y:S01]  /*6d50*/  FFMA.FTZ R14, R36, R238, R15 ;  /* 0x000000ee240e7223 */ /* 0x000fe2000001000f */
[----:B------:R-:W-:Y:S01]  /*6d60*/  FFMA.FTZ R233, R23, R190, R3 ;  /* 0x000000be17e97223 */ /* 0x000fe20000010003 */
[----:B------:R-:W-:Y:S01]  /*6d70*/  FMUL.FTZ R190, R72, R23 ;  /* 0x0000001748be7220 */ /* 0x000fe20000410000 */
[----:B------:R-:W-:Y:S01]  /*6d80*/  FMUL.FTZ R188, R66, R21 ;  /* 0x0000001542bc7220 */ /* 0x000fe20000410000 */
[CC--:B------:R-:W-:Y:S01]  /*6d90*/  FFMA.FTZ R235, R35.reuse, R240.reuse, R14 ;  /* 0x000000f023eb7223 */ /* 0x0c0fe2000001000e */
[-C--:B------:R-:W-:Y:S01]  /*6da0*/  FFMA.FTZ R237, R35, -R233.reuse, R184 ;  /* 0x800000e923ed7223 */ /* 0x080fe200000100b8 */
[CC--:B------:R-:W-:Y:S01]  /*6db0*/  FMUL.FTZ R14, R134.reuse, R233.reuse ;  /* 0x000000e9860e7220 */ /* 0x0c0fe20000410000 */
[----:B------:R-:W-:Y:S01]  /*6dc0*/  FMUL.FTZ R184, R134, R240 ;  /* 0x000000f086b87220 */ /* 0x000fe20000410000 */
[-C--:B------:R-:W-:Y:S01]  /*6dd0*/  FFMA.FTZ R3, R171, -R188.reuse, R238 ;  /* 0x800000bcab037223 */ /* 0x080fe200000100ee */
[----:B------:R-:W-:Y:S01]  /*6de0*/  FFMA.FTZ R231, R169, -R188, R244 ;  /* 0x800000bca9e77223 */ /* 0x000fe200000100f4 */
[C---:B------:R-:W-:Y:S01]  /*6df0*/  FFMA.FTZ R15, R135.reuse, R240, -R14 ;  /* 0x000000f0870f7223 */ /* 0x040fe2000001080e */
[----:B------:R-:W-:Y:S01]  /*6e00*/  FFMA.FTZ R14, R135, R233, R184 ;  /* 0x000000e9870e7223 */ /* 0x000fe200000100b8 */
[-C--:B------:R-:W-:Y:S01]  /*6e10*/  FFMA.FTZ R184, R167, -R190.reuse, R233 ;  /* 0x800000bea7b87223 */ /* 0x080fe200000100e9 */
[----:B------:R-:W-:Y:S01]  /*6e20*/  FFMA.FTZ R188, R177, -R190, R240 ;  /* 0x800000beb1bc7223 */ /* 0x000fe200000100f0 */
[C---:B------:R-:W-:Y:S01]  /*6e30*/  FFMA.FTZ R223, R24.reuse, R223, R15 ;  /* 0x000000df18df7223 */ /* 0x040fe2000001000f */
[----:B------:R-:W-:Y:S01]  /*6e40*/  FFMA.FTZ R239, R24, R225, R14 ;  /* 0x000000e118ef7223 */ /* 0x000fe2000001000e */
[----:B------:R-:W0:Y:S02]  /*6e50*/  SHFL.IDX PT, R15, R230, RZ, 0x1f ;  /* 0x00001fffe60f7589 */ /* 0x000e2400000e0000 */
[C---:B------:R-:W-:Y:S01]  /*6e60*/  FFMA.FTZ R238, R34.reuse, R223, R235 ;  /* 0x000000df22ee7223 */ /* 0x040fe200000100eb */
[C---:B------:R-:W-:Y:S01]  /*6e70*/  FMUL.FTZ R14, R131.reuse, R239 ;  /* 0x000000ef830e7220 */ /* 0x040fe20000410000 */
[----:B------:R1:W2:Y:S01]  /*6e80*/  SHFL.IDX PT, R233, R228, RZ, 0x1f ;  /* 0x00001fffe4e97589 */ /* 0x0002a200000e0000 */
[-C--:B------:R-:W-:Y:S01]  /*6e90*/  FMUL.FTZ R190, R131, R223.reuse ;  /* 0x000000df83be7220 */ /* 0x080fe20000410000 */
[----:B------:R-:W-:Y:S01]  /*6ea0*/  FMUL.FTZ R235, R63, R24 ;  /* 0x000000183feb7220 */ /* 0x000fe20000410000 */
[C---:B------:R-:W-:Y:S01]  /*6eb0*/  FFMA.FTZ R225, R133.reuse, R223, -R14 ;  /* 0x000000df85e17223 */ /* 0x040fe2000001080e */
[-C--:B------:R-:W-:Y:S01]  /*6ec0*/  FFMA.FTZ R240, R34, -R239.reuse, R237 ;  /* 0x800000ef22f07223 */ /* 0x080fe200000100ed */
[----:B------:R-:W-:Y:S01]  /*6ed0*/  FFMA.FTZ R14, R133, R239, R190 ;  /* 0x000000ef850e7223 */ /* 0x000fe200000100be */
[----:B------:R-:W-:Y:S01]  /*6ee0*/  FFMA.FTZ R190, R178, -R235, R239 ;  /* 0x800000ebb2be7223 */ /* 0x000fe200000100ef */
[----:B------:R-:W-:Y:S01]  /*6ef0*/  FFMA.FTZ R239, R26, R227, R225 ;  /* 0x000000e31aef7223 */ /* 0x000fe200000100e1 */
[-C--:B------:R-:W-:Y:S01]  /*6f00*/  FMUL.FTZ R225, R2, -R17.reuse ;  /* 0x8000001102e17220 */ /* 0x080fe20000410000 */
[----:B------:R-:W-:Y:S01]  /*6f10*/  FMUL.FTZ R17, R232, -R17 ;  /* 0x80000011e8117220 */ /* 0x000fe20000410000 */
[----:B------:R-:W-:Y:S01]  /*6f20*/  FFMA.FTZ R241, R26, R229, R14 ;  /* 0x000000e51af17223 */ /* 0x000fe2000001000e */
[----:B------:R-:W-:Y:S01]  /*6f30*/  FMUL.FTZ R229, R71, R26 ;  /* 0x0000001a47e57220 */ /* 0x000fe20000410000 */
[----:B------:R-:W-:Y:S01]  /*6f40*/  P2R R14, PR, RZ, 0x1 ;  /* 0x00000001ff0e7803 */ /* 0x000fe20000000000 */
[----:B------:R-:W-:Y:S01]  /*6f50*/  FFMA.FTZ R223, R180, -R235, R223 ;  /* 0x800000ebb4df7223 */ /* 0x000fe200000100df */
[-C--:B------:R-:W-:Y:S01]  /*6f60*/  FFMA.FTZ R237, R2, R16.reuse, R17 ;  /* 0x0000001002ed7223 */ /* 0x080fe20000010011 */
[C---:B------:R-:W-:Y:S01]  /*6f70*/  FMUL.FTZ R14, R127.reuse, R239 ;  /* 0x000000ef7f0e7220 */ /* 0x040fe20000410000 */
[----:B------:R-:W-:Y:S01]  /*6f80*/  FFMA.FTZ R235, R232, R16, -R225 ;  /* 0x00000010e8eb7223 */ /* 0x000fe200000108e1 */
[----:B------:R-:W-:Y:S01]  /*6f90*/  FMUL.FTZ R2, R127, R241 ;  /* 0x000000f17f027220 */ /* 0x000fe20000410000 */
[-C--:B------:R-:W-:Y:S01]  /*6fa0*/  FFMA.FTZ R17, R186, -R229.reuse, R239 ;  /* 0x800000e5ba117223 */ /* 0x080fe200000100ef */
[----:B------:R-:W-:Y:S01]  /*6fb0*/  FFMA.FTZ R16, R220, -R229, R241 ;  /* 0x800000e5dc107223 */ /* 0x000fe200000100f1 */
[C---:B------:R-:W-:Y:S01]  /*6fc0*/  FFMA.FTZ R229, R129.reuse, R241, R14 ;  /* 0x000000f181e57223 */ /* 0x040fe2000001000e */
[----:B------:R-:W-:Y:S01]  /*6fd0*/  FFMA.FTZ R2, R129, R239, -R2 ;  /* 0x000000ef81027223 */ /* 0x000fe20000010802 */
[----:B------:R-:W-:Y:S01]  /*6fe0*/  FADD.FTZ R235, R218, R235 ;  /* 0x000000ebdaeb7221 */ /* 0x000fe20000010000 */
[----:B------:R-:W-:Y:S01]  /*6ff0*/  FADD.FTZ R237, -R222, R237 ;  /* 0x000000eddeed7221 */ /* 0x000fe20000010100 */
[----:B------:R-:W-:Y:S01]  /*7000*/  FFMA.FTZ R222, R25, R214, R229 ;  /* 0x000000d619de7223 */ /* 0x000fe200000100e5 */
[----:B0-----:R-:W-:Y:S01]  /*7010*/  FADD.FTZ R14, R15, R234 ;  /* 0x000000ea0f0e7221 */ /* 0x001fe20000010000 */
[----:B-1----:R-:W-:Y:S01]  /*7020*/  FFMA.FTZ R228, R25, R216, R2 ;  /* 0x000000d819e47223 */ /* 0x002fe20000010002 */
[----:B------:R-:W-:Y:S01]  /*7030*/  FMUL.FTZ R214, R127, -R235 ;  /* 0x800000eb7fd67220 */ /* 0x000fe20000410000 */
[----:B--2---:R-:W-:Y:S01]  /*7040*/  FADD.FTZ R15, R233, R236 ;  /* 0x000000ece90f7221 */ /* 0x004fe20000010000 */
[-C--:B------:R-:W-:Y:S01]  /*7050*/  FMUL.FTZ R2, R127, -R237.reuse ;  /* 0x800000ed7f027220 */ /* 0x080fe20000410000 */
[----:B------:R-:W-:Y:S01]  /*7060*/  SHF.L.U32 R229, R98, 0x5, RZ ;  /* 0x0000000562e57819 */ /* 0x000fe200000006ff */
[C---:B------:R-:W-:Y:S01]  /*7070*/  FFMA.FTZ R232, R129.reuse, R237, R214 ;  /* 0x000000ed81e87223 */ /* 0x040fe200000100d6 */
[----:B------:R-:W-:Y:S01]  /*7080*/  FMUL.FTZ R127, R64, R25 ;  /* 0x00000019407f7220 */ /* 0x000fe20000410000 */
[----:B------:R-:W-:Y:S01]  /*7090*/  FFMA.FTZ R218, R129, R235, -R2 ;  /* 0x000000eb81da7223 */ /* 0x000fe20000010802 */
[----:B------:R0:W-:Y:S01]  /*70a0*/  @!P0 STS.128 [UR44+0x2e10], R12 ;  /* 0x002e100cff008988 */ /* 0x0001e20008000c2c */
[----:B------:R-:W-:Y:S01]  /*70b0*/  FADD.FTZ R234, -R217, R232 ;  /* 0x000000e8d9ea7221 */ /* 0x000fe20000010100 */
[----:B------:R-:W-:Y:S01]  /*70c0*/  LEA.HI.SX32 R2, R229, R229, 0x1b ;  /* 0x000000e5e5027211 */ /* 0x000fe200078fdaff */
[----:B------:R-:W-:Y:S01]  /*70d0*/  FADD.FTZ R219, R219, R218 ;  /* 0x000000dadbdb7221 */ /* 0x000fe20000010000 */
[C---:B------:R-:W-:Y:S01]  /*70e0*/  FMUL.FTZ R216, R215.reuse, R237 ;  /* 0x000000edd7d87220 */ /* 0x040fe20000410000 */
[----:B------:R-:W-:Y:S01]  /*70f0*/  FFMA.FTZ R215, R215, -R127, R222 ;  /* 0x8000007fd7d77223 */ /* 0x000fe200000100de */
[----:B------:R-:W-:Y:S01]  /*7100*/  LEA R2, R2, UR16, 0x2 ;  /* 0x0000001002027c11 */ /* 0x000fe2000f8e10ff */
[----:B------:R-:W-:Y:S01]  /*7110*/  FMUL.FTZ R232, R131, -R219 ;  /* 0x800000db83e87220 */ /* 0x000fe20000410000 */
[----:B------:R-:W-:Y:S01]  /*7120*/  FMUL.FTZ R129, R219, UR54 ;  /* 0x00000036db817c20 */ /* 0x000fe20008410000 */
[C---:B------:R-:W-:Y:S01]  /*7130*/  FFMA.FTZ R127, R221.reuse, -R127, R228 ;  /* 0x8000007fdd7f7223 */ /* 0x040fe200000100e4 */
[-C--:B------:R-:W-:Y:S01]  /*7140*/  FFMA.FTZ R216, R221, R235.reuse, R216 ;  /* 0x000000ebddd87223 */ /* 0x080fe200000100d8 */
[----:B------:R-:W-:Y:S01]  /*7150*/  FMUL.FTZ R214, R235, UR54 ;  /* 0x00000036ebd67c20 */ /* 0x000fe20008410000 */
[C---:B------:R-:W-:Y:S01]  /*7160*/  FMUL.FTZ R230, R64.reuse, R235 ;  /* 0x000000eb40e67220 */ /* 0x040fe20000410000 */
[----:B------:R-:W-:Y:S01]  /*7170*/  ULEA UR44, UR17, 0xfffffe00, 0x9 ;  /* 0xfffffe00112c7891 */ /* 0x000fe2000f8e483f */
[----:B0-----:R-:W-:Y:S01]  /*7180*/  FMUL.FTZ R12, R237, UR54 ;  /* 0x00000036ed0c7c20 */ /* 0x001fe20008410000 */
[----:B------:R-:W-:Y:S01]  /*7190*/  FMUL.FTZ R14, R64, R237 ;  /* 0x000000ed400e7220 */ /* 0x000fe20000410000 */
[----:B------:R-:W-:Y:S01]  /*71a0*/  FMUL.FTZ R15, R71, R219 ;  /* 0x000000db470f7220 */ /* 0x000fe20000410000 */
[----:B------:R-:W-:Y:S01]  /*71b0*/  FMUL.FTZ R13, R25, R230 ;  /* 0x000000e6190d7220 */ /* 0x000fe20000410000 */
[----:B------:R-:W-:Y:S01]  /*71c0*/  FFMA.FTZ R218, R235, UR53, R12 ;  /* 0x00000035ebda7c23 */ /* 0x000fe2000801000c */
[-C--:B------:R-:W-:Y:S01]  /*71d0*/  FMUL.FTZ R12, R131, -R234.reuse ;  /* 0x800000ea830c7220 */ /* 0x080fe20000410000 */
[----:B------:R-:W-:Y:S01]  /*71e0*/  FMUL.FTZ R131, R220, R234 ;  /* 0x000000eadc837220 */ /* 0x000fe20000410000 */
[----:B------:R-:W-:Y:S01]  /*71f0*/  FMUL.FTZ R217, R25, R14 ;  /* 0x0000000e19d97220 */ /* 0x000fe20000410000 */
[----:B------:R-:W-:Y:S01]  /*7200*/  FMUL.FTZ R221, R26, R15 ;  /* 0x0000000f1add7220 */ /* 0x000fe20000410000 */
[CC--:B------:R-:W-:Y:S01]  /*7210*/  FFMA.FTZ R12, R133.reuse, R219.reuse, -R12 ;  /* 0x000000db850c7223 */ /* 0x0c0fe2000001080c */
[----:B------:R-:W-:Y:S01]  /*7220*/  FFMA.FTZ R133, R133, R234, R232 ;  /* 0x000000ea85857223 */ /* 0x000fe200000100e8 */
[----:B------:R-:W-:Y:S01]  /*7230*/  FFMA.FTZ R131, R186, R219, R131 ;  /* 0x000000dbba837223 */ /* 0x000fe20000010083 */
[----:B------:R-:W-:Y:S01]  /*7240*/  FMUL.FTZ R186, R234, UR54 ;  /* 0x00000036eaba7c20 */ /* 0x000fe20008410000 */
[----:B------:R-:W-:Y:S01]  /*7250*/  FADD.FTZ R233, R213, R12 ;  /* 0x0000000cd5e97221 */ /* 0x000fe20000010000 */
[----:B------:R-:W-:Y:S01]  /*7260*/  FADD.FTZ R213, -R212, R133 ;  /* 0x00000085d4d57221 */ /* 0x000fe20000010100 */
[----:B------:R0:W-:Y:S01]  /*7270*/  STS [R2+0x8bc], R217 ;  /* 0x0008bcd902007388 */ /* 0x0001e20000000800 */
[----:B------:R-:W-:Y:S01]  /*7280*/  FFMA.FTZ R186, R219, UR53, R186 ;  /* 0x00000035dbba7c23 */ /* 0x000fe200080100ba */
[----:B------:R-:W-:Y:S01]  /*7290*/  UIADD3 UR44, -UR44, UR56, URZ ;  /* 0x000000382c2c7290 */ /* 0x000fe2000fffe13f */
[C---:B------:R-:W-:Y:S01]  /*72a0*/  FMUL.FTZ R12, R134.reuse, -R213 ;  /* 0x800000d5860c7220 */ /* 0x040fe20000410000 */
[----:B------:R-:W-:Y:S01]  /*72b0*/  FMUL.FTZ R134, R134, -R233 ;  /* 0x800000e986867220 */ /* 0x000fe20000410000 */
[----:B------:R-:W-:Y:S01]  /*72c0*/  FMUL.FTZ R133, R178, R213 ;  /* 0x000000d5b2857220 */ /* 0x000fe20000410000 */
[----:B------:R-:W-:Y:S01]  /*72d0*/  FMUL.FTZ R178, R233, UR54 ;  /* 0x00000036e9b27c20 */ /* 0x000fe20008410000 */
[C---:B------:R-:W-:Y:S01]  /*72e0*/  FFMA.FTZ R219, R135.reuse, R233, -R12 ;  /* 0x000000e987db7223 */ /* 0x040fe2000001080c */
[----:B------:R-:W-:Y:S01]  /*72f0*/  FFMA.FTZ R134, R135, R213, R134 ;  /* 0x000000d587867223 */ /* 0x000fe20000010086 */
[-C--:B------:R-:W-:Y:S01]  /*7300*/  FFMA.FTZ R135, R180, R233.reuse, R133 ;  /* 0x000000e9b4877223 */ /* 0x080fe20000010085 */
[----:B------:R-:W-:Y:S01]  /*7310*/  FMUL.FTZ R12, R213, UR54 ;  /* 0x00000036d50c7c20 */ /* 0x000fe20008410000 */
[----:B------:R-:W-:Y:S01]  /*7320*/  FADD.FTZ R235, R210, R219 ;  /* 0x000000dbd2eb7221 */ /* 0x000fe20000010000 */
[----:B------:R-:W-:Y:S01]  /*7330*/  FADD.FTZ R180, -R211, R134 ;  /* 0x00000086d3b47221 */ /* 0x000fe20000010100 */
[----:B0-----:R-:W-:Y:S01]  /*7340*/  FMUL.FTZ R217, R63, R233 ;  /* 0x000000e93fd97220 */ /* 0x001fe20000410000 */
[----:B------:R-:W-:Y:S01]  /*7350*/  FFMA.FTZ R134, R233, UR53, R12 ;  /* 0x00000035e9867c23 */ /* 0x000fe2000801000c */
[----:B------:R0:W-:Y:S01]  /*7360*/  STS [R2+0x8b0], R221 ;  /* 0x0008b0dd02007388 */ /* 0x0001e20000000800 */
[CC--:B------:R-:W-:Y:S01]  /*7370*/  FMUL.FTZ R12, R136.reuse, -R180.reuse ;  /* 0x800000b4880c7220 */ /* 0x0c0fe20000410000 */
[-C--:B------:R-:W-:Y:S01]  /*7380*/  FMUL.FTZ R136, R136, -R235.reuse ;  /* 0x800000eb88887220 */ /* 0x080fe20000410000 */
[----:B------:R-:W-:Y:S01]  /*7390*/  FFMA.FTZ R133, R213, UR53, -R178 ;  /* 0x00000035d5857c23 */ /* 0x000fe200080108b2 */
[-C--:B------:R-:W-:Y:S01]  /*73a0*/  FMUL.FTZ R178, R167, R180.reuse ;  /* 0x000000b4a7b27220 */ /* 0x080fe20000410000 */
[CC--:B------:R-:W-:Y:S01]  /*73b0*/  FFMA.FTZ R12, R137.reuse, R235.reuse, -R12 ;  /* 0x000000eb890c7223 */ /* 0x0c0fe2000001080c */
[-C--:B------:R-:W-:Y:S01]  /*73c0*/  FFMA.FTZ R167, R137, R180.reuse, R136 ;  /* 0x000000b489a77223 */ /* 0x080fe20000010088 */
[----:B------:R-:W-:Y:S01]  /*73d0*/  FMUL.FTZ R137, R235, UR54 ;  /* 0x00000036eb897c20 */ /* 0x000fe20008410000 */
[----:B------:R-:W-:Y:S01]  /*73e0*/  FFMA.FTZ R136, R177, R235, R178 ;  /* 0x000000ebb1887223 */ /* 0x000fe200000100b2 */
[----:B------:R-:W-:Y:S01]  /*73f0*/  FADD.FTZ R212, R209, R12 ;  /* 0x0000000cd1d47221 */ /* 0x000fe20000010000 */
[----:B0-----:R-:W-:Y:S01]  /*7400*/  FMUL.FTZ R221, R24, R217 ;  /* 0x000000d918dd7220 */ /* 0x001fe20000410000 */
[C---:B------:R-:W-:Y:S01]  /*7410*/  FMUL.FTZ R178, R180.reuse, UR54 ;  /* 0x00000036b4b27c20 */ /* 0x040fe20008410000 */
[----:B------:R-:W-:Y:S01]  /*7420*/  FFMA.FTZ R137, R180, UR53, -R137 ;  /* 0x00000035b4897c23 */ /* 0x000fe20008010889 */
[----:B------:R-:W-:Y:S01]  /*7430*/  FMUL.FTZ R177, R72, R180 ;  /* 0x000000b448b17220 */ /* 0x000fe20000410000 */
[----:B------:R-:W-:Y:S01]  /*7440*/  FMUL.FTZ R180, R212, UR54 ;  /* 0x00000036d4b47c20 */ /* 0x000fe20008410000 */
[----:B------:R0:W-:Y:S01]  /*7450*/  STS [R2+0x8a8], R221 ;  /* 0x0008a8dd02007388 */ /* 0x0001e20000000800 */
[----:B------:R-:W-:Y:S01]  /*7460*/  FMUL.FTZ R211, R72, R235 ;  /* 0x000000eb48d37220 */ /* 0x000fe20000410000 */
[----:B------:R-:W-:Y:S01]  /*7470*/  FMUL.FTZ R213, R63, R213 ;  /* 0x000000d53fd57220 */ /* 0x000fe20000410000 */
[C---:B------:R-:W-:Y:S01]  /*7480*/  FMUL.FTZ R209, R23.reuse, R177 ;  /* 0x000000b117d17220 */ /* 0x040fe20000410000 */
[----:B------:R1:W-:Y:S01]  /*7490*/  STS [R2+0x8b8], R13 ;  /* 0x0008b80d02007388 */ /* 0x0003e20000000800 */
[----:B------:R-:W-:Y:S01]  /*74a0*/  FMUL.FTZ R219, R23, R211 ;  /* 0x000000d317db7220 */ /* 0x000fe20000410000 */
[C---:B------:R-:W-:Y:S01]  /*74b0*/  FFMA.FTZ R227, R33.reuse, R239, R238 ;  /* 0x000000ef21e37223 */ /* 0x040fe200000100ee */
[----:B------:R-:W-:Y:S01]  /*74c0*/  FFMA.FTZ R225, R33, -R241, R240 ;  /* 0x800000f121e17223 */ /* 0x000fe200000100f0 */
[----:B------:R-:W-:Y:S01]  /*74d0*/  STS [R2+0x8a4], R209 ;  /* 0x0008a4d102007388 */ /* 0x000fe20000000800 */
[----:B------:R-:W-:Y:S01]  /*74e0*/  FFMA.FTZ R214, R237, UR53, -R214 ;  /* 0x00000035edd67c23 */ /* 0x000fe200080108d6 */
[----:B0-----:R-:W-:Y:S01]  /*74f0*/  FADD.FTZ R221, -R208, R167 ;  /* 0x000000a7d0dd7221 */ /* 0x001fe20000010100 */
[----:B------:R-:W-:Y:S01]  /*7500*/  FFMA.FTZ R167, R235, UR53, R178 ;  /* 0x00000035eba77c23 */ /* 0x000fe200080100b2 */
[-C--:B------:R-:W-:Y:S01]  /*7510*/  FMUL.FTZ R208, R66, R212.reuse ;  /* 0x000000d442d07220 */ /* 0x080fe20000410000 */
[----:B------:R-:W-:Y:S01]  /*7520*/  STS [R2+0x8a0], R219 ;  /* 0x0008a0db02007388 */ /* 0x000fe20000000800 */
[CC--:B------:R-:W-:Y:S01]  /*7530*/  FMUL.FTZ R12, R138.reuse, -R221.reuse ;  /* 0x800000dd8a0c7220 */ /* 0x0c0fe20000410000 */
[-C--:B------:R-:W-:Y:S01]  /*7540*/  FMUL.FTZ R138, R138, -R212.reuse ;  /* 0x800000d48a8a7220 */ /* 0x080fe20000410000 */
[-C--:B------:R-:W-:Y:S01]  /*7550*/  FMUL.FTZ R178, R169, R221.reuse ;  /* 0x000000dda9b27220 */ /* 0x080fe20000410000 */
[----:B------:R-:W-:Y:S01]  /*7560*/  FFMA.FTZ R180, R221, UR53, -R180 ;  /* 0x00000035ddb47c23 */ /* 0x000fe200080108b4 */
[CC--:B------:R-:W-:Y:S01]  /*7570*/  FFMA.FTZ R169, R139.reuse, R212.reuse, -R12 ;  /* 0x000000d48ba97223 */ /* 0x0c0fe2000001080c */
[-C--:B------:R-:W-:Y:S01]  /*7580*/  FFMA.FTZ R12, R139, R221.reuse, R138 ;  /* 0x000000dd8b0c7223 */ /* 0x080fe2000001008a */
[----:B------:R-:W-:Y:S01]  /*7590*/  FMUL.FTZ R139, R221, UR54 ;  /* 0x00000036dd8b7c20 */ /* 0x000fe20008410000 */
[----:B------:R-:W-:Y:S01]  /*75a0*/  FFMA.FTZ R138, R171, R212, R178 ;  /* 0x000000d4ab8a7223 */ /* 0x000fe200000100b2 */
[----:B------:R-:W-:Y:S01]  /*75b0*/  FADD.FTZ R206, R206, R169 ;  /* 0x000000a9cece7221 */ /* 0x000fe20000010000 */
[----:B------:R-:W-:Y:S01]  /*75c0*/  FADD.FTZ R207, -R207, R12 ;  /* 0x0000000ccfcf7221 */ /* 0x000fe20000010100 */
[----:B------:R-:W-:Y:S01]  /*75d0*/  FFMA.FTZ R178, R212, UR53, R139 ;  /* 0x00000035d4b27c23 */ /* 0x000fe2000801008b */
[----:B------:R-:W-:Y:S01]  /*75e0*/  FMUL.FTZ R210, R66, R221 ;  /* 0x000000dd42d27220 */ /* 0x000fe20000410000 */
[C---:B------:R-:W-:Y:S01]  /*75f0*/  FMUL.FTZ R12, R140.reuse, -R206 ;  /* 0x800000ce8c0c7220 */ /* 0x040fe20000410000 */
[-C--:B------:R-:W-:Y:S01]  /*7600*/  FMUL.FTZ R139, R140, -R207.reuse ;  /* 0x800000cf8c8b7220 */ /* 0x080fe20000410000 */
[----:B------:R-:W-:Y:S01]  /*7610*/  FMUL.FTZ R140, R231, R180 ;  /* 0x000000b4e78c7220 */ /* 0x000fe20000410000 */
[----:B------:R-:W-:Y:S01]  /*7620*/  FMUL.FTZ R171, R21, R208 ;  /* 0x000000d015ab7220 */ /* 0x000fe20000410000 */
[CC--:B------:R-:W-:Y:S01]  /*7630*/  FFMA.FTZ R169, R141.reuse, R207.reuse, R12 ;  /* 0x000000cf8da97223 */ /* 0x0c0fe2000001000c */
[----:B------:R-:W-:Y:S01]  /*7640*/  FFMA.FTZ R12, R141, R206, -R139 ;  /* 0x000000ce8d0c7223 */ /* 0x000fe2000001088b */
[----:B------:R-:W-:Y:S01]  /*7650*/  FFMA.FTZ R140, R3, R178, R140 ;  /* 0x000000b2038c7223 */ /* 0x000fe2000001008c */
[----:B------:R-:W-:Y:S01]  /*7660*/  FMUL.FTZ R178, R231, R210 ;  /* 0x000000d2e7b27220 */ /* 0x000fe20000410000 */
[----:B------:R-:W-:Y:S01]  /*7670*/  FADD.FTZ R204, -R204, R169 ;  /* 0x000000a9cccc7221 */ /* 0x000fe20000010100 */
[----:B------:R-:W-:Y:S01]  /*7680*/  FADD.FTZ R205, R205, R12 ;  /* 0x0000000ccdcd7221 */ /* 0x000fe20000010000 */
[----:B------:R-:W-:Y:S01]  /*7690*/  FMUL.FTZ R169, R73, R207 ;  /* 0x000000cf49a97220 */ /* 0x000fe20000410000 */
[----:B------:R-:W-:Y:S01]  /*76a0*/  FFMA.FTZ R12, R3, R208, R178 ;  /* 0x000000d0030c7223 */ /* 0x000fe200000100b2 */
[CC--:B------:R-:W-:Y:S01]  /*76b0*/  FMUL.FTZ R178, R142.reuse, -R204.reuse ;  /* 0x800000cc8eb27220 */ /* 0x0c0fe20000410000 */
[----:B------:R-:W-:Y:S01]  /*76c0*/  FMUL.FTZ R141, R142, -R205 ;  /* 0x800000cd8e8d7220 */ /* 0x000fe20000410000 */
[----:B------:R0:W-:Y:S01]  /*76d0*/  STS [R2+0x898], R171 ;  /* 0x000898ab02007388 */ /* 0x0001e20000000800 */
[----:B------:R-:W-:Y:S01]  /*76e0*/  FMUL.FTZ R180, R184, R211 ;  /* 0x000000d3b8b47220 */ /* 0x000fe20000410000 */
[C---:B------:R-:W-:Y:S01]  /*76f0*/  FFMA.FTZ R139, R143.reuse, R205, -R178 ;  /* 0x000000cd8f8b7223 */ /* 0x040fe200000108b2 */
[----:B------:R-:W-:Y:S01]  /*7700*/  FFMA.FTZ R142, R143, R204, R141 ;  /* 0x000000cc8f8e7223 */ /* 0x000fe2000001008d */
[----:B------:R-:W-:Y:S01]  /*7710*/  FMUL.FTZ R141, R73, R206 ;  /* 0x000000ce498d7220 */ /* 0x000fe20000410000 */
[----:B------:R-:W-:Y:S01]  /*7720*/  FMUL.FTZ R143, R181, R169 ;  /* 0x000000a9b58f7220 */ /* 0x000fe20000410000 */
[----:B------:R-:W-:Y:S01]  /*7730*/  FADD.FTZ R202, R202, R139 ;  /* 0x0000008bcaca7221 */ /* 0x000fe20000010000 */
[----:B------:R-:W-:Y:S01]  /*7740*/  FADD.FTZ R203, -R203, R142 ;  /* 0x0000008ecbcb7221 */ /* 0x000fe20000010100 */
[----:B-1----:R-:W-:Y:S01]  /*7750*/  FMUL.FTZ R13, R71, R234 ;  /* 0x000000ea470d7220 */ /* 0x002fe20000410000 */
[----:B------:R-:W-:Y:S01]  /*7760*/  FFMA.FTZ R142, R182, R141, R143 ;  /* 0x0000008db68e7223 */ /* 0x000fe2000001008f */
[CC--:B------:R-:W-:Y:S01]  /*7770*/  FMUL.FTZ R178, R144.reuse, -R202.reuse ;  /* 0x800000ca90b27220 */ /* 0x0c0fe20000410000 */
[----:B------:R-:W-:Y:S01]  /*7780*/  FMUL.FTZ R139, R144, -R203 ;  /* 0x800000cb908b7220 */ /* 0x000fe20000410000 */
[----:B------:R-:W-:Y:S01]  /*7790*/  FMUL.FTZ R143, R184, R177 ;  /* 0x000000b1b88f7220 */ /* 0x000fe20000410000 */
[----:B0-----:R-:W-:Y:S01]  /*77a0*/  FMUL.FTZ R171, R181, R141 ;  /* 0x0000008db5ab7220 */ /* 0x001fe20000410000 */
[C---:B------:R-:W-:Y:S01]  /*77b0*/  FFMA.FTZ R178, R145.reuse, R203, R178 ;  /* 0x000000cb91b27223 */ /* 0x040fe200000100b2 */
[----:B------:R-:W-:Y:S01]  /*77c0*/  FFMA.FTZ R139, R145, R202, -R139 ;  /* 0x000000ca918b7223 */ /* 0x000fe2000001088b */
[----:B------:R-:W-:Y:S01]  /*77d0*/  FMUL.FTZ R141, R22, R141 ;  /* 0x0000008d168d7220 */ /* 0x000fe20000410000 */
[----:B------:R-:W-:Y:S01]  /*77e0*/  FFMA.FTZ R211, R188, R211, R143 ;  /* 0x000000d3bcd37223 */ /* 0x000fe2000001008f */
[----:B------:R-:W-:Y:S01]  /*77f0*/  FADD.FTZ R201, -R201, R178 ;  /* 0x000000b2c9c97221 */ /* 0x000fe20000010100 */
[----:B------:R-:W-:Y:S01]  /*7800*/  FADD.FTZ R200, R200, R139 ;  /* 0x0000008bc8c87221 */ /* 0x000fe20000010000 */
[----:B------:R-:W-:Y:S01]  /*7810*/  FMUL.FTZ R143, R65, R204 ;  /* 0x000000cc418f7220 */ /* 0x000fe20000410000 */
[----:B------:R0:W-:Y:S01]  /*7820*/  STS [R2+0x890], R141 ;  /* 0x0008908d02007388 */ /* 0x0001e20000000800 */
[C---:B------:R-:W-:Y:S01]  /*7830*/  FMUL.FTZ R178, R146.reuse, -R201 ;  /* 0x800000c992b27220 */ /* 0x040fe20000410000 */
[----:B------:R-:W-:Y:S01]  /*7840*/  FMUL.FTZ R146, R146, -R200 ;  /* 0x800000c892927220 */ /* 0x000fe20000410000 */
[----:B------:R-:W-:Y:S01]  /*7850*/  FFMA.FTZ R177, R188, R177, -R180 ;  /* 0x000000b1bcb17223 */ /* 0x000fe200000108b4 */
[----:B------:R-:W-:Y:S01]  /*7860*/  FMUL.FTZ R231, R231, R208 ;  /* 0x000000d0e7e77220 */ /* 0x000fe20000410000 */
[C---:B------:R-:W-:Y:S01]  /*7870*/  FFMA.FTZ R139, R147.reuse, R200, -R178 ;  /* 0x000000c8938b7223 */ /* 0x040fe200000108b2 */
[----:B------:R-:W-:Y:S01]  /*7880*/  FFMA.FTZ R146, R147, R201, R146 ;  /* 0x000000c993927223 */ /* 0x000fe20000010092 */
[-C--:B------:R-:W-:Y:S01]  /*7890*/  FMUL.FTZ R178, R176, R143.reuse ;  /* 0x0000008fb0b27220 */ /* 0x080fe20000410000 */
[----:B------:R-:W-:Y:S01]  /*78a0*/  FMUL.FTZ R147, R126, R143 ;  /* 0x0000008f7e937220 */ /* 0x000fe20000410000 */
[----:B------:R-:W-:Y:S01]  /*78b0*/  FADD.FTZ R198, R198, R139 ;  /* 0x0000008bc6c67221 */ /* 0x000fe20000010000 */
[----:B0-----:R-:W-:Y:S01]  /*78c0*/  FMUL.FTZ R141, R65, R205 ;  /* 0x000000cd418d7220 */ /* 0x001fe20000410000 */
[----:B------:R-:W-:Y:S01]  /*78d0*/  FADD.FTZ R199, -R199, R146 ;  /* 0x00000092c7c77221 */ /* 0x000fe20000010100 */
[----:B------:R-:W-:Y:S01]  /*78e0*/  FMUL.FTZ R209, R21, R210 ;  /* 0x000000d215d17220 */ /* 0x000fe20000410000 */
[----:B------:R-:W-:Y:S01]  /*78f0*/  STS [R2+0x88c], R147 ;  /* 0x00088c9302007388 */ /* 0x000fe20000000800 */
[----:B------:R-:W-:Y:S01]  /*7900*/  FFMA.FTZ R145, R179, R141, R178 ;  /* 0x0000008db3917223 */ /* 0x000fe200000100b2 */
[CC--:B------:R-:W-:Y:S01]  /*7910*/  FMUL.FTZ R178, R148.reuse, -R198.reuse ;  /* 0x800000c694b27220 */ /* 0x0c0fe20000410000 */
[----:B------:R-:W-:Y:S01]  /*7920*/  FMUL.FTZ R139, R148, -R199 ;  /* 0x800000c7948b7220 */ /* 0x000fe20000410000 */
[----:B------:R-:W-:Y:S01]  /*7930*/  FMUL.FTZ R148, R190, R213 ;  /* 0x000000d5be947220 */ /* 0x000fe20000410000 */
[----:B------:R-:W-:Y:S01]  /*7940*/  FMUL.FTZ R146, R176, R141 ;  /* 0x0000008db0927220 */ /* 0x000fe20000410000 */
[C---:B------:R-:W-:Y:S01]  /*7950*/  FFMA.FTZ R178, R149.reuse, R199, R178 ;  /* 0x000000c795b27223 */ /* 0x040fe200000100b2 */
[----:B------:R-:W-:Y:S01]  /*7960*/  FFMA.FTZ R139, R149, R198, -R139 ;  /* 0x000000c6958b7223 */ /* 0x000fe2000001088b */
[----:B------:R-:W-:Y:S01]  /*7970*/  FMUL.FTZ R141, R126, R141 ;  /* 0x0000008d7e8d7220 */ /* 0x000fe20000410000 */
[----:B------:R-:W-:Y:S01]  /*7980*/  FFMA.FTZ R146, R179, R143, -R146 ;  /* 0x0000008fb3927223 */ /* 0x000fe20000010892 */
[----:B------:R-:W-:Y:S01]  /*7990*/  FADD.FTZ R197, -R197, R178 ;  /* 0x000000b2c5c57221 */ /* 0x000fe20000010100 */
[----:B------:R-:W-:Y:S01]  /*79a0*/  FADD.FTZ R196, R196, R139 ;  /* 0x0000008bc4c47221 */ /* 0x000fe20000010000 */
[-C--:B------:R-:W-:Y:S01]  /*79b0*/  FMUL.FTZ R178, R190, R217.reuse ;  /* 0x000000d9beb27220 */ /* 0x080fe20000410000 */
[C---:B------:R-:W-:Y:S01]  /*79c0*/  FFMA.FTZ R217, R223.reuse, R217, R148 ;  /* 0x000000d9dfd97223 */ /* 0x040fe20000010094 */
[C---:B------:R-:W-:Y:S01]  /*79d0*/  FMUL.FTZ R148, R150.reuse, -R197 ;  /* 0x800000c596947220 */ /* 0x040fe20000410000 */
[----:B------:R-:W-:Y:S01]  /*79e0*/  FMUL.FTZ R150, R150, -R196 ;  /* 0x800000c496967220 */ /* 0x000fe20000410000 */
[----:B------:R0:W-:Y:S01]  /*79f0*/  STS [R2+0x888], R141 ;  /* 0x0008888d02007388 */ /* 0x0001e20000000800 */
[----:B------:R-:W-:Y:S01]  /*7a00*/  FFMA.FTZ R139, R223, R213, -R178 ;  /* 0x000000d5df8b7223 */ /* 0x000fe200000108b2 */
[----:B------:R-:W-:Y:S01]  /*7a10*/  FMUL.FTZ R178, R74, R203 ;  /* 0x000000cb4ab27220 */ /* 0x000fe20000410000 */
[----:B------:R-:W-:Y:S01]  /*7a20*/  FFMA.FTZ R150, R151, R197, R150 ;  /* 0x000000c597967223 */ /* 0x000fe20000010096 */
[----:B------:R-:W-:Y:S01]  /*7a30*/  FMUL.FTZ R229, R26, R13 ;  /* 0x0000000d1ae57220 */ /* 0x000fe20000410000 */
[----:B------:R1:W-:Y:S01]  /*7a40*/  STS [R2+0x89c], R209 ;  /* 0x00089cd102007388 */ /* 0x0003e20000000800 */
[----:B------:R-:W-:Y:S01]  /*7a50*/  FMUL.FTZ R180, R173, R178 ;  /* 0x000000b2adb47220 */ /* 0x000fe20000410000 */
[----:B------:R-:W-:Y:S01]  /*7a60*/  FADD.FTZ R195, -R195, R150 ;  /* 0x00000096c3c37221 */ /* 0x000fe20000010100 */
[----:B------:R-:W-:Y:S01]  /*7a70*/  FFMA.FTZ R144, R182, R169, -R171 ;  /* 0x000000a9b6907223 */ /* 0x000fe200000108ab */
[----:B------:R-:W-:Y:S01]  /*7a80*/  STS [R2+0x8b4], R229 ;  /* 0x0008b4e502007388 */ /* 0x000fe20000000800 */
[----:B0-----:R-:W-:Y:S01]  /*7a90*/  FFMA.FTZ R141, R151, R196, -R148 ;  /* 0x000000c4978d7223 */ /* 0x001fe20000010894 */
[----:B------:R-:W-:Y:S01]  /*7aa0*/  FMUL.FTZ R150, R152, -R195 ;  /* 0x800000c398967220 */ /* 0x000fe20000410000 */
[----:B------:R-:W-:Y:S01]  /*7ab0*/  FMUL.FTZ R148, R74, R202 ;  /* 0x000000ca4a947220 */ /* 0x000fe20000410000 */
[----:B------:R-:W-:Y:S01]  /*7ac0*/  FMUL.FTZ R151, R19, R178 ;  /* 0x000000b213977220 */ /* 0x000fe20000410000 */
[----:B------:R-:W-:Y:S01]  /*7ad0*/  FADD.FTZ R194, R194, R141 ;  /* 0x0000008dc2c27221 */ /* 0x000fe20000010000 */
[----:B-1----:R-:W-:Y:S01]  /*7ae0*/  FMUL.FTZ R209, R22, R169 ;  /* 0x000000a916d17220 */ /* 0x002fe20000410000 */
[-C--:B------:R-:W-:Y:S01]  /*7af0*/  FMUL.FTZ R208, R173, R148.reuse ;  /* 0x00000094add07220 */ /* 0x080fe20000410000 */
[----:B------:R-:W-:Y:S01]  /*7b00*/  FFMA.FTZ R147, R175, R148, R180 ;  /* 0x00000094af937223 */ /* 0x000fe200000100b4 */
[-C--:B------:R-:W-:Y:S01]  /*7b10*/  FMUL.FTZ R152, R152, -R194.reuse ;  /* 0x800000c298987220 */ /* 0x080fe20000410000 */
[----:B------:R-:W-:Y:S01]  /*7b20*/  FFMA.FTZ R141, R153, R194, -R150 ;  /* 0x000000c2998d7223 */ /* 0x000fe20000010896 */
[----:B------:R-:W-:Y:S01]  /*7b30*/  FMUL.FTZ R149, R19, R148 ;  /* 0x0000009413957220 */ /* 0x000fe20000410000 */
[----:B------:R-:W-:Y:S01]  /*7b40*/  FFMA.FTZ R148, R175, R178, -R208 ;  /* 0x000000b2af947223 */ /* 0x000fe200000108d0 */
[----:B------:R-:W-:Y:S01]  /*7b50*/  FFMA.FTZ R152, R153, R195, R152 ;  /* 0x000000c399987223 */ /* 0x000fe20000010098 */
[----:B------:R-:W-:Y:S01]  /*7b60*/  FADD.FTZ R192, R192, R141 ;  /* 0x0000008dc0c07221 */ /* 0x000fe20000010000 */
[C---:B------:R-:W-:Y:S01]  /*7b70*/  FMUL.FTZ R178, R16.reuse, R15 ;  /* 0x0000000f10b27220 */ /* 0x040fe20000410000 */
[----:B------:R0:W-:Y:S01]  /*7b80*/  STS [R2+0x880], R149 ;  /* 0x0008809502007388 */ /* 0x0001e20000000800 */
[----:B------:R-:W-:Y:S01]  /*7b90*/  FADD.FTZ R193, -R193, R152 ;  /* 0x00000098c1c17221 */ /* 0x000fe20000010100 */
[-C--:B------:R-:W-:Y:S01]  /*7ba0*/  FMUL.FTZ R152, R16, R13.reuse ;  /* 0x0000000d10987220 */ /* 0x080fe20000410000 */
[CC--:B------:R-:W-:Y:S01]  /*7bb0*/  FMUL.FTZ R150, R154.reuse, -R192.reuse ;  /* 0x800000c09a967220 */ /* 0x0c0fe20000410000 */
[C---:B------:R-:W-:Y:S01]  /*7bc0*/  FFMA.FTZ R141, R17.reuse, R13, -R178 ;  /* 0x0000000d118d7223 */ /* 0x040fe200000108b2 */
[----:B------:R-:W-:Y:S01]  /*7bd0*/  FMUL.FTZ R143, R154, -R193 ;  /* 0x800000c19a8f7220 */ /* 0x000fe20000410000 */
[----:B------:R-:W-:Y:S01]  /*7be0*/  FFMA.FTZ R15, R17, R15, R152 ;  /* 0x0000000f110f7223 */ /* 0x000fe20000010098 */
[C---:B------:R-:W-:Y:S01]  /*7bf0*/  FFMA.FTZ R152, R155.reuse, R193, R150 ;  /* 0x000000c19b987223 */ /* 0x040fe20000010096 */
[----:B------:R1:W-:Y:S01]  /*7c00*/  STS [R2+0x884], R151 ;  /* 0x0008849702007388 */ /* 0x0003e20000000800 */
[----:B------:R-:W-:Y:S01]  /*7c10*/  FFMA.FTZ R150, R155, R192, -R143 ;  /* 0x000000c09b967223 */ /* 0x000fe2000001088f */
[C---:B0-----:R-:W-:Y:S01]  /*7c20*/  FMUL.FTZ R149, R68.reuse, R201 ;  /* 0x000000c944957220 */ /* 0x041fe20000410000 */
[----:B------:R-:W-:Y:S01]  /*7c30*/  FADD.FTZ R189, -R189, R152 ;  /* 0x00000098bdbd7221 */ /* 0x000fe20000010100 */
[----:B------:R-:W-:Y:S01]  /*7c40*/  FMUL.FTZ R143, R68, R200 ;  /* 0x000000c8448f7220 */ /* 0x000fe20000410000 */
[----:B------:R-:W-:Y:S01]  /*7c50*/  FADD.FTZ R187, R187, R150 ;  /* 0x00000096bbbb7221 */ /* 0x000fe20000010000 */
[----:B------:R-:W-:Y:S01]  /*7c60*/  FMUL.FTZ R13, R172, R149 ;  /* 0x00000095ac0d7220 */ /* 0x000fe20000410000 */
[C---:B------:R-:W-:Y:S01]  /*7c70*/  FMUL.FTZ R150, R156.reuse, -R189 ;  /* 0x800000bd9c967220 */ /* 0x040fe20000410000 */
[----:B------:R-:W-:Y:S01]  /*7c80*/  FMUL.FTZ R169, R115, R143 ;  /* 0x0000008f73a97220 */ /* 0x000fe20000410000 */
[----:B------:R-:W-:Y:S01]  /*7c90*/  FMUL.FTZ R156, R156, -R187 ;  /* 0x800000bb9c9c7220 */ /* 0x000fe20000410000 */
[----:B-1----:R-:W-:Y:S01]  /*7ca0*/  FMUL.FTZ R151, R172, R143 ;  /* 0x0000008fac977220 */ /* 0x002fe20000410000 */
[C---:B------:R-:W-:Y:S01]  /*7cb0*/  FFMA.FTZ R150, R157.reuse, R187, -R150 ;  /* 0x000000bb9d967223 */ /* 0x040fe20000010896 */
[C---:B------:R-:W-:Y:S01]  /*7cc0*/  FFMA.FTZ R13, R174.reuse, R143, R13 ;  /* 0x0000008fae0d7223 */ /* 0x040fe2000001000d */
[----:B------:R-:W-:Y:S01]  /*7cd0*/  FFMA.FTZ R156, R157, R189, R156 ;  /* 0x000000bd9d9c7223 */ /* 0x000fe2000001009c */
[-C--:B------:R-:W-:Y:S01]  /*7ce0*/  FMUL.FTZ R171, R115, R149.reuse ;  /* 0x0000009573ab7220 */ /* 0x080fe20000410000 */
[----:B------:R-:W-:Y:S01]  /*7cf0*/  FADD.FTZ R183, R183, R150 ;  /* 0x00000096b7b77221 */ /* 0x000fe20000010000 */
[----:B------:R-:W-:Y:S01]  /*7d00*/  FFMA.FTZ R149, R174, R149, -R151 ;  /* 0x00000095ae957223 */ /* 0x000fe20000010897 */
[----:B------:R-:W-:Y:S01]  /*7d10*/  FADD.FTZ R185, -R185, R156 ;  /* 0x0000009cb9b97221 */ /* 0x000fe20000010100 */
[C---:B------:R-:W-:Y:S01]  /*7d20*/  FMUL.FTZ R155, R75.reuse, R199 ;  /* 0x000000c74b9b7220 */ /* 0x040fe20000410000 */
[----:B------:R-:W-:Y:S01]  /*7d30*/  FMUL.FTZ R153, R75, R198 ;  /* 0x000000c64b997220 */ /* 0x000fe20000410000 */
[----:B------:R0:W-:Y:S01]  /*7d40*/  STS [R2+0x878], R169 ;  /* 0x000878a902007388 */ /* 0x0001e20000000800 */
[C---:B------:R-:W-:Y:S01]  /*7d50*/  FMUL.FTZ R143, R158.reuse, -R185 ;  /* 0x800000b99e8f7220 */ /* 0x040fe20000410000 */
[----:B------:R-:W-:Y:S01]  /*7d60*/  FMUL.FTZ R158, R158, -R183 ;  /* 0x800000b79e9e7220 */ /* 0x000fe20000410000 */
[C---:B------:R-:W-:Y:S01]  /*7d70*/  FMUL.FTZ R157, R168.reuse, R155 ;  /* 0x0000009ba89d7220 */ /* 0x040fe20000410000 */
[----:B------:R-:W-:Y:S01]  /*7d80*/  FMUL.FTZ R150, R168, R153 ;  /* 0x00000099a8967220 */ /* 0x000fe20000410000 */
[C---:B------:R-:W-:Y:S01]  /*7d90*/  FFMA.FTZ R151, R160.reuse, R183, -R143 ;  /* 0x000000b7a0977223 */ /* 0x040fe2000001088f */
[----:B------:R-:W-:Y:S01]  /*7da0*/  FFMA.FTZ R143, R160, R185, R158 ;  /* 0x000000b9a08f7223 */ /* 0x000fe2000001009e */
[-C--:B------:R-:W-:Y:S01]  /*7db0*/  FFMA.FTZ R154, R170, R153.reuse, R157 ;  /* 0x00000099aa9a7223 */ /* 0x080fe2000001009d */
[----:B------:R1:W-:Y:S01]  /*7dc0*/  STS [R2+0x87c], R171 ;  /* 0x00087cab02007388 */ /* 0x0003e20000000800 */
[----:B------:R-:W-:Y:S01]  /*7dd0*/  FADD.FTZ R224, R224, R151 ;  /* 0x00000097e0e07221 */ /* 0x000fe20000010000 */
[----:B------:R-:W-:Y:S01]  /*7de0*/  FADD.FTZ R143, -R226, R143 ;  /* 0x0000008fe28f7221 */ /* 0x000fe20000010100 */
[----:B0-----:R-:W-:Y:S01]  /*7df0*/  FMUL.FTZ R169, R120, R153 ;  /* 0x0000009978a97220 */ /* 0x001fe20000410000 */
[----:B------:R-:W-:Y:S01]  /*7e00*/  FFMA.FTZ R153, R170, R155, -R150 ;  /* 0x0000009baa997223 */ /* 0x000fe20000010896 */
[C---:B------:R-:W-:Y:S01]  /*7e10*/  FMUL.FTZ R152, R78.reuse, R224 ;  /* 0x000000e04e987220 */ /* 0x040fe20000410000 */
[C---:B------:R-:W-:Y:S01]  /*7e20*/  FMUL.FTZ R151, R69.reuse, R185 ;  /* 0x000000b945977220 */ /* 0x040fe20000410000 */
[----:B------:R-:W-:Y:S01]  /*7e30*/  FMUL.FTZ R150, R78, R143 ;  /* 0x0000008f4e967220 */ /* 0x000fe20000410000 */
[----:B------:R0:W-:Y:S01]  /*7e40*/  STS [R2+0x894], R209 ;  /* 0x000894d102007388 */ /* 0x0001e20000000800 */
[----:B------:R-:W-:Y:S01]  /*7e50*/  FMUL.FTZ R157, R28, R152 ;  /* 0x000000981c9d7220 */ /* 0x000fe20000410000 */
[----:B-1----:R-:W-:Y:S01]  /*7e60*/  FMUL.FTZ R171, R120, R155 ;  /* 0x0000009b78ab7220 */ /* 0x002fe20000410000 */
[----:B------:R-:W-:Y:S01]  /*7e70*/  FMUL.FTZ R155, R69, R183 ;  /* 0x000000b7459b7220 */ /* 0x000fe20000410000 */
[----:B------:R-:W-:Y:S01]  /*7e80*/  FMUL.FTZ R158, R30, R151 ;  /* 0x000000971e9e7220 */ /* 0x000fe20000410000 */
[CC--:B------:R-:W-:Y:S01]  /*7e90*/  FFMA.FTZ R157, R29.reuse, R150.reuse, -R157 ;  /* 0x000000961d9d7223 */ /* 0x0c0fe2000001089d */
[----:B------:R-:W-:Y:S01]  /*7ea0*/  FMUL.FTZ R156, R28, R150 ;  /* 0x000000961c9c7220 */ /* 0x000fe20000410000 */
[----:B------:R1:W-:Y:S01]  /*7eb0*/  STS [R2+0x874], R171 ;  /* 0x000874ab02007388 */ /* 0x0003e20000000800 */
[----:B------:R-:W-:Y:S01]  /*7ec0*/  FMUL.FTZ R160, R30, R155 ;  /* 0x0000009b1ea07220 */ /* 0x000fe20000410000 */
[----:B------:R-:W-:Y:S01]  /*7ed0*/  FMUL.FTZ R219, R70, R192 ;  /* 0x000000c046db7220 */ /* 0x000fe20000410000 */
[----:B------:R-:W-:Y:S01]  /*7ee0*/  FFMA.FTZ R156, R29, R152, R156 ;  /* 0x000000981d9c7223 */ /* 0x000fe2000001009c */
[----:B------:R2:W-:Y:S01]  /*7ef0*/  STS [R2+0x870], R169 ;  /* 0x000870a902007388 */ /* 0x0005e20000000800 */
[----:B0-----:R-:W-:Y:S01]  /*7f00*/  FFMA.FTZ R209, R31, R151, -R160 ;  /* 0x000000971fd17223 */ /* 0x001fe200000108a0 */
[----:B------:R-:W-:Y:S01]  /*7f10*/  FMUL.FTZ R208, R67, R197 ;  /* 0x000000c543d07220 */ /* 0x000fe20000410000 */
[----:B------:R-:W-:Y:S01]  /*7f20*/  FADD.FTZ R156, RZ, R156 ;  /* 0x0000009cff9c7221 */ /* 0x000fe20000010000 */
[----:B------:R-:W-:Y:S01]  /*7f30*/  FMUL.FTZ R229, R24, R213 ;  /* 0x000000d518e57220 */ /* 0x000fe20000410000 */
[----:B------:R-:W-:Y:S01]  /*7f40*/  FFMA.FTZ R3, R3, R210, -R231 ;  /* 0x000000d203037223 */ /* 0x000fe200000108e7 */
[----:B-1----:R-:W-:Y:S01]  /*7f50*/  FFMA.FTZ R171, R31, R155, R158 ;  /* 0x0000009b1fab7223 */ /* 0x002fe2000001009e */
[----:B------:R-:W-:Y:S01]  /*7f60*/  FADD.FTZ R158, RZ, R157 ;  /* 0x0000009dff9e7221 */ /* 0x000fe20000010000 */
[----:B------:R-:W-:Y:S01]  /*7f70*/  FMUL.FTZ R157, R77, R189 ;  /* 0x000000bd4d9d7220 */ /* 0x000fe20000410000 */
[----:B------:R-:W-:Y:S01]  /*7f80*/  FMUL.FTZ R180, R67, R196 ;  /* 0x000000c443b47220 */ /* 0x000fe20000410000 */
[----:B--2---:R-:W-:Y:S01]  /*7f90*/  FMUL.FTZ R169, R77, R187 ;  /* 0x000000bb4da97220 */ /* 0x004fe20000410000 */
[----:B------:R-:W-:Y:S01]  /*7fa0*/  FADD.FTZ R158, R158, R209 ;  /* 0x000000d19e9e7221 */ /* 0x000fe20000010000 */
[----:B------:R-:W-:Y:S01]  /*7fb0*/  FMUL.FTZ R160, R166, R157 ;  /* 0x0000009da6a07220 */ /* 0x000fe20000410000 */
[----:B------:R-:W-:Y:S01]  /*7fc0*/  FADD.FTZ R156, R156, R171 ;  /* 0x000000ab9c9c7221 */ /* 0x000fe20000010000 */
[----:B------:R-:W-:Y:S01]  /*7fd0*/  FMUL.FTZ R178, R166, R169 ;  /* 0x000000a9a6b27220 */ /* 0x000fe20000410000 */
[----:B------:R-:W-:Y:S01]  /*7fe0*/  FMUL.FTZ R171, R70, R193 ;  /* 0x000000c146ab7220 */ /* 0x000fe20000410000 */
[C---:B------:R-:W-:Y:S01]  /*7ff0*/  FFMA.FTZ R209, R125.reuse, R169, R160 ;  /* 0x000000a97dd17223 */ /* 0x040fe200000100a0 */
[----:B------:R-:W-:Y:S01]  /*8000*/  FMUL.FTZ R160, R162, R219 ;  /* 0x000000dba2a07220 */ /* 0x000fe20000410000 */
[----:B------:R-:W-:Y:S01]  /*8010*/  FFMA.FTZ R213, R125, R157, -R178 ;  /* 0x0000009d7dd57223 */ /* 0x000fe200000108b2 */
[C---:B------:R-:W-:Y:S01]  /*8020*/  FMUL.FTZ R210, R163.reuse, R208 ;  /* 0x000000d0a3d27220 */ /* 0x040fe20000410000 */
[----:B------:R-:W-:Y:S01]  /*8030*/  FADD.FTZ R156, R156, R209 ;  /* 0x000000d19c9c7221 */ /* 0x000fe20000010000 */
[-C--:B------:R-:W-:Y:S01]  /*8040*/  FFMA.FTZ R209, R164, R171.reuse, -R160 ;  /* 0x000000aba4d17223 */ /* 0x080fe200000108a0 */
[----:B------:R-:W-:Y:S01]  /*8050*/  FMUL.FTZ R160, R76, R194 ;  /* 0x000000c24ca07220 */ /* 0x000fe20000410000 */
[----:B------:R-:W-:Y:S01]  /*8060*/  FMUL.FTZ R221, R162, R171 ;  /* 0x000000aba2dd7220 */ /* 0x000fe20000410000 */
[----:B------:R-:W-:Y:S01]  /*8070*/  FMUL.FTZ R178, R76, R195 ;  /* 0x000000c34cb27220 */ /* 0x000fe20000410000 */
[----:B------:R0:W-:Y:S01]  /*8080*/  STS [R2+0x8ac], R229 ;  /* 0x0008ace502007388 */ /* 0x0001e20000000800 */
[----:B------:R-:W-:Y:S01]  /*8090*/  FADD.FTZ R158, R158, R213 ;  /* 0x000000d59e9e7221 */ /* 0x000fe20000010000 */
[-C--:B------:R-:W-:Y:S01]  /*80a0*/  FMUL.FTZ R212, R163, R180.reuse ;  /* 0x000000b4a3d47220 */ /* 0x080fe20000410000 */
[----:B------:R-:W-:Y:S01]  /*80b0*/  FMUL.FTZ R233, R118, R180 ;  /* 0x000000b476e97220 */ /* 0x000fe20000410000 */
[----:B------:R-:W-:Y:S01]  /*80c0*/  FMUL.FTZ R213, R159, R160 ;  /* 0x000000a09fd57220 */ /* 0x000fe20000410000 */
[-C--:B------:R-:W-:Y:S01]  /*80d0*/  FFMA.FTZ R221, R164, R219.reuse, R221 ;  /* 0x000000dba4dd7223 */ /* 0x080fe200000100dd */
[----:B------:R-:W-:Y:S01]  /*80e0*/  FADD.FTZ R158, R158, R209 ;  /* 0x000000d19e9e7221 */ /* 0x000fe20000010000 */
[----:B------:R-:W-:Y:S01]  /*80f0*/  FFMA.FTZ R231, R165, R208, -R212 ;  /* 0x000000d0a5e77223 */ /* 0x000fe200000108d4 */
[----:B------:R-:W-:Y:S01]  /*8100*/  FFMA.FTZ R213, R161, R178, -R213 ;  /* 0x000000b2a1d57223 */ /* 0x000fe200000108d5 */
[----:B------:R-:W-:Y:S01]  /*8110*/  FADD.FTZ R156, R156, R221 ;  /* 0x000000dd9c9c7221 */ /* 0x000fe20000010000 */
[----:B0-----:R-:W-:Y:S01]  /*8120*/  FFMA.FTZ R229, R165, R180, R210 ;  /* 0x000000b4a5e57223 */ /* 0x001fe200000100d2 */
[----:B------:R-:W-:Y:S01]  /*8130*/  FMUL.FTZ R180, R159, R178 ;  /* 0x000000b29fb47220 */ /* 0x000fe20000410000 */
[----:B------:R-:W-:Y:S01]  /*8140*/  FADD.FTZ R158, R158, R213 ;  /* 0x000000d59e9e7221 */ /* 0x000fe20000010000 */
[----:B------:R-:W-:Y:S01]  /*8150*/  FMUL.FTZ R235, R118, R208 ;  /* 0x000000d076eb7220 */ /* 0x000fe20000410000 */
[-C--:B------:R-:W-:Y:S01]  /*8160*/  FMUL.FTZ R221, R109, R160.reuse ;  /* 0x000000a06ddd7220 */ /* 0x080fe20000410000 */
[----:B------:R-:W-:Y:S01]  /*8170*/  FFMA.FTZ R209, R161, R160, R180 ;  /* 0x000000a0a1d17223 */ /* 0x000fe200000100b4 */
        /* <DEDUP_REMOVED lines=25> */
[----:B------:R-:W-:Y:S01]  /*8310*/  MOV R3, UR44 ;  /* 0x0000002c00037c02 */ /* 0x000fe20008000f00 */
[----:B------:R-:W-:Y:S01]  /*8320*/  STS [R2+0x864], R209 ;  /* 0x000864d102007388 */ /* 0x000fe20000000800 */
[----:B------:R-:W-:Y:S01]  /*8330*/  FADD.FTZ R145, R145, R142 ;  /* 0x0000008e91917221 */ /* 0x000fe20000010000 */
[----:B------:R-:W-:Y:S01]  /*8340*/  FADD.FTZ R210, R144, R177 ;  /* 0x000000b190d27221 */ /* 0x000fe20000010000 */
[----:B------:R-:W-:Y:S01]  /*8350*/  LEA R180, R3, -R98, 0x1 ;  /* 0x8000006203b47211 */ /* 0x000fe200078e08ff */
[----:B------:R-:W-:Y:S01]  /*8360*/  STS [R2+0x858], R219 ;  /* 0x000858db02007388 */ /* 0x000fe20000000800 */
[----:B------:R-:W-:Y:S01]  /*8370*/  FADD.FTZ R12, R145, R12 ;  /* 0x0000000c910c7221 */ /* 0x000fe20000010000 */
[----:B------:R-:W-:Y:S01]  /*8380*/  FMUL.FTZ R145, R27, R150 ;  /* 0x000000961b917220 */ /* 0x000fe20000410000 */
[----:B------:R-:W-:Y:S01]  /*8390*/  ISETP.GE.AND P0, PT, R180, 0x1, PT ;  /* 0x00000001b400780c */ /* 0x000fe20003f06270 */
[----:B------:R0:W-:Y:S01]  /*83a0*/  STS [R2+0x85c], R171 ;  /* 0x00085cab02007388 */ /* 0x0001e20000000800 */
[----:B------:R-:W-:Y:S01]  /*83b0*/  FADD.FTZ R12, R12, R211 ;  /* 0x000000d30c0c7221 */ /* 0x000fe20000010000 */
[----:B------:R-:W-:Y:S01]  /*83c0*/  FMUL.FTZ R3, R203, UR54 ;  /* 0x00000036cb037c20 */ /* 0x000fe20008410000 */
[----:B------:R-:W-:Y:S01]  /*83d0*/  FMUL.FTZ R158, R204, UR54 ;  /* 0x00000036cc9e7c20 */ /* 0x000fe20008410000 */
[----:B------:R1:W-:Y:S01]  /*83e0*/  STS [R2+0x850], R169 ;  /* 0x000850a902007388 */ /* 0x0003e20000000800 */
[----:B------:R-:W-:Y:S01]  /*83f0*/  FADD.FTZ R208, R12, R217 ;  /* 0x000000d90cd07221 */ /* 0x000fe20000010000 */
[----:B------:R-:W-:Y:S01]  /*8400*/  FMUL.FTZ R12, R200, UR54 ;  /* 0x00000036c80c7c20 */ /* 0x000fe20008410000 */
[----:B------:R-:W-:Y:S01]  /*8410*/  FFMA.FTZ R178, R202, UR53, R3 ;  /* 0x00000035cab27c23 */ /* 0x000fe20008010003 */
[----:B------:R2:W-:Y:S01]  /*8420*/  STS [R2+0x854], R157 ;  /* 0x0008549d02007388 */ /* 0x0005e20000000800 */
[----:B------:R-:W-:Y:S01]  /*8430*/  FMUL.FTZ R3, R195, UR54 ;  /* 0x00000036c3037c20 */ /* 0x000fe20008410000 */
[----:B0-----:R-:W-:Y:S01]  /*8440*/  FFMA.FTZ R171, R201, UR53, -R12 ;  /* 0x00000035c9ab7c23 */ /* 0x001fe2000801080c */
[----:B------:R-:W-:Y:S01]  /*8450*/  FMUL.FTZ R12, R192, UR54 ;  /* 0x00000036c00c7c20 */ /* 0x000fe20008410000 */
[----:B------:R0:W-:Y:S01]  /*8460*/  STS [R2+0x848], R155 ;  /* 0x0008489b02007388 */ /* 0x0001e20000000800 */
[----:B------:R-:W-:Y:S01]  /*8470*/  FFMA.FTZ R148, R194, UR53, R3 ;  /* 0x00000035c2947c23 */ /* 0x000fe20008010003 */
[----:B-1----:R-:W-:Y:S01]  /*8480*/  FMUL.FTZ R169, R205, UR54 ;  /* 0x00000036cda97c20 */ /* 0x002fe20008410000 */
[----:B------:R-:W-:Y:S01]  /*8490*/  FFMA.FTZ R153, R193, UR53, -R12 ;  /* 0x00000035c1997c23 */ /* 0x000fe2000801080c */
[----:B------:R1:W-:Y:S01]  /*84a0*/  STS [R2+0x84c], R151 ;  /* 0x00084c9702007388 */ /* 0x0003e20000000800 */
        /* <DEDUP_REMOVED lines=8> */
[----:B------:R-:W-:Y:S01]  /*8530*/  FMUL.FTZ R146, R189, UR54 ;  /* 0x00000036bd927c20 */ /* 0x000fe20008410000 */
[----:B-1----:R-:W-:Y:S01]  /*8540*/  FMUL.FTZ R151, R193, UR54 ;  /* 0x00000036c1977c20 */ /* 0x002fe20008410000 */
[----:B------:R-:W-:Y:S01]  /*8550*/  FMUL.FTZ R12, R183, UR54 ;  /* 0x00000036b70c7c20 */ /* 0x000fe20008410000 */
[----:B------:R-:W-:Y:S01]  /*8560*/  FMUL.FTZ R144, R185, UR54 ;  /* 0x00000036b9907c20 */ /* 0x000fe20008410000 */
[----:B------:R-:W-:Y:S01]  /*8570*/  FMUL.FTZ R3, R143, UR54 ;  /* 0x000000368f037c20 */ /* 0x000fe20008410000 */
[----:B--2---:R-:W-:Y:S01]  /*8580*/  FMUL.FTZ R13, R197, UR54 ;  /* 0x00000036c50d7c20 */ /* 0x004fe20008410000 */
[----:B------:R-:W-:Y:S01]  /*8590*/  FFMA.FTZ R129, R234, UR53, -R129 ;  /* 0x00000035ea817c23 */ /* 0x000fe20008010881 */
[----:B------:R-:W-:Y:S01]  /*85a0*/  FFMA.FTZ R156, R207, UR53, -R156 ;  /* 0x00000035cf9c7c23 */ /* 0x000fe2000801089c */
[----:B------:R-:W-:Y:S01]  /*85b0*/  FFMA.FTZ R157, R206, UR53, R157 ;  /* 0x00000035ce9d7c23 */ /* 0x000fe2000801009d */
[----:B0-----:R-:W-:Y:S01]  /*85c0*/  FMUL.FTZ R2, R198, UR54 ;  /* 0x00000036c6027c20 */ /* 0x001fe20008410000 */
[----:B------:R-:W-:Y:S01]  /*85d0*/  FFMA.FTZ R169, R204, UR53, -R169 ;  /* 0x00000035cca97c23 */ /* 0x000fe200080108a9 */
[----:B------:R-:W-:Y:S01]  /*85e0*/  FFMA.FTZ R158, R205, UR53, R158 ;  /* 0x00000035cd9e7c23 */ /* 0x000fe2000801009e */
[----:B------:R-:W-:Y:S01]  /*85f0*/  FFMA.FTZ R160, R203, UR53, -R160 ;  /* 0x00000035cba07c23 */ /* 0x000fe200080108a0 */
[----:B------:R-:W-:Y:S01]  /*8600*/  FFMA.FTZ R209, R199, UR53, -R2 ;  /* 0x00000035c7d17c23 */ /* 0x000fe20008010802 */
[----:B------:R-:W-:Y:S01]  /*8610*/  FMUL.FTZ R2, R187, UR54 ;  /* 0x00000036bb027c20 */ /* 0x000fe20008410000 */
[----:B------:R-:W-:Y:S01]  /*8620*/  FFMA.FTZ R177, R200, UR53, R177 ;  /* 0x00000035c8b17c23 */ /* 0x000fe200080100b1 */
[----:B------:R-:W-:Y:S01]  /*8630*/  FFMA.FTZ R155, R198, UR53, R155 ;  /* 0x00000035c69b7c23 */ /* 0x000fe2000801009b */
[----:B------:R-:W-:Y:S01]  /*8640*/  FFMA.FTZ R154, R197, UR53, -R154 ;  /* 0x00000035c59a7c23 */ /* 0x000fe2000801089a */
[----:B------:R-:W-:Y:S01]  /*8650*/  FFMA.FTZ R149, R189, UR53, -R2 ;  /* 0x00000035bd957c23 */ /* 0x000fe20008010802 */
[----:B------:R-:W-:Y:S01]  /*8660*/  FMUL.FTZ R2, R224, UR54 ;  /* 0x00000036e0027c20 */ /* 0x000fe20008410000 */
        /* <DEDUP_REMOVED lines=14> */
[----:B------:R-:W-:Y:S01]  /*8750*/  LEA R12, R2, UR16, 0x2 ;  /* 0x00000010020c7c11 */ /* 0x000fe2000f8e10ff */
        /* <DEDUP_REMOVED lines=23> */
.L_x_14746:
[----:B------:R-:W-:Y:S05]  /*88d0*/  BSYNC B0 ;  /* 0x0000000000007941 */ /* 0x000fea0003800000 */
.L_x_14745:
[----:B------:R-:W-:Y:S01]  /*88e0*/  USHF.R.U32.HI UR44, URZ, 0x1, UR27 ;  /* 0x000000013f2c7899 */ /* 0x000fe2000801161b */
[----:B------:R-:W1:Y:S01]  /*88f0*/  LDC.64 R2, c[0x0][0x360] ;  /* 0x0000d800ff027b82 */ /* 0x000e620000000a00 */
[----:B------:R-:W-:Y:S01]  /*8900*/  USHF.R.U64 UR53, UR26, 0x1, UR27 ;  /* 0x000000011a357899 */ /* 0x000fe2000800121b */
[----:B------:R-:W-:Y:S01]  /*8910*/  FMUL.FTZ R212, R215, R14 ;  /* 0x0000000ed7d47220 */ /* 0x000fe20000410000 */
[----:B------:R-:W-:Y:S01]  /*8920*/  UIMAD UR54, UR44, UR11, URZ ;  /* 0x0000000b2c3672a4 */ /* 0x000fe2000f8e023f */
[----:B------:R-:W-:Y:S01]  /*8930*/  FADD.FTZ R210, R210, R139 ;  /* 0x0000008bd2d27221 */ /* 0x000fe20000010000 */
[----:B------:R-:W-:Y:S01]  /*8940*/  UIMAD.WIDE.U32 UR44, UR53, UR11, URZ ;  /* 0x0000000b352c72a5 */ /* 0x000fe2000f8e003f */
[-C--:B------:R-:W-:Y:S01]  /*8950*/  FFMA.FTZ R139, R127, R230.reuse, R212 ;  /* 0x000000e67f8b7223 */ /* 0x080fe200000100d4 */
[----:B------:R-:W-:Y:S01]  /*8960*/  UIMAD UR54, UR55, UR53, UR54 ;  /* 0x00000035373672a4 */ /* 0x000fe2000f8e0236 */
[----:B------:R-:W-:Y:S01]  /*8970*/  FADD.FTZ R208, R208, R15 ;  /* 0x0000000fd0d07221 */ /* 0x000fe20000010000 */
[----:B------:R-:W-:Y:S01]  /*8980*/  UIMAD UR51, UR51, UR28, URZ ;  /* 0x0000001c333372a4 */ /* 0x000fe2000f8e023f */
[----:B------:R-:W-:Y:S01]  /*8990*/  FADD.FTZ R210, R210, R141 ;  /* 0x0000008dd2d27221 */ /* 0x000fe20000010000 */
[----:B------:R-:W-:Y:S01]  /*89a0*/  UIADD3 UR45, UR54, UR45, URZ ;  /* 0x0000002d362d7290 */ /* 0x000fe2000fffe03f */
[----:B------:R-:W-:Y:S01]  /*89b0*/  IADD3 R15, R98, 0x20, RZ ;  /* 0x00000020620f7810 */ /* 0x000fe20007ffe0ff */
[----:B------:R-:W-:Y:S01]  /*89c0*/  UIMAD UR51, UR12, UR29, UR51 ;  /* 0x0000001d0c3372a4 */ /* 0x000fe2000f8e0233 */
[----:B------:R-:W-:Y:S01]  /*89d0*/  FMUL.FTZ R230, R215, R230 ;  /* 0x000000e6d7e67220 */ /* 0x000fe20000410000 */
[----:B------:R-:W-:Y:S01]  /*89e0*/  UIMAD.WIDE.U32 UR44, UR12, UR28, UR44 ;  /* 0x0000001c0c2c72a5 */ /* 0x000fe2000f8e002c */
[----:B------:R-:W-:Y:S01]  /*89f0*/  LEA.HI.SX32 R15, R15, R98, 0x1b ;  /* 0x000000620f0f7211 */ /* 0x000fe200078fdaff */
[C---:B------:R-:W-:Y:S01]  /*8a00*/  FMUL.FTZ R228, R32.reuse, R228 ;  /* 0x000000e420e47220 */ /* 0x040fe20000410000 */
[----:B------:R-:W-:Y:S01]  /*8a10*/  FMUL.FTZ R222, R32, R222 ;  /* 0x000000de20de7220 */ /* 0x000fe20000410000 */
[----:B------:R-:W-:Y:S01]  /*8a20*/  UIADD3 UR51, UR51, UR45, URZ ;  /* 0x0000002d33337290 */ /* 0x000fe2000fffe03f */
[----:B------:R-:W-:Y:S01]  /*8a30*/  LEA R15, R15, UR16, 0x2 ;  /* 0x000000100f0f7c11 */ /* 0x000fe2000f8e10ff */
[----:B------:R-:W-:Y:S01]  /*8a40*/  ULEA UR53, UP0, UR44, UR30, 0x3 ;  /* 0x0000001e2c357291 */ /* 0x000fe2000f80183f */
[----:B------:R-:W-:Y:S01]  /*8a50*/  FFMA.FTZ R213, R127, R14, -R230 ;  /* 0x0000000e7fd57223 */ /* 0x000fe200000108e6 */
[----:B------:R-:W-:Y:S01]  /*8a60*/  UIADD3 UR45, UR6, -UR19, URZ ;  /* 0x80000013062d7290 */ /* 0x000fe2000fffe03f */
[----:B------:R-:W-:Y:S01]  /*8a70*/  BSSY B0, `(.L_x_14747) ;  /* 0x000001b000007945 */ /* 0x000fe20003800000 */
[----:B------:R-:W-:Y:S01]  /*8a80*/  ULEA.HI.X UR51, UR44, UR31, UR51, 0x3, UP0 ;  /* 0x0000001f2c337291 */ /* 0x000fe200080f1c33 */
[----:B------:R-:W-:Y:S01]  /*8a90*/  FADD.FTZ R227, R227, R228 ;  /* 0x000000e4e3e37221 */ /* 0x000fe20000010000 */
[----:B------:R-:W-:Y:S01]  /*8aa0*/  UIMAD UR44, UR45, -0x400, URZ ;  /* 0xfffffc002d2c78a4 */ /* 0x000fe2000f8e023f */
[----:B0-----:R-:W-:Y:S01]  /*8ab0*/  LEA R12, P0, R98, UR53, 0x2 ;  /* 0x00000035620c7c11 */ /* 0x001fe2000f8010ff */
[----:B------:R-:W-:Y:S01]  /*8ac0*/  USHF.L.U64.HI UR45, UR8, 0x2, UR9 ;  /* 0x00000002082d7899 */ /* 0x000fe20008010209 */
[----:B------:R-:W-:Y:S01]  /*8ad0*/  FADD.FTZ R225, R225, -R222 ;  /* 0x800000dee1e17221 */ /* 0x000fe20000010000 */
[----:B------:R-:W-:-:S02]  /*8ae0*/  ISETP.GE.AND P1, PT, R180, 0x41, PT ;  /* 0x00000041b400780c */ /* 0x000fc40003f26270 */
[----:B------:R-:W-:Y:S02]  /*8af0*/  LEA.HI.X R13, R98, UR51, RZ, 0x2, P0 ;  /* 0x00000033620d7c11 */ /* 0x000fe400080f14ff */
[----:B------:R-:W-:Y:S01]  /*8b00*/  MOV R211, UR44 ;  /* 0x0000002c00d37c02 */ /* 0x000fe20008000f00 */
[----:B------:R-:W-:Y:S01]  /*8b10*/  USHF.L.U32 UR44, UR8, 0x2, URZ ;  /* 0x00000002082c7899 */ /* 0x000fe2000800063f */
[----:B-1----:R-:W-:Y:S01]  /*8b20*/  IMAD R212, R2, UR45, RZ ;  /* 0x0000002d02d47c24 */ /* 0x002fe2000f8e02ff */
[----:B------:R-:W-:Y:S02]  /*8b30*/  ISETP.GE.AND P0, PT, R180, 0x21, PT ;  /* 0x00000021b400780c */ /* 0x000fe40003f06270 */
[----:B------:R-:W-:Y:S01]  /*8b40*/  IMAD.WIDE R12, R211, 0x4, R12 ;  /* 0x00000004d30c7825 */ /* 0x000fe200078e020c */
[----:B------:R-:W-:Y:S02]  /*8b50*/  IADD3 R211, R98, 0x60, RZ ;  /* 0x0000006062d37810 */ /* 0x000fe40007ffe0ff */
[----:B------:R-:W-:Y:S01]  /*8b60*/  ISETP.GE.AND P2, PT, R180, 0x61, PT ;  /* 0x00000061b400780c */ /* 0x000fe20003f46270 */
[----:B------:R-:W-:Y:S01]  /*8b70*/  IMAD R141, R3, UR44, R212 ;  /* 0x0000002c038d7c24 */ /* 0x000fe2000f8e02d4 */
[----:B------:R-:W-:Y:S01]  /*8b80*/  LEA.HI.SX32 R211, R211, R98, 0x1b ;  /* 0x00000062d3d37211 */ /* 0x000fe200078fdaff */
[----:B------:R-:W-:Y:S01]  /*8b90*/  IMAD.WIDE.U32 R2, R2, UR44, R12 ;  /* 0x0000002c02027c25 */ /* 0x000fe2000f8e000c */
[----:B------:R-:W-:-:S04]  /*8ba0*/  IADD3 R13, R98, 0x40, RZ ;  /* 0x00000040620d7810 */ /* 0x000fc80007ffe0ff */
[----:B------:R-:W-:Y:S02]  /*8bb0*/  LEA.HI.SX32 R13, R13, R98, 0x1b ;  /* 0x000000620d0d7211 */ /* 0x000fe400078fdaff */
[----:B------:R-:W-:Y:S01]  /*8bc0*/  IADD3 R3, R3, R141, RZ ;  /* 0x0000008d03037210 */ /* 0x000fe20007ffe0ff */
[----:B------:R-:W-:Y:S01]  /*8bd0*/  FADD.FTZ R141, R210, R213 ;  /* 0x000000d5d28d7221 */ /* 0x000fe20000010000 */
[----:B------:R-:W-:Y:S02]  /*8be0*/  LEA R12, R13, UR16, 0x2 ;  /* 0x000000100d0c7c11 */ /* 0x000fe4000f8e10ff */
[----:B------:R0:W1:Y:S01]  /*8bf0*/  LDS R13, [R15+0x8c0] ;  /* 0x0008c0000f0d7984 */ /* 0x0000620000000800 */
[----:B------:R-:W-:Y:S05]  /*8c00*/  @!P0 BRA `(.L_x_14748) ;  /* 0x0000000000048947 */ /* 0x000fea0003800000 */
[----:B-1----:R2:W-:Y:S02]  /*8c10*/  REDG.E.ADD.F32.FTZ.RN.STRONG.GPU desc[UR20][R2.64+-0xf80], R13 ;  /* 0xfff0800d020079a6 */ /* 0x0025e4000c10f394 */
.L_x_14748:
[----:B------:R-:W-:Y:S05]  /*8c20*/  BSYNC B0 ;  /* 0x0000000000007941 */ /* 0x000fea0003800000 */
.L_x_14747:
[----:B-12---:R1:W2:Y:S01]  /*8c30*/  LDS R13, [R12+0x940] ;  /* 0x000940000c0d7984 */ /* 0x0062a20000000800 */
[----:B------:R-:W-:Y:S01]  /*8c40*/  BSSY B0, `(.L_x_14749) ;  /* 0x0000004000007945 */ /* 0x000fe20003800000 */
[----:B------:R-:W-:-:S03]  /*8c50*/  LEA R14, R211, UR16, 0x2 ;  /* 0x00000010d30e7c11 */ /* 0x000fc6000f8e10ff */
[----:B------:R-:W-:Y:S05]  /*8c60*/  @!P1 BRA `(.L_x_14750) ;  /* 0x0000000000049947 */ /* 0x000fea0003800000 */
[----:B--2---:R3:W-:Y:S02]  /*8c70*/  REDG.E.ADD.F32.FTZ.RN.STRONG.GPU desc[UR20][R2.64+-0xf00], R13 ;  /* 0xfff1000d020079a6 */ /* 0x0047e4000c10f394 */
.L_x_14750:
[----:B------:R-:W-:Y:S05]  /*8c80*/  BSYNC B0 ;  /* 0x0000000000007941 */ /* 0x000fea0003800000 */
.L_x_14749:
[----:B--23--:R2:W3:Y:S01]  /*8c90*/  LDS R13, [R14+0x9c0] ;  /* 0x0009c0000e0d7984 */ /* 0x00c4e20000000800 */
[----:B------:R-:W-:Y:S01]  /*8ca0*/  BSSY B0, `(.L_x_14751) ;  /* 0x0000005000007945 */ /* 0x000fe20003800000 */
[C---:B0-----:R-:W-:Y:S02]  /*8cb0*/  IADD3 R15, R98.reuse, 0x80, RZ ;  /* 0x00000080620f7810 */ /* 0x041fe40007ffe0ff */
[----:B------:R-:W-:Y:S01]  /*8cc0*/  IADD3 R211, R98, 0xa0, RZ ;  /* 0x000000a062d37810 */ /* 0x000fe20007ffe0ff */
[----:B------:R-:W-:Y:S06]  /*8cd0*/  @!P2 BRA `(.L_x_14752) ;  /* 0x000000000004a947 */ /* 0x000fec0003800000 */
[----:B---3--:R0:W-:Y:S02]  /*8ce0*/  REDG.E.ADD.F32.FTZ.RN.STRONG.GPU desc[UR20][R2.64+-0xe80], R13 ;  /* 0xfff1800d020079a6 */ /* 0x0081e4000c10f394 */
.L_x_14752:
[----:B------:R-:W-:Y:S05]  /*8cf0*/  BSYNC B0 ;  /* 0x0000000000007941 */ /* 0x000fea0003800000 */
.L_x_14751:
        /* <DEDUP_REMOVED lines=18> */
.L_x_14754:
[----:B------:R-:W-:Y:S05]  /*8e20*/  BSYNC B0 ;  /* 0x0000000000007941 */ /* 0x000fea0003800000 */
.L_x_14753:
[----:B01----:R0:W1:Y:S01]  /*8e30*/  LDS R13, [R211+0xac0] ;  /* 0x000ac000d30d7984 */ /* 0x0030620000000800 */
[----:B------:R-:W-:Y:S01]  /*8e40*/  BSSY B0, `(.L_x_14755) ;  /* 0x0000006000007945 */ /* 0x000fe20003800000 */
[----:B------:R-:W-:Y:S02]  /*8e50*/  IADD3 R15, R98, 0x100, RZ ;  /* 0x00000100620f7810 */ /* 0x000fe40007ffe0ff */
[----:B------:R-:W-:Y:S02]  /*8e60*/  LEA.HI.SX32 R213, R213, R98, 0x1b ;  /* 0x00000062d5d57211 */ /* 0x000fe400078fdaff */
[----:B------:R-:W-:Y:S01]  /*8e70*/  LEA R12, R12, UR16, 0x2 ;  /* 0x000000100c0c7c11 */ /* 0x000fe2000f8e10ff */
[----:B------:R-:W-:Y:S06]  /*8e80*/  @!P0 BRA `(.L_x_14756) ;  /* 0x0000000000048947 */ /* 0x000fec0003800000 */
[----:B-1----:R3:W-:Y:S02]  /*8e90*/  REDG.E.ADD.F32.FTZ.RN.STRONG.GPU desc[UR20][R2.64+-0xd80], R13 ;  /* 0xfff2800d020079a6 */ /* 0x0027e4000c10f394 */
.L_x_14756:
[----:B------:R-:W-:Y:S05]  /*8ea0*/  BSYNC B0 ;  /* 0x0000000000007941 */ /* 0x000fea0003800000 */
.L_x_14755:
[----:B-1-3--:R1:W3:Y:S01]  /*8eb0*/  LDS R13, [R12+0xb40] ;  /* 0x000b40000c0d7984 */ /* 0x00a2e20000000800 */
[----:B------:R-:W-:Y:S01]  /*8ec0*/  BSSY B0, `(.L_x_14757) ;  /* 0x0000006000007945 */ /* 0x000fe20003800000 */
[----:B0-----:R-:W-:Y:S02]  /*8ed0*/  IADD3 R211, R98, 0x120, RZ ;  /* 0x0000012062d37810 */ /* 0x001fe40007ffe0ff */
[----:B------:R-:W-:Y:S02]  /*8ee0*/  LEA.HI.SX32 R15, R15, R98, 0x1b ;  /* 0x000000620f0f7211 */ /* 0x000fe400078fdaff */
[----:B--2---:R-:W-:Y:S01]  /*8ef0*/  LEA R14, R213, UR16, 0x2 ;  /* 0x00000010d50e7c11 */ /* 0x004fe2000f8e10ff */
[----:B------:R-:W-:Y:S06]  /*8f00*/  @!P1 BRA `(.L_x_14758) ;  /* 0x0000000000049947 */ /* 0x000fec0003800000 */
[----:B---3--:R0:W-:Y:S02]  /*8f10*/  REDG.E.ADD.F32.FTZ.RN.STRONG.GPU desc[UR20][R2.64+-0xd00], R13 ;  /* 0xfff3000d020079a6 */ /* 0x0081e4000c10f394 */
.L_x_14758:
[----:B------:R-:W-:Y:S05]  /*8f20*/  BSYNC B0 ;  /* 0x0000000000007941 */ /* 0x000fea0003800000 */
.L_x_14757:
[----:B0--3--:R0:W2:Y:S01]  /*8f30*/  LDS R13, [R14+0xbc0] ;  /* 0x000bc0000e0d7984 */ /* 0x0090a20000000800 */
[----:B------:R-:W-:Y:S01]  /*8f40*/  BSSY B0, `(.L_x_14759) ;  /* 0x0000006000007945 */ /* 0x000fe20003800000 */
[----:B------:R-:W-:Y:S02]  /*8f50*/  IADD3 R213, R98, 0x140, RZ ;  /* 0x0000014062d57810 */ /* 0x000fe40007ffe0ff */
[----:B------:R-:W-:Y:S02]  /*8f60*/  LEA.HI.SX32 R211, R211, R98, 0x1b ;  /* 0x00000062d3d37211 */ /* 0x000fe400078fdaff */
[----:B------:R-:W-:Y:S01]  /*8f70*/  LEA R15, R15, UR16, 0x2 ;  /* 0x000000100f0f7c11 */ /* 0x000fe2000f8e10ff */
[----:B------:R-:W-:Y:S06]  /*8f80*/  @!P2 BRA `(.L_x_14760) ;  /* 0x000000000004a947 */ /* 0x000fec0003800000 */
[----:B--2---:R3:W-:Y:S02]  /*8f90*/  REDG.E.ADD.F32.FTZ.RN.STRONG.GPU desc[UR20][R2.64+-0xc80], R13 ;  /* 0xfff3800d020079a6 */ /* 0x0047e4000c10f394 */
.L_x_14760:
[----:B------:R-:W-:Y:S05]  /*8fa0*/  BSYNC B0 ;  /* 0x0000000000007941 */ /* 0x000fea0003800000 */
.L_x_14759:
[----:B--23--:R2:W3:Y:S01]  /*8fb0*/  LDS R13, [R15+0xc40] ;  /* 0x000c40000f0d7984 */ /* 0x00c4e20000000800 */
[----:B------:R-:W-:Y:S01]  /*8fc0*/  BSSY B0, `(.L_x_14761) ;  /* 0x0000005000007945 */ /* 0x000fe20003800000 */
[----:B------:R-:W-:Y:S02]  /*8fd0*/  LEA.HI.SX32 R213, R213, R98, 0x1b ;  /* 0x00000062d5d57211 */ /* 0x000fe400078fdaff */
[----:B------:R-:W-:Y:S01]  /*8fe0*/  LEA R211, R211, UR16, 0x2 ;  /* 0x00000010d3d37c11 */ /* 0x000fe2000f8e10ff */
[----:B------:R-:W-:Y:S06]  /*8ff0*/  @!P3 BRA `(.L_x_14762) ;  /* 0x000000000004b947 */ /* 0x000fec0003800000 */
[----:B---3--:R4:W-:Y:S02]  /*9000*/  REDG.E.ADD.F32.FTZ.RN.STRONG.GPU desc[UR20][R2.64+-0xc00], R13 ;  /* 0xfff4000d020079a6 */ /* 0x0089e4000c10f394 */
.L_x_14762:
[----:B------:R-:W-:Y:S05]  /*9010*/  BSYNC B0 ;  /* 0x0000000000007941 */ /* 0x000fea0003800000 */
.L_x_14761:
[----:B---34-:R3:W4:Y:S01]  /*9020*/  LDS R13, [R211+0xcc0] ;  /* 0x000cc000d30d7984 */ /* 0x0187220000000800 */
[----:B------:R-:W-:Y:S01]  /*9030*/  BSSY B0, `(.L_x_14763) ;  /* 0x0000004000007945 */ /* 0x000fe20003800000 */
[----:B------:R-:W-:-:S03]  /*9040*/  LEA R213, R213, UR16, 0x2 ;  /* 0x00000010d5d57c11 */ /* 0x000fc6000f8e10ff */
[----:B------:R-:W-:Y:S05]  /*9050*/  @!P4 BRA `(.L_x_14764) ;  /* 0x000000000004c947 */ /* 0x000fea0003800000 */
[----:B----4-:R4:W-:Y:S02]  /*9060*/  REDG.E.ADD.F32.FTZ.RN.STRONG.GPU desc[UR20][R2.64+-0xb80], R13 ;  /* 0xfff4800d020079a6 */ /* 0x0109e4000c10f394 */
.L_x_14764:
[----:B------:R-:W-:Y:S05]  /*9070*/  BSYNC B0 ;  /* 0x0000000000007941 */ /* 0x000fea0003800000 */
.L_x_14763:
[----:B----4-:R4:W0:Y:S01]  /*9080*/  LDS R13, [R213+0xd40] ;  /* 0x000d4000d50d7984 */ /* 0x0108220000000800 */
[----:B------:R-:W-:Y:S01]  /*9090*/  BSSY B0, `(.L_x_14765) ;  /* 0x0000005000007945 */ /* 0x000fe20003800000 */
[C---:B--2---:R-:W-:Y:S02]  /*90a0*/  IADD3 R15, R98.reuse, 0x160, RZ ;  /* 0x00000160620f7810 */ /* 0x044fe40007ffe0ff */
[----:B---3--:R-:W-:Y:S01]  /*90b0*/  IADD3 R211, R98, 0x180, RZ ;  /* 0x0000018062d37810 */ /* 0x008fe20007ffe0ff */
[----:B------:R-:W-:Y:S06]  /*90c0*/  @!P5 BRA `(.L_x_14766) ;  /* 0x000000000004d947 */ /* 0x000fec0003800000 */
[----:B0-----:R2:W-:Y:S02]  /*90d0*/  REDG.E.ADD.F32.FTZ.RN.STRONG.GPU desc[UR20][R2.64+-0xb00], R13 ;  /* 0xfff5000d020079a6 */ /* 0x0015e4000c10f394 */
.L_x_14766:
[----:B------:R-:W-:Y:S05]  /*90e0*/  BSYNC B0 ;  /* 0x0000000000007941 */ /* 0x000fea0003800000 */
.L_x_14765:
        /* <DEDUP_REMOVED lines=18> */
.L_x_14768:
[----:B------:R-:W-:Y:S05]  /*9210*/  BSYNC B0 ;  /* 0x0000000000007941 */ /* 0x000fea0003800000 */
.L_x_14767:
[----:B01----:R0:W1:Y:S01]  /*9220*/  LDS R13, [R211+0xe40] ;  /* 0x000e4000d30d7984 */ /* 0x0030620000000800 */
[----:B------:R-:W-:Y:S01]  /*9230*/  BSSY B0, `(.L_x_14769) ;  /* 0x0000006000007945 */ /* 0x000fe20003800000 */
[----:B------:R-:W-:Y:S02]  /*9240*/  IADD3 R15, R98, 0x1e0, RZ ;  /* 0x000001e0620f7810 */ /* 0x000fe40007ffe0ff */
[----:B------:R-:W-:Y:S02]  /*9250*/  LEA.HI.SX32 R213, R213, R98, 0x1b ;  /* 0x00000062d5d57211 */ /* 0x000fe400078fdaff */
[----:B------:R-:W-:Y:S01]  /*9260*/  LEA R12, R12, UR16, 0x2 ;  /* 0x000000100c0c7c11 */ /* 0x000fe2000f8e10ff */
[----:B------:R-:W-:Y:S06]  /*9270*/  @!P0 BRA `(.L_x_14770) ;  /* 0x0000000000048947 */ /* 0x000fec0003800000 */
[----:B-1----:R2:W-:Y:S02]  /*9280*/  REDG.E.ADD.F32.FTZ.RN.STRONG.GPU desc[UR20][R2.64+-0xa00], R13 ;  /* 0xfff6000d020079a6 */ /* 0x0025e4000c10f394 */
.L_x_14770:
[----:B------:R-:W-:Y:S05]  /*9290*/  BSYNC B0 ;  /* 0x0000000000007941 */ /* 0x000fea0003800000 */
.L_x_14769:
[----:B-12---:R1:W2:Y:S01]  /*92a0*/  LDS R13, [R12+0xec0] ;  /* 0x000ec0000c0d7984 */ /* 0x0062a20000000800 */
[----:B------:R-:W-:Y:S01]  /*92b0*/  BSSY B0, `(.L_x_14771) ;  /* 0x0000006000007945 */ /* 0x000fe20003800000 */
[----:B------:R-:W-:Y:S02]  /*92c0*/  IADD3 R217, R98, 0x200, RZ ;  /* 0x0000020062d97810 */ /* 0x000fe40007ffe0ff */
[----:B------:R-:W-:Y:S02]  /*92d0*/  LEA.HI.SX32 R15, R15, R98, 0x1b ;  /* 0x000000620f0f7211 */ /* 0x000fe400078fdaff */
[----:B------:R-:W-:Y:S01]  /*92e0*/  LEA R213, R213, UR16, 0x2 ;  /* 0x00000010d5d57c11 */ /* 0x000fe2000f8e10ff */
[----:B------:R-:W-:Y:S06]  /*92f0*/  @!P1 BRA `(.L_x_14772) ;  /* 0x0000000000049947 */ /* 0x000fec0003800000 */
[----:B--2---:R3:W-:Y:S02]  /*9300*/  REDG.E.ADD.F32.FTZ.RN.STRONG.GPU desc[UR20][R2.64+-0x980], R13 ;  /* 0xfff6800d020079a6 */ /* 0x0047e4000c10f394 */
.L_x_14772:
[----:B------:R-:W-:Y:S05]  /*9310*/  BSYNC B0 ;  /* 0x0000000000007941 */ /* 0x000fea0003800000 */
.L_x_14771:
[----:B--23--:R2:W3:Y:S01]  /*9320*/  LDS R13, [R213+0xf40] ;  /* 0x000f4000d50d7984 */ /* 0x00c4e20000000800 */
[----:B------:R-:W-:Y:S01]  /*9330*/  BSSY B0, `(.L_x_14773) ;  /* 0x0000006000007945 */ /* 0x000fe20003800000 */
[----:B0-----:R-:W-:Y:S02]  /*9340*/  IADD3 R211, R98, 0x220, RZ ;  /* 0x0000022062d37810 */ /* 0x001fe40007ffe0ff */
[----:B-1----:R-:W-:Y:S02]  /*9350*/  LEA.HI.SX32 R12, R217, R98, 0x1b ;  /* 0x00000062d90c7211 */ /* 0x002fe400078fdaff */
[----:B------:R-:W-:Y:S01]  /*9360*/  LEA R15, R15, UR16, 0x2 ;  /* 0x000000100f0f7c11 */ /* 0x000fe2000f8e10ff */
[----:B------:R-:W-:Y:S06]  /*9370*/  @!P2 BRA `(.L_x_14774) ;  /* 0x000000000004a947 */ /* 0x000fec0003800000 */
[----:B---3--:R0:W-:Y:S02]  /*9380*/  REDG.E.ADD.F32.FTZ.RN.STRONG.GPU desc[UR20][R2.64+-0x900], R13 ;  /* 0xfff7000d020079a6 */ /* 0x0081e4000c10f394 */
.L_x_14774:
[----:B------:R-:W-:Y:S05]  /*9390*/  BSYNC B0 ;  /* 0x0000000000007941 */ /* 0x000fea0003800000 */
.L_x_14773:
[----:B0--3--:R0:W1:Y:S01]  /*93a0*/  LDS R13, [R15+0xfc0] ;  /* 0x000fc0000f0d7984 */ /* 0x0090620000000800 */
[----:B------:R-:W-:Y:S01]  /*93b0*/  BSSY B0, `(.L_x_14775) ;  /* 0x0000005000007945 */ /* 0x000fe20003800000 */
[----:B------:R-:W-:Y:S02]  /*93c0*/  LEA.HI.SX32 R211, R211, R98, 0x1b ;  /* 0x00000062d3d37211 */ /* 0x000fe400078fdaff */
[----:B------:R-:W-:Y:S01]  /*93d0*/  LEA R12, R12, UR16, 0x2 ;  /* 0x000000100c0c7c11 */ /* 0x000fe2000f8e10ff */
[----:B------:R-:W-:Y:S06]  /*93e0*/  @!P3 BRA `(.L_x_14776) ;  /* 0x000000000004b947 */ /* 0x000fec0003800000 */
[----:B-1----:R3:W-:Y:S02]  /*93f0*/  REDG.E.ADD.F32.FTZ.RN.STRONG.GPU desc[UR20][R2.64+-0x880], R13 ;  /* 0xfff7800d020079a6 */ /* 0x0027e4000c10f394 */
.L_x_14776:
[----:B------:R-:W-:Y:S05]  /*9400*/  BSYNC B0 ;  /* 0x0000000000007941 */ /* 0x000fea0003800000 */
.L_x_14775:
[----:B-1-3--:R1:W3:Y:S01]  /*9410*/  LDS R13, [R12+0x1040] ;  /* 0x001040000c0d7984 */ /* 0x00a2e20000000800 */
[----:B------:R-:W-:Y:S01]  /*9420*/  BSSY B0, `(.L_x_14777) ;  /* 0x0000004000007945 */ /* 0x000fe20003800000 */
[----:B------:R-:W-:-:S03]  /*9430*/  LEA R14, R211, UR16, 0x2 ;  /* 0x00000010d30e7c11 */ /* 0x000fc6000f8e10ff */
[----:B------:R-:W-:Y:S05]  /*9440*/  @!P4 BRA `(.L_x_14778) ;  /* 0x000000000004c947 */ /* 0x000fea0003800000 */
[----:B---3--:R4:W-:Y:S02]  /*9450*/  REDG.E.ADD.F32.FTZ.RN.STRONG.GPU desc[UR20][R2.64+-0x800], R13 ;  /* 0xfff8000d020079a6 */ /* 0x0089e4000c10f394 */
.L_x_14778:
[----:B------:R-:W-:Y:S05]  /*9460*/  BSYNC B0 ;  /* 0x0000000000007941 */ /* 0x000fea0003800000 */
.L_x_14777:
[----:B---34-:R3:W4:Y:S01]  /*9470*/  LDS R13, [R14+0x10c0] ;  /* 0x0010c0000e0d7984 */ /* 0x0187220000000800 */
[----:B------:R-:W-:Y:S01]  /*9480*/  BSSY B0, `(.L_x_14779) ;  /* 0x0000005000007945 */ /* 0x000fe20003800000 */
[C---:B0-----:R-:W-:Y:S02]  /*9490*/  IADD3 R15, R98.reuse, 0x240, RZ ;  /* 0x00000240620f7810 */ /* 0x041fe40007ffe0ff */
[----:B------:R-:W-:Y:S01]  /*94a0*/  IADD3 R211, R98, 0x260, RZ ;  /* 0x0000026062d37810 */ /* 0x000fe20007ffe0ff */
[----:B------:R-:W-:Y:S06]  /*94b0*/  @!P5 BRA `(.L_x_14780) ;  /* 0x000000000004d947 */ /* 0x000fec0003800000 */
[----:B----4-:R0:W-:Y:S02]  /*94c0*/  REDG.E.ADD.F32.FTZ.RN.STRONG.GPU desc[UR20][R2.64+-0x780], R13 ;  /* 0xfff8800d020079a6 */ /* 0x0101e4000c10f394 */
.L_x_14780:
[----:B------:R-:W-:Y:S05]  /*94d0*/  BSYNC B0 ;  /* 0x0000000000007941 */ /* 0x000fea0003800000 */
.L_x_14779:
[----:B0---4-:R-:W-:Y:S01]  /*94e0*/  IADD3 R13, R98, 0x280, RZ ;  /* 0x00000280620d7810 */ /* 0x011fe20007ffe0ff */
        /* <DEDUP_REMOVED lines=17> */
.L_x_14782:
[----:B------:R-:W-:Y:S05]  /*9600*/  BSYNC B0 ;  /* 0x0000000000007941 */ /* 0x000fea0003800000 */
.L_x_14781:
[----:B01----:R0:W1:Y:S01]  /*9610*/  LDS R13, [R211+0x11c0] ;  /* 0x0011c000d30d7984 */ /* 0x0030620000000800 */
[----:B------:R-:W-:Y:S01]  /*9620*/  BSSY B0, `(.L_x_14783) ;  /* 0x0000006000007945 */ /* 0x000fe20003800000 */
[----:B------:R-:W-:Y:S02]  /*9630*/  IADD3 R15, R98, 0x2c0, RZ ;  /* 0x000002c0620f7810 */ /* 0x000fe40007ffe0ff */
[----:B------:R-:W-:Y:S02]  /*9640*/  LEA.HI.SX32 R213, R213, R98, 0x1b ;  /* 0x00000062d5d57211 */ /* 0x000fe400078fdaff */
[----:B------:R-:W-:Y:S01]  /*9650*/  LEA R12, R12, UR16, 0x2 ;  /* 0x000000100c0c7c11 */ /* 0x000fe2000f8e10ff */
[----:B------:R-:W-:Y:S06]  /*9660*/  @!P0 BRA `(.L_x_14784) ;  /* 0x0000000000048947 */ /* 0x000fec0003800000 */
[----:B-1----:R2:W-:Y:S02]  /*9670*/  REDG.E.ADD.F32.FTZ.RN.STRONG.GPU desc[UR20][R2.64+-0x680], R13 ;  /* 0xfff9800d020079a6 */ /* 0x0025e4000c10f394 */
.L_x_14784:
[----:B------:R-:W-:Y:S05]  /*9680*/  BSYNC B0 ;  /* 0x0000000000007941 */ /* 0x000fea0003800000 */
.L_x_14783:
[----:B-12---:R1:W2:Y:S01]  /*9690*/  LDS R13, [R12+0x1240] ;  /* 0x001240000c0d7984 */ /* 0x0062a20000000800 */
[----:B------:R-:W-:Y:S01]  /*96a0*/  BSSY B0, `(.L_x_14785) ;  /* 0x0000006000007945 */ /* 0x000fe20003800000 */
[----:B0-----:R-:W-:Y:S02]  /*96b0*/  IADD3 R211, R98, 0x2e0, RZ ;  /* 0x000002e062d37810 */ /* 0x001fe40007ffe0ff */
[----:B------:R-:W-:Y:S02]  /*96c0*/  LEA.HI.SX32 R15, R15, R98, 0x1b ;  /* 0x000000620f0f7211 */ /* 0x000fe400078fdaff */
[----:B---3--:R-:W-:Y:S01]  /*96d0*/  LEA R14, R213, UR16, 0x2 ;  /* 0x00000010d50e7c11 */ /* 0x008fe2000f8e10ff */
[----:B------:R-:W-:Y:S06]  /*96e0*/  @!P1 BRA `(.L_x_14786) ;  /* 0x0000000000049947 */ /* 0x000fec0003800000 */
[----:B--2---:R0:W-:Y:S02]  /*96f0*/  REDG.E.ADD.F32.FTZ.RN.STRONG.GPU desc[UR20][R2.64+-0x600], R13 ;  /* 0xfffa000d020079a6 */ /* 0x0041e4000c10f394 */
.L_x_14786:
[----:B------:R-:W-:Y:S05]  /*9700*/  BSYNC B0 ;  /* 0x0000000000007941 */ /* 0x000fea0003800000 */
.L_x_14785:
[----:B0-2---:R0:W2:Y:S01]  /*9710*/  LDS R13, [R14+0x12c0] ;  /* 0x0012c0000e0d7984 */ /* 0x0050a20000000800 */
[----:B------:R-:W-:Y:S01]  /*9720*/  BSSY B0, `(.L_x_14787) ;  /* 0x0000006000007945 */ /* 0x000fe20003800000 */
[----:B------:R-:W-:Y:S02]  /*9730*/  IADD3 R213, R98, 0x300, RZ ;  /* 0x0000030062d57810 */ /* 0x000fe40007ffe0ff */
[----:B------:R-:W-:Y:S02]  /*9740*/  LEA.HI.SX32 R211, R211, R98, 0x1b ;  /* 0x00000062d3d37211 */ /* 0x000fe400078fdaff */
[----:B------:R-:W-:Y:S01]  /*9750*/  LEA R15, R15, UR16, 0x2 ;  /* 0x000000100f0f7c11 */ /* 0x000fe2000f8e10ff */
[----:B------:R-:W-:Y:S06]  /*9760*/  @!P2 BRA `(.L_x_14788) ;  /* 0x000000000004a947 */ /* 0x000fec0003800000 */
[----:B--2---:R3:W-:Y:S02]  /*9770*/  REDG.E.ADD.F32.FTZ.RN.STRONG.GPU desc[UR20][R2.64+-0x580], R13 ;  /* 0xfffa800d020079a6 */ /* 0x0047e4000c10f394 */
.L_x_14788:
[----:B------:R-:W-:Y:S05]  /*9780*/  BSYNC B0 ;  /* 0x0000000000007941 */ /* 0x000fea0003800000 */
.L_x_14787:
[----:B--23--:R2:W3:Y:S01]  /*9790*/  LDS R13, [R15+0x1340] ;  /* 0x001340000f0d7984 */ /* 0x00c4e20000000800 */
[----:B------:R-:W-:Y:S01]  /*97a0*/  BSSY B0, `(.L_x_14789) ;  /* 0x0000005000007945 */ /* 0x000fe20003800000 */
[----:B------:R-:W-:Y:S02]  /*97b0*/  LEA.HI.SX32 R213, R213, R98, 0x1b ;  /* 0x00000062d5d57211 */ /* 0x000fe400078fdaff */
[----:B------:R-:W-:Y:S01]  /*97c0*/  LEA R211, R211, UR16, 0x2 ;  /* 0x00000010d3d37c11 */ /* 0x000fe2000f8e10ff */
[----:B------:R-:W-:Y:S06]  /*97d0*/  @!P3 BRA `(.L_x_14790) ;  /* 0x000000000004b947 */ /* 0x000fec0003800000 */
[----:B---3--:R4:W-:Y:S02]  /*97e0*/  REDG.E.ADD.F32.FTZ.RN.STRONG.GPU desc[UR20][R2.64+-0x500], R13 ;  /* 0xfffb000d020079a6 */ /* 0x0089e4000c10f394 */
.L_x_14790:
[----:B------:R-:W-:Y:S05]  /*97f0*/  BSYNC B0 ;  /* 0x0000000000007941 */ /* 0x000fea0003800000 */
.L_x_14789:
[----:B---34-:R3:W4:Y:S01]  /*9800*/  LDS R13, [R211+0x13c0] ;  /* 0x0013c000d30d7984 */ /* 0x0187220000000800 */
[----:B------:R-:W-:Y:S01]  /*9810*/  BSSY B0, `(.L_x_14791) ;  /* 0x0000004000007945 */ /* 0x000fe20003800000 */
[----:B------:R-:W-:-:S03]  /*9820*/  LEA R213, R213, UR16, 0x2 ;  /* 0x00000010d5d57c11 */ /* 0x000fc6000f8e10ff */
[----:B------:R-:W-:Y:S05]  /*9830*/  @!P4 BRA `(.L_x_14792) ;  /* 0x000000000004c947 */ /* 0x000fea0003800000 */
[----:B----4-:R4:W-:Y:S02]  /*9840*/  REDG.E.ADD.F32.FTZ.RN.STRONG.GPU desc[UR20][R2.64+-0x480], R13 ;  /* 0xfffb800d020079a6 */ /* 0x0109e4000c10f394 */
.L_x_14792:
[----:B------:R-:W-:Y:S05]  /*9850*/  BSYNC B0 ;  /* 0x0000000000007941 */ /* 0x000fea0003800000 */
.L_x_14791:
[----:B----4-:R4:W0:Y:S01]  /*9860*/  LDS R13, [R213+0x1440] ;  /* 0x00144000d50d7984 */ /* 0x0108220000000800 */
[----:B------:R-:W-:Y:S01]  /*9870*/  BSSY B0, `(.L_x_14793) ;  /* 0x0000005000007945 */ /* 0x000fe20003800000 */
[C---:B--2---:R-:W-:Y:S02]  /*9880*/  IADD3 R15, R98.reuse, 0x320, RZ ;  /* 0x00000320620f7810 */ /* 0x044fe40007ffe0ff */
[----:B---3--:R-:W-:Y:S01]  /*9890*/  IADD3 R211, R98, 0x340, RZ ;  /* 0x0000034062d37810 */ /* 0x008fe20007ffe0ff */
[----:B------:R-:W-:Y:S06]  /*98a0*/  @!P5 BRA `(.L_x_14794) ;  /* 0x000000000004d947 */ /* 0x000fec0003800000 */
[----:B0-----:R2:W-:Y:S02]  /*98b0*/  REDG.E.ADD.F32.FTZ.RN.STRONG.GPU desc[UR20][R2.64+-0x400], R13 ;  /* 0xfffc000d020079a6 */ /* 0x0015e4000c10f394 */
.L_x_14794:
[----:B------:R-:W-:Y:S05]  /*98c0*/  BSYNC B0 ;  /* 0x0000000000007941 */ /* 0x000fea0003800000 */
.L_x_14793:
        /* <DEDUP_REMOVED lines=18> */
.L_x_14796:
[----:B------:R-:W-:Y:S05]  /*99f0*/  BSYNC B0 ;  /* 0x0000000000007941 */ /* 0x000fea0003800000 */
.L_x_14795:
[----:B01----:R0:W1:Y:S01]  /*9a00*/  LDS R13, [R211+0x1540] ;  /* 0x00154000d30d7984 */ /* 0x0030620000000800 */
[----:B------:R-:W-:Y:S01]  /*9a10*/  BSSY B0, `(.L_x_14797) ;  /* 0x0000006000007945 */ /* 0x000fe20003800000 */
[----:B------:R-:W-:Y:S02]  /*9a20*/  IADD3 R15, R98, 0x3a0, RZ ;  /* 0x000003a0620f7810 */ /* 0x000fe40007ffe0ff */
[----:B------:R-:W-:Y:S02]  /*9a30*/  LEA.HI.SX32 R213, R213, R98, 0x1b ;  /* 0x00000062d5d57211 */ /* 0x000fe400078fdaff */
[----:B------:R-:W-:Y:S01]  /*9a40*/  LEA R12, R12, UR16, 0x2 ;  /* 0x000000100c0c7c11 */ /* 0x000fe2000f8e10ff */
[----:B------:R-:W-:Y:S06]  /*9a50*/  @!P0 BRA `(.L_x_14798) ;  /* 0x0000000000048947 */ /* 0x000fec0003800000 */
[----:B-1----:R2:W-:Y:S02]  /*9a60*/  REDG.E.ADD.F32.FTZ.RN.STRONG.GPU desc[UR20][R2.64+-0x300], R13 ;  /* 0xfffd000d020079a6 */ /* 0x0025e4000c10f394 */
.L_x_14798:
[----:B------:R-:W-:Y:S05]  /*9a70*/  BSYNC B0 ;  /* 0x0000000000007941 */ /* 0x000fea0003800000 */
.L_x_14797:
[----:B-12---:R1:W2:Y:S01]  /*9a80*/  LDS R13, [R12+0x15c0] ;  /* 0x0015c0000c0d7984 */ /* 0x0062a20000000800 */
[----:B------:R-:W-:Y:S01]  /*9a90*/  BSSY B0, `(.L_x_14799) ;  /* 0x0000006000007945 */ /* 0x000fe20003800000 */
[----:B0-----:R-:W-:Y:S02]  /*9aa0*/  IADD3 R211, R98, 0x3c0, RZ ;  /* 0x000003c062d37810 */ /* 0x001fe40007ffe0ff */
[----:B------:R-:W-:Y:S02]  /*9ab0*/  LEA.HI.SX32 R15, R15, R98, 0x1b ;  /* 0x000000620f0f7211 */ /* 0x000fe400078fdaff */
[----:B------:R-:W-:Y:S01]  /*9ac0*/  LEA R14, R213, UR16, 0x2 ;  /* 0x00000010d50e7c11 */ /* 0x000fe2000f8e10ff */
[----:B------:R-:W-:Y:S06]  /*9ad0*/  @!P1 BRA `(.L_x_14800) ;  /* 0x0000000000049947 */ /* 0x000fec0003800000 */
[----:B--2---:R0:W-:Y:S02]  /*9ae0*/  REDG.E.ADD.F32.FTZ.RN.STRONG.GPU desc[UR20][R2.64+-0x280], R13 ;  /* 0xfffd800d020079a6 */ /* 0x0041e4000c10f394 */
.L_x_14800:
[----:B------:R-:W-:Y:S05]  /*9af0*/  BSYNC B0 ;  /* 0x0000000000007941 */ /* 0x000fea0003800000 */
.L_x_14799:
[----:B0-2---:R0:W2:Y:S01]  /*9b00*/  LDS R13, [R14+0x1640] ;  /* 0x001640000e0d7984 */ /* 0x0050a20000000800 */
[----:B------:R-:W-:Y:S01]  /*9b10*/  BSSY B0, `(.L_x_14801) ;  /* 0x0000006000007945 */ /* 0x000fe20003800000 */
[----:B------:R-:W-:Y:S02]  /*9b20*/  IADD3 R213, R98, 0x3e0, RZ ;  /* 0x000003e062d57810 */ /* 0x000fe40007ffe0ff */
[----:B------:R-:W-:Y:S02]  /*9b30*/  LEA.HI.SX32 R211, R211, R98, 0x1b ;  /* 0x00000062d3d37211 */ /* 0x000fe400078fdaff */
[----:B------:R-:W-:Y:S01]  /*9b40*/  LEA R15, R15, UR16, 0x2 ;  /* 0x000000100f0f7c11 */ /* 0x000fe2000f8e10ff */
[----:B------:R-:W-:Y:S06]  /*9b50*/  @!P2 BRA `(.L_x_14802) ;  /* 0x000000000004a947 */ /* 0x000fec0003800000 */
[----:B--2---:R3:W-:Y:S02]  /*9b60*/  REDG.E.ADD.F32.FTZ.RN.STRONG.GPU desc[UR20][R2.64+-0x200], R13 ;  /* 0xfffe000d020079a6 */ /* 0x0047e4000c10f394 */
.L_x_14802:
[----:B------:R-:W-:Y:S05]  /*9b70*/  BSYNC B0 ;  /* 0x0000000000007941 */ /* 0x000fea0003800000 */
.L_x_14801:
[----:B--23--:R2:W3:Y:S01]  /*9b80*/  LDS R13, [R15+0x16c0] ;  /* 0x0016c0000f0d7984 */ /* 0x00c4e20000000800 */
[----:B------:R-:W-:Y:S01]  /*9b90*/  BSSY B0, `(.L_x_14803) ;  /* 0x0000005000007945 */ /* 0x000fe20003800000 */
[----:B------:R-:W-:Y:S02]  /*9ba0*/  LEA.HI.SX32 R213, R213, R98, 0x1b ;  /* 0x00000062d5d57211 */ /* 0x000fe400078fdaff */
[----:B------:R-:W-:Y:S01]  /*9bb0*/  LEA R211, R211, UR16, 0x2 ;  /* 0x00000010d3d37c11 */ /* 0x000fe2000f8e10ff */
[----:B------:R-:W-:Y:S06]  /*9bc0*/  @!P3 BRA `(.L_x_14804) ;  /* 0x000000000004b947 */ /* 0x000fec0003800000 */
[----:B---3--:R4:W-:Y:S02]  /*9bd0*/  REDG.E.ADD.F32.FTZ.RN.STRONG.GPU desc[UR20][R2.64+-0x180], R13 ;  /* 0xfffe800d020079a6 */ /* 0x0089e4000c10f394 */
.L_x_14804:
[----:B------:R-:W-:Y:S05]  /*9be0*/  BSYNC B0 ;  /* 0x0000000000007941 */ /* 0x000fea0003800000 */
.L_x_14803:
[----:B---34-:R3:W4:Y:S01]  /*9bf0*/  LDS R13, [R211+0x1740] ;  /* 0x00174000d30d7984 */ /* 0x0187220000000800 */
[----:B------:R-:W-:Y:S01]  /*9c00*/  BSSY B0, `(.L_x_14805) ;  /* 0x0000004000007945 */ /* 0x000fe20003800000 */
[----:B------:R-:W-:-:S03]  /*9c10*/  LEA R213, R213, UR16, 0x2 ;  /* 0x00000010d5d57c11 */ /* 0x000fc6000f8e10ff */
[----:B------:R-:W-:Y:S05]  /*9c20*/  @!P4 BRA `(.L_x_14806) ;  /* 0x000000000004c947 */ /* 0x000fea0003800000 */
[----:B----4-:R4:W-:Y:S02]  /*9c30*/  REDG.E.ADD.F32.FTZ.RN.STRONG.GPU desc[UR20][R2.64+-0x100], R13 ;  /* 0xffff000d020079a6 */ /* 0x0109e4000c10f394 */
.L_x_14806:
[----:B------:R-:W-:Y:S05]  /*9c40*/  BSYNC B0 ;  /* 0x0000000000007941 */ /* 0x000fea0003800000 */
.L_x_14805:
[----:B----4-:R4:W0:Y:S01]  /*9c50*/  LDS R13, [R213+0x17c0] ;  /* 0x0017c000d50d7984 */ /* 0x0108220000000800 */
[----:B------:R-:W-:Y:S01]  /*9c60*/  BSSY B0, `(.L_x_14807) ;  /* 0x0000004000007945 */ /* 0x000fe20003800000 */
[----:B-1----:R-:W-:-:S03]  /*9c70*/  FADD.FTZ R12, R208, R139 ;  /* 0x0000008bd00c7221 */ /* 0x002fc60000010000 */
[----:B------:R-:W-:Y:S05]  /*9c80*/  @!P5 BRA `(.L_x_14808) ;  /* 0x000000000004d947 */ /* 0x000fea0003800000 */
[----:B0-----:R1:W-:Y:S02]  /*9c90*/  REDG.E.ADD.F32.FTZ.RN.STRONG.GPU desc[UR20][R2.64+-0x80], R13 ;  /* 0xffff800d020079a6 */ /* 0x0013e4000c10f394 */
.L_x_14808:
[----:B------:R-:W-:Y:S05]  /*9ca0*/  BSYNC B0 ;  /* 0x0000000000007941 */ /* 0x000fea0003800000 */
.L_x_14807:
[----:B-1----:R-:W1:Y:S01]  /*9cb0*/  SHFL.DOWN PT, R2, R141, 0x1, 0x1f ;  /* 0x08201f008d027f89 */ /* 0x002e6200000e0000 */
[----:B------:R-:W-:Y:S01]  /*9cc0*/  ISETP.GT.AND P0, PT, R191, 0x1e, PT ;  /* 0x0000001ebf00780c */ /* 0x000fe20003f04270 */
[----:B------:R-:W-:Y:S01]  /*9cd0*/  FMUL.FTZ R207, R20, R207 ;  /* 0x000000cf14cf7220 */ /* 0x000fe20000410000 */
[----:B0-----:R-:W-:Y:S01]  /*9ce0*/  MOV R13, R141 ;  /* 0x0000008d000d7202 */ /* 0x001fe20000000f00 */
[----:B------:R-:W0:Y:S01]  /*9cf0*/  SHFL.DOWN PT, R139, R227, 0x1, 0x1f ;  /* 0x08201f00e38b7f89 */ /* 0x000e2200000e0000 */
[----:B------:R-:W-:Y:S01]  /*9d00*/  MOV R14, R227 ;  /* 0x000000e3000e7202 */ /* 0x000fe20000000f00 */
[----:B------:R-:W-:Y:S01]  /*9d10*/  FMUL.FTZ R137, R184, R137 ;  /* 0x00000089b8897220 */ /* 0x000fe20000410000 */
[----:B--2---:R-:W-:Y:S01]  /*9d20*/  MOV R15, R225 ;  /* 0x000000e1000f7202 */ /* 0x004fe20000000f00 */
[----:B------:R-:W2:Y:S01]  /*9d30*/  SHFL.DOWN PT, R180, R225, 0x1, 0x1f ;  /* 0x08201f00e1b47f89 */ /* 0x000ea200000e0000 */
[----:B------:R-:W-:Y:S01]  /*9d40*/  FMUL.FTZ R181, R181, R156 ;  /* 0x0000009cb5b57220 */ /* 0x000fe20000410000 */
[----:B------:R-:W-:Y:S01]  /*9d50*/  FFMA.FTZ R188, R188, R167, R137 ;  /* 0x000000a7bcbc7223 */ /* 0x000fe20000010089 */
[----:B------:R-:W-:Y:S01]  /*9d60*/  FFMA.FTZ R207, R132, R206, R207 ;  /* 0x000000ce84cf7223 */ /* 0x000fe200000100cf */
[----:B------:R-:W5:Y:S01]  /*9d70*/  SHFL.DOWN PT, R3, R12, 0x1, 0x1f ;  /* 0x08201f000c037f89 */ /* 0x000f6200000e0000 */
[----:B------:R-:W-:Y:S01]  /*9d80*/  FFMA.FTZ R157, R182, R157, R181 ;  /* 0x0000009db69d7223 */ /* 0x000fe200000100b5 */
[----:B------:R-:W-:Y:S01]  /*9d90*/  FFMA.FTZ R23, R23, R136, R188 ;  /* 0x0000008817177223 */ /* 0x000fe200000100bc */
[----:B------:R-:W-:Y:S01]  /*9da0*/  FFMA.FTZ R140, R21, R138, R140 ;  /* 0x0000008a158c7223 */ /* 0x000fe2000001008c */
[----:B------:R-:W-:Y:S01]  /*9db0*/  FMUL.FTZ R160, R173, R160 ;  /* 0x000000a0ada07220 */ /* 0x000fe20000410000 */
[----:B------:R-:W-:Y:S01]  /*9dc0*/  FFMA.FTZ R157, R22, R207, R157 ;  /* 0x000000cf169d7223 */ /* 0x000fe2000001009d */
[----:B------:R-:W-:Y:S01]  /*9dd0*/  FADD.FTZ R82, R23, R82 ;  /* 0x0000005217527221 */ /* 0x000fe20000010000 */
[----:B------:R-:W-:Y:S01]  /*9de0*/  FMUL.FTZ R176, R176, R169 ;  /* 0x000000a9b0b07220 */ /* 0x000fe20000410000 */
[----:B------:R-:W-:Y:S01]  /*9df0*/  FFMA.FTZ R160, R175, R178, R160 ;  /* 0x000000b2afa07223 */ /* 0x000fe200000100a0 */
[----:B------:R-:W-:Y:S01]  /*9e00*/  FMUL.FTZ R16, R16, R129 ;  /* 0x0000008110107220 */ /* 0x000fe20000410000 */
[----:B------:R-:W-:Y:S01]  /*9e10*/  FMUL.FTZ R199, R18, R199 ;  /* 0x000000c712c77220 */ /* 0x000fe20000410000 */
[----:B------:R-:W-:Y:S01]  /*9e20*/  FFMA.FTZ R179, R179, R158, R176 ;  /* 0x0000009eb3b37223 */ /* 0x000fe200000100b0 */
[----:B-1----:R-:W-:Y:S01]  /*9e30*/  @!P0 FADD.FTZ R13, R13, R2 ;  /* 0x000000020d0d8221 */ /* 0x002fe20000010000 */
[----:B------:R-:W-:Y:S01]  /*9e40*/  FFMA.FTZ R17, R17, R186, R16 ;  /* 0x000000ba11117223 */ /* 0x000fe20000010010 */
[----:B------:R-:W-:Y:S01]  /*9e50*/  FMUL.FTZ R171, R172, R171 ;  /* 0x000000abacab7220 */ /* 0x000fe20000410000 */
[----:B------:R-:W-:Y:S01]  /*9e60*/  ISETP.NE.AND P1, PT, R191, RZ, PT ;  /* 0x000000ffbf00720c */ /* 0x000fe20003f25270 */
[----:B0-----:R-:W-:Y:S01]  /*9e70*/  @!P0 FADD.FTZ R14, R14, R139 ;  /* 0x0000008b0e0e8221 */ /* 0x001fe20000010000 */
[----:B------:R-:W0:Y:S01]  /*9e80*/  SHFL.DOWN PT, R2, R13, 0x2, 0x1f ;  /* 0x08401f000d027f89 */ /* 0x000e2200000e0000 */
[----:B------:R-:W-:Y:S01]  /*9e90*/  FFMA.FTZ R17, R26, R131, R17 ;  /* 0x000000831a117223 */ /* 0x000fe20000010011 */
[----:B------:R-:W-:Y:S01]  /*9ea0*/  FFMA.FTZ R174, R174, R177, R171 ;  /* 0x000000b1aeae7223 */ /* 0x000fe200000100ab */
[----:B--2---:R-:W-:Y:S01]  /*9eb0*/  @!P0 FADD.FTZ R15, R15, R180 ;  /* 0x000000b40f0f8221 */ /* 0x004fe20000010000 */
[----:B------:R-:W1:Y:S01]  /*9ec0*/  SHFL.DOWN PT, R141, R14, 0x2, 0x1f ;  /* 0x08401f000e8d7f89 */ /* 0x000e6200000e0000 */
[----:B------:R-:W-:Y:S01]  /*9ed0*/  FADD.FTZ R80, R17, R80 ;  /* 0x0000005011507221 */ /* 0x000fe20000010000 */
[----:B------:R-:W-:Y:S01]  /*9ee0*/  ISETP.NE.AND P2, PT, R98, RZ, PT ;  /* 0x000000ff6200720c */ /* 0x000fe20003f45270 */
[----:B-----5:R-:W-:Y:S01]  /*9ef0*/  @!P0 FADD.FTZ R12, R3, R12 ;  /* 0x0000000c030c8221 */ /* 0x020fe20000010000 */
[----:B------:R-:W2:Y:S01]  /*9f00*/  SHFL.DOWN PT, R20, R15, 0x2, 0x1f ;  /* 0x08401f000f147f89 */ /* 0x000ea200000e0000 */
[----:B------:R-:W-:Y:S01]  /*9f10*/  ISETP.GT.AND P0, PT, R191, 0x1d, PT ;  /* 0x0000001dbf00780c */ /* 0x000fe20003f04270 */
[----:B------:R-:W-:Y:S01]  /*9f20*/  FMUL.FTZ R3, R128, R204 ;  /* 0x000000cc80037220 */ /* 0x000fe20000410000 */
[----:B------:R-:W-:Y:S01]  /*9f30*/  FMUL.FTZ R190, R190, R133 ;  /* 0x00000085bebe7220 */ /* 0x000fe20000410000 */
[----:B------:R-:W5:Y:S01]  /*9f40*/  SHFL.DOWN PT, R139, R12, 0x2, 0x1f ;  /* 0x08401f000c8b7f89 */ /* 0x000f6200000e0000 */
[----:B------:R-:W-:Y:S01]  /*9f50*/  FMUL.FTZ R214, R215, R214 ;  /* 0x000000d6d7d67220 */ /* 0x000fe20000410000 */
[----:B------:R-:W-:Y:S01]  /*9f60*/  FFMA.FTZ R3, R130, R205, R3 ;  /* 0x000000cd82037223 */ /* 0x000fe20000010003 */
[----:B------:R-:W-:Y:S01]  /*9f70*/  FMUL.FTZ R209, R168, R209 ;  /* 0x000000d1a8d17220 */ /* 0x000fe20000410000 */
[----:B------:R-:W-:Y:S01]  /*9f80*/  FMUL.FTZ R197, R116, R197 ;  /* 0x000000c574c57220 */ /* 0x000fe20000410000 */
[----:B------:R-:W-:Y:S01]  /*9f90*/  FMUL.FTZ R154, R163, R154 ;  /* 0x0000009aa39a7220 */ /* 0x000fe20000410000 */
[-C--:B------:R-:W-:Y:S01]  /*9fa0*/  FFMA.FTZ R50, R65, R3.reuse, R50 ;  /* 0x0000000341327223 */ /* 0x080fe20000010032 */
[----:B------:R-:W-:Y:S01]  /*9fb0*/  FFMA.FTZ R126, R126, R3, R179 ;  /* 0x000000037e7e7223 */ /* 0x000fe200000100b3 */
        /* <DEDUP_REMOVED lines=9> */
[----:B------:R-:W-:Y:S01]  /*a050*/  FFMA.FTZ R202, R123, R202, R2 ;  /* 0x000000ca7bca7223 */ /* 0x000fe20000010002 */
[----:B------:R-:W-:Y:S01]  /*a060*/  FMUL.FTZ R2, R117, R201 ;  /* 0x000000c975027220 */ /* 0x000fe20000410000 */
[----:B------:R-:W-:Y:S01]  /*a070*/  FMUL.FTZ R106, R106, R143 ;  /* 0x0000008f6a6a7220 */ /* 0x000fe20000410000 */
[----:B--2---:R-:W-:Y:S01]  /*a080*/  @!P0 FADD.FTZ R15, R15, R20 ;  /* 0x000000140f0f8221 */ /* 0x004fe20000010000 */
[----:B------:R-:W0:Y:S01]  /*a090*/  SHFL.DOWN PT, R23, R14, 0x4, 0x1f ;  /* 0x08801f000e177f89 */ /* 0x000e2200000e0000 */
[----:B------:R-:W-:Y:S01]  /*a0a0*/  FFMA.FTZ R19, R19, R202, R160 ;  /* 0x000000ca13137223 */ /* 0x000fe200000100a0 */
[----:B------:R-:W-:Y:S01]  /*a0b0*/  FFMA.FTZ R2, R119, R200, R2 ;  /* 0x000000c877027223 */ /* 0x000fe20000010002 */
[----:B-----5:R-:W-:Y:S01]  /*a0c0*/  @!P0 FADD.FTZ R12, R12, R139 ;  /* 0x0000008b0c0c8221 */ /* 0x020fe20000010000 */
[----:B------:R-:W1:Y:S01]  /*a0d0*/  SHFL.DOWN PT, R20, R13, 0x4, 0x1f ;  /* 0x08801f000d147f89 */ /* 0x000e6200000e0000 */
[----:B------:R-:W-:Y:S01]  /*a0e0*/  ISETP.GT.AND P0, PT, R191, 0x1b, PT ;  /* 0x0000001bbf00780c */ /* 0x000fe20003f04270 */
[----:B------:R-:W-:Y:S01]  /*a0f0*/  FADD.FTZ R86, R19, R86 ;  /* 0x0000005613567221 */ /* 0x000fe20000010000 */
[-C--:B------:R-:W-:Y:S01]  /*a100*/  FFMA.FTZ R51, R68, R2.reuse, R51 ;  /* 0x0000000244337223 */ /* 0x080fe20000010033 */
[----:B------:R-:W2:Y:S01]  /*a110*/  SHFL.DOWN PT, R22, R15, 0x4, 0x1f ;  /* 0x08801f000f167f89 */ /* 0x000ea200000e0000 */
[----:B------:R-:W-:Y:S01]  /*a120*/  FFMA.FTZ R174, R115, R2, R174 ;  /* 0x0000000273ae7223 */ /* 0x000fe200000100ae */
[----:B------:R-:W-:Y:S01]  /*a130*/  FMUL.FTZ R2, R111, R195 ;  /* 0x000000c36f027220 */ /* 0x000fe20000410000 */
[----:B------:R-:W-:Y:S01]  /*a140*/  FMUL.FTZ R28, R28, R145 ;  /* 0x000000911c1c7220 */ /* 0x000fe20000410000 */
[----:B------:R-:W5:Y:S01]  /*a150*/  SHFL.DOWN PT, R21, R12, 0x4, 0x1f ;  /* 0x08801f000c157f89 */ /* 0x000f6200000e0000 */
[----:B------:R-:W-:Y:S01]  /*a160*/  FFMA.FTZ R223, R223, R134, R190 ;  /* 0x00000086dfdf7223 */ /* 0x000fe200000100be */
        /* <DEDUP_REMOVED lines=38> */
[----:B------:R-:W-:Y:S01]  /*a3d0*/  FFMA.FTZ R55, R72, R136, R55 ;  /* 0x0000008848377223 */ /* 0x000fe20000010037 */
[----:B0-----:R-:W-:Y:S01]  /*a3e0*/  @!P0 FADD.FTZ R14, R14, R19 ;  /* 0x000000130e0e8221 */ /* 0x001fe20000010000 */
[----:B------:R-:W-:Y:S01]  /*a3f0*/  FADD.FTZ R84, R157, R84 ;  /* 0x000000549d547221 */ /* 0x000fe20000010000 */
        /* <DEDUP_REMOVED lines=48> */
.L_x_14810:
[----:B------:R-:W-:Y:S05]  /*a700*/  BSYNC B0 ;  /* 0x0000000000007941 */ /* 0x000fea0003800000 */
.L_x_14809:
[----:B------:R-:W-:Y:S02]  /*a710*/  UIADD3 UR7, UR7, 0x1, URZ ;  /* 0x0000000107077890 */ /* 0x000fe4000fffe03f */
[----:B------:R-:W-:Y:S02]  /*a720*/  UIADD3 UR8, UP1, UR8, 0x1, URZ ;  /* 0x0000000108087890 */ /* 0x000fe4000ff3e03f */
[----:B------:R-:W-:Y:S02]  /*a730*/  UISETP.GE.AND UP0, UPT, UR7, UR52, UPT ;  /* 0x000000340700728c */ /* 0x000fe4000bf06270 */
[----:B------:R-:W-:-:S04]  /*a740*/  UIADD3.X UR9, URZ, UR9, URZ, UP1, !UPT ;  /* 0x000000093f097290 */ /* 0x000fc80008ffe43f */
[----:B------:R-:W-:-:S13]  /*a750*/  PLOP3.LUT P0, PT, PT, PT, UP0, 0x80, 0x0 ;  /* 0x000000000000781c */ /* 0x000fda0003f0f008 */
[----:B------:R-:W-:Y:S05]  /*a760*/  @!P0 BRA `(.L_x_14811) ;  /* 0xffffff84007c8947 */ /* 0x000fea000383ffff */
.L_x_14732:
        /* <DEDUP_REMOVED lines=15> */
[----:B------:R-:W-:Y:S01]  /*a860*/  LEA R24, R191, UR16, 0x5 ;  /* 0x00000010bf187c11 */ /* 0x000fe2000f8e28ff */
[----:B------:R-:W-:Y:S01]  /*a870*/  USHF.R.S32.HI UR26, URZ, 0x1f, UR10 ;  /* 0x0000001f3f1a7899 */ /* 0x000fe2000801140a */
[----:B------:R-:W-:Y:S01]  /*a880*/  F2FP.BF16.F32.PACK_AB R44, R50, R57 ;  /* 0x00000039322c723e */ /* 0x000fe200000010ff */
[----:B------:R-:W-:Y:S01]  /*a890*/  ULDC.64 UR24, c[0x0][0x390] ;  /* 0x0000e40000187ab9 */ /* 0x000fe20000000a00 */
[----:B------:R-:W-:Y:S01]  /*a8a0*/  UIADD3 UR19, UR19, UR7, URZ ;  /* 0x0000000713137290 */ /* 0x000fe2000fffe03f */
[----:B------:R-:W-:Y:S01]  /*a8b0*/  FADD.FTZ R0, R99, R94 ;  /* 0x0000005e63007221 */ /* 0x000fe20000010000 */
[----:B------:R-:W-:Y:S01]  /*a8c0*/  UIMAD UR7, UR26, UR24, URZ ;  /* 0x000000181a0772a4 */ /* 0x000fe2000f8e023f */
[----:B-1-3--:R-:W-:Y:S01]  /*a8d0*/  F2FP.BF16.F32.PACK_AB R19, R79, R80 ;  /* 0x000000504f13723e */ /* 0x00afe200000010ff */
[----:B------:R-:W-:Y:S01]  /*a8e0*/  UIMAD.WIDE.U32 UR18, UR10, UR24, UR18 ;  /* 0x000000180a1272a5 */ /* 0x000fe2000f8e0012 */
[----:B------:R1:W-:Y:S01]  /*a8f0*/  STS.128 [R24], R4 ;  /* 0x0000000418007388 */ /* 0x0003e20000000c00 */
[----:B------:R-:W-:Y:S01]  /*a900*/  UIMAD UR7, UR10, UR25, UR7 ;  /* 0x000000190a0772a4 */ /* 0x000fe2000f8e0207 */
[----:B------:R-:W-:Y:S01]  /*a910*/  F2FP.BF16.F32.PACK_AB R18, R81, R82 ;  /* 0x000000525112723e */ /* 0x000fe200000010ff */
[----:B------:R-:W-:Y:S01]  /*a920*/  UIADD3 UR14, UP1, UR14, -0x800, URZ ;  /* 0xfffff8000e0e7890 */ /* 0x000fe2000ff3e03f */
        /* <DEDUP_REMOVED lines=36> */
[----:B------:R-:W-:Y:S01]  /*ab70*/  UIADD3 UR6, UR6, 0x1, URZ ;  /* 0x0000000106067890 */ /* 0x000fe2000fffe03f */
[----:B------:R-:W-:Y:S01]  /*ab80*/  FADD.FTZ R86, R87, R86 ;  /* 0x0000005657567221 */ /* 0x000fe20000010000 */
[----:B--2---:R-:W-:Y:S01]  /*ab90*/  STG.E.128 desc[UR20][R2.64], R8 ;  /* 0x0000000802007986 */ /* 0x004fe2000c101d14 */
        /* <DEDUP_REMOVED lines=16> */
[----:B------:R-:W-:Y:S01]  /*aca0*/  UIADD3.X UR49, UR49, -0x1, URZ, UP4, !UPT ;  /* 0xffffffff31317890 */ /* 0x000fe2000a7fe43f */
        /* <DEDUP_REMOVED lines=13> */
.L_x_14730:
        /* <DEDUP_REMOVED lines=28> */
.L_x_14814:
[----:B------:R-:W-:Y:S05]  /*af40*/  BSYNC B0 ;  /* 0x0000000000007941 */ /* 0x000fea0003800000 */
.L_x_14813:
        /* <DEDUP_REMOVED lines=31> */
.L_x_14816:
[----:B0-----:R-:W2:Y:S02]  /*b140*/  S2R R11, SR_TID.X ;  /* 0x00000000000b7919 */ /* 0x001ea40000002100 */
.L_x_14817:
[----:B------:R-:W-:Y:S05]  /*b150*/  BSYNC B0 ;  /* 0x0000000000007941 */ /* 0x000fea0003800000 */
.L_x_14815:
        /* <DEDUP_REMOVED lines=23> */
.L_x_14819:
        /* <DEDUP_REMOVED lines=32> */
.L_x_14818:
[----:B------:R-:W-:Y:S05]  /*b4d0*/  EXIT ;  /* 0x000000000000794d */ /* 0x000fea0003800000 */
.L_x_14820:
        /* <DEDUP_REMOVED lines=10> */
.L_x_18989:


//--------------------- .text._Z25selective_scan_bwd_kernelI32Selective_Scan_bwd_kernel_traitsILi32ELi16ELb1ELb1ELb0ELb1ELb0EN3c108BFloat16ENS1_7complexIfEEEEv12SSMParamsBwd --------------------------
	.section	.text._Z25selective_scan_bwd_kernelI32Selective_Scan_bwd_kernel_traitsILi32ELi16ELb1ELb1ELb0ELb1ELb0EN3c108BFloat16ENS1_7complexIfEEEEv12SSMParamsBwd,"ax",@progbits
	.align	128
        .global         _Z25selective_scan_bwd_kernelI32Selective_Scan_bwd_kernel_traitsILi32ELi16ELb1ELb1ELb0ELb1ELb0EN3c108BFloat16ENS1_7complexIfEEEEv12SSMParamsBwd
        .type           _Z25selective_scan_bwd_kernelI32Selective_Scan_bwd_kernel_traitsILi32ELi16ELb1ELb1ELb0ELb1ELb0EN3c108BFloat16ENS1_7complexIfEEEEv12SSMParamsBwd,@function
        .size           _Z25selective_scan_bwd_kernelI32Selective_Scan_bwd_kernel_traitsILi32ELi16ELb1ELb1ELb0ELb1ELb0EN3c108BFloat16ENS1_7complexIfEEEEv12SSMParamsBwd,(.L_x_18990 - _Z25selective_scan_bwd_kernelI32Selective_Scan_bwd_kernel_traitsILi32ELi16ELb1ELb1ELb0ELb1ELb0EN3c108BFloat16ENS1_7complexIfEEEEv12SSMParamsBwd)
        .other          _Z25selective_scan_bwd_kernelI32Selective_Scan_bwd_kernel_traitsILi32ELi16ELb1ELb1ELb0ELb1ELb0EN3c108BFloat16ENS1_7complexIfEEEEv12SSMParamsBwd,@"STO_CUDA_ENTRY STV_DEFAULT"
_Z25selective_scan_bwd_kernelI32Selective_Scan_bwd_kernel_traitsILi32ELi16ELb1ELb1ELb0ELb1ELb0EN3c108BFloat16ENS1_7complexIfEEEEv12SSMParamsBwd:
.text._Z25selective_scan_bwd_kernelI32Selective_Scan_bwd_kernel_traitsILi32ELi16ELb1ELb1ELb0ELb1ELb0EN3c108BFloat16ENS1_7complexIfEEEEv12SSMParamsBwd:
        /* <DEDUP_REMOVED lines=105> */
[----:B------:R-:W-:Y:S02]  /*0690*/  UISETP.GE.AND UP2, UPT, UR12, URZ, UPT ;  /* 0x0000003f0c00728c */ /* 0x000fe4000bf46270 */
[----:B------:R-:W-:-:S02]  /*06a0*/  USHF.R.S32.HI UR21, URZ, 0x1f, UR20 ;  /* 0x0000001f3f157899 */ /* 0x000fc40008011414 */
[----:B------:R-:W-:-:S03]  /*06b0*/  UIADD3 UR15, UP5, UR20, UR4, URZ ;  /* 0x00000004140f7290 */ /* 0x000fc6000ffbe03f */
[----:B------:R-:W-:Y:S02]  /*06c0*/  @UP3 UIADD3 UR27, UR27, 0x1, URZ ;  /* 0x000000011b1b3890 */ /* 0x000fe4000fffe03f */
[----:B------:R-:W-:Y:S02]  /*06d0*/  UIADD3.X UR5, UR21, UR5, UR30, UP5, !UPT ;  /* 0x0000000515057290 */ /* 0x000fe4000affe41e */
[----:B------:R-:W-:Y:S02]  /*06e0*/  ULEA UR49, UP4, UR15, UR24, 0x1 ;  /* 0x000000180f317291 */ /* 0x000fe4000f88083f */
[----:B------:R-:W-:Y:S02]  /*06f0*/  UIADD3 UR4, UP3, UR20, UR18, URZ ;  /* 0x0000001214047290 */ /* 0x000fe4000ff7e03f */
[----:B------:R-:W-:Y:S01]  /*0700*/  ULEA.HI.X UR15, UR15, UR25, UR5, 0x1, UP4 ;  /* 0x000000190f0f7291 */ /* 0x000fe2000a0f0c05 */
[----:B------:R-:W-:Y:S02]  /*0710*/  UMOV UR12, UR27 ;  /* 0x0000001b000c7c82 */ /* 0x000fe40008000000 */
[----:B------:R-:W-:Y:S01]  /*0720*/  ULDC.64 UR24, c[0x0][0x2f8] ;  /* 0x0000be0000187ab9 */ /* 0x000fe20000000a00 */
[----:B------:R-:W-:-:S02]  /*0730*/  UIADD3.X UR19, UR21, UR19, UR26, UP3, !UPT ;  /* 0x0000001315137290 */ /* 0x000fc40009ffe41a */
[----:B------:R-:W-:Y:S02]  /*0740*/  @!UP2 UIADD3 UR12, -UR12, URZ, URZ ;  /* 0x0000003f0c0ca290 */ /* 0x000fe4000fffe13f */
[----:B------:R-:W-:Y:S02]  /*0750*/  ULEA UR18, UP3, UR4, UR24, 0x1 ;  /* 0x0000001804127291 */ /* 0x000fe4000f86083f */
[----:B------:R-:W-:Y:S02]  /*0760*/  @!UP1 ULOP3.LUT UR12, URZ, UR28, URZ, 0x33, !UPT ;  /* 0x0000001c3f0c9292 */ /* 0x000fe4000f8e333f */
[----:B------:R-:W-:Y:S02]  /*0770*/  UIADD3 UR20, UP2, UR20, UR16, URZ ;  /* 0x0000001014147290 */ /* 0x000fe4000ff5e03f */
[----:B------:R-:W-:Y:S02]  /*0780*/  ULEA.HI.X UR19, UR4, UR25, UR19, 0x1, UP3 ;  /* 0x0000001904137291 */ /* 0x000fe400098f0c13 */
[----:B------:R-:W-:Y:S01]  /*0790*/  USHF.R.S32.HI UR14, URZ, 0x1f, UR12 ;  /* 0x0000001f3f0e7899 */ /* 0x000fe2000801140c */
[----:B------:R-:W-:Y:S01]  /*07a0*/  ULDC.64 UR4, c[0x0][0x3b8] ;  /* 0x0000ee0000047ab9 */ /* 0x000fe20000000a00 */
[----:B------:R-:W-:Y:S01]  /*07b0*/  ULDC.64 UR24, c[0x0][0x258] ;  /* 0x0000960000187ab9 */ /* 0x000fe20000000a00 */
[----:B------:R-:W-:-:S02]  /*07c0*/  UIADD3.X UR50, UR21, UR17, UR29, UP2, !UPT ;  /* 0x0000001115327290 */ /* 0x000fc400097fe41d */
[----:B------:R-:W-:Y:S02]  /*07d0*/  ULEA UR51, UP1, UR20, UR4, 0x1 ;  /* 0x0000000414337291 */ /* 0x000fe4000f82083f */
[----:B------:R-:W-:Y:S02]  /*07e0*/  UIMAD UR4, UR14, UR24, URZ ;  /* 0x000000180e0472a4 */ /* 0x000fe4000f8e023f */
[----:B------:R-:W-:Y:S02]  /*07f0*/  ULEA.HI.X UR50, UR20, UR5, UR50, 0x1, UP1 ;  /* 0x0000000514327291 */ /* 0x000fe400088f0c32 */
[----:B------:R-:W-:Y:S02]  /*0800*/  UIMAD.WIDE.U32 UR16, UR12, UR24, UR8 ;  /* 0x000000180c1072a5 */ /* 0x000fe4000f8e0008 */
[----:B------:R-:W-:Y:S02]  /*0810*/  UIMAD UR21, UR12, UR25, UR4 ;  /* 0x000000190c1572a4 */ /* 0x000fe4000f8e0204 */
[----:B------:R-:W-:Y:S01]  /*0820*/  ULEA UR20, UR13, 0xfffffc00, 0xa ;  /* 0xfffffc000d147891 */ /* 0x000fe2000f8e503f */
[----:B------:R-:W-:Y:S01]  /*0830*/  @UP0 ULDC UR14, c[0x0][0x214] ;  /* 0x00008500000e0ab9 */ /* 0x000fe20000000800 */
[----:B------:R-:W-:-:S02]  /*0840*/  UIADD3 UR21, UR17, UR21, URZ ;  /* 0x0000001511157290 */ /* 0x000fc4000fffe03f */
[----:B------:R-:W-:Y:S02]  /*0850*/  UIADD3 UR16, UP2, UR20, UR16, URZ ;  /* 0x0000001014107290 */ /* 0x000fe4000ff5e03f */
[----:B------:R-:W-:Y:S02]  /*0860*/  @UP0 UIMAD UR14, UR11, UR14, UR10 ;  /* 0x0000000e0b0e02a4 */ /* 0x000fe4000f8e020a */
[----:B------:R-:W-:Y:S01]  /*0870*/  UISETP.GE.AND UP1, UPT, UR13, 0x1, UPT ;  /* 0x000000010d00788c */ /* 0x000fe2000bf26270 */
[----:B------:R-:W-:Y:S01]  /*0880*/  ULDC.64 UR8, c[0x0][0x2d8] ;  /* 0x0000b60000087ab9 */ /* 0x000fe20000000a00 */
[----:B------:R-:W-:Y:S02]  /*0890*/  ULEA.HI.X.SX32 UR20, UR20, UR21, 0x1, UP2 ;  /* 0x0000001514147291 */ /* 0x000fe400090f0e3f */
        /* <DEDUP_REMOVED lines=25> */
.L_x_14934:
[----:B------:R-:W-:Y:S01]  /*0a30*/  BAR.SYNC.DEFER_BLOCKING 0x0 ;  /* 0x0000000000007b1d */ /* 0x000fe20000010000 */
[----:B0-----:R-:W-:Y:S02]  /*0a40*/  MOV R2, UR49 ;  /* 0x0000003100027c02 */ /* 0x001fe40008000f00 */
[----:B------:R-:W-:Y:S02]  /*0a50*/  MOV R3, UR14 ;  /* 0x0000000e00037c02 */ /* 0x000fe40008000f00 */
[----:B------:R-:W-:-:S03]  /*0a60*/  LOP3.LUT R98, R99, 0x1f, R102, 0xf8, !PT ;  /* 0x0000001f63627812 */ /* 0x000fc600078ef866 */
[----:B------:R-:W0:Y:S02]  /*0a70*/  S2UR UR7, SR_CgaCtaId ;  /* 0x00000000000779c3 */ /* 0x000e240000008800 */
[----:B------:R-:W-:Y:S01]  /*0a80*/  IMAD.WIDE R2, R98, 0x10, R2 ;  /* 0x0000001062027825 */ /* 0x000fe200078e0202 */
[----:B------:R-:W-:Y:S01]  /*0a90*/  UMOV UR17, 0x400 ;  /* 0x0000040000117882 */ /* 0x000fe20000000000 */
[----:B------:R-:W-:-:S04]  /*0aa0*/  HFMA2.MMA R17, -RZ, RZ, 0, 9.5367431640625e-07 ;  /* 0x00000010ff117435 */ /* 0x000fc800000001ff */
[----:B------:R-:W1:Y:S01]  /*0ab0*/  LDC R27, c[0x0][0x21c] ;  /* 0x00008700ff1b7b82 */ /* 0x000e620000000800 */
        /* <DEDUP_REMOVED lines=23> */
[----:B------:R-:W4:Y:S04]  /*0c30*/  LDG.E.128 R40, desc[UR22][R2.64] ;  /* 0x0000001602287981 */ /* 0x000f28000c1e1d00 */
[----:B------:R5:W4:Y:S01]  /*0c40*/  LDG.E.128 R44, desc[UR22][R2.64+0x200] ;  /* 0x00020016022c7981 */ /* 0x000b22000c1e1d00 */
[C---:B0-----:R-:W-:Y:S01]  /*0c50*/  SHF.L.U32 R26, R8.reuse, 0x10, RZ ;  /* 0x00000010081a7819 */ /* 0x041fe200000006ff */
[----:B------:R-:W-:Y:S01]  /*0c60*/  BSSY B0, `(.L_x_14822) ;  /* 0x0000068000007945 */ /* 0x000fe20003800000 */
[----:B------:R-:W-:-:S02]  /*0c70*/  PRMT R25, R8, 0x7632, R25 ;  /* 0x0000763208197816 */ /* 0x000fc40000000019 */
[C---:B--2---:R-:W-:Y:S02]  /*0c80*/  SHF.L.U32 R96, R20.reuse, 0x10, RZ ;  /* 0x0000001014607819 */ /* 0x044fe400000006ff */
[----:B------:R-:W-:Y:S02]  /*0c90*/  SHF.L.U32 R25, R25, 0x10, RZ ;  /* 0x0000001019197819 */ /* 0x000fe400000006ff */
[----:B------:R-:W-:Y:S01]  /*0ca0*/  PRMT R20, R20, 0x7632, R20 ;  /* 0x0000763214147816 */ /* 0x000fe20000000014 */
[----:B------:R-:W-:Y:S01]  /*0cb0*/  FADD.FTZ R96, R96, UR5 ;  /* 0x0000000560607e21 */ /* 0x000fe20008010000 */
[----:B-----5:R-:W-:Y:S02]  /*0cc0*/  PRMT R3, R9, 0x7632, R3 ;  /* 0x0000763209037816 */ /* 0x020fe40000000003 */
[----:B------:R-:W-:Y:S02]  /*0cd0*/  SHF.L.U32 R95, R21, 0x10, RZ ;  /* 0x00000010155f7819 */ /* 0x000fe400000006ff */
[----:B------:R-:W-:-:S02]  /*0ce0*/  FSETP.GTU.FTZ.AND P2, PT, R96, 20, PT ;  /* 0x41a000006000780b */ /* 0x000fc40003f5c000 */
[----:B------:R-:W-:Y:S01]  /*0cf0*/  SHF.L.U32 R94, R22, 0x10, RZ ;  /* 0x00000010165e7819 */ /* 0x000fe200000006ff */
[----:B------:R-:W-:Y:S01]  /*0d00*/  FADD.FTZ R95, R95, UR5 ;  /* 0x000000055f5f7e21 */ /* 0x000fe20008010000 */
[----:B------:R-:W-:Y:S02]  /*0d10*/  SHF.L.U32 R93, R23, 0x10, RZ ;  /* 0x00000010175d7819 */ /* 0x000fe400000006ff */
[----:B---3--:R-:W-:Y:S01]  /*0d20*/  SHF.L.U32 R92, R12, 0x10, RZ ;  /* 0x000000100c5c7819 */ /* 0x008fe200000006ff */
[----:B------:R-:W-:Y:S01]  /*0d30*/  FADD.FTZ R94, R94, UR5 ;  /* 0x000000055e5e7e21 */ /* 0x000fe20008010000 */
[----:B------:R-:W-:Y:S01]  /*0d40*/  SHF.L.U32 R20, R20, 0x10, RZ ;  /* 0x0000001014147819 */ /* 0x000fe200000006ff */
[----:B------:R-:W-:Y:S01]  /*0d50*/  FADD.FTZ R93, R93, UR5 ;  /* 0x000000055d5d7e21 */ /* 0x000fe20008010000 */
[----:B------:R-:W-:Y:S01]  /*0d60*/  SHF.L.U32 R89, R13, 0x10, RZ ;  /* 0x000000100d597819 */ /* 0x000fe200000006ff */
[----:B------:R-:W-:Y:S01]  /*0d70*/  FADD.FTZ R92, R92, UR5 ;  /* 0x000000055c5c7e21 */ /* 0x000fe20008010000 */
[----:B------:R-:W-:Y:S01]  /*0d80*/  PRMT R21, R21, 0x7632, R21 ;  /* 0x0000763215157816 */ /* 0x000fe20000000015 */
[----:B------:R-:W-:Y:S01]  /*0d90*/  FADD.FTZ R91, R20, UR5 ;  /* 0x00000005145b7e21 */ /* 0x000fe20008010000 */
[----:B-1----:R-:W-:Y:S01]  /*0da0*/  ISETP.GE.AND P5, PT, R27, 0x1, PT ;  /* 0x000000011b00780c */ /* 0x002fe20003fa6270 */
[----:B------:R-:W-:Y:S01]  /*0db0*/  FADD.FTZ R89, R89, UR5 ;  /* 0x0000000559597e21 */ /* 0x000fe20008010000 */
[----:B------:R-:W-:-:S02]  /*0dc0*/  FSETP.GTU.FTZ.AND P1, PT, R95, 20, PT ;  /* 0x41a000005f00780b */ /* 0x000fc40003f3c000 */
[----:B------:R-:W-:Y:S02]  /*0dd0*/  FSETP.GTU.FTZ.AND P0, PT, R94, 20, PT ;  /* 0x41a000005e00780b */ /* 0x000fe40003f1c000 */
[----:B------:R-:W-:Y:S02]  /*0de0*/  FSETP.GTU.FTZ.AND P4, PT, R93, 20, PT ;  /* 0x41a000005d00780b */ /* 0x000fe40003f9c000 */
[----:B------:R-:W-:Y:S02]  /*0df0*/  FSETP.GTU.FTZ.AND P3, PT, R92, 20, PT ;  /* 0x41a000005c00780b */ /* 0x000fe40003f7c000 */
[----:B------:R-:W-:Y:S02]  /*0e00*/  FSETP.GTU.FTZ.AND P6, PT, R91, 20, PT ;  /* 0x41a000005b00780b */ /* 0x000fe40003fdc000 */
[----:B------:R-:W-:Y:S02]  /*0e10*/  PRMT R20, R5, 0x7632, R20 ;  /* 0x0000763205147816 */ /* 0x000fe40000000014 */
[----:B------:R-:W-:Y:S01]  /*0e20*/  SHF.L.U32 R21, R21, 0x10, RZ ;  /* 0x0000001015157819 */ /* 0x000fe200000006ff */
[----:B----4-:R-:W-:Y:S04]  /*0e30*/  STS.128 [R97], R40 ;  /* 0x0000002861007388 */ /* 0x010fe80000000c00 */
[----:B------:R-:W-:Y:S01]  /*0e40*/  STS.128 [R97+0x200], R44 ;  /* 0x0002002c61007388 */ /* 0x000fe20000000c00 */
[----:B------:R-:W-:-:S03]  /*0e50*/  NOP ;  /* 0x0000000000007918 */ /* 0x000fc60000000000 */
[----:B------:R-:W0:Y:S04]  /*0e60*/  LDS.128 R32, [R24] ;  /* 0x0000000018207984 */ /* 0x000e280000000c00 */
[----:B------:R1:W2:Y:S02]  /*0e70*/  LDS.128 R16, [R24+0x10] ;  /* 0x0000100018107984 */ /* 0x0002a40000000c00 */
[----:B-1----:R-:W-:Y:S02]  /*0e80*/  SHF.L.U32 R24, R3, 0x10, RZ ;  /* 0x0000001003187819 */ /* 0x002fe400000006ff */
[C---:B0-----:R-:W-:Y:S02]  /*0e90*/  SHF.L.U32 R0, R32.reuse, 0x10, RZ ;  /* 0x0000001020007819 */ /* 0x041fe400000006ff */
[----:B------:R-:W-:-:S02]  /*0ea0*/  PRMT R48, R32, 0x7632, R48 ;  /* 0x0000763220307816 */ /* 0x000fc40000000030 */
[----:B------:R-:W-:Y:S01]  /*0eb0*/  SHF.L.U32 R47, R33, 0x10, RZ ;  /* 0x00000010212f7819 */ /* 0x000fe200000006ff */
[----:B------:R-:W-:Y:S01]  /*0ec0*/  FFMA.FTZ R101, R0, R26, R101 ;  /* 0x0000001a00657223 */ /* 0x000fe20000010065 */
[----:B------:R-:W-:Y:S02]  /*0ed0*/  SHF.L.U32 R48, R48, 0x10, RZ ;  /* 0x0000001030307819 */ /* 0x000fe400000006ff */
[----:B------:R-:W-:Y:S02]  /*0ee0*/  SHF.L.U32 R26, R9, 0x10, RZ ;  /* 0x00000010091a7819 */ /* 0x000fe400000006ff */
[----:B------:R-:W-:Y:S01]  /*0ef0*/  PRMT R46, R33, 0x7632, R46 ;  /* 0x00007632212e7816 */ /* 0x000fe2000000002e */
[----:B------:R-:W-:Y:S01]  /*0f00*/  FFMA.FTZ R2, R48, R25, R101 ;  /* 0x0000001930027223 */ /* 0x000fe20000010065 */
[----:B------:R-:W-:Y:S02]  /*0f10*/  SHF.L.U32 R25, R10, 0x10, RZ ;  /* 0x000000100a197819 */ /* 0x000fe400000006ff */
[----:B------:R-:W-:Y:S01]  /*0f20*/  SHF.L.U32 R46, R46, 0x10, RZ ;  /* 0x000000102e2e7819 */ /* 0x000fe200000006ff */
[----:B------:R-:W-:Y:S01]  /*0f30*/  FFMA.FTZ R3, R47, R26, R2 ;  /* 0x0000001a2f037223 */ /* 0x000fe20000010002 */
[----:B------:R-:W-:-:S02]  /*0f40*/  SHF.L.U32 R45, R34, 0x10, RZ ;  /* 0x00000010222d7819 */ /* 0x000fc400000006ff */
[----:B------:R-:W-:Y:S01]  /*0f50*/  PRMT R2, R10, 0x7632, R2 ;  /* 0x000076320a027816 */ /* 0x000fe20000000002 */
[----:B------:R-:W-:Y:S01]  /*0f60*/  FFMA.FTZ R24, R46, R24, R3 ;  /* 0x000000182e187223 */ /* 0x000fe20000010003 */
[----:B------:R-:W-:Y:S02]  /*0f70*/  PRMT R44, R34, 0x7632, R44 ;  /* 0x00007632222c7816 */ /* 0x000fe4000000002c */
[----:B------:R-:W-:Y:S01]  /*0f80*/  SHF.L.U32 R2, R2, 0x10, RZ ;  /* 0x0000001002027819 */ /* 0x000fe200000006ff */
[----:B------:R-:W-:Y:S01]  /*0f90*/  FFMA.FTZ R25, R45, R25, R24 ;  /* 0x000000192d197223 */ /* 0x000fe20000010018 */
[----:B------:R-:W-:Y:S02]  /*0fa0*/  SHF.L.U32 R44, R44, 0x10, RZ ;  /* 0x000000102c2c7819 */ /* 0x000fe400000006ff */
[C---:B------:R-:W-:Y:S02]  /*0fb0*/  SHF.L.U32 R43, R35.reuse, 0x10, RZ ;  /* 0x00000010232b7819 */ /* 0x040fe400000006ff */
[----:B------:R-:W-:Y:S01]  /*0fc0*/  PRMT R42, R35, 0x7632, R42 ;  /* 0x00007632232a7816 */ /* 0x000fe2000000002a */
[----:B------:R-:W-:Y:S01]  /*0fd0*/  FFMA.FTZ R2, R44, R2, R25 ;  /* 0x000000022c027223 */ /* 0x000fe20000010019 */
[----:B------:R-:W-:-:S02]  /*0fe0*/  PRMT R3, R11, 0x7632, R3 ;  /* 0x000076320b037816 */ /* 0x000fc40000000003 */
[----:B------:R-:W-:Y:S02]  /*0ff0*/  SHF.L.U32 R24, R11, 0x10, RZ ;  /* 0x000000100b187819 */ /* 0x000fe400000006ff */
[----:B------:R-:W-:Y:S02]  /*1000*/  SHF.L.U32 R25, R3, 0x10, RZ ;  /* 0x0000001003197819 */ /* 0x000fe400000006ff */
[----:B------:R-:W-:Y:S01]  /*1010*/  SHF.L.U32 R42, R42, 0x10, RZ ;  /* 0x000000102a2a7819 */ /* 0x000fe200000006ff */
[----:B------:R-:W-:Y:S01]  /*1020*/  FFMA.FTZ R3, R43, R24, R2 ;  /* 0x000000182b037223 */ /* 0x000fe20000010002 */
[C---:B------:R-:W-:Y:S02]  /*1030*/  SHF.L.U32 R26, R4.reuse, 0x10, RZ ;  /* 0x00000010041a7819 */ /* 0x040fe400000006ff */
[----:B------:R-:W-:Y:S01]  /*1040*/  PRMT R24, R4, 0x7632, R24 ;  /* 0x0000763204187816 */ /* 0x000fe20000000018 */
[----:B------:R-:W-:Y:S01]  /*1050*/  FFMA.FTZ R2, R42, R25, R3 ;  /* 0x000000192a027223 */ /* 0x000fe20000010003 */
[----:B--2---:R-:W-:-:S02]  /*1060*/  SHF.L.U32 R41, R16, 0x10, RZ ;  /* 0x0000001010297819 */ /* 0x004fc400000006ff */
[----:B------:R-:W-:Y:S02]  /*1070*/  PRMT R40, R16, 0x7632, R40 ;  /* 0x0000763210287816 */ /* 0x000fe40000000028 */
[----:B------:R-:W-:Y:S01]  /*1080*/  SHF.L.U32 R24, R24, 0x10, RZ ;  /* 0x0000001018187819 */ /* 0x000fe200000006ff */
[----:B------:R-:W-:Y:S01]  /*1090*/  FFMA.FTZ R3, R41, R26, R2 ;  /* 0x0000001a29037223 */ /* 0x000fe20000010002 */
[----:B------:R-:W-:Y:S02]  /*10a0*/  SHF.L.U32 R40, R40, 0x10, RZ ;  /* 0x0000001028287819 */ /* 0x000fe400000006ff */
        /* <DEDUP_REMOVED lines=35> */
.L_x_14823:
[----:B------:R-:W-:Y:S05]  /*12e0*/  BSYNC B0 ;  /* 0x0000000000007941 */ /* 0x000fea0003800000 */
.L_x_14822:
        /* <DEDUP_REMOVED lines=40> */
.L_x_14825:
[----:B------:R-:W-:Y:S05]  /*1570*/  BSYNC B0 ;  /* 0x0000000000007941 */ /* 0x000fea0003800000 */
.L_x_14824:
        /* <DEDUP_REMOVED lines=39> */
.L_x_14827:
[----:B------:R-:W-:Y:S05]  /*17f0*/  BSYNC B0 ;  /* 0x0000000000007941 */ /* 0x000fea0003800000 */
.L_x_14826:
        /* <DEDUP_REMOVED lines=40> */
.L_x_14829:
[----:B------:R-:W-:Y:S05]  /*1a80*/  BSYNC B0 ;  /* 0x0000000000007941 */ /* 0x000fea0003800000 */
.L_x_14828:
        /* <DEDUP_REMOVED lines=40> */
.L_x_14831:
[----:B------:R-:W-:Y:S05]  /*1d10*/  BSYNC B0 ;  /* 0x0000000000007941 */ /* 0x000fea0003800000 */
.L_x_14830:
        /* <DEDUP_REMOVED lines=40> */
.L_x_14833:
[----:B------:R-:W-:Y:S05]  /*1fa0*/  BSYNC B0 ;  /* 0x0000000000007941 */ /* 0x000fea0003800000 */
.L_x_14832:
        /* <DEDUP_REMOVED lines=40> */
.L_x_14835:
[----:B------:R-:W-:Y:S05]  /*2230*/  BSYNC B0 ;  /* 0x0000000000007941 */ /* 0x000fea0003800000 */
.L_x_14834:
        /* <DEDUP_REMOVED lines=40> */
.L_x_14837:
[----:B------:R-:W-:Y:S05]  /*24c0*/  BSYNC B0 ;  /* 0x0000000000007941 */ /* 0x000fea0003800000 */
.L_x_14836:
        /* <DEDUP_REMOVED lines=38> */
.L_x_14839:
[----:B------:R-:W-:Y:S05]  /*2730*/  BSYNC B0 ;  /* 0x0000000000007941 */ /* 0x000fea0003800000 */
.L_x_14838:
        /* <DEDUP_REMOVED lines=39> */
.L_x_14841:
[----:B------:R-:W-:Y:S05]  /*29b0*/  BSYNC B0 ;  /* 0x0000000000007941 */ /* 0x000fea0003800000 */
.L_x_14840:
        /* <DEDUP_REMOVED lines=37> */
.L_x_14843:
[----:B------:R-:W-:Y:S05]  /*2c10*/  BSYNC B0 ;  /* 0x0000000000007941 */ /* 0x000fea0003800000 */
.L_x_14842:
        /* <DEDUP_REMOVED lines=33> */
.L_x_14845:
[----:B------:R-:W-:Y:S05]  /*2e30*/  BSYNC B0 ;  /* 0x0000000000007941 */ /* 0x000fea0003800000 */
.L_x_14844:
        /* <DEDUP_REMOVED lines=33> */
.L_x_14847:
[----:B------:R-:W-:Y:S05]  /*3050*/  BSYNC B0 ;  /* 0x0000000000007941 */ /* 0x000fea0003800000 */
.L_x_14846:
        /* <DEDUP_REMOVED lines=33> */
.L_x_14849:
[----:B------:R-:W-:Y:S05]  /*3270*/  BSYNC B0 ;  /* 0x0000000000007941 */ /* 0x000fea0003800000 */
.L_x_14848:
        /* <DEDUP_REMOVED lines=33> */
.L_x_14851:
[----:B------:R-:W-:Y:S05]  /*3490*/  BSYNC B0 ;  /* 0x0000000000007941 */ /* 0x000fea0003800000 */
.L_x_14850:
        /* <DEDUP_REMOVED lines=33> */
.L_x_14853:
[----:B------:R-:W-:Y:S05]  /*36b0*/  BSYNC B0 ;  /* 0x0000000000007941 */ /* 0x000fea0003800000 */
.L_x_14852:
        /* <DEDUP_REMOVED lines=52> */
.L_x_14933:
        /* <DEDUP_REMOVED lines=116> */
[C---:B------:R-:W-:Y:S02]  /*4140*/  FMUL.FTZ R33, R105.reuse, R87 ;  /* 0x0000005769217220 */ /* 0x040fe40000410000 */
        /* <DEDUP_REMOVED lines=17> */
[C---:B------:R-:W-:Y:S01]  /*4260*/  FMUL.FTZ R12, R105.reuse, R92 ;  /* 0x0000005c690c7220 */ /* 0x040fe20000410000 */
        /* <DEDUP_REMOVED lines=11> */
[----:B------:R-:W-:Y:S02]  /*4320*/  FMUL.FTZ R2, R105, R86 ;  /* 0x0000005669027220 */ /* 0x000fe40000410000 */
        /* <DEDUP_REMOVED lines=21> */
[----:B0-----:R-:W-:Y:S01]  /*4480*/  FMUL.FTZ R31, R105, R95 ;  /* 0x0000005f691f7220 */ /* 0x001fe20000410000 */
        /* <DEDUP_REMOVED lines=9> */
[C---:B------:R-:W-:Y:S01]  /*4520*/  FMUL.FTZ R108, R105.reuse, R88 ;  /* 0x00000058696c7220 */ /* 0x040fe20000410000 */
[----:B------:R-:W-:Y:S01]  /*4530*/  FMUL.FTZ R112, R105, R85 ;  /* 0x0000005569707220 */ /* 0x000fe20000410000 */
[----:B------:R-:W-:-:S04]  /*4540*/  @!P2 IMAD.WIDE R106, R107, R106, UR20 ;  /* 0x000000146b6aae25 */ /* 0x000fc8000f8e026a */
[----:B0-----:R-:W-:Y:S01]  /*4550*/  FMUL.FTZ R103, R3, R161 ;  /* 0x000000a103677220 */ /* 0x001fe20000410000 */
[C---:B-1----:R-:W-:Y:S01]  /*4560*/  FMUL.FTZ R160, R31.reuse, R160 ;  /* 0x000000a01fa07220 */ /* 0x042fe20000410000 */
[----:B------:R-:W-:Y:S01]  /*4570*/  FMUL.FTZ R159, R31, R110 ;  /* 0x0000006e1f9f7220 */ /* 0x000fe20000410000 */
[----:B------:R-:W-:Y:S01]  /*4580*/  CS2R R30, SRZ ;  /* 0x00000000001e7805 */ /* 0x000fe2000001ff00 */
[----:B------:R-:W-:Y:S01]  /*4590*/  BAR.SYNC.DEFER_BLOCKING 0x0 ;  /* 0x0000000000007b1d */ /* 0x000fe20000010000 */
[C---:B------:R-:W-:Y:S01]  /*45a0*/  FMUL.FTZ R110, R105.reuse, R77 ;  /* 0x0000004d696e7220 */ /* 0x040fe20000410000 */
        /* <DEDUP_REMOVED lines=44> */
[-C--:B------:R-:W-:Y:S01]  /*4870*/  FMUL.FTZ R113, R153, R114.reuse ;  /* 0x0000007299717220 */ /* 0x080fe20000410000 */
[----:B------:R-:W-:Y:S01]  /*4880*/  SHF.L.U32 R106, R106, 0x10, RZ ;  /* 0x000000106a6a7819 */ /* 0x000fe200000006ff */
[----:B------:R-:W-:Y:S01]  /*4890*/  FMUL.FTZ R13, R161, R187 ;  /* 0x000000bba10d7220 */ /* 0x000fe20000410000 */
        /* <DEDUP_REMOVED lines=19> */
[----:B------:R-:W-:Y:S01]  /*49d0*/  FFMA.FTZ R13, R160, R12, -R13 ;  /* 0x0000000ca00d7223 */ /* 0x000fe2000001080d */
[----:B------:R-:W-:Y:S01]  /*49e0*/  FMUL.FTZ R231, R116, R95 ;  /* 0x0000005f74e77220 */ /* 0x000fe20000410000 */
        /* <DEDUP_REMOVED lines=12> */
[C---:B------:R-:W-:Y:S01]  /*4ab0*/  FFMA.FTZ R12, R158.reuse, R12, R109 ;  /* 0x0000000c9e0c7223 */ /* 0x040fe2000001006d */
[----:B------:R-:W-:Y:S01]  /*4ac0*/  FMUL.FTZ R149, R149, R120 ;  /* 0x0000007895957220 */ /* 0x000fe20000410000 */
[----:B------:R-:W-:Y:S01]  /*4ad0*/  SHF.L.U32 R111, R15, 0x10, RZ ;  /* 0x000000100f6f7819 */ /* 0x000fe200000006ff */
[-C--:B------:R-:W-:Y:S01]  /*4ae0*/  FMUL.FTZ R170, R107, R90.reuse ;  /* 0x0000005a6baa7220 */ /* 0x080fe20000410000 */
        /* <DEDUP_REMOVED lines=8> */
[----:B------:R-:W-:Y:S01]  /*4b70*/  FMUL.FTZ R15, R155, R12 ;  /* 0x0000000c9b0f7220 */ /* 0x000fe20000410000 */
        /* <DEDUP_REMOVED lines=19> */
[-C--:B------:R-:W-:Y:S01]  /*4cb0*/  FFMA.FTZ R15, R154, R13.reuse, R15 ;  /* 0x0000000d9a0f7223 */ /* 0x080fe2000001000f */
[----:B------:R-:W-:Y:S01]  /*4cc0*/  SHF.L.U32 R124, R17, 0x10, RZ ;  /* 0x00000010117c7819 */ /* 0x000fe200000006ff */
[----:B------:R-:W-:Y:S01]  /*4cd0*/  FMUL.FTZ R13, R153, R13 ;  /* 0x0000000d990d7220 */ /* 0x000fe20000410000 */
[-C--:B------:R-:W-:Y:S01]  /*4ce0*/  FMUL.FTZ R165, R118, R87.reuse ;  /* 0x0000005776a57220 */ /* 0x080fe20000410000 */
        /* <DEDUP_REMOVED lines=45> */
[CC--:B------:R-:W-:Y:S01]  /*4fc0*/  FFMA.FTZ R12, R148.reuse, R15.reuse, -R13 ;  /* 0x0000000f940c7223 */ /* 0x0c0fe2000001080d */
        /* <DEDUP_REMOVED lines=23> */
[C---:B------:R-:W-:Y:S01]  /*5140*/  FMUL.FTZ R21, R141.reuse, R17 ;  /* 0x000000118d157220 */ /* 0x040fe20000410000 */
[----:B------:R-:W-:Y:S01]  /*5150*/  FMUL.FTZ R181, R130, R83 ;  /* 0x0000005382b57220 */ /* 0x000fe20000410000 */
[----:B------:R-:W-:Y:S01]  /*5160*/  PRMT R20, R22, 0x7632, R20 ;  /* 0x0000763216147816 */ /* 0x000fe20000000014 */
[----:B------:R-:W-:Y:S01]  /*5170*/  FFMA.FTZ R12, R128, R179, R12 ;  /* 0x000000b3800c7223 */ /* 0x000fe2000001000c */
[----:B------:R-:W-:Y:S01]  /*5180*/  FFMA.FTZ R21, R142, R171, -R21 ;  /* 0x000000ab8e157223 */ /* 0x000fe20000010815 */
[----:B------:R-:W-:Y:S01]  /*5190*/  FFMA.FTZ R13, R128, R181, R13 ;  /* 0x000000b5800d7223 */ /* 0x000fe2000001000d */
[----:B------:R-:W-:Y:S01]  /*51a0*/  FMUL.FTZ R171, R141, R171 ;  /* 0x000000ab8dab7220 */ /* 0x000fe20000410000 */
[----:B------:R-:W-:Y:S01]  /*51b0*/  SHF.L.U32 R20, R20, 0x10, RZ ;  /* 0x0000001014147819 */ /* 0x000fe200000006ff */
[CC--:B------:R-:W-:Y:S01]  /*51c0*/  FMUL.FTZ R14, R143.reuse, R12.reuse ;  /* 0x0000000c8f0e7220 */ /* 0x0c0fe20000410000 */
[----:B------:R-:W-:Y:S01]  /*51d0*/  FMUL.FTZ R15, R143, R13 ;  /* 0x0000000d8f0f7220 */ /* 0x000fe20000410000 */
[----:B------:R-:W-:Y:S01]  /*51e0*/  SHF.L.U32 R134, R22, 0x10, RZ ;  /* 0x0000001016867819 */ /* 0x000fe200000006ff */
[----:B------:R-:W-:Y:S01]  /*51f0*/  FFMA.FTZ R171, R142, R17, R171 ;  /* 0x000000118eab7223 */ /* 0x000fe200000100ab */
[----:B------:R-:W-:Y:S01]  /*5200*/  SHF.L.U32 R22, R5, 0x10, RZ ;  /* 0x0000001005167819 */ /* 0x000fe200000006ff */
[----:B------:R-:W-:Y:S01]  /*5210*/  FFMA.FTZ R13, R144, R13, R14 ;  /* 0x0000000d900d7223 */ /* 0x000fe2000001000e */
[----:B------:R-:W-:Y:S01]  /*5220*/  FMUL.FTZ R185, R20, R89 ;  /* 0x0000005914b97220 */ /* 0x000fe20000410000 */
[----:B------:R-:W-:Y:S01]  /*5230*/  FFMA.FTZ R12, R144, R12, -R15 ;  /* 0x0000000c900c7223 */ /* 0x000fe2000001080f */
[C---:B------:R-:W-:Y:S01]  /*5240*/  FMUL.FTZ R15, R139.reuse, R171 ;  /* 0x000000ab8b0f7220 */ /* 0x040fe20000410000 */
        /* <DEDUP_REMOVED lines=11> */
[C---:B------:R-:W-:Y:S01]  /*5300*/  FFMA.FTZ R12, R142.reuse, R12, -R15 ;  /* 0x0000000c8e0c7223 */ /* 0x040fe2000001080f */
[----:B------:R-:W-:Y:S01]  /*5310*/  SHF.L.U32 R173, R173, 0x10, RZ ;  /* 0x00000010adad7819 */ /* 0x000fe200000006ff */
[----:B------:R-:W-:Y:S01]  /*5320*/  FMUL.FTZ R15, R137, R17 ;  /* 0x00000011890f7220 */ /* 0x000fe20000410000 */
[----:B------:R-:W-:Y:S01]  /*5330*/  SHF.L.U32 R21, R21, 0x10, RZ ;  /* 0x0000001015157819 */ /* 0x000fe200000006ff */
[----:B------:R-:W-:Y:S01]  /*5340*/  FMUL.FTZ R188, R175, R82 ;  /* 0x00000052afbc7220 */ /* 0x000fe20000410000 */
[----:B------:R-:W-:Y:S01]  /*5350*/  FFMA.FTZ R13, R142, R13, R14 ;  /* 0x0000000d8e0d7223 */ /* 0x000fe2000001000e */
        /* <DEDUP_REMOVED lines=12> */
[C---:B------:R-:W-:Y:S01]  /*5420*/  FFMA.FTZ R14, R140.reuse, R13, R17 ;  /* 0x0000000d8c0e7223 */ /* 0x040fe20000010011 */
        /* <DEDUP_REMOVED lines=17> */
[-C--:B------:R-:W-:Y:S01]  /*5540*/  FMUL.FTZ R225, R182, R77.reuse ;  /* 0x0000004db6e17220 */ /* 0x080fe20000410000 */
[----:B------:R-:W-:Y:S01]  /*5550*/  FFMA.FTZ R17, R138, R14, R17 ;  /* 0x0000000e8a117223 */ /* 0x000fe20000010011 */
[C---:B------:R-:W-:Y:S01]  /*5560*/  FMUL.FTZ R14, R131.reuse, R184 ;  /* 0x000000b8830e7220 */ /* 0x040fe20000410000 */
        /* <DEDUP_REMOVED lines=15> */
[-C--:B------:R-:W-:Y:S01]  /*5660*/  FMUL.FTZ R14, R133, R224.reuse ;  /* 0x000000e0850e7220 */ /* 0x080fe20000410000 */
[----:B------:R-:W-:Y:S01]  /*5670*/  ISETP.NE.AND P2, PT, R102, 0x1f, PT ;  /* 0x0000001f6600780c */ /* 0x000fe20003f45270 */
[-C--:B------:R-:W-:Y:S01]  /*5680*/  FMUL.FTZ R239, R222, R85.reuse ;  /* 0x00000055deef7220 */ /* 0x080fe20000410000 */
        /* <DEDUP_REMOVED lines=16> */
[C---:B------:R-:W-:Y:S02]  /*5790*/  FFMA.FTZ R196, R136.reuse, R192, -R17 ;  /* 0x000000c088c47223 */ /* 0x040fe40000010811 */
        /* <DEDUP_REMOVED lines=25> */
.L_x_14856:
[----:B------:R-:W-:Y:S05]  /*5930*/  BSYNC B0 ;  /* 0x0000000000007941 */ /* 0x000fea0003800000 */
.L_x_14855:
        /* <DEDUP_REMOVED lines=273> */
.L_x_14858:
[----:B------:R-:W-:Y:S05]  /*6a50*/  BSYNC B0 ;  /* 0x0000000000007941 */ /* 0x000fea0003800000 */
.L_x_14857:
        /* <DEDUP_REMOVED lines=24> */
.L_x_14860:
[----:B------:R-:W-:Y:S05]  /*6be0*/  BSYNC B0 ;  /* 0x0000000000007941 */ /* 0x000fea0003800000 */
.L_x_14859:
        /* <DEDUP_REMOVED lines=18> */
.L_x_14862:
[----:B------:R-:W-:Y:S05]  /*6d10*/  BSYNC B0 ;  /* 0x0000000000007941 */ /* 0x000fea0003800000 */
.L_x_14861:
        /* <DEDUP_REMOVED lines=18> */
.L_x_14864:
[----:B------:R-:W-:Y:S05]  /*6e40*/  BSYNC B0 ;  /* 0x0000000000007941 */ /* 0x000fea0003800000 */
.L_x_14863:
        /* <DEDUP_REMOVED lines=18> */
.L_x_14866:
[----:B------:R-:W-:Y:S05]  /*6f70*/  BSYNC B0 ;  /* 0x0000000000007941 */ /* 0x000fea0003800000 */
.L_x_14865:
        /* <DEDUP_REMOVED lines=46> */
[----:B------:R-:W-:Y:S01]  /*7260*/  FMUL.FTZ R15, R159, R235 ;  /* 0x000000eb9f0f7220 */ /* 0x000fe20000410000 */
        /* <DEDUP_REMOVED lines=65> */
[C---:B------:R-:W-:Y:S01]  /*7680*/  FFMA.FTZ R246, R119.reuse, R174, R169 ;  /* 0x000000ae77f67223 */ /* 0x040fe200000100a9 */
        /* <DEDUP_REMOVED lines=17> */
[----:B------:R-:W-:Y:S01]  /*77a0*/  FFMA.FTZ R187, R41, -R248, R176 ;  /* 0x800000f829bb7223 */ /* 0x000fe200000100b0 */
[----:B------:R-:W-:Y:S02]  /*77b0*/  FFMA.FTZ R15, R146, R178, -R15 ;  /* 0x000000b2920f7223 */ /* 0x000fe4000001080f */
[C---:B------:R-:W-:Y:S01]  /*77c0*/  FFMA.FTZ R246, R128.reuse, R181, R2 ;  /* 0x000000b580f67223 */ /* 0x040fe20000010002 */
        /* <DEDUP_REMOVED lines=22> */
[C---:B------:R-:W-:Y:S01]  /*7930*/  FFMA.FTZ R186, R21.reuse, R186, R183 ;  /* 0x000000ba15ba7223 */ /* 0x040fe200000100b7 */
        /* <DEDUP_REMOVED lines=9> */
[----:B------:R-:W-:Y:S01]  /*79d0*/  FFMA.FTZ R244, R23, R226, R2 ;  /* 0x000000e217f47223 */ /* 0x000fe20000010002 */
[----:B------:R-:W-:Y:S01]  /*79e0*/  FMUL.FTZ R226, R21, R82 ;  /* 0x0000005215e27220 */ /* 0x000fe20000410000 */
[----:B------:R-:W-:Y:S01]  /*79f0*/  FFMA.FTZ R228, R23, R228, R187 ;  /* 0x000000e417e47223 */ /* 0x000fe200000100bb */
[----:B------:R-:W-:Y:S01]  /*7a00*/  FFMA.FTZ R2, R38, R188, R189 ;  /* 0x000000bc26027223 */ /* 0x000fe200000100bd */
[----:B------:R-:W-:Y:S01]  /*7a10*/  FMUL.FTZ R187, R137, R244 ;  /* 0x000000f489bb7220 */ /* 0x000fe20000410000 */
[----:B------:R-:W-:Y:S01]  /*7a20*/  FFMA.FTZ R189, R175, -R226, R188 ;  /* 0x800000e2afbd7223 */ /* 0x000fe200000100bc */
[-C--:B------:R-:W-:Y:S01]  /*7a30*/  FFMA.FTZ R231, R37, -R228.reuse, R14 ;  /* 0x800000e425e77223 */ /* 0x080fe2000001000e */
[-C--:B------:R-:W-:Y:S01]  /*7a40*/  FMUL.FTZ R15, R137, R228.reuse ;  /* 0x000000e4890f7220 */ /* 0x080fe20000410000 */
[C---:B------:R-:W-:Y:S01]  /*7a50*/  FFMA.FTZ R14, R138.reuse, R228, R187 ;  /* 0x000000e48a0e7223 */ /* 0x040fe200000100bb */
        /* <DEDUP_REMOVED lines=14> */
[-C--:B------:R-:W-:Y:S01]  /*7b40*/  FFMA.FTZ R228, R136, R248.reuse, R227 ;  /* 0x000000f888e47223 */ /* 0x080fe200000100e3 */
        /* <DEDUP_REMOVED lines=10> */
[C---:B------:R-:W-:Y:S01]  /*7bf0*/  FMUL.FTZ R16, R131.reuse, R239 ;  /* 0x000000ef83107220 */ /* 0x040fe20000410000 */
        /* <DEDUP_REMOVED lines=21> */
[C---:B------:R-:W-:Y:S01]  /*7d50*/  FMUL.FTZ R216, R240.reuse, UR54 ;  /* 0x00000036f0d87c20 */ /* 0x040fe20008410000 */
[----:B------:R-:W-:Y:S01]  /*7d60*/  FADD.FTZ R231, R221, R220 ;  /* 0x000000dcdde77221 */ /* 0x000fe20000010000 */
[----:B------:R-:W-:Y:S01]  /*7d70*/  LEA.HI.SX32 R229, R229, R229, 0x1b ;  /* 0x000000e5e5e57211 */ /* 0x000fe200078fdaff */
[CC--:B------:R-:W-:Y:S01]  /*7d80*/  FMUL.FTZ R234, R233.reuse, R72.reuse ;  /* 0x00000048e9ea7220 */ /* 0x0c0fe20000410000 */
[----:B------:R-:W-:Y:S01]  /*7d90*/  FFMA.FTZ R216, R233, UR55, -R216 ;  /* 0x00000037e9d87c23 */ /* 0x000fe200080108d8 */
[----:B------:R-:W-:Y:S01]  /*7da0*/  FMUL.FTZ R133, R231, UR54 ;  /* 0x00000036e7857c20 */ /* 0x000fe20008410000 */
[C---:B------:R-:W-:Y:S01]  /*7db0*/  FMUL.FTZ R131, R25.reuse, R72 ;  /* 0x0000004819837220 */ /* 0x040fe20000410000 */
[----:B------:R-:W-:Y:S01]  /*7dc0*/  FMUL.FTZ R221, R25, R234 ;  /* 0x000000ea19dd7220 */ /* 0x000fe20000410000 */
[----:B------:R-:W-:Y:S01]  /*7dd0*/  FMUL.FTZ R236, R240, R72 ;  /* 0x00000048f0ec7220 */ /* 0x000fe20000410000 */
        /* <DEDUP_REMOVED lines=15> */
[----:B------:R-:W-:Y:S01]  /*7ed0*/  FFMA.FTZ R135, R184, R231, R15 ;  /* 0x000000e7b8877223 */ /* 0x000fe2000001000f */
[----:B------:R-:W-:Y:S01]  /*7ee0*/  FADD.FTZ R233, R215, R14 ;  /* 0x0000000ed7e97221 */ /* 0x000fe20000010000 */
[----:B------:R-:W-:Y:S01]  /*7ef0*/  FADD.FTZ R214, -R214, R219 ;  /* 0x000000dbd6d67221 */ /* 0x000fe20000010100 */
[C---:B------:R-:W-:Y:S01]  /*7f00*/  FMUL.FTZ R15, R231.reuse, R85 ;  /* 0x00000055e70f7220 */ /* 0x040fe20000410000 */
        /* <DEDUP_REMOVED lines=8> */
[----:B------:R-:W-:Y:S01]  /*7f90*/  FFMA.FTZ R137, R182, R233, R219 ;  /* 0x000000e9b6897223 */ /* 0x000fe200000100db */
        /* <DEDUP_REMOVED lines=11> */
[----:B------:R-:W-:Y:S01]  /*8050*/  FFMA.FTZ R171, R140, R182, R139 ;  /* 0x000000b68cab7223 */ /* 0x000fe2000001008b */
[----:B------:R-:W-:Y:S01]  /*8060*/  FMUL.FTZ R139, R231, UR54 ;  /* 0x00000036e78b7c20 */ /* 0x000fe20008410000 */
[----:B------:R-:W-:Y:S01]  /*8070*/  FFMA.FTZ R140, R177, R231, R180 ;  /* 0x000000e7b18c7223 */ /* 0x000fe200000100b4 */
[C---:B------:R-:W-:Y:S01]  /*8080*/  FMUL.FTZ R180, R182.reuse, UR54 ;  /* 0x00000036b6b47c20 */ /* 0x040fe20008410000 */
[C---:B------:R-:W-:Y:S01]  /*8090*/  FMUL.FTZ R177, R182.reuse, R88 ;  /* 0x00000058b6b17220 */ /* 0x040fe20000410000 */
        /* <DEDUP_REMOVED lines=77> */
[CC--:B------:R-:W-:Y:S01]  /*8570*/  FMUL.FTZ R141, R151.reuse, -R200.reuse ;  /* 0x800000c8978d7220 */ /* 0x0c0fe20000410000 */
        /* <DEDUP_REMOVED lines=17> */
[-C--:B------:R-:W-:Y:S01]  /*8690*/  FMUL.FTZ R152, R187, R219.reuse ;  /* 0x000000dbbb987220 */ /* 0x080fe20000410000 */
        /* <DEDUP_REMOVED lines=67> */
[-C--:B------:R-:W-:Y:S01]  /*8ad0*/  FMUL.FTZ R154, R230, R96.reuse ;  /* 0x00000060e69a7220 */ /* 0x080fe20000410000 */
[-C--:B------:R-:W-:Y:S01]  /*8ae0*/  FMUL.FTZ R157, R190, R91.reuse ;  /* 0x0000005bbe9d7220 */ /* 0x080fe20000410000 */
        /* <DEDUP_REMOVED lines=11> */
[-C--:B------:R-:W-:Y:S01]  /*8ba0*/  FMUL.FTZ R175, R194, R90.reuse ;  /* 0x0000005ac2af7220 */ /* 0x080fe20000410000 */
        /* <DEDUP_REMOVED lines=19> */
[-C--:B------:R-:W-:Y:S01]  /*8ce0*/  FMUL.FTZ R180, R197, R94.reuse ;  /* 0x0000005ec5b47220 */ /* 0x080fe20000410000 */
[-C--:B0-----:R-:W-:Y:S01]  /*8cf0*/  FMUL.FTZ R223, R199, R87.reuse ;  /* 0x00000057c7df7220 */ /* 0x081fe20000410000 */
        /* <DEDUP_REMOVED lines=134> */
.L_x_14868:
[----:B------:R-:W-:Y:S05]  /*9560*/  BSYNC B0 ;  /* 0x0000000000007941 */ /* 0x000fea0003800000 */
.L_x_14867:
        /* <DEDUP_REMOVED lines=52> */
.L_x_14870:
[----:B------:R-:W-:Y:S05]  /*98b0*/  BSYNC B0 ;  /* 0x0000000000007941 */ /* 0x000fea0003800000 */
.L_x_14869:
[----:B01----:R0:W1:Y:S01]  /*98c0*/  LDS R13, [R12+0x940] ;  /* 0x000940000c0d7984 */ /* 0x0030620000000800 */
[----:B------:R-:W-:Y:S01]  /*98d0*/  BSSY B0, `(.L_x_14871) ;  /* 0x0000004000007945 */ /* 0x000fe20003800000 */
[----:B------:R-:W-:-:S03]  /*98e0*/  LEA R211, R143, UR17, 0x2 ;  /* 0x000000118fd37c11 */ /* 0x000fc6000f8e10ff */
[----:B------:R-:W-:Y:S05]  /*98f0*/  @!P1 BRA `(.L_x_14872) ;  /* 0x0000000000049947 */ /* 0x000fea0003800000 */
[----:B-1----:R2:W-:Y:S02]  /*9900*/  REDG.E.ADD.F32.FTZ.RN.STRONG.GPU desc[UR22][R14.64+-0xf00], R13 ;  /* 0xfff1000d0e0079a6 */ /* 0x0025e4000c10f396 */
.L_x_14872:
[----:B------:R-:W-:Y:S05]  /*9910*/  BSYNC B0 ;  /* 0x0000000000007941 */ /* 0x000fea0003800000 */
.L_x_14871:
[----:B-12---:R1:W2:Y:S01]  /*9920*/  LDS R13, [R211+0x9c0] ;  /* 0x0009c000d30d7984 */ /* 0x0062a20000000800 */
[----:B------:R-:W-:Y:S01]  /*9930*/  BSSY B0, `(.L_x_14873) ;  /* 0x0000005000007945 */ /* 0x000fe20003800000 */
[C---:B------:R-:W-:Y:S02]  /*9940*/  IADD3 R143, R102.reuse, 0x80, RZ ;  /* 0x00000080668f7810 */ /* 0x040fe40007ffe0ff */
[----:B------:R-:W-:Y:S01]  /*9950*/  IADD3 R189, R102, 0xa0, RZ ;  /* 0x000000a066bd7810 */ /* 0x000fe20007ffe0ff */
[----:B------:R-:W-:Y:S06]  /*9960*/  @!P2 BRA `(.L_x_14874) ;  /* 0x000000000004a947 */ /* 0x000fec0003800000 */
[----:B--2---:R3:W-:Y:S02]  /*9970*/  REDG.E.ADD.F32.FTZ.RN.STRONG.GPU desc[UR22][R14.64+-0xe80], R13 ;  /* 0xfff1800d0e0079a6 */ /* 0x0047e4000c10f396 */
.L_x_14874:
[----:B------:R-:W-:Y:S05]  /*9980*/  BSYNC B0 ;  /* 0x0000000000007941 */ /* 0x000fea0003800000 */
.L_x_14873:
        /* <DEDUP_REMOVED lines=18> */
.L_x_14876:
[----:B------:R-:W-:Y:S05]  /*9ab0*/  BSYNC B0 ;  /* 0x0000000000007941 */ /* 0x000fea0003800000 */
.L_x_14875:
[----:B01----:R0:W1:Y:S01]  /*9ac0*/  LDS R13, [R189+0xac0] ;  /* 0x000ac000bd0d7984 */ /* 0x0030620000000800 */
[----:B------:R-:W-:Y:S01]  /*9ad0*/  BSSY B0, `(.L_x_14877) ;  /* 0x0000006000007945 */ /* 0x000fe20003800000 */
[----:B------:R-:W-:Y:S02]  /*9ae0*/  IADD3 R143, R102, 0x100, RZ ;  /* 0x00000100668f7810 */ /* 0x000fe40007ffe0ff */
[----:B------:R-:W-:Y:S02]  /*9af0*/  LEA.HI.SX32 R211, R211, R102, 0x1b ;  /* 0x00000066d3d37211 */ /* 0x000fe400078fdaff */
[----:B------:R-:W-:Y:S01]  /*9b00*/  LEA R12, R12, UR17, 0x2 ;  /* 0x000000110c0c7c11 */ /* 0x000fe2000f8e10ff */
[----:B------:R-:W-:Y:S06]  /*9b10*/  @!P0 BRA `(.L_x_14878) ;  /* 0x0000000000048947 */ /* 0x000fec0003800000 */
[----:B-1----:R2:W-:Y:S02]  /*9b20*/  REDG.E.ADD.F32.FTZ.RN.STRONG.GPU desc[UR22][R14.64+-0xd80], R13 ;  /* 0xfff2800d0e0079a6 */ /* 0x0025e4000c10f396 */
.L_x_14878:
[----:B------:R-:W-:Y:S05]  /*9b30*/  BSYNC B0 ;  /* 0x0000000000007941 */ /* 0x000fea0003800000 */
.L_x_14877:
[----:B-12---:R1:W2:Y:S01]  /*9b40*/  LDS R13, [R12+0xb40] ;  /* 0x000b40000c0d7984 */ /* 0x0062a20000000800 */
[----:B------:R-:W-:Y:S01]  /*9b50*/  BSSY B0, `(.L_x_14879) ;  /* 0x0000006000007945 */ /* 0x000fe20003800000 */
[----:B0-----:R-:W-:Y:S02]  /*9b60*/  IADD3 R189, R102, 0x120, RZ ;  /* 0x0000012066bd7810 */ /* 0x001fe40007ffe0ff */
[----:B------:R-:W-:Y:S02]  /*9b70*/  LEA.HI.SX32 R143, R143, R102, 0x1b ;  /* 0x000000668f8f7211 */ /* 0x000fe400078fdaff */
[----:B------:R-:W-:Y:S01]  /*9b80*/  LEA R212, R211, UR17, 0x2 ;  /* 0x00000011d3d47c11 */ /* 0x000fe2000f8e10ff */
[----:B------:R-:W-:Y:S06]  /*9b90*/  @!P1 BRA `(.L_x_14880) ;  /* 0x0000000000049947 */ /* 0x000fec0003800000 */
[----:B--2---:R0:W-:Y:S02]  /*9ba0*/  REDG.E.ADD.F32.FTZ.RN.STRONG.GPU desc[UR22][R14.64+-0xd00], R13 ;  /* 0xfff3000d0e0079a6 */ /* 0x0041e4000c10f396 */
.L_x_14880:
[----:B------:R-:W-:Y:S05]  /*9bb0*/  BSYNC B0 ;  /* 0x0000000000007941 */ /* 0x000fea0003800000 */
.L_x_14879:
[----:B0-2---:R0:W2:Y:S01]  /*9bc0*/  LDS R13, [R212+0xbc0] ;  /* 0x000bc000d40d7984 */ /* 0x0050a20000000800 */
[----:B------:R-:W-:Y:S01]  /*9bd0*/  BSSY B0, `(.L_x_14881) ;  /* 0x0000006000007945 */ /* 0x000fe20003800000 */
[----:B------:R-:W-:Y:S02]  /*9be0*/  IADD3 R211, R102, 0x140, RZ ;  /* 0x0000014066d37810 */ /* 0x000fe40007ffe0ff */
[----:B------:R-:W-:Y:S02]  /*9bf0*/  LEA.HI.SX32 R189, R189, R102, 0x1b ;  /* 0x00000066bdbd7211 */ /* 0x000fe400078fdaff */
[----:B------:R-:W-:Y:S01]  /*9c00*/  LEA R143, R143, UR17, 0x2 ;  /* 0x000000118f8f7c11 */ /* 0x000fe2000f8e10ff */
[----:B------:R-:W-:Y:S06]  /*9c10*/  @!P2 BRA `(.L_x_14882) ;  /* 0x000000000004a947 */ /* 0x000fec0003800000 */
[----:B--2---:R3:W-:Y:S02]  /*9c20*/  REDG.E.ADD.F32.FTZ.RN.STRONG.GPU desc[UR22][R14.64+-0xc80], R13 ;  /* 0xfff3800d0e0079a6 */ /* 0x0047e4000c10f396 */
.L_x_14882:
[----:B------:R-:W-:Y:S05]  /*9c30*/  BSYNC B0 ;  /* 0x0000000000007941 */ /* 0x000fea0003800000 */
.L_x_14881:
[----:B--23--:R2:W3:Y:S01]  /*9c40*/  LDS R13, [R143+0xc40] ;  /* 0x000c40008f0d7984 */ /* 0x00c4e20000000800 */
[----:B------:R-:W-:Y:S01]  /*9c50*/  BSSY B0, `(.L_x_14883) ;  /* 0x0000005000007945 */ /* 0x000fe20003800000 */
[----:B------:R-:W-:Y:S02]  /*9c60*/  LEA.HI.SX32 R211, R211, R102, 0x1b ;  /* 0x00000066d3d37211 */ /* 0x000fe400078fdaff */
[----:B------:R-:W-:Y:S01]  /*9c70*/  LEA R189, R189, UR17, 0x2 ;  /* 0x00000011bdbd7c11 */ /* 0x000fe2000f8e10ff */
[----:B------:R-:W-:Y:S06]  /*9c80*/  @!P3 BRA `(.L_x_14884) ;  /* 0x000000000004b947 */ /* 0x000fec0003800000 */
[----:B---3--:R4:W-:Y:S02]  /*9c90*/  REDG.E.ADD.F32.FTZ.RN.STRONG.GPU desc[UR22][R14.64+-0xc00], R13 ;  /* 0xfff4000d0e0079a6 */ /* 0x0089e4000c10f396 */
.L_x_14884:
[----:B------:R-:W-:Y:S05]  /*9ca0*/  BSYNC B0 ;  /* 0x0000000000007941 */ /* 0x000fea0003800000 */
.L_x_14883:
[----:B---34-:R3:W4:Y:S01]  /*9cb0*/  LDS R13, [R189+0xcc0] ;  /* 0x000cc000bd0d7984 */ /* 0x0187220000000800 */
[----:B------:R-:W-:Y:S01]  /*9cc0*/  BSSY B0, `(.L_x_14885) ;  /* 0x0000004000007945 */ /* 0x000fe20003800000 */
[----:B------:R-:W-:-:S03]  /*9cd0*/  LEA R211, R211, UR17, 0x2 ;  /* 0x00000011d3d37c11 */ /* 0x000fc6000f8e10ff */
[----:B------:R-:W-:Y:S05]  /*9ce0*/  @!P4 BRA `(.L_x_14886) ;  /* 0x000000000004c947 */ /* 0x000fea0003800000 */
[----:B----4-:R4:W-:Y:S02]  /*9cf0*/  REDG.E.ADD.F32.FTZ.RN.STRONG.GPU desc[UR22][R14.64+-0xb80], R13 ;  /* 0xfff4800d0e0079a6 */ /* 0x0109e4000c10f396 */
.L_x_14886:
[----:B------:R-:W-:Y:S05]  /*9d00*/  BSYNC B0 ;  /* 0x0000000000007941 */ /* 0x000fea0003800000 */
.L_x_14885:
[----:B----4-:R4:W0:Y:S01]  /*9d10*/  LDS R13, [R211+0xd40] ;  /* 0x000d4000d30d7984 */ /* 0x0108220000000800 */
[----:B------:R-:W-:Y:S01]  /*9d20*/  BSSY B0, `(.L_x_14887) ;  /* 0x0000005000007945 */ /* 0x000fe20003800000 */
[C---:B--2---:R-:W-:Y:S02]  /*9d30*/  IADD3 R143, R102.reuse, 0x160, RZ ;  /* 0x00000160668f7810 */ /* 0x044fe40007ffe0ff */
[----:B---3--:R-:W-:Y:S01]  /*9d40*/  IADD3 R189, R102, 0x180, RZ ;  /* 0x0000018066bd7810 */ /* 0x008fe20007ffe0ff */
[----:B------:R-:W-:Y:S06]  /*9d50*/  @!P5 BRA `(.L_x_14888) ;  /* 0x000000000004d947 */ /* 0x000fec0003800000 */
[----:B0-----:R2:W-:Y:S02]  /*9d60*/  REDG.E.ADD.F32.FTZ.RN.STRONG.GPU desc[UR22][R14.64+-0xb00], R13 ;  /* 0xfff5000d0e0079a6 */ /* 0x0015e4000c10f396 */
.L_x_14888:
[----:B------:R-:W-:Y:S05]  /*9d70*/  BSYNC B0 ;  /* 0x0000000000007941 */ /* 0x000fea0003800000 */
.L_x_14887:
        /* <DEDUP_REMOVED lines=18> */
.L_x_14890:
[----:B------:R-:W-:Y:S05]  /*9ea0*/  BSYNC B0 ;  /* 0x0000000000007941 */ /* 0x000fea0003800000 */
.L_x_14889:
[----:B01----:R0:W1:Y:S01]  /*9eb0*/  LDS R13, [R189+0xe40] ;  /* 0x000e4000bd0d7984 */ /* 0x0030620000000800 */
[----:B------:R-:W-:Y:S01]  /*9ec0*/  BSSY B0, `(.L_x_14891) ;  /* 0x0000006000007945 */ /* 0x000fe20003800000 */
[----:B------:R-:W-:Y:S02]  /*9ed0*/  IADD3 R143, R102, 0x1e0, RZ ;  /* 0x000001e0668f7810 */ /* 0x000fe40007ffe0ff */
[----:B------:R-:W-:Y:S02]  /*9ee0*/  LEA.HI.SX32 R211, R211, R102, 0x1b ;  /* 0x00000066d3d37211 */ /* 0x000fe400078fdaff */
[----:B------:R-:W-:Y:S01]  /*9ef0*/  LEA R12, R12, UR17, 0x2 ;  /* 0x000000110c0c7c11 */ /* 0x000fe2000f8e10ff */
[----:B------:R-:W-:Y:S06]  /*9f00*/  @!P0 BRA `(.L_x_14892) ;  /* 0x0000000000048947 */ /* 0x000fec0003800000 */
[----:B-1----:R2:W-:Y:S02]  /*9f10*/  REDG.E.ADD.F32.FTZ.RN.STRONG.GPU desc[UR22][R14.64+-0xa00], R13 ;  /* 0xfff6000d0e0079a6 */ /* 0x0025e4000c10f396 */
.L_x_14892:
[----:B------:R-:W-:Y:S05]  /*9f20*/  BSYNC B0 ;  /* 0x0000000000007941 */ /* 0x000fea0003800000 */
.L_x_14891:
[----:B-12---:R1:W2:Y:S01]  /*9f30*/  LDS R13, [R12+0xec0] ;  /* 0x000ec0000c0d7984 */ /* 0x0062a20000000800 */
[----:B------:R-:W-:Y:S01]  /*9f40*/  BSSY B0, `(.L_x_14893) ;  /* 0x0000006000007945 */ /* 0x000fe20003800000 */
[----:B------:R-:W-:Y:S02]  /*9f50*/  IADD3 R215, R102, 0x200, RZ ;  /* 0x0000020066d77810 */ /* 0x000fe40007ffe0ff */
[----:B------:R-:W-:Y:S02]  /*9f60*/  LEA.HI.SX32 R143, R143, R102, 0x1b ;  /* 0x000000668f8f7211 */ /* 0x000fe400078fdaff */
[----:B------:R-:W-:Y:S01]  /*9f70*/  LEA R211, R211, UR17, 0x2 ;  /* 0x00000011d3d37c11 */ /* 0x000fe2000f8e10ff */
[----:B------:R-:W-:Y:S06]  /*9f80*/  @!P1 BRA `(.L_x_14894) ;  /* 0x0000000000049947 */ /* 0x000fec0003800000 */
[----:B--2---:R3:W-:Y:S02]  /*9f90*/  REDG.E.ADD.F32.FTZ.RN.STRONG.GPU desc[UR22][R14.64+-0x980], R13 ;  /* 0xfff6800d0e0079a6 */ /* 0x0047e4000c10f396 */
.L_x_14894:
[----:B------:R-:W-:Y:S05]  /*9fa0*/  BSYNC B0 ;  /* 0x0000000000007941 */ /* 0x000fea0003800000 */
.L_x_14893:
[----:B--23--:R2:W3:Y:S01]  /*9fb0*/  LDS R13, [R211+0xf40] ;  /* 0x000f4000d30d7984 */ /* 0x00c4e20000000800 */
[----:B------:R-:W-:Y:S01]  /*9fc0*/  BSSY B0, `(.L_x_14895) ;  /* 0x0000006000007945 */ /* 0x000fe20003800000 */
[----:B0-----:R-:W-:Y:S02]  /*9fd0*/  IADD3 R189, R102, 0x220, RZ ;  /* 0x0000022066bd7810 */ /* 0x001fe40007ffe0ff */
[----:B-1----:R-:W-:Y:S02]  /*9fe0*/  LEA.HI.SX32 R12, R215, R102, 0x1b ;  /* 0x00000066d70c7211 */ /* 0x002fe400078fdaff */
[----:B------:R-:W-:Y:S01]  /*9ff0*/  LEA R143, R143, UR17, 0x2 ;  /* 0x000000118f8f7c11 */ /* 0x000fe2000f8e10ff */
[----:B------:R-:W-:Y:S06]  /*a000*/  @!P2 BRA `(.L_x_14896) ;  /* 0x000000000004a947 */ /* 0x000fec0003800000 */
[----:B---3--:R0:W-:Y:S02]  /*a010*/  REDG.E.ADD.F32.FTZ.RN.STRONG.GPU desc[UR22][R14.64+-0x900], R13 ;  /* 0xfff7000d0e0079a6 */ /* 0x0081e4000c10f396 */
.L_x_14896:
[----:B------:R-:W-:Y:S05]  /*a020*/  BSYNC B0 ;  /* 0x0000000000007941 */ /* 0x000fea0003800000 */
.L_x_14895:
[----:B0--3--:R0:W1:Y:S01]  /*a030*/  LDS R13, [R143+0xfc0] ;  /* 0x000fc0008f0d7984 */ /* 0x0090620000000800 */
[----:B------:R-:W-:Y:S01]  /*a040*/  BSSY B0, `(.L_x_14897) ;  /* 0x0000005000007945 */ /* 0x000fe20003800000 */
[----:B------:R-:W-:Y:S02]  /*a050*/  LEA.HI.SX32 R189, R189, R102, 0x1b ;  /* 0x00000066bdbd7211 */ /* 0x000fe400078fdaff */
[----:B------:R-:W-:Y:S01]  /*a060*/  LEA R12, R12, UR17, 0x2 ;  /* 0x000000110c0c7c11 */ /* 0x000fe2000f8e10ff */
[----:B------:R-:W-:Y:S06]  /*a070*/  @!P3 BRA `(.L_x_14898) ;  /* 0x000000000004b947 */ /* 0x000fec0003800000 */
[----:B-1----:R3:W-:Y:S02]  /*a080*/  REDG.E.ADD.F32.FTZ.RN.STRONG.GPU desc[UR22][R14.64+-0x880], R13 ;  /* 0xfff7800d0e0079a6 */ /* 0x0027e4000c10f396 */
.L_x_14898:
[----:B------:R-:W-:Y:S05]  /*a090*/  BSYNC B0 ;  /* 0x0000000000007941 */ /* 0x000fea0003800000 */
.L_x_14897:
[----:B-1-3--:R1:W3:Y:S01]  /*a0a0*/  LDS R13, [R12+0x1040] ;  /* 0x001040000c0d7984 */ /* 0x00a2e20000000800 */
[----:B------:R-:W-:Y:S01]  /*a0b0*/  BSSY B0, `(.L_x_14899) ;  /* 0x0000004000007945 */ /* 0x000fe20003800000 */
[----:B--2---:R-:W-:-:S03]  /*a0c0*/  LEA R211, R189, UR17, 0x2 ;  /* 0x00000011bdd37c11 */ /* 0x004fc6000f8e10ff */
[----:B------:R-:W-:Y:S05]  /*a0d0*/  @!P4 BRA `(.L_x_14900) ;  /* 0x000000000004c947 */ /* 0x000fea0003800000 */
[----:B---3--:R2:W-:Y:S02]  /*a0e0*/  REDG.E.ADD.F32.FTZ.RN.STRONG.GPU desc[UR22][R14.64+-0x800], R13 ;  /* 0xfff8000d0e0079a6 */ /* 0x0085e4000c10f396 */
.L_x_14900:
[----:B------:R-:W-:Y:S05]  /*a0f0*/  BSYNC B0 ;  /* 0x0000000000007941 */ /* 0x000fea0003800000 */
.L_x_14899:
[----:B--23--:R2:W3:Y:S01]  /*a100*/  LDS R13, [R211+0x10c0] ;  /* 0x0010c000d30d7984 */ /* 0x00c4e20000000800 */
[----:B------:R-:W-:Y:S01]  /*a110*/  BSSY B0, `(.L_x_14901) ;  /* 0x0000005000007945 */ /* 0x000fe20003800000 */
[C---:B0-----:R-:W-:Y:S02]  /*a120*/  IADD3 R143, R102.reuse, 0x240, RZ ;  /* 0x00000240668f7810 */ /* 0x041fe40007ffe0ff */
[----:B------:R-:W-:Y:S01]  /*a130*/  IADD3 R189, R102, 0x260, RZ ;  /* 0x0000026066bd7810 */ /* 0x000fe20007ffe0ff */
[----:B------:R-:W-:Y:S06]  /*a140*/  @!P5 BRA `(.L_x_14902) ;  /* 0x000000000004d947 */ /* 0x000fec0003800000 */
[----:B---3--:R0:W-:Y:S02]  /*a150*/  REDG.E.ADD.F32.FTZ.RN.STRONG.GPU desc[UR22][R14.64+-0x780], R13 ;  /* 0xfff8800d0e0079a6 */ /* 0x0081e4000c10f396 */
.L_x_14902:
[----:B------:R-:W-:Y:S05]  /*a160*/  BSYNC B0 ;  /* 0x0000000000007941 */ /* 0x000fea0003800000 */
.L_x_14901:
        /* <DEDUP_REMOVED lines=18> */
.L_x_14904:
[----:B------:R-:W-:Y:S05]  /*a290*/  BSYNC B0 ;  /* 0x0000000000007941 */ /* 0x000fea0003800000 */
.L_x_14903:
[----:B01----:R0:W1:Y:S01]  /*a2a0*/  LDS R13, [R189+0x11c0] ;  /* 0x0011c000bd0d7984 */ /* 0x0030620000000800 */
[----:B------:R-:W-:Y:S01]  /*a2b0*/  BSSY B0, `(.L_x_14905) ;  /* 0x0000006000007945 */ /* 0x000fe20003800000 */
[----:B------:R-:W-:Y:S02]  /*a2c0*/  IADD3 R143, R102, 0x2c0, RZ ;  /* 0x000002c0668f7810 */ /* 0x000fe40007ffe0ff */
[----:B------:R-:W-:Y:S02]  /*a2d0*/  LEA.HI.SX32 R211, R211, R102, 0x1b ;  /* 0x00000066d3d37211 */ /* 0x000fe400078fdaff */
[----:B------:R-:W-:Y:S01]  /*a2e0*/  LEA R12, R12, UR17, 0x2 ;  /* 0x000000110c0c7c11 */ /* 0x000fe2000f8e10ff */
[----:B------:R-:W-:Y:S06]  /*a2f0*/  @!P0 BRA `(.L_x_14906) ;  /* 0x0000000000048947 */ /* 0x000fec0003800000 */
[----:B-1----:R2:W-:Y:S02]  /*a300*/  REDG.E.ADD.F32.FTZ.RN.STRONG.GPU desc[UR22][R14.64+-0x680], R13 ;  /* 0xfff9800d0e0079a6 */ /* 0x0025e4000c10f396 */
.L_x_14906:
[----:B------:R-:W-:Y:S05]  /*a310*/  BSYNC B0 ;  /* 0x0000000000007941 */ /* 0x000fea0003800000 */
.L_x_14905:
[----:B-12---:R1:W2:Y:S01]  /*a320*/  LDS R13, [R12+0x1240] ;  /* 0x001240000c0d7984 */ /* 0x0062a20000000800 */
[----:B------:R-:W-:Y:S01]  /*a330*/  BSSY B0, `(.L_x_14907) ;  /* 0x0000006000007945 */ /* 0x000fe20003800000 */
[----:B0-----:R-:W-:Y:S02]  /*a340*/  IADD3 R189, R102, 0x2e0, RZ ;  /* 0x000002e066bd7810 */ /* 0x001fe40007ffe0ff */
[----:B------:R-:W-:Y:S02]  /*a350*/  LEA.HI.SX32 R143, R143, R102, 0x1b ;  /* 0x000000668f8f7211 */ /* 0x000fe400078fdaff */
[----:B------:R-:W-:Y:S01]  /*a360*/  LEA R212, R211, UR17, 0x2 ;  /* 0x00000011d3d47c11 */ /* 0x000fe2000f8e10ff */
[----:B------:R-:W-:Y:S06]  /*a370*/  @!P1 BRA `(.L_x_14908) ;  /* 0x0000000000049947 */ /* 0x000fec0003800000 */
[----:B--2---:R0:W-:Y:S02]  /*a380*/  REDG.E.ADD.F32.FTZ.RN.STRONG.GPU desc[UR22][R14.64+-0x600], R13 ;  /* 0xfffa000d0e0079a6 */ /* 0x0041e4000c10f396 */
.L_x_14908:
[----:B------:R-:W-:Y:S05]  /*a390*/  BSYNC B0 ;  /* 0x0000000000007941 */ /* 0x000fea0003800000 */
.L_x_14907:
[----:B0-2---:R0:W2:Y:S01]  /*a3a0*/  LDS R13, [R212+0x12c0] ;  /* 0x0012c000d40d7984 */ /* 0x0050a20000000800 */
[----:B------:R-:W-:Y:S01]  /*a3b0*/  BSSY B0, `(.L_x_14909) ;  /* 0x0000006000007945 */ /* 0x000fe20003800000 */
[----:B------:R-:W-:Y:S02]  /*a3c0*/  IADD3 R211, R102, 0x300, RZ ;  /* 0x0000030066d37810 */ /* 0x000fe40007ffe0ff */
[----:B------:R-:W-:Y:S02]  /*a3d0*/  LEA.HI.SX32 R189, R189, R102, 0x1b ;  /* 0x00000066bdbd7211 */ /* 0x000fe400078fdaff */
[----:B------:R-:W-:Y:S01]  /*a3e0*/  LEA R143, R143, UR17, 0x2 ;  /* 0x000000118f8f7c11 */ /* 0x000fe2000f8e10ff */
[----:B------:R-:W-:Y:S06]  /*a3f0*/  @!P2 BRA `(.L_x_14910) ;  /* 0x000000000004a947 */ /* 0x000fec0003800000 */
[----:B--2---:R3:W-:Y:S02]  /*a400*/  REDG.E.ADD.F32.FTZ.RN.STRONG.GPU desc[UR22][R14.64+-0x580], R13 ;  /* 0xfffa800d0e0079a6 */ /* 0x0047e4000c10f396 */
.L_x_14910:
[----:B------:R-:W-:Y:S05]  /*a410*/  BSYNC B0 ;  /* 0x0000000000007941 */ /* 0x000fea0003800000 */
.L_x_14909:
[----:B--23--:R2:W3:Y:S01]  /*a420*/  LDS R13, [R143+0x1340] ;  /* 0x001340008f0d7984 */ /* 0x00c4e20000000800 */
[----:B------:R-:W-:Y:S01]  /*a430*/  BSSY B0, `(.L_x_14911) ;  /* 0x0000005000007945 */ /* 0x000fe20003800000 */
[----:B------:R-:W-:Y:S02]  /*a440*/  LEA.HI.SX32 R211, R211, R102, 0x1b ;  /* 0x00000066d3d37211 */ /* 0x000fe400078fdaff */
[----:B------:R-:W-:Y:S01]  /*a450*/  LEA R189, R189, UR17, 0x2 ;  /* 0x00000011bdbd7c11 */ /* 0x000fe2000f8e10ff */
[----:B------:R-:W-:Y:S06]  /*a460*/  @!P3 BRA `(.L_x_14912) ;  /* 0x000000000004b947 */ /* 0x000fec0003800000 */
[----:B---3--:R4:W-:Y:S02]  /*a470*/  REDG.E.ADD.F32.FTZ.RN.STRONG.GPU desc[UR22][R14.64+-0x500], R13 ;  /* 0xfffb000d0e0079a6 */ /* 0x0089e4000c10f396 */
.L_x_14912:
[----:B------:R-:W-:Y:S05]  /*a480*/  BSYNC B0 ;  /* 0x0000000000007941 */ /* 0x000fea0003800000 */
.L_x_14911:
[----:B---34-:R3:W4:Y:S01]  /*a490*/  LDS R13, [R189+0x13c0] ;  /* 0x0013c000bd0d7984 */ /* 0x0187220000000800 */
[----:B------:R-:W-:Y:S01]  /*a4a0*/  BSSY B0, `(.L_x_14913) ;  /* 0x0000004000007945 */ /* 0x000fe20003800000 */
[----:B------:R-:W-:-:S03]  /*a4b0*/  LEA R211, R211, UR17, 0x2 ;  /* 0x00000011d3d37c11 */ /* 0x000fc6000f8e10ff */
[----:B------:R-:W-:Y:S05]  /*a4c0*/  @!P4 BRA `(.L_x_14914) ;  /* 0x000000000004c947 */ /* 0x000fea0003800000 */
[----:B----4-:R4:W-:Y:S02]  /*a4d0*/  REDG.E.ADD.F32.FTZ.RN.STRONG.GPU desc[UR22][R14.64+-0x480], R13 ;  /* 0xfffb800d0e0079a6 */ /* 0x0109e4000c10f396 */
.L_x_14914:
[----:B------:R-:W-:Y:S05]  /*a4e0*/  BSYNC B0 ;  /* 0x0000000000007941 */ /* 0x000fea0003800000 */
.L_x_14913:
[----:B----4-:R4:W0:Y:S01]  /*a4f0*/  LDS R13, [R211+0x1440] ;  /* 0x00144000d30d7984 */ /* 0x0108220000000800 */
[----:B------:R-:W-:Y:S01]  /*a500*/  BSSY B0, `(.L_x_14915) ;  /* 0x0000005000007945 */ /* 0x000fe20003800000 */
[C---:B--2---:R-:W-:Y:S02]  /*a510*/  IADD3 R143, R102.reuse, 0x320, RZ ;  /* 0x00000320668f7810 */ /* 0x044fe40007ffe0ff */
[----:B---3--:R-:W-:Y:S01]  /*a520*/  IADD3 R189, R102, 0x340, RZ ;  /* 0x0000034066bd7810 */ /* 0x008fe20007ffe0ff */
[----:B------:R-:W-:Y:S06]  /*a530*/  @!P5 BRA `(.L_x_14916) ;  /* 0x000000000004d947 */ /* 0x000fec0003800000 */
[----:B0-----:R2:W-:Y:S02]  /*a540*/  REDG.E.ADD.F32.FTZ.RN.STRONG.GPU desc[UR22][R14.64+-0x400], R13 ;  /* 0xfffc000d0e0079a6 */ /* 0x0015e4000c10f396 */
.L_x_14916:
[----:B------:R-:W-:Y:S05]  /*a550*/  BSYNC B0 ;  /* 0x0000000000007941 */ /* 0x000fea0003800000 */
.L_x_14915:
        /* <DEDUP_REMOVED lines=18> */
.L_x_14918:
[----:B------:R-:W-:Y:S05]  /*a680*/  BSYNC B0 ;  /* 0x0000000000007941 */ /* 0x000fea0003800000 */
.L_x_14917:
[----:B01----:R0:W1:Y:S01]  /*a690*/  LDS R13, [R189+0x1540] ;  /* 0x00154000bd0d7984 */ /* 0x0030620000000800 */
[----:B------:R-:W-:Y:S01]  /*a6a0*/  BSSY B0, `(.L_x_14919) ;  /* 0x0000006000007945 */ /* 0x000fe20003800000 */
[----:B------:R-:W-:Y:S02]  /*a6b0*/  IADD3 R143, R102, 0x3a0, RZ ;  /* 0x000003a0668f7810 */ /* 0x000fe40007ffe0ff */
[----:B------:R-:W-:Y:S02]  /*a6c0*/  LEA.HI.SX32 R211, R211, R102, 0x1b ;  /* 0x00000066d3d37211 */ /* 0x000fe400078fdaff */
[----:B------:R-:W-:Y:S01]  /*a6d0*/  LEA R12, R12, UR17, 0x2 ;  /* 0x000000110c0c7c11 */ /* 0x000fe2000f8e10ff */
[----:B------:R-:W-:Y:S06]  /*a6e0*/  @!P0 BRA `(.L_x_14920) ;  /* 0x0000000000048947 */ /* 0x000fec0003800000 */
[----:B-1----:R2:W-:Y:S02]  /*a6f0*/  REDG.E.ADD.F32.FTZ.RN.STRONG.GPU desc[UR22][R14.64+-0x300], R13 ;  /* 0xfffd000d0e0079a6 */ /* 0x0025e4000c10f396 */
.L_x_14920:
[----:B------:R-:W-:Y:S05]  /*a700*/  BSYNC B0 ;  /* 0x0000000000007941 */ /* 0x000fea0003800000 */
.L_x_14919:
[----:B-12---:R1:W2:Y:S01]  /*a710*/  LDS R13, [R12+0x15c0] ;  /* 0x0015c0000c0d7984 */ /* 0x0062a20000000800 */
[----:B------:R-:W-:Y:S01]  /*a720*/  BSSY B0, `(.L_x_14921) ;  /* 0x0000006000007945 */ /* 0x000fe20003800000 */
[----:B------:R-:W-:Y:S02]  /*a730*/  IADD3 R175, R102, 0x3c0, RZ ;  /* 0x000003c066af7810 */ /* 0x000fe40007ffe0ff */
[----:B------:R-:W-:Y:S02]  /*a740*/  LEA.HI.SX32 R143, R143, R102, 0x1b ;  /* 0x000000668f8f7211 */ /* 0x000fe400078fdaff */
[----:B------:R-:W-:Y:S01]  /*a750*/  LEA R211, R211, UR17, 0x2 ;  /* 0x00000011d3d37c11 */ /* 0x000fe2000f8e10ff */
[----:B------:R-:W-:Y:S06]  /*a760*/  @!P1 BRA `(.L_x_14922) ;  /* 0x0000000000049947 */ /* 0x000fec0003800000 */
[----:B--2---:R3:W-:Y:S02]  /*a770*/  REDG.E.ADD.F32.FTZ.RN.STRONG.GPU desc[UR22][R14.64+-0x280], R13 ;  /* 0xfffd800d0e0079a6 */ /* 0x0047e4000c10f396 */
.L_x_14922:
[----:B------:R-:W-:Y:S05]  /*a780*/  BSYNC B0 ;  /* 0x0000000000007941 */ /* 0x000fea0003800000 */
.L_x_14921:
[----:B--23--:R2:W3:Y:S01]  /*a790*/  LDS R13, [R211+0x1640] ;  /* 0x00164000d30d7984 */ /* 0x00c4e20000000800 */
[----:B------:R-:W-:Y:S01]  /*a7a0*/  BSSY B0, `(.L_x_14923) ;  /* 0x0000006000007945 */ /* 0x000fe20003800000 */
[----:B0-----:R-:W-:Y:S02]  /*a7b0*/  IADD3 R189, R102, 0x3e0, RZ ;  /* 0x000003e066bd7810 */ /* 0x001fe40007ffe0ff */
[----:B------:R-:W-:Y:S02]  /*a7c0*/  LEA.HI.SX32 R175, R175, R102, 0x1b ;  /* 0x00000066afaf7211 */ /* 0x000fe400078fdaff */
[----:B------:R-:W-:Y:S01]  /*a7d0*/  LEA R143, R143, UR17, 0x2 ;  /* 0x000000118f8f7c11 */ /* 0x000fe2000f8e10ff */
[----:B------:R-:W-:Y:S06]  /*a7e0*/  @!P2 BRA `(.L_x_14924) ;  /* 0x000000000004a947 */ /* 0x000fec0003800000 */
[----:B---3--:R0:W-:Y:S02]  /*a7f0*/  REDG.E.ADD.F32.FTZ.RN.STRONG.GPU desc[UR22][R14.64+-0x200], R13 ;  /* 0xfffe000d0e0079a6 */ /* 0x0081e4000c10f396 */
.L_x_14924:
[----:B------:R-:W-:Y:S05]  /*a800*/  BSYNC B0 ;  /* 0x0000000000007941 */ /* 0x000fea0003800000 */
.L_x_14923:
[----:B0--3--:R0:W3:Y:S01]  /*a810*/  LDS R13, [R143+0x16c0] ;  /* 0x0016c0008f0d7984 */ /* 0x0090e20000000800 */
[----:B------:R-:W-:Y:S01]  /*a820*/  BSSY B0, `(.L_x_14925) ;  /* 0x0000005000007945 */ /* 0x000fe20003800000 */
[----:B------:R-:W-:Y:S02]  /*a830*/  LEA.HI.SX32 R189, R189, R102, 0x1b ;  /* 0x00000066bdbd7211 */ /* 0x000fe400078fdaff */
[----:B------:R-:W-:Y:S01]  /*a840*/  LEA R175, R175, UR17, 0x2 ;  /* 0x00000011afaf7c11 */ /* 0x000fe2000f8e10ff */
[----:B------:R-:W-:Y:S06]  /*a850*/  @!P3 BRA `(.L_x_14926) ;  /* 0x000000000004b947 */ /* 0x000fec0003800000 */
[----:B---3--:R4:W-:Y:S02]  /*a860*/  REDG.E.ADD.F32.FTZ.RN.STRONG.GPU desc[UR22][R14.64+-0x180], R13 ;  /* 0xfffe800d0e0079a6 */ /* 0x0089e4000c10f396 */
.L_x_14926:
[----:B------:R-:W-:Y:S05]  /*a870*/  BSYNC B0 ;  /* 0x0000000000007941 */ /* 0x000fea0003800000 */
.L_x_14925:
[----:B---34-:R3:W4:Y:S01]  /*a880*/  LDS R13, [R175+0x1740] ;  /* 0x00174000af0d7984 */ /* 0x0187220000000800 */
[----:B------:R-:W-:Y:S01]  /*a890*/  BSSY B0, `(.L_x_14927) ;  /* 0x0000004000007945 */ /* 0x000fe20003800000 */
[----:B------:R-:W-:-:S03]  /*a8a0*/  LEA R189, R189, UR17, 0x2 ;  /* 0x00000011bdbd7c11 */ /* 0x000fc6000f8e10ff */
[----:B------:R-:W-:Y:S05]  /*a8b0*/  @!P4 BRA `(.L_x_14928) ;  /* 0x000000000004c947 */ /* 0x000fea0003800000 */
[----:B----4-:R4:W-:Y:S02]  /*a8c0*/  REDG.E.ADD.F32.FTZ.RN.STRONG.GPU desc[UR22][R14.64+-0x100], R13 ;  /* 0xffff000d0e0079a6 */ /* 0x0109e4000c10f396 */
.L_x_14928:
[----:B------:R-:W-:Y:S05]  /*a8d0*/  BSYNC B0 ;  /* 0x0000000000007941 */ /* 0x000fea0003800000 */
.L_x_14927:
[----:B----4-:R4:W0:Y:S01]  /*a8e0*/  LDS R13, [R189+0x17c0] ;  /* 0x0017c000bd0d7984 */ /* 0x0108220000000800 */
[----:B------:R-:W-:Y:S01]  /*a8f0*/  BSSY B0, `(.L_x_14929) ;  /* 0x0000004000007945 */ /* 0x000fe20003800000 */
[----:B-1----:R-:W-:-:S03]  /*a900*/  FADD.FTZ R12, R210, R177 ;  /* 0x000000b1d20c7221 */ /* 0x002fc60000010000 */
[----:B------:R-:W-:Y:S05]  /*a910*/  @!P5 BRA `(.L_x_14930) ;  /* 0x000000000004d947 */ /* 0x000fea0003800000 */
[----:B0-----:R1:W-:Y:S02]  /*a920*/  REDG.E.ADD.F32.FTZ.RN.STRONG.GPU desc[UR22][R14.64+-0x80], R13 ;  /* 0xffff800d0e0079a6 */ /* 0x0013e4000c10f396 */
.L_x_14930:
[----:B------:R-:W-:Y:S05]  /*a930*/  BSYNC B0 ;  /* 0x0000000000007941 */ /* 0x000fea0003800000 */
.L_x_14929:
        /* <DEDUP_REMOVED lines=165> */
.L_x_14932:
[----:B------:R-:W-:Y:S05]  /*b390*/  BSYNC B0 ;  /* 0x0000000000007941 */ /* 0x000fea0003800000 */
.L_x_14931:
[----:B------:R-:W-:Y:S02]  /*b3a0*/  UIADD3 UR7, UR7, 0x1, URZ ;  /* 0x0000000107077890 */ /* 0x000fe4000fffe03f */
[----:B------:R-:W-:Y:S02]  /*b3b0*/  UIADD3 UR8, UP1, UR8, 0x1, URZ ;  /* 0x0000000108087890 */ /* 0x000fe4000ff3e03f */
[----:B------:R-:W-:Y:S02]  /*b3c0*/  UISETP.GE.AND UP0, UPT, UR7, UR52, UPT ;  /* 0x000000340700728c */ /* 0x000fe4000bf06270 */
[----:B------:R-:W-:-:S04]  /*b3d0*/  UIADD3.X UR9, URZ, UR9, URZ, UP1, !UPT ;  /* 0x000000093f097290 */ /* 0x000fc80008ffe43f */
[----:B------:R-:W-:-:S13]  /*b3e0*/  PLOP3.LUT P0, PT, PT, PT, UP0, 0x80, 0x0 ;  /* 0x000000000000781c */ /* 0x000fda0003f0f008 */
[----:B------:R-:W-:Y:S05]  /*b3f0*/  @!P0 BRA `(.L_x_14933) ;  /* 0xffffff8400808947 */ /* 0x000fea000383ffff */
.L_x_14854:
[----:B------:R-:W-:Y:S01]  /*b400*/  BAR.SYNC.DEFER_BLOCKING 0x0 ;  /* 0x0000000000007b1d */ /* 0x000fe20000010000 */
[----:B------:R-:W-:-:S05]  /*b410*/  MOV R3, 0x10 ;  /* 0x0000001000037802 */ /* 0x000fca0000000f00 */
[----:B------:R-:W-:Y:S01]  /*b420*/  IMAD.WIDE R2, R98, R3, UR18 ;  /* 0x0000001262027e25 */ /* 0x000fe2000f8e0203 */
[----:B------:R-:W-:Y:S01]  /*b430*/  LEA R24, R100, UR17, 0x5 ;  /* 0x0000001164187c11 */ /* 0x000fe2000f8e28ff */
[----:B------:R-:W-:Y:S01]  /*b440*/  UIADD3 UR7, UR13, -0x1, URZ ;  /* 0xffffffff0d077890 */ /* 0x000fe2000fffe03f */
[----:B------:R-:W-:Y:S01]  /*b450*/  F2FP.BF16.F32.PACK_AB R52, R52, R59 ;  /* 0x0000003b3434723e */ /* 0x000fe200000010ff */
[----:B------:R-:W-:Y:S01]  /*b460*/  USHF.R.S32.HI UR27, URZ, 0x1f, UR11 ;  /* 0x0000001f3f1b7899 */ /* 0x000fe2000801140b */
[----:B------:R-:W-:Y:S01]  /*b470*/  ULDC.64 UR24, c[0x0][0x388] ;  /* 0x0000e20000187ab9 */ /* 0x000fe20000000a00 */
[----:B------:R-:W-:Y:S01]  /*b480*/  USHF.R.S32.HI UR30, URZ, 0x1f, UR10 ;  /* 0x0000001f3f1e7899 */ /* 0x000fe2000801140a */
[----:B------:R-:W-:Y:S01]  /*b490*/  ULDC.64 UR28, c[0x0][0x390] ;  /* 0x0000e400001c7ab9 */ /* 0x000fe20000000a00 */
[----:B------:R-:W3:Y:S04]  /*b4a0*/  LDG.E.128 R4, desc[UR22][R2.64] ;  /* 0x0000001602047981 */ /* 0x000ee8000c1e1d00 */
[----:B01----:R-:W5:Y:S01]  /*b4b0*/  LDG.E.128 R12, desc[UR22][R2.64+0x200] ;  /* 0x00020016020c7981 */ /* 0x003f62000c1e1d00 */
[----:B------:R-:W-:-:S02]  /*b4c0*/  USHF.L.U32 UR8, UR7, 0x9, URZ ;  /* 0x0000000907087899 */ /* 0x000fc4000800063f */
[----:B------:R-:W-:Y:S02]  /*b4d0*/  UIMAD UR17, UR27, UR24, URZ ;  /* 0x000000181b1172a4 */ /* 0x000fe4000f8e023f */
[----:B------:R-:W-:Y:S02]  /*b4e0*/  USHF.R.S32.HI UR9, URZ, 0x1f, UR8 ;  /* 0x0000001f3f097899 */ /* 0x000fe40008011408 */
[----:B------:R-:W-:Y:S02]  /*b4f0*/  UIMAD UR17, UR11, UR25, UR17 ;  /* 0x000000190b1172a4 */ /* 0x000fe4000f8e0211 */
[----:B------:R-:W-:Y:S02]  /*b500*/  UIMAD.WIDE.U32 UR24, UR11, UR24, UR8 ;  /* 0x000000180b1872a5 */ /* 0x000fe4000f8e0008 */
[----:B------:R-:W-:Y:S02]  /*b510*/  UIMAD UR26, UR30, UR28, URZ ;  /* 0x0000001c1e1a72a4 */ /* 0x000fe4000f8e023f */
[----:B------:R-:W-:-:S02]  /*b520*/  UIADD3 UR25, UR25, UR17, URZ ;  /* 0x0000001119197290 */ /* 0x000fc4000fffe03f */
[----:B------:R-:W-:Y:S02]  /*b530*/  UIMAD UR26, UR10, UR29, UR26 ;  /* 0x0000001d0a1a72a4 */ /* 0x000fe4000f8e021a */
[----:B------:R-:W-:Y:S02]  /*b540*/  UIMAD.WIDE.U32 UR24, UR10, UR28, UR24 ;  /* 0x0000001c0a1872a5 */ /* 0x000fe4000f8e0018 */
        /* <DEDUP_REMOVED lines=12> */
[----:B------:R-:W-:Y:S01]  /*b610*/  UIADD3.X UR50, UR50, -0x1, URZ, UP4, !UPT ;  /* 0xffffffff32327890 */ /* 0x000fe2000a7fe43f */
[----:B---3--:R-:W-:Y:S04]  /*b620*/  STS.128 [R97], R4 ;  /* 0x0000000461007388 */ /* 0x008fe80000000c00 */
[----:B-----5:R-:W-:Y:S01]  /*b630*/  STS.128 [R97+0x200], R12 ;  /* 0x0002000c61007388 */ /* 0x020fe20000000c00 */
        /* <DEDUP_REMOVED lines=21> */
[----:B------:R-:W-:Y:S01]  /*b790*/  FADD.FTZ R15, R13, UR5 ;  /* 0x000000050d0f7e21 */ /* 0x000fe20008010000 */
[----:B------:R-:W-:Y:S01]  /*b7a0*/  @!P6 FMUL.FTZ R12, R2, -1.4426950216293334961 ;  /* 0xbfb8aa3b020ce820 */ /* 0x000fe20000410000 */
[----:B-1----:R-:W-:Y:S01]  /*b7b0*/  SHF.L.U32 R13, R4, 0x10, RZ ;  /* 0x00000010040d7819 */ /* 0x002fe200000006ff */
[----:B------:R-:W-:Y:S01]  /*b7c0*/  @!P5 FMUL.FTZ R3, R3, -1.4426950216293334961 ;  /* 0xbfb8aa3b0303d820 */ /* 0x000fe20000410000 */
[----:B------:R-:W-:Y:S01]  /*b7d0*/  SHF.L.U32 R9, R9, 0x10, RZ ;  /* 0x0000001009097819 */ /* 0x000fe200000006ff */
[----:B------:R-:W0:Y:S01]  /*b7e0*/  @!P0 MUFU.EX2 R0, R0 ;  /* 0x0000000000008308 */ /* 0x000e220000000800 */
[----:B------:R-:W-:Y:S01]  /*b7f0*/  @!P2 FMUL.FTZ R8, R17, -1.4426950216293334961 ;  /* 0xbfb8aa3b1108a820 */ /* 0x000fe20000410000 */
[----:B------:R-:W-:Y:S01]  /*b800*/  FADD.FTZ R17, R13, UR5 ;  /* 0x000000050d117e21 */ /* 0x000fe20008010000 */
[----:B------:R-:W-:Y:S01]  /*b810*/  FSETP.GTU.FTZ.AND P3, PT, R15, 20, PT ;  /* 0x41a000000f00780b */ /* 0x000fe20003f7c000 */
[----:B------:R-:W-:Y:S01]  /*b820*/  FADD.FTZ R13, R9, UR5 ;  /* 0x00000005090d7e21 */ /* 0x000fe20008010000 */
[----:B------:R-:W-:-:S02]  /*b830*/  PRMT R11, R11, 0x7632, R11 ;  /* 0x000076320b0b7816 */ /* 0x000fc4000000000b */
[----:B------:R-:W-:Y:S01]  /*b840*/  SHF.L.U32 R10, R10, 0x10, RZ ;  /* 0x000000100a0a7819 */ /* 0x000fe200000006ff */
[----:B------:R-:W1:Y:S01]  /*b850*/  @!P5 MUFU.EX2 R3, R3 ;  /* 0x000000030003d308 */ /* 0x000e620000000800 */
[----:B------:R-:W-:Y:S02]  /*b860*/  FSETP.GTU.FTZ.AND P4, PT, R13, 20, PT ;  /* 0x41a000000d00780b */ /* 0x000fe40003f9c000 */
[----:B------:R-:W-:Y:S02]  /*b870*/  SHF.L.U32 R11, R11, 0x10, RZ ;  /* 0x000000100b0b7819 */ /* 0x000fe400000006ff */
[----:B------:R-:W-:Y:S02]  /*b880*/  FSETP.GTU.FTZ.AND P1, PT, R17, 20, PT ;  /* 0x41a000001100780b */ /* 0x000fe40003f3c000 */
[C---:B------:R-:W-:Y:S01]  /*b890*/  SHF.L.U32 R9, R5.reuse, 0x10, RZ ;  /* 0x0000001005097819 */ /* 0x040fe200000006ff */
[----:B------:R-:W3:Y:S01]  /*b8a0*/  @!P2 MUFU.EX2 R8, R8 ;  /* 0x000000080008a308 */ /* 0x000ee20000000800 */
[----:B0-----:R-:W-:Y:S01]  /*b8b0*/  @!P0 FADD.FTZ R2, R0, 1 ;  /* 0x3f80000000028421 */ /* 0x001fe20000010000 */
[----:B------:R-:W-:-:S02]  /*b8c0*/  PRMT R5, R5, 0x7632, R5 ;  /* 0x0000763205057816 */ /* 0x000fc40000000005 */
[----:B------:R-:W-:Y:S01]  /*b8d0*/  FADD.FTZ R18, R9, UR5 ;  /* 0x0000000509127e21 */ /* 0x000fe20008010000 */
[----:B------:R-:W-:Y:S02]  /*b8e0*/  PRMT R4, R4, 0x7632, R4 ;  /* 0x0000763204047816 */ /* 0x000fe40000000004 */
[----:B------:R-:W-:Y:S01]  /*b8f0*/  SHF.L.U32 R5, R5, 0x10, RZ ;  /* 0x0000001005057819 */ /* 0x000fe200000006ff */
[----:B------:R0:W5:Y:S01]  /*b900*/  @!P0 MUFU.RCP R14, R2 ;  /* 0x00000002000e8308 */ /* 0x0001620000001000 */
[----:B-1----:R-:W-:Y:S01]  /*b910*/  @!P5 FADD.FTZ R3, R3, 1 ;  /* 0x3f8000000303d421 */ /* 0x002fe20000010000 */
[----:B------:R-:W-:Y:S01]  /*b920*/  @!P1 FMUL.FTZ R9, R17, -1.4426950216293334961 ;  /* 0xbfb8aa3b11099820 */ /* 0x000fe20000410000 */
[----:B------:R-:W-:-:S05]  /*b930*/  SHF.L.U32 R4, R4, 0x10, RZ ;  /* 0x0000001004047819 */ /* 0x000fca00000006ff */
[----:B------:R-:W1:Y:S01]  /*b940*/  @!P5 MUFU.RCP R3, R3 ;  /* 0x000000030003d308 */ /* 0x000e620000001000 */
[----:B---3--:R-:W-:Y:S01]  /*b950*/  @!P2 FADD.FTZ R0, R8, 1 ;  /* 0x3f8000000800a421 */ /* 0x008fe20000010000 */
[----:B0-----:R-:W-:Y:S01]  /*b960*/  @!P3 FMUL.FTZ R2, R15, -1.4426950216293334961 ;  /* 0xbfb8aa3b0f02b820 */ /* 0x001fe20000410000 */
[----:B------:R-:W-:Y:S01]  /*b970*/  FADD.FTZ R15, R11, UR5 ;  /* 0x000000050b0f7e21 */ /* 0x000fe20008010000 */
[----:B------:R-:W-:-:S04]  /*b980*/  FADD.FTZ R4, R4, UR5 ;  /* 0x0000000504047e21 */ /* 0x000fc80008010000 */
[----:B------:R0:W3:Y:S01]  /*b990*/  @!P2 MUFU.RCP R16, R0 ;  /* 0x000000000010a308 */ /* 0x0000e20000001000 */
[----:B-----5:R-:W-:Y:S01]  /*b9a0*/  @!P0 FMUL.FTZ R65, R65, R14 ;  /* 0x0000000e41418220 */ /* 0x020fe20000410000 */
[----:B------:R-:W-:Y:S01]  /*b9b0*/  FADD.FTZ R14, R10, UR5 ;  /* 0x000000050a0e7e21 */ /* 0x000fe20008010000 */
[----:B------:R-:W-:-:S05]  /*b9c0*/  FSETP.GTU.FTZ.AND P0, PT, R18, 20, PT ;  /* 0x41a000001200780b */ /* 0x000fca0003f1c000 */
[----:B------:R-:W5:Y:S01]  /*b9d0*/  @!P6 MUFU.EX2 R12, R12 ;  /* 0x0000000c000ce308 */ /* 0x000f620000000800 */
[----:B0-----:R-:W-:Y:S01]  /*b9e0*/  @!P4 FMUL.FTZ R0, R13, -1.4426950216293334961 ;  /* 0xbfb8aa3b0d00c820 */ /* 0x001fe20000410000 */
[----:B-1----:R-:W-:Y:S01]  /*b9f0*/  @!P5 FMUL.FTZ R66, R66, R3 ;  /* 0x000000034242d220 */ /* 0x002fe20000410000 */
[----:B------:R-:W-:Y:S02]  /*ba00*/  FSETP.GTU.FTZ.AND P5, PT, R14, 20, PT ;  /* 0x41a000000e00780b */ /* 0x000fe40003fbc000 */
[C---:B------:R-:W-:Y:S02]  /*ba10*/  SHF.L.U32 R13, R6.reuse, 0x10, RZ ;  /* 0x00000010060d7819 */ /* 0x040fe400000006ff */
[----:B------:R-:W-:Y:S01]  /*ba20*/  PRMT R6, R6, 0x7632, R6 ;  /* 0x0000763206067816 */ /* 0x000fe20000000006 */
[----:B------:R-:W0:Y:S01]  /*ba30*/  @!P4 MUFU.EX2 R0, R0 ;  /* 0x000000000000c308 */ /* 0x000e220000000800 */
[----:B---3--:R-:W-:Y:S01]  /*ba40*/  @!P2 FMUL.FTZ R67, R67, R16 ;  /* 0x000000104343a220 */ /* 0x008fe20000410000 */
[----:B------:R-:W-:Y:S01]  /*ba50*/  FSETP.GTU.FTZ.AND P2, PT, R15, 20, PT ;  /* 0x41a000000f00780b */ /* 0x000fe20003f5c000 */
[----:B------:R-:W-:Y:S01]  /*ba60*/  FADD.FTZ R13, R13, UR5 ;  /* 0x000000050d0d7e21 */ /* 0x000fe20008010000 */
[----:B------:R-:W-:Y:S01]  /*ba70*/  @!P0 FMUL.FTZ R11, R18, -1.4426950216293334961 ;  /* 0xbfb8aa3b120b8820 */ /* 0x000fe20000410000 */
[----:B------:R-:W-:-:S03]  /*ba80*/  SHF.L.U32 R6, R6, 0x10, RZ ;  /* 0x0000001006067819 */ /* 0x000fc600000006ff */
[----:B------:R0:W1:Y:S01]  /*ba90*/  @!P3 MUFU.EX2 R8, R2 ;  /* 0x000000020008b308 */ /* 0x0000620000000800 */
[----:B------:R-:W-:Y:S01]  /*baa0*/  @!P5 FMUL.FTZ R3, R14, -1.4426950216293334961 ;  /* 0xbfb8aa3b0e03d820 */ /* 0x000fe20000410000 */
[----:B-----5:R-:W-:Y:S01]  /*bab0*/  @!P6 FADD.FTZ R12, R12, 1 ;  /* 0x3f8000000c0ce421 */ /* 0x020fe20000010000 */
[----:B------:R-:W-:-:S05]  /*bac0*/  FADD.FTZ R6, R6, UR5 ;  /* 0x0000000506067e21 */ /* 0x000fca0008010000 */
[----:B------:R3:W5:Y:S01]  /*bad0*/  @!P1 MUFU.EX2 R10, R9 ;  /* 0x00000009000a9308 */ /* 0x0007620000000800 */
[----:B0-----:R-:W-:-:S07]  /*bae0*/  @!P4 FADD.FTZ R2, R0, 1 ;  /* 0x3f8000000002c421 */ /* 0x001fce0000010000 */
[----:B------:R-:W0:Y:S01]  /*baf0*/  @!P5 MUFU.EX2 R3, R3 ;  /* 0x000000030003d308 */ /* 0x000e220000000800 */
[----:B---3--:R-:W-:Y:S01]  /*bb00*/  @!P2 FMUL.FTZ R9, R15, -1.4426950216293334961 ;  /* 0xbfb8aa3b0f09a820 */ /* 0x008fe20000410000 */
[----:B-1----:R-:W-:-:S06]  /*bb10*/  @!P3 FADD.FTZ R8, R8, 1 ;  /* 0x3f8000000808b421 */ /* 0x002fcc0000010000 */
[----:B------:R-:W1:Y:S01]  /*bb20*/  @!P2 MUFU.EX2 R9, R9 ;  /* 0x000000090009a308 */ /* 0x000e620000000800 */
[----:B-----5:R-:W-:-:S07]  /*bb30*/  @!P1 FADD.FTZ R10, R10, 1 ;  /* 0x3f8000000a0a9421 */ /* 0x020fce0000010000 */
[----:B------:R3:W5:Y:S01]  /*bb40*/  @!P4 MUFU.RCP R15, R2 ;  /* 0x00000002000fc308 */ /* 0x0007620000001000 */
[----:B0-----:R-:W-:-:S07]  /*bb50*/  @!P5 FADD.FTZ R0, R3, 1 ;  /* 0x3f8000000300d421 */ /* 0x001fce0000010000 */
[----:B------:R-:W0:Y:S01]  /*bb60*/  @!P6 MUFU.RCP R12, R12 ;  /* 0x0000000c000ce308 */ /* 0x000e220000001000 */
[----:B---3--:R-:W-:Y:S01]  /*bb70*/  SHF.L.U32 R2, R7, 0x10, RZ ;  /* 0x0000001007027819 */ /* 0x008fe200000006ff */
[----:B-1----:R-:W-:Y:S01]  /*bb80*/  @!P2 FADD.FTZ R9, R9, 1 ;  /* 0x3f8000000909a421 */ /* 0x002fe20000010000 */
[----:B------:R-:W-:-:S03]  /*bb90*/  PRMT R7, R7, 0x7632, R7 ;  /* 0x0000763207077816 */ /* 0x000fc60000000007 */
[----:B------:R-:W-:Y:S01]  /*bba0*/  FADD.FTZ R14, R2, UR5 ;  /* 0x00000005020e7e21 */ /* 0x000fe20008010000 */
[----:B------:R-:W-:Y:S01]  /*bbb0*/  SHF.L.U32 R7, R7, 0x10, RZ ;  /* 0x0000001007077819 */ /* 0x000fe200000006ff */
[----:B------:R-:W1:Y:S01]  /*bbc0*/  @!P3 MUFU.RCP R8, R8 ;  /* 0x000000080008b308 */ /* 0x000e620000001000 */
[----:B-----5:R-:W-:Y:S01]  /*bbd0*/  @!P4 FMUL.FTZ R68, R68, R15 ;  /* 0x0000000f4444c220 */ /* 0x020fe20000410000 */
[----:B------:R-:W-:Y:S02]  /*bbe0*/  FSETP.GTU.FTZ.AND P4, PT, R13, 20, PT ;  /* 0x41a000000d00780b */ /* 0x000fe40003f9c000 */
[----:B------:R-:W-:Y:S01]  /*bbf0*/  F2FP.BF16.F32.PACK_AB R15, R53, R62 ;  /* 0x0000003e350f723e */ /* 0x000fe200000010ff */
[----:B------:R-:W-:Y:S01]  /*bc00*/  FADD.FTZ R7, R7, UR5 ;  /* 0x0000000507077e21 */ /* 0x000fe20008010000 */
[----:B------:R-:W-:Y:S02]  /*bc10*/  F2FP.BF16.F32.PACK_AB R53, R51, R60 ;  /* 0x0000003c3335723e */ /* 0x000fe400000010ff */
[----:B------:R-:W3:Y:S01]  /*bc20*/  @!P5 MUFU.RCP R3, R0 ;  /* 0x000000000003d308 */ /* 0x000ee20000001000 */
[----:B0-----:R-:W-:Y:S01]  /*bc30*/  @!P6 FMUL.FTZ R69, R69, R12 ;  /* 0x0000000c4545e220 */ /* 0x001fe20000410000 */
[----:B------:R-:W-:Y:S01]  /*bc40*/  FADD.FTZ R12, R5, UR5 ;  /* 0x00000005050c7e21 */ /* 0x000fe20008010000 */
[----:B------:R-:W-:-:S04]  /*bc50*/  FSETP.GTU.FTZ.AND P6, PT, R14, 20, PT ;  /* 0x41a000000e00780b */ /* 0x000fc80003fdc000 */
[----:B------:R-:W-:Y:S01]  /*bc60*/  @!P4 FMUL.FTZ R2, R13, -1.4426950216293334961 ;  /* 0xbfb8aa3b0d02c820 */ /* 0x000fe20000410000 */
[----:B------:R-:W0:Y:S01]  /*bc70*/  @!P0 MUFU.EX2 R11, R11 ;  /* 0x0000000b000b8308 */ /* 0x000e220000000800 */
[----:B-1----:R-:W-:Y:S01]  /*bc80*/  @!P3 FMUL.FTZ R71, R71, R8 ;  /* 0x000000084747b220 */ /* 0x002fe20000410000 */
[----:B------:R-:W-:Y:S02]  /*bc90*/  FSETP.GTU.FTZ.AND P3, PT, R12, 20, PT ;  /* 0x41a000000c00780b */ /* 0x000fe40003f7c000 */
[----:B------:R-:W-:Y:S02]  /*bca0*/  F2FP.BF16.F32.PACK_AB R13, R55, R64 ;  /* 0x00000040370d723e */ /* 0x000fe400000010ff */
[----:B------:R-:W-:Y:S02]  /*bcb0*/  F2FP.BF16.F32.PACK_AB R55, R49, R58 ;  /* 0x0000003a3137723e */ /* 0x000fe400000010ff */
[----:B------:R-:W1:Y:S01]  /*bcc0*/  @!P2 MUFU.RCP R9, R9 ;  /* 0x000000090009a308 */ /* 0x000e620000001000 */
[----:B---3--:R-:W-:Y:S01]  /*bcd0*/  @!P5 FMUL.FTZ R70, R70, R3 ;  /* 0x000000034646d220 */ /* 0x008fe20000410000 */
[----:B------:R-:W-:Y:S01]  /*bce0*/  @!P6 FMUL.FTZ R5, R14, -1.4426950216293334961 ;  /* 0xbfb8aa3b0e05e820 */ /* 0x000fe20000410000 */
[----:B------:R-:W-:-:S02]  /*bcf0*/  F2FP.BF16.F32.PACK_AB R14, R54, R61 ;  /* 0x0000003d360e723e */ /* 0x000fc400000010ff */
[----:B------:R-:W-:Y:S02]  /*bd00*/  F2FP.BF16.F32.PACK_AB R54, R50, R57 ;  /* 0x000000393236723e */ /* 0x000fe400000010ff */
[----:B------:R-:W-:Y:S01]  /*bd10*/  FSETP.GTU.FTZ.AND P5, PT, R4, 20, PT ;  /* 0x41a000000400780b */ /* 0x000fe20003fbc000 */
[----:B------:R-:W3:Y:S01]  /*bd20*/  @!P1 MUFU.RCP R10, R10 ;  /* 0x0000000a000a9308 */ /* 0x000ee20000001000 */
[----:B0-----:R-:W-:Y:S01]  /*bd30*/  @!P0 FADD.FTZ R11, R11, 1 ;  /* 0x3f8000000b0b8421 */ /* 0x001fe20000010000 */
[----:B------:R-:W-:Y:S06]  /*bd40*/  STS.128 [R24+0x10], R52 ;  /* 0x0000103418007388 */ /* 0x000fec0000000c00 */
[----:B------:R0:W5:Y:S01]  /*bd50*/  @!P4 MUFU.EX2 R3, R2 ;  /* 0x000000020003c308 */ /* 0x0001620000000800 */
[----:B-1----:R-:W-:Y:S01]  /*bd60*/  @!P2 FMUL.FTZ R74, R74, R9 ;  /* 0x000000094a4aa220 */ /* 0x002fe20000410000 */
[----:B------:R-:W-:-:S02]  /*bd70*/  FSETP.GTU.FTZ.AND P2, PT, R6, 20, PT ;  /* 0x41a000000600780b */ /* 0x000fc40003f5c000 */
[----:B------:R-:W-:-:S04]  /*bd80*/  @!P5 FMUL.FTZ R0, R4, -1.4426950216293334961 ;  /* 0xbfb8aa3b0400d820 */ /* 0x000fc80000410000 */
[----:B------:R1:W2:Y:S01]  /*bd90*/  @!P0 MUFU.RCP R16, R11 ;  /* 0x0000000b00108308 */ /* 0x0002a20000001000 */
[----:B0-----:R-:W-:Y:S01]  /*bda0*/  @!P3 FMUL.FTZ R2, R12, -1.4426950216293334961 ;  /* 0xbfb8aa3b0c02b820 */ /* 0x001fe20000410000 */
[----:B------:R-:W-:Y:S01]  /*bdb0*/  F2FP.BF16.F32.PACK_AB R12, R56, R63 ;  /* 0x0000003f380c723e */ /* 0x000fe200000010ff */
[----:B---3--:R-:W-:Y:S01]  /*bdc0*/  @!P1 FMUL.FTZ R73, R73, R10 ;  /* 0x0000000a49499220 */ /* 0x008fe20000410000 */
[----:B------:R-:W-:-:S03]  /*bdd0*/  FSETP.GTU.FTZ.AND P1, PT, R7, 20, PT ;  /* 0x41a000000700780b */ /* 0x000fc60003f3c000 */
[----:B------:R-:W-:Y:S01]  /*bde0*/  STS.128 [R24], R12 ;  /* 0x0000000c18007388 */ /* 0x000fe20000000c00 */
[----:B------:R-:W-:-:S03]  /*bdf0*/  NOP ;  /* 0x0000000000007918 */ /* 0x000fc60000000000 */
[----:B-1----:R-:W0:Y:S01]  /*be00*/  LDS.128 R8, [R97] ;  /* 0x0000000061087984 */ /* 0x002e220000000c00 */
[----:B------:R-:W1:Y:S01]  /*be10*/  @!P3 MUFU.EX2 R2, R2 ;  /* 0x000000020002b308 */ /* 0x000e620000000800 */
[----:B------:R-:W-:-:S04]  /*be20*/  @!P2 FMUL.FTZ R4, R6, -1.4426950216293334961 ;  /* 0xbfb8aa3b0604a820 */ /* 0x000fc80000410000 */
[----:B------:R-:W-:Y:S01]  /*be30*/  @!P1 FMUL.FTZ R6, R7, -1.4426950216293334961 ;  /* 0xbfb8aa3b07069820 */ /* 0x000fe20000410000 */
[----:B------:R-:W3:Y:S01]  /*be40*/  LDS.128 R12, [R97+0x200] ;  /* 0x00020000610c7984 */ /* 0x000ee20000000c00 */
        /* <DEDUP_REMOVED lines=9> */
[----:B------:R5:W4:Y:S01]  /*bee0*/  @!P4 MUFU.RCP R18, R3 ;  /* 0x000000030012c308 */ /* 0x000b220000001000 */
[----:B-1----:R-:W-:-:S07]  /*bef0*/  @!P2 FADD.FTZ R4, R4, 1 ;  /* 0x3f8000000404a421 */ /* 0x002fce0000010000 */
[----:B------:R1:W0:Y:S01]  /*bf00*/  @!P3 MUFU.RCP R17, R2 ;  /* 0x000000020011b308 */ /* 0x0002220000001000 */
[----:B-----5:R-:W-:Y:S01]  /*bf10*/  MOV R3, UR24 ;  /* 0x0000001800037c02 */ /* 0x020fe20008000f00 */
[----:B--2---:R-:W-:Y:S01]  /*bf20*/  @!P1 FADD.FTZ R6, R6, 1 ;  /* 0x3f80000006069421 */ /* 0x004fe20000010000 */
[----:B------:R-:W-:Y:S02]  /*bf30*/  ULDC.64 UR24, c[0x0][0x3a8] ;  /* 0x0000ea0000187ab9 */ /* 0x000fe40000000a00 */
[----:B------:R-:W-:-:S03]  /*bf40*/  UIMAD.WIDE.U32 UR8, UR11, UR24, UR8 ;  /* 0x000000180b0872a5 */ /* 0x000fc6000f8e0008 */
[----:B------:R2:W5:Y:S01]  /*bf50*/  @!P6 MUFU.RCP R20, R5 ;  /* 0x000000050014e308 */ /* 0x0005620000001000 */
[----:B-1----:R-:W-:Y:S01]  /*bf60*/  MOV R2, UR17 ;  /* 0x0000001100027c02 */ /* 0x002fe20008000f00 */
[----:B----4-:R-:W-:Y:S01]  /*bf70*/  @!P4 FMUL.FTZ R79, R79, R18 ;  /* 0x000000124f4fc220 */ /* 0x010fe20000410000 */
[----:B------:R-:W-:-:S03]  /*bf80*/  UIMAD UR17, UR27, UR24, URZ ;  /* 0x000000181b1172a4 */ /* 0x000fc6000f8e023f */
[----:B------:R-:W-:Y:S01]  /*bf90*/  IMAD.WIDE R2, R98, 0x10, R2 ;  /* 0x0000001062027825 */ /* 0x000fe200078e0202 */
[----:B------:R-:W-:Y:S01]  /*bfa0*/  UIMAD UR17, UR11, UR25, UR17 ;  /* 0x000000190b1172a4 */ /* 0x000fe2000f8e0211 */
[----:B------:R1:W4:Y:S02]  /*bfb0*/  @!P5 MUFU.RCP R7, R0 ;  /* 0x000000000007d308 */ /* 0x0003240000001000 */
[----:B0-----:R-:W-:Y:S01]  /*bfc0*/  @!P3 FMUL.FTZ R78, R78, R17 ;  /* 0x000000114e4eb220 */ /* 0x001fe20000410000 */
[----:B--2---:R-:W-:Y:S01]  /*bfd0*/  FADD.FTZ R5, R65, R104 ;  /* 0x0000006841057221 */ /* 0x004fe20000010000 */
[----:B------:R-:W-:Y:S01]  /*bfe0*/  STG.E.128 desc[UR22][R2.64], R8 ;  /* 0x0000000802007986 */ /* 0x000fe2000c101d16 */
[----:B------:R-:W-:Y:S01]  /*bff0*/  ULDC.64 UR24, c[0x0][0x3b0] ;  /* 0x0000ec0000187ab9 */ /* 0x000fe20000000a00 */
[----:B------:R-:W-:Y:S01]  /*c000*/  UIADD3 UR9, UR9, UR17, URZ ;  /* 0x0000001109097290 */ /* 0x000fe2000fffe03f */
[----:B------:R-:W-:Y:S01]  /*c010*/  F2FP.BF16.F32.PACK_AB R17, R78, R75 ;  /* 0x0000004b4e11723e */ /* 0x000fe200000010ff */
[----:B---3--:R0:W-:Y:S01]  /*c020*/  STG.E.128 desc[UR22][R2.64+0x200], R12 ;  /* 0x0002000c02007986 */ /* 0x0081e2000c101d16 */
[----:B------:R2:W3:Y:S01]  /*c030*/  @!P2 MUFU.RCP R19, R4 ;  /* 0x000000040013a308 */ /* 0x0004e20000001000 */
[----:B-----5:R-:W-:Y:S01]  /*c040*/  @!P6 FMUL.FTZ R81, R81, R20 ;  /* 0x000000145151e220 */ /* 0x020fe20000410000 */
[----:B-1----:R-:W-:Y:S01]  /*c050*/  FADD.FTZ R0, R5, R66 ;  /* 0x0000004205007221 */ /* 0x002fe20000010000 */
[----:B------:R-:W-:Y:S01]  /*c060*/  F2FP.BF16.F32.PACK_AB R5, R68, R67 ;  /* 0x000000434405723e */ /* 0x000fe200000010ff */
[----:B------:R-:W-:-:S02]  /*c070*/  UIMAD UR17, UR30, UR24, URZ ;  /* 0x000000181e1172a4 */ /* 0x000fc4000f8e023f */
[----:B------:R-:W-:Y:S01]  /*c080*/  FADD.FTZ R67, R0, R67 ;  /* 0x0000004300437221 */ /* 0x000fe20000010000 */
[----:B------:R-:W-:Y:S01]  /*c090*/  UIMAD.WIDE.U32 UR8, UR10, UR24, UR8 ;  /* 0x000000180a0872a5 */ /* 0x000fe2000f8e0008 */
[----:B------:R1:W5:Y:S01]  /*c0a0*/  @!P1 MUFU.RCP R21, R6 ;  /* 0x0000000600159308 */ /* 0x0003620000001000 */
[----:B----4-:R-:W-:Y:S01]  /*c0b0*/  @!P5 FMUL.FTZ R76, R76, R7 ;  /* 0x000000074c4cd220 */ /* 0x010fe20000410000 */
[----:B--2---:R-:W-:Y:S01]  /*c0c0*/  F2FP.BF16.F32.PACK_AB R4, R66, R65 ;  /* 0x000000414204723e */ /* 0x004fe200000010ff */
[----:B------:R-:W-:Y:S01]  /*c0d0*/  FADD.FTZ R68, R67, R68 ;  /* 0x0000004443447221 */ /* 0x000fe20000010000 */
[----:B------:R-:W-:Y:S01]  /*c0e0*/  F2FP.BF16.F32.PACK_AB R7, R74, R71 ;  /* 0x000000474a07723e */ /* 0x000fe200000010ff */
[----:B------:R-:W-:Y:S01]  /*c0f0*/  UIMAD UR17, UR10, UR25, UR17 ;  /* 0x000000190a1172a4 */ /* 0x000fe2000f8e0211 */
[----:B------:R-:W-:Y:S02]  /*c100*/  F2FP.BF16.F32.PACK_AB R16, R76, R73 ;  /* 0x000000494c10723e */ /* 0x000fe400000010ff */
[----:B------:R-:W-:Y:S01]  /*c110*/  ULDC.64 UR24, c[0x0][0x3f0] ;  /* 0x0000fc0000187ab9 */ /* 0x000fe20000000a00 */
[----:B---3--:R-:W-:Y:S01]  /*c120*/  @!P2 FMUL.FTZ R80, R80, R19 ;  /* 0x000000135050a220 */ /* 0x008fe20000410000 */
[----:B-1----:R-:W-:Y:S01]  /*c130*/  F2FP.BF16.F32.PACK_AB R6, R70, R69 ;  /* 0x000000454606723e */ /* 0x002fe200000010ff */
[----:B------:R-:W-:Y:S01]  /*c140*/  BAR.SYNC.DEFER_BLOCKING 0x0 ;  /* 0x0000000000007b1d */ /* 0x000fe20000010000 */
[----:B------:R-:W-:Y:S01]  /*c150*/  FADD.FTZ R69, R68, R69 ;  /* 0x0000004544457221 */ /* 0x000fe20000010000 */
[----:B------:R-:W-:Y:S01]  /*c160*/  UIADD3 UR17, UR9, UR17, URZ ;  /* 0x0000001109117290 */ /* 0x000fe2000fffe03f */
[----:B------:R-:W-:Y:S01]  /*c170*/  F2FP.BF16.F32.PACK_AB R18, R80, R79 ;  /* 0x0000004f5012723e */ /* 0x000fe200000010ff */
[----:B------:R-:W-:Y:S01]  /*c180*/  ULEA UR9, UP0, UR8, UR24, 0x1 ;  /* 0x0000001808097291 */ /* 0x000fe2000f80083f */
[----:B------:R-:W-:Y:S01]  /*c190*/  FADD.FTZ R70, R69, R70 ;  /* 0x0000004645467221 */ /* 0x000fe20000010000 */
[----:B-----5:R-:W-:-:S02]  /*c1a0*/  @!P1 FMUL.FTZ R84, R84, R21 ;  /* 0x0000001554549220 */ /* 0x020fc40000410000 */
[----:B------:R-:W-:Y:S01]  /*c1b0*/  ULEA.HI.X UR8, UR8, UR25, UR17, 0x1, UP0 ;  /* 0x0000001908087291 */ /* 0x000fe200080f0c11 */
[----:B------:R-:W-:Y:S01]  /*c1c0*/  FADD.FTZ R71, R70, R71 ;  /* 0x0000004746477221 */ /* 0x000fe20000010000 */
[----:B0-----:R-:W-:Y:S01]  /*c1d0*/  MOV R2, UR9 ;  /* 0x0000000900027c02 */ /* 0x001fe20008000f00 */
[----:B------:R-:W-:Y:S01]  /*c1e0*/  UISETP.GT.AND UP0, UPT, UR13, 0x1, UPT ;  /* 0x000000010d00788c */ /* 0x000fe2000bf04270 */
[----:B------:R-:W-:Y:S01]  /*c1f0*/  F2FP.BF16.F32.PACK_AB R19, R84, R81 ;  /* 0x000000515413723e */ /* 0x000fe200000010ff */
[----:B------:R-:W-:Y:S01]  /*c200*/  FADD.FTZ R74, R71, R74 ;  /* 0x0000004a474a7221 */ /* 0x000fe20000010000 */
[----:B------:R-:W-:Y:S01]  /*c210*/  MOV R3, UR8 ;  /* 0x0000000800037c02 */ /* 0x000fe20008000f00 */
[----:B------:R-:W-:Y:S02]  /*c220*/  UMOV UR13, UR7 ;  /* 0x00000007000d7c82 */ /* 0x000fe40008000000 */
        /* <DEDUP_REMOVED lines=18> */
.L_x_14821:
        /* <DEDUP_REMOVED lines=30> */
.L_x_14936:
[----:B------:R-:W-:Y:S05]  /*c530*/  BSYNC B0 ;  /* 0x0000000000007941 */ /* 0x000fea0003800000 */
.L_x_14935:
        /* <DEDUP_REMOVED lines=31> */
.L_x_14938:
[----:B0-----:R-:W0:Y:S02]  /*c730*/  S2R R11, SR_TID.X ;  /* 0x00000000000b7919 */ /* 0x001e240000002100 */
.L_x_14939:
[----:B------:R-:W-:Y:S05]  /*c740*/  BSYNC B0 ;  /* 0x0000000000007941 */ /* 0x000fea0003800000 */
.L_x_14937:
        /* <DEDUP_REMOVED lines=23> */
.L_x_14941:
        /* <DEDUP_REMOVED lines=32> */
.L_x_14940:
[----:B------:R-:W-:Y:S05]  /*cac0*/  EXIT ;  /* 0x000000000000794d */ /* 0x000fea0003800000 */
.L_x_14942:
        /* <DEDUP_REMOVED lines=11> */
.L_x_18990:


//--------------------- .text._Z25selective_scan_bwd_kernelI32Selective_Scan_bwd_kernel_traitsILi32ELi16ELb1ELb1ELb0ELb1ELb1EN3c108BFloat16ENS1_7complexIfEEEEv12SSMParamsBwd --------------------------
	.section	.text._Z25selective_scan_bwd_kernelI32Selective_Scan_bwd_kernel_traitsILi32ELi16ELb1ELb1ELb0ELb1ELb1EN3c108BFloat16ENS1_7complexIfEEEEv12SSMParamsBwd,"ax",@progbits
	.align	128
        .global         _Z25selective_scan_bwd_kernelI32Selective_Scan_bwd_kernel_traitsILi32ELi16ELb1ELb1ELb0ELb1ELb1EN3c108BFloat16ENS1_7complexIfEEEEv12SSMParamsBwd
        .type           _Z25selective_scan_bwd_kernelI32Selective_Scan_bwd_kernel_traitsILi32ELi16ELb1ELb1ELb0ELb1ELb1EN3c108BFloat16ENS1_7complexIfEEEEv12SSMParamsBwd,@function
        .size           _Z25selective_scan_bwd_kernelI32Selective_Scan_bwd_kernel_traitsILi32ELi16ELb1ELb1ELb0ELb1ELb1EN3c108BFloat16ENS1_7complexIfEEEEv12SSMParamsBwd,(.L_x_18991 - _Z25selective_scan_bwd_kernelI32Selective_Scan_bwd_kernel_traitsILi32ELi16ELb1ELb1ELb0ELb1ELb1EN3c108BFloat16ENS1_7complexIfEEEEv12SSMParamsBwd)
        .other          _Z25selective_scan_bwd_kernelI32Selective_Scan_bwd_kernel_traitsILi32ELi16ELb1ELb1ELb0ELb1ELb1EN3c108BFloat16ENS1_7complexIfEEEEv12SSMParamsBwd,@"STO_CUDA_ENTRY STV_DEFAULT"
_Z25selective_scan_bwd_kernelI32Selective_Scan_bwd_kernel_traitsILi32ELi16ELb1ELb1ELb0ELb1ELb1EN3c108BFloat16ENS1_7complexIfEEEEv12SSMParamsBwd:
.text._Z25selective_scan_bwd_kernelI32Selective_Scan_bwd_kernel_traitsILi32ELi16ELb1ELb1ELb0ELb1ELb1EN3c108BFloat16ENS1_7complexIfEEEEv12SSMParamsBwd:
        /* <DEDUP_REMOVED lines=94> */
[----:B------:R-:W-:Y:S02]  /*05e0*/  UISETP.GT.U32.AND UP4, UPT, UR33, UR12, UPT ;  /* 0x0000000c2100728c */ /* 0x000fe4000bf84070 */
[----:B------:R-:W-:Y:S01]  /*05f0*/  UIMAD.WIDE.U32 UR8, UR10, UR16, UR8 ;  /* 0x000000100a0872a5 */ /* 0x000fe2000f8e0008 */
[----:B------:R-:W-:Y:S01]  /*0600*/  ULDC UR20, c[0x0][0x224] ;  /* 0x0000890000147ab9 */ /* 0x000fe20000000800 */
[----:B------:R-:W-:-:S02]  /*0610*/  UIMAD UR28, UR10, UR21, UR28 ;  /* 0x000000150a1c72a4 */ /* 0x000fc4000f8e021c */
[----:B------:R-:W-:Y:S02]  /*0620*/  ULOP3.LUT UR16, UR10, UR30, URZ, 0x3c, !UPT ;  /* 0x0000001e0a107292 */ /* 0x000fe4000f8e3c3f */
[----:B------:R-:W-:-:S03]  /*0630*/  ULEA UR21, UR20, 0xfffffe00, 0x9 ;  /* 0xfffffe0014157891 */ /* 0x000fc6000f8e483f */
[----:B------:R-:W-:Y:S02]  /*0640*/  @!UP4 UIADD3 UR12, UR12, -UR33, URZ ;  /* 0x800000210c0cc290 */ /* 0x000fe4000fffe03f */
[----:B------:R-:W-:Y:S02]  /*0650*/  @!UP4 UIADD3 UR29, UR29, 0x1, URZ ;  /* 0x000000011d1dc890 */ /* 0x000fe4000fffe03f */
[----:B------:R-:W-:Y:S02]  /*0660*/  UISETP.GE.U32.AND UP3, UPT, UR12, UR33, UPT ;  /* 0x000000210c00728c */ /* 0x000fe4000bf66070 */
[----:B------:R-:W-:Y:S02]  /*0670*/  UISETP.GE.AND UP2, UPT, UR16, URZ, UPT ;  /* 0x0000003f1000728c */ /* 0x000fe4000bf46270 */
[----:B------:R-:W-:Y:S02]  /*0680*/  USHF.R.S32.HI UR26, URZ, 0x1f, UR21 ;  /* 0x0000001f3f1a7899 */ /* 0x000fe40008011415 */
[----:B------:R-:W-:Y:S01]  /*0690*/  UIADD3 UR4, UP5, UR21, UR4, URZ ;  /* 0x0000000415047290 */ /* 0x000fe2000ffbe03f */
[----:B------:R-:W-:Y:S01]  /*06a0*/  ULDC.64 UR34, c[0x0][0x2f0] ;  /* 0x0000bc0000227ab9 */ /* 0x000fe20000000a00 */
[----:B------:R-:W-:-:S03]  /*06b0*/  UIMAD UR31, UR10, UR17, UR31 ;  /* 0x000000110a1f72a4 */ /* 0x000fc6000f8e021f */
[----:B------:R-:W-:Y:S02]  /*06c0*/  @UP3 UIADD3 UR29, UR29, 0x1, URZ ;  /* 0x000000011d1d3890 */ /* 0x000fe4000fffe03f */
[----:B------:R-:W-:Y:S02]  /*06d0*/  UIADD3.X UR5, UR26, UR5, UR32, UP5, !UPT ;  /* 0x000000051a057290 */ /* 0x000fe4000affe420 */
[----:B------:R-:W-:Y:S02]  /*06e0*/  ULEA UR16, UP4, UR4, UR34, 0x1 ;  /* 0x0000002204107291 */ /* 0x000fe4000f88083f */
[----:B------:R-:W-:Y:S02]  /*06f0*/  UIADD3 UR17, UP3, UR21, UR14, URZ ;  /* 0x0000000e15117290 */ /* 0x000fe4000ff7e03f */
[----:B------:R-:W-:Y:S01]  /*0700*/  ULEA.HI.X UR14, UR4, UR35, UR5, 0x1, UP4 ;  /* 0x00000023040e7291 */ /* 0x000fe2000a0f0c05 */
[----:B------:R-:W-:Y:S01]  /*0710*/  UMOV UR12, UR29 ;  /* 0x0000001d000c7c82 */ /* 0x000fe20008000000 */
        /* <DEDUP_REMOVED lines=9> */
[----:B------:R-:W-:-:S02]  /*07b0*/  UIADD3.X UR29, UR26, UR9, UR31, UP2, !UPT ;  /* 0x000000091a1d7290 */ /* 0x000fc400097fe41f */
[----:B------:R-:W-:Y:S01]  /*07c0*/  ULEA UR28, UP1, UR21, UR4, 0x1 ;  /* 0x00000004151c7291 */ /* 0x000fe2000f82083f */
[----:B------:R-:W-:Y:S01]  /*07d0*/  ULDC.64 UR26, c[0x0][0x258] ;  /* 0x00009600001a7ab9 */ /* 0x000fe20000000a00 */
[----:B------:R-:W-:Y:S02]  /*07e0*/  @UP0 UIMAD UR13, UR13, UR20, URZ ;  /* 0x000000140d0d02a4 */ /* 0x000fe4000f8e023f */
[----:B------:R-:W-:Y:S02]  /*07f0*/  UIMAD UR4, UR8, UR26, URZ ;  /* 0x0000001a080472a4 */ /* 0x000fe4000f8e023f */
[----:B------:R-:W-:Y:S02]  /*0800*/  ULEA.HI.X UR29, UR21, UR5, UR29, 0x1, UP1 ;  /* 0x00000005151d7291 */ /* 0x000fe400088f0c1d */
[----:B------:R-:W-:Y:S02]  /*0810*/  UIMAD.WIDE.U32 UR8, UR12, UR26, UR6 ;  /* 0x0000001a0c0872a5 */ /* 0x000fe4000f8e0006 */
[----:B------:R-:W-:-:S02]  /*0820*/  UIMAD UR26, UR12, UR27, UR4 ;  /* 0x0000001b0c1a72a4 */ /* 0x000fc4000f8e0204 */
        /* <DEDUP_REMOVED lines=28> */
[----:B------:R-:W-:Y:S01]  /*09f0*/  UMOV UR15, UR28 ;  /* 0x0000001c000f7c82 */ /* 0x000fe20008000000 */
[----:B------:R-:W-:Y:S01]  /*0a00*/  UMOV UR16, UR29 ;  /* 0x0000001d00107c82 */ /* 0x000fe20008000000 */
[----:B------:R-:W-:Y:S01]  /*0a10*/  UMOV UR6, URZ ;  /* 0x0000003f00067c82 */ /* 0x000fe20008000000 */
[----:B0-----:R-:W-:-:S04]  /*0a20*/  SHF.L.U32 R97, R98, 0x1, RZ ;  /* 0x0000000162617819 */ /* 0x001fc800000006ff */
[----:B-1----:R-:W-:-:S07]  /*0a30*/  LOP3.LUT R97, R97, 0xffffffc0, RZ, 0xc0, !PT ;  /* 0xffffffc061617812 */ /* 0x002fce00078ec0ff */
.L_x_15057:
        /* <DEDUP_REMOVED lines=96> */
.L_x_14945:
[----:B------:R-:W-:Y:S05]  /*1040*/  BSYNC B0 ;  /* 0x0000000000007941 */ /* 0x000fea0003800000 */
.L_x_14944:
        /* <DEDUP_REMOVED lines=36> */
.L_x_14947:
[----:B------:R-:W-:Y:S05]  /*1290*/  BSYNC B0 ;  /* 0x0000000000007941 */ /* 0x000fea0003800000 */
.L_x_14946:
        /* <DEDUP_REMOVED lines=37> */
.L_x_14949:
[----:B------:R-:W-:Y:S05]  /*14f0*/  BSYNC B0 ;  /* 0x0000000000007941 */ /* 0x000fea0003800000 */
.L_x_14948:
        /* <DEDUP_REMOVED lines=37> */
.L_x_14951:
[----:B------:R-:W-:Y:S05]  /*1750*/  BSYNC B0 ;  /* 0x0000000000007941 */ /* 0x000fea0003800000 */
.L_x_14950:
        /* <DEDUP_REMOVED lines=37> */
.L_x_14953:
[----:B------:R-:W-:Y:S05]  /*19b0*/  BSYNC B0 ;  /* 0x0000000000007941 */ /* 0x000fea0003800000 */
.L_x_14952:
        /* <DEDUP_REMOVED lines=37> */
.L_x_14955:
[----:B------:R-:W-:Y:S05]  /*1c10*/  BSYNC B0 ;  /* 0x0000000000007941 */ /* 0x000fea0003800000 */
.L_x_14954:
        /* <DEDUP_REMOVED lines=37> */
.L_x_14957:
[----:B------:R-:W-:Y:S05]  /*1e70*/  BSYNC B0 ;  /* 0x0000000000007941 */ /* 0x000fea0003800000 */
.L_x_14956:
        /* <DEDUP_REMOVED lines=37> */
.L_x_14959:
[----:B------:R-:W-:Y:S05]  /*20d0*/  BSYNC B0 ;  /* 0x0000000000007941 */ /* 0x000fea0003800000 */
.L_x_14958:
        /* <DEDUP_REMOVED lines=36> */
.L_x_14961:
[----:B------:R-:W-:Y:S05]  /*2320*/  BSYNC B0 ;  /* 0x0000000000007941 */ /* 0x000fea0003800000 */
.L_x_14960:
        /* <DEDUP_REMOVED lines=34> */
.L_x_14963:
[----:B------:R-:W-:Y:S05]  /*2550*/  BSYNC B0 ;  /* 0x0000000000007941 */ /* 0x000fea0003800000 */
.L_x_14962:
        /* <DEDUP_REMOVED lines=33> */
.L_x_14965:
[----:B------:R-:W-:Y:S05]  /*2770*/  BSYNC B0 ;  /* 0x0000000000007941 */ /* 0x000fea0003800000 */
.L_x_14964:
        /* <DEDUP_REMOVED lines=33> */
.L_x_14967:
[----:B------:R-:W-:Y:S05]  /*2990*/  BSYNC B0 ;  /* 0x0000000000007941 */ /* 0x000fea0003800000 */
.L_x_14966:
        /* <DEDUP_REMOVED lines=33> */
.L_x_14969:
[----:B------:R-:W-:Y:S05]  /*2bb0*/  BSYNC B0 ;  /* 0x0000000000007941 */ /* 0x000fea0003800000 */
.L_x_14968:
        /* <DEDUP_REMOVED lines=33> */
.L_x_14971:
[----:B------:R-:W-:Y:S05]  /*2dd0*/  BSYNC B0 ;  /* 0x0000000000007941 */ /* 0x000fea0003800000 */
.L_x_14970:
        /* <DEDUP_REMOVED lines=33> */
.L_x_14973:
[----:B------:R-:W-:Y:S05]  /*2ff0*/  BSYNC B0 ;  /* 0x0000000000007941 */ /* 0x000fea0003800000 */
.L_x_14972:
        /* <DEDUP_REMOVED lines=33> */
.L_x_14975:
[----:B------:R-:W-:Y:S05]  /*3210*/  BSYNC B0 ;  /* 0x0000000000007941 */ /* 0x000fea0003800000 */
.L_x_14974:
[----:B------:R-:W-:Y:S01]  /*3220*/  USHF.R.S32.HI UR7, URZ, 0x1f, UR11 ;  /* 0x0000001f3f077899 */ /* 0x000fe2000801140b */
[----:B0-----:R-:W0:Y:S01]  /*3230*/  LDS.128 R32, [R0] ;  /* 0x0000000000207984 */ /* 0x001e220000000c00 */
[----:B------:R-:W-:Y:S01]  /*3240*/  ULEA UR8, UR51, 0xfffffe00, 0x9 ;  /* 0xfffffe0033087891 */ /* 0x000fe2000f8e483f */
[----:B------:R-:W-:Y:S01]  /*3250*/  ULDC.64 UR32, c[0x0][0x2a0] ;  /* 0x0000a80000207ab9 */ /* 0x000fe20000000a00 */
[----:B------:R-:W-:Y:S01]  /*3260*/  USHF.R.S32.HI UR52, URZ, 0x1f, UR10 ;  /* 0x0000001f3f347899 */ /* 0x000fe2000801140a */
[----:B------:R-:W-:Y:S01]  /*3270*/  LDS.128 R16, [R0+0x10] ;  /* 0x0000100000107984 */ /* 0x000fe20000000c00 */
        /* <DEDUP_REMOVED lines=58> */
[----:B----4-:R-:W-:Y:S01]  /*3620*/  FMUL.FTZ R2, R40, -1.4426950216293334961 ;  /* 0xbfb8aa3b28027820 */ /* 0x010fe20000410000 */
[----:B------:R-:W0:Y:S01]  /*3630*/  MUFU.EX2 R44, R44 ;  /* 0x0000002c002c7308 */ /* 0x000e220000000800 */
[----:B------:R-:W-:Y:S01]  /*3640*/  SHF.L.U32 R41, R29, 0x10, RZ ;  /* 0x000000101d297819 */ /* 0x000fe200000006ff */
[----:B------:R-:W-:Y:S01]  /*3650*/  UIADD3 UR29, UR29, UR30, URZ ;  /* 0x0000001e1d1d7290 */ /* 0x000fe2000fffe03f */
[----:B------:R-:W-:Y:S01]  /*3660*/  FMUL.FTZ R37, R51, -1.4426950216293334961 ;  /* 0xbfb8aa3b33257820 */ /* 0x000fe20000410000 */
[----:B------:R-:W-:Y:S01]  /*3670*/  PRMT R30, R30, 0x7632, R30 ;  /* 0x000076321e1e7816 */ /* 0x000fe2000000001e */
[----:B------:R-:W-:Y:S01]  /*3680*/  UIMAD UR30, UR52, UR32, URZ ;  /* 0x00000020341e72a4 */ /* 0x000fe2000f8e023f */
[----:B------:R-:W-:Y:S01]  /*3690*/  FMUL.FTZ R3, R41, -1.4426950216293334961 ;  /* 0xbfb8aa3b29037820 */ /* 0x000fe20000410000 */
[----:B------:R-:W-:Y:S01]  /*36a0*/  SHF.L.U32 R72, R31, 0x10, RZ ;  /* 0x000000101f487819 */ /* 0x000fe200000006ff */
[----:B------:R-:W1:Y:S01]  /*36b0*/  MUFU.EX2 R2, R2 ;  /* 0x0000000200027308 */ /* 0x000e620000000800 */
[C---:B------:R-:W-:Y:S01]  /*36c0*/  SHF.L.U32 R55, R33.reuse, 0x10, RZ ;  /* 0x0000001021377819 */ /* 0x040fe200000006ff */
[----:B------:R-:W-:Y:S01]  /*36d0*/  UIMAD UR30, UR10, UR33, UR30 ;  /* 0x000000210a1e72a4 */ /* 0x000fe2000f8e021e */
[----:B------:R-:W-:Y:S01]  /*36e0*/  PRMT R31, R33, 0x7632, R31 ;  /* 0x00007632211f7816 */ /* 0x000fe2000000001f */
[----:B------:R-:W-:Y:S01]  /*36f0*/  FMUL.FTZ R38, R72, -1.4426950216293334961 ;  /* 0xbfb8aa3b48267820 */ /* 0x000fe20000410000 */
[C---:B------:R-:W-:Y:S01]  /*3700*/  SHF.L.U32 R33, R17.reuse, 0x10, RZ ;  /* 0x0000001011217819 */ /* 0x040fe200000006ff */
[----:B------:R-:W-:Y:S01]  /*3710*/  UIMAD.WIDE.U32 UR28, UR10, UR32, UR28 ;  /* 0x000000200a1c72a5 */ /* 0x000fe2000f8e001c */
[----:B------:R-:W-:Y:S01]  /*3720*/  PRMT R47, R17, 0x7632, R47 ;  /* 0x00007632112f7816 */ /* 0x000fe2000000002f */
[----:B------:R-:W4:Y:S01]  /*3730*/  MUFU.EX2 R36, R36 ;  /* 0x0000002400247308 */ /* 0x000f220000000800 */
[----:B0-----:R-:W-:Y:S01]  /*3740*/  FADD.FTZ R44, R44, 1 ;  /* 0x3f8000002c2c7421 */ /* 0x001fe20000010000 */
[----:B------:R-:W-:Y:S01]  /*3750*/  SHF.L.U32 R29, R18, 0x10, RZ ;  /* 0x00000010121d7819 */ /* 0x000fe200000006ff */
[----:B------:R-:W-:Y:S01]  /*3760*/  ULDC.64 UR32, c[0x0][0x3e8] ;  /* 0x0000fa0000207ab9 */ /* 0x000fe20000000a00 */
[----:B------:R-:W-:Y:S01]  /*3770*/  SHF.L.U32 R53, R30, 0x10, RZ ;  /* 0x000000101e357819 */ /* 0x000fe200000006ff */
[----:B------:R-:W-:Y:S01]  /*3780*/  UIADD3 UR31, UR29, UR30, URZ ;  /* 0x0000001e1d1f7290 */ /* 0x000fe2000fffe03f */
[----:B------:R-:W-:Y:S01]  /*3790*/  PRMT R17, R8, 0x7632, R17 ;  /* 0x0000763208117816 */ /* 0x000fe20000000011 */
[----:B------:R-:W-:Y:S01]  /*37a0*/  ULEA UR30, UP0, UR28, UR32, 0x1 ;  /* 0x000000201c1e7291 */ /* 0x000fe2000f80083f */
[----:B------:R-:W0:Y:S01]  /*37b0*/  MUFU.RCP R60, R44 ;  /* 0x0000002c003c7308 */ /* 0x000e220000001000 */
[----:B-1----:R-:W-:Y:S01]  /*37c0*/  FADD.FTZ R2, R2, 1 ;  /* 0x3f80000002027421 */ /* 0x002fe20000010000 */
[----:B------:R-:W-:Y:S01]  /*37d0*/  SHF.L.U32 R54, R32, 0x10, RZ ;  /* 0x0000001020367819 */ /* 0x000fe200000006ff */
[----:B------:R-:W-:Y:S01]  /*37e0*/  ULEA.HI.X UR31, UR28, UR33, UR31, 0x1, UP0 ;  /* 0x000000211c1f7291 */ /* 0x000fe200080f0c1f */
[----:B------:R-:W-:-:S02]  /*37f0*/  SHF.L.U32 R17, R17, 0x10, RZ ;  /* 0x0000001011117819 */ /* 0x000fc400000006ff */
[----:B------:R-:W-:Y:S01]  /*3800*/  SHF.L.U32 R57, R34, 0x10, RZ ;  /* 0x0000001022397819 */ /* 0x000fe200000006ff */
[----:B------:R-:W-:Y:S01]  /*3810*/  ULDC.64 UR28, c[0x0][0x320] ;  /* 0x0000c800001c7ab9 */ /* 0x000fe20000000a00 */
[----:B------:R1:W1:Y:S01]  /*3820*/  MUFU.RCP R63, R2 ;  /* 0x00000002003f7308 */ /* 0x0002620000001000 */
[----:B----4-:R-:W-:Y:S01]  /*3830*/  FADD.FTZ R36, R36, 1 ;  /* 0x3f80000024247421 */ /* 0x010fe20000010000 */
[C---:B------:R-:W-:Y:S02]  /*3840*/  SHF.L.U32 R61, R16.reuse, 0x10, RZ ;  /* 0x00000010103d7819 */ /* 0x040fe400000006ff */
[----:B------:R-:W-:Y:S01]  /*3850*/  PRMT R48, R16, 0x7632, R48 ;  /* 0x0000763210307816 */ /* 0x000fe20000000030 */
[----:B------:R-:W-:Y:S01]  /*3860*/  FMUL.FTZ R16, R53, -1.4426950216293334961 ;  /* 0xbfb8aa3b35107820 */ /* 0x000fe20000410000 */
[----:B--2---:R-:W-:Y:S02]  /*3870*/  SHF.L.U32 R76, R12, 0x10, RZ ;  /* 0x000000100c4c7819 */ /* 0x004fe400000006ff */
[----:B------:R2:W4:Y:S01]  /*3880*/  MUFU.RCP R67, R36 ;  /* 0x0000002400437308 */ /* 0x0005220000001000 */
[----:B0-----:R-:W-:Y:S01]  /*3890*/  FMUL.FTZ R28, R49, R60 ;  /* 0x0000003c311c7220 */ /* 0x001fe20000410000 */
[----:B------:R-:W-:-:S02]  /*38a0*/  PRMT R12, R31, 0x7632, R12 ;  /* 0x000076321f0c7816 */ /* 0x000fc4000000000c */
[C---:B------:R-:W-:Y:S01]  /*38b0*/  SHF.L.U32 R59, R35.reuse, 0x10, RZ ;  /* 0x00000010233b7819 */ /* 0x040fe200000006ff */
[----:B-1----:R-:W-:Y:S01]  /*38c0*/  FMUL.FTZ R2, R52, R28 ;  /* 0x0000001c34027220 */ /* 0x002fe20000410000 */
[----:B------:R-:W-:Y:S02]  /*38d0*/  PRMT R39, R35, 0x7632, R39 ;  /* 0x0000763223277816 */ /* 0x000fe40000000027 */
[----:B------:R0:W1:Y:S01]  /*38e0*/  MUFU.EX2 R42, R3 ;  /* 0x00000003002a7308 */ /* 0x0000620000000800 */
[----:B--2---:R-:W-:Y:S01]  /*38f0*/  PRMT R36, R18, 0x7632, R36 ;  /* 0x0000763212247816 */ /* 0x004fe20000000024 */
[----:B------:R-:W-:Y:S01]  /*3900*/  FMUL.FTZ R30, R40, R63 ;  /* 0x0000003f281e7220 */ /* 0x000fe20000410000 */
[----:B------:R-:W-:Y:S02]  /*3910*/  SHF.L.U32 R18, R8, 0x10, RZ ;  /* 0x0000001008127819 */ /* 0x000fe400000006ff */
[----:B------:R-:W-:Y:S01]  /*3920*/  SHF.L.U32 R74, R12, 0x10, RZ ;  /* 0x000000100c4a7819 */ /* 0x000fe200000006ff */
[----:B------:R-:W-:Y:S01]  /*3930*/  FMUL.FTZ R46, R54, R30 ;  /* 0x0000001e362e7220 */ /* 0x000fe20000410000 */
[----:B------:R-:W-:Y:S01]  /*3940*/  SHF.L.U32 R56, R31, 0x10, RZ ;  /* 0x000000101f387819 */ /* 0x000fe200000006ff */
[----:B------:R2:W2:Y:S01]  /*3950*/  MUFU.EX2 R43, R37 ;  /* 0x00000025002b7308 */ /* 0x0004a20000000800 */
[----:B------:R-:W-:Y:S01]  /*3960*/  FFMA.FTZ R99, R2, R18, R99 ;  /* 0x0000001202637223 */ /* 0x000fe20000010063 */
[----:B----4-:R-:W-:Y:S01]  /*3970*/  FMUL.FTZ R32, R50, R67 ;  /* 0x0000004332207220 */ /* 0x010fe20000410000 */
[----:B0-----:R-:W-:-:S02]  /*3980*/  SHF.L.U32 R3, R19, 0x10, RZ ;  /* 0x0000001013037819 */ /* 0x001fc400000006ff */
[----:B------:R-:W-:Y:S01]  /*3990*/  FFMA.FTZ R18, R46, R17, R99 ;  /* 0x000000112e127223 */ /* 0x000fe20000010063 */
[----:B------:R-:W-:Y:S01]  /*39a0*/  FMUL.FTZ R45, R55, R32 ;  /* 0x00000020372d7220 */ /* 0x000fe20000410000 */
[----:B------:R-:W-:Y:S01]  /*39b0*/  PRMT R17, R9, 0x7632, R17 ;  /* 0x0000763209117816 */ /* 0x000fe20000000011 */
[----:B------:R0:W-:Y:S01]  /*39c0*/  MUFU.EX2 R58, R38 ;  /* 0x00000026003a7308 */ /* 0x0001e20000000800 */
[----:B-1----:R-:W-:Y:S01]  /*39d0*/  FADD.FTZ R42, R42, 1 ;  /* 0x3f8000002a2a7421 */ /* 0x002fe20000010000 */
[----:B--2---:R-:W-:Y:S01]  /*39e0*/  PRMT R37, R19, 0x7632, R37 ;  /* 0x0000763213257816 */ /* 0x004fe20000000025 */
[----:B------:R-:W-:Y:S01]  /*39f0*/  FMUL.FTZ R19, R76, -1.4426950216293334961 ;  /* 0xbfb8aa3b4c137820 */ /* 0x000fe20000410000 */
[----:B------:R-:W-:Y:S02]  /*3a00*/  SHF.L.U32 R102, R13, 0x10, RZ ;  /* 0x000000100d667819 */ /* 0x000fe400000006ff */
[----:B------:R-:W-:Y:S02]  /*3a10*/  PRMT R12, R10, 0x7632, R12 ;  /* 0x000076320a0c7816 */ /* 0x000fe4000000000c */
[----:B------:R-:W1:Y:S01]  /*3a20*/  MUFU.EX2 R16, R16 ;  /* 0x0000001000107308 */ /* 0x000e620000000800 */
[----:B0-----:R-:W-:Y:S01]  /*3a30*/  PRMT R38, R34, 0x7632, R38 ;  /* 0x0000763222267816 */ /* 0x001fe20000000026 */
[----:B------:R-:W-:Y:S01]  /*3a40*/  FADD.FTZ R43, R43, 1 ;  /* 0x3f8000002b2b7421 */ /* 0x000fe20000010000 */
[----:B------:R-:W-:-:S02]  /*3a50*/  SHF.L.U32 R34, R9, 0x10, RZ ;  /* 0x0000001009227819 */ /* 0x000fc400000006ff */
[----:B------:R-:W-:Y:S02]  /*3a60*/  PRMT R13, R13, 0x7632, R13 ;  /* 0x000076320d0d7816 */ /* 0x000fe4000000000d */
[----:B------:R-:W-:Y:S01]  /*3a70*/  SHF.L.U32 R107, R14, 0x10, RZ ;  /* 0x000000100e6b7819 */ /* 0x000fe200000006ff */
[----:B------:R-:W-:Y:S01]  /*3a80*/  FFMA.FTZ R35, R45, R34, R18 ;  /* 0x000000222d237223 */ /* 0x000fe20000010012 */
[----:B------:R-:W-:Y:S01]  /*3a90*/  SHF.L.U32 R34, R17, 0x10, RZ ;  /* 0x0000001011227819 */ /* 0x000fe200000006ff */
[----:B------:R-:W-:Y:S01]  /*3aa0*/  FADD.FTZ R17, -R67, 1 ;  /* 0x3f80000043117421 */ /* 0x000fe20000010100 */
[----:B------:R-:W0:Y:S01]  /*3ab0*/  MUFU.RCP R64, R42 ;  /* 0x0000002a00407308 */ /* 0x000e220000001000 */
[----:B------:R-:W-:Y:S02]  /*3ac0*/  SHF.L.U32 R105, R13, 0x10, RZ ;  /* 0x000000100d697819 */ /* 0x000fe400000006ff */
[----:B------:R-:W-:Y:S01]  /*3ad0*/  FFMA.FTZ R69, R50, R17, 1 ;  /* 0x3f80000032457423 */ /* 0x000fe20000010011 */
[----:B------:R-:W-:Y:S01]  /*3ae0*/  FMUL.FTZ R17, R74, -1.4426950216293334961 ;  /* 0xbfb8aa3b4a117820 */ /* 0x000fe20000410000 */
[----:B------:R-:W-:Y:S01]  /*3af0*/  SHF.L.U32 R50, R12, 0x10, RZ ;  /* 0x000000100c327819 */ /* 0x000fe200000006ff */
[----:B-1----:R-:W-:Y:S01]  /*3b00*/  FADD.FTZ R18, R16, 1 ;  /* 0x3f80000010127421 */ /* 0x002fe20000010000 */
[----:B------:R-:W-:Y:S01]  /*3b10*/  FADD.FTZ R16, -R60, 1 ;  /* 0x3f8000003c107421 */ /* 0x000fe20000010100 */
[----:B------:R-:W1:Y:S01]  /*3b20*/  MUFU.RCP R68, R43 ;  /* 0x0000002b00447308 */ /* 0x000e620000001000 */
[----:B------:R-:W-:Y:S01]  /*3b30*/  PRMT R12, R11, 0x7632, R12 ;  /* 0x000076320b0c7816 */ /* 0x000fe2000000000c */
[----:B------:R-:W-:Y:S01]  /*3b40*/  FMUL.FTZ R106, R105, -1.4426950216293334961 ;  /* 0xbfb8aa3b696a7820 */ /* 0x000fe20000410000 */
[----:B------:R-:W-:Y:S01]  /*3b50*/  FFMA.FTZ R62, R49, R16, 1 ;  /* 0x3f800000313e7423 */ /* 0x000fe20000010010 */
[----:B------:R-:W-:-:S02]  /*3b60*/  PRMT R109, R15, 0x7632, R109 ;  /* 0x000076320f6d7816 */ /* 0x000fc4000000006d */
[----:B------:R-:W-:Y:S02]  /*3b70*/  SHF.L.U32 R48, R48, 0x10, RZ ;  /* 0x0000001030307819 */ /* 0x000fe400000006ff */
[----:B------:R-:W2:Y:S01]  /*3b80*/  MUFU.EX2 R78, R19 ;  /* 0x00000013004e7308 */ /* 0x000ea20000000800 */
[----:B0-----:R-:W-:Y:S01]  /*3b90*/  FMUL.FTZ R31, R41, R64 ;  /* 0x00000040291f7220 */ /* 0x001fe20000410000 */
[----:B------:R-:W-:Y:S02]  /*3ba0*/  SHF.L.U32 R47, R47, 0x10, RZ ;  /* 0x000000102f2f7819 */ /* 0x000fe400000006ff */
[----:B------:R-:W-:Y:S01]  /*3bb0*/  SHF.L.U32 R36, R36, 0x10, RZ ;  /* 0x0000001024247819 */ /* 0x000fe200000006ff */
[----:B------:R-:W-:Y:S01]  /*3bc0*/  FMUL.FTZ R44, R56, R31 ;  /* 0x0000001f382c7220 */ /* 0x000fe20000410000 */
[----:B------:R-:W-:Y:S02]  /*3bd0*/  SHF.L.U32 R37, R37, 0x10, RZ ;  /* 0x0000001025257819 */ /* 0x000fe400000006ff */
[----:B------:R0:W4:Y:S01]  /*3be0*/  MUFU.EX2 R19, R17 ;  /* 0x0000001100137308 */ /* 0x0001220000000800 */
[----:B-1----:R-:W-:Y:S01]  /*3bf0*/  FADD.FTZ R16, -R68, 1 ;  /* 0x3f80000044107421 */ /* 0x002fe20000010100 */
[----:B------:R-:W-:Y:S01]  /*3c00*/  FFMA.FTZ R42, R44, R34, R35 ;  /* 0x000000222c2a7223 */ /* 0x000fe20000010023 */
[C---:B------:R-:W-:Y:S01]  /*3c10*/  FMUL.FTZ R34, R51.reuse, R68 ;  /* 0x0000004433227220 */ /* 0x040fe20000410000 */
[----:B------:R-:W-:Y:S01]  /*3c20*/  SHF.L.U32 R35, R10, 0x10, RZ ;  /* 0x000000100a237819 */ /* 0x000fe200000006ff */
[----:B------:R-:W-:Y:S01]  /*3c30*/  FFMA.FTZ R71, R51, R16, 1 ;  /* 0x3f80000033477423 */ /* 0x000fe20000010010 */
[----:B------:R-:W-:Y:S01]  /*3c40*/  FADD.FTZ R16, -R64, 1 ;  /* 0x3f80000040107421 */ /* 0x000fe20000010100 */
[----:B------:R-:W-:Y:S01]  /*3c50*/  FMUL.FTZ R43, R57, R34 ;  /* 0x00000022392b7220 */ /* 0x000fe20000410000 */
[----:B------:R1:W4:Y:S01]  /*3c60*/  MUFU.RCP R70, R18 ;  /* 0x0000001200467308 */ /* 0x0003220000001000 */
[----:B0-----:R-:W-:Y:S01]  /*3c70*/  FADD.FTZ R17, -R63, 1 ;  /* 0x3f8000003f117421 */ /* 0x001fe20000010100 */
[----:B------:R-:W-:Y:S01]  /*3c80*/  FFMA.FTZ R66, R41, R16, 1 ;  /* 0x3f80000029427423 */ /* 0x000fe20000010010 */
[----:B--2---:R-:W-:Y:S01]  /*3c90*/  FADD.FTZ R78, R78, 1 ;  /* 0x3f8000004e4e7421 */ /* 0x004fe20000010000 */
[----:B------:R-:W-:Y:S01]  /*3ca0*/  FFMA.FTZ R49, R43, R35, R42 ;  /* 0x000000232b317223 */ /* 0x000fe2000001002a */
[----:B------:R-:W-:Y:S01]  /*3cb0*/  FFMA.FTZ R65, R40, R17, 1 ;  /* 0x3f80000028417423 */ /* 0x000fe20000010011 */
[----:B------:R-:W-:-:S02]  /*3cc0*/  ISETP.NE.U32.AND P0, PT, RZ, UR28, PT ;  /* 0x0000001cff007c0c */ /* 0x000fc4000bf05070 */
[----:B------:R-:W0:Y:S01]  /*3cd0*/  MUFU.RCP R101, R78 ;  /* 0x0000004e00657308 */ /* 0x000e220000001000 */
[----:B-1----:R-:W-:Y:S01]  /*3ce0*/  FADD.FTZ R18, R58, 1 ;  /* 0x3f8000003a127421 */ /* 0x002fe20000010000 */
[----:B----4-:R-:W-:Y:S01]  /*3cf0*/  FADD.FTZ R40, R19, 1 ;  /* 0x3f80000013287421 */ /* 0x010fe20000010000 */
[----:B------:R-:W-:Y:S01]  /*3d00*/  SHF.L.U32 R58, R38, 0x10, RZ ;  /* 0x00000010263a7819 */ /* 0x000fe200000006ff */
[----:B------:R-:W-:Y:S01]  /*3d10*/  FMUL.FTZ R38, R102, -1.4426950216293334961 ;  /* 0xbfb8aa3b66267820 */ /* 0x000fe20000410000 */
[----:B------:R-:W-:-:S03]  /*3d20*/  ISETP.NE.AND.EX P0, PT, RZ, UR29, PT, P0 ;  /* 0x0000001dff007c0c */ /* 0x000fc6000bf05300 */
[----:B------:R-:W1:Y:S01]  /*3d30*/  MUFU.RCP R73, R18 ;  /* 0x0000001200497308 */ /* 0x000e620000001000 */
[----:B------:R-:W-:-:S04]  /*3d40*/  FMUL.FTZ R35, R53, R70 ;  /* 0x0000004635237220 */ /* 0x000fc80000410000 */
[----:B------:R-:W-:-:S03]  /*3d50*/  FMUL.FTZ R42, R58, R35 ;  /* 0x000000233a2a7220 */ /* 0x000fc60000410000 */
[----:B------:R-:W-:Y:S01]  /*3d60*/  MUFU.RCP R77, R40 ;  /* 0x00000028004d7308 */ /* 0x000fe20000001000 */
[----:B------:R-:W-:Y:S01]  /*3d70*/  FFMA.FTZ R50, R42, R50, R49 ;  /* 0x000000322a327223 */ /* 0x000fe20000010031 */
[----:B------:R-:W-:Y:S01]  /*3d80*/  SHF.L.U32 R49, R11, 0x10, RZ ;  /* 0x000000100b317819 */ /* 0x000fe200000006ff */
[----:B0-----:R-:W-:-:S04]  /*3d90*/  FADD.FTZ R13, -R101, 1 ;  /* 0x3f800000650d7421 */ /* 0x001fc80000010100 */
[----:B------:R-:W-:Y:S01]  /*3da0*/  FFMA.FTZ R103, R76, R13, 1 ;  /* 0x3f8000004c677423 */ /* 0x000fe2000001000d */
[----:B------:R0:W2:Y:S01]  /*3db0*/  MUFU.EX2 R104, R38 ;  /* 0x0000002600687308 */ /* 0x0000a20000000800 */
[----:B-1----:R-:W-:-:S04]  /*3dc0*/  FADD.FTZ R41, -R73, 1 ;  /* 0x3f80000049297421 */ /* 0x002fc80000010100 */
[----:B------:R-:W-:-:S03]  /*3dd0*/  FFMA.FTZ R75, R72, R41, 1 ;  /* 0x3f800000484b7423 */ /* 0x000fc60000010029 */
[----:B------:R-:W1:Y:S01]  /*3de0*/  MUFU.EX2 R106, R106 ;  /* 0x0000006a006a7308 */ /* 0x000e620000000800 */
[----:B0-----:R-:W-:-:S04]  /*3df0*/  FMUL.FTZ R38, R72, R73 ;  /* 0x0000004948267220 */ /* 0x001fc80000410000 */
[----:B------:R-:W-:-:S04]  /*3e00*/  FMUL.FTZ R41, R59, R38 ;  /* 0x000000263b297220 */ /* 0x000fc80000410000 */
[--C-:B------:R-:W-:Y:S01]  /*3e10*/  FFMA.FTZ R49, R41, R49, R50.reuse ;  /* 0x0000003129317223 */ /* 0x100fe20000010032 */
[----:B------:R-:W-:Y:S01]  /*3e20*/  PRMT R50, R14, 0x7632, R50 ;  /* 0x000076320e327816 */ /* 0x000fe20000000032 */
[----:B--2---:R-:W-:-:S03]  /*3e30*/  FADD.FTZ R104, R104, 1 ;  /* 0x3f80000068687421 */ /* 0x004fc60000010000 */
[----:B------:R-:W-:Y:S01]  /*3e40*/  SHF.L.U32 R50, R50, 0x10, RZ ;  /* 0x0000001032327819 */ /* 0x000fe200000006ff */
[----:B-1----:R-:W-:-:S06]  /*3e50*/  FADD.FTZ R106, R106, 1 ;  /* 0x3f8000006a6a7421 */ /* 0x002fcc0000010000 */
[----:B------:R-:W-:Y:S01]  /*3e60*/  MUFU.RCP R106, R106 ;  /* 0x0000006a006a7308 */ /* 0x000fe20000001000 */
[----:B---3--:R0:W-:Y:S04]  /*3e70*/  STS.128 [R95], R20 ;  /* 0x000000145f007388 */ /* 0x0081e80000000c00 */
[----:B-----5:R1:W-:Y:S01]  /*3e80*/  STS.128 [R95+0x200], R24 ;  /* 0x000200185f007388 */ /* 0x0203e20000000c00 */
[----:B------:R-:W-:-:S03]  /*3e90*/  NOP ;  /* 0x0000000000007918 */ /* 0x000fc60000000000 */
[----:B------:R-:W2:Y:S01]  /*3ea0*/  LDS.128 R16, [R0] ;  /* 0x0000000000107984 */ /* 0x000ea20000000c00 */
[----:B0-----:R-:W-:Y:S01]  /*3eb0*/  SHF.L.U32 R21, R39, 0x10, RZ ;  /* 0x0000001027157819 */ /* 0x001fe200000006ff */
[----:B------:R-:W-:Y:S01]  /*3ec0*/  FADD.FTZ R23, -R77, 1 ;  /* 0x3f8000004d177421 */ /* 0x000fe20000010100 */
[----:B------:R-:W-:Y:S01]  /*3ed0*/  FADD.FTZ R20, -R70, 1 ;  /* 0x3f80000046147421 */ /* 0x000fe20000010100 */
[----:B-1----:R-:W-:Y:S01]  /*3ee0*/  FMUL.FTZ R24, R74, R77 ;  /* 0x0000004d4a187220 */ /* 0x002fe20000410000 */
[----:B------:R-:W-:Y:S01]  /*3ef0*/  SHF.L.U32 R26, R12, 0x10, RZ ;  /* 0x000000100c1a7819 */ /* 0x000fe200000006ff */
[----:B------:R-:W-:Y:S01]  /*3f00*/  FFMA.FTZ R99, R74, R23, 1 ;  /* 0x3f8000004a637423 */ /* 0x000fe20000010017 */
[----:B------:R-:W-:Y:S01]  /*3f10*/  PRMT R12, R12, 0x7632, R12 ;  /* 0x000076320c0c7816 */ /* 0x000fe2000000000c */
[----:B------:R-:W-:Y:S01]  /*3f20*/  FMUL.FTZ R40, R21, R24 ;  /* 0x0000001815287220 */ /* 0x000fe20000410000 */
[----:B------:R-:W-:Y:S01]  /*3f30*/  SHF.L.U32 R25, R15, 0x10, RZ ;  /* 0x000000100f197819 */ /* 0x000fe200000006ff */
[----:B------:R-:W-:Y:S01]  /*3f40*/  FFMA.FTZ R72, R53, R20, 1 ;  /* 0x3f80000035487423 */ /* 0x000fe20000010014 */
[----:B------:R-:W-:Y:S01]  /*3f50*/  SHF.L.U32 R74, R12, 0x10, RZ ;  /* 0x000000100c4a7819 */ /* 0x000fe200000006ff */
[----:B------:R-:W-:Y:S01]  /*3f60*/  FFMA.FTZ R112, R40, R26, R49 ;  /* 0x0000001a28707223 */ /* 0x000fe20000010031 */
[----:B------:R-:W-:Y:S01]  /*3f70*/  FMUL.FTZ R26, R76, R101 ;  /* 0x000000654c1a7220 */ /* 0x000fe20000410000 */
[----:B------:R-:W-:Y:S01]  /*3f80*/  SHF.L.U32 R12, R4, 0x10, RZ ;  /* 0x00000010040c7819 */ /* 0x000fe200000006ff */
[----:B------:R-:W-:Y:S01]  /*3f90*/  FMUL.FTZ R20, R107, -1.4426950216293334961 ;  /* 0xbfb8aa3b6b147820 */ /* 0x000fe20000410000 */
[----:B------:R-:W-:Y:S01]  /*3fa0*/  FMUL.FTZ R22, R25, -1.4426950216293334961 ;  /* 0xbfb8aa3b19167820 */ /* 0x000fe20000410000 */
[----:B------:R-:W-:Y:S01]  /*3fb0*/  FMUL.FTZ R39, R61, R26 ;  /* 0x0000001a3d277220 */ /* 0x000fe20000410000 */
[----:B------:R-:W-:Y:S01]  /*3fc0*/  FMUL.FTZ R76, R50, -1.4426950216293334961 ;  /* 0xbfb8aa3b324c7820 */ /* 0x000fe20000410000 */
[----:B------:R0:W1:Y:S02]  /*3fd0*/  MUFU.EX2 R108, R20 ;  /* 0x00000014006c7308 */ /* 0x0000640000000800 */
[----:B------:R-:W-:-:S02]  /*3fe0*/  FFMA.FTZ R112, R39, R12, R112 ;  /* 0x0000000c27707223 */ /* 0x000fc40000010070 */
[----:B------:R-:W3:Y:S04]  /*3ff0*/  LDS.128 R12, [R0+0x10] ;  /* 0x00001000000c7984 */ /* 0x000ee80000000c00 */
[----:B------:R4:W5:Y:S01]  /*4000*/  MUFU.EX2 R110, R22 ;  /* 0x00000016006e7308 */ /* 0x0009620000000800 */
[----:B0-----:R-:W-:Y:S01]  /*4010*/  FMUL.FTZ R20, R74, -1.4426950216293334961 ;  /* 0xbfb8aa3b4a147820 */ /* 0x001fe20000410000 */
[----:B--2---:R-:W-:-:S06]  /*4020*/  SHF.L.U32 R49, R16, 0x10, RZ ;  /* 0x0000001010317819 */ /* 0x004fcc00000006ff */
[----:B------:R0:W2:Y:S01]  /*4030*/  MUFU.EX2 R78, R20 ;  /* 0x00000014004e7308 */ /* 0x0000a20000000800 */
[----:B------:R-:W-:Y:S01]  /*4040*/  SHF.L.U32 R51, R17, 0x10, RZ ;  /* 0x0000001011337819 */ /* 0x000fe200000006ff */
[----:B-1----:R-:W-:Y:S01]  /*4050*/  FADD.FTZ R108, R108, 1 ;  /* 0x3f8000006c6c7421 */ /* 0x002fe20000010000 */
[----:B------:R-:W-:Y:S02]  /*4060*/  PRMT R16, R16, 0x7632, R16 ;  /* 0x0000763210107816 */ /* 0x000fe40000000010 */
[C---:B----4-:R-:W-:Y:S02]  /*4070*/  PRMT R22, R18.reuse, 0x7632, R22 ;  /* 0x0000763212167816 */ /* 0x050fe40000000016 */
[----:B------:R-:W-:Y:S01]  /*4080*/  SHF.L.U32 R53, R18, 0x10, RZ ;  /* 0x0000001012357819 */ /* 0x000fe200000006ff */
[----:B------:R-:W-:Y:S01]  /*4090*/  FMUL.FTZ R18, R55, R51 ;  /* 0x0000003337127220 */ /* 0x000fe20000410000 */
[----:B0-----:R-:W-:Y:S01]  /*40a0*/  PRMT R20, R17, 0x7632, R20 ;  /* 0x0000763211147816 */ /* 0x001fe20000000014 */
[----:B------:R-:W-:Y:S01]  /*40b0*/  FMUL.FTZ R17, R52, R49 ;  /* 0x0000003134117220 */ /* 0x000fe20000410000 */
[----:B------:R-:W-:Y:S01]  /*40c0*/  SHF.L.U32 R52, R109, 0x10, RZ ;  /* 0x000000106d347819 */ /* 0x000fe200000006ff */
[----:B------:R-:W-:Y:S01]  /*40d0*/  FMUL.FTZ R57, R57, R53 ;  /* 0x0000003539397220 */ /* 0x000fe20000410000 */
[----:B------:R-:W-:Y:S01]  /*40e0*/  SHF.L.U32 R55, R16, 0x10, RZ ;  /* 0x0000001010377819 */ /* 0x000fe200000006ff */
[----:B------:R-:W-:Y:S01]  /*40f0*/  FMUL.FTZ R17, R60, R17 ;  /* 0x000000113c117220 */ /* 0x000fe20000410000 */
[----:B------:R-:W-:Y:S01]  /*4100*/  SHF.L.U32 R27, R19, 0x10, RZ ;  /* 0x00000010131b7819 */ /* 0x000fe200000006ff */
[----:B------:R-:W-:Y:S01]  /*4110*/  FMUL.FTZ R60, R52, -1.4426950216293334961 ;  /* 0xbfb8aa3b343c7820 */ /* 0x000fe20000410000 */
[----:B------:R-:W0:Y:S01]  /*4120*/  MUFU.EX2 R76, R76 ;  /* 0x0000004c004c7308 */ /* 0x000e220000000800 */
[----:B------:R-:W-:Y:S01]  /*4130*/  FMUL.FTZ R54, R54, R55 ;  /* 0x0000003736367220 */ /* 0x000fe20000410000 */
[----:B------:R-:W-:Y:S01]  /*4140*/  FMUL.FTZ R68, R68, R57 ;  /* 0x0000003944447220 */ /* 0x000fe20000410000 */
[----:B------:R-:W-:Y:S01]  /*4150*/  SHF.L.U32 R57, R20, 0x10, RZ ;  /* 0x0000001014397819 */ /* 0x000fe200000006ff */
[----:B------:R-:W-:Y:S01]  /*4160*/  FMUL.FTZ R16, R59, R27 ;  /* 0x0000001b3b107220 */ /* 0x000fe20000410000 */
[----:B------:R-:W-:Y:S01]  /*4170*/  FMUL.FTZ R54, R63, R54 ;  /* 0x000000363f367220 */ /* 0x000fe20000410000 */
[----:B------:R-:W-:Y:S01]  /*4180*/  PRMT R23, R19, 0x7632, R23 ;  /* 0x0000763213177816 */ /* 0x000fe20000000017 */
[----:B-----5:R-:W-:Y:S01]  /*4190*/  FADD.FTZ R110, R110, 1 ;  /* 0x3f8000006e6e7421 */ /* 0x020fe20000010000 */
[----:B------:R-:W1:Y:S01]  /*41a0*/  MUFU.EX2 R109, R60 ;  /* 0x0000003c006d7308 */ /* 0x000e620000000800 */
[----:B------:R-:W-:Y:S01]  /*41b0*/  SHF.L.U32 R59, R22, 0x10, RZ ;  /* 0x00000010163b7819 */ /* 0x000fe200000006ff */
[----:B------:R-:W-:Y:S01]  /*41c0*/  FMUL.FTZ R19, R56, R57 ;  /* 0x0000003938137220 */ /* 0x000fe20000410000 */
[----:B------:R-:W-:Y:S01]  /*41d0*/  SHF.L.U32 R56, R23, 0x10, RZ ;  /* 0x0000001017387819 */ /* 0x000fe200000006ff */
[----:B--2---:R-:W-:Y:S01]  /*41e0*/  FADD.FTZ R78, R78, 1 ;  /* 0x3f8000004e4e7421 */ /* 0x004fe20000010000 */
[----:B------:R-:W-:Y:S01]  /*41f0*/  FMUL.FTZ R17, R17, R62 ;  /* 0x0000003e11117220 */ /* 0x000fe20000410000 */
[----:B------:R-:W-:Y:S01]  /*4200*/  FMUL.FTZ R23, R58, R59 ;  /* 0x0000003b3a177220 */ /* 0x000fe20000410000 */
[----:B------:R-:W-:Y:S01]  /*4210*/  FMUL.FTZ R18, R67, R18 ;  /* 0x0000001243127220 */ /* 0x000fe20000410000 */
[----:B------:R-:W2:Y:S01]  /*4220*/  MUFU.RCP R63, R104 ;  /* 0x00000068003f7308 */ /* 0x000ea20000001000 */
[----:B------:R-:W-:Y:S01]  /*4230*/  FMUL.FTZ R20, R21, R56 ;  /* 0x0000003815147220 */ /* 0x000fe20000410000 */
[----:B------:R-:W-:Y:S01]  /*4240*/  FMUL.FTZ R23, R70, R23 ;  /* 0x0000001746177220 */ /* 0x000fe20000410000 */
[C---:B---3--:R-:W-:Y:S01]  /*4250*/  PRMT R21, R13.reuse, 0x7632, R21 ;  /* 0x000076320d157816 */ /* 0x048fe20000000015 */
[----:B0-----:R-:W-:Y:S01]  /*4260*/  FADD.FTZ R76, R76, 1 ;  /* 0x3f8000004c4c7421 */ /* 0x001fe20000010000 */
[----:B------:R-:W-:Y:S01]  /*4270*/  SHF.L.U32 R62, R13, 0x10, RZ ;  /* 0x000000100d3e7819 */ /* 0x000fe200000006ff */
[----:B------:R-:W-:Y:S01]  /*4280*/  FMUL.FTZ R18, R18, R69 ;  /* 0x0000004512127220 */ /* 0x000fe20000410000 */
[----:B------:R-:W-:Y:S01]  /*4290*/  FMUL.FTZ R23, R23, R72 ;  /* 0x0000004817177220 */ /* 0x000fe20000410000 */
[----:B------:R-:W0:Y:S01]  /*42a0*/  MUFU.RCP R110, R110 ;  /* 0x0000006e006e7308 */ /* 0x000e220000001000 */
[----:B-1----:R-:W-:Y:S01]  /*42b0*/  FADD.FTZ R109, R109, 1 ;  /* 0x3f8000006d6d7421 */ /* 0x002fe20000010000 */
[C---:B------:R-:W-:Y:S01]  /*42c0*/  PRMT R67, R14.reuse, 0x7632, R67 ;  /* 0x000076320e437816 */ /* 0x040fe20000000043 */
[----:B------:R-:W-:Y:S01]  /*42d0*/  FMUL.FTZ R16, R73, R16 ;  /* 0x0000001049107220 */ /* 0x000fe20000410000 */
[----:B------:R-:W-:Y:S01]  /*42e0*/  SHF.L.U32 R69, R14, 0x10, RZ ;  /* 0x000000100e457819 */ /* 0x000fe200000006ff */
[----:B------:R-:W-:Y:S01]  /*42f0*/  FMUL.FTZ R14, R33, R62 ;  /* 0x0000003e210e7220 */ /* 0x000fe20000410000 */
[C---:B------:R-:W-:Y:S01]  /*4300*/  PRMT R70, R15.reuse, 0x7632, R70 ;  /* 0x000076320f467816 */ /* 0x040fe20000000046 */
[----:B------:R-:W-:Y:S01]  /*4310*/  FMUL.FTZ R54, R54, R65 ;  /* 0x0000004136367220 */ /* 0x000fe20000410000 */
[----:B------:R-:W1:Y:S01]  /*4320*/  MUFU.RCP R108, R108 ;  /* 0x0000006c006c7308 */ /* 0x000e620000001000 */
[----:B------:R-:W-:Y:S01]  /*4330*/  SHF.L.U32 R72, R15, 0x10, RZ ;  /* 0x000000100f487819 */ /* 0x000fe200000006ff */
[C---:B--2---:R-:W-:Y:S01]  /*4340*/  FADD.FTZ R15, -R63.reuse, 1 ;  /* 0x3f8000003f0f7421 */ /* 0x044fe20000010100 */
[C---:B------:R-:W-:Y:S01]  /*4350*/  SHF.L.U32 R58, R12.reuse, 0x10, RZ ;  /* 0x000000100c3a7819 */ /* 0x040fe200000006ff */
[----:B------:R-:W-:Y:S01]  /*4360*/  FMUL.FTZ R14, R63, R14 ;  /* 0x0000000e3f0e7220 */ /* 0x000fe20000410000 */
[----:B------:R-:W-:Y:S01]  /*4370*/  PRMT R12, R12, 0x7632, R12 ;  /* 0x000076320c0c7816 */ /* 0x000fe2000000000c */
[----:B------:R-:W-:Y:S01]  /*4380*/  FFMA.FTZ R65, R102, R15, 1 ;  /* 0x3f80000066417423 */ /* 0x000fe2000001000f */
[----:B------:R-:W-:Y:S01]  /*4390*/  FMUL.FTZ R19, R64, R19 ;  /* 0x0000001340137220 */ /* 0x000fe20000410000 */
[----:B------:R-:W2:Y:S01]  /*43a0*/  MUFU.RCP R13, R78 ;  /* 0x0000004e000d7308 */ /* 0x000ea20000001000 */
[----:B------:R-:W-:Y:S01]  /*43b0*/  FMUL.FTZ R102, R102, R63 ;  /* 0x0000003f66667220 */ /* 0x000fe20000410000 */
[----:B------:R-:W-:Y:S01]  /*43c0*/  FMUL.FTZ R15, R29, R69 ;  /* 0x000000451d0f7220 */ /* 0x000fe20000410000 */
[----:B------:R-:W-:Y:S01]  /*43d0*/  SHF.L.U32 R60, R12, 0x10, RZ ;  /* 0x000000100c3c7819 */ /* 0x000fe200000006ff */
[----:B------:R-:W-:Y:S01]  /*43e0*/  FMUL.FTZ R65, R14, R65 ;  /* 0x000000410e417220 */ /* 0x000fe20000410000 */
[----:B------:R-:W-:Y:S01]  /*43f0*/  SHF.L.U32 R63, R21, 0x10, RZ ;  /* 0x00000010153f7819 */ /* 0x000fe200000006ff */
[----:B------:R-:W-:Y:S01]  /*4400*/  FMUL.FTZ R19, R19, R66 ;  /* 0x0000004213137220 */ /* 0x000fe20000410000 */
[----:B0-----:R-:W-:Y:S01]  /*4410*/  FADD.FTZ R14, -R110, 1 ;  /* 0x3f8000006e0e7421 */ /* 0x001fe20000010100 */
[----:B------:R-:W0:Y:S01]  /*4420*/  MUFU.RCP R109, R109 ;  /* 0x0000006d006d7308 */ /* 0x000e220000001000 */
[----:B------:R-:W-:Y:S01]  /*4430*/  FMUL.FTZ R21, R3, R72 ;  /* 0x0000004803157220 */ /* 0x000fe20000410000 */
[----:B------:R-:W-:Y:S01]  /*4440*/  FMUL.FTZ R20, R77, R20 ;  /* 0x000000144d147220 */ /* 0x000fe20000410000 */
[C---:B-1----:R-:W-:Y:S01]  /*4450*/  FADD.FTZ R22, -R108.reuse, 1 ;  /* 0x3f8000006c167421 */ /* 0x042fe20000010100 */
[----:B------:R-:W-:Y:S01]  /*4460*/  FMUL.FTZ R66, R107, R108 ;  /* 0x0000006c6b427220 */ /* 0x000fe20000410000 */
[----:B------:R-:W-:Y:S01]  /*4470*/  FMUL.FTZ R108, R108, R15 ;  /* 0x0000000f6c6c7220 */ /* 0x000fe20000410000 */
[----:B------:R-:W-:Y:S01]  /*4480*/  FMUL.FTZ R12, R48, R60 ;  /* 0x0000003c300c7220 */ /* 0x000fe20000410000 */
[----:B------:R-:W-:Y:S01]  /*4490*/  FFMA.FTZ R14, R25, R14, 1 ;  /* 0x3f800000190e7423 */ /* 0x000fe2000001000e */
[----:B------:R1:W3:Y:S01]  /*44a0*/  MUFU.RCP R73, R76 ;  /* 0x0000004c00497308 */ /* 0x0002e20000001000 */
[----:B--2---:R-:W-:Y:S01]  /*44b0*/  FADD.FTZ R15, -R13, 1 ;  /* 0x3f8000000d0f7421 */ /* 0x004fe20000010100 */
[----:B------:R-:W-:Y:S01]  /*44c0*/  FMUL.FTZ R21, R110, R21 ;  /* 0x000000156e157220 */ /* 0x000fe20000410000 */
[----:B------:R-:W-:Y:S01]  /*44d0*/  SHF.L.U32 R67, R67, 0x10, RZ ;  /* 0x0000001043437819 */ /* 0x000fe200000006ff */
[----:B------:R-:W-:Y:S01]  /*44e0*/  FMUL.FTZ R99, R20, R99 ;  /* 0x0000006314637220 */ /* 0x000fe20000410000 */
[----:B------:R-:W-:Y:S01]  /*44f0*/  FMUL.FTZ R68, R68, R71 ;  /* 0x0000004744447220 */ /* 0x000fe20000410000 */
[----:B------:R-:W-:Y:S01]  /*4500*/  FMUL.FTZ R20, R61, R58 ;  /* 0x0000003a3d147220 */ /* 0x000fe20000410000 */
[----:B------:R-:W-:Y:S01]  /*4510*/  FFMA.FTZ R71, R107, R22, 1 ;  /* 0x3f8000006b477423 */ /* 0x000fe20000010016 */
[----:B------:R-:W-:Y:S01]  /*4520*/  FFMA.FTZ R15, R74, R15, 1 ;  /* 0x3f8000004a0f7423 */ /* 0x000fe2000001000f */
[----:B-1----:R-:W-:Y:S01]  /*4530*/  SHF.L.U32 R76, R70, 0x10, RZ ;  /* 0x00000010464c7819 */ /* 0x002fe200000006ff */
[----:B------:R-:W-:Y:S01]  /*4540*/  FMUL.FTZ R61, R74, R13 ;  /* 0x0000000d4a3d7220 */ /* 0x000fe20000410000 */
[----:B------:R-:W-:Y:S01]  /*4550*/  FMUL.FTZ R12, R13, R12 ;  /* 0x0000000c0d0c7220 */ /* 0x000fe20000410000 */
[----:B------:R-:W-:Y:S01]  /*4560*/  FADD.FTZ R22, -R106, 1 ;  /* 0x3f8000006a167421 */ /* 0x000fe20000010100 */
[----:B------:R-:W-:Y:S01]  /*4570*/  FMUL.FTZ R13, R47, R63 ;  /* 0x0000003f2f0d7220 */ /* 0x000fe20000410000 */
[----:B------:R-:W-:Y:S01]  /*4580*/  FMUL.FTZ R74, R21, R14 ;  /* 0x0000000e154a7220 */ /* 0x000fe20000410000 */
[----:B0-----:R-:W-:Y:S01]  /*4590*/  FADD.FTZ R77, -R109, 1 ;  /* 0x3f8000006d4d7421 */ /* 0x001fe20000010100 */
[----:B------:R-:W-:Y:S01]  /*45a0*/  FMUL.FTZ R14, R36, R67 ;  /* 0x00000043240e7220 */ /* 0x000fe20000410000 */
[----:B---3--:R-:W-:Y:S01]  /*45b0*/  FADD.FTZ R21, -R73, 1 ;  /* 0x3f80000049157421 */ /* 0x008fe20000010100 */
[----:B------:R-:W-:Y:S01]  /*45c0*/  FMUL.FTZ R70, R37, R76 ;  /* 0x0000004c25467220 */ /* 0x000fe20000410000 */
[----:B------:R-:W-:Y:S01]  /*45d0*/  FMUL.FTZ R20, R101, R20 ;  /* 0x0000001465147220 */ /* 0x000fe20000410000 */
[----:B------:R-:W-:Y:S01]  /*45e0*/  FMUL.FTZ R16, R16, R75 ;  /* 0x0000004b10107220 */ /* 0x000fe20000410000 */
[----:B------:R-:W-:Y:S01]  /*45f0*/  FFMA.FTZ R22, R105, R22, 1 ;  /* 0x3f80000069167423 */ /* 0x000fe20000010016 */
        /* <DEDUP_REMOVED lines=29> */
[----:B------:R-:W-:Y:S01]  /*47d0*/  SHF.L.U32 R16, R16, 0x10, RZ ;  /* 0x0000001010107819 */ /* 0x000fe200000006ff */
[----:B------:R-:W-:Y:S01]  /*47e0*/  FMUL.FTZ R3, R3, R110 ;  /* 0x0000006e03037220 */ /* 0x000fe20000410000 */
[C---:B------:R-:W-:Y:S02]  /*47f0*/  SHF.L.U32 R54, R5.reuse, 0x10, RZ ;  /* 0x0000001005367819 */ /* 0x040fe400000006ff */
[----:B------:R-:W-:Y:S01]  /*4800*/  PRMT R48, R5, 0x7632, R48 ;  /* 0x0000763205307816 */ /* 0x000fe20000000030 */
[----:B------:R-:W-:Y:S01]  /*4810*/  FFMA.FTZ R112, R101, R16, R112 ;  /* 0x0000001065707223 */ /* 0x000fe20000010070 */
[----:B------:R-:W-:-:S02]  /*4820*/  PRMT R25, R7, 0x7632, R25 ;  /* 0x0000763207197816 */ /* 0x000fc40000000019 */
[----:B------:R-:W-:Y:S02]  /*4830*/  SHF.L.U32 R48, R48, 0x10, RZ ;  /* 0x0000001030307819 */ /* 0x000fe400000006ff */
        /* <DEDUP_REMOVED lines=8> */
[----:B------:R-:W-:Y:S01]  /*48c0*/  FMUL.FTZ R22, R47, R64 ;  /* 0x000000402f167220 */ /* 0x000fe20000410000 */
[----:B------:R-:W-:Y:S01]  /*48d0*/  SHF.L.U32 R20, R6, 0x10, RZ ;  /* 0x0000001006147819 */ /* 0x000fe200000006ff */
[----:B------:R-:W-:Y:S01]  /*48e0*/  FMUL.FTZ R23, R36, R73 ;  /* 0x0000004924177220 */ /* 0x000fe20000410000 */
[----:B------:R-:W-:Y:S01]  /*48f0*/  SHF.L.U32 R36, R7, 0x10, RZ ;  /* 0x0000001007247819 */ /* 0x000fe200000006ff */
[----:B------:R-:W-:Y:S01]  /*4900*/  FFMA.FTZ R48, R22, R48, R21 ;  /* 0x0000003016307223 */ /* 0x000fe20000010015 */
[----:B------:R-:W-:-:S03]  /*4910*/  MOV R21, UR31 ;  /* 0x0000001f00157c02 */ /* 0x000fc60008000f00 */
[----:B------:R-:W-:Y:S01]  /*4920*/  FFMA.FTZ R48, R29, R20, R48 ;  /* 0x000000141d307223 */ /* 0x000fe20000010030 */
[----:B------:R-:W-:-:S04]  /*4930*/  PRMT R20, R6, 0x7632, R20 ;  /* 0x0000763206147816 */ /* 0x000fc80000000014 */
[----:B------:R-:W-:Y:S02]  /*4940*/  SHF.L.U32 R47, R20, 0x10, RZ ;  /* 0x00000010142f7819 */ /* 0x000fe400000006ff */
[----:B------:R-:W-:-:S03]  /*4950*/  MOV R20, UR30 ;  /* 0x0000001e00147c02 */ /* 0x000fc60008000f00 */
[----:B------:R-:W-:Y:S02]  /*4960*/  FFMA.FTZ R48, R23, R47, R48 ;  /* 0x0000002f17307223 */ /* 0x000fe40000010030 */
[----:B------:R-:W-:-:S04]  /*4970*/  IMAD.WIDE R20, R96, 0x10, R20 ;  /* 0x0000001060147825 */ /* 0x000fc800078e0214 */
[----:B------:R-:W-:Y:S01]  /*4980*/  FFMA.FTZ R36, R3, R36, R48 ;  /* 0x0000002403247223 */ /* 0x000fe20000010030 */
        /* <DEDUP_REMOVED lines=36> */
[----:B------:R0:W-:Y:S01]  /*4bd0*/  STS.128 [R0+0x10], R12 ;  /* 0x0000100c00007388 */ /* 0x0001e20000000c00 */
        /* <DEDUP_REMOVED lines=13> */
.L_x_14976:
        /* <DEDUP_REMOVED lines=66> */
.L_x_15056:
        /* <DEDUP_REMOVED lines=23> */
[----:B------:R-:W-:Y:S01]  /*5240*/  MOV R29, UR48 ;  /* 0x00000030001d7c02 */ /* 0x000fe20008000f00 */
[----:B------:R-:W-:Y:S02]  /*5250*/  ULDC.64 UR48, c[0x0][0x268] ;  /* 0x00009a0000307ab9 */ /* 0x000fe40000000a00 */
[----:B------:R-:W-:-:S05]  /*5260*/  IMAD.WIDE R28, R13, 0x10, R28 ;  /* 0x000000100d1c7825 */ /* 0x000fca00078e021c */
[----:B---3--:R-:W3:Y:S04]  /*5270*/  LDG.E.128 R12, desc[UR18][R28.64] ;  /* 0x000000121c0c7981 */ /* 0x008ee8000c1e1d00 */
[----:B----4-:R-:W4:Y:S04]  /*5280*/  LDG.E.128 R16, desc[UR18][R28.64+0x200] ;  /* 0x000200121c107981 */ /* 0x010f28000c1e1d00 */
[----:B------:R-:W4:Y:S04]  /*5290*/  LDG.E.128 R20, desc[UR18][R28.64+0x400] ;  /* 0x000400121c147981 */ /* 0x000f28000c1e1d00 */
[----:B------:R0:W4:Y:S01]  /*52a0*/  LDG.E.128 R24, desc[UR18][R28.64+0x600] ;  /* 0x000600121c187981 */ /* 0x000122000c1e1d00 */
[----:B------:R-:W-:Y:S01]  /*52b0*/  UIMAD UR58, UR52, UR48, URZ ;  /* 0x00000030343a72a4 */ /* 0x000fe2000f8e023f */
[C---:B------:R-:W-:Y:S01]  /*52c0*/  LOP3.LUT R125, R98.reuse, 0x1f, RZ, 0xc0, !PT ;  /* 0x0000001f627d7812 */ /* 0x040fe200078ec0ff */
[----:B------:R-:W-:Y:S01]  /*52d0*/  UIMAD UR57, UR57, UR46, URZ ;  /* 0x0000002e393972a4 */ /* 0x000fe2000f8e023f */
[----:B------:R-:W-:Y:S01]  /*52e0*/  ISETP.NE.AND P1, PT, R98, RZ, PT ;  /* 0x000000ff6200720c */ /* 0x000fe20003f25270 */
[----:B------:R-:W-:Y:S01]  /*52f0*/  UIMAD UR58, UR10, UR49, UR58 ;  /* 0x000000310a3a72a4 */ /* 0x000fe2000f8e023a */
[----:B------:R-:W-:Y:S01]  /*5300*/  ISETP.NE.AND P0, PT, R125, RZ, PT ;  /* 0x000000ff7d00720c */ /* 0x000fe20003f05270 */
[----:B------:R-:W-:-:S02]  /*5310*/  UIMAD.WIDE.U32 UR48, UR10, UR48, URZ ;  /* 0x000000300a3072a5 */ /* 0x000fc4000f8e003f */
[----:B------:R-:W-:Y:S02]  /*5320*/  UIMAD UR57, UR7, UR47, UR57 ;  /* 0x0000002f073972a4 */ /* 0x000fe4000f8e0239 */
[----:B------:R-:W-:Y:S02]  /*5330*/  UIADD3 UR49, UR49, UR58, URZ ;  /* 0x0000003a31317290 */ /* 0x000fe4000fffe03f */
[----:B------:R-:W-:Y:S02]  /*5340*/  ULEA UR59, UR56, UR7, 0x8 ;  /* 0x00000007383b7291 */ /* 0x000fe4000f8e403f */
[----:B------:R-:W-:-:S04]  /*5350*/  UIMAD.WIDE.U32 UR48, UR7, UR46, UR48 ;  /* 0x0000002e073072a5 */ /* 0x000fc8000f8e0030 */
[----:B------:R-:W-:Y:S02]  /*5360*/  UIADD3 UR57, UR49, UR57, URZ ;  /* 0x0000003931397290 */ /* 0x000fe4000fffe03f */
[----:B------:R-:W-:-:S04]  /*5370*/  ULEA UR49, UP0, UR48, UR44, 0x3 ;  /* 0x0000002c30317291 */ /* 0x000fc8000f80183f */
[----:B------:R-:W-:-:S03]  /*5380*/  ULEA.HI.X UR48, UR48, UR45, UR57, 0x3, UP0 ;  /* 0x0000002d30307291 */ /* 0x000fc600080f1c39 */
[----:B------:R-:W-:Y:S01]  /*5390*/  UMOV UR57, 0x400 ;  /* 0x0000040000397882 */ /* 0x000fe20000000000 */
        /* <DEDUP_REMOVED lines=11> */
[C---:B------:R-:W-:Y:S01]  /*5450*/  FMUL.FTZ R108, R104.reuse, R91 ;  /* 0x0000005b686c7220 */ /* 0x040fe20000410000 */
[----:B------:R-:W-:-:S02]  /*5460*/  FMUL.FTZ R110, R104, R84 ;  /* 0x00000054686e7220 */ /* 0x000fc40000410000 */
        /* <DEDUP_REMOVED lines=13> */
[C---:B-1----:R-:W-:Y:S01]  /*5540*/  FMUL.FTZ R13, R104.reuse, R81 ;  /* 0x00000051680d7220 */ /* 0x042fe20000410000 */
        /* <DEDUP_REMOVED lines=36> */
[----:B0-----:R-:W-:-:S07]  /*5790*/  FMUL.FTZ R30, R104, R93 ;  /* 0x0000005d681e7220 */ /* 0x001fce0000410000 */
[----:B------:R0:W2:Y:S01]  /*57a0*/  MUFU.EX2 R156, R30 ;  /* 0x0000001e009c7308 */ /* 0x0000a20000000800 */
[----:B-1----:R-:W-:-:S07]  /*57b0*/  FMUL.FTZ R31, R104, R86 ;  /* 0x00000056681f7220 */ /* 0x002fce0000410000 */
[----:B------:R1:W3:Y:S01]  /*57c0*/  MUFU.EX2 R154, R31 ;  /* 0x0000001f009a7308 */ /* 0x0002e20000000800 */
[----:B0-----:R-:W-:-:S04]  /*57d0*/  MOV R30, UR51 ;  /* 0x00000033001e7c02 */ /* 0x001fc80008000f00 */
[----:B------:R-:W-:Y:S02]  /*57e0*/  ISETP.LT.OR P2, PT, R30, 0x2, P0 ;  /* 0x000000021e00780c */ /* 0x000fe40000741670 */
[----:B------:R-:W-:Y:S01]  /*57f0*/  MOV R30, UR49 ;  /* 0x00000031001e7c02 */ /* 0x000fe20008000f00 */
[----:B------:R-:W-:Y:S01]  /*5800*/  MUFU.SIN R119, R28 ;  /* 0x0000001c00777308 */ /* 0x000fe20000000400 */
[----:B-1----:R-:W-:Y:S01]  /*5810*/  MOV R31, UR48 ;  /* 0x00000030001f7c02 */ /* 0x002fe20008000f00 */
[----:B------:R-:W-:-:S05]  /*5820*/  NOP ;  /* 0x0000000000007918 */ /* 0x000fca0000000000 */
[----:B------:R-:W4:Y:S01]  /*5830*/  LDG.E.64 R30, desc[UR18][R30.64] ;  /* 0x000000121e1e7981 */ /* 0x000f22000c1e1b00 */
[----:B------:R0:W-:Y:S02]  /*5840*/  MUFU.COS R141, R28 ;  /* 0x0000001c008d7308 */ /* 0x0001e40000000000 */
[----:B------:R-:W1:Y:S01]  /*5850*/  @!P2 LDC R15, c[0x0][0x21c] ;  /* 0x00008700ff0fab82 */ /* 0x000e620000000800 */
[C---:B--2---:R-:W-:Y:S01]  /*5860*/  FMUL.FTZ R157, R156.reuse, R157 ;  /* 0x0000009d9c9d7220 */ /* 0x044fe20000410000 */
[----:B------:R-:W-:-:S04]  /*5870*/  FMUL.FTZ R156, R156, R101 ;  /* 0x000000659c9c7220 */ /* 0x000fc80000410000 */
[----:B------:R-:W-:Y:S01]  /*5880*/  MUFU.SIN R134, R3 ;  /* 0x0000000300867308 */ /* 0x000fe20000000400 */
[----:B0-----:R-:W-:Y:S01]  /*5890*/  FMUL.RZ R28, R2, 0.15915493667125701904 ;  /* 0x3e22f983021c7820 */ /* 0x001fe2000040c000 */
[----:B------:R-:W-:Y:S01]  /*58a0*/  FMUL.FTZ R2, R80, UR60 ;  /* 0x0000003c50027c20 */ /* 0x000fe20008410000 */
[----:B------:R-:W0:Y:S03]  /*58b0*/  S2UR UR48, SR_CgaCtaId ;  /* 0x00000000003079c3 */ /* 0x000e260000008800 */
[----:B------:R-:W-:Y:S01]  /*58c0*/  FMUL.RZ R103, R2, 0.15915493667125701904 ;  /* 0x3e22f98302677820 */ /* 0x000fe2000040c000 */
[C---:B------:R-:W-:Y:S01]  /*58d0*/  FMUL.FTZ R2, R104.reuse, R94 ;  /* 0x0000005e68027220 */ /* 0x040fe20000410000 */
[----:B------:R-:W-:Y:S08]  /*58e0*/  MUFU.COS R112, R3 ;  /* 0x0000000300707308 */ /* 0x000ff00000000000 */
[----:B------:R2:W-:Y:S08]  /*58f0*/  MUFU.EX2 R3, R2 ;  /* 0x0000000200037308 */ /* 0x0005f00000000800 */
[----:B------:R-:W-:Y:S01]  /*5900*/  MUFU.EX2 R142, R13 ;  /* 0x0000000d008e7308 */ /* 0x000fe20000000800 */
[----:B--2---:R-:W-:-:S07]  /*5910*/  FMUL.FTZ R2, R104, R92 ;  /* 0x0000005c68027220 */ /* 0x004fce0000410000 */
[----:B------:R-:W2:Y:S01]  /*5920*/  MUFU.EX2 R2, R2 ;  /* 0x0000000200027308 */ /* 0x000ea20000000800 */
[----:B0-----:R-:W-:-:S07]  /*5930*/  ULEA UR57, UR48, UR57, 0x18 ;  /* 0x0000003930397291 */ /* 0x001fce000f8ec03f */
[----:B------:R-:W-:Y:S01]  /*5940*/  MUFU.SIN R131, R28 ;  /* 0x0000001c00837308 */ /* 0x000fe20000000400 */
[----:B---3--:R-:W-:-:S07]  /*5950*/  FMUL.FTZ R155, R154, R155 ;  /* 0x0000009b9a9b7220 */ /* 0x008fce0000410000 */
[----:B------:R0:W-:Y:S01]  /*5960*/  MUFU.COS R133, R28 ;  /* 0x0000001c00857308 */ /* 0x0001e20000000000 */
[C---:B--2---:R-:W-:Y:S01]  /*5970*/  FMUL.FTZ R153, R2.reuse, R153 ;  /* 0x0000009902997220 */ /* 0x044fe20000410000 */
[----:B------:R-:W-:Y:S01]  /*5980*/  FMUL.FTZ R152, R2, R107 ;  /* 0x0000006b02987220 */ /* 0x000fe20000410000 */
[----:B------:R-:W-:-:S04]  /*5990*/  MOV R2, UR51 ;  /* 0x0000003300027c02 */ /* 0x000fc80008000f00 */
[----:B------:R-:W-:Y:S01]  /*59a0*/  @!P2 IADD3 R2, R2, -0x2, RZ ;  /* 0xfffffffe0202a810 */ /* 0x000fe20007ffe0ff */
[----:B------:R-:W-:Y:S01]  /*59b0*/  MUFU.SIN R127, R103 ;  /* 0x00000067007f7308 */ /* 0x000fe20000000400 */
[----:B0-----:R-:W-:-:S03]  /*59c0*/  IADD3 R28, R98, 0x200, RZ ;  /* 0x00000200621c7810 */ /* 0x001fc60007ffe0ff */
[----:B-1----:R-:W-:Y:S02]  /*59d0*/  @!P2 IMAD R13, R2, R15, UR7 ;  /* 0x00000007020dae24 */ /* 0x002fe4000f8e020f */
[C---:B------:R-:W-:Y:S01]  /*59e0*/  FMUL.FTZ R2, R3.reuse, R106 ;  /* 0x0000006a03027220 */ /* 0x040fe20000410000 */
[----:B------:R-:W-:Y:S01]  /*59f0*/  FMUL.FTZ R3, R3, R102 ;  /* 0x0000006603037220 */ /* 0x000fe20000410000 */
[----:B------:R0:W-:Y:S01]  /*5a00*/  MUFU.COS R129, R103 ;  /* 0x0000006700817308 */ /* 0x0001e20000000000 */
[----:B------:R-:W-:Y:S01]  /*5a10*/  HFMA2.MMA R102, -RZ, RZ, 0, 9.5367431640625e-07 ;  /* 0x00000010ff667435 */ /* 0x000fe200000001ff */
[----:B------:R-:W-:-:S06]  /*5a20*/  FMUL.FTZ R14, R104, R89 ;  /* 0x00000059680e7220 */ /* 0x000fcc0000410000 */
[----:B------:R1:W-:Y:S01]  /*5a30*/  MUFU.EX2 R144, R12 ;  /* 0x0000000c00907308 */ /* 0x0003e20000000800 */
[----:B0-----:R-:W-:Y:S01]  /*5a40*/  MOV R103, UR59 ;  /* 0x0000003b00677c02 */ /* 0x001fe20008000f00 */
[----:B------:R-:W-:-:S03]  /*5a50*/  FMUL.FTZ R154, R154, R105 ;  /* 0x000000699a9a7220 */ /* 0x000fc60000410000 */
[----:B------:R-:W-:Y:S01]  /*5a60*/  SEL R103, R103, R28, !P1 ;  /* 0x0000001c67677207 */ /* 0x000fe20004800000 */
[C---:B------:R-:W-:Y:S01]  /*5a70*/  FMUL.FTZ R28, R104.reuse, R83 ;  /* 0x00000053681c7220 */ /* 0x040fe20000410000 */
[----:B------:R-:W-:Y:S01]  /*5a80*/  LEA R101, R191, UR57, 0x6 ;  /* 0x00000039bf657c11 */ /* 0x000fe2000f8e30ff */
[----:B------:R-:W-:Y:S01]  /*5a90*/  MUFU.SIN R121, R29 ;  /* 0x0000001d00797308 */ /* 0x000fe20000000400 */
[C---:B-1----:R-:W-:Y:S01]  /*5aa0*/  FMUL.FTZ R12, R104.reuse, R82 ;  /* 0x00000052680c7220 */ /* 0x042fe20000410000 */
[----:B------:R-:W-:Y:S01]  /*5ab0*/  LEA R105, R103, UR57, 0x3 ;  /* 0x0000003967697c11 */ /* 0x000fe2000f8e18ff */
[----:B------:R-:W-:Y:S01]  /*5ac0*/  @!P2 IMAD.WIDE R102, R13, R102, UR20 ;  /* 0x000000140d66ae25 */ /* 0x000fe2000f8e0266 */
[----:B------:R-:W-:Y:S04]  /*5ad0*/  LDS.128 R16, [R101+0x10] ;  /* 0x0000100065107984 */ /* 0x000fe80000000c00 */
[----:B------:R0:W-:Y:S01]  /*5ae0*/  MUFU.COS R139, R29 ;  /* 0x0000001d008b7308 */ /* 0x0001e20000000000 */
[----:B------:R-:W-:Y:S04]  /*5af0*/  LDS.128 R20, [R101+0x20] ;  /* 0x0000200065147984 */ /* 0x000fe80000000c00 */
[----:B------:R-:W-:Y:S03]  /*5b00*/  LDS.128 R24, [R101+0x30] ;  /* 0x0000300065187984 */ /* 0x000fe60000000c00 */
[----:B------:R-:W-:Y:S01]  /*5b10*/  MUFU.EX2 R140, R14 ;  /* 0x0000000e008c7308 */ /* 0x000fe20000000800 */
[----:B0-----:R-:W-:-:S07]  /*5b20*/  FMUL.FTZ R29, R104, R87 ;  /* 0x00000057681d7220 */ /* 0x001fce0000410000 */
[----:B------:R0:W-:Y:S08]  /*5b30*/  MUFU.EX2 R138, R12 ;  /* 0x0000000c008a7308 */ /* 0x0001f00000000800 */
[----:B------:R-:W1:Y:S01]  /*5b40*/  MUFU.EX2 R29, R29 ;  /* 0x0000001d001d7308 */ /* 0x000e620000000800 */
[----:B0-----:R0:W2:Y:S04]  /*5b50*/  LDS.128 R12, [R101] ;  /* 0x00000000650c7984 */ /* 0x0010a80000000c00 */
[----:B------:R3:W-:Y:S03]  /*5b60*/  STS.64 [R105+0x1d10], R2 ;  /* 0x001d100269007388 */ /* 0x0007e60000000a00 */
[----:B------:R-:W0:Y:S08]  /*5b70*/  MUFU.EX2 R28, R28 ;  /* 0x0000001c001c7308 */ /* 0x000e300000000800 */
[----:B------:R-:W3:Y:S01]  /*5b80*/  MUFU.EX2 R108, R108 ;  /* 0x0000006c006c7308 */ /* 0x000ee20000000800 */
[C---:B-1----:R-:W-:Y:S01]  /*5b90*/  FMUL.FTZ R160, R29.reuse, R160 ;  /* 0x000000a01da07220 */ /* 0x042fe20000410000 */
[----:B------:R-:W-:-:S06]  /*5ba0*/  FMUL.FTZ R158, R29, R158 ;  /* 0x0000009e1d9e7220 */ /* 0x000fcc0000410000 */
[----:B------:R-:W1:Y:S01]  /*5bb0*/  MUFU.EX2 R110, R110 ;  /* 0x0000006e006e7308 */ /* 0x000e620000000800 */
[C---:B0-----:R-:W-:Y:S01]  /*5bc0*/  FMUL.FTZ R151, R28.reuse, R151 ;  /* 0x000000971c977220 */ /* 0x041fe20000410000 */
[----:B------:R-:W-:Y:S01]  /*5bd0*/  FMUL.FTZ R150, R28, R109 ;  /* 0x0000006d1c967220 */ /* 0x000fe20000410000 */
[----:B------:R-:W-:Y:S01]  /*5be0*/  CS2R R28, SRZ ;  /* 0x00000000001c7805 */ /* 0x000fe2000001ff00 */
[----:B------:R-:W-:Y:S01]  /*5bf0*/  BAR.SYNC.DEFER_BLOCKING 0x0 ;  /* 0x0000000000007b1d */ /* 0x000fe20000010000 */
[C---:B------:R-:W-:Y:S01]  /*5c00*/  FMUL.FTZ R106, R104.reuse, R88 ;  /* 0x00000058686a7220 */ /* 0x040fe20000410000 */
[----:B------:R-:W-:Y:S01]  /*5c10*/  FMUL.FTZ R107, R104, R79 ;  /* 0x0000004f686b7220 */ /* 0x000fe20000410000 */
[C---:B---3--:R-:W-:Y:S01]  /*5c20*/  FMUL.FTZ R149, R108.reuse, R149 ;  /* 0x000000956c957220 */ /* 0x048fe20000410000 */
[----:B------:R-:W-:Y:S01]  /*5c30*/  FMUL.FTZ R148, R108, R111 ;  /* 0x0000006f6c947220 */ /* 0x000fe20000410000 */
[C---:B------:R-:W-:Y:S01]  /*5c40*/  FMUL.FTZ R108, R104.reuse, R85 ;  /* 0x00000055686c7220 */ /* 0x040fe20000410000 */
[----:B------:R-:W-:Y:S01]  /*5c50*/  FMUL.FTZ R104, R104, R80 ;  /* 0x0000005068687220 */ /* 0x000fe20000410000 */
[----:B------:R-:W-:Y:S01]  /*5c60*/  FMUL.FTZ R101, R3, R158 ;  /* 0x0000009e03657220 */ /* 0x000fe20000410000 */
[----:B------:R-:W0:Y:S01]  /*5c70*/  MUFU.EX2 R106, R106 ;  /* 0x0000006a006a7308 */ /* 0x000e220000000800 */
[C---:B-1----:R-:W-:Y:S01]  /*5c80*/  FMUL.FTZ R147, R110.reuse, R147 ;  /* 0x000000936e937220 */ /* 0x042fe20000410000 */
[----:B------:R-:W-:Y:S01]  /*5c90*/  FMUL.FTZ R146, R110, R113 ;  /* 0x000000716e927220 */ /* 0x000fe20000410000 */
[C---:B------:R-:W-:Y:S01]  /*5ca0*/  FFMA.FTZ R101, R2.reuse, R160, -R101 ;  /* 0x000000a002657223 */ /* 0x040fe20000010865 */
[----:B------:R1:W5:Y:S04]  /*5cb0*/  @!P2 LDG.E.64 R28, desc[UR18][R102.64+0x8] ;  /* 0x00000812661ca981 */ /* 0x000368000c1e1b00 */
[----:B------:R-:W3:Y:S01]  /*5cc0*/  MUFU.EX2 R104, R104 ;  /* 0x0000006800687308 */ /* 0x000ee20000000800 */
[----:B-1----:R-:W-:-:S04]  /*5cd0*/  FMUL.FTZ R102, R2, R158 ;  /* 0x0000009e02667220 */ /* 0x002fc80000410000 */
[----:B------:R-:W-:Y:S01]  /*5ce0*/  FFMA.FTZ R102, R3, R160, R102 ;  /* 0x000000a003667223 */ /* 0x000fe20000010066 */
[----:B------:R-:W-:-:S03]  /*5cf0*/  FMUL.FTZ R114, R156, R101 ;  /* 0x000000659c727220 */ /* 0x000fc60000410000 */
[-C--:B------:R-:W-:Y:S01]  /*5d00*/  FMUL.FTZ R110, R156, R102.reuse ;  /* 0x000000669c6e7220 */ /* 0x080fe20000410000 */
[----:B------:R-:W-:-:S03]  /*5d10*/  FFMA.FTZ R114, R157, R102, R114 ;  /* 0x000000669d727223 */ /* 0x000fc60000010072 */
[----:B------:R-:W-:Y:S01]  /*5d20*/  FFMA.FTZ R110, R157, R101, -R110 ;  /* 0x000000659d6e7223 */ /* 0x000fe2000001086e */
[----:B------:R-:W-:-:S03]  /*5d30*/  FMUL.FTZ R102, R154, R114 ;  /* 0x000000729a667220 */ /* 0x000fc60000410000 */
[----:B------:R-:W-:Y:S01]  /*5d40*/  FMUL.FTZ R101, R154, R110 ;  /* 0x0000006e9a657220 */ /* 0x000fe20000410000 */
[C---:B0-----:R-:W-:Y:S01]  /*5d50*/  FMUL.FTZ R137, R106.reuse, R137 ;  /* 0x000000896a897220 */ /* 0x041fe20000410000 */
[----:B------:R-:W-:Y:S02]  /*5d60*/  FMUL.FTZ R136, R106, R123 ;  /* 0x0000007b6a887220 */ /* 0x000fe40000410000 */
[C---:B------:R-:W-:Y:S01]  /*5d70*/  FFMA.FTZ R114, R155.reuse, R114, R101 ;  /* 0x000000729b727223 */ /* 0x040fe20000010065 */
[----:B------:R-:W0:Y:S01]  /*5d80*/  MUFU.EX2 R108, R108 ;  /* 0x0000006c006c7308 */ /* 0x000e220000000800 */
[C---:B---3--:R-:W-:Y:S01]  /*5d90*/  FMUL.FTZ R129, R104.reuse, R129 ;  /* 0x0000008168817220 */ /* 0x048fe20000410000 */
[----:B------:R-:W-:Y:S01]  /*5da0*/  FMUL.FTZ R127, R104, R127 ;  /* 0x0000007f687f7220 */ /* 0x000fe20000410000 */
[----:B--2---:R-:W-:Y:S01]  /*5db0*/  PRMT R106, R12, 0x7632, R106 ;  /* 0x000076320c6a7816 */ /* 0x004fe2000000006a */
[----:B------:R-:W-:Y:S01]  /*5dc0*/  FFMA.FTZ R102, R155, R110, -R102 ;  /* 0x0000006e9b667223 */ /* 0x000fe20000010866 */
[----:B------:R-:W-:Y:S01]  /*5dd0*/  FMUL.FTZ R104, R152, R114 ;  /* 0x0000007298687220 */ /* 0x000fe20000410000 */
[----:B------:R-:W-:-:S02]  /*5de0*/  SHF.L.U32 R101, R12, 0x10, RZ ;  /* 0x000000100c657819 */ /* 0x000fc400000006ff */
[----:B------:R-:W-:Y:S01]  /*5df0*/  SHF.L.U32 R106, R106, 0x10, RZ ;  /* 0x000000106a6a7819 */ /* 0x000fe200000006ff */
[-C--:B------:R-:W-:Y:S01]  /*5e00*/  FMUL.FTZ R103, R152, R102.reuse ;  /* 0x0000006698677220 */ /* 0x080fe20000410000 */
[--C-:B------:R-:W-:Y:S01]  /*5e10*/  FFMA.FTZ R12, R153, R102, -R104.reuse ;  /* 0x00000066990c7223 */ /* 0x100fe20000010868 */
[----:B------:R-:W-:Y:S01]  /*5e20*/  SHF.L.U32 R102, R8, 0x10, RZ ;  /* 0x0000001008667819 */ /* 0x000fe200000006ff */
[----:B------:R-:W-:Y:S01]  /*5e30*/  FMUL.FTZ R241, R101, R94 ;  /* 0x0000005e65f17220 */ /* 0x000fe20000410000 */
[----:B------:R-:W1:Y:S01]  /*5e40*/  MUFU.EX2 R107, R107 ;  /* 0x0000006b006b7308 */ /* 0x000e620000000800 */
[--C-:B------:R-:W-:Y:S01]  /*5e50*/  FFMA.FTZ R114, R153, R114, R103.reuse ;  /* 0x0000007299727223 */ /* 0x100fe20000010067 */
[----:B------:R-:W-:Y:S01]  /*5e60*/  FMUL.FTZ R237, R106, R94 ;  /* 0x0000005e6aed7220 */ /* 0x000fe20000410000 */
[----:B------:R-:W-:Y:S01]  /*5e70*/  PRMT R104, R13, 0x7632, R104 ;  /* 0x000076320d687816 */ /* 0x000fe20000000068 */
[----:B------:R-:W-:Y:S01]  /*5e80*/  FMUL.FTZ R241, R102, R241 ;  /* 0x000000f166f17220 */ /* 0x000fe20000410000 */
[----:B------:R-:W-:Y:S01]  /*5e90*/  PRMT R103, R8, 0x7632, R103 ;  /* 0x0000763208677816 */ /* 0x000fe20000000067 */
        /* <DEDUP_REMOVED lines=27> */
[-C--:B------:R-:W-:Y:S01]  /*6050*/  FMUL.FTZ R231, R114, R93.reuse ;  /* 0x0000005d72e77220 */ /* 0x080fe20000410000 */
        /* <DEDUP_REMOVED lines=11> */
[C---:B------:R-:W-:Y:S01]  /*6110*/  FMUL.FTZ R116, R154.reuse, R13 ;  /* 0x0000000d9a747220 */ /* 0x040fe20000410000 */
[----:B------:R-:W-:Y:S01]  /*6120*/  FMUL.FTZ R14, R154, R12 ;  /* 0x0000000c9a0e7220 */ /* 0x000fe20000410000 */
[----:B------:R-:W-:-:S02]  /*6130*/  SHF.L.U32 R107, R15, 0x10, RZ ;  /* 0x000000100f6b7819 */ /* 0x000fc400000006ff */
[----:B------:R-:W-:Y:S01]  /*6140*/  SHF.L.U32 R105, R105, 0x10, RZ ;  /* 0x0000001069697819 */ /* 0x000fe200000006ff */
[----:B------:R-:W-:Y:S01]  /*6150*/  FFMA.FTZ R116, R155, R12, R116 ;  /* 0x0000000c9b747223 */ /* 0x000fe20000010074 */
[-C--:B------:R-:W-:Y:S01]  /*6160*/  FMUL.FTZ R166, R103, R86.reuse ;  /* 0x0000005667a67220 */ /* 0x080fe20000410000 */
[----:B------:R-:W-:Y:S01]  /*6170*/  FFMA.FTZ R13, R155, R13, -R14 ;  /* 0x0000000d9b0d7223 */ /* 0x000fe2000001080e */
[C---:B------:R-:W-:Y:S01]  /*6180*/  FMUL.FTZ R14, R146.reuse, R109 ;  /* 0x0000006d920e7220 */ /* 0x040fe20000410000 */
[----:B------:R-:W-:Y:S01]  /*6190*/  FMUL.FTZ R12, R146, R111 ;  /* 0x0000006f920c7220 */ /* 0x000fe20000410000 */
[----:B------:R-:W-:Y:S01]  /*61a0*/  FMUL.FTZ R168, R107, R86 ;  /* 0x000000566ba87220 */ /* 0x000fe20000410000 */
[----:B------:R-:W-:Y:S01]  /*61b0*/  FMUL.FTZ R143, R142, R143 ;  /* 0x0000008f8e8f7220 */ /* 0x000fe20000410000 */
[----:B------:R-:W-:Y:S01]  /*61c0*/  FFMA.FTZ R116, R105, R166, R116 ;  /* 0x000000a669747223 */ /* 0x000fe20000010074 */
[----:B------:R-:W-:Y:S01]  /*61d0*/  FMUL.FTZ R145, R144, R145 ;  /* 0x0000009190917220 */ /* 0x000fe20000410000 */
[----:B------:R-:W-:Y:S01]  /*61e0*/  FMUL.FTZ R142, R142, R117 ;  /* 0x000000758e8e7220 */ /* 0x000fe20000410000 */
[----:B------:R-:W-:Y:S01]  /*61f0*/  FMUL.FTZ R144, R144, R115 ;  /* 0x0000007390907220 */ /* 0x000fe20000410000 */
[C---:B------:R-:W-:Y:S01]  /*6200*/  FFMA.FTZ R117, R147.reuse, R111, R14 ;  /* 0x0000006f93757223 */ /* 0x040fe2000001000e */
[----:B------:R-:W-:Y:S01]  /*6210*/  FFMA.FTZ R115, R147, R109, -R12 ;  /* 0x0000006d93737223 */ /* 0x000fe2000001080c */
[----:B------:R-:W-:Y:S01]  /*6220*/  FFMA.FTZ R13, R105, R168, R13 ;  /* 0x000000a8690d7223 */ /* 0x000fe2000001000d */
[----:B------:R-:W-:Y:S01]  /*6230*/  PRMT R111, R16, 0x7632, R111 ;  /* 0x00007632106f7816 */ /* 0x000fe2000000006f */
[----:B------:R-:W-:Y:S01]  /*6240*/  FMUL.FTZ R12, R152, R116 ;  /* 0x00000074980c7220 */ /* 0x000fe20000410000 */
[----:B------:R-:W-:Y:S01]  /*6250*/  SHF.L.U32 R113, R16, 0x10, RZ ;  /* 0x0000001010717819 */ /* 0x000fe200000006ff */
[-C--:B------:R-:W-:Y:S01]  /*6260*/  FMUL.FTZ R14, R152, R13.reuse ;  /* 0x0000000d980e7220 */ /* 0x080fe20000410000 */
[----:B------:R-:W-:Y:S01]  /*6270*/  SHF.L.U32 R111, R111, 0x10, RZ ;  /* 0x000000106f6f7819 */ /* 0x000fe200000006ff */
[----:B------:R-:W-:Y:S01]  /*6280*/  FFMA.FTZ R12, R153, R13, -R12 ;  /* 0x0000000d990c7223 */ /* 0x000fe2000001080c */
[C---:B------:R-:W-:Y:S01]  /*6290*/  SHF.L.U32 R109, R10.reuse, 0x10, RZ ;  /* 0x000000100a6d7819 */ /* 0x040fe200000006ff */
[----:B------:R-:W-:Y:S01]  /*62a0*/  FMUL.FTZ R162, R113, R92 ;  /* 0x0000005c71a27220 */ /* 0x000fe20000410000 */
        /* <DEDUP_REMOVED lines=31> */
[----:B------:R-:W-:Y:S02]  /*64a0*/  PRMT R117, R19, 0x7632, R117 ;  /* 0x0000763213757816 */ /* 0x000fe40000000075 */
[----:B------:R-:W-:Y:S01]  /*64b0*/  FFMA.FTZ R14, R149, R15, R14 ;  /* 0x0000000f950e7223 */ /* 0x000fe2000001000e */
[----:B------:R-:W-:Y:S01]  /*64c0*/  FMUL.FTZ R165, R18, R91 ;  /* 0x0000005b12a57220 */ /* 0x000fe20000410000 */
[----:B------:R-:W-:Y:S01]  /*64d0*/  FFMA.FTZ R13, R120, R163, R13 ;  /* 0x000000a3780d7223 */ /* 0x000fe2000001000d */
[----:B------:R-:W-:-:S02]  /*64e0*/  PRMT R115, R11, 0x7632, R115 ;  /* 0x000076320b737816 */ /* 0x000fc40000000073 */
[----:B------:R-:W-:Y:S01]  /*64f0*/  FFMA.FTZ R14, R120, R165, R14 ;  /* 0x000000a5780e7223 */ /* 0x000fe2000001000e */
[----:B------:R-:W-:Y:S01]  /*6500*/  FMUL.FTZ R12, R146, R13 ;  /* 0x0000000d920c7220 */ /* 0x000fe20000410000 */
[----:B------:R-:W-:Y:S01]  /*6510*/  SHF.L.U32 R117, R117, 0x10, RZ ;  /* 0x0000001075757819 */ /* 0x000fe200000006ff */
[----:B------:R-:W-:Y:S01]  /*6520*/  FMUL.FTZ R141, R140, R141 ;  /* 0x0000008d8c8d7220 */ /* 0x000fe20000410000 */
[----:B------:R-:W-:Y:S01]  /*6530*/  FMUL.FTZ R16, R142, R121 ;  /* 0x000000798e107220 */ /* 0x000fe20000410000 */
[----:B------:R-:W-:Y:S01]  /*6540*/  FMUL.FTZ R140, R140, R119 ;  /* 0x000000778c8c7220 */ /* 0x000fe20000410000 */
[----:B------:R-:W-:Y:S01]  /*6550*/  SHF.L.U32 R119, R19, 0x10, RZ ;  /* 0x0000001013777819 */ /* 0x000fe200000006ff */
[-C--:B------:R-:W-:Y:S01]  /*6560*/  FFMA.FTZ R12, R147, R14.reuse, R12 ;  /* 0x0000000e930c7223 */ /* 0x080fe2000001000c */
[----:B------:R-:W-:Y:S01]  /*6570*/  SHF.L.U32 R115, R115, 0x10, RZ ;  /* 0x0000001073737819 */ /* 0x000fe200000006ff */
        /* <DEDUP_REMOVED lines=8> */
[C---:B------:R-:W-:Y:S01]  /*6600*/  PRMT R121, R20.reuse, 0x7632, R121 ;  /* 0x0000763214797816 */ /* 0x040fe20000000079 */
[----:B------:R-:W-:Y:S01]  /*6610*/  FFMA.FTZ R13, R115, R172, R13 ;  /* 0x000000ac730d7223 */ /* 0x000fe2000001000d */
[----:B------:R-:W-:Y:S01]  /*6620*/  SHF.L.U32 R123, R20, 0x10, RZ ;  /* 0x00000010147b7819 */ /* 0x000fe200000006ff */
[----:B------:R-:W-:Y:S01]  /*6630*/  FMUL.FTZ R14, R144, R12 ;  /* 0x0000000c900e7220 */ /* 0x000fe20000410000 */
[----:B------:R-:W-:Y:S01]  /*6640*/  SHF.L.U32 R19, R4, 0x10, RZ ;  /* 0x0000001004137819 */ /* 0x000fe200000006ff */
[-C--:B------:R-:W-:Y:S01]  /*6650*/  FMUL.FTZ R16, R144, R13.reuse ;  /* 0x0000000d90107220 */ /* 0x080fe20000410000 */
[----:B------:R-:W-:Y:S01]  /*6660*/  SHF.L.U32 R121, R121, 0x10, RZ ;  /* 0x0000001079797819 */ /* 0x000fe200000006ff */
[----:B------:R-:W-:Y:S01]  /*6670*/  FFMA.FTZ R14, R145, R13, -R14 ;  /* 0x0000000d910e7223 */ /* 0x000fe2000001080e */
        /* <DEDUP_REMOVED lines=19> */
[-C--:B------:R-:W-:Y:S01]  /*67b0*/  FMUL.FTZ R173, R130, R81.reuse ;  /* 0x0000005182ad7220 */ /* 0x080fe20000410000 */
[CC--:B------:R-:W-:Y:S01]  /*67c0*/  FFMA.FTZ R13, R139.reuse, R20.reuse, -R16 ;  /* 0x000000148b0d7223 */ /* 0x0c0fe20000010810 */
        /* <DEDUP_REMOVED lines=27> */
[C---:B------:R-:W-:Y:S01]  /*6980*/  FMUL.FTZ R14, R134.reuse, R17 ;  /* 0x00000011860e7220 */ /* 0x040fe20000410000 */
[----:B------:R-:W-:Y:S01]  /*6990*/  SHF.L.U32 R169, R169, 0x10, RZ ;  /* 0x00000010a9a97819 */ /* 0x000fe200000006ff */
[-C--:B------:R-:W-:Y:S01]  /*69a0*/  FMUL.FTZ R184, R171, R82.reuse ;  /* 0x00000052abb87220 */ /* 0x080fe20000410000 */
        /* <DEDUP_REMOVED lines=16> */
[----:B------:R-:W-:Y:S01]  /*6ab0*/  FMUL.FTZ R190, R167, R88 ;  /* 0x00000058a7be7220 */ /* 0x000fe20000410000 */
        /* <DEDUP_REMOVED lines=16> */
[-C--:B------:R-:W-:Y:S01]  /*6bc0*/  FMUL.FTZ R225, R178, R79.reuse ;  /* 0x0000004fb2e17220 */ /* 0x080fe20000410000 */
        /* <DEDUP_REMOVED lines=10> */
[----:B----4-:R-:W-:Y:S01]  /*6c70*/  FMUL.FTZ R222, R32, R31 ;  /* 0x0000001f20de7220 */ /* 0x010fe20000410000 */
[----:B------:R-:W-:Y:S01]  /*6c80*/  SHF.L.U32 R220, R220, 0x10, RZ ;  /* 0x00000010dcdc7819 */ /* 0x000fe200000006ff */
[C---:B------:R-:W-:Y:S01]  /*6c90*/  FFMA.FTZ R16, R133.reuse, R16, -R26 ;  /* 0x0000001085107223 */ /* 0x040fe2000001081a */
[----:B------:R-:W-:Y:S01]  /*6ca0*/  FFMA.FTZ R13, R133, R14, R13 ;  /* 0x0000000e850d7223 */ /* 0x000fe2000001000d */
[----:B------:R-:W-:Y:S01]  /*6cb0*/  SHF.L.U32 R26, R7, 0x10, RZ ;  /* 0x00000010071a7819 */ /* 0x000fe200000006ff */
[----:B------:R-:W-:Y:S01]  /*6cc0*/  FMUL.FTZ R218, R32, R30 ;  /* 0x0000001e20da7220 */ /* 0x000fe20000410000 */
[C---:B------:R-:W-:Y:S01]  /*6cd0*/  FMUL.FTZ R14, R129.reuse, R222 ;  /* 0x000000de810e7220 */ /* 0x040fe20000410000 */
[----:B------:R-:W-:Y:S01]  /*6ce0*/  ISETP.NE.AND P2, PT, R98, 0x1f, PT ;  /* 0x0000001f6200780c */ /* 0x000fe20003f45270 */
[-C--:B------:R-:W-:Y:S01]  /*6cf0*/  FMUL.FTZ R229, R220, R85.reuse ;  /* 0x00000055dce57220 */ /* 0x080fe20000410000 */
[----:B------:R-:W-:Y:S01]  /*6d00*/  FFMA.FTZ R15, R129, R192, R15 ;  /* 0x000000c0810f7223 */ /* 0x000fe2000001000f */
[C---:B------:R-:W-:Y:S01]  /*6d10*/  FMUL.FTZ R192, R127.reuse, R222 ;  /* 0x000000de7fc07220 */ /* 0x040fe20000410000 */
[-C--:B------:R-:W-:Y:S01]  /*6d20*/  FFMA.FTZ R196, -R127, R218.reuse, -R14 ;  /* 0x000000da7fc47223 */ /* 0x080fe2000001090e */
        /* <DEDUP_REMOVED lines=41> */
.L_x_14979:
[----:B------:R-:W-:Y:S05]  /*6fc0*/  BSYNC B0 ;  /* 0x0000000000007941 */ /* 0x000fea0003800000 */
.L_x_14978:
        /* <DEDUP_REMOVED lines=273> */
.L_x_14981:
[----:B------:R-:W-:Y:S05]  /*80e0*/  BSYNC B0 ;  /* 0x0000000000007941 */ /* 0x000fea0003800000 */
.L_x_14980:
        /* <DEDUP_REMOVED lines=24> */
.L_x_14983:
[----:B------:R-:W-:Y:S05]  /*8270*/  BSYNC B0 ;  /* 0x0000000000007941 */ /* 0x000fea0003800000 */
.L_x_14982:
        /* <DEDUP_REMOVED lines=18> */
.L_x_14985:
[----:B------:R-:W-:Y:S05]  /*83a0*/  BSYNC B0 ;  /* 0x0000000000007941 */ /* 0x000fea0003800000 */
.L_x_14984:
        /* <DEDUP_REMOVED lines=18> */
.L_x_14987:
[----:B------:R-:W-:Y:S05]  /*84d0*/  BSYNC B0 ;  /* 0x0000000000007941 */ /* 0x000fea0003800000 */
.L_x_14986:
        /* <DEDUP_REMOVED lines=18> */
.L_x_14989:
[----:B------:R-:W-:Y:S05]  /*8600*/  BSYNC B0 ;  /* 0x0000000000007941 */ /* 0x000fea0003800000 */
.L_x_14988:
        /* <DEDUP_REMOVED lines=45> */
[-C--:B------:R-:W-:Y:S01]  /*88e0*/  FFMA.FTZ R15, R157, R31.reuse, -R14 ;  /* 0x0000001f9d0f7223 */ /* 0x080fe2000001080e */
        /* <DEDUP_REMOVED lines=40> */
[----:B------:R-:W-:Y:S01]  /*8b70*/  FFMA.FTZ R3, R151, R242, -R14 ;  /* 0x000000f297037223 */ /* 0x000fe2000001080e */
        /* <DEDUP_REMOVED lines=80> */
[C---:B------:R-:W-:Y:S01]  /*9080*/  FFMA.FTZ R233, R23.reuse, R190, R3 ;  /* 0x000000be17e97223 */ /* 0x040fe20000010003 */
        /* <DEDUP_REMOVED lines=15> */
[----:B------:R-:W-:Y:S01]  /*9180*/  FFMA.FTZ R238, R34, R223, R235 ;  /* 0x000000df22ee7223 */ /* 0x000fe200000100eb */
[C---:B------:R-:W-:Y:S01]  /*9190*/  FMUL.FTZ R14, R131.reuse, R239 ;  /* 0x000000ef830e7220 */ /* 0x040fe20000410000 */
[----:B------:R1:W2:Y:S01]  /*91a0*/  SHFL.IDX PT, R233, R228, RZ, 0x1f ;  /* 0x00001fffe4e97589 */ /* 0x0002a200000e0000 */
[----:B------:R-:W-:Y:S01]  /*91b0*/  FMUL.FTZ R190, R131, R223 ;  /* 0x000000df83be7220 */ /* 0x000fe20000410000 */
        /* <DEDUP_REMOVED lines=8> */
[C---:B------:R-:W-:Y:S01]  /*9240*/  FFMA.FTZ R241, R26.reuse, R229, R14 ;  /* 0x000000e51af17223 */ /* 0x040fe2000001000e */
        /* <DEDUP_REMOVED lines=20> */
[----:B------:R-:W-:Y:S01]  /*9390*/  FFMA.FTZ R232, R129, R237, R214 ;  /* 0x000000ed81e87223 */ /* 0x000fe200000100d6 */
[-C--:B------:R-:W-:Y:S01]  /*93a0*/  FMUL.FTZ R230, R235, R80.reuse ;  /* 0x00000050ebe67220 */ /* 0x080fe20000410000 */
[----:B------:R-:W-:Y:S01]  /*93b0*/  FFMA.FTZ R218, R129, R235, -R2 ;  /* 0x000000eb81da7223 */ /* 0x000fe20000010802 */
[----:B------:R0:W-:Y:S01]  /*93c0*/  @!P0 STS.128 [UR48+0x2e10], R12 ;  /* 0x002e100cff008988 */ /* 0x0001e20008000c30 */
[----:B------:R-:W-:Y:S01]  /*93d0*/  FADD.FTZ R234, -R217, R232 ;  /* 0x000000e8d9ea7221 */ /* 0x000fe20000010100 */
[----:B------:R-:W-:Y:S01]  /*93e0*/  LEA.HI.SX32 R2, R229, R229, 0x1b ;  /* 0x000000e5e5027211 */ /* 0x000fe200078fdaff */
[----:B------:R-:W-:Y:S01]  /*93f0*/  FADD.FTZ R219, R219, R218 ;  /* 0x000000dadbdb7221 */ /* 0x000fe20000010000 */
[-C--:B------:R-:W-:Y:S01]  /*9400*/  FMUL.FTZ R127, R25, R80.reuse ;  /* 0x00000050197f7220 */ /* 0x080fe20000410000 */
[----:B------:R-:W-:Y:S01]  /*9410*/  FMUL.FTZ R216, R215, R237 ;  /* 0x000000edd7d87220 */ /* 0x000fe20000410000 */
[----:B------:R-:W-:Y:S01]  /*9420*/  LEA R2, R2, UR57, 0x2 ;  /* 0x0000003902027c11 */ /* 0x000fe2000f8e10ff */
[----:B------:R-:W-:Y:S01]  /*9430*/  FMUL.FTZ R232, R131, -R219 ;  /* 0x800000db83e87220 */ /* 0x000fe20000410000 */
[----:B------:R-:W-:Y:S01]  /*9440*/  FMUL.FTZ R129, R219, UR60 ;  /* 0x0000003cdb817c20 */ /* 0x000fe20008410000 */
[-C--:B------:R-:W-:Y:S01]  /*9450*/  FFMA.FTZ R215, R215, -R127.reuse, R222 ;  /* 0x8000007fd7d77223 */ /* 0x080fe200000100de */
[C---:B------:R-:W-:Y:S01]  /*9460*/  FFMA.FTZ R127, R221.reuse, -R127, R228 ;  /* 0x8000007fdd7f7223 */ /* 0x040fe200000100e4 */
[----:B------:R-:W-:Y:S01]  /*9470*/  FFMA.FTZ R216, R221, R235, R216 ;  /* 0x000000ebddd87223 */ /* 0x000fe200000100d8 */
[----:B------:R-:W-:Y:S01]  /*9480*/  UIADD3 UR48, -UR6, UR53, URZ ;  /* 0x0000003506307290 */ /* 0x000fe2000fffe13f */
[----:B------:R-:W-:Y:S01]  /*9490*/  FMUL.FTZ R214, R235, UR60 ;  /* 0x0000003cebd67c20 */ /* 0x000fe20008410000 */
[C---:B0-----:R-:W-:Y:S01]  /*94a0*/  FMUL.FTZ R12, R237.reuse, UR60 ;  /* 0x0000003ced0c7c20 */ /* 0x041fe20008410000 */
[----:B------:R-:W-:Y:S01]  /*94b0*/  FMUL.FTZ R14, R237, R80 ;  /* 0x00000050ed0e7220 */ /* 0x000fe20000410000 */
[----:B------:R-:W-:Y:S01]  /*94c0*/  FMUL.FTZ R15, R219, R85 ;  /* 0x00000055db0f7220 */ /* 0x000fe20000410000 */
[----:B------:R-:W-:Y:S01]  /*94d0*/  FMUL.FTZ R13, R25, R230 ;  /* 0x000000e6190d7220 */ /* 0x000fe20000410000 */
[----:B------:R-:W-:Y:S01]  /*94e0*/  FFMA.FTZ R218, R235, UR61, R12 ;  /* 0x0000003debda7c23 */ /* 0x000fe2000801000c */
[-C--:B------:R-:W-:Y:S01]  /*94f0*/  FMUL.FTZ R12, R131, -R234.reuse ;  /* 0x800000ea830c7220 */ /* 0x080fe20000410000 */
[----:B------:R-:W-:Y:S01]  /*9500*/  FMUL.FTZ R131, R220, R234 ;  /* 0x000000eadc837220 */ /* 0x000fe20000410000 */
[----:B------:R-:W-:Y:S01]  /*9510*/  FMUL.FTZ R217, R25, R14 ;  /* 0x0000000e19d97220 */ /* 0x000fe20000410000 */
[----:B------:R-:W-:Y:S01]  /*9520*/  STS [R2+0x8b8], R13 ;  /* 0x0008b80d02007388 */ /* 0x000fe20000000800 */
        /* <DEDUP_REMOVED lines=8> */
[----:B------:R-:W-:Y:S01]  /*95b0*/  FMUL.FTZ R221, R26, R15 ;  /* 0x0000000f1add7220 */ /* 0x000fe20000410000 */
        /* <DEDUP_REMOVED lines=8> */
[----:B0-----:R-:W-:Y:S01]  /*9640*/  FMUL.FTZ R217, R233, R79 ;  /* 0x0000004fe9d97220 */ /* 0x001fe20000410000 */
[----:B------:R-:W-:Y:S01]  /*9650*/  FADD.FTZ R180, -R211, R12 ;  /* 0x0000000cd3b47221 */ /* 0x000fe20000010100 */
[----:B------:R-:W-:Y:S01]  /*9660*/  FFMA.FTZ R134, R233, UR61, R134 ;  /* 0x0000003de9867c23 */ /* 0x000fe20008010086 */
[----:B------:R-:W-:Y:S01]  /*9670*/  FADD.FTZ R233, R210, R219 ;  /* 0x000000dbd2e97221 */ /* 0x000fe20000010000 */
[----:B------:R-:W-:Y:S01]  /*9680*/  FFMA.FTZ R133, R213, UR61, -R178 ;  /* 0x0000003dd5857c23 */ /* 0x000fe200080108b2 */
[-C--:B------:R-:W-:Y:S01]  /*9690*/  FMUL.FTZ R178, R167, R180.reuse ;  /* 0x000000b4a7b27220 */ /* 0x080fe20000410000 */
[----:B------:R-:W-:Y:S01]  /*96a0*/  FMUL.FTZ R13, R234, R85 ;  /* 0x00000055ea0d7220 */ /* 0x000fe20000410000 */
[C---:B------:R-:W-:Y:S01]  /*96b0*/  FMUL.FTZ R12, R136.reuse, -R233 ;  /* 0x800000e9880c7220 */ /* 0x040fe20000410000 */
[----:B------:R-:W-:Y:S01]  /*96c0*/  FMUL.FTZ R136, R136, -R180 ;  /* 0x800000b488887220 */ /* 0x000fe20000410000 */
[----:B------:R-:W-:Y:S01]  /*96d0*/  FMUL.FTZ R211, R233, R88 ;  /* 0x00000058e9d37220 */ /* 0x000fe20000410000 */
[----:B------:R-:W-:Y:S01]  /*96e0*/  FMUL.FTZ R229, R26, R13 ;  /* 0x0000000d1ae57220 */ /* 0x000fe20000410000 */
[C---:B------:R-:W-:Y:S01]  /*96f0*/  FFMA.FTZ R167, R137.reuse, R180, R12 ;  /* 0x000000b489a77223 */ /* 0x040fe2000001000c */
[-C--:B------:R-:W-:Y:S01]  /*9700*/  FFMA.FTZ R12, R137, R233.reuse, -R136 ;  /* 0x000000e9890c7223 */ /* 0x080fe20000010888 */
[----:B------:R-:W-:Y:S01]  /*9710*/  FFMA.FTZ R136, R177, R233, R178 ;  /* 0x000000e9b1887223 */ /* 0x000fe200000100b2 */
[----:B------:R-:W-:Y:S01]  /*9720*/  FMUL.FTZ R177, R233, UR60 ;  /* 0x0000003ce9b17c20 */ /* 0x000fe20008410000 */
[----:B------:R-:W-:Y:S01]  /*9730*/  FADD.FTZ R210, -R208, R167 ;  /* 0x000000a7d0d27221 */ /* 0x000fe20000010100 */
[----:B------:R-:W-:Y:S01]  /*9740*/  FADD.FTZ R212, R209, R12 ;  /* 0x0000000cd1d47221 */ /* 0x000fe20000010000 */
[C---:B------:R-:W-:Y:S01]  /*9750*/  FMUL.FTZ R137, R180.reuse, UR60 ;  /* 0x0000003cb4897c20 */ /* 0x040fe20008410000 */
[----:B------:R-:W-:Y:S01]  /*9760*/  FFMA.FTZ R167, R180, UR61, -R177 ;  /* 0x0000003db4a77c23 */ /* 0x000fe200080108b1 */
[C---:B------:R-:W-:Y:S01]  /*9770*/  FMUL.FTZ R12, R138.reuse, -R210 ;  /* 0x800000d28a0c7220 */ /* 0x040fe20000410000 */
        /* <DEDUP_REMOVED lines=9> */
[C---:B------:R-:W-:Y:S01]  /*9810*/  FMUL.FTZ R169, R212.reuse, UR60 ;  /* 0x0000003cd4a97c20 */ /* 0x040fe20008410000 */
[C---:B------:R-:W-:Y:S01]  /*9820*/  FFMA.FTZ R178, R212.reuse, UR61, R139 ;  /* 0x0000003dd4b27c23 */ /* 0x040fe2000801008b */
[----:B------:R-:W-:Y:S01]  /*9830*/  FMUL.FTZ R208, R212, R82 ;  /* 0x00000052d4d07220 */ /* 0x000fe20000410000 */
[CC--:B------:R-:W-:Y:S01]  /*9840*/  FMUL.FTZ R12, R140.reuse, -R207.reuse ;  /* 0x800000cf8c0c7220 */ /* 0x0c0fe20000410000 */
[----:B------:R-:W-:Y:S01]  /*9850*/  FMUL.FTZ R140, R140, -R206 ;  /* 0x800000ce8c8c7220 */ /* 0x000fe20000410000 */
[C---:B------:R-:W-:Y:S01]  /*9860*/  FFMA.FTZ R180, R210.reuse, UR61, -R169 ;  /* 0x0000003dd2b47c23 */ /* 0x040fe200080108a9 */
        /* <DEDUP_REMOVED lines=10> */
[-C--:B------:R-:W-:Y:S01]  /*9910*/  FMUL.FTZ R142, R142, -R204.reuse ;  /* 0x800000cc8e8e7220 */ /* 0x080fe20000410000 */
[----:B------:R0:W-:Y:S01]  /*9920*/  STS [R2+0x89c], R139 ;  /* 0x00089c8b02007388 */ /* 0x0001e20000000800 */
        /* <DEDUP_REMOVED lines=8> */
[----:B------:R-:W-:Y:S01]  /*99b0*/  FMUL.FTZ R209, R23, R177 ;  /* 0x000000b117d17220 */ /* 0x000fe20000410000 */
[C---:B------:R-:W-:Y:S01]  /*99c0*/  FMUL.FTZ R142, R144.reuse, -R203 ;  /* 0x800000cb908e7220 */ /* 0x040fe20000410000 */
[-C--:B------:R-:W-:Y:S01]  /*99d0*/  FMUL.FTZ R144, R144, -R202.reuse ;  /* 0x800000ca90907220 */ /* 0x080fe20000410000 */
[----:B------:R-:W-:Y:S01]  /*99e0*/  FMUL.FTZ R213, R213, R79 ;  /* 0x0000004fd5d57220 */ /* 0x000fe20000410000 */
[----:B------:R2:W-:Y:S01]  /*99f0*/  STS [R2+0x8b4], R229 ;  /* 0x0008b4e502007388 */ /* 0x0005e20000000800 */
[C---:B0-----:R-:W-:Y:S01]  /*9a00*/  FFMA.FTZ R139, R145.reuse, R202, -R142 ;  /* 0x000000ca918b7223 */ /* 0x041fe2000001088e */
[----:B------:R-:W-:Y:S01]  /*9a10*/  FFMA.FTZ R144, R145, R203, R144 ;  /* 0x000000cb91907223 */ /* 0x000fe20000010090 */
[C---:B-1----:R-:W-:Y:S01]  /*9a20*/  FMUL.FTZ R169, R181.reuse, R143 ;  /* 0x0000008fb5a97220 */ /* 0x042fe20000410000 */
[-C--:B------:R-:W-:Y:S01]  /*9a30*/  FMUL.FTZ R145, R181, R141.reuse ;  /* 0x0000008db5917220 */ /* 0x080fe20000410000 */
[----:B------:R-:W-:Y:S01]  /*9a40*/  FADD.FTZ R200, R200, R139 ;  /* 0x0000008bc8c87221 */ /* 0x000fe20000010000 */
[----:B------:R-:W-:Y:S01]  /*9a50*/  FADD.FTZ R201, -R201, R144 ;  /* 0x00000090c9c97221 */ /* 0x000fe20000010100 */
[----:B------:R-:W-:Y:S01]  /*9a60*/  FFMA.FTZ R142, R182, R141, R169 ;  /* 0x0000008db68e7223 */ /* 0x000fe200000100a9 */
[----:B------:R-:W-:Y:S01]  /*9a70*/  FMUL.FTZ R169, R22, R143 ;  /* 0x0000008f16a97220 */ /* 0x000fe20000410000 */
[CC--:B------:R-:W-:Y:S01]  /*9a80*/  FMUL.FTZ R144, R146.reuse, -R200.reuse ;  /* 0x800000c892907220 */ /* 0x0c0fe20000410000 */
[----:B------:R-:W-:Y:S01]  /*9a90*/  FMUL.FTZ R139, R146, -R201 ;  /* 0x800000c9928b7220 */ /* 0x000fe20000410000 */
[----:B------:R-:W-:Y:S01]  /*9aa0*/  FFMA.FTZ R143, R182, R143, -R145 ;  /* 0x0000008fb68f7223 */ /* 0x000fe20000010891 */
[----:B------:R-:W-:Y:S01]  /*9ab0*/  FMUL.FTZ R145, R184, R177 ;  /* 0x000000b1b8917220 */ /* 0x000fe20000410000 */
[C---:B------:R-:W-:Y:S01]  /*9ac0*/  FFMA.FTZ R144, R147.reuse, R201, R144 ;  /* 0x000000c993907223 */ /* 0x040fe20000010090 */
[----:B------:R-:W-:Y:S01]  /*9ad0*/  FFMA.FTZ R139, R147, R200, -R139 ;  /* 0x000000c8938b7223 */ /* 0x000fe2000001088b */
[----:B------:R-:W-:Y:S01]  /*9ae0*/  FMUL.FTZ R141, R22, R141 ;  /* 0x0000008d168d7220 */ /* 0x000fe20000410000 */
[-C--:B------:R-:W-:Y:S01]  /*9af0*/  FMUL.FTZ R146, R184, R211.reuse ;  /* 0x000000d3b8927220 */ /* 0x080fe20000410000 */
[----:B------:R-:W-:Y:S01]  /*9b00*/  FADD.FTZ R199, -R199, R144 ;  /* 0x00000090c7c77221 */ /* 0x000fe20000010100 */
[----:B------:R-:W-:Y:S01]  /*9b10*/  FADD.FTZ R198, R198, R139 ;  /* 0x0000008bc6c67221 */ /* 0x000fe20000010000 */
[----:B------:R-:W-:Y:S01]  /*9b20*/  FFMA.FTZ R211, R188, R211, R145 ;  /* 0x000000d3bcd37223 */ /* 0x000fe20000010091 */
[----:B------:R-:W-:Y:S01]  /*9b30*/  FMUL.FTZ R145, R204, R81 ;  /* 0x00000051cc917220 */ /* 0x000fe20000410000 */
[C---:B------:R-:W-:Y:S01]  /*9b40*/  FMUL.FTZ R144, R148.reuse, -R199 ;  /* 0x800000c794907220 */ /* 0x040fe20000410000 */
[-C--:B------:R-:W-:Y:S01]  /*9b50*/  FMUL.FTZ R148, R148, -R198.reuse ;  /* 0x800000c694947220 */ /* 0x080fe20000410000 */
[----:B------:R0:W-:Y:S01]  /*9b60*/  STS [R2+0x890], R141 ;  /* 0x0008908d02007388 */ /* 0x0001e20000000800 */
[----:B------:R-:W-:Y:S01]  /*9b70*/  FFMA.FTZ R177, R188, R177, -R146 ;  /* 0x000000b1bcb17223 */ /* 0x000fe20000010892 */
[C---:B------:R-:W-:Y:S01]  /*9b80*/  FFMA.FTZ R139, R149.reuse, R198, -R144 ;  /* 0x000000c6958b7223 */ /* 0x040fe20000010890 */
[----:B------:R-:W-:Y:S01]  /*9b90*/  FMUL.FTZ R146, R176, R145 ;  /* 0x00000091b0927220 */ /* 0x000fe20000410000 */
[----:B------:R-:W-:Y:S01]  /*9ba0*/  FFMA.FTZ R148, R149, R199, R148 ;  /* 0x000000c795947223 */ /* 0x000fe20000010094 */
[-C--:B--2---:R-:W-:Y:S01]  /*9bb0*/  FMUL.FTZ R229, R24, R213.reuse ;  /* 0x000000d518e57220 */ /* 0x084fe20000410000 */
[----:B------:R-:W-:Y:S01]  /*9bc0*/  FADD.FTZ R196, R196, R139 ;  /* 0x0000008bc4c47221 */ /* 0x000fe20000010000 */
[----:B------:R1:W-:Y:S01]  /*9bd0*/  STS [R2+0x8b0], R221 ;  /* 0x0008b0dd02007388 */ /* 0x0003e20000000800 */
[----:B------:R-:W-:Y:S01]  /*9be0*/  FADD.FTZ R197, -R197, R148 ;  /* 0x00000094c5c57221 */ /* 0x000fe20000010100 */
[----:B------:R-:W-:Y:S01]  /*9bf0*/  FMUL.FTZ R148, R190, R213 ;  /* 0x000000d5be947220 */ /* 0x000fe20000410000 */
[----:B0-----:R-:W-:Y:S01]  /*9c00*/  FMUL.FTZ R141, R205, R81 ;  /* 0x00000051cd8d7220 */ /* 0x001fe20000410000 */
[----:B------:R-:W-:Y:S01]  /*9c10*/  FMUL.FTZ R147, R126, R145 ;  /* 0x000000917e937220 */ /* 0x000fe20000410000 */
[C---:B------:R-:W-:Y:S01]  /*9c20*/  FMUL.FTZ R139, R150.reuse, -R197 ;  /* 0x800000c5968b7220 */ /* 0x040fe20000410000 */
[----:B------:R-:W-:Y:S01]  /*9c30*/  STS [R2+0x894], R169 ;  /* 0x000894a902007388 */ /* 0x000fe20000000800 */
[----:B------:R-:W-:Y:S01]  /*9c40*/  FFMA.FTZ R144, R179, R141, R146 ;  /* 0x0000008db3907223 */ /* 0x000fe20000010092 */
[-C--:B------:R-:W-:Y:S01]  /*9c50*/  FMUL.FTZ R146, R150, -R196.reuse ;  /* 0x800000c496927220 */ /* 0x080fe20000410000 */
[C---:B------:R-:W-:Y:S01]  /*9c60*/  FFMA.FTZ R139, R151.reuse, R196, -R139 ;  /* 0x000000c4978b7223 */ /* 0x040fe2000001088b */
[----:B------:R-:W-:Y:S01]  /*9c70*/  FMUL.FTZ R150, R190, R217 ;  /* 0x000000d9be967220 */ /* 0x000fe20000410000 */
[----:B------:R-:W-:Y:S01]  /*9c80*/  FMUL.FTZ R178, R176, R141 ;  /* 0x0000008db0b27220 */ /* 0x000fe20000410000 */
[----:B------:R-:W-:Y:S01]  /*9c90*/  FFMA.FTZ R146, R151, R197, R146 ;  /* 0x000000c597927223 */ /* 0x000fe20000010092 */
[----:B------:R-:W-:Y:S01]  /*9ca0*/  FADD.FTZ R194, R194, R139 ;  /* 0x0000008bc2c27221 */ /* 0x000fe20000010000 */
[----:B------:R-:W-:Y:S01]  /*9cb0*/  FFMA.FTZ R213, R223, R213, -R150 ;  /* 0x000000d5dfd57223 */ /* 0x000fe20000010896 */
[----:B------:R-:W-:Y:S01]  /*9cc0*/  FMUL.FTZ R150, R203, R90 ;  /* 0x0000005acb967220 */ /* 0x000fe20000410000 */
[----:B------:R-:W-:Y:S01]  /*9cd0*/  FADD.FTZ R195, -R195, R146 ;  /* 0x00000092c3c37221 */ /* 0x000fe20000010100 */
[----:B-1----:R-:W-:Y:S01]  /*9ce0*/  FMUL.FTZ R221, R24, R217 ;  /* 0x000000d918dd7220 */ /* 0x002fe20000410000 */
[----:B------:R-:W-:Y:S01]  /*9cf0*/  FMUL.FTZ R141, R126, R141 ;  /* 0x0000008d7e8d7220 */ /* 0x000fe20000410000 */
[----:B------:R-:W-:Y:S01]  /*9d00*/  FFMA.FTZ R145, R179, R145, -R178 ;  /* 0x00000091b3917223 */ /* 0x000fe200000108b2 */
[C---:B------:R-:W-:Y:S01]  /*9d10*/  FMUL.FTZ R146, R152.reuse, -R195 ;  /* 0x800000c398927220 */ /* 0x040fe20000410000 */
[----:B------:R-:W-:Y:S01]  /*9d20*/  FMUL.FTZ R152, R152, -R194 ;  /* 0x800000c298987220 */ /* 0x000fe20000410000 */
[----:B------:R-:W-:Y:S01]  /*9d30*/  FFMA.FTZ R217, R223, R217, R148 ;  /* 0x000000d9dfd97223 */ /* 0x000fe20000010094 */
[----:B------:R-:W-:Y:S01]  /*9d40*/  FMUL.FTZ R148, R202, R90 ;  /* 0x0000005aca947220 */ /* 0x000fe20000410000 */
[----:B------:R-:W-:Y:S01]  /*9d50*/  FFMA.FTZ R139, R153, R194, -R146 ;  /* 0x000000c2998b7223 */ /* 0x000fe20000010892 */
[----:B------:R-:W-:Y:S01]  /*9d60*/  FMUL.FTZ R178, R173, R150 ;  /* 0x00000096adb27220 */ /* 0x000fe20000410000 */
[----:B------:R-:W-:Y:S01]  /*9d70*/  FFMA.FTZ R152, R153, R195, R152 ;  /* 0x000000c399987223 */ /* 0x000fe20000010098 */
[----:B------:R0:W-:Y:S01]  /*9d80*/  STS [R2+0x888], R141 ;  /* 0x0008888d02007388 */ /* 0x0001e20000000800 */
[----:B------:R-:W-:Y:S01]  /*9d90*/  FADD.FTZ R192, R192, R139 ;  /* 0x0000008bc0c07221 */ /* 0x000fe20000010000 */
[----:B------:R-:W-:Y:S01]  /*9da0*/  FMUL.FTZ R149, R19, R148 ;  /* 0x0000009413957220 */ /* 0x000fe20000410000 */
[----:B------:R-:W-:Y:S01]  /*9db0*/  FADD.FTZ R193, -R193, R152 ;  /* 0x00000098c1c17221 */ /* 0x000fe20000010100 */
[----:B------:R1:W-:Y:S01]  /*9dc0*/  STS [R2+0x88c], R147 ;  /* 0x00088c9302007388 */ /* 0x0003e20000000800 */
[----:B------:R-:W-:Y:S01]  /*9dd0*/  FMUL.FTZ R151, R19, R150 ;  /* 0x0000009613977220 */ /* 0x000fe20000410000 */
[----:B------:R-:W-:Y:S01]  /*9de0*/  FMUL.FTZ R152, R16, R13 ;  /* 0x0000000d10987220 */ /* 0x000fe20000410000 */
[C---:B------:R-:W-:Y:S01]  /*9df0*/  FMUL.FTZ R139, R154.reuse, -R193 ;  /* 0x800000c19a8b7220 */ /* 0x040fe20000410000 */
[----:B------:R2:W-:Y:S01]  /*9e00*/  STS [R2+0x880], R149 ;  /* 0x0008809502007388 */ /* 0x0005e20000000800 */
[----:B------:R-:W-:Y:S01]  /*9e10*/  FMUL.FTZ R180, R231, R210 ;  /* 0x000000d2e7b47220 */ /* 0x000fe20000410000 */
[----:B0-----:R-:W-:Y:S01]  /*9e20*/  FMUL.FTZ R141, R173, R148 ;  /* 0x00000094ad8d7220 */ /* 0x001fe20000410000 */
[-C--:B------:R-:W-:Y:S01]  /*9e30*/  FMUL.FTZ R231, R231, R208.reuse ;  /* 0x000000d0e7e77220 */ /* 0x080fe20000410000 */
[----:B------:R0:W-:Y:S01]  /*9e40*/  STS [R2+0x884], R151 ;  /* 0x0008849702007388 */ /* 0x0001e20000000800 */
[----:B------:R-:W-:Y:S01]  /*9e50*/  FFMA.FTZ R12, R3, R208, R180 ;  /* 0x000000d0030c7223 */ /* 0x000fe200000100b4 */
[C---:B-1----:R-:W-:Y:S01]  /*9e60*/  FFMA.FTZ R147, R175.reuse, R148, R178 ;  /* 0x00000094af937223 */ /* 0x042fe200000100b2 */
[----:B------:R-:W-:Y:S01]  /*9e70*/  FMUL.FTZ R148, R154, -R192 ;  /* 0x800000c09a947220 */ /* 0x000fe20000410000 */
[----:B------:R-:W-:Y:S01]  /*9e80*/  FFMA.FTZ R146, R175, R150, -R141 ;  /* 0x00000096af927223 */ /* 0x000fe2000001088d */
[----:B------:R-:W-:Y:S01]  /*9e90*/  FMUL.FTZ R154, R16, R15 ;  /* 0x0000000f109a7220 */ /* 0x000fe20000410000 */
[----:B--2---:R-:W-:Y:S01]  /*9ea0*/  FMUL.FTZ R149, R201, R84 ;  /* 0x00000054c9957220 */ /* 0x004fe20000410000 */
[C---:B------:R-:W-:Y:S01]  /*9eb0*/  FFMA.FTZ R150, R155.reuse, R193, R148 ;  /* 0x000000c19b967223 */ /* 0x040fe20000010094 */
[----:B------:R-:W-:Y:S01]  /*9ec0*/  FFMA.FTZ R148, R155, R192, -R139 ;  /* 0x000000c09b947223 */ /* 0x000fe2000001088b */
[----:B------:R-:W-:Y:S01]  /*9ed0*/  FFMA.FTZ R139, R17, R13, -R154 ;  /* 0x0000000d118b7223 */ /* 0x000fe2000001089a */
[----:B------:R-:W-:Y:S01]  /*9ee0*/  FMUL.FTZ R141, R200, R84 ;  /* 0x00000054c88d7220 */ /* 0x000fe20000410000 */
[----:B------:R-:W-:Y:S01]  /*9ef0*/  FADD.FTZ R189, -R189, R150 ;  /* 0x00000096bdbd7221 */ /* 0x000fe20000010100 */
[----:B------:R-:W-:Y:S01]  /*9f00*/  FADD.FTZ R187, R187, R148 ;  /* 0x00000094bbbb7221 */ /* 0x000fe20000010000 */
[----:B------:R-:W-:Y:S01]  /*9f10*/  FMUL.FTZ R13, R172, R149 ;  /* 0x00000095ac0d7220 */ /* 0x000fe20000410000 */
[----:B------:R-:W-:Y:S01]  /*9f20*/  FMUL.FTZ R153, R115, R141 ;  /* 0x0000008d73997220 */ /* 0x000fe20000410000 */
[C---:B------:R-:W-:Y:S01]  /*9f30*/  FMUL.FTZ R148, R156.reuse, -R189 ;  /* 0x800000bd9c947220 */ /* 0x040fe20000410000 */
[----:B------:R-:W-:Y:S01]  /*9f40*/  FMUL.FTZ R156, R156, -R187 ;  /* 0x800000bb9c9c7220 */ /* 0x000fe20000410000 */
[-C--:B------:R-:W-:Y:S01]  /*9f50*/  FFMA.FTZ R13, R174, R141.reuse, R13 ;  /* 0x0000008dae0d7223 */ /* 0x080fe2000001000d */
[----:B------:R-:W-:Y:S01]  /*9f60*/  FMUL.FTZ R141, R172, R141 ;  /* 0x0000008dac8d7220 */ /* 0x000fe20000410000 */
[C---:B------:R-:W-:Y:S01]  /*9f70*/  FFMA.FTZ R148, R157.reuse, R187, -R148 ;  /* 0x000000bb9d947223 */ /* 0x040fe20000010894 */
[----:B------:R-:W-:Y:S01]  /*9f80*/  FFMA.FTZ R156, R157, R189, R156 ;  /* 0x000000bd9d9c7223 */ /* 0x000fe2000001009c */
[----:B------:R-:W-:Y:S01]  /*9f90*/  FMUL.FTZ R169, R115, R149 ;  /* 0x0000009573a97220 */ /* 0x000fe20000410000 */
[----:B------:R-:W-:Y:S01]  /*9fa0*/  FMUL.FTZ R155, R199, R91 ;  /* 0x0000005bc79b7220 */ /* 0x000fe20000410000 */
[----:B------:R-:W-:Y:S01]  /*9fb0*/  FADD.FTZ R183, R183, R148 ;  /* 0x00000094b7b77221 */ /* 0x000fe20000010000 */
[----:B------:R-:W-:Y:S01]  /*9fc0*/  FFMA.FTZ R148, R174, R149, -R141 ;  /* 0x00000095ae947223 */ /* 0x000fe2000001088d */
[----:B------:R-:W-:Y:S01]  /*9fd0*/  FADD.FTZ R185, -R185, R156 ;  /* 0x0000009cb9b97221 */ /* 0x000fe20000010100 */
[----:B------:R1:W-:Y:S01]  /*9fe0*/  STS [R2+0x878], R153 ;  /* 0x0008789902007388 */ /* 0x0003e20000000800 */
[----:B------:R-:W-:Y:S01]  /*9ff0*/  FMUL.FTZ R141, R158, -R183 ;  /* 0x800000b79e8d7220 */ /* 0x000fe20000410000 */
[----:B0-----:R-:W-:Y:S01]  /*a000*/  FMUL.FTZ R151, R198, R91 ;  /* 0x0000005bc6977220 */ /* 0x001fe20000410000 */
[----:B------:R-:W-:Y:S01]  /*a010*/  FMUL.FTZ R158, R158, -R185 ;  /* 0x800000b99e9e7220 */ /* 0x000fe20000410000 */
[----:B------:R-:W-:Y:S01]  /*a020*/  FFMA.FTZ R15, R17, R15, R152 ;  /* 0x0000000f110f7223 */ /* 0x000fe20000010098 */
[----:B------:R-:W-:Y:S01]  /*a030*/  FFMA.FTZ R141, R160, R185, R141 ;  /* 0x000000b9a08d7223 */ /* 0x000fe2000001008d */
[----:B------:R-:W-:Y:S01]  /*a040*/  FMUL.FTZ R157, R120, R151 ;  /* 0x00000097789d7220 */ /* 0x000fe20000410000 */
[----:B------:R-:W-:Y:S01]  /*a050*/  FFMA.FTZ R149, R160, R183, -R158 ;  /* 0x000000b7a0957223 */ /* 0x000fe2000001089e */
[----:B------:R-:W-:Y:S01]  /*a060*/  FMUL.FTZ R180, R197, R83 ;  /* 0x00000053c5b47220 */ /* 0x000fe20000410000 */
[----:B------:R-:W-:Y:S01]  /*a070*/  FADD.FTZ R141, -R226, R141 ;  /* 0x0000008de28d7221 */ /* 0x000fe20000010100 */
[----:B-1----:R-:W-:Y:S01]  /*a080*/  FMUL.FTZ R153, R168, R155 ;  /* 0x0000009ba8997220 */ /* 0x002fe20000410000 */
[----:B------:R-:W-:Y:S01]  /*a090*/  FADD.FTZ R224, R224, R149 ;  /* 0x00000095e0e07221 */ /* 0x000fe20000010000 */
[----:B------:R-:W-:Y:S01]  /*a0a0*/  FMUL.FTZ R149, R185, R87 ;  /* 0x00000057b9957220 */ /* 0x000fe20000410000 */
[-C--:B------:R-:W-:Y:S01]  /*a0b0*/  FMUL.FTZ R150, R141, R94.reuse ;  /* 0x0000005e8d967220 */ /* 0x080fe20000410000 */
[-C--:B------:R-:W-:Y:S01]  /*a0c0*/  FFMA.FTZ R154, R170, R151.reuse, R153 ;  /* 0x00000097aa9a7223 */ /* 0x080fe20000010099 */
[----:B------:R-:W-:Y:S01]  /*a0d0*/  FMUL.FTZ R152, R224, R94 ;  /* 0x0000005ee0987220 */ /* 0x000fe20000410000 */
[----:B------:R-:W-:Y:S01]  /*a0e0*/  FMUL.FTZ R153, R168, R151 ;  /* 0x00000097a8997220 */ /* 0x000fe20000410000 */
[----:B------:R-:W-:Y:S01]  /*a0f0*/  FMUL.FTZ R156, R28, R150 ;  /* 0x000000961c9c7220 */ /* 0x000fe20000410000 */
[----:B------:R-:W-:Y:S01]  /*a100*/  FMUL.FTZ R151, R183, R87 ;  /* 0x00000057b7977220 */ /* 0x000fe20000410000 */
[----:B------:R-:W-:Y:S01]  /*a110*/  FMUL.FTZ R158, R30, R149 ;  /* 0x000000951e9e7220 */ /* 0x000fe20000410000 */
[----:B------:R0:W-:Y:S01]  /*a120*/  STS [R2+0x87c], R169 ;  /* 0x00087ca902007388 */ /* 0x0001e20000000800 */
[----:B------:R-:W-:Y:S01]  /*a130*/  FFMA.FTZ R156, R29, R152, R156 ;  /* 0x000000981d9c7223 */ /* 0x000fe2000001009c */
[----:B------:R-:W-:Y:S01]  /*a140*/  FFMA.FTZ R153, R170, R155, -R153 ;  /* 0x0000009baa997223 */ /* 0x000fe20000010899 */
[----:B------:R-:W-:Y:S01]  /*a150*/  FMUL.FTZ R160, R196, R83 ;  /* 0x00000053c4a07220 */ /* 0x000fe20000410000 */
[----:B------:R1:W-:Y:S01]  /*a160*/  STS [R2+0x8a0], R219 ;  /* 0x0008a0db02007388 */ /* 0x0003e20000000800 */
[----:B------:R-:W-:Y:S01]  /*a170*/  FADD.FTZ R156, RZ, R156 ;  /* 0x0000009cff9c7221 */ /* 0x000fe20000010000 */
[----:B------:R-:W-:Y:S01]  /*a180*/  FFMA.FTZ R3, R3, R210, -R231 ;  /* 0x000000d203037223 */ /* 0x000fe200000108e7 */
[----:B------:R-:W-:Y:S01]  /*a190*/  FMUL.FTZ R208, R195, R92 ;  /* 0x0000005cc3d07220 */ /* 0x000fe20000410000 */
[----:B------:R2:W-:Y:S01]  /*a1a0*/  STS [R2+0x870], R157 ;  /* 0x0008709d02007388 */ /* 0x0005e20000000800 */
[----:B------:R-:W-:Y:S01]  /*a1b0*/  ULEA UR48, UR48, 0xfffffe00, 0x9 ;  /* 0xfffffe0030307891 */ /* 0x000fe2000f8e483f */
[----:B0-----:R-:W-:Y:S01]  /*a1c0*/  FMUL.FTZ R169, R120, R155 ;  /* 0x0000009b78a97220 */ /* 0x001fe20000410000 */
[-C--:B------:R-:W-:Y:S01]  /*a1d0*/  FFMA.FTZ R155, R31, R151.reuse, R158 ;  /* 0x000000971f9b7223 */ /* 0x080fe2000001009e */
[C---:B------:R-:W-:Y:S01]  /*a1e0*/  FMUL.FTZ R158, R163.reuse, R180 ;  /* 0x000000b4a39e7220 */ /* 0x040fe20000410000 */
[----:B------:R0:W-:Y:S01]  /*a1f0*/  STS [R2+0x8a8], R221 ;  /* 0x0008a8dd02007388 */ /* 0x0001e20000000800 */
[-C--:B-1----:R-:W-:Y:S01]  /*a200*/  FMUL.FTZ R219, R118, R160.reuse ;  /* 0x000000a076db7220 */ /* 0x082fe20000410000 */
[----:B------:R-:W-:Y:S01]  /*a210*/  FADD.FTZ R171, R156, R155 ;  /* 0x0000009b9cab7221 */ /* 0x000fe20000010000 */
[-C--:B------:R-:W-:Y:S01]  /*a220*/  FMUL.FTZ R155, R163, R160.reuse ;  /* 0x000000a0a39b7220 */ /* 0x080fe20000410000 */
[C---:B------:R-:W-:Y:S01]  /*a230*/  FFMA.FTZ R156, R165.reuse, R160, R158 ;  /* 0x000000a0a59c7223 */ /* 0x040fe2000001009e */
[----:B------:R-:W-:Y:S01]  /*a240*/  FMUL.FTZ R158, R28, R152 ;  /* 0x000000981c9e7220 */ /* 0x000fe20000410000 */
[----:B------:R-:W-:Y:S01]  /*a250*/  FMUL.FTZ R160, R30, R151 ;  /* 0x000000971ea07220 */ /* 0x000fe20000410000 */
[----:B------:R-:W-:Y:S01]  /*a260*/  FFMA.FTZ R231, R165, R180, -R155 ;  /* 0x000000b4a5e77223 */ /* 0x000fe2000001089b */
[-C--:B------:R-:W-:Y:S01]  /*a270*/  FMUL.FTZ R155, R189, R93.reuse ;  /* 0x0000005dbd9b7220 */ /* 0x080fe20000410000 */
[----:B------:R-:W-:Y:S01]  /*a280*/  FFMA.FTZ R158, R29, R150, -R158 ;  /* 0x000000961d9e7223 */ /* 0x000fe2000001089e */
[----:B--2---:R-:W-:Y:S01]  /*a290*/  FMUL.FTZ R157, R187, R93 ;  /* 0x0000005dbb9d7220 */ /* 0x004fe20000410000 */
[----:B------:R1:W-:Y:S01]  /*a2a0*/  STS [R2+0x874], R169 ;  /* 0x000874a902007388 */ /* 0x0003e20000000800 */
[----:B0-----:R-:W-:Y:S01]  /*a2b0*/  FMUL.FTZ R221, R118, R180 ;  /* 0x000000b476dd7220 */ /* 0x001fe20000410000 */
[----:B------:R-:W-:Y:S01]  /*a2c0*/  FADD.FTZ R158, RZ, R158 ;  /* 0x0000009eff9e7221 */ /* 0x000fe20000010000 */
[----:B------:R-:W-:Y:S01]  /*a2d0*/  FMUL.FTZ R178, R166, R157 ;  /* 0x0000009da6b27220 */ /* 0x000fe20000410000 */
[----:B------:R-:W-:Y:S01]  /*a2e0*/  STS [R2+0x8a4], R209 ;  /* 0x0008a4d102007388 */ /* 0x000fe20000000800 */
[----:B------:R-:W-:Y:S01]  /*a2f0*/  FMUL.FTZ R180, R194, R92 ;  /* 0x0000005cc2b47220 */ /* 0x000fe20000410000 */
[C---:B------:R-:W-:Y:S01]  /*a300*/  FMUL.FTZ R210, R159.reuse, R208 ;  /* 0x000000d09fd27220 */ /* 0x040fe20000410000 */
[----:B------:R-:W-:Y:S01]  /*a310*/  UIADD3 UR48, UR55, -UR48, URZ ;  /* 0x8000003037307290 */ /* 0x000fe2000fffe03f */
[----:B------:R-:W-:Y:S01]  /*a320*/  STS [R2+0x868], R219 ;  /* 0x000868db02007388 */ /* 0x000fe20000000800 */
[----:B------:R-:W-:Y:S01]  /*a330*/  FMUL.FTZ R212, R159, R180 ;  /* 0x000000b49fd47220 */ /* 0x000fe20000410000 */
[----:B-1----:R-:W-:Y:S01]  /*a340*/  FFMA.FTZ R169, R31, R149, -R160 ;  /* 0x000000951fa97223 */ /* 0x002fe200000108a0 */
[----:B------:R-:W-:Y:S01]  /*a350*/  FMUL.FTZ R160, R166, R155 ;  /* 0x0000009ba6a07220 */ /* 0x000fe20000410000 */
[----:B------:R0:W-:Y:S01]  /*a360*/  STS [R2+0x86c], R221 ;  /* 0x00086cdd02007388 */ /* 0x0001e20000000800 */
[----:B------:R-:W-:Y:S01]  /*a370*/  FMUL.FTZ R151, R102, R151 ;  /* 0x0000009766977220 */ /* 0x000fe20000410000 */
[----:B------:R-:W-:Y:S01]  /*a380*/  FADD.FTZ R158, R158, R169 ;  /* 0x000000a99e9e7221 */ /* 0x000fe20000010000 */
[C---:B------:R-:W-:Y:S01]  /*a390*/  FFMA.FTZ R160, R125.reuse, R157, R160 ;  /* 0x0000009d7da07223 */ /* 0x040fe200000100a0 */
[----:B------:R-:W-:Y:S01]  /*a3a0*/  FFMA.FTZ R169, R125, R155, -R178 ;  /* 0x0000009b7da97223 */ /* 0x000fe200000108b2 */
[----:B------:R1:W-:Y:S01]  /*a3b0*/  STS [R2+0x8ac], R229 ;  /* 0x0008ace502007388 */ /* 0x0003e20000000800 */
[----:B------:R-:W-:Y:S01]  /*a3c0*/  FMUL.FTZ R157, R110, R157 ;  /* 0x0000009d6e9d7220 */ /* 0x000fe20000410000 */
[----:B------:R-:W-:Y:S01]  /*a3d0*/  FADD.FTZ R160, R171, R160 ;  /* 0x000000a0aba07221 */ /* 0x000fe20000010000 */
[----:B------:R-:W-:Y:S01]  /*a3e0*/  FADD.FTZ R158, R158, R169 ;  /* 0x000000a99e9e7221 */ /* 0x000fe20000010000 */
[-C--:B------:R-:W-:Y:S01]  /*a3f0*/  FMUL.FTZ R171, R193, R86.reuse ;  /* 0x00000056c1ab7220 */ /* 0x080fe20000410000 */
[----:B------:R-:W-:Y:S01]  /*a400*/  FMUL.FTZ R169, R192, R86 ;  /* 0x00000056c0a97220 */ /* 0x000fe20000410000 */
[-C--:B0-----:R-:W-:Y:S01]  /*a410*/  FFMA.FTZ R221, R161, R180.reuse, R210 ;  /* 0x000000b4a1dd7223 */ /* 0x081fe200000100d2 */
[----:B------:R-:W-:Y:S01]  /*a420*/  FMUL.FTZ R155, R110, R155 ;  /* 0x0000009b6e9b7220 */ /* 0x000fe20000410000 */
[C---:B------:R-:W-:Y:S01]  /*a430*/  FMUL.FTZ R209, R162.reuse, R171 ;  /* 0x000000aba2d17220 */ /* 0x040fe20000410000 */
[----:B------:R-:W-:Y:S01]  /*a440*/  FMUL.FTZ R178, R162, R169 ;  /* 0x000000a9a2b27220 */ /* 0x000fe20000410000 */
[----:B-1----:R-:W-:Y:S01]  /*a450*/  FMUL.FTZ R229, R109, R180 ;  /* 0x000000b46de57220 */ /* 0x002fe20000410000 */
[----:B------:R-:W-:Y:S01]  /*a460*/  FMUL.FTZ R149, R102, R149 ;  /* 0x0000009566957220 */ /* 0x000fe20000410000 */
[C---:B------:R-:W-:Y:S01]  /*a470*/  FFMA.FTZ R209, R164.reuse, R169, R209 ;  /* 0x000000a9a4d17223 */ /* 0x040fe200000100d1 */
[----:B------:R-:W-:Y:S01]  /*a480*/  FFMA.FTZ R219, R164, R171, -R178 ;  /* 0x000000aba4db7223 */ /* 0x000fe200000108b2 */
[C---:B------:R-:W-:Y:S01]  /*a490*/  FMUL.FTZ R169, R105.reuse, R169 ;  /* 0x000000a969a97220 */ /* 0x040fe20000410000 */
[----:B------:R-:W-:Y:S01]  /*a4a0*/  FMUL.FTZ R171, R105, R171 ;  /* 0x000000ab69ab7220 */ /* 0x000fe20000410000 */
[----:B------:R-:W-:Y:S01]  /*a4b0*/  FADD.FTZ R160, R160, R209 ;  /* 0x000000d1a0a07221 */ /* 0x000fe20000010000 */
[----:B------:R-:W-:Y:S01]  /*a4c0*/  FADD.FTZ R158, R158, R219 ;  /* 0x000000db9e9e7221 */ /* 0x000fe20000010000 */
[-C--:B------:R-:W-:Y:S01]  /*a4d0*/  FFMA.FTZ R209, R161, R208.reuse, -R212 ;  /* 0x000000d0a1d17223 */ /* 0x080fe200000108d4 */
[----:B------:R-:W-:Y:S01]  /*a4e0*/  FMUL.FTZ R219, R109, R208 ;  /* 0x000000d06ddb7220 */ /* 0x000fe20000410000 */
[----:B------:R-:W-:Y:S01]  /*a4f0*/  FADD.FTZ R221, R160, R221 ;  /* 0x000000dda0dd7221 */ /* 0x000fe20000010000 */
[----:B------:R-:W-:Y:S01]  /*a500*/  STS [R2+0x860], R229 ;  /* 0x000860e502007388 */ /* 0x000fe20000000800 */
[----:B------:R-:W-:Y:S01]  /*a510*/  FADD.FTZ R158, R158, R209 ;  /* 0x000000d19e9e7221 */ /* 0x000fe20000010000 */
[----:B------:R-:W-:Y:S01]  /*a520*/  FMUL.FTZ R160, R202, UR60 ;  /* 0x0000003ccaa07c20 */ /* 0x000fe20008410000 */
        /* <DEDUP_REMOVED lines=9> */
[----:B------:R-:W-:Y:S01]  /*a5c0*/  FMUL.FTZ R13, R27, R152 ;  /* 0x000000981b0d7220 */ /* 0x000fe20000410000 */
[----:B------:R-:W-:Y:S01]  /*a5d0*/  FADD.FTZ R153, R153, R148 ;  /* 0x0000009499997221 */ /* 0x000fe20000010000 */
[----:B------:R0:W-:Y:S01]  /*a5e0*/  STS [R2+0x85c], R171 ;  /* 0x00085cab02007388 */ /* 0x0001e20000000800 */
[----:B------:R-:W-:Y:S01]  /*a5f0*/  FADD.FTZ R147, R154, R147 ;  /* 0x000000939a937221 */ /* 0x000fe20000010000 */
[----:B------:R-:W-:Y:S01]  /*a600*/  FMUL.FTZ R154, R196, UR60 ;  /* 0x0000003cc49a7c20 */ /* 0x000fe20008410000 */
[----:B------:R-:W-:Y:S01]  /*a610*/  FADD.FTZ R146, R153, R146 ;  /* 0x0000009299927221 */ /* 0x000fe20000010000 */
[----:B------:R-:W-:Y:S01]  /*a620*/  STS [R2+0x850], R157 ;  /* 0x0008509d02007388 */ /* 0x000fe20000000800 */
[----:B------:R-:W-:Y:S01]  /*a630*/  FADD.FTZ R147, R147, R144 ;  /* 0x0000009093937221 */ /* 0x000fe20000010000 */
[----:B------:R-:W-:Y:S01]  /*a640*/  FMUL.FTZ R153, R199, UR60 ;  /* 0x0000003cc7997c20 */ /* 0x000fe20008410000 */
[----:B------:R-:W-:Y:S01]  /*a650*/  FADD.FTZ R146, R146, R145 ;  /* 0x0000009192927221 */ /* 0x000fe20000010000 */
[----:B------:R1:W-:Y:S01]  /*a660*/  STS [R2+0x854], R155 ;  /* 0x0008549b02007388 */ /* 0x0003e20000000800 */
[----:B------:R-:W-:Y:S01]  /*a670*/  FADD.FTZ R147, R147, R142 ;  /* 0x0000008e93937221 */ /* 0x000fe20000010000 */
[----:B0-----:R-:W-:Y:S01]  /*a680*/  FMUL.FTZ R171, R201, UR60 ;  /* 0x0000003cc9ab7c20 */ /* 0x001fe20008410000 */
[----:B------:R-:W-:Y:S01]  /*a690*/  FADD.FTZ R146, R146, R143 ;  /* 0x0000008f92927221 */ /* 0x000fe20000010000 */
[----:B------:R-:W-:Y:S01]  /*a6a0*/  FMUL.FTZ R143, R27, R150 ;  /* 0x000000961b8f7220 */ /* 0x000fe20000410000 */
[----:B------:R-:W-:Y:S01]  /*a6b0*/  FADD.FTZ R12, R147, R12 ;  /* 0x0000000c930c7221 */ /* 0x000fe20000010000 */
[----:B------:R0:W-:Y:S01]  /*a6c0*/  STS [R2+0x848], R151 ;  /* 0x0008489702007388 */ /* 0x0001e20000000800 */
[----:B------:R-:W-:Y:S01]  /*a6d0*/  FADD.FTZ R146, R146, R3 ;  /* 0x0000000392927221 */ /* 0x000fe20000010000 */
[----:B------:R-:W-:Y:S01]  /*a6e0*/  MOV R3, UR48 ;  /* 0x0000003000037c02 */ /* 0x000fe20008000f00 */
[----:B------:R-:W-:Y:S01]  /*a6f0*/  FADD.FTZ R12, R12, R211 ;  /* 0x000000d30c0c7221 */ /* 0x000fe20000010000 */
[----:B------:R-:W-:Y:S01]  /*a700*/  STS [R2+0x84c], R149 ;  /* 0x00084c9502007388 */ /* 0x000fe20000000800 */
[----:B------:R-:W-:Y:S01]  /*a710*/  FADD.FTZ R210, R146, R177 ;  /* 0x000000b192d27221 */ /* 0x000fe20000010000 */
[----:B------:R-:W-:Y:S01]  /*a720*/  LEA R180, R3, -R98, 0x1 ;  /* 0x8000006203b47211 */ /* 0x000fe200078e08ff */
[----:B------:R-:W-:Y:S01]  /*a730*/  FADD.FTZ R208, R12, R217 ;  /* 0x000000d90cd07221 */ /* 0x000fe20000010000 */
[----:B------:R2:W-:Y:S01]  /*a740*/  STS [R2+0x840], R13 ;  /* 0x0008400d02007388 */ /* 0x0005e20000000800 */
[----:B------:R-:W-:Y:S01]  /*a750*/  FMUL.FTZ R3, R203, UR60 ;  /* 0x0000003ccb037c20 */ /* 0x000fe20008410000 */
[----:B------:R-:W-:Y:S01]  /*a760*/  ISETP.GE.AND P0, PT, R180, 0x1, PT ;  /* 0x00000001b400780c */ /* 0x000fe20003f06270 */
[----:B------:R-:W-:Y:S01]  /*a770*/  FMUL.FTZ R12, R200, UR60 ;  /* 0x0000003cc80c7c20 */ /* 0x000fe20008410000 */
[----:B------:R3:W-:Y:S01]  /*a780*/  STS [R2+0x844], R143 ;  /* 0x0008448f02007388 */ /* 0x0007e20000000800 */
[----:B------:R-:W-:Y:S01]  /*a790*/  FFMA.FTZ R178, R202, UR61, R3 ;  /* 0x0000003dcab27c23 */ /* 0x000fe20008010003 */
[----:B------:R-:W-:Y:S01]  /*a7a0*/  FMUL.FTZ R3, R195, UR60 ;  /* 0x0000003cc3037c20 */ /* 0x000fe20008410000 */
[----:B------:R-:W-:Y:S01]  /*a7b0*/  FFMA.FTZ R169, R201, UR61, -R12 ;  /* 0x0000003dc9a97c23 */ /* 0x000fe2000801080c */
[----:B------:R-:W-:Y:S01]  /*a7c0*/  FMUL.FTZ R12, R192, UR60 ;  /* 0x0000003cc00c7c20 */ /* 0x000fe20008410000 */
[----:B-1----:R-:W-:Y:S01]  /*a7d0*/  FMUL.FTZ R155, R207, UR60 ;  /* 0x0000003ccf9b7c20 */ /* 0x002fe20008410000 */
[----:B------:R-:W-:Y:S01]  /*a7e0*/  FFMA.FTZ R148, R194, UR61, R3 ;  /* 0x0000003dc2947c23 */ /* 0x000fe20008010003 */
[----:B------:R-:W-:Y:S01]  /*a7f0*/  FMUL.FTZ R157, R205, UR60 ;  /* 0x0000003ccd9d7c20 */ /* 0x000fe20008410000 */
[----:B0-----:R-:W-:Y:S01]  /*a800*/  FFMA.FTZ R151, R193, UR61, -R12 ;  /* 0x0000003dc1977c23 */ /* 0x001fe2000801080c */
[----:B--2---:R-:W-:Y:S01]  /*a810*/  FMUL.FTZ R13, R197, UR60 ;  /* 0x0000003cc50d7c20 */ /* 0x004fe20008410000 */
[----:B---3--:R-:W-:Y:S01]  /*a820*/  FMUL.FTZ R2, R198, UR60 ;  /* 0x0000003cc6027c20 */ /* 0x008fe20008410000 */
[----:B------:R-:W-:Y:S01]  /*a830*/  FMUL.FTZ R150, R194, UR60 ;  /* 0x0000003cc2967c20 */ /* 0x000fe20008410000 */
[----:B------:R-:W-:Y:S01]  /*a840*/  FMUL.FTZ R149, R193, UR60 ;  /* 0x0000003cc1957c20 */ /* 0x000fe20008410000 */
[----:B------:R-:W-:Y:S01]  /*a850*/  FMUL.FTZ R146, R189, UR60 ;  /* 0x0000003cbd927c20 */ /* 0x000fe20008410000 */
[----:B------:R-:W-:Y:S01]  /*a860*/  FFMA.FTZ R177, R199, UR61, -R2 ;  /* 0x0000003dc7b17c23 */ /* 0x000fe20008010802 */
[----:B------:R-:W-:Y:S01]  /*a870*/  FMUL.FTZ R2, R187, UR60 ;  /* 0x0000003cbb027c20 */ /* 0x000fe20008410000 */
[----:B------:R-:W-:Y:S01]  /*a880*/  FMUL.FTZ R12, R183, UR60 ;  /* 0x0000003cb70c7c20 */ /* 0x000fe20008410000 */
[----:B------:R-:W-:Y:S01]  /*a890*/  FMUL.FTZ R144, R185, UR60 ;  /* 0x0000003cb9907c20 */ /* 0x000fe20008410000 */
[----:B------:R-:W-:Y:S01]  /*a8a0*/  FMUL.FTZ R3, R141, UR60 ;  /* 0x0000003c8d037c20 */ /* 0x000fe20008410000 */
[----:B------:R-:W-:Y:S01]  /*a8b0*/  FFMA.FTZ R147, R189, UR61, -R2 ;  /* 0x0000003dbd937c23 */ /* 0x000fe20008010802 */
[----:B------:R-:W-:Y:S01]  /*a8c0*/  FMUL.FTZ R2, R224, UR60 ;  /* 0x0000003ce0027c20 */ /* 0x000fe20008410000 */
[C---:B------:R-:W-:Y:S01]  /*a8d0*/  FFMA.FTZ R227, R33.reuse, R239, R238 ;  /* 0x000000ef21e37223 */ /* 0x040fe200000100ee */
        /* <DEDUP_REMOVED lines=28> */
[----:B------:R-:W-:Y:S02]  /*aaa0*/  USHF.R.U32.HI UR61, URZ, 0x1, UR31 ;  /* 0x000000013f3d7899 */ /* 0x000fe4000801161f */
[----:B------:R0:W1:Y:S01]  /*aab0*/  LDS R209, [R12+0x840] ;  /* 0x000840000cd17984 */ /* 0x0000620000000800 */
[----:B------:R-:W-:-:S02]  /*aac0*/  UIADD3 UR49, UR49, UR60, URZ ;  /* 0x0000003c31317290 */ /* 0x000fc4000fffe03f */
[----:B------:R-:W-:Y:S02]  /*aad0*/  USHF.R.U64 UR60, UR30, 0x1, UR31 ;  /* 0x000000011e3c7899 */ /* 0x000fe4000800121f */
[----:B------:R-:W-:Y:S02]  /*aae0*/  UIMAD UR61, UR61, UR11, URZ ;  /* 0x0000000b3d3d72a4 */ /* 0x000fe4000f8e023f */
[----:B------:R-:W-:Y:S02]  /*aaf0*/  UIMAD.WIDE.U32 UR48, UR11, UR60, UR48 ;  /* 0x0000003c0b3072a5 */ /* 0x000fe4000f8e0030 */
[----:B------:R-:W-:Y:S02]  /*ab00*/  UIMAD UR60, UR58, UR60, UR61 ;  /* 0x0000003c3a3c72a4 */ /* 0x000fe4000f8e023d */
[----:B------:R-:W-:Y:S02]  /*ab10*/  ULEA UR61, UR51, 0xfffffc00, 0xa ;  /* 0xfffffc00333d7891 */ /* 0x000fe4000f8e503f */
[----:B------:R-:W-:-:S02]  /*ab20*/  UIADD3 UR60, UR49, UR60, URZ ;  /* 0x0000003c313c7290 */ /* 0x000fc4000fffe03f */
[----:B------:R-:W-:Y:S02]  /*ab30*/  ULEA UR49, UP0, UR48, UR34, 0x3 ;  /* 0x0000002230317291 */ /* 0x000fe4000f80183f */
[----:B------:R-:W-:Y:S02]  /*ab40*/  IADD3 R2, P0, R98, UR61, RZ ;  /* 0x0000003d62027c10 */ /* 0x000fe4000ff1e0ff */
[----:B------:R-:W-:Y:S01]  /*ab50*/  ULEA.HI.X UR48, UR48, UR35, UR60, 0x3, UP0 ;  /* 0x0000002330307291 */ /* 0x000fe200080f1c3c */
[----:B------:R-:W-:Y:S01]  /*ab60*/  MOV R3, UR61 ;  /* 0x0000003d00037c02 */ /* 0x000fe20008000f00 */
[----:B------:R-:W-:-:S03]  /*ab70*/  USHF.R.S32.HI UR60, URZ, 0x1f, UR7 ;  /* 0x0000001f3f3c7899 */ /* 0x000fc60008011407 */
[----:B------:R-:W-:Y:S01]  /*ab80*/  LEA.HI.X.SX32 R3, R3, RZ, 0x1, P0 ;  /* 0x000000ff03037211 */ /* 0x000fe200000f0eff */
[----:B------:R-:W-:-:S04]  /*ab90*/  UIMAD UR60, UR60, UR28, URZ ;  /* 0x0000001c3c3c72a4 */ /* 0x000fc8000f8e023f */
[----:B------:R-:W-:Y:S02]  /*aba0*/  UIMAD UR60, UR7, UR29, UR60 ;  /* 0x0000001d073c72a4 */ /* 0x000fe4000f8e023c */
[----:B------:R-:W-:-:S05]  /*abb0*/  IMAD.WIDE.U32 R2, R13, UR7, R2 ;  /* 0x000000070d027c25 */ /* 0x000fca000f8e0002 */
[----:B------:R-:W-:Y:S02]  /*abc0*/  IADD3 R3, R3, UR60, RZ ;  /* 0x0000003c03037c10 */ /* 0x000fe4000fffe0ff */
[----:B0-----:R-:W-:-:S04]  /*abd0*/  LEA R12, P0, R2, UR49, 0x2 ;  /* 0x00000031020c7c11 */ /* 0x001fc8000f8010ff */
[----:B------:R-:W-:-:S05]  /*abe0*/  LEA.HI.X R13, R2, UR48, R3, 0x2, P0 ;  /* 0x00000030020d7c11 */ /* 0x000fca00080f1403 */
[----:B-1----:R0:W-:Y:S04]  /*abf0*/  REDG.E.ADD.F32.FTZ.RN.STRONG.GPU desc[UR18][R12.64], R209 ;  /* 0x000000d10c0079a6 */ /* 0x0021e8000c10f392 */
.L_x_14991:
[----:B------:R-:W-:Y:S05]  /*ac00*/  BSYNC B0 ;  /* 0x0000000000007941 */ /* 0x000fea0003800000 */
.L_x_14990:
        /* <DEDUP_REMOVED lines=29> */
[----:B------:R-:W-:Y:S01]  /*ade0*/  LEA R12, P0, R98, UR59, 0x2 ;  /* 0x0000003b620c7c11 */ /* 0x000fe2000f8010ff */
        /* <DEDUP_REMOVED lines=22> */
.L_x_14993:
[----:B------:R-:W-:Y:S05]  /*af50*/  BSYNC B0 ;  /* 0x0000000000007941 */ /* 0x000fea0003800000 */
.L_x_14992:
[----:B-12---:R1:W2:Y:S01]  /*af60*/  LDS R13, [R12+0x940] ;  /* 0x000940000c0d7984 */ /* 0x0062a20000000800 */
[----:B------:R-:W-:Y:S01]  /*af70*/  BSSY B0, `(.L_x_14994) ;  /* 0x0000004000007945 */ /* 0x000fe20003800000 */
[----:B------:R-:W-:-:S03]  /*af80*/  LEA R14, R211, UR57, 0x2 ;  /* 0x00000039d30e7c11 */ /* 0x000fc6000f8e10ff */
[----:B------:R-:W-:Y:S05]  /*af90*/  @!P1 BRA `(.L_x_14995) ;  /* 0x0000000000049947 */ /* 0x000fea0003800000 */
[----:B--2---:R3:W-:Y:S02]  /*afa0*/  REDG.E.ADD.F32.FTZ.RN.STRONG.GPU desc[UR18][R2.64+-0xf00], R13 ;  /* 0xfff1000d020079a6 */ /* 0x0047e4000c10f392 */
.L_x_14995:
[----:B------:R-:W-:Y:S05]  /*afb0*/  BSYNC B0 ;  /* 0x0000000000007941 */ /* 0x000fea0003800000 */
.L_x_14994:
[----:B--23--:R2:W3:Y:S01]  /*afc0*/  LDS R13, [R14+0x9c0] ;  /* 0x0009c0000e0d7984 */ /* 0x00c4e20000000800 */
[----:B------:R-:W-:Y:S01]  /*afd0*/  BSSY B0, `(.L_x_14996) ;  /* 0x0000005000007945 */ /* 0x000fe20003800000 */
[C---:B0-----:R-:W-:Y:S02]  /*afe0*/  IADD3 R15, R98.reuse, 0x80, RZ ;  /* 0x00000080620f7810 */ /* 0x041fe40007ffe0ff */
[----:B------:R-:W-:Y:S01]  /*aff0*/  IADD3 R211, R98, 0xa0, RZ ;  /* 0x000000a062d37810 */ /* 0x000fe20007ffe0ff */
[----:B------:R-:W-:Y:S06]  /*b000*/  @!P2 BRA `(.L_x_14997) ;  /* 0x000000000004a947 */ /* 0x000fec0003800000 */
[----:B---3--:R0:W-:Y:S02]  /*b010*/  REDG.E.ADD.F32.FTZ.RN.STRONG.GPU desc[UR18][R2.64+-0xe80], R13 ;  /* 0xfff1800d020079a6 */ /* 0x0081e4000c10f392 */
.L_x_14997:
[----:B------:R-:W-:Y:S05]  /*b020*/  BSYNC B0 ;  /* 0x0000000000007941 */ /* 0x000fea0003800000 */
.L_x_14996:
        /* <DEDUP_REMOVED lines=18> */
.L_x_14999:
[----:B------:R-:W-:Y:S05]  /*b150*/  BSYNC B0 ;  /* 0x0000000000007941 */ /* 0x000fea0003800000 */
.L_x_14998:
[----:B01----:R0:W1:Y:S01]  /*b160*/  LDS R13, [R211+0xac0] ;  /* 0x000ac000d30d7984 */ /* 0x0030620000000800 */
[----:B------:R-:W-:Y:S01]  /*b170*/  BSSY B0, `(.L_x_15000) ;  /* 0x0000006000007945 */ /* 0x000fe20003800000 */
[----:B------:R-:W-:Y:S02]  /*b180*/  IADD3 R15, R98, 0x100, RZ ;  /* 0x00000100620f7810 */ /* 0x000fe40007ffe0ff */
[----:B------:R-:W-:Y:S02]  /*b190*/  LEA.HI.SX32 R213, R213, R98, 0x1b ;  /* 0x00000062d5d57211 */ /* 0x000fe400078fdaff */
[----:B------:R-:W-:Y:S01]  /*b1a0*/  LEA R12, R12, UR57, 0x2 ;  /* 0x000000390c0c7c11 */ /* 0x000fe2000f8e10ff */
[----:B------:R-:W-:Y:S06]  /*b1b0*/  @!P0 BRA `(.L_x_15001) ;  /* 0x0000000000048947 */ /* 0x000fec0003800000 */
[----:B-1----:R3:W-:Y:S02]  /*b1c0*/  REDG.E.ADD.F32.FTZ.RN.STRONG.GPU desc[UR18][R2.64+-0xd80], R13 ;  /* 0xfff2800d020079a6 */ /* 0x0027e4000c10f392 */
.L_x_15001:
[----:B------:R-:W-:Y:S05]  /*b1d0*/  BSYNC B0 ;  /* 0x0000000000007941 */ /* 0x000fea0003800000 */
.L_x_15000:
[----:B-1-3--:R1:W3:Y:S01]  /*b1e0*/  LDS R13, [R12+0xb40] ;  /* 0x000b40000c0d7984 */ /* 0x00a2e20000000800 */
[----:B------:R-:W-:Y:S01]  /*b1f0*/  BSSY B0, `(.L_x_15002) ;  /* 0x0000006000007945 */ /* 0x000fe20003800000 */
[----:B0-----:R-:W-:Y:S02]  /*b200*/  IADD3 R211, R98, 0x120, RZ ;  /* 0x0000012062d37810 */ /* 0x001fe40007ffe0ff */
[----:B------:R-:W-:Y:S02]  /*b210*/  LEA.HI.SX32 R15, R15, R98, 0x1b ;  /* 0x000000620f0f7211 */ /* 0x000fe400078fdaff */
[----:B--2---:R-:W-:Y:S01]  /*b220*/  LEA R14, R213, UR57, 0x2 ;  /* 0x00000039d50e7c11 */ /* 0x004fe2000f8e10ff */
[----:B------:R-:W-:Y:S06]  /*b230*/  @!P1 BRA `(.L_x_15003) ;  /* 0x0000000000049947 */ /* 0x000fec0003800000 */
[----:B---3--:R0:W-:Y:S02]  /*b240*/  REDG.E.ADD.F32.FTZ.RN.STRONG.GPU desc[UR18][R2.64+-0xd00], R13 ;  /* 0xfff3000d020079a6 */ /* 0x0081e4000c10f392 */
.L_x_15003:
[----:B------:R-:W-:Y:S05]  /*b250*/  BSYNC B0 ;  /* 0x0000000000007941 */ /* 0x000fea0003800000 */
.L_x_15002:
[----:B0--3--:R0:W2:Y:S01]  /*b260*/  LDS R13, [R14+0xbc0] ;  /* 0x000bc0000e0d7984 */ /* 0x0090a20000000800 */
[----:B------:R-:W-:Y:S01]  /*b270*/  BSSY B0, `(.L_x_15004) ;  /* 0x0000006000007945 */ /* 0x000fe20003800000 */
[----:B------:R-:W-:Y:S02]  /*b280*/  IADD3 R213, R98, 0x140, RZ ;  /* 0x0000014062d57810 */ /* 0x000fe40007ffe0ff */
[----:B------:R-:W-:Y:S02]  /*b290*/  LEA.HI.SX32 R211, R211, R98, 0x1b ;  /* 0x00000062d3d37211 */ /* 0x000fe400078fdaff */
[----:B------:R-:W-:Y:S01]  /*b2a0*/  LEA R15, R15, UR57, 0x2 ;  /* 0x000000390f0f7c11 */ /* 0x000fe2000f8e10ff */
[----:B------:R-:W-:Y:S06]  /*b2b0*/  @!P2 BRA `(.L_x_15005) ;  /* 0x000000000004a947 */ /* 0x000fec0003800000 */
[----:B--2---:R3:W-:Y:S02]  /*b2c0*/  REDG.E.ADD.F32.FTZ.RN.STRONG.GPU desc[UR18][R2.64+-0xc80], R13 ;  /* 0xfff3800d020079a6 */ /* 0x0047e4000c10f392 */
.L_x_15005:
[----:B------:R-:W-:Y:S05]  /*b2d0*/  BSYNC B0 ;  /* 0x0000000000007941 */ /* 0x000fea0003800000 */
.L_x_15004:
[----:B--23--:R2:W3:Y:S01]  /*b2e0*/  LDS R13, [R15+0xc40] ;  /* 0x000c40000f0d7984 */ /* 0x00c4e20000000800 */
[----:B------:R-:W-:Y:S01]  /*b2f0*/  BSSY B0, `(.L_x_15006) ;  /* 0x0000005000007945 */ /* 0x000fe20003800000 */
[----:B------:R-:W-:Y:S02]  /*b300*/  LEA.HI.SX32 R213, R213, R98, 0x1b ;  /* 0x00000062d5d57211 */ /* 0x000fe400078fdaff */
[----:B------:R-:W-:Y:S01]  /*b310*/  LEA R211, R211, UR57, 0x2 ;  /* 0x00000039d3d37c11 */ /* 0x000fe2000f8e10ff */
[----:B------:R-:W-:Y:S06]  /*b320*/  @!P3 BRA `(.L_x_15007) ;  /* 0x000000000004b947 */ /* 0x000fec0003800000 */
[----:B---3--:R4:W-:Y:S02]  /*b330*/  REDG.E.ADD.F32.FTZ.RN.STRONG.GPU desc[UR18][R2.64+-0xc00], R13 ;  /* 0xfff4000d020079a6 */ /* 0x0089e4000c10f392 */
.L_x_15007:
[----:B------:R-:W-:Y:S05]  /*b340*/  BSYNC B0 ;  /* 0x0000000000007941 */ /* 0x000fea0003800000 */
.L_x_15006:
[----:B---34-:R3:W4:Y:S01]  /*b350*/  LDS R13, [R211+0xcc0] ;  /* 0x000cc000d30d7984 */ /* 0x0187220000000800 */
[----:B------:R-:W-:Y:S01]  /*b360*/  BSSY B0, `(.L_x_15008) ;  /* 0x0000004000007945 */ /* 0x000fe20003800000 */
[----:B------:R-:W-:-:S03]  /*b370*/  LEA R213, R213, UR57, 0x2 ;  /* 0x00000039d5d57c11 */ /* 0x000fc6000f8e10ff */
[----:B------:R-:W-:Y:S05]  /*b380*/  @!P4 BRA `(.L_x_15009) ;  /* 0x000000000004c947 */ /* 0x000fea0003800000 */
[----:B----4-:R4:W-:Y:S02]  /*b390*/  REDG.E.ADD.F32.FTZ.RN.STRONG.GPU desc[UR18][R2.64+-0xb80], R13 ;  /* 0xfff4800d020079a6 */ /* 0x0109e4000c10f392 */
.L_x_15009:
[----:B------:R-:W-:Y:S05]  /*b3a0*/  BSYNC B0 ;  /* 0x0000000000007941 */ /* 0x000fea0003800000 */
.L_x_15008:
[----:B----4-:R4:W0:Y:S01]  /*b3b0*/  LDS R13, [R213+0xd40] ;  /* 0x000d4000d50d7984 */ /* 0x0108220000000800 */
[----:B------:R-:W-:Y:S01]  /*b3c0*/  BSSY B0, `(.L_x_15010) ;  /* 0x0000005000007945 */ /* 0x000fe20003800000 */
[C---:B--2---:R-:W-:Y:S02]  /*b3d0*/  IADD3 R15, R98.reuse, 0x160, RZ ;  /* 0x00000160620f7810 */ /* 0x044fe40007ffe0ff */
[----:B---3--:R-:W-:Y:S01]  /*b3e0*/  IADD3 R211, R98, 0x180, RZ ;  /* 0x0000018062d37810 */ /* 0x008fe20007ffe0ff */
[----:B------:R-:W-:Y:S06]  /*b3f0*/  @!P5 BRA `(.L_x_15011) ;  /* 0x000000000004d947 */ /* 0x000fec0003800000 */
[----:B0-----:R2:W-:Y:S02]  /*b400*/  REDG.E.ADD.F32.FTZ.RN.STRONG.GPU desc[UR18][R2.64+-0xb00], R13 ;  /* 0xfff5000d020079a6 */ /* 0x0015e4000c10f392 */
.L_x_15011:
[----:B------:R-:W-:Y:S05]  /*b410*/  BSYNC B0 ;  /* 0x0000000000007941 */ /* 0x000fea0003800000 */
.L_x_15010:
        /* <DEDUP_REMOVED lines=18> */
.L_x_15013:
[----:B------:R-:W-:Y:S05]  /*b540*/  BSYNC B0 ;  /* 0x0000000000007941 */ /* 0x000fea0003800000 */
.L_x_15012:
[----:B01----:R0:W1:Y:S01]  /*b550*/  LDS R13, [R211+0xe40] ;  /* 0x000e4000d30d7984 */ /* 0x0030620000000800 */
[----:B------:R-:W-:Y:S01]  /*b560*/  BSSY B0, `(.L_x_15014) ;  /* 0x0000006000007945 */ /* 0x000fe20003800000 */
[----:B------:R-:W-:Y:S02]  /*b570*/  IADD3 R15, R98, 0x1e0, RZ ;  /* 0x000001e0620f7810 */ /* 0x000fe40007ffe0ff */
[----:B------:R-:W-:Y:S02]  /*b580*/  LEA.HI.SX32 R213, R213, R98, 0x1b ;  /* 0x00000062d5d57211 */ /* 0x000fe400078fdaff */
[----:B------:R-:W-:Y:S01]  /*b590*/  LEA R12, R12, UR57, 0x2 ;  /* 0x000000390c0c7c11 */ /* 0x000fe2000f8e10ff */
[----:B------:R-:W-:Y:S06]  /*b5a0*/  @!P0 BRA `(.L_x_15015) ;  /* 0x0000000000048947 */ /* 0x000fec0003800000 */
[----:B-1----:R2:W-:Y:S02]  /*b5b0*/  REDG.E.ADD.F32.FTZ.RN.STRONG.GPU desc[UR18][R2.64+-0xa00], R13 ;  /* 0xfff6000d020079a6 */ /* 0x0025e4000c10f392 */
.L_x_15015:
[----:B------:R-:W-:Y:S05]  /*b5c0*/  BSYNC B0 ;  /* 0x0000000000007941 */ /* 0x000fea0003800000 */
.L_x_15014:
[----:B-12---:R1:W2:Y:S01]  /*b5d0*/  LDS R13, [R12+0xec0] ;  /* 0x000ec0000c0d7984 */ /* 0x0062a20000000800 */
[----:B------:R-:W-:Y:S01]  /*b5e0*/  BSSY B0, `(.L_x_15016) ;  /* 0x0000006000007945 */ /* 0x000fe20003800000 */
[----:B------:R-:W-:Y:S02]  /*b5f0*/  IADD3 R217, R98, 0x200, RZ ;  /* 0x0000020062d97810 */ /* 0x000fe40007ffe0ff */
[----:B------:R-:W-:Y:S02]  /*b600*/  LEA.HI.SX32 R15, R15, R98, 0x1b ;  /* 0x000000620f0f7211 */ /* 0x000fe400078fdaff */
[----:B------:R-:W-:Y:S01]  /*b610*/  LEA R213, R213, UR57, 0x2 ;  /* 0x00000039d5d57c11 */ /* 0x000fe2000f8e10ff */
[----:B------:R-:W-:Y:S06]  /*b620*/  @!P1 BRA `(.L_x_15017) ;  /* 0x0000000000049947 */ /* 0x000fec0003800000 */
[----:B--2---:R3:W-:Y:S02]  /*b630*/  REDG.E.ADD.F32.FTZ.RN.STRONG.GPU desc[UR18][R2.64+-0x980], R13 ;  /* 0xfff6800d020079a6 */ /* 0x0047e4000c10f392 */
.L_x_15017:
[----:B------:R-:W-:Y:S05]  /*b640*/  BSYNC B0 ;  /* 0x0000000000007941 */ /* 0x000fea0003800000 */
.L_x_15016:
[----:B--23--:R2:W3:Y:S01]  /*b650*/  LDS R13, [R213+0xf40] ;  /* 0x000f4000d50d7984 */ /* 0x00c4e20000000800 */
[----:B------:R-:W-:Y:S01]  /*b660*/  BSSY B0, `(.L_x_15018) ;  /* 0x0000006000007945 */ /* 0x000fe20003800000 */
[----:B0-----:R-:W-:Y:S02]  /*b670*/  IADD3 R211, R98, 0x220, RZ ;  /* 0x0000022062d37810 */ /* 0x001fe40007ffe0ff */
[----:B-1----:R-:W-:Y:S02]  /*b680*/  LEA.HI.SX32 R12, R217, R98, 0x1b ;  /* 0x00000062d90c7211 */ /* 0x002fe400078fdaff */
[----:B------:R-:W-:Y:S01]  /*b690*/  LEA R15, R15, UR57, 0x2 ;  /* 0x000000390f0f7c11 */ /* 0x000fe2000f8e10ff */
[----:B------:R-:W-:Y:S06]  /*b6a0*/  @!P2 BRA `(.L_x_15019) ;  /* 0x000000000004a947 */ /* 0x000fec0003800000 */
[----:B---3--:R0:W-:Y:S02]  /*b6b0*/  REDG.E.ADD.F32.FTZ.RN.STRONG.GPU desc[UR18][R2.64+-0x900], R13 ;  /* 0xfff7000d020079a6 */ /* 0x0081e4000c10f392 */
.L_x_15019:
[----:B------:R-:W-:Y:S05]  /*b6c0*/  BSYNC B0 ;  /* 0x0000000000007941 */ /* 0x000fea0003800000 */
.L_x_15018:
[----:B0--3--:R0:W1:Y:S01]  /*b6d0*/  LDS R13, [R15+0xfc0] ;  /* 0x000fc0000f0d7984 */ /* 0x0090620000000800 */
[----:B------:R-:W-:Y:S01]  /*b6e0*/  BSSY B0, `(.L_x_15020) ;  /* 0x0000005000007945 */ /* 0x000fe20003800000 */
[----:B------:R-:W-:Y:S02]  /*b6f0*/  LEA.HI.SX32 R211, R211, R98, 0x1b ;  /* 0x00000062d3d37211 */ /* 0x000fe400078fdaff */
[----:B------:R-:W-:Y:S01]  /*b700*/  LEA R12, R12, UR57, 0x2 ;  /* 0x000000390c0c7c11 */ /* 0x000fe2000f8e10ff */
[----:B------:R-:W-:Y:S06]  /*b710*/  @!P3 BRA `(.L_x_15021) ;  /* 0x000000000004b947 */ /* 0x000fec0003800000 */
[----:B-1----:R3:W-:Y:S02]  /*b720*/  REDG.E.ADD.F32.FTZ.RN.STRONG.GPU desc[UR18][R2.64+-0x880], R13 ;  /* 0xfff7800d020079a6 */ /* 0x0027e4000c10f392 */
.L_x_15021:
[----:B------:R-:W-:Y:S05]  /*b730*/  BSYNC B0 ;  /* 0x0000000000007941 */ /* 0x000fea0003800000 */
.L_x_15020:
[----:B-1-3--:R1:W3:Y:S01]  /*b740*/  LDS R13, [R12+0x1040] ;  /* 0x001040000c0d7984 */ /* 0x00a2e20000000800 */
[----:B------:R-:W-:Y:S01]  /*b750*/  BSSY B0, `(.L_x_15022) ;  /* 0x0000004000007945 */ /* 0x000fe20003800000 */
[----:B------:R-:W-:-:S03]  /*b760*/  LEA R14, R211, UR57, 0x2 ;  /* 0x00000039d30e7c11 */ /* 0x000fc6000f8e10ff */
[----:B------:R-:W-:Y:S05]  /*b770*/  @!P4 BRA `(.L_x_15023) ;  /* 0x000000000004c947 */ /* 0x000fea0003800000 */
[----:B---3--:R4:W-:Y:S02]  /*b780*/  REDG.E.ADD.F32.FTZ.RN.STRONG.GPU desc[UR18][R2.64+-0x800], R13 ;  /* 0xfff8000d020079a6 */ /* 0x0089e4000c10f392 */
.L_x_15023:
[----:B------:R-:W-:Y:S05]  /*b790*/  BSYNC B0 ;  /* 0x0000000000007941 */ /* 0x000fea0003800000 */
.L_x_15022:
[----:B---34-:R3:W4:Y:S01]  /*b7a0*/  LDS R13, [R14+0x10c0] ;  /* 0x0010c0000e0d7984 */ /* 0x0187220000000800 */
[----:B------:R-:W-:Y:S01]  /*b7b0*/  BSSY B0, `(.L_x_15024) ;  /* 0x0000005000007945 */ /* 0x000fe20003800000 */
[C---:B0-----:R-:W-:Y:S02]  /*b7c0*/  IADD3 R15, R98.reuse, 0x240, RZ ;  /* 0x00000240620f7810 */ /* 0x041fe40007ffe0ff */
[----:B------:R-:W-:Y:S01]  /*b7d0*/  IADD3 R211, R98, 0x260, RZ ;  /* 0x0000026062d37810 */ /* 0x000fe20007ffe0ff */
[----:B------:R-:W-:Y:S06]  /*b7e0*/  @!P5 BRA `(.L_x_15025) ;  /* 0x000000000004d947 */ /* 0x000fec0003800000 */
[----:B----4-:R0:W-:Y:S02]  /*b7f0*/  REDG.E.ADD.F32.FTZ.RN.STRONG.GPU desc[UR18][R2.64+-0x780], R13 ;  /* 0xfff8800d020079a6 */ /* 0x0101e4000c10f392 */
.L_x_15025:
[----:B------:R-:W-:Y:S05]  /*b800*/  BSYNC B0 ;  /* 0x0000000000007941 */ /* 0x000fea0003800000 */
.L_x_15024:
        /* <DEDUP_REMOVED lines=18> */
.L_x_15027:
[----:B------:R-:W-:Y:S05]  /*b930*/  BSYNC B0 ;  /* 0x0000000000007941 */ /* 0x000fea0003800000 */
.L_x_15026:
[----:B01----:R0:W1:Y:S01]  /*b940*/  LDS R13, [R211+0x11c0] ;  /* 0x0011c000d30d7984 */ /* 0x0030620000000800 */
[----:B------:R-:W-:Y:S01]  /*b950*/  BSSY B0, `(.L_x_15028) ;  /* 0x0000006000007945 */ /* 0x000fe20003800000 */
[----:B------:R-:W-:Y:S02]  /*b960*/  IADD3 R15, R98, 0x2c0, RZ ;  /* 0x000002c0620f7810 */ /* 0x000fe40007ffe0ff */
[----:B------:R-:W-:Y:S02]  /*b970*/  LEA.HI.SX32 R213, R213, R98, 0x1b ;  /* 0x00000062d5d57211 */ /* 0x000fe400078fdaff */
[----:B------:R-:W-:Y:S01]  /*b980*/  LEA R12, R12, UR57, 0x2 ;  /* 0x000000390c0c7c11 */ /* 0x000fe2000f8e10ff */
[----:B------:R-:W-:Y:S06]  /*b990*/  @!P0 BRA `(.L_x_15029) ;  /* 0x0000000000048947 */ /* 0x000fec0003800000 */
[----:B-1----:R2:W-:Y:S02]  /*b9a0*/  REDG.E.ADD.F32.FTZ.RN.STRONG.GPU desc[UR18][R2.64+-0x680], R13 ;  /* 0xfff9800d020079a6 */ /* 0x0025e4000c10f392 */
.L_x_15029:
[----:B------:R-:W-:Y:S05]  /*b9b0*/  BSYNC B0 ;  /* 0x0000000000007941 */ /* 0x000fea0003800000 */
.L_x_15028:
[----:B-12---:R1:W2:Y:S01]  /*b9c0*/  LDS R13, [R12+0x1240] ;  /* 0x001240000c0d7984 */ /* 0x0062a20000000800 */
[----:B------:R-:W-:Y:S01]  /*b9d0*/  BSSY B0, `(.L_x_15030) ;  /* 0x0000006000007945 */ /* 0x000fe20003800000 */
[----:B0-----:R-:W-:Y:S02]  /*b9e0*/  IADD3 R211, R98, 0x2e0, RZ ;  /* 0x000002e062d37810 */ /* 0x001fe40007ffe0ff */
[----:B------:R-:W-:Y:S02]  /*b9f0*/  LEA.HI.SX32 R15, R15, R98, 0x1b ;  /* 0x000000620f0f7211 */ /* 0x000fe400078fdaff */
[----:B---3--:R-:W-:Y:S01]  /*ba00*/  LEA R14, R213, UR57, 0x2 ;  /* 0x00000039d50e7c11 */ /* 0x008fe2000f8e10ff */
[----:B------:R-:W-:Y:S06]  /*ba10*/  @!P1 BRA `(.L_x_15031) ;  /* 0x0000000000049947 */ /* 0x000fec0003800000 */
[----:B--2---:R0:W-:Y:S02]  /*ba20*/  REDG.E.ADD.F32.FTZ.RN.STRONG.GPU desc[UR18][R2.64+-0x600], R13 ;  /* 0xfffa000d020079a6 */ /* 0x0041e4000c10f392 */
.L_x_15031:
[----:B------:R-:W-:Y:S05]  /*ba30*/  BSYNC B0 ;  /* 0x0000000000007941 */ /* 0x000fea0003800000 */
.L_x_15030:
[----:B0-2---:R0:W2:Y:S01]  /*ba40*/  LDS R13, [R14+0x12c0] ;  /* 0x0012c0000e0d7984 */ /* 0x0050a20000000800 */
[----:B------:R-:W-:Y:S01]  /*ba50*/  BSSY B0, `(.L_x_15032) ;  /* 0x0000006000007945 */ /* 0x000fe20003800000 */
[----:B------:R-:W-:Y:S02]  /*ba60*/  IADD3 R213, R98, 0x300, RZ ;  /* 0x0000030062d57810 */ /* 0x000fe40007ffe0ff */
[----:B------:R-:W-:Y:S02]  /*ba70*/  LEA.HI.SX32 R211, R211, R98, 0x1b ;  /* 0x00000062d3d37211 */ /* 0x000fe400078fdaff */
[----:B------:R-:W-:Y:S01]  /*ba80*/  LEA R15, R15, UR57, 0x2 ;  /* 0x000000390f0f7c11 */ /* 0x000fe2000f8e10ff */
[----:B------:R-:W-:Y:S06]  /*ba90*/  @!P2 BRA `(.L_x_15033) ;  /* 0x000000000004a947 */ /* 0x000fec0003800000 */
[----:B--2---:R3:W-:Y:S02]  /*baa0*/  REDG.E.ADD.F32.FTZ.RN.STRONG.GPU desc[UR18][R2.64+-0x580], R13 ;  /* 0xfffa800d020079a6 */ /* 0x0047e4000c10f392 */
.L_x_15033:
[----:B------:R-:W-:Y:S05]  /*bab0*/  BSYNC B0 ;  /* 0x0000000000007941 */ /* 0x000fea0003800000 */
.L_x_15032:
[----:B--23--:R2:W3:Y:S01]  /*bac0*/  LDS R13, [R15+0x1340] ;  /* 0x001340000f0d7984 */ /* 0x00c4e20000000800 */
[----:B------:R-:W-:Y:S01]  /*bad0*/  BSSY B0, `(.L_x_15034) ;  /* 0x0000005000007945 */ /* 0x000fe20003800000 */
[----:B------:R-:W-:Y:S02]  /*bae0*/  LEA.HI.SX32 R213, R213, R98, 0x1b ;  /* 0x00000062d5d57211 */ /* 0x000fe400078fdaff */
[----:B------:R-:W-:Y:S01]  /*baf0*/  LEA R211, R211, UR57, 0x2 ;  /* 0x00000039d3d37c11 */ /* 0x000fe2000f8e10ff */
[----:B------:R-:W-:Y:S06]  /*bb00*/  @!P3 BRA `(.L_x_15035) ;  /* 0x000000000004b947 */ /* 0x000fec0003800000 */
[----:B---3--:R4:W-:Y:S02]  /*bb10*/  REDG.E.ADD.F32.FTZ.RN.STRONG.GPU desc[UR18][R2.64+-0x500], R13 ;  /* 0xfffb000d020079a6 */ /* 0x0089e4000c10f392 */
.L_x_15035:
[----:B------:R-:W-:Y:S05]  /*bb20*/  BSYNC B0 ;  /* 0x0000000000007941 */ /* 0x000fea0003800000 */
.L_x_15034:
[----:B---34-:R3:W4:Y:S01]  /*bb30*/  LDS R13, [R211+0x13c0] ;  /* 0x0013c000d30d7984 */ /* 0x0187220000000800 */
[----:B------:R-:W-:Y:S01]  /*bb40*/  BSSY B0, `(.L_x_15036) ;  /* 0x0000004000007945 */ /* 0x000fe20003800000 */
[----:B------:R-:W-:-:S03]  /*bb50*/  LEA R213, R213, UR57, 0x2 ;  /* 0x00000039d5d57c11 */ /* 0x000fc6000f8e10ff */
[----:B------:R-:W-:Y:S05]  /*bb60*/  @!P4 BRA `(.L_x_15037) ;  /* 0x000000000004c947 */ /* 0x000fea0003800000 */
[----:B----4-:R4:W-:Y:S02]  /*bb70*/  REDG.E.ADD.F32.FTZ.RN.STRONG.GPU desc[UR18][R2.64+-0x480], R13 ;  /* 0xfffb800d020079a6 */ /* 0x0109e4000c10f392 */
.L_x_15037:
[----:B------:R-:W-:Y:S05]  /*bb80*/  BSYNC B0 ;  /* 0x0000000000007941 */ /* 0x000fea0003800000 */
.L_x_15036:
[----:B----4-:R4:W0:Y:S01]  /*bb90*/  LDS R13, [R213+0x1440] ;  /* 0x00144000d50d7984 */ /* 0x0108220000000800 */
[----:B------:R-:W-:Y:S01]  /*bba0*/  BSSY B0, `(.L_x_15038) ;  /* 0x0000005000007945 */ /* 0x000fe20003800000 */
[C---:B--2---:R-:W-:Y:S02]  /*bbb0*/  IADD3 R15, R98.reuse, 0x320, RZ ;  /* 0x00000320620f7810 */ /* 0x044fe40007ffe0ff */
[----:B---3--:R-:W-:Y:S01]  /*bbc0*/  IADD3 R211, R98, 0x340, RZ ;  /* 0x0000034062d37810 */ /* 0x008fe20007ffe0ff */
[----:B------:R-:W-:Y:S06]  /*bbd0*/  @!P5 BRA `(.L_x_15039) ;  /* 0x000000000004d947 */ /* 0x000fec0003800000 */
[----:B0-----:R2:W-:Y:S02]  /*bbe0*/  REDG.E.ADD.F32.FTZ.RN.STRONG.GPU desc[UR18][R2.64+-0x400], R13 ;  /* 0xfffc000d020079a6 */ /* 0x0015e4000c10f392 */
.L_x_15039:
[----:B------:R-:W-:Y:S05]  /*bbf0*/  BSYNC B0 ;  /* 0x0000000000007941 */ /* 0x000fea0003800000 */
.L_x_15038:
        /* <DEDUP_REMOVED lines=18> */
.L_x_15041:
[----:B------:R-:W-:Y:S05]  /*bd20*/  BSYNC B0 ;  /* 0x0000000000007941 */ /* 0x000fea0003800000 */
.L_x_15040:
[----:B01----:R0:W1:Y:S01]  /*bd30*/  LDS R13, [R211+0x1540] ;  /* 0x00154000d30d7984 */ /* 0x0030620000000800 */
[----:B------:R-:W-:Y:S01]  /*bd40*/  BSSY B0, `(.L_x_15042) ;  /* 0x0000006000007945 */ /* 0x000fe20003800000 */
[----:B------:R-:W-:Y:S02]  /*bd50*/  IADD3 R15, R98, 0x3a0, RZ ;  /* 0x000003a0620f7810 */ /* 0x000fe40007ffe0ff */
[----:B------:R-:W-:Y:S02]  /*bd60*/  LEA.HI.SX32 R213, R213, R98, 0x1b ;  /* 0x00000062d5d57211 */ /* 0x000fe400078fdaff */
[----:B------:R-:W-:Y:S01]  /*bd70*/  LEA R12, R12, UR57, 0x2 ;  /* 0x000000390c0c7c11 */ /* 0x000fe2000f8e10ff */
[----:B------:R-:W-:Y:S06]  /*bd80*/  @!P0 BRA `(.L_x_15043) ;  /* 0x0000000000048947 */ /* 0x000fec0003800000 */
[----:B-1----:R2:W-:Y:S02]  /*bd90*/  REDG.E.ADD.F32.FTZ.RN.STRONG.GPU desc[UR18][R2.64+-0x300], R13 ;  /* 0xfffd000d020079a6 */ /* 0x0025e4000c10f392 */
.L_x_15043:
[----:B------:R-:W-:Y:S05]  /*bda0*/  BSYNC B0 ;  /* 0x0000000000007941 */ /* 0x000fea0003800000 */
.L_x_15042:
[----:B-12---:R1:W2:Y:S01]  /*bdb0*/  LDS R13, [R12+0x15c0] ;  /* 0x0015c0000c0d7984 */ /* 0x0062a20000000800 */
[----:B------:R-:W-:Y:S01]  /*bdc0*/  BSSY B0, `(.L_x_15044) ;  /* 0x0000006000007945 */ /* 0x000fe20003800000 */
[----:B0-----:R-:W-:Y:S02]  /*bdd0*/  IADD3 R211, R98, 0x3c0, RZ ;  /* 0x000003c062d37810 */ /* 0x001fe40007ffe0ff */
[----:B------:R-:W-:Y:S02]  /*bde0*/  LEA.HI.SX32 R15, R15, R98, 0x1b ;  /* 0x000000620f0f7211 */ /* 0x000fe400078fdaff */
[----:B------:R-:W-:Y:S01]  /*bdf0*/  LEA R14, R213, UR57, 0x2 ;  /* 0x00000039d50e7c11 */ /* 0x000fe2000f8e10ff */
[----:B------:R-:W-:Y:S06]  /*be00*/  @!P1 BRA `(.L_x_15045) ;  /* 0x0000000000049947 */ /* 0x000fec0003800000 */
[----:B--2---:R0:W-:Y:S02]  /*be10*/  REDG.E.ADD.F32.FTZ.RN.STRONG.GPU desc[UR18][R2.64+-0x280], R13 ;  /* 0xfffd800d020079a6 */ /* 0x0041e4000c10f392 */
.L_x_15045:
[----:B------:R-:W-:Y:S05]  /*be20*/  BSYNC B0 ;  /* 0x0000000000007941 */ /* 0x000fea0003800000 */
.L_x_15044:
[----:B0-2---:R0:W2:Y:S01]  /*be30*/  LDS R13, [R14+0x1640] ;  /* 0x001640000e0d7984 */ /* 0x0050a20000000800 */
[----:B------:R-:W-:Y:S01]  /*be40*/  BSSY B0, `(.L_x_15046) ;  /* 0x0000006000007945 */ /* 0x000fe20003800000 */
[----:B------:R-:W-:Y:S02]  /*be50*/  IADD3 R213, R98, 0x3e0, RZ ;  /* 0x000003e062d57810 */ /* 0x000fe40007ffe0ff */
[----:B------:R-:W-:Y:S02]  /*be60*/  LEA.HI.SX32 R211, R211, R98, 0x1b ;  /* 0x00000062d3d37211 */ /* 0x000fe400078fdaff */
[----:B------:R-:W-:Y:S01]  /*be70*/  LEA R15, R15, UR57, 0x2 ;  /* 0x000000390f0f7c11 */ /* 0x000fe2000f8e10ff */
[----:B------:R-:W-:Y:S06]  /*be80*/  @!P2 BRA `(.L_x_15047) ;  /* 0x000000000004a947 */ /* 0x000fec0003800000 */
[----:B--2---:R3:W-:Y:S02]  /*be90*/  REDG.E.ADD.F32.FTZ.RN.STRONG.GPU desc[UR18][R2.64+-0x200], R13 ;  /* 0xfffe000d020079a6 */ /* 0x0047e4000c10f392 */
.L_x_15047:
[----:B------:R-:W-:Y:S05]  /*bea0*/  BSYNC B0 ;  /* 0x0000000000007941 */ /* 0x000fea0003800000 */
.L_x_15046:
[----:B--23--:R2:W3:Y:S01]  /*beb0*/  LDS R13, [R15+0x16c0] ;  /* 0x0016c0000f0d7984 */ /* 0x00c4e20000000800 */
[----:B------:R-:W-:Y:S01]  /*bec0*/  BSSY B0, `(.L_x_15048) ;  /* 0x0000005000007945 */ /* 0x000fe20003800000 */
[----:B------:R-:W-:Y:S02]  /*bed0*/  LEA.HI.SX32 R213, R213, R98, 0x1b ;  /* 0x00000062d5d57211 */ /* 0x000fe400078fdaff */
[----:B------:R-:W-:Y:S01]  /*bee0*/  LEA R211, R211, UR57, 0x2 ;  /* 0x00000039d3d37c11 */ /* 0x000fe2000f8e10ff */
[----:B------:R-:W-:Y:S06]  /*bef0*/  @!P3 BRA `(.L_x_15049) ;  /* 0x000000000004b947 */ /* 0x000fec0003800000 */
[----:B---3--:R4:W-:Y:S02]  /*bf00*/  REDG.E.ADD.F32.FTZ.RN.STRONG.GPU desc[UR18][R2.64+-0x180], R13 ;  /* 0xfffe800d020079a6 */ /* 0x0089e4000c10f392 */
.L_x_15049:
[----:B------:R-:W-:Y:S05]  /*bf10*/  BSYNC B0 ;  /* 0x0000000000007941 */ /* 0x000fea0003800000 */
.L_x_15048:
[----:B---34-:R3:W4:Y:S01]  /*bf20*/  LDS R13, [R211+0x1740] ;  /* 0x00174000d30d7984 */ /* 0x0187220000000800 */
[----:B------:R-:W-:Y:S01]  /*bf30*/  BSSY B0, `(.L_x_15050) ;  /* 0x0000004000007945 */ /* 0x000fe20003800000 */
[----:B------:R-:W-:-:S03]  /*bf40*/  LEA R213, R213, UR57, 0x2 ;  /* 0x00000039d5d57c11 */ /* 0x000fc6000f8e10ff */
[----:B------:R-:W-:Y:S05]  /*bf50*/  @!P4 BRA `(.L_x_15051) ;  /* 0x000000000004c947 */ /* 0x000fea0003800000 */
[----:B----4-:R4:W-:Y:S02]  /*bf60*/  REDG.E.ADD.F32.FTZ.RN.STRONG.GPU desc[UR18][R2.64+-0x100], R13 ;  /* 0xffff000d020079a6 */ /* 0x0109e4000c10f392 */
.L_x_15051:
[----:B------:R-:W-:Y:S05]  /*bf70*/  BSYNC B0 ;  /* 0x0000000000007941 */ /* 0x000fea0003800000 */
.L_x_15050:
[----:B----4-:R4:W0:Y:S01]  /*bf80*/  LDS R13, [R213+0x17c0] ;  /* 0x0017c000d50d7984 */ /* 0x0108220000000800 */
[----:B------:R-:W-:Y:S01]  /*bf90*/  BSSY B0, `(.L_x_15052) ;  /* 0x0000004000007945 */ /* 0x000fe20003800000 */
[----:B-1----:R-:W-:-:S03]  /*bfa0*/  FADD.FTZ R12, R208, R209 ;  /* 0x000000d1d00c7221 */ /* 0x002fc60000010000 */
[----:B------:R-:W-:Y:S05]  /*bfb0*/  @!P5 BRA `(.L_x_15053) ;  /* 0x000000000004d947 */ /* 0x000fea0003800000 */
[----:B0-----:R1:W-:Y:S02]  /*bfc0*/  REDG.E.ADD.F32.FTZ.RN.STRONG.GPU desc[UR18][R2.64+-0x80], R13 ;  /* 0xffff800d020079a6 */ /* 0x0013e4000c10f392 */
.L_x_15053:
[----:B------:R-:W-:Y:S05]  /*bfd0*/  BSYNC B0 ;  /* 0x0000000000007941 */ /* 0x000fea0003800000 */
.L_x_15052:
        /* <DEDUP_REMOVED lines=9> */
[----:B------:R-:W-:Y:S01]  /*c070*/  FFMA.FTZ R207, R132, R206, R207 ;  /* 0x000000ce84cf7223 */ /* 0x000fe200000100cf */
[----:B------:R-:W-:Y:S01]  /*c080*/  FFMA.FTZ R155, R182, R155, R181 ;  /* 0x0000009bb69b7223 */ /* 0x000fe200000100b5 */
[----:B------:R-:W-:Y:S01]  /*c090*/  FMUL.FTZ R167, R184, R167 ;  /* 0x000000a7b8a77220 */ /* 0x000fe20000410000 */
[----:B------:R-:W5:Y:S01]  /*c0a0*/  SHFL.DOWN PT, R3, R12, 0x1, 0x1f ;  /* 0x08201f000c037f89 */ /* 0x000f6200000e0000 */
[----:B------:R-:W-:Y:S01]  /*c0b0*/  FFMA.FTZ R21, R21, R138, R140 ;  /* 0x0000008a15157223 */ /* 0x000fe2000001008c */
[----:B------:R-:W-:Y:S01]  /*c0c0*/  FFMA.FTZ R22, R22, R207, R155 ;  /* 0x000000cf16167223 */ /* 0x000fe2000001009b */
[----:B------:R-:W-:Y:S01]  /*c0d0*/  FFMA.FTZ R188, R188, R137, R167 ;  /* 0x00000089bcbc7223 */ /* 0x000fe200000100a7 */
[----:B------:R-:W-:Y:S01]  /*c0e0*/  FMUL.FTZ R16, R16, R129 ;  /* 0x0000008110107220 */ /* 0x000fe20000410000 */
[----:B------:R-:W-:Y:S01]  /*c0f0*/  FADD.FTZ R74, R21, R74 ;  /* 0x0000004a154a7221 */ /* 0x000fe20000010000 */
[----:B------:R-:W-:Y:S01]  /*c100*/  FADD.FTZ R73, R22, R73 ;  /* 0x0000004916497221 */ /* 0x000fe20000010000 */
[----:B------:R-:W-:Y:S01]  /*c110*/  FFMA.FTZ R188, R23, R136, R188 ;  /* 0x0000008817bc7223 */ /* 0x000fe200000100bc */
[----:B------:R-:W-:Y:S01]  /*c120*/  FMUL.FTZ R176, R176, R157 ;  /* 0x0000009db0b07220 */ /* 0x000fe20000410000 */
[----:B------:R-:W-:Y:S01]  /*c130*/  FFMA.FTZ R17, R17, R186, R16 ;  /* 0x000000ba11117223 */ /* 0x000fe20000010010 */
[----:B------:R-:W-:Y:S01]  /*c140*/  FMUL.FTZ R199, R18, R199 ;  /* 0x000000c712c77220 */ /* 0x000fe20000410000 */
[----:B------:R-:W-:Y:S01]  /*c150*/  FMUL.FTZ R169, R172, R169 ;  /* 0x000000a9aca97220 */ /* 0x000fe20000410000 */
[----:B-1----:R-:W-:Y:S01]  /*c160*/  @!P0 FADD.FTZ R13, R13, R2 ;  /* 0x000000020d0d8221 */ /* 0x002fe20000010000 */
[----:B------:R-:W-:Y:S01]  /*c170*/  FFMA.FTZ R179, R179, R158, R176 ;  /* 0x0000009eb3b37223 */ /* 0x000fe200000100b0 */
[----:B------:R-:W-:Y:S01]  /*c180*/  FFMA.FTZ R26, R26, R131, R17 ;  /* 0x000000831a1a7223 */ /* 0x000fe20000010011 */
[----:B------:R-:W-:Y:S01]  /*c190*/  FFMA.FTZ R174, R174, R171, R169 ;  /* 0x000000abaeae7223 */ /* 0x000fe200000100a9 */
[----:B0-----:R-:W-:Y:S01]  /*c1a0*/  @!P0 FADD.FTZ R14, R14, R209 ;  /* 0x000000d10e0e8221 */ /* 0x001fe20000010000 */
[----:B------:R-:W0:Y:S01]  /*c1b0*/  SHFL.DOWN PT, R2, R13, 0x2, 0x1f ;  /* 0x08401f000d027f89 */ /* 0x000e2200000e0000 */
[----:B------:R-:W-:Y:S01]  /*c1c0*/  ISETP.NE.AND P1, PT, R191, RZ, PT ;  /* 0x000000ffbf00720c */ /* 0x000fe20003f25270 */
[----:B------:R-:W-:Y:S01]  /*c1d0*/  FMUL.FTZ R190, R190, R133 ;  /* 0x00000085bebe7220 */ /* 0x000fe20000410000 */
[----:B--2---:R-:W-:Y:S01]  /*c1e0*/  @!P0 FADD.FTZ R15, R15, R180 ;  /* 0x000000b40f0f8221 */ /* 0x004fe20000010000 */
[----:B------:R-:W1:Y:S01]  /*c1f0*/  SHFL.DOWN PT, R209, R14, 0x2, 0x1f ;  /* 0x08401f000ed17f89 */ /* 0x000e6200000e0000 */
[----:B------:R-:W-:Y:S01]  /*c200*/  ISETP.NE.AND P2, PT, R98, RZ, PT ;  /* 0x000000ff6200720c */ /* 0x000fe20003f45270 */
[----:B------:R-:W-:Y:S01]  /*c210*/  FMUL.FTZ R160, R173, R160 ;  /* 0x000000a0ada07220 */ /* 0x000fe20000410000 */
        /* <DEDUP_REMOVED lines=11> */
[----:B------:R-:W-:Y:S01]  /*c2d0*/  FFMA.FTZ R50, R3, R81, R50 ;  /* 0x0000005103327223 */ /* 0x000fe20000010032 */
        /* <DEDUP_REMOVED lines=23> */
[----:B------:R-:W-:Y:S01]  /*c450*/  FMUL.FTZ R2, R111, R195 ;  /* 0x000000c36f027220 */ /* 0x000fe20000410000 */
[----:B------:R-:W-:Y:S01]  /*c460*/  FFMA.FTZ R160, R175, R178, R160 ;  /* 0x000000b2afa07223 */ /* 0x000fe200000100a0 */
[----:B------:R-:W-:Y:S01]  /*c470*/  FFMA.FTZ R214, R127, R218, R214 ;  /* 0x000000da7fd67223 */ /* 0x000fe200000100d6 */
[----:B------:R-:W5:Y:S01]  /*c480*/  SHFL.DOWN PT, R21, R12, 0x4, 0x1f ;  /* 0x08801f000c157f89 */ /* 0x000f6200000e0000 */
        /* <DEDUP_REMOVED lines=38> */
[----:B------:R-:W-:Y:S01]  /*c6f0*/  FADD.FTZ R75, R188, R75 ;  /* 0x0000004bbc4b7221 */ /* 0x000fe20000010000 */
[----:B------:R-:W-:Y:S01]  /*c700*/  FFMA.FTZ R48, R135, R79, R48 ;  /* 0x0000004f87307223 */ /* 0x000fe20000010030 */
[----:B0-----:R-:W-:Y:S01]  /*c710*/  @!P0 FADD.FTZ R14, R14, R17 ;  /* 0x000000110e0e8221 */ /* 0x001fe20000010000 */
[----:B------:R-:W-:Y:S01]  /*c720*/  FADD.FTZ R72, R179, R72 ;  /* 0x00000048b3487221 */ /* 0x000fe20000010000 */
        /* <DEDUP_REMOVED lines=8> */
[----:B------:R-:W-:Y:S01]  /*c7b0*/  FADD.FTZ R77, R26, R77 ;  /* 0x0000004d1a4d7221 */ /* 0x000fe20000010000 */
        /* <DEDUP_REMOVED lines=39> */
.L_x_15055:
[----:B------:R-:W-:Y:S05]  /*ca30*/  BSYNC B0 ;  /* 0x0000000000007941 */ /* 0x000fea0003800000 */
.L_x_15054:
[----:B------:R-:W-:Y:S02]  /*ca40*/  UIADD3 UR7, UR7, 0x1, URZ ;  /* 0x0000000107077890 */ /* 0x000fe4000fffe03f */
[----:B------:R-:W-:Y:S02]  /*ca50*/  UIADD3 UR8, UP1, UR8, 0x1, URZ ;  /* 0x0000000108087890 */ /* 0x000fe4000ff3e03f */
[----:B------:R-:W-:Y:S02]  /*ca60*/  UISETP.GE.AND UP0, UPT, UR7, UR54, UPT ;  /* 0x000000360700728c */ /* 0x000fe4000bf06270 */
[----:B------:R-:W-:-:S04]  /*ca70*/  UIADD3.X UR9, URZ, UR9, URZ, UP1, !UPT ;  /* 0x000000093f097290 */ /* 0x000fc80008ffe43f */
[----:B------:R-:W-:-:S13]  /*ca80*/  PLOP3.LUT P0, PT, PT, PT, UP0, 0x80, 0x0 ;  /* 0x000000000000781c */ /* 0x000fda0003f0f008 */
[----:B------:R-:W-:Y:S05]  /*ca90*/  @!P0 BRA `(.L_x_15056) ;  /* 0xffffff84008c8947 */ /* 0x000fea000383ffff */
.L_x_14977:
[----:B------:R-:W-:Y:S01]  /*caa0*/  BAR.SYNC.DEFER_BLOCKING 0x0 ;  /* 0x0000000000007b1d */ /* 0x000fe20000010000 */
[----:B------:R-:W-:-:S05]  /*cab0*/  MOV R3, 0x10 ;  /* 0x0000001000037802 */ /* 0x000fca0000000f00 */
[----:B------:R-:W-:Y:S02]  /*cac0*/  IMAD.WIDE R2, R96, R3, UR26 ;  /* 0x0000001a60027e25 */ /* 0x000fe4000f8e0203 */
[----:B------:R-:W2:Y:S01]  /*cad0*/  S2UR UR8, SR_CgaCtaId ;  /* 0x00000000000879c3 */ /* 0x000ea20000008800 */
[----:B------:R-:W-:Y:S01]  /*cae0*/  UMOV UR7, 0x400 ;  /* 0x0000040000077882 */ /* 0x000fe20000000000 */
[----:B------:R-:W-:Y:S01]  /*caf0*/  F2FP.BF16.F32.PACK_AB R47, R47, R56 ;  /* 0x000000382f2f723e */ /* 0x000fe200000010ff */
[----:B------:R-:W-:Y:S01]  /*cb00*/  USHF.R.S32.HI UR31, URZ, 0x1f, UR11 ;  /* 0x0000001f3f1f7899 */ /* 0x000fe2000801140b */
[----:B------:R-:W-:Y:S01]  /*cb10*/  F2FP.BF16.F32.PACK_AB R46, R48, R55 ;  /* 0x00000037302e723e */ /* 0x000fe200000010ff */
[----:B------:R-:W-:Y:S01]  /*cb20*/  ULDC.64 UR28, c[0x0][0x388] ;  /* 0x0000e200001c7ab9 */ /* 0x000fe20000000a00 */
[----:B------:R-:W-:Y:S02]  /*cb30*/  F2FP.BF16.F32.PACK_AB R45, R49, R58 ;  /* 0x0000003a312d723e */ /* 0x000fe400000010ff */
[----:B------:R-:W-:Y:S01]  /*cb40*/  F2FP.BF16.F32.PACK_AB R44, R50, R57 ;  /* 0x00000039322c723e */ /* 0x000fe200000010ff */
[----:B------:R-:W-:Y:S01]  /*cb50*/  USHF.R.S32.HI UR34, URZ, 0x1f, UR10 ;  /* 0x0000001f3f227899 */ /* 0x000fe2000801140a */
[----:B------:R-:W-:Y:S01]  /*cb60*/  ULDC.64 UR32, c[0x0][0x390] ;  /* 0x0000e40000207ab9 */ /* 0x000fe20000000a00 */
[----:B------:R-:W5:Y:S04]  /*cb70*/  LDG.E.128 R4, desc[UR18][R2.64] ;  /* 0x0000001202047981 */ /* 0x000f68000c1e1d00 */
[----:B01----:R-:W3:Y:S01]  /*cb80*/  LDG.E.128 R12, desc[UR18][R2.64+0x200] ;  /* 0x00020012020c7981 */ /* 0x003ee2000c1e1d00 */
[----:B------:R-:W-:-:S02]  /*cb90*/  UIMAD UR30, UR34, UR32, URZ ;  /* 0x00000020221e72a4 */ /* 0x000fc4000f8e023f */
[----:B--2---:R-:W-:Y:S02]  /*cba0*/  ULEA UR7, UR8, UR7, 0x18 ;  /* 0x0000000708077291 */ /* 0x004fe4000f8ec03f */
[----:B------:R-:W-:Y:S02]  /*cbb0*/  ULEA UR8, UR51, 0xfffffe00, 0x9 ;  /* 0xfffffe0033087891 */ /* 0x000fe4000f8e483f */
[----:B------:R-:W-:Y:S02]  /*cbc0*/  UIMAD UR30, UR10, UR33, UR30 ;  /* 0x000000210a1e72a4 */ /* 0x000fe4000f8e021e */
[----:B------:R-:W-:Y:S01]  /*cbd0*/  LEA R24, R191, UR7, 0x5 ;  /* 0x00000007bf187c11 */ /* 0x000fe2000f8e28ff */
[----:B------:R-:W-:Y:S02]  /*cbe0*/  UIMAD UR7, UR31, UR28, URZ ;  /* 0x0000001c1f0772a4 */ /* 0x000fe4000f8e023f */
[----:B------:R-:W-:Y:S02]  /*cbf0*/  USHF.R.S32.HI UR9, URZ, 0x1f, UR8 ;  /* 0x0000001f3f097899 */ /* 0x000fe40008011408 */
[----:B------:R-:W-:-:S02]  /*cc00*/  UIMAD UR7, UR11, UR29, UR7 ;  /* 0x0000001d0b0772a4 */ /* 0x000fc4000f8e0207 */
[----:B------:R-:W-:Y:S02]  /*cc10*/  UIMAD.WIDE.U32 UR28, UR11, UR28, UR8 ;  /* 0x0000001c0b1c72a5 */ /* 0x000fe4000f8e0008 */
[----:B------:R-:W-:Y:S02]  /*cc20*/  UIADD3 UR26, UP1, UR26, -0x400, URZ ;  /* 0xfffffc001a1a7890 */ /* 0x000fe4000ff3e03f */
[----:B------:R-:W-:Y:S02]  /*cc30*/  UIADD3 UR29, UR29, UR7, URZ ;  /* 0x000000071d1d7290 */ /* 0x000fe4000fffe03f */
[----:B------:R-:W-:Y:S02]  /*cc40*/  UIADD3 UR17, UP2, UR17, -0x800, URZ ;  /* 0xfffff80011117890 */ /* 0x000fe4000ff5e03f */
[----:B------:R-:W-:Y:S02]  /*cc50*/  UIMAD.WIDE.U32 UR28, UR10, UR32, UR28 ;  /* 0x000000200a1c72a5 */ /* 0x000fe4000f8e001c */
[----:B------:R-:W-:Y:S01]  /*cc60*/  UIADD3 UR15, UP3, UR15, -0x400, URZ ;  /* 0xfffffc000f0f7890 */ /* 0x000fe2000ff7e03f */
[----:B------:R-:W-:Y:S01]  /*cc70*/  ULDC.64 UR32, c[0x0][0x3e0] ;  /* 0x0000f80000207ab9 */ /* 0x000fe20000000a00 */
[----:B------:R-:W-:-:S02]  /*cc80*/  UIADD3 UR29, UR29, UR30, URZ ;  /* 0x0000001e1d1d7290 */ /* 0x000fc4000fffe03f */
[----:B------:R-:W-:Y:S02]  /*cc90*/  ULEA UR7, UP0, UR28, UR32, 0x1 ;  /* 0x000000201c077291 */ /* 0x000fe4000f80083f */
[----:B------:R-:W-:Y:S02]  /*cca0*/  UIADD3 UR13, UP4, UR13, -0x400, URZ ;  /* 0xfffffc000d0d7890 */ /* 0x000fe4000ff9e03f */
[----:B------:R-:W-:Y:S02]  /*ccb0*/  ULEA.HI.X UR28, UR28, UR33, UR29, 0x1, UP0 ;  /* 0x000000211c1c7291 */ /* 0x000fe400080f0c1d */
[----:B------:R-:W-:Y:S02]  /*ccc0*/  UIADD3 UR6, UR6, 0x1, URZ ;  /* 0x0000000106067890 */ /* 0x000fe4000fffe03f */
[----:B------:R-:W-:Y:S02]  /*ccd0*/  UIADD3.X UR27, UR27, -0x1, URZ, UP1, !UPT ;  /* 0xffffffff1b1b7890 */ /* 0x000fe40008ffe43f */
[----:B------:R-:W-:-:S02]  /*cce0*/  UIADD3.X UR50, UR50, -0x1, URZ, UP2, !UPT ;  /* 0xffffffff32327890 */ /* 0x000fc400097fe43f */
[----:B------:R-:W-:Y:S02]  /*ccf0*/  UIADD3.X UR16, UR16, -0x1, URZ, UP3, !UPT ;  /* 0xffffffff10107890 */ /* 0x000fe40009ffe43f */
[----:B------:R-:W-:Y:S01]  /*cd00*/  UIADD3.X UR14, UR14, -0x1, URZ, UP4, !UPT ;  /* 0xffffffff0e0e7890 */ /* 0x000fe2000a7fe43f */
[----:B-----5:R-:W-:Y:S04]  /*cd10*/  STS.128 [R95], R4 ;  /* 0x000000045f007388 */ /* 0x020fe80000000c00 */
[----:B---3--:R-:W-:Y:S01]  /*cd20*/  STS.128 [R95+0x200], R12 ;  /* 0x0002000c5f007388 */ /* 0x008fe20000000c00 */
[----:B------:R-:W-:-:S03]  /*cd30*/  NOP ;  /* 0x0000000000007918 */ /* 0x000fc60000000000 */
[----:B------:R-:W0:Y:S04]  /*cd40*/  LDS.128 R8, [R24] ;  /* 0x0000000018087984 */ /* 0x000e280000000c00 */
[----:B------:R-:W1:Y:S01]  /*cd50*/  LDS.128 R4, [R24+0x10] ;  /* 0x0000100018047984 */ /* 0x000e620000000c00 */
[----:B------:R-:W-:Y:S06]  /*cd60*/  BAR.SYNC.DEFER_BLOCKING 0x0 ;  /* 0x0000000000007b1d */ /* 0x000fec0000010000 */
[----:B------:R-:W-:Y:S01]  /*cd70*/  STS.128 [R24+0x10], R44 ;  /* 0x0000102c18007388 */ /* 0x000fe20000000c00 */
        /* <DEDUP_REMOVED lines=12> */
[----:B------:R-:W-:Y:S01]  /*ce40*/  FSETP.GTU.FTZ.AND P5, PT, R3, 20, PT ;  /* 0x41a000000300780b */ /* 0x000fe20003fbc000 */
[----:B------:R-:W-:Y:S01]  /*ce50*/  FADD.FTZ R15, R13, UR5 ;  /* 0x000000050d0f7e21 */ /* 0x000fe20008010000 */
[----:B------:R-:W-:Y:S02]  /*ce60*/  FSETP.GTU.FTZ.AND P2, PT, R17, 20, PT ;  /* 0x41a000001100780b */ /* 0x000fe40003f5c000 */
[----:B------:R-:W-:Y:S02]  /*ce70*/  PRMT R9, R9, 0x7632, R9 ;  /* 0x0000763209097816 */ /* 0x000fe40000000009 */
[----:B-1----:R-:W-:Y:S01]  /*ce80*/  SHF.L.U32 R13, R4, 0x10, RZ ;  /* 0x00000010040d7819 */ /* 0x002fe200000006ff */
[----:B------:R-:W-:Y:S01]  /*ce90*/  @!P0 FMUL.FTZ R0, R16, -1.4426950216293334961 ;  /* 0xbfb8aa3b10008820 */ /* 0x000fe20000410000 */
[----:B------:R-:W-:Y:S02]  /*cea0*/  SHF.L.U32 R9, R9, 0x10, RZ ;  /* 0x0000001009097819 */ /* 0x000fe400000006ff */
[----:B------:R-:W-:Y:S01]  /*ceb0*/  FSETP.GTU.FTZ.AND P3, PT, R15, 20, PT ;  /* 0x41a000000f00780b */ /* 0x000fe20003f7c000 */
[----:B------:R-:W-:Y:S01]  /*cec0*/  @!P6 FMUL.FTZ R12, R2, -1.4426950216293334961 ;  /* 0xbfb8aa3b020ce820 */ /* 0x000fe20000410000 */
[----:B------:R-:W-:Y:S01]  /*ced0*/  PRMT R10, R10, 0x7632, R10 ;  /* 0x000076320a0a7816 */ /* 0x000fe2000000000a */
[----:B------:R-:W-:Y:S01]  /*cee0*/  @!P5 FMUL.FTZ R3, R3, -1.4426950216293334961 ;  /* 0xbfb8aa3b0303d820 */ /* 0x000fe20000410000 */
[----:B------:R-:W0:Y:S01]  /*cef0*/  @!P0 MUFU.EX2 R0, R0 ;  /* 0x0000000000008308 */ /* 0x000e220000000800 */
[----:B------:R-:W-:Y:S01]  /*cf00*/  @!P2 FMUL.FTZ R8, R17, -1.4426950216293334961 ;  /* 0xbfb8aa3b1108a820 */ /* 0x000fe20000410000 */
[----:B------:R-:W-:Y:S01]  /*cf10*/  FADD.FTZ R17, R13, UR5 ;  /* 0x000000050d117e21 */ /* 0x000fe20008010000 */
[----:B------:R-:W-:Y:S01]  /*cf20*/  FADD.FTZ R13, R9, UR5 ;  /* 0x00000005090d7e21 */ /* 0x000fe20008010000 */
[----:B------:R-:W-:-:S02]  /*cf30*/  PRMT R11, R11, 0x7632, R11 ;  /* 0x000076320b0b7816 */ /* 0x000fc4000000000b */
[----:B------:R-:W-:Y:S02]  /*cf40*/  SHF.L.U32 R10, R10, 0x10, RZ ;  /* 0x000000100a0a7819 */ /* 0x000fe400000006ff */
[----:B------:R-:W1:Y:S01]  /*cf50*/  @!P5 MUFU.EX2 R3, R3 ;  /* 0x000000030003d308 */ /* 0x000e620000000800 */
[----:B------:R-:W-:Y:S02]  /*cf60*/  FSETP.GTU.FTZ.AND P4, PT, R13, 20, PT ;  /* 0x41a000000d00780b */ /* 0x000fe40003f9c000 */
[----:B------:R-:W-:Y:S02]  /*cf70*/  SHF.L.U32 R11, R11, 0x10, RZ ;  /* 0x000000100b0b7819 */ /* 0x000fe400000006ff */
[----:B------:R-:W-:Y:S02]  /*cf80*/  FSETP.GTU.FTZ.AND P1, PT, R17, 20, PT ;  /* 0x41a000001100780b */ /* 0x000fe40003f3c000 */
[C---:B------:R-:W-:Y:S01]  /*cf90*/  SHF.L.U32 R9, R5.reuse, 0x10, RZ ;  /* 0x0000001005097819 */ /* 0x040fe200000006ff */
[----:B------:R-:W2:Y:S01]  /*cfa0*/  @!P2 MUFU.EX2 R8, R8 ;  /* 0x000000080008a308 */ /* 0x000ea20000000800 */
[----:B0-----:R-:W-:Y:S01]  /*cfb0*/  @!P0 FADD.FTZ R2, R0, 1 ;  /* 0x3f80000000028421 */ /* 0x001fe20000010000 */
[----:B------:R-:W-:-:S02]  /*cfc0*/  PRMT R5, R5, 0x7632, R5 ;  /* 0x0000763205057816 */ /* 0x000fc40000000005 */
[----:B------:R-:W-:Y:S01]  /*cfd0*/  FADD.FTZ R18, R9, UR5 ;  /* 0x0000000509127e21 */ /* 0x000fe20008010000 */
[----:B------:R-:W-:Y:S02]  /*cfe0*/  PRMT R4, R4, 0x7632, R4 ;  /* 0x0000763204047816 */ /* 0x000fe40000000004 */
[----:B------:R-:W-:Y:S01]  /*cff0*/  SHF.L.U32 R5, R5, 0x10, RZ ;  /* 0x0000001005057819 */ /* 0x000fe200000006ff */
[----:B------:R0:W3:Y:S01]  /*d000*/  @!P0 MUFU.RCP R14, R2 ;  /* 0x00000002000e8308 */ /* 0x0000e20000001000 */
[----:B-1----:R-:W-:Y:S01]  /*d010*/  @!P5 FADD.FTZ R3, R3, 1 ;  /* 0x3f8000000303d421 */ /* 0x002fe20000010000 */
[----:B------:R-:W-:Y:S01]  /*d020*/  @!P1 FMUL.FTZ R9, R17, -1.4426950216293334961 ;  /* 0xbfb8aa3b11099820 */ /* 0x000fe20000410000 */
[----:B------:R-:W-:-:S05]  /*d030*/  SHF.L.U32 R4, R4, 0x10, RZ ;  /* 0x0000001004047819 */ /* 0x000fca00000006ff */
        /* <DEDUP_REMOVED lines=9> */
[----:B------:R-:W3:Y:S01]  /*d0d0*/  @!P6 MUFU.EX2 R12, R12 ;  /* 0x0000000c000ce308 */ /* 0x000ee20000000800 */
[----:B0-----:R-:W-:Y:S01]  /*d0e0*/  @!P4 FMUL.FTZ R0, R13, -1.4426950216293334961 ;  /* 0xbfb8aa3b0d00c820 */ /* 0x001fe20000410000 */
[----:B-1----:R-:W-:Y:S01]  /*d0f0*/  @!P5 FMUL.FTZ R64, R64, R3 ;  /* 0x000000034040d220 */ /* 0x002fe20000410000 */
[----:B------:R-:W-:Y:S02]  /*d100*/  FSETP.GTU.FTZ.AND P5, PT, R14, 20, PT ;  /* 0x41a000000e00780b */ /* 0x000fe40003fbc000 */
[C---:B------:R-:W-:Y:S02]  /*d110*/  SHF.L.U32 R13, R6.reuse, 0x10, RZ ;  /* 0x00000010060d7819 */ /* 0x040fe400000006ff */
[----:B------:R-:W-:Y:S01]  /*d120*/  PRMT R6, R6, 0x7632, R6 ;  /* 0x0000763206067816 */ /* 0x000fe20000000006 */
[----:B------:R-:W0:Y:S01]  /*d130*/  @!P4 MUFU.EX2 R0, R0 ;  /* 0x000000000000c308 */ /* 0x000e220000000800 */
[----:B--2---:R-:W-:Y:S01]  /*d140*/  @!P2 FMUL.FTZ R65, R65, R16 ;  /* 0x000000104141a220 */ /* 0x004fe20000410000 */
[----:B------:R-:W-:Y:S01]  /*d150*/  FSETP.GTU.FTZ.AND P2, PT, R15, 20, PT ;  /* 0x41a000000f00780b */ /* 0x000fe20003f5c000 */
[----:B------:R-:W-:Y:S01]  /*d160*/  FADD.FTZ R13, R13, UR5 ;  /* 0x000000050d0d7e21 */ /* 0x000fe20008010000 */
[----:B------:R-:W-:Y:S01]  /*d170*/  @!P0 FMUL.FTZ R11, R18, -1.4426950216293334961 ;  /* 0xbfb8aa3b120b8820 */ /* 0x000fe20000410000 */
[----:B------:R-:W-:-:S03]  /*d180*/  SHF.L.U32 R6, R6, 0x10, RZ ;  /* 0x0000001006067819 */ /* 0x000fc600000006ff */
[----:B------:R0:W1:Y:S01]  /*d190*/  @!P3 MUFU.EX2 R8, R2 ;  /* 0x000000020008b308 */ /* 0x0000620000000800 */
[----:B------:R-:W-:Y:S01]  /*d1a0*/  @!P5 FMUL.FTZ R3, R14, -1.4426950216293334961 ;  /* 0xbfb8aa3b0e03d820 */ /* 0x000fe20000410000 */
[----:B---3--:R-:W-:Y:S01]  /*d1b0*/  @!P6 FADD.FTZ R12, R12, 1 ;  /* 0x3f8000000c0ce421 */ /* 0x008fe20000010000 */
[----:B------:R-:W-:-:S05]  /*d1c0*/  FADD.FTZ R6, R6, UR5 ;  /* 0x0000000506067e21 */ /* 0x000fca0008010000 */
[----:B------:R2:W3:Y:S01]  /*d1d0*/  @!P1 MUFU.EX2 R10, R9 ;  /* 0x00000009000a9308 */ /* 0x0004e20000000800 */
[----:B0-----:R-:W-:-:S07]  /*d1e0*/  @!P4 FADD.FTZ R2, R0, 1 ;  /* 0x3f8000000002c421 */ /* 0x001fce0000010000 */
[----:B------:R-:W0:Y:S01]  /*d1f0*/  @!P5 MUFU.EX2 R3, R3 ;  /* 0x000000030003d308 */ /* 0x000e220000000800 */
[----:B--2---:R-:W-:Y:S01]  /*d200*/  @!P2 FMUL.FTZ R9, R15, -1.4426950216293334961 ;  /* 0xbfb8aa3b0f09a820 */ /* 0x004fe20000410000 */
[----:B-1----:R-:W-:-:S06]  /*d210*/  @!P3 FADD.FTZ R8, R8, 1 ;  /* 0x3f8000000808b421 */ /* 0x002fcc0000010000 */
[----:B------:R-:W1:Y:S01]  /*d220*/  @!P2 MUFU.EX2 R9, R9 ;  /* 0x000000090009a308 */ /* 0x000e620000000800 */
[----:B---3--:R-:W-:-:S07]  /*d230*/  @!P1 FADD.FTZ R10, R10, 1 ;  /* 0x3f8000000a0a9421 */ /* 0x008fce0000010000 */
[----:B------:R2:W3:Y:S01]  /*d240*/  @!P4 MUFU.RCP R15, R2 ;  /* 0x00000002000fc308 */ /* 0x0004e20000001000 */
[----:B0-----:R-:W-:-:S07]  /*d250*/  @!P5 FADD.FTZ R0, R3, 1 ;  /* 0x3f8000000300d421 */ /* 0x001fce0000010000 */
[----:B------:R-:W0:Y:S01]  /*d260*/  @!P6 MUFU.RCP R12, R12 ;  /* 0x0000000c000ce308 */ /* 0x000e220000001000 */
[----:B--2---:R-:W-:Y:S01]  /*d270*/  SHF.L.U32 R2, R7, 0x10, RZ ;  /* 0x0000001007027819 */ /* 0x004fe200000006ff */
[----:B-1----:R-:W-:Y:S01]  /*d280*/  @!P2 FADD.FTZ R9, R9, 1 ;  /* 0x3f8000000909a421 */ /* 0x002fe20000010000 */
[----:B------:R-:W-:-:S03]  /*d290*/  PRMT R7, R7, 0x7632, R7 ;  /* 0x0000763207077816 */ /* 0x000fc60000000007 */
[----:B------:R-:W-:Y:S01]  /*d2a0*/  FADD.FTZ R14, R2, UR5 ;  /* 0x00000005020e7e21 */ /* 0x000fe20008010000 */
[----:B------:R-:W-:Y:S01]  /*d2b0*/  SHF.L.U32 R7, R7, 0x10, RZ ;  /* 0x0000001007077819 */ /* 0x000fe200000006ff */
[----:B------:R-:W1:Y:S01]  /*d2c0*/  @!P3 MUFU.RCP R8, R8 ;  /* 0x000000080008b308 */ /* 0x000e620000001000 */
[----:B---3--:R-:W-:Y:S01]  /*d2d0*/  @!P4 FMUL.FTZ R66, R66, R15 ;  /* 0x0000000f4242c220 */ /* 0x008fe20000410000 */
[----:B------:R-:W-:Y:S02]  /*d2e0*/  FSETP.GTU.FTZ.AND P4, PT, R13, 20, PT ;  /* 0x41a000000d00780b */ /* 0x000fe40003f9c000 */
[----:B------:R-:W-:Y:S01]  /*d2f0*/  FADD.FTZ R7, R7, UR5 ;  /* 0x0000000507077e21 */ /* 0x000fe20008010000 */
[----:B------:R-:W-:-:S03]  /*d300*/  F2FP.BF16.F32.PACK_AB R15, R51, R60 ;  /* 0x0000003c330f723e */ /* 0x000fc600000010ff */
[----:B------:R-:W2:Y:S01]  /*d310*/  @!P5 MUFU.RCP R3, R0 ;  /* 0x000000000003d308 */ /* 0x000ea20000001000 */
[----:B0-----:R-:W-:Y:S01]  /*d320*/  @!P6 FMUL.FTZ R67, R67, R12 ;  /* 0x0000000c4343e220 */ /* 0x001fe20000410000 */
[----:B------:R-:W-:Y:S01]  /*d330*/  FADD.FTZ R12, R5, UR5 ;  /* 0x00000005050c7e21 */ /* 0x000fe20008010000 */
[----:B------:R-:W-:-:S04]  /*d340*/  FSETP.GTU.FTZ.AND P6, PT, R14, 20, PT ;  /* 0x41a000000e00780b */ /* 0x000fc80003fdc000 */
[----:B------:R-:W-:Y:S01]  /*d350*/  @!P4 FMUL.FTZ R2, R13, -1.4426950216293334961 ;  /* 0xbfb8aa3b0d02c820 */ /* 0x000fe20000410000 */
[----:B------:R-:W0:Y:S01]  /*d360*/  @!P0 MUFU.EX2 R11, R11 ;  /* 0x0000000b000b8308 */ /* 0x000e220000000800 */
[----:B-1----:R-:W-:Y:S01]  /*d370*/  @!P3 FMUL.FTZ R69, R69, R8 ;  /* 0x000000084545b220 */ /* 0x002fe20000410000 */
[----:B------:R-:W-:Y:S02]  /*d380*/  FSETP.GTU.FTZ.AND P3, PT, R12, 20, PT ;  /* 0x41a000000c00780b */ /* 0x000fe40003f7c000 */
[----:B------:R-:W-:-:S04]  /*d390*/  F2FP.BF16.F32.PACK_AB R13, R53, R62 ;  /* 0x0000003e350d723e */ /* 0x000fc800000010ff */
[----:B------:R-:W1:Y:S01]  /*d3a0*/  @!P2 MUFU.RCP R9, R9 ;  /* 0x000000090009a308 */ /* 0x000e620000001000 */
[----:B--2---:R-:W-:Y:S01]  /*d3b0*/  @!P5 FMUL.FTZ R68, R68, R3 ;  /* 0x000000034444d220 */ /* 0x004fe20000410000 */
[----:B------:R-:W-:Y:S01]  /*d3c0*/  @!P6 FMUL.FTZ R5, R14, -1.4426950216293334961 ;  /* 0xbfb8aa3b0e05e820 */ /* 0x000fe20000410000 */
[----:B------:R-:W-:Y:S02]  /*d3d0*/  F2FP.BF16.F32.PACK_AB R14, R52, R59 ;  /* 0x0000003b340e723e */ /* 0x000fe400000010ff */
[----:B------:R-:W-:-:S03]  /*d3e0*/  FSETP.GTU.FTZ.AND P5, PT, R4, 20, PT ;  /* 0x41a000000400780b */ /* 0x000fc60003fbc000 */
[----:B------:R-:W2:Y:S01]  /*d3f0*/  @!P1 MUFU.RCP R10, R10 ;  /* 0x0000000a000a9308 */ /* 0x000ea20000001000 */
[----:B0-----:R-:W-:-:S07]  /*d400*/  @!P0 FADD.FTZ R11, R11, 1 ;  /* 0x3f8000000b0b8421 */ /* 0x001fce0000010000 */
[----:B------:R0:W3:Y:S01]  /*d410*/  @!P4 MUFU.EX2 R3, R2 ;  /* 0x000000020003c308 */ /* 0x0000e20000000800 */
[----:B-1----:R-:W-:Y:S01]  /*d420*/  @!P2 FMUL.FTZ R70, R70, R9 ;  /* 0x000000094646a220 */ /* 0x002fe20000410000 */
[----:B------:R-:W-:Y:S01]  /*d430*/  FSETP.GTU.FTZ.AND P2, PT, R6, 20, PT ;  /* 0x41a000000600780b */ /* 0x000fe20003f5c000 */
[----:B------:R-:W-:-:S05]  /*d440*/  @!P5 FMUL.FTZ R0, R4, -1.4426950216293334961 ;  /* 0xbfb8aa3b0400d820 */ /* 0x000fca0000410000 */
[----:B------:R1:W5:Y:S01]  /*d450*/  @!P0 MUFU.RCP R16, R11 ;  /* 0x0000000b00108308 */ /* 0x0003620000001000 */
[----:B0-----:R-:W-:Y:S01]  /*d460*/  @!P3 FMUL.FTZ R2, R12, -1.4426950216293334961 ;  /* 0xbfb8aa3b0c02b820 */ /* 0x001fe20000410000 */
[----:B------:R-:W-:Y:S01]  /*d470*/  F2FP.BF16.F32.PACK_AB R12, R54, R61 ;  /* 0x0000003d360c723e */ /* 0x000fe200000010ff */
[----:B--2---:R-:W-:Y:S01]  /*d480*/  @!P1 FMUL.FTZ R71, R71, R10 ;  /* 0x0000000a47479220 */ /* 0x004fe20000410000 */
[----:B------:R-:W-:-:S03]  /*d490*/  FSETP.GTU.FTZ.AND P1, PT, R7, 20, PT ;  /* 0x41a000000700780b */ /* 0x000fc60003f3c000 */
[----:B------:R-:W-:Y:S01]  /*d4a0*/  STS.128 [R24], R12 ;  /* 0x0000000c18007388 */ /* 0x000fe20000000c00 */
[----:B------:R-:W-:-:S03]  /*d4b0*/  NOP ;  /* 0x0000000000007918 */ /* 0x000fc60000000000 */
[----:B-1----:R-:W0:Y:S01]  /*d4c0*/  LDS.128 R8, [R95] ;  /* 0x000000005f087984 */ /* 0x002e220000000c00 */
[----:B------:R-:W1:Y:S01]  /*d4d0*/  @!P3 MUFU.EX2 R2, R2 ;  /* 0x000000020002b308 */ /* 0x000e620000000800 */
[----:B------:R-:W-:-:S04]  /*d4e0*/  @!P2 FMUL.FTZ R4, R6, -1.4426950216293334961 ;  /* 0xbfb8aa3b0604a820 */ /* 0x000fc80000410000 */
[----:B------:R-:W-:Y:S01]  /*d4f0*/  @!P1 FMUL.FTZ R6, R7, -1.4426950216293334961 ;  /* 0xbfb8aa3b07069820 */ /* 0x000fe20000410000 */
[----:B------:R-:W2:Y:S01]  /*d500*/  LDS.128 R12, [R95+0x200] ;  /* 0x000200005f0c7984 */ /* 0x000ea20000000c00 */
[----:B---3--:R-:W-:Y:S01]  /*d510*/  @!P4 FADD.FTZ R3, R3, 1 ;  /* 0x3f8000000303c421 */ /* 0x008fe20000010000 */
[----:B-----5:R-:W-:Y:S01]  /*d520*/  @!P0 FMUL.FTZ R73, R73, R16 ;  /* 0x0000001049498220 */ /* 0x020fe20000410000 */
[----:B------:R-:W3:Y:S08]  /*d530*/  @!P6 MUFU.EX2 R5, R5 ;  /* 0x000000050005e308 */ /* 0x000ef00000000800 */
[----:B------:R-:W5:Y:S01]  /*d540*/  @!P5 MUFU.EX2 R0, R0 ;  /* 0x000000000000d308 */ /* 0x000f620000000800 */
[----:B-1----:R-:W-:-:S07]  /*d550*/  @!P3 FADD.FTZ R2, R2, 1 ;  /* 0x3f8000000202b421 */ /* 0x002fce0000010000 */
[----:B------:R-:W1:Y:S01]  /*d560*/  @!P2 MUFU.EX2 R4, R4 ;  /* 0x000000040004a308 */ /* 0x000e620000000800 */
[----:B---3--:R-:W-:-:S07]  /*d570*/  @!P6 FADD.FTZ R5, R5, 1 ;  /* 0x3f8000000505e421 */ /* 0x008fce0000010000 */
[----:B------:R-:W3:Y:S01]  /*d580*/  @!P1 MUFU.EX2 R6, R6 ;  /* 0x0000000600069308 */ /* 0x000ee20000000800 */
[----:B-----5:R-:W-:-:S07]  /*d590*/  @!P5 FADD.FTZ R0, R0, 1 ;  /* 0x3f8000000000d421 */ /* 0x020fce0000010000 */
[----:B------:R5:W4:Y:S01]  /*d5a0*/  @!P4 MUFU.RCP R18, R3 ;  /* 0x000000030012c308 */ /* 0x000b220000001000 */
[----:B-1----:R-:W-:-:S07]  /*d5b0*/  @!P2 FADD.FTZ R4, R4, 1 ;  /* 0x3f8000000404a421 */ /* 0x002fce0000010000 */
[----:B------:R1:W0:Y:S01]  /*d5c0*/  @!P3 MUFU.RCP R17, R2 ;  /* 0x000000020011b308 */ /* 0x0002220000001000 */
[----:B-----5:R-:W-:Y:S01]  /*d5d0*/  MOV R3, UR28 ;  /* 0x0000001c00037c02 */ /* 0x020fe20008000f00 */
[----:B---3--:R-:W-:Y:S01]  /*d5e0*/  @!P1 FADD.FTZ R6, R6, 1 ;  /* 0x3f80000006069421 */ /* 0x008fe20000010000 */
        /* <DEDUP_REMOVED lines=10> */
[----:B---3--:R-:W-:Y:S01]  /*d690*/  FADD.FTZ R5, R63, R100 ;  /* 0x000000643f057221 */ /* 0x008fe20000010000 */
[----:B------:R-:W-:Y:S01]  /*d6a0*/  STG.E.128 desc[UR18][R2.64], R8 ;  /* 0x0000000802007986 */ /* 0x000fe2000c101d12 */
[----:B------:R-:W-:Y:S01]  /*d6b0*/  ULDC.64 UR28, c[0x0][0x3b0] ;  /* 0x0000ec00001c7ab9 */ /* 0x000fe20000000a00 */
[----:B------:R-:W-:Y:S01]  /*d6c0*/  UIADD3 UR9, UR9, UR7, URZ ;  /* 0x0000000709097290 */ /* 0x000fe2000fffe03f */
[----:B------:R-:W-:Y:S01]  /*d6d0*/  F2FP.BF16.F32.PACK_AB R17, R74, R73 ;  /* 0x000000494a11723e */ /* 0x000fe200000010ff */
[----:B--2---:R0:W-:Y:S01]  /*d6e0*/  STG.E.128 desc[UR18][R2.64+0x200], R12 ;  /* 0x0002000c02007986 */ /* 0x0041e2000c101d12 */
        /* <DEDUP_REMOVED lines=49> */
.L_x_14943:
        /* <DEDUP_REMOVED lines=28> */
.L_x_15059:
[----:B------:R-:W-:Y:S05]  /*dbc0*/  BSYNC B0 ;  /* 0x0000000000007941 */ /* 0x000fea0003800000 */
.L_x_15058:
        /* <DEDUP_REMOVED lines=31> */
.L_x_15061:
[----:B0-----:R-:W2:Y:S02]  /*ddc0*/  S2R R11, SR_TID.X ;  /* 0x00000000000b7919 */ /* 0x001ea40000002100 */
.L_x_15062:
[----:B------:R-:W-:Y:S05]  /*ddd0*/  BSYNC B0 ;  /* 0x0000000000007941 */ /* 0x000fea0003800000 */
.L_x_15060:
        /* <DEDUP_REMOVED lines=23> */
.L_x_15064:
        /* <DEDUP_REMOVED lines=32> */
.L_x_15063:
[----:B------:R-:W-:Y:S05]  /*e150*/  EXIT ;  /* 0x000000000000794d */ /* 0x000fea0003800000 */
.L_x_15065:
        /* <DEDUP_REMOVED lines=10> */
.L_x_18991:


//--------------------- .text._Z25selective_scan_bwd_kernelI32Selective_Scan_bwd_kernel_traitsILi32ELi16ELb1ELb1ELb1ELb0ELb0EN3c108BFloat16ENS1_7complexIfEEEEv12SSMParamsBwd --------------------------
	.section	.text._Z25selective_scan_bwd_kernelI32Selective_Scan_bwd_kernel_traitsILi32ELi16ELb1ELb1ELb1ELb0ELb0EN3c108BFloat16ENS1_7complexIfEEEEv12SSMParamsBwd,"ax",@progbits
	.align	128
        .global         _Z25selective_scan_bwd_kernelI32Selective_Scan_bwd_kernel_traitsILi32ELi16ELb1ELb1ELb1ELb0ELb0EN3c108BFloat16ENS1_7complexIfEEEEv12SSMParamsBwd
        .type           _Z25selective_scan_bwd_kernelI32Selective_Scan_bwd_kernel_traitsILi32ELi16ELb1ELb1ELb1ELb0ELb0EN3c108BFloat16ENS1_7complexIfEEEEv12SSMParamsBwd,@function
        .size           _Z25selective_scan_bwd_kernelI32Selective_Scan_bwd_kernel_traitsILi32ELi16ELb1ELb1ELb1ELb0ELb0EN3c108BFloat16ENS1_7complexIfEEEEv12SSMParamsBwd,(.L_x_18992 - _Z25selective_scan_bwd_kernelI32Selective_Scan_bwd_kernel_traitsILi32ELi16ELb1ELb1ELb1ELb0ELb0EN3c108BFloat16ENS1_7complexIfEEEEv12SSMParamsBwd)
        .other          _Z25selective_scan_bwd_kernelI32Selective_Scan_bwd_kernel_traitsILi32ELi16ELb1ELb1ELb1ELb0ELb0EN3c108BFloat16ENS1_7complexIfEEEEv12SSMParamsBwd,@"STO_CUDA_ENTRY STV_DEFAULT"
_Z25selective_scan_bwd_kernelI32Selective_Scan_bwd_kernel_traitsILi32ELi16ELb1ELb1ELb1ELb0ELb0EN3c108BFloat16ENS1_7complexIfEEEEv12SSMParamsBwd:
.text._Z25selective_scan_bwd_kernelI32Selective_Scan_bwd_kernel_traitsILi32ELi16ELb1ELb1ELb1ELb0ELb0EN3c108BFloat16ENS1_7complexIfEEEEv12SSMParamsBwd:
        /* <DEDUP_REMOVED lines=78> */
[----:B------:R-:W-:Y:S02]  /*04e0*/  @UP1 ULEA.HI.X UR59, UR10, UR35, UR23, 0x2, UP2 ;  /* 0x000000230a3b1291 */ /* 0x000fe400090f1417 */
[----:B------:R-:W-:Y:S02]  /*04f0*/  UIMAD UR29, UR10, UR27, UR29 ;  /* 0x0000001b0a1d72a4 */ /* 0x000fe4000f8e021d */
[----:B------:R-:W-:Y:S01]  /*0500*/  UIMAD.WIDE.U32 UR24, UR10, UR26, UR24 ;  /* 0x0000001a0a1872a5 */ /* 0x000fe2000f8e0018 */
[----:B------:R-:W-:-:S02]  /*0510*/  ULDC UR17, c[0x0][0x224] ;  /* 0x0000890000117ab9 */ /* 0x000fc40000000800 */
[----:B------:R-:W-:Y:S01]  /*0520*/  ULDC.64 UR26, c[0x0][0x298] ;  /* 0x0000a600001a7ab9 */ /* 0x000fe20000000a00 */
[----:B------:R-:W-:Y:S01]  /*0530*/  UIADD3 UR19, UR19, UR30, URZ ;  /* 0x0000001e13137290 */ /* 0x000fe2000fffe03f */
[----:B0-----:R-:W-:Y:S01]  /*0540*/  R2UR UR5, R0 ;  /* 0x00000000000572ca */ /* 0x001fe200000e0000 */
[----:B------:R-:W-:Y:S01]  /*0550*/  ULEA UR32, UR17, 0xfffffe00, 0x9 ;  /* 0xfffffe0011207891 */ /* 0x000fe2000f8e483f */
[----:B------:R-:W-:Y:S01]  /*0560*/  IABS R0, UR10 ;  /* 0x0000000a00007c13 */ /* 0x000fe20008000000 */
[----:B------:R-:W-:Y:S02]  /*0570*/  UIADD3 UR13, UR13, UR28, URZ ;  /* 0x0000001c0d0d7290 */ /* 0x000fe4000fffe03f */
[----:B------:R-:W-:Y:S01]  /*0580*/  UIADD3 UR9, UR9, UR22, URZ ;  /* 0x0000001609097290 */ /* 0x000fe2000fffe03f */
[----:B------:R-:W-:-:S07]  /*0590*/  R2UR UR37, R0 ;  /* 0x00000000002572ca */ /* 0x000fce00000e0000 */
        /* <DEDUP_REMOVED lines=8> */
[----:B------:R-:W-:Y:S02]  /*0620*/  UIMAD UR35, UR10, UR27, UR35 ;  /* 0x0000001b0a2372a4 */ /* 0x000fe4000f8e0223 */
[----:B------:R-:W-:Y:S02]  /*0630*/  UIMAD UR34, UR36, UR34, UR37 ;  /* 0x00000022242272a4 */ /* 0x000fe4000f8e0225 */
[----:B------:R-:W-:Y:S02]  /*0640*/  UIMAD.WIDE.U32 UR26, UR10, UR26, UR18 ;  /* 0x0000001a0a1a72a5 */ /* 0x000fe4000f8e0012 */
[----:B------:R-:W-:-:S02]  /*0650*/  UISETP.GT.U32.AND UP1, UPT, UR36, UR34, UPT ;  /* 0x000000222400728c */ /* 0x000fc4000bf24070 */
[----:B------:R-:W-:Y:S02]  /*0660*/  USHF.R.S32.HI UR19, URZ, 0x1f, UR32 ;  /* 0x0000001f3f137899 */ /* 0x000fe40008011420 */
[----:B------:R-:W-:Y:S02]  /*0670*/  UIADD3 UR18, UP2, UR32, UR24, URZ ;  /* 0x0000001820127290 */ /* 0x000fe4000ff5e03f */
[----:B------:R-:W-:Y:S02]  /*0680*/  UIMAD UR23, UR23, UR4, URZ ;  /* 0x00000004171772a4 */ /* 0x000fe4000f8e023f */
[----:B------:R-:W-:Y:S02]  /*0690*/  UIADD3.X UR29, UR19, UR25, UR29, UP2, !UPT ;  /* 0x00000019131d7290 */ /* 0x000fe400097fe41d */
[----:B------:R-:W-:Y:S02]  /*06a0*/  UIMAD UR23, UR10, UR5, UR23 ;  /* 0x000000050a1772a4 */ /* 0x000fe4000f8e0217 */
[----:B------:R-:W-:-:S02]  /*06b0*/  @!UP1 UIADD3 UR34, UR34, -UR36, URZ ;  /* 0x8000002422229290 */ /* 0x000fc4000fffe03f */
[----:B------:R-:W-:Y:S02]  /*06c0*/  UIMAD.WIDE.U32 UR4, UR10, UR4, UR12 ;  /* 0x000000040a0472a5 */ /* 0x000fe4000f8e000c */
[----:B------:R-:W-:Y:S02]  /*06d0*/  UISETP.GE.U32.AND UP2, UPT, UR34, UR36, UPT ;  /* 0x000000242200728c */ /* 0x000fe4000bf46070 */
[----:B------:R-:W-:Y:S02]  /*06e0*/  ULOP3.LUT UR12, UR10, UR33, URZ, 0x3c, !UPT ;  /* 0x000000210a0c7292 */ /* 0x000fe4000f8e3c3f */
[----:B------:R-:W-:Y:S02]  /*06f0*/  @!UP1 UIADD3 UR31, UR31, 0x1, URZ ;  /* 0x000000011f1f9890 */ /* 0x000fe4000fffe03f */
[----:B------:R-:W-:Y:S02]  /*0700*/  UISETP.GE.AND UP1, UPT, UR12, URZ, UPT ;  /* 0x0000003f0c00728c */ /* 0x000fe4000bf26270 */
[----:B------:R-:W-:Y:S01]  /*0710*/  ULEA UR48, UP3, UR18, UR48, 0x1 ;  /* 0x0000003012307291 */ /* 0x000fe2000f86083f */
[----:B------:R-:W-:-:S02]  /*0720*/  ULDC.64 UR24, c[0x0][0x3b8] ;  /* 0x0000ee0000187ab9 */ /* 0x000fc40000000a00 */
[----:B------:R-:W-:Y:S02]  /*0730*/  @UP2 UIADD3 UR31, UR31, 0x1, URZ ;  /* 0x000000011f1f2890 */ /* 0x000fe4000fffe03f */
[----:B------:R-:W-:Y:S02]  /*0740*/  UISETP.NE.AND UP2, UPT, UR33, URZ, UPT ;  /* 0x0000003f2100728c */ /* 0x000fe4000bf45270 */
[----:B------:R-:W-:Y:S02]  /*0750*/  ULEA.HI.X UR18, UR18, UR49, UR29, 0x1, UP3 ;  /* 0x0000003112127291 */ /* 0x000fe400098f0c1d */
[----:B------:R-:W-:Y:S01]  /*0760*/  UIADD3 UR49, UP3, UR32, UR26, URZ ;  /* 0x0000001a20317290 */ /* 0x000fe2000ff7e03f */
[----:B------:R-:W-:Y:S01]  /*0770*/  UMOV UR12, UR31 ;  /* 0x0000001f000c7c82 */ /* 0x000fe20008000000 */
[----:B------:R-:W-:Y:S02]  /*0780*/  UIADD3 UR32, UP4, UR32, UR4, URZ ;  /* 0x0000000420207290 */ /* 0x000fe4000ff9e03f */
[----:B------:R-:W-:-:S03]  /*0790*/  @!UP1 UIADD3 UR12, -UR12, URZ, URZ ;  /* 0x0000003f0c0c9290 */ /* 0x000fc6000fffe13f */
[----:B------:R-:W-:Y:S02]  /*07a0*/  @!UP2 ULOP3.LUT UR12, URZ, UR33, URZ, 0x33, !UPT ;  /* 0x000000213f0ca292 */ /* 0x000fe4000f8e333f */
[----:B------:R-:W-:Y:S02]  /*07b0*/  UIADD3.X UR52, UR19, UR5, UR23, UP4, !UPT ;  /* 0x0000000513347290 */ /* 0x000fe4000a7fe417 */
[----:B------:R-:W-:Y:S02]  /*07c0*/  USHF.R.S32.HI UR13, URZ, 0x1f, UR12 ;  /* 0x0000001f3f0d7899 */ /* 0x000fe4000801140c */
[----:B------:R-:W-:Y:S01]  /*07d0*/  ULEA UR53, UP1, UR32, UR24, 0x1 ;  /* 0x0000001820357291 */ /* 0x000fe2000f82083f */
[----:B------:R-:W-:Y:S01]  /*07e0*/  ULDC.64 UR22, c[0x0][0x258] ;  /* 0x0000960000167ab9 */ /* 0x000fe20000000a00 */
[----:B------:R-:W-:Y:S02]  /*07f0*/  UIADD3.X UR26, UR19, UR27, UR35, UP3, !UPT ;  /* 0x0000001b131a7290 */ /* 0x000fe40009ffe423 */
[----:B------:R-:W-:-:S02]  /*0800*/  UIMAD UR4, UR13, UR22, URZ ;  /* 0x000000160d0472a4 */ /* 0x000fc4000f8e023f */
[----:B------:R-:W-:Y:S02]  /*0810*/  ULEA.HI.X UR52, UR32, UR25, UR52, 0x1, UP1 ;  /* 0x0000001920347291 */ /* 0x000fe400088f0c34 */
[----:B------:R-:W-:Y:S02]  /*0820*/  UIMAD.WIDE.U32 UR24, UR12, UR22, UR8 ;  /* 0x000000160c1872a5 */ /* 0x000fe4000f8e0008 */
[----:B------:R-:W-:Y:S02]  /*0830*/  UIMAD UR8, UR12, UR23, UR4 ;  /* 0x000000170c0872a4 */ /* 0x000fe4000f8e0204 */
[----:B------:R-:W-:Y:S02]  /*0840*/  ULEA UR50, UP3, UR49, UR50, 0x1 ;  /* 0x0000003231327291 */ /* 0x000fe4000f86083f */
[----:B------:R-:W-:Y:S02]  /*0850*/  ULEA UR19, UR17, 0xfffffc00, 0xa ;  /* 0xfffffc0011137891 */ /* 0x000fe4000f8e503f */
[----:B------:R-:W-:-:S02]  /*0860*/  UIADD3 UR9, UR15, UR16, URZ ;  /* 0x000000100f097290 */ /* 0x000fc4000fffe03f */
[----:B------:R-:W-:Y:S02]  /*0870*/  UIADD3 UR8, UR25, UR8, URZ ;  /* 0x0000000819087290 */ /* 0x000fe4000fffe03f */
[----:B------:R-:W-:Y:S01]  /*0880*/  ULEA.HI.X UR49, UR49, UR51, UR26, 0x1, UP3 ;  /* 0x0000003331317291 */ /* 0x000fe200098f0c1a */
[----:B------:R-:W-:Y:S01]  /*0890*/  ULDC.64 UR22, c[0x0][0x278] ;  /* 0x00009e0000167ab9 */ /* 0x000fe20000000a00 */
[----:B------:R-:W-:Y:S02]  /*08a0*/  UIADD3 UR16, UP1, UR19, UR24, URZ ;  /* 0x0000001813107290 */ /* 0x000fe4000ff3e03f */
[----:B------:R-:W-:Y:S01]  /*08b0*/  USHF.R.S32.HI UR26, URZ, 0x1f, UR19 ;  /* 0x0000001f3f1a7899 */ /* 0x000fe20008011413 */
[----:B------:R-:W-:Y:S01]  /*08c0*/  ULDC.64 UR4, c[0x0][0x2d8] ;  /* 0x0000b60000047ab9 */ /* 0x000fe20000000a00 */
[----:B------:R-:W-:Y:S02]  /*08d0*/  UIMAD UR13, UR13, UR22, URZ ;  /* 0x000000160d0d72a4 */ /* 0x000fe4000f8e023f */
[----:B------:R-:W-:-:S02]  /*08e0*/  ULEA UR15, UP2, UR16, UR4, 0x1 ;  /* 0x00000004100f7291 */ /* 0x000fc4000f84083f */
[----:B------:R-:W-:Y:S02]  /*08f0*/  UIADD3.X UR4, UR26, UR8, URZ, UP1, !UPT ;  /* 0x000000081a047290 */ /* 0x000fe40008ffe43f */
[----:B------:R-:W-:Y:S01]  /*0900*/  UISETP.GE.AND UP1, UPT, UR17, 0x1, UPT ;  /* 0x000000011100788c */ /* 0x000fe2000bf26270 */
[----:B------:R-:W-:Y:S01]  /*0910*/  UMOV UR8, UR14 ;  /* 0x0000000e00087c82 */ /* 0x000fe20008000000 */
[----:B------:R-:W-:Y:S02]  /*0920*/  UIMAD UR14, UR12, UR23, UR13 ;  /* 0x000000170c0e72a4 */ /* 0x000fe4000f8e020d */
[----:B------:R-:W-:Y:S01]  /*0930*/  UIMAD.WIDE.U32 UR8, UR12, UR22, UR8 ;  /* 0x000000160c0872a5 */ /* 0x000fe2000f8e0008 */
[----:B------:R-:W-:Y:S01]  /*0940*/  @UP0 ULDC UR13, c[0x0][0x214] ;  /* 0x00008500000d0ab9 */ /* 0x000fe20000000800 */
[----:B------:R-:W-:Y:S02]  /*0950*/  ULEA.HI.X UR16, UR16, UR5, UR4, 0x1, UP2 ;  /* 0x0000000510107291 */ /* 0x000fe400090f0c04 */
[----:B------:R-:W-:-:S02]  /*0960*/  @UP0 UIMAD UR13, UR11, UR13, UR10 ;  /* 0x0000000d0b0d02a4 */ /* 0x000fc4000f8e020a */
[----:B------:R-:W-:Y:S02]  /*0970*/  UIADD3 UR8, UP2, UR19, UR8, URZ ;  /* 0x0000000813087290 */ /* 0x000fe4000ff5e03f */
        /* <DEDUP_REMOVED lines=25> */
[----:B------:R-:W-:-:S05]  /*0b10*/  UMOV UR6, URZ ;  /* 0x0000003f00067c82 */ /* 0x000fca0008000000 */
.L_x_15148:
[----:B------:R-:W-:Y:S01]  /*0b20*/  BAR.SYNC.DEFER_BLOCKING 0x0 ;  /* 0x0000000000007b1d */ /* 0x000fe20000010000 */
[----:B0-----:R-:W-:Y:S02]  /*0b30*/  SHF.L.U32 R99, R102, 0x1, RZ ;  /* 0x0000000166637819 */ /* 0x001fe400000006ff */
[----:B------:R-:W-:Y:S02]  /*0b40*/  MOV R2, UR48 ;  /* 0x0000003000027c02 */ /* 0x000fe40008000f00 */
[----:B------:R-:W-:Y:S02]  /*0b50*/  LOP3.LUT R99, R99, 0xffffffc0, RZ, 0xc0, !PT ;  /* 0xffffffc063637812 */ /* 0x000fe400078ec0ff */
[----:B------:R-:W-:Y:S02]  /*0b60*/  MOV R3, UR14 ;  /* 0x0000000e00037c02 */ /* 0x000fe40008000f00 */
[----:B------:R-:W-:-:S05]  /*0b70*/  LOP3.LUT R98, R99, 0x1f, R102, 0xf8, !PT ;  /* 0x0000001f63627812 */ /* 0x000fca00078ef866 */
[----:B------:R-:W-:-:S05]  /*0b80*/  IMAD.WIDE R2, R98, 0x10, R2 ;  /* 0x0000001062027825 */ /* 0x000fca00078e0202 */
[----:B--2---:R-:W2:Y:S04]  /*0b90*/  LDG.E.128 R4, desc[UR20][R2.64] ;  /* 0x0000001402047981 */ /* 0x004ea8000c1e1d00 */
[----:B---3--:R0:W3:Y:S01]  /*0ba0*/  LDG.E.128 R8, desc[UR20][R2.64+0x200] ;  /* 0x0002001402087981 */ /* 0x0080e2000c1e1d00 */
[----:B----4-:R-:W4:Y:S01]  /*0bb0*/  S2UR UR7, SR_CgaCtaId ;  /* 0x00000000000779c3 */ /* 0x010f220000008800 */
[----:B------:R-:W-:Y:S01]  /*0bc0*/  UMOV UR19, 0x400 ;  /* 0x0000040000137882 */ /* 0x000fe20000000000 */
[----:B------:R-:W-:Y:S02]  /*0bd0*/  MOV R12, UR50 ;  /* 0x00000032000c7c02 */ /* 0x000fe40008000f00 */
[----:B------:R-:W-:-:S03]  /*0be0*/  MOV R13, UR49 ;  /* 0x00000031000d7c02 */ /* 0x000fc60008000f00 */
[----:B------:R-:W-:Y:S01]  /*0bf0*/  IMAD.WIDE R12, R98, 0x10, R12 ;  /* 0x00000010620c7825 */ /* 0x000fe200078e020c */
[----:B----4-:R-:W-:Y:S01]  /*0c00*/  ULEA UR19, UR7, UR19, 0x18 ;  /* 0x0000001307137291 */ /* 0x010fe2000f8ec03f */
[----:B0-----:R-:W-:Y:S02]  /*0c10*/  MOV R2, UR53 ;  /* 0x0000003500027c02 */ /* 0x001fe40008000f00 */
[----:B------:R-:W-:Y:S01]  /*0c20*/  MOV R3, UR52 ;  /* 0x0000003400037c02 */ /* 0x000fe20008000f00 */
[----:B------:R-:W-:Y:S02]  /*0c30*/  ULDC UR7, c[0x0][0x21c] ;  /* 0x0000870000077ab9 */ /* 0x000fe40000000800 */
[C---:B-1----:R-:W-:Y:S02]  /*0c40*/  LEA R97, R100.reuse, UR19, 0x4 ;  /* 0x0000001364617c11 */ /* 0x042fe4000f8e20ff */
        /* <DEDUP_REMOVED lines=20> */
[----:B------:R-:W-:Y:S02]  /*0d90*/  SHF.L.U32 R23, R62, 0x10, RZ ;  /* 0x000000103e177819 */ /* 0x000fe400000006ff */
[----:B------:R-:W-:Y:S02]  /*0da0*/  SHF.L.U32 R21, R21, 0x10, RZ ;  /* 0x0000001015157819 */ /* 0x000fe400000006ff */
[----:B------:R-:W-:Y:S02]  /*0db0*/  ISETP.LT.AND P0, PT, RZ, UR7, PT ;  /* 0x00000007ff007c0c */ /* 0x000fe4000bf01270 */
[----:B----4-:R-:W-:Y:S02]  /*0dc0*/  PRMT R3, R61, 0x7632, R3 ;  /* 0x000076323d037816 */ /* 0x010fe40000000003 */
[----:B-1----:R-:W-:-:S02]  /*0dd0*/  SHF.L.U32 R96, R8, 0x10, RZ ;  /* 0x0000001008607819 */ /* 0x002fc400000006ff */
[----:B------:R-:W-:Y:S02]  /*0de0*/  SHF.L.U32 R3, R3, 0x10, RZ ;  /* 0x0000001003037819 */ /* 0x000fe400000006ff */
[----:B------:R-:W-:Y:S01]  /*0df0*/  SHF.L.U32 R94, R10, 0x10, RZ ;  /* 0x000000100a5e7819 */ /* 0x000fe200000006ff */
[----:B------:R-:W-:Y:S01]  /*0e00*/  FADD.FTZ R96, R96, UR5 ;  /* 0x0000000560607e21 */ /* 0x000fe20008010000 */
[----:B--2---:R-:W-:Y:S02]  /*0e10*/  SHF.L.U32 R92, R4, 0x10, RZ ;  /* 0x00000010045c7819 */ /* 0x004fe400000006ff */
        /* <DEDUP_REMOVED lines=12> */
[----:B---3--:R0:W-:Y:S04]  /*0ee0*/  STS.128 [R97], R24 ;  /* 0x0000001861007388 */ /* 0x0081e80000000c00 */
[----:B-----5:R1:W-:Y:S01]  /*0ef0*/  STS.128 [R97+0x200], R28 ;  /* 0x0002001c61007388 */ /* 0x0203e20000000c00 */
[----:B------:R-:W-:-:S03]  /*0f00*/  NOP ;  /* 0x0000000000007918 */ /* 0x000fc60000000000 */
[----:B------:R-:W2:Y:S04]  /*0f10*/  LDS.128 R16, [R0] ;  /* 0x0000000000107984 */ /* 0x000ea80000000c00 */
[----:B------:R3:W4:Y:S01]  /*0f20*/  LDS.128 R12, [R0+0x10] ;  /* 0x00001000000c7984 */ /* 0x0007220000000c00 */
[C---:B0-----:R-:W-:Y:S02]  /*0f30*/  SHF.L.U32 R26, R64.reuse, 0x10, RZ ;  /* 0x00000010401a7819 */ /* 0x041fe400000006ff */
[----:B------:R-:W-:Y:S02]  /*0f40*/  PRMT R25, R64, 0x7632, R25 ;  /* 0x0000763240197816 */ /* 0x000fe40000000019 */
[----:B-1----:R-:W-:Y:S02]  /*0f50*/  SHF.L.U32 R28, R65, 0x10, RZ ;  /* 0x00000010411c7819 */ /* 0x002fe400000006ff */
[----:B------:R-:W-:-:S02]  /*0f60*/  SHF.L.U32 R27, R25, 0x10, RZ ;  /* 0x00000010191b7819 */ /* 0x000fc400000006ff */
[----:B------:R-:W-:Y:S02]  /*0f70*/  SHF.L.U32 R29, R66, 0x10, RZ ;  /* 0x00000010421d7819 */ /* 0x000fe400000006ff */
[C---:B--2---:R-:W-:Y:S02]  /*0f80*/  PRMT R20, R16.reuse, 0x7632, R20 ;  /* 0x0000763210147816 */ /* 0x044fe40000000014 */
        /* <DEDUP_REMOVED lines=8> */
[----:B---3--:R-:W-:Y:S01]  /*1010*/  PRMT R0, R18, 0x7632, R0 ;  /* 0x0000763212007816 */ /* 0x008fe20000000000 */
[C---:B------:R-:W-:Y:S01]  /*1020*/  FMUL.FTZ R48, R2.reuse, UR4 ;  /* 0x0000000402307c20 */ /* 0x040fe20008410000 */
[----:B------:R-:W-:Y:S01]  /*1030*/  SHF.L.U32 R17, R17, 0x10, RZ ;  /* 0x0000001011117819 */ /* 0x000fe200000006ff */
[--C-:B------:R-:W-:Y:S01]  /*1040*/  FFMA.FTZ R22, R2, R22, R21.reuse ;  /* 0x0000001602167223 */ /* 0x100fe20000010015 */
[----:B------:R-:W-:Y:S01]  /*1050*/  PRMT R21, R62, 0x7632, R21 ;  /* 0x000076323e157816 */ /* 0x000fe20000000015 */
        /* <DEDUP_REMOVED lines=10> */
[--C-:B------:R-:W-:Y:S01]  /*1100*/  FFMA.FTZ R3, R21, R24, R0.reuse ;  /* 0x0000001815037223 */ /* 0x100fe20000010000 */
        /* <DEDUP_REMOVED lines=9> */
[C---:B------:R-:W-:Y:S01]  /*11a0*/  FFMA.FTZ R12, R19.reuse, R3, R24 ;  /* 0x00000003130c7223 */ /* 0x040fe20000010018 */
[----:B------:R-:W-:Y:S01]  /*11b0*/  SHF.L.U32 R24, R0, 0x10, RZ ;  /* 0x0000001000187819 */ /* 0x000fe200000006ff */
[----:B------:R-:W-:Y:S01]  /*11c0*/  FMUL.FTZ R37, R19, UR4 ;  /* 0x0000000413257c20 */ /* 0x000fe20008410000 */
[----:B------:R-:W-:Y:S01]  /*11d0*/  PRMT R0, R13, 0x7632, R0 ;  /* 0x000076320d007816 */ /* 0x000fe20000000000 */
[----:B------:R-:W-:Y:S01]  /*11e0*/  FFMA.FTZ R3, R23, R26, R12 ;  /* 0x0000001a17037223 */ /* 0x000fe2000001000c */
        /* <DEDUP_REMOVED lines=20> */
[----:B------:R-:W-:Y:S01]  /*1330*/  FFMA.FTZ R12, R28, R3, R29 ;  /* 0x000000031c0c7223 */ /* 0x000fe2000001001d */
[----:B------:R-:W-:Y:S01]  /*1340*/  PRMT R10, R4, 0x7632, R10 ;  /* 0x00007632040a7816 */ /* 0x000fe2000000000a */
[----:B------:R-:W-:Y:S01]  /*1350*/  FMUL.FTZ R34, R28, UR4 ;  /* 0x000000041c227c20 */ /* 0x000fe20008410000 */
[----:B------:R-:W-:Y:S02]  /*1360*/  PRMT R4, R5, 0x7632, R4 ;  /* 0x0000763205047816 */ /* 0x000fe40000000004 */
[----:B------:R-:W-:-:S02]  /*1370*/  PRMT R3, R9, 0x7632, R3 ;  /* 0x0000763209037816 */ /* 0x000fc40000000003 */
[----:B------:R-:W-:Y:S02]  /*1380*/  SHF.L.U32 R29, R15, 0x10, RZ ;  /* 0x000000100f1d7819 */ /* 0x000fe400000006ff */
[----:B------:R-:W-:Y:S02]  /*1390*/  PRMT R5, R6, 0x7632, R5 ;  /* 0x0000763206057816 */ /* 0x000fe40000000005 */
[----:B------:R-:W-:Y:S01]  /*13a0*/  SHF.L.U32 R14, R67, 0x10, RZ ;  /* 0x00000010430e7819 */ /* 0x000fe200000006ff */
[----:B------:R-:W-:Y:S01]  /*13b0*/  FMUL.FTZ R42, R29, UR4 ;  /* 0x000000041d2a7c20 */ /* 0x000fe20008410000 */
        /* <DEDUP_REMOVED lines=37> */
.L_x_15067:
        /* <DEDUP_REMOVED lines=40> */
.L_x_15147:
[----:B------:R-:W-:Y:S01]  /*1890*/  USHF.R.S32.HI UR19, URZ, 0x1f, UR10 ;  /* 0x0000001f3f137899 */ /* 0x000fe2000801140a */
[----:B------:R-:W-:-:S03]  /*18a0*/  ULDC.64 UR44, c[0x0][0x230] ;  /* 0x00008c00002c7ab9 */ /* 0x000fc60000000a00 */
[----:B------:R-:W-:Y:S02]  /*18b0*/  UIMAD UR19, UR19, UR44, URZ ;  /* 0x0000002c131372a4 */ /* 0x000fe4000f8e023f */
[----:B------:R-:W-:Y:S02]  /*18c0*/  UIMAD.WIDE.U32 UR42, UR10, UR44, URZ ;  /* 0x0000002c0a2a72a5 */ /* 0x000fe4000f8e003f */
[----:B------:R-:W-:Y:S02]  /*18d0*/  UIMAD UR47, UR10, UR45, UR19 ;  /* 0x0000002d0a2f72a4 */ /* 0x000fe4000f8e0213 */
[----:B------:R-:W-:Y:S01]  /*18e0*/  USHF.R.S32.HI UR19, URZ, 0x1f, UR7 ;  /* 0x0000001f3f137899 */ /* 0x000fe20008011407 */
[----:B------:R-:W-:Y:S01]  /*18f0*/  ULDC.64 UR44, c[0x0][0x238] ;  /* 0x00008e00002c7ab9 */ /* 0x000fe20000000a00 */
[----:B------:R-:W-:Y:S02]  /*1900*/  UIADD3 UR43, UR43, UR47, URZ ;  /* 0x0000002f2b2b7290 */ /* 0x000fe4000fffe03f */
[----:B------:R-:W-:-:S02]  /*1910*/  UIMAD UR47, UR19, UR44, URZ ;  /* 0x0000002c132f72a4 */ /* 0x000fc4000f8e023f */
[----:B------:R-:W-:Y:S02]  /*1920*/  UIMAD.WIDE.U32 UR42, UR7, UR44, UR42 ;  /* 0x0000002c072a72a5 */ /* 0x000fe4000f8e002a */
[----:B------:R-:W-:-:S03]  /*1930*/  UIMAD UR47, UR7, UR45, UR47 ;  /* 0x0000002d072f72a4 */ /* 0x000fc6000f8e022f */
[----:B------:R-:W-:Y:S01]  /*1940*/  ULDC.64 UR44, c[0x0][0x2d0] ;  /* 0x0000b400002c7ab9 */ /* 0x000fe20000000a00 */
        /* <DEDUP_REMOVED lines=15> */
[----:B------:R-:W-:Y:S01]  /*1a40*/  MOV R79, UR42 ;  /* 0x0000002a004f7c02 */ /* 0x000fe20008000f00 */
[----:B0-----:R-:W0:Y:S01]  /*1a50*/  S2UR UR51, SR_CgaCtaId ;  /* 0x00000000003379c3 */ /* 0x001e220000008800 */
[----:B------:R-:W-:Y:S01]  /*1a60*/  ULDC.64 UR42, c[0x0][0x270] ;  /* 0x00009c00002a7ab9 */ /* 0x000fe20000000a00 */
[----:B------:R-:W-:-:S05]  /*1a70*/  IMAD.WIDE R78, R81, 0x10, R78 ;  /* 0x00000010514e7825 */ /* 0x000fca00078e024e */
[----:B---3--:R-:W3:Y:S04]  /*1a80*/  LDG.E.128 R56, desc[UR20][R78.64] ;  /* 0x000000144e387981 */ /* 0x008ee8000c1e1d00 */
[----:B----4-:R-:W4:Y:S04]  /*1a90*/  LDG.E.128 R68, desc[UR20][R78.64+0x200] ;  /* 0x000200144e447981 */ /* 0x010f28000c1e1d00 */
[----:B------:R-:W5:Y:S04]  /*1aa0*/  LDG.E.128 R72, desc[UR20][R78.64+0x400] ;  /* 0x000400144e487981 */ /* 0x000f68000c1e1d00 */
[----:B------:R1:W5:Y:S01]  /*1ab0*/  LDG.E.128 R84, desc[UR20][R78.64+0x600] ;  /* 0x000600144e547981 */ /* 0x000362000c1e1d00 */
[----:B------:R-:W-:Y:S01]  /*1ac0*/  UIADD3 UR60, UR13, -0x1, URZ ;  /* 0xffffffff0d3c7890 */ /* 0x000fe2000fffe03f */
[C---:B------:R-:W-:Y:S01]  /*1ad0*/  ISETP.NE.AND P1, PT, R102.reuse, RZ, PT ;  /* 0x000000ff6600720c */ /* 0x040fe20003f25270 */
[----:B------:R-:W-:Y:S01]  /*1ae0*/  UIMAD UR19, UR19, UR42, URZ ;  /* 0x0000002a131372a4 */ /* 0x000fe2000f8e023f */
[----:B------:R-:W-:Y:S01]  /*1af0*/  IADD3 R214, R102, 0x200, RZ ;  /* 0x0000020066d67810 */ /* 0x000fe20007ffe0ff */
[----:B------:R-:W-:-:S02]  /*1b00*/  ULEA.HI UR47, UR60, UR60, URZ, 0x1 ;  /* 0x0000003c3c2f7291 */ /* 0x000fc4000f8f083f */
[----:B------:R-:W-:Y:S02]  /*1b10*/  UIMAD.WIDE.U32 UR44, UR7, UR42, URZ ;  /* 0x0000002a072c72a5 */ /* 0x000fe4000f8e003f */
[----:B------:R-:W-:Y:S02]  /*1b20*/  UIMAD UR19, UR7, UR43, UR19 ;  /* 0x0000002b071372a4 */ /* 0x000fe4000f8e0213 */
[----:B------:R-:W-:Y:S02]  /*1b30*/  ULOP3.LUT UR47, UR47, 0xfffffe, URZ, 0xc0, !UPT ;  /* 0x00fffffe2f2f7892 */ /* 0x000fe4000f8ec03f */
[----:B------:R-:W-:Y:S02]  /*1b40*/  ULEA UR43, UP0, UR44, UR17, 0x1 ;  /* 0x000000112c2b7291 */ /* 0x000fe4000f80083f */
[----:B------:R-:W-:Y:S02]  /*1b50*/  UIADD3 UR19, UR45, UR19, URZ ;  /* 0x000000132d137290 */ /* 0x000fe4000fffe03f */
[----:B------:R-:W-:-:S02]  /*1b60*/  UIADD3 UR47, UR60, -UR47, URZ ;  /* 0x8000002f3c2f7290 */ /* 0x000fc4000fffe03f */
[----:B------:R-:W-:Y:S01]  /*1b70*/  ULEA.HI.X UR44, UR44, UR18, UR19, 0x1, UP0 ;  /* 0x000000122c2c7291 */ /* 0x000fe200080f0c13 */
[----:B------:R-:W-:Y:S01]  /*1b80*/  MOV R104, UR43 ;  /* 0x0000002b00687c02 */ /* 0x000fe20008000f00 */
[----:B------:R-:W-:Y:S01]  /*1b90*/  UMOV UR42, 0x400 ;  /* 0x00000400002a7882 */ /* 0x000fe20000000000 */
[----:B------:R-:W-:Y:S02]  /*1ba0*/  ULEA UR47, UR47, UR7, 0x8 ;  /* 0x000000072f2f7291 */ /* 0x000fe4000f8e403f */
[----:B0-----:R-:W-:Y:S01]  /*1bb0*/  ULEA UR19, UR51, UR42, 0x18 ;  /* 0x0000002a33137291 */ /* 0x001fe2000f8ec03f */
[----:B------:R-:W-:-:S05]  /*1bc0*/  MOV R105, UR44 ;  /* 0x0000002c00697c02 */ /* 0x000fca0008000f00 */
[C---:B------:R-:W-:Y:S01]  /*1bd0*/  LEA R97, R100.reuse, UR19, 0x4 ;  /* 0x0000001364617c11 */ /* 0x040fe2000f8e20ff */
[----:B------:R-:W-:Y:S01]  /*1be0*/  IMAD.WIDE R104, R81, 0x10, R104 ;  /* 0x0000001051687825 */ /* 0x000fe200078e0268 */
[----:B------:R-:W-:Y:S02]  /*1bf0*/  LEA R216, R100, UR19, 0x6 ;  /* 0x0000001364d87c11 */ /* 0x000fe4000f8e30ff */
        /* <DEDUP_REMOVED lines=12> */
[----:B-1----:R-:W-:Y:S01]  /*1cc0*/  FMUL.RZ R78, R77, 0.15915493667125701904 ;  /* 0x3e22f9834d4e7820 */ /* 0x002fe2000040c000 */
[----:B------:R-:W-:Y:S01]  /*1cd0*/  FMUL.FTZ R77, R88, UR56 ;  /* 0x00000038584d7c20 */ /* 0x000fe20008410000 */
[----:B------:R0:W-:Y:S01]  /*1ce0*/  MUFU.COS R128, R82 ;  /* 0x0000005200807308 */ /* 0x0001e20000000000 */
[----:B---3--:R-:W-:Y:S02]  /*1cf0*/  STS.128 [R97], R56 ;  /* 0x0000003861007388 */ /* 0x008fe40000000c00 */
[----:B------:R-:W-:Y:S01]  /*1d00*/  FMUL.RZ R79, R77, 0.15915493667125701904 ;  /* 0x3e22f9834d4f7820 */ /* 0x000fe2000040c000 */
[----:B------:R-:W-:Y:S01]  /*1d10*/  FMUL.FTZ R77, R94, UR56 ;  /* 0x000000385e4d7c20 */ /* 0x000fe20008410000 */
[----:B----4-:R1:W-:Y:S03]  /*1d20*/  STS.128 [R97+0x200], R68 ;  /* 0x0002004461007388 */ /* 0x0103e60000000c00 */
[----:B------:R-:W-:Y:S01]  /*1d30*/  MUFU.SIN R134, R83 ;  /* 0x0000005300867308 */ /* 0x000fe20000000400 */
[----:B0-----:R-:W-:Y:S01]  /*1d40*/  FMUL.RZ R82, R77, 0.15915493667125701904 ;  /* 0x3e22f9834d527820 */ /* 0x001fe2000040c000 */
[----:B------:R-:W-:Y:S01]  /*1d50*/  FMUL.FTZ R77, R53, UR56 ;  /* 0x00000038354d7c20 */ /* 0x000fe20008410000 */
[----:B-----5:R0:W-:Y:S04]  /*1d60*/  STS.128 [R97+0x400], R72 ;  /* 0x0004004861007388 */ /* 0x0201e80000000c00 */
[----:B------:R-:W-:Y:S01]  /*1d70*/  STS.128 [R97+0x600], R84 ;  /* 0x0006005461007388 */ /* 0x000fe20000000c00 */
[----:B------:R2:W-:Y:S01]  /*1d80*/  MUFU.COS R80, R83 ;  /* 0x0000005300507308 */ /* 0x0005e20000000000 */
[----:B------:R-:W-:-:S02]  /*1d90*/  NOP ;  /* 0x0000000000007918 */ /* 0x000fc40000000000 */
[----:B-1----:R-:W3:Y:S05]  /*1da0*/  LDG.E.128 R68, desc[UR20][R104.64+0x400] ;  /* 0x0004001468447981 */ /* 0x002eea000c1e1d00 */
[----:B------:R-:W-:Y:S01]  /*1db0*/  MUFU.SIN R107, R78 ;  /* 0x0000004e006b7308 */ /* 0x000fe20000000400 */
[----:B--2---:R-:W-:Y:S01]  /*1dc0*/  FMUL.RZ R83, R77, 0.15915493667125701904 ;  /* 0x3e22f9834d537820 */ /* 0x004fe2000040c000 */
[----:B------:R-:W-:Y:S01]  /*1dd0*/  FMUL.FTZ R77, R93, UR56 ;  /* 0x000000385d4d7c20 */ /* 0x000fe20008410000 */
[----:B0-----:R-:W2:Y:S04]  /*1de0*/  LDG.E.128 R72, desc[UR20][R104.64+0x600] ;  /* 0x0006001468487981 */ /* 0x001ea8000c1e1d00 */
[----:B------:R-:W0:Y:S01]  /*1df0*/  LDS.128 R84, [R216] ;  /* 0x00000000d8547984 */ /* 0x000e220000000c00 */
        /* <DEDUP_REMOVED lines=24> */
[----:B------:R-:W-:Y:S02]  /*1f80*/  FMUL.RZ R77, R77, 0.15915493667125701904 ;  /* 0x3e22f9834d4d7820 */ /* 0x000fe4000040c000 */
[----:B------:R1:W-:Y:S08]  /*1f90*/  MUFU.COS R139, R82 ;  /* 0x00000052008b7308 */ /* 0x0003f00000000000 */
[----:B------:R-:W-:Y:S01]  /*1fa0*/  MUFU.SIN R136, R77 ;  /* 0x0000004d00887308 */ /* 0x000fe20000000400 */
[----:B-1----:R-:W-:Y:S01]  /*1fb0*/  FMUL.RZ R82, R76, 0.15915493667125701904 ;  /* 0x3e22f9834c527820 */ /* 0x002fe2000040c000 */
[----:B------:R-:W-:-:S06]  /*1fc0*/  FMUL.FTZ R76, R89, UR56 ;  /* 0x00000038594c7c20 */ /* 0x000fcc0008410000 */
[----:B------:R1:W-:Y:S08]  /*1fd0*/  MUFU.COS R138, R77 ;  /* 0x0000004d008a7308 */ /* 0x0003f00000000000 */
[----:B------:R-:W-:Y:S01]  /*1fe0*/  MUFU.SIN R141, R83 ;  /* 0x00000053008d7308 */ /* 0x000fe20000000400 */
[----:B-1----:R-:W-:-:S07]  /*1ff0*/  FMUL.FTZ R77, R55, R169 ;  /* 0x000000a9374d7220 */ /* 0x002fce0000410000 */
[----:B------:R1:W-:Y:S08]  /*2000*/  MUFU.COS R143, R83 ;  /* 0x00000053008f7308 */ /* 0x0003f00000000000 */
[----:B------:R-:W4:Y:S01]  /*2010*/  MUFU.EX2 R77, R77 ;  /* 0x0000004d004d7308 */ /* 0x000f220000000800 */
[----:B-1----:R-:W-:Y:S01]  /*2020*/  FMUL.RZ R83, R76, 0.15915493667125701904 ;  /* 0x3e22f9834c537820 */ /* 0x002fe2000040c000 */
[----:B------:R-:W-:-:S06]  /*2030*/  FMUL.FTZ R76, R96, R169 ;  /* 0x000000a9604c7220 */ /* 0x000fcc0000410000 */
[----:B------:R-:W-:Y:S08]  /*2040*/  MUFU.SIN R145, R78 ;  /* 0x0000004e00917308 */ /* 0x000ff00000000400 */
[----:B------:R1:W-:Y:S01]  /*2050*/  MUFU.COS R147, R78 ;  /* 0x0000004e00937308 */ /* 0x0003e20000000000 */
[C---:B----4-:R-:W-:Y:S01]  /*2060*/  FMUL.FTZ R135, R77.reuse, R80 ;  /* 0x000000504d877220 */ /* 0x050fe20000410000 */
[----:B------:R-:W-:-:S06]  /*2070*/  FMUL.FTZ R134, R77, R134 ;  /* 0x000000864d867220 */ /* 0x000fcc0000410000 */
[----:B------:R-:W-:Y:S01]  /*2080*/  MUFU.SIN R149, R79 ;  /* 0x0000004f00957308 */ /* 0x000fe20000000400 */
[----:B-1----:R-:W-:-:S07]  /*2090*/  FMUL.FTZ R78, R95, R169 ;  /* 0x000000a95f4e7220 */ /* 0x002fce0000410000 */
[----:B------:R1:W-:Y:S08]  /*20a0*/  MUFU.COS R151, R79 ;  /* 0x0000004f00977308 */ /* 0x0003f00000000000 */
[----:B------:R-:W-:Y:S01]  /*20b0*/  MUFU.SIN R153, R82 ;  /* 0x0000005200997308 */ /* 0x000fe20000000400 */
[----:B-1----:R-:W-:-:S07]  /*20c0*/  FMUL.FTZ R79, R88, R169 ;  /* 0x000000a9584f7220 */ /* 0x002fce0000410000 */
[----:B------:R1:W-:Y:S08]  /*20d0*/  MUFU.COS R155, R82 ;  /* 0x00000052009b7308 */ /* 0x0003f00000000000 */
[----:B------:R4:W5:Y:S01]  /*20e0*/  MUFU.EX2 R129, R76 ;  /* 0x0000004c00817308 */ /* 0x0009620000000800 */
[----:B-1----:R-:W-:-:S07]  /*20f0*/  FMUL.FTZ R82, R94, R169 ;  /* 0x000000a95e527220 */ /* 0x002fce0000410000 */
[----:B------:R-:W-:Y:S01]  /*2100*/  MUFU.SIN R140, R83 ;  /* 0x00000053008c7308 */ /* 0x000fe20000000400 */
[----:B----4-:R-:W-:-:S07]  /*2110*/  FMUL.FTZ R76, R53, R169 ;  /* 0x000000a9354c7220 */ /* 0x010fce0000410000 */
[----:B------:R1:W-:Y:S08]  /*2120*/  MUFU.COS R142, R83 ;  /* 0x00000053008e7308 */ /* 0x0003f00000000000 */
[----:B------:R4:W0:Y:S01]  /*2130*/  MUFU.EX2 R132, R78 ;  /* 0x0000004e00847308 */ /* 0x0008220000000800 */
[----:B-1----:R-:W-:-:S04]  /*2140*/  MOV R83, UR47 ;  /* 0x0000002f00537c02 */ /* 0x002fc80008000f00 */
[----:B------:R-:W-:-:S03]  /*2150*/  SEL R214, R83, R214, !P1 ;  /* 0x000000d653d67207 */ /* 0x000fc60004800000 */
[----:B------:R1:W-:Y:S01]  /*2160*/  MUFU.EX2 R130, R79 ;  /* 0x0000004f00827308 */ /* 0x0003e20000000800 */
[----:B----4-:R-:W-:-:S07]  /*2170*/  FMUL.FTZ R78, R93, R169 ;  /* 0x000000a95d4e7220 */ /* 0x010fce0000410000 */
[----:B------:R4:W0:Y:S01]  /*2180*/  MUFU.EX2 R126, R82 ;  /* 0x00000052007e7308 */ /* 0x0008220000000800 */
[----:B-1----:R-:W-:-:S07]  /*2190*/  FMUL.FTZ R79, R54, R169 ;  /* 0x000000a9364f7220 */ /* 0x002fce0000410000 */
[----:B------:R1:W-:Y:S01]  /*21a0*/  MUFU.EX2 R124, R76 ;  /* 0x0000004c007c7308 */ /* 0x0003e20000000800 */
[----:B----4-:R-:W-:-:S07]  /*21b0*/  FMUL.FTZ R82, R51, R169 ;  /* 0x000000a933527220 */ /* 0x010fce0000410000 */
[----:B------:R-:W-:Y:S01]  /*21c0*/  MUFU.EX2 R122, R78 ;  /* 0x0000004e007a7308 */ /* 0x000fe20000000800 */
[----:B-1----:R-:W-:-:S07]  /*21d0*/  FMUL.FTZ R76, R92, R169 ;  /* 0x000000a95c4c7220 */ /* 0x002fce0000410000 */
[----:B------:R-:W-:Y:S08]  /*21e0*/  MUFU.EX2 R120, R79 ;  /* 0x0000004f00787308 */ /* 0x000ff00000000800 */
[----:B------:R1:W-:Y:S08]  /*21f0*/  MUFU.EX2 R116, R76 ;  /* 0x0000004c00747308 */ /* 0x0003f00000000800 */
[----:B------:R4:W-:Y:S01]  /*2200*/  MUFU.EX2 R114, R82 ;  /* 0x0000005200727308 */ /* 0x0009e20000000800 */
[----:B-1----:R-:W3:Y:S07]  /*2210*/  LDG.E.128 R76, desc[UR20][R104.64] ;  /* 0x00000014684c7981 */ /* 0x002eee000c1e1d00 */
[----:B------:R-:W-:Y:S01]  /*2220*/  MUFU.EX2 R108, R108 ;  /* 0x0000006c006c7308 */ /* 0x000fe20000000800 */
[----:B----4-:R1:W4:Y:S01]  /*2230*/  LDG.E.128 R80, desc[UR20][R104.64+0x200] ;  /* 0x0002001468507981 */ /* 0x010322000c1e1d00 */
[-C--:B------:R-:W-:Y:S01]  /*2240*/  FMUL.FTZ R56, R52, R169.reuse ;  /* 0x000000a934387220 */ /* 0x080fe20000410000 */
[----:B------:R-:W-:-:S05]  /*2250*/  FMUL.FTZ R57, R90, R169 ;  /* 0x000000a95a397220 */ /* 0x000fca0000410000 */
[----:B------:R-:W2:Y:S01]  /*2260*/  MUFU.EX2 R56, R56 ;  /* 0x0000003800387308 */ /* 0x000ea20000000800 */
[----:B------:R-:W-:Y:S01]  /*2270*/  FMUL.FTZ R58, R49, R169 ;  /* 0x000000a9313a7220 */ /* 0x000fe20000410000 */
[----:B-----5:R-:W-:-:S06]  /*2280*/  FMUL.FTZ R128, R129, R128 ;  /* 0x0000008081807220 */ /* 0x020fcc0000410000 */
[----:B------:R-:W5:Y:S01]  /*2290*/  MUFU.EX2 R57, R57 ;  /* 0x0000003900397308 */ /* 0x000f620000000800 */
[----:B------:R-:W-:Y:S01]  /*22a0*/  FMUL.FTZ R129, R129, R106 ;  /* 0x0000006a81817220 */ /* 0x000fe20000410000 */
[-C--:B-1----:R-:W-:Y:S01]  /*22b0*/  FMUL.FTZ R104, R128, R134.reuse ;  /* 0x0000008680687220 */ /* 0x082fe20000410000 */
[C---:B0-----:R-:W-:Y:S01]  /*22c0*/  FMUL.FTZ R133, R132.reuse, R133 ;  /* 0x0000008584857220 */ /* 0x041fe20000410000 */
[----:B------:R-:W-:Y:S01]  /*22d0*/  FMUL.FTZ R132, R132, R107 ;  /* 0x0000006b84847220 */ /* 0x000fe20000410000 */
[C---:B------:R-:W-:Y:S01]  /*22e0*/  FMUL.FTZ R105, R129.reuse, R134 ;  /* 0x0000008681697220 */ /* 0x040fe20000410000 */
[----:B------:R-:W-:Y:S02]  /*22f0*/  FFMA.FTZ R104, R129, R135, R104 ;  /* 0x0000008781687223 */ /* 0x000fe40000010068 */
[----:B------:R-:W0:Y:S01]  /*2300*/  MUFU.EX2 R58, R58 ;  /* 0x0000003a003a7308 */ /* 0x000e220000000800 */
[C---:B------:R-:W-:Y:S01]  /*2310*/  FMUL.FTZ R127, R126.reuse, R127 ;  /* 0x0000007f7e7f7220 */ /* 0x040fe20000410000 */
[----:B------:R-:W-:Y:S01]  /*2320*/  FMUL.FTZ R59, R89, R169 ;  /* 0x000000a9593b7220 */ /* 0x000fe20000410000 */
[----:B------:R-:W-:Y:S01]  /*2330*/  FMUL.FTZ R126, R126, R111 ;  /* 0x0000006f7e7e7220 */ /* 0x000fe20000410000 */
[C---:B--2---:R-:W-:Y:S01]  /*2340*/  FMUL.FTZ R111, R56.reuse, R151 ;  /* 0x00000097386f7220 */ /* 0x044fe20000410000 */
[----:B------:R-:W-:Y:S01]  /*2350*/  FMUL.FTZ R110, R56, R149 ;  /* 0x00000095386e7220 */ /* 0x000fe20000410000 */
[----:B------:R-:W-:Y:S01]  /*2360*/  FMUL.FTZ R125, R124, R125 ;  /* 0x0000007d7c7d7220 */ /* 0x000fe20000410000 */
[----:B------:R-:W-:Y:S01]  /*2370*/  FFMA.FTZ R105, R128, R135, -R105 ;  /* 0x0000008780697223 */ /* 0x000fe20000010869 */
[----:B------:R-:W-:Y:S01]  /*2380*/  FMUL.FTZ R56, R132, R104 ;  /* 0x0000006884387220 */ /* 0x000fe20000410000 */
[----:B------:R-:W-:Y:S01]  /*2390*/  FMUL.FTZ R131, R130, R131 ;  /* 0x0000008382837220 */ /* 0x000fe20000410000 */
[----:B------:R-:W-:Y:S01]  /*23a0*/  FMUL.FTZ R124, R124, R113 ;  /* 0x000000717c7c7220 */ /* 0x000fe20000410000 */
[----:B------:R-:W-:Y:S01]  /*23b0*/  FMUL.FTZ R130, R130, R109 ;  /* 0x0000006d82827220 */ /* 0x000fe20000410000 */
[C---:B------:R-:W-:Y:S01]  /*23c0*/  FMUL.FTZ R113, R108.reuse, R147 ;  /* 0x000000936c717220 */ /* 0x040fe20000410000 */
[----:B------:R-:W-:Y:S01]  /*23d0*/  FMUL.FTZ R112, R108, R145 ;  /* 0x000000916c707220 */ /* 0x000fe20000410000 */
[C---:B------:R-:W-:Y:S01]  /*23e0*/  FMUL.FTZ R121, R120.reuse, R121 ;  /* 0x0000007978797220 */ /* 0x040fe20000410000 */
[----:B------:R-:W1:Y:S01]  /*23f0*/  MUFU.EX2 R59, R59 ;  /* 0x0000003b003b7308 */ /* 0x000e620000000800 */
[C---:B-----5:R-:W-:Y:S01]  /*2400*/  FMUL.FTZ R109, R57.reuse, R138 ;  /* 0x0000008a396d7220 */ /* 0x060fe20000410000 */
[----:B------:R-:W-:Y:S01]  /*2410*/  FMUL.FTZ R108, R57, R136 ;  /* 0x00000088396c7220 */ /* 0x000fe20000410000 */
[----:B------:R-:W-:Y:S01]  /*2420*/  FMUL.FTZ R120, R120, R117 ;  /* 0x0000007578787220 */ /* 0x000fe20000410000 */
[-C--:B------:R-:W-:Y:S01]  /*2430*/  FMUL.FTZ R57, R132, R105.reuse ;  /* 0x0000006984397220 */ /* 0x080fe20000410000 */
[C---:B------:R-:W-:Y:S01]  /*2440*/  FFMA.FTZ R56, R133.reuse, R105, -R56 ;  /* 0x0000006985387223 */ /* 0x040fe20000010838 */
[C---:B------:R-:W-:Y:S01]  /*2450*/  FMUL.FTZ R117, R116.reuse, R139 ;  /* 0x0000008b74757220 */ /* 0x040fe20000410000 */
[----:B------:R-:W-:Y:S01]  /*2460*/  FMUL.FTZ R116, R116, R137 ;  /* 0x0000008974747220 */ /* 0x000fe20000410000 */
[----:B------:R-:W-:Y:S01]  /*2470*/  PRMT R137, R84, 0x7632, R137 ;  /* 0x0000763254897816 */ /* 0x000fe20000000089 */
[----:B------:R-:W-:Y:S01]  /*2480*/  FFMA.FTZ R57, R133, R104, R57 ;  /* 0x0000006885397223 */ /* 0x000fe20000010039 */
[----:B------:R-:W-:Y:S01]  /*2490*/  FMUL.FTZ R136, R130, R56 ;  /* 0x0000003882887220 */ /* 0x000fe20000410000 */
[----:B------:R-:W-:Y:S01]  /*24a0*/  FMUL.FTZ R123, R122, R123 ;  /* 0x0000007b7a7b7220 */ /* 0x000fe20000410000 */
[----:B------:R-:W-:Y:S01]  /*24b0*/  SHF.L.U32 R139, R84, 0x10, RZ ;  /* 0x00000010548b7819 */ /* 0x000fe200000006ff */
[----:B------:R-:W-:Y:S01]  /*24c0*/  FMUL.FTZ R122, R122, R115 ;  /* 0x000000737a7a7220 */ /* 0x000fe20000410000 */
[----:B------:R-:W-:Y:S01]  /*24d0*/  FMUL.FTZ R115, R114, R143 ;  /* 0x0000008f72737220 */ /* 0x000fe20000410000 */
[C---:B0-----:R-:W-:Y:S01]  /*24e0*/  FMUL.FTZ R107, R58.reuse, R155 ;  /* 0x0000009b3a6b7220 */ /* 0x041fe20000410000 */
[----:B------:R-:W-:Y:S01]  /*24f0*/  FMUL.FTZ R106, R58, R153 ;  /* 0x000000993a6a7220 */ /* 0x000fe20000410000 */
[----:B------:R-:W-:Y:S01]  /*2500*/  SHF.L.U32 R137, R137, 0x10, RZ ;  /* 0x0000001089897819 */ /* 0x000fe200000006ff */
[-C--:B------:R-:W-:Y:S01]  /*2510*/  FMUL.FTZ R58, R130, R57.reuse ;  /* 0x00000039823a7220 */ /* 0x080fe20000410000 */
[--C-:B------:R-:W-:Y:S01]  /*2520*/  FFMA.FTZ R143, R131, R57, R136.reuse ;  /* 0x00000039838f7223 */ /* 0x100fe20000010088 */
[----:B------:R-:W-:Y:S01]  /*2530*/  SHF.L.U32 R57, R60, 0x10, RZ ;  /* 0x000000103c397819 */ /* 0x000fe200000006ff */
[C---:B------:R-:W-:Y:S01]  /*2540*/  FMUL.FTZ R152, R96.reuse, R139 ;  /* 0x0000008b60987220 */ /* 0x040fe20000410000 */
[----:B------:R-:W-:Y:S01]  /*2550*/  FMUL.FTZ R150, R96, R137 ;  /* 0x0000008960967220 */ /* 0x000fe20000410000 */
[----:B------:R-:W-:Y:S01]  /*2560*/  PRMT R136, R85, 0x7632, R136 ;  /* 0x0000763255887816 */ /* 0x000fe20000000088 */
[----:B------:R-:W-:Y:S01]  /*2570*/  FMUL.FTZ R114, R114, R141 ;  /* 0x0000008d72727220 */ /* 0x000fe20000410000 */
[----:B------:R-:W-:Y:S01]  /*2580*/  FMUL.FTZ R152, R57, R152 ;  /* 0x0000009839987220 */ /* 0x000fe20000410000 */
[C---:B-1----:R-:W-:Y:S01]  /*2590*/  FMUL.FTZ R105, R59.reuse, R142 ;  /* 0x0000008e3b697220 */ /* 0x042fe20000410000 */
[----:B------:R-:W-:Y:S01]  /*25a0*/  FMUL.FTZ R104, R59, R140 ;  /* 0x0000008c3b687220 */ /* 0x000fe20000410000 */
[----:B------:R-:W-:Y:S01]  /*25b0*/  FFMA.FTZ R141, R131, R56, -R58 ;  /* 0x00000038838d7223 */ /* 0x000fe2000001083a */
[----:B------:R-:W-:Y:S01]  /*25c0*/  FMUL.FTZ R150, R57, R150 ;  /* 0x0000009639967220 */ /* 0x000fe20000410000 */
[----:B------:R-:W-:Y:S01]  /*25d0*/  PRMT R138, R60, 0x7632, R138 ;  /* 0x000076323c8a7816 */ /* 0x000fe2000000008a */
[----:B------:R-:W0:Y:S01]  /*25e0*/  LDS.128 R56, [R216+0x10] ;  /* 0x00001000d8387984 */ /* 0x000e220000000c00 */
[----:B------:R-:W-:Y:S01]  /*25f0*/  SHF.L.U32 R136, R136, 0x10, RZ ;  /* 0x0000001088887819 */ /* 0x000fe200000006ff */
[----:B------:R-:W-:Y:S01]  /*2600*/  FMUL.FTZ R142, R134, R152 ;  /* 0x00000098868e7220 */ /* 0x000fe20000410000 */
[----:B------:R-:W-:Y:S01]  /*2610*/  SHF.L.U32 R138, R138, 0x10, RZ ;  /* 0x000000108a8a7819 */ /* 0x000fe200000006ff */
[----:B------:R-:W-:Y:S01]  /*2620*/  FMUL.FTZ R84, R134, R150 ;  /* 0x0000009686547220 */ /* 0x000fe20000410000 */
[----:B------:R-:W-:Y:S01]  /*2630*/  SHF.L.U32 R140, R85, 0x10, RZ ;  /* 0x00000010558c7819 */ /* 0x000fe200000006ff */
[----:B------:R-:W-:Y:S01]  /*2640*/  FMUL.FTZ R155, R55, R136 ;  /* 0x00000088379b7220 */ /* 0x000fe20000410000 */
[C---:B------:R-:W-:Y:S01]  /*2650*/  FFMA.FTZ R85, R135.reuse, R150, R142 ;  /* 0x0000009687557223 */ /* 0x040fe2000001008e */
[----:B------:R-:W-:Y:S01]  /*2660*/  FMUL.FTZ R142, R126, R141 ;  /* 0x0000008d7e8e7220 */ /* 0x000fe20000410000 */
[----:B------:R-:W-:Y:S01]  /*2670*/  FFMA.FTZ R84, R135, R152, -R84 ;  /* 0x0000009887547223 */ /* 0x000fe20000010854 */
[----:B------:R-:W-:Y:S01]  /*2680*/  FMUL.FTZ R153, R55, R140 ;  /* 0x0000008c37997220 */ /* 0x000fe20000410000 */
[----:B------:R-:W-:Y:S01]  /*2690*/  FFMA.FTZ R85, R138, R155, R85 ;  /* 0x0000009b8a557223 */ /* 0x000fe20000010055 */
[-C--:B------:R-:W-:Y:S01]  /*26a0*/  FMUL.FTZ R144, R126, R143.reuse ;  /* 0x0000008f7e907220 */ /* 0x080fe20000410000 */
[C---:B------:R-:W-:Y:S01]  /*26b0*/  FFMA.FTZ R143, R127.reuse, R143, R142 ;  /* 0x0000008f7f8f7223 */ /* 0x040fe2000001008e */
[----:B------:R-:W-:Y:S01]  /*26c0*/  FFMA.FTZ R84, R138, R153, R84 ;  /* 0x000000998a547223 */ /* 0x000fe20000010054 */
[----:B------:R-:W-:Y:S01]  /*26d0*/  FMUL.FTZ R142, R132, R85 ;  /* 0x00000055848e7220 */ /* 0x000fe20000410000 */
[C---:B------:R-:W-:Y:S01]  /*26e0*/  SHF.L.U32 R146, R86.reuse, 0x10, RZ ;  /* 0x0000001056927819 */ /* 0x040fe200000006ff */
[--C-:B------:R-:W-:Y:S01]  /*26f0*/  FFMA.FTZ R145, R127, R141, -R144.reuse ;  /* 0x0000008d7f917223 */ /* 0x100fe20000010890 */
[----:B------:R-:W-:Y:S01]  /*2700*/  PRMT R144, R86, 0x7632, R144 ;  /* 0x0000763256907816 */ /* 0x000fe20000000090 */
[-C--:B------:R-:W-:Y:S01]  /*2710*/  FFMA.FTZ R141, R133, R84.reuse, -R142 ;  /* 0x00000054858d7223 */ /* 0x080fe2000001088e */
[----:B------:R-:W-:Y:S01]  /*2720*/  FMUL.FTZ R84, R132, R84 ;  /* 0x0000005484547220 */ /* 0x000fe20000410000 */
[----:B------:R-:W-:Y:S01]  /*2730*/  SHF.L.U32 R142, R61, 0x10, RZ ;  /* 0x000000103d8e7819 */ /* 0x000fe200000006ff */
[----:B------:R-:W-:Y:S01]  /*2740*/  FMUL.FTZ R159, R95, R146 ;  /* 0x000000925f9f7220 */ /* 0x000fe20000410000 */
[----:B------:R-:W-:Y:S01]  /*2750*/  SHF.L.U32 R144, R144, 0x10, RZ ;  /* 0x0000001090907819 */ /* 0x000fe200000006ff */
[----:B------:R-:W-:Y:S01]  /*2760*/  FFMA.FTZ R84, R133, R85, R84 ;  /* 0x0000005585547223 */ /* 0x000fe20000010054 */
[----:B------:R-:W-:Y:S01]  /*2770*/  FMUL.FTZ R86, R124, R145 ;  /* 0x000000917c567220 */ /* 0x000fe20000410000 */
[--C-:B------:R-:W-:Y:S01]  /*2780*/  FFMA.FTZ R85, R142, R159, R141.reuse ;  /* 0x0000009f8e557223 */ /* 0x100fe2000001008d */
[-C--:B------:R-:W-:Y:S01]  /*2790*/  FMUL.FTZ R148, R124, R143.reuse ;  /* 0x0000008f7c947220 */ /* 0x080fe20000410000 */
[----:B------:R-:W-:Y:S01]  /*27a0*/  PRMT R141, R87, 0x7632, R141 ;  /* 0x00007632578d7816 */ /* 0x000fe2000000008d */
[----:B------:R-:W-:Y:S01]  /*27b0*/  FMUL.FTZ R157, R95, R144 ;  /* 0x000000905f9d7220 */ /* 0x000fe20000410000 */
[C---:B------:R-:W-:Y:S01]  /*27c0*/  FFMA.FTZ R154, R125.reuse, R143, R86 ;  /* 0x0000008f7d9a7223 */ /* 0x040fe20000010056 */
[----:B------:R-:W-:Y:S01]  /*27d0*/  FFMA.FTZ R147, R125, R145, -R148 ;  /* 0x000000917d937223 */ /* 0x000fe20000010894 */
[----:B------:R-:W-:Y:S01]  /*27e0*/  PRMT R143, R61, 0x7632, R143 ;  /* 0x000076323d8f7816 */ /* 0x000fe2000000008f */
[----:B------:R-:W-:Y:S01]  /*27f0*/  FFMA.FTZ R84, R142, R157, R84 ;  /* 0x0000009d8e547223 */ /* 0x000fe20000010054 */
[----:B------:R-:W-:Y:S01]  /*2800*/  SHF.L.U32 R141, R141, 0x10, RZ ;  /* 0x000000108d8d7819 */ /* 0x000fe200000006ff */
[C---:B------:R-:W-:Y:S01]  /*2810*/  FMUL.FTZ R148, R130.reuse, R85 ;  /* 0x0000005582947220 */ /* 0x040fe20000410000 */
[----:B------:R-:W-:Y:S01]  /*2820*/  SHF.L.U32 R145, R87, 0x10, RZ ;  /* 0x0000001057917819 */ /* 0x000fe200000006ff */
[-C--:B------:R-:W-:Y:S01]  /*2830*/  FMUL.FTZ R86, R130, R84.reuse ;  /* 0x0000005482567220 */ /* 0x080fe20000410000 */
[----:B------:R-:W-:Y:S01]  /*2840*/  SHF.L.U32 R143, R143, 0x10, RZ ;  /* 0x000000108f8f7819 */ /* 0x000fe200000006ff */
[C---:B------:R-:W-:Y:S01]  /*2850*/  FFMA.FTZ R148, R131.reuse, R84, R148 ;  /* 0x0000005483947223 */ /* 0x040fe20000010094 */
[C---:B------:R-:W-:Y:S01]  /*2860*/  FMUL.FTZ R166, R88.reuse, R141 ;  /* 0x0000008d58a67220 */ /* 0x040fe20000410000 */
[----:B------:R-:W-:Y:S01]  /*2870*/  FFMA.FTZ R85, R131, R85, -R86 ;  /* 0x0000005583557223 */ /* 0x000fe20000010856 */
[----:B------:R-:W-:-:S02]  /*2880*/  FMUL.FTZ R164, R88, R145 ;  /* 0x0000009158a47220 */ /* 0x000fc40000410000 */
[C---:B------:R-:W-:Y:S01]  /*2890*/  FFMA.FTZ R148, R143.reuse, R166, R148 ;  /* 0x000000a68f947223 */ /* 0x040fe20000010094 */
[----:B------:R-:W-:Y:S01]  /*28a0*/  FMUL.FTZ R84, R122, R154 ;  /* 0x0000009a7a547220 */ /* 0x000fe20000410000 */
[C---:B0-----:R-:W-:Y:S01]  /*28b0*/  PRMT R149, R56.reuse, 0x7632, R149 ;  /* 0x0000763238957816 */ /* 0x041fe20000000095 */
        /* <DEDUP_REMOVED lines=9> */
[C---:B------:R-:W-:Y:S01]  /*2950*/  FMUL.FTZ R170, R94.reuse, R151 ;  /* 0x000000975eaa7220 */ /* 0x040fe20000410000 */
[----:B------:R-:W-:-:S02]  /*2960*/  FMUL.FTZ R168, R94, R149 ;  /* 0x000000955ea87220 */ /* 0x000fc40000410000 */
[----:B------:R-:W-:Y:S01]  /*2970*/  FFMA.FTZ R85, R127, R148, R84 ;  /* 0x000000947f557223 */ /* 0x000fe20000010054 */
[----:B------:R-:W-:-:S03]  /*2980*/  FFMA.FTZ R56, R147, R170, R56 ;  /* 0x000000aa93387223 */ /* 0x000fc60000010038 */
[----:B------:R-:W-:Y:S01]  /*2990*/  FFMA.FTZ R85, R147, R168, R85 ;  /* 0x000000a893557223 */ /* 0x000fe20000010055 */
[C---:B------:R-:W-:Y:S01]  /*29a0*/  FMUL.FTZ R84, R124.reuse, R56 ;  /* 0x000000387c547220 */ /* 0x040fe20000410000 */
[----:B------:R-:W-:Y:S01]  /*29b0*/  FFMA.FTZ R161, R123, R154, R86 ;  /* 0x0000009a7ba17223 */ /* 0x000fe20000010056 */
[C---:B------:R-:W-:Y:S01]  /*29c0*/  PRMT R156, R57.reuse, 0x7632, R156 ;  /* 0x00007632399c7816 */ /* 0x040fe2000000009c */
[-C--:B------:R-:W-:Y:S01]  /*29d0*/  FMUL.FTZ R154, R124, R85.reuse ;  /* 0x000000557c9a7220 */ /* 0x080fe20000410000 */
[----:B------:R-:W-:Y:S01]  /*29e0*/  SHF.L.U32 R158, R57, 0x10, RZ ;  /* 0x00000010399e7819 */ /* 0x000fe200000006ff */
[C---:B------:R-:W-:Y:S02]  /*29f0*/  FFMA.FTZ R57, R125.reuse, R85, R84 ;  /* 0x000000557d397223 */ /* 0x040fe40000010054 */
[----:B------:R-:W0:Y:S01]  /*2a00*/  LDS.128 R84, [R216+0x20] ;  /* 0x00002000d8547984 */ /* 0x000e220000000c00 */
[----:B------:R-:W-:Y:S02]  /*2a10*/  PRMT R148, R62, 0x7632, R148 ;  /* 0x000076323e947816 */ /* 0x000fe40000000094 */
[----:B------:R-:W-:Y:S01]  /*2a20*/  SHF.L.U32 R156, R156, 0x10, RZ ;  /* 0x000000109c9c7819 */ /* 0x000fe200000006ff */
[----:B------:R-:W-:Y:S01]  /*2a30*/  FFMA.FTZ R154, R125, R56, -R154 ;  /* 0x000000387d9a7223 */ /* 0x000fe2000001089a */
[----:B------:R-:W-:Y:S01]  /*2a40*/  SHF.L.U32 R148, R148, 0x10, RZ ;  /* 0x0000001094947819 */ /* 0x000fe200000006ff */
[----:B------:R-:W-:-:S02]  /*2a50*/  FMUL.FTZ R175, R53, R158 ;  /* 0x0000009e35af7220 */ /* 0x000fc40000410000 */
[----:B------:R-:W-:Y:S01]  /*2a60*/  FMUL.FTZ R177, R53, R156 ;  /* 0x0000009c35b17220 */ /* 0x000fe20000410000 */
[----:B------:R-:W-:Y:S01]  /*2a70*/  FMUL.FTZ R162, R120, R161 ;  /* 0x000000a178a27220 */ /* 0x000fe20000410000 */
[--C-:B------:R-:W-:Y:S01]  /*2a80*/  FFMA.FTZ R56, R148, R175, R154.reuse ;  /* 0x000000af94387223 */ /* 0x100fe2000001009a */
[----:B------:R-:W-:Y:S01]  /*2a90*/  PRMT R154, R58, 0x7632, R154 ;  /* 0x000076323a9a7816 */ /* 0x000fe2000000009a */
[----:B------:R-:W-:Y:S01]  /*2aa0*/  FFMA.FTZ R57, R148, R177, R57 ;  /* 0x000000b194397223 */ /* 0x000fe20000010039 */
[CC--:B------:R-:W-:Y:S01]  /*2ab0*/  FFMA.FTZ R163, R121.reuse, R160.reuse, -R162 ;  /* 0x000000a079a37223 */ /* 0x0c0fe200000108a2 */
[----:B------:R-:W-:Y:S01]  /*2ac0*/  FMUL.FTZ R162, R120, R160 ;  /* 0x000000a078a27220 */ /* 0x000fe20000410000 */
[----:B------:R-:W-:Y:S01]  /*2ad0*/  SHF.L.U32 R154, R154, 0x10, RZ ;  /* 0x000000109a9a7819 */ /* 0x000fe200000006ff */
[C---:B------:R-:W-:Y:S01]  /*2ae0*/  FMUL.FTZ R160, R122.reuse, R57 ;  /* 0x000000397aa07220 */ /* 0x040fe20000410000 */
[-C--:B------:R-:W-:Y:S01]  /*2af0*/  FMUL.FTZ R172, R122, R56.reuse ;  /* 0x000000387aac7220 */ /* 0x080fe20000410000 */
[----:B------:R-:W-:Y:S01]  /*2b00*/  FFMA.FTZ R161, R121, R161, R162 ;  /* 0x000000a179a17223 */ /* 0x000fe200000100a2 */
[----:B------:R-:W-:Y:S01]  /*2b10*/  SHF.L.U32 R162, R58, 0x10, RZ ;  /* 0x000000103aa27819 */ /* 0x000fe200000006ff */
[----:B------:R-:W-:Y:S01]  /*2b20*/  FFMA.FTZ R56, R123, R56, -R160 ;  /* 0x000000387b387223 */ /* 0x000fe200000108a0 */
[----:B------:R-:W-:Y:S01]  /*2b30*/  SHF.L.U32 R160, R63, 0x10, RZ ;  /* 0x000000103fa07819 */ /* 0x000fe200000006ff */
[----:B------:R-:W-:Y:S01]  /*2b40*/  FFMA.FTZ R57, R123, R57, R172 ;  /* 0x000000397b397223 */ /* 0x000fe200000100ac */
[C---:B------:R-:W-:Y:S01]  /*2b50*/  FMUL.FTZ R181, R93.reuse, R154 ;  /* 0x0000009a5db57220 */ /* 0x040fe20000410000 */
[----:B------:R-:W-:Y:S01]  /*2b60*/  FMUL.FTZ R58, R116, R161 ;  /* 0x000000a1743a7220 */ /* 0x000fe20000410000 */
[----:B------:R-:W-:-:S02]  /*2b70*/  FMUL.FTZ R179, R93, R162 ;  /* 0x000000a25db37220 */ /* 0x000fc40000410000 */
[----:B------:R-:W-:Y:S01]  /*2b80*/  FFMA.FTZ R57, R160, R181, R57 ;  /* 0x000000b5a0397223 */ /* 0x000fe20000010039 */
[-C--:B------:R-:W-:Y:S01]  /*2b90*/  FMUL.FTZ R172, R116, R163.reuse ;  /* 0x000000a374ac7220 */ /* 0x080fe20000410000 */
[----:B------:R-:W-:Y:S01]  /*2ba0*/  FFMA.FTZ R176, R117, R163, -R58 ;  /* 0x000000a375b07223 */ /* 0x000fe2000001083a */
[C---:B------:R-:W-:Y:S01]  /*2bb0*/  PRMT R165, R59.reuse, 0x7632, R165 ;  /* 0x000076323ba57816 */ /* 0x040fe200000000a5 */
[----:B------:R-:W-:Y:S01]  /*2bc0*/  FFMA.FTZ R56, R160, R179, R56 ;  /* 0x000000b3a0387223 */ /* 0x000fe20000010038 */
[C---:B------:R-:W-:Y:S01]  /*2bd0*/  FMUL.FTZ R58, R120.reuse, R57 ;  /* 0x00000039783a7220 */ /* 0x040fe20000410000 */
[----:B------:R-:W-:Y:S01]  /*2be0*/  SHF.L.U32 R167, R59, 0x10, RZ ;  /* 0x000000103ba77819 */ /* 0x000fe200000006ff */
[----:B------:R-:W-:Y:S01]  /*2bf0*/  FFMA.FTZ R178, R117, R161, R172 ;  /* 0x000000a175b27223 */ /* 0x000fe200000100ac */
[----:B------:R-:W-:Y:S01]  /*2c00*/  PRMT R163, R63, 0x7632, R163 ;  /* 0x000076323fa37816 */ /* 0x000fe200000000a3 */
[-C--:B------:R-:W-:Y:S01]  /*2c10*/  FMUL.FTZ R172, R120, R56.reuse ;  /* 0x0000003878ac7220 */ /* 0x080fe20000410000 */
[----:B------:R-:W-:Y:S01]  /*2c20*/  SHF.L.U32 R165, R165, 0x10, RZ ;  /* 0x00000010a5a57819 */ /* 0x000fe200000006ff */
[----:B------:R-:W-:Y:S01]  /*2c30*/  FFMA.FTZ R58, R121, R56, -R58 ;  /* 0x00000038793a7223 */ /* 0x000fe2000001083a */
[----:B------:R-:W-:Y:S01]  /*2c40*/  FMUL.FTZ R56, R50, UR56 ;  /* 0x0000003832387c20 */ /* 0x000fe20008410000 */
[----:B------:R-:W-:Y:S01]  /*2c50*/  SHF.L.U32 R163, R163, 0x10, RZ ;  /* 0x00000010a3a37819 */ /* 0x000fe200000006ff */
[C---:B------:R-:W-:Y:S01]  /*2c60*/  FMUL.FTZ R188, R54.reuse, R167 ;  /* 0x000000a736bc7220 */ /* 0x040fe20000410000 */
[----:B------:R-:W-:Y:S01]  /*2c70*/  FFMA.FTZ R57, R121, R57, R172 ;  /* 0x0000003979397223 */ /* 0x000fe200000100ac */
[----:B------:R-:W-:Y:S01]  /*2c80*/  FMUL.FTZ R186, R54, R165 ;  /* 0x000000a536ba7220 */ /* 0x000fe20000410000 */
[----:B------:R-:W-:Y:S01]  /*2c90*/  FMUL.RZ R185, R56, 0.15915493667125701904 ;  /* 0x3e22f98338b97820 */ /* 0x000fe2000040c000 */
[----:B0-----:R-:W-:Y:S01]  /*2ca0*/  PRMT R56, R84, 0x7632, R56 ;  /* 0x0000763254387816 */ /* 0x001fe20000000038 */
[C---:B------:R-:W-:Y:S01]  /*2cb0*/  FFMA.FTZ R58, R163.reuse, R188, R58 ;  /* 0x000000bca33a7223 */ /* 0x040fe2000001003a */
[----:B------:R-:W-:Y:S01]  /*2cc0*/  FFMA.FTZ R59, R163, R186, R57 ;  /* 0x000000baa33b7223 */ /* 0x000fe20000010039 */
[----:B------:R-:W-:Y:S01]  /*2cd0*/  FMUL.FTZ R57, R50, R169 ;  /* 0x000000a932397220 */ /* 0x000fe20000410000 */
[----:B------:R-:W-:Y:S01]  /*2ce0*/  SHF.L.U32 R169, R56, 0x10, RZ ;  /* 0x0000001038a97819 */ /* 0x000fe200000006ff */
[----:B------:R-:W-:Y:S01]  /*2cf0*/  FMUL.FTZ R172, R116, R58 ;  /* 0x0000003a74ac7220 */ /* 0x000fe20000410000 */
        /* <DEDUP_REMOVED lines=9> */
[----:B------:R-:W-:Y:S01]  /*2d90*/  MUFU.COS R174, R185 ;  /* 0x000000b900ae7308 */ /* 0x000fe20000000000 */
[-C--:B------:R-:W-:Y:S01]  /*2da0*/  FFMA.FTZ R182, R115, R176.reuse, -R84 ;  /* 0x000000b073b67223 */ /* 0x080fe20000010854 */
[C---:B------:R-:W-:Y:S01]  /*2db0*/  FMUL.FTZ R176, R114.reuse, R176 ;  /* 0x000000b072b07220 */ /* 0x040fe20000410000 */
[----:B------:R-:W-:Y:S01]  /*2dc0*/  FFMA.FTZ R59, R161, R192, R59 ;  /* 0x000000c0a13b7223 */ /* 0x000fe2000001003b */
[----:B------:R-:W-:-:S04]  /*2dd0*/  FMUL.FTZ R56, R114, R172 ;  /* 0x000000ac72387220 */ /* 0x000fc80000410000 */
[----:B------:R0:W1:Y:S01]  /*2de0*/  MUFU.EX2 R173, R57 ;  /* 0x0000003900ad7308 */ /* 0x0000620000000800 */
[----:B------:R-:W-:Y:S01]  /*2df0*/  FFMA.FTZ R183, R115, R178, R176 ;  /* 0x000000b273b77223 */ /* 0x000fe200000100b0 */
[----:B------:R-:W-:Y:S01]  /*2e00*/  PRMT R178, R85, 0x7632, R178 ;  /* 0x0000763255b27816 */ /* 0x000fe200000000b2 */
[----:B------:R-:W-:-:S05]  /*2e10*/  FFMA.FTZ R184, R115, R59, -R56 ;  /* 0x0000003b73b87223 */ /* 0x000fca0000010838 */
[----:B------:R-:W2:Y:S01]  /*2e20*/  MUFU.SIN R84, R185 ;  /* 0x000000b900547308 */ /* 0x000ea20000000400 */
[----:B------:R-:W-:Y:S02]  /*2e30*/  FMUL.FTZ R176, R114, R59 ;  /* 0x0000003b72b07220 */ /* 0x000fe40000410000 */
[----:B0-----:R-:W0:Y:S01]  /*2e40*/  LDS.128 R56, [R216+0x30] ;  /* 0x00003000d8387984 */ /* 0x001e220000000c00 */
[----:B------:R-:W-:Y:S02]  /*2e50*/  PRMT R187, R64, 0x7632, R187 ;  /* 0x0000763240bb7816 */ /* 0x000fe400000000bb */
[----:B------:R-:W-:Y:S02]  /*2e60*/  SHF.L.U32 R178, R178, 0x10, RZ ;  /* 0x00000010b2b27819 */ /* 0x000fe400000006ff */
[----:B------:R-:W-:Y:S01]  /*2e70*/  SHF.L.U32 R180, R85, 0x10, RZ ;  /* 0x0000001055b47819 */ /* 0x000fe200000006ff */
[----:B------:R-:W-:Y:S01]  /*2e80*/  FFMA.FTZ R85, R115, R172, R176 ;  /* 0x000000ac73557223 */ /* 0x000fe200000100b0 */
[----:B------:R-:W-:Y:S01]  /*2e90*/  SHF.L.U32 R176, R187, 0x10, RZ ;  /* 0x00000010bbb07819 */ /* 0x000fe200000006ff */
[----:B------:R-:W-:Y:S01]  /*2ea0*/  FMUL.FTZ R172, R112, R183 ;  /* 0x000000b770ac7220 */ /* 0x000fe20000410000 */
[C---:B------:R-:W-:Y:S01]  /*2eb0*/  FMUL.FTZ R195, R51.reuse, R178 ;  /* 0x000000b233c37220 */ /* 0x040fe20000410000 */
[----:B------:R-:W-:Y:S01]  /*2ec0*/  FMUL.FTZ R197, R51, R180 ;  /* 0x000000b433c57220 */ /* 0x000fe20000410000 */
[----:B-1----:R-:W-:-:S02]  /*2ed0*/  FMUL.FTZ R174, R173, R174 ;  /* 0x000000aeadae7220 */ /* 0x002fc40000410000 */
[----:B------:R-:W-:Y:S01]  /*2ee0*/  FFMA.FTZ R85, R176, R195, R85 ;  /* 0x000000c3b0557223 */ /* 0x000fe20000010055 */
[----:B--2---:R-:W-:Y:S01]  /*2ef0*/  FMUL.FTZ R173, R173, R84 ;  /* 0x00000054adad7220 */ /* 0x004fe20000410000 */
[CCC-:B------:R-:W-:Y:S01]  /*2f00*/  FFMA.FTZ R84, R113.reuse, R182.reuse, -R172.reuse ;  /* 0x000000b671547223 */ /* 0x1c0fe200000108ac */
[----:B------:R-:W-:Y:S01]  /*2f10*/  PRMT R172, R86, 0x7632, R172 ;  /* 0x0000763256ac7816 */ /* 0x000fe200000000ac */
[----:B------:R-:W-:Y:S01]  /*2f20*/  FFMA.FTZ R184, R176, R197, R184 ;  /* 0x000000c5b0b87223 */ /* 0x000fe200000100b8 */
[C---:B------:R-:W-:Y:S01]  /*2f30*/  FMUL.FTZ R182, R112.reuse, R182 ;  /* 0x000000b670b67220 */ /* 0x040fe20000410000 */
[----:B------:R-:W-:Y:S01]  /*2f40*/  FMUL.FTZ R185, R112, R85 ;  /* 0x0000005570b97220 */ /* 0x000fe20000410000 */
[----:B------:R-:W-:Y:S01]  /*2f50*/  SHF.L.U32 R172, R172, 0x10, RZ ;  /* 0x00000010acac7819 */ /* 0x000fe200000006ff */
[-C--:B------:R-:W-:Y:S01]  /*2f60*/  FMUL.FTZ R196, R112, R184.reuse ;  /* 0x000000b870c47220 */ /* 0x080fe20000410000 */
[C---:B------:R-:W-:Y:S01]  /*2f70*/  FFMA.FTZ R183, R113.reuse, R183, R182 ;  /* 0x000000b771b77223 */ /* 0x040fe200000100b6 */
[C---:B------:R-:W-:Y:S01]  /*2f80*/  FFMA.FTZ R190, R113.reuse, R184, -R185 ;  /* 0x000000b871be7223 */ /* 0x040fe200000108b9 */
[----:B------:R-:W-:Y:S01]  /*2f90*/  SHF.L.U32 R184, R86, 0x10, RZ ;  /* 0x0000001056b87819 */ /* 0x000fe200000006ff */
[----:B------:R-:W-:Y:S01]  /*2fa0*/  FFMA.FTZ R85, R113, R85, R196 ;  /* 0x0000005571557223 */ /* 0x000fe200000100c4 */
[----:B------:R-:W-:Y:S01]  /*2fb0*/  SHF.L.U32 R182, R65, 0x10, RZ ;  /* 0x0000001041b67819 */ /* 0x000fe200000006ff */
[C---:B------:R-:W-:Y:S01]  /*2fc0*/  FMUL.FTZ R201, R91.reuse, R172 ;  /* 0x000000ac5bc97220 */ /* 0x040fe20000410000 */
[C---:B------:R-:W-:Y:S01]  /*2fd0*/  FMUL.FTZ R86, R110.reuse, R183 ;  /* 0x000000b76e567220 */ /* 0x040fe20000410000 */
[----:B------:R-:W-:Y:S01]  /*2fe0*/  FMUL.FTZ R196, R110, R84 ;  /* 0x000000546ec47220 */ /* 0x000fe20000410000 */
[----:B------:R-:W-:Y:S01]  /*2ff0*/  FMUL.FTZ R199, R91, R184 ;  /* 0x000000b85bc77220 */ /* 0x000fe20000410000 */
[C---:B------:R-:W-:Y:S01]  /*3000*/  FFMA.FTZ R85, R182.reuse, R201, R85 ;  /* 0x000000c9b6557223 */ /* 0x040fe20000010055 */
[C---:B------:R-:W-:Y:S01]  /*3010*/  FFMA.FTZ R86, R111.reuse, R84, -R86 ;  /* 0x000000546f567223 */ /* 0x040fe20000010856 */
[----:B------:R-:W-:Y:S01]  /*3020*/  FFMA.FTZ R196, R111, R183, R196 ;  /* 0x000000b76fc47223 */ /* 0x000fe200000100c4 */
[----:B------:R-:W-:Y:S01]  /*3030*/  FFMA.FTZ R190, R182, R199, R190 ;  /* 0x000000c7b6be7223 */ /* 0x000fe200000100be */
[----:B------:R-:W-:Y:S01]  /*3040*/  FMUL.FTZ R84, R110, R85 ;  /* 0x000000556e547220 */ /* 0x000fe20000410000 */
[----:B------:R-:W-:-:S02]  /*3050*/  PRMT R185, R87, 0x7632, R185 ;  /* 0x0000763257b97816 */ /* 0x000fc400000000b9 */
[----:B------:R-:W-:Y:S02]  /*3060*/  SHF.L.U32 R187, R87, 0x10, RZ ;  /* 0x0000001057bb7819 */ /* 0x000fe400000006ff */
[----:B------:R-:W-:Y:S01]  /*3070*/  PRMT R183, R65, 0x7632, R183 ;  /* 0x0000763241b77816 */ /* 0x000fe200000000b7 */
[-C--:B------:R-:W-:Y:S01]  /*3080*/  FFMA.FTZ R84, R111, R190.reuse, -R84 ;  /* 0x000000be6f547223 */ /* 0x080fe20000010854 */
[----:B------:R-:W-:Y:S01]  /*3090*/  SHF.L.U32 R185, R185, 0x10, RZ ;  /* 0x00000010b9b97819 */ /* 0x000fe200000006ff */
[----:B------:R-:W-:Y:S01]  /*30a0*/  FMUL.FTZ R190, R110, R190 ;  /* 0x000000be6ebe7220 */ /* 0x000fe20000410000 */
[----:B------:R-:W-:Y:S01]  /*30b0*/  SHF.L.U32 R183, R183, 0x10, RZ ;  /* 0x00000010b7b77819 */ /* 0x000fe200000006ff */
[----:B------:R-:W-:Y:S01]  /*30c0*/  FMUL.FTZ R208, R52, R187 ;  /* 0x000000bb34d07220 */ /* 0x000fe20000410000 */
[----:B0-----:R-:W-:Y:S01]  /*30d0*/  PRMT R191, R56, 0x7632, R191 ;  /* 0x0000763238bf7816 */ /* 0x001fe200000000bf */
[----:B------:R-:W-:Y:S01]  /*30e0*/  FFMA.FTZ R85, R111, R85, R190 ;  /* 0x000000556f557223 */ /* 0x000fe200000100be */
[----:B------:R-:W-:Y:S01]  /*30f0*/  FMUL.FTZ R206, R52, R185 ;  /* 0x000000b934ce7220 */ /* 0x000fe20000410000 */
[C---:B------:R-:W-:Y:S01]  /*3100*/  FFMA.FTZ R84, R183.reuse, R208, R84 ;  /* 0x000000d0b7547223 */ /* 0x040fe20000010054 */
[----:B------:R-:W-:Y:S01]  /*3110*/  SHF.L.U32 R193, R56, 0x10, RZ ;  /* 0x0000001038c17819 */ /* 0x000fe200000006ff */
[C---:B------:R-:W-:Y:S01]  /*3120*/  FMUL.FTZ R56, R108.reuse, R196 ;  /* 0x000000c46c387220 */ /* 0x040fe20000410000 */
[----:B------:R-:W-:Y:S01]  /*3130*/  FFMA.FTZ R85, R183, R206, R85 ;  /* 0x000000ceb7557223 */ /* 0x000fe20000010055 */
[C---:B------:R-:W-:Y:S01]  /*3140*/  FMUL.FTZ R190, R108.reuse, R84 ;  /* 0x000000546cbe7220 */ /* 0x040fe20000410000 */
[----:B------:R-:W-:Y:S01]  /*3150*/  SHF.L.U32 R191, R191, 0x10, RZ ;  /* 0x00000010bfbf7819 */ /* 0x000fe200000006ff */
[CC--:B------:R-:W-:Y:S01]  /*3160*/  FFMA.FTZ R56, R109.reuse, R86.reuse, -R56 ;  /* 0x000000566d387223 */ /* 0x0c0fe20000010838 */
[C---:B------:R-:W-:Y:S01]  /*3170*/  FMUL.FTZ R86, R108.reuse, R86 ;  /* 0x000000566c567220 */ /* 0x040fe20000410000 */
[CC--:B------:R-:W-:Y:S01]  /*3180*/  FFMA.FTZ R190, R109.reuse, R85.reuse, R190 ;  /* 0x000000556dbe7223 */ /* 0x0c0fe200000100be */
[----:B------:R-:W-:Y:S01]  /*3190*/  FMUL.FTZ R85, R108, R85 ;  /* 0x000000556c557220 */ /* 0x000fe20000410000 */
[----:B------:R-:W-:Y:S01]  /*31a0*/  SHF.L.U32 R189, R66, 0x10, RZ ;  /* 0x0000001042bd7819 */ /* 0x000fe200000006ff */
[C---:B------:R-:W-:Y:S01]  /*31b0*/  FMUL.FTZ R212, R90.reuse, R191 ;  /* 0x000000bf5ad47220 */ /* 0x040fe20000410000 */
[C---:B------:R-:W-:Y:S01]  /*31c0*/  FFMA.FTZ R86, R109.reuse, R196, R86 ;  /* 0x000000c46d567223 */ /* 0x040fe20000010056 */
[----:B------:R-:W-:Y:S01]  /*31d0*/  FFMA.FTZ R85, R109, R84, -R85 ;  /* 0x000000546d557223 */ /* 0x000fe20000010855 */
[----:B------:R-:W-:Y:S01]  /*31e0*/  FMUL.FTZ R210, R90, R193 ;  /* 0x000000c15ad27220 */ /* 0x000fe20000410000 */
[C---:B------:R-:W-:Y:S01]  /*31f0*/  FFMA.FTZ R84, R189.reuse, R212, R190 ;  /* 0x000000d4bd547223 */ /* 0x040fe200000100be */
[C---:B------:R-:W-:Y:S01]  /*3200*/  FMUL.FTZ R190, R106.reuse, R86 ;  /* 0x000000566abe7220 */ /* 0x040fe20000410000 */
[----:B------:R-:W-:Y:S01]  /*3210*/  FMUL.FTZ R87, R106, R56 ;  /* 0x000000386a577220 */ /* 0x000fe20000410000 */
[----:B------:R-:W-:-:S02]  /*3220*/  FFMA.FTZ R85, R189, R210, R85 ;  /* 0x000000d2bd557223 */ /* 0x000fc40000010055 */
[--C-:B------:R-:W-:Y:S01]  /*3230*/  FFMA.FTZ R56, R107, R56, -R190.reuse ;  /* 0x000000386b387223 */ /* 0x100fe200000108be */
[----:B------:R-:W-:Y:S01]  /*3240*/  PRMT R190, R57, 0x7632, R190 ;  /* 0x0000763239be7816 */ /* 0x000fe200000000be */
[----:B------:R-:W-:Y:S01]  /*3250*/  FFMA.FTZ R87, R107, R86, R87 ;  /* 0x000000566b577223 */ /* 0x000fe20000010057 */
[----:B------:R-:W-:Y:S01]  /*3260*/  FMUL.FTZ R86, R106, R85 ;  /* 0x000000556a567220 */ /* 0x000fe20000410000 */
[----:B------:R-:W-:Y:S01]  /*3270*/  PRMT R198, R66, 0x7632, R198 ;  /* 0x0000763242c67816 */ /* 0x000fe200000000c6 */
[-C--:B------:R-:W-:Y:S01]  /*3280*/  FMUL.FTZ R196, R106, R84.reuse ;  /* 0x000000546ac47220 */ /* 0x080fe20000410000 */
[----:B------:R-:W-:Y:S02]  /*3290*/  SHF.L.U32 R190, R190, 0x10, RZ ;  /* 0x00000010bebe7819 */ /* 0x000fe400000006ff */
[----:B------:R-:W-:Y:S01]  /*32a0*/  SHF.L.U32 R200, R57, 0x10, RZ ;  /* 0x0000001039c87819 */ /* 0x000fe200000006ff */
[C---:B------:R-:W-:Y:S01]  /*32b0*/  FFMA.FTZ R57, R107.reuse, R84, R86 ;  /* 0x000000546b397223 */ /* 0x040fe20000010056 */
[----:B------:R-:W-:Y:S01]  /*32c0*/  FMUL.FTZ R84, R104, R87 ;  /* 0x0000005768547220 */ /* 0x000fe20000410000 */
[----:B------:R-:W-:Y:S01]  /*32d0*/  SHF.L.U32 R198, R198, 0x10, RZ ;  /* 0x00000010c6c67819 */ /* 0x000fe200000006ff */
[----:B------:R-:W-:Y:S01]  /*32e0*/  FFMA.FTZ R196, R107, R85, -R196 ;  /* 0x000000556bc47223 */ /* 0x000fe200000108c4 */
[C---:B------:R-:W-:Y:S01]  /*32f0*/  FMUL.FTZ R207, R49.reuse, R190 ;  /* 0x000000be31cf7220 */ /* 0x040fe20000410000 */
[----:B------:R-:W-:Y:S01]  /*3300*/  FMUL.FTZ R205, R49, R200 ;  /* 0x000000c831cd7220 */ /* 0x000fe20000410000 */
[-C--:B------:R-:W-:Y:S01]  /*3310*/  FFMA.FTZ R84, R105, R56.reuse, -R84 ;  /* 0x0000003869547223 */ /* 0x080fe20000010854 */
[----:B------:R-:W-:Y:S01]  /*3320*/  FMUL.FTZ R86, R104, R56 ;  /* 0x0000003868567220 */ /* 0x000fe20000410000 */
[C---:B------:R-:W-:Y:S01]  /*3330*/  FFMA.FTZ R57, R198.reuse, R207, R57 ;  /* 0x000000cfc6397223 */ /* 0x040fe20000010039 */
[--C-:B------:R-:W-:Y:S01]  /*3340*/  FFMA.FTZ R56, R198, R205, R196.reuse ;  /* 0x000000cdc6387223 */ /* 0x100fe200000100c4 */
[----:B------:R-:W-:-:S02]  /*3350*/  PRMT R196, R58, 0x7632, R196 ;  /* 0x000076323ac47816 */ /* 0x000fc400000000c4 */
[-C--:B------:R-:W-:Y:S01]  /*3360*/  FMUL.FTZ R202, R104, R57.reuse ;  /* 0x0000003968ca7220 */ /* 0x080fe20000410000 */
[----:B------:R-:W-:Y:S01]  /*3370*/  SHF.L.U32 R204, R58, 0x10, RZ ;  /* 0x000000103acc7819 */ /* 0x000fe200000006ff */
[-C--:B------:R-:W-:Y:S01]  /*3380*/  FMUL.FTZ R218, R104, R56.reuse ;  /* 0x0000003868da7220 */ /* 0x080fe20000410000 */
[----:B------:R-:W-:Y:S01]  /*3390*/  SHF.L.U32 R196, R196, 0x10, RZ ;  /* 0x00000010c4c47819 */ /* 0x000fe200000006ff */
[----:B------:R-:W-:Y:S01]  /*33a0*/  FFMA.FTZ R56, R105, R56, -R202 ;  /* 0x0000003869387223 */ /* 0x000fe200000108ca */
[----:B------:R-:W-:Y:S01]  /*33b0*/  SHF.L.U32 R202, R67, 0x10, RZ ;  /* 0x0000001043ca7819 */ /* 0x000fe200000006ff */
[----:B------:R-:W-:Y:S01]  /*33c0*/  FFMA.FTZ R57, R105, R57, R218 ;  /* 0x0000003969397223 */ /* 0x000fe200000100da */
[C---:B------:R-:W-:Y:S01]  /*33d0*/  FMUL.FTZ R209, R89.reuse, R204 ;  /* 0x000000cc59d17220 */ /* 0x040fe20000410000 */
[----:B------:R-:W-:Y:S01]  /*33e0*/  FMUL.FTZ R211, R89, R196 ;  /* 0x000000c459d37220 */ /* 0x000fe20000410000 */
[----:B------:R-:W-:Y:S01]  /*33f0*/  FFMA.FTZ R86, R105, R87, R86 ;  /* 0x0000005769567223 */ /* 0x000fe20000010056 */
[----:B------:R-:W-:Y:S01]  /*3400*/  FMUL.FTZ R85, R173, R84 ;  /* 0x00000054ad557220 */ /* 0x000fe20000410000 */
[C---:B------:R-:W-:Y:S01]  /*3410*/  FFMA.FTZ R56, R202.reuse, R209, R56 ;  /* 0x000000d1ca387223 */ /* 0x040fe20000010038 */
[----:B------:R-:W-:-:S02]  /*3420*/  FFMA.FTZ R57, R202, R211, R57 ;  /* 0x000000d3ca397223 */ /* 0x000fc40000010039 */
[----:B------:R-:W-:Y:S01]  /*3430*/  FFMA.FTZ R218, R174, R86, R85 ;  /* 0x00000056aeda7223 */ /* 0x000fe20000010055 */
[C---:B------:R-:W-:Y:S01]  /*3440*/  FMUL.FTZ R58, R173.reuse, R56 ;  /* 0x00000038ad3a7220 */ /* 0x040fe20000410000 */
[CC--:B------:R-:W-:Y:S01]  /*3450*/  FMUL.FTZ R85, R173.reuse, R57.reuse ;  /* 0x00000039ad557220 */ /* 0x0c0fe20000410000 */
[----:B------:R-:W-:Y:S01]  /*3460*/  FMUL.FTZ R213, R173, R86 ;  /* 0x00000056add57220 */ /* 0x000fe20000410000 */
[----:B------:R-:W-:Y:S01]  /*3470*/  LEA R214, R214, UR19, 0x3 ;  /* 0x00000013d6d67c11 */ /* 0x000fe2000f8e18ff */
[----:B---3--:R-:W-:Y:S01]  /*3480*/  STS.128 [R97+0x840], R76 ;  /* 0x0008404c61007388 */ /* 0x008fe20000000c00 */
[C---:B------:R-:W-:Y:S01]  /*3490*/  PRMT R217, R59.reuse, 0x7632, R217 ;  /* 0x000076323bd97816 */ /* 0x040fe200000000d9 */
[C---:B------:R-:W-:Y:S01]  /*34a0*/  FFMA.FTZ R213, R174.reuse, R84, -R213 ;  /* 0x00000054aed57223 */ /* 0x040fe200000108d5 */
[----:B------:R-:W-:Y:S01]  /*34b0*/  SHF.L.U32 R203, R59, 0x10, RZ ;  /* 0x000000103bcb7819 */ /* 0x000fe200000006ff */
[----:B----4-:R-:W-:Y:S01]  /*34c0*/  STS.128 [R97+0xa40], R80 ;  /* 0x000a405061007388 */ /* 0x010fe20000000c00 */
[C---:B------:R-:W-:Y:S01]  /*34d0*/  FFMA.FTZ R220, R174.reuse, R56, -R85 ;  /* 0x00000038aedc7223 */ /* 0x040fe20000010855 */
[----:B------:R-:W-:-:S02]  /*34e0*/  FFMA.FTZ R219, R174, R57, R58 ;  /* 0x00000039aedb7223 */ /* 0x000fc4000001003a */
[----:B------:R0:W-:Y:S04]  /*34f0*/  STS.128 [R97+0xc40], R68 ;  /* 0x000c404461007388 */ /* 0x0001e80000000c00 */
[----:B------:R1:W-:Y:S01]  /*3500*/  STS.128 [R97+0xe40], R72 ;  /* 0x000e404861007388 */ /* 0x0003e20000000c00 */
[----:B------:R-:W-:-:S03]  /*3510*/  NOP ;  /* 0x0000000000007918 */ /* 0x000fc60000000000 */
[----:B------:R2:W3:Y:S04]  /*3520*/  LDS.128 R56, [R216+0x840] ;  /* 0x00084000d8387984 */ /* 0x0004e80000000c00 */
[----:B------:R2:W4:Y:S04]  /*3530*/  LDS.128 R84, [R216+0x850] ;  /* 0x00085000d8547984 */ /* 0x0005280000000c00 */
[----:B------:R2:W2:Y:S04]  /*3540*/  LDS.128 R76, [R216+0x860] ;  /* 0x00086000d84c7984 */ /* 0x0004a80000000c00 */
[----:B------:R0:W2:Y:S04]  /*3550*/  LDS.128 R80, [R216+0x870] ;  /* 0x00087000d8507984 */ /* 0x0000a80000000c00 */
[----:B------:R0:W-:Y:S01]  /*3560*/  STS.64 [R214+0x35d0], R128 ;  /* 0x0035d080d6007388 */ /* 0x0001e20000000a00 */
[----:B------:R-:W-:Y:S01]  /*3570*/  BAR.SYNC.DEFER_BLOCKING 0x0 ;  /* 0x0000000000007b1d */ /* 0x000fe20000010000 */
[----:B------:R-:W-:-:S13]  /*3580*/  ISETP.NE.AND P2, PT, R102, 0x1f, PT ;  /* 0x0000001f6600780c */ /* 0x000fda0003f45270 */
[----:B0-----:R-:W-:-:S06]  /*3590*/  @P2 LEA R68, R102, UR19, 0x3 ;  /* 0x0000001366442c11 */ /* 0x001fcc000f8e18ff */
[----:B------:R-:W0:Y:S01]  /*35a0*/  @P2 LDS.64 R68, [R68+0x45d8] ;  /* 0x0045d80044442984 */ /* 0x000e220000000a00 */
[----:B------:R-:W-:Y:S01]  /*35b0*/  SHF.L.U32 R217, R217, 0x10, RZ ;  /* 0x00000010d9d97819 */ /* 0x000fe200000006ff */
[----:B------:R-:W-:Y:S01]  /*35c0*/  BSSY B0, `(.L_x_15069) ;  /* 0x0000010000007945 */ /* 0x000fe20003800000 */
[----:B------:R-:W-:Y:S01]  /*35d0*/  PRMT R215, R67, 0x7632, R215 ;  /* 0x0000763243d77816 */ /* 0x000fe200000000d7 */
[C---:B-1----:R-:W-:Y:S02]  /*35e0*/  FMUL.FTZ R75, R50.reuse, R203 ;  /* 0x000000cb324b7220 */ /* 0x042fe40000410000 */
[----:B------:R-:W-:Y:S01]  /*35f0*/  FMUL.FTZ R74, R50, R217 ;  /* 0x000000d9324a7220 */ /* 0x000fe20000410000 */
[----:B------:R-:W-:Y:S01]  /*3600*/  SHF.L.U32 R215, R215, 0x10, RZ ;  /* 0x00000010d7d77819 */ /* 0x000fe200000006ff */
[----:B---34-:R-:W-:Y:S06]  /*3610*/  @P2 BRA `(.L_x_15070) ;  /* 0x0000000000282947 */ /* 0x018fec0003800000 */
        /* <DEDUP_REMOVED lines=10> */
.L_x_15070:
[----:B------:R-:W-:Y:S05]  /*36c0*/  BSYNC B0 ;  /* 0x0000000000007941 */ /* 0x000fea0003800000 */
.L_x_15069:
[----:B------:R-:W3:Y:S01]  /*36d0*/  SHFL.UP PT, R72, R213, 0x1, RZ ;  /* 0x04200000d5487989 */ /* 0x000ee200000e00ff */
[C---:B------:R-:W-:Y:S01]  /*36e0*/  FFMA.FTZ R223, R215.reuse, R75, R220 ;  /* 0x0000004bd7df7223 */ /* 0x040fe200000100dc */
[----:B------:R-:W-:Y:S01]  /*36f0*/  FFMA.FTZ R222, R215, R74, R219 ;  /* 0x0000004ad7de7223 */ /* 0x000fe200000100db */
[----:B------:R-:W-:Y:S01]  /*3700*/  LOP3.LUT R220, R102, 0x1f, RZ, 0xc0, !PT ;  /* 0x0000001f66dc7812 */ /* 0x000fe200078ec0ff */
[----:B------:R-:W4:Y:S01]  /*3710*/  SHFL.UP PT, R70, R218, 0x1, RZ ;  /* 0x04200000da467989 */ /* 0x000f2200000e00ff */
[----:B--2---:R-:W-:Y:S01]  /*3720*/  MOV R216, UR13 ;  /* 0x0000000d00d87c02 */ /* 0x004fe20008000f00 */
[----:B------:R-:W-:Y:S01]  /*3730*/  HFMA2.MMA R234, -RZ, RZ, 0, 9.5367431640625e-07 ;  /* 0x00000010ffea7435 */ /* 0x000fe200000001ff */
[----:B------:R-:W-:Y:S01]  /*3740*/  ISETP.NE.AND P0, PT, R220, RZ, PT ;  /* 0x000000ffdc00720c */ /* 0x000fe20003f05270 */
[----:B------:R-:W2:Y:S01]  /*3750*/  SHFL.UP PT, R73, R223, 0x1, RZ ;  /* 0x04200000df497989 */ /* 0x000ea200000e00ff */
[----:B------:R-:W-:Y:S02]  /*3760*/  ISETP.GE.AND P4, PT, R100, 0x1, PT ;  /* 0x000000016400780c */ /* 0x000fe40003f86270 */
[----:B------:R-:W-:Y:S01]  /*3770*/  ISETP.LT.OR P3, PT, R216, 0x2, P0 ;  /* 0x00000002d800780c */ /* 0x000fe20000761670 */
[----:B------:R-:W5:Y:S01]  /*3780*/  SHFL.UP PT, R71, R222, 0x1, RZ ;  /* 0x04200000de477989 */ /* 0x000f6200000e00ff */
[----:B---3--:R-:W-:-:S11]  /*3790*/  FMUL.FTZ R214, R218, R72 ;  /* 0x00000048dad67220 */ /* 0x008fd60000410000 */
[----:B------:R-:W3:Y:S01]  /*37a0*/  @!P3 LDC R229, c[0x0][0x21c] ;  /* 0x00008700ffe5bb82 */ /* 0x000ee20000000800 */
[-C--:B----4-:R-:W-:Y:S01]  /*37b0*/  FFMA.FTZ R221, R213, R70.reuse, R214 ;  /* 0x00000046d5dd7223 */ /* 0x090fe200000100d6 */
[C---:B------:R-:W-:Y:S01]  /*37c0*/  FMUL.FTZ R219, R218.reuse, R70 ;  /* 0x00000046dadb7220 */ /* 0x040fe20000410000 */
[----:B--2---:R-:W-:-:S03]  /*37d0*/  FMUL.FTZ R216, R218, R73 ;  /* 0x00000049dad87220 */ /* 0x004fc60000410000 */
[C---:B------:R-:W-:Y:S01]  /*37e0*/  FSEL R70, R218.reuse, R221, !P4 ;  /* 0x000000ddda467208 */ /* 0x040fe20006000000 */
[-C--:B-----5:R-:W-:Y:S01]  /*37f0*/  FMUL.FTZ R214, R218, R71.reuse ;  /* 0x00000047dad67220 */ /* 0x0a0fe20000410000 */
[----:B------:R-:W-:Y:S01]  /*3800*/  FFMA.FTZ R221, R213, R71, R216 ;  /* 0x00000047d5dd7223 */ /* 0x000fe200000100d8 */
[----:B------:R-:W-:Y:S02]  /*3810*/  PRMT R71, R83, 0x7632, R71 ;  /* 0x0000763253477816 */ /* 0x000fe40000000047 */
[C---:B------:R-:W-:Y:S01]  /*3820*/  FFMA.FTZ R214, R213.reuse, R73, -R214 ;  /* 0x00000049d5d67223 */ /* 0x040fe200000108d6 */
[----:B------:R-:W-:Y:S01]  /*3830*/  @P4 FFMA.FTZ R213, R213, R72, -R219 ;  /* 0x00000048d5d54223 */ /* 0x000fe200000108db */
[----:B------:R-:W-:Y:S01]  /*3840*/  SHF.L.U32 R71, R71, 0x10, RZ ;  /* 0x0000001047477819 */ /* 0x000fe200000006ff */
[----:B------:R-:W-:Y:S01]  /*3850*/  @P4 FADD.FTZ R222, R222, R221 ;  /* 0x000000dddede4221 */ /* 0x000fe20000010000 */
[----:B------:R-:W-:Y:S01]  /*3860*/  PRMT R72, R82, 0x7632, R72 ;  /* 0x0000763252487816 */ /* 0x000fe20000000048 */
[----:B------:R-:W-:Y:S01]  /*3870*/  @P4 FADD.FTZ R223, R223, R214 ;  /* 0x000000d6dfdf4221 */ /* 0x000fe20000010000 */
[----:B------:R-:W-:Y:S01]  /*3880*/  SHF.L.U32 R219, R83, 0x10, RZ ;  /* 0x0000001053db7819 */ /* 0x000fe200000006ff */
[----:B------:R-:W-:Y:S01]  /*3890*/  FMUL.FTZ R216, R0, R71 ;  /* 0x0000004700d87220 */ /* 0x000fe20000410000 */
[----:B------:R-:W-:Y:S01]  /*38a0*/  SHF.L.U32 R73, R72, 0x10, RZ ;  /* 0x0000001048497819 */ /* 0x000fe200000006ff */
[----:B------:R-:W2:Y:S01]  /*38b0*/  SHFL.UP PT, R225, R222, 0x2, RZ ;  /* 0x04400000dee17989 */ /* 0x000ea200000e00ff */
[----:B------:R-:W-:Y:S01]  /*38c0*/  SHF.L.U32 R83, R82, 0x10, RZ ;  /* 0x0000001052537819 */ /* 0x000fe200000006ff */
[----:B------:R-:W-:Y:S01]  /*38d0*/  FMUL.FTZ R214, R0, R219 ;  /* 0x000000db00d67220 */ /* 0x000fe20000410000 */
[-C--:B------:R-:W-:Y:S01]  /*38e0*/  FMUL.FTZ R72, R174, R216.reuse ;  /* 0x000000d8ae487220 */ /* 0x080fe20000410000 */
[C---:B------:R-:W-:Y:S01]  /*38f0*/  FMUL.FTZ R82, R2.reuse, R73 ;  /* 0x0000004902527220 */ /* 0x040fe20000410000 */
[----:B------:R-:W-:Y:S01]  /*3900*/  FMUL.FTZ R219, R173, R216 ;  /* 0x000000d8addb7220 */ /* 0x000fe20000410000 */
[----:B------:R-:W-:Y:S01]  /*3910*/  PRMT R71, R81, 0x7632, R71 ;  /* 0x0000763251477816 */ /* 0x000fe20000000047 */
[-C--:B------:R-:W-:Y:S01]  /*3920*/  FFMA.FTZ R73, -R173, R214.reuse, -R72 ;  /* 0x000000d6ad497223 */ /* 0x080fe20000010948 */
[----:B------:R-:W-:Y:S01]  /*3930*/  FMUL.FTZ R83, R2, R83 ;  /* 0x0000005302537220 */ /* 0x000fe20000410000 */
[----:B------:R-:W-:Y:S01]  /*3940*/  FFMA.FTZ R72, R174, R214, -R219 ;  /* 0x000000d6ae487223 */ /* 0x000fe200000108db */
[----:B------:R-:W4:Y:S01]  /*3950*/  SHFL.UP PT, R224, R223, 0x2, RZ ;  /* 0x04400000dfe07989 */ /* 0x000f2200000e00ff */
[----:B------:R-:W-:Y:S01]  /*3960*/  FADD.FTZ R219, -R82, R73 ;  /* 0x0000004952db7221 */ /* 0x000fe20000010100 */
[----:B------:R-:W-:Y:S01]  /*3970*/  SHF.L.U32 R218, R71, 0x10, RZ ;  /* 0x0000001047da7819 */ /* 0x000fe200000006ff */
[----:B------:R-:W-:Y:S01]  /*3980*/  FADD.FTZ R71, R83, R72 ;  /* 0x0000004853477221 */ /* 0x000fe20000010000 */
[----:B------:R-:W5:Y:S01]  /*3990*/  SHFL.UP PT, R73, R213, 0x2, RZ ;  /* 0x04400000d5497989 */ /* 0x000f6200000e00ff */
[----:B------:R-:W-:Y:S01]  /*39a0*/  SHF.L.U32 R72, R81, 0x10, RZ ;  /* 0x0000001051487819 */ /* 0x000fe200000006ff */
[C---:B------:R-:W-:Y:S01]  /*39b0*/  FMUL.FTZ R226, R104.reuse, -R219 ;  /* 0x800000db68e27220 */ /* 0x040fe20000410000 */
[-C--:B------:R-:W-:Y:S01]  /*39c0*/  FMUL.FTZ R228, R104, -R71.reuse ;  /* 0x8000004768e47220 */ /* 0x080fe20000410000 */
[----:B------:R-:W0:Y:S01]  /*39d0*/  SHFL.UP PT, R221, R70, 0x2, RZ ;  /* 0x0440000046dd7989 */ /* 0x000e2200000e00ff */
[----:B------:R-:W-:Y:S01]  /*39e0*/  FMUL.FTZ R218, R3, R218 ;  /* 0x000000da03da7220 */ /* 0x000fe20000410000 */
[C---:B------:R-:W-:Y:S01]  /*39f0*/  FFMA.FTZ R226, R105.reuse, R71, -R226 ;  /* 0x0000004769e27223 */ /* 0x040fe200000108e2 */
[----:B------:R-:W-:Y:S01]  /*3a00*/  FFMA.FTZ R219, R105, R219, R228 ;  /* 0x000000db69db7223 */ /* 0x000fe200000100e4 */
[----:B------:R-:W-:Y:S01]  /*3a10*/  FMUL.FTZ R81, R3, R72 ;  /* 0x0000004803517220 */ /* 0x000fe20000410000 */
[----:B------:R-:W-:Y:S01]  /*3a20*/  ISETP.GE.AND P4, PT, R100, 0x2, PT ;  /* 0x000000026400780c */ /* 0x000fe20003f86270 */
[----:B--2---:R-:W-:Y:S01]  /*3a30*/  FMUL.FTZ R72, R70, R225 ;  /* 0x000000e146487220 */ /* 0x004fe20000410000 */
[----:B------:R-:W-:Y:S01]  /*3a40*/  FADD.FTZ R227, -R218, R219 ;  /* 0x000000dbdae37221 */ /* 0x000fe20000010100 */
[----:B------:R-:W-:Y:S01]  /*3a50*/  FADD.FTZ R226, R81, R226 ;  /* 0x000000e251e27221 */ /* 0x000fe20000010000 */
[----:B------:R-:W-:-:S02]  /*3a60*/  PRMT R71, R80, 0x7632, R71 ;  /* 0x0000763250477816 */ /* 0x000fc40000000047 */
[CC--:B------:R-:W-:Y:S01]  /*3a70*/  FMUL.FTZ R228, R106.reuse, -R227.reuse ;  /* 0x800000e36ae47220 */ /* 0x0c0fe20000410000 */
[-C--:B------:R-:W-:Y:S01]  /*3a80*/  FMUL.FTZ R230, R106, -R226.reuse ;  /* 0x800000e26ae67220 */ /* 0x080fe20000410000 */
[----:B------:R-:W-:Y:S02]  /*3a90*/  SHF.L.U32 R219, R80, 0x10, RZ ;  /* 0x0000001050db7819 */ /* 0x000fe400000006ff */
[----:B------:R-:W-:Y:S01]  /*3aa0*/  FFMA.FTZ R228, R107, R226, -R228 ;  /* 0x000000e26be47223 */ /* 0x000fe200000108e4 */
[-C--:B----4-:R-:W-:Y:S01]  /*3ab0*/  FFMA.FTZ R226, R213, R224.reuse, -R72 ;  /* 0x000000e0d5e27223 */ /* 0x090fe20000010848 */
[----:B------:R-:W-:Y:S01]  /*3ac0*/  FFMA.FTZ R227, R107, R227, R230 ;  /* 0x000000e36be37223 */ /* 0x000fe200000100e6 */
[----:B------:R-:W-:Y:S01]  /*3ad0*/  MOV R230, UR13 ;  /* 0x0000000d00e67c02 */ /* 0x000fe20008000f00 */
[C---:B------:R-:W-:Y:S01]  /*3ae0*/  FMUL.FTZ R224, R70.reuse, R224 ;  /* 0x000000e046e07220 */ /* 0x040fe20000410000 */
[----:B-----5:R-:W-:Y:S01]  /*3af0*/  FMUL.FTZ R72, R70, R73 ;  /* 0x0000004946487220 */ /* 0x020fe20000410000 */
[----:B------:R-:W-:Y:S01]  /*3b00*/  @P4 FADD.FTZ R223, R223, R226 ;  /* 0x000000e2dfdf4221 */ /* 0x000fe20000010000 */
[----:B------:R-:W-:Y:S01]  /*3b10*/  FMUL.FTZ R219, R4, R219 ;  /* 0x000000db04db7220 */ /* 0x000fe20000410000 */
[C---:B------:R-:W-:Y:S01]  /*3b20*/  FFMA.FTZ R225, R213.reuse, R225, R224 ;  /* 0x000000e1d5e17223 */ /* 0x040fe200000100e0 */
[-C--:B0-----:R-:W-:Y:S01]  /*3b30*/  FMUL.FTZ R80, R70, R221.reuse ;  /* 0x000000dd46507220 */ /* 0x081fe20000410000 */
[C---:B------:R-:W-:Y:S01]  /*3b40*/  FFMA.FTZ R221, R213.reuse, R221, R72 ;  /* 0x000000ddd5dd7223 */ /* 0x040fe20000010048 */
[----:B------:R-:W-:Y:S01]  /*3b50*/  @!P3 IADD3 R72, R230, -0x2, RZ ;  /* 0xfffffffee648b810 */ /* 0x000fe20007ffe0ff */
[----:B------:R-:W-:Y:S01]  /*3b60*/  @P4 FADD.FTZ R222, R222, R225 ;  /* 0x000000e1dede4221 */ /* 0x000fe20000010000 */
[----:B------:R-:W-:Y:S01]  /*3b70*/  @P4 FFMA.FTZ R213, R213, R73, -R80 ;  /* 0x00000049d5d54223 */ /* 0x000fe20000010850 */
[----:B------:R-:W-:Y:S01]  /*3b80*/  SHF.L.U32 R73, R71, 0x10, RZ ;  /* 0x0000001047497819 */ /* 0x000fe200000006ff */
[----:B------:R-:W-:Y:S01]  /*3b90*/  FADD.FTZ R231, R219, R228 ;  /* 0x000000e4dbe77221 */ /* 0x000fe20000010000 */
[----:B------:R-:W-:Y:S01]  /*3ba0*/  FSEL R224, R70, R221, !P4 ;  /* 0x000000dd46e07208 */ /* 0x000fe20006000000 */
[----:B---3--:R-:W-:Y:S01]  /*3bb0*/  @!P3 IMAD R221, R72, R229, UR7 ;  /* 0x0000000748ddbe24 */ /* 0x008fe2000f8e02e5 */
[----:B------:R-:W-:-:S02]  /*3bc0*/  PRMT R72, R79, 0x7632, R72 ;  /* 0x000076324f487816 */ /* 0x000fc40000000048 */
[----:B------:R-:W-:Y:S01]  /*3bd0*/  CS2R R70, SRZ ;  /* 0x0000000000467805 */ /* 0x000fe2000001ff00 */
[----:B------:R-:W-:Y:S01]  /*3be0*/  FMUL.FTZ R80, R4, R73 ;  /* 0x0000004904507220 */ /* 0x000fe20000410000 */
[----:B------:R-:W0:Y:S01]  /*3bf0*/  SHFL.UP PT, R226, R222, 0x4, RZ ;  /* 0x04800000dee27989 */ /* 0x000e2200000e00ff */
[----:B------:R-:W-:Y:S01]  /*3c00*/  SHF.L.U32 R230, R72, 0x10, RZ ;  /* 0x0000001048e67819 */ /* 0x000fe200000006ff */
[----:B------:R-:W-:-:S04]  /*3c10*/  @!P3 IMAD.WIDE R72, R221, R234, UR22 ;  /* 0x00000016dd48be25 */ /* 0x000fc8000f8e02ea */
[----:B------:R-:W-:Y:S01]  /*3c20*/  FADD.FTZ R232, -R80, R227 ;  /* 0x000000e350e87221 */ /* 0x000fe20000010100 */
[----:B------:R-:W2:Y:S01]  /*3c30*/  SHFL.UP PT, R225, R213, 0x4, RZ ;  /* 0x04800000d5e17989 */ /* 0x000ea200000e00ff */
[CC--:B------:R-:W-:Y:S01]  /*3c40*/  FMUL.FTZ R236, R108.reuse, -R231.reuse ;  /* 0x800000e76cec7220 */ /* 0x0c0fe20000410000 */
[----:B------:R-:W-:Y:S01]  /*3c50*/  SHF.L.U32 R228, R79, 0x10, RZ ;  /* 0x000000104fe47819 */ /* 0x000fe200000006ff */
[-C--:B------:R-:W-:Y:S01]  /*3c60*/  FMUL.FTZ R234, R108, -R232.reuse ;  /* 0x800000e86cea7220 */ /* 0x080fe20000410000 */
[----:B------:R3:W4:Y:S01]  /*3c70*/  @!P3 LDG.E.64 R70, desc[UR20][R72.64+0x8] ;  /* 0x000008144846b981 */ /* 0x000722000c1e1b00 */
[----:B------:R-:W-:Y:S01]  /*3c80*/  FFMA.FTZ R236, R109, R232, R236 ;  /* 0x000000e86dec7223 */ /* 0x000fe200000100ec */
[----:B------:R-:W-:Y:S01]  /*3c90*/  FMUL.FTZ R79, R5, R230 ;  /* 0x000000e6054f7220 */ /* 0x000fe20000410000 */
[----:B------:R-:W-:Y:S01]  /*3ca0*/  FFMA.FTZ R234, R109, R231, -R234 ;  /* 0x000000e76dea7223 */ /* 0x000fe200000108ea */
[----:B------:R-:W5:Y:S04]  /*3cb0*/  SHFL.UP PT, R229, R223, 0x4, RZ ;  /* 0x04800000dfe57989 */ /* 0x000f6800000e00ff */
[----:B------:R-:W1:Y:S01]  /*3cc0*/  SHFL.UP PT, R227, R224, 0x4, RZ ;  /* 0x04800000e0e37989 */ /* 0x000e6200000e00ff */
[----:B------:R-:W-:Y:S01]  /*3cd0*/  FMUL.FTZ R221, R5, R228 ;  /* 0x000000e405dd7220 */ /* 0x000fe20000410000 */
[----:B------:R-:W-:-:S03]  /*3ce0*/  FADD.FTZ R236, -R79, R236 ;  /* 0x000000ec4fec7221 */ /* 0x000fc60000010100 */
[----:B------:R-:W-:Y:S01]  /*3cf0*/  FADD.FTZ R234, R221, R234 ;  /* 0x000000eaddea7221 */ /* 0x000fe20000010000 */
[----:B------:R-:W-:Y:S01]  /*3d00*/  FMUL.FTZ R228, R110, -R236 ;  /* 0x800000ec6ee47220 */ /* 0x000fe20000410000 */
[----:B------:R-:W-:Y:S01]  /*3d10*/  ISETP.GE.AND P3, PT, R100, 0x4, PT ;  /* 0x000000046400780c */ /* 0x000fe20003f66270 */
[----:B0-----:R-:W-:Y:S01]  /*3d20*/  FMUL.FTZ R230, R224, R226 ;  /* 0x000000e2e0e67220 */ /* 0x001fe20000410000 */
[-C--:B------:R-:W-:Y:S01]  /*3d30*/  FMUL.FTZ R231, R110, -R234.reuse ;  /* 0x800000ea6ee77220 */ /* 0x080fe20000410000 */
[----:B------:R-:W-:Y:S01]  /*3d40*/  FFMA.FTZ R234, R111, R234, -R228 ;  /* 0x000000ea6fea7223 */ /* 0x000fe200000108e4 */
[----:B--2---:R-:W-:Y:S01]  /*3d50*/  FMUL.FTZ R228, R224, R225 ;  /* 0x000000e1e0e47220 */ /* 0x004fe20000410000 */
[----:B---3--:R-:W-:Y:S01]  /*3d60*/  PRMT R72, R78, 0x7632, R72 ;  /* 0x000076324e487816 */ /* 0x008fe20000000048 */
[CC--:B-----5:R-:W-:Y:S01]  /*3d70*/  FMUL.FTZ R73, R224.reuse, R229.reuse ;  /* 0x000000e5e0497220 */ /* 0x0e0fe20000410000 */
[C---:B------:R-:W-:Y:S01]  /*3d80*/  FFMA.FTZ R230, R213.reuse, R229, -R230 ;  /* 0x000000e5d5e67223 */ /* 0x040fe200000108e6 */
[CC--:B-1----:R-:W-:Y:S01]  /*3d90*/  FFMA.FTZ R229, R213.reuse, R227.reuse, R228 ;  /* 0x000000e3d5e57223 */ /* 0x0c2fe200000100e4 */
[----:B------:R-:W-:Y:S01]  /*3da0*/  FMUL.FTZ R228, R224, R227 ;  /* 0x000000e3e0e47220 */ /* 0x000fe20000410000 */
[----:B------:R-:W-:Y:S01]  /*3db0*/  FFMA.FTZ R227, R213, R226, R73 ;  /* 0x000000e2d5e37223 */ /* 0x000fe20000010049 */
[----:B------:R-:W-:-:S03]  /*3dc0*/  SHF.L.U32 R73, R78, 0x10, RZ ;  /* 0x000000104e497819 */ /* 0x000fc600000006ff */
[----:B------:R-:W-:Y:S01]  /*3dd0*/  @P3 FADD.FTZ R222, R222, R227 ;  /* 0x000000e3dede3221 */ /* 0x000fe20000010000 */
[----:B------:R-:W-:Y:S01]  /*3de0*/  @P3 FFMA.FTZ R213, R213, R225, -R228 ;  /* 0x000000e1d5d53223 */ /* 0x000fe200000108e4 */
[----:B------:R-:W-:Y:S01]  /*3df0*/  SHF.L.U32 R225, R72, 0x10, RZ ;  /* 0x0000001048e17819 */ /* 0x000fe200000006ff */
[----:B------:R-:W-:Y:S02]  /*3e00*/  @P3 FADD.FTZ R223, R223, R230 ;  /* 0x000000e6dfdf3221 */ /* 0x000fe40000010000 */
[----:B------:R-:W0:Y:S01]  /*3e10*/  SHFL.UP PT, R230, R222, 0x8, RZ ;  /* 0x05000000dee67989 */ /* 0x000e2200000e00ff */
[----:B------:R-:W-:Y:S01]  /*3e20*/  FMUL.FTZ R73, R6, R73 ;  /* 0x0000004906497220 */ /* 0x000fe20000410000 */
[----:B------:R-:W-:Y:S01]  /*3e30*/  FSEL R224, R224, R229, !P3 ;  /* 0x000000e5e0e07208 */ /* 0x000fe20005800000 */
[----:B------:R-:W-:Y:S01]  /*3e40*/  FMUL.FTZ R72, R6, R225 ;  /* 0x000000e106487220 */ /* 0x000fe20000410000 */
[----:B------:R-:W1:Y:S01]  /*3e50*/  SHFL.UP PT, R229, R223, 0x8, RZ ;  /* 0x05000000dfe57989 */ /* 0x000e6200000e00ff */
[----:B------:R-:W-:Y:S01]  /*3e60*/  FFMA.FTZ R231, R111, R236, R231 ;  /* 0x000000ec6fe77223 */ /* 0x000fe200000100e7 */
[----:B------:R-:W-:-:S02]  /*3e70*/  PRMT R78, R77, 0x7632, R78 ;  /* 0x000076324d4e7816 */ /* 0x000fc4000000004e */
[----:B------:R-:W2:Y:S01]  /*3e80*/  SHFL.UP PT, R225, R213, 0x8, RZ ;  /* 0x05000000d5e17989 */ /* 0x000ea200000e00ff */
[----:B------:R-:W-:Y:S01]  /*3e90*/  FADD.FTZ R234, R73, R234 ;  /* 0x000000ea49ea7221 */ /* 0x000fe20000010000 */
[----:B------:R-:W-:Y:S01]  /*3ea0*/  SHF.L.U32 R78, R78, 0x10, RZ ;  /* 0x000000104e4e7819 */ /* 0x000fe200000006ff */
[----:B------:R-:W-:Y:S01]  /*3eb0*/  FADD.FTZ R231, -R72, R231 ;  /* 0x000000e748e77221 */ /* 0x000fe20000010100 */
[----:B------:R-:W3:Y:S01]  /*3ec0*/  SHFL.UP PT, R228, R224, 0x8, RZ ;  /* 0x05000000e0e47989 */ /* 0x000ee200000e00ff */
[C---:B------:R-:W-:Y:S01]  /*3ed0*/  FMUL.FTZ R232, R112.reuse, -R234 ;  /* 0x800000ea70e87220 */ /* 0x040fe20000410000 */
[----:B------:R-:W-:Y:S01]  /*3ee0*/  SHF.L.U32 R226, R77, 0x10, RZ ;  /* 0x000000104de27819 */ /* 0x000fe200000006ff */
[-C--:B------:R-:W-:Y:S01]  /*3ef0*/  FMUL.FTZ R77, R112, -R231.reuse ;  /* 0x800000e7704d7220 */ /* 0x080fe20000410000 */
[----:B------:R-:W-:Y:S01]  /*3f00*/  FMUL.FTZ R78, R7, R78 ;  /* 0x0000004e074e7220 */ /* 0x000fe20000410000 */
[C---:B------:R-:W-:Y:S02]  /*3f10*/  FFMA.FTZ R231, R113.reuse, R231, R232 ;  /* 0x000000e771e77223 */ /* 0x040fe400000100e8 */
[----:B------:R-:W-:Y:S01]  /*3f20*/  FFMA.FTZ R234, R113, R234, -R77 ;  /* 0x000000ea71ea7223 */ /* 0x000fe2000001084d */
[----:B------:R-:W-:Y:S01]  /*3f30*/  FMUL.FTZ R77, R7, R226 ;  /* 0x000000e2074d7220 */ /* 0x000fe20000410000 */
[----:B------:R-:W-:Y:S01]  /*3f40*/  FADD.FTZ R233, -R78, R231 ;  /* 0x000000e74ee97221 */ /* 0x000fe20000010100 */
[----:B------:R-:W-:-:S02]  /*3f50*/  ISETP.GE.AND P3, PT, R100, 0x8, PT ;  /* 0x000000086400780c */ /* 0x000fc40003f66270 */
[----:B------:R-:W-:Y:S01]  /*3f60*/  FADD.FTZ R234, R77, R234 ;  /* 0x000000ea4dea7221 */ /* 0x000fe20000010000 */
[----:B------:R-:W-:Y:S01]  /*3f70*/  FMUL.FTZ R232, R114, -R233 ;  /* 0x800000e972e87220 */ /* 0x000fe20000410000 */
[C---:B------:R-:W-:Y:S02]  /*3f80*/  PRMT R226, R76.reuse, 0x7632, R226 ;  /* 0x000076324ce27816 */ /* 0x040fe400000000e2 */
[----:B------:R-:W-:Y:S01]  /*3f90*/  SHF.L.U32 R227, R76, 0x10, RZ ;  /* 0x000000104ce37819 */ /* 0x000fe200000006ff */
[----:B0-----:R-:W-:Y:S01]  /*3fa0*/  FMUL.FTZ R76, R224, R230 ;  /* 0x000000e6e04c7220 */ /* 0x001fe20000410000 */
[-C--:B------:R-:W-:Y:S01]  /*3fb0*/  FFMA.FTZ R237, R115, R234.reuse, -R232 ;  /* 0x000000ea73ed7223 */ /* 0x080fe200000108e8 */
[----:B------:R-:W-:Y:S01]  /*3fc0*/  FMUL.FTZ R234, R114, -R234 ;  /* 0x800000ea72ea7220 */ /* 0x000fe20000410000 */
[C---:B-1----:R-:W-:Y:S01]  /*3fd0*/  FMUL.FTZ R232, R224.reuse, R229 ;  /* 0x000000e5e0e87220 */ /* 0x042fe20000410000 */
[C---:B--2---:R-:W-:Y:S01]  /*3fe0*/  FMUL.FTZ R231, R224.reuse, R225 ;  /* 0x000000e1e0e77220 */ /* 0x044fe20000410000 */
[----:B------:R-:W-:Y:S01]  /*3ff0*/  FFMA.FTZ R76, R213, R229, -R76 ;  /* 0x000000e5d54c7223 */ /* 0x000fe2000001084c */
[----:B------:R-:W-:Y:S01]  /*4000*/  FFMA.FTZ R239, R115, R233, R234 ;  /* 0x000000e973ef7223 */ /* 0x000fe200000100ea */
[C---:B------:R-:W-:Y:S01]  /*4010*/  FFMA.FTZ R233, R213.reuse, R230, R232 ;  /* 0x000000e6d5e97223 */ /* 0x040fe200000100e8 */
[-C--:B---3--:R-:W-:Y:S01]  /*4020*/  FFMA.FTZ R231, R213, R228.reuse, R231 ;  /* 0x000000e4d5e77223 */ /* 0x088fe200000100e7 */
[----:B------:R-:W-:Y:S01]  /*4030*/  @P3 FADD.FTZ R223, R223, R76 ;  /* 0x0000004cdfdf3221 */ /* 0x000fe20000010000 */
[----:B------:R-:W-:Y:S01]  /*4040*/  FMUL.FTZ R228, R224, R228 ;  /* 0x000000e4e0e47220 */ /* 0x000fe20000410000 */
[----:B------:R-:W-:Y:S01]  /*4050*/  @P3 FADD.FTZ R222, R222, R233 ;  /* 0x000000e9dede3221 */ /* 0x000fe20000010000 */
[----:B------:R-:W-:-:S02]  /*4060*/  SHF.L.U32 R229, R226, 0x10, RZ ;  /* 0x00000010e2e57819 */ /* 0x000fc400000006ff */
[----:B------:R-:W-:Y:S01]  /*4070*/  @P3 FFMA.FTZ R213, R213, R225, -R228 ;  /* 0x000000e1d5d53223 */ /* 0x000fe200000108e4 */
[----:B------:R-:W0:Y:S01]  /*4080*/  SHFL.UP PT, R236, R223, 0x10, RZ ;  /* 0x06000000dfec7989 */ /* 0x000e2200000e00ff */
[----:B------:R-:W-:Y:S01]  /*4090*/  FSEL R235, R224, R231, !P3 ;  /* 0x000000e7e0eb7208 */ /* 0x000fe20005800000 */
[C---:B------:R-:W-:Y:S02]  /*40a0*/  FMUL.FTZ R224, R8.reuse, R227 ;  /* 0x000000e308e07220 */ /* 0x040fe40000410000 */
[----:B------:R-:W1:Y:S01]  /*40b0*/  SHFL.UP PT, R228, R222, 0x10, RZ ;  /* 0x06000000dee47989 */ /* 0x000e6200000e00ff */
[----:B------:R-:W-:Y:S01]  /*40c0*/  FMUL.FTZ R76, R8, R229 ;  /* 0x000000e5084c7220 */ /* 0x000fe20000410000 */
[----:B------:R-:W-:Y:S02]  /*40d0*/  FADD.FTZ R237, R224, R237 ;  /* 0x000000ede0ed7221 */ /* 0x000fe40000010000 */
[----:B------:R-:W2:Y:S01]  /*40e0*/  SHFL.UP PT, R226, R213, 0x10, RZ ;  /* 0x06000000d5e27989 */ /* 0x000ea200000e00ff */
[----:B------:R-:W-:Y:S01]  /*40f0*/  FMUL.FTZ R225, R173, R69 ;  /* 0x00000045ade17220 */ /* 0x000fe20000410000 */
[----:B------:R-:W-:-:S02]  /*4100*/  FADD.FTZ R239, -R76, R239 ;  /* 0x000000ef4cef7221 */ /* 0x000fc40000010100 */
[----:B------:R-:W3:Y:S01]  /*4110*/  SHFL.UP PT, R240, R235, 0x10, RZ ;  /* 0x06000000ebf07989 */ /* 0x000ee200000e00ff */
[-C--:B------:R-:W-:Y:S01]  /*4120*/  FMUL.FTZ R227, R173, -R68.reuse ;  /* 0x80000044ade37220 */ /* 0x080fe20000410000 */
[----:B------:R-:W-:Y:S01]  /*4130*/  FMUL.FTZ R232, R116, -R237 ;  /* 0x800000ed74e87220 */ /* 0x000fe20000410000 */
[----:B------:R-:W-:Y:S01]  /*4140*/  FFMA.FTZ R229, R174, R68, -R225 ;  /* 0x00000044aee57223 */ /* 0x000fe200000108e1 */
[----:B------:R-:W-:Y:S01]  /*4150*/  FMUL.FTZ R230, R116, -R239 ;  /* 0x800000ef74e67220 */ /* 0x000fe20000410000 */
[----:B------:R-:W-:Y:S01]  /*4160*/  FFMA.FTZ R227, R174, -R69, R227 ;  /* 0x80000045aee37223 */ /* 0x000fe200000100e3 */
[----:B------:R-:W-:Y:S01]  /*4170*/  FFMA.FTZ R242, R117, R239, R232 ;  /* 0x000000ef75f27223 */ /* 0x000fe200000100e8 */
[C---:B------:R-:W-:Y:S01]  /*4180*/  FMUL.FTZ R232, R104.reuse, -R229 ;  /* 0x800000e568e87220 */ /* 0x040fe20000410000 */
[----:B------:R-:W-:Y:S01]  /*4190*/  PRMT R225, R87, 0x7632, R225 ;  /* 0x0000763257e17816 */ /* 0x000fe200000000e1 */
[----:B------:R-:W-:Y:S01]  /*41a0*/  FFMA.FTZ R238, R117, R237, -R230 ;  /* 0x000000ed75ee7223 */ /* 0x000fe200000108e6 */
[-C--:B------:R-:W-:Y:S01]  /*41b0*/  FMUL.FTZ R230, R104, -R227.reuse ;  /* 0x800000e368e67220 */ /* 0x080fe20000410000 */
[----:B------:R-:W-:Y:S01]  /*41c0*/  FFMA.FTZ R227, R105, R227, R232 ;  /* 0x000000e369e37223 */ /* 0x000fe200000100e8 */
[----:B------:R-:W-:Y:S01]  /*41d0*/  SHF.L.U32 R232, R225, 0x10, RZ ;  /* 0x00000010e1e87819 */ /* 0x000fe200000006ff */
[----:B0-----:R-:W-:Y:S01]  /*41e0*/  FMUL.FTZ R239, R235, R236 ;  /* 0x000000ecebef7220 */ /* 0x001fe20000410000 */
[----:B------:R-:W-:Y:S01]  /*41f0*/  FFMA.FTZ R229, R105, R229, -R230 ;  /* 0x000000e569e57223 */ /* 0x000fe200000108e6 */
[----:B------:R-:W-:-:S02]  /*4200*/  ISETP.GE.AND P3, PT, R100, 0x10, PT ;  /* 0x000000106400780c */ /* 0x000fc40003f66270 */
[----:B------:R-:W-:Y:S01]  /*4210*/  SHF.L.U32 R230, R87, 0x10, RZ ;  /* 0x0000001057e67819 */ /* 0x000fe200000006ff */
[----:B------:R-:W-:Y:S01]  /*4220*/  FMUL.FTZ R225, R9, R232 ;  /* 0x000000e809e17220 */ /* 0x000fe20000410000 */
[-C--:B-1----:R-:W-:Y:S01]  /*4230*/  FMUL.FTZ R234, R235, R228.reuse ;  /* 0x000000e4ebea7220 */ /* 0x082fe20000410000 */
[----:B------:R-:W-:Y:S01]  /*4240*/  FFMA.FTZ R239, R213, R228, R239 ;  /* 0x000000e4d5ef7223 */ /* 0x000fe200000100ef */
[----:B--2---:R-:W-:Y:S01]  /*4250*/  FMUL.FTZ R228, R235, R226 ;  /* 0x000000e2ebe47220 */ /* 0x004fe20000410000 */
[----:B------:R-:W-:Y:S01]  /*4260*/  FMUL.FTZ R87, R9, R230 ;  /* 0x000000e609577220 */ /* 0x000fe20000410000 */
[----:B------:R-:W-:Y:S01]  /*4270*/  FADD.FTZ R242, -R225, R242 ;  /* 0x000000f2e1f27221 */ /* 0x000fe20000010100 */
[-C--:B---3--:R-:W-:Y:S01]  /*4280*/  FMUL.FTZ R231, R235, R240.reuse ;  /* 0x000000f0ebe77220 */ /* 0x088fe20000410000 */
[----:B------:R-:W-:Y:S01]  /*4290*/  FFMA.FTZ R240, R213, R240, R228 ;  /* 0x000000f0d5f07223 */ /* 0x000fe200000100e4 */
[----:B------:R-:W-:Y:S01]  /*42a0*/  FADD.FTZ R238, R87, R238 ;  /* 0x000000ee57ee7221 */ /* 0x000fe20000010000 */
[C---:B------:R-:W-:Y:S01]  /*42b0*/  FMUL.FTZ R228, R120.reuse, -R242 ;  /* 0x800000f278e47220 */ /* 0x040fe20000410000 */
[C---:B------:R-:W-:Y:S01]  /*42c0*/  FFMA.FTZ R236, R213.reuse, R236, -R234 ;  /* 0x000000ecd5ec7223 */ /* 0x040fe200000108ea */
[----:B------:R-:W-:Y:S01]  /*42d0*/  @P3 FFMA.FTZ R213, R213, R226, -R231 ;  /* 0x000000e2d5d53223 */ /* 0x000fe200000108e7 */
[-C--:B------:R-:W-:Y:S01]  /*42e0*/  FMUL.FTZ R231, R120, -R238.reuse ;  /* 0x800000ee78e77220 */ /* 0x080fe20000410000 */
[----:B------:R-:W-:Y:S01]  /*42f0*/  PRMT R226, R86, 0x7632, R226 ;  /* 0x0000763256e27816 */ /* 0x000fe200000000e2 */
[C---:B------:R-:W-:Y:S01]  /*4300*/  FFMA.FTZ R233, R121.reuse, R238, -R228 ;  /* 0x000000ee79e97223 */ /* 0x040fe200000108e4 */
[----:B------:R-:W-:Y:S01]  /*4310*/  FMUL.FTZ R228, R106, -R227 ;  /* 0x800000e36ae47220 */ /* 0x000fe20000410000 */
[----:B------:R-:W-:Y:S01]  /*4320*/  FFMA.FTZ R237, R121, R242, R231 ;  /* 0x000000f279ed7223 */ /* 0x000fe200000100e7 */
[----:B------:R-:W-:Y:S01]  /*4330*/  SHF.L.U32 R231, R226, 0x10, RZ ;  /* 0x00000010e2e77819 */ /* 0x000fe200000006ff */
[-C--:B------:R-:W-:Y:S01]  /*4340*/  FMUL.FTZ R226, R106, -R229.reuse ;  /* 0x800000e56ae27220 */ /* 0x080fe20000410000 */
[----:B------:R-:W-:Y:S01]  /*4350*/  FFMA.FTZ R228, R107, R229, -R228 ;  /* 0x000000e56be47223 */ /* 0x000fe200000108e4 */
[----:B------:R-:W-:-:S02]  /*4360*/  SHF.L.U32 R229, R86, 0x10, RZ ;  /* 0x0000001056e57819 */ /* 0x000fc400000006ff */
[----:B------:R-:W-:Y:S01]  /*4370*/  FFMA.FTZ R227, R107, R227, R226 ;  /* 0x000000e36be37223 */ /* 0x000fe200000100e2 */
[----:B------:R-:W-:Y:S02]  /*4380*/  FMUL.FTZ R230, R108, -R228 ;  /* 0x800000e46ce67220 */ /* 0x000fe40000410000 */
[----:B------:R-:W-:Y:S02]  /*4390*/  FMUL.FTZ R226, R10, R229 ;  /* 0x000000e50ae27220 */ /* 0x000fe40000410000 */
[-C--:B------:R-:W-:Y:S01]  /*43a0*/  FFMA.FTZ R229, R109, R227.reuse, R230 ;  /* 0x000000e36de57223 */ /* 0x080fe200000100e6 */
[----:B------:R-:W-:Y:S01]  /*43b0*/  FMUL.FTZ R230, R108, -R227 ;  /* 0x800000e36ce67220 */ /* 0x000fe20000410000 */
[----:B------:R-:W-:-:S03]  /*43c0*/  FMUL.FTZ R86, R10, R231 ;  /* 0x000000e70a567220 */ /* 0x000fc60000410000 */
[----:B------:R-:W-:Y:S01]  /*43d0*/  FFMA.FTZ R230, R109, R228, -R230 ;  /* 0x000000e46de67223 */ /* 0x000fe200000108e6 */
[----:B------:R-:W-:Y:S01]  /*43e0*/  FMUL.FTZ R228, R110, -R229 ;  /* 0x800000e56ee47220 */ /* 0x000fe20000410000 */
[----:B------:R-:W-:Y:S01]  /*43f0*/  FADD.FTZ R237, -R86, R237 ;  /* 0x000000ed56ed7221 */ /* 0x000fe20000010100 */
[----:B------:R-:W-:Y:S02]  /*4400*/  FADD.FTZ R233, R226, R233 ;  /* 0x000000e9e2e97221 */ /* 0x000fe40000010000 */
[-C--:B------:R-:W-:Y:S01]  /*4410*/  FFMA.FTZ R231, R111, R230.reuse, -R228 ;  /* 0x000000e66fe77223 */ /* 0x080fe200000108e4 */
[----:B------:R-:W-:Y:S01]  /*4420*/  FMUL.FTZ R230, R110, -R230 ;  /* 0x800000e66ee67220 */ /* 0x000fe20000410000 */
[C---:B------:R-:W-:Y:S01]  /*4430*/  FMUL.FTZ R232, R122.reuse, -R237 ;  /* 0x800000ed7ae87220 */ /* 0x040fe20000410000 */
[----:B------:R-:W-:Y:S02]  /*4440*/  PRMT R227, R85, 0x7632, R227 ;  /* 0x0000763255e37816 */ /* 0x000fe400000000e3 */
[----:B------:R-:W-:Y:S01]  /*4450*/  FFMA.FTZ R229, R111, R229, R230 ;  /* 0x000000e56fe57223 */ /* 0x000fe200000100e6 */
[-C--:B------:R-:W-:Y:S01]  /*4460*/  FFMA.FTZ R234, R123, R233.reuse, -R232 ;  /* 0x000000e97bea7223 */ /* 0x080fe200000108e8 */
[----:B------:R-:W-:Y:S01]  /*4470*/  SHF.L.U32 R230, R227, 0x10, RZ ;  /* 0x00000010e3e67819 */ /* 0x000fe200000006ff */
[----:B------:R-:W-:Y:S01]  /*4480*/  FMUL.FTZ R232, R122, -R233 ;  /* 0x800000e97ae87220 */ /* 0x000fe20000410000 */
[----:B------:R-:W-:-:S03]  /*4490*/  SHF.L.U32 R228, R85, 0x10, RZ ;  /* 0x0000001055e47819 */ /* 0x000fc600000006ff */
[----:B------:R-:W-:Y:S01]  /*44a0*/  FFMA.FTZ R238, R123, R237, R232 ;  /* 0x000000ed7bee7223 */ /* 0x000fe200000100e8 */
[C---:B------:R-:W-:Y:S01]  /*44b0*/  FMUL.FTZ R85, R11.reuse, R230 ;  /* 0x000000e60b557220 */ /* 0x040fe20000410000 */
[----:B------:R-:W-:Y:S01]  /*44c0*/  FMUL.FTZ R227, R11, R228 ;  /* 0x000000e40be37220 */ /* 0x000fe20000410000 */
[C---:B------:R-:W-:Y:S02]  /*44d0*/  FMUL.FTZ R228, R112.reuse, -R231 ;  /* 0x800000e770e47220 */ /* 0x040fe40000410000 */
[----:B------:R-:W-:Y:S01]  /*44e0*/  FADD.FTZ R238, -R85, R238 ;  /* 0x000000ee55ee7221 */ /* 0x000fe20000010100 */
[----:B------:R-:W-:Y:S01]  /*44f0*/  FADD.FTZ R234, R227, R234 ;  /* 0x000000eae3ea7221 */ /* 0x000fe20000010000 */
[-C--:B------:R-:W-:Y:S01]  /*4500*/  FMUL.FTZ R232, R112, -R229.reuse ;  /* 0x800000e570e87220 */ /* 0x080fe20000410000 */
[C---:B------:R-:W-:Y:S01]  /*4510*/  FFMA.FTZ R228, R113.reuse, R229, R228 ;  /* 0x000000e571e47223 */ /* 0x040fe200000100e4 */
[C---:B------:R-:W-:Y:S01]  /*4520*/  FMUL.FTZ R230, R124.reuse, -R238 ;  /* 0x800000ee7ce67220 */ /* 0x040fe20000410000 */
[----:B------:R-:W-:Y:S01]  /*4530*/  FMUL.FTZ R229, R124, -R234 ;  /* 0x800000ea7ce57220 */ /* 0x000fe20000410000 */
[----:B------:R-:W-:-:S02]  /*4540*/  FFMA.FTZ R232, R113, R231, -R232 ;  /* 0x000000e771e87223 */ /* 0x000fc400000108e8 */
[C---:B------:R-:W-:Y:S01]  /*4550*/  FFMA.FTZ R237, R125.reuse, R234, -R230 ;  /* 0x000000ea7ded7223 */ /* 0x040fe200000108e6 */
[----:B------:R-:W-:Y:S01]  /*4560*/  FFMA.FTZ R241, R125, R238, R229 ;  /* 0x000000ee7df17223 */ /* 0x000fe200000100e5 */
[C---:B------:R-:W-:Y:S01]  /*4570*/  FMUL.FTZ R230, R114.reuse, -R228 ;  /* 0x800000e472e67220 */ /* 0x040fe20000410000 */
[----:B------:R-:W-:-:S03]  /*4580*/  FMUL.FTZ R229, R114, -R232 ;  /* 0x800000e872e57220 */ /* 0x000fc60000410000 */
[C---:B------:R-:W-:Y:S01]  /*4590*/  FFMA.FTZ R230, R115.reuse, R232, -R230 ;  /* 0x000000e873e67223 */ /* 0x040fe200000108e6 */
[----:B------:R-:W-:Y:S01]  /*45a0*/  FFMA.FTZ R232, R115, R228, R229 ;  /* 0x000000e473e87223 */ /* 0x000fe200000100e5 */
[C---:B------:R-:W-:Y:S02]  /*45b0*/  PRMT R228, R84.reuse, 0x7632, R228 ;  /* 0x0000763254e47816 */ /* 0x040fe400000000e4 */
[----:B------:R-:W-:Y:S02]  /*45c0*/  SHF.L.U32 R229, R84, 0x10, RZ ;  /* 0x0000001054e57819 */ /* 0x000fe400000006ff */
[----:B------:R-:W-:Y:S01]  /*45d0*/  SHF.L.U32 R231, R228, 0x10, RZ ;  /* 0x00000010e4e77819 */ /* 0x000fe200000006ff */
[C---:B------:R-:W-:Y:S01]  /*45e0*/  FMUL.FTZ R84, R116.reuse, -R232 ;  /* 0x800000e874547220 */ /* 0x040fe20000410000 */
[----:B------:R-:W-:-:S03]  /*45f0*/  FMUL.FTZ R233, R116, -R230 ;  /* 0x800000e674e97220 */ /* 0x000fc60000410000 */
[C---:B------:R-:W-:Y:S01]  /*4600*/  FMUL.FTZ R228, R12.reuse, R231 ;  /* 0x000000e70ce47220 */ /* 0x040fe20000410000 */
[C---:B------:R-:W-:Y:S01]  /*4610*/  FFMA.FTZ R230, R117.reuse, R230, -R84 ;  /* 0x000000e675e67223 */ /* 0x040fe20000010854 */
[----:B------:R-:W-:Y:S02]  /*4620*/  FMUL.FTZ R84, R12, R229 ;  /* 0x000000e50c547220 */ /* 0x000fe40000410000 */
[----:B------:R-:W-:Y:S01]  /*4630*/  FADD.FTZ R241, -R228, R241 ;  /* 0x000000f1e4f17221 */ /* 0x000fe20000010100 */
[----:B------:R-:W-:Y:S01]  /*4640*/  FFMA.FTZ R233, R117, R232, R233 ;  /* 0x000000e875e97223 */ /* 0x000fe200000100e9 */
[----:B------:R-:W-:Y:S02]  /*4650*/  FADD.FTZ R237, R84, R237 ;  /* 0x000000ed54ed7221 */ /* 0x000fe40000010000 */
[C---:B------:R-:W-:Y:S02]  /*4660*/  FMUL.FTZ R232, R126.reuse, -R241 ;  /* 0x800000f17ee87220 */ /* 0x040fe40000410000 */
[----:B------:R-:W-:-:S02]  /*4670*/  FMUL.FTZ R234, R126, -R237 ;  /* 0x800000ed7eea7220 */ /* 0x000fc40000410000 */
[C---:B------:R-:W-:Y:S01]  /*4680*/  FFMA.FTZ R237, R127.reuse, R237, -R232 ;  /* 0x000000ed7fed7223 */ /* 0x040fe200000108e8 */
[C---:B------:R-:W-:Y:S01]  /*4690*/  FMUL.FTZ R232, R120.reuse, -R233 ;  /* 0x800000e978e87220 */ /* 0x040fe20000410000 */
[----:B------:R-:W-:Y:S01]  /*46a0*/  FFMA.FTZ R242, R127, R241, R234 ;  /* 0x000000f17ff27223 */ /* 0x000fe200000100ea */
[-C--:B------:R-:W-:Y:S01]  /*46b0*/  FMUL.FTZ R234, R120, -R230.reuse ;  /* 0x800000e678ea7220 */ /* 0x080fe20000410000 */
[----:B------:R-:W-:Y:S01]  /*46c0*/  PRMT R229, R59, 0x7632, R229 ;  /* 0x000076323be57816 */ /* 0x000fe200000000e5 */
[----:B------:R-:W-:Y:S01]  /*46d0*/  FFMA.FTZ R231, R121, R230, -R232 ;  /* 0x000000e679e77223 */ /* 0x000fe200000108e8 */
[----:B------:R-:W-:Y:S01]  /*46e0*/  SHF.L.U32 R230, R59, 0x10, RZ ;  /* 0x000000103be67819 */ /* 0x000fe200000006ff */
[----:B------:R-:W-:Y:S01]  /*46f0*/  FFMA.FTZ R234, R121, R233, R234 ;  /* 0x000000e979ea7223 */ /* 0x000fe200000100ea */
[----:B------:R-:W-:-:S03]  /*4700*/  SHF.L.U32 R232, R229, 0x10, RZ ;  /* 0x00000010e5e87819 */ /* 0x000fc600000006ff */
[C---:B------:R-:W-:Y:S01]  /*4710*/  FMUL.FTZ R230, R13.reuse, R230 ;  /* 0x000000e60de67220 */ /* 0x040fe20000410000 */
[----:B------:R-:W-:Y:S01]  /*4720*/  FMUL.FTZ R238, R122, -R234 ;  /* 0x800000ea7aee7220 */ /* 0x000fe20000410000 */
[----:B------:R-:W-:Y:S02]  /*4730*/  FMUL.FTZ R229, R13, R232 ;  /* 0x000000e80de57220 */ /* 0x000fe40000410000 */
[----:B------:R-:W-:Y:S01]  /*4740*/  FADD.FTZ R237, R230, R237 ;  /* 0x000000ede6ed7221 */ /* 0x000fe20000010000 */
[-C--:B------:R-:W-:Y:S01]  /*4750*/  FMUL.FTZ R59, R122, -R231.reuse ;  /* 0x800000e77a3b7220 */ /* 0x080fe20000410000 */
[----:B------:R-:W-:Y:S01]  /*4760*/  FFMA.FTZ R238, R123, R231, -R238 ;  /* 0x000000e77bee7223 */ /* 0x000fe200000108ee */
[----:B------:R-:W-:Y:S01]  /*4770*/  FADD.FTZ R242, -R229, R242 ;  /* 0x000000f2e5f27221 */ /* 0x000fe20000010100 */
[C---:B------:R-:W-:Y:S01]  /*4780*/  FMUL.FTZ R231, R130.reuse, -R237 ;  /* 0x800000ed82e77220 */ /* 0x040fe20000410000 */
[----:B------:R-:W-:Y:S02]  /*4790*/  FFMA.FTZ R234, R123, R234, R59 ;  /* 0x000000ea7bea7223 */ /* 0x000fe4000001003b */
[-C--:B------:R-:W-:Y:S01]  /*47a0*/  FMUL.FTZ R232, R130, -R242.reuse ;  /* 0x800000f282e87220 */ /* 0x080fe20000410000 */
[----:B------:R-:W-:Y:S01]  /*47b0*/  FFMA.FTZ R242, R131, R242, R231 ;  /* 0x000000f283f27223 */ /* 0x000fe200000100e7 */
[----:B------:R-:W-:-:S02]  /*47c0*/  FMUL.FTZ R231, R124, -R238 ;  /* 0x800000ee7ce77220 */ /* 0x000fc40000410000 */
[----:B------:R-:W-:Y:S01]  /*47d0*/  FFMA.FTZ R59, R131, R237, -R232 ;  /* 0x000000ed833b7223 */ /* 0x000fe200000108e8 */
[-C--:B------:R-:W-:Y:S01]  /*47e0*/  FMUL.FTZ R232, R124, -R234.reuse ;  /* 0x800000ea7ce87220 */ /* 0x080fe20000410000 */
[--C-:B------:R-:W-:Y:S01]  /*47f0*/  FFMA.FTZ R234, R125, R234, R231.reuse ;  /* 0x000000ea7dea7223 */ /* 0x100fe200000100e7 */
[----:B------:R-:W-:-:S04]  /*4800*/  PRMT R231, R58, 0x7632, R231 ;  /* 0x000076323ae77816 */ /* 0x000fc800000000e7 */
[----:B------:R-:W-:Y:S01]  /*4810*/  SHF.L.U32 R231, R231, 0x10, RZ ;  /* 0x00000010e7e77819 */ /* 0x000fe200000006ff */
[----:B------:R-:W-:Y:S01]  /*4820*/  FFMA.FTZ R232, R125, R238, -R232 ;  /* 0x000000ee7de87223 */ /* 0x000fe200000108e8 */
[----:B------:R-:W-:Y:S01]  /*4830*/  SHF.L.U32 R233, R58, 0x10, RZ ;  /* 0x000000103ae97819 */ /* 0x000fe200000006ff */
[----:B------:R-:W-:Y:S02]  /*4840*/  FMUL.FTZ R58, R126, -R234 ;  /* 0x800000ea7e3a7220 */ /* 0x000fe40000410000 */
[----:B------:R-:W-:Y:S01]  /*4850*/  FMUL.FTZ R231, R14, R231 ;  /* 0x000000e70ee77220 */ /* 0x000fe20000410000 */
[-C--:B------:R-:W-:Y:S01]  /*4860*/  FMUL.FTZ R241, R126, -R232.reuse ;  /* 0x800000e87ef17220 */ /* 0x080fe20000410000 */
[----:B------:R-:W-:Y:S01]  /*4870*/  FFMA.FTZ R237, R127, R232, -R58 ;  /* 0x000000e87fed7223 */ /* 0x000fe2000001083a */
[----:B------:R-:W-:Y:S01]  /*4880*/  FMUL.FTZ R232, R14, R233 ;  /* 0x000000e90ee87220 */ /* 0x000fe20000410000 */
[----:B------:R-:W-:Y:S01]  /*4890*/  FADD.FTZ R242, -R231, R242 ;  /* 0x000000f2e7f27221 */ /* 0x000fe20000010100 */
[----:B------:R-:W-:-:S02]  /*48a0*/  FFMA.FTZ R241, R127, R234, R241 ;  /* 0x000000ea7ff17223 */ /* 0x000fc400000100f1 */
[----:B------:R-:W-:Y:S01]  /*48b0*/  FADD.FTZ R59, R232, R59 ;  /* 0x0000003be83b7221 */ /* 0x000fe20000010000 */
[-C--:B------:R-:W-:Y:S01]  /*48c0*/  FMUL.FTZ R58, R132, -R242.reuse ;  /* 0x800000f2843a7220 */ /* 0x080fe20000410000 */
[----:B------:R-:W-:Y:S02]  /*48d0*/  FMUL.FTZ R234, R130, -R241 ;  /* 0x800000f182ea7220 */ /* 0x000fe40000410000 */
[-C--:B------:R-:W-:Y:S01]  /*48e0*/  FMUL.FTZ R233, R132, -R59.reuse ;  /* 0x8000003b84e97220 */ /* 0x080fe20000410000 */
[----:B------:R-:W-:Y:S01]  /*48f0*/  FFMA.FTZ R58, R133, R59, -R58 ;  /* 0x0000003b853a7223 */ /* 0x000fe2000001083a */
[----:B------:R-:W-:Y:S01]  /*4900*/  PRMT R59, R57, 0x7632, R59 ;  /* 0x00007632393b7816 */ /* 0x000fe2000000003b */
[-C--:B------:R-:W-:Y:S01]  /*4910*/  FMUL.FTZ R238, R130, -R237.reuse ;  /* 0x800000ed82ee7220 */ /* 0x080fe20000410000 */
[----:B------:R-:W-:Y:S02]  /*4920*/  FFMA.FTZ R237, R131, R237, -R234 ;  /* 0x000000ed83ed7223 */ /* 0x000fe400000108ea */
[----:B------:R-:W-:Y:S01]  /*4930*/  SHF.L.U32 R234, R59, 0x10, RZ ;  /* 0x000000103bea7819 */ /* 0x000fe200000006ff */
[----:B------:R-:W-:Y:S01]  /*4940*/  FFMA.FTZ R241, R131, R241, R238 ;  /* 0x000000f183f17223 */ /* 0x000fe200000100ee */
[----:B------:R-:W-:Y:S01]  /*4950*/  SHF.L.U32 R238, R57, 0x10, RZ ;  /* 0x0000001039ee7819 */ /* 0x000fe200000006ff */
[----:B------:R-:W-:-:S02]  /*4960*/  FFMA.FTZ R243, R133, R242, R233 ;  /* 0x000000f285f37223 */ /* 0x000fc400000100e9 */
[C---:B------:R-:W-:Y:S02]  /*4970*/  FMUL.FTZ R234, R15.reuse, R234 ;  /* 0x000000ea0fea7220 */ /* 0x040fe40000410000 */
[----:B------:R-:W-:Y:S01]  /*4980*/  FMUL.FTZ R233, R15, R238 ;  /* 0x000000ee0fe97220 */ /* 0x000fe20000410000 */
[----:B------:R-:W-:Y:S01]  /*4990*/  FMUL.FTZ R244, R132, -R237 ;  /* 0x800000ed84f47220 */ /* 0x000fe20000410000 */
[----:B------:R-:W-:Y:S01]  /*49a0*/  FADD.FTZ R243, -R234, R243 ;  /* 0x000000f3eaf37221 */ /* 0x000fe20000010100 */
[-C--:B------:R-:W-:Y:S01]  /*49b0*/  FMUL.FTZ R242, R132, -R241.reuse ;  /* 0x800000f184f27220 */ /* 0x080fe20000410000 */
[----:B------:R-:W-:Y:S01]  /*49c0*/  FADD.FTZ R58, R233, R58 ;  /* 0x0000003ae93a7221 */ /* 0x000fe20000010000 */
[C---:B------:R-:W-:Y:S01]  /*49d0*/  FFMA.FTZ R244, R133.reuse, R241, R244 ;  /* 0x000000f185f47223 */ /* 0x040fe200000100f4 */
[C---:B------:R-:W-:Y:S01]  /*49e0*/  FMUL.FTZ R238, R134.reuse, -R243 ;  /* 0x800000f386ee7220 */ /* 0x040fe20000410000 */
[----:B------:R-:W-:Y:S01]  /*49f0*/  FFMA.FTZ R237, R133, R237, -R242 ;  /* 0x000000ed85ed7223 */ /* 0x000fe200000108f2 */
[----:B------:R-:W-:-:S02]  /*4a00*/  FMUL.FTZ R242, R134, -R58 ;  /* 0x8000003a86f27220 */ /* 0x000fc40000410000 */
[----:B------:R-:W-:Y:S01]  /*4a10*/  FFMA.FTZ R58, R135, R58, -R238 ;  /* 0x0000003a873a7223 */ /* 0x000fe200000108ee */
[C---:B------:R-:W-:Y:S01]  /*4a20*/  FMUL.FTZ R238, R134.reuse, -R244 ;  /* 0x800000f486ee7220 */ /* 0x040fe20000410000 */
[----:B------:R-:W-:-:S03]  /*4a30*/  FMUL.FTZ R57, R134, -R237 ;  /* 0x800000ed86397220 */ /* 0x000fc60000410000 */
[C---:B------:R-:W-:Y:S01]  /*4a40*/  FFMA.FTZ R237, R135.reuse, R237, -R238 ;  /* 0x000000ed87ed7223 */ /* 0x040fe200000108ee */
[C-C-:B------:R-:W-:Y:S01]  /*4a50*/  FFMA.FTZ R238, R135.reuse, R244, R57.reuse ;  /* 0x000000f487ee7223 */ /* 0x140fe20000010039 */
[----:B------:R-:W-:Y:S01]  /*4a60*/  PRMT R57, R56, 0x7632, R57 ;  /* 0x0000763238397816 */ /* 0x000fe20000000039 */
[----:B------:R-:W-:Y:S01]  /*4a70*/  FFMA.FTZ R59, R135, R243, R242 ;  /* 0x000000f3873b7223 */ /* 0x000fe200000100f2 */
[----:B------:R-:W-:Y:S01]  /*4a80*/  FSEL R243, R235, R240, !P3 ;  /* 0x000000f0ebf37208 */ /* 0x000fe20005800000 */
[----:B------:R-:W-:Y:S01]  /*4a90*/  @P3 FADD.FTZ R222, R222, R239 ;  /* 0x000000efdede3221 */ /* 0x000fe20000010000 */
[----:B------:R-:W-:Y:S01]  /*4aa0*/  SHF.L.U32 R235, R56, 0x10, RZ ;  /* 0x0000001038eb7819 */ /* 0x000fe200000006ff */
[----:B------:R-:W-:Y:S01]  /*4ab0*/  @P3 FADD.FTZ R223, R223, R236 ;  /* 0x000000ecdfdf3221 */ /* 0x000fe20000010000 */
[----:B------:R-:W-:Y:S02]  /*4ac0*/  SHF.L.U32 R57, R57, 0x10, RZ ;  /* 0x0000001039397819 */ /* 0x000fe400000006ff */
[----:B------:R-:W-:Y:S01]  /*4ad0*/  ISETP.NE.AND P3, PT, R220, 0x1f, PT ;  /* 0x0000001fdc00780c */ /* 0x000fe20003f65270 */
[----:B------:R-:W-:-:S02]  /*4ae0*/  FMUL.FTZ R235, R16, R235 ;  /* 0x000000eb10eb7220 */ /* 0x000fc40000410000 */
[----:B------:R-:W-:Y:S02]  /*4af0*/  FMUL.FTZ R236, R16, R57 ;  /* 0x0000003910ec7220 */ /* 0x000fe40000410000 */
[----:B------:R-:W-:Y:S02]  /*4b00*/  FADD.FTZ R240, R235, R58 ;  /* 0x0000003aebf07221 */ /* 0x000fe40000010000 */
[----:B------:R-:W-:Y:S01]  /*4b10*/  FADD.FTZ R239, -R236, R59 ;  /* 0x0000003becef7221 */ /* 0x000fe20000010100 */
[----:B----4-:R0:W1:Y:S01]  /*4b20*/  SHFL.IDX PT, R242, R71, RZ, 0x1f ;  /* 0x00001fff47f27589 */ /* 0x01006200000e0000 */
[----:B------:R-:W-:Y:S01]  /*4b30*/  ULEA UR42, UR7, UR19, 0x4 ;  /* 0x00000013072a7291 */ /* 0x000fe2000f8e203f */
[----:B------:R-:W-:Y:S02]  /*4b40*/  BSSY B0, `(.L_x_15071) ;  /* 0x0000016000007945 */ /* 0x000fe40003800000 */
[----:B------:R0:W2:Y:S04]  /*4b50*/  SHFL.IDX PT, R241, R70, RZ, 0x1f ;  /* 0x00001fff46f17589 */ /* 0x0000a800000e0000 */
[----:B------:R-:W3:Y:S04]  /*4b60*/  SHFL.UP PT, R213, R213, 0x1, RZ ;  /* 0x04200000d5d57989 */ /* 0x000ee800000e00ff */
[----:B------:R-:W4:Y:S04]  /*4b70*/  SHFL.UP PT, R243, R243, 0x1, RZ ;  /* 0x04200000f3f37989 */ /* 0x000f2800000e00ff */
[----:B------:R-:W0:Y:S04]  /*4b80*/  SHFL.UP PT, R223, R223, 0x1, RZ ;  /* 0x04200000dfdf7989 */ /* 0x000e2800000e00ff */
[----:B------:R-:W0:Y:S04]  /*4b90*/  SHFL.UP PT, R222, R222, 0x1, RZ ;  /* 0x04200000dede7989 */ /* 0x000e2800000e00ff */
[----:B------:R0:W0:Y:S04]  /*4ba0*/  SHFL.DOWN PT, R59, R237, 0x1, 0x1f ;  /* 0x08201f00ed3b7f89 */ /* 0x00002800000e0000 */
[----:B------:R0:W0:Y:S04]  /*4bb0*/  SHFL.DOWN PT, R71, R238, 0x1, 0x1f ;  /* 0x08201f00ee477f89 */ /* 0x00002800000e0000 */
[----:B------:R0:W0:Y:S04]  /*4bc0*/  SHFL.DOWN PT, R57, R240, 0x1, 0x1f ;  /* 0x08201f00f0397f89 */ /* 0x00002800000e0000 */
[----:B------:R0:W0:Y:S01]  /*4bd0*/  SHFL.DOWN PT, R245, R239, 0x1, 0x1f ;  /* 0x08201f00eff57f89 */ /* 0x00002200000e0000 */
[----:B-1234-:R-:W-:Y:S05]  /*4be0*/  @!P3 BRA `(.L_x_15072) ;  /* 0x00000000002cb947 */ /* 0x01efea0003800000 */
        /* <DEDUP_REMOVED lines=11> */
.L_x_15072:
[----:B------:R-:W-:Y:S05]  /*4ca0*/  BSYNC B0 ;  /* 0x0000000000007941 */ /* 0x000fea0003800000 */
.L_x_15071:
[----:B------:R-:W-:Y:S02]  /*4cb0*/  MOV R56, UR13 ;  /* 0x0000000d00387c02 */ /* 0x000fe40008000f00 */
[----:B0-----:R-:W-:Y:S02]  /*4cc0*/  CS2R R58, SRZ ;  /* 0x00000000003a7805 */ /* 0x001fe4000001ff00 */
[----:B------:R-:W-:Y:S01]  /*4cd0*/  MOV R57, RZ ;  /* 0x000000ff00397202 */ /* 0x000fe20000000f00 */
[----:B------:R0:W1:Y:S01]  /*4ce0*/  SHFL.DOWN PT, R245, R237, 0x2, 0x1f ;  /* 0x08401f00edf57f89 */ /* 0x00006200000e0000 */
[----:B------:R-:W-:Y:S01]  /*4cf0*/  ISETP.GE.OR P0, PT, R56, UR46, P0 ;  /* 0x0000002e38007c0c */ /* 0x000fe20008706670 */
[----:B------:R-:W-:Y:S01]  /*4d00*/  HFMA2.MMA R56, -RZ, RZ, 1.875, 0 ;  /* 0x3f800000ff387435 */ /* 0x000fe200000001ff */
[----:B------:R-:W-:Y:S01]  /*4d10*/  ISETP.GT.U32.AND P3, PT, R220, 0x1d, PT ;  /* 0x0000001ddc00780c */ /* 0x000fe20003f64070 */
[----:B------:R0:W2:Y:S01]  /*4d20*/  SHFL.DOWN PT, R247, R238, 0x2, 0x1f ;  /* 0x08401f00eef77f89 */ /* 0x0000a200000e0000 */
[----:B------:R-:W-:Y:S03]  /*4d30*/  BSSY B0, `(.L_x_15073) ;  /* 0x0000010000007945 */ /* 0x000fe60003800000 */
[----:B------:R0:W3:Y:S04]  /*4d40*/  SHFL.DOWN PT, R71, R240, 0x2, 0x1f ;  /* 0x08401f00f0477f89 */ /* 0x0000e800000e0000 */
[----:B------:R0:W4:Y:S04]  /*4d50*/  SHFL.DOWN PT, R249, R239, 0x2, 0x1f ;  /* 0x08401f00eff97f89 */ /* 0x00012800000e0000 */
[----:B------:R-:W0:Y:S01]  /*4d60*/  @!P0 LDS.128 R56, [UR42+0x46d0] ;  /* 0x0046d02aff388984 */ /* 0x000e220008000c00 */
[----:B------:R-:W-:Y:S05]  /*4d70*/  @P3 BRA `(.L_x_15074) ;  /* 0x00000000002c3947 */ /* 0x000fea0003800000 */
[C---:B----4-:R-:W-:Y:S01]  /*4d80*/  FMUL.FTZ R70, R238.reuse, R249 ;  /* 0x000000f9ee467220 */ /* 0x050fe20000410000 */
[----:B---3--:R-:W-:-:S03]  /*4d90*/  FMUL.FTZ R244, R238, R71 ;  /* 0x00000047eef47220 */ /* 0x008fc60000410000 */
[C---:B------:R-:W-:Y:S01]  /*4da0*/  FFMA.FTZ R71, R237.reuse, R71, -R70 ;  /* 0x00000047ed477223 */ /* 0x040fe20000010846 */
[C---:B--2---:R-:W-:Y:S01]  /*4db0*/  FMUL.FTZ R70, R238.reuse, R247 ;  /* 0x000000f7ee467220 */ /* 0x044fe20000410000 */
[----:B01----:R-:W-:Y:S01]  /*4dc0*/  FMUL.FTZ R238, R238, R245 ;  /* 0x000000f5eeee7220 */ /* 0x003fe20000410000 */
[C---:B------:R-:W-:Y:S01]  /*4dd0*/  FFMA.FTZ R244, R237.reuse, R249, R244 ;  /* 0x000000f9edf47223 */ /* 0x040fe200000100f4 */
[----:B------:R-:W-:Y:S01]  /*4de0*/  FADD.FTZ R240, R240, R71 ;  /* 0x00000047f0f07221 */ /* 0x000fe20000010000 */
[C---:B------:R-:W-:Y:S01]  /*4df0*/  FFMA.FTZ R70, R237.reuse, R245, -R70 ;  /* 0x000000f5ed467223 */ /* 0x040fe20000010846 */
[----:B------:R-:W-:Y:S01]  /*4e00*/  FFMA.FTZ R238, R237, R247, R238 ;  /* 0x000000f7edee7223 */ /* 0x000fe200000100ee */
[----:B------:R-:W-:-:S03]  /*4e10*/  FADD.FTZ R239, R239, R244 ;  /* 0x000000f4efef7221 */ /* 0x000fc60000010000 */
[----:B------:R-:W-:-:S07]  /*4e20*/  MOV R237, R70 ;  /* 0x0000004600ed7202 */ /* 0x000fce0000000f00 */
.L_x_15074:
[----:B------:R-:W-:Y:S05]  /*4e30*/  BSYNC B0 ;  /* 0x0000000000007941 */ /* 0x000fea0003800000 */
.L_x_15073:
[----:B------:R-:W-:Y:S01]  /*4e40*/  ISETP.GT.U32.AND P0, PT, R220, 0x1b, PT ;  /* 0x0000001bdc00780c */ /* 0x000fe20003f04070 */
[----:B-1----:R1:W0:Y:S01]  /*4e50*/  SHFL.DOWN PT, R245, R237, 0x4, 0x1f ;  /* 0x08801f00edf57f89 */ /* 0x00222200000e0000 */
[----:B------:R-:W-:Y:S03]  /*4e60*/  BSSY B0, `(.L_x_15075) ;  /* 0x0000010000007945 */ /* 0x000fe60003800000 */
[----:B--2---:R1:W2:Y:S04]  /*4e70*/  SHFL.DOWN PT, R247, R238, 0x4, 0x1f ;  /* 0x08801f00eef77f89 */ /* 0x0042a800000e0000 */
[----:B---3--:R1:W3:Y:S04]  /*4e80*/  SHFL.DOWN PT, R71, R240, 0x4, 0x1f ;  /* 0x08801f00f0477f89 */ /* 0x0082e800000e0000 */
[----:B----4-:R1:W4:Y:S01]  /*4e90*/  SHFL.DOWN PT, R249, R239, 0x4, 0x1f ;  /* 0x08801f00eff97f89 */ /* 0x01032200000e0000 */
        /* <DEDUP_REMOVED lines=12> */
.L_x_15076:
[----:B------:R-:W-:Y:S05]  /*4f60*/  BSYNC B0 ;  /* 0x0000000000007941 */ /* 0x000fea0003800000 */
.L_x_15075:
[----:B------:R-:W-:Y:S01]  /*4f70*/  ISETP.GT.U32.AND P0, PT, R220, 0x17, PT ;  /* 0x00000017dc00780c */ /* 0x000fe20003f04070 */
[----:B0-----:R0:W0:Y:S01]  /*4f80*/  SHFL.DOWN PT, R245, R237, 0x8, 0x1f ;  /* 0x09001f00edf57f89 */ /* 0x00102200000e0000 */
[----:B------:R-:W-:Y:S03]  /*4f90*/  BSSY B0, `(.L_x_15077) ;  /* 0x0000010000007945 */ /* 0x000fe60003800000 */
[----:B--2---:R2:W0:Y:S04]  /*4fa0*/  SHFL.DOWN PT, R247, R238, 0x8, 0x1f ;  /* 0x09001f00eef77f89 */ /* 0x00442800000e0000 */
[----:B---3--:R2:W3:Y:S04]  /*4fb0*/  SHFL.DOWN PT, R71, R240, 0x8, 0x1f ;  /* 0x09001f00f0477f89 */ /* 0x0084e800000e0000 */
[----:B----4-:R2:W4:Y:S01]  /*4fc0*/  SHFL.DOWN PT, R249, R239, 0x8, 0x1f ;  /* 0x09001f00eff97f89 */ /* 0x01052200000e0000 */
[----:B------:R-:W-:Y:S05]  /*4fd0*/  @P0 BRA `(.L_x_15078) ;  /* 0x00000000002c0947 */ /* 0x000fea0003800000 */
[C---:B----4-:R-:W-:Y:S01]  /*4fe0*/  FMUL.FTZ R70, R238.reuse, R249 ;  /* 0x000000f9ee467220 */ /* 0x050fe20000410000 */
[----:B---3--:R-:W-:-:S03]  /*4ff0*/  FMUL.FTZ R244, R238, R71 ;  /* 0x00000047eef47220 */ /* 0x008fc60000410000 */
[C---:B------:R-:W-:Y:S01]  /*5000*/  FFMA.FTZ R71, R237.reuse, R71, -R70 ;  /* 0x00000047ed477223 */ /* 0x040fe20000010846 */
[C---:B0-----:R-:W-:Y:S01]  /*5010*/  FMUL.FTZ R70, R238.reuse, R247 ;  /* 0x000000f7ee467220 */ /* 0x041fe20000410000 */
[----:B-12---:R-:W-:Y:S01]  /*5020*/  FMUL.FTZ R238, R238, R245 ;  /* 0x000000f5eeee7220 */ /* 0x006fe20000410000 */
[C---:B------:R-:W-:Y:S01]  /*5030*/  FFMA.FTZ R244, R237.reuse, R249, R244 ;  /* 0x000000f9edf47223 */ /* 0x040fe200000100f4 */
[----:B------:R-:W-:Y:S01]  /*5040*/  FADD.FTZ R240, R240, R71 ;  /* 0x00000047f0f07221 */ /* 0x000fe20000010000 */
[C---:B------:R-:W-:Y:S01]  /*5050*/  FFMA.FTZ R70, R237.reuse, R245, -R70 ;  /* 0x000000f5ed467223 */ /* 0x040fe20000010846 */
[----:B------:R-:W-:Y:S01]  /*5060*/  FFMA.FTZ R238, R237, R247, R238 ;  /* 0x000000f7edee7223 */ /* 0x000fe200000100ee */
[----:B------:R-:W-:-:S03]  /*5070*/  FADD.FTZ R239, R239, R244 ;  /* 0x000000f4efef7221 */ /* 0x000fc60000010000 */
[----:B------:R-:W-:-:S07]  /*5080*/  MOV R237, R70 ;  /* 0x0000004600ed7202 */ /* 0x000fce0000000f00 */
.L_x_15078:
[----:B------:R-:W-:Y:S05]  /*5090*/  BSYNC B0 ;  /* 0x0000000000007941 */ /* 0x000fea0003800000 */
.L_x_15077:
[----:B------:R-:W-:Y:S01]  /*50a0*/  ISETP.GT.U32.AND P0, PT, R220, 0xf, PT ;  /* 0x0000000fdc00780c */ /* 0x000fe20003f04070 */
[----:B0-----:R0:W0:Y:S01]  /*50b0*/  SHFL.DOWN PT, R245, R237, 0x10, 0x1f ;  /* 0x0a001f00edf57f89 */ /* 0x00102200000e0000 */
[----:B------:R-:W-:Y:S03]  /*50c0*/  BSSY B0, `(.L_x_15079) ;  /* 0x0000010000007945 */ /* 0x000fe60003800000 */
[----:B------:R0:W0:Y:S04]  /*50d0*/  SHFL.DOWN PT, R247, R238, 0x10, 0x1f ;  /* 0x0a001f00eef77f89 */ /* 0x00002800000e0000 */
[----:B---3--:R3:W0:Y:S04]  /*50e0*/  SHFL.DOWN PT, R71, R240, 0x10, 0x1f ;  /* 0x0a001f00f0477f89 */ /* 0x00862800000e0000 */
[----:B----4-:R3:W4:Y:S01]  /*50f0*/  SHFL.DOWN PT, R249, R239, 0x10, 0x1f ;  /* 0x0a001f00eff97f89 */ /* 0x01072200000e0000 */
[----:B------:R-:W-:Y:S05]  /*5100*/  @P0 BRA `(.L_x_15080) ;  /* 0x00000000002c0947 */ /* 0x000fea0003800000 */
[C---:B----4-:R-:W-:Y:S01]  /*5110*/  FMUL.FTZ R70, R238.reuse, R249 ;  /* 0x000000f9ee467220 */ /* 0x050fe20000410000 */
[----:B0-----:R-:W-:-:S03]  /*5120*/  FMUL.FTZ R220, R238, R71 ;  /* 0x00000047eedc7220 */ /* 0x001fc60000410000 */
[C---:B------:R-:W-:Y:S01]  /*5130*/  FFMA.FTZ R71, R237.reuse, R71, -R70 ;  /* 0x00000047ed477223 */ /* 0x040fe20000010846 */
[C---:B------:R-:W-:Y:S01]  /*5140*/  FMUL.FTZ R70, R238.reuse, R247 ;  /* 0x000000f7ee467220 */ /* 0x040fe20000410000 */
[----:B-12---:R-:W-:Y:S01]  /*5150*/  FMUL.FTZ R238, R238, R245 ;  /* 0x000000f5eeee7220 */ /* 0x006fe20000410000 */
[C---:B------:R-:W-:Y:S01]  /*5160*/  FFMA.FTZ R220, R237.reuse, R249, R220 ;  /* 0x000000f9eddc7223 */ /* 0x040fe200000100dc */
[----:B---3--:R-:W-:Y:S01]  /*5170*/  FADD.FTZ R240, R240, R71 ;  /* 0x00000047f0f07221 */ /* 0x008fe20000010000 */
[C---:B------:R-:W-:Y:S01]  /*5180*/  FFMA.FTZ R70, R237.reuse, R245, -R70 ;  /* 0x000000f5ed467223 */ /* 0x040fe20000010846 */
[----:B------:R-:W-:Y:S01]  /*5190*/  FFMA.FTZ R238, R237, R247, R238 ;  /* 0x000000f7edee7223 */ /* 0x000fe200000100ee */
[----:B------:R-:W-:-:S03]  /*51a0*/  FADD.FTZ R239, R239, R220 ;  /* 0x000000dcefef7221 */ /* 0x000fc60000010000 */
[----:B------:R-:W-:-:S07]  /*51b0*/  MOV R237, R70 ;  /* 0x0000004600ed7202 */ /* 0x000fce0000000f00 */
.L_x_15080:
[----:B------:R-:W-:Y:S05]  /*51c0*/  BSYNC B0 ;  /* 0x0000000000007941 */ /* 0x000fea0003800000 */
.L_x_15079:
[CC--:B------:R-:W-:Y:S01]  /*51d0*/  FMUL.FTZ R70, R243.reuse, R242.reuse ;  /* 0x000000f2f3467220 */ /* 0x0c0fe20000410000 */
[-C--:B------:R-:W-:Y:S01]  /*51e0*/  FMUL.FTZ R243, R243, R241.reuse ;  /* 0x000000f1f3f37220 */ /* 0x080fe20000410000 */
[----:B0-----:R-:W-:Y:S01]  /*51f0*/  SHFL.IDX PT, R71, R59, RZ, 0x1f ;  /* 0x00001fff3b477589 */ /* 0x001fe200000e0000 */
[----:B------:R-:W-:Y:S01]  /*5200*/  ISETP.NE.AND P0, PT, R102, RZ, PT ;  /* 0x000000ff6600720c */ /* 0x000fe20003f05270 */
[C---:B------:R-:W-:Y:S01]  /*5210*/  FFMA.FTZ R70, R213.reuse, R241, -R70 ;  /* 0x000000f1d5467223 */ /* 0x040fe20000010846 */
[----:B------:R-:W-:Y:S01]  /*5220*/  FFMA.FTZ R243, R213, R242, R243 ;  /* 0x000000f2d5f37223 */ /* 0x000fe200000100f3 */
[----:B------:R-:W-:Y:S01]  /*5230*/  SHFL.DOWN PT, R220, R237, 0x1, 0x1f ;  /* 0x08201f00eddc7f89 */ /* 0x000fe200000e0000 */
[----:B------:R-:W-:Y:S01]  /*5240*/  USHF.R.S32.HI UR51, URZ, 0x1f, UR11 ;  /* 0x0000001f3f337899 */ /* 0x000fe2000801140b */
[----:B------:R-:W-:Y:S01]  /*5250*/  @P1 FADD.FTZ R241, R223, R70 ;  /* 0x00000046dff11221 */ /* 0x000fe20000010000 */
[----:B------:R-:W-:Y:S01]  /*5260*/  @P1 FADD.FTZ R242, R222, R243 ;  /* 0x000000f3def21221 */ /* 0x000fe20000010000 */
[----:B------:R-:W-:Y:S01]  /*5270*/  SHFL.IDX PT, R70, R58, RZ, 0x1f ;  /* 0x00001fff3a467589 */ /* 0x000fe200000e0000 */
[----:B------:R-:W-:Y:S01]  /*5280*/  USHF.R.S32.HI UR47, URZ, 0x1f, UR12 ;  /* 0x0000001f3f2f7899 */ /* 0x000fe2000801140c */
[----:B------:R-:W-:Y:S01]  /*5290*/  BSSY B0, `(.L_x_15081) ;  /* 0x000033a000007945 */ /* 0x000fe20003800000 */
[C---:B------:R-:W-:Y:S01]  /*52a0*/  FMUL.FTZ R213, R129.reuse, R242 ;  /* 0x000000f281d57220 */ /* 0x040fe20000410000 */
[----:B------:R-:W0:Y:S01]  /*52b0*/  SHFL.DOWN PT, R222, R238, 0x1, 0x1f ;  /* 0x08201f00eede7f89 */ /* 0x000e2200000e0000 */
[----:B------:R-:W-:-:S02]  /*52c0*/  FMUL.FTZ R129, R129, R241 ;  /* 0x000000f181817220 */ /* 0x000fc40000410000 */
[C---:B------:R-:W-:Y:S01]  /*52d0*/  FFMA.FTZ R213, R128.reuse, R241, -R213 ;  /* 0x000000f180d57223 */ /* 0x040fe200000108d5 */
[----:B------:R-:W5:Y:S01]  /*52e0*/  SHFL.DOWN PT, R243, R239, 0x1, 0x1f ;  /* 0x08201f00eff37f89 */ /* 0x000f6200000e0000 */
[----:B------:R-:W-:Y:S01]  /*52f0*/  FFMA.FTZ R129, R128, R242, R129 ;  /* 0x000000f280817223 */ /* 0x000fe20000010081 */
[----:B------:R-:W-:Y:S01]  /*5300*/  LEA.HI.SX32 R242, R102, R102, 0x1b ;  /* 0x0000006666f27211 */ /* 0x000fe200078fdaff */
[----:B------:R-:W-:Y:S01]  /*5310*/  FADD.FTZ R152, R152, R213 ;  /* 0x000000d598987221 */ /* 0x000fe20000010000 */
[----:B-12---:R-:W-:Y:S01]  /*5320*/  SHFL.IDX PT, R238, R238, RZ, 0x1f ;  /* 0x00001fffeeee7589 */ /* 0x006fe200000e0000 */
[----:B------:R-:W-:Y:S01]  /*5330*/  FADD.FTZ R150, R150, R129 ;  /* 0x0000008196967221 */ /* 0x000fe20000010000 */
[----:B------:R-:W-:Y:S02]  /*5340*/  LEA R242, R242, UR19, 0x2 ;  /* 0x00000013f2f27c11 */ /* 0x000fe4000f8e10ff */
[----:B------:R-:W-:Y:S01]  /*5350*/  SHFL.IDX PT, R237, R237, RZ, 0x1f ;  /* 0x00001fffeded7589 */ /* 0x000fe200000e0000 */
[----:B------:R-:W-:-:S03]  /*5360*/  FMUL.FTZ R129, R134, R150 ;  /* 0x0000009686817220 */ /* 0x000fc60000410000 */
[----:B------:R-:W1:Y:S04]  /*5370*/  SHFL.DOWN PT, R244, R240, 0x1, 0x1f ;  /* 0x08201f00f0f47f89 */ /* 0x000e6800000e0000 */
[----:B---3--:R-:W2:Y:S01]  /*5380*/  SHFL.IDX PT, R239, R239, RZ, 0x1f ;  /* 0x00001fffefef7589 */ /* 0x008ea200000e0000 */
[CC--:B0-----:R-:W-:Y:S01]  /*5390*/  @P2 FMUL.FTZ R128, R222.reuse, R70.reuse ;  /* 0x00000046de802220 */ /* 0x0c1fe20000410000 */
[-C--:B------:R-:W-:Y:S02]  /*53a0*/  @P2 FMUL.FTZ R223, R222, R71.reuse ;  /* 0x00000047dedf2220 */ /* 0x080fe40000410000 */
[----:B------:R-:W0:Y:S01]  /*53b0*/  SHFL.IDX PT, R240, R240, RZ, 0x1f ;  /* 0x00001ffff0f07589 */ /* 0x000e2200000e0000 */
[C---:B------:R-:W-:Y:S01]  /*53c0*/  @P2 FFMA.FTZ R128, R220.reuse, R71, R128 ;  /* 0x00000047dc802223 */ /* 0x040fe20000010080 */
[----:B------:R-:W-:-:S03]  /*53d0*/  @P2 FFMA.FTZ R223, R220, R70, -R223 ;  /* 0x00000046dcdf2223 */ /* 0x000fc600000108df */
[----:B-----5:R-:W-:Y:S01]  /*53e0*/  @P2 FADD.FTZ R71, R243, R128 ;  /* 0x00000080f3472221 */ /* 0x020fe20000010000 */
[----:B------:R-:W-:-:S04]  /*53f0*/  FMUL.FTZ R128, R134, R152 ;  /* 0x0000009886807220 */ /* 0x000fc80000410000 */
[C---:B------:R-:W-:Y:S01]  /*5400*/  FFMA.FTZ R213, R135.reuse, R150, R128 ;  /* 0x0000009687d57223 */ /* 0x040fe20000010080 */
[-C--:B------:R-:W-:Y:S01]  /*5410*/  FFMA.FTZ R128, R135, R152.reuse, -R129 ;  /* 0x0000009887807223 */ /* 0x080fe20000010881 */
[----:B-1----:R-:W-:Y:S02]  /*5420*/  @P2 FADD.FTZ R70, R244, R223 ;  /* 0x000000dff4462221 */ /* 0x002fe40000010000 */
[C---:B------:R-:W-:Y:S01]  /*5430*/  FFMA.FTZ R155, R138.reuse, R155, R213 ;  /* 0x0000009b8a9b7223 */ /* 0x040fe200000100d5 */
[----:B------:R-:W-:Y:S01]  /*5440*/  FFMA.FTZ R153, R138, R153, R128 ;  /* 0x000000998a997223 */ /* 0x000fe20000010080 */
[----:B------:R-:W-:Y:S02]  /*5450*/  FMUL.FTZ R244, R16, R152 ;  /* 0x0000009810f47220 */ /* 0x000fe40000410000 */
[----:B------:R-:W-:Y:S01]  /*5460*/  FMUL.FTZ R128, R132, R155 ;  /* 0x0000009b84807220 */ /* 0x000fe20000410000 */
[----:B------:R-:W-:-:S03]  /*5470*/  FMUL.FTZ R246, R15, R153 ;  /* 0x000000990ff67220 */ /* 0x000fc60000410000 */
[-C--:B------:R-:W-:Y:S01]  /*5480*/  FFMA.FTZ R129, R133, R153.reuse, -R128 ;  /* 0x0000009985817223 */ /* 0x080fe20000010880 */
[----:B------:R-:W-:-:S03]  /*5490*/  FMUL.FTZ R128, R132, R153 ;  /* 0x0000009984807220 */ /* 0x000fc60000410000 */
[----:B------:R-:W-:Y:S01]  /*54a0*/  FFMA.FTZ R159, R142, R159, R129 ;  /* 0x0000009f8e9f7223 */ /* 0x000fe20000010081 */
[----:B------:R-:W-:-:S03]  /*54b0*/  FFMA.FTZ R128, R133, R155, R128 ;  /* 0x0000009b85807223 */ /* 0x000fc60000010080 */
[----:B------:R-:W-:Y:S01]  /*54c0*/  FMUL.FTZ R248, R14, R159 ;  /* 0x0000009f0ef87220 */ /* 0x000fe20000410000 */
[----:B------:R-:W-:Y:S01]  /*54d0*/  FFMA.FTZ R157, R142, R157, R128 ;  /* 0x0000009d8e9d7223 */ /* 0x000fe20000010080 */
[----:B------:R-:W-:-:S04]  /*54e0*/  FMUL.FTZ R128, R130, R159 ;  /* 0x0000009f82807220 */ /* 0x000fc80000410000 */
[-C--:B------:R-:W-:Y:S01]  /*54f0*/  FFMA.FTZ R220, R131, R157.reuse, R128 ;  /* 0x0000009d83dc7223 */ /* 0x080fe20000010080 */
[----:B------:R-:W-:-:S03]  /*5500*/  FMUL.FTZ R128, R130, R157 ;  /* 0x0000009d82807220 */ /* 0x000fc60000410000 */
[----:B------:R-:W-:Y:S01]  /*5510*/  FFMA.FTZ R166, R143, R166, R220 ;  /* 0x000000a68fa67223 */ /* 0x000fe200000100dc */
[----:B------:R-:W-:-:S03]  /*5520*/  FFMA.FTZ R129, R131, R159, -R128 ;  /* 0x0000009f83817223 */ /* 0x000fc60000010880 */
[----:B------:R-:W-:Y:S01]  /*5530*/  FMUL.FTZ R128, R126, R166 ;  /* 0x000000a67e807220 */ /* 0x000fe20000410000 */
[----:B------:R-:W-:-:S04]  /*5540*/  FFMA.FTZ R164, R143, R164, R129 ;  /* 0x000000a48fa47223 */ /* 0x000fc80000010081 */
[-C--:B------:R-:W-:Y:S01]  /*5550*/  FMUL.FTZ R129, R126, R164.reuse ;  /* 0x000000a47e817220 */ /* 0x080fe20000410000 */
[----:B------:R-:W-:-:S03]  /*5560*/  FFMA.FTZ R128, R127, R164, -R128 ;  /* 0x000000a47f807223 */ /* 0x000fc60000010880 */
[----:B------:R-:W-:Y:S01]  /*5570*/  FFMA.FTZ R129, R127, R166, R129 ;  /* 0x000000a67f817223 */ /* 0x000fe20000010081 */
[----:B------:R-:W-:-:S03]  /*5580*/  FFMA.FTZ R170, R147, R170, R128 ;  /* 0x000000aa93aa7223 */ /* 0x000fc60000010080 */
[----:B------:R-:W-:Y:S01]  /*5590*/  FFMA.FTZ R168, R147, R168, R129 ;  /* 0x000000a893a87223 */ /* 0x000fe20000010081 */
[----:B------:R-:W-:-:S03]  /*55a0*/  FMUL.FTZ R128, R124, R170 ;  /* 0x000000aa7c807220 */ /* 0x000fc60000410000 */
[-C--:B------:R-:W-:Y:S01]  /*55b0*/  FMUL.FTZ R129, R124, R168.reuse ;  /* 0x000000a87c817220 */ /* 0x080fe20000410000 */
[----:B------:R-:W-:-:S03]  /*55c0*/  FFMA.FTZ R213, R125, R168, R128 ;  /* 0x000000a87dd57223 */ /* 0x000fc60000010080 */
[----:B------:R-:W-:Y:S01]  /*55d0*/  FFMA.FTZ R128, R125, R170, -R129 ;  /* 0x000000aa7d807223 */ /* 0x000fe20000010881 */
[----:B------:R-:W-:-:S03]  /*55e0*/  FFMA.FTZ R177, R148, R177, R213 ;  /* 0x000000b194b17223 */ /* 0x000fc600000100d5 */
[----:B------:R-:W-:Y:S01]  /*55f0*/  FFMA.FTZ R175, R148, R175, R128 ;  /* 0x000000af94af7223 */ /* 0x000fe20000010080 */
[----:B------:R-:W-:-:S04]  /*5600*/  FMUL.FTZ R128, R122, R177 ;  /* 0x000000b17a807220 */ /* 0x000fc80000410000 */
[-C--:B------:R-:W-:Y:S01]  /*5610*/  FFMA.FTZ R129, R123, R175.reuse, -R128 ;  /* 0x000000af7b817223 */ /* 0x080fe20000010880 */
[----:B------:R-:W-:-:S03]  /*5620*/  FMUL.FTZ R128, R122, R175 ;  /* 0x000000af7a807220 */ /* 0x000fc60000410000 */
[----:B------:R-:W-:Y:S01]  /*5630*/  FFMA.FTZ R179, R160, R179, R129 ;  /* 0x000000b3a0b37223 */ /* 0x000fe20000010081 */
[----:B------:R-:W-:-:S04]  /*5640*/  FFMA.FTZ R128, R123, R177, R128 ;  /* 0x000000b17b807223 */ /* 0x000fc80000010080 */
        /* <DEDUP_REMOVED lines=32> */
[-C--:B------:R-:W-:Y:S01]  /*5850*/  FFMA.FTZ R128, R109, R208.reuse, -R128 ;  /* 0x000000d06d807223 */ /* 0x080fe20000010880 */
[----:B------:R-:W-:-:S03]  /*5860*/  FMUL.FTZ R129, R108, R208 ;  /* 0x000000d06c817220 */ /* 0x000fc60000410000 */
[----:B------:R-:W-:Y:S01]  /*5870*/  FFMA.FTZ R210, R189, R210, R128 ;  /* 0x000000d2bdd27223 */ /* 0x000fe20000010080 */
[----:B------:R-:W-:-:S03]  /*5880*/  FFMA.FTZ R129, R109, R206, R129 ;  /* 0x000000ce6d817223 */ /* 0x000fc60000010081 */
[----:B------:R-:W-:Y:S01]  /*5890*/  FMUL.FTZ R128, R106, R210 ;  /* 0x000000d26a807220 */ /* 0x000fe20000410000 */
[----:B------:R-:W-:-:S04]  /*58a0*/  FFMA.FTZ R212, R189, R212, R129 ;  /* 0x000000d4bdd47223 */ /* 0x000fc80000010081 */
[-C--:B------:R-:W-:Y:S01]  /*58b0*/  FFMA.FTZ R129, R107, R212.reuse, R128 ;  /* 0x000000d46b817223 */ /* 0x080fe20000010080 */
[----:B------:R-:W-:-:S03]  /*58c0*/  FMUL.FTZ R128, R106, R212 ;  /* 0x000000d46a807220 */ /* 0x000fc60000410000 */
[----:B------:R-:W-:Y:S01]  /*58d0*/  FFMA.FTZ R207, R198, R207, R129 ;  /* 0x000000cfc6cf7223 */ /* 0x000fe20000010081 */
[----:B------:R-:W-:-:S04]  /*58e0*/  FFMA.FTZ R128, R107, R210, -R128 ;  /* 0x000000d26b807223 */ /* 0x000fc80000010880 */
[----:B------:R-:W-:Y:S01]  /*58f0*/  FFMA.FTZ R205, R198, R205, R128 ;  /* 0x000000cdc6cd7223 */ /* 0x000fe20000010080 */
[----:B------:R-:W-:-:S04]  /*5900*/  FMUL.FTZ R128, R104, R207 ;  /* 0x000000cf68807220 */ /* 0x000fc80000410000 */
[-C--:B------:R-:W-:Y:S01]  /*5910*/  FFMA.FTZ R129, R105, R205.reuse, -R128 ;  /* 0x000000cd69817223 */ /* 0x080fe20000010880 */
[----:B------:R-:W-:-:S03]  /*5920*/  FMUL.FTZ R128, R104, R205 ;  /* 0x000000cd68807220 */ /* 0x000fc60000410000 */
[----:B------:R-:W-:Y:S01]  /*5930*/  FFMA.FTZ R209, R202, R209, R129 ;  /* 0x000000d1cad17223 */ /* 0x000fe20000010081 */
[----:B------:R-:W-:Y:S01]  /*5940*/  FFMA.FTZ R129, R105, R207, R128 ;  /* 0x000000cf69817223 */ /* 0x000fe20000010080 */
[----:B------:R-:W-:-:S03]  /*5950*/  FMUL.FTZ R128, R238, R59 ;  /* 0x0000003bee807220 */ /* 0x000fc60000410000 */
[----:B------:R-:W-:Y:S01]  /*5960*/  FFMA.FTZ R211, R202, R211, R129 ;  /* 0x000000d3cad37223 */ /* 0x000fe20000010081 */
[C---:B------:R-:W-:Y:S01]  /*5970*/  FMUL.FTZ R129, R238.reuse, R57 ;  /* 0x00000039ee817220 */ /* 0x040fe20000410000 */
[CC--:B------:R-:W-:Y:S01]  /*5980*/  FFMA.FTZ R213, R237.reuse, R58.reuse, -R128 ;  /* 0x0000003aedd57223 */ /* 0x0c0fe20000010880 */
[C---:B------:R-:W-:Y:S01]  /*5990*/  FMUL.FTZ R58, R238.reuse, R58 ;  /* 0x0000003aee3a7220 */ /* 0x040fe20000410000 */
[-C--:B------:R-:W-:Y:S01]  /*59a0*/  FMUL.FTZ R238, R238, R56.reuse ;  /* 0x00000038eeee7220 */ /* 0x080fe20000410000 */
[----:B------:R-:W-:Y:S01]  /*59b0*/  FFMA.FTZ R56, R237, R56, -R129 ;  /* 0x00000038ed387223 */ /* 0x000fe20000010881 */
[----:B------:R-:W-:Y:S01]  /*59c0*/  FMUL.FTZ R129, R71, -R69 ;  /* 0x8000004547817220 */ /* 0x000fe20000410000 */
[----:B------:R-:W-:Y:S01]  /*59d0*/  FFMA.FTZ R128, R237, R59, R58 ;  /* 0x0000003bed807223 */ /* 0x000fe2000001003a */
[C---:B------:R-:W-:Y:S01]  /*59e0*/  FMUL.FTZ R58, R70.reuse, -R69 ;  /* 0x80000045463a7220 */ /* 0x040fe20000410000 */
[C---:B------:R-:W-:Y:S01]  /*59f0*/  FMUL.FTZ R59, R173.reuse, R211 ;  /* 0x000000d3ad3b7220 */ /* 0x040fe20000410000 */
[-C--:B------:R-:W-:Y:S01]  /*5a00*/  FFMA.FTZ R129, R70, R68.reuse, -R129 ;  /* 0x0000004446817223 */ /* 0x080fe20000010881 */
[-C--:B------:R-:W-:Y:S01]  /*5a10*/  FMUL.FTZ R70, R173, R209.reuse ;  /* 0x000000d1ad467220 */ /* 0x080fe20000410000 */
[----:B------:R-:W-:Y:S01]  /*5a20*/  FFMA.FTZ R71, R71, R68, R58 ;  /* 0x0000004447477223 */ /* 0x000fe2000001003a */
[C---:B------:R-:W-:Y:S01]  /*5a30*/  FFMA.FTZ R68, R174.reuse, R209, -R59 ;  /* 0x000000d1ae447223 */ /* 0x040fe2000001083b */
[----:B--2---:R-:W-:Y:S01]  /*5a40*/  FADD.FTZ R59, R239, R128 ;  /* 0x00000080ef3b7221 */ /* 0x004fe20000010000 */
[----:B------:R-:W-:Y:S01]  /*5a50*/  FFMA.FTZ R69, R174, R211, R70 ;  /* 0x000000d3ae457223 */ /* 0x000fe20000010046 */
[----:B------:R-:W-:Y:S01]  /*5a60*/  FADD.FTZ R128, -R216, R71 ;  /* 0x00000047d8807221 */ /* 0x000fe20000010100 */
[----:B------:R-:W-:Y:S01]  /*5a70*/  FADD.FTZ R129, R214, R129 ;  /* 0x00000081d6817221 */ /* 0x000fe20000010000 */
[----:B------:R-:W-:Y:S01]  /*5a80*/  P2R R58, PR, RZ, 0x1 ;  /* 0x00000001ff3a7803 */ /* 0x000fe20000000000 */
[----:B------:R-:W-:Y:S01]  /*5a90*/  FFMA.FTZ R74, R215, R74, R69 ;  /* 0x0000004ad74a7223 */ /* 0x000fe20000010045 */
[CC--:B------:R-:W-:Y:S01]  /*5aa0*/  FMUL.FTZ R69, R173.reuse, -R128.reuse ;  /* 0x80000080ad457220 */ /* 0x0c0fe20000410000 */
[----:B------:R-:W-:Y:S01]  /*5ab0*/  FMUL.FTZ R173, R173, -R129 ;  /* 0x80000081adad7220 */ /* 0x000fe20000410000 */
[----:B------:R-:W-:Y:S01]  /*5ac0*/  FFMA.FTZ R57, R237, R57, R238 ;  /* 0x00000039ed397223 */ /* 0x000fe200000100ee */
[----:B0-----:R-:W-:Y:S01]  /*5ad0*/  FADD.FTZ R58, R240, R213 ;  /* 0x000000d5f03a7221 */ /* 0x001fe20000010000 */
[CC--:B------:R-:W-:Y:S01]  /*5ae0*/  FFMA.FTZ R214, R174.reuse, R129.reuse, -R69 ;  /* 0x00000081aed67223 */ /* 0x0c0fe20000010845 */
[-C--:B------:R-:W-:Y:S01]  /*5af0*/  FFMA.FTZ R173, R174, R128.reuse, R173 ;  /* 0x00000080aead7223 */ /* 0x080fe200000100ad */
[----:B------:R-:W-:Y:S01]  /*5b00*/  SHF.L.U32 R71, R102, 0x5, RZ ;  /* 0x0000000566477819 */ /* 0x000fe200000006ff */
[----:B------:R-:W-:Y:S01]  /*5b10*/  FMUL.FTZ R174, R50, R129 ;  /* 0x0000008132ae7220 */ /* 0x000fe20000410000 */
[----:B------:R0:W-:Y:S01]  /*5b20*/  @!P0 STS.128 [UR42+0x46d0], R56 ;  /* 0x0046d038ff008988 */ /* 0x0001e20008000c2a */
[----:B------:R-:W-:Y:S01]  /*5b30*/  FADD.FTZ R222, R83, R214 ;  /* 0x000000d653de7221 */ /* 0x000fe20000010000 */
[----:B------:R-:W-:Y:S01]  /*5b40*/  FADD.FTZ R173, -R82, R173 ;  /* 0x000000ad52ad7221 */ /* 0x000fe20000010100 */
[----:B------:R-:W-:Y:S01]  /*5b50*/  LEA.HI.SX32 R71, R71, R71, 0x1b ;  /* 0x0000004747477211 */ /* 0x000fe200078fdaff */
[----:B------:R-:W-:Y:S01]  /*5b60*/  FMUL.FTZ R70, R217, R128 ;  /* 0x00000080d9467220 */ /* 0x000fe20000410000 */
[----:B------:R-:W-:Y:S01]  /*5b70*/  FMUL.FTZ R214, R104, -R222 ;  /* 0x800000de68d67220 */ /* 0x000fe20000410000 */
[----:B------:R-:W-:Y:S01]  /*5b80*/  FMUL.FTZ R69, R89, R202 ;  /* 0x000000ca59457220 */ /* 0x000fe20000410000 */
[C---:B------:R-:W-:Y:S01]  /*5b90*/  FMUL.FTZ R216, R215.reuse, R174 ;  /* 0x000000aed7d87220 */ /* 0x040fe20000410000 */
[----:B------:R-:W-:Y:S01]  /*5ba0*/  FFMA.FTZ R68, R215, R75, R68 ;  /* 0x0000004bd7447223 */ /* 0x000fe20000010044 */
[----:B------:R-:W-:Y:S01]  /*5bb0*/  FFMA.FTZ R83, R105, R173, R214 ;  /* 0x000000ad69537223 */ /* 0x000fe200000100d6 */
[----:B------:R-:W-:Y:S01]  /*5bc0*/  FMUL.FTZ R75, R50, R215 ;  /* 0x000000d7324b7220 */ /* 0x000fe20000410000 */
[----:B------:R-:W-:Y:S01]  /*5bd0*/  ULEA UR42, UR13, 0xfffffe00, 0x9 ;  /* 0xfffffe000d2a7891 */ /* 0x000fe2000f8e483f */
[----:B0-----:R-:W-:Y:S01]  /*5be0*/  FMUL.FTZ R58, R128, UR56 ;  /* 0x00000038803a7c20 */ /* 0x001fe20008410000 */
[----:B------:R-:W-:Y:S01]  /*5bf0*/  LEA R57, R71, UR19, 0x2 ;  /* 0x0000001347397c11 */ /* 0x000fe2000f8e10ff */
[----:B------:R-:W-:Y:S01]  /*5c00*/  FFMA.FTZ R56, R203, R129, R70 ;  /* 0x00000081cb387223 */ /* 0x000fe20000010046 */
[-C--:B------:R-:W-:Y:S01]  /*5c10*/  FMUL.FTZ R59, R196, R173.reuse ;  /* 0x000000adc43b7220 */ /* 0x080fe20000410000 */
[C---:B------:R-:W-:Y:S01]  /*5c20*/  FFMA.FTZ R82, R129.reuse, UR57, R58 ;  /* 0x0000003981527c23 */ /* 0x040fe2000801003a */
[----:B------:R-:W-:Y:S01]  /*5c30*/  FMUL.FTZ R58, R104, -R173 ;  /* 0x800000ad683a7220 */ /* 0x000fe20000410000 */
[----:B------:R-:W-:Y:S01]  /*5c40*/  FMUL.FTZ R70, R129, UR56 ;  /* 0x0000003881467c20 */ /* 0x000fe20008410000 */
[-C--:B------:R-:W-:Y:S01]  /*5c50*/  FFMA.FTZ R196, R196, -R69.reuse, R211 ;  /* 0x80000045c4c47223 */ /* 0x080fe200000100d3 */
[----:B------:R-:W-:Y:S01]  /*5c60*/  FMUL.FTZ R129, R173, UR56 ;  /* 0x00000038ad817c20 */ /* 0x000fe20008410000 */
[----:B------:R-:W-:Y:S01]  /*5c70*/  FFMA.FTZ R104, R105, R222, -R58 ;  /* 0x000000de69687223 */ /* 0x000fe2000001083a */
[----:B------:R-:W-:Y:S01]  /*5c80*/  FMUL.FTZ R105, R222, UR56 ;  /* 0x00000038de697c20 */ /* 0x000fe20008410000 */
[----:B------:R-:W-:Y:S01]  /*5c90*/  FFMA.FTZ R58, R204, -R69, R209 ;  /* 0x80000045cc3a7223 */ /* 0x000fe200000100d1 */
[----:B------:R-:W-:Y:S01]  /*5ca0*/  FMUL.FTZ R69, R89, R173 ;  /* 0x000000ad59457220 */ /* 0x000fe20000410000 */
[----:B------:R0:W-:Y:S01]  /*5cb0*/  STS [R57+0x10f8], R216 ;  /* 0x0010f8d839007388 */ /* 0x0001e20000000800 */
[----:B------:R-:W-:Y:S01]  /*5cc0*/  FFMA.FTZ R105, R173, UR57, -R105 ;  /* 0x00000039ad697c23 */ /* 0x000fe20008010869 */
[----:B------:R-:W-:Y:S01]  /*5cd0*/  FADD.FTZ R173, -R218, R83 ;  /* 0x00000053daad7221 */ /* 0x000fe20000010100 */
[----:B------:R-:W-:Y:S01]  /*5ce0*/  FMUL.FTZ R83, R49, R198 ;  /* 0x000000c631537220 */ /* 0x000fe20000410000 */
[-C--:B------:R-:W-:Y:S01]  /*5cf0*/  FMUL.FTZ R71, R89, R222.reuse ;  /* 0x000000de59477220 */ /* 0x080fe20000410000 */
[-C--:B------:R-:W-:Y:S01]  /*5d00*/  FFMA.FTZ R217, R217, -R75.reuse, R74 ;  /* 0x8000004bd9d97223 */ /* 0x080fe2000001004a */
[----:B------:R-:W-:Y:S01]  /*5d10*/  FFMA.FTZ R75, R203, -R75, R68 ;  /* 0x8000004bcb4b7223 */ /* 0x000fe20000010044 */
[----:B------:R-:W-:Y:S01]  /*5d20*/  FFMA.FTZ R59, R204, R222, R59 ;  /* 0x000000decc3b7223 */ /* 0x000fe2000001003b */
[----:B------:R-:W-:Y:S01]  /*5d30*/  FMUL.FTZ R204, R202, R71 ;  /* 0x00000047cacc7220 */ /* 0x000fe20000410000 */
[----:B------:R-:W-:Y:S01]  /*5d40*/  FFMA.FTZ R129, R222, UR57, R129 ;  /* 0x00000039de817c23 */ /* 0x000fe20008010081 */
[----:B0-----:R-:W-:Y:S01]  /*5d50*/  FADD.FTZ R216, R81, R104 ;  /* 0x0000006851d87221 */ /* 0x001fe20000010000 */
[-C--:B------:R-:W-:Y:S01]  /*5d60*/  FMUL.FTZ R104, R106, -R173.reuse ;  /* 0x800000ad6a687220 */ /* 0x080fe20000410000 */
[----:B------:R-:W-:Y:S01]  /*5d70*/  FFMA.FTZ R70, R128, UR57, -R70 ;  /* 0x0000003980467c23 */ /* 0x000fe20008010846 */
[----:B------:R0:W-:Y:S01]  /*5d80*/  STS [R57+0x10f0], R204 ;  /* 0x0010f0cc39007388 */ /* 0x0001e20000000800 */
[-C--:B------:R-:W-:Y:S01]  /*5d90*/  FMUL.FTZ R106, R106, -R216.reuse ;  /* 0x800000d86a6a7220 */ /* 0x080fe20000410000 */
[-C--:B------:R-:W-:Y:S01]  /*5da0*/  FFMA.FTZ R104, R107, R216.reuse, -R104 ;  /* 0x000000d86b687223 */ /* 0x080fe20000010868 */
[----:B------:R-:W-:Y:S01]  /*5db0*/  FMUL.FTZ R213, R216, UR56 ;  /* 0x00000038d8d57c20 */ /* 0x000fe20008410000 */
[-C--:B------:R-:W-:Y:S01]  /*5dc0*/  FMUL.FTZ R203, R49, R216.reuse ;  /* 0x000000d831cb7220 */ /* 0x080fe20000410000 */
[-C--:B------:R-:W-:Y:S01]  /*5dd0*/  FFMA.FTZ R81, R107, R173.reuse, R106 ;  /* 0x000000ad6b517223 */ /* 0x080fe2000001006a */
[----:B------:R-:W-:Y:S01]  /*5de0*/  FADD.FTZ R223, R219, R104 ;  /* 0x00000068dbdf7221 */ /* 0x000fe20000010000 */
[C---:B------:R-:W-:Y:S01]  /*5df0*/  FMUL.FTZ R107, R190.reuse, R173 ;  /* 0x000000adbe6b7220 */ /* 0x040fe20000410000 */
[-C--:B------:R-:W-:Y:S01]  /*5e00*/  FFMA.FTZ R190, R190, -R83.reuse, R207 ;  /* 0x80000053bebe7223 */ /* 0x080fe200000100cf */
[----:B------:R-:W-:Y:S01]  /*5e10*/  FADD.FTZ R237, -R80, R81 ;  /* 0x0000005150ed7221 */ /* 0x000fe20000010100 */
[C---:B------:R-:W-:Y:S01]  /*5e20*/  FFMA.FTZ R106, R200.reuse, -R83, R205 ;  /* 0x80000053c86a7223 */ /* 0x040fe200000100cd */
[C---:B------:R-:W-:Y:S01]  /*5e30*/  FMUL.FTZ R83, R173.reuse, UR56 ;  /* 0x00000038ad537c20 */ /* 0x040fe20008410000 */
[----:B------:R-:W-:Y:S01]  /*5e40*/  FFMA.FTZ R107, R200, R216, R107 ;  /* 0x000000d8c86b7223 */ /* 0x000fe2000001006b */
[C---:B------:R-:W-:Y:S01]  /*5e50*/  FMUL.FTZ R80, R108.reuse, -R237 ;  /* 0x800000ed6c507220 */ /* 0x040fe20000410000 */
[----:B------:R-:W-:Y:S01]  /*5e60*/  FMUL.FTZ R108, R108, -R223 ;  /* 0x800000df6c6c7220 */ /* 0x000fe20000410000 */
[----:B------:R-:W-:Y:S01]  /*5e70*/  FFMA.FTZ R213, R173, UR57, -R213 ;  /* 0x00000039add57c23 */ /* 0x000fe200080108d5 */
[----:B------:R-:W-:Y:S01]  /*5e80*/  FFMA.FTZ R219, R216, UR57, R83 ;  /* 0x00000039d8db7c23 */ /* 0x000fe20008010053 */
[----:B------:R-:W-:Y:S01]  /*5e90*/  FMUL.FTZ R173, R49, R173 ;  /* 0x000000ad31ad7220 */ /* 0x000fe20000410000 */
[C---:B------:R-:W-:Y:S01]  /*5ea0*/  FFMA.FTZ R216, R109.reuse, R237, R108 ;  /* 0x000000ed6dd87223 */ /* 0x040fe2000001006c */
[----:B------:R-:W-:Y:S01]  /*5eb0*/  FFMA.FTZ R80, R109, R223, -R80 ;  /* 0x000000df6d507223 */ /* 0x000fe20000010850 */
[C---:B------:R-:W-:Y:S01]  /*5ec0*/  FMUL.FTZ R200, R198.reuse, R203 ;  /* 0x000000cbc6c87220 */ /* 0x040fe20000410000 */
[----:B------:R-:W-:Y:S01]  /*5ed0*/  FMUL.FTZ R218, R198, R173 ;  /* 0x000000adc6da7220 */ /* 0x000fe20000410000 */
[----:B------:R-:W-:Y:S01]  /*5ee0*/  FADD.FTZ R222, -R79, R216 ;  /* 0x000000d84fde7221 */ /* 0x000fe20000010100 */
[----:B------:R-:W-:Y:S01]  /*5ef0*/  FADD.FTZ R221, R221, R80 ;  /* 0x00000050dddd7221 */ /* 0x000fe20000010000 */
[----:B0-----:R-:W-:Y:S01]  /*5f00*/  FMUL.FTZ R204, R90, R223 ;  /* 0x000000df5acc7220 */ /* 0x001fe20000410000 */
[----:B------:R-:W-:Y:S01]  /*5f10*/  FMUL.FTZ R128, R50, R128 ;  /* 0x0000008032807220 */ /* 0x000fe20000410000 */
[C---:B------:R-:W-:Y:S01]  /*5f20*/  FMUL.FTZ R80, R110.reuse, -R222 ;  /* 0x800000de6e507220 */ /* 0x040fe20000410000 */
[----:B------:R0:W-:Y:S01]  /*5f30*/  STS [R57+0x10e8], R200 ;  /* 0x0010e8c839007388 */ /* 0x0001e20000000800 */
[----:B------:R-:W-:Y:S01]  /*5f40*/  FMUL.FTZ R110, R110, -R221 ;  /* 0x800000dd6e6e7220 */ /* 0x000fe20000410000 */
[----:B------:R-:W-:Y:S01]  /*5f50*/  FMUL.FTZ R81, R90, R189 ;  /* 0x000000bd5a517220 */ /* 0x000fe20000410000 */
[----:B------:R-:W-:Y:S01]  /*5f60*/  FMUL.FTZ R79, R52, R183 ;  /* 0x000000b7344f7220 */ /* 0x000fe20000410000 */
[----:B------:R1:W-:Y:S01]  /*5f70*/  STS [R57+0x10ec], R218 ;  /* 0x0010ecda39007388 */ /* 0x0003e20000000800 */
[----:B------:R-:W-:Y:S01]  /*5f80*/  FMUL.FTZ R220, R215, R128 ;  /* 0x00000080d7dc7220 */ /* 0x000fe20000410000 */
[----:B------:R-:W-:Y:S01]  /*5f90*/  FFMA.FTZ R80, R111, R221, -R80 ;  /* 0x000000dd6f507223 */ /* 0x000fe20000010850 */
[----:B------:R-:W-:Y:S01]  /*5fa0*/  FMUL.FTZ R83, R221, UR56 ;  /* 0x00000038dd537c20 */ /* 0x000fe20008410000 */
[-C--:B------:R-:W-:Y:S01]  /*5fb0*/  FMUL.FTZ R104, R191, R237.reuse ;  /* 0x000000edbf687220 */ /* 0x080fe20000410000 */
[-C--:B------:R-:W-:Y:S01]  /*5fc0*/  FFMA.FTZ R111, R111, R222.reuse, R110 ;  /* 0x000000de6f6f7223 */ /* 0x080fe2000001006e */
[----:B0-----:R-:W-:Y:S01]  /*5fd0*/  FMUL.FTZ R200, R90, R237 ;  /* 0x000000ed5ac87220 */ /* 0x001fe20000410000 */
[-C--:B------:R-:W-:Y:S01]  /*5fe0*/  FFMA.FTZ R191, R191, -R81.reuse, R212 ;  /* 0x80000051bfbf7223 */ /* 0x080fe200000100d4 */
[----:B------:R-:W-:Y:S01]  /*5ff0*/  FFMA.FTZ R108, R193, -R81, R210 ;  /* 0x80000051c16c7223 */ /* 0x000fe200000100d2 */
[----:B------:R-:W-:Y:S01]  /*6000*/  FMUL.FTZ R110, R185, R222 ;  /* 0x000000deb96e7220 */ /* 0x000fe20000410000 */
[C---:B-1----:R-:W-:Y:S01]  /*6010*/  FMUL.FTZ R218, R189.reuse, R204 ;  /* 0x000000ccbdda7220 */ /* 0x042fe20000410000 */
[----:B------:R-:W-:Y:S01]  /*6020*/  FMUL.FTZ R216, R189, R200 ;  /* 0x000000c8bdd87220 */ /* 0x000fe20000410000 */
[-C--:B------:R-:W-:Y:S01]  /*6030*/  FFMA.FTZ R185, R185, -R79.reuse, R206 ;  /* 0x8000004fb9b97223 */ /* 0x080fe200000100ce */
[----:B------:R-:W-:Y:S01]  /*6040*/  FFMA.FTZ R81, R187, -R79, R208 ;  /* 0x8000004fbb517223 */ /* 0x000fe200000100d0 */
[----:B------:R-:W-:Y:S01]  /*6050*/  FMUL.FTZ R79, R222, UR56 ;  /* 0x00000038de4f7c20 */ /* 0x000fe20008410000 */
[----:B------:R0:W-:Y:S01]  /*6060*/  STS [R57+0x10e0], R218 ;  /* 0x0010e0da39007388 */ /* 0x0001e20000000800 */
[----:B------:R-:W-:Y:S01]  /*6070*/  FADD.FTZ R73, R73, R80 ;  /* 0x0000005049497221 */ /* 0x000fe20000010000 */
[----:B------:R-:W-:Y:S01]  /*6080*/  FFMA.FTZ R110, R187, R221, R110 ;  /* 0x000000ddbb6e7223 */ /* 0x000fe2000001006e */
[----:B------:R-:W-:Y:S01]  /*6090*/  FMUL.FTZ R214, R202, R69 ;  /* 0x00000045cad67220 */ /* 0x000fe20000410000 */
[----:B------:R1:W-:Y:S01]  /*60a0*/  STS [R57+0x10fc], R220 ;  /* 0x0010fcdc39007388 */ /* 0x0003e20000000800 */
[----:B------:R-:W-:Y:S01]  /*60b0*/  FMUL.FTZ R109, R237, UR56 ;  /* 0x00000038ed6d7c20 */ /* 0x000fe20008410000 */
[----:B------:R-:W-:Y:S01]  /*60c0*/  FFMA.FTZ R35, R52, R110, R35 ;  /* 0x0000006e34237223 */ /* 0x000fe20000010023 */
[----:B------:R-:W-:Y:S01]  /*60d0*/  FFMA.FTZ R104, R193, R223, R104 ;  /* 0x000000dfc1687223 */ /* 0x000fe20000010068 */
[----:B------:R2:W-:Y:S01]  /*60e0*/  STS [R57+0x10e4], R216 ;  /* 0x0010e4d839007388 */ /* 0x0005e20000000800 */
[----:B------:R-:W-:Y:S01]  /*60f0*/  FFMA.FTZ R109, R223, UR57, R109 ;  /* 0x00000039df6d7c23 */ /* 0x000fe2000801006d */
[----:B0-----:R-:W-:Y:S01]  /*6100*/  FFMA.FTZ R218, R222, UR57, -R83 ;  /* 0x00000039deda7c23 */ /* 0x001fe20008010853 */
[----:B------:R-:W-:Y:S01]  /*6110*/  FMUL.FTZ R222, R52, R222 ;  /* 0x000000de34de7220 */ /* 0x000fe20000410000 */
[----:B------:R-:W-:Y:S01]  /*6120*/  FADD.FTZ R83, -R72, R111 ;  /* 0x0000006f48537221 */ /* 0x000fe20000010100 */
[----:B------:R0:W-:Y:S01]  /*6130*/  STS [R57+0x10f4], R214 ;  /* 0x0010f4d639007388 */ /* 0x0001e20000000800 */
[----:B-1----:R-:W-:Y:S01]  /*6140*/  FMUL.FTZ R220, R52, R221 ;  /* 0x000000dd34dc7220 */ /* 0x002fe20000410000 */
[----:B------:R-:W-:Y:S01]  /*6150*/  FMUL.FTZ R218, R185, R218 ;  /* 0x000000dab9da7220 */ /* 0x000fe20000410000 */
[C---:B------:R-:W-:Y:S01]  /*6160*/  FMUL.FTZ R72, R112.reuse, -R83 ;  /* 0x8000005370487220 */ /* 0x040fe20000410000 */
[-C--:B------:R-:W-:Y:S01]  /*6170*/  FMUL.FTZ R112, R112, -R73.reuse ;  /* 0x8000004970707220 */ /* 0x080fe20000410000 */
[----:B--2---:R-:W-:Y:S01]  /*6180*/  FFMA.FTZ R216, R221, UR57, R79 ;  /* 0x00000039ddd87c23 */ /* 0x004fe2000801004f */
[C---:B------:R-:W-:Y:S01]  /*6190*/  FMUL.FTZ R79, R185.reuse, R222 ;  /* 0x000000deb94f7220 */ /* 0x040fe20000410000 */
[----:B------:R-:W-:Y:S01]  /*61a0*/  FMUL.FTZ R185, R185, R220 ;  /* 0x000000dcb9b97220 */ /* 0x000fe20000410000 */
[----:B------:R-:W-:Y:S01]  /*61b0*/  FFMA.FTZ R72, R113, R73, -R72 ;  /* 0x0000004971487223 */ /* 0x000fe20000010848 */
[C---:B------:R-:W-:Y:S01]  /*61c0*/  FFMA.FTZ R216, R81.reuse, R216, R218 ;  /* 0x000000d851d87223 */ /* 0x040fe200000100da */
[C---:B------:R-:W-:Y:S01]  /*61d0*/  FFMA.FTZ R79, R81.reuse, R220, R79 ;  /* 0x000000dc514f7223 */ /* 0x040fe2000001004f */
[----:B------:R-:W-:Y:S01]  /*61e0*/  FFMA.FTZ R80, R81, R222, -R185 ;  /* 0x000000de51507223 */ /* 0x000fe200000108b9 */
[----:B------:R-:W-:Y:S01]  /*61f0*/  FMUL.FTZ R81, R91, R182 ;  /* 0x000000b65b517220 */ /* 0x000fe20000410000 */
[----:B------:R-:W-:Y:S01]  /*6200*/  FFMA.FTZ R216, R183, R110, R216 ;  /* 0x0000006eb7d87223 */ /* 0x000fe200000100d8 */
[-C--:B------:R-:W-:Y:S01]  /*6210*/  FFMA.FTZ R113, R113, R83.reuse, R112 ;  /* 0x0000005371717223 */ /* 0x080fe20000010070 */
[C---:B------:R-:W-:Y:S01]  /*6220*/  FMUL.FTZ R110, R172.reuse, R83 ;  /* 0x00000053ac6e7220 */ /* 0x040fe20000410000 */
[-C--:B------:R-:W-:Y:S01]  /*6230*/  FFMA.FTZ R172, R172, -R81.reuse, R201 ;  /* 0x80000051acac7223 */ /* 0x080fe200000100c9 */
[C---:B------:R-:W-:Y:S01]  /*6240*/  FFMA.FTZ R112, R184.reuse, -R81, R199 ;  /* 0x80000051b8707223 */ /* 0x040fe200000100c7 */
[----:B------:R-:W-:Y:S01]  /*6250*/  FMUL.FTZ R81, R73, UR56 ;  /* 0x0000003849517c20 */ /* 0x000fe20008410000 */
[----:B------:R-:W-:Y:S01]  /*6260*/  FFMA.FTZ R111, R184, R73, R110 ;  /* 0x00000049b86f7223 */ /* 0x000fe2000001006e */
[C---:B------:R-:W-:Y:S01]  /*6270*/  FMUL.FTZ R238, R183.reuse, R220 ;  /* 0x000000dcb7ee7220 */ /* 0x040fe20000410000 */
[----:B------:R-:W-:Y:S01]  /*6280*/  FMUL.FTZ R240, R183, R222 ;  /* 0x000000deb7f07220 */ /* 0x000fe20000410000 */
[C---:B------:R-:W-:Y:S01]  /*6290*/  FMUL.FTZ R110, R83.reuse, UR56 ;  /* 0x00000038536e7c20 */ /* 0x040fe20008410000 */
[----:B------:R-:W-:Y:S01]  /*62a0*/  FFMA.FTZ R81, R83, UR57, -R81 ;  /* 0x0000003953517c23 */ /* 0x000fe20008010851 */
[C---:B------:R-:W-:Y:S01]  /*62b0*/  FMUL.FTZ R183, R91.reuse, R83 ;  /* 0x000000535bb77220 */ /* 0x040fe20000410000 */
[----:B------:R-:W-:Y:S01]  /*62c0*/  FMUL.FTZ R83, R91, R73 ;  /* 0x000000495b537220 */ /* 0x000fe20000410000 */
[----:B0-----:R-:W-:Y:S01]  /*62d0*/  FMUL.FTZ R214, R223, UR56 ;  /* 0x00000038dfd67c20 */ /* 0x001fe20008410000 */
[----:B------:R-:W-:Y:S01]  /*62e0*/  FADD.FTZ R72, R77, R72 ;  /* 0x000000484d487221 */ /* 0x000fe20000010000 */
[----:B------:R-:W-:Y:S01]  /*62f0*/  FFMA.FTZ R77, R73, UR57, R110 ;  /* 0x00000039494d7c23 */ /* 0x000fe2000801006e */
[----:B------:R-:W-:Y:S01]  /*6300*/  FADD.FTZ R185, -R78, R113 ;  /* 0x000000714eb97221 */ /* 0x000fe20000010100 */
[C---:B------:R-:W-:Y:S01]  /*6310*/  FMUL.FTZ R113, R172.reuse, R183 ;  /* 0x000000b7ac717220 */ /* 0x040fe20000410000 */
[C---:B------:R-:W-:Y:S01]  /*6320*/  FMUL.FTZ R73, R172.reuse, R81 ;  /* 0x00000051ac497220 */ /* 0x040fe20000410000 */
[-C--:B------:R-:W-:Y:S01]  /*6330*/  FMUL.FTZ R172, R172, R83.reuse ;  /* 0x00000053acac7220 */ /* 0x080fe20000410000 */
[----:B------:R-:W-:Y:S01]  /*6340*/  FFMA.FTZ R214, R237, UR57, -R214 ;  /* 0x00000039edd67c23 */ /* 0x000fe200080108d6 */
[-C--:B------:R-:W-:Y:S01]  /*6350*/  FMUL.FTZ R110, R182, R83.reuse ;  /* 0x00000053b66e7220 */ /* 0x080fe20000410000 */
[----:B------:R-:W-:Y:S01]  /*6360*/  FFMA.FTZ R81, R112, R83, R113 ;  /* 0x0000005370517223 */ /* 0x000fe20000010071 */
[-C--:B------:R-:W-:Y:S01]  /*6370*/  FMUL.FTZ R184, R182, R183.reuse ;  /* 0x000000b7b6b87220 */ /* 0x080fe20000410000 */
[C---:B------:R-:W-:Y:S01]  /*6380*/  FFMA.FTZ R83, R112.reuse, R183, -R172 ;  /* 0x000000b770537223 */ /* 0x040fe200000108ac */
[C---:B------:R-:W-:Y:S01]  /*6390*/  FMUL.FTZ R113, R191.reuse, R214 ;  /* 0x000000d6bf717220 */ /* 0x040fe20000410000 */
[C---:B------:R-:W-:Y:S01]  /*63a0*/  FMUL.FTZ R183, R191.reuse, R200 ;  /* 0x000000c8bfb77220 */ /* 0x040fe20000410000 */
[-C--:B------:R-:W-:Y:S01]  /*63b0*/  FMUL.FTZ R191, R191, R204.reuse ;  /* 0x000000ccbfbf7220 */ /* 0x080fe20000410000 */
[----:B------:R-:W-:Y:S01]  /*63c0*/  FFMA.FTZ R73, R112, R77, R73 ;  /* 0x0000004d70497223 */ /* 0x000fe20000010049 */
[C---:B------:R-:W-:Y:S01]  /*63d0*/  FFMA.FTZ R112, R108.reuse, R109, R113 ;  /* 0x0000006d6c707223 */ /* 0x040fe20000010071 */
[C---:B------:R-:W-:Y:S01]  /*63e0*/  FFMA.FTZ R77, R108.reuse, R204, R183 ;  /* 0x000000cc6c4d7223 */ /* 0x040fe200000100b7 */
[----:B------:R-:W-:Y:S01]  /*63f0*/  FFMA.FTZ R78, R108, R200, -R191 ;  /* 0x000000c86c4e7223 */ /* 0x000fe200000108bf */
[----:B------:R-:W-:Y:S01]  /*6400*/  FMUL.FTZ R108, R114, -R185 ;  /* 0x800000b9726c7220 */ /* 0x000fe20000410000 */
[-C--:B------:R-:W-:Y:S01]  /*6410*/  FFMA.FTZ R187, R182, R111.reuse, R73 ;  /* 0x0000006fb6bb7223 */ /* 0x080fe20000010049 */
[----:B------:R-:W-:Y:S01]  /*6420*/  FFMA.FTZ R44, R91, R111, R44 ;  /* 0x0000006f5b2c7223 */ /* 0x000fe2000001002c */
[-C--:B------:R-:W-:Y:S01]  /*6430*/  FMUL.FTZ R114, R114, -R72.reuse ;  /* 0x8000004872727220 */ /* 0x080fe20000410000 */
[-C--:B------:R-:W-:Y:S01]  /*6440*/  FFMA.FTZ R73, R115, R72.reuse, -R108 ;  /* 0x0000004873497223 */ /* 0x080fe2000001086c */
[-C--:B------:R-:W-:Y:S01]  /*6450*/  FMUL.FTZ R109, R178, R185.reuse ;  /* 0x000000b9b26d7220 */ /* 0x080fe20000410000 */
[----:B------:R-:W-:Y:S01]  /*6460*/  FMUL.FTZ R111, R185, UR56 ;  /* 0x00000038b96f7c20 */ /* 0x000fe20008410000 */
[----:B------:R0:W-:Y:S01]  /*6470*/  STS [R57+0x10d0], R110 ;  /* 0x0010d06e39007388 */ /* 0x0001e20000000800 */
[----:B------:R-:W-:Y:S01]  /*6480*/  FADD.FTZ R224, R224, R73 ;  /* 0x00000049e0e07221 */ /* 0x000fe20000010000 */
[----:B------:R-:W-:Y:S01]  /*6490*/  FMUL.FTZ R73, R51, R72 ;  /* 0x0000004833497220 */ /* 0x000fe20000410000 */
[----:B------:R-:W-:Y:S01]  /*64a0*/  FFMA.FTZ R115, R115, R185, R114 ;  /* 0x000000b973737223 */ /* 0x000fe20000010072 */
[-C--:B------:R-:W-:Y:S01]  /*64b0*/  FFMA.FTZ R41, R90, R104.reuse, R41 ;  /* 0x000000685a297223 */ /* 0x080fe20000010029 */
[----:B------:R-:W-:Y:S01]  /*64c0*/  FFMA.FTZ R189, R189, R104, R112 ;  /* 0x00000068bdbd7223 */ /* 0x000fe20000010070 */
[----:B------:R-:W-:Y:S01]  /*64d0*/  FFMA.FTZ R109, R180, R72, R109 ;  /* 0x00000048b46d7223 */ /* 0x000fe2000001006d */
[----:B------:R-:W-:Y:S01]  /*64e0*/  FFMA.FTZ R111, R72, UR57, R111 ;  /* 0x00000039486f7c23 */ /* 0x000fe2000801006f */
[C---:B------:R-:W-:Y:S01]  /*64f0*/  FMUL.FTZ R104, R51.reuse, R176 ;  /* 0x000000b033687220 */ /* 0x040fe20000410000 */
[----:B------:R-:W-:Y:S01]  /*6500*/  FADD.FTZ R115, -R76, R115 ;  /* 0x000000734c737221 */ /* 0x000fe20000010100 */
[----:B0-----:R-:W-:Y:S01]  /*6510*/  FMUL.FTZ R110, R72, UR56 ;  /* 0x00000038486e7c20 */ /* 0x001fe20008410000 */
[----:B------:R-:W-:Y:S01]  /*6520*/  FMUL.FTZ R72, R176, R73 ;  /* 0x00000049b0487220 */ /* 0x000fe20000410000 */
[-C--:B------:R-:W-:Y:S01]  /*6530*/  FFMA.FTZ R178, R178, -R104.reuse, R195 ;  /* 0x80000068b2b27223 */ /* 0x080fe200000100c3 */
[----:B------:R-:W-:Y:S01]  /*6540*/  FMUL.FTZ R183, R51, R185 ;  /* 0x000000b933b77220 */ /* 0x000fe20000410000 */
[----:B------:R-:W-:Y:S01]  /*6550*/  FFMA.FTZ R113, R185, UR57, -R110 ;  /* 0x00000039b9717c23 */ /* 0x000fe2000801086e */
[----:B------:R-:W-:Y:S01]  /*6560*/  FFMA.FTZ R108, R180, -R104, R197 ;  /* 0x80000068b46c7223 */ /* 0x000fe200000100c5 */
[----:B------:R0:W-:Y:S01]  /*6570*/  STS [R57+0x10c8], R72 ;  /* 0x0010c84839007388 */ /* 0x0001e20000000800 */
[----:B------:R-:W-:Y:S01]  /*6580*/  FMUL.FTZ R185, R178, R183 ;  /* 0x000000b7b2b97220 */ /* 0x000fe20000410000 */
[----:B------:R-:W-:Y:S01]  /*6590*/  FMUL.FTZ R213, R190, R213 ;  /* 0x000000d5bed57220 */ /* 0x000fe20000410000 */
[----:B------:R-:W-:Y:S01]  /*65a0*/  FMUL.FTZ R76, R178, R73 ;  /* 0x00000049b24c7220 */ /* 0x000fe20000410000 */
[----:B------:R-:W-:Y:S01]  /*65b0*/  FMUL.FTZ R112, R190, R173 ;  /* 0x000000adbe707220 */ /* 0x000fe20000410000 */
[----:B------:R-:W-:Y:S01]  /*65c0*/  FFMA.FTZ R104, R108, R73, R185 ;  /* 0x000000496c687223 */ /* 0x000fe200000100b9 */
[----:B------:R-:W-:Y:S01]  /*65d0*/  FMUL.FTZ R73, R169, R115 ;  /* 0x00000073a9497220 */ /* 0x000fe20000410000 */
[----:B------:R-:W-:Y:S01]  /*65e0*/  FMUL.FTZ R113, R178, R113 ;  /* 0x00000071b2717220 */ /* 0x000fe20000410000 */
[----:B------:R-:W-:Y:S01]  /*65f0*/  FFMA.FTZ R213, R106, R219, R213 ;  /* 0x000000db6ad57223 */ /* 0x000fe200000100d5 */
[----:B------:R-:W-:Y:S01]  /*6600*/  FMUL.FTZ R190, R190, R203 ;  /* 0x000000cbbebe7220 */ /* 0x000fe20000410000 */
[C---:B0-----:R-:W-:Y:S01]  /*6610*/  FMUL.FTZ R72, R116.reuse, -R115 ;  /* 0x8000007374487220 */ /* 0x041fe20000410000 */
[-C--:B------:R-:W-:Y:S01]  /*6620*/  FMUL.FTZ R116, R116, -R224.reuse ;  /* 0x800000e074747220 */ /* 0x080fe20000410000 */
[----:B------:R-:W-:Y:S01]  /*6630*/  FMUL.FTZ R110, R176, R183 ;  /* 0x000000b7b06e7220 */ /* 0x000fe20000410000 */
[----:B------:R-:W-:Y:S01]  /*6640*/  FFMA.FTZ R203, R106, R203, R112 ;  /* 0x000000cb6acb7223 */ /* 0x000fe20000010070 */
[CC--:B------:R-:W-:Y:S01]  /*6650*/  FFMA.FTZ R72, R117.reuse, R224.reuse, -R72 ;  /* 0x000000e075487223 */ /* 0x0c0fe20000010848 */
[----:B------:R-:W-:Y:S01]  /*6660*/  FFMA.FTZ R116, R117, R115, R116 ;  /* 0x0000007375747223 */ /* 0x000fe20000010074 */
[----:B------:R-:W-:Y:S01]  /*6670*/  FFMA.FTZ R112, R171, R224, R73 ;  /* 0x000000e0ab707223 */ /* 0x000fe20000010049 */
[C---:B------:R-:W-:Y:S01]  /*6680*/  FFMA.FTZ R76, R108.reuse, R183, -R76 ;  /* 0x000000b76c4c7223 */ /* 0x040fe2000001084c */
[----:B------:R-:W-:Y:S01]  /*6690*/  FADD.FTZ R72, R87, R72 ;  /* 0x0000004857487221 */ /* 0x000fe20000010000 */
[----:B------:R-:W-:Y:S01]  /*66a0*/  FADD.FTZ R225, -R225, R116 ;  /* 0x00000074e1e17221 */ /* 0x000fe20000010100 */
[----:B------:R-:W-:Y:S01]  /*66b0*/  FFMA.FTZ R111, R108, R111, R113 ;  /* 0x0000006f6c6f7223 */ /* 0x000fe20000010071 */
[-C--:B------:R-:W-:Y:S01]  /*66c0*/  FFMA.FTZ R34, R49, R107.reuse, R34 ;  /* 0x0000006b31227223 */ /* 0x080fe20000010022 */
[----:B------:R-:W-:Y:S01]  /*66d0*/  FFMA.FTZ R198, R198, R107, R213 ;  /* 0x0000006bc6c67223 */ /* 0x000fe200000100d5 */
[----:B------:R-:W-:Y:S01]  /*66e0*/  FMUL.FTZ R73, R224, UR56 ;  /* 0x00000038e0497c20 */ /* 0x000fe20008410000 */
[----:B------:R-:W-:Y:S01]  /*66f0*/  FMUL.FTZ R107, R92, R161 ;  /* 0x000000a15c6b7220 */ /* 0x000fe20000410000 */
[C---:B------:R-:W-:Y:S01]  /*6700*/  FMUL.FTZ R108, R120.reuse, -R225 ;  /* 0x800000e1786c7220 */ /* 0x040fe20000410000 */
[----:B------:R-:W-:Y:S01]  /*6710*/  FMUL.FTZ R120, R120, -R72 ;  /* 0x8000004878787220 */ /* 0x000fe20000410000 */
[----:B------:R0:W-:Y:S01]  /*6720*/  STS [R57+0x10cc], R110 ;  /* 0x0010cc6e39007388 */ /* 0x0001e20000000800 */
[----:B------:R-:W-:Y:S01]  /*6730*/  FMUL.FTZ R87, R115, UR56 ;  /* 0x0000003873577c20 */ /* 0x000fe20008410000 */
[----:B------:R-:W-:Y:S01]  /*6740*/  FFMA.FTZ R169, R169, -R107, R194 ;  /* 0x8000006ba9a97223 */ /* 0x000fe200000100c2 */
[----:B------:R-:W-:Y:S01]  /*6750*/  FMUL.FTZ R172, R92, R115 ;  /* 0x000000735cac7220 */ /* 0x000fe20000410000 */
[-C--:B------:R-:W-:Y:S01]  /*6760*/  FFMA.FTZ R36, R51, R109.reuse, R36 ;  /* 0x0000006d33247223 */ /* 0x080fe20000010024 */
[----:B------:R-:W-:Y:S01]  /*6770*/  FFMA.FTZ R176, R176, R109, R111 ;  /* 0x0000006db0b07223 */ /* 0x000fe2000001006f */
[----:B------:R-:W-:Y:S01]  /*6780*/  FFMA.FTZ R114, R224, UR57, R87 ;  /* 0x00000039e0727c23 */ /* 0x000fe20008010057 */
[----:B------:R-:W-:Y:S01]  /*6790*/  FFMA.FTZ R109, R171, -R107, R192 ;  /* 0x8000006bab6d7223 */ /* 0x000fe200000100c0 */
[----:B------:R-:W-:Y:S01]  /*67a0*/  FMUL.FTZ R224, R92, R224 ;  /* 0x000000e05ce07220 */ /* 0x000fe20000410000 */
[----:B------:R-:W-:Y:S01]  /*67b0*/  FMUL.FTZ R105, R196, R105 ;  /* 0x00000069c4697220 */ /* 0x000fe20000410000 */
[----:B0-----:R-:W-:Y:S01]  /*67c0*/  FFMA.FTZ R110, R115, UR57, -R73 ;  /* 0x00000039736e7c23 */ /* 0x001fe20008010849 */
[C---:B------:R-:W-:Y:S01]  /*67d0*/  FFMA.FTZ R73, R121.reuse, R72, -R108 ;  /* 0x0000004879497223 */ /* 0x040fe2000001086c */
[----:B------:R-:W-:Y:S01]  /*67e0*/  FFMA.FTZ R121, R121, R225, R120 ;  /* 0x000000e179797223 */ /* 0x000fe20000010078 */
[C---:B------:R-:W-:Y:S01]  /*67f0*/  FMUL.FTZ R108, R169.reuse, R172 ;  /* 0x000000aca96c7220 */ /* 0x040fe20000410000 */
[----:B------:R-:W-:Y:S01]  /*6800*/  FMUL.FTZ R116, R169, R110 ;  /* 0x0000006ea9747220 */ /* 0x000fe20000410000 */
[----:B------:R-:W-:Y:S01]  /*6810*/  FADD.FTZ R226, R226, R73 ;  /* 0x00000049e2e27221 */ /* 0x000fe20000010000 */
[----:B------:R-:W-:Y:S01]  /*6820*/  FADD.FTZ R86, -R86, R121 ;  /* 0x0000007956567221 */ /* 0x000fe20000010100 */
[-C--:B------:R-:W-:Y:S01]  /*6830*/  FFMA.FTZ R87, R109, R224.reuse, R108 ;  /* 0x000000e06d577223 */ /* 0x080fe2000001006c */
[----:B------:R-:W-:Y:S01]  /*6840*/  FMUL.FTZ R107, R169, R224 ;  /* 0x000000e0a96b7220 */ /* 0x000fe20000410000 */
[C---:B------:R-:W-:Y:S01]  /*6850*/  FMUL.FTZ R73, R122.reuse, -R226 ;  /* 0x800000e27a497220 */ /* 0x040fe20000410000 */
[----:B------:R-:W-:Y:S01]  /*6860*/  FMUL.FTZ R108, R122, -R86 ;  /* 0x800000567a6c7220 */ /* 0x000fe20000410000 */
[----:B------:R-:W-:Y:S01]  /*6870*/  FFMA.FTZ R129, R58, R129, R105 ;  /* 0x000000813a817223 */ /* 0x000fe20000010069 */
        /* <DEDUP_REMOVED lines=8> */
[----:B------:R-:W-:Y:S01]  /*6900*/  FFMA.FTZ R105, R58, R69, -R196 ;  /* 0x000000453a697223 */ /* 0x000fe200000108c4 */
[----:B------:R-:W-:Y:S01]  /*6910*/  FFMA.FTZ R114, R109, R114, R116 ;  /* 0x000000726d727223 */ /* 0x000fe20000010074 */
[C---:B------:R-:W-:Y:S01]  /*6920*/  FMUL.FTZ R108, R124.reuse, -R227 ;  /* 0x800000e37c6c7220 */ /* 0x040fe20000410000 */
[----:B------:R-:W-:Y:S01]  /*6930*/  FMUL.FTZ R124, R124, -R85 ;  /* 0x800000557c7c7220 */ /* 0x000fe20000410000 */
[----:B------:R0:W-:Y:S01]  /*6940*/  STS [R57+0x10c4], R172 ;  /* 0x0010c4ac39007388 */ /* 0x0001e20000000800 */
[C---:B------:R-:W-:Y:S01]  /*6950*/  FMUL.FTZ R109, R54.reuse, R163 ;  /* 0x000000a3366d7220 */ /* 0x040fe20000410000 */
[C---:B------:R-:W-:Y:S01]  /*6960*/  FFMA.FTZ R69, R125.reuse, R85, R108 ;  /* 0x000000557d457223 */ /* 0x040fe2000001006c */
[----:B------:R-:W-:Y:S01]  /*6970*/  FFMA.FTZ R125, R125, R227, -R124 ;  /* 0x000000e37d7d7223 */ /* 0x000fe2000001087c */
[----:B------:R-:W-:Y:S01]  /*6980*/  FMUL.FTZ R116, R54, R225 ;  /* 0x000000e136747220 */ /* 0x000fe20000410000 */
[C---:B------:R-:W-:Y:S01]  /*6990*/  FMUL.FTZ R224, R161.reuse, R224 ;  /* 0x000000e0a1e07220 */ /* 0x040fe20000410000 */
[----:B------:R-:W-:Y:S01]  /*69a0*/  FADD.FTZ R228, -R228, R69 ;  /* 0x00000045e4e47221 */ /* 0x000fe20000010100 */
[----:B------:R-:W-:Y:S01]  /*69b0*/  FADD.FTZ R84, R84, R125 ;  /* 0x0000007d54547221 */ /* 0x000fe20000010000 */
[-C--:B------:R-:W-:Y:S01]  /*69c0*/  FFMA.FTZ R43, R92, R112.reuse, R43 ;  /* 0x000000705c2b7223 */ /* 0x080fe2000001002b */
[----:B------:R-:W-:Y:S01]  /*69d0*/  FFMA.FTZ R161, R161, R112, R114 ;  /* 0x00000070a1a17223 */ /* 0x000fe20000010072 */
[----:B0-----:R-:W-:Y:S01]  /*69e0*/  FFMA.FTZ R172, R58, R71, R73 ;  /* 0x000000473aac7223 */ /* 0x001fe20000010049 */
[C---:B------:R-:W-:Y:S01]  /*69f0*/  FMUL.FTZ R71, R126.reuse, -R84 ;  /* 0x800000547e477220 */ /* 0x040fe20000410000 */
[-C--:B------:R-:W-:Y:S01]  /*6a00*/  FMUL.FTZ R58, R126, -R228.reuse ;  /* 0x800000e47e3a7220 */ /* 0x080fe20000410000 */
[C---:B------:R-:W-:Y:S01]  /*6a10*/  FMUL.FTZ R73, R165.reuse, R225 ;  /* 0x000000e1a5497220 */ /* 0x040fe20000410000 */
[----:B------:R-:W-:Y:S01]  /*6a20*/  FFMA.FTZ R165, R165, -R109, R186 ;  /* 0x8000006da5a57223 */ /* 0x000fe200000100ba */
[C---:B------:R-:W-:Y:S01]  /*6a30*/  FFMA.FTZ R108, R127.reuse, R228, R71 ;  /* 0x000000e47f6c7223 */ /* 0x040fe20000010047 */
[----:B------:R-:W-:Y:S01]  /*6a40*/  FFMA.FTZ R69, R127, R84, -R58 ;  /* 0x000000547f457223 */ /* 0x000fe2000001083a */
[----:B------:R-:W-:Y:S01]  /*6a50*/  FMUL.FTZ R71, R225, UR56 ;  /* 0x00000038e1477c20 */ /* 0x000fe20008410000 */
[----:B------:R-:W-:Y:S01]  /*6a60*/  FFMA.FTZ R58, R167, R72, R73 ;  /* 0x00000048a73a7223 */ /* 0x000fe20000010049 */
[----:B------:R-:W-:Y:S01]  /*6a70*/  FADD.FTZ R229, -R229, R108 ;  /* 0x0000006ce5e57221 */ /* 0x000fe20000010100 */
[----:B------:R-:W-:Y:S01]  /*6a80*/  FADD.FTZ R230, R230, R69 ;  /* 0x00000045e6e67221 */ /* 0x000fe20000010000 */
[C---:B------:R-:W-:Y:S01]  /*6a90*/  FMUL.FTZ R110, R72.reuse, UR56 ;  /* 0x00000038486e7c20 */ /* 0x040fe20008410000 */
[----:B------:R-:W-:Y:S01]  /*6aa0*/  FFMA.FTZ R112, R72, UR57, R71 ;  /* 0x0000003948707c23 */ /* 0x000fe20008010047 */
[C---:B------:R-:W-:Y:S01]  /*6ab0*/  FMUL.FTZ R108, R130.reuse, -R229 ;  /* 0x800000e5826c7220 */ /* 0x040fe20000410000 */
[----:B------:R-:W-:Y:S01]  /*6ac0*/  FMUL.FTZ R130, R130, -R230 ;  /* 0x800000e682827220 */ /* 0x000fe20000410000 */
[----:B------:R-:W-:Y:S01]  /*6ad0*/  FFMA.FTZ R111, R167, -R109, R188 ;  /* 0x8000006da76f7223 */ /* 0x000fe200000100bc */
        /* <DEDUP_REMOVED lines=8> */
[----:B------:R-:W-:Y:S01]  /*6b60*/  FMUL.FTZ R120, R163, R72 ;  /* 0x00000048a3787220 */ /* 0x000fe20000410000 */
[----:B------:R-:W-:Y:S01]  /*6b70*/  FFMA.FTZ R110, R225, UR57, -R110 ;  /* 0x00000039e16e7c23 */ /* 0x000fe2000801086e */
[C---:B------:R-:W-:Y:S01]  /*6b80*/  FMUL.FTZ R72, R132.reuse, -R232 ;  /* 0x800000e884487220 */ /* 0x040fe20000410000 */
[-C--:B------:R-:W-:Y:S01]  /*6b90*/  FMUL.FTZ R69, R132, -R231.reuse ;  /* 0x800000e784457220 */ /* 0x080fe20000410000 */
[----:B------:R-:W-:Y:S01]  /*6ba0*/  FMUL.FTZ R70, R217, R70 ;  /* 0x00000046d9467220 */ /* 0x000fe20000410000 */
[----:B------:R-:W-:Y:S01]  /*6bb0*/  FMUL.FTZ R114, R165, R110 ;  /* 0x0000006ea5727220 */ /* 0x000fe20000410000 */
[C---:B------:R-:W-:Y:S01]  /*6bc0*/  FFMA.FTZ R71, R133.reuse, R231, R72 ;  /* 0x000000e785477223 */ /* 0x040fe20000010048 */
[----:B------:R-:W-:Y:S01]  /*6bd0*/  FFMA.FTZ R110, R133, R232, -R69 ;  /* 0x000000e8856e7223 */ /* 0x000fe20000010845 */
[----:B------:R-:W-:Y:S01]  /*6be0*/  FFMA.FTZ R70, R75, R82, R70 ;  /* 0x000000524b467223 */ /* 0x000fe20000010046 */
[----:B------:R-:W-:Y:S01]  /*6bf0*/  SHF.L.U32 R69, R60, 0x10, RZ ;  /* 0x000000103c457819 */ /* 0x000fe200000006ff */
[----:B------:R-:W-:Y:S01]  /*6c00*/  FADD.FTZ R234, -R234, R71 ;  /* 0x00000047eaea7221 */ /* 0x000fe20000010100 */
[----:B------:R-:W-:Y:S01]  /*6c10*/  FADD.FTZ R233, R233, R110 ;  /* 0x0000006ee9e97221 */ /* 0x000fe20000010000 */
[----:B------:R0:W-:Y:S01]  /*6c20*/  STS [R57+0x10d4], R184 ;  /* 0x0010d4b839007388 */ /* 0x0001e20000000800 */
[C---:B------:R-:W-:Y:S01]  /*6c30*/  FMUL.FTZ R110, R217.reuse, R128 ;  /* 0x00000080d96e7220 */ /* 0x040fe20000410000 */
[C---:B------:R-:W-:Y:S01]  /*6c40*/  FMUL.FTZ R82, R134.reuse, -R234 ;  /* 0x800000ea86527220 */ /* 0x040fe20000410000 */
[----:B------:R-:W-:Y:S01]  /*6c50*/  FMUL.FTZ R73, R134, -R233 ;  /* 0x800000e986497220 */ /* 0x000fe20000410000 */
[----:B------:R-:W-:Y:S01]  /*6c60*/  FMUL.FTZ R183, R96, R69 ;  /* 0x0000004560b77220 */ /* 0x000fe20000410000 */
[----:B------:R-:W-:Y:S01]  /*6c70*/  FMUL.FTZ R217, R217, R174 ;  /* 0x000000aed9d97220 */ /* 0x000fe20000410000 */
[C---:B------:R-:W-:Y:S01]  /*6c80*/  FFMA.FTZ R82, R135.reuse, R233, -R82 ;  /* 0x000000e987527223 */ /* 0x040fe20000010852 */
[----:B------:R-:W-:Y:S01]  /*6c90*/  FFMA.FTZ R135, R135, R234, R73 ;  /* 0x000000ea87877223 */ /* 0x000fe20000010049 */
[----:B------:R-:W-:Y:S01]  /*6ca0*/  FMUL.FTZ R180, R55, R138 ;  /* 0x0000008a37b47220 */ /* 0x000fe20000410000 */
[----:B------:R-:W-:Y:S01]  /*6cb0*/  FFMA.FTZ R71, R75, R174, R110 ;  /* 0x000000ae4b477223 */ /* 0x000fe2000001006e */
[----:B------:R-:W-:Y:S01]  /*6cc0*/  FADD.FTZ R235, R235, R82 ;  /* 0x00000052ebeb7221 */ /* 0x000fe20000010000 */
[----:B------:R-:W-:Y:S01]  /*6cd0*/  FADD.FTZ R236, -R236, R135 ;  /* 0x00000087ecec7221 */ /* 0x000fe20000010100 */
[-C--:B0-----:R-:W-:Y:S01]  /*6ce0*/  FFMA.FTZ R184, R139, -R183.reuse, R152 ;  /* 0x800000b78bb87223 */ /* 0x081fe20000010098 */
[----:B------:R-:W-:Y:S01]  /*6cf0*/  FFMA.FTZ R183, R137, -R183, R150 ;  /* 0x800000b789b77223 */ /* 0x000fe20000010096 */
[----:B------:R-:W-:Y:S01]  /*6d00*/  FFMA.FTZ R73, R75, R128, -R217 ;  /* 0x000000804b497223 */ /* 0x000fe200000108d9 */
[----:B------:R-:W-:Y:S01]  /*6d10*/  FMUL.FTZ R82, R96, R236 ;  /* 0x000000ec60527220 */ /* 0x000fe20000410000 */
[-C--:B------:R-:W-:Y:S01]  /*6d20*/  FFMA.FTZ R182, R140, -R180.reuse, R153 ;  /* 0x800000b48cb67223 */ /* 0x080fe20000010099 */
[----:B------:R-:W-:Y:S01]  /*6d30*/  FFMA.FTZ R180, R136, -R180, R155 ;  /* 0x800000b488b47223 */ /* 0x000fe2000001009b */
[----:B------:R-:W-:Y:S01]  /*6d40*/  FMUL.FTZ R110, R96, R235 ;  /* 0x000000eb606e7220 */ /* 0x000fe20000410000 */
[----:B------:R-:W-:Y:S01]  /*6d50*/  FMUL.FTZ R75, R55, R234 ;  /* 0x000000ea374b7220 */ /* 0x000fe20000410000 */
[----:B------:R-:W-:Y:S01]  /*6d60*/  FMUL.FTZ R113, R183, R82 ;  /* 0x00000052b7717220 */ /* 0x000fe20000410000 */
[C---:B------:R-:W-:Y:S01]  /*6d70*/  FFMA.FTZ R109, R111.reuse, R116, -R109 ;  /* 0x000000746f6d7223 */ /* 0x040fe2000001086d */
[----:B------:R-:W-:Y:S01]  /*6d80*/  FFMA.FTZ R72, R111, R112, R114 ;  /* 0x000000706f487223 */ /* 0x000fe20000010072 */
[----:B------:R-:W-:Y:S01]  /*6d90*/  FADD.FTZ R23, R176, R23 ;  /* 0x00000017b0177221 */ /* 0x000fe20000010000 */
[----:B------:R-:W-:Y:S01]  /*6da0*/  FMUL.FTZ R111, R55, R233 ;  /* 0x000000e9376f7220 */ /* 0x000fe20000410000 */
[----:B------:R-:W-:Y:S01]  /*6db0*/  FMUL.FTZ R117, R180, R75 ;  /* 0x0000004bb4757220 */ /* 0x000fe20000410000 */
[----:B------:R-:W-:Y:S01]  /*6dc0*/  FFMA.FTZ R113, R184, R110, R113 ;  /* 0x0000006eb8717223 */ /* 0x000fe20000010071 */
[----:B------:R-:W-:Y:S01]  /*6dd0*/  FMUL.FTZ R176, R93, R160 ;  /* 0x000000a05db07220 */ /* 0x000fe20000410000 */
[----:B------:R-:W-:Y:S01]  /*6de0*/  FMUL.FTZ R115, R183, R110 ;  /* 0x0000006eb7737220 */ /* 0x000fe20000410000 */
[-C--:B------:R-:W-:Y:S01]  /*6df0*/  FFMA.FTZ R112, R182, R111.reuse, R117 ;  /* 0x0000006fb6707223 */ /* 0x080fe20000010075 */
[----:B------:R-:W-:Y:S01]  /*6e00*/  FADD.FTZ R113, RZ, R113 ;  /* 0x00000071ff717221 */ /* 0x000fe20000010000 */
[----:B------:R-:W-:Y:S01]  /*6e10*/  FFMA.FTZ R178, R154, -R176, R181 ;  /* 0x800000b09ab27223 */ /* 0x000fe200000100b5 */
[----:B------:R-:W-:Y:S01]  /*6e20*/  FMUL.FTZ R117, R93, R86 ;  /* 0x000000565d757220 */ /* 0x000fe20000410000 */
[----:B------:R-:W-:Y:S01]  /*6e30*/  FMUL.FTZ R114, R180, R111 ;  /* 0x0000006fb4727220 */ /* 0x000fe20000410000 */
[----:B------:R-:W-:Y:S01]  /*6e40*/  FFMA.FTZ R115, R184, R82, -R115 ;  /* 0x00000052b8737223 */ /* 0x000fe20000010873 */
[----:B------:R-:W-:Y:S01]  /*6e50*/  FMUL.FTZ R116, R163, R116 ;  /* 0x00000074a3747220 */ /* 0x000fe20000410000 */
[----:B------:R-:W-:Y:S01]  /*6e60*/  FADD.FTZ R112, R113, R112 ;  /* 0x0000007071707221 */ /* 0x000fe20000010000 */
[----:B------:R-:W-:Y:S01]  /*6e70*/  FFMA.FTZ R106, R106, R173, -R190 ;  /* 0x000000ad6a6a7223 */ /* 0x000fe200000108be */
[----:B------:R-:W-:Y:S01]  /*6e80*/  FMUL.FTZ R121, R93, R226 ;  /* 0x000000e25d797220 */ /* 0x000fe20000410000 */
[----:B------:R-:W-:Y:S01]  /*6e90*/  FFMA.FTZ R176, R162, -R176, R179 ;  /* 0x800000b0a2b07223 */ /* 0x000fe200000100b3 */
[----:B------:R-:W-:Y:S01]  /*6ea0*/  FMUL.FTZ R113, R178, R117 ;  /* 0x00000075b2717220 */ /* 0x000fe20000410000 */
[----:B------:R-:W-:Y:S01]  /*6eb0*/  FFMA.FTZ R114, R182, R75, -R114 ;  /* 0x0000004bb6727223 */ /* 0x000fe20000010872 */
[----:B------:R-:W-:Y:S01]  /*6ec0*/  FADD.FTZ R115, RZ, R115 ;  /* 0x00000073ff737221 */ /* 0x000fe20000010000 */
[----:B------:R-:W-:Y:S01]  /*6ed0*/  FMUL.FTZ R173, R95, R142 ;  /* 0x0000008e5fad7220 */ /* 0x000fe20000410000 */
[----:B------:R0:W-:Y:S01]  /*6ee0*/  STS [R57+0x10bc], R116 ;  /* 0x0010bc7439007388 */ /* 0x0001e20000000800 */
[----:B------:R-:W-:Y:S01]  /*6ef0*/  FFMA.FTZ R125, R176, R121, R113 ;  /* 0x00000079b07d7223 */ /* 0x000fe20000010071 */
[----:B------:R-:W-:Y:S01]  /*6f00*/  FADD.FTZ R114, R115, R114 ;  /* 0x0000007273727221 */ /* 0x000fe20000010000 */
[----:B------:R-:W-:Y:S01]  /*6f10*/  FFMA.FTZ R174, R146, -R173, R159 ;  /* 0x800000ad92ae7223 */ /* 0x000fe2000001009f */
[----:B------:R-:W-:Y:S01]  /*6f20*/  FMUL.FTZ R169, R88, R143 ;  /* 0x0000008f58a97220 */ /* 0x000fe20000410000 */
[----:B------:R-:W-:Y:S01]  /*6f30*/  FFMA.FTZ R173, R144, -R173, R157 ;  /* 0x800000ad90ad7223 */ /* 0x000fe2000001009d */
[C---:B------:R-:W-:Y:S01]  /*6f40*/  FMUL.FTZ R115, R95.reuse, R231 ;  /* 0x000000e75f737220 */ /* 0x040fe20000410000 */
[----:B------:R-:W-:Y:S01]  /*6f50*/  FMUL.FTZ R113, R95, R232 ;  /* 0x000000e85f717220 */ /* 0x000fe20000410000 */
[C---:B------:R-:W-:Y:S01]  /*6f60*/  FMUL.FTZ R126, R160.reuse, R117 ;  /* 0x00000075a07e7220 */ /* 0x040fe20000410000 */
[----:B------:R-:W-:Y:S01]  /*6f70*/  FFMA.FTZ R171, R145, -R169, R164 ;  /* 0x800000a991ab7223 */ /* 0x000fe200000100a4 */
[-C--:B0-----:R-:W-:Y:S01]  /*6f80*/  FMUL.FTZ R116, R160, R121.reuse ;  /* 0x00000079a0747220 */ /* 0x081fe20000410000 */
[----:B------:R-:W-:Y:S01]  /*6f90*/  FMUL.FTZ R121, R178, R121 ;  /* 0x00000079b2797220 */ /* 0x000fe20000410000 */
[----:B------:R-:W-:Y:S01]  /*6fa0*/  FFMA.FTZ R169, R141, -R169, R166 ;  /* 0x800000a98da97223 */ /* 0x000fe200000100a6 */
[----:B------:R-:W-:Y:S01]  /*6fb0*/  FMUL.FTZ R122, R88, R229 ;  /* 0x000000e5587a7220 */ /* 0x000fe20000410000 */
[----:B------:R0:W-:Y:S01]  /*6fc0*/  STS [R57+0x10b8], R120 ;  /* 0x0010b87839007388 */ /* 0x0001e20000000800 */
[----:B------:R-:W-:Y:S01]  /*6fd0*/  FFMA.FTZ R127, R176, R117, -R121 ;  /* 0x00000075b07f7223 */ /* 0x000fe20000010879 */
[----:B------:R-:W-:Y:S01]  /*6fe0*/  FMUL.FTZ R117, R173, R115 ;  /* 0x00000073ad757220 */ /* 0x000fe20000410000 */
[----:B------:R-:W-:Y:S01]  /*6ff0*/  FMUL.FTZ R165, R94, R147 ;  /* 0x000000935ea57220 */ /* 0x000fe20000410000 */
[----:B------:R1:W-:Y:S01]  /*7000*/  STS [R57+0x10b0], R116 ;  /* 0x0010b07439007388 */ /* 0x0003e20000000800 */
[----:B------:R-:W-:Y:S01]  /*7010*/  FMUL.FTZ R135, R53, R148 ;  /* 0x0000009435877220 */ /* 0x000fe20000410000 */
[----:B------:R-:W-:Y:S01]  /*7020*/  FFMA.FTZ R117, R174, R113, R117 ;  /* 0x00000071ae757223 */ /* 0x000fe20000010075 */
[-C--:B------:R-:W-:Y:S01]  /*7030*/  FFMA.FTZ R167, R151, -R165.reuse, R170 ;  /* 0x800000a597a77223 */ /* 0x080fe200000100aa */
[----:B------:R-:W-:Y:S01]  /*7040*/  FFMA.FTZ R165, R149, -R165, R168 ;  /* 0x800000a595a57223 */ /* 0x000fe200000100a8 */
[----:B------:R-:W-:Y:S01]  /*7050*/  FADD.FTZ R24, R161, R24 ;  /* 0x00000018a1187221 */ /* 0x000fe20000010000 */
[----:B0-----:R-:W-:Y:S01]  /*7060*/  FMUL.FTZ R120, R88, R230 ;  /* 0x000000e658787220 */ /* 0x001fe20000410000 */
[----:B------:R-:W-:Y:S01]  /*7070*/  FADD.FTZ R112, R112, R117 ;  /* 0x0000007570707221 */ /* 0x000fe20000010000 */
[----:B------:R-:W-:Y:S01]  /*7080*/  FFMA.FTZ R161, R158, -R135, R175 ;  /* 0x800000879ea17223 */ /* 0x000fe200000100af */
[----:B------:R-:W-:Y:S01]  /*7090*/  FMUL.FTZ R124, R94, R228 ;  /* 0x000000e45e7c7220 */ /* 0x000fe20000410000 */
[----:B-1----:R-:W-:Y:S01]  /*70a0*/  FMUL.FTZ R116, R173, R113 ;  /* 0x00000071ad747220 */ /* 0x002fe20000410000 */
[----:B------:R-:W-:Y:S01]  /*70b0*/  FMUL.FTZ R123, R169, R120 ;  /* 0x00000078a97b7220 */ /* 0x000fe20000410000 */
[----:B------:R-:W-:Y:S01]  /*70c0*/  FFMA.FTZ R135, R156, -R135, R177 ;  /* 0x800000879c877223 */ /* 0x000fe200000100b1 */
[----:B------:R-:W-:Y:S01]  /*70d0*/  FMUL.FTZ R128, R53, R227 ;  /* 0x000000e335807220 */ /* 0x000fe20000410000 */
[----:B------:R-:W-:Y:S01]  /*70e0*/  FFMA.FTZ R121, R174, R115, -R116 ;  /* 0x00000073ae797223 */ /* 0x000fe20000010874 */
[-C--:B------:R-:W-:Y:S01]  /*70f0*/  FMUL.FTZ R116, R169, R122.reuse ;  /* 0x0000007aa9747220 */ /* 0x080fe20000410000 */
[C---:B------:R-:W-:Y:S01]  /*7100*/  FFMA.FTZ R123, R171.reuse, R122, -R123 ;  /* 0x0000007aab7b7223 */ /* 0x040fe2000001087b */
[----:B------:R0:W-:Y:S01]  /*7110*/  STS [R57+0x10b4], R126 ;  /* 0x0010b47e39007388 */ /* 0x0001e20000000800 */
[----:B------:R-:W-:Y:S01]  /*7120*/  FADD.FTZ R114, R114, R121 ;  /* 0x0000007972727221 */ /* 0x000fe20000010000 */
[----:B------:R-:W-:Y:S01]  /*7130*/  FFMA.FTZ R117, R171, R120, R116 ;  /* 0x00000078ab757223 */ /* 0x000fe20000010074 */
[----:B------:R-:W-:Y:S01]  /*7140*/  FMUL.FTZ R116, R94, R84 ;  /* 0x000000545e747220 */ /* 0x000fe20000410000 */
[----:B------:R-:W-:Y:S01]  /*7150*/  FMUL.FTZ R130, R53, R85 ;  /* 0x0000005535827220 */ /* 0x000fe20000410000 */
[----:B------:R-:W-:Y:S01]  /*7160*/  FADD.FTZ R114, R114, R123 ;  /* 0x0000007b72727221 */ /* 0x000fe20000010000 */
[----:B------:R-:W-:Y:S01]  /*7170*/  FMUL.FTZ R123, R135, R128 ;  /* 0x00000080877b7220 */ /* 0x000fe20000410000 */
[----:B------:R-:W-:Y:S01]  /*7180*/  FMUL.FTZ R121, R165, R116 ;  /* 0x00000074a5797220 */ /* 0x000fe20000410000 */
[----:B------:R-:W-:Y:S01]  /*7190*/  FADD.FTZ R112, R112, R117 ;  /* 0x0000007570707221 */ /* 0x000fe20000010000 */
[----:B------:R-:W-:Y:S01]  /*71a0*/  FMUL.FTZ R120, R143, R120 ;  /* 0x000000788f787220 */ /* 0x000fe20000410000 */
[-C--:B0-----:R-:W-:Y:S01]  /*71b0*/  FMUL.FTZ R126, R165, R124.reuse ;  /* 0x0000007ca57e7220 */ /* 0x081fe20000410000 */
[----:B------:R-:W-:Y:S01]  /*71c0*/  FFMA.FTZ R121, R167, R124, -R121 ;  /* 0x0000007ca7797223 */ /* 0x000fe20000010879 */
[----:B------:R-:W-:Y:S01]  /*71d0*/  FFMA.FTZ R123, R161, R130, -R123 ;  /* 0x00000082a17b7223 */ /* 0x000fe2000001087b */
[----:B------:R-:W-:Y:S01]  /*71e0*/  FMUL.FTZ R124, R147, R124 ;  /* 0x0000007c937c7220 */ /* 0x000fe20000410000 */
[----:B------:R-:W-:Y:S01]  /*71f0*/  FFMA.FTZ R117, R167, R116, R126 ;  /* 0x00000074a7757223 */ /* 0x000fe2000001007e */
[----:B------:R-:W-:Y:S01]  /*7200*/  FADD.FTZ R114, R114, R121 ;  /* 0x0000007972727221 */ /* 0x000fe20000010000 */
        /* <DEDUP_REMOVED lines=41> */
[----:B------:R-:W-:Y:S01]  /*74a0*/  FADD.FTZ R20, R189, R20 ;  /* 0x00000014bd147221 */ /* 0x000fe20000010000 */
[----:B------:R-:W-:Y:S01]  /*74b0*/  STS [R57+0x10a4], R124 ;  /* 0x0010a47c39007388 */ /* 0x000fe20000000800 */
[----:B------:R-:W-:Y:S01]  /*74c0*/  FFMA.FTZ R59, R202, R59, R129 ;  /* 0x0000003bca3b7223 */ /* 0x000fe20000010081 */
[----:B------:R-:W-:Y:S01]  /*74d0*/  FADD.FTZ R172, R203, R172 ;  /* 0x000000accbac7221 */ /* 0x000fe20000010000 */
[----:B------:R-:W-:Y:S01]  /*74e0*/  FADD.FTZ R134, R106, R105 ;  /* 0x000000696a867221 */ /* 0x000fe20000010000 */
[----:B------:R-:W-:Y:S01]  /*74f0*/  STS [R57+0x1098], R120 ;  /* 0x0010987839007388 */ /* 0x000fe20000000800 */
[C---:B------:R-:W-:Y:S01]  /*7500*/  IADD3 R75, R102.reuse, 0x20, RZ ;  /* 0x00000020664b7810 */ /* 0x040fe20007ffe0ff */
[C---:B------:R-:W-:Y:S01]  /*7510*/  FFMA.FTZ R166, -R13.reuse, R166, -RZ ;  /* 0x000000a60da67223 */ /* 0x040fe200000109ff */
[C---:B------:R-:W-:Y:S01]  /*7520*/  IADD3 R77, R102.reuse, 0x40, RZ ;  /* 0x00000040664d7810 */ /* 0x040fe20007ffe0ff */
[----:B------:R-:W-:Y:S01]  /*7530*/  STS [R57+0x109c], R122 ;  /* 0x00109c7a39007388 */ /* 0x000fe20000000800 */
[----:B------:R-:W-:Y:S01]  /*7540*/  IADD3 R79, R102, 0x60, RZ ;  /* 0x00000060664f7810 */ /* 0x000fe20007ffe0ff */
[----:B------:R-:W-:Y:S01]  /*7550*/  FADD.FTZ R21, R216, R21 ;  /* 0x00000015d8157221 */ /* 0x000fe20000010000 */
[C---:B------:R-:W-:Y:S01]  /*7560*/  IADD3 R107, R102.reuse, 0x100, RZ ;  /* 0x00000100666b7810 */ /* 0x040fe20007ffe0ff */
[----:B------:R0:W-:Y:S01]  /*7570*/  STS [R57+0x1090], R104 ;  /* 0x0010906839007388 */ /* 0x0001e20000000800 */
[----:B------:R-:W-:Y:S01]  /*7580*/  IADD3 R109, R102, 0x120, RZ ;  /* 0x00000120666d7810 */ /* 0x000fe20007ffe0ff */
[----:B------:R-:W-:Y:S01]  /*7590*/  FADD.FTZ R19, R198, R19 ;  /* 0x00000013c6137221 */ /* 0x000fe20000010000 */
[C---:B------:R-:W-:Y:S01]  /*75a0*/  IADD3 R111, R102.reuse, 0x140, RZ ;  /* 0x00000140666f7810 */ /* 0x040fe20007ffe0ff */
[----:B------:R-:W-:Y:S01]  /*75b0*/  STS [R57+0x1094], R108 ;  /* 0x0010946c39007388 */ /* 0x000fe20000000800 */
[C---:B------:R-:W-:Y:S01]  /*75c0*/  IADD3 R113, R102.reuse, 0x160, RZ ;  /* 0x0000016066717810 */ /* 0x040fe20007ffe0ff */
[----:B------:R-:W-:Y:S01]  /*75d0*/  UIADD3 UR42, -UR42, UR55, URZ ;  /* 0x000000372a2a7290 */ /* 0x000fe2000fffe13f */
[C---:B------:R-:W-:Y:S01]  /*75e0*/  IADD3 R123, R102.reuse, 0x1e0, RZ ;  /* 0x000001e0667b7810 */ /* 0x040fe20007ffe0ff */
[----:B------:R1:W-:Y:S01]  /*75f0*/  STS [R57+0x1088], R76 ;  /* 0x0010884c39007388 */ /* 0x0003e20000000800 */
[----:B------:R-:W-:Y:S01]  /*7600*/  IADD3 R125, R102, 0x220, RZ ;  /* 0x00000220667d7810 */ /* 0x000fe20007ffe0ff */
[----:B0-----:R-:W-:Y:S01]  /*7610*/  FFMA.FTZ R104, -R14, R157, -RZ ;  /* 0x0000009d0e687223 */ /* 0x001fe200000109ff */
        /* <DEDUP_REMOVED lines=9> */
[----:B------:R2:W-:Y:S01]  /*76b0*/  STS [R57+0x1084], R82 ;  /* 0x0010845239007388 */ /* 0x0005e20000000800 */
[----:B------:R-:W-:Y:S01]  /*76c0*/  IADD3 R223, R102, 0x200, RZ ;  /* 0x0000020066df7810 */ /* 0x000fe20007ffe0ff */
[----:B------:R-:W-:Y:S01]  /*76d0*/  FFMA.FTZ R168, -R12, R168, -RZ ;  /* 0x000000a80ca87223 */ /* 0x000fe200000109ff */
[C---:B------:R-:W-:Y:S01]  /*76e0*/  IADD3 R127, R102.reuse, 0x240, RZ ;  /* 0x00000240667f7810 */ /* 0x040fe20007ffe0ff */
[----:B------:R-:W-:Y:S01]  /*76f0*/  BAR.SYNC.DEFER_BLOCKING 0x0 ;  /* 0x0000000000007b1d */ /* 0x000fe20000010000 */
        /* <DEDUP_REMOVED lines=18> */
[----:B------:R-:W-:Y:S01]  /*7820*/  IADD3 R213, R102, 0x380, RZ ;  /* 0x0000038066d57810 */ /* 0x000fe20007ffe0ff */
[----:B------:R-:W-:Y:S01]  /*7830*/  FMUL.FTZ R157, R154, R86 ;  /* 0x000000569a9d7220 */ /* 0x000fe20000410000 */
[C---:B------:R-:W-:Y:S01]  /*7840*/  IADD3 R217, R102.reuse, 0x3a0, RZ ;  /* 0x000003a066d97810 */ /* 0x040fe20007ffe0ff */
[----:B------:R-:W-:Y:S01]  /*7850*/  FMUL.FTZ R154, R227, UR56 ;  /* 0x00000038e39a7c20 */ /* 0x000fe20008410000 */
[C---:B------:R-:W-:Y:S01]  /*7860*/  IADD3 R219, R102.reuse, 0x3c0, RZ ;  /* 0x000003c066db7810 */ /* 0x040fe20007ffe0ff */
[----:B------:R-:W3:Y:S01]  /*7870*/  LDS R241, [R242+0x1080] ;  /* 0x00108000f2f17984 */ /* 0x000ee20000000800 */
[----:B------:R-:W-:Y:S01]  /*7880*/  IADD3 R221, R102, 0x3e0, RZ ;  /* 0x000003e066dd7810 */ /* 0x000fe20007ffe0ff */
        /* <DEDUP_REMOVED lines=10> */
[-C--:B-1----:R-:W-:Y:S02]  /*7930*/  LEA.HI.SX32 R76, R123, R102.reuse, 0x1b ;  /* 0x000000667b4c7211 */ /* 0x082fe400078fdaff */
        /* <DEDUP_REMOVED lines=8> */
[----:B0-----:R-:W-:-:S02]  /*79c0*/  LEA.HI.SX32 R80, R129, R102, 0x1b ;  /* 0x0000006681507211 */ /* 0x001fc400078fdaff */
[-C--:B------:R-:W-:Y:S02]  /*79d0*/  LEA.HI.SX32 R112, R131, R102.reuse, 0x1b ;  /* 0x0000006683707211 */ /* 0x080fe400078fdaff */
[-C--:B--2---:R-:W-:Y:S02]  /*79e0*/  LEA.HI.SX32 R82, R133, R102.reuse, 0x1b ;  /* 0x0000006685527211 */ /* 0x084fe400078fdaff */
        /* <DEDUP_REMOVED lines=29> */
[----:B------:R-:W-:Y:S01]  /*7bc0*/  LEA R128, R87, UR19, 0x2 ;  /* 0x0000001357807c11 */ /* 0x000fe2000f8e10ff */
[----:B------:R-:W-:Y:S01]  /*7bd0*/  FMUL.FTZ R83, R84, UR56 ;  /* 0x0000003854537c20 */ /* 0x000fe20008410000 */
[----:B------:R-:W-:Y:S01]  /*7be0*/  LEA R127, R105, UR19, 0x2 ;  /* 0x00000013697f7c11 */ /* 0x000fe2000f8e10ff */
[----:B------:R-:W0:Y:S01]  /*7bf0*/  LDS R185, [R130+0x1280] ;  /* 0x0012800082b97984 */ /* 0x000e220000000800 */
[----:B------:R-:W-:Y:S02]  /*7c00*/  LEA R120, R120, UR19, 0x2 ;  /* 0x0000001378787c11 */ /* 0x000fe4000f8e10ff */
[----:B------:R-:W-:Y:S01]  /*7c10*/  LEA R116, R116, UR19, 0x2 ;  /* 0x0000001374747c11 */ /* 0x000fe2000f8e10ff */
[----:B------:R-:W0:Y:S01]  /*7c20*/  LDS R189, [R128+0x1380] ;  /* 0x0013800080bd7984 */ /* 0x000e220000000800 */
[----:B------:R-:W-:-:S02]  /*7c30*/  LEA R114, R114, UR19, 0x2 ;  /* 0x0000001372727c11 */ /* 0x000fc4000f8e10ff */
[----:B------:R-:W-:Y:S01]  /*7c40*/  LEA R113, R80, UR19, 0x2 ;  /* 0x0000001350717c11 */ /* 0x000fe2000f8e10ff */
[----:B------:R-:W-:Y:S01]  /*7c50*/  FFMA.FTZ R80, -R16, R150, -RZ ;  /* 0x0000009610507223 */ /* 0x000fe200000109ff */
[----:B------:R-:W-:Y:S01]  /*7c60*/  LEA R112, R112, UR19, 0x2 ;  /* 0x0000001370707c11 */ /* 0x000fe2000f8e10ff */
[----:B------:R-:W0:Y:S01]  /*7c70*/  LDS R150, [R133+0x1100] ;  /* 0x0011000085967984 */ /* 0x000e220000000800 */
[----:B------:R-:W-:Y:S01]  /*7c80*/  LEA R111, R82, UR19, 0x2 ;  /* 0x00000013526f7c11 */ /* 0x000fe2000f8e10ff */
[----:B------:R-:W-:Y:S01]  /*7c90*/  FFMA.FTZ R82, -R15, R155, -RZ ;  /* 0x0000009b0f527223 */ /* 0x000fe200000109ff */
[----:B------:R-:W-:Y:S01]  /*7ca0*/  LEA R110, R110, UR19, 0x2 ;  /* 0x000000136e6e7c11 */ /* 0x000fe2000f8e10ff */
[----:B------:R-:W0:Y:S01]  /*7cb0*/  LDS R190, [R127+0x1400] ;  /* 0x001400007fbe7984 */ /* 0x000e220000000800 */
[----:B------:R-:W-:Y:S01]  /*7cc0*/  LEA R109, R187, UR19, 0x2 ;  /* 0x00000013bb6d7c11 */ /* 0x000fe2000f8e10ff */
[----:B------:R-:W-:Y:S01]  /*7cd0*/  FMUL.FTZ R155, R226, UR56 ;  /* 0x00000038e29b7c20 */ /* 0x000fe20008410000 */
[----:B------:R-:W-:Y:S01]  /*7ce0*/  LEA R108, R108, UR19, 0x2 ;  /* 0x000000136c6c7c11 */ /* 0x000fe2000f8e10ff */
[----:B------:R-:W0:Y:S01]  /*7cf0*/  LDS R187, [R129+0x1300] ;  /* 0x0013000081bb7984 */ /* 0x000e220000000800 */
[----:B------:R-:W-:Y:S01]  /*7d00*/  LEA R107, R191, UR19, 0x2 ;  /* 0x00000013bf6b7c11 */ /* 0x000fe2000f8e10ff */
[----:B------:R-:W-:Y:S01]  /*7d10*/  FFMA.FTZ R155, R86, UR57, -R155 ;  /* 0x00000039569b7c23 */ /* 0x000fe2000801089b */
        /* <DEDUP_REMOVED lines=30> */
[----:B-----5:R-:W-:Y:S01]  /*7f00*/  FFMA.FTZ R80, -R11, R177, -RZ ;  /* 0x000000b10b507223 */ /* 0x020fe200000109ff */
[----:B------:R-:W-:-:S02]  /*7f10*/  FMUL.FTZ R177, R86, UR56 ;  /* 0x0000003856b17c20 */ /* 0x000fc40008410000 */
[----:B------:R5:W-:Y:S01]  /*7f20*/  STS [R57+0x210c], R82 ;  /* 0x00210c5239007388 */ /* 0x000be20000000800 */
[----:B----4-:R-:W-:Y:S01]  /*7f30*/  FMUL.FTZ R104, R10, R179 ;  /* 0x000000b30a687220 */ /* 0x010fe20000410000 */
[----:B------:R-:W-:Y:S02]  /*7f40*/  FMUL.FTZ R179, R231, UR56 ;  /* 0x00000038e7b37c20 */ /* 0x000fe40008410000 */
[----:B------:R4:W-:Y:S01]  /*7f50*/  STS [R57+0x2118], R164 ;  /* 0x002118a439007388 */ /* 0x0009e20000000800 */
[----:B------:R-:W-:Y:S01]  /*7f60*/  FFMA.FTZ R177, R226, UR57, R177 ;  /* 0x00000039e2b17c23 */ /* 0x000fe200080100b1 */
[----:B---3--:R-:W-:Y:S01]  /*7f70*/  FMUL.FTZ R166, R6, R199 ;  /* 0x000000c706a67220 */ /* 0x008fe20000410000 */
[----:B------:R-:W-:Y:S01]  /*7f80*/  FFMA.FTZ R179, R232, UR57, R179 ;  /* 0x00000039e8b37c23 */ /* 0x000fe200080100b3 */
[----:B------:R3:W-:Y:S01]  /*7f90*/  STS [R57+0x212c], R80 ;  /* 0x00212c5039007388 */ /* 0x0007e20000000800 */
[----:B-----5:R-:W-:-:S03]  /*7fa0*/  FFMA.FTZ R82, -R10, R181, -RZ ;  /* 0x000000b50a527223 */ /* 0x020fc600000109ff */
[----:B------:R5:W-:Y:S01]  /*7fb0*/  STS [R57+0x2130], R104 ;  /* 0x0021306839007388 */ /* 0x000be20000000800 */
[----:B----4-:R-:W-:-:S03]  /*7fc0*/  FMUL.FTZ R164, R7, R197 ;  /* 0x000000c507a47220 */ /* 0x010fc60000410000 */
[----:B------:R4:W-:Y:S01]  /*7fd0*/  STS [R57+0x2150], R166 ;  /* 0x002150a639007388 */ /* 0x0009e20000000800 */
[----:B---3--:R-:W-:-:S03]  /*7fe0*/  FFMA.FTZ R80, -R7, R195, -RZ ;  /* 0x000000c307507223 */ /* 0x008fc600000109ff */
[----:B------:R3:W-:Y:S01]  /*7ff0*/  STS [R57+0x2100], R244 ;  /* 0x002100f439007388 */ /* 0x0007e20000000800 */
[----:B-----5:R-:W-:-:S03]  /*8000*/  FFMA.FTZ R104, -R6, R201, -RZ ;  /* 0x000000c906687223 */ /* 0x020fc600000109ff */
[----:B------:R5:W-:Y:S01]  /*8010*/  STS [R57+0x2134], R82 ;  /* 0x0021345239007388 */ /* 0x000be20000000800 */
[----:B----4-:R-:W-:Y:S01]  /*8020*/  FMUL.FTZ R166, R0, R68 ;  /* 0x0000004400a67220 */ /* 0x010fe20000410000 */
[----:B------:R-:W-:Y:S02]  /*8030*/  LEA R68, R81, -R102, 0x1 ;  /* 0x8000006651447211 */ /* 0x000fe400078e08ff */
[----:B------:R4:W-:Y:S01]  /*8040*/  STS [R57+0x2148], R164 ;  /* 0x002148a439007388 */ /* 0x0009e20000000800 */
[----:B------:R-:W-:Y:S01]  /*8050*/  FMUL.FTZ R81, R228, UR56 ;  /* 0x00000038e4517c20 */ /* 0x000fe20008410000 */
[----:B---3--:R-:W-:Y:S01]  /*8060*/  FMUL.FTZ R244, R11, R175 ;  /* 0x000000af0bf47220 */ /* 0x008fe20000410000 */
[----:B------:R-:W-:Y:S01]  /*8070*/  ISETP.GE.AND P0, PT, R68, 0x1, PT ;  /* 0x000000014400780c */ /* 0x000fe20003f06270 */
[----:B------:R3:W-:Y:S01]  /*8080*/  STS [R57+0x214c], R80 ;  /* 0x00214c5039007388 */ /* 0x0007e20000000800 */
[----:B------:R-:W-:Y:S01]  /*8090*/  FMUL.FTZ R175, R233, UR56 ;  /* 0x00000038e9af7c20 */ /* 0x000fe20008410000 */
[----:B-----5:R-:W-:-:S02]  /*80a0*/  FFMA.FTZ R82, -R2, R211, -RZ ;  /* 0x000000d302527223 */ /* 0x020fc400000109ff */
[----:B------:R5:W-:Y:S01]  /*80b0*/  STS [R57+0x2154], R104 ;  /* 0x0021546839007388 */ /* 0x000be20000000800 */
[----:B------:R-:W-:Y:S01]  /*80c0*/  FFMA.FTZ R175, R234, UR57, -R175 ;  /* 0x00000039eaaf7c23 */ /* 0x000fe200080108af */
[C---:B----4-:R-:W-:Y:S02]  /*80d0*/  FMUL.FTZ R164, R3.reuse, R205 ;  /* 0x000000cd03a47220 */ /* 0x050fe40000410000 */
[----:B------:R-:W-:Y:S01]  /*80e0*/  STS [R57+0x2108], R246 ;  /* 0x002108f639007388 */ /* 0x000fe20000000800 */
[----:B---3--:R-:W-:-:S03]  /*80f0*/  FFMA.FTZ R80, -R3, R207, -RZ ;  /* 0x000000cf03507223 */ /* 0x008fc600000109ff */
[----:B------:R-:W-:Y:S01]  /*8100*/  STS [R57+0x2110], R248 ;  /* 0x002110f839007388 */ /* 0x000fe20000000800 */
[----:B-----5:R-:W-:-:S03]  /*8110*/  FMUL.FTZ R104, R2, R209 ;  /* 0x000000d102687220 */ /* 0x020fc60000410000 */
[----:B------:R3:W-:Y:S04]  /*8120*/  STS [R57+0x2120], R170 ;  /* 0x002120aa39007388 */ /* 0x0007e80000000800 */
[----:B------:R4:W-:Y:S04]  /*8130*/  STS [R57+0x2124], R168 ;  /* 0x002124a839007388 */ /* 0x0009e80000000800 */
[----:B------:R-:W-:Y:S01]  /*8140*/  STS [R57+0x2128], R244 ;  /* 0x002128f439007388 */ /* 0x000fe20000000800 */
[----:B---3--:R-:W-:-:S03]  /*8150*/  FMUL.FTZ R170, R230, UR56 ;  /* 0x00000038e6aa7c20 */ /* 0x008fc60008410000 */
[----:B------:R3:W-:Y:S01]  /*8160*/  STS [R57+0x2138], R188 ;  /* 0x002138bc39007388 */ /* 0x0007e20000000800 */
[----:B----4-:R-:W-:Y:S01]  /*8170*/  FFMA.FTZ R168, R84, UR57, R81 ;  /* 0x0000003954a87c23 */ /* 0x010fe20008010051 */
[----:B------:R-:W-:Y:S02]  /*8180*/  FFMA.FTZ R170, R229, UR57, -R170 ;  /* 0x00000039e5aa7c23 */ /* 0x000fe400080108aa */
[----:B------:R-:W-:Y:S04]  /*8190*/  STS [R57+0x213c], R186 ;  /* 0x00213cba39007388 */ /* 0x000fe80000000800 */
[----:B------:R-:W-:Y:S01]  /*81a0*/  STS [R57+0x2140], R192 ;  /* 0x002140c039007388 */ /* 0x000fe20000000800 */
[----:B---3--:R-:W-:-:S03]  /*81b0*/  FMUL.FTZ R188, R232, UR56 ;  /* 0x00000038e8bc7c20 */ /* 0x008fc60008410000 */
[----:B------:R-:W-:Y:S01]  /*81c0*/  STS [R57+0x2144], R194 ;  /* 0x002144c239007388 */ /* 0x000fe20000000800 */
[----:B------:R-:W-:-:S03]  /*81d0*/  FFMA.FTZ R188, R231, UR57, -R188 ;  /* 0x00000039e7bc7c23 */ /* 0x000fc600080108bc */
[----:B------:R-:W-:Y:S04]  /*81e0*/  STS [R57+0x2158], R208 ;  /* 0x002158d039007388 */ /* 0x000fe80000000800 */
[----:B------:R-:W-:Y:S04]  /*81f0*/  STS [R57+0x215c], R206 ;  /* 0x00215cce39007388 */ /* 0x000fe80000000800 */
[----:B------:R-:W-:Y:S04]  /*8200*/  STS [R57+0x2160], R210 ;  /* 0x002160d239007388 */ /* 0x000fe80000000800 */
[----:B------:R-:W-:Y:S04]  /*8210*/  STS [R57+0x2164], R212 ;  /* 0x002164d439007388 */ /* 0x000fe80000000800 */
[----:B------:R3:W-:Y:S04]  /*8220*/  STS [R57+0x2168], R164 ;  /* 0x002168a439007388 */ /* 0x0007e80000000800 */
[----:B------:R4:W-:Y:S04]  /*8230*/  STS [R57+0x216c], R80 ;  /* 0x00216c5039007388 */ /* 0x0009e80000000800 */
[----:B------:R-:W-:Y:S01]  /*8240*/  STS [R57+0x2170], R104 ;  /* 0x0021706839007388 */ /* 0x000fe20000000800 */
[----:B---3--:R-:W-:-:S03]  /*8250*/  FMUL.FTZ R164, R85, UR56 ;  /* 0x0000003855a47c20 */ /* 0x008fc60008410000 */
[----:B------:R-:W-:Y:S01]  /*8260*/  STS [R57+0x2174], R82 ;  /* 0x0021745239007388 */ /* 0x000fe20000000800 */
[----:B----4-:R-:W-:Y:S01]  /*8270*/  FMUL.FTZ R80, R236, UR56 ;  /* 0x00000038ec507c20 */ /* 0x010fe20008410000 */
[----:B------:R-:W-:Y:S02]  /*8280*/  FFMA.FTZ R164, R227, UR57, R164 ;  /* 0x00000039e3a47c23 */ /* 0x000fe400080100a4 */
[----:B------:R3:W-:Y:S04]  /*8290*/  STS [R57+0x2178], R166 ;  /* 0x002178a639007388 */ /* 0x0007e80000000800 */
[----:B------:R4:W-:Y:S01]  /*82a0*/  STS [R57+0x217c], R74 ;  /* 0x00217c4a39007388 */ /* 0x0009e20000000800 */
[----:B---3--:R-:W-:Y:S01]  /*82b0*/  FFMA.FTZ R166, R228, UR57, -R83 ;  /* 0x00000039e4a67c23 */ /* 0x008fe20008010853 */
[----:B----4-:R-:W-:Y:S01]  /*82c0*/  FMUL.FTZ R57, R229, UR56 ;  /* 0x00000038e5397c20 */ /* 0x010fe20008410000 */
[----:B------:R-:W-:-:S03]  /*82d0*/  FMUL.FTZ R74, R234, UR56 ;  /* 0x00000038ea4a7c20 */ /* 0x000fc60008410000 */
[----:B------:R-:W-:Y:S01]  /*82e0*/  FFMA.FTZ R186, R230, UR57, R57 ;  /* 0x00000039e6ba7c23 */ /* 0x000fe20008010039 */
[----:B------:R-:W-:Y:S01]  /*82f0*/  FMUL.FTZ R57, R235, UR56 ;  /* 0x00000038eb397c20 */ /* 0x000fe20008410000 */
[----:B------:R-:W-:-:S03]  /*8300*/  FFMA.FTZ R159, R233, UR57, R74 ;  /* 0x00000039e99f7c23 */ /* 0x000fc6000801004a */
[----:B------:R-:W-:Y:S01]  /*8310*/  FFMA.FTZ R74, R236, UR57, -R57 ;  /* 0x00000039ec4a7c23 */ /* 0x000fe20008010839 */
[----:B------:R-:W-:Y:S01]  /*8320*/  FFMA.FTZ R57, R235, UR57, R80 ;  /* 0x00000039eb397c23 */ /* 0x000fe20008010050 */
[----:B------:R-:W-:Y:S06]  /*8330*/  BAR.SYNC.DEFER_BLOCKING 0x0 ;  /* 0x0000000000007b1d */ /* 0x000fec0000010000 */
[----:B012---:R-:W-:Y:S05]  /*8340*/  @!P0 BRA `(.L_x_15082) ;  /* 0x0000000000b88947 */ /* 0x007fea0003800000 */
        /* <DEDUP_REMOVED lines=46> */
.L_x_15082:
[----:B------:R-:W-:Y:S05]  /*8630*/  BSYNC B0 ;  /* 0x0000000000007941 */ /* 0x000fea0003800000 */
.L_x_15081:
[----:B------:R-:W-:Y:S01]  /*8640*/  USHF.R.U32.HI UR43, URZ, 0x1, UR27 ;  /* 0x000000013f2b7899 */ /* 0x000fe2000801161b */
[----:B------:R-:W0:Y:S01]  /*8650*/  LDS R133, [R133+0x2180] ;  /* 0x0021800085857984 */ /* 0x000e220000000800 */
[----:B------:R-:W-:Y:S01]  /*8660*/  USHF.R.U64 UR56, UR26, 0x1, UR27 ;  /* 0x000000011a387899 */ /* 0x000fe2000800121b */
[----:B------:R-:W2:Y:S01]  /*8670*/  LDC.64 R82, c[0x0][0x360] ;  /* 0x0000d800ff527b82 */ /* 0x000ea20000000a00 */
[----:B------:R-:W-:Y:S01]  /*8680*/  USHF.R.U32.HI UR57, URZ, 0x1, UR35 ;  /* 0x000000013f397899 */ /* 0x000fe20008011623 */
[----:B-1----:R-:W-:Y:S01]  /*8690*/  SHF.L.U32 R86, R102, 0x2, RZ ;  /* 0x0000000266567819 */ /* 0x002fe200000006ff */
[----:B------:R-:W-:Y:S01]  /*86a0*/  UIMAD UR43, UR43, UR11, URZ ;  /* 0x0000000b2b2b72a4 */ /* 0x000fe2000f8e023f */
[----:B------:R-:W-:Y:S01]  /*86b0*/  SHF.R.U32.HI R87, RZ, 0x1e, R102 ;  /* 0x0000001eff577819 */ /* 0x000fe20000011666 */
[----:B------:R-:W-:Y:S01]  /*86c0*/  UIMAD.WIDE.U32 UR44, UR56, UR11, URZ ;  /* 0x0000000b382c72a5 */ /* 0x000fe2000f8e003f */
[----:B------:R-:W-:Y:S01]  /*86d0*/  BSSY B0, `(.L_x_15083) ;  /* 0x0000030000007945 */ /* 0x000fe20003800000 */
[----:B------:R-:W-:Y:S01]  /*86e0*/  USHF.R.U64 UR42, UR34, 0x1, UR35 ;  /* 0x00000001222a7899 */ /* 0x000fe20008001223 */
[----:B------:R-:W1:Y:S01]  /*86f0*/  LDC.64 R80, c[0x0][0x380] ;  /* 0x0000e000ff507b82 */ /* 0x000e620000000a00 */
[----:B------:R-:W-:Y:S01]  /*8700*/  UIMAD UR57, UR57, UR11, URZ ;  /* 0x0000000b393972a4 */ /* 0x000fe2000f8e023f */
[----:B------:R-:W-:Y:S01]  /*8710*/  ISETP.GE.AND P2, PT, R68, 0x61, PT ;  /* 0x000000614400780c */ /* 0x000fe20003f46270 */
[----:B------:R-:W-:Y:S01]  /*8720*/  UIMAD UR56, UR51, UR56, UR43 ;  /* 0x00000038333872a4 */ /* 0x000fe2000f8e022b */
[----:B------:R-:W-:Y:S01]  /*8730*/  FADD.FTZ R73, R134, R73 ;  /* 0x0000004986497221 */ /* 0x000fe20000010000 */
        /* <DEDUP_REMOVED lines=41> */
.L_x_15084:
[----:B------:R-:W-:Y:S05]  /*89d0*/  BSYNC B0 ;  /* 0x0000000000007941 */ /* 0x000fea0003800000 */
.L_x_15083:
[----:B------:R1:W2:Y:S01]  /*89e0*/  LDS R81, [R132+0x2200] ;  /* 0x0022000084517984 */ /* 0x0002a20000000800 */
[----:B------:R-:W-:Y:S04]  /*89f0*/  BSSY B0, `(.L_x_15085) ;  /* 0x0000004000007945 */ /* 0x000fe80003800000 */
[----:B------:R-:W-:Y:S05]  /*8a00*/  @!P1 BRA `(.L_x_15086) ;  /* 0x0000000000089947 */ /* 0x000fea0003800000 */
[----:B------:R3:W-:Y:S04]  /*8a10*/  REDG.E.ADD.F32.FTZ.RN.STRONG.GPU desc[UR20][R104.64+-0xf00], R152 ;  /* 0xfff10098680079a6 */ /* 0x0007e8000c10f394 */
[----:B--2---:R3:W-:Y:S02]  /*8a20*/  REDG.E.ADD.F32.FTZ.RN.STRONG.GPU desc[UR20][R86.64+-0xf00], R81 ;  /* 0xfff10051560079a6 */ /* 0x0047e4000c10f394 */
.L_x_15086:
[----:B------:R-:W-:Y:S05]  /*8a30*/  BSYNC B0 ;  /* 0x0000000000007941 */ /* 0x000fea0003800000 */
.L_x_15085:
[----:B------:R-:W4:Y:S01]  /*8a40*/  LDS R131, [R131+0x2280] ;  /* 0x0022800083837984 */ /* 0x000f220000000800 */
[----:B------:R-:W-:Y:S04]  /*8a50*/  BSSY B0, `(.L_x_15087) ;  /* 0x0000004000007945 */ /* 0x000fe80003800000 */
[----:B------:R-:W-:Y:S05]  /*8a60*/  @!P2 BRA `(.L_x_15088) ;  /* 0x000000000008a947 */ /* 0x000fea0003800000 */
[----:B------:R0:W-:Y:S04]  /*8a70*/  REDG.E.ADD.F32.FTZ.RN.STRONG.GPU desc[UR20][R104.64+-0xe80], R153 ;  /* 0xfff18099680079a6 */ /* 0x0001e8000c10f394 */
[----:B----4-:R0:W-:Y:S02]  /*8a80*/  REDG.E.ADD.F32.FTZ.RN.STRONG.GPU desc[UR20][R86.64+-0xe80], R131 ;  /* 0xfff18083560079a6 */ /* 0x0101e4000c10f394 */
.L_x_15088:
[----:B------:R-:W-:Y:S05]  /*8a90*/  BSYNC B0 ;  /* 0x0000000000007941 */ /* 0x000fea0003800000 */
.L_x_15087:
        /* <DEDUP_REMOVED lines=12> */
.L_x_15090:
[----:B------:R-:W-:Y:S05]  /*8b60*/  BSYNC B0 ;  /* 0x0000000000007941 */ /* 0x000fea0003800000 */
.L_x_15089:
[----:B------:R-:W0:Y:S01]  /*8b70*/  LDS R129, [R129+0x2380] ;  /* 0x0023800081817984 */ /* 0x000e220000000800 */
[----:B------:R-:W-:Y:S04]  /*8b80*/  BSSY B0, `(.L_x_15091) ;  /* 0x0000004000007945 */ /* 0x000fe80003800000 */
[----:B------:R-:W-:Y:S05]  /*8b90*/  @!P0 BRA `(.L_x_15092) ;  /* 0x0000000000088947 */ /* 0x000fea0003800000 */
[----:B------:R1:W-:Y:S04]  /*8ba0*/  REDG.E.ADD.F32.FTZ.RN.STRONG.GPU desc[UR20][R104.64+-0xd80], R187 ;  /* 0xfff280bb680079a6 */ /* 0x0003e8000c10f394 */
[----:B0-----:R1:W-:Y:S02]  /*8bb0*/  REDG.E.ADD.F32.FTZ.RN.STRONG.GPU desc[UR20][R86.64+-0xd80], R129 ;  /* 0xfff28081560079a6 */ /* 0x0013e4000c10f394 */
.L_x_15092:
[----:B------:R-:W-:Y:S05]  /*8bc0*/  BSYNC B0 ;  /* 0x0000000000007941 */ /* 0x000fea0003800000 */
.L_x_15091:
[----:B--23--:R2:W3:Y:S01]  /*8bd0*/  LDS R81, [R128+0x2400] ;  /* 0x0024000080517984 */ /* 0x00c4e20000000800 */
[----:B------:R-:W-:Y:S04]  /*8be0*/  BSSY B0, `(.L_x_15093) ;  /* 0x0000004000007945 */ /* 0x000fe80003800000 */
[----:B------:R-:W-:Y:S05]  /*8bf0*/  @!P1 BRA `(.L_x_15094) ;  /* 0x0000000000089947 */ /* 0x000fea0003800000 */
[----:B------:R0:W-:Y:S04]  /*8c00*/  REDG.E.ADD.F32.FTZ.RN.STRONG.GPU desc[UR20][R104.64+-0xd00], R189 ;  /* 0xfff300bd680079a6 */ /* 0x0001e8000c10f394 */
[----:B---3--:R3:W-:Y:S02]  /*8c10*/  REDG.E.ADD.F32.FTZ.RN.STRONG.GPU desc[UR20][R86.64+-0xd00], R81 ;  /* 0xfff30051560079a6 */ /* 0x0087e4000c10f394 */
.L_x_15094:
[----:B------:R-:W-:Y:S05]  /*8c20*/  BSYNC B0 ;  /* 0x0000000000007941 */ /* 0x000fea0003800000 */
.L_x_15093:
[----:B------:R-:W0:Y:S01]  /*8c30*/  LDS R127, [R127+0x2480] ;  /* 0x002480007f7f7984 */ /* 0x000e220000000800 */
[----:B------:R-:W-:Y:S04]  /*8c40*/  BSSY B0, `(.L_x_15095) ;  /* 0x0000004000007945 */ /* 0x000fe80003800000 */
[----:B------:R-:W-:Y:S05]  /*8c50*/  @!P2 BRA `(.L_x_15096) ;  /* 0x000000000008a947 */ /* 0x000fea0003800000 */
[----:B------:R1:W-:Y:S04]  /*8c60*/  REDG.E.ADD.F32.FTZ.RN.STRONG.GPU desc[UR20][R104.64+-0xc80], R190 ;  /* 0xfff380be680079a6 */ /* 0x0003e8000c10f394 */
[----:B0-----:R1:W-:Y:S02]  /*8c70*/  REDG.E.ADD.F32.FTZ.RN.STRONG.GPU desc[UR20][R86.64+-0xc80], R127 ;  /* 0xfff3807f560079a6 */ /* 0x0013e4000c10f394 */
.L_x_15096:
[----:B------:R-:W-:Y:S05]  /*8c80*/  BSYNC B0 ;  /* 0x0000000000007941 */ /* 0x000fea0003800000 */
.L_x_15095:
[----:B---3--:R3:W0:Y:S01]  /*8c90*/  LDS R81, [R126+0x2500] ;  /* 0x002500007e517984 */ /* 0x0086220000000800 */
[----:B------:R-:W-:Y:S04]  /*8ca0*/  BSSY B0, `(.L_x_15097) ;  /* 0x0000004000007945 */ /* 0x000fe80003800000 */
[----:B------:R-:W-:Y:S05]  /*8cb0*/  @!P3 BRA `(.L_x_15098) ;  /* 0x000000000008b947 */ /* 0x000fea0003800000 */
[----:B------:R1:W-:Y:S04]  /*8cc0*/  REDG.E.ADD.F32.FTZ.RN.STRONG.GPU desc[UR20][R104.64+-0xc00], R191 ;  /* 0xfff400bf680079a6 */ /* 0x0003e8000c10f394 */
[----:B0-----:R1:W-:Y:S02]  /*8cd0*/  REDG.E.ADD.F32.FTZ.RN.STRONG.GPU desc[UR20][R86.64+-0xc00], R81 ;  /* 0xfff40051560079a6 */ /* 0x0013e4000c10f394 */
.L_x_15098:
[----:B------:R-:W-:Y:S05]  /*8ce0*/  BSYNC B0 ;  /* 0x0000000000007941 */ /* 0x000fea0003800000 */
.L_x_15097:
[----:B------:R-:W0:Y:S01]  /*8cf0*/  LDS R125, [R125+0x2580] ;  /* 0x002580007d7d7984 */ /* 0x000e220000000800 */
[----:B------:R-:W-:Y:S04]  /*8d00*/  BSSY B0, `(.L_x_15099) ;  /* 0x0000004000007945 */ /* 0x000fe80003800000 */
[----:B------:R-:W-:Y:S05]  /*8d10*/  @!P4 BRA `(.L_x_15100) ;  /* 0x000000000008c947 */ /* 0x000fea0003800000 */
[----:B------:R1:W-:Y:S04]  /*8d20*/  REDG.E.ADD.F32.FTZ.RN.STRONG.GPU desc[UR20][R104.64+-0xb80], R193 ;  /* 0xfff480c1680079a6 */ /* 0x0003e8000c10f394 */
[----:B0-----:R1:W-:Y:S02]  /*8d30*/  REDG.E.ADD.F32.FTZ.RN.STRONG.GPU desc[UR20][R86.64+-0xb80], R125 ;  /* 0xfff4807d560079a6 */ /* 0x0013e4000c10f394 */
.L_x_15100:
[----:B------:R-:W-:Y:S05]  /*8d40*/  BSYNC B0 ;  /* 0x0000000000007941 */ /* 0x000fea0003800000 */
.L_x_15099:
[----:B01----:R0:W1:Y:S01]  /*8d50*/  LDS R81, [R124+0x2600] ;  /* 0x002600007c517984 */ /* 0x0030620000000800 */
[----:B------:R-:W-:Y:S04]  /*8d60*/  BSSY B0, `(.L_x_15101) ;  /* 0x0000004000007945 */ /* 0x000fe80003800000 */
[----:B------:R-:W-:Y:S05]  /*8d70*/  @!P5 BRA `(.L_x_15102) ;  /* 0x000000000008d947 */ /* 0x000fea0003800000 */
[----:B------:R0:W-:Y:S04]  /*8d80*/  REDG.E.ADD.F32.FTZ.RN.STRONG.GPU desc[UR20][R104.64+-0xb00], R196 ;  /* 0xfff500c4680079a6 */ /* 0x0001e8000c10f394 */
[----:B-1----:R0:W-:Y:S02]  /*8d90*/  REDG.E.ADD.F32.FTZ.RN.STRONG.GPU desc[UR20][R86.64+-0xb00], R81 ;  /* 0xfff50051560079a6 */ /* 0x0021e4000c10f394 */
.L_x_15102:
[----:B------:R-:W-:Y:S05]  /*8da0*/  BSYNC B0 ;  /* 0x0000000000007941 */ /* 0x000fea0003800000 */
.L_x_15101:
        /* <DEDUP_REMOVED lines=12> */
.L_x_15104:
[----:B------:R-:W-:Y:S05]  /*8e70*/  BSYNC B0 ;  /* 0x0000000000007941 */ /* 0x000fea0003800000 */
.L_x_15103:
[----:B01----:R0:W1:Y:S01]  /*8e80*/  LDS R81, [R122+0x2700] ;  /* 0x002700007a517984 */ /* 0x0030620000000800 */
[----:B------:R-:W-:Y:S04]  /*8e90*/  BSSY B0, `(.L_x_15105) ;  /* 0x0000004000007945 */ /* 0x000fe80003800000 */
[----:B------:R-:W-:Y:S05]  /*8ea0*/  @!P0 BRA `(.L_x_15106) ;  /* 0x0000000000088947 */ /* 0x000fea0003800000 */
[----:B------:R0:W-:Y:S04]  /*8eb0*/  REDG.E.ADD.F32.FTZ.RN.STRONG.GPU desc[UR20][R104.64+-0xa00], R200 ;  /* 0xfff600c8680079a6 */ /* 0x0001e8000c10f394 */
[----:B-1----:R0:W-:Y:S02]  /*8ec0*/  REDG.E.ADD.F32.FTZ.RN.STRONG.GPU desc[UR20][R86.64+-0xa00], R81 ;  /* 0xfff60051560079a6 */ /* 0x0021e4000c10f394 */
.L_x_15106:
[----:B------:R-:W-:Y:S05]  /*8ed0*/  BSYNC B0 ;  /* 0x0000000000007941 */ /* 0x000fea0003800000 */
.L_x_15105:
[----:B------:R-:W0:Y:S01]  /*8ee0*/  LDS R121, [R121+0x2780] ;  /* 0x0027800079797984 */ /* 0x000e220000000800 */
[----:B------:R-:W-:Y:S04]  /*8ef0*/  BSSY B0, `(.L_x_15107) ;  /* 0x0000004000007945 */ /* 0x000fe80003800000 */
[----:B------:R-:W-:Y:S05]  /*8f00*/  @!P1 BRA `(.L_x_15108) ;  /* 0x0000000000089947 */ /* 0x000fea0003800000 */
[----:B------:R1:W-:Y:S04]  /*8f10*/  REDG.E.ADD.F32.FTZ.RN.STRONG.GPU desc[UR20][R104.64+-0x980], R202 ;  /* 0xfff680ca680079a6 */ /* 0x0003e8000c10f394 */
[----:B0-----:R0:W-:Y:S02]  /*8f20*/  REDG.E.ADD.F32.FTZ.RN.STRONG.GPU desc[UR20][R86.64+-0x980], R121 ;  /* 0xfff68079560079a6 */ /* 0x0011e4000c10f394 */
.L_x_15108:
[----:B------:R-:W-:Y:S05]  /*8f30*/  BSYNC B0 ;  /* 0x0000000000007941 */ /* 0x000fea0003800000 */
.L_x_15107:
[----:B01----:R0:W1:Y:S01]  /*8f40*/  LDS R81, [R120+0x2800] ;  /* 0x0028000078517984 */ /* 0x0030620000000800 */
[----:B------:R-:W-:Y:S04]  /*8f50*/  BSSY B0, `(.L_x_15109) ;  /* 0x0000004000007945 */ /* 0x000fe80003800000 */
[----:B------:R-:W-:Y:S05]  /*8f60*/  @!P2 BRA `(.L_x_15110) ;  /* 0x000000000008a947 */ /* 0x000fea0003800000 */
[----:B------:R0:W-:Y:S04]  /*8f70*/  REDG.E.ADD.F32.FTZ.RN.STRONG.GPU desc[UR20][R104.64+-0x900], R203 ;  /* 0xfff700cb680079a6 */ /* 0x0001e8000c10f394 */
[----:B-1----:R0:W-:Y:S02]  /*8f80*/  REDG.E.ADD.F32.FTZ.RN.STRONG.GPU desc[UR20][R86.64+-0x900], R81 ;  /* 0xfff70051560079a6 */ /* 0x0021e4000c10f394 */
.L_x_15110:
[----:B------:R-:W-:Y:S05]  /*8f90*/  BSYNC B0 ;  /* 0x0000000000007941 */ /* 0x000fea0003800000 */
.L_x_15109:
[----:B------:R-:W0:Y:S01]  /*8fa0*/  LDS R117, [R117+0x2880] ;  /* 0x0028800075757984 */ /* 0x000e220000000800 */
[----:B------:R-:W-:Y:S04]  /*8fb0*/  BSSY B0, `(.L_x_15111) ;  /* 0x0000004000007945 */ /* 0x000fe80003800000 */
[----:B------:R-:W-:Y:S05]  /*8fc0*/  @!P3 BRA `(.L_x_15112) ;  /* 0x000000000008b947 */ /* 0x000fea0003800000 */
[----:B------:R1:W-:Y:S04]  /*8fd0*/  REDG.E.ADD.F32.FTZ.RN.STRONG.GPU desc[UR20][R104.64+-0x880], R204 ;  /* 0xfff780cc680079a6 */ /* 0x0003e8000c10f394 */
[----:B0-----:R0:W-:Y:S02]  /*8fe0*/  REDG.E.ADD.F32.FTZ.RN.STRONG.GPU desc[UR20][R86.64+-0x880], R117 ;  /* 0xfff78075560079a6 */ /* 0x0011e4000c10f394 */
.L_x_15112:
[----:B------:R-:W-:Y:S05]  /*8ff0*/  BSYNC B0 ;  /* 0x0000000000007941 */ /* 0x000fea0003800000 */
.L_x_15111:
[----:B01----:R0:W1:Y:S01]  /*9000*/  LDS R81, [R116+0x2900] ;  /* 0x0029000074517984 */ /* 0x0030620000000800 */
[----:B------:R-:W-:Y:S04]  /*9010*/  BSSY B0, `(.L_x_15113) ;  /* 0x0000004000007945 */ /* 0x000fe80003800000 */
[----:B------:R-:W-:Y:S05]  /*9020*/  @!P4 BRA `(.L_x_15114) ;  /* 0x000000000008c947 */ /* 0x000fea0003800000 */
[----:B------:R0:W-:Y:S04]  /*9030*/  REDG.E.ADD.F32.FTZ.RN.STRONG.GPU desc[UR20][R104.64+-0x800], R213 ;  /* 0xfff800d5680079a6 */ /* 0x0001e8000c10f394 */
[----:B-1----:R0:W-:Y:S02]  /*9040*/  REDG.E.ADD.F32.FTZ.RN.STRONG.GPU desc[UR20][R86.64+-0x800], R81 ;  /* 0xfff80051560079a6 */ /* 0x0021e4000c10f394 */
.L_x_15114:
[----:B------:R-:W-:Y:S05]  /*9050*/  BSYNC B0 ;  /* 0x0000000000007941 */ /* 0x000fea0003800000 */
.L_x_15113:
[----:B------:R-:W0:Y:S01]  /*9060*/  LDS R115, [R115+0x2980] ;  /* 0x0029800073737984 */ /* 0x000e220000000800 */
[----:B------:R-:W-:Y:S04]  /*9070*/  BSSY B0, `(.L_x_15115) ;  /* 0x0000004000007945 */ /* 0x000fe80003800000 */
[----:B------:R-:W-:Y:S05]  /*9080*/  @!P5 BRA `(.L_x_15116) ;  /* 0x000000000008d947 */ /* 0x000fea0003800000 */
[----:B------:R1:W-:Y:S04]  /*9090*/  REDG.E.ADD.F32.FTZ.RN.STRONG.GPU desc[UR20][R104.64+-0x780], R214 ;  /* 0xfff880d6680079a6 */ /* 0x0003e8000c10f394 */
[----:B0-----:R0:W-:Y:S02]  /*90a0*/  REDG.E.ADD.F32.FTZ.RN.STRONG.GPU desc[UR20][R86.64+-0x780], R115 ;  /* 0xfff88073560079a6 */ /* 0x0011e4000c10f394 */
.L_x_15116:
[----:B------:R-:W-:Y:S05]  /*90b0*/  BSYNC B0 ;  /* 0x0000000000007941 */ /* 0x000fea0003800000 */
.L_x_15115:
        /* <DEDUP_REMOVED lines=12> */
.L_x_15118:
[----:B------:R-:W-:Y:S05]  /*9180*/  BSYNC B0 ;  /* 0x0000000000007941 */ /* 0x000fea0003800000 */
.L_x_15117:
[----:B------:R-:W0:Y:S01]  /*9190*/  LDS R113, [R113+0x2a80] ;  /* 0x002a800071717984 */ /* 0x000e220000000800 */
[----:B------:R-:W-:Y:S04]  /*91a0*/  BSSY B0, `(.L_x_15119) ;  /* 0x0000004000007945 */ /* 0x000fe80003800000 */
[----:B------:R-:W-:Y:S05]  /*91b0*/  @!P0 BRA `(.L_x_15120) ;  /* 0x0000000000088947 */ /* 0x000fea0003800000 */
[----:B------:R1:W-:Y:S04]  /*91c0*/  REDG.E.ADD.F32.FTZ.RN.STRONG.GPU desc[UR20][R104.64+-0x680], R217 ;  /* 0xfff980d9680079a6 */ /* 0x0003e8000c10f394 */
[----:B0-----:R0:W-:Y:S02]  /*91d0*/  REDG.E.ADD.F32.FTZ.RN.STRONG.GPU desc[UR20][R86.64+-0x680], R113 ;  /* 0xfff98071560079a6 */ /* 0x0011e4000c10f394 */
.L_x_15120:
[----:B------:R-:W-:Y:S05]  /*91e0*/  BSYNC B0 ;  /* 0x0000000000007941 */ /* 0x000fea0003800000 */
.L_x_15119:
[----:B01----:R0:W1:Y:S01]  /*91f0*/  LDS R81, [R112+0x2b00] ;  /* 0x002b000070517984 */ /* 0x0030620000000800 */
[----:B------:R-:W-:Y:S04]  /*9200*/  BSSY B0, `(.L_x_15121) ;  /* 0x0000004000007945 */ /* 0x000fe80003800000 */
[----:B------:R-:W-:Y:S05]  /*9210*/  @!P1 BRA `(.L_x_15122) ;  /* 0x0000000000089947 */ /* 0x000fea0003800000 */
[----:B------:R0:W-:Y:S04]  /*9220*/  REDG.E.ADD.F32.FTZ.RN.STRONG.GPU desc[UR20][R104.64+-0x600], R218 ;  /* 0xfffa00da680079a6 */ /* 0x0001e8000c10f394 */
[----:B-1----:R0:W-:Y:S02]  /*9230*/  REDG.E.ADD.F32.FTZ.RN.STRONG.GPU desc[UR20][R86.64+-0x600], R81 ;  /* 0xfffa0051560079a6 */ /* 0x0021e4000c10f394 */
.L_x_15122:
[----:B------:R-:W-:Y:S05]  /*9240*/  BSYNC B0 ;  /* 0x0000000000007941 */ /* 0x000fea0003800000 */
.L_x_15121:
[----:B------:R-:W0:Y:S01]  /*9250*/  LDS R111, [R111+0x2b80] ;  /* 0x002b80006f6f7984 */ /* 0x000e220000000800 */
[----:B------:R-:W-:Y:S04]  /*9260*/  BSSY B0, `(.L_x_15123) ;  /* 0x0000004000007945 */ /* 0x000fe80003800000 */
[----:B------:R-:W-:Y:S05]  /*9270*/  @!P2 BRA `(.L_x_15124) ;  /* 0x000000000008a947 */ /* 0x000fea0003800000 */
[----:B------:R1:W-:Y:S04]  /*9280*/  REDG.E.ADD.F32.FTZ.RN.STRONG.GPU desc[UR20][R104.64+-0x580], R219 ;  /* 0xfffa80db680079a6 */ /* 0x0003e8000c10f394 */
[----:B0-----:R0:W-:Y:S02]  /*9290*/  REDG.E.ADD.F32.FTZ.RN.STRONG.GPU desc[UR20][R86.64+-0x580], R111 ;  /* 0xfffa806f560079a6 */ /* 0x0011e4000c10f394 */
.L_x_15124:
[----:B------:R-:W-:Y:S05]  /*92a0*/  BSYNC B0 ;  /* 0x0000000000007941 */ /* 0x000fea0003800000 */
.L_x_15123:
[----:B01----:R0:W1:Y:S01]  /*92b0*/  LDS R81, [R110+0x2c00] ;  /* 0x002c00006e517984 */ /* 0x0030620000000800 */
[----:B------:R-:W-:Y:S04]  /*92c0*/  BSSY B0, `(.L_x_15125) ;  /* 0x0000004000007945 */ /* 0x000fe80003800000 */
[----:B------:R-:W-:Y:S05]  /*92d0*/  @!P3 BRA `(.L_x_15126) ;  /* 0x000000000008b947 */ /* 0x000fea0003800000 */
[----:B------:R0:W-:Y:S04]  /*92e0*/  REDG.E.ADD.F32.FTZ.RN.STRONG.GPU desc[UR20][R104.64+-0x500], R220 ;  /* 0xfffb00dc680079a6 */ /* 0x0001e8000c10f394 */
[----:B-1----:R0:W-:Y:S02]  /*92f0*/  REDG.E.ADD.F32.FTZ.RN.STRONG.GPU desc[UR20][R86.64+-0x500], R81 ;  /* 0xfffb0051560079a6 */ /* 0x0021e4000c10f394 */
.L_x_15126:
[----:B------:R-:W-:Y:S05]  /*9300*/  BSYNC B0 ;  /* 0x0000000000007941 */ /* 0x000fea0003800000 */
.L_x_15125:
[----:B------:R-:W0:Y:S01]  /*9310*/  LDS R109, [R109+0x2c80] ;  /* 0x002c80006d6d7984 */ /* 0x000e220000000800 */
[----:B------:R-:W-:Y:S04]  /*9320*/  BSSY B0, `(.L_x_15127) ;  /* 0x0000004000007945 */ /* 0x000fe80003800000 */
[----:B------:R-:W-:Y:S05]  /*9330*/  @!P4 BRA `(.L_x_15128) ;  /* 0x000000000008c947 */ /* 0x000fea0003800000 */
[----:B------:R1:W-:Y:S04]  /*9340*/  REDG.E.ADD.F32.FTZ.RN.STRONG.GPU desc[UR20][R104.64+-0x480], R221 ;  /* 0xfffb80dd680079a6 */ /* 0x0003e8000c10f394 */
[----:B0-----:R0:W-:Y:S02]  /*9350*/  REDG.E.ADD.F32.FTZ.RN.STRONG.GPU desc[UR20][R86.64+-0x480], R109 ;  /* 0xfffb806d560079a6 */ /* 0x0011e4000c10f394 */
.L_x_15128:
[----:B------:R-:W-:Y:S05]  /*9360*/  BSYNC B0 ;  /* 0x0000000000007941 */ /* 0x000fea0003800000 */
.L_x_15127:
[----:B01----:R0:W1:Y:S01]  /*9370*/  LDS R81, [R108+0x2d00] ;  /* 0x002d00006c517984 */ /* 0x0030620000000800 */
[----:B------:R-:W-:Y:S04]  /*9380*/  BSSY B0, `(.L_x_15129) ;  /* 0x0000004000007945 */ /* 0x000fe80003800000 */
[----:B------:R-:W-:Y:S05]  /*9390*/  @!P5 BRA `(.L_x_15130) ;  /* 0x000000000008d947 */ /* 0x000fea0003800000 */
[----:B------:R0:W-:Y:S04]  /*93a0*/  REDG.E.ADD.F32.FTZ.RN.STRONG.GPU desc[UR20][R104.64+-0x400], R222 ;  /* 0xfffc00de680079a6 */ /* 0x0001e8000c10f394 */
[----:B-1----:R0:W-:Y:S02]  /*93b0*/  REDG.E.ADD.F32.FTZ.RN.STRONG.GPU desc[UR20][R86.64+-0x400], R81 ;  /* 0xfffc0051560079a6 */ /* 0x0021e4000c10f394 */
.L_x_15130:
[----:B------:R-:W-:Y:S05]  /*93c0*/  BSYNC B0 ;  /* 0x0000000000007941 */ /* 0x000fea0003800000 */
.L_x_15129:
        /* <DEDUP_REMOVED lines=12> */
.L_x_15132:
[----:B------:R-:W-:Y:S05]  /*9490*/  BSYNC B0 ;  /* 0x0000000000007941 */ /* 0x000fea0003800000 */
.L_x_15131:
[----:B01----:R0:W1:Y:S01]  /*94a0*/  LDS R81, [R106+0x2e00] ;  /* 0x002e00006a517984 */ /* 0x0030620000000800 */
[----:B------:R-:W-:Y:S04]  /*94b0*/  BSSY B0, `(.L_x_15133) ;  /* 0x0000004000007945 */ /* 0x000fe80003800000 */
[----:B------:R-:W-:Y:S05]  /*94c0*/  @!P0 BRA `(.L_x_15134) ;  /* 0x0000000000088947 */ /* 0x000fea0003800000 */
[----:B------:R0:W-:Y:S04]  /*94d0*/  REDG.E.ADD.F32.FTZ.RN.STRONG.GPU desc[UR20][R104.64+-0x300], R224 ;  /* 0xfffd00e0680079a6 */ /* 0x0001e8000c10f394 */
[----:B-1----:R0:W-:Y:S02]  /*94e0*/  REDG.E.ADD.F32.FTZ.RN.STRONG.GPU desc[UR20][R86.64+-0x300], R81 ;  /* 0xfffd0051560079a6 */ /* 0x0021e4000c10f394 */
.L_x_15134:
[----:B------:R-:W-:Y:S05]  /*94f0*/  BSYNC B0 ;  /* 0x0000000000007941 */ /* 0x000fea0003800000 */
.L_x_15133:
[----:B------:R-:W0:Y:S01]  /*9500*/  LDS R79, [R79+0x2e80] ;  /* 0x002e80004f4f7984 */ /* 0x000e220000000800 */
[----:B------:R-:W-:Y:S04]  /*9510*/  BSSY B0, `(.L_x_15135) ;  /* 0x0000004000007945 */ /* 0x000fe80003800000 */
[----:B------:R-:W-:Y:S05]  /*9520*/  @!P1 BRA `(.L_x_15136) ;  /* 0x0000000000089947 */ /* 0x000fea0003800000 */
[----:B------:R1:W-:Y:S04]  /*9530*/  REDG.E.ADD.F32.FTZ.RN.STRONG.GPU desc[UR20][R104.64+-0x280], R225 ;  /* 0xfffd80e1680079a6 */ /* 0x0003e8000c10f394 */
[----:B0-----:R0:W-:Y:S02]  /*9540*/  REDG.E.ADD.F32.FTZ.RN.STRONG.GPU desc[UR20][R86.64+-0x280], R79 ;  /* 0xfffd804f560079a6 */ /* 0x0011e4000c10f394 */
.L_x_15136:
[----:B------:R-:W-:Y:S05]  /*9550*/  BSYNC B0 ;  /* 0x0000000000007941 */ /* 0x000fea0003800000 */
.L_x_15135:
[----:B0-----:R0:W0:Y:S01]  /*9560*/  LDS R79, [R78+0x2f00] ;  /* 0x002f00004e4f7984 */ /* 0x0010220000000800 */
[----:B------:R-:W-:Y:S04]  /*9570*/  BSSY B0, `(.L_x_15137) ;  /* 0x0000004000007945 */ /* 0x000fe80003800000 */
[----:B------:R-:W-:Y:S05]  /*9580*/  @!P2 BRA `(.L_x_15138) ;  /* 0x000000000008a947 */ /* 0x000fea0003800000 */
[----:B------:R1:W-:Y:S04]  /*9590*/  REDG.E.ADD.F32.FTZ.RN.STRONG.GPU desc[UR20][R104.64+-0x200], R237 ;  /* 0xfffe00ed680079a6 */ /* 0x0003e8000c10f394 */
[----:B0-----:R0:W-:Y:S02]  /*95a0*/  REDG.E.ADD.F32.FTZ.RN.STRONG.GPU desc[UR20][R86.64+-0x200], R79 ;  /* 0xfffe004f560079a6 */ /* 0x0011e4000c10f394 */
.L_x_15138:
[----:B------:R-:W-:Y:S05]  /*95b0*/  BSYNC B0 ;  /* 0x0000000000007941 */ /* 0x000fea0003800000 */
.L_x_15137:
[----:B------:R-:W0:Y:S01]  /*95c0*/  LDS R77, [R77+0x2f80] ;  /* 0x002f80004d4d7984 */ /* 0x000e220000000800 */
[----:B------:R-:W-:Y:S04]  /*95d0*/  BSSY B0, `(.L_x_15139) ;  /* 0x0000004000007945 */ /* 0x000fe80003800000 */
[----:B------:R-:W-:Y:S05]  /*95e0*/  @!P3 BRA `(.L_x_15140) ;  /* 0x000000000008b947 */ /* 0x000fea0003800000 */
[----:B------:R1:W-:Y:S04]  /*95f0*/  REDG.E.ADD.F32.FTZ.RN.STRONG.GPU desc[UR20][R104.64+-0x180], R238 ;  /* 0xfffe80ee680079a6 */ /* 0x0003e8000c10f394 */
[----:B0-----:R0:W-:Y:S02]  /*9600*/  REDG.E.ADD.F32.FTZ.RN.STRONG.GPU desc[UR20][R86.64+-0x180], R77 ;  /* 0xfffe804d560079a6 */ /* 0x0011e4000c10f394 */
.L_x_15140:
[----:B------:R-:W-:Y:S05]  /*9610*/  BSYNC B0 ;  /* 0x0000000000007941 */ /* 0x000fea0003800000 */
.L_x_15139:
[----:B0-----:R0:W0:Y:S01]  /*9620*/  LDS R77, [R76+0x3000] ;  /* 0x003000004c4d7984 */ /* 0x0010220000000800 */
[----:B------:R-:W-:Y:S04]  /*9630*/  BSSY B0, `(.L_x_15141) ;  /* 0x0000004000007945 */ /* 0x000fe80003800000 */
[----:B------:R-:W-:Y:S05]  /*9640*/  @!P4 BRA `(.L_x_15142) ;  /* 0x000000000008c947 */ /* 0x000fea0003800000 */
[----:B------:R1:W-:Y:S04]  /*9650*/  REDG.E.ADD.F32.FTZ.RN.STRONG.GPU desc[UR20][R104.64+-0x100], R239 ;  /* 0xffff00ef680079a6 */ /* 0x0003e8000c10f394 */
[----:B0-----:R0:W-:Y:S02]  /*9660*/  REDG.E.ADD.F32.FTZ.RN.STRONG.GPU desc[UR20][R86.64+-0x100], R77 ;  /* 0xffff004d560079a6 */ /* 0x0011e4000c10f394 */
.L_x_15142:
[----:B------:R-:W-:Y:S05]  /*9670*/  BSYNC B0 ;  /* 0x0000000000007941 */ /* 0x000fea0003800000 */
.L_x_15141:
[----:B------:R-:W0:Y:S01]  /*9680*/  LDS R75, [R75+0x3080] ;  /* 0x003080004b4b7984 */ /* 0x000e220000000800 */
[----:B------:R-:W-:Y:S04]  /*9690*/  BSSY B0, `(.L_x_15143) ;  /* 0x0000004000007945 */ /* 0x000fe80003800000 */
[----:B------:R-:W-:Y:S05]  /*96a0*/  @!P5 BRA `(.L_x_15144) ;  /* 0x000000000008d947 */ /* 0x000fea0003800000 */
[----:B------:R1:W-:Y:S04]  /*96b0*/  REDG.E.ADD.F32.FTZ.RN.STRONG.GPU desc[UR20][R104.64+-0x80], R240 ;  /* 0xffff80f0680079a6 */ /* 0x0003e8000c10f394 */
[----:B0-----:R0:W-:Y:S02]  /*96c0*/  REDG.E.ADD.F32.FTZ.RN.STRONG.GPU desc[UR20][R86.64+-0x80], R75 ;  /* 0xffff804b560079a6 */ /* 0x0011e4000c10f394 */
.L_x_15144:
[----:B------:R-:W-:Y:S05]  /*96d0*/  BSYNC B0 ;  /* 0x0000000000007941 */ /* 0x000fea0003800000 */
.L_x_15143:
[----:B------:R-:W5:Y:S01]  /*96e0*/  SHFL.DOWN PT, R68, R71, 0x1, 0x1f ;  /* 0x08201f0047447f89 */ /* 0x000f6200000e0000 */
[----:B------:R-:W-:Y:S01]  /*96f0*/  ISETP.GT.AND P0, PT, R100, 0x1e, PT ;  /* 0x0000001e6400780c */ /* 0x000fe20003f04270 */
[-C--:B------:R-:W-:Y:S01]  /*9700*/  FFMA.FTZ R37, R54, R58.reuse, R37 ;  /* 0x0000003a36257223 */ /* 0x080fe20000010025 */
[----:B------:R-:W-:Y:S01]  /*9710*/  FFMA.FTZ R72, R163, R58, R72 ;  /* 0x0000003aa3487223 */ /* 0x000fe20000010048 */
[----:B0-----:R-:W0:Y:S01]  /*9720*/  SHFL.DOWN PT, R76, R73, 0x1, 0x1f ;  /* 0x08201f00494c7f89 */ /* 0x001e2200000e0000 */
[----:B------:R-:W-:Y:S01]  /*9730*/  ISETP.NE.AND P1, PT, R100, RZ, PT ;  /* 0x000000ff6400720c */ /* 0x000fe20003f25270 */
[----:B------:R-:W-:Y:S01]  /*9740*/  FADD.FTZ R18, R59, R18 ;  /* 0x000000123b127221 */ /* 0x000fe20000010000 */
[----:B------:R-:W-:Y:S01]  /*9750*/  ISETP.NE.AND P2, PT, R102, RZ, PT ;  /* 0x000000ff6600720c */ /* 0x000fe20003f45270 */
        /* <DEDUP_REMOVED lines=86> */
.L_x_15146:
[----:B------:R-:W-:Y:S05]  /*9cc0*/  BSYNC B0 ;  /* 0x0000000000007941 */ /* 0x000fea0003800000 */
.L_x_15145:
[----:B------:R-:W-:Y:S02]  /*9cd0*/  UIADD3 UR7, UR7, 0x1, URZ ;  /* 0x0000000107077890 */ /* 0x000fe4000fffe03f */
[----:B------:R-:W-:Y:S02]  /*9ce0*/  UIADD3 UR8, UP1, UR8, 0x1, URZ ;  /* 0x0000000108087890 */ /* 0x000fe4000ff3e03f */
[----:B------:R-:W-:Y:S02]  /*9cf0*/  UISETP.GE.AND UP0, UPT, UR7, UR54, UPT ;  /* 0x000000360700728c */ /* 0x000fe4000bf06270 */
[----:B------:R-:W-:-:S04]  /*9d00*/  UIADD3.X UR9, URZ, UR9, URZ, UP1, !UPT ;  /* 0x000000093f097290 */ /* 0x000fc80008ffe43f */
[----:B------:R-:W-:-:S13]  /*9d10*/  PLOP3.LUT P0, PT, PT, PT, UP0, 0x80, 0x0 ;  /* 0x000000000000781c */ /* 0x000fda0003f0f008 */
[----:B------:R-:W-:Y:S05]  /*9d20*/  @!P0 BRA `(.L_x_15147) ;  /* 0xffffff7800d88947 */ /* 0x000fea000383ffff */
.L_x_15068:
        /* <DEDUP_REMOVED lines=14> */
[----:B------:R-:W-:Y:S01]  /*9e10*/  ULDC.64 UR24, c[0x0][0x390] ;  /* 0x0000e40000187ab9 */ /* 0x000fe20000000a00 */
[----:B------:R-:W-:Y:S01]  /*9e20*/  F2FP.BF16.F32.PACK_AB R36, R36, R43 ;  /* 0x0000002b2424723e */ /* 0x000fe200000010ff */
[----:B------:R-:W-:Y:S01]  /*9e30*/  FADD.FTZ R0, R101, R32 ;  /* 0x0000002065007221 */ /* 0x000fe20000010000 */
        /* <DEDUP_REMOVED lines=13> */
[----:B------:R-:W0:Y:S01]  /*9f10*/  LDS.128 R8, [R97] ;  /* 0x0000000061087984 */ /* 0x000e220000000c00 */
[----:B------:R-:W-:Y:S02]  /*9f20*/  UIADD3 UR27, UR27, UR19, URZ ;  /* 0x000000131b1b7290 */ /* 0x000fe4000fffe03f */
[----:B------:R-:W-:Y:S01]  /*9f30*/  UIMAD UR19, UR29, UR24, URZ ;  /* 0x000000181d1372a4 */ /* 0x000fe2000f8e023f */
[----:B------:R-:W1:Y:S01]  /*9f40*/  LDS.128 R12, [R97+0x200] ;  /* 0x00020000610c7984 */ /* 0x000e620000000c00 */
[----:B-----5:R-:W-:Y:S01]  /*9f50*/  FADD.FTZ R5, R0, R31 ;  /* 0x0000001f00057221 */ /* 0x020fe20000010000 */
[----:B------:R-:W-:Y:S01]  /*9f60*/  F2FP.BF16.F32.PACK_AB R7, R17, R18 ;  /* 0x000000121107723e */ /* 0x000fe200000010ff */
[----:B------:R-:W-:Y:S01]  /*9f70*/  UIMAD UR19, UR10, UR25, UR19 ;  /* 0x000000190a1372a4 */ /* 0x000fe2000f8e0213 */
[----:B------:R-:W-:Y:S01]  /*9f80*/  F2FP.BF16.F32.PACK_AB R6, R19, R20 ;  /* 0x000000141306723e */ /* 0x000fe200000010ff */
[----:B------:R-:W-:Y:S01]  /*9f90*/  UIMAD.WIDE.U32 UR24, UR10, UR24, UR26 ;  /* 0x000000180a1872a5 */ /* 0x000fe2000f8e001a */
[----:B------:R-:W-:Y:S01]  /*9fa0*/  FADD.FTZ R0, R5, R30 ;  /* 0x0000001e05007221 */ /* 0x000fe20000010000 */
[----:B------:R-:W-:Y:S01]  /*9fb0*/  F2FP.BF16.F32.PACK_AB R5, R21, R22 ;  /* 0x000000161505723e */ /* 0x000fe200000010ff */
[----:B------:R-:W-:Y:S01]  /*9fc0*/  ULDC.64 UR26, c[0x0][0x3e0] ;  /* 0x0000f800001a7ab9 */ /* 0x000fe20000000a00 */
[----:B------:R-:W-:Y:S01]  /*9fd0*/  UIADD3 UR19, UR25, UR19, URZ ;  /* 0x0000001319137290 */ /* 0x000fe2000fffe03f */
[----:B------:R-:W-:Y:S01]  /*9fe0*/  F2FP.BF16.F32.PACK_AB R4, R23, R24 ;  /* 0x000000181704723e */ /* 0x000fe200000010ff */
[----:B------:R-:W-:Y:S01]  /*9ff0*/  ULEA UR26, UP0, UR24, UR26, 0x1 ;  /* 0x0000001a181a7291 */ /* 0x000fe2000f80083f */
[----:B------:R-:W-:Y:S01]  /*a000*/  FADD.FTZ R29, R0, R29 ;  /* 0x0000001d001d7221 */ /* 0x000fe20000010000 */
[----:B------:R-:W-:-:S02]  /*a010*/  UIADD3 UR53, UP3, UR53, -0x400, URZ ;  /* 0xfffffc0035357890 */ /* 0x000fc4000ff7e03f */
[----:B------:R-:W-:Y:S01]  /*a020*/  ULEA.HI.X UR27, UR24, UR27, UR19, 0x1, UP0 ;  /* 0x0000001b181b7291 */ /* 0x000fe200080f0c13 */
[----:B------:R-:W-:Y:S01]  /*a030*/  FADD.FTZ R28, R29, R28 ;  /* 0x0000001c1d1c7221 */ /* 0x000fe20000010000 */
[----:B------:R-:W-:Y:S01]  /*a040*/  MOV R2, UR26 ;  /* 0x0000001a00027c02 */ /* 0x000fe20008000f00 */
[----:B------:R-:W-:Y:S01]  /*a050*/  ULDC.64 UR24, c[0x0][0x3a8] ;  /* 0x0000ea0000187ab9 */ /* 0x000fe20000000a00 */
[----:B------:R-:W-:Y:S01]  /*a060*/  UIADD3 UR50, UP4, UR50, -0x400, URZ ;  /* 0xfffffc0032327890 */ /* 0x000fe2000ff9e03f */
[----:B------:R-:W-:Y:S01]  /*a070*/  FADD.FTZ R27, R28, R27 ;  /* 0x0000001b1c1b7221 */ /* 0x000fe20000010000 */
[----:B------:R-:W-:Y:S01]  /*a080*/  MOV R3, UR27 ;  /* 0x0000001b00037c02 */ /* 0x000fe20008000f00 */
[----:B------:R-:W-:Y:S02]  /*a090*/  UIMAD UR19, UR28, UR24, URZ ;  /* 0x000000181c1372a4 */ /* 0x000fe4000f8e023f */
        /* <DEDUP_REMOVED lines=10> */
[----:B0-----:R-:W-:Y:S01]  /*a140*/  STG.E.128 desc[UR20][R2.64], R8 ;  /* 0x0000000802007986 */ /* 0x001fe2000c101d14 */
[----:B------:R-:W-:Y:S01]  /*a150*/  UIMAD UR19, UR10, UR25, UR19 ;  /* 0x000000190a1372a4 */ /* 0x000fe2000f8e0213 */
[----:B------:R-:W-:Y:S01]  /*a160*/  FADD.FTZ R23, R24, R23 ;  /* 0x0000001718177221 */ /* 0x000fe20000010000 */
[----:B------:R-:W-:Y:S01]  /*a170*/  UIADD3 UR48, UP5, UR48, -0x400, URZ ;  /* 0xfffffc0030307890 */ /* 0x000fe2000ffbe03f */
[----:B-1----:R0:W-:Y:S01]  /*a180*/  STG.E.128 desc[UR20][R2.64+0x200], R12 ;  /* 0x0002000c02007986 */ /* 0x0021e2000c101d14 */
[----:B------:R-:W-:Y:S01]  /*a190*/  ULDC.64 UR24, c[0x0][0x3f0] ;  /* 0x0000fc0000187ab9 */ /* 0x000fe20000000a00 */
[----:B------:R-:W-:Y:S01]  /*a1a0*/  UIADD3 UR19, UR9, UR19, URZ ;  /* 0x0000001309137290 */ /* 0x000fe2000fffe03f */
[----:B------:R-:W-:Y:S01]  /*a1b0*/  FADD.FTZ R22, R23, R22 ;  /* 0x0000001617167221 */ /* 0x000fe20000010000 */
[----:B------:R-:W-:Y:S01]  /*a1c0*/  BAR.SYNC.DEFER_BLOCKING 0x0 ;  /* 0x0000000000007b1d */ /* 0x000fe20000010000 */
[----:B------:R-:W-:-:S02]  /*a1d0*/  ULEA UR9, UP0, UR8, UR24, 0x1 ;  /* 0x0000001808097291 */ /* 0x000fc4000f80083f */
[----:B------:R-:W-:Y:S01]  /*a1e0*/  FADD.FTZ R21, R22, R21 ;  /* 0x0000001516157221 */ /* 0x000fe20000010000 */
[----:B------:R-:W-:Y:S02]  /*a1f0*/  UIADD3 UR6, UR6, 0x1, URZ ;  /* 0x0000000106067890 */ /* 0x000fe4000fffe03f */
[----:B------:R-:W-:Y:S01]  /*a200*/  ULEA.HI.X UR8, UR8, UR25, UR19, 0x1, UP0 ;  /* 0x0000001908087291 */ /* 0x000fe200080f0c13 */
[----:B------:R-:W-:Y:S01]  /*a210*/  FADD.FTZ R20, R21, R20 ;  /* 0x0000001415147221 */ /* 0x000fe20000010000 */
[----:B------:R-:W-:Y:S02]  /*a220*/  UISETP.GT.AND UP0, UPT, UR13, 0x1, UPT ;  /* 0x000000010d00788c */ /* 0x000fe4000bf04270 */
[----:B------:R-:W-:Y:S01]  /*a230*/  UIADD3.X UR16, UR16, -0x1, URZ, UP1, !UPT ;  /* 0xffffffff10107890 */ /* 0x000fe20008ffe43f */
[----:B------:R-:W-:Y:S01]  /*a240*/  FADD.FTZ R19, R20, R19 ;  /* 0x0000001314137221 */ /* 0x000fe20000010000 */
[----:B------:R-:W-:Y:S01]  /*a250*/  UIADD3.X UR18, UR18, -0x1, URZ, UP2, !UPT ;  /* 0xffffffff12127890 */ /* 0x000fe200097fe43f */
[----:B0-----:R-:W-:-:S02]  /*a260*/  MOV R2, UR9 ;  /* 0x0000000900027c02 */ /* 0x001fc40008000f00 */
[----:B------:R-:W-:Y:S01]  /*a270*/  FADD.FTZ R18, R19, R18 ;  /* 0x0000001213127221 */ /* 0x000fe20000010000 */
[----:B------:R-:W-:Y:S01]  /*a280*/  MOV R3, UR8 ;  /* 0x0000000800037c02 */ /* 0x000fe20008000f00 */
[----:B------:R-:W-:Y:S01]  /*a290*/  UIADD3.X UR52, UR52, -0x1, URZ, UP3, !UPT ;  /* 0xffffffff34347890 */ /* 0x000fe20009ffe43f */
[----:B------:R-:W-:Y:S01]  /*a2a0*/  PLOP3.LUT P0, PT, PT, PT, UP0, 0x80, 0x0 ;  /* 0x000000000000781c */ /* 0x000fe20003f0f008 */
[----:B------:R-:W-:Y:S01]  /*a2b0*/  UIADD3.X UR49, UR49, -0x1, URZ, UP4, !UPT ;  /* 0xffffffff31317890 */ /* 0x000fe2000a7fe43f */
[----:B------:R-:W-:Y:S01]  /*a2c0*/  FADD.FTZ R101, R18, R17 ;  /* 0x0000001112657221 */ /* 0x000fe20000010000 */
[----:B------:R-:W-:Y:S01]  /*a2d0*/  IMAD.WIDE R98, R98, 0x10, R2 ;  /* 0x0000001062627825 */ /* 0x000fe200078e0202 */
[----:B------:R-:W-:Y:S01]  /*a2e0*/  UIADD3.X UR14, UR14, -0x1, URZ, UP5, !UPT ;  /* 0xffffffff0e0e7890 */ /* 0x000fe2000affe43f */
        /* <DEDUP_REMOVED lines=9> */
.L_x_15066:
[----:B------:R-:W-:Y:S02]  /*a380*/  ULDC.64 UR4, c[0x0][0x3d8] ;  /* 0x0000f60000047ab9 */ /* 0x000fe40000000a00 */
[----:B------:R-:W-:-:S04]  /*a390*/  ISETP.NE.U32.AND P0, PT, RZ, UR4, PT ;  /* 0x00000004ff007c0c */ /* 0x000fc8000bf05070 */
[----:B------:R-:W-:-:S13]  /*a3a0*/  ISETP.NE.AND.EX P0, PT, RZ, UR5, PT, P0 ;  /* 0x00000005ff007c0c */ /* 0x000fda000bf05300 */
[----:B------:R-:W-:Y:S05]  /*a3b0*/  @!P0 BRA `(.L_x_15149) ;  /* 0x00000000006c8947 */ /* 0x000fea0003800000 */
[----:B------:R-:W1:Y:S01]  /*a3c0*/  SHFL.DOWN P0, R0, R103, 0x1, 0x1f ;  /* 0x08201f0067007f89 */ /* 0x000e620000000000 */
[----:B------:R-:W-:Y:S01]  /*a3d0*/  BSSY B0, `(.L_x_15149) ;  /* 0x0000019000007945 */ /* 0x000fe20003800000 */
[----:B------:R-:W5:Y:S01]  /*a3e0*/  S2R R4, SR_LANEID ;  /* 0x0000000000047919 */ /* 0x000f620000000000 */
[----:B------:R-:W0:Y:S01]  /*a3f0*/  S2R R6, SR_TID.X ;  /* 0x0000000000067919 */ /* 0x000e220000002100 */
[----:B-1----:R-:W-:-:S05]  /*a400*/  @P0 FADD R0, R0, R103 ;  /* 0x0000006700000221 */ /* 0x002fca0000000000 */
[----:B------:R-:W1:Y:S01]  /*a410*/  SHFL.DOWN P0, R3, R0, 0x2, 0x1f ;  /* 0x08401f0000037f89 */ /* 0x000e620000000000 */
[----:B-----5:R-:W-:-:S13]  /*a420*/  ISETP.NE.AND P1, PT, R4, RZ, PT ;  /* 0x000000ff0400720c */ /* 0x020fda0003f25270 */
[----:B------:R-:W5:Y:S01]  /*a430*/  @!P1 S2R R7, SR_CgaCtaId ;  /* 0x0000000000079919 */ /* 0x000f620000008800 */
[----:B-1----:R-:W-:Y:S01]  /*a440*/  @P0 FADD R3, R0, R3 ;  /* 0x0000000300030221 */ /* 0x002fe20000000000 */
[----:B------:R-:W-:-:S04]  /*a450*/  @!P1 MOV R0, 0x400 ;  /* 0x0000040000009802 */ /* 0x000fc80000000f00 */
[----:B------:R-:W1:Y:S01]  /*a460*/  SHFL.DOWN P0, R2, R3, 0x4, 0x1f ;  /* 0x08801f0003027f89 */ /* 0x000e620000000000 */
[----:B-----5:R-:W-:Y:S01]  /*a470*/  @!P1 LEA R7, R7, R0, 0x18 ;  /* 0x0000000007079211 */ /* 0x020fe200078ec0ff */
[----:B-1----:R-:W-:-:S05]  /*a480*/  @P0 FADD R2, R3, R2 ;  /* 0x0000000203020221 */ /* 0x002fca0000000000 */
[----:B------:R-:W1:Y:S02]  /*a490*/  SHFL.DOWN P0, R5, R2, 0x8, 0x1f ;  /* 0x09001f0002057f89 */ /* 0x000e640000000000 */
[----:B-1----:R-:W-:-:S05]  /*a4a0*/  @P0 FADD R5, R2, R5 ;  /* 0x0000000502050221 */ /* 0x002fca0000000000 */
[----:B------:R-:W1:Y:S02]  /*a4b0*/  SHFL.DOWN P0, R4, R5, 0x10, 0x1f ;  /* 0x0a001f0005047f89 */ /* 0x000e640000000000 */
[----:B-1----:R-:W-:Y:S01]  /*a4c0*/  @P0 FADD R4, R5, R4 ;  /* 0x0000000405040221 */ /* 0x002fe20000000000 */
[----:B0-----:R-:W-:-:S04]  /*a4d0*/  ISETP.NE.AND P0, PT, R6, RZ, PT ;  /* 0x000000ff0600720c */ /* 0x001fc80003f05270 */
        /* <DEDUP_REMOVED lines=8> */
.L_x_15150:
[----:B------:R-:W-:Y:S05]  /*a560*/  BSYNC B0 ;  /* 0x0000000000007941 */ /* 0x000fea0003800000 */
.L_x_15149:
[----:B------:R-:W-:Y:S01]  /*a570*/  ULDC.64 UR4, c[0x0][0x3f8] ;  /* 0x0000fe0000047ab9 */ /* 0x000fe20000000a00 */
[----:B------:R-:W-:Y:S01]  /*a580*/  BSSY B0, `(.L_x_15151) ;  /* 0x000001f000007945 */ /* 0x000fe20003800000 */
[----:B------:R-:W-:-:S04]  /*a590*/  ISETP.NE.U32.AND P0, PT, RZ, UR4, PT ;  /* 0x00000004ff007c0c */ /* 0x000fc8000bf05070 */
[----:B------:R-:W-:-:S13]  /*a5a0*/  ISETP.NE.AND.EX P0, PT, RZ, UR5, PT, P0 ;  /* 0x00000005ff007c0c */ /* 0x000fda000bf05300 */
[----:B------:R-:W-:Y:S05]  /*a5b0*/  @!P0 BRA `(.L_x_15152) ;  /* 0x0000000000688947 */ /* 0x000fea0003800000 */
[----:B------:R-:W-:Y:S06]  /*a5c0*/  BAR.SYNC.DEFER_BLOCKING 0x0 ;  /* 0x0000000000007b1d */ /* 0x000fec0000010000 */
[----:B------:R-:W5:Y:S01]  /*a5d0*/  SHFL.DOWN P0, R0, R101, 0x1, 0x1f ;  /* 0x08201f0065007f89 */ /* 0x000f620000000000 */
[----:B01----:R-:W0:Y:S01]  /*a5e0*/  S2R R4, SR_LANEID ;  /* 0x0000000000047919 */ /* 0x003e220000000000 */
[----:B------:R-:W1:Y:S01]  /*a5f0*/  S2R R7, SR_TID.X ;  /* 0x0000000000077919 */ /* 0x000e620000002100 */
[----:B-----5:R-:W-:-:S05]  /*a600*/  @P0 FADD R0, R0, R101 ;  /* 0x0000006500000221 */ /* 0x020fca0000000000 */
[----:B------:R-:W5:Y:S01]  /*a610*/  SHFL.DOWN P0, R3, R0, 0x2, 0x1f ;  /* 0x08401f0000037f89 */ /* 0x000f620000000000 */
[----:B0-----:R-:W-:-:S13]  /*a620*/  ISETP.NE.AND P1, PT, R4, RZ, PT ;  /* 0x000000ff0400720c */ /* 0x001fda0003f25270 */
[----:B------:R-:W0:Y:S01]  /*a630*/  @!P1 S2R R9, SR_CgaCtaId ;  /* 0x0000000000099919 */ /* 0x000e220000008800 */
        /* <DEDUP_REMOVED lines=18> */
.L_x_15152:
[----:B0-----:R-:W0:Y:S02]  /*a760*/  S2R R7, SR_TID.X ;  /* 0x0000000000077919 */ /* 0x001e240000002100 */
.L_x_15153:
[----:B------:R-:W-:Y:S05]  /*a770*/  BSYNC B0 ;  /* 0x0000000000007941 */ /* 0x000fea0003800000 */
.L_x_15151:
        /* <DEDUP_REMOVED lines=15> */
.L_x_15154:
        /* <DEDUP_REMOVED lines=19> */
.L_x_15155:
        /* <DEDUP_REMOVED lines=14> */
.L_x_18992:


//--------------------- .text._Z25selective_scan_bwd_kernelI32Selective_Scan_bwd_kernel_traitsILi32ELi16ELb1ELb1ELb1ELb0ELb1EN3c108BFloat16ENS1_7complexIfEEEEv12SSMParamsBwd --------------------------
	.section	.text._Z25selective_scan_bwd_kernelI32Selective_Scan_bwd_kernel_traitsILi32ELi16ELb1ELb1ELb1ELb0ELb1EN3c108BFloat16ENS1_7complexIfEEEEv12SSMParamsBwd,"ax",@progbits
	.align	128
        .global         _Z25selective_scan_bwd_kernelI32Selective_Scan_bwd_kernel_traitsILi32ELi16ELb1ELb1ELb1ELb0ELb1EN3c108BFloat16ENS1_7complexIfEEEEv12SSMParamsBwd
        .type           _Z25selective_scan_bwd_kernelI32Selective_Scan_bwd_kernel_traitsILi32ELi16ELb1ELb1ELb1ELb0ELb1EN3c108BFloat16ENS1_7complexIfEEEEv12SSMParamsBwd,@function
        .size           _Z25selective_scan_bwd_kernelI32Selective_Scan_bwd_kernel_traitsILi32ELi16ELb1ELb1ELb1ELb0ELb1EN3c108BFloat16ENS1_7complexIfEEEEv12SSMParamsBwd,(.L_x_18993 - _Z25selective_scan_bwd_kernelI32Selective_Scan_bwd_kernel_traitsILi32ELi16ELb1ELb1ELb1ELb0ELb1EN3c108BFloat16ENS1_7complexIfEEEEv12SSMParamsBwd)
        .other          _Z25selective_scan_bwd_kernelI32Selective_Scan_bwd_kernel_traitsILi32ELi16ELb1ELb1ELb1ELb0ELb1EN3c108BFloat16ENS1_7complexIfEEEEv12SSMParamsBwd,@"STO_CUDA_ENTRY STV_DEFAULT"
_Z25selective_scan_bwd_kernelI32Selective_Scan_bwd_kernel_traitsILi32ELi16ELb1ELb1ELb1ELb0ELb1EN3c108BFloat16ENS1_7complexIfEEEEv12SSMParamsBwd:
.text._Z25selective_scan_bwd_kernelI32Selective_Scan_bwd_kernel_traitsILi32ELi16ELb1ELb1ELb1ELb0ELb1EN3c108BFloat16ENS1_7complexIfEEEEv12SSMParamsBwd:
        /* <DEDUP_REMOVED lines=105> */
[----:B------:R-:W-:Y:S01]  /*0690*/  UIMAD UR30, UR10, UR5, UR30 ;  /* 0x000000050a1e72a4 */ /* 0x000fe2000f8e021e */
[----:B------:R-:W-:Y:S01]  /*06a0*/  ULDC.64 UR26, c[0x0][0x2f0] ;  /* 0x0000bc00001a7ab9 */ /* 0x000fe20000000a00 */
[----:B------:R-:W-:Y:S02]  /*06b0*/  UIMAD.WIDE.U32 UR4, UR10, UR4, UR12 ;  /* 0x000000040a0472a5 */ /* 0x000fe4000f8e000c */
[----:B------:R-:W-:-:S03]  /*06c0*/  ULEA UR49, UP3, UR48, UR26, 0x1 ;  /* 0x0000001a30317291 */ /* 0x000fc6000f86083f */
[----:B------:R-:W-:Y:S02]  /*06d0*/  @!UP1 UIADD3 UR34, UR34, -UR36, URZ ;  /* 0x8000002422229290 */ /* 0x000fe4000fffe03f */
[----:B------:R-:W-:Y:S02]  /*06e0*/  @!UP1 UIADD3 UR31, UR31, 0x1, URZ ;  /* 0x000000011f1f9890 */ /* 0x000fe4000fffe03f */
[----:B------:R-:W-:Y:S02]  /*06f0*/  UISETP.GE.U32.AND UP2, UPT, UR34, UR36, UPT ;  /* 0x000000242200728c */ /* 0x000fe4000bf46070 */
[----:B------:R-:W-:Y:S02]  /*0700*/  ULEA.HI.X UR48, UR48, UR27, UR29, 0x1, UP3 ;  /* 0x0000001b30307291 */ /* 0x000fe400098f0c1d */
[----:B------:R-:W-:Y:S02]  /*0710*/  UISETP.GE.AND UP1, UPT, UR24, URZ, UPT ;  /* 0x0000003f1800728c */ /* 0x000fe4000bf26270 */
        /* <DEDUP_REMOVED lines=10> */
[----:B------:R-:W-:Y:S01]  /*07c0*/  @!UP1 UIADD3 UR12, -UR12, URZ, URZ ;  /* 0x0000003f0c0c9290 */ /* 0x000fe2000fffe13f */
[----:B------:R-:W-:Y:S01]  /*07d0*/  ULDC.64 UR18, c[0x0][0x3b8] ;  /* 0x0000ee0000127ab9 */ /* 0x000fe20000000a00 */
[----:B------:R-:W-:Y:S02]  /*07e0*/  @!UP2 ULOP3.LUT UR12, URZ, UR33, URZ, 0x33, !UPT ;  /* 0x000000213f0ca292 */ /* 0x000fe4000f8e333f */
[----:B------:R-:W-:Y:S02]  /*07f0*/  ULEA UR53, UP1, UR32, UR18, 0x1 ;  /* 0x0000001220357291 */ /* 0x000fe4000f82083f */
[----:B------:R-:W-:Y:S02]  /*0800*/  USHF.R.S32.HI UR13, URZ, 0x1f, UR12 ;  /* 0x0000001f3f0d7899 */ /* 0x000fe4000801140c */
[----:B------:R-:W-:Y:S02]  /*0810*/  ULEA.HI.X UR52, UR32, UR19, UR52, 0x1, UP1 ;  /* 0x0000001320347291 */ /* 0x000fe400088f0c34 */
[----:B------:R-:W-:Y:S01]  /*0820*/  ULEA UR24, UR17, 0xfffffc00, 0xa ;  /* 0xfffffc0011187891 */ /* 0x000fe2000f8e503f */
[----:B------:R-:W-:-:S02]  /*0830*/  ULDC.64 UR18, c[0x0][0x258] ;  /* 0x0000960000127ab9 */ /* 0x000fc40000000a00 */
[----:B------:R-:W-:Y:S02]  /*0840*/  UIMAD UR4, UR13, UR18, URZ ;  /* 0x000000120d0472a4 */ /* 0x000fe4000f8e023f */
[----:B------:R-:W-:Y:S02]  /*0850*/  UIMAD.WIDE.U32 UR22, UR12, UR18, UR8 ;  /* 0x000000120c1672a5 */ /* 0x000fe4000f8e0008 */
[----:B------:R-:W-:Y:S02]  /*0860*/  UIMAD UR8, UR12, UR19, UR4 ;  /* 0x000000130c0872a4 */ /* 0x000fe4000f8e0204 */
[----:B------:R-:W-:Y:S01]  /*0870*/  UIADD3 UR9, UR15, UR16, URZ ;  /* 0x000000100f097290 */ /* 0x000fe2000fffe03f */
[----:B------:R-:W-:Y:S01]  /*0880*/  ULDC.64 UR18, c[0x0][0x278] ;  /* 0x00009e0000127ab9 */ /* 0x000fe20000000a00 */
[----:B------:R-:W-:Y:S02]  /*0890*/  UIADD3 UR15, UP1, UR24, UR22, URZ ;  /* 0x00000016180f7290 */ /* 0x000fe4000ff3e03f */
[----:B------:R-:W-:-:S02]  /*08a0*/  UIMAD UR16, UR13, UR18, URZ ;  /* 0x000000120d1072a4 */ /* 0x000fc4000f8e023f */
[----:B------:R-:W-:Y:S02]  /*08b0*/  USHF.R.S32.HI UR25, URZ, 0x1f, UR24 ;  /* 0x0000001f3f197899 */ /* 0x000fe40008011418 */
        /* <DEDUP_REMOVED lines=38> */
.L_x_15238:
[----:B------:R-:W-:Y:S01]  /*0b20*/  BAR.SYNC.DEFER_BLOCKING 0x0 ;  /* 0x0000000000007b1d */ /* 0x000fe20000010000 */
[----:B0-----:R-:W-:Y:S02]  /*0b30*/  SHF.L.U32 R99, R102, 0x1, RZ ;  /* 0x0000000166637819 */ /* 0x001fe400000006ff */
[----:B------:R-:W-:Y:S02]  /*0b40*/  MOV R4, UR49 ;  /* 0x0000003100047c02 */ /* 0x000fe40008000f00 */
[----:B------:R-:W-:Y:S02]  /*0b50*/  LOP3.LUT R99, R99, 0xffffffc0, RZ, 0xc0, !PT ;  /* 0xffffffc063637812 */ /* 0x000fe400078ec0ff */
[----:B------:R-:W-:Y:S01]  /*0b60*/  MOV R5, UR48 ;  /* 0x0000003000057c02 */ /* 0x000fe20008000f00 */
[----:B------:R-:W0:Y:S01]  /*0b70*/  S2UR UR7, SR_CgaCtaId ;  /* 0x00000000000779c3 */ /* 0x000e220000008800 */
[----:B------:R-:W-:Y:S01]  /*0b80*/  LOP3.LUT R98, R99, 0x1f, R102, 0xf8, !PT ;  /* 0x0000001f63627812 */ /* 0x000fe200078ef866 */
[----:B------:R-:W-:Y:S01]  /*0b90*/  UMOV UR17, 0x400 ;  /* 0x0000040000117882 */ /* 0x000fe20000000000 */
[----:B------:R-:W-:Y:S01]  /*0ba0*/  MOV R12, UR51 ;  /* 0x00000033000c7c02 */ /* 0x000fe20008000f00 */
[----:B------:R-:W-:Y:S01]  /*0bb0*/  ULDC UR18, c[0x0][0x224] ;  /* 0x0000890000127ab9 */ /* 0x000fe20000000800 */
[----:B------:R-:W-:Y:S01]  /*0bc0*/  MOV R13, UR50 ;  /* 0x00000032000d7c02 */ /* 0x000fe20008000f00 */
[C---:B------:R-:W-:Y:S01]  /*0bd0*/  IMAD.WIDE R4, R98.reuse, 0x10, R4 ;  /* 0x0000001062047825 */ /* 0x040fe200078e0204 */
[----:B------:R-:W-:Y:S01]  /*0be0*/  MOV R14, UR53 ;  /* 0x00000035000e7c02 */ /* 0x000fe20008000f00 */
[----:B------:R-:W-:Y:S01]  /*0bf0*/  ULDC.64 UR26, c[0x0][0x2a0] ;  /* 0x0000a800001a7ab9 */ /* 0x000fe20000000a00 */
[----:B------:R-:W-:Y:S01]  /*0c00*/  MOV R15, UR52 ;  /* 0x00000034000f7c02 */ /* 0x000fe20008000f00 */
[----:B------:R-:W-:Y:S01]  /*0c10*/  ULDC.64 UR24, c[0x0][0x2a8] ;  /* 0x0000aa0000187ab9 */ /* 0x000fe20000000a00 */
[----:B--2---:R-:W2:Y:S04]  /*0c20*/  LDG.E.128 R8, desc[UR20][R4.64] ;  /* 0x0000001404087981 */ /* 0x004ea8000c1e1d00 */
[----:B---3--:R-:W3:Y:S01]  /*0c30*/  LDG.E.128 R16, desc[UR20][R4.64+0x200] ;  /* 0x0002001404107981 */ /* 0x008ee2000c1e1d00 */
[----:B------:R-:W-:Y:S01]  /*0c40*/  IMAD.WIDE R12, R98, 0x10, R12 ;  /* 0x00000010620c7825 */ /* 0x000fe200078e020c */
[----:B0-----:R-:W-:-:S06]  /*0c50*/  ULEA UR17, UR7, UR17, 0x18 ;  /* 0x0000001107117291 */ /* 0x001fcc000f8ec03f */
[C---:B-1----:R-:W-:Y:S02]  /*0c60*/  LEA R97, R100.reuse, UR17, 0x4 ;  /* 0x0000001164617c11 */ /* 0x042fe4000f8e20ff */
        /* <DEDUP_REMOVED lines=13> */
[----:B------:R-:W-:Y:S04]  /*0d40*/  LDS.128 R8, [R2] ;  /* 0x0000000002087984 */ /* 0x000fe80000000c00 */
[----:B------:R-:W-:Y:S01]  /*0d50*/  LDS.128 R4, [R2+0x10] ;  /* 0x0000100002047984 */ /* 0x000fe20000000c00 */
[----:B------:R-:W-:Y:S06]  /*0d60*/  BAR.SYNC.DEFER_BLOCKING 0x0 ;  /* 0x0000000000007b1d */ /* 0x000fec0000010000 */
[----:B0-----:R-:W2:Y:S04]  /*0d70*/  LDG.E.128 R16, desc[UR20][R14.64] ;  /* 0x000000140e107981 */ /* 0x001ea8000c1e1d00 */
[----:B------:R-:W3:Y:S01]  /*0d80*/  LDG.E.128 R32, desc[UR20][R14.64+0x200] ;  /* 0x000200140e207981 */ /* 0x000ee2000c1e1d00 */
        /* <DEDUP_REMOVED lines=17> */
[----:B------:R-:W-:Y:S01]  /*0ea0*/  MOV R13, UR27 ;  /* 0x0000001b000d7c02 */ /* 0x000fe20008000f00 */
[----:B------:R-:W-:Y:S02]  /*0eb0*/  ULDC.64 UR26, c[0x0][0x2b0] ;  /* 0x0000ac00001a7ab9 */ /* 0x000fe40000000a00 */
[----:B------:R-:W-:Y:S01]  /*0ec0*/  IMAD.WIDE R12, R98, 0x10, R12 ;  /* 0x00000010620c7825 */ /* 0x000fe200078e020c */
        /* <DEDUP_REMOVED lines=8> */
[----:B------:R-:W-:-:S04]  /*0f50*/  UIMAD UR24, UR7, UR26, URZ ;  /* 0x0000001a071872a4 */ /* 0x000fc8000f8e023f */
[----:B------:R-:W-:Y:S02]  /*0f60*/  UIMAD UR28, UR11, UR27, UR24 ;  /* 0x0000001b0b1c72a4 */ /* 0x000fe4000f8e0218 */
[----:B------:R-:W-:Y:S01]  /*0f70*/  UIMAD.WIDE.U32 UR26, UR11, UR26, UR8 ;  /* 0x0000001a0b1a72a5 */ /* 0x000fe2000f8e0008 */
[----:B------:R-:W-:-:S03]  /*0f80*/  ULDC.64 UR24, c[0x0][0x2b8] ;  /* 0x0000ae0000187ab9 */ /* 0x000fc60000000a00 */
        /* <DEDUP_REMOVED lines=8> */
[----:B0-----:R-:W-:-:S04]  /*1010*/  MOV R32, UR26 ;  /* 0x0000001a00207c02 */ /* 0x001fc80008000f00 */
[----:B------:R-:W-:Y:S01]  /*1020*/  MOV R33, UR27 ;  /* 0x0000001b00217c02 */ /* 0x000fe20008000f00 */
[----:B------:R-:W-:Y:S02]  /*1030*/  ULDC.64 UR26, c[0x0][0x398] ;  /* 0x0000e600001a7ab9 */ /* 0x000fe40000000a00 */
[----:B------:R-:W-:Y:S01]  /*1040*/  IMAD.WIDE R32, R98, 0x10, R32 ;  /* 0x0000001062207825 */ /* 0x000fe200078e0220 */
[----:B--2---:R-:W-:Y:S04]  /*1050*/  STS.128 [R97], R36 ;  /* 0x0000002461007388 */ /* 0x004fe80000000c00 */
[----:B---3--:R1:W-:Y:S01]  /*1060*/  STS.128 [R97+0x200], R40 ;  /* 0x0002002861007388 */ /* 0x0083e20000000c00 */
[----:B------:R-:W-:-:S03]  /*1070*/  NOP ;  /* 0x0000000000007918 */ /* 0x000fc60000000000 */
[----:B------:R-:W0:Y:S04]  /*1080*/  LDS.128 R44, [R2] ;  /* 0x00000000022c7984 */ /* 0x000e280000000c00 */
[----:B------:R-:W2:Y:S01]  /*1090*/  LDS.128 R12, [R2+0x10] ;  /* 0x00001000020c7984 */ /* 0x000ea20000000c00 */
[----:B------:R-:W-:Y:S06]  /*10a0*/  BAR.SYNC.DEFER_BLOCKING 0x0 ;  /* 0x0000000000007b1d */ /* 0x000fec0000010000 */
[----:B------:R-:W3:Y:S04]  /*10b0*/  LDG.E.128 R16, desc[UR20][R32.64] ;  /* 0x0000001420107981 */ /* 0x000ee8000c1e1d00 */
[----:B----4-:R4:W5:Y:S01]  /*10c0*/  LDG.E.128 R20, desc[UR20][R32.64+0x200] ;  /* 0x0002001420147981 */ /* 0x010962000c1e1d00 */
[C---:B-1----:R-:W-:Y:S01]  /*10d0*/  SHF.L.U32 R43, R28.reuse, 0x10, RZ ;  /* 0x000000101c2b7819 */ /* 0x042fe200000006ff */
[----:B------:R-:W-:Y:S01]  /*10e0*/  UIMAD UR24, UR7, UR26, URZ ;  /* 0x0000001a071872a4 */ /* 0x000fe2000f8e023f */
[----:B------:R-:W-:-:S02]  /*10f0*/  PRMT R28, R28, 0x7632, R28 ;  /* 0x000076321c1c7816 */ /* 0x000fc4000000001c */
[C---:B0-----:R-:W-:Y:S01]  /*1100*/  SHF.L.U32 R53, R44.reuse, 0x10, RZ ;  /* 0x000000102c357819 */ /* 0x041fe200000006ff */
        /* <DEDUP_REMOVED lines=10> */
[----:B------:R-:W-:Y:S01]  /*11b0*/  FMUL.FTZ R3, R39, -1.4426950216293334961 ;  /* 0xbfb8aa3b27037820 */ /* 0x000fe20000410000 */
[----:B------:R-:W0:Y:S01]  /*11c0*/  MUFU.EX2 R0, R0 ;  /* 0x0000000000007308 */ /* 0x000e220000000800 */
[----:B------:R-:W-:Y:S01]  /*11d0*/  SHF.L.U32 R41, R45, 0x10, RZ ;  /* 0x000000102d297819 */ /* 0x000fe200000006ff */
[----:B------:R-:W-:Y:S01]  /*11e0*/  UIADD3 UR27, UR27, UR28, URZ ;  /* 0x0000001c1b1b7290 */ /* 0x000fe2000fffe03f */
[----:B------:R-:W-:Y:S01]  /*11f0*/  SHF.L.U32 R71, R47, 0x10, RZ ;  /* 0x000000102f477819 */ /* 0x000fe200000006ff */
[----:B------:R-:W-:Y:S01]  /*1200*/  FMUL.FTZ R35, R38, -1.4426950216293334961 ;  /* 0xbfb8aa3b26237820 */ /* 0x000fe20000410000 */
[----:B------:R-:W-:Y:S01]  /*1210*/  PRMT R46, R46, 0x7632, R46 ;  /* 0x000076322e2e7816 */ /* 0x000fe2000000002e */
[----:B----4-:R-:W-:Y:S01]  /*1220*/  FMUL.FTZ R32, R41, -1.4426950216293334961 ;  /* 0xbfb8aa3b29207820 */ /* 0x010fe20000410000 */
[----:B------:R-:W-:Y:S01]  /*1230*/  SHF.L.U32 R42, R60, 0x10, RZ ;  /* 0x000000103c2a7819 */ /* 0x000fe200000006ff */
[----:B------:R-:W-:Y:S01]  /*1240*/  MUFU.EX2 R3, R3 ;  /* 0x0000000300037308 */ /* 0x000fe20000000800 */
[----:B------:R-:W-:Y:S01]  /*1250*/  FMUL.FTZ R33, R71, -1.4426950216293334961 ;  /* 0xbfb8aa3b47217820 */ /* 0x000fe20000410000 */
[----:B------:R-:W-:Y:S01]  /*1260*/  SHF.L.U32 R73, R46, 0x10, RZ ;  /* 0x000000102e497819 */ /* 0x000fe200000006ff */
[----:B------:R-:W-:Y:S01]  /*1270*/  UIMAD UR28, UR19, UR24, URZ ;  /* 0x00000018131c72a4 */ /* 0x000fe2000f8e023f */
[----:B------:R-:W-:-:S02]  /*1280*/  SHF.L.U32 R45, R28, 0x10, RZ ;  /* 0x000000101c2d7819 */ /* 0x000fc400000006ff */
[----:B--2---:R-:W-:Y:S01]  /*1290*/  SHF.L.U32 R75, R12, 0x10, RZ ;  /* 0x000000100c4b7819 */ /* 0x004fe200000006ff */
[----:B------:R-:W-:Y:S01]  /*12a0*/  UIMAD UR28, UR10, UR25, UR28 ;  /* 0x000000190a1c72a4 */ /* 0x000fe2000f8e021c */
[----:B------:R-:W1:Y:S01]  /*12b0*/  MUFU.EX2 R34, R34 ;  /* 0x0000002200227308 */ /* 0x000e620000000800 */
[----:B0-----:R-:W-:Y:S01]  /*12c0*/  FADD.FTZ R0, R0, 1 ;  /* 0x3f80000000007421 */ /* 0x001fe20000010000 */
[----:B------:R-:W-:Y:S01]  /*12d0*/  PRMT R47, R47, 0x7632, R47 ;  /* 0x000076322f2f7816 */ /* 0x000fe2000000002f */
[----:B------:R-:W-:Y:S01]  /*12e0*/  FMUL.FTZ R40, R75, -1.4426950216293334961 ;  /* 0xbfb8aa3b4b287820 */ /* 0x000fe20000410000 */
[----:B------:R-:W-:Y:S01]  /*12f0*/  SHF.L.U32 R44, R29, 0x10, RZ ;  /* 0x000000101d2c7819 */ /* 0x000fe200000006ff */
[----:B------:R-:W-:Y:S01]  /*1300*/  UIMAD.WIDE.U32 UR24, UR10, UR24, UR26 ;  /* 0x000000180a1872a5 */ /* 0x000fe2000f8e001a */
[----:B------:R-:W-:Y:S02]  /*1310*/  SHF.L.U32 R74, R47, 0x10, RZ ;  /* 0x000000102f4a7819 */ /* 0x000fe400000006ff */
[----:B------:R-:W0:Y:S01]  /*1320*/  MUFU.EX2 R36, R35 ;  /* 0x0000002300247308 */ /* 0x000e220000000800 */
[----:B------:R-:W-:Y:S01]  /*1330*/  PRMT R29, R29, 0x7632, R29 ;  /* 0x000076321d1d7816 */ /* 0x000fe2000000001d */
[----:B------:R-:W-:Y:S01]  /*1340*/  ULDC.64 UR26, c[0x0][0x3e8] ;  /* 0x0000fa00001a7ab9 */ /* 0x000fe20000000a00 */
[C---:B------:R-:W-:Y:S01]  /*1350*/  SHF.L.U32 R48, R61.reuse, 0x10, RZ ;  /* 0x000000103d307819 */ /* 0x040fe200000006ff */
[----:B------:R-:W-:Y:S01]  /*1360*/  UIADD3 UR25, UR25, UR28, URZ ;  /* 0x0000001c19197290 */ /* 0x000fe2000fffe03f */
[----:B------:R-:W-:Y:S01]  /*1370*/  PRMT R12, R61, 0x7632, R12 ;  /* 0x000076323d0c7816 */ /* 0x000fe2000000000c */
[----:B------:R-:W-:Y:S01]  /*1380*/  ULEA UR26, UP0, UR24, UR26, 0x1 ;  /* 0x0000001a181a7291 */ /* 0x000fe2000f80083f */
[----:B------:R-:W-:Y:S01]  /*1390*/  SHF.L.U32 R46, R29, 0x10, RZ ;  /* 0x000000101d2e7819 */ /* 0x000fe200000006ff */
[----:B------:R-:W2:Y:S01]  /*13a0*/  MUFU.EX2 R35, R32 ;  /* 0x0000002000237308 */ /* 0x000ea20000000800 */
[----:B-1----:R-:W-:Y:S01]  /*13b0*/  FADD.FTZ R34, R34, 1 ;  /* 0x3f80000022227421 */ /* 0x002fe20000010000 */
[----:B------:R-:W-:Y:S01]  /*13c0*/  SHF.L.U32 R81, R13, 0x10, RZ ;  /* 0x000000100d517819 */ /* 0x000fe200000006ff */
[----:B------:R-:W-:Y:S01]  /*13d0*/  ULEA.HI.X UR27, UR24, UR27, UR25, 0x1, UP0 ;  /* 0x0000001b181b7291 */ /* 0x000fe200080f0c19 */
[----:B------:R-:W-:-:S02]  /*13e0*/  SHF.L.U32 R51, R62, 0x10, RZ ;  /* 0x000000103e337819 */ /* 0x000fc400000006ff */
[----:B------:R-:W-:Y:S01]  /*13f0*/  PRMT R13, R62, 0x7632, R13 ;  /* 0x000076323e0d7816 */ /* 0x000fe2000000000d */
[----:B------:R-:W-:Y:S01]  /*1400*/  ULDC.64 UR24, c[0x0][0x320] ;  /* 0x0000c80000187ab9 */ /* 0x000fe20000000a00 */
[----:B------:R1:W4:Y:S01]  /*1410*/  MUFU.EX2 R37, R33 ;  /* 0x0000002100257308 */ /* 0x0003220000000800 */
[----:B0-----:R-:W-:Y:S01]  /*1420*/  FADD.FTZ R36, R36, 1 ;  /* 0x3f80000024247421 */ /* 0x001fe20000010000 */
[C---:B------:R-:W-:Y:S02]  /*1430*/  PRMT R54, R26.reuse, 0x7632, R54 ;  /* 0x000076321a367816 */ /* 0x040fe40000000036 */
[----:B------:R-:W-:Y:S02]  /*1440*/  SHF.L.U32 R76, R26, 0x10, RZ ;  /* 0x000000101a4c7819 */ /* 0x000fe400000006ff */
[----:B------:R-:W-:Y:S02]  /*1450*/  SHF.L.U32 R52, R25, 0x10, RZ ;  /* 0x0000001019347819 */ /* 0x000fe400000006ff */
[----:B------:R-:W0:Y:S01]  /*1460*/  MUFU.RCP R78, R0 ;  /* 0x00000000004e7308 */ /* 0x000e220000001000 */
[----:B-1----:R-:W-:Y:S01]  /*1470*/  FADD.FTZ R33, R3, 1 ;  /* 0x3f80000003217421 */ /* 0x002fe20000010000 */
[----:B--2---:R-:W-:Y:S01]  /*1480*/  FADD.FTZ R35, R35, 1 ;  /* 0x3f80000023237421 */ /* 0x004fe20000010000 */
[----:B------:R-:W-:-:S02]  /*1490*/  PRMT R3, R60, 0x7632, R3 ;  /* 0x000076323c037816 */ /* 0x000fc40000000003 */
[----:B------:R-:W-:Y:S02]  /*14a0*/  SHF.L.U32 R91, R14, 0x10, RZ ;  /* 0x000000100e5b7819 */ /* 0x000fe400000006ff */
[----:B------:R-:W-:Y:S01]  /*14b0*/  PRMT R14, R65, 0x7632, R14 ;  /* 0x00007632410e7816 */ /* 0x000fe2000000000e */
[----:B------:R1:W2:Y:S01]  /*14c0*/  MUFU.RCP R82, R33 ;  /* 0x0000002100527308 */ /* 0x0002a20000001000 */
[----:B----4-:R-:W-:Y:S01]  /*14d0*/  FADD.FTZ R37, R37, 1 ;  /* 0x3f80000025257421 */ /* 0x010fe20000010000 */
[C---:B------:R-:W-:Y:S02]  /*14e0*/  PRMT R93, R15.reuse, 0x7632, R93 ;  /* 0x000076320f5d7816 */ /* 0x040fe4000000005d */
[----:B------:R-:W-:Y:S02]  /*14f0*/  SHF.L.U32 R95, R15, 0x10, RZ ;  /* 0x000000100f5f7819 */ /* 0x000fe400000006ff */
[----:B------:R-:W-:Y:S02]  /*1500*/  SHF.L.U32 R15, R66, 0x10, RZ ;  /* 0x00000010420f7819 */ /* 0x000fe400000006ff */
[----:B------:R4:W2:Y:S01]  /*1510*/  MUFU.RCP R84, R34 ;  /* 0x0000002200547308 */ /* 0x0008a20000001000 */
[----:B0-----:R-:W-:Y:S01]  /*1520*/  FMUL.FTZ R32, R53, R78 ;  /* 0x0000004e35207220 */ /* 0x001fe20000410000 */
[----:B-1----:R-:W-:-:S02]  /*1530*/  SHF.L.U32 R33, R3, 0x10, RZ ;  /* 0x0000001003217819 */ /* 0x002fc400000006ff */
[----:B------:R-:W-:Y:S01]  /*1540*/  SHF.L.U32 R93, R93, 0x10, RZ ;  /* 0x000000105d5d7819 */ /* 0x000fe200000006ff */
[----:B------:R-:W-:Y:S01]  /*1550*/  FMUL.FTZ R0, R43, R32 ;  /* 0x000000202b007220 */ /* 0x000fe20000410000 */
[----:B------:R-:W-:Y:S02]  /*1560*/  SHF.L.U32 R54, R54, 0x10, RZ ;  /* 0x0000001036367819 */ /* 0x000fe400000006ff */
[----:B------:R-:W0:Y:S01]  /*1570*/  MUFU.RCP R88, R35 ;  /* 0x0000002300587308 */ /* 0x000e220000001000 */
[----:B----4-:R-:W-:Y:S01]  /*1580*/  FMUL.FTZ R34, R73, -1.4426950216293334961 ;  /* 0xbfb8aa3b49227820 */ /* 0x010fe20000410000 */
[----:B--2---:R-:W-:Y:S01]  /*1590*/  FMUL.FTZ R28, R39, R82 ;  /* 0x00000052271c7220 */ /* 0x004fe20000410000 */
[----:B------:R-:W-:Y:S01]  /*15a0*/  FFMA.FTZ R42, R0, R42, R103 ;  /* 0x0000002a002a7223 */ /* 0x000fe20000010067 */
[----:B------:R-:W-:Y:S02]  /*15b0*/  ISETP.NE.U32.AND P0, PT, RZ, UR24, PT ;  /* 0x00000018ff007c0c */ /* 0x000fe4000bf05070 */
[----:B------:R-:W-:-:S02]  /*15c0*/  FMUL.FTZ R3, R45, R28 ;  /* 0x0000001c2d037220 */ /* 0x000fc40000410000 */
[----:B------:R-:W1:Y:S01]  /*15d0*/  MUFU.EX2 R34, R34 ;  /* 0x0000002200227308 */ /* 0x000e620000000800 */
[----:B------:R-:W-:Y:S01]  /*15e0*/  ISETP.NE.AND.EX P0, PT, RZ, UR25, PT, P0 ;  /* 0x00000019ff007c0c */ /* 0x000fe2000bf05300 */
[----:B------:R-:W-:Y:S01]  /*15f0*/  FFMA.FTZ R42, R3, R33, R42 ;  /* 0x00000021032a7223 */ /* 0x000fe2000001002a */
[----:B------:R-:W-:-:S04]  /*1600*/  FMUL.FTZ R33, R55, R84 ;  /* 0x0000005437217220 */ /* 0x000fc80000410000 */
[----:B------:R-:W-:Y:S01]  /*1610*/  FMUL.FTZ R57, R44, R33 ;  /* 0x000000212c397220 */ /* 0x000fe20000410000 */
[----:B------:R2:W4:Y:S01]  /*1620*/  MUFU.RCP R79, R36 ;  /* 0x00000024004f7308 */ /* 0x0005220000001000 */
[----:B0-----:R-:W-:Y:S02]  /*1630*/  FMUL.FTZ R29, R41, R88 ;  /* 0x00000058291d7220 */ /* 0x001fe40000410000 */
[----:B------:R-:W-:Y:S01]  /*1640*/  FFMA.FTZ R47, R57, R48, R42 ;  /* 0x00000030392f7223 */ /* 0x000fe2000001002a */
[----:B------:R-:W-:Y:S01]  /*1650*/  SHF.L.U32 R48, R12, 0x10, RZ ;  /* 0x000000100c307819 */ /* 0x000fe200000006ff */
[----:B------:R-:W-:Y:S01]  /*1660*/  FMUL.FTZ R56, R46, R29 ;  /* 0x0000001d2e387220 */ /* 0x000fe20000410000 */
[----:B------:R-:W-:Y:S02]  /*1670*/  PRMT R12, R31, 0x7632, R12 ;  /* 0x000076321f0c7816 */ /* 0x000fe4000000000c */
[----:B------:R0:W-:Y:S01]  /*1680*/  MUFU.EX2 R50, R40 ;  /* 0x0000002800327308 */ /* 0x0001e20000000800 */
[----:B-1----:R-:W-:Y:S01]  /*1690*/  FADD.FTZ R35, R34, 1 ;  /* 0x3f80000022237421 */ /* 0x002fe20000010000 */
[----:B------:R-:W-:Y:S01]  /*16a0*/  FFMA.FTZ R49, R56, R48, R47 ;  /* 0x0000003038317223 */ /* 0x000fe2000001002f */
[----:B------:R-:W-:Y:S01]  /*16b0*/  SHF.L.U32 R47, R30, 0x10, RZ ;  /* 0x000000101e2f7819 */ /* 0x000fe200000006ff */
[----:B--2---:R-:W-:Y:S01]  /*16c0*/  FMUL.FTZ R36, R81, -1.4426950216293334961 ;  /* 0xbfb8aa3b51247820 */ /* 0x004fe20000410000 */
[----:B------:R-:W-:-:S02]  /*16d0*/  SHF.L.U32 R48, R31, 0x10, RZ ;  /* 0x000000101f307819 */ /* 0x000fc400000006ff */
[----:B------:R-:W-:Y:S01]  /*16e0*/  PRMT R31, R12, 0x7632, R31 ;  /* 0x000076320c1f7816 */ /* 0x000fe2000000001f */
[----:B------:R1:W2:Y:S01]  /*16f0*/  MUFU.RCP R92, R35 ;  /* 0x00000023005c7308 */ /* 0x0002a20000001000 */
[----:B0-----:R-:W-:Y:S01]  /*1700*/  FMUL.FTZ R40, R74, -1.4426950216293334961 ;  /* 0xbfb8aa3b4a287820 */ /* 0x001fe20000410000 */
[----:B----4-:R-:W-:Y:S01]  /*1710*/  FMUL.FTZ R34, R38, R79 ;  /* 0x0000004f26227220 */ /* 0x010fe20000410000 */
[----:B------:R-:W-:Y:S02]  /*1720*/  SHF.L.U32 R77, R31, 0x10, RZ ;  /* 0x000000101f4d7819 */ /* 0x000fe400000006ff */
[----:B------:R-:W-:Y:S01]  /*1730*/  PRMT R30, R30, 0x7632, R30 ;  /* 0x000076321e1e7816 */ /* 0x000fe2000000001e */
[----:B------:R-:W-:Y:S02]  /*1740*/  FMUL.FTZ R58, R47, R34 ;  /* 0x000000222f3a7220 */ /* 0x000fe40000410000 */
[----:B------:R0:W4:Y:S01]  /*1750*/  MUFU.EX2 R42, R40 ;  /* 0x00000028002a7308 */ /* 0x0001220000000800 */
[----:B-1----:R-:W-:Y:S01]  /*1760*/  SHF.L.U32 R35, R13, 0x10, RZ ;  /* 0x000000100d237819 */ /* 0x002fe200000006ff */
[----:B------:R-:W-:Y:S01]  /*1770*/  FFMA.FTZ R68, R58, R51, R49 ;  /* 0x000000333a447223 */ /* 0x000fe20000010031 */
[C---:B------:R-:W-:Y:S01]  /*1780*/  PRMT R13, R24.reuse, 0x7632, R13 ;  /* 0x00007632180d7816 */ /* 0x040fe2000000000d */
[----:B------:R-:W-:Y:S01]  /*1790*/  FMUL.FTZ R26, R77, -1.4426950216293334961 ;  /* 0xbfb8aa3b4d1a7820 */ /* 0x000fe20000410000 */
[----:B------:R-:W-:-:S02]  /*17a0*/  SHF.L.U32 R51, R24, 0x10, RZ ;  /* 0x0000001018337819 */ /* 0x000fc400000006ff */
[----:B------:R-:W-:Y:S01]  /*17b0*/  SHF.L.U32 R49, R30, 0x10, RZ ;  /* 0x000000101e317819 */ /* 0x000fe200000006ff */
[----:B------:R1:W1:Y:S01]  /*17c0*/  MUFU.RCP R96, R37 ;  /* 0x0000002500607308 */ /* 0x0002620000001000 */
[----:B--2---:R-:W-:Y:S01]  /*17d0*/  FMUL.FTZ R30, R73, R92 ;  /* 0x0000005c491e7220 */ /* 0x004fe20000410000 */
[----:B0-----:R-:W-:Y:S01]  /*17e0*/  PRMT R40, R25, 0x7632, R40 ;  /* 0x0000763219287816 */ /* 0x001fe20000000028 */
[----:B------:R-:W-:Y:S01]  /*17f0*/  FADD.FTZ R25, R50, 1 ;  /* 0x3f80000032197421 */ /* 0x000fe20000010000 */
[----:B------:R-:W-:Y:S01]  /*1800*/  SHF.L.U32 R50, R12, 0x10, RZ ;  /* 0x000000100c327819 */ /* 0x000fe200000006ff */
[----:B------:R-:W-:Y:S01]  /*1810*/  FMUL.FTZ R59, R49, R30 ;  /* 0x0000001e313b7220 */ /* 0x000fe20000410000 */
[----:B------:R-:W-:Y:S02]  /*1820*/  FADD.FTZ R12, -R78, 1 ;  /* 0x3f8000004e0c7421 */ /* 0x000fe40000010100 */
[----:B------:R-:W0:Y:S01]  /*1830*/  MUFU.EX2 R26, R26 ;  /* 0x0000001a001a7308 */ /* 0x000e220000000800 */
[----:B----4-:R-:W-:Y:S01]  /*1840*/  FADD.FTZ R24, R42, 1 ;  /* 0x3f8000002a187421 */ /* 0x010fe20000010000 */
[----:B------:R-:W-:Y:S01]  /*1850*/  PRMT R42, R27, 0x7632, R42 ;  /* 0x000076321b2a7816 */ /* 0x000fe2000000002a */
[----:B------:R-:W-:Y:S01]  /*1860*/  FFMA.FTZ R35, R59, R35, R68 ;  /* 0x000000233b237223 */ /* 0x000fe20000010044 */
[----:B-1----:R-:W-:Y:S01]  /*1870*/  SHF.L.U32 R37, R27, 0x10, RZ ;  /* 0x000000101b257819 */ /* 0x002fe200000006ff */
[----:B------:R-:W-:Y:S01]  /*1880*/  FFMA.FTZ R80, R53, R12, 1 ;  /* 0x3f80000035507423 */ /* 0x000fe2000001000c */
[----:B------:R-:W-:-:S02]  /*1890*/  PRMT R27, R63, 0x7632, R27 ;  /* 0x000076323f1b7816 */ /* 0x000fc4000000001b */
[----:B------:R1:W2:Y:S01]  /*18a0*/  MUFU.RCP R85, R24 ;  /* 0x0000001800557308 */ /* 0x0002a20000001000 */
[----:B------:R-:W-:Y:S01]  /*18b0*/  FMUL.FTZ R31, R71, R96 ;  /* 0x00000060471f7220 */ /* 0x000fe20000410000 */
[----:B------:R-:W-:Y:S01]  /*18c0*/  SHF.L.U32 R70, R27, 0x10, RZ ;  /* 0x000000101b467819 */ /* 0x000fe200000006ff */
[----:B------:R-:W-:Y:S01]  /*18d0*/  FADD.FTZ R12, -R96, 1 ;  /* 0x3f800000600c7421 */ /* 0x000fe20000010100 */
[----:B------:R-:W-:Y:S01]  /*18e0*/  SHF.L.U32 R42, R42, 0x10, RZ ;  /* 0x000000102a2a7819 */ /* 0x000fe200000006ff */
[----:B------:R-:W-:Y:S02]  /*18f0*/  FMUL.FTZ R68, R48, R31 ;  /* 0x0000001f30447220 */ /* 0x000fe40000410000 */
[----:B------:R-:W-:Y:S01]  /*1900*/  FFMA.FTZ R104, R71, R12, 1 ;  /* 0x3f80000047687423 */ /* 0x000fe2000001000c */
[----:B------:R4:W2:Y:S01]  /*1910*/  MUFU.EX2 R72, R36 ;  /* 0x0000002400487308 */ /* 0x0008a20000000800 */
[----:B-1----:R-:W-:Y:S01]  /*1920*/  PRMT R24, R13, 0x7632, R24 ;  /* 0x000076320d187816 */ /* 0x002fe20000000018 */
[----:B0-----:R-:W-:Y:S01]  /*1930*/  FADD.FTZ R26, R26, 1 ;  /* 0x3f8000001a1a7421 */ /* 0x001fe20000010000 */
[----:B------:R-:W-:-:S02]  /*1940*/  PRMT R12, R64, 0x7632, R12 ;  /* 0x00007632400c7816 */ /* 0x000fc4000000000c */
[----:B------:R-:W-:Y:S01]  /*1950*/  SHF.L.U32 R83, R24, 0x10, RZ ;  /* 0x0000001018537819 */ /* 0x000fe200000006ff */
[----:B------:R-:W-:Y:S01]  /*1960*/  FADD.FTZ R24, -R84, 1 ;  /* 0x3f80000054187421 */ /* 0x000fe20000010100 */
[----:B------:R-:W-:Y:S01]  /*1970*/  SHF.L.U32 R89, R12, 0x10, RZ ;  /* 0x000000100c597819 */ /* 0x000fe200000006ff */
[----:B------:R0:W1:Y:S01]  /*1980*/  MUFU.RCP R106, R25 ;  /* 0x00000019006a7308 */ /* 0x0000620000001000 */
[----:B----4-:R-:W-:Y:S01]  /*1990*/  SHF.L.U32 R36, R63, 0x10, RZ ;  /* 0x000000103f247819 */ /* 0x010fe200000006ff */
[----:B------:R-:W-:Y:S01]  /*19a0*/  FMUL.FTZ R27, R83, -1.4426950216293334961 ;  /* 0xbfb8aa3b531b7820 */ /* 0x000fe20000410000 */
[----:B------:R-:W-:Y:S01]  /*19b0*/  FFMA.FTZ R86, R55, R24, 1 ;  /* 0x3f80000037567423 */ /* 0x000fe20000010018 */
[----:B------:R-:W-:Y:S01]  /*19c0*/  FMUL.FTZ R24, R91, -1.4426950216293334961 ;  /* 0xbfb8aa3b5b187820 */ /* 0x000fe20000410000 */
[----:B------:R-:W-:Y:S01]  /*19d0*/  SHF.L.U32 R55, R64, 0x10, RZ ;  /* 0x0000001040377819 */ /* 0x000fe200000006ff */
[----:B------:R-:W-:Y:S01]  /*19e0*/  FFMA.FTZ R36, R68, R36, R35 ;  /* 0x0000002444247223 */ /* 0x000fe20000010023 */
[----:B--2---:R-:W-:Y:S01]  /*19f0*/  FMUL.FTZ R35, R74, R85 ;  /* 0x000000554a237220 */ /* 0x004fe20000410000 */
[----:B------:R-:W2:Y:S01]  /*1a00*/  MUFU.EX2 R27, R27 ;  /* 0x0000001b001b7308 */ /* 0x000ea20000000800 */
[----:B------:R-:W-:Y:S01]  /*1a10*/  FADD.FTZ R72, R72, 1 ;  /* 0x3f80000048487421 */ /* 0x000fe20000010000 */
[----:B0-----:R-:W-:Y:S01]  /*1a20*/  FADD.FTZ R25, -R79, 1 ;  /* 0x3f8000004f197421 */ /* 0x001fe20000010100 */
[----:B------:R-:W-:Y:S01]  /*1a30*/  FMUL.FTZ R69, R50, R35 ;  /* 0x0000002332457220 */ /* 0x000fe20000410000 */
[----:B------:R-:W-:-:S02]  /*1a40*/  FADD.FTZ R12, -R82, 1 ;  /* 0x3f800000520c7421 */ /* 0x000fc40000010100 */
[----:B------:R-:W-:Y:S01]  /*1a50*/  FFMA.FTZ R90, R38, R25, 1 ;  /* 0x3f800000265a7423 */ /* 0x000fe20000010019 */
[----:B------:R-:W-:Y:S01]  /*1a60*/  FFMA.FTZ R53, R69, R70, R36 ;  /* 0x0000004645357223 */ /* 0x000fe20000010024 */
[----:B------:R-:W-:Y:S01]  /*1a70*/  MUFU.EX2 R87, R24 ;  /* 0x0000001800577308 */ /* 0x000fe20000000800 */
[----:B-1----:R-:W-:-:S04]  /*1a80*/  FMUL.FTZ R36, R75, R106 ;  /* 0x0000006a4b247220 */ /* 0x002fc80000410000 */
[----:B------:R-:W-:-:S03]  /*1a90*/  FMUL.FTZ R70, R51, R36 ;  /* 0x0000002433467220 */ /* 0x000fc60000410000 */
[----:B------:R-:W0:Y:S01]  /*1aa0*/  MUFU.RCP R110, R26 ;  /* 0x0000001a006e7308 */ /* 0x000e220000001000 */
[----:B------:R-:W-:Y:S01]  /*1ab0*/  FFMA.FTZ R94, R70, R55, R53 ;  /* 0x00000037465e7223 */ /* 0x000fe20000010035 */
[----:B--2---:R-:W-:Y:S01]  /*1ac0*/  FADD.FTZ R55, R27, 1 ;  /* 0x3f8000001b377421 */ /* 0x004fe20000010000 */
[----:B------:R-:W-:Y:S01]  /*1ad0*/  SHF.L.U32 R53, R13, 0x10, RZ ;  /* 0x000000100d357819 */ /* 0x000fe200000006ff */
[----:B------:R-:W-:-:S04]  /*1ae0*/  FADD.FTZ R13, -R85, 1 ;  /* 0x3f800000550d7421 */ /* 0x000fc80000010100 */
[----:B------:R-:W1:Y:S08]  /*1af0*/  MUFU.RCP R114, R72 ;  /* 0x0000004800727308 */ /* 0x000e700000001000 */
[----:B------:R-:W2:Y:S01]  /*1b00*/  MUFU.RCP R120, R55 ;  /* 0x0000003700787308 */ /* 0x000ea20000001000 */
[----:B0-----:R-:W-:-:S04]  /*1b10*/  FMUL.FTZ R38, R77, R110 ;  /* 0x0000006e4d267220 */ /* 0x001fc80000410000 */
[----:B------:R-:W-:-:S04]  /*1b20*/  FMUL.FTZ R71, R53, R38 ;  /* 0x0000002635477220 */ /* 0x000fc80000410000 */
[----:B------:R-:W-:Y:S01]  /*1b30*/  FFMA.FTZ R89, R71, R89, R94 ;  /* 0x0000005947597223 */ /* 0x000fe2000001005e */
[----:B---3--:R0:W-:Y:S04]  /*1b40*/  STS.128 [R97], R16 ;  /* 0x0000001061007388 */ /* 0x0081e80000000c00 */
[----:B-----5:R3:W-:Y:S01]  /*1b50*/  STS.128 [R97+0x200], R20 ;  /* 0x0002001461007388 */ /* 0x0207e20000000c00 */
[----:B------:R-:W-:-:S03]  /*1b60*/  NOP ;  /* 0x0000000000007918 */ /* 0x000fc60000000000 */
[----:B------:R-:W4:Y:S01]  /*1b70*/  LDS.128 R24, [R2] ;  /* 0x0000000002187984 */ /* 0x000f220000000c00 */
[----:B0-----:R-:W-:Y:S01]  /*1b80*/  FADD.FTZ R16, -R88, 1 ;  /* 0x3f80000058107421 */ /* 0x001fe20000010100 */
[----:B------:R-:W-:Y:S01]  /*1b90*/  FFMA.FTZ R18, R39, R12, 1 ;  /* 0x3f80000027127423 */ /* 0x000fe2000001000c */
[----:B-1----:R-:W-:Y:S01]  /*1ba0*/  FMUL.FTZ R39, R81, R114 ;  /* 0x0000007251277220 */ /* 0x002fe20000410000 */
[----:B------:R-:W-:Y:S01]  /*1bb0*/  SHF.L.U32 R17, R65, 0x10, RZ ;  /* 0x0000001041117819 */ /* 0x000fe200000006ff */
[----:B---3--:R-:W-:Y:S01]  /*1bc0*/  FFMA.FTZ R22, R41, R16, 1 ;  /* 0x3f80000029167423 */ /* 0x008fe20000010010 */
[----:B------:R-:W-:Y:S01]  /*1bd0*/  FADD.FTZ R16, R87, 1 ;  /* 0x3f80000057107421 */ /* 0x000fe20000010000 */
[----:B------:R-:W-:Y:S01]  /*1be0*/  FMUL.FTZ R72, R52, R39 ;  /* 0x0000002734487220 */ /* 0x000fe20000410000 */
[----:B------:R-:W-:Y:S01]  /*1bf0*/  FADD.FTZ R12, -R92, 1 ;  /* 0x3f8000005c0c7421 */ /* 0x000fe20000010100 */
[----:B------:R-:W-:Y:S01]  /*1c00*/  FFMA.FTZ R87, R74, R13, 1 ;  /* 0x3f8000004a577423 */ /* 0x000fe2000001000d */
[----:B------:R-:W0:Y:S01]  /*1c10*/  MUFU.RCP R124, R16 ;  /* 0x00000010007c7308 */ /* 0x000e220000001000 */
[--C-:B------:R-:W-:Y:S01]  /*1c20*/  FFMA.FTZ R20, R72, R17, R89.reuse ;  /* 0x0000001148147223 */ /* 0x100fe20000010059 */
[----:B------:R-:W-:Y:S01]  /*1c30*/  SHF.L.U32 R17, R40, 0x10, RZ ;  /* 0x0000001028117819 */ /* 0x000fe200000006ff */
[----:B--2---:R-:W-:Y:S01]  /*1c40*/  FMUL.FTZ R40, R83, R120 ;  /* 0x0000007853287220 */ /* 0x004fe20000410000 */
[----:B------:R-:W-:Y:S01]  /*1c50*/  FFMA.FTZ R94, R73, R12, 1 ;  /* 0x3f800000495e7423 */ /* 0x000fe2000001000c */
[----:B------:R-:W-:Y:S01]  /*1c60*/  SHF.L.U32 R13, R14, 0x10, RZ ;  /* 0x000000100e0d7819 */ /* 0x000fe200000006ff */
[----:B------:R-:W-:Y:S01]  /*1c70*/  FADD.FTZ R12, -R106, 1 ;  /* 0x3f8000006a0c7421 */ /* 0x000fe20000010100 */
[----:B------:R-:W-:Y:S01]  /*1c80*/  PRMT R89, R14, 0x7632, R89 ;  /* 0x000076320e597816 */ /* 0x000fe20000000059 */
[----:B------:R-:W-:Y:S01]  /*1c90*/  FADD.FTZ R14, -R114, 1 ;  /* 0x3f800000720e7421 */ /* 0x000fe20000010100 */
[----:B------:R-:W-:Y:S01]  /*1ca0*/  FMUL.FTZ R73, R17, R40 ;  /* 0x0000002811497220 */ /* 0x000fe20000410000 */
[----:B------:R-:W-:Y:S01]  /*1cb0*/  FFMA.FTZ R108, R75, R12, 1 ;  /* 0x3f8000004b6c7423 */ /* 0x000fe2000001000c */
[----:B------:R-:W-:Y:S01]  /*1cc0*/  FADD.FTZ R12, -R110, 1 ;  /* 0x3f8000006e0c7421 */ /* 0x000fe20000010100 */
[----:B------:R-:W-:Y:S01]  /*1cd0*/  FFMA.FTZ R116, R81, R14, 1 ;  /* 0x3f80000051747423 */ /* 0x000fe2000001000e */
[----:B------:R-:W-:Y:S01]  /*1ce0*/  FFMA.FTZ R13, R73, R13, R20 ;  /* 0x0000000d490d7223 */ /* 0x000fe20000010014 */
[----:B------:R-:W-:Y:S01]  /*1cf0*/  FADD.FTZ R14, -R120, 1 ;  /* 0x3f800000780e7421 */ /* 0x000fe20000010100 */
[----:B------:R-:W-:Y:S01]  /*1d00*/  FFMA.FTZ R112, R77, R12, 1 ;  /* 0x3f8000004d707423 */ /* 0x000fe2000001000c */
[----:B------:R-:W-:Y:S01]  /*1d10*/  SHF.L.U32 R89, R89, 0x10, RZ ;  /* 0x0000001059597819 */ /* 0x000fe200000006ff */
[----:B0-----:R-:W-:Y:S01]  /*1d20*/  FMUL.FTZ R41, R91, R124 ;  /* 0x0000007c5b297220 */ /* 0x001fe20000410000 */
[----:B------:R-:W-:Y:S01]  /*1d30*/  FADD.FTZ R16, -R124, 1 ;  /* 0x3f8000007c107421 */ /* 0x000fe20000010100 */
[----:B------:R-:W-:-:S02]  /*1d40*/  FFMA.FTZ R122, R83, R14, 1 ;  /* 0x3f800000537a7423 */ /* 0x000fc4000001000e */
[----:B------:R-:W-:Y:S01]  /*1d50*/  FMUL.FTZ R74, R76, R41 ;  /* 0x000000294c4a7220 */ /* 0x000fe20000410000 */
[----:B------:R-:W-:-:S03]  /*1d60*/  FFMA.FTZ R126, R91, R16, 1 ;  /* 0x3f8000005b7e7423 */ /* 0x000fc60000010010 */
[----:B------:R-:W-:Y:S01]  /*1d70*/  FFMA.FTZ R91, R74, R15, R13 ;  /* 0x0000000f4a5b7223 */ /* 0x000fe2000001000d */
[C---:B----4-:R-:W-:Y:S01]  /*1d80*/  PRMT R16, R24.reuse, 0x7632, R16 ;  /* 0x0000763218107816 */ /* 0x050fe20000000010 */
[----:B------:R-:W0:Y:S01]  /*1d90*/  LDS.128 R12, [R2+0x10] ;  /* 0x00001000020c7984 */ /* 0x000e220000000c00 */
[----:B------:R-:W-:Y:S01]  /*1da0*/  SHF.L.U32 R55, R24, 0x10, RZ ;  /* 0x0000001018377819 */ /* 0x000fe200000006ff */
[----:B------:R-:W-:Y:S01]  /*1db0*/  FMUL.FTZ R24, R95, -1.4426950216293334961 ;  /* 0xbfb8aa3b5f187820 */ /* 0x000fe20000410000 */
[----:B------:R-:W-:Y:S01]  /*1dc0*/  SHF.L.U32 R75, R16, 0x10, RZ ;  /* 0x00000010104b7819 */ /* 0x000fe200000006ff */
[----:B------:R-:W-:Y:S01]  /*1dd0*/  FMUL.FTZ R16, R89, -1.4426950216293334961 ;  /* 0xbfb8aa3b59107820 */ /* 0x000fe20000410000 */
[C---:B------:R-:W-:Y:S01]  /*1de0*/  SHF.L.U32 R81, R26.reuse, 0x10, RZ ;  /* 0x000000101a517819 */ /* 0x040fe200000006ff */
[----:B------:R-:W-:Y:S01]  /*1df0*/  FMUL.FTZ R43, R43, R55 ;  /* 0x000000372b2b7220 */ /* 0x000fe20000410000 */
[----:B------:R-:W-:Y:S01]  /*1e00*/  PRMT R19, R25, 0x7632, R19 ;  /* 0x0000763219137816 */ /* 0x000fe20000000013 */
[----:B------:R-:W-:Y:S01]  /*1e10*/  MUFU.EX2 R24, R24 ;  /* 0x0000001800187308 */ /* 0x000fe20000000800 */
[----:B------:R-:W-:Y:S01]  /*1e20*/  PRMT R23, R26, 0x7632, R23 ;  /* 0x000076321a177816 */ /* 0x000fe20000000017 */
[----:B------:R-:W-:Y:S01]  /*1e30*/  FMUL.FTZ R20, R47, R81 ;  /* 0x000000512f147220 */ /* 0x000fe20000410000 */
[----:B------:R-:W-:Y:S01]  /*1e40*/  FMUL.FTZ R26, R93, -1.4426950216293334961 ;  /* 0xbfb8aa3b5d1a7820 */ /* 0x000fe20000410000 */
[----:B------:R-:W-:Y:S01]  /*1e50*/  FMUL.FTZ R43, R78, R43 ;  /* 0x0000002b4e2b7220 */ /* 0x000fe20000410000 */
[----:B------:R-:W-:Y:S01]  /*1e60*/  SHF.L.U32 R78, R19, 0x10, RZ ;  /* 0x00000010134e7819 */ /* 0x000fe200000006ff */
[----:B------:R-:W-:Y:S01]  /*1e70*/  FMUL.FTZ R79, R79, R20 ;  /* 0x000000144f4f7220 */ /* 0x000fe20000410000 */
[----:B------:R-:W-:Y:S01]  /*1e80*/  SHF.L.U32 R77, R25, 0x10, RZ ;  /* 0x00000010194d7819 */ /* 0x000fe200000006ff */
[----:B------:R-:W1:Y:S01]  /*1e90*/  MUFU.EX2 R16, R16 ;  /* 0x0000001000107308 */ /* 0x000e620000000800 */
[----:B------:R-:W-:Y:S01]  /*1ea0*/  FMUL.FTZ R20, R43, R80 ;  /* 0x000000502b147220 */ /* 0x000fe20000410000 */
[----:B------:R-:W-:Y:S01]  /*1eb0*/  SHF.L.U32 R80, R23, 0x10, RZ ;  /* 0x0000001017507819 */ /* 0x000fe200000006ff */
[----:B------:R-:W-:Y:S01]  /*1ec0*/  FMUL.FTZ R19, R46, R78 ;  /* 0x0000004e2e137220 */ /* 0x000fe20000410000 */
[----:B------:R-:W-:Y:S01]  /*1ed0*/  FMUL.FTZ R21, R44, R77 ;  /* 0x0000004d2c157220 */ /* 0x000fe20000410000 */
[----:B------:R-:W-:Y:S01]  /*1ee0*/  FMUL.FTZ R45, R45, R75 ;  /* 0x0000004b2d2d7220 */ /* 0x000fe20000410000 */
[----:B------:R-:W-:Y:S01]  /*1ef0*/  SHF.L.U32 R83, R27, 0x10, RZ ;  /* 0x000000101b537819 */ /* 0x000fe200000006ff */
[----:B------:R-:W-:Y:S01]  /*1f00*/  FMUL.FTZ R49, R49, R80 ;  /* 0x0000005031317220 */ /* 0x000fe20000410000 */
[----:B------:R-:W2:Y:S01]  /*1f10*/  MUFU.EX2 R26, R26 ;  /* 0x0000001a001a7308 */ /* 0x000ea20000000800 */
[----:B------:R-:W-:Y:S01]  /*1f20*/  FMUL.FTZ R19, R88, R19 ;  /* 0x0000001358137220 */ /* 0x000fe20000410000 */
[----:B------:R-:W-:Y:S01]  /*1f30*/  FMUL.FTZ R21, R84, R21 ;  /* 0x0000001554157220 */ /* 0x000fe20000410000 */
[----:B------:R-:W-:Y:S01]  /*1f40*/  FMUL.FTZ R45, R82, R45 ;  /* 0x0000002d522d7220 */ /* 0x000fe20000410000 */
[----:B------:R-:W-:Y:S01]  /*1f50*/  FMUL.FTZ R49, R92, R49 ;  /* 0x000000315c317220 */ /* 0x000fe20000410000 */
[----:B------:R-:W-:Y:S01]  /*1f60*/  FMUL.FTZ R22, R19, R22 ;  /* 0x0000001613167220 */ /* 0x000fe20000410000 */
[----:B------:R-:W-:Y:S01]  /*1f70*/  PRMT R27, R27, 0x7632, R27 ;  /* 0x000076321b1b7816 */ /* 0x000fe2000000001b */
[----:B------:R-:W-:Y:S01]  /*1f80*/  FMUL.FTZ R21, R21, R86 ;  /* 0x0000005615157220 */ /* 0x000fe20000410000 */
[----:B------:R-:W-:Y:S01]  /*1f90*/  FMUL.FTZ R45, R45, R18 ;  /* 0x000000122d2d7220 */ /* 0x000fe20000410000 */
[----:B-1----:R-:W-:Y:S01]  /*1fa0*/  FADD.FTZ R19, R16, 1 ;  /* 0x3f80000010137421 */ /* 0x002fe20000010000 */
[----:B------:R-:W-:Y:S01]  /*1fb0*/  FMUL.FTZ R94, R49, R94 ;  /* 0x0000005e315e7220 */ /* 0x000fe20000410000 */
[----:B------:R-:W-:Y:S01]  /*1fc0*/  SHF.L.U32 R82, R27, 0x10, RZ ;  /* 0x000000101b527819 */ /* 0x000fe200000006ff */
[----:B------:R-:W-:Y:S01]  /*1fd0*/  FADD.FTZ R24, R24, 1 ;  /* 0x3f80000018187421 */ /* 0x000fe20000010000 */
[----:B------:R-:W-:Y:S01]  /*1fe0*/  FMUL.FTZ R25, R48, R83 ;  /* 0x0000005330197220 */ /* 0x000fe20000410000 */
[----:B------:R-:W-:Y:S01]  /*1ff0*/  FMUL.FTZ R79, R79, R90 ;  /* 0x0000005a4f4f7220 */ /* 0x000fe20000410000 */
[----:B------:R-:W-:Y:S01]  /*2000*/  F2FP.BF16.F32.PACK_AB R21, R22, R21 ;  /* 0x000000151615723e */ /* 0x000fe200000010ff */
[----:B------:R-:W-:Y:S01]  /*2010*/  FMUL.FTZ R50, R50, R82 ;  /* 0x0000005232327220 */ /* 0x000fe20000410000 */
[----:B0-----:R-:W-:Y:S01]  /*2020*/  SHF.L.U32 R49, R12, 0x10, RZ ;  /* 0x000000100c317819 */ /* 0x001fe200000006ff */
[----:B--2---:R-:W-:Y:S01]  /*2030*/  FADD.FTZ R26, R26, 1 ;  /* 0x3f8000001a1a7421 */ /* 0x004fe20000010000 */
[C---:B------:R-:W-:Y:S01]  /*2040*/  PRMT R18, R14.reuse, 0x7632, R18 ;  /* 0x000076320e127816 */ /* 0x040fe20000000012 */
[----:B------:R0:W1:Y:S01]  /*2050*/  MUFU.RCP R44, R24 ;  /* 0x00000018002c7308 */ /* 0x0000620000001000 */
[----:B------:R-:W-:Y:S01]  /*2060*/  SHF.L.U32 R86, R14, 0x10, RZ ;  /* 0x000000100e567819 */ /* 0x000fe200000006ff */
[----:B------:R-:W-:Y:S01]  /*2070*/  FMUL.FTZ R51, R51, R49 ;  /* 0x0000003133337220 */ /* 0x000fe20000410000 */
[----:B------:R-:W-:Y:S01]  /*2080*/  FMUL.FTZ R25, R96, R25 ;  /* 0x0000001960197220 */ /* 0x000fe20000410000 */
[----:B------:R-:W-:Y:S01]  /*2090*/  FMUL.FTZ R50, R85, R50 ;  /* 0x0000003255327220 */ /* 0x000fe20000410000 */
[C---:B------:R-:W-:Y:S01]  /*20a0*/  SHF.L.U32 R85, R13.reuse, 0x10, RZ ;  /* 0x000000100d557819 */ /* 0x040fe200000006ff */
[----:B------:R-:W-:Y:S01]  /*20b0*/  FMUL.FTZ R51, R106, R51 ;  /* 0x000000336a337220 */ /* 0x000fe20000410000 */
[----:B------:R-:W-:Y:S01]  /*20c0*/  PRMT R16, R12, 0x7632, R16 ;  /* 0x000076320c107816 */ /* 0x000fe20000000010 */
[----:B------:R2:W3:Y:S01]  /*20d0*/  MUFU.RCP R14, R19 ;  /* 0x00000013000e7308 */ /* 0x0004e20000001000 */
[----:B------:R-:W-:Y:S01]  /*20e0*/  PRMT R12, R13, 0x7632, R12 ;  /* 0x000076320d0c7816 */ /* 0x000fe2000000000c */
[----:B0-----:R-:W-:Y:S01]  /*20f0*/  FMUL.FTZ R24, R51, R108 ;  /* 0x0000006c33187220 */ /* 0x001fe20000410000 */
[----:B------:R-:W-:Y:S01]  /*2100*/  FMUL.FTZ R23, R25, R104 ;  /* 0x0000006819177220 */ /* 0x000fe20000410000 */
[----:B------:R-:W-:Y:S01]  /*2110*/  SHF.L.U32 R51, R18, 0x10, RZ ;  /* 0x0000001012337819 */ /* 0x000fe200000006ff */
[----:B------:R-:W-:Y:S01]  /*2120*/  FMUL.FTZ R13, R52, R85 ;  /* 0x00000055340d7220 */ /* 0x000fe20000410000 */
[C---:B------:R-:W-:Y:S01]  /*2130*/  PRMT R25, R15.reuse, 0x7632, R25 ;  /* 0x000076320f197816 */ /* 0x040fe20000000019 */
[----:B------:R-:W-:Y:S01]  /*2140*/  FMUL.FTZ R50, R50, R87 ;  /* 0x0000005732327220 */ /* 0x000fe20000410000 */
[----:B------:R-:W0:Y:S01]  /*2150*/  MUFU.RCP R88, R26 ;  /* 0x0000001a00587308 */ /* 0x000e220000001000 */
[----:B------:R-:W-:Y:S01]  /*2160*/  SHF.L.U32 R52, R12, 0x10, RZ ;  /* 0x000000100c347819 */ /* 0x000fe200000006ff */
[----:B--2---:R-:W-:Y:S01]  /*2170*/  FMUL.FTZ R19, R54, R51 ;  /* 0x0000003336137220 */ /* 0x004fe20000410000 */
[----:B------:R-:W-:Y:S01]  /*2180*/  SHF.L.U32 R87, R15, 0x10, RZ ;  /* 0x000000100f577819 */ /* 0x000fe200000006ff */
[----:B------:R-:W-:Y:S01]  /*2190*/  FMUL.FTZ R15, R76, R86 ;  /* 0x000000564c0f7220 */ /* 0x000fe20000410000 */
[----:B------:R-:W-:Y:S01]  /*21a0*/  SHF.L.U32 R84, R16, 0x10, RZ ;  /* 0x0000001010547819 */ /* 0x000fe200000006ff */
[----:B------:R-:W-:Y:S01]  /*21b0*/  FMUL.FTZ R17, R17, R52 ;  /* 0x0000003411117220 */ /* 0x000fe20000410000 */
[----:B------:R-:W-:Y:S01]  /*21c0*/  SHF.L.U32 R90, R25, 0x10, RZ ;  /* 0x00000010195a7819 */ /* 0x000fe200000006ff */
[----:B-1----:R-:W-:Y:S01]  /*21d0*/  FADD.FTZ R16, -R44, 1 ;  /* 0x3f8000002c107421 */ /* 0x002fe20000010100 */
[C---:B---3--:R-:W-:Y:S01]  /*21e0*/  FADD.FTZ R12, -R14.reuse, 1 ;  /* 0x3f8000000e0c7421 */ /* 0x048fe20000010100 */
[----:B------:R-:W-:Y:S01]  /*21f0*/  FMUL.FTZ R19, R14, R19 ;  /* 0x000000130e137220 */ /* 0x000fe20000410000 */
[----:B------:R-:W-:Y:S01]  /*2200*/  FMUL.FTZ R53, R53, R84 ;  /* 0x0000005435357220 */ /* 0x000fe20000410000 */
[----:B------:R-:W-:Y:S01]  /*2210*/  FMUL.FTZ R27, R37, R87 ;  /* 0x00000057251b7220 */ /* 0x000fe20000410000 */
[C---:B------:R-:W-:Y:S01]  /*2220*/  FFMA.FTZ R12, R89.reuse, R12, 1 ;  /* 0x3f800000590c7423 */ /* 0x040fe2000001000c */
[----:B------:R-:W-:Y:S01]  /*2230*/  FMUL.FTZ R89, R89, R14 ;  /* 0x0000000e59597220 */ /* 0x000fe20000410000 */
        /* <DEDUP_REMOVED lines=16> */
[----:B------:R-:W-:Y:S01]  /*2340*/  BAR.SYNC.DEFER_BLOCKING 0x0 ;  /* 0x0000000000007b1d */ /* 0x000fe20000010000 */
[----:B------:R-:W-:Y:S01]  /*2350*/  FMUL.FTZ R14, R25, R14 ;  /* 0x0000000e190e7220 */ /* 0x000fe20000410000 */
[----:B------:R-:W-:Y:S01]  /*2360*/  F2FP.BF16.F32.PACK_AB R20, R45, R20 ;  /* 0x000000142d14723e */ /* 0x000fe200000010ff */
[----:B------:R-:W-:Y:S01]  /*2370*/  FMUL.FTZ R76, R54, R89 ;  /* 0x00000059364c7220 */ /* 0x000fe20000410000 */
[----:B------:R-:W-:Y:S01]  /*2380*/  F2FP.BF16.F32.PACK_AB R22, R94, R79 ;  /* 0x0000004f5e16723e */ /* 0x000fe200000010ff */
[----:B------:R-:W-:Y:S01]  /*2390*/  FMUL.FTZ R93, R93, R88 ;  /* 0x000000585d5d7220 */ /* 0x000fe20000410000 */
[----:B------:R-:W-:-:S02]  /*23a0*/  F2FP.BF16.F32.PACK_AB R23, R50, R23 ;  /* 0x000000173217723e */ /* 0x000fc400000010ff */
[----:B------:R-:W-:Y:S01]  /*23b0*/  F2FP.BF16.F32.PACK_AB R24, R53, R24 ;  /* 0x000000183518723e */ /* 0x000fe200000010ff */
[----:B------:R-:W0:Y:S01]  /*23c0*/  LDC R50, c[0x0][0x21c] ;  /* 0x00008700ff327b82 */ /* 0x000e220000000800 */
[----:B------:R-:W-:Y:S01]  /*23d0*/  F2FP.BF16.F32.PACK_AB R25, R122, R13 ;  /* 0x0000000d7a19723e */ /* 0x000fe200000010ff */
[----:B------:R-:W-:Y:S01]  /*23e0*/  FMUL.FTZ R104, R42, R93 ;  /* 0x0000005d2a687220 */ /* 0x000fe20000410000 */
[----:B------:R-:W-:Y:S02]  /*23f0*/  F2FP.BF16.F32.PACK_AB R26, R12, R15 ;  /* 0x0000000f0c1a723e */ /* 0x000fe400000010ff */
[----:B------:R-:W-:Y:S02]  /*2400*/  F2FP.BF16.F32.PACK_AB R27, R14, R27 ;  /* 0x0000001b0e1b723e */ /* 0x000fe400000010ff */
[----:B------:R-:W-:Y:S02]  /*2410*/  PRMT R43, R66, 0x7632, R43 ;  /* 0x00007632422b7816 */ /* 0x000fe4000000002b */
[----:B------:R-:W-:-:S02]  /*2420*/  SHF.L.U32 R46, R10, 0x10, RZ ;  /* 0x000000100a2e7819 */ /* 0x000fc400000006ff */
[----:B------:R-:W-:Y:S02]  /*2430*/  SHF.L.U32 R43, R43, 0x10, RZ ;  /* 0x000000102b2b7819 */ /* 0x000fe400000006ff */
[----:B------:R-:W-:Y:S01]  /*2440*/  SHF.L.U32 R45, R11, 0x10, RZ ;  /* 0x000000100b2d7819 */ /* 0x000fe200000006ff */
[----:B------:R1:W-:Y:S01]  /*2450*/  STS.128 [R2], R20 ;  /* 0x0000001402007388 */ /* 0x0003e20000000c00 */
[----:B------:R-:W-:Y:S02]  /*2460*/  SHF.L.U32 R48, R8, 0x10, RZ ;  /* 0x0000001008307819 */ /* 0x000fe400000006ff */
[----:B------:R-:W-:Y:S01]  /*2470*/  SHF.L.U32 R47, R9, 0x10, RZ ;  /* 0x00000010092f7819 */ /* 0x000fe200000006ff */
[----:B------:R2:W-:Y:S01]  /*2480*/  STS.128 [R2+0x10], R24 ;  /* 0x0000101802007388 */ /* 0x0005e20000000c00 */
[----:B------:R-:W-:-:S03]  /*2490*/  NOP ;  /* 0x0000000000007918 */ /* 0x000fc60000000000 */
[----:B------:R-:W3:Y:S01]  /*24a0*/  LDS.128 R12, [R97] ;  /* 0x00000000610c7984 */ /* 0x000ee20000000c00 */
[----:B------:R-:W-:-:S03]  /*24b0*/  SHF.L.U32 R42, R6, 0x10, RZ ;  /* 0x00000010062a7819 */ /* 0x000fc600000006ff */
[----:B------:R-:W4:Y:S01]  /*24c0*/  LDS.128 R16, [R97+0x200] ;  /* 0x0002000061107984 */ /* 0x000f220000000c00 */
[----:B-1----:R-:W-:Y:S02]  /*24d0*/  PRMT R22, R10, 0x7632, R22 ;  /* 0x000076320a167816 */ /* 0x002fe40000000016 */
[----:B------:R-:W-:Y:S01]  /*24e0*/  PRMT R10, R11, 0x7632, R10 ;  /* 0x000076320b0a7816 */ /* 0x000fe2000000000a */
[----:B--2---:R-:W-:Y:S01]  /*24f0*/  FMUL.FTZ R24, R95, R44 ;  /* 0x0000002c5f187220 */ /* 0x004fe20000410000 */
[----:B------:R-:W-:Y:S01]  /*2500*/  SHF.L.U32 R23, R67, 0x10, RZ ;  /* 0x0000001043177819 */ /* 0x000fe200000006ff */
[----:B------:R-:W-:Y:S01]  /*2510*/  FFMA.FTZ R26, R76, R43, R91 ;  /* 0x0000002b4c1a7223 */ /* 0x000fe2000001005b */
[----:B------:R-:W-:Y:S01]  /*2520*/  PRMT R20, R8, 0x7632, R20 ;  /* 0x0000763208147816 */ /* 0x000fe20000000014 */
[----:B------:R-:W-:Y:S01]  /*2530*/  FMUL.FTZ R79, R37, R24 ;  /* 0x00000018254f7220 */ /* 0x000fe20000410000 */
[----:B------:R-:W-:Y:S02]  /*2540*/  PRMT R21, R9, 0x7632, R21 ;  /* 0x0000763209157816 */ /* 0x000fe40000000015 */
[----:B------:R-:W-:Y:S01]  /*2550*/  PRMT R11, R67, 0x7632, R11 ;  /* 0x00007632430b7816 */ /* 0x000fe2000000000b */
[----:B------:R-:W-:Y:S01]  /*2560*/  FFMA.FTZ R103, R79, R23, R26 ;  /* 0x000000174f677223 */ /* 0x000fe2000001001a */
[----:B------:R-:W-:-:S02]  /*2570*/  MOV R8, UR26 ;  /* 0x0000001a00087c02 */ /* 0x000fc40008000f00 */
[----:B------:R-:W-:Y:S02]  /*2580*/  MOV R9, UR27 ;  /* 0x0000001b00097c02 */ /* 0x000fe40008000f00 */
[----:B------:R-:W-:Y:S02]  /*2590*/  SHF.L.U32 R25, R11, 0x10, RZ ;  /* 0x000000100b197819 */ /* 0x000fe400000006ff */
[C---:B------:R-:W-:Y:S02]  /*25a0*/  PRMT R11, R4.reuse, 0x7632, R11 ;  /* 0x00007632040b7816 */ /* 0x040fe4000000000b */
[----:B------:R-:W-:Y:S01]  /*25b0*/  SHF.L.U32 R44, R4, 0x10, RZ ;  /* 0x00000010042c7819 */ /* 0x000fe200000006ff */
[----:B------:R-:W-:Y:S01]  /*25c0*/  FFMA.FTZ R103, R104, R25, R103 ;  /* 0x0000001968677223 */ /* 0x000fe20000010067 */
[C---:B------:R-:W-:Y:S02]  /*25d0*/  PRMT R23, R5.reuse, 0x7632, R23 ;  /* 0x0000763205177816 */ /* 0x040fe40000000017 */
[----:B------:R-:W-:Y:S01]  /*25e0*/  SHF.L.U32 R43, R5, 0x10, RZ ;  /* 0x00000010052b7819 */ /* 0x000fe200000006ff */
[----:B------:R-:W-:Y:S01]  /*25f0*/  IMAD.WIDE R4, R98, 0x10, R8 ;  /* 0x0000001062047825 */ /* 0x000fe200078e0208 */
[----:B------:R-:W-:-:S02]  /*2600*/  PRMT R8, R6, 0x7632, R8 ;  /* 0x0000763206087816 */ /* 0x000fc40000000008 */
[C---:B------:R-:W-:Y:S02]  /*2610*/  PRMT R6, R7.reuse, 0x7632, R6 ;  /* 0x0000763207067816 */ /* 0x040fe40000000006 */
[----:B------:R-:W-:Y:S01]  /*2620*/  SHF.L.U32 R7, R7, 0x10, RZ ;  /* 0x0000001007077819 */ /* 0x000fe200000006ff */
[----:B---3--:R1:W-:Y:S04]  /*2630*/  STG.E.128 desc[UR20][R4.64], R12 ;  /* 0x0000000c04007986 */ /* 0x0083e8000c101d14 */
[----:B----4-:R1:W-:Y:S01]  /*2640*/  STG.E.128 desc[UR20][R4.64+0x200], R16 ;  /* 0x0002001004007986 */ /* 0x0103e2000c101d14 */
[----:B0-----:R-:W-:Y:S05]  /*2650*/  @!P0 BRA `(.L_x_15157) ;  /* 0x0000000000bc8947 */ /* 0x001fea0003800000 */
        /* <DEDUP_REMOVED lines=47> */
.L_x_15157:
[----:B------:R-:W-:Y:S01]  /*2950*/  ISETP.GE.AND P0, PT, R50, 0x1, PT ;  /* 0x000000013200780c */ /* 0x000fe20003f06270 */
[----:B------:R-:W-:Y:S01]  /*2960*/  BAR.SYNC.DEFER_BLOCKING 0x0 ;  /* 0x0000000000007b1d */ /* 0x000fe20000010000 */
[----:B------:R-:W-:Y:S01]  /*2970*/  SHF.L.U32 R20, R20, 0x10, RZ ;  /* 0x0000001014147819 */ /* 0x000fe200000006ff */
[----:B------:R-:W-:Y:S01]  /*2980*/  HFMA2.MMA R96, -RZ, RZ, 0, 0 ;  /* 0x00000000ff607435 */ /* 0x000fe200000001ff */
        /* <DEDUP_REMOVED lines=80> */
.L_x_15237:
        /* <DEDUP_REMOVED lines=27> */
[----:B------:R-:W-:Y:S01]  /*3040*/  UIADD3 UR44, UR18, -0x1, URZ ;  /* 0xffffffff122c7890 */ /* 0x000fe2000fffe03f */
[----:B0-----:R-:W0:Y:S01]  /*3050*/  S2UR UR47, SR_CgaCtaId ;  /* 0x00000000002f79c3 */ /* 0x001e220000008800 */
[----:B------:R-:W-:Y:S01]  /*3060*/  ULDC.64 UR42, c[0x0][0x270] ;  /* 0x00009c00002a7ab9 */ /* 0x000fe20000000a00 */
[----:B------:R-:W-:-:S05]  /*3070*/  IMAD.WIDE R78, R81, 0x10, R78 ;  /* 0x00000010514e7825 */ /* 0x000fca00078e024e */
[----:B---3--:R-:W3:Y:S04]  /*3080*/  LDG.E.128 R56, desc[UR20][R78.64] ;  /* 0x000000144e387981 */ /* 0x008ee8000c1e1d00 */
[----:B----4-:R-:W4:Y:S04]  /*3090*/  LDG.E.128 R68, desc[UR20][R78.64+0x200] ;  /* 0x000200144e447981 */ /* 0x010f28000c1e1d00 */
[----:B------:R-:W5:Y:S04]  /*30a0*/  LDG.E.128 R72, desc[UR20][R78.64+0x400] ;  /* 0x000400144e487981 */ /* 0x000f68000c1e1d00 */
[----:B------:R1:W5:Y:S01]  /*30b0*/  LDG.E.128 R84, desc[UR20][R78.64+0x600] ;  /* 0x000600144e547981 */ /* 0x000362000c1e1d00 */
[----:B------:R-:W-:Y:S01]  /*30c0*/  ULEA.HI UR45, UR44, UR44, URZ, 0x1 ;  /* 0x0000002c2c2d7291 */ /* 0x000fe2000f8f083f */
[C---:B------:R-:W-:Y:S01]  /*30d0*/  ISETP.NE.AND P1, PT, R102.reuse, RZ, PT ;  /* 0x000000ff6600720c */ /* 0x040fe20003f25270 */
[----:B------:R-:W-:Y:S01]  /*30e0*/  UIMAD UR17, UR17, UR42, URZ ;  /* 0x0000002a111172a4 */ /* 0x000fe2000f8e023f */
[----:B------:R-:W-:Y:S01]  /*30f0*/  IADD3 R214, R102, 0x200, RZ ;  /* 0x0000020066d67810 */ /* 0x000fe20007ffe0ff */
[----:B------:R-:W-:-:S02]  /*3100*/  ULOP3.LUT UR45, UR45, 0xfffffe, URZ, 0xc0, !UPT ;  /* 0x00fffffe2d2d7892 */ /* 0x000fc4000f8ec03f */
[----:B------:R-:W-:Y:S02]  /*3110*/  UIMAD UR17, UR7, UR43, UR17 ;  /* 0x0000002b071172a4 */ /* 0x000fe4000f8e0211 */
[----:B------:R-:W-:Y:S02]  /*3120*/  UIADD3 UR60, UR44, -UR45, URZ ;  /* 0x8000002d2c3c7290 */ /* 0x000fe4000fffe03f */
[----:B------:R-:W-:Y:S02]  /*3130*/  UIMAD.WIDE.U32 UR44, UR7, UR42, URZ ;  /* 0x0000002a072c72a5 */ /* 0x000fe4000f8e003f */
[----:B------:R-:W-:Y:S02]  /*3140*/  ULEA UR60, UR60, UR7, 0x8 ;  /* 0x000000073c3c7291 */ /* 0x000fe4000f8e403f */
[----:B------:R-:W-:Y:S02]  /*3150*/  UIADD3 UR17, UR45, UR17, URZ ;  /* 0x000000112d117290 */ /* 0x000fe4000fffe03f */
[----:B------:R-:W-:-:S04]  /*3160*/  ULEA UR42, UP0, UR44, UR15, 0x1 ;  /* 0x0000000f2c2a7291 */ /* 0x000fc8000f80083f */
[----:B------:R-:W-:Y:S02]  /*3170*/  ULEA.HI.X UR44, UR44, UR16, UR17, 0x1, UP0 ;  /* 0x000000102c2c7291 */ /* 0x000fe400080f0c11 */
[----:B------:R-:W-:Y:S01]  /*3180*/  MOV R104, UR42 ;  /* 0x0000002a00687c02 */ /* 0x000fe20008000f00 */
[----:B------:R-:W-:Y:S02]  /*3190*/  UMOV UR17, 0x400 ;  /* 0x0000040000117882 */ /* 0x000fe40000000000 */
        /* <DEDUP_REMOVED lines=423> */
[----:B------:R-:W1:Y:S01]  /*4c10*/  LDC R70, c[0x0][0x224] ;  /* 0x00008900ff467b82 */ /* 0x000e620000000800 */
        /* <DEDUP_REMOVED lines=11> */
.L_x_15160:
[----:B------:R-:W-:Y:S05]  /*4cd0*/  BSYNC B0 ;  /* 0x0000000000007941 */ /* 0x000fea0003800000 */
.L_x_15159:
        /* <DEDUP_REMOVED lines=349> */
.L_x_15162:
[----:B------:R-:W-:Y:S05]  /*62b0*/  BSYNC B0 ;  /* 0x0000000000007941 */ /* 0x000fea0003800000 */
.L_x_15161:
        /* <DEDUP_REMOVED lines=24> */
.L_x_15164:
[----:B------:R-:W-:Y:S05]  /*6440*/  BSYNC B0 ;  /* 0x0000000000007941 */ /* 0x000fea0003800000 */
.L_x_15163:
        /* <DEDUP_REMOVED lines=18> */
.L_x_15166:
[----:B------:R-:W-:Y:S05]  /*6570*/  BSYNC B0 ;  /* 0x0000000000007941 */ /* 0x000fea0003800000 */
.L_x_15165:
        /* <DEDUP_REMOVED lines=18> */
.L_x_15168:
[----:B------:R-:W-:Y:S05]  /*66a0*/  BSYNC B0 ;  /* 0x0000000000007941 */ /* 0x000fea0003800000 */
.L_x_15167:
        /* <DEDUP_REMOVED lines=18> */
.L_x_15170:
[----:B------:R-:W-:Y:S05]  /*67d0*/  BSYNC B0 ;  /* 0x0000000000007941 */ /* 0x000fea0003800000 */
.L_x_15169:
        /* <DEDUP_REMOVED lines=838> */
.L_x_15172:
[----:B------:R-:W-:Y:S05]  /*9c40*/  BSYNC B0 ;  /* 0x0000000000007941 */ /* 0x000fea0003800000 */
.L_x_15171:
        /* <DEDUP_REMOVED lines=10> */
[----:B------:R-:W-:Y:S01]  /*9cf0*/  USHF.R.U32.HI UR56, URZ, 0x1, UR35 ;  /* 0x000000013f387899 */ /* 0x000fe20008011623 */
[----:B------:R-:W1:Y:S01]  /*9d00*/  LDC.64 R80, c[0x0][0x380] ;  /* 0x0000e000ff507b82 */ /* 0x000e620000000a00 */
[----:B------:R-:W-:Y:S01]  /*9d10*/  UIADD3 UR43, UR45, UR43, URZ ;  /* 0x0000002b2d2b7290 */ /* 0x000fe2000fffe03f */
[----:B------:R-:W-:Y:S01]  /*9d20*/  ISETP.GE.AND P2, PT, R68, 0x61, PT ;  /* 0x000000614400780c */ /* 0x000fe20003f46270 */
[----:B------:R-:W-:Y:S01]  /*9d30*/  USHF.R.U64 UR45, UR34, 0x1, UR35 ;  /* 0x00000001222d7899 */ /* 0x000fe20008001223 */
[----:B------:R-:W-:Y:S01]  /*9d40*/  FADD.FTZ R73, R134, R73 ;  /* 0x0000004986497221 */ /* 0x000fe20000010000 */
[----:B------:R-:W-:Y:S01]  /*9d50*/  UIMAD UR57, UR56, UR11, URZ ;  /* 0x0000000b383972a4 */ /* 0x000fe2000f8e023f */
[----:B------:R-:W-:Y:S01]  /*9d60*/  FADD.FTZ R71, R172, R71 ;  /* 0x00000047ac477221 */ /* 0x000fe20000010000 */
[----:B------:R-:W-:-:S02]  /*9d70*/  UIMAD UR56, UR47, UR28, URZ ;  /* 0x0000001c2f3872a4 */ /* 0x000fc4000f8e023f */
[----:B------:R-:W-:Y:S02]  /*9d80*/  UIMAD UR57, UR44, UR45, UR57 ;  /* 0x0000002d2c3972a4 */ /* 0x000fe4000f8e0239 */
[----:B------:R-:W-:Y:S02]  /*9d90*/  UIMAD.WIDE.U32 UR44, UR45, UR11, URZ ;  /* 0x0000000b2d2c72a5 */ /* 0x000fe4000f8e003f */
[----:B------:R-:W-:Y:S02]  /*9da0*/  UIMAD UR56, UR12, UR29, UR56 ;  /* 0x0000001d0c3872a4 */ /* 0x000fe4000f8e0238 */
[----:B------:R-:W-:Y:S02]  /*9db0*/  UIMAD.WIDE.U32 UR42, UR12, UR28, UR42 ;  /* 0x0000001c0c2a72a5 */ /* 0x000fe4000f8e002a */
[----:B------:R-:W-:Y:S02]  /*9dc0*/  UIMAD UR47, UR47, UR36, URZ ;  /* 0x000000242f2f72a4 */ /* 0x000fe4000f8e023f */
[----:B------:R-:W-:-:S02]  /*9dd0*/  UIADD3 UR45, UR57, UR45, URZ ;  /* 0x0000002d392d7290 */ /* 0x000fc4000fffe03f */
[----:B------:R-:W-:Y:S02]  /*9de0*/  UIADD3 UR56, UR56, UR43, URZ ;  /* 0x0000002b38387290 */ /* 0x000fe4000fffe03f */
[----:B------:R-:W-:Y:S02]  /*9df0*/  UIMAD UR47, UR12, UR37, UR47 ;  /* 0x000000250c2f72a4 */ /* 0x000fe4000f8e022f */
[----:B------:R-:W-:Y:S02]  /*9e00*/  ULEA UR43, UP0, UR42, UR30, 0x3 ;  /* 0x0000001e2a2b7291 */ /* 0x000fe4000f80183f */
[----:B------:R-:W-:Y:S02]  /*9e10*/  UIMAD.WIDE.U32 UR44, UR12, UR36, UR44 ;  /* 0x000000240c2c72a5 */ /* 0x000fe4000f8e002c */
[----:B------:R-:W-:Y:S02]  /*9e20*/  ULEA.HI.X UR56, UR42, UR31, UR56, 0x3, UP0 ;  /* 0x0000001f2a387291 */ /* 0x000fe400080f1c38 */
[----:B------:R-:W-:Y:S01]  /*9e30*/  UIADD3 UR47, UR47, UR45, URZ ;  /* 0x0000002d2f2f7290 */ /* 0x000fe2000fffe03f */
[----:B------:R-:W-:Y:S01]  /*9e40*/  IADD3 R104, P0, R86, UR43, RZ ;  /* 0x0000002b56687c10 */ /* 0x000fe2000ff1e0ff */
[----:B------:R-:W-:-:S02]  /*9e50*/  UIADD3 UR42, UR6, -UR46, URZ ;  /* 0x8000002e062a7290 */ /* 0x000fc4000fffe03f */
[----:B------:R-:W-:Y:S01]  /*9e60*/  ULEA UR45, UP0, UR44, UR38, 0x3 ;  /* 0x000000262c2d7291 */ /* 0x000fe2000f80183f */
[C---:B------:R-:W-:Y:S01]  /*9e70*/  IADD3.X R105, R87.reuse, UR56, RZ, P0, !PT ;  /* 0x0000003857697c10 */ /* 0x040fe200087fe4ff */
        /* <DEDUP_REMOVED lines=11> */
[----:B--2---:R-:W-:Y:S02]  /*9f30*/  IMAD R192, R82, UR43, RZ ;  /* 0x0000002b52c07c24 */ /* 0x004fe4000f8e02ff */
        /* <DEDUP_REMOVED lines=10> */
.L_x_15174:
[----:B------:R-:W-:Y:S05]  /*9fe0*/  BSYNC B0 ;  /* 0x0000000000007941 */ /* 0x000fea0003800000 */
.L_x_15173:
[----:B------:R1:W2:Y:S01]  /*9ff0*/  LDS R81, [R132+0x2200] ;  /* 0x0022000084517984 */ /* 0x0002a20000000800 */
[----:B------:R-:W-:Y:S04]  /*a000*/  BSSY B0, `(.L_x_15175) ;  /* 0x0000004000007945 */ /* 0x000fe80003800000 */
[----:B------:R-:W-:Y:S05]  /*a010*/  @!P1 BRA `(.L_x_15176) ;  /* 0x0000000000089947 */ /* 0x000fea0003800000 */
[----:B------:R3:W-:Y:S04]  /*a020*/  REDG.E.ADD.F32.FTZ.RN.STRONG.GPU desc[UR20][R104.64+-0xf00], R152 ;  /* 0xfff10098680079a6 */ /* 0x0007e8000c10f394 */
[----:B--2---:R3:W-:Y:S02]  /*a030*/  REDG.E.ADD.F32.FTZ.RN.STRONG.GPU desc[UR20][R86.64+-0xf00], R81 ;  /* 0xfff10051560079a6 */ /* 0x0047e4000c10f394 */
.L_x_15176:
[----:B------:R-:W-:Y:S05]  /*a040*/  BSYNC B0 ;  /* 0x0000000000007941 */ /* 0x000fea0003800000 */
.L_x_15175:
[----:B------:R-:W4:Y:S01]  /*a050*/  LDS R131, [R131+0x2280] ;  /* 0x0022800083837984 */ /* 0x000f220000000800 */
[----:B------:R-:W-:Y:S04]  /*a060*/  BSSY B0, `(.L_x_15177) ;  /* 0x0000004000007945 */ /* 0x000fe80003800000 */
[----:B------:R-:W-:Y:S05]  /*a070*/  @!P2 BRA `(.L_x_15178) ;  /* 0x000000000008a947 */ /* 0x000fea0003800000 */
[----:B------:R0:W-:Y:S04]  /*a080*/  REDG.E.ADD.F32.FTZ.RN.STRONG.GPU desc[UR20][R104.64+-0xe80], R153 ;  /* 0xfff18099680079a6 */ /* 0x0001e8000c10f394 */
[----:B----4-:R0:W-:Y:S02]  /*a090*/  REDG.E.ADD.F32.FTZ.RN.STRONG.GPU desc[UR20][R86.64+-0xe80], R131 ;  /* 0xfff18083560079a6 */ /* 0x0101e4000c10f394 */
.L_x_15178:
[----:B------:R-:W-:Y:S05]  /*a0a0*/  BSYNC B0 ;  /* 0x0000000000007941 */ /* 0x000fea0003800000 */
.L_x_15177:
        /* <DEDUP_REMOVED lines=12> */
.L_x_15180:
[----:B------:R-:W-:Y:S05]  /*a170*/  BSYNC B0 ;  /* 0x0000000000007941 */ /* 0x000fea0003800000 */
.L_x_15179:
[----:B------:R-:W0:Y:S01]  /*a180*/  LDS R129, [R129+0x2380] ;  /* 0x0023800081817984 */ /* 0x000e220000000800 */
[----:B------:R-:W-:Y:S04]  /*a190*/  BSSY B0, `(.L_x_15181) ;  /* 0x0000004000007945 */ /* 0x000fe80003800000 */
[----:B------:R-:W-:Y:S05]  /*a1a0*/  @!P0 BRA `(.L_x_15182) ;  /* 0x0000000000088947 */ /* 0x000fea0003800000 */
[----:B------:R1:W-:Y:S04]  /*a1b0*/  REDG.E.ADD.F32.FTZ.RN.STRONG.GPU desc[UR20][R104.64+-0xd80], R187 ;  /* 0xfff280bb680079a6 */ /* 0x0003e8000c10f394 */
[----:B0-----:R1:W-:Y:S02]  /*a1c0*/  REDG.E.ADD.F32.FTZ.RN.STRONG.GPU desc[UR20][R86.64+-0xd80], R129 ;  /* 0xfff28081560079a6 */ /* 0x0013e4000c10f394 */
.L_x_15182:
[----:B------:R-:W-:Y:S05]  /*a1d0*/  BSYNC B0 ;  /* 0x0000000000007941 */ /* 0x000fea0003800000 */
.L_x_15181:
[----:B--23--:R2:W3:Y:S01]  /*a1e0*/  LDS R81, [R128+0x2400] ;  /* 0x0024000080517984 */ /* 0x00c4e20000000800 */
[----:B------:R-:W-:Y:S04]  /*a1f0*/  BSSY B0, `(.L_x_15183) ;  /* 0x0000004000007945 */ /* 0x000fe80003800000 */
[----:B------:R-:W-:Y:S05]  /*a200*/  @!P1 BRA `(.L_x_15184) ;  /* 0x0000000000089947 */ /* 0x000fea0003800000 */
[----:B------:R0:W-:Y:S04]  /*a210*/  REDG.E.ADD.F32.FTZ.RN.STRONG.GPU desc[UR20][R104.64+-0xd00], R189 ;  /* 0xfff300bd680079a6 */ /* 0x0001e8000c10f394 */
[----:B---3--:R3:W-:Y:S02]  /*a220*/  REDG.E.ADD.F32.FTZ.RN.STRONG.GPU desc[UR20][R86.64+-0xd00], R81 ;  /* 0xfff30051560079a6 */ /* 0x0087e4000c10f394 */
.L_x_15184:
[----:B------:R-:W-:Y:S05]  /*a230*/  BSYNC B0 ;  /* 0x0000000000007941 */ /* 0x000fea0003800000 */
.L_x_15183:
[----:B------:R-:W0:Y:S01]  /*a240*/  LDS R127, [R127+0x2480] ;  /* 0x002480007f7f7984 */ /* 0x000e220000000800 */
[----:B------:R-:W-:Y:S04]  /*a250*/  BSSY B0, `(.L_x_15185) ;  /* 0x0000004000007945 */ /* 0x000fe80003800000 */
[----:B------:R-:W-:Y:S05]  /*a260*/  @!P2 BRA `(.L_x_15186) ;  /* 0x000000000008a947 */ /* 0x000fea0003800000 */
[----:B------:R1:W-:Y:S04]  /*a270*/  REDG.E.ADD.F32.FTZ.RN.STRONG.GPU desc[UR20][R104.64+-0xc80], R190 ;  /* 0xfff380be680079a6 */ /* 0x0003e8000c10f394 */
[----:B0-----:R1:W-:Y:S02]  /*a280*/  REDG.E.ADD.F32.FTZ.RN.STRONG.GPU desc[UR20][R86.64+-0xc80], R127 ;  /* 0xfff3807f560079a6 */ /* 0x0013e4000c10f394 */
.L_x_15186:
[----:B------:R-:W-:Y:S05]  /*a290*/  BSYNC B0 ;  /* 0x0000000000007941 */ /* 0x000fea0003800000 */
.L_x_15185:
[----:B---3--:R3:W0:Y:S01]  /*a2a0*/  LDS R81, [R126+0x2500] ;  /* 0x002500007e517984 */ /* 0x0086220000000800 */
[----:B------:R-:W-:Y:S04]  /*a2b0*/  BSSY B0, `(.L_x_15187) ;  /* 0x0000004000007945 */ /* 0x000fe80003800000 */
[----:B------:R-:W-:Y:S05]  /*a2c0*/  @!P3 BRA `(.L_x_15188) ;  /* 0x000000000008b947 */ /* 0x000fea0003800000 */
[----:B------:R1:W-:Y:S04]  /*a2d0*/  REDG.E.ADD.F32.FTZ.RN.STRONG.GPU desc[UR20][R104.64+-0xc00], R191 ;  /* 0xfff400bf680079a6 */ /* 0x0003e8000c10f394 */
[----:B0-----:R1:W-:Y:S02]  /*a2e0*/  REDG.E.ADD.F32.FTZ.RN.STRONG.GPU desc[UR20][R86.64+-0xc00], R81 ;  /* 0xfff40051560079a6 */ /* 0x0013e4000c10f394 */
.L_x_15188:
[----:B------:R-:W-:Y:S05]  /*a2f0*/  BSYNC B0 ;  /* 0x0000000000007941 */ /* 0x000fea0003800000 */
.L_x_15187:
[----:B------:R-:W0:Y:S01]  /*a300*/  LDS R125, [R125+0x2580] ;  /* 0x002580007d7d7984 */ /* 0x000e220000000800 */
[----:B------:R-:W-:Y:S04]  /*a310*/  BSSY B0, `(.L_x_15189) ;  /* 0x0000004000007945 */ /* 0x000fe80003800000 */
[----:B------:R-:W-:Y:S05]  /*a320*/  @!P4 BRA `(.L_x_15190) ;  /* 0x000000000008c947 */ /* 0x000fea0003800000 */
[----:B------:R1:W-:Y:S04]  /*a330*/  REDG.E.ADD.F32.FTZ.RN.STRONG.GPU desc[UR20][R104.64+-0xb80], R193 ;  /* 0xfff480c1680079a6 */ /* 0x0003e8000c10f394 */
[----:B0-----:R1:W-:Y:S02]  /*a340*/  REDG.E.ADD.F32.FTZ.RN.STRONG.GPU desc[UR20][R86.64+-0xb80], R125 ;  /* 0xfff4807d560079a6 */ /* 0x0013e4000c10f394 */
.L_x_15190:
[----:B------:R-:W-:Y:S05]  /*a350*/  BSYNC B0 ;  /* 0x0000000000007941 */ /* 0x000fea0003800000 */
.L_x_15189:
[----:B01----:R0:W1:Y:S01]  /*a360*/  LDS R81, [R124+0x2600] ;  /* 0x002600007c517984 */ /* 0x0030620000000800 */
[----:B------:R-:W-:Y:S04]  /*a370*/  BSSY B0, `(.L_x_15191) ;  /* 0x0000004000007945 */ /* 0x000fe80003800000 */
[----:B------:R-:W-:Y:S05]  /*a380*/  @!P5 BRA `(.L_x_15192) ;  /* 0x000000000008d947 */ /* 0x000fea0003800000 */
[----:B------:R0:W-:Y:S04]  /*a390*/  REDG.E.ADD.F32.FTZ.RN.STRONG.GPU desc[UR20][R104.64+-0xb00], R196 ;  /* 0xfff500c4680079a6 */ /* 0x0001e8000c10f394 */
[----:B-1----:R0:W-:Y:S02]  /*a3a0*/  REDG.E.ADD.F32.FTZ.RN.STRONG.GPU desc[UR20][R86.64+-0xb00], R81 ;  /* 0xfff50051560079a6 */ /* 0x0021e4000c10f394 */
.L_x_15192:
[----:B------:R-:W-:Y:S05]  /*a3b0*/  BSYNC B0 ;  /* 0x0000000000007941 */ /* 0x000fea0003800000 */
.L_x_15191:
        /* <DEDUP_REMOVED lines=12> */
.L_x_15194:
[----:B------:R-:W-:Y:S05]  /*a480*/  BSYNC B0 ;  /* 0x0000000000007941 */ /* 0x000fea0003800000 */
.L_x_15193:
[----:B01----:R0:W1:Y:S01]  /*a490*/  LDS R81, [R122+0x2700] ;  /* 0x002700007a517984 */ /* 0x0030620000000800 */
[----:B------:R-:W-:Y:S04]  /*a4a0*/  BSSY B0, `(.L_x_15195) ;  /* 0x0000004000007945 */ /* 0x000fe80003800000 */
[----:B------:R-:W-:Y:S05]  /*a4b0*/  @!P0 BRA `(.L_x_15196) ;  /* 0x0000000000088947 */ /* 0x000fea0003800000 */
[----:B------:R0:W-:Y:S04]  /*a4c0*/  REDG.E.ADD.F32.FTZ.RN.STRONG.GPU desc[UR20][R104.64+-0xa00], R200 ;  /* 0xfff600c8680079a6 */ /* 0x0001e8000c10f394 */
[----:B-1----:R0:W-:Y:S02]  /*a4d0*/  REDG.E.ADD.F32.FTZ.RN.STRONG.GPU desc[UR20][R86.64+-0xa00], R81 ;  /* 0xfff60051560079a6 */ /* 0x0021e4000c10f394 */
.L_x_15196:
[----:B------:R-:W-:Y:S05]  /*a4e0*/  BSYNC B0 ;  /* 0x0000000000007941 */ /* 0x000fea0003800000 */
.L_x_15195:
[----:B------:R-:W0:Y:S01]  /*a4f0*/  LDS R121, [R121+0x2780] ;  /* 0x0027800079797984 */ /* 0x000e220000000800 */
[----:B------:R-:W-:Y:S04]  /*a500*/  BSSY B0, `(.L_x_15197) ;  /* 0x0000004000007945 */ /* 0x000fe80003800000 */
[----:B------:R-:W-:Y:S05]  /*a510*/  @!P1 BRA `(.L_x_15198) ;  /* 0x0000000000089947 */ /* 0x000fea0003800000 */
[----:B------:R1:W-:Y:S04]  /*a520*/  REDG.E.ADD.F32.FTZ.RN.STRONG.GPU desc[UR20][R104.64+-0x980], R202 ;  /* 0xfff680ca680079a6 */ /* 0x0003e8000c10f394 */
[----:B0-----:R0:W-:Y:S02]  /*a530*/  REDG.E.ADD.F32.FTZ.RN.STRONG.GPU desc[UR20][R86.64+-0x980], R121 ;  /* 0xfff68079560079a6 */ /* 0x0011e4000c10f394 */
.L_x_15198:
[----:B------:R-:W-:Y:S05]  /*a540*/  BSYNC B0 ;  /* 0x0000000000007941 */ /* 0x000fea0003800000 */
.L_x_15197:
[----:B01----:R0:W1:Y:S01]  /*a550*/  LDS R81, [R120+0x2800] ;  /* 0x0028000078517984 */ /* 0x0030620000000800 */
[----:B------:R-:W-:Y:S04]  /*a560*/  BSSY B0, `(.L_x_15199) ;  /* 0x0000004000007945 */ /* 0x000fe80003800000 */
[----:B------:R-:W-:Y:S05]  /*a570*/  @!P2 BRA `(.L_x_15200) ;  /* 0x000000000008a947 */ /* 0x000fea0003800000 */
[----:B------:R0:W-:Y:S04]  /*a580*/  REDG.E.ADD.F32.FTZ.RN.STRONG.GPU desc[UR20][R104.64+-0x900], R203 ;  /* 0xfff700cb680079a6 */ /* 0x0001e8000c10f394 */
[----:B-1----:R0:W-:Y:S02]  /*a590*/  REDG.E.ADD.F32.FTZ.RN.STRONG.GPU desc[UR20][R86.64+-0x900], R81 ;  /* 0xfff70051560079a6 */ /* 0x0021e4000c10f394 */
.L_x_15200:
[----:B------:R-:W-:Y:S05]  /*a5a0*/  BSYNC B0 ;  /* 0x0000000000007941 */ /* 0x000fea0003800000 */
.L_x_15199:
[----:B------:R-:W0:Y:S01]  /*a5b0*/  LDS R117, [R117+0x2880] ;  /* 0x0028800075757984 */ /* 0x000e220000000800 */
[----:B------:R-:W-:Y:S04]  /*a5c0*/  BSSY B0, `(.L_x_15201) ;  /* 0x0000004000007945 */ /* 0x000fe80003800000 */
[----:B------:R-:W-:Y:S05]  /*a5d0*/  @!P3 BRA `(.L_x_15202) ;  /* 0x000000000008b947 */ /* 0x000fea0003800000 */
[----:B------:R1:W-:Y:S04]  /*a5e0*/  REDG.E.ADD.F32.FTZ.RN.STRONG.GPU desc[UR20][R104.64+-0x880], R204 ;  /* 0xfff780cc680079a6 */ /* 0x0003e8000c10f394 */
[----:B0-----:R0:W-:Y:S02]  /*a5f0*/  REDG.E.ADD.F32.FTZ.RN.STRONG.GPU desc[UR20][R86.64+-0x880], R117 ;  /* 0xfff78075560079a6 */ /* 0x0011e4000c10f394 */
.L_x_15202:
[----:B------:R-:W-:Y:S05]  /*a600*/  BSYNC B0 ;  /* 0x0000000000007941 */ /* 0x000fea0003800000 */
.L_x_15201:
[----:B01----:R0:W1:Y:S01]  /*a610*/  LDS R81, [R116+0x2900] ;  /* 0x0029000074517984 */ /* 0x0030620000000800 */
[----:B------:R-:W-:Y:S04]  /*a620*/  BSSY B0, `(.L_x_15203) ;  /* 0x0000004000007945 */ /* 0x000fe80003800000 */
[----:B------:R-:W-:Y:S05]  /*a630*/  @!P4 BRA `(.L_x_15204) ;  /* 0x000000000008c947 */ /* 0x000fea0003800000 */
[----:B------:R0:W-:Y:S04]  /*a640*/  REDG.E.ADD.F32.FTZ.RN.STRONG.GPU desc[UR20][R104.64+-0x800], R213 ;  /* 0xfff800d5680079a6 */ /* 0x0001e8000c10f394 */
[----:B-1----:R0:W-:Y:S02]  /*a650*/  REDG.E.ADD.F32.FTZ.RN.STRONG.GPU desc[UR20][R86.64+-0x800], R81 ;  /* 0xfff80051560079a6 */ /* 0x0021e4000c10f394 */
.L_x_15204:
[----:B------:R-:W-:Y:S05]  /*a660*/  BSYNC B0 ;  /* 0x0000000000007941 */ /* 0x000fea0003800000 */
.L_x_15203:
[----:B------:R-:W0:Y:S01]  /*a670*/  LDS R115, [R115+0x2980] ;  /* 0x0029800073737984 */ /* 0x000e220000000800 */
[----:B------:R-:W-:Y:S04]  /*a680*/  BSSY B0, `(.L_x_15205) ;  /* 0x0000004000007945 */ /* 0x000fe80003800000 */
[----:B------:R-:W-:Y:S05]  /*a690*/  @!P5 BRA `(.L_x_15206) ;  /* 0x000000000008d947 */ /* 0x000fea0003800000 */
[----:B------:R1:W-:Y:S04]  /*a6a0*/  REDG.E.ADD.F32.FTZ.RN.STRONG.GPU desc[UR20][R104.64+-0x780], R214 ;  /* 0xfff880d6680079a6 */ /* 0x0003e8000c10f394 */
[----:B0-----:R0:W-:Y:S02]  /*a6b0*/  REDG.E.ADD.F32.FTZ.RN.STRONG.GPU desc[UR20][R86.64+-0x780], R115 ;  /* 0xfff88073560079a6 */ /* 0x0011e4000c10f394 */
.L_x_15206:
[----:B------:R-:W-:Y:S05]  /*a6c0*/  BSYNC B0 ;  /* 0x0000000000007941 */ /* 0x000fea0003800000 */
.L_x_15205:
        /* <DEDUP_REMOVED lines=12> */
.L_x_15208:
[----:B------:R-:W-:Y:S05]  /*a790*/  BSYNC B0 ;  /* 0x0000000000007941 */ /* 0x000fea0003800000 */
.L_x_15207:
[----:B------:R-:W0:Y:S01]  /*a7a0*/  LDS R113, [R113+0x2a80] ;  /* 0x002a800071717984 */ /* 0x000e220000000800 */
[----:B------:R-:W-:Y:S04]  /*a7b0*/  BSSY B0, `(.L_x_15209) ;  /* 0x0000004000007945 */ /* 0x000fe80003800000 */
[----:B------:R-:W-:Y:S05]  /*a7c0*/  @!P0 BRA `(.L_x_15210) ;  /* 0x0000000000088947 */ /* 0x000fea0003800000 */
[----:B------:R1:W-:Y:S04]  /*a7d0*/  REDG.E.ADD.F32.FTZ.RN.STRONG.GPU desc[UR20][R104.64+-0x680], R217 ;  /* 0xfff980d9680079a6 */ /* 0x0003e8000c10f394 */
[----:B0-----:R0:W-:Y:S02]  /*a7e0*/  REDG.E.ADD.F32.FTZ.RN.STRONG.GPU desc[UR20][R86.64+-0x680], R113 ;  /* 0xfff98071560079a6 */ /* 0x0011e4000c10f394 */
.L_x_15210:
[----:B------:R-:W-:Y:S05]  /*a7f0*/  BSYNC B0 ;  /* 0x0000000000007941 */ /* 0x000fea0003800000 */
.L_x_15209:
[----:B01----:R0:W1:Y:S01]  /*a800*/  LDS R81, [R112+0x2b00] ;  /* 0x002b000070517984 */ /* 0x0030620000000800 */
[----:B------:R-:W-:Y:S04]  /*a810*/  BSSY B0, `(.L_x_15211) ;  /* 0x0000004000007945 */ /* 0x000fe80003800000 */
[----:B------:R-:W-:Y:S05]  /*a820*/  @!P1 BRA `(.L_x_15212) ;  /* 0x0000000000089947 */ /* 0x000fea0003800000 */
[----:B------:R0:W-:Y:S04]  /*a830*/  REDG.E.ADD.F32.FTZ.RN.STRONG.GPU desc[UR20][R104.64+-0x600], R218 ;  /* 0xfffa00da680079a6 */ /* 0x0001e8000c10f394 */
[----:B-1----:R0:W-:Y:S02]  /*a840*/  REDG.E.ADD.F32.FTZ.RN.STRONG.GPU desc[UR20][R86.64+-0x600], R81 ;  /* 0xfffa0051560079a6 */ /* 0x0021e4000c10f394 */
.L_x_15212:
[----:B------:R-:W-:Y:S05]  /*a850*/  BSYNC B0 ;  /* 0x0000000000007941 */ /* 0x000fea0003800000 */
.L_x_15211:
[----:B------:R-:W0:Y:S01]  /*a860*/  LDS R111, [R111+0x2b80] ;  /* 0x002b80006f6f7984 */ /* 0x000e220000000800 */
[----:B------:R-:W-:Y:S04]  /*a870*/  BSSY B0, `(.L_x_15213) ;  /* 0x0000004000007945 */ /* 0x000fe80003800000 */
[----:B------:R-:W-:Y:S05]  /*a880*/  @!P2 BRA `(.L_x_15214) ;  /* 0x000000000008a947 */ /* 0x000fea0003800000 */
[----:B------:R1:W-:Y:S04]  /*a890*/  REDG.E.ADD.F32.FTZ.RN.STRONG.GPU desc[UR20][R104.64+-0x580], R219 ;  /* 0xfffa80db680079a6 */ /* 0x0003e8000c10f394 */
[----:B0-----:R0:W-:Y:S02]  /*a8a0*/  REDG.E.ADD.F32.FTZ.RN.STRONG.GPU desc[UR20][R86.64+-0x580], R111 ;  /* 0xfffa806f560079a6 */ /* 0x0011e4000c10f394 */
.L_x_15214:
[----:B------:R-:W-:Y:S05]  /*a8b0*/  BSYNC B0 ;  /* 0x0000000000007941 */ /* 0x000fea0003800000 */
.L_x_15213:
[----:B01----:R0:W1:Y:S01]  /*a8c0*/  LDS R81, [R110+0x2c00] ;  /* 0x002c00006e517984 */ /* 0x0030620000000800 */
[----:B------:R-:W-:Y:S04]  /*a8d0*/  BSSY B0, `(.L_x_15215) ;  /* 0x0000004000007945 */ /* 0x000fe80003800000 */
[----:B------:R-:W-:Y:S05]  /*a8e0*/  @!P3 BRA `(.L_x_15216) ;  /* 0x000000000008b947 */ /* 0x000fea0003800000 */
[----:B------:R0:W-:Y:S04]  /*a8f0*/  REDG.E.ADD.F32.FTZ.RN.STRONG.GPU desc[UR20][R104.64+-0x500], R220 ;  /* 0xfffb00dc680079a6 */ /* 0x0001e8000c10f394 */
[----:B-1----:R0:W-:Y:S02]  /*a900*/  REDG.E.ADD.F32.FTZ.RN.STRONG.GPU desc[UR20][R86.64+-0x500], R81 ;  /* 0xfffb0051560079a6 */ /* 0x0021e4000c10f394 */
.L_x_15216:
[----:B------:R-:W-:Y:S05]  /*a910*/  BSYNC B0 ;  /* 0x0000000000007941 */ /* 0x000fea0003800000 */
.L_x_15215:
[----:B------:R-:W0:Y:S01]  /*a920*/  LDS R109, [R109+0x2c80] ;  /* 0x002c80006d6d7984 */ /* 0x000e220000000800 */
[----:B------:R-:W-:Y:S04]  /*a930*/  BSSY B0, `(.L_x_15217) ;  /* 0x0000004000007945 */ /* 0x000fe80003800000 */
[----:B------:R-:W-:Y:S05]  /*a940*/  @!P4 BRA `(.L_x_15218) ;  /* 0x000000000008c947 */ /* 0x000fea0003800000 */
[----:B------:R1:W-:Y:S04]  /*a950*/  REDG.E.ADD.F32.FTZ.RN.STRONG.GPU desc[UR20][R104.64+-0x480], R221 ;  /* 0xfffb80dd680079a6 */ /* 0x0003e8000c10f394 */
[----:B0-----:R0:W-:Y:S02]  /*a960*/  REDG.E.ADD.F32.FTZ.RN.STRONG.GPU desc[UR20][R86.64+-0x480], R109 ;  /* 0xfffb806d560079a6 */ /* 0x0011e4000c10f394 */
.L_x_15218:
[----:B------:R-:W-:Y:S05]  /*a970*/  BSYNC B0 ;  /* 0x0000000000007941 */ /* 0x000fea0003800000 */
.L_x_15217:
[----:B01----:R0:W1:Y:S01]  /*a980*/  LDS R81, [R108+0x2d00] ;  /* 0x002d00006c517984 */ /* 0x0030620000000800 */
[----:B------:R-:W-:Y:S04]  /*a990*/  BSSY B0, `(.L_x_15219) ;  /* 0x0000004000007945 */ /* 0x000fe80003800000 */
[----:B------:R-:W-:Y:S05]  /*a9a0*/  @!P5 BRA `(.L_x_15220) ;  /* 0x000000000008d947 */ /* 0x000fea0003800000 */
[----:B------:R0:W-:Y:S04]  /*a9b0*/  REDG.E.ADD.F32.FTZ.RN.STRONG.GPU desc[UR20][R104.64+-0x400], R222 ;  /* 0xfffc00de680079a6 */ /* 0x0001e8000c10f394 */
[----:B-1----:R0:W-:Y:S02]  /*a9c0*/  REDG.E.ADD.F32.FTZ.RN.STRONG.GPU desc[UR20][R86.64+-0x400], R81 ;  /* 0xfffc0051560079a6 */ /* 0x0021e4000c10f394 */
.L_x_15220:
[----:B------:R-:W-:Y:S05]  /*a9d0*/  BSYNC B0 ;  /* 0x0000000000007941 */ /* 0x000fea0003800000 */
.L_x_15219:
        /* <DEDUP_REMOVED lines=12> */
.L_x_15222:
[----:B------:R-:W-:Y:S05]  /*aaa0*/  BSYNC B0 ;  /* 0x0000000000007941 */ /* 0x000fea0003800000 */
.L_x_15221:
[----:B01----:R0:W1:Y:S01]  /*aab0*/  LDS R81, [R106+0x2e00] ;  /* 0x002e00006a517984 */ /* 0x0030620000000800 */
[----:B------:R-:W-:Y:S04]  /*aac0*/  BSSY B0, `(.L_x_15223) ;  /* 0x0000004000007945 */ /* 0x000fe80003800000 */
[----:B------:R-:W-:Y:S05]  /*aad0*/  @!P0 BRA `(.L_x_15224) ;  /* 0x0000000000088947 */ /* 0x000fea0003800000 */
[----:B------:R0:W-:Y:S04]  /*aae0*/  REDG.E.ADD.F32.FTZ.RN.STRONG.GPU desc[UR20][R104.64+-0x300], R224 ;  /* 0xfffd00e0680079a6 */ /* 0x0001e8000c10f394 */
[----:B-1----:R0:W-:Y:S02]  /*aaf0*/  REDG.E.ADD.F32.FTZ.RN.STRONG.GPU desc[UR20][R86.64+-0x300], R81 ;  /* 0xfffd0051560079a6 */ /* 0x0021e4000c10f394 */
.L_x_15224:
[----:B------:R-:W-:Y:S05]  /*ab00*/  BSYNC B0 ;  /* 0x0000000000007941 */ /* 0x000fea0003800000 */
.L_x_15223:
[----:B------:R-:W0:Y:S01]  /*ab10*/  LDS R79, [R79+0x2e80] ;  /* 0x002e80004f4f7984 */ /* 0x000e220000000800 */
[----:B------:R-:W-:Y:S04]  /*ab20*/  BSSY B0, `(.L_x_15225) ;  /* 0x0000004000007945 */ /* 0x000fe80003800000 */
[----:B------:R-:W-:Y:S05]  /*ab30*/  @!P1 BRA `(.L_x_15226) ;  /* 0x0000000000089947 */ /* 0x000fea0003800000 */
[----:B------:R1:W-:Y:S04]  /*ab40*/  REDG.E.ADD.F32.FTZ.RN.STRONG.GPU desc[UR20][R104.64+-0x280], R225 ;  /* 0xfffd80e1680079a6 */ /* 0x0003e8000c10f394 */
[----:B0-----:R0:W-:Y:S02]  /*ab50*/  REDG.E.ADD.F32.FTZ.RN.STRONG.GPU desc[UR20][R86.64+-0x280], R79 ;  /* 0xfffd804f560079a6 */ /* 0x0011e4000c10f394 */
.L_x_15226:
[----:B------:R-:W-:Y:S05]  /*ab60*/  BSYNC B0 ;  /* 0x0000000000007941 */ /* 0x000fea0003800000 */
.L_x_15225:
[----:B0-----:R0:W0:Y:S01]  /*ab70*/  LDS R79, [R78+0x2f00] ;  /* 0x002f00004e4f7984 */ /* 0x0010220000000800 */
[----:B------:R-:W-:Y:S04]  /*ab80*/  BSSY B0, `(.L_x_15227) ;  /* 0x0000004000007945 */ /* 0x000fe80003800000 */
[----:B------:R-:W-:Y:S05]  /*ab90*/  @!P2 BRA `(.L_x_15228) ;  /* 0x000000000008a947 */ /* 0x000fea0003800000 */
[----:B------:R1:W-:Y:S04]  /*aba0*/  REDG.E.ADD.F32.FTZ.RN.STRONG.GPU desc[UR20][R104.64+-0x200], R237 ;  /* 0xfffe00ed680079a6 */ /* 0x0003e8000c10f394 */
[----:B0-----:R0:W-:Y:S02]  /*abb0*/  REDG.E.ADD.F32.FTZ.RN.STRONG.GPU desc[UR20][R86.64+-0x200], R79 ;  /* 0xfffe004f560079a6 */ /* 0x0011e4000c10f394 */
.L_x_15228:
[----:B------:R-:W-:Y:S05]  /*abc0*/  BSYNC B0 ;  /* 0x0000000000007941 */ /* 0x000fea0003800000 */
.L_x_15227:
[----:B------:R-:W0:Y:S01]  /*abd0*/  LDS R77, [R77+0x2f80] ;  /* 0x002f80004d4d7984 */ /* 0x000e220000000800 */
[----:B------:R-:W-:Y:S04]  /*abe0*/  BSSY B0, `(.L_x_15229) ;  /* 0x0000004000007945 */ /* 0x000fe80003800000 */
[----:B------:R-:W-:Y:S05]  /*abf0*/  @!P3 BRA `(.L_x_15230) ;  /* 0x000000000008b947 */ /* 0x000fea0003800000 */
[----:B------:R1:W-:Y:S04]  /*ac00*/  REDG.E.ADD.F32.FTZ.RN.STRONG.GPU desc[UR20][R104.64+-0x180], R238 ;  /* 0xfffe80ee680079a6 */ /* 0x0003e8000c10f394 */
[----:B0-----:R0:W-:Y:S02]  /*ac10*/  REDG.E.ADD.F32.FTZ.RN.STRONG.GPU desc[UR20][R86.64+-0x180], R77 ;  /* 0xfffe804d560079a6 */ /* 0x0011e4000c10f394 */
.L_x_15230:
[----:B------:R-:W-:Y:S05]  /*ac20*/  BSYNC B0 ;  /* 0x0000000000007941 */ /* 0x000fea0003800000 */
.L_x_15229:
[----:B0-----:R0:W0:Y:S01]  /*ac30*/  LDS R77, [R76+0x3000] ;  /* 0x003000004c4d7984 */ /* 0x0010220000000800 */
[----:B------:R-:W-:Y:S04]  /*ac40*/  BSSY B0, `(.L_x_15231) ;  /* 0x0000004000007945 */ /* 0x000fe80003800000 */
[----:B------:R-:W-:Y:S05]  /*ac50*/  @!P4 BRA `(.L_x_15232) ;  /* 0x000000000008c947 */ /* 0x000fea0003800000 */
[----:B------:R1:W-:Y:S04]  /*ac60*/  REDG.E.ADD.F32.FTZ.RN.STRONG.GPU desc[UR20][R104.64+-0x100], R239 ;  /* 0xffff00ef680079a6 */ /* 0x0003e8000c10f394 */
[----:B0-----:R0:W-:Y:S02]  /*ac70*/  REDG.E.ADD.F32.FTZ.RN.STRONG.GPU desc[UR20][R86.64+-0x100], R77 ;  /* 0xffff004d560079a6 */ /* 0x0011e4000c10f394 */
.L_x_15232:
[----:B------:R-:W-:Y:S05]  /*ac80*/  BSYNC B0 ;  /* 0x0000000000007941 */ /* 0x000fea0003800000 */
.L_x_15231:
[----:B------:R-:W0:Y:S01]  /*ac90*/  LDS R75, [R75+0x3080] ;  /* 0x003080004b4b7984 */ /* 0x000e220000000800 */
[----:B------:R-:W-:Y:S04]  /*aca0*/  BSSY B0, `(.L_x_15233) ;  /* 0x0000004000007945 */ /* 0x000fe80003800000 */
[----:B------:R-:W-:Y:S05]  /*acb0*/  @!P5 BRA `(.L_x_15234) ;  /* 0x000000000008d947 */ /* 0x000fea0003800000 */
[----:B------:R1:W-:Y:S04]  /*acc0*/  REDG.E.ADD.F32.FTZ.RN.STRONG.GPU desc[UR20][R104.64+-0x80], R240 ;  /* 0xffff80f0680079a6 */ /* 0x0003e8000c10f394 */
[----:B0-----:R0:W-:Y:S02]  /*acd0*/  REDG.E.ADD.F32.FTZ.RN.STRONG.GPU desc[UR20][R86.64+-0x80], R75 ;  /* 0xffff804b560079a6 */ /* 0x0011e4000c10f394 */
.L_x_15234:
[----:B------:R-:W-:Y:S05]  /*ace0*/  BSYNC B0 ;  /* 0x0000000000007941 */ /* 0x000fea0003800000 */
.L_x_15233:
        /* <DEDUP_REMOVED lines=94> */
.L_x_15236:
[----:B------:R-:W-:Y:S05]  /*b2d0*/  BSYNC B0 ;  /* 0x0000000000007941 */ /* 0x000fea0003800000 */
.L_x_15235:
[----:B------:R-:W-:Y:S02]  /*b2e0*/  UIADD3 UR7, UR7, 0x1, URZ ;  /* 0x0000000107077890 */ /* 0x000fe4000fffe03f */
[----:B------:R-:W-:Y:S02]  /*b2f0*/  UIADD3 UR8, UP1, UR8, 0x1, URZ ;  /* 0x0000000108087890 */ /* 0x000fe4000ff3e03f */
[----:B------:R-:W-:Y:S02]  /*b300*/  UISETP.GE.AND UP0, UPT, UR7, UR54, UPT ;  /* 0x000000360700728c */ /* 0x000fe4000bf06270 */
[----:B------:R-:W-:-:S04]  /*b310*/  UIADD3.X UR9, URZ, UR9, URZ, UP1, !UPT ;  /* 0x000000093f097290 */ /* 0x000fc80008ffe43f */
[----:B------:R-:W-:-:S13]  /*b320*/  PLOP3.LUT P0, PT, PT, PT, UP0, 0x80, 0x0 ;  /* 0x000000000000781c */ /* 0x000fda0003f0f008 */
[----:B------:R-:W-:Y:S05]  /*b330*/  @!P0 BRA `(.L_x_15237) ;  /* 0xffffff7800d48947 */ /* 0x000fea000383ffff */
.L_x_15158:
        /* <DEDUP_REMOVED lines=22> */
[----:B------:R-:W-:Y:S01]  /*b4a0*/  F2FP.BF16.F32.PACK_AB R19, R49, R50 ;  /* 0x000000323113723e */ /* 0x000fe200000010ff */
[----:B------:R-:W-:Y:S01]  /*b4b0*/  UIADD3 UR13, UP1, UR13, -0x800, URZ ;  /* 0xfffff8000d0d7890 */ /* 0x000fe2000ff3e03f */
[----:B------:R5:W-:Y:S01]  /*b4c0*/  STS.128 [R24], R4 ;  /* 0x0000000418007388 */ /* 0x000be20000000c00 */
[----:B------:R-:W-:Y:S01]  /*b4d0*/  UIMAD UR7, UR10, UR25, UR7 ;  /* 0x000000190a0772a4 */ /* 0x000fe2000f8e0207 */
[----:B------:R-:W-:Y:S01]  /*b4e0*/  F2FP.BF16.F32.PACK_AB R18, R51, R52 ;  /* 0x000000343312723e */ /* 0x000fe200000010ff */
[----:B------:R-:W-:Y:S01]  /*b4f0*/  UIMAD.WIDE.U32 UR24, UR10, UR24, UR26 ;  /* 0x000000180a1872a5 */ /* 0x000fe2000f8e001a */
        /* <DEDUP_REMOVED lines=8> */
[----:B-----5:R-:W-:Y:S01]  /*b580*/  FADD.FTZ R5, R0, R95 ;  /* 0x0000005f00057221 */ /* 0x020fe20000010000 */
        /* <DEDUP_REMOVED lines=29> */
[----:B0-----:R-:W-:Y:S01]  /*b760*/  STG.E.128 desc[UR20][R2.64], R8 ;  /* 0x0000000802007986 */ /* 0x001fe2000c101d14 */
[----:B------:R-:W-:Y:S01]  /*b770*/  ULDC.64 UR24, c[0x0][0x3f0] ;  /* 0x0000fc0000187ab9 */ /* 0x000fe20000000a00 */
[----:B------:R-:W-:Y:S01]  /*b780*/  UIADD3 UR9, UR9, UR7, URZ ;  /* 0x0000000709097290 */ /* 0x000fe2000fffe03f */
[----:B------:R-:W-:Y:S01]  /*b790*/  FADD.FTZ R55, R88, R55 ;  /* 0x0000003758377221 */ /* 0x000fe20000010000 */
[----:B-1----:R0:W-:Y:S01]  /*b7a0*/  STG.E.128 desc[UR20][R2.64+0x200], R12 ;  /* 0x0002000c02007986 */ /* 0x0021e2000c101d14 */
[----:B------:R-:W-:Y:S02]  /*b7b0*/  ULEA UR7, UP0, UR8, UR24, 0x1 ;  /* 0x0000001808077291 */ /* 0x000fe4000f80083f */
[----:B------:R-:W-:Y:S01]  /*b7c0*/  FADD.FTZ R54, R55, R54 ;  /* 0x0000003637367221 */ /* 0x000fe20000010000 */
[----:B------:R-:W-:Y:S01]  /*b7d0*/  BAR.SYNC.DEFER_BLOCKING 0x0 ;  /* 0x0000000000007b1d */ /* 0x000fe20000010000 */
[----:B------:R-:W-:-:S02]  /*b7e0*/  ULEA.HI.X UR8, UR8, UR25, UR9, 0x1, UP0 ;  /* 0x0000001908087291 */ /* 0x000fc400080f0c09 */
[----:B------:R-:W-:Y:S01]  /*b7f0*/  UISETP.GT.AND UP0, UPT, UR18, 0x1, UPT ;  /* 0x000000011200788c */ /* 0x000fe2000bf04270 */
[----:B------:R-:W-:Y:S01]  /*b800*/  FADD.FTZ R53, R54, R53 ;  /* 0x0000003536357221 */ /* 0x000fe20000010000 */
[----:B------:R-:W-:Y:S02]  /*b810*/  UIADD3 UR6, UR6, 0x1, URZ ;  /* 0x0000000106067890 */ /* 0x000fe4000fffe03f */
[----:B------:R-:W-:Y:S01]  /*b820*/  UIADD3.X UR14, UR14, -0x1, URZ, UP1, !UPT ;  /* 0xffffffff0e0e7890 */ /* 0x000fe20008ffe43f */
[----:B------:R-:W-:Y:S01]  /*b830*/  FADD.FTZ R52, R53, R52 ;  /* 0x0000003435347221 */ /* 0x000fe20000010000 */
[----:B------:R-:W-:Y:S01]  /*b840*/  PLOP3.LUT P0, PT, PT, PT, UP0, 0x80, 0x0 ;  /* 0x000000000000781c */ /* 0x000fe20003f0f008 */
[----:B------:R-:W-:Y:S02]  /*b850*/  UIADD3.X UR16, UR16, -0x1, URZ, UP2, !UPT ;  /* 0xffffffff10107890 */ /* 0x000fe400097fe43f */
[----:B------:R-:W-:Y:S01]  /*b860*/  FADD.FTZ R51, R52, R51 ;  /* 0x0000003334337221 */ /* 0x000fe20000010000 */
[----:B------:R-:W-:Y:S01]  /*b870*/  UIADD3.X UR48, UR48, -0x1, URZ, UP3, !UPT ;  /* 0xffffffff30307890 */ /* 0x000fe20009ffe43f */
[----:B0-----:R-:W-:Y:S01]  /*b880*/  MOV R2, UR7 ;  /* 0x0000000700027c02 */ /* 0x001fe20008000f00 */
[----:B------:R-:W-:Y:S01]  /*b890*/  UIADD3.X UR50, UR50, -0x1, URZ, UP4, !UPT ;  /* 0xffffffff32327890 */ /* 0x000fe2000a7fe43f */
[----:B------:R-:W-:Y:S01]  /*b8a0*/  MOV R3, UR8 ;  /* 0x0000000800037c02 */ /* 0x000fe20008000f00 */
[----:B------:R-:W-:Y:S01]  /*b8b0*/  FADD.FTZ R50, R51, R50 ;  /* 0x0000003233327221 */ /* 0x000fe20000010000 */
[----:B------:R-:W-:Y:S01]  /*b8c0*/  UIADD3.X UR52, UR52, -0x1, URZ, UP5, !UPT ;  /* 0xffffffff34347890 */ /* 0x000fe2000affe43f */
        /* <DEDUP_REMOVED lines=10> */
.L_x_15156:
        /* <DEDUP_REMOVED lines=30> */
.L_x_15240:
[----:B------:R-:W-:Y:S05]  /*bb50*/  BSYNC B0 ;  /* 0x0000000000007941 */ /* 0x000fea0003800000 */
.L_x_15239:
        /* <DEDUP_REMOVED lines=31> */
.L_x_15242:
[----:B0-----:R-:W0:Y:S02]  /*bd50*/  S2R R7, SR_TID.X ;  /* 0x0000000000077919 */ /* 0x001e240000002100 */
.L_x_15243:
[----:B------:R-:W-:Y:S05]  /*bd60*/  BSYNC B0 ;  /* 0x0000000000007941 */ /* 0x000fea0003800000 */
.L_x_15241:
        /* <DEDUP_REMOVED lines=15> */
.L_x_15244:
        /* <DEDUP_REMOVED lines=19> */
.L_x_15245:
        /* <DEDUP_REMOVED lines=15> */
.L_x_18993:


//--------------------- .text._Z25selective_scan_bwd_kernelI32Selective_Scan_bwd_kernel_traitsILi32ELi16ELb1ELb1ELb1ELb1ELb0EN3c108BFloat16ENS1_7complexIfEEEEv12SSMParamsBwd --------------------------
	.section	.text._Z25selective_scan_bwd_kernelI32Selective_Scan_bwd_kernel_traitsILi32ELi16ELb1ELb1ELb1ELb1ELb0EN3c108BFloat16ENS1_7complexIfEEEEv12SSMParamsBwd,"ax",@progbits
	.align	128
        .global         _Z25selective_scan_bwd_kernelI32Selective_Scan_bwd_kernel_traitsILi32ELi16ELb1ELb1ELb1ELb1ELb0EN3c108BFloat16ENS1_7complexIfEEEEv12SSMParamsBwd
        .type           _Z25selective_scan_bwd_kernelI32Selective_Scan_bwd_kernel_traitsILi32ELi16ELb1ELb1ELb1ELb1ELb0EN3c108BFloat16ENS1_7complexIfEEEEv12SSMParamsBwd,@function
        .size           _Z25selective_scan_bwd_kernelI32Selective_Scan_bwd_kernel_traitsILi32ELi16ELb1ELb1ELb1ELb1ELb0EN3c108BFloat16ENS1_7complexIfEEEEv12SSMParamsBwd,(.L_x_18994 - _Z25selective_scan_bwd_kernelI32Selective_Scan_bwd_kernel_traitsILi32ELi16ELb1ELb1ELb1ELb1ELb0EN3c108BFloat16ENS1_7complexIfEEEEv12SSMParamsBwd)
        .other          _Z25selective_scan_bwd_kernelI32Selective_Scan_bwd_kernel_traitsILi32ELi16ELb1ELb1ELb1ELb1ELb0EN3c108BFloat16ENS1_7complexIfEEEEv12SSMParamsBwd,@"STO_CUDA_ENTRY STV_DEFAULT"
_Z25selective_scan_bwd_kernelI32Selective_Scan_bwd_kernel_traitsILi32ELi16ELb1ELb1ELb1ELb1ELb0EN3c108BFloat16ENS1_7complexIfEEEEv12SSMParamsBwd:
.text._Z25selective_scan_bwd_kernelI32Selective_Scan_bwd_kernel_traitsILi32ELi16ELb1ELb1ELb1ELb1ELb0EN3c108BFloat16ENS1_7complexIfEEEEv12SSMParamsBwd:
        /* <DEDUP_REMOVED lines=92> */
[----:B------:R-:W-:Y:S01]  /*05c0*/  UIMAD UR29, UR29, UR36, URZ ;  /* 0x000000241d1d72a4 */ /* 0x000fe2000f8e023f */
[----:B------:R-:W-:Y:S01]  /*05d0*/  ULDC.64 UR24, c[0x0][0x2f8] ;  /* 0x0000be0000187ab9 */ /* 0x000fe20000000a00 */
[----:B------:R-:W-:Y:S02]  /*05e0*/  UIADD3 UR9, UR9, UR22, URZ ;  /* 0x0000001609097290 */ /* 0x000fe4000fffe03f */
[----:B------:R-:W-:-:S04]  /*05f0*/  UIMAD.WIDE.U32 UR4, UR5, UR29, UR4 ;  /* 0x0000001d050472a5 */ /* 0x000fc8000f8e0004 */
[----:B------:R-:W-:Y:S02]  /*0600*/  UIMAD.WIDE.U32 UR34, UR5, UR33, URZ ;  /* 0x00000021052272a5 */ /* 0x000fe4000f8e003f */
[----:B------:R-:W-:Y:S01]  /*0610*/  UIMAD UR34, UR11, UR26, URZ ;  /* 0x0000001a0b2272a4 */ /* 0x000fe2000f8e023f */
[----:B------:R-:W-:Y:S02]  /*0620*/  ULDC.64 UR4, c[0x0][0x330] ;  /* 0x0000cc0000047ab9 */ /* 0x000fe40000000a00 */
[----:B------:R-:W-:Y:S02]  /*0630*/  UIMAD UR11, UR11, UR4, URZ ;  /* 0x000000040b0b72a4 */ /* 0x000fe4000f8e023f */
[----:B------:R-:W-:Y:S01]  /*0640*/  UMOV UR29, UR35 ;  /* 0x00000023001d7c82 */ /* 0x000fe20008000000 */
[----:B------:R-:W-:Y:S02]  /*0650*/  UIMAD UR34, UR46, UR27, UR34 ;  /* 0x0000001b2e2272a4 */ /* 0x000fe4000f8e0222 */
[----:B------:R-:W-:Y:S01]  /*0660*/  UIADD3 UR35, -UR29, URZ, URZ ;  /* 0x0000003f1d237290 */ /* 0x000fe2000fffe13f */
[----:B------:R-:W-:Y:S01]  /*0670*/  ULDC.64 UR26, c[0x0][0x2f0] ;  /* 0x0000bc00001a7ab9 */ /* 0x000fe20000000a00 */
[----:B------:R-:W-:-:S02]  /*0680*/  UIMAD UR52, UR46, UR5, UR11 ;  /* 0x000000052e3472a4 */ /* 0x000fc4000f8e020b */
[----:B------:R-:W-:Y:S02]  /*0690*/  UIMAD UR33, UR36, UR35, UR33 ;  /* 0x00000023242172a4 */ /* 0x000fe4000f8e0221 */
[----:B------:R-:W-:Y:S02]  /*06a0*/  ULEA UR51, UP3, UR50, UR26, 0x1 ;  /* 0x0000001a32337291 */ /* 0x000fe4000f86083f */
[----:B------:R-:W-:Y:S02]  /*06b0*/  UISETP.GT.U32.AND UP1, UPT, UR36, UR33, UPT ;  /* 0x000000212400728c */ /* 0x000fe4000bf24070 */
[----:B------:R-:W-:Y:S02]  /*06c0*/  ULOP3.LUT UR11, UR46, UR32, URZ, 0x3c, !UPT ;  /* 0x000000202e0b7292 */ /* 0x000fe4000f8e3c3f */
[----:B------:R-:W-:Y:S02]  /*06d0*/  UIMAD.WIDE.U32 UR4, UR46, UR4, UR14 ;  /* 0x000000042e0472a5 */ /* 0x000fe4000f8e000e */
[----:B------:R-:W-:-:S02]  /*06e0*/  ULEA.HI.X UR50, UR50, UR27, UR28, 0x1, UP3 ;  /* 0x0000001b32327291 */ /* 0x000fc400098f0c1c */
[----:B------:R-:W-:Y:S02]  /*06f0*/  UIADD3 UR15, UP3, UR31, UR18, URZ ;  /* 0x000000121f0f7290 */ /* 0x000fe4000ff7e03f */
[----:B------:R-:W-:Y:S02]  /*0700*/  UIADD3 UR31, UP4, UR31, UR4, URZ ;  /* 0x000000041f1f7290 */ /* 0x000fe4000ff9e03f */
[----:B------:R-:W-:Y:S02]  /*0710*/  @!UP1 UIADD3 UR33, UR33, -UR36, URZ ;  /* 0x8000002421219290 */ /* 0x000fe4000fffe03f */
[----:B------:R-:W-:Y:S02]  /*0720*/  @!UP1 UIADD3 UR29, UR29, 0x1, URZ ;  /* 0x000000011d1d9890 */ /* 0x000fe4000fffe03f */
[----:B------:R-:W-:Y:S02]  /*0730*/  UISETP.GE.U32.AND UP2, UPT, UR33, UR36, UPT ;  /* 0x000000242100728c */ /* 0x000fe4000bf46070 */
[----:B------:R-:W-:-:S02]  /*0740*/  UISETP.GE.AND UP1, UPT, UR11, URZ, UPT ;  /* 0x0000003f0b00728c */ /* 0x000fc4000bf26270 */
[----:B------:R-:W-:Y:S02]  /*0750*/  UIADD3.X UR18, UR30, UR19, UR34, UP3, !UPT ;  /* 0x000000131e127290 */ /* 0x000fe40009ffe422 */
[----:B------:R-:W-:Y:S02]  /*0760*/  ULEA UR14, UP3, UR15, UR24, 0x1 ;  /* 0x000000180f0e7291 */ /* 0x000fe4000f86083f */
[----:B------:R-:W-:Y:S02]  /*0770*/  UIADD3.X UR52, UR30, UR5, UR52, UP4, !UPT ;  /* 0x000000051e347290 */ /* 0x000fe4000a7fe434 */
[----:B------:R-:W-:Y:S02]  /*0780*/  ULEA.HI.X UR15, UR15, UR25, UR18, 0x1, UP3 ;  /* 0x000000190f0f7291 */ /* 0x000fe400098f0c12 */
[----:B------:R-:W-:Y:S02]  /*0790*/  @UP2 UIADD3 UR29, UR29, 0x1, URZ ;  /* 0x000000011d1d2890 */ /* 0x000fe4000fffe03f */
[----:B------:R-:W-:Y:S01]  /*07a0*/  UISETP.NE.AND UP2, UPT, UR32, URZ, UPT ;  /* 0x0000003f2000728c */ /* 0x000fe2000bf45270 */
[----:B------:R-:W-:Y:S01]  /*07b0*/  ULDC.64 UR18, c[0x0][0x3b8] ;  /* 0x0000ee0000127ab9 */ /* 0x000fe20000000a00 */
[----:B------:R-:W-:-:S03]  /*07c0*/  ULEA UR24, UR17, 0xfffffc00, 0xa ;  /* 0xfffffc0011187891 */ /* 0x000fc6000f8e503f */
[----:B------:R-:W-:Y:S02]  /*07d0*/  UMOV UR11, UR29 ;  /* 0x0000001d000b7c82 */ /* 0x000fe40008000000 */
        /* <DEDUP_REMOVED lines=10> */
[----:B------:R-:W-:Y:S02]  /*0880*/  UIADD3 UR26, UP1, UR24, UR22, URZ ;  /* 0x00000016181a7290 */ /* 0x000fe4000ff3e03f */
[----:B------:R-:W-:Y:S01]  /*0890*/  UIADD3 UR8, UR23, UR8, URZ ;  /* 0x0000000817087290 */ /* 0x000fe2000fffe03f */
[----:B------:R-:W-:Y:S01]  /*08a0*/  ULDC.64 UR18, c[0x0][0x278] ;  /* 0x00009e0000127ab9 */ /* 0x000fe20000000a00 */
[----:B------:R-:W-:Y:S01]  /*08b0*/  ULDC.64 UR4, c[0x0][0x2d8] ;  /* 0x0000b60000047ab9 */ /* 0x000fe20000000a00 */
[----:B------:R-:W-:-:S02]  /*08c0*/  UIADD3 UR9, UR13, UR16, URZ ;  /* 0x000000100d097290 */ /* 0x000fc4000fffe03f */
[----:B------:R-:W-:Y:S02]  /*08d0*/  UIMAD UR16, UR27, UR18, URZ ;  /* 0x000000121b1072a4 */ /* 0x000fe4000f8e023f */
[----:B------:R-:W-:Y:S02]  /*08e0*/  ULEA UR13, UP2, UR26, UR4, 0x1 ;  /* 0x000000041a0d7291 */ /* 0x000fe4000f84083f */
[----:B------:R-:W-:Y:S02]  /*08f0*/  UIADD3.X UR4, UR25, UR8, URZ, UP1, !UPT ;  /* 0x0000000819047290 */ /* 0x000fe40008ffe43f */
[----:B------:R-:W-:Y:S01]  /*0900*/  UIMAD UR22, UR11, UR19, UR16 ;  /* 0x000000130b1672a4 */ /* 0x000fe2000f8e0210 */
[----:B------:R-:W-:Y:S01]  /*0910*/  UMOV UR8, UR12 ;  /* 0x0000000c00087c82 */ /* 0x000fe20008000000 */
[----:B------:R-:W-:Y:S01]  /*0920*/  @UP0 ULDC UR12, c[0x0][0x214] ;  /* 0x00008500000c0ab9 */ /* 0x000fe20000000800 */
[----:B------:R-:W-:Y:S02]  /*0930*/  UIMAD.WIDE.U32 UR8, UR11, UR18, UR8 ;  /* 0x000000120b0872a5 */ /* 0x000fe4000f8e0008 */
[----:B------:R-:W-:-:S02]  /*0940*/  @UP0 UIMAD UR12, UR10, UR12, UR46 ;  /* 0x0000000c0a0c02a4 */ /* 0x000fc4000f8e022e */
[----:B------:R-:W-:Y:S02]  /*0950*/  UISETP.GE.AND UP1, UPT, UR17, 0x1, UPT ;  /* 0x000000011100788c */ /* 0x000fe4000bf26270 */
[----:B------:R-:W-:Y:S02]  /*0960*/  UIADD3 UR22, UR9, UR22, URZ ;  /* 0x0000001609167290 */ /* 0x000fe4000fffe03f */
[----:B------:R-:W-:Y:S02]  /*0970*/  ULEA.HI.X UR26, UR26, UR5, UR4, 0x1, UP2 ;  /* 0x000000051a1a7291 */ /* 0x000fe400090f0c04 */
[----:B------:R-:W-:Y:S01]  /*0980*/  @UP0 UIMAD UR12, UR12, UR17, URZ ;  /* 0x000000110c0c02a4 */ /* 0x000fe2000f8e023f */
[----:B------:R-:W-:Y:S01]  /*0990*/  UMOV UR4, URZ ;  /* 0x0000003f00047c82 */ /* 0x000fe20008000000 */
[----:B------:R-:W-:Y:S01]  /*09a0*/  UIADD3 UR16, UP2, UR24, UR8, URZ ;  /* 0x0000000818107290 */ /* 0x000fe2000ff5e03f */
[----:B------:R-:W-:Y:S01]  /*09b0*/  @UP0 ULDC UR23, c[0x0][0x21c] ;  /* 0x0000870000170ab9 */ /* 0x000fe20000000800 */
[----:B------:R-:W-:Y:S01]  /*09c0*/  ULDC.64 UR18, c[0x0][0x2e0] ;  /* 0x0000b80000127ab9 */ /* 0x000fe20000000a00 */
[----:B------:R-:W-:-:S02]  /*09d0*/  @UP0 UIMAD UR12, UR12, UR23, URZ ;  /* 0x000000170c0c02a4 */ /* 0x000fc4000f8e023f */
[----:B------:R-:W-:Y:S02]  /*09e0*/  UIADD3.X UR25, UR25, UR22, URZ, UP2, !UPT ;  /* 0x0000001619197290 */ /* 0x000fe400097fe43f */
        /* <DEDUP_REMOVED lines=17> */
[----:B------:R-:W-:Y:S01]  /*0b00*/  ULDC UR12, c[0x0][0x224] ;  /* 0x00008900000c7ab9 */ /* 0x000fe20000000800 */
[----:B------:R-:W-:Y:S01]  /*0b10*/  UMOV UR14, UR26 ;  /* 0x0000001a000e7c82 */ /* 0x000fe20008000000 */
[----:B------:R-:W-:Y:S01]  /*0b20*/  UMOV UR15, UR18 ;  /* 0x00000012000f7c82 */ /* 0x000fe20008000000 */
[----:B------:R-:W-:-:S05]  /*0b30*/  UMOV UR6, URZ ;  /* 0x0000003f00067c82 */ /* 0x000fca0008000000 */
.L_x_15359:
[----:B------:R-:W-:Y:S01]  /*0b40*/  BAR.SYNC.DEFER_BLOCKING 0x0 ;  /* 0x0000000000007b1d */ /* 0x000fe20000010000 */
[----:B0-2---:R-:W-:Y:S02]  /*0b50*/  SHF.L.U32 R99, R102, 0x1, RZ ;  /* 0x0000000166637819 */ /* 0x005fe400000006ff */
[----:B------:R-:W-:Y:S02]  /*0b60*/  MOV R2, UR51 ;  /* 0x0000003300027c02 */ /* 0x000fe40008000f00 */
[----:B------:R-:W-:Y:S02]  /*0b70*/  LOP3.LUT R99, R99, 0xffffffc0, RZ, 0xc0, !PT ;  /* 0xffffffc063637812 */ /* 0x000fe400078ec0ff */
        /* <DEDUP_REMOVED lines=23> */
[----:B--2---:R0:W-:Y:S04]  /*0cf0*/  STS.128 [R97], R16 ;  /* 0x0000001061007388 */ /* 0x0041e80000000c00 */
[----:B---3--:R1:W-:Y:S01]  /*0d00*/  STS.128 [R97+0x200], R20 ;  /* 0x0002001461007388 */ /* 0x0083e20000000c00 */
[----:B------:R-:W-:-:S03]  /*0d10*/  NOP ;  /* 0x0000000000007918 */ /* 0x000fc60000000000 */
[----:B------:R-:W2:Y:S04]  /*0d20*/  LDS.128 R12, [R0] ;  /* 0x00000000000c7984 */ /* 0x000ea80000000c00 */
[----:B------:R-:W3:Y:S01]  /*0d30*/  LDS.128 R4, [R0+0x10] ;  /* 0x0000100000047984 */ /* 0x000ee20000000c00 */
[----:B------:R-:W-:Y:S01]  /*0d40*/  BAR.SYNC.DEFER_BLOCKING 0x0 ;  /* 0x0000000000007b1d */ /* 0x000fe20000010000 */
[C---:B0-----:R-:W-:Y:S02]  /*0d50*/  SHF.L.U32 R18, R60.reuse, 0x10, RZ ;  /* 0x000000103c127819 */ /* 0x041fe400000006ff */
[----:B------:R-:W-:-:S05]  /*0d60*/  PRMT R17, R60, 0x7632, R17 ;  /* 0x000076323c117816 */ /* 0x000fca0000000011 */
[----:B-1----:R-:W0:Y:S01]  /*0d70*/  LDC R21, c[0x0][0x21c] ;  /* 0x00008700ff157b82 */ /* 0x002e220000000800 */
[----:B------:R-:W4:Y:S04]  /*0d80*/  LDG.E.128 R24, desc[UR20][R2.64] ;  /* 0x0000001402187981 */ /* 0x000f28000c1e1d00 */
[----:B------:R1:W5:Y:S01]  /*0d90*/  LDG.E.128 R28, desc[UR20][R2.64+0x200] ;  /* 0x00020014021c7981 */ /* 0x000362000c1e1d00 */
[----:B------:R-:W-:Y:S01]  /*0da0*/  SHF.L.U32 R17, R17, 0x10, RZ ;  /* 0x0000001011117819 */ /* 0x000fe200000006ff */
[----:B------:R-:W-:Y:S01]  /*0db0*/  BSSY B0, `(.L_x_15247) ;  /* 0x0000066000007945 */ /* 0x000fe20003800000 */
[----:B------:R-:W-:Y:S02]  /*0dc0*/  PRMT R19, R63, 0x7632, R19 ;  /* 0x000076323f137816 */ /* 0x000fe40000000013 */
[----:B--2---:R-:W-:-:S02]  /*0dd0*/  SHF.L.U32 R96, R12, 0x10, RZ ;  /* 0x000000100c607819 */ /* 0x004fc400000006ff */
[----:B------:R-:W-:Y:S02]  /*0de0*/  SHF.L.U32 R20, R63, 0x10, RZ ;  /* 0x000000103f147819 */ /* 0x000fe400000006ff */
[----:B------:R-:W-:Y:S01]  /*0df0*/  SHF.L.U32 R19, R19, 0x10, RZ ;  /* 0x0000001013137819 */ /* 0x000fe200000006ff */
[----:B------:R-:W-:Y:S01]  /*0e00*/  FADD.FTZ R96, R96, UR5 ;  /* 0x0000000560607e21 */ /* 0x000fe20008010000 */
[C---:B-1----:R-:W-:Y:S02]  /*0e10*/  SHF.L.U32 R3, R61.reuse, 0x10, RZ ;  /* 0x000000103d037819 */ /* 0x042fe400000006ff */
[----:B------:R-:W-:Y:S02]  /*0e20*/  PRMT R2, R61, 0x7632, R2 ;  /* 0x000076323d027816 */ /* 0x000fe40000000002 */
[----:B------:R-:W-:Y:S02]  /*0e30*/  FSETP.GTU.FTZ.AND P2, PT, R96, 20, PT ;  /* 0x41a000006000780b */ /* 0x000fe40003f5c000 */
[----:B------:R-:W-:-:S02]  /*0e40*/  SHF.L.U32 R2, R2, 0x10, RZ ;  /* 0x0000001002027819 */ /* 0x000fc400000006ff */
[----:B------:R-:W-:Y:S02]  /*0e50*/  PRMT R12, R12, 0x7632, R12 ;  /* 0x000076320c0c7816 */ /* 0x000fe4000000000c */
[----:B------:R-:W-:Y:S02]  /*0e60*/  SHF.L.U32 R95, R13, 0x10, RZ ;  /* 0x000000100d5f7819 */ /* 0x000fe400000006ff */
[----:B------:R-:W-:Y:S02]  /*0e70*/  SHF.L.U32 R94, R14, 0x10, RZ ;  /* 0x000000100e5e7819 */ /* 0x000fe400000006ff */
[----:B------:R-:W-:Y:S01]  /*0e80*/  SHF.L.U32 R93, R15, 0x10, RZ ;  /* 0x000000100f5d7819 */ /* 0x000fe200000006ff */
[----:B------:R-:W-:Y:S01]  /*0e90*/  FADD.FTZ R95, R95, UR5 ;  /* 0x000000055f5f7e21 */ /* 0x000fe20008010000 */
        /* <DEDUP_REMOVED lines=8> */
[----:B0-----:R-:W-:Y:S01]  /*0f20*/  ISETP.GE.AND P5, PT, R21, 0x1, PT ;  /* 0x000000011500780c */ /* 0x001fe20003fa6270 */
[----:B------:R-:W-:Y:S01]  /*0f30*/  FADD.FTZ R89, R89, UR5 ;  /* 0x0000000559597e21 */ /* 0x000fe20008010000 */
[----:B------:R-:W-:-:S02]  /*0f40*/  FSETP.GTU.FTZ.AND P1, PT, R95, 20, PT ;  /* 0x41a000005f00780b */ /* 0x000fc40003f3c000 */
[----:B------:R-:W-:Y:S02]  /*0f50*/  FSETP.GTU.FTZ.AND P0, PT, R94, 20, PT ;  /* 0x41a000005e00780b */ /* 0x000fe40003f1c000 */
[----:B------:R-:W-:Y:S02]  /*0f60*/  FSETP.GTU.FTZ.AND P4, PT, R93, 20, PT ;  /* 0x41a000005d00780b */ /* 0x000fe40003f9c000 */
[----:B------:R-:W-:Y:S02]  /*0f70*/  FSETP.GTU.FTZ.AND P3, PT, R92, 20, PT ;  /* 0x41a000005c00780b */ /* 0x000fe40003f7c000 */
[----:B------:R-:W-:Y:S02]  /*0f80*/  FSETP.GTU.FTZ.AND P6, PT, R91, 20, PT ;  /* 0x41a000005b00780b */ /* 0x000fe40003fdc000 */
[----:B------:R-:W-:Y:S01]  /*0f90*/  SHF.L.U32 R90, R13, 0x10, RZ ;  /* 0x000000100d5a7819 */ /* 0x000fe200000006ff */
[----:B----4-:R-:W-:Y:S04]  /*0fa0*/  STS.128 [R97], R24 ;  /* 0x0000001861007388 */ /* 0x010fe80000000c00 */
        /* <DEDUP_REMOVED lines=11> */
[----:B------:R-:W-:-:S02]  /*1060*/  PRMT R58, R33, 0x7632, R58 ;  /* 0x00007632213a7816 */ /* 0x000fc4000000003a */
[----:B------:R-:W-:Y:S01]  /*1070*/  PRMT R59, R34, 0x7632, R59 ;  /* 0x00007632223b7816 */ /* 0x000fe2000000003b */
[----:B------:R-:W-:Y:S01]  /*1080*/  FFMA.FTZ R17, R57, R17, R18 ;  /* 0x0000001139117223 */ /* 0x000fe20000010012 */
[----:B------:R-:W-:Y:S02]  /*1090*/  SHF.L.U32 R58, R58, 0x10, RZ ;  /* 0x000000103a3a7819 */ /* 0x000fe400000006ff */
[----:B------:R-:W-:Y:S01]  /*10a0*/  SHF.L.U32 R18, R62, 0x10, RZ ;  /* 0x000000103e127819 */ /* 0x000fe200000006ff */
[----:B------:R-:W-:Y:S01]  /*10b0*/  FFMA.FTZ R17, R56, R3, R17 ;  /* 0x0000000338117223 */ /* 0x000fe20000010011 */
[----:B------:R-:W-:Y:S02]  /*10c0*/  SHF.L.U32 R3, R34, 0x10, RZ ;  /* 0x0000001022037819 */ /* 0x000fe400000006ff */
[----:B------:R-:W-:Y:S01]  /*10d0*/  SHF.L.U32 R59, R59, 0x10, RZ ;  /* 0x000000103b3b7819 */ /* 0x000fe200000006ff */
[----:B------:R-:W-:Y:S01]  /*10e0*/  FFMA.FTZ R2, R58, R2, R17 ;  /* 0x000000023a027223 */ /* 0x000fe20000010011 */
[----:B------:R-:W-:-:S02]  /*10f0*/  PRMT R68, R35, 0x7632, R68 ;  /* 0x0000763223447816 */ /* 0x000fc40000000044 */
[----:B--2---:R-:W-:Y:S01]  /*1100*/  PRMT R69, R8, 0x7632, R69 ;  /* 0x0000763208457816 */ /* 0x004fe20000000045 */
[----:B------:R-:W-:Y:S01]  /*1110*/  FFMA.FTZ R18, R3, R18, R2 ;  /* 0x0000001203127223 */ /* 0x000fe20000010002 */
[----:B------:R-:W-:Y:S02]  /*1120*/  SHF.L.U32 R2, R35, 0x10, RZ ;  /* 0x0000001023027819 */ /* 0x000fe400000006ff */
[----:B------:R-:W-:Y:S01]  /*1130*/  SHF.L.U32 R68, R68, 0x10, RZ ;  /* 0x0000001044447819 */ /* 0x000fe200000006ff */
[--C-:B------:R-:W-:Y:S01]  /*1140*/  FFMA.FTZ R17, R59, R0, R18.reuse ;  /* 0x000000003b117223 */ /* 0x100fe20000010012 */
[----:B------:R-:W-:Y:S02]  /*1150*/  PRMT R18, R64, 0x7632, R18 ;  /* 0x0000763240127816 */ /* 0x000fe40000000012 */
        /* <DEDUP_REMOVED lines=43> */
.L_x_15248:
[----:B------:R-:W-:Y:S05]  /*1410*/  BSYNC B0 ;  /* 0x0000000000007941 */ /* 0x000fea0003800000 */
.L_x_15247:
        /* <DEDUP_REMOVED lines=40> */
.L_x_15250:
[----:B------:R-:W-:Y:S05]  /*16a0*/  BSYNC B0 ;  /* 0x0000000000007941 */ /* 0x000fea0003800000 */
.L_x_15249:
        /* <DEDUP_REMOVED lines=39> */
.L_x_15252:
[----:B------:R-:W-:Y:S05]  /*1920*/  BSYNC B0 ;  /* 0x0000000000007941 */ /* 0x000fea0003800000 */
.L_x_15251:
        /* <DEDUP_REMOVED lines=40> */
.L_x_15254:
[----:B------:R-:W-:Y:S05]  /*1bb0*/  BSYNC B0 ;  /* 0x0000000000007941 */ /* 0x000fea0003800000 */
.L_x_15253:
        /* <DEDUP_REMOVED lines=40> */
.L_x_15256:
[----:B------:R-:W-:Y:S05]  /*1e40*/  BSYNC B0 ;  /* 0x0000000000007941 */ /* 0x000fea0003800000 */
.L_x_15255:
        /* <DEDUP_REMOVED lines=40> */
.L_x_15258:
[----:B------:R-:W-:Y:S05]  /*20d0*/  BSYNC B0 ;  /* 0x0000000000007941 */ /* 0x000fea0003800000 */
.L_x_15257:
        /* <DEDUP_REMOVED lines=40> */
.L_x_15260:
[----:B------:R-:W-:Y:S05]  /*2360*/  BSYNC B0 ;  /* 0x0000000000007941 */ /* 0x000fea0003800000 */
.L_x_15259:
        /* <DEDUP_REMOVED lines=40> */
.L_x_15262:
[----:B------:R-:W-:Y:S05]  /*25f0*/  BSYNC B0 ;  /* 0x0000000000007941 */ /* 0x000fea0003800000 */
.L_x_15261:
        /* <DEDUP_REMOVED lines=38> */
.L_x_15264:
[----:B------:R-:W-:Y:S05]  /*2860*/  BSYNC B0 ;  /* 0x0000000000007941 */ /* 0x000fea0003800000 */
.L_x_15263:
        /* <DEDUP_REMOVED lines=39> */
.L_x_15266:
[----:B------:R-:W-:Y:S05]  /*2ae0*/  BSYNC B0 ;  /* 0x0000000000007941 */ /* 0x000fea0003800000 */
.L_x_15265:
        /* <DEDUP_REMOVED lines=37> */
.L_x_15268:
[----:B------:R-:W-:Y:S05]  /*2d40*/  BSYNC B0 ;  /* 0x0000000000007941 */ /* 0x000fea0003800000 */
.L_x_15267:
        /* <DEDUP_REMOVED lines=33> */
.L_x_15270:
[----:B------:R-:W-:Y:S05]  /*2f60*/  BSYNC B0 ;  /* 0x0000000000007941 */ /* 0x000fea0003800000 */
.L_x_15269:
        /* <DEDUP_REMOVED lines=33> */
.L_x_15272:
[----:B------:R-:W-:Y:S05]  /*3180*/  BSYNC B0 ;  /* 0x0000000000007941 */ /* 0x000fea0003800000 */
.L_x_15271:
        /* <DEDUP_REMOVED lines=33> */
.L_x_15274:
[----:B------:R-:W-:Y:S05]  /*33a0*/  BSYNC B0 ;  /* 0x0000000000007941 */ /* 0x000fea0003800000 */
.L_x_15273:
        /* <DEDUP_REMOVED lines=33> */
.L_x_15276:
[----:B------:R-:W-:Y:S05]  /*35c0*/  BSYNC B0 ;  /* 0x0000000000007941 */ /* 0x000fea0003800000 */
.L_x_15275:
        /* <DEDUP_REMOVED lines=33> */
.L_x_15278:
[----:B------:R-:W-:Y:S05]  /*37e0*/  BSYNC B0 ;  /* 0x0000000000007941 */ /* 0x000fea0003800000 */
.L_x_15277:
        /* <DEDUP_REMOVED lines=52> */
.L_x_15358:
        /* <DEDUP_REMOVED lines=18> */
[C---:B------:R-:W-:Y:S01]  /*3c50*/  LOP3.LUT R98, R99.reuse, 0x1f, R102, 0xf8, !PT ;  /* 0x0000001f63627812 */ /* 0x040fe200078ef866 */
[----:B------:R-:W-:Y:S02]  /*3c60*/  UIMAD.WIDE.U32 UR18, UR7, UR40, URZ ;  /* 0x00000028071272a5 */ /* 0x000fe4000f8e003f */
[----:B------:R-:W-:Y:S01]  /*3c70*/  UIMAD UR44, UR7, UR41, UR44 ;  /* 0x00000029072c72a4 */ /* 0x000fe2000f8e022c */
[----:B------:R-:W-:Y:S01]  /*3c80*/  IADD3 R81, R99, R98, RZ ;  /* 0x0000006263517210 */ /* 0x000fe20007ffe0ff */
        /* <DEDUP_REMOVED lines=8> */
[----:B0---4-:R-:W4:Y:S04]  /*3d10*/  LDG.E.128 R68, desc[UR20][R78.64+0x200] ;  /* 0x000200144e447981 */ /* 0x011f28000c1e1d00 */
[----:B------:R-:W5:Y:S04]  /*3d20*/  LDG.E.128 R72, desc[UR20][R78.64+0x400] ;  /* 0x000400144e487981 */ /* 0x000f68000c1e1d00 */
[----:B------:R0:W5:Y:S01]  /*3d30*/  LDG.E.128 R84, desc[UR20][R78.64+0x600] ;  /* 0x000600144e547981 */ /* 0x000162000c1e1d00 */
[----:B------:R-:W-:Y:S01]  /*3d40*/  UIMAD UR17, UR17, UR18, URZ ;  /* 0x00000012111172a4 */ /* 0x000fe2000f8e023f */
[C---:B------:R-:W-:Y:S01]  /*3d50*/  ISETP.NE.AND P1, PT, R102.reuse, RZ, PT ;  /* 0x000000ff6600720c */ /* 0x040fe20003f25270 */
[----:B------:R-:W-:Y:S01]  /*3d60*/  UIMAD.WIDE.U32 UR44, UR7, UR18, URZ ;  /* 0x00000012072c72a5 */ /* 0x000fe2000f8e003f */
[----:B------:R-:W-:Y:S01]  /*3d70*/  IADD3 R214, R102, 0x200, RZ ;  /* 0x0000020066d67810 */ /* 0x000fe20007ffe0ff */
[----:B------:R-:W-:-:S02]  /*3d80*/  UIMAD UR19, UR7, UR19, UR17 ;  /* 0x00000013071372a4 */ /* 0x000fc4000f8e0211 */
[----:B------:R-:W-:Y:S02]  /*3d90*/  ULEA UR18, UP0, UR44, UR15, 0x1 ;  /* 0x0000000f2c127291 */ /* 0x000fe4000f80083f */
[----:B------:R-:W-:-:S03]  /*3da0*/  UIADD3 UR19, UR45, UR19, URZ ;  /* 0x000000132d137290 */ /* 0x000fc6000fffe03f */
[----:B------:R-:W1:Y:S01]  /*3db0*/  S2UR UR17, SR_CgaCtaId ;  /* 0x00000000001179c3 */ /* 0x000e620000008800 */
[----:B------:R-:W-:Y:S01]  /*3dc0*/  ULEA.HI.X UR44, UR44, UR16, UR19, 0x1, UP0 ;  /* 0x000000102c2c7291 */ /* 0x000fe200080f0c13 */
[----:B------:R-:W-:Y:S01]  /*3dd0*/  MOV R106, UR18 ;  /* 0x00000012006a7c02 */ /* 0x000fe20008000f00 */
[----:B------:R-:W-:-:S04]  /*3de0*/  UIADD3 UR19, UR12, -0x1, URZ ;  /* 0xffffffff0c137890 */ /* 0x000fc8000fffe03f */
[----:B------:R-:W-:Y:S01]  /*3df0*/  ULEA.HI UR45, UR19, UR19, URZ, 0x1 ;  /* 0x00000013132d7291 */ /* 0x000fe2000f8f083f */
[----:B------:R-:W-:-:S03]  /*3e00*/  MOV R107, UR44 ;  /* 0x0000002c006b7c02 */ /* 0x000fc60008000f00 */
[----:B------:R-:W-:Y:S01]  /*3e10*/  ULOP3.LUT UR45, UR45, 0xfffffe, URZ, 0xc0, !UPT ;  /* 0x00fffffe2d2d7892 */ /* 0x000fe2000f8ec03f */
[----:B------:R-:W-:-:S03]  /*3e20*/  IMAD.WIDE R106, R81, 0x10, R106 ;  /* 0x00000010516a7825 */ /* 0x000fc600078e026a */
[----:B------:R-:W-:-:S03]  /*3e30*/  UIADD3 UR19, UR19, -UR45, URZ ;  /* 0x8000002d13137290 */ /* 0x000fc6000fffe03f */
[----:B------:R-:W-:Y:S01]  /*3e40*/  UMOV UR45, 0x400 ;  /* 0x00000400002d7882 */ /* 0x000fe20000000000 */
[----:B------:R-:W-:Y:S02]  /*3e50*/  ULEA UR19, UR19, UR7, 0x8 ;  /* 0x0000000713137291 */ /* 0x000fe4000f8e403f */
[----:B-1----:R-:W-:-:S06]  /*3e60*/  ULEA UR17, UR17, UR45, 0x18 ;  /* 0x0000002d11117291 */ /* 0x002fcc000f8ec03f */
[C---:B------:R-:W-:Y:S02]  /*3e70*/  LEA R97, R100.reuse, UR17, 0x4 ;  /* 0x0000001164617c11 */ /* 0x040fe4000f8e20ff */
        /* <DEDUP_REMOVED lines=76> */
[----:B------:R4:W5:Y:S01]  /*4340*/  MUFU.EX2 R129, R76 ;  /* 0x0000004c00817308 */ /* 0x0009620000000800 */
[----:B-1----:R-:W-:-:S07]  /*4350*/  FMUL.FTZ R79, R169, R90 ;  /* 0x0000005aa94f7220 */ /* 0x002fce0000410000 */
[----:B------:R1:W-:Y:S01]  /*4360*/  MUFU.EX2 R132, R78 ;  /* 0x0000004e00847308 */ /* 0x0003e20000000800 */
[----:B----4-:R-:W-:-:S07]  /*4370*/  FMUL.FTZ R76, R169, R94 ;  /* 0x0000005ea94c7220 */ /* 0x010fce0000410000 */
[----:B------:R4:W-:Y:S01]  /*4380*/  MUFU.EX2 R130, R79 ;  /* 0x0000004f00827308 */ /* 0x0009e20000000800 */
[----:B-1----:R-:W-:-:S07]  /*4390*/  FMUL.FTZ R78, R169, R55 ;  /* 0x00000037a94e7220 */ /* 0x002fce0000410000 */
[----:B------:R-:W-:Y:S01]  /*43a0*/  MUFU.SIN R151, R82 ;  /* 0x0000005200977308 */ /* 0x000fe20000000400 */
[----:B----4-:R-:W-:-:S07]  /*43b0*/  FMUL.FTZ R79, R169, R93 ;  /* 0x0000005da94f7220 */ /* 0x010fce0000410000 */
[----:B------:R1:W-:Y:S08]  /*43c0*/  MUFU.COS R153, R82 ;  /* 0x0000005200997308 */ /* 0x0003f00000000000 */
[----:B------:R4:W-:Y:S01]  /*43d0*/  MUFU.EX2 R126, R76 ;  /* 0x0000004c007e7308 */ /* 0x0009e20000000800 */
[----:B-1----:R-:W-:-:S07]  /*43e0*/  FMUL.FTZ R82, R169, R51 ;  /* 0x00000033a9527220 */ /* 0x002fce0000410000 */
[----:B------:R1:W-:Y:S01]  /*43f0*/  MUFU.EX2 R124, R78 ;  /* 0x0000004e007c7308 */ /* 0x0003e20000000800 */
[----:B----4-:R-:W-:-:S07]  /*4400*/  FMUL.FTZ R76, R169, R54 ;  /* 0x00000036a94c7220 */ /* 0x010fce0000410000 */
[----:B------:R4:W0:Y:S01]  /*4410*/  MUFU.EX2 R122, R79 ;  /* 0x0000004f007a7308 */ /* 0x0008220000000800 */
[----:B-1----:R-:W-:-:S07]  /*4420*/  FMUL.FTZ R78, R169, R92 ;  /* 0x0000005ca94e7220 */ /* 0x002fce0000410000 */
[----:B------:R-:W-:Y:S01]  /*4430*/  MUFU.SIN R140, R83 ;  /* 0x00000053008c7308 */ /* 0x000fe20000000400 */
[----:B----4-:R-:W-:-:S04]  /*4440*/  MOV R79, UR19 ;  /* 0x00000013004f7c02 */ /* 0x010fc80008000f00 */
[----:B------:R-:W-:-:S03]  /*4450*/  SEL R214, R79, R214, !P1 ;  /* 0x000000d64fd67207 */ /* 0x000fc60004800000 */
[----:B------:R-:W-:Y:S08]  /*4460*/  MUFU.COS R142, R83 ;  /* 0x00000053008e7308 */ /* 0x000ff00000000000 */
[----:B------:R-:W-:Y:S08]  /*4470*/  MUFU.EX2 R120, R76 ;  /* 0x0000004c00787308 */ /* 0x000ff00000000800 */
[----:B------:R1:W-:Y:S08]  /*4480*/  MUFU.EX2 R116, R78 ;  /* 0x0000004e00747308 */ /* 0x0003f00000000800 */
[----:B------:R4:W-:Y:S01]  /*4490*/  MUFU.EX2 R114, R82 ;  /* 0x0000005200727308 */ /* 0x0009e20000000800 */
[----:B-1----:R-:W3:Y:S07]  /*44a0*/  LDG.E.128 R76, desc[UR20][R106.64] ;  /* 0x000000146a4c7981 */ /* 0x002eee000c1e1d00 */
[----:B------:R-:W1:Y:S01]  /*44b0*/  MUFU.EX2 R110, R110 ;  /* 0x0000006e006e7308 */ /* 0x000e620000000800 */
[----:B----4-:R4:W2:Y:S01]  /*44c0*/  LDG.E.128 R80, desc[UR20][R106.64+0x200] ;  /* 0x000200146a507981 */ /* 0x0108a2000c1e1d00 */
[C---:B------:R-:W-:Y:S01]  /*44d0*/  FMUL.FTZ R56, R169.reuse, R50 ;  /* 0x00000032a9387220 */ /* 0x040fe20000410000 */
[----:B------:R-:W-:-:S05]  /*44e0*/  FMUL.FTZ R57, R169, R88 ;  /* 0x00000058a9397220 */ /* 0x000fca0000410000 */
[----:B------:R-:W1:Y:S01]  /*44f0*/  MUFU.EX2 R56, R56 ;  /* 0x0000003800387308 */ /* 0x000e620000000800 */
[----:B------:R-:W-:Y:S01]  /*4500*/  FMUL.FTZ R58, R169, R45 ;  /* 0x0000002da93a7220 */ /* 0x000fe20000410000 */
[----:B-----5:R-:W-:-:S06]  /*4510*/  FMUL.FTZ R128, R129, R128 ;  /* 0x0000008081807220 */ /* 0x020fcc0000410000 */
[----:B------:R-:W5:Y:S01]  /*4520*/  MUFU.EX2 R57, R57 ;  /* 0x0000003900397308 */ /* 0x000f620000000800 */
[----:B0-----:R-:W-:Y:S01]  /*4530*/  FMUL.FTZ R123, R122, R123 ;  /* 0x0000007b7a7b7220 */ /* 0x001fe20000410000 */
[----:B------:R-:W-:Y:S01]  /*4540*/  FMUL.FTZ R129, R129, R108 ;  /* 0x0000006c81817220 */ /* 0x000fe20000410000 */
[----:B----4-:R-:W-:Y:S01]  /*4550*/  FMUL.FTZ R106, R128, R134 ;  /* 0x00000086806a7220 */ /* 0x010fe20000410000 */
[----:B------:R-:W-:Y:S01]  /*4560*/  FMUL.FTZ R125, R124, R125 ;  /* 0x0000007d7c7d7220 */ /* 0x000fe20000410000 */
[----:B------:R-:W-:-:S03]  /*4570*/  FMUL.FTZ R122, R122, R113 ;  /* 0x000000717a7a7220 */ /* 0x000fc60000410000 */
[----:B------:R-:W0:Y:S01]  /*4580*/  MUFU.EX2 R58, R58 ;  /* 0x0000003a003a7308 */ /* 0x000e220000000800 */
[----:B------:R-:W-:Y:S01]  /*4590*/  FMUL.FTZ R133, R132, R133 ;  /* 0x0000008584857220 */ /* 0x000fe20000410000 */
[----:B------:R-:W-:Y:S01]  /*45a0*/  FMUL.FTZ R124, R124, R111 ;  /* 0x0000006f7c7c7220 */ /* 0x000fe20000410000 */
[C---:B-1----:R-:W-:Y:S01]  /*45b0*/  FMUL.FTZ R113, R110.reuse, R145 ;  /* 0x000000916e717220 */ /* 0x042fe20000410000 */
[----:B------:R-:W-:Y:S01]  /*45c0*/  FMUL.FTZ R112, R110, R143 ;  /* 0x0000008f6e707220 */ /* 0x000fe20000410000 */
[----:B------:R-:W-:Y:S01]  /*45d0*/  FMUL.FTZ R132, R132, R103 ;  /* 0x0000006784847220 */ /* 0x000fe20000410000 */
[C---:B------:R-:W-:Y:S01]  /*45e0*/  FMUL.FTZ R111, R56.reuse, R149 ;  /* 0x00000095386f7220 */ /* 0x040fe20000410000 */
[----:B------:R-:W-:Y:S01]  /*45f0*/  FMUL.FTZ R110, R56, R147 ;  /* 0x00000093386e7220 */ /* 0x000fe20000410000 */
[C---:B------:R-:W-:Y:S01]  /*4600*/  FMUL.FTZ R103, R129.reuse, R134 ;  /* 0x0000008681677220 */ /* 0x040fe20000410000 */
[----:B------:R-:W-:Y:S01]  /*4610*/  FFMA.FTZ R56, R129, R135, R106 ;  /* 0x0000008781387223 */ /* 0x000fe2000001006a */
[----:B------:R-:W-:Y:S01]  /*4620*/  FMUL.FTZ R59, R169, R53 ;  /* 0x00000035a93b7220 */ /* 0x000fe20000410000 */
[C---:B-----5:R-:W-:Y:S01]  /*4630*/  FMUL.FTZ R108, R57.reuse, R136 ;  /* 0x00000088396c7220 */ /* 0x060fe20000410000 */
[----:B------:R-:W-:Y:S01]  /*4640*/  FFMA.FTZ R103, R128, R135, -R103 ;  /* 0x0000008780677223 */ /* 0x000fe20000010867 */
[----:B------:R-:W-:Y:S01]  /*4650*/  FMUL.FTZ R136, R132, R56 ;  /* 0x0000003884887220 */ /* 0x000fe20000410000 */
[C---:B------:R-:W-:Y:S01]  /*4660*/  FMUL.FTZ R127, R126.reuse, R127 ;  /* 0x0000007f7e7f7220 */ /* 0x040fe20000410000 */
[----:B------:R-:W-:Y:S01]  /*4670*/  FMUL.FTZ R126, R126, R109 ;  /* 0x0000006d7e7e7220 */ /* 0x000fe20000410000 */
[C---:B------:R-:W-:Y:S01]  /*4680*/  FMUL.FTZ R131, R130.reuse, R131 ;  /* 0x0000008382837220 */ /* 0x040fe20000410000 */
[----:B------:R-:W1:Y:S01]  /*4690*/  MUFU.EX2 R59, R59 ;  /* 0x0000003b003b7308 */ /* 0x000e620000000800 */
[----:B------:R-:W-:Y:S01]  /*46a0*/  FMUL.FTZ R109, R57, R138 ;  /* 0x0000008a396d7220 */ /* 0x000fe20000410000 */
[----:B------:R-:W-:Y:S01]  /*46b0*/  FMUL.FTZ R130, R130, R105 ;  /* 0x0000006982827220 */ /* 0x000fe20000410000 */
[-C--:B------:R-:W-:Y:S01]  /*46c0*/  FMUL.FTZ R57, R132, R103.reuse ;  /* 0x0000006784397220 */ /* 0x080fe20000410000 */
[C---:B------:R-:W-:Y:S01]  /*46d0*/  FFMA.FTZ R136, R133.reuse, R103, -R136 ;  /* 0x0000006785887223 */ /* 0x040fe20000010888 */
[----:B------:R-:W-:Y:S01]  /*46e0*/  FMUL.FTZ R121, R120, R121 ;  /* 0x0000007978797220 */ /* 0x000fe20000410000 */
[----:B------:R-:W-:Y:S01]  /*46f0*/  FMUL.FTZ R117, R116, R117 ;  /* 0x0000007574757220 */ /* 0x000fe20000410000 */
[----:B------:R-:W-:Y:S01]  /*4700*/  FMUL.FTZ R120, R120, R115 ;  /* 0x0000007378787220 */ /* 0x000fe20000410000 */
[----:B------:R-:W-:Y:S01]  /*4710*/  FMUL.FTZ R116, R116, R137 ;  /* 0x0000008974747220 */ /* 0x000fe20000410000 */
[----:B------:R-:W-:Y:S01]  /*4720*/  FMUL.FTZ R115, R114, R141 ;  /* 0x0000008d72737220 */ /* 0x000fe20000410000 */
[C---:B0-----:R-:W-:Y:S01]  /*4730*/  FMUL.FTZ R107, R58.reuse, R153 ;  /* 0x000000993a6b7220 */ /* 0x041fe20000410000 */
[----:B------:R-:W-:Y:S01]  /*4740*/  FMUL.FTZ R106, R58, R151 ;  /* 0x000000973a6a7220 */ /* 0x000fe20000410000 */
[----:B------:R-:W-:Y:S01]  /*4750*/  PRMT R137, R84, 0x7632, R137 ;  /* 0x0000763254897816 */ /* 0x000fe20000000089 */
[----:B------:R-:W-:Y:S01]  /*4760*/  FMUL.FTZ R114, R114, R139 ;  /* 0x0000008b72727220 */ /* 0x000fe20000410000 */
[----:B------:R-:W-:Y:S01]  /*4770*/  FFMA.FTZ R57, R133, R56, R57 ;  /* 0x0000003885397223 */ /* 0x000fe20000010039 */
[----:B------:R-:W-:Y:S01]  /*4780*/  FMUL.FTZ R58, R130, R136 ;  /* 0x00000088823a7220 */ /* 0x000fe20000410000 */
[----:B------:R-:W-:-:S02]  /*4790*/  SHF.L.U32 R139, R84, 0x10, RZ ;  /* 0x00000010548b7819 */ /* 0x000fc400000006ff */
[----:B------:R-:W-:Y:S01]  /*47a0*/  SHF.L.U32 R137, R137, 0x10, RZ ;  /* 0x0000001089897819 */ /* 0x000fe200000006ff */
[-C--:B------:R-:W-:Y:S01]  /*47b0*/  FMUL.FTZ R56, R130, R57.reuse ;  /* 0x0000003982387220 */ /* 0x080fe20000410000 */
[----:B------:R-:W-:Y:S01]  /*47c0*/  FFMA.FTZ R143, R131, R57, R58 ;  /* 0x00000039838f7223 */ /* 0x000fe2000001003a */
[C---:B------:R-:W-:Y:S01]  /*47d0*/  SHF.L.U32 R57, R60.reuse, 0x10, RZ ;  /* 0x000000103c397819 */ /* 0x040fe200000006ff */
[----:B------:R-:W-:Y:S01]  /*47e0*/  FMUL.FTZ R152, R139, R96 ;  /* 0x000000608b987220 */ /* 0x000fe20000410000 */
[----:B------:R-:W-:Y:S01]  /*47f0*/  FFMA.FTZ R141, R131, R136, -R56 ;  /* 0x00000088838d7223 */ /* 0x000fe20000010838 */
[----:B------:R-:W-:Y:S01]  /*4800*/  FMUL.FTZ R150, R137, R96 ;  /* 0x0000006089967220 */ /* 0x000fe20000410000 */
[----:B------:R-:W-:Y:S01]  /*4810*/  PRMT R136, R85, 0x7632, R136 ;  /* 0x0000763255887816 */ /* 0x000fe20000000088 */
[----:B------:R-:W-:Y:S01]  /*4820*/  FMUL.FTZ R152, R57, R152 ;  /* 0x0000009839987220 */ /* 0x000fe20000410000 */
[C---:B-1----:R-:W-:Y:S01]  /*4830*/  FMUL.FTZ R105, R59.reuse, R142 ;  /* 0x0000008e3b697220 */ /* 0x042fe20000410000 */
[----:B------:R-:W-:Y:S01]  /*4840*/  FMUL.FTZ R103, R59, R140 ;  /* 0x0000008c3b677220 */ /* 0x000fe20000410000 */
[----:B------:R-:W-:Y:S01]  /*4850*/  FMUL.FTZ R150, R57, R150 ;  /* 0x0000009639967220 */ /* 0x000fe20000410000 */
[----:B------:R-:W-:Y:S01]  /*4860*/  PRMT R138, R60, 0x7632, R138 ;  /* 0x000076323c8a7816 */ /* 0x000fe2000000008a */
[----:B------:R-:W0:Y:S01]  /*4870*/  LDS.128 R56, [R216+0x10] ;  /* 0x00001000d8387984 */ /* 0x000e220000000c00 */
[----:B------:R-:W-:Y:S01]  /*4880*/  SHF.L.U32 R136, R136, 0x10, RZ ;  /* 0x0000001088887819 */ /* 0x000fe200000006ff */
[----:B------:R-:W-:Y:S01]  /*4890*/  FMUL.FTZ R142, R134, R152 ;  /* 0x00000098868e7220 */ /* 0x000fe20000410000 */
[----:B------:R-:W-:Y:S01]  /*48a0*/  SHF.L.U32 R138, R138, 0x10, RZ ;  /* 0x000000108a8a7819 */ /* 0x000fe200000006ff */
[-C--:B------:R-:W-:Y:S01]  /*48b0*/  FMUL.FTZ R84, R134, R150.reuse ;  /* 0x0000009686547220 */ /* 0x080fe20000410000 */
        /* <DEDUP_REMOVED lines=22> */
[----:B------:R-:W-:Y:S01]  /*4a20*/  FMUL.FTZ R148, R124, R143 ;  /* 0x0000008f7c947220 */ /* 0x000fe20000410000 */
[----:B------:R-:W-:Y:S01]  /*4a30*/  PRMT R141, R87, 0x7632, R141 ;  /* 0x00007632578d7816 */ /* 0x000fe2000000008d */
[----:B------:R-:W-:Y:S01]  /*4a40*/  FMUL.FTZ R157, R144, R95 ;  /* 0x0000005f909d7220 */ /* 0x000fe20000410000 */
[C---:B------:R-:W-:Y:S01]  /*4a50*/  FFMA.FTZ R154, R125.reuse, R143, R86 ;  /* 0x0000008f7d9a7223 */ /* 0x040fe20000010056 */
[----:B------:R-:W-:Y:S01]  /*4a60*/  FFMA.FTZ R147, R125, R145, -R148 ;  /* 0x000000917d937223 */ /* 0x000fe20000010894 */
[----:B------:R-:W-:Y:S01]  /*4a70*/  PRMT R143, R61, 0x7632, R143 ;  /* 0x000076323d8f7816 */ /* 0x000fe2000000008f */
[----:B------:R-:W-:Y:S01]  /*4a80*/  FFMA.FTZ R84, R142, R157, R84 ;  /* 0x0000009d8e547223 */ /* 0x000fe20000010054 */
[----:B------:R-:W-:Y:S01]  /*4a90*/  SHF.L.U32 R141, R141, 0x10, RZ ;  /* 0x000000108d8d7819 */ /* 0x000fe200000006ff */
[CC--:B------:R-:W-:Y:S01]  /*4aa0*/  FMUL.FTZ R148, R130.reuse, R85.reuse ;  /* 0x0000005582947220 */ /* 0x0c0fe20000410000 */
[----:B------:R-:W-:Y:S01]  /*4ab0*/  SHF.L.U32 R145, R87, 0x10, RZ ;  /* 0x0000001057917819 */ /* 0x000fe200000006ff */
[-C--:B------:R-:W-:Y:S01]  /*4ac0*/  FMUL.FTZ R86, R130, R84.reuse ;  /* 0x0000005482567220 */ /* 0x080fe20000410000 */
[----:B------:R-:W-:Y:S01]  /*4ad0*/  SHF.L.U32 R143, R143, 0x10, RZ ;  /* 0x000000108f8f7819 */ /* 0x000fe200000006ff */
[----:B------:R-:W-:Y:S01]  /*4ae0*/  FFMA.FTZ R148, R131, R84, R148 ;  /* 0x0000005483947223 */ /* 0x000fe20000010094 */
[-C--:B------:R-:W-:Y:S01]  /*4af0*/  FMUL.FTZ R166, R141, R90.reuse ;  /* 0x0000005a8da67220 */ /* 0x080fe20000410000 */
        /* <DEDUP_REMOVED lines=14> */
[-C--:B------:R-:W-:Y:S01]  /*4be0*/  FMUL.FTZ R170, R151, R94.reuse ;  /* 0x0000005e97aa7220 */ /* 0x080fe20000410000 */
        /* <DEDUP_REMOVED lines=31> */
[----:B------:R-:W-:Y:S01]  /*4de0*/  FMUL.FTZ R181, R154, R93 ;  /* 0x0000005d9ab57220 */ /* 0x000fe20000410000 */
        /* <DEDUP_REMOVED lines=16> */
[-C--:B------:R-:W-:Y:S01]  /*4ef0*/  FMUL.FTZ R188, R167, R54.reuse ;  /* 0x00000036a7bc7220 */ /* 0x080fe20000410000 */
        /* <DEDUP_REMOVED lines=12> */
[----:B------:R-:W-:Y:S01]  /*4fc0*/  FFMA.FTZ R172, R117, R59, R172 ;  /* 0x0000003b75ac7223 */ /* 0x000fe200000100ac */
[----:B------:R-:W-:Y:S01]  /*4fd0*/  FMUL.FTZ R194, R169, R92 ;  /* 0x0000005ca9c27220 */ /* 0x000fe20000410000 */
[C---:B------:R-:W-:Y:S01]  /*4fe0*/  FMUL.FTZ R84, R114.reuse, R178 ;  /* 0x000000b272547220 */ /* 0x040fe20000410000 */
        /* <DEDUP_REMOVED lines=12> */
[----:B------:R-:W4:Y:S01]  /*50b0*/  MUFU.SIN R84, R185 ;  /* 0x000000b900547308 */ /* 0x000f220000000400 */
        /* <DEDUP_REMOVED lines=8> */
[-C--:B------:R-:W-:Y:S01]  /*5140*/  FMUL.FTZ R195, R178, R51.reuse ;  /* 0x00000033b2c37220 */ /* 0x080fe20000410000 */
[----:B------:R-:W-:Y:S01]  /*5150*/  FMUL.FTZ R197, R180, R51 ;  /* 0x00000033b4c57220 */ /* 0x000fe20000410000 */
[----:B-1----:R-:W-:-:S02]  /*5160*/  FMUL.FTZ R174, R173, R174 ;  /* 0x000000aeadae7220 */ /* 0x002fc40000410000 */
[----:B------:R-:W-:Y:S01]  /*5170*/  FFMA.FTZ R85, R176, R195, R85 ;  /* 0x000000c3b0557223 */ /* 0x000fe20000010055 */
[----:B----4-:R-:W-:Y:S01]  /*5180*/  FMUL.FTZ R173, R173, R84 ;  /* 0x00000054adad7220 */ /* 0x010fe20000410000 */
        /* <DEDUP_REMOVED lines=12> */
[----:B------:R-:W-:Y:S01]  /*5250*/  FMUL.FTZ R201, R172, R89 ;  /* 0x00000059acc97220 */ /* 0x000fe20000410000 */
[C---:B------:R-:W-:Y:S01]  /*5260*/  FMUL.FTZ R86, R110.reuse, R183 ;  /* 0x000000b76e567220 */ /* 0x040fe20000410000 */
[-C--:B------:R-:W-:Y:S01]  /*5270*/  FMUL.FTZ R196, R110, R84.reuse ;  /* 0x000000546ec47220 */ /* 0x080fe20000410000 */
        /* <DEDUP_REMOVED lines=13> */
[-C--:B------:R-:W-:Y:S01]  /*5350*/  FMUL.FTZ R208, R187, R50.reuse ;  /* 0x00000032bbd07220 */ /* 0x080fe20000410000 */
[C---:B0-----:R-:W-:Y:S01]  /*5360*/  PRMT R191, R56.reuse, 0x7632, R191 ;  /* 0x0000763238bf7816 */ /* 0x041fe200000000bf */
        /* <DEDUP_REMOVED lines=10> */
[-C--:B------:R-:W-:Y:S01]  /*5410*/  FFMA.FTZ R190, R109, R85.reuse, R190 ;  /* 0x000000556dbe7223 */ /* 0x080fe200000100be */
[----:B------:R-:W-:Y:S01]  /*5420*/  FMUL.FTZ R85, R108, R85 ;  /* 0x000000556c557220 */ /* 0x000fe20000410000 */
[----:B------:R-:W-:Y:S01]  /*5430*/  SHF.L.U32 R189, R66, 0x10, RZ ;  /* 0x0000001042bd7819 */ /* 0x000fe200000006ff */
[----:B------:R-:W-:Y:S01]  /*5440*/  FMUL.FTZ R212, R191, R88 ;  /* 0x00000058bfd47220 */ /* 0x000fe20000410000 */
[C---:B------:R-:W-:Y:S01]  /*5450*/  FFMA.FTZ R86, R109.reuse, R196, R86 ;  /* 0x000000c46d567223 */ /* 0x040fe20000010056 */
[----:B------:R-:W-:Y:S01]  /*5460*/  FFMA.FTZ R85, R109, R84, -R85 ;  /* 0x000000546d557223 */ /* 0x000fe20000010855 */
[----:B------:R-:W-:Y:S01]  /*5470*/  FMUL.FTZ R210, R193, R88 ;  /* 0x00000058c1d27220 */ /* 0x000fe20000410000 */
[C---:B------:R-:W-:Y:S01]  /*5480*/  FFMA.FTZ R84, R189.reuse, R212, R190 ;  /* 0x000000d4bd547223 */ /* 0x040fe200000100be */
[C---:B------:R-:W-:Y:S01]  /*5490*/  FMUL.FTZ R190, R106.reuse, R86 ;  /* 0x000000566abe7220 */ /* 0x040fe20000410000 */
[C---:B------:R-:W-:Y:S01]  /*54a0*/  FMUL.FTZ R87, R106.reuse, R56 ;  /* 0x000000386a577220 */ /* 0x040fe20000410000 */
[----:B------:R-:W-:Y:S01]  /*54b0*/  FFMA.FTZ R85, R189, R210, R85 ;  /* 0x000000d2bd557223 */ /* 0x000fe20000010055 */
[C---:B------:R-:W-:Y:S01]  /*54c0*/  FMUL.FTZ R196, R106.reuse, R84 ;  /* 0x000000546ac47220 */ /* 0x040fe20000410000 */
[--C-:B------:R-:W-:Y:S01]  /*54d0*/  FFMA.FTZ R56, R107, R56, -R190.reuse ;  /* 0x000000386b387223 */ /* 0x100fe200000108be */
[----:B------:R-:W-:Y:S01]  /*54e0*/  PRMT R190, R57, 0x7632, R190 ;  /* 0x0000763239be7816 */ /* 0x000fe200000000be */
[-C--:B------:R-:W-:Y:S01]  /*54f0*/  FMUL.FTZ R198, R106, R85.reuse ;  /* 0x000000556ac67220 */ /* 0x080fe20000410000 */
[C---:B------:R-:W-:Y:S01]  /*5500*/  FFMA.FTZ R196, R107.reuse, R85, -R196 ;  /* 0x000000556bc47223 */ /* 0x040fe200000108c4 */
[----:B------:R-:W-:Y:S01]  /*5510*/  FFMA.FTZ R86, R107, R86, R87 ;  /* 0x000000566b567223 */ /* 0x000fe20000010057 */
[----:B------:R-:W-:-:S02]  /*5520*/  PRMT R85, R66, 0x7632, R85 ;  /* 0x0000763242557816 */ /* 0x000fc40000000055 */
[----:B------:R-:W-:Y:S02]  /*5530*/  SHF.L.U32 R190, R190, 0x10, RZ ;  /* 0x00000010bebe7819 */ /* 0x000fe400000006ff */
[----:B------:R-:W-:Y:S01]  /*5540*/  SHF.L.U32 R200, R57, 0x10, RZ ;  /* 0x0000001039c87819 */ /* 0x000fe200000006ff */
[----:B------:R-:W-:Y:S01]  /*5550*/  FFMA.FTZ R57, R107, R84, R198 ;  /* 0x000000546b397223 */ /* 0x000fe200000100c6 */
[----:B------:R-:W-:Y:S01]  /*5560*/  FMUL.FTZ R84, R103, R86 ;  /* 0x0000005667547220 */ /* 0x000fe20000410000 */
[----:B------:R-:W-:Y:S01]  /*5570*/  SHF.L.U32 R198, R85, 0x10, RZ ;  /* 0x0000001055c67819 */ /* 0x000fe200000006ff */
[-C--:B------:R-:W-:Y:S01]  /*5580*/  FMUL.FTZ R207, R190, R45.reuse ;  /* 0x0000002dbecf7220 */ /* 0x080fe20000410000 */
[----:B------:R-:W-:Y:S01]  /*5590*/  FMUL.FTZ R205, R200, R45 ;  /* 0x0000002dc8cd7220 */ /* 0x000fe20000410000 */
[-C--:B------:R-:W-:Y:S01]  /*55a0*/  FFMA.FTZ R213, R105, R56.reuse, -R84 ;  /* 0x0000003869d57223 */ /* 0x080fe20000010854 */
[----:B------:R-:W-:Y:S01]  /*55b0*/  FMUL.FTZ R202, R103, R56 ;  /* 0x0000003867ca7220 */ /* 0x000fe20000410000 */
[C---:B------:R-:W-:Y:S01]  /*55c0*/  FFMA.FTZ R84, R198.reuse, R207, R57 ;  /* 0x000000cfc6547223 */ /* 0x040fe20000010039 */
[--C-:B------:R-:W-:Y:S01]  /*55d0*/  FFMA.FTZ R56, R198, R205, R196.reuse ;  /* 0x000000cdc6387223 */ /* 0x100fe200000100c4 */
[C---:B------:R-:W-:Y:S01]  /*55e0*/  PRMT R196, R58.reuse, 0x7632, R196 ;  /* 0x000076323ac47816 */ /* 0x040fe200000000c4 */
[----:B------:R-:W-:Y:S01]  /*55f0*/  FFMA.FTZ R86, R105, R86, R202 ;  /* 0x0000005669567223 */ /* 0x000fe200000100ca */
[C---:B------:R-:W-:Y:S01]  /*5600*/  FMUL.FTZ R202, R103.reuse, R84 ;  /* 0x0000005467ca7220 */ /* 0x040fe20000410000 */
[----:B------:R-:W-:Y:S01]  /*5610*/  SHF.L.U32 R204, R58, 0x10, RZ ;  /* 0x000000103acc7819 */ /* 0x000fe200000006ff */
[-C--:B------:R-:W-:Y:S01]  /*5620*/  FMUL.FTZ R57, R103, R56.reuse ;  /* 0x0000003867397220 */ /* 0x080fe20000410000 */
[----:B------:R-:W-:Y:S01]  /*5630*/  SHF.L.U32 R196, R196, 0x10, RZ ;  /* 0x00000010c4c47819 */ /* 0x000fe200000006ff */
[----:B------:R-:W-:Y:S01]  /*5640*/  FFMA.FTZ R56, R105, R56, -R202 ;  /* 0x0000003869387223 */ /* 0x000fe200000108ca */
[----:B------:R-:W-:Y:S01]  /*5650*/  SHF.L.U32 R202, R67, 0x10, RZ ;  /* 0x0000001043ca7819 */ /* 0x000fe200000006ff */
[----:B------:R-:W-:Y:S01]  /*5660*/  FFMA.FTZ R57, R105, R84, R57 ;  /* 0x0000005469397223 */ /* 0x000fe20000010039 */
[-C--:B------:R-:W-:Y:S01]  /*5670*/  FMUL.FTZ R209, R204, R53.reuse ;  /* 0x00000035ccd17220 */ /* 0x080fe20000410000 */
[----:B------:R-:W-:Y:S01]  /*5680*/  FMUL.FTZ R211, R196, R53 ;  /* 0x00000035c4d37220 */ /* 0x000fe20000410000 */
[----:B------:R-:W-:-:S02]  /*5690*/  FMUL.FTZ R85, R173, R86 ;  /* 0x00000056ad557220 */ /* 0x000fc40000410000 */
[C---:B------:R-:W-:Y:S01]  /*56a0*/  FFMA.FTZ R56, R202.reuse, R209, R56 ;  /* 0x000000d1ca387223 */ /* 0x040fe20000010038 */
[----:B------:R-:W-:Y:S01]  /*56b0*/  FFMA.FTZ R57, R202, R211, R57 ;  /* 0x000000d3ca397223 */ /* 0x000fe20000010039 */
[CC--:B------:R-:W-:Y:S01]  /*56c0*/  FMUL.FTZ R87, R173.reuse, R213.reuse ;  /* 0x000000d5ad577220 */ /* 0x0c0fe20000410000 */
[----:B------:R-:W-:Y:S01]  /*56d0*/  FFMA.FTZ R213, R174, R213, -R85 ;  /* 0x000000d5aed57223 */ /* 0x000fe20000010855 */
[C---:B------:R-:W-:Y:S01]  /*56e0*/  FMUL.FTZ R58, R173.reuse, R56 ;  /* 0x00000038ad3a7220 */ /* 0x040fe20000410000 */
[-C--:B------:R-:W-:Y:S01]  /*56f0*/  FMUL.FTZ R85, R173, R57.reuse ;  /* 0x00000039ad557220 */ /* 0x080fe20000410000 */
[----:B------:R-:W-:Y:S01]  /*5700*/  LEA R214, R214, UR17, 0x3 ;  /* 0x00000011d6d67c11 */ /* 0x000fe2000f8e18ff */
[----:B---3--:R-:W-:Y:S01]  /*5710*/  STS.128 [R97+0x840], R76 ;  /* 0x0008404c61007388 */ /* 0x008fe20000000c00 */
[C---:B------:R-:W-:Y:S01]  /*5720*/  FFMA.FTZ R218, R174.reuse, R86, R87 ;  /* 0x00000056aeda7223 */ /* 0x040fe20000010057 */
[C---:B------:R-:W-:Y:S01]  /*5730*/  PRMT R217, R59.reuse, 0x7632, R217 ;  /* 0x000076323bd97816 */ /* 0x040fe200000000d9 */
[C---:B------:R-:W-:Y:S01]  /*5740*/  FFMA.FTZ R220, R174.reuse, R56, -R85 ;  /* 0x00000038aedc7223 */ /* 0x040fe20000010855 */
[----:B--2---:R-:W-:Y:S01]  /*5750*/  STS.128 [R97+0xa40], R80 ;  /* 0x000a405061007388 */ /* 0x004fe20000000c00 */
[----:B------:R-:W-:Y:S01]  /*5760*/  SHF.L.U32 R203, R59, 0x10, RZ ;  /* 0x000000103bcb7819 */ /* 0x000fe200000006ff */
        /* <DEDUP_REMOVED lines=16> */
[-C--:B-1----:R-:W-:Y:S02]  /*5870*/  FMUL.FTZ R75, R203, R40.reuse ;  /* 0x00000028cb4b7220 */ /* 0x082fe40000410000 */
[----:B------:R-:W-:Y:S01]  /*5880*/  FMUL.FTZ R74, R217, R40 ;  /* 0x00000028d94a7220 */ /* 0x000fe20000410000 */
[----:B------:R-:W-:Y:S01]  /*5890*/  SHF.L.U32 R215, R215, 0x10, RZ ;  /* 0x00000010d7d77819 */ /* 0x000fe200000006ff */
[----:B---34-:R-:W-:Y:S06]  /*58a0*/  @P2 BRA `(.L_x_15281) ;  /* 0x0000000000282947 */ /* 0x018fec0003800000 */
[----:B------:R-:W-:Y:S01]  /*58b0*/  UISETP.NE.AND UP0, UPT, UR12, UR47, UPT ;  /* 0x0000002f0c00728c */ /* 0x000fe2000bf05270 */
[----:B0-----:R-:W-:Y:S01]  /*58c0*/  HFMA2.MMA R68, -RZ, RZ, 1.875, 0 ;  /* 0x3f800000ff447435 */ /* 0x001fe200000001ff */
[----:B------:R-:W-:-:S04]  /*58d0*/  MOV R69, RZ ;  /* 0x000000ff00457202 */ /* 0x000fc80000000f00 */
[----:B------:R-:W-:-:S05]  /*58e0*/  PLOP3.LUT P0, PT, PT, PT, UP0, 0x80, 0x0 ;  /* 0x000000000000781c */ /* 0x000fca0003f0f008 */
[----:B------:R-:W-:-:S04]  /*58f0*/  @UP0 ULEA.HI UR18, UR12, UR12, URZ, 0x1 ;  /* 0x0000000c0c120291 */ /* 0x000fc8000f8f083f */
[----:B------:R-:W-:-:S04]  /*5900*/  @UP0 ULOP3.LUT UR18, UR18, 0xfffffe, URZ, 0xc0, !UPT ;  /* 0x00fffffe12120892 */ /* 0x000fc8000f8ec03f */
[----:B------:R-:W-:-:S04]  /*5910*/  @UP0 UIADD3 UR18, -UR18, UR12, URZ ;  /* 0x0000000c12120290 */ /* 0x000fc8000fffe13f */
[----:B------:R-:W-:-:S04]  /*5920*/  @UP0 ULEA UR18, UR18, UR7, 0x8 ;  /* 0x0000000712120291 */ /* 0x000fc8000f8e403f */
[----:B------:R-:W-:-:S09]  /*5930*/  @UP0 ULEA UR18, UR18, UR17, 0x3 ;  /* 0x0000001112120291 */ /* 0x000fd2000f8e183f */
[----:B------:R-:W1:Y:S03]  /*5940*/  @P0 LDS.64 R68, [UR18+0x35d0] ;  /* 0x0035d012ff440984 */ /* 0x000e660008000a00 */
.L_x_15281:
[----:B------:R-:W-:Y:S05]  /*5950*/  BSYNC B0 ;  /* 0x0000000000007941 */ /* 0x000fea0003800000 */
.L_x_15280:
[----:B------:R-:W3:Y:S01]  /*5960*/  SHFL.UP PT, R72, R213, 0x1, RZ ;  /* 0x04200000d5487989 */ /* 0x000ee200000e00ff */
[C---:B------:R-:W-:Y:S01]  /*5970*/  FFMA.FTZ R223, R215.reuse, R75, R220 ;  /* 0x0000004bd7df7223 */ /* 0x040fe200000100dc */
[----:B------:R-:W-:Y:S01]  /*5980*/  FFMA.FTZ R222, R215, R74, R219 ;  /* 0x0000004ad7de7223 */ /* 0x000fe200000100db */
[----:B------:R-:W-:Y:S01]  /*5990*/  LOP3.LUT R220, R102, 0x1f, RZ, 0xc0, !PT ;  /* 0x0000001f66dc7812 */ /* 0x000fe200078ec0ff */
[----:B------:R-:W4:Y:S01]  /*59a0*/  SHFL.UP PT, R70, R218, 0x1, RZ ;  /* 0x04200000da467989 */ /* 0x000f2200000e00ff */
[----:B--2---:R-:W-:Y:S02]  /*59b0*/  MOV R216, UR12 ;  /* 0x0000000c00d87c02 */ /* 0x004fe40008000f00 */
[----:B------:R-:W-:Y:S01]  /*59c0*/  ISETP.NE.AND P0, PT, R220, RZ, PT ;  /* 0x000000ffdc00720c */ /* 0x000fe20003f05270 */
[----:B------:R-:W2:Y:S01]  /*59d0*/  SHFL.UP PT, R73, R223, 0x1, RZ ;  /* 0x04200000df497989 */ /* 0x000ea200000e00ff */
[----:B------:R-:W-:Y:S02]  /*59e0*/  ISETP.GE.AND P4, PT, R100, 0x1, PT ;  /* 0x000000016400780c */ /* 0x000fe40003f86270 */
[----:B------:R-:W-:Y:S01]  /*59f0*/  ISETP.LT.OR P3, PT, R216, 0x2, P0 ;  /* 0x00000002d800780c */ /* 0x000fe20000761670 */
[----:B------:R-:W5:Y:S01]  /*5a00*/  SHFL.UP PT, R71, R222, 0x1, RZ ;  /* 0x04200000de477989 */ /* 0x000f6200000e00ff */
[----:B------:R-:W-:Y:S01]  /*5a10*/  MOV R234, 0x10 ;  /* 0x0000001000ea7802 */ /* 0x000fe20000000f00 */
[----:B---3--:R-:W-:-:S10]  /*5a20*/  FMUL.FTZ R214, R218, R72 ;  /* 0x00000048dad67220 */ /* 0x008fd40000410000 */
        /* <DEDUP_REMOVED lines=22> */
[C---:B------:R-:W-:Y:S01]  /*5b90*/  FMUL.FTZ R219, R173.reuse, R216 ;  /* 0x000000d8addb7220 */ /* 0x040fe20000410000 */
[----:B------:R-:W4:Y:S01]  /*5ba0*/  SHFL.UP PT, R224, R223, 0x2, RZ ;  /* 0x04400000dfe07989 */ /* 0x000f2200000e00ff */
[-C--:B------:R-:W-:Y:S01]  /*5bb0*/  FFMA.FTZ R73, -R173, R214.reuse, -R72 ;  /* 0x000000d6ad497223 */ /* 0x080fe20000010948 */
[----:B------:R-:W-:Y:S01]  /*5bc0*/  FMUL.FTZ R83, R2, R83 ;  /* 0x0000005302537220 */ /* 0x000fe20000410000 */
[----:B------:R-:W-:Y:S01]  /*5bd0*/  FFMA.FTZ R72, R174, R214, -R219 ;  /* 0x000000d6ae487223 */ /* 0x000fe200000108db */
[----:B------:R-:W-:Y:S01]  /*5be0*/  PRMT R71, R81, 0x7632, R71 ;  /* 0x0000763251477816 */ /* 0x000fe20000000047 */
[----:B------:R-:W-:Y:S01]  /*5bf0*/  FADD.FTZ R228, -R82, R73 ;  /* 0x0000004952e47221 */ /* 0x000fe20000010100 */
[----:B------:R-:W5:Y:S01]  /*5c00*/  SHFL.UP PT, R221, R70, 0x2, RZ ;  /* 0x0440000046dd7989 */ /* 0x000f6200000e00ff */
[----:B------:R-:W-:Y:S01]  /*5c10*/  FADD.FTZ R226, R83, R72 ;  /* 0x0000004853e27221 */ /* 0x000fe20000010000 */
[----:B------:R-:W-:Y:S01]  /*5c20*/  SHF.L.U32 R72, R81, 0x10, RZ ;  /* 0x0000001051487819 */ /* 0x000fe200000006ff */
[----:B------:R-:W-:Y:S01]  /*5c30*/  FMUL.FTZ R230, R103, -R228 ;  /* 0x800000e467e67220 */ /* 0x000fe20000410000 */
[----:B------:R-:W0:Y:S01]  /*5c40*/  SHFL.UP PT, R73, R213, 0x2, RZ ;  /* 0x04400000d5497989 */ /* 0x000e2200000e00ff */
[----:B------:R-:W-:Y:S01]  /*5c50*/  SHF.L.U32 R218, R71, 0x10, RZ ;  /* 0x0000001047da7819 */ /* 0x000fe200000006ff */
[-C--:B------:R-:W-:Y:S01]  /*5c60*/  FMUL.FTZ R71, R103, -R226.reuse ;  /* 0x800000e267477220 */ /* 0x080fe20000410000 */
[----:B------:R-:W-:Y:S01]  /*5c70*/  FFMA.FTZ R230, R105, R226, -R230 ;  /* 0x000000e269e67223 */ /* 0x000fe200000108e6 */
[----:B------:R-:W-:Y:S01]  /*5c80*/  FMUL.FTZ R81, R3, R72 ;  /* 0x0000004803517220 */ /* 0x000fe20000410000 */
[----:B------:R-:W-:Y:S01]  /*5c90*/  ISETP.GE.AND P4, PT, R100, 0x2, PT ;  /* 0x000000026400780c */ /* 0x000fe20003f86270 */
[----:B------:R-:W-:Y:S01]  /*5ca0*/  FFMA.FTZ R71, R105, R228, R71 ;  /* 0x000000e469477223 */ /* 0x000fe20000010047 */
[----:B------:R-:W-:Y:S01]  /*5cb0*/  FMUL.FTZ R218, R3, R218 ;  /* 0x000000da03da7220 */ /* 0x000fe20000410000 */
[----:B------:R-:W-:Y:S01]  /*5cc0*/  FADD.FTZ R230, R81, R230 ;  /* 0x000000e651e67221 */ /* 0x000fe20000010000 */
[----:B--2---:R-:W-:Y:S01]  /*5cd0*/  FMUL.FTZ R72, R70, R225 ;  /* 0x000000e146487220 */ /* 0x004fe20000410000 */
[----:B------:R-:W-:Y:S01]  /*5ce0*/  SHF.L.U32 R219, R80, 0x10, RZ ;  /* 0x0000001050db7819 */ /* 0x000fe200000006ff */
[--C-:B------:R-:W-:Y:S01]  /*5cf0*/  FADD.FTZ R226, -R218, R71.reuse ;  /* 0x00000047dae27221 */ /* 0x100fe20000010100 */
[----:B------:R-:W-:Y:S01]  /*5d00*/  FMUL.FTZ R227, R106, -R230 ;  /* 0x800000e66ae37220 */ /* 0x000fe20000410000 */
[----:B------:R-:W-:-:S02]  /*5d10*/  PRMT R71, R80, 0x7632, R71 ;  /* 0x0000763250477816 */ /* 0x000fc40000000047 */
[-C--:B------:R-:W-:Y:S01]  /*5d20*/  FMUL.FTZ R228, R106, -R226.reuse ;  /* 0x800000e26ae47220 */ /* 0x080fe20000410000 */
[----:B------:R-:W-:Y:S01]  /*5d30*/  FFMA.FTZ R227, R107, R226, R227 ;  /* 0x000000e26be37223 */ /* 0x000fe200000100e3 */
[-C--:B----4-:R-:W-:Y:S01]  /*5d40*/  FFMA.FTZ R226, R213, R224.reuse, -R72 ;  /* 0x000000e0d5e27223 */ /* 0x090fe20000010848 */
[C---:B------:R-:W-:Y:S01]  /*5d50*/  FMUL.FTZ R224, R70.reuse, R224 ;  /* 0x000000e046e07220 */ /* 0x040fe20000410000 */
[----:B------:R-:W-:Y:S01]  /*5d60*/  FFMA.FTZ R228, R107, R230, -R228 ;  /* 0x000000e66be47223 */ /* 0x000fe200000108e4 */
[----:B------:R-:W-:Y:S01]  /*5d70*/  MOV R230, UR12 ;  /* 0x0000000c00e67c02 */ /* 0x000fe20008000f00 */
[C---:B-----5:R-:W-:Y:S01]  /*5d80*/  FMUL.FTZ R80, R70.reuse, R221 ;  /* 0x000000dd46507220 */ /* 0x060fe20000410000 */
[----:B------:R-:W-:Y:S01]  /*5d90*/  FFMA.FTZ R225, R213, R225, R224 ;  /* 0x000000e1d5e17223 */ /* 0x000fe200000100e0 */
[----:B------:R-:W-:Y:S01]  /*5da0*/  @P4 FADD.FTZ R223, R223, R226 ;  /* 0x000000e2dfdf4221 */ /* 0x000fe20000010000 */
[----:B0-----:R-:W-:Y:S01]  /*5db0*/  FMUL.FTZ R72, R70, R73 ;  /* 0x0000004946487220 */ /* 0x001fe20000410000 */
[----:B------:R-:W-:Y:S01]  /*5dc0*/  FMUL.FTZ R219, R4, R219 ;  /* 0x000000db04db7220 */ /* 0x000fe20000410000 */
[----:B------:R-:W-:-:S02]  /*5dd0*/  @P4 FADD.FTZ R222, R222, R225 ;  /* 0x000000e1dede4221 */ /* 0x000fc40000010000 */
[C---:B------:R-:W-:Y:S01]  /*5de0*/  FFMA.FTZ R221, R213.reuse, R221, R72 ;  /* 0x000000ddd5dd7223 */ /* 0x040fe20000010048 */
[----:B------:R-:W-:Y:S01]  /*5df0*/  @!P3 IADD3 R72, R230, -0x2, RZ ;  /* 0xfffffffee648b810 */ /* 0x000fe20007ffe0ff */
[----:B------:R-:W-:Y:S01]  /*5e00*/  @P4 FFMA.FTZ R213, R213, R73, -R80 ;  /* 0x00000049d5d54223 */ /* 0x000fe20000010850 */
[----:B------:R-:W-:Y:S01]  /*5e10*/  SHF.L.U32 R73, R71, 0x10, RZ ;  /* 0x0000001047497819 */ /* 0x000fe200000006ff */
[----:B------:R-:W0:Y:S01]  /*5e20*/  SHFL.UP PT, R226, R222, 0x4, RZ ;  /* 0x04800000dee27989 */ /* 0x000e2200000e00ff */
[----:B------:R-:W-:Y:S01]  /*5e30*/  FSEL R224, R70, R221, !P4 ;  /* 0x000000dd46e07208 */ /* 0x000fe20006000000 */
[----:B---3--:R-:W-:Y:S01]  /*5e40*/  @!P3 IMAD R221, R72, R229, UR7 ;  /* 0x0000000748ddbe24 */ /* 0x008fe2000f8e02e5 */
[----:B------:R-:W-:Y:S02]  /*5e50*/  PRMT R72, R79, 0x7632, R72 ;  /* 0x000076324f487816 */ /* 0x000fe40000000048 */
[----:B------:R-:W-:Y:S01]  /*5e60*/  CS2R R70, SRZ ;  /* 0x0000000000467805 */ /* 0x000fe2000001ff00 */
[----:B------:R-:W-:Y:S01]  /*5e70*/  FMUL.FTZ R80, R4, R73 ;  /* 0x0000004904507220 */ /* 0x000fe20000410000 */
[----:B------:R-:W2:Y:S01]  /*5e80*/  SHFL.UP PT, R225, R213, 0x4, RZ ;  /* 0x04800000d5e17989 */ /* 0x000ea200000e00ff */
[----:B------:R-:W-:Y:S01]  /*5e90*/  SHF.L.U32 R230, R72, 0x10, RZ ;  /* 0x0000001048e67819 */ /* 0x000fe200000006ff */
[----:B------:R-:W-:-:S04]  /*5ea0*/  @!P3 IMAD.WIDE R72, R221, R234, UR22 ;  /* 0x00000016dd48be25 */ /* 0x000fc8000f8e02ea */
[----:B------:R-:W-:Y:S01]  /*5eb0*/  FADD.FTZ R231, R219, R228 ;  /* 0x000000e4dbe77221 */ /* 0x000fe20000010000 */
[----:B------:R-:W3:Y:S01]  /*5ec0*/  SHFL.UP PT, R229, R223, 0x4, RZ ;  /* 0x04800000dfe57989 */ /* 0x000ee200000e00ff */
[----:B------:R-:W-:Y:S01]  /*5ed0*/  FADD.FTZ R232, -R80, R227 ;  /* 0x000000e350e87221 */ /* 0x000fe20000010100 */
[----:B------:R-:W-:Y:S01]  /*5ee0*/  SHF.L.U32 R228, R79, 0x10, RZ ;  /* 0x000000104fe47819 */ /* 0x000fe200000006ff */
[CC--:B------:R-:W-:Y:S01]  /*5ef0*/  FMUL.FTZ R236, R108.reuse, -R231.reuse ;  /* 0x800000e76cec7220 */ /* 0x0c0fe20000410000 */
[----:B------:R3:W4:Y:S01]  /*5f00*/  @!P3 LDG.E.64 R70, desc[UR20][R72.64+0x8] ;  /* 0x000008144846b981 */ /* 0x000722000c1e1b00 */
[----:B------:R-:W-:Y:S01]  /*5f10*/  FMUL.FTZ R234, R108, -R232 ;  /* 0x800000e86cea7220 */ /* 0x000fe20000410000 */
[----:B------:R-:W-:Y:S01]  /*5f20*/  FMUL.FTZ R79, R5, R230 ;  /* 0x000000e6054f7220 */ /* 0x000fe20000410000 */
[C---:B------:R-:W-:Y:S01]  /*5f30*/  FFMA.FTZ R236, R109.reuse, R232, R236 ;  /* 0x000000e86dec7223 */ /* 0x040fe200000100ec */
[----:B------:R-:W5:Y:S01]  /*5f40*/  SHFL.UP PT, R227, R224, 0x4, RZ ;  /* 0x04800000e0e37989 */ /* 0x000f6200000e00ff */
[----:B------:R-:W-:Y:S01]  /*5f50*/  FFMA.FTZ R234, R109, R231, -R234 ;  /* 0x000000e76dea7223 */ /* 0x000fe200000108ea */
        /* <DEDUP_REMOVED lines=8> */
[C---:B--2---:R-:W-:Y:S01]  /*5fe0*/  FMUL.FTZ R228, R224.reuse, R225 ;  /* 0x000000e1e0e47220 */ /* 0x044fe20000410000 */
[-C--:B---3--:R-:W-:Y:S01]  /*5ff0*/  FMUL.FTZ R73, R224, R229.reuse ;  /* 0x000000e5e0497220 */ /* 0x088fe20000410000 */
[C---:B------:R-:W-:Y:S01]  /*6000*/  FFMA.FTZ R230, R213.reuse, R229, -R230 ;  /* 0x000000e5d5e67223 */ /* 0x040fe200000108e6 */
[----:B------:R-:W-:Y:S01]  /*6010*/  PRMT R72, R78, 0x7632, R72 ;  /* 0x000076324e487816 */ /* 0x000fe20000000048 */
[CC--:B-----5:R-:W-:Y:S01]  /*6020*/  FFMA.FTZ R229, R213.reuse, R227.reuse, R228 ;  /* 0x000000e3d5e57223 */ /* 0x0e0fe200000100e4 */
        /* <DEDUP_REMOVED lines=11> */
[----:B------:R-:W2:Y:S01]  /*60e0*/  SHFL.UP PT, R229, R223, 0x8, RZ ;  /* 0x05000000dfe57989 */ /* 0x000ea200000e00ff */
[----:B------:R-:W-:Y:S01]  /*60f0*/  FFMA.FTZ R231, R111, R236, R231 ;  /* 0x000000ec6fe77223 */ /* 0x000fe200000100e7 */
[----:B------:R-:W-:-:S02]  /*6100*/  PRMT R78, R77, 0x7632, R78 ;  /* 0x000076324d4e7816 */ /* 0x000fc4000000004e */
[----:B------:R-:W3:Y:S01]  /*6110*/  SHFL.UP PT, R225, R213, 0x8, RZ ;  /* 0x05000000d5e17989 */ /* 0x000ee200000e00ff */
[----:B------:R-:W-:Y:S01]  /*6120*/  FADD.FTZ R234, R73, R234 ;  /* 0x000000ea49ea7221 */ /* 0x000fe20000010000 */
[----:B------:R-:W-:Y:S01]  /*6130*/  SHF.L.U32 R78, R78, 0x10, RZ ;  /* 0x000000104e4e7819 */ /* 0x000fe200000006ff */
[----:B------:R-:W-:Y:S01]  /*6140*/  FADD.FTZ R231, -R72, R231 ;  /* 0x000000e748e77221 */ /* 0x000fe20000010100 */
[----:B------:R-:W5:Y:S01]  /*6150*/  SHFL.UP PT, R228, R224, 0x8, RZ ;  /* 0x05000000e0e47989 */ /* 0x000f6200000e00ff */
        /* <DEDUP_REMOVED lines=16> */
[C---:B--2---:R-:W-:Y:S01]  /*6260*/  FMUL.FTZ R232, R224.reuse, R229 ;  /* 0x000000e5e0e87220 */ /* 0x044fe20000410000 */
[C---:B---3--:R-:W-:Y:S01]  /*6270*/  FMUL.FTZ R231, R224.reuse, R225 ;  /* 0x000000e1e0e77220 */ /* 0x048fe20000410000 */
[----:B------:R-:W-:Y:S01]  /*6280*/  FFMA.FTZ R76, R213, R229, -R76 ;  /* 0x000000e5d54c7223 */ /* 0x000fe2000001084c */
[----:B------:R-:W-:Y:S01]  /*6290*/  FFMA.FTZ R239, R115, R233, R234 ;  /* 0x000000e973ef7223 */ /* 0x000fe200000100ea */
[C---:B------:R-:W-:Y:S01]  /*62a0*/  FFMA.FTZ R233, R213.reuse, R230, R232 ;  /* 0x000000e6d5e97223 */ /* 0x040fe200000100e8 */
[-C--:B-----5:R-:W-:Y:S01]  /*62b0*/  FFMA.FTZ R231, R213, R228.reuse, R231 ;  /* 0x000000e4d5e77223 */ /* 0x0a0fe200000100e7 */
[----:B------:R-:W-:Y:S01]  /*62c0*/  @P3 FADD.FTZ R223, R223, R76 ;  /* 0x0000004cdfdf3221 */ /* 0x000fe20000010000 */
[----:B------:R-:W-:Y:S01]  /*62d0*/  FMUL.FTZ R228, R224, R228 ;  /* 0x000000e4e0e47220 */ /* 0x000fe20000410000 */
[----:B------:R-:W-:Y:S01]  /*62e0*/  @P3 FADD.FTZ R222, R222, R233 ;  /* 0x000000e9dede3221 */ /* 0x000fe20000010000 */
[----:B------:R-:W-:-:S02]  /*62f0*/  SHF.L.U32 R229, R226, 0x10, RZ ;  /* 0x00000010e2e57819 */ /* 0x000fc400000006ff */
[----:B------:R-:W-:Y:S01]  /*6300*/  @P3 FFMA.FTZ R213, R213, R225, -R228 ;  /* 0x000000e1d5d53223 */ /* 0x000fe200000108e4 */
[----:B------:R-:W0:Y:S01]  /*6310*/  SHFL.UP PT, R236, R223, 0x10, RZ ;  /* 0x06000000dfec7989 */ /* 0x000e2200000e00ff */
[----:B------:R-:W-:Y:S01]  /*6320*/  FSEL R235, R224, R231, !P3 ;  /* 0x000000e7e0eb7208 */ /* 0x000fe20005800000 */
[----:B------:R-:W-:Y:S02]  /*6330*/  FMUL.FTZ R76, R8, R229 ;  /* 0x000000e5084c7220 */ /* 0x000fe40000410000 */
[----:B------:R-:W2:Y:S01]  /*6340*/  SHFL.UP PT, R228, R222, 0x10, RZ ;  /* 0x06000000dee47989 */ /* 0x000ea200000e00ff */
[----:B-1----:R-:W-:-:S03]  /*6350*/  FMUL.FTZ R225, R173, R69 ;  /* 0x00000045ade17220 */ /* 0x002fc60000410000 */
[----:B------:R-:W1:Y:S01]  /*6360*/  SHFL.UP PT, R226, R213, 0x10, RZ ;  /* 0x06000000d5e27989 */ /* 0x000e6200000e00ff */
[----:B------:R-:W-:Y:S01]  /*6370*/  FMUL.FTZ R224, R8, R227 ;  /* 0x000000e308e07220 */ /* 0x000fe20000410000 */
[----:B------:R-:W-:Y:S02]  /*6380*/  FADD.FTZ R239, -R76, R239 ;  /* 0x000000ef4cef7221 */ /* 0x000fe40000010100 */
[----:B------:R-:W3:Y:S01]  /*6390*/  SHFL.UP PT, R240, R235, 0x10, RZ ;  /* 0x06000000ebf07989 */ /* 0x000ee200000e00ff */
[-C--:B------:R-:W-:Y:S01]  /*63a0*/  FMUL.FTZ R227, R173, -R68.reuse ;  /* 0x80000044ade37220 */ /* 0x080fe20000410000 */
[----:B------:R-:W-:Y:S01]  /*63b0*/  FFMA.FTZ R230, R174, R68, -R225 ;  /* 0x00000044aee67223 */ /* 0x000fe200000108e1 */
[----:B------:R-:W-:Y:S01]  /*63c0*/  FADD.FTZ R237, R224, R237 ;  /* 0x000000ede0ed7221 */ /* 0x000fe20000010000 */
[----:B------:R-:W-:Y:S01]  /*63d0*/  FMUL.FTZ R234, R116, -R239 ;  /* 0x800000ef74ea7220 */ /* 0x000fe20000410000 */
[----:B------:R-:W-:Y:S01]  /*63e0*/  FFMA.FTZ R232, R174, -R69, R227 ;  /* 0x80000045aee87223 */ /* 0x000fe200000100e3 */
[----:B------:R-:W-:Y:S01]  /*63f0*/  FMUL.FTZ R227, R103, -R230 ;  /* 0x800000e667e37220 */ /* 0x000fe20000410000 */
[----:B------:R-:W-:Y:S01]  /*6400*/  PRMT R225, R87, 0x7632, R225 ;  /* 0x0000763257e17816 */ /* 0x000fe200000000e1 */
[-C--:B------:R-:W-:Y:S01]  /*6410*/  FFMA.FTZ R238, R117, R237.reuse, -R234 ;  /* 0x000000ed75ee7223 */ /* 0x080fe200000108ea */
[----:B------:R-:W-:Y:S01]  /*6420*/  FMUL.FTZ R242, R116, -R237 ;  /* 0x800000ed74f27220 */ /* 0x000fe20000410000 */
[-C--:B------:R-:W-:Y:S01]  /*6430*/  FMUL.FTZ R234, R103, -R232.reuse ;  /* 0x800000e867ea7220 */ /* 0x080fe20000410000 */
[----:B------:R-:W-:Y:S01]  /*6440*/  FFMA.FTZ R227, R105, R232, R227 ;  /* 0x000000e869e37223 */ /* 0x000fe200000100e3 */
[----:B------:R-:W-:Y:S01]  /*6450*/  SHF.L.U32 R232, R225, 0x10, RZ ;  /* 0x00000010e1e87819 */ /* 0x000fe200000006ff */
[----:B------:R-:W-:Y:S01]  /*6460*/  FFMA.FTZ R242, R117, R239, R242 ;  /* 0x000000ef75f27223 */ /* 0x000fe200000100f2 */
[----:B------:R-:W-:Y:S01]  /*6470*/  FFMA.FTZ R229, R105, R230, -R234 ;  /* 0x000000e669e57223 */ /* 0x000fe200000108ea */
[----:B------:R-:W-:Y:S01]  /*6480*/  ISETP.GE.AND P3, PT, R100, 0x10, PT ;  /* 0x000000106400780c */ /* 0x000fe20003f66270 */
[----:B0-----:R-:W-:Y:S01]  /*6490*/  FMUL.FTZ R239, R235, R236 ;  /* 0x000000ecebef7220 */ /* 0x001fe20000410000 */
[----:B------:R-:W-:Y:S01]  /*64a0*/  SHF.L.U32 R230, R87, 0x10, RZ ;  /* 0x0000001057e67819 */ /* 0x000fe200000006ff */
[----:B------:R-:W-:Y:S01]  /*64b0*/  FMUL.FTZ R225, R9, R232 ;  /* 0x000000e809e17220 */ /* 0x000fe20000410000 */
[-C--:B--2---:R-:W-:Y:S01]  /*64c0*/  FMUL.FTZ R234, R235, R228.reuse ;  /* 0x000000e4ebea7220 */ /* 0x084fe20000410000 */
[----:B------:R-:W-:Y:S01]  /*64d0*/  FFMA.FTZ R239, R213, R228, R239 ;  /* 0x000000e4d5ef7223 */ /* 0x000fe200000100ef */
[----:B-1----:R-:W-:Y:S01]  /*64e0*/  FMUL.FTZ R228, R235, R226 ;  /* 0x000000e2ebe47220 */ /* 0x002fe20000410000 */
        /* <DEDUP_REMOVED lines=140> */
[----:B------:R-:W-:Y:S01]  /*6db0*/  ULEA UR18, UR7, UR17, 0x4 ;  /* 0x0000001107127291 */ /* 0x000fe2000f8e203f */
[----:B----4-:R0:W1:Y:S01]  /*6dc0*/  SHFL.IDX PT, R242, R71, RZ, 0x1f ;  /* 0x00001fff47f27589 */ /* 0x01006200000e0000 */
[----:B------:R-:W-:Y:S03]  /*6dd0*/  BSSY B0, `(.L_x_15282) ;  /* 0x0000016000007945 */ /* 0x000fe60003800000 */
        /* <DEDUP_REMOVED lines=21> */
.L_x_15283:
[----:B------:R-:W-:Y:S05]  /*6f30*/  BSYNC B0 ;  /* 0x0000000000007941 */ /* 0x000fea0003800000 */
.L_x_15282:
[----:B------:R-:W-:Y:S01]  /*6f40*/  MOV R56, UR12 ;  /* 0x0000000c00387c02 */ /* 0x000fe20008000f00 */
[----:B0-----:R-:W-:Y:S01]  /*6f50*/  HFMA2.MMA R57, -RZ, RZ, 0, 0 ;  /* 0x00000000ff397435 */ /* 0x001fe200000001ff */
[----:B------:R-:W-:Y:S02]  /*6f60*/  CS2R R58, SRZ ;  /* 0x00000000003a7805 */ /* 0x000fe4000001ff00 */
[----:B------:R-:W-:Y:S01]  /*6f70*/  ISETP.GT.U32.AND P3, PT, R220, 0x1d, PT ;  /* 0x0000001ddc00780c */ /* 0x000fe20003f64070 */
[----:B------:R0:W1:Y:S01]  /*6f80*/  SHFL.DOWN PT, R245, R237, 0x2, 0x1f ;  /* 0x08401f00edf57f89 */ /* 0x00006200000e0000 */
[----:B------:R-:W-:Y:S01]  /*6f90*/  ISETP.GE.OR P0, PT, R56, UR47, P0 ;  /* 0x0000002f38007c0c */ /* 0x000fe20008706670 */
[----:B------:R-:W-:Y:S01]  /*6fa0*/  BSSY B0, `(.L_x_15284) ;  /* 0x0000012000007945 */ /* 0x000fe20003800000 */
[----:B------:R-:W-:Y:S01]  /*6fb0*/  MOV R56, 0x3f800000 ;  /* 0x3f80000000387802 */ /* 0x000fe20000000f00 */
[----:B------:R0:W2:Y:S04]  /*6fc0*/  SHFL.DOWN PT, R247, R238, 0x2, 0x1f ;  /* 0x08401f00eef77f89 */ /* 0x0000a800000e0000 */
        /* <DEDUP_REMOVED lines=15> */
.L_x_15285:
[----:B------:R-:W-:Y:S05]  /*70c0*/  BSYNC B0 ;  /* 0x0000000000007941 */ /* 0x000fea0003800000 */
.L_x_15284:
        /* <DEDUP_REMOVED lines=18> */
.L_x_15287:
[----:B------:R-:W-:Y:S05]  /*71f0*/  BSYNC B0 ;  /* 0x0000000000007941 */ /* 0x000fea0003800000 */
.L_x_15286:
        /* <DEDUP_REMOVED lines=18> */
.L_x_15289:
[----:B------:R-:W-:Y:S05]  /*7320*/  BSYNC B0 ;  /* 0x0000000000007941 */ /* 0x000fea0003800000 */
.L_x_15288:
        /* <DEDUP_REMOVED lines=18> */
.L_x_15291:
[----:B------:R-:W-:Y:S05]  /*7450*/  BSYNC B0 ;  /* 0x0000000000007941 */ /* 0x000fea0003800000 */
.L_x_15290:
        /* <DEDUP_REMOVED lines=11> */
[----:B------:R-:W-:Y:S02]  /*7510*/  BSSY B0, `(.L_x_15292) ;  /* 0x000033b000007945 */ /* 0x000fe40003800000 */
        /* <DEDUP_REMOVED lines=132> */
[C---:B------:R-:W-:Y:S01]  /*7d60*/  FFMA.FTZ R214, R174.reuse, R129, -R69 ;  /* 0x00000081aed67223 */ /* 0x040fe20000010845 */
[----:B------:R-:W-:Y:S01]  /*7d70*/  FFMA.FTZ R173, R174, R128, R173 ;  /* 0x00000080aead7223 */ /* 0x000fe200000100ad */
[----:B------:R-:W-:Y:S01]  /*7d80*/  FFMA.FTZ R68, R215, R75, R68 ;  /* 0x0000004bd7447223 */ /* 0x000fe20000010044 */
[----:B------:R-:W-:Y:S01]  /*7d90*/  SHF.L.U32 R75, R102, 0x5, RZ ;  /* 0x00000005664b7819 */ /* 0x000fe200000006ff */
[----:B------:R0:W-:Y:S01]  /*7da0*/  @!P0 STS.128 [UR18+0x46d0], R56 ;  /* 0x0046d038ff008988 */ /* 0x0001e20008000c12 */
[----:B------:R-:W-:Y:S01]  /*7db0*/  FADD.FTZ R240, -R82, R173 ;  /* 0x000000ad52f07221 */ /* 0x000fe20000010100 */
[----:B------:R-:W-:Y:S01]  /*7dc0*/  FADD.FTZ R238, R83, R214 ;  /* 0x000000d653ee7221 */ /* 0x000fe20000010000 */
[----:B------:R-:W-:Y:S01]  /*7dd0*/  LEA.HI.SX32 R75, R75, R75, 0x1b ;  /* 0x0000004b4b4b7211 */ /* 0x000fe200078fdaff */
[----:B------:R-:W-:Y:S01]  /*7de0*/  FMUL.FTZ R174, R129, R40 ;  /* 0x0000002881ae7220 */ /* 0x000fe20000410000 */
[----:B------:R-:W-:Y:S01]  /*7df0*/  FMUL.FTZ R70, R217, R128 ;  /* 0x00000080d9467220 */ /* 0x000fe20000410000 */
[----:B------:R-:W-:Y:S01]  /*7e00*/  FMUL.FTZ R216, R103, -R238 ;  /* 0x800000ee67d87220 */ /* 0x000fe20000410000 */
[-C--:B------:R-:W-:Y:S01]  /*7e10*/  FMUL.FTZ R69, R202, R53.reuse ;  /* 0x00000035ca457220 */ /* 0x080fe20000410000 */
[C---:B------:R-:W-:Y:S01]  /*7e20*/  FMUL.FTZ R220, R215.reuse, R174 ;  /* 0x000000aed7dc7220 */ /* 0x040fe20000410000 */
[----:B------:R-:W-:Y:S01]  /*7e30*/  FMUL.FTZ R71, R215, R40 ;  /* 0x00000028d7477220 */ /* 0x000fe20000410000 */
[----:B------:R-:W-:Y:S01]  /*7e40*/  FMUL.FTZ R83, R238, R53 ;  /* 0x00000035ee537220 */ /* 0x000fe20000410000 */
[----:B------:R-:W-:-:S02]  /*7e50*/  ULEA UR18, UR12, 0xfffffe00, 0x9 ;  /* 0xfffffe000c127891 */ /* 0x000fc4000f8e483f */
[----:B------:R-:W-:Y:S01]  /*7e60*/  FFMA.FTZ R217, R217, -R71, R74 ;  /* 0x80000047d9d97223 */ /* 0x000fe2000001004a */
[----:B0-----:R-:W-:Y:S01]  /*7e70*/  FMUL.FTZ R58, R128, UR55 ;  /* 0x00000037803a7c20 */ /* 0x001fe20008410000 */
[----:B------:R-:W-:Y:S01]  /*7e80*/  LEA R57, R75, UR17, 0x2 ;  /* 0x000000114b397c11 */ /* 0x000fe2000f8e10ff */
[----:B------:R-:W-:Y:S01]  /*7e90*/  FFMA.FTZ R56, R203, R129, R70 ;  /* 0x00000081cb387223 */ /* 0x000fe20000010046 */
[C---:B------:R-:W-:Y:S01]  /*7ea0*/  FMUL.FTZ R70, R129.reuse, UR55 ;  /* 0x0000003781467c20 */ /* 0x040fe20008410000 */
[----:B------:R-:W-:Y:S01]  /*7eb0*/  FFMA.FTZ R82, R129, UR57, R58 ;  /* 0x0000003981527c23 */ /* 0x000fe2000801003a */
[-C--:B------:R-:W-:Y:S01]  /*7ec0*/  FMUL.FTZ R58, R103, -R240.reuse ;  /* 0x800000f0673a7220 */ /* 0x080fe20000410000 */
[----:B------:R-:W-:Y:S01]  /*7ed0*/  FMUL.FTZ R59, R196, R240 ;  /* 0x000000f0c43b7220 */ /* 0x000fe20000410000 */
[----:B------:R0:W-:Y:S01]  /*7ee0*/  STS [R57+0x10f8], R220 ;  /* 0x0010f8dc39007388 */ /* 0x0001e20000000800 */
[----:B------:R-:W-:Y:S01]  /*7ef0*/  FMUL.FTZ R75, R240, UR55 ;  /* 0x00000037f04b7c20 */ /* 0x000fe20008410000 */
[C---:B------:R-:W-:Y:S01]  /*7f00*/  FFMA.FTZ R214, R105.reuse, R238, -R58 ;  /* 0x000000ee69d67223 */ /* 0x040fe2000001083a */
[----:B------:R-:W-:Y:S01]  /*7f10*/  FFMA.FTZ R105, R105, R240, R216 ;  /* 0x000000f069697223 */ /* 0x000fe200000100d8 */
[C---:B------:R-:W-:Y:S01]  /*7f20*/  FFMA.FTZ R58, R204.reuse, -R69, R209 ;  /* 0x80000045cc3a7223 */ /* 0x040fe200000100d1 */
[----:B------:R-:W-:Y:S01]  /*7f30*/  FFMA.FTZ R59, R204, R238, R59 ;  /* 0x000000eecc3b7223 */ /* 0x000fe2000001003b */
[----:B------:R-:W-:Y:S01]  /*7f40*/  FMUL.FTZ R216, R202, R83 ;  /* 0x00000053cad87220 */ /* 0x000fe20000410000 */
[----:B------:R-:W-:Y:S01]  /*7f50*/  FADD.FTZ R129, -R218, R105 ;  /* 0x00000069da817221 */ /* 0x000fe20000010100 */
[----:B------:R-:W-:Y:S01]  /*7f60*/  FFMA.FTZ R105, R238, UR57, R75 ;  /* 0x00000039ee697c23 */ /* 0x000fe2000801004b */
[----:B------:R-:W-:Y:S01]  /*7f70*/  FFMA.FTZ R71, R203, -R71, R68 ;  /* 0x80000047cb477223 */ /* 0x000fe20000010044 */
[----:B0-----:R-:W-:Y:S01]  /*7f80*/  FADD.FTZ R220, R81, R214 ;  /* 0x000000d651dc7221 */ /* 0x001fe20000010000 */
[----:B------:R-:W-:Y:S01]  /*7f90*/  FMUL.FTZ R204, R106, -R129 ;  /* 0x800000816acc7220 */ /* 0x000fe20000410000 */
[-C--:B------:R-:W-:Y:S01]  /*7fa0*/  FMUL.FTZ R81, R198, R45.reuse ;  /* 0x0000002dc6517220 */ /* 0x080fe20000410000 */
[----:B------:R0:W-:Y:S01]  /*7fb0*/  STS [R57+0x10f0], R216 ;  /* 0x0010f0d839007388 */ /* 0x0001e20000000800 */
[-C--:B------:R-:W-:Y:S01]  /*7fc0*/  FMUL.FTZ R106, R106, -R220.reuse ;  /* 0x800000dc6a6a7220 */ /* 0x080fe20000410000 */
[CC--:B------:R-:W-:Y:S01]  /*7fd0*/  FFMA.FTZ R204, R107.reuse, R220.reuse, -R204 ;  /* 0x000000dc6bcc7223 */ /* 0x0c0fe200000108cc */
[C---:B------:R-:W-:Y:S01]  /*7fe0*/  FMUL.FTZ R173, R220.reuse, R45 ;  /* 0x0000002ddcad7220 */ /* 0x040fe20000410000 */
[----:B------:R-:W-:Y:S01]  /*7ff0*/  FMUL.FTZ R203, R220, UR55 ;  /* 0x00000037dccb7c20 */ /* 0x000fe20008410000 */
[-C--:B------:R-:W-:Y:S01]  /*8000*/  FFMA.FTZ R75, R107, R129.reuse, R106 ;  /* 0x000000816b4b7223 */ /* 0x080fe2000001006a */
[----:B------:R-:W-:Y:S01]  /*8010*/  FADD.FTZ R219, R219, R204 ;  /* 0x000000ccdbdb7221 */ /* 0x000fe20000010000 */
[----:B------:R-:W-:Y:S01]  /*8020*/  FMUL.FTZ R107, R190, R129 ;  /* 0x00000081be6b7220 */ /* 0x000fe20000410000 */
[----:B------:R-:W-:Y:S01]  /*8030*/  FFMA.FTZ R106, R200, -R81, R205 ;  /* 0x80000051c86a7223 */ /* 0x000fe200000100cd */
[----:B------:R-:W-:Y:S01]  /*8040*/  FADD.FTZ R223, -R80, R75 ;  /* 0x0000004b50df7221 */ /* 0x000fe20000010100 */
[C---:B------:R-:W-:Y:S01]  /*8050*/  FMUL.FTZ R213, R129.reuse, UR55 ;  /* 0x0000003781d57c20 */ /* 0x040fe20008410000 */
[----:B------:R-:W-:Y:S01]  /*8060*/  FFMA.FTZ R107, R200, R220, R107 ;  /* 0x000000dcc86b7223 */ /* 0x000fe2000001006b */
[----:B------:R-:W-:Y:S01]  /*8070*/  FMUL.FTZ R200, R198, R173 ;  /* 0x000000adc6c87220 */ /* 0x000fe20000410000 */
[C---:B------:R-:W-:Y:S01]  /*8080*/  FMUL.FTZ R80, R108.reuse, -R223 ;  /* 0x800000df6c507220 */ /* 0x040fe20000410000 */
[----:B------:R-:W-:Y:S01]  /*8090*/  FMUL.FTZ R108, R108, -R219 ;  /* 0x800000db6c6c7220 */ /* 0x000fe20000410000 */
[C---:B------:R-:W-:Y:S01]  /*80a0*/  FFMA.FTZ R203, R129.reuse, UR57, -R203 ;  /* 0x0000003981cb7c23 */ /* 0x040fe200080108cb */
[----:B------:R-:W-:Y:S01]  /*80b0*/  FMUL.FTZ R129, R129, R45 ;  /* 0x0000002d81817220 */ /* 0x000fe20000410000 */
[C---:B------:R-:W-:Y:S01]  /*80c0*/  FFMA.FTZ R80, R109.reuse, R219, -R80 ;  /* 0x000000db6d507223 */ /* 0x040fe20000010850 */
[----:B0-----:R-:W-:Y:S01]  /*80d0*/  FFMA.FTZ R216, R109, R223, R108 ;  /* 0x000000df6dd87223 */ /* 0x001fe2000001006c */
[----:B------:R-:W-:Y:S01]  /*80e0*/  FMUL.FTZ R103, R238, UR55 ;  /* 0x00000037ee677c20 */ /* 0x000fe20008410000 */
[----:B------:R0:W-:Y:S01]  /*80f0*/  STS [R57+0x10e8], R200 ;  /* 0x0010e8c839007388 */ /* 0x0001e20000000800 */
[----:B------:R-:W-:Y:S01]  /*8100*/  FMUL.FTZ R218, R198, R129 ;  /* 0x00000081c6da7220 */ /* 0x000fe20000410000 */
[----:B------:R-:W-:Y:S01]  /*8110*/  FADD.FTZ R238, -R79, R216 ;  /* 0x000000d84fee7221 */ /* 0x000fe20000010100 */
[----:B------:R-:W-:Y:S01]  /*8120*/  FADD.FTZ R221, R221, R80 ;  /* 0x00000050dddd7221 */ /* 0x000fe20000010000 */
[----:B------:R-:W-:Y:S01]  /*8130*/  FMUL.FTZ R75, R223, UR55 ;  /* 0x00000037df4b7c20 */ /* 0x000fe20008410000 */
[----:B------:R-:W-:Y:S01]  /*8140*/  FFMA.FTZ R70, R128, UR57, -R70 ;  /* 0x0000003980467c23 */ /* 0x000fe20008010846 */
[----:B------:R-:W-:Y:S01]  /*8150*/  FFMA.FTZ R213, R220, UR57, R213 ;  /* 0x00000039dcd57c23 */ /* 0x000fe200080100d5 */
[----:B------:R-:W-:Y:S01]  /*8160*/  FMUL.FTZ R204, R219, R88 ;  /* 0x00000058dbcc7220 */ /* 0x000fe20000410000 */
[----:B------:R-:W-:Y:S01]  /*8170*/  FMUL.FTZ R128, R128, R40 ;  /* 0x0000002880807220 */ /* 0x000fe20000410000 */
[C---:B------:R-:W-:Y:S01]  /*8180*/  FMUL.FTZ R80, R110.reuse, -R238 ;  /* 0x800000ee6e507220 */ /* 0x040fe20000410000 */
[----:B0-----:R-:W-:Y:S01]  /*8190*/  FMUL.FTZ R200, R223, R88 ;  /* 0x00000058dfc87220 */ /* 0x001fe20000410000 */
[-C--:B------:R-:W-:Y:S01]  /*81a0*/  FMUL.FTZ R110, R110, -R221.reuse ;  /* 0x800000dd6e6e7220 */ /* 0x080fe20000410000 */
[----:B------:R0:W-:Y:S01]  /*81b0*/  STS [R57+0x10ec], R218 ;  /* 0x0010ecda39007388 */ /* 0x0001e20000000800 */
[----:B------:R-:W-:Y:S01]  /*81c0*/  FFMA.FTZ R216, R219, UR57, R75 ;  /* 0x00000039dbd87c23 */ /* 0x000fe2000801004b */
[----:B------:R-:W-:Y:S01]  /*81d0*/  FMUL.FTZ R220, R189, R200 ;  /* 0x000000c8bddc7220 */ /* 0x000fe20000410000 */
[----:B------:R-:W-:Y:S01]  /*81e0*/  FMUL.FTZ R109, R221, UR55 ;  /* 0x00000037dd6d7c20 */ /* 0x000fe20008410000 */
[----:B------:R-:W-:Y:S01]  /*81f0*/  FMUL.FTZ R75, R183, R50 ;  /* 0x00000032b74b7220 */ /* 0x000fe20000410000 */
[----:B------:R-:W-:Y:S01]  /*8200*/  FMUL.FTZ R222, R215, R128 ;  /* 0x00000080d7de7220 */ /* 0x000fe20000410000 */
[C---:B------:R-:W-:Y:S01]  /*8210*/  FFMA.FTZ R80, R111.reuse, R221, -R80 ;  /* 0x000000dd6f507223 */ /* 0x040fe20000010850 */
[----:B------:R1:W-:Y:S01]  /*8220*/  STS [R57+0x10e4], R220 ;  /* 0x0010e4dc39007388 */ /* 0x0003e20000000800 */
[----:B------:R-:W-:Y:S01]  /*8230*/  FFMA.FTZ R111, R111, R238, R110 ;  /* 0x000000ee6f6f7223 */ /* 0x000fe2000001006e */
[----:B------:R-:W-:Y:S01]  /*8240*/  FMUL.FTZ R79, R238, UR55 ;  /* 0x00000037ee4f7c20 */ /* 0x000fe20008410000 */
[----:B0-----:R-:W-:Y:S01]  /*8250*/  FMUL.FTZ R218, R189, R204 ;  /* 0x000000ccbdda7220 */ /* 0x001fe20000410000 */
[C---:B------:R-:W-:Y:S01]  /*8260*/  FMUL.FTZ R110, R185.reuse, R238 ;  /* 0x000000eeb96e7220 */ /* 0x040fe20000410000 */
[-C--:B------:R-:W-:Y:S01]  /*8270*/  FFMA.FTZ R185, R185, -R75.reuse, R206 ;  /* 0x8000004bb9b97223 */ /* 0x080fe200000100ce */
[----:B------:R0:W-:Y:S01]  /*8280*/  STS [R57+0x10fc], R222 ;  /* 0x0010fcde39007388 */ /* 0x0001e20000000800 */
[C---:B------:R-:W-:Y:S01]  /*8290*/  FFMA.FTZ R75, R187.reuse, -R75, R208 ;  /* 0x8000004bbb4b7223 */ /* 0x040fe200000100d0 */
[----:B------:R-:W-:Y:S01]  /*82a0*/  FFMA.FTZ R110, R187, R221, R110 ;  /* 0x000000ddbb6e7223 */ /* 0x000fe2000001006e */
[----:B------:R-:W-:Y:S01]  /*82b0*/  FADD.FTZ R187, -R72, R111 ;  /* 0x0000006f48bb7221 */ /* 0x000fe20000010100 */
[C---:B-1----:R-:W-:Y:S01]  /*82c0*/  FFMA.FTZ R220, R238.reuse, UR57, -R109 ;  /* 0x00000039eedc7c23 */ /* 0x042fe2000801086d */
[----:B------:R-:W-:Y:S01]  /*82d0*/  FMUL.FTZ R238, R238, R50 ;  /* 0x00000032eeee7220 */ /* 0x000fe20000410000 */
[----:B------:R1:W-:Y:S01]  /*82e0*/  STS [R57+0x10e0], R218 ;  /* 0x0010e0da39007388 */ /* 0x0003e20000000800 */
[----:B------:R-:W-:Y:S01]  /*82f0*/  FFMA.FTZ R196, R196, -R69, R211 ;  /* 0x80000045c4c47223 */ /* 0x000fe200000100d3 */
[----:B------:R-:W-:Y:S01]  /*8300*/  FMUL.FTZ R220, R185, R220 ;  /* 0x000000dcb9dc7220 */ /* 0x000fe20000410000 */
[----:B------:R-:W-:Y:S01]  /*8310*/  FMUL.FTZ R69, R240, R53 ;  /* 0x00000035f0457220 */ /* 0x000fe20000410000 */
[CC--:B0-----:R-:W-:Y:S01]  /*8320*/  FMUL.FTZ R222, R221.reuse, R50.reuse ;  /* 0x00000032ddde7220 */ /* 0x0c1fe20000410000 */
[----:B------:R-:W-:Y:S01]  /*8330*/  FMUL.FTZ R109, R182, R89 ;  /* 0x00000059b66d7220 */ /* 0x000fe20000410000 */
[----:B------:R-:W-:Y:S01]  /*8340*/  FMUL.FTZ R72, R112, -R187 ;  /* 0x800000bb70487220 */ /* 0x000fe20000410000 */
[----:B------:R-:W-:Y:S01]  /*8350*/  FFMA.FTZ R19, R110, R50, R19 ;  /* 0x000000326e137223 */ /* 0x000fe20000010013 */
[----:B------:R-:W-:Y:S01]  /*8360*/  FMUL.FTZ R214, R202, R69 ;  /* 0x00000045cad67220 */ /* 0x000fe20000410000 */
[----:B------:R-:W-:Y:S01]  /*8370*/  FFMA.FTZ R103, R240, UR57, -R103 ;  /* 0x00000039f0677c23 */ /* 0x000fe20008010867 */
[----:B-1----:R-:W-:Y:S01]  /*8380*/  FFMA.FTZ R218, R221, UR57, R79 ;  /* 0x00000039ddda7c23 */ /* 0x002fe2000801004f */
[----:B------:R-:W-:Y:S01]  /*8390*/  FADD.FTZ R79, R73, R80 ;  /* 0x00000050494f7221 */ /* 0x000fe20000010000 */
[-C--:B------:R-:W-:Y:S01]  /*83a0*/  FMUL.FTZ R80, R183, R238.reuse ;  /* 0x000000eeb7507220 */ /* 0x080fe20000410000 */
[C---:B------:R-:W-:Y:S01]  /*83b0*/  FMUL.FTZ R73, R185.reuse, R238 ;  /* 0x000000eeb9497220 */ /* 0x040fe20000410000 */
[----:B------:R-:W-:Y:S01]  /*83c0*/  FMUL.FTZ R185, R185, R222 ;  /* 0x000000deb9b97220 */ /* 0x000fe20000410000 */
[C---:B------:R-:W-:Y:S01]  /*83d0*/  FFMA.FTZ R218, R75.reuse, R218, R220 ;  /* 0x000000da4bda7223 */ /* 0x040fe200000100dc */
[----:B------:R-:W-:Y:S01]  /*83e0*/  FMUL.FTZ R112, R112, -R79 ;  /* 0x8000004f70707220 */ /* 0x000fe20000410000 */
[----:B------:R0:W-:Y:S01]  /*83f0*/  STS [R57+0x10dc], R80 ;  /* 0x0010dc5039007388 */ /* 0x0001e20000000800 */
[C---:B------:R-:W-:Y:S01]  /*8400*/  FFMA.FTZ R73, R75.reuse, R222, R73 ;  /* 0x000000de4b497223 */ /* 0x040fe20000010049 */
[----:B------:R-:W-:Y:S01]  /*8410*/  FFMA.FTZ R75, R75, R238, -R185 ;  /* 0x000000ee4b4b7223 */ /* 0x000fe200000108b9 */
[----:B------:R-:W-:Y:S01]  /*8420*/  FFMA.FTZ R185, R183, R110, R218 ;  /* 0x0000006eb7b97223 */ /* 0x000fe200000100da */
[----:B------:R-:W-:Y:S01]  /*8430*/  FFMA.FTZ R110, R184, -R109, R199 ;  /* 0x8000006db86e7223 */ /* 0x000fe200000100c7 */
[----:B------:R-:W-:Y:S01]  /*8440*/  FFMA.FTZ R72, R113, R79, -R72 ;  /* 0x0000004f71487223 */ /* 0x000fe20000010848 */
[----:B------:R-:W-:Y:S01]  /*8450*/  FMUL.FTZ R111, R79, UR55 ;  /* 0x000000374f6f7c20 */ /* 0x000fe20008410000 */
[----:B------:R-:W-:Y:S01]  /*8460*/  FMUL.FTZ R240, R183, R222 ;  /* 0x000000deb7f07220 */ /* 0x000fe20000410000 */
[-C--:B------:R-:W-:Y:S01]  /*8470*/  FFMA.FTZ R113, R113, R187.reuse, R112 ;  /* 0x000000bb71717223 */ /* 0x080fe20000010070 */
[----:B------:R1:W-:Y:S01]  /*8480*/  STS [R57+0x10f4], R214 ;  /* 0x0010f4d639007388 */ /* 0x0003e20000000800 */
[C---:B0-----:R-:W-:Y:S01]  /*8490*/  FMUL.FTZ R80, R172.reuse, R187 ;  /* 0x000000bbac507220 */ /* 0x041fe20000410000 */
[----:B------:R-:W-:Y:S01]  /*84a0*/  FFMA.FTZ R172, R172, -R109, R201 ;  /* 0x8000006dacac7223 */ /* 0x000fe200000100c9 */
[----:B------:R-:W-:Y:S01]  /*84b0*/  FFMA.FTZ R190, R190, -R81, R207 ;  /* 0x80000051bebe7223 */ /* 0x000fe200000100cf */
[----:B------:R-:W-:Y:S01]  /*84c0*/  FADD.FTZ R72, R77, R72 ;  /* 0x000000484d487221 */ /* 0x000fe20000010000 */
[----:B------:R-:W-:Y:S01]  /*84d0*/  FFMA.FTZ R109, R184, R79, R80 ;  /* 0x0000004fb86d7223 */ /* 0x000fe20000010050 */
[C---:B------:R-:W-:Y:S01]  /*84e0*/  FMUL.FTZ R80, R187.reuse, UR55 ;  /* 0x00000037bb507c20 */ /* 0x040fe20008410000 */
[C---:B------:R-:W-:Y:S01]  /*84f0*/  FFMA.FTZ R111, R187.reuse, UR57, -R111 ;  /* 0x00000039bb6f7c23 */ /* 0x040fe2000801086f */
[-C--:B------:R-:W-:Y:S01]  /*8500*/  FMUL.FTZ R183, R187, R89.reuse ;  /* 0x00000059bbb77220 */ /* 0x080fe20000410000 */
[----:B------:R-:W-:Y:S01]  /*8510*/  FMUL.FTZ R81, R189, R88 ;  /* 0x00000058bd517220 */ /* 0x000fe20000410000 */
[----:B-1----:R-:W-:Y:S01]  /*8520*/  FMUL.FTZ R214, R219, UR55 ;  /* 0x00000037dbd67c20 */ /* 0x002fe20008410000 */
[C---:B------:R-:W-:Y:S01]  /*8530*/  FFMA.FTZ R77, R79.reuse, UR57, R80 ;  /* 0x000000394f4d7c23 */ /* 0x040fe20008010050 */
[----:B------:R-:W-:Y:S01]  /*8540*/  FMUL.FTZ R79, R79, R89 ;  /* 0x000000594f4f7220 */ /* 0x000fe20000410000 */
[----:B------:R-:W-:Y:S01]  /*8550*/  FADD.FTZ R187, -R78, R113 ;  /* 0x000000714ebb7221 */ /* 0x000fe20000010100 */
[C---:B------:R-:W-:Y:S01]  /*8560*/  FMUL.FTZ R108, R191.reuse, R223 ;  /* 0x000000dfbf6c7220 */ /* 0x040fe20000410000 */
[C---:B------:R-:W-:Y:S01]  /*8570*/  FMUL.FTZ R113, R172.reuse, R183 ;  /* 0x000000b7ac717220 */ /* 0x040fe20000410000 */
[C---:B------:R-:W-:Y:S01]  /*8580*/  FMUL.FTZ R111, R172.reuse, R111 ;  /* 0x0000006fac6f7220 */ /* 0x040fe20000410000 */
[----:B------:R-:W-:Y:S01]  /*8590*/  FFMA.FTZ R191, R191, -R81, R212 ;  /* 0x80000051bfbf7223 */ /* 0x000fe200000100d4 */
[----:B------:R-:W-:Y:S01]  /*85a0*/  FFMA.FTZ R214, R223, UR57, -R214 ;  /* 0x00000039dfd67c23 */ /* 0x000fe200080108d6 */
[-C--:B------:R-:W-:Y:S01]  /*85b0*/  FMUL.FTZ R80, R172, R79.reuse ;  /* 0x0000004fac507220 */ /* 0x080fe20000410000 */
[-C--:B------:R-:W-:Y:S01]  /*85c0*/  FMUL.FTZ R112, R182, R79.reuse ;  /* 0x0000004fb6707220 */ /* 0x080fe20000410000 */
[C---:B------:R-:W-:Y:S01]  /*85d0*/  FFMA.FTZ R79, R110.reuse, R79, R113 ;  /* 0x0000004f6e4f7223 */ /* 0x040fe20000010071 */
[C---:B------:R-:W-:Y:S01]  /*85e0*/  FFMA.FTZ R111, R110.reuse, R77, R111 ;  /* 0x0000004d6e6f7223 */ /* 0x040fe2000001006f */
[C---:B------:R-:W-:Y:S01]  /*85f0*/  FMUL.FTZ R214, R191.reuse, R214 ;  /* 0x000000d6bfd67220 */ /* 0x040fe20000410000 */
[----:B------:R-:W-:Y:S01]  /*8600*/  FMUL.FTZ R113, R191, R200 ;  /* 0x000000c8bf717220 */ /* 0x000fe20000410000 */
[----:B------:R-:W-:Y:S01]  /*8610*/  FFMA.FTZ R81, R193, -R81, R210 ;  /* 0x80000051c1517223 */ /* 0x000fe200000100d2 */
[-C--:B------:R-:W-:Y:S01]  /*8620*/  FFMA.FTZ R80, R110, R183.reuse, -R80 ;  /* 0x000000b76e507223 */ /* 0x080fe20000010850 */
[----:B------:R-:W-:Y:S01]  /*8630*/  FMUL.FTZ R191, R191, R204 ;  /* 0x000000ccbfbf7220 */ /* 0x000fe20000410000 */
[----:B------:R-:W-:Y:S01]  /*8640*/  FMUL.FTZ R172, R182, R183 ;  /* 0x000000b7b6ac7220 */ /* 0x000fe20000410000 */
[----:B------:R-:W-:Y:S01]  /*8650*/  FMUL.FTZ R110, R114, -R187 ;  /* 0x800000bb726e7220 */ /* 0x000fe20000410000 */
[----:B------:R-:W-:Y:S01]  /*8660*/  FFMA.FTZ R28, R109, R89, R28 ;  /* 0x000000596d1c7223 */ /* 0x000fe2000001001c */
[----:B------:R-:W-:Y:S01]  /*8670*/  FFMA.FTZ R182, R182, R109, R111 ;  /* 0x0000006db6b67223 */ /* 0x000fe2000001006f */
[----:B------:R-:W-:Y:S01]  /*8680*/  FMUL.FTZ R114, R114, -R72 ;  /* 0x8000004872727220 */ /* 0x000fe20000410000 */
[----:B------:R-:W-:Y:S01]  /*8690*/  FMUL.FTZ R109, R178, R187 ;  /* 0x000000bbb26d7220 */ /* 0x000fe20000410000 */
[----:B------:R-:W-:Y:S01]  /*86a0*/  FMUL.FTZ R111, R187, UR55 ;  /* 0x00000037bb6f7c20 */ /* 0x000fe20008410000 */
[C---:B------:R-:W-:Y:S01]  /*86b0*/  FFMA.FTZ R214, R81.reuse, R216, R214 ;  /* 0x000000d851d67223 */ /* 0x040fe200000100d6 */
[C---:B------:R-:W-:Y:S01]  /*86c0*/  FFMA.FTZ R77, R81.reuse, R204, R113 ;  /* 0x000000cc514d7223 */ /* 0x040fe20000010071 */
[----:B------:R-:W-:Y:S01]  /*86d0*/  FFMA.FTZ R78, R81, R200, -R191 ;  /* 0x000000c8514e7223 */ /* 0x000fe200000108bf */
[C---:B------:R-:W-:Y:S01]  /*86e0*/  FMUL.FTZ R183, R72.reuse, R51 ;  /* 0x0000003348b77220 */ /* 0x040fe20000410000 */
[----:B------:R-:W-:Y:S01]  /*86f0*/  FFMA.FTZ R108, R193, R219, R108 ;  /* 0x000000dbc16c7223 */ /* 0x000fe2000001006c */
[CC--:B------:R-:W-:Y:S01]  /*8700*/  FFMA.FTZ R81, R115.reuse, R72.reuse, -R110 ;  /* 0x0000004873517223 */ /* 0x0c0fe2000001086e */
[----:B------:R-:W-:Y:S01]  /*8710*/  FFMA.FTZ R115, R115, R187, R114 ;  /* 0x000000bb73737223 */ /* 0x000fe20000010072 */
[----:B------:R-:W-:Y:S01]  /*8720*/  FMUL.FTZ R110, R72, UR55 ;  /* 0x00000037486e7c20 */ /* 0x000fe20008410000 */
[----:B------:R-:W-:Y:S01]  /*8730*/  FFMA.FTZ R109, R180, R72, R109 ;  /* 0x00000048b46d7223 */ /* 0x000fe2000001006d */
[----:B------:R-:W-:Y:S01]  /*8740*/  FFMA.FTZ R111, R72, UR57, R111 ;  /* 0x00000039486f7c23 */ /* 0x000fe2000801006f */
[----:B------:R-:W-:Y:S01]  /*8750*/  FMUL.FTZ R72, R176, R183 ;  /* 0x000000b7b0487220 */ /* 0x000fe20000410000 */
[----:B------:R-:W-:Y:S01]  /*8760*/  FFMA.FTZ R25, R108, R88, R25 ;  /* 0x000000586c197223 */ /* 0x000fe20000010019 */
[----:B------:R-:W-:Y:S01]  /*8770*/  FFMA.FTZ R214, R189, R108, R214 ;  /* 0x0000006cbdd67223 */ /* 0x000fe200000100d6 */
[----:B------:R-:W-:Y:S01]  /*8780*/  FMUL.FTZ R108, R176, R51 ;  /* 0x00000033b06c7220 */ /* 0x000fe20000410000 */
[----:B------:R-:W-:Y:S01]  /*8790*/  FADD.FTZ R115, -R76, R115 ;  /* 0x000000734c737221 */ /* 0x000fe20000010100 */
[----:B------:R-:W-:Y:S01]  /*87a0*/  FADD.FTZ R224, R224, R81 ;  /* 0x00000051e0e07221 */ /* 0x000fe20000010000 */
[----:B------:R0:W-:Y:S01]  /*87b0*/  STS [R57+0x10c8], R72 ;  /* 0x0010c84839007388 */ /* 0x0001e20000000800 */
[-C--:B------:R-:W-:Y:S01]  /*87c0*/  FFMA.FTZ R178, R178, -R108.reuse, R195 ;  /* 0x8000006cb2b27223 */ /* 0x080fe200000100c3 */
[----:B------:R-:W-:Y:S01]  /*87d0*/  FFMA.FTZ R113, R187, UR57, -R110 ;  /* 0x00000039bb717c23 */ /* 0x000fe2000801086e */
[----:B------:R-:W-:Y:S01]  /*87e0*/  FADD.FTZ R46, R185, R46 ;  /* 0x0000002eb92e7221 */ /* 0x000fe20000010000 */
[----:B------:R-:W-:Y:S01]  /*87f0*/  FMUL.FTZ R203, R190, R203 ;  /* 0x000000cbbecb7220 */ /* 0x000fe20000410000 */
[----:B------:R-:W-:Y:S01]  /*8800*/  FMUL.FTZ R185, R187, R51 ;  /* 0x00000033bbb97220 */ /* 0x000fe20000410000 */
[----:B------:R-:W-:Y:S01]  /*8810*/  FFMA.FTZ R108, R180, -R108, R197 ;  /* 0x8000006cb46c7223 */ /* 0x000fe200000100c5 */
[----:B------:R-:W-:Y:S01]  /*8820*/  FMUL.FTZ R113, R178, R113 ;  /* 0x00000071b2717220 */ /* 0x000fe20000410000 */
[----:B------:R-:W-:Y:S01]  /*8830*/  FFMA.FTZ R203, R106, R213, R203 ;  /* 0x000000d56acb7223 */ /* 0x000fe200000100cb */
[----:B------:R-:W-:Y:S01]  /*8840*/  FMUL.FTZ R110, R176, R185 ;  /* 0x000000b9b06e7220 */ /* 0x000fe20000410000 */
[C---:B0-----:R-:W-:Y:S01]  /*8850*/  FMUL.FTZ R72, R116.reuse, -R115 ;  /* 0x8000007374487220 */ /* 0x041fe20000410000 */
[-C--:B------:R-:W-:Y:S01]  /*8860*/  FMUL.FTZ R116, R116, -R224.reuse ;  /* 0x800000e074747220 */ /* 0x080fe20000410000 */
[----:B------:R-:W-:Y:S01]  /*8870*/  FFMA.FTZ R111, R108, R111, R113 ;  /* 0x0000006f6c6f7223 */ /* 0x000fe20000010071 */
[----:B------:R0:W-:Y:S01]  /*8880*/  STS [R57+0x10d0], R112 ;  /* 0x0010d07039007388 */ /* 0x0001e20000000800 */
[C---:B------:R-:W-:Y:S01]  /*8890*/  FFMA.FTZ R72, R117.reuse, R224, -R72 ;  /* 0x000000e075487223 */ /* 0x040fe20000010848 */
[----:B------:R-:W-:Y:S01]  /*88a0*/  FFMA.FTZ R116, R117, R115, R116 ;  /* 0x0000007375747223 */ /* 0x000fe20000010074 */
[C---:B------:R-:W-:Y:S01]  /*88b0*/  FMUL.FTZ R81, R178.reuse, R185 ;  /* 0x000000b9b2517220 */ /* 0x040fe20000410000 */
[----:B------:R-:W-:Y:S01]  /*88c0*/  FMUL.FTZ R76, R178, R183 ;  /* 0x000000b7b24c7220 */ /* 0x000fe20000410000 */
[----:B------:R-:W-:Y:S01]  /*88d0*/  FFMA.FTZ R18, R107, R45, R18 ;  /* 0x0000002d6b127223 */ /* 0x000fe20000010012 */
[----:B------:R-:W-:Y:S01]  /*88e0*/  FADD.FTZ R225, -R225, R116 ;  /* 0x00000074e1e17221 */ /* 0x000fe20000010100 */
[----:B------:R-:W-:Y:S01]  /*88f0*/  FFMA.FTZ R203, R198, R107, R203 ;  /* 0x0000006bc6cb7223 */ /* 0x000fe200000100cb */
[----:B------:R-:W-:Y:S01]  /*8900*/  FADD.FTZ R72, R87, R72 ;  /* 0x0000004857487221 */ /* 0x000fe20000010000 */
[----:B------:R-:W-:Y:S01]  /*8910*/  FMUL.FTZ R107, R169, R115 ;  /* 0x00000073a96b7220 */ /* 0x000fe20000410000 */
[----:B0-----:R-:W-:Y:S01]  /*8920*/  FMUL.FTZ R112, R190, R129 ;  /* 0x00000081be707220 */ /* 0x001fe20000410000 */
[----:B------:R0:W-:Y:S01]  /*8930*/  STS [R57+0x10cc], R110 ;  /* 0x0010cc6e39007388 */ /* 0x0001e20000000800 */
[----:B------:R-:W-:Y:S01]  /*8940*/  FFMA.FTZ R20, R109, R51, R20 ;  /* 0x000000336d147223 */ /* 0x000fe20000010014 */
[----:B------:R-:W-:Y:S01]  /*8950*/  FFMA.FTZ R113, R176, R109, R111 ;  /* 0x0000006db0717223 */ /* 0x000fe2000001006f */
[----:B------:R-:W-:Y:S01]  /*8960*/  FMUL.FTZ R87, R224, UR55 ;  /* 0x00000037e0577c20 */ /* 0x000fe20008410000 */
[----:B------:R-:W-:Y:S01]  /*8970*/  FMUL.FTZ R109, R161, R92 ;  /* 0x0000005ca16d7220 */ /* 0x000fe20000410000 */
[C---:B------:R-:W-:Y:S01]  /*8980*/  FFMA.FTZ R81, R108.reuse, R183, R81 ;  /* 0x000000b76c517223 */ /* 0x040fe20000010051 */
[----:B------:R-:W-:Y:S01]  /*8990*/  FFMA.FTZ R76, R108, R185, -R76 ;  /* 0x000000b96c4c7223 */ /* 0x000fe2000001084c */
[----:B------:R-:W-:Y:S01]  /*89a0*/  FFMA.FTZ R108, R106, R173, R112 ;  /* 0x000000ad6a6c7223 */ /* 0x000fe20000010070 */
[----:B------:R-:W-:Y:S01]  /*89b0*/  FFMA.FTZ R114, R171, R224, R107 ;  /* 0x000000e0ab727223 */ /* 0x000fe2000001006b */
[----:B------:R1:W-:Y:S01]  /*89c0*/  STS [R57+0x10d4], R172 ;  /* 0x0010d4ac39007388 */ /* 0x0003e20000000800 */
[C---:B0-----:R-:W-:Y:S01]  /*89d0*/  FMUL.FTZ R110, R120.reuse, -R225 ;  /* 0x800000e1786e7220 */ /* 0x041fe20000410000 */
[-C--:B------:R-:W-:Y:S01]  /*89e0*/  FMUL.FTZ R120, R120, -R72.reuse ;  /* 0x8000004878787220 */ /* 0x080fe20000410000 */
[C---:B------:R-:W-:Y:S01]  /*89f0*/  FMUL.FTZ R107, R115.reuse, UR55 ;  /* 0x00000037736b7c20 */ /* 0x040fe20008410000 */
[----:B------:R-:W-:Y:S01]  /*8a00*/  FFMA.FTZ R112, R115, UR57, -R87 ;  /* 0x0000003973707c23 */ /* 0x000fe20008010857 */
[----:B------:R-:W-:Y:S01]  /*8a10*/  FFMA.FTZ R169, R169, -R109, R194 ;  /* 0x8000006da9a97223 */ /* 0x000fe200000100c2 */
[C---:B------:R-:W-:Y:S01]  /*8a20*/  FFMA.FTZ R87, R121.reuse, R72, -R110 ;  /* 0x0000004879577223 */ /* 0x040fe2000001086e */
[----:B------:R-:W-:Y:S01]  /*8a30*/  FFMA.FTZ R121, R121, R225, R120 ;  /* 0x000000e179797223 */ /* 0x000fe20000010078 */
[C---:B------:R-:W-:Y:S01]  /*8a40*/  FFMA.FTZ R116, R224.reuse, UR57, R107 ;  /* 0x00000039e0747c23 */ /* 0x040fe2000801006b */
[----:B------:R-:W-:Y:S01]  /*8a50*/  FFMA.FTZ R111, R171, -R109, R192 ;  /* 0x8000006dab6f7223 */ /* 0x000fe200000100c0 */
[-C--:B-1----:R-:W-:Y:S01]  /*8a60*/  FMUL.FTZ R172, R115, R92.reuse ;  /* 0x0000005c73ac7220 */ /* 0x082fe20000410000 */
[----:B------:R-:W-:Y:S01]  /*8a70*/  FMUL.FTZ R224, R224, R92 ;  /* 0x0000005ce0e07220 */ /* 0x000fe20000410000 */
[----:B------:R-:W-:Y:S01]  /*8a80*/  FADD.FTZ R86, -R86, R121 ;  /* 0x0000007956567221 */ /* 0x000fe20000010100 */
[----:B------:R-:W-:Y:S01]  /*8a90*/  FADD.FTZ R226, R226, R87 ;  /* 0x00000057e2e27221 */ /* 0x000fe20000010000 */
[C---:B------:R-:W-:Y:S01]  /*8aa0*/  FMUL.FTZ R110, R169.reuse, R172 ;  /* 0x000000aca96e7220 */ /* 0x040fe20000410000 */
[C---:B------:R-:W-:Y:S01]  /*8ab0*/  FMUL.FTZ R107, R169.reuse, R224 ;  /* 0x000000e0a96b7220 */ /* 0x040fe20000410000 */
[----:B------:R-:W-:Y:S01]  /*8ac0*/  FMUL.FTZ R120, R169, R112 ;  /* 0x00000070a9787220 */ /* 0x000fe20000410000 */
[C---:B------:R-:W-:Y:S01]  /*8ad0*/  FMUL.FTZ R109, R122.reuse, -R226 ;  /* 0x800000e27a6d7220 */ /* 0x040fe20000410000 */
[----:B------:R-:W-:Y:S01]  /*8ae0*/  FFMA.FTZ R87, R111, R224, R110 ;  /* 0x000000e06f577223 */ /* 0x000fe2000001006e */
[-C--:B------:R-:W-:Y:S01]  /*8af0*/  FMUL.FTZ R110, R122, -R86.reuse ;  /* 0x800000567a6e7220 */ /* 0x080fe20000410000 */
[----:B------:R-:W-:Y:S01]  /*8b00*/  FMUL.FTZ R103, R196, R103 ;  /* 0x00000067c4677220 */ /* 0x000fe20000410000 */
[----:B------:R-:W-:Y:S01]  /*8b10*/  FFMA.FTZ R112, R123, R86, R109 ;  /* 0x000000567b707223 */ /* 0x000fe2000001006d */
[----:B------:R-:W-:Y:S01]  /*8b20*/  FFMA.FTZ R107, R111, R172, -R107 ;  /* 0x000000ac6f6b7223 */ /* 0x000fe2000001086b */
[----:B------:R-:W-:Y:S01]  /*8b30*/  FFMA.FTZ R110, R123, R226, -R110 ;  /* 0x000000e27b6e7223 */ /* 0x000fe2000001086e */
[----:B------:R-:W-:Y:S01]  /*8b40*/  FMUL.FTZ R172, R161, R172 ;  /* 0x000000aca1ac7220 */ /* 0x000fe20000410000 */
[----:B------:R-:W-:Y:S01]  /*8b50*/  FFMA.FTZ R103, R58, R105, R103 ;  /* 0x000000693a677223 */ /* 0x000fe20000010067 */
[----:B------:R-:W-:Y:S01]  /*8b60*/  FADD.FTZ R85, -R85, R112 ;  /* 0x0000007055557221 */ /* 0x000fe20000010100 */
[----:B------:R-:W-:Y:S01]  /*8b70*/  FADD.FTZ R227, R227, R110 ;  /* 0x0000006ee3e37221 */ /* 0x000fe20000010000 */
[C---:B------:R-:W-:Y:S01]  /*8b80*/  FMUL.FTZ R105, R196.reuse, R69 ;  /* 0x00000045c4697220 */ /* 0x040fe20000410000 */
[----:B------:R-:W-:Y:S01]  /*8b90*/  FMUL.FTZ R196, R196, R83 ;  /* 0x00000053c4c47220 */ /* 0x000fe20000410000 */
[----:B------:R0:W-:Y:S01]  /*8ba0*/  STS [R57+0x10c4], R172 ;  /* 0x0010c4ac39007388 */ /* 0x0001e20000000800 */
[C---:B------:R-:W-:Y:S01]  /*8bb0*/  FMUL.FTZ R110, R124.reuse, -R227 ;  /* 0x800000e37c6e7220 */ /* 0x040fe20000410000 */
[----:B------:R-:W-:Y:S01]  /*8bc0*/  FMUL.FTZ R124, R124, -R85 ;  /* 0x800000557c7c7220 */ /* 0x000fe20000410000 */
[----:B------:R-:W-:Y:S01]  /*8bd0*/  FFMA.FTZ R26, R59, R53, R26 ;  /* 0x000000353b1a7223 */ /* 0x000fe2000001001a */
[----:B------:R-:W-:Y:S01]  /*8be0*/  FFMA.FTZ R202, R202, R59, R103 ;  /* 0x0000003bcaca7223 */ /* 0x000fe20000010067 */
[----:B------:R-:W-:Y:S01]  /*8bf0*/  FFMA.FTZ R116, R111, R116, R120 ;  /* 0x000000746f747223 */ /* 0x000fe20000010078 */
[----:B------:R-:W-:Y:S01]  /*8c00*/  FMUL.FTZ R112, R72, UR55 ;  /* 0x0000003748707c20 */ /* 0x000fe20008410000 */
[----:B------:R-:W-:Y:S01]  /*8c10*/  FMUL.FTZ R103, R165, R225 ;  /* 0x000000e1a5677220 */ /* 0x000fe20000410000 */
[----:B------:R-:W-:Y:S01]  /*8c20*/  FFMA.FTZ R27, R114, R92, R27 ;  /* 0x0000005c721b7223 */ /* 0x000fe2000001001b */
[----:B------:R-:W-:Y:S01]  /*8c30*/  FFMA.FTZ R122, R161, R114, R116 ;  /* 0x00000072a17a7223 */ /* 0x000fe20000010074 */
[C---:B0-----:R-:W-:Y:S01]  /*8c40*/  FFMA.FTZ R172, R58.reuse, R83, R105 ;  /* 0x000000533aac7223 */ /* 0x041fe20000010069 */
[----:B------:R-:W-:Y:S01]  /*8c50*/  FFMA.FTZ R83, R58, R69, -R196 ;  /* 0x000000453a537223 */ /* 0x000fe200000108c4 */
[C---:B------:R-:W-:Y:S01]  /*8c60*/  FFMA.FTZ R69, R125.reuse, R85, R110 ;  /* 0x000000557d457223 */ /* 0x040fe2000001006e */
[----:B------:R-:W-:Y:S01]  /*8c70*/  FFMA.FTZ R125, R125, R227, -R124 ;  /* 0x000000e37d7d7223 */ /* 0x000fe2000001087c */
[-C--:B------:R-:W-:Y:S01]  /*8c80*/  FMUL.FTZ R105, R163, R54.reuse ;  /* 0x00000036a3697220 */ /* 0x080fe20000410000 */
[----:B------:R-:W-:Y:S01]  /*8c90*/  FMUL.FTZ R116, R225, R54 ;  /* 0x00000036e1747220 */ /* 0x000fe20000410000 */
[----:B------:R-:W-:Y:S01]  /*8ca0*/  FADD.FTZ R228, -R228, R69 ;  /* 0x00000045e4e47221 */ /* 0x000fe20000010100 */
[----:B------:R-:W-:Y:S01]  /*8cb0*/  FADD.FTZ R84, R84, R125 ;  /* 0x0000007d54547221 */ /* 0x000fe20000010000 */
[-C--:B------:R-:W-:Y:S01]  /*8cc0*/  FFMA.FTZ R165, R165, -R105.reuse, R186 ;  /* 0x80000069a5a57223 */ /* 0x080fe200000100ba */
[----:B------:R-:W-:Y:S01]  /*8cd0*/  FFMA.FTZ R114, R225, UR57, -R112 ;  /* 0x00000039e1727c23 */ /* 0x000fe20008010870 */
[C---:B------:R-:W-:Y:S01]  /*8ce0*/  FMUL.FTZ R58, R126.reuse, -R228 ;  /* 0x800000e47e3a7220 */ /* 0x040fe20000410000 */
[----:B------:R-:W-:Y:S01]  /*8cf0*/  FMUL.FTZ R69, R126, -R84 ;  /* 0x800000547e457220 */ /* 0x000fe20000410000 */
[----:B------:R-:W-:Y:S01]  /*8d00*/  FFMA.FTZ R109, R167, -R105, R188 ;  /* 0x80000069a76d7223 */ /* 0x000fe200000100bc */
[----:B------:R-:W-:Y:S01]  /*8d10*/  FMUL.FTZ R114, R165, R114 ;  /* 0x00000072a5727220 */ /* 0x000fe20000410000 */
[C---:B------:R-:W-:Y:S01]  /*8d20*/  FFMA.FTZ R59, R127.reuse, R84, -R58 ;  /* 0x000000547f3b7223 */ /* 0x040fe2000001083a */
[----:B------:R-:W-:Y:S01]  /*8d30*/  FFMA.FTZ R110, R127, R228, R69 ;  /* 0x000000e47f6e7223 */ /* 0x000fe20000010045 */
[----:B------:R-:W-:Y:S01]  /*8d40*/  FMUL.FTZ R69, R225, UR55 ;  /* 0x00000037e1457c20 */ /* 0x000fe20008410000 */
[----:B------:R-:W-:Y:S01]  /*8d50*/  FFMA.FTZ R58, R167, R72, R103 ;  /* 0x00000048a73a7223 */ /* 0x000fe20000010067 */
[----:B------:R-:W-:Y:S01]  /*8d60*/  FADD.FTZ R230, R230, R59 ;  /* 0x0000003be6e67221 */ /* 0x000fe20000010000 */
[----:B------:R-:W-:Y:S01]  /*8d70*/  FADD.FTZ R229, -R229, R110 ;  /* 0x0000006ee5e57221 */ /* 0x000fe20000010100 */
[C---:B------:R-:W-:Y:S01]  /*8d80*/  FFMA.FTZ R112, R72.reuse, UR57, R69 ;  /* 0x0000003948707c23 */ /* 0x040fe20008010045 */
[----:B------:R-:W-:Y:S01]  /*8d90*/  FMUL.FTZ R72, R72, R54 ;  /* 0x0000003648487220 */ /* 0x000fe20000410000 */
[----:B------:R-:W-:Y:S01]  /*8da0*/  FMUL.FTZ R70, R217, R70 ;  /* 0x00000046d9467220 */ /* 0x000fe20000410000 */
[CC--:B------:R-:W-:Y:S01]  /*8db0*/  FMUL.FTZ R110, R130.reuse, -R229.reuse ;  /* 0x800000e5826e7220 */ /* 0x0c0fe20000410000 */
[----:B------:R-:W-:Y:S01]  /*8dc0*/  FMUL.FTZ R130, R130, -R230 ;  /* 0x800000e682827220 */ /* 0x000fe20000410000 */
[-C--:B------:R-:W-:Y:S01]  /*8dd0*/  FMUL.FTZ R105, R165, R72.reuse ;  /* 0x00000048a5697220 */ /* 0x080fe20000410000 */
[----:B------:R-:W-:Y:S01]  /*8de0*/  FMUL.FTZ R120, R163, R72 ;  /* 0x00000048a3787220 */ /* 0x000fe20000410000 */
[C---:B------:R-:W-:Y:S01]  /*8df0*/  FFMA.FTZ R59, R131.reuse, R230, -R110 ;  /* 0x000000e6833b7223 */ /* 0x040fe2000001086e */
[----:B------:R-:W-:Y:S01]  /*8e00*/  FFMA.FTZ R130, R131, R229, R130 ;  /* 0x000000e583827223 */ /* 0x000fe20000010082 */
[-C--:B------:R-:W-:Y:S01]  /*8e10*/  FMUL.FTZ R110, R165, R116.reuse ;  /* 0x00000074a56e7220 */ /* 0x080fe20000410000 */
[----:B------:R-:W-:Y:S01]  /*8e20*/  FFMA.FTZ R105, R109, R116, -R105 ;  /* 0x000000746d697223 */ /* 0x000fe20000010869 */
[----:B------:R-:W-:Y:S01]  /*8e30*/  FADD.FTZ R232, R232, R59 ;  /* 0x0000003be8e87221 */ /* 0x000fe20000010000 */
[----:B------:R-:W-:Y:S01]  /*8e40*/  FADD.FTZ R231, -R231, R130 ;  /* 0x00000082e7e77221 */ /* 0x000fe20000010100 */
[----:B------:R-:W-:Y:S01]  /*8e50*/  FFMA.FTZ R103, R109, R72, R110 ;  /* 0x000000486d677223 */ /* 0x000fe2000001006e */
[----:B------:R-:W-:Y:S01]  /*8e60*/  FFMA.FTZ R70, R71, R82, R70 ;  /* 0x0000005247467223 */ /* 0x000fe20000010046 */
[CC--:B------:R-:W-:Y:S01]  /*8e70*/  FMUL.FTZ R72, R132.reuse, -R232.reuse ;  /* 0x800000e884487220 */ /* 0x0c0fe20000410000 */
[----:B------:R-:W-:Y:S01]  /*8e80*/  FMUL.FTZ R59, R132, -R231 ;  /* 0x800000e7843b7220 */ /* 0x000fe20000410000 */
[----:B------:R-:W-:Y:S01]  /*8e90*/  FADD.FTZ R43, R182, R43 ;  /* 0x0000002bb62b7221 */ /* 0x000fe20000010000 */
[----:B------:R-:W-:Y:S01]  /*8ea0*/  FMUL.FTZ R178, R138, R91 ;  /* 0x0000005b8ab27220 */ /* 0x000fe20000410000 */
[C---:B------:R-:W-:Y:S01]  /*8eb0*/  FFMA.FTZ R69, R133.reuse, R231, R72 ;  /* 0x000000e785457223 */ /* 0x040fe20000010048 */
[----:B------:R-:W-:Y:S01]  /*8ec0*/  FFMA.FTZ R110, R133, R232, -R59 ;  /* 0x000000e8856e7223 */ /* 0x000fe2000001083b */
[----:B------:R-:W-:Y:S01]  /*8ed0*/  FFMA.FTZ R72, R109, R112, R114 ;  /* 0x000000706d487223 */ /* 0x000fe20000010072 */
[----:B------:R-:W-:Y:S01]  /*8ee0*/  SHF.L.U32 R59, R60, 0x10, RZ ;  /* 0x000000103c3b7819 */ /* 0x000fe200000006ff */
[----:B------:R-:W-:Y:S01]  /*8ef0*/  FADD.FTZ R234, -R234, R69 ;  /* 0x00000045eaea7221 */ /* 0x000fe20000010100 */
[----:B------:R-:W-:Y:S01]  /*8f00*/  FADD.FTZ R233, R233, R110 ;  /* 0x0000006ee9e97221 */ /* 0x000fe20000010000 */
[----:B------:R-:W-:Y:S01]  /*8f10*/  FMUL.FTZ R110, R217, R128 ;  /* 0x00000080d96e7220 */ /* 0x000fe20000410000 */
[----:B------:R-:W-:Y:S01]  /*8f20*/  FFMA.FTZ R180, R140, -R178, R153 ;  /* 0x800000b28cb47223 */ /* 0x000fe20000010099 */
[C---:B------:R-:W-:Y:S01]  /*8f30*/  FMUL.FTZ R82, R134.reuse, -R234 ;  /* 0x800000ea86527220 */ /* 0x040fe20000410000 */
[-C--:B------:R-:W-:Y:S01]  /*8f40*/  FMUL.FTZ R109, R134, -R233.reuse ;  /* 0x800000e9866d7220 */ /* 0x080fe20000410000 */
[----:B------:R-:W-:Y:S01]  /*8f50*/  FMUL.FTZ R182, R59, R96 ;  /* 0x000000603bb67220 */ /* 0x000fe20000410000 */
[----:B------:R-:W-:Y:S01]  /*8f60*/  FFMA.FTZ R69, R71, R174, R110 ;  /* 0x000000ae47457223 */ /* 0x000fe2000001006e */
[C---:B------:R-:W-:Y:S01]  /*8f70*/  FFMA.FTZ R82, R135.reuse, R233, -R82 ;  /* 0x000000e987527223 */ /* 0x040fe20000010852 */
[----:B------:R-:W-:Y:S01]  /*8f80*/  FFMA.FTZ R109, R135, R234, R109 ;  /* 0x000000ea876d7223 */ /* 0x000fe2000001006d */
[-C--:B------:R-:W-:Y:S01]  /*8f90*/  FFMA.FTZ R183, R139, -R182.reuse, R152 ;  /* 0x800000b68bb77223 */ /* 0x080fe20000010098 */
[----:B------:R-:W-:Y:S01]  /*8fa0*/  FFMA.FTZ R182, R137, -R182, R150 ;  /* 0x800000b689b67223 */ /* 0x000fe20000010096 */
[----:B------:R-:W-:Y:S01]  /*8fb0*/  FADD.FTZ R235, R235, R82 ;  /* 0x00000052ebeb7221 */ /* 0x000fe20000010000 */
[----:B------:R-:W-:Y:S01]  /*8fc0*/  FADD.FTZ R236, -R236, R109 ;  /* 0x0000006decec7221 */ /* 0x000fe20000010100 */
[----:B------:R-:W-:Y:S01]  /*8fd0*/  FFMA.FTZ R178, R136, -R178, R155 ;  /* 0x800000b288b27223 */ /* 0x000fe2000001009b */
[-C--:B------:R-:W-:Y:S01]  /*8fe0*/  FMUL.FTZ R109, R234, R91.reuse ;  /* 0x0000005bea6d7220 */ /* 0x080fe20000410000 */
[-C--:B------:R-:W-:Y:S01]  /*8ff0*/  FMUL.FTZ R110, R235, R96.reuse ;  /* 0x00000060eb6e7220 */ /* 0x080fe20000410000 */
[----:B------:R-:W-:Y:S01]  /*9000*/  FMUL.FTZ R82, R236, R96 ;  /* 0x00000060ec527220 */ /* 0x000fe20000410000 */
[----:B------:R-:W-:Y:S01]  /*9010*/  FMUL.FTZ R111, R233, R91 ;  /* 0x0000005be96f7220 */ /* 0x000fe20000410000 */
[----:B------:R-:W-:Y:S01]  /*9020*/  FMUL.FTZ R115, R178, R109 ;  /* 0x0000006db2737220 */ /* 0x000fe20000410000 */
[----:B------:R-:W-:Y:S01]  /*9030*/  FMUL.FTZ R217, R217, R174 ;  /* 0x000000aed9d97220 */ /* 0x000fe20000410000 */
[----:B------:R-:W-:Y:S01]  /*9040*/  FMUL.FTZ R112, R182, R82 ;  /* 0x00000052b6707220 */ /* 0x000fe20000410000 */
[----:B------:R-:W-:Y:S01]  /*9050*/  FADD.FTZ R44, R113, R44 ;  /* 0x0000002c712c7221 */ /* 0x000fe20000010000 */
[----:B------:R-:W-:Y:S01]  /*9060*/  FFMA.FTZ R115, R180, R111, R115 ;  /* 0x0000006fb4737223 */ /* 0x000fe20000010073 */
[-C--:B------:R-:W-:Y:S01]  /*9070*/  FMUL.FTZ R174, R160, R93.reuse ;  /* 0x0000005da0ae7220 */ /* 0x080fe20000410000 */
[----:B------:R-:W-:Y:S01]  /*9080*/  FFMA.FTZ R112, R183, R110, R112 ;  /* 0x0000006eb7707223 */ /* 0x000fe20000010070 */
[----:B------:R-:W-:Y:S01]  /*9090*/  FMUL.FTZ R116, R163, R116 ;  /* 0x00000074a3747220 */ /* 0x000fe20000410000 */
[----:B------:R-:W-:Y:S01]  /*90a0*/  FMUL.FTZ R113, R182, R110 ;  /* 0x0000006eb6717220 */ /* 0x000fe20000410000 */
[----:B------:R-:W-:Y:S01]  /*90b0*/  FMUL.FTZ R117, R226, R93 ;  /* 0x0000005de2757220 */ /* 0x000fe20000410000 */
[----:B------:R-:W-:Y:S01]  /*90c0*/  FADD.FTZ R112, RZ, R112 ;  /* 0x00000070ff707221 */ /* 0x000fe20000010000 */
[----:B------:R-:W-:Y:S01]  /*90d0*/  FFMA.FTZ R176, R154, -R174, R181 ;  /* 0x800000ae9ab07223 */ /* 0x000fe200000100b5 */
[----:B------:R-:W-:Y:S01]  /*90e0*/  FMUL.FTZ R114, R178, R111 ;  /* 0x0000006fb2727220 */ /* 0x000fe20000410000 */
[----:B------:R-:W-:Y:S01]  /*90f0*/  FFMA.FTZ R113, R183, R82, -R113 ;  /* 0x00000052b7717223 */ /* 0x000fe20000010871 */
[----:B------:R-:W-:Y:S01]  /*9100*/  FADD.FTZ R112, R112, R115 ;  /* 0x0000007370707221 */ /* 0x000fe20000010000 */
[----:B------:R-:W-:Y:S01]  /*9110*/  FMUL.FTZ R115, R86, R93 ;  /* 0x0000005d56737220 */ /* 0x000fe20000410000 */
[----:B------:R0:W-:Y:S01]  /*9120*/  STS [R57+0x10bc], R116 ;  /* 0x0010bc7439007388 */ /* 0x0001e20000000800 */
[----:B------:R-:W-:Y:S01]  /*9130*/  FMUL.FTZ R171, R142, R95 ;  /* 0x0000005f8eab7220 */ /* 0x000fe20000410000 */
[----:B------:R-:W-:Y:S01]  /*9140*/  FFMA.FTZ R174, R162, -R174, R179 ;  /* 0x800000aea2ae7223 */ /* 0x000fe200000100b3 */
[----:B------:R-:W-:Y:S01]  /*9150*/  FMUL.FTZ R121, R176, R115 ;  /* 0x00000073b0797220 */ /* 0x000fe20000410000 */
[----:B------:R-:W-:Y:S01]  /*9160*/  FFMA.FTZ R114, R180, R109, -R114 ;  /* 0x0000006db4727223 */ /* 0x000fe20000010872 */
[----:B------:R-:W-:Y:S01]  /*9170*/  FADD.FTZ R113, RZ, R113 ;  /* 0x00000071ff717221 */ /* 0x000fe20000010000 */
[----:B------:R-:W-:Y:S01]  /*9180*/  FMUL.FTZ R190, R190, R173 ;  /* 0x000000adbebe7220 */ /* 0x000fe20000410000 */
[----:B------:R-:W-:Y:S01]  /*9190*/  FFMA.FTZ R173, R146, -R171, R159 ;  /* 0x800000ab92ad7223 */ /* 0x000fe2000001009f */
[-C--:B------:R-:W-:Y:S01]  /*91a0*/  FFMA.FTZ R121, R174, R117.reuse, R121 ;  /* 0x00000075ae797223 */ /* 0x080fe20000010079 */
[----:B------:R-:W-:Y:S01]  /*91b0*/  FADD.FTZ R113, R113, R114 ;  /* 0x0000007271717221 */ /* 0x000fe20000010000 */
[----:B0-----:R-:W-:Y:S01]  /*91c0*/  FMUL.FTZ R116, R160, R117 ;  /* 0x00000075a0747220 */ /* 0x001fe20000410000 */
[----:B------:R-:W-:Y:S01]  /*91d0*/  FFMA.FTZ R171, R144, -R171, R157 ;  /* 0x800000ab90ab7223 */ /* 0x000fe2000001009d */
[----:B------:R-:W-:Y:S01]  /*91e0*/  FMUL.FTZ R117, R176, R117 ;  /* 0x00000075b0757220 */ /* 0x000fe20000410000 */
[----:B------:R-:W-:Y:S01]  /*91f0*/  FMUL.FTZ R167, R143, R90 ;  /* 0x0000005a8fa77220 */ /* 0x000fe20000410000 */
[----:B------:R-:W-:Y:S01]  /*9200*/  FMUL.FTZ R114, R232, R95 ;  /* 0x0000005fe8727220 */ /* 0x000fe20000410000 */
[----:B------:R0:W-:Y:S01]  /*9210*/  STS [R57+0x10b0], R116 ;  /* 0x0010b07439007388 */ /* 0x0001e20000000800 */
[----:B------:R-:W-:Y:S01]  /*9220*/  FFMA.FTZ R184, R174, R115, -R117 ;  /* 0x00000073aeb87223 */ /* 0x000fe20000010875 */
[----:B------:R-:W-:Y:S01]  /*9230*/  FADD.FTZ R41, R122, R41 ;  /* 0x000000297a297221 */ /* 0x000fe20000010000 */
[-C--:B------:R-:W-:Y:S01]  /*9240*/  FFMA.FTZ R169, R145, -R167.reuse, R164 ;  /* 0x800000a791a97223 */ /* 0x080fe200000100a4 */
[----:B------:R1:W-:Y:S01]  /*9250*/  STS [R57+0x10b8], R120 ;  /* 0x0010b87839007388 */ /* 0x0003e20000000800 */
[----:B------:R-:W-:Y:S01]  /*9260*/  FMUL.FTZ R117, R171, R114 ;  /* 0x00000072ab757220 */ /* 0x000fe20000410000 */
[----:B------:R-:W-:Y:S01]  /*9270*/  FFMA.FTZ R71, R71, R128, -R217 ;  /* 0x0000008047477223 */ /* 0x000fe200000108d9 */
[----:B------:R-:W-:Y:S01]  /*9280*/  FFMA.FTZ R167, R141, -R167, R166 ;  /* 0x800000a78da77223 */ /* 0x000fe200000100a6 */
[-C--:B------:R-:W-:Y:S01]  /*9290*/  FMUL.FTZ R122, R230, R90.reuse ;  /* 0x0000005ae67a7220 */ /* 0x080fe20000410000 */
[----:B------:R-:W-:Y:S01]  /*92a0*/  FMUL.FTZ R128, R160, R115 ;  /* 0x00000073a0807220 */ /* 0x000fe20000410000 */
[----:B0-----:R-:W-:Y:S01]  /*92b0*/  FMUL.FTZ R116, R231, R95 ;  /* 0x0000005fe7747220 */ /* 0x001fe20000410000 */
[----:B------:R-:W-:Y:S01]  /*92c0*/  FMUL.FTZ R124, R229, R90 ;  /* 0x0000005ae57c7220 */ /* 0x000fe20000410000 */
[----:B------:R-:W-:Y:S01]  /*92d0*/  FMUL.FTZ R224, R161, R224 ;  /* 0x000000e0a1e07220 */ /* 0x000fe20000410000 */
[----:B------:R-:W-:Y:S01]  /*92e0*/  FMUL.FTZ R161, R147, R94 ;  /* 0x0000005e93a17220 */ /* 0x000fe20000410000 */
[----:B-1----:R-:W-:Y:S01]  /*92f0*/  FMUL.FTZ R120, R171, R116 ;  /* 0x00000074ab787220 */ /* 0x002fe20000410000 */
[----:B------:R-:W-:Y:S01]  /*9300*/  FMUL.FTZ R126, R167, R124 ;  /* 0x0000007ca77e7220 */ /* 0x000fe20000410000 */
[----:B------:R-:W-:Y:S01]  /*9310*/  FMUL.FTZ R133, R148, R55 ;  /* 0x0000003794857220 */ /* 0x000fe20000410000 */
[-C--:B------:R-:W-:Y:S01]  /*9320*/  FFMA.FTZ R165, R151, -R161.reuse, R170 ;  /* 0x800000a197a57223 */ /* 0x080fe200000100aa */
[C---:B------:R-:W-:Y:S01]  /*9330*/  FFMA.FTZ R115, R173.reuse, R114, R120 ;  /* 0x00000072ad737223 */ /* 0x040fe20000010078 */
[----:B------:R-:W-:Y:S01]  /*9340*/  FFMA.FTZ R120, R173, R116, -R117 ;  /* 0x00000074ad787223 */ /* 0x000fe20000010875 */
[----:B------:R-:W-:Y:S01]  /*9350*/  FMUL.FTZ R117, R167, R122 ;  /* 0x0000007aa7757220 */ /* 0x000fe20000410000 */
[----:B------:R-:W-:Y:S01]  /*9360*/  FFMA.FTZ R161, R149, -R161, R168 ;  /* 0x800000a195a17223 */ /* 0x000fe200000100a8 */
[----:B------:R-:W-:Y:S01]  /*9370*/  FADD.FTZ R112, R112, R115 ;  /* 0x0000007370707221 */ /* 0x000fe20000010000 */
[----:B------:R-:W-:Y:S01]  /*9380*/  FADD.FTZ R113, R113, R120 ;  /* 0x0000007871717221 */ /* 0x000fe20000010000 */
[C---:B------:R-:W-:Y:S01]  /*9390*/  FFMA.FTZ R120, R169.reuse, R124, -R117 ;  /* 0x0000007ca9787223 */ /* 0x040fe20000010875 */
[----:B------:R-:W-:Y:S01]  /*93a0*/  FFMA.FTZ R115, R169, R122, R126 ;  /* 0x0000007aa9737223 */ /* 0x000fe2000001007e */
[-C--:B------:R-:W-:Y:S01]  /*93b0*/  FMUL.FTZ R126, R228, R94.reuse ;  /* 0x0000005ee47e7220 */ /* 0x080fe20000410000 */
[----:B------:R0:W-:Y:S01]  /*93c0*/  STS [R57+0x10b4], R128 ;  /* 0x0010b48039007388 */ /* 0x0001e20000000800 */
[----:B------:R-:W-:Y:S01]  /*93d0*/  FADD.FTZ R113, R113, R120 ;  /* 0x0000007871717221 */ /* 0x000fe20000010000 */
[----:B------:R-:W-:Y:S01]  /*93e0*/  FMUL.FTZ R120, R84, R94 ;  /* 0x0000005e54787220 */ /* 0x000fe20000410000 */
[-C--:B------:R-:W-:Y:S01]  /*93f0*/  FFMA.FTZ R135, R158, -R133.reuse, R175 ;  /* 0x800000859e877223 */ /* 0x080fe200000100af */
[----:B------:R-:W-:Y:S01]  /*9400*/  FFMA.FTZ R133, R156, -R133, R177 ;  /* 0x800000859c857223 */ /* 0x000fe200000100b1 */
[-C--:B------:R-:W-:Y:S01]  /*9410*/  FMUL.FTZ R130, R227, R55.reuse ;  /* 0x00000037e3827220 */ /* 0x080fe20000410000 */
[----:B------:R-:W-:Y:S01]  /*9420*/  FMUL.FTZ R117, R161, R120 ;  /* 0x00000078a1757220 */ /* 0x000fe20000410000 */
[----:B------:R-:W-:Y:S01]  /*9430*/  FADD.FTZ R112, R112, R115 ;  /* 0x0000007370707221 */ /* 0x000fe20000010000 */
[----:B------:R-:W-:Y:S01]  /*9440*/  FMUL.FTZ R132, R85, R55 ;  /* 0x0000003755847220 */ /* 0x000fe20000410000 */
[----:B------:R-:W-:Y:S01]  /*9450*/  FMUL.FTZ R122, R143, R122 ;  /* 0x0000007a8f7a7220 */ /* 0x000fe20000410000 */
[----:B0-----:R-:W-:Y:S01]  /*9460*/  FMUL.FTZ R128, R161, R126 ;  /* 0x0000007ea1807220 */ /* 0x001fe20000410000 */
[----:B------:R-:W-:Y:S01]  /*9470*/  FMUL.FTZ R124, R143, R124 ;  /* 0x0000007c8f7c7220 */ /* 0x000fe20000410000 */
[----:B------:R-:W-:Y:S01]  /*9480*/  FMUL.FTZ R134, R133, R132 ;  /* 0x0000008485867220 */ /* 0x000fe20000410000 */
[----:B------:R-:W-:Y:S01]  /*9490*/  FMUL.FTZ R114, R142, R114 ;  /* 0x000000728e727220 */ /* 0x000fe20000410000 */
[C---:B------:R-:W-:Y:S01]  /*94a0*/  FFMA.FTZ R115, R165.reuse, R120, R128 ;  /* 0x00000078a5737223 */ /* 0x040fe20000010080 */
[----:B------:R-:W-:Y:S01]  /*94b0*/  FFMA.FTZ R128, R165, R126, -R117 ;  /* 0x0000007ea5807223 */ /* 0x000fe20000010875 */
[----:B------:R-:W-:Y:S01]  /*94c0*/  FMUL.FTZ R117, R133, R130 ;  /* 0x0000008285757220 */ /* 0x000fe20000410000 */
[----:B------:R-:W-:Y:S01]  /*94d0*/  FMUL.FTZ R120, R147, R120 ;  /* 0x0000007893787220 */ /* 0x000fe20000410000 */
[----:B------:R-:W-:Y:S01]  /*94e0*/  FADD.FTZ R112, R112, R115 ;  /* 0x0000007370707221 */ /* 0x000fe20000010000 */
[----:B------:R-:W-:Y:S01]  /*94f0*/  FADD.FTZ R113, R113, R128 ;  /* 0x0000008071717221 */ /* 0x000fe20000010000 */
[C---:B------:R-:W-:Y:S01]  /*9500*/  FFMA.FTZ R128, R135.reuse, R132, -R117 ;  /* 0x0000008487807223 */ /* 0x040fe20000010875 */
[-C--:B------:R-:W-:Y:S01]  /*9510*/  FFMA.FTZ R115, R135, R130.reuse, R134 ;  /* 0x0000008287737223 */ /* 0x080fe20000010086 */
        /* <DEDUP_REMOVED lines=13> */
[----:B------:R-:W-:Y:S01]  /*95f0*/  FFMA.FTZ R106, R106, R129, -R190 ;  /* 0x000000816a6a7223 */ /* 0x000fe200000108be */
[----:B------:R-:W-:Y:S01]  /*9600*/  FADD.FTZ R107, R184, R107 ;  /* 0x0000006bb86b7221 */ /* 0x000fe20000010000 */
[----:B------:R-:W-:Y:S01]  /*9610*/  FADD.FTZ R112, R112, R87 ;  /* 0x0000005770707221 */ /* 0x000fe20000010000 */
[----:B------:R-:W-:Y:S01]  /*9620*/  STS [R57+0x10c0], R224 ;  /* 0x0010c0e039007388 */ /* 0x000fe20000000800 */
[----:B------:R-:W-:Y:S01]  /*9630*/  IADD3 R115, R102, 0x1c0, RZ ;  /* 0x000001c066737810 */ /* 0x000fe20007ffe0ff */
[----:B------:R-:W-:Y:S01]  /*9640*/  FADD.FTZ R107, R107, R76 ;  /* 0x0000004c6b6b7221 */ /* 0x000fe20000010000 */
[----:B------:R-:W-:Y:S01]  /*9650*/  FADD.FTZ R112, R112, R81 ;  /* 0x0000005170707221 */ /* 0x000fe20000010000 */
[----:B------:R-:W-:Y:S01]  /*9660*/  FMUL.FTZ R76, R138, R111 ;  /* 0x0000006f8a4c7220 */ /* 0x000fe20000410000 */
[----:B------:R-:W-:Y:S01]  /*9670*/  STS [R57+0x10a8], R130 ;  /* 0x0010a88239007388 */ /* 0x000fe20000000800 */
[----:B------:R-:W-:Y:S01]  /*9680*/  FADD.FTZ R80, R107, R80 ;  /* 0x000000506b507221 */ /* 0x000fe20000010000 */
[----:B------:R-:W-:Y:S01]  /*9690*/  FADD.FTZ R112, R112, R79 ;  /* 0x0000004f70707221 */ /* 0x000fe20000010000 */
[----:B------:R-:W-:Y:S01]  /*96a0*/  FADD.FTZ R48, R203, R48 ;  /* 0x00000030cb307221 */ /* 0x000fe20000010000 */
        /* <DEDUP_REMOVED lines=38> */
[----:B------:R-:W-:Y:S01]  /*9910*/  FFMA.FTZ R168, -R12, R168, -RZ ;  /* 0x000000a80ca87223 */ /* 0x000fe200000109ff */
[C---:B------:R-:W-:Y:S01]  /*9920*/  IADD3 R117, R102.reuse, 0x1e0, RZ ;  /* 0x000001e066757810 */ /* 0x040fe20007ffe0ff */
[----:B------:R3:W-:Y:S01]  /*9930*/  STS [R57+0x1084], R82 ;  /* 0x0010845239007388 */ /* 0x0007e20000000800 */
[C---:B------:R-:W-:Y:S01]  /*9940*/  IADD3 R121, R102.reuse, 0x220, RZ ;  /* 0x0000022066797810 */ /* 0x040fe20007ffe0ff */
[C---:B------:R-:W-:Y:S01]  /*9950*/  FMUL.FTZ R188, R9.reuse, R188 ;  /* 0x000000bc09bc7220 */ /* 0x040fe20000410000 */
[C---:B------:R-:W-:Y:S01]  /*9960*/  IADD3 R123, R102.reuse, 0x240, RZ ;  /* 0x00000240667b7810 */ /* 0x040fe20007ffe0ff */
[----:B------:R-:W-:Y:S01]  /*9970*/  BAR.SYNC.DEFER_BLOCKING 0x0 ;  /* 0x0000000000007b1d */ /* 0x000fe20000010000 */
        /* <DEDUP_REMOVED lines=16> */
[----:B------:R-:W-:-:S02]  /*9a80*/  IADD3 R193, R102, 0x360, RZ ;  /* 0x0000036066c17810 */ /* 0x000fc40007ffe0ff */
[C---:B------:R-:W-:Y:S02]  /*9a90*/  IADD3 R203, R102.reuse, 0x380, RZ ;  /* 0x0000038066cb7810 */ /* 0x040fe40007ffe0ff */
[C---:B------:R-:W-:Y:S02]  /*9aa0*/  IADD3 R213, R102.reuse, 0x3a0, RZ ;  /* 0x000003a066d57810 */ /* 0x040fe40007ffe0ff */
[C---:B------:R-:W-:Y:S01]  /*9ab0*/  IADD3 R217, R102.reuse, 0x3c0, RZ ;  /* 0x000003c066d97810 */ /* 0x040fe20007ffe0ff */
[----:B------:R-:W1:Y:S01]  /*9ac0*/  LDS R241, [R242+0x1080] ;  /* 0x00108000f2f17984 */ /* 0x000e620000000800 */
        /* <DEDUP_REMOVED lines=11> */
[-C--:B0-----:R-:W-:Y:S02]  /*9b80*/  LEA.HI.SX32 R76, R221, R102.reuse, 0x1b ;  /* 0x00000066dd4c7211 */ /* 0x081fe400078fdaff */
        /* <DEDUP_REMOVED lines=8> */
[----:B-1----:R-:W-:-:S02]  /*9c10*/  LEA.HI.SX32 R80, R127, R102, 0x1b ;  /* 0x000000667f507211 */ /* 0x002fc400078fdaff */
[-C--:B--2---:R-:W-:Y:S02]  /*9c20*/  LEA.HI.SX32 R110, R129, R102.reuse, 0x1b ;  /* 0x00000066816e7211 */ /* 0x084fe400078fdaff */
[-C--:B---3--:R-:W-:Y:S02]  /*9c30*/  LEA.HI.SX32 R82, R131, R102.reuse, 0x1b ;  /* 0x0000006683527211 */ /* 0x088fe400078fdaff */
        /* <DEDUP_REMOVED lines=26> */
[----:B------:R-:W0:Y:S01]  /*9de0*/  LDS R198, [R121+0x1680] ;  /* 0x0016800079c67984 */ /* 0x000e220000000800 */
[----:B------:R-:W-:Y:S01]  /*9df0*/  LEA R127, R83, UR17, 0x2 ;  /* 0x00000011537f7c11 */ /* 0x000fe2000f8e10ff */
[----:B------:R-:W-:Y:S01]  /*9e00*/  FMUL.FTZ R81, R84, UR55 ;  /* 0x0000003754517c20 */ /* 0x000fe20008410000 */
[----:B------:R-:W-:Y:S01]  /*9e10*/  LEA R126, R87, UR17, 0x2 ;  /* 0x00000011577e7c11 */ /* 0x000fe2000f8e10ff */
[----:B------:R-:W0:Y:S01]  /*9e20*/  LDS R184, [R129+0x1280] ;  /* 0x0012800081b87984 */ /* 0x000e220000000800 */
[----:B------:R-:W-:-:S02]  /*9e30*/  LEA R116, R116, UR17, 0x2 ;  /* 0x0000001174747c11 */ /* 0x000fc4000f8e10ff */
[----:B------:R-:W-:Y:S01]  /*9e40*/  LEA R114, R114, UR17, 0x2 ;  /* 0x0000001172727c11 */ /* 0x000fe2000f8e10ff */
[----:B------:R-:W0:Y:S01]  /*9e50*/  LDS R185, [R128+0x1300] ;  /* 0x0013000080b97984 */ /* 0x000e220000000800 */
        /* <DEDUP_REMOVED lines=13> */
[----:B------:R-:W-:Y:S01]  /*9f30*/  FMUL.FTZ R157, R154, R86 ;  /* 0x000000569a9d7220 */ /* 0x000fe20000410000 */
[----:B------:R-:W-:Y:S01]  /*9f40*/  LEA R106, R106, UR17, 0x2 ;  /* 0x000000116a6a7c11 */ /* 0x000fe2000f8e10ff */
[----:B------:R-:W0:Y:S01]  /*9f50*/  LDS R187, [R127+0x1380] ;  /* 0x001380007fbb7984 */ /* 0x000e220000000800 */
[----:B------:R-:W-:Y:S01]  /*9f60*/  LEA R105, R191, UR17, 0x2 ;  /* 0x00000011bf697c11 */ /* 0x000fe2000f8e10ff */
[----:B------:R-:W-:Y:S01]  /*9f70*/  FMUL.FTZ R155, R226, UR55 ;  /* 0x00000037e29b7c20 */ /* 0x000fe20008410000 */
[----:B------:R-:W-:Y:S01]  /*9f80*/  LEA R103, R193, UR17, 0x2 ;  /* 0x00000011c1677c11 */ /* 0x000fe2000f8e10ff */
[----:B------:R-:W0:Y:S01]  /*9f90*/  LDS R191, [R124+0x1500] ;  /* 0x001500007cbf7984 */ /* 0x000e220000000800 */
[----:B------:R-:W-:Y:S01]  /*9fa0*/  LEA R77, R203, UR17, 0x2 ;  /* 0x00000011cb4d7c11 */ /* 0x000fe2000f8e10ff */
[----:B------:R-:W-:Y:S01]  /*9fb0*/  FMUL.FTZ R154, R227, UR55 ;  /* 0x00000037e39a7c20 */ /* 0x000fe20008410000 */
[----:B------:R-:W-:Y:S01]  /*9fc0*/  LEA R76, R213, UR17, 0x2 ;  /* 0x00000011d54c7c11 */ /* 0x000fe2000f8e10ff */
[----:B------:R-:W0:Y:S01]  /*9fd0*/  LDS R193, [R123+0x1580] ;  /* 0x001580007bc17984 */ /* 0x000e220000000800 */
[----:B------:R-:W-:Y:S01]  /*9fe0*/  LEA R75, R217, UR17, 0x2 ;  /* 0x00000011d94b7c11 */ /* 0x000fe2000f8e10ff */
[C---:B------:R-:W-:Y:S01]  /*9ff0*/  FFMA.FTZ R155, R86.reuse, UR57, -R155 ;  /* 0x00000039569b7c23 */ /* 0x040fe2000801089b */
[----:B------:R-:W-:Y:S01]  /*a000*/  LEA R73, R219, UR17, 0x2 ;  /* 0x00000011db497c11 */ /* 0x000fe2000f8e10ff */
[----:B------:R-:W0:Y:S01]  /*a010*/  LDS R203, [R117+0x1780] ;  /* 0x0017800075cb7984 */ /* 0x000e220000000800 */
[----:B------:R-:W-:Y:S01]  /*a020*/  MOV R79, UR18 ;  /* 0x00000012004f7c02 */ /* 0x000fe20008000f00 */
[----:B------:R-:W-:Y:S01]  /*a030*/  USHF.R.S32.HI UR18, URZ, 0x1f, UR10 ;  /* 0x0000001f3f127899 */ /* 0x000fe2000801140a */
[----:B------:R-:W-:Y:S01]  /*a040*/  FFMA.FTZ R154, R85, UR57, -R154 ;  /* 0x00000039559a7c23 */ /* 0x000fe2000801089a */
        /* <DEDUP_REMOVED lines=24> */
[----:B------:R-:W-:Y:S02]  /*a1d0*/  FFMA.FTZ R177, R226, UR57, R177 ;  /* 0x00000039e2b17c23 */ /* 0x000fe400080100b1 */
[----:B------:R4:W-:Y:S01]  /*a1e0*/  STS [R57+0x2118], R164 ;  /* 0x002118a439007388 */ /* 0x0009e20000000800 */
[----:B-1----:R-:W-:-:S03]  /*a1f0*/  FMUL.FTZ R166, R6, R199 ;  /* 0x000000c706a67220 */ /* 0x002fc60000410000 */
[----:B------:R1:W-:Y:S01]  /*a200*/  STS [R57+0x212c], R78 ;  /* 0x00212c4e39007388 */ /* 0x0003e20000000800 */
[----:B-----5:R-:W-:-:S03]  /*a210*/  FFMA.FTZ R80, -R10, R181, -RZ ;  /* 0x000000b50a507223 */ /* 0x020fc600000109ff */
[----:B------:R5:W-:Y:S01]  /*a220*/  STS [R57+0x2130], R82 ;  /* 0x0021305239007388 */ /* 0x000be20000000800 */
[----:B----4-:R-:W-:-:S03]  /*a230*/  FMUL.FTZ R164, R7, R197 ;  /* 0x000000c507a47220 */ /* 0x010fc60000410000 */
[----:B------:R4:W-:Y:S01]  /*a240*/  STS [R57+0x2150], R166 ;  /* 0x002150a639007388 */ /* 0x0009e20000000800 */
[----:B-1----:R-:W-:-:S03]  /*a250*/  FFMA.FTZ R78, -R7, R195, -RZ ;  /* 0x000000c3074e7223 */ /* 0x002fc600000109ff */
[----:B------:R1:W-:Y:S01]  /*a260*/  STS [R57+0x2100], R244 ;  /* 0x002100f439007388 */ /* 0x0003e20000000800 */
[----:B-----5:R-:W-:-:S03]  /*a270*/  FFMA.FTZ R82, -R6, R201, -RZ ;  /* 0x000000c906527223 */ /* 0x020fc600000109ff */
[----:B------:R5:W-:Y:S01]  /*a280*/  STS [R57+0x2134], R80 ;  /* 0x0021345039007388 */ /* 0x000be20000000800 */
[----:B----4-:R-:W-:Y:S01]  /*a290*/  FMUL.FTZ R166, R0, R68 ;  /* 0x0000004400a67220 */ /* 0x010fe20000410000 */
[----:B------:R-:W-:Y:S02]  /*a2a0*/  LEA R68, R79, -R102, 0x1 ;  /* 0x800000664f447211 */ /* 0x000fe400078e08ff */
[----:B------:R4:W-:Y:S01]  /*a2b0*/  STS [R57+0x2148], R164 ;  /* 0x002148a439007388 */ /* 0x0009e20000000800 */
[----:B------:R-:W-:Y:S01]  /*a2c0*/  FMUL.FTZ R79, R228, UR55 ;  /* 0x00000037e44f7c20 */ /* 0x000fe20008410000 */
[----:B-1----:R-:W-:Y:S01]  /*a2d0*/  FMUL.FTZ R244, R11, R175 ;  /* 0x000000af0bf47220 */ /* 0x002fe20000410000 */
        /* <DEDUP_REMOVED lines=8> */
[----:B-1----:R-:W-:-:S03]  /*a360*/  FFMA.FTZ R78, -R3, R207, -RZ ;  /* 0x000000cf034e7223 */ /* 0x002fc600000109ff */
[----:B------:R-:W-:Y:S01]  /*a370*/  STS [R57+0x2110], R248 ;  /* 0x002110f839007388 */ /* 0x000fe20000000800 */
[----:B-----5:R-:W-:-:S03]  /*a380*/  FMUL.FTZ R82, R2, R209 ;  /* 0x000000d102527220 */ /* 0x020fc60000410000 */
[----:B------:R1:W-:Y:S04]  /*a390*/  STS [R57+0x2120], R170 ;  /* 0x002120aa39007388 */ /* 0x0003e80000000800 */
[----:B------:R4:W-:Y:S04]  /*a3a0*/  STS [R57+0x2124], R168 ;  /* 0x002124a839007388 */ /* 0x0009e80000000800 */
[----:B------:R-:W-:Y:S01]  /*a3b0*/  STS [R57+0x2128], R244 ;  /* 0x002128f439007388 */ /* 0x000fe20000000800 */
[----:B-1----:R-:W-:-:S03]  /*a3c0*/  FMUL.FTZ R170, R230, UR55 ;  /* 0x00000037e6aa7c20 */ /* 0x002fc60008410000 */
[----:B------:R1:W-:Y:S01]  /*a3d0*/  STS [R57+0x2138], R188 ;  /* 0x002138bc39007388 */ /* 0x0003e20000000800 */
[----:B----4-:R-:W-:Y:S01]  /*a3e0*/  FFMA.FTZ R168, R84, UR57, R79 ;  /* 0x0000003954a87c23 */ /* 0x010fe2000801004f */
[C---:B------:R-:W-:Y:S02]  /*a3f0*/  FMUL.FTZ R79, R229.reuse, UR55 ;  /* 0x00000037e54f7c20 */ /* 0x040fe40008410000 */
[----:B------:R4:W-:Y:S01]  /*a400*/  STS [R57+0x213c], R186 ;  /* 0x00213cba39007388 */ /* 0x0009e20000000800 */
[----:B------:R-:W-:-:S03]  /*a410*/  FFMA.FTZ R170, R229, UR57, -R170 ;  /* 0x00000039e5aa7c23 */ /* 0x000fc600080108aa */
[----:B------:R-:W-:Y:S01]  /*a420*/  STS [R57+0x2140], R192 ;  /* 0x002140c039007388 */ /* 0x000fe20000000800 */
[----:B-1----:R-:W-:-:S03]  /*a430*/  FMUL.FTZ R188, R232, UR55 ;  /* 0x00000037e8bc7c20 */ /* 0x002fc60008410000 */
[----:B------:R-:W-:Y:S01]  /*a440*/  STS [R57+0x2144], R194 ;  /* 0x002144c239007388 */ /* 0x000fe20000000800 */
[----:B----4-:R-:W-:Y:S01]  /*a450*/  FFMA.FTZ R186, R230, UR57, R79 ;  /* 0x00000039e6ba7c23 */ /* 0x010fe2000801004f */
[----:B------:R-:W-:Y:S02]  /*a460*/  FFMA.FTZ R188, R231, UR57, -R188 ;  /* 0x00000039e7bc7c23 */ /* 0x000fe400080108bc */
[----:B------:R-:W-:Y:S04]  /*a470*/  STS [R57+0x2158], R208 ;  /* 0x002158d039007388 */ /* 0x000fe80000000800 */
[----:B------:R-:W-:Y:S04]  /*a480*/  STS [R57+0x215c], R206 ;  /* 0x00215cce39007388 */ /* 0x000fe80000000800 */
[----:B------:R-:W-:Y:S04]  /*a490*/  STS [R57+0x2160], R210 ;  /* 0x002160d239007388 */ /* 0x000fe80000000800 */
[----:B------:R-:W-:Y:S04]  /*a4a0*/  STS [R57+0x2164], R212 ;  /* 0x002164d439007388 */ /* 0x000fe80000000800 */
[----:B------:R1:W-:Y:S04]  /*a4b0*/  STS [R57+0x2168], R164 ;  /* 0x002168a439007388 */ /* 0x0003e80000000800 */
[----:B------:R4:W-:Y:S04]  /*a4c0*/  STS [R57+0x216c], R78 ;  /* 0x00216c4e39007388 */ /* 0x0009e80000000800 */
[----:B------:R-:W-:Y:S01]  /*a4d0*/  STS [R57+0x2170], R82 ;  /* 0x0021705239007388 */ /* 0x000fe20000000800 */
[----:B-1----:R-:W-:-:S03]  /*a4e0*/  FMUL.FTZ R164, R85, UR55 ;  /* 0x0000003755a47c20 */ /* 0x002fc60008410000 */
[----:B------:R-:W-:Y:S01]  /*a4f0*/  STS [R57+0x2174], R80 ;  /* 0x0021745039007388 */ /* 0x000fe20000000800 */
[----:B----4-:R-:W-:Y:S01]  /*a500*/  FMUL.FTZ R78, R234, UR55 ;  /* 0x00000037ea4e7c20 */ /* 0x010fe20008410000 */
[----:B------:R-:W-:Y:S02]  /*a510*/  FFMA.FTZ R164, R227, UR57, R164 ;  /* 0x00000039e3a47c23 */ /* 0x000fe400080100a4 */
[----:B------:R1:W-:Y:S01]  /*a520*/  STS [R57+0x2178], R166 ;  /* 0x002178a639007388 */ /* 0x0003e20000000800 */
[----:B------:R-:W-:-:S03]  /*a530*/  FFMA.FTZ R159, R233, UR57, R78 ;  /* 0x00000039e99f7c23 */ /* 0x000fc6000801004e */
[----:B------:R4:W-:Y:S01]  /*a540*/  STS [R57+0x217c], R74 ;  /* 0x00217c4a39007388 */ /* 0x0009e20000000800 */
[----:B-1----:R-:W-:Y:S01]  /*a550*/  FFMA.FTZ R166, R228, UR57, -R81 ;  /* 0x00000039e4a67c23 */ /* 0x002fe20008010851 */
[----:B----4-:R-:W-:Y:S01]  /*a560*/  FMUL.FTZ R57, R231, UR55 ;  /* 0x00000037e7397c20 */ /* 0x010fe20008410000 */
[----:B------:R-:W-:-:S03]  /*a570*/  FMUL.FTZ R74, R236, UR55 ;  /* 0x00000037ec4a7c20 */ /* 0x000fc60008410000 */
[----:B------:R-:W-:Y:S01]  /*a580*/  FFMA.FTZ R192, R232, UR57, R57 ;  /* 0x00000039e8c07c23 */ /* 0x000fe20008010039 */
[C---:B------:R-:W-:Y:S01]  /*a590*/  FMUL.FTZ R57, R235.reuse, UR55 ;  /* 0x00000037eb397c20 */ /* 0x040fe20008410000 */
[----:B------:R-:W-:-:S03]  /*a5a0*/  FFMA.FTZ R74, R235, UR57, R74 ;  /* 0x00000039eb4a7c23 */ /* 0x000fc6000801004a */
[----:B------:R-:W-:Y:S01]  /*a5b0*/  FFMA.FTZ R57, R236, UR57, -R57 ;  /* 0x00000039ec397c23 */ /* 0x000fe20008010839 */
[----:B------:R-:W-:Y:S06]  /*a5c0*/  BAR.SYNC.DEFER_BLOCKING 0x0 ;  /* 0x0000000000007b1d */ /* 0x000fec0000010000 */
[----:B0-23--:R-:W-:Y:S05]  /*a5d0*/  @!P0 BRA `(.L_x_15293) ;  /* 0x0000000000b88947 */ /* 0x00dfea0003800000 */
        /* <DEDUP_REMOVED lines=46> */
.L_x_15293:
[----:B------:R-:W-:Y:S05]  /*a8c0*/  BSYNC B0 ;  /* 0x0000000000007941 */ /* 0x000fea0003800000 */
.L_x_15292:
        /* <DEDUP_REMOVED lines=10> */
[----:B------:R-:W-:Y:S01]  /*a970*/  UIMAD UR55, UR19, UR28, URZ ;  /* 0x0000001c133772a4 */ /* 0x000fe2000f8e023f */
[----:B------:R-:W-:Y:S01]  /*a980*/  ISETP.GE.AND P2, PT, R68, 0x61, PT ;  /* 0x000000614400780c */ /* 0x000fe20003f46270 */
[----:B------:R-:W-:Y:S01]  /*a990*/  UIADD3 UR45, UR57, UR45, URZ ;  /* 0x0000002d392d7290 */ /* 0x000fe2000fffe03f */
[----:B------:R-:W-:Y:S01]  /*a9a0*/  FADD.FTZ R71, R134, R71 ;  /* 0x0000004786477221 */ /* 0x000fe20000010000 */
[----:B------:R-:W-:Y:S01]  /*a9b0*/  UIMAD UR55, UR11, UR29, UR55 ;  /* 0x0000001d0b3772a4 */ /* 0x000fe2000f8e0237 */
[----:B------:R-:W-:Y:S01]  /*a9c0*/  FADD.FTZ R69, R172, R69 ;  /* 0x00000045ac457221 */ /* 0x000fe20000010000 */
[----:B------:R-:W-:-:S04]  /*a9d0*/  UIMAD.WIDE.U32 UR44, UR11, UR28, UR44 ;  /* 0x0000001c0b2c72a5 */ /* 0x000fc8000f8e002c */
        /* <DEDUP_REMOVED lines=22> */
[----:B0-----:R-:W-:Y:S01]  /*ab40*/  IMAD R206, R78, UR45, RZ ;  /* 0x0000002d4ece7c24 */ /* 0x001fe2000f8e02ff */
[----:B------:R-:W-:Y:S01]  /*ab50*/  UIMAD UR19, UR19, -0x400, URZ ;  /* 0xfffffc00131378a4 */ /* 0x000fe2000f8e023f */
[----:B------:R-:W-:Y:S01]  /*ab60*/  IADD3.X R83, R83, UR44, RZ, P1, !PT ;  /* 0x0000002c53537c10 */ /* 0x000fe20008ffe4ff */
[----:B-1----:R-:W-:Y:S01]  /*ab70*/  IMAD R194, R80, UR45, RZ ;  /* 0x0000002d50c27c24 */ /* 0x002fe2000f8e02ff */
        /* <DEDUP_REMOVED lines=8> */
[----:B------:R-:W-:Y:S02]  /*ac00*/  IADD3 R83, R83, R79, RZ ;  /* 0x0000004f53537210 */ /* 0x000fe40007ffe0ff */
[----:B------:R0:W1:Y:S02]  /*ac10*/  LDS R79, [R132+0x2180] ;  /* 0x00218000844f7984 */ /* 0x0000640000000800 */
[----:B------:R-:W-:Y:S01]  /*ac20*/  IADD3 R87, R87, R81, RZ ;  /* 0x0000005157577210 */ /* 0x000fe20007ffe0ff */
[----:B------:R-:W-:Y:S06]  /*ac30*/  @!P0 BRA `(.L_x_15295) ;  /* 0x0000000000088947 */ /* 0x000fec0003800000 */
[----:B------:R2:W-:Y:S04]  /*ac40*/  REDG.E.ADD.F32.FTZ.RN.STRONG.GPU desc[UR20][R86.64+-0xf80], R150 ;  /* 0xfff08096560079a6 */ /* 0x0005e8000c10f394 */
[----:B-1----:R2:W-:Y:S02]  /*ac50*/  REDG.E.ADD.F32.FTZ.RN.STRONG.GPU desc[UR20][R82.64+-0xf80], R79 ;  /* 0xfff0804f520079a6 */ /* 0x0025e4000c10f394 */
.L_x_15295:
[----:B------:R-:W-:Y:S05]  /*ac60*/  BSYNC B0 ;  /* 0x0000000000007941 */ /* 0x000fea0003800000 */
.L_x_15294:
[----:B------:R-:W3:Y:S01]  /*ac70*/  LDS R131, [R131+0x2200] ;  /* 0x0022000083837984 */ /* 0x000ee20000000800 */
[----:B------:R-:W-:Y:S04]  /*ac80*/  BSSY B0, `(.L_x_15296) ;  /* 0x0000004000007945 */ /* 0x000fe80003800000 */
[----:B------:R-:W-:Y:S05]  /*ac90*/  @!P1 BRA `(.L_x_15297) ;  /* 0x0000000000089947 */ /* 0x000fea0003800000 */
[----:B------:R4:W-:Y:S04]  /*aca0*/  REDG.E.ADD.F32.FTZ.RN.STRONG.GPU desc[UR20][R86.64+-0xf00], R152 ;  /* 0xfff10098560079a6 */ /* 0x0009e8000c10f394 */
[----:B---3--:R4:W-:Y:S02]  /*acb0*/  REDG.E.ADD.F32.FTZ.RN.STRONG.GPU desc[UR20][R82.64+-0xf00], R131 ;  /* 0xfff10083520079a6 */ /* 0x0089e4000c10f394 */
.L_x_15297:
[----:B------:R-:W-:Y:S05]  /*acc0*/  BSYNC B0 ;  /* 0x0000000000007941 */ /* 0x000fea0003800000 */
.L_x_15296:
[----:B-12---:R1:W2:Y:S01]  /*acd0*/  LDS R79, [R130+0x2280] ;  /* 0x00228000824f7984 */ /* 0x0062a20000000800 */
[----:B------:R-:W-:Y:S04]  /*ace0*/  BSSY B0, `(.L_x_15298) ;  /* 0x0000004000007945 */ /* 0x000fe80003800000 */
[----:B------:R-:W-:Y:S05]  /*acf0*/  @!P2 BRA `(.L_x_15299) ;  /* 0x000000000008a947 */ /* 0x000fea0003800000 */
[----:B------:R0:W-:Y:S04]  /*ad00*/  REDG.E.ADD.F32.FTZ.RN.STRONG.GPU desc[UR20][R86.64+-0xe80], R153 ;  /* 0xfff18099560079a6 */ /* 0x0001e8000c10f394 */
[----:B--2---:R0:W-:Y:S02]  /*ad10*/  REDG.E.ADD.F32.FTZ.RN.STRONG.GPU desc[UR20][R82.64+-0xe80], R79 ;  /* 0xfff1804f520079a6 */ /* 0x0041e4000c10f394 */
.L_x_15299:
[----:B------:R-:W-:Y:S05]  /*ad20*/  BSYNC B0 ;  /* 0x0000000000007941 */ /* 0x000fea0003800000 */
.L_x_15298:
        /* <DEDUP_REMOVED lines=12> */
.L_x_15301:
[----:B------:R-:W-:Y:S05]  /*adf0*/  BSYNC B0 ;  /* 0x0000000000007941 */ /* 0x000fea0003800000 */
.L_x_15300:
[----:B0-2---:R0:W2:Y:S01]  /*ae00*/  LDS R79, [R128+0x2380] ;  /* 0x00238000804f7984 */ /* 0x0050a20000000800 */
[----:B------:R-:W-:Y:S04]  /*ae10*/  BSSY B0, `(.L_x_15302) ;  /* 0x0000004000007945 */ /* 0x000fe80003800000 */
[----:B------:R-:W-:Y:S05]  /*ae20*/  @!P0 BRA `(.L_x_15303) ;  /* 0x0000000000088947 */ /* 0x000fea0003800000 */
[----:B------:R0:W-:Y:S04]  /*ae30*/  REDG.E.ADD.F32.FTZ.RN.STRONG.GPU desc[UR20][R86.64+-0xd80], R185 ;  /* 0xfff280b9560079a6 */ /* 0x0001e8000c10f394 */
[----:B--2---:R0:W-:Y:S02]  /*ae40*/  REDG.E.ADD.F32.FTZ.RN.STRONG.GPU desc[UR20][R82.64+-0xd80], R79 ;  /* 0xfff2804f520079a6 */ /* 0x0041e4000c10f394 */
.L_x_15303:
[----:B------:R-:W-:Y:S05]  /*ae50*/  BSYNC B0 ;  /* 0x0000000000007941 */ /* 0x000fea0003800000 */
.L_x_15302:
[----:B------:R-:W0:Y:S01]  /*ae60*/  LDS R127, [R127+0x2400] ;  /* 0x002400007f7f7984 */ /* 0x000e220000000800 */
[----:B------:R-:W-:Y:S04]  /*ae70*/  BSSY B0, `(.L_x_15304) ;  /* 0x0000004000007945 */ /* 0x000fe80003800000 */
[----:B------:R-:W-:Y:S05]  /*ae80*/  @!P1 BRA `(.L_x_15305) ;  /* 0x0000000000089947 */ /* 0x000fea0003800000 */
[----:B------:R1:W-:Y:S04]  /*ae90*/  REDG.E.ADD.F32.FTZ.RN.STRONG.GPU desc[UR20][R86.64+-0xd00], R187 ;  /* 0xfff300bb560079a6 */ /* 0x0003e8000c10f394 */
[----:B0-----:R1:W-:Y:S02]  /*aea0*/  REDG.E.ADD.F32.FTZ.RN.STRONG.GPU desc[UR20][R82.64+-0xd00], R127 ;  /* 0xfff3007f520079a6 */ /* 0x0013e4000c10f394 */
.L_x_15305:
[----:B------:R-:W-:Y:S05]  /*aeb0*/  BSYNC B0 ;  /* 0x0000000000007941 */ /* 0x000fea0003800000 */
.L_x_15304:
[----:B0-2---:R0:W2:Y:S01]  /*aec0*/  LDS R79, [R126+0x2480] ;  /* 0x002480007e4f7984 */ /* 0x0050a20000000800 */
[----:B------:R-:W-:Y:S04]  /*aed0*/  BSSY B0, `(.L_x_15306) ;  /* 0x0000004000007945 */ /* 0x000fe80003800000 */
[----:B------:R-:W-:Y:S05]  /*aee0*/  @!P2 BRA `(.L_x_15307) ;  /* 0x000000000008a947 */ /* 0x000fea0003800000 */
[----:B------:R0:W-:Y:S04]  /*aef0*/  REDG.E.ADD.F32.FTZ.RN.STRONG.GPU desc[UR20][R86.64+-0xc80], R189 ;  /* 0xfff380bd560079a6 */ /* 0x0001e8000c10f394 */
[----:B--2---:R0:W-:Y:S02]  /*af00*/  REDG.E.ADD.F32.FTZ.RN.STRONG.GPU desc[UR20][R82.64+-0xc80], R79 ;  /* 0xfff3804f520079a6 */ /* 0x0041e4000c10f394 */
.L_x_15307:
[----:B------:R-:W-:Y:S05]  /*af10*/  BSYNC B0 ;  /* 0x0000000000007941 */ /* 0x000fea0003800000 */
.L_x_15306:
[----:B------:R-:W0:Y:S01]  /*af20*/  LDS R125, [R125+0x2500] ;  /* 0x002500007d7d7984 */ /* 0x000e220000000800 */
[----:B------:R-:W-:Y:S04]  /*af30*/  BSSY B0, `(.L_x_15308) ;  /* 0x0000004000007945 */ /* 0x000fe80003800000 */
[----:B------:R-:W-:Y:S05]  /*af40*/  @!P3 BRA `(.L_x_15309) ;  /* 0x000000000008b947 */ /* 0x000fea0003800000 */
[----:B------:R1:W-:Y:S04]  /*af50*/  REDG.E.ADD.F32.FTZ.RN.STRONG.GPU desc[UR20][R86.64+-0xc00], R190 ;  /* 0xfff400be560079a6 */ /* 0x0003e8000c10f394 */
[----:B0-----:R1:W-:Y:S02]  /*af60*/  REDG.E.ADD.F32.FTZ.RN.STRONG.GPU desc[UR20][R82.64+-0xc00], R125 ;  /* 0xfff4007d520079a6 */ /* 0x0013e4000c10f394 */
.L_x_15309:
[----:B------:R-:W-:Y:S05]  /*af70*/  BSYNC B0 ;  /* 0x0000000000007941 */ /* 0x000fea0003800000 */
.L_x_15308:
[----:B0-2---:R0:W2:Y:S01]  /*af80*/  LDS R79, [R124+0x2580] ;  /* 0x002580007c4f7984 */ /* 0x0050a20000000800 */
[----:B------:R-:W-:Y:S04]  /*af90*/  BSSY B0, `(.L_x_15310) ;  /* 0x0000004000007945 */ /* 0x000fe80003800000 */
[----:B------:R-:W-:Y:S05]  /*afa0*/  @!P4 BRA `(.L_x_15311) ;  /* 0x000000000008c947 */ /* 0x000fea0003800000 */
[----:B------:R0:W-:Y:S04]  /*afb0*/  REDG.E.ADD.F32.FTZ.RN.STRONG.GPU desc[UR20][R86.64+-0xb80], R191 ;  /* 0xfff480bf560079a6 */ /* 0x0001e8000c10f394 */
[----:B--2---:R0:W-:Y:S02]  /*afc0*/  REDG.E.ADD.F32.FTZ.RN.STRONG.GPU desc[UR20][R82.64+-0xb80], R79 ;  /* 0xfff4804f520079a6 */ /* 0x0041e4000c10f394 */
.L_x_15311:
[----:B------:R-:W-:Y:S05]  /*afd0*/  BSYNC B0 ;  /* 0x0000000000007941 */ /* 0x000fea0003800000 */
.L_x_15310:
[----:B------:R-:W0:Y:S01]  /*afe0*/  LDS R123, [R123+0x2600] ;  /* 0x002600007b7b7984 */ /* 0x000e220000000800 */
[----:B------:R-:W-:Y:S04]  /*aff0*/  BSSY B0, `(.L_x_15312) ;  /* 0x0000004000007945 */ /* 0x000fe80003800000 */
[----:B------:R-:W-:Y:S05]  /*b000*/  @!P5 BRA `(.L_x_15313) ;  /* 0x000000000008d947 */ /* 0x000fea0003800000 */
[----:B------:R1:W-:Y:S04]  /*b010*/  REDG.E.ADD.F32.FTZ.RN.STRONG.GPU desc[UR20][R86.64+-0xb00], R193 ;  /* 0xfff500c1560079a6 */ /* 0x0003e8000c10f394 */
[----:B0-----:R1:W-:Y:S02]  /*b020*/  REDG.E.ADD.F32.FTZ.RN.STRONG.GPU desc[UR20][R82.64+-0xb00], R123 ;  /* 0xfff5007b520079a6 */ /* 0x0013e4000c10f394 */
.L_x_15313:
[----:B------:R-:W-:Y:S05]  /*b030*/  BSYNC B0 ;  /* 0x0000000000007941 */ /* 0x000fea0003800000 */
.L_x_15312:
[----:B0-2---:R0:W2:Y:S01]  /*b040*/  LDS R79, [R122+0x2680] ;  /* 0x002680007a4f7984 */ /* 0x0050a20000000800 */
        /* <DEDUP_REMOVED lines=10> */
[----:B--2---:R0:W-:Y:S02]  /*b0f0*/  REDG.E.ADD.F32.FTZ.RN.STRONG.GPU desc[UR20][R82.64+-0xa80], R79 ;  /* 0xfff5804f520079a6 */ /* 0x0041e4000c10f394 */
.L_x_15315:
[----:B------:R-:W-:Y:S05]  /*b100*/  BSYNC B0 ;  /* 0x0000000000007941 */ /* 0x000fea0003800000 */
.L_x_15314:
[----:B------:R-:W0:Y:S01]  /*b110*/  LDS R121, [R121+0x2700] ;  /* 0x0027000079797984 */ /* 0x000e220000000800 */
[----:B------:R-:W-:Y:S04]  /*b120*/  BSSY B0, `(.L_x_15316) ;  /* 0x0000004000007945 */ /* 0x000fe80003800000 */
[----:B------:R-:W-:Y:S05]  /*b130*/  @!P0 BRA `(.L_x_15317) ;  /* 0x0000000000088947 */ /* 0x000fea0003800000 */
[----:B------:R1:W-:Y:S04]  /*b140*/  REDG.E.ADD.F32.FTZ.RN.STRONG.GPU desc[UR20][R86.64+-0xa00], R198 ;  /* 0xfff600c6560079a6 */ /* 0x0003e8000c10f394 */
[----:B0-----:R1:W-:Y:S02]  /*b150*/  REDG.E.ADD.F32.FTZ.RN.STRONG.GPU desc[UR20][R82.64+-0xa00], R121 ;  /* 0xfff60079520079a6 */ /* 0x0013e4000c10f394 */
.L_x_15317:
[----:B------:R-:W-:Y:S05]  /*b160*/  BSYNC B0 ;  /* 0x0000000000007941 */ /* 0x000fea0003800000 */
.L_x_15316:
[----:B0-2---:R0:W2:Y:S01]  /*b170*/  LDS R79, [R120+0x2780] ;  /* 0x00278000784f7984 */ /* 0x0050a20000000800 */
[----:B------:R-:W-:Y:S04]  /*b180*/  BSSY B0, `(.L_x_15318) ;  /* 0x0000004000007945 */ /* 0x000fe80003800000 */
[----:B------:R-:W-:Y:S05]  /*b190*/  @!P1 BRA `(.L_x_15319) ;  /* 0x0000000000089947 */ /* 0x000fea0003800000 */
[----:B------:R0:W-:Y:S04]  /*b1a0*/  REDG.E.ADD.F32.FTZ.RN.STRONG.GPU desc[UR20][R86.64+-0x980], R200 ;  /* 0xfff680c8560079a6 */ /* 0x0001e8000c10f394 */
[----:B--2---:R0:W-:Y:S02]  /*b1b0*/  REDG.E.ADD.F32.FTZ.RN.STRONG.GPU desc[UR20][R82.64+-0x980], R79 ;  /* 0xfff6804f520079a6 */ /* 0x0041e4000c10f394 */
.L_x_15319:
[----:B------:R-:W-:Y:S05]  /*b1c0*/  BSYNC B0 ;  /* 0x0000000000007941 */ /* 0x000fea0003800000 */
.L_x_15318:
[----:B------:R-:W0:Y:S01]  /*b1d0*/  LDS R117, [R117+0x2800] ;  /* 0x0028000075757984 */ /* 0x000e220000000800 */
[----:B------:R-:W-:Y:S04]  /*b1e0*/  BSSY B0, `(.L_x_15320) ;  /* 0x0000004000007945 */ /* 0x000fe80003800000 */
[----:B------:R-:W-:Y:S05]  /*b1f0*/  @!P2 BRA `(.L_x_15321) ;  /* 0x000000000008a947 */ /* 0x000fea0003800000 */
[----:B------:R1:W-:Y:S04]  /*b200*/  REDG.E.ADD.F32.FTZ.RN.STRONG.GPU desc[UR20][R86.64+-0x900], R203 ;  /* 0xfff700cb560079a6 */ /* 0x0003e8000c10f394 */
[----:B0-----:R1:W-:Y:S02]  /*b210*/  REDG.E.ADD.F32.FTZ.RN.STRONG.GPU desc[UR20][R82.64+-0x900], R117 ;  /* 0xfff70075520079a6 */ /* 0x0013e4000c10f394 */
.L_x_15321:
[----:B------:R-:W-:Y:S05]  /*b220*/  BSYNC B0 ;  /* 0x0000000000007941 */ /* 0x000fea0003800000 */
.L_x_15320:
[----:B0-2---:R0:W2:Y:S01]  /*b230*/  LDS R79, [R116+0x2880] ;  /* 0x00288000744f7984 */ /* 0x0050a20000000800 */
[----:B------:R-:W-:Y:S04]  /*b240*/  BSSY B0, `(.L_x_15322) ;  /* 0x0000004000007945 */ /* 0x000fe80003800000 */
[----:B------:R-:W-:Y:S05]  /*b250*/  @!P3 BRA `(.L_x_15323) ;  /* 0x000000000008b947 */ /* 0x000fea0003800000 */
[----:B------:R0:W-:Y:S04]  /*b260*/  REDG.E.ADD.F32.FTZ.RN.STRONG.GPU desc[UR20][R86.64+-0x880], R204 ;  /* 0xfff780cc560079a6 */ /* 0x0001e8000c10f394 */
[----:B--2---:R0:W-:Y:S02]  /*b270*/  REDG.E.ADD.F32.FTZ.RN.STRONG.GPU desc[UR20][R82.64+-0x880], R79 ;  /* 0xfff7804f520079a6 */ /* 0x0041e4000c10f394 */
.L_x_15323:
[----:B------:R-:W-:Y:S05]  /*b280*/  BSYNC B0 ;  /* 0x0000000000007941 */ /* 0x000fea0003800000 */
.L_x_15322:
[----:B------:R-:W0:Y:S01]  /*b290*/  LDS R115, [R115+0x2900] ;  /* 0x0029000073737984 */ /* 0x000e220000000800 */
[----:B------:R-:W-:Y:S04]  /*b2a0*/  BSSY B0, `(.L_x_15324) ;  /* 0x0000004000007945 */ /* 0x000fe80003800000 */
[----:B------:R-:W-:Y:S05]  /*b2b0*/  @!P4 BRA `(.L_x_15325) ;  /* 0x000000000008c947 */ /* 0x000fea0003800000 */
[----:B------:R1:W-:Y:S04]  /*b2c0*/  REDG.E.ADD.F32.FTZ.RN.STRONG.GPU desc[UR20][R86.64+-0x800], R213 ;  /* 0xfff800d5560079a6 */ /* 0x0003e8000c10f394 */
[----:B0-----:R1:W-:Y:S02]  /*b2d0*/  REDG.E.ADD.F32.FTZ.RN.STRONG.GPU desc[UR20][R82.64+-0x800], R115 ;  /* 0xfff80073520079a6 */ /* 0x0013e4000c10f394 */
.L_x_15325:
[----:B------:R-:W-:Y:S05]  /*b2e0*/  BSYNC B0 ;  /* 0x0000000000007941 */ /* 0x000fea0003800000 */
.L_x_15324:
[----:B0-2---:R0:W2:Y:S01]  /*b2f0*/  LDS R79, [R114+0x2980] ;  /* 0x00298000724f7984 */ /* 0x0050a20000000800 */
[----:B------:R-:W-:Y:S04]  /*b300*/  BSSY B0, `(.L_x_15326) ;  /* 0x0000004000007945 */ /* 0x000fe80003800000 */
[----:B------:R-:W-:Y:S05]  /*b310*/  @!P5 BRA `(.L_x_15327) ;  /* 0x000000000008d947 */ /* 0x000fea0003800000 */
[----:B------:R0:W-:Y:S04]  /*b320*/  REDG.E.ADD.F32.FTZ.RN.STRONG.GPU desc[UR20][R86.64+-0x780], R214 ;  /* 0xfff880d6560079a6 */ /* 0x0001e8000c10f394 */
[----:B--2---:R0:W-:Y:S02]  /*b330*/  REDG.E.ADD.F32.FTZ.RN.STRONG.GPU desc[UR20][R82.64+-0x780], R79 ;  /* 0xfff8804f520079a6 */ /* 0x0041e4000c10f394 */
.L_x_15327:
[----:B------:R-:W-:Y:S05]  /*b340*/  BSYNC B0 ;  /* 0x0000000000007941 */ /* 0x000fea0003800000 */
.L_x_15326:
        /* <DEDUP_REMOVED lines=12> */
.L_x_15329:
[----:B------:R-:W-:Y:S05]  /*b410*/  BSYNC B0 ;  /* 0x0000000000007941 */ /* 0x000fea0003800000 */
.L_x_15328:
[----:B0-2---:R0:W2:Y:S01]  /*b420*/  LDS R79, [R112+0x2a80] ;  /* 0x002a8000704f7984 */ /* 0x0050a20000000800 */
[----:B------:R-:W-:Y:S04]  /*b430*/  BSSY B0, `(.L_x_15330) ;  /* 0x0000004000007945 */ /* 0x000fe80003800000 */
[----:B------:R-:W-:Y:S05]  /*b440*/  @!P0 BRA `(.L_x_15331) ;  /* 0x0000000000088947 */ /* 0x000fea0003800000 */
[----:B------:R0:W-:Y:S04]  /*b450*/  REDG.E.ADD.F32.FTZ.RN.STRONG.GPU desc[UR20][R86.64+-0x680], R217 ;  /* 0xfff980d9560079a6 */ /* 0x0001e8000c10f394 */
[----:B--2---:R0:W-:Y:S02]  /*b460*/  REDG.E.ADD.F32.FTZ.RN.STRONG.GPU desc[UR20][R82.64+-0x680], R79 ;  /* 0xfff9804f520079a6 */ /* 0x0041e4000c10f394 */
.L_x_15331:
[----:B------:R-:W-:Y:S05]  /*b470*/  BSYNC B0 ;  /* 0x0000000000007941 */ /* 0x000fea0003800000 */
.L_x_15330:
[----:B------:R-:W0:Y:S01]  /*b480*/  LDS R111, [R111+0x2b00] ;  /* 0x002b00006f6f7984 */ /* 0x000e220000000800 */
[----:B------:R-:W-:Y:S04]  /*b490*/  BSSY B0, `(.L_x_15332) ;  /* 0x0000004000007945 */ /* 0x000fe80003800000 */
[----:B------:R-:W-:Y:S05]  /*b4a0*/  @!P1 BRA `(.L_x_15333) ;  /* 0x0000000000089947 */ /* 0x000fea0003800000 */
[----:B------:R1:W-:Y:S04]  /*b4b0*/  REDG.E.ADD.F32.FTZ.RN.STRONG.GPU desc[UR20][R86.64+-0x600], R218 ;  /* 0xfffa00da560079a6 */ /* 0x0003e8000c10f394 */
[----:B0-----:R1:W-:Y:S02]  /*b4c0*/  REDG.E.ADD.F32.FTZ.RN.STRONG.GPU desc[UR20][R82.64+-0x600], R111 ;  /* 0xfffa006f520079a6 */ /* 0x0013e4000c10f394 */
.L_x_15333:
[----:B------:R-:W-:Y:S05]  /*b4d0*/  BSYNC B0 ;  /* 0x0000000000007941 */ /* 0x000fea0003800000 */
.L_x_15332:
[----:B0-2---:R0:W2:Y:S01]  /*b4e0*/  LDS R79, [R110+0x2b80] ;  /* 0x002b80006e4f7984 */ /* 0x0050a20000000800 */
[----:B------:R-:W-:Y:S04]  /*b4f0*/  BSSY B0, `(.L_x_15334) ;  /* 0x0000004000007945 */ /* 0x000fe80003800000 */
[----:B------:R-:W-:Y:S05]  /*b500*/  @!P2 BRA `(.L_x_15335) ;  /* 0x000000000008a947 */ /* 0x000fea0003800000 */
[----:B------:R0:W-:Y:S04]  /*b510*/  REDG.E.ADD.F32.FTZ.RN.STRONG.GPU desc[UR20][R86.64+-0x580], R219 ;  /* 0xfffa80db560079a6 */ /* 0x0001e8000c10f394 */
[----:B--2---:R0:W-:Y:S02]  /*b520*/  REDG.E.ADD.F32.FTZ.RN.STRONG.GPU desc[UR20][R82.64+-0x580], R79 ;  /* 0xfffa804f520079a6 */ /* 0x0041e4000c10f394 */
.L_x_15335:
[----:B------:R-:W-:Y:S05]  /*b530*/  BSYNC B0 ;  /* 0x0000000000007941 */ /* 0x000fea0003800000 */
.L_x_15334:
[----:B------:R-:W0:Y:S01]  /*b540*/  LDS R109, [R109+0x2c00] ;  /* 0x002c00006d6d7984 */ /* 0x000e220000000800 */
[----:B------:R-:W-:Y:S04]  /*b550*/  BSSY B0, `(.L_x_15336) ;  /* 0x0000004000007945 */ /* 0x000fe80003800000 */
[----:B------:R-:W-:Y:S05]  /*b560*/  @!P3 BRA `(.L_x_15337) ;  /* 0x000000000008b947 */ /* 0x000fea0003800000 */
[----:B------:R1:W-:Y:S04]  /*b570*/  REDG.E.ADD.F32.FTZ.RN.STRONG.GPU desc[UR20][R86.64+-0x500], R220 ;  /* 0xfffb00dc560079a6 */ /* 0x0003e8000c10f394 */
[----:B0-----:R1:W-:Y:S02]  /*b580*/  REDG.E.ADD.F32.FTZ.RN.STRONG.GPU desc[UR20][R82.64+-0x500], R109 ;  /* 0xfffb006d520079a6 */ /* 0x0013e4000c10f394 */
.L_x_15337:
[----:B------:R-:W-:Y:S05]  /*b590*/  BSYNC B0 ;  /* 0x0000000000007941 */ /* 0x000fea0003800000 */
.L_x_15336:
[----:B0-2---:R0:W2:Y:S01]  /*b5a0*/  LDS R79, [R108+0x2c80] ;  /* 0x002c80006c4f7984 */ /* 0x0050a20000000800 */
[----:B------:R-:W-:Y:S04]  /*b5b0*/  BSSY B0, `(.L_x_15338) ;  /* 0x0000004000007945 */ /* 0x000fe80003800000 */
[----:B------:R-:W-:Y:S05]  /*b5c0*/  @!P4 BRA `(.L_x_15339) ;  /* 0x000000000008c947 */ /* 0x000fea0003800000 */
[----:B------:R0:W-:Y:S04]  /*b5d0*/  REDG.E.ADD.F32.FTZ.RN.STRONG.GPU desc[UR20][R86.64+-0x480], R221 ;  /* 0xfffb80dd560079a6 */ /* 0x0001e8000c10f394 */
[----:B--2---:R0:W-:Y:S02]  /*b5e0*/  REDG.E.ADD.F32.FTZ.RN.STRONG.GPU desc[UR20][R82.64+-0x480], R79 ;  /* 0xfffb804f520079a6 */ /* 0x0041e4000c10f394 */
.L_x_15339:
[----:B------:R-:W-:Y:S05]  /*b5f0*/  BSYNC B0 ;  /* 0x0000000000007941 */ /* 0x000fea0003800000 */
.L_x_15338:
[----:B------:R-:W0:Y:S01]  /*b600*/  LDS R107, [R107+0x2d00] ;  /* 0x002d00006b6b7984 */ /* 0x000e220000000800 */
[----:B------:R-:W-:Y:S04]  /*b610*/  BSSY B0, `(.L_x_15340) ;  /* 0x0000004000007945 */ /* 0x000fe80003800000 */
[----:B------:R-:W-:Y:S05]  /*b620*/  @!P5 BRA `(.L_x_15341) ;  /* 0x000000000008d947 */ /* 0x000fea0003800000 */
[----:B------:R1:W-:Y:S04]  /*b630*/  REDG.E.ADD.F32.FTZ.RN.STRONG.GPU desc[UR20][R86.64+-0x400], R222 ;  /* 0xfffc00de560079a6 */ /* 0x0003e8000c10f394 */
[----:B0-----:R1:W-:Y:S02]  /*b640*/  REDG.E.ADD.F32.FTZ.RN.STRONG.GPU desc[UR20][R82.64+-0x400], R107 ;  /* 0xfffc006b520079a6 */ /* 0x0013e4000c10f394 */
.L_x_15341:
[----:B------:R-:W-:Y:S05]  /*b650*/  BSYNC B0 ;  /* 0x0000000000007941 */ /* 0x000fea0003800000 */
.L_x_15340:
        /* <DEDUP_REMOVED lines=12> */
.L_x_15343:
[----:B------:R-:W-:Y:S05]  /*b720*/  BSYNC B0 ;  /* 0x0000000000007941 */ /* 0x000fea0003800000 */
.L_x_15342:
[----:B------:R-:W0:Y:S01]  /*b730*/  LDS R105, [R105+0x2e00] ;  /* 0x002e000069697984 */ /* 0x000e220000000800 */
[----:B------:R-:W-:Y:S04]  /*b740*/  BSSY B0, `(.L_x_15344) ;  /* 0x0000004000007945 */ /* 0x000fe80003800000 */
[----:B------:R-:W-:Y:S05]  /*b750*/  @!P0 BRA `(.L_x_15345) ;  /* 0x0000000000088947 */ /* 0x000fea0003800000 */
[----:B------:R1:W-:Y:S04]  /*b760*/  REDG.E.ADD.F32.FTZ.RN.STRONG.GPU desc[UR20][R86.64+-0x300], R224 ;  /* 0xfffd00e0560079a6 */ /* 0x0003e8000c10f394 */
[----:B0-----:R1:W-:Y:S02]  /*b770*/  REDG.E.ADD.F32.FTZ.RN.STRONG.GPU desc[UR20][R82.64+-0x300], R105 ;  /* 0xfffd0069520079a6 */ /* 0x0013e4000c10f394 */
.L_x_15345:
[----:B------:R-:W-:Y:S05]  /*b780*/  BSYNC B0 ;  /* 0x0000000000007941 */ /* 0x000fea0003800000 */
.L_x_15344:
[----:B------:R-:W0:Y:S01]  /*b790*/  LDS R103, [R103+0x2e80] ;  /* 0x002e800067677984 */ /* 0x000e220000000800 */
[----:B------:R-:W-:Y:S04]  /*b7a0*/  BSSY B0, `(.L_x_15346) ;  /* 0x0000004000007945 */ /* 0x000fe80003800000 */
[----:B------:R-:W-:Y:S05]  /*b7b0*/  @!P1 BRA `(.L_x_15347) ;  /* 0x0000000000089947 */ /* 0x000fea0003800000 */
[----:B------:R1:W-:Y:S04]  /*b7c0*/  REDG.E.ADD.F32.FTZ.RN.STRONG.GPU desc[UR20][R86.64+-0x280], R225 ;  /* 0xfffd80e1560079a6 */ /* 0x0003e8000c10f394 */
[----:B0-----:R1:W-:Y:S02]  /*b7d0*/  REDG.E.ADD.F32.FTZ.RN.STRONG.GPU desc[UR20][R82.64+-0x280], R103 ;  /* 0xfffd8067520079a6 */ /* 0x0013e4000c10f394 */
.L_x_15347:
[----:B------:R-:W-:Y:S05]  /*b7e0*/  BSYNC B0 ;  /* 0x0000000000007941 */ /* 0x000fea0003800000 */
.L_x_15346:
[----:B------:R-:W0:Y:S01]  /*b7f0*/  LDS R77, [R77+0x2f00] ;  /* 0x002f00004d4d7984 */ /* 0x000e220000000800 */
[----:B------:R-:W-:Y:S04]  /*b800*/  BSSY B0, `(.L_x_15348) ;  /* 0x0000004000007945 */ /* 0x000fe80003800000 */
[----:B------:R-:W-:Y:S05]  /*b810*/  @!P2 BRA `(.L_x_15349) ;  /* 0x000000000008a947 */ /* 0x000fea0003800000 */
[----:B------:R1:W-:Y:S04]  /*b820*/  REDG.E.ADD.F32.FTZ.RN.STRONG.GPU desc[UR20][R86.64+-0x200], R237 ;  /* 0xfffe00ed560079a6 */ /* 0x0003e8000c10f394 */
[----:B0-----:R1:W-:Y:S02]  /*b830*/  REDG.E.ADD.F32.FTZ.RN.STRONG.GPU desc[UR20][R82.64+-0x200], R77 ;  /* 0xfffe004d520079a6 */ /* 0x0013e4000c10f394 */
.L_x_15349:
[----:B------:R-:W-:Y:S05]  /*b840*/  BSYNC B0 ;  /* 0x0000000000007941 */ /* 0x000fea0003800000 */
.L_x_15348:
[----:B01----:R0:W1:Y:S01]  /*b850*/  LDS R77, [R76+0x2f80] ;  /* 0x002f80004c4d7984 */ /* 0x0030620000000800 */
[----:B------:R-:W-:Y:S04]  /*b860*/  BSSY B0, `(.L_x_15350) ;  /* 0x0000004000007945 */ /* 0x000fe80003800000 */
[----:B------:R-:W-:Y:S05]  /*b870*/  @!P3 BRA `(.L_x_15351) ;  /* 0x000000000008b947 */ /* 0x000fea0003800000 */
[----:B------:R0:W-:Y:S04]  /*b880*/  REDG.E.ADD.F32.FTZ.RN.STRONG.GPU desc[UR20][R86.64+-0x180], R238 ;  /* 0xfffe80ee560079a6 */ /* 0x0001e8000c10f394 */
[----:B-1----:R0:W-:Y:S02]  /*b890*/  REDG.E.ADD.F32.FTZ.RN.STRONG.GPU desc[UR20][R82.64+-0x180], R77 ;  /* 0xfffe804d520079a6 */ /* 0x0021e4000c10f394 */
.L_x_15351:
[----:B------:R-:W-:Y:S05]  /*b8a0*/  BSYNC B0 ;  /* 0x0000000000007941 */ /* 0x000fea0003800000 */
.L_x_15350:
[----:B------:R-:W0:Y:S01]  /*b8b0*/  LDS R75, [R75+0x3000] ;  /* 0x003000004b4b7984 */ /* 0x000e220000000800 */
[----:B------:R-:W-:Y:S04]  /*b8c0*/  BSSY B0, `(.L_x_15352) ;  /* 0x0000004000007945 */ /* 0x000fe80003800000 */
[----:B------:R-:W-:Y:S05]  /*b8d0*/  @!P4 BRA `(.L_x_15353) ;  /* 0x000000000008c947 */ /* 0x000fea0003800000 */
[----:B------:R1:W-:Y:S04]  /*b8e0*/  REDG.E.ADD.F32.FTZ.RN.STRONG.GPU desc[UR20][R86.64+-0x100], R239 ;  /* 0xffff00ef560079a6 */ /* 0x0003e8000c10f394 */
[----:B0-----:R0:W-:Y:S02]  /*b8f0*/  REDG.E.ADD.F32.FTZ.RN.STRONG.GPU desc[UR20][R82.64+-0x100], R75 ;  /* 0xffff004b520079a6 */ /* 0x0011e4000c10f394 */
.L_x_15353:
[----:B------:R-:W-:Y:S05]  /*b900*/  BSYNC B0 ;  /* 0x0000000000007941 */ /* 0x000fea0003800000 */
.L_x_15352:
[----:B------:R-:W0:Y:S01]  /*b910*/  LDS R73, [R73+0x3080] ;  /* 0x0030800049497984 */ /* 0x000e220000000800 */
[----:B------:R-:W-:Y:S04]  /*b920*/  BSSY B0, `(.L_x_15354) ;  /* 0x0000004000007945 */ /* 0x000fe80003800000 */
[----:B------:R-:W-:Y:S05]  /*b930*/  @!P5 BRA `(.L_x_15355) ;  /* 0x000000000008d947 */ /* 0x000fea0003800000 */
[----:B------:R1:W-:Y:S04]  /*b940*/  REDG.E.ADD.F32.FTZ.RN.STRONG.GPU desc[UR20][R86.64+-0x80], R240 ;  /* 0xffff80f0560079a6 */ /* 0x0003e8000c10f394 */
[----:B0-----:R0:W-:Y:S02]  /*b950*/  REDG.E.ADD.F32.FTZ.RN.STRONG.GPU desc[UR20][R82.64+-0x80], R73 ;  /* 0xffff8049520079a6 */ /* 0x0011e4000c10f394 */
.L_x_15355:
[----:B------:R-:W-:Y:S05]  /*b960*/  BSYNC B0 ;  /* 0x0000000000007941 */ /* 0x000fea0003800000 */
.L_x_15354:
[----:B------:R-:W5:Y:S01]  /*b970*/  SHFL.DOWN PT, R68, R69, 0x1, 0x1f ;  /* 0x08201f0045447f89 */ /* 0x000f6200000e0000 */
[----:B------:R-:W-:Y:S01]  /*b980*/  ISETP.GT.AND P0, PT, R100, 0x1e, PT ;  /* 0x0000001e6400780c */ /* 0x000fe20003f04270 */
[----:B------:R-:W-:Y:S01]  /*b990*/  FFMA.FTZ R21, R58, R54, R21 ;  /* 0x000000363a157223 */ /* 0x000fe20000010015 */
[----:B------:R-:W-:Y:S01]  /*b9a0*/  FFMA.FTZ R163, R163, R58, R72 ;  /* 0x0000003aa3a37223 */ /* 0x000fe20000010048 */
[----:B0-----:R-:W0:Y:S01]  /*b9b0*/  SHFL.DOWN PT, R76, R71, 0x1, 0x1f ;  /* 0x08201f00474c7f89 */ /* 0x001e2200000e0000 */
        /* <DEDUP_REMOVED lines=52> */
[----:B-----5:R-:W-:Y:S01]  /*bd00*/  @!P0 FADD.FTZ R71, R71, R76 ;  /* 0x0000004c47478221 */ /* 0x020fe20000010000 */
[----:B------:R-:W0:Y:S01]  /*bd10*/  SHFL.DOWN PT, R68, R69, 0x4, 0x1f ;  /* 0x08801f0045447f89 */ /* 0x000e2200000e0000 */
[----:B------:R-:W-:Y:S01]  /*bd20*/  ISETP.GT.AND P0, PT, R100, 0x1b, PT ;  /* 0x0000001b6400780c */ /* 0x000fe20003f04270 */
[----:B------:R-:W-:Y:S01]  /*bd30*/  FADD.FTZ R36, R143, R36 ;  /* 0x000000248f247221 */ /* 0x000fe20000010000 */
[----:B------:R-:W-:Y:S01]  /*bd40*/  FFMA.FTZ R32, R231, R95, R32 ;  /* 0x0000005fe7207223 */ /* 0x000fe20000010020 */
[----:B------:R-:W5:Y:S01]  /*bd50*/  SHFL.DOWN PT, R76, R71, 0x4, 0x1f ;  /* 0x08801f00474c7f89 */ /* 0x000f6200000e0000 */
[----:B------:R-:W-:Y:S01]  /*bd60*/  FADD.FTZ R35, R142, R35 ;  /* 0x000000238e237221 */ /* 0x000fe20000010000 */
[----:B------:R-:W-:Y:S01]  /*bd70*/  FFMA.FTZ R31, R236, R96, R31 ;  /* 0x00000060ec1f7223 */ /* 0x000fe2000001001f */
[----:B------:R-:W-:-:S07]  /*bd80*/  FADD.FTZ R33, R74, R33 ;  /* 0x000000214a217221 */ /* 0x000fce0000010000 */
        /* <DEDUP_REMOVED lines=13> */
[----:B------:R-:W-:-:S04]  /*be60*/  FMUL.FTZ R69, R136, R234 ;  /* 0x000000ea88457220 */ /* 0x000fc80000410000 */
[----:B------:R-:W-:Y:S01]  /*be70*/  FFMA.FTZ R69, R140, R233, R69 ;  /* 0x000000e98c457223 */ /* 0x000fe20000010045 */
[----:B------:R0:W-:Y:S03]  /*be80*/  @!P1 STS.64 [UR17+0x3188], R70 ;  /* 0x00318846ff009988 */ /* 0x0001e60008000a11 */
[----:B------:R-:W-:Y:S01]  /*be90*/  FFMA.FTZ R159, R138, R69, R159 ;  /* 0x000000458a9f7223 */ /* 0x000fe2000001009f */
[----:B------:R-:W-:-:S03]  /*bea0*/  FFMA.FTZ R24, R69, R91, R24 ;  /* 0x0000005b45187223 */ /* 0x000fc60000010018 */
[----:B------:R-:W-:Y:S01]  /*beb0*/  FADD.FTZ R34, R159, R34 ;  /* 0x000000229f227221 */ /* 0x000fe20000010000 */
        /* <DEDUP_REMOVED lines=9> */
.L_x_15357:
[----:B------:R-:W-:Y:S05]  /*bf50*/  BSYNC B0 ;  /* 0x0000000000007941 */ /* 0x000fea0003800000 */
.L_x_15356:
[----:B------:R-:W-:Y:S02]  /*bf60*/  UIADD3 UR7, UR7, 0x1, URZ ;  /* 0x0000000107077890 */ /* 0x000fe4000fffe03f */
[----:B------:R-:W-:Y:S02]  /*bf70*/  UIADD3 UR8, UP1, UR8, 0x1, URZ ;  /* 0x0000000108087890 */ /* 0x000fe4000ff3e03f */
[----:B------:R-:W-:Y:S02]  /*bf80*/  UISETP.GE.AND UP0, UPT, UR7, UR54, UPT ;  /* 0x000000360700728c */ /* 0x000fe4000bf06270 */
[----:B------:R-:W-:-:S04]  /*bf90*/  UIADD3.X UR9, URZ, UR9, URZ, UP1, !UPT ;  /* 0x000000093f097290 */ /* 0x000fc80008ffe43f */
[----:B------:R-:W-:-:S13]  /*bfa0*/  PLOP3.LUT P0, PT, PT, PT, UP0, 0x80, 0x0 ;  /* 0x000000000000781c */ /* 0x000fda0003f0f008 */
[----:B------:R-:W-:Y:S05]  /*bfb0*/  @!P0 BRA `(.L_x_15358) ;  /* 0xffffff7800dc8947 */ /* 0x000fea000383ffff */
.L_x_15279:
        /* <DEDUP_REMOVED lines=12> */
[----:B------:R-:W-:-:S02]  /*c080*/  USHF.L.U32 UR8, UR7, 0x9, URZ ;  /* 0x0000000907087899 */ /* 0x000fc4000800063f */
[----:B------:R-:W-:Y:S02]  /*c090*/  UIMAD UR17, UR27, UR24, URZ ;  /* 0x000000181b1172a4 */ /* 0x000fe4000f8e023f */
[----:B------:R-:W-:Y:S02]  /*c0a0*/  USHF.R.S32.HI UR9, URZ, 0x1f, UR8 ;  /* 0x0000001f3f097899 */ /* 0x000fe40008011408 */
[----:B------:R-:W-:Y:S02]  /*c0b0*/  UIMAD UR17, UR10, UR25, UR17 ;  /* 0x000000190a1172a4 */ /* 0x000fe4000f8e0211 */
[----:B------:R-:W-:Y:S02]  /*c0c0*/  UIMAD.WIDE.U32 UR24, UR10, UR24, UR8 ;  /* 0x000000180a1872a5 */ /* 0x000fe4000f8e0008 */
[----:B------:R-:W-:Y:S02]  /*c0d0*/  UIADD3 UR48, UP1, UR48, -0x400, URZ ;  /* 0xfffffc0030307890 */ /* 0x000fe4000ff3e03f */
[----:B------:R-:W-:-:S02]  /*c0e0*/  UIADD3 UR25, UR25, UR17, URZ ;  /* 0x0000001119197290 */ /* 0x000fc4000fffe03f */
[----:B------:R-:W-:Y:S02]  /*c0f0*/  UIMAD UR17, UR26, UR18, URZ ;  /* 0x000000121a1172a4 */ /* 0x000fe4000f8e023f */
[----:B------:R-:W-:Y:S02]  /*c100*/  UIADD3 UR13, UP2, UR13, -0x800, URZ ;  /* 0xfffff8000d0d7890 */ /* 0x000fe4000ff5e03f */
[----:B------:R-:W-:Y:S02]  /*c110*/  UIMAD UR17, UR46, UR19, UR17 ;  /* 0x000000132e1172a4 */ /* 0x000fe4000f8e0211 */
[----:B------:R-:W-:Y:S02]  /*c120*/  UIMAD.WIDE.U32 UR18, UR46, UR18, UR24 ;  /* 0x000000122e1272a5 */ /* 0x000fe4000f8e0018 */
[----:B------:R-:W-:Y:S01]  /*c130*/  UIADD3 UR15, UP3, UR15, -0x800, URZ ;  /* 0xfffff8000f0f7890 */ /* 0x000fe2000ff7e03f */
[----:B------:R-:W-:Y:S01]  /*c140*/  ULDC.64 UR24, c[0x0][0x3e0] ;  /* 0x0000f80000187ab9 */ /* 0x000fe20000000a00 */
[----:B------:R-:W-:-:S02]  /*c150*/  UIADD3 UR19, UR19, UR17, URZ ;  /* 0x0000001113137290 */ /* 0x000fc4000fffe03f */
[----:B------:R-:W-:Y:S02]  /*c160*/  ULEA UR17, UP0, UR18, UR24, 0x1 ;  /* 0x0000001812117291 */ /* 0x000fe4000f80083f */
[----:B------:R-:W-:Y:S02]  /*c170*/  UIADD3 UR51, UP4, UR51, -0x400, URZ ;  /* 0xfffffc0033337890 */ /* 0x000fe4000ff9e03f */
[----:B------:R-:W-:Y:S02]  /*c180*/  ULEA.HI.X UR18, UR18, UR25, UR19, 0x1, UP0 ;  /* 0x0000001912127291 */ /* 0x000fe400080f0c13 */
[----:B------:R-:W-:Y:S02]  /*c190*/  UIADD3 UR53, UP5, UR53, -0x400, URZ ;  /* 0xfffffc0035357890 */ /* 0x000fe4000ffbe03f */
[----:B------:R-:W-:Y:S02]  /*c1a0*/  UIADD3 UR6, UR6, 0x1, URZ ;  /* 0x0000000106067890 */ /* 0x000fe4000fffe03f */
[----:B------:R-:W-:-:S02]  /*c1b0*/  UIADD3.X UR49, UR49, -0x1, URZ, UP1, !UPT ;  /* 0xffffffff31317890 */ /* 0x000fc40008ffe43f */
        /* <DEDUP_REMOVED lines=29> */
[----:B-----5:R-:W-:Y:S01]  /*c390*/  SHF.L.U32 R13, R4, 0x10, RZ ;  /* 0x00000010040d7819 */ /* 0x020fe200000006ff */
[----:B------:R-:W-:Y:S01]  /*c3a0*/  @!P5 FMUL.FTZ R3, R3, -1.4426950216293334961 ;  /* 0xbfb8aa3b0303d820 */ /* 0x000fe20000410000 */
[----:B------:R-:W-:Y:S01]  /*c3b0*/  SHF.L.U32 R9, R9, 0x10, RZ ;  /* 0x0000001009097819 */ /* 0x000fe200000006ff */
[----:B------:R-:W2:Y:S01]  /*c3c0*/  @!P0 MUFU.EX2 R0, R0 ;  /* 0x0000000000008308 */ /* 0x000ea20000000800 */
[----:B------:R-:W-:Y:S01]  /*c3d0*/  @!P2 FMUL.FTZ R8, R40, -1.4426950216293334961 ;  /* 0xbfb8aa3b2808a820 */ /* 0x000fe20000410000 */
[----:B------:R-:W-:Y:S01]  /*c3e0*/  FADD.FTZ R40, R13, UR5 ;  /* 0x000000050d287e21 */ /* 0x000fe20008010000 */
[----:B------:R-:W-:Y:S01]  /*c3f0*/  FSETP.GTU.FTZ.AND P3, PT, R15, 20, PT ;  /* 0x41a000000f00780b */ /* 0x000fe20003f7c000 */
[----:B------:R-:W-:Y:S01]  /*c400*/  FADD.FTZ R13, R9, UR5 ;  /* 0x00000005090d7e21 */ /* 0x000fe20008010000 */
[----:B------:R-:W-:-:S02]  /*c410*/  PRMT R11, R11, 0x7632, R11 ;  /* 0x000076320b0b7816 */ /* 0x000fc4000000000b */
[----:B------:R-:W-:Y:S01]  /*c420*/  SHF.L.U32 R10, R10, 0x10, RZ ;  /* 0x000000100a0a7819 */ /* 0x000fe200000006ff */
[----:B------:R-:W5:Y:S01]  /*c430*/  @!P5 MUFU.EX2 R3, R3 ;  /* 0x000000030003d308 */ /* 0x000f620000000800 */
[----:B------:R-:W-:Y:S02]  /*c440*/  FSETP.GTU.FTZ.AND P4, PT, R13, 20, PT ;  /* 0x41a000000d00780b */ /* 0x000fe40003f9c000 */
[----:B------:R-:W-:Y:S02]  /*c450*/  SHF.L.U32 R11, R11, 0x10, RZ ;  /* 0x000000100b0b7819 */ /* 0x000fe400000006ff */
[----:B------:R-:W-:Y:S02]  /*c460*/  FSETP.GTU.FTZ.AND P1, PT, R40, 20, PT ;  /* 0x41a000002800780b */ /* 0x000fe40003f3c000 */
[C---:B------:R-:W-:Y:S01]  /*c470*/  SHF.L.U32 R9, R5.reuse, 0x10, RZ ;  /* 0x0000001005097819 */ /* 0x040fe200000006ff */
[----:B------:R-:W0:Y:S01]  /*c480*/  @!P2 MUFU.EX2 R8, R8 ;  /* 0x000000080008a308 */ /* 0x000e220000000800 */
[----:B--2---:R-:W-:Y:S01]  /*c490*/  @!P0 FADD.FTZ R2, R0, 1 ;  /* 0x3f80000000028421 */ /* 0x004fe20000010000 */
[----:B------:R-:W-:-:S02]  /*c4a0*/  PRMT R5, R5, 0x7632, R5 ;  /* 0x0000763205057816 */ /* 0x000fc40000000005 */
[----:B------:R-:W-:Y:S01]  /*c4b0*/  FADD.FTZ R45, R9, UR5 ;  /* 0x00000005092d7e21 */ /* 0x000fe20008010000 */
[----:B------:R-:W-:Y:S02]  /*c4c0*/  PRMT R4, R4, 0x7632, R4 ;  /* 0x0000763204047816 */ /* 0x000fe40000000004 */
[----:B------:R-:W-:Y:S01]  /*c4d0*/  SHF.L.U32 R5, R5, 0x10, RZ ;  /* 0x0000001005057819 */ /* 0x000fe200000006ff */
[----:B------:R2:W1:Y:S01]  /*c4e0*/  @!P0 MUFU.RCP R14, R2 ;  /* 0x00000002000e8308 */ /* 0x0004620000001000 */
[----:B-----5:R-:W-:Y:S01]  /*c4f0*/  @!P5 FADD.FTZ R3, R3, 1 ;  /* 0x3f8000000303d421 */ /* 0x020fe20000010000 */
[----:B------:R-:W-:Y:S01]  /*c500*/  @!P1 FMUL.FTZ R9, R40, -1.4426950216293334961 ;  /* 0xbfb8aa3b28099820 */ /* 0x000fe20000410000 */
[----:B------:R-:W-:-:S05]  /*c510*/  SHF.L.U32 R4, R4, 0x10, RZ ;  /* 0x0000001004047819 */ /* 0x000fca00000006ff */
        /* <DEDUP_REMOVED lines=9> */
[----:B------:R-:W1:Y:S01]  /*c5b0*/  @!P6 MUFU.EX2 R12, R12 ;  /* 0x0000000c000ce308 */ /* 0x000e620000000800 */
[----:B0-----:R-:W-:Y:S01]  /*c5c0*/  @!P4 FMUL.FTZ R0, R13, -1.4426950216293334961 ;  /* 0xbfb8aa3b0d00c820 */ /* 0x001fe20000410000 */
[----:B-----5:R-:W-:Y:S01]  /*c5d0*/  @!P5 FMUL.FTZ R34, R34, R3 ;  /* 0x000000032222d220 */ /* 0x020fe20000410000 */
        /* <DEDUP_REMOVED lines=9> */
[----:B------:R0:W2:Y:S01]  /*c670*/  @!P3 MUFU.EX2 R8, R2 ;  /* 0x000000020008b308 */ /* 0x0000a20000000800 */
[----:B------:R-:W-:Y:S01]  /*c680*/  @!P5 FMUL.FTZ R3, R14, -1.4426950216293334961 ;  /* 0xbfb8aa3b0e03d820 */ /* 0x000fe20000410000 */
[----:B-1----:R-:W-:Y:S01]  /*c690*/  @!P6 FADD.FTZ R12, R12, 1 ;  /* 0x3f8000000c0ce421 */ /* 0x002fe20000010000 */
[----:B------:R-:W-:-:S05]  /*c6a0*/  FADD.FTZ R6, R6, UR5 ;  /* 0x0000000506067e21 */ /* 0x000fca0008010000 */
[----:B------:R1:W5:Y:S01]  /*c6b0*/  @!P1 MUFU.EX2 R10, R9 ;  /* 0x00000009000a9308 */ /* 0x0003620000000800 */
[----:B0-----:R-:W-:-:S07]  /*c6c0*/  @!P4 FADD.FTZ R2, R0, 1 ;  /* 0x3f8000000002c421 */ /* 0x001fce0000010000 */
[----:B------:R-:W0:Y:S01]  /*c6d0*/  @!P5 MUFU.EX2 R3, R3 ;  /* 0x000000030003d308 */ /* 0x000e220000000800 */
[----:B-1----:R-:W-:Y:S01]  /*c6e0*/  @!P2 FMUL.FTZ R9, R15, -1.4426950216293334961 ;  /* 0xbfb8aa3b0f09a820 */ /* 0x002fe20000410000 */
[----:B--2---:R-:W-:-:S06]  /*c6f0*/  @!P3 FADD.FTZ R8, R8, 1 ;  /* 0x3f8000000808b421 */ /* 0x004fcc0000010000 */
[----:B------:R-:W1:Y:S01]  /*c700*/  @!P2 MUFU.EX2 R9, R9 ;  /* 0x000000090009a308 */ /* 0x000e620000000800 */
[----:B-----5:R-:W-:-:S07]  /*c710*/  @!P1 FADD.FTZ R10, R10, 1 ;  /* 0x3f8000000a0a9421 */ /* 0x020fce0000010000 */
[----:B------:R2:W5:Y:S01]  /*c720*/  @!P4 MUFU.RCP R15, R2 ;  /* 0x00000002000fc308 */ /* 0x0005620000001000 */
        /* <DEDUP_REMOVED lines=24> */
[----:B--2---:R-:W-:Y:S01]  /*c8b0*/  @!P5 FMUL.FTZ R38, R38, R3 ;  /* 0x000000032626d220 */ /* 0x004fe20000410000 */
[----:B------:R-:W-:Y:S01]  /*c8c0*/  @!P6 FMUL.FTZ R5, R14, -1.4426950216293334961 ;  /* 0xbfb8aa3b0e05e820 */ /* 0x000fe20000410000 */
[----:B------:R-:W-:-:S02]  /*c8d0*/  F2FP.BF16.F32.PACK_AB R14, R22, R29 ;  /* 0x0000001d160e723e */ /* 0x000fc400000010ff */
[----:B------:R-:W-:Y:S02]  /*c8e0*/  F2FP.BF16.F32.PACK_AB R22, R18, R25 ;  /* 0x000000191216723e */ /* 0x000fe400000010ff */
[----:B------:R-:W-:Y:S01]  /*c8f0*/  FSETP.GTU.FTZ.AND P5, PT, R4, 20, PT ;  /* 0x41a000000400780b */ /* 0x000fe20003fbc000 */
[----:B------:R-:W2:Y:S01]  /*c900*/  @!P1 MUFU.RCP R10, R10 ;  /* 0x0000000a000a9308 */ /* 0x000ea20000001000 */
[----:B0-----:R-:W-:Y:S01]  /*c910*/  @!P0 FADD.FTZ R11, R11, 1 ;  /* 0x3f8000000b0b8421 */ /* 0x001fe20000010000 */
[----:B------:R-:W-:Y:S06]  /*c920*/  STS.128 [R50+0x10], R20 ;  /* 0x0000101432007388 */ /* 0x000fec0000000c00 */
[----:B------:R0:W5:Y:S01]  /*c930*/  @!P4 MUFU.EX2 R3, R2 ;  /* 0x000000020003c308 */ /* 0x0001620000000800 */
[----:B-1----:R-:W-:Y:S01]  /*c940*/  @!P2 FMUL.FTZ R42, R42, R9 ;  /* 0x000000092a2aa220 */ /* 0x002fe20000410000 */
[----:B------:R-:W-:-:S02]  /*c950*/  FSETP.GTU.FTZ.AND P2, PT, R6, 20, PT ;  /* 0x41a000000600780b */ /* 0x000fc40003f5c000 */
[----:B------:R-:W-:-:S04]  /*c960*/  @!P5 FMUL.FTZ R0, R4, -1.4426950216293334961 ;  /* 0xbfb8aa3b0400d820 */ /* 0x000fc80000410000 */
[----:B------:R1:W3:Y:S01]  /*c970*/  @!P0 MUFU.RCP R16, R11 ;  /* 0x0000000b00108308 */ /* 0x0002e20000001000 */
        /* <DEDUP_REMOVED lines=11> */
[----:B-----5:R-:W-:Y:S01]  /*ca30*/  @!P4 FADD.FTZ R3, R3, 1 ;  /* 0x3f8000000303c421 */ /* 0x020fe20000010000 */
[----:B---3--:R-:W-:Y:S01]  /*ca40*/  @!P0 FMUL.FTZ R43, R43, R16 ;  /* 0x000000102b2b8220 */ /* 0x008fe20000410000 */
[----:B------:R-:W-:Y:S01]  /*ca50*/  F2FP.BF16.F32.PACK_AB R16, R34, R33 ;  /* 0x000000212210723e */ /* 0x000fe200000010ff */
        /* <DEDUP_REMOVED lines=17> */
[----:B------:R-:W-:Y:S01]  /*cb70*/  F2FP.BF16.F32.PACK_AB R18, R38, R37 ;  /* 0x000000252612723e */ /* 0x000fe200000010ff */
[----:B------:R-:W-:Y:S02]  /*cb80*/  UIMAD UR17, UR27, UR18, URZ ;  /* 0x000000121b1172a4 */ /* 0x000fe4000f8e023f */
[----:B------:R-:W-:Y:S02]  /*cb90*/  IMAD.WIDE R2, R98, 0x10, R2 ;  /* 0x0000001062027825 */ /* 0x000fe400078e0202 */
[----:B------:R1:W4:Y:S02]  /*cba0*/  @!P5 MUFU.RCP R7, R0 ;  /* 0x000000000007d308 */ /* 0x0003240000001000 */
[----:B0-----:R-:W-:Y:S01]  /*cbb0*/  @!P3 FMUL.FTZ R46, R46, R17 ;  /* 0x000000112e2eb220 */ /* 0x001fe20000410000 */
[----:B------:R-:W-:Y:S01]  /*cbc0*/  F2FP.BF16.F32.PACK_AB R17, R36, R35 ;  /* 0x000000232411723e */ /* 0x000fe200000010ff */
[----:B------:R-:W-:Y:S01]  /*cbd0*/  STG.E.128 desc[UR20][R2.64], R8 ;  /* 0x0000000802007986 */ /* 0x000fe2000c101d14 */
[----:B---3--:R-:W-:Y:S01]  /*cbe0*/  FADD.FTZ R5, R33, R104 ;  /* 0x0000006821057221 */ /* 0x008fe20000010000 */
[----:B------:R-:W-:-:S02]  /*cbf0*/  UIMAD UR17, UR10, UR19, UR17 ;  /* 0x000000130a1172a4 */ /* 0x000fc4000f8e0211 */
[----:B--2---:R0:W-:Y:S01]  /*cc00*/  STG.E.128 desc[UR20][R2.64+0x200], R12 ;  /* 0x0002000c02007986 */ /* 0x0041e2000c101d14 */
[----:B------:R-:W2:Y:S01]  /*cc10*/  @!P2 MUFU.RCP R19, R4 ;  /* 0x000000040013a308 */ /* 0x000ea20000001000 */
[----:B-----5:R-:W-:Y:S01]  /*cc20*/  @!P6 FMUL.FTZ R49, R49, R24 ;  /* 0x000000183131e220 */ /* 0x020fe20000410000 */
[----:B-1----:R-:W-:Y:S01]  /*cc30*/  FADD.FTZ R0, R5, R34 ;  /* 0x0000002205007221 */ /* 0x002fe20000010000 */
[----:B------:R-:W-:Y:S01]  /*cc40*/  BAR.SYNC.DEFER_BLOCKING 0x0 ;  /* 0x0000000000007b1d */ /* 0x000fe20000010000 */
[----:B------:R-:W-:Y:S02]  /*cc50*/  UIADD3 UR9, UR9, UR17, URZ ;  /* 0x0000001109097290 */ /* 0x000fe4000fffe03f */
[----:B------:R-:W-:-:S03]  /*cc60*/  FADD.FTZ R5, R0, R35 ;  /* 0x0000002300057221 */ /* 0x000fc60000010000 */
[----:B------:R-:W1:Y:S01]  /*cc70*/  @!P1 MUFU.RCP R21, R6 ;  /* 0x0000000600159308 */ /* 0x000e620000001000 */
[----:B----4-:R-:W-:Y:S01]  /*cc80*/  @!P5 FMUL.FTZ R44, R44, R7 ;  /* 0x000000072c2cd220 */ /* 0x010fe20000410000 */
[----:B------:R-:W-:Y:S01]  /*cc90*/  ULDC.64 UR18, c[0x0][0x3b0] ;  /* 0x0000ec0000127ab9 */ /* 0x000fe20000000a00 */
[----:B------:R-:W-:Y:S01]  /*cca0*/  FADD.FTZ R36, R5, R36 ;  /* 0x0000002405247221 */ /* 0x000fe20000010000 */
[----:B------:R-:W-:Y:S02]  /*ccb0*/  UIMAD UR17, UR26, UR18, URZ ;  /* 0x000000121a1172a4 */ /* 0x000fe4000f8e023f */
[----:B------:R-:W-:Y:S01]  /*ccc0*/  F2FP.BF16.F32.PACK_AB R20, R44, R41 ;  /* 0x000000292c14723e */ /* 0x000fe200000010ff */
[----:B------:R-:W-:Y:S01]  /*ccd0*/  UIMAD.WIDE.U32 UR8, UR46, UR18, UR8 ;  /* 0x000000122e0872a5 */ /* 0x000fe2000f8e0008 */
[----:B--2---:R-:W-:Y:S01]  /*cce0*/  @!P2 FMUL.FTZ R48, R48, R19 ;  /* 0x000000133030a220 */ /* 0x004fe20000410000 */
[----:B------:R-:W-:Y:S01]  /*ccf0*/  F2FP.BF16.F32.PACK_AB R19, R42, R39 ;  /* 0x000000272a13723e */ /* 0x000fe200000010ff */
[----:B------:R-:W-:Y:S01]  /*cd00*/  UIMAD UR17, UR46, UR19, UR17 ;  /* 0x000000132e1172a4 */ /* 0x000fe2000f8e0211 */
[----:B------:R-:W-:-:S02]  /*cd10*/  FADD.FTZ R37, R36, R37 ;  /* 0x0000002524257221 */ /* 0x000fc40000010000 */
[----:B------:R-:W-:Y:S01]  /*cd20*/  F2FP.BF16.F32.PACK_AB R22, R48, R47 ;  /* 0x0000002f3016723e */ /* 0x000fe200000010ff */
[----:B------:R-:W-:Y:S01]  /*cd30*/  ULDC.64 UR18, c[0x0][0x3f0] ;  /* 0x0000fc0000127ab9 */ /* 0x000fe20000000a00 */
[----:B------:R-:W-:Y:S01]  /*cd40*/  UIADD3 UR17, UR9, UR17, URZ ;  /* 0x0000001109117290 */ /* 0x000fe2000fffe03f */
[----:B------:R-:W-:Y:S01]  /*cd50*/  FADD.FTZ R38, R37, R38 ;  /* 0x0000002625267221 */ /* 0x000fe20000010000 */
[----:B-1----:R-:W-:Y:S01]  /*cd60*/  @!P1 FMUL.FTZ R52, R52, R21 ;  /* 0x0000001534349220 */ /* 0x002fe20000410000 */
[----:B------:R-:W-:Y:S01]  /*cd70*/  F2FP.BF16.F32.PACK_AB R21, R46, R43 ;  /* 0x0000002b2e15723e */ /* 0x000fe200000010ff */
[----:B------:R-:W-:Y:S01]  /*cd80*/  STS.128 [R50], R16 ;  /* 0x0000001032007388 */ /* 0x000fe20000000c00 */
[----:B------:R-:W-:Y:S01]  /*cd90*/  ULEA UR9, UP0, UR8, UR18, 0x1 ;  /* 0x0000001208097291 */ /* 0x000fe2000f80083f */
[----:B------:R-:W-:Y:S01]  /*cda0*/  FADD.FTZ R39, R38, R39 ;  /* 0x0000002726277221 */ /* 0x000fe20000010000 */
[----:B------:R-:W-:Y:S02]  /*cdb0*/  F2FP.BF16.F32.PACK_AB R23, R52, R49 ;  /* 0x000000313417723e */ /* 0x000fe400000010ff */
[----:B------:R-:W-:Y:S01]  /*cdc0*/  ULEA.HI.X UR8, UR8, UR19, UR17, 0x1, UP0 ;  /* 0x0000001308087291 */ /* 0x000fe200080f0c11 */
[----:B------:R-:W-:Y:S01]  /*cdd0*/  FADD.FTZ R42, R39, R42 ;  /* 0x0000002a272a7221 */ /* 0x000fe20000010000 */
[----:B0-----:R-:W-:Y:S01]  /*cde0*/  MOV R2, UR9 ;  /* 0x0000000900027c02 */ /* 0x001fe20008000f00 */
[----:B------:R-:W-:Y:S01]  /*cdf0*/  STS.128 [R50+0x10], R20 ;  /* 0x0000101432007388 */ /* 0x000fe20000000c00 */
[----:B------:R-:W-:-:S03]  /*ce00*/  NOP ;  /* 0x0000000000007918 */ /* 0x000fc60000000000 */
[----:B------:R-:W0:Y:S01]  /*ce10*/  LDS.128 R8, [R97] ;  /* 0x0000000061087984 */ /* 0x000e220000000c00 */
[----:B------:R-:W-:Y:S01]  /*ce20*/  MOV R3, UR8 ;  /* 0x0000000800037c02 */ /* 0x000fe20008000f00 */
[----:B------:R-:W-:Y:S01]  /*ce30*/  FADD.FTZ R41, R42, R41 ;  /* 0x000000292a297221 */ /* 0x000fe20000010000 */
[----:B------:R-:W-:Y:S01]  /*ce40*/  UISETP.GT.AND UP0, UPT, UR12, 0x1, UPT ;  /* 0x000000010c00788c */ /* 0x000fe2000bf04270 */
[----:B------:R-:W1:Y:S01]  /*ce50*/  LDS.128 R24, [R97+0x200] ;  /* 0x0002000061187984 */ /* 0x000e620000000c00 */
[----:B------:R-:W-:-:S04]  /*ce60*/  IMAD.WIDE R98, R98, 0x10, R2 ;  /* 0x0000001062627825 */ /* 0x000fc800078e0202 */
[----:B------:R-:W-:Y:S01]  /*ce70*/  FADD.FTZ R44, R41, R44 ;  /* 0x0000002c292c7221 */ /* 0x000fe20000010000 */
[----:B------:R-:W-:Y:S01]  /*ce80*/  UMOV UR12, UR7 ;  /* 0x00000007000c7c82 */ /* 0x000fe20008000000 */
[----:B------:R-:W-:Y:S02]  /*ce90*/  PLOP3.LUT P0, PT, PT, PT, UP0, 0x80, 0x0 ;  /* 0x000000000000781c */ /* 0x000fe40003f0f008 */
        /* <DEDUP_REMOVED lines=9> */
.L_x_15246:
        /* <DEDUP_REMOVED lines=30> */
.L_x_15361:
[----:B------:R-:W-:Y:S05]  /*d110*/  BSYNC B0 ;  /* 0x0000000000007941 */ /* 0x000fea0003800000 */
.L_x_15360:
[----:B------:R-:W-:Y:S01]  /*d120*/  ULDC.64 UR4, c[0x0][0x3f8] ;  /* 0x0000fe0000047ab9 */ /* 0x000fe20000000a00 */
[----:B------:R-:W-:Y:S01]  /*d130*/  BSSY B0, `(.L_x_15362) ;  /* 0x000001f000007945 */ /* 0x000fe20003800000 */
[----:B------:R-:W-:-:S04]  /*d140*/  ISETP.NE.U32.AND P0, PT, RZ, UR4, PT ;  /* 0x00000004ff007c0c */ /* 0x000fc8000bf05070 */
[----:B------:R-:W-:-:S13]  /*d150*/  ISETP.NE.AND.EX P0, PT, RZ, UR5, PT, P0 ;  /* 0x00000005ff007c0c */ /* 0x000fda000bf05300 */
[----:B------:R-:W-:Y:S05]  /*d160*/  @!P0 BRA `(.L_x_15363) ;  /* 0x0000000000688947 */ /* 0x000fea0003800000 */
[----:B------:R-:W-:Y:S06]  /*d170*/  BAR.SYNC.DEFER_BLOCKING 0x0 ;  /* 0x0000000000007b1d */ /* 0x000fec0000010000 */
[----:B-1----:R-:W1:Y:S01]  /*d180*/  SHFL.DOWN P0, R3, R104, 0x1, 0x1f ;  /* 0x08201f0068037f89 */ /* 0x002e620000000000 */
[----:B0-----:R-:W0:Y:S01]  /*d190*/  S2R R4, SR_LANEID ;  /* 0x0000000000047919 */ /* 0x001e220000000000 */
[----:B--2---:R-:W2:Y:S01]  /*d1a0*/  S2R R9, SR_TID.X ;  /* 0x0000000000097919 */ /* 0x004ea20000002100 */
[----:B-1----:R-:W-:-:S05]  /*d1b0*/  @P0 FADD R3, R3, R104 ;  /* 0x0000006803030221 */ /* 0x002fca0000000000 */
[----:B------:R-:W1:Y:S01]  /*d1c0*/  SHFL.DOWN P0, R0, R3, 0x2, 0x1f ;  /* 0x08401f0003007f89 */ /* 0x000e620000000000 */
        /* <DEDUP_REMOVED lines=20> */
.L_x_15363:
[----:B--2---:R-:W2:Y:S02]  /*d310*/  S2R R9, SR_TID.X ;  /* 0x0000000000097919 */ /* 0x004ea40000002100 */
.L_x_15364:
[----:B------:R-:W-:Y:S05]  /*d320*/  BSYNC B0 ;  /* 0x0000000000007941 */ /* 0x000fea0003800000 */
.L_x_15362:
        /* <DEDUP_REMOVED lines=15> */
.L_x_15365:
        /* <DEDUP_REMOVED lines=19> */
.L_x_15366:
        /* <DEDUP_REMOVED lines=11> */
.L_x_18994:


//--------------------- .text._Z25selective_scan_bwd_kernelI32Selective_Scan_bwd_kernel_traitsILi32ELi16ELb1ELb1ELb1ELb1ELb1EN3c108BFloat16ENS1_7complexIfEEEEv12SSMParamsBwd --------------------------
	.section	.text._Z25selective_scan_bwd_kernelI32Selective_Scan_bwd_kernel_traitsILi32ELi16ELb1ELb1ELb1ELb1ELb1EN3c108BFloat16ENS1_7complexIfEEEEv12SSMParamsBwd,"ax",@progbits
	.align	128
        .global         _Z25selective_scan_bwd_kernelI32Selective_Scan_bwd_kernel_traitsILi32ELi16ELb1ELb1ELb1ELb1ELb1EN3c108BFloat16ENS1_7complexIfEEEEv12SSMParamsBwd
        .type           _Z25selective_scan_bwd_kernelI32Selective_Scan_bwd_kernel_traitsILi32ELi16ELb1ELb1ELb1ELb1ELb1EN3c108BFloat16ENS1_7complexIfEEEEv12SSMParamsBwd,@function
        .size           _Z25selective_scan_bwd_kernelI32Selective_Scan_bwd_kernel_traitsILi32ELi16ELb1ELb1ELb1ELb1ELb1EN3c108BFloat16ENS1_7complexIfEEEEv12SSMParamsBwd,(.L_x_18995 - _Z25selective_scan_bwd_kernelI32Selective_Scan_bwd_kernel_traitsILi32ELi16ELb1ELb1ELb1ELb1ELb1EN3c108BFloat16ENS1_7complexIfEEEEv12SSMParamsBwd)
        .other          _Z25selective_scan_bwd_kernelI32Selective_Scan_bwd_kernel_traitsILi32ELi16ELb1ELb1ELb1ELb1ELb1EN3c108BFloat16ENS1_7complexIfEEEEv12SSMParamsBwd,@"STO_CUDA_ENTRY STV_DEFAULT"
_Z25selective_scan_bwd_kernelI32Selective_Scan_bwd_kernel_traitsILi32ELi16ELb1ELb1ELb1ELb1ELb1EN3c108BFloat16ENS1_7complexIfEEEEv12SSMParamsBwd:
.text._Z25selective_scan_bwd_kernelI32Selective_Scan_bwd_kernel_traitsILi32ELi16ELb1ELb1ELb1ELb1ELb1EN3c108BFloat16ENS1_7complexIfEEEEv12SSMParamsBwd:
        /* <DEDUP_REMOVED lines=87> */
[----:B------:R-:W-:-:S02]  /*0570*/  UIADD3 UR13, UR13, UR28, URZ ;  /* 0x0000001c0d0d7290 */ /* 0x000fc4000fffe03f */
[----:B------:R-:W-:Y:S02]  /*0580*/  UIMAD.WIDE.U32 UR18, UR10, UR26, UR18 ;  /* 0x0000001a0a1272a5 */ /* 0x000fe4000f8e0012 */
[----:B------:R-:W-:Y:S02]  /*0590*/  UIADD3 UR31, URZ, -UR5, URZ ;  /* 0x800000053f1f7290 */ /* 0x000fe4000fffe03f */
[----:B------:R-:W-:Y:S02]  /*05a0*/  UIADD3 UR9, UR9, UR20, URZ ;  /* 0x0000001409097290 */ /* 0x000fe4000fffe03f */
        /* <DEDUP_REMOVED lines=15> */
[----:B------:R-:W-:Y:S01]  /*06a0*/  UIMAD UR35, UR10, UR27, UR35 ;  /* 0x0000001b0a2372a4 */ /* 0x000fe2000f8e0223 */
[----:B------:R-:W-:-:S02]  /*06b0*/  ULDC.64 UR24, c[0x0][0x2f8] ;  /* 0x0000be0000187ab9 */ /* 0x000fc40000000a00 */
[----:B------:R-:W-:Y:S02]  /*06c0*/  @!UP1 UIADD3 UR34, UR34, -UR36, URZ ;  /* 0x8000002422229290 */ /* 0x000fe4000fffe03f */
[----:B------:R-:W-:Y:S02]  /*06d0*/  @!UP1 UIADD3 UR31, UR31, 0x1, URZ ;  /* 0x000000011f1f9890 */ /* 0x000fe4000fffe03f */
[----:B------:R-:W-:Y:S01]  /*06e0*/  UISETP.GE.U32.AND UP2, UPT, UR34, UR36, UPT ;  /* 0x000000242200728c */ /* 0x000fe2000bf46070 */
[----:B------:R-:W-:Y:S01]  /*06f0*/  ULDC.64 UR26, c[0x0][0x2f0] ;  /* 0x0000bc00001a7ab9 */ /* 0x000fe20000000a00 */
[----:B------:R-:W-:Y:S02]  /*0700*/  UISETP.GE.AND UP1, UPT, UR12, URZ, UPT ;  /* 0x0000003f0c00728c */ /* 0x000fe4000bf26270 */
[----:B------:R-:W-:Y:S02]  /*0710*/  ULEA UR51, UP3, UR50, UR26, 0x1 ;  /* 0x0000001a32337291 */ /* 0x000fe4000f86083f */
[----:B------:R-:W-:-:S02]  /*0720*/  ULEA UR26, UR17, 0xfffffc00, 0xa ;  /* 0xfffffc00111a7891 */ /* 0x000fc4000f8e503f */
[----:B------:R-:W-:-:S03]  /*0730*/  ULEA.HI.X UR50, UR50, UR27, UR29, 0x1, UP3 ;  /* 0x0000001b32327291 */ /* 0x000fc600098f0c1d */
[----:B------:R-:W-:Y:S02]  /*0740*/  @UP2 UIADD3 UR31, UR31, 0x1, URZ ;  /* 0x000000011f1f2890 */ /* 0x000fe4000fffe03f */
[----:B------:R-:W-:Y:S02]  /*0750*/  UISETP.NE.AND UP2, UPT, UR33, URZ, UPT ;  /* 0x0000003f2100728c */ /* 0x000fe4000bf45270 */
[----:B------:R-:W-:Y:S02]  /*0760*/  UIADD3 UR18, UP3, UR32, UR18, URZ ;  /* 0x0000001220127290 */ /* 0x000fe4000ff7e03f */
[----:B------:R-:W-:Y:S01]  /*0770*/  UIADD3 UR32, UP4, UR32, UR4, URZ ;  /* 0x0000000420207290 */ /* 0x000fe2000ff9e03f */
[----:B------:R-:W-:Y:S01]  /*0780*/  UMOV UR12, UR31 ;  /* 0x0000001f000c7c82 */ /* 0x000fe20008000000 */
[----:B------:R-:W-:Y:S02]  /*0790*/  UIADD3.X UR19, UR21, UR19, UR35, UP3, !UPT ;  /* 0x0000001315137290 */ /* 0x000fe40009ffe423 */
[----:B------:R-:W-:-:S02]  /*07a0*/  ULEA UR13, UP3, UR18, UR24, 0x1 ;  /* 0x00000018120d7291 */ /* 0x000fc4000f86083f */
[----:B------:R-:W-:Y:S02]  /*07b0*/  @!UP1 UIADD3 UR12, -UR12, URZ, URZ ;  /* 0x0000003f0c0c9290 */ /* 0x000fe4000fffe13f */
[----:B------:R-:W-:Y:S02]  /*07c0*/  @!UP2 ULOP3.LUT UR12, URZ, UR33, URZ, 0x33, !UPT ;  /* 0x000000213f0ca292 */ /* 0x000fe4000f8e333f */
[----:B------:R-:W-:Y:S02]  /*07d0*/  ULEA.HI.X UR18, UR18, UR25, UR19, 0x1, UP3 ;  /* 0x0000001912127291 */ /* 0x000fe400098f0c13 */
[----:B------:R-:W-:Y:S01]  /*07e0*/  USHF.R.S32.HI UR19, URZ, 0x1f, UR12 ;  /* 0x0000001f3f137899 */ /* 0x000fe2000801140c */
[----:B------:R-:W-:Y:S01]  /*07f0*/  ULDC.64 UR24, c[0x0][0x3b8] ;  /* 0x0000ee0000187ab9 */ /* 0x000fe20000000a00 */
[----:B------:R-:W-:Y:S02]  /*0800*/  UIADD3.X UR52, UR21, UR5, UR30, UP4, !UPT ;  /* 0x0000000515347290 */ /* 0x000fe4000a7fe41e */
[----:B------:R-:W-:Y:S01]  /*0810*/  ULEA UR53, UP1, UR32, UR24, 0x1 ;  /* 0x0000001820357291 */ /* 0x000fe2000f82083f */
[----:B------:R-:W-:Y:S01]  /*0820*/  ULDC.64 UR20, c[0x0][0x258] ;  /* 0x0000960000147ab9 */ /* 0x000fe20000000a00 */
[----:B------:R-:W-:-:S02]  /*0830*/  USHF.R.S32.HI UR27, URZ, 0x1f, UR26 ;  /* 0x0000001f3f1b7899 */ /* 0x000fc4000801141a */
[----:B------:R-:W-:Y:S02]  /*0840*/  UIMAD UR4, UR19, UR20, URZ ;  /* 0x00000014130472a4 */ /* 0x000fe4000f8e023f */
[----:B------:R-:W-:Y:S02]  /*0850*/  ULEA.HI.X UR52, UR32, UR25, UR52, 0x1, UP1 ;  /* 0x0000001920347291 */ /* 0x000fe400088f0c34 */
[----:B------:R-:W-:Y:S02]  /*0860*/  UIMAD.WIDE.U32 UR24, UR12, UR20, UR8 ;  /* 0x000000140c1872a5 */ /* 0x000fe4000f8e0008 */
[----:B------:R-:W-:Y:S02]  /*0870*/  UIMAD UR8, UR12, UR21, UR4 ;  /* 0x000000150c0872a4 */ /* 0x000fe4000f8e0204 */
[----:B------:R-:W-:Y:S01]  /*0880*/  UIADD3 UR9, UR15, UR16, URZ ;  /* 0x000000100f097290 */ /* 0x000fe2000fffe03f */
[----:B------:R-:W-:Y:S01]  /*0890*/  ULDC.64 UR20, c[0x0][0x278] ;  /* 0x00009e0000147ab9 */ /* 0x000fe20000000a00 */
[----:B------:R-:W-:-:S02]  /*08a0*/  UIADD3 UR15, UP1, UR26, UR24, URZ ;  /* 0x000000181a0f7290 */ /* 0x000fc4000ff3e03f */
[----:B------:R-:W-:Y:S02]  /*08b0*/  UIMAD UR19, UR19, UR20, URZ ;  /* 0x00000014131372a4 */ /* 0x000fe4000f8e023f */
        /* <DEDUP_REMOVED lines=40> */
[----:B------:R-:W-:-:S05]  /*0b40*/  UMOV UR6, URZ ;  /* 0x0000003f00067c82 */ /* 0x000fca0008000000 */
.L_x_15481:
[----:B------:R-:W-:Y:S01]  /*0b50*/  BAR.SYNC.DEFER_BLOCKING 0x0 ;  /* 0x0000000000007b1d */ /* 0x000fe20000010000 */
[----:B0-----:R-:W-:Y:S02]  /*0b60*/  SHF.L.U32 R98, R101, 0x1, RZ ;  /* 0x0000000165627819 */ /* 0x001fe400000006ff */
[----:B--2---:R-:W-:Y:S02]  /*0b70*/  MOV R2, UR51 ;  /* 0x0000003300027c02 */ /* 0x004fe40008000f00 */
[----:B------:R-:W-:Y:S02]  /*0b80*/  LOP3.LUT R98, R98, 0xffffffc0, RZ, 0xc0, !PT ;  /* 0xffffffc062627812 */ /* 0x000fe400078ec0ff */
[----:B------:R-:W-:Y:S01]  /*0b90*/  MOV R3, UR50 ;  /* 0x0000003200037c02 */ /* 0x000fe20008000f00 */
[----:B------:R-:W0:Y:S01]  /*0ba0*/  S2UR UR8, SR_CgaCtaId ;  /* 0x00000000000879c3 */ /* 0x000e220000008800 */
[----:B------:R-:W-:Y:S01]  /*0bb0*/  LOP3.LUT R97, R98, 0x1f, R101, 0xf8, !PT ;  /* 0x0000001f62617812 */ /* 0x000fe200078ef865 */
[----:B------:R-:W-:Y:S01]  /*0bc0*/  UMOV UR7, 0x400 ;  /* 0x0000040000077882 */ /* 0x000fe20000000000 */
[----:B------:R-:W-:Y:S01]  /*0bd0*/  HFMA2.MMA R12, -RZ, RZ, 0, 9.5367431640625e-07 ;  /* 0x00000010ff0c7435 */ /* 0x000fe200000001ff */
[----:B------:R-:W-:-:S02]  /*0be0*/  ULDC UR17, c[0x0][0x224] ;  /* 0x0000890000117ab9 */ /* 0x000fc40000000800 */
[----:B------:R-:W-:-:S05]  /*0bf0*/  IMAD.WIDE R2, R97, 0x10, R2 ;  /* 0x0000001061027825 */ /* 0x000fca00078e0202 */
[----:B------:R-:W2:Y:S04]  /*0c00*/  LDG.E.128 R4, desc[UR22][R2.64] ;  /* 0x0000001602047981 */ /* 0x000ea8000c1e1d00 */
[----:B------:R-:W3:Y:S01]  /*0c10*/  LDG.E.128 R8, desc[UR22][R2.64+0x200] ;  /* 0x0002001602087981 */ /* 0x000ee2000c1e1d00 */
[----:B------:R-:W-:Y:S01]  /*0c20*/  IMAD.WIDE R12, R97, R12, UR48 ;  /* 0x00000030610c7e25 */ /* 0x000fe2000f8e020c */
[----:B0-----:R-:W-:-:S06]  /*0c30*/  ULEA UR7, UR8, UR7, 0x18 ;  /* 0x0000000708077291 */ /* 0x001fcc000f8ec03f */
[C---:B-1----:R-:W-:Y:S02]  /*0c40*/  LEA R102, R99.reuse, UR7, 0x4 ;  /* 0x0000000763667c11 */ /* 0x042fe4000f8e20ff */
        /* <DEDUP_REMOVED lines=82> */
.L_x_15369:
[----:B------:R-:W-:Y:S05]  /*1170*/  BSYNC B0 ;  /* 0x0000000000007941 */ /* 0x000fea0003800000 */
.L_x_15368:
        /* <DEDUP_REMOVED lines=36> */
.L_x_15371:
[----:B------:R-:W-:Y:S05]  /*13c0*/  BSYNC B0 ;  /* 0x0000000000007941 */ /* 0x000fea0003800000 */
.L_x_15370:
        /* <DEDUP_REMOVED lines=37> */
.L_x_15373:
[----:B------:R-:W-:Y:S05]  /*1620*/  BSYNC B0 ;  /* 0x0000000000007941 */ /* 0x000fea0003800000 */
.L_x_15372:
        /* <DEDUP_REMOVED lines=37> */
.L_x_15375:
[----:B------:R-:W-:Y:S05]  /*1880*/  BSYNC B0 ;  /* 0x0000000000007941 */ /* 0x000fea0003800000 */
.L_x_15374:
        /* <DEDUP_REMOVED lines=37> */
.L_x_15377:
[----:B------:R-:W-:Y:S05]  /*1ae0*/  BSYNC B0 ;  /* 0x0000000000007941 */ /* 0x000fea0003800000 */
.L_x_15376:
        /* <DEDUP_REMOVED lines=37> */
.L_x_15379:
[----:B------:R-:W-:Y:S05]  /*1d40*/  BSYNC B0 ;  /* 0x0000000000007941 */ /* 0x000fea0003800000 */
.L_x_15378:
        /* <DEDUP_REMOVED lines=37> */
.L_x_15381:
[----:B------:R-:W-:Y:S05]  /*1fa0*/  BSYNC B0 ;  /* 0x0000000000007941 */ /* 0x000fea0003800000 */
.L_x_15380:
        /* <DEDUP_REMOVED lines=37> */
.L_x_15383:
[----:B------:R-:W-:Y:S05]  /*2200*/  BSYNC B0 ;  /* 0x0000000000007941 */ /* 0x000fea0003800000 */
.L_x_15382:
        /* <DEDUP_REMOVED lines=36> */
.L_x_15385:
[----:B------:R-:W-:Y:S05]  /*2450*/  BSYNC B0 ;  /* 0x0000000000007941 */ /* 0x000fea0003800000 */
.L_x_15384:
        /* <DEDUP_REMOVED lines=34> */
.L_x_15387:
[----:B------:R-:W-:Y:S05]  /*2680*/  BSYNC B0 ;  /* 0x0000000000007941 */ /* 0x000fea0003800000 */
.L_x_15386:
        /* <DEDUP_REMOVED lines=33> */
.L_x_15389:
[----:B------:R-:W-:Y:S05]  /*28a0*/  BSYNC B0 ;  /* 0x0000000000007941 */ /* 0x000fea0003800000 */
.L_x_15388:
        /* <DEDUP_REMOVED lines=33> */
.L_x_15391:
[----:B------:R-:W-:Y:S05]  /*2ac0*/  BSYNC B0 ;  /* 0x0000000000007941 */ /* 0x000fea0003800000 */
.L_x_15390:
        /* <DEDUP_REMOVED lines=33> */
.L_x_15393:
[----:B------:R-:W-:Y:S05]  /*2ce0*/  BSYNC B0 ;  /* 0x0000000000007941 */ /* 0x000fea0003800000 */
.L_x_15392:
        /* <DEDUP_REMOVED lines=33> */
.L_x_15395:
[----:B------:R-:W-:Y:S05]  /*2f00*/  BSYNC B0 ;  /* 0x0000000000007941 */ /* 0x000fea0003800000 */
.L_x_15394:
        /* <DEDUP_REMOVED lines=33> */
.L_x_15397:
[----:B------:R-:W-:Y:S05]  /*3120*/  BSYNC B0 ;  /* 0x0000000000007941 */ /* 0x000fea0003800000 */
.L_x_15396:
        /* <DEDUP_REMOVED lines=33> */
.L_x_15399:
[----:B------:R-:W-:Y:S05]  /*3340*/  BSYNC B0 ;  /* 0x0000000000007941 */ /* 0x000fea0003800000 */
.L_x_15398:
        /* <DEDUP_REMOVED lines=48> */
[----:B------:R-:W4:Y:S04]  /*3650*/  LDG.E.128 R12, desc[UR22][R2.64] ;  /* 0x00000016020c7981 */ /* 0x000f28000c1e1d00 */
[----:B------:R5:W4:Y:S01]  /*3660*/  LDG.E.128 R16, desc[UR22][R2.64+0x200] ;  /* 0x0002001602107981 */ /* 0x000b22000c1e1d00 */
[C---:B0-----:R-:W-:Y:S01]  /*3670*/  SHF.L.U32 R45, R8.reuse, 0x10, RZ ;  /* 0x00000010082d7819 */ /* 0x041fe200000006ff */
[----:B------:R-:W-:Y:S01]  /*3680*/  UIMAD UR18, UR7, UR26, URZ ;  /* 0x0000001a071272a4 */ /* 0x000fe2000f8e023f */
[----:B-1----:R-:W-:-:S02]  /*3690*/  PRMT R33, R8, 0x7632, R33 ;  /* 0x0000763208217816 */ /* 0x002fc40000000021 */
        /* <DEDUP_REMOVED lines=11> */
[----:B-----5:R-:W-:Y:S01]  /*3750*/  FMUL.FTZ R2, R31, -1.4426950216293334961 ;  /* 0xbfb8aa3b1f027820 */ /* 0x020fe20000410000 */
        /* <DEDUP_REMOVED lines=12> */
[----:B------:R-:W-:Y:S01]  /*3820*/  FMUL.FTZ R8, R69, -1.4426950216293334961 ;  /* 0xbfb8aa3b45087820 */ /* 0x000fe20000410000 */
[----:B------:R-:W-:Y:S01]  /*3830*/  SHF.L.U32 R41, R26, 0x10, RZ ;  /* 0x000000101a297819 */ /* 0x000fe200000006ff */
[----:B------:R-:W-:Y:S01]  /*3840*/  UIMAD UR20, UR47, UR26, URZ ;  /* 0x0000001a2f1472a4 */ /* 0x000fe2000f8e023f */
[----:B------:R-:W-:Y:S01]  /*3850*/  PRMT R32, R9, 0x7632, R32 ;  /* 0x0000763209207816 */ /* 0x000fe20000000020 */
[----:B------:R-:W2:Y:S01]  /*3860*/  MUFU.EX2 R28, R28 ;  /* 0x0000001c001c7308 */ /* 0x000ea20000000800 */
[----:B0-----:R-:W-:Y:S01]  /*3870*/  FADD.FTZ R36, R36, 1 ;  /* 0x3f80000024247421 */ /* 0x001fe20000010000 */
[----:B------:R-:W-:Y:S01]  /*3880*/  SHF.L.U32 R22, R10, 0x10, RZ ;  /* 0x000000100a167819 */ /* 0x000fe200000006ff */
[----:B------:R-:W-:Y:S01]  /*3890*/  UIMAD UR20, UR10, UR27, UR20 ;  /* 0x0000001b0a1472a4 */ /* 0x000fe2000f8e0214 */
[C---:B------:R-:W-:Y:S01]  /*38a0*/  SHF.L.U32 R35, R25.reuse, 0x10, RZ ;  /* 0x0000001019237819 */ /* 0x040fe200000006ff */
[----:B------:R-:W-:Y:S01]  /*38b0*/  UIMAD.WIDE.U32 UR18, UR10, UR26, UR18 ;  /* 0x0000001a0a1272a5 */ /* 0x000fe2000f8e0012 */
[----:B------:R-:W-:-:S02]  /*38c0*/  PRMT R23, R25, 0x7632, R23 ;  /* 0x0000763219177816 */ /* 0x000fc40000000017 */
[----:B------:R0:W5:Y:S01]  /*38d0*/  MUFU.RCP R46, R36 ;  /* 0x00000024002e7308 */ /* 0x0001620000001000 */
[----:B-1----:R-:W-:Y:S01]  /*38e0*/  FADD.FTZ R2, R2, 1 ;  /* 0x3f80000002027421 */ /* 0x002fe20000010000 */
[----:B------:R-:W-:Y:S01]  /*38f0*/  SHF.L.U32 R44, R27, 0x10, RZ ;  /* 0x000000101b2c7819 */ /* 0x000fe200000006ff */
[----:B------:R-:W-:Y:S01]  /*3900*/  ULDC.64 UR26, c[0x0][0x3e8] ;  /* 0x0000fa00001a7ab9 */ /* 0x000fe20000000a00 */
[----:B---3--:R-:W-:Y:S01]  /*3910*/  SHF.L.U32 R84, R4, 0x10, RZ ;  /* 0x0000001004547819 */ /* 0x008fe200000006ff */
[----:B------:R-:W-:Y:S01]  /*3920*/  UIADD3 UR21, UR19, UR20, URZ ;  /* 0x0000001413157290 */ /* 0x000fe2000fffe03f */
[----:B------:R-:W-:Y:S01]  /*3930*/  PRMT R4, R23, 0x7632, R4 ;  /* 0x0000763217047816 */ /* 0x000fe20000000004 */
[----:B------:R-:W-:Y:S01]  /*3940*/  ULEA UR20, UP0, UR18, UR26, 0x1 ;  /* 0x0000001a12147291 */ /* 0x000fe2000f80083f */
[----:B------:R1:W3:Y:S01]  /*3950*/  MUFU.EX2 R39, R20 ;  /* 0x0000001400277308 */ /* 0x0002e20000000800 */
[----:B--2---:R-:W-:Y:S01]  /*3960*/  FADD.FTZ R3, R28, 1 ;  /* 0x3f8000001c037421 */ /* 0x004fe20000010000 */
[----:B------:R-:W-:Y:S01]  /*3970*/  PRMT R28, R26, 0x7632, R28 ;  /* 0x000076321a1c7816 */ /* 0x000fe2000000001c */
[----:B------:R-:W-:Y:S01]  /*3980*/  ULEA.HI.X UR21, UR18, UR27, UR21, 0x1, UP0 ;  /* 0x0000001b12157291 */ /* 0x000fe200080f0c15 */
[----:B------:R-:W-:-:S02]  /*3990*/  SHF.L.U32 R26, R9, 0x10, RZ ;  /* 0x00000010091a7819 */ /* 0x000fc400000006ff */
[----:B0-----:R-:W-:Y:S01]  /*39a0*/  PRMT R36, R27, 0x7632, R36 ;  /* 0x000076321b247816 */ /* 0x001fe20000000024 */
[----:B------:R-:W-:Y:S01]  /*39b0*/  ULDC.64 UR18, c[0x0][0x320] ;  /* 0x0000c80000127ab9 */ /* 0x000fe20000000a00 */
[----:B------:R3:W0:Y:S01]  /*39c0*/  MUFU.RCP R72, R2 ;  /* 0x0000000200487308 */ /* 0x0006220000001000 */
[----:B-----5:R-:W-:Y:S01]  /*39d0*/  FMUL.FTZ R21, R37, R46 ;  /* 0x0000002e25157220 */ /* 0x020fe20000410000 */
[----:B-1----:R-:W-:Y:S02]  /*39e0*/  SHF.L.U32 R20, R11, 0x10, RZ ;  /* 0x000000100b147819 */ /* 0x002fe400000006ff */
[----:B------:R-:W-:Y:S02]  /*39f0*/  SHF.L.U32 R70, R4, 0x10, RZ ;  /* 0x0000001004467819 */ /* 0x000fe400000006ff */
[----:B------:R-:W-:Y:S02]  /*3a00*/  PRMT R4, R62, 0x7632, R4 ;  /* 0x000076323e047816 */ /* 0x000fe40000000004 */
[----:B------:R1:W2:Y:S01]  /*3a10*/  MUFU.RCP R47, R3 ;  /* 0x00000003002f7308 */ /* 0x0002a20000001000 */
[----:B---3--:R-:W-:Y:S01]  /*3a20*/  FADD.FTZ R2, R39, 1 ;  /* 0x3f80000027027421 */ /* 0x008fe20000010000 */
[----:B------:R-:W-:-:S02]  /*3a30*/  SHF.L.U32 R39, R24, 0x10, RZ ;  /* 0x0000001018277819 */ /* 0x000fc400000006ff */
[C---:B------:R-:W-:Y:S02]  /*3a40*/  SHF.L.U32 R104, R5.reuse, 0x10, RZ ;  /* 0x0000001005687819 */ /* 0x040fe400000006ff */
[----:B------:R-:W-:Y:S02]  /*3a50*/  PRMT R5, R5, 0x7632, R5 ;  /* 0x0000763205057816 */ /* 0x000fe40000000005 */
[----:B------:R3:W5:Y:S01]  /*3a60*/  MUFU.EX2 R42, R29 ;  /* 0x0000001d002a7308 */ /* 0x0007620000000800 */
[----:B-1----:R-:W-:Y:S01]  /*3a70*/  FMUL.FTZ R3, R34, R21 ;  /* 0x0000001522037220 */ /* 0x002fe20000410000 */
[----:B0-----:R-:W-:Y:S01]  /*3a80*/  FMUL.FTZ R24, R31, R72 ;  /* 0x000000481f187220 */ /* 0x001fe20000410000 */
[----:B------:R-:W-:Y:S02]  /*3a90*/  SHF.L.U32 R106, R5, 0x10, RZ ;  /* 0x00000010056a7819 */ /* 0x000fe400000006ff */
[----:B------:R-:W-:Y:S01]  /*3aa0*/  SHF.L.U32 R107, R6, 0x10, RZ ;  /* 0x00000010066b7819 */ /* 0x000fe200000006ff */
[----:B------:R-:W-:Y:S01]  /*3ab0*/  FMUL.FTZ R56, R39, R24 ;  /* 0x0000001827387220 */ /* 0x000fe20000410000 */
[----:B------:R-:W-:Y:S01]  /*3ac0*/  PRMT R110, R7, 0x7632, R110 ;  /* 0x00007632076e7816 */ /* 0x000fe2000000006e */
[----:B------:R0:W-:Y:S01]  /*3ad0*/  MUFU.EX2 R59, R30 ;  /* 0x0000001e003b7308 */ /* 0x0001e20000000800 */
[----:B---3--:R-:W-:Y:S01]  /*3ae0*/  PRMT R29, R10, 0x7632, R29 ;  /* 0x000076320a1d7816 */ /* 0x008fe2000000001d */
[----:B--2---:R-:W-:Y:S01]  /*3af0*/  FMUL.FTZ R25, R38, R47 ;  /* 0x0000002f26197220 */ /* 0x004fe20000410000 */
[----:B------:R-:W-:-:S02]  /*3b00*/  PRMT R10, R60, 0x7632, R10 ;  /* 0x000076323c0a7816 */ /* 0x000fc4000000000a */
[----:B------:R-:W-:Y:S02]  /*3b10*/  SHF.L.U32 R33, R33, 0x10, RZ ;  /* 0x0000001021217819 */ /* 0x000fe400000006ff */
[----:B------:R-:W-:Y:S01]  /*3b20*/  SHF.L.U32 R10, R10, 0x10, RZ ;  /* 0x000000100a0a7819 */ /* 0x000fe200000006ff */
[----:B------:R5:W1:Y:S01]  /*3b30*/  MUFU.EX2 R9, R8 ;  /* 0x0000000800097308 */ /* 0x000a620000000800 */
[----:B0-----:R-:W-:Y:S02]  /*3b40*/  PRMT R30, R11, 0x7632, R30 ;  /* 0x000076320b1e7816 */ /* 0x001fe4000000001e */
[----:B------:R-:W-:Y:S02]  /*3b50*/  SHF.L.U32 R11, R60, 0x10, RZ ;  /* 0x000000103c0b7819 */ /* 0x000fe400000006ff */
[----:B------:R-:W-:Y:S02]  /*3b60*/  SHF.L.U32 R32, R32, 0x10, RZ ;  /* 0x0000001020207819 */ /* 0x000fe400000006ff */
[----:B------:R-:W-:Y:S01]  /*3b70*/  SHF.L.U32 R29, R29, 0x10, RZ ;  /* 0x000000101d1d7819 */ /* 0x000fe200000006ff */
[----:B------:R0:W2:Y:S01]  /*3b80*/  MUFU.RCP R73, R2 ;  /* 0x0000000200497308 */ /* 0x0000a20000001000 */
[----:B------:R-:W-:Y:S01]  /*3b90*/  FFMA.FTZ R11, R3, R11, R100 ;  /* 0x0000000b030b7223 */ /* 0x000fe20000010064 */
[----:B-----5:R-:W-:Y:S01]  /*3ba0*/  FADD.FTZ R8, R42, 1 ;  /* 0x3f8000002a087421 */ /* 0x020fe20000010000 */
[----:B------:R-:W-:-:S02]  /*3bb0*/  SHF.L.U32 R42, R61, 0x10, RZ ;  /* 0x000000103d2a7819 */ /* 0x000fc400000006ff */
[----:B------:R-:W-:Y:S01]  /*3bc0*/  FFMA.FTZ R27, R56, R10, R11 ;  /* 0x0000000a381b7223 */ /* 0x000fe2000001000b */
[----:B------:R-:W-:Y:S01]  /*3bd0*/  PRMT R10, R61, 0x7632, R10 ;  /* 0x000076323d0a7816 */ /* 0x000fe2000000000a */
[----:B------:R-:W-:Y:S01]  /*3be0*/  FMUL.FTZ R11, R84, -1.4426950216293334961 ;  /* 0xbfb8aa3b540b7820 */ /* 0x000fe20000410000 */
[----:B------:R3:W5:Y:S01]  /*3bf0*/  MUFU.RCP R76, R8 ;  /* 0x00000008004c7308 */ /* 0x0007620000001000 */
[----:B0-----:R-:W-:Y:S01]  /*3c00*/  FMUL.FTZ R2, R35, R25 ;  /* 0x0000001923027220 */ /* 0x001fe20000410000 */
[----:B------:R-:W-:Y:S02]  /*3c10*/  SHF.L.U32 R30, R30, 0x10, RZ ;  /* 0x000000101e1e7819 */ /* 0x000fe400000006ff */
[----:B------:R-:W-:Y:S01]  /*3c20*/  ISETP.NE.U32.AND P0, PT, RZ, UR18, PT ;  /* 0x00000012ff007c0c */ /* 0x000fe2000bf05070 */
[----:B------:R-:W-:Y:S01]  /*3c30*/  FFMA.FTZ R58, R2, R42, R27 ;  /* 0x0000002a023a7223 */ /* 0x000fe2000001001b */
[----:B------:R-:W-:Y:S01]  /*3c40*/  SHF.L.U32 R27, R10, 0x10, RZ ;  /* 0x000000100a1b7819 */ /* 0x000fe200000006ff */
[----:B-1----:R-:W-:Y:S01]  /*3c50*/  FADD.FTZ R10, R9, 1 ;  /* 0x3f800000090a7421 */ /* 0x002fe20000010000 */
[----:B------:R-:W-:Y:S01]  /*3c60*/  FADD.FTZ R9, -R47, 1 ;  /* 0x3f8000002f097421 */ /* 0x000fe20000010100 */
[----:B------:R-:W-:Y:S01]  /*3c70*/  SHF.L.U32 R42, R23, 0x10, RZ ;  /* 0x00000010172a7819 */ /* 0x000fe200000006ff */
[----:B--2---:R-:W-:Y:S01]  /*3c80*/  FMUL.FTZ R23, R40, R73 ;  /* 0x0000004928177220 */ /* 0x004fe20000410000 */
[----:B------:R0:W1:Y:S01]  /*3c90*/  MUFU.RCP R78, R10 ;  /* 0x0000000a004e7308 */ /* 0x0000620000001000 */
[----:B------:R-:W-:Y:S01]  /*3ca0*/  FFMA.FTZ R71, R38, R9, 1 ;  /* 0x3f80000026477423 */ /* 0x000fe20000010009 */
[----:B---3--:R-:W-:Y:S01]  /*3cb0*/  FADD.FTZ R8, -R46, 1 ;  /* 0x3f8000002e087421 */ /* 0x008fe20000010100 */
[----:B------:R-:W-:Y:S01]  /*3cc0*/  FMUL.FTZ R9, R70, -1.4426950216293334961 ;  /* 0xbfb8aa3b46097820 */ /* 0x000fe20000410000 */
[----:B------:R-:W-:Y:S01]  /*3cd0*/  FMUL.FTZ R57, R42, R23 ;  /* 0x000000172a397220 */ /* 0x000fe20000410000 */
[----:B------:R-:W-:Y:S01]  /*3ce0*/  SHF.L.U32 R38, R62, 0x10, RZ ;  /* 0x000000103e267819 */ /* 0x000fe200000006ff */
[----:B------:R-:W-:Y:S01]  /*3cf0*/  FFMA.FTZ R48, R37, R8, 1 ;  /* 0x3f80000025307423 */ /* 0x000fe20000010008 */
[----:B-----5:R-:W-:Y:S01]  /*3d00*/  FADD.FTZ R8, -R76, 1 ;  /* 0x3f8000004c087421 */ /* 0x020fe20000010100 */
[----:B------:R-:W-:Y:S01]  /*3d10*/  MUFU.EX2 R80, R11 ;  /* 0x0000000b00507308 */ /* 0x000fe20000000800 */
[----:B------:R-:W-:Y:S01]  /*3d20*/  FFMA.FTZ R37, R57, R27, R58 ;  /* 0x0000001b39257223 */ /* 0x000fe2000001003a */
[C---:B------:R-:W-:Y:S01]  /*3d30*/  FMUL.FTZ R27, R43.reuse, R76 ;  /* 0x0000004c2b1b7220 */ /* 0x040fe20000410000 */
[----:B------:R-:W-:Y:S01]  /*3d40*/  FFMA.FTZ R77, R43, R8, 1 ;  /* 0x3f8000002b4d7423 */ /* 0x000fe20000010008 */
[----:B------:R-:W-:Y:S01]  /*3d50*/  SHF.L.U32 R43, R28, 0x10, RZ ;  /* 0x000000101c2b7819 */ /* 0x000fe200000006ff */
[----:B0-----:R-:W-:Y:S01]  /*3d60*/  FADD.FTZ R10, R59, 1 ;  /* 0x3f8000003b0a7421 */ /* 0x001fe20000010000 */
[----:B------:R-:W-:Y:S01]  /*3d70*/  FMUL.FTZ R58, R41, R27 ;  /* 0x0000001b293a7220 */ /* 0x000fe20000410000 */
[----:B------:R-:W-:Y:S01]  /*3d80*/  FADD.FTZ R8, -R72, 1 ;  /* 0x3f80000048087421 */ /* 0x000fe20000010100 */
[----:B------:R0:W2:Y:S01]  /*3d90*/  MUFU.EX2 R11, R9 ;  /* 0x00000009000b7308 */ /* 0x0000a20000000800 */
[----:B-1----:R-:W-:Y:S01]  /*3da0*/  FMUL.FTZ R28, R69, R78 ;  /* 0x0000004e451c7220 */ /* 0x002fe20000410000 */
[----:B------:R-:W-:Y:S01]  /*3db0*/  FFMA.FTZ R82, R58, R38, R37 ;  /* 0x000000263a527223 */ /* 0x000fe20000010025 */
[----:B------:R-:W-:Y:S01]  /*3dc0*/  SHF.L.U32 R37, R4, 0x10, RZ ;  /* 0x0000001004257819 */ /* 0x000fe200000006ff */
[----:B------:R-:W-:Y:S01]  /*3dd0*/  FMUL.FTZ R38, R104, -1.4426950216293334961 ;  /* 0xbfb8aa3b68267820 */ /* 0x000fe20000410000 */
[----:B------:R-:W-:Y:S01]  /*3de0*/  FMUL.FTZ R59, R43, R28 ;  /* 0x0000001c2b3b7220 */ /* 0x000fe20000410000 */
[----:B------:R-:W-:Y:S01]  /*3df0*/  FFMA.FTZ R74, R31, R8, 1 ;  /* 0x3f8000001f4a7423 */ /* 0x000fe20000010008 */
[----:B------:R-:W-:Y:S01]  /*3e00*/  PRMT R4, R63, 0x7632, R4 ;  /* 0x000076323f047816 */ /* 0x000fe20000000004 */
[----:B------:R-:W1:Y:S01]  /*3e10*/  MUFU.RCP R79, R10 ;  /* 0x0000000a004f7308 */ /* 0x000e620000001000 */
[----:B------:R-:W-:Y:S01]  /*3e20*/  FFMA.FTZ R83, R59, R37, R82 ;  /* 0x000000253b537223 */ /* 0x000fe20000010052 */
[----:B0-----:R-:W-:Y:S01]  /*3e30*/  FADD.FTZ R9, -R73, 1 ;  /* 0x3f80000049097421 */ /* 0x001fe20000010100 */
[----:B------:R-:W-:-:S03]  /*3e40*/  ISETP.NE.AND.EX P0, PT, RZ, UR19, PT, P0 ;  /* 0x00000013ff007c0c */ /* 0x000fc6000bf05300 */
[----:B------:R-:W-:Y:S01]  /*3e50*/  FFMA.FTZ R75, R40, R9, 1 ;  /* 0x3f800000284b7423 */ /* 0x000fe20000010009 */
[----:B------:R-:W-:Y:S01]  /*3e60*/  SHF.L.U32 R40, R63, 0x10, RZ ;  /* 0x000000103f287819 */ /* 0x000fe200000006ff */
[----:B------:R0:W3:Y:S01]  /*3e70*/  MUFU.EX2 R105, R38 ;  /* 0x0000002600697308 */ /* 0x0000e20000000800 */
[----:B--2---:R-:W-:-:S07]  /*3e80*/  FADD.FTZ R37, R11, 1 ;  /* 0x3f8000000b257421 */ /* 0x004fce0000010000 */
[----:B------:R2:W-:Y:S01]  /*3e90*/  MUFU.RCP R81, R37 ;  /* 0x0000002500517308 */ /* 0x0005e20000001000 */
[----:B0-----:R-:W-:Y:S01]  /*3ea0*/  FADD.FTZ R38, R80, 1 ;  /* 0x3f80000050267421 */ /* 0x001fe20000010000 */
[----:B-1----:R-:W-:-:S04]  /*3eb0*/  FADD.FTZ R31, -R79, 1 ;  /* 0x3f8000004f1f7421 */ /* 0x002fc80000010100 */
[C---:B------:R-:W-:Y:S01]  /*3ec0*/  FFMA.FTZ R82, R68.reuse, R31, 1 ;  /* 0x3f80000044527423 */ /* 0x040fe2000001001f */
[----:B------:R-:W-:Y:S01]  /*3ed0*/  FMUL.FTZ R31, R68, R79 ;  /* 0x0000004f441f7220 */ /* 0x000fe20000410000 */
[----:B------:R-:W0:Y:S01]  /*3ee0*/  MUFU.RCP R85, R38 ;  /* 0x0000002600557308 */ /* 0x000e220000001000 */
[----:B--2---:R-:W-:Y:S01]  /*3ef0*/  FMUL.FTZ R37, R106, -1.4426950216293334961 ;  /* 0xbfb8aa3b6a257820 */ /* 0x004fe20000410000 */
[----:B---3--:R-:W-:Y:S01]  /*3f00*/  FADD.FTZ R105, R105, 1 ;  /* 0x3f80000069697421 */ /* 0x008fe20000010000 */
[----:B------:R-:W-:-:S04]  /*3f10*/  FMUL.FTZ R68, R44, R31 ;  /* 0x0000001f2c447220 */ /* 0x000fc80000410000 */
[----:B------:R-:W-:Y:S01]  /*3f20*/  FFMA.FTZ R40, R68, R40, R83 ;  /* 0x0000002844287223 */ /* 0x000fe20000010053 */
[----:B------:R-:W-:Y:S01]  /*3f30*/  MUFU.RCP R105, R105 ;  /* 0x0000006900697308 */ /* 0x000fe20000001000 */
[----:B0-----:R-:W-:-:S04]  /*3f40*/  FADD.FTZ R5, -R85, 1 ;  /* 0x3f80000055057421 */ /* 0x001fc80000010100 */
[----:B------:R-:W-:Y:S01]  /*3f50*/  FFMA.FTZ R87, R84, R5, 1 ;  /* 0x3f80000054577423 */ /* 0x000fe20000010005 */
        /* <DEDUP_REMOVED lines=12> */
[----:B------:R-:W-:Y:S01]  /*4020*/  PRMT R4, R4, 0x7632, R4 ;  /* 0x0000763204047816 */ /* 0x000fe20000000004 */
[----:B------:R-:W-:Y:S01]  /*4030*/  FMUL.FTZ R12, R107, -1.4426950216293334961 ;  /* 0xbfb8aa3b6b0c7820 */ /* 0x000fe20000410000 */
[----:B------:R-:W-:Y:S01]  /*4040*/  SHF.L.U32 R17, R7, 0x10, RZ ;  /* 0x0000001007117819 */ /* 0x000fe200000006ff */
[----:B------:R-:W-:Y:S01]  /*4050*/  FFMA.FTZ R15, R69, R18, R40 ;  /* 0x00000012450f7223 */ /* 0x000fe20000010028 */
[----:B------:R-:W-:Y:S01]  /*4060*/  FMUL.FTZ R18, R84, R85 ;  /* 0x0000005554127220 */ /* 0x000fe20000410000 */
[----:B------:R-:W-:Y:S01]  /*4070*/  SHF.L.U32 R86, R4, 0x10, RZ ;  /* 0x0000001004567819 */ /* 0x000fe200000006ff */
[----:B------:R0:W1:Y:S01]  /*4080*/  MUFU.EX2 R108, R12 ;  /* 0x0000000c006c7308 */ /* 0x0000620000000800 */
[----:B------:R-:W-:Y:S01]  /*4090*/  SHF.L.U32 R4, R64, 0x10, RZ ;  /* 0x0000001040047819 */ /* 0x000fe200000006ff */
[----:B------:R-:W-:Y:S01]  /*40a0*/  FMUL.FTZ R70, R45, R18 ;  /* 0x000000122d467220 */ /* 0x000fe20000410000 */
[----:B------:R-:W-:Y:S01]  /*40b0*/  PRMT R19, R6, 0x7632, R19 ;  /* 0x0000763206137816 */ /* 0x000fe20000000013 */
[----:B------:R-:W-:-:S02]  /*40c0*/  FMUL.FTZ R14, R17, -1.4426950216293334961 ;  /* 0xbfb8aa3b110e7820 */ /* 0x000fc40000410000 */
[----:B------:R-:W-:Y:S01]  /*40d0*/  FFMA.FTZ R112, R70, R4, R15 ;  /* 0x0000000446707223 */ /* 0x000fe2000001000f */
[----:B------:R-:W-:Y:S01]  /*40e0*/  SHF.L.U32 R19, R19, 0x10, RZ ;  /* 0x0000001013137819 */ /* 0x000fe200000006ff */
[----:B------:R-:W3:Y:S01]  /*40f0*/  LDS.128 R4, [R0+0x10] ;  /* 0x0000100000047984 */ /* 0x000ee20000000c00 */
[----:B------:R4:W5:Y:S01]  /*4100*/  MUFU.EX2 R84, R37 ;  /* 0x0000002500547308 */ /* 0x0009620000000800 */
[----:B0-----:R-:W-:Y:S02]  /*4110*/  FMUL.FTZ R12, R86, -1.4426950216293334961 ;  /* 0xbfb8aa3b560c7820 */ /* 0x001fe40000410000 */
[----:B------:R-:W-:-:S05]  /*4120*/  FMUL.FTZ R109, R19, -1.4426950216293334961 ;  /* 0xbfb8aa3b136d7820 */ /* 0x000fca0000410000 */
[----:B------:R0:W5:Y:S01]  /*4130*/  MUFU.EX2 R111, R14 ;  /* 0x0000000e006f7308 */ /* 0x0001620000000800 */
[----:B----4-:R-:W-:Y:S01]  /*4140*/  SHF.L.U32 R37, R110, 0x10, RZ ;  /* 0x000000106e257819 */ /* 0x010fe200000006ff */
[----:B-1----:R-:W-:Y:S01]  /*4150*/  FADD.FTZ R108, R108, 1 ;  /* 0x3f8000006c6c7421 */ /* 0x002fe20000010000 */
[----:B--2---:R-:W-:Y:S02]  /*4160*/  SHF.L.U32 R38, R9, 0x10, RZ ;  /* 0x0000001009267819 */ /* 0x004fe400000006ff */
[C---:B------:R-:W-:Y:S02]  /*4170*/  SHF.L.U32 R36, R8.reuse, 0x10, RZ ;  /* 0x0000001008247819 */ /* 0x040fe400000006ff */
[----:B------:R-:W-:Y:S01]  /*4180*/  PRMT R8, R8, 0x7632, R8 ;  /* 0x0000763208087816 */ /* 0x000fe20000000008 */
[----:B------:R1:W2:Y:S01]  /*4190*/  MUFU.EX2 R100, R12 ;  /* 0x0000000c00647308 */ /* 0x0002a20000000800 */
[----:B0-----:R-:W-:Y:S01]  /*41a0*/  PRMT R14, R10, 0x7632, R14 ;  /* 0x000076320a0e7816 */ /* 0x001fe2000000000e */
[----:B-----5:R-:W-:Y:S01]  /*41b0*/  FADD.FTZ R84, R84, 1 ;  /* 0x3f80000054547421 */ /* 0x020fe20000010000 */
[----:B------:R-:W-:Y:S01]  /*41c0*/  SHF.L.U32 R40, R10, 0x10, RZ ;  /* 0x000000100a287819 */ /* 0x000fe200000006ff */
[----:B------:R-:W-:Y:S01]  /*41d0*/  FMUL.FTZ R10, R35, R38 ;  /* 0x00000026230a7220 */ /* 0x000fe20000410000 */
[----:B------:R-:W-:Y:S01]  /*41e0*/  SHF.L.U32 R35, R8, 0x10, RZ ;  /* 0x0000001008237819 */ /* 0x000fe200000006ff */
[----:B------:R-:W-:Y:S01]  /*41f0*/  FMUL.FTZ R8, R37, -1.4426950216293334961 ;  /* 0xbfb8aa3b25087820 */ /* 0x000fe20000410000 */
[----:B------:R-:W-:Y:S01]  /*4200*/  PRMT R15, R11, 0x7632, R15 ;  /* 0x000076320b0f7816 */ /* 0x000fe2000000000f */
[----:B------:R-:W0:Y:S01]  /*4210*/  MUFU.EX2 R109, R109 ;  /* 0x0000006d006d7308 */ /* 0x000e220000000800 */
[----:B-1----:R-:W-:Y:S01]  /*4220*/  PRMT R12, R9, 0x7632, R12 ;  /* 0x00007632090c7816 */ /* 0x002fe2000000000c */
[----:B------:R-:W-:Y:S01]  /*4230*/  FMUL.FTZ R9, R34, R36 ;  /* 0x0000002422097220 */ /* 0x000fe20000410000 */
[----:B------:R-:W-:Y:S01]  /*4240*/  SHF.L.U32 R34, R11, 0x10, RZ ;  /* 0x000000100b227819 */ /* 0x000fe200000006ff */
[----:B------:R-:W-:Y:S01]  /*4250*/  FADD.FTZ R111, R111, 1 ;  /* 0x3f8000006f6f7421 */ /* 0x000fe20000010000 */
[----:B------:R-:W-:Y:S01]  /*4260*/  FMUL.FTZ R41, R41, R40 ;  /* 0x0000002829297220 */ /* 0x000fe20000410000 */
[----:B------:R-:W-:Y:S01]  /*4270*/  FMUL.FTZ R9, R46, R9 ;  /* 0x000000092e097220 */ /* 0x000fe20000410000 */
[----:B------:R-:W-:Y:S01]  /*4280*/  SHF.L.U32 R46, R15, 0x10, RZ ;  /* 0x000000100f2e7819 */ /* 0x000fe200000006ff */
[----:B------:R1:W4:Y:S01]  /*4290*/  MUFU.EX2 R110, R8 ;  /* 0x00000008006e7308 */ /* 0x0003220000000800 */
[----:B------:R-:W-:Y:S01]  /*42a0*/  FMUL.FTZ R44, R44, R34 ;  /* 0x000000222c2c7220 */ /* 0x000fe20000410000 */
[----:B--2---:R-:W-:Y:S01]  /*42b0*/  FADD.FTZ R100, R100, 1 ;  /* 0x3f80000064647421 */ /* 0x004fe20000010000 */
[----:B------:R-:W-:Y:S01]  /*42c0*/  FMUL.FTZ R10, R47, R10 ;  /* 0x0000000a2f0a7220 */ /* 0x000fe20000410000 */
[----:B------:R-:W-:Y:S01]  /*42d0*/  FMUL.FTZ R76, R76, R41 ;  /* 0x000000294c4c7220 */ /* 0x000fe20000410000 */
[----:B------:R-:W-:Y:S01]  /*42e0*/  FMUL.FTZ R79, R79, R44 ;  /* 0x0000002c4f4f7220 */ /* 0x000fe20000410000 */
[----:B------:R-:W-:Y:S01]  /*42f0*/  SHF.L.U32 R44, R14, 0x10, RZ ;  /* 0x000000100e2c7819 */ /* 0x000fe200000006ff */
[----:B------:R-:W-:Y:S01]  /*4300*/  FMUL.FTZ R39, R39, R35 ;  /* 0x0000002327277220 */ /* 0x000fe20000410000 */
[----:B------:R-:W2:Y:S01]  /*4310*/  MUFU.RCP R108, R108 ;  /* 0x0000006c006c7308 */ /* 0x000ea20000001000 */
[----:B-1----:R-:W-:Y:S01]  /*4320*/  FMUL.FTZ R8, R13, R46 ;  /* 0x0000002e0d087220 */ /* 0x002fe20000410000 */
[----:B------:R-:W-:Y:S01]  /*4330*/  FMUL.FTZ R79, R79, R82 ;  /* 0x000000524f4f7220 */ /* 0x000fe20000410000 */
[----:B------:R-:W-:Y:S01]  /*4340*/  SHF.L.U32 R41, R12, 0x10, RZ ;  /* 0x000000100c297819 */ /* 0x000fe200000006ff */
[----:B------:R-:W-:Y:S01]  /*4350*/  FMUL.FTZ R43, R43, R44 ;  /* 0x0000002c2b2b7220 */ /* 0x000fe20000410000 */
[----:B------:R-:W-:Y:S01]  /*4360*/  FMUL.FTZ R8, R81, R8 ;  /* 0x0000000851087220 */ /* 0x000fe20000410000 */
[----:B---3--:R-:W-:Y:S01]  /*4370*/  PRMT R11, R5, 0x7632, R11 ;  /* 0x00007632050b7816 */ /* 0x008fe2000000000b */
[----:B0-----:R-:W-:Y:S01]  /*4380*/  FADD.FTZ R109, R109, 1 ;  /* 0x3f8000006d6d7421 */ /* 0x001fe20000010000 */
[----:B------:R-:W0:Y:S01]  /*4390*/  MUFU.RCP R82, R111 ;  /* 0x0000006f00527308 */ /* 0x000e220000001000 */
[----:B------:R-:W-:Y:S01]  /*43a0*/  SHF.L.U32 R47, R5, 0x10, RZ ;  /* 0x00000010052f7819 */ /* 0x000fe200000006ff */
[----:B----4-:R-:W-:Y:S01]  /*43b0*/  FADD.FTZ R110, R110, 1 ;  /* 0x3f8000006e6e7421 */ /* 0x010fe20000010000 */
[----:B------:R-:W-:Y:S01]  /*43c0*/  FMUL.FTZ R39, R72, R39 ;  /* 0x0000002748277220 */ /* 0x000fe20000410000 */
[----:B------:R-:W-:Y:S01]  /*43d0*/  FMUL.FTZ R10, R10, R71 ;  /* 0x000000470a0a7220 */ /* 0x000fe20000410000 */
[----:B------:R-:W-:Y:S01]  /*43e0*/  FMUL.FTZ R76, R76, R77 ;  /* 0x0000004d4c4c7220 */ /* 0x000fe20000410000 */
[----:B------:R-:W-:Y:S01]  /*43f0*/  FMUL.FTZ R8, R8, R83 ;  /* 0x0000005308087220 */ /* 0x000fe20000410000 */
[C---:B------:R-:W-:Y:S01]  /*4400*/  PRMT R71, R6.reuse, 0x7632, R71 ;  /* 0x0000763206477816 */ /* 0x040fe20000000047 */
[----:B------:R-:W1:Y:S01]  /*4410*/  MUFU.RCP R5, R100 ;  /* 0x0000006400057308 */ /* 0x000e620000001000 */
[----:B------:R-:W-:Y:S01]  /*4420*/  SHF.L.U32 R77, R6, 0x10, RZ ;  /* 0x00000010064d7819 */ /* 0x000fe200000006ff */
[----:B------:R-:W-:Y:S01]  /*4430*/  FMUL.FTZ R42, R42, R41 ;  /* 0x000000292a2a7220 */ /* 0x000fe20000410000 */
[C---:B------:R-:W-:Y:S01]  /*4440*/  PRMT R72, R7.reuse, 0x7632, R72 ;  /* 0x0000763207487816 */ /* 0x040fe20000000048 */
[----:B------:R-:W-:Y:S01]  /*4450*/  FMUL.FTZ R43, R78, R43 ;  /* 0x0000002b4e2b7220 */ /* 0x000fe20000410000 */
[----:B------:R-:W-:Y:S01]  /*4460*/  SHF.L.U32 R83, R7, 0x10, RZ ;  /* 0x0000001007537819 */ /* 0x000fe200000006ff */
[----:B------:R-:W-:Y:S01]  /*4470*/  FADD.FTZ R7, -R105, 1 ;  /* 0x3f80000069077421 */ /* 0x000fe20000010100 */
[----:B------:R-:W-:Y:S01]  /*4480*/  FMUL.FTZ R6, R26, R47 ;  /* 0x0000002f1a067220 */ /* 0x000fe20000410000 */
[----:B------:R-:W3:Y:S01]  /*4490*/  MUFU.RCP R78, R109 ;  /* 0x0000006d004e7308 */ /* 0x000ee20000001000 */
[----:B------:R-:W-:Y:S01]  /*44a0*/  FMUL.FTZ R74, R39, R74 ;  /* 0x0000004a274a7220 */ /* 0x000fe20000410000 */
[----:B------:R-:W-:Y:S01]  /*44b0*/  FMUL.FTZ R42, R73, R42 ;  /* 0x0000002a492a7220 */ /* 0x000fe20000410000 */
[----:B------:R-:W-:Y:S01]  /*44c0*/  SHF.L.U32 R39, R4, 0x10, RZ ;  /* 0x0000001004277819 */ /* 0x000fe200000006ff */
[----:B------:R-:W-:Y:S01]  /*44d0*/  FFMA.FTZ R13, R104, R7, 1 ;  /* 0x3f800000680d7423 */ /* 0x000fe20000010007 */
[----:B------:R-:W-:Y:S01]  /*44e0*/  FMUL.FTZ R6, R105, R6 ;  /* 0x0000000669067220 */ /* 0x000fe20000410000 */
[----:B------:R-:W-:Y:S01]  /*44f0*/  PRMT R4, R4, 0x7632, R4 ;  /* 0x0000763204047816 */ /* 0x000fe20000000004 */
[----:B--2---:R-:W-:Y:S01]  /*4500*/  FADD.FTZ R14, -R108, 1 ;  /* 0x3f8000006c0e7421 */ /* 0x004fe20000010100 */
[----:B------:R2:W4:Y:S01]  /*4510*/  MUFU.RCP R15, R84 ;  /* 0x00000054000f7308 */ /* 0x0005220000001000 */
[----:B------:R-:W-:Y:S01]  /*4520*/  FMUL.FTZ R9, R9, R48 ;  /* 0x0000003009097220 */ /* 0x000fe20000410000 */
[----:B------:R-:W-:Y:S01]  /*4530*/  FMUL.FTZ R75, R42, R75 ;  /* 0x0000004b2a4b7220 */ /* 0x000fe20000410000 */
[----:B------:R-:W-:Y:S01]  /*4540*/  FMUL.FTZ R7, R22, R77 ;  /* 0x0000004d16077220 */ /* 0x000fe20000410000 */
[----:B------:R-:W-:Y:S01]  /*4550*/  SHF.L.U32 R48, R11, 0x10, RZ ;  /* 0x000000100b307819 */ /* 0x000fe200000006ff */
[----:B------:R-:W-:Y:S01]  /*4560*/  FMUL.FTZ R13, R6, R13 ;  /* 0x0000000d060d7220 */ /* 0x000fe20000410000 */
[----:B------:R-:W-:Y:S01]  /*4570*/  SHF.L.U32 R42, R4, 0x10, RZ ;  /* 0x00000010042a7819 */ /* 0x000fe200000006ff */
[----:B0-----:R-:W-:Y:S01]  /*4580*/  FADD.FTZ R6, -R82, 1 ;  /* 0x3f80000052067421 */ /* 0x001fe20000010100 */
[----:B------:R-:W0:Y:S01]  /*4590*/  MUFU.RCP R110, R110 ;  /* 0x0000006e006e7308 */ /* 0x000e220000001000 */
[----:B------:R-:W-:Y:S01]  /*45a0*/  FMUL.FTZ R11, R20, R83 ;  /* 0x00000053140b7220 */ /* 0x000fe20000410000 */
[----:B------:R-:W-:Y:S01]  /*45b0*/  FMUL.FTZ R12, R45, R39 ;  /* 0x000000272d0c7220 */ /* 0x000fe20000410000 */
[C---:B------:R-:W-:Y:S01]  /*45c0*/  FFMA.FTZ R81, R107.reuse, R14, 1 ;  /* 0x3f8000006b517423 */ /* 0x040fe2000001000e */
        /* <DEDUP_REMOVED lines=9> */
[----:B------:R-:W-:Y:S01]  /*4660*/  FFMA.FTZ R7, R86, R7, 1 ;  /* 0x3f80000056077423 */ /* 0x000fe20000010007 */
[----:B------:R-:W-:Y:S01]  /*4670*/  SHF.L.U32 R85, R72, 0x10, RZ ;  /* 0x0000001048557819 */ /* 0x000fe200000006ff */
[----:B------:R-:W-:Y:S01]  /*4680*/  FMUL.FTZ R14, R32, R48 ;  /* 0x00000030200e7220 */ /* 0x000fe20000410000 */
[----:B--2---:R-:W-:Y:S01]  /*4690*/  FMUL.FTZ R84, R11, R6 ;  /* 0x000000060b547220 */ /* 0x004fe20000410000 */
[----:B------:R-:W-:Y:S01]  /*46a0*/  FMUL.FTZ R86, R86, R5 ;  /* 0x0000000556567220 */ /* 0x000fe20000410000 */
[----:B------:R-:W-:Y:S01]  /*46b0*/  FMUL.FTZ R4, R5, R4 ;  /* 0x0000000405047220 */ /* 0x000fe20000410000 */
[----:B---3--:R-:W-:Y:S01]  /*46c0*/  FADD.FTZ R6, -R78, 1 ;  /* 0x3f8000004e067421 */ /* 0x008fe20000010100 */
[----:B----4-:R-:W-:Y:S01]  /*46d0*/  FADD.FTZ R5, -R15, 1 ;  /* 0x3f8000000f057421 */ /* 0x010fe20000010100 */
[----:B------:R-:W-:Y:S01]  /*46e0*/  FMUL.FTZ R11, R29, R80 ;  /* 0x000000501d0b7220 */ /* 0x000fe20000410000 */
[----:B0-----:R-:W-:Y:S01]  /*46f0*/  FADD.FTZ R72, -R110, 1 ;  /* 0x3f8000006e487421 */ /* 0x001fe20000010100 */
[----:B------:R-:W-:Y:S01]  /*4700*/  FMUL.FTZ R71, R30, R85 ;  /* 0x000000551e477220 */ /* 0x000fe20000410000 */
[C---:B------:R-:W-:Y:S01]  /*4710*/  FMUL.FTZ R73, R106.reuse, R15 ;  /* 0x0000000f6a497220 */ /* 0x040fe20000410000 */
        /* <DEDUP_REMOVED lines=30> */
[----:B------:R-:W-:Y:S01]  /*4900*/  SHF.L.U32 R8, R8, 0x10, RZ ;  /* 0x0000001008087819 */ /* 0x000fe200000006ff */
        /* <DEDUP_REMOVED lines=8> */
[----:B------:R-:W-:Y:S01]  /*4990*/  FFMA.FTZ R33, R72, R74, R33 ;  /* 0x0000004a48217223 */ /* 0x000fe20000010021 */
[----:B------:R-:W-:Y:S01]  /*49a0*/  FMUL.FTZ R74, R32, R73 ;  /* 0x00000049204a7220 */ /* 0x000fe20000410000 */
[----:B------:R-:W-:Y:S04]  /*49b0*/  STS.128 [R0], R4 ;  /* 0x0000000400007388 */ /* 0x000fe80000000c00 */
[----:B------:R1:W-:Y:S01]  /*49c0*/  STS.128 [R0+0x10], R12 ;  /* 0x0000100c00007388 */ /* 0x0003e20000000c00 */
[----:B------:R-:W-:-:S03]  /*49d0*/  NOP ;  /* 0x0000000000007918 */ /* 0x000fc60000000000 */
[----:B------:R-:W2:Y:S04]  /*49e0*/  LDS.128 R8, [R102] ;  /* 0x0000000066087984 */ /* 0x000ea80000000c00 */
[----:B------:R-:W3:Y:S01]  /*49f0*/  LDS.128 R4, [R102+0x200] ;  /* 0x0002000066047984 */ /* 0x000ee20000000c00 */
[----:B-1----:R-:W-:Y:S01]  /*4a00*/  SHF.L.U32 R13, R66, 0x10, RZ ;  /* 0x00000010420d7819 */ /* 0x002fe200000006ff */
        /* <DEDUP_REMOVED lines=61> */
.L_x_15400:
        /* <DEDUP_REMOVED lines=31> */
[----:B0-----:R-:W-:Y:S01]  /*4fd0*/  FADD.FTZ R14, R2, R2 ;  /* 0x00000002020e7221 */ /* 0x001fe20000010000 */
[----:B------:R-:W-:Y:S01]  /*4fe0*/  FADD.FTZ R15, R56, R56 ;  /* 0x00000038380f7221 */ /* 0x000fe20000010000 */
[----:B------:R-:W-:Y:S01]  /*4ff0*/  ULEA.HI UR19, UR18, UR18, URZ, 0x1 ;  /* 0x0000001212137291 */ /* 0x000fe2000f8f083f */
[----:B-1----:R-:W-:Y:S01]  /*5000*/  FADD.FTZ R13, R57, R57 ;  /* 0x00000039390d7221 */ /* 0x002fe20000010000 */
        /* <DEDUP_REMOVED lines=30> */
.L_x_15480:
        /* <DEDUP_REMOVED lines=14> */
[----:B0-----:R-:W-:-:S04]  /*52d0*/  MOV R72, UR44 ;  /* 0x0000002c00487c02 */ /* 0x001fc80008000f00 */
[----:B------:R-:W-:-:S06]  /*52e0*/  MOV R73, UR45 ;  /* 0x0000002d00497c02 */ /* 0x000fcc0008000f00 */
        /* <DEDUP_REMOVED lines=10> */
[----:B-1----:R-:W-:Y:S01]  /*5390*/  MOV R75, UR20 ;  /* 0x00000014004b7c02 */ /* 0x002fe20008000f00 */
[----:B------:R-:W-:Y:S02]  /*53a0*/  ULDC.64 UR20, c[0x0][0x270] ;  /* 0x00009c0000147ab9 */ /* 0x000fe40000000a00 */
[----:B------:R-:W-:-:S05]  /*53b0*/  IMAD.WIDE R74, R81, 0x10, R74 ;  /* 0x00000010514a7825 */ /* 0x000fca00078e024a */
[----:B---3--:R-:W3:Y:S04]  /*53c0*/  LDG.E.128 R56, desc[UR22][R74.64] ;  /* 0x000000164a387981 */ /* 0x008ee8000c1e1d00 */
[----:B----4-:R-:W4:Y:S04]  /*53d0*/  LDG.E.128 R68, desc[UR22][R74.64+0x200] ;  /* 0x000200164a447981 */ /* 0x010f28000c1e1d00 */
        /* <DEDUP_REMOVED lines=12> */
[----:B------:R-:W-:Y:S01]  /*54a0*/  ULEA UR21, UR18, UR7, 0x8 ;  /* 0x0000000712157291 */ /* 0x000fe2000f8e403f */
[----:B------:R-:W-:-:S03]  /*54b0*/  UMOV UR20, 0x400 ;  /* 0x0000040000147882 */ /* 0x000fc60000000000 */
[----:B------:R-:W-:-:S03]  /*54c0*/  MOV R105, UR44 ;  /* 0x0000002c00697c02 */ /* 0x000fc60008000f00 */
[----:B------:R-:W-:Y:S01]  /*54d0*/  IMAD.WIDE R104, R81, 0x10, R104 ;  /* 0x0000001051687825 */ /* 0x000fe200078e0268 */
[----:B-1----:R-:W-:-:S06]  /*54e0*/  ULEA UR19, UR19, UR20, 0x18 ;  /* 0x0000001413137291 */ /* 0x002fcc000f8ec03f */
        /* <DEDUP_REMOVED lines=24> */
[----:B------:R2:W-:Y:S01]  /*5670*/  STS.128 [R102+0x600], R84 ;  /* 0x0006005466007388 */ /* 0x0005e20000000c00 */
[----:B------:R3:W-:Y:S01]  /*5680*/  MUFU.COS R80, R83 ;  /* 0x0000005300507308 */ /* 0x0007e20000000000 */
[----:B------:R-:W-:-:S02]  /*5690*/  NOP ;  /* 0x0000000000007918 */ /* 0x000fc40000000000 */
[----:B-1----:R-:W4:Y:S05]  /*56a0*/  LDG.E.128 R68, desc[UR22][R104.64+0x600] ;  /* 0x0006001668447981 */ /* 0x002f2a000c1e1d00 */
[----:B------:R-:W-:Y:S01]  /*56b0*/  MUFU.SIN R107, R74 ;  /* 0x0000004a006b7308 */ /* 0x000fe20000000400 */
[----:B---3--:R-:W-:Y:S01]  /*56c0*/  FMUL.RZ R83, R73, 0.15915493667125701904 ;  /* 0x3e22f98349537820 */ /* 0x008fe2000040c000 */
[----:B------:R-:W-:Y:S01]  /*56d0*/  FMUL.FTZ R73, R93, UR55 ;  /* 0x000000375d497c20 */ /* 0x000fe20008410000 */
[----:B0-----:R-:W3:Y:S04]  /*56e0*/  LDG.E.128 R76, desc[UR22][R104.64+0x400] ;  /* 0x00040016684c7981 */ /* 0x001ee8000c1e1d00 */
        /* <DEDUP_REMOVED lines=34> */
[----:B------:R-:W5:Y:S01]  /*5910*/  MUFU.EX2 R73, R73 ;  /* 0x0000004900497308 */ /* 0x000f620000000800 */
[----:B-1----:R-:W-:Y:S01]  /*5920*/  FMUL.RZ R83, R72, 0.15915493667125701904 ;  /* 0x3e22f98348537820 */ /* 0x002fe2000040c000 */
[----:B------:R-:W-:-:S06]  /*5930*/  FMUL.FTZ R72, R140, R96 ;  /* 0x000000608c487220 */ /* 0x000fcc0000410000 */
[----:B------:R-:W-:Y:S08]  /*5940*/  MUFU.SIN R145, R74 ;  /* 0x0000004a00917308 */ /* 0x000ff00000000400 */
[----:B------:R1:W-:Y:S01]  /*5950*/  MUFU.COS R147, R74 ;  /* 0x0000004a00937308 */ /* 0x0003e20000000000 */
[C---:B-----5:R-:W-:Y:S01]  /*5960*/  FMUL.FTZ R135, R73.reuse, R80 ;  /* 0x0000005049877220 */ /* 0x060fe20000410000 */
[----:B------:R-:W-:-:S06]  /*5970*/  FMUL.FTZ R134, R73, R134 ;  /* 0x0000008649867220 */ /* 0x000fcc0000410000 */
[----:B------:R-:W-:Y:S01]  /*5980*/  MUFU.SIN R149, R75 ;  /* 0x0000004b00957308 */ /* 0x000fe20000000400 */
[----:B-1----:R-:W-:-:S07]  /*5990*/  FMUL.FTZ R74, R140, R95 ;  /* 0x0000005f8c4a7220 */ /* 0x002fce0000410000 */
[----:B------:R1:W-:Y:S08]  /*59a0*/  MUFU.COS R151, R75 ;  /* 0x0000004b00977308 */ /* 0x0003f00000000000 */
[----:B------:R5:W2:Y:S01]  /*59b0*/  MUFU.EX2 R129, R72 ;  /* 0x0000004800817308 */ /* 0x000aa20000000800 */
[----:B-1----:R-:W-:-:S07]  /*59c0*/  FMUL.FTZ R75, R140, R88 ;  /* 0x000000588c4b7220 */ /* 0x002fce0000410000 */
[----:B------:R1:W0:Y:S01]  /*59d0*/  MUFU.EX2 R132, R74 ;  /* 0x0000004a00847308 */ /* 0x0002220000000800 */
[----:B-----5:R-:W-:-:S07]  /*59e0*/  FMUL.FTZ R72, R140, R53 ;  /* 0x000000358c487220 */ /* 0x020fce0000410000 */
[----:B------:R-:W-:Y:S01]  /*59f0*/  MUFU.SIN R153, R82 ;  /* 0x0000005200997308 */ /* 0x000fe20000000400 */
[----:B-1----:R-:W-:-:S07]  /*5a00*/  FMUL.FTZ R74, R140, R93 ;  /* 0x0000005d8c4a7220 */ /* 0x002fce0000410000 */
[----:B------:R1:W-:Y:S08]  /*5a10*/  MUFU.COS R155, R82 ;  /* 0x00000052009b7308 */ /* 0x0003f00000000000 */
[----:B------:R-:W-:Y:S01]  /*5a20*/  MUFU.SIN R142, R83 ;  /* 0x00000053008e7308 */ /* 0x000fe20000000400 */
[----:B-1----:R-:W-:-:S07]  /*5a30*/  FMUL.FTZ R82, R140, R94 ;  /* 0x0000005e8c527220 */ /* 0x002fce0000410000 */
[----:B------:R1:W-:Y:S08]  /*5a40*/  MUFU.COS R144, R83 ;  /* 0x0000005300907308 */ /* 0x0003f00000000000 */
[----:B------:R5:W-:Y:S01]  /*5a50*/  MUFU.EX2 R130, R75 ;  /* 0x0000004b00827308 */ /* 0x000be20000000800 */
[----:B-1----:R-:W-:-:S04]  /*5a60*/  MOV R83, UR21 ;  /* 0x0000001500537c02 */ /* 0x002fc80008000f00 */
[----:B------:R-:W-:-:S03]  /*5a70*/  SEL R214, R83, R214, !P1 ;  /* 0x000000d653d67207 */ /* 0x000fc60004800000 */
[----:B------:R1:W-:Y:S01]  /*5a80*/  MUFU.EX2 R124, R72 ;  /* 0x00000048007c7308 */ /* 0x0003e20000000800 */
[----:B-----5:R-:W-:-:S07]  /*5a90*/  FMUL.FTZ R75, R140, R54 ;  /* 0x000000368c4b7220 */ /* 0x020fce0000410000 */
[----:B------:R5:W-:Y:S01]  /*5aa0*/  MUFU.EX2 R122, R74 ;  /* 0x0000004a007a7308 */ /* 0x000be20000000800 */
[----:B-1----:R-:W-:-:S07]  /*5ab0*/  FMUL.FTZ R72, R140, R92 ;  /* 0x0000005c8c487220 */ /* 0x002fce0000410000 */
[----:B------:R1:W0:Y:S01]  /*5ac0*/  MUFU.EX2 R126, R82 ;  /* 0x00000052007e7308 */ /* 0x0002220000000800 */
[----:B-----5:R-:W-:-:S07]  /*5ad0*/  FMUL.FTZ R74, R140, R51 ;  /* 0x000000338c4a7220 */ /* 0x020fce0000410000 */
[----:B------:R-:W-:Y:S01]  /*5ae0*/  MUFU.EX2 R120, R75 ;  /* 0x0000004b00787308 */ /* 0x000fe20000000800 */
[----:B-1----:R-:W5:Y:S07]  /*5af0*/  LDG.E.128 R80, desc[UR22][R104.64] ;  /* 0x0000001668507981 */ /* 0x002f6e000c1e1d00 */
[----:B------:R-:W-:Y:S08]  /*5b00*/  MUFU.EX2 R116, R72 ;  /* 0x0000004800747308 */ /* 0x000ff00000000800 */
[----:B------:R1:W-:Y:S08]  /*5b10*/  MUFU.EX2 R114, R74 ;  /* 0x0000004a00727308 */ /* 0x0003f00000000800 */
[----:B------:R-:W-:Y:S01]  /*5b20*/  MUFU.EX2 R108, R108 ;  /* 0x0000006c006c7308 */ /* 0x000fe20000000800 */
[----:B-1----:R1:W4:Y:S01]  /*5b30*/  LDG.E.128 R72, desc[UR22][R104.64+0x200] ;  /* 0x0002001668487981 */ /* 0x002322000c1e1d00 */
[C---:B------:R-:W-:Y:S01]  /*5b40*/  FMUL.FTZ R56, R140.reuse, R52 ;  /* 0x000000348c387220 */ /* 0x040fe20000410000 */
[----:B------:R-:W-:-:S05]  /*5b50*/  FMUL.FTZ R57, R140, R90 ;  /* 0x0000005a8c397220 */ /* 0x000fca0000410000 */
[----:B------:R-:W3:Y:S01]  /*5b60*/  MUFU.EX2 R56, R56 ;  /* 0x0000003800387308 */ /* 0x000ee20000000800 */
[C---:B------:R-:W-:Y:S01]  /*5b70*/  FMUL.FTZ R58, R140.reuse, R49 ;  /* 0x000000318c3a7220 */ /* 0x040fe20000410000 */
[----:B------:R-:W-:Y:S01]  /*5b80*/  FMUL.FTZ R59, R140, R55 ;  /* 0x000000378c3b7220 */ /* 0x000fe20000410000 */
[----:B--2---:R-:W-:-:S05]  /*5b90*/  FMUL.FTZ R128, R129, R128 ;  /* 0x0000008081807220 */ /* 0x004fca0000410000 */
[----:B------:R-:W2:Y:S01]  /*5ba0*/  MUFU.EX2 R57, R57 ;  /* 0x0000003900397308 */ /* 0x000ea20000000800 */
[----:B------:R-:W-:Y:S01]  /*5bb0*/  FMUL.FTZ R129, R129, R106 ;  /* 0x0000006a81817220 */ /* 0x000fe20000410000 */
[-C--:B------:R-:W-:Y:S01]  /*5bc0*/  FMUL.FTZ R102, R128, R134.reuse ;  /* 0x0000008680667220 */ /* 0x080fe20000410000 */
[C---:B0-----:R-:W-:Y:S01]  /*5bd0*/  FMUL.FTZ R133, R132.reuse, R133 ;  /* 0x0000008584857220 */ /* 0x041fe20000410000 */
[----:B------:R-:W-:Y:S01]  /*5be0*/  FMUL.FTZ R132, R132, R107 ;  /* 0x0000006b84847220 */ /* 0x000fe20000410000 */
[C---:B-1----:R-:W-:Y:S01]  /*5bf0*/  FMUL.FTZ R105, R129.reuse, R134 ;  /* 0x0000008681697220 */ /* 0x042fe20000410000 */
[----:B------:R-:W-:Y:S02]  /*5c00*/  FFMA.FTZ R102, R129, R135, R102 ;  /* 0x0000008781667223 */ /* 0x000fe40000010066 */
[----:B------:R-:W0:Y:S01]  /*5c10*/  MUFU.EX2 R58, R58 ;  /* 0x0000003a003a7308 */ /* 0x000e220000000800 */
[C---:B------:R-:W-:Y:S01]  /*5c20*/  FMUL.FTZ R127, R126.reuse, R127 ;  /* 0x0000007f7e7f7220 */ /* 0x040fe20000410000 */
[----:B------:R-:W-:Y:S01]  /*5c30*/  FMUL.FTZ R126, R126, R111 ;  /* 0x0000006f7e7e7220 */ /* 0x000fe20000410000 */
[----:B------:R-:W-:-:S05]  /*5c40*/  FMUL.FTZ R125, R124, R125 ;  /* 0x0000007d7c7d7220 */ /* 0x000fca0000410000 */
[----:B------:R-:W1:Y:S01]  /*5c50*/  MUFU.EX2 R59, R59 ;  /* 0x0000003b003b7308 */ /* 0x000e620000000800 */
[C---:B---3--:R-:W-:Y:S01]  /*5c60*/  FMUL.FTZ R111, R56.reuse, R151 ;  /* 0x00000097386f7220 */ /* 0x048fe20000410000 */
[----:B------:R-:W-:Y:S01]  /*5c70*/  FMUL.FTZ R110, R56, R149 ;  /* 0x00000095386e7220 */ /* 0x000fe20000410000 */
[----:B------:R-:W-:Y:S01]  /*5c80*/  FFMA.FTZ R105, R128, R135, -R105 ;  /* 0x0000008780697223 */ /* 0x000fe20000010869 */
[----:B------:R-:W-:Y:S01]  /*5c90*/  FMUL.FTZ R131, R130, R131 ;  /* 0x0000008382837220 */ /* 0x000fe20000410000 */
[----:B------:R-:W-:Y:S01]  /*5ca0*/  FMUL.FTZ R124, R124, R113 ;  /* 0x000000717c7c7220 */ /* 0x000fe20000410000 */
[----:B------:R-:W-:Y:S01]  /*5cb0*/  FMUL.FTZ R56, R132, R102 ;  /* 0x0000006684387220 */ /* 0x000fe20000410000 */
[----:B------:R-:W-:Y:S01]  /*5cc0*/  FMUL.FTZ R130, R130, R109 ;  /* 0x0000006d82827220 */ /* 0x000fe20000410000 */
[----:B------:R-:W-:Y:S01]  /*5cd0*/  FMUL.FTZ R121, R120, R121 ;  /* 0x0000007978797220 */ /* 0x000fe20000410000 */
[C---:B------:R-:W-:Y:S01]  /*5ce0*/  FMUL.FTZ R113, R108.reuse, R147 ;  /* 0x000000936c717220 */ /* 0x040fe20000410000 */
[----:B------:R-:W-:Y:S01]  /*5cf0*/  FMUL.FTZ R112, R108, R145 ;  /* 0x000000916c707220 */ /* 0x000fe20000410000 */
[----:B------:R-:W-:Y:S01]  /*5d00*/  FMUL.FTZ R120, R120, R117 ;  /* 0x0000007578787220 */ /* 0x000fe20000410000 */
[C---:B--2---:R-:W-:Y:S01]  /*5d10*/  FMUL.FTZ R109, R57.reuse, R138 ;  /* 0x0000008a396d7220 */ /* 0x044fe20000410000 */
[----:B------:R-:W-:Y:S01]  /*5d20*/  FMUL.FTZ R108, R57, R136 ;  /* 0x00000088396c7220 */ /* 0x000fe20000410000 */
[----:B------:R-:W-:Y:S01]  /*5d30*/  FMUL.FTZ R117, R116, R139 ;  /* 0x0000008b74757220 */ /* 0x000fe20000410000 */
[----:B------:R-:W-:Y:S01]  /*5d40*/  FMUL.FTZ R57, R132, R105 ;  /* 0x0000006984397220 */ /* 0x000fe20000410000 */
[----:B------:R-:W-:Y:S01]  /*5d50*/  FMUL.FTZ R116, R116, R137 ;  /* 0x0000008974747220 */ /* 0x000fe20000410000 */
[C---:B------:R-:W-:Y:S01]  /*5d60*/  FFMA.FTZ R56, R133.reuse, R105, -R56 ;  /* 0x0000006985387223 */ /* 0x040fe20000010838 */
[C---:B------:R-:W-:Y:S01]  /*5d70*/  PRMT R137, R84.reuse, 0x7632, R137 ;  /* 0x0000763254897816 */ /* 0x040fe20000000089 */
[----:B------:R-:W-:Y:S01]  /*5d80*/  FFMA.FTZ R57, R133, R102, R57 ;  /* 0x0000006685397223 */ /* 0x000fe20000010039 */
[----:B------:R-:W-:Y:S01]  /*5d90*/  SHF.L.U32 R139, R84, 0x10, RZ ;  /* 0x00000010548b7819 */ /* 0x000fe200000006ff */
[----:B------:R-:W-:Y:S01]  /*5da0*/  FMUL.FTZ R102, R130, R56 ;  /* 0x0000003882667220 */ /* 0x000fe20000410000 */
[----:B------:R-:W-:Y:S01]  /*5db0*/  SHF.L.U32 R137, R137, 0x10, RZ ;  /* 0x0000001089897819 */ /* 0x000fe200000006ff */
[C---:B0-----:R-:W-:Y:S01]  /*5dc0*/  FMUL.FTZ R107, R58.reuse, R155 ;  /* 0x0000009b3a6b7220 */ /* 0x041fe20000410000 */
[----:B------:R-:W-:Y:S01]  /*5dd0*/  FMUL.FTZ R106, R58, R153 ;  /* 0x000000993a6a7220 */ /* 0x000fe20000410000 */
[----:B-1----:R-:W-:Y:S01]  /*5de0*/  FMUL.FTZ R105, R59, R144 ;  /* 0x000000903b697220 */ /* 0x002fe20000410000 */
[-C--:B------:R-:W-:Y:S01]  /*5df0*/  FMUL.FTZ R58, R130, R57.reuse ;  /* 0x00000039823a7220 */ /* 0x080fe20000410000 */
[----:B------:R-:W-:Y:S01]  /*5e00*/  FFMA.FTZ R144, R131, R57, R102 ;  /* 0x0000003983907223 */ /* 0x000fe20000010066 */
[----:B------:R-:W-:Y:S01]  /*5e10*/  SHF.L.U32 R57, R60, 0x10, RZ ;  /* 0x000000103c397819 */ /* 0x000fe200000006ff */
[-C--:B------:R-:W-:Y:S01]  /*5e20*/  FMUL.FTZ R152, R139, R96.reuse ;  /* 0x000000608b987220 */ /* 0x080fe20000410000 */
[----:B------:R-:W-:Y:S01]  /*5e30*/  FMUL.FTZ R150, R137, R96 ;  /* 0x0000006089967220 */ /* 0x000fe20000410000 */
[C---:B------:R-:W-:Y:S01]  /*5e40*/  FMUL.FTZ R123, R122.reuse, R123 ;  /* 0x0000007b7a7b7220 */ /* 0x040fe20000410000 */
[----:B------:R-:W-:Y:S01]  /*5e50*/  FMUL.FTZ R122, R122, R115 ;  /* 0x000000737a7a7220 */ /* 0x000fe20000410000 */
[----:B------:R-:W-:Y:S01]  /*5e60*/  FMUL.FTZ R115, R114, R143 ;  /* 0x0000008f72737220 */ /* 0x000fe20000410000 */
[----:B------:R-:W-:Y:S01]  /*5e70*/  FMUL.FTZ R104, R59, R142 ;  /* 0x0000008e3b687220 */ /* 0x000fe20000410000 */
[----:B------:R-:W-:Y:S01]  /*5e80*/  FFMA.FTZ R143, R131, R56, -R58 ;  /* 0x00000038838f7223 */ /* 0x000fe2000001083a */
[C---:B------:R-:W-:Y:S01]  /*5e90*/  FMUL.FTZ R152, R57.reuse, R152 ;  /* 0x0000009839987220 */ /* 0x040fe20000410000 */
[----:B------:R-:W-:-:S02]  /*5ea0*/  FMUL.FTZ R150, R57, R150 ;  /* 0x0000009639967220 */ /* 0x000fc40000410000 */
[----:B------:R-:W0:Y:S01]  /*5eb0*/  LDS.128 R56, [R216+0x10] ;  /* 0x00001000d8387984 */ /* 0x000e220000000c00 */
[----:B------:R-:W-:Y:S01]  /*5ec0*/  PRMT R138, R60, 0x7632, R138 ;  /* 0x000076323c8a7816 */ /* 0x000fe2000000008a */
[----:B------:R-:W-:Y:S01]  /*5ed0*/  FMUL.FTZ R84, R50, UR55 ;  /* 0x0000003732547c20 */ /* 0x000fe20008410000 */
[C---:B------:R-:W-:Y:S02]  /*5ee0*/  PRMT R136, R85.reuse, 0x7632, R136 ;  /* 0x0000763255887816 */ /* 0x040fe40000000088 */
[----:B------:R-:W-:Y:S01]  /*5ef0*/  SHF.L.U32 R142, R85, 0x10, RZ ;  /* 0x00000010558e7819 */ /* 0x000fe200000006ff */
[----:B------:R-:W-:Y:S01]  /*5f00*/  FMUL.FTZ R85, R134, R150 ;  /* 0x0000009686557220 */ /* 0x000fe20000410000 */
[----:B------:R-:W-:Y:S01]  /*5f10*/  SHF.L.U32 R138, R138, 0x10, RZ ;  /* 0x000000108a8a7819 */ /* 0x000fe200000006ff */
[----:B------:R-:W-:Y:S01]  /*5f20*/  FMUL.RZ R155, R84, 0.15915493667125701904 ;  /* 0x3e22f983549b7820 */ /* 0x000fe2000040c000 */
[----:B------:R-:W-:Y:S01]  /*5f30*/  SHF.L.U32 R136, R136, 0x10, RZ ;  /* 0x0000001088887819 */ /* 0x000fe200000006ff */
[-C--:B------:R-:W-:Y:S01]  /*5f40*/  FMUL.FTZ R102, R134, R152.reuse ;  /* 0x0000009886667220 */ /* 0x080fe20000410000 */
[----:B------:R-:W-:Y:S01]  /*5f50*/  FMUL.FTZ R157, R142, R89 ;  /* 0x000000598e9d7220 */ /* 0x000fe20000410000 */
[C---:B------:R-:W-:Y:S01]  /*5f60*/  FFMA.FTZ R84, R135.reuse, R152, -R85 ;  /* 0x0000009887547223 */ /* 0x040fe20000010855 */
[----:B------:R-:W-:Y:S01]  /*5f70*/  FMUL.FTZ R114, R114, R141 ;  /* 0x0000008d72727220 */ /* 0x000fe20000410000 */
[----:B------:R-:W-:Y:S01]  /*5f80*/  FMUL.FTZ R159, R136, R89 ;  /* 0x00000059889f7220 */ /* 0x000fe20000410000 */
[----:B------:R-:W-:Y:S01]  /*5f90*/  FFMA.FTZ R141, R135, R150, R102 ;  /* 0x00000096878d7223 */ /* 0x000fe20000010066 */
[----:B------:R-:W-:Y:S01]  /*5fa0*/  FMUL.FTZ R146, R126, R143 ;  /* 0x0000008f7e927220 */ /* 0x000fe20000410000 */
[----:B------:R-:W-:Y:S01]  /*5fb0*/  FFMA.FTZ R85, R138, R157, R84 ;  /* 0x0000009d8a557223 */ /* 0x000fe20000010054 */
[----:B------:R-:W-:Y:S01]  /*5fc0*/  FMUL.FTZ R84, R140, R50 ;  /* 0x000000328c547220 */ /* 0x000fe20000410000 */
[----:B------:R-:W-:Y:S01]  /*5fd0*/  PRMT R140, R86, 0x7632, R140 ;  /* 0x00007632568c7816 */ /* 0x000fe2000000008c */
[-C--:B------:R-:W-:Y:S01]  /*5fe0*/  FMUL.FTZ R102, R126, R144.reuse ;  /* 0x000000907e667220 */ /* 0x080fe20000410000 */
[----:B------:R-:W-:Y:S01]  /*5ff0*/  FFMA.FTZ R141, R138, R159, R141 ;  /* 0x0000009f8a8d7223 */ /* 0x000fe2000001008d */
[C---:B------:R-:W-:Y:S01]  /*6000*/  FFMA.FTZ R148, R127.reuse, R144, R146 ;  /* 0x000000907f947223 */ /* 0x040fe20000010092 */
[----:B------:R-:W-:Y:S01]  /*6010*/  FMUL.FTZ R144, R132, R85 ;  /* 0x0000005584907220 */ /* 0x000fe20000410000 */
[----:B------:R-:W-:Y:S01]  /*6020*/  SHF.L.U32 R140, R140, 0x10, RZ ;  /* 0x000000108c8c7819 */ /* 0x000fe200000006ff */
[----:B------:R-:W-:Y:S01]  /*6030*/  FFMA.FTZ R147, R127, R143, -R102 ;  /* 0x0000008f7f937223 */ /* 0x000fe20000010866 */
[-C--:B------:R-:W-:Y:S01]  /*6040*/  FMUL.FTZ R102, R132, R141.reuse ;  /* 0x0000008d84667220 */ /* 0x080fe20000410000 */
[----:B------:R-:W-:Y:S01]  /*6050*/  FFMA.FTZ R141, R133, R141, R144 ;  /* 0x0000008d858d7223 */ /* 0x000fe20000010090 */
[----:B------:R-:W-:Y:S01]  /*6060*/  SHF.L.U32 R146, R86, 0x10, RZ ;  /* 0x0000001056927819 */ /* 0x000fe200000006ff */
[----:B------:R-:W-:Y:S01]  /*6070*/  FMUL.FTZ R165, R140, R95 ;  /* 0x0000005f8ca57220 */ /* 0x000fe20000410000 */
[----:B------:R-:W-:Y:S01]  /*6080*/  SHF.L.U32 R144, R61, 0x10, RZ ;  /* 0x000000103d907819 */ /* 0x000fe200000006ff */
[----:B------:R-:W-:Y:S01]  /*6090*/  FFMA.FTZ R102, R133, R85, -R102 ;  /* 0x0000005585667223 */ /* 0x000fe20000010866 */
[----:B------:R-:W-:Y:S01]  /*60a0*/  FMUL.FTZ R86, R124, R147 ;  /* 0x000000937c567220 */ /* 0x000fe20000410000 */
[----:B------:R-:W-:Y:S01]  /*60b0*/  FMUL.FTZ R163, R146, R95 ;  /* 0x0000005f92a37220 */ /* 0x000fe20000410000 */
[----:B------:R-:W-:Y:S01]  /*60c0*/  MUFU.COS R145, R155 ;  /* 0x0000009b00917308 */ /* 0x000fe20000000000 */
[----:B------:R-:W-:Y:S01]  /*60d0*/  FFMA.FTZ R141, R144, R165, R141 ;  /* 0x000000a5908d7223 */ /* 0x000fe2000001008d */
[-C--:B------:R-:W-:Y:S01]  /*60e0*/  FMUL.FTZ R154, R124, R148.reuse ;  /* 0x000000947c9a7220 */ /* 0x080fe20000410000 */
[----:B------:R-:W-:Y:S01]  /*60f0*/  PRMT R149, R87, 0x7632, R149 ;  /* 0x0000763257957816 */ /* 0x000fe20000000095 */
[----:B------:R-:W-:Y:S01]  /*6100*/  FFMA.FTZ R153, R125, R148, R86 ;  /* 0x000000947d997223 */ /* 0x000fe20000010056 */
[----:B------:R-:W-:-:S03]  /*6110*/  FFMA.FTZ R102, R144, R163, R102 ;  /* 0x000000a390667223 */ /* 0x000fc60000010066 */
[----:B------:R-:W1:Y:S01]  /*6120*/  MUFU.EX2 R84, R84 ;  /* 0x0000005400547308 */ /* 0x000e620000000800 */
[----:B------:R-:W-:Y:S01]  /*6130*/  FMUL.FTZ R86, R130, R141 ;  /* 0x0000008d82567220 */ /* 0x000fe20000410000 */
[----:B------:R-:W-:Y:S01]  /*6140*/  FFMA.FTZ R154, R125, R147, -R154 ;  /* 0x000000937d9a7223 */ /* 0x000fe2000001089a */
[----:B------:R-:W-:-:S05]  /*6150*/  SHF.L.U32 R151, R87, 0x10, RZ ;  /* 0x0000001057977819 */ /* 0x000fca00000006ff */
[----:B------:R-:W2:Y:S01]  /*6160*/  MUFU.SIN R143, R155 ;  /* 0x0000009b008f7308 */ /* 0x000ea20000000400 */
[----:B------:R-:W-:Y:S01]  /*6170*/  PRMT R147, R61, 0x7632, R147 ;  /* 0x000076323d937816 */ /* 0x000fe20000000093 */
[-C--:B------:R-:W-:Y:S01]  /*6180*/  FMUL.FTZ R148, R130, R102.reuse ;  /* 0x0000006682947220 */ /* 0x080fe20000410000 */
[----:B------:R-:W-:Y:S01]  /*6190*/  SHF.L.U32 R149, R149, 0x10, RZ ;  /* 0x0000001095957819 */ /* 0x000fe200000006ff */
[----:B------:R-:W-:Y:S01]  /*61a0*/  FFMA.FTZ R85, R131, R102, -R86 ;  /* 0x0000006683557223 */ /* 0x000fe20000010856 */
[C---:B------:R-:W-:Y:S01]  /*61b0*/  FMUL.FTZ R86, R122.reuse, R153 ;  /* 0x000000997a567220 */ /* 0x040fe20000410000 */
[----:B------:R-:W-:Y:S01]  /*61c0*/  SHF.L.U32 R147, R147, 0x10, RZ ;  /* 0x0000001093937819 */ /* 0x000fe200000006ff */
[----:B------:R-:W-:Y:S01]  /*61d0*/  FFMA.FTZ R148, R131, R141, R148 ;  /* 0x0000008d83947223 */ /* 0x000fe20000010094 */
[-C--:B------:R-:W-:Y:S01]  /*61e0*/  FMUL.FTZ R166, R151, R88.reuse ;  /* 0x0000005897a67220 */ /* 0x080fe20000410000 */
[----:B------:R-:W-:Y:S01]  /*61f0*/  FMUL.FTZ R164, R149, R88 ;  /* 0x0000005895a47220 */ /* 0x000fe20000410000 */
[-C--:B------:R-:W-:Y:S01]  /*6200*/  FFMA.FTZ R86, R123, R154.reuse, -R86 ;  /* 0x0000009a7b567223 */ /* 0x080fe20000010856 */
[----:B------:R-:W-:Y:S01]  /*6210*/  FMUL.FTZ R154, R122, R154 ;  /* 0x0000009a7a9a7220 */ /* 0x000fe20000410000 */
[----:B0-----:R-:W-:Y:S01]  /*6220*/  PRMT R141, R56, 0x7632, R141 ;  /* 0x00007632388d7816 */ /* 0x001fe2000000008d */
[C---:B------:R-:W-:Y:S01]  /*6230*/  FFMA.FTZ R148, R147.reuse, R164, R148 ;  /* 0x000000a493947223 */ /* 0x040fe20000010094 */
[----:B------:R-:W-:Y:S01]  /*6240*/  FFMA.FTZ R85, R147, R166, R85 ;  /* 0x000000a693557223 */ /* 0x000fe20000010055 */
[C---:B-1----:R-:W-:Y:S01]  /*6250*/  FMUL.FTZ R145, R84.reuse, R145 ;  /* 0x0000009154917220 */ /* 0x042fe20000410000 */
[----:B------:R-:W-:Y:S01]  /*6260*/  FFMA.FTZ R154, R123, R153, R154 ;  /* 0x000000997b9a7223 */ /* 0x000fe2000001009a */
[----:B--2---:R-:W-:Y:S01]  /*6270*/  FMUL.FTZ R143, R84, R143 ;  /* 0x0000008f548f7220 */ /* 0x004fe20000410000 */
[----:B------:R-:W-:Y:S01]  /*6280*/  SHF.L.U32 R141, R141, 0x10, RZ ;  /* 0x000000108d8d7819 */ /* 0x000fe200000006ff */
[----:B------:R-:W-:Y:S01]  /*6290*/  FMUL.FTZ R84, R126, R148 ;  /* 0x000000947e547220 */ /* 0x000fe20000410000 */
[----:B------:R-:W-:Y:S01]  /*62a0*/  SHF.L.U32 R155, R56, 0x10, RZ ;  /* 0x00000010389b7819 */ /* 0x000fe200000006ff */
[-C--:B------:R-:W-:Y:S01]  /*62b0*/  FMUL.FTZ R87, R126, R85.reuse ;  /* 0x000000557e577220 */ /* 0x080fe20000410000 */
[----:B------:R-:W-:Y:S01]  /*62c0*/  SHF.L.U32 R153, R62, 0x10, RZ ;  /* 0x000000103e997819 */ /* 0x000fe200000006ff */
[C---:B------:R-:W-:Y:S01]  /*62d0*/  FMUL.FTZ R56, R120.reuse, R154 ;  /* 0x0000009a78387220 */ /* 0x040fe20000410000 */
[C---:B------:R-:W-:Y:S01]  /*62e0*/  FFMA.FTZ R85, R127.reuse, R85, -R84 ;  /* 0x000000557f557223 */ /* 0x040fe20000010854 */
[----:B------:R-:W-:Y:S01]  /*62f0*/  FFMA.FTZ R148, R127, R148, R87 ;  /* 0x000000947f947223 */ /* 0x000fe20000010057 */
[-C--:B------:R-:W-:Y:S01]  /*6300*/  FMUL.FTZ R174, R141, R94.reuse ;  /* 0x0000005e8dae7220 */ /* 0x080fe20000410000 */
[----:B------:R-:W-:Y:S01]  /*6310*/  FMUL.FTZ R172, R155, R94 ;  /* 0x0000005e9bac7220 */ /* 0x000fe20000410000 */
[-C--:B------:R-:W-:Y:S01]  /*6320*/  FMUL.FTZ R87, R120, R86.reuse ;  /* 0x0000005678577220 */ /* 0x080fe20000410000 */
[----:B------:R-:W-:Y:S01]  /*6330*/  FFMA.FTZ R160, R121, R86, -R56 ;  /* 0x0000005679a07223 */ /* 0x000fe20000010838 */
[C---:B------:R-:W-:Y:S01]  /*6340*/  FFMA.FTZ R56, R153.reuse, R174, R148 ;  /* 0x000000ae99387223 */ /* 0x040fe20000010094 */
[----:B------:R-:W-:Y:S01]  /*6350*/  FFMA.FTZ R85, R153, R172, R85 ;  /* 0x000000ac99557223 */ /* 0x000fe20000010055 */
[----:B------:R-:W-:-:S02]  /*6360*/  FFMA.FTZ R161, R121, R154, R87 ;  /* 0x0000009a79a17223 */ /* 0x000fc40000010057 */
[CC--:B------:R-:W-:Y:S01]  /*6370*/  FMUL.FTZ R84, R124.reuse, R56.reuse ;  /* 0x000000387c547220 */ /* 0x0c0fe20000410000 */
[-C--:B------:R-:W-:Y:S01]  /*6380*/  FMUL.FTZ R87, R124, R85.reuse ;  /* 0x000000557c577220 */ /* 0x080fe20000410000 */
[C---:B------:R-:W-:Y:S02]  /*6390*/  PRMT R148, R57.reuse, 0x7632, R148 ;  /* 0x0000763239947816 */ /* 0x040fe40000000094 */
[----:B------:R-:W-:Y:S01]  /*63a0*/  SHF.L.U32 R158, R57, 0x10, RZ ;  /* 0x00000010399e7819 */ /* 0x000fe200000006ff */
[C---:B------:R-:W-:Y:S01]  /*63b0*/  FFMA.FTZ R102, R125.reuse, R85, -R84 ;  /* 0x000000557d667223 */ /* 0x040fe20000010854 */
[----:B------:R-:W-:Y:S01]  /*63c0*/  FFMA.FTZ R57, R125, R56, R87 ;  /* 0x000000387d397223 */ /* 0x000fe20000010057 */
[----:B------:R-:W-:Y:S01]  /*63d0*/  PRMT R156, R62, 0x7632, R156 ;  /* 0x000076323e9c7816 */ /* 0x000fe2000000009c */
[----:B------:R-:W0:Y:S01]  /*63e0*/  LDS.128 R84, [R216+0x20] ;  /* 0x00002000d8547984 */ /* 0x000e220000000c00 */
[----:B------:R-:W-:Y:S02]  /*63f0*/  SHF.L.U32 R148, R148, 0x10, RZ ;  /* 0x0000001094947819 */ /* 0x000fe400000006ff */
[----:B------:R-:W-:Y:S01]  /*6400*/  SHF.L.U32 R156, R156, 0x10, RZ ;  /* 0x000000109c9c7819 */ /* 0x000fe200000006ff */
[----:B------:R-:W-:-:S02]  /*6410*/  FMUL.FTZ R177, R158, R53 ;  /* 0x000000359eb17220 */ /* 0x000fc40000410000 */
[----:B------:R-:W-:Y:S01]  /*6420*/  FMUL.FTZ R179, R148, R53 ;  /* 0x0000003594b37220 */ /* 0x000fe20000410000 */
[----:B------:R-:W-:Y:S01]  /*6430*/  FMUL.FTZ R56, R116, R161 ;  /* 0x000000a174387220 */ /* 0x000fe20000410000 */
[----:B------:R-:W-:Y:S01]  /*6440*/  FFMA.FTZ R102, R156, R177, R102 ;  /* 0x000000b19c667223 */ /* 0x000fe20000010066 */
[-C--:B------:R-:W-:Y:S01]  /*6450*/  FMUL.FTZ R162, R116, R160.reuse ;  /* 0x000000a074a27220 */ /* 0x080fe20000410000 */
[----:B------:R-:W-:Y:S01]  /*6460*/  FFMA.FTZ R57, R156, R179, R57 ;  /* 0x000000b39c397223 */ /* 0x000fe20000010039 */
[C---:B------:R-:W-:Y:S01]  /*6470*/  FFMA.FTZ R167, R117.reuse, R160, -R56 ;  /* 0x000000a075a77223 */ /* 0x040fe20000010838 */
[----:B------:R-:W-:Y:S01]  /*6480*/  PRMT R154, R58, 0x7632, R154 ;  /* 0x000076323a9a7816 */ /* 0x000fe2000000009a */
[CC--:B------:R-:W-:Y:S01]  /*6490*/  FMUL.FTZ R160, R122.reuse, R102.reuse ;  /* 0x000000667aa07220 */ /* 0x0c0fe20000410000 */
[----:B------:R-:W-:Y:S01]  /*64a0*/  FMUL.FTZ R56, R122, R57 ;  /* 0x000000397a387220 */ /* 0x000fe20000410000 */
[----:B------:R-:W-:Y:S01]  /*64b0*/  FFMA.FTZ R161, R117, R161, R162 ;  /* 0x000000a175a17223 */ /* 0x000fe200000100a2 */
[----:B------:R-:W-:Y:S01]  /*64c0*/  SHF.L.U32 R162, R58, 0x10, RZ ;  /* 0x000000103aa27819 */ /* 0x000fe200000006ff */
[C---:B------:R-:W-:Y:S01]  /*64d0*/  FFMA.FTZ R57, R123.reuse, R57, R160 ;  /* 0x000000397b397223 */ /* 0x040fe200000100a0 */
[----:B------:R-:W-:Y:S01]  /*64e0*/  FFMA.FTZ R56, R123, R102, -R56 ;  /* 0x000000667b387223 */ /* 0x000fe20000010838 */
[----:B------:R-:W-:Y:S01]  /*64f0*/  SHF.L.U32 R154, R154, 0x10, RZ ;  /* 0x000000109a9a7819 */ /* 0x000fe200000006ff */
[----:B------:R-:W-:Y:S01]  /*6500*/  FMUL.FTZ R102, R114, R167 ;  /* 0x000000a772667220 */ /* 0x000fe20000410000 */
[----:B------:R-:W-:Y:S01]  /*6510*/  SHF.L.U32 R160, R63, 0x10, RZ ;  /* 0x000000103fa07819 */ /* 0x000fe200000006ff */
[----:B------:R-:W-:Y:S01]  /*6520*/  FMUL.FTZ R181, R162, R93 ;  /* 0x0000005da2b57220 */ /* 0x000fe20000410000 */
[----:B------:R-:W-:Y:S01]  /*6530*/  FMUL.FTZ R58, R114, R161 ;  /* 0x000000a1723a7220 */ /* 0x000fe20000410000 */
[----:B------:R-:W-:Y:S01]  /*6540*/  FMUL.FTZ R183, R154, R93 ;  /* 0x0000005d9ab77220 */ /* 0x000fe20000410000 */
[----:B------:R-:W-:Y:S01]  /*6550*/  FFMA.FTZ R170, R115, R161, R102 ;  /* 0x000000a173aa7223 */ /* 0x000fe20000010066 */
[----:B------:R-:W-:Y:S01]  /*6560*/  PRMT R161, R59, 0x7632, R161 ;  /* 0x000076323ba17816 */ /* 0x000fe200000000a1 */
[C---:B------:R-:W-:Y:S01]  /*6570*/  FFMA.FTZ R56, R160.reuse, R181, R56 ;  /* 0x000000b5a0387223 */ /* 0x040fe20000010038 */
[----:B------:R-:W-:Y:S01]  /*6580*/  FFMA.FTZ R168, R115, R167, -R58 ;  /* 0x000000a773a87223 */ /* 0x000fe2000001083a */
[----:B------:R-:W-:Y:S01]  /*6590*/  FFMA.FTZ R57, R160, R183, R57 ;  /* 0x000000b7a0397223 */ /* 0x000fe20000010039 */
[----:B------:R-:W-:Y:S01]  /*65a0*/  PRMT R167, R63, 0x7632, R167 ;  /* 0x000076323fa77816 */ /* 0x000fe200000000a7 */
[C---:B------:R-:W-:Y:S01]  /*65b0*/  FMUL.FTZ R102, R120.reuse, R56 ;  /* 0x0000003878667220 */ /* 0x040fe20000410000 */
[----:B------:R-:W-:Y:S01]  /*65c0*/  SHF.L.U32 R161, R161, 0x10, RZ ;  /* 0x00000010a1a17819 */ /* 0x000fe200000006ff */
[-C--:B------:R-:W-:Y:S01]  /*65d0*/  FMUL.FTZ R58, R120, R57.reuse ;  /* 0x00000039783a7220 */ /* 0x080fe20000410000 */
[----:B------:R-:W-:Y:S01]  /*65e0*/  SHF.L.U32 R169, R59, 0x10, RZ ;  /* 0x000000103ba97819 */ /* 0x000fe200000006ff */
[----:B------:R-:W-:Y:S01]  /*65f0*/  FFMA.FTZ R102, R121, R57, R102 ;  /* 0x0000003979667223 */ /* 0x000fe20000010066 */
[----:B------:R-:W-:Y:S01]  /*6600*/  SHF.L.U32 R167, R167, 0x10, RZ ;  /* 0x00000010a7a77819 */ /* 0x000fe200000006ff */
[----:B------:R-:W-:Y:S01]  /*6610*/  FMUL.FTZ R186, R161, R54 ;  /* 0x00000036a1ba7220 */ /* 0x000fe20000410000 */
[----:B------:R-:W-:Y:S01]  /*6620*/  FFMA.FTZ R59, R121, R56, -R58 ;  /* 0x00000038793b7223 */ /* 0x000fe2000001083a */
[----:B------:R-:W-:Y:S01]  /*6630*/  FMUL.FTZ R56, R112, R170 ;  /* 0x000000aa70387220 */ /* 0x000fe20000410000 */
[----:B------:R-:W-:Y:S01]  /*6640*/  FMUL.FTZ R184, R169, R54 ;  /* 0x00000036a9b87220 */ /* 0x000fe20000410000 */
[----:B------:R-:W-:Y:S01]  /*6650*/  FFMA.FTZ R102, R167, R186, R102 ;  /* 0x000000baa7667223 */ /* 0x000fe20000010066 */
[C---:B0-----:R-:W-:Y:S01]  /*6660*/  PRMT R173, R84.reuse, 0x7632, R173 ;  /* 0x0000763254ad7816 */ /* 0x041fe200000000ad */
        /* <DEDUP_REMOVED lines=11> */
[----:B------:R-:W-:Y:S01]  /*6720*/  PRMT R168, R85, 0x7632, R168 ;  /* 0x0000763255a87816 */ /* 0x000fe200000000a8 */
[----:B------:R-:W-:Y:S01]  /*6730*/  FFMA.FTZ R185, R117, R102, R58 ;  /* 0x0000006675b97223 */ /* 0x000fe2000001003a */
[----:B------:R-:W-:Y:S01]  /*6740*/  FFMA.FTZ R84, R171, R192, R56 ;  /* 0x000000c0ab547223 */ /* 0x000fe20000010038 */
[----:B------:R-:W-:-:S02]  /*6750*/  FFMA.FTZ R180, R113, R170, R57 ;  /* 0x000000aa71b47223 */ /* 0x000fc40000010039 */
[----:B------:R-:W0:Y:S01]  /*6760*/  LDS.128 R56, [R216+0x30] ;  /* 0x00003000d8387984 */ /* 0x000e220000000c00 */
        /* <DEDUP_REMOVED lines=34> */
[-C--:B------:R-:W-:Y:S01]  /*6990*/  FFMA.FTZ R86, R109, R187.reuse, -R86 ;  /* 0x000000bb6d567223 */ /* 0x080fe20000010856 */
[----:B------:R-:W-:Y:S01]  /*69a0*/  FMUL.FTZ R194, R108, R187 ;  /* 0x000000bb6cc27220 */ /* 0x000fe20000410000 */
[----:B------:R-:W-:Y:S01]  /*69b0*/  SHF.L.U32 R191, R87, 0x10, RZ ;  /* 0x0000001057bf7819 */ /* 0x000fe200000006ff */
[-C--:B------:R-:W-:Y:S01]  /*69c0*/  FFMA.FTZ R84, R111, R102.reuse, R84 ;  /* 0x000000666f547223 */ /* 0x080fe20000010054 */
[----:B------:R-:W-:Y:S01]  /*69d0*/  SHF.L.U32 R187, R85, 0x10, RZ ;  /* 0x0000001055bb7819 */ /* 0x000fe200000006ff */
[----:B------:R-:W-:Y:S01]  /*69e0*/  FMUL.FTZ R102, R110, R102 ;  /* 0x000000666e667220 */ /* 0x000fe20000410000 */
[-C--:B------:R-:W-:Y:S01]  /*69f0*/  FMUL.FTZ R206, R189, R52.reuse ;  /* 0x00000034bdce7220 */ /* 0x080fe20000410000 */
[----:B------:R-:W-:-:S02]  /*6a00*/  FMUL.FTZ R204, R191, R52 ;  /* 0x00000034bfcc7220 */ /* 0x000fc40000410000 */
[----:B------:R-:W-:Y:S01]  /*6a10*/  FFMA.FTZ R85, R111, R185, -R102 ;  /* 0x000000b96f557223 */ /* 0x000fe20000010866 */
[C---:B------:R-:W-:Y:S01]  /*6a20*/  FFMA.FTZ R84, R187.reuse, R206, R84 ;  /* 0x000000cebb547223 */ /* 0x040fe20000010054 */
[C---:B0-----:R-:W-:Y:S02]  /*6a30*/  PRMT R193, R56.reuse, 0x7632, R193 ;  /* 0x0000763238c17816 */ /* 0x041fe400000000c1 */
[----:B------:R-:W-:Y:S01]  /*6a40*/  SHF.L.U32 R195, R56, 0x10, RZ ;  /* 0x0000001038c37819 */ /* 0x000fe200000006ff */
[----:B------:R-:W-:Y:S01]  /*6a50*/  FFMA.FTZ R85, R187, R204, R85 ;  /* 0x000000ccbb557223 */ /* 0x000fe20000010055 */
[----:B------:R-:W-:Y:S01]  /*6a60*/  FMUL.FTZ R102, R108, R84 ;  /* 0x000000546c667220 */ /* 0x000fe20000410000 */
[----:B------:R-:W-:Y:S01]  /*6a70*/  FFMA.FTZ R194, R109, R188, R194 ;  /* 0x000000bc6dc27223 */ /* 0x000fe200000100c2 */
[----:B------:R-:W-:Y:S01]  /*6a80*/  SHF.L.U32 R185, R66, 0x10, RZ ;  /* 0x0000001042b97819 */ /* 0x000fe200000006ff */
[-C--:B------:R-:W-:Y:S01]  /*6a90*/  FMUL.FTZ R56, R108, R85.reuse ;  /* 0x000000556c387220 */ /* 0x080fe20000410000 */
[----:B------:R-:W-:Y:S01]  /*6aa0*/  SHF.L.U32 R193, R193, 0x10, RZ ;  /* 0x00000010c1c17819 */ /* 0x000fe200000006ff */
[----:B------:R-:W-:Y:S01]  /*6ab0*/  FFMA.FTZ R102, R109, R85, -R102 ;  /* 0x000000556d667223 */ /* 0x000fe20000010866 */
[----:B------:R-:W-:Y:S01]  /*6ac0*/  FMUL.FTZ R210, R195, R90 ;  /* 0x0000005ac3d27220 */ /* 0x000fe20000410000 */
[C---:B------:R-:W-:Y:S01]  /*6ad0*/  FMUL.FTZ R188, R106.reuse, R194 ;  /* 0x000000c26abc7220 */ /* 0x040fe20000410000 */
[----:B------:R-:W-:Y:S01]  /*6ae0*/  FFMA.FTZ R85, R109, R84, R56 ;  /* 0x000000546d557223 */ /* 0x000fe20000010038 */
[----:B------:R-:W-:Y:S01]  /*6af0*/  FMUL.FTZ R208, R193, R90 ;  /* 0x0000005ac1d07220 */ /* 0x000fe20000410000 */
[----:B------:R-:W-:Y:S01]  /*6b00*/  FFMA.FTZ R102, R185, R210, R102 ;  /* 0x000000d2b9667223 */ /* 0x000fe20000010066 */
[--C-:B------:R-:W-:Y:S01]  /*6b10*/  FFMA.FTZ R87, R107, R86, -R188.reuse ;  /* 0x000000566b577223 */ /* 0x100fe200000108bc */
[----:B------:R-:W-:Y:S01]  /*6b20*/  PRMT R188, R57, 0x7632, R188 ;  /* 0x0000763239bc7816 */ /* 0x000fe200000000bc */
[----:B------:R-:W-:Y:S01]  /*6b30*/  FFMA.FTZ R85, R185, R208, R85 ;  /* 0x000000d0b9557223 */ /* 0x000fe20000010055 */
[----:B------:R-:W-:Y:S01]  /*6b40*/  FMUL.FTZ R56, R106, R102 ;  /* 0x000000666a387220 */ /* 0x000fe20000410000 */
[----:B------:R-:W-:-:S02]  /*6b50*/  SHF.L.U32 R198, R57, 0x10, RZ ;  /* 0x0000001039c67819 */ /* 0x000fc400000006ff */
[----:B------:R-:W-:Y:S01]  /*6b60*/  PRMT R196, R66, 0x7632, R196 ;  /* 0x0000763242c47816 */ /* 0x000fe200000000c4 */
[CC--:B------:R-:W-:Y:S01]  /*6b70*/  FFMA.FTZ R57, R107.reuse, R85.reuse, R56 ;  /* 0x000000556b397223 */ /* 0x0c0fe20000010038 */
[----:B------:R-:W-:Y:S01]  /*6b80*/  SHF.L.U32 R188, R188, 0x10, RZ ;  /* 0x00000010bcbc7819 */ /* 0x000fe200000006ff */
[C---:B------:R-:W-:Y:S01]  /*6b90*/  FMUL.FTZ R56, R106.reuse, R85 ;  /* 0x000000556a387220 */ /* 0x040fe20000410000 */
[----:B------:R-:W-:Y:S01]  /*6ba0*/  FMUL.FTZ R86, R106, R86 ;  /* 0x000000566a567220 */ /* 0x000fe20000410000 */
[----:B------:R-:W-:Y:S01]  /*6bb0*/  SHF.L.U32 R196, R196, 0x10, RZ ;  /* 0x00000010c4c47819 */ /* 0x000fe200000006ff */
[-C--:B------:R-:W-:Y:S01]  /*6bc0*/  FMUL.FTZ R207, R198, R49.reuse ;  /* 0x00000031c6cf7220 */ /* 0x080fe20000410000 */
[----:B------:R-:W-:Y:S01]  /*6bd0*/  FMUL.FTZ R209, R188, R49 ;  /* 0x00000031bcd17220 */ /* 0x000fe20000410000 */
[C---:B------:R-:W-:Y:S01]  /*6be0*/  FFMA.FTZ R56, R107.reuse, R102, -R56 ;  /* 0x000000666b387223 */ /* 0x040fe20000010838 */
[----:B------:R-:W-:Y:S01]  /*6bf0*/  FFMA.FTZ R86, R107, R194, R86 ;  /* 0x000000c26b567223 */ /* 0x000fe20000010056 */
[----:B------:R-:W-:Y:S01]  /*6c00*/  FMUL.FTZ R102, R104, R87 ;  /* 0x0000005768667220 */ /* 0x000fe20000410000 */
[----:B------:R-:W-:Y:S01]  /*6c10*/  PRMT R194, R58, 0x7632, R194 ;  /* 0x000076323ac27816 */ /* 0x000fe200000000c2 */
[C---:B------:R-:W-:Y:S01]  /*6c20*/  FFMA.FTZ R57, R196.reuse, R209, R57 ;  /* 0x000000d1c4397223 */ /* 0x040fe20000010039 */
[----:B------:R-:W-:Y:S01]  /*6c30*/  FFMA.FTZ R56, R196, R207, R56 ;  /* 0x000000cfc4387223 */ /* 0x000fe20000010038 */
[-C--:B------:R-:W-:Y:S01]  /*6c40*/  FMUL.FTZ R84, R104, R86.reuse ;  /* 0x0000005668547220 */ /* 0x080fe20000410000 */
[C---:B------:R-:W-:Y:S01]  /*6c50*/  FFMA.FTZ R102, R105.reuse, R86, R102 ;  /* 0x0000005669667223 */ /* 0x040fe20000010066 */
[----:B------:R-:W-:Y:S01]  /*6c60*/  SHF.L.U32 R194, R194, 0x10, RZ ;  /* 0x00000010c2c27819 */ /* 0x000fe200000006ff */
[----:B------:R-:W-:Y:S01]  /*6c70*/  FMUL.FTZ R85, R104, R57 ;  /* 0x0000003968557220 */ /* 0x000fe20000410000 */
[----:B------:R-:W-:Y:S01]  /*6c80*/  SHF.L.U32 R202, R58, 0x10, RZ ;  /* 0x000000103aca7819 */ /* 0x000fe200000006ff */
[-C--:B------:R-:W-:Y:S01]  /*6c90*/  FMUL.FTZ R86, R104, R56.reuse ;  /* 0x0000003868567220 */ /* 0x080fe20000410000 */
[----:B------:R-:W-:Y:S01]  /*6ca0*/  FFMA.FTZ R84, R105, R87, -R84 ;  /* 0x0000005769547223 */ /* 0x000fe20000010854 */
[----:B------:R-:W-:Y:S01]  /*6cb0*/  SHF.L.U32 R200, R67, 0x10, RZ ;  /* 0x0000001043c87819 */ /* 0x000fe200000006ff */
[C---:B------:R-:W-:Y:S01]  /*6cc0*/  FFMA.FTZ R56, R105.reuse, R56, -R85 ;  /* 0x0000003869387223 */ /* 0x040fe20000010855 */
[----:B------:R-:W-:Y:S01]  /*6cd0*/  FFMA.FTZ R57, R105, R57, R86 ;  /* 0x0000003969397223 */ /* 0x000fe20000010056 */
[-C--:B------:R-:W-:Y:S01]  /*6ce0*/  FMUL.FTZ R213, R194, R55.reuse ;  /* 0x00000037c2d57220 */ /* 0x080fe20000410000 */
[----:B------:R-:W-:Y:S01]  /*6cf0*/  FMUL.FTZ R211, R202, R55 ;  /* 0x00000037cad37220 */ /* 0x000fe20000410000 */
[C---:B------:R-:W-:Y:S01]  /*6d00*/  FMUL.FTZ R217, R143.reuse, R84 ;  /* 0x000000548fd97220 */ /* 0x040fe20000410000 */
[-C--:B------:R-:W-:Y:S01]  /*6d10*/  FMUL.FTZ R212, R143, R102.reuse ;  /* 0x000000668fd47220 */ /* 0x080fe20000410000 */
[C---:B------:R-:W-:Y:S01]  /*6d20*/  FFMA.FTZ R58, R200.reuse, R213, R57 ;  /* 0x000000d5c83a7223 */ /* 0x040fe20000010039 */
[----:B------:R-:W-:Y:S01]  /*6d30*/  FFMA.FTZ R56, R200, R211, R56 ;  /* 0x000000d3c8387223 */ /* 0x000fe20000010038 */
[C---:B------:R-:W-:Y:S01]  /*6d40*/  FFMA.FTZ R217, R145.reuse, R102, R217 ;  /* 0x0000006691d97223 */ /* 0x040fe200000100d9 */
[----:B------:R-:W-:Y:S01]  /*6d50*/  FFMA.FTZ R212, R145, R84, -R212 ;  /* 0x0000005491d47223 */ /* 0x000fe200000108d4 */
[----:B------:R-:W-:Y:S01]  /*6d60*/  LEA R102, R99, UR19, 0x4 ;  /* 0x0000001363667c11 */ /* 0x000fe2000f8e20ff */
[C---:B------:R-:W-:Y:S01]  /*6d70*/  FMUL.FTZ R84, R143.reuse, R58 ;  /* 0x0000003a8f547220 */ /* 0x040fe20000410000 */
[----:B------:R-:W-:Y:S01]  /*6d80*/  FMUL.FTZ R57, R143, R56 ;  /* 0x000000388f397220 */ /* 0x000fe20000410000 */
[----:B------:R-:W-:-:S02]  /*6d90*/  LEA R214, R214, UR19, 0x3 ;  /* 0x00000013d6d67c11 */ /* 0x000fc4000f8e18ff */
[----:B-----5:R-:W-:Y:S01]  /*6da0*/  STS.128 [R102+0x840], R80 ;  /* 0x0008405066007388 */ /* 0x020fe20000000c00 */
[----:B------:R-:W-:Y:S01]  /*6db0*/  PRMT R215, R59, 0x7632, R215 ;  /* 0x000076323bd77816 */ /* 0x000fe200000000d7 */
[----:B------:R-:W-:Y:S01]  /*6dc0*/  FFMA.FTZ R218, R145, R56, -R84 ;  /* 0x0000003891da7223 */ /* 0x000fe20000010854 */
[----:B------:R-:W-:Y:S01]  /*6dd0*/  SHF.L.U32 R203, R59, 0x10, RZ ;  /* 0x000000103bcb7819 */ /* 0x000fe200000006ff */
[----:B----4-:R-:W-:Y:S01]  /*6de0*/  STS.128 [R102+0xa40], R72 ;  /* 0x000a404866007388 */ /* 0x010fe20000000c00 */
[----:B------:R-:W-:-:S03]  /*6df0*/  FFMA.FTZ R219, R145, R58, R57 ;  /* 0x0000003a91db7223 */ /* 0x000fc60000010039 */
[----:B------:R-:W-:Y:S04]  /*6e00*/  STS.128 [R102+0xc40], R76 ;  /* 0x000c404c66007388 */ /* 0x000fe80000000c00 */
[----:B------:R0:W-:Y:S01]  /*6e10*/  STS.128 [R102+0xe40], R68 ;  /* 0x000e404466007388 */ /* 0x0001e20000000c00 */
[----:B------:R-:W-:-:S03]  /*6e20*/  NOP ;  /* 0x0000000000007918 */ /* 0x000fc60000000000 */
[----:B------:R1:W2:Y:S04]  /*6e30*/  LDS.128 R56, [R216+0x840] ;  /* 0x00084000d8387984 */ /* 0x0002a80000000c00 */
[----:B------:R1:W3:Y:S04]  /*6e40*/  LDS.128 R84, [R216+0x850] ;  /* 0x00085000d8547984 */ /* 0x0002e80000000c00 */
[----:B------:R1:W4:Y:S04]  /*6e50*/  LDS.128 R80, [R216+0x860] ;  /* 0x00086000d8507984 */ /* 0x0003280000000c00 */
[----:B------:R1:W1:Y:S04]  /*6e60*/  LDS.128 R72, [R216+0x870] ;  /* 0x00087000d8487984 */ /* 0x0002680000000c00 */
        /* <DEDUP_REMOVED lines=8> */
[-C--:B------:R-:W-:Y:S02]  /*6ef0*/  FMUL.FTZ R77, R203, R50.reuse ;  /* 0x00000032cb4d7220 */ /* 0x080fe40000410000 */
[----:B------:R-:W-:Y:S01]  /*6f00*/  FMUL.FTZ R76, R215, R50 ;  /* 0x00000032d74c7220 */ /* 0x000fe20000410000 */
[----:B------:R-:W-:Y:S01]  /*6f10*/  SHF.L.U32 R79, R220, 0x10, RZ ;  /* 0x00000010dc4f7819 */ /* 0x000fe200000006ff */
[----:B--23--:R-:W-:Y:S06]  /*6f20*/  @P2 BRA `(.L_x_15403) ;  /* 0x0000000000302947 */ /* 0x00cfec0003800000 */
[----:B------:R-:W2:Y:S01]  /*6f30*/  LDC R70, c[0x0][0x224] ;  /* 0x00008900ff467b82 */ /* 0x000ea20000000800 */
[----:B0-----:R-:W-:Y:S01]  /*6f40*/  HFMA2.MMA R69, -RZ, RZ, 0, 0 ;  /* 0x00000000ff457435 */ /* 0x001fe200000001ff */
        /* <DEDUP_REMOVED lines=8> */
[----:B------:R-:W-:-:S06]  /*6fd0*/  LEA R68, R68, UR19, 0x3 ;  /* 0x0000001344447c11 */ /* 0x000fcc000f8e18ff */
[----:B------:R-:W2:Y:S02]  /*6fe0*/  LDS.64 R68, [R68+0x35d0] ;  /* 0x0035d00044447984 */ /* 0x000ea40000000a00 */
.L_x_15403:
[----:B------:R-:W-:Y:S05]  /*6ff0*/  BSYNC B0 ;  /* 0x0000000000007941 */ /* 0x000fea0003800000 */
.L_x_15402:
[C---:B------:R-:W-:Y:S01]  /*7000*/  FFMA.FTZ R223, R79.reuse, R77, R218 ;  /* 0x0000004d4fdf7223 */ /* 0x040fe200000100da */
[----:B------:R-:W-:Y:S01]  /*7010*/  FFMA.FTZ R222, R79, R76, R219 ;  /* 0x0000004c4fde7223 */ /* 0x000fe200000100db */
[----:B------:R-:W3:Y:S01]  /*7020*/  SHFL.UP PT, R78, R212, 0x1, RZ ;  /* 0x04200000d44e7989 */ /* 0x000ee200000e00ff */
[----:B------:R-:W-:Y:S02]  /*7030*/  ISETP.GE.AND P4, PT, R99, 0x1, PT ;  /* 0x000000016300780c */ /* 0x000fe40003f86270 */
[----:B------:R-:W-:Y:S01]  /*7040*/  LOP3.LUT R220, R101, 0x1f, RZ, 0xc0, !PT ;  /* 0x0000001f65dc7812 */ /* 0x000fe200078ec0ff */
[----:B------:R-:W5:Y:S01]  /*7050*/  SHFL.UP PT, R214, R223, 0x1, RZ ;  /* 0x04200000dfd67989 */ /* 0x000f6200000e00ff */
[----:B------:R-:W-:Y:S02]  /*7060*/  MOV R218, UR17 ;  /* 0x0000001100da7c02 */ /* 0x000fe40008000f00 */
[----:B------:R-:W-:Y:S01]  /*7070*/  ISETP.NE.AND P0, PT, R220, RZ, PT ;  /* 0x000000ffdc00720c */ /* 0x000fe20003f05270 */
[----:B------:R-:W1:Y:S03]  /*7080*/  SHFL.UP PT, R71, R222, 0x1, RZ ;  /* 0x04200000de477989 */ /* 0x000e6600000e00ff */
[----:B------:R-:W-:Y:S01]  /*7090*/  ISETP.LT.OR P3, PT, R218, 0x2, P0 ;  /* 0x00000002da00780c */ /* 0x000fe20000761670 */
[----:B------:R-:W4:Y:S01]  /*70a0*/  SHFL.UP PT, R70, R217, 0x1, RZ ;  /* 0x04200000d9467989 */ /* 0x000f2200000e00ff */
[----:B---3--:R-:W-:-:S11]  /*70b0*/  FMUL.FTZ R219, R217, R78 ;  /* 0x0000004ed9db7220 */ /* 0x008fd60000410000 */
[----:B------:R-:W3:Y:S01]  /*70c0*/  @!P3 LDC R235, c[0x0][0x21c] ;  /* 0x00008700ffebbb82 */ /* 0x000ee20000000800 */
[C---:B-----5:R-:W-:Y:S01]  /*70d0*/  FMUL.FTZ R225, R217.reuse, R214 ;  /* 0x000000d6d9e17220 */ /* 0x060fe20000410000 */
[----:B-1----:R-:W-:-:S03]  /*70e0*/  FMUL.FTZ R221, R217, R71 ;  /* 0x00000047d9dd7220 */ /* 0x002fc60000410000 */
[C---:B------:R-:W-:Y:S01]  /*70f0*/  FFMA.FTZ R225, R212.reuse, R71, R225 ;  /* 0x00000047d4e17223 */ /* 0x040fe200000100e1 */
[----:B------:R-:W-:Y:S01]  /*7100*/  PRMT R71, R75, 0x7632, R71 ;  /* 0x000076324b477816 */ /* 0x000fe20000000047 */
[C---:B------:R-:W-:Y:S01]  /*7110*/  FFMA.FTZ R214, R212.reuse, R214, -R221 ;  /* 0x000000d6d4d67223 */ /* 0x040fe200000108dd */
[-C--:B----4-:R-:W-:Y:S02]  /*7120*/  FFMA.FTZ R216, R212, R70.reuse, R219 ;  /* 0x00000046d4d87223 */ /* 0x090fe400000100db */
[----:B------:R-:W-:Y:S01]  /*7130*/  SHF.L.U32 R71, R71, 0x10, RZ ;  /* 0x0000001047477819 */ /* 0x000fe200000006ff */
[----:B------:R-:W-:Y:S01]  /*7140*/  FMUL.FTZ R219, R217, R70 ;  /* 0x00000046d9db7220 */ /* 0x000fe20000410000 */
[----:B------:R-:W-:Y:S01]  /*7150*/  @P4 FADD.FTZ R223, R223, R214 ;  /* 0x000000d6dfdf4221 */ /* 0x000fe20000010000 */
[----:B------:R-:W-:Y:S01]  /*7160*/  SHF.L.U32 R221, R75, 0x10, RZ ;  /* 0x000000104bdd7819 */ /* 0x000fe200000006ff */
[----:B------:R-:W-:Y:S01]  /*7170*/  @P4 FADD.FTZ R222, R222, R225 ;  /* 0x000000e1dede4221 */ /* 0x000fe20000010000 */
[----:B------:R-:W-:Y:S01]  /*7180*/  FMUL.FTZ R214, R0, R71 ;  /* 0x0000004700d67220 */ /* 0x000fe20000410000 */
[----:B------:R-:W-:Y:S01]  /*7190*/  FSEL R70, R217, R216, !P4 ;  /* 0x000000d8d9467208 */ /* 0x000fe20006000000 */
[----:B------:R-:W-:Y:S01]  /*71a0*/  @P4 FFMA.FTZ R212, R212, R78, -R219 ;  /* 0x0000004ed4d44223 */ /* 0x000fe200000108db */
[----:B------:R-:W-:Y:S01]  /*71b0*/  PRMT R75, R74, 0x7632, R75 ;  /* 0x000076324a4b7816 */ /* 0x000fe2000000004b */
[----:B------:R-:W-:Y:S01]  /*71c0*/  FMUL.FTZ R78, R0, R221 ;  /* 0x000000dd004e7220 */ /* 0x000fe20000410000 */
[----:B------:R-:W-:Y:S01]  /*71d0*/  SHF.L.U32 R217, R74, 0x10, RZ ;  /* 0x000000104ad97819 */ /* 0x000fe200000006ff */
[-C--:B------:R-:W-:Y:S01]  /*71e0*/  FMUL.FTZ R216, R143, R214.reuse ;  /* 0x000000d68fd87220 */ /* 0x080fe20000410000 */
[----:B------:R-:W-:Y:S01]  /*71f0*/  FMUL.FTZ R218, R145, R214 ;  /* 0x000000d691da7220 */ /* 0x000fe20000410000 */
[----:B------:R-:W1:Y:S01]  /*7200*/  SHFL.UP PT, R229, R222, 0x2, RZ ;  /* 0x04400000dee57989 */ /* 0x000e6200000e00ff */
[----:B------:R-:W-:Y:S01]  /*7210*/  PRMT R71, R73, 0x7632, R71 ;  /* 0x0000763249477816 */ /* 0x000fe20000000047 */
[-C--:B------:R-:W-:Y:S01]  /*7220*/  FFMA.FTZ R216, R145, R78.reuse, -R216 ;  /* 0x0000004e91d87223 */ /* 0x080fe200000108d8 */
[----:B------:R-:W-:Y:S01]  /*7230*/  SHF.L.U32 R219, R75, 0x10, RZ ;  /* 0x000000104bdb7819 */ /* 0x000fe200000006ff */
[C---:B------:R-:W-:Y:S01]  /*7240*/  FMUL.FTZ R75, R2.reuse, R217 ;  /* 0x000000d9024b7220 */ /* 0x040fe20000410000 */
[----:B------:R-:W-:Y:S01]  /*7250*/  FFMA.FTZ R217, -R143, R78, -R218 ;  /* 0x0000004e8fd97223 */ /* 0x000fe200000109da */
[----:B------:R-:W4:Y:S01]  /*7260*/  SHFL.UP PT, R227, R223, 0x2, RZ ;  /* 0x04400000dfe37989 */ /* 0x000f2200000e00ff */
[----:B------:R-:W-:Y:S01]  /*7270*/  SHF.L.U32 R218, R71, 0x10, RZ ;  /* 0x0000001047da7819 */ /* 0x000fe200000006ff */
[----:B------:R-:W-:Y:S01]  /*7280*/  FMUL.FTZ R74, R2, R219 ;  /* 0x000000db024a7220 */ /* 0x000fe20000410000 */
[----:B------:R-:W-:Y:S01]  /*7290*/  FADD.FTZ R71, R75, R216 ;  /* 0x000000d84b477221 */ /* 0x000fe20000010000 */
[----:B------:R-:W5:Y:S01]  /*72a0*/  SHFL.UP PT, R221, R212, 0x2, RZ ;  /* 0x04400000d4dd7989 */ /* 0x000f6200000e00ff */
[----:B------:R-:W-:Y:S01]  /*72b0*/  SHF.L.U32 R216, R73, 0x10, RZ ;  /* 0x0000001049d87819 */ /* 0x000fe200000006ff */
[----:B------:R-:W-:Y:S01]  /*72c0*/  FADD.FTZ R217, -R74, R217 ;  /* 0x000000d94ad97221 */ /* 0x000fe20000010100 */
[C---:B------:R-:W-:Y:S01]  /*72d0*/  FMUL.FTZ R226, R104.reuse, -R71 ;  /* 0x8000004768e27220 */ /* 0x040fe20000410000 */
[----:B------:R-:W0:Y:S01]  /*72e0*/  SHFL.UP PT, R225, R70, 0x2, RZ ;  /* 0x0440000046e17989 */ /* 0x000e2200000e00ff */
[----:B------:R-:W-:Y:S01]  /*72f0*/  ISETP.GE.AND P4, PT, R99, 0x2, PT ;  /* 0x000000026300780c */ /* 0x000fe20003f86270 */
[-C--:B------:R-:W-:Y:S01]  /*7300*/  FMUL.FTZ R224, R104, -R217.reuse ;  /* 0x800000d968e07220 */ /* 0x080fe20000410000 */
[----:B------:R-:W-:Y:S01]  /*7310*/  FFMA.FTZ R226, R105, R217, R226 ;  /* 0x000000d969e27223 */ /* 0x000fe200000100e2 */
[C---:B------:R-:W-:Y:S01]  /*7320*/  FMUL.FTZ R217, R3.reuse, R218 ;  /* 0x000000da03d97220 */ /* 0x040fe20000410000 */
[----:B------:R-:W-:Y:S01]  /*7330*/  FMUL.FTZ R216, R3, R216 ;  /* 0x000000d803d87220 */ /* 0x000fe20000410000 */
[----:B------:R-:W-:Y:S01]  /*7340*/  FFMA.FTZ R71, R105, R71, -R224 ;  /* 0x0000004769477223 */ /* 0x000fe200000108e0 */
[----:B------:R-:W-:Y:S01]  /*7350*/  SHF.L.U32 R219, R72, 0x10, RZ ;  /* 0x0000001048db7819 */ /* 0x000fe200000006ff */
[----:B------:R-:W-:-:S02]  /*7360*/  FADD.FTZ R226, -R217, R226 ;  /* 0x000000e2d9e27221 */ /* 0x000fc40000010100 */
[--C-:B------:R-:W-:Y:S01]  /*7370*/  FADD.FTZ R218, R216, R71.reuse ;  /* 0x00000047d8da7221 */ /* 0x100fe20000010000 */
[----:B-1----:R-:W-:Y:S01]  /*7380*/  FMUL.FTZ R73, R70, R229 ;  /* 0x000000e546497220 */ /* 0x002fe20000410000 */
[----:B------:R-:W-:Y:S01]  /*7390*/  FMUL.FTZ R224, R106, -R226 ;  /* 0x800000e26ae07220 */ /* 0x000fe20000410000 */
[----:B------:R-:W-:Y:S01]  /*73a0*/  PRMT R71, R72, 0x7632, R71 ;  /* 0x0000763248477816 */ /* 0x000fe20000000047 */
[-C--:B------:R-:W-:Y:S01]  /*73b0*/  FMUL.FTZ R231, R106, -R218.reuse ;  /* 0x800000da6ae77220 */ /* 0x080fe20000410000 */
[----:B------:R-:W-:Y:S01]  /*73c0*/  FMUL.FTZ R219, R4, R219 ;  /* 0x000000db04db7220 */ /* 0x000fe20000410000 */
[C---:B------:R-:W-:Y:S01]  /*73d0*/  FFMA.FTZ R230, R107.reuse, R218, -R224 ;  /* 0x000000da6be67223 */ /* 0x040fe200000108e0 */
[-C--:B----4-:R-:W-:Y:S01]  /*73e0*/  FFMA.FTZ R224, R212, R227.reuse, -R73 ;  /* 0x000000e3d4e07223 */ /* 0x090fe20000010849 */
[----:B------:R-:W-:Y:S01]  /*73f0*/  MOV R73, UR17 ;  /* 0x0000001100497c02 */ /* 0x000fe20008000f00 */
[C---:B------:R-:W-:Y:S01]  /*7400*/  FMUL.FTZ R227, R70.reuse, R227 ;  /* 0x000000e346e37220 */ /* 0x040fe20000410000 */
[----:B-----5:R-:W-:Y:S01]  /*7410*/  FMUL.FTZ R72, R70, R221 ;  /* 0x000000dd46487220 */ /* 0x020fe20000410000 */
[----:B------:R-:W-:Y:S01]  /*7420*/  FFMA.FTZ R233, R107, R226, R231 ;  /* 0x000000e26be97223 */ /* 0x000fe200000100e7 */
[----:B------:R-:W-:Y:S01]  /*7430*/  HFMA2.MMA R226, -RZ, RZ, 0, 9.5367431640625e-07 ;  /* 0x00000010ffe27435 */ /* 0x000fe200000001ff */
[----:B------:R-:W-:Y:S01]  /*7440*/  FFMA.FTZ R227, R212, R229, R227 ;  /* 0x000000e5d4e37223 */ /* 0x000fe200000100e3 */
[-C--:B0-----:R-:W-:Y:S01]  /*7450*/  FMUL.FTZ R218, R70, R225.reuse ;  /* 0x000000e146da7220 */ /* 0x081fe20000410000 */
[C---:B------:R-:W-:Y:S01]  /*7460*/  FFMA.FTZ R225, R212.reuse, R225, R72 ;  /* 0x000000e1d4e17223 */ /* 0x040fe20000010048 */
[----:B------:R-:W-:Y:S01]  /*7470*/  @!P3 IADD3 R72, R73, -0x2, RZ ;  /* 0xfffffffe4948b810 */ /* 0x000fe20007ffe0ff */
[----:B------:R-:W-:Y:S01]  /*7480*/  @P4 FADD.FTZ R223, R223, R224 ;  /* 0x000000e0dfdf4221 */ /* 0x000fe20000010000 */
[----:B------:R-:W-:Y:S01]  /*7490*/  @P4 FFMA.FTZ R212, R212, R221, -R218 ;  /* 0x000000ddd4d44223 */ /* 0x000fe200000108da */
[----:B------:R-:W-:Y:S01]  /*74a0*/  SHF.L.U32 R73, R71, 0x10, RZ ;  /* 0x0000001047497819 */ /* 0x000fe200000006ff */
[----:B------:R-:W-:Y:S01]  /*74b0*/  @P4 FADD.FTZ R222, R222, R227 ;  /* 0x000000e3dede4221 */ /* 0x000fe20000010000 */
[----:B---3--:R-:W-:Y:S01]  /*74c0*/  @!P3 IMAD R221, R72, R235, UR7 ;  /* 0x0000000748ddbe24 */ /* 0x008fe2000f8e02eb */
[----:B------:R-:W-:Y:S01]  /*74d0*/  PRMT R72, R83, 0x7632, R72 ;  /* 0x0000763253487816 */ /* 0x000fe20000000048 */
[----:B------:R-:W0:Y:S01]  /*74e0*/  SHFL.UP PT, R231, R223, 0x4, RZ ;  /* 0x04800000dfe77989 */ /* 0x000e2200000e00ff */
[----:B------:R-:W-:-:S02]  /*74f0*/  FSEL R224, R70, R225, !P4 ;  /* 0x000000e146e07208 */ /* 0x000fc40006000000 */
[----:B------:R-:W-:Y:S02]  /*7500*/  CS2R R70, SRZ ;  /* 0x0000000000467805 */ /* 0x000fe4000001ff00 */
[----:B------:R-:W-:Y:S01]  /*7510*/  SHF.L.U32 R228, R72, 0x10, RZ ;  /* 0x0000001048e47819 */ /* 0x000fe200000006ff */
[----:B------:R-:W-:Y:S01]  /*7520*/  FMUL.FTZ R218, R4, R73 ;  /* 0x0000004904da7220 */ /* 0x000fe20000410000 */
[----:B------:R-:W-:Y:S01]  /*7530*/  @!P3 IMAD.WIDE R72, R221, R226, UR24 ;  /* 0x00000018dd48be25 */ /* 0x000fe2000f8e02e2 */
[----:B------:R-:W1:Y:S03]  /*7540*/  SHFL.UP PT, R227, R222, 0x4, RZ ;  /* 0x04800000dee37989 */ /* 0x000e6600000e00ff */
[----:B------:R-:W-:Y:S01]  /*7550*/  FADD.FTZ R230, R219, R230 ;  /* 0x000000e6dbe67221 */ /* 0x000fe20000010000 */
[----:B------:R-:W-:Y:S01]  /*7560*/  FADD.FTZ R233, -R218, R233 ;  /* 0x000000e9dae97221 */ /* 0x000fe20000010100 */
[----:B------:R-:W-:Y:S01]  /*7570*/  SHF.L.U32 R226, R83, 0x10, RZ ;  /* 0x0000001053e27819 */ /* 0x000fe200000006ff */
[----:B------:R0:W3:Y:S01]  /*7580*/  @!P3 LDG.E.64 R70, desc[UR22][R72.64+0x8] ;  /* 0x000008164846b981 */ /* 0x0000e2000c1e1b00 */
[C---:B------:R-:W-:Y:S01]  /*7590*/  FMUL.FTZ R232, R108.reuse, -R230 ;  /* 0x800000e66ce87220 */ /* 0x040fe20000410000 */
[-C--:B------:R-:W-:Y:S01]  /*75a0*/  FMUL.FTZ R221, R108, -R233.reuse ;  /* 0x800000e96cdd7220 */ /* 0x080fe20000410000 */
[----:B------:R-:W-:Y:S01]  /*75b0*/  FMUL.FTZ R83, R5, R228 ;  /* 0x000000e405537220 */ /* 0x000fe20000410000 */
[----:B------:R-:W4:Y:S01]  /*75c0*/  SHFL.UP PT, R225, R212, 0x4, RZ ;  /* 0x04800000d4e17989 */ /* 0x000f2200000e00ff */
[C---:B------:R-:W-:Y:S01]  /*75d0*/  FFMA.FTZ R232, R109.reuse, R233, R232 ;  /* 0x000000e96de87223 */ /* 0x040fe200000100e8 */
[----:B------:R-:W-:-:S02]  /*75e0*/  FFMA.FTZ R230, R109, R230, -R221 ;  /* 0x000000e66de67223 */ /* 0x000fc400000108dd */
[----:B------:R-:W5:Y:S01]  /*75f0*/  SHFL.UP PT, R229, R224, 0x4, RZ ;  /* 0x04800000e0e57989 */ /* 0x000f6200000e00ff */
[----:B------:R-:W-:Y:S01]  /*7600*/  FMUL.FTZ R221, R5, R226 ;  /* 0x000000e205dd7220 */ /* 0x000fe20000410000 */
[----:B------:R-:W-:Y:S01]  /*7610*/  FADD.FTZ R232, -R83, R232 ;  /* 0x000000e853e87221 */ /* 0x000fe20000010100 */
[----:B------:R-:W-:Y:S02]  /*7620*/  ISETP.GE.AND P3, PT, R99, 0x4, PT ;  /* 0x000000046300780c */ /* 0x000fe40003f66270 */
[----:B------:R-:W-:Y:S01]  /*7630*/  FADD.FTZ R230, R221, R230 ;  /* 0x000000e6dde67221 */ /* 0x000fe20000010000 */
[----:B------:R-:W-:Y:S01]  /*7640*/  FMUL.FTZ R226, R110, -R232 ;  /* 0x800000e86ee27220 */ /* 0x000fe20000410000 */
[----:B0-----:R-:W-:Y:S02]  /*7650*/  FMUL.FTZ R72, R224, R231 ;  /* 0x000000e7e0487220 */ /* 0x001fe40000410000 */
[-C--:B------:R-:W-:Y:S01]  /*7660*/  FMUL.FTZ R235, R110, -R230.reuse ;  /* 0x800000e66eeb7220 */ /* 0x080fe20000410000 */
[----:B------:R-:W-:Y:S01]  /*7670*/  FFMA.FTZ R230, R111, R230, -R226 ;  /* 0x000000e66fe67223 */ /* 0x000fe200000108e2 */
[-C--:B-1----:R-:W-:Y:S01]  /*7680*/  FMUL.FTZ R233, R224, R227.reuse ;  /* 0x000000e3e0e97220 */ /* 0x082fe20000410000 */
[----:B------:R-:W-:-:S03]  /*7690*/  FFMA.FTZ R227, R212, R227, R72 ;  /* 0x000000e3d4e37223 */ /* 0x000fc60000010048 */
[----:B------:R-:W-:Y:S01]  /*76a0*/  FFMA.FTZ R228, R212, R231, -R233 ;  /* 0x000000e7d4e47223 */ /* 0x000fe200000108e9 */
[----:B----4-:R-:W-:-:S03]  /*76b0*/  FMUL.FTZ R226, R224, R225 ;  /* 0x000000e1e0e27220 */ /* 0x010fc60000410000 */
[----:B------:R-:W-:Y:S01]  /*76c0*/  @P3 FADD.FTZ R223, R223, R228 ;  /* 0x000000e4dfdf3221 */ /* 0x000fe20000010000 */
[----:B------:R-:W-:Y:S01]  /*76d0*/  PRMT R72, R82, 0x7632, R72 ;  /* 0x0000763252487816 */ /* 0x000fe20000000048 */
[-C--:B-----5:R-:W-:Y:S01]  /*76e0*/  FFMA.FTZ R231, R212, R229.reuse, R226 ;  /* 0x000000e5d4e77223 */ /* 0x0a0fe200000100e2 */
[----:B------:R-:W-:Y:S01]  /*76f0*/  FMUL.FTZ R226, R224, R229 ;  /* 0x000000e5e0e27220 */ /* 0x000fe20000410000 */
[----:B------:R-:W-:Y:S01]  /*7700*/  SHF.L.U32 R73, R82, 0x10, RZ ;  /* 0x0000001052497819 */ /* 0x000fe200000006ff */
[----:B------:R-:W-:Y:S02]  /*7710*/  @P3 FADD.FTZ R222, R222, R227 ;  /* 0x000000e3dede3221 */ /* 0x000fe40000010000 */
[----:B------:R-:W-:Y:S01]  /*7720*/  @P3 FFMA.FTZ R212, R212, R225, -R226 ;  /* 0x000000e1d4d43223 */ /* 0x000fe200000108e2 */
[----:B------:R-:W-:Y:S02]  /*7730*/  FSEL R224, R224, R231, !P3 ;  /* 0x000000e7e0e07208 */ /* 0x000fe40005800000 */
[----:B------:R-:W-:Y:S01]  /*7740*/  SHF.L.U32 R225, R72, 0x10, RZ ;  /* 0x0000001048e17819 */ /* 0x000fe200000006ff */
[----:B------:R-:W0:Y:S01]  /*7750*/  SHFL.UP PT, R231, R223, 0x8, RZ ;  /* 0x05000000dfe77989 */ /* 0x000e2200000e00ff */
[----:B------:R-:W-:Y:S01]  /*7760*/  FMUL.FTZ R73, R6, R73 ;  /* 0x0000004906497220 */ /* 0x000fe20000410000 */
[----:B------:R-:W-:-:S02]  /*7770*/  FFMA.FTZ R235, R111, R232, R235 ;  /* 0x000000e86feb7223 */ /* 0x000fc400000100eb */
[----:B------:R-:W1:Y:S01]  /*7780*/  SHFL.UP PT, R233, R222, 0x8, RZ ;  /* 0x05000000dee97989 */ /* 0x000e6200000e00ff */
[----:B------:R-:W-:Y:S01]  /*7790*/  PRMT R82, R81, 0x7632, R82 ;  /* 0x0000763251527816 */ /* 0x000fe20000000052 */
[----:B------:R-:W-:Y:S01]  /*77a0*/  FMUL.FTZ R72, R6, R225 ;  /* 0x000000e106487220 */ /* 0x000fe20000410000 */
[----:B------:R-:W-:Y:S01]  /*77b0*/  FADD.FTZ R230, R73, R230 ;  /* 0x000000e649e67221 */ /* 0x000fe20000010000 */
[----:B------:R-:W4:Y:S01]  /*77c0*/  SHFL.UP PT, R225, R212, 0x8, RZ ;  /* 0x05000000d4e17989 */ /* 0x000f2200000e00ff */
[----:B------:R-:W-:Y:S01]  /*77d0*/  SHF.L.U32 R82, R82, 0x10, RZ ;  /* 0x0000001052527819 */ /* 0x000fe200000006ff */
[----:B------:R-:W-:Y:S01]  /*77e0*/  FADD.FTZ R235, -R72, R235 ;  /* 0x000000eb48eb7221 */ /* 0x000fe20000010100 */
[C---:B------:R-:W-:Y:S01]  /*77f0*/  FMUL.FTZ R228, R112.reuse, -R230 ;  /* 0x800000e670e47220 */ /* 0x040fe20000410000 */
[----:B------:R-:W5:Y:S01]  /*7800*/  SHFL.UP PT, R229, R224, 0x8, RZ ;  /* 0x05000000e0e57989 */ /* 0x000f6200000e00ff */
[----:B------:R-:W-:Y:S01]  /*7810*/  SHF.L.U32 R226, R81, 0x10, RZ ;  /* 0x0000001051e27819 */ /* 0x000fe200000006ff */
[-C--:B------:R-:W-:Y:S01]  /*7820*/  FMUL.FTZ R81, R112, -R235.reuse ;  /* 0x800000eb70517220 */ /* 0x080fe20000410000 */
[----:B------:R-:W-:Y:S01]  /*7830*/  FFMA.FTZ R235, R113, R235, R228 ;  /* 0x000000eb71eb7223 */ /* 0x000fe200000100e4 */
[----:B------:R-:W-:-:S02]  /*7840*/  FMUL.FTZ R82, R7, R82 ;  /* 0x0000005207527220 */ /* 0x000fc40000410000 */
[----:B------:R-:W-:Y:S01]  /*7850*/  FFMA.FTZ R230, R113, R230, -R81 ;  /* 0x000000e671e67223 */ /* 0x000fe20000010851 */
[----:B------:R-:W-:Y:S01]  /*7860*/  FMUL.FTZ R81, R7, R226 ;  /* 0x000000e207517220 */ /* 0x000fe20000410000 */
[----:B------:R-:W-:Y:S01]  /*7870*/  FADD.FTZ R232, -R82, R235 ;  /* 0x000000eb52e87221 */ /* 0x000fe20000010100 */
[----:B------:R-:W-:Y:S02]  /*7880*/  ISETP.GE.AND P3, PT, R99, 0x8, PT ;  /* 0x000000086300780c */ /* 0x000fe40003f66270 */
[----:B------:R-:W-:Y:S01]  /*7890*/  FADD.FTZ R230, R81, R230 ;  /* 0x000000e651e67221 */ /* 0x000fe20000010000 */
[----:B------:R-:W-:Y:S01]  /*78a0*/  FMUL.FTZ R228, R114, -R232 ;  /* 0x800000e872e47220 */ /* 0x000fe20000410000 */
[----:B0-----:R-:W-:-:S03]  /*78b0*/  FMUL.FTZ R235, R224, R231 ;  /* 0x000000e7e0eb7220 */ /* 0x001fc60000410000 */
[----:B------:R-:W-:Y:S01]  /*78c0*/  FFMA.FTZ R237, R115, R230, -R228 ;  /* 0x000000e673ed7223 */ /* 0x000fe200000108e4 */
[-C--:B-1----:R-:W-:Y:S01]  /*78d0*/  FMUL.FTZ R228, R224, R233.reuse ;  /* 0x000000e9e0e47220 */ /* 0x082fe20000410000 */
[----:B------:R-:W-:Y:S01]  /*78e0*/  FFMA.FTZ R235, R212, R233, R235 ;  /* 0x000000e9d4eb7223 */ /* 0x000fe200000100eb */
[C---:B------:R-:W-:Y:S02]  /*78f0*/  PRMT R226, R80.reuse, 0x7632, R226 ;  /* 0x0000763250e27816 */ /* 0x040fe400000000e2 */
[----:B------:R-:W-:Y:S01]  /*7900*/  SHF.L.U32 R227, R80, 0x10, RZ ;  /* 0x0000001050e37819 */ /* 0x000fe200000006ff */
[----:B------:R-:W-:Y:S01]  /*7910*/  FFMA.FTZ R228, R212, R231, -R228 ;  /* 0x000000e7d4e47223 */ /* 0x000fe200000108e4 */
[----:B----4-:R-:W-:Y:S01]  /*7920*/  FMUL.FTZ R80, R224, R225 ;  /* 0x000000e1e0507220 */ /* 0x010fe20000410000 */
[----:B------:R-:W-:Y:S02]  /*7930*/  @P3 FADD.FTZ R222, R222, R235 ;  /* 0x000000ebdede3221 */ /* 0x000fe40000010000 */
[----:B------:R-:W-:Y:S01]  /*7940*/  @P3 FADD.FTZ R223, R223, R228 ;  /* 0x000000e4dfdf3221 */ /* 0x000fe20000010000 */
[----:B-----5:R-:W-:-:S02]  /*7950*/  FFMA.FTZ R233, R212, R229, R80 ;  /* 0x000000e5d4e97223 */ /* 0x020fc40000010050 */
[----:B------:R-:W0:Y:S01]  /*7960*/  SHFL.UP PT, R239, R222, 0x10, RZ ;  /* 0x06000000deef7989 */ /* 0x000e2200000e00ff */
[----:B------:R-:W-:Y:S01]  /*7970*/  FMUL.FTZ R231, R224, R229 ;  /* 0x000000e5e0e77220 */ /* 0x000fe20000410000 */
[----:B------:R-:W-:Y:S01]  /*7980*/  SHF.L.U32 R229, R226, 0x10, RZ ;  /* 0x00000010e2e57819 */ /* 0x000fe200000006ff */
[----:B------:R-:W-:Y:S01]  /*7990*/  FMUL.FTZ R230, R114, -R230 ;  /* 0x800000e672e67220 */ /* 0x000fe20000410000 */
[----:B------:R-:W1:Y:S01]  /*79a0*/  SHFL.UP PT, R236, R223, 0x10, RZ ;  /* 0x06000000dfec7989 */ /* 0x000e6200000e00ff */
[----:B------:R-:W-:Y:S01]  /*79b0*/  FSEL R235, R224, R233, !P3 ;  /* 0x000000e9e0eb7208 */ /* 0x000fe20005800000 */
[----:B------:R-:W-:Y:S01]  /*79c0*/  FMUL.FTZ R224, R8, R227 ;  /* 0x000000e308e07220 */ /* 0x000fe20000410000 */
[----:B------:R-:W-:Y:S01]  /*79d0*/  @P3 FFMA.FTZ R212, R212, R225, -R231 ;  /* 0x000000e1d4d43223 */ /* 0x000fe200000108e7 */
[----:B------:R-:W-:Y:S01]  /*79e0*/  FFMA.FTZ R241, R115, R232, R230 ;  /* 0x000000e873f17223 */ /* 0x000fe200000100e6 */
[----:B------:R-:W-:Y:S01]  /*79f0*/  FMUL.FTZ R80, R8, R229 ;  /* 0x000000e508507220 */ /* 0x000fe20000410000 */
[CC--:B--2---:R-:W-:Y:S01]  /*7a00*/  FMUL.FTZ R228, R143.reuse, -R68.reuse ;  /* 0x800000448fe47220 */ /* 0x0c4fe20000410000 */
[----:B------:R-:W-:Y:S01]  /*7a10*/  FADD.FTZ R237, R224, R237 ;  /* 0x000000ede0ed7221 */ /* 0x000fe20000010000 */
[----:B------:R-:W-:Y:S01]  /*7a20*/  FMUL.FTZ R225, R143, R69 ;  /* 0x000000458fe17220 */ /* 0x000fe20000410000 */
[----:B------:R-:W2:Y:S01]  /*7a30*/  SHFL.UP PT, R226, R212, 0x10, RZ ;  /* 0x06000000d4e27989 */ /* 0x000ea200000e00ff */
[----:B------:R-:W-:Y:S01]  /*7a40*/  FADD.FTZ R241, -R80, R241 ;  /* 0x000000f150f17221 */ /* 0x000fe20000010100 */
[C---:B------:R-:W-:Y:S01]  /*7a50*/  FMUL.FTZ R232, R116.reuse, -R237 ;  /* 0x800000ed74e87220 */ /* 0x040fe20000410000 */
[C---:B------:R-:W-:Y:S01]  /*7a60*/  FFMA.FTZ R227, R145.reuse, -R69, R228 ;  /* 0x8000004591e37223 */ /* 0x040fe200000100e4 */
[----:B------:R-:W4:Y:S01]  /*7a70*/  SHFL.UP PT, R240, R235, 0x10, RZ ;  /* 0x06000000ebf07989 */ /* 0x000f2200000e00ff */
[--C-:B------:R-:W-:Y:S01]  /*7a80*/  FFMA.FTZ R228, R145, R68, -R225.reuse ;  /* 0x0000004491e47223 */ /* 0x100fe200000108e1 */
[-C--:B------:R-:W-:Y:S01]  /*7a90*/  FMUL.FTZ R230, R116, -R241.reuse ;  /* 0x800000f174e67220 */ /* 0x080fe20000410000 */
[----:B------:R-:W-:Y:S01]  /*7aa0*/  FFMA.FTZ R242, R117, R241, R232 ;  /* 0x000000f175f27223 */ /* 0x000fe200000100e8 */
[----:B------:R-:W-:Y:S01]  /*7ab0*/  PRMT R225, R87, 0x7632, R225 ;  /* 0x0000763257e17816 */ /* 0x000fe200000000e1 */
[C---:B------:R-:W-:Y:S01]  /*7ac0*/  FMUL.FTZ R232, R104.reuse, -R228 ;  /* 0x800000e468e87220 */ /* 0x040fe20000410000 */
[----:B------:R-:W-:Y:S01]  /*7ad0*/  FFMA.FTZ R238, R117, R237, -R230 ;  /* 0x000000ed75ee7223 */ /* 0x000fe200000108e6 */
[----:B------:R-:W-:-:S02]  /*7ae0*/  FMUL.FTZ R230, R104, -R227 ;  /* 0x800000e368e67220 */ /* 0x000fc40000410000 */
[----:B------:R-:W-:Y:S01]  /*7af0*/  FFMA.FTZ R227, R105, R227, R232 ;  /* 0x000000e369e37223 */ /* 0x000fe200000100e8 */
[----:B------:R-:W-:Y:S01]  /*7b00*/  SHF.L.U32 R232, R225, 0x10, RZ ;  /* 0x00000010e1e87819 */ /* 0x000fe200000006ff */
[----:B0-----:R-:W-:Y:S01]  /*7b10*/  FMUL.FTZ R225, R235, R239 ;  /* 0x000000efebe17220 */ /* 0x001fe20000410000 */
[----:B------:R-:W-:Y:S01]  /*7b20*/  FFMA.FTZ R228, R105, R228, -R230 ;  /* 0x000000e469e47223 */ /* 0x000fe200000108e6 */
[----:B------:R-:W-:Y:S01]  /*7b30*/  ISETP.GE.AND P3, PT, R99, 0x10, PT ;  /* 0x000000106300780c */ /* 0x000fe20003f66270 */
[-C--:B-1----:R-:W-:Y:S01]  /*7b40*/  FMUL.FTZ R234, R235, R236.reuse ;  /* 0x000000ecebea7220 */ /* 0x082fe20000410000 */
[----:B------:R-:W-:Y:S01]  /*7b50*/  SHF.L.U32 R230, R87, 0x10, RZ ;  /* 0x0000001057e67819 */ /* 0x000fe200000006ff */
[----:B------:R-:W-:Y:S01]  /*7b60*/  FFMA.FTZ R236, R212, R236, -R225 ;  /* 0x000000ecd4ec7223 */ /* 0x000fe200000108e1 */
[----:B------:R-:W-:-:S03]  /*7b70*/  FMUL.FTZ R225, R9, R232 ;  /* 0x000000e809e17220 */ /* 0x000fc60000410000 */
[----:B------:R-:W-:Y:S01]  /*7b80*/  FMUL.FTZ R87, R9, R230 ;  /* 0x000000e609577220 */ /* 0x000fe20000410000 */
[----:B------:R-:W-:Y:S01]  /*7b90*/  FADD.FTZ R242, -R225, R242 ;  /* 0x000000f2e1f27221 */ /* 0x000fe20000010100 */
[C---:B--2---:R-:W-:Y:S01]  /*7ba0*/  FMUL.FTZ R231, R235.reuse, R226 ;  /* 0x000000e2ebe77220 */ /* 0x044fe20000410000 */
[----:B----4-:R-:W-:Y:S01]  /*7bb0*/  FMUL.FTZ R229, R235, R240 ;  /* 0x000000f0ebe57220 */ /* 0x010fe20000410000 */
[----:B------:R-:W-:Y:S01]  /*7bc0*/  FADD.FTZ R238, R87, R238 ;  /* 0x000000ee57ee7221 */ /* 0x000fe20000010000 */
[----:B------:R-:W-:Y:S01]  /*7bd0*/  FMUL.FTZ R230, R120, -R242 ;  /* 0x800000f278e67220 */ /* 0x000fe20000410000 */
[C---:B------:R-:W-:Y:S01]  /*7be0*/  FFMA.FTZ R239, R212.reuse, R239, R234 ;  /* 0x000000efd4ef7223 */ /* 0x040fe200000100ea */
[C---:B------:R-:W-:Y:S01]  /*7bf0*/  FFMA.FTZ R240, R212.reuse, R240, R231 ;  /* 0x000000f0d4f07223 */ /* 0x040fe200000100e7 */
[----:B------:R-:W-:Y:S01]  /*7c00*/  @P3 FFMA.FTZ R212, R212, R226, -R229 ;  /* 0x000000e2d4d43223 */ /* 0x000fe200000108e5 */
[----:B------:R-:W-:Y:S01]  /*7c10*/  PRMT R226, R86, 0x7632, R226 ;  /* 0x0000763256e27816 */ /* 0x000fe200000000e2 */
[-C--:B------:R-:W-:Y:S01]  /*7c20*/  FFMA.FTZ R233, R121, R238.reuse, -R230 ;  /* 0x000000ee79e97223 */ /* 0x080fe200000108e6 */
[-C--:B------:R-:W-:Y:S01]  /*7c30*/  FMUL.FTZ R230, R106, -R227.reuse ;  /* 0x800000e36ae67220 */ /* 0x080fe20000410000 */
[----:B------:R-:W-:Y:S01]  /*7c40*/  FMUL.FTZ R229, R120, -R238 ;  /* 0x800000ee78e57220 */ /* 0x000fe20000410000 */
[----:B------:R-:W-:Y:S01]  /*7c50*/  SHF.L.U32 R231, R226, 0x10, RZ ;  /* 0x00000010e2e77819 */ /* 0x000fe200000006ff */
[-C--:B------:R-:W-:Y:S01]  /*7c60*/  FMUL.FTZ R226, R106, -R228.reuse ;  /* 0x800000e46ae27220 */ /* 0x080fe20000410000 */
[----:B------:R-:W-:Y:S01]  /*7c70*/  FFMA.FTZ R230, R107, R228, -R230 ;  /* 0x000000e46be67223 */ /* 0x000fe200000108e6 */
[----:B------:R-:W-:Y:S01]  /*7c80*/  FFMA.FTZ R237, R121, R242, R229 ;  /* 0x000000f279ed7223 */ /* 0x000fe200000100e5 */
[----:B------:R-:W-:Y:S01]  /*7c90*/  SHF.L.U32 R229, R86, 0x10, RZ ;  /* 0x0000001056e57819 */ /* 0x000fe200000006ff */
[----:B------:R-:W-:Y:S01]  /*7ca0*/  FFMA.FTZ R227, R107, R227, R226 ;  /* 0x000000e36be37223 */ /* 0x000fe200000100e2 */
[----:B------:R-:W-:-:S03]  /*7cb0*/  FMUL.FTZ R228, R108, -R230 ;  /* 0x800000e66ce47220 */ /* 0x000fc60000410000 */
[----:B------:R-:W-:Y:S01]  /*7cc0*/  FMUL.FTZ R226, R10, R229 ;  /* 0x000000e50ae27220 */ /* 0x000fe20000410000 */
[-C--:B------:R-:W-:Y:S01]  /*7cd0*/  FFMA.FTZ R229, R109, R227.reuse, R228 ;  /* 0x000000e36de57223 */ /* 0x080fe200000100e4 */
[----:B------:R-:W-:Y:S01]  /*7ce0*/  FMUL.FTZ R228, R108, -R227 ;  /* 0x800000e36ce47220 */ /* 0x000fe20000410000 */
[----:B------:R-:W-:-:S03]  /*7cf0*/  FMUL.FTZ R86, R10, R231 ;  /* 0x000000e70a567220 */ /* 0x000fc60000410000 */
[----:B------:R-:W-:Y:S01]  /*7d00*/  FFMA.FTZ R228, R109, R230, -R228 ;  /* 0x000000e66de47223 */ /* 0x000fe200000108e4 */
[----:B------:R-:W-:Y:S01]  /*7d10*/  FMUL.FTZ R230, R110, -R229 ;  /* 0x800000e56ee67220 */ /* 0x000fe20000410000 */
[----:B------:R-:W-:Y:S01]  /*7d20*/  FADD.FTZ R237, -R86, R237 ;  /* 0x000000ed56ed7221 */ /* 0x000fe20000010100 */
[----:B------:R-:W-:Y:S01]  /*7d30*/  FADD.FTZ R233, R226, R233 ;  /* 0x000000e9e2e97221 */ /* 0x000fe20000010000 */
[----:B------:R-:W-:Y:S01]  /*7d40*/  PRMT R227, R85, 0x7632, R227 ;  /* 0x0000763255e37816 */ /* 0x000fe200000000e3 */
[-C--:B------:R-:W-:Y:S01]  /*7d50*/  FFMA.FTZ R231, R111, R228.reuse, -R230 ;  /* 0x000000e46fe77223 */ /* 0x080fe200000108e6 */
[----:B------:R-:W-:Y:S01]  /*7d60*/  FMUL.FTZ R232, R122, -R237 ;  /* 0x800000ed7ae87220 */ /* 0x000fe20000410000 */
[----:B------:R-:W-:Y:S01]  /*7d70*/  FMUL.FTZ R228, R110, -R228 ;  /* 0x800000e46ee47220 */ /* 0x000fe20000410000 */
[----:B------:R-:W-:Y:S02]  /*7d80*/  SHF.L.U32 R230, R227, 0x10, RZ ;  /* 0x00000010e3e67819 */ /* 0x000fe400000006ff */
[----:B------:R-:W-:Y:S01]  /*7d90*/  FFMA.FTZ R234, R123, R233, -R232 ;  /* 0x000000e97bea7223 */ /* 0x000fe200000108e8 */
[----:B------:R-:W-:Y:S01]  /*7da0*/  FFMA.FTZ R229, R111, R229, R228 ;  /* 0x000000e56fe57223 */ /* 0x000fe200000100e4 */
[----:B------:R-:W-:Y:S01]  /*7db0*/  FMUL.FTZ R232, R122, -R233 ;  /* 0x800000e97ae87220 */ /* 0x000fe20000410000 */
[----:B------:R-:W-:Y:S01]  /*7dc0*/  SHF.L.U32 R228, R85, 0x10, RZ ;  /* 0x0000001055e47819 */ /* 0x000fe200000006ff */
[----:B------:R-:W-:-:S02]  /*7dd0*/  FMUL.FTZ R85, R11, R230 ;  /* 0x000000e60b557220 */ /* 0x000fc40000410000 */
[----:B------:R-:W-:Y:S02]  /*7de0*/  FFMA.FTZ R238, R123, R237, R232 ;  /* 0x000000ed7bee7223 */ /* 0x000fe400000100e8 */
[----:B------:R-:W-:Y:S01]  /*7df0*/  FMUL.FTZ R227, R11, R228 ;  /* 0x000000e40be37220 */ /* 0x000fe20000410000 */
[C---:B------:R-:W-:Y:S01]  /*7e00*/  FMUL.FTZ R228, R112.reuse, -R231 ;  /* 0x800000e770e47220 */ /* 0x040fe20000410000 */
[----:B------:R-:W-:Y:S01]  /*7e10*/  FADD.FTZ R238, -R85, R238 ;  /* 0x000000ee55ee7221 */ /* 0x000fe20000010100 */
[-C--:B------:R-:W-:Y:S01]  /*7e20*/  FMUL.FTZ R232, R112, -R229.reuse ;  /* 0x800000e570e87220 */ /* 0x080fe20000410000 */
[----:B------:R-:W-:Y:S01]  /*7e30*/  FADD.FTZ R234, R227, R234 ;  /* 0x000000eae3ea7221 */ /* 0x000fe20000010000 */
[C---:B------:R-:W-:Y:S01]  /*7e40*/  FFMA.FTZ R228, R113.reuse, R229, R228 ;  /* 0x000000e571e47223 */ /* 0x040fe200000100e4 */
[C---:B------:R-:W-:Y:S01]  /*7e50*/  FMUL.FTZ R230, R124.reuse, -R238 ;  /* 0x800000ee7ce67220 */ /* 0x040fe20000410000 */
[----:B------:R-:W-:Y:S01]  /*7e60*/  FFMA.FTZ R232, R113, R231, -R232 ;  /* 0x000000e771e87223 */ /* 0x000fe200000108e8 */
[----:B------:R-:W-:-:S02]  /*7e70*/  FMUL.FTZ R229, R124, -R234 ;  /* 0x800000ea7ce57220 */ /* 0x000fc40000410000 */
[C---:B------:R-:W-:Y:S01]  /*7e80*/  FFMA.FTZ R237, R125.reuse, R234, -R230 ;  /* 0x000000ea7ded7223 */ /* 0x040fe200000108e6 */
[C---:B------:R-:W-:Y:S01]  /*7e90*/  FMUL.FTZ R230, R114.reuse, -R228 ;  /* 0x800000e472e67220 */ /* 0x040fe20000410000 */
[----:B------:R-:W-:Y:S01]  /*7ea0*/  FFMA.FTZ R241, R125, R238, R229 ;  /* 0x000000ee7df17223 */ /* 0x000fe200000100e5 */
[-C--:B------:R-:W-:Y:S02]  /*7eb0*/  FMUL.FTZ R229, R114, -R232.reuse ;  /* 0x800000e872e57220 */ /* 0x080fe40000410000 */
[C---:B------:R-:W-:Y:S02]  /*7ec0*/  FFMA.FTZ R230, R115.reuse, R232, -R230 ;  /* 0x000000e873e67223 */ /* 0x040fe400000108e6 */
[----:B------:R-:W-:Y:S01]  /*7ed0*/  FFMA.FTZ R232, R115, R228, R229 ;  /* 0x000000e473e87223 */ /* 0x000fe200000100e5 */
[C---:B------:R-:W-:Y:S02]  /*7ee0*/  PRMT R228, R84.reuse, 0x7632, R228 ;  /* 0x0000763254e47816 */ /* 0x040fe400000000e4 */
[----:B------:R-:W-:-:S02]  /*7ef0*/  SHF.L.U32 R229, R84, 0x10, RZ ;  /* 0x0000001054e57819 */ /* 0x000fc400000006ff */
        /* <DEDUP_REMOVED lines=85> */
[----:B---3--:R0:W1:Y:S01]  /*8450*/  SHFL.IDX PT, R242, R71, RZ, 0x1f ;  /* 0x00001fff47f27589 */ /* 0x00806200000e0000 */
        /* <DEDUP_REMOVED lines=23> */
.L_x_15405:
[----:B------:R-:W-:Y:S05]  /*85d0*/  BSYNC B0 ;  /* 0x0000000000007941 */ /* 0x000fea0003800000 */
.L_x_15404:
        /* <DEDUP_REMOVED lines=24> */
.L_x_15407:
[----:B------:R-:W-:Y:S05]  /*8760*/  BSYNC B0 ;  /* 0x0000000000007941 */ /* 0x000fea0003800000 */
.L_x_15406:
        /* <DEDUP_REMOVED lines=18> */
.L_x_15409:
[----:B------:R-:W-:Y:S05]  /*8890*/  BSYNC B0 ;  /* 0x0000000000007941 */ /* 0x000fea0003800000 */
.L_x_15408:
        /* <DEDUP_REMOVED lines=18> */
.L_x_15411:
[----:B------:R-:W-:Y:S05]  /*89c0*/  BSYNC B0 ;  /* 0x0000000000007941 */ /* 0x000fea0003800000 */
.L_x_15410:
        /* <DEDUP_REMOVED lines=18> */
.L_x_15413:
[----:B------:R-:W-:Y:S05]  /*8af0*/  BSYNC B0 ;  /* 0x0000000000007941 */ /* 0x000fea0003800000 */
.L_x_15412:
[CC--:B0-----:R-:W-:Y:S01]  /*8b00*/  FMUL.FTZ R71, R243.reuse, R242.reuse ;  /* 0x000000f2f3477220 */ /* 0x0c1fe20000410000 */
[-C--:B------:R-:W-:Y:S01]  /*8b10*/  FMUL.FTZ R243, R243, R241.reuse ;  /* 0x000000f1f3f37220 */ /* 0x080fe20000410000 */
[----:B------:R-:W-:Y:S01]  /*8b20*/  SHFL.DOWN PT, R220, R238, 0x1, 0x1f ;  /* 0x08201f00eedc7f89 */ /* 0x000fe200000e0000 */
[----:B------:R-:W-:Y:S01]  /*8b30*/  ISETP.NE.AND P0, PT, R101, RZ, PT ;  /* 0x000000ff6500720c */ /* 0x000fe20003f05270 */
[C---:B------:R-:W-:Y:S01]  /*8b40*/  FFMA.FTZ R70, R212.reuse, R241, -R71 ;  /* 0x000000f1d4467223 */ /* 0x040fe20000010847 */
[----:B------:R-:W-:Y:S01]  /*8b50*/  FFMA.FTZ R243, R212, R242, R243 ;  /* 0x000000f2d4f37223 */ /* 0x000fe200000100f3 */
[----:B------:R-:W0:Y:S01]  /*8b60*/  SHFL.IDX PT, R71, R59, RZ, 0x1f ;  /* 0x00001fff3b477589 */ /* 0x000e2200000e0000 */
[----:B------:R-:W-:Y:S01]  /*8b70*/  USHF.R.S32.HI UR21, URZ, 0x1f, UR11 ;  /* 0x0000001f3f157899 */ /* 0x000fe2000801140b */
[----:B------:R-:W-:Y:S01]  /*8b80*/  @P1 FADD.FTZ R241, R223, R70 ;  /* 0x00000046dff11221 */ /* 0x000fe20000010000 */
[----:B------:R-:W-:Y:S01]  /*8b90*/  @P1 FADD.FTZ R242, R222, R243 ;  /* 0x000000f3def21221 */ /* 0x000fe20000010000 */
[----:B------:R-:W5:Y:S01]  /*8ba0*/  SHFL.IDX PT, R70, R58, RZ, 0x1f ;  /* 0x00001fff3a467589 */ /* 0x000f6200000e0000 */
[----:B------:R-:W-:Y:S02]  /*8bb0*/  BSSY B0, `(.L_x_15414) ;  /* 0x000033c000007945 */ /* 0x000fe40003800000 */
[C---:B------:R-:W-:Y:S01]  /*8bc0*/  FMUL.FTZ R223, R129.reuse, R242 ;  /* 0x000000f281df7220 */ /* 0x040fe20000410000 */
[----:B------:R-:W4:Y:S01]  /*8bd0*/  SHFL.DOWN PT, R212, R237, 0x1, 0x1f ;  /* 0x08201f00edd47f89 */ /* 0x000f2200000e0000 */
[----:B------:R-:W-:-:S02]  /*8be0*/  FMUL.FTZ R129, R129, R241 ;  /* 0x000000f181817220 */ /* 0x000fc40000410000 */
[C---:B------:R-:W-:Y:S01]  /*8bf0*/  FFMA.FTZ R223, R128.reuse, R241, -R223 ;  /* 0x000000f180df7223 */ /* 0x040fe200000108df */
[----:B------:R-:W4:Y:S01]  /*8c00*/  SHFL.DOWN PT, R243, R239, 0x1, 0x1f ;  /* 0x08201f00eff37f89 */ /* 0x000f2200000e0000 */
[----:B------:R-:W-:Y:S01]  /*8c10*/  FFMA.FTZ R129, R128, R242, R129 ;  /* 0x000000f280817223 */ /* 0x000fe20000010081 */
[----:B------:R-:W-:Y:S01]  /*8c20*/  LEA.HI.SX32 R242, R101, R101, 0x1b ;  /* 0x0000006565f27211 */ /* 0x000fe200078fdaff */
[----:B------:R-:W-:Y:S01]  /*8c30*/  FADD.FTZ R152, R152, R223 ;  /* 0x000000df98987221 */ /* 0x000fe20000010000 */
[----:B-12---:R-:W-:Y:S01]  /*8c40*/  SHFL.IDX PT, R238, R238, RZ, 0x1f ;  /* 0x00001fffeeee7589 */ /* 0x006fe200000e0000 */
[----:B------:R-:W-:Y:S01]  /*8c50*/  FADD.FTZ R150, R150, R129 ;  /* 0x0000008196967221 */ /* 0x000fe20000010000 */
[----:B------:R-:W-:Y:S01]  /*8c60*/  LEA R242, R242, UR19, 0x2 ;  /* 0x00000013f2f27c11 */ /* 0x000fe2000f8e10ff */
[----:B------:R-:W-:Y:S01]  /*8c70*/  FMUL.FTZ R244, R16, R152 ;  /* 0x0000009810f47220 */ /* 0x000fe20000410000 */
[----:B------:R-:W-:Y:S01]  /*8c80*/  SHFL.IDX PT, R237, R237, RZ, 0x1f ;  /* 0x00001fffeded7589 */ /* 0x000fe200000e0000 */
[----:B------:R-:W-:Y:S01]  /*8c90*/  FMUL.FTZ R129, R134, R150 ;  /* 0x0000009686817220 */ /* 0x000fe20000410000 */
[----:B0-----:R-:W-:-:S02]  /*8ca0*/  @P2 FMUL.FTZ R241, R220, R71 ;  /* 0x00000047dcf12220 */ /* 0x001fc40000410000 */
[----:B------:R-:W0:Y:S01]  /*8cb0*/  SHFL.DOWN PT, R222, R240, 0x1, 0x1f ;  /* 0x08201f00f0de7f89 */ /* 0x000e2200000e0000 */
[----:B-----5:R-:W-:-:S03]  /*8cc0*/  @P2 FMUL.FTZ R128, R220, R70 ;  /* 0x00000046dc802220 */ /* 0x020fc60000410000 */
[----:B---3--:R-:W1:Y:S01]  /*8cd0*/  SHFL.IDX PT, R240, R240, RZ, 0x1f ;  /* 0x00001ffff0f07589 */ /* 0x008e6200000e0000 */
[C---:B----4-:R-:W-:Y:S01]  /*8ce0*/  @P2 FFMA.FTZ R128, R212.reuse, R71, R128 ;  /* 0x00000047d4802223 */ /* 0x050fe20000010080 */
[----:B------:R-:W-:Y:S02]  /*8cf0*/  @P2 FFMA.FTZ R241, R212, R70, -R241 ;  /* 0x00000046d4f12223 */ /* 0x000fe400000108f1 */
[----:B------:R-:W2:Y:S01]  /*8d00*/  SHFL.IDX PT, R239, R239, RZ, 0x1f ;  /* 0x00001fffefef7589 */ /* 0x000ea200000e0000 */
[----:B------:R-:W-:Y:S01]  /*8d10*/  @P2 FADD.FTZ R71, R243, R128 ;  /* 0x00000080f3472221 */ /* 0x000fe20000010000 */
[----:B------:R-:W-:-:S04]  /*8d20*/  FMUL.FTZ R128, R134, R152 ;  /* 0x0000009886807220 */ /* 0x000fc80000410000 */
[C---:B------:R-:W-:Y:S01]  /*8d30*/  FFMA.FTZ R223, R135.reuse, R150, R128 ;  /* 0x0000009687df7223 */ /* 0x040fe20000010080 */
[----:B------:R-:W-:-:S03]  /*8d40*/  FFMA.FTZ R128, R135, R152, -R129 ;  /* 0x0000009887807223 */ /* 0x000fc60000010881 */
[C---:B------:R-:W-:Y:S01]  /*8d50*/  FFMA.FTZ R159, R138.reuse, R159, R223 ;  /* 0x0000009f8a9f7223 */ /* 0x040fe200000100df */
[----:B------:R-:W-:-:S03]  /*8d60*/  FFMA.FTZ R157, R138, R157, R128 ;  /* 0x0000009d8a9d7223 */ /* 0x000fc60000010080 */
[----:B------:R-:W-:Y:S01]  /*8d70*/  FMUL.FTZ R128, R132, R159 ;  /* 0x0000009f84807220 */ /* 0x000fe20000410000 */
[----:B0-----:R-:W-:Y:S01]  /*8d80*/  @P2 FADD.FTZ R70, R222, R241 ;  /* 0x000000f1de462221 */ /* 0x001fe20000010000 */
[-C--:B------:R-:W-:Y:S02]  /*8d90*/  FMUL.FTZ R246, R15, R157.reuse ;  /* 0x0000009d0ff67220 */ /* 0x080fe40000410000 */
        /* <DEDUP_REMOVED lines=58> */
[----:B------:R-:W-:Y:S01]  /*9140*/  FFMA.FTZ R129, R111, R201, -R128 ;  /* 0x000000c96f817223 */ /* 0x000fe20000010880 */
[----:B------:R-:W-:Y:S02]  /*9150*/  FMUL.FTZ R212, R70, -R69 ;  /* 0x8000004546d47220 */ /* 0x000fe40000410000 */
        /* <DEDUP_REMOVED lines=20> */
[CC--:B------:R-:W-:Y:S01]  /*92a0*/  FFMA.FTZ R223, R237.reuse, R58.reuse, -R128 ;  /* 0x0000003aeddf7223 */ /* 0x0c0fe20000010880 */
[C---:B------:R-:W-:Y:S01]  /*92b0*/  FMUL.FTZ R58, R238.reuse, R58 ;  /* 0x0000003aee3a7220 */ /* 0x040fe20000410000 */
[C---:B------:R-:W-:Y:S01]  /*92c0*/  FMUL.FTZ R129, R238.reuse, R57 ;  /* 0x00000039ee817220 */ /* 0x040fe20000410000 */
[-C--:B------:R-:W-:Y:S02]  /*92d0*/  FMUL.FTZ R238, R238, R56.reuse ;  /* 0x00000038eeee7220 */ /* 0x080fe40000410000 */
[----:B------:R-:W-:Y:S01]  /*92e0*/  FFMA.FTZ R128, R237, R59, R58 ;  /* 0x0000003bed807223 */ /* 0x000fe2000001003a */
[----:B------:R-:W-:Y:S01]  /*92f0*/  FMUL.FTZ R59, R71, -R69 ;  /* 0x80000045473b7220 */ /* 0x000fe20000410000 */
[----:B------:R-:W-:Y:S01]  /*9300*/  FFMA.FTZ R56, R237, R56, -R129 ;  /* 0x00000038ed387223 */ /* 0x000fe20000010881 */
[-C--:B------:R-:W-:Y:S01]  /*9310*/  FFMA.FTZ R71, R71, R68.reuse, R212 ;  /* 0x0000004447477223 */ /* 0x080fe200000100d4 */
[C---:B------:R-:W-:Y:S01]  /*9320*/  FMUL.FTZ R58, R143.reuse, R213 ;  /* 0x000000d58f3a7220 */ /* 0x040fe20000410000 */
[----:B------:R-:W-:Y:S01]  /*9330*/  FFMA.FTZ R129, R70, R68, -R59 ;  /* 0x0000004446817223 */ /* 0x000fe2000001083b */
[----:B------:R-:W-:Y:S01]  /*9340*/  FMUL.FTZ R70, R143, R211 ;  /* 0x000000d38f467220 */ /* 0x000fe20000410000 */
[----:B------:R-:W-:Y:S01]  /*9350*/  FADD.FTZ R71, -R214, R71 ;  /* 0x00000047d6477221 */ /* 0x000fe20000010100 */
[----:B------:R-:W-:Y:S01]  /*9360*/  P2R R59, PR, RZ, 0x1 ;  /* 0x00000001ff3b7803 */ /* 0x000fe20000000000 */
[----:B------:R-:W-:Y:S01]  /*9370*/  FADD.FTZ R129, R78, R129 ;  /* 0x000000814e817221 */ /* 0x000fe20000010000 */
[----:B------:R-:W-:Y:S01]  /*9380*/  FFMA.FTZ R69, R145, R213, R70 ;  /* 0x000000d591457223 */ /* 0x000fe20000010046 */
[----:B------:R-:W-:Y:S01]  /*9390*/  FMUL.FTZ R70, R143, -R71 ;  /* 0x800000478f467220 */ /* 0x000fe20000410000 */
[----:B------:R-:W-:Y:S01]  /*93a0*/  FFMA.FTZ R68, R145, R211, -R58 ;  /* 0x000000d391447223 */ /* 0x000fe2000001083a */
[----:B------:R-:W-:Y:S01]  /*93b0*/  FMUL.FTZ R78, R143, -R129 ;  /* 0x800000818f4e7220 */ /* 0x000fe20000410000 */
[----:B------:R-:W-:Y:S01]  /*93c0*/  FFMA.FTZ R57, R237, R57, R238 ;  /* 0x00000039ed397223 */ /* 0x000fe200000100ee */
[----:B-1----:R-:W-:Y:S01]  /*93d0*/  FADD.FTZ R58, R240, R223 ;  /* 0x000000dff03a7221 */ /* 0x002fe20000010000 */
[----:B--2---:R-:W-:Y:S01]  /*93e0*/  FADD.FTZ R59, R239, R128 ;  /* 0x00000080ef3b7221 */ /* 0x004fe20000010000 */
[C---:B------:R-:W-:Y:S01]  /*93f0*/  FFMA.FTZ R212, R145.reuse, R129, -R70 ;  /* 0x0000008191d47223 */ /* 0x040fe20000010846 */
[----:B------:R-:W-:Y:S01]  /*9400*/  FFMA.FTZ R145, R145, R71, R78 ;  /* 0x0000004791917223 */ /* 0x000fe2000001004e */
[C---:B------:R-:W-:Y:S01]  /*9410*/  FFMA.FTZ R68, R79.reuse, R77, R68 ;  /* 0x0000004d4f447223 */ /* 0x040fe20000010044 */
[----:B------:R-:W-:Y:S01]  /*9420*/  FFMA.FTZ R76, R79, R76, R69 ;  /* 0x0000004c4f4c7223 */ /* 0x000fe20000010045 */
[----:B------:R0:W-:Y:S01]  /*9430*/  @!P0 STS.128 [UR20+0x46d0], R56 ;  /* 0x0046d038ff008988 */ /* 0x0001e20008000c14 */
[----:B------:R-:W-:Y:S01]  /*9440*/  FADD.FTZ R145, -R74, R145 ;  /* 0x000000914a917221 */ /* 0x000fe20000010100 */
[----:B------:R-:W-:Y:S01]  /*9450*/  FADD.FTZ R220, R75, R212 ;  /* 0x000000d44bdc7221 */ /* 0x000fe20000010000 */
[-C--:B------:R-:W-:Y:S01]  /*9460*/  FMUL.FTZ R77, R79, R50.reuse ;  /* 0x000000324f4d7220 */ /* 0x080fe20000410000 */
[----:B------:R-:W-:Y:S01]  /*9470*/  FMUL.FTZ R70, R215, R71 ;  /* 0x00000047d7467220 */ /* 0x000fe20000410000 */
[----:B------:R-:W-:Y:S01]  /*9480*/  SHF.L.U32 R69, R101, 0x5, RZ ;  /* 0x0000000565457819 */ /* 0x000fe200000006ff */
[-C--:B------:R-:W-:Y:S01]  /*9490*/  FMUL.FTZ R128, R129, R50.reuse ;  /* 0x0000003281807220 */ /* 0x080fe20000410000 */
[-C--:B------:R-:W-:Y:S01]  /*94a0*/  FFMA.FTZ R215, R215, -R77.reuse, R76 ;  /* 0x8000004dd7d77223 */ /* 0x080fe2000001004c */
[----:B------:R-:W-:Y:S01]  /*94b0*/  FFMA.FTZ R77, R203, -R77, R68 ;  /* 0x8000004dcb4d7223 */ /* 0x000fe20000010044 */
[----:B------:R-:W-:Y:S01]  /*94c0*/  LEA.HI.SX32 R69, R69, R69, 0x1b ;  /* 0x0000004545457211 */ /* 0x000fe200078fdaff */
[----:B------:R-:W-:Y:S01]  /*94d0*/  FMUL.FTZ R78, R71, R50 ;  /* 0x00000032474e7220 */ /* 0x000fe20000410000 */
[----:B------:R-:W-:Y:S01]  /*94e0*/  FMUL.FTZ R143, R145, UR55 ;  /* 0x00000037918f7c20 */ /* 0x000fe20008410000 */
[----:B------:R-:W-:Y:S01]  /*94f0*/  FMUL.FTZ R214, R79, R128 ;  /* 0x000000804fd67220 */ /* 0x000fe20000410000 */
[----:B------:R-:W-:Y:S01]  /*9500*/  UIADD3 UR20, -UR6, UR46, URZ ;  /* 0x0000002e06147290 */ /* 0x000fe2000fffe13f */
[----:B0-----:R-:W-:Y:S01]  /*9510*/  FMUL.FTZ R58, R71, UR55 ;  /* 0x00000037473a7c20 */ /* 0x001fe20008410000 */
[----:B------:R-:W-:Y:S01]  /*9520*/  FFMA.FTZ R56, R203, R129, R70 ;  /* 0x00000081cb387223 */ /* 0x000fe20000010046 */
[----:B------:R-:W-:Y:S01]  /*9530*/  LEA R57, R69, UR19, 0x2 ;  /* 0x0000001345397c11 */ /* 0x000fe2000f8e10ff */
[C---:B------:R-:W-:Y:S01]  /*9540*/  FMUL.FTZ R70, R129.reuse, UR55 ;  /* 0x0000003781467c20 */ /* 0x040fe20008410000 */
[----:B------:R-:W-:Y:S01]  /*9550*/  FFMA.FTZ R74, R129, UR57, R58 ;  /* 0x00000039814a7c23 */ /* 0x000fe2000801003a */
[C---:B------:R-:W-:Y:S01]  /*9560*/  FMUL.FTZ R58, R104.reuse, -R145 ;  /* 0x80000091683a7220 */ /* 0x040fe20000410000 */
[-C--:B------:R-:W-:Y:S01]  /*9570*/  FMUL.FTZ R104, R104, -R220.reuse ;  /* 0x800000dc68687220 */ /* 0x080fe20000410000 */
[----:B------:R-:W-:Y:S01]  /*9580*/  FMUL.FTZ R69, R200, R55 ;  /* 0x00000037c8457220 */ /* 0x000fe20000410000 */
[----:B------:R-:W-:Y:S01]  /*9590*/  FMUL.FTZ R129, R220, UR55 ;  /* 0x00000037dc817c20 */ /* 0x000fe20008410000 */
[C---:B------:R-:W-:Y:S01]  /*95a0*/  FFMA.FTZ R75, R105.reuse, R220, -R58 ;  /* 0x000000dc694b7223 */ /* 0x040fe2000001083a */
[-C--:B------:R-:W-:Y:S01]  /*95b0*/  FFMA.FTZ R104, R105, R145.reuse, R104 ;  /* 0x0000009169687223 */ /* 0x080fe20000010068 */
[C---:B------:R-:W-:Y:S01]  /*95c0*/  FMUL.FTZ R59, R194.reuse, R145 ;  /* 0x00000091c23b7220 */ /* 0x040fe20000410000 */
[-C--:B------:R-:W-:Y:S01]  /*95d0*/  FFMA.FTZ R194, R194, -R69.reuse, R213 ;  /* 0x80000045c2c27223 */ /* 0x080fe200000100d5 */
[----:B------:R-:W-:Y:S01]  /*95e0*/  FADD.FTZ R105, R216, R75 ;  /* 0x0000004bd8697221 */ /* 0x000fe20000010000 */
[----:B------:R-:W-:Y:S01]  /*95f0*/  FADD.FTZ R203, -R217, R104 ;  /* 0x00000068d9cb7221 */ /* 0x000fe20000010100 */
[----:B------:R-:W-:Y:S01]  /*9600*/  FFMA.FTZ R58, R202, -R69, R211 ;  /* 0x80000045ca3a7223 */ /* 0x000fe200000100d3 */
[C---:B------:R-:W-:Y:S01]  /*9610*/  FFMA.FTZ R129, R145.reuse, UR57, -R129 ;  /* 0x0000003991817c23 */ /* 0x040fe20008010881 */
[----:B------:R-:W-:Y:S01]  /*9620*/  FMUL.FTZ R69, R145, R55 ;  /* 0x0000003791457220 */ /* 0x000fe20000410000 */
[C---:B------:R-:W-:Y:S01]  /*9630*/  FMUL.FTZ R104, R106.reuse, -R203 ;  /* 0x800000cb6a687220 */ /* 0x040fe20000410000 */
[----:B------:R-:W-:Y:S01]  /*9640*/  FMUL.FTZ R106, R106, -R105 ;  /* 0x800000696a6a7220 */ /* 0x000fe20000410000 */
[----:B------:R-:W-:Y:S01]  /*9650*/  FFMA.FTZ R70, R71, UR57, -R70 ;  /* 0x0000003947467c23 */ /* 0x000fe20008010846 */
[----:B------:R-:W-:Y:S01]  /*9660*/  FMUL.FTZ R145, R196, R49 ;  /* 0x00000031c4917220 */ /* 0x000fe20000410000 */
[C---:B------:R-:W-:Y:S01]  /*9670*/  FFMA.FTZ R104, R107.reuse, R105, -R104 ;  /* 0x000000696b687223 */ /* 0x040fe20000010868 */
[----:B------:R-:W-:Y:S01]  /*9680*/  FFMA.FTZ R75, R107, R203, R106 ;  /* 0x000000cb6b4b7223 */ /* 0x000fe2000001006a */
[----:B------:R-:W-:Y:S01]  /*9690*/  FMUL.FTZ R212, R79, R78 ;  /* 0x0000004e4fd47220 */ /* 0x000fe20000410000 */
[----:B------:R-:W-:Y:S01]  /*96a0*/  FMUL.FTZ R71, R220, R55 ;  /* 0x00000037dc477220 */ /* 0x000fe20000410000 */
[----:B------:R-:W-:Y:S01]  /*96b0*/  FADD.FTZ R219, R219, R104 ;  /* 0x00000068dbdb7221 */ /* 0x000fe20000010000 */
[----:B------:R-:W-:Y:S01]  /*96c0*/  FADD.FTZ R237, -R218, R75 ;  /* 0x0000004bdaed7221 */ /* 0x000fe20000010100 */
[----:B------:R-:W-:Y:S01]  /*96d0*/  FMUL.FTZ R107, R188, R203 ;  /* 0x000000cbbc6b7220 */ /* 0x000fe20000410000 */
[----:B------:R-:W-:Y:S01]  /*96e0*/  FMUL.FTZ R223, R105, UR55 ;  /* 0x0000003769df7c20 */ /* 0x000fe20008410000 */
[----:B------:R-:W-:Y:S01]  /*96f0*/  FFMA.FTZ R59, R202, R220, R59 ;  /* 0x000000dcca3b7223 */ /* 0x000fe2000001003b */
[C---:B------:R-:W-:Y:S01]  /*9700*/  FMUL.FTZ R104, R108.reuse, -R237 ;  /* 0x800000ed6c687220 */ /* 0x040fe20000410000 */
[----:B------:R-:W-:Y:S01]  /*9710*/  FMUL.FTZ R108, R108, -R219 ;  /* 0x800000db6c6c7220 */ /* 0x000fe20000410000 */
[----:B------:R-:W-:Y:S01]  /*9720*/  FFMA.FTZ R188, R188, -R145, R209 ;  /* 0x80000091bcbc7223 */ /* 0x000fe200000100d1 */
[----:B------:R-:W-:Y:S01]  /*9730*/  FMUL.FTZ R202, R200, R71 ;  /* 0x00000047c8ca7220 */ /* 0x000fe20000410000 */
[C---:B------:R-:W-:Y:S01]  /*9740*/  FFMA.FTZ R145, R198.reuse, -R145, R207 ;  /* 0x80000091c6917223 */ /* 0x040fe200000100cf */
[----:B------:R-:W-:Y:S01]  /*9750*/  FFMA.FTZ R107, R198, R105, R107 ;  /* 0x00000069c66b7223 */ /* 0x000fe2000001006b */
[----:B------:R0:W-:Y:S01]  /*9760*/  STS [R57+0x10fc], R212 ;  /* 0x0010fcd439007388 */ /* 0x0001e20000000800 */
[C---:B------:R-:W-:Y:S01]  /*9770*/  FMUL.FTZ R198, R203.reuse, UR55 ;  /* 0x00000037cbc67c20 */ /* 0x040fe20008410000 */
[----:B------:R-:W-:Y:S01]  /*9780*/  FFMA.FTZ R223, R203, UR57, -R223 ;  /* 0x00000039cbdf7c23 */ /* 0x000fe200080108df */
[-C--:B------:R-:W-:Y:S01]  /*9790*/  FMUL.FTZ R217, R105, R49.reuse ;  /* 0x0000003169d97220 */ /* 0x080fe20000410000 */
[----:B------:R-:W-:Y:S01]  /*97a0*/  FMUL.FTZ R203, R203, R49 ;  /* 0x00000031cbcb7220 */ /* 0x000fe20000410000 */
[C---:B------:R-:W-:Y:S01]  /*97b0*/  FFMA.FTZ R216, R109.reuse, R237, R108 ;  /* 0x000000ed6dd87223 */ /* 0x040fe2000001006c */
[----:B------:R-:W-:Y:S01]  /*97c0*/  FFMA.FTZ R104, R109, R219, -R104 ;  /* 0x000000db6d687223 */ /* 0x000fe20000010868 */
[----:B------:R1:W-:Y:S01]  /*97d0*/  STS [R57+0x10f0], R202 ;  /* 0x0010f0ca39007388 */ /* 0x0003e20000000800 */
[----:B------:R-:W-:Y:S01]  /*97e0*/  FMUL.FTZ R218, R196, R203 ;  /* 0x000000cbc4da7220 */ /* 0x000fe20000410000 */
[----:B------:R-:W-:Y:S01]  /*97f0*/  FADD.FTZ R222, -R83, R216 ;  /* 0x000000d853de7221 */ /* 0x000fe20000010100 */
[----:B0-----:R-:W-:Y:S01]  /*9800*/  FMUL.FTZ R212, R200, R69 ;  /* 0x00000045c8d47220 */ /* 0x001fe20000410000 */
[----:B------:R-:W-:Y:S01]  /*9810*/  FADD.FTZ R221, R221, R104 ;  /* 0x00000068dddd7221 */ /* 0x000fe20000010000 */
[----:B------:R-:W-:Y:S01]  /*9820*/  FMUL.FTZ R75, R185, R90 ;  /* 0x0000005ab94b7220 */ /* 0x000fe20000410000 */
[C---:B------:R-:W-:Y:S01]  /*9830*/  FMUL.FTZ R104, R110.reuse, -R222 ;  /* 0x800000de6e687220 */ /* 0x040fe20000410000 */
[----:B------:R-:W-:Y:S01]  /*9840*/  STS [R57+0x10ec], R218 ;  /* 0x0010ecda39007388 */ /* 0x000fe20000000800 */
[C---:B------:R-:W-:Y:S01]  /*9850*/  FMUL.FTZ R106, R193.reuse, R237 ;  /* 0x000000edc16a7220 */ /* 0x040fe20000410000 */
[----:B------:R-:W-:Y:S01]  /*9860*/  FMUL.FTZ R110, R110, -R221 ;  /* 0x800000dd6e6e7220 */ /* 0x000fe20000410000 */
[----:B-1----:R-:W-:Y:S01]  /*9870*/  FMUL.FTZ R202, R196, R217 ;  /* 0x000000d9c4ca7220 */ /* 0x002fe20000410000 */
[----:B------:R0:W-:Y:S01]  /*9880*/  STS [R57+0x10f4], R212 ;  /* 0x0010f4d439007388 */ /* 0x0001e20000000800 */
[-C--:B------:R-:W-:Y:S01]  /*9890*/  FFMA.FTZ R193, R193, -R75.reuse, R208 ;  /* 0x8000004bc1c17223 */ /* 0x080fe200000100d0 */
[----:B------:R-:W-:Y:S01]  /*98a0*/  FFMA.FTZ R108, R195, -R75, R210 ;  /* 0x8000004bc36c7223 */ /* 0x000fe200000100d2 */
[----:B------:R-:W-:Y:S01]  /*98b0*/  FFMA.FTZ R198, R105, UR57, R198 ;  /* 0x0000003969c67c23 */ /* 0x000fe200080100c6 */
[----:B------:R1:W-:Y:S01]  /*98c0*/  STS [R57+0x10e8], R202 ;  /* 0x0010e8ca39007388 */ /* 0x0003e20000000800 */
[----:B------:R-:W-:Y:S01]  /*98d0*/  FMUL.FTZ R75, R187, R52 ;  /* 0x00000034bb4b7220 */ /* 0x000fe20000410000 */
[----:B------:R-:W-:Y:S01]  /*98e0*/  FFMA.FTZ R104, R111, R221, -R104 ;  /* 0x000000dd6f687223 */ /* 0x000fe20000010868 */
[----:B------:R-:W-:Y:S01]  /*98f0*/  FMUL.FTZ R105, R221, UR55 ;  /* 0x00000037dd697c20 */ /* 0x000fe20008410000 */
[-C--:B------:R-:W-:Y:S01]  /*9900*/  FFMA.FTZ R111, R111, R222.reuse, R110 ;  /* 0x000000de6f6f7223 */ /* 0x080fe2000001006e */
[----:B------:R-:W-:Y:S01]  /*9910*/  FMUL.FTZ R110, R189, R222 ;  /* 0x000000debd6e7220 */ /* 0x000fe20000410000 */
[-C--:B0-----:R-:W-:Y:S01]  /*9920*/  FMUL.FTZ R212, R219, R90.reuse ;  /* 0x0000005adbd47220 */ /* 0x081fe20000410000 */
[-C--:B------:R-:W-:Y:S01]  /*9930*/  FFMA.FTZ R189, R189, -R75.reuse, R206 ;  /* 0x8000004bbdbd7223 */ /* 0x080fe200000100ce */
[----:B------:R-:W-:Y:S01]  /*9940*/  FFMA.FTZ R83, R191, -R75, R204 ;  /* 0x8000004bbf537223 */ /* 0x000fe200000100cc */
[----:B------:R-:W-:Y:S01]  /*9950*/  FMUL.FTZ R75, R222, UR55 ;  /* 0x00000037de4b7c20 */ /* 0x000fe20008410000 */
[----:B-1----:R-:W-:Y:S01]  /*9960*/  FMUL.FTZ R202, R237, R90 ;  /* 0x0000005aedca7220 */ /* 0x002fe20000410000 */
[----:B------:R-:W-:Y:S01]  /*9970*/  FMUL.FTZ R218, R185, R212 ;  /* 0x000000d4b9da7220 */ /* 0x000fe20000410000 */
[----:B------:R-:W-:Y:S01]  /*9980*/  FFMA.FTZ R110, R191, R221, R110 ;  /* 0x000000ddbf6e7223 */ /* 0x000fe2000001006e */
[----:B------:R-:W-:Y:S01]  /*9990*/  FFMA.FTZ R143, R220, UR57, R143 ;  /* 0x00000039dc8f7c23 */ /* 0x000fe2000801008f */
[----:B------:R-:W-:Y:S01]  /*99a0*/  FMUL.FTZ R216, R185, R202 ;  /* 0x000000cab9d87220 */ /* 0x000fe20000410000 */
[----:B------:R-:W-:Y:S01]  /*99b0*/  FADD.FTZ R73, R73, R104 ;  /* 0x0000006849497221 */ /* 0x000fe20000010000 */
[----:B------:R0:W-:Y:S01]  /*99c0*/  STS [R57+0x10e0], R218 ;  /* 0x0010e0da39007388 */ /* 0x0001e20000000800 */
[----:B------:R-:W-:Y:S01]  /*99d0*/  FADD.FTZ R191, -R72, R111 ;  /* 0x0000006f48bf7221 */ /* 0x000fe20000010100 */
[-C--:B------:R-:W-:Y:S01]  /*99e0*/  FMUL.FTZ R220, R221, R52.reuse ;  /* 0x00000034dddc7220 */ /* 0x080fe20000410000 */
[-C--:B------:R-:W-:Y:S01]  /*99f0*/  FFMA.FTZ R19, R110, R52.reuse, R19 ;  /* 0x000000346e137223 */ /* 0x080fe20000010013 */
[----:B------:R1:W-:Y:S01]  /*9a00*/  STS [R57+0x10e4], R216 ;  /* 0x0010e4d839007388 */ /* 0x0003e20000000800 */
[C---:B------:R-:W-:Y:S01]  /*9a10*/  FMUL.FTZ R72, R112.reuse, -R191 ;  /* 0x800000bf70487220 */ /* 0x040fe20000410000 */
[----:B------:R-:W-:Y:S01]  /*9a20*/  FMUL.FTZ R112, R112, -R73 ;  /* 0x8000004970707220 */ /* 0x000fe20000410000 */
[----:B------:R-:W-:Y:S01]  /*9a30*/  FFMA.FTZ R106, R195, R219, R106 ;  /* 0x000000dbc36a7223 */ /* 0x000fe2000001006a */
[----:B------:R2:W-:Y:S01]  /*9a40*/  STS [R57+0x10f8], R214 ;  /* 0x0010f8d639007388 */ /* 0x0005e20000000800 */
[C---:B------:R-:W-:Y:S01]  /*9a50*/  FFMA.FTZ R72, R113.reuse, R73, -R72 ;  /* 0x0000004971487223 */ /* 0x040fe20000010848 */
[C---:B0-----:R-:W-:Y:S01]  /*9a60*/  FFMA.FTZ R218, R222.reuse, UR57, -R105 ;  /* 0x00000039deda7c23 */ /* 0x041fe20008010869 */
[----:B------:R-:W-:Y:S01]  /*9a70*/  FMUL.FTZ R222, R222, R52 ;  /* 0x00000034dede7220 */ /* 0x000fe20000410000 */
[----:B------:R-:W-:Y:S01]  /*9a80*/  FMUL.FTZ R105, R176, R91 ;  /* 0x0000005bb0697220 */ /* 0x000fe20000410000 */
[----:B------:R-:W-:Y:S01]  /*9a90*/  FFMA.FTZ R113, R113, R191, R112 ;  /* 0x000000bf71717223 */ /* 0x000fe20000010070 */
[----:B-1----:R-:W-:Y:S01]  /*9aa0*/  FFMA.FTZ R216, R221, UR57, R75 ;  /* 0x00000039ddd87c23 */ /* 0x002fe2000801004b */
[----:B------:R-:W-:Y:S01]  /*9ab0*/  FMUL.FTZ R218, R189, R218 ;  /* 0x000000dabdda7220 */ /* 0x000fe20000410000 */
[-C--:B------:R-:W-:Y:S01]  /*9ac0*/  FMUL.FTZ R104, R187, R222.reuse ;  /* 0x000000debb687220 */ /* 0x080fe20000410000 */
[C---:B------:R-:W-:Y:S01]  /*9ad0*/  FMUL.FTZ R75, R189.reuse, R222 ;  /* 0x000000debd4b7220 */ /* 0x040fe20000410000 */
[----:B------:R-:W-:Y:S01]  /*9ae0*/  FMUL.FTZ R189, R189, R220 ;  /* 0x000000dcbdbd7220 */ /* 0x000fe20000410000 */
[----:B------:R-:W-:Y:S01]  /*9af0*/  FFMA.FTZ R216, R83, R216, R218 ;  /* 0x000000d853d87223 */ /* 0x000fe200000100da */
[----:B--2---:R-:W-:Y:S01]  /*9b00*/  FMUL.FTZ R214, R219, UR55 ;  /* 0x00000037dbd67c20 */ /* 0x004fe20008410000 */
[----:B------:R0:W-:Y:S01]  /*9b10*/  STS [R57+0x10dc], R104 ;  /* 0x0010dc6839007388 */ /* 0x0001e20000000800 */
[----:B------:R-:W-:Y:S01]  /*9b20*/  FFMA.FTZ R75, R83, R220, R75 ;  /* 0x000000dc534b7223 */ /* 0x000fe2000001004b */
[----:B------:R-:W-:Y:S01]  /*9b30*/  FFMA.FTZ R216, R187, R110, R216 ;  /* 0x0000006ebbd87223 */ /* 0x000fe200000100d8 */
[----:B------:R-:W-:Y:S01]  /*9b40*/  FFMA.FTZ R110, R182, -R105, R201 ;  /* 0x80000069b66e7223 */ /* 0x000fe200000100c9 */
[----:B------:R-:W-:Y:S01]  /*9b50*/  FFMA.FTZ R83, R83, R222, -R189 ;  /* 0x000000de53537223 */ /* 0x000fe200000108bd */
[-C--:B------:R-:W-:Y:S01]  /*9b60*/  FMUL.FTZ R189, R191, R91.reuse ;  /* 0x0000005bbfbd7220 */ /* 0x080fe20000410000 */
[----:B------:R-:W-:Y:S01]  /*9b70*/  FMUL.FTZ R238, R187, R220 ;  /* 0x000000dcbbee7220 */ /* 0x000fe20000410000 */
[----:B------:R-:W-:Y:S01]  /*9b80*/  FADD.FTZ R195, -R82, R113 ;  /* 0x0000007152c37221 */ /* 0x000fe20000010100 */
[----:B------:R-:W-:Y:S01]  /*9b90*/  FMUL.FTZ R187, R73, R91 ;  /* 0x0000005b49bb7220 */ /* 0x000fe20000410000 */
[----:B------:R-:W-:Y:S01]  /*9ba0*/  FFMA.FTZ R214, R237, UR57, -R214 ;  /* 0x00000039edd67c23 */ /* 0x000fe200080108d6 */
[C---:B0-----:R-:W-:Y:S01]  /*9bb0*/  FMUL.FTZ R104, R180.reuse, R191 ;  /* 0x000000bfb4687220 */ /* 0x041fe20000410000 */
[----:B------:R-:W-:Y:S01]  /*9bc0*/  FFMA.FTZ R180, R180, -R105, R205 ;  /* 0x80000069b4b47223 */ /* 0x000fe200000100cd */
[----:B------:R-:W-:Y:S01]  /*9bd0*/  FMUL.FTZ R105, R73, UR55 ;  /* 0x0000003749697c20 */ /* 0x000fe20008410000 */
[----:B------:R-:W-:Y:S01]  /*9be0*/  FADD.FTZ R72, R81, R72 ;  /* 0x0000004851487221 */ /* 0x000fe20000010000 */
[----:B------:R-:W-:Y:S01]  /*9bf0*/  FFMA.FTZ R111, R182, R73, R104 ;  /* 0x00000049b66f7223 */ /* 0x000fe20000010068 */
[C---:B------:R-:W-:Y:S01]  /*9c00*/  FMUL.FTZ R104, R191.reuse, UR55 ;  /* 0x00000037bf687c20 */ /* 0x040fe20008410000 */
[----:B------:R-:W-:Y:S01]  /*9c10*/  FFMA.FTZ R105, R191, UR57, -R105 ;  /* 0x00000039bf697c23 */ /* 0x000fe20008010869 */
[C---:B------:R-:W-:Y:S01]  /*9c20*/  FMUL.FTZ R113, R180.reuse, R189 ;  /* 0x000000bdb4717220 */ /* 0x040fe20000410000 */
[----:B------:R-:W-:Y:S01]  /*9c30*/  FMUL.FTZ R109, R237, UR55 ;  /* 0x00000037ed6d7c20 */ /* 0x000fe20008410000 */
[----:B------:R-:W-:Y:S01]  /*9c40*/  FFMA.FTZ R81, R73, UR57, R104 ;  /* 0x0000003949517c23 */ /* 0x000fe20008010068 */
[C---:B------:R-:W-:Y:S01]  /*9c50*/  FMUL.FTZ R73, R180.reuse, R105 ;  /* 0x00000069b4497220 */ /* 0x040fe20000410000 */
[-C--:B------:R-:W-:Y:S01]  /*9c60*/  FMUL.FTZ R180, R180, R187.reuse ;  /* 0x000000bbb4b47220 */ /* 0x080fe20000410000 */
[-C--:B------:R-:W-:Y:S01]  /*9c70*/  FMUL.FTZ R112, R176, R187.reuse ;  /* 0x000000bbb0707220 */ /* 0x080fe20000410000 */
[C---:B------:R-:W-:Y:S01]  /*9c80*/  FFMA.FTZ R104, R110.reuse, R187, R113 ;  /* 0x000000bb6e687223 */ /* 0x040fe20000010071 */
[C---:B------:R-:W-:Y:S01]  /*9c90*/  FMUL.FTZ R113, R193.reuse, R214 ;  /* 0x000000d6c1717220 */ /* 0x040fe20000410000 */
[----:B------:R-:W-:Y:S01]  /*9ca0*/  FMUL.FTZ R187, R193, R202 ;  /* 0x000000cac1bb7220 */ /* 0x000fe20000410000 */
[----:B------:R-:W-:Y:S01]  /*9cb0*/  FFMA.FTZ R109, R219, UR57, R109 ;  /* 0x00000039db6d7c23 */ /* 0x000fe2000801006d */
[-C--:B------:R-:W-:Y:S01]  /*9cc0*/  FMUL.FTZ R193, R193, R212.reuse ;  /* 0x000000d4c1c17220 */ /* 0x080fe20000410000 */
[C---:B------:R-:W-:Y:S01]  /*9cd0*/  FFMA.FTZ R105, R110.reuse, R189, -R180 ;  /* 0x000000bd6e697223 */ /* 0x040fe200000108b4 */
[----:B------:R-:W-:Y:S01]  /*9ce0*/  FFMA.FTZ R73, R110, R81, R73 ;  /* 0x000000516e497223 */ /* 0x000fe20000010049 */
[C---:B------:R-:W-:Y:S01]  /*9cf0*/  FFMA.FTZ R110, R108.reuse, R109, R113 ;  /* 0x0000006d6c6e7223 */ /* 0x040fe20000010071 */
[C---:B------:R-:W-:Y:S01]  /*9d00*/  FFMA.FTZ R81, R108.reuse, R212, R187 ;  /* 0x000000d46c517223 */ /* 0x040fe200000100bb */
[----:B------:R-:W-:Y:S01]  /*9d10*/  FFMA.FTZ R82, R108, R202, -R193 ;  /* 0x000000ca6c527223 */ /* 0x000fe200000108c1 */
[----:B------:R-:W-:Y:S01]  /*9d20*/  FMUL.FTZ R108, R114, -R195 ;  /* 0x800000c3726c7220 */ /* 0x000fe20000410000 */
[C---:B------:R-:W-:Y:S01]  /*9d30*/  FMUL.FTZ R182, R176.reuse, R189 ;  /* 0x000000bdb0b67220 */ /* 0x040fe20000410000 */
[----:B------:R-:W-:Y:S01]  /*9d40*/  FFMA.FTZ R189, R176, R111, R73 ;  /* 0x0000006fb0bd7223 */ /* 0x000fe20000010049 */
[----:B------:R-:W-:Y:S01]  /*9d50*/  FFMA.FTZ R28, R111, R91, R28 ;  /* 0x0000005b6f1c7223 */ /* 0x000fe2000001001c */
[----:B------:R-:W-:Y:S01]  /*9d60*/  FFMA.FTZ R73, R115, R72, -R108 ;  /* 0x0000004873497223 */ /* 0x000fe2000001086c */
[----:B------:R-:W-:Y:S01]  /*9d70*/  FFMA.FTZ R25, R106, R90, R25 ;  /* 0x0000005a6a197223 */ /* 0x000fe20000010019 */
[----:B------:R-:W-:Y:S01]  /*9d80*/  FMUL.FTZ R114, R114, -R72 ;  /* 0x8000004872727220 */ /* 0x000fe20000410000 */
[----:B------:R-:W-:Y:S01]  /*9d90*/  FFMA.FTZ R191, R185, R106, R110 ;  /* 0x0000006ab9bf7223 */ /* 0x000fe2000001006e */
[----:B------:R-:W-:Y:S01]  /*9da0*/  FMUL.FTZ R106, R170, R51 ;  /* 0x00000033aa6a7220 */ /* 0x000fe20000410000 */
[----:B------:R-:W-:Y:S01]  /*9db0*/  FMUL.FTZ R109, R168, R195 ;  /* 0x000000c3a86d7220 */ /* 0x000fe20000410000 */
[----:B------:R-:W-:Y:S01]  /*9dc0*/  FMUL.FTZ R111, R195, UR55 ;  /* 0x00000037c36f7c20 */ /* 0x000fe20008410000 */
[----:B------:R-:W-:Y:S01]  /*9dd0*/  FADD.FTZ R224, R224, R73 ;  /* 0x00000049e0e07221 */ /* 0x000fe20000010000 */
[----:B------:R-:W-:Y:S01]  /*9de0*/  FMUL.FTZ R73, R72, R51 ;  /* 0x0000003348497220 */ /* 0x000fe20000410000 */
[----:B------:R-:W-:Y:S01]  /*9df0*/  FFMA.FTZ R115, R115, R195, R114 ;  /* 0x000000c373737223 */ /* 0x000fe20000010072 */
[----:B------:R-:W-:Y:S01]  /*9e00*/  FFMA.FTZ R168, R168, -R106, R199 ;  /* 0x8000006aa8a87223 */ /* 0x000fe200000100c7 */
[----:B------:R-:W-:Y:S01]  /*9e10*/  FMUL.FTZ R110, R72, UR55 ;  /* 0x00000037486e7c20 */ /* 0x000fe20008410000 */
[----:B------:R-:W-:Y:S01]  /*9e20*/  FFMA.FTZ R109, R178, R72, R109 ;  /* 0x00000048b26d7223 */ /* 0x000fe2000001006d */
[C---:B------:R-:W-:Y:S01]  /*9e30*/  FMUL.FTZ R185, R195.reuse, R51 ;  /* 0x00000033c3b97220 */ /* 0x040fe20000410000 */
[----:B------:R-:W-:Y:S01]  /*9e40*/  FFMA.FTZ R111, R72, UR57, R111 ;  /* 0x00000039486f7c23 */ /* 0x000fe2000801006f */
[----:B------:R-:W-:Y:S01]  /*9e50*/  FMUL.FTZ R72, R170, R73 ;  /* 0x00000049aa487220 */ /* 0x000fe20000410000 */
[----:B------:R-:W-:Y:S01]  /*9e60*/  FADD.FTZ R115, -R80, R115 ;  /* 0x0000007350737221 */ /* 0x000fe20000010100 */
[----:B------:R0:W-:Y:S01]  /*9e70*/  STS [R57+0x10d0], R112 ;  /* 0x0010d07039007388 */ /* 0x0001e20000000800 */
[----:B------:R-:W-:Y:S01]  /*9e80*/  FFMA.FTZ R108, R178, -R106, R197 ;  /* 0x8000006ab26c7223 */ /* 0x000fe200000100c5 */
[C---:B------:R-:W-:Y:S01]  /*9e90*/  FMUL.FTZ R187, R168.reuse, R185 ;  /* 0x000000b9a8bb7220 */ /* 0x040fe20000410000 */
[-C--:B------:R-:W-:Y:S01]  /*9ea0*/  FMUL.FTZ R80, R168, R73.reuse ;  /* 0x00000049a8507220 */ /* 0x080fe20000410000 */
[----:B------:R1:W-:Y:S01]  /*9eb0*/  STS [R57+0x10c8], R72 ;  /* 0x0010c84839007388 */ /* 0x0003e20000000800 */
[----:B------:R-:W-:Y:S01]  /*9ec0*/  FFMA.FTZ R113, R195, UR57, -R110 ;  /* 0x00000039c3717c23 */ /* 0x000fe2000801086e */
[----:B------:R-:W-:Y:S01]  /*9ed0*/  FFMA.FTZ R106, R108, R73, R187 ;  /* 0x000000496c6a7223 */ /* 0x000fe200000100bb */
[-C--:B------:R-:W-:Y:S01]  /*9ee0*/  FMUL.FTZ R110, R170, R185.reuse ;  /* 0x000000b9aa6e7220 */ /* 0x080fe20000410000 */
[----:B------:R-:W-:Y:S01]  /*9ef0*/  FFMA.FTZ R80, R108, R185, -R80 ;  /* 0x000000b96c507223 */ /* 0x000fe20000010850 */
[----:B------:R-:W-:Y:S01]  /*9f00*/  FMUL.FTZ R113, R168, R113 ;  /* 0x00000071a8717220 */ /* 0x000fe20000410000 */
[----:B0-----:R-:W-:Y:S01]  /*9f10*/  FMUL.FTZ R112, R188, R223 ;  /* 0x000000dfbc707220 */ /* 0x001fe20000410000 */
[----:B------:R-:W-:Y:S01]  /*9f20*/  FFMA.FTZ R18, R107, R49, R18 ;  /* 0x000000316b127223 */ /* 0x000fe20000010012 */
[----:B------:R0:W-:Y:S01]  /*9f30*/  STS [R57+0x10cc], R110 ;  /* 0x0010cc6e39007388 */ /* 0x0001e20000000800 */
[----:B------:R-:W-:Y:S01]  /*9f40*/  FFMA.FTZ R111, R108, R111, R113 ;  /* 0x0000006f6c6f7223 */ /* 0x000fe20000010071 */
[C---:B-1----:R-:W-:Y:S01]  /*9f50*/  FMUL.FTZ R72, R116.reuse, -R115 ;  /* 0x8000007374487220 */ /* 0x042fe20000410000 */
        /* <DEDUP_REMOVED lines=10> */
[----:B------:R-:W-:Y:S01]  /*a000*/  FFMA.FTZ R112, R175, R224, R73 ;  /* 0x000000e0af707223 */ /* 0x000fe20000010049 */
[----:B------:R-:W-:Y:S01]  /*a010*/  FMUL.FTZ R73, R224, UR55 ;  /* 0x00000037e0497c20 */ /* 0x000fe20008410000 */
[C---:B------:R-:W-:Y:S01]  /*a020*/  FMUL.FTZ R108, R120.reuse, -R225 ;  /* 0x800000e1786c7220 */ /* 0x040fe20000410000 */
[----:B------:R-:W-:Y:S01]  /*a030*/  FMUL.FTZ R120, R120, -R72 ;  /* 0x8000004878787220 */ /* 0x000fe20000410000 */
[C---:B------:R-:W-:Y:S01]  /*a040*/  FMUL.FTZ R87, R115.reuse, UR55 ;  /* 0x0000003773577c20 */ /* 0x040fe20008410000 */
[----:B0-----:R-:W-:Y:S01]  /*a050*/  FFMA.FTZ R110, R115, UR57, -R73 ;  /* 0x00000039736e7c23 */ /* 0x001fe20008010849 */
[----:B------:R-:W-:Y:S01]  /*a060*/  FFMA.FTZ R173, R173, -R107, R190 ;  /* 0x8000006badad7223 */ /* 0x000fe200000100be */
[----:B------:R-:W-:Y:S01]  /*a070*/  FMUL.FTZ R168, R115, R92 ;  /* 0x0000005c73a87220 */ /* 0x000fe20000410000 */
[C---:B------:R-:W-:Y:S01]  /*a080*/  FFMA.FTZ R73, R121.reuse, R72, -R108 ;  /* 0x0000004879497223 */ /* 0x040fe2000001086c */
[----:B------:R-:W-:Y:S01]  /*a090*/  FMUL.FTZ R188, R188, R217 ;  /* 0x000000d9bcbc7220 */ /* 0x000fe20000410000 */
[----:B------:R-:W-:Y:S01]  /*a0a0*/  FFMA.FTZ R121, R121, R225, R120 ;  /* 0x000000e179797223 */ /* 0x000fe20000010078 */
[----:B------:R-:W-:Y:S01]  /*a0b0*/  FFMA.FTZ R217, R145, R217, R114 ;  /* 0x000000d991d97223 */ /* 0x000fe20000010072 */
[----:B------:R-:W-:Y:S01]  /*a0c0*/  FFMA.FTZ R20, R109, R51, R20 ;  /* 0x000000336d147223 */ /* 0x000fe20000010014 */
[----:B------:R-:W-:Y:S01]  /*a0d0*/  FFMA.FTZ R170, R170, R109, R111 ;  /* 0x0000006daaaa7223 */ /* 0x000fe2000001006f */
[C---:B------:R-:W-:Y:S01]  /*a0e0*/  FFMA.FTZ R114, R224.reuse, UR57, R87 ;  /* 0x00000039e0727c23 */ /* 0x040fe20008010057 */
[----:B------:R-:W-:Y:S01]  /*a0f0*/  FFMA.FTZ R109, R175, -R107, R192 ;  /* 0x8000006baf6d7223 */ /* 0x000fe200000100c0 */
[----:B------:R-:W-:Y:S01]  /*a100*/  FMUL.FTZ R224, R224, R92 ;  /* 0x0000005ce0e07220 */ /* 0x000fe20000410000 */
[C---:B------:R-:W-:Y:S01]  /*a110*/  FMUL.FTZ R108, R173.reuse, R168 ;  /* 0x000000a8ad6c7220 */ /* 0x040fe20000410000 */
[----:B------:R-:W-:Y:S01]  /*a120*/  FADD.FTZ R86, -R86, R121 ;  /* 0x0000007956567221 */ /* 0x000fe20000010100 */
[----:B------:R-:W-:Y:S01]  /*a130*/  FADD.FTZ R226, R226, R73 ;  /* 0x00000049e2e27221 */ /* 0x000fe20000010000 */
[----:B------:R-:W-:Y:S01]  /*a140*/  FMUL.FTZ R116, R173, R110 ;  /* 0x0000006ead747220 */ /* 0x000fe20000410000 */
[----:B------:R-:W-:Y:S01]  /*a150*/  FFMA.FTZ R87, R109, R224, R108 ;  /* 0x000000e06d577223 */ /* 0x000fe2000001006c */
[C---:B------:R-:W-:Y:S01]  /*a160*/  FMUL.FTZ R108, R122.reuse, -R86 ;  /* 0x800000567a6c7220 */ /* 0x040fe20000410000 */
[----:B------:R-:W-:Y:S01]  /*a170*/  FMUL.FTZ R73, R122, -R226 ;  /* 0x800000e27a497220 */ /* 0x000fe20000410000 */
[----:B------:R-:W-:Y:S01]  /*a180*/  FMUL.FTZ R107, R173, R224 ;  /* 0x000000e0ad6b7220 */ /* 0x000fe20000410000 */
[C---:B------:R-:W-:Y:S01]  /*a190*/  FMUL.FTZ R129, R194.reuse, R129 ;  /* 0x00000081c2817220 */ /* 0x040fe20000410000 */
[C---:B------:R-:W-:Y:S01]  /*a1a0*/  FFMA.FTZ R108, R123.reuse, R226, -R108 ;  /* 0x000000e27b6c7223 */ /* 0x040fe2000001086c */
[----:B------:R-:W-:Y:S01]  /*a1b0*/  FFMA.FTZ R110, R123, R86, R73 ;  /* 0x000000567b6e7223 */ /* 0x000fe20000010049 */
[-C--:B------:R-:W-:Y:S01]  /*a1c0*/  FFMA.FTZ R107, R109, R168.reuse, -R107 ;  /* 0x000000a86d6b7223 */ /* 0x080fe2000001086b */
[----:B------:R-:W-:Y:S01]  /*a1d0*/  FMUL.FTZ R168, R171, R168 ;  /* 0x000000a8aba87220 */ /* 0x000fe20000410000 */
[----:B------:R-:W-:Y:S01]  /*a1e0*/  FADD.FTZ R227, R227, R108 ;  /* 0x0000006ce3e37221 */ /* 0x000fe20000010000 */
[----:B------:R-:W-:Y:S01]  /*a1f0*/  FADD.FTZ R85, -R85, R110 ;  /* 0x0000006e55557221 */ /* 0x000fe20000010100 */
[C---:B------:R-:W-:Y:S01]  /*a200*/  FMUL.FTZ R73, R194.reuse, R69 ;  /* 0x00000045c2497220 */ /* 0x040fe20000410000 */
[----:B------:R-:W-:Y:S01]  /*a210*/  FMUL.FTZ R194, R194, R71 ;  /* 0x00000047c2c27220 */ /* 0x000fe20000410000 */
[C---:B------:R-:W-:Y:S01]  /*a220*/  FMUL.FTZ R108, R124.reuse, -R227 ;  /* 0x800000e37c6c7220 */ /* 0x040fe20000410000 */
[----:B------:R-:W-:Y:S01]  /*a230*/  FMUL.FTZ R124, R124, -R85 ;  /* 0x800000557c7c7220 */ /* 0x000fe20000410000 */
[----:B------:R0:W-:Y:S01]  /*a240*/  STS [R57+0x10c4], R168 ;  /* 0x0010c4a839007388 */ /* 0x0001e20000000800 */
[----:B------:R-:W-:Y:S01]  /*a250*/  FADD.FTZ R39, R170, R39 ;  /* 0x00000027aa277221 */ /* 0x000fe20000010000 */
[C---:B------:R-:W-:Y:S01]  /*a260*/  FFMA.FTZ R170, R58.reuse, R71, R73 ;  /* 0x000000473aaa7223 */ /* 0x040fe20000010049 */
[C---:B------:R-:W-:Y:S01]  /*a270*/  FFMA.FTZ R129, R58.reuse, R143, R129 ;  /* 0x0000008f3a817223 */ /* 0x040fe20000010081 */
[----:B------:R-:W-:Y:S01]  /*a280*/  FFMA.FTZ R114, R109, R114, R116 ;  /* 0x000000726d727223 */ /* 0x000fe20000010074 */
[-C--:B------:R-:W-:Y:S01]  /*a290*/  FMUL.FTZ R109, R167, R54.reuse ;  /* 0x00000036a76d7220 */ /* 0x080fe20000410000 */
[----:B------:R-:W-:Y:S01]  /*a2a0*/  FMUL.FTZ R73, R161, R225 ;  /* 0x000000e1a1497220 */ /* 0x000fe20000410000 */
[----:B------:R-:W-:Y:S01]  /*a2b0*/  FMUL.FTZ R116, R225, R54 ;  /* 0x00000036e1747220 */ /* 0x000fe20000410000 */
[----:B------:R-:W-:Y:S01]  /*a2c0*/  FMUL.FTZ R224, R171, R224 ;  /* 0x000000e0abe07220 */ /* 0x000fe20000410000 */
[----:B------:R-:W-:Y:S01]  /*a2d0*/  FFMA.FTZ R161, R161, -R109, R186 ;  /* 0x8000006da1a17223 */ /* 0x000fe200000100ba */
[----:B0-----:R-:W-:Y:S01]  /*a2e0*/  FFMA.FTZ R168, R58, R69, -R194 ;  /* 0x000000453aa87223 */ /* 0x001fe200000108c2 */
[C---:B------:R-:W-:Y:S01]  /*a2f0*/  FFMA.FTZ R69, R125.reuse, R85, R108 ;  /* 0x000000557d457223 */ /* 0x040fe2000001006c */
[----:B------:R-:W-:Y:S01]  /*a300*/  FFMA.FTZ R125, R125, R227, -R124 ;  /* 0x000000e37d7d7223 */ /* 0x000fe2000001087c */
[----:B------:R-:W-:Y:S01]  /*a310*/  FFMA.FTZ R27, R112, R92, R27 ;  /* 0x0000005c701b7223 */ /* 0x000fe2000001001b */
[----:B------:R-:W-:Y:S01]  /*a320*/  FFMA.FTZ R171, R171, R112, R114 ;  /* 0x00000070abab7223 */ /* 0x000fe20000010072 */
[----:B------:R-:W-:Y:S01]  /*a330*/  FADD.FTZ R228, -R228, R69 ;  /* 0x00000045e4e47221 */ /* 0x000fe20000010100 */
[----:B------:R-:W-:Y:S01]  /*a340*/  FADD.FTZ R84, R84, R125 ;  /* 0x0000007d54547221 */ /* 0x000fe20000010000 */
[----:B------:R-:W-:Y:S01]  /*a350*/  FMUL.FTZ R110, R72, UR55 ;  /* 0x00000037486e7c20 */ /* 0x000fe20008410000 */
[----:B------:R-:W-:Y:S01]  /*a360*/  FFMA.FTZ R111, R169, -R109, R184 ;  /* 0x8000006da96f7223 */ /* 0x000fe200000100b8 */
[C---:B------:R-:W-:Y:S01]  /*a370*/  FMUL.FTZ R58, R126.reuse, -R228 ;  /* 0x800000e47e3a7220 */ /* 0x040fe20000410000 */
[----:B------:R-:W-:Y:S01]  /*a380*/  FMUL.FTZ R71, R126, -R84 ;  /* 0x800000547e477220 */ /* 0x000fe20000410000 */
[----:B------:R-:W-:Y:S01]  /*a390*/  FFMA.FTZ R110, R225, UR57, -R110 ;  /* 0x00000039e16e7c23 */ /* 0x000fe2000801086e */
        /* <DEDUP_REMOVED lines=9> */
[C---:B------:R-:W-:Y:S01]  /*a430*/  FMUL.FTZ R114, R161.reuse, R110 ;  /* 0x0000006ea1727220 */ /* 0x040fe20000410000 */
[CC--:B------:R-:W-:Y:S01]  /*a440*/  FMUL.FTZ R108, R130.reuse, -R229.reuse ;  /* 0x800000e5826c7220 */ /* 0x0c0fe20000410000 */
[----:B------:R-:W-:Y:S01]  /*a450*/  FMUL.FTZ R130, R130, -R230 ;  /* 0x800000e682827220 */ /* 0x000fe20000410000 */
[-C--:B------:R-:W-:Y:S01]  /*a460*/  FMUL.FTZ R109, R161, R72.reuse ;  /* 0x00000048a16d7220 */ /* 0x080fe20000410000 */
[----:B------:R-:W-:Y:S01]  /*a470*/  FMUL.FTZ R120, R167, R72 ;  /* 0x00000048a7787220 */ /* 0x000fe20000410000 */
[----:B------:R-:W-:Y:S01]  /*a480*/  FFMA.FTZ R69, R131, R230, -R108 ;  /* 0x000000e683457223 */ /* 0x000fe2000001086c */
[----:B------:R-:W-:Y:S01]  /*a490*/  FMUL.FTZ R108, R161, R116 ;  /* 0x00000074a16c7220 */ /* 0x000fe20000410000 */
[----:B------:R-:W-:Y:S01]  /*a4a0*/  FFMA.FTZ R130, R131, R229, R130 ;  /* 0x000000e583827223 */ /* 0x000fe20000010082 */
[----:B------:R-:W-:Y:S01]  /*a4b0*/  FFMA.FTZ R70, R77, R74, R70 ;  /* 0x0000004a4d467223 */ /* 0x000fe20000010046 */
[----:B------:R-:W-:Y:S01]  /*a4c0*/  FADD.FTZ R232, R232, R69 ;  /* 0x00000045e8e87221 */ /* 0x000fe20000010000 */
[----:B------:R-:W-:Y:S01]  /*a4d0*/  FFMA.FTZ R108, R111, R72, R108 ;  /* 0x000000486f6c7223 */ /* 0x000fe2000001006c */
[----:B------:R-:W-:Y:S01]  /*a4e0*/  FADD.FTZ R231, -R231, R130 ;  /* 0x00000082e7e77221 */ /* 0x000fe20000010100 */
[----:B------:R-:W-:Y:S01]  /*a4f0*/  FMUL.FTZ R180, R138, R89 ;  /* 0x000000598ab47220 */ /* 0x000fe20000410000 */
[C---:B------:R-:W-:Y:S01]  /*a500*/  FMUL.FTZ R72, R132.reuse, -R232 ;  /* 0x800000e884487220 */ /* 0x040fe20000410000 */
[----:B------:R0:W-:Y:S01]  /*a510*/  STS [R57+0x10d4], R182 ;  /* 0x0010d4b639007388 */ /* 0x0001e20000000800 */
[-C--:B------:R-:W-:Y:S01]  /*a520*/  FMUL.FTZ R69, R132, -R231.reuse ;  /* 0x800000e784457220 */ /* 0x080fe20000410000 */
[----:B------:R-:W-:Y:S01]  /*a530*/  FFMA.FTZ R109, R111, R116, -R109 ;  /* 0x000000746f6d7223 */ /* 0x000fe2000001086d */
[----:B------:R-:W-:Y:S01]  /*a540*/  FFMA.FTZ R71, R133, R231, R72 ;  /* 0x000000e785477223 */ /* 0x000fe20000010048 */
[----:B------:R-:W-:Y:S01]  /*a550*/  FFMA.FTZ R72, R111, R112, R114 ;  /* 0x000000706f487223 */ /* 0x000fe20000010072 */
[----:B------:R-:W-:Y:S01]  /*a560*/  FFMA.FTZ R110, R133, R232, -R69 ;  /* 0x000000e8856e7223 */ /* 0x000fe20000010845 */
[----:B------:R-:W-:Y:S01]  /*a570*/  SHF.L.U32 R69, R60, 0x10, RZ ;  /* 0x000000103c457819 */ /* 0x000fe200000006ff */
[----:B------:R-:W-:Y:S01]  /*a580*/  FADD.FTZ R234, -R234, R71 ;  /* 0x00000047eaea7221 */ /* 0x000fe20000010100 */
[----:B------:R-:W-:Y:S01]  /*a590*/  FMUL.FTZ R176, R160, R93 ;  /* 0x0000005da0b07220 */ /* 0x000fe20000410000 */
[----:B------:R-:W-:Y:S01]  /*a5a0*/  FADD.FTZ R233, R233, R110 ;  /* 0x0000006ee9e97221 */ /* 0x000fe20000010000 */
[C---:B------:R-:W-:Y:S01]  /*a5b0*/  FMUL.FTZ R110, R215.reuse, R78 ;  /* 0x0000004ed76e7220 */ /* 0x040fe20000410000 */
[C---:B------:R-:W-:Y:S01]  /*a5c0*/  FMUL.FTZ R74, R134.reuse, -R234 ;  /* 0x800000ea864a7220 */ /* 0x040fe20000410000 */
[----:B------:R-:W-:Y:S01]  /*a5d0*/  FMUL.FTZ R215, R215, R128 ;  /* 0x00000080d7d77220 */ /* 0x000fe20000410000 */
[-C--:B------:R-:W-:Y:S01]  /*a5e0*/  FMUL.FTZ R73, R134, -R233.reuse ;  /* 0x800000e986497220 */ /* 0x080fe20000410000 */
[----:B------:R-:W-:Y:S01]  /*a5f0*/  FMUL.FTZ R185, R69, R96 ;  /* 0x0000006045b97220 */ /* 0x000fe20000410000 */
[C---:B------:R-:W-:Y:S01]  /*a600*/  FFMA.FTZ R74, R135.reuse, R233, -R74 ;  /* 0x000000e9874a7223 */ /* 0x040fe2000001084a */
[----:B0-----:R-:W-:Y:S01]  /*a610*/  FFMA.FTZ R182, R142, -R180, R157 ;  /* 0x800000b48eb67223 */ /* 0x001fe2000001009d */
[----:B------:R-:W-:Y:S01]  /*a620*/  FFMA.FTZ R135, R135, R234, R73 ;  /* 0x000000ea87877223 */ /* 0x000fe20000010049 */
[----:B------:R-:W-:Y:S01]  /*a630*/  FFMA.FTZ R73, R77, R78, -R215 ;  /* 0x0000004e4d497223 */ /* 0x000fe200000108d7 */
[----:B------:R-:W-:Y:S01]  /*a640*/  FADD.FTZ R235, R235, R74 ;  /* 0x0000004aebeb7221 */ /* 0x000fe20000010000 */
[-C--:B------:R-:W-:Y:S01]  /*a650*/  FFMA.FTZ R187, R139, -R185.reuse, R152 ;  /* 0x800000b98bbb7223 */ /* 0x080fe20000010098 */
[----:B------:R-:W-:Y:S01]  /*a660*/  FADD.FTZ R236, -R236, R135 ;  /* 0x00000087ecec7221 */ /* 0x000fe20000010100 */
[----:B------:R-:W-:Y:S01]  /*a670*/  FFMA.FTZ R185, R137, -R185, R150 ;  /* 0x800000b989b97223 */ /* 0x000fe20000010096 */
[----:B------:R-:W-:Y:S01]  /*a680*/  FMUL.FTZ R78, R235, R96 ;  /* 0x00000060eb4e7220 */ /* 0x000fe20000410000 */
[----:B------:R-:W-:Y:S01]  /*a690*/  FFMA.FTZ R180, R136, -R180, R159 ;  /* 0x800000b488b47223 */ /* 0x000fe2000001009f */
[----:B------:R-:W-:Y:S01]  /*a6a0*/  FMUL.FTZ R74, R236, R96 ;  /* 0x00000060ec4a7220 */ /* 0x000fe20000410000 */
[-C--:B------:R-:W-:Y:S01]  /*a6b0*/  FMUL.FTZ R111, R233, R89.reuse ;  /* 0x00000059e96f7220 */ /* 0x080fe20000410000 */
[----:B------:R-:W-:Y:S01]  /*a6c0*/  FMUL.FTZ R113, R185, R78 ;  /* 0x0000004eb9717220 */ /* 0x000fe20000410000 */
[----:B------:R-:W-:Y:S01]  /*a6d0*/  FFMA.FTZ R71, R77, R128, R110 ;  /* 0x000000804d477223 */ /* 0x000fe2000001006e */
[----:B------:R-:W-:Y:S01]  /*a6e0*/  FMUL.FTZ R77, R234, R89 ;  /* 0x00000059ea4d7220 */ /* 0x000fe20000410000 */
[-C--:B------:R-:W-:Y:S01]  /*a6f0*/  FMUL.FTZ R110, R185, R74.reuse ;  /* 0x0000004ab96e7220 */ /* 0x080fe20000410000 */
[C---:B------:R-:W-:Y:S01]  /*a700*/  FMUL.FTZ R112, R180.reuse, R111 ;  /* 0x0000006fb4707220 */ /* 0x040fe20000410000 */
[C---:B------:R-:W-:Y:S01]  /*a710*/  FFMA.FTZ R113, R187.reuse, R74, -R113 ;  /* 0x0000004abb717223 */ /* 0x040fe20000010871 */
[-C--:B------:R-:W-:Y:S01]  /*a720*/  FMUL.FTZ R115, R180, R77.reuse ;  /* 0x0000004db4737220 */ /* 0x080fe20000410000 */
[----:B------:R-:W-:Y:S01]  /*a730*/  FFMA.FTZ R110, R187, R78, R110 ;  /* 0x0000004ebb6e7223 */ /* 0x000fe2000001006e */
[C---:B------:R-:W-:Y:S01]  /*a740*/  FFMA.FTZ R112, R182.reuse, R77, -R112 ;  /* 0x0000004db6707223 */ /* 0x040fe20000010870 */
[----:B------:R-:W-:Y:S01]  /*a750*/  FADD.FTZ R113, RZ, R113 ;  /* 0x00000071ff717221 */ /* 0x000fe20000010000 */
[----:B------:R-:W-:Y:S01]  /*a760*/  FFMA.FTZ R115, R182, R111, R115 ;  /* 0x0000006fb6737223 */ /* 0x000fe20000010073 */
[----:B------:R-:W-:Y:S01]  /*a770*/  FADD.FTZ R110, RZ, R110 ;  /* 0x0000006eff6e7221 */ /* 0x000fe20000010000 */
[----:B------:R-:W-:Y:S01]  /*a780*/  FMUL.FTZ R116, R167, R116 ;  /* 0x00000074a7747220 */ /* 0x000fe20000410000 */
[----:B------:R-:W-:Y:S01]  /*a790*/  FADD.FTZ R112, R113, R112 ;  /* 0x0000007071707221 */ /* 0x000fe20000010000 */
[-C--:B------:R-:W-:Y:S01]  /*a7a0*/  FMUL.FTZ R117, R226, R93.reuse ;  /* 0x0000005de2757220 */ /* 0x080fe20000410000 */
[-C--:B------:R-:W-:Y:S01]  /*a7b0*/  FFMA.FTZ R178, R154, -R176.reuse, R183 ;  /* 0x800000b09ab27223 */ /* 0x080fe200000100b7 */
[----:B------:R-:W-:Y:S01]  /*a7c0*/  FMUL.FTZ R113, R86, R93 ;  /* 0x0000005d56717220 */ /* 0x000fe20000410000 */
[----:B------:R-:W-:Y:S01]  /*a7d0*/  FMUL.FTZ R173, R144, R95 ;  /* 0x0000005f90ad7220 */ /* 0x000fe20000410000 */
[----:B------:R-:W-:Y:S01]  /*a7e0*/  FADD.FTZ R110, R110, R115 ;  /* 0x000000736e6e7221 */ /* 0x000fe20000010000 */
[----:B------:R-:W-:Y:S01]  /*a7f0*/  FMUL.FTZ R114, R160, R117 ;  /* 0x00000075a0727220 */ /* 0x000fe20000410000 */
[----:B------:R-:W-:Y:S01]  /*a800*/  FFMA.FTZ R176, R162, -R176, R181 ;  /* 0x800000b0a2b07223 */ /* 0x000fe200000100b5 */
[----:B------:R-:W-:Y:S01]  /*a810*/  FMUL.FTZ R115, R178, R113 ;  /* 0x00000071b2737220 */ /* 0x000fe20000410000 */
[----:B------:R0:W-:Y:S01]  /*a820*/  STS [R57+0x10bc], R116 ;  /* 0x0010bc7439007388 */ /* 0x0001e20000000800 */
[-C--:B------:R-:W-:Y:S01]  /*a830*/  FFMA.FTZ R175, R146, -R173.reuse, R163 ;  /* 0x800000ad92af7223 */ /* 0x080fe200000100a3 */
[-C--:B------:R-:W-:Y:S01]  /*a840*/  FMUL.FTZ R169, R147, R88.reuse ;  /* 0x0000005893a97220 */ /* 0x080fe20000410000 */
[----:B------:R-:W-:Y:S01]  /*a850*/  FFMA.FTZ R173, R140, -R173, R165 ;  /* 0x800000ad8cad7223 */ /* 0x000fe200000100a5 */
[-C--:B------:R-:W-:Y:S01]  /*a860*/  FFMA.FTZ R121, R176, R117.reuse, R115 ;  /* 0x00000075b0797223 */ /* 0x080fe20000010073 */
[----:B------:R-:W-:Y:S01]  /*a870*/  FADD.FTZ R40, R171, R40 ;  /* 0x00000028ab287221 */ /* 0x000fe20000010000 */
[----:B------:R1:W-:Y:S01]  /*a880*/  STS [R57+0x10b8], R120 ;  /* 0x0010b87839007388 */ /* 0x0003e20000000800 */
[----:B------:R-:W-:Y:S01]  /*a890*/  FMUL.FTZ R117, R178, R117 ;  /* 0x00000075b2757220 */ /* 0x000fe20000410000 */
[----:B------:R-:W-:Y:S01]  /*a8a0*/  FFMA.FTZ R203, R145, R203, -R188 ;  /* 0x000000cb91cb7223 */ /* 0x000fe200000108bc */
[----:B------:R-:W-:Y:S01]  /*a8b0*/  FFMA.FTZ R171, R151, -R169, R166 ;  /* 0x800000a997ab7223 */ /* 0x000fe200000100a6 */
[----:B0-----:R-:W-:Y:S01]  /*a8c0*/  FMUL.FTZ R116, R231, R95 ;  /* 0x0000005fe7747220 */ /* 0x001fe20000410000 */
[----:B------:R0:W-:Y:S01]  /*a8d0*/  STS [R57+0x10b0], R114 ;  /* 0x0010b07239007388 */ /* 0x0001e20000000800 */
[----:B------:R-:W-:Y:S01]  /*a8e0*/  FFMA.FTZ R169, R149, -R169, R164 ;  /* 0x800000a995a97223 */ /* 0x000fe200000100a4 */
[----:B------:R-:W-:Y:S01]  /*a8f0*/  FMUL.FTZ R124, R229, R88 ;  /* 0x00000058e57c7220 */ /* 0x000fe20000410000 */
[----:B------:R-:W-:Y:S01]  /*a900*/  FMUL.FTZ R145, R153, R94 ;  /* 0x0000005e99917220 */ /* 0x000fe20000410000 */
[-C--:B------:R-:W-:Y:S01]  /*a910*/  FFMA.FTZ R123, R176, R113.reuse, -R117 ;  /* 0x00000071b07b7223 */ /* 0x080fe20000010875 */
[----:B-1----:R-:W-:Y:S01]  /*a920*/  FMUL.FTZ R120, R173, R116 ;  /* 0x00000074ad787220 */ /* 0x002fe20000410000 */
[----:B------:R-:W-:Y:S01]  /*a930*/  FMUL.FTZ R128, R160, R113 ;  /* 0x00000071a0807220 */ /* 0x000fe20000410000 */
[----:B------:R-:W-:Y:S01]  /*a940*/  FMUL.FTZ R122, R230, R88 ;  /* 0x00000058e67a7220 */ /* 0x000fe20000410000 */
[----:B------:R-:W-:Y:S01]  /*a950*/  FFMA.FTZ R161, R155, -R145, R172 ;  /* 0x800000919ba17223 */ /* 0x000fe200000100ac */
[----:B------:R-:W-:Y:S01]  /*a960*/  FMUL.FTZ R135, R156, R53 ;  /* 0x000000359c877220 */ /* 0x000fe20000410000 */
[----:B0-----:R-:W-:Y:S01]  /*a970*/  FMUL.FTZ R114, R232, R95 ;  /* 0x0000005fe8727220 */ /* 0x001fe20000410000 */
[----:B------:R-:W-:Y:S01]  /*a980*/  FFMA.FTZ R145, R141, -R145, R174 ;  /* 0x800000918d917223 */ /* 0x000fe200000100ae */
[----:B------:R-:W-:Y:S01]  /*a990*/  FMUL.FTZ R126, R228, R94 ;  /* 0x0000005ee47e7220 */ /* 0x000fe20000410000 */
[----:B------:R0:W-:Y:S01]  /*a9a0*/  STS [R57+0x10b4], R128 ;  /* 0x0010b48039007388 */ /* 0x0001e20000000800 */
[----:B------:R-:W-:Y:S01]  /*a9b0*/  FFMA.FTZ R113, R175, R114, R120 ;  /* 0x00000072af717223 */ /* 0x000fe20000010078 */
[----:B------:R-:W-:Y:S01]  /*a9c0*/  FMUL.FTZ R120, R169, R124 ;  /* 0x0000007ca9787220 */ /* 0x000fe20000410000 */
[----:B------:R-:W-:Y:S01]  /*a9d0*/  FMUL.FTZ R115, R173, R114 ;  /* 0x00000072ad737220 */ /* 0x000fe20000410000 */
[-C--:B------:R-:W-:Y:S01]  /*a9e0*/  FMUL.FTZ R117, R169, R122.reuse ;  /* 0x0000007aa9757220 */ /* 0x080fe20000410000 */
[----:B------:R-:W-:Y:S01]  /*a9f0*/  FADD.FTZ R110, R110, R113 ;  /* 0x000000716e6e7221 */ /* 0x000fe20000010000 */
[----:B------:R-:W-:Y:S01]  /*aa00*/  FFMA.FTZ R113, R171, R122, R120 ;  /* 0x0000007aab717223 */ /* 0x000fe20000010078 */
[----:B------:R-:W-:Y:S01]  /*aa10*/  FFMA.FTZ R115, R175, R116, -R115 ;  /* 0x00000074af737223 */ /* 0x000fe20000010873 */
[----:B------:R-:W-:Y:S01]  /*aa20*/  FMUL.FTZ R120, R84, R94 ;  /* 0x0000005e54787220 */ /* 0x000fe20000410000 */
[-C--:B------:R-:W-:Y:S01]  /*aa30*/  FFMA.FTZ R143, R158, -R135.reuse, R177 ;  /* 0x800000879e8f7223 */ /* 0x080fe200000100b1 */
[----:B0-----:R-:W-:Y:S01]  /*aa40*/  FMUL.FTZ R128, R145, R126 ;  /* 0x0000007e91807220 */ /* 0x001fe20000410000 */
[----:B------:R-:W-:Y:S01]  /*aa50*/  FFMA.FTZ R135, R148, -R135, R179 ;  /* 0x8000008794877223 */ /* 0x000fe200000100b3 */
[-C--:B------:R-:W-:Y:S01]  /*aa60*/  FMUL.FTZ R132, R85, R53.reuse ;  /* 0x0000003555847220 */ /* 0x080fe20000410000 */
[----:B------:R-:W-:Y:S01]  /*aa70*/  FADD.FTZ R110, R110, R113 ;  /* 0x000000716e6e7221 */ /* 0x000fe20000010000 */
[----:B------:R-:W-:Y:S01]  /*aa80*/  FADD.FTZ R112, R112, R115 ;  /* 0x0000007370707221 */ /* 0x000fe20000010000 */
[----:B------:R-:W-:Y:S01]  /*aa90*/  FFMA.FTZ R117, R171, R124, -R117 ;  /* 0x0000007cab757223 */ /* 0x000fe20000010875 */
[-C--:B------:R-:W-:Y:S01]  /*aaa0*/  FFMA.FTZ R113, R161, R120.reuse, R128 ;  /* 0x00000078a1717223 */ /* 0x080fe20000010080 */
[----:B------:R-:W-:Y:S01]  /*aab0*/  FMUL.FTZ R115, R145, R120 ;  /* 0x0000007891737220 */ /* 0x000fe20000410000 */
[----:B------:R-:W-:Y:S01]  /*aac0*/  FMUL.FTZ R130, R227, R53 ;  /* 0x00000035e3827220 */ /* 0x000fe20000410000 */
[----:B------:R-:W-:Y:S01]  /*aad0*/  FMUL.FTZ R128, R135, R132 ;  /* 0x0000008487807220 */ /* 0x000fe20000410000 */
[----:B------:R-:W-:Y:S01]  /*aae0*/  FADD.FTZ R112, R112, R117 ;  /* 0x0000007570707221 */ /* 0x000fe20000010000 */
[----:B------:R-:W-:Y:S01]  /*aaf0*/  FADD.FTZ R110, R110, R113 ;  /* 0x000000716e6e7221 */ /* 0x000fe20000010000 */
[----:B------:R-:W-:Y:S01]  /*ab00*/  FFMA.FTZ R115, R161, R126, -R115 ;  /* 0x0000007ea1737223 */ /* 0x000fe20000010873 */
[-C--:B------:R-:W-:Y:S01]  /*ab10*/  FMUL.FTZ R117, R135, R130.reuse ;  /* 0x0000008287757220 */ /* 0x080fe20000410000 */
[CC--:B------:R-:W-:Y:S01]  /*ab20*/  FFMA.FTZ R113, R143.reuse, R130.reuse, R128 ;  /* 0x000000828f717223 */ /* 0x0c0fe20000010080 */
[----:B------:R-:W-:Y:S01]  /*ab30*/  FMUL.FTZ R130, R156, R130 ;  /* 0x000000829c827220 */ /* 0x000fe20000410000 */
[----:B------:R-:W-:Y:S01]  /*ab40*/  FADD.FTZ R112, R112, R115 ;  /* 0x0000007370707221 */ /* 0x000fe20000010000 */
[-C--:B------:R-:W-:Y:S01]  /*ab50*/  FFMA.FTZ R117, R143, R132.reuse, -R117 ;  /* 0x000000848f757223 */ /* 0x080fe20000010875 */
        /* <DEDUP_REMOVED lines=25> */
[C---:B------:R-:W-:Y:S01]  /*acf0*/  FMUL.FTZ R80, R138.reuse, R111 ;  /* 0x0000006f8a507220 */ /* 0x040fe20000410000 */
[----:B------:R-:W-:Y:S01]  /*ad00*/  FMUL.FTZ R104, R138, R77 ;  /* 0x0000004d8a687220 */ /* 0x000fe20000410000 */
[----:B------:R-:W-:Y:S01]  /*ad10*/  STS [R57+0x10a8], R130 ;  /* 0x0010a88239007388 */ /* 0x000fe20000000800 */
[----:B------:R-:W-:Y:S01]  /*ad20*/  FADD.FTZ R83, R106, R83 ;  /* 0x000000536a537221 */ /* 0x000fe20000010000 */
[----:B------:R-:W-:Y:S01]  /*ad30*/  FADD.FTZ R108, R108, R81 ;  /* 0x000000516c6c7221 */ /* 0x000fe20000010000 */
[----:B------:R-:W-:Y:S01]  /*ad40*/  FADD.FTZ R37, R216, R37 ;  /* 0x00000025d8257221 */ /* 0x000fe20000010000 */
[----:B------:R-:W-:Y:S01]  /*ad50*/  STS [R57+0x10ac], R132 ;  /* 0x0010ac8439007388 */ /* 0x000fe20000000800 */
[----:B------:R-:W-:Y:S01]  /*ad60*/  FADD.FTZ R82, R83, R82 ;  /* 0x0000005253527221 */ /* 0x000fe20000010000 */
[----:B------:R-:W-:Y:S01]  /*ad70*/  FADD.FTZ R217, R108, R217 ;  /* 0x000000d96cd97221 */ /* 0x000fe20000010000 */
[----:B------:R-:W-:Y:S01]  /*ad80*/  FADD.FTZ R35, R196, R35 ;  /* 0x00000023c4237221 */ /* 0x000fe20000010000 */
[----:B------:R0:W-:Y:S01]  /*ad90*/  STS [R57+0x10a0], R120 ;  /* 0x0010a07839007388 */ /* 0x0001e20000000800 */
[----:B------:R-:W-:Y:S01]  /*ada0*/  FFMA.FTZ R59, R200, R59, R129 ;  /* 0x0000003bc83b7223 */ /* 0x000fe20000010081 */
[----:B------:R-:W-:Y:S01]  /*adb0*/  FADD.FTZ R203, R82, R203 ;  /* 0x000000cb52cb7221 */ /* 0x000fe20000010000 */
[C---:B------:R-:W-:Y:S01]  /*adc0*/  IADD3 R106, R101.reuse, 0x60, RZ ;  /* 0x00000060656a7810 */ /* 0x040fe20007ffe0ff */
[----:B------:R1:W-:Y:S01]  /*add0*/  STS [R57+0x10a4], R126 ;  /* 0x0010a47e39007388 */ /* 0x0003e20000000800 */
[----:B------:R-:W-:Y:S01]  /*ade0*/  IADD3 R108, R101, 0x80, RZ ;  /* 0x00000080656c7810 */ /* 0x000fe20007ffe0ff */
[----:B------:R-:W-:Y:S01]  /*adf0*/  FMUL.FTZ R166, R13, R166 ;  /* 0x000000a60da67220 */ /* 0x000fe20000410000 */
[C---:B------:R-:W-:Y:S01]  /*ae00*/  IADD3 R110, R101.reuse, 0xc0, RZ ;  /* 0x000000c0656e7810 */ /* 0x040fe20007ffe0ff */
[----:B------:R2:W-:Y:S01]  /*ae10*/  STS [R57+0x1098], R122 ;  /* 0x0010987a39007388 */ /* 0x0005e20000000800 */
[----:B------:R-:W-:Y:S01]  /*ae20*/  IADD3 R112, R101, 0xe0, RZ ;  /* 0x000000e065707810 */ /* 0x000fe20007ffe0ff */
[----:B------:R-:W-:Y:S01]  /*ae30*/  FADD.FTZ R38, R189, R38 ;  /* 0x00000026bd267221 */ /* 0x000fe20000010000 */
[C---:B0-----:R-:W-:Y:S01]  /*ae40*/  IADD3 R120, R101.reuse, 0x180, RZ ;  /* 0x0000018065787810 */ /* 0x041fe20007ffe0ff */
[----:B------:R0:W-:Y:S01]  /*ae50*/  STS [R57+0x109c], R124 ;  /* 0x00109c7c39007388 */ /* 0x0001e20000000800 */
[----:B------:R-:W-:Y:S01]  /*ae60*/  IADD3 R128, R101, 0x220, RZ ;  /* 0x0000022065807810 */ /* 0x000fe20007ffe0ff */
[----:B------:R-:W-:Y:S01]  /*ae70*/  FADD.FTZ R36, R191, R36 ;  /* 0x00000024bf247221 */ /* 0x000fe20000010000 */
[C---:B-1----:R-:W-:Y:S01]  /*ae80*/  IADD3 R126, R101.reuse, 0x1e0, RZ ;  /* 0x000001e0657e7810 */ /* 0x042fe20007ffe0ff */
[----:B------:R1:W-:Y:S01]  /*ae90*/  STS [R57+0x1090], R114 ;  /* 0x0010907239007388 */ /* 0x0003e20000000800 */
[----:B------:R-:W-:Y:S01]  /*aea0*/  IADD3 R82, R101, 0x40, RZ ;  /* 0x0000004065527810 */ /* 0x000fe20007ffe0ff */
[----:B------:R-:W-:Y:S01]  /*aeb0*/  FADD.FTZ R170, R217, R170 ;  /* 0x000000aad9aa7221 */ /* 0x000fe20000010000 */
[C---:B--2---:R-:W-:Y:S01]  /*aec0*/  IADD3 R122, R101.reuse, 0x1a0, RZ ;  /* 0x000001a0657a7810 */ /* 0x044fe20007ffe0ff */
[----:B------:R2:W-:Y:S01]  /*aed0*/  STS [R57+0x1094], R116 ;  /* 0x0010947439007388 */ /* 0x0005e20000000800 */
[----:B------:R-:W-:Y:S01]  /*aee0*/  IADD3 R222, R101, 0x200, RZ ;  /* 0x0000020065de7810 */ /* 0x000fe20007ffe0ff */
[----:B------:R-:W-:Y:S01]  /*aef0*/  FADD.FTZ R168, R203, R168 ;  /* 0x000000a8cba87221 */ /* 0x000fe20000010000 */
[C---:B0-----:R-:W-:Y:S01]  /*af00*/  IADD3 R124, R101.reuse, 0x1c0, RZ ;  /* 0x000001c0657c7810 */ /* 0x041fe20007ffe0ff */
[----:B------:R0:W-:Y:S01]  /*af10*/  STS [R57+0x1088], R80 ;  /* 0x0010885039007388 */ /* 0x0001e20000000800 */
[C---:B------:R-:W-:Y:S01]  /*af20*/  IADD3 R130, R101.reuse, 0x240, RZ ;  /* 0x0000024065827810 */ /* 0x040fe20007ffe0ff */
[----:B------:R-:W-:Y:S01]  /*af30*/  ULEA UR20, UR20, 0xfffffe00, 0x9 ;  /* 0xfffffe0014147891 */ /* 0x000fe2000f8e483f */
[C---:B-1----:R-:W-:Y:S01]  /*af40*/  IADD3 R114, R101.reuse, 0x140, RZ ;  /* 0x0000014065727810 */ /* 0x042fe20007ffe0ff */
[----:B------:R1:W-:Y:S01]  /*af50*/  STS [R57+0x108c], R104 ;  /* 0x00108c6839007388 */ /* 0x0003e20000000800 */
[C---:B------:R-:W-:Y:S01]  /*af60*/  IADD3 R132, R101.reuse, 0x260, RZ ;  /* 0x0000026065847810 */ /* 0x040fe20007ffe0ff */
[----:B------:R-:W-:Y:S01]  /*af70*/  UIADD3 UR20, UR56, -UR20, URZ ;  /* 0x8000001438147290 */ /* 0x000fe2000fffe03f */
[C---:B--2---:R-:W-:Y:S01]  /*af80*/  IADD3 R116, R101.reuse, 0x160, RZ ;  /* 0x0000016065747810 */ /* 0x044fe20007ffe0ff */
[----:B------:R2:W-:Y:S01]  /*af90*/  STS [R57+0x1080], R78 ;  /* 0x0010804e39007388 */ /* 0x0005e20000000800 */
[----:B------:R-:W-:Y:S01]  /*afa0*/  IADD3 R134, R101, 0x280, RZ ;  /* 0x0000028065867810 */ /* 0x000fe20007ffe0ff */
[----:B------:R-:W-:Y:S01]  /*afb0*/  FFMA.FTZ R164, -R13, R164, -RZ ;  /* 0x000000a40da47223 */ /* 0x000fe200000109ff */
[C---:B0-----:R-:W-:Y:S01]  /*afc0*/  IADD3 R80, R101.reuse, 0x20, RZ ;  /* 0x0000002065507810 */ /* 0x041fe20007ffe0ff */
[----:B------:R0:W-:Y:S01]  /*afd0*/  STS [R57+0x1084], R74 ;  /* 0x0010844a39007388 */ /* 0x0001e20000000800 */
[C---:B------:R-:W-:Y:S01]  /*afe0*/  IADD3 R188, R101.reuse, 0x2a0, RZ ;  /* 0x000002a065bc7810 */ /* 0x040fe20007ffe0ff */
[C---:B------:R-:W-:Y:S01]  /*aff0*/  FMUL.FTZ R172, R12.reuse, R172 ;  /* 0x000000ac0cac7220 */ /* 0x040fe20000410000 */
[C---:B-1----:R-:W-:Y:S01]  /*b000*/  IADD3 R104, R101.reuse, 0xa0, RZ ;  /* 0x000000a065687810 */ /* 0x042fe20007ffe0ff */
[----:B------:R-:W-:Y:S01]  /*b010*/  BAR.SYNC.DEFER_BLOCKING 0x0 ;  /* 0x0000000000007b1d */ /* 0x000fe20000010000 */
[C---:B------:R-:W-:Y:S01]  /*b020*/  IADD3 R194, R101.reuse, 0x2c0, RZ ;  /* 0x000002c065c27810 */ /* 0x040fe20007ffe0ff */
[----:B------:R-:W-:Y:S01]  /*b030*/  FFMA.FTZ R174, -R12, R174, -RZ ;  /* 0x000000ae0cae7223 */ /* 0x000fe200000109ff */
[----:B--2---:R-:W-:Y:S01]  /*b040*/  IADD3 R78, R101, 0x100, RZ ;  /* 0x00000100654e7810 */ /* 0x004fe20007ffe0ff */
[----:B------:R-:W-:Y:S01]  /*b050*/  FMUL.FTZ R184, R9, R184 ;  /* 0x000000b809b87220 */ /* 0x000fe20000410000 */
[----:B------:R-:W-:Y:S01]  /*b060*/  IADD3 R196, R101, 0x2e0, RZ ;  /* 0x000002e065c47810 */ /* 0x000fe20007ffe0ff */
[----:B------:R-:W-:Y:S01]  /*b070*/  FFMA.FTZ R186, -R9, R186, -RZ ;  /* 0x000000ba09ba7223 */ /* 0x000fe200000109ff */
[C---:B0-----:R-:W-:Y:S01]  /*b080*/  IADD3 R74, R101.reuse, 0x120, RZ ;  /* 0x00000120654a7810 */ /* 0x041fe20007ffe0ff */
        /* <DEDUP_REMOVED lines=12> */
[----:B------:R-:W-:Y:S01]  /*b150*/  FFMA.FTZ R76, -R0, R76, -RZ ;  /* 0x0000004c004c7223 */ /* 0x000fe200000109ff */
[C---:B------:R-:W-:Y:S01]  /*b160*/  IADD3 R218, R101.reuse, 0x3c0, RZ ;  /* 0x000003c065da7810 */ /* 0x040fe20007ffe0ff */
[----:B------:R-:W-:Y:S01]  /*b170*/  FMUL.FTZ R83, R84, UR55 ;  /* 0x0000003754537c20 */ /* 0x000fe20008410000 */
[----:B------:R-:W-:Y:S01]  /*b180*/  IADD3 R220, R101, 0x3e0, RZ ;  /* 0x000003e065dc7810 */ /* 0x000fe20007ffe0ff */
[----:B------:R-:W0:Y:S01]  /*b190*/  LDS R241, [R242+0x1080] ;  /* 0x00108000f2f17984 */ /* 0x000e220000000800 */
        /* <DEDUP_REMOVED lines=107> */
[----:B-1----:R-:W-:-:S03]  /*b850*/  FFMA.FTZ R80, -R11, R179, -RZ ;  /* 0x000000b30b507223 */ /* 0x002fc600000109ff */
[----:B------:R1:W-:Y:S01]  /*b860*/  STS [R57+0x2130], R166 ;  /* 0x002130a639007388 */ /* 0x0003e20000000800 */
[----:B--2---:R-:W-:-:S03]  /*b870*/  FFMA.FTZ R82, -R10, R183, -RZ ;  /* 0x000000b70a527223 */ /* 0x004fc600000109ff */
[----:B------:R2:W-:Y:S01]  /*b880*/  STS [R57+0x211c], R164 ;  /* 0x00211ca439007388 */ /* 0x0005e20000000800 */
[----:B-----5:R-:W-:-:S03]  /*b890*/  FFMA.FTZ R104, -R6, R205, -RZ ;  /* 0x000000cd06687223 */ /* 0x020fc600000109ff */
[----:B------:R5:W-:Y:S01]  /*b8a0*/  STS [R57+0x212c], R80 ;  /* 0x00212c5039007388 */ /* 0x000be20000000800 */
[----:B-1----:R-:W-:Y:S01]  /*b8b0*/  FMUL.FTZ R166, R0, R68 ;  /* 0x0000004400a67220 */ /* 0x002fe20000410000 */
[----:B------:R-:W-:Y:S02]  /*b8c0*/  MOV R68, UR20 ;  /* 0x0000001400447c02 */ /* 0x000fe40008000f00 */
[----:B------:R1:W-:Y:S01]  /*b8d0*/  STS [R57+0x2100], R244 ;  /* 0x002100f439007388 */ /* 0x0003e20000000800 */
[----:B------:R-:W-:Y:S01]  /*b8e0*/  USHF.R.S32.HI UR20, URZ, 0x1f, UR12 ;  /* 0x0000001f3f147899 */ /* 0x000fe2000801140c */
[C---:B--2---:R-:W-:Y:S01]  /*b8f0*/  FMUL.FTZ R164, R7.reuse, R197 ;  /* 0x000000c507a47220 */ /* 0x044fe20000410000 */
[----:B------:R-:W-:Y:S01]  /*b900*/  LEA R68, R68, -R101, 0x1 ;  /* 0x8000006544447211 */ /* 0x000fe200078e08ff */
[----:B------:R2:W-:Y:S01]  /*b910*/  STS [R57+0x2120], R172 ;  /* 0x002120ac39007388 */ /* 0x0005e20000000800 */
[----:B-----5:R-:W-:Y:S02]  /*b920*/  FFMA.FTZ R80, -R7, R199, -RZ ;  /* 0x000000c707507223 */ /* 0x020fe400000109ff */
[----:B------:R-:W-:Y:S01]  /*b930*/  ISETP.GE.AND P0, PT, R68, 0x1, PT ;  /* 0x000000014400780c */ /* 0x000fe20003f06270 */
[----:B------:R5:W-:Y:S01]  /*b940*/  STS [R57+0x2134], R82 ;  /* 0x0021345239007388 */ /* 0x000be20000000800 */
[----:B-1----:R-:W-:Y:S01]  /*b950*/  FMUL.FTZ R244, R11, R177 ;  /* 0x000000b10bf47220 */ /* 0x002fe20000410000 */
[----:B------:R-:W-:-:S02]  /*b960*/  FMUL.FTZ R177, R86, UR55 ;  /* 0x0000003756b17c20 */ /* 0x000fc40008410000 */
[----:B------:R1:W-:Y:S01]  /*b970*/  STS [R57+0x2148], R164 ;  /* 0x002148a439007388 */ /* 0x0003e20000000800 */
[----:B--2---:R-:W-:Y:S01]  /*b980*/  FMUL.FTZ R172, R6, R201 ;  /* 0x000000c906ac7220 */ /* 0x004fe20000410000 */
[----:B------:R-:W-:Y:S02]  /*b990*/  FFMA.FTZ R177, R226, UR57, R177 ;  /* 0x00000039e2b17c23 */ /* 0x000fe400080100b1 */
[----:B------:R2:W-:Y:S01]  /*b9a0*/  STS [R57+0x214c], R80 ;  /* 0x00214c5039007388 */ /* 0x0005e20000000800 */
[----:B-----5:R-:W-:-:S03]  /*b9b0*/  FFMA.FTZ R82, -R2, R213, -RZ ;  /* 0x000000d502527223 */ /* 0x020fc600000109ff */
[----:B------:R5:W-:Y:S01]  /*b9c0*/  STS [R57+0x2154], R104 ;  /* 0x0021546839007388 */ /* 0x000be20000000800 */
[----:B-1----:R-:W-:-:S03]  /*b9d0*/  FMUL.FTZ R164, R2, R211 ;  /* 0x000000d302a47220 */ /* 0x002fc60000410000 */
[----:B------:R1:W-:Y:S01]  /*b9e0*/  STS [R57+0x2124], R174 ;  /* 0x002124ae39007388 */ /* 0x0003e20000000800 */
[----:B--2---:R-:W-:-:S03]  /*b9f0*/  FFMA.FTZ R80, -R3, R209, -RZ ;  /* 0x000000d103507223 */ /* 0x004fc600000109ff */
[----:B------:R-:W-:Y:S01]  /*ba00*/  STS [R57+0x2108], R246 ;  /* 0x002108f639007388 */ /* 0x000fe20000000800 */
[----:B-----5:R-:W-:-:S03]  /*ba10*/  FMUL.FTZ R104, R3, R207 ;  /* 0x000000cf03687220 */ /* 0x020fc60000410000 */
[----:B------:R-:W-:Y:S01]  /*ba20*/  STS [R57+0x2110], R248 ;  /* 0x002110f839007388 */ /* 0x000fe20000000800 */
[----:B-1----:R-:W-:Y:S01]  /*ba30*/  FFMA.FTZ R174, R84, UR57, R81 ;  /* 0x0000003954ae7c23 */ /* 0x002fe20008010051 */
[----:B------:R-:W-:Y:S02]  /*ba40*/  FMUL.FTZ R81, R229, UR55 ;  /* 0x00000037e5517c20 */ /* 0x000fe40008410000 */
[----:B------:R-:W-:Y:S04]  /*ba50*/  STS [R57+0x2128], R244 ;  /* 0x002128f439007388 */ /* 0x000fe80000000800 */
[----:B------:R1:W-:Y:S04]  /*ba60*/  STS [R57+0x2138], R184 ;  /* 0x002138b839007388 */ /* 0x0003e80000000800 */
[----:B------:R2:W-:Y:S04]  /*ba70*/  STS [R57+0x213c], R186 ;  /* 0x00213cba39007388 */ /* 0x0005e80000000800 */
[----:B------:R-:W-:Y:S01]  /*ba80*/  STS [R57+0x2140], R192 ;  /* 0x002140c039007388 */ /* 0x000fe20000000800 */
[----:B-1----:R-:W-:-:S03]  /*ba90*/  FMUL.FTZ R184, R230, UR55 ;  /* 0x00000037e6b87c20 */ /* 0x002fc60008410000 */
[----:B------:R1:W-:Y:S01]  /*baa0*/  STS [R57+0x2144], R190 ;  /* 0x002144be39007388 */ /* 0x0003e20000000800 */
[----:B--2---:R-:W-:Y:S01]  /*bab0*/  FFMA.FTZ R186, R230, UR57, R81 ;  /* 0x00000039e6ba7c23 */ /* 0x004fe20008010051 */
[----:B------:R-:W-:Y:S02]  /*bac0*/  FMUL.FTZ R81, R235, UR55 ;  /* 0x00000037eb517c20 */ /* 0x000fe40008410000 */
[----:B------:R2:W-:Y:S01]  /*bad0*/  STS [R57+0x2150], R172 ;  /* 0x002150ac39007388 */ /* 0x0005e20000000800 */
[----:B------:R-:W-:Y:S01]  /*bae0*/  FFMA.FTZ R184, R229, UR57, -R184 ;  /* 0x00000039e5b87c23 */ /* 0x000fe200080108b8 */
[----:B------:R-:W-:Y:S02]  /*baf0*/  FFMA.FTZ R154, R236, UR57, -R81 ;  /* 0x00000039ec9a7c23 */ /* 0x000fe40008010851 */
[----:B------:R-:W-:Y:S01]  /*bb00*/  STS [R57+0x2158], R204 ;  /* 0x002158cc39007388 */ /* 0x000fe20000000800 */
[----:B-1----:R-:W-:-:S03]  /*bb10*/  FMUL.FTZ R190, R232, UR55 ;  /* 0x00000037e8be7c20 */ /* 0x002fc60008410000 */
[----:B------:R-:W-:Y:S01]  /*bb20*/  STS [R57+0x215c], R206 ;  /* 0x00215cce39007388 */ /* 0x000fe20000000800 */
[----:B--2---:R-:W-:Y:S01]  /*bb30*/  FFMA.FTZ R172, R228, UR57, -R83 ;  /* 0x00000039e4ac7c23 */ /* 0x004fe20008010853 */
[----:B------:R-:W-:Y:S02]  /*bb40*/  FFMA.FTZ R190, R231, UR57, -R190 ;  /* 0x00000039e7be7c23 */ /* 0x000fe400080108be */
[----:B------:R-:W-:Y:S04]  /*bb50*/  STS [R57+0x2160], R210 ;  /* 0x002160d239007388 */ /* 0x000fe80000000800 */
[----:B------:R-:W-:Y:S04]  /*bb60*/  STS [R57+0x2164], R208 ;  /* 0x002164d039007388 */ /* 0x000fe80000000800 */
[----:B------:R-:W-:Y:S04]  /*bb70*/  STS [R57+0x2168], R104 ;  /* 0x0021686839007388 */ /* 0x000fe80000000800 */
[----:B------:R1:W-:Y:S04]  /*bb80*/  STS [R57+0x216c], R80 ;  /* 0x00216c5039007388 */ /* 0x0003e80000000800 */
[----:B------:R2:W-:Y:S04]  /*bb90*/  STS [R57+0x2170], R164 ;  /* 0x002170a439007388 */ /* 0x0005e80000000800 */
[----:B------:R-:W-:Y:S01]  /*bba0*/  STS [R57+0x2174], R82 ;  /* 0x0021745239007388 */ /* 0x000fe20000000800 */
[----:B-1----:R-:W-:-:S03]  /*bbb0*/  FMUL.FTZ R80, R234, UR55 ;  /* 0x00000037ea507c20 */ /* 0x002fc60008410000 */
[----:B------:R1:W-:Y:S01]  /*bbc0*/  STS [R57+0x2178], R166 ;  /* 0x002178a639007388 */ /* 0x0003e20000000800 */
[----:B--2---:R-:W-:-:S03]  /*bbd0*/  FMUL.FTZ R164, R227, UR55 ;  /* 0x00000037e3a47c20 */ /* 0x004fc60008410000 */
[----:B------:R2:W-:Y:S01]  /*bbe0*/  STS [R57+0x217c], R76 ;  /* 0x00217c4c39007388 */ /* 0x0005e20000000800 */
[C---:B------:R-:W-:Y:S01]  /*bbf0*/  FFMA.FTZ R164, R85.reuse, UR57, -R164 ;  /* 0x0000003955a47c23 */ /* 0x040fe200080108a4 */
[----:B-1----:R-:W-:Y:S01]  /*bc00*/  FMUL.FTZ R166, R85, UR55 ;  /* 0x0000003755a67c20 */ /* 0x002fe20008410000 */
[----:B--2---:R-:W-:Y:S01]  /*bc10*/  FMUL.FTZ R57, R231, UR55 ;  /* 0x00000037e7397c20 */ /* 0x004fe20008410000 */
[----:B------:R-:W-:Y:S02]  /*bc20*/  FMUL.FTZ R76, R236, UR55 ;  /* 0x00000037ec4c7c20 */ /* 0x000fe40008410000 */
[----:B------:R-:W-:Y:S01]  /*bc30*/  FFMA.FTZ R166, R227, UR57, R166 ;  /* 0x00000039e3a67c23 */ /* 0x000fe200080100a6 */
[----:B------:R-:W-:Y:S01]  /*bc40*/  FFMA.FTZ R192, R232, UR57, R57 ;  /* 0x00000039e8c07c23 */ /* 0x000fe20008010039 */
        /* <DEDUP_REMOVED lines=50> */
.L_x_15415:
[----:B------:R-:W-:Y:S05]  /*bf70*/  BSYNC B0 ;  /* 0x0000000000007941 */ /* 0x000fea0003800000 */
.L_x_15414:
        /* <DEDUP_REMOVED lines=16> */
[----:B------:R-:W-:-:S02]  /*c080*/  UIMAD.WIDE.U32 UR44, UR12, UR30, UR44 ;  /* 0x0000001e0c2c72a5 */ /* 0x000fc4000f8e002c */
[----:B------:R-:W-:Y:S02]  /*c090*/  UIMAD UR20, UR20, UR38, URZ ;  /* 0x00000026141472a4 */ /* 0x000fe4000f8e023f */
        /* <DEDUP_REMOVED lines=39> */
.L_x_15417:
[----:B------:R-:W-:Y:S05]  /*c310*/  BSYNC B0 ;  /* 0x0000000000007941 */ /* 0x000fea0003800000 */
.L_x_15416:
[----:B------:R-:W3:Y:S01]  /*c320*/  LDS R133, [R133+0x2200] ;  /* 0x0022000085857984 */ /* 0x000ee20000000800 */
[----:B------:R-:W-:Y:S04]  /*c330*/  BSSY B0, `(.L_x_15418) ;  /* 0x0000004000007945 */ /* 0x000fe80003800000 */
[----:B------:R-:W-:Y:S05]  /*c340*/  @!P1 BRA `(.L_x_15419) ;  /* 0x0000000000089947 */ /* 0x000fea0003800000 */
[----:B------:R4:W-:Y:S04]  /*c350*/  REDG.E.ADD.F32.FTZ.RN.STRONG.GPU desc[UR22][R104.64+-0xf00], R152 ;  /* 0xfff10098680079a6 */ /* 0x0009e8000c10f396 */
[----:B---3--:R4:W-:Y:S02]  /*c360*/  REDG.E.ADD.F32.FTZ.RN.STRONG.GPU desc[UR22][R86.64+-0xf00], R133 ;  /* 0xfff10085560079a6 */ /* 0x0089e4000c10f396 */
.L_x_15419:
[----:B------:R-:W-:Y:S05]  /*c370*/  BSYNC B0 ;  /* 0x0000000000007941 */ /* 0x000fea0003800000 */
.L_x_15418:
[----:B-12---:R1:W2:Y:S01]  /*c380*/  LDS R81, [R132+0x2280] ;  /* 0x0022800084517984 */ /* 0x0062a20000000800 */
[----:B------:R-:W-:Y:S04]  /*c390*/  BSSY B0, `(.L_x_15420) ;  /* 0x0000004000007945 */ /* 0x000fe80003800000 */
[----:B------:R-:W-:Y:S05]  /*c3a0*/  @!P2 BRA `(.L_x_15421) ;  /* 0x000000000008a947 */ /* 0x000fea0003800000 */
[----:B------:R0:W-:Y:S04]  /*c3b0*/  REDG.E.ADD.F32.FTZ.RN.STRONG.GPU desc[UR22][R104.64+-0xe80], R157 ;  /* 0xfff1809d680079a6 */ /* 0x0001e8000c10f396 */
[----:B--2---:R0:W-:Y:S02]  /*c3c0*/  REDG.E.ADD.F32.FTZ.RN.STRONG.GPU desc[UR22][R86.64+-0xe80], R81 ;  /* 0xfff18051560079a6 */ /* 0x0041e4000c10f396 */
.L_x_15421:
[----:B------:R-:W-:Y:S05]  /*c3d0*/  BSYNC B0 ;  /* 0x0000000000007941 */ /* 0x000fea0003800000 */
.L_x_15420:
        /* <DEDUP_REMOVED lines=12> */
.L_x_15423:
[----:B------:R-:W-:Y:S05]  /*c4a0*/  BSYNC B0 ;  /* 0x0000000000007941 */ /* 0x000fea0003800000 */
.L_x_15422:
[----:B0-2---:R0:W2:Y:S01]  /*c4b0*/  LDS R81, [R130+0x2380] ;  /* 0x0023800082517984 */ /* 0x0050a20000000800 */
[----:B------:R-:W-:Y:S04]  /*c4c0*/  BSSY B0, `(.L_x_15424) ;  /* 0x0000004000007945 */ /* 0x000fe80003800000 */
[----:B------:R-:W-:Y:S05]  /*c4d0*/  @!P0 BRA `(.L_x_15425) ;  /* 0x0000000000088947 */ /* 0x000fea0003800000 */
[----:B------:R0:W-:Y:S04]  /*c4e0*/  REDG.E.ADD.F32.FTZ.RN.STRONG.GPU desc[UR22][R104.64+-0xd80], R189 ;  /* 0xfff280bd680079a6 */ /* 0x0001e8000c10f396 */
[----:B--2---:R0:W-:Y:S02]  /*c4f0*/  REDG.E.ADD.F32.FTZ.RN.STRONG.GPU desc[UR22][R86.64+-0xd80], R81 ;  /* 0xfff28051560079a6 */ /* 0x0041e4000c10f396 */
.L_x_15425:
[----:B------:R-:W-:Y:S05]  /*c500*/  BSYNC B0 ;  /* 0x0000000000007941 */ /* 0x000fea0003800000 */
.L_x_15424:
[----:B------:R-:W0:Y:S01]  /*c510*/  LDS R129, [R129+0x2400] ;  /* 0x0024000081817984 */ /* 0x000e220000000800 */
[----:B------:R-:W-:Y:S04]  /*c520*/  BSSY B0, `(.L_x_15426) ;  /* 0x0000004000007945 */ /* 0x000fe80003800000 */
[----:B------:R-:W-:Y:S05]  /*c530*/  @!P1 BRA `(.L_x_15427) ;  /* 0x0000000000089947 */ /* 0x000fea0003800000 */
[----:B------:R1:W-:Y:S04]  /*c540*/  REDG.E.ADD.F32.FTZ.RN.STRONG.GPU desc[UR22][R104.64+-0xd00], R191 ;  /* 0xfff300bf680079a6 */ /* 0x0003e8000c10f396 */
[----:B0-----:R1:W-:Y:S02]  /*c550*/  REDG.E.ADD.F32.FTZ.RN.STRONG.GPU desc[UR22][R86.64+-0xd00], R129 ;  /* 0xfff30081560079a6 */ /* 0x0013e4000c10f396 */
.L_x_15427:
[----:B------:R-:W-:Y:S05]  /*c560*/  BSYNC B0 ;  /* 0x0000000000007941 */ /* 0x000fea0003800000 */
.L_x_15426:
[----:B0-2---:R0:W2:Y:S01]  /*c570*/  LDS R81, [R128+0x2480] ;  /* 0x0024800080517984 */ /* 0x0050a20000000800 */
[----:B------:R-:W-:Y:S04]  /*c580*/  BSSY B0, `(.L_x_15428) ;  /* 0x0000004000007945 */ /* 0x000fe80003800000 */
[----:B------:R-:W-:Y:S05]  /*c590*/  @!P2 BRA `(.L_x_15429) ;  /* 0x000000000008a947 */ /* 0x000fea0003800000 */
[----:B------:R0:W-:Y:S04]  /*c5a0*/  REDG.E.ADD.F32.FTZ.RN.STRONG.GPU desc[UR22][R104.64+-0xc80], R193 ;  /* 0xfff380c1680079a6 */ /* 0x0001e8000c10f396 */
[----:B--2---:R0:W-:Y:S02]  /*c5b0*/  REDG.E.ADD.F32.FTZ.RN.STRONG.GPU desc[UR22][R86.64+-0xc80], R81 ;  /* 0xfff38051560079a6 */ /* 0x0041e4000c10f396 */
.L_x_15429:
[----:B------:R-:W-:Y:S05]  /*c5c0*/  BSYNC B0 ;  /* 0x0000000000007941 */ /* 0x000fea0003800000 */
.L_x_15428:
[----:B------:R-:W0:Y:S01]  /*c5d0*/  LDS R127, [R127+0x2500] ;  /* 0x002500007f7f7984 */ /* 0x000e220000000800 */
[----:B------:R-:W-:Y:S04]  /*c5e0*/  BSSY B0, `(.L_x_15430) ;  /* 0x0000004000007945 */ /* 0x000fe80003800000 */
[----:B------:R-:W-:Y:S05]  /*c5f0*/  @!P3 BRA `(.L_x_15431) ;  /* 0x000000000008b947 */ /* 0x000fea0003800000 */
[----:B------:R1:W-:Y:S04]  /*c600*/  REDG.E.ADD.F32.FTZ.RN.STRONG.GPU desc[UR22][R104.64+-0xc00], R194 ;  /* 0xfff400c2680079a6 */ /* 0x0003e8000c10f396 */
[----:B0-----:R1:W-:Y:S02]  /*c610*/  REDG.E.ADD.F32.FTZ.RN.STRONG.GPU desc[UR22][R86.64+-0xc00], R127 ;  /* 0xfff4007f560079a6 */ /* 0x0013e4000c10f396 */
.L_x_15431:
[----:B------:R-:W-:Y:S05]  /*c620*/  BSYNC B0 ;  /* 0x0000000000007941 */ /* 0x000fea0003800000 */
.L_x_15430:
[----:B0-2---:R0:W2:Y:S01]  /*c630*/  LDS R81, [R126+0x2580] ;  /* 0x002580007e517984 */ /* 0x0050a20000000800 */
[----:B------:R-:W-:Y:S04]  /*c640*/  BSSY B0, `(.L_x_15432) ;  /* 0x0000004000007945 */ /* 0x000fe80003800000 */
[----:B------:R-:W-:Y:S05]  /*c650*/  @!P4 BRA `(.L_x_15433) ;  /* 0x000000000008c947 */ /* 0x000fea0003800000 */
[----:B------:R0:W-:Y:S04]  /*c660*/  REDG.E.ADD.F32.FTZ.RN.STRONG.GPU desc[UR22][R104.64+-0xb80], R195 ;  /* 0xfff480c3680079a6 */ /* 0x0001e8000c10f396 */
[----:B--2---:R0:W-:Y:S02]  /*c670*/  REDG.E.ADD.F32.FTZ.RN.STRONG.GPU desc[UR22][R86.64+-0xb80], R81 ;  /* 0xfff48051560079a6 */ /* 0x0041e4000c10f396 */
.L_x_15433:
[----:B------:R-:W-:Y:S05]  /*c680*/  BSYNC B0 ;  /* 0x0000000000007941 */ /* 0x000fea0003800000 */
.L_x_15432:
[----:B------:R-:W0:Y:S01]  /*c690*/  LDS R125, [R125+0x2600] ;  /* 0x002600007d7d7984 */ /* 0x000e220000000800 */
[----:B------:R-:W-:Y:S04]  /*c6a0*/  BSSY B0, `(.L_x_15434) ;  /* 0x0000004000007945 */ /* 0x000fe80003800000 */
[----:B------:R-:W-:Y:S05]  /*c6b0*/  @!P5 BRA `(.L_x_15435) ;  /* 0x000000000008d947 */ /* 0x000fea0003800000 */
[----:B------:R1:W-:Y:S04]  /*c6c0*/  REDG.E.ADD.F32.FTZ.RN.STRONG.GPU desc[UR22][R104.64+-0xb00], R196 ;  /* 0xfff500c4680079a6 */ /* 0x0003e8000c10f396 */
[----:B0-----:R1:W-:Y:S02]  /*c6d0*/  REDG.E.ADD.F32.FTZ.RN.STRONG.GPU desc[UR22][R86.64+-0xb00], R125 ;  /* 0xfff5007d560079a6 */ /* 0x0013e4000c10f396 */
.L_x_15435:
[----:B------:R-:W-:Y:S05]  /*c6e0*/  BSYNC B0 ;  /* 0x0000000000007941 */ /* 0x000fea0003800000 */
.L_x_15434:
        /* <DEDUP_REMOVED lines=12> */
.L_x_15437:
[----:B------:R-:W-:Y:S05]  /*c7b0*/  BSYNC B0 ;  /* 0x0000000000007941 */ /* 0x000fea0003800000 */
.L_x_15436:
[----:B------:R-:W0:Y:S01]  /*c7c0*/  LDS R123, [R123+0x2700] ;  /* 0x002700007b7b7984 */ /* 0x000e220000000800 */
[----:B------:R-:W-:Y:S04]  /*c7d0*/  BSSY B0, `(.L_x_15438) ;  /* 0x0000004000007945 */ /* 0x000fe80003800000 */
[----:B------:R-:W-:Y:S05]  /*c7e0*/  @!P0 BRA `(.L_x_15439) ;  /* 0x0000000000088947 */ /* 0x000fea0003800000 */
[----:B------:R1:W-:Y:S04]  /*c7f0*/  REDG.E.ADD.F32.FTZ.RN.STRONG.GPU desc[UR22][R104.64+-0xa00], R200 ;  /* 0xfff600c8680079a6 */ /* 0x0003e8000c10f396 */
[----:B0-----:R1:W-:Y:S02]  /*c800*/  REDG.E.ADD.F32.FTZ.RN.STRONG.GPU desc[UR22][R86.64+-0xa00], R123 ;  /* 0xfff6007b560079a6 */ /* 0x0013e4000c10f396 */
.L_x_15439:
[----:B------:R-:W-:Y:S05]  /*c810*/  BSYNC B0 ;  /* 0x0000000000007941 */ /* 0x000fea0003800000 */
.L_x_15438:
[----:B0-2---:R0:W2:Y:S01]  /*c820*/  LDS R81, [R122+0x2780] ;  /* 0x002780007a517984 */ /* 0x0050a20000000800 */
[----:B------:R-:W-:Y:S04]  /*c830*/  BSSY B0, `(.L_x_15440) ;  /* 0x0000004000007945 */ /* 0x000fe80003800000 */
[----:B------:R-:W-:Y:S05]  /*c840*/  @!P1 BRA `(.L_x_15441) ;  /* 0x0000000000089947 */ /* 0x000fea0003800000 */
[----:B------:R0:W-:Y:S04]  /*c850*/  REDG.E.ADD.F32.FTZ.RN.STRONG.GPU desc[UR22][R104.64+-0x980], R202 ;  /* 0xfff680ca680079a6 */ /* 0x0001e8000c10f396 */
[----:B--2---:R0:W-:Y:S02]  /*c860*/  REDG.E.ADD.F32.FTZ.RN.STRONG.GPU desc[UR22][R86.64+-0x980], R81 ;  /* 0xfff68051560079a6 */ /* 0x0041e4000c10f396 */
.L_x_15441:
[----:B------:R-:W-:Y:S05]  /*c870*/  BSYNC B0 ;  /* 0x0000000000007941 */ /* 0x000fea0003800000 */
.L_x_15440:
[----:B------:R-:W0:Y:S01]  /*c880*/  LDS R121, [R121+0x2800] ;  /* 0x0028000079797984 */ /* 0x000e220000000800 */
[----:B------:R-:W-:Y:S04]  /*c890*/  BSSY B0, `(.L_x_15442) ;  /* 0x0000004000007945 */ /* 0x000fe80003800000 */
[----:B------:R-:W-:Y:S05]  /*c8a0*/  @!P2 BRA `(.L_x_15443) ;  /* 0x000000000008a947 */ /* 0x000fea0003800000 */
[----:B------:R1:W-:Y:S04]  /*c8b0*/  REDG.E.ADD.F32.FTZ.RN.STRONG.GPU desc[UR22][R104.64+-0x900], R203 ;  /* 0xfff700cb680079a6 */ /* 0x0003e8000c10f396 */
[----:B0-----:R1:W-:Y:S02]  /*c8c0*/  REDG.E.ADD.F32.FTZ.RN.STRONG.GPU desc[UR22][R86.64+-0x900], R121 ;  /* 0xfff70079560079a6 */ /* 0x0013e4000c10f396 */
.L_x_15443:
[----:B------:R-:W-:Y:S05]  /*c8d0*/  BSYNC B0 ;  /* 0x0000000000007941 */ /* 0x000fea0003800000 */
.L_x_15442:
[----:B0-2---:R0:W2:Y:S01]  /*c8e0*/  LDS R81, [R120+0x2880] ;  /* 0x0028800078517984 */ /* 0x0050a20000000800 */
[----:B------:R-:W-:Y:S04]  /*c8f0*/  BSSY B0, `(.L_x_15444) ;  /* 0x0000004000007945 */ /* 0x000fe80003800000 */
[----:B------:R-:W-:Y:S05]  /*c900*/  @!P3 BRA `(.L_x_15445) ;  /* 0x000000000008b947 */ /* 0x000fea0003800000 */
[----:B------:R0:W-:Y:S04]  /*c910*/  REDG.E.ADD.F32.FTZ.RN.STRONG.GPU desc[UR22][R104.64+-0x880], R212 ;  /* 0xfff780d4680079a6 */ /* 0x0001e8000c10f396 */
[----:B--2---:R0:W-:Y:S02]  /*c920*/  REDG.E.ADD.F32.FTZ.RN.STRONG.GPU desc[UR22][R86.64+-0x880], R81 ;  /* 0xfff78051560079a6 */ /* 0x0041e4000c10f396 */
.L_x_15445:
[----:B------:R-:W-:Y:S05]  /*c930*/  BSYNC B0 ;  /* 0x0000000000007941 */ /* 0x000fea0003800000 */
.L_x_15444:
[----:B------:R-:W0:Y:S01]  /*c940*/  LDS R117, [R117+0x2900] ;  /* 0x0029000075757984 */ /* 0x000e220000000800 */
[----:B------:R-:W-:Y:S04]  /*c950*/  BSSY B0, `(.L_x_15446) ;  /* 0x0000004000007945 */ /* 0x000fe80003800000 */
[----:B------:R-:W-:Y:S05]  /*c960*/  @!P4 BRA `(.L_x_15447) ;  /* 0x000000000008c947 */ /* 0x000fea0003800000 */
[----:B------:R1:W-:Y:S04]  /*c970*/  REDG.E.ADD.F32.FTZ.RN.STRONG.GPU desc[UR22][R104.64+-0x800], R214 ;  /* 0xfff800d6680079a6 */ /* 0x0003e8000c10f396 */
[----:B0-----:R1:W-:Y:S02]  /*c980*/  REDG.E.ADD.F32.FTZ.RN.STRONG.GPU desc[UR22][R86.64+-0x800], R117 ;  /* 0xfff80075560079a6 */ /* 0x0013e4000c10f396 */
.L_x_15447:
[----:B------:R-:W-:Y:S05]  /*c990*/  BSYNC B0 ;  /* 0x0000000000007941 */ /* 0x000fea0003800000 */
.L_x_15446:
[----:B0-2---:R0:W2:Y:S01]  /*c9a0*/  LDS R81, [R116+0x2980] ;  /* 0x0029800074517984 */ /* 0x0050a20000000800 */
[----:B------:R-:W-:Y:S04]  /*c9b0*/  BSSY B0, `(.L_x_15448) ;  /* 0x0000004000007945 */ /* 0x000fe80003800000 */
[----:B------:R-:W-:Y:S05]  /*c9c0*/  @!P5 BRA `(.L_x_15449) ;  /* 0x000000000008d947 */ /* 0x000fea0003800000 */
[----:B------:R0:W-:Y:S04]  /*c9d0*/  REDG.E.ADD.F32.FTZ.RN.STRONG.GPU desc[UR22][R104.64+-0x780], R215 ;  /* 0xfff880d7680079a6 */ /* 0x0001e8000c10f396 */
[----:B--2---:R0:W-:Y:S02]  /*c9e0*/  REDG.E.ADD.F32.FTZ.RN.STRONG.GPU desc[UR22][R86.64+-0x780], R81 ;  /* 0xfff88051560079a6 */ /* 0x0041e4000c10f396 */
.L_x_15449:
[----:B------:R-:W-:Y:S05]  /*c9f0*/  BSYNC B0 ;  /* 0x0000000000007941 */ /* 0x000fea0003800000 */
.L_x_15448:
        /* <DEDUP_REMOVED lines=12> */
.L_x_15451:
[----:B------:R-:W-:Y:S05]  /*cac0*/  BSYNC B0 ;  /* 0x0000000000007941 */ /* 0x000fea0003800000 */
.L_x_15450:
[----:B0-2---:R0:W2:Y:S01]  /*cad0*/  LDS R81, [R114+0x2a80] ;  /* 0x002a800072517984 */ /* 0x0050a20000000800 */
[----:B------:R-:W-:Y:S04]  /*cae0*/  BSSY B0, `(.L_x_15452) ;  /* 0x0000004000007945 */ /* 0x000fe80003800000 */
[----:B------:R-:W-:Y:S05]  /*caf0*/  @!P0 BRA `(.L_x_15453) ;  /* 0x0000000000088947 */ /* 0x000fea0003800000 */
[----:B------:R0:W-:Y:S04]  /*cb00*/  REDG.E.ADD.F32.FTZ.RN.STRONG.GPU desc[UR22][R104.64+-0x680], R217 ;  /* 0xfff980d9680079a6 */ /* 0x0001e8000c10f396 */
[----:B--2---:R0:W-:Y:S02]  /*cb10*/  REDG.E.ADD.F32.FTZ.RN.STRONG.GPU desc[UR22][R86.64+-0x680], R81 ;  /* 0xfff98051560079a6 */ /* 0x0041e4000c10f396 */
.L_x_15453:
[----:B------:R-:W-:Y:S05]  /*cb20*/  BSYNC B0 ;  /* 0x0000000000007941 */ /* 0x000fea0003800000 */
.L_x_15452:
[----:B------:R-:W0:Y:S01]  /*cb30*/  LDS R113, [R113+0x2b00] ;  /* 0x002b000071717984 */ /* 0x000e220000000800 */
[----:B------:R-:W-:Y:S04]  /*cb40*/  BSSY B0, `(.L_x_15454) ;  /* 0x0000004000007945 */ /* 0x000fe80003800000 */
[----:B------:R-:W-:Y:S05]  /*cb50*/  @!P1 BRA `(.L_x_15455) ;  /* 0x0000000000089947 */ /* 0x000fea0003800000 */
[----:B------:R1:W-:Y:S04]  /*cb60*/  REDG.E.ADD.F32.FTZ.RN.STRONG.GPU desc[UR22][R104.64+-0x600], R218 ;  /* 0xfffa00da680079a6 */ /* 0x0003e8000c10f396 */
[----:B0-----:R1:W-:Y:S02]  /*cb70*/  REDG.E.ADD.F32.FTZ.RN.STRONG.GPU desc[UR22][R86.64+-0x600], R113 ;  /* 0xfffa0071560079a6 */ /* 0x0013e4000c10f396 */
.L_x_15455:
[----:B------:R-:W-:Y:S05]  /*cb80*/  BSYNC B0 ;  /* 0x0000000000007941 */ /* 0x000fea0003800000 */
.L_x_15454:
[----:B0-2---:R0:W2:Y:S01]  /*cb90*/  LDS R81, [R112+0x2b80] ;  /* 0x002b800070517984 */ /* 0x0050a20000000800 */
[----:B------:R-:W-:Y:S04]  /*cba0*/  BSSY B0, `(.L_x_15456) ;  /* 0x0000004000007945 */ /* 0x000fe80003800000 */
[----:B------:R-:W-:Y:S05]  /*cbb0*/  @!P2 BRA `(.L_x_15457) ;  /* 0x000000000008a947 */ /* 0x000fea0003800000 */
[----:B------:R0:W-:Y:S04]  /*cbc0*/  REDG.E.ADD.F32.FTZ.RN.STRONG.GPU desc[UR22][R104.64+-0x580], R219 ;  /* 0xfffa80db680079a6 */ /* 0x0001e8000c10f396 */
[----:B--2---:R0:W-:Y:S02]  /*cbd0*/  REDG.E.ADD.F32.FTZ.RN.STRONG.GPU desc[UR22][R86.64+-0x580], R81 ;  /* 0xfffa8051560079a6 */ /* 0x0041e4000c10f396 */
.L_x_15457:
[----:B------:R-:W-:Y:S05]  /*cbe0*/  BSYNC B0 ;  /* 0x0000000000007941 */ /* 0x000fea0003800000 */
.L_x_15456:
[----:B------:R-:W0:Y:S01]  /*cbf0*/  LDS R111, [R111+0x2c00] ;  /* 0x002c00006f6f7984 */ /* 0x000e220000000800 */
[----:B------:R-:W-:Y:S04]  /*cc00*/  BSSY B0, `(.L_x_15458) ;  /* 0x0000004000007945 */ /* 0x000fe80003800000 */
[----:B------:R-:W-:Y:S05]  /*cc10*/  @!P3 BRA `(.L_x_15459) ;  /* 0x000000000008b947 */ /* 0x000fea0003800000 */
[----:B------:R1:W-:Y:S04]  /*cc20*/  REDG.E.ADD.F32.FTZ.RN.STRONG.GPU desc[UR22][R104.64+-0x500], R220 ;  /* 0xfffb00dc680079a6 */ /* 0x0003e8000c10f396 */
[----:B0-----:R1:W-:Y:S02]  /*cc30*/  REDG.E.ADD.F32.FTZ.RN.STRONG.GPU desc[UR22][R86.64+-0x500], R111 ;  /* 0xfffb006f560079a6 */ /* 0x0013e4000c10f396 */
.L_x_15459:
[----:B------:R-:W-:Y:S05]  /*cc40*/  BSYNC B0 ;  /* 0x0000000000007941 */ /* 0x000fea0003800000 */
.L_x_15458:
[----:B0-2---:R0:W2:Y:S01]  /*cc50*/  LDS R81, [R110+0x2c80] ;  /* 0x002c80006e517984 */ /* 0x0050a20000000800 */
[----:B------:R-:W-:Y:S04]  /*cc60*/  BSSY B0, `(.L_x_15460) ;  /* 0x0000004000007945 */ /* 0x000fe80003800000 */
[----:B------:R-:W-:Y:S05]  /*cc70*/  @!P4 BRA `(.L_x_15461) ;  /* 0x000000000008c947 */ /* 0x000fea0003800000 */
[----:B------:R0:W-:Y:S04]  /*cc80*/  REDG.E.ADD.F32.FTZ.RN.STRONG.GPU desc[UR22][R104.64+-0x480], R221 ;  /* 0xfffb80dd680079a6 */ /* 0x0001e8000c10f396 */
[----:B--2---:R0:W-:Y:S02]  /*cc90*/  REDG.E.ADD.F32.FTZ.RN.STRONG.GPU desc[UR22][R86.64+-0x480], R81 ;  /* 0xfffb8051560079a6 */ /* 0x0041e4000c10f396 */
.L_x_15461:
[----:B------:R-:W-:Y:S05]  /*cca0*/  BSYNC B0 ;  /* 0x0000000000007941 */ /* 0x000fea0003800000 */
.L_x_15460:
[----:B------:R-:W0:Y:S01]  /*ccb0*/  LDS R109, [R109+0x2d00] ;  /* 0x002d00006d6d7984 */ /* 0x000e220000000800 */
[----:B------:R-:W-:Y:S04]  /*ccc0*/  BSSY B0, `(.L_x_15462) ;  /* 0x0000004000007945 */ /* 0x000fe80003800000 */
[----:B------:R-:W-:Y:S05]  /*ccd0*/  @!P5 BRA `(.L_x_15463) ;  /* 0x000000000008d947 */ /* 0x000fea0003800000 */
[----:B------:R1:W-:Y:S04]  /*cce0*/  REDG.E.ADD.F32.FTZ.RN.STRONG.GPU desc[UR22][R104.64+-0x400], R222 ;  /* 0xfffc00de680079a6 */ /* 0x0003e8000c10f396 */
[----:B0-----:R1:W-:Y:S02]  /*ccf0*/  REDG.E.ADD.F32.FTZ.RN.STRONG.GPU desc[UR22][R86.64+-0x400], R109 ;  /* 0xfffc006d560079a6 */ /* 0x0013e4000c10f396 */
.L_x_15463:
[----:B------:R-:W-:Y:S05]  /*cd00*/  BSYNC B0 ;  /* 0x0000000000007941 */ /* 0x000fea0003800000 */
.L_x_15462:
        /* <DEDUP_REMOVED lines=12> */
.L_x_15465:
[----:B------:R-:W-:Y:S05]  /*cdd0*/  BSYNC B0 ;  /* 0x0000000000007941 */ /* 0x000fea0003800000 */
.L_x_15464:
[----:B------:R-:W0:Y:S01]  /*cde0*/  LDS R107, [R107+0x2e00] ;  /* 0x002e00006b6b7984 */ /* 0x000e220000000800 */
[----:B------:R-:W-:Y:S04]  /*cdf0*/  BSSY B0, `(.L_x_15466) ;  /* 0x0000004000007945 */ /* 0x000fe80003800000 */
[----:B------:R-:W-:Y:S05]  /*ce00*/  @!P0 BRA `(.L_x_15467) ;  /* 0x0000000000088947 */ /* 0x000fea0003800000 */
[----:B------:R1:W-:Y:S04]  /*ce10*/  REDG.E.ADD.F32.FTZ.RN.STRONG.GPU desc[UR22][R104.64+-0x300], R224 ;  /* 0xfffd00e0680079a6 */ /* 0x0003e8000c10f396 */
[----:B0-----:R1:W-:Y:S02]  /*ce20*/  REDG.E.ADD.F32.FTZ.RN.STRONG.GPU desc[UR22][R86.64+-0x300], R107 ;  /* 0xfffd006b560079a6 */ /* 0x0013e4000c10f396 */
.L_x_15467:
[----:B------:R-:W-:Y:S05]  /*ce30*/  BSYNC B0 ;  /* 0x0000000000007941 */ /* 0x000fea0003800000 */
.L_x_15466:
[----:B0-2---:R0:W2:Y:S01]  /*ce40*/  LDS R81, [R106+0x2e80] ;  /* 0x002e80006a517984 */ /* 0x0050a20000000800 */
[----:B------:R-:W-:Y:S04]  /*ce50*/  BSSY B0, `(.L_x_15468) ;  /* 0x0000004000007945 */ /* 0x000fe80003800000 */
[----:B------:R-:W-:Y:S05]  /*ce60*/  @!P1 BRA `(.L_x_15469) ;  /* 0x0000000000089947 */ /* 0x000fea0003800000 */
[----:B------:R0:W-:Y:S04]  /*ce70*/  REDG.E.ADD.F32.FTZ.RN.STRONG.GPU desc[UR22][R104.64+-0x280], R225 ;  /* 0xfffd80e1680079a6 */ /* 0x0001e8000c10f396 */
[----:B--2---:R0:W-:Y:S02]  /*ce80*/  REDG.E.ADD.F32.FTZ.RN.STRONG.GPU desc[UR22][R86.64+-0x280], R81 ;  /* 0xfffd8051560079a6 */ /* 0x0041e4000c10f396 */
.L_x_15469:
[----:B------:R-:W-:Y:S05]  /*ce90*/  BSYNC B0 ;  /* 0x0000000000007941 */ /* 0x000fea0003800000 */
.L_x_15468:
[----:B0-2---:R0:W2:Y:S01]  /*cea0*/  LDS R81, [R78+0x2f00] ;  /* 0x002f00004e517984 */ /* 0x0050a20000000800 */
[----:B------:R-:W-:Y:S04]  /*ceb0*/  BSSY B0, `(.L_x_15470) ;  /* 0x0000004000007945 */ /* 0x000fe80003800000 */
[----:B------:R-:W-:Y:S05]  /*cec0*/  @!P2 BRA `(.L_x_15471) ;  /* 0x000000000008a947 */ /* 0x000fea0003800000 */
[----:B------:R0:W-:Y:S04]  /*ced0*/  REDG.E.ADD.F32.FTZ.RN.STRONG.GPU desc[UR22][R104.64+-0x200], R237 ;  /* 0xfffe00ed680079a6 */ /* 0x0001e8000c10f396 */
[----:B--2---:R0:W-:Y:S02]  /*cee0*/  REDG.E.ADD.F32.FTZ.RN.STRONG.GPU desc[UR22][R86.64+-0x200], R81 ;  /* 0xfffe0051560079a6 */ /* 0x0041e4000c10f396 */
.L_x_15471:
[----:B------:R-:W-:Y:S05]  /*cef0*/  BSYNC B0 ;  /* 0x0000000000007941 */ /* 0x000fea0003800000 */
.L_x_15470:
[----:B------:R-:W0:Y:S01]  /*cf00*/  LDS R77, [R77+0x2f80] ;  /* 0x002f80004d4d7984 */ /* 0x000e220000000800 */
[----:B------:R-:W-:Y:S04]  /*cf10*/  BSSY B0, `(.L_x_15472) ;  /* 0x0000004000007945 */ /* 0x000fe80003800000 */
[----:B------:R-:W-:Y:S05]  /*cf20*/  @!P3 BRA `(.L_x_15473) ;  /* 0x000000000008b947 */ /* 0x000fea0003800000 */
[----:B------:R1:W-:Y:S04]  /*cf30*/  REDG.E.ADD.F32.FTZ.RN.STRONG.GPU desc[UR22][R104.64+-0x180], R238 ;  /* 0xfffe80ee680079a6 */ /* 0x0003e8000c10f396 */
[----:B0-----:R1:W-:Y:S02]  /*cf40*/  REDG.E.ADD.F32.FTZ.RN.STRONG.GPU desc[UR22][R86.64+-0x180], R77 ;  /* 0xfffe804d560079a6 */ /* 0x0013e4000c10f396 */
.L_x_15473:
[----:B------:R-:W-:Y:S05]  /*cf50*/  BSYNC B0 ;  /* 0x0000000000007941 */ /* 0x000fea0003800000 */
.L_x_15472:
[----:B------:R-:W0:Y:S01]  /*cf60*/  LDS R75, [R75+0x3000] ;  /* 0x003000004b4b7984 */ /* 0x000e220000000800 */
[----:B------:R-:W-:Y:S04]  /*cf70*/  BSSY B0, `(.L_x_15474) ;  /* 0x0000004000007945 */ /* 0x000fe80003800000 */
[----:B------:R-:W-:Y:S05]  /*cf80*/  @!P4 BRA `(.L_x_15475) ;  /* 0x000000000008c947 */ /* 0x000fea0003800000 */
[----:B------:R1:W-:Y:S04]  /*cf90*/  REDG.E.ADD.F32.FTZ.RN.STRONG.GPU desc[UR22][R104.64+-0x100], R239 ;  /* 0xffff00ef680079a6 */ /* 0x0003e8000c10f396 */
[----:B0-----:R1:W-:Y:S02]  /*cfa0*/  REDG.E.ADD.F32.FTZ.RN.STRONG.GPU desc[UR22][R86.64+-0x100], R75 ;  /* 0xffff004b560079a6 */ /* 0x0013e4000c10f396 */
.L_x_15475:
[----:B------:R-:W-:Y:S05]  /*cfb0*/  BSYNC B0 ;  /* 0x0000000000007941 */ /* 0x000fea0003800000 */
.L_x_15474:
[----:B01----:R0:W1:Y:S01]  /*cfc0*/  LDS R75, [R74+0x3080] ;  /* 0x003080004a4b7984 */ /* 0x0030620000000800 */
[----:B------:R-:W-:Y:S04]  /*cfd0*/  BSSY B0, `(.L_x_15476) ;  /* 0x0000004000007945 */ /* 0x000fe80003800000 */
[----:B------:R-:W-:Y:S05]  /*cfe0*/  @!P5 BRA `(.L_x_15477) ;  /* 0x000000000008d947 */ /* 0x000fea0003800000 */
[----:B------:R0:W-:Y:S04]  /*cff0*/  REDG.E.ADD.F32.FTZ.RN.STRONG.GPU desc[UR22][R104.64+-0x80], R240 ;  /* 0xffff80f0680079a6 */ /* 0x0001e8000c10f396 */
[----:B-1----:R0:W-:Y:S02]  /*d000*/  REDG.E.ADD.F32.FTZ.RN.STRONG.GPU desc[UR22][R86.64+-0x80], R75 ;  /* 0xffff804b560079a6 */ /* 0x0021e4000c10f396 */
.L_x_15477:
[----:B------:R-:W-:Y:S05]  /*d010*/  BSYNC B0 ;  /* 0x0000000000007941 */ /* 0x000fea0003800000 */
.L_x_15476:
[----:B------:R-:W5:Y:S01]  /*d020*/  SHFL.DOWN PT, R68, R71, 0x1, 0x1f ;  /* 0x08201f0047447f89 */ /* 0x000f6200000e0000 */
[----:B------:R-:W-:Y:S01]  /*d030*/  ISETP.GT.AND P0, PT, R99, 0x1e, PT ;  /* 0x0000001e6300780c */ /* 0x000fe20003f04270 */
[----:B------:R-:W-:Y:S01]  /*d040*/  FFMA.FTZ R21, R58, R54, R21 ;  /* 0x000000363a157223 */ /* 0x000fe20000010015 */
[----:B------:R-:W-:Y:S01]  /*d050*/  FFMA.FTZ R72, R167, R58, R72 ;  /* 0x0000003aa7487223 */ /* 0x000fe20000010048 */
[----:B0-----:R-:W0:Y:S01]  /*d060*/  SHFL.DOWN PT, R74, R73, 0x1, 0x1f ;  /* 0x08201f00494a7f89 */ /* 0x001e2200000e0000 */
[----:B------:R-:W-:Y:S01]  /*d070*/  ISETP.NE.AND P1, PT, R99, RZ, PT ;  /* 0x000000ff6300720c */ /* 0x000fe20003f25270 */
[----:B------:R-:W-:Y:S01]  /*d080*/  FADD.FTZ R34, R59, R34 ;  /* 0x000000223b227221 */ /* 0x000fe20000010000 */
[----:B------:R-:W-:Y:S01]  /*d090*/  ISETP.NE.AND P2, PT, R101, RZ, PT ;  /* 0x000000ff6500720c */ /* 0x000fe20003f45270 */
        /* <DEDUP_REMOVED lines=86> */
.L_x_15479:
[----:B------:R-:W-:Y:S05]  /*d600*/  BSYNC B0 ;  /* 0x0000000000007941 */ /* 0x000fea0003800000 */
.L_x_15478:
[----:B------:R-:W-:Y:S02]  /*d610*/  UIADD3 UR7, UR7, 0x1, URZ ;  /* 0x0000000107077890 */ /* 0x000fe4000fffe03f */
[----:B------:R-:W-:Y:S02]  /*d620*/  UIADD3 UR8, UP1, UR8, 0x1, URZ ;  /* 0x0000000108087890 */ /* 0x000fe4000ff3e03f */
[----:B------:R-:W-:Y:S02]  /*d630*/  UISETP.GE.AND UP0, UPT, UR7, UR54, UPT ;  /* 0x000000360700728c */ /* 0x000fe4000bf06270 */
[----:B------:R-:W-:-:S04]  /*d640*/  UIADD3.X UR9, URZ, UR9, URZ, UP1, !UPT ;  /* 0x000000093f097290 */ /* 0x000fc80008ffe43f */
[----:B------:R-:W-:-:S13]  /*d650*/  PLOP3.LUT P0, PT, PT, PT, UP0, 0x80, 0x0 ;  /* 0x000000000000781c */ /* 0x000fda0003f0f008 */
[----:B------:R-:W-:Y:S05]  /*d660*/  @!P0 BRA `(.L_x_15480) ;  /* 0xffffff7800e08947 */ /* 0x000fea000383ffff */
.L_x_15401:
[----:B------:R-:W-:Y:S01]  /*d670*/  BAR.SYNC.DEFER_BLOCKING 0x0 ;  /* 0x0000000000007b1d */ /* 0x000fe20000010000 */
[----:B------:R-:W-:-:S05]  /*d680*/  MOV R2, 0x10 ;  /* 0x0000001000027802 */ /* 0x000fca0000000f00 */
[----:B------:R-:W-:Y:S02]  /*d690*/  IMAD.WIDE R2, R97, R2, UR48 ;  /* 0x0000003061027e25 */ /* 0x000fe4000f8e0202 */
[----:B------:R-:W5:Y:S01]  /*d6a0*/  S2UR UR8, SR_CgaCtaId ;  /* 0x00000000000879c3 */ /* 0x000f620000008800 */
[----:B------:R-:W-:Y:S01]  /*d6b0*/  UMOV UR7, 0x400 ;  /* 0x0000040000077882 */ /* 0x000fe20000000000 */
[----:B------:R-:W-:Y:S01]  /*d6c0*/  F2FP.BF16.F32.PACK_AB R20, R20, R27 ;  /* 0x0000001b1414723e */ /* 0x000fe200000010ff */
[----:B------:R-:W-:Y:S01]  /*d6d0*/  USHF.R.S32.HI UR27, URZ, 0x1f, UR11 ;  /* 0x0000001f3f1b7899 */ /* 0x000fe2000801140b */
[----:B------:R-:W-:Y:S01]  /*d6e0*/  ULDC.64 UR18, c[0x0][0x388] ;  /* 0x0000e20000127ab9 */ /* 0x000fe20000000a00 */
[----:B------:R-:W-:Y:S01]  /*d6f0*/  USHF.R.S32.HI UR26, URZ, 0x1f, UR10 ;  /* 0x0000001f3f1a7899 */ /* 0x000fe2000801140a */
[----:B------:R-:W-:Y:S01]  /*d700*/  ULDC.64 UR20, c[0x0][0x390] ;  /* 0x0000e40000147ab9 */ /* 0x000fe20000000a00 */
[----:B01----:R-:W2:Y:S04]  /*d710*/  LDG.E.128 R4, desc[UR22][R2.64] ;  /* 0x0000001602047981 */ /* 0x003ea8000c1e1d00 */
[----:B------:R-:W3:Y:S01]  /*d720*/  LDG.E.128 R12, desc[UR22][R2.64+0x200] ;  /* 0x00020016020c7981 */ /* 0x000ee2000c1e1d00 */
[----:B------:R-:W-:-:S02]  /*d730*/  UIADD3 UR48, UP1, UR48, -0x400, URZ ;  /* 0xfffffc0030307890 */ /* 0x000fc4000ff3e03f */
[----:B-----5:R-:W-:Y:S02]  /*d740*/  ULEA UR7, UR8, UR7, 0x18 ;  /* 0x0000000708077291 */ /* 0x020fe4000f8ec03f */
[----:B------:R-:W-:Y:S02]  /*d750*/  ULEA UR8, UR17, 0xfffffe00, 0x9 ;  /* 0xfffffe0011087891 */ /* 0x000fe4000f8e483f */
[----:B------:R-:W-:Y:S02]  /*d760*/  UIADD3 UR13, UP2, UR13, -0x800, URZ ;  /* 0xfffff8000d0d7890 */ /* 0x000fe4000ff5e03f */
[----:B------:R-:W-:Y:S01]  /*d770*/  LEA R52, R99, UR7, 0x5 ;  /* 0x0000000763347c11 */ /* 0x000fe2000f8e28ff */
[----:B------:R-:W-:Y:S02]  /*d780*/  UIMAD UR7, UR27, UR18, URZ ;  /* 0x000000121b0772a4 */ /* 0x000fe4000f8e023f */
[----:B------:R-:W-:Y:S02]  /*d790*/  USHF.R.S32.HI UR9, URZ, 0x1f, UR8 ;  /* 0x0000001f3f097899 */ /* 0x000fe40008011408 */
[----:B------:R-:W-:-:S02]  /*d7a0*/  UIMAD UR7, UR11, UR19, UR7 ;  /* 0x000000130b0772a4 */ /* 0x000fc4000f8e0207 */
[----:B------:R-:W-:Y:S02]  /*d7b0*/  UIMAD.WIDE.U32 UR18, UR11, UR18, UR8 ;  /* 0x000000120b1272a5 */ /* 0x000fe4000f8e0008 */
[----:B------:R-:W-:Y:S02]  /*d7c0*/  UIADD3 UR15, UP3, UR15, -0x800, URZ ;  /* 0xfffff8000f0f7890 */ /* 0x000fe4000ff7e03f */
        /* <DEDUP_REMOVED lines=10> */
[----:B------:R-:W-:-:S02]  /*d870*/  UIADD3 UR6, UR6, 0x1, URZ ;  /* 0x0000000106067890 */ /* 0x000fc4000fffe03f */
[----:B------:R-:W-:Y:S02]  /*d880*/  UIADD3.X UR49, UR49, -0x1, URZ, UP1, !UPT ;  /* 0xffffffff31317890 */ /* 0x000fe40008ffe43f */
[----:B------:R-:W-:Y:S02]  /*d890*/  UIADD3.X UR14, UR14, -0x1, URZ, UP2, !UPT ;  /* 0xffffffff0e0e7890 */ /* 0x000fe400097fe43f */
[----:B------:R-:W-:Y:S02]  /*d8a0*/  UIADD3.X UR16, UR16, -0x1, URZ, UP3, !UPT ;  /* 0xffffffff10107890 */ /* 0x000fe40009ffe43f */
[----:B------:R-:W-:Y:S02]  /*d8b0*/  UIADD3.X UR52, UR52, -0x1, URZ, UP4, !UPT ;  /* 0xffffffff34347890 */ /* 0x000fe4000a7fe43f */
        /* <DEDUP_REMOVED lines=25> */
[----:B-1----:R-:W-:Y:S01]  /*da50*/  SHF.L.U32 R13, R4, 0x10, RZ ;  /* 0x00000010040d7819 */ /* 0x002fe200000006ff */
[----:B------:R-:W-:Y:S01]  /*da60*/  @!P6 FMUL.FTZ R12, R2, -1.4426950216293334961 ;  /* 0xbfb8aa3b020ce820 */ /* 0x000fe20000410000 */
[----:B------:R-:W-:Y:S01]  /*da70*/  @!P5 FMUL.FTZ R3, R3, -1.4426950216293334961 ;  /* 0xbfb8aa3b0303d820 */ /* 0x000fe20000410000 */
[----:B------:R-:W-:Y:S01]  /*da80*/  SHF.L.U32 R9, R9, 0x10, RZ ;  /* 0x0000001009097819 */ /* 0x000fe200000006ff */
[----:B------:R-:W-:Y:S01]  /*da90*/  @!P2 FMUL.FTZ R8, R49, -1.4426950216293334961 ;  /* 0xbfb8aa3b3108a820 */ /* 0x000fe20000410000 */
[----:B------:R-:W0:Y:S01]  /*daa0*/  @!P0 MUFU.EX2 R0, R0 ;  /* 0x0000000000008308 */ /* 0x000e220000000800 */
[----:B------:R-:W-:Y:S01]  /*dab0*/  FADD.FTZ R50, R13, UR5 ;  /* 0x000000050d327e21 */ /* 0x000fe20008010000 */
[----:B------:R-:W-:Y:S01]  /*dac0*/  PRMT R11, R11, 0x7632, R11 ;  /* 0x000076320b0b7816 */ /* 0x000fe2000000000b */
[----:B------:R-:W-:Y:S01]  /*dad0*/  FADD.FTZ R13, R9, UR5 ;  /* 0x00000005090d7e21 */ /* 0x000fe20008010000 */
[----:B------:R-:W-:-:S02]  /*dae0*/  SHF.L.U32 R10, R10, 0x10, RZ ;  /* 0x000000100a0a7819 */ /* 0x000fc400000006ff */
[----:B------:R-:W-:Y:S02]  /*daf0*/  SHF.L.U32 R11, R11, 0x10, RZ ;  /* 0x000000100b0b7819 */ /* 0x000fe400000006ff */
[----:B------:R-:W1:Y:S01]  /*db00*/  @!P5 MUFU.EX2 R3, R3 ;  /* 0x000000030003d308 */ /* 0x000e620000000800 */
[----:B------:R-:W-:Y:S02]  /*db10*/  FSETP.GTU.FTZ.AND P4, PT, R13, 20, PT ;  /* 0x41a000000d00780b */ /* 0x000fe40003f9c000 */
[----:B------:R-:W-:Y:S02]  /*db20*/  FSETP.GTU.FTZ.AND P3, PT, R16, 20, PT ;  /* 0x41a000001000780b */ /* 0x000fe40003f7c000 */
[----:B------:R-:W-:Y:S02]  /*db30*/  FSETP.GTU.FTZ.AND P1, PT, R50, 20, PT ;  /* 0x41a000003200780b */ /* 0x000fe40003f3c000 */
[----:B------:R-:W-:Y:S01]  /*db40*/  SHF.L.U32 R9, R5, 0x10, RZ ;  /* 0x0000001005097819 */ /* 0x000fe200000006ff */
[----:B------:R-:W2:Y:S01]  /*db50*/  @!P2 MUFU.EX2 R8, R8 ;  /* 0x000000080008a308 */ /* 0x000ea20000000800 */
[----:B0-----:R-:W-:Y:S01]  /*db60*/  @!P0 FADD.FTZ R2, R0, 1 ;  /* 0x3f80000000028421 */ /* 0x001fe20000010000 */
[----:B------:R-:W-:-:S02]  /*db70*/  PRMT R4, R4, 0x7632, R4 ;  /* 0x0000763204047816 */ /* 0x000fc40000000004 */
[----:B------:R-:W-:Y:S02]  /*db80*/  PRMT R5, R5, 0x7632, R5 ;  /* 0x0000763205057816 */ /* 0x000fe40000000005 */
[----:B------:R-:W-:Y:S02]  /*db90*/  SHF.L.U32 R4, R4, 0x10, RZ ;  /* 0x0000001004047819 */ /* 0x000fe400000006ff */
[----:B------:R0:W3:Y:S01]  /*dba0*/  @!P0 MUFU.RCP R15, R2 ;  /* 0x00000002000f8308 */ /* 0x0000e20000001000 */
[----:B-1----:R-:W-:Y:S01]  /*dbb0*/  @!P5 FADD.FTZ R3, R3, 1 ;  /* 0x3f8000000303d421 */ /* 0x002fe20000010000 */
[----:B------:R-:W-:Y:S01]  /*dbc0*/  SHF.L.U32 R5, R5, 0x10, RZ ;  /* 0x0000001005057819 */ /* 0x000fe200000006ff */
[----:B------:R-:W-:-:S05]  /*dbd0*/  FADD.FTZ R4, R4, UR5 ;  /* 0x0000000504047e21 */ /* 0x000fca0008010000 */
[----:B------:R1:W5:Y:S01]  /*dbe0*/  @!P5 MUFU.RCP R14, R3 ;  /* 0x00000003000ed308 */ /* 0x0003620000001000 */
[----:B--2---:R-:W-:Y:S01]  /*dbf0*/  @!P2 FADD.FTZ R0, R8, 1 ;  /* 0x3f8000000800a421 */ /* 0x004fe20000010000 */
[----:B0-----:R-:W-:Y:S01]  /*dc00*/  @!P3 FMUL.FTZ R2, R16, -1.4426950216293334961 ;  /* 0xbfb8aa3b1002b820 */ /* 0x001fe20000410000 */
[----:B------:R-:W-:Y:S01]  /*dc10*/  FADD.FTZ R16, R9, UR5 ;  /* 0x0000000509107e21 */ /* 0x000fe20008010000 */
[----:B------:R-:W-:-:S04]  /*dc20*/  @!P1 FMUL.FTZ R9, R50, -1.4426950216293334961 ;  /* 0xbfb8aa3b32099820 */ /* 0x000fc80000410000 */
[----:B------:R0:W2:Y:S01]  /*dc30*/  @!P2 MUFU.RCP R49, R0 ;  /* 0x000000000031a308 */ /* 0x0000a20000001000 */
[----:B-1----:R-:W-:Y:S01]  /*dc40*/  FADD.FTZ R3, R10, UR5 ;  /* 0x000000050a037e21 */ /* 0x002fe20008010000 */
[----:B---3--:R-:W-:Y:S01]  /*dc50*/  @!P0 FMUL.FTZ R48, R48, R15 ;  /* 0x0000000f30308220 */ /* 0x008fe20000410000 */
[----:B------:R-:W-:-:S05]  /*dc60*/  FSETP.GTU.FTZ.AND P0, PT, R16, 20, PT ;  /* 0x41a000001000780b */ /* 0x000fca0003f1c000 */
[----:B------:R-:W1:Y:S01]  /*dc70*/  @!P1 MUFU.EX2 R10, R9 ;  /* 0x00000009000a9308 */ /* 0x000e620000000800 */
[----:B-----5:R-:W-:Y:S01]  /*dc80*/  @!P5 FMUL.FTZ R47, R47, R14 ;  /* 0x0000000e2f2fd220 */ /* 0x020fe20000410000 */
[----:B------:R-:W-:Y:S01]  /*dc90*/  FADD.FTZ R14, R11, UR5 ;  /* 0x000000050b0e7e21 */ /* 0x000fe20008010000 */
[----:B0-----:R-:W-:Y:S01]  /*dca0*/  @!P4 FMUL.FTZ R0, R13, -1.4426950216293334961 ;  /* 0xbfb8aa3b0d00c820 */ /* 0x001fe20000410000 */
[----:B------:R-:W-:Y:S02]  /*dcb0*/  FSETP.GTU.FTZ.AND P5, PT, R3, 20, PT ;  /* 0x41a000000300780b */ /* 0x000fe40003fbc000 */
[----:B------:R-:W-:Y:S02]  /*dcc0*/  SHF.L.U32 R13, R6, 0x10, RZ ;  /* 0x00000010060d7819 */ /* 0x000fe400000006ff */
[----:B------:R-:W0:Y:S01]  /*dcd0*/  @!P6 MUFU.EX2 R12, R12 ;  /* 0x0000000c000ce308 */ /* 0x000e220000000800 */
[----:B--2---:R-:W-:Y:S01]  /*dce0*/  @!P2 FMUL.FTZ R46, R46, R49 ;  /* 0x000000312e2ea220 */ /* 0x004fe20000410000 */
        /* <DEDUP_REMOVED lines=11> */
[----:B------:R-:W-:Y:S02]  /*dda0*/  F2FP.BF16.F32.PACK_AB R14, R22, R29 ;  /* 0x0000001d160e723e */ /* 0x000fe400000010ff */
[----:B------:R-:W-:-:S03]  /*ddb0*/  F2FP.BF16.F32.PACK_AB R22, R18, R25 ;  /* 0x000000191216723e */ /* 0x000fc600000010ff */
        /* <DEDUP_REMOVED lines=20> */
[----:B------:R-:W-:Y:S01]  /*df00*/  FADD.FTZ R7, R7, UR5 ;  /* 0x0000000507077e21 */ /* 0x000fe20008010000 */
[----:B------:R-:W-:Y:S01]  /*df10*/  F2FP.BF16.F32.PACK_AB R21, R19, R28 ;  /* 0x0000001c1315723e */ /* 0x000fe200000010ff */
[----:B------:R-:W1:Y:S01]  /*df20*/  @!P2 MUFU.RCP R8, R9 ;  /* 0x000000090008a308 */ /* 0x000e620000001000 */
[----:B---3--:R-:W-:Y:S01]  /*df30*/  @!P3 FMUL.FTZ R42, R42, R49 ;  /* 0x000000312a2ab220 */ /* 0x008fe20000410000 */
[----:B------:R-:W-:Y:S01]  /*df40*/  F2FP.BF16.F32.PACK_AB R49, R45, R46 ;  /* 0x0000002e2d31723e */ /* 0x000fe200000010ff */
[----:B------:R-:W-:-:S05]  /*df50*/  @!P4 FMUL.FTZ R2, R3, -1.4426950216293334961 ;  /* 0xbfb8aa3b0302c820 */ /* 0x000fca0000410000 */
[----:B------:R2:W3:Y:S01]  /*df60*/  @!P1 MUFU.RCP R13, R10 ;  /* 0x0000000a000d9308 */ /* 0x0004e20000001000 */
[----:B0-----:R-:W-:Y:S01]  /*df70*/  @!P5 FMUL.FTZ R43, R43, R0 ;  /* 0x000000002b2bd220 */ /* 0x001fe20000410000 */
[----:B------:R-:W-:-:S04]  /*df80*/  FSETP.GTU.FTZ.AND P5, PT, R4, 20, PT ;  /* 0x41a000000400780b */ /* 0x000fc80003fbc000 */
[----:B------:R-:W-:Y:S02]  /*df90*/  F2FP.BF16.F32.PACK_AB R50, R43, R44 ;  /* 0x0000002c2b32723e */ /* 0x000fe400000010ff */
        /* <DEDUP_REMOVED lines=15> */
[----:B------:R-:W-:Y:S01]  /*e090*/  STS.128 [R52], R12 ;  /* 0x0000000c34007388 */ /* 0x000fe20000000c00 */
[----:B------:R-:W0:Y:S01]  /*e0a0*/  @!P5 MUFU.EX2 R0, R0 ;  /* 0x000000000000d308 */ /* 0x000e220000000800 */
[----:B-1----:R-:W-:Y:S01]  /*e0b0*/  @!P3 FMUL.FTZ R2, R10, -1.4426950216293334961 ;  /* 0xbfb8aa3b0a02b820 */ /* 0x002fe20000410000 */
[----:B------:R-:W-:Y:S01]  /*e0c0*/  F2FP.BF16.F32.PACK_AB R51, R41, R42 ;  /* 0x0000002a2933723e */ /* 0x000fe200000010ff */
        /* <DEDUP_REMOVED lines=15> */
[----:B------:R2:W5:Y:S01]  /*e1c0*/  @!P4 MUFU.RCP R17, R3 ;  /* 0x000000030011c308 */ /* 0x0005620000001000 */
[----:B---3--:R-:W-:-:S07]  /*e1d0*/  @!P2 FADD.FTZ R4, R4, 1 ;  /* 0x3f8000000404a421 */ /* 0x008fce0000010000 */
[----:B------:R3:W4:Y:S01]  /*e1e0*/  @!P3 MUFU.RCP R16, R2 ;  /* 0x000000020010b308 */ /* 0x0007220000001000 */
[----:B--2---:R-:W-:Y:S01]  /*e1f0*/  MOV R3, UR18 ;  /* 0x0000001200037c02 */ /* 0x004fe20008000f00 */
[----:B0-----:R-:W-:Y:S01]  /*e200*/  @!P1 FADD.FTZ R6, R6, 1 ;  /* 0x3f80000006069421 */ /* 0x001fe20000010000 */
[----:B------:R-:W-:Y:S02]  /*e210*/  ULDC.64 UR18, c[0x0][0x3a8] ;  /* 0x0000ea0000127ab9 */ /* 0x000fe40000000a00 */
[----:B------:R-:W-:-:S03]  /*e220*/  UIMAD.WIDE.U32 UR8, UR11, UR18, UR8 ;  /* 0x000000120b0872a5 */ /* 0x000fc6000f8e0008 */
[----:B------:R-:W0:Y:S01]  /*e230*/  @!P5 MUFU.RCP R0, R0 ;  /* 0x000000000000d308 */ /* 0x000e220000001000 */
[----:B---3--:R-:W-:Y:S01]  /*e240*/  MOV R2, UR7 ;  /* 0x0000000700027c02 */ /* 0x008fe20008000f00 */
[----:B-----5:R-:W-:Y:S01]  /*e250*/  @!P4 FMUL.FTZ R36, R36, R17 ;  /* 0x000000112424c220 */ /* 0x020fe20000410000 */
[----:B------:R-:W-:-:S03]  /*e260*/  UIMAD UR7, UR27, UR18, URZ ;  /* 0x000000121b0772a4 */ /* 0x000fc6000f8e023f */
[----:B------:R-:W-:Y:S01]  /*e270*/  IMAD.WIDE R2, R97, 0x10, R2 ;  /* 0x0000001061027825 */ /* 0x000fe200078e0202 */
[----:B------:R-:W-:Y:S01]  /*e280*/  UIMAD UR7, UR11, UR19, UR7 ;  /* 0x000000130b0772a4 */ /* 0x000fe2000f8e0207 */
[----:B------:R-:W2:Y:S02]  /*e290*/  @!P6 MUFU.RCP R5, R5 ;  /* 0x000000050005e308 */ /* 0x000ea40000001000 */
[----:B----4-:R-:W-:Y:S01]  /*e2a0*/  @!P3 FMUL.FTZ R37, R37, R16 ;  /* 0x000000102525b220 */ /* 0x010fe20000410000 */
[----:B------:R-:W-:Y:S01]  /*e2b0*/  ULDC.64 UR18, c[0x0][0x3b0] ;  /* 0x0000ec0000127ab9 */ /* 0x000fe20000000a00 */
[----:B-1----:R-:W-:Y:S01]  /*e2c0*/  STG.E.128 desc[UR22][R2.64], R8 ;  /* 0x0000000802007986 */ /* 0x002fe2000c101d16 */
[----:B------:R-:W-:Y:S02]  /*e2d0*/  UIADD3 UR9, UR9, UR7, URZ ;  /* 0x0000000709097290 */ /* 0x000fe4000fffe03f */
[----:B------:R-:W-:Y:S01]  /*e2e0*/  UIMAD UR7, UR26, UR18, URZ ;  /* 0x000000121a0772a4 */ /* 0x000fe2000f8e023f */
[----:B------:R1:W-:Y:S01]  /*e2f0*/  STG.E.128 desc[UR22][R2.64+0x200], R12 ;  /* 0x0002000c02007986 */ /* 0x0003e2000c101d16 */
[----:B------:R-:W3:Y:S01]  /*e300*/  @!P2 MUFU.RCP R4, R4 ;  /* 0x000000040004a308 */ /* 0x000ee20000001000 */
[----:B0-----:R-:W-:Y:S01]  /*e310*/  @!P5 FMUL.FTZ R39, R39, R0 ;  /* 0x000000002727d220 */ /* 0x001fe20000410000 */
[----:B------:R-:W-:Y:S01]  /*e320*/  FADD.FTZ R0, R48, R103 ;  /* 0x0000006730007221 */ /* 0x000fe20000010000 */
[----:B------:R-:W-:Y:S01]  /*e330*/  F2FP.BF16.F32.PACK_AB R48, R47, R48 ;  /* 0x000000302f30723e */ /* 0x000fe200000010ff */
[----:B------:R-:W-:Y:S01]  /*e340*/  BAR.SYNC.DEFER_BLOCKING 0x0 ;  /* 0x0000000000007b1d */ /* 0x000fe20000010000 */
[----:B------:R-:W-:-:S02]  /*e350*/  UIMAD UR7, UR10, UR19, UR7 ;  /* 0x000000130a0772a4 */ /* 0x000fc4000f8e0207 */
[----:B------:R-:W-:Y:S01]  /*e360*/  UIMAD.WIDE.U32 UR8, UR10, UR18, UR8 ;  /* 0x000000120a0872a5 */ /* 0x000fe2000f8e0008 */
[----:B--2---:R-:W-:Y:S02]  /*e370*/  @!P6 FMUL.FTZ R34, R34, R5 ;  /* 0x000000052222e220 */ /* 0x004fe40000410000 */
[----:B------:R-:W0:Y:S01]  /*e380*/  @!P1 MUFU.RCP R6, R6 ;  /* 0x0000000600069308 */ /* 0x000e220000001000 */
[----:B------:R-:W-:Y:S01]  /*e390*/  FADD.FTZ R5, R0, R47 ;  /* 0x0000002f00057221 */ /* 0x000fe20000010000 */
[----:B------:R-:W-:Y:S01]  /*e3a0*/  ULDC.64 UR18, c[0x0][0x3f0] ;  /* 0x0000fc0000127ab9 */ /* 0x000fe20000000a00 */
[----:B------:R-:W-:Y:S02]  /*e3b0*/  UIADD3 UR9, UR9, UR7, URZ ;  /* 0x0000000709097290 */ /* 0x000fe4000fffe03f */
[----:B------:R-:W-:Y:S01]  /*e3c0*/  FADD.FTZ R0, R5, R46 ;  /* 0x0000002e05007221 */ /* 0x000fe20000010000 */
[----:B------:R-:W-:Y:S01]  /*e3d0*/  F2FP.BF16.F32.PACK_AB R5, R37, R38 ;  /* 0x000000262505723e */ /* 0x000fe200000010ff */
[----:B---3--:R-:W-:Y:S01]  /*e3e0*/  @!P2 FMUL.FTZ R35, R35, R4 ;  /* 0x000000042323a220 */ /* 0x008fe20000410000 */
[----:B------:R-:W-:Y:S01]  /*e3f0*/  F2FP.BF16.F32.PACK_AB R4, R39, R40 ;  /* 0x000000282704723e */ /* 0x000fe200000010ff */
[----:B------:R-:W-:Y:S01]  /*e400*/  FADD.FTZ R45, R0, R45 ;  /* 0x0000002d002d7221 */ /* 0x000fe20000010000 */
[----:B------:R-:W-:-:S03]  /*e410*/  ULEA UR7, UP0, UR8, UR18, 0x1 ;  /* 0x0000001208077291 */ /* 0x000fc6000f80083f */
[----:B------:R-:W-:Y:S01]  /*e420*/  FADD.FTZ R44, R45, R44 ;  /* 0x0000002c2d2c7221 */ /* 0x000fe20000010000 */
[----:B------:R-:W-:Y:S02]  /*e430*/  ULEA.HI.X UR8, UR8, UR19, UR9, 0x1, UP0 ;  /* 0x0000001308087291 */ /* 0x000fe400080f0c09 */
[----:B-1----:R-:W-:Y:S01]  /*e440*/  MOV R2, UR7 ;  /* 0x0000000700027c02 */ /* 0x002fe20008000f00 */
[----:B0-----:R-:W-:Y:S01]  /*e450*/  @!P1 FMUL.FTZ R33, R33, R6 ;  /* 0x0000000621219220 */ /* 0x001fe20000410000 */
[----:B------:R-:W-:Y:S01]  /*e460*/  F2FP.BF16.F32.PACK_AB R6, R35, R36 ;  /* 0x000000242306723e */ /* 0x000fe200000010ff */
[----:B------:R-:W-:Y:S01]  /*e470*/  STS.128 [R52], R48 ;  /* 0x0000003034007388 */ /* 0x000fe20000000c00 */
[----:B------:R-:W-:Y:S01]  /*e480*/  FADD.FTZ R43, R44, R43 ;  /* 0x0000002b2c2b7221 */ /* 0x000fe20000010000 */
[----:B------:R-:W-:Y:S01]  /*e490*/  MOV R3, UR8 ;  /* 0x0000000800037c02 */ /* 0x000fe20008000f00 */
[----:B------:R-:W-:Y:S01]  /*e4a0*/  UISETP.GT.AND UP0, UPT, UR17, 0x1, UPT ;  /* 0x000000011100788c */ /* 0x000fe2000bf04270 */
[----:B------:R-:W-:Y:S01]  /*e4b0*/  F2FP.BF16.F32.PACK_AB R7, R33, R34 ;  /* 0x000000222107723e */ /* 0x000fe200000010ff */
[----:B------:R-:W-:Y:S01]  /*e4c0*/  FADD.FTZ R42, R43, R42 ;  /* 0x0000002a2b2a7221 */ /* 0x000fe20000010000 */
[----:B------:R-:W-:-:S03]  /*e4d0*/  IMAD.WIDE R2, R97, 0x10, R2 ;  /* 0x0000001061027825 */ /* 0x000fc600078e0202 */
[----:B------:R-:W-:Y:S01]  /*e4e0*/  STS.128 [R52+0x10], R4 ;  /* 0x0000100434007388 */ /* 0x000fe20000000c00 */
[----:B------:R-:W-:-:S03]  /*e4f0*/  NOP ;  /* 0x0000000000007918 */ /* 0x000fc60000000000 */
[----:B------:R-:W0:Y:S01]  /*e500*/  LDS.128 R8, [R102] ;  /* 0x0000000066087984 */ /* 0x000e220000000c00 */
[----:B------:R-:W-:Y:S01]  /*e510*/  FADD.FTZ R41, R42, R41 ;  /* 0x000000292a297221 */ /* 0x000fe20000010000 */
[----:B------:R-:W-:Y:S02]  /*e520*/  PLOP3.LUT P0, PT, PT, PT, UP0, 0x80, 0x0 ;  /* 0x000000000000781c */ /* 0x000fe40003f0f008 */
        /* <DEDUP_REMOVED lines=12> */
.L_x_15367:
[----:B------:R-:W-:Y:S02]  /*e5f0*/  ULDC.64 UR4, c[0x0][0x3d8] ;  /* 0x0000f60000047ab9 */ /* 0x000fe40000000a00 */
[----:B------:R-:W-:-:S04]  /*e600*/  ISETP.NE.U32.AND P0, PT, RZ, UR4, PT ;  /* 0x00000004ff007c0c */ /* 0x000fc8000bf05070 */
[----:B------:R-:W-:-:S13]  /*e610*/  ISETP.NE.AND.EX P0, PT, RZ, UR5, PT, P0 ;  /* 0x00000005ff007c0c */ /* 0x000fda000bf05300 */
[----:B------:R-:W-:Y:S05]  /*e620*/  @!P0 BRA `(.L_x_15482) ;  /* 0x00000000006c8947 */ /* 0x000fea0003800000 */
[----:B--2---:R-:W0:Y:S01]  /*e630*/  SHFL.DOWN P0, R3, R100, 0x1, 0x1f ;  /* 0x08201f0064037f89 */ /* 0x004e220000000000 */
        /* <DEDUP_REMOVED lines=25> */
.L_x_15483:
[----:B------:R-:W-:Y:S05]  /*e7d0*/  BSYNC B0 ;  /* 0x0000000000007941 */ /* 0x000fea0003800000 */
.L_x_15482:
        /* <DEDUP_REMOVED lines=8> */
[----:B-1----:R-:W1:Y:S01]  /*e860*/  S2R R7, SR_TID.X ;  /* 0x0000000000077919 */ /* 0x002e620000002100 */
        /* <DEDUP_REMOVED lines=22> */
.L_x_15485:
[----:B01----:R-:W3:Y:S02]  /*e9d0*/  S2R R7, SR_TID.X ;  /* 0x0000000000077919 */ /* 0x003ee40000002100 */
.L_x_15486:
[----:B------:R-:W-:Y:S05]  /*e9e0*/  BSYNC B0 ;  /* 0x0000000000007941 */ /* 0x000fea0003800000 */
.L_x_15484:
        /* <DEDUP_REMOVED lines=15> */
.L_x_15487:
[C---:B------:R-:W-:Y:S02]  /*eae0*/  LEA R0, R7.reuse, UR7, 0x3 ;  /* 0x0000000707007c11 */ /* 0x040fe4000f8e18ff */
[----:B01----:R-:W-:Y:S02]  /*eaf0*/  SHF.R.S32.HI R4, RZ, 0x1f, R7 ;  /* 0x0000001fff047819 */ /* 0x003fe40000011407 */
        /* <DEDUP_REMOVED lines=17> */
.L_x_15488:
        /* <DEDUP_REMOVED lines=15> */
.L_x_18995:


//--------------------- .text._Z25selective_scan_bwd_kernelI32Selective_Scan_bwd_kernel_traitsILi32ELi8ELb0ELb0ELb0ELb0ELb0EN3c108BFloat16ENS1_7complexIfEEEEv12SSMParamsBwd --------------------------
	.section	.text._Z25selective_scan_bwd_kernelI32Selective_Scan_bwd_kernel_traitsILi32ELi8ELb0ELb0ELb0ELb0ELb0EN3c108BFloat16ENS1_7complexIfEEEEv12SSMParamsBwd,"ax",@progbits
	.align	128
        .global         _Z25selective_scan_bwd_kernelI32Selective_Scan_bwd_kernel_traitsILi32ELi8ELb0ELb0ELb0ELb0ELb0EN3c108BFloat16ENS1_7complexIfEEEEv12SSMParamsBwd
        .type           _Z25selective_scan_bwd_kernelI32Selective_Scan_bwd_kernel_traitsILi32ELi8ELb0ELb0ELb0ELb0ELb0EN3c108BFloat16ENS1_7complexIfEEEEv12SSMParamsBwd,@function
        .size           _Z25selective_scan_bwd_kernelI32Selective_Scan_bwd_kernel_traitsILi32ELi8ELb0ELb0ELb0ELb0ELb0EN3c108BFloat16ENS1_7complexIfEEEEv12SSMParamsBwd,(.L_x_18996 - _Z25selective_scan_bwd_kernelI32Selective_Scan_bwd_kernel_traitsILi32ELi8ELb0ELb0ELb0ELb0ELb0EN3c108BFloat16ENS1_7complexIfEEEEv12SSMParamsBwd)
        .other          _Z25selective_scan_bwd_kernelI32Selective_Scan_bwd_kernel_traitsILi32ELi8ELb0ELb0ELb0ELb0ELb0EN3c108BFloat16ENS1_7complexIfEEEEv12SSMParamsBwd,@"STO_CUDA_ENTRY STV_DEFAULT"
_Z25selective_scan_bwd_kernelI32Selective_Scan_bwd_kernel_traitsILi32ELi8ELb0ELb0ELb0ELb0ELb0EN3c108BFloat16ENS1_7complexIfEEEEv12SSMParamsBwd:
.text._Z25selective_scan_bwd_kernelI32Selective_Scan_bwd_kernel_traitsILi32ELi8ELb0ELb0ELb0ELb0ELb0EN3c108BFloat16ENS1_7complexIfEEEEv12SSMParamsBwd:
[----:B------:R-:W-:Y:S08]  /*0000*/  LDC R1, c[0x0][0x28] ;  /* 0x00000a00ff017b82 */ /* 0x000ff00000000800 */
[----:B------:R-:W0:Y:S01]  /*0010*/  LDC.64 R2, c[0x0][0x2e8] ;  /* 0x0000ba00ff027b82 */ /* 0x000e220000000a00 */
[----:B------:R-:W1:Y:S01]  /*0020*/  S2R R29, SR_CTAID.Y ;  /* 0x00000000001d7919 */ /* 0x000e620000002600 */
[----:B------:R-:W-:Y:S01]  /*0030*/  CS2R R26, SRZ ;  /* 0x00000000001a7805 */ /* 0x000fe2000001ff00 */
[----:B------:R-:W-:Y:S01]  /*0040*/  ULDC.64 UR14, c[0x0][0x208] ;  /* 0x00008200000e7ab9 */ /* 0x000fe20000000a00 */
[----:B------:R-:W-:Y:S01]  /*0050*/  ULDC.64 UR6, c[0x0][0x280] ;  /* 0x0000a00000067ab9 */ /* 0x000fe20000000a00 */
[----:B------:R-:W-:Y:S01]  /*0060*/  ULDC.64 UR10, c[0x0][0x290] ;  /* 0x0000a400000a7ab9 */ /* 0x000fe20000000a00 */
[----:B------:R-:W-:-:S02]  /*0070*/  ULDC.64 UR12, c[0x0][0x328] ;  /* 0x0000ca00000c7ab9 */ /* 0x000fc40000000a00 */
[----:B------:R-:W2:Y:S08]  /*0080*/  LDC.64 R4, c[0x0][0x300] ;  /* 0x0000c000ff047b82 */ /* 0x000eb00000000a00 */
[----:B------:R-:W3:Y:S01]  /*0090*/  LDC.64 R8, c[0x0][0x310] ;  /* 0x0000c400ff087b82 */ /* 0x000ee20000000a00 */
[----:B0-----:R-:W-:-:S07]  /*00a0*/  ISETP.NE.U32.AND P0, PT, R2, RZ, PT ;  /* 0x000000ff0200720c */ /* 0x001fce0003f05070 */
[----:B------:R-:W0:Y:S01]  /*00b0*/  S2UR UR16, SR_CTAID.X ;  /* 0x00000000001079c3 */ /* 0x000e220000002500 */
[----:B------:R-:W-:Y:S02]  /*00c0*/  ISETP.NE.AND.EX P0, PT, R3, RZ, PT, P0 ;  /* 0x000000ff0300720c */ /* 0x000fe40003f05300 */
[----:B--2---:R-:W-:-:S05]  /*00d0*/  ISETP.NE.U32.AND P1, PT, R4, RZ, PT ;  /* 0x000000ff0400720c */ /* 0x004fca0003f25070 */
[----:B------:R-:W2:Y:S01]  /*00e0*/  LDC R31, c[0x0][0x224] ;  /* 0x00008900ff1f7b82 */ /* 0x000ea20000000800 */
[----:B-1----:R-:W-:Y:S02]  /*00f0*/  SHF.R.S32.HI R28, RZ, 0x1f, R29 ;  /* 0x0000001fff1c7819 */ /* 0x002fe4000001141d */
[----:B------:R-:W-:-:S03]  /*0100*/  ISETP.NE.AND.EX P1, PT, R5, RZ, PT, P1 ;  /* 0x000000ff0500720c */ /* 0x000fc60003f25310 */
[C---:B------:R-:W-:Y:S02]  /*0110*/  @P0 LEA R2, P2, R29.reuse, R2, 0x2 ;  /* 0x000000021d020211 */ /* 0x040fe400078410ff */
[----:B------:R-:W1:Y:S02]  /*0120*/  LDC.64 R6, c[0x0][0x288] ;  /* 0x0000a200ff067b82 */ /* 0x000e640000000a00 */
[----:B------:R-:W-:-:S06]  /*0130*/  @P0 LEA.HI.X R3, R29, R3, R28, 0x2, P2 ;  /* 0x000000031d030211 */ /* 0x000fcc00010f141c */
[----:B------:R-:W4:Y:S01]  /*0140*/  LDC.64 R16, c[0x0][0x3d8] ;  /* 0x0000f600ff107b82 */ /* 0x000f220000000a00 */
[----:B------:R1:W5:Y:S01]  /*0150*/  @P0 LDG.E R27, desc[UR14][R2.64] ;  /* 0x0000000e021b0981 */ /* 0x000362000c1e1900 */
[----:B---3--:R-:W-:Y:S01]  /*0160*/  ISETP.NE.U32.AND P0, PT, R8, RZ, PT ;  /* 0x000000ff0800720c */ /* 0x008fe20003f05070 */
[----:B0-----:R-:W-:Y:S01]  /*0170*/  USHF.R.S32.HI UR17, URZ, 0x1f, UR16 ;  /* 0x0000001f3f117899 */ /* 0x001fe20008011410 */
[----:B------:R-:W-:Y:S02]  /*0180*/  @P1 LEA R4, P3, R29, R4, 0x2 ;  /* 0x000000041d041211 */ /* 0x000fe400078610ff */
[----:B------:R-:W-:Y:S02]  /*0190*/  ISETP.NE.AND.EX P0, PT, R9, RZ, PT, P0 ;  /* 0x000000ff0900720c */ /* 0x000fe40003f05300 */
[----:B------:R-:W0:Y:S01]  /*01a0*/  LDC.64 R18, c[0x0][0x3f8] ;  /* 0x0000fe00ff127b82 */ /* 0x000e220000000a00 */
[----:B------:R-:W-:Y:S01]  /*01b0*/  UIMAD.WIDE.U32 UR4, UR16, UR6, URZ ;  /* 0x00000006100472a5 */ /* 0x000fe2000f8e003f */
[----:B------:R-:W-:Y:S01]  /*01c0*/  @P1 LEA.HI.X R5, R29, R5, R28, 0x2, P3 ;  /* 0x000000051d051211 */ /* 0x000fe200018f141c */
[----:B------:R-:W-:-:S05]  /*01d0*/  UIMAD UR6, UR17, UR6, URZ ;  /* 0x00000006110672a4 */ /* 0x000fca000f8e023f */
[----:B------:R-:W3:Y:S01]  /*01e0*/  LDC.64 R12, c[0x0][0x298] ;  /* 0x0000a600ff0c7b82 */ /* 0x000ee20000000a00 */
[----:B------:R-:W-:-:S07]  /*01f0*/  UIMAD UR8, UR16, UR7, UR6 ;  /* 0x00000007100872a4 */ /* 0x000fce000f8e0206 */
[----:B------:R-:W3:Y:S01]  /*0200*/  LDC.64 R14, c[0x0][0x330] ;  /* 0x0000cc00ff0e7b82 */ /* 0x000ee20000000a00 */
[----:B------:R-:W-:Y:S01]  /*0210*/  UIMAD UR9, UR17, UR10, URZ ;  /* 0x0000000a110972a4 */ /* 0x000fe2000f8e023f */
[----:B--2---:R-:W-:Y:S01]  /*0220*/  SHF.L.U32 R30, R31, 0x8, RZ ;  /* 0x000000081f1e7819 */ /* 0x004fe200000006ff */
[----:B------:R-:W-:Y:S01]  /*0230*/  UIMAD.WIDE.U32 UR6, UR16, UR10, URZ ;  /* 0x0000000a100672a5 */ /* 0x000fe2000f8e003f */
[-C--:B-1----:R-:W-:Y:S01]  /*0240*/  IMAD R0, R28, R6.reuse, RZ ;  /* 0x000000061c007224 */ /* 0x082fe200078e02ff */
[----:B------:R-:W-:Y:S01]  /*0250*/  UIADD3 UR5, UR5, UR8, URZ ;  /* 0x0000000805057290 */ /* 0x000fe2000fffe03f */
[----:B------:R1:W5:Y:S02]  /*0260*/  @P1 LDG.E R26, desc[UR14][R4.64] ;  /* 0x0000000e041a1981 */ /* 0x000364000c1e1900 */
[----:B------:R-:W2:Y:S01]  /*0270*/  @P0 LDC R32, c[0x0][0x214] ;  /* 0x00008500ff200b82 */ /* 0x000ea20000000800 */
[----:B------:R-:W-:Y:S02]  /*0280*/  UIMAD UR10, UR16, UR11, UR9 ;  /* 0x0000000b100a72a4 */ /* 0x000fe4000f8e0209 */
[----:B------:R-:W-:Y:S01]  /*0290*/  UIMAD UR11, UR17, UR12, URZ ;  /* 0x0000000c110b72a4 */ /* 0x000fe2000f8e023f */
[C---:B------:R-:W-:Y:S01]  /*02a0*/  IMAD.WIDE.U32 R2, R29.reuse, R6, UR4 ;  /* 0x000000041d027e25 */ /* 0x040fe2000f8e0006 */
[----:B------:R-:W-:Y:S01]  /*02b0*/  UIADD3 UR7, UR7, UR10, URZ ;  /* 0x0000000a07077290 */ /* 0x000fe2000fffe03f */
[----:B------:R-:W-:Y:S01]  /*02c0*/  IADD3 R9, R30, -0x100, RZ ;  /* 0xffffff001e097810 */ /* 0x000fe20007ffe0ff */
[----:B------:R-:W-:Y:S01]  /*02d0*/  UIMAD.WIDE.U32 UR8, UR16, UR12, URZ ;  /* 0x0000000c100872a5 */ /* 0x000fe2000f8e003f */
[----:B------:R-:W2:Y:S01]  /*02e0*/  LDC.64 R38, c[0x0][0x2f0] ;  /* 0x0000bc00ff267b82 */ /* 0x000ea20000000a00 */
[----:B------:R-:W-:Y:S01]  /*02f0*/  UIMAD UR11, UR16, UR13, UR11 ;  /* 0x0000000d100b72a4 */ /* 0x000fe2000f8e020b */
[----:B----4-:R-:W-:Y:S01]  /*0300*/  ISETP.NE.U32.AND P1, PT, R16, RZ, PT ;  /* 0x000000ff1000720c */ /* 0x010fe20003f25070 */
[----:B------:R-:W-:Y:S01]  /*0310*/  IMAD R0, R29, R7, R0 ;  /* 0x000000071d007224 */ /* 0x000fe200078e0200 */
[----:B0-----:R-:W-:Y:S01]  /*0320*/  ISETP.NE.U32.AND P2, PT, R18, RZ, PT ;  /* 0x000000ff1200720c */ /* 0x001fe20003f45070 */
[----:B------:R-:W-:-:S03]  /*0330*/  UIADD3 UR9, UR9, UR11, URZ ;  /* 0x0000000b09097290 */ /* 0x000fc6000fffe03f */
[----:B------:R-:W0:Y:S01]  /*0340*/  @P0 LDC R33, c[0x0][0x21c] ;  /* 0x00008700ff210b82 */ /* 0x000e220000000800 */
[-C--:B---3--:R-:W-:Y:S01]  /*0350*/  IMAD R8, R28, R12.reuse, RZ ;  /* 0x0000000c1c087224 */ /* 0x088fe200078e02ff */
[----:B------:R-:W-:Y:S01]  /*0360*/  SHF.R.S32.HI R11, RZ, 0x1f, R9 ;  /* 0x0000001fff0b7819 */ /* 0x000fe20000011409 */
[----:B-1----:R-:W-:Y:S01]  /*0370*/  IMAD.WIDE.U32 R4, R29, R12, UR6 ;  /* 0x000000061d047e25 */ /* 0x002fe2000f8e000c */
[----:B------:R-:W-:-:S04]  /*0380*/  IADD3 R35, P3, R9, R2, RZ ;  /* 0x0000000209237210 */ /* 0x000fc80007f7e0ff */
[----:B------:R-:W1:Y:S01]  /*0390*/  LDC.64 R40, c[0x0][0x2f8] ;  /* 0x0000be00ff287b82 */ /* 0x000e620000000a00 */
[----:B------:R-:W-:-:S07]  /*03a0*/  ISETP.NE.AND.EX P1, PT, R17, RZ, PT, P1 ;  /* 0x000000ff1100720c */ /* 0x000fce0003f25310 */
[----:B------:R-:W3:Y:S01]  /*03b0*/  LDC.64 R42, c[0x0][0x3b8] ;  /* 0x0000ee00ff2a7b82 */ /* 0x000ee20000000a00 */
[----:B------:R-:W-:Y:S01]  /*03c0*/  ISETP.NE.AND.EX P2, PT, R19, RZ, PT, P2 ;  /* 0x000000ff1300720c */ /* 0x000fe20003f45320 */
[----:B------:R-:W-:Y:S01]  /*03d0*/  IMAD R8, R29, R13, R8 ;  /* 0x0000000d1d087224 */ /* 0x000fe200078e0208 */
[----:B------:R-:W-:-:S05]  /*03e0*/  IADD3.X R2, R11, R3, R0, P3, !PT ;  /* 0x000000030b027210 */ /* 0x000fca0001ffe400 */
[----:B------:R-:W4:Y:S01]  /*03f0*/  @P0 LDC.64 R24, c[0x0][0x310] ;  /* 0x0000c400ff180b82 */ /* 0x000f220000000a00 */
[----:B------:R-:W-:Y:S01]  /*0400*/  IMAD R10, R28, R14, RZ ;  /* 0x0000000e1c0a7224 */ /* 0x000fe200078e02ff */
[----:B------:R-:W-:Y:S01]  /*0410*/  IADD3 R37, P3, R9, R4, RZ ;  /* 0x0000000409257210 */ /* 0x000fe20007f7e0ff */
[----:B------:R-:W-:-:S03]  /*0420*/  IMAD.WIDE.U32 R6, R29, R14, UR8 ;  /* 0x000000081d067e25 */ /* 0x000fc6000f8e000e */
[----:B------:R-:W-:Y:S01]  /*0430*/  IADD3.X R4, R11, R5, R8, P3, !PT ;  /* 0x000000050b047210 */ /* 0x000fe20001ffe408 */
[----:B------:R-:W-:Y:S01]  /*0440*/  IMAD R10, R29, R15, R10 ;  /* 0x0000000f1d0a7224 */ /* 0x000fe200078e020a */
[----:B------:R-:W-:Y:S02]  /*0450*/  IADD3 R9, P4, R9, R6, RZ ;  /* 0x0000000609097210 */ /* 0x000fe40007f9e0ff */
[----:B------:R-:W-:Y:S01]  /*0460*/  ISETP.GE.AND P3, PT, R31, 0x1, PT ;  /* 0x000000011f00780c */ /* 0x000fe20003f66270 */
[----:B--2---:R-:W-:Y:S01]  /*0470*/  @P0 IMAD R0, R32, UR16, R29 ;  /* 0x0000001020000c24 */ /* 0x004fe2000f8e021d */
[----:B------:R-:W-:Y:S02]  /*0480*/  CS2R R22, SRZ ;  /* 0x0000000000167805 */ /* 0x000fe4000001ff00 */
[----:B------:R-:W-:Y:S02]  /*0490*/  CS2R R20, SRZ ;  /* 0x0000000000147805 */ /* 0x000fe4000001ff00 */
[----:B------:R-:W-:Y:S01]  /*04a0*/  IADD3.X R6, R11, R7, R10, P4, !PT ;  /* 0x000000070b067210 */ /* 0x000fe200027fe40a */
[----:B------:R-:W-:Y:S01]  /*04b0*/  @P0 IMAD R0, R0, R31, RZ ;  /* 0x0000001f00000224 */ /* 0x000fe200078e02ff */
[----:B------:R-:W-:-:S02]  /*04c0*/  @P1 LEA R22, P4, R29, R16, 0x2 ;  /* 0x000000101d161211 */ /* 0x000fc400078810ff */
[C---:B------:R-:W-:Y:S01]  /*04d0*/  @P2 LEA R20, P5, R29.reuse, R18, 0x2 ;  /* 0x000000121d142211 */ /* 0x040fe200078a10ff */
[----:B0-----:R-:W-:Y:S01]  /*04e0*/  @P0 IMAD R3, R0, R33, RZ ;  /* 0x0000002100030224 */ /* 0x001fe200078e02ff */
[C-C-:B------:R-:W-:Y:S02]  /*04f0*/  @P1 LEA.HI.X R23, R29.reuse, R17, R28.reuse, 0x2, P4 ;  /* 0x000000111d171211 */ /* 0x140fe400020f141c */
[----:B------:R-:W-:Y:S02]  /*0500*/  @P2 LEA.HI.X R21, R29, R19, R28, 0x2, P5 ;  /* 0x000000131d152211 */ /* 0x000fe400028f141c */
[----:B------:R-:W-:Y:S02]  /*0510*/  LEA R34, P1, R35, R38, 0x1 ;  /* 0x0000002623227211 */ /* 0x000fe400078208ff */
[----:B-1----:R-:W-:Y:S02]  /*0520*/  LEA R36, P2, R37, R40, 0x1 ;  /* 0x0000002825247211 */ /* 0x002fe400078408ff */
[----:B---3--:R-:W-:Y:S01]  /*0530*/  LEA R38, P4, R9, R42, 0x1 ;  /* 0x0000002a09267211 */ /* 0x008fe200078808ff */
[----:B------:R-:W-:Y:S01]  /*0540*/  HFMA2.MMA R31, -RZ, RZ, 0, 0 ;  /* 0x00000000ff1f7435 */ /* 0x000fe200000001ff */
[----:B------:R-:W-:Y:S01]  /*0550*/  LEA.HI.X R35, R35, R39, R2, 0x1, P1 ;  /* 0x0000002723237211 */ /* 0x000fe200008f0c02 */
[----:B----4-:R-:W-:Y:S01]  /*0560*/  @P0 IMAD.WIDE R24, R3, 0x10, R24 ;  /* 0x0000001003180825 */ /* 0x010fe200078e0218 */
[----:B------:R-:W-:-:S02]  /*0570*/  LEA.HI.X R37, R37, R41, R4, 0x1, P2 ;  /* 0x0000002925257211 */ /* 0x000fc400010f0c04 */
[----:B------:R-:W-:Y:S02]  /*0580*/  @!P0 CS2R R24, SRZ ;  /* 0x0000000000188805 */ /* 0x000fe4000001ff00 */
[----:B------:R-:W-:Y:S02]  /*0590*/  LEA.HI.X R39, R9, R43, R6, 0x1, P4 ;  /* 0x0000002b09277211 */ /* 0x000fe400020f0c06 */
[----:B------:R-:W-:Y:S01]  /*05a0*/  MOV R45, RZ ;  /* 0x000000ff002d7202 */ /* 0x000fe20000000f00 */
[----:B------:R-:W-:Y:S06]  /*05b0*/  @!P3 BRA `(.L_x_15489) ;  /* 0x000000500050b947 */ /* 0x000fec0003800000 */
[----:B------:R-:W0:Y:S01]  /*05c0*/  S2R R32, SR_TID.X ;  /* 0x0000000000207919 */ /* 0x000e220000002100 */
[----:B------:R-:W-:Y:S02]  /*05d0*/  MOV R45, RZ ;  /* 0x000000ff002d7202 */ /* 0x000fe40000000f00 */
[----:B------:R-:W-:Y:S01]  /*05e0*/  MOV R41, RZ ;  /* 0x000000ff00297202 */ /* 0x000fe20000000f00 */
[----:B------:R-:W1:Y:S01]  /*05f0*/  S2R R33, SR_LANEID ;  /* 0x0000000000217919 */ /* 0x000e620000000000 */
[----:B------:R-:W-:Y:S02]  /*0600*/  MOV R31, RZ ;  /* 0x000000ff001f7202 */ /* 0x000fe40000000f00 */
[----:B0-----:R-:W-:-:S04]  /*0610*/  SHF.L.U32 R43, R32, 0x3, RZ ;  /* 0x00000003202b7819 */ /* 0x001fc800000006ff */
[----:B-1----:R-:W-:-:S07]  /*0620*/  LOP3.LUT R43, R43, 0xffffff00, RZ, 0xc0, !PT ;  /* 0xffffff002b2b7812 */ /* 0x002fce00078ec0ff */
.L_x_15510:
[----:B0-----:R-:W0:Y:S01]  /*0630*/  LDC R40, c[0x0][0x224] ;  /* 0x00008900ff287b82 */ /* 0x001e220000000800 */
[----:B------:R-:W-:Y:S01]  /*0640*/  LOP3.LUT R51, R43, 0x1f, R32, 0xf8, !PT ;  /* 0x0000001f2b337812 */ /* 0x000fe200078ef820 */
[----:B------:R-:W-:Y:S01]  /*0650*/  ULDC UR4, c[0x0][0x218] ;  /* 0x0000860000047ab9 */ /* 0x000fe20000000800 */
[----:B------:R-:W-:Y:S02]  /*0660*/  PRMT R5, RZ, 0x7610, R5 ;  /* 0x00007610ff057816 */ /* 0x000fe40000000005 */
[C---:B------:R-:W-:Y:S01]  /*0670*/  LOP3.LUT R42, R51.reuse, 0x20, RZ, 0xfc, !PT ;  /* 0x00000020332a7812 */ /* 0x040fe200078efcff */
[C---:B------:R-:W-:Y:S01]  /*0680*/  IMAD.WIDE R2, R51.reuse, 0x2, R34 ;  /* 0x0000000233027825 */ /* 0x040fe200078e0222 */
[----:B------:R-:W-:Y:S02]  /*0690*/  LOP3.LUT R44, R51, 0x40, RZ, 0xfc, !PT ;  /* 0x00000040332c7812 */ /* 0x000fe400078efcff */
        /* <DEDUP_REMOVED lines=8> */
[----:B------:R-:W-:-:S02]  /*0720*/  LOP3.LUT R46, R51, 0x60, RZ, 0xfc, !PT ;  /* 0x00000060332e7812 */ /* 0x000fc400078efcff */
[----:B0-----:R-:W-:Y:S02]  /*0730*/  IADD3 R40, -R41, R40, RZ ;  /* 0x0000002829287210 */ /* 0x001fe40007ffe1ff */
[----:B------:R-:W-:-:S03]  /*0740*/  LOP3.LUT R47, R51, 0x80, RZ, 0xfc, !PT ;  /* 0x00000080332f7812 */ /* 0x000fc600078efcff */
[----:B------:R-:W0:Y:S01]  /*0750*/  S2UR UR5, SR_CgaCtaId ;  /* 0x00000000000579c3 */ /* 0x000e220000008800 */
[----:B------:R-:W-:Y:S02]  /*0760*/  LEA R62, R40, 0xffffff00, 0x8 ;  /* 0xffffff00283e7811 */ /* 0x000fe400078e40ff */
[----:B------:R-:W-:Y:S02]  /*0770*/  LOP3.LUT R48, R51, 0xa0, RZ, 0xfc, !PT ;  /* 0x000000a033307812 */ /* 0x000fe400078efcff */
[----:B------:R-:W-:Y:S02]  /*0780*/  IADD3 R17, -R62, UR4, RZ ;  /* 0x000000043e117c10 */ /* 0x000fe4000fffe1ff */
[----:B------:R-:W-:Y:S01]  /*0790*/  IADD3 R10, R33, 0x20, RZ ;  /* 0x00000020210a7810 */ /* 0x000fe20007ffe0ff */
[----:B------:R-:W1:Y:S01]  /*07a0*/  LDC R94, c[0x0][0x21c] ;  /* 0x00008700ff5e7b82 */ /* 0x000e620000000800 */
[-C--:B------:R-:W-:Y:S02]  /*07b0*/  ISETP.GE.AND P0, PT, R51, R17.reuse, PT ;  /* 0x000000113300720c */ /* 0x080fe40003f06270 */
[----:B------:R-:W-:-:S02]  /*07c0*/  ISETP.GE.AND P1, PT, R42, R17, PT ;  /* 0x000000112a00720c */ /* 0x000fc40003f26270 */
[----:B------:R-:W-:Y:S02]  /*07d0*/  ISETP.GE.AND P2, PT, R44, R17, PT ;  /* 0x000000112c00720c */ /* 0x000fe40003f46270 */
[C---:B------:R-:W-:Y:S02]  /*07e0*/  LOP3.LUT R49, R51.reuse, 0xc0, RZ, 0xfc, !PT ;  /* 0x000000c033317812 */ /* 0x040fe400078efcff */
[----:B------:R-:W-:-:S05]  /*07f0*/  LOP3.LUT R50, R51, 0xe0, RZ, 0xfc, !PT ;  /* 0x000000e033327812 */ /* 0x000fca00078efcff */
[----:B------:R-:W2:Y:S01]  /*0800*/  @!P0 LDG.E.U16 R5, desc[UR14][R2.64] ;  /* 0x0000000e02058981 */ /* 0x000ea2000c1e1500 */
[----:B------:R-:W-:-:S03]  /*0810*/  ISETP.GE.AND P0, PT, R46, R17, PT ;  /* 0x000000112e00720c */ /* 0x000fc60003f06270 */
[----:B------:R-:W3:Y:S01]  /*0820*/  @!P1 LDG.E.U16 R0, desc[UR14][R2.64+0x40] ;  /* 0x0000400e02009981 */ /* 0x000ee2000c1e1500 */
[----:B------:R-:W-:-:S03]  /*0830*/  ISETP.GE.AND P1, PT, R47, R17, PT ;  /* 0x000000112f00720c */ /* 0x000fc60003f26270 */
[----:B------:R-:W4:Y:S01]  /*0840*/  @!P2 LDG.E.U16 R7, desc[UR14][R2.64+0x80] ;  /* 0x0000800e0207a981 */ /* 0x000f22000c1e1500 */
[-C--:B------:R-:W-:Y:S02]  /*0850*/  ISETP.GE.AND P2, PT, R48, R17.reuse, PT ;  /* 0x000000113000720c */ /* 0x080fe40003f46270 */
[-C--:B------:R-:W-:Y:S02]  /*0860*/  ISETP.GE.AND P3, PT, R49, R17.reuse, PT ;  /* 0x000000113100720c */ /* 0x080fe40003f66270 */
[----:B------:R-:W-:Y:S01]  /*0870*/  ISETP.GE.AND P4, PT, R50, R17, PT ;  /* 0x000000113200720c */ /* 0x000fe20003f86270 */
[----:B------:R-:W4:Y:S04]  /*0880*/  @!P0 LDG.E.U16 R4, desc[UR14][R2.64+0xc0] ;  /* 0x0000c00e02048981 */ /* 0x000f28000c1e1500 */
[----:B------:R-:W4:Y:S04]  /*0890*/  @!P1 LDG.E.U16 R9, desc[UR14][R2.64+0x100] ;  /* 0x0001000e02099981 */ /* 0x000f28000c1e1500 */
[----:B------:R-:W4:Y:S04]  /*08a0*/  @!P2 LDG.E.U16 R6, desc[UR14][R2.64+0x140] ;  /* 0x0001400e0206a981 */ /* 0x000f28000c1e1500 */
[----:B------:R-:W4:Y:S04]  /*08b0*/  @!P3 LDG.E.U16 R11, desc[UR14][R2.64+0x180] ;  /* 0x0001800e020bb981 */ /* 0x000f28000c1e1500 */
[----:B------:R1:W4:Y:S01]  /*08c0*/  @!P4 LDG.E.U16 R8, desc[UR14][R2.64+0x1c0] ;  /* 0x0001c00e0208c981 */ /* 0x000322000c1e1500 */
[----:B------:R-:W-:Y:S01]  /*08d0*/  UMOV UR4, 0x400 ;  /* 0x0000040000047882 */ /* 0x000fe20000000000 */
[C---:B------:R-:W-:Y:S01]  /*08e0*/  IADD3 R12, R33.reuse, 0x40, RZ ;  /* 0x00000040210c7810 */ /* 0x040fe20007ffe0ff */
[----:B0-----:R-:W-:Y:S01]  /*08f0*/  ULEA UR4, UR5, UR4, 0x18 ;  /* 0x0000000405047291 */ /* 0x001fe2000f8ec03f */
[----:B------:R-:W-:-:S02]  /*0900*/  LEA.HI.SX32 R52, R33, R33, 0x1b ;  /* 0x0000002121347211 */ /* 0x000fc400078fdaff */
[-C--:B------:R-:W-:Y:S02]  /*0910*/  LEA.HI.SX32 R10, R10, R33.reuse, 0x1b ;  /* 0x000000210a0a7211 */ /* 0x080fe400078fdaff */
[----:B------:R-:W-:Y:S02]  /*0920*/  LEA.HI.SX32 R12, R12, R33, 0x1b ;  /* 0x000000210c0c7211 */ /* 0x000fe400078fdaff */
[----:B------:R-:W-:Y:S02]  /*0930*/  MOV R61, UR4 ;  /* 0x00000004003d7c02 */ /* 0x000fe40008000f00 */
[----:B-1----:R-:W-:Y:S02]  /*0940*/  IADD3 R2, R33, 0x60, RZ ;  /* 0x0000006021027810 */ /* 0x002fe40007ffe0ff */
[-C--:B------:R-:W-:Y:S02]  /*0950*/  LEA R52, R52, R61.reuse, 0x1 ;  /* 0x0000003d34347211 */ /* 0x080fe400078e08ff */
[----:B------:R-:W-:-:S02]  /*0960*/  LEA R53, R10, R61, 0x1 ;  /* 0x0000003d0a357211 */ /* 0x000fc400078e08ff */
[----:B------:R-:W-:Y:S02]  /*0970*/  LEA R54, R12, R61, 0x1 ;  /* 0x0000003d0c367211 */ /* 0x000fe400078e08ff */
[C---:B------:R-:W-:Y:S02]  /*0980*/  IADD3 R10, R33.reuse, 0x80, RZ ;  /* 0x00000080210a7810 */ /* 0x040fe40007ffe0ff */
[C---:B------:R-:W-:Y:S02]  /*0990*/  IADD3 R12, R33.reuse, 0xa0, RZ ;  /* 0x000000a0210c7810 */ /* 0x040fe40007ffe0ff */
[C---:B------:R-:W-:Y:S02]  /*09a0*/  IADD3 R14, R33.reuse, 0xc0, RZ ;  /* 0x000000c0210e7810 */ /* 0x040fe40007ffe0ff */
[----:B------:R-:W-:Y:S02]  /*09b0*/  IADD3 R16, R33, 0xe0, RZ ;  /* 0x000000e021107810 */ /* 0x000fe40007ffe0ff */
[----:B------:R-:W-:-:S02]  /*09c0*/  LEA.HI.SX32 R2, R2, R33, 0x1b ;  /* 0x0000002102027211 */ /* 0x000fc400078fdaff */
[-C--:B------:R-:W-:Y:S02]  /*09d0*/  LEA.HI.SX32 R10, R10, R33.reuse, 0x1b ;  /* 0x000000210a0a7211 */ /* 0x080fe400078fdaff */
[-C--:B------:R-:W-:Y:S02]  /*09e0*/  LEA.HI.SX32 R12, R12, R33.reuse, 0x1b ;  /* 0x000000210c0c7211 */ /* 0x080fe400078fdaff */
[----:B------:R-:W-:Y:S02]  /*09f0*/  LEA.HI.SX32 R14, R14, R33, 0x1b ;  /* 0x000000210e0e7211 */ /* 0x000fe400078fdaff */
[----:B------:R-:W-:Y:S01]  /*0a00*/  LEA R55, R2, R61, 0x1 ;  /* 0x0000003d02377211 */ /* 0x000fe200078e08ff */
[----:B------:R-:W-:Y:S01]  /*0a10*/  IMAD.WIDE R2, R51, 0x2, R36 ;  /* 0x0000000233027825 */ /* 0x000fe200078e0224 */
[----:B------:R-:W-:Y:S02]  /*0a20*/  LEA.HI.SX32 R16, R16, R33, 0x1b ;  /* 0x0000002110107211 */ /* 0x000fe400078fdaff */
[----:B------:R-:W-:-:S02]  /*0a30*/  LEA R56, R10, R61, 0x1 ;  /* 0x0000003d0a387211 */ /* 0x000fc400078e08ff */
[-C--:B------:R-:W-:Y:S02]  /*0a40*/  LEA R57, R12, R61.reuse, 0x1 ;  /* 0x0000003d0c397211 */ /* 0x080fe400078e08ff */
[-C--:B------:R-:W-:Y:S02]  /*0a50*/  LEA R58, R14, R61.reuse, 0x1 ;  /* 0x0000003d0e3a7211 */ /* 0x080fe400078e08ff */
[----:B------:R-:W-:Y:S02]  /*0a60*/  LEA R59, R16, R61, 0x1 ;  /* 0x0000003d103b7211 */ /* 0x000fe400078e08ff */
[-C--:B------:R-:W-:Y:S02]  /*0a70*/  ISETP.GE.AND P6, PT, R51, R17.reuse, PT ;  /* 0x000000113300720c */ /* 0x080fe40003fc6270 */
[-C--:B------:R-:W-:Y:S02]  /*0a80*/  ISETP.GE.AND P5, PT, R42, R17.reuse, PT ;  /* 0x000000112a00720c */ /* 0x080fe40003fa6270 */
[----:B------:R-:W-:-:S02]  /*0a90*/  ISETP.GE.AND P4, PT, R44, R17, PT ;  /* 0x000000112c00720c */ /* 0x000fc40003f86270 */
[-C--:B------:R-:W-:Y:S02]  /*0aa0*/  ISETP.GE.AND P3, PT, R46, R17.reuse, PT ;  /* 0x000000112e00720c */ /* 0x080fe40003f66270 */
[-C--:B------:R-:W-:Y:S02]  /*0ab0*/  ISETP.GE.AND P2, PT, R47, R17.reuse, PT ;  /* 0x000000112f00720c */ /* 0x080fe40003f46270 */
[-C--:B------:R-:W-:Y:S02]  /*0ac0*/  ISETP.GE.AND P1, PT, R48, R17.reuse, PT ;  /* 0x000000113000720c */ /* 0x080fe40003f26270 */
[----:B------:R-:W-:Y:S02]  /*0ad0*/  ISETP.GE.AND P0, PT, R49, R17, PT ;  /* 0x000000113100720c */ /* 0x000fe40003f06270 */
[----:B------:R-:W-:Y:S02]  /*0ae0*/  PRMT R10, RZ, 0x7610, R10 ;  /* 0x00007610ff0a7816 */ /* 0x000fe4000000000a */
[----:B------:R-:W-:-:S02]  /*0af0*/  PRMT R13, RZ, 0x7610, R13 ;  /* 0x00007610ff0d7816 */ /* 0x000fc4000000000d */
[----:B------:R-:W-:Y:S01]  /*0b00*/  PRMT R12, RZ, 0x7610, R12 ;  /* 0x00007610ff0c7816 */ /* 0x000fe2000000000c */
[----:B--2---:R-:W-:Y:S04]  /*0b10*/  STS.U16 [R52], R5 ;  /* 0x0000000534007388 */ /* 0x004fe80000000400 */
[----:B---3--:R0:W-:Y:S04]  /*0b20*/  STS.U16 [R53+0x40], R0 ;  /* 0x0000400035007388 */ /* 0x0081e80000000400 */
[----:B----4-:R1:W-:Y:S01]  /*0b30*/  STS.U16 [R54+0x80], R7 ;  /* 0x0000800736007388 */ /* 0x0103e20000000400 */
[----:B0-----:R-:W-:-:S03]  /*0b40*/  SHF.L.U32 R0, R33, 0x3, RZ ;  /* 0x0000000321007819 */ /* 0x001fc600000006ff */
[----:B------:R-:W-:Y:S01]  /*0b50*/  STS.U16 [R55+0xc0], R4 ;  /* 0x0000c00437007388 */ /* 0x000fe20000000400 */
[----:B------:R-:W-:-:S03]  /*0b60*/  LEA.HI.SX32 R60, R0, R0, 0x1b ;  /* 0x00000000003c7211 */ /* 0x000fc600078fdaff */
[----:B------:R0:W-:Y:S01]  /*0b70*/  STS.U16 [R56+0x100], R9 ;  /* 0x0001000938007388 */ /* 0x0001e20000000400 */
[----:B-1----:R-:W-:Y:S02]  /*0b80*/  PRMT R7, RZ, 0x7610, R7 ;  /* 0x00007610ff077816 */ /* 0x002fe40000000007 */
[----:B------:R-:W-:Y:S01]  /*0b90*/  LEA R60, R60, R61, 0x1 ;  /* 0x0000003d3c3c7211 */ /* 0x000fe200078e08ff */
[----:B------:R-:W-:Y:S04]  /*0ba0*/  STS.U16 [R57+0x140], R6 ;  /* 0x0001400639007388 */ /* 0x000fe80000000400 */
[----:B------:R1:W-:Y:S01]  /*0bb0*/  STS.U16 [R58+0x180], R11 ;  /* 0x0001800b3a007388 */ /* 0x0003e20000000400 */
[----:B------:R-:W-:Y:S02]  /*0bc0*/  PRMT R0, RZ, 0x7610, R0 ;  /* 0x00007610ff007816 */ /* 0x000fe40000000000 */
[----:B0-----:R-:W-:Y:S01]  /*0bd0*/  PRMT R9, RZ, 0x7610, R9 ;  /* 0x00007610ff097816 */ /* 0x001fe20000000009 */
[----:B------:R-:W-:Y:S01]  /*0be0*/  STS.U16 [R59+0x1c0], R8 ;  /* 0x0001c0083b007388 */ /* 0x000fe20000000400 */
[----:B------:R-:W-:-:S03]  /*0bf0*/  NOP ;  /* 0x0000000000007918 */ /* 0x000fc60000000000 */
[----:B------:R-:W-:Y:S04]  /*0c00*/  LDS.U16 R161, [R60] ;  /* 0x000000003ca17984 */ /* 0x000fe80000000400 */
[----:B------:R-:W0:Y:S04]  /*0c10*/  LDS.U16 R70, [R60+0x2] ;  /* 0x000002003c467984 */ /* 0x000e280000000400 */
[----:B------:R-:W2:Y:S04]  /*0c20*/  LDS.U16 R71, [R60+0x4] ;  /* 0x000004003c477984 */ /* 0x000ea80000000400 */
[----:B------:R-:W3:Y:S04]  /*0c30*/  LDS.U16 R72, [R60+0x6] ;  /* 0x000006003c487984 */ /* 0x000ee80000000400 */
[----:B------:R-:W4:Y:S04]  /*0c40*/  LDS.U16 R73, [R60+0x8] ;  /* 0x000008003c497984 */ /* 0x000f280000000400 */
[----:B------:R-:W4:Y:S04]  /*0c50*/  LDS.U16 R74, [R60+0xa] ;  /* 0x00000a003c4a7984 */ /* 0x000f280000000400 */
[----:B------:R-:W4:Y:S04]  /*0c60*/  LDS.U16 R75, [R60+0xc] ;  /* 0x00000c003c4b7984 */ /* 0x000f280000000400 */
[----:B------:R-:W4:Y:S01]  /*0c70*/  LDS.U16 R76, [R60+0xe] ;  /* 0x00000e003c4c7984 */ /* 0x000f220000000400 */
[----:B------:R-:W-:Y:S01]  /*0c80*/  BAR.SYNC.DEFER_BLOCKING 0x0 ;  /* 0x0000000000007b1d */ /* 0x000fe20000010000 */
[----:B-1----:R-:W-:-:S02]  /*0c90*/  PRMT R11, RZ, 0x7610, R11 ;  /* 0x00007610ff0b7816 */ /* 0x002fc4000000000b */
[----:B------:R-:W-:-:S03]  /*0ca0*/  PRMT R6, RZ, 0x7610, R6 ;  /* 0x00007610ff067816 */ /* 0x000fc60000000006 */
[----:B------:R-:W2:Y:S01]  /*0cb0*/  @!P6 LDG.E.U16 R7, desc[UR14][R2.64] ;  /* 0x0000000e0207e981 */ /* 0x000ea2000c1e1500 */
[----:B------:R-:W-:-:S03]  /*0cc0*/  ISETP.GE.AND P6, PT, R50, R17, PT ;  /* 0x000000113200720c */ /* 0x000fc60003fc6270 */
[----:B------:R-:W3:Y:S04]  /*0cd0*/  @!P5 LDG.E.U16 R10, desc[UR14][R2.64+0x40] ;  /* 0x0000400e020ad981 */ /* 0x000ee8000c1e1500 */
[----:B------:R-:W4:Y:S04]  /*0ce0*/  @!P4 LDG.E.U16 R13, desc[UR14][R2.64+0x80] ;  /* 0x0000800e020dc981 */ /* 0x000f28000c1e1500 */
[----:B------:R-:W4:Y:S04]  /*0cf0*/  @!P3 LDG.E.U16 R12, desc[UR14][R2.64+0xc0] ;  /* 0x0000c00e020cb981 */ /* 0x000f28000c1e1500 */
[----:B------:R-:W4:Y:S04]  /*0d00*/  @!P2 LDG.E.U16 R9, desc[UR14][R2.64+0x100] ;  /* 0x0001000e0209a981 */ /* 0x000f28000c1e1500 */
[----:B------:R-:W4:Y:S04]  /*0d10*/  @!P1 LDG.E.U16 R0, desc[UR14][R2.64+0x140] ;  /* 0x0001400e02009981 */ /* 0x000f28000c1e1500 */
[----:B------:R-:W4:Y:S04]  /*0d20*/  @!P0 LDG.E.U16 R11, desc[UR14][R2.64+0x180] ;  /* 0x0001800e020b8981 */ /* 0x000f28000c1e1500 */
[----:B------:R1:W4:Y:S01]  /*0d30*/  @!P6 LDG.E.U16 R6, desc[UR14][R2.64+0x1c0] ;  /* 0x0001c00e0206e981 */ /* 0x000322000c1e1500 */
[C---:B------:R-:W-:Y:S01]  /*0d40*/  ISETP.GE.AND P6, PT, R51.reuse, R17, PT ;  /* 0x000000113300720c */ /* 0x040fe20003fc6270 */
[----:B------:R-:W-:Y:S01]  /*0d50*/  IMAD.WIDE R4, R51, 0x2, R38 ;  /* 0x0000000233047825 */ /* 0x000fe200078e0226 */
[----:B------:R-:W-:-:S02]  /*0d60*/  PRMT R15, RZ, 0x7610, R15 ;  /* 0x00007610ff0f7816 */ /* 0x000fc4000000000f */
[-C--:B------:R-:W-:Y:S02]  /*0d70*/  ISETP.GE.AND P5, PT, R42, R17.reuse, PT ;  /* 0x000000112a00720c */ /* 0x080fe40003fa6270 */
[-C--:B------:R-:W-:Y:S02]  /*0d80*/  ISETP.GE.AND P4, PT, R44, R17.reuse, PT ;  /* 0x000000112c00720c */ /* 0x080fe40003f86270 */
[-C--:B------:R-:W-:Y:S02]  /*0d90*/  ISETP.GE.AND P3, PT, R46, R17.reuse, PT ;  /* 0x000000112e00720c */ /* 0x080fe40003f66270 */
[-C--:B------:R-:W-:Y:S02]  /*0da0*/  ISETP.GE.AND P2, PT, R47, R17.reuse, PT ;  /* 0x000000112f00720c */ /* 0x080fe40003f46270 */
[-C--:B------:R-:W-:Y:S02]  /*0db0*/  ISETP.GE.AND P1, PT, R48, R17.reuse, PT ;  /* 0x000000113000720c */ /* 0x080fe40003f26270 */
[----:B------:R-:W-:-:S02]  /*0dc0*/  ISETP.GE.AND P0, PT, R49, R17, PT ;  /* 0x000000113100720c */ /* 0x000fc40003f06270 */
[----:B-1----:R-:W-:Y:S02]  /*0dd0*/  PRMT R2, RZ, 0x7610, R2 ;  /* 0x00007610ff027816 */ /* 0x002fe40000000002 */
[----:B------:R-:W-:Y:S02]  /*0de0*/  PRMT R14, RZ, 0x7610, R14 ;  /* 0x00007610ff0e7816 */ /* 0x000fe4000000000e */
[----:B------:R-:W-:Y:S02]  /*0df0*/  PRMT R19, RZ, 0x7610, R19 ;  /* 0x00007610ff137816 */ /* 0x000fe40000000013 */
[----:B------:R-:W-:Y:S01]  /*0e00*/  PRMT R16, RZ, 0x7610, R16 ;  /* 0x00007610ff107816 */ /* 0x000fe20000000010 */
[----:B--2---:R-:W-:Y:S04]  /*0e10*/  STS.U16 [R52], R7 ;  /* 0x0000000734007388 */ /* 0x004fe80000000400 */
[----:B---3--:R-:W-:Y:S04]  /*0e20*/  STS.U16 [R53+0x40], R10 ;  /* 0x0000400a35007388 */ /* 0x008fe80000000400 */
[----:B----4-:R1:W-:Y:S04]  /*0e30*/  STS.U16 [R54+0x80], R13 ;  /* 0x0000800d36007388 */ /* 0x0103e80000000400 */
        /* <DEDUP_REMOVED lines=16> */
[----:B--2---:R-:W-:-:S03]  /*0f40*/  PRMT R12, RZ, 0x7610, R12 ;  /* 0x00007610ff0c7816 */ /* 0x004fc6000000000c */
[----:B------:R-:W2:Y:S01]  /*0f50*/  @!P6 LDG.E.U16 R15, desc[UR14][R4.64] ;  /* 0x0000000e040fe981 */ /* 0x000ea2000c1e1500 */
[----:B------:R-:W-:Y:S02]  /*0f60*/  ISETP.GE.AND P6, PT, R50, R17, PT ;  /* 0x000000113200720c */ /* 0x000fe40003fc6270 */
[----:B------:R-:W-:Y:S01]  /*0f70*/  PRMT R17, RZ, 0x7610, R17 ;  /* 0x00007610ff117816 */ /* 0x000fe20000000011 */
[----:B------:R-:W3:Y:S04]  /*0f80*/  @!P5 LDG.E.U16 R2, desc[UR14][R4.64+0x40] ;  /* 0x0000400e0402d981 */ /* 0x000ee8000c1e1500 */
[----:B------:R-:W4:Y:S04]  /*0f90*/  @!P4 LDG.E.U16 R13, desc[UR14][R4.64+0x80] ;  /* 0x0000800e040dc981 */ /* 0x000f28000c1e1500 */
[----:B------:R-:W4:Y:S04]  /*0fa0*/  @!P3 LDG.E.U16 R12, desc[UR14][R4.64+0xc0] ;  /* 0x0000c00e040cb981 */ /* 0x000f28000c1e1500 */
[----:B------:R-:W4:Y:S04]  /*0fb0*/  @!P2 LDG.E.U16 R17, desc[UR14][R4.64+0x100] ;  /* 0x0001000e0411a981 */ /* 0x000f28000c1e1500 */
[----:B------:R-:W4:Y:S04]  /*0fc0*/  @!P1 LDG.E.U16 R14, desc[UR14][R4.64+0x140] ;  /* 0x0001400e040e9981 */ /* 0x000f28000c1e1500 */
[----:B------:R-:W4:Y:S04]  /*0fd0*/  @!P0 LDG.E.U16 R19, desc[UR14][R4.64+0x180] ;  /* 0x0001800e04138981 */ /* 0x000f28000c1e1500 */
[----:B------:R-:W4:Y:S01]  /*0fe0*/  @!P6 LDG.E.U16 R16, desc[UR14][R4.64+0x1c0] ;  /* 0x0001c00e0410e981 */ /* 0x000f22000c1e1500 */
[----:B0-----:R-:W-:Y:S01]  /*0ff0*/  SHF.L.U32 R77, R70, 0x10, RZ ;  /* 0x00000010464d7819 */ /* 0x001fe200000006ff */
[----:B------:R-:W-:Y:S01]  /*1000*/  HFMA2.MMA R78, -RZ, RZ, 0, 0 ;  /* 0x00000000ff4e7435 */ /* 0x000fe200000001ff */
[----:B------:R-:W-:-:S02]  /*1010*/  SHF.L.U32 R80, R71, 0x10, RZ ;  /* 0x0000001047507819 */ /* 0x000fc400000006ff */
[----:B------:R-:W-:Y:S02]  /*1020*/  CS2R R64, SRZ ;  /* 0x0000000000407805 */ /* 0x000fe4000001ff00 */
[----:B------:R-:W-:Y:S02]  /*1030*/  SHF.L.U32 R79, R72, 0x10, RZ ;  /* 0x00000010484f7819 */ /* 0x000fe400000006ff */
[----:B------:R-:W-:Y:S02]  /*1040*/  CS2R R66, SRZ ;  /* 0x0000000000427805 */ /* 0x000fe4000001ff00 */
[----:B------:R-:W-:Y:S02]  /*1050*/  SHF.L.U32 R81, R73, 0x10, RZ ;  /* 0x0000001049517819 */ /* 0x000fe400000006ff */
[----:B------:R-:W-:Y:S02]  /*1060*/  CS2R R68, SRZ ;  /* 0x0000000000447805 */ /* 0x000fe4000001ff00 */
[----:B------:R-:W-:-:S02]  /*1070*/  ISETP.GE.AND P0, PT, R94, 0x1, PT ;  /* 0x000000015e00780c */ /* 0x000fc40003f06270 */
[----:B------:R-:W-:Y:S02]  /*1080*/  SHF.L.U32 R82, R74, 0x10, RZ ;  /* 0x000000104a527819 */ /* 0x000fe400000006ff */
[----:B------:R-:W-:Y:S02]  /*1090*/  SHF.L.U32 R83, R75, 0x10, RZ ;  /* 0x000000104b537819 */ /* 0x000fe400000006ff */
[----:B------:R-:W-:Y:S02]  /*10a0*/  SHF.L.U32 R84, R76, 0x10, RZ ;  /* 0x000000104c547819 */ /* 0x000fe400000006ff */
[----:B------:R-:W-:Y:S01]  /*10b0*/  MOV R63, RZ ;  /* 0x000000ff003f7202 */ /* 0x000fe20000000f00 */
[----:B--2---:R-:W-:Y:S04]  /*10c0*/  STS.U16 [R52], R15 ;  /* 0x0000000f34007388 */ /* 0x004fe80000000400 */
[----:B---3--:R0:W-:Y:S04]  /*10d0*/  STS.U16 [R53+0x40], R2 ;  /* 0x0000400235007388 */ /* 0x0081e80000000400 */
[----:B----4-:R-:W-:Y:S04]  /*10e0*/  STS.U16 [R54+0x80], R13 ;  /* 0x0000800d36007388 */ /* 0x010fe80000000400 */
[----:B------:R-:W-:Y:S01]  /*10f0*/  STS.U16 [R55+0xc0], R12 ;  /* 0x0000c00c37007388 */ /* 0x000fe20000000400 */
[----:B0-----:R-:W-:-:S03]  /*1100*/  SHF.L.U32 R2, R161, 0x10, RZ ;  /* 0x00000010a1027819 */ /* 0x001fc600000006ff */
        /* <DEDUP_REMOVED lines=12> */
[----:B------:R-:W4:Y:S01]  /*11d0*/  LDS.U16 R17, [R60+0xe] ;  /* 0x00000e003c117984 */ /* 0x000f220000000400 */
[----:B0-----:R-:W-:-:S02]  /*11e0*/  SHF.L.U32 R18, R18, 0x10, RZ ;  /* 0x0000001012127819 */ /* 0x001fc400000006ff */
[----:B-1----:R-:W-:-:S03]  /*11f0*/  SHF.L.U32 R16, R4, 0x10, RZ ;  /* 0x0000001004107819 */ /* 0x002fc600000006ff */
[C---:B------:R-:W-:Y:S01]  /*1200*/  FFMA.FTZ R31, R18.reuse, R2, R31 ;  /* 0x00000002121f7223 */ /* 0x040fe2000001001f */
[----:B-----5:R-:W-:Y:S01]  /*1210*/  FMUL.FTZ R85, R18, R27 ;  /* 0x0000001b12557220 */ /* 0x020fe20000410000 */
[----:B--2---:R-:W-:Y:S02]  /*1220*/  SHF.L.U32 R102, R5, 0x10, RZ ;  /* 0x0000001005667819 */ /* 0x004fe400000006ff */
[C---:B------:R-:W-:Y:S01]  /*1230*/  FFMA.FTZ R31, R16.reuse, R77, R31 ;  /* 0x0000004d101f7223 */ /* 0x040fe2000001001f */
[-C--:B------:R-:W-:Y:S01]  /*1240*/  FMUL.FTZ R86, R16, R27.reuse ;  /* 0x0000001b10567220 */ /* 0x080fe20000410000 */
[----:B---3--:R-:W-:Y:S02]  /*1250*/  SHF.L.U32 R104, R15, 0x10, RZ ;  /* 0x000000100f687819 */ /* 0x008fe400000006ff */
[C---:B------:R-:W-:Y:S01]  /*1260*/  FFMA.FTZ R31, R102.reuse, R80, R31 ;  /* 0x00000050661f7223 */ /* 0x040fe2000001001f */
[----:B------:R-:W-:Y:S01]  /*1270*/  FMUL.FTZ R87, R102, R27 ;  /* 0x0000001b66577220 */ /* 0x000fe20000410000 */
[----:B----4-:R-:W-:-:S02]  /*1280*/  SHF.L.U32 R106, R13, 0x10, RZ ;  /* 0x000000100d6a7819 */ /* 0x010fc400000006ff */
[C---:B------:R-:W-:Y:S01]  /*1290*/  FFMA.FTZ R31, R104.reuse, R79, R31 ;  /* 0x0000004f681f7223 */ /* 0x040fe2000001001f */
[----:B------:R-:W-:Y:S01]  /*12a0*/  FMUL.FTZ R88, R104, R27 ;  /* 0x0000001b68587220 */ /* 0x000fe20000410000 */
[----:B------:R-:W-:Y:S02]  /*12b0*/  SHF.L.U32 R12, R12, 0x10, RZ ;  /* 0x000000100c0c7819 */ /* 0x000fe400000006ff */
[C---:B------:R-:W-:Y:S01]  /*12c0*/  FFMA.FTZ R31, R106.reuse, R81, R31 ;  /* 0x000000516a1f7223 */ /* 0x040fe2000001001f */
[-C--:B------:R-:W-:Y:S01]  /*12d0*/  FMUL.FTZ R89, R106, R27.reuse ;  /* 0x0000001b6a597220 */ /* 0x080fe20000410000 */
[----:B------:R-:W-:Y:S02]  /*12e0*/  SHF.L.U32 R108, R14, 0x10, RZ ;  /* 0x000000100e6c7819 */ /* 0x000fe400000006ff */
[C---:B------:R-:W-:Y:S01]  /*12f0*/  FFMA.FTZ R31, R12.reuse, R82, R31 ;  /* 0x000000520c1f7223 */ /* 0x040fe2000001001f */
[----:B------:R-:W-:Y:S01]  /*1300*/  FMUL.FTZ R90, R12, R27 ;  /* 0x0000001b0c5a7220 */ /* 0x000fe20000410000 */
[----:B------:R-:W-:-:S02]  /*1310*/  SHF.L.U32 R107, R17, 0x10, RZ ;  /* 0x00000010116b7819 */ /* 0x000fc400000006ff */
[C---:B------:R-:W-:Y:S01]  /*1320*/  FFMA.FTZ R4, R108.reuse, R83, R31 ;  /* 0x000000536c047223 */ /* 0x040fe2000001001f */
[-C--:B------:R-:W-:Y:S02]  /*1330*/  FMUL.FTZ R91, R108, R27.reuse ;  /* 0x0000001b6c5b7220 */ /* 0x080fe40000410000 */
[C---:B------:R-:W-:Y:S01]  /*1340*/  FMUL.FTZ R92, R107.reuse, R27 ;  /* 0x0000001b6b5c7220 */ /* 0x040fe20000410000 */
[----:B------:R-:W-:Y:S01]  /*1350*/  FFMA.FTZ R31, R107, R84, R4 ;  /* 0x000000546b1f7223 */ /* 0x000fe20000010004 */
[----:B------:R-:W-:Y:S06]  /*1360*/  BAR.SYNC.DEFER_BLOCKING 0x0 ;  /* 0x0000000000007b1d */ /* 0x000fec0000010000 */
[----:B------:R-:W-:Y:S05]  /*1370*/  @!P0 BRA `(.L_x_15490) ;  /* 0x0000003800048947 */ /* 0x000fea0003800000 */
[----:B------:R-:W0:Y:S01]  /*1380*/  LDC.64 R112, c[0x0][0x2d8] ;  /* 0x0000b600ff707b82 */ /* 0x000e220000000a00 */
[C---:B------:R-:W-:Y:S01]  /*1390*/  IADD3 R4, R40.reuse, -0x1, RZ ;  /* 0xffffffff28047810 */ /* 0x040fe20007ffe0ff */
[----:B------:R-:W-:Y:S01]  /*13a0*/  ULDC.64 UR4, c[0x0][0x230] ;  /* 0x00008c0000047ab9 */ /* 0x000fe20000000a00 */
[----:B------:R-:W-:Y:S01]  /*13b0*/  IADD3 R13, R40, -0x2, RZ ;  /* 0xfffffffe280d7810 */ /* 0x000fe20007ffe0ff */
[----:B------:R-:W-:Y:S01]  /*13c0*/  ULDC.64 UR6, c[0x0][0x248] ;  /* 0x0000920000067ab9 */ /* 0x000fe20000000a00 */
[----:B------:R-:W-:Y:S01]  /*13d0*/  LEA.HI R5, R4, R4, RZ, 0x1 ;  /* 0x0000000404057211 */ /* 0x000fe200078f08ff */
[----:B------:R-:W-:Y:S01]  /*13e0*/  IMAD R14, R28, UR6, RZ ;  /* 0x000000061c0e7c24 */ /* 0x000fe2000f8e02ff */
[----:B------:R-:W-:Y:S01]  /*13f0*/  ULDC.64 UR8, c[0x0][0x268] ;  /* 0x00009a0000087ab9 */ /* 0x000fe20000000a00 */
[----:B------:R-:W-:Y:S01]  /*1400*/  IMAD R13, R13, R94, RZ ;  /* 0x0000005e0d0d7224 */ /* 0x000fe200078e02ff */
[----:B------:R-:W-:Y:S01]  /*1410*/  LOP3.LUT R5, R5, 0xfffffe, RZ, 0xc0, !PT ;  /* 0x00fffffe05057812 */ /* 0x000fe200078ec0ff */
[----:B------:R-:W-:Y:S01]  /*1420*/  IMAD.WIDE.U32 R98, R29, UR4, RZ ;  /* 0x000000041d627c25 */ /* 0x000fe2000f8e00ff */
[----:B------:R-:W1:Y:S01]  /*1430*/  LDC.64 R110, c[0x0][0x2d0] ;  /* 0x0000b400ff6e7b82 */ /* 0x000e620000000a00 */
[----:B------:R-:W-:-:S02]  /*1440*/  SHF.L.U32 R3, R3, 0x10, RZ ;  /* 0x0000001003037819 */ /* 0x000fc400000006ff */
[----:B------:R-:W-:Y:S01]  /*1450*/  FADD.FTZ R103, R104, R104 ;  /* 0x0000006868677221 */ /* 0x000fe20000010000 */
[----:B------:R-:W-:Y:S01]  /*1460*/  IADD3 R122, R4, -R5, RZ ;  /* 0x80000005047a7210 */ /* 0x000fe20007ffe0ff */
[C---:B------:R-:W-:Y:S01]  /*1470*/  IMAD R4, R28.reuse, UR4, RZ ;  /* 0x000000041c047c24 */ /* 0x040fe2000f8e02ff */
[----:B------:R-:W-:Y:S01]  /*1480*/  SHF.L.U32 R7, R7, 0x10, RZ ;  /* 0x0000001007077819 */ /* 0x000fe200000006ff */
[----:B------:R-:W-:Y:S01]  /*1490*/  IMAD R78, R28, UR8, RZ ;  /* 0x000000081c4e7c24 */ /* 0x000fe2000f8e02ff */
[----:B------:R-:W-:Y:S01]  /*14a0*/  SHF.L.U32 R9, R9, 0x10, RZ ;  /* 0x0000001009097819 */ /* 0x000fe200000006ff */
[C---:B------:R-:W-:Y:S01]  /*14b0*/  IMAD R15, R29.reuse, UR5, R4 ;  /* 0x000000051d0f7c24 */ /* 0x040fe2000f8e0204 */
[----:B------:R-:W2:Y:S01]  /*14c0*/  LDC.64 R114, c[0x0][0x2e0] ;  /* 0x0000b800ff727b82 */ /* 0x000ea20000000a00 */
[----:B------:R-:W-:Y:S01]  /*14d0*/  IMAD.WIDE.U32 R4, R29, UR6, RZ ;  /* 0x000000061d047c25 */ /* 0x000fe2000f8e00ff */
[----:B------:R-:W-:-:S03]  /*14e0*/  SHF.L.U32 R11, R11, 0x10, RZ ;  /* 0x000000100b0b7819 */ /* 0x000fc600000006ff */
[----:B------:R-:W-:Y:S01]  /*14f0*/  FADD.FTZ R104, R106, R106 ;  /* 0x0000006a6a687221 */ /* 0x000fe20000010000 */
[----:B------:R-:W-:Y:S01]  /*1500*/  FADD.FTZ R106, R108, R108 ;  /* 0x0000006c6c6a7221 */ /* 0x000fe20000010000 */
[----:B------:R-:W-:Y:S01]  /*1510*/  IMAD R17, R29, UR7, R14 ;  /* 0x000000071d117c24 */ /* 0x000fe2000f8e020e */
[----:B0-----:R-:W-:Y:S01]  /*1520*/  LEA R94, P1, R4, R112, 0x3 ;  /* 0x00000070045e7211 */ /* 0x001fe200078218ff */
[----:B------:R-:W-:Y:S01]  /*1530*/  IMAD.WIDE R96, R13, 0x10, R24 ;  /* 0x000000100d607825 */ /* 0x000fe200078e0218 */
[----:B------:R-:W-:Y:S01]  /*1540*/  IADD3 R13, R99, R15, RZ ;  /* 0x0000000f630d7210 */ /* 0x000fe20007ffe0ff */
[----:B------:R-:W0:Y:S01]  /*1550*/  LDC R109, c[0x0][0x224] ;  /* 0x00008900ff6d7b82 */ /* 0x000e220000000800 */
[----:B------:R-:W-:Y:S01]  /*1560*/  IADD3 R99, R5, R17, RZ ;  /* 0x0000001105637210 */ /* 0x000fe20007ffe0ff */
[----:B------:R-:W-:-:S04]  /*1570*/  IMAD.WIDE.U32 R100, R29, UR8, RZ ;  /* 0x000000081d647c25 */ /* 0x000fc8000f8e00ff */
[----:B------:R-:W-:Y:S01]  /*1580*/  FADD.FTZ R112, R3, R26 ;  /* 0x0000001a03707221 */ /* 0x000fe20000010000 */
[----:B------:R-:W-:Y:S01]  /*1590*/  FADD.FTZ R102, R102, R102 ;  /* 0x0000006666667221 */ /* 0x000fe20000010000 */
[----:B------:R-:W-:Y:S01]  /*15a0*/  LEA.HI.X R99, R4, R113, R99, 0x3, P1 ;  /* 0x0000007104637211 */ /* 0x000fe200008f1c63 */
[----:B------:R-:W-:Y:S01]  /*15b0*/  IMAD R19, R29, UR9, R78 ;  /* 0x000000091d137c24 */ /* 0x000fe2000f8e024e */
[----:B------:R-:W-:Y:S01]  /*15c0*/  SHF.L.U32 R113, R0, 0x10, RZ ;  /* 0x0000001000717819 */ /* 0x000fe200000006ff */
[----:B------:R-:W-:Y:S01]  /*15d0*/  FADD.FTZ R0, R18, R18 ;  /* 0x0000001212007221 */ /* 0x000fe20000010000 */
[----:B------:R-:W3:Y:S01]  /*15e0*/  LDC.64 R14, c[0x0][0x238] ;  /* 0x00008e00ff0e7b82 */ /* 0x000ee20000000a00 */
[----:B-1----:R-:W-:Y:S01]  /*15f0*/  LEA R93, P0, R98, R110, 0x3 ;  /* 0x0000006e625d7211 */ /* 0x002fe200078018ff */
[----:B------:R-:W-:Y:S01]  /*1600*/  FADD.FTZ R105, R12, R12 ;  /* 0x0000000c0c697221 */ /* 0x000fe20000010000 */
[----:B------:R-:W-:Y:S01]  /*1610*/  IADD3 R5, R101, R19, RZ ;  /* 0x0000001365057210 */ /* 0x000fe20007ffe0ff */
[----:B------:R-:W-:Y:S01]  /*1620*/  FADD.FTZ R101, R16, R16 ;  /* 0x0000001010657221 */ /* 0x000fe20000010000 */
[----:B------:R-:W-:Y:S01]  /*1630*/  LEA.HI R4, R40, R40, RZ, 0x1 ;  /* 0x0000002828047211 */ /* 0x000fe200078f08ff */
[----:B------:R-:W-:Y:S01]  /*1640*/  FADD.FTZ R107, R107, R107 ;  /* 0x0000006b6b6b7221 */ /* 0x000fe20000010000 */
[----:B--2---:R-:W-:Y:S01]  /*1650*/  LEA R95, P2, R100, R114, 0x3 ;  /* 0x00000072645f7211 */ /* 0x004fe200078418ff */
[----:B------:R-:W1:Y:S01]  /*1660*/  LDC.64 R16, c[0x0][0x250] ;  /* 0x00009400ff107b82 */ /* 0x000e620000000a00 */
[----:B------:R-:W-:Y:S01]  /*1670*/  LEA.HI.X R98, R98, R111, R13, 0x3, P0 ;  /* 0x0000006f62627211 */ /* 0x000fe200000f1c0d */
[--C-:B------:R-:W-:Y:S01]  /*1680*/  FADD.FTZ R113, R113, R26.reuse ;  /* 0x0000001a71717221 */ /* 0x100fe20000010000 */
[----:B------:R-:W-:Y:S01]  /*1690*/  LEA.HI.X R100, R100, R115, R5, 0x3, P2 ;  /* 0x0000007364647211 */ /* 0x000fe200010f1c05 */
[--C-:B------:R-:W-:Y:S01]  /*16a0*/  FADD.FTZ R114, R7, R26.reuse ;  /* 0x0000001a07727221 */ /* 0x100fe20000010000 */
[----:B------:R-:W-:Y:S01]  /*16b0*/  SHF.L.U32 R115, R6, 0x10, RZ ;  /* 0x0000001006737819 */ /* 0x000fe200000006ff */
[--C-:B------:R-:W-:Y:S01]  /*16c0*/  FADD.FTZ R117, R9, R26.reuse ;  /* 0x0000001a09757221 */ /* 0x100fe20000010000 */
[----:B------:R-:W-:Y:S01]  /*16d0*/  SHF.L.U32 R5, R8, 0x10, RZ ;  /* 0x0000001008057819 */ /* 0x000fe200000006ff */
[----:B------:R-:W2:Y:S01]  /*16e0*/  LDC.64 R18, c[0x0][0x270] ;  /* 0x00009c00ff127b82 */ /* 0x000ea20000000a00 */
[----:B------:R-:W-:Y:S01]  /*16f0*/  SHF.L.U32 R13, R10, 0x10, RZ ;  /* 0x000000100a0d7819 */ /* 0x000fe200000006ff */
[--C-:B------:R-:W-:Y:S01]  /*1700*/  FADD.FTZ R115, R115, R26.reuse ;  /* 0x0000001a73737221 */ /* 0x100fe20000010000 */
[----:B------:R-:W-:Y:S01]  /*1710*/  LOP3.LUT R3, R4, 0x1ffffe, RZ, 0xc0, !PT ;  /* 0x001ffffe04037812 */ /* 0x000fe200078ec0ff */
[--C-:B------:R-:W-:Y:S01]  /*1720*/  FADD.FTZ R116, R5, R26.reuse ;  /* 0x0000001a05747221 */ /* 0x100fe20000010000 */
[C---:B------:R-:W-:Y:S01]  /*1730*/  ISETP.NE.AND P1, PT, R32.reuse, RZ, PT ;  /* 0x000000ff2000720c */ /* 0x040fe20003f25270 */
[--C-:B------:R-:W-:Y:S01]  /*1740*/  FADD.FTZ R118, R13, R26.reuse ;  /* 0x0000001a0d767221 */ /* 0x100fe20000010000 */
[C---:B------:R-:W-:Y:S01]  /*1750*/  ISETP.NE.AND P2, PT, R32.reuse, 0x1f, PT ;  /* 0x0000001f2000780c */ /* 0x040fe20003f45270 */
[----:B------:R-:W4:Y:S01]  /*1760*/  LDC R165, c[0x0][0x21c] ;  /* 0x00008700ffa57b82 */ /* 0x000f220000000800 */
[----:B------:R-:W-:Y:S01]  /*1770*/  LOP3.LUT R163, R32, 0x1f, RZ, 0xc0, !PT ;  /* 0x0000001f20a37812 */ /* 0x000fe200078ec0ff */
[----:B------:R-:W-:Y:S01]  /*1780*/  FADD.FTZ R119, R11, R26 ;  /* 0x0000001a0b777221 */ /* 0x000fe20000010000 */
[-C--:B------:R-:W-:Y:S01]  /*1790*/  MOV R108, R61.reuse ;  /* 0x0000003d006c7202 */ /* 0x080fe20000000f00 */
[----:B------:R-:W-:Y:S01]  /*17a0*/  UMOV UR4, URZ ;  /* 0x0000003f00047c82 */ /* 0x000fe20008000000 */
[----:B------:R-:W-:Y:S01]  /*17b0*/  MOV R78, RZ ;  /* 0x000000ff004e7202 */ /* 0x000fe20000000f00 */
[----:B------:R-:W-:Y:S01]  /*17c0*/  ULDC UR5, c[0x0][0x224] ;  /* 0x0000890000057ab9 */ /* 0x000fe20000000800 */
[----:B------:R-:W-:-:S02]  /*17d0*/  MOV R110, R61 ;  /* 0x0000003d006e7202 */ /* 0x000fc40000000f00 */
[----:B-1----:R-:W-:Y:S02]  /*17e0*/  SHF.L.U64.HI R120, R16, 0x3, R17 ;  /* 0x0000000310787819 */ /* 0x002fe40000010211 */
[----:B------:R-:W-:Y:S02]  /*17f0*/  IADD3 R111, R32, 0x200, RZ ;  /* 0x00000200206f7810 */ /* 0x000fe40007ffe0ff */
[----:B---3--:R-:W-:Y:S02]  /*1800*/  SHF.L.U64.HI R15, R14, 0x3, R15 ;  /* 0x000000030e0f7819 */ /* 0x008fe4000001020f */
[----:B------:R-:W-:Y:S02]  /*1810*/  IADD3 R17, R40, -R3, RZ ;  /* 0x8000000328117210 */ /* 0x000fe40007ffe0ff */
[----:B--2---:R-:W-:Y:S02]  /*1820*/  SHF.L.U64.HI R19, R18, 0x3, R19 ;  /* 0x0000000312137819 */ /* 0x004fe40000010213 */
[----:B0-----:R-:W-:-:S07]  /*1830*/  SHF.L.U32 R122, R122, 0x8, RZ ;  /* 0x000000087a7a7819 */ /* 0x001fce00000006ff */
.L_x_15505:
[----:B------:R-:W-:Y:S02]  /*1840*/  MOV R4, R93 ;  /* 0x0000005d00047202 */ /* 0x000fe40000000f00 */
[----:B------:R-:W-:-:S05]  /*1850*/  MOV R5, R98 ;  /* 0x0000006200057202 */ /* 0x000fca0000000f00 */
[----:B0-----:R0:W2:Y:S01]  /*1860*/  LDG.E.64 R12, desc[UR14][R4.64] ;  /* 0x0000000e040c7981 */ /* 0x0010a2000c1e1b00 */
[----:B------:R-:W-:Y:S02]  /*1870*/  SEL R8, R122, R111, !P1 ;  /* 0x0000006f7a087207 */ /* 0x000fe40004800000 */
[----:B------:R-:W-:Y:S02]  /*1880*/  ISETP.NE.AND P0, PT, R163, RZ, PT ;  /* 0x000000ffa300720c */ /* 0x000fe40003f05270 */
[----:B------:R-:W-:Y:S02]  /*1890*/  LEA R121, R8, R61, 0x3 ;  /* 0x0000003d08797211 */ /* 0x000fe400078e18ff */
[----:B------:R-:W-:Y:S02]  /*18a0*/  ISETP.LT.OR P3, PT, R40, 0x2, P0 ;  /* 0x000000022800780c */ /* 0x000fe40000761670 */
[----:B0-----:R-:W-:Y:S02]  /*18b0*/  MOV R4, R95 ;  /* 0x0000005f00047202 */ /* 0x001fe40000000f00 */
[----:B------:R-:W-:-:S06]  /*18c0*/  MOV R5, R100 ;  /* 0x0000006400057202 */ /* 0x000fcc0000000f00 */
[----:B------:R-:W5:Y:S01]  /*18d0*/  LDG.E.64 R4, desc[UR14][R4.64] ;  /* 0x0000000e04047981 */ /* 0x000f62000c1e1b00 */
[----:B------:R-:W0:Y:S01]  /*18e0*/  @P2 S2R R147, SR_CgaCtaId ;  /* 0x0000000000932919 */ /* 0x000e220000008800 */
[----:B--2---:R-:W-:Y:S01]  /*18f0*/  FMUL.FTZ R3, R12, 1.4426950216293334961 ;  /* 0x3fb8aa3b0c037820 */ /* 0x004fe20000410000 */
[----:B------:R-:W-:-:S03]  /*1900*/  FMUL.FTZ R7, R113, R13 ;  /* 0x0000000d71077220 */ /* 0x000fc60000410000 */
[----:B------:R-:W-:Y:S01]  /*1910*/  FMUL.FTZ R6, R113, R3 ;  /* 0x0000000371067220 */ /* 0x000fe20000410000 */
[----:B------:R-:W-:-:S04]  /*1920*/  FMUL.RZ R9, R7, 0.15915493667125701904 ;  /* 0x3e22f98307097820 */ /* 0x000fc8000040c000 */
[----:B------:R-:W-:Y:S08]  /*1930*/  MUFU.COS R7, R9 ;  /* 0x0000000900077308 */ /* 0x000ff00000000000 */
[----:B------:R-:W1:Y:S08]  /*1940*/  MUFU.EX2 R6, R6 ;  /* 0x0000000600067308 */ /* 0x000e700000000800 */
[----:B------:R2:W3:Y:S01]  /*1950*/  MUFU.SIN R11, R9 ;  /* 0x00000009000b7308 */ /* 0x0004e20000000400 */
[----:B-1----:R-:W-:Y:S01]  /*1960*/  FMUL.FTZ R10, R6, R7 ;  /* 0x00000007060a7220 */ /* 0x002fe20000410000 */
[----:B------:R-:W-:-:S02]  /*1970*/  MOV R7, R99 ;  /* 0x0000006300077202 */ /* 0x000fc40000000f00 */
[----:B--2---:R-:W-:Y:S01]  /*1980*/  CS2R R8, SRZ ;  /* 0x0000000000087805 */ /* 0x004fe2000001ff00 */
[----:B---3--:R-:W-:Y:S01]  /*1990*/  FMUL.FTZ R11, R6, R11 ;  /* 0x0000000b060b7220 */ /* 0x008fe20000410000 */
[----:B------:R-:W-:-:S04]  /*19a0*/  MOV R6, R94 ;  /* 0x0000005e00067202 */ /* 0x000fc80000000f00 */
[----:B------:R1:W-:Y:S04]  /*19b0*/  STS.64 [R121+0x670], R10 ;  /* 0x0006700a79007388 */ /* 0x0003e80000000a00 */
[----:B------:R-:W5:Y:S01]  /*19c0*/  LDG.E.64 R6, desc[UR14][R6.64] ;  /* 0x0000000e06067981 */ /* 0x000f62000c1e1b00 */
[----:B------:R-:W-:Y:S06]  /*19d0*/  BAR.SYNC.DEFER_BLOCKING 0x0 ;  /* 0x0000000000007b1d */ /* 0x000fec0000010000 */
[----:B------:R2:W5:Y:S01]  /*19e0*/  @!P3 LDG.E.64 R8, desc[UR14][R96.64+0x8] ;  /* 0x0000080e6008b981 */ /* 0x000562000c1e1b00 */
[C---:B------:R-:W-:Y:S01]  /*19f0*/  FMUL.FTZ R123, R112.reuse, R13 ;  /* 0x0000000d707b7220 */ /* 0x040fe20000410000 */
[----:B-1----:R-:W-:-:S03]  /*1a00*/  FMUL.FTZ R121, R112, R3 ;  /* 0x0000000370797220 */ /* 0x002fc60000410000 */
[----:B------:R-:W-:Y:S01]  /*1a10*/  FMUL.RZ R128, R123, 0.15915493667125701904 ;  /* 0x3e22f9837b807820 */ /* 0x000fe2000040c000 */
[-C--:B------:R-:W-:Y:S01]  /*1a20*/  FMUL.FTZ R125, R115, R13.reuse ;  /* 0x0000000d737d7220 */ /* 0x080fe20000410000 */
[----:B------:R1:W-:Y:S01]  /*1a30*/  MUFU.EX2 R123, R121 ;  /* 0x00000079007b7308 */ /* 0x0003e20000000800 */
[----:B------:R-:W-:Y:S02]  /*1a40*/  FMUL.FTZ R127, R114, R13 ;  /* 0x0000000d727f7220 */ /* 0x000fe40000410000 */
[----:B------:R-:W-:-:S05]  /*1a50*/  FMUL.RZ R129, R125, 0.15915493667125701904 ;  /* 0x3e22f9837d817820 */ /* 0x000fca000040c000 */
[----:B------:R-:W3:Y:S01]  /*1a60*/  MUFU.SIN R124, R128 ;  /* 0x00000080007c7308 */ /* 0x000ee20000000400 */
[----:B------:R-:W-:Y:S01]  /*1a70*/  FMUL.RZ R133, R127, 0.15915493667125701904 ;  /* 0x3e22f9837f857820 */ /* 0x000fe2000040c000 */
[-C--:B------:R-:W-:Y:S01]  /*1a80*/  FMUL.FTZ R125, R115, R3.reuse ;  /* 0x00000003737d7220 */ /* 0x080fe20000410000 */
[----:B------:R-:W-:Y:S01]  /*1a90*/  FMUL.FTZ R127, R114, R3 ;  /* 0x00000003727f7220 */ /* 0x000fe20000410000 */
[----:B-1----:R-:W-:-:S04]  /*1aa0*/  FMUL.FTZ R121, R116, R13 ;  /* 0x0000000d74797220 */ /* 0x002fc80000410000 */
[----:B------:R1:W4:Y:S01]  /*1ab0*/  MUFU.COS R126, R128 ;  /* 0x00000080007e7308 */ /* 0x0003220000000000 */
[----:B------:R-:W-:Y:S01]  /*1ac0*/  FMUL.RZ R139, R121, 0.15915493667125701904 ;  /* 0x3e22f983798b7820 */ /* 0x000fe2000040c000 */
[----:B------:R-:W-:-:S06]  /*1ad0*/  FMUL.FTZ R121, R117, R13 ;  /* 0x0000000d75797220 */ /* 0x000fcc0000410000 */
[----:B------:R-:W-:Y:S01]  /*1ae0*/  MUFU.COS R132, R129 ;  /* 0x0000008100847308 */ /* 0x000fe20000000000 */
[----:B-1----:R-:W-:Y:S01]  /*1af0*/  FMUL.FTZ R128, R116, R3 ;  /* 0x0000000374807220 */ /* 0x002fe20000410000 */
[----:B------:R-:W-:-:S06]  /*1b00*/  FMUL.RZ R141, R121, 0.15915493667125701904 ;  /* 0x3e22f983798d7820 */ /* 0x000fcc000040c000 */
[----:B------:R-:W1:Y:S01]  /*1b10*/  MUFU.EX2 R125, R125 ;  /* 0x0000007d007d7308 */ /* 0x000e620000000800 */
[----:B---3--:R-:W-:-:S07]  /*1b20*/  FMUL.FTZ R121, R123, R124 ;  /* 0x0000007c7b797220 */ /* 0x008fce0000410000 */
[----:B------:R-:W-:Y:S08]  /*1b30*/  MUFU.COS R136, R133 ;  /* 0x0000008500887308 */ /* 0x000ff00000000000 */
[----:B------:R-:W-:Y:S08]  /*1b40*/  MUFU.EX2 R127, R127 ;  /* 0x0000007f007f7308 */ /* 0x000ff00000000800 */
[----:B------:R3:W0:Y:S01]  /*1b50*/  MUFU.SIN R130, R129 ;  /* 0x0000008100827308 */ /* 0x0006220000000400 */
[----:B----4-:R-:W-:Y:S01]  /*1b60*/  FMUL.FTZ R123, R123, R126 ;  /* 0x0000007e7b7b7220 */ /* 0x010fe20000410000 */
[----:B------:R-:W-:-:S06]  /*1b70*/  FMUL.FTZ R126, RZ, R121 ;  /* 0x00000079ff7e7220 */ /* 0x000fcc0000410000 */
[----:B------:R-:W4:Y:S01]  /*1b80*/  MUFU.SIN R134, R133 ;  /* 0x0000008500867308 */ /* 0x000f220000000400 */
[----:B---3--:R-:W-:Y:S01]  /*1b90*/  FMUL.FTZ R129, R117, R3 ;  /* 0x0000000375817220 */ /* 0x008fe20000410000 */
[----:B------:R-:W-:-:S06]  /*1ba0*/  FMUL.FTZ R137, R118, R13 ;  /* 0x0000000d76897220 */ /* 0x000fcc0000410000 */
[----:B------:R3:W-:Y:S01]  /*1bb0*/  MUFU.EX2 R131, R128 ;  /* 0x0000008000837308 */ /* 0x0007e20000000800 */
[----:B------:R-:W-:Y:S01]  /*1bc0*/  FMUL.FTZ R135, R118, R3 ;  /* 0x0000000376877220 */ /* 0x000fe20000410000 */
[----:B-1----:R-:W-:Y:S01]  /*1bd0*/  FMUL.FTZ R124, R125, R132 ;  /* 0x000000847d7c7220 */ /* 0x002fe20000410000 */
[----:B---3--:R-:W-:-:S05]  /*1be0*/  FMUL.FTZ R128, R113, R2 ;  /* 0x0000000271807220 */ /* 0x008fca0000410000 */
[----:B------:R1:W-:Y:S01]  /*1bf0*/  MUFU.EX2 R133, R129 ;  /* 0x0000008100857308 */ /* 0x0003e20000000800 */
[----:B------:R-:W-:Y:S01]  /*1c00*/  FMUL.FTZ R2, R121, R128 ;  /* 0x0000008079027220 */ /* 0x000fe20000410000 */
[----:B------:R-:W-:Y:S01]  /*1c10*/  FMUL.RZ R143, R137, 0.15915493667125701904 ;  /* 0x3e22f983898f7820 */ /* 0x000fe2000040c000 */
[----:B0-----:R-:W-:Y:S01]  /*1c20*/  FMUL.FTZ R125, R125, R130 ;  /* 0x000000827d7d7220 */ /* 0x001fe20000410000 */
[----:B-1----:R-:W-:Y:S01]  /*1c30*/  FFMA.FTZ R129, R123, R128, -R126 ;  /* 0x000000807b817223 */ /* 0x002fe2000001087e */
[C---:B------:R-:W-:Y:S01]  /*1c40*/  FMUL.FTZ R126, R127.reuse, R136 ;  /* 0x000000887f7e7220 */ /* 0x040fe20000410000 */
[----:B------:R-:W-:Y:S02]  /*1c50*/  FFMA.FTZ R2, RZ, R123, R2 ;  /* 0x0000007bff027223 */ /* 0x000fe40000010002 */
[----:B------:R-:W-:Y:S01]  /*1c60*/  FFMA.FTZ R136, R112, R77, R129 ;  /* 0x0000004d70887223 */ /* 0x000fe20000010081 */
[----:B------:R-:W-:Y:S01]  /*1c70*/  MUFU.SIN R138, R139 ;  /* 0x0000008b008a7308 */ /* 0x000fe20000000400 */
[----:B----4-:R-:W-:Y:S01]  /*1c80*/  FMUL.FTZ R127, R127, R134 ;  /* 0x000000867f7f7220 */ /* 0x010fe20000410000 */
[----:B------:R-:W-:-:S06]  /*1c90*/  FADD.FTZ R2, RZ, R2 ;  /* 0x00000002ff027221 */ /* 0x000fcc0000010000 */
[----:B------:R0:W1:Y:S01]  /*1ca0*/  MUFU.COS R140, R139 ;  /* 0x0000008b008c7308 */ /* 0x0000620000000000 */
[----:B------:R-:W-:-:S07]  /*1cb0*/  FMUL.FTZ R137, R125, R2 ;  /* 0x000000027d897220 */ /* 0x000fce0000410000 */
[----:B------:R-:W-:Y:S01]  /*1cc0*/  MUFU.SIN R142, R141 ;  /* 0x0000008d008e7308 */ /* 0x000fe20000000400 */
[----:B0-----:R-:W-:-:S07]  /*1cd0*/  FMUL.FTZ R139, R125, R136 ;  /* 0x000000887d8b7220 */ /* 0x001fce0000410000 */
[----:B------:R-:W0:Y:S01]  /*1ce0*/  MUFU.COS R144, R141 ;  /* 0x0000008d00907308 */ /* 0x000e220000000000 */
[----:B------:R-:W-:-:S07]  /*1cf0*/  FFMA.FTZ R139, R124, R2, R139 ;  /* 0x000000027c8b7223 */ /* 0x000fce000001008b */
[----:B------:R-:W-:Y:S08]  /*1d00*/  MUFU.EX2 R135, R135 ;  /* 0x0000008700877308 */ /* 0x000ff00000000800 */
[----:B------:R-:W3:Y:S08]  /*1d10*/  MUFU.COS R146, R143 ;  /* 0x0000008f00927308 */ /* 0x000ef00000000000 */
[----:B------:R-:W4:Y:S01]  /*1d20*/  MUFU.SIN R134, R143 ;  /* 0x0000008f00867308 */ /* 0x000f220000000400 */
[----:B------:R-:W-:Y:S01]  /*1d30*/  FFMA.FTZ R136, R124, R136, -R137 ;  /* 0x000000887c887223 */ /* 0x000fe20000010889 */
[----:B------:R-:W-:-:S03]  /*1d40*/  FADD.FTZ R139, RZ, R139 ;  /* 0x0000008bff8b7221 */ /* 0x000fc60000010000 */
[----:B------:R-:W-:Y:S01]  /*1d50*/  FFMA.FTZ R136, R115, R80, R136 ;  /* 0x0000005073887223 */ /* 0x000fe20000010088 */
[----:B------:R-:W-:Y:S01]  /*1d60*/  FMUL.FTZ R137, R127, R139 ;  /* 0x0000008b7f897220 */ /* 0x000fe20000410000 */
[C---:B-1----:R-:W-:Y:S01]  /*1d70*/  FMUL.FTZ R129, R131.reuse, R140 ;  /* 0x0000008c83817220 */ /* 0x042fe20000410000 */
[----:B------:R-:W-:Y:S01]  /*1d80*/  FMUL.FTZ R130, R131, R138 ;  /* 0x0000008a83827220 */ /* 0x000fe20000410000 */
[C---:B0-----:R-:W-:Y:S01]  /*1d90*/  FMUL.FTZ R131, R133.reuse, R144 ;  /* 0x0000009085837220 */ /* 0x041fe20000410000 */
[----:B------:R-:W-:Y:S01]  /*1da0*/  FMUL.FTZ R132, R133, R142 ;  /* 0x0000008e85847220 */ /* 0x000fe20000410000 */
[-C--:B------:R-:W-:Y:S01]  /*1db0*/  FFMA.FTZ R137, R126, R136.reuse, -R137 ;  /* 0x000000887e897223 */ /* 0x080fe20000010889 */
[----:B------:R-:W-:Y:S01]  /*1dc0*/  FMUL.FTZ R141, R127, R136 ;  /* 0x000000887f8d7220 */ /* 0x000fe20000410000 */
[C---:B---3--:R-:W-:Y:S01]  /*1dd0*/  FMUL.FTZ R133, R135.reuse, R146 ;  /* 0x0000009287857220 */ /* 0x048fe20000410000 */
[-C--:B------:R-:W-:Y:S01]  /*1de0*/  FMUL.FTZ R136, R10, R121.reuse ;  /* 0x000000790a887220 */ /* 0x080fe20000410000 */
[----:B----4-:R-:W-:Y:S01]  /*1df0*/  FMUL.FTZ R134, R135, R134 ;  /* 0x0000008687867220 */ /* 0x010fe20000410000 */
[C---:B------:R-:W-:Y:S01]  /*1e00*/  FMUL.FTZ R135, R11.reuse, R121 ;  /* 0x000000790b877220 */ /* 0x040fe20000410000 */
[----:B------:R-:W-:Y:S01]  /*1e10*/  FFMA.FTZ R141, R126, R139, R141 ;  /* 0x0000008b7e8d7223 */ /* 0x000fe2000001008d */
[----:B------:R-:W-:Y:S01]  /*1e20*/  FFMA.FTZ R138, R114, R79, R137 ;  /* 0x0000004f728a7223 */ /* 0x000fe20000010089 */
[-C--:B------:R-:W-:Y:S01]  /*1e30*/  FFMA.FTZ R136, R11, R123.reuse, R136 ;  /* 0x0000007b0b887223 */ /* 0x080fe20000010088 */
[----:B------:R-:W-:Y:S01]  /*1e40*/  FFMA.FTZ R135, R10, R123, -R135 ;  /* 0x0000007b0a877223 */ /* 0x000fe20000010887 */
[C---:B------:R-:W-:Y:S01]  /*1e50*/  FMUL.FTZ R2, R119.reuse, R13 ;  /* 0x0000000d77027220 */ /* 0x040fe20000410000 */
[----:B------:R-:W-:Y:S01]  /*1e60*/  FADD.FTZ R141, RZ, R141 ;  /* 0x0000008dff8d7221 */ /* 0x000fe20000010000 */
[----:B------:R-:W-:Y:S01]  /*1e70*/  FMUL.FTZ R142, R130, R138 ;  /* 0x0000008a828e7220 */ /* 0x000fe20000410000 */
[----:B------:R-:W-:Y:S01]  /*1e80*/  FMUL.FTZ R3, R119, R3 ;  /* 0x0000000377037220 */ /* 0x000fe20000410000 */
[C---:B------:R-:W-:Y:S01]  /*1e90*/  FMUL.FTZ R139, R125.reuse, R135 ;  /* 0x000000877d8b7220 */ /* 0x040fe20000410000 */
[-C--:B------:R-:W-:Y:S01]  /*1ea0*/  FMUL.FTZ R137, R125, R136.reuse ;  /* 0x000000887d897220 */ /* 0x080fe20000410000 */
[----:B------:R-:W-:Y:S01]  /*1eb0*/  FMUL.RZ R145, R2, 0.15915493667125701904 ;  /* 0x3e22f98302917820 */ /* 0x000fe2000040c000 */
[-C--:B------:R-:W-:Y:S01]  /*1ec0*/  FMUL.FTZ R140, R130, R141.reuse ;  /* 0x0000008d828c7220 */ /* 0x080fe20000410000 */
[C---:B------:R-:W-:Y:S01]  /*1ed0*/  FFMA.FTZ R142, R129.reuse, R141, R142 ;  /* 0x0000008d818e7223 */ /* 0x040fe2000001008e */
[C---:B------:R-:W-:Y:S01]  /*1ee0*/  FFMA.FTZ R139, R124.reuse, R136, R139 ;  /* 0x000000887c8b7223 */ /* 0x040fe2000001008b */
[----:B------:R-:W-:Y:S01]  /*1ef0*/  FFMA.FTZ R137, R124, R135, -R137 ;  /* 0x000000877c897223 */ /* 0x000fe20000010889 */
[----:B------:R-:W-:Y:S01]  /*1f00*/  MUFU.EX2 R3, R3 ;  /* 0x0000000300037308 */ /* 0x000fe20000000800 */
[----:B------:R-:W-:Y:S01]  /*1f10*/  FFMA.FTZ R143, R129, R138, -R140 ;  /* 0x0000008a818f7223 */ /* 0x000fe2000001088c */
[----:B------:R-:W-:Y:S01]  /*1f20*/  FADD.FTZ R141, RZ, R142 ;  /* 0x0000008eff8d7221 */ /* 0x000fe20000010000 */
[C---:B------:R-:W-:Y:S01]  /*1f30*/  FMUL.FTZ R138, R127.reuse, R139 ;  /* 0x0000008b7f8a7220 */ /* 0x040fe20000410000 */
[----:B------:R-:W-:-:S04]  /*1f40*/  FMUL.FTZ R135, R127, R137 ;  /* 0x000000897f877220 */ /* 0x000fc80000410000 */
[----:B------:R-:W0:Y:S01]  /*1f50*/  MUFU.COS R2, R145 ;  /* 0x0000009100027308 */ /* 0x000e220000000000 */
[----:B------:R-:W-:Y:S01]  /*1f60*/  FFMA.FTZ R143, R116, R81, R143 ;  /* 0x00000051748f7223 */ /* 0x000fe2000001008f */
[----:B------:R-:W-:Y:S01]  /*1f70*/  FMUL.FTZ R142, R132, R141 ;  /* 0x0000008d848e7220 */ /* 0x000fe20000410000 */
[C---:B------:R-:W-:Y:S01]  /*1f80*/  FFMA.FTZ R138, R126.reuse, R137, -R138 ;  /* 0x000000897e8a7223 */ /* 0x040fe2000001088a */
[----:B------:R-:W-:-:S04]  /*1f90*/  FFMA.FTZ R135, R126, R139, R135 ;  /* 0x0000008b7e877223 */ /* 0x000fc80000010087 */
[----:B------:R-:W1:Y:S01]  /*1fa0*/  MUFU.SIN R136, R145 ;  /* 0x0000009100887308 */ /* 0x000e620000000400 */
        /* <DEDUP_REMOVED lines=10> */
[----:B0-----:R-:W-:Y:S01]  /*2050*/  FMUL.FTZ R135, R3, R2 ;  /* 0x0000000203877220 */ /* 0x001fe20000410000 */
[----:B------:R-:W-:Y:S01]  /*2060*/  FMUL.FTZ R2, R132, R142 ;  /* 0x0000008e84027220 */ /* 0x000fe20000410000 */
[-C--:B------:R-:W-:Y:S01]  /*2070*/  FMUL.FTZ R137, R134, R146.reuse ;  /* 0x0000009286897220 */ /* 0x080fe20000410000 */
[----:B------:R-:W-:Y:S01]  /*2080*/  FFMA.FTZ R138, R133, R146, R138 ;  /* 0x00000092858a7223 */ /* 0x000fe2000001008a */
[----:B-1----:R-:W-:Y:S01]  /*2090*/  FMUL.FTZ R136, R3, R136 ;  /* 0x0000008803887220 */ /* 0x002fe20000410000 */
[-C--:B------:R-:W-:Y:S01]  /*20a0*/  FFMA.FTZ R3, R131, R140.reuse, -R2 ;  /* 0x0000008c83037223 */ /* 0x080fe20000010802 */
[----:B------:R-:W-:Y:S01]  /*20b0*/  FMUL.FTZ R140, R132, R140 ;  /* 0x0000008c848c7220 */ /* 0x000fe20000410000 */
[----:B------:R-:W-:Y:S01]  /*20c0*/  FFMA.FTZ R137, R133, R144, -R137 ;  /* 0x0000009085897223 */ /* 0x000fe20000010889 */
[----:B------:R-:W-:Y:S01]  /*20d0*/  FADD.FTZ R139, RZ, R138 ;  /* 0x0000008aff8b7221 */ /* 0x000fe20000010000 */
[----:B------:R-:W-:Y:S01]  /*20e0*/  @P2 MOV R138, 0x400 ;  /* 0x00000400008a2802 */ /* 0x000fe20000000f00 */
[----:B------:R-:W-:Y:S01]  /*20f0*/  FFMA.FTZ R140, R131, R142, R140 ;  /* 0x0000008e838c7223 */ /* 0x000fe2000001008c */
[----:B------:R-:W-:Y:S01]  /*2100*/  FFMA.FTZ R2, R118, R83, R137 ;  /* 0x0000005376027223 */ /* 0x000fe20000010089 */
[----:B------:R-:W-:Y:S01]  /*2110*/  FMUL.FTZ R142, R136, R139 ;  /* 0x0000008b888e7220 */ /* 0x000fe20000410000 */
[----:B------:R-:W-:-:S02]  /*2120*/  @P2 LEA R61, R147, R138, 0x18 ;  /* 0x0000008a933d2211 */ /* 0x000fc400078ec0ff */
[-C--:B------:R-:W-:Y:S01]  /*2130*/  FMUL.FTZ R144, R136, R2.reuse ;  /* 0x0000000288907220 */ /* 0x080fe20000410000 */
[----:B------:R-:W-:Y:S01]  /*2140*/  FFMA.FTZ R142, R135, R2, -R142 ;  /* 0x00000002878e7223 */ /* 0x000fe2000001088e */
[----:B------:R-:W-:Y:S01]  /*2150*/  @P2 LEA R2, R32, R61, 0x3 ;  /* 0x0000003d20022211 */ /* 0x000fe200078e18ff */
[C---:B------:R-:W-:Y:S01]  /*2160*/  FMUL.FTZ R138, R134.reuse, R140 ;  /* 0x0000008c868a7220 */ /* 0x040fe20000410000 */
[----:B------:R-:W-:-:S03]  /*2170*/  FMUL.FTZ R137, R134, R3 ;  /* 0x0000000386897220 */ /* 0x000fc60000410000 */
[----:B------:R-:W-:Y:S02]  /*2180*/  FFMA.FTZ R138, R133, R3, -R138 ;  /* 0x00000003858a7223 */ /* 0x000fe4000001088a */
[----:B------:R-:W0:Y:S01]  /*2190*/  @P2 LDS.64 R2, [R2+0x1678] ;  /* 0x0016780002022984 */ /* 0x000e220000000a00 */
[----:B------:R-:W-:Y:S01]  /*21a0*/  BSSY B0, `(.L_x_15491) ;  /* 0x000000a000007945 */ /* 0x000fe20003800000 */
[----:B------:R-:W-:Y:S01]  /*21b0*/  FFMA.FTZ R144, R135, R139, R144 ;  /* 0x0000008b87907223 */ /* 0x000fe20000010090 */
[----:B------:R-:W-:Y:S01]  /*21c0*/  FFMA.FTZ R137, R133, R140, R137 ;  /* 0x0000008c85897223 */ /* 0x000fe20000010089 */
[----:B------:R-:W-:Y:S01]  /*21d0*/  FFMA.FTZ R139, R119, R84, R142 ;  /* 0x00000054778b7223 */ /* 0x000fe2000001008e */
[----:B--2---:R-:W-:Y:S06]  /*21e0*/  @P2 BRA `(.L_x_15492) ;  /* 0x0000000000142947 */ /* 0x004fec0003800000 */
[----:B------:R-:W-:Y:S01]  /*21f0*/  ISETP.NE.AND P2, PT, R40, R109, PT ;  /* 0x0000006d2800720c */ /* 0x000fe20003f45270 */
[----:B0-----:R-:W-:Y:S01]  /*2200*/  HFMA2.MMA R3, -RZ, RZ, 0, 0 ;  /* 0x00000000ff037435 */ /* 0x001fe200000001ff */
[----:B------:R-:W-:-:S11]  /*2210*/  MOV R2, 0x3f800000 ;  /* 0x3f80000000027802 */ /* 0x000fd60000000f00 */
[----:B------:R-:W-:-:S05]  /*2220*/  @P2 LEA R140, R17, R110, 0xb ;  /* 0x0000006e118c2211 */ /* 0x000fca00078e58ff */
[----:B------:R1:W2:Y:S02]  /*2230*/  @P2 LDS.64 R2, [R140+0x670] ;  /* 0x000670008c022984 */ /* 0x0002a40000000a00 */
.L_x_15492:
[----:B------:R-:W-:Y:S05]  /*2240*/  BSYNC B0 ;  /* 0x0000000000007941 */ /* 0x000fea0003800000 */
.L_x_15491:
[----:B-1----:R-:W-:Y:S01]  /*2250*/  FADD.FTZ R140, RZ, R144 ;  /* 0x00000090ff8c7221 */ /* 0x002fe20000010000 */
[CC--:B------:R-:W-:Y:S01]  /*2260*/  FMUL.FTZ R142, R136.reuse, R137.reuse ;  /* 0x00000089888e7220 */ /* 0x0c0fe20000410000 */
[-C--:B------:R-:W-:Y:S01]  /*2270*/  FMUL.FTZ R144, R136, R138.reuse ;  /* 0x0000008a88907220 */ /* 0x080fe20000410000 */
[----:B------:R-:W1:Y:S01]  /*2280*/  SHFL.UP PT, R143, R139, 0x1, RZ ;  /* 0x042000008b8f7989 */ /* 0x000e6200000e00ff */
[----:B------:R-:W-:Y:S01]  /*2290*/  ISETP.GE.AND P2, PT, R33, 0x1, PT ;  /* 0x000000012100780c */ /* 0x000fe20003f46270 */
[C---:B------:R-:W-:Y:S01]  /*22a0*/  FFMA.FTZ R141, R135.reuse, R138, -R142 ;  /* 0x0000008a878d7223 */ /* 0x040fe2000001088e */
[----:B------:R-:W-:Y:S01]  /*22b0*/  FFMA.FTZ R144, R135, R137, R144 ;  /* 0x0000008987907223 */ /* 0x000fe20000010090 */
[----:B------:R-:W3:Y:S01]  /*22c0*/  SHFL.UP PT, R145, R140, 0x1, RZ ;  /* 0x042000008c917989 */ /* 0x000ee200000e00ff */
[CC--:B-----5:R-:W-:Y:S01]  /*22d0*/  FMUL.FTZ R151, R7.reuse, R5.reuse ;  /* 0x0000000507977220 */ /* 0x0e0fe20000410000 */
[-C--:B------:R-:W-:Y:S01]  /*22e0*/  FMUL.FTZ R7, R7, R4.reuse ;  /* 0x0000000407077220 */ /* 0x080fe20000410000 */
[----:B------:R-:W-:Y:S01]  /*22f0*/  ISETP.GE.OR P0, PT, R40, UR5, P0 ;  /* 0x0000000528007c0c */ /* 0x000fe20008706670 */
[----:B------:R-:W4:Y:S01]  /*2300*/  SHFL.UP PT, R137, R141, 0x1, RZ ;  /* 0x042000008d897989 */ /* 0x000f2200000e00ff */
[C---:B------:R-:W-:Y:S01]  /*2310*/  FFMA.FTZ R151, R6.reuse, R4, -R151 ;  /* 0x0000000406977223 */ /* 0x040fe20000010897 */
[----:B------:R-:W-:Y:S01]  /*2320*/  FFMA.FTZ R152, R6, R5, R7 ;  /* 0x0000000506987223 */ /* 0x000fe20000010007 */
[----:B------:R-:W-:Y:S01]  /*2330*/  BSSY B0, `(.L_x_15493) ;  /* 0x00000c2000007945 */ /* 0x000fe20003800000 */
[----:B------:R-:W0:Y:S01]  /*2340*/  SHFL.UP PT, R138, R144, 0x1, RZ ;  /* 0x04200000908a7989 */ /* 0x000e2200000e00ff */
[C---:B------:R-:W-:Y:S01]  /*2350*/  FMUL.FTZ R148, R107.reuse, R151 ;  /* 0x000000976b947220 */ /* 0x040fe20000410000 */
[----:B------:R-:W-:Y:S01]  /*2360*/  FMUL.FTZ R147, R107, R152 ;  /* 0x000000986b937220 */ /* 0x000fe20000410000 */
[C---:B------:R-:W-:Y:S01]  /*2370*/  ISETP.GT.U32.AND P3, PT, R163.reuse, 0x1b, PT ;  /* 0x0000001ba300780c */ /* 0x040fe20003f64070 */
[----:B------:R-:W-:Y:S01]  /*2380*/  SHFL.IDX PT, R8, R8, RZ, 0x1f ;  /* 0x00001fff08087589 */ /* 0x000fe200000e0000 */
[----:B------:R-:W-:Y:S01]  /*2390*/  ISETP.GT.U32.AND P4, PT, R163, 0x17, PT ;  /* 0x00000017a300780c */ /* 0x000fe20003f84070 */
[----:B------:R-:W-:Y:S01]  /*23a0*/  FMUL.FTZ R7, R135, R147 ;  /* 0x0000009387077220 */ /* 0x000fe20000410000 */
[----:B------:R-:W-:-:S03]  /*23b0*/  ISETP.GT.U32.AND P5, PT, R163, 0xf, PT ;  /* 0x0000000fa300780c */ /* 0x000fc60003fa4070 */
[----:B------:R-:W-:Y:S01]  /*23c0*/  FFMA.FTZ R7, -R136, R148, -R7 ;  /* 0x0000009488077223 */ /* 0x000fe20000010907 */
[C---:B-1----:R-:W-:Y:S01]  /*23d0*/  FMUL.FTZ R146, R144.reuse, R143 ;  /* 0x0000008f90927220 */ /* 0x042fe20000410000 */
[----:B---3--:R-:W-:-:S03]  /*23e0*/  FMUL.FTZ R142, R144, R145 ;  /* 0x00000091908e7220 */ /* 0x008fc60000410000 */
[C---:B------:R-:W-:Y:S01]  /*23f0*/  FFMA.FTZ R145, R141.reuse, R145, R146 ;  /* 0x000000918d917223 */ /* 0x040fe20000010092 */
[----:B------:R-:W-:Y:S01]  /*2400*/  FFMA.FTZ R146, R141, R143, -R142 ;  /* 0x0000008f8d927223 */ /* 0x000fe2000001088e */
[----:B----4-:R-:W-:Y:S02]  /*2410*/  FMUL.FTZ R142, R144, R137 ;  /* 0x00000089908e7220 */ /* 0x010fe40000410000 */
[----:B------:R-:W-:Y:S01]  /*2420*/  @P2 FADD.FTZ R140, R140, R145 ;  /* 0x000000918c8c2221 */ /* 0x000fe20000010000 */
[----:B------:R-:W-:Y:S01]  /*2430*/  FMUL.FTZ R143, R106, R151 ;  /* 0x000000976a8f7220 */ /* 0x000fe20000410000 */
[-C--:B0-----:R-:W-:Y:S01]  /*2440*/  FMUL.FTZ R4, R144, R138.reuse ;  /* 0x0000008a90047220 */ /* 0x081fe20000410000 */
[----:B------:R-:W-:Y:S01]  /*2450*/  @P2 FADD.FTZ R139, R139, R146 ;  /* 0x000000928b8b2221 */ /* 0x000fe20000010000 */
[C---:B------:R-:W-:Y:S01]  /*2460*/  FFMA.FTZ R5, R141.reuse, R138, R142 ;  /* 0x0000008a8d057223 */ /* 0x040fe2000001008e */
[----:B------:R-:W0:Y:S01]  /*2470*/  SHFL.UP PT, R146, R140, 0x2, RZ ;  /* 0x044000008c927989 */ /* 0x000e2200000e00ff */
[----:B------:R-:W-:Y:S01]  /*2480*/  @P2 FFMA.FTZ R141, R141, R137, -R4 ;  /* 0x000000898d8d2223 */ /* 0x000fe20000010804 */
[----:B------:R-:W-:-:S02]  /*2490*/  FMUL.FTZ R142, R106, R152 ;  /* 0x000000986a8e7220 */ /* 0x000fc40000410000 */
[----:B------:R-:W1:Y:S01]  /*24a0*/  SHFL.UP PT, R138, R139, 0x2, RZ ;  /* 0x044000008b8a7989 */ /* 0x000e6200000e00ff */
[----:B------:R-:W-:Y:S01]  /*24b0*/  FSEL R5, R144, R5, !P2 ;  /* 0x0000000590057208 */ /* 0x000fe20005000000 */
[----:B------:R-:W-:Y:S01]  /*24c0*/  FMUL.FTZ R144, R136, R147 ;  /* 0x0000009388907220 */ /* 0x000fe20000410000 */
[----:B------:R-:W-:Y:S01]  /*24d0*/  FADD.FTZ R7, -R142, R7 ;  /* 0x000000078e077221 */ /* 0x000fe20000010100 */
[----:B------:R-:W3:Y:S01]  /*24e0*/  SHFL.UP PT, R4, R141, 0x2, RZ ;  /* 0x044000008d047989 */ /* 0x000ee200000e00ff */
[----:B------:R-:W-:Y:S01]  /*24f0*/  ISETP.GE.AND P2, PT, R33, 0x2, PT ;  /* 0x000000022100780c */ /* 0x000fe20003f46270 */
[----:B------:R-:W-:Y:S01]  /*2500*/  FFMA.FTZ R144, R135, R148, -R144 ;  /* 0x0000009487907223 */ /* 0x000fe20000010890 */
[----:B------:R-:W-:Y:S01]  /*2510*/  FMUL.FTZ R150, R134, -R7 ;  /* 0x8000000786967220 */ /* 0x000fe20000410000 */
[----:B------:R-:W4:Y:S02]  /*2520*/  SHFL.UP PT, R6, R5, 0x2, RZ ;  /* 0x0440000005067989 */ /* 0x000f2400000e00ff */
[----:B------:R-:W-:-:S04]  /*2530*/  FADD.FTZ R144, R143, R144 ;  /* 0x000000908f907221 */ /* 0x000fc80000010000 */
[-C--:B------:R-:W-:Y:S01]  /*2540*/  FMUL.FTZ R154, R134, -R144.reuse ;  /* 0x80000090869a7220 */ /* 0x080fe20000410000 */
[----:B------:R-:W-:-:S03]  /*2550*/  FFMA.FTZ R145, R133, R144, -R150 ;  /* 0x0000009085917223 */ /* 0x000fc60000010896 */
[----:B------:R-:W-:Y:S01]  /*2560*/  FFMA.FTZ R149, R133, R7, R154 ;  /* 0x0000000785957223 */ /* 0x000fe2000001009a */
[C---:B0-----:R-:W-:Y:S01]  /*2570*/  FMUL.FTZ R144, R5.reuse, R146 ;  /* 0x0000009205907220 */ /* 0x041fe20000410000 */
[----:B-1----:R-:W-:-:S03]  /*2580*/  FMUL.FTZ R137, R5, R138 ;  /* 0x0000008a05897220 */ /* 0x002fc60000410000 */
[----:B------:R-:W-:Y:S01]  /*2590*/  FFMA.FTZ R138, R141, R138, -R144 ;  /* 0x0000008a8d8a7223 */ /* 0x000fe20000010890 */
[----:B------:R-:W-:Y:S01]  /*25a0*/  FMUL.FTZ R144, R105, R152 ;  /* 0x0000009869907220 */ /* 0x000fe20000410000 */
[----:B---3--:R-:W-:Y:S01]  /*25b0*/  FMUL.FTZ R7, R5, R4 ;  /* 0x0000000405077220 */ /* 0x008fe20000410000 */
[----:B------:R-:W-:Y:S01]  /*25c0*/  FFMA.FTZ R137, R141, R146, R137 ;  /* 0x000000928d897223 */ /* 0x000fe20000010089 */
[----:B------:R-:W-:Y:S01]  /*25d0*/  FMUL.FTZ R146, R105, R151 ;  /* 0x0000009769927220 */ /* 0x000fe20000410000 */
[----:B------:R-:W-:Y:S01]  /*25e0*/  @P2 FADD.FTZ R139, R139, R138 ;  /* 0x0000008a8b8b2221 */ /* 0x000fe20000010000 */
[-C--:B----4-:R-:W-:Y:S01]  /*25f0*/  FFMA.FTZ R154, R141, R6.reuse, R7 ;  /* 0x000000068d9a7223 */ /* 0x090fe20000010007 */
[----:B------:R-:W-:Y:S01]  /*2600*/  FMUL.FTZ R6, R5, R6 ;  /* 0x0000000605067220 */ /* 0x000fe20000410000 */
[----:B------:R-:W-:Y:S01]  /*2610*/  FADD.FTZ R145, R146, R145 ;  /* 0x0000009192917221 */ /* 0x000fe20000010000 */
[----:B------:R-:W-:Y:S01]  /*2620*/  @P2 FADD.FTZ R140, R140, R137 ;  /* 0x000000898c8c2221 */ /* 0x000fe20000010000 */
[----:B------:R-:W-:Y:S01]  /*2630*/  FADD.FTZ R149, -R144, R149 ;  /* 0x0000009590957221 */ /* 0x000fe20000010100 */
[----:B------:R-:W-:Y:S01]  /*2640*/  @P2 FFMA.FTZ R141, R141, R4, -R6 ;  /* 0x000000048d8d2223 */ /* 0x000fe20000010806 */
[C---:B------:R-:W-:Y:S01]  /*2650*/  FMUL.FTZ R4, R132.reuse, -R145 ;  /* 0x8000009184047220 */ /* 0x040fe20000410000 */
[----:B------:R-:W0:Y:S01]  /*2660*/  SHFL.UP PT, R6, R139, 0x4, RZ ;  /* 0x048000008b067989 */ /* 0x000e2200000e00ff */
[-C--:B------:R-:W-:Y:S01]  /*2670*/  FMUL.FTZ R150, R132, -R149.reuse ;  /* 0x8000009584967220 */ /* 0x080fe20000410000 */
[----:B------:R-:W-:Y:S01]  /*2680*/  FSEL R154, R5, R154, !P2 ;  /* 0x0000009a059a7208 */ /* 0x000fe20005000000 */
[C---:B------:R-:W-:Y:S01]  /*2690*/  FFMA.FTZ R138, R131.reuse, R149, R4 ;  /* 0x00000095838a7223 */ /* 0x040fe20000010004 */
[----:B------:R-:W1:Y:S01]  /*26a0*/  SHFL.UP PT, R7, R140, 0x4, RZ ;  /* 0x048000008c077989 */ /* 0x000e6200000e00ff */
[----:B------:R-:W-:Y:S01]  /*26b0*/  FFMA.FTZ R137, R131, R145, -R150 ;  /* 0x0000009183897223 */ /* 0x000fe20000010896 */
[C---:B------:R-:W-:Y:S01]  /*26c0*/  FMUL.FTZ R150, R104.reuse, R151 ;  /* 0x0000009768967220 */ /* 0x040fe20000410000 */
[-C--:B------:R-:W-:Y:S01]  /*26d0*/  FMUL.FTZ R149, R104, R152.reuse ;  /* 0x0000009868957220 */ /* 0x080fe20000410000 */
[----:B------:R-:W3:Y:S01]  /*26e0*/  SHFL.UP PT, R4, R141, 0x4, RZ ;  /* 0x048000008d047989 */ /* 0x000ee200000e00ff */
[----:B------:R-:W-:Y:S01]  /*26f0*/  ISETP.GE.AND P2, PT, R33, 0x4, PT ;  /* 0x000000042100780c */ /* 0x000fe20003f46270 */
[----:B------:R-:W-:Y:S01]  /*2700*/  FADD.FTZ R137, R150, R137 ;  /* 0x0000008996897221 */ /* 0x000fe20000010000 */
[----:B------:R-:W-:Y:S01]  /*2710*/  FADD.FTZ R138, -R149, R138 ;  /* 0x0000008a958a7221 */ /* 0x000fe20000010100 */
[----:B------:R-:W4:Y:S01]  /*2720*/  SHFL.UP PT, R5, R154, 0x4, RZ ;  /* 0x048000009a057989 */ /* 0x000f2200000e00ff */
[----:B------:R-:W-:Y:S01]  /*2730*/  FMUL.FTZ R145, R103, R152 ;  /* 0x0000009867917220 */ /* 0x000fe20000410000 */
[C---:B------:R-:W-:Y:S01]  /*2740*/  FMUL.FTZ R158, R130.reuse, -R137 ;  /* 0x80000089829e7220 */ /* 0x040fe20000410000 */
[----:B------:R-:W-:-:S03]  /*2750*/  FMUL.FTZ R156, R130, -R138 ;  /* 0x8000008a829c7220 */ /* 0x000fc60000410000 */
[C---:B------:R-:W-:Y:S01]  /*2760*/  FFMA.FTZ R158, R129.reuse, R138, R158 ;  /* 0x0000008a819e7223 */ /* 0x040fe2000001009e */
[----:B------:R-:W-:Y:S01]  /*2770*/  FFMA.FTZ R137, R129, R137, -R156 ;  /* 0x0000008981897223 */ /* 0x000fe2000001089c */
[----:B------:R-:W-:Y:S02]  /*2780*/  FMUL.FTZ R138, R103, R151 ;  /* 0x00000097678a7220 */ /* 0x000fe40000410000 */
[----:B------:R-:W-:Y:S02]  /*2790*/  FADD.FTZ R158, -R145, R158 ;  /* 0x0000009e919e7221 */ /* 0x000fe40000010100 */
[----:B------:R-:W-:Y:S01]  /*27a0*/  FADD.FTZ R153, R138, R137 ;  /* 0x000000898a997221 */ /* 0x000fe20000010000 */
[C---:B0-----:R-:W-:Y:S01]  /*27b0*/  FMUL.FTZ R156, R154.reuse, R6 ;  /* 0x000000069a9c7220 */ /* 0x041fe20000410000 */
[C---:B------:R-:W-:Y:S01]  /*27c0*/  FMUL.FTZ R155, R127.reuse, -R158 ;  /* 0x8000009e7f9b7220 */ /* 0x040fe20000410000 */
[----:B-1----:R-:W-:Y:S01]  /*27d0*/  FMUL.FTZ R137, R154, R7 ;  /* 0x000000079a897220 */ /* 0x002fe20000410000 */
[----:B------:R-:W-:Y:S01]  /*27e0*/  FMUL.FTZ R157, R127, -R153 ;  /* 0x800000997f9d7220 */ /* 0x000fe20000410000 */
[C---:B------:R-:W-:Y:S01]  /*27f0*/  FFMA.FTZ R7, R141.reuse, R7, R156 ;  /* 0x000000078d077223 */ /* 0x040fe2000001009c */
[----:B------:R-:W-:Y:S01]  /*2800*/  FFMA.FTZ R155, R126, R153, -R155 ;  /* 0x000000997e9b7223 */ /* 0x000fe2000001089b */
[C---:B------:R-:W-:Y:S01]  /*2810*/  FFMA.FTZ R156, R141.reuse, R6, -R137 ;  /* 0x000000068d9c7223 */ /* 0x040fe20000010889 */
[----:B---3--:R-:W-:Y:S01]  /*2820*/  FMUL.FTZ R6, R154, R4 ;  /* 0x000000049a067220 */ /* 0x008fe20000410000 */
[----:B------:R-:W-:Y:S01]  /*2830*/  FFMA.FTZ R160, R126, R158, R157 ;  /* 0x0000009e7ea07223 */ /* 0x000fe2000001009d */
[----:B--2---:R-:W-:Y:S01]  /*2840*/  FMUL.FTZ R158, R136, -R2 ;  /* 0x80000002889e7220 */ /* 0x004fe20000410000 */
[----:B------:R-:W-:Y:S01]  /*2850*/  @P2 FADD.FTZ R140, R140, R7 ;  /* 0x000000078c8c2221 */ /* 0x000fe20000010000 */
[-C--:B----4-:R-:W-:Y:S01]  /*2860*/  FFMA.FTZ R7, R141, R5.reuse, R6 ;  /* 0x000000058d077223 */ /* 0x090fe20000010006 */
[----:B------:R-:W-:Y:S01]  /*2870*/  FMUL.FTZ R6, R154, R5 ;  /* 0x000000059a067220 */ /* 0x000fe20000410000 */
[-C--:B------:R-:W-:Y:S01]  /*2880*/  FMUL.FTZ R137, R136, R3.reuse ;  /* 0x0000000388897220 */ /* 0x080fe20000410000 */
[----:B------:R-:W-:Y:S01]  /*2890*/  FFMA.FTZ R5, R135, -R3, R158 ;  /* 0x8000000387057223 */ /* 0x000fe2000001009e */
[----:B------:R-:W-:Y:S01]  /*28a0*/  @P2 FADD.FTZ R139, R139, R156 ;  /* 0x0000009c8b8b2221 */ /* 0x000fe20000010000 */
[----:B------:R-:W-:Y:S01]  /*28b0*/  @P2 FFMA.FTZ R141, R141, R4, -R6 ;  /* 0x000000048d8d2223 */ /* 0x000fe20000010806 */
[----:B------:R-:W-:Y:S01]  /*28c0*/  FFMA.FTZ R137, R135, R2, -R137 ;  /* 0x0000000287897223 */ /* 0x000fe20000010889 */
[----:B------:R-:W-:Y:S01]  /*28d0*/  FMUL.FTZ R4, R134, -R5 ;  /* 0x8000000586047220 */ /* 0x000fe20000410000 */
[----:B------:R-:W0:Y:S01]  /*28e0*/  SHFL.UP PT, R158, R140, 0x8, RZ ;  /* 0x050000008c9e7989 */ /* 0x000e2200000e00ff */
[----:B------:R-:W-:Y:S01]  /*28f0*/  FSEL R7, R154, R7, !P2 ;  /* 0x000000079a077208 */ /* 0x000fe20005000000 */
[-C--:B------:R-:W-:Y:S01]  /*2900*/  FMUL.FTZ R6, R134, -R137.reuse ;  /* 0x8000008986067220 */ /* 0x080fe20000410000 */
[C---:B------:R-:W-:Y:S01]  /*2910*/  FFMA.FTZ R137, R133.reuse, R137, -R4 ;  /* 0x0000008985897223 */ /* 0x040fe20000010804 */
[----:B------:R-:W1:Y:S01]  /*2920*/  SHFL.UP PT, R156, R139, 0x8, RZ ;  /* 0x050000008b9c7989 */ /* 0x000e6200000e00ff */
[----:B------:R-:W-:Y:S01]  /*2930*/  FMUL.FTZ R153, R102, R152 ;  /* 0x0000009866997220 */ /* 0x000fe20000410000 */
[----:B------:R-:W-:Y:S01]  /*2940*/  FFMA.FTZ R5, R133, R5, R6 ;  /* 0x0000000585057223 */ /* 0x000fe20000010006 */
[C---:B------:R-:W-:Y:S01]  /*2950*/  FMUL.FTZ R162, R132.reuse, -R137 ;  /* 0x8000008984a27220 */ /* 0x040fe20000410000 */
[----:B------:R-:W2:Y:S01]  /*2960*/  SHFL.UP PT, R4, R141, 0x8, RZ ;  /* 0x050000008d047989 */ /* 0x000ea200000e00ff */
[----:B------:R-:W-:Y:S01]  /*2970*/  FADD.FTZ R157, -R153, R160 ;  /* 0x000000a0999d7221 */ /* 0x000fe20000010100 */
[-C--:B------:R-:W-:Y:S01]  /*2980*/  FMUL.FTZ R160, R132, -R5.reuse ;  /* 0x8000000584a07220 */ /* 0x080fe20000410000 */
[C---:B------:R-:W-:Y:S01]  /*2990*/  FFMA.FTZ R162, R131.reuse, R5, R162 ;  /* 0x0000000583a27223 */ /* 0x040fe200000100a2 */
[----:B------:R-:W3:Y:S01]  /*29a0*/  SHFL.UP PT, R6, R7, 0x8, RZ ;  /* 0x0500000007067989 */ /* 0x000ee200000e00ff */
[----:B------:R-:W-:Y:S01]  /*29b0*/  FMUL.FTZ R154, R102, R151 ;  /* 0x00000097669a7220 */ /* 0x000fe20000410000 */
[----:B------:R-:W-:Y:S01]  /*29c0*/  FFMA.FTZ R137, R131, R137, -R160 ;  /* 0x0000008983897223 */ /* 0x000fe200000108a0 */
[----:B------:R-:W-:Y:S01]  /*29d0*/  ISETP.GE.AND P2, PT, R33, 0x8, PT ;  /* 0x000000082100780c */ /* 0x000fe20003f46270 */
[----:B------:R-:W-:Y:S01]  /*29e0*/  FMUL.FTZ R164, R130, -R162 ;  /* 0x800000a282a47220 */ /* 0x000fe20000410000 */
[----:B------:R-:W-:Y:S01]  /*29f0*/  FADD.FTZ R155, R154, R155 ;  /* 0x0000009b9a9b7221 */ /* 0x000fe20000010000 */
[----:B------:R-:W-:Y:S01]  /*2a00*/  FMUL.FTZ R160, R130, -R137 ;  /* 0x8000008982a07220 */ /* 0x000fe20000410000 */
[----:B------:R-:W-:Y:S01]  /*2a10*/  FMUL.FTZ R159, R125, -R157 ;  /* 0x8000009d7d9f7220 */ /* 0x000fe20000410000 */
[----:B------:R-:W-:-:S02]  /*2a20*/  FFMA.FTZ R164, R129, R137, -R164 ;  /* 0x0000008981a47223 */ /* 0x000fc400000108a4 */
[----:B------:R-:W-:Y:S01]  /*2a30*/  FFMA.FTZ R162, R129, R162, R160 ;  /* 0x000000a281a27223 */ /* 0x000fe200000100a0 */
[CC--:B------:R-:W-:Y:S01]  /*2a40*/  FFMA.FTZ R167, R124.reuse, R155.reuse, -R159 ;  /* 0x0000009b7ca77223 */ /* 0x0c0fe2000001089f */
[----:B0-----:R-:W-:Y:S01]  /*2a50*/  FMUL.FTZ R160, R7, R158 ;  /* 0x0000009e07a07220 */ /* 0x001fe20000410000 */
[----:B------:R-:W-:Y:S01]  /*2a60*/  FMUL.FTZ R155, R125, -R155 ;  /* 0x8000009b7d9b7220 */ /* 0x000fe20000410000 */
[----:B------:R-:W-:Y:S01]  /*2a70*/  FMUL.FTZ R137, R127, -R162 ;  /* 0x800000a27f897220 */ /* 0x000fe20000410000 */
[-C--:B-1----:R-:W-:Y:S01]  /*2a80*/  FMUL.FTZ R5, R7, R156.reuse ;  /* 0x0000009c07057220 */ /* 0x082fe20000410000 */
[----:B------:R-:W-:Y:S01]  /*2a90*/  FFMA.FTZ R160, R141, R156, -R160 ;  /* 0x0000009c8da07223 */ /* 0x000fe200000108a0 */
[----:B------:R-:W-:Y:S01]  /*2aa0*/  FFMA.FTZ R166, R124, R157, R155 ;  /* 0x0000009d7ca67223 */ /* 0x000fe2000001009b */
[----:B------:R-:W-:Y:S01]  /*2ab0*/  FMUL.FTZ R155, R127, -R164 ;  /* 0x800000a47f9b7220 */ /* 0x000fe20000410000 */
[----:B------:R-:W-:Y:S01]  /*2ac0*/  FFMA.FTZ R5, R141, R158, R5 ;  /* 0x0000009e8d057223 */ /* 0x000fe20000010005 */
[----:B--2---:R-:W-:Y:S01]  /*2ad0*/  FMUL.FTZ R156, R7, R4 ;  /* 0x00000004079c7220 */ /* 0x004fe20000410000 */
[C---:B------:R-:W-:Y:S01]  /*2ae0*/  FFMA.FTZ R137, R126.reuse, R164, -R137 ;  /* 0x000000a47e897223 */ /* 0x040fe20000010889 */
[----:B------:R-:W-:Y:S01]  /*2af0*/  FFMA.FTZ R164, R126, R162, R155 ;  /* 0x000000a27ea47223 */ /* 0x000fe2000001009b */
[----:B------:R-:W-:Y:S01]  /*2b00*/  @P2 FADD.FTZ R140, R140, R5 ;  /* 0x000000058c8c2221 */ /* 0x000fe20000010000 */
[-C--:B---3--:R-:W-:Y:S01]  /*2b10*/  FFMA.FTZ R156, R141, R6.reuse, R156 ;  /* 0x000000068d9c7223 */ /* 0x088fe2000001009c */
[----:B------:R-:W-:Y:S01]  /*2b20*/  FMUL.FTZ R6, R7, R6 ;  /* 0x0000000607067220 */ /* 0x000fe20000410000 */
[----:B------:R-:W-:Y:S01]  /*2b30*/  @P2 FADD.FTZ R139, R139, R160 ;  /* 0x000000a08b8b2221 */ /* 0x000fe20000010000 */
[----:B------:R-:W-:Y:S01]  /*2b40*/  FMUL.FTZ R157, R101, R152 ;  /* 0x00000098659d7220 */ /* 0x000fe20000410000 */
[----:B------:R-:W0:Y:S01]  /*2b50*/  SHFL.UP PT, R162, R140, 0x10, RZ ;  /* 0x060000008ca27989 */ /* 0x000e2200000e00ff */
[----:B------:R-:W-:Y:S01]  /*2b60*/  @P2 FFMA.FTZ R141, R141, R4, -R6 ;  /* 0x000000048d8d2223 */ /* 0x000fe20000010806 */
[----:B------:R-:W-:Y:S01]  /*2b70*/  FSEL R158, R7, R156, !P2 ;  /* 0x0000009c079e7208 */ /* 0x000fe20005000000 */
[----:B------:R-:W-:Y:S01]  /*2b80*/  FMUL.FTZ R7, R125, -R164 ;  /* 0x800000a47d077220 */ /* 0x000fe20000410000 */
[----:B------:R-:W1:Y:S01]  /*2b90*/  SHFL.UP PT, R160, R139, 0x10, RZ ;  /* 0x060000008ba07989 */ /* 0x000e6200000e00ff */
[----:B------:R-:W-:Y:S01]  /*2ba0*/  FMUL.FTZ R156, R101, R151 ;  /* 0x00000097659c7220 */ /* 0x000fe20000410000 */
[----:B------:R-:W-:Y:S01]  /*2bb0*/  FADD.FTZ R168, -R157, R166 ;  /* 0x000000a69da87221 */ /* 0x000fe20000010100 */
[-C--:B------:R-:W-:Y:S01]  /*2bc0*/  FFMA.FTZ R170, R124, R137.reuse, -R7 ;  /* 0x000000897caa7223 */ /* 0x080fe20000010807 */
[----:B------:R-:W2:Y:S01]  /*2bd0*/  SHFL.UP PT, R159, R141, 0x10, RZ ;  /* 0x060000008d9f7989 */ /* 0x000ea200000e00ff */
[----:B------:R-:W-:Y:S01]  /*2be0*/  FMUL.FTZ R137, R125, -R137 ;  /* 0x800000897d897220 */ /* 0x000fe20000410000 */
[----:B------:R-:W-:Y:S01]  /*2bf0*/  FADD.FTZ R166, R156, R167 ;  /* 0x000000a79ca67221 */ /* 0x000fe20000010000 */
[----:B------:R-:W-:Y:S01]  /*2c00*/  FMUL.FTZ R174, R121, -R168 ;  /* 0x800000a879ae7220 */ /* 0x000fe20000410000 */
[----:B------:R-:W3:Y:S01]  /*2c10*/  SHFL.UP PT, R155, R158, 0x10, RZ ;  /* 0x060000009e9b7989 */ /* 0x000ee200000e00ff */
[----:B------:R-:W-:Y:S01]  /*2c20*/  FFMA.FTZ R172, R124, R164, R137 ;  /* 0x000000a47cac7223 */ /* 0x000fe20000010089 */
[----:B------:R-:W-:Y:S01]  /*2c30*/  HFMA2.MMA R5, -RZ, RZ, 0, 0 ;  /* 0x00000000ff057435 */ /* 0x000fe200000001ff */
[----:B------:R-:W-:Y:S01]  /*2c40*/  ISETP.GE.AND P2, PT, R33, 0x10, PT ;  /* 0x000000102100780c */ /* 0x000fe20003f46270 */
[-C--:B------:R-:W-:Y:S01]  /*2c50*/  FMUL.FTZ R167, R121, -R166.reuse ;  /* 0x800000a679a77220 */ /* 0x080fe20000410000 */
[----:B------:R-:W-:Y:S01]  /*2c60*/  FFMA.FTZ R171, R123, R166, -R174 ;  /* 0x000000a67bab7223 */ /* 0x000fe200000108ae */
[----:B------:R-:W-:-:S02]  /*2c70*/  MOV R4, 0x3f800000 ;  /* 0x3f80000000047802 */ /* 0x000fc40000000f00 */
[----:B------:R-:W-:Y:S01]  /*2c80*/  CS2R R6, SRZ ;  /* 0x0000000000067805 */ /* 0x000fe2000001ff00 */
[----:B------:R-:W-:Y:S01]  /*2c90*/  FFMA.FTZ R174, R123, R168, R167 ;  /* 0x000000a87bae7223 */ /* 0x000fe200000100a7 */
[----:B------:R-:W-:Y:S01]  /*2ca0*/  FMUL.FTZ R137, R121, -R172 ;  /* 0x800000ac79897220 */ /* 0x000fe20000410000 */
[----:B0-----:R-:W-:-:S03]  /*2cb0*/  FMUL.FTZ R164, R158, R162 ;  /* 0x000000a29ea47220 */ /* 0x001fc60000410000 */
[----:B------:R0:W4:Y:S01]  /*2cc0*/  @!P0 LDS.128 R4, [R108+0x1770] ;  /* 0x001770006c048984 */ /* 0x0001220000000c00 */
[----:B------:R-:W-:Y:S01]  /*2cd0*/  ISETP.NE.AND P0, PT, R163, 0x1f, PT ;  /* 0x0000001fa300780c */ /* 0x000fe20003f05270 */
[----:B------:R-:W-:Y:S01]  /*2ce0*/  FFMA.FTZ R137, R123, R170, -R137 ;  /* 0x000000aa7b897223 */ /* 0x000fe20000010889 */
[-C--:B-1----:R-:W-:Y:S01]  /*2cf0*/  FFMA.FTZ R166, R141, R160.reuse, -R164 ;  /* 0x000000a08da67223 */ /* 0x082fe200000108a4 */
[C---:B------:R-:W-:Y:S01]  /*2d00*/  FMUL.FTZ R168, R158.reuse, R160 ;  /* 0x000000a09ea87220 */ /* 0x040fe20000410000 */
[----:B------:R-:W-:Y:S01]  /*2d10*/  FMUL.FTZ R170, R121, -R170 ;  /* 0x800000aa79aa7220 */ /* 0x000fe20000410000 */
[C---:B--2---:R-:W-:Y:S02]  /*2d20*/  FMUL.FTZ R164, R158.reuse, R159 ;  /* 0x0000009f9ea47220 */ /* 0x044fe40000410000 */
[----:B------:R-:W-:Y:S01]  /*2d30*/  FFMA.FTZ R167, R141, R162, R168 ;  /* 0x000000a28da77223 */ /* 0x000fe200000100a8 */
[----:B------:R-:W-:Y:S01]  /*2d40*/  @P2 FADD.FTZ R139, R139, R166 ;  /* 0x000000a68b8b2221 */ /* 0x000fe20000010000 */
[-C--:B---3--:R-:W-:Y:S01]  /*2d50*/  FFMA.FTZ R169, R141, R155.reuse, R164 ;  /* 0x0000009b8da97223 */ /* 0x088fe200000100a4 */
[----:B------:R-:W-:Y:S01]  /*2d60*/  FMUL.FTZ R160, R158, R155 ;  /* 0x0000009b9ea07220 */ /* 0x000fe20000410000 */
[----:B------:R-:W-:Y:S01]  /*2d70*/  @P2 FADD.FTZ R140, R140, R167 ;  /* 0x000000a78c8c2221 */ /* 0x000fe20000010000 */
[----:B------:R-:W-:Y:S01]  /*2d80*/  FFMA.FTZ R155, R123, R172, R170 ;  /* 0x000000ac7b9b7223 */ /* 0x000fe200000100aa */
[----:B------:R0:W1:Y:S01]  /*2d90*/  SHFL.DOWN PT, R167, R137, 0x1, 0x1f ;  /* 0x08201f0089a77f89 */ /* 0x00006200000e0000 */
[----:B------:R-:W-:Y:S01]  /*2da0*/  @P2 FFMA.FTZ R141, R141, R159, -R160 ;  /* 0x0000009f8d8d2223 */ /* 0x000fe200000108a0 */
[----:B------:R-:W-:Y:S01]  /*2db0*/  FSEL R169, R158, R169, !P2 ;  /* 0x000000a99ea97208 */ /* 0x000fe20005000000 */
[C---:B------:R-:W-:Y:S01]  /*2dc0*/  FMUL.FTZ R158, R0.reuse, R151 ;  /* 0x00000097009e7220 */ /* 0x040fe20000410000 */
[----:B------:R-:W-:Y:S01]  /*2dd0*/  FMUL.FTZ R159, R0, R152 ;  /* 0x00000098009f7220 */ /* 0x000fe20000410000 */
[----:B------:R0:W2:Y:S01]  /*2de0*/  SHFL.IDX PT, R160, R9, RZ, 0x1f ;  /* 0x00001fff09a07589 */ /* 0x0000a200000e0000 */
[----:B------:R-:W-:Y:S01]  /*2df0*/  ISETP.GT.U32.AND P2, PT, R163, 0x1d, PT ;  /* 0x0000001da300780c */ /* 0x000fe20003f44070 */
[----:B------:R-:W-:Y:S01]  /*2e00*/  FADD.FTZ R151, R158, R171 ;  /* 0x000000ab9e977221 */ /* 0x000fe20000010000 */
[----:B------:R-:W-:Y:S01]  /*2e10*/  FADD.FTZ R152, -R159, R174 ;  /* 0x000000ae9f987221 */ /* 0x000fe20000010100 */
[----:B------:R0:W3:Y:S04]  /*2e20*/  SHFL.DOWN PT, R171, R155, 0x1, 0x1f ;  /* 0x08201f009bab7f89 */ /* 0x0000e800000e0000 */
[----:B------:R0:W0:Y:S04]  /*2e30*/  SHFL.DOWN PT, R166, R151, 0x1, 0x1f ;  /* 0x08201f0097a67f89 */ /* 0x00002800000e0000 */
[----:B------:R0:W0:Y:S04]  /*2e40*/  SHFL.DOWN PT, R9, R152, 0x1, 0x1f ;  /* 0x08201f0098097f89 */ /* 0x00002800000e0000 */
[----:B------:R-:W0:Y:S04]  /*2e50*/  SHFL.UP PT, R139, R139, 0x1, RZ ;  /* 0x042000008b8b7989 */ /* 0x000e2800000e00ff */
[----:B------:R-:W0:Y:S04]  /*2e60*/  SHFL.UP PT, R140, R140, 0x1, RZ ;  /* 0x042000008c8c7989 */ /* 0x000e2800000e00ff */
[----:B------:R-:W0:Y:S04]  /*2e70*/  SHFL.UP PT, R141, R141, 0x1, RZ ;  /* 0x042000008d8d7989 */ /* 0x000e2800000e00ff */
[----:B------:R-:W0:Y:S01]  /*2e80*/  SHFL.UP PT, R169, R169, 0x1, RZ ;  /* 0x04200000a9a97989 */ /* 0x000e2200000e00ff */
[----:B-1234-:R-:W-:Y:S05]  /*2e90*/  @!P0 BRA `(.L_x_15494) ;  /* 0x00000000002c8947 */ /* 0x01efea0003800000 */
[C---:B0-----:R-:W-:Y:S01]  /*2ea0*/  FMUL.FTZ R164, R155.reuse, R9 ;  /* 0x000000099ba47220 */ /* 0x041fe20000410000 */
[C---:B------:R-:W-:Y:S01]  /*2eb0*/  FMUL.FTZ R162, R155.reuse, R171 ;  /* 0x000000ab9ba27220 */ /* 0x040fe20000410000 */
[-C--:B------:R-:W-:Y:S02]  /*2ec0*/  FMUL.FTZ R168, R155, R166.reuse ;  /* 0x000000a69ba87220 */ /* 0x080fe40000410000 */
[----:B------:R-:W-:Y:S01]  /*2ed0*/  FFMA.FTZ R166, R137, R166, -R164 ;  /* 0x000000a689a67223 */ /* 0x000fe200000108a4 */
[C---:B------:R-:W-:Y:S01]  /*2ee0*/  FMUL.FTZ R164, R167.reuse, R155 ;  /* 0x0000009ba7a47220 */ /* 0x040fe20000410000 */
[----:B------:R-:W-:Y:S01]  /*2ef0*/  FFMA.FTZ R162, R167, R137, -R162 ;  /* 0x00000089a7a27223 */ /* 0x000fe200000108a2 */
[----:B------:R-:W-:Y:S01]  /*2f00*/  FFMA.FTZ R9, R137, R9, R168 ;  /* 0x0000000989097223 */ /* 0x000fe200000100a8 */
[----:B------:R-:W-:Y:S01]  /*2f10*/  FADD.FTZ R151, R151, R166 ;  /* 0x000000a697977221 */ /* 0x000fe20000010000 */
[----:B------:R-:W-:Y:S02]  /*2f20*/  FFMA.FTZ R155, R137, R171, R164 ;  /* 0x000000ab899b7223 */ /* 0x000fe400000100a4 */
[----:B------:R-:W-:Y:S01]  /*2f30*/  FADD.FTZ R152, R152, R9 ;  /* 0x0000000998987221 */ /* 0x000fe20000010000 */
[----:B------:R-:W-:-:S07]  /*2f40*/  MOV R137, R162 ;  /* 0x000000a200897202 */ /* 0x000fce0000000f00 */
.L_x_15494:
[----:B------:R-:W-:Y:S05]  /*2f50*/  BSYNC B0 ;  /* 0x0000000000007941 */ /* 0x000fea0003800000 */
.L_x_15493:
[----:B------:R1:W2:Y:S01]  /*2f60*/  SHFL.DOWN PT, R167, R137, 0x2, 0x1f ;  /* 0x08401f0089a77f89 */ /* 0x0002a200000e0000 */
[----:B------:R-:W-:Y:S03]  /*2f70*/  BSSY B0, `(.L_x_15495) ;  /* 0x0000010000007945 */ /* 0x000fe60003800000 */
[----:B------:R1:W3:Y:S04]  /*2f80*/  SHFL.DOWN PT, R171, R155, 0x2, 0x1f ;  /* 0x08401f009bab7f89 */ /* 0x0002e800000e0000 */
[----:B0-----:R1:W0:Y:S04]  /*2f90*/  SHFL.DOWN PT, R166, R151, 0x2, 0x1f ;  /* 0x08401f0097a67f89 */ /* 0x00122800000e0000 */
[----:B------:R1:W4:Y:S01]  /*2fa0*/  SHFL.DOWN PT, R9, R152, 0x2, 0x1f ;  /* 0x08401f0098097f89 */ /* 0x00032200000e0000 */
[----:B------:R-:W-:Y:S05]  /*2fb0*/  @P2 BRA `(.L_x_15496) ;  /* 0x00000000002c2947 */ /* 0x000fea0003800000 */
[C---:B----4-:R-:W-:Y:S01]  /*2fc0*/  FMUL.FTZ R164, R155.reuse, R9 ;  /* 0x000000099ba47220 */ /* 0x050fe20000410000 */
[C---:B---3--:R-:W-:Y:S01]  /*2fd0*/  FMUL.FTZ R162, R155.reuse, R171 ;  /* 0x000000ab9ba27220 */ /* 0x048fe20000410000 */
[-C--:B0-----:R-:W-:Y:S02]  /*2fe0*/  FMUL.FTZ R168, R155, R166.reuse ;  /* 0x000000a69ba87220 */ /* 0x081fe40000410000 */
[----:B------:R-:W-:Y:S01]  /*2ff0*/  FFMA.FTZ R166, R137, R166, -R164 ;  /* 0x000000a689a67223 */ /* 0x000fe200000108a4 */
[-C--:B--2---:R-:W-:Y:S01]  /*3000*/  FMUL.FTZ R164, R155, R167.reuse ;  /* 0x000000a79ba47220 */ /* 0x084fe20000410000 */
[C---:B------:R-:W-:Y:S01]  /*3010*/  FFMA.FTZ R162, R137.reuse, R167, -R162 ;  /* 0x000000a789a27223 */ /* 0x040fe200000108a2 */
[----:B------:R-:W-:Y:S01]  /*3020*/  FFMA.FTZ R9, R137, R9, R168 ;  /* 0x0000000989097223 */ /* 0x000fe200000100a8 */
[----:B-1----:R-:W-:Y:S01]  /*3030*/  FADD.FTZ R151, R151, R166 ;  /* 0x000000a697977221 */ /* 0x002fe20000010000 */
[----:B------:R-:W-:Y:S02]  /*3040*/  FFMA.FTZ R155, R137, R171, R164 ;  /* 0x000000ab899b7223 */ /* 0x000fe400000100a4 */
[----:B------:R-:W-:Y:S01]  /*3050*/  FADD.FTZ R152, R152, R9 ;  /* 0x0000000998987221 */ /* 0x000fe20000010000 */
[----:B------:R-:W-:-:S07]  /*3060*/  MOV R137, R162 ;  /* 0x000000a200897202 */ /* 0x000fce0000000f00 */
.L_x_15496:
[----:B------:R-:W-:Y:S05]  /*3070*/  BSYNC B0 ;  /* 0x0000000000007941 */ /* 0x000fea0003800000 */
.L_x_15495:
[----:B--2---:R2:W1:Y:S01]  /*3080*/  SHFL.DOWN PT, R167, R137, 0x4, 0x1f ;  /* 0x08801f0089a77f89 */ /* 0x00446200000e0000 */
[----:B------:R-:W-:Y:S03]  /*3090*/  BSSY B0, `(.L_x_15497) ;  /* 0x0000010000007945 */ /* 0x000fe60003800000 */
[----:B---3--:R2:W3:Y:S04]  /*30a0*/  SHFL.DOWN PT, R171, R155, 0x4, 0x1f ;  /* 0x08801f009bab7f89 */ /* 0x0084e800000e0000 */
[----:B0-----:R2:W0:Y:S04]  /*30b0*/  SHFL.DOWN PT, R166, R151, 0x4, 0x1f ;  /* 0x08801f0097a67f89 */ /* 0x00142800000e0000 */
[----:B----4-:R2:W4:Y:S01]  /*30c0*/  SHFL.DOWN PT, R9, R152, 0x4, 0x1f ;  /* 0x08801f0098097f89 */ /* 0x01052200000e0000 */
[----:B------:R-:W-:Y:S05]  /*30d0*/  @P3 BRA `(.L_x_15498) ;  /* 0x00000000002c3947 */ /* 0x000fea0003800000 */
[C---:B----4-:R-:W-:Y:S01]  /*30e0*/  FMUL.FTZ R164, R155.reuse, R9 ;  /* 0x000000099ba47220 */ /* 0x050fe20000410000 */
[C---:B---3--:R-:W-:Y:S01]  /*30f0*/  FMUL.FTZ R162, R155.reuse, R171 ;  /* 0x000000ab9ba27220 */ /* 0x048fe20000410000 */
[-C--:B0-----:R-:W-:Y:S02]  /*3100*/  FMUL.FTZ R168, R155, R166.reuse ;  /* 0x000000a69ba87220 */ /* 0x081fe40000410000 */
[----:B------:R-:W-:Y:S01]  /*3110*/  FFMA.FTZ R166, R137, R166, -R164 ;  /* 0x000000a689a67223 */ /* 0x000fe200000108a4 */
[-C--:B-1----:R-:W-:Y:S01]  /*3120*/  FMUL.FTZ R164, R155, R167.reuse ;  /* 0x000000a79ba47220 */ /* 0x082fe20000410000 */
[C---:B------:R-:W-:Y:S01]  /*3130*/  FFMA.FTZ R162, R137.reuse, R167, -R162 ;  /* 0x000000a789a27223 */ /* 0x040fe200000108a2 */
[----:B------:R-:W-:Y:S01]  /*3140*/  FFMA.FTZ R9, R137, R9, R168 ;  /* 0x0000000989097223 */ /* 0x000fe200000100a8 */
[----:B--2---:R-:W-:Y:S01]  /*3150*/  FADD.FTZ R151, R151, R166 ;  /* 0x000000a697977221 */ /* 0x004fe20000010000 */
[----:B------:R-:W-:Y:S02]  /*3160*/  FFMA.FTZ R155, R137, R171, R164 ;  /* 0x000000ab899b7223 */ /* 0x000fe400000100a4 */
[----:B------:R-:W-:Y:S01]  /*3170*/  FADD.FTZ R152, R152, R9 ;  /* 0x0000000998987221 */ /* 0x000fe20000010000 */
[----:B------:R-:W-:-:S07]  /*3180*/  MOV R137, R162 ;  /* 0x000000a200897202 */ /* 0x000fce0000000f00 */
.L_x_15498:
[----:B------:R-:W-:Y:S05]  /*3190*/  BSYNC B0 ;  /* 0x0000000000007941 */ /* 0x000fea0003800000 */
.L_x_15497:
[----:B-1----:R1:W1:Y:S01]  /*31a0*/  SHFL.DOWN PT, R167, R137, 0x8, 0x1f ;  /* 0x09001f0089a77f89 */ /* 0x00226200000e0000 */
[----:B------:R-:W-:Y:S03]  /*31b0*/  BSSY B0, `(.L_x_15499) ;  /* 0x0000010000007945 */ /* 0x000fe60003800000 */
[----:B---3--:R3:W1:Y:S04]  /*31c0*/  SHFL.DOWN PT, R171, R155, 0x8, 0x1f ;  /* 0x09001f009bab7f89 */ /* 0x00866800000e0000 */
[----:B0-----:R3:W0:Y:S04]  /*31d0*/  SHFL.DOWN PT, R166, R151, 0x8, 0x1f ;  /* 0x09001f0097a67f89 */ /* 0x00162800000e0000 */
[----:B----4-:R3:W4:Y:S01]  /*31e0*/  SHFL.DOWN PT, R9, R152, 0x8, 0x1f ;  /* 0x09001f0098097f89 */ /* 0x01072200000e0000 */
[----:B------:R-:W-:Y:S05]  /*31f0*/  @P4 BRA `(.L_x_15500) ;  /* 0x00000000002c4947 */ /* 0x000fea0003800000 */
[C---:B----4-:R-:W-:Y:S01]  /*3200*/  FMUL.FTZ R164, R155.reuse, R9 ;  /* 0x000000099ba47220 */ /* 0x050fe20000410000 */
[C---:B-1----:R-:W-:Y:S01]  /*3210*/  FMUL.FTZ R162, R155.reuse, R171 ;  /* 0x000000ab9ba27220 */ /* 0x042fe20000410000 */
[-C--:B0-----:R-:W-:Y:S02]  /*3220*/  FMUL.FTZ R168, R155, R166.reuse ;  /* 0x000000a69ba87220 */ /* 0x081fe40000410000 */
[----:B------:R-:W-:Y:S01]  /*3230*/  FFMA.FTZ R166, R137, R166, -R164 ;  /* 0x000000a689a67223 */ /* 0x000fe200000108a4 */
[-C--:B------:R-:W-:Y:S01]  /*3240*/  FMUL.FTZ R164, R155, R167.reuse ;  /* 0x000000a79ba47220 */ /* 0x080fe20000410000 */
[C---:B------:R-:W-:Y:S01]  /*3250*/  FFMA.FTZ R162, R137.reuse, R167, -R162 ;  /* 0x000000a789a27223 */ /* 0x040fe200000108a2 */
[----:B------:R-:W-:Y:S01]  /*3260*/  FFMA.FTZ R9, R137, R9, R168 ;  /* 0x0000000989097223 */ /* 0x000fe200000100a8 */
[----:B--23--:R-:W-:Y:S01]  /*3270*/  FADD.FTZ R151, R151, R166 ;  /* 0x000000a697977221 */ /* 0x00cfe20000010000 */
[----:B------:R-:W-:Y:S02]  /*3280*/  FFMA.FTZ R155, R137, R171, R164 ;  /* 0x000000ab899b7223 */ /* 0x000fe400000100a4 */
[----:B------:R-:W-:Y:S01]  /*3290*/  FADD.FTZ R152, R152, R9 ;  /* 0x0000000998987221 */ /* 0x000fe20000010000 */
[----:B------:R-:W-:-:S07]  /*32a0*/  MOV R137, R162 ;  /* 0x000000a200897202 */ /* 0x000fce0000000f00 */
.L_x_15500:
[----:B------:R-:W-:Y:S05]  /*32b0*/  BSYNC B0 ;  /* 0x0000000000007941 */ /* 0x000fea0003800000 */
.L_x_15499:
[----:B-1----:R1:W1:Y:S01]  /*32c0*/  SHFL.DOWN PT, R167, R137, 0x10, 0x1f ;  /* 0x0a001f0089a77f89 */ /* 0x00226200000e0000 */
[----:B------:R-:W-:Y:S03]  /*32d0*/  BSSY B0, `(.L_x_15501) ;  /* 0x0000010000007945 */ /* 0x000fe60003800000 */
[----:B------:R1:W1:Y:S04]  /*32e0*/  SHFL.DOWN PT, R171, R155, 0x10, 0x1f ;  /* 0x0a001f009bab7f89 */ /* 0x00026800000e0000 */
[----:B0-----:R0:W0:Y:S04]  /*32f0*/  SHFL.DOWN PT, R166, R151, 0x10, 0x1f ;  /* 0x0a001f0097a67f89 */ /* 0x00102800000e0000 */
[----:B----4-:R4:W0:Y:S01]  /*3300*/  SHFL.DOWN PT, R9, R152, 0x10, 0x1f ;  /* 0x0a001f0098097f89 */ /* 0x01082200000e0000 */
[----:B------:R-:W-:Y:S05]  /*3310*/  @P5 BRA `(.L_x_15502) ;  /* 0x00000000002c5947 */ /* 0x000fea0003800000 */
[C---:B0-----:R-:W-:Y:S01]  /*3320*/  FMUL.FTZ R164, R155.reuse, R9 ;  /* 0x000000099ba47220 */ /* 0x041fe20000410000 */
[C---:B-1----:R-:W-:Y:S01]  /*3330*/  FMUL.FTZ R162, R155.reuse, R171 ;  /* 0x000000ab9ba27220 */ /* 0x042fe20000410000 */
[-C--:B------:R-:W-:Y:S02]  /*3340*/  FMUL.FTZ R168, R155, R166.reuse ;  /* 0x000000a69ba87220 */ /* 0x080fe40000410000 */
[----:B------:R-:W-:Y:S01]  /*3350*/  FFMA.FTZ R166, R137, R166, -R164 ;  /* 0x000000a689a67223 */ /* 0x000fe200000108a4 */
[-C--:B------:R-:W-:Y:S01]  /*3360*/  FMUL.FTZ R164, R155, R167.reuse ;  /* 0x000000a79ba47220 */ /* 0x080fe20000410000 */
[C---:B------:R-:W-:Y:S01]  /*3370*/  FFMA.FTZ R162, R137.reuse, R167, -R162 ;  /* 0x000000a789a27223 */ /* 0x040fe200000108a2 */
[----:B------:R-:W-:Y:S01]  /*3380*/  FFMA.FTZ R9, R137, R9, R168 ;  /* 0x0000000989097223 */ /* 0x000fe200000100a8 */
[----:B--23--:R-:W-:Y:S01]  /*3390*/  FADD.FTZ R151, R151, R166 ;  /* 0x000000a697977221 */ /* 0x00cfe20000010000 */
[----:B------:R-:W-:Y:S02]  /*33a0*/  FFMA.FTZ R155, R137, R171, R164 ;  /* 0x000000ab899b7223 */ /* 0x000fe400000100a4 */
[----:B----4-:R-:W-:Y:S01]  /*33b0*/  FADD.FTZ R152, R152, R9 ;  /* 0x0000000998987221 */ /* 0x010fe20000010000 */
[----:B------:R-:W-:-:S07]  /*33c0*/  MOV R137, R162 ;  /* 0x000000a200897202 */ /* 0x000fce0000000f00 */
.L_x_15502:
[----:B------:R-:W-:Y:S05]  /*33d0*/  BSYNC B0 ;  /* 0x0000000000007941 */ /* 0x000fea0003800000 */
.L_x_15501:
[----:B-1----:R-:W-:Y:S01]  /*33e0*/  SHFL.DOWN PT, R167, R155, 0x1, 0x1f ;  /* 0x08201f009ba77f89 */ /* 0x002fe200000e0000 */
[----:B------:R-:W-:Y:S01]  /*33f0*/  ISETP.NE.AND P2, PT, R32, 0x1f, PT ;  /* 0x0000001f2000780c */ /* 0x000fe20003f45270 */
[C---:B------:R-:W-:Y:S01]  /*3400*/  FMUL.FTZ R162, R169.reuse, R160 ;  /* 0x000000a0a9a27220 */ /* 0x040fe20000410000 */
[-C--:B------:R-:W-:Y:S01]  /*3410*/  FMUL.FTZ R169, R169, R8.reuse ;  /* 0x00000008a9a97220 */ /* 0x080fe20000410000 */
[----:B0-----:R-:W0:Y:S01]  /*3420*/  SHFL.IDX PT, R166, R7, RZ, 0x1f ;  /* 0x00001fff07a67589 */ /* 0x001e2200000e0000 */
[----:B------:R-:W-:Y:S01]  /*3430*/  ISETP.GT.AND P0, PT, R33, 0x1e, PT ;  /* 0x0000001e2100780c */ /* 0x000fe20003f04270 */
[C---:B------:R-:W-:Y:S01]  /*3440*/  FFMA.FTZ R162, R141.reuse, R8, -R162 ;  /* 0x000000088da27223 */ /* 0x040fe200000108a2 */
[----:B------:R-:W-:Y:S01]  /*3450*/  FFMA.FTZ R169, R141, R160, R169 ;  /* 0x000000a08da97223 */ /* 0x000fe200000100a9 */
[----:B------:R-:W1:Y:S01]  /*3460*/  SHFL.IDX PT, R164, R6, RZ, 0x1f ;  /* 0x00001fff06a47589 */ /* 0x000e6200000e0000 */
[----:B------:R-:W-:Y:S01]  /*3470*/  ISETP.GT.AND P3, PT, R33, 0x1d, PT ;  /* 0x0000001d2100780c */ /* 0x000fe20003f64270 */
[----:B------:R-:W-:Y:S01]  /*3480*/  @P1 FADD.FTZ R8, R139, R162 ;  /* 0x000000a28b081221 */ /* 0x000fe20000010000 */
[----:B------:R-:W-:Y:S01]  /*3490*/  @P1 FADD.FTZ R160, R140, R169 ;  /* 0x000000a98ca01221 */ /* 0x000fe20000010000 */
[----:B------:R-:W5:Y:S01]  /*34a0*/  SHFL.DOWN PT, R168, R137, 0x1, 0x1f ;  /* 0x08201f0089a87f89 */ /* 0x000f6200000e0000 */
[----:B------:R-:W-:Y:S01]  /*34b0*/  ISETP.NE.AND P4, PT, R32, RZ, PT ;  /* 0x000000ff2000720c */ /* 0x000fe20003f85270 */
[----:B------:R-:W-:Y:S02]  /*34c0*/  BSSY B0, `(.L_x_15503) ;  /* 0x000015e000007945 */ /* 0x000fe40003800000 */
[----:B------:R-:W4:Y:S04]  /*34d0*/  SHFL.DOWN PT, R170, R151, 0x1, 0x1f ;  /* 0x08201f0097aa7f89 */ /* 0x000f2800000e0000 */
[----:B------:R-:W4:Y:S04]  /*34e0*/  SHFL.DOWN PT, R172, R152, 0x1, 0x1f ;  /* 0x08201f0098ac7f89 */ /* 0x000f2800000e0000 */
[----:B--23--:R-:W2:Y:S01]  /*34f0*/  SHFL.IDX PT, R155, R155, RZ, 0x1f ;  /* 0x00001fff9b9b7589 */ /* 0x00cea200000e0000 */
[----:B0-----:R-:W-:-:S03]  /*3500*/  @P2 FMUL.FTZ R9, R167, R166 ;  /* 0x000000a6a7092220 */ /* 0x001fc60000410000 */
[----:B------:R-:W-:Y:S01]  /*3510*/  SHFL.IDX PT, R137, R137, RZ, 0x1f ;  /* 0x00001fff89897589 */ /* 0x000fe200000e0000 */
[----:B-1----:R-:W-:-:S03]  /*3520*/  @P2 FMUL.FTZ R167, R167, R164 ;  /* 0x000000a4a7a72220 */ /* 0x002fc60000410000 */
[----:B------:R-:W-:Y:S01]  /*3530*/  SHFL.IDX PT, R151, R151, RZ, 0x1f ;  /* 0x00001fff97977589 */ /* 0x000fe200000e0000 */
[C---:B-----5:R-:W-:Y:S01]  /*3540*/  @P2 FFMA.FTZ R9, R168.reuse, R164, -R9 ;  /* 0x000000a4a8092223 */ /* 0x060fe20000010809 */
[----:B------:R-:W-:Y:S02]  /*3550*/  @P2 FFMA.FTZ R167, R168, R166, R167 ;  /* 0x000000a6a8a72223 */ /* 0x000fe400000100a7 */
[----:B----4-:R-:W-:Y:S01]  /*3560*/  SHFL.IDX PT, R152, R152, RZ, 0x1f ;  /* 0x00001fff98987589 */ /* 0x010fe200000e0000 */
[----:B------:R-:W-:Y:S01]  /*3570*/  @P2 FADD.FTZ R164, R170, R9 ;  /* 0x00000009aaa42221 */ /* 0x000fe20000010000 */
[C---:B------:R-:W-:Y:S01]  /*3580*/  FMUL.FTZ R9, R11.reuse, R8 ;  /* 0x000000080b097220 */ /* 0x040fe20000410000 */
[----:B------:R-:W-:Y:S01]  /*3590*/  FMUL.FTZ R11, R11, R160 ;  /* 0x000000a00b0b7220 */ /* 0x000fe20000410000 */
[----:B------:R-:W-:Y:S01]  /*35a0*/  @P2 FADD.FTZ R166, R172, R167 ;  /* 0x000000a7aca62221 */ /* 0x000fe20000010000 */
[-C--:B------:R-:W-:Y:S02]  /*35b0*/  FMUL.FTZ R139, R164, -R3.reuse ;  /* 0x80000003a48b7220 */ /* 0x080fe40000410000 */
[C---:B------:R-:W-:Y:S01]  /*35c0*/  FFMA.FTZ R11, R10.reuse, R8, -R11 ;  /* 0x000000080a0b7223 */ /* 0x040fe2000001080b */
[----:B------:R-:W-:Y:S01]  /*35d0*/  FFMA.FTZ R9, R10, R160, R9 ;  /* 0x000000a00a097223 */ /* 0x000fe20000010009 */
[C---:B------:R-:W-:Y:S01]  /*35e0*/  FMUL.FTZ R3, R166.reuse, -R3 ;  /* 0x80000003a6037220 */ /* 0x040fe20000410000 */
[-C--:B------:R-:W-:Y:S01]  /*35f0*/  FFMA.FTZ R166, R166, R2.reuse, R139 ;  /* 0x00000002a6a67223 */ /* 0x080fe2000001008b */
[----:B------:R-:W-:Y:S01]  /*3600*/  FADD.FTZ R162, R128, R11 ;  /* 0x0000000b80a27221 */ /* 0x000fe20000010000 */
[----:B------:R-:W-:Y:S01]  /*3610*/  FADD.FTZ R140, RZ, R9 ;  /* 0x00000009ff8c7221 */ /* 0x000fe20000010000 */
[----:B------:R-:W-:Y:S01]  /*3620*/  FFMA.FTZ R3, R164, R2, -R3 ;  /* 0x00000002a4037223 */ /* 0x000fe20000010803 */
[----:B------:R-:W-:Y:S01]  /*3630*/  FADD.FTZ R128, -R147, R166 ;  /* 0x000000a693807221 */ /* 0x000fe20000010100 */
[C---:B------:R-:W-:Y:S01]  /*3640*/  FMUL.FTZ R9, R121.reuse, R162 ;  /* 0x000000a279097220 */ /* 0x040fe20000410000 */
        /* <DEDUP_REMOVED lines=8> */
[----:B------:R-:W-:Y:S01]  /*36d0*/  FFMA.FTZ R164, R112, R77, R3 ;  /* 0x0000004d70a47223 */ /* 0x000fe20000010003 */
[----:B------:R-:W-:Y:S01]  /*36e0*/  FFMA.FTZ R11, R135, R128, R11 ;  /* 0x00000080870b7223 */ /* 0x000fe2000001000b */
[----:B------:R-:W-:Y:S01]  /*36f0*/  FADD.FTZ R143, R143, R8 ;  /* 0x000000088f8f7221 */ /* 0x000fe20000010000 */
[----:B------:R-:W-:-:S02]  /*3700*/  FMUL.FTZ R9, R125, R160 ;  /* 0x000000a07d097220 */ /* 0x000fc40000410000 */
[----:B------:R-:W-:Y:S01]  /*3710*/  FADD.FTZ R3, -R142, R11 ;  /* 0x0000000b8e037221 */ /* 0x000fe20000010100 */
[----:B------:R-:W-:Y:S01]  /*3720*/  FMUL.FTZ R10, R134, -R143 ;  /* 0x8000008f860a7220 */ /* 0x000fe20000410000 */
[-C--:B------:R-:W-:Y:S01]  /*3730*/  FMUL.FTZ R11, R125, R164.reuse ;  /* 0x000000a47d0b7220 */ /* 0x080fe20000410000 */
[----:B------:R-:W-:Y:S01]  /*3740*/  FFMA.FTZ R2, R124, R164, -R9 ;  /* 0x000000a47c027223 */ /* 0x000fe20000010809 */
[-C--:B------:R-:W-:Y:S01]  /*3750*/  FMUL.FTZ R8, R134, -R3.reuse ;  /* 0x8000000386087220 */ /* 0x080fe20000410000 */
[----:B------:R-:W-:Y:S01]  /*3760*/  FFMA.FTZ R77, R133, R3, R10 ;  /* 0x00000003854d7223 */ /* 0x000fe2000001000a */
[----:B------:R-:W-:Y:S01]  /*3770*/  FFMA.FTZ R11, R124, R160, R11 ;  /* 0x000000a07c0b7223 */ /* 0x000fe2000001000b */
[----:B------:R-:W-:Y:S01]  /*3780*/  FFMA.FTZ R166, R115, R80, R2 ;  /* 0x0000005073a67223 */ /* 0x000fe20000010002 */
[----:B------:R-:W-:Y:S01]  /*3790*/  FFMA.FTZ R9, R133, R143, -R8 ;  /* 0x0000008f85097223 */ /* 0x000fe20000010808 */
[----:B------:R-:W-:Y:S01]  /*37a0*/  FADD.FTZ R144, -R144, R77 ;  /* 0x0000004d90907221 */ /* 0x000fe20000010100 */
[----:B------:R-:W-:Y:S01]  /*37b0*/  FADD.FTZ R139, RZ, R11 ;  /* 0x0000000bff8b7221 */ /* 0x000fe20000010000 */
[C---:B------:R-:W-:Y:S01]  /*37c0*/  FMUL.FTZ R2, R127.reuse, R166 ;  /* 0x000000a67f027220 */ /* 0x040fe20000410000 */
[----:B------:R-:W-:Y:S01]  /*37d0*/  FADD.FTZ R146, R146, R9 ;  /* 0x0000000992927221 */ /* 0x000fe20000010000 */
[----:B------:R-:W-:Y:S01]  /*37e0*/  FMUL.FTZ R8, R132, -R144 ;  /* 0x8000009084087220 */ /* 0x000fe20000410000 */
[-C--:B------:R-:W-:Y:S01]  /*37f0*/  FMUL.FTZ R9, R127, R139.reuse ;  /* 0x0000008b7f097220 */ /* 0x080fe20000410000 */
[----:B------:R-:W-:Y:S01]  /*3800*/  FFMA.FTZ R2, R126, R139, R2 ;  /* 0x0000008b7e027223 */ /* 0x000fe20000010002 */
[-C--:B------:R-:W-:Y:S01]  /*3810*/  FMUL.FTZ R77, R132, -R146.reuse ;  /* 0x80000092844d7220 */ /* 0x080fe20000410000 */
[C---:B------:R-:W-:Y:S01]  /*3820*/  FFMA.FTZ R11, R131.reuse, R146, -R8 ;  /* 0x00000092830b7223 */ /* 0x040fe20000010808 */
[----:B------:R-:W-:Y:S01]  /*3830*/  FFMA.FTZ R9, R126, R166, -R9 ;  /* 0x000000a67e097223 */ /* 0x000fe20000010809 */
[----:B------:R-:W-:Y:S01]  /*3840*/  FADD.FTZ R142, RZ, R2 ;  /* 0x00000002ff8e7221 */ /* 0x000fe20000010000 */
[----:B------:R-:W-:Y:S01]  /*3850*/  FFMA.FTZ R8, R131, R144, R77 ;  /* 0x0000009083087223 */ /* 0x000fe2000001004d */
[----:B------:R-:W-:Y:S01]  /*3860*/  FADD.FTZ R150, R150, R11 ;  /* 0x0000000b96967221 */ /* 0x000fe20000010000 */
[----:B------:R-:W-:Y:S01]  /*3870*/  FFMA.FTZ R141, R114, R79, R9 ;  /* 0x0000004f728d7223 */ /* 0x000fe20000010009 */
[C---:B------:R-:W-:Y:S01]  /*3880*/  FMUL.FTZ R2, R130.reuse, R142 ;  /* 0x0000008e82027220 */ /* 0x040fe20000410000 */
[----:B------:R-:W-:Y:S01]  /*3890*/  FADD.FTZ R149, -R149, R8 ;  /* 0x0000000895957221 */ /* 0x000fe20000010100 */
[C---:B------:R-:W-:Y:S01]  /*38a0*/  FMUL.FTZ R10, R130.reuse, -R150 ;  /* 0x80000096820a7220 */ /* 0x040fe20000410000 */
[CC--:B------:R-:W-:Y:S01]  /*38b0*/  FMUL.FTZ R8, R130.reuse, R141.reuse ;  /* 0x0000008d82087220 */ /* 0x0c0fe20000410000 */
[C---:B------:R-:W-:Y:S01]  /*38c0*/  FFMA.FTZ R9, R129.reuse, R141, -R2 ;  /* 0x0000008d81097223 */ /* 0x040fe20000010802 */
[-C--:B------:R-:W-:Y:S01]  /*38d0*/  FMUL.FTZ R11, R130, -R149.reuse ;  /* 0x80000095820b7220 */ /* 0x080fe20000410000 */
[C---:B------:R-:W-:Y:S01]  /*38e0*/  FFMA.FTZ R10, R129.reuse, R149, R10 ;  /* 0x00000095810a7223 */ /* 0x040fe2000001000a */
[C---:B------:R-:W-:Y:S01]  /*38f0*/  FFMA.FTZ R8, R129.reuse, R142, R8 ;  /* 0x0000008e81087223 */ /* 0x040fe20000010008 */
[----:B------:R-:W-:Y:S01]  /*3900*/  FFMA.FTZ R147, R116, R81, R9 ;  /* 0x0000005174937223 */ /* 0x000fe20000010009 */
[----:B------:R-:W-:Y:S01]  /*3910*/  FFMA.FTZ R11, R129, R150, -R11 ;  /* 0x00000096810b7223 */ /* 0x000fe2000001080b */
[----:B------:R-:W-:Y:S01]  /*3920*/  FADD.FTZ R145, -R145, R10 ;  /* 0x0000000a91917221 */ /* 0x000fe20000010100 */
[----:B------:R-:W-:Y:S01]  /*3930*/  FADD.FTZ R129, RZ, R8 ;  /* 0x00000008ff817221 */ /* 0x000fe20000010000 */
[----:B------:R-:W-:Y:S01]  /*3940*/  SHF.L.U32 R77, R70, 0x10, RZ ;  /* 0x00000010464d7819 */ /* 0x000fe200000006ff */
        /* <DEDUP_REMOVED lines=10> */
[----:B------:R-:W-:Y:S01]  /*39f0*/  FFMA.FTZ R167, R117, R82, R2 ;  /* 0x0000005275a77223 */ /* 0x000fe20000010002 */
        /* <DEDUP_REMOVED lines=19> */
[----:B------:R-:W-:Y:S01]  /*3b30*/  FFMA.FTZ R10, R0, R162, RZ ;  /* 0x000000a2000a7223 */ /* 0x000fe200000100ff */
[----:B------:R-:W-:Y:S01]  /*3b40*/  FFMA.FTZ R11, R135, R127, R136 ;  /* 0x0000007f870b7223 */ /* 0x000fe20000010088 */
[----:B------:R-:W-:Y:S01]  /*3b50*/  FFMA.FTZ R136, R123, R124, R121 ;  /* 0x0000007c7b887223 */ /* 0x000fe20000010079 */
[----:B------:R-:W-:Y:S01]  /*3b60*/  FADD.FTZ R158, R158, R9 ;  /* 0x000000099e9e7221 */ /* 0x000fe20000010000 */
[----:B------:R-:W-:Y:S01]  /*3b70*/  FFMA.FTZ R8, R135, R171, -R2 ;  /* 0x000000ab87087223 */ /* 0x000fe20000010802 */
[----:B------:R-:W-:Y:S01]  /*3b80*/  SHF.L.U32 R2, R161, 0x10, RZ ;  /* 0x00000010a1027819 */ /* 0x000fe200000006ff */
[----:B------:R-:W-:Y:S01]  /*3b90*/  FFMA.FTZ R9, R101, R164, R10 ;  /* 0x000000a465097223 */ /* 0x000fe2000001000a */
[----:B------:R-:W-:Y:S01]  /*3ba0*/  FADD.FTZ R136, -R159, R136 ;  /* 0x000000889f887221 */ /* 0x000fe20000010100 */
[C---:B------:R-:W-:Y:S01]  /*3bb0*/  FMUL.FTZ R121, R113.reuse, R158 ;  /* 0x0000009e71797220 */ /* 0x040fe20000410000 */
[C---:B------:R-:W-:Y:S01]  /*3bc0*/  FMUL.FTZ R123, R112.reuse, R156 ;  /* 0x0000009c707b7220 */ /* 0x040fe20000410000 */
[----:B------:R-:W-:Y:S01]  /*3bd0*/  FFMA.FTZ R134, -R112, R77, R164 ;  /* 0x0000004d70867223 */ /* 0x000fe200000101a4 */
[----:B------:R-:W-:Y:S01]  /*3be0*/  FFMA.FTZ R164, R102, R166, R9 ;  /* 0x000000a666a47223 */ /* 0x000fe20000010009 */
[C---:B------:R-:W-:Y:S01]  /*3bf0*/  FFMA.FTZ R130, -R113.reuse, R2, R162 ;  /* 0x0000000271827223 */ /* 0x040fe200000101a2 */
[----:B------:R-:W-:Y:S01]  /*3c00*/  FMUL.FTZ R9, R113, R136 ;  /* 0x0000008871097220 */ /* 0x000fe20000410000 */
[----:B------:R-:W-:Y:S01]  /*3c10*/  FMUL.FTZ R79, R140, R121 ;  /* 0x000000798c4f7220 */ /* 0x000fe20000410000 */
[----:B------:R-:W-:Y:S01]  /*3c20*/  FMUL.FTZ R81, R112, R124 ;  /* 0x0000007c70517220 */ /* 0x000fe20000410000 */
[----:B------:R-:W-:Y:S01]  /*3c30*/  FMUL.FTZ R83, R160, R123 ;  /* 0x0000007ba0537220 */ /* 0x000fe20000410000 */
[----:B------:R-:W-:Y:S01]  /*3c40*/  SHF.L.U32 R80, R71, 0x10, RZ ;  /* 0x0000001047507819 */ /* 0x000fe200000006ff */
[-C--:B------:R-:W-:Y:S01]  /*3c50*/  FFMA.FTZ R79, R130, R9.reuse, -R79 ;  /* 0x00000009824f7223 */ /* 0x080fe2000001084f */
[----:B------:R-:W-:Y:S01]  /*3c60*/  FMUL.FTZ R9, R140, R9 ;  /* 0x000000098c097220 */ /* 0x000fe20000410000 */
[-C--:B------:R-:W-:Y:S01]  /*3c70*/  FFMA.FTZ R82, R134, R81.reuse, -R83 ;  /* 0x0000005186527223 */ /* 0x080fe20000010853 */
[----:B------:R-:W-:Y:S01]  /*3c80*/  FMUL.FTZ R81, R160, R81 ;  /* 0x00000051a0517220 */ /* 0x000fe20000410000 */
[C---:B------:R-:W-:Y:S01]  /*3c90*/  FMUL.FTZ R162, R115.reuse, R154 ;  /* 0x0000009a73a27220 */ /* 0x040fe20000410000 */
[C---:B------:R-:W-:Y:S01]  /*3ca0*/  FFMA.FTZ R125, -R115.reuse, R80, R166 ;  /* 0x00000050737d7223 */ /* 0x040fe200000101a6 */
[----:B------:R-:W-:Y:S01]  /*3cb0*/  FFMA.FTZ R9, R130, R121, R9 ;  /* 0x0000007982097223 */ /* 0x000fe20000010009 */
[----:B------:R-:W-:Y:S01]  /*3cc0*/  FFMA.FTZ R10, R134, R123, R81 ;  /* 0x0000007b860a7223 */ /* 0x000fe20000010051 */
[----:B------:R-:W-:Y:S01]  /*3cd0*/  FMUL.FTZ R166, R115, R126 ;  /* 0x0000007e73a67220 */ /* 0x000fe20000410000 */
[----:B------:R-:W-:Y:S01]  /*3ce0*/  FMUL.FTZ R81, R139, R162 ;  /* 0x000000a28b517220 */ /* 0x000fe20000410000 */
[----:B------:R-:W-:Y:S01]  /*3cf0*/  FADD.FTZ R79, RZ, R79 ;  /* 0x0000004fff4f7221 */ /* 0x000fe20000010000 */
[----:B------:R-:W-:Y:S01]  /*3d00*/  FFMA.FTZ R83, R103, R141, R164 ;  /* 0x0000008d67537223 */ /* 0x000fe200000100a4 */
[----:B------:R-:W-:Y:S01]  /*3d10*/  FADD.FTZ R9, RZ, R9 ;  /* 0x00000009ff097221 */ /* 0x000fe20000010000 */
[----:B------:R-:W-:Y:S01]  /*3d20*/  FFMA.FTZ R81, R125, R166, -R81 ;  /* 0x000000a67d517223 */ /* 0x000fe20000010851 */
[----:B------:R-:W-:Y:S01]  /*3d30*/  FADD.FTZ R82, R79, R82 ;  /* 0x000000524f527221 */ /* 0x000fe20000010000 */
[----:B------:R-:W-:Y:S01]  /*3d40*/  FFMA.FTZ R176, R119, R84, R8 ;  /* 0x0000005477b07223 */ /* 0x000fe20000010008 */
[----:B------:R-:W-:Y:S01]  /*3d50*/  FMUL.FTZ R168, R139, R166 ;  /* 0x000000a68ba87220 */ /* 0x000fe20000410000 */
[----:B------:R-:W-:Y:S01]  /*3d60*/  SHF.L.U32 R79, R72, 0x10, RZ ;  /* 0x00000010484f7819 */ /* 0x000fe200000006ff */
[----:B------:R-:W-:Y:S01]  /*3d70*/  FFMA.FTZ R84, R104, R147, R83 ;  /* 0x0000009368547223 */ /* 0x000fe20000010053 */
[----:B------:R-:W-:Y:S01]  /*3d80*/  FMUL.FTZ R133, R114, R138 ;  /* 0x0000008a72857220 */ /* 0x000fe20000410000 */
[----:B------:R-:W-:Y:S01]  /*3d90*/  FADD.FTZ R9, R9, R10 ;  /* 0x0000000a09097221 */ /* 0x000fe20000010000 */
[----:B------:R-:W-:Y:S01]  /*3da0*/  FADD.FTZ R10, R82, R81 ;  /* 0x00000051520a7221 */ /* 0x000fe20000010000 */
[----:B------:R-:W-:Y:S01]  /*3db0*/  FFMA.FTZ R168, R125, R162, R168 ;  /* 0x000000a27da87223 */ /* 0x000fe200000100a8 */
[----:B------:R-:W-:Y:S01]  /*3dc0*/  SHF.L.U32 R81, R73, 0x10, RZ ;  /* 0x0000001049517819 */ /* 0x000fe200000006ff */
[----:B------:R-:W-:Y:S01]  /*3dd0*/  FFMA.FTZ R159, R105, R167, R84 ;  /* 0x000000a7699f7223 */ /* 0x000fe20000010054 */
[C---:B------:R-:W-:Y:S01]  /*3de0*/  FFMA.FTZ R131, -R114.reuse, R79, R141 ;  /* 0x0000004f72837223 */ /* 0x040fe2000001018d */
[----:B------:R-:W-:Y:S01]  /*3df0*/  FMUL.FTZ R83, R114, R145 ;  /* 0x0000009172537220 */ /* 0x000fe20000410000 */
[----:B------:R-:W-:Y:S01]  /*3e00*/  FMUL.FTZ R84, R142, R133 ;  /* 0x000000858e547220 */ /* 0x000fe20000410000 */
[----:B------:R-:W-:Y:S01]  /*3e10*/  FMUL.FTZ R164, R116, R150 ;  /* 0x0000009674a47220 */ /* 0x000fe20000410000 */
[----:B------:R-:W-:Y:S01]  /*3e20*/  FADD.FTZ R9, R9, R168 ;  /* 0x000000a809097221 */ /* 0x000fe20000010000 */
[----:B------:R-:W-:Y:S01]  /*3e30*/  SHF.L.U32 R82, R74, 0x10, RZ ;  /* 0x000000104a527819 */ /* 0x000fe200000006ff */
[C---:B------:R-:W-:Y:S01]  /*3e40*/  FFMA.FTZ R135, -R116.reuse, R81, R147 ;  /* 0x0000005174877223 */ /* 0x040fe20000010193 */
[----:B------:R-:W-:Y:S01]  /*3e50*/  FFMA.FTZ R153, R131, R83, -R84 ;  /* 0x0000005383997223 */ /* 0x000fe20000010854 */
[----:B------:R-:W-:Y:S01]  /*3e60*/  FMUL.FTZ R166, R116, R149 ;  /* 0x0000009574a67220 */ /* 0x000fe20000410000 */
[----:B------:R-:W-:Y:S01]  /*3e70*/  FMUL.FTZ R168, R129, R164 ;  /* 0x000000a481a87220 */ /* 0x000fe20000410000 */
[----:B------:R-:W-:Y:S01]  /*3e80*/  FMUL.FTZ R84, R142, R83 ;  /* 0x000000538e547220 */ /* 0x000fe20000410000 */
[C---:B------:R-:W-:Y:S01]  /*3e90*/  FFMA.FTZ R141, -R117.reuse, R82, R167 ;  /* 0x00000052758d7223 */ /* 0x040fe200000101a7 */
[----:B------:R-:W-:Y:S01]  /*3ea0*/  FMUL.FTZ R167, R117, R144 ;  /* 0x0000009075a77220 */ /* 0x000fe20000410000 */
[-C--:B------:R-:W-:Y:S01]  /*3eb0*/  FFMA.FTZ R157, R135, R166.reuse, -R168 ;  /* 0x000000a6879d7223 */ /* 0x080fe200000108a8 */
[----:B------:R-:W-:Y:S01]  /*3ec0*/  FFMA.FTZ R84, R131, R133, R84 ;  /* 0x0000008583547223 */ /* 0x000fe20000010054 */
[----:B------:R-:W-:Y:S01]  /*3ed0*/  FMUL.FTZ R166, R129, R166 ;  /* 0x000000a681a67220 */ /* 0x000fe20000410000 */
[----:B------:R-:W-:Y:S01]  /*3ee0*/  FFMA.FTZ R8, R0, -R140, RZ ;  /* 0x8000008c00087223 */ /* 0x000fe200000100ff */
[----:B------:R-:W-:Y:S01]  /*3ef0*/  FMUL.FTZ R147, R117, R146 ;  /* 0x0000009275937220 */ /* 0x000fe20000410000 */
[----:B------:R-:W-:Y:S01]  /*3f00*/  FADD.FTZ R84, R9, R84 ;  /* 0x0000005409547221 */ /* 0x000fe20000010000 */
[----:B------:R-:W-:Y:S01]  /*3f10*/  FFMA.FTZ R83, R135, R164, R166 ;  /* 0x000000a487537223 */ /* 0x000fe200000100a6 */
[----:B------:R-:W-:Y:S01]  /*3f20*/  FMUL.FTZ R166, R132, R167 ;  /* 0x000000a784a67220 */ /* 0x000fe20000410000 */
[----:B------:R-:W-:Y:S01]  /*3f30*/  FFMA.FTZ R9, R101, -R160, R8 ;  /* 0x800000a065097223 */ /* 0x000fe20000010008 */
[----:B------:R-:W-:Y:S01]  /*3f40*/  FADD.FTZ R10, R10, R153 ;  /* 0x000000990a0a7221 */ /* 0x000fe20000010000 */
[----:B------:R-:W-:Y:S01]  /*3f50*/  FADD.FTZ R84, R84, R83 ;  /* 0x0000005354547221 */ /* 0x000fe20000010000 */
[-C--:B------:R-:W-:Y:S01]  /*3f60*/  FMUL.FTZ R170, R132, R147.reuse ;  /* 0x0000009384aa7220 */ /* 0x080fe20000410000 */
[----:B------:R-:W-:Y:S01]  /*3f70*/  FFMA.FTZ R153, R141, R147, R166 ;  /* 0x000000938d997223 */ /* 0x000fe200000100a6 */
[----:B------:R-:W-:Y:S01]  /*3f80*/  SHF.L.U32 R83, R75, 0x10, RZ ;  /* 0x000000104b537819 */ /* 0x000fe200000006ff */
[----:B------:R-:W-:Y:S01]  /*3f90*/  FMUL.FTZ R174, R118, R143 ;  /* 0x0000008f76ae7220 */ /* 0x000fe20000410000 */
[----:B------:R-:W-:Y:S01]  /*3fa0*/  FFMA.FTZ R8, R102, -R139, R9 ;  /* 0x8000008b66087223 */ /* 0x000fe20000010009 */
[----:B------:R-:W-:Y:S01]  /*3fb0*/  FFMA.FTZ R169, R141, R167, -R170 ;  /* 0x000000a78da97223 */ /* 0x000fe200000108aa */
[----:B------:R-:W-:Y:S01]  /*3fc0*/  FADD.FTZ R10, R10, R157 ;  /* 0x0000009d0a0a7221 */ /* 0x000fe20000010000 */
[----:B------:R-:W-:Y:S01]  /*3fd0*/  FADD.FTZ R153, R84, R153 ;  /* 0x0000009954997221 */ /* 0x000fe20000010000 */
[----:B------:R-:W-:Y:S01]  /*3fe0*/  FFMA.FTZ R166, R106, R171, R159 ;  /* 0x000000ab6aa67223 */ /* 0x000fe2000001009f */
[C---:B------:R-:W-:Y:S01]  /*3ff0*/  FFMA.FTZ R157, -R118.reuse, R83, R171 ;  /* 0x00000053769d7223 */ /* 0x040fe200000101ab */
[----:B------:R-:W-:Y:S01]  /*4000*/  FMUL.FTZ R168, R118, R3 ;  /* 0x0000000376a87220 */ /* 0x000fe20000410000 */
[----:B------:R-:W-:Y:S01]  /*4010*/  FMUL.FTZ R170, R127, R174 ;  /* 0x000000ae7faa7220 */ /* 0x000fe20000410000 */
[----:B------:R-:W-:Y:S01]  /*4020*/  SHF.L.U32 R84, R76, 0x10, RZ ;  /* 0x000000104c547819 */ /* 0x000fe200000006ff */
[----:B------:R-:W-:Y:S01]  /*4030*/  FFMA.FTZ R9, R103, -R142, R8 ;  /* 0x8000008e67097223 */ /* 0x000fe20000010008 */
[----:B------:R-:W-:Y:S01]  /*4040*/  FADD.FTZ R172, RZ, R11 ;  /* 0x0000000bffac7221 */ /* 0x000fe20000010000 */
[----:B------:R-:W-:Y:S01]  /*4050*/  FMUL.FTZ R171, R119, R148 ;  /* 0x0000009477ab7220 */ /* 0x000fe20000410000 */
[----:B------:R-:W-:Y:S01]  /*4060*/  FFMA.FTZ R11, R157, R168, -R170 ;  /* 0x000000a89d0b7223 */ /* 0x000fe200000108aa */
[----:B------:R-:W-:Y:S01]  /*4070*/  FFMA.FTZ R8, R104, -R129, R9 ;  /* 0x8000008168087223 */ /* 0x000fe20000010009 */
[C---:B------:R-:W-:Y:S01]  /*4080*/  FMUL.FTZ R159, R119.reuse, R128 ;  /* 0x00000080779f7220 */ /* 0x040fe20000410000 */
[----:B------:R-:W-:Y:S01]  /*4090*/  FMUL.FTZ R170, R172, R171 ;  /* 0x000000abacaa7220 */ /* 0x000fe20000410000 */
[----:B------:R-:W-:Y:S01]  /*40a0*/  FFMA.FTZ R167, -R119, R84, R176 ;  /* 0x0000005477a77223 */ /* 0x000fe200000101b0 */
[----:B------:R-:W-:Y:S01]  /*40b0*/  FMUL.FTZ R168, R127, R168 ;  /* 0x000000a87fa87220 */ /* 0x000fe20000410000 */
[----:B------:R-:W-:Y:S01]  /*40c0*/  FADD.FTZ R10, R10, R169 ;  /* 0x000000a90a0a7221 */ /* 0x000fe20000010000 */
[----:B------:R-:W-:Y:S01]  /*40d0*/  FFMA.FTZ R9, R105, -R132, R8 ;  /* 0x8000008469097223 */ /* 0x000fe20000010008 */
[-C--:B------:R-:W-:Y:S01]  /*40e0*/  FFMA.FTZ R169, R167, R159.reuse, -R170 ;  /* 0x0000009fa7a97223 */ /* 0x080fe200000108aa */
[----:B------:R-:W-:Y:S01]  /*40f0*/  FFMA.FTZ R168, R157, R174, R168 ;  /* 0x000000ae9da87223 */ /* 0x000fe200000100a8 */
[----:B------:R-:W-:Y:S01]  /*4100*/  FMUL.FTZ R170, R172, R159 ;  /* 0x0000009facaa7220 */ /* 0x000fe20000410000 */
[----:B------:R-:W-:Y:S01]  /*4110*/  FFMA.FTZ R8, R106, -R127, R9 ;  /* 0x8000007f6a087223 */ /* 0x000fe20000010009 */
[----:B------:R-:W-:Y:S01]  /*4120*/  FADD.FTZ R10, R10, R11 ;  /* 0x0000000b0a0a7221 */ /* 0x000fe20000010000 */
[----:B------:R-:W-:Y:S01]  /*4130*/  FADD.FTZ R153, R153, R168 ;  /* 0x000000a899997221 */ /* 0x000fe20000010000 */
[----:B------:R-:W-:Y:S01]  /*4140*/  FFMA.FTZ R170, R167, R171, R170 ;  /* 0x000000aba7aa7223 */ /* 0x000fe200000100aa */
[C---:B------:R-:W-:Y:S01]  /*4150*/  FFMA.FTZ R159, R107.reuse, -R172, R8 ;  /* 0x800000ac6b9f7223 */ /* 0x040fe20000010008 */
[----:B------:R-:W-:Y:S01]  /*4160*/  FFMA.FTZ R166, R107, R176, R166 ;  /* 0x000000b06ba67223 */ /* 0x000fe200000100a6 */
[----:B------:R-:W-:Y:S01]  /*4170*/  FADD.FTZ R169, R10, R169 ;  /* 0x000000a90aa97221 */ /* 0x000fe20000010000 */
[----:B------:R-:W-:Y:S01]  /*4180*/  FADD.FTZ R8, R153, R170 ;  /* 0x000000aa99087221 */ /* 0x000fe20000010000 */
[----:B------:R-:W-:Y:S01]  /*4190*/  FADD.FTZ R92, R171, R92 ;  /* 0x0000005cab5c7221 */ /* 0x000fe20000010000 */
[----:B------:R-:W0:Y:S01]  /*41a0*/  SHFL.DOWN PT, R170, R159, 0x1, 0x1f ;  /* 0x08201f009faa7f89 */ /* 0x000e2200000e0000 */
[----:B------:R-:W-:Y:S01]  /*41b0*/  MOV R10, R166 ;  /* 0x000000a6000a7202 */ /* 0x000fe20000000f00 */
[----:B------:R-:W-:Y:S01]  /*41c0*/  FADD.FTZ R91, R174, R91 ;  /* 0x0000005bae5b7221 */ /* 0x000fe20000010000 */
[----:B------:R-:W-:Y:S01]  /*41d0*/  MOV R11, R159 ;  /* 0x0000009f000b7202 */ /* 0x000fe20000000f00 */
[----:B------:R-:W1:Y:S01]  /*41e0*/  SHFL.DOWN PT, R153, R8, 0x1, 0x1f ;  /* 0x08201f0008997f89 */ /* 0x000e6200000e0000 */
[----:B------:R-:W-:Y:S01]  /*41f0*/  MOV R9, R169 ;  /* 0x000000a900097202 */ /* 0x000fe20000000f00 */
[----:B------:R-:W-:Y:S01]  /*4200*/  FADD.FTZ R90, R147, R90 ;  /* 0x0000005a935a7221 */ /* 0x000fe20000010000 */
[----:B------:R-:W-:Y:S01]  /*4210*/  FADD.FTZ R89, R164, R89 ;  /* 0x00000059a4597221 */ /* 0x000fe20000010000 */
[----:B------:R2:W3:Y:S01]  /*4220*/  SHFL.DOWN PT, R173, R166, 0x1, 0x1f ;  /* 0x08201f00a6ad7f89 */ /* 0x0004e200000e0000 */
[----:B------:R-:W-:Y:S01]  /*4230*/  FADD.FTZ R88, R133, R88 ;  /* 0x0000005885587221 */ /* 0x000fe20000010000 */
[----:B------:R-:W-:Y:S01]  /*4240*/  FADD.FTZ R87, R162, R87 ;  /* 0x00000057a2577221 */ /* 0x000fe20000010000 */
[----:B------:R-:W-:Y:S01]  /*4250*/  FADD.FTZ R86, R123, R86 ;  /* 0x000000567b567221 */ /* 0x000fe20000010000 */
[----:B------:R-:W4:Y:S01]  /*4260*/  SHFL.DOWN PT, R168, R169, 0x1, 0x1f ;  /* 0x08201f00a9a87f89 */ /* 0x000f2200000e0000 */
[----:B------:R-:W-:Y:S01]  /*4270*/  FADD.FTZ R85, R121, R85 ;  /* 0x0000005579557221 */ /* 0x000fe20000010000 */
[----:B--2---:R-:W-:Y:S01]  /*4280*/  FMUL.FTZ R166, R155, R7 ;  /* 0x000000079ba67220 */ /* 0x004fe20000410000 */
[----:B0-----:R-:W-:Y:S01]  /*4290*/  @!P0 FADD.FTZ R11, R11, R170 ;  /* 0x000000aa0b0b8221 */ /* 0x001fe20000010000 */
[----:B------:R-:W-:Y:S01]  /*42a0*/  FMUL.FTZ R170, R155, R6 ;  /* 0x000000069baa7220 */ /* 0x000fe20000410000 */
[----:B-1----:R-:W-:-:S03]  /*42b0*/  @!P0 FADD.FTZ R8, R153, R8 ;  /* 0x0000000899088221 */ /* 0x002fc60000010000 */
[----:B------:R-:W0:Y:S01]  /*42c0*/  SHFL.DOWN PT, R178, R11, 0x2, 0x1f ;  /* 0x08401f000bb27f89 */ /* 0x000e2200000e0000 */
[----:B------:R-:W-:Y:S01]  /*42d0*/  FFMA.FTZ R7, R137, R7, R170 ;  /* 0x0000000789077223 */ /* 0x000fe200000100aa */
[----:B---3--:R-:W-:Y:S02]  /*42e0*/  @!P0 FADD.FTZ R10, R10, R173 ;  /* 0x000000ad0a0a8221 */ /* 0x008fe40000010000 */
[----:B------:R-:W1:Y:S01]  /*42f0*/  SHFL.DOWN PT, R153, R8, 0x2, 0x1f ;  /* 0x08401f0008997f89 */ /* 0x000e6200000e0000 */
[----:B------:R-:W-:Y:S01]  /*4300*/  FADD.FTZ R7, R152, R7 ;  /* 0x0000000798077221 */ /* 0x000fe20000010000 */
[----:B----4-:R-:W-:Y:S02]  /*4310*/  @!P0 FADD.FTZ R9, R9, R168 ;  /* 0x000000a809098221 */ /* 0x010fe40000010000 */
[----:B------:R-:W2:Y:S01]  /*4320*/  SHFL.DOWN PT, R159, R10, 0x2, 0x1f ;  /* 0x08401f000a9f7f89 */ /* 0x000ea200000e0000 */
[----:B------:R-:W-:Y:S01]  /*4330*/  FFMA.FTZ R168, R137, R6, -R166 ;  /* 0x0000000689a87223 */ /* 0x000fe200000108a6 */
[CC--:B------:R-:W-:Y:S01]  /*4340*/  FMUL.FTZ R6, R155.reuse, R5.reuse ;  /* 0x000000059b067220 */ /* 0x0c0fe20000410000 */
[-C--:B------:R-:W-:Y:S01]  /*4350*/  FMUL.FTZ R166, R155, R4.reuse ;  /* 0x000000049ba67220 */ /* 0x080fe20000410000 */
[----:B------:R-:W3:Y:S01]  /*4360*/  SHFL.DOWN PT, R176, R9, 0x2, 0x1f ;  /* 0x08401f0009b07f89 */ /* 0x000ee200000e0000 */
[----:B------:R-:W-:Y:S01]  /*4370*/  ISETP.NE.AND P0, PT, R33, RZ, PT ;  /* 0x000000ff2100720c */ /* 0x000fe20003f05270 */
[C---:B------:R-:W-:Y:S01]  /*4380*/  FFMA.FTZ R4, R137.reuse, R4, -R6 ;  /* 0x0000000489047223 */ /* 0x040fe20000010806 */
[----:B------:R-:W-:Y:S01]  /*4390*/  FFMA.FTZ R5, R137, R5, R166 ;  /* 0x0000000589057223 */ /* 0x000fe200000100a6 */
[----:B------:R-:W-:Y:S01]  /*43a0*/  FADD.FTZ R6, R151, R168 ;  /* 0x000000a897067221 */ /* 0x000fe20000010000 */
[----:B------:R-:W-:-:S04]  /*43b0*/  FMUL.FTZ R137, R13, R128 ;  /* 0x000000800d897220 */ /* 0x000fc80000410000 */
[----:B------:R4:W-:Y:S01]  /*43c0*/  @!P4 STS.128 [R108+0x1770], R4 ;  /* 0x001770046c00c388 */ /* 0x0009e20000000c00 */
[----:B0-----:R-:W-:-:S04]  /*43d0*/  @!P3 FADD.FTZ R11, R11, R178 ;  /* 0x000000b20b0bb221 */ /* 0x001fc80000010000 */
[----:B------:R-:W0:Y:S01]  /*43e0*/  @!P0 S2R R180, SR_CgaCtaId ;  /* 0x0000000000b48919 */ /* 0x000e220000008800 */
[----:B------:R-:W-:Y:S01]  /*43f0*/  @!P0 MOV R151, 0x400 ;  /* 0x0000040000978802 */ /* 0x000fe20000000f00 */
[----:B-1----:R-:W-:Y:S01]  /*4400*/  @!P3 FADD.FTZ R8, R8, R153 ;  /* 0x000000990808b221 */ /* 0x002fe20000010000 */
[----:B------:R-:W-:Y:S01]  /*4410*/  FMUL.FTZ R153, R13, R148 ;  /* 0x000000940d997220 */ /* 0x000fe20000410000 */
[----:B--2---:R-:W-:-:S03]  /*4420*/  @!P3 FADD.FTZ R10, R10, R159 ;  /* 0x0000009f0a0ab221 */ /* 0x004fc60000010000 */
[----:B------:R-:W1:Y:S01]  /*4430*/  SHFL.DOWN PT, R155, R8, 0x4, 0x1f ;  /* 0x08801f00089b7f89 */ /* 0x000e6200000e0000 */
[C---:B------:R-:W-:Y:S01]  /*4440*/  FFMA.FTZ R153, R12.reuse, R128, -R153 ;  /* 0x000000800c997223 */ /* 0x040fe20000010899 */
[----:B------:R-:W-:Y:S01]  /*4450*/  FFMA.FTZ R128, R12, R148, R137 ;  /* 0x000000940c807223 */ /* 0x000fe20000010089 */
[----:B---3--:R-:W-:Y:S01]  /*4460*/  @!P3 FADD.FTZ R9, R9, R176 ;  /* 0x000000b00909b221 */ /* 0x008fe20000010000 */
[----:B------:R-:W2:Y:S01]  /*4470*/  SHFL.DOWN PT, R159, R10, 0x4, 0x1f ;  /* 0x08801f000a9f7f89 */ /* 0x000ea200000e0000 */
[----:B------:R-:W-:Y:S01]  /*4480*/  ISETP.GT.AND P3, PT, R33, 0x1b, PT ;  /* 0x0000001b2100780c */ /* 0x000fe20003f64270 */
[----:B------:R-:W-:Y:S01]  /*4490*/  FMUL.FTZ R172, R172, R153 ;  /* 0x00000099acac7220 */ /* 0x000fe20000410000 */
[C---:B------:R-:W-:Y:S01]  /*44a0*/  FMUL.FTZ R137, R13.reuse, R143 ;  /* 0x0000008f0d897220 */ /* 0x040fe20000410000 */
[----:B------:R-:W3:Y:S01]  /*44b0*/  SHFL.DOWN PT, R176, R11, 0x4, 0x1f ;  /* 0x08801f000bb07f89 */ /* 0x000ee200000e0000 */
[-C--:B----4-:R-:W-:Y:S01]  /*44c0*/  FMUL.FTZ R5, R13, R3.reuse ;  /* 0x000000030d057220 */ /* 0x090fe20000410000 */
[----:B------:R-:W-:Y:S01]  /*44d0*/  FFMA.FTZ R167, R167, R128, R172 ;  /* 0x00000080a7a77223 */ /* 0x000fe200000100ac */
[----:B------:R-:W-:Y:S01]  /*44e0*/  FFMA.FTZ R128, R12, R3, -R137 ;  /* 0x000000030c807223 */ /* 0x000fe20000010889 */
[----:B------:R-:W4:Y:S01]  /*44f0*/  SHFL.DOWN PT, R170, R9, 0x4, 0x1f ;  /* 0x08801f0009aa7f89 */ /* 0x000f2200000e0000 */
[----:B------:R-:W-:Y:S01]  /*4500*/  FMUL.FTZ R3, R13, R146 ;  /* 0x000000920d037220 */ /* 0x000fe20000410000 */
[----:B------:R-:W-:Y:S01]  /*4510*/  FFMA.FTZ R167, R84, R148, R167 ;  /* 0x0000009454a77223 */ /* 0x000fe200000100a7 */
[C---:B------:R-:W-:Y:S01]  /*4520*/  FFMA.FTZ R4, R12.reuse, R143, R5 ;  /* 0x0000008f0c047223 */ /* 0x040fe20000010005 */
[----:B------:R-:W-:Y:S01]  /*4530*/  FMUL.FTZ R128, R127, R128 ;  /* 0x000000807f807220 */ /* 0x000fe20000410000 */
[-C--:B------:R-:W-:Y:S01]  /*4540*/  FFMA.FTZ R5, R12, R144.reuse, -R3 ;  /* 0x000000900c057223 */ /* 0x080fe20000010803 */
[----:B------:R-:W-:Y:S01]  /*4550*/  FMUL.FTZ R3, R13, R144 ;  /* 0x000000900d037220 */ /* 0x000fe20000410000 */
[----:B------:R-:W-:Y:S01]  /*4560*/  FADD.FTZ R78, R167, R78 ;  /* 0x0000004ea74e7221 */ /* 0x000fe20000010000 */
[----:B------:R-:W-:Y:S01]  /*4570*/  FFMA.FTZ R128, R157, R4, R128 ;  /* 0x000000049d807223 */ /* 0x000fe20000010080 */
[----:B------:R-:W-:Y:S01]  /*4580*/  FMUL.FTZ R132, R132, R5 ;  /* 0x0000000584847220 */ /* 0x000fe20000410000 */
[----:B------:R-:W-:Y:S01]  /*4590*/  FFMA.FTZ R4, R12, R146, R3 ;  /* 0x000000920c047223 */ /* 0x000fe20000010003 */
[----:B------:R-:W-:Y:S01]  /*45a0*/  FMUL.FTZ R3, R13, R150 ;  /* 0x000000960d037220 */ /* 0x000fe20000410000 */
[----:B-1----:R-:W-:Y:S01]  /*45b0*/  @!P3 FADD.FTZ R8, R8, R155 ;  /* 0x0000009b0808b221 */ /* 0x002fe20000010000 */
[----:B------:R-:W-:Y:S01]  /*45c0*/  FFMA.FTZ R128, R83, R143, R128 ;  /* 0x0000008f53807223 */ /* 0x000fe20000010080 */
[----:B------:R-:W-:Y:S01]  /*45d0*/  FFMA.FTZ R141, R141, R4, R132 ;  /* 0x000000048d8d7223 */ /* 0x000fe20000010084 */
[-C--:B------:R-:W-:Y:S01]  /*45e0*/  FFMA.FTZ R4, R12, R149.reuse, -R3 ;  /* 0x000000950c047223 */ /* 0x080fe20000010803 */
[----:B--2---:R-:W-:Y:S01]  /*45f0*/  @!P3 FADD.FTZ R10, R10, R159 ;  /* 0x0000009f0a0ab221 */ /* 0x004fe20000010000 */
[----:B------:R-:W1:Y:S01]  /*4600*/  SHFL.DOWN PT, R7, R8, 0x8, 0x1f ;  /* 0x09001f0008077f89 */ /* 0x000e6200000e0000 */
[C---:B------:R-:W-:Y:S01]  /*4610*/  FMUL.FTZ R3, R13.reuse, R138 ;  /* 0x0000008a0d037220 */ /* 0x040fe20000410000 */
[----:B------:R-:W-:Y:S01]  /*4620*/  FMUL.FTZ R149, R13, R149 ;  /* 0x000000950d957220 */ /* 0x000fe20000410000 */
[----:B---3--:R-:W-:Y:S01]  /*4630*/  @!P3 FADD.FTZ R11, R11, R176 ;  /* 0x000000b00b0bb221 */ /* 0x008fe20000010000 */
[----:B------:R-:W2:Y:S01]  /*4640*/  SHFL.DOWN PT, R137, R10, 0x8, 0x1f ;  /* 0x09001f000a897f89 */ /* 0x000ea200000e0000 */
[----:B------:R-:W-:Y:S01]  /*4650*/  FADD.FTZ R63, R128, R63 ;  /* 0x0000003f803f7221 */ /* 0x000fe20000010000 */
[C---:B------:R-:W-:Y:S01]  /*4660*/  FFMA.FTZ R3, R12.reuse, R145, -R3 ;  /* 0x000000910c037223 */ /* 0x040fe20000010803 */
[----:B----4-:R-:W-:Y:S01]  /*4670*/  @!P3 FADD.FTZ R9, R9, R170 ;  /* 0x000000aa0909b221 */ /* 0x010fe20000010000 */
[----:B------:R-:W3:Y:S01]  /*4680*/  SHFL.DOWN PT, R152, R11, 0x8, 0x1f ;  /* 0x09001f000b987f89 */ /* 0x000ee200000e0000 */
[----:B------:R-:W-:Y:S01]  /*4690*/  ISETP.GT.AND P3, PT, R33, 0x17, PT ;  /* 0x000000172100780c */ /* 0x000fe20003f64270 */
[----:B------:R-:W-:Y:S01]  /*46a0*/  FMUL.FTZ R6, R129, R4 ;  /* 0x0000000481067220 */ /* 0x000fe20000410000 */
[----:B------:R-:W-:Y:S01]  /*46b0*/  FFMA.FTZ R4, R12, R150, R149 ;  /* 0x000000960c047223 */ /* 0x000fe20000010095 */
[----:B------:R-:W4:Y:S01]  /*46c0*/  SHFL.DOWN PT, R148, R9, 0x8, 0x1f ;  /* 0x09001f0009947f89 */ /* 0x000f2200000e0000 */
[----:B------:R-:W-:Y:S01]  /*46d0*/  FMUL.FTZ R142, R142, R3 ;  /* 0x000000038e8e7220 */ /* 0x000fe20000410000 */
[----:B------:R-:W-:Y:S01]  /*46e0*/  FMUL.FTZ R3, R13, R156 ;  /* 0x0000009c0d037220 */ /* 0x000fe20000410000 */
[----:B------:R-:W-:Y:S01]  /*46f0*/  FFMA.FTZ R4, R135, R4, R6 ;  /* 0x0000000487047223 */ /* 0x000fe20000010006 */
[C---:B------:R-:W-:Y:S01]  /*4700*/  FMUL.FTZ R145, R13.reuse, R145 ;  /* 0x000000910d917220 */ /* 0x040fe20000410000 */
[----:B------:R-:W-:Y:S01]  /*4710*/  FMUL.FTZ R5, R13, R154 ;  /* 0x0000009a0d057220 */ /* 0x000fe20000410000 */
[C---:B------:R-:W-:Y:S01]  /*4720*/  FFMA.FTZ R3, R12.reuse, R124, -R3 ;  /* 0x0000007c0c037223 */ /* 0x040fe20000010803 */
[----:B------:R-:W-:Y:S01]  /*4730*/  FFMA.FTZ R150, R81, R150, R4 ;  /* 0x0000009651967223 */ /* 0x000fe20000010004 */
[----:B------:R-:W-:Y:S01]  /*4740*/  FFMA.FTZ R4, R12, R138, R145 ;  /* 0x0000008a0c047223 */ /* 0x000fe20000010091 */
[----:B0-----:R-:W-:Y:S01]  /*4750*/  @!P0 LEA R61, R180, R151, 0x18 ;  /* 0x00000097b43d8211 */ /* 0x001fe200078ec0ff */
[----:B------:R-:W-:Y:S01]  /*4760*/  FFMA.FTZ R141, R82, R146, R141 ;  /* 0x00000092528d7223 */ /* 0x000fe2000001008d */
[----:B------:R-:W-:Y:S01]  /*4770*/  FADD.FTZ R65, R150, R65 ;  /* 0x0000004196417221 */ /* 0x000fe20000010000 */
[----:B-1----:R-:W-:Y:S01]  /*4780*/  @!P3 FADD.FTZ R8, R8, R7 ;  /* 0x000000070808b221 */ /* 0x002fe20000010000 */
[----:B------:R-:W-:Y:S01]  /*4790*/  FMUL.FTZ R7, R160, R3 ;  /* 0x00000003a0077220 */ /* 0x000fe20000410000 */
[----:B------:R-:W-:Y:S01]  /*47a0*/  FMUL.FTZ R3, R13, R158 ;  /* 0x0000009e0d037220 */ /* 0x000fe20000410000 */
[----:B------:R-:W-:Y:S01]  /*47b0*/  FFMA.FTZ R142, R131, R4, R142 ;  /* 0x00000004838e7223 */ /* 0x000fe2000001008e */
[----:B--2---:R-:W-:Y:S01]  /*47c0*/  @!P3 FADD.FTZ R10, R10, R137 ;  /* 0x000000890a0ab221 */ /* 0x004fe20000010000 */
[----:B------:R-:W0:Y:S01]  /*47d0*/  SHFL.DOWN PT, R127, R8, 0x10, 0x1f ;  /* 0x0a001f00087f7f89 */ /* 0x000e2200000e0000 */
[C---:B------:R-:W-:Y:S01]  /*47e0*/  FFMA.FTZ R4, R12.reuse, R126, -R5 ;  /* 0x0000007e0c047223 */ /* 0x040fe20000010805 */
[----:B------:R-:W-:Y:S01]  /*47f0*/  FMUL.FTZ R5, R13, R124 ;  /* 0x0000007c0d057220 */ /* 0x000fe20000410000 */
[----:B---3--:R-:W-:Y:S01]  /*4800*/  @!P3 FADD.FTZ R11, R11, R152 ;  /* 0x000000980b0bb221 */ /* 0x008fe20000010000 */
[----:B------:R-:W1:Y:S01]  /*4810*/  SHFL.DOWN PT, R137, R10, 0x10, 0x1f ;  /* 0x0a001f000a897f89 */ /* 0x000e6200000e0000 */
[C---:B------:R-:W-:Y:S01]  /*4820*/  FFMA.FTZ R3, R12.reuse, R136, -R3 ;  /* 0x000000880c037223 */ /* 0x040fe20000010803 */
[----:B------:R-:W-:Y:S01]  /*4830*/  FMUL.FTZ R6, R139, R4 ;  /* 0x000000048b067220 */ /* 0x000fe20000410000 */
[----:B----4-:R-:W-:Y:S01]  /*4840*/  @!P3 FADD.FTZ R9, R9, R148 ;  /* 0x000000940909b221 */ /* 0x010fe20000010000 */
[----:B------:R-:W2:Y:S01]  /*4850*/  SHFL.DOWN PT, R132, R11, 0x10, 0x1f ;  /* 0x0a001f000b847f89 */ /* 0x000ea200000e0000 */
[----:B------:R-:W-:Y:S01]  /*4860*/  ISETP.GT.AND P3, PT, R33, 0xf, PT ;  /* 0x0000000f2100780c */ /* 0x000fe20003f64270 */
[----:B------:R-:W-:Y:S01]  /*4870*/  FFMA.FTZ R5, R12, R156, R5 ;  /* 0x0000009c0c057223 */ /* 0x000fe20000010005 */
[----:B------:R-:W-:Y:S01]  /*4880*/  FMUL.FTZ R3, R140, R3 ;  /* 0x000000038c037220 */ /* 0x000fe20000410000 */
[----:B------:R-:W3:Y:S01]  /*4890*/  SHFL.DOWN PT, R128, R9, 0x10, 0x1f ;  /* 0x0a001f0009807f89 */ /* 0x000ee200000e0000 */
[----:B------:R-:W-:Y:S01]  /*48a0*/  FFMA.FTZ R129, R79, R138, R142 ;  /* 0x0000008a4f817223 */ /* 0x000fe2000001008e */
[----:B------:R-:W-:Y:S01]  /*48b0*/  FFMA.FTZ R134, R134, R5, R7 ;  /* 0x0000000586867223 */ /* 0x000fe20000010007 */
[----:B------:R-:W-:-:S02]  /*48c0*/  FADD.FTZ R64, R141, R64 ;  /* 0x000000408d407221 */ /* 0x000fc40000010000 */
[----:B------:R-:W-:Y:S01]  /*48d0*/  FADD.FTZ R66, R129, R66 ;  /* 0x0000004281427221 */ /* 0x000fe20000010000 */
[----:B------:R-:W-:-:S04]  /*48e0*/  FFMA.FTZ R5, R77, R156, R134 ;  /* 0x0000009c4d057223 */ /* 0x000fc80000010086 */
[----:B------:R-:W-:Y:S01]  /*48f0*/  FADD.FTZ R68, R5, R68 ;  /* 0x0000004405447221 */ /* 0x000fe20000010000 */
[----:B0-----:R-:W-:Y:S01]  /*4900*/  @!P3 FADD.FTZ R8, R8, R127 ;  /* 0x0000007f0808b221 */ /* 0x001fe20000010000 */
[C---:B------:R-:W-:Y:S01]  /*4910*/  FMUL.FTZ R127, R13.reuse, R126 ;  /* 0x0000007e0d7f7220 */ /* 0x040fe20000410000 */
[----:B------:R-:W-:Y:S01]  /*4920*/  FMUL.FTZ R13, R13, R136 ;  /* 0x000000880d0d7220 */ /* 0x000fe20000410000 */
[----:B-1----:R-:W-:Y:S02]  /*4930*/  @!P3 FADD.FTZ R10, R10, R137 ;  /* 0x000000890a0ab221 */ /* 0x002fe40000010000 */
[C---:B------:R-:W-:Y:S01]  /*4940*/  FFMA.FTZ R4, R12.reuse, R154, R127 ;  /* 0x0000009a0c047223 */ /* 0x040fe2000001007f */
[----:B------:R-:W-:Y:S01]  /*4950*/  FFMA.FTZ R13, R12, R158, R13 ;  /* 0x0000009e0c0d7223 */ /* 0x000fe2000001000d */
[----:B--2---:R-:W-:Y:S02]  /*4960*/  @!P3 FADD.FTZ R11, R11, R132 ;  /* 0x000000840b0bb221 */ /* 0x004fe40000010000 */
[----:B------:R-:W-:Y:S01]  /*4970*/  FFMA.FTZ R125, R125, R4, R6 ;  /* 0x000000047d7d7223 */ /* 0x000fe20000010006 */
[----:B------:R-:W-:Y:S01]  /*4980*/  FFMA.FTZ R3, R130, R13, R3 ;  /* 0x0000000d82037223 */ /* 0x000fe20000010003 */
[----:B---3--:R-:W-:-:S02]  /*4990*/  @!P3 FADD.FTZ R9, R9, R128 ;  /* 0x000000800909b221 */ /* 0x008fc40000010000 */
[----:B------:R-:W-:Y:S01]  /*49a0*/  FFMA.FTZ R154, R80, R154, R125 ;  /* 0x0000009a509a7223 */ /* 0x000fe2000001007d */
[----:B------:R-:W-:Y:S02]  /*49b0*/  FFMA.FTZ R158, R2, R158, R3 ;  /* 0x0000009e029e7223 */ /* 0x000fe40000010003 */
[----:B------:R0:W-:Y:S01]  /*49c0*/  @!P0 STS.128 [R61+0x230], R8 ;  /* 0x000230083d008388 */ /* 0x0001e20000000c00 */
        /* <DEDUP_REMOVED lines=13> */
.L_x_15504:
[----:B------:R-:W-:Y:S05]  /*4aa0*/  BSYNC B0 ;  /* 0x0000000000007941 */ /* 0x000fea0003800000 */
.L_x_15503:
        /* <DEDUP_REMOVED lines=14> */
.L_x_15490:
[----:B------:R-:W1:Y:S08]  /*4b90*/  S2UR UR5, SR_CgaCtaId ;  /* 0x00000000000579c3 */ /* 0x000e700000008800 */
[----:B------:R-:W-:Y:S01]  /*4ba0*/  BAR.SYNC.DEFER_BLOCKING 0x0 ;  /* 0x0000000000007b1d */ /* 0x000fe20000010000 */
[----:B------:R-:W-:Y:S02]  /*4bb0*/  ISETP.NE.AND P0, PT, R32, RZ, PT ;  /* 0x000000ff2000720c */ /* 0x000fe40003f05270 */
[----:B------:R-:W-:-:S02]  /*4bc0*/  F2FP.BF16.F32.PACK_AB R85, R86, R85 ;  /* 0x000000555655723e */ /* 0x000fc400000010ff */
[----:B------:R-:W-:Y:S01]  /*4bd0*/  F2FP.BF16.F32.PACK_AB R87, R88, R87 ;  /* 0x000000575857723e */ /* 0x000fe200000010ff */
[----:B------:R-:W-:Y:S01]  /*4be0*/  UMOV UR4, 0x400 ;  /* 0x0000040000047882 */ /* 0x000fe20000000000 */
[----:B------:R-:W-:Y:S01]  /*4bf0*/  F2FP.BF16.F32.PACK_AB R89, R90, R89 ;  /* 0x000000595a59723e */ /* 0x000fe200000010ff */
[----:B------:R-:W-:Y:S01]  /*4c00*/  ULDC UR6, c[0x0][0x218] ;  /* 0x0000860000067ab9 */ /* 0x000fe20000000800 */
[----:B------:R-:W-:Y:S01]  /*4c10*/  F2FP.BF16.F32.PACK_AB R91, R92, R91 ;  /* 0x0000005b5c5b723e */ /* 0x000fe200000010ff */
[----:B0-----:R-:W0:Y:S01]  /*4c20*/  LDC.64 R8, c[0x0][0x388] ;  /* 0x0000e200ff087b82 */ /* 0x001e220000000a00 */
[----:B------:R-:W-:Y:S01]  /*4c30*/  PRMT R0, R85, 0x7632, R0 ;  /* 0x0000763255007816 */ /* 0x000fe20000000000 */
[----:B------:R-:W-:Y:S01]  /*4c40*/  BSSY B0, `(.L_x_15506) ;  /* 0x000002e000007945 */ /* 0x000fe20003800000 */
[----:B------:R-:W-:Y:S02]  /*4c50*/  PRMT R2, R87, 0x7632, R2 ;  /* 0x0000763257027816 */ /* 0x000fe40000000002 */
[----:B------:R-:W-:-:S02]  /*4c60*/  PRMT R3, R89, 0x7632, R3 ;  /* 0x0000763259037816 */ /* 0x000fc40000000003 */
[----:B------:R-:W-:Y:S02]  /*4c70*/  PRMT R4, R91, 0x7632, R4 ;  /* 0x000076325b047816 */ /* 0x000fe40000000004 */
[----:B------:R-:W-:Y:S02]  /*4c80*/  IADD3 R12, -R62, UR6, RZ ;  /* 0x000000063e0c7c10 */ /* 0x000fe4000fffe1ff */
[----:B------:R-:W-:Y:S01]  /*4c90*/  SHF.R.S32.HI R10, RZ, 0x1f, R51 ;  /* 0x0000001fff0a7819 */ /* 0x000fe20000011433 */
[----:B-1----:R-:W-:Y:S01]  /*4ca0*/  ULEA UR4, UR5, UR4, 0x18 ;  /* 0x0000000405047291 */ /* 0x002fe2000f8ec03f */
[----:B------:R-:W-:Y:S01]  /*4cb0*/  STS.U16 [R60], R85 ;  /* 0x000000553c007388 */ /* 0x000fe20000000400 */
[----:B------:R-:W-:-:S03]  /*4cc0*/  IADD3 R6, P2, R51, R62, RZ ;  /* 0x0000003e33067210 */ /* 0x000fc60007f5e0ff */
[----:B------:R0:W-:Y:S01]  /*4cd0*/  STS.U16 [R60+0x2], R0 ;  /* 0x000002003c007388 */ /* 0x0001e20000000400 */
[----:B------:R-:W-:-:S03]  /*4ce0*/  LEA.HI.X.SX32 R7, R62, R10, 0x1, P2 ;  /* 0x0000000a3e077211 */ /* 0x000fc600010f0eff */
[----:B------:R-:W-:Y:S04]  /*4cf0*/  STS.U16 [R60+0x4], R87 ;  /* 0x000004573c007388 */ /* 0x000fe80000000400 */
[----:B------:R-:W-:Y:S01]  /*4d00*/  STS.U16 [R60+0x6], R2 ;  /* 0x000006023c007388 */ /* 0x000fe20000000400 */
[----:B0-----:R-:W-:-:S03]  /*4d10*/  IMAD R0, R8, UR17, RZ ;  /* 0x0000001108007c24 */ /* 0x001fc6000f8e02ff */
[----:B------:R-:W-:Y:S01]  /*4d20*/  STS.U16 [R60+0x8], R89 ;  /* 0x000008593c007388 */ /* 0x000fe20000000400 */
[----:B------:R-:W-:-:S03]  /*4d30*/  IMAD R9, R9, UR16, R0 ;  /* 0x0000001009097c24 */ /* 0x000fc6000f8e0200 */
[----:B------:R0:W-:Y:S04]  /*4d40*/  STS.U16 [R60+0xa], R3 ;  /* 0x00000a033c007388 */ /* 0x0001e80000000400 */
[----:B------:R-:W-:Y:S04]  /*4d50*/  STS.U16 [R60+0xc], R91 ;  /* 0x00000c5b3c007388 */ /* 0x000fe80000000400 */
        /* <DEDUP_REMOVED lines=28> */
.L_x_15507:
[----:B------:R-:W-:Y:S05]  /*4f20*/  BSYNC B0 ;  /* 0x0000000000007941 */ /* 0x000fea0003800000 */
.L_x_15506:
[----:B------:R-:W-:Y:S01]  /*4f30*/  MOV R3, R77 ;  /* 0x0000004d00037202 */ /* 0x000fe20000000f00 */
[----:B------:R-:W-:Y:S01]  /*4f40*/  ULDC.64 UR8, c[0x0][0x390] ;  /* 0x0000e40000087ab9 */ /* 0x000fe20000000a00 */
[----:B------:R-:W-:Y:S01]  /*4f50*/  IMAD R79, R41, -0x100, R30 ;  /* 0xffffff00294f7824 */ /* 0x000fe200078e021e */
[----:B------:R-:W-:Y:S01]  /*4f60*/  ULDC.64 UR6, c[0x0][0x3e0] ;  /* 0x0000f80000067ab9 */ /* 0x000fe20000000a00 */
[----:B------:R-:W-:Y:S01]  /*4f70*/  IMAD R0, R28, UR8, RZ ;  /* 0x000000081c007c24 */ /* 0x000fe2000f8e02ff */
[----:B------:R-:W-:Y:S01]  /*4f80*/  LEA R5, P1, R51, UR6, 0x1 ;  /* 0x0000000633057c11 */ /* 0x000fe2000f8208ff */
[----:B------:R-:W-:Y:S01]  /*4f90*/  IMAD.WIDE.U32 R2, R29, UR8, R2 ;  /* 0x000000081d027c25 */ /* 0x000fe2000f8e0002 */
[----:B------:R-:W-:-:S03]  /*4fa0*/  SHF.R.S32.HI R77, RZ, 0x1f, R79 ;  /* 0x0000001fff4d7819 */ /* 0x000fc6000001144f */
[----:B------:R-:W-:Y:S01]  /*4fb0*/  FADD.FTZ R45, R69, R45 ;  /* 0x0000002d452d7221 */ /* 0x000fe20000010000 */
[----:B------:R-:W-:Y:S01]  /*4fc0*/  ISETP.GE.AND P6, PT, R44, R75, PT ;  /* 0x0000004b2c00720c */ /* 0x000fe20003fc6270 */
[----:B0-----:R-:W-:Y:S01]  /*4fd0*/  IMAD R8, R29, UR9, R0 ;  /* 0x000000091d087c24 */ /* 0x001fe2000f8e0200 */
[----:B------:R-:W-:Y:S01]  /*4fe0*/  IADD3 R0, P2, R79, R2, RZ ;  /* 0x000000024f007210 */ /* 0x000fe20007f5e0ff */
[----:B------:R-:W-:Y:S01]  /*4ff0*/  BSSY B0, `(.L_x_15508) ;  /* 0x000004d000007945 */ /* 0x000fe20003800000 */
[----:B------:R-:W-:Y:S02]  /*5000*/  LEA.HI.X R4, R51, UR7, R10, 0x1, P1 ;  /* 0x0000000733047c11 */ /* 0x000fe400088f0c0a */
[----:B------:R-:W-:Y:S02]  /*5010*/  IADD3.X R3, R77, R8, R3, P2, !PT ;  /* 0x000000084d037210 */ /* 0x000fe400017fe403 */
[----:B------:R-:W-:Y:S02]  /*5020*/  LEA R2, P1, R0, R5, 0x1 ;  /* 0x0000000500027211 */ /* 0x000fe400078208ff */
[----:B------:R-:W-:-:S02]  /*5030*/  ISETP.GE.AND P5, PT, R46, R75, PT ;  /* 0x0000004b2e00720c */ /* 0x000fc40003fa6270 */
[----:B------:R-:W-:Y:S02]  /*5040*/  LEA.HI.X R3, R0, R4, R3, 0x1, P1 ;  /* 0x0000000400037211 */ /* 0x000fe400008f0c03 */
[-C--:B------:R-:W-:Y:S02]  /*5050*/  ISETP.GE.AND P4, PT, R47, R75.reuse, PT ;  /* 0x0000004b2f00720c */ /* 0x080fe40003f86270 */
[-C--:B------:R-:W-:Y:S01]  /*5060*/  ISETP.GE.AND P3, PT, R48, R75.reuse, PT ;  /* 0x0000004b3000720c */ /* 0x080fe20003f66270 */
[----:B------:R-:W-:Y:S01]  /*5070*/  @!P6 STG.E.U16 desc[UR14][R2.64+-0x180], R15 ;  /* 0xfffe800f0200e986 */ /* 0x000fe2000c10150e */
[-C--:B------:R-:W-:Y:S02]  /*5080*/  ISETP.GE.AND P2, PT, R49, R75.reuse, PT ;  /* 0x0000004b3100720c */ /* 0x080fe40003f46270 */
[-C--:B------:R-:W-:Y:S02]  /*5090*/  ISETP.GE.AND P1, PT, R42, R75.reuse, PT ;  /* 0x0000004b2a00720c */ /* 0x080fe40003f26270 */
[----:B------:R-:W-:Y:S01]  /*50a0*/  ISETP.GE.AND P6, PT, R50, R75, PT ;  /* 0x0000004b3200720c */ /* 0x000fe20003fc6270 */
        /* <DEDUP_REMOVED lines=9> */
[----:B------:R-:W-:Y:S01]  /*5140*/  F2FP.BF16.F32.PACK_AB R0, R64, R65 ;  /* 0x000000414000723e */ /* 0x000fe200000010ff */
[----:B------:R-:W-:Y:S01]  /*5150*/  FADD.FTZ R66, R67, R66 ;  /* 0x0000004243427221 */ /* 0x000fe20000010000 */
[----:B------:R-:W-:Y:S01]  /*5160*/  PRMT R14, R4, 0x7632, R14 ;  /* 0x00007632040e7816 */ /* 0x000fe2000000000e */
[----:B------:R-:W-:Y:S01]  /*5170*/  @!P2 STG.E.U16 desc[UR14][R2.64+-0x80], R71 ;  /* 0xffff80470200a986 */ /* 0x000fe2000c10150e */
[----:B------:R-:W-:Y:S01]  /*5180*/  PRMT R16, R0, 0x7632, R16 ;  /* 0x0000763200107816 */ /* 0x000fe20000000010 */
[----:B------:R-:W-:-:S02]  /*5190*/  FADD.FTZ R65, R66, R65 ;  /* 0x0000004142417221 */ /* 0x000fc40000010000 */
[----:B------:R-:W-:Y:S02]  /*51a0*/  @!P1 STG.E.U16 desc[UR14][R2.64+-0x1c0], R13 ;  /* 0xfffe400d02009986 */ /* 0x000fe4000c10150e */
[----:B------:R-:W-:Y:S02]  /*51b0*/  FADD.FTZ R64, R65, R64 ;  /* 0x0000004041407221 */ /* 0x000fe40000010000 */
[----:B------:R0:W-:Y:S02]  /*51c0*/  @!P6 STG.E.U16 desc[UR14][R2.64+-0x40], R73 ;  /* 0xffffc0490200e986 */ /* 0x0001e4000c10150e */
[----:B------:R-:W-:Y:S01]  /*51d0*/  FADD.FTZ R45, R64, R63 ;  /* 0x0000003f402d7221 */ /* 0x000fe20000010000 */
[----:B------:R-:W-:Y:S03]  /*51e0*/  BAR.SYNC.DEFER_BLOCKING 0x0 ;  /* 0x0000000000007b1d */ /* 0x000fe60000010000 */
[----:B------:R-:W-:Y:S01]  /*51f0*/  FADD.FTZ R45, R45, R78 ;  /* 0x0000004e2d2d7221 */ /* 0x000fe20000010000 */
[----:B0-----:R-:W-:-:S04]  /*5200*/  F2FP.BF16.F32.PACK_AB R3, R78, R63 ;  /* 0x0000003f4e03723e */ /* 0x001fc800000010ff */
[----:B------:R-:W-:Y:S01]  /*5210*/  PRMT R2, R3, 0x7632, R2 ;  /* 0x0000763203027816 */ /* 0x000fe20000000002 */
[----:B------:R-:W-:Y:S04]  /*5220*/  STS.U16 [R60], R5 ;  /* 0x000000053c007388 */ /* 0x000fe80000000400 */
        /* <DEDUP_REMOVED lines=17> */
[----:B------:R-:W-:Y:S01]  /*5340*/  LDS.U16 R59, [R59+0x1c0] ;  /* 0x0001c0003b3b7984 */ /* 0x000fe20000000400 */
[----:B------:R-:W-:-:S03]  /*5350*/  IMAD.WIDE.U32 R2, R60, UR16, RZ ;  /* 0x000000103c027c25 */ /* 0x000fc6000f8e00ff */
[----:B------:R-:W-:Y:S01]  /*5360*/  @!P0 STS [UR4+0x210], R12 ;  /* 0x0002100cff008988 */ /* 0x000fe20008000804 */
[----:B------:R-:W-:Y:S01]  /*5370*/  IMAD R61, R61, UR16, R0 ;  /* 0x000000103d3d7c24 */ /* 0x000fe2000f8e0200 */
[----:B------:R-:W-:Y:S04]  /*5380*/  BAR.SYNC.DEFER_BLOCKING 0x0 ;  /* 0x0000000000007b1d */ /* 0x000fe80000010000 */
[----:B------:R-:W-:Y:S02]  /*5390*/  IADD3 R19, R3, R61, RZ ;  /* 0x0000003d03137210 */ /* 0x000fe40007ffe0ff */
[----:B------:R-:W0:Y:S02]  /*53a0*/  LDS R17, [UR4+0x210] ;  /* 0x00021004ff117984 */ /* 0x000e240008000800 */
[----:B0-----:R-:W-:-:S02]  /*53b0*/  ISETP.GE.AND P0, PT, R51, R17, PT ;  /* 0x000000113300720c */ /* 0x001fc40003f06270 */
[----:B------:R-:W-:-:S04]  /*53c0*/  IADD3 R51, P1, R51, -0xe0, RZ ;  /* 0xffffff2033337810 */ /* 0x000fc80007f3e0ff */
[----:B------:R-:W-:-:S07]  /*53d0*/  IADD3.X R10, R10, -0x1, RZ, P1, !PT ;  /* 0xffffffff0a0a7810 */ /* 0x000fce0000ffe4ff */
[----:B------:R-:W-:Y:S05]  /*53e0*/  @P0 BRA `(.L_x_15509) ;  /* 0x0000000000340947 */ /* 0x000fea0003800000 */
[----:B------:R-:W-:Y:S01]  /*53f0*/  MOV R4, R6 ;  /* 0x0000000600047202 */ /* 0x000fe20000000f00 */
[----:B------:R-:W-:Y:S01]  /*5400*/  ULDC.64 UR4, c[0x0][0x3b0] ;  /* 0x0000ec0000047ab9 */ /* 0x000fe20000000a00 */
[----:B------:R-:W-:Y:S01]  /*5410*/  MOV R5, R7 ;  /* 0x0000000700057202 */ /* 0x000fe20000000f00 */
[----:B------:R-:W-:Y:S02]  /*5420*/  IMAD R0, R28, UR4, RZ ;  /* 0x000000041c007c24 */ /* 0x000fe4000f8e02ff */
[----:B------:R-:W-:-:S04]  /*5430*/  IMAD.WIDE.U32 R4, R60, UR16, R4 ;  /* 0x000000103c047c25 */ /* 0x000fc8000f8e0004 */
[----:B------:R-:W-:Y:S01]  /*5440*/  IMAD R7, R29, UR5, R0 ;  /* 0x000000051d077c24 */ /* 0x000fe2000f8e0200 */
[----:B------:R-:W-:-:S03]  /*5450*/  IADD3 R5, R61, R5, RZ ;  /* 0x000000053d057210 */ /* 0x000fc60007ffe0ff */
[----:B------:R-:W-:Y:S01]  /*5460*/  IMAD.WIDE.U32 R4, R29, UR4, R4 ;  /* 0x000000041d047c25 */ /* 0x000fe2000f8e0004 */
[----:B------:R-:W-:-:S04]  /*5470*/  ULDC.64 UR4, c[0x0][0x3f0] ;  /* 0x0000fc0000047ab9 */ /* 0x000fc80000000a00 */
[----:B------:R-:W-:Y:S02]  /*5480*/  IADD3 R5, R5, R7, RZ ;  /* 0x0000000705057210 */ /* 0x000fe40007ffe0ff */
[----:B------:R-:W-:-:S04]  /*5490*/  LEA R6, P0, R4, UR4, 0x1 ;  /* 0x0000000404067c11 */ /* 0x000fc8000f8008ff */
[----:B------:R-:W-:-:S05]  /*54a0*/  LEA.HI.X R7, R4, UR5, R5, 0x1, P0 ;  /* 0x0000000504077c11 */ /* 0x000fca00080f0c05 */
[----:B------:R0:W-:Y:S04]  /*54b0*/  STG.E.U16 desc[UR14][R6.64], R9 ;  /* 0x0000000906007986 */ /* 0x0001e8000c10150e */
.L_x_15509:
[----:B------:R-:W-:Y:S05]  /*54c0*/  BSYNC B0 ;  /* 0x0000000000007941 */ /* 0x000fea0003800000 */
.L_x_15508:
[----:B------:R-:W-:Y:S01]  /*54d0*/  MOV R3, R19 ;  /* 0x0000001300037202 */ /* 0x000fe20000000f00 */
[----:B------:R-:W-:Y:S01]  /*54e0*/  ULDC.64 UR4, c[0x0][0x3b0] ;  /* 0x0000ec0000047ab9 */ /* 0x000fe20000000a00 */
[----:B------:R-:W-:Y:S01]  /*54f0*/  ULDC.64 UR6, c[0x0][0x3f0] ;  /* 0x0000fc0000067ab9 */ /* 0x000fe20000000a00 */
[----:B------:R-:W-:Y:S01]  /*5500*/  IMAD R0, R28, UR4, RZ ;  /* 0x000000041c007c24 */ /* 0x000fe2000f8e02ff */
[-C--:B------:R-:W-:Y:S01]  /*5510*/  ISETP.GE.AND P5, PT, R49, R17.reuse, PT ;  /* 0x000000113100720c */ /* 0x080fe20003fa6270 */
[C---:B------:R-:W-:Y:S01]  /*5520*/  IMAD.WIDE.U32 R2, R29.reuse, UR4, R2 ;  /* 0x000000041d027c25 */ /* 0x040fe2000f8e0002 */
[-C--:B------:R-:W-:Y:S02]  /*5530*/  ISETP.GE.AND P0, PT, R42, R17.reuse, PT ;  /* 0x000000112a00720c */ /* 0x080fe40003f06270 */
[----:B------:R-:W-:Y:S01]  /*5540*/  ISETP.GE.AND P1, PT, R44, R17, PT ;  /* 0x000000112c00720c */ /* 0x000fe20003f26270 */
[----:B0-----:R-:W-:Y:S01]  /*5550*/  IMAD R6, R29, UR5, R0 ;  /* 0x000000051d067c24 */ /* 0x001fe2000f8e0200 */
[----:B------:R-:W-:-:S02]  /*5560*/  LEA R0, P4, R51, UR6, 0x1 ;  /* 0x0000000633007c11 */ /* 0x000fc4000f8808ff */
[----:B------:R-:W-:Y:S02]  /*5570*/  IADD3 R5, P3, R79, R2, RZ ;  /* 0x000000024f057210 */ /* 0x000fe40007f7e0ff */
[----:B------:R-:W-:Y:S02]  /*5580*/  LEA.HI.X R4, R51, UR7, R10, 0x1, P4 ;  /* 0x0000000733047c11 */ /* 0x000fe4000a0f0c0a */
[----:B------:R-:W-:Y:S02]  /*5590*/  IADD3.X R3, R77, R6, R3, P3, !PT ;  /* 0x000000064d037210 */ /* 0x000fe40001ffe403 */
[C---:B------:R-:W-:Y:S02]  /*55a0*/  LEA R2, P6, R5.reuse, R0, 0x1 ;  /* 0x0000000005027211 */ /* 0x040fe400078c08ff */
[----:B------:R-:W-:Y:S02]  /*55b0*/  ISETP.GE.AND P4, PT, R48, R17, PT ;  /* 0x000000113000720c */ /* 0x000fe40003f86270 */
[----:B------:R-:W-:-:S02]  /*55c0*/  LEA.HI.X R3, R5, R4, R3, 0x1, P6 ;  /* 0x0000000405037211 */ /* 0x000fc400030f0c03 */
[-C--:B------:R-:W-:Y:S02]  /*55d0*/  ISETP.GE.AND P6, PT, R50, R17.reuse, PT ;  /* 0x000000113200720c */ /* 0x080fe40003fc6270 */
[-C--:B------:R-:W-:Y:S01]  /*55e0*/  ISETP.GE.AND P2, PT, R46, R17.reuse, PT ;  /* 0x000000112e00720c */ /* 0x080fe20003f46270 */
[----:B------:R0:W-:Y:S01]  /*55f0*/  @!P5 STG.E.U16 desc[UR14][R2.64+0x140], R15 ;  /* 0x0001400f0200d986 */ /* 0x0001e2000c10150e */
[----:B------:R-:W-:Y:S02]  /*5600*/  ISETP.GE.AND P3, PT, R47, R17, PT ;  /* 0x000000112f00720c */ /* 0x000fe40003f66270 */
[----:B------:R-:W-:Y:S01]  /*5610*/  IADD3 R41, R41, 0x1, RZ ;  /* 0x0000000129297810 */ /* 0x000fe20007ffe0ff */
[----:B------:R0:W-:Y:S01]  /*5620*/  @!P0 STG.E.U16 desc[UR14][R2.64], R53 ;  /* 0x0000003502008986 */ /* 0x0001e2000c10150e */
[----:B------:R-:W-:-:S03]  /*5630*/  ISETP.GT.AND P0, PT, R40, 0x1, PT ;  /* 0x000000012800780c */ /* 0x000fc60003f04270 */
[----:B------:R0:W-:Y:S04]  /*5640*/  @!P4 STG.E.U16 desc[UR14][R2.64+0x100], R57 ;  /* 0x000100390200c986 */ /* 0x0001e8000c10150e */
[----:B------:R0:W-:Y:S04]  /*5650*/  @!P6 STG.E.U16 desc[UR14][R2.64+0x180], R59 ;  /* 0x0001803b0200e986 */ /* 0x0001e8000c10150e */
[----:B------:R0:W-:Y:S01]  /*5660*/  @!P1 STG.E.U16 desc[UR14][R2.64+0x40], R11 ;  /* 0x0000400b02009986 */ /* 0x0001e2000c10150e */
[----:B------:R-:W-:-:S03]  /*5670*/  IADD3 R34, P1, R34, -0x200, RZ ;  /* 0xfffffe0022227810 */ /* 0x000fc60007f3e0ff */
[----:B------:R0:W-:Y:S01]  /*5680*/  @!P2 STG.E.U16 desc[UR14][R2.64+0x80], R55 ;  /* 0x000080370200a986 */ /* 0x0001e2000c10150e */
[----:B------:R-:W-:Y:S02]  /*5690*/  IADD3 R38, P2, R38, -0x200, RZ ;  /* 0xfffffe0026267810 */ /* 0x000fe40007f5e0ff */
[----:B------:R-:W-:Y:S01]  /*56a0*/  IADD3.X R35, R35, -0x1, RZ, P1, !PT ;  /* 0xffffffff23237810 */ /* 0x000fe20000ffe4ff */
[----:B------:R0:W-:Y:S01]  /*56b0*/  @!P3 STG.E.U16 desc[UR14][R2.64+0xc0], R13 ;  /* 0x0000c00d0200b986 */ /* 0x0001e2000c10150e */
[----:B------:R-:W-:Y:S02]  /*56c0*/  IADD3 R36, P3, R36, -0x200, RZ ;  /* 0xfffffe0024247810 */ /* 0x000fe40007f7e0ff */
[----:B------:R-:W-:Y:S02]  /*56d0*/  IADD3.X R39, R39, -0x1, RZ, P2, !PT ;  /* 0xffffffff27277810 */ /* 0x000fe400017fe4ff */
[----:B------:R-:W-:Y:S01]  /*56e0*/  IADD3.X R37, R37, -0x1, RZ, P3, !PT ;  /* 0xffffffff25257810 */ /* 0x000fe20001ffe4ff */
[----:B------:R-:W-:Y:S08]  /*56f0*/  @P0 BRA `(.L_x_15510) ;  /* 0xffffffac00cc0947 */ /* 0x000ff0000383ffff */
.L_x_15489:
        /* <DEDUP_REMOVED lines=26> */
.L_x_15512:
[----:B------:R-:W-:Y:S05]  /*58a0*/  BSYNC B0 ;  /* 0x0000000000007941 */ /* 0x000fea0003800000 */
.L_x_15511:
        /* <DEDUP_REMOVED lines=29> */
.L_x_15514:
[----:B-1----:R-:W1:Y:S02]  /*5a80*/  S2R R23, SR_TID.X ;  /* 0x0000000000177919 */ /* 0x002e640000002100 */
.L_x_15515:
[----:B------:R-:W-:Y:S05]  /*5a90*/  BSYNC B0 ;  /* 0x0000000000007941 */ /* 0x000fea0003800000 */
.L_x_15513:
        /* <DEDUP_REMOVED lines=11> */
[C---:B------:R-:W-:Y:S01]  /*5b50*/  IMAD R5, R29.reuse, UR7, R0 ;  /* 0x000000071d057c24 */ /* 0x040fe2000f8e0200 */
[----:B------:R-:W-:Y:S01]  /*5b60*/  ULDC.64 UR6, c[0x0][0x358] ;  /* 0x0000d60000067ab9 */ /* 0x000fe20000000a00 */
[----:B------:R-:W-:Y:S01]  /*5b70*/  IMAD.WIDE.U32 R8, R29, UR8, RZ ;  /* 0x000000081d087c25 */ /* 0x000fe2000f8e00ff */
[----:B------:R-:W-:Y:S01]  /*5b80*/  ULDC.64 UR30, c[0x0][0x2d8] ;  /* 0x0000b600001e7ab9 */ /* 0x000fe20000000a00 */
[----:B------:R-:W-:Y:S01]  /*5b90*/  ULDC.64 UR26, c[0x0][0x2e0] ;  /* 0x0000b800001a7ab9 */ /* 0x000fe20000000a00 */
[----:B------:R-:W-:Y:S01]  /*5ba0*/  IADD3 R39, R17, R5, RZ ;  /* 0x0000000511277210 */ /* 0x000fe20007ffe0ff */
[C---:B------:R-:W-:Y:S01]  /*5bb0*/  IMAD R0, R28.reuse, UR6, RZ ;  /* 0x000000061c007c24 */ /* 0x040fe2000f8e02ff */
[----:B------:R-:W-:Y:S01]  /*5bc0*/  ULDC.64 UR24, c[0x0][0x270] ;  /* 0x00009c0000187ab9 */ /* 0x000fe20000000a00 */
[C---:B0-----:R-:W-:Y:S01]  /*5bd0*/  IMAD R2, R28.reuse, UR10, RZ ;  /* 0x0000000a1c027c24 */ /* 0x041fe2000f8e02ff */
[----:B------:R-:W-:Y:S01]  /*5be0*/  ULDC.64 UR28, c[0x0][0x250] ;  /* 0x00009400001c7ab9 */ /* 0x000fe20000000a00 */
[C---:B------:R-:W-:Y:S01]  /*5bf0*/  IMAD R33, R29.reuse, UR7, R0 ;  /* 0x000000071d217c24 */ /* 0x040fe2000f8e0200 */
[----:B------:R-:W-:Y:S01]  /*5c00*/  ULDC.64 UR12, c[0x0][0x3c0] ;  /* 0x0000f000000c7ab9 */ /* 0x000fe20000000a00 */
[C---:B------:R-:W-:Y:S01]  /*5c10*/  IMAD R0, R28.reuse, UR8, RZ ;  /* 0x000000081c007c24 */ /* 0x040fe2000f8e02ff */
[----:B------:R-:W-:Y:S01]  /*5c20*/  ULDC.64 UR16, c[0x0][0x360] ;  /* 0x0000d80000107ab9 */ /* 0x000fe20000000a00 */
[C---:B--2---:R-:W-:Y:S01]  /*5c30*/  IMAD.WIDE.U32 R6, R29.reuse, UR6, RZ ;  /* 0x000000061d067c25 */ /* 0x044fe2000f8e00ff */
        /* <DEDUP_REMOVED lines=17> */
.L_x_15517:
[C---:B------:R-:W-:Y:S02]  /*5d50*/  LEA R0, R23.reuse, UR4, 0x3 ;  /* 0x0000000417007c11 */ /* 0x040fe4000f8e18ff */
[----:B------:R-:W-:Y:S02]  /*5d60*/  SHF.R.S32.HI R22, RZ, 0x1f, R23 ;  /* 0x0000001fff167819 */ /* 0x000fe40000011417 */
[----:B------:R-:W-:Y:S01]  /*5d70*/  MOV R2, R10 ;  /* 0x0000000a00027202 */ /* 0x000fe20000000f00 */
[----:B0--3--:R-:W0:Y:S01]  /*5d80*/  LDS.64 R20, [R0+0x2770] ;  /* 0x0027700000147984 */ /* 0x009e220000000a00 */
        /* <DEDUP_REMOVED lines=18> */
[----:B-----5:R2:W1:Y:S01]  /*5eb0*/  LDG.E.64 R26, desc[UR14][R14.64] ;  /* 0x0000000e0e1a7981 */ /* 0x020462000c1e1b00 */
        /* <DEDUP_REMOVED lines=41> */
.L_x_15516:
[----:B------:R-:W-:Y:S05]  /*6150*/  EXIT ;  /* 0x000000000000794d */ /* 0x000fea0003800000 */
.L_x_15518:
        /* <DEDUP_REMOVED lines=10> */
.L_x_18996:


//--------------------- .text._Z25selective_scan_bwd_kernelI32Selective_Scan_bwd_kernel_traitsILi32ELi8ELb0ELb0ELb0ELb0ELb1EN3c108BFloat16ENS1_7complexIfEEEEv12SSMParamsBwd --------------------------
	.section	.text._Z25selective_scan_bwd_kernelI32Selective_Scan_bwd_kernel_traitsILi32ELi8ELb0ELb0ELb0ELb0ELb1EN3c108BFloat16ENS1_7complexIfEEEEv12SSMParamsBwd,"ax",@progbits
	.align	128
        .global         _Z25selective_scan_bwd_kernelI32Selective_Scan_bwd_kernel_traitsILi32ELi8ELb0ELb0ELb0ELb0ELb1EN3c108BFloat16ENS1_7complexIfEEEEv12SSMParamsBwd
        .type           _Z25selective_scan_bwd_kernelI32Selective_Scan_bwd_kernel_traitsILi32ELi8ELb0ELb0ELb0ELb0ELb1EN3c108BFloat16ENS1_7complexIfEEEEv12SSMParamsBwd,@function
        .size           _Z25selective_scan_bwd_kernelI32Selective_Scan_bwd_kernel_traitsILi32ELi8ELb0ELb0ELb0ELb0ELb1EN3c108BFloat16ENS1_7complexIfEEEEv12SSMParamsBwd,(.L_x_18997 - _Z25selective_scan_bwd_kernelI32Selective_Scan_bwd_kernel_traitsILi32ELi8ELb0ELb0ELb0ELb0ELb1EN3c108BFloat16ENS1_7complexIfEEEEv12SSMParamsBwd)
        .other          _Z25selective_scan_bwd_kernelI32Selective_Scan_bwd_kernel_traitsILi32ELi8ELb0ELb0ELb0ELb0ELb1EN3c108BFloat16ENS1_7complexIfEEEEv12SSMParamsBwd,@"STO_CUDA_ENTRY STV_DEFAULT"
_Z25selective_scan_bwd_kernelI32Selective_Scan_bwd_kernel_traitsILi32ELi8ELb0ELb0ELb0ELb0ELb1EN3c108BFloat16ENS1_7complexIfEEEEv12SSMParamsBwd:
.text._Z25selective_scan_bwd_kernelI32Selective_Scan_bwd_kernel_traitsILi32ELi8ELb0ELb0ELb0ELb0ELb1EN3c108BFloat16ENS1_7complexIfEEEEv12SSMParamsBwd:
        /* <DEDUP_REMOVED lines=27> */
[----:B------:R-:W-:Y:S01]  /*01b0*/  UIMAD UR6, UR17, UR8, URZ ;  /* 0x00000008110672a4 */ /* 0x000fe2000f8e023f */
[----:B------:R-:W-:-:S06]  /*01c0*/  @P1 LEA.HI.X R5, R33, R5, R32, 0x2, P3 ;  /* 0x0000000521051211 */ /* 0x000fcc00018f1420 */
[----:B------:R-:W3:Y:S01]  /*01d0*/  LDC.64 R12, c[0x0][0x298] ;  /* 0x0000a600ff0c7b82 */ /* 0x000ee20000000a00 */
[----:B------:R-:W-:-:S07]  /*01e0*/  UIMAD.WIDE.U32 UR4, UR16, UR8, URZ ;  /* 0x00000008100472a5 */ /* 0x000fce000f8e003f */
[----:B------:R-:W3:Y:S01]  /*01f0*/  LDC.64 R14, c[0x0][0x330] ;  /* 0x0000cc00ff0e7b82 */ /* 0x000ee20000000a00 */
[----:B------:R-:W-:Y:S01]  /*0200*/  UIMAD UR8, UR16, UR9, UR6 ;  /* 0x00000009100872a4 */ /* 0x000fe2000f8e0206 */
[----:B--2---:R-:W-:Y:S01]  /*0210*/  IMAD R0, R32, R6, RZ ;  /* 0x0000000620007224 */ /* 0x004fe200078e02ff */
[----:B------:R-:W-:Y:S01]  /*0220*/  UIMAD UR9, UR17, UR10, URZ ;  /* 0x0000000a110972a4 */ /* 0x000fe2000f8e023f */
[----:B-1----:R-:W-:Y:S01]  /*0230*/  LEA R9, R27, 0xffffff00, 0x8 ;  /* 0xffffff001b097811 */ /* 0x002fe200078e40ff */
[----:B------:R-:W-:Y:S01]  /*0240*/  UIMAD.WIDE.U32 UR6, UR16, UR10, URZ ;  /* 0x0000000a100672a5 */ /* 0x000fe2000f8e003f */
[----:B------:R1:W5:Y:S01]  /*0250*/  @P1 LDG.E R30, desc[UR14][R4.64] ;  /* 0x0000000e041e1981 */ /* 0x000362000c1e1900 */
[----:B------:R-:W-:Y:S01]  /*0260*/  UIADD3 UR5, UR5, UR8, URZ ;  /* 0x0000000805057290 */ /* 0x000fe2000fffe03f */
[----:B------:R-:W2:Y:S01]  /*0270*/  @P0 LDC R26, c[0x0][0x214] ;  /* 0x00008500ff1a0b82 */ /* 0x000ea20000000800 */
[----:B------:R-:W-:Y:S02]  /*0280*/  UIMAD UR10, UR16, UR11, UR9 ;  /* 0x0000000b100a72a4 */ /* 0x000fe4000f8e0209 */
[----:B------:R-:W-:-:S02]  /*0290*/  UIMAD UR11, UR17, UR12, URZ ;  /* 0x0000000c110b72a4 */ /* 0x000fc4000f8e023f */
[----:B------:R-:W-:Y:S01]  /*02a0*/  UIADD3 UR7, UR7, UR10, URZ ;  /* 0x0000000a07077290 */ /* 0x000fe2000fffe03f */
[C---:B------:R-:W-:Y:S01]  /*02b0*/  IMAD.WIDE.U32 R2, R33.reuse, R6, UR4 ;  /* 0x0000000421027e25 */ /* 0x040fe2000f8e0006 */
        /* <DEDUP_REMOVED lines=8> */
[----:B------:R-:W-:Y:S01]  /*0340*/  SHF.R.S32.HI R11, RZ, 0x1f, R9 ;  /* 0x0000001fff0b7819 */ /* 0x000fe20000011409 */
[----:B---3--:R-:W-:Y:S01]  /*0350*/  IMAD R8, R32, R12, RZ ;  /* 0x0000000c20087224 */ /* 0x008fe200078e02ff */
[----:B------:R-:W-:Y:S01]  /*0360*/  IADD3 R39, P3, R9, R2, RZ ;  /* 0x0000000209277210 */ /* 0x000fe20007f7e0ff */
[----:B-1----:R-:W-:-:S04]  /*0370*/  IMAD.WIDE.U32 R4, R33, R12, UR6 ;  /* 0x0000000621047e25 */ /* 0x002fc8000f8e000c */
        /* <DEDUP_REMOVED lines=27> */
[----:B----4-:R-:W-:Y:S01]  /*0530*/  @P0 IMAD.WIDE R20, R3, 0x10, R20 ;  /* 0x0000001003140825 */ /* 0x010fe200078e0214 */
[----:B------:R-:W-:-:S02]  /*0540*/  LEA.HI.X R39, R39, R35, R2, 0x1, P1 ;  /* 0x0000002327277211 */ /* 0x000fc400008f0c02 */
[----:B------:R-:W-:Y:S02]  /*0550*/  CS2R R34, SRZ ;  /* 0x0000000000227805 */ /* 0x000fe4000001ff00 */
[----:B------:R-:W-:Y:S02]  /*0560*/  LEA.HI.X R41, R41, R37, R4, 0x1, P2 ;  /* 0x0000002529297211 */ /* 0x000fe400010f0c04 */
[----:B------:R-:W-:Y:S02]  /*0570*/  @!P0 CS2R R20, SRZ ;  /* 0x0000000000148805 */ /* 0x000fe4000001ff00 */
[----:B------:R-:W-:Y:S01]  /*0580*/  LEA.HI.X R43, R9, R43, R6, 0x1, P4 ;  /* 0x0000002b092b7211 */ /* 0x000fe200020f0c06 */
[----:B------:R-:W-:Y:S06]  /*0590*/  @!P3 BRA `(.L_x_15519) ;  /* 0x0000006800b0b947 */ /* 0x000fec0003800000 */
[----:B------:R-:W0:Y:S01]  /*05a0*/  S2R R36, SR_TID.X ;  /* 0x0000000000247919 */ /* 0x000e220000002100 */
[----:B------:R-:W-:Y:S01]  /*05b0*/  HFMA2.MMA R44, -RZ, RZ, 0, 0 ;  /* 0x00000000ff2c7435 */ /* 0x000fe200000001ff */
[----:B------:R-:W-:Y:S01]  /*05c0*/  CS2R R34, SRZ ;  /* 0x0000000000227805 */ /* 0x000fe2000001ff00 */
[----:B------:R-:W1:Y:S01]  /*05d0*/  S2R R37, SR_LANEID ;  /* 0x0000000000257919 */ /* 0x000e620000000000 */
[C---:B0-----:R-:W-:Y:S02]  /*05e0*/  SHF.L.U32 R0, R36.reuse, 0x3, RZ ;  /* 0x0000000324007819 */ /* 0x041fe400000006ff */
[----:B------:R-:W-:Y:S02]  /*05f0*/  LOP3.LUT R157, R36, 0x1f, RZ, 0xc0, !PT ;  /* 0x0000001f249d7812 */ /* 0x000fe400078ec0ff */
[----:B------:R-:W-:-:S04]  /*0600*/  LOP3.LUT R45, R0, 0xffffff00, RZ, 0xc0, !PT ;  /* 0xffffff00002d7812 */ /* 0x000fc800078ec0ff */
[----:B------:R-:W-:-:S04]  /*0610*/  LOP3.LUT R45, R45, 0x1f, R36, 0xf8, !PT ;  /* 0x0000001f2d2d7812 */ /* 0x000fc800078ef824 */
[----:B-1----:R-:W-:-:S07]  /*0620*/  SHF.R.S32.HI R46, RZ, 0x1f, R45 ;  /* 0x0000001fff2e7819 */ /* 0x002fce000001142d */
.L_x_15545:
[----:B0-----:R-:W0:Y:S01]  /*0630*/  LDC R65, c[0x0][0x224] ;  /* 0x00008900ff417b82 */ /* 0x001e220000000800 */
[----:B------:R-:W-:Y:S01]  /*0640*/  ULDC UR4, c[0x0][0x218] ;  /* 0x0000860000047ab9 */ /* 0x000fe20000000800 */
[C---:B------:R-:W-:Y:S01]  /*0650*/  LOP3.LUT R7, R45.reuse, 0x20, RZ, 0xfc, !PT ;  /* 0x000000202d077812 */ /* 0x040fe200078efcff */
[----:B------:R-:W-:Y:S01]  /*0660*/  ULDC.64 UR6, c[0x0][0x318] ;  /* 0x0000c60000067ab9 */ /* 0x000fe20000000a00 */
[C---:B------:R-:W-:Y:S02]  /*0670*/  LOP3.LUT R0, R45.reuse, 0x40, RZ, 0xfc, !PT ;  /* 0x000000402d007812 */ /* 0x040fe400078efcff */
[----:B------:R-:W-:Y:S02]  /*0680*/  LEA R10, P3, R45, R38, 0x1 ;  /* 0x000000262d0a7211 */ /* 0x000fe400078608ff */
[----:B------:R-:W-:Y:S02]  /*0690*/  PRMT R9, RZ, 0x7610, R9 ;  /* 0x00007610ff097816 */ /* 0x000fe40000000009 */
[----:B------:R-:W-:-:S02]  /*06a0*/  PRMT R13, RZ, 0x7610, R13 ;  /* 0x00007610ff0d7816 */ /* 0x000fc4000000000d */
[----:B------:R-:W-:Y:S02]  /*06b0*/  PRMT R12, RZ, 0x7610, R12 ;  /* 0x00007610ff0c7816 */ /* 0x000fe4000000000c */
[C---:B------:R-:W-:Y:S02]  /*06c0*/  LOP3.LUT R2, R45.reuse, 0x60, RZ, 0xfc, !PT ;  /* 0x000000602d027812 */ /* 0x040fe400078efcff */
        /* <DEDUP_REMOVED lines=9> */
[----:B------:R-:W-:Y:S01]  /*0760*/  BAR.SYNC.DEFER_BLOCKING 0x0 ;  /* 0x0000000000007b1d */ /* 0x000fe20000010000 */
[----:B0-----:R-:W-:-:S02]  /*0770*/  IADD3 R47, -R44, R65, RZ ;  /* 0x000000412c2f7210 */ /* 0x001fc40007ffe1ff */
[----:B------:R-:W-:Y:S02]  /*0780*/  LEA.HI.X R11, R45, R39, R46, 0x1, P3 ;  /* 0x000000272d0b7211 */ /* 0x000fe400018f0c2e */
[----:B------:R-:W-:-:S03]  /*0790*/  LEA R14, R47, 0xffffff00, 0x8 ;  /* 0xffffff002f0e7811 */ /* 0x000fc600078e40ff */
[----:B------:R-:W0:Y:S01]  /*07a0*/  S2UR UR5, SR_CgaCtaId ;  /* 0x00000000000579c3 */ /* 0x000e220000008800 */
[----:B------:R-:W-:-:S04]  /*07b0*/  IADD3 R8, -R14, UR4, RZ ;  /* 0x000000040e087c10 */ /* 0x000fc8000fffe1ff */
[----:B------:R-:W-:-:S03]  /*07c0*/  ISETP.GE.AND P0, PT, R45, R8, PT ;  /* 0x000000082d00720c */ /* 0x000fc60003f06270 */
[----:B------:R-:W1:Y:S01]  /*07d0*/  LDC.64 R76, c[0x0][0x2a0] ;  /* 0x0000a800ff4c7b82 */ /* 0x000e620000000a00 */
[-C--:B------:R-:W-:Y:S02]  /*07e0*/  ISETP.GE.AND P1, PT, R7, R8.reuse, PT ;  /* 0x000000080700720c */ /* 0x080fe40003f26270 */
[-C--:B------:R-:W-:Y:S02]  /*07f0*/  ISETP.GE.AND P2, PT, R0, R8.reuse, PT ;  /* 0x000000080000720c */ /* 0x080fe40003f46270 */
[-C--:B------:R-:W-:Y:S02]  /*0800*/  ISETP.GE.AND P3, PT, R5, R8.reuse, PT ;  /* 0x000000080500720c */ /* 0x080fe40003f66270 */
[-C--:B------:R-:W-:Y:S01]  /*0810*/  ISETP.GE.AND P4, PT, R6, R8.reuse, PT ;  /* 0x000000080600720c */ /* 0x080fe20003f86270 */
[----:B------:R-:W2:Y:S02]  /*0820*/  LDC.64 R78, c[0x0][0x2b0] ;  /* 0x0000ac00ff4e7b82 */ /* 0x000ea40000000a00 */
[----:B------:R-:W3:Y:S01]  /*0830*/  @!P0 LDG.E.U16 R9, desc[UR14][R10.64] ;  /* 0x0000000e0a098981 */ /* 0x000ee2000c1e1500 */
[----:B------:R-:W-:-:S03]  /*0840*/  ISETP.GE.AND P0, PT, R2, R8, PT ;  /* 0x000000080200720c */ /* 0x000fc60003f06270 */
[----:B------:R-:W4:Y:S01]  /*0850*/  @!P1 LDG.E.U16 R13, desc[UR14][R10.64+0x40] ;  /* 0x0000400e0a0d9981 */ /* 0x000f22000c1e1500 */
[----:B------:R-:W-:-:S03]  /*0860*/  ISETP.GE.AND P1, PT, R3, R8, PT ;  /* 0x000000080300720c */ /* 0x000fc60003f26270 */
[----:B------:R-:W2:Y:S01]  /*0870*/  @!P2 LDG.E.U16 R12, desc[UR14][R10.64+0x80] ;  /* 0x0000800e0a0ca981 */ /* 0x000ea2000c1e1500 */
[----:B------:R-:W-:-:S03]  /*0880*/  ISETP.GE.AND P2, PT, R4, R8, PT ;  /* 0x000000080400720c */ /* 0x000fc60003f46270 */
[----:B------:R-:W2:Y:S04]  /*0890*/  @!P3 LDG.E.U16 R24, desc[UR14][R10.64+0x180] ;  /* 0x0001800e0a18b981 */ /* 0x000ea8000c1e1500 */
[----:B------:R-:W2:Y:S04]  /*08a0*/  @!P0 LDG.E.U16 R15, desc[UR14][R10.64+0xc0] ;  /* 0x0000c00e0a0f8981 */ /* 0x000ea8000c1e1500 */
[----:B------:R-:W2:Y:S04]  /*08b0*/  @!P1 LDG.E.U16 R22, desc[UR14][R10.64+0x100] ;  /* 0x0001000e0a169981 */ /* 0x000ea8000c1e1500 */
[----:B------:R-:W2:Y:S04]  /*08c0*/  @!P2 LDG.E.U16 R23, desc[UR14][R10.64+0x140] ;  /* 0x0001400e0a17a981 */ /* 0x000ea8000c1e1500 */
[----:B------:R1:W2:Y:S01]  /*08d0*/  @!P4 LDG.E.U16 R25, desc[UR14][R10.64+0x1c0] ;  /* 0x0001c00e0a19c981 */ /* 0x0002a2000c1e1500 */
[----:B------:R-:W-:-:S02]  /*08e0*/  UMOV UR4, 0x400 ;  /* 0x0000040000047882 */ /* 0x000fc40000000000 */
[----:B0-----:R-:W-:Y:S01]  /*08f0*/  ULEA UR4, UR5, UR4, 0x18 ;  /* 0x0000000405047291 */ /* 0x001fe2000f8ec03f */
[C---:B------:R-:W-:Y:S02]  /*0900*/  IADD3 R26, R37.reuse, 0x20, RZ ;  /* 0x00000020251a7810 */ /* 0x040fe40007ffe0ff */
[C---:B------:R-:W-:Y:S02]  /*0910*/  IADD3 R28, R37.reuse, 0x40, RZ ;  /* 0x00000040251c7810 */ /* 0x040fe40007ffe0ff */
[-C--:B------:R-:W-:Y:S02]  /*0920*/  LEA.HI.SX32 R48, R37, R37.reuse, 0x1b ;  /* 0x0000002525307211 */ /* 0x080fe400078fdaff */
[----:B------:R-:W-:Y:S01]  /*0930*/  MOV R49, UR4 ;  /* 0x0000000400317c02 */ /* 0x000fe20008000f00 */
[----:B------:R-:W-:Y:S01]  /*0940*/  ULDC.64 UR4, c[0x0][0x2a8] ;  /* 0x0000aa0000047ab9 */ /* 0x000fe20000000a00 */
[-C--:B------:R-:W-:Y:S02]  /*0950*/  LEA.HI.SX32 R26, R26, R37.reuse, 0x1b ;  /* 0x000000251a1a7211 */ /* 0x080fe400078fdaff */
[----:B------:R-:W-:-:S02]  /*0960*/  LEA.HI.SX32 R28, R28, R37, 0x1b ;  /* 0x000000251c1c7211 */ /* 0x000fc400078fdaff */
[C---:B-1----:R-:W-:Y:S02]  /*0970*/  IADD3 R10, R37.reuse, 0x60, RZ ;  /* 0x00000060250a7810 */ /* 0x042fe40007ffe0ff */
[-C--:B------:R-:W-:Y:S02]  /*0980*/  LEA R48, R48, R49.reuse, 0x1 ;  /* 0x0000003130307211 */ /* 0x080fe400078e08ff */
[-C--:B------:R-:W-:Y:S02]  /*0990*/  LEA R50, R26, R49.reuse, 0x1 ;  /* 0x000000311a327211 */ /* 0x080fe400078e08ff */
[----:B------:R-:W-:Y:S02]  /*09a0*/  LEA R51, R28, R49, 0x1 ;  /* 0x000000311c337211 */ /* 0x000fe400078e08ff */
[C---:B------:R-:W-:Y:S02]  /*09b0*/  IADD3 R26, R37.reuse, 0x80, RZ ;  /* 0x00000080251a7810 */ /* 0x040fe40007ffe0ff */
[----:B------:R-:W-:-:S02]  /*09c0*/  IADD3 R28, R37, 0xa0, RZ ;  /* 0x000000a0251c7810 */ /* 0x000fc40007ffe0ff */
[C---:B------:R-:W-:Y:S02]  /*09d0*/  IADD3 R52, R37.reuse, 0xc0, RZ ;  /* 0x000000c025347810 */ /* 0x040fe40007ffe0ff */
[-C--:B------:R-:W-:Y:S02]  /*09e0*/  LEA.HI.SX32 R10, R10, R37.reuse, 0x1b ;  /* 0x000000250a0a7211 */ /* 0x080fe400078fdaff */
[----:B------:R-:W-:Y:S02]  /*09f0*/  IADD3 R54, R37, 0xe0, RZ ;  /* 0x000000e025367810 */ /* 0x000fe40007ffe0ff */
[-C--:B------:R-:W-:Y:S02]  /*0a00*/  LEA.HI.SX32 R26, R26, R37.reuse, 0x1b ;  /* 0x000000251a1a7211 */ /* 0x080fe400078fdaff */
[-C--:B------:R-:W-:Y:S02]  /*0a10*/  LEA.HI.SX32 R28, R28, R37.reuse, 0x1b ;  /* 0x000000251c1c7211 */ /* 0x080fe400078fdaff */
[----:B------:R-:W-:-:S02]  /*0a20*/  LEA.HI.SX32 R56, R52, R37, 0x1b ;  /* 0x0000002534387211 */ /* 0x000fc400078fdaff */
[----:B------:R-:W-:Y:S02]  /*0a30*/  LEA R52, R10, R49, 0x1 ;  /* 0x000000310a347211 */ /* 0x000fe400078e08ff */
[----:B------:R-:W-:Y:S02]  /*0a40*/  LEA.HI.SX32 R10, R54, R37, 0x1b ;  /* 0x00000025360a7211 */ /* 0x000fe400078fdaff */
[-C--:B------:R-:W-:Y:S02]  /*0a50*/  LEA R53, R26, R49.reuse, 0x1 ;  /* 0x000000311a357211 */ /* 0x080fe400078e08ff */
[-C--:B------:R-:W-:Y:S02]  /*0a60*/  LEA R54, R28, R49.reuse, 0x1 ;  /* 0x000000311c367211 */ /* 0x080fe400078e08ff */
[-C--:B------:R-:W-:Y:S02]  /*0a70*/  LEA R55, R56, R49.reuse, 0x1 ;  /* 0x0000003138377211 */ /* 0x080fe400078e08ff */
[----:B------:R-:W-:-:S02]  /*0a80*/  LEA R56, R10, R49, 0x1 ;  /* 0x000000310a387211 */ /* 0x000fc400078e08ff */
[C---:B------:R-:W-:Y:S02]  /*0a90*/  ISETP.GE.AND P6, PT, R45.reuse, R8, PT ;  /* 0x000000082d00720c */ /* 0x040fe40003fc6270 */
[----:B------:R-:W-:Y:S02]  /*0aa0*/  LEA R10, P0, R45, R40, 0x1 ;  /* 0x000000282d0a7211 */ /* 0x000fe400078008ff */
[-C--:B------:R-:W-:Y:S02]  /*0ab0*/  ISETP.GE.AND P5, PT, R7, R8.reuse, PT ;  /* 0x000000080700720c */ /* 0x080fe40003fa6270 */
[----:B------:R-:W-:Y:S02]  /*0ac0*/  LEA.HI.X R11, R45, R41, R46, 0x1, P0 ;  /* 0x000000292d0b7211 */ /* 0x000fe400000f0c2e */
[-C--:B------:R-:W-:Y:S02]  /*0ad0*/  ISETP.GE.AND P4, PT, R0, R8.reuse, PT ;  /* 0x000000080000720c */ /* 0x080fe40003f86270 */
[----:B------:R-:W-:-:S02]  /*0ae0*/  ISETP.GE.AND P3, PT, R2, R8, PT ;  /* 0x000000080200720c */ /* 0x000fc40003f66270 */
[-C--:B------:R-:W-:Y:S02]  /*0af0*/  ISETP.GE.AND P2, PT, R3, R8.reuse, PT ;  /* 0x000000080300720c */ /* 0x080fe40003f46270 */
[-C--:B------:R-:W-:Y:S02]  /*0b00*/  ISETP.GE.AND P1, PT, R4, R8.reuse, PT ;  /* 0x000000080400720c */ /* 0x080fe40003f26270 */
[----:B------:R-:W-:Y:S02]  /*0b10*/  ISETP.GE.AND P0, PT, R5, R8, PT ;  /* 0x000000080500720c */ /* 0x000fe40003f06270 */
[----:B------:R-:W-:Y:S01]  /*0b20*/  PRMT R27, RZ, 0x7610, R27 ;  /* 0x00007610ff1b7816 */ /* 0x000fe2000000001b */
[----:B---3--:R0:W-:Y:S04]  /*0b30*/  STS.U16 [R48], R9 ;  /* 0x0000000930007388 */ /* 0x0081e80000000400 */
[----:B----4-:R-:W-:Y:S01]  /*0b40*/  STS.U16 [R50+0x40], R13 ;  /* 0x0000400d32007388 */ /* 0x010fe20000000400 */
[----:B0-----:R-:W-:-:S03]  /*0b50*/  SHF.L.U32 R9, R37, 0x3, RZ ;  /* 0x0000000325097819 */ /* 0x001fc600000006ff */
[----:B--2---:R0:W-:Y:S04]  /*0b60*/  STS.U16 [R51+0x80], R12 ;  /* 0x0000800c33007388 */ /* 0x0041e80000000400 */
[----:B------:R-:W-:Y:S01]  /*0b70*/  STS.U16 [R52+0xc0], R15 ;  /* 0x0000c00f34007388 */ /* 0x000fe20000000400 */
[----:B0-----:R-:W-:-:S03]  /*0b80*/  LEA.HI.SX32 R12, R9, R9, 0x1b ;  /* 0x00000009090c7211 */ /* 0x001fc600078fdaff */
[----:B------:R0:W-:Y:S01]  /*0b90*/  STS.U16 [R53+0x100], R22 ;  /* 0x0001001635007388 */ /* 0x0001e20000000400 */
[----:B------:R-:W-:-:S03]  /*0ba0*/  LEA R57, R12, R49, 0x1 ;  /* 0x000000310c397211 */ /* 0x000fc600078e08ff */
        /* <DEDUP_REMOVED lines=13> */
[----:B------:R-:W-:-:S02]  /*0c80*/  PRMT R13, RZ, 0x7610, R13 ;  /* 0x00007610ff0d7816 */ /* 0x000fc4000000000d */
[----:B0-----:R-:W-:Y:S02]  /*0c90*/  PRMT R22, RZ, 0x7610, R22 ;  /* 0x00007610ff167816 */ /* 0x001fe40000000016 */
[----:B------:R-:W-:Y:S02]  /*0ca0*/  PRMT R9, RZ, 0x7610, R9 ;  /* 0x00007610ff097816 */ /* 0x000fe40000000009 */
[----:B------:R-:W-:Y:S02]  /*0cb0*/  PRMT R12, RZ, 0x7610, R12 ;  /* 0x00007610ff0c7816 */ /* 0x000fe4000000000c */
[----:B------:R-:W-:Y:S02]  /*0cc0*/  PRMT R15, RZ, 0x7610, R15 ;  /* 0x00007610ff0f7816 */ /* 0x000fe4000000000f */
[----:B-1----:R-:W-:Y:S02]  /*0cd0*/  PRMT R24, RZ, 0x7610, R24 ;  /* 0x00007610ff187816 */ /* 0x002fe40000000018 */
[----:B------:R-:W-:Y:S01]  /*0ce0*/  PRMT R23, RZ, 0x7610, R23 ;  /* 0x00007610ff177816 */ /* 0x000fe20000000017 */
        /* <DEDUP_REMOVED lines=8> */
[----:B------:R-:W4:Y:S01]  /*0d70*/  @!P6 LDG.E.U16 R23, desc[UR14][R10.64+0x1c0] ;  /* 0x0001c00e0a17e981 */ /* 0x000f22000c1e1500 */
[----:B------:R-:W-:-:S02]  /*0d80*/  LEA R28, P0, R45, R42, 0x1 ;  /* 0x0000002a2d1c7211 */ /* 0x000fc400078008ff */
[-C--:B------:R-:W-:Y:S02]  /*0d90*/  ISETP.GE.AND P1, PT, R7, R8.reuse, PT ;  /* 0x000000080700720c */ /* 0x080fe40003f26270 */
[C---:B------:R-:W-:Y:S02]  /*0da0*/  LEA.HI.X R29, R45.reuse, R43, R46, 0x1, P0 ;  /* 0x0000002b2d1d7211 */ /* 0x040fe400000f0c2e */
[-C--:B------:R-:W-:Y:S02]  /*0db0*/  ISETP.GE.AND P0, PT, R45, R8.reuse, PT ;  /* 0x000000082d00720c */ /* 0x080fe40003f06270 */
[-C--:B------:R-:W-:Y:S02]  /*0dc0*/  ISETP.GE.AND P2, PT, R0, R8.reuse, PT ;  /* 0x000000080000720c */ /* 0x080fe40003f46270 */
[----:B------:R-:W-:Y:S02]  /*0dd0*/  ISETP.GE.AND P3, PT, R2, R8, PT ;  /* 0x000000080200720c */ /* 0x000fe40003f66270 */
[----:B------:R-:W-:-:S02]  /*0de0*/  PRMT R67, RZ, 0x7610, R67 ;  /* 0x00007610ff437816 */ /* 0x000fc40000000043 */
[----:B------:R-:W-:Y:S02]  /*0df0*/  PRMT R69, RZ, 0x7610, R69 ;  /* 0x00007610ff457816 */ /* 0x000fe40000000045 */
[----:B------:R-:W-:Y:S02]  /*0e00*/  ISETP.GE.AND P4, PT, R3, R8, PT ;  /* 0x000000080300720c */ /* 0x000fe40003f86270 */
[----:B------:R-:W-:Y:S02]  /*0e10*/  PRMT R66, RZ, 0x7610, R66 ;  /* 0x00007610ff427816 */ /* 0x000fe40000000042 */
[----:B------:R-:W-:Y:S02]  /*0e20*/  PRMT R68, RZ, 0x7610, R68 ;  /* 0x00007610ff447816 */ /* 0x000fe40000000044 */
[----:B------:R-:W-:Y:S02]  /*0e30*/  PRMT R71, RZ, 0x7610, R71 ;  /* 0x00007610ff477816 */ /* 0x000fe40000000047 */
[----:B------:R-:W-:-:S02]  /*0e40*/  PRMT R70, RZ, 0x7610, R70 ;  /* 0x00007610ff467816 */ /* 0x000fc40000000046 */
[----:B------:R-:W-:Y:S01]  /*0e50*/  PRMT R75, RZ, 0x7610, R75 ;  /* 0x00007610ff4b7816 */ /* 0x000fe2000000004b */
[----:B--2---:R-:W-:Y:S04]  /*0e60*/  STS.U16 [R48], R13 ;  /* 0x0000000d30007388 */ /* 0x004fe80000000400 */
[----:B---3--:R0:W-:Y:S04]  /*0e70*/  STS.U16 [R50+0x40], R27 ;  /* 0x0000401b32007388 */ /* 0x0081e80000000400 */
[----:B----4-:R-:W-:Y:S04]  /*0e80*/  STS.U16 [R51+0x80], R22 ;  /* 0x0000801633007388 */ /* 0x010fe80000000400 */
[----:B------:R-:W-:Y:S04]  /*0e90*/  STS.U16 [R52+0xc0], R9 ;  /* 0x0000c00934007388 */ /* 0x000fe80000000400 */
[----:B------:R1:W-:Y:S04]  /*0ea0*/  STS.U16 [R53+0x100], R12 ;  /* 0x0001000c35007388 */ /* 0x0003e80000000400 */
        /* <DEDUP_REMOVED lines=14> */
[----:B------:R-:W3:Y:S01]  /*0f90*/  @!P0 LDG.E.U16 R67, desc[UR14][R28.64] ;  /* 0x0000000e1c438981 */ /* 0x000ee2000c1e1500 */
[----:B------:R-:W-:-:S03]  /*0fa0*/  ISETP.GE.AND P0, PT, R4, R8, PT ;  /* 0x000000080400720c */ /* 0x000fc60003f06270 */
[----:B------:R-:W4:Y:S04]  /*0fb0*/  @!P1 LDG.E.U16 R69, desc[UR14][R28.64+0x40] ;  /* 0x0000400e1c459981 */ /* 0x000f28000c1e1500 */
[----:B------:R-:W4:Y:S01]  /*0fc0*/  @!P2 LDG.E.U16 R66, desc[UR14][R28.64+0x80] ;  /* 0x0000800e1c42a981 */ /* 0x000f22000c1e1500 */
[----:B------:R-:W-:-:S03]  /*0fd0*/  ISETP.GE.AND P1, PT, R5, R8, PT ;  /* 0x000000080500720c */ /* 0x000fc60003f26270 */
[----:B------:R-:W4:Y:S04]  /*0fe0*/  @!P3 LDG.E.U16 R27, desc[UR14][R28.64+0xc0] ;  /* 0x0000c00e1c1bb981 */ /* 0x000f28000c1e1500 */
[----:B------:R-:W4:Y:S04]  /*0ff0*/  @!P4 LDG.E.U16 R68, desc[UR14][R28.64+0x100] ;  /* 0x0001000e1c44c981 */ /* 0x000f28000c1e1500 */
[----:B------:R-:W4:Y:S01]  /*1000*/  @!P0 LDG.E.U16 R71, desc[UR14][R28.64+0x140] ;  /* 0x0001400e1c478981 */ /* 0x000f22000c1e1500 */
[----:B------:R-:W-:-:S03]  /*1010*/  ISETP.GE.AND P0, PT, R6, R8, PT ;  /* 0x000000080600720c */ /* 0x000fc60003f06270 */
[----:B------:R-:W4:Y:S10]  /*1020*/  @!P1 LDG.E.U16 R70, desc[UR14][R28.64+0x180] ;  /* 0x0001800e1c469981 */ /* 0x000f34000c1e1500 */
[----:B------:R0:W4:Y:S01]  /*1030*/  @!P0 LDG.E.U16 R75, desc[UR14][R28.64+0x1c0] ;  /* 0x0001c00e1c4b8981 */ /* 0x000122000c1e1500 */
[----:B-1----:R-:W-:Y:S01]  /*1040*/  IMAD R12, R76, UR17, RZ ;  /* 0x000000114c0c7c24 */ /* 0x002fe2000f8e02ff */
[----:B------:R-:W-:-:S03]  /*1050*/  ISETP.GE.AND P0, PT, R45, R8, PT ;  /* 0x000000082d00720c */ /* 0x000fc60003f06270 */
[----:B------:R-:W-:Y:S02]  /*1060*/  IMAD R73, R77, UR16, R12 ;  /* 0x000000104d497c24 */ /* 0x000fe4000f8e020c */
[----:B------:R-:W-:Y:S01]  /*1070*/  IMAD.WIDE.U32 R12, R76, UR16, RZ ;  /* 0x000000104c0c7c25 */ /* 0x000fe2000f8e00ff */
[----:B------:R-:W-:-:S04]  /*1080*/  IADD3 R65, R44, -R65, RZ ;  /* 0x800000412c417210 */ /* 0x000fc80007ffe0ff */
[----:B------:R-:W-:Y:S01]  /*1090*/  IADD3 R13, R13, R73, RZ ;  /* 0x000000490d0d7210 */ /* 0x000fe20007ffe0ff */
[----:B------:R-:W-:Y:S01]  /*10a0*/  IMAD R65, R65, -0x100, RZ ;  /* 0xffffff0041417824 */ /* 0x000fe200078e02ff */
[----:B--2---:R-:W-:Y:S01]  /*10b0*/  SHF.R.S32.HI R15, RZ, 0x1f, R14 ;  /* 0x0000001fff0f7819 */ /* 0x004fe2000001140e */
[----:B------:R-:W-:Y:S02]  /*10c0*/  IMAD R72, R32, UR4, RZ ;  /* 0x0000000420487c24 */ /* 0x000fe4000f8e02ff */
[----:B0-----:R-:W-:-:S04]  /*10d0*/  IMAD.WIDE.U32 R28, R33, UR4, R12 ;  /* 0x00000004211c7c25 */ /* 0x001fc8000f8e000c */
[----:B------:R-:W-:-:S04]  /*10e0*/  @!P0 IMAD.WIDE.U32 R12, R76, UR16, R14 ;  /* 0x000000104c0c8c25 */ /* 0x000fc8000f8e000e */
[----:B------:R-:W-:Y:S01]  /*10f0*/  IMAD R77, R33, UR5, R72 ;  /* 0x00000005214d7c24 */ /* 0x000fe2000f8e0248 */
[----:B------:R-:W-:-:S03]  /*1100*/  @!P0 IADD3 R13, R73, R13, RZ ;  /* 0x0000000d490d8210 */ /* 0x000fc60007ffe0ff */
[----:B------:R-:W-:Y:S01]  /*1110*/  @!P0 IMAD.WIDE.U32 R12, R33, UR4, R12 ;  /* 0x00000004210c8c25 */ /* 0x000fe2000f8e000c */
[----:B------:R-:W-:Y:S01]  /*1120*/  ULDC.64 UR4, c[0x0][0x2b8] ;  /* 0x0000ae0000047ab9 */ /* 0x000fe20000000a00 */
[-C--:B------:R-:W-:Y:S02]  /*1130*/  ISETP.GE.AND P6, PT, R7, R8.reuse, PT ;  /* 0x000000080700720c */ /* 0x080fe40003fc6270 */
[-C--:B------:R-:W-:Y:S02]  /*1140*/  ISETP.GE.AND P4, PT, R4, R8.reuse, PT ;  /* 0x000000080400720c */ /* 0x080fe40003f86270 */
[----:B------:R-:W-:Y:S02]  /*1150*/  ISETP.GE.AND P5, PT, R5, R8, PT ;  /* 0x000000080500720c */ /* 0x000fe40003fa6270 */
[----:B------:R-:W-:Y:S02]  /*1160*/  PRMT R83, RZ, 0x7610, R83 ;  /* 0x00007610ff537816 */ /* 0x000fe40000000053 */
[----:B------:R-:W-:Y:S01]  /*1170*/  PRMT R85, RZ, 0x7610, R85 ;  /* 0x00007610ff557816 */ /* 0x000fe20000000055 */
[----:B---3--:R-:W-:Y:S04]  /*1180*/  STS.U16 [R48], R67 ;  /* 0x0000004330007388 */ /* 0x008fe80000000400 */
[----:B----4-:R0:W-:Y:S04]  /*1190*/  STS.U16 [R50+0x40], R69 ;  /* 0x0000404532007388 */ /* 0x0101e80000000400 */
[----:B------:R1:W-:Y:S04]  /*11a0*/  STS.U16 [R51+0x80], R66 ;  /* 0x0000804233007388 */ /* 0x0003e80000000400 */
[----:B------:R2:W-:Y:S01]  /*11b0*/  STS.U16 [R52+0xc0], R27 ;  /* 0x0000c01b34007388 */ /* 0x0005e20000000400 */
[----:B0-----:R-:W-:-:S02]  /*11c0*/  @!P0 MOV R69, R15 ;  /* 0x0000000f00458202 */ /* 0x001fc40000000f00 */
[----:B-1----:R-:W-:Y:S02]  /*11d0*/  SHF.R.S32.HI R66, RZ, 0x1f, R65 ;  /* 0x0000001fff427819 */ /* 0x002fe40000011441 */
[----:B--2---:R-:W-:Y:S01]  /*11e0*/  IADD3 R27, P1, R65, R28, RZ ;  /* 0x0000001c411b7210 */ /* 0x004fe20007f3e0ff */
[----:B------:R-:W-:Y:S01]  /*11f0*/  IMAD R28, R78, UR17, RZ ;  /* 0x000000114e1c7c24 */ /* 0x000fe2000f8e02ff */
[----:B------:R0:W-:Y:S02]  /*1200*/  STS.U16 [R53+0x100], R68 ;  /* 0x0001004435007388 */ /* 0x0001e40000000400 */
[----:B------:R-:W-:Y:S01]  /*1210*/  IADD3.X R74, R66, R77, R29, P1, !PT ;  /* 0x0000004d424a7210 */ /* 0x000fe20000ffe41d */
[----:B------:R-:W-:Y:S02]  /*1220*/  IMAD R79, R79, UR16, R28 ;  /* 0x000000104f4f7c24 */ /* 0x000fe4000f8e021c */
[----:B------:R-:W-:Y:S01]  /*1230*/  IMAD.WIDE.U32 R28, R78, UR16, RZ ;  /* 0x000000104e1c7c25 */ /* 0x000fe2000f8e00ff */
[----:B0-----:R-:W-:-:S02]  /*1240*/  @!P0 MOV R68, R14 ;  /* 0x0000000e00448202 */ /* 0x001fc40000000f00 */
[----:B------:R-:W-:Y:S02]  /*1250*/  LEA R72, P1, R45, UR6, 0x1 ;  /* 0x000000062d487c11 */ /* 0x000fe4000f8208ff */
[----:B------:R-:W-:Y:S01]  /*1260*/  IADD3 R29, R29, R79, RZ ;  /* 0x0000004f1d1d7210 */ /* 0x000fe20007ffe0ff */
[----:B------:R-:W-:Y:S01]  /*1270*/  @!P0 IMAD.WIDE.U32 R68, R78, UR16, R68 ;  /* 0x000000104e448c25 */ /* 0x000fe2000f8e0044 */
[----:B------:R-:W-:Y:S01]  /*1280*/  STS.U16 [R54+0x140], R71 ;  /* 0x0001404736007388 */ /* 0x000fe20000000400 */
[C---:B------:R-:W-:Y:S02]  /*1290*/  LEA.HI.X R67, R45.reuse, UR7, R46, 0x1, P1 ;  /* 0x000000072d437c11 */ /* 0x040fe400088f0c2e */
[----:B------:R-:W-:Y:S01]  /*12a0*/  @!P0 IADD3 R76, P1, R45, R12, RZ ;  /* 0x0000000c2d4c8210 */ /* 0x000fe20007f3e0ff */
[----:B------:R0:W-:Y:S01]  /*12b0*/  STS.U16 [R55+0x180], R70 ;  /* 0x0001804637007388 */ /* 0x0001e20000000400 */
[----:B------:R-:W-:Y:S01]  /*12c0*/  @!P0 IADD3 R69, R79, R69, RZ ;  /* 0x000000454f458210 */ /* 0x000fe20007ffe0ff */
[----:B------:R-:W-:Y:S01]  /*12d0*/  IMAD R12, R32, UR4, RZ ;  /* 0x00000004200c7c24 */ /* 0x000fe2000f8e02ff */
[----:B------:R-:W-:-:S02]  /*12e0*/  @!P0 IADD3.X R13, R46, R13, R77, P1, !PT ;  /* 0x0000000d2e0d8210 */ /* 0x000fc40000ffe44d */
[----:B------:R-:W-:Y:S01]  /*12f0*/  LEA R72, P2, R27, R72, 0x1 ;  /* 0x000000481b487211 */ /* 0x000fe200078408ff */
[C---:B------:R-:W-:Y:S02]  /*1300*/  IMAD R81, R33.reuse, UR5, R12 ;  /* 0x0000000521517c24 */ /* 0x040fe4000f8e020c */
[----:B0-----:R-:W-:Y:S01]  /*1310*/  IMAD.WIDE.U32 R70, R33, UR4, R28 ;  /* 0x0000000421467c25 */ /* 0x001fe2000f8e001c */
[----:B------:R-:W-:-:S03]  /*1320*/  @!P0 LEA R12, P1, R76, UR6, 0x1 ;  /* 0x000000064c0c8c11 */ /* 0x000fc6000f8208ff */
[----:B------:R-:W-:Y:S01]  /*1330*/  @!P0 IMAD.WIDE.U32 R28, R33, UR4, R68 ;  /* 0x00000004211c8c25 */ /* 0x000fe2000f8e0044 */
[----:B------:R-:W-:Y:S01]  /*1340*/  IADD3 R69, P3, R65, R70, RZ ;  /* 0x0000004641457210 */ /* 0x000fe20007f7e0ff */
[----:B------:R-:W-:Y:S01]  /*1350*/  STS.U16 [R56+0x1c0], R75 ;  /* 0x0001c04b38007388 */ /* 0x000fe20000000400 */
[----:B------:R-:W-:Y:S01]  /*1360*/  LEA.HI.X R73, R27, R67, R74, 0x1, P2 ;  /* 0x000000431b497211 */ /* 0x000fe200010f0c4a */
[----:B------:R-:W-:Y:S01]  /*1370*/  NOP ;  /* 0x0000000000007918 */ /* 0x000fe20000000000 */
[----:B------:R-:W-:Y:S01]  /*1380*/  @!P0 LEA.HI.X R13, R76, UR7, R13, 0x1, P1 ;  /* 0x000000074c0d8c11 */ /* 0x000fe200088f0c0d */
[----:B------:R-:W-:Y:S01]  /*1390*/  LDS.U16 R27, [R57] ;  /* 0x00000000391b7984 */ /* 0x000fe20000000400 */
[----:B------:R-:W-:Y:S01]  /*13a0*/  IADD3.X R78, R66, R81, R71, P3, !PT ;  /* 0x00000051424e7210 */ /* 0x000fe20001ffe447 */
[----:B------:R-:W-:Y:S02]  /*13b0*/  ULDC.64 UR4, c[0x0][0x308] ;  /* 0x0000c20000047ab9 */ /* 0x000fe40000000a00 */
        /* <DEDUP_REMOVED lines=8> */
[----:B------:R-:W-:-:S02]  /*1440*/  @!P0 IADD3 R80, P2, R45, R28, RZ ;  /* 0x0000001c2d508210 */ /* 0x000fc40007f5e0ff */
[C---:B------:R-:W-:Y:S02]  /*1450*/  LEA R68, P1, R45.reuse, UR4, 0x1 ;  /* 0x000000042d447c11 */ /* 0x040fe4000f8208ff */
[----:B------:R-:W-:Y:S02]  /*1460*/  @!P0 IADD3.X R81, R46, R29, R81, P2, !PT ;  /* 0x0000001d2e518210 */ /* 0x000fe400017fe451 */
[----:B------:R-:W-:Y:S02]  /*1470*/  LEA.HI.X R29, R45, UR5, R46, 0x1, P1 ;  /* 0x000000052d1d7c11 */ /* 0x000fe400088f0c2e */
[C---:B------:R-:W-:Y:S02]  /*1480*/  LEA R68, P2, R69.reuse, R68, 0x1 ;  /* 0x0000004445447211 */ /* 0x040fe400078408ff */
[----:B------:R-:W-:Y:S02]  /*1490*/  @!P0 LEA R28, P1, R80, UR4, 0x1 ;  /* 0x00000004501c8c11 */ /* 0x000fe4000f8208ff */
[----:B------:R-:W-:-:S02]  /*14a0*/  LEA.HI.X R69, R69, R29, R78, 0x1, P2 ;  /* 0x0000001d45457211 */ /* 0x000fc400010f0c4e */
[--C-:B------:R-:W-:Y:S02]  /*14b0*/  @!P0 LEA.HI.X R29, R80, UR5, R81.reuse, 0x1, P1 ;  /* 0x00000005501d8c11 */ /* 0x100fe400088f0c51 */
[----:B------:R-:W-:Y:S02]  /*14c0*/  PRMT R81, RZ, 0x7610, R81 ;  /* 0x00007610ff517816 */ /* 0x000fe40000000051 */
[-C--:B------:R-:W-:Y:S02]  /*14d0*/  ISETP.GE.AND P1, PT, R0, R8.reuse, PT ;  /* 0x000000080000720c */ /* 0x080fe40003f26270 */
[----:B------:R-:W-:Y:S02]  /*14e0*/  PRMT R79, RZ, 0x7610, R79 ;  /* 0x00007610ff4f7816 */ /* 0x000fe4000000004f */
[-C--:B------:R-:W-:Y:S01]  /*14f0*/  ISETP.GE.AND P2, PT, R2, R8.reuse, PT ;  /* 0x000000080200720c */ /* 0x080fe20003f46270 */
[----:B------:R-:W2:Y:S01]  /*1500*/  @!P6 LDG.E.U16 R81, desc[UR14][R72.64+-0x1c0] ;  /* 0xfffe400e4851e981 */ /* 0x000ea2000c1e1500 */
[----:B------:R-:W-:-:S02]  /*1510*/  ISETP.GE.AND P3, PT, R3, R8, PT ;  /* 0x000000080300720c */ /* 0x000fc40003f66270 */
[----:B------:R-:W-:Y:S01]  /*1520*/  ISETP.GE.AND P6, PT, R6, R8, PT ;  /* 0x000000080600720c */ /* 0x000fe20003fc6270 */
[----:B------:R0:W3:Y:S01]  /*1530*/  @!P0 LDG.E.U16 R79, desc[UR14][R12.64] ;  /* 0x0000000e0c4f8981 */ /* 0x0000e2000c1e1500 */
[----:B------:R-:W-:Y:S02]  /*1540*/  PRMT R78, RZ, 0x7610, R78 ;  /* 0x00007610ff4e7816 */ /* 0x000fe4000000004e */
[----:B------:R-:W-:Y:S01]  /*1550*/  PRMT R80, RZ, 0x7610, R80 ;  /* 0x00007610ff507816 */ /* 0x000fe20000000050 */
[----:B------:R-:W4:Y:S04]  /*1560*/  @!P4 LDG.E.U16 R83, desc[UR14][R72.64+-0xc0] ;  /* 0xffff400e4853c981 */ /* 0x000f28000c1e1500 */
[----:B------:R-:W4:Y:S01]  /*1570*/  @!P1 LDG.E.U16 R78, desc[UR14][R72.64+-0x180] ;  /* 0xfffe800e484e9981 */ /* 0x000f22000c1e1500 */
[----:B0-----:R-:W-:-:S02]  /*1580*/  PRMT R13, RZ, 0x7610, R13 ;  /* 0x00007610ff0d7816 */ /* 0x001fc4000000000d */
[----:B------:R-:W-:Y:S01]  /*1590*/  PRMT R12, RZ, 0x7610, R12 ;  /* 0x00007610ff0c7816 */ /* 0x000fe2000000000c */
[----:B------:R-:W4:Y:S04]  /*15a0*/  @!P5 LDG.E.U16 R80, desc[UR14][R72.64+-0x80] ;  /* 0xffff800e4850d981 */ /* 0x000f28000c1e1500 */
[----:B------:R-:W4:Y:S04]  /*15b0*/  @!P2 LDG.E.U16 R13, desc[UR14][R72.64+-0x140] ;  /* 0xfffec00e480da981 */ /* 0x000f28000c1e1500 */
[----:B------:R-:W4:Y:S04]  /*15c0*/  @!P3 LDG.E.U16 R12, desc[UR14][R72.64+-0x100] ;  /* 0xffff000e480cb981 */ /* 0x000f28000c1e1500 */
[----:B------:R-:W4:Y:S01]  /*15d0*/  @!P6 LDG.E.U16 R85, desc[UR14][R72.64+-0x40] ;  /* 0xffffc00e4855e981 */ /* 0x000f22000c1e1500 */
[----:B------:R-:W-:-:S02]  /*15e0*/  PRMT R87, RZ, 0x7610, R87 ;  /* 0x00007610ff577816 */ /* 0x000fc40000000057 */
[----:B------:R-:W-:Y:S02]  /*15f0*/  PRMT R82, RZ, 0x7610, R82 ;  /* 0x00007610ff527816 */ /* 0x000fe40000000052 */
[----:B------:R-:W-:Y:S02]  /*1600*/  PRMT R84, RZ, 0x7610, R84 ;  /* 0x00007610ff547816 */ /* 0x000fe40000000054 */
[----:B------:R-:W-:Y:S02]  /*1610*/  PRMT R89, RZ, 0x7610, R89 ;  /* 0x00007610ff597816 */ /* 0x000fe40000000059 */
[----:B------:R-:W-:Y:S01]  /*1620*/  PRMT R86, RZ, 0x7610, R86 ;  /* 0x00007610ff567816 */ /* 0x000fe20000000056 */
[----:B---3--:R-:W-:Y:S04]  /*1630*/  STS.U16 [R48], R79 ;  /* 0x0000004f30007388 */ /* 0x008fe80000000400 */
[----:B--2---:R-:W-:Y:S04]  /*1640*/  STS.U16 [R50+0x40], R81 ;  /* 0x0000405132007388 */ /* 0x004fe80000000400 */
[----:B----4-:R-:W-:Y:S04]  /*1650*/  STS.U16 [R51+0x80], R78 ;  /* 0x0000804e33007388 */ /* 0x010fe80000000400 */
        /* <DEDUP_REMOVED lines=10> */
[----:B------:R-:W2:Y:S04]  /*1700*/  LDS.U16 R13, [R57+0x8] ;  /* 0x00000800390d7984 */ /* 0x000ea80000000400 */
[----:B------:R-:W3:Y:S04]  /*1710*/  LDS.U16 R12, [R57+0xa] ;  /* 0x00000a00390c7984 */ /* 0x000ee80000000400 */
[----:B------:R-:W-:Y:S04]  /*1720*/  LDS.U16 R81, [R57+0xc] ;  /* 0x00000c0039517984 */ /* 0x000fe80000000400 */
[----:B------:R-:W4:Y:S01]  /*1730*/  LDS.U16 R80, [R57+0xe] ;  /* 0x00000e0039507984 */ /* 0x000f220000000400 */
[----:B------:R-:W-:Y:S01]  /*1740*/  BAR.SYNC.DEFER_BLOCKING 0x0 ;  /* 0x0000000000007b1d */ /* 0x000fe20000010000 */
[----:B0-----:R-:W-:-:S02]  /*1750*/  PRMT R83, RZ, 0x7610, R83 ;  /* 0x00007610ff537816 */ /* 0x001fc40000000053 */
[----:B-1----:R-:W-:-:S03]  /*1760*/  PRMT R85, RZ, 0x7610, R85 ;  /* 0x00007610ff557816 */ /* 0x002fc60000000055 */
[----:B------:R0:W4:Y:S01]  /*1770*/  @!P0 LDG.E.U16 R87, desc[UR14][R28.64] ;  /* 0x0000000e1c578981 */ /* 0x000122000c1e1500 */
[----:B------:R-:W-:-:S03]  /*1780*/  ISETP.GE.AND P0, PT, R7, R8, PT ;  /* 0x000000080700720c */ /* 0x000fc60003f06270 */
[----:B------:R-:W4:Y:S04]  /*1790*/  @!P1 LDG.E.U16 R82, desc[UR14][R68.64+-0x180] ;  /* 0xfffe800e44529981 */ /* 0x000f28000c1e1500 */
[----:B------:R-:W4:Y:S01]  /*17a0*/  @!P2 LDG.E.U16 R85, desc[UR14][R68.64+-0x140] ;  /* 0xfffec00e4455a981 */ /* 0x000f22000c1e1500 */
[----:B0-----:R-:W-:-:S03]  /*17b0*/  PRMT R29, RZ, 0x7610, R29 ;  /* 0x00007610ff1d7816 */ /* 0x001fc6000000001d */
[----:B------:R-:W4:Y:S04]  /*17c0*/  @!P3 LDG.E.U16 R84, desc[UR14][R68.64+-0x100] ;  /* 0xffff000e4454b981 */ /* 0x000f28000c1e1500 */
[----:B------:R-:W4:Y:S04]  /*17d0*/  @!P0 LDG.E.U16 R83, desc[UR14][R68.64+-0x1c0] ;  /* 0xfffe400e44538981 */ /* 0x000f28000c1e1500 */
[----:B------:R-:W4:Y:S04]  /*17e0*/  @!P4 LDG.E.U16 R89, desc[UR14][R68.64+-0xc0] ;  /* 0xffff400e4459c981 */ /* 0x000f28000c1e1500 */
[----:B------:R-:W4:Y:S04]  /*17f0*/  @!P5 LDG.E.U16 R86, desc[UR14][R68.64+-0x80] ;  /* 0xffff800e4456d981 */ /* 0x000f28000c1e1500 */
[----:B------:R0:W4:Y:S01]  /*1800*/  @!P6 LDG.E.U16 R29, desc[UR14][R68.64+-0x40] ;  /* 0xffffc00e441de981 */ /* 0x000122000c1e1500 */
[----:B--2---:R-:W-:-:S02]  /*1810*/  SHF.L.U32 R98, R13, 0x10, RZ ;  /* 0x000000100d627819 */ /* 0x004fc400000006ff */
[----:B------:R-:W-:-:S03]  /*1820*/  SHF.L.U32 R72, R72, 0x10, RZ ;  /* 0x0000001048487819 */ /* 0x000fc600000006ff */
[----:B------:R-:W-:Y:S02]  /*1830*/  FMUL.FTZ R13, R98, -1.4426950216293334961 ;  /* 0xbfb8aa3b620d7820 */ /* 0x000fe40000410000 */
[----:B------:R-:W-:Y:S02]  /*1840*/  FMUL.FTZ R28, R72, -1.4426950216293334961 ;  /* 0xbfb8aa3b481c7820 */ /* 0x000fe40000410000 */
[----:B------:R-:W-:Y:S01]  /*1850*/  MUFU.EX2 R91, R13 ;  /* 0x0000000d005b7308 */ /* 0x000fe20000000800 */
[----:B---3--:R-:W-:Y:S02]  /*1860*/  SHF.L.U32 R101, R12, 0x10, RZ ;  /* 0x000000100c657819 */ /* 0x008fe400000006ff */
[----:B------:R-:W-:-:S05]  /*1870*/  SHF.L.U32 R90, R73, 0x10, RZ ;  /* 0x00000010495a7819 */ /* 0x000fca00000006ff */
[----:B------:R-:W1:Y:S01]  /*1880*/  MUFU.EX2 R28, R28 ;  /* 0x0000001c001c7308 */ /* 0x000e620000000800 */
[----:B------:R-:W-:Y:S01]  /*1890*/  FMUL.FTZ R73, R90, -1.4426950216293334961 ;  /* 0xbfb8aa3b5a497820 */ /* 0x000fe20000410000 */
[----:B------:R-:W-:-:S06]  /*18a0*/  SHF.L.U32 R95, R78, 0x10, RZ ;  /* 0x000000104e5f7819 */ /* 0x000fcc00000006ff */
[----:B------:R-:W2:Y:S01]  /*18b0*/  MUFU.EX2 R73, R73 ;  /* 0x0000004900497308 */ /* 0x000ea20000000800 */
[----:B0-----:R-:W-:Y:S01]  /*18c0*/  FMUL.FTZ R68, R95, -1.4426950216293334961 ;  /* 0xbfb8aa3b5f447820 */ /* 0x001fe20000410000 */
[----:B------:R-:W-:Y:S01]  /*18d0*/  SHF.L.U32 R92, R79, 0x10, RZ ;  /* 0x000000104f5c7819 */ /* 0x000fe200000006ff */
[----:B-1----:R-:W-:-:S05]  /*18e0*/  FADD.FTZ R69, R28, 1 ;  /* 0x3f8000001c457421 */ /* 0x002fca0000010000 */
[----:B------:R0:W-:Y:S01]  /*18f0*/  MUFU.EX2 R88, R68 ;  /* 0x0000004400587308 */ /* 0x0001e20000000800 */
[----:B----4-:R-:W-:Y:S01]  /*1900*/  SHF.L.U32 R106, R80, 0x10, RZ ;  /* 0x00000010506a7819 */ /* 0x010fe200000006ff */
[----:B------:R-:W-:Y:S01]  /*1910*/  FMUL.FTZ R78, R92, -1.4426950216293334961 ;  /* 0xbfb8aa3b5c4e7820 */ /* 0x000fe20000410000 */
[----:B------:R-:W-:Y:S01]  /*1920*/  SHF.L.U32 R104, R81, 0x10, RZ ;  /* 0x0000001051687819 */ /* 0x000fe200000006ff */
[----:B0-----:R-:W-:Y:S02]  /*1930*/  FMUL.FTZ R68, R101, -1.4426950216293334961 ;  /* 0xbfb8aa3b65447820 */ /* 0x001fe40000410000 */
[----:B------:R-:W-:Y:S02]  /*1940*/  FMUL.FTZ R81, R106, -1.4426950216293334961 ;  /* 0xbfb8aa3b6a517820 */ /* 0x000fe40000410000 */
[----:B------:R2:W0:Y:S01]  /*1950*/  MUFU.EX2 R79, R78 ;  /* 0x0000004e004f7308 */ /* 0x0004220000000800 */
[----:B------:R-:W-:Y:S01]  /*1960*/  FMUL.FTZ R80, R104, -1.4426950216293334961 ;  /* 0xbfb8aa3b68507820 */ /* 0x000fe20000410000 */
[----:B--2---:R-:W-:Y:S01]  /*1970*/  FADD.FTZ R78, R73, 1 ;  /* 0x3f800000494e7421 */ /* 0x004fe20000010000 */
[----:B------:R-:W-:-:S02]  /*1980*/  SHF.L.U32 R73, R67, 0x10, RZ ;  /* 0x0000001043497819 */ /* 0x000fc400000006ff */
[----:B------:R-:W-:Y:S01]  /*1990*/  SHF.L.U32 R27, R27, 0x10, RZ ;  /* 0x000000101b1b7819 */ /* 0x000fe200000006ff */
[----:B0-----:R-:W-:-:S04]  /*19a0*/  FADD.FTZ R79, R79, 1 ;  /* 0x3f8000004f4f7421 */ /* 0x001fc80000010000 */
[----:B------:R-:W-:Y:S01]  /*19b0*/  MUFU.RCP R93, R79 ;  /* 0x0000004f005d7308 */ /* 0x000fe20000001000 */
[----:B------:R-:W-:Y:S02]  /*19c0*/  SHF.L.U32 R75, R75, 0x10, RZ ;  /* 0x000000104b4b7819 */ /* 0x000fe400000006ff */
[----:B------:R-:W-:Y:S01]  /*19d0*/  ISETP.NE.AND P1, PT, R36, RZ, PT ;  /* 0x000000ff2400720c */ /* 0x000fe20003f25270 */
[----:B------:R0:W-:Y:S04]  /*19e0*/  STS.U16 [R48], R87 ;  /* 0x0000005730007388 */ /* 0x0001e80000000400 */
        /* <DEDUP_REMOVED lines=9> */
[----:B------:R-:W4:Y:S01]  /*1a80*/  LDS.U16 R12, [R57] ;  /* 0x00000000390c7984 */ /* 0x000f220000000400 */
[----:B0-----:R-:W0:Y:S03]  /*1a90*/  MUFU.RCP R87, R69 ;  /* 0x0000004500577308 */ /* 0x001e260000001000 */
[----:B------:R-:W4:Y:S04]  /*1aa0*/  LDS.U16 R29, [R57+0x6] ;  /* 0x00000600391d7984 */ /* 0x000f280000000400 */
[----:B------:R-:W-:Y:S01]  /*1ab0*/  LDS.U16 R28, [R57+0x4] ;  /* 0x00000400391c7984 */ /* 0x000fe20000000400 */
[----:B-1----:R1:W4:Y:S03]  /*1ac0*/  MUFU.EX2 R83, R68 ;  /* 0x0000004400537308 */ /* 0x0023260000000800 */
[----:B------:R-:W-:Y:S04]  /*1ad0*/  LDS.U16 R67, [R57+0xa] ;  /* 0x00000a0039437984 */ /* 0x000fe80000000400 */
[----:B-1----:R-:W1:Y:S01]  /*1ae0*/  LDS.U16 R68, [R57+0x8] ;  /* 0x0000080039447984 */ /* 0x002e620000000400 */
[----:B--2---:R2:W-:Y:S02]  /*1af0*/  MUFU.EX2 R86, R81 ;  /* 0x0000005100567308 */ /* 0x0045e40000000800 */
[----:B--2---:R-:W-:-:S06]  /*1b00*/  FADD.FTZ R81, R91, 1 ;  /* 0x3f8000005b517421 */ /* 0x004fcc0000010000 */
[----:B------:R2:W-:Y:S01]  /*1b10*/  MUFU.EX2 R85, R80 ;  /* 0x0000005000557308 */ /* 0x0005e20000000800 */
[----:B---3--:R-:W-:Y:S01]  /*1b20*/  SHF.L.U32 R91, R13, 0x10, RZ ;  /* 0x000000100d5b7819 */ /* 0x008fe200000006ff */
[----:B0-----:R-:W-:Y:S01]  /*1b30*/  FADD.FTZ R13, -R87, 1 ;  /* 0x3f800000570d7421 */ /* 0x001fe20000010100 */
[----:B--2---:R-:W-:-:S05]  /*1b40*/  FADD.FTZ R80, R88, 1 ;  /* 0x3f80000058507421 */ /* 0x004fca0000010000 */
[----:B------:R0:W2:Y:S01]  /*1b50*/  MUFU.RCP R89, R78 ;  /* 0x0000004e00597308 */ /* 0x0000a20000001000 */
[----:B----4-:R-:W-:Y:S01]  /*1b60*/  SHF.L.U32 R88, R12, 0x10, RZ ;  /* 0x000000100c587819 */ /* 0x010fe200000006ff */
[----:B------:R-:W-:Y:S01]  /*1b70*/  FFMA.FTZ R69, R72, R13, 1 ;  /* 0x3f80000048457423 */ /* 0x000fe2000001000d */
[----:B------:R-:W3:Y:S04]  /*1b80*/  LDS.U16 R12, [R57+0xc] ;  /* 0x00000c00390c7984 */ /* 0x000ee80000000400 */
[----:B------:R-:W4:Y:S01]  /*1b90*/  LDS.U16 R13, [R57+0xe] ;  /* 0x00000e00390d7984 */ /* 0x000f220000000400 */
[----:B------:R1:W1:Y:S01]  /*1ba0*/  MUFU.RCP R82, R80 ;  /* 0x0000005000527308 */ /* 0x0002620000001000 */
[----:B------:R-:W-:Y:S01]  /*1bb0*/  FADD.FTZ R84, R83, 1 ;  /* 0x3f80000053547421 */ /* 0x000fe20000010000 */
[----:B0-----:R-:W-:-:S06]  /*1bc0*/  FMUL.FTZ R78, R27, R88 ;  /* 0x000000581b4e7220 */ /* 0x001fcc0000410000 */
[----:B------:R0:W3:Y:S01]  /*1bd0*/  MUFU.RCP R99, R81 ;  /* 0x0000005100637308 */ /* 0x0000e20000001000 */
[----:B--2---:R-:W-:Y:S01]  /*1be0*/  FADD.FTZ R79, -R89, 1 ;  /* 0x3f800000594f7421 */ /* 0x004fe20000010100 */
[----:B-1----:R-:W-:Y:S01]  /*1bf0*/  FMUL.FTZ R80, R73, R91 ;  /* 0x0000005b49507220 */ /* 0x002fe20000410000 */
[----:B------:R-:W-:Y:S01]  /*1c00*/  FMUL.FTZ R78, R87, R78 ;  /* 0x0000004e574e7220 */ /* 0x000fe20000410000 */
[----:B------:R-:W-:Y:S01]  /*1c10*/  SHF.L.U32 R97, R29, 0x10, RZ ;  /* 0x000000101d617819 */ /* 0x000fe200000006ff */
[----:B------:R-:W-:Y:S01]  /*1c20*/  FFMA.FTZ R79, R90, R79, 1 ;  /* 0x3f8000005a4f7423 */ /* 0x000fe2000001004f */
[----:B------:R-:W-:Y:S02]  /*1c30*/  FMUL.FTZ R80, R89, R80 ;  /* 0x0000005059507220 */ /* 0x000fe40000410000 */
[----:B------:R-:W1:Y:S01]  /*1c40*/  MUFU.RCP R102, R84 ;  /* 0x0000005400667308 */ /* 0x000e620000001000 */
[----:B0-----:R-:W-:Y:S01]  /*1c50*/  SHF.L.U32 R81, R71, 0x10, RZ ;  /* 0x0000001047517819 */ /* 0x001fe200000006ff */
[----:B------:R-:W-:Y:S01]  /*1c60*/  FMUL.FTZ R69, R78, R69 ;  /* 0x000000454e457220 */ /* 0x000fe20000410000 */
[----:B------:R-:W-:Y:S01]  /*1c70*/  FADD.FTZ R78, R85, 1 ;  /* 0x3f800000554e7421 */ /* 0x000fe20000010000 */
[----:B------:R-:W-:Y:S01]  /*1c80*/  FADD.FTZ R86, R86, 1 ;  /* 0x3f80000056567421 */ /* 0x000fe20000010000 */
[----:B------:R-:W-:Y:S01]  /*1c90*/  FMUL.FTZ R80, R80, R79 ;  /* 0x0000004f50507220 */ /* 0x000fe20000410000 */
[----:B------:R-:W-:Y:S01]  /*1ca0*/  SHF.L.U32 R79, R70, 0x10, RZ ;  /* 0x00000010464f7819 */ /* 0x000fe200000006ff */
[----:B------:R-:W-:Y:S01]  /*1cb0*/  FADD.FTZ R70, -R82, 1 ;  /* 0x3f80000052467421 */ /* 0x000fe20000010100 */
[----:B------:R-:W-:Y:S01]  /*1cc0*/  SHF.L.U32 R83, R74, 0x10, RZ ;  /* 0x000000104a537819 */ /* 0x000fe200000006ff */
[----:B------:R-:W-:Y:S01]  /*1cd0*/  FMUL.FTZ R29, R81, R97 ;  /* 0x00000061511d7220 */ /* 0x000fe20000410000 */
[----:B------:R-:W-:Y:S01]  /*1ce0*/  SHF.L.U32 R100, R68, 0x10, RZ ;  /* 0x0000001044647819 */ /* 0x000fe200000006ff */
[----:B------:R-:W0:Y:S01]  /*1cf0*/  MUFU.RCP R105, R78 ;  /* 0x0000004e00697308 */ /* 0x000e220000001000 */
[----:B------:R-:W-:Y:S01]  /*1d00*/  SHF.L.U32 R94, R28, 0x10, RZ ;  /* 0x000000101c5e7819 */ /* 0x000fe200000006ff */
[----:B---3--:R-:W-:Y:S01]  /*1d10*/  FADD.FTZ R85, -R99, 1 ;  /* 0x3f80000063557421 */ /* 0x008fe20000010100 */
[----:B------:R-:W-:Y:S01]  /*1d20*/  FFMA.FTZ R70, R95, R70, 1 ;  /* 0x3f8000005f467423 */ /* 0x000fe20000010046 */
[----:B------:R-:W-:Y:S01]  /*1d30*/  FMUL.FTZ R68, R83, R100 ;  /* 0x0000006453447220 */ /* 0x000fe20000410000 */
[----:B------:R-:W-:-:S03]  /*1d40*/  FMUL.FTZ R29, R82, R29 ;  /* 0x0000001d521d7220 */ /* 0x000fc60000410000 */
[----:B------:R-:W2:Y:S01]  /*1d50*/  MUFU.RCP R107, R86 ;  /* 0x00000056006b7308 */ /* 0x000ea20000001000 */
[----:B------:R-:W-:Y:S01]  /*1d60*/  SHF.L.U32 R103, R67, 0x10, RZ ;  /* 0x0000001043677819 */ /* 0x000fe200000006ff */
[----:B------:R-:W-:Y:S01]  /*1d70*/  FFMA.FTZ R85, R98, R85, 1 ;  /* 0x3f80000062557423 */ /* 0x000fe20000010055 */
[----:B------:R-:W-:Y:S01]  /*1d80*/  FMUL.FTZ R68, R99, R68 ;  /* 0x0000004463447220 */ /* 0x000fe20000410000 */
[----:B------:R-:W-:Y:S01]  /*1d90*/  FMUL.FTZ R29, R29, R70 ;  /* 0x000000461d1d7220 */ /* 0x000fe20000410000 */
[----:B------:R-:W-:Y:S01]  /*1da0*/  FADD.FTZ R71, -R93, 1 ;  /* 0x3f8000005d477421 */ /* 0x000fe20000010100 */
[----:B------:R-:W-:Y:S01]  /*1db0*/  FMUL.FTZ R28, R79, R94 ;  /* 0x0000005e4f1c7220 */ /* 0x000fe20000410000 */
[----:B-1----:R-:W-:Y:S01]  /*1dc0*/  FADD.FTZ R70, -R102, 1 ;  /* 0x3f80000066467421 */ /* 0x002fe20000010100 */
[----:B------:R-:W-:Y:S01]  /*1dd0*/  FMUL.FTZ R67, R75, R103 ;  /* 0x000000674b437220 */ /* 0x000fe20000410000 */
[----:B------:R-:W-:Y:S01]  /*1de0*/  FMUL.FTZ R68, R68, R85 ;  /* 0x0000005544447220 */ /* 0x000fe20000410000 */
[----:B------:R-:W-:Y:S01]  /*1df0*/  FFMA.FTZ R71, R92, R71, 1 ;  /* 0x3f8000005c477423 */ /* 0x000fe20000010047 */
[----:B------:R-:W-:Y:S01]  /*1e00*/  FMUL.FTZ R28, R93, R28 ;  /* 0x0000001c5d1c7220 */ /* 0x000fe20000410000 */
[----:B------:R-:W-:Y:S01]  /*1e10*/  SHF.L.U32 R84, R76, 0x10, RZ ;  /* 0x000000104c547819 */ /* 0x000fe200000006ff */
[----:B------:R-:W-:Y:S01]  /*1e20*/  FFMA.FTZ R70, R101, R70, 1 ;  /* 0x3f80000065467423 */ /* 0x000fe20000010046 */
[----:B------:R-:W-:Y:S01]  /*1e30*/  SHF.L.U32 R109, R12, 0x10, RZ ;  /* 0x000000100c6d7819 */ /* 0x000fe200000006ff */
[----:B------:R-:W-:Y:S01]  /*1e40*/  FMUL.FTZ R67, R102, R67 ;  /* 0x0000004366437220 */ /* 0x000fe20000410000 */
[----:B------:R-:W-:Y:S01]  /*1e50*/  SHF.L.U32 R85, R77, 0x10, RZ ;  /* 0x000000104d557819 */ /* 0x000fe200000006ff */
[----:B------:R-:W-:Y:S01]  /*1e60*/  BAR.SYNC.DEFER_BLOCKING 0x0 ;  /* 0x0000000000007b1d */ /* 0x000fe20000010000 */
[----:B----4-:R-:W-:Y:S01]  /*1e70*/  SHF.L.U32 R111, R13, 0x10, RZ ;  /* 0x000000100d6f7819 */ /* 0x010fe200000006ff */
[----:B------:R-:W-:Y:S01]  /*1e80*/  FMUL.FTZ R28, R28, R71 ;  /* 0x000000471c1c7220 */ /* 0x000fe20000410000 */
[----:B------:R-:W-:Y:S01]  /*1e90*/  FMUL.FTZ R67, R67, R70 ;  /* 0x0000004643437220 */ /* 0x000fe20000410000 */
[----:B0-----:R-:W-:Y:S01]  /*1ea0*/  FADD.FTZ R71, -R105, 1 ;  /* 0x3f80000069477421 */ /* 0x001fe20000010100 */
[----:B------:R-:W-:Y:S01]  /*1eb0*/  FMUL.FTZ R12, R84, R109 ;  /* 0x0000006d540c7220 */ /* 0x000fe20000410000 */
[----:B--2---:R-:W-:Y:S01]  /*1ec0*/  FADD.FTZ R13, -R107, 1 ;  /* 0x3f8000006b0d7421 */ /* 0x004fe20000010100 */
[----:B------:R-:W-:Y:S01]  /*1ed0*/  FMUL.FTZ R70, R85, R111 ;  /* 0x0000006f55467220 */ /* 0x000fe20000410000 */
[----:B------:R-:W-:Y:S01]  /*1ee0*/  FFMA.FTZ R71, R104, R71, 1 ;  /* 0x3f80000068477423 */ /* 0x000fe20000010047 */
[----:B------:R-:W-:Y:S01]  /*1ef0*/  FMUL.FTZ R12, R105, R12 ;  /* 0x0000000c690c7220 */ /* 0x000fe20000410000 */
[----:B------:R-:W-:Y:S01]  /*1f00*/  FFMA.FTZ R13, R106, R13, 1 ;  /* 0x3f8000006a0d7423 */ /* 0x000fe2000001000d */
[----:B------:R-:W-:-:S02]  /*1f10*/  FMUL.FTZ R70, R107, R70 ;  /* 0x000000466b467220 */ /* 0x000fc40000410000 */
[----:B------:R-:W-:Y:S02]  /*1f20*/  FMUL.FTZ R12, R12, R71 ;  /* 0x000000470c0c7220 */ /* 0x000fe40000410000 */
[----:B------:R-:W-:Y:S01]  /*1f30*/  FMUL.FTZ R13, R70, R13 ;  /* 0x0000000d460d7220 */ /* 0x000fe20000410000 */
[----:B------:R-:W-:Y:S02]  /*1f40*/  F2FP.BF16.F32.PACK_AB R69, R80, R69 ;  /* 0x000000455045723e */ /* 0x000fe400000010ff */
[----:B------:R-:W-:Y:S02]  /*1f50*/  F2FP.BF16.F32.PACK_AB R28, R29, R28 ;  /* 0x0000001c1d1c723e */ /* 0x000fe400000010ff */
[----:B------:R-:W-:Y:S02]  /*1f60*/  F2FP.BF16.F32.PACK_AB R67, R67, R68 ;  /* 0x000000444343723e */ /* 0x000fe400000010ff */
[----:B------:R-:W-:Y:S02]  /*1f70*/  F2FP.BF16.F32.PACK_AB R12, R13, R12 ;  /* 0x0000000c0d0c723e */ /* 0x000fe400000010ff */
[----:B------:R-:W-:-:S02]  /*1f80*/  PRMT R29, R69, 0x7632, R29 ;  /* 0x00007632451d7816 */ /* 0x000fc4000000001d */
[----:B------:R-:W-:Y:S02]  /*1f90*/  PRMT R13, R28, 0x7632, R13 ;  /* 0x000076321c0d7816 */ /* 0x000fe4000000000d */
[C---:B------:R-:W-:Y:S02]  /*1fa0*/  PRMT R68, R67.reuse, 0x7610, R68 ;  /* 0x0000761043447816 */ /* 0x040fe40000000044 */
[----:B------:R-:W-:Y:S02]  /*1fb0*/  PRMT R70, R67, 0x7632, R70 ;  /* 0x0000763243467816 */ /* 0x000fe40000000046 */
        /* <DEDUP_REMOVED lines=22> */
[----:B0-----:R-:W-:-:S02]  /*2120*/  IMAD R12, R70, UR17, RZ ;  /* 0x00000011460c7c24 */ /* 0x001fc4000f8e02ff */
[----:B------:R-:W-:Y:S01]  /*2130*/  IMAD.WIDE.U32 R28, R70, UR16, RZ ;  /* 0x00000010461c7c25 */ /* 0x000fe2000f8e00ff */
[----:B------:R-:W-:Y:S03]  /*2140*/  BSSY B0, `(.L_x_15520) ;  /* 0x0000012000007945 */ /* 0x000fe60003800000 */
[----:B------:R-:W-:Y:S01]  /*2150*/  IMAD R71, R71, UR16, R12 ;  /* 0x0000001047477c24 */ /* 0x000fe2000f8e020c */
[----:B------:R-:W-:-:S04]  /*2160*/  IADD3 R12, P2, R45, R14, RZ ;  /* 0x0000000e2d0c7210 */ /* 0x000fc80007f5e0ff */
[----:B------:R-:W-:Y:S02]  /*2170*/  IADD3 R125, R29, R71, RZ ;  /* 0x000000471d7d7210 */ /* 0x000fe40007ffe0ff */
[----:B------:R-:W-:Y:S02]  /*2180*/  IADD3.X R13, R46, R15, RZ, P2, !PT ;  /* 0x0000000f2e0d7210 */ /* 0x000fe400017fe4ff */
        /* <DEDUP_REMOVED lines=13> */
.L_x_15521:
[----:B------:R-:W-:Y:S05]  /*2260*/  BSYNC B0 ;  /* 0x0000000000007941 */ /* 0x000fea0003800000 */
.L_x_15520:
[----:B------:R-:W-:Y:S01]  /*2270*/  MOV R29, R125 ;  /* 0x0000007d001d7202 */ /* 0x000fe20000000f00 */
[----:B------:R-:W-:Y:S01]  /*2280*/  ULDC.64 UR6, c[0x0][0x3a0] ;  /* 0x0000e80000067ab9 */ /* 0x000fe20000000a00 */
[----:B------:R-:W-:Y:S01]  /*2290*/  ULDC.64 UR4, c[0x0][0x3e8] ;  /* 0x0000fa0000047ab9 */ /* 0x000fe20000000a00 */
[----:B------:R-:W-:Y:S01]  /*22a0*/  IMAD R68, R32, UR6, RZ ;  /* 0x0000000620447c24 */ /* 0x000fe2000f8e02ff */
[----:B0-----:R-:W-:Y:S01]  /*22b0*/  LEA R70, P0, R45, UR4, 0x1 ;  /* 0x000000042d467c11 */ /* 0x001fe2000f8008ff */
[----:B------:R-:W-:Y:S01]  /*22c0*/  IMAD.WIDE.U32 R28, R33, UR6, R28 ;  /* 0x00000006211c7c25 */ /* 0x000fe2000f8e001c */
[----:B------:R-:W-:-:S03]  /*22d0*/  ISETP.GE.AND P2, PT, R0, R74, PT ;  /* 0x0000004a0000720c */ /* 0x000fc60003f46270 */
[----:B------:R-:W-:Y:S01]  /*22e0*/  FMUL.FTZ R105, R104, R105 ;  /* 0x0000006968697220 */ /* 0x000fe20000410000 */
[----:B------:R-:W-:Y:S01]  /*22f0*/  LEA.HI.X R69, R45, UR5, R46, 0x1, P0 ;  /* 0x000000052d457c11 */ /* 0x000fe200080f0c2e */
        /* <DEDUP_REMOVED lines=16> */
[----:B------:R0:W-:Y:S01]  /*2400*/  @!P2 STG.E.U16 desc[UR14][R28.64+-0x180], R77 ;  /* 0xfffe804d1c00a986 */ /* 0x0001e2000c10150e */
[-C--:B------:R-:W-:Y:S01]  /*2410*/  ISETP.GE.AND P2, PT, R5, R74.reuse, PT ;  /* 0x0000004a0500720c */ /* 0x080fe20003f46270 */
[----:B------:R-:W-:Y:S01]  /*2420*/  FMUL.FTZ R104, R106, R107 ;  /* 0x0000006b6a687220 */ /* 0x000fe20000410000 */
[----:B------:R-:W-:Y:S01]  /*2430*/  ISETP.GE.AND P4, PT, R6, R74, PT ;  /* 0x0000004a0600720c */ /* 0x000fe20003f86270 */
[----:B------:R1:W-:Y:S01]  /*2440*/  @!P5 STG.E.U16 desc[UR14][R28.64+-0x100], R117 ;  /* 0xffff00751c00d986 */ /* 0x0003e2000c10150e */
[----:B------:R-:W-:Y:S01]  /*2450*/  SHF.L.U32 R67, R26, 0x10, RZ ;  /* 0x000000101a437819 */ /* 0x000fe200000006ff */
[----:B------:R-:W-:Y:S01]  /*2460*/  FMUL.FTZ R107, R27, R86 ;  /* 0x000000561b6b7220 */ /* 0x000fe20000410000 */
[----:B------:R-:W-:Y:S01]  /*2470*/  SHF.L.U32 R25, R25, 0x10, RZ ;  /* 0x0000001019197819 */ /* 0x000fe200000006ff */
[----:B------:R1:W-:Y:S01]  /*2480*/  @!P6 STG.E.U16 desc[UR14][R28.64+-0xc0], R119 ;  /* 0xffff40771c00e986 */ /* 0x0003e2000c10150e */
[----:B------:R-:W-:Y:S01]  /*2490*/  SHF.L.U32 R69, R24, 0x10, RZ ;  /* 0x0000001018457819 */ /* 0x000fe200000006ff */
[--C-:B-----5:R-:W-:Y:S01]  /*24a0*/  FADD.FTZ R68, R67, R30.reuse ;  /* 0x0000001e43447221 */ /* 0x120fe20000010000 */
[----:B------:R-:W-:Y:S01]  /*24b0*/  SHF.L.U32 R23, R23, 0x10, RZ ;  /* 0x0000001017177819 */ /* 0x000fe200000006ff */
[----:B------:R1:W-:Y:S01]  /*24c0*/  @!P0 STG.E.U16 desc[UR14][R28.64+-0x140], R115 ;  /* 0xfffec0731c008986 */ /* 0x0003e2000c10150e */
[----:B------:R-:W-:Y:S01]  /*24d0*/  ISETP.NE.U32.AND P0, PT, RZ, UR4, PT ;  /* 0x00000004ff007c0c */ /* 0x000fe2000bf05070 */
[--C-:B------:R-:W-:Y:S01]  /*24e0*/  FADD.FTZ R70, R25, R30.reuse ;  /* 0x0000001e19467221 */ /* 0x100fe20000010000 */
[----:B------:R-:W-:Y:S01]  /*24f0*/  SHF.L.U32 R71, R22, 0x10, RZ ;  /* 0x0000001016477819 */ /* 0x000fe200000006ff */
[----:B------:R1:W-:Y:S01]  /*2500*/  @!P2 STG.E.U16 desc[UR14][R28.64+-0x80], R121 ;  /* 0xffff80791c00a986 */ /* 0x0003e2000c10150e */
[----:B------:R-:W-:Y:S01]  /*2510*/  ISETP.NE.AND.EX P0, PT, RZ, UR5, PT, P0 ;  /* 0x00000005ff007c0c */ /* 0x000fe2000bf05300 */
[--C-:B------:R-:W-:Y:S01]  /*2520*/  FADD.FTZ R72, R69, R30.reuse ;  /* 0x0000001e45487221 */ /* 0x100fe20000010000 */
[----:B------:R-:W-:Y:S01]  /*2530*/  SHF.L.U32 R11, R11, 0x10, RZ ;  /* 0x000000100b0b7819 */ /* 0x000fe200000006ff */
[----:B------:R1:W-:Y:S01]  /*2540*/  @!P3 STG.E.U16 desc[UR14][R28.64+-0x1c0], R113 ;  /* 0xfffe40711c00b986 */ /* 0x0003e2000c10150e */
[----:B0-----:R-:W-:Y:S01]  /*2550*/  SHF.L.U32 R77, R10, 0x10, RZ ;  /* 0x000000100a4d7819 */ /* 0x001fe200000006ff */
[--C-:B------:R-:W-:Y:S01]  /*2560*/  FADD.FTZ R74, R23, R30.reuse ;  /* 0x0000001e174a7221 */ /* 0x100fe20000010000 */
[----:B------:R-:W-:Y:S01]  /*2570*/  SHF.L.U32 R9, R9, 0x10, RZ ;  /* 0x0000001009097819 */ /* 0x000fe200000006ff */
[----:B------:R1:W-:Y:S01]  /*2580*/  @!P4 STG.E.U16 desc[UR14][R28.64+-0x40], R123 ;  /* 0xffffc07b1c00c986 */ /* 0x0003e2000c10150e */
[--C-:B------:R-:W-:Y:S01]  /*2590*/  FADD.FTZ R76, R71, R30.reuse ;  /* 0x0000001e474c7221 */ /* 0x100fe20000010000 */
[--C-:B------:R-:W-:Y:S01]  /*25a0*/  FADD.FTZ R78, R11, R30.reuse ;  /* 0x0000001e0b4e7221 */ /* 0x100fe20000010000 */
[--C-:B------:R-:W-:Y:S01]  /*25b0*/  FADD.FTZ R80, R77, R30.reuse ;  /* 0x0000001e4d507221 */ /* 0x100fe20000010000 */
        /* <DEDUP_REMOVED lines=8> */
[----:B-1----:R-:W-:Y:S06]  /*2640*/  @!P0 BRA `(.L_x_15522) ;  /* 0x0000000400508947 */ /* 0x002fec0003800000 */
        /* <DEDUP_REMOVED lines=11> */
[----:B------:R-:W-:Y:S01]  /*2700*/  F2FP.BF16.F32.PACK_AB R92, R97, R92 ;  /* 0x0000005c615c723e */ /* 0x000fe200000010ff */
[----:B------:R-:W-:Y:S01]  /*2710*/  BSSY B0, `(.L_x_15523) ;  /* 0x000002d000007945 */ /* 0x000fe20003800000 */
[----:B------:R-:W-:-:S02]  /*2720*/  F2FP.BF16.F32.PACK_AB R98, R103, R98 ;  /* 0x000000626762723e */ /* 0x000fc400000010ff */
[----:B------:R-:W-:Y:S02]  /*2730*/  F2FP.BF16.F32.PACK_AB R104, R104, R105 ;  /* 0x000000696868723e */ /* 0x000fe400000010ff */
[----:B------:R-:W-:Y:S02]  /*2740*/  PRMT R9, R86, 0x7632, R9 ;  /* 0x0000763256097816 */ /* 0x000fe40000000009 */
[----:B------:R-:W-:Y:S02]  /*2750*/  PRMT R10, R92, 0x7632, R10 ;  /* 0x000076325c0a7816 */ /* 0x000fe4000000000a */
[----:B------:R-:W-:Y:S02]  /*2760*/  PRMT R11, R98, 0x7632, R11 ;  /* 0x00007632620b7816 */ /* 0x000fe4000000000b */
[----:B------:R-:W-:Y:S01]  /*2770*/  PRMT R22, R104, 0x7632, R22 ;  /* 0x0000763268167816 */ /* 0x000fe20000000016 */
[----:B------:R-:W-:Y:S04]  /*2780*/  STS.U16 [R57], R86 ;  /* 0x0000005639007388 */ /* 0x000fe80000000400 */
        /* <DEDUP_REMOVED lines=25> */
[----:B------:R-:W-:Y:S01]  /*2920*/  MOV R8, R12 ;  /* 0x0000000c00087202 */ /* 0x000fe20000000f00 */
[----:B------:R-:W-:Y:S01]  /*2930*/  ULDC.64 UR6, c[0x0][0x2c8] ;  /* 0x0000b20000067ab9 */ /* 0x000fe20000000a00 */
[----:B------:R-:W-:Y:S01]  /*2940*/  MOV R9, R13 ;  /* 0x0000000d00097202 */ /* 0x000fe20000000f00 */
[----:B------:R-:W-:Y:S02]  /*2950*/  IMAD R22, R32, UR6, RZ ;  /* 0x0000000620167c24 */ /* 0x000fe4000f8e02ff */
[----:B------:R-:W-:-:S05]  /*2960*/  IMAD.WIDE.U32 R8, R84, UR16, R8 ;  /* 0x0000001054087c25 */ /* 0x000fca000f8e0008 */
[----:B------:R-:W-:Y:S01]  /*2970*/  IADD3 R9, R23, R9, RZ ;  /* 0x0000000917097210 */ /* 0x000fe20007ffe0ff */
[C---:B------:R-:W-:Y:S02]  /*2980*/  IMAD R23, R33.reuse, UR7, R22 ;  /* 0x0000000721177c24 */ /* 0x040fe4000f8e0216 */
[----:B------:R-:W-:-:S05]  /*2990*/  IMAD.WIDE.U32 R8, R33, UR6, R8 ;  /* 0x0000000621087c25 */ /* 0x000fca000f8e0008 */
[----:B------:R-:W-:Y:S02]  /*29a0*/  IADD3 R9, R9, R23, RZ ;  /* 0x0000001709097210 */ /* 0x000fe40007ffe0ff */
[----:B------:R-:W-:-:S04]  /*29b0*/  LEA R22, P0, R8, UR4, 0x1 ;  /* 0x0000000408167c11 */ /* 0x000fc8000f8008ff */
[----:B------:R-:W-:-:S05]  /*29c0*/  LEA.HI.X R23, R8, UR5, R9, 0x1, P0 ;  /* 0x0000000508177c11 */ /* 0x000fca00080f0c09 */
[----:B------:R0:W-:Y:S04]  /*29d0*/  STG.E.U16 desc[UR14][R22.64], R25 ;  /* 0x0000001916007986 */ /* 0x0001e8000c10150e */
.L_x_15524:
[----:B------:R-:W-:Y:S05]  /*29e0*/  BSYNC B0 ;  /* 0x0000000000007941 */ /* 0x000fea0003800000 */
.L_x_15523:
        /* <DEDUP_REMOVED lines=9> */
[----:B0-----:R-:W-:Y:S01]  /*2a80*/  IMAD R23, R33, UR7, R10 ;  /* 0x0000000721177c24 */ /* 0x001fe2000f8e020a */
[----:B------:R-:W-:-:S02]  /*2a90*/  IADD3 R10, P2, R65, R8, RZ ;  /* 0x00000008410a7210 */ /* 0x000fc40007f5e0ff */
[-C--:B------:R-:W-:Y:S02]  /*2aa0*/  ISETP.GE.AND P4, PT, R2, R24.reuse, PT ;  /* 0x000000180200720c */ /* 0x080fe40003f86270 */
[----:B------:R-:W-:Y:S02]  /*2ab0*/  IADD3.X R9, R66, R23, R9, P2, !PT ;  /* 0x0000001742097210 */ /* 0x000fe400017fe409 */
[C---:B------:R-:W-:Y:S02]  /*2ac0*/  LEA R8, P0, R10.reuse, R11, 0x1 ;  /* 0x0000000b0a087211 */ /* 0x040fe400078008ff */
[-C--:B------:R-:W-:Y:S02]  /*2ad0*/  ISETP.GE.AND P3, PT, R3, R24.reuse, PT ;  /* 0x000000180300720c */ /* 0x080fe40003f66270 */
[----:B------:R-:W-:Y:S02]  /*2ae0*/  LEA.HI.X R9, R10, R7, R9, 0x1, P0 ;  /* 0x000000070a097211 */ /* 0x000fe400000f0c09 */
[----:B------:R-:W-:-:S02]  /*2af0*/  ISETP.GE.AND P2, PT, R4, R24, PT ;  /* 0x000000180400720c */ /* 0x000fc40003f46270 */
[-C--:B------:R-:W-:Y:S01]  /*2b00*/  ISETP.GE.AND P0, PT, R5, R24.reuse, PT ;  /* 0x000000180500720c */ /* 0x080fe20003f06270 */
        /* <DEDUP_REMOVED lines=8> */
.L_x_15522:
[----:B------:R-:W1:Y:S01]  /*2b90*/  LDC R101, c[0x0][0x21c] ;  /* 0x00008700ff657b82 */ /* 0x000e620000000800 */
[----:B------:R-:W-:Y:S01]  /*2ba0*/  SHF.L.U32 R3, R159, 0x10, RZ ;  /* 0x000000109f037819 */ /* 0x000fe200000006ff */
[----:B------:R-:W-:Y:S01]  /*2bb0*/  HFMA2.MMA R90, -RZ, RZ, 0, 0 ;  /* 0x00000000ff5a7435 */ /* 0x000fe200000001ff */
[----:B0-----:R-:W-:Y:S01]  /*2bc0*/  SHF.L.U32 R75, R58, 0x10, RZ ;  /* 0x000000103a4b7819 */ /* 0x001fe200000006ff */
[----:B------:R-:W-:Y:S01]  /*2bd0*/  HFMA2.MMA R69, -RZ, RZ, 0, 0 ;  /* 0x00000000ff457435 */ /* 0x000fe200000001ff */
[----:B------:R-:W-:Y:S01]  /*2be0*/  SHF.L.U32 R77, R59, 0x10, RZ ;  /* 0x000000103b4d7819 */ /* 0x000fe200000006ff */
[----:B------:R-:W-:Y:S01]  /*2bf0*/  FFMA.FTZ R5, R107, R3, R34 ;  /* 0x000000036b057223 */ /* 0x000fe20000010022 */
[----:B------:R-:W-:Y:S01]  /*2c00*/  SHF.L.U32 R79, R60, 0x10, RZ ;  /* 0x000000103c4f7819 */ /* 0x000fe200000006ff */
        /* <DEDUP_REMOVED lines=8> */
[-C--:B------:R-:W-:Y:S01]  /*2c90*/  FMUL.FTZ R89, R107, R31.reuse ;  /* 0x0000001f6b597220 */ /* 0x080fe20000410000 */
[----:B------:R-:W-:Y:S01]  /*2ca0*/  FMUL.FTZ R92, R106, R31 ;  /* 0x0000001f6a5c7220 */ /* 0x000fe20000410000 */
[----:B------:R-:W-:Y:S01]  /*2cb0*/  FFMA.FTZ R5, R110, R79, R5 ;  /* 0x0000004f6e057223 */ /* 0x000fe20000010005 */
[-C--:B------:R-:W-:Y:S01]  /*2cc0*/  FMUL.FTZ R91, R108, R31.reuse ;  /* 0x0000001f6c5b7220 */ /* 0x080fe20000410000 */
[-C--:B------:R-:W-:Y:S01]  /*2cd0*/  FMUL.FTZ R94, R110, R31.reuse ;  /* 0x0000001f6e5e7220 */ /* 0x080fe20000410000 */
[C---:B------:R-:W-:Y:S01]  /*2ce0*/  FMUL.FTZ R93, R112.reuse, R31 ;  /* 0x0000001f705d7220 */ /* 0x040fe20000410000 */
[----:B------:R-:W-:Y:S01]  /*2cf0*/  FFMA.FTZ R5, R112, R81, R5 ;  /* 0x0000005170057223 */ /* 0x000fe20000010005 */
[-C--:B------:R-:W-:Y:S01]  /*2d00*/  FMUL.FTZ R96, R114, R31.reuse ;  /* 0x0000001f72607220 */ /* 0x080fe20000410000 */
[----:B-1----:R-:W-:Y:S01]  /*2d10*/  ISETP.GE.AND P0, PT, R101, 0x1, PT ;  /* 0x000000016500780c */ /* 0x002fe20003f06270 */
[----:B------:R-:W-:Y:S01]  /*2d20*/  FMUL.FTZ R95, R116, R31 ;  /* 0x0000001f745f7220 */ /* 0x000fe20000410000 */
[----:B------:R-:W-:Y:S01]  /*2d30*/  FFMA.FTZ R5, R114, R83, R5 ;  /* 0x0000005372057223 */ /* 0x000fe20000010005 */
[----:B------:R-:W-:Y:S01]  /*2d40*/  FMUL.FTZ R98, R118, R31 ;  /* 0x0000001f76627220 */ /* 0x000fe20000410000 */
[----:B------:R-:W-:-:S02]  /*2d50*/  MOV R67, RZ ;  /* 0x000000ff00437202 */ /* 0x000fc40000000f00 */
[----:B------:R-:W-:Y:S01]  /*2d60*/  FFMA.FTZ R5, R116, R85, R5 ;  /* 0x0000005574057223 */ /* 0x000fe20000010005 */
[----:B------:R-:W-:Y:S02]  /*2d70*/  MOV R84, RZ ;  /* 0x000000ff00547202 */ /* 0x000fe40000000f00 */
[----:B------:R-:W-:Y:S01]  /*2d80*/  MOV R86, RZ ;  /* 0x000000ff00567202 */ /* 0x000fe20000000f00 */
[----:B------:R-:W-:Y:S01]  /*2d90*/  FFMA.FTZ R34, R118, R87, R5 ;  /* 0x0000005776227223 */ /* 0x000fe20000010005 */
[----:B------:R-:W-:Y:S01]  /*2da0*/  MOV R88, RZ ;  /* 0x000000ff00587202 */ /* 0x000fe20000000f00 */
[----:B------:R-:W-:Y:S06]  /*2db0*/  BAR.SYNC.DEFER_BLOCKING 0x0 ;  /* 0x0000000000007b1d */ /* 0x000fec0000010000 */
[----:B------:R-:W-:Y:S05]  /*2dc0*/  @!P0 BRA `(.L_x_15525) ;  /* 0x0000003400bc8947 */ /* 0x000fea0003800000 */
[----:B------:R-:W0:Y:S01]  /*2dd0*/  LDC.64 R120, c[0x0][0x2d8] ;  /* 0x0000b600ff787b82 */ /* 0x000e220000000a00 */
[C---:B------:R-:W-:Y:S01]  /*2de0*/  IADD3 R0, R47.reuse, -0x1, RZ ;  /* 0xffffffff2f007810 */ /* 0x040fe20007ffe0ff */
[----:B------:R-:W-:Y:S01]  /*2df0*/  ULDC.64 UR4, c[0x0][0x230] ;  /* 0x00008c0000047ab9 */ /* 0x000fe20000000a00 */
[----:B------:R-:W-:Y:S01]  /*2e00*/  ULDC.64 UR6, c[0x0][0x248] ;  /* 0x0000920000067ab9 */ /* 0x000fe20000000a00 */
[----:B------:R-:W-:Y:S01]  /*2e10*/  ULDC.64 UR8, c[0x0][0x268] ;  /* 0x00009a0000087ab9 */ /* 0x000fe20000000a00 */
[----:B------:R-:W-:Y:S01]  /*2e20*/  LEA.HI R2, R0, R0, RZ, 0x1 ;  /* 0x0000000000027211 */ /* 0x000fe200078f08ff */
[----:B------:R-:W-:Y:S01]  /*2e30*/  IMAD R6, R32, UR6, RZ ;  /* 0x0000000620067c24 */ /* 0x000fe2000f8e02ff */
[----:B------:R-:W-:Y:S01]  /*2e40*/  IADD3 R4, R47, -0x2, RZ ;  /* 0xfffffffe2f047810 */ /* 0x000fe20007ffe0ff */
[----:B------:R-:W1:Y:S01]  /*2e50*/  LDC.64 R22, c[0x0][0x2d0] ;  /* 0x0000b400ff167b82 */ /* 0x000e620000000a00 */
[----:B------:R-:W-:Y:S01]  /*2e60*/  LOP3.LUT R5, R2, 0xfffffe, RZ, 0xc0, !PT ;  /* 0x00fffffe02057812 */ /* 0x000fe200078ec0ff */
[----:B------:R-:W-:-:S04]  /*2e70*/  IMAD.WIDE.U32 R104, R33, UR6, RZ ;  /* 0x0000000621687c25 */ /* 0x000fc8000f8e00ff */
[----:B------:R-:W-:Y:S01]  /*2e80*/  FADD.FTZ R109, R112, R112 ;  /* 0x00000070706d7221 */ /* 0x000fe20000010000 */
[----:B------:R-:W-:Y:S01]  /*2e90*/  FADD.FTZ R111, R114, R114 ;  /* 0x00000072726f7221 */ /* 0x000fe20000010000 */
[----:B------:R-:W-:Y:S01]  /*2ea0*/  IADD3 R2, R0, -R5, RZ ;  /* 0x8000000500027210 */ /* 0x000fe20007ffe0ff */
[----:B------:R-:W-:Y:S02]  /*2eb0*/  IMAD R0, R32, UR4, RZ ;  /* 0x0000000420007c24 */ /* 0x000fe4000f8e02ff */
[----:B------:R-:W-:Y:S01]  /*2ec0*/  FADD.FTZ R112, R116, R116 ;  /* 0x0000007474707221 */ /* 0x000fe20000010000 */
[C---:B------:R-:W-:Y:S01]  /*2ed0*/  IMAD R9, R33.reuse, UR7, R6 ;  /* 0x0000000721097c24 */ /* 0x040fe2000f8e0206 */
[----:B------:R-:W2:Y:S01]  /*2ee0*/  LDC.64 R122, c[0x0][0x2e0] ;  /* 0x0000b800ff7a7b82 */ /* 0x000ea20000000a00 */
[----:B------:R-:W-:Y:S02]  /*2ef0*/  IMAD R103, R33, UR5, R0 ;  /* 0x0000000521677c24 */ /* 0x000fe4000f8e0200 */
[----:B------:R-:W-:Y:S01]  /*2f00*/  FADD.FTZ R113, R118, R118 ;  /* 0x0000007676717221 */ /* 0x000fe20000010000 */
[----:B------:R-:W-:-:S02]  /*2f10*/  IMAD R0, R32, UR8, RZ ;  /* 0x0000000820007c24 */ /* 0x000fc4000f8e02ff */
[----:B------:R-:W-:Y:S01]  /*2f20*/  FADD.FTZ R106, R106, R106 ;  /* 0x0000006a6a6a7221 */ /* 0x000fe20000010000 */
[----:B------:R-:W-:Y:S01]  /*2f30*/  IMAD R101, R4, R101, RZ ;  /* 0x0000006504657224 */ /* 0x000fe200078e02ff */
[----:B------:R-:W-:Y:S01]  /*2f40*/  MOV R114, R49 ;  /* 0x0000003100727202 */ /* 0x000fe20000000f00 */
[----:B------:R-:W-:Y:S01]  /*2f50*/  IMAD R11, R33, UR9, R0 ;  /* 0x00000009210b7c24 */ /* 0x000fe2000f8e0200 */
[C---:B0-----:R-:W-:Y:S01]  /*2f60*/  LEA R99, P2, R104.reuse, R120, 0x3 ;  /* 0x0000007868637211 */ /* 0x041fe200078418ff */
[----:B------:R-:W0:Y:S01]  /*2f70*/  LDC.64 R24, c[0x0][0x238] ;  /* 0x00008e00ff187b82 */ /* 0x000e220000000a00 */
[----:B------:R-:W-:Y:S01]  /*2f80*/  IADD3 R0, R105, R9, RZ ;  /* 0x0000000969007210 */ /* 0x000fe20007ffe0ff */
[----:B------:R-:W-:Y:S01]  /*2f90*/  IMAD.WIDE.U32 R4, R33, UR4, RZ ;  /* 0x0000000421047c25 */ /* 0x000fe2000f8e00ff */
[----:B------:R-:W-:Y:S01]  /*2fa0*/  MOV R90, RZ ;  /* 0x000000ff005a7202 */ /* 0x000fe20000000f00 */
[----:B------:R-:W-:Y:S01]  /*2fb0*/  UMOV UR4, URZ ;  /* 0x0000003f00047c82 */ /* 0x000fe20008000000 */
[----:B------:R-:W-:Y:S01]  /*2fc0*/  LEA.HI.X R104, R104, R121, R0, 0x3, P2 ;  /* 0x0000007968687211 */ /* 0x000fe200010f1c00 */
[----:B------:R-:W-:Y:S01]  /*2fd0*/  FADD.FTZ R0, R107, R107 ;  /* 0x0000006b6b007221 */ /* 0x000fe20000010000 */
[----:B------:R-:W-:Y:S01]  /*2fe0*/  FADD.FTZ R107, R108, R108 ;  /* 0x0000006c6c6b7221 */ /* 0x000fe20000010000 */
[----:B------:R-:W3:Y:S01]  /*2ff0*/  LDC.64 R28, c[0x0][0x270] ;  /* 0x00009c00ff1c7b82 */ /* 0x000ee20000000a00 */
[----:B------:R-:W-:Y:S01]  /*3000*/  FADD.FTZ R108, R110, R110 ;  /* 0x0000006e6e6c7221 */ /* 0x000fe20000010000 */
[----:B-1----:R-:W-:Y:S01]  /*3010*/  LEA R97, P0, R4, R22, 0x3 ;  /* 0x0000001604617211 */ /* 0x002fe200078018ff */
[----:B------:R-:W-:Y:S01]  /*3020*/  IMAD.WIDE.U32 R6, R33, UR8, RZ ;  /* 0x0000000821067c25 */ /* 0x000fe2000f8e00ff */
[----:B------:R-:W-:Y:S01]  /*3030*/  IADD3 R103, R5, R103, RZ ;  /* 0x0000006705677210 */ /* 0x000fe20007ffe0ff */
[----:B------:R-:W-:Y:S01]  /*3040*/  ULDC UR5, c[0x0][0x224] ;  /* 0x0000890000057ab9 */ /* 0x000fe20000000800 */
[----:B------:R-:W-:Y:S01]  /*3050*/  ISETP.NE.AND P2, PT, R36, RZ, PT ;  /* 0x000000ff2400720c */ /* 0x000fe20003f45270 */
[----:B------:R-:W-:Y:S01]  /*3060*/  IMAD.WIDE R100, R101, 0x10, R20 ;  /* 0x0000001065647825 */ /* 0x000fe200078e0214 */
[----:B------:R-:W1:Y:S01]  /*3070*/  LDC.64 R26, c[0x0][0x250] ;  /* 0x00009400ff1a7b82 */ /* 0x000e620000000a00 */
[----:B------:R-:W-:-:S02]  /*3080*/  LEA.HI.X R103, R4, R23, R103, 0x3, P0 ;  /* 0x0000001704677211 */ /* 0x000fc400000f1c67 */
[----:B------:R-:W-:Y:S02]  /*3090*/  LEA.HI R4, R47, R47, RZ, 0x1 ;  /* 0x0000002f2f047211 */ /* 0x000fe400078f08ff */
[----:B--2---:R-:W-:Y:S02]  /*30a0*/  LEA R102, P3, R6, R122, 0x3 ;  /* 0x0000007a06667211 */ /* 0x004fe400078618ff */
[----:B------:R-:W-:Y:S01]  /*30b0*/  IADD3 R105, R7, R11, RZ ;  /* 0x0000000b07697210 */ /* 0x000fe20007ffe0ff */
[----:B------:R-:W2:Y:S01]  /*30c0*/  LDC R110, c[0x0][0x224] ;  /* 0x00008900ff6e7b82 */ /* 0x000ea20000000800 */
[----:B------:R-:W-:Y:S02]  /*30d0*/  LOP3.LUT R4, R4, 0x1ffffe, RZ, 0xc0, !PT ;  /* 0x001ffffe04047812 */ /* 0x000fe400078ec0ff */
[----:B------:R-:W-:Y:S02]  /*30e0*/  LEA.HI.X R105, R6, R123, R105, 0x3, P3 ;  /* 0x0000007b06697211 */ /* 0x000fe400018f1c69 */
[----:B0-----:R-:W-:-:S02]  /*30f0*/  SHF.L.U64.HI R120, R24, 0x3, R25 ;  /* 0x0000000318787819 */ /* 0x001fc40000010219 */
[C---:B------:R-:W-:Y:S01]  /*3100*/  ISETP.NE.AND P3, PT, R36.reuse, 0x1f, PT ;  /* 0x0000001f2400780c */ /* 0x040fe20003f65270 */
[----:B------:R-:W0:Y:S01]  /*3110*/  LDC R161, c[0x0][0x21c] ;  /* 0x00008700ffa17b82 */ /* 0x000e220000000800 */
[----:B------:R-:W-:Y:S02]  /*3120*/  MOV R115, R49 ;  /* 0x0000003100737202 */ /* 0x000fe40000000f00 */
[----:B------:R-:W-:Y:S02]  /*3130*/  IADD3 R116, R36, 0x200, RZ ;  /* 0x0000020024747810 */ /* 0x000fe40007ffe0ff */
[----:B---3--:R-:W-:Y:S02]  /*3140*/  SHF.L.U64.HI R118, R28, 0x3, R29 ;  /* 0x000000031c767819 */ /* 0x008fe4000001021d */
[----:B------:R-:W-:Y:S02]  /*3150*/  IADD3 R122, R47, -R4, RZ ;  /* 0x800000042f7a7210 */ /* 0x000fe40007ffe0ff */
[----:B-1----:R-:W-:-:S02]  /*3160*/  SHF.L.U64.HI R27, R26, 0x3, R27 ;  /* 0x000000031a1b7819 */ /* 0x002fc4000001021b */
[----:B------:R-:W-:-:S07]  /*3170*/  SHF.L.U32 R25, R2, 0x8, RZ ;  /* 0x0000000802197819 */ /* 0x000fce00000006ff */
.L_x_15540:
[----:B------:R-:W-:Y:S02]  /*3180*/  MOV R4, R97 ;  /* 0x0000006100047202 */ /* 0x000fe40000000f00 */
[----:B------:R-:W-:-:S05]  /*3190*/  MOV R5, R103 ;  /* 0x0000006700057202 */ /* 0x000fca0000000f00 */
[----:B------:R1:W3:Y:S01]  /*31a0*/  LDG.E.64 R22, desc[UR14][R4.64] ;  /* 0x0000000e04167981 */ /* 0x0002e2000c1e1b00 */
[----:B------:R-:W-:-:S04]  /*31b0*/  ISETP.NE.AND P0, PT, R157, RZ, PT ;  /* 0x000000ff9d00720c */ /* 0x000fc80003f05270 */
[----:B------:R-:W-:Y:S02]  /*31c0*/  ISETP.LT.OR P4, PT, R47, 0x2, P0 ;  /* 0x000000022f00780c */ /* 0x000fe40000781670 */
[----:B-1----:R-:W-:Y:S02]  /*31d0*/  MOV R4, R102 ;  /* 0x0000006600047202 */ /* 0x002fe40000000f00 */
[----:B------:R-:W-:-:S06]  /*31e0*/  MOV R5, R105 ;  /* 0x0000006900057202 */ /* 0x000fcc0000000f00 */
[----:B------:R-:W5:Y:S01]  /*31f0*/  LDG.E.64 R4, desc[UR14][R4.64] ;  /* 0x0000000e04047981 */ /* 0x000f62000c1e1b00 */
[----:B------:R-:W1:Y:S01]  /*3200*/  @P3 S2R R139, SR_CgaCtaId ;  /* 0x00000000008b3919 */ /* 0x000e620000008800 */
[----:B---3--:R-:W-:Y:S01]  /*3210*/  FMUL.FTZ R29, R22, 1.4426950216293334961 ;  /* 0x3fb8aa3b161d7820 */ /* 0x008fe20000410000 */
[----:B------:R-:W-:-:S03]  /*3220*/  FMUL.FTZ R6, R68, R23 ;  /* 0x0000001744067220 */ /* 0x000fc60000410000 */
[----:B------:R-:W-:Y:S01]  /*3230*/  FMUL.FTZ R2, R68, R29 ;  /* 0x0000001d44027220 */ /* 0x000fe20000410000 */
[----:B0-----:R-:W-:Y:S01]  /*3240*/  FMUL.RZ R9, R6, 0.15915493667125701904 ;  /* 0x3e22f98306097820 */ /* 0x001fe2000040c000 */
[----:B------:R-:W-:-:S03]  /*3250*/  SEL R6, R25, R116, !P2 ;  /* 0x0000007419067207 */ /* 0x000fc60005000000 */
[----:B------:R-:W-:Y:S01]  /*3260*/  MUFU.COS R7, R9 ;  /* 0x0000000900077308 */ /* 0x000fe20000000000 */
[----:B------:R-:W-:Y:S02]  /*3270*/  LEA R117, R6, R49, 0x3 ;  /* 0x0000003106757211 */ /* 0x000fe400078e18ff */
[----:B------:R-:W-:-:S05]  /*3280*/  MOV R6, R99 ;  /* 0x0000006300067202 */ /* 0x000fca0000000f00 */
[----:B------:R-:W3:Y:S08]  /*3290*/  MUFU.EX2 R2, R2 ;  /* 0x0000000200027308 */ /* 0x000ef00000000800 */
[----:B------:R4:W2:Y:S01]  /*32a0*/  MUFU.SIN R11, R9 ;  /* 0x00000009000b7308 */ /* 0x0008a20000000400 */
[----:B---3--:R-:W-:Y:S01]  /*32b0*/  FMUL.FTZ R10, R2, R7 ;  /* 0x00000007020a7220 */ /* 0x008fe20000410000 */
[----:B------:R-:W-:-:S02]  /*32c0*/  MOV R7, R104 ;  /* 0x0000006800077202 */ /* 0x000fc40000000f00 */
[----:B----4-:R-:W-:-:S04]  /*32d0*/  CS2R R8, SRZ ;  /* 0x0000000000087805 */ /* 0x010fc8000001ff00 */
[----:B------:R-:W5:Y:S01]  /*32e0*/  LDG.E.64 R6, desc[UR14][R6.64] ;  /* 0x0000000e06067981 */ /* 0x000f62000c1e1b00 */
[----:B--2---:R-:W-:-:S05]  /*32f0*/  FMUL.FTZ R11, R2, R11 ;  /* 0x0000000b020b7220 */ /* 0x004fca0000410000 */
[----:B------:R2:W-:Y:S01]  /*3300*/  STS.64 [R117+0x670], R10 ;  /* 0x0006700a75007388 */ /* 0x0005e20000000a00 */
[----:B------:R-:W-:Y:S06]  /*3310*/  BAR.SYNC.DEFER_BLOCKING 0x0 ;  /* 0x0000000000007b1d */ /* 0x000fec0000010000 */
[----:B------:R3:W5:Y:S01]  /*3320*/  @!P4 LDG.E.64 R8, desc[UR14][R100.64+0x8] ;  /* 0x0000080e6408c981 */ /* 0x000762000c1e1b00 */
[----:B------:R-:W-:-:S04]  /*3330*/  FMUL.FTZ R2, R70, R23 ;  /* 0x0000001746027220 */ /* 0x000fc80000410000 */
[----:B------:R-:W-:Y:S01]  /*3340*/  FMUL.RZ R125, R2, 0.15915493667125701904 ;  /* 0x3e22f983027d7820 */ /* 0x000fe2000040c000 */
[----:B------:R-:W-:Y:S01]  /*3350*/  FMUL.FTZ R2, R70, R29 ;  /* 0x0000001d46027220 */ /* 0x000fe20000410000 */
[-C--:B------:R-:W-:Y:S01]  /*3360*/  FMUL.FTZ R123, R74, R23.reuse ;  /* 0x000000174a7b7220 */ /* 0x080fe20000410000 */
[-C--:B------:R-:W-:Y:S01]  /*3370*/  FMUL.FTZ R126, R76, R23.reuse ;  /* 0x000000174c7e7220 */ /* 0x080fe20000410000 */
[----:B--2---:R-:W-:Y:S01]  /*3380*/  MUFU.SIN R117, R125 ;  /* 0x0000007d00757308 */ /* 0x004fe20000000400 */
[----:B------:R-:W-:Y:S01]  /*3390*/  FMUL.FTZ R121, R72, R23 ;  /* 0x0000001748797220 */ /* 0x000fe20000410000 */
[----:B------:R-:W-:Y:S01]  /*33a0*/  FMUL.RZ R131, R123, 0.15915493667125701904 ;  /* 0x3e22f9837b837820 */ /* 0x000fe2000040c000 */
[----:B------:R-:W-:Y:S01]  /*33b0*/  FMUL.FTZ R123, R74, R29 ;  /* 0x0000001d4a7b7220 */ /* 0x000fe20000410000 */
[----:B------:R-:W-:-:S04]  /*33c0*/  FMUL.RZ R133, R126, 0.15915493667125701904 ;  /* 0x3e22f9837e857820 */ /* 0x000fc8000040c000 */
[----:B------:R-:W2:Y:S01]  /*33d0*/  MUFU.EX2 R2, R2 ;  /* 0x0000000200027308 */ /* 0x000ea20000000800 */
[----:B------:R-:W-:Y:S01]  /*33e0*/  FMUL.RZ R127, R121, 0.15915493667125701904 ;  /* 0x3e22f983797f7820 */ /* 0x000fe2000040c000 */
[----:B------:R-:W-:-:S06]  /*33f0*/  FMUL.FTZ R121, R72, R29 ;  /* 0x0000001d48797220 */ /* 0x000fcc0000410000 */
[----:B------:R-:W4:Y:S01]  /*3400*/  MUFU.COS R119, R125 ;  /* 0x0000007d00777308 */ /* 0x000f220000000000 */
[----:B------:R-:W-:Y:S01]  /*3410*/  FMUL.FTZ R126, R76, R29 ;  /* 0x0000001d4c7e7220 */ /* 0x000fe20000410000 */
[----:B------:R-:W-:-:S06]  /*3420*/  FMUL.FTZ R129, R78, R23 ;  /* 0x000000174e817220 */ /* 0x000fcc0000410000 */
[----:B------:R-:W-:Y:S01]  /*3430*/  MUFU.SIN R130, R131 ;  /* 0x0000008300827308 */ /* 0x000fe20000000400 */
[----:B------:R-:W-:-:S07]  /*3440*/  FMUL.RZ R135, R129, 0.15915493667125701904 ;  /* 0x3e22f98381877820 */ /* 0x000fce000040c000 */
[----:B------:R0:W-:Y:S08]  /*3450*/  MUFU.COS R132, R131 ;  /* 0x0000008300847308 */ /* 0x0001f00000000000 */
[----:B------:R1:W-:Y:S01]  /*3460*/  MUFU.EX2 R125, R123 ;  /* 0x0000007b007d7308 */ /* 0x0003e20000000800 */
[----:B0-----:R-:W-:-:S07]  /*3470*/  FMUL.FTZ R131, R80, R29 ;  /* 0x0000001d50837220 */ /* 0x001fce0000410000 */
[----:B------:R-:W-:Y:S01]  /*3480*/  MUFU.SIN R134, R133 ;  /* 0x0000008500867308 */ /* 0x000fe20000000400 */
[----:B-1----:R-:W-:-:S07]  /*3490*/  FMUL.FTZ R123, R78, R29 ;  /* 0x0000001d4e7b7220 */ /* 0x002fce0000410000 */
[----:B------:R0:W-:Y:S02]  /*34a0*/  MUFU.COS R136, R133 ;  /* 0x0000008500887308 */ /* 0x0001e40000000000 */
[----:B0-----:R-:W-:Y:S01]  /*34b0*/  FMUL.FTZ R133, R82, R29 ;  /* 0x0000001d52857220 */ /* 0x001fe20000410000 */
[----:B------:R-:W-:-:S05]  /*34c0*/  FMUL.FTZ R29, R80, R23 ;  /* 0x00000017501d7220 */ /* 0x000fca0000410000 */
[----:B------:R-:W-:Y:S01]  /*34d0*/  MUFU.COS R128, R127 ;  /* 0x0000007f00807308 */ /* 0x000fe20000000000 */
[----:B------:R-:W-:Y:S01]  /*34e0*/  FMUL.RZ R137, R29, 0.15915493667125701904 ;  /* 0x3e22f9831d897820 */ /* 0x000fe2000040c000 */
[----:B------:R-:W-:-:S06]  /*34f0*/  FMUL.FTZ R29, R82, R23 ;  /* 0x00000017521d7220 */ /* 0x000fcc0000410000 */
[----:B------:R-:W0:Y:S01]  /*3500*/  MUFU.EX2 R121, R121 ;  /* 0x0000007900797308 */ /* 0x000e220000000800 */
[----:B--2---:R-:W-:-:S07]  /*3510*/  FMUL.FTZ R117, R2, R117 ;  /* 0x0000007502757220 */ /* 0x004fce0000410000 */
[----:B------:R-:W1:Y:S01]  /*3520*/  MUFU.SIN R124, R127 ;  /* 0x0000007f007c7308 */ /* 0x000e620000000400 */
[----:B------:R-:W-:-:S07]  /*3530*/  FMUL.FTZ R148, RZ, R117 ;  /* 0x00000075ff947220 */ /* 0x000fce0000410000 */
[----:B------:R-:W-:Y:S08]  /*3540*/  MUFU.SIN R138, R135 ;  /* 0x00000087008a7308 */ /* 0x000ff00000000400 */
[----:B------:R2:W-:Y:S02]  /*3550*/  MUFU.COS R140, R135 ;  /* 0x00000087008c7308 */ /* 0x0005e40000000000 */
[----:B--2---:R-:W-:Y:S01]  /*3560*/  FMUL.RZ R135, R29, 0.15915493667125701904 ;  /* 0x3e22f9831d877820 */ /* 0x004fe2000040c000 */
[----:B----4-:R-:W-:-:S05]  /*3570*/  FMUL.FTZ R29, R2, R119 ;  /* 0x00000077021d7220 */ /* 0x010fca0000410000 */
[----:B------:R2:W4:Y:S01]  /*3580*/  MUFU.EX2 R127, R126 ;  /* 0x0000007e007f7308 */ /* 0x0005220000000800 */
[----:B------:R-:W-:-:S04]  /*3590*/  @P3 MOV R2, 0x400 ;  /* 0x0000040000023802 */ /* 0x000fc80000000f00 */
[----:B------:R-:W-:Y:S01]  /*35a0*/  @P3 LEA R49, R139, R2, 0x18 ;  /* 0x000000028b313211 */ /* 0x000fe200078ec0ff */
[----:B--2---:R-:W-:-:S04]  /*35b0*/  FMUL.FTZ R126, R68, R3 ;  /* 0x00000003447e7220 */ /* 0x004fc80000410000 */
[-C--:B------:R-:W-:Y:S01]  /*35c0*/  FMUL.FTZ R2, R117, R126.reuse ;  /* 0x0000007e75027220 */ /* 0x080fe20000410000 */
[----:B------:R-:W-:Y:S01]  /*35d0*/  FFMA.FTZ R3, R29, R126, -R148 ;  /* 0x0000007e1d037223 */ /* 0x000fe20000010894 */
[C---:B0-----:R-:W-:Y:S01]  /*35e0*/  FMUL.FTZ R119, R121.reuse, R128 ;  /* 0x0000008079777220 */ /* 0x041fe20000410000 */
[----:B-1----:R-:W-:Y:S01]  /*35f0*/  FMUL.FTZ R121, R121, R124 ;  /* 0x0000007c79797220 */ /* 0x002fe20000410000 */
[----:B------:R-:W-:Y:S01]  /*3600*/  FFMA.FTZ R2, RZ, R29, R2 ;  /* 0x0000001dff027223 */ /* 0x000fe20000010002 */
[----:B------:R-:W-:-:S03]  /*3610*/  FFMA.FTZ R150, R70, R75, R3 ;  /* 0x0000004b46967223 */ /* 0x000fc60000010003 */
[----:B------:R-:W-:Y:S01]  /*3620*/  FADD.FTZ R2, RZ, R2 ;  /* 0x00000002ff027221 */ /* 0x000fe20000010000 */
[----:B------:R-:W-:-:S03]  /*3630*/  FMUL.FTZ R128, R121, R150 ;  /* 0x0000009679807220 */ /* 0x000fc60000410000 */
[-C--:B------:R-:W-:Y:S01]  /*3640*/  FMUL.FTZ R3, R121, R2.reuse ;  /* 0x0000000279037220 */ /* 0x080fe20000410000 */
[----:B------:R-:W-:Y:S01]  /*3650*/  FFMA.FTZ R2, R119, R2, R128 ;  /* 0x0000000277027223 */ /* 0x000fe20000010080 */
[----:B------:R0:W1:Y:S01]  /*3660*/  MUFU.EX2 R129, R123 ;  /* 0x0000007b00817308 */ /* 0x0000620000000800 */
[----:B------:R-:W-:Y:S01]  /*3670*/  FMUL.FTZ R124, R125, R130 ;  /* 0x000000827d7c7220 */ /* 0x000fe20000410000 */
[----:B------:R-:W-:Y:S01]  /*3680*/  FFMA.FTZ R3, R119, R150, -R3 ;  /* 0x0000009677037223 */ /* 0x000fe20000010803 */
[----:B------:R-:W-:-:S03]  /*3690*/  FADD.FTZ R2, RZ, R2 ;  /* 0x00000002ff027221 */ /* 0x000fc60000010000 */
[----:B------:R-:W-:Y:S01]  /*36a0*/  FFMA.FTZ R3, R72, R77, R3 ;  /* 0x0000004d48037223 */ /* 0x000fe20000010003 */
[----:B0-----:R-:W-:Y:S01]  /*36b0*/  FMUL.FTZ R123, R125, R132 ;  /* 0x000000847d7b7220 */ /* 0x001fe20000410000 */
[C---:B----4-:R-:W-:Y:S01]  /*36c0*/  FMUL.FTZ R125, R127.reuse, R136 ;  /* 0x000000887f7d7220 */ /* 0x050fe20000410000 */
[----:B------:R-:W-:Y:S01]  /*36d0*/  FMUL.FTZ R127, R127, R134 ;  /* 0x000000867f7f7220 */ /* 0x000fe20000410000 */
[C---:B------:R-:W-:Y:S01]  /*36e0*/  FMUL.FTZ R134, R124.reuse, R2 ;  /* 0x000000027c867220 */ /* 0x040fe20000410000 */
[----:B------:R-:W-:Y:S08]  /*36f0*/  MUFU.EX2 R131, R131 ;  /* 0x0000008300837308 */ /* 0x000ff00000000800 */
[----:B------:R-:W0:Y:S08]  /*3700*/  MUFU.SIN R142, R137 ;  /* 0x00000089008e7308 */ /* 0x000e300000000400 */
[----:B------:R2:W4:Y:S08]  /*3710*/  MUFU.COS R144, R137 ;  /* 0x0000008900907308 */ /* 0x0005300000000000 */
[----:B------:R-:W-:Y:S01]  /*3720*/  MUFU.SIN R146, R135 ;  /* 0x0000008700927308 */ /* 0x000fe20000000400 */
[----:B--2---:R-:W-:-:S07]  /*3730*/  FMUL.FTZ R137, R124, R3 ;  /* 0x000000037c897220 */ /* 0x004fce0000410000 */
[----:B------:R2:W-:Y:S01]  /*3740*/  MUFU.COS R148, R135 ;  /* 0x0000008700947308 */ /* 0x0005e20000000000 */
[----:B------:R-:W-:Y:S01]  /*3750*/  FFMA.FTZ R137, R123, R2, R137 ;  /* 0x000000027b897223 */ /* 0x000fe20000010089 */
[----:B-1----:R-:W-:Y:S01]  /*3760*/  FMUL.FTZ R128, R129, R140 ;  /* 0x0000008c81807220 */ /* 0x002fe20000410000 */
[----:B--2---:R-:W-:Y:S01]  /*3770*/  FFMA.FTZ R135, R123, R3, -R134 ;  /* 0x000000037b877223 */ /* 0x004fe20000010886 */
[-C--:B------:R-:W-:Y:S01]  /*3780*/  FMUL.FTZ R3, R11, R117.reuse ;  /* 0x000000750b037220 */ /* 0x080fe20000410000 */
[----:B------:R-:W-:-:S03]  /*3790*/  FMUL.FTZ R134, R10, R117 ;  /* 0x000000750a867220 */ /* 0x000fc60000410000 */
[-C--:B------:R-:W-:Y:S01]  /*37a0*/  FFMA.FTZ R2, R10, R29.reuse, -R3 ;  /* 0x0000001d0a027223 */ /* 0x080fe20000010803 */
[----:B------:R-:W-:Y:S01]  /*37b0*/  FFMA.FTZ R134, R11, R29, R134 ;  /* 0x0000001d0b867223 */ /* 0x000fe20000010086 */
[----:B------:R-:W-:Y:S01]  /*37c0*/  FADD.FTZ R140, RZ, R137 ;  /* 0x00000089ff8c7221 */ /* 0x000fe20000010000 */
[----:B------:R-:W-:Y:S01]  /*37d0*/  FMUL.FTZ R129, R129, R138 ;  /* 0x0000008a81817220 */ /* 0x000fe20000410000 */
[C---:B------:R-:W-:Y:S01]  /*37e0*/  FMUL.FTZ R136, R121.reuse, R2 ;  /* 0x0000000279887220 */ /* 0x040fe20000410000 */
[----:B------:R-:W-:Y:S01]  /*37f0*/  FFMA.FTZ R138, R74, R79, R135 ;  /* 0x0000004f4a8a7223 */ /* 0x000fe20000010087 */
[----:B------:R-:W-:Y:S01]  /*3800*/  FMUL.FTZ R3, R121, R134 ;  /* 0x0000008679037220 */ /* 0x000fe20000410000 */
[----:B------:R-:W-:Y:S01]  /*3810*/  FMUL.FTZ R135, R127, R140 ;  /* 0x0000008c7f877220 */ /* 0x000fe20000410000 */
[----:B------:R-:W-:Y:S01]  /*3820*/  FFMA.FTZ R136, R119, R134, R136 ;  /* 0x0000008677887223 */ /* 0x000fe20000010088 */
[----:B0-----:R-:W-:Y:S01]  /*3830*/  FMUL.FTZ R132, R131, R142 ;  /* 0x0000008e83847220 */ /* 0x001fe20000410000 */
[----:B------:R-:W-:Y:S01]  /*3840*/  FFMA.FTZ R3, R119, R2, -R3 ;  /* 0x0000000277037223 */ /* 0x000fe20000010803 */
[-C--:B------:R-:W-:Y:S01]  /*3850*/  FMUL.FTZ R142, R127, R138.reuse ;  /* 0x0000008a7f8e7220 */ /* 0x080fe20000410000 */
[C---:B------:R-:W-:Y:S01]  /*3860*/  FFMA.FTZ R137, R125.reuse, R138, -R135 ;  /* 0x0000008a7d897223 */ /* 0x040fe20000010887 */
[C---:B------:R-:W-:Y:S01]  /*3870*/  FMUL.FTZ R2, R124.reuse, R136 ;  /* 0x000000887c027220 */ /* 0x040fe20000410000 */
[----:B------:R-:W-:Y:S01]  /*3880*/  FMUL.FTZ R135, R124, R3 ;  /* 0x000000037c877220 */ /* 0x000fe20000410000 */
[----:B------:R-:W-:Y:S01]  /*3890*/  FFMA.FTZ R142, R125, R140, R142 ;  /* 0x0000008c7d8e7223 */ /* 0x000fe2000001008e */
[----:B------:R-:W-:Y:S01]  /*38a0*/  FFMA.FTZ R137, R76, R81, R137 ;  /* 0x000000514c897223 */ /* 0x000fe20000010089 */
[C---:B------:R-:W-:Y:S01]  /*38b0*/  FFMA.FTZ R2, R123.reuse, R3, -R2 ;  /* 0x000000037b027223 */ /* 0x040fe20000010802 */
[----:B------:R-:W-:Y:S01]  /*38c0*/  FFMA.FTZ R136, R123, R136, R135 ;  /* 0x000000887b887223 */ /* 0x000fe20000010087 */
[----:B------:R-:W-:Y:S01]  /*38d0*/  FADD.FTZ R142, RZ, R142 ;  /* 0x0000008eff8e7221 */ /* 0x000fe20000010000 */
[-C--:B------:R-:W-:Y:S01]  /*38e0*/  FMUL.FTZ R135, R129, R137.reuse ;  /* 0x0000008981877220 */ /* 0x080fe20000410000 */
[C---:B------:R-:W-:Y:S01]  /*38f0*/  FMUL.FTZ R134, R127.reuse, R2 ;  /* 0x000000027f867220 */ /* 0x040fe20000410000 */
[----:B------:R-:W0:Y:S01]  /*3900*/  MUFU.EX2 R133, R133 ;  /* 0x0000008500857308 */ /* 0x000e220000000800 */
[----:B------:R-:W-:Y:S01]  /*3910*/  FMUL.FTZ R3, R127, R136 ;  /* 0x000000887f037220 */ /* 0x000fe20000410000 */
[C---:B------:R-:W-:Y:S01]  /*3920*/  FFMA.FTZ R135, R128.reuse, R142, R135 ;  /* 0x0000008e80877223 */ /* 0x040fe20000010087 */
[----:B------:R-:W-:Y:S01]  /*3930*/  FFMA.FTZ R134, R125, R136, R134 ;  /* 0x000000887d867223 */ /* 0x000fe20000010086 */
[----:B------:R-:W-:Y:S01]  /*3940*/  FMUL.FTZ R139, R129, R142 ;  /* 0x0000008e818b7220 */ /* 0x000fe20000410000 */
[----:B------:R-:W-:Y:S01]  /*3950*/  FFMA.FTZ R3, R125, R2, -R3 ;  /* 0x000000027d037223 */ /* 0x000fe20000010803 */
[----:B------:R-:W-:Y:S01]  /*3960*/  FADD.FTZ R141, RZ, R135 ;  /* 0x00000087ff8d7221 */ /* 0x000fe20000010000 */
[C---:B------:R-:W-:Y:S01]  /*3970*/  FMUL.FTZ R135, R129.reuse, R134 ;  /* 0x0000008681877220 */ /* 0x040fe20000410000 */
[----:B------:R-:W-:Y:S01]  /*3980*/  FFMA.FTZ R139, R128, R137, -R139 ;  /* 0x00000089808b7223 */ /* 0x000fe2000001088b */
[----:B------:R-:W-:-:S02]  /*3990*/  FMUL.FTZ R137, R129, R3 ;  /* 0x0000000381897220 */ /* 0x000fc40000410000 */
[----:B------:R-:W-:Y:S01]  /*39a0*/  FFMA.FTZ R135, R128, R3, -R135 ;  /* 0x0000000380877223 */ /* 0x000fe20000010887 */
[----:B------:R-:W-:Y:S01]  /*39b0*/  FFMA.FTZ R139, R78, R83, R139 ;  /* 0x000000534e8b7223 */ /* 0x000fe2000001008b */
[----:B----4-:R-:W-:Y:S01]  /*39c0*/  FMUL.FTZ R130, R131, R144 ;  /* 0x0000009083827220 */ /* 0x010fe20000410000 */
[----:B------:R-:W-:Y:S01]  /*39d0*/  FMUL.FTZ R2, R132, R141 ;  /* 0x0000008d84027220 */ /* 0x000fe20000410000 */
[----:B------:R-:W-:Y:S01]  /*39e0*/  FFMA.FTZ R137, R128, R134, R137 ;  /* 0x0000008680897223 */ /* 0x000fe20000010089 */
[C---:B------:R-:W-:Y:S01]  /*39f0*/  FMUL.FTZ R3, R132.reuse, R135 ;  /* 0x0000008784037220 */ /* 0x040fe20000410000 */
[-C--:B------:R-:W-:Y:S01]  /*3a00*/  FMUL.FTZ R143, R132, R139.reuse ;  /* 0x0000008b848f7220 */ /* 0x080fe20000410000 */
[----:B------:R-:W-:Y:S01]  /*3a10*/  FFMA.FTZ R139, R130, R139, -R2 ;  /* 0x0000008b828b7223 */ /* 0x000fe20000010802 */
[C---:B0-----:R-:W-:Y:S01]  /*3a20*/  FMUL.FTZ R131, R133.reuse, R148 ;  /* 0x0000009485837220 */ /* 0x041fe20000410000 */
[-C--:B------:R-:W-:Y:S01]  /*3a30*/  FMUL.FTZ R2, R132, R137.reuse ;  /* 0x0000008984027220 */ /* 0x080fe20000410000 */
[----:B------:R-:W-:Y:S01]  /*3a40*/  FMUL.FTZ R133, R133, R146 ;  /* 0x0000009285857220 */ /* 0x000fe20000410000 */
[----:B------:R-:W-:-:S02]  /*3a50*/  FFMA.FTZ R134, R130, R137, R3 ;  /* 0x0000008982867223 */ /* 0x000fc40000010003 */
[----:B------:R-:W-:Y:S01]  /*3a60*/  FFMA.FTZ R136, R130, R135, -R2 ;  /* 0x0000008782887223 */ /* 0x000fe20000010802 */
[----:B------:R-:W-:Y:S01]  /*3a70*/  @P3 LEA R2, R36, R49, 0x3 ;  /* 0x0000003124023211 */ /* 0x000fe200078e18ff */
[C---:B------:R-:W-:Y:S02]  /*3a80*/  FMUL.FTZ R3, R133.reuse, R134 ;  /* 0x0000008685037220 */ /* 0x040fe40000410000 */
[-C--:B------:R-:W-:Y:S02]  /*3a90*/  FMUL.FTZ R135, R133, R136.reuse ;  /* 0x0000008885877220 */ /* 0x080fe40000410000 */
[----:B------:R-:W-:Y:S02]  /*3aa0*/  FFMA.FTZ R136, R131, R136, -R3 ;  /* 0x0000008883887223 */ /* 0x000fe40000010803 */
[----:B------:R-:W0:Y:S01]  /*3ab0*/  @P3 LDS.64 R2, [R2+0x1678] ;  /* 0x0016780002023984 */ /* 0x000e220000000a00 */
[----:B------:R-:W-:Y:S01]  /*3ac0*/  FFMA.FTZ R143, R130, R141, R143 ;  /* 0x0000008d828f7223 */ /* 0x000fe2000001008f */
[----:B------:R-:W-:-:S03]  /*3ad0*/  FFMA.FTZ R138, R80, R85, R139 ;  /* 0x00000055508a7223 */ /* 0x000fc6000001008b */
[----:B------:R-:W-:Y:S01]  /*3ae0*/  FADD.FTZ R140, RZ, R143 ;  /* 0x0000008fff8c7221 */ /* 0x000fe20000010000 */
[----:B------:R-:W-:-:S03]  /*3af0*/  FMUL.FTZ R139, R133, R138 ;  /* 0x0000008a858b7220 */ /* 0x000fc60000410000 */
[-C--:B------:R-:W-:Y:S01]  /*3b00*/  FMUL.FTZ R142, R133, R140.reuse ;  /* 0x0000008c858e7220 */ /* 0x080fe20000410000 */
[C---:B------:R-:W-:Y:S01]  /*3b10*/  FFMA.FTZ R139, R131.reuse, R140, R139 ;  /* 0x0000008c838b7223 */ /* 0x040fe2000001008b */
[----:B------:R-:W-:Y:S02]  /*3b20*/  BSSY B0, `(.L_x_15526) ;  /* 0x000000b000007945 */ /* 0x000fe40003800000 */
[C---:B------:R-:W-:Y:S01]  /*3b30*/  FFMA.FTZ R137, R131.reuse, R138, -R142 ;  /* 0x0000008a83897223 */ /* 0x040fe2000001088e */
[----:B------:R-:W-:Y:S01]  /*3b40*/  FFMA.FTZ R134, R131, R134, R135 ;  /* 0x0000008683867223 */ /* 0x000fe20000010087 */
[----:B------:R-:W-:Y:S02]  /*3b50*/  FADD.FTZ R135, RZ, R139 ;  /* 0x0000008bff877221 */ /* 0x000fe40000010000 */
[----:B------:R-:W-:Y:S01]  /*3b60*/  FFMA.FTZ R137, R82, R87, R137 ;  /* 0x0000005752897223 */ /* 0x000fe20000010089 */
[----:B---3--:R-:W-:Y:S06]  /*3b70*/  @P3 BRA `(.L_x_15527) ;  /* 0x0000000000143947 */ /* 0x008fec0003800000 */
[----:B------:R-:W-:Y:S01]  /*3b80*/  ISETP.NE.AND P3, PT, R47, R110, PT ;  /* 0x0000006e2f00720c */ /* 0x000fe20003f65270 */
[----:B0-----:R-:W-:Y:S01]  /*3b90*/  HFMA2.MMA R3, -RZ, RZ, 0, 0 ;  /* 0x00000000ff037435 */ /* 0x001fe200000001ff */
[----:B------:R-:W-:-:S11]  /*3ba0*/  MOV R2, 0x3f800000 ;  /* 0x3f80000000027802 */ /* 0x000fd60000000f00 */
[----:B------:R-:W-:-:S05]  /*3bb0*/  @P3 LEA R138, R122, R115, 0xb ;  /* 0x000000737a8a3211 */ /* 0x000fca00078e58ff */
[----:B------:R1:W2:Y:S02]  /*3bc0*/  @P3 LDS.64 R2, [R138+0x670] ;  /* 0x000670008a023984 */ /* 0x0002a40000000a00 */
.L_x_15527:
[----:B------:R-:W-:Y:S05]  /*3bd0*/  BSYNC B0 ;  /* 0x0000000000007941 */ /* 0x000fea0003800000 */
.L_x_15526:
[----:B------:R-:W3:Y:S01]  /*3be0*/  SHFL.UP PT, R145, R137, 0x1, RZ ;  /* 0x0420000089917989 */ /* 0x000ee200000e00ff */
[----:B------:R-:W-:Y:S01]  /*3bf0*/  ISETP.GE.AND P3, PT, R37, 0x1, PT ;  /* 0x000000012500780c */ /* 0x000fe20003f66270 */
[CC--:B-----5:R-:W-:Y:S01]  /*3c00*/  FMUL.FTZ R139, R7.reuse, R5.reuse ;  /* 0x00000005078b7220 */ /* 0x0e0fe20000410000 */
[-C--:B------:R-:W-:Y:S01]  /*3c10*/  FMUL.FTZ R147, R7, R4.reuse ;  /* 0x0000000407937220 */ /* 0x080fe20000410000 */
[----:B------:R-:W1:Y:S01]  /*3c20*/  SHFL.UP PT, R141, R136, 0x1, RZ ;  /* 0x04200000888d7989 */ /* 0x000e6200000e00ff */
[----:B------:R-:W-:Y:S01]  /*3c30*/  ISETP.GE.OR P0, PT, R47, UR5, P0 ;  /* 0x000000052f007c0c */ /* 0x000fe20008706670 */
[C---:B------:R-:W-:Y:S01]  /*3c40*/  FFMA.FTZ R144, R6.reuse, R4, -R139 ;  /* 0x0000000406907223 */ /* 0x040fe2000001088b */
[----:B------:R-:W-:Y:S01]  /*3c50*/  FFMA.FTZ R147, R6, R5, R147 ;  /* 0x0000000506937223 */ /* 0x000fe20000010093 */
[----:B------:R-:W4:Y:S01]  /*3c60*/  SHFL.UP PT, R149, R135, 0x1, RZ ;  /* 0x0420000087957989 */ /* 0x000f2200000e00ff */
[----:B------:R-:W-:Y:S01]  /*3c70*/  BSSY B0, `(.L_x_15528) ;  /* 0x00000c2000007945 */ /* 0x000fe20003800000 */
[----:B------:R-:W-:Y:S01]  /*3c80*/  FMUL.FTZ R139, R112, R144 ;  /* 0x00000090708b7220 */ /* 0x000fe20000410000 */
[----:B------:R-:W-:Y:S01]  /*3c90*/  FMUL.FTZ R142, R113, R147 ;  /* 0x00000093718e7220 */ /* 0x000fe20000410000 */
[----:B------:R-:W0:Y:S01]  /*3ca0*/  SHFL.UP PT, R143, R134, 0x1, RZ ;  /* 0x04200000868f7989 */ /* 0x000e2200000e00ff */
[----:B------:R-:W-:-:S02]  /*3cb0*/  ISETP.GT.U32.AND P4, PT, R157, 0x1b, PT ;  /* 0x0000001b9d00780c */ /* 0x000fc40003f84070 */
[-C--:B------:R-:W-:Y:S01]  /*3cc0*/  FMUL.FTZ R148, R131, R142.reuse ;  /* 0x0000008e83947220 */ /* 0x080fe20000410000 */
[----:B------:R-:W-:Y:S01]  /*3cd0*/  FMUL.FTZ R146, R133, R142 ;  /* 0x0000008e85927220 */ /* 0x000fe20000410000 */
[----:B------:R-:W-:Y:S01]  /*3ce0*/  SHFL.IDX PT, R9, R9, RZ, 0x1f ;  /* 0x00001fff09097589 */ /* 0x000fe200000e0000 */
[C---:B------:R-:W-:Y:S02]  /*3cf0*/  ISETP.GT.U32.AND P5, PT, R157.reuse, 0x17, PT ;  /* 0x000000179d00780c */ /* 0x040fe40003fa4070 */
[----:B------:R-:W-:Y:S01]  /*3d00*/  ISETP.GT.U32.AND P6, PT, R157, 0xf, PT ;  /* 0x0000000f9d00780c */ /* 0x000fe20003fc4070 */
[C---:B---3--:R-:W-:Y:S01]  /*3d10*/  FMUL.FTZ R7, R134.reuse, R145 ;  /* 0x0000009186077220 */ /* 0x048fe20000410000 */
[C---:B-1----:R-:W-:Y:S01]  /*3d20*/  FMUL.FTZ R138, R134.reuse, R141 ;  /* 0x0000008d868a7220 */ /* 0x042fe20000410000 */
[-C--:B----4-:R-:W-:Y:S02]  /*3d30*/  FMUL.FTZ R140, R134, R149.reuse ;  /* 0x00000095868c7220 */ /* 0x090fe40000410000 */
[C---:B------:R-:W-:Y:S01]  /*3d40*/  FFMA.FTZ R4, R136.reuse, R149, R7 ;  /* 0x0000009588047223 */ /* 0x040fe20000010007 */
[C---:B0-----:R-:W-:Y:S01]  /*3d50*/  FFMA.FTZ R7, R136.reuse, R143, R138 ;  /* 0x0000008f88077223 */ /* 0x041fe2000001008a */
[----:B------:R-:W-:Y:S01]  /*3d60*/  FFMA.FTZ R140, R136, R145, -R140 ;  /* 0x00000091888c7223 */ /* 0x000fe2000001088c */
[----:B------:R-:W-:Y:S01]  /*3d70*/  FMUL.FTZ R143, R134, R143 ;  /* 0x0000008f868f7220 */ /* 0x000fe20000410000 */
[----:B------:R-:W-:Y:S01]  /*3d80*/  @P3 FADD.FTZ R135, R135, R4 ;  /* 0x0000000487873221 */ /* 0x000fe20000010000 */
[----:B------:R-:W-:Y:S01]  /*3d90*/  FMUL.FTZ R138, R112, R147 ;  /* 0x00000093708a7220 */ /* 0x000fe20000410000 */
[----:B------:R-:W-:Y:S01]  /*3da0*/  @P3 FADD.FTZ R137, R137, R140 ;  /* 0x0000008c89893221 */ /* 0x000fe20000010000 */
[----:B------:R-:W-:Y:S01]  /*3db0*/  @P3 FFMA.FTZ R136, R136, R141, -R143 ;  /* 0x0000008d88883223 */ /* 0x000fe2000001088f */
[----:B------:R-:W-:Y:S01]  /*3dc0*/  FSEL R7, R134, R7, !P3 ;  /* 0x0000000786077208 */ /* 0x000fe20005800000 */
[----:B------:R-:W-:Y:S01]  /*3dd0*/  FMUL.FTZ R140, R113, R144 ;  /* 0x00000090718c7220 */ /* 0x000fe20000410000 */
[----:B------:R-:W0:Y:S01]  /*3de0*/  SHFL.UP PT, R134, R135, 0x2, RZ ;  /* 0x0440000087867989 */ /* 0x000e2200000e00ff */
[----:B------:R-:W-:-:S02]  /*3df0*/  ISETP.GE.AND P3, PT, R37, 0x2, PT ;  /* 0x000000022500780c */ /* 0x000fc40003f66270 */
[-C--:B------:R-:W-:Y:S01]  /*3e00*/  FFMA.FTZ R141, -R133, R140.reuse, -R148 ;  /* 0x0000008c858d7223 */ /* 0x080fe20000010994 */
[----:B------:R-:W1:Y:S01]  /*3e10*/  SHFL.UP PT, R6, R137, 0x2, RZ ;  /* 0x0440000089067989 */ /* 0x000e6200000e00ff */
[----:B------:R-:W-:Y:S02]  /*3e20*/  FFMA.FTZ R146, R131, R140, -R146 ;  /* 0x0000008c83927223 */ /* 0x000fe40000010892 */
[----:B------:R-:W-:Y:S01]  /*3e30*/  FADD.FTZ R145, -R138, R141 ;  /* 0x0000008d8a917221 */ /* 0x000fe20000010100 */
[----:B------:R-:W3:Y:S01]  /*3e40*/  SHFL.UP PT, R4, R136, 0x2, RZ ;  /* 0x0440000088047989 */ /* 0x000ee200000e00ff */
[----:B------:R-:W-:Y:S02]  /*3e50*/  FADD.FTZ R141, R139, R146 ;  /* 0x000000928b8d7221 */ /* 0x000fe40000010000 */
[C---:B------:R-:W-:Y:S01]  /*3e60*/  FMUL.FTZ R143, R132.reuse, -R145 ;  /* 0x80000091848f7220 */ /* 0x040fe20000410000 */
[----:B------:R-:W4:Y:S01]  /*3e70*/  SHFL.UP PT, R5, R7, 0x2, RZ ;  /* 0x0440000007057989 */ /* 0x000f2200000e00ff */
[----:B------:R-:W-:-:S02]  /*3e80*/  FMUL.FTZ R146, R132, -R141 ;  /* 0x8000008d84927220 */ /* 0x000fc40000410000 */
[C---:B------:R-:W-:Y:S02]  /*3e90*/  FFMA.FTZ R148, R130.reuse, R141, -R143 ;  /* 0x0000008d82947223 */ /* 0x040fe4000001088f */
[----:B------:R-:W-:Y:S01]  /*3ea0*/  FFMA.FTZ R150, R130, R145, R146 ;  /* 0x0000009182967223 */ /* 0x000fe20000010092 */
[C---:B0-----:R-:W-:Y:S01]  /*3eb0*/  FMUL.FTZ R141, R7.reuse, R134 ;  /* 0x00000086078d7220 */ /* 0x041fe20000410000 */
[----:B-1----:R-:W-:-:S03]  /*3ec0*/  FMUL.FTZ R143, R7, R6 ;  /* 0x00000006078f7220 */ /* 0x002fc60000410000 */
[C---:B------:R-:W-:Y:S01]  /*3ed0*/  FFMA.FTZ R6, R136.reuse, R6, -R141 ;  /* 0x0000000688067223 */ /* 0x040fe2000001088d */
[----:B------:R-:W-:Y:S01]  /*3ee0*/  FMUL.FTZ R141, R111, R144 ;  /* 0x000000906f8d7220 */ /* 0x000fe20000410000 */
[----:B---3--:R-:W-:Y:S01]  /*3ef0*/  FMUL.FTZ R146, R7, R4 ;  /* 0x0000000407927220 */ /* 0x008fe20000410000 */
[C---:B------:R-:W-:Y:S01]  /*3f00*/  FFMA.FTZ R134, R136.reuse, R134, R143 ;  /* 0x0000008688867223 */ /* 0x040fe2000001008f */
[----:B------:R-:W-:Y:S01]  /*3f10*/  @P3 FADD.FTZ R137, R137, R6 ;  /* 0x0000000689893221 */ /* 0x000fe20000010000 */
[----:B------:R-:W-:Y:S01]  /*3f20*/  FMUL.FTZ R143, R111, R147 ;  /* 0x000000936f8f7220 */ /* 0x000fe20000410000 */
[-C--:B----4-:R-:W-:Y:S01]  /*3f30*/  FMUL.FTZ R145, R7, R5.reuse ;  /* 0x0000000507917220 */ /* 0x090fe20000410000 */
[C---:B------:R-:W-:Y:S01]  /*3f40*/  FFMA.FTZ R146, R136.reuse, R5, R146 ;  /* 0x0000000588927223 */ /* 0x040fe20000010092 */
[----:B------:R-:W-:Y:S01]  /*3f50*/  @P3 FADD.FTZ R135, R135, R134 ;  /* 0x0000008687873221 */ /* 0x000fe20000010000 */
[----:B------:R-:W-:Y:S01]  /*3f60*/  FADD.FTZ R150, -R143, R150 ;  /* 0x000000968f967221 */ /* 0x000fe20000010100 */
[----:B------:R-:W-:Y:S01]  /*3f70*/  @P3 FFMA.FTZ R136, R136, R4, -R145 ;  /* 0x0000000488883223 */ /* 0x000fe20000010891 */
[----:B------:R-:W0:Y:S01]  /*3f80*/  SHFL.UP PT, R6, R137, 0x4, RZ ;  /* 0x0480000089067989 */ /* 0x000e2200000e00ff */
[----:B------:R-:W-:Y:S01]  /*3f90*/  FSEL R7, R7, R146, !P3 ;  /* 0x0000009207077208 */ /* 0x000fe20005800000 */
[----:B------:R-:W-:Y:S01]  /*3fa0*/  FADD.FTZ R148, R141, R148 ;  /* 0x000000948d947221 */ /* 0x000fe20000010000 */
[----:B------:R-:W-:Y:S01]  /*3fb0*/  FMUL.FTZ R145, R129, -R150 ;  /* 0x8000009681917220 */ /* 0x000fe20000410000 */
[----:B------:R-:W1:Y:S01]  /*3fc0*/  SHFL.UP PT, R134, R135, 0x4, RZ ;  /* 0x0480000087867989 */ /* 0x000e6200000e00ff */
[----:B------:R-:W-:Y:S01]  /*3fd0*/  FMUL.FTZ R146, R109, R144 ;  /* 0x000000906d927220 */ /* 0x000fe20000410000 */
[-C--:B------:R-:W-:Y:S01]  /*3fe0*/  FMUL.FTZ R149, R129, -R148.reuse ;  /* 0x8000009481957220 */ /* 0x080fe20000410000 */
[C---:B------:R-:W-:Y:S01]  /*3ff0*/  FFMA.FTZ R151, R128.reuse, R148, -R145 ;  /* 0x0000009480977223 */ /* 0x040fe20000010891 */
[----:B------:R-:W3:Y:S01]  /*4000*/  SHFL.UP PT, R4, R136, 0x4, RZ ;  /* 0x0480000088047989 */ /* 0x000ee200000e00ff */
[----:B------:R-:W-:Y:S01]  /*4010*/  FMUL.FTZ R145, R109, R147 ;  /* 0x000000936d917220 */ /* 0x000fe20000410000 */
[----:B------:R-:W-:Y:S01]  /*4020*/  FFMA.FTZ R150, R128, R150, R149 ;  /* 0x0000009680967223 */ /* 0x000fe20000010095 */
[CC--:B--2---:R-:W-:Y:S01]  /*4030*/  FMUL.FTZ R148, R133.reuse, -R2.reuse ;  /* 0x8000000285947220 */ /* 0x0c4fe20000410000 */
[----:B------:R-:W2:Y:S01]  /*4040*/  SHFL.UP PT, R5, R7, 0x4, RZ ;  /* 0x0480000007057989 */ /* 0x000ea200000e00ff */
[-C--:B------:R-:W-:Y:S01]  /*4050*/  FMUL.FTZ R149, R133, R3.reuse ;  /* 0x0000000385957220 */ /* 0x080fe20000410000 */
[----:B------:R-:W-:Y:S01]  /*4060*/  FADD.FTZ R152, -R145, R150 ;  /* 0x0000009691987221 */ /* 0x000fe20000010100 */
[----:B------:R-:W-:Y:S01]  /*4070*/  FADD.FTZ R150, R146, R151 ;  /* 0x0000009792967221 */ /* 0x000fe20000010000 */
[C---:B------:R-:W-:Y:S01]  /*4080*/  FFMA.FTZ R151, R131.reuse, -R3, R148 ;  /* 0x8000000383977223 */ /* 0x040fe20000010094 */
[----:B------:R-:W-:Y:S01]  /*4090*/  FFMA.FTZ R149, R131, R2, -R149 ;  /* 0x0000000283957223 */ /* 0x000fe20000010895 */
        /* <DEDUP_REMOVED lines=9> */
[C---:B0-----:R-:W-:Y:S01]  /*4130*/  FMUL.FTZ R153, R7.reuse, R6 ;  /* 0x0000000607997220 */ /* 0x041fe20000410000 */
[----:B-1----:R-:W-:-:S03]  /*4140*/  FMUL.FTZ R151, R7, R134 ;  /* 0x0000008607977220 */ /* 0x002fc60000410000 */
[C---:B------:R-:W-:Y:S01]  /*4150*/  FFMA.FTZ R134, R136.reuse, R134, R153 ;  /* 0x0000008688867223 */ /* 0x040fe20000010099 */
[----:B---3--:R-:W-:Y:S01]  /*4160*/  FMUL.FTZ R148, R7, R4 ;  /* 0x0000000407947220 */ /* 0x008fe20000410000 */
[C---:B------:R-:W-:Y:S01]  /*4170*/  FFMA.FTZ R6, R136.reuse, R6, -R151 ;  /* 0x0000000688067223 */ /* 0x040fe20000010897 */
[----:B------:R-:W-:Y:S01]  /*4180*/  FMUL.FTZ R151, R129, -R154 ;  /* 0x8000009a81977220 */ /* 0x000fe20000410000 */
[----:B------:R-:W-:Y:S01]  /*4190*/  @P3 FADD.FTZ R135, R135, R134 ;  /* 0x0000008687873221 */ /* 0x000fe20000010000 */
[-C--:B--2---:R-:W-:Y:S01]  /*41a0*/  FMUL.FTZ R149, R7, R5.reuse ;  /* 0x0000000507957220 */ /* 0x084fe20000410000 */
[----:B------:R-:W-:Y:S01]  /*41b0*/  FFMA.FTZ R150, R136, R5, R148 ;  /* 0x0000000588967223 */ /* 0x000fe20000010094 */
[----:B------:R-:W-:Y:S01]  /*41c0*/  @P3 FADD.FTZ R137, R137, R6 ;  /* 0x0000000689893221 */ /* 0x000fe20000010000 */
[----:B------:R-:W-:Y:S01]  /*41d0*/  FMUL.FTZ R148, R108, R147 ;  /* 0x000000936c947220 */ /* 0x000fe20000410000 */
[----:B------:R-:W-:Y:S01]  /*41e0*/  @P3 FFMA.FTZ R136, R136, R4, -R149 ;  /* 0x0000000488883223 */ /* 0x000fe20000010895 */
[----:B------:R-:W-:Y:S01]  /*41f0*/  FMUL.FTZ R149, R108, R144 ;  /* 0x000000906c957220 */ /* 0x000fe20000410000 */
[----:B------:R-:W-:Y:S01]  /*4200*/  FSEL R7, R7, R150, !P3 ;  /* 0x0000009607077208 */ /* 0x000fe20005800000 */
[----:B------:R-:W-:Y:S01]  /*4210*/  FADD.FTZ R155, -R148, R155 ;  /* 0x0000009b949b7221 */ /* 0x000fe20000010100 */
[----:B------:R-:W0:Y:S01]  /*4220*/  SHFL.UP PT, R6, R137, 0x8, RZ ;  /* 0x0500000089067989 */ /* 0x000e2200000e00ff */
[----:B------:R-:W-:Y:S01]  /*4230*/  FADD.FTZ R156, R149, R156 ;  /* 0x0000009c959c7221 */ /* 0x000fe20000010000 */
[----:B------:R-:W-:Y:S01]  /*4240*/  FMUL.FTZ R153, R129, -R152 ;  /* 0x8000009881997220 */ /* 0x000fe20000410000 */
[CC--:B------:R-:W-:Y:S01]  /*4250*/  FMUL.FTZ R150, R124.reuse, -R155.reuse ;  /* 0x8000009b7c967220 */ /* 0x0c0fe20000410000 */
[----:B------:R-:W1:Y:S01]  /*4260*/  SHFL.UP PT, R4, R136, 0x8, RZ ;  /* 0x0500000088047989 */ /* 0x000e6200000e00ff */
[----:B------:R-:W-:Y:S01]  /*4270*/  FMUL.FTZ R160, R124, -R156 ;  /* 0x8000009c7ca07220 */ /* 0x000fe20000410000 */
[C---:B------:R-:W-:Y:S01]  /*4280*/  FFMA.FTZ R152, R128.reuse, R152, -R151 ;  /* 0x0000009880987223 */ /* 0x040fe20000010897 */
[----:B------:R-:W-:Y:S01]  /*4290*/  FFMA.FTZ R154, R128, R154, R153 ;  /* 0x0000009a809a7223 */ /* 0x000fe20000010099 */
[----:B------:R-:W2:Y:S01]  /*42a0*/  SHFL.UP PT, R134, R135, 0x8, RZ ;  /* 0x0500000087867989 */ /* 0x000ea200000e00ff */
[----:B------:R-:W-:Y:S01]  /*42b0*/  FFMA.FTZ R158, R123, R156, -R150 ;  /* 0x0000009c7b9e7223 */ /* 0x000fe20000010896 */
[----:B------:R-:W-:Y:S01]  /*42c0*/  FMUL.FTZ R151, R107, R144 ;  /* 0x000000906b977220 */ /* 0x000fe20000410000 */
[----:B------:R-:W-:Y:S01]  /*42d0*/  FFMA.FTZ R155, R123, R155, R160 ;  /* 0x0000009b7b9b7223 */ /* 0x000fe200000100a0 */
[----:B------:R-:W3:Y:S01]  /*42e0*/  SHFL.UP PT, R5, R7, 0x8, RZ ;  /* 0x0500000007057989 */ /* 0x000ee200000e00ff */
[----:B------:R-:W-:Y:S01]  /*42f0*/  FMUL.FTZ R150, R107, R147 ;  /* 0x000000936b967220 */ /* 0x000fe20000410000 */
[C---:B------:R-:W-:Y:S01]  /*4300*/  FMUL.FTZ R153, R127.reuse, -R154 ;  /* 0x8000009a7f997220 */ /* 0x040fe20000410000 */
[-C--:B------:R-:W-:Y:S01]  /*4310*/  FMUL.FTZ R156, R127, -R152.reuse ;  /* 0x800000987f9c7220 */ /* 0x080fe20000410000 */
[----:B------:R-:W-:Y:S01]  /*4320*/  FADD.FTZ R158, R151, R158 ;  /* 0x0000009e979e7221 */ /* 0x000fe20000010000 */
[----:B------:R-:W-:Y:S01]  /*4330*/  FADD.FTZ R160, -R150, R155 ;  /* 0x0000009b96a07221 */ /* 0x000fe20000010100 */
[C---:B------:R-:W-:Y:S01]  /*4340*/  FFMA.FTZ R152, R125.reuse, R152, -R153 ;  /* 0x000000987d987223 */ /* 0x040fe20000010899 */
[----:B------:R-:W-:Y:S01]  /*4350*/  FFMA.FTZ R156, R125, R154, R156 ;  /* 0x0000009a7d9c7223 */ /* 0x000fe2000001009c */
[----:B------:R-:W-:Y:S01]  /*4360*/  FMUL.FTZ R153, R121, -R158 ;  /* 0x8000009e79997220 */ /* 0x000fe20000410000 */
[----:B------:R-:W-:Y:S01]  /*4370*/  ISETP.GE.AND P3, PT, R37, 0x8, PT ;  /* 0x000000082500780c */ /* 0x000fe20003f66270 */
[----:B------:R-:W-:Y:S01]  /*4380*/  FMUL.FTZ R162, R121, -R160 ;  /* 0x800000a079a27220 */ /* 0x000fe20000410000 */
[C---:B------:R-:W-:Y:S01]  /*4390*/  FMUL.FTZ R154, R124.reuse, -R156 ;  /* 0x8000009c7c9a7220 */ /* 0x040fe20000410000 */
[----:B------:R-:W-:Y:S01]  /*43a0*/  FFMA.FTZ R166, R119, R160, R153 ;  /* 0x000000a077a67223 */ /* 0x000fe20000010099 */
[----:B0-----:R-:W-:Y:S01]  /*43b0*/  FMUL.FTZ R163, R7, R6 ;  /* 0x0000000607a37220 */ /* 0x001fe20000410000 */
[----:B------:R-:W-:Y:S01]  /*43c0*/  FFMA.FTZ R165, R119, R158, -R162 ;  /* 0x0000009e77a57223 */ /* 0x000fe200000108a2 */
[----:B------:R-:W-:Y:S01]  /*43d0*/  FFMA.FTZ R154, R123, R152, -R154 ;  /* 0x000000987b9a7223 */ /* 0x000fe2000001089a */
[C---:B-1----:R-:W-:Y:S01]  /*43e0*/  FMUL.FTZ R153, R7.reuse, R4 ;  /* 0x0000000407997220 */ /* 0x042fe20000410000 */
[----:B------:R-:W-:Y:S01]  /*43f0*/  FMUL.FTZ R158, R124, -R152 ;  /* 0x800000987c9e7220 */ /* 0x000fe20000410000 */
[-C--:B--2---:R-:W-:Y:S01]  /*4400*/  FMUL.FTZ R155, R7, R134.reuse ;  /* 0x00000086079b7220 */ /* 0x084fe20000410000 */
[----:B------:R-:W-:-:S02]  /*4410*/  FFMA.FTZ R134, R136, R134, R163 ;  /* 0x0000008688867223 */ /* 0x000fc400000100a3 */
[----:B------:R-:W-:Y:S01]  /*4420*/  FFMA.FTZ R162, R123, R156, R158 ;  /* 0x0000009c7ba27223 */ /* 0x000fe2000001009e */
[CC--:B---3--:R-:W-:Y:S01]  /*4430*/  FFMA.FTZ R152, R136.reuse, R5.reuse, R153 ;  /* 0x0000000588987223 */ /* 0x0c8fe20000010099 */
[----:B------:R-:W-:Y:S01]  /*4440*/  FMUL.FTZ R5, R7, R5 ;  /* 0x0000000507057220 */ /* 0x000fe20000410000 */
[----:B------:R-:W-:Y:S01]  /*4450*/  FFMA.FTZ R6, R136, R6, -R155 ;  /* 0x0000000688067223 */ /* 0x000fe2000001089b */
[----:B------:R-:W-:Y:S01]  /*4460*/  @P3 FADD.FTZ R135, R135, R134 ;  /* 0x0000008687873221 */ /* 0x000fe20000010000 */
[----:B------:R-:W-:Y:S01]  /*4470*/  FMUL.FTZ R153, R106, R147 ;  /* 0x000000936a997220 */ /* 0x000fe20000410000 */
[----:B------:R-:W-:Y:S01]  /*4480*/  @P3 FFMA.FTZ R136, R136, R4, -R5 ;  /* 0x0000000488883223 */ /* 0x000fe20000010805 */
[----:B------:R-:W-:Y:S01]  /*4490*/  @P3 FADD.FTZ R137, R137, R6 ;  /* 0x0000000689893221 */ /* 0x000fe20000010000 */
[----:B------:R-:W-:Y:S01]  /*44a0*/  FSEL R155, R7, R152, !P3 ;  /* 0x00000098079b7208 */ /* 0x000fe20005800000 */
[----:B------:R-:W-:Y:S01]  /*44b0*/  FMUL.FTZ R4, R121, -R162 ;  /* 0x800000a279047220 */ /* 0x000fe20000410000 */
[----:B------:R-:W0:Y:S01]  /*44c0*/  SHFL.UP PT, R160, R135, 0x10, RZ ;  /* 0x0600000087a07989 */ /* 0x000e2200000e00ff */
[----:B------:R-:W-:Y:S01]  /*44d0*/  FADD.FTZ R168, -R153, R166 ;  /* 0x000000a699a87221 */ /* 0x000fe20000010100 */
[----:B------:R-:W-:Y:S01]  /*44e0*/  HFMA2.MMA R5, -RZ, RZ, 0, 0 ;  /* 0x00000000ff057435 */ /* 0x000fe200000001ff */
[-C--:B------:R-:W-:Y:S01]  /*44f0*/  FFMA.FTZ R164, R119, R154.reuse, -R4 ;  /* 0x0000009a77a47223 */ /* 0x080fe20000010804 */
[----:B------:R-:W1:Y:S01]  /*4500*/  SHFL.UP PT, R156, R136, 0x10, RZ ;  /* 0x06000000889c7989 */ /* 0x000e6200000e00ff */
[----:B------:R-:W-:Y:S01]  /*4510*/  FMUL.FTZ R4, R121, -R154 ;  /* 0x8000009a79047220 */ /* 0x000fe20000410000 */
[----:B------:R-:W-:Y:S01]  /*4520*/  FMUL.FTZ R154, R106, R144 ;  /* 0x000000906a9a7220 */ /* 0x000fe20000410000 */
[----:B------:R-:W-:Y:S01]  /*4530*/  ISETP.GE.AND P3, PT, R37, 0x10, PT ;  /* 0x000000102500780c */ /* 0x000fe20003f66270 */
[----:B------:R-:W2:Y:S01]  /*4540*/  SHFL.UP PT, R158, R137, 0x10, RZ ;  /* 0x06000000899e7989 */ /* 0x000ea200000e00ff */
[----:B------:R-:W-:Y:S01]  /*4550*/  FFMA.FTZ R166, R119, R162, R4 ;  /* 0x000000a277a67223 */ /* 0x000fe20000010004 */
[----:B------:R-:W-:Y:S01]  /*4560*/  FADD.FTZ R134, R154, R165 ;  /* 0x000000a59a867221 */ /* 0x000fe20000010000 */
[C---:B------:R-:W-:Y:S01]  /*4570*/  FMUL.FTZ R162, R117.reuse, -R168 ;  /* 0x800000a875a27220 */ /* 0x040fe20000410000 */
[----:B------:R-:W3:Y:S01]  /*4580*/  SHFL.UP PT, R152, R155, 0x10, RZ ;  /* 0x060000009b987989 */ /* 0x000ee200000e00ff */
[----:B------:R-:W-:Y:S01]  /*4590*/  FMUL.FTZ R163, R117, -R166 ;  /* 0x800000a675a37220 */ /* 0x000fe20000410000 */
[----:B------:R-:W-:Y:S01]  /*45a0*/  MOV R4, 0x3f800000 ;  /* 0x3f80000000047802 */ /* 0x000fe20000000f00 */
[-C--:B------:R-:W-:Y:S01]  /*45b0*/  FFMA.FTZ R170, R29, R134.reuse, -R162 ;  /* 0x000000861daa7223 */ /* 0x080fe200000108a2 */
[----:B------:R-:W-:Y:S01]  /*45c0*/  FMUL.FTZ R134, R117, -R134 ;  /* 0x8000008675867220 */ /* 0x000fe20000410000 */
[----:B------:R-:W-:-:S03]  /*45d0*/  CS2R R6, SRZ ;  /* 0x0000000000067805 */ /* 0x000fc6000001ff00 */
[C---:B------:R-:W-:Y:S01]  /*45e0*/  FFMA.FTZ R169, R29.reuse, R168, R134 ;  /* 0x000000a81da97223 */ /* 0x040fe20000010086 */
[-C--:B------:R-:W-:Y:S01]  /*45f0*/  FFMA.FTZ R134, R29, R164.reuse, -R163 ;  /* 0x000000a41d867223 */ /* 0x080fe200000108a3 */
[----:B------:R-:W-:Y:S01]  /*4600*/  FMUL.FTZ R164, R117, -R164 ;  /* 0x800000a475a47220 */ /* 0x000fe20000410000 */
[----:B------:R4:W4:Y:S01]  /*4610*/  @!P0 LDS.128 R4, [R114+0x1770] ;  /* 0x0017700072048984 */ /* 0x0009220000000c00 */
[----:B0-----:R-:W-:Y:S01]  /*4620*/  FMUL.FTZ R165, R155, R160 ;  /* 0x000000a09ba57220 */ /* 0x001fe20000410000 */
[----:B------:R-:W-:Y:S01]  /*4630*/  ISETP.NE.AND P0, PT, R157, 0x1f, PT ;  /* 0x0000001f9d00780c */ /* 0x000fe20003f05270 */
[C---:B-1----:R-:W-:Y:S01]  /*4640*/  FMUL.FTZ R163, R155.reuse, R156 ;  /* 0x0000009c9ba37220 */ /* 0x042fe20000410000 */
[CC--:B--2---:R-:W-:Y:S01]  /*4650*/  FMUL.FTZ R167, R155.reuse, R158.reuse ;  /* 0x0000009e9ba77220 */ /* 0x0c4fe20000410000 */
[C---:B------:R-:W-:Y:S02]  /*4660*/  FFMA.FTZ R158, R136.reuse, R158, -R165 ;  /* 0x0000009e889e7223 */ /* 0x040fe400000108a5 */
[CC--:B---3--:R-:W-:Y:S01]  /*4670*/  FFMA.FTZ R162, R136.reuse, R152.reuse, R163 ;  /* 0x0000009888a27223 */ /* 0x0c8fe200000100a3 */
[----:B------:R-:W-:Y:S01]  /*4680*/  FMUL.FTZ R163, R155, R152 ;  /* 0x000000989ba37220 */ /* 0x000fe20000410000 */
[C---:B------:R-:W-:Y:S01]  /*4690*/  FFMA.FTZ R160, R136.reuse, R160, R167 ;  /* 0x000000a088a07223 */ /* 0x040fe200000100a7 */
[----:B------:R-:W-:Y:S01]  /*46a0*/  @P3 FADD.FTZ R137, R137, R158 ;  /* 0x0000009e89893221 */ /* 0x000fe20000010000 */
[----:B------:R-:W-:Y:S01]  /*46b0*/  FFMA.FTZ R152, R29, R166, R164 ;  /* 0x000000a61d987223 */ /* 0x000fe200000100a4 */
[----:B------:R-:W-:Y:S01]  /*46c0*/  @P3 FFMA.FTZ R136, R136, R156, -R163 ;  /* 0x0000009c88883223 */ /* 0x000fe200000108a3 */
[----:B------:R-:W-:Y:S01]  /*46d0*/  FSEL R162, R155, R162, !P3 ;  /* 0x000000a29ba27208 */ /* 0x000fe20005800000 */
[C---:B------:R-:W-:Y:S01]  /*46e0*/  FMUL.FTZ R155, R0.reuse, R144 ;  /* 0x00000090009b7220 */ /* 0x040fe20000410000 */
[----:B------:R-:W-:Y:S01]  /*46f0*/  FMUL.FTZ R156, R0, R147 ;  /* 0x00000093009c7220 */ /* 0x000fe20000410000 */
[----:B------:R-:W-:Y:S01]  /*4700*/  @P3 FADD.FTZ R135, R135, R160 ;  /* 0x000000a087873221 */ /* 0x000fe20000010000 */
[----:B------:R0:W1:Y:S01]  /*4710*/  SHFL.IDX PT, R163, R8, RZ, 0x1f ;  /* 0x00001fff08a37589 */ /* 0x00006200000e0000 */
[----:B------:R-:W-:Y:S01]  /*4720*/  FADD.FTZ R144, R155, R170 ;  /* 0x000000aa9b907221 */ /* 0x000fe20000010000 */
[----:B------:R-:W-:Y:S01]  /*4730*/  FADD.FTZ R147, -R156, R169 ;  /* 0x000000a99c937221 */ /* 0x000fe20000010100 */
[----:B------:R-:W-:Y:S01]  /*4740*/  ISETP.GT.U32.AND P3, PT, R157, 0x1d, PT ;  /* 0x0000001d9d00780c */ /* 0x000fe20003f64070 */
[----:B------:R0:W2:Y:S04]  /*4750*/  SHFL.DOWN PT, R158, R134, 0x1, 0x1f ;  /* 0x08201f00869e7f89 */ /* 0x0000a800000e0000 */
        /* <DEDUP_REMOVED lines=19> */
.L_x_15529:
[----:B------:R-:W-:Y:S05]  /*4890*/  BSYNC B0 ;  /* 0x0000000000007941 */ /* 0x000fea0003800000 */
.L_x_15528:
        /* <DEDUP_REMOVED lines=17> */
.L_x_15531:
[----:B------:R-:W-:Y:S05]  /*49b0*/  BSYNC B0 ;  /* 0x0000000000007941 */ /* 0x000fea0003800000 */
.L_x_15530:
        /* <DEDUP_REMOVED lines=17> */
.L_x_15533:
[----:B------:R-:W-:Y:S05]  /*4ad0*/  BSYNC B0 ;  /* 0x0000000000007941 */ /* 0x000fea0003800000 */
.L_x_15532:
        /* <DEDUP_REMOVED lines=17> */
.L_x_15535:
[----:B------:R-:W-:Y:S05]  /*4bf0*/  BSYNC B0 ;  /* 0x0000000000007941 */ /* 0x000fea0003800000 */
.L_x_15534:
        /* <DEDUP_REMOVED lines=17> */
.L_x_15537:
[----:B------:R-:W-:Y:S05]  /*4d10*/  BSYNC B0 ;  /* 0x0000000000007941 */ /* 0x000fea0003800000 */
.L_x_15536:
[----:B0-----:R-:W-:Y:S01]  /*4d20*/  SHFL.DOWN PT, R169, R152, 0x1, 0x1f ;  /* 0x08201f0098a97f89 */ /* 0x001fe200000e0000 */
[----:B------:R-:W-:Y:S01]  /*4d30*/  ISETP.NE.AND P3, PT, R36, 0x1f, PT ;  /* 0x0000001f2400780c */ /* 0x000fe20003f65270 */
[C---:B------:R-:W-:Y:S01]  /*4d40*/  FMUL.FTZ R165, R162.reuse, R9 ;  /* 0x00000009a2a57220 */ /* 0x040fe20000410000 */
[-C--:B------:R-:W-:Y:S01]  /*4d50*/  FMUL.FTZ R162, R162, R163.reuse ;  /* 0x000000a3a2a27220 */ /* 0x080fe20000410000 */
[----:B-1----:R-:W0:Y:S01]  /*4d60*/  SHFL.IDX PT, R160, R7, RZ, 0x1f ;  /* 0x00001fff07a07589 */ /* 0x002e2200000e0000 */
[C---:B------:R-:W-:Y:S01]  /*4d70*/  ISETP.GT.AND P0, PT, R37.reuse, 0x1e, PT ;  /* 0x0000001e2500780c */ /* 0x040fe20003f04270 */
[C---:B------:R-:W-:Y:S01]  /*4d80*/  FFMA.FTZ R8, R136.reuse, R163, -R165 ;  /* 0x000000a388087223 */ /* 0x040fe200000108a5 */
[----:B------:R-:W-:Y:S01]  /*4d90*/  FFMA.FTZ R162, R136, R9, R162 ;  /* 0x0000000988a27223 */ /* 0x000fe200000100a2 */
[----:B------:R-:W1:Y:S01]  /*4da0*/  SHFL.IDX PT, R158, R6, RZ, 0x1f ;  /* 0x00001fff069e7589 */ /* 0x000e6200000e0000 */
[----:B------:R-:W-:Y:S01]  /*4db0*/  ISETP.GT.AND P4, PT, R37, 0x1d, PT ;  /* 0x0000001d2500780c */ /* 0x000fe20003f84270 */
[----:B------:R-:W-:Y:S01]  /*4dc0*/  @P2 FADD.FTZ R163, R137, R8 ;  /* 0x0000000889a32221 */ /* 0x000fe20000010000 */
[----:B------:R-:W-:Y:S01]  /*4dd0*/  @P2 FADD.FTZ R9, R135, R162 ;  /* 0x000000a287092221 */ /* 0x000fe20000010000 */
[----:B------:R-:W5:Y:S01]  /*4de0*/  SHFL.DOWN PT, R164, R134, 0x1, 0x1f ;  /* 0x08201f0086a47f89 */ /* 0x000f6200000e0000 */
[----:B------:R-:W-:Y:S01]  /*4df0*/  BSSY B0, `(.L_x_15538) ;  /* 0x000015e000007945 */ /* 0x000fe20003800000 */
[C---:B------:R-:W-:Y:S01]  /*4e00*/  FMUL.FTZ R135, R11.reuse, R163 ;  /* 0x000000a30b877220 */ /* 0x040fe20000410000 */
[-C--:B------:R-:W-:Y:S01]  /*4e10*/  FMUL.FTZ R8, R11, R9.reuse ;  /* 0x000000090b087220 */ /* 0x080fe20000410000 */
[----:B------:R-:W4:Y:S02]  /*4e20*/  SHFL.DOWN PT, R166, R144, 0x1, 0x1f ;  /* 0x08201f0090a67f89 */ /* 0x000f2400000e0000 */
[C---:B------:R-:W-:Y:S01]  /*4e30*/  FFMA.FTZ R135, R10.reuse, R9, R135 ;  /* 0x000000090a877223 */ /* 0x040fe20000010087 */
[----:B------:R-:W-:Y:S01]  /*4e40*/  FFMA.FTZ R163, R10, R163, -R8 ;  /* 0x000000a30aa37223 */ /* 0x000fe20000010808 */
[----:B------:R-:W4:Y:S03]  /*4e50*/  SHFL.DOWN PT, R168, R147, 0x1, 0x1f ;  /* 0x08201f0093a87f89 */ /* 0x000f2600000e0000 */
[----:B------:R-:W-:Y:S01]  /*4e60*/  FADD.FTZ R163, R126, R163 ;  /* 0x000000a37ea37221 */ /* 0x000fe20000010000 */
[----:B--23--:R-:W-:Y:S03]  /*4e70*/  SHFL.IDX PT, R152, R152, RZ, 0x1f ;  /* 0x00001fff98987589 */ /* 0x00cfe600000e0000 */
[----:B------:R-:W-:Y:S01]  /*4e80*/  FMUL.FTZ R9, R117, R163 ;  /* 0x000000a375097220 */ /* 0x000fe20000410000 */
[C---:B0-----:R-:W-:Y:S01]  /*4e90*/  @P3 FMUL.FTZ R167, R169.reuse, R160 ;  /* 0x000000a0a9a73220 */ /* 0x041fe20000410000 */
[----:B------:R-:W-:Y:S01]  /*4ea0*/  SHFL.IDX PT, R134, R134, RZ, 0x1f ;  /* 0x00001fff86867589 */ /* 0x000fe200000e0000 */
[----:B-1----:R-:W-:-:S03]  /*4eb0*/  @P3 FMUL.FTZ R169, R169, R158 ;  /* 0x0000009ea9a93220 */ /* 0x002fc60000410000 */
[----:B------:R-:W-:Y:S01]  /*4ec0*/  SHFL.IDX PT, R144, R144, RZ, 0x1f ;  /* 0x00001fff90907589 */ /* 0x000fe200000e0000 */
[C---:B-----5:R-:W-:Y:S01]  /*4ed0*/  @P3 FFMA.FTZ R167, R164.reuse, R158, -R167 ;  /* 0x0000009ea4a73223 */ /* 0x060fe200000108a7 */
[----:B------:R-:W-:Y:S02]  /*4ee0*/  @P3 FFMA.FTZ R169, R164, R160, R169 ;  /* 0x000000a0a4a93223 */ /* 0x000fe400000100a9 */
[----:B----4-:R-:W-:Y:S01]  /*4ef0*/  SHFL.IDX PT, R147, R147, RZ, 0x1f ;  /* 0x00001fff93937589 */ /* 0x010fe200000e0000 */
[----:B------:R-:W-:Y:S01]  /*4f00*/  @P3 FADD.FTZ R158, R166, R167 ;  /* 0x000000a7a69e3221 */ /* 0x000fe20000010000 */
[----:B------:R-:W-:-:S03]  /*4f10*/  @P3 FADD.FTZ R160, R168, R169 ;  /* 0x000000a9a8a03221 */ /* 0x000fc60000010000 */
[-C--:B------:R-:W-:Y:S01]  /*4f20*/  FMUL.FTZ R11, R158, -R3.reuse ;  /* 0x800000039e0b7220 */ /* 0x080fe20000410000 */
[----:B------:R-:W-:-:S03]  /*4f30*/  FMUL.FTZ R3, R160, -R3 ;  /* 0x80000003a0037220 */ /* 0x000fc60000410000 */
[-C--:B------:R-:W-:Y:S01]  /*4f40*/  FFMA.FTZ R11, R160, R2.reuse, R11 ;  /* 0x00000002a00b7223 */ /* 0x080fe2000001000b */
[----:B------:R-:W-:-:S03]  /*4f50*/  FFMA.FTZ R3, R158, R2, -R3 ;  /* 0x000000029e037223 */ /* 0x000fc60000010803 */
[----:B------:R-:W-:Y:S01]  /*4f60*/  FADD.FTZ R142, -R142, R11 ;  /* 0x0000000b8e8e7221 */ /* 0x000fe20000010100 */
[----:B------:R-:W-:Y:S01]  /*4f70*/  FADD.FTZ R2, RZ, R135 ;  /* 0x00000087ff027221 */ /* 0x000fe20000010000 */
[----:B------:R-:W-:Y:S02]  /*4f80*/  FADD.FTZ R140, R140, R3 ;  /* 0x000000038c8c7221 */ /* 0x000fe40000010000 */
[----:B------:R-:W-:Y:S01]  /*4f90*/  FMUL.FTZ R10, R133, -R142 ;  /* 0x8000008e850a7220 */ /* 0x000fe20000410000 */
[-C--:B------:R-:W-:Y:S01]  /*4fa0*/  FMUL.FTZ R8, R117, R2.reuse ;  /* 0x0000000275087220 */ /* 0x080fe20000410000 */
[----:B------:R-:W-:Y:S01]  /*4fb0*/  FFMA.FTZ R9, R29, R2, R9 ;  /* 0x000000021d097223 */ /* 0x000fe20000010009 */
[-C--:B------:R-:W-:Y:S01]  /*4fc0*/  FMUL.FTZ R11, R133, -R140.reuse ;  /* 0x8000008c850b7220 */ /* 0x080fe20000410000 */
[----:B------:R-:W-:Y:S01]  /*4fd0*/  FFMA.FTZ R10, R131, R140, -R10 ;  /* 0x0000008c830a7223 */ /* 0x000fe2000001080a */
[----:B------:R-:W-:Y:S01]  /*4fe0*/  FFMA.FTZ R3, R29, R163, -R8 ;  /* 0x000000a31d037223 */ /* 0x000fe20000010808 */
[----:B------:R-:W-:Y:S01]  /*4ff0*/  FADD.FTZ R126, RZ, R9 ;  /* 0x00000009ff7e7221 */ /* 0x000fe20000010000 */
[----:B------:R-:W-:Y:S01]  /*5000*/  FFMA.FTZ R11, R131, R142, R11 ;  /* 0x0000008e830b7223 */ /* 0x000fe2000001000b */
[----:B------:R-:W-:Y:S01]  /*5010*/  FADD.FTZ R139, R139, R10 ;  /* 0x0000000a8b8b7221 */ /* 0x000fe20000010000 */
[----:B------:R-:W-:Y:S01]  /*5020*/  FFMA.FTZ R137, R70, R75, R3 ;  /* 0x0000004b46897223 */ /* 0x000fe20000010003 */
[CC--:B------:R-:W-:Y:S01]  /*5030*/  FMUL.FTZ R8, R121.reuse, R126.reuse ;  /* 0x0000007e79087220 */ /* 0x0c0fe20000410000 */
[----:B------:R-:W-:Y:S01]  /*5040*/  FADD.FTZ R135, -R138, R11 ;  /* 0x0000000b8a877221 */ /* 0x000fe20000010100 */
[C---:B------:R-:W-:Y:S01]  /*5050*/  FMUL.FTZ R9, R132.reuse, -R139 ;  /* 0x8000008b84097220 */ /* 0x040fe20000410000 */
[-C--:B------:R-:W-:Y:S01]  /*5060*/  FMUL.FTZ R10, R121, R137.reuse ;  /* 0x00000089790a7220 */ /* 0x080fe20000410000 */
[C---:B------:R-:W-:Y:S01]  /*5070*/  FFMA.FTZ R3, R119.reuse, R137, -R8 ;  /* 0x0000008977037223 */ /* 0x040fe20000010808 */
        /* <DEDUP_REMOVED lines=19> */
[----:B------:R-:W-:Y:S01]  /*51b0*/  FMUL.FTZ R8, R127, R138 ;  /* 0x0000008a7f087220 */ /* 0x000fe20000410000 */
[----:B------:R-:W-:Y:S01]  /*51c0*/  FADD.FTZ R158, -R145, R10 ;  /* 0x0000000a919e7221 */ /* 0x000fe20000010100 */
[C---:B------:R-:W-:Y:S01]  /*51d0*/  FMUL.FTZ R9, R127.reuse, -R146 ;  /* 0x800000927f097220 */ /* 0x040fe20000410000 */
[-C--:B------:R-:W-:Y:S01]  /*51e0*/  FMUL.FTZ R10, R127, R167.reuse ;  /* 0x000000a77f0a7220 */ /* 0x080fe20000410000 */
[----:B------:R-:W-:Y:S01]  /*51f0*/  FFMA.FTZ R3, R125, R167, -R8 ;  /* 0x000000a77d037223 */ /* 0x000fe20000010808 */
[-C--:B------:R-:W-:Y:S01]  /*5200*/  FMUL.FTZ R127, R127, -R158.reuse ;  /* 0x8000009e7f7f7220 */ /* 0x080fe20000410000 */
[C---:B------:R-:W-:Y:S01]  /*5210*/  FFMA.FTZ R9, R125.reuse, R158, R9 ;  /* 0x0000009e7d097223 */ /* 0x040fe20000010009 */
[C---:B------:R-:W-:Y:S01]  /*5220*/  FFMA.FTZ R10, R125.reuse, R138, R10 ;  /* 0x0000008a7d0a7223 */ /* 0x040fe2000001000a */
[----:B------:R-:W-:Y:S01]  /*5230*/  FFMA.FTZ R145, R76, R81, R3 ;  /* 0x000000514c917223 */ /* 0x000fe20000010003 */
[----:B------:R-:W-:Y:S01]  /*5240*/  FFMA.FTZ R8, R125, R146, -R127 ;  /* 0x000000927d087223 */ /* 0x000fe2000001087f */
[----:B------:R-:W-:Y:S01]  /*5250*/  FADD.FTZ R125, -R148, R9 ;  /* 0x00000009947d7221 */ /* 0x000fe20000010100 */
[----:B------:R-:W-:Y:S01]  /*5260*/  FADD.FTZ R160, RZ, R10 ;  /* 0x0000000affa07221 */ /* 0x000fe20000010000 */
[----:B------:R-:W-:Y:S01]  /*5270*/  FFMA.FTZ R11, R0, R163, RZ ;  /* 0x000000a3000b7223 */ /* 0x000fe200000100ff */
[----:B------:R-:W-:Y:S01]  /*5280*/  FADD.FTZ R149, R149, R8 ;  /* 0x0000000895957221 */ /* 0x000fe20000010000 */
[C---:B------:R-:W-:Y:S01]  /*5290*/  FMUL.FTZ R8, R124.reuse, -R125 ;  /* 0x8000007d7c087220 */ /* 0x040fe20000410000 */
[CC--:B------:R-:W-:Y:S01]  /*52a0*/  FMUL.FTZ R3, R129.reuse, R160.reuse ;  /* 0x000000a081037220 */ /* 0x0c0fe20000410000 */
[----:B------:R-:W-:Y:S01]  /*52b0*/  FMUL.FTZ R129, R129, R145 ;  /* 0x0000009181817220 */ /* 0x000fe20000410000 */
        /* <DEDUP_REMOVED lines=10> */
[C---:B------:R-:W-:Y:S01]  /*5360*/  FMUL.FTZ R9, R132.reuse, R169 ;  /* 0x000000a984097220 */ /* 0x040fe20000410000 */
[-C--:B------:R-:W-:Y:S01]  /*5370*/  FMUL.FTZ R3, R132, R123.reuse ;  /* 0x0000007b84037220 */ /* 0x080fe20000410000 */
[-C--:B------:R-:W-:Y:S01]  /*5380*/  FMUL.FTZ R121, R121, -R150.reuse ;  /* 0x8000009679797220 */ /* 0x080fe20000410000 */
[C---:B------:R-:W-:Y:S01]  /*5390*/  FFMA.FTZ R8, R119.reuse, R150, R8 ;  /* 0x0000009677087223 */ /* 0x040fe20000010008 */
[C---:B------:R-:W-:Y:S01]  /*53a0*/  FFMA.FTZ R9, R130.reuse, R123, R9 ;  /* 0x0000007b82097223 */ /* 0x040fe20000010009 */
[----:B------:R-:W-:Y:S01]  /*53b0*/  FFMA.FTZ R3, R130, R169, -R3 ;  /* 0x000000a982037223 */ /* 0x000fe20000010803 */
[----:B------:R-:W-:Y:S01]  /*53c0*/  FFMA.FTZ R121, R119, R124, -R121 ;  /* 0x0000007c77797223 */ /* 0x000fe20000010879 */
[----:B------:R-:W-:Y:S01]  /*53d0*/  FADD.FTZ R128, -R153, R8 ;  /* 0x0000000899807221 */ /* 0x000fe20000010100 */
[----:B------:R-:W-:Y:S01]  /*53e0*/  SHF.L.U32 R75, R58, 0x10, RZ ;  /* 0x000000103a4b7819 */ /* 0x000fe200000006ff */
[----:B------:R-:W-:Y:S01]  /*53f0*/  FFMA.FTZ R151, R80, R85, R3 ;  /* 0x0000005550977223 */ /* 0x000fe20000010003 */
[----:B------:R-:W-:Y:S01]  /*5400*/  FADD.FTZ R154, R154, R121 ;  /* 0x000000799a9a7221 */ /* 0x000fe20000010000 */
[----:B------:R-:W-:Y:S01]  /*5410*/  FMUL.FTZ R10, R117, -R128 ;  /* 0x80000080750a7220 */ /* 0x000fe20000410000 */
[----:B------:R-:W-:Y:S01]  /*5420*/  SHF.L.U32 R3, R159, 0x10, RZ ;  /* 0x000000109f037819 */ /* 0x000fe200000006ff */
[C---:B------:R-:W-:Y:S01]  /*5430*/  FFMA.FTZ R132, -R70.reuse, R75, R137 ;  /* 0x0000004b46847223 */ /* 0x040fe20000010189 */
[-C--:B------:R-:W-:Y:S01]  /*5440*/  FMUL.FTZ R117, R117, -R154.reuse ;  /* 0x8000009a75757220 */ /* 0x080fe20000410000 */
[C---:B------:R-:W-:Y:S01]  /*5450*/  FFMA.FTZ R10, R29.reuse, R154, -R10 ;  /* 0x0000009a1d0a7223 */ /* 0x040fe2000001080a */
[-C--:B------:R-:W-:Y:S01]  /*5460*/  FMUL.FTZ R81, R70, R128.reuse ;  /* 0x0000008046517220 */ /* 0x080fe20000410000 */
[----:B------:R-:W-:Y:S01]  /*5470*/  FFMA.FTZ R130, -R68, R3, R163 ;  /* 0x0000000344827223 */ /* 0x000fe200000101a3 */
[----:B------:R-:W-:Y:S01]  /*5480*/  FFMA.FTZ R117, R29, R128, R117 ;  /* 0x000000801d757223 */ /* 0x000fe20000010075 */
[----:B------:R-:W-:Y:S01]  /*5490*/  FADD.FTZ R155, R155, R10 ;  /* 0x0000000a9b9b7221 */ /* 0x000fe20000010000 */
[----:B------:R-:W-:Y:S01]  /*54a0*/  FFMA.FTZ R10, R106, R137, R11 ;  /* 0x000000896a0a7223 */ /* 0x000fe2000001000b */
[----:B------:R-:W-:Y:S01]  /*54b0*/  SHF.L.U32 R77, R59, 0x10, RZ ;  /* 0x000000103b4d7819 */ /* 0x000fe200000006ff */
[----:B------:R-:W-:Y:S01]  /*54c0*/  FADD.FTZ R121, -R156, R117 ;  /* 0x000000759c797221 */ /* 0x000fe20000010100 */
[----:B------:R-:W-:Y:S01]  /*54d0*/  FMUL.FTZ R29, R68, R155 ;  /* 0x0000009b441d7220 */ /* 0x000fe20000410000 */
[----:B------:R-:W-:Y:S01]  /*54e0*/  FMUL.FTZ R117, R70, R154 ;  /* 0x0000009a46757220 */ /* 0x000fe20000410000 */
[----:B------:R-:W-:Y:S01]  /*54f0*/  FMUL.FTZ R156, R72, R124 ;  /* 0x0000007c489c7220 */ /* 0x000fe20000410000 */
[----:B------:R-:W-:Y:S01]  /*5500*/  FMUL.FTZ R11, R68, R121 ;  /* 0x00000079440b7220 */ /* 0x000fe20000410000 */
[----:B------:R-:W-:Y:S01]  /*5510*/  FMUL.FTZ R79, R2, R29 ;  /* 0x0000001d024f7220 */ /* 0x000fe20000410000 */
[----:B------:R-:W-:Y:S01]  /*5520*/  FMUL.FTZ R83, R126, R117 ;  /* 0x000000757e537220 */ /* 0x000fe20000410000 */
[----:B------:R-:W-:Y:S01]  /*5530*/  FFMA.FTZ R85, R107, R165, R10 ;  /* 0x000000a56b557223 */ /* 0x000fe2000001000a */
[----:B------:R-:W-:Y:S01]  /*5540*/  FFMA.FTZ R119, -R72, R77, R165 ;  /* 0x0000004d48777223 */ /* 0x000fe200000101a5 */
[-C--:B------:R-:W-:Y:S01]  /*5550*/  FFMA.FTZ R79, R130, R11.reuse, -R79 ;  /* 0x0000000b824f7223 */ /* 0x080fe2000001084f */
[----:B------:R-:W-:Y:S01]  /*5560*/  FMUL.FTZ R11, R2, R11 ;  /* 0x0000000b020b7220 */ /* 0x000fe20000410000 */
[-C--:B------:R-:W-:Y:S01]  /*5570*/  FFMA.FTZ R162, R132, R81.reuse, -R83 ;  /* 0x0000005184a27223 */ /* 0x080fe20000010853 */
[----:B------:R-:W-:Y:S01]  /*5580*/  FMUL.FTZ R81, R126, R81 ;  /* 0x000000517e517220 */ /* 0x000fe20000410000 */
[----:B------:R-:W-:Y:S01]  /*5590*/  FMUL.FTZ R83, R72, R150 ;  /* 0x0000009648537220 */ /* 0x000fe20000410000 */
[----:B------:R-:W-:Y:S01]  /*55a0*/  FFMA.FTZ R11, R130, R29, R11 ;  /* 0x0000001d820b7223 */ /* 0x000fe2000001000b */
[-C--:B------:R-:W-:Y:S01]  /*55b0*/  FMUL.FTZ R166, R136, R156.reuse ;  /* 0x0000009c88a67220 */ /* 0x080fe20000410000 */
[----:B------:R-:W-:Y:S01]  /*55c0*/  FFMA.FTZ R10, R132, R117, R81 ;  /* 0x00000075840a7223 */ /* 0x000fe20000010051 */
[-C--:B------:R-:W-:Y:S01]  /*55d0*/  FMUL.FTZ R164, R136, R83.reuse ;  /* 0x0000005388a47220 */ /* 0x080fe20000410000 */
[----:B------:R-:W-:Y:S01]  /*55e0*/  FADD.FTZ R11, RZ, R11 ;  /* 0x0000000bff0b7221 */ /* 0x000fe20000010000 */
[----:B------:R-:W-:Y:S01]  /*55f0*/  FADD.FTZ R79, RZ, R79 ;  /* 0x0000004fff4f7221 */ /* 0x000fe20000010000 */
[----:B------:R-:W-:Y:S01]  /*5600*/  FADD.FTZ R148, RZ, R9 ;  /* 0x00000009ff947221 */ /* 0x000fe20000010000 */
[----:B------:R-:W-:Y:S01]  /*5610*/  FFMA.FTZ R83, R119, R83, -R166 ;  /* 0x0000005377537223 */ /* 0x000fe200000108a6 */
[----:B------:R-:W-:Y:S01]  /*5620*/  FADD.FTZ R10, R11, R10 ;  /* 0x0000000a0b0a7221 */ /* 0x000fe20000010000 */
[----:B------:R-:W-:Y:S01]  /*5630*/  FFMA.FTZ R11, R119, R156, R164 ;  /* 0x0000009c770b7223 */ /* 0x000fe200000100a4 */
[----:B------:R-:W-:Y:S01]  /*5640*/  FADD.FTZ R162, R79, R162 ;  /* 0x000000a24fa27221 */ /* 0x000fe20000010000 */
[----:B------:R-:W-:Y:S01]  /*5650*/  SHF.L.U32 R79, R60, 0x10, RZ ;  /* 0x000000103c4f7819 */ /* 0x000fe200000006ff */
[----:B------:R-:W-:Y:S01]  /*5660*/  FMUL.FTZ R129, R74, R149 ;  /* 0x000000954a817220 */ /* 0x000fe20000410000 */
[----:B------:R-:W-:Y:S01]  /*5670*/  FMUL.FTZ R8, R133, R148 ;  /* 0x0000009485087220 */ /* 0x000fe20000410000 */
[----:B------:R-:W-:Y:S01]  /*5680*/  FADD.FTZ R10, R10, R11 ;  /* 0x0000000b0a0a7221 */ /* 0x000fe20000010000 */
[----:B------:R-:W-:Y:S01]  /*5690*/  FADD.FTZ R11, R162, R83 ;  /* 0x00000053a20b7221 */ /* 0x000fe20000010000 */
[----:B------:R-:W-:Y:S01]  /*56a0*/  FFMA.FTZ R162, R108, R167, R85 ;  /* 0x000000a76ca27223 */ /* 0x000fe20000010055 */
[C---:B------:R-:W-:Y:S01]  /*56b0*/  FFMA.FTZ R127, -R74.reuse, R79, R167 ;  /* 0x0000004f4a7f7223 */ /* 0x040fe200000101a7 */
[----:B------:R-:W-:Y:S01]  /*56c0*/  FMUL.FTZ R85, R74, R125 ;  /* 0x0000007d4a557220 */ /* 0x000fe20000410000 */
[----:B------:R-:W-:Y:S01]  /*56d0*/  FMUL.FTZ R166, R138, R129 ;  /* 0x000000818aa67220 */ /* 0x000fe20000410000 */
[-C--:B------:R-:W-:Y:S01]  /*56e0*/  FFMA.FTZ R9, R131, R151.reuse, -R8 ;  /* 0x0000009783097223 */ /* 0x080fe20000010808 */
[----:B------:R-:W-:Y:S01]  /*56f0*/  FMUL.FTZ R133, R133, R151 ;  /* 0x0000009785857220 */ /* 0x000fe20000410000 */
[----:B------:R-:W-:Y:S01]  /*5700*/  SHF.L.U32 R81, R61, 0x10, RZ ;  /* 0x000000103d517819 */ /* 0x000fe200000006ff */
[----:B------:R-:W-:Y:S01]  /*5710*/  FFMA.FTZ R168, R127, R85, -R166 ;  /* 0x000000557fa87223 */ /* 0x000fe200000108a6 */
[----:B------:R-:W-:Y:S01]  /*5720*/  FFMA.FTZ R163, R82, R87, R9 ;  /* 0x0000005752a37223 */ /* 0x000fe20000010009 */
[----:B------:R-:W-:Y:S01]  /*5730*/  FFMA.FTZ R162, R109, R145, R162 ;  /* 0x000000916da27223 */ /* 0x000fe200000100a2 */
[----:B------:R-:W-:Y:S01]  /*5740*/  SHF.L.U32 R83, R62, 0x10, RZ ;  /* 0x000000103e537819 */ /* 0x000fe200000006ff */
[----:B------:R-:W-:Y:S01]  /*5750*/  FMUL.FTZ R166, R138, R85 ;  /* 0x000000558aa67220 */ /* 0x000fe20000410000 */
[----:B------:R-:W-:Y:S01]  /*5760*/  FMUL.FTZ R164, R78, R141 ;  /* 0x0000008d4ea47220 */ /* 0x000fe20000410000 */
[C---:B------:R-:W-:Y:S01]  /*5770*/  FMUL.FTZ R87, R76.reuse, R158 ;  /* 0x0000009e4c577220 */ /* 0x040fe20000410000 */
[----:B------:R-:W-:Y:S01]  /*5780*/  FFMA.FTZ R8, R131, R148, R133 ;  /* 0x0000009483087223 */ /* 0x000fe20000010085 */
[----:B------:R-:W-:Y:S01]  /*5790*/  FFMA.FTZ R137, R111, R169, R162 ;  /* 0x000000a96f897223 */ /* 0x000fe200000100a2 */
[----:B------:R-:W-:Y:S01]  /*57a0*/  FFMA.FTZ R85, R127, R129, R166 ;  /* 0x000000817f557223 */ /* 0x000fe200000100a6 */
[----:B------:R-:W-:Y:S01]  /*57b0*/  FFMA.FTZ R131, -R76, R81, R145 ;  /* 0x000000514c837223 */ /* 0x000fe20000010191 */
[----:B------:R-:W-:Y:S01]  /*57c0*/  FFMA.FTZ R133, -R78, R83, R169 ;  /* 0x000000534e857223 */ /* 0x000fe200000101a9 */
[----:B------:R-:W-:Y:S01]  /*57d0*/  FMUL.FTZ R162, R76, R146 ;  /* 0x000000924ca27220 */ /* 0x000fe20000410000 */
[----:B------:R-:W-:Y:S01]  /*57e0*/  FMUL.FTZ R172, R78, R143 ;  /* 0x0000008f4eac7220 */ /* 0x000fe20000410000 */
[----:B------:R-:W-:Y:S01]  /*57f0*/  FMUL.FTZ R174, R123, R164 ;  /* 0x000000a47bae7220 */ /* 0x000fe20000410000 */
[-C--:B------:R-:W-:Y:S01]  /*5800*/  FMUL.FTZ R166, R160, R87.reuse ;  /* 0x00000057a0a67220 */ /* 0x080fe20000410000 */
[----:B------:R-:W-:Y:S01]  /*5810*/  FFMA.FTZ R9, R0, -R2, RZ ;  /* 0x8000000200097223 */ /* 0x000fe200000100ff */
[----:B------:R-:W-:Y:S01]  /*5820*/  FMUL.FTZ R170, R160, R162 ;  /* 0x000000a2a0aa7220 */ /* 0x000fe20000410000 */
[----:B------:R-:W-:Y:S01]  /*5830*/  FADD.FTZ R85, R10, R85 ;  /* 0x000000550a557221 */ /* 0x000fe20000010000 */
[----:B------:R-:W-:Y:S01]  /*5840*/  FFMA.FTZ R174, R133, R172, -R174 ;  /* 0x000000ac85ae7223 */ /* 0x000fe200000108ae */
[----:B------:R-:W-:Y:S01]  /*5850*/  FFMA.FTZ R166, R131, R162, R166 ;  /* 0x000000a283a67223 */ /* 0x000fe200000100a6 */
[----:B------:R-:W-:Y:S01]  /*5860*/  FMUL.FTZ R172, R123, R172 ;  /* 0x000000ac7bac7220 */ /* 0x000fe20000410000 */
[----:B------:R-:W-:Y:S01]  /*5870*/  FFMA.FTZ R10, R106, -R126, R9 ;  /* 0x8000007e6a0a7223 */ /* 0x000fe20000010009 */
[----:B------:R-:W-:Y:S01]  /*5880*/  FFMA.FTZ R170, R131, R87, -R170 ;  /* 0x0000005783aa7223 */ /* 0x000fe200000108aa */
[----:B------:R-:W-:Y:S01]  /*5890*/  FADD.FTZ R166, R85, R166 ;  /* 0x000000a655a67221 */ /* 0x000fe20000010000 */
[----:B------:R-:W-:Y:S01]  /*58a0*/  FFMA.FTZ R87, R133, R164, R172 ;  /* 0x000000a485577223 */ /* 0x000fe200000100ac */
[----:B------:R-:W-:Y:S01]  /*58b0*/  SHF.L.U32 R85, R63, 0x10, RZ ;  /* 0x000000103f557819 */ /* 0x000fe200000006ff */
[----:B------:R-:W-:Y:S01]  /*58c0*/  FFMA.FTZ R9, R107, -R136, R10 ;  /* 0x800000886b097223 */ /* 0x000fe2000001000a */
[----:B------:R-:W-:Y:S01]  /*58d0*/  FMUL.FTZ R172, R80, R139 ;  /* 0x0000008b50ac7220 */ /* 0x000fe20000410000 */
[----:B------:R-:W-:Y:S01]  /*58e0*/  FADD.FTZ R11, R11, R168 ;  /* 0x000000a80b0b7221 */ /* 0x000fe20000010000 */
[----:B------:R-:W-:Y:S01]  /*58f0*/  FADD.FTZ R168, RZ, R8 ;  /* 0x00000008ffa87221 */ /* 0x000fe20000010000 */
[----:B------:R-:W-:Y:S01]  /*5900*/  FFMA.FTZ R10, R108, -R138, R9 ;  /* 0x8000008a6c0a7223 */ /* 0x000fe20000010009 */
[C---:B------:R-:W-:Y:S01]  /*5910*/  FFMA.FTZ R153, -R80.reuse, R85, R151 ;  /* 0x0000005550997223 */ /* 0x040fe20000010197 */
[----:B------:R-:W-:Y:S01]  /*5920*/  FMUL.FTZ R8, R80, R135 ;  /* 0x0000008750087220 */ /* 0x000fe20000410000 */
[----:B------:R-:W-:Y:S01]  /*5930*/  FMUL.FTZ R176, R148, R172 ;  /* 0x000000ac94b07220 */ /* 0x000fe20000410000 */
[----:B------:R-:W-:Y:S01]  /*5940*/  FADD.FTZ R11, R11, R170 ;  /* 0x000000aa0b0b7221 */ /* 0x000fe20000010000 */
[----:B------:R-:W-:Y:S01]  /*5950*/  FADD.FTZ R166, R166, R87 ;  /* 0x00000057a6a67221 */ /* 0x000fe20000010000 */
[----:B------:R-:W-:Y:S01]  /*5960*/  FFMA.FTZ R10, R109, -R160, R10 ;  /* 0x800000a06d0a7223 */ /* 0x000fe2000001000a */
[----:B------:R-:W-:Y:S01]  /*5970*/  FFMA.FTZ R170, R112, R151, R137 ;  /* 0x0000009770aa7223 */ /* 0x000fe20000010089 */
[----:B------:R-:W-:Y:S01]  /*5980*/  SHF.L.U32 R87, R64, 0x10, RZ ;  /* 0x0000001040577819 */ /* 0x000fe200000006ff */
[----:B------:R-:W-:Y:S01]  /*5990*/  FFMA.FTZ R176, R153, R8, -R176 ;  /* 0x0000000899b07223 */ /* 0x000fe200000108b0 */
[C---:B------:R-:W-:Y:S01]  /*59a0*/  FMUL.FTZ R165, R82.reuse, R140 ;  /* 0x0000008c52a57220 */ /* 0x040fe20000410000 */
[----:B------:R-:W-:Y:S01]  /*59b0*/  FMUL.FTZ R145, R82, R142 ;  /* 0x0000008e52917220 */ /* 0x000fe20000410000 */
[----:B------:R-:W-:Y:S01]  /*59c0*/  FMUL.FTZ R8, R148, R8 ;  /* 0x0000000894087220 */ /* 0x000fe20000410000 */
[----:B------:R-:W-:Y:S01]  /*59d0*/  FFMA.FTZ R170, R113, R163, R170 ;  /* 0x000000a371aa7223 */ /* 0x000fe200000100aa */
[----:B------:R-:W-:Y:S01]  /*59e0*/  FFMA.FTZ R9, R111, -R123, R10 ;  /* 0x8000007b6f097223 */ /* 0x000fe2000001000a */
[----:B------:R-:W-:Y:S01]  /*59f0*/  FMUL.FTZ R178, R168, R165 ;  /* 0x000000a5a8b27220 */ /* 0x000fe20000410000 */
[----:B------:R-:W-:Y:S01]  /*5a00*/  FFMA.FTZ R163, -R82, R87, R163 ;  /* 0x0000005752a37223 */ /* 0x000fe200000101a3 */
[----:B------:R-:W-:Y:S01]  /*5a10*/  FADD.FTZ R11, R11, R174 ;  /* 0x000000ae0b0b7221 */ /* 0x000fe20000010000 */
[----:B------:R-:W-:Y:S01]  /*5a20*/  FFMA.FTZ R137, R153, R172, R8 ;  /* 0x000000ac99897223 */ /* 0x000fe20000010008 */
[-C--:B------:R-:W-:Y:S01]  /*5a30*/  FMUL.FTZ R10, R168, R145.reuse ;  /* 0x00000091a80a7220 */ /* 0x080fe20000410000 */
[----:B------:R-:W-:Y:S01]  /*5a40*/  FFMA.FTZ R8, R112, -R148, R9 ;  /* 0x8000009470087223 */ /* 0x000fe20000010009 */
[----:B------:R-:W-:Y:S01]  /*5a50*/  FFMA.FTZ R178, R163, R145, -R178 ;  /* 0x00000091a3b27223 */ /* 0x000fe200000108b2 */
[----:B------:R-:W-:Y:S01]  /*5a60*/  FADD.FTZ R137, R166, R137 ;  /* 0x00000089a6897221 */ /* 0x000fe20000010000 */
[----:B------:R-:W-:Y:S01]  /*5a70*/  FADD.FTZ R11, R11, R176 ;  /* 0x000000b00b0b7221 */ /* 0x000fe20000010000 */
[----:B------:R-:W-:Y:S01]  /*5a80*/  FFMA.FTZ R10, R163, R165, R10 ;  /* 0x000000a5a30a7223 */ /* 0x000fe2000001000a */
[----:B------:R-:W-:Y:S01]  /*5a90*/  FFMA.FTZ R145, R113, -R168, R8 ;  /* 0x800000a871917223 */ /* 0x000fe20000010008 */
[----:B------:R-:W0:Y:S01]  /*5aa0*/  SHFL.DOWN PT, R151, R170, 0x1, 0x1f ;  /* 0x08201f00aa977f89 */ /* 0x000e2200000e0000 */
[----:B------:R-:W-:Y:S01]  /*5ab0*/  FADD.FTZ R178, R11, R178 ;  /* 0x000000b20bb27221 */ /* 0x000fe20000010000 */
[----:B------:R-:W-:Y:S01]  /*5ac0*/  FADD.FTZ R8, R137, R10 ;  /* 0x0000000a89087221 */ /* 0x000fe20000010000 */
[----:B------:R-:W-:Y:S01]  /*5ad0*/  MOV R10, R170 ;  /* 0x000000aa000a7202 */ /* 0x000fe20000000f00 */
[----:B------:R-:W1:Y:S01]  /*5ae0*/  SHFL.DOWN PT, R174, R145, 0x1, 0x1f ;  /* 0x08201f0091ae7f89 */ /* 0x000e6200000e0000 */
[----:B------:R-:W-:Y:S01]  /*5af0*/  MOV R11, R145 ;  /* 0x00000091000b7202 */ /* 0x000fe20000000f00 */
[----:B------:R-:W-:Y:S01]  /*5b00*/  FMUL.FTZ R167, R23, R140 ;  /* 0x0000008c17a77220 */ /* 0x000fe20000410000 */
[----:B------:R-:W-:Y:S01]  /*5b10*/  MOV R9, R178 ;  /* 0x000000b200097202 */ /* 0x000fe20000000f00 */
[----:B------:R-:W2:Y:S01]  /*5b20*/  SHFL.DOWN PT, R166, R178, 0x1, 0x1f ;  /* 0x08201f00b2a67f89 */ /* 0x000ea200000e0000 */
[----:B------:R-:W-:Y:S01]  /*5b30*/  FADD.FTZ R98, R165, R98 ;  /* 0x00000062a5627221 */ /* 0x000fe20000010000 */
[----:B------:R-:W-:Y:S01]  /*5b40*/  FFMA.FTZ R167, R22, R142, -R167 ;  /* 0x0000008e16a77223 */ /* 0x000fe200000108a7 */
[----:B------:R-:W-:Y:S01]  /*5b50*/  FADD.FTZ R95, R172, R95 ;  /* 0x0000005fac5f7221 */ /* 0x000fe20000010000 */
[----:B------:R-:W3:Y:S01]  /*5b60*/  SHFL.DOWN PT, R137, R8, 0x1, 0x1f ;  /* 0x08201f0008897f89 */ /* 0x000ee200000e0000 */
[----:B------:R-:W-:Y:S01]  /*5b70*/  FADD.FTZ R96, R164, R96 ;  /* 0x00000060a4607221 */ /* 0x000fe20000010000 */
[----:B------:R-:W-:Y:S01]  /*5b80*/  FMUL.FTZ R168, R168, R167 ;  /* 0x000000a7a8a87220 */ /* 0x000fe20000410000 */
[----:B------:R-:W-:Y:S01]  /*5b90*/  FADD.FTZ R93, R162, R93 ;  /* 0x0000005da25d7221 */ /* 0x000fe20000010000 */
[----:B------:R-:W-:Y:S01]  /*5ba0*/  FADD.FTZ R94, R129, R94 ;  /* 0x0000005e815e7221 */ /* 0x000fe20000010000 */
[----:B------:R-:W-:Y:S01]  /*5bb0*/  FADD.FTZ R91, R156, R91 ;  /* 0x0000005b9c5b7221 */ /* 0x000fe20000010000 */
[----:B------:R-:W-:Y:S01]  /*5bc0*/  FADD.FTZ R92, R117, R92 ;  /* 0x0000005c755c7221 */ /* 0x000fe20000010000 */
[----:B------:R-:W-:Y:S01]  /*5bd0*/  FADD.FTZ R89, R29, R89 ;  /* 0x000000591d597221 */ /* 0x000fe20000010000 */
[----:B0-----:R-:W-:Y:S01]  /*5be0*/  @!P0 FADD.FTZ R10, R10, R151 ;  /* 0x000000970a0a8221 */ /* 0x001fe20000010000 */
[----:B------:R-:W-:Y:S01]  /*5bf0*/  FMUL.FTZ R151, R152, R6 ;  /* 0x0000000698977220 */ /* 0x000fe20000410000 */
[----:B-1----:R-:W-:Y:S01]  /*5c00*/  @!P0 FADD.FTZ R11, R11, R174 ;  /* 0x000000ae0b0b8221 */ /* 0x002fe20000010000 */
[----:B--2---:R-:W-:-:S04]  /*5c10*/  @!P0 FADD.FTZ R9, R9, R166 ;  /* 0x000000a609098221 */ /* 0x004fc80000010000 */
[----:B------:R-:W0:Y:S01]  /*5c20*/  SHFL.DOWN PT, R170, R11, 0x2, 0x1f ;  /* 0x08401f000baa7f89 */ /* 0x000e2200000e0000 */
[----:B---3--:R-:W-:-:S03]  /*5c30*/  @!P0 FADD.FTZ R8, R137, R8 ;  /* 0x0000000889088221 */ /* 0x008fc60000010000 */
[----:B------:R-:W1:Y:S01]  /*5c40*/  SHFL.DOWN PT, R166, R9, 0x2, 0x1f ;  /* 0x08401f0009a67f89 */ /* 0x000e6200000e0000 */
[----:B------:R-:W-:-:S03]  /*5c50*/  ISETP.NE.AND P0, PT, R37, RZ, PT ;  /* 0x000000ff2500720c */ /* 0x000fc60003f05270 */
[----:B------:R-:W2:Y:S04]  /*5c60*/  SHFL.DOWN PT, R137, R10, 0x2, 0x1f ;  /* 0x08401f000a897f89 */ /* 0x000ea800000e0000 */
[----:B------:R-:W3:Y:S06]  /*5c70*/  SHFL.DOWN PT, R145, R8, 0x2, 0x1f ;  /* 0x08401f0008917f89 */ /* 0x000eec00000e0000 */
[----:B------:R-:W4:Y:S01]  /*5c80*/  @!P0 S2R R173, SR_CgaCtaId ;  /* 0x0000000000ad8919 */ /* 0x000f220000008800 */
[----:B0-----:R-:W-:Y:S01]  /*5c90*/  @!P4 FADD.FTZ R11, R11, R170 ;  /* 0x000000aa0b0bc221 */ /* 0x001fe20000010000 */
[----:B-1----:R-:W-:-:S04]  /*5ca0*/  @!P4 FADD.FTZ R9, R9, R166 ;  /* 0x000000a60909c221 */ /* 0x002fc80000010000 */
[----:B------:R-:W0:Y:S01]  /*5cb0*/  SHFL.DOWN PT, R174, R11, 0x4, 0x1f ;  /* 0x08801f000bae7f89 */ /* 0x000e2200000e0000 */
[-C--:B------:R-:W-:Y:S01]  /*5cc0*/  FFMA.FTZ R166, R134, R7.reuse, R151 ;  /* 0x0000000786a67223 */ /* 0x080fe20000010097 */
[----:B--2---:R-:W-:Y:S02]  /*5cd0*/  @!P4 FADD.FTZ R10, R10, R137 ;  /* 0x000000890a0ac221 */ /* 0x004fe40000010000 */
[----:B------:R-:W1:Y:S01]  /*5ce0*/  SHFL.DOWN PT, R170, R9, 0x4, 0x1f ;  /* 0x08801f0009aa7f89 */ /* 0x000e6200000e0000 */
[----:B------:R-:W-:Y:S01]  /*5cf0*/  FMUL.FTZ R137, R152, R7 ;  /* 0x0000000798897220 */ /* 0x000fe20000410000 */
[----:B------:R-:W-:Y:S01]  /*5d00*/  FADD.FTZ R7, R147, R166 ;  /* 0x000000a693077221 */ /* 0x000fe20000010000 */
[----:B---3--:R-:W-:Y:S01]  /*5d10*/  @!P4 FADD.FTZ R8, R8, R145 ;  /* 0x000000910808c221 */ /* 0x008fe20000010000 */
[----:B------:R-:W2:Y:S01]  /*5d20*/  SHFL.DOWN PT, R171, R10, 0x4, 0x1f ;  /* 0x08801f000aab7f89 */ /* 0x000ea200000e0000 */
[----:B------:R-:W-:Y:S01]  /*5d30*/  FFMA.FTZ R145, R134, R6, -R137 ;  /* 0x0000000686917223 */ /* 0x000fe20000010889 */
[CC--:B------:R-:W-:Y:S01]  /*5d40*/  FMUL.FTZ R137, R152.reuse, R5.reuse ;  /* 0x0000000598897220 */ /* 0x0c0fe20000410000 */
[----:B------:R-:W-:Y:S01]  /*5d50*/  ISETP.GT.AND P4, PT, R37, 0x1b, PT ;  /* 0x0000001b2500780c */ /* 0x000fe20003f84270 */
[----:B------:R-:W3:Y:S01]  /*5d60*/  SHFL.DOWN PT, R169, R8, 0x4, 0x1f ;  /* 0x08801f0008a97f89 */ /* 0x000ee200000e0000 */
[-C--:B------:R-:W-:Y:S01]  /*5d70*/  FMUL.FTZ R152, R152, R4.reuse ;  /* 0x0000000498987220 */ /* 0x080fe20000410000 */
[----:B------:R-:W-:Y:S01]  /*5d80*/  FFMA.FTZ R4, R134, R4, -R137 ;  /* 0x0000000486047223 */ /* 0x000fe20000010889 */
[C---:B------:R-:W-:Y:S01]  /*5d90*/  FMUL.FTZ R137, R23.reuse, R142 ;  /* 0x0000008e17897220 */ /* 0x040fe20000410000 */
[----:B------:R-:W-:Y:S01]  /*5da0*/  FADD.FTZ R6, R144, R145 ;  /* 0x0000009190067221 */ /* 0x000fe20000010000 */
[----:B------:R-:W-:Y:S01]  /*5db0*/  FFMA.FTZ R5, R134, R5, R152 ;  /* 0x0000000586057223 */ /* 0x000fe20000010098 */
[----:B------:R-:W-:Y:S01]  /*5dc0*/  @!P0 MOV R142, 0x400 ;  /* 0x00000400008e8802 */ /* 0x000fe20000000f00 */
[----:B------:R-:W-:Y:S01]  /*5dd0*/  FFMA.FTZ R134, R22, R140, R137 ;  /* 0x0000008c16867223 */ /* 0x000fe20000010089 */
[----:B------:R-:W-:-:S02]  /*5de0*/  FMUL.FTZ R137, R23, R139 ;  /* 0x0000008b17897220 */ /* 0x000fc40000410000 */
[----:B------:R5:W-:Y:S01]  /*5df0*/  @!P1 STS.128 [R114+0x1770], R4 ;  /* 0x0017700472009388 */ /* 0x000be20000000c00 */
[----:B------:R-:W-:Y:S01]  /*5e00*/  FFMA.FTZ R134, R163, R134, R168 ;  /* 0x00000086a3867223 */ /* 0x000fe200000100a8 */
[----:B0-----:R-:W-:Y:S01]  /*5e10*/  @!P4 FADD.FTZ R11, R11, R174 ;  /* 0x000000ae0b0bc221 */ /* 0x001fe20000010000 */
[-C--:B------:R-:W-:Y:S01]  /*5e20*/  FFMA.FTZ R137, R22, R135.reuse, -R137 ;  /* 0x0000008716897223 */ /* 0x080fe20000010889 */
[----:B------:R-:W-:Y:S01]  /*5e30*/  FMUL.FTZ R135, R23, R135 ;  /* 0x0000008717877220 */ /* 0x000fe20000410000 */
[----:B------:R-:W-:Y:S01]  /*5e40*/  FFMA.FTZ R145, R87, R140, R134 ;  /* 0x0000008c57917223 */ /* 0x000fe20000010086 */
[----:B-1----:R-:W-:Y:S01]  /*5e50*/  @!P4 FADD.FTZ R9, R9, R170 ;  /* 0x000000aa0909c221 */ /* 0x002fe20000010000 */
[----:B------:R-:W0:Y:S01]  /*5e60*/  SHFL.DOWN PT, R140, R11, 0x8, 0x1f ;  /* 0x09001f000b8c7f89 */ /* 0x000e2200000e0000 */
[----:B------:R-:W-:Y:S01]  /*5e70*/  FMUL.FTZ R148, R148, R137 ;  /* 0x0000008994947220 */ /* 0x000fe20000410000 */
[----:B----4-:R-:W-:Y:S01]  /*5e80*/  @!P0 LEA R49, R173, R142, 0x18 ;  /* 0x0000008ead318211 */ /* 0x010fe200078ec0ff */
[----:B--2---:R-:W-:Y:S01]  /*5e90*/  @!P4 FADD.FTZ R10, R10, R171 ;  /* 0x000000ab0a0ac221 */ /* 0x004fe20000010000 */
[----:B------:R-:W1:Y:S01]  /*5ea0*/  SHFL.DOWN PT, R134, R9, 0x8, 0x1f ;  /* 0x09001f0009867f89 */ /* 0x000e6200000e0000 */
[----:B------:R-:W-:Y:S01]  /*5eb0*/  FADD.FTZ R90, R145, R90 ;  /* 0x0000005a915a7221 */ /* 0x000fe20000010000 */
[----:B---3--:R-:W-:-:S02]  /*5ec0*/  @!P4 FADD.FTZ R8, R8, R169 ;  /* 0x000000a90808c221 */ /* 0x008fc40000010000 */
[----:B------:R-:W2:Y:S01]  /*5ed0*/  SHFL.DOWN PT, R147, R10, 0x8, 0x1f ;  /* 0x09001f000a937f89 */ /* 0x000ea200000e0000 */
[C---:B-----5:R-:W-:Y:S01]  /*5ee0*/  FMUL.FTZ R4, R23.reuse, R141 ;  /* 0x0000008d17047220 */ /* 0x060fe20000410000 */
[C---:B------:R-:W-:Y:S01]  /*5ef0*/  FFMA.FTZ R6, R22.reuse, R139, R135 ;  /* 0x0000008b16067223 */ /* 0x040fe20000010087 */
[C---:B------:R-:W-:Y:S01]  /*5f00*/  FMUL.FTZ R5, R23.reuse, R146 ;  /* 0x0000009217057220 */ /* 0x040fe20000410000 */
[----:B------:R-:W3:Y:S01]  /*5f10*/  SHFL.DOWN PT, R7, R8, 0x8, 0x1f ;  /* 0x09001f0008077f89 */ /* 0x000ee200000e0000 */
[CC--:B------:R-:W-:Y:S01]  /*5f20*/  FFMA.FTZ R4, R22.reuse, R143.reuse, -R4 ;  /* 0x0000008f16047223 */ /* 0x0c0fe20000010804 */
[----:B------:R-:W-:Y:S01]  /*5f30*/  FMUL.FTZ R143, R23, R143 ;  /* 0x0000008f178f7220 */ /* 0x000fe20000410000 */
[----:B------:R-:W-:Y:S01]  /*5f40*/  ISETP.GT.AND P4, PT, R37, 0x17, PT ;  /* 0x000000172500780c */ /* 0x000fe20003f84270 */
[----:B------:R-:W-:Y:S01]  /*5f50*/  FFMA.FTZ R148, R153, R6, R148 ;  /* 0x0000000699947223 */ /* 0x000fe20000010094 */
[----:B------:R-:W-:Y:S01]  /*5f60*/  FMUL.FTZ R6, R123, R4 ;  /* 0x000000047b067220 */ /* 0x000fe20000410000 */
[C---:B------:R-:W-:Y:S01]  /*5f70*/  FFMA.FTZ R4, R22.reuse, R141, R143 ;  /* 0x0000008d16047223 */ /* 0x040fe2000001008f */
[----:B------:R-:W-:Y:S01]  /*5f80*/  FFMA.FTZ R5, R22, R158, -R5 ;  /* 0x0000009e16057223 */ /* 0x000fe20000010805 */
[----:B------:R-:W-:-:S02]  /*5f90*/  FFMA.FTZ R148, R85, R139, R148 ;  /* 0x0000008b55947223 */ /* 0x000fc40000010094 */
[----:B------:R-:W-:Y:S01]  /*5fa0*/  FFMA.FTZ R4, R133, R4, R6 ;  /* 0x0000000485047223 */ /* 0x000fe20000010006 */
[----:B------:R-:W-:Y:S01]  /*5fb0*/  FMUL.FTZ R160, R160, R5 ;  /* 0x00000005a0a07220 */ /* 0x000fe20000410000 */
[----:B------:R-:W-:Y:S01]  /*5fc0*/  FMUL.FTZ R5, R23, R158 ;  /* 0x0000009e17057220 */ /* 0x000fe20000410000 */
[----:B------:R-:W-:Y:S01]  /*5fd0*/  FADD.FTZ R67, R148, R67 ;  /* 0x0000004394437221 */ /* 0x000fe20000010000 */
[----:B------:R-:W-:Y:S02]  /*5fe0*/  FFMA.FTZ R6, R83, R141, R4 ;  /* 0x0000008d53067223 */ /* 0x000fe40000010004 */
[----:B------:R-:W-:Y:S01]  /*5ff0*/  FFMA.FTZ R4, R22, R146, R5 ;  /* 0x0000009216047223 */ /* 0x000fe20000010005 */
[----:B0-----:R-:W-:Y:S01]  /*6000*/  @!P4 FADD.FTZ R11, R11, R140 ;  /* 0x0000008c0b0bc221 */ /* 0x001fe20000010000 */
[----:B-1----:R-:W-:Y:S01]  /*6010*/  @!P4 FADD.FTZ R9, R9, R134 ;  /* 0x000000860909c221 */ /* 0x002fe20000010000 */
[----:B------:R-:W-:Y:S01]  /*6020*/  FMUL.FTZ R5, R23, R149 ;  /* 0x0000009517057220 */ /* 0x000fe20000410000 */
[----:B--2---:R-:W-:Y:S01]  /*6030*/  @!P4 FADD.FTZ R10, R10, R147 ;  /* 0x000000930a0ac221 */ /* 0x004fe20000010000 */
[----:B------:R-:W-:Y:S01]  /*6040*/  FFMA.FTZ R4, R131, R4, R160 ;  /* 0x0000000483047223 */ /* 0x000fe200000100a0 */
[----:B------:R-:W-:Y:S01]  /*6050*/  SHFL.DOWN PT, R142, R11, 0x10, 0x1f ;  /* 0x0a001f000b8e7f89 */ /* 0x000fe200000e0000 */
[-C--:B------:R-:W-:Y:S01]  /*6060*/  FFMA.FTZ R5, R22, R125.reuse, -R5 ;  /* 0x0000007d16057223 */ /* 0x080fe20000010805 */
[----:B---3--:R-:W-:Y:S01]  /*6070*/  @!P4 FADD.FTZ R8, R8, R7 ;  /* 0x000000070808c221 */ /* 0x008fe20000010000 */
[C---:B------:R-:W-:Y:S01]  /*6080*/  FMUL.FTZ R125, R23.reuse, R125 ;  /* 0x0000007d177d7220 */ /* 0x040fe20000410000 */
[----:B------:R-:W0:Y:S01]  /*6090*/  SHFL.DOWN PT, R135, R10, 0x10, 0x1f ;  /* 0x0a001f000a877f89 */ /* 0x000e2200000e0000 */
[----:B------:R-:W-:Y:S01]  /*60a0*/  FMUL.FTZ R138, R138, R5 ;  /* 0x000000058a8a7220 */ /* 0x000fe20000410000 */
[----:B------:R-:W-:Y:S01]  /*60b0*/  FMUL.FTZ R5, R23, R154 ;  /* 0x0000009a17057220 */ /* 0x000fe20000410000 */
[----:B------:R-:W-:Y:S01]  /*60c0*/  FFMA.FTZ R123, R81, R146, R4 ;  /* 0x00000092517b7223 */ /* 0x000fe20000010004 */
[----:B------:R-:W1:Y:S01]  /*60d0*/  SHFL.DOWN PT, R140, R9, 0x10, 0x1f ;  /* 0x0a001f00098c7f89 */ /* 0x000e6200000e0000 */
[C---:B------:R-:W-:Y:S01]  /*60e0*/  FFMA.FTZ R4, R22.reuse, R149, R125 ;  /* 0x0000009516047223 */ /* 0x040fe2000001007d */
[----:B------:R-:W-:Y:S01]  /*60f0*/  FMUL.FTZ R7, R23, R124 ;  /* 0x0000007c17077220 */ /* 0x000fe20000410000 */
[C---:B------:R-:W-:Y:S01]  /*6100*/  FFMA.FTZ R5, R22.reuse, R128, -R5 ;  /* 0x0000008016057223 */ /* 0x040fe20000010805 */
[----:B------:R-:W2:Y:S01]  /*6110*/  SHFL.DOWN PT, R133, R8, 0x10, 0x1f ;  /* 0x0a001f0008857f89 */ /* 0x000ea200000e0000 */
[----:B------:R-:W-:Y:S01]  /*6120*/  ISETP.GT.AND P4, PT, R37, 0xf, PT ;  /* 0x0000000f2500780c */ /* 0x000fe20003f84270 */
[----:B------:R-:W-:Y:S01]  /*6130*/  FADD.FTZ R84, R123, R84 ;  /* 0x000000547b547221 */ /* 0x000fe20000010000 */
[----:B------:R-:W-:Y:S01]  /*6140*/  FFMA.FTZ R4, R127, R4, R138 ;  /* 0x000000047f047223 */ /* 0x000fe2000001008a */
[-C--:B------:R-:W-:Y:S01]  /*6150*/  FFMA.FTZ R7, R22, R150.reuse, -R7 ;  /* 0x0000009616077223 */ /* 0x080fe20000010807 */
[----:B------:R-:W-:Y:S01]  /*6160*/  FMUL.FTZ R123, R126, R5 ;  /* 0x000000057e7b7220 */ /* 0x000fe20000410000 */
[----:B------:R-:W-:Y:S01]  /*6170*/  FMUL.FTZ R5, R23, R155 ;  /* 0x0000009b17057220 */ /* 0x000fe20000410000 */
[----:B------:R-:W-:Y:S01]  /*6180*/  FFMA.FTZ R134, R79, R149, R4 ;  /* 0x000000954f867223 */ /* 0x000fe20000010004 */
[----:B------:R-:W-:Y:S01]  /*6190*/  FMUL.FTZ R136, R136, R7 ;  /* 0x0000000788887220 */ /* 0x000fe20000410000 */
[CC--:B------:R-:W-:Y:S01]  /*61a0*/  FMUL.FTZ R4, R23.reuse, R121.reuse ;  /* 0x0000007917047220 */ /* 0x0c0fe20000410000 */
[C---:B------:R-:W-:Y:S01]  /*61b0*/  FMUL.FTZ R125, R23.reuse, R150 ;  /* 0x00000096177d7220 */ /* 0x040fe20000410000 */
[----:B------:R-:W-:Y:S01]  /*61c0*/  FMUL.FTZ R7, R23, R128 ;  /* 0x0000008017077220 */ /* 0x000fe20000410000 */
[----:B------:R-:W-:Y:S01]  /*61d0*/  FFMA.FTZ R121, R22, R121, -R5 ;  /* 0x0000007916797223 */ /* 0x000fe20000010805 */
[----:B------:R-:W-:Y:S01]  /*61e0*/  FADD.FTZ R69, R6, R69 ;  /* 0x0000004506457221 */ /* 0x000fe20000010000 */
[C---:B------:R-:W-:Y:S01]  /*61f0*/  FFMA.FTZ R6, R22.reuse, R124, R125 ;  /* 0x0000007c16067223 */ /* 0x040fe2000001007d */
[C---:B------:R-:W-:Y:S01]  /*6200*/  FFMA.FTZ R7, R22.reuse, R154, R7 ;  /* 0x0000009a16077223 */ /* 0x040fe20000010007 */
[----:B------:R-:W-:Y:S01]  /*6210*/  FFMA.FTZ R5, R22, R155, R4 ;  /* 0x0000009b16057223 */ /* 0x000fe20000010004 */
[----:B------:R-:W-:Y:S01]  /*6220*/  FMUL.FTZ R121, R2, R121 ;  /* 0x0000007902797220 */ /* 0x000fe20000410000 */
[----:B0-----:R-:W-:Y:S01]  /*6230*/  @!P4 FADD.FTZ R10, R10, R135 ;  /* 0x000000870a0ac221 */ /* 0x001fe20000010000 */
[----:B------:R-:W-:Y:S01]  /*6240*/  @!P4 FADD.FTZ R11, R11, R142 ;  /* 0x0000008e0b0bc221 */ /* 0x000fe20000010000 */
        /* <DEDUP_REMOVED lines=24> */
.L_x_15539:
[----:B------:R-:W-:Y:S05]  /*63d0*/  BSYNC B0 ;  /* 0x0000000000007941 */ /* 0x000fea0003800000 */
.L_x_15538:
[----:B------:R-:W-:Y:S01]  /*63e0*/  UIADD3 UR4, UR4, 0x1, URZ ;  /* 0x0000000104047890 */ /* 0x000fe2000fffe03f */
[----:B------:R-:W-:Y:S02]  /*63f0*/  LEA R102, P6, R28, R102, 0x3 ;  /* 0x000000661c667211 */ /* 0x000fe400078c18ff */
[----:B------:R-:W-:Y:S02]  /*6400*/  LEA R99, P0, R26, R99, 0x3 ;  /* 0x000000631a637211 */ /* 0x000fe400078018ff */
[----:B------:R-:W-:Y:S02]  /*6410*/  IADD3.X R105, R105, R118, RZ, P6, !PT ;  /* 0x0000007669697210 */ /* 0x000fe400037fe4ff */
[----:B------:R-:W-:Y:S02]  /*6420*/  ISETP.LE.AND P6, PT, R161, UR4, PT ;  /* 0x00000004a1007c0c */ /* 0x000fe4000bfc3270 */
[----:B------:R-:W-:Y:S02]  /*6430*/  LEA R97, P4, R24, R97, 0x3 ;  /* 0x0000006118617211 */ /* 0x000fe400078818ff */
[----:B------:R-:W-:-:S02]  /*6440*/  IADD3 R100, P5, R100, 0x10, RZ ;  /* 0x0000001064647810 */ /* 0x000fc40007fbe0ff */
[----:B-1----:R-:W-:Y:S02]  /*6450*/  IADD3 R115, R115, 0x8, RZ ;  /* 0x0000000873737810 */ /* 0x002fe40007ffe0ff */
[----:B------:R-:W-:Y:S02]  /*6460*/  IADD3 R114, R114, 0x10, RZ ;  /* 0x0000001072727810 */ /* 0x000fe40007ffe0ff */
[----:B------:R-:W-:Y:S02]  /*6470*/  IADD3 R25, R25, 0x1, RZ ;  /* 0x0000000119197810 */ /* 0x000fe40007ffe0ff */
[----:B------:R-:W-:Y:S02]  /*6480*/  IADD3.X R104, R104, R27, RZ, P0, !PT ;  /* 0x0000001b68687210 */ /* 0x000fe400007fe4ff */
[----:B------:R-:W-:Y:S02]  /*6490*/  IADD3.X R103, R103, R120, RZ, P4, !PT ;  /* 0x0000007867677210 */ /* 0x000fe400027fe4ff */
[----:B------:R-:W-:Y:S01]  /*64a0*/  IADD3.X R101, RZ, R101, RZ, P5, !PT ;  /* 0x00000065ff657210 */ /* 0x000fe20002ffe4ff */
[----:B------:R-:W-:Y:S06]  /*64b0*/  @!P6 BRA `(.L_x_15540) ;  /* 0xffffffcc0030e947 */ /* 0x000fec000383ffff */
.L_x_15525:
[----:B------:R-:W1:Y:S08]  /*64c0*/  S2UR UR5, SR_CgaCtaId ;  /* 0x00000000000579c3 */ /* 0x000e700000008800 */
[----:B------:R-:W-:Y:S01]  /*64d0*/  BAR.SYNC.DEFER_BLOCKING 0x0 ;  /* 0x0000000000007b1d */ /* 0x000fe20000010000 */
[----:B------:R-:W-:Y:S02]  /*64e0*/  F2FP.BF16.F32.PACK_AB R89, R92, R89 ;  /* 0x000000595c59723e */ /* 0x000fe400000010ff */
[----:B------:R-:W-:-:S02]  /*64f0*/  F2FP.BF16.F32.PACK_AB R91, R94, R91 ;  /* 0x0000005b5e5b723e */ /* 0x000fc400000010ff */
[----:B------:R-:W-:Y:S01]  /*6500*/  F2FP.BF16.F32.PACK_AB R93, R96, R93 ;  /* 0x0000005d605d723e */ /* 0x000fe200000010ff */
[----:B------:R-:W-:Y:S01]  /*6510*/  UMOV UR4, 0x400 ;  /* 0x0000040000047882 */ /* 0x000fe20000000000 */
[----:B------:R-:W-:Y:S01]  /*6520*/  F2FP.BF16.F32.PACK_AB R95, R98, R95 ;  /* 0x0000005f625f723e */ /* 0x000fe200000010ff */
[----:B------:R-:W-:Y:S01]  /*6530*/  ULDC UR6, c[0x0][0x218] ;  /* 0x0000860000067ab9 */ /* 0x000fe20000000800 */
[----:B------:R-:W-:Y:S01]  /*6540*/  PRMT R0, R89, 0x7632, R0 ;  /* 0x0000763259007816 */ /* 0x000fe20000000000 */
[----:B------:R-:W2:Y:S01]  /*6550*/  LDC.64 R6, c[0x0][0x388] ;  /* 0x0000e200ff067b82 */ /* 0x000ea20000000a00 */
[----:B------:R-:W-:Y:S01]  /*6560*/  PRMT R2, R91, 0x7632, R2 ;  /* 0x000076325b027816 */ /* 0x000fe20000000002 */
[----:B------:R-:W-:Y:S01]  /*6570*/  BSSY B0, `(.L_x_15541) ;  /* 0x000002c000007945 */ /* 0x000fe20003800000 */
[----:B------:R-:W-:Y:S02]  /*6580*/  PRMT R3, R93, 0x7632, R3 ;  /* 0x000076325d037816 */ /* 0x000fe40000000003 */
[----:B------:R-:W-:-:S02]  /*6590*/  PRMT R4, R95, 0x7632, R4 ;  /* 0x000076325f047816 */ /* 0x000fc40000000004 */
[----:B------:R-:W-:Y:S01]  /*65a0*/  IADD3 R14, -R14, UR6, RZ ;  /* 0x000000060e0e7c10 */ /* 0x000fe2000fffe1ff */
[----:B-1----:R-:W-:Y:S01]  /*65b0*/  ULEA UR4, UR5, UR4, 0x18 ;  /* 0x0000000405047291 */ /* 0x002fe2000f8ec03f */
        /* <DEDUP_REMOVED lines=9> */
[----:B0-----:R-:W-:Y:S01]  /*6650*/  LDS.U16 R9, [R48] ;  /* 0x0000000030097984 */ /* 0x001fe20000000400 */
[----:B--2---:R-:W-:-:S03]  /*6660*/  IMAD.WIDE.U32 R2, R6, UR16, RZ ;  /* 0x0000001006027c25 */ /* 0x004fc6000f8e00ff */
        /* <DEDUP_REMOVED lines=15> */
[----:B------:R-:W-:Y:S01]  /*6760*/  MOV R4, R12 ;  /* 0x0000000c00047202 */ /* 0x000fe20000000f00 */
[----:B------:R-:W-:Y:S01]  /*6770*/  ULDC.64 UR6, c[0x0][0x390] ;  /* 0x0000e40000067ab9 */ /* 0x000fe20000000a00 */
[----:B------:R-:W-:-:S03]  /*6780*/  MOV R5, R13 ;  /* 0x0000000d00057202 */ /* 0x000fc60000000f00 */
[----:B------:R-:W-:-:S04]  /*6790*/  IMAD.WIDE.U32 R4, R6, UR16, R4 ;  /* 0x0000001006047c25 */ /* 0x000fc8000f8e0004 */
        /* <DEDUP_REMOVED lines=9> */
.L_x_15542:
[----:B------:R-:W-:Y:S05]  /*6830*/  BSYNC B0 ;  /* 0x0000000000007941 */ /* 0x000fea0003800000 */
.L_x_15541:
[----:B------:R-:W-:Y:S01]  /*6840*/  MOV R3, R59 ;  /* 0x0000003b00037202 */ /* 0x000fe20000000f00 */
[----:B------:R-:W-:Y:S01]  /*6850*/  ULDC.64 UR8, c[0x0][0x390] ;  /* 0x0000e40000087ab9 */ /* 0x000fe20000000a00 */
[----:B------:R-:W-:Y:S01]  /*6860*/  LOP3.LUT R59, R45, 0x20, RZ, 0xfc, !PT ;  /* 0x000000202d3b7812 */ /* 0x000fe200078efcff */
[----:B------:R-:W-:Y:S01]  /*6870*/  IMAD R4, R32, UR8, RZ ;  /* 0x0000000820047c24 */ /* 0x000fe2000f8e02ff */
[----:B------:R-:W-:Y:S01]  /*6880*/  ULDC.64 UR6, c[0x0][0x3e0] ;  /* 0x0000f80000067ab9 */ /* 0x000fe20000000a00 */
[----:B------:R-:W-:Y:S01]  /*6890*/  IMAD.WIDE.U32 R2, R33, UR8, R2 ;  /* 0x0000000821027c25 */ /* 0x000fe2000f8e0002 */
[----:B------:R-:W-:Y:S01]  /*68a0*/  LEA R5, P0, R45, UR6, 0x1 ;  /* 0x000000062d057c11 */ /* 0x000fe2000f8008ff */
[----:B------:R-:W-:Y:S01]  /*68b0*/  BSSY B0, `(.L_x_15543) ;  /* 0x0000057000007945 */ /* 0x000fe20003800000 */
[----:B------:R-:W-:Y:S01]  /*68c0*/  ISETP.GE.AND P6, PT, R59, R0, PT ;  /* 0x000000003b00720c */ /* 0x000fe20003fc6270 */
[----:B0-----:R-:W-:Y:S01]  /*68d0*/  IMAD R7, R33, UR9, R4 ;  /* 0x0000000921077c24 */ /* 0x001fe2000f8e0204 */
[----:B------:R-:W-:-:S02]  /*68e0*/  IADD3 R4, P2, R65, R2, RZ ;  /* 0x0000000241047210 */ /* 0x000fc40007f5e0ff */
[C---:B------:R-:W-:Y:S02]  /*68f0*/  LEA.HI.X R6, R45.reuse, UR7, R46, 0x1, P0 ;  /* 0x000000072d067c11 */ /* 0x040fe400080f0c2e */
[----:B------:R-:W-:Y:S02]  /*6900*/  IADD3.X R3, R66, R7, R3, P2, !PT ;  /* 0x0000000742037210 */ /* 0x000fe400017fe403 */
[C---:B------:R-:W-:Y:S02]  /*6910*/  LEA R2, P0, R4.reuse, R5, 0x1 ;  /* 0x0000000504027211 */ /* 0x040fe400078008ff */
[C---:B------:R-:W-:Y:S02]  /*6920*/  LOP3.LUT R61, R45.reuse, 0x40, RZ, 0xfc, !PT ;  /* 0x000000402d3d7812 */ /* 0x040fe400078efcff */
[----:B------:R-:W-:Y:S02]  /*6930*/  LEA.HI.X R3, R4, R6, R3, 0x1, P0 ;  /* 0x0000000604037211 */ /* 0x000fe400000f0c03 */
[----:B------:R-:W-:-:S02]  /*6940*/  LOP3.LUT R63, R45, 0x60, RZ, 0xfc, !PT ;  /* 0x000000602d3f7812 */ /* 0x000fc400078efcff */
[C---:B------:R-:W-:Y:S01]  /*6950*/  LOP3.LUT R75, R45.reuse, 0x80, RZ, 0xfc, !PT ;  /* 0x000000802d4b7812 */ /* 0x040fe200078efcff */
[----:B------:R-:W-:Y:S01]  /*6960*/  @!P6 STG.E.U16 desc[UR14][R2.64+-0x1c0], R11 ;  /* 0xfffe400b0200e986 */ /* 0x000fe2000c10150e */
[C---:B------:R-:W-:Y:S02]  /*6970*/  LOP3.LUT R77, R45.reuse, 0xa0, RZ, 0xfc, !PT ;  /* 0x000000a02d4d7812 */ /* 0x040fe400078efcff */
[C---:B------:R-:W-:Y:S02]  /*6980*/  LOP3.LUT R79, R45.reuse, 0xc0, RZ, 0xfc, !PT ;  /* 0x000000c02d4f7812 */ /* 0x040fe400078efcff */
[----:B------:R-:W-:Y:S02]  /*6990*/  LOP3.LUT R81, R45, 0xe0, RZ, 0xfc, !PT ;  /* 0x000000e02d517812 */ /* 0x000fe400078efcff */
[-C--:B------:R-:W-:Y:S02]  /*69a0*/  ISETP.GE.AND P5, PT, R61, R0.reuse, PT ;  /* 0x000000003d00720c */ /* 0x080fe40003fa6270 */
[----:B------:R-:W-:-:S02]  /*69b0*/  ISETP.GE.AND P4, PT, R63, R0, PT ;  /* 0x000000003f00720c */ /* 0x000fc40003f86270 */
[-C--:B------:R-:W-:Y:S02]  /*69c0*/  ISETP.GE.AND P3, PT, R75, R0.reuse, PT ;  /* 0x000000004b00720c */ /* 0x080fe40003f66270 */
[-C--:B------:R-:W-:Y:S02]  /*69d0*/  ISETP.GE.AND P2, PT, R77, R0.reuse, PT ;  /* 0x000000004d00720c */ /* 0x080fe40003f46270 */
[-C--:B------:R-:W-:Y:S02]  /*69e0*/  ISETP.GE.AND P0, PT, R79, R0.reuse, PT ;  /* 0x000000004f00720c */ /* 0x080fe40003f06270 */
[----:B------:R-:W-:Y:S02]  /*69f0*/  ISETP.GE.AND P6, PT, R81, R0, PT ;  /* 0x000000005100720c */ /* 0x000fe40003fc6270 */
[----:B------:R-:W-:Y:S01]  /*6a00*/  F2FP.BF16.F32.PACK_AB R0, R73, R88 ;  /* 0x000000584900723e */ /* 0x000fe200000010ff */
[----:B------:R-:W-:Y:S01]  /*6a10*/  @!P5 STG.E.U16 desc[UR14][R2.64+-0x180], R15 ;  /* 0xfffe800f0200d986 */ /* 0x000fe2000c10150e */
[----:B------:R-:W-:Y:S01]  /*6a20*/  F2FP.BF16.F32.PACK_AB R4, R71, R86 ;  /* 0x000000564704723e */ /* 0x000fe200000010ff */
[----:B------:R-:W-:Y:S01]  /*6a30*/  FADD.FTZ R88, R88, R35 ;  /* 0x0000002358587221 */ /* 0x000fe20000010000 */
[C---:B------:R-:W-:Y:S01]  /*6a40*/  PRMT R5, R0.reuse, 0x7610, R5 ;  /* 0x0000761000057816 */ /* 0x040fe20000000005 */
[----:B------:R-:W-:Y:S01]  /*6a50*/  @!P4 STG.E.U16 desc[UR14][R2.64+-0x140], R23 ;  /* 0xfffec0170200c986 */ /* 0x000fe2000c10150e */
[----:B------:R-:W-:Y:S01]  /*6a60*/  PRMT R6, R0, 0x7632, R6 ;  /* 0x0000763200067816 */ /* 0x000fe20000000006 */
[----:B------:R-:W-:Y:S01]  /*6a70*/  FADD.FTZ R73, R88, R73 ;  /* 0x0000004958497221 */ /* 0x000fe20000010000 */
[----:B------:R-:W-:Y:S01]  /*6a80*/  F2FP.BF16.F32.PACK_AB R0, R69, R84 ;  /* 0x000000544500723e */ /* 0x000fe200000010ff */
[----:B------:R-:W-:Y:S01]  /*6a90*/  @!P3 STG.E.U16 desc[UR14][R2.64+-0x100], R25 ;  /* 0xffff00190200b986 */ /* 0x000fe2000c10150e */
[----:B------:R-:W-:Y:S01]  /*6aa0*/  PRMT R7, R4, 0x7632, R7 ;  /* 0x0000763204077816 */ /* 0x000fe20000000007 */
[----:B------:R-:W-:Y:S01]  /*6ab0*/  FADD.FTZ R86, R73, R86 ;  /* 0x0000005649567221 */ /* 0x000fe20000010000 */
[----:B------:R-:W-:Y:S01]  /*6ac0*/  PRMT R8, R0, 0x7632, R8 ;  /* 0x0000763200087816 */ /* 0x000fe20000000008 */
[----:B------:R-:W-:Y:S02]  /*6ad0*/  @!P2 STG.E.U16 desc[UR14][R2.64+-0xc0], R27 ;  /* 0xffff401b0200a986 */ /* 0x000fe4000c10150e */
[----:B------:R-:W-:-:S02]  /*6ae0*/  FADD.FTZ R71, R86, R71 ;  /* 0x0000004756477221 */ /* 0x000fc40000010000 */
[----:B------:R-:W-:Y:S02]  /*6af0*/  @!P0 STG.E.U16 desc[UR14][R2.64+-0x80], R29 ;  /* 0xffff801d02008986 */ /* 0x000fe4000c10150e */
[----:B------:R-:W-:Y:S02]  /*6b00*/  FADD.FTZ R84, R71, R84 ;  /* 0x0000005447547221 */ /* 0x000fe40000010000 */
[----:B------:R0:W-:Y:S02]  /*6b10*/  @!P6 STG.E.U16 desc[UR14][R2.64+-0x40], R49 ;  /* 0xffffc0310200e986 */ /* 0x0001e4000c10150e */
[----:B------:R-:W-:Y:S01]  /*6b20*/  FADD.FTZ R84, R84, R69 ;  /* 0x0000004554547221 */ /* 0x000fe20000010000 */
[----:B------:R-:W-:Y:S03]  /*6b30*/  BAR.SYNC.DEFER_BLOCKING 0x0 ;  /* 0x0000000000007b1d */ /* 0x000fe60000010000 */
[----:B------:R-:W-:-:S04]  /*6b40*/  FADD.FTZ R35, R84, R67 ;  /* 0x0000004354237221 */ /* 0x000fc80000010000 */
[----:B------:R-:W-:Y:S01]  /*6b50*/  FADD.FTZ R35, R35, R90 ;  /* 0x0000005a23237221 */ /* 0x000fe20000010000 */
[----:B0-----:R-:W-:-:S04]  /*6b60*/  F2FP.BF16.F32.PACK_AB R3, R90, R67 ;  /* 0x000000435a03723e */ /* 0x001fc800000010ff */
[----:B------:R-:W-:Y:S01]  /*6b70*/  PRMT R2, R3, 0x7632, R2 ;  /* 0x0000763203027816 */ /* 0x000fe20000000002 */
[----:B------:R-:W-:Y:S04]  /*6b80*/  STS.U16 [R57], R5 ;  /* 0x0000000539007388 */ /* 0x000fe80000000400 */
[----:B------:R-:W-:Y:S04]  /*6b90*/  STS.U16 [R57+0x2], R6 ;  /* 0x0000020639007388 */ /* 0x000fe80000000400 */
[----:B------:R-:W-:Y:S04]  /*6ba0*/  STS.U16 [R57+0x4], R4 ;  /* 0x0000040439007388 */ /* 0x000fe80000000400 */
[----:B------:R0:W-:Y:S04]  /*6bb0*/  STS.U16 [R57+0x6], R7 ;  /* 0x0000060739007388 */ /* 0x0001e80000000400 */
[----:B------:R-:W-:Y:S04]  /*6bc0*/  STS.U16 [R57+0x8], R0 ;  /* 0x0000080039007388 */ /* 0x000fe80000000400 */
[----:B------:R-:W-:Y:S01]  /*6bd0*/  STS.U16 [R57+0xa], R8 ;  /* 0x00000a0839007388 */ /* 0x000fe20000000400 */
[----:B0-----:R-:W0:Y:S03]  /*6be0*/  LDC.64 R6, c[0x0][0x3a8] ;  /* 0x0000ea00ff067b82 */ /* 0x001e260000000a00 */
[----:B------:R-:W-:Y:S04]  /*6bf0*/  STS.U16 [R57+0xc], R3 ;  /* 0x00000c0339007388 */ /* 0x000fe80000000400 */
[----:B------:R0:W-:Y:S01]  /*6c00*/  STS.U16 [R57+0xe], R2 ;  /* 0x00000e0239007388 */ /* 0x0001e20000000400 */
[----:B------:R-:W-:-:S03]  /*6c10*/  NOP ;  /* 0x0000000000007918 */ /* 0x000fc60000000000 */
[----:B------:R-:W-:Y:S04]  /*6c20*/  LDS.U16 R9, [R48] ;  /* 0x0000000030097984 */ /* 0x000fe80000000400 */
[----:B------:R-:W-:Y:S04]  /*6c30*/  LDS.U16 R11, [R50+0x40] ;  /* 0x00004000320b7984 */ /* 0x000fe80000000400 */
[----:B------:R-:W-:Y:S01]  /*6c40*/  LDS.U16 R51, [R51+0x80] ;  /* 0x0000800033337984 */ /* 0x000fe20000000400 */
[----:B0-----:R-:W-:-:S03]  /*6c50*/  IMAD R2, R6, UR17, RZ ;  /* 0x0000001106027c24 */ /* 0x001fc6000f8e02ff */
[----:B------:R-:W-:Y:S01]  /*6c60*/  LDS.U16 R15, [R52+0xc0] ;  /* 0x0000c000340f7984 */ /* 0x000fe20000000400 */
[----:B------:R-:W-:-:S03]  /*6c70*/  IMAD R7, R7, UR16, R2 ;  /* 0x0000001007077c24 */ /* 0x000fc6000f8e0202 */
[----:B------:R-:W-:Y:S01]  /*6c80*/  LDS.U16 R53, [R53+0x100] ;  /* 0x0001000035357984 */ /* 0x000fe20000000400 */
[----:B------:R-:W-:-:S03]  /*6c90*/  IMAD.WIDE.U32 R2, R6, UR16, RZ ;  /* 0x0000001006027c25 */ /* 0x000fc6000f8e00ff */
[----:B------:R-:W-:Y:S02]  /*6ca0*/  LDS.U16 R23, [R54+0x140] ;  /* 0x0001400036177984 */ /* 0x000fe40000000400 */
[----:B------:R-:W-:Y:S02]  /*6cb0*/  IADD3 R29, R3, R7, RZ ;  /* 0x00000007031d7210 */ /* 0x000fe40007ffe0ff */
        /* <DEDUP_REMOVED lines=22> */
.L_x_15544:
[----:B------:R-:W-:Y:S05]  /*6e20*/  BSYNC B0 ;  /* 0x0000000000007941 */ /* 0x000fea0003800000 */
.L_x_15543:
[----:B------:R-:W-:Y:S01]  /*6e30*/  MOV R3, R29 ;  /* 0x0000001d00037202 */ /* 0x000fe20000000f00 */
[----:B------:R-:W-:Y:S01]  /*6e40*/  ULDC.64 UR4, c[0x0][0x3b0] ;  /* 0x0000ec0000047ab9 */ /* 0x000fe20000000a00 */
[----:B------:R-:W-:Y:S01]  /*6e50*/  ULDC.64 UR6, c[0x0][0x3f0] ;  /* 0x0000fc0000067ab9 */ /* 0x000fe20000000a00 */
[----:B------:R-:W-:Y:S01]  /*6e60*/  IMAD R4, R32, UR4, RZ ;  /* 0x0000000420047c24 */ /* 0x000fe2000f8e02ff */
[-C--:B------:R-:W-:Y:S01]  /*6e70*/  ISETP.GE.AND P5, PT, R79, R0.reuse, PT ;  /* 0x000000004f00720c */ /* 0x080fe20003fa6270 */
[----:B------:R-:W-:Y:S01]  /*6e80*/  IMAD.WIDE.U32 R2, R33, UR4, R2 ;  /* 0x0000000421027c25 */ /* 0x000fe2000f8e0002 */
[-C--:B------:R-:W-:Y:S02]  /*6e90*/  ISETP.GE.AND P0, PT, R59, R0.reuse, PT ;  /* 0x000000003b00720c */ /* 0x080fe40003f06270 */
[----:B------:R-:W-:Y:S01]  /*6ea0*/  ISETP.GE.AND P1, PT, R61, R0, PT ;  /* 0x000000003d00720c */ /* 0x000fe20003f26270 */
[----:B0-----:R-:W-:Y:S01]  /*6eb0*/  IMAD R7, R33, UR5, R4 ;  /* 0x0000000521077c24 */ /* 0x001fe2000f8e0204 */
[----:B------:R-:W-:-:S02]  /*6ec0*/  LEA R4, P4, R8, UR6, 0x1 ;  /* 0x0000000608047c11 */ /* 0x000fc4000f8808ff */
[----:B------:R-:W-:Y:S02]  /*6ed0*/  IADD3 R65, P3, R65, R2, RZ ;  /* 0x0000000241417210 */ /* 0x000fe40007f7e0ff */
[----:B------:R-:W-:Y:S02]  /*6ee0*/  LEA.HI.X R5, R8, UR7, R27, 0x1, P4 ;  /* 0x0000000708057c11 */ /* 0x000fe4000a0f0c1b */
[----:B------:R-:W-:Y:S02]  /*6ef0*/  IADD3.X R66, R66, R7, R3, P3, !PT ;  /* 0x0000000742427210 */ /* 0x000fe40001ffe403 */
[----:B------:R-:W-:Y:S02]  /*6f00*/  LEA R2, P6, R65, R4, 0x1 ;  /* 0x0000000441027211 */ /* 0x000fe400078c08ff */
        /* <DEDUP_REMOVED lines=21> */
.L_x_15519:
        /* <DEDUP_REMOVED lines=26> */
.L_x_15547:
[----:B------:R-:W-:Y:S05]  /*7200*/  BSYNC B0 ;  /* 0x0000000000007941 */ /* 0x000fea0003800000 */
.L_x_15546:
        /* <DEDUP_REMOVED lines=12> */
[----:B-1----:R-:W0:Y:S01]  /*72d0*/  @!P1 S2R R7, SR_CgaCtaId ;  /* 0x0000000000079919 */ /* 0x002e220000008800 */
[----:B--2---:R-:W-:Y:S01]  /*72e0*/  @P0 FADD R3, R0, R3 ;  /* 0x0000000300030221 */ /* 0x004fe20000000000 */
        /* <DEDUP_REMOVED lines=15> */
.L_x_15549:
[----:B------:R-:W2:Y:S02]  /*73e0*/  S2R R21, SR_TID.X ;  /* 0x0000000000157919 */ /* 0x000ea40000002100 */
.L_x_15550:
[----:B------:R-:W-:Y:S05]  /*73f0*/  BSYNC B0 ;  /* 0x0000000000007941 */ /* 0x000fea0003800000 */
.L_x_15548:
[----:B------:R-:W-:Y:S02]  /*7400*/  ULDC UR22, c[0x0][0x21c] ;  /* 0x0000870000167ab9 */ /* 0x000fe40000000800 */
[----:B--2---:R-:W-:-:S13]  /*7410*/  ISETP.GE.AND P0, PT, R21, UR22, PT ;  /* 0x0000001615007c0c */ /* 0x004fda000bf06270 */
[----:B------:R-:W-:Y:S05]  /*7420*/  @P0 EXIT ;  /* 0x000000000000094d */ /* 0x000fea0003800000 */
[----:B------:R-:W-:Y:S01]  /*7430*/  ULDC.64 UR6, c[0x0][0x248] ;  /* 0x0000920000067ab9 */ /* 0x000fe20000000a00 */
[----:B------:R-:W2:Y:S01]  /*7440*/  S2UR UR5, SR_CgaCtaId ;  /* 0x00000000000579c3 */ /* 0x000ea20000008800 */
[C---:B------:R-:W-:Y:S01]  /*7450*/  IMAD R0, R32.reuse, UR6, RZ ;  /* 0x0000000620007c24 */ /* 0x040fe2000f8e02ff */
[----:B------:R-:W-:Y:S01]  /*7460*/  ULDC.64 UR8, c[0x0][0x378] ;  /* 0x0000de0000087ab9 */ /* 0x000fe20000000a00 */
[C---:B----4-:R-:W-:Y:S01]  /*7470*/  IMAD.WIDE.U32 R16, R33.reuse, UR6, RZ ;  /* 0x0000000621107c25 */ /* 0x050fe2000f8e00ff */
        /* <DEDUP_REMOVED lines=15> */
[----:B------:R-:W-:Y:S01]  /*7570*/  IMAD R0, R32, UR8, RZ ;  /* 0x0000000820007c24 */ /* 0x000fe2000f8e02ff */
[----:B------:R-:W-:Y:S01]  /*7580*/  ULDC.64 UR16, c[0x0][0x360] ;  /* 0x0000d80000107ab9 */ /* 0x000fe20000000a00 */
[C---:B-1-3--:R-:W-:Y:S01]  /*7590*/  IMAD.WIDE.U32 R6, R33.reuse, UR6, RZ ;  /* 0x0000000621067c25 */ /* 0x04afe2000f8e00ff */
[----:B------:R-:W-:Y:S01]  /*75a0*/  ULDC UR6, c[0x0][0x0] ;  /* 0x0000000000067ab9 */ /* 0x000fe20000000800 */
[----:B------:R-:W-:Y:S01]  /*75b0*/  ULDC.64 UR18, c[0x0][0x3c8] ;  /* 0x0000f20000127ab9 */ /* 0x000fe20000000a00 */
[----:B--2---:R-:W-:Y:S01]  /*75c0*/  ULEA UR4, UR5, UR4, 0x18 ;  /* 0x0000000405047291 */ /* 0x004fe2000f8ec03f */
[C---:B-----5:R-:W-:Y:S01]  /*75d0*/  IMAD R31, R33.reuse, UR9, R0 ;  /* 0x00000009211f7c24 */ /* 0x060fe2000f8e0200 */
[----:B------:R-:W-:Y:S01]  /*75e0*/  ULDC.64 UR8, c[0x0][0x338] ;  /* 0x0000ce0000087ab9 */ /* 0x000fe20000000a00 */
[----:B------:R-:W-:Y:S01]  /*75f0*/  IMAD.WIDE.U32 R18, R33, UR10, RZ ;  /* 0x0000000a21127c25 */ /* 0x000fe2000f8e00ff */
[----:B------:R-:W-:-:S02]  /*7600*/  ULDC.64 UR20, c[0x0][0x3d0] ;  /* 0x0000f40000147ab9 */ /* 0x000fc40000000a00 */
[----:B------:R-:W-:Y:S01]  /*7610*/  IADD3 R31, R9, R31, RZ ;  /* 0x0000001f091f7210 */ /* 0x000fe20007ffe0ff */
[----:B------:R-:W-:Y:S02]  /*7620*/  IMAD R32, R32, UR8, RZ ;  /* 0x0000000820207c24 */ /* 0x000fe4000f8e02ff */
[C---:B------:R-:W-:Y:S01]  /*7630*/  IMAD R13, R33.reuse, UR11, R2 ;  /* 0x0000000b210d7c24 */ /* 0x040fe2000f8e0202 */
[----:B------:R-:W-:Y:S01]  /*7640*/  ULDC.64 UR10, c[0x0][0x340] ;  /* 0x0000d000000a7ab9 */ /* 0x000fe20000000a00 */
[C---:B------:R-:W-:Y:S02]  /*7650*/  IMAD R29, R33.reuse, UR9, R32 ;  /* 0x00000009211d7c24 */ /* 0x040fe4000f8e0220 */
[----:B------:R-:W-:Y:S01]  /*7660*/  IMAD.WIDE.U32 R10, R33, UR8, RZ ;  /* 0x00000008210a7c25 */ /* 0x000fe2000f8e00ff */
[----:B------:R-:W-:Y:S01]  /*7670*/  IADD3 R33, R7, R3, RZ ;  /* 0x0000000307217210 */ /* 0x000fe20007ffe0ff */
[----:B------:R-:W-:Y:S01]  /*7680*/  ULDC.64 UR8, c[0x0][0x380] ;  /* 0x0000e00000087ab9 */ /* 0x000fe20000000a00 */
[----:B------:R-:W-:-:S02]  /*7690*/  IADD3 R41, R19, R13, RZ ;  /* 0x0000000d13297210 */ /* 0x000fc40007ffe0ff */
[----:B------:R-:W-:-:S07]  /*76a0*/  IADD3 R29, R11, R29, RZ ;  /* 0x0000001d0b1d7210 */ /* 0x000fce0007ffe0ff */
.L_x_15552:
        /* <DEDUP_REMOVED lines=64> */
.L_x_15551:
[----:B------:R-:W-:Y:S05]  /*7ab0*/  EXIT ;  /* 0x000000000000794d */ /* 0x000fea0003800000 */
.L_x_15553:
        /* <DEDUP_REMOVED lines=12> */
.L_x_18997:


//--------------------- .text._Z25selective_scan_bwd_kernelI32Selective_Scan_bwd_kernel_traitsILi32ELi8ELb0ELb0ELb0ELb1ELb0EN3c108BFloat16ENS1_7complexIfEEEEv12SSMParamsBwd --------------------------
	.section	.text._Z25selective_scan_bwd_kernelI32Selective_Scan_bwd_kernel_traitsILi32ELi8ELb0ELb0ELb0ELb1ELb0EN3c108BFloat16ENS1_7complexIfEEEEv12SSMParamsBwd,"ax",@progbits
	.align	128
        .global         _Z25selective_scan_bwd_kernelI32Selective_Scan_bwd_kernel_traitsILi32ELi8ELb0ELb0ELb0ELb1ELb0EN3c108BFloat16ENS1_7complexIfEEEEv12SSMParamsBwd
        .type           _Z25selective_scan_bwd_kernelI32Selective_Scan_bwd_kernel_traitsILi32ELi8ELb0ELb0ELb0ELb1ELb0EN3c108BFloat16ENS1_7complexIfEEEEv12SSMParamsBwd,@function
        .size           _Z25selective_scan_bwd_kernelI32Selective_Scan_bwd_kernel_traitsILi32ELi8ELb0ELb0ELb0ELb1ELb0EN3c108BFloat16ENS1_7complexIfEEEEv12SSMParamsBwd,(.L_x_18998 - _Z25selective_scan_bwd_kernelI32Selective_Scan_bwd_kernel_traitsILi32ELi8ELb0ELb0ELb0ELb1ELb0EN3c108BFloat16ENS1_7complexIfEEEEv12SSMParamsBwd)
        .other          _Z25selective_scan_bwd_kernelI32Selective_Scan_bwd_kernel_traitsILi32ELi8ELb0ELb0ELb0ELb1ELb0EN3c108BFloat16ENS1_7complexIfEEEEv12SSMParamsBwd,@"STO_CUDA_ENTRY STV_DEFAULT"
_Z25selective_scan_bwd_kernelI32Selective_Scan_bwd_kernel_traitsILi32ELi8ELb0ELb0ELb0ELb1ELb0EN3c108BFloat16ENS1_7complexIfEEEEv12SSMParamsBwd:
.text._Z25selective_scan_bwd_kernelI32Selective_Scan_bwd_kernel_traitsILi32ELi8ELb0ELb0ELb0ELb1ELb0EN3c108BFloat16ENS1_7complexIfEEEEv12SSMParamsBwd:
        /* <DEDUP_REMOVED lines=13> */
[----:B-1----:R-:W-:-:S05]  /*00d0*/  SHF.R.S32.HI R29, RZ, 0x1f, R28 ;  /* 0x0000001fff1d7819 */ /* 0x002fca000001141c */
[----:B------:R-:W1:Y:S01]  /*00e0*/  LDC R25, c[0x0][0x224] ;  /* 0x00008900ff197b82 */ /* 0x000e620000000800 */
[----:B---3--:R-:W-:-:S05]  /*00f0*/  ISETP.NE.U32.AND P1, PT, R4, RZ, PT ;  /* 0x000000ff0400720c */ /* 0x008fca0003f25070 */
[C---:B------:R-:W-:Y:S02]  /*0100*/  @P0 LEA R2, P2, R28.reuse, R2, 0x2 ;  /* 0x000000021c020211 */ /* 0x040fe400078410ff */
[----:B------:R-:W3:Y:S01]  /*0110*/  LDC.64 R6, c[0x0][0x288] ;  /* 0x0000a200ff067b82 */ /* 0x000ee20000000a00 */
        /* <DEDUP_REMOVED lines=8> */
[----:B------:R-:W-:Y:S01]  /*01a0*/  UIMAD.WIDE.U32 UR4, UR16, UR6, URZ ;  /* 0x00000006100472a5 */ /* 0x000fe2000f8e003f */
[----:B------:R-:W-:Y:S01]  /*01b0*/  @P1 LEA R4, P3, R28, R4, 0x2 ;  /* 0x000000041c041211 */ /* 0x000fe200078610ff */
[----:B------:R-:W-:-:S05]  /*01c0*/  UIMAD UR6, UR17, UR6, URZ ;  /* 0x00000006110672a4 */ /* 0x000fca000f8e023f */
[----:B------:R-:W0:Y:S01]  /*01d0*/  LDC.64 R12, c[0x0][0x298] ;  /* 0x0000a600ff0c7b82 */ /* 0x000e220000000a00 */
[----:B------:R-:W-:-:S07]  /*01e0*/  UIMAD UR8, UR16, UR7, UR6 ;  /* 0x00000007100872a4 */ /* 0x000fce000f8e0206 */
[----:B------:R-:W0:Y:S01]  /*01f0*/  LDC.64 R14, c[0x0][0x330] ;  /* 0x0000cc00ff0e7b82 */ /* 0x000e220000000a00 */
[----:B------:R-:W-:Y:S01]  /*0200*/  UIMAD UR9, UR17, UR10, URZ ;  /* 0x0000000a110972a4 */ /* 0x000fe2000f8e023f */
[----:B-1----:R-:W-:Y:S01]  /*0210*/  SHF.L.U32 R32, R25, 0x8, RZ ;  /* 0x0000000819207819 */ /* 0x002fe200000006ff */
[----:B------:R-:W-:Y:S01]  /*0220*/  UIMAD.WIDE.U32 UR6, UR16, UR10, URZ ;  /* 0x0000000a100672a5 */ /* 0x000fe2000f8e003f */
[----:B------:R-:W-:Y:S01]  /*0230*/  @P1 LEA.HI.X R5, R28, R5, R29, 0x2, P3 ;  /* 0x000000051c051211 */ /* 0x000fe200018f141d */
[----:B------:R-:W-:-:S03]  /*0240*/  UIADD3 UR5, UR5, UR8, URZ ;  /* 0x0000000805057290 */ /* 0x000fc6000fffe03f */
[----:B------:R-:W1:Y:S01]  /*0250*/  @P0 LDC R17, c[0x0][0x214] ;  /* 0x00008500ff110b82 */ /* 0x000e620000000800 */
[----:B------:R-:W-:Y:S01]  /*0260*/  UIMAD UR10, UR16, UR11, UR9 ;  /* 0x0000000b100a72a4 */ /* 0x000fe2000f8e0209 */
[CC--:B---3--:R-:W-:Y:S01]  /*0270*/  IMAD R0, R29.reuse, R6.reuse, RZ ;  /* 0x000000061d007224 */ /* 0x0c8fe200078e02ff */
[----:B------:R-:W-:Y:S01]  /*0280*/  UIMAD UR11, UR17, UR12, URZ ;  /* 0x0000000c110b72a4 */ /* 0x000fe2000f8e023f */
[----:B----4-:R-:W-:Y:S01]  /*0290*/  IMAD.WIDE.U32 R2, R28, R6, UR4 ;  /* 0x000000041c027e25 */ /* 0x010fe2000f8e0006 */
[----:B------:R-:W-:Y:S01]  /*02a0*/  UIADD3 UR7, UR7, UR10, URZ ;  /* 0x0000000a07077290 */ /* 0x000fe2000fffe03f */
[----:B------:R-:W-:Y:S01]  /*02b0*/  IADD3 R9, R32, -0x100, RZ ;  /* 0xffffff0020097810 */ /* 0x000fe20007ffe0ff */
[----:B------:R-:W-:Y:S01]  /*02c0*/  UIMAD.WIDE.U32 UR8, UR16, UR12, URZ ;  /* 0x0000000c100872a5 */ /* 0x000fe2000f8e003f */
[----:B------:R-:W3:Y:S01]  /*02d0*/  @P0 LDC R27, c[0x0][0x21c] ;  /* 0x00008700ff1b0b82 */ /* 0x000ee20000000800 */
[----:B------:R-:W-:Y:S01]  /*02e0*/  UIMAD UR11, UR16, UR13, UR11 ;  /* 0x0000000d100b72a4 */ /* 0x000fe2000f8e020b */
[----:B------:R4:W5:Y:S01]  /*02f0*/  @P1 LDG.E R31, desc[UR14][R4.64] ;  /* 0x0000000e041f1981 */ /* 0x000962000c1e1900 */
[----:B------:R-:W-:Y:S01]  /*0300*/  IMAD R0, R28, R7, R0 ;  /* 0x000000071c007224 */ /* 0x000fe200078e0200 */
[----:B--2---:R-:W-:Y:S01]  /*0310*/  ISETP.NE.U32.AND P1, PT, R20, RZ, PT ;  /* 0x000000ff1400720c */ /* 0x004fe20003f25070 */
[----:B0-----:R-:W-:Y:S01]  /*0320*/  IMAD R8, R29, R12, RZ ;  /* 0x0000000c1d087224 */ /* 0x001fe200078e02ff */
[----:B------:R-:W-:-:S02]  /*0330*/  ISETP.NE.U32.AND P2, PT, R22, RZ, PT ;  /* 0x000000ff1600720c */ /* 0x000fc40003f45070 */
[----:B------:R-:W0:Y:S01]  /*0340*/  LDC.64 R34, c[0x0][0x2f0] ;  /* 0x0000bc00ff227b82 */ /* 0x000e220000000a00 */
[----:B------:R-:W-:Y:S01]  /*0350*/  UIADD3 UR9, UR9, UR11, URZ ;  /* 0x0000000b09097290 */ /* 0x000fe2000fffe03f */
[----:B------:R-:W-:Y:S02]  /*0360*/  SHF.R.S32.HI R11, RZ, 0x1f, R9 ;  /* 0x0000001fff0b7819 */ /* 0x000fe40000011409 */
[----:B------:R-:W-:Y:S01]  /*0370*/  IADD3 R39, P3, R9, R2, RZ ;  /* 0x0000000209277210 */ /* 0x000fe20007f7e0ff */
[----:B----4-:R-:W-:-:S03]  /*0380*/  IMAD.WIDE.U32 R4, R28, R12, UR6 ;  /* 0x000000061c047e25 */ /* 0x010fc6000f8e000c */
[----:B------:R-:W2:Y:S01]  /*0390*/  LDC.64 R36, c[0x0][0x2f8] ;  /* 0x0000be00ff247b82 */ /* 0x000ea20000000a00 */
[----:B------:R-:W-:-:S07]  /*03a0*/  ISETP.NE.AND.EX P1, PT, R21, RZ, PT, P1 ;  /* 0x000000ff1500720c */ /* 0x000fce0003f25310 */
[----:B------:R-:W4:Y:S01]  /*03b0*/  LDC.64 R42, c[0x0][0x3b8] ;  /* 0x0000ee00ff2a7b82 */ /* 0x000f220000000a00 */
[----:B------:R-:W-:Y:S01]  /*03c0*/  ISETP.NE.AND.EX P2, PT, R23, RZ, PT, P2 ;  /* 0x000000ff1700720c */ /* 0x000fe20003f45320 */
[----:B------:R-:W-:Y:S01]  /*03d0*/  IMAD R8, R28, R13, R8 ;  /* 0x0000000d1c087224 */ /* 0x000fe200078e0208 */
[----:B------:R-:W-:-:S05]  /*03e0*/  IADD3.X R2, R11, R3, R0, P3, !PT ;  /* 0x000000030b027210 */ /* 0x000fca0001ffe400 */
[----:B------:R-:W4:Y:S01]  /*03f0*/  @P0 LDC.64 R18, c[0x0][0x310] ;  /* 0x0000c400ff120b82 */ /* 0x000f220000000a00 */
[----:B------:R-:W-:Y:S01]  /*0400*/  IADD3 R41, P3, R9, R4, RZ ;  /* 0x0000000409297210 */ /* 0x000fe20007f7e0ff */
[-C--:B------:R-:W-:Y:S02]  /*0410*/  IMAD R10, R29, R14.reuse, RZ ;  /* 0x0000000e1d0a7224 */ /* 0x080fe400078e02ff */
[C---:B------:R-:W-:Y:S01]  /*0420*/  IMAD.WIDE.U32 R6, R28.reuse, R14, UR8 ;  /* 0x000000081c067e25 */ /* 0x040fe2000f8e000e */
[----:B------:R-:W-:Y:S01]  /*0430*/  IADD3.X R4, R11, R5, R8, P3, !PT ;  /* 0x000000050b047210 */ /* 0x000fe20001ffe408 */
[----:B------:R-:W-:Y:S01]  /*0440*/  HFMA2.MMA R16, -RZ, RZ, 0, 0 ;  /* 0x00000000ff107435 */ /* 0x000fe200000001ff */
[----:B------:R-:W-:Y:S01]  /*0450*/  ISETP.GE.AND P3, PT, R25, 0x1, PT ;  /* 0x000000011900780c */ /* 0x000fe20003f66270 */
[----:B------:R-:W-:Y:S01]  /*0460*/  IMAD R10, R28, R15, R10 ;  /* 0x0000000f1c0a7224 */ /* 0x000fe200078e020a */
[----:B------:R-:W-:Y:S01]  /*0470*/  IADD3 R9, P4, R9, R6, RZ ;  /* 0x0000000609097210 */ /* 0x000fe20007f9e0ff */
[----:B-1----:R-:W-:Y:S01]  /*0480*/  @P0 IMAD R0, R17, UR16, R28 ;  /* 0x0000001011000c24 */ /* 0x002fe2000f8e021c */
[----:B------:R-:W-:-:S02]  /*0490*/  CS2R R14, SRZ ;  /* 0x00000000000e7805 */ /* 0x000fc4000001ff00 */
[----:B------:R-:W-:Y:S01]  /*04a0*/  IADD3.X R6, R11, R7, R10, P4, !PT ;  /* 0x000000070b067210 */ /* 0x000fe200027fe40a */
[----:B------:R-:W-:Y:S01]  /*04b0*/  @P0 IMAD R0, R0, R25, RZ ;  /* 0x0000001900000224 */ /* 0x000fe200078e02ff */
[C---:B------:R-:W-:Y:S02]  /*04c0*/  @P1 LEA R16, P4, R28.reuse, R20, 0x2 ;  /* 0x000000141c101211 */ /* 0x040fe400078810ff */
[----:B------:R-:W-:Y:S01]  /*04d0*/  @P2 LEA R14, P5, R28, R22, 0x2 ;  /* 0x000000161c0e2211 */ /* 0x000fe200078a10ff */
[----:B---3--:R-:W-:Y:S01]  /*04e0*/  @P0 IMAD R3, R0, R27, RZ ;  /* 0x0000001b00030224 */ /* 0x008fe200078e02ff */
[----:B------:R-:W-:Y:S02]  /*04f0*/  MOV R17, RZ ;  /* 0x000000ff00117202 */ /* 0x000fe40000000f00 */
[C-C-:B------:R-:W-:Y:S02]  /*0500*/  @P1 LEA.HI.X R17, R28.reuse, R21, R29.reuse, 0x2, P4 ;  /* 0x000000151c111211 */ /* 0x140fe400020f141d */
[----:B------:R-:W-:-:S02]  /*0510*/  @P2 LEA.HI.X R15, R28, R23, R29, 0x2, P5 ;  /* 0x000000171c0f2211 */ /* 0x000fc400028f141d */
[----:B0-----:R-:W-:Y:S02]  /*0520*/  LEA R38, P1, R39, R34, 0x1 ;  /* 0x0000002227267211 */ /* 0x001fe400078208ff */
[----:B--2---:R-:W-:Y:S02]  /*0530*/  LEA R40, P2, R41, R36, 0x1 ;  /* 0x0000002429287211 */ /* 0x004fe400078408ff */
[----:B----4-:R-:W-:Y:S01]  /*0540*/  LEA R42, P4, R9, R42, 0x1 ;  /* 0x0000002a092a7211 */ /* 0x010fe200078808ff */
        /* <DEDUP_REMOVED lines=15> */
.L_x_15591:
[----:B0-----:R-:W0:Y:S01]  /*0640*/  LDC R0, c[0x0][0x224] ;  /* 0x00008900ff007b82 */ /* 0x001e220000000800 */
[----:B------:R-:W-:Y:S01]  /*0650*/  LOP3.LUT R53, R44, 0x1f, R35, 0xf8, !PT ;  /* 0x0000001f2c357812 */ /* 0x000fe200078ef823 */
[----:B------:R-:W-:Y:S01]  /*0660*/  ULDC UR4, c[0x0][0x218] ;  /* 0x0000860000047ab9 */ /* 0x000fe20000000800 */
[----:B------:R-:W-:Y:S02]  /*0670*/  PRMT R5, RZ, 0x7610, R5 ;  /* 0x00007610ff057816 */ /* 0x000fe40000000005 */
[C---:B------:R-:W-:Y:S01]  /*0680*/  LOP3.LUT R46, R53.reuse, 0x20, RZ, 0xfc, !PT ;  /* 0x00000020352e7812 */ /* 0x040fe200078efcff */
[C---:B------:R-:W-:Y:S01]  /*0690*/  IMAD.WIDE R2, R53.reuse, 0x2, R38 ;  /* 0x0000000235027825 */ /* 0x040fe200078e0226 */
[C---:B------:R-:W-:Y:S02]  /*06a0*/  LOP3.LUT R47, R53.reuse, 0x40, RZ, 0xfc, !PT ;  /* 0x00000040352f7812 */ /* 0x040fe400078efcff */
[----:B------:R-:W-:Y:S02]  /*06b0*/  PRMT R7, RZ, 0x7610, R7 ;  /* 0x00007610ff077816 */ /* 0x000fe40000000007 */
[----:B------:R-:W-:-:S02]  /*06c0*/  LOP3.LUT R52, R53, 0x60, RZ, 0xfc, !PT ;  /* 0x0000006035347812 */ /* 0x000fc400078efcff */
[C---:B------:R-:W-:Y:S02]  /*06d0*/  LOP3.LUT R51, R53.reuse, 0x80, RZ, 0xfc, !PT ;  /* 0x0000008035337812 */ /* 0x040fe400078efcff */
[----:B------:R-:W-:Y:S02]  /*06e0*/  LOP3.LUT R50, R53, 0xa0, RZ, 0xfc, !PT ;  /* 0x000000a035327812 */ /* 0x000fe400078efcff */
[----:B0-----:R-:W-:Y:S02]  /*06f0*/  IADD3 R45, -R37, R0, RZ ;  /* 0x00000000252d7210 */ /* 0x001fe40007ffe1ff */
[----:B------:R-:W-:Y:S02]  /*0700*/  PRMT R0, RZ, 0x7610, R0 ;  /* 0x00007610ff007816 */ /* 0x000fe40000000000 */
[----:B------:R-:W-:-:S04]  /*0710*/  LEA R64, R45, 0xffffff00, 0x8 ;  /* 0xffffff002d407811 */ /* 0x000fc800078e40ff */
[----:B------:R-:W-:-:S04]  /*0720*/  IADD3 R22, -R64, UR4, RZ ;  /* 0x0000000440167c10 */ /* 0x000fc8000fffe1ff */
[-C--:B------:R-:W-:Y:S01]  /*0730*/  ISETP.GE.AND P0, PT, R53, R22.reuse, PT ;  /* 0x000000163500720c */ /* 0x080fe20003f06270 */
[----:B------:R-:W-:Y:S01]  /*0740*/  BAR.SYNC.DEFER_BLOCKING 0x0 ;  /* 0x0000000000007b1d */ /* 0x000fe20000010000 */
[-C--:B------:R-:W-:Y:S02]  /*0750*/  ISETP.GE.AND P1, PT, R46, R22.reuse, PT ;  /* 0x000000162e00720c */ /* 0x080fe40003f26270 */
[-C--:B------:R-:W-:Y:S02]  /*0760*/  ISETP.GE.AND P2, PT, R47, R22.reuse, PT ;  /* 0x000000162f00720c */ /* 0x080fe40003f46270 */
[C---:B------:R-:W-:Y:S02]  /*0770*/  LOP3.LUT R49, R53.reuse, 0xc0, RZ, 0xfc, !PT ;  /* 0x000000c035317812 */ /* 0x040fe400078efcff */
[----:B------:R-:W-:Y:S02]  /*0780*/  LOP3.LUT R48, R53, 0xe0, RZ, 0xfc, !PT ;  /* 0x000000e035307812 */ /* 0x000fe400078efcff */
[----:B------:R-:W-:-:S02]  /*0790*/  ISETP.GE.AND P3, PT, R49, R22, PT ;  /* 0x000000163100720c */ /* 0x000fc40003f66270 */
        /* <DEDUP_REMOVED lines=8> */
[----:B------:R-:W-:Y:S02]  /*0820*/  ISETP.GE.AND P2, PT, R50, R22, PT ;  /* 0x000000163200720c */ /* 0x000fe40003f46270 */
        /* <DEDUP_REMOVED lines=8> */
[----:B------:R-:W1:Y:S01]  /*08b0*/  S2UR UR5, SR_CgaCtaId ;  /* 0x00000000000579c3 */ /* 0x000e620000008800 */
[----:B------:R-:W-:Y:S01]  /*08c0*/  UMOV UR4, 0x400 ;  /* 0x0000040000047882 */ /* 0x000fe20000000000 */
[----:B------:R-:W-:-:S02]  /*08d0*/  IADD3 R21, R36, 0x20, RZ ;  /* 0x0000002024157810 */ /* 0x000fc40007ffe0ff */
[C---:B------:R-:W-:Y:S02]  /*08e0*/  IADD3 R23, R36.reuse, 0x40, RZ ;  /* 0x0000004024177810 */ /* 0x040fe40007ffe0ff */
[CC--:B------:R-:W-:Y:S02]  /*08f0*/  LEA.HI.SX32 R13, R36.reuse, R36.reuse, 0x1b ;  /* 0x00000024240d7211 */ /* 0x0c0fe400078fdaff */
[-C--:B------:R-:W-:Y:S02]  /*0900*/  LEA.HI.SX32 R21, R21, R36.reuse, 0x1b ;  /* 0x0000002415157211 */ /* 0x080fe400078fdaff */
[----:B------:R-:W-:Y:S02]  /*0910*/  LEA.HI.SX32 R23, R23, R36, 0x1b ;  /* 0x0000002417177211 */ /* 0x000fe400078fdaff */
[C---:B0-----:R-:W-:Y:S02]  /*0920*/  IADD3 R3, R36.reuse, 0x60, RZ ;  /* 0x0000006024037810 */ /* 0x041fe40007ffe0ff */
[----:B------:R-:W-:-:S02]  /*0930*/  IADD3 R25, R36, 0xe0, RZ ;  /* 0x000000e024197810 */ /* 0x000fc40007ffe0ff */
[-C--:B------:R-:W-:Y:S02]  /*0940*/  LEA.HI.SX32 R3, R3, R36.reuse, 0x1b ;  /* 0x0000002403037211 */ /* 0x080fe400078fdaff */
[----:B------:R-:W-:Y:S02]  /*0950*/  LEA.HI.SX32 R25, R25, R36, 0x1b ;  /* 0x0000002419197211 */ /* 0x000fe400078fdaff */
[-C--:B------:R-:W-:Y:S02]  /*0960*/  ISETP.GE.AND P6, PT, R53, R22.reuse, PT ;  /* 0x000000163500720c */ /* 0x080fe40003fc6270 */
[-C--:B------:R-:W-:Y:S01]  /*0970*/  ISETP.GE.AND P0, PT, R46, R22.reuse, PT ;  /* 0x000000162e00720c */ /* 0x080fe20003f06270 */
[----:B-1----:R-:W-:Y:S01]  /*0980*/  ULEA UR4, UR5, UR4, 0x18 ;  /* 0x0000000405047291 */ /* 0x002fe2000f8ec03f */
[-C--:B------:R-:W-:Y:S02]  /*0990*/  ISETP.GE.AND P1, PT, R47, R22.reuse, PT ;  /* 0x000000162f00720c */ /* 0x080fe40003f26270 */
[----:B------:R-:W-:-:S02]  /*09a0*/  ISETP.GE.AND P2, PT, R52, R22, PT ;  /* 0x000000163400720c */ /* 0x000fc40003f46270 */
[-C--:B------:R-:W-:Y:S02]  /*09b0*/  ISETP.GE.AND P3, PT, R51, R22.reuse, PT ;  /* 0x000000163300720c */ /* 0x080fe40003f66270 */
[----:B------:R-:W-:Y:S02]  /*09c0*/  MOV R66, UR4 ;  /* 0x0000000400427c02 */ /* 0x000fe40008000f00 */
[----:B------:R-:W-:Y:S02]  /*09d0*/  ISETP.GE.AND P4, PT, R50, R22, PT ;  /* 0x000000163200720c */ /* 0x000fe40003f86270 */
[-C--:B------:R-:W-:Y:S02]  /*09e0*/  LEA R54, R13, R66.reuse, 0x1 ;  /* 0x000000420d367211 */ /* 0x080fe400078e08ff */
[----:B------:R-:W-:Y:S02]  /*09f0*/  LEA R55, R21, R66, 0x1 ;  /* 0x0000004215377211 */ /* 0x000fe400078e08ff */
[----:B------:R-:W-:-:S02]  /*0a00*/  IADD3 R13, R36, 0x80, RZ ;  /* 0x00000080240d7810 */ /* 0x000fc40007ffe0ff */
[----:B------:R-:W-:Y:S02]  /*0a10*/  LEA R56, R23, R66, 0x1 ;  /* 0x0000004217387211 */ /* 0x000fe400078e08ff */
[C---:B------:R-:W-:Y:S02]  /*0a20*/  IADD3 R21, R36.reuse, 0xa0, RZ ;  /* 0x000000a024157810 */ /* 0x040fe40007ffe0ff */
[----:B------:R-:W-:Y:S02]  /*0a30*/  IADD3 R23, R36, 0xc0, RZ ;  /* 0x000000c024177810 */ /* 0x000fe40007ffe0ff */
[-C--:B------:R-:W-:Y:S02]  /*0a40*/  LEA.HI.SX32 R13, R13, R36.reuse, 0x1b ;  /* 0x000000240d0d7211 */ /* 0x080fe400078fdaff */
[-C--:B------:R-:W-:Y:S02]  /*0a50*/  LEA.HI.SX32 R21, R21, R36.reuse, 0x1b ;  /* 0x0000002415157211 */ /* 0x080fe400078fdaff */
[----:B------:R-:W-:-:S02]  /*0a60*/  LEA.HI.SX32 R23, R23, R36, 0x1b ;  /* 0x0000002417177211 */ /* 0x000fc400078fdaff */
[-C--:B------:R-:W-:Y:S02]  /*0a70*/  LEA R57, R3, R66.reuse, 0x1 ;  /* 0x0000004203397211 */ /* 0x080fe400078e08ff */
[-C--:B------:R-:W-:Y:S01]  /*0a80*/  LEA R58, R13, R66.reuse, 0x1 ;  /* 0x000000420d3a7211 */ /* 0x080fe200078e08ff */
[----:B------:R-:W-:Y:S01]  /*0a90*/  IMAD.WIDE R12, R53, 0x2, R40 ;  /* 0x00000002350c7825 */ /* 0x000fe200078e0228 */
[-C--:B------:R-:W-:Y:S02]  /*0aa0*/  LEA R59, R21, R66.reuse, 0x1 ;  /* 0x00000042153b7211 */ /* 0x080fe400078e08ff */
[-C--:B------:R-:W-:Y:S02]  /*0ab0*/  LEA R60, R23, R66.reuse, 0x1 ;  /* 0x00000042173c7211 */ /* 0x080fe400078e08ff */
[----:B------:R-:W-:Y:S02]  /*0ac0*/  LEA R61, R25, R66, 0x1 ;  /* 0x00000042193d7211 */ /* 0x000fe400078e08ff */
[----:B------:R-:W-:-:S02]  /*0ad0*/  ISETP.GE.AND P5, PT, R49, R22, PT ;  /* 0x000000163100720c */ /* 0x000fc40003fa6270 */
[----:B------:R-:W-:Y:S02]  /*0ae0*/  PRMT R10, RZ, 0x7610, R10 ;  /* 0x00007610ff0a7816 */ /* 0x000fe4000000000a */
[----:B------:R-:W-:Y:S02]  /*0af0*/  PRMT R20, RZ, 0x7610, R20 ;  /* 0x00007610ff147816 */ /* 0x000fe40000000014 */
[----:B------:R-:W-:Y:S01]  /*0b00*/  PRMT R21, RZ, 0x7610, R21 ;  /* 0x00007610ff157816 */ /* 0x000fe20000000015 */
[----:B--2---:R0:W-:Y:S04]  /*0b10*/  STS.U16 [R54], R5 ;  /* 0x0000000536007388 */ /* 0x0041e80000000400 */
[----:B---3--:R1:W-:Y:S04]  /*0b20*/  STS.U16 [R55+0x40], R0 ;  /* 0x0000400037007388 */ /* 0x0083e80000000400 */
[----:B----4-:R2:W-:Y:S01]  /*0b30*/  STS.U16 [R56+0x80], R7 ;  /* 0x0000800738007388 */ /* 0x0105e20000000400 */
[----:B0-----:R-:W-:-:S02]  /*0b40*/  PRMT R5, RZ, 0x7610, R5 ;  /* 0x00007610ff057816 */ /* 0x001fc40000000005 */
[----:B-1----:R-:W-:Y:S01]  /*0b50*/  SHF.L.U32 R0, R36, 0x3, RZ ;  /* 0x0000000324007819 */ /* 0x002fe200000006ff */
[----:B------:R0:W-:Y:S03]  /*0b60*/  STS.U16 [R57+0xc0], R4 ;  /* 0x0000c00439007388 */ /* 0x0001e60000000400 */
[----:B------:R-:W-:Y:S01]  /*0b70*/  LEA.HI.SX32 R3, R0, R0, 0x1b ;  /* 0x0000000000037211 */ /* 0x000fe200078fdaff */
[----:B------:R1:W-:Y:S01]  /*0b80*/  STS.U16 [R58+0x100], R9 ;  /* 0x000100093a007388 */ /* 0x0003e20000000400 */
[----:B--2---:R-:W-:Y:S02]  /*0b90*/  PRMT R7, RZ, 0x7610, R7 ;  /* 0x00007610ff077816 */ /* 0x004fe40000000007 */
[----:B------:R-:W-:Y:S01]  /*0ba0*/  LEA R62, R3, R66, 0x1 ;  /* 0x00000042033e7211 */ /* 0x000fe200078e08ff */
[----:B------:R-:W-:Y:S01]  /*0bb0*/  STS.U16 [R59+0x140], R6 ;  /* 0x000140063b007388 */ /* 0x000fe20000000400 */
[----:B------:R-:W-:-:S02]  /*0bc0*/  PRMT R0, RZ, 0x7610, R0 ;  /* 0x00007610ff007816 */ /* 0x000fc40000000000 */
[----:B0-----:R-:W-:Y:S01]  /*0bd0*/  PRMT R4, RZ, 0x7610, R4 ;  /* 0x00007610ff047816 */ /* 0x001fe20000000004 */
[----:B------:R-:W-:Y:S01]  /*0be0*/  STS.U16 [R60+0x180], R11 ;  /* 0x0001800b3c007388 */ /* 0x000fe20000000400 */
[----:B-1----:R-:W-:-:S03]  /*0bf0*/  PRMT R9, RZ, 0x7610, R9 ;  /* 0x00007610ff097816 */ /* 0x002fc60000000009 */
        /* <DEDUP_REMOVED lines=12> */
[----:B------:R-:W-:-:S03]  /*0cc0*/  ISETP.GE.AND P6, PT, R48, R22, PT ;  /* 0x000000163000720c */ /* 0x000fc60003fc6270 */
[----:B------:R-:W3:Y:S01]  /*0cd0*/  @!P0 LDG.E.U16 R10, desc[UR14][R12.64+0x40] ;  /* 0x0000400e0c0a8981 */ /* 0x000ee2000c1e1500 */
[----:B------:R-:W-:-:S03]  /*0ce0*/  P2R R24, PR, RZ, 0x1 ;  /* 0x00000001ff187803 */ /* 0x000fc60000000000 */
[----:B------:R-:W4:Y:S04]  /*0cf0*/  @!P1 LDG.E.U16 R7, desc[UR14][R12.64+0x80] ;  /* 0x0000800e0c079981 */ /* 0x000f28000c1e1500 */
[----:B------:R-:W4:Y:S04]  /*0d00*/  @!P2 LDG.E.U16 R20, desc[UR14][R12.64+0xc0] ;  /* 0x0000c00e0c14a981 */ /* 0x000f28000c1e1500 */
[----:B------:R-:W4:Y:S04]  /*0d10*/  @!P3 LDG.E.U16 R21, desc[UR14][R12.64+0x100] ;  /* 0x0001000e0c15b981 */ /* 0x000f28000c1e1500 */
[----:B------:R-:W4:Y:S04]  /*0d20*/  @!P4 LDG.E.U16 R4, desc[UR14][R12.64+0x140] ;  /* 0x0001400e0c04c981 */ /* 0x000f28000c1e1500 */
[----:B------:R-:W4:Y:S04]  /*0d30*/  @!P5 LDG.E.U16 R9, desc[UR14][R12.64+0x180] ;  /* 0x0001800e0c09d981 */ /* 0x000f28000c1e1500 */
[----:B------:R-:W4:Y:S01]  /*0d40*/  @!P6 LDG.E.U16 R0, desc[UR14][R12.64+0x1c0] ;  /* 0x0001c00e0c00e981 */ /* 0x000f22000c1e1500 */
[C---:B------:R-:W-:Y:S01]  /*0d50*/  ISETP.GE.AND P0, PT, R53.reuse, R22, PT ;  /* 0x000000163500720c */ /* 0x040fe20003f06270 */
[----:B------:R-:W-:Y:S01]  /*0d60*/  IMAD.WIDE R2, R53, 0x2, R42 ;  /* 0x0000000235027825 */ /* 0x000fe200078e022a */
[----:B------:R-:W-:-:S02]  /*0d70*/  PRMT R23, RZ, 0x7610, R23 ;  /* 0x00007610ff177816 */ /* 0x000fc40000000017 */
[----:B------:R-:W-:Y:S02]  /*0d80*/  PRMT R22, RZ, 0x7610, R22 ;  /* 0x00007610ff167816 */ /* 0x000fe40000000016 */
[----:B------:R-:W-:Y:S02]  /*0d90*/  PRMT R25, RZ, 0x7610, R25 ;  /* 0x00007610ff197816 */ /* 0x000fe40000000019 */
[----:B------:R-:W-:Y:S02]  /*0da0*/  PRMT R27, RZ, 0x7610, R27 ;  /* 0x00007610ff1b7816 */ /* 0x000fe4000000001b */
[----:B------:R-:W-:Y:S01]  /*0db0*/  PRMT R26, RZ, 0x7610, R26 ;  /* 0x00007610ff1a7816 */ /* 0x000fe2000000001a */
[----:B--2---:R-:W-:Y:S04]  /*0dc0*/  STS.U16 [R54], R5 ;  /* 0x0000000536007388 */ /* 0x004fe80000000400 */
[----:B---3--:R-:W-:Y:S04]  /*0dd0*/  STS.U16 [R55+0x40], R10 ;  /* 0x0000400a37007388 */ /* 0x008fe80000000400 */
[----:B----4-:R-:W-:Y:S04]  /*0de0*/  STS.U16 [R56+0x80], R7 ;  /* 0x0000800738007388 */ /* 0x010fe80000000400 */
[----:B------:R-:W-:Y:S04]  /*0df0*/  STS.U16 [R57+0xc0], R20 ;  /* 0x0000c01439007388 */ /* 0x000fe80000000400 */
[----:B------:R-:W-:Y:S04]  /*0e00*/  STS.U16 [R58+0x100], R21 ;  /* 0x000100153a007388 */ /* 0x000fe80000000400 */
[----:B------:R0:W-:Y:S04]  /*0e10*/  STS.U16 [R59+0x140], R4 ;  /* 0x000140043b007388 */ /* 0x0001e80000000400 */
[----:B------:R-:W-:Y:S04]  /*0e20*/  STS.U16 [R60+0x180], R9 ;  /* 0x000180093c007388 */ /* 0x000fe80000000400 */
[----:B------:R1:W-:Y:S01]  /*0e30*/  STS.U16 [R61+0x1c0], R0 ;  /* 0x0001c0003d007388 */ /* 0x0003e20000000400 */
[----:B------:R-:W-:-:S03]  /*0e40*/  NOP ;  /* 0x0000000000007918 */ /* 0x000fc60000000000 */
[----:B------:R-:W2:Y:S01]  /*0e50*/  LDS.U16 R6, [R62] ;  /* 0x000000003e067984 */ /* 0x000ea20000000400 */
[----:B0-----:R-:W-:Y:S02]  /*0e60*/  PRMT R4, RZ, 0x7610, R4 ;  /* 0x00007610ff047816 */ /* 0x001fe40000000004 */
[----:B------:R-:W-:Y:S01]  /*0e70*/  PRMT R5, RZ, 0x7610, R5 ;  /* 0x00007610ff057816 */ /* 0x000fe20000000005 */
[----:B------:R-:W0:Y:S01]  /*0e80*/  LDS.U16 R7, [R62+0x2] ;  /* 0x000002003e077984 */ /* 0x000e220000000400 */
[----:B-1----:R-:W1:Y:S03]  /*0e90*/  LDC R0, c[0x0][0x21c] ;  /* 0x00008700ff007b82 */ /* 0x002e660000000800 */
[----:B------:R-:W3:Y:S04]  /*0ea0*/  LDS.U16 R8, [R62+0x4] ;  /* 0x000004003e087984 */ /* 0x000ee80000000400 */
[----:B------:R-:W4:Y:S04]  /*0eb0*/  LDS.U16 R10, [R62+0x6] ;  /* 0x000006003e0a7984 */ /* 0x000f280000000400 */
[----:B------:R-:W1:Y:S04]  /*0ec0*/  LDS.U16 R11, [R62+0x8] ;  /* 0x000008003e0b7984 */ /* 0x000e680000000400 */
[----:B------:R-:W1:Y:S04]  /*0ed0*/  LDS.U16 R20, [R62+0xa] ;  /* 0x00000a003e147984 */ /* 0x000e680000000400 */
[----:B------:R-:W1:Y:S04]  /*0ee0*/  LDS.U16 R9, [R62+0xc] ;  /* 0x00000c003e097984 */ /* 0x000e680000000400 */
[----:B------:R-:W1:Y:S01]  /*0ef0*/  LDS.U16 R21, [R62+0xe] ;  /* 0x00000e003e157984 */ /* 0x000e620000000400 */
[----:B------:R-:W-:Y:S06]  /*0f00*/  BAR.SYNC.DEFER_BLOCKING 0x0 ;  /* 0x0000000000007b1d */ /* 0x000fec0000010000 */
[----:B------:R-:W4:Y:S01]  /*0f10*/  @!P0 LDG.E.U16 R23, desc[UR14][R2.64] ;  /* 0x0000000e02178981 */ /* 0x000f22000c1e1500 */
[----:B------:R-:W-:-:S02]  /*0f20*/  ISETP.NE.AND P0, PT, R24, RZ, PT ;  /* 0x000000ff1800720c */ /* 0x000fc40003f05270 */
[----:B------:R-:W-:Y:S01]  /*0f30*/  PRMT R24, RZ, 0x7610, R24 ;  /* 0x00007610ff187816 */ /* 0x000fe20000000018 */
[----:B------:R-:W4:Y:S04]  /*0f40*/  @!P1 LDG.E.U16 R5, desc[UR14][R2.64+0x80] ;  /* 0x0000800e02059981 */ /* 0x000f28000c1e1500 */
[----:B------:R-:W4:Y:S04]  /*0f50*/  @!P2 LDG.E.U16 R22, desc[UR14][R2.64+0xc0] ;  /* 0x0000c00e0216a981 */ /* 0x000f28000c1e1500 */
[----:B------:R-:W4:Y:S04]  /*0f60*/  @!P3 LDG.E.U16 R25, desc[UR14][R2.64+0x100] ;  /* 0x0001000e0219b981 */ /* 0x000f28000c1e1500 */
[----:B------:R-:W4:Y:S04]  /*0f70*/  @!P0 LDG.E.U16 R4, desc[UR14][R2.64+0x40] ;  /* 0x0000400e02048981 */ /* 0x000f28000c1e1500 */
[----:B------:R-:W4:Y:S04]  /*0f80*/  @!P4 LDG.E.U16 R24, desc[UR14][R2.64+0x140] ;  /* 0x0001400e0218c981 */ /* 0x000f28000c1e1500 */
[----:B------:R-:W4:Y:S04]  /*0f90*/  @!P5 LDG.E.U16 R27, desc[UR14][R2.64+0x180] ;  /* 0x0001800e021bd981 */ /* 0x000f28000c1e1500 */
[----:B------:R1:W4:Y:S01]  /*0fa0*/  @!P6 LDG.E.U16 R26, desc[UR14][R2.64+0x1c0] ;  /* 0x0001c00e021ae981 */ /* 0x000322000c1e1500 */
[----:B--2---:R-:W-:-:S05]  /*0fb0*/  SHF.L.U32 R6, R6, 0x10, RZ ;  /* 0x0000001006067819 */ /* 0x004fca00000006ff */
[----:B-----5:R-:W-:-:S05]  /*0fc0*/  FADD.FTZ R94, R6, R31 ;  /* 0x0000001f065e7221 */ /* 0x020fca0000010000 */
[----:B------:R-:W-:Y:S02]  /*0fd0*/  FSETP.GTU.FTZ.AND P0, PT, R94, 20, PT ;  /* 0x41a000005e00780b */ /* 0x000fe40003f1c000 */
[----:B0-----:R-:W-:Y:S02]  /*0fe0*/  SHF.L.U32 R82, R7, 0x10, RZ ;  /* 0x0000001007527819 */ /* 0x001fe400000006ff */
[----:B---3--:R-:W-:Y:S02]  /*0ff0*/  SHF.L.U32 R8, R8, 0x10, RZ ;  /* 0x0000001008087819 */ /* 0x008fe400000006ff */
[----:B----4-:R-:W-:Y:S02]  /*1000*/  SHF.L.U32 R10, R10, 0x10, RZ ;  /* 0x000000100a0a7819 */ /* 0x010fe400000006ff */
[----:B-1----:R-:W-:Y:S02]  /*1010*/  SHF.L.U32 R88, R11, 0x10, RZ ;  /* 0x000000100b587819 */ /* 0x002fe400000006ff */
[----:B------:R-:W-:Y:S01]  /*1020*/  SHF.L.U32 R20, R20, 0x10, RZ ;  /* 0x0000001014147819 */ /* 0x000fe200000006ff */
[--C-:B------:R-:W-:Y:S01]  /*1030*/  FADD.FTZ R82, R82, R31.reuse ;  /* 0x0000001f52527221 */ /* 0x100fe20000010000 */
[--C-:B------:R-:W-:Y:S01]  /*1040*/  FADD.FTZ R84, R8, R31.reuse ;  /* 0x0000001f08547221 */ /* 0x100fe20000010000 */
[--C-:B------:R-:W-:Y:S01]  /*1050*/  FADD.FTZ R86, R10, R31.reuse ;  /* 0x0000001f0a567221 */ /* 0x100fe20000010000 */
[--C-:B------:R-:W-:Y:S01]  /*1060*/  FADD.FTZ R88, R88, R31.reuse ;  /* 0x0000001f58587221 */ /* 0x100fe20000010000 */
[----:B------:R-:W-:Y:S01]  /*1070*/  FADD.FTZ R90, R20, R31 ;  /* 0x0000001f145a7221 */ /* 0x000fe20000010000 */
[----:B------:R-:W-:Y:S01]  /*1080*/  SHF.L.U32 R92, R9, 0x10, RZ ;  /* 0x00000010095c7819 */ /* 0x000fe200000006ff */
[----:B------:R-:W-:Y:S01]  /*1090*/  BSSY B0, `(.L_x_15555) ;  /* 0x0000045000007945 */ /* 0x000fe20003800000 */
[----:B------:R-:W-:-:S02]  /*10a0*/  HFMA2.MMA R63, -RZ, RZ, 0, 0 ;  /* 0x00000000ff3f7435 */ /* 0x000fc400000001ff */
[----:B------:R-:W-:Y:S01]  /*10b0*/  HFMA2.MMA R78, -RZ, RZ, 0, 0 ;  /* 0x00000000ff4e7435 */ /* 0x000fe200000001ff */
[----:B------:R-:W-:Y:S02]  /*10c0*/  LOP3.LUT R79, R35, 0x1f, RZ, 0xc0, !PT ;  /* 0x0000001f234f7812 */ /* 0x000fe400078ec0ff */
[----:B------:R-:W-:Y:S02]  /*10d0*/  CS2R R76, SRZ ;  /* 0x00000000004c7805 */ /* 0x000fe4000001ff00 */
[----:B------:R-:W-:Y:S02]  /*10e0*/  MOV R80, RZ ;  /* 0x000000ff00507202 */ /* 0x000fe40000000f00 */
[----:B------:R-:W-:Y:S02]  /*10f0*/  CS2R R74, SRZ ;  /* 0x00000000004a7805 */ /* 0x000fe4000001ff00 */
[----:B------:R-:W-:Y:S01]  /*1100*/  MOV R73, RZ ;  /* 0x000000ff00497202 */ /* 0x000fe20000000f00 */
[----:B------:R-:W-:Y:S01]  /*1110*/  FADD.FTZ R92, R92, R31 ;  /* 0x0000001f5c5c7221 */ /* 0x000fe20000010000 */
[----:B------:R-:W-:-:S02]  /*1120*/  ISETP.GE.AND P5, PT, R0, 0x1, PT ;  /* 0x000000010000780c */ /* 0x000fc40003fa6270 */
[----:B------:R-:W-:Y:S02]  /*1130*/  SHF.L.U32 R3, R163, 0x10, RZ ;  /* 0x00000010a3037819 */ /* 0x000fe400000006ff */
[----:B------:R-:W-:Y:S02]  /*1140*/  FSETP.GTU.FTZ.AND P6, PT, R82, 20, PT ;  /* 0x41a000005200780b */ /* 0x000fe40003fdc000 */
[----:B------:R-:W-:Y:S02]  /*1150*/  FSETP.GTU.FTZ.AND P4, PT, R84, 20, PT ;  /* 0x41a000005400780b */ /* 0x000fe40003f9c000 */
[----:B------:R-:W-:Y:S02]  /*1160*/  FSETP.GTU.FTZ.AND P3, PT, R86, 20, PT ;  /* 0x41a000005600780b */ /* 0x000fe40003f7c000 */
[----:B------:R-:W-:Y:S02]  /*1170*/  FSETP.GTU.FTZ.AND P2, PT, R88, 20, PT ;  /* 0x41a000005800780b */ /* 0x000fe40003f5c000 */
[----:B------:R-:W-:-:S02]  /*1180*/  FSETP.GTU.FTZ.AND P1, PT, R90, 20, PT ;  /* 0x41a000005a00780b */ /* 0x000fc40003f3c000 */
[----:B------:R-:W-:Y:S02]  /*1190*/  SHF.L.U32 R81, R65, 0x10, RZ ;  /* 0x0000001041517819 */ /* 0x000fe400000006ff */
[----:B------:R-:W-:Y:S02]  /*11a0*/  SHF.L.U32 R83, R67, 0x10, RZ ;  /* 0x0000001043537819 */ /* 0x000fe400000006ff */
[----:B------:R-:W-:Y:S02]  /*11b0*/  SHF.L.U32 R85, R68, 0x10, RZ ;  /* 0x0000001044557819 */ /* 0x000fe400000006ff */
[----:B------:R-:W-:Y:S01]  /*11c0*/  SHF.L.U32 R96, R21, 0x10, RZ ;  /* 0x0000001015607819 */ /* 0x000fe200000006ff */
[----:B------:R0:W-:Y:S04]  /*11d0*/  STS.U16 [R54], R23 ;  /* 0x0000001736007388 */ /* 0x0001e80000000400 */
        /* <DEDUP_REMOVED lines=8> */
[----:B------:R0:W1:Y:S04]  /*1260*/  LDS.U16 R23, [R62] ;  /* 0x000000003e177984 */ /* 0x0000680000000400 */
[----:B------:R0:W2:Y:S04]  /*1270*/  LDS.U16 R91, [R62+0x2] ;  /* 0x000002003e5b7984 */ /* 0x0000a80000000400 */
[----:B------:R0:W3:Y:S04]  /*1280*/  LDS.U16 R113, [R62+0x4] ;  /* 0x000004003e717984 */ /* 0x0000e80000000400 */
[----:B------:R0:W4:Y:S04]  /*1290*/  LDS.U16 R114, [R62+0x6] ;  /* 0x000006003e727984 */ /* 0x0001280000000400 */
[----:B------:R0:W0:Y:S04]  /*12a0*/  LDS.U16 R22, [R62+0x8] ;  /* 0x000008003e167984 */ /* 0x0000280000000400 */
[----:B------:R0:W0:Y:S04]  /*12b0*/  LDS.U16 R5, [R62+0xa] ;  /* 0x00000a003e057984 */ /* 0x0000280000000400 */
[----:B------:R0:W0:Y:S04]  /*12c0*/  LDS.U16 R4, [R62+0xc] ;  /* 0x00000c003e047984 */ /* 0x0000280000000400 */
[----:B------:R0:W0:Y:S01]  /*12d0*/  LDS.U16 R2, [R62+0xe] ;  /* 0x00000e003e027984 */ /* 0x0000220000000400 */
[----:B------:R-:W-:Y:S05]  /*12e0*/  @P0 BRA `(.L_x_15556) ;  /* 0x00000000007c0947 */ /* 0x000fea0003800000 */
[----:B------:R-:W-:Y:S01]  /*12f0*/  FMUL.FTZ R94, R94, 1.4426950216293334961 ;  /* 0x3fb8aa3b5e5e7820 */ /* 0x000fe20000410000 */
[----:B------:R-:W-:Y:S02]  /*1300*/  MOV R9, 0x3e800000 ;  /* 0x3e80000000097802 */ /* 0x000fe40000000f00 */
[----:B------:R-:W-:Y:S01]  /*1310*/  MOV R10, 0x3d39bf78 ;  /* 0x3d39bf78000a7802 */ /* 0x000fe20000000f00 */
[----:B------:R-:W5:Y:S02]  /*1320*/  MUFU.EX2 R11, R94 ;  /* 0x0000005e000b7308 */ /* 0x000f640000000800 */
[C---:B-----5:R-:W-:Y:S01]  /*1330*/  FADD.FTZ.RZ R6, R11.reuse, 1 ;  /* 0x3f8000000b067421 */ /* 0x060fe2000001c000 */
        /* <DEDUP_REMOVED lines=26> */
.L_x_15556:
[----:B------:R-:W-:Y:S05]  /*14e0*/  BSYNC B0 ;  /* 0x0000000000007941 */ /* 0x000fea0003800000 */
.L_x_15555:
[----:B-1----:R-:W-:Y:S01]  /*14f0*/  SHF.L.U32 R6, R23, 0x10, RZ ;  /* 0x0000001017067819 */ /* 0x002fe200000006ff */
[----:B------:R-:W-:Y:S01]  /*1500*/  BSSY B0, `(.L_x_15557) ;  /* 0x0000027000007945 */ /* 0x000fe20003800000 */
[----:B------:R-:W-:Y:S01]  /*1510*/  FSETP.GTU.FTZ.AND P0, PT, R92, 20, PT ;  /* 0x41a000005c00780b */ /* 0x000fe20003f1c000 */
[----:B------:R-:W-:Y:S01]  /*1520*/  FADD.FTZ R96, R96, R31 ;  /* 0x0000001f60607221 */ /* 0x000fe20000010000 */
[----:B------:R-:W-:Y:S01]  /*1530*/  SHF.L.U32 R87, R69, 0x10, RZ ;  /* 0x0000001045577819 */ /* 0x000fe200000006ff */
[----:B------:R-:W-:Y:S01]  /*1540*/  FFMA.FTZ R20, R6, R3, R33 ;  /* 0x0000000306147223 */ /* 0x000fe20000010021 */
[----:B------:R-:W-:Y:S02]  /*1550*/  SHF.L.U32 R89, R70, 0x10, RZ ;  /* 0x0000001046597819 */ /* 0x000fe400000006ff */
[----:B--2---:R-:W-:Y:S01]  /*1560*/  SHF.L.U32 R7, R91, 0x10, RZ ;  /* 0x000000105b077819 */ /* 0x004fe200000006ff */
[----:B------:R-:W-:Y:S06]  /*1570*/  @P6 BRA `(.L_x_15558) ;  /* 0x00000000007c6947 */ /* 0x000fec0003800000 */
[----:B------:R-:W-:Y:S01]  /*1580*/  FMUL.FTZ R82, R82, 1.4426950216293334961 ;  /* 0x3fb8aa3b52527820 */ /* 0x000fe20000410000 */
[----:B------:R-:W-:Y:S01]  /*1590*/  HFMA2.MMA R21, -RZ, RZ, 1.625, 0 ;  /* 0x3e800000ff157435 */ /* 0x000fe200000001ff */
[----:B0-----:R-:W-:Y:S02]  /*15a0*/  MOV R24, 0x3d39bf78 ;  /* 0x3d39bf7800187802 */ /* 0x001fe40000000f00 */
        /* <DEDUP_REMOVED lines=28> */
.L_x_15558:
[----:B------:R-:W-:Y:S05]  /*1770*/  BSYNC B0 ;  /* 0x0000000000007941 */ /* 0x000fea0003800000 */
.L_x_15557:
[----:B---3--:R-:W-:Y:S01]  /*1780*/  SHF.L.U32 R113, R113, 0x10, RZ ;  /* 0x0000001071717819 */ /* 0x008fe200000006ff */
[----:B------:R-:W-:Y:S01]  /*1790*/  FFMA.FTZ R20, R7, R81, R20 ;  /* 0x0000005107147223 */ /* 0x000fe20000010014 */
[----:B------:R-:W-:Y:S01]  /*17a0*/  BSSY B0, `(.L_x_15559) ;  /* 0x0000026000007945 */ /* 0x000fe20003800000 */
[----:B------:R-:W-:Y:S02]  /*17b0*/  FSETP.GTU.FTZ.AND P6, PT, R96, 20, PT ;  /* 0x41a000006000780b */ /* 0x000fe40003fdc000 */
[----:B------:R-:W-:Y:S01]  /*17c0*/  SHF.L.U32 R91, R71, 0x10, RZ ;  /* 0x00000010475b7819 */ /* 0x000fe200000006ff */
[----:B------:R-:W-:Y:S01]  /*17d0*/  FFMA.FTZ R21, R113, R83, R20 ;  /* 0x0000005371157223 */ /* 0x000fe20000010014 */
[----:B----4-:R-:W-:Y:S02]  /*17e0*/  SHF.L.U32 R114, R114, 0x10, RZ ;  /* 0x0000001072727819 */ /* 0x010fe400000006ff */
[----:B0-----:R-:W-:Y:S01]  /*17f0*/  SHF.L.U32 R8, R22, 0x10, RZ ;  /* 0x0000001016087819 */ /* 0x001fe200000006ff */
        /* <DEDUP_REMOVED lines=32> */
.L_x_15560:
[----:B------:R-:W-:Y:S05]  /*1a00*/  BSYNC B0 ;  /* 0x0000000000007941 */ /* 0x000fea0003800000 */
.L_x_15559:
        /* <DEDUP_REMOVED lines=33> */
.L_x_15562:
[----:B------:R-:W-:Y:S05]  /*1c20*/  BSYNC B0 ;  /* 0x0000000000007941 */ /* 0x000fea0003800000 */
.L_x_15561:
        /* <DEDUP_REMOVED lines=33> */
.L_x_15564:
[----:B------:R-:W-:Y:S05]  /*1e40*/  BSYNC B0 ;  /* 0x0000000000007941 */ /* 0x000fea0003800000 */
.L_x_15563:
        /* <DEDUP_REMOVED lines=33> */
.L_x_15566:
[----:B------:R-:W-:Y:S05]  /*2060*/  BSYNC B0 ;  /* 0x0000000000007941 */ /* 0x000fea0003800000 */
.L_x_15565:
        /* <DEDUP_REMOVED lines=33> */
.L_x_15568:
[----:B------:R-:W-:Y:S05]  /*2280*/  BSYNC B0 ;  /* 0x0000000000007941 */ /* 0x000fea0003800000 */
.L_x_15567:
        /* <DEDUP_REMOVED lines=33> */
.L_x_15570:
[----:B------:R-:W-:Y:S05]  /*24a0*/  BSYNC B0 ;  /* 0x0000000000007941 */ /* 0x000fea0003800000 */
.L_x_15569:
[----:B------:R-:W-:Y:S01]  /*24b0*/  FFMA.FTZ R21, R114, R85, R21 ;  /* 0x0000005572157223 */ /* 0x000fe20000010015 */
[----:B------:R-:W-:Y:S01]  /*24c0*/  SHF.L.U32 R116, R5, 0x10, RZ ;  /* 0x0000001005747819 */ /* 0x000fe200000006ff */
[----:B------:R-:W-:Y:S01]  /*24d0*/  BAR.SYNC.DEFER_BLOCKING 0x0 ;  /* 0x0000000000007b1d */ /* 0x000fe20000010000 */
[----:B------:R-:W-:Y:S01]  /*24e0*/  SHF.L.U32 R117, R4, 0x10, RZ ;  /* 0x0000001004757819 */ /* 0x000fe200000006ff */
[----:B------:R-:W-:Y:S01]  /*24f0*/  FFMA.FTZ R21, R8, R87, R21 ;  /* 0x0000005708157223 */ /* 0x000fe20000010015 */
[----:B------:R-:W-:Y:S01]  /*2500*/  SHF.L.U32 R93, R72, 0x10, RZ ;  /* 0x00000010485d7819 */ /* 0x000fe200000006ff */
[-C--:B------:R-:W-:Y:S01]  /*2510*/  FMUL.FTZ R95, R6, R30.reuse ;  /* 0x0000001e065f7220 */ /* 0x080fe20000410000 */
[----:B------:R-:W-:Y:S01]  /*2520*/  SHF.L.U32 R2, R2, 0x10, RZ ;  /* 0x0000001002027819 */ /* 0x000fe200000006ff */
[----:B------:R-:W-:Y:S01]  /*2530*/  FFMA.FTZ R4, R116, R89, R21 ;  /* 0x0000005974047223 */ /* 0x000fe20000010015 */
[-C--:B------:R-:W-:Y:S01]  /*2540*/  FMUL.FTZ R98, R7, R30.reuse ;  /* 0x0000001e07627220 */ /* 0x080fe20000410000 */
[-C--:B------:R-:W-:Y:S01]  /*2550*/  FMUL.FTZ R97, R113, R30.reuse ;  /* 0x0000001e71617220 */ /* 0x080fe20000410000 */
[-C--:B------:R-:W-:Y:S01]  /*2560*/  FMUL.FTZ R100, R114, R30.reuse ;  /* 0x0000001e72647220 */ /* 0x080fe20000410000 */
[C---:B------:R-:W-:Y:S01]  /*2570*/  FFMA.FTZ R33, R117.reuse, R91, R4 ;  /* 0x0000005b75217223 */ /* 0x040fe20000010004 */
[-C--:B------:R-:W-:Y:S01]  /*2580*/  FMUL.FTZ R99, R8, R30.reuse ;  /* 0x0000001e08637220 */ /* 0x080fe20000410000 */
[-C--:B------:R-:W-:Y:S01]  /*2590*/  FMUL.FTZ R102, R116, R30.reuse ;  /* 0x0000001e74667220 */ /* 0x080fe20000410000 */
[-C--:B------:R-:W-:Y:S01]  /*25a0*/  FMUL.FTZ R101, R117, R30.reuse ;  /* 0x0000001e75657220 */ /* 0x080fe20000410000 */
[C---:B------:R-:W-:Y:S01]  /*25b0*/  FMUL.FTZ R104, R2.reuse, R30 ;  /* 0x0000001e02687220 */ /* 0x040fe20000410000 */
[----:B------:R-:W-:Y:S01]  /*25c0*/  FFMA.FTZ R33, R2, R93, R33 ;  /* 0x0000005d02217223 */ /* 0x000fe20000010021 */
[----:B------:R-:W-:Y:S06]  /*25d0*/  @!P5 BRA `(.L_x_15571) ;  /* 0x0000003400d4d947 */ /* 0x000fec0003800000 */
[----:B------:R-:W0:Y:S01]  /*25e0*/  LDC.64 R24, c[0x0][0x2d0] ;  /* 0x0000b400ff187b82 */ /* 0x000e220000000a00 */
[C---:B------:R-:W-:Y:S01]  /*25f0*/  IADD3 R4, R45.reuse, -0x1, RZ ;  /* 0xffffffff2d047810 */ /* 0x040fe20007ffe0ff */
[----:B------:R-:W-:Y:S01]  /*2600*/  ULDC.64 UR4, c[0x0][0x230] ;  /* 0x00008c0000047ab9 */ /* 0x000fe20000000a00 */
[----:B------:R-:W-:Y:S01]  /*2610*/  IADD3 R9, R45, -0x2, RZ ;  /* 0xfffffffe2d097810 */ /* 0x000fe20007ffe0ff */
[----:B------:R-:W-:Y:S01]  /*2620*/  IMAD R11, R29, UR4, RZ ;  /* 0x000000041d0b7c24 */ /* 0x000fe2000f8e02ff */
[----:B------:R-:W-:Y:S01]  /*2630*/  LEA.HI R5, R4, R4, RZ, 0x1 ;  /* 0x0000000404057211 */ /* 0x000fe200078f08ff */
[----:B------:R-:W-:Y:S01]  /*2640*/  ULDC.64 UR6, c[0x0][0x248] ;  /* 0x0000920000067ab9 */ /* 0x000fe20000000a00 */
[----:B------:R-:W-:Y:S01]  /*2650*/  ULDC.64 UR8, c[0x0][0x268] ;  /* 0x00009a0000087ab9 */ /* 0x000fe20000000a00 */
[----:B------:R-:W-:Y:S01]  /*2660*/  IMAD R109, R9, R0, RZ ;  /* 0x00000000096d7224 */ /* 0x000fe200078e02ff */
[----:B------:R-:W-:Y:S01]  /*2670*/  LOP3.LUT R5, R5, 0xfffffe, RZ, 0xc0, !PT ;  /* 0x00fffffe05057812 */ /* 0x000fe200078ec0ff */
[----:B------:R-:W-:Y:S01]  /*2680*/  IMAD R21, R29, UR6, RZ ;  /* 0x000000061d157c24 */ /* 0x000fe2000f8e02ff */
[----:B------:R-:W1:Y:S01]  /*2690*/  LDC.64 R26, c[0x0][0x2d8] ;  /* 0x0000b600ff1a7b82 */ /* 0x000e620000000a00 */
[----:B------:R-:W-:Y:S01]  /*26a0*/  IMAD R107, R28, UR5, R11 ;  /* 0x000000051c6b7c24 */ /* 0x000fe2000f8e020b */
[----:B------:R-:W-:Y:S01]  /*26b0*/  IADD3 R9, R4, -R5, RZ ;  /* 0x8000000504097210 */ /* 0x000fe20007ffe0ff */
[----:B------:R-:W-:-:S04]  /*26c0*/  IMAD.WIDE.U32 R4, R28, UR4, RZ ;  /* 0x000000041c047c25 */ /* 0x000fc8000f8e00ff */
[----:B------:R-:W-:Y:S01]  /*26d0*/  FADD.FTZ R118, R2, R2 ;  /* 0x0000000202767221 */ /* 0x000fe20000010000 */
[----:B------:R-:W-:Y:S01]  /*26e0*/  LEA.HI R2, R45, R45, RZ, 0x1 ;  /* 0x0000002d2d027211 */ /* 0x000fe200078f08ff */
[----:B------:R-:W-:Y:S01]  /*26f0*/  HFMA2.MMA R63, -RZ, RZ, 0, 0 ;  /* 0x00000000ff3f7435 */ /* 0x000fe200000001ff */
[----:B------:R-:W-:Y:S01]  /*2700*/  IMAD R23, R29, UR8, RZ ;  /* 0x000000081d177c24 */ /* 0x000fe2000f8e02ff */
[----:B------:R-:W2:Y:S01]  /*2710*/  LDC.64 R74, c[0x0][0x2e0] ;  /* 0x0000b800ff4a7b82 */ /* 0x000ea20000000a00 */
[----:B------:R-:W-:Y:S01]  /*2720*/  IMAD.WIDE.U32 R110, R28, UR6, RZ ;  /* 0x000000061c6e7c25 */ /* 0x000fe2000f8e00ff */
[----:B------:R-:W-:Y:S01]  /*2730*/  IADD3 R107, R5, R107, RZ ;  /* 0x0000006b056b7210 */ /* 0x000fe20007ffe0ff */
[----:B------:R-:W-:Y:S01]  /*2740*/  HFMA2.MMA R80, -RZ, RZ, 0, 0 ;  /* 0x00000000ff507435 */ /* 0x000fe200000001ff */
[----:B------:R-:W-:Y:S01]  /*2750*/  LOP3.LUT R2, R2, 0x1ffffe, RZ, 0xc0, !PT ;  /* 0x001ffffe02027812 */ /* 0x000fe200078ec0ff */
[----:B------:R-:W-:Y:S01]  /*2760*/  IMAD R21, R28, UR7, R21 ;  /* 0x000000071c157c24 */ /* 0x000fe2000f8e0215 */
[----:B0-----:R-:W-:Y:S01]  /*2770*/  LEA R103, P0, R4, R24, 0x3 ;  /* 0x0000001804677211 */ /* 0x001fe200078018ff */
[C---:B------:R-:W-:Y:S01]  /*2780*/  IMAD.WIDE.U32 R10, R28.reuse, UR8, RZ ;  /* 0x000000081c0a7c25 */ /* 0x040fe2000f8e00ff */
[----:B------:R-:W0:Y:S01]  /*2790*/  LDC R120, c[0x0][0x224] ;  /* 0x00008900ff787b82 */ /* 0x000e220000000800 */
[----:B------:R-:W-:Y:S01]  /*27a0*/  HFMA2.MMA R73, -RZ, RZ, 0, 0 ;  /* 0x00000000ff497435 */ /* 0x000fe200000001ff */
[----:B------:R-:W-:Y:S01]  /*27b0*/  IADD3 R0, R111, R21, RZ ;  /* 0x000000156f007210 */ /* 0x000fe20007ffe0ff */
[----:B------:R-:W-:Y:S01]  /*27c0*/  IMAD R23, R28, UR9, R23 ;  /* 0x000000091c177c24 */ /* 0x000fe2000f8e0217 */
[----:B------:R-:W-:Y:S01]  /*27d0*/  LEA.HI.X R107, R4, R25, R107, 0x3, P0 ;  /* 0x00000019046b7211 */ /* 0x000fe200000f1c6b */
[----:B------:R-:W-:-:S04]  /*27e0*/  IMAD.WIDE R108, R109, 0x10, R18 ;  /* 0x000000106d6c7825 */ /* 0x000fc800078e0212 */
[----:B------:R-:W-:Y:S01]  /*27f0*/  FADD.FTZ R112, R7, R7 ;  /* 0x0000000707707221 */ /* 0x000fe20000010000 */
[----:B------:R-:W-:Y:S01]  /*2800*/  FADD.FTZ R113, R113, R113 ;  /* 0x0000007171717221 */ /* 0x000fe20000010000 */
[----:B------:R-:W-:Y:S01]  /*2810*/  IADD3 R111, R11, R23, RZ ;  /* 0x000000170b6f7210 */ /* 0x000fe20007ffe0ff */
[----:B------:R-:W3:Y:S01]  /*2820*/  LDC.64 R20, c[0x0][0x238] ;  /* 0x00008e00ff147b82 */ /* 0x000ee20000000a00 */
[----:B-1----:R-:W-:Y:S01]  /*2830*/  LEA R105, P1, R110, R26, 0x3 ;  /* 0x0000001a6e697211 */ /* 0x002fe200078218ff */
[----:B------:R-:W-:Y:S01]  /*2840*/  FADD.FTZ R114, R114, R114 ;  /* 0x0000007272727221 */ /* 0x000fe20000010000 */
[----:B------:R-:W-:Y:S01]  /*2850*/  FADD.FTZ R115, R8, R8 ;  /* 0x0000000808737221 */ /* 0x000fe20000010000 */
[----:B------:R-:W-:Y:S01]  /*2860*/  FADD.FTZ R116, R116, R116 ;  /* 0x0000007474747221 */ /* 0x000fe20000010000 */
[----:B------:R-:W-:Y:S01]  /*2870*/  LEA.HI.X R110, R110, R27, R0, 0x3, P1 ;  /* 0x0000001b6e6e7211 */ /* 0x000fe200008f1c00 */
[----:B------:R-:W-:Y:S01]  /*2880*/  FADD.FTZ R0, R6, R6 ;  /* 0x0000000606007221 */ /* 0x000fe20000010000 */
[----:B--2---:R-:W-:Y:S01]  /*2890*/  LEA R106, P2, R10, R74, 0x3 ;  /* 0x0000004a0a6a7211 */ /* 0x004fe200078418ff */
[----:B------:R-:W1:Y:S01]  /*28a0*/  LDC.64 R24, c[0x0][0x270] ;  /* 0x00009c00ff187b82 */ /* 0x000e620000000a00 */
[----:B------:R-:W-:Y:S01]  /*28b0*/  FADD.FTZ R117, R117, R117 ;  /* 0x0000007575757221 */ /* 0x000fe20000010000 */
[----:B------:R-:W-:-:S02]  /*28c0*/  ISETP.NE.AND P1, PT, R35, RZ, PT ;  /* 0x000000ff2300720c */ /* 0x000fc40003f25270 */
[----:B------:R-:W-:Y:S02]  /*28d0*/  CS2R R76, SRZ ;  /* 0x00000000004c7805 */ /* 0x000fe4000001ff00 */
[----:B------:R-:W-:Y:S02]  /*28e0*/  LEA.HI.X R111, R10, R75, R111, 0x3, P2 ;  /* 0x0000004b0a6f7211 */ /* 0x000fe400010f1c6f */
[----:B------:R-:W-:Y:S02]  /*28f0*/  CS2R R74, SRZ ;  /* 0x00000000004a7805 */ /* 0x000fe4000001ff00 */
[----:B------:R-:W-:Y:S01]  /*2900*/  ISETP.NE.AND P2, PT, R35, 0x1f, PT ;  /* 0x0000001f2300780c */ /* 0x000fe20003f45270 */
[----:B------:R-:W-:Y:S01]  /*2910*/  UMOV UR4, URZ ;  /* 0x0000003f00047c82 */ /* 0x000fe20008000000 */
[----:B------:R-:W2:Y:S01]  /*2920*/  LDC.64 R22, c[0x0][0x250] ;  /* 0x00009400ff167b82 */ /* 0x000ea20000000a00 */
[-C--:B------:R-:W-:Y:S01]  /*2930*/  MOV R119, R66.reuse ;  /* 0x0000004200777202 */ /* 0x080fe20000000f00 */
[----:B------:R-:W-:Y:S01]  /*2940*/  ULDC UR5, c[0x0][0x224] ;  /* 0x0000890000057ab9 */ /* 0x000fe20000000800 */
[----:B------:R-:W-:-:S02]  /*2950*/  MOV R121, R66 ;  /* 0x0000004200797202 */ /* 0x000fc40000000f00 */
[----:B------:R-:W-:Y:S02]  /*2960*/  MOV R78, RZ ;  /* 0x000000ff004e7202 */ /* 0x000fe40000000f00 */
[----:B------:R-:W-:Y:S01]  /*2970*/  IADD3 R122, R35, 0x200, RZ ;  /* 0x00000200237a7810 */ /* 0x000fe20007ffe0ff */
[----:B------:R-:W4:Y:S01]  /*2980*/  LDC R165, c[0x0][0x21c] ;  /* 0x00008700ffa57b82 */ /* 0x000f220000000800 */
[----:B---3--:R-:W-:Y:S02]  /*2990*/  SHF.L.U64.HI R126, R20, 0x3, R21 ;  /* 0x00000003147e7819 */ /* 0x008fe40000010215 */
[----:B------:R-:W-:Y:S02]  /*29a0*/  IADD3 R128, R45, -R2, RZ ;  /* 0x800000022d807210 */ /* 0x000fe40007ffe0ff */
[----:B------:R-:W-:Y:S02]  /*29b0*/  SHF.L.U32 R21, R9, 0x8, RZ ;  /* 0x0000000809157819 */ /* 0x000fe400000006ff */
[----:B-1----:R-:W-:-:S02]  /*29c0*/  SHF.L.U64.HI R124, R24, 0x3, R25 ;  /* 0x00000003187c7819 */ /* 0x002fc40000010219 */
[----:B0-2---:R-:W-:-:S07]  /*29d0*/  SHF.L.U64.HI R23, R22, 0x3, R23 ;  /* 0x0000000316177819 */ /* 0x005fce0000010217 */
.L_x_15586:
[----:B------:R-:W-:Y:S02]  /*29e0*/  MOV R4, R103 ;  /* 0x0000006700047202 */ /* 0x000fe40000000f00 */
[----:B------:R-:W-:-:S05]  /*29f0*/  MOV R5, R107 ;  /* 0x0000006b00057202 */ /* 0x000fca0000000f00 */
[----:B0-----:R0:W2:Y:S01]  /*2a00*/  LDG.E.64 R26, desc[UR14][R4.64] ;  /* 0x0000000e041a7981 */ /* 0x0010a2000c1e1b00 */
[----:B------:R-:W-:Y:S02]  /*2a10*/  SEL R9, R21, R122, !P1 ;  /* 0x0000007a15097207 */ /* 0x000fe40004800000 */
[----:B------:R-:W-:Y:S02]  /*2a20*/  ISETP.NE.AND P0, PT, R79, RZ, PT ;  /* 0x000000ff4f00720c */ /* 0x000fe40003f05270 */
[----:B------:R-:W-:Y:S02]  /*2a30*/  LEA R25, R9, R66, 0x3 ;  /* 0x0000004209197211 */ /* 0x000fe400078e18ff */
[----:B------:R-:W-:Y:S02]  /*2a40*/  CS2R R8, SRZ ;  /* 0x0000000000087805 */ /* 0x000fe4000001ff00 */
[----:B------:R-:W-:Y:S02]  /*2a50*/  ISETP.LT.OR P3, PT, R45, 0x2, P0 ;  /* 0x000000022d00780c */ /* 0x000fe40000761670 */
[----:B0-----:R-:W-:-:S02]  /*2a60*/  MOV R4, R106 ;  /* 0x0000006a00047202 */ /* 0x001fc40000000f00 */
        /* <DEDUP_REMOVED lines=11> */
[----:B--2---:R-:W-:-:S02]  /*2b20*/  MOV R6, R105 ;  /* 0x0000006900067202 */ /* 0x004fc40000000f00 */
[----:B------:R-:W-:Y:S01]  /*2b30*/  MOV R7, R110 ;  /* 0x0000006e00077202 */ /* 0x000fe20000000f00 */
[----:B---3--:R-:W-:-:S05]  /*2b40*/  FMUL.FTZ R11, R2, R11 ;  /* 0x0000000b020b7220 */ /* 0x008fca0000410000 */
[----:B------:R-:W5:Y:S04]  /*2b50*/  LDG.E.64 R6, desc[UR14][R6.64] ;  /* 0x0000000e06067981 */ /* 0x000f68000c1e1b00 */
[----:B------:R1:W-:Y:S01]  /*2b60*/  STS.64 [R25+0x670], R10 ;  /* 0x0006700a19007388 */ /* 0x0003e20000000a00 */
[----:B------:R-:W-:Y:S06]  /*2b70*/  BAR.SYNC.DEFER_BLOCKING 0x0 ;  /* 0x0000000000007b1d */ /* 0x000fec0000010000 */
[----:B------:R2:W5:Y:S01]  /*2b80*/  @!P3 LDG.E.64 R8, desc[UR14][R108.64+0x8] ;  /* 0x0000080e6c08b981 */ /* 0x000562000c1e1b00 */
[----:B------:R-:W-:-:S04]  /*2b90*/  FMUL.FTZ R2, R27, R82 ;  /* 0x000000521b027220 */ /* 0x000fc80000410000 */
[----:B------:R-:W-:Y:S01]  /*2ba0*/  FMUL.RZ R131, R2, 0.15915493667125701904 ;  /* 0x3e22f98302837820 */ /* 0x000fe2000040c000 */
[----:B------:R-:W-:Y:S01]  /*2bb0*/  FMUL.FTZ R2, R137, R82 ;  /* 0x0000005289027220 */ /* 0x000fe20000410000 */
[C---:B------:R-:W-:Y:S02]  /*2bc0*/  FMUL.FTZ R125, R27.reuse, R84 ;  /* 0x000000541b7d7220 */ /* 0x040fe40000410000 */
[----:B-1----:R-:W-:Y:S01]  /*2bd0*/  MUFU.SIN R25, R131 ;  /* 0x0000008300197308 */ /* 0x002fe20000000400 */
[----:B------:R-:W-:Y:S01]  /*2be0*/  FMUL.FTZ R129, R27, R86 ;  /* 0x000000561b817220 */ /* 0x000fe20000410000 */
[----:B------:R-:W-:-:S06]  /*2bf0*/  FMUL.RZ R133, R125, 0.15915493667125701904 ;  /* 0x3e22f9837d857820 */ /* 0x000fcc000040c000 */
[----:B------:R-:W1:Y:S01]  /*2c00*/  MUFU.EX2 R2, R2 ;  /* 0x0000000200027308 */ /* 0x000e620000000800 */
[----:B------:R-:W-:Y:S01]  /*2c10*/  FMUL.FTZ R125, R137, R84 ;  /* 0x00000054897d7220 */ /* 0x000fe20000410000 */
[----:B------:R-:W-:-:S06]  /*2c20*/  FMUL.RZ R135, R129, 0.15915493667125701904 ;  /* 0x3e22f98381877820 */ /* 0x000fcc000040c000 */
[----:B------:R-:W3:Y:S01]  /*2c30*/  MUFU.COS R123, R131 ;  /* 0x00000083007b7308 */ /* 0x000ee20000000000 */
[----:B------:R-:W-:Y:S01]  /*2c40*/  FMUL.FTZ R129, R137, R86 ;  /* 0x0000005689817220 */ /* 0x000fe20000410000 */
[----:B------:R-:W-:-:S06]  /*2c50*/  FMUL.FTZ R132, R27, R88 ;  /* 0x000000581b847220 */ /* 0x000fcc0000410000 */
[----:B------:R-:W-:Y:S01]  /*2c60*/  MUFU.COS R134, R133 ;  /* 0x0000008500867308 */ /* 0x000fe20000000000 */
[----:B------:R-:W-:Y:S01]  /*2c70*/  FMUL.RZ R139, R132, 0.15915493667125701904 ;  /* 0x3e22f983848b7820 */ /* 0x000fe2000040c000 */
[----:B------:R-:W-:-:S06]  /*2c80*/  FMUL.FTZ R132, R137, R88 ;  /* 0x0000005889847220 */ /* 0x000fcc0000410000 */
[----:B------:R4:W0:Y:S01]  /*2c90*/  MUFU.EX2 R127, R125 ;  /* 0x0000007d007f7308 */ /* 0x0008220000000800 */
[----:B-1----:R-:W-:-:S07]  /*2ca0*/  FMUL.FTZ R25, R2, R25 ;  /* 0x0000001902197220 */ /* 0x002fce0000410000 */
[----:B------:R-:W1:Y:S01]  /*2cb0*/  MUFU.SIN R130, R133 ;  /* 0x0000008500827308 */ /* 0x000e620000000400 */
[----:B----4-:R-:W-:Y:S01]  /*2cc0*/  FMUL.FTZ R125, R27, R90 ;  /* 0x0000005a1b7d7220 */ /* 0x010fe20000410000 */
[----:B---3--:R-:W-:-:S06]  /*2cd0*/  FMUL.FTZ R123, R2, R123 ;  /* 0x0000007b027b7220 */ /* 0x008fcc0000410000 */
[----:B------:R-:W-:Y:S01]  /*2ce0*/  MUFU.SIN R136, R135 ;  /* 0x0000008700887308 */ /* 0x000fe20000000400 */
[----:B------:R-:W-:-:S07]  /*2cf0*/  FMUL.FTZ R150, RZ, R25 ;  /* 0x00000019ff967220 */ /* 0x000fce0000410000 */
[----:B------:R-:W3:Y:S01]  /*2d00*/  MUFU.EX2 R131, R129 ;  /* 0x0000008100837308 */ /* 0x000ee20000000800 */
[----:B------:R-:W-:Y:S01]  /*2d10*/  FMUL.RZ R141, R125, 0.15915493667125701904 ;  /* 0x3e22f9837d8d7820 */ /* 0x000fe2000040c000 */
[----:B------:R-:W-:-:S06]  /*2d20*/  FMUL.FTZ R125, R27, R92 ;  /* 0x0000005c1b7d7220 */ /* 0x000fcc0000410000 */
[----:B------:R4:W-:Y:S01]  /*2d30*/  MUFU.EX2 R133, R132 ;  /* 0x0000008400857308 */ /* 0x0009e20000000800 */
[----:B------:R-:W-:-:S07]  /*2d40*/  FMUL.RZ R143, R125, 0.15915493667125701904 ;  /* 0x3e22f9837d8f7820 */ /* 0x000fce000040c000 */
[----:B------:R2:W3:Y:S01]  /*2d50*/  MUFU.COS R138, R135 ;  /* 0x00000087008a7308 */ /* 0x0004e20000000000 */
[----:B----4-:R-:W-:Y:S01]  /*2d60*/  FMUL.FTZ R132, R3, R94 ;  /* 0x0000005e03847220 */ /* 0x010fe20000410000 */
[----:B0-----:R-:W-:-:S03]  /*2d70*/  FMUL.FTZ R125, R127, R134 ;  /* 0x000000867f7d7220 */ /* 0x001fc60000410000 */
[----:B------:R-:W-:-:S03]  /*2d80*/  FMUL.FTZ R2, R25, R132 ;  /* 0x0000008419027220 */ /* 0x000fc60000410000 */
[----:B------:R-:W0:Y:S01]  /*2d90*/  MUFU.COS R142, R139 ;  /* 0x0000008b008e7308 */ /* 0x000e220000000000 */
[----:B------:R-:W-:Y:S01]  /*2da0*/  FFMA.FTZ R150, R123, R132, -R150 ;  /* 0x000000847b967223 */ /* 0x000fe20000010896 */
[----:B------:R-:W-:-:S06]  /*2db0*/  FMUL.FTZ R129, R137, R92 ;  /* 0x0000005c89817220 */ /* 0x000fcc0000410000 */
[----:B------:R-:W4:Y:S01]  /*2dc0*/  MUFU.SIN R140, R139 ;  /* 0x0000008b008c7308 */ /* 0x000f220000000400 */
[----:B-1----:R-:W-:Y:S01]  /*2dd0*/  FMUL.FTZ R127, R127, R130 ;  /* 0x000000827f7f7220 */ /* 0x002fe20000410000 */
[----:B------:R-:W-:Y:S01]  /*2de0*/  FFMA.FTZ R3, RZ, R123, R2 ;  /* 0x0000007bff037223 */ /* 0x000fe20000010002 */
[----:B------:R-:W-:Y:S01]  /*2df0*/  FFMA.FTZ R150, R81, R82, R150 ;  /* 0x0000005251967223 */ /* 0x000fe20000010096 */
[----:B--2---:R-:W-:Y:S01]  /*2e00*/  FMUL.FTZ R135, R137, R90 ;  /* 0x0000005a89877220 */ /* 0x004fe20000410000 */
[----:B---3--:R-:W-:Y:S01]  /*2e10*/  FMUL.FTZ R130, R131, R136 ;  /* 0x0000008883827220 */ /* 0x008fe20000410000 */
[----:B------:R-:W-:Y:S01]  /*2e20*/  FADD.FTZ R134, RZ, R3 ;  /* 0x00000003ff867221 */ /* 0x000fe20000010000 */
[C---:B------:R-:W-:Y:S01]  /*2e30*/  FMUL.FTZ R136, R127.reuse, R150 ;  /* 0x000000967f887220 */ /* 0x040fe20000410000 */
[----:B------:R1:W-:Y:S02]  /*2e40*/  MUFU.EX2 R139, R129 ;  /* 0x00000081008b7308 */ /* 0x0003e40000000800 */
[-C--:B------:R-:W-:Y:S01]  /*2e50*/  FMUL.FTZ R3, R127, R134.reuse ;  /* 0x000000867f037220 */ /* 0x080fe20000410000 */
[----:B------:R-:W-:-:S05]  /*2e60*/  FFMA.FTZ R136, R125, R134, R136 ;  /* 0x000000867d887223 */ /* 0x000fca0000010088 */
[----:B------:R-:W2:Y:S01]  /*2e70*/  MUFU.SIN R2, R143 ;  /* 0x0000008f00027308 */ /* 0x000ea20000000400 */
[----:B-1----:R-:W-:Y:S01]  /*2e80*/  FMUL.FTZ R129, R131, R138 ;  /* 0x0000008a83817220 */ /* 0x002fe20000410000 */
[C---:B0-----:R-:W-:Y:S01]  /*2e90*/  FMUL.FTZ R131, R133.reuse, R142 ;  /* 0x0000008e85837220 */ /* 0x041fe20000410000 */
[----:B----4-:R-:W-:-:S05]  /*2ea0*/  FMUL.FTZ R133, R133, R140 ;  /* 0x0000008c85857220 */ /* 0x010fca0000410000 */
[----:B------:R-:W0:Y:S01]  /*2eb0*/  MUFU.COS R148, R143 ;  /* 0x0000008f00947308 */ /* 0x000e220000000000 */
[----:B------:R-:W-:Y:S01]  /*2ec0*/  FFMA.FTZ R150, R125, R150, -R3 ;  /* 0x000000967d967223 */ /* 0x000fe20000010803 */
[----:B------:R-:W-:-:S06]  /*2ed0*/  FADD.FTZ R140, RZ, R136 ;  /* 0x00000088ff8c7221 */ /* 0x000fcc0000010000 */
[----:B------:R-:W-:Y:S08]  /*2ee0*/  MUFU.COS R146, R141 ;  /* 0x0000008d00927308 */ /* 0x000ff00000000000 */
[----:B------:R-:W1:Y:S01]  /*2ef0*/  MUFU.EX2 R135, R135 ;  /* 0x0000008700877308 */ /* 0x000e620000000800 */
[----:B------:R-:W-:-:S07]  /*2f00*/  FFMA.FTZ R150, R83, R84, R150 ;  /* 0x0000005453967223 */ /* 0x000fce0000010096 */
[----:B------:R-:W3:Y:S01]  /*2f10*/  MUFU.SIN R144, R141 ;  /* 0x0000008d00907308 */ /* 0x000ee20000000400 */
[C---:B------:R-:W-:Y:S01]  /*2f20*/  FMUL.FTZ R142, R130.reuse, R140 ;  /* 0x0000008c828e7220 */ /* 0x040fe20000410000 */
[----:B------:R-:W-:Y:S01]  /*2f30*/  FMUL.FTZ R3, R137, R96 ;  /* 0x0000006089037220 */ /* 0x000fe20000410000 */
[----:B--2---:R-:W-:Y:S02]  /*2f40*/  FMUL.FTZ R137, R139, R2 ;  /* 0x000000028b897220 */ /* 0x004fe40000410000 */
[-C--:B------:R-:W-:Y:S01]  /*2f50*/  FFMA.FTZ R142, R129, R150.reuse, -R142 ;  /* 0x00000096818e7223 */ /* 0x080fe2000001088e */
[----:B------:R-:W-:Y:S01]  /*2f60*/  FMUL.FTZ R150, R130, R150 ;  /* 0x0000009682967220 */ /* 0x000fe20000410000 */
[CC--:B------:R-:W-:Y:S01]  /*2f70*/  FMUL.FTZ R2, R10.reuse, R25.reuse ;  /* 0x000000190a027220 */ /* 0x0c0fe20000410000 */
[----:B0-----:R-:W-:Y:S01]  /*2f80*/  FMUL.FTZ R136, R139, R148 ;  /* 0x000000948b887220 */ /* 0x001fe20000410000 */
[----:B------:R-:W-:Y:S01]  /*2f90*/  FMUL.FTZ R139, R11, R25 ;  /* 0x000000190b8b7220 */ /* 0x000fe20000410000 */
[----:B-1----:R-:W-:Y:S01]  /*2fa0*/  FMUL.FTZ R134, R135, R146 ;  /* 0x0000009287867220 */ /* 0x002fe20000410000 */
[----:B------:R-:W-:Y:S01]  /*2fb0*/  FFMA.FTZ R150, R129, R140, R150 ;  /* 0x0000008c81967223 */ /* 0x000fe20000010096 */
[-C--:B------:R-:W-:Y:S01]  /*2fc0*/  FFMA.FTZ R140, R11, R123.reuse, R2 ;  /* 0x0000007b0b8c7223 */ /* 0x080fe20000010002 */
[----:B------:R-:W-:Y:S01]  /*2fd0*/  FFMA.FTZ R2, R10, R123, -R139 ;  /* 0x0000007b0a027223 */ /* 0x000fe2000001088b */
[----:B------:R-:W-:Y:S01]  /*2fe0*/  FMUL.FTZ R138, R27, R96 ;  /* 0x000000601b8a7220 */ /* 0x000fe20000410000 */
[----:B---3--:R-:W-:Y:S01]  /*2ff0*/  FMUL.FTZ R135, R135, R144 ;  /* 0x0000009087877220 */ /* 0x008fe20000410000 */
[----:B------:R-:W-:Y:S01]  /*3000*/  FFMA.FTZ R144, R85, R86, R142 ;  /* 0x0000005655907223 */ /* 0x000fe2000001008e */
[----:B------:R-:W-:Y:S01]  /*3010*/  FADD.FTZ R150, RZ, R150 ;  /* 0x00000096ff967221 */ /* 0x000fe20000010000 */
[C---:B------:R-:W-:Y:S01]  /*3020*/  FMUL.FTZ R142, R127.reuse, R140 ;  /* 0x0000008c7f8e7220 */ /* 0x040fe20000410000 */
[----:B------:R-:W-:Y:S01]  /*3030*/  FMUL.FTZ R139, R127, R2 ;  /* 0x000000027f8b7220 */ /* 0x000fe20000410000 */
[C---:B------:R-:W-:Y:S01]  /*3040*/  FMUL.FTZ R141, R133.reuse, R144 ;  /* 0x00000090858d7220 */ /* 0x040fe20000410000 */
[----:B------:R-:W-:Y:S01]  /*3050*/  FMUL.RZ R145, R138, 0.15915493667125701904 ;  /* 0x3e22f9838a917820 */ /* 0x000fe2000040c000 */
[----:B------:R-:W-:Y:S01]  /*3060*/  FMUL.FTZ R146, R133, R150 ;  /* 0x0000009685927220 */ /* 0x000fe20000410000 */
[----:B------:R-:W-:Y:S01]  /*3070*/  FFMA.FTZ R142, R125, R2, -R142 ;  /* 0x000000027d8e7223 */ /* 0x000fe2000001088e */
[----:B------:R-:W-:Y:S01]  /*3080*/  FFMA.FTZ R141, R131, R150, R141 ;  /* 0x00000096838d7223 */ /* 0x000fe2000001008d */
[----:B------:R-:W-:Y:S01]  /*3090*/  FFMA.FTZ R139, R125, R140, R139 ;  /* 0x0000008c7d8b7223 */ /* 0x000fe2000001008b */
[----:B------:R-:W-:Y:S01]  /*30a0*/  MUFU.EX2 R3, R3 ;  /* 0x0000000300037308 */ /* 0x000fe20000000800 */
[----:B------:R-:W-:Y:S01]  /*30b0*/  FFMA.FTZ R146, R131, R144, -R146 ;  /* 0x0000009083927223 */ /* 0x000fe20000010892 */
[C---:B------:R-:W-:Y:S01]  /*30c0*/  FMUL.FTZ R140, R130.reuse, R142 ;  /* 0x0000008e828c7220 */ /* 0x040fe20000410000 */
[----:B------:R-:W-:Y:S01]  /*30d0*/  FADD.FTZ R143, RZ, R141 ;  /* 0x0000008dff8f7221 */ /* 0x000fe20000010000 */
[----:B------:R-:W-:-:S04]  /*30e0*/  FMUL.FTZ R141, R130, R139 ;  /* 0x0000008b828d7220 */ /* 0x000fc80000410000 */
[----:B------:R-:W0:Y:S01]  /*30f0*/  MUFU.SIN R2, R145 ;  /* 0x0000009100027308 */ /* 0x000e220000000400 */
[----:B------:R-:W-:Y:S01]  /*3100*/  FFMA.FTZ R140, R129, R139, R140 ;  /* 0x0000008b818c7223 */ /* 0x000fe2000001008c */
[----:B------:R-:W-:Y:S01]  /*3110*/  FFMA.FTZ R146, R87, R88, R146 ;  /* 0x0000005857927223 */ /* 0x000fe20000010092 */
[----:B------:R-:W-:Y:S01]  /*3120*/  FMUL.FTZ R139, R135, R143 ;  /* 0x0000008f878b7220 */ /* 0x000fe20000410000 */
[----:B------:R-:W-:-:S04]  /*3130*/  FFMA.FTZ R142, R129, R142, -R141 ;  /* 0x0000008e818e7223 */ /* 0x000fc8000001088d */
[----:B------:R-:W1:Y:S01]  /*3140*/  MUFU.COS R138, R145 ;  /* 0x00000091008a7308 */ /* 0x000e620000000000 */
[-C--:B------:R-:W-:Y:S01]  /*3150*/  FMUL.FTZ R148, R135, R146.reuse ;  /* 0x0000009287947220 */ /* 0x080fe20000410000 */
[----:B------:R-:W-:Y:S01]  /*3160*/  FFMA.FTZ R146, R134, R146, -R139 ;  /* 0x0000009286927223 */ /* 0x000fe2000001088b */
[C---:B------:R-:W-:Y:S01]  /*3170*/  FMUL.FTZ R139, R133.reuse, R142 ;  /* 0x0000008e858b7220 */ /* 0x040fe20000410000 */
[----:B------:R-:W-:-:S03]  /*3180*/  FMUL.FTZ R144, R133, R140 ;  /* 0x0000008c85907220 */ /* 0x000fc60000410000 */
[C---:B------:R-:W-:Y:S01]  /*3190*/  FFMA.FTZ R140, R131.reuse, R140, R139 ;  /* 0x0000008c838c7223 */ /* 0x040fe2000001008b */
[----:B------:R-:W-:Y:S01]  /*31a0*/  FFMA.FTZ R144, R131, R142, -R144 ;  /* 0x0000008e83907223 */ /* 0x000fe20000010890 */
[----:B0-----:R-:W-:Y:S01]  /*31b0*/  FMUL.FTZ R139, R3, R2 ;  /* 0x00000002038b7220 */ /* 0x001fe20000410000 */
[C---:B------:R-:W-:Y:S01]  /*31c0*/  FFMA.FTZ R148, R134.reuse, R143, R148 ;  /* 0x0000008f86947223 */ /* 0x040fe20000010094 */
[----:B------:R-:W-:Y:S01]  /*31d0*/  @P2 MOV R2, 0x400 ;  /* 0x0000040000022802 */ /* 0x000fe20000000f00 */
[----:B------:R-:W-:Y:S02]  /*31e0*/  FMUL.FTZ R141, R135, R140 ;  /* 0x0000008c878d7220 */ /* 0x000fe40000410000 */
[----:B------:R-:W-:Y:S01]  /*31f0*/  FADD.FTZ R148, RZ, R148 ;  /* 0x00000094ff947221 */ /* 0x000fe20000010000 */
[----:B------:R-:W-:Y:S01]  /*3200*/  @P2 LEA R66, R149, R2, 0x18 ;  /* 0x0000000295422211 */ /* 0x000fe200078ec0ff */
[----:B-1----:R-:W-:Y:S01]  /*3210*/  FMUL.FTZ R138, R3, R138 ;  /* 0x0000008a038a7220 */ /* 0x002fe20000410000 */
[-C--:B------:R-:W-:Y:S01]  /*3220*/  FMUL.FTZ R3, R135, R144.reuse ;  /* 0x0000009087037220 */ /* 0x080fe20000410000 */
[C---:B------:R-:W-:Y:S01]  /*3230*/  FFMA.FTZ R141, R134.reuse, R144, -R141 ;  /* 0x00000090868d7223 */ /* 0x040fe2000001088d */
[----:B------:R-:W-:Y:S01]  /*3240*/  FFMA.FTZ R146, R89, R90, R146 ;  /* 0x0000005a59927223 */ /* 0x000fe20000010092 */
[----:B------:R-:W-:Y:S01]  /*3250*/  FMUL.FTZ R143, R137, R148 ;  /* 0x00000094898f7220 */ /* 0x000fe20000410000 */
[----:B------:R-:W-:Y:S01]  /*3260*/  FFMA.FTZ R3, R134, R140, R3 ;  /* 0x0000008c86037223 */ /* 0x000fe20000010003 */
[----:B------:R-:W-:Y:S01]  /*3270*/  @P2 LEA R2, R35, R66, 0x3 ;  /* 0x0000004223022211 */ /* 0x000fe200078e18ff */
[C---:B------:R-:W-:Y:S01]  /*3280*/  FMUL.FTZ R140, R137.reuse, R141 ;  /* 0x0000008d898c7220 */ /* 0x040fe20000410000 */
[CC--:B------:R-:W-:Y:S01]  /*3290*/  FMUL.FTZ R145, R137.reuse, R146.reuse ;  /* 0x0000009289917220 */ /* 0x0c0fe20000410000 */
[C---:B------:R-:W-:Y:S01]  /*32a0*/  FFMA.FTZ R146, R136.reuse, R146, -R143 ;  /* 0x0000009288927223 */ /* 0x040fe2000001088f */
[-C--:B------:R-:W-:Y:S01]  /*32b0*/  FMUL.FTZ R143, R137, R3.reuse ;  /* 0x00000003898f7220 */ /* 0x080fe20000410000 */
[----:B------:R-:W-:-:S02]  /*32c0*/  FFMA.FTZ R140, R136, R3, R140 ;  /* 0x00000003888c7223 */ /* 0x000fc4000001008c */
[----:B------:R-:W0:Y:S01]  /*32d0*/  @P2 LDS.64 R2, [R2+0x1678] ;  /* 0x0016780002022984 */ /* 0x000e220000000a00 */
[----:B------:R-:W-:-:S04]  /*32e0*/  FFMA.FTZ R145, R136, R148, R145 ;  /* 0x0000009488917223 */ /* 0x000fc80000010091 */
[----:B------:R-:W-:Y:S01]  /*32f0*/  FADD.FTZ R145, RZ, R145 ;  /* 0x00000091ff917221 */ /* 0x000fe20000010000 */
[----:B------:R-:W-:-:S03]  /*3300*/  FFMA.FTZ R146, R91, R92, R146 ;  /* 0x0000005c5b927223 */ /* 0x000fc60000010092 */
[C---:B------:R-:W-:Y:S01]  /*3310*/  FMUL.FTZ R147, R139.reuse, R145 ;  /* 0x000000918b937220 */ /* 0x040fe20000410000 */
[----:B------:R-:W-:Y:S03]  /*3320*/  BSSY B0, `(.L_x_15572) ;  /* 0x000000c000007945 */ /* 0x000fe60003800000 */
[-C--:B------:R-:W-:Y:S01]  /*3330*/  FFMA.FTZ R142, R138, R146.reuse, -R147 ;  /* 0x000000928a8e7223 */ /* 0x080fe20000010893 */
[----:B------:R-:W-:Y:S01]  /*3340*/  FMUL.FTZ R147, R139, R146 ;  /* 0x000000928b937220 */ /* 0x000fe20000410000 */
[----:B------:R-:W-:Y:S02]  /*3350*/  FFMA.FTZ R141, R136, R141, -R143 ;  /* 0x0000008d888d7223 */ /* 0x000fe4000001088f */
[----:B------:R-:W-:Y:S01]  /*3360*/  FFMA.FTZ R143, R93, R96, R142 ;  /* 0x000000605d8f7223 */ /* 0x000fe2000001008e */
[----:B------:R-:W-:Y:S01]  /*3370*/  FFMA.FTZ R145, R138, R145, R147 ;  /* 0x000000918a917223 */ /* 0x000fe20000010093 */
[----:B------:R-:W-:Y:S06]  /*3380*/  @P2 BRA `(.L_x_15573) ;  /* 0x0000000000142947 */ /* 0x000fec0003800000 */
[----:B------:R-:W-:Y:S01]  /*3390*/  ISETP.NE.AND P2, PT, R45, R120, PT ;  /* 0x000000782d00720c */ /* 0x000fe20003f45270 */
[----:B0-----:R-:W-:Y:S01]  /*33a0*/  HFMA2.MMA R3, -RZ, RZ, 0, 0 ;  /* 0x00000000ff037435 */ /* 0x001fe200000001ff */
[----:B------:R-:W-:-:S11]  /*33b0*/  MOV R2, 0x3f800000 ;  /* 0x3f80000000027802 */ /* 0x000fd60000000f00 */
[----:B------:R-:W-:-:S05]  /*33c0*/  @P2 LEA R142, R128, R121, 0xb ;  /* 0x00000079808e2211 */ /* 0x000fca00078e58ff */
[----:B------:R1:W2:Y:S02]  /*33d0*/  @P2 LDS.64 R2, [R142+0x670] ;  /* 0x000670008e022984 */ /* 0x0002a40000000a00 */
.L_x_15573:
[----:B------:R-:W-:Y:S05]  /*33e0*/  BSYNC B0 ;  /* 0x0000000000007941 */ /* 0x000fea0003800000 */
.L_x_15572:
[----:B------:R-:W-:Y:S01]  /*33f0*/  FADD.FTZ R145, RZ, R145 ;  /* 0x00000091ff917221 */ /* 0x000fe20000010000 */
[----:B-1----:R-:W1:Y:S01]  /*3400*/  SHFL.UP PT, R142, R143, 0x1, RZ ;  /* 0x042000008f8e7989 */ /* 0x002e6200000e00ff */
[CC--:B------:R-:W-:Y:S01]  /*3410*/  FMUL.FTZ R147, R139.reuse, R140.reuse ;  /* 0x0000008c8b937220 */ /* 0x0c0fe20000410000 */
[-C--:B------:R-:W-:Y:S01]  /*3420*/  FMUL.FTZ R149, R139, R141.reuse ;  /* 0x0000008d8b957220 */ /* 0x080fe20000410000 */
[----:B------:R-:W-:Y:S01]  /*3430*/  ISETP.GE.AND P2, PT, R36, 0x1, PT ;  /* 0x000000012400780c */ /* 0x000fe20003f46270 */
[----:B------:R-:W3:Y:S01]  /*3440*/  SHFL.UP PT, R144, R145, 0x1, RZ ;  /* 0x0420000091907989 */ /* 0x000ee200000e00ff */
[C---:B------:R-:W-:Y:S01]  /*3450*/  FFMA.FTZ R146, R138.reuse, R141, -R147 ;  /* 0x0000008d8a927223 */ /* 0x040fe20000010893 */
[----:B------:R-:W-:Y:S01]  /*3460*/  FFMA.FTZ R149, R138, R140, R149 ;  /* 0x0000008c8a957223 */ /* 0x000fe20000010095 */
[CC--:B-----5:R-:W-:Y:S01]  /*3470*/  FMUL.FTZ R157, R7.reuse, R4.reuse ;  /* 0x00000004079d7220 */ /* 0x0e0fe20000410000 */
[-C--:B------:R-:W-:Y:S01]  /*3480*/  FMUL.FTZ R155, R7, R5.reuse ;  /* 0x00000005079b7220 */ /* 0x080fe20000410000 */
[----:B------:R-:W-:Y:S01]  /*3490*/  ISETP.GE.OR P0, PT, R45, UR5, P0 ;  /* 0x000000052d007c0c */ /* 0x000fe20008706670 */
[----:B------:R-:W4:Y:S01]  /*34a0*/  SHFL.UP PT, R140, R146, 0x1, RZ ;  /* 0x04200000928c7989 */ /* 0x000f2200000e00ff */
[C---:B------:R-:W-:Y:S01]  /*34b0*/  FFMA.FTZ R157, R6.reuse, R5, R157 ;  /* 0x00000005069d7223 */ /* 0x040fe2000001009d */
[----:B------:R-:W-:Y:S01]  /*34c0*/  FFMA.FTZ R155, R6, R4, -R155 ;  /* 0x00000004069b7223 */ /* 0x000fe2000001089b */
[----:B------:R-:W-:Y:S01]  /*34d0*/  BSSY B0, `(.L_x_15574) ;  /* 0x00000c2000007945 */ /* 0x000fe20003800000 */
[----:B------:R-:W0:Y:S01]  /*34e0*/  SHFL.UP PT, R141, R149, 0x1, RZ ;  /* 0x04200000958d7989 */ /* 0x000e2200000e00ff */
[----:B------:R-:W-:Y:S01]  /*34f0*/  FMUL.FTZ R154, R115, R157 ;  /* 0x0000009d739a7220 */ /* 0x000fe20000410000 */
[-C--:B------:R-:W-:Y:S01]  /*3500*/  FMUL.FTZ R152, R118, R155.reuse ;  /* 0x0000009b76987220 */ /* 0x080fe20000410000 */
[-C--:B------:R-:W-:Y:S01]  /*3510*/  FMUL.FTZ R148, R117, R155.reuse ;  /* 0x0000009b75947220 */ /* 0x080fe20000410000 */
[----:B------:R-:W-:Y:S01]  /*3520*/  FMUL.FTZ R150, R116, R155 ;  /* 0x0000009b74967220 */ /* 0x000fe20000410000 */
[----:B------:R-:W-:Y:S01]  /*3530*/  SHFL.IDX PT, R9, R9, RZ, 0x1f ;  /* 0x00001fff09097589 */ /* 0x000fe200000e0000 */
[----:B------:R-:W-:-:S02]  /*3540*/  ISETP.GT.U32.AND P3, PT, R79, 0x1b, PT ;  /* 0x0000001b4f00780c */ /* 0x000fc40003f64070 */
[----:B------:R-:W-:Y:S01]  /*3550*/  ISETP.GT.U32.AND P4, PT, R79, 0x17, PT ;  /* 0x000000174f00780c */ /* 0x000fe20003f84070 */
[----:B-1----:R-:W-:Y:S01]  /*3560*/  FMUL.FTZ R151, R149, R142 ;  /* 0x0000008e95977220 */ /* 0x002fe20000410000 */
[----:B------:R-:W-:Y:S01]  /*3570*/  ISETP.GT.U32.AND P5, PT, R79, 0xf, PT ;  /* 0x0000000f4f00780c */ /* 0x000fe20003fa4070 */
[-C--:B---3--:R-:W-:Y:S02]  /*3580*/  FMUL.FTZ R147, R149, R144.reuse ;  /* 0x0000009095937220 */ /* 0x088fe40000410000 */
[----:B------:R-:W-:Y:S01]  /*3590*/  FFMA.FTZ R144, R146, R144, R151 ;  /* 0x0000009092907223 */ /* 0x000fe20000010097 */
[----:B------:R-:W-:Y:S01]  /*35a0*/  FMUL.FTZ R151, R118, R157 ;  /* 0x0000009d76977220 */ /* 0x000fe20000410000 */
[----:B------:R-:W-:Y:S02]  /*35b0*/  FFMA.FTZ R142, R146, R142, -R147 ;  /* 0x0000008e928e7223 */ /* 0x000fe40000010893 */
[----:B------:R-:W-:Y:S01]  /*35c0*/  @P2 FADD.FTZ R145, R145, R144 ;  /* 0x0000009091912221 */ /* 0x000fe20000010000 */
[----:B----4-:R-:W-:Y:S01]  /*35d0*/  FMUL.FTZ R7, R149, R140 ;  /* 0x0000008c95077220 */ /* 0x010fe20000410000 */
[----:B------:R-:W-:Y:S01]  /*35e0*/  FMUL.FTZ R6, R138, R151 ;  /* 0x000000978a067220 */ /* 0x000fe20000410000 */
[----:B------:R-:W-:Y:S01]  /*35f0*/  @P2 FADD.FTZ R143, R143, R142 ;  /* 0x0000008e8f8f2221 */ /* 0x000fe20000010000 */
[----:B------:R-:W-:Y:S01]  /*3600*/  FMUL.FTZ R147, R117, R157 ;  /* 0x0000009d75937220 */ /* 0x000fe20000410000 */
[-C--:B0-----:R-:W-:Y:S01]  /*3610*/  FMUL.FTZ R5, R149, R141.reuse ;  /* 0x0000008d95057220 */ /* 0x081fe20000410000 */
[----:B------:R-:W0:Y:S01]  /*3620*/  SHFL.UP PT, R153, R145, 0x2, RZ ;  /* 0x0440000091997989 */ /* 0x000e2200000e00ff */
[C---:B------:R-:W-:Y:S01]  /*3630*/  FFMA.FTZ R4, R146.reuse, R141, R7 ;  /* 0x0000008d92047223 */ /* 0x040fe20000010007 */
[----:B------:R-:W-:Y:S01]  /*3640*/  FFMA.FTZ R6, -R139, R152, -R6 ;  /* 0x000000988b067223 */ /* 0x000fe20000010906 */
[----:B------:R-:W-:Y:S01]  /*3650*/  @P2 FFMA.FTZ R146, R146, R140, -R5 ;  /* 0x0000008c92922223 */ /* 0x000fe20000010805 */
[----:B------:R-:W1:Y:S02]  /*3660*/  SHFL.UP PT, R141, R143, 0x2, RZ ;  /* 0x044000008f8d7989 */ /* 0x000e6400000e00ff */
[----:B------:R-:W-:Y:S01]  /*3670*/  FSEL R4, R149, R4, !P2 ;  /* 0x0000000495047208 */ /* 0x000fe20005000000 */
[----:B------:R-:W-:Y:S01]  /*3680*/  FMUL.FTZ R149, R139, R151 ;  /* 0x000000978b957220 */ /* 0x000fe20000410000 */
[----:B------:R-:W3:Y:S01]  /*3690*/  SHFL.UP PT, R5, R146, 0x2, RZ ;  /* 0x0440000092057989 */ /* 0x000ee200000e00ff */
[----:B------:R-:W-:Y:S01]  /*36a0*/  FADD.FTZ R6, -R147, R6 ;  /* 0x0000000693067221 */ /* 0x000fe20000010100 */
[----:B------:R-:W-:Y:S01]  /*36b0*/  ISETP.GE.AND P2, PT, R36, 0x2, PT ;  /* 0x000000022400780c */ /* 0x000fe20003f46270 */
[----:B------:R-:W-:Y:S01]  /*36c0*/  FFMA.FTZ R149, R138, R152, -R149 ;  /* 0x000000988a957223 */ /* 0x000fe20000010895 */
[----:B------:R-:W4:Y:S01]  /*36d0*/  SHFL.UP PT, R7, R4, 0x2, RZ ;  /* 0x0440000004077989 */ /* 0x000f2200000e00ff */
[----:B------:R-:W-:-:S02]  /*36e0*/  FMUL.FTZ R159, R137, -R6 ;  /* 0x80000006899f7220 */ /* 0x000fc40000410000 */
[----:B------:R-:W-:-:S04]  /*36f0*/  FADD.FTZ R149, R148, R149 ;  /* 0x0000009594957221 */ /* 0x000fc80000010000 */
[-C--:B------:R-:W-:Y:S01]  /*3700*/  FMUL.FTZ R161, R137, -R149.reuse ;  /* 0x8000009589a17220 */ /* 0x080fe20000410000 */
[----:B------:R-:W-:-:S03]  /*3710*/  FFMA.FTZ R159, R136, R149, -R159 ;  /* 0x00000095889f7223 */ /* 0x000fc6000001089f */
[----:B------:R-:W-:Y:S01]  /*3720*/  FFMA.FTZ R144, R136, R6, R161 ;  /* 0x0000000688907223 */ /* 0x000fe200000100a1 */
[----:B0-----:R-:W-:Y:S01]  /*3730*/  FMUL.FTZ R149, R4, R153 ;  /* 0x0000009904957220 */ /* 0x001fe20000410000 */
[----:B------:R-:W-:-:S03]  /*3740*/  FADD.FTZ R159, R150, R159 ;  /* 0x0000009f969f7221 */ /* 0x000fc60000010000 */
[----:B-1----:R-:W-:Y:S01]  /*3750*/  FFMA.FTZ R140, R146, R141, -R149 ;  /* 0x0000008d928c7223 */ /* 0x002fe20000010895 */
[----:B------:R-:W-:Y:S01]  /*3760*/  FMUL.FTZ R149, R116, R157 ;  /* 0x0000009d74957220 */ /* 0x000fe20000410000 */
[C---:B------:R-:W-:Y:S01]  /*3770*/  FMUL.FTZ R142, R4.reuse, R141 ;  /* 0x0000008d048e7220 */ /* 0x040fe20000410000 */
[----:B---3--:R-:W-:Y:S02]  /*3780*/  FMUL.FTZ R6, R4, R5 ;  /* 0x0000000504067220 */ /* 0x008fe40000410000 */
[----:B------:R-:W-:Y:S01]  /*3790*/  FADD.FTZ R144, -R149, R144 ;  /* 0x0000009095907221 */ /* 0x000fe20000010100 */
[C---:B------:R-:W-:Y:S01]  /*37a0*/  FFMA.FTZ R142, R146.reuse, R153, R142 ;  /* 0x00000099928e7223 */ /* 0x040fe2000001008e */
[----:B------:R-:W-:Y:S01]  /*37b0*/  @P2 FADD.FTZ R143, R143, R140 ;  /* 0x0000008c8f8f2221 */ /* 0x000fe20000010000 */
[-C--:B----4-:R-:W-:Y:S01]  /*37c0*/  FFMA.FTZ R141, R146, R7.reuse, R6 ;  /* 0x00000007928d7223 */ /* 0x090fe20000010006 */
[----:B------:R-:W-:Y:S01]  /*37d0*/  FMUL.FTZ R7, R4, R7 ;  /* 0x0000000704077220 */ /* 0x000fe20000410000 */
[-C--:B------:R-:W-:Y:S01]  /*37e0*/  FMUL.FTZ R153, R135, -R144.reuse ;  /* 0x8000009087997220 */ /* 0x080fe20000410000 */
[----:B------:R-:W-:Y:S01]  /*37f0*/  @P2 FADD.FTZ R145, R145, R142 ;  /* 0x0000008e91912221 */ /* 0x000fe20000010000 */
[----:B------:R-:W0:Y:S01]  /*3800*/  SHFL.UP PT, R6, R143, 0x4, RZ ;  /* 0x048000008f067989 */ /* 0x000e2200000e00ff */
[----:B------:R-:W-:Y:S01]  /*3810*/  @P2 FFMA.FTZ R146, R146, R5, -R7 ;  /* 0x0000000592922223 */ /* 0x000fe20000010807 */
[-C--:B------:R-:W-:Y:S01]  /*3820*/  FFMA.FTZ R140, R134, R159.reuse, -R153 ;  /* 0x0000009f868c7223 */ /* 0x080fe20000010899 */
[----:B------:R-:W-:Y:S01]  /*3830*/  FMUL.FTZ R159, R135, -R159 ;  /* 0x8000009f879f7220 */ /* 0x000fe20000410000 */
[----:B------:R-:W-:Y:S01]  /*3840*/  FMUL.FTZ R153, R115, R155 ;  /* 0x0000009b73997220 */ /* 0x000fe20000410000 */
[----:B------:R-:W1:Y:S01]  /*3850*/  SHFL.UP PT, R7, R145, 0x4, RZ ;  /* 0x0480000091077989 */ /* 0x000e6200000e00ff */
[----:B------:R-:W-:Y:S01]  /*3860*/  FSEL R141, R4, R141, !P2 ;  /* 0x0000008d048d7208 */ /* 0x000fe20005000000 */
[----:B------:R-:W-:Y:S01]  /*3870*/  FFMA.FTZ R159, R134, R144, R159 ;  /* 0x00000090869f7223 */ /* 0x000fe2000001009f */
[----:B------:R-:W-:Y:S01]  /*3880*/  FADD.FTZ R140, R153, R140 ;  /* 0x0000008c998c7221 */ /* 0x000fe20000010000 */
[----:B------:R-:W3:Y:S01]  /*3890*/  SHFL.UP PT, R4, R146, 0x4, RZ ;  /* 0x0480000092047989 */ /* 0x000ee200000e00ff */
[----:B------:R-:W-:Y:S01]  /*38a0*/  ISETP.GE.AND P2, PT, R36, 0x4, PT ;  /* 0x000000042400780c */ /* 0x000fe20003f46270 */
[----:B------:R-:W-:Y:S01]  /*38b0*/  FADD.FTZ R142, -R154, R159 ;  /* 0x0000009f9a8e7221 */ /* 0x000fe20000010100 */
[C---:B------:R-:W-:Y:S01]  /*38c0*/  FMUL.FTZ R144, R133.reuse, -R140 ;  /* 0x8000008c85907220 */ /* 0x040fe20000410000 */
[----:B------:R-:W4:Y:S02]  /*38d0*/  SHFL.UP PT, R5, R141, 0x4, RZ ;  /* 0x048000008d057989 */ /* 0x000f2400000e00ff */
[-C--:B------:R-:W-:Y:S01]  /*38e0*/  FMUL.FTZ R159, R133, -R142.reuse ;  /* 0x8000008e859f7220 */ /* 0x080fe20000410000 */
[C---:B------:R-:W-:Y:S01]  /*38f0*/  FFMA.FTZ R161, R131.reuse, R142, R144 ;  /* 0x0000008e83a17223 */ /* 0x040fe20000010090 */
[C---:B------:R-:W-:Y:S01]  /*3900*/  FMUL.FTZ R144, R114.reuse, R157 ;  /* 0x0000009d72907220 */ /* 0x040fe20000410000 */
[----:B------:R-:W-:Y:S01]  /*3910*/  FMUL.FTZ R142, R114, R155 ;  /* 0x0000009b728e7220 */ /* 0x000fe20000410000 */
[----:B------:R-:W-:-:S02]  /*3920*/  FFMA.FTZ R159, R131, R140, -R159 ;  /* 0x0000008c839f7223 */ /* 0x000fc4000001089f */
[----:B------:R-:W-:Y:S02]  /*3930*/  FADD.FTZ R156, -R144, R161 ;  /* 0x000000a1909c7221 */ /* 0x000fe40000010100 */
[----:B------:R-:W-:Y:S01]  /*3940*/  FADD.FTZ R140, R142, R159 ;  /* 0x0000009f8e8c7221 */ /* 0x000fe20000010000 */
[----:B0-----:R-:W-:Y:S01]  /*3950*/  FMUL.FTZ R161, R141, R6 ;  /* 0x000000068da17220 */ /* 0x001fe20000410000 */
[C---:B------:R-:W-:Y:S02]  /*3960*/  FMUL.FTZ R158, R130.reuse, -R156 ;  /* 0x8000009c829e7220 */ /* 0x040fe40000410000 */
[-C--:B------:R-:W-:Y:S02]  /*3970*/  FMUL.FTZ R167, R130, -R140.reuse ;  /* 0x8000008c82a77220 */ /* 0x080fe40000410000 */
[----:B------:R-:W-:Y:S01]  /*3980*/  FFMA.FTZ R169, R129, R140, -R158 ;  /* 0x0000008c81a97223 */ /* 0x000fe2000001089e */
[-C--:B-1----:R-:W-:Y:S01]  /*3990*/  FMUL.FTZ R159, R141, R7.reuse ;  /* 0x000000078d9f7220 */ /* 0x082fe20000410000 */
[C---:B------:R-:W-:Y:S01]  /*39a0*/  FFMA.FTZ R140, R146.reuse, R7, R161 ;  /* 0x00000007928c7223 */ /* 0x040fe200000100a1 */
[----:B--2---:R-:W-:Y:S01]  /*39b0*/  FMUL.FTZ R161, R139, -R2 ;  /* 0x800000028ba17220 */ /* 0x004fe20000410000 */
[----:B---3--:R-:W-:Y:S01]  /*39c0*/  FMUL.FTZ R7, R141, R4 ;  /* 0x000000048d077220 */ /* 0x008fe20000410000 */
[C---:B------:R-:W-:Y:S01]  /*39d0*/  FFMA.FTZ R6, R146.reuse, R6, -R159 ;  /* 0x0000000692067223 */ /* 0x040fe2000001089f */
[----:B------:R-:W-:Y:S01]  /*39e0*/  @P2 FADD.FTZ R145, R145, R140 ;  /* 0x0000008c91912221 */ /* 0x000fe20000010000 */
[----:B------:R-:W-:Y:S01]  /*39f0*/  FMUL.FTZ R159, R139, R3 ;  /* 0x000000038b9f7220 */ /* 0x000fe20000410000 */
[-C--:B----4-:R-:W-:Y:S01]  /*3a00*/  FFMA.FTZ R140, R146, R5.reuse, R7 ;  /* 0x00000005928c7223 */ /* 0x090fe20000010007 */
[----:B------:R-:W-:Y:S01]  /*3a10*/  FFMA.FTZ R171, R129, R156, R167 ;  /* 0x0000009c81ab7223 */ /* 0x000fe200000100a7 */
[----:B------:R-:W-:Y:S01]  /*3a20*/  FMUL.FTZ R5, R141, R5 ;  /* 0x000000058d057220 */ /* 0x000fe20000410000 */
[C---:B------:R-:W-:Y:S01]  /*3a30*/  FFMA.FTZ R156, R138.reuse, -R3, R161 ;  /* 0x800000038a9c7223 */ /* 0x040fe200000100a1 */
[----:B------:R-:W-:Y:S01]  /*3a40*/  @P2 FADD.FTZ R143, R143, R6 ;  /* 0x000000068f8f2221 */ /* 0x000fe20000010000 */
[----:B------:R-:W-:Y:S01]  /*3a50*/  FFMA.FTZ R7, R138, R2, -R159 ;  /* 0x000000028a077223 */ /* 0x000fe2000001089f */
[----:B------:R-:W-:Y:S01]  /*3a60*/  @P2 FFMA.FTZ R146, R146, R4, -R5 ;  /* 0x0000000492922223 */ /* 0x000fe20000010805 */
[C---:B------:R-:W-:Y:S01]  /*3a70*/  FMUL.FTZ R5, R137.reuse, -R156 ;  /* 0x8000009c89057220 */ /* 0x040fe20000410000 */
[----:B------:R-:W0:Y:S01]  /*3a80*/  SHFL.UP PT, R161, R145, 0x8, RZ ;  /* 0x0500000091a17989 */ /* 0x000e2200000e00ff */
[-C--:B------:R-:W-:Y:S01]  /*3a90*/  FMUL.FTZ R167, R137, -R7.reuse ;  /* 0x8000000789a77220 */ /* 0x080fe20000410000 */
[----:B------:R-:W-:Y:S01]  /*3aa0*/  FSEL R140, R141, R140, !P2 ;  /* 0x0000008c8d8c7208 */ /* 0x000fe20005000000 */
[C---:B------:R-:W-:Y:S01]  /*3ab0*/  FFMA.FTZ R4, R136.reuse, R7, -R5 ;  /* 0x0000000788047223 */ /* 0x040fe20000010805 */
[----:B------:R-:W1:Y:S01]  /*3ac0*/  SHFL.UP PT, R159, R143, 0x8, RZ ;  /* 0x050000008f9f7989 */ /* 0x000e6200000e00ff */
[----:B------:R-:W-:Y:S01]  /*3ad0*/  FFMA.FTZ R167, R136, R156, R167 ;  /* 0x0000009c88a77223 */ /* 0x000fe200000100a7 */
[C---:B------:R-:W-:Y:S01]  /*3ae0*/  FMUL.FTZ R156, R113.reuse, R157 ;  /* 0x0000009d719c7220 */ /* 0x040fe20000410000 */
[----:B------:R-:W-:Y:S01]  /*3af0*/  FMUL.FTZ R158, R113, R155 ;  /* 0x0000009b719e7220 */ /* 0x000fe20000410000 */
[----:B------:R-:W2:Y:S01]  /*3b00*/  SHFL.UP PT, R5, R146, 0x8, RZ ;  /* 0x0500000092057989 */ /* 0x000ea200000e00ff */
[CC--:B------:R-:W-:Y:S01]  /*3b10*/  FMUL.FTZ R141, R135.reuse, -R167.reuse ;  /* 0x800000a7878d7220 */ /* 0x0c0fe20000410000 */
[----:B------:R-:W-:Y:S01]  /*3b20*/  FADD.FTZ R162, -R156, R171 ;  /* 0x000000ab9ca27221 */ /* 0x000fe20000010100 */
[----:B------:R-:W-:Y:S01]  /*3b30*/  FADD.FTZ R160, R158, R169 ;  /* 0x000000a99ea07221 */ /* 0x000fe20000010000 */
[----:B------:R-:W3:Y:S01]  /*3b40*/  SHFL.UP PT, R7, R140, 0x8, RZ ;  /* 0x050000008c077989 */ /* 0x000ee200000e00ff */
[----:B------:R-:W-:Y:S01]  /*3b50*/  FMUL.FTZ R6, R135, -R4 ;  /* 0x8000000487067220 */ /* 0x000fe20000410000 */
[----:B------:R-:W-:Y:S01]  /*3b60*/  FMUL.FTZ R164, R127, -R162 ;  /* 0x800000a27fa47220 */ /* 0x000fe20000410000 */
[----:B------:R-:W-:Y:S01]  /*3b70*/  FFMA.FTZ R4, R134, R4, -R141 ;  /* 0x0000000486047223 */ /* 0x000fe2000001088d */
[----:B------:R-:W-:Y:S01]  /*3b80*/  ISETP.GE.AND P2, PT, R36, 0x8, PT ;  /* 0x000000082400780c */ /* 0x000fe20003f46270 */
[----:B------:R-:W-:Y:S01]  /*3b90*/  FFMA.FTZ R6, R134, R167, R6 ;  /* 0x000000a786067223 */ /* 0x000fe20000010006 */
[-C--:B------:R-:W-:Y:S01]  /*3ba0*/  FFMA.FTZ R174, R125, R160.reuse, -R164 ;  /* 0x000000a07dae7223 */ /* 0x080fe200000108a4 */
[----:B------:R-:W-:Y:S01]  /*3bb0*/  FMUL.FTZ R164, R127, -R160 ;  /* 0x800000a07fa47220 */ /* 0x000fe20000410000 */
[C---:B------:R-:W-:Y:S01]  /*3bc0*/  FMUL.FTZ R160, R133.reuse, -R4 ;  /* 0x8000000485a07220 */ /* 0x040fe20000410000 */
[----:B------:R-:W-:-:S02]  /*3bd0*/  FMUL.FTZ R167, R133, -R6 ;  /* 0x8000000685a77220 */ /* 0x000fc40000410000 */
[----:B------:R-:W-:Y:S01]  /*3be0*/  FFMA.FTZ R169, R125, R162, R164 ;  /* 0x000000a27da97223 */ /* 0x000fe200000100a4 */
[C---:B------:R-:W-:Y:S01]  /*3bf0*/  FFMA.FTZ R160, R131.reuse, R6, R160 ;  /* 0x0000000683a07223 */ /* 0x040fe200000100a0 */
[C---:B0-----:R-:W-:Y:S01]  /*3c00*/  FMUL.FTZ R141, R140.reuse, R161 ;  /* 0x000000a18c8d7220 */ /* 0x041fe20000410000 */
[----:B------:R-:W-:Y:S01]  /*3c10*/  FFMA.FTZ R167, R131, R4, -R167 ;  /* 0x0000000483a77223 */ /* 0x000fe200000108a7 */
[-C--:B-1----:R-:W-:Y:S02]  /*3c20*/  FMUL.FTZ R6, R140, R159.reuse ;  /* 0x0000009f8c067220 */ /* 0x082fe40000410000 */
[----:B------:R-:W-:Y:S01]  /*3c30*/  FFMA.FTZ R4, R146, R159, -R141 ;  /* 0x0000009f92047223 */ /* 0x000fe2000001088d */
[-C--:B------:R-:W-:Y:S01]  /*3c40*/  FMUL.FTZ R162, R130, -R160.reuse ;  /* 0x800000a082a27220 */ /* 0x080fe20000410000 */
[----:B------:R-:W-:Y:S01]  /*3c50*/  FMUL.FTZ R159, R112, R155 ;  /* 0x0000009b709f7220 */ /* 0x000fe20000410000 */
[----:B------:R-:W-:Y:S01]  /*3c60*/  FFMA.FTZ R6, R146, R161, R6 ;  /* 0x000000a192067223 */ /* 0x000fe20000010006 */
[----:B--2---:R-:W-:Y:S01]  /*3c70*/  FMUL.FTZ R141, R140, R5 ;  /* 0x000000058c8d7220 */ /* 0x004fe20000410000 */
[-C--:B------:R-:W-:Y:S01]  /*3c80*/  FFMA.FTZ R168, R129, R167.reuse, -R162 ;  /* 0x000000a781a87223 */ /* 0x080fe200000108a2 */
[----:B------:R-:W-:Y:S01]  /*3c90*/  FMUL.FTZ R162, R130, -R167 ;  /* 0x800000a782a27220 */ /* 0x000fe20000410000 */
[----:B------:R-:W-:Y:S01]  /*3ca0*/  @P2 FADD.FTZ R145, R145, R6 ;  /* 0x0000000691912221 */ /* 0x000fe20000010000 */
[-C--:B---3--:R-:W-:Y:S01]  /*3cb0*/  FFMA.FTZ R141, R146, R7.reuse, R141 ;  /* 0x00000007928d7223 */ /* 0x088fe2000001008d */
[----:B------:R-:W-:Y:S01]  /*3cc0*/  FMUL.FTZ R7, R140, R7 ;  /* 0x000000078c077220 */ /* 0x000fe20000410000 */
[----:B------:R-:W-:Y:S01]  /*3cd0*/  @P2 FADD.FTZ R143, R143, R4 ;  /* 0x000000048f8f2221 */ /* 0x000fe20000010000 */
[----:B------:R-:W-:Y:S01]  /*3ce0*/  FFMA.FTZ R170, R129, R160, R162 ;  /* 0x000000a081aa7223 */ /* 0x000fe200000100a2 */
[----:B------:R-:W0:Y:S01]  /*3cf0*/  SHFL.UP PT, R166, R145, 0x10, RZ ;  /* 0x0600000091a67989 */ /* 0x000e2200000e00ff */
[----:B------:R-:W-:Y:S01]  /*3d00*/  @P2 FFMA.FTZ R146, R146, R5, -R7 ;  /* 0x0000000592922223 */ /* 0x000fe20000010807 */
[----:B------:R-:W-:Y:S01]  /*3d10*/  FSEL R161, R140, R141, !P2 ;  /* 0x0000008d8ca17208 */ /* 0x000fe20005000000 */
[----:B------:R-:W-:Y:S01]  /*3d20*/  FMUL.FTZ R140, R127, -R170 ;  /* 0x800000aa7f8c7220 */ /* 0x000fe20000410000 */
[----:B------:R-:W1:Y:S01]  /*3d30*/  SHFL.UP PT, R164, R143, 0x10, RZ ;  /* 0x060000008fa47989 */ /* 0x000e6200000e00ff */
[----:B------:R-:W-:Y:S01]  /*3d40*/  FMUL.FTZ R160, R112, R157 ;  /* 0x0000009d70a07220 */ /* 0x000fe20000410000 */
[----:B------:R-:W-:Y:S01]  /*3d50*/  FADD.FTZ R174, R159, R174 ;  /* 0x000000ae9fae7221 */ /* 0x000fe20000010000 */
[-C--:B------:R-:W-:Y:S01]  /*3d60*/  FFMA.FTZ R172, R125, R168.reuse, -R140 ;  /* 0x000000a87dac7223 */ /* 0x080fe2000001088c */
[----:B------:R-:W2:Y:S01]  /*3d70*/  SHFL.UP PT, R162, R146, 0x10, RZ ;  /* 0x0600000092a27989 */ /* 0x000ea200000e00ff */
[----:B------:R-:W-:Y:S01]  /*3d80*/  FMUL.FTZ R168, R127, -R168 ;  /* 0x800000a87fa87220 */ /* 0x000fe20000410000 */
[----:B------:R-:W-:Y:S01]  /*3d90*/  FADD.FTZ R140, -R160, R169 ;  /* 0x000000a9a08c7221 */ /* 0x000fe20000010100 */
[----:B------:R-:W-:Y:S01]  /*3da0*/  FMUL.FTZ R171, R25, -R174 ;  /* 0x800000ae19ab7220 */ /* 0x000fe20000410000 */
[----:B------:R-:W3:Y:S01]  /*3db0*/  SHFL.UP PT, R141, R161, 0x10, RZ ;  /* 0x06000000a18d7989 */ /* 0x000ee200000e00ff */
[----:B------:R-:W-:Y:S01]  /*3dc0*/  FFMA.FTZ R170, R125, R170, R168 ;  /* 0x000000aa7daa7223 */ /* 0x000fe200000100a8 */
[C---:B------:R-:W-:Y:S01]  /*3dd0*/  FMUL.FTZ R168, R25.reuse, -R140 ;  /* 0x8000008c19a87220 */ /* 0x040fe20000410000 */
[----:B------:R-:W-:Y:S01]  /*3de0*/  HFMA2.MMA R5, -RZ, RZ, 0, 0 ;  /* 0x00000000ff057435 */ /* 0x000fe200000001ff */
[----:B------:R-:W-:Y:S01]  /*3df0*/  ISETP.GE.AND P2, PT, R36, 0x10, PT ;  /* 0x000000102400780c */ /* 0x000fe20003f46270 */
[----:B------:R-:W-:Y:S01]  /*3e00*/  FMUL.FTZ R169, R25, -R170 ;  /* 0x800000aa19a97220 */ /* 0x000fe20000410000 */
[C---:B------:R-:W-:Y:S01]  /*3e10*/  FFMA.FTZ R171, R123.reuse, R140, R171 ;  /* 0x0000008c7bab7223 */ /* 0x040fe200000100ab */
[C---:B------:R-:W-:Y:S01]  /*3e20*/  FFMA.FTZ R174, R123.reuse, R174, -R168 ;  /* 0x000000ae7bae7223 */ /* 0x040fe200000108a8 */
[----:B------:R-:W-:Y:S01]  /*3e30*/  MOV R4, 0x3f800000 ;  /* 0x3f80000000047802 */ /* 0x000fe20000000f00 */
[-C--:B------:R-:W-:Y:S01]  /*3e40*/  FFMA.FTZ R140, R123, R172.reuse, -R169 ;  /* 0x000000ac7b8c7223 */ /* 0x080fe200000108a9 */
[----:B------:R-:W-:Y:S01]  /*3e50*/  CS2R R6, SRZ ;  /* 0x0000000000067805 */ /* 0x000fe2000001ff00 */
[----:B------:R-:W-:Y:S01]  /*3e60*/  FMUL.FTZ R172, R25, -R172 ;  /* 0x800000ac19ac7220 */ /* 0x000fe20000410000 */
[----:B0-----:R-:W-:-:S04]  /*3e70*/  FMUL.FTZ R167, R161, R166 ;  /* 0x000000a6a1a77220 */ /* 0x001fc80000410000 */
[CC--:B-1----:R-:W-:Y:S01]  /*3e80*/  FFMA.FTZ R168, R146.reuse, R164.reuse, -R167 ;  /* 0x000000a492a87223 */ /* 0x0c2fe200000108a7 */
[----:B------:R-:W-:Y:S01]  /*3e90*/  FMUL.FTZ R169, R161, R164 ;  /* 0x000000a4a1a97220 */ /* 0x000fe20000410000 */
[----:B------:R0:W1:Y:S01]  /*3ea0*/  @!P0 LDS.128 R4, [R119+0x1770] ;  /* 0x0017700077048984 */ /* 0x0000620000000c00 */
[----:B------:R-:W-:Y:S01]  /*3eb0*/  ISETP.NE.AND P0, PT, R79, 0x1f, PT ;  /* 0x0000001f4f00780c */ /* 0x000fe20003f05270 */
[----:B--2---:R-:W-:Y:S01]  /*3ec0*/  FMUL.FTZ R164, R161, R162 ;  /* 0x000000a2a1a47220 */ /* 0x004fe20000410000 */
[C---:B------:R-:W-:Y:S01]  /*3ed0*/  FFMA.FTZ R166, R146.reuse, R166, R169 ;  /* 0x000000a692a67223 */ /* 0x040fe200000100a9 */
[----:B------:R-:W-:Y:S02]  /*3ee0*/  @P2 FADD.FTZ R143, R143, R168 ;  /* 0x000000a88f8f2221 */ /* 0x000fe40000010000 */
[CC--:B---3--:R-:W-:Y:S01]  /*3ef0*/  FFMA.FTZ R164, R146.reuse, R141.reuse, R164 ;  /* 0x0000008d92a47223 */ /* 0x0c8fe200000100a4 */
[----:B------:R-:W-:Y:S01]  /*3f00*/  FMUL.FTZ R167, R161, R141 ;  /* 0x0000008da1a77220 */ /* 0x000fe20000410000 */
[----:B------:R-:W-:Y:S01]  /*3f10*/  @P2 FADD.FTZ R145, R145, R166 ;  /* 0x000000a691912221 */ /* 0x000fe20000010000 */
[----:B------:R-:W-:Y:S01]  /*3f20*/  FFMA.FTZ R141, R123, R170, R172 ;  /* 0x000000aa7b8d7223 */ /* 0x000fe200000100ac */
[----:B------:R0:W2:Y:S01]  /*3f30*/  SHFL.DOWN PT, R168, R140, 0x1, 0x1f ;  /* 0x08201f008ca87f89 */ /* 0x0000a200000e0000 */
[----:B------:R-:W-:Y:S01]  /*3f40*/  @P2 FFMA.FTZ R146, R146, R162, -R167 ;  /* 0x000000a292922223 */ /* 0x000fe200000108a7 */
[----:B------:R-:W-:Y:S01]  /*3f50*/  FSEL R164, R161, R164, !P2 ;  /* 0x000000a4a1a47208 */ /* 0x000fe20005000000 */
[C---:B------:R-:W-:Y:S01]  /*3f60*/  FMUL.FTZ R161, R0.reuse, R155 ;  /* 0x0000009b00a17220 */ /* 0x040fe20000410000 */
[----:B------:R-:W-:Y:S01]  /*3f70*/  FMUL.FTZ R162, R0, R157 ;  /* 0x0000009d00a27220 */ /* 0x000fe20000410000 */
[----:B------:R0:W3:Y:S01]  /*3f80*/  SHFL.IDX PT, R167, R8, RZ, 0x1f ;  /* 0x00001fff08a77589 */ /* 0x0000e200000e0000 */
[----:B------:R-:W-:Y:S01]  /*3f90*/  ISETP.GT.U32.AND P2, PT, R79, 0x1d, PT ;  /* 0x0000001d4f00780c */ /* 0x000fe20003f44070 */
[----:B------:R-:W-:Y:S01]  /*3fa0*/  FADD.FTZ R155, R161, R174 ;  /* 0x000000aea19b7221 */ /* 0x000fe20000010000 */
[----:B------:R-:W-:Y:S01]  /*3fb0*/  FADD.FTZ R157, -R162, R171 ;  /* 0x000000aba29d7221 */ /* 0x000fe20000010100 */
[----:B------:R0:W4:Y:S04]  /*3fc0*/  SHFL.DOWN PT, R170, R141, 0x1, 0x1f ;  /* 0x08201f008daa7f89 */ /* 0x00012800000e0000 */
[----:B------:R0:W0:Y:S04]  /*3fd0*/  SHFL.DOWN PT, R8, R155, 0x1, 0x1f ;  /* 0x08201f009b087f89 */ /* 0x00002800000e0000 */
[----:B------:R0:W0:Y:S04]  /*3fe0*/  SHFL.DOWN PT, R166, R157, 0x1, 0x1f ;  /* 0x08201f009da67f89 */ /* 0x00002800000e0000 */
[----:B------:R-:W0:Y:S04]  /*3ff0*/  SHFL.UP PT, R143, R143, 0x1, RZ ;  /* 0x042000008f8f7989 */ /* 0x000e2800000e00ff */
[----:B------:R-:W0:Y:S04]  /*4000*/  SHFL.UP PT, R145, R145, 0x1, RZ ;  /* 0x0420000091917989 */ /* 0x000e2800000e00ff */
[----:B------:R-:W0:Y:S04]  /*4010*/  SHFL.UP PT, R146, R146, 0x1, RZ ;  /* 0x0420000092927989 */ /* 0x000e2800000e00ff */
[----:B------:R-:W0:Y:S01]  /*4020*/  SHFL.UP PT, R164, R164, 0x1, RZ ;  /* 0x04200000a4a47989 */ /* 0x000e2200000e00ff */
[----:B-1234-:R-:W-:Y:S05]  /*4030*/  @!P0 BRA `(.L_x_15575) ;  /* 0x00000000002c8947 */ /* 0x01efea0003800000 */
[C---:B------:R-:W-:Y:S01]  /*4040*/  FMUL.FTZ R169, R141.reuse, R170 ;  /* 0x000000aa8da97220 */ /* 0x040fe20000410000 */
[C---:B0-----:R-:W-:Y:S01]  /*4050*/  FMUL.FTZ R171, R141.reuse, R166 ;  /* 0x000000a68dab7220 */ /* 0x041fe20000410000 */
[----:B------:R-:W-:Y:S01]  /*4060*/  FMUL.FTZ R173, R141, R8 ;  /* 0x000000088dad7220 */ /* 0x000fe20000410000 */
[C---:B------:R-:W-:Y:S01]  /*4070*/  FMUL.FTZ R141, R168.reuse, R141 ;  /* 0x0000008da88d7220 */ /* 0x040fe20000410000 */
[----:B------:R-:W-:Y:S01]  /*4080*/  FFMA.FTZ R169, R168, R140, -R169 ;  /* 0x0000008ca8a97223 */ /* 0x000fe200000108a9 */
[C---:B------:R-:W-:Y:S01]  /*4090*/  FFMA.FTZ R8, R140.reuse, R8, -R171 ;  /* 0x000000088c087223 */ /* 0x040fe200000108ab */
[C---:B------:R-:W-:Y:S01]  /*40a0*/  FFMA.FTZ R166, R140.reuse, R166, R173 ;  /* 0x000000a68ca67223 */ /* 0x040fe200000100ad */
[----:B------:R-:W-:Y:S02]  /*40b0*/  FFMA.FTZ R141, R140, R170, R141 ;  /* 0x000000aa8c8d7223 */ /* 0x000fe4000001008d */
[----:B------:R-:W-:Y:S01]  /*40c0*/  FADD.FTZ R155, R155, R8 ;  /* 0x000000089b9b7221 */ /* 0x000fe20000010000 */
[----:B------:R-:W-:Y:S01]  /*40d0*/  FADD.FTZ R157, R157, R166 ;  /* 0x000000a69d9d7221 */ /* 0x000fe20000010000 */
[----:B------:R-:W-:-:S07]  /*40e0*/  MOV R140, R169 ;  /* 0x000000a9008c7202 */ /* 0x000fce0000000f00 */
.L_x_15575:
[----:B------:R-:W-:Y:S05]  /*40f0*/  BSYNC B0 ;  /* 0x0000000000007941 */ /* 0x000fea0003800000 */
.L_x_15574:
[----:B------:R1:W2:Y:S01]  /*4100*/  SHFL.DOWN PT, R168, R140, 0x2, 0x1f ;  /* 0x08401f008ca87f89 */ /* 0x0002a200000e0000 */
[----:B------:R-:W-:Y:S03]  /*4110*/  BSSY B0, `(.L_x_15576) ;  /* 0x0000010000007945 */ /* 0x000fe60003800000 */
[----:B------:R1:W3:Y:S04]  /*4120*/  SHFL.DOWN PT, R170, R141, 0x2, 0x1f ;  /* 0x08401f008daa7f89 */ /* 0x0002e800000e0000 */
[----:B0-----:R1:W0:Y:S04]  /*4130*/  SHFL.DOWN PT, R8, R155, 0x2, 0x1f ;  /* 0x08401f009b087f89 */ /* 0x00122800000e0000 */
[----:B------:R1:W4:Y:S01]  /*4140*/  SHFL.DOWN PT, R166, R157, 0x2, 0x1f ;  /* 0x08401f009da67f89 */ /* 0x00032200000e0000 */
[----:B------:R-:W-:Y:S05]  /*4150*/  @P2 BRA `(.L_x_15577) ;  /* 0x00000000002c2947 */ /* 0x000fea0003800000 */
[C---:B---3--:R-:W-:Y:S01]  /*4160*/  FMUL.FTZ R169, R141.reuse, R170 ;  /* 0x000000aa8da97220 */ /* 0x048fe20000410000 */
[C---:B----4-:R-:W-:Y:S01]  /*4170*/  FMUL.FTZ R171, R141.reuse, R166 ;  /* 0x000000a68dab7220 */ /* 0x050fe20000410000 */
[C---:B0-----:R-:W-:Y:S01]  /*4180*/  FMUL.FTZ R173, R141.reuse, R8 ;  /* 0x000000088dad7220 */ /* 0x041fe20000410000 */
        /* <DEDUP_REMOVED lines=8> */
.L_x_15577:
[----:B------:R-:W-:Y:S05]  /*4210*/  BSYNC B0 ;  /* 0x0000000000007941 */ /* 0x000fea0003800000 */
.L_x_15576:
[----:B--2---:R2:W1:Y:S01]  /*4220*/  SHFL.DOWN PT, R168, R140, 0x4, 0x1f ;  /* 0x08801f008ca87f89 */ /* 0x00446200000e0000 */
[----:B------:R-:W-:Y:S03]  /*4230*/  BSSY B0, `(.L_x_15578) ;  /* 0x0000010000007945 */ /* 0x000fe60003800000 */
[----:B---3--:R2:W3:Y:S04]  /*4240*/  SHFL.DOWN PT, R170, R141, 0x4, 0x1f ;  /* 0x08801f008daa7f89 */ /* 0x0084e800000e0000 */
[----:B0-----:R2:W0:Y:S04]  /*4250*/  SHFL.DOWN PT, R8, R155, 0x4, 0x1f ;  /* 0x08801f009b087f89 */ /* 0x00142800000e0000 */
[----:B----4-:R2:W4:Y:S01]  /*4260*/  SHFL.DOWN PT, R166, R157, 0x4, 0x1f ;  /* 0x08801f009da67f89 */ /* 0x01052200000e0000 */
        /* <DEDUP_REMOVED lines=12> */
.L_x_15579:
[----:B------:R-:W-:Y:S05]  /*4330*/  BSYNC B0 ;  /* 0x0000000000007941 */ /* 0x000fea0003800000 */
.L_x_15578:
[----:B-1----:R1:W1:Y:S01]  /*4340*/  SHFL.DOWN PT, R168, R140, 0x8, 0x1f ;  /* 0x09001f008ca87f89 */ /* 0x00226200000e0000 */
[----:B------:R-:W-:Y:S03]  /*4350*/  BSSY B0, `(.L_x_15580) ;  /* 0x0000010000007945 */ /* 0x000fe60003800000 */
[----:B---3--:R3:W1:Y:S04]  /*4360*/  SHFL.DOWN PT, R170, R141, 0x8, 0x1f ;  /* 0x09001f008daa7f89 */ /* 0x00866800000e0000 */
[----:B0-----:R3:W0:Y:S04]  /*4370*/  SHFL.DOWN PT, R8, R155, 0x8, 0x1f ;  /* 0x09001f009b087f89 */ /* 0x00162800000e0000 */
[----:B----4-:R3:W4:Y:S01]  /*4380*/  SHFL.DOWN PT, R166, R157, 0x8, 0x1f ;  /* 0x09001f009da67f89 */ /* 0x01072200000e0000 */
[----:B------:R-:W-:Y:S05]  /*4390*/  @P4 BRA `(.L_x_15581) ;  /* 0x00000000002c4947 */ /* 0x000fea0003800000 */
[C---:B-1----:R-:W-:Y:S01]  /*43a0*/  FMUL.FTZ R169, R141.reuse, R170 ;  /* 0x000000aa8da97220 */ /* 0x042fe20000410000 */
[C---:B----4-:R-:W-:Y:S01]  /*43b0*/  FMUL.FTZ R171, R141.reuse, R166 ;  /* 0x000000a68dab7220 */ /* 0x050fe20000410000 */
[C---:B0-----:R-:W-:Y:S01]  /*43c0*/  FMUL.FTZ R173, R141.reuse, R8 ;  /* 0x000000088dad7220 */ /* 0x041fe20000410000 */
        /* <DEDUP_REMOVED lines=8> */
.L_x_15581:
[----:B------:R-:W-:Y:S05]  /*4450*/  BSYNC B0 ;  /* 0x0000000000007941 */ /* 0x000fea0003800000 */
.L_x_15580:
[----:B-1----:R1:W1:Y:S01]  /*4460*/  SHFL.DOWN PT, R168, R140, 0x10, 0x1f ;  /* 0x0a001f008ca87f89 */ /* 0x00226200000e0000 */
[----:B------:R-:W-:Y:S03]  /*4470*/  BSSY B0, `(.L_x_15582) ;  /* 0x0000010000007945 */ /* 0x000fe60003800000 */
[----:B------:R1:W1:Y:S04]  /*4480*/  SHFL.DOWN PT, R170, R141, 0x10, 0x1f ;  /* 0x0a001f008daa7f89 */ /* 0x00026800000e0000 */
[----:B0-----:R0:W0:Y:S04]  /*4490*/  SHFL.DOWN PT, R8, R155, 0x10, 0x1f ;  /* 0x0a001f009b087f89 */ /* 0x00102800000e0000 */
[----:B----4-:R4:W0:Y:S01]  /*44a0*/  SHFL.DOWN PT, R166, R157, 0x10, 0x1f ;  /* 0x0a001f009da67f89 */ /* 0x01082200000e0000 */
        /* <DEDUP_REMOVED lines=9> */
[----:B------:R-:W-:Y:S01]  /*4540*/  FADD.FTZ R155, R155, R8 ;  /* 0x000000089b9b7221 */ /* 0x000fe20000010000 */
[----:B----4-:R-:W-:Y:S01]  /*4550*/  FADD.FTZ R157, R157, R166 ;  /* 0x000000a69d9d7221 */ /* 0x010fe20000010000 */
[----:B------:R-:W-:-:S07]  /*4560*/  MOV R140, R169 ;  /* 0x000000a9008c7202 */ /* 0x000fce0000000f00 */
.L_x_15583:
[----:B------:R-:W-:Y:S05]  /*4570*/  BSYNC B0 ;  /* 0x0000000000007941 */ /* 0x000fea0003800000 */
.L_x_15582:
[----:B------:R-:W-:Y:S01]  /*4580*/  SHFL.DOWN PT, R173, R141, 0x1, 0x1f ;  /* 0x08201f008dad7f89 */ /* 0x000fe200000e0000 */
[----:B------:R-:W-:Y:S01]  /*4590*/  ISETP.NE.AND P2, PT, R35, 0x1f, PT ;  /* 0x0000001f2300780c */ /* 0x000fe20003f45270 */
[C---:B------:R-:W-:Y:S01]  /*45a0*/  FMUL.FTZ R169, R164.reuse, R9 ;  /* 0x00000009a4a97220 */ /* 0x040fe20000410000 */
[-C--:B------:R-:W-:Y:S01]  /*45b0*/  FMUL.FTZ R164, R164, R167.reuse ;  /* 0x000000a7a4a47220 */ /* 0x080fe20000410000 */
[----:B-1----:R-:W1:Y:S01]  /*45c0*/  SHFL.IDX PT, R168, R7, RZ, 0x1f ;  /* 0x00001fff07a87589 */ /* 0x002e6200000e0000 */
[----:B------:R-:W-:Y:S01]  /*45d0*/  ISETP.GT.AND P0, PT, R36, 0x1e, PT ;  /* 0x0000001e2400780c */ /* 0x000fe20003f04270 */
[C---:B0-----:R-:W-:Y:S01]  /*45e0*/  FFMA.FTZ R8, R146.reuse, R167, -R169 ;  /* 0x000000a792087223 */ /* 0x041fe200000108a9 */
[----:B------:R-:W-:Y:S01]  /*45f0*/  FFMA.FTZ R164, R146, R9, R164 ;  /* 0x0000000992a47223 */ /* 0x000fe200000100a4 */
[----:B------:R-:W0:Y:S01]  /*4600*/  SHFL.IDX PT, R166, R6, RZ, 0x1f ;  /* 0x00001fff06a67589 */ /* 0x000e2200000e0000 */
[----:B------:R-:W-:Y:S01]  /*4610*/  ISETP.GT.AND P3, PT, R36, 0x1d, PT ;  /* 0x0000001d2400780c */ /* 0x000fe20003f64270 */
[----:B------:R-:W-:Y:S01]  /*4620*/  @P1 FADD.FTZ R167, R143, R8 ;  /* 0x000000088fa71221 */ /* 0x000fe20000010000 */
[----:B------:R-:W-:Y:S01]  /*4630*/  @P1 FADD.FTZ R9, R145, R164 ;  /* 0x000000a491091221 */ /* 0x000fe20000010000 */
[----:B------:R-:W5:Y:S01]  /*4640*/  SHFL.DOWN PT, R170, R140, 0x1, 0x1f ;  /* 0x08201f008caa7f89 */ /* 0x000f6200000e0000 */
[----:B------:R-:W-:Y:S01]  /*4650*/  ISETP.NE.AND P4, PT, R35, RZ, PT ;  /* 0x000000ff2300720c */ /* 0x000fe20003f85270 */
[C---:B------:R-:W-:Y:S01]  /*4660*/  FMUL.FTZ R143, R11.reuse, R167 ;  /* 0x000000a70b8f7220 */ /* 0x040fe20000410000 */
[-C--:B------:R-:W-:Y:S01]  /*4670*/  FMUL.FTZ R8, R11, R9.reuse ;  /* 0x000000090b087220 */ /* 0x080fe20000410000 */
[----:B------:R-:W4:Y:S01]  /*4680*/  SHFL.DOWN PT, R172, R155, 0x1, 0x1f ;  /* 0x08201f009bac7f89 */ /* 0x000f2200000e0000 */
[----:B------:R-:W-:Y:S01]  /*4690*/  BSSY B0, `(.L_x_15584) ;  /* 0x000015b000007945 */ /* 0x000fe20003800000 */
[C---:B------:R-:W-:Y:S01]  /*46a0*/  FFMA.FTZ R143, R10.reuse, R9, R143 ;  /* 0x000000090a8f7223 */ /* 0x040fe2000001008f */
[----:B------:R-:W-:Y:S01]  /*46b0*/  FFMA.FTZ R167, R10, R167, -R8 ;  /* 0x000000a70aa77223 */ /* 0x000fe20000010808 */
[----:B------:R-:W4:Y:S04]  /*46c0*/  SHFL.DOWN PT, R174, R157, 0x1, 0x1f ;  /* 0x08201f009dae7f89 */ /* 0x000f2800000e0000 */
[----:B--23--:R-:W2:Y:S01]  /*46d0*/  SHFL.IDX PT, R141, R141, RZ, 0x1f ;  /* 0x00001fff8d8d7589 */ /* 0x00cea200000e0000 */
[----:B-1----:R-:W-:-:S03]  /*46e0*/  @P2 FMUL.FTZ R171, R173, R168 ;  /* 0x000000a8adab2220 */ /* 0x002fc60000410000 */
[----:B------:R-:W-:Y:S01]  /*46f0*/  SHFL.IDX PT, R140, R140, RZ, 0x1f ;  /* 0x00001fff8c8c7589 */ /* 0x000fe200000e0000 */
[----:B0-----:R-:W-:-:S03]  /*4700*/  @P2 FMUL.FTZ R173, R173, R166 ;  /* 0x000000a6adad2220 */ /* 0x001fc60000410000 */
[----:B------:R-:W-:Y:S01]  /*4710*/  SHFL.IDX PT, R155, R155, RZ, 0x1f ;  /* 0x00001fff9b9b7589 */ /* 0x000fe200000e0000 */
[C---:B-----5:R-:W-:Y:S01]  /*4720*/  @P2 FFMA.FTZ R171, R170.reuse, R166, -R171 ;  /* 0x000000a6aaab2223 */ /* 0x060fe200000108ab */
[----:B------:R-:W-:Y:S01]  /*4730*/  @P2 FFMA.FTZ R173, R170, R168, R173 ;  /* 0x000000a8aaad2223 */ /* 0x000fe200000100ad */
[----:B------:R-:W-:Y:S01]  /*4740*/  FADD.FTZ R170, R132, R167 ;  /* 0x000000a784aa7221 */ /* 0x000fe20000010000 */
[----:B----4-:R-:W-:Y:S01]  /*4750*/  SHFL.IDX PT, R157, R157, RZ, 0x1f ;  /* 0x00001fff9d9d7589 */ /* 0x010fe200000e0000 */
[----:B------:R-:W-:Y:S01]  /*4760*/  @P2 FADD.FTZ R166, R172, R171 ;  /* 0x000000abaca62221 */ /* 0x000fe20000010000 */
[----:B------:R-:W-:-:S03]  /*4770*/  @P2 FADD.FTZ R168, R174, R173 ;  /* 0x000000adaea82221 */ /* 0x000fc60000010000 */
[-C--:B------:R-:W-:Y:S01]  /*4780*/  FMUL.FTZ R11, R166, -R3.reuse ;  /* 0x80000003a60b7220 */ /* 0x080fe20000410000 */
[----:B------:R-:W-:-:S03]  /*4790*/  FMUL.FTZ R3, R168, -R3 ;  /* 0x80000003a8037220 */ /* 0x000fc60000410000 */
[----:B------:R-:W-:Y:S01]  /*47a0*/  FFMA.FTZ R168, R168, R2, R11 ;  /* 0x00000002a8a87223 */ /* 0x000fe2000001000b */
[----:B------:R-:W-:Y:S01]  /*47b0*/  FFMA.FTZ R11, R0, R170, RZ ;  /* 0x000000aa000b7223 */ /* 0x000fe200000100ff */
[----:B------:R-:W-:Y:S01]  /*47c0*/  FFMA.FTZ R3, R166, R2, -R3 ;  /* 0x00000002a6037223 */ /* 0x000fe20000010803 */
[----:B------:R-:W-:Y:S01]  /*47d0*/  FADD.FTZ R2, RZ, R143 ;  /* 0x0000008fff027221 */ /* 0x000fe20000010000 */
[----:B------:R-:W-:Y:S02]  /*47e0*/  FADD.FTZ R151, -R151, R168 ;  /* 0x000000a897977221 */ /* 0x000fe40000010100 */
[----:B------:R-:W-:Y:S01]  /*47f0*/  FADD.FTZ R152, R152, R3 ;  /* 0x0000000398987221 */ /* 0x000fe20000010000 */
[----:B------:R-:W-:Y:S01]  /*4800*/  FMUL.FTZ R8, R25, R2 ;  /* 0x0000000219087220 */ /* 0x000fe20000410000 */
[-C--:B------:R-:W-:Y:S01]  /*4810*/  FMUL.FTZ R9, R139, -R151.reuse ;  /* 0x800000978b097220 */ /* 0x080fe20000410000 */
[----:B------:R-:W-:Y:S01]  /*4820*/  FMUL.FTZ R3, R25, R170 ;  /* 0x000000aa19037220 */ /* 0x000fe20000410000 */
[----:B------:R-:W-:Y:S01]  /*4830*/  FMUL.FTZ R10, R139, -R152 ;  /* 0x800000988b0a7220 */ /* 0x000fe20000410000 */
[C---:B------:R-:W-:Y:S01]  /*4840*/  FFMA.FTZ R8, R123.reuse, R170, -R8 ;  /* 0x000000aa7b087223 */ /* 0x040fe20000010808 */
[C---:B------:R-:W-:Y:S01]  /*4850*/  FFMA.FTZ R9, R138.reuse, R152, -R9 ;  /* 0x000000988a097223 */ /* 0x040fe20000010809 */
[----:B------:R-:W-:Y:S01]  /*4860*/  FFMA.FTZ R3, R123, R2, R3 ;  /* 0x000000027b037223 */ /* 0x000fe20000010003 */
[----:B------:R-:W-:Y:S01]  /*4870*/  FFMA.FTZ R10, R138, R151, R10 ;  /* 0x000000978a0a7223 */ /* 0x000fe2000001000a */
[----:B------:R-:W-:Y:S01]  /*4880*/  FFMA.FTZ R172, R81, R82, R8 ;  /* 0x0000005251ac7223 */ /* 0x000fe20000010008 */
[----:B------:R-:W-:Y:S01]  /*4890*/  FADD.FTZ R148, R148, R9 ;  /* 0x0000000994947221 */ /* 0x000fe20000010000 */
[----:B------:R-:W-:Y:S01]  /*48a0*/  FADD.FTZ R132, RZ, R3 ;  /* 0x00000003ff847221 */ /* 0x000fe20000010000 */
[----:B------:R-:W-:Y:S01]  /*48b0*/  FADD.FTZ R147, -R147, R10 ;  /* 0x0000000a93937221 */ /* 0x000fe20000010100 */
[----:B------:R-:W-:Y:S01]  /*48c0*/  FMUL.FTZ R10, R127, R172 ;  /* 0x000000ac7f0a7220 */ /* 0x000fe20000410000 */
        /* <DEDUP_REMOVED lines=8> */
[----:B------:R-:W-:Y:S01]  /*4950*/  FADD.FTZ R149, -R149, R164 ;  /* 0x000000a495957221 */ /* 0x000fe20000010100 */
[----:B------:R-:W-:Y:S01]  /*4960*/  FFMA.FTZ R174, R83, R84, R8 ;  /* 0x0000005453ae7223 */ /* 0x000fe20000010008 */
[----:B------:R-:W-:Y:S01]  /*4970*/  FADD.FTZ R150, R150, R3 ;  /* 0x0000000396967221 */ /* 0x000fe20000010000 */
[C---:B------:R-:W-:Y:S01]  /*4980*/  FMUL.FTZ R8, R130.reuse, R146 ;  /* 0x0000009282087220 */ /* 0x040fe20000410000 */
[CC--:B------:R-:W-:Y:S01]  /*4990*/  FMUL.FTZ R9, R135.reuse, -R149.reuse ;  /* 0x8000009587097220 */ /* 0x0c0fe20000410000 */
        /* <DEDUP_REMOVED lines=10> */
[C---:B------:R-:W-:Y:S01]  /*4a40*/  FMUL.FTZ R10, R133.reuse, R176 ;  /* 0x000000b0850a7220 */ /* 0x040fe20000410000 */
[C---:B------:R-:W-:Y:S01]  /*4a50*/  FMUL.FTZ R3, R133.reuse, -R166 ;  /* 0x800000a685037220 */ /* 0x040fe20000410000 */
[C---:B------:R-:W-:Y:S01]  /*4a60*/  FMUL.FTZ R8, R133.reuse, R164 ;  /* 0x000000a485087220 */ /* 0x040fe20000410000 */
[----:B------:R-:W-:Y:S01]  /*4a70*/  FMUL.FTZ R133, R133, -R154 ;  /* 0x8000009a85857220 */ /* 0x000fe20000410000 */
[C---:B------:R-:W-:Y:S01]  /*4a80*/  FFMA.FTZ R10, R131.reuse, R164, R10 ;  /* 0x000000a4830a7223 */ /* 0x040fe2000001000a */
[C---:B------:R-:W-:Y:S01]  /*4a90*/  FFMA.FTZ R3, R131.reuse, R154, R3 ;  /* 0x0000009a83037223 */ /* 0x040fe20000010003 */
[C---:B------:R-:W-:Y:S01]  /*4aa0*/  FFMA.FTZ R8, R131.reuse, R176, -R8 ;  /* 0x000000b083087223 */ /* 0x040fe20000010808 */
        /* <DEDUP_REMOVED lines=29> */
[----:B------:R-:W-:Y:S01]  /*4c80*/  FMUL.FTZ R3, R139, R144 ;  /* 0x000000908b037220 */ /* 0x000fe20000410000 */
[----:B------:R-:W-:Y:S01]  /*4c90*/  FMUL.FTZ R10, R25, -R160 ;  /* 0x800000a0190a7220 */ /* 0x000fe20000410000 */
[----:B------:R-:W-:Y:S01]  /*4ca0*/  SHF.L.U32 R81, R65, 0x10, RZ ;  /* 0x0000001041517819 */ /* 0x000fe200000006ff */
[----:B------:R-:W-:Y:S01]  /*4cb0*/  FMUL.FTZ R25, R25, -R130 ;  /* 0x8000008219197220 */ /* 0x000fe20000410000 */
[----:B------:R-:W-:Y:S01]  /*4cc0*/  FFMA.FTZ R8, R138, R184, -R3 ;  /* 0x000000b88a087223 */ /* 0x000fe20000010803 */
[----:B------:R-:W-:Y:S01]  /*4cd0*/  FFMA.FTZ R10, R123, R130, -R10 ;  /* 0x000000827b0a7223 */ /* 0x000fe2000001080a */
[----:B------:R-:W-:Y:S01]  /*4ce0*/  SHF.L.U32 R3, R163, 0x10, RZ ;  /* 0x00000010a3037819 */ /* 0x000fe200000006ff */
[----:B------:R-:W-:Y:S01]  /*4cf0*/  FFMA.FTZ R25, R123, R160, R25 ;  /* 0x000000a07b197223 */ /* 0x000fe20000010019 */
[----:B------:R-:W-:Y:S01]  /*4d00*/  FMUL.FTZ R123, R130, R82 ;  /* 0x00000052827b7220 */ /* 0x000fe20000410000 */
[----:B------:R-:W-:Y:S01]  /*4d10*/  FADD.FTZ R161, R161, R10 ;  /* 0x0000000aa1a17221 */ /* 0x000fe20000010000 */
[----:B------:R-:W-:Y:S01]  /*4d20*/  FFMA.FTZ R10, R112, R172, R11 ;  /* 0x000000ac700a7223 */ /* 0x000fe2000001000b */
[----:B------:R-:W-:Y:S01]  /*4d30*/  FADD.FTZ R127, -R162, R25 ;  /* 0x00000019a27f7221 */ /* 0x000fe20000010100 */
[-C--:B------:R-:W-:Y:S01]  /*4d40*/  FFMA.FTZ R134, R3, -R94.reuse, R170 ;  /* 0x8000005e03867223 */ /* 0x080fe200000100aa */
[----:B------:R-:W-:Y:S01]  /*4d50*/  FMUL.FTZ R25, R161, R94 ;  /* 0x0000005ea1197220 */ /* 0x000fe20000410000 */
[----:B------:R-:W-:Y:S01]  /*4d60*/  FMUL.FTZ R139, R139, R184 ;  /* 0x000000b88b8b7220 */ /* 0x000fe20000410000 */
[----:B------:R-:W-:Y:S01]  /*4d70*/  FMUL.FTZ R11, R127, R94 ;  /* 0x0000005e7f0b7220 */ /* 0x000fe20000410000 */
[-C--:B------:R-:W-:Y:S01]  /*4d80*/  FFMA.FTZ R136, R81, -R82.reuse, R172 ;  /* 0x8000005251887223 */ /* 0x080fe200000100ac */
[----:B------:R-:W-:Y:S01]  /*4d90*/  FMUL.FTZ R85, R2, R25 ;  /* 0x0000001902557220 */ /* 0x000fe20000410000 */
[----:B------:R-:W-:Y:S01]  /*4da0*/  FMUL.FTZ R87, R160, R82 ;  /* 0x00000052a0577220 */ /* 0x000fe20000410000 */
[----:B------:R-:W-:Y:S01]  /*4db0*/  FMUL.FTZ R89, R132, R123 ;  /* 0x0000007b84597220 */ /* 0x000fe20000410000 */
[----:B------:R-:W-:Y:S01]  /*4dc0*/  FFMA.FTZ R9, R138, R144, R139 ;  /* 0x000000908a097223 */ /* 0x000fe2000001008b */
[----:B------:R-:W-:Y:S01]  /*4dd0*/  FFMA.FTZ R85, R134, R11, -R85 ;  /* 0x0000000b86557223 */ /* 0x000fe20000010855 */
[----:B------:R-:W-:Y:S01]  /*4de0*/  SHF.L.U32 R83, R67, 0x10, RZ ;  /* 0x0000001043537819 */ /* 0x000fe200000006ff */
[----:B------:R-:W-:Y:S01]  /*4df0*/  FMUL.FTZ R138, R158, R84 ;  /* 0x000000549e8a7220 */ /* 0x000fe20000410000 */
[----:B------:R-:W-:Y:S01]  /*4e00*/  FFMA.FTZ R162, R136, R87, -R89 ;  /* 0x0000005788a27223 */ /* 0x000fe20000010859 */
[----:B------:R-:W-:Y:S01]  /*4e10*/  FADD.FTZ R85, RZ, R85 ;  /* 0x00000055ff557221 */ /* 0x000fe20000010000 */
[----:B------:R-:W-:Y:S01]  /*4e20*/  FFMA.FTZ R91, R113, R174, R10 ;  /* 0x000000ae715b7223 */ /* 0x000fe2000001000a */
[----:B------:R-:W-:Y:S01]  /*4e30*/  FMUL.FTZ R11, R2, R11 ;  /* 0x0000000b020b7220 */ /* 0x000fe20000410000 */
[-C--:B------:R-:W-:Y:S01]  /*4e40*/  FMUL.FTZ R89, R156, R84.reuse ;  /* 0x000000549c597220 */ /* 0x080fe20000410000 */
[----:B------:R-:W-:Y:S01]  /*4e50*/  FFMA.FTZ R125, R83, -R84, R174 ;  /* 0x80000054537d7223 */ /* 0x000fe200000100ae */
[----:B------:R-:W-:Y:S01]  /*4e60*/  FMUL.FTZ R172, R146, R138 ;  /* 0x0000008a92ac7220 */ /* 0x000fe20000410000 */
[----:B------:R-:W-:Y:S01]  /*4e70*/  FADD.FTZ R162, R85, R162 ;  /* 0x000000a255a27221 */ /* 0x000fe20000010000 */
[----:B------:R-:W-:Y:S01]  /*4e80*/  FFMA.FTZ R186, R93, R96, R8 ;  /* 0x000000605dba7223 */ /* 0x000fe20000010008 */
[----:B------:R-:W-:Y:S01]  /*4e90*/  FMUL.FTZ R87, R132, R87 ;  /* 0x0000005784577220 */ /* 0x000fe20000410000 */
[----:B------:R-:W-:Y:S01]  /*4ea0*/  FFMA.FTZ R11, R134, R25, R11 ;  /* 0x00000019860b7223 */ /* 0x000fe2000001000b */
[-C--:B------:R-:W-:Y:S01]  /*4eb0*/  FMUL.FTZ R170, R146, R89.reuse ;  /* 0x0000005992aa7220 */ /* 0x080fe20000410000 */
[----:B------:R-:W-:Y:S01]  /*4ec0*/  SHF.L.U32 R85, R68, 0x10, RZ ;  /* 0x0000001044557819 */ /* 0x000fe200000006ff */
[----:B------:R-:W-:Y:S01]  /*4ed0*/  FFMA.FTZ R8, R114, R176, R91 ;  /* 0x000000b072087223 */ /* 0x000fe2000001005b */
[----:B------:R-:W-:Y:S01]  /*4ee0*/  FFMA.FTZ R89, R125, R89, -R172 ;  /* 0x000000597d597223 */ /* 0x000fe200000108ac */
[----:B------:R-:W-:Y:S01]  /*4ef0*/  FMUL.FTZ R135, R142, R86 ;  /* 0x000000568e877220 */ /* 0x000fe20000410000 */
[----:B------:R-:W-:Y:S01]  /*4f00*/  FFMA.FTZ R10, R136, R123, R87 ;  /* 0x0000007b880a7223 */ /* 0x000fe20000010057 */
[----:B------:R-:W-:Y:S01]  /*4f10*/  FADD.FTZ R11, RZ, R11 ;  /* 0x0000000bff0b7221 */ /* 0x000fe20000010000 */
[----:B------:R-:W-:Y:S01]  /*4f20*/  FFMA.FTZ R91, R115, R178, R8 ;  /* 0x000000b2735b7223 */ /* 0x000fe20000010008 */
[----:B------:R-:W-:Y:S01]  /*4f30*/  FADD.FTZ R93, R162, R89 ;  /* 0x00000059a25d7221 */ /* 0x000fe20000010000 */
[----:B------:R-:W-:Y:S01]  /*4f40*/  SHF.L.U32 R87, R69, 0x10, RZ ;  /* 0x0000001045577819 */ /* 0x000fe200000006ff */
[-C--:B------:R-:W-:Y:S01]  /*4f50*/  FFMA.FTZ R133, R85, -R86.reuse, R176 ;  /* 0x8000005655857223 */ /* 0x080fe200000100b0 */
[----:B------:R-:W-:Y:S01]  /*4f60*/  FMUL.FTZ R8, R131, R86 ;  /* 0x0000005683087220 */ /* 0x000fe20000410000 */
[-C--:B------:R-:W-:Y:S01]  /*4f70*/  FMUL.FTZ R172, R164, R135.reuse ;  /* 0x00000087a4ac7220 */ /* 0x080fe20000410000 */
[----:B------:R-:W-:Y:S01]  /*4f80*/  FMUL.FTZ R162, R166, R88 ;  /* 0x00000058a6a27220 */ /* 0x000fe20000410000 */
[----:B------:R-:W-:Y:S01]  /*4f90*/  FADD.FTZ R10, R11, R10 ;  /* 0x0000000a0b0a7221 */ /* 0x000fe20000010000 */
[----:B------:R-:W-:Y:S01]  /*4fa0*/  SHF.L.U32 R89, R70, 0x10, RZ ;  /* 0x0000001046597819 */ /* 0x000fe200000006ff */
[----:B------:R-:W-:Y:S01]  /*4fb0*/  FFMA.FTZ R11, R125, R138, R170 ;  /* 0x0000008a7d0b7223 */ /* 0x000fe200000100aa */
[----:B------:R-:W-:Y:S01]  /*4fc0*/  FFMA.FTZ R172, R133, R8, -R172 ;  /* 0x0000000885ac7223 */ /* 0x000fe200000108ac */
[----:B------:R-:W-:Y:S01]  /*4fd0*/  FFMA.FTZ R137, R87, -R88, R178 ;  /* 0x8000005857897223 */ /* 0x000fe200000100b2 */
[----:B------:R-:W-:Y:S01]  /*4fe0*/  FMUL.FTZ R170, R150, R90 ;  /* 0x0000005a96aa7220 */ /* 0x000fe20000410000 */
[----:B------:R-:W-:Y:S01]  /*4ff0*/  FMUL.FTZ R8, R164, R8 ;  /* 0x00000008a4087220 */ /* 0x000fe20000410000 */
[----:B------:R-:W-:Y:S01]  /*5000*/  FMUL.FTZ R143, R154, R88 ;  /* 0x000000589a8f7220 */ /* 0x000fe20000410000 */
[----:B------:R-:W-:Y:S01]  /*5010*/  FMUL.FTZ R174, R168, R162 ;  /* 0x000000a2a8ae7220 */ /* 0x000fe20000410000 */
[----:B------:R-:W-:Y:S01]  /*5020*/  FFMA.FTZ R178, R116, R180, R91 ;  /* 0x000000b474b27223 */ /* 0x000fe2000001005b */
[-C--:B------:R-:W-:Y:S01]  /*5030*/  FFMA.FTZ R139, R89, -R90.reuse, R180 ;  /* 0x8000005a598b7223 */ /* 0x080fe200000100b4 */
[----:B------:R-:W-:Y:S01]  /*5040*/  FADD.FTZ R10, R10, R11 ;  /* 0x0000000b0a0a7221 */ /* 0x000fe20000010000 */
[----:B------:R-:W-:Y:S01]  /*5050*/  FMUL.FTZ R180, R149, R90 ;  /* 0x0000005a95b47220 */ /* 0x000fe20000410000 */
[----:B------:R-:W-:Y:S01]  /*5060*/  FFMA.FTZ R91, R133, R135, R8 ;  /* 0x00000087855b7223 */ /* 0x000fe20000010008 */
[----:B------:R-:W-:Y:S01]  /*5070*/  FMUL.FTZ R182, R129, R170 ;  /* 0x000000aa81b67220 */ /* 0x000fe20000410000 */
[-C--:B------:R-:W-:Y:S01]  /*5080*/  FFMA.FTZ R176, R137, R143.reuse, -R174 ;  /* 0x0000008f89b07223 */ /* 0x080fe200000108ae */
[----:B------:R-:W-:Y:S01]  /*5090*/  FMUL.FTZ R174, R168, R143 ;  /* 0x0000008fa8ae7220 */ /* 0x000fe20000410000 */
[----:B------:R-:W-:Y:S01]  /*50a0*/  FFMA.FTZ R11, R0, -R2, RZ ;  /* 0x80000002000b7223 */ /* 0x000fe200000100ff */
[----:B------:R-:W-:Y:S01]  /*50b0*/  FADD.FTZ R10, R10, R91 ;  /* 0x0000005b0a0a7221 */ /* 0x000fe20000010000 */
[----:B------:R-:W-:Y:S01]  /*50c0*/  FFMA.FTZ R153, R139, R180, -R182 ;  /* 0x000000b48b997223 */ /* 0x000fe200000108b6 */
[----:B------:R-:W-:Y:S01]  /*50d0*/  FFMA.FTZ R91, R137, R162, R174 ;  /* 0x000000a2895b7223 */ /* 0x000fe200000100ae */
[----:B------:R-:W-:Y:S01]  /*50e0*/  FMUL.FTZ R180, R129, R180 ;  /* 0x000000b481b47220 */ /* 0x000fe20000410000 */
[----:B------:R-:W-:Y:S01]  /*50f0*/  FFMA.FTZ R8, R112, -R132, R11 ;  /* 0x8000008470087223 */ /* 0x000fe2000001000b */
[----:B------:R-:W-:Y:S01]  /*5100*/  FADD.FTZ R93, R93, R172 ;  /* 0x000000ac5d5d7221 */ /* 0x000fe20000010000 */
[----:B------:R-:W-:Y:S01]  /*5110*/  FADD.FTZ R10, R10, R91 ;  /* 0x0000005b0a0a7221 */ /* 0x000fe20000010000 */
[----:B------:R-:W-:Y:S01]  /*5120*/  FFMA.FTZ R143, R139, R170, R180 ;  /* 0x000000aa8b8f7223 */ /* 0x000fe200000100b4 */
[----:B------:R-:W-:Y:S01]  /*5130*/  FFMA.FTZ R11, R113, -R146, R8 ;  /* 0x80000092710b7223 */ /* 0x000fe20000010008 */
[----:B------:R-:W-:Y:S01]  /*5140*/  SHF.L.U32 R91, R71, 0x10, RZ ;  /* 0x00000010475b7819 */ /* 0x000fe200000006ff */
[----:B------:R-:W-:Y:S01]  /*5150*/  FADD.FTZ R176, R93, R176 ;  /* 0x000000b05db07221 */ /* 0x000fe20000010000 */
[----:B------:R-:W-:Y:S01]  /*5160*/  FADD.FTZ R10, R10, R143 ;  /* 0x0000008f0a0a7221 */ /* 0x000fe20000010000 */
[----:B------:R-:W-:Y:S01]  /*5170*/  FFMA.FTZ R8, R114, -R164, R11 ;  /* 0x800000a472087223 */ /* 0x000fe2000001000b */
[----:B------:R-:W-:Y:S01]  /*5180*/  FFMA.FTZ R143, R117, R184, R178 ;  /* 0x000000b8758f7223 */ /* 0x000fe200000100b2 */
[-C--:B------:R-:W-:Y:S01]  /*5190*/  FMUL.FTZ R178, R148, R92.reuse ;  /* 0x0000005c94b27220 */ /* 0x080fe20000410000 */
[----:B------:R-:W-:Y:S01]  /*51a0*/  FFMA.FTZ R159, R91, -R92, R184 ;  /* 0x8000005c5b9f7223 */ /* 0x000fe200000100b8 */
[----:B------:R-:W-:Y:S01]  /*51b0*/  FFMA.FTZ R11, R115, -R168, R8 ;  /* 0x800000a8730b7223 */ /* 0x000fe20000010008 */
[----:B------:R-:W-:Y:S01]  /*51c0*/  FMUL.FTZ R8, R147, R92 ;  /* 0x0000005c93087220 */ /* 0x000fe20000410000 */
[----:B------:R-:W-:Y:S01]  /*51d0*/  FMUL.FTZ R172, R144, R178 ;  /* 0x000000b290ac7220 */ /* 0x000fe20000410000 */
[----:B------:R-:W-:Y:S01]  /*51e0*/  SHF.L.U32 R93, R72, 0x10, RZ ;  /* 0x00000010485d7819 */ /* 0x000fe200000006ff */
[----:B------:R-:W-:Y:S01]  /*51f0*/  FADD.FTZ R145, RZ, R9 ;  /* 0x00000009ff917221 */ /* 0x000fe20000010000 */
[----:B------:R-:W-:Y:S01]  /*5200*/  FMUL.FTZ R180, R152, R96 ;  /* 0x0000006098b47220 */ /* 0x000fe20000410000 */
[----:B------:R-:W-:Y:S01]  /*5210*/  FFMA.FTZ R172, R159, R8, -R172 ;  /* 0x000000089fac7223 */ /* 0x000fe200000108ac */
[----:B------:R-:W-:Y:S01]  /*5220*/  FMUL.FTZ R174, R151, R96 ;  /* 0x0000006097ae7220 */ /* 0x000fe20000410000 */
[----:B------:R-:W-:Y:S01]  /*5230*/  FMUL.FTZ R8, R144, R8 ;  /* 0x0000000890087220 */ /* 0x000fe20000410000 */
[----:B------:R-:W-:Y:S01]  /*5240*/  FMUL.FTZ R182, R145, R180 ;  /* 0x000000b491b67220 */ /* 0x000fe20000410000 */
[----:B------:R-:W-:Y:S01]  /*5250*/  FFMA.FTZ R169, R93, -R96, R186 ;  /* 0x800000605da97223 */ /* 0x000fe200000100ba */
[----:B------:R-:W-:Y:S01]  /*5260*/  FADD.FTZ R153, R176, R153 ;  /* 0x00000099b0997221 */ /* 0x000fe20000010000 */
[----:B------:R-:W-:Y:S01]  /*5270*/  FFMA.FTZ R9, R159, R178, R8 ;  /* 0x000000b29f097223 */ /* 0x000fe20000010008 */
[----:B------:R-:W-:Y:S01]  /*5280*/  FFMA.FTZ R8, R116, -R129, R11 ;  /* 0x8000008174087223 */ /* 0x000fe2000001000b */
[-C--:B------:R-:W-:Y:S01]  /*5290*/  FFMA.FTZ R182, R169, R174.reuse, -R182 ;  /* 0x000000aea9b67223 */ /* 0x080fe200000108b6 */
[----:B------:R-:W-:Y:S01]  /*52a0*/  FMUL.FTZ R174, R145, R174 ;  /* 0x000000ae91ae7220 */ /* 0x000fe20000410000 */
[----:B------:R-:W-:Y:S01]  /*52b0*/  FADD.FTZ R153, R153, R172 ;  /* 0x000000ac99997221 */ /* 0x000fe20000010000 */
[----:B------:R-:W-:Y:S01]  /*52c0*/  FADD.FTZ R10, R10, R9 ;  /* 0x000000090a0a7221 */ /* 0x000fe20000010000 */
[----:B------:R-:W-:Y:S01]  /*52d0*/  FFMA.FTZ R9, R117, -R144, R8 ;  /* 0x8000009075097223 */ /* 0x000fe20000010008 */
[----:B------:R-:W-:Y:S01]  /*52e0*/  FFMA.FTZ R11, R169, R180, R174 ;  /* 0x000000b4a90b7223 */ /* 0x000fe200000100ae */
[----:B------:R-:W-:Y:S01]  /*52f0*/  FADD.FTZ R153, R153, R182 ;  /* 0x000000b699997221 */ /* 0x000fe20000010000 */
[C---:B------:R-:W-:Y:S01]  /*5300*/  FFMA.FTZ R143, R118.reuse, R186, R143 ;  /* 0x000000ba768f7223 */ /* 0x040fe2000001008f */
[----:B------:R-:W-:Y:S01]  /*5310*/  FFMA.FTZ R167, R118, -R145, R9 ;  /* 0x8000009176a77223 */ /* 0x000fe20000010009 */
[----:B------:R-:W-:Y:S01]  /*5320*/  FADD.FTZ R8, R10, R11 ;  /* 0x0000000b0a087221 */ /* 0x000fe20000010000 */
[----:B------:R-:W-:Y:S01]  /*5330*/  FADD.FTZ R104, R180, R104 ;  /* 0x00000068b4687221 */ /* 0x000fe20000010000 */
[----:B------:R-:W0:Y:S01]  /*5340*/  SHFL.DOWN PT, R172, R153, 0x1, 0x1f ;  /* 0x08201f0099ac7f89 */ /* 0x000e2200000e0000 */
[----:B------:R-:W-:Y:S01]  /*5350*/  MOV R9, R153 ;  /* 0x0000009900097202 */ /* 0x000fe20000000f00 */
[----:B------:R-:W-:Y:S01]  /*5360*/  FADD.FTZ R101, R178, R101 ;  /* 0x00000065b2657221 */ /* 0x000fe20000010000 */
[----:B------:R-:W-:Y:S01]  /*5370*/  MOV R10, R143 ;  /* 0x0000008f000a7202 */ /* 0x000fe20000000f00 */
[----:B------:R2:W1:Y:S01]  /*5380*/  SHFL.DOWN PT, R173, R143, 0x1, 0x1f ;  /* 0x08201f008fad7f89 */ /* 0x00046200000e0000 */
[----:B------:R-:W-:Y:S01]  /*5390*/  MOV R11, R167 ;  /* 0x000000a7000b7202 */ /* 0x000fe20000000f00 */
[----:B------:R-:W-:Y:S01]  /*53a0*/  FADD.FTZ R102, R170, R102 ;  /* 0x00000066aa667221 */ /* 0x000fe20000010000 */
[----:B------:R-:W-:Y:S01]  /*53b0*/  FADD.FTZ R99, R162, R99 ;  /* 0x00000063a2637221 */ /* 0x000fe20000010000 */
[----:B------:R-:W3:Y:S01]  /*53c0*/  SHFL.DOWN PT, R174, R167, 0x1, 0x1f ;  /* 0x08201f00a7ae7f89 */ /* 0x000ee200000e0000 */
[----:B------:R-:W-:Y:S01]  /*53d0*/  FADD.FTZ R100, R135, R100 ;  /* 0x0000006487647221 */ /* 0x000fe20000010000 */
[----:B------:R-:W-:Y:S01]  /*53e0*/  FADD.FTZ R97, R138, R97 ;  /* 0x000000618a617221 */ /* 0x000fe20000010000 */
[----:B------:R-:W-:Y:S01]  /*53f0*/  FADD.FTZ R98, R123, R98 ;  /* 0x000000627b627221 */ /* 0x000fe20000010000 */
[----:B------:R-:W4:Y:S01]  /*5400*/  SHFL.DOWN PT, R171, R8, 0x1, 0x1f ;  /* 0x08201f0008ab7f89 */ /* 0x000f2200000e0000 */
[----:B--2---:R-:W-:Y:S01]  /*5410*/  FMUL.FTZ R143, R141, R7 ;  /* 0x000000078d8f7220 */ /* 0x004fe20000410000 */
[----:B------:R-:W-:Y:S01]  /*5420*/  FADD.FTZ R95, R25, R95 ;  /* 0x0000005f195f7221 */ /* 0x000fe20000010000 */
[----:B0-----:R-:W-:-:S02]  /*5430*/  @!P0 FADD.FTZ R9, R9, R172 ;  /* 0x000000ac09098221 */ /* 0x001fc40000010000 */
[----:B------:R-:W-:Y:S01]  /*5440*/  FFMA.FTZ R172, R140, R6, -R143 ;  /* 0x000000068cac7223 */ /* 0x000fe2000001088f */
[----:B-1----:R-:W-:Y:S02]  /*5450*/  @!P0 FADD.FTZ R10, R10, R173 ;  /* 0x000000ad0a0a8221 */ /* 0x002fe40000010000 */
[----:B------:R-:W0:Y:S01]  /*5460*/  SHFL.DOWN PT, R176, R9, 0x2, 0x1f ;  /* 0x08401f0009b07f89 */ /* 0x000e2200000e0000 */
[----:B---3--:R-:W-:-:S03]  /*5470*/  @!P0 FADD.FTZ R11, R11, R174 ;  /* 0x000000ae0b0b8221 */ /* 0x008fc60000010000 */
[----:B------:R-:W1:Y:S01]  /*5480*/  SHFL.DOWN PT, R167, R10, 0x2, 0x1f ;  /* 0x08401f000aa77f89 */ /* 0x000e6200000e0000 */
[C---:B------:R-:W-:Y:S01]  /*5490*/  FMUL.FTZ R174, R141.reuse, R6 ;  /* 0x000000068dae7220 */ /* 0x040fe20000410000 */
[----:B------:R-:W-:Y:S01]  /*54a0*/  FMUL.FTZ R6, R141, R4 ;  /* 0x000000048d067220 */ /* 0x000fe20000410000 */
[----:B----4-:R-:W-:Y:S01]  /*54b0*/  @!P0 FADD.FTZ R8, R171, R8 ;  /* 0x00000008ab088221 */ /* 0x010fe20000010000 */
[----:B------:R-:W2:Y:S01]  /*54c0*/  SHFL.DOWN PT, R182, R11, 0x2, 0x1f ;  /* 0x08401f000bb67f89 */ /* 0x000ea200000e0000 */
[----:B------:R-:W-:Y:S01]  /*54d0*/  ISETP.NE.AND P0, PT, R36, RZ, PT ;  /* 0x000000ff2400720c */ /* 0x000fe20003f05270 */
[C---:B------:R-:W-:Y:S01]  /*54e0*/  FFMA.FTZ R174, R140.reuse, R7, R174 ;  /* 0x000000078cae7223 */ /* 0x040fe200000100ae */
[-C--:B------:R-:W-:Y:S01]  /*54f0*/  FMUL.FTZ R7, R141, R5.reuse ;  /* 0x000000058d077220 */ /* 0x080fe20000410000 */
[----:B------:R-:W3:Y:S01]  /*5500*/  SHFL.DOWN PT, R153, R8, 0x2, 0x1f ;  /* 0x08401f0008997f89 */ /* 0x000ee200000e0000 */
[----:B------:R-:W-:Y:S01]  /*5510*/  FMUL.FTZ R141, R27, R152 ;  /* 0x000000981b8d7220 */ /* 0x000fe20000410000 */
[C---:B------:R-:W-:Y:S01]  /*5520*/  FFMA.FTZ R5, R140.reuse, R5, R6 ;  /* 0x000000058c057223 */ /* 0x040fe20000010006 */
[----:B------:R-:W-:Y:S01]  /*5530*/  FFMA.FTZ R4, R140, R4, -R7 ;  /* 0x000000048c047223 */ /* 0x000fe20000010807 */
[----:B------:R-:W-:Y:S01]  /*5540*/  FADD.FTZ R6, R155, R172 ;  /* 0x000000ac9b067221 */ /* 0x000fe20000010000 */
[----:B------:R-:W-:-:S05]  /*5550*/  FADD.FTZ R7, R157, R174 ;  /* 0x000000ae9d077221 */ /* 0x000fca0000010000 */
[----:B------:R-:W4:Y:S01]  /*5560*/  @!P0 S2R R186, SR_CgaCtaId ;  /* 0x0000000000ba8919 */ /* 0x000f220000008800 */
[----:B0-----:R-:W-:Y:S01]  /*5570*/  @!P3 FADD.FTZ R9, R9, R176 ;  /* 0x000000b00909b221 */ /* 0x001fe20000010000 */
[-C--:B------:R-:W-:Y:S01]  /*5580*/  FFMA.FTZ R176, R26, R151.reuse, -R141 ;  /* 0x000000971ab07223 */ /* 0x080fe2000001088d */
[----:B------:R-:W-:Y:S01]  /*5590*/  FMUL.FTZ R151, R27, R151 ;  /* 0x000000971b977220 */ /* 0x000fe20000410000 */
[----:B------:R-:W-:Y:S01]  /*55a0*/  @!P0 MOV R141, 0x400 ;  /* 0x00000400008d8802 */ /* 0x000fe20000000f00 */
[----:B-1----:R-:W-:Y:S01]  /*55b0*/  @!P3 FADD.FTZ R10, R10, R167 ;  /* 0x000000a70a0ab221 */ /* 0x002fe20000010000 */
[----:B------:R-:W-:Y:S01]  /*55c0*/  FMUL.FTZ R176, R145, R176 ;  /* 0x000000b091b07220 */ /* 0x000fe20000410000 */
[----:B------:R-:W-:Y:S01]  /*55d0*/  FFMA.FTZ R140, R26, R152, R151 ;  /* 0x000000981a8c7223 */ /* 0x000fe20000010097 */
[----:B------:R0:W-:Y:S01]  /*55e0*/  @!P4 STS.128 [R119+0x1770], R4 ;  /* 0x001770047700c388 */ /* 0x0001e20000000c00 */
[----:B--2---:R-:W-:Y:S02]  /*55f0*/  @!P3 FADD.FTZ R11, R11, R182 ;  /* 0x000000b60b0bb221 */ /* 0x004fe40000010000 */
[----:B------:R-:W-:Y:S01]  /*5600*/  FFMA.FTZ R140, R169, R140, R176 ;  /* 0x0000008ca98c7223 */ /* 0x000fe200000100b0 */
[----:B------:R-:W1:Y:S01]  /*5610*/  SHFL.DOWN PT, R182, R9, 0x4, 0x1f ;  /* 0x08801f0009b67f89 */ /* 0x000e6200000e0000 */
[----:B---3--:R-:W-:Y:S01]  /*5620*/  @!P3 FADD.FTZ R8, R8, R153 ;  /* 0x000000990808b221 */ /* 0x008fe20000010000 */
[----:B------:R-:W-:Y:S01]  /*5630*/  ISETP.GT.AND P3, PT, R36, 0x1b, PT ;  /* 0x0000001b2400780c */ /* 0x000fe20003f64270 */
[----:B------:R-:W-:Y:S01]  /*5640*/  FFMA.FTZ R140, R93, R152, R140 ;  /* 0x000000985d8c7223 */ /* 0x000fe2000001008c */
[----:B------:R-:W2:Y:S03]  /*5650*/  SHFL.DOWN PT, R153, R10, 0x4, 0x1f ;  /* 0x08801f000a997f89 */ /* 0x000ea600000e0000 */
[----:B------:R-:W-:Y:S01]  /*5660*/  FADD.FTZ R63, R140, R63 ;  /* 0x0000003f8c3f7221 */ /* 0x000fe20000010000 */
[----:B------:R-:W3:Y:S04]  /*5670*/  SHFL.DOWN PT, R184, R11, 0x4, 0x1f ;  /* 0x08801f000bb87f89 */ /* 0x000ee800000e0000 */
[----:B------:R-:W5:Y:S01]  /*5680*/  SHFL.DOWN PT, R143, R8, 0x4, 0x1f ;  /* 0x08801f00088f7f89 */ /* 0x000f6200000e0000 */
[C---:B0-----:R-:W-:Y:S01]  /*5690*/  FMUL.FTZ R4, R27.reuse, R150 ;  /* 0x000000961b047220 */ /* 0x041fe20000410000 */
[----:B------:R-:W-:-:S03]  /*56a0*/  FMUL.FTZ R5, R27, R166 ;  /* 0x000000a61b057220 */ /* 0x000fc60000410000 */
[-C--:B------:R-:W-:Y:S01]  /*56b0*/  FFMA.FTZ R4, R26, R149.reuse, -R4 ;  /* 0x000000951a047223 */ /* 0x080fe20000010804 */
[C---:B------:R-:W-:Y:S01]  /*56c0*/  FMUL.FTZ R149, R27.reuse, R149 ;  /* 0x000000951b957220 */ /* 0x040fe20000410000 */
[----:B----4-:R-:W-:Y:S01]  /*56d0*/  @!P0 LEA R66, R186, R141, 0x18 ;  /* 0x0000008dba428211 */ /* 0x010fe200078ec0ff */
[----:B------:R-:W-:Y:S01]  /*56e0*/  FMUL.FTZ R141, R27, R148 ;  /* 0x000000941b8d7220 */ /* 0x000fe20000410000 */
[C---:B------:R-:W-:Y:S01]  /*56f0*/  FFMA.FTZ R5, R26.reuse, R154, -R5 ;  /* 0x0000009a1a057223 */ /* 0x040fe20000010805 */
[----:B-1----:R-:W-:Y:S02]  /*5700*/  @!P3 FADD.FTZ R9, R9, R182 ;  /* 0x000000b60909b221 */ /* 0x002fe40000010000 */
[-C--:B------:R-:W-:Y:S01]  /*5710*/  FFMA.FTZ R141, R26, R147.reuse, -R141 ;  /* 0x000000931a8d7223 */ /* 0x080fe2000001088d */
[----:B------:R-:W-:Y:S01]  /*5720*/  FMUL.FTZ R147, R27, R147 ;  /* 0x000000931b937220 */ /* 0x000fe20000410000 */
[----:B------:R-:W-:Y:S01]  /*5730*/  FMUL.FTZ R168, R168, R5 ;  /* 0x00000005a8a87220 */ /* 0x000fe20000410000 */
[----:B--2---:R-:W-:Y:S01]  /*5740*/  @!P3 FADD.FTZ R10, R10, R153 ;  /* 0x000000990a0ab221 */ /* 0x004fe20000010000 */
[----:B------:R-:W0:Y:S01]  /*5750*/  SHFL.DOWN PT, R152, R9, 0x8, 0x1f ;  /* 0x09001f0009987f89 */ /* 0x000e2200000e0000 */
[----:B------:R-:W-:Y:S01]  /*5760*/  FMUL.FTZ R144, R144, R141 ;  /* 0x0000008d90907220 */ /* 0x000fe20000410000 */
[----:B------:R-:W-:Y:S01]  /*5770*/  FFMA.FTZ R6, R26, R148, R147 ;  /* 0x000000941a067223 */ /* 0x000fe20000010093 */
[----:B---3--:R-:W-:Y:S01]  /*5780*/  @!P3 FADD.FTZ R11, R11, R184 ;  /* 0x000000b80b0bb221 */ /* 0x008fe20000010000 */
[----:B------:R-:W1:Y:S01]  /*5790*/  SHFL.DOWN PT, R145, R10, 0x8, 0x1f ;  /* 0x09001f000a917f89 */ /* 0x000e6200000e0000 */
[----:B------:R-:W-:Y:S01]  /*57a0*/  FMUL.FTZ R5, R27, R154 ;  /* 0x0000009a1b057220 */ /* 0x000fe20000410000 */
[----:B------:R-:W-:Y:S01]  /*57b0*/  FFMA.FTZ R144, R159, R6, R144 ;  /* 0x000000069f907223 */ /* 0x000fe20000010090 */
[----:B-----5:R-:W-:Y:S01]  /*57c0*/  @!P3 FADD.FTZ R8, R8, R143 ;  /* 0x0000008f0808b221 */ /* 0x020fe20000010000 */
[----:B------:R-:W2:Y:S01]  /*57d0*/  SHFL.DOWN PT, R172, R11, 0x8, 0x1f ;  /* 0x09001f000bac7f89 */ /* 0x000ea200000e0000 */
[----:B------:R-:W-:Y:S01]  /*57e0*/  ISETP.GT.AND P3, PT, R36, 0x17, PT ;  /* 0x000000172400780c */ /* 0x000fe20003f64270 */
[----:B------:R-:W-:Y:S01]  /*57f0*/  FMUL.FTZ R6, R129, R4 ;  /* 0x0000000481067220 */ /* 0x000fe20000410000 */
[----:B------:R-:W-:Y:S01]  /*5800*/  FFMA.FTZ R4, R26, R150, R149 ;  /* 0x000000961a047223 */ /* 0x000fe20000010095 */
[----:B------:R-:W3:Y:S01]  /*5810*/  SHFL.DOWN PT, R143, R8, 0x8, 0x1f ;  /* 0x09001f00088f7f89 */ /* 0x000ee200000e0000 */
[----:B------:R-:W-:-:S02]  /*5820*/  FFMA.FTZ R7, R91, R148, R144 ;  /* 0x000000945b077223 */ /* 0x000fc40000010090 */
[----:B------:R-:W-:Y:S02]  /*5830*/  FFMA.FTZ R4, R139, R4, R6 ;  /* 0x000000048b047223 */ /* 0x000fe40000010006 */
[----:B------:R-:W-:Y:S02]  /*5840*/  FADD.FTZ R80, R7, R80 ;  /* 0x0000005007507221 */ /* 0x000fe40000010000 */
[----:B------:R-:W-:Y:S01]  /*5850*/  FFMA.FTZ R7, R89, R150, R4 ;  /* 0x0000009659077223 */ /* 0x000fe20000010004 */
[C---:B------:R-:W-:Y:S01]  /*5860*/  FFMA.FTZ R4, R26.reuse, R166, R5 ;  /* 0x000000a61a047223 */ /* 0x040fe20000010005 */
[----:B------:R-:W-:Y:S02]  /*5870*/  FMUL.FTZ R5, R27, R142 ;  /* 0x0000008e1b057220 */ /* 0x000fe40000410000 */
[----:B------:R-:W-:Y:S01]  /*5880*/  FADD.FTZ R78, R7, R78 ;  /* 0x0000004e074e7221 */ /* 0x000fe20000010000 */
[----:B0-----:R-:W-:Y:S01]  /*5890*/  @!P3 FADD.FTZ R9, R9, R152 ;  /* 0x000000980909b221 */ /* 0x001fe20000010000 */
[-C--:B------:R-:W-:Y:S01]  /*58a0*/  FFMA.FTZ R5, R26, R131.reuse, -R5 ;  /* 0x000000831a057223 */ /* 0x080fe20000010805 */
[----:B------:R-:W-:Y:S01]  /*58b0*/  FFMA.FTZ R4, R137, R4, R168 ;  /* 0x0000000489047223 */ /* 0x000fe200000100a8 */
[C---:B------:R-:W-:Y:S01]  /*58c0*/  FMUL.FTZ R131, R27.reuse, R131 ;  /* 0x000000831b837220 */ /* 0x040fe20000410000 */
[----:B-1----:R-:W-:Y:S01]  /*58d0*/  @!P3 FADD.FTZ R10, R10, R145 ;  /* 0x000000910a0ab221 */ /* 0x002fe20000010000 */
[----:B------:R-:W0:Y:S01]  /*58e0*/  SHFL.DOWN PT, R6, R9, 0x10, 0x1f ;  /* 0x0a001f0009067f89 */ /* 0x000e2200000e0000 */
[----:B------:R-:W-:Y:S01]  /*58f0*/  FMUL.FTZ R164, R164, R5 ;  /* 0x00000005a4a47220 */ /* 0x000fe20000410000 */
[----:B------:R-:W-:Y:S01]  /*5900*/  FMUL.FTZ R5, R27, R130 ;  /* 0x000000821b057220 */ /* 0x000fe20000410000 */
[----:B--2---:R-:W-:Y:S01]  /*5910*/  @!P3 FADD.FTZ R11, R11, R172 ;  /* 0x000000ac0b0bb221 */ /* 0x004fe20000010000 */
[----:B------:R-:W1:Y:S01]  /*5920*/  SHFL.DOWN PT, R141, R10, 0x10, 0x1f ;  /* 0x0a001f000a8d7f89 */ /* 0x000e6200000e0000 */
[----:B------:R-:W-:Y:S01]  /*5930*/  FFMA.FTZ R166, R87, R166, R4 ;  /* 0x000000a657a67223 */ /* 0x000fe20000010004 */
[----:B------:R-:W-:Y:S01]  /*5940*/  FFMA.FTZ R4, R26, R142, R131 ;  /* 0x0000008e1a047223 */ /* 0x000fe20000010083 */
[----:B---3--:R-:W-:Y:S01]  /*5950*/  @!P3 FADD.FTZ R8, R8, R143 ;  /* 0x0000008f0808b221 */ /* 0x008fe20000010000 */
[----:B------:R-:W2:Y:S01]  /*5960*/  SHFL.DOWN PT, R140, R11, 0x10, 0x1f ;  /* 0x0a001f000b8c7f89 */ /* 0x000ea200000e0000 */
[----:B------:R-:W-:Y:S01]  /*5970*/  ISETP.GT.AND P3, PT, R36, 0xf, PT ;  /* 0x0000000f2400780c */ /* 0x000fe20003f64270 */
[----:B------:R-:W-:Y:S01]  /*5980*/  FMUL.FTZ R7, R27, R158 ;  /* 0x0000009e1b077220 */ /* 0x000fe20000410000 */
[C---:B------:R-:W-:Y:S01]  /*5990*/  FFMA.FTZ R5, R26.reuse, R160, -R5 ;  /* 0x000000a01a057223 */ /* 0x040fe20000010805 */
[----:B------:R-:W3:Y:S01]  /*59a0*/  SHFL.DOWN PT, R139, R8, 0x10, 0x1f ;  /* 0x0a001f00088b7f89 */ /* 0x000ee200000e0000 */
[----:B------:R-:W-:Y:S01]  /*59b0*/  FFMA.FTZ R4, R133, R4, R164 ;  /* 0x0000000485047223 */ /* 0x000fe200000100a4 */
[----:B------:R-:W-:Y:S01]  /*59c0*/  FFMA.FTZ R7, R26, R156, -R7 ;  /* 0x0000009c1a077223 */ /* 0x000fe20000010807 */
[----:B------:R-:W-:Y:S01]  /*59d0*/  FMUL.FTZ R129, R132, R5 ;  /* 0x0000000584817220 */ /* 0x000fe20000410000 */
[----:B------:R-:W-:Y:S01]  /*59e0*/  FMUL.FTZ R5, R27, R161 ;  /* 0x000000a11b057220 */ /* 0x000fe20000410000 */
[----:B------:R-:W-:Y:S01]  /*59f0*/  FFMA.FTZ R133, R85, R142, R4 ;  /* 0x0000008e55857223 */ /* 0x000fe20000010004 */
[----:B------:R-:W-:Y:S01]  /*5a00*/  FMUL.FTZ R146, R146, R7 ;  /* 0x0000000792927220 */ /* 0x000fe20000410000 */
[CC--:B------:R-:W-:Y:S01]  /*5a10*/  FMUL.FTZ R4, R27.reuse, R127.reuse ;  /* 0x0000007f1b047220 */ /* 0x0c0fe20000410000 */
[C---:B------:R-:W-:Y:S01]  /*5a20*/  FMUL.FTZ R131, R27.reuse, R156 ;  /* 0x0000009c1b837220 */ /* 0x040fe20000410000 */
[----:B------:R-:W-:Y:S01]  /*5a30*/  FMUL.FTZ R7, R27, R160 ;  /* 0x000000a01b077220 */ /* 0x000fe20000410000 */
[C---:B------:R-:W-:Y:S01]  /*5a40*/  FFMA.FTZ R127, R26.reuse, R127, -R5 ;  /* 0x0000007f1a7f7223 */ /* 0x040fe20000010805 */
[C---:B------:R-:W-:Y:S01]  /*5a50*/  FFMA.FTZ R5, R26.reuse, R161, R4 ;  /* 0x000000a11a057223 */ /* 0x040fe20000010004 */
[----:B0-----:R-:W-:Y:S01]  /*5a60*/  @!P3 FADD.FTZ R9, R9, R6 ;  /* 0x000000060909b221 */ /* 0x001fe20000010000 */
[C---:B------:R-:W-:Y:S01]  /*5a70*/  FFMA.FTZ R6, R26.reuse, R158, R131 ;  /* 0x0000009e1a067223 */ /* 0x040fe20000010083 */
[----:B------:R-:W-:Y:S01]  /*5a80*/  FFMA.FTZ R7, R26, R130, R7 ;  /* 0x000000821a077223 */ /* 0x000fe20000010007 */
[----:B------:R-:W-:Y:S01]  /*5a90*/  FMUL.FTZ R127, R2, R127 ;  /* 0x0000007f027f7220 */ /* 0x000fe20000410000 */
        /* <DEDUP_REMOVED lines=26> */
.L_x_15585:
[----:B------:R-:W-:Y:S05]  /*5c40*/  BSYNC B0 ;  /* 0x0000000000007941 */ /* 0x000fea0003800000 */
.L_x_15584:
        /* <DEDUP_REMOVED lines=14> */
.L_x_15571:
[----:B------:R-:W-:Y:S01]  /*5d30*/  BAR.SYNC.DEFER_BLOCKING 0x0 ;  /* 0x0000000000007b1d */ /* 0x000fe20000010000 */
[----:B------:R-:W-:Y:S02]  /*5d40*/  PRMT R3, RZ, 0x7610, R3 ;  /* 0x00007610ff037816 */ /* 0x000fe40000000003 */
[----:B------:R-:W-:-:S03]  /*5d50*/  PRMT R0, RZ, 0x7610, R0 ;  /* 0x00007610ff007816 */ /* 0x000fc60000000000 */
[----:B------:R-:W-:Y:S01]  /*5d60*/  ULDC UR4, c[0x0][0x218] ;  /* 0x0000860000047ab9 */ /* 0x000fe20000000800 */
[----:B------:R-:W-:Y:S02]  /*5d70*/  PRMT R5, RZ, 0x7610, R5 ;  /* 0x00007610ff057816 */ /* 0x000fe40000000005 */
[----:B------:R-:W-:Y:S02]  /*5d80*/  PRMT R2, RZ, 0x7610, R2 ;  /* 0x00007610ff027816 */ /* 0x000fe40000000002 */
[----:B------:R-:W-:Y:S02]  /*5d90*/  PRMT R7, RZ, 0x7610, R7 ;  /* 0x00007610ff077816 */ /* 0x000fe40000000007 */
[----:B------:R-:W-:Y:S02]  /*5da0*/  PRMT R4, RZ, 0x7610, R4 ;  /* 0x00007610ff047816 */ /* 0x000fe40000000004 */
[----:B0-----:R-:W-:Y:S02]  /*5db0*/  PRMT R9, RZ, 0x7610, R9 ;  /* 0x00007610ff097816 */ /* 0x001fe40000000009 */
[----:B------:R-:W-:Y:S01]  /*5dc0*/  PRMT R6, RZ, 0x7610, R6 ;  /* 0x00007610ff067816 */ /* 0x000fe20000000006 */
[----:B------:R-:W0:Y:S01]  /*5dd0*/  S2UR UR5, SR_CgaCtaId ;  /* 0x00000000000579c3 */ /* 0x000e220000008800 */
[----:B------:R-:W-:-:S04]  /*5de0*/  IADD3 R26, -R64, UR4, RZ ;  /* 0x00000004401a7c10 */ /* 0x000fc8000fffe1ff */
[-C--:B------:R-:W-:Y:S02]  /*5df0*/  ISETP.GE.AND P6, PT, R53, R26.reuse, PT ;  /* 0x0000001a3500720c */ /* 0x080fe40003fc6270 */
[-C--:B------:R-:W-:Y:S01]  /*5e00*/  ISETP.GE.AND P5, PT, R46, R26.reuse, PT ;  /* 0x0000001a2e00720c */ /* 0x080fe20003fa6270 */
[----:B------:R-:W1:Y:S01]  /*5e10*/  LDC.64 R70, c[0x0][0x388] ;  /* 0x0000e200ff467b82 */ /* 0x000e620000000a00 */
[-C--:B------:R-:W-:Y:S02]  /*5e20*/  ISETP.GE.AND P4, PT, R47, R26.reuse, PT ;  /* 0x0000001a2f00720c */ /* 0x080fe40003f86270 */
[-C--:B------:R-:W-:Y:S02]  /*5e30*/  ISETP.GE.AND P3, PT, R52, R26.reuse, PT ;  /* 0x0000001a3400720c */ /* 0x080fe40003f66270 */
[-C--:B------:R-:W-:Y:S02]  /*5e40*/  ISETP.GE.AND P2, PT, R51, R26.reuse, PT ;  /* 0x0000001a3300720c */ /* 0x080fe40003f46270 */
[----:B------:R-:W-:-:S02]  /*5e50*/  ISETP.GE.AND P1, PT, R50, R26, PT ;  /* 0x0000001a3200720c */ /* 0x000fc40003f26270 */
[-C--:B------:R-:W-:Y:S01]  /*5e60*/  ISETP.GE.AND P0, PT, R49, R26.reuse, PT ;  /* 0x0000001a3100720c */ /* 0x080fe20003f06270 */
[----:B------:R-:W2:Y:S01]  /*5e70*/  @!P6 LDG.E.U16 R3, desc[UR14][R12.64] ;  /* 0x0000000e0c03e981 */ /* 0x000ea2000c1e1500 */
[----:B------:R-:W-:-:S03]  /*5e80*/  ISETP.GE.AND P6, PT, R48, R26, PT ;  /* 0x0000001a3000720c */ /* 0x000fc60003fc6270 */
[----:B------:R-:W3:Y:S04]  /*5e90*/  @!P5 LDG.E.U16 R0, desc[UR14][R12.64+0x40] ;  /* 0x0000400e0c00d981 */ /* 0x000ee8000c1e1500 */
[----:B------:R-:W4:Y:S04]  /*5ea0*/  @!P4 LDG.E.U16 R5, desc[UR14][R12.64+0x80] ;  /* 0x0000800e0c05c981 */ /* 0x000f28000c1e1500 */
[----:B------:R-:W5:Y:S04]  /*5eb0*/  @!P3 LDG.E.U16 R2, desc[UR14][R12.64+0xc0] ;  /* 0x0000c00e0c02b981 */ /* 0x000f68000c1e1500 */
[----:B------:R-:W5:Y:S04]  /*5ec0*/  @!P2 LDG.E.U16 R7, desc[UR14][R12.64+0x100] ;  /* 0x0001000e0c07a981 */ /* 0x000f68000c1e1500 */
[----:B------:R-:W5:Y:S04]  /*5ed0*/  @!P1 LDG.E.U16 R4, desc[UR14][R12.64+0x140] ;  /* 0x0001400e0c049981 */ /* 0x000f68000c1e1500 */
[----:B------:R-:W5:Y:S04]  /*5ee0*/  @!P0 LDG.E.U16 R9, desc[UR14][R12.64+0x180] ;  /* 0x0001800e0c098981 */ /* 0x000f68000c1e1500 */
[----:B------:R-:W5:Y:S01]  /*5ef0*/  @!P6 LDG.E.U16 R6, desc[UR14][R12.64+0x1c0] ;  /* 0x0001c00e0c06e981 */ /* 0x000f62000c1e1500 */
[----:B------:R-:W-:Y:S01]  /*5f00*/  F2FP.BF16.F32.PACK_AB R95, R98, R95 ;  /* 0x0000005f625f723e */ /* 0x000fe200000010ff */
[----:B------:R-:W-:Y:S01]  /*5f10*/  UMOV UR4, 0x400 ;  /* 0x0000040000047882 */ /* 0x000fe20000000000 */
[----:B------:R-:W-:Y:S01]  /*5f20*/  F2FP.BF16.F32.PACK_AB R97, R100, R97 ;  /* 0x000000616461723e */ /* 0x000fe200000010ff */
[----:B0-----:R-:W-:Y:S01]  /*5f30*/  ULEA UR4, UR5, UR4, 0x18 ;  /* 0x0000000405047291 */ /* 0x001fe2000f8ec03f */
[----:B------:R-:W-:Y:S01]  /*5f40*/  F2FP.BF16.F32.PACK_AB R99, R102, R99 ;  /* 0x000000636663723e */ /* 0x000fe200000010ff */
[----:B------:R-:W-:Y:S01]  /*5f50*/  BSSY B0, `(.L_x_15587) ;  /* 0x0000079000007945 */ /* 0x000fe20003800000 */
[----:B------:R-:W-:-:S02]  /*5f60*/  F2FP.BF16.F32.PACK_AB R101, R104, R101 ;  /* 0x000000656865723e */ /* 0x000fc400000010ff */
[----:B------:R-:W-:Y:S01]  /*5f70*/  SHF.R.S32.HI R22, RZ, 0x1f, R53 ;  /* 0x0000001fff167819 */ /* 0x000fe20000011435 */
[----:B--2---:R-:W-:Y:S04]  /*5f80*/  STS.U16 [R54], R3 ;  /* 0x0000000336007388 */ /* 0x004fe80000000400 */
        /* <DEDUP_REMOVED lines=12> */
[----:B------:R-:W-:Y:S04]  /*6050*/  LDS.U16 R3, [R62+0x8] ;  /* 0x000008003e037984 */ /* 0x000fe80000000400 */
[----:B------:R-:W5:Y:S04]  /*6060*/  LDS.U16 R4, [R62+0xa] ;  /* 0x00000a003e047984 */ /* 0x000f680000000400 */
[----:B------:R-:W1:Y:S01]  /*6070*/  LDS.U16 R6, [R62+0xe] ;  /* 0x00000e003e067984 */ /* 0x000e620000000400 */
[----:B0-----:R-:W-:-:S02]  /*6080*/  SHF.L.U32 R8, R8, 0x10, RZ ;  /* 0x0000001008087819 */ /* 0x001fc400000006ff */
[----:B--2---:R-:W-:-:S03]  /*6090*/  SHF.L.U32 R10, R10, 0x10, RZ ;  /* 0x000000100a0a7819 */ /* 0x004fc600000006ff */
[--C-:B------:R-:W-:Y:S01]  /*60a0*/  FADD.FTZ R8, R8, R31.reuse ;  /* 0x0000001f08087221 */ /* 0x100fe20000010000 */
[----:B---3--:R-:W-:Y:S01]  /*60b0*/  SHF.L.U32 R0, R0, 0x10, RZ ;  /* 0x0000001000007819 */ /* 0x008fe200000006ff */
[----:B------:R-:W-:-:S03]  /*60c0*/  FADD.FTZ R10, R10, R31 ;  /* 0x0000001f0a0a7221 */ /* 0x000fc60000010000 */
[----:B------:R-:W-:Y:S02]  /*60d0*/  FSETP.GTU.FTZ.AND P0, PT, R8, 20, PT ;  /* 0x41a000000800780b */ /* 0x000fe40003f1c000 */
[----:B----4-:R-:W-:Y:S02]  /*60e0*/  SHF.L.U32 R2, R2, 0x10, RZ ;  /* 0x0000001002027819 */ /* 0x010fe400000006ff */
[----:B------:R-:W-:Y:S02]  /*60f0*/  FSETP.GTU.FTZ.AND P1, PT, R10, 20, PT ;  /* 0x41a000000a00780b */ /* 0x000fe40003f3c000 */
[----:B-----5:R-:W-:-:S07]  /*6100*/  SHF.L.U32 R4, R4, 0x10, RZ ;  /* 0x0000001004047819 */ /* 0x020fce00000006ff */
[----:B------:R-:W-:Y:S01]  /*6110*/  @!P0 FMUL.FTZ R5, R8, -1.4426950216293334961 ;  /* 0xbfb8aa3b08058820 */ /* 0x000fe20000410000 */
[----:B-1----:R-:W-:Y:S01]  /*6120*/  SHF.L.U32 R6, R6, 0x10, RZ ;  /* 0x0000001006067819 */ /* 0x002fe200000006ff */
[----:B------:R-:W-:Y:S02]  /*6130*/  FADD.FTZ R4, R4, R31 ;  /* 0x0000001f04047221 */ /* 0x000fe40000010000 */
[----:B------:R-:W-:Y:S02]  /*6140*/  @!P1 FMUL.FTZ R8, R10, -1.4426950216293334961 ;  /* 0xbfb8aa3b0a089820 */ /* 0x000fe40000410000 */
[----:B------:R-:W0:Y:S01]  /*6150*/  @!P0 MUFU.EX2 R5, R5 ;  /* 0x0000000500058308 */ /* 0x000e220000000800 */
[----:B------:R-:W-:-:S07]  /*6160*/  FSETP.GTU.FTZ.AND P3, PT, R4, 20, PT ;  /* 0x41a000000400780b */ /* 0x000fce0003f7c000 */
[----:B------:R-:W1:Y:S01]  /*6170*/  @!P1 MUFU.EX2 R8, R8 ;  /* 0x0000000800089308 */ /* 0x000e620000000800 */
[----:B0-----:R-:W-:Y:S02]  /*6180*/  @!P0 FADD.FTZ R7, R5, 1 ;  /* 0x3f80000005078421 */ /* 0x001fe40000010000 */
[----:B------:R-:W0:Y:S05]  /*6190*/  LDS.U16 R5, [R62+0xc] ;  /* 0x00000c003e057984 */ /* 0x000e2a0000000400 */
[----:B------:R2:W3:Y:S01]  /*61a0*/  @!P0 MUFU.RCP R10, R7 ;  /* 0x00000007000a8308 */ /* 0x0004e20000001000 */
[----:B------:R-:W-:Y:S01]  /*61b0*/  BAR.SYNC.DEFER_BLOCKING 0x0 ;  /* 0x0000000000007b1d */ /* 0x000fe20000010000 */
[----:B-1----:R-:W-:Y:S01]  /*61c0*/  @!P1 FADD.FTZ R9, R8, 1 ;  /* 0x3f80000008099421 */ /* 0x002fe20000010000 */
[----:B------:R-:W-:-:S02]  /*61d0*/  PRMT R8, R97, 0x7632, R8 ;  /* 0x0000763261087816 */ /* 0x000fc40000000008 */
[----:B--2---:R-:W-:-:S03]  /*61e0*/  PRMT R7, R95, 0x7632, R7 ;  /* 0x000076325f077816 */ /* 0x004fc60000000007 */
[----:B------:R-:W1:Y:S01]  /*61f0*/  @!P1 MUFU.RCP R9, R9 ;  /* 0x0000000900099308 */ /* 0x000e620000001000 */
[----:B---3--:R-:W-:Y:S01]  /*6200*/  @!P0 FMUL.FTZ R73, R73, R10 ;  /* 0x0000000a49498220 */ /* 0x008fe20000410000 */
[----:B------:R-:W-:Y:S02]  /*6210*/  ISETP.NE.AND P0, PT, R35, RZ, PT ;  /* 0x000000ff2300720c */ /* 0x000fe40003f05270 */
[----:B------:R-:W-:Y:S01]  /*6220*/  PRMT R10, R101, 0x7632, R10 ;  /* 0x00007632650a7816 */ /* 0x000fe2000000000a */
[----:B------:R-:W-:Y:S01]  /*6230*/  STS.U16 [R62], R95 ;  /* 0x0000005f3e007388 */ /* 0x000fe20000000400 */
[----:B-1----:R-:W-:Y:S01]  /*6240*/  @!P1 FMUL.FTZ R74, R74, R9 ;  /* 0x000000094a4a9220 */ /* 0x002fe20000410000 */
[----:B------:R-:W-:Y:S02]  /*6250*/  PRMT R9, R99, 0x7632, R9 ;  /* 0x0000763263097816 */ /* 0x000fe40000000009 */
[----:B------:R1:W-:Y:S04]  /*6260*/  STS.U16 [R62+0x2], R7 ;  /* 0x000002073e007388 */ /* 0x0003e80000000400 */
[----:B------:R-:W-:Y:S04]  /*6270*/  STS.U16 [R62+0x4], R97 ;  /* 0x000004613e007388 */ /* 0x000fe80000000400 */
[----:B------:R2:W-:Y:S01]  /*6280*/  STS.U16 [R62+0x6], R8 ;  /* 0x000006083e007388 */ /* 0x0005e20000000400 */
[----:B-1----:R-:W-:Y:S01]  /*6290*/  FADD.FTZ R7, R0, R31 ;  /* 0x0000001f00077221 */ /* 0x002fe20000010000 */
[----:B------:R-:W-:-:S02]  /*62a0*/  SHF.L.U32 R0, R3, 0x10, RZ ;  /* 0x0000001003007819 */ /* 0x000fc400000006ff */
[----:B------:R-:W-:Y:S02]  /*62b0*/  STS.U16 [R62+0x8], R99 ;  /* 0x000008633e007388 */ /* 0x000fe40000000400 */
[----:B------:R-:W-:Y:S02]  /*62c0*/  FSETP.GTU.FTZ.AND P6, PT, R7, 20, PT ;  /* 0x41a000000700780b */ /* 0x000fe40003fdc000 */
[----:B------:R1:W-:Y:S01]  /*62d0*/  STS.U16 [R62+0xa], R9 ;  /* 0x00000a093e007388 */ /* 0x0003e20000000400 */
[--C-:B------:R-:W-:Y:S01]  /*62e0*/  FADD.FTZ R3, R0, R31.reuse ;  /* 0x0000001f00037221 */ /* 0x100fe20000010000 */
[----:B--2---:R-:W-:Y:S01]  /*62f0*/  FADD.FTZ R8, R2, R31 ;  /* 0x0000001f02087221 */ /* 0x004fe20000010000 */
[----:B0-----:R-:W-:Y:S01]  /*6300*/  SHF.L.U32 R2, R5, 0x10, RZ ;  /* 0x0000001005027819 */ /* 0x001fe200000006ff */
[----:B------:R-:W-:Y:S01]  /*6310*/  STS.U16 [R62+0xc], R101 ;  /* 0x00000c653e007388 */ /* 0x000fe20000000400 */
[----:B------:R-:W-:Y:S01]  /*6320*/  @!P3 FMUL.FTZ R5, R4, -1.4426950216293334961 ;  /* 0xbfb8aa3b0405b820 */ /* 0x000fe20000410000 */
[----:B------:R-:W-:-:S02]  /*6330*/  FSETP.GTU.FTZ.AND P2, PT, R3, 20, PT ;  /* 0x41a000000300780b */ /* 0x000fc40003f5c000 */
[----:B------:R0:W-:Y:S01]  /*6340*/  STS.U16 [R62+0xe], R10 ;  /* 0x00000e0a3e007388 */ /* 0x0001e20000000400 */
[----:B------:R-:W-:-:S03]  /*6350*/  NOP ;  /* 0x0000000000007918 */ /* 0x000fc60000000000 */
[----:B------:R-:W-:Y:S01]  /*6360*/  LDS.U16 R11, [R54] ;  /* 0x00000000360b7984 */ /* 0x000fe20000000400 */
[----:B------:R-:W-:Y:S01]  /*6370*/  FSETP.GTU.FTZ.AND P5, PT, R8, 20, PT ;  /* 0x41a000000800780b */ /* 0x000fe20003fbc000 */
[----:B------:R-:W-:Y:S01]  /*6380*/  @!P6 FMUL.FTZ R0, R7, -1.4426950216293334961 ;  /* 0xbfb8aa3b0700e820 */ /* 0x000fe20000410000 */
[--C-:B-1----:R-:W-:Y:S01]  /*6390*/  FADD.FTZ R9, R2, R31.reuse ;  /* 0x0000001f02097221 */ /* 0x102fe20000010000 */
[----:B------:R-:W-:Y:S03]  /*63a0*/  LDS.U16 R13, [R55+0x40] ;  /* 0x00004000370d7984 */ /* 0x000fe60000000400 */
[----:B------:R-:W-:Y:S01]  /*63b0*/  @!P2 FMUL.FTZ R3, R3, -1.4426950216293334961 ;  /* 0xbfb8aa3b0303a820 */ /* 0x000fe20000410000 */
[----:B------:R-:W1:Y:S01]  /*63c0*/  @!P3 MUFU.EX2 R5, R5 ;  /* 0x000000050005b308 */ /* 0x000e620000000800 */
[----:B0-----:R-:W-:Y:S01]  /*63d0*/  FADD.FTZ R10, R6, R31 ;  /* 0x0000001f060a7221 */ /* 0x001fe20000010000 */
[----:B------:R-:W-:Y:S01]  /*63e0*/  LDS.U16 R21, [R56+0x80] ;  /* 0x0000800038157984 */ /* 0x000fe20000000400 */
[----:B------:R-:W-:-:S03]  /*63f0*/  FSETP.GTU.FTZ.AND P4, PT, R9, 20, PT ;  /* 0x41a000000900780b */ /* 0x000fc60003f9c000 */
[----:B------:R-:W-:Y:S01]  /*6400*/  LDS.U16 R23, [R57+0xc0] ;  /* 0x0000c00039177984 */ /* 0x000fe20000000400 */
[----:B------:R-:W-:Y:S01]  /*6410*/  FSETP.GTU.FTZ.AND P1, PT, R10, 20, PT ;  /* 0x41a000000a00780b */ /* 0x000fe20003f3c000 */
[----:B------:R-:W0:Y:S01]  /*6420*/  @!P6 MUFU.EX2 R0, R0 ;  /* 0x000000000000e308 */ /* 0x000e220000000800 */
[----:B------:R-:W-:Y:S01]  /*6430*/  @!P5 FMUL.FTZ R2, R8, -1.4426950216293334961 ;  /* 0xbfb8aa3b0802d820 */ /* 0x000fe20000410000 */
[----:B------:R-:W-:Y:S04]  /*6440*/  LDS.U16 R25, [R58+0x100] ;  /* 0x000100003a197984 */ /* 0x000fe80000000400 */
[----:B------:R-:W-:Y:S02]  /*6450*/  LDS.U16 R27, [R59+0x140] ;  /* 0x000140003b1b7984 */ /* 0x000fe40000000400 */
[----:B------:R-:W2:Y:S01]  /*6460*/  @!P5 MUFU.EX2 R2, R2 ;  /* 0x000000020002d308 */ /* 0x000ea20000000800 */
[----:B------:R-:W-:Y:S01]  /*6470*/  @!P4 FMUL.FTZ R6, R9, -1.4426950216293334961 ;  /* 0xbfb8aa3b0906c820 */ /* 0x000fe20000410000 */
[----:B------:R-:W-:Y:S01]  /*6480*/  LDS.U16 R65, [R60+0x180] ;  /* 0x000180003c417984 */ /* 0x000fe20000000400 */
[----:B-1----:R-:W-:Y:S01]  /*6490*/  @!P3 FADD.FTZ R5, R5, 1 ;  /* 0x3f8000000505b421 */ /* 0x002fe20000010000 */
[----:B------:R-:W-:-:S02]  /*64a0*/  @!P1 FMUL.FTZ R8, R10, -1.4426950216293334961 ;  /* 0xbfb8aa3b0a089820 */ /* 0x000fc40000410000 */
[----:B------:R-:W-:Y:S02]  /*64b0*/  LDS.U16 R67, [R61+0x1c0] ;  /* 0x0001c0003d437984 */ /* 0x000fe40000000400 */
[----:B------:R-:W1:Y:S01]  /*64c0*/  @!P2 MUFU.EX2 R3, R3 ;  /* 0x000000030003a308 */ /* 0x000e620000000800 */
[----:B0-----:R-:W-:Y:S01]  /*64d0*/  @!P6 FADD.FTZ R0, R0, 1 ;  /* 0x3f8000000000e421 */ /* 0x001fe20000010000 */
[----:B------:R-:W-:Y:S01]  /*64e0*/  @!P0 STS [UR4+0x210], R26 ;  /* 0x0002101aff008988 */ /* 0x000fe20008000804 */
[----:B------:R-:W-:Y:S01]  /*64f0*/  BAR.SYNC.DEFER_BLOCKING 0x0 ;  /* 0x0000000000007b1d */ /* 0x000fe20000010000 */
[----:B--2---:R-:W-:-:S05]  /*6500*/  @!P5 FADD.FTZ R2, R2, 1 ;  /* 0x3f8000000202d421 */ /* 0x004fca0000010000 */
[----:B------:R-:W0:Y:S01]  /*6510*/  @!P6 MUFU.RCP R0, R0 ;  /* 0x000000000000e308 */ /* 0x000e220000001000 */
[----:B-1----:R-:W-:-:S07]  /*6520*/  @!P2 FADD.FTZ R4, R3, 1 ;  /* 0x3f8000000304a421 */ /* 0x002fce0000010000 */
[----:B------:R1:W2:Y:S08]  /*6530*/  @!P5 MUFU.RCP R9, R2 ;  /* 0x000000020009d308 */ /* 0x0002b00000001000 */
[----:B------:R3:W4:Y:S01]  /*6540*/  @!P4 MUFU.EX2 R7, R6 ;  /* 0x000000060007c308 */ /* 0x0007220000000800 */
[----:B0-----:R-:W-:Y:S01]  /*6550*/  @!P6 FMUL.FTZ R75, R75, R0 ;  /* 0x000000004b4be220 */ /* 0x001fe20000410000 */
[----:B------:R-:W0:Y:S01]  /*6560*/  LDS R12, [UR4+0x210] ;  /* 0x00021004ff0c7984 */ /* 0x000e220008000800 */
[----:B-1----:R-:W-:-:S05]  /*6570*/  IMAD.WIDE.U32 R2, R70, UR16, RZ ;  /* 0x0000001046027c25 */ /* 0x002fca000f8e00ff */
[----:B------:R-:W1:Y:S01]  /*6580*/  @!P2 MUFU.RCP R20, R4 ;  /* 0x000000040014a308 */ /* 0x000e620000001000 */
[----:B--2---:R-:W-:Y:S01]  /*6590*/  @!P5 FMUL.FTZ R76, R76, R9 ;  /* 0x000000094c4cd220 */ /* 0x004fe20000410000 */
[----:B---3--:R-:W-:-:S06]  /*65a0*/  IADD3 R6, P5, R53, R64, RZ ;  /* 0x0000004035067210 */ /* 0x008fcc0007fbe0ff */
[----:B------:R-:W2:Y:S01]  /*65b0*/  @!P3 MUFU.RCP R69, R5 ;  /* 0x000000050045b308 */ /* 0x000ea20000001000 */
[----:B----4-:R-:W-:Y:S01]  /*65c0*/  @!P4 FADD.FTZ R0, R7, 1 ;  /* 0x3f8000000700c421 */ /* 0x010fe20000010000 */
[----:B------:R-:W-:-:S06]  /*65d0*/  LEA.HI.X.SX32 R7, R64, R22, 0x1, P5 ;  /* 0x0000001640077211 */ /* 0x000fcc00028f0eff */
[----:B------:R3:W4:Y:S02]  /*65e0*/  @!P1 MUFU.EX2 R10, R8 ;  /* 0x00000008000a9308 */ /* 0x0007240000000800 */
[----:B---3--:R-:W-:-:S04]  /*65f0*/  IMAD R8, R70, UR17, RZ ;  /* 0x0000001146087c24 */ /* 0x008fc8000f8e02ff */
[----:B------:R-:W-:Y:S01]  /*6600*/  IMAD R71, R71, UR16, R8 ;  /* 0x0000001047477c24 */ /* 0x000fe2000f8e0208 */
[----:B0-----:R-:W-:-:S13]  /*6610*/  ISETP.GE.AND P6, PT, R53, R12, PT ;  /* 0x0000000c3500720c */ /* 0x001fda0003fc6270 */
[----:B-12-4-:R-:W-:Y:S05]  /*6620*/  @P6 BRA `(.L_x_15588) ;  /* 0x00000000002c6947 */ /* 0x016fea0003800000 */
        /* <DEDUP_REMOVED lines=11> */
.L_x_15588:
[----:B------:R-:W-:Y:S05]  /*66e0*/  BSYNC B0 ;  /* 0x0000000000007941 */ /* 0x000fea0003800000 */
.L_x_15587:
[----:B------:R-:W-:Y:S01]  /*66f0*/  IADD3 R3, R3, R71, RZ ;  /* 0x0000004703037210 */ /* 0x000fe20007ffe0ff */
[----:B------:R-:W-:Y:S01]  /*6700*/  ULDC.64 UR6, c[0x0][0x390] ;  /* 0x0000e40000067ab9 */ /* 0x000fe20000000a00 */
[----:B------:R-:W-:Y:S01]  /*6710*/  @!P1 FADD.FTZ R10, R10, 1 ;  /* 0x3f8000000a0a9421 */ /* 0x000fe20000010000 */
[----:B0-----:R-:W-:Y:S01]  /*6720*/  IMAD R9, R29, UR6, RZ ;  /* 0x000000061d097c24 */ /* 0x001fe2000f8e02ff */
[----:B------:R0:W1:Y:S01]  /*6730*/  @!P4 MUFU.RCP R5, R0 ;  /* 0x000000000005c308 */ /* 0x0000620000001000 */
[----:B------:R-:W-:Y:S02]  /*6740*/  IMAD R71, R37, -0x100, R32 ;  /* 0xffffff0025477824 */ /* 0x000fe400078e0220 */
[----:B------:R-:W-:Y:S01]  /*6750*/  @!P2 FMUL.FTZ R77, R77, R20 ;  /* 0x000000144d4da220 */ /* 0x000fe20000410000 */
[----:B------:R-:W-:Y:S01]  /*6760*/  IMAD.WIDE.U32 R2, R28, UR6, R2 ;  /* 0x000000061c027c25 */ /* 0x000fe2000f8e0002 */
[----:B------:R-:W-:-:S03]  /*6770*/  ISETP.GE.AND P2, PT, R47, R12, PT ;  /* 0x0000000c2f00720c */ /* 0x000fc60003f46270 */
[----:B------:R-:W-:Y:S01]  /*6780*/  @!P3 FMUL.FTZ R78, R78, R69 ;  /* 0x000000454e4eb220 */ /* 0x000fe20000410000 */
[----:B------:R-:W-:Y:S01]  /*6790*/  SHF.R.S32.HI R79, RZ, 0x1f, R71 ;  /* 0x0000001fff4f7819 */ /* 0x000fe20000011447 */
[----:B------:R-:W-:Y:S01]  /*67a0*/  IMAD R4, R28, UR7, R9 ;  /* 0x000000071c047c24 */ /* 0x000fe2000f8e0209 */
[----:B------:R-:W2:Y:S01]  /*67b0*/  @!P1 MUFU.RCP R10, R10 ;  /* 0x0000000a000a9308 */ /* 0x000ea20000001000 */
[----:B------:R-:W-:Y:S01]  /*67c0*/  ULDC.64 UR6, c[0x0][0x3e0] ;  /* 0x0000f80000067ab9 */ /* 0x000fe20000000a00 */
[----:B0-----:R-:W-:Y:S01]  /*67d0*/  IADD3 R0, P6, R71, R2, RZ ;  /* 0x0000000247007210 */ /* 0x001fe20007fde0ff */
[----:B------:R-:W-:Y:S01]  /*67e0*/  BSSY B0, `(.L_x_15589) ;  /* 0x0000051000007945 */ /* 0x000fe20003800000 */
[----:B------:R-:W-:Y:S02]  /*67f0*/  LEA R9, P5, R53, UR6, 0x1 ;  /* 0x0000000635097c11 */ /* 0x000fe4000f8a08ff */
[----:B------:R-:W-:Y:S02]  /*6800*/  IADD3.X R3, R79, R4, R3, P6, !PT ;  /* 0x000000044f037210 */ /* 0x000fe400037fe403 */
[----:B------:R-:W-:Y:S01]  /*6810*/  LEA.HI.X R4, R53, UR7, R22, 0x1, P5 ;  /* 0x0000000735047c11 */ /* 0x000fe2000a8f0c16 */
[----:B-1----:R-:W-:Y:S01]  /*6820*/  @!P4 FMUL.FTZ R80, R80, R5 ;  /* 0x000000055050c220 */ /* 0x002fe20000410000 */
[----:B------:R-:W-:-:S02]  /*6830*/  LEA R2, P5, R0, R9, 0x1 ;  /* 0x0000000900027211 */ /* 0x000fc400078a08ff */
[----:B------:R-:W-:Y:S02]  /*6840*/  ISETP.GE.AND P3, PT, R52, R12, PT ;  /* 0x0000000c3400720c */ /* 0x000fe40003f66270 */
[----:B------:R-:W-:Y:S02]  /*6850*/  LEA.HI.X R3, R0, R4, R3, 0x1, P5 ;  /* 0x0000000400037211 */ /* 0x000fe400028f0c03 */
[----:B------:R-:W-:Y:S01]  /*6860*/  ISETP.GE.AND P5, PT, R51, R12, PT ;  /* 0x0000000c3300720c */ /* 0x000fe20003fa6270 */
[----:B--2---:R-:W-:Y:S01]  /*6870*/  @!P1 FMUL.FTZ R63, R63, R10 ;  /* 0x0000000a3f3f9220 */ /* 0x004fe20000410000 */
[-C--:B------:R-:W-:Y:S01]  /*6880*/  ISETP.GE.AND P4, PT, R50, R12.reuse, PT ;  /* 0x0000000c3200720c */ /* 0x080fe20003f86270 */
[----:B------:R-:W-:Y:S01]  /*6890*/  @!P2 STG.E.U16 desc[UR14][R2.64+-0x180], R21 ;  /* 0xfffe80150200a986 */ /* 0x000fe2000c10150e */
[-C--:B------:R-:W-:Y:S02]  /*68a0*/  ISETP.GE.AND P6, PT, R49, R12.reuse, PT ;  /* 0x0000000c3100720c */ /* 0x080fe40003fc6270 */
[----:B------:R-:W-:-:S02]  /*68b0*/  ISETP.GE.AND P1, PT, R46, R12, PT ;  /* 0x0000000c2e00720c */ /* 0x000fc40003f26270 */
[----:B------:R-:W-:Y:S01]  /*68c0*/  ISETP.GE.AND P2, PT, R48, R12, PT ;  /* 0x0000000c3000720c */ /* 0x000fe20003f46270 */
[----:B------:R-:W-:Y:S01]  /*68d0*/  @!P3 STG.E.U16 desc[UR14][R2.64+-0x140], R23 ;  /* 0xfffec0170200b986 */ /* 0x000fe2000c10150e */
[----:B------:R-:W-:Y:S01]  /*68e0*/  F2FP.BF16.F32.PACK_AB R0, R74, R73 ;  /* 0x000000494a00723e */ /* 0x000fe200000010ff */
[----:B------:R-:W-:Y:S01]  /*68f0*/  FADD.FTZ R73, R73, R34 ;  /* 0x0000002249497221 */ /* 0x000fe20000010000 */
[----:B------:R-:W-:Y:S01]  /*6900*/  F2FP.BF16.F32.PACK_AB R4, R76, R75 ;  /* 0x0000004b4c04723e */ /* 0x000fe200000010ff */
[----:B------:R0:W-:Y:S01]  /*6910*/  @!P5 STG.E.U16 desc[UR14][R2.64+-0x100], R25 ;  /* 0xffff00190200d986 */ /* 0x0001e2000c10150e */
[C---:B------:R-:W-:Y:S01]  /*6920*/  PRMT R5, R0.reuse, 0x7610, R5 ;  /* 0x0000761000057816 */ /* 0x040fe20000000005 */
        /* <DEDUP_REMOVED lines=9> */
[----:B------:R-:W-:Y:S01]  /*69c0*/  @!P1 STG.E.U16 desc[UR14][R2.64+-0x1c0], R13 ;  /* 0xfffe400d02009986 */ /* 0x000fe2000c10150e */
[----:B0-----:R-:W0:Y:S01]  /*69d0*/  LDC.64 R24, c[0x0][0x3a8] ;  /* 0x0000ea00ff187b82 */ /* 0x001e220000000a00 */
[----:B------:R-:W-:Y:S02]  /*69e0*/  FADD.FTZ R77, R76, R77 ;  /* 0x0000004d4c4d7221 */ /* 0x000fe40000010000 */
[----:B------:R1:W-:Y:S02]  /*69f0*/  @!P2 STG.E.U16 desc[UR14][R2.64+-0x40], R67 ;  /* 0xffffc0430200a986 */ /* 0x0003e4000c10150e */
[----:B------:R-:W-:-:S03]  /*6a00*/  FADD.FTZ R77, R77, R78 ;  /* 0x0000004e4d4d7221 */ /* 0x000fc60000010000 */
[----:B------:R-:W-:Y:S01]  /*6a10*/  BAR.SYNC.DEFER_BLOCKING 0x0 ;  /* 0x0000000000007b1d */ /* 0x000fe20000010000 */
[----:B------:R-:W-:-:S04]  /*6a20*/  FADD.FTZ R34, R77, R80 ;  /* 0x000000504d227221 */ /* 0x000fc80000010000 */
[----:B------:R-:W-:Y:S01]  /*6a30*/  FADD.FTZ R34, R34, R63 ;  /* 0x0000003f22227221 */ /* 0x000fe20000010000 */
[----:B-1----:R-:W-:-:S04]  /*6a40*/  F2FP.BF16.F32.PACK_AB R3, R63, R80 ;  /* 0x000000503f03723e */ /* 0x002fc800000010ff */
        /* <DEDUP_REMOVED lines=42> */
.L_x_15590:
[----:B------:R-:W-:Y:S05]  /*6cf0*/  BSYNC B0 ;  /* 0x0000000000007941 */ /* 0x000fea0003800000 */
.L_x_15589:
[----:B------:R-:W-:Y:S01]  /*6d00*/  MOV R3, R23 ;  /* 0x0000001700037202 */ /* 0x000fe20000000f00 */
[----:B------:R-:W-:Y:S01]  /*6d10*/  ULDC.64 UR4, c[0x0][0x3b0] ;  /* 0x0000ec0000047ab9 */ /* 0x000fe20000000a00 */
[----:B------:R-:W-:Y:S01]  /*6d20*/  ULDC.64 UR6, c[0x0][0x3f0] ;  /* 0x0000fc0000067ab9 */ /* 0x000fe20000000a00 */
[----:B------:R-:W-:Y:S01]  /*6d30*/  IMAD R5, R29, UR4, RZ ;  /* 0x000000041d057c24 */ /* 0x000fe2000f8e02ff */
[----:B------:R-:W-:Y:S01]  /*6d40*/  LEA R4, P4, R53, UR6, 0x1 ;  /* 0x0000000635047c11 */ /* 0x000fe2000f8808ff */
[----:B------:R-:W-:Y:S01]  /*6d50*/  IMAD.WIDE.U32 R2, R28, UR4, R2 ;  /* 0x000000041c027c25 */ /* 0x000fe2000f8e0002 */
[-C--:B------:R-:W-:Y:S02]  /*6d60*/  ISETP.GE.AND P5, PT, R49, R0.reuse, PT ;  /* 0x000000003100720c */ /* 0x080fe40003fa6270 */
[----:B------:R-:W-:Y:S01]  /*6d70*/  ISETP.GE.AND P0, PT, R46, R0, PT ;  /* 0x000000002e00720c */ /* 0x000fe20003f06270 */
[----:B0-----:R-:W-:Y:S01]  /*6d80*/  IMAD R7, R28, UR5, R5 ;  /* 0x000000051c077c24 */ /* 0x001fe2000f8e0205 */
[----:B------:R-:W-:-:S02]  /*6d90*/  IADD3 R6, P3, R71, R2, RZ ;  /* 0x0000000247067210 */ /* 0x000fc40007f7e0ff */
[----:B------:R-:W-:Y:S02]  /*6da0*/  LEA.HI.X R5, R53, UR7, R22, 0x1, P4 ;  /* 0x0000000735057c11 */ /* 0x000fe4000a0f0c16 */
[----:B------:R-:W-:Y:S02]  /*6db0*/  IADD3.X R3, R79, R7, R3, P3, !PT ;  /* 0x000000074f037210 */ /* 0x000fe40001ffe403 */
[----:B------:R-:W-:Y:S02]  /*6dc0*/  LEA R2, P6, R6, R4, 0x1 ;  /* 0x0000000406027211 */ /* 0x000fe400078c08ff */
[-C--:B------:R-:W-:Y:S02]  /*6dd0*/  ISETP.GE.AND P4, PT, R50, R0.reuse, PT ;  /* 0x000000003200720c */ /* 0x080fe40003f86270 */
[----:B------:R-:W-:Y:S02]  /*6de0*/  LEA.HI.X R3, R6, R5, R3, 0x1, P6 ;  /* 0x0000000506037211 */ /* 0x000fe400030f0c03 */
[----:B------:R-:W-:-:S02]  /*6df0*/  ISETP.GE.AND P6, PT, R48, R0, PT ;  /* 0x000000003000720c */ /* 0x000fc40003fc6270 */
[-C--:B------:R-:W-:Y:S01]  /*6e00*/  ISETP.GE.AND P1, PT, R47, R0.reuse, PT ;  /* 0x000000002f00720c */ /* 0x080fe20003f26270 */
[----:B------:R0:W-:Y:S01]  /*6e10*/  @!P5 STG.E.U16 desc[UR14][R2.64+0x140], R21 ;  /* 0x000140150200d986 */ /* 0x0001e2000c10150e */
[-C--:B------:R-:W-:Y:S02]  /*6e20*/  ISETP.GE.AND P2, PT, R52, R0.reuse, PT ;  /* 0x000000003400720c */ /* 0x080fe40003f46270 */
[----:B------:R-:W-:Y:S01]  /*6e30*/  ISETP.GE.AND P3, PT, R51, R0, PT ;  /* 0x000000003300720c */ /* 0x000fe20003f66270 */
[----:B------:R0:W-:Y:S01]  /*6e40*/  @!P0 STG.E.U16 desc[UR14][R2.64], R55 ;  /* 0x0000003702008986 */ /* 0x0001e2000c10150e */
[----:B------:R-:W-:Y:S02]  /*6e50*/  ISETP.GT.AND P0, PT, R45, 0x1, PT ;  /* 0x000000012d00780c */ /* 0x000fe40003f04270 */
[----:B------:R-:W-:Y:S01]  /*6e60*/  IADD3 R37, R37, 0x1, RZ ;  /* 0x0000000125257810 */ /* 0x000fe20007ffe0ff */
        /* <DEDUP_REMOVED lines=12> */
.L_x_15554:
        /* <DEDUP_REMOVED lines=26> */
.L_x_15593:
[----:B------:R-:W-:Y:S05]  /*70d0*/  BSYNC B0 ;  /* 0x0000000000007941 */ /* 0x000fea0003800000 */
.L_x_15592:
        /* <DEDUP_REMOVED lines=29> */
.L_x_15595:
[----:B------:R-:W2:Y:S02]  /*72b0*/  S2R R19, SR_TID.X ;  /* 0x0000000000137919 */ /* 0x000ea40000002100 */
.L_x_15596:
[----:B------:R-:W-:Y:S05]  /*72c0*/  BSYNC B0 ;  /* 0x0000000000007941 */ /* 0x000fea0003800000 */
.L_x_15594:
[----:B------:R-:W-:Y:S02]  /*72d0*/  ULDC UR22, c[0x0][0x21c] ;  /* 0x0000870000167ab9 */ /* 0x000fe40000000800 */
[----:B--2---:R-:W-:-:S13]  /*72e0*/  ISETP.GE.AND P0, PT, R19, UR22, PT ;  /* 0x0000001613007c0c */ /* 0x004fda000bf06270 */
[----:B------:R-:W-:Y:S05]  /*72f0*/  @P0 EXIT ;  /* 0x000000000000094d */ /* 0x000fea0003800000 */
[----:B------:R-:W2:Y:S01]  /*7300*/  S2UR UR5, SR_CgaCtaId ;  /* 0x00000000000579c3 */ /* 0x000ea20000008800 */
[----:B------:R-:W-:Y:S01]  /*7310*/  ULDC.64 UR6, c[0x0][0x268] ;  /* 0x00009a0000067ab9 */ /* 0x000fe20000000a00 */
[----:B------:R-:W-:Y:S01]  /*7320*/  ULDC.64 UR10, c[0x0][0x248] ;  /* 0x00009200000a7ab9 */ /* 0x000fe20000000a00 */
[----:B------:R-:W-:Y:S01]  /*7330*/  ULDC.64 UR8, c[0x0][0x378] ;  /* 0x0000de0000087ab9 */ /* 0x000fe20000000a00 */
[C---:B0-----:R-:W-:Y:S01]  /*7340*/  IMAD R3, R29.reuse, UR6, RZ ;  /* 0x000000061d037c24 */ /* 0x041fe2000f8e02ff */
[----:B------:R-:W-:Y:S01]  /*7350*/  BSSY B0, `(.L_x_15597) ;  /* 0x0000062000007945 */ /* 0x000fe20003800000 */
[C---:B------:R-:W-:Y:S01]  /*7360*/  IMAD R9, R29.reuse, UR10, RZ ;  /* 0x0000000a1d097c24 */ /* 0x040fe2000f8e02ff */
[----:B------:R-:W-:Y:S01]  /*7370*/  UMOV UR4, 0x400 ;  /* 0x0000040000047882 */ /* 0x000fe20000000000 */
[----:B------:R-:W-:Y:S01]  /*7380*/  IMAD R5, R29, UR8, RZ ;  /* 0x000000081d057c24 */ /* 0x000fe2000f8e02ff */
[----:B------:R-:W-:Y:S01]  /*7390*/  ULDC.64 UR30, c[0x0][0x2d8] ;  /* 0x0000b600001e7ab9 */ /* 0x000fe20000000a00 */
[C---:B----4-:R-:W-:Y:S01]  /*73a0*/  IMAD.WIDE.U32 R14, R28.reuse, UR6, RZ ;  /* 0x000000061c0e7c25 */ /* 0x050fe2000f8e00ff */
        /* <DEDUP_REMOVED lines=14> */
[----:B--2---:R-:W-:Y:S01]  /*7490*/  ULEA UR4, UR5, UR4, 0x18 ;  /* 0x0000000405047291 */ /* 0x004fe2000f8ec03f */
[----:B------:R-:W-:Y:S01]  /*74a0*/  IMAD R29, R29, UR8, RZ ;  /* 0x000000081d1d7c24 */ /* 0x000fe2000f8e02ff */
[----:B-----5:R-:W-:Y:S01]  /*74b0*/  IADD3 R31, R9, R5, RZ ;  /* 0x00000005091f7210 */ /* 0x020fe20007ffe0ff */
[----:B---3--:R-:W-:Y:S01]  /*74c0*/  IMAD.WIDE.U32 R6, R28, UR6, RZ ;  /* 0x000000061c067c25 */ /* 0x008fe2000f8e00ff */
[----:B------:R-:W-:Y:S01]  /*74d0*/  ULDC UR6, c[0x0][0x0] ;  /* 0x0000000000067ab9 */ /* 0x000fe20000000800 */
[----:B------:R-:W-:-:S02]  /*74e0*/  ULDC.64 UR20, c[0x0][0x3d0] ;  /* 0x0000f40000147ab9 */ /* 0x000fc40000000a00 */
[C---:B------:R-:W-:Y:S02]  /*74f0*/  IMAD R3, R28.reuse, UR7, R3 ;  /* 0x000000071c037c24 */ /* 0x040fe4000f8e0203 */
[C---:B-1----:R-:W-:Y:S01]  /*7500*/  IMAD.WIDE.U32 R16, R28.reuse, UR10, RZ ;  /* 0x0000000a1c107c25 */ /* 0x042fe2000f8e00ff */
[----:B------:R-:W-:Y:S02]  /*7510*/  ULDC.64 UR10, c[0x0][0x340] ;  /* 0x0000d000000a7ab9 */ /* 0x000fe40000000a00 */
[----:B------:R-:W-:Y:S01]  /*7520*/  IADD3 R33, R7, R3, RZ ;  /* 0x0000000307217210 */ /* 0x000fe20007ffe0ff */
[C---:B------:R-:W-:Y:S01]  /*7530*/  IMAD R27, R28.reuse, UR9, R29 ;  /* 0x000000091c1b7c24 */ /* 0x040fe2000f8e021d */
[----:B------:R-:W-:Y:S01]  /*7540*/  IADD3 R41, R17, R13, RZ ;  /* 0x0000000d11297210 */ /* 0x000fe20007ffe0ff */
[----:B------:R-:W-:Y:S01]  /*7550*/  IMAD.WIDE.U32 R28, R28, UR8, RZ ;  /* 0x000000081c1c7c25 */ /* 0x000fe2000f8e00ff */
[----:B------:R-:W-:-:S04]  /*7560*/  ULDC.64 UR8, c[0x0][0x380] ;  /* 0x0000e00000087ab9 */ /* 0x000fc80000000a00 */
[----:B------:R-:W-:-:S07]  /*7570*/  IADD3 R27, R29, R27, RZ ;  /* 0x0000001b1d1b7210 */ /* 0x000fce0007ffe0ff */
.L_x_15598:
        /* <DEDUP_REMOVED lines=64> */
.L_x_15597:
[----:B------:R-:W-:Y:S05]  /*7980*/  EXIT ;  /* 0x000000000000794d */ /* 0x000fea0003800000 */
.L_x_15599:
        /* <DEDUP_REMOVED lines=15> */
.L_x_18998:


//--------------------- .text._Z25selective_scan_bwd_kernelI32Selective_Scan_bwd_kernel_traitsILi32ELi8ELb0ELb0ELb0ELb1ELb1EN3c108BFloat16ENS1_7complexIfEEEEv12SSMParamsBwd --------------------------
	.section	.text._Z25selective_scan_bwd_kernelI32Selective_Scan_bwd_kernel_traitsILi32ELi8ELb0ELb0ELb0ELb1ELb1EN3c108BFloat16ENS1_7complexIfEEEEv12SSMParamsBwd,"ax",@progbits
	.align	128
        .global         _Z25selective_scan_bwd_kernelI32Selective_Scan_bwd_kernel_traitsILi32ELi8ELb0ELb0ELb0ELb1ELb1EN3c108BFloat16ENS1_7complexIfEEEEv12SSMParamsBwd
        .type           _Z25selective_scan_bwd_kernelI32Selective_Scan_bwd_kernel_traitsILi32ELi8ELb0ELb0ELb0ELb1ELb1EN3c108BFloat16ENS1_7complexIfEEEEv12SSMParamsBwd,@function
        .size           _Z25selective_scan_bwd_kernelI32Selective_Scan_bwd_kernel_traitsILi32ELi8ELb0ELb0ELb0ELb1ELb1EN3c108BFloat16ENS1_7complexIfEEEEv12SSMParamsBwd,(.L_x_18999 - _Z25selective_scan_bwd_kernelI32Selective_Scan_bwd_kernel_traitsILi32ELi8ELb0ELb0ELb0ELb1ELb1EN3c108BFloat16ENS1_7complexIfEEEEv12SSMParamsBwd)
        .other          _Z25selective_scan_bwd_kernelI32Selective_Scan_bwd_kernel_traitsILi32ELi8ELb0ELb0ELb0ELb1ELb1EN3c108BFloat16ENS1_7complexIfEEEEv12SSMParamsBwd,@"STO_CUDA_ENTRY STV_DEFAULT"
_Z25selective_scan_bwd_kernelI32Selective_Scan_bwd_kernel_traitsILi32ELi8ELb0ELb0ELb0ELb1ELb1EN3c108BFloat16ENS1_7complexIfEEEEv12SSMParamsBwd:
.text._Z25selective_scan_bwd_kernelI32Selective_Scan_bwd_kernel_traitsILi32ELi8ELb0ELb0ELb0ELb1ELb1EN3c108BFloat16ENS1_7complexIfEEEEv12SSMParamsBwd:
        /* <DEDUP_REMOVED lines=16> */
[C---:B------:R-:W-:Y:S02]  /*0100*/  @P0 LEA R2, P2, R32.reuse, R2, 0x2 ;  /* 0x0000000220020211 */ /* 0x040fe400078410ff */
        /* <DEDUP_REMOVED lines=54> */
[----:B---3--:R-:W-:Y:S01]  /*0470*/  @P0 IMAD R0, R17, UR16, R32 ;  /* 0x0000001011000c24 */ /* 0x008fe2000f8e0220 */
[----:B------:R-:W-:-:S02]  /*0480*/  CS2R R14, SRZ ;  /* 0x00000000000e7805 */ /* 0x000fc4000001ff00 */
[----:B------:R-:W-:Y:S01]  /*0490*/  IADD3.X R6, R11, R7, R10, P4, !PT ;  /* 0x000000070b067210 */ /* 0x000fe200027fe40a */
[----:B------:R-:W-:Y:S01]  /*04a0*/  @P0 IMAD R0, R0, R25, RZ ;  /* 0x0000001900000224 */ /* 0x000fe200078e02ff */
[C---:B------:R-:W-:Y:S02]  /*04b0*/  @P1 LEA R16, P4, R32.reuse, R20, 0x2 ;  /* 0x0000001420101211 */ /* 0x040fe400078810ff */
[----:B------:R-:W-:Y:S01]  /*04c0*/  @P2 LEA R14, P5, R32, R22, 0x2 ;  /* 0x00000016200e2211 */ /* 0x000fe200078a10ff */
[----:B----4-:R-:W-:Y:S01]  /*04d0*/  @P0 IMAD R3, R0, R27, RZ ;  /* 0x0000001b00030224 */ /* 0x010fe200078e02ff */
[----:B------:R-:W-:Y:S02]  /*04e0*/  MOV R17, RZ ;  /* 0x000000ff00117202 */ /* 0x000fe40000000f00 */
[C-C-:B------:R-:W-:Y:S02]  /*04f0*/  @P1 LEA.HI.X R17, R32.reuse, R21, R33.reuse, 0x2, P4 ;  /* 0x0000001520111211 */ /* 0x140fe400020f1421 */
[----:B------:R-:W-:-:S02]  /*0500*/  @P2 LEA.HI.X R15, R32, R23, R33, 0x2, P5 ;  /* 0x00000017200f2211 */ /* 0x000fc400028f1421 */
[----:B0-----:R-:W-:Y:S02]  /*0510*/  LEA R40, P1, R41, R28, 0x1 ;  /* 0x0000001c29287211 */ /* 0x001fe400078208ff */
[----:B-1----:R-:W-:Y:S02]  /*0520*/  LEA R42, P2, R43, R30, 0x1 ;  /* 0x0000001e2b2a7211 */ /* 0x002fe400078408ff */
[----:B--2---:R-:W-:Y:S01]  /*0530*/  LEA R44, P4, R9, R44, 0x1 ;  /* 0x0000002c092c7211 */ /* 0x004fe200078808ff */
[----:B------:R-:W-:Y:S01]  /*0540*/  @P0 IMAD.WIDE R18, R3, 0x10, R18 ;  /* 0x0000001003120825 */ /* 0x000fe200078e0212 */
[----:B------:R-:W-:Y:S02]  /*0550*/  LEA.HI.X R41, R41, R29, R2, 0x1, P1 ;  /* 0x0000001d29297211 */ /* 0x000fe400008f0c02 */
[----:B------:R-:W-:Y:S02]  /*0560*/  CS2R R36, SRZ ;  /* 0x0000000000247805 */ /* 0x000fe4000001ff00 */
[----:B------:R-:W-:-:S02]  /*0570*/  LEA.HI.X R43, R43, R31, R4, 0x1, P2 ;  /* 0x0000001f2b2b7211 */ /* 0x000fc400010f0c04 */
[----:B------:R-:W-:Y:S02]  /*0580*/  @!P0 CS2R R18, SRZ ;  /* 0x0000000000128805 */ /* 0x000fe4000001ff00 */
[----:B------:R-:W-:Y:S01]  /*0590*/  LEA.HI.X R45, R9, R45, R6, 0x1, P4 ;  /* 0x0000002d092d7211 */ /* 0x000fe200020f0c06 */
[----:B------:R-:W-:Y:S06]  /*05a0*/  @!P3 BRA `(.L_x_15600) ;  /* 0x0000008000b0b947 */ /* 0x000fec0003800000 */
[----:B------:R-:W0:Y:S01]  /*05b0*/  S2R R38, SR_TID.X ;  /* 0x0000000000267919 */ /* 0x000e220000002100 */
[----:B------:R-:W-:Y:S02]  /*05c0*/  CS2R R36, SRZ ;  /* 0x0000000000247805 */ /* 0x000fe4000001ff00 */
[----:B------:R-:W-:Y:S01]  /*05d0*/  MOV R46, RZ ;  /* 0x000000ff002e7202 */ /* 0x000fe20000000f00 */
[----:B------:R-:W1:Y:S01]  /*05e0*/  S2R R39, SR_LANEID ;  /* 0x0000000000277919 */ /* 0x000e620000000000 */
[C---:B0-----:R-:W-:Y:S02]  /*05f0*/  SHF.L.U32 R0, R38.reuse, 0x3, RZ ;  /* 0x0000000326007819 */ /* 0x041fe400000006ff */
[----:B------:R-:W-:Y:S02]  /*0600*/  LOP3.LUT R159, R38, 0x1f, RZ, 0xc0, !PT ;  /* 0x0000001f269f7812 */ /* 0x000fe400078ec0ff */
[----:B------:R-:W-:-:S04]  /*0610*/  LOP3.LUT R47, R0, 0xffffff00, RZ, 0xc0, !PT ;  /* 0xffffff00002f7812 */ /* 0x000fc800078ec0ff */
[----:B------:R-:W-:-:S04]  /*0620*/  LOP3.LUT R47, R47, 0x1f, R38, 0xf8, !PT ;  /* 0x0000001f2f2f7812 */ /* 0x000fc800078ef826 */
[----:B-1----:R-:W-:-:S07]  /*0630*/  SHF.R.S32.HI R48, RZ, 0x1f, R47 ;  /* 0x0000001fff307819 */ /* 0x002fce000001142f */
.L_x_15642:
[----:B0-----:R-:W0:Y:S01]  /*0640*/  LDC R79, c[0x0][0x224] ;  /* 0x00008900ff4f7b82 */ /* 0x001e220000000800 */
[----:B------:R-:W-:Y:S01]  /*0650*/  ULDC UR4, c[0x0][0x218] ;  /* 0x0000860000047ab9 */ /* 0x000fe20000000800 */
[C---:B------:R-:W-:Y:S02]  /*0660*/  LOP3.LUT R9, R47.reuse, 0x20, RZ, 0xfc, !PT ;  /* 0x000000202f097812 */ /* 0x040fe400078efcff */
[C---:B------:R-:W-:Y:S02]  /*0670*/  LOP3.LUT R0, R47.reuse, 0x40, RZ, 0xfc, !PT ;  /* 0x000000402f007812 */ /* 0x040fe400078efcff */
[----:B------:R-:W-:Y:S02]  /*0680*/  LEA R2, P3, R47, R40, 0x1 ;  /* 0x000000282f027211 */ /* 0x000fe400078608ff */
[----:B------:R-:W-:Y:S02]  /*0690*/  PRMT R11, RZ, 0x7610, R11 ;  /* 0x00007610ff0b7816 */ /* 0x000fe4000000000b */
[----:B------:R-:W-:-:S02]  /*06a0*/  PRMT R13, RZ, 0x7610, R13 ;  /* 0x00007610ff0d7816 */ /* 0x000fc4000000000d */
[C---:B------:R-:W-:Y:S02]  /*06b0*/  LOP3.LUT R4, R47.reuse, 0x60, RZ, 0xfc, !PT ;  /* 0x000000602f047812 */ /* 0x040fe400078efcff */
        /* <DEDUP_REMOVED lines=19> */
[----:B------:R-:W-:-:S07]  /*07f0*/  ISETP.GE.AND P2, PT, R0, R10, PT ;  /* 0x0000000a0000720c */ /* 0x000fce0003f46270 */
        /* <DEDUP_REMOVED lines=16> */
[----:B------:R-:W-:-:S02]  /*0900*/  IADD3 R28, R39, 0x40, RZ ;  /* 0x00000040271c7810 */ /* 0x000fc40007ffe0ff */
[-C--:B------:R-:W-:Y:S02]  /*0910*/  LEA.HI.SX32 R26, R26, R39.reuse, 0x1b ;  /* 0x000000271a1a7211 */ /* 0x080fe400078fdaff */
[C---:B------:R-:W-:Y:S02]  /*0920*/  LEA.HI.SX32 R50, R39.reuse, R39, 0x1b ;  /* 0x0000002727327211 */ /* 0x040fe400078fdaff */
[----:B------:R-:W-:Y:S02]  /*0930*/  MOV R51, UR4 ;  /* 0x0000000400337c02 */ /* 0x000fe40008000f00 */
[C---:B-1----:R-:W-:Y:S02]  /*0940*/  IADD3 R2, R39.reuse, 0x60, RZ ;  /* 0x0000006027027810 */ /* 0x042fe40007ffe0ff */
[----:B------:R-:W-:Y:S02]  /*0950*/  LEA R52, R26, R51, 0x1 ;  /* 0x000000331a347211 */ /* 0x000fe400078e08ff */
[----:B------:R-:W-:-:S02]  /*0960*/  IADD3 R26, R39, 0x80, RZ ;  /* 0x00000080271a7810 */ /* 0x000fc40007ffe0ff */
[-C--:B------:R-:W-:Y:S02]  /*0970*/  LEA.HI.SX32 R28, R28, R39.reuse, 0x1b ;  /* 0x000000271c1c7211 */ /* 0x080fe400078fdaff */
[----:B------:R-:W-:Y:S02]  /*0980*/  LEA.HI.SX32 R2, R2, R39, 0x1b ;  /* 0x0000002702027211 */ /* 0x000fe400078fdaff */
[----:B------:R-:W-:Y:S02]  /*0990*/  LEA R50, R50, R51, 0x1 ;  /* 0x0000003332327211 */ /* 0x000fe400078e08ff */
[----:B------:R-:W-:Y:S02]  /*09a0*/  LEA.HI.SX32 R26, R26, R39, 0x1b ;  /* 0x000000271a1a7211 */ /* 0x000fe400078fdaff */
[----:B------:R-:W-:Y:S02]  /*09b0*/  LEA R53, R28, R51, 0x1 ;  /* 0x000000331c357211 */ /* 0x000fe400078e08ff */
[----:B------:R-:W-:-:S02]  /*09c0*/  IADD3 R28, R39, 0xa0, RZ ;  /* 0x000000a0271c7810 */ /* 0x000fc40007ffe0ff */
[C---:B------:R-:W-:Y:S02]  /*09d0*/  IADD3 R30, R39.reuse, 0xc0, RZ ;  /* 0x000000c0271e7810 */ /* 0x040fe40007ffe0ff */
[-C--:B------:R-:W-:Y:S02]  /*09e0*/  LEA R54, R2, R51.reuse, 0x1 ;  /* 0x0000003302367211 */ /* 0x080fe400078e08ff */
[C---:B------:R-:W-:Y:S02]  /*09f0*/  IADD3 R56, R39.reuse, 0xe0, RZ ;  /* 0x000000e027387810 */ /* 0x040fe40007ffe0ff */
[----:B------:R-:W-:Y:S02]  /*0a00*/  LEA R55, R26, R51, 0x1 ;  /* 0x000000331a377211 */ /* 0x000fe400078e08ff */
[----:B------:R-:W-:Y:S02]  /*0a10*/  LEA.HI.SX32 R28, R28, R39, 0x1b ;  /* 0x000000271c1c7211 */ /* 0x000fe400078fdaff */
[----:B------:R-:W-:-:S02]  /*0a20*/  SHF.L.U32 R3, R39, 0x3, RZ ;  /* 0x0000000327037819 */ /* 0x000fc400000006ff */
[-C--:B------:R-:W-:Y:S02]  /*0a30*/  LEA.HI.SX32 R30, R30, R39.reuse, 0x1b ;  /* 0x000000271e1e7211 */ /* 0x080fe400078fdaff */
[----:B------:R-:W-:Y:S02]  /*0a40*/  LEA.HI.SX32 R58, R56, R39, 0x1b ;  /* 0x00000027383a7211 */ /* 0x000fe400078fdaff */
[-C--:B------:R-:W-:Y:S02]  /*0a50*/  LEA R56, R28, R51.reuse, 0x1 ;  /* 0x000000331c387211 */ /* 0x080fe400078e08ff */
[-C--:B------:R-:W-:Y:S02]  /*0a60*/  LEA R57, R30, R51.reuse, 0x1 ;  /* 0x000000331e397211 */ /* 0x080fe400078e08ff */
[----:B------:R-:W-:Y:S02]  /*0a70*/  LEA R58, R58, R51, 0x1 ;  /* 0x000000333a3a7211 */ /* 0x000fe400078e08ff */
[----:B------:R-:W-:-:S02]  /*0a80*/  ISETP.GE.AND P6, PT, R47, R10, PT ;  /* 0x0000000a2f00720c */ /* 0x000fc40003fc6270 */
[----:B------:R-:W-:Y:S02]  /*0a90*/  LEA R2, P1, R47, R44, 0x1 ;  /* 0x0000002c2f027211 */ /* 0x000fe400078208ff */
[-C--:B------:R-:W-:Y:S02]  /*0aa0*/  ISETP.GE.AND P2, PT, R4, R10.reuse, PT ;  /* 0x0000000a0400720c */ /* 0x080fe40003f46270 */
[-C--:B------:R-:W-:Y:S02]  /*0ab0*/  ISETP.GE.AND P3, PT, R5, R10.reuse, PT ;  /* 0x0000000a0500720c */ /* 0x080fe40003f66270 */
[-C--:B------:R-:W-:Y:S02]  /*0ac0*/  ISETP.GE.AND P4, PT, R6, R10.reuse, PT ;  /* 0x0000000a0600720c */ /* 0x080fe40003f86270 */
[----:B------:R-:W-:Y:S02]  /*0ad0*/  ISETP.GE.AND P5, PT, R7, R10, PT ;  /* 0x0000000a0700720c */ /* 0x000fe40003fa6270 */
[----:B------:R-:W-:-:S02]  /*0ae0*/  PRMT R27, RZ, 0x7610, R27 ;  /* 0x00007610ff1b7816 */ /* 0x000fc4000000001b */
[----:B------:R-:W-:Y:S02]  /*0af0*/  PRMT R26, RZ, 0x7610, R26 ;  /* 0x00007610ff1a7816 */ /* 0x000fe4000000001a */
[----:B------:R-:W-:Y:S02]  /*0b00*/  PRMT R28, RZ, 0x7610, R28 ;  /* 0x00007610ff1c7816 */ /* 0x000fe4000000001c */
[----:B------:R-:W-:Y:S01]  /*0b10*/  PRMT R29, RZ, 0x7610, R29 ;  /* 0x00007610ff1d7816 */ /* 0x000fe2000000001d */
[----:B--2---:R0:W-:Y:S04]  /*0b20*/  STS.U16 [R50], R11 ;  /* 0x0000000b32007388 */ /* 0x0041e80000000400 */
[----:B---3--:R-:W-:Y:S04]  /*0b30*/  STS.U16 [R52+0x40], R13 ;  /* 0x0000400d34007388 */ /* 0x008fe80000000400 */
[----:B----4-:R1:W-:Y:S01]  /*0b40*/  STS.U16 [R53+0x80], R12 ;  /* 0x0000800c35007388 */ /* 0x0103e20000000400 */
[----:B0-----:R-:W-:-:S03]  /*0b50*/  PRMT R11, RZ, 0x7610, R11 ;  /* 0x00007610ff0b7816 */ /* 0x001fc6000000000b */
[----:B------:R0:W-:Y:S04]  /*0b60*/  STS.U16 [R54+0xc0], R21 ;  /* 0x0000c01536007388 */ /* 0x0001e80000000400 */
[----:B------:R2:W-:Y:S01]  /*0b70*/  STS.U16 [R55+0x100], R22 ;  /* 0x0001001637007388 */ /* 0x0005e20000000400 */
[----:B-1----:R-:W-:-:S03]  /*0b80*/  LEA R12, P0, R47, R42, 0x1 ;  /* 0x0000002a2f0c7211 */ /* 0x002fc600078008ff */
[----:B------:R-:W-:Y:S01]  /*0b90*/  STS.U16 [R56+0x140], R23 ;  /* 0x0001401738007388 */ /* 0x000fe20000000400 */
[--C-:B------:R-:W-:Y:S02]  /*0ba0*/  LEA.HI.X R13, R47, R43, R48.reuse, 0x1, P0 ;  /* 0x0000002b2f0d7211 */ /* 0x100fe400000f0c30 */
[----:B------:R-:W-:Y:S01]  /*0bb0*/  ISETP.GE.AND P0, PT, R9, R10, PT ;  /* 0x0000000a0900720c */ /* 0x000fe20003f06270 */
[----:B------:R1:W-:Y:S01]  /*0bc0*/  STS.U16 [R57+0x180], R24 ;  /* 0x0001801839007388 */ /* 0x0003e20000000400 */
[----:B0-----:R-:W-:Y:S02]  /*0bd0*/  PRMT R21, RZ, 0x7610, R21 ;  /* 0x00007610ff157816 */ /* 0x001fe40000000015 */
[----:B--2---:R-:W-:Y:S01]  /*0be0*/  LEA.HI.SX32 R22, R3, R3, 0x1b ;  /* 0x0000000303167211 */ /* 0x004fe200078fdaff */
[----:B------:R-:W-:Y:S01]  /*0bf0*/  STS.U16 [R58+0x1c0], R25 ;  /* 0x0001c0193a007388 */ /* 0x000fe20000000400 */
[----:B------:R-:W-:Y:S02]  /*0c00*/  LEA.HI.X R3, R47, R45, R48, 0x1, P1 ;  /* 0x0000002d2f037211 */ /* 0x000fe400008f0c30 */
[----:B------:R-:W-:Y:S01]  /*0c10*/  LEA R59, R22, R51, 0x1 ;  /* 0x00000033163b7211 */ /* 0x000fe200078e08ff */
[----:B------:R-:W-:-:S04]  /*0c20*/  NOP ;  /* 0x0000000000007918 */ /* 0x000fc80000000000 */
[----:B------:R-:W-:Y:S01]  /*0c30*/  LDS.U16 R161, [R59] ;  /* 0x000000003ba17984 */ /* 0x000fe20000000400 */
[----:B------:R-:W-:Y:S02]  /*0c40*/  ISETP.GE.AND P1, PT, R0, R10, PT ;  /* 0x0000000a0000720c */ /* 0x000fe40003f26270 */
[----:B-1----:R-:W-:Y:S01]  /*0c50*/  PRMT R24, RZ, 0x7610, R24 ;  /* 0x00007610ff187816 */ /* 0x002fe20000000018 */
[----:B------:R-:W-:Y:S01]  /*0c60*/  LDS.U16 R60, [R59+0x2] ;  /* 0x000002003b3c7984 */ /* 0x000fe20000000400 */
[----:B------:R-:W-:-:S03]  /*0c70*/  PRMT R23, RZ, 0x7610, R23 ;  /* 0x00007610ff177816 */ /* 0x000fc60000000017 */
        /* <DEDUP_REMOVED lines=17> */
[----:B------:R-:W-:-:S02]  /*0d90*/  ISETP.GE.AND P0, PT, R47, R10, PT ;  /* 0x0000000a2f00720c */ /* 0x000fc40003f06270 */
        /* <DEDUP_REMOVED lines=18> */
[----:B------:R-:W-:Y:S04]  /*0ec0*/  LDS.U16 R27, [R59+0x4] ;  /* 0x000004003b1b7984 */ /* 0x000fe80000000400 */
[----:B------:R-:W-:Y:S04]  /*0ed0*/  LDS.U16 R26, [R59+0x6] ;  /* 0x000006003b1a7984 */ /* 0x000fe80000000400 */
[----:B------:R-:W3:Y:S04]  /*0ee0*/  LDS.U16 R31, [R59+0x8] ;  /* 0x000008003b1f7984 */ /* 0x000ee80000000400 */
[----:B------:R-:W4:Y:S04]  /*0ef0*/  LDS.U16 R28, [R59+0xa] ;  /* 0x00000a003b1c7984 */ /* 0x000f280000000400 */
[----:B------:R-:W4:Y:S04]  /*0f00*/  LDS.U16 R29, [R59+0xc] ;  /* 0x00000c003b1d7984 */ /* 0x000f280000000400 */
[----:B------:R-:W2:Y:S01]  /*0f10*/  LDS.U16 R67, [R59+0xe] ;  /* 0x00000e003b437984 */ /* 0x000ea20000000400 */
[----:B------:R-:W-:Y:S01]  /*0f20*/  BAR.SYNC.DEFER_BLOCKING 0x0 ;  /* 0x0000000000007b1d */ /* 0x000fe20000010000 */
[----:B0-----:R-:W-:-:S05]  /*0f30*/  PRMT R23, RZ, 0x7610, R23 ;  /* 0x00007610ff177816 */ /* 0x001fca0000000017 */
[----:B------:R-:W4:Y:S01]  /*0f40*/  @!P0 LDG.E.U16 R69, desc[UR14][R2.64] ;  /* 0x0000000e02458981 */ /* 0x000f22000c1e1500 */
[----:B------:R-:W-:-:S03]  /*0f50*/  ISETP.NE.AND P0, PT, R22, RZ, PT ;  /* 0x000000ff1600720c */ /* 0x000fc60003f05270 */
[----:B------:R-:W4:Y:S04]  /*0f60*/  @!P1 LDG.E.U16 R68, desc[UR14][R2.64+0x80] ;  /* 0x0000800e02449981 */ /* 0x000f28000c1e1500 */
[----:B------:R-:W4:Y:S04]  /*0f70*/  @!P2 LDG.E.U16 R71, desc[UR14][R2.64+0xc0] ;  /* 0x0000c00e0247a981 */ /* 0x000f28000c1e1500 */
[----:B------:R-:W4:Y:S04]  /*0f80*/  @!P3 LDG.E.U16 R70, desc[UR14][R2.64+0x100] ;  /* 0x0001000e0246b981 */ /* 0x000f28000c1e1500 */
[----:B------:R-:W4:Y:S04]  /*0f90*/  @!P0 LDG.E.U16 R23, desc[UR14][R2.64+0x40] ;  /* 0x0000400e02178981 */ /* 0x000f28000c1e1500 */
[----:B------:R-:W4:Y:S04]  /*0fa0*/  @!P4 LDG.E.U16 R73, desc[UR14][R2.64+0x140] ;  /* 0x0001400e0249c981 */ /* 0x000f28000c1e1500 */
[----:B------:R-:W4:Y:S04]  /*0fb0*/  @!P5 LDG.E.U16 R72, desc[UR14][R2.64+0x180] ;  /* 0x0001800e0248d981 */ /* 0x000f28000c1e1500 */
[----:B------:R0:W4:Y:S01]  /*0fc0*/  @!P6 LDG.E.U16 R75, desc[UR14][R2.64+0x1c0] ;  /* 0x0001c00e024be981 */ /* 0x000122000c1e1500 */
[----:B------:R-:W-:-:S02]  /*0fd0*/  ISETP.GE.AND P0, PT, R47, R10, PT ;  /* 0x0000000a2f00720c */ /* 0x000fc40003f06270 */
[----:B-1----:R-:W-:Y:S01]  /*0fe0*/  SHF.L.U32 R30, R30, 0x10, RZ ;  /* 0x000000101e1e7819 */ /* 0x002fe200000006ff */
[----:B------:R-:W-:Y:S01]  /*0ff0*/  IMAD R22, R76, UR17, RZ ;  /* 0x000000114c167c24 */ /* 0x000fe2000f8e02ff */
[----:B------:R-:W-:Y:S01]  /*1000*/  SHF.R.S32.HI R21, RZ, 0x1f, R20 ;  /* 0x0000001fff157819 */ /* 0x000fe20000011414 */
[----:B0-----:R-:W0:Y:S02]  /*1010*/  LDC.64 R2, c[0x0][0x2b0] ;  /* 0x0000ac00ff027b82 */ /* 0x001e240000000a00 */
[----:B------:R-:W-:Y:S01]  /*1020*/  IMAD R77, R77, UR16, R22 ;  /* 0x000000104d4d7c24 */ /* 0x000fe2000f8e0216 */
[----:B--2---:R-:W-:-:S05]  /*1030*/  SHF.L.U32 R74, R11, 0x10, RZ ;  /* 0x000000100b4a7819 */ /* 0x004fca00000006ff */
[----:B------:R-:W-:Y:S01]  /*1040*/  @!P0 IMAD.WIDE.U32 R24, R76, UR16, R20 ;  /* 0x000000104c188c25 */ /* 0x000fe2000f8e0014 */
[----:B---3--:R-:W-:Y:S02]  /*1050*/  SHF.L.U32 R78, R31, 0x10, RZ ;  /* 0x000000101f4e7819 */ /* 0x008fe400000006ff */
[----:B------:R-:W-:Y:S02]  /*1060*/  SHF.L.U32 R26, R26, 0x10, RZ ;  /* 0x000000101a1a7819 */ /* 0x000fe400000006ff */
[----:B----4-:R-:W-:Y:S02]  /*1070*/  SHF.L.U32 R28, R28, 0x10, RZ ;  /* 0x000000101c1c7819 */ /* 0x010fe400000006ff */
[----:B------:R-:W-:Y:S01]  /*1080*/  SHF.L.U32 R80, R29, 0x10, RZ ;  /* 0x000000101d507819 */ /* 0x000fe200000006ff */
[----:B------:R-:W-:Y:S04]  /*1090*/  BSSY B0, `(.L_x_15601) ;  /* 0x0000039000007945 */ /* 0x000fe80003800000 */
[--C-:B-----5:R-:W-:Y:S01]  /*10a0*/  FADD.FTZ R80, R80, R35.reuse ;  /* 0x0000002350507221 */ /* 0x120fe20000010000 */
[----:B------:R-:W-:Y:S04]  /*10b0*/  STS.U16 [R50], R69 ;  /* 0x0000004532007388 */ /* 0x000fe80000000400 */
[----:B------:R-:W-:Y:S04]  /*10c0*/  STS.U16 [R52+0x40], R23 ;  /* 0x0000401734007388 */ /* 0x000fe80000000400 */
[----:B------:R1:W-:Y:S02]  /*10d0*/  STS.U16 [R53+0x80], R68 ;  /* 0x0000804435007388 */ /* 0x0003e40000000400 */
[----:B-1----:R-:W-:Y:S01]  /*10e0*/  FADD.FTZ R68, R30, R35 ;  /* 0x000000231e447221 */ /* 0x002fe20000010000 */
[----:B------:R-:W-:Y:S01]  /*10f0*/  IMAD.WIDE.U32 R22, R76, UR16, RZ ;  /* 0x000000104c167c25 */ /* 0x000fe2000f8e00ff */
[----:B------:R-:W-:-:S03]  /*1100*/  SHF.L.U32 R76, R27, 0x10, RZ ;  /* 0x000000101b4c7819 */ /* 0x000fc600000006ff */
[----:B------:R-:W-:Y:S01]  /*1110*/  FSETP.GTU.FTZ.AND P1, PT, R68, 20, PT ;  /* 0x41a000004400780b */ /* 0x000fe20003f3c000 */
[----:B------:R-:W-:Y:S04]  /*1120*/  STS.U16 [R54+0xc0], R71 ;  /* 0x0000c04736007388 */ /* 0x000fe80000000400 */
[----:B------:R1:W-:Y:S04]  /*1130*/  STS.U16 [R55+0x100], R70 ;  /* 0x0001004637007388 */ /* 0x0003e80000000400 */
[----:B------:R-:W-:Y:S04]  /*1140*/  STS.U16 [R56+0x140], R73 ;  /* 0x0001404938007388 */ /* 0x000fe80000000400 */
[----:B------:R2:W-:Y:S01]  /*1150*/  STS.U16 [R57+0x180], R72 ;  /* 0x0001804839007388 */ /* 0x0005e20000000400 */
[--C-:B-1----:R-:W-:Y:S01]  /*1160*/  FADD.FTZ R70, R74, R35.reuse ;  /* 0x000000234a467221 */ /* 0x102fe20000010000 */
[----:B------:R-:W-:-:S02]  /*1170*/  FADD.FTZ R74, R26, R35 ;  /* 0x000000231a4a7221 */ /* 0x000fc40000010000 */
[----:B------:R1:W-:Y:S01]  /*1180*/  STS.U16 [R58+0x1c0], R75 ;  /* 0x0001c04b3a007388 */ /* 0x0003e20000000400 */
[--C-:B--2---:R-:W-:Y:S01]  /*1190*/  FADD.FTZ R72, R76, R35.reuse ;  /* 0x000000234c487221 */ /* 0x104fe20000010000 */
[--C-:B------:R-:W-:Y:S01]  /*11a0*/  FADD.FTZ R76, R78, R35.reuse ;  /* 0x000000234e4c7221 */ /* 0x100fe20000010000 */
[----:B------:R-:W-:Y:S01]  /*11b0*/  FADD.FTZ R78, R28, R35 ;  /* 0x000000231c4e7221 */ /* 0x000fe20000010000 */
[----:B------:R-:W-:Y:S02]  /*11c0*/  FSETP.GTU.FTZ.AND P6, PT, R70, 20, PT ;  /* 0x41a000004600780b */ /* 0x000fe40003fdc000 */
[----:B------:R-:W-:Y:S02]  /*11d0*/  FSETP.GTU.FTZ.AND P5, PT, R72, 20, PT ;  /* 0x41a000004800780b */ /* 0x000fe40003fbc000 */
[----:B------:R-:W-:Y:S02]  /*11e0*/  FSETP.GTU.FTZ.AND P4, PT, R74, 20, PT ;  /* 0x41a000004a00780b */ /* 0x000fe40003f9c000 */
[----:B------:R-:W-:-:S02]  /*11f0*/  FSETP.GTU.FTZ.AND P3, PT, R76, 20, PT ;  /* 0x41a000004c00780b */ /* 0x000fc40003f7c000 */
[----:B------:R-:W-:Y:S01]  /*1200*/  FSETP.GTU.FTZ.AND P2, PT, R78, 20, PT ;  /* 0x41a000004e00780b */ /* 0x000fe20003f5c000 */
[----:B------:R-:W-:Y:S01]  /*1210*/  NOP ;  /* 0x0000000000007918 */ /* 0x000fe20000000000 */
[----:B01----:R-:W-:Y:S11]  /*1220*/  @P1 BRA `(.L_x_15602) ;  /* 0x00000000007c1947 */ /* 0x003ff60003800000 */
        /* <DEDUP_REMOVED lines=31> */
.L_x_15602:
[----:B------:R-:W-:Y:S05]  /*1420*/  BSYNC B0 ;  /* 0x0000000000007941 */ /* 0x000fea0003800000 */
.L_x_15601:
[----:B------:R-:W-:Y:S01]  /*1430*/  SHF.L.U32 R82, R67, 0x10, RZ ;  /* 0x0000001043527819 */ /* 0x000fe200000006ff */
[----:B------:R-:W-:Y:S01]  /*1440*/  BSSY B0, `(.L_x_15603) ;  /* 0x0000026000007945 */ /* 0x000fe20003800000 */
[----:B------:R-:W-:Y:S02]  /*1450*/  FSETP.GTU.FTZ.AND P1, PT, R80, 20, PT ;  /* 0x41a000005000780b */ /* 0x000fe40003f3c000 */
[----:B------:R-:W-:Y:S01]  /*1460*/  IADD3 R67, R46, -R79, RZ ;  /* 0x8000004f2e437210 */ /* 0x000fe20007ffe0ff */
[----:B------:R-:W-:Y:S01]  /*1470*/  FADD.FTZ R82, R82, R35 ;  /* 0x0000002352527221 */ /* 0x000fe20000010000 */
        /* <DEDUP_REMOVED lines=34> */
.L_x_15604:
[----:B------:R-:W-:Y:S05]  /*16a0*/  BSYNC B0 ;  /* 0x0000000000007941 */ /* 0x000fea0003800000 */
.L_x_15603:
        /* <DEDUP_REMOVED lines=39> */
.L_x_15606:
[----:B------:R-:W-:Y:S05]  /*1920*/  BSYNC B0 ;  /* 0x0000000000007941 */ /* 0x000fea0003800000 */
.L_x_15605:
        /* <DEDUP_REMOVED lines=33> */
.L_x_15608:
[----:B------:R-:W-:Y:S05]  /*1b40*/  BSYNC B0 ;  /* 0x0000000000007941 */ /* 0x000fea0003800000 */
.L_x_15607:
        /* <DEDUP_REMOVED lines=33> */
.L_x_15610:
[----:B------:R-:W-:Y:S05]  /*1d60*/  BSYNC B0 ;  /* 0x0000000000007941 */ /* 0x000fea0003800000 */
.L_x_15609:
        /* <DEDUP_REMOVED lines=33> */
.L_x_15612:
[----:B------:R-:W-:Y:S05]  /*1f80*/  BSYNC B0 ;  /* 0x0000000000007941 */ /* 0x000fea0003800000 */
.L_x_15611:
        /* <DEDUP_REMOVED lines=33> */
.L_x_15614:
[----:B------:R-:W-:Y:S05]  /*21a0*/  BSYNC B0 ;  /* 0x0000000000007941 */ /* 0x000fea0003800000 */
.L_x_15613:
        /* <DEDUP_REMOVED lines=33> */
.L_x_15616:
[----:B------:R-:W-:Y:S05]  /*23c0*/  BSYNC B0 ;  /* 0x0000000000007941 */ /* 0x000fea0003800000 */
.L_x_15615:
[----:B------:R-:W-:Y:S01]  /*23d0*/  ULDC.64 UR4, c[0x0][0x2a8] ;  /* 0x0000aa0000047ab9 */ /* 0x000fe20000000a00 */
[----:B------:R-:W-:Y:S01]  /*23e0*/  @!P0 IMAD.WIDE.U32 R26, R2, UR16, R20 ;  /* 0x00000010021a8c25 */ /* 0x000fe2000f8e0014 */
[----:B------:R-:W-:Y:S01]  /*23f0*/  ULDC.64 UR6, c[0x0][0x2b8] ;  /* 0x0000ae0000067ab9 */ /* 0x000fe20000000a00 */
[----:B------:R-:W-:Y:S01]  /*2400*/  SHF.R.S32.HI R69, RZ, 0x1f, R67 ;  /* 0x0000001fff457819 */ /* 0x000fe20000011443 */
[----:B------:R-:W-:Y:S01]  /*2410*/  LDS.U16 R73, [R59+0xc] ;  /* 0x00000c003b497984 */ /* 0x000fe20000000400 */
[----:B------:R-:W-:Y:S01]  /*2420*/  IMAD R11, R33, UR4, RZ ;  /* 0x00000004210b7c24 */ /* 0x000fe2000f8e02ff */
[----:B------:R-:W-:Y:S01]  /*2430*/  @!P0 IADD3 R27, R71, R27, RZ ;  /* 0x0000001b471b8210 */ /* 0x000fe20007ffe0ff */
[C---:B------:R-:W-:Y:S01]  /*2440*/  @!P0 IMAD.WIDE.U32 R24, R32.reuse, UR4, R24 ;  /* 0x0000000420188c25 */ /* 0x040fe2000f8e0018 */
[----:B------:R-:W-:Y:S01]  /*2450*/  LDS.U16 R75, [R59+0xe] ;  /* 0x00000e003b4b7984 */ /* 0x000fe20000000400 */
[----:B------:R-:W-:Y:S02]  /*2460*/  PRMT R77, RZ, 0x7610, R77 ;  /* 0x00007610ff4d7816 */ /* 0x000fe4000000004d */
[----:B------:R-:W-:Y:S01]  /*2470*/  IMAD.WIDE.U32 R22, R32, UR4, R22 ;  /* 0x0000000420167c25 */ /* 0x000fe2000f8e0016 */
[----:B------:R-:W-:-:S03]  /*2480*/  @!P0 IADD3 R29, P1, R47, R24, RZ ;  /* 0x000000182f1d8210 */ /* 0x000fc60007f3e0ff */
[----:B------:R-:W-:Y:S01]  /*2490*/  IMAD R31, R32, UR5, R11 ;  /* 0x00000005201f7c24 */ /* 0x000fe2000f8e020b */
[----:B------:R-:W-:Y:S01]  /*24a0*/  IADD3 R11, P2, R67, R22, RZ ;  /* 0x00000016430b7210 */ /* 0x000fe20007f5e0ff */
[----:B------:R-:W-:Y:S01]  /*24b0*/  IMAD.WIDE.U32 R2, R2, UR16, RZ ;  /* 0x0000001002027c25 */ /* 0x000fe2000f8e00ff */
[----:B------:R-:W-:Y:S02]  /*24c0*/  ULDC.64 UR4, c[0x0][0x318] ;  /* 0x0000c60000047ab9 */ /* 0x000fe40000000a00 */
[----:B------:R-:W-:Y:S01]  /*24d0*/  @!P0 IADD3.X R84, R48, R25, R31, P1, !PT ;  /* 0x0000001930548210 */ /* 0x000fe20000ffe41f */
[----:B------:R-:W-:Y:S01]  /*24e0*/  IMAD R25, R33, UR6, RZ ;  /* 0x0000000621197c24 */ /* 0x000fe2000f8e02ff */
[----:B------:R-:W-:Y:S02]  /*24f0*/  IADD3 R3, R3, R71, RZ ;  /* 0x0000004703037210 */ /* 0x000fe40007ffe0ff */
[----:B------:R-:W-:Y:S01]  /*2500*/  IADD3.X R28, R69, R31, R23, P2, !PT ;  /* 0x0000001f451c7210 */ /* 0x000fe200017fe417 */
[C---:B------:R-:W-:Y:S01]  /*2510*/  IMAD R31, R32.reuse, UR7, R25 ;  /* 0x00000007201f7c24 */ /* 0x040fe2000f8e0219 */
[----:B------:R-:W-:Y:S01]  /*2520*/  LEA R30, P1, R47, UR4, 0x1 ;  /* 0x000000042f1e7c11 */ /* 0x000fe2000f8208ff */
[C---:B------:R-:W-:Y:S01]  /*2530*/  @!P0 IMAD.WIDE.U32 R22, R32.reuse, UR6, R26 ;  /* 0x0000000620168c25 */ /* 0x040fe2000f8e001a */
[----:B------:R-:W-:Y:S02]  /*2540*/  LDS.U16 R71, [R59+0xa] ;  /* 0x00000a003b477984 */ /* 0x000fe40000000400 */
[----:B------:R-:W-:Y:S01]  /*2550*/  LEA R26, P2, R11, R30, 0x1 ;  /* 0x0000001e0b1a7211 */ /* 0x000fe200078408ff */
[----:B------:R-:W-:Y:S01]  /*2560*/  IMAD.WIDE.U32 R24, R32, UR6, R2 ;  /* 0x0000000620187c25 */ /* 0x000fe2000f8e0002 */
[----:B------:R-:W-:Y:S01]  /*2570*/  LEA.HI.X R3, R47, UR5, R48, 0x1, P1 ;  /* 0x000000052f037c11 */ /* 0x000fe200088f0c30 */
[----:B------:R-:W-:Y:S01]  /*2580*/  LDS.U16 R30, [R59+0x6] ;  /* 0x000006003b1e7984 */ /* 0x000fe20000000400 */
[----:B------:R-:W-:-:S02]  /*2590*/  @!P0 LEA R2, P1, R29, UR4, 0x1 ;  /* 0x000000041d028c11 */ /* 0x000fc4000f8208ff */
[----:B------:R-:W-:Y:S02]  /*25a0*/  @!P0 IADD3 R81, P3, R47, R22, RZ ;  /* 0x000000162f518210 */ /* 0x000fe40007f7e0ff */
[----:B------:R-:W-:Y:S02]  /*25b0*/  IADD3 R79, P4, R67, R24, RZ ;  /* 0x00000018434f7210 */ /* 0x000fe40007f9e0ff */
[----:B------:R-:W-:Y:S02]  /*25c0*/  LEA.HI.X R27, R11, R3, R28, 0x1, P2 ;  /* 0x000000030b1b7211 */ /* 0x000fe400010f0c1c */
[----:B------:R-:W-:Y:S01]  /*25d0*/  @!P0 LEA.HI.X R3, R29, UR5, R84, 0x1, P1 ;  /* 0x000000051d038c11 */ /* 0x000fe200088f0c54 */
[----:B------:R-:W-:Y:S01]  /*25e0*/  LDS.U16 R11, [R59] ;  /* 0x000000003b0b7984 */ /* 0x000fe20000000400 */
[----:B------:R-:W-:Y:S01]  /*25f0*/  @!P0 IADD3.X R86, R48, R23, R31, P3, !PT ;  /* 0x0000001730568210 */ /* 0x000fe20001ffe41f */
[----:B------:R-:W-:Y:S01]  /*2600*/  ULDC.64 UR4, c[0x0][0x308] ;  /* 0x0000c20000047ab9 */ /* 0x000fe20000000a00 */
[----:B------:R-:W-:Y:S01]  /*2610*/  IADD3.X R84, R69, R31, R25, P4, !PT ;  /* 0x0000001f45547210 */ /* 0x000fe200027fe419 */
[----:B------:R-:W-:Y:S01]  /*2620*/  LDS.U16 R28, [R59+0x2] ;  /* 0x000002003b1c7984 */ /* 0x000fe20000000400 */
[----:B------:R-:W-:-:S03]  /*2630*/  LEA R24, P1, R47, UR4, 0x1 ;  /* 0x000000042f187c11 */ /* 0x000fc6000f8208ff */
[----:B------:R-:W-:Y:S01]  /*2640*/  LDS.U16 R29, [R59+0x4] ;  /* 0x000004003b1d7984 */ /* 0x000fe20000000400 */
[----:B------:R-:W-:Y:S02]  /*2650*/  ISETP.GE.AND P6, PT, R9, R10, PT ;  /* 0x0000000a0900720c */ /* 0x000fe40003fc6270 */
[----:B------:R-:W-:Y:S01]  /*2660*/  LEA.HI.X R23, R47, UR5, R48, 0x1, P1 ;  /* 0x000000052f177c11 */ /* 0x000fe200088f0c30 */
[----:B------:R-:W-:Y:S01]  /*2670*/  LDS.U16 R31, [R59+0x8] ;  /* 0x000008003b1f7984 */ /* 0x000fe20000000400 */
[----:B------:R-:W-:Y:S02]  /*2680*/  LEA R24, P2, R79, R24, 0x1 ;  /* 0x000000184f187211 */ /* 0x000fe400078408ff */
[----:B------:R-:W-:Y:S01]  /*2690*/  @!P0 LEA R22, P1, R81, UR4, 0x1 ;  /* 0x0000000451168c11 */ /* 0x000fe2000f8208ff */
[----:B------:R-:W-:Y:S01]  /*26a0*/  BAR.SYNC.DEFER_BLOCKING 0x0 ;  /* 0x0000000000007b1d */ /* 0x000fe20000010000 */
[----:B------:R-:W-:Y:S02]  /*26b0*/  LEA.HI.X R25, R79, R23, R84, 0x1, P2 ;  /* 0x000000174f197211 */ /* 0x000fe400010f0c54 */
[----:B------:R-:W-:-:S02]  /*26c0*/  PRMT R79, RZ, 0x7610, R79 ;  /* 0x00007610ff4f7816 */ /* 0x000fc4000000004f */
[----:B------:R-:W-:Y:S02]  /*26d0*/  @!P0 LEA.HI.X R23, R81, UR5, R86, 0x1, P1 ;  /* 0x0000000551178c11 */ /* 0x000fe400088f0c56 */
[-C--:B------:R-:W-:Y:S02]  /*26e0*/  ISETP.GE.AND P1, PT, R0, R10.reuse, PT ;  /* 0x0000000a0000720c */ /* 0x080fe40003f26270 */
[-C--:B------:R-:W-:Y:S02]  /*26f0*/  ISETP.GE.AND P2, PT, R4, R10.reuse, PT ;  /* 0x0000000a0400720c */ /* 0x080fe40003f46270 */
[-C--:B------:R-:W-:Y:S02]  /*2700*/  ISETP.GE.AND P3, PT, R5, R10.reuse, PT ;  /* 0x0000000a0500720c */ /* 0x080fe40003f66270 */
[-C--:B------:R-:W-:Y:S02]  /*2710*/  ISETP.GE.AND P4, PT, R6, R10.reuse, PT ;  /* 0x0000000a0600720c */ /* 0x080fe40003f86270 */
[----:B------:R-:W-:-:S02]  /*2720*/  ISETP.GE.AND P5, PT, R7, R10, PT ;  /* 0x0000000a0700720c */ /* 0x000fc40003fa6270 */
[----:B------:R-:W-:Y:S01]  /*2730*/  PRMT R84, RZ, 0x7610, R84 ;  /* 0x00007610ff547816 */ /* 0x000fe20000000054 */
[----:B------:R-:W2:Y:S01]  /*2740*/  @!P6 LDG.E.U16 R79, desc[UR14][R26.64+-0x1c0] ;  /* 0xfffe400e1a4fe981 */ /* 0x000ea2000c1e1500 */
[----:B------:R-:W-:-:S03]  /*2750*/  ISETP.GE.AND P6, PT, R8, R10, PT ;  /* 0x0000000a0800720c */ /* 0x000fc60003fc6270 */
[----:B------:R0:W3:Y:S01]  /*2760*/  @!P0 LDG.E.U16 R77, desc[UR14][R2.64] ;  /* 0x0000000e024d8981 */ /* 0x0000e2000c1e1500 */
[----:B------:R-:W-:Y:S02]  /*2770*/  PRMT R81, RZ, 0x7610, R81 ;  /* 0x00007610ff517816 */ /* 0x000fe40000000051 */
[----:B------:R-:W-:Y:S01]  /*2780*/  PRMT R86, RZ, 0x7610, R86 ;  /* 0x00007610ff567816 */ /* 0x000fe20000000056 */
[----:B------:R-:W4:Y:S01]  /*2790*/  @!P1 LDG.E.U16 R84, desc[UR14][R26.64+-0x180] ;  /* 0xfffe800e1a549981 */ /* 0x000f22000c1e1500 */
[----:B------:R-:W-:-:S03]  /*27a0*/  PRMT R83, RZ, 0x7610, R83 ;  /* 0x00007610ff537816 */ /* 0x000fc60000000053 */
[----:B------:R-:W5:Y:S01]  /*27b0*/  @!P4 LDG.E.U16 R81, desc[UR14][R26.64+-0xc0] ;  /* 0xffff400e1a51c981 */ /* 0x000f62000c1e1500 */
[----:B0-----:R-:W-:Y:S02]  /*27c0*/  PRMT R3, RZ, 0x7610, R3 ;  /* 0x00007610ff037816 */ /* 0x001fe40000000003 */
[----:B------:R-:W-:Y:S01]  /*27d0*/  PRMT R2, RZ, 0x7610, R2 ;  /* 0x00007610ff027816 */ /* 0x000fe20000000002 */
[----:B------:R-:W5:Y:S04]  /*27e0*/  @!P5 LDG.E.U16 R86, desc[UR14][R26.64+-0x80] ;  /* 0xffff800e1a56d981 */ /* 0x000f68000c1e1500 */
[----:B------:R-:W5:Y:S04]  /*27f0*/  @!P2 LDG.E.U16 R3, desc[UR14][R26.64+-0x140] ;  /* 0xfffec00e1a03a981 */ /* 0x000f68000c1e1500 */
[----:B------:R-:W5:Y:S04]  /*2800*/  @!P3 LDG.E.U16 R2, desc[UR14][R26.64+-0x100] ;  /* 0xffff000e1a02b981 */ /* 0x000f68000c1e1500 */
[----:B------:R-:W5:Y:S01]  /*2810*/  @!P6 LDG.E.U16 R83, desc[UR14][R26.64+-0x40] ;  /* 0xffffc00e1a53e981 */ /* 0x000f62000c1e1500 */
        /* <DEDUP_REMOVED lines=8> */
[----:B-----5:R-:W-:Y:S04]  /*28a0*/  STS.U16 [R54+0xc0], R3 ;  /* 0x0000c00336007388 */ /* 0x020fe80000000400 */
        /* <DEDUP_REMOVED lines=9> */
[----:B------:R-:W1:Y:S04]  /*2940*/  LDS.U16 R3, [R59+0x8] ;  /* 0x000008003b037984 */ /* 0x000e680000000400 */
[----:B------:R-:W2:Y:S04]  /*2950*/  LDS.U16 R2, [R59+0xa] ;  /* 0x00000a003b027984 */ /* 0x000ea80000000400 */
[----:B------:R-:W3:Y:S04]  /*2960*/  LDS.U16 R81, [R59+0xc] ;  /* 0x00000c003b517984 */ /* 0x000ee80000000400 */
[----:B------:R-:W4:Y:S01]  /*2970*/  LDS.U16 R84, [R59+0xe] ;  /* 0x00000e003b547984 */ /* 0x000f220000000400 */
[----:B------:R-:W-:Y:S01]  /*2980*/  BAR.SYNC.DEFER_BLOCKING 0x0 ;  /* 0x0000000000007b1d */ /* 0x000fe20000010000 */
[----:B0-----:R-:W-:-:S02]  /*2990*/  PRMT R83, RZ, 0x7610, R83 ;  /* 0x00007610ff537816 */ /* 0x001fc40000000053 */
[----:B------:R-:W-:-:S03]  /*29a0*/  PRMT R86, RZ, 0x7610, R86 ;  /* 0x00007610ff567816 */ /* 0x000fc60000000056 */
[----:B------:R0:W5:Y:S01]  /*29b0*/  @!P0 LDG.E.U16 R85, desc[UR14][R22.64] ;  /* 0x0000000e16558981 */ /* 0x000162000c1e1500 */
[----:B------:R-:W-:-:S03]  /*29c0*/  ISETP.GE.AND P0, PT, R9, R10, PT ;  /* 0x0000000a0900720c */ /* 0x000fc60003f06270 */
[----:B------:R-:W5:Y:S04]  /*29d0*/  @!P1 LDG.E.U16 R86, desc[UR14][R24.64+-0x180] ;  /* 0xfffe800e18569981 */ /* 0x000f68000c1e1500 */
[----:B------:R-:W5:Y:S01]  /*29e0*/  @!P2 LDG.E.U16 R87, desc[UR14][R24.64+-0x140] ;  /* 0xfffec00e1857a981 */ /* 0x000f62000c1e1500 */
[----:B0-----:R-:W-:-:S03]  /*29f0*/  PRMT R23, RZ, 0x7610, R23 ;  /* 0x00007610ff177816 */ /* 0x001fc60000000017 */
[----:B------:R-:W5:Y:S04]  /*2a00*/  @!P3 LDG.E.U16 R88, desc[UR14][R24.64+-0x100] ;  /* 0xffff000e1858b981 */ /* 0x000f68000c1e1500 */
[----:B------:R-:W5:Y:S04]  /*2a10*/  @!P0 LDG.E.U16 R83, desc[UR14][R24.64+-0x1c0] ;  /* 0xfffe400e18538981 */ /* 0x000f68000c1e1500 */
[----:B------:R-:W5:Y:S04]  /*2a20*/  @!P4 LDG.E.U16 R89, desc[UR14][R24.64+-0xc0] ;  /* 0xffff400e1859c981 */ /* 0x000f68000c1e1500 */
[----:B------:R-:W5:Y:S04]  /*2a30*/  @!P5 LDG.E.U16 R90, desc[UR14][R24.64+-0x80] ;  /* 0xffff800e185ad981 */ /* 0x000f68000c1e1500 */
[----:B------:R0:W5:Y:S01]  /*2a40*/  @!P6 LDG.E.U16 R23, desc[UR14][R24.64+-0x40] ;  /* 0xffffc00e1817e981 */ /* 0x000162000c1e1500 */
[----:B-1----:R-:W-:-:S02]  /*2a50*/  SHF.L.U32 R95, R3, 0x10, RZ ;  /* 0x00000010035f7819 */ /* 0x002fc400000006ff */
[----:B------:R-:W-:Y:S02]  /*2a60*/  SHF.L.U32 R91, R26, 0x10, RZ ;  /* 0x000000101a5b7819 */ /* 0x000fe400000006ff */
[----:B--2---:R-:W-:Y:S01]  /*2a70*/  SHF.L.U32 R99, R2, 0x10, RZ ;  /* 0x0000001002637819 */ /* 0x004fe200000006ff */
[----:B------:R-:W-:Y:S02]  /*2a80*/  FMUL.FTZ R3, R95, -1.4426950216293334961 ;  /* 0xbfb8aa3b5f037820 */ /* 0x000fe40000410000 */
[----:B------:R-:W-:Y:S02]  /*2a90*/  FMUL.FTZ R22, R91, -1.4426950216293334961 ;  /* 0xbfb8aa3b5b167820 */ /* 0x000fe40000410000 */
[----:B------:R-:W-:Y:S01]  /*2aa0*/  MUFU.EX2 R96, R3 ;  /* 0x0000000300607308 */ /* 0x000fe20000000800 */
[----:B------:R-:W-:Y:S02]  /*2ab0*/  SHF.L.U32 R92, R27, 0x10, RZ ;  /* 0x000000101b5c7819 */ /* 0x000fe400000006ff */
[----:B------:R-:W-:-:S05]  /*2ac0*/  SHF.L.U32 R94, R79, 0x10, RZ ;  /* 0x000000104f5e7819 */ /* 0x000fca00000006ff */
[----:B------:R-:W1:Y:S01]  /*2ad0*/  MUFU.EX2 R22, R22 ;  /* 0x0000001600167308 */ /* 0x000e620000000800 */
[----:B------:R-:W-:Y:S01]  /*2ae0*/  SHF.L.U32 R93, R77, 0x10, RZ ;  /* 0x000000104d5d7819 */ /* 0x000fe200000006ff */
[----:B------:R-:W-:Y:S01]  /*2af0*/  FMUL.FTZ R26, R92, -1.4426950216293334961 ;  /* 0xbfb8aa3b5c1a7820 */ /* 0x000fe20000410000 */
[----:B0-----:R-:W-:-:S03]  /*2b00*/  FMUL.FTZ R24, R94, -1.4426950216293334961 ;  /* 0xbfb8aa3b5e187820 */ /* 0x001fc60000410000 */
[----:B------:R-:W-:Y:S02]  /*2b10*/  FMUL.FTZ R27, R93, -1.4426950216293334961 ;  /* 0xbfb8aa3b5d1b7820 */ /* 0x000fe40000410000 */
[----:B------:R0:W-:Y:S01]  /*2b20*/  MUFU.EX2 R77, R24 ;  /* 0x00000018004d7308 */ /* 0x0001e20000000800 */
[----:B---3--:R-:W-:Y:S02]  /*2b30*/  SHF.L.U32 R101, R81, 0x10, RZ ;  /* 0x0000001051657819 */ /* 0x008fe400000006ff */
[----:B----4-:R-:W-:-:S05]  /*2b40*/  SHF.L.U32 R103, R84, 0x10, RZ ;  /* 0x0000001054677819 */ /* 0x010fca00000006ff */
[----:B------:R-:W2:Y:S01]  /*2b50*/  MUFU.EX2 R26, R26 ;  /* 0x0000001a001a7308 */ /* 0x000ea20000000800 */
[----:B0-----:R-:W-:Y:S01]  /*2b60*/  FMUL.FTZ R24, R99, -1.4426950216293334961 ;  /* 0xbfb8aa3b63187820 */ /* 0x001fe20000410000 */
[----:B-1----:R-:W-:-:S06]  /*2b70*/  FADD.FTZ R25, R22, 1 ;  /* 0x3f80000016197421 */ /* 0x002fcc0000010000 */
[----:B------:R-:W-:Y:S08]  /*2b80*/  MUFU.EX2 R81, R24 ;  /* 0x0000001800517308 */ /* 0x000ff00000000800 */
[----:B------:R-:W0:Y:S08]  /*2b90*/  MUFU.EX2 R27, R27 ;  /* 0x0000001b001b7308 */ /* 0x000e300000000800 */
[----:B------:R-:W1:Y:S01]  /*2ba0*/  MUFU.RCP R84, R25 ;  /* 0x0000001900547308 */ /* 0x000e620000001000 */
[----:B--2---:R-:W-:Y:S01]  /*2bb0*/  FADD.FTZ R26, R26, 1 ;  /* 0x3f8000001a1a7421 */ /* 0x004fe20000010000 */
[----:B------:R-:W-:-:S06]  /*2bc0*/  SHF.L.U32 R11, R11, 0x10, RZ ;  /* 0x000000100b0b7819 */ /* 0x000fcc00000006ff */
[----:B------:R1:W-:Y:S01]  /*2bd0*/  MUFU.RCP R79, R26 ;  /* 0x0000001a004f7308 */ /* 0x0003e20000001000 */
[----:B0-----:R-:W-:Y:S01]  /*2be0*/  FADD.FTZ R27, R27, 1 ;  /* 0x3f8000001b1b7421 */ /* 0x001fe20000010000 */
[----:B-1----:R-:W-:Y:S01]  /*2bf0*/  FADD.FTZ R26, -R84, 1 ;  /* 0x3f800000541a7421 */ /* 0x002fe20000010100 */
[----:B------:R-:W-:Y:S01]  /*2c00*/  FADD.FTZ R96, R96, 1 ;  /* 0x3f80000060607421 */ /* 0x000fe20000010000 */
[----:B------:R-:W-:-:S05]  /*2c10*/  SHF.L.U32 R28, R28, 0x10, RZ ;  /* 0x000000101c1c7819 */ /* 0x000fca00000006ff */
[----:B------:R-:W0:Y:S01]  /*2c20*/  MUFU.RCP R96, R96 ;  /* 0x0000006000607308 */ /* 0x000e220000001000 */
[----:B------:R-:W-:Y:S02]  /*2c30*/  SHF.L.U32 R29, R29, 0x10, RZ ;  /* 0x000000101d1d7819 */ /* 0x000fe400000006ff */
[----:B------:R-:W-:Y:S02]  /*2c40*/  SHF.L.U32 R31, R31, 0x10, RZ ;  /* 0x000000101f1f7819 */ /* 0x000fe400000006ff */
[----:B------:R-:W-:Y:S02]  /*2c50*/  SHF.L.U32 R30, R30, 0x10, RZ ;  /* 0x000000101e1e7819 */ /* 0x000fe400000006ff */
[----:B------:R-:W-:Y:S01]  /*2c60*/  SHF.L.U32 R71, R71, 0x10, RZ ;  /* 0x0000001047477819 */ /* 0x000fe200000006ff */
[----:B0-----:R-:W-:-:S04]  /*2c70*/  FADD.FTZ R98, -R96, 1 ;  /* 0x3f80000060627421 */ /* 0x001fc80000010100 */
[----:B------:R-:W-:Y:S01]  /*2c80*/  FFMA.FTZ R98, R95, R98, 1 ;  /* 0x3f8000005f627423 */ /* 0x000fe20000010062 */
[----:B------:R-:W-:Y:S02]  /*2c90*/  SHF.L.U32 R73, R73, 0x10, RZ ;  /* 0x0000001049497819 */ /* 0x000fe400000006ff */
[----:B------:R-:W-:Y:S02]  /*2ca0*/  SHF.L.U32 R75, R75, 0x10, RZ ;  /* 0x000000104b4b7819 */ /* 0x000fe400000006ff */
[----:B------:R-:W-:Y:S01]  /*2cb0*/  ISETP.NE.AND P1, PT, R38, RZ, PT ;  /* 0x000000ff2600720c */ /* 0x000fe20003f25270 */
[----:B-----5:R0:W-:Y:S04]  /*2cc0*/  STS.U16 [R50], R85 ;  /* 0x0000005532007388 */ /* 0x0201e80000000400 */
        /* <DEDUP_REMOVED lines=8> */
[----:B------:R-:W2:Y:S04]  /*2d50*/  LDS.U16 R2, [R59] ;  /* 0x000000003b027984 */ /* 0x000ea80000000400 */
[----:B------:R-:W3:Y:S01]  /*2d60*/  LDS.U16 R3, [R59+0x2] ;  /* 0x000002003b037984 */ /* 0x000ee20000000400 */
[----:B0-----:R-:W-:-:S03]  /*2d70*/  FADD.FTZ R85, R77, 1 ;  /* 0x3f8000004d557421 */ /* 0x001fc60000010000 */
[----:B------:R-:W-:Y:S04]  /*2d80*/  LDS.U16 R22, [R59+0x4] ;  /* 0x000004003b167984 */ /* 0x000fe80000000400 */
[----:B------:R-:W0:Y:S01]  /*2d90*/  LDS.U16 R24, [R59+0x8] ;  /* 0x000008003b187984 */ /* 0x000e220000000400 */
[----:B-1----:R-:W-:-:S03]  /*2da0*/  FADD.FTZ R89, R81, 1 ;  /* 0x3f80000051597421 */ /* 0x002fc60000010000 */
[----:B------:R-:W1:Y:S01]  /*2db0*/  LDS.U16 R23, [R59+0x6] ;  /* 0x000006003b177984 */ /* 0x000e620000000400 */
[----:B------:R4:W-:Y:S01]  /*2dc0*/  MUFU.RCP R88, R27 ;  /* 0x0000001b00587308 */ /* 0x0009e20000001000 */
[----:B------:R-:W-:Y:S02]  /*2dd0*/  FMUL.FTZ R86, R103, -1.4426950216293334961 ;  /* 0xbfb8aa3b67567820 */ /* 0x000fe40000410000 */
[----:B------:R-:W5:Y:S01]  /*2de0*/  LDS.U16 R25, [R59+0xa] ;  /* 0x00000a003b197984 */ /* 0x000f620000000400 */
[----:B------:R-:W-:Y:S01]  /*2df0*/  FMUL.FTZ R83, R101, -1.4426950216293334961 ;  /* 0xbfb8aa3b65537820 */ /* 0x000fe20000410000 */
[----:B----4-:R-:W-:Y:S01]  /*2e00*/  FFMA.FTZ R27, R91, R26, 1 ;  /* 0x3f8000005b1b7423 */ /* 0x010fe2000001001a */
[----:B--2---:R-:W-:Y:S02]  /*2e10*/  SHF.L.U32 R77, R2, 0x10, RZ ;  /* 0x00000010024d7819 */ /* 0x004fe400000006ff */
[----:B------:R-:W2:Y:S01]  /*2e20*/  LDS.U16 R2, [R59+0xc] ;  /* 0x00000c003b027984 */ /* 0x000ea20000000400 */
[----:B---3--:R-:W-:-:S02]  /*2e30*/  SHF.L.U32 R81, R3, 0x10, RZ ;  /* 0x0000001003517819 */ /* 0x008fc400000006ff */
[----:B------:R-:W-:-:S04]  /*2e40*/  FMUL.FTZ R3, R11, R77 ;  /* 0x0000004d0b037220 */ /* 0x000fc80000410000 */
[----:B------:R-:W-:Y:S02]  /*2e50*/  FMUL.FTZ R26, R84, R3 ;  /* 0x00000003541a7220 */ /* 0x000fe40000410000 */
[----:B------:R-:W3:Y:S01]  /*2e60*/  LDS.U16 R3, [R59+0xe] ;  /* 0x00000e003b037984 */ /* 0x000ee20000000400 */
[----:B------:R4:W0:Y:S08]  /*2e70*/  MUFU.EX2 R90, R86 ;  /* 0x00000056005a7308 */ /* 0x0008300000000800 */
[----:B------:R1:W5:Y:S01]  /*2e80*/  MUFU.EX2 R97, R83 ;  /* 0x0000005300617308 */ /* 0x0003620000000800 */
[----:B----4-:R-:W-:-:S07]  /*2e90*/  FMUL.FTZ R86, R28, R81 ;  /* 0x000000511c567220 */ /* 0x010fce0000410000 */
[----:B------:R4:W2:Y:S01]  /*2ea0*/  MUFU.RCP R87, R85 ;  /* 0x0000005500577308 */ /* 0x0008a20000001000 */
[C---:B-1----:R-:W-:Y:S01]  /*2eb0*/  FADD.FTZ R83, -R79.reuse, 1 ;  /* 0x3f8000004f537421 */ /* 0x042fe20000010100 */
[----:B0-----:R-:W-:Y:S01]  /*2ec0*/  FADD.FTZ R104, R90, 1 ;  /* 0x3f8000005a687421 */ /* 0x001fe20000010000 */
[----:B------:R-:W-:Y:S01]  /*2ed0*/  FMUL.FTZ R86, R79, R86 ;  /* 0x000000564f567220 */ /* 0x000fe20000410000 */
[----:B------:R-:W-:Y:S01]  /*2ee0*/  SHF.L.U32 R90, R24, 0x10, RZ ;  /* 0x00000010185a7819 */ /* 0x000fe200000006ff */
[----:B------:R-:W-:Y:S01]  /*2ef0*/  FFMA.FTZ R83, R92, R83, 1 ;  /* 0x3f8000005c537423 */ /* 0x000fe20000010053 */
[----:B-----5:R-:W-:Y:S01]  /*2f00*/  FADD.FTZ R97, R97, 1 ;  /* 0x3f80000061617421 */ /* 0x020fe20000010000 */
[----:B----4-:R-:W-:Y:S01]  /*2f10*/  SHF.L.U32 R85, R22, 0x10, RZ ;  /* 0x0000001016557819 */ /* 0x010fe200000006ff */
[----:B------:R0:W1:Y:S01]  /*2f20*/  MUFU.RCP R100, R89 ;  /* 0x0000005900647308 */ /* 0x0000620000001000 */
[----:B------:R-:W-:Y:S01]  /*2f30*/  FMUL.FTZ R83, R86, R83 ;  /* 0x0000005356537220 */ /* 0x000fe20000410000 */
[----:B------:R-:W-:-:S06]  /*2f40*/  FADD.FTZ R86, -R88, 1 ;  /* 0x3f80000058567421 */ /* 0x000fcc0000010100 */
[----:B------:R4:W5:Y:S01]  /*2f50*/  MUFU.RCP R102, R97 ;  /* 0x0000006100667308 */ /* 0x0009620000001000 */
[----:B0-----:R-:W-:Y:S01]  /*2f60*/  SHF.L.U32 R89, R23, 0x10, RZ ;  /* 0x0000001017597819 */ /* 0x001fe200000006ff */
[----:B------:R-:W-:-:S06]  /*2f70*/  FMUL.FTZ R23, R29, R85 ;  /* 0x000000551d177220 */ /* 0x000fcc0000410000 */
[----:B------:R-:W0:Y:S01]  /*2f80*/  MUFU.RCP R104, R104 ;  /* 0x0000006800687308 */ /* 0x000e220000001000 */
[----:B----4-:R-:W-:Y:S01]  /*2f90*/  FMUL.FTZ R97, R31, R90 ;  /* 0x0000005a1f617220 */ /* 0x010fe20000410000 */
        /* <DEDUP_REMOVED lines=10> */
[----:B------:R-:W-:-:S02]  /*3040*/  SHF.L.U32 R86, R25, 0x10, RZ ;  /* 0x0000001019567819 */ /* 0x000fc400000006ff */
[----:B------:R-:W-:Y:S02]  /*3050*/  SHF.L.U32 R98, R2, 0x10, RZ ;  /* 0x0000001002627819 */ /* 0x000fe400000006ff */
[----:B---3--:R-:W-:Y:S01]  /*3060*/  SHF.L.U32 R105, R3, 0x10, RZ ;  /* 0x0000001003697819 */ /* 0x008fe200000006ff */
[----:B------:R-:W-:Y:S01]  /*3070*/  FMUL.FTZ R22, R22, R27 ;  /* 0x0000001b16167220 */ /* 0x000fe20000410000 */
[----:B-1----:R-:W-:Y:S01]  /*3080*/  FADD.FTZ R24, -R100, 1 ;  /* 0x3f80000064187421 */ /* 0x002fe20000010100 */
[----:B------:R-:W-:Y:S01]  /*3090*/  FMUL.FTZ R25, R71, R86 ;  /* 0x0000005647197220 */ /* 0x000fe20000410000 */
[----:B-----5:R-:W-:Y:S01]  /*30a0*/  FADD.FTZ R2, -R102, 1 ;  /* 0x3f80000066027421 */ /* 0x020fe20000010100 */
[----:B------:R-:W-:Y:S01]  /*30b0*/  FMUL.FTZ R27, R73, R98 ;  /* 0x00000062491b7220 */ /* 0x000fe20000410000 */
[----:B0-----:R-:W-:Y:S01]  /*30c0*/  FADD.FTZ R106, -R104, 1 ;  /* 0x3f800000686a7421 */ /* 0x001fe20000010100 */
        /* <DEDUP_REMOVED lines=8> */
[----:B------:R-:W-:-:S02]  /*3150*/  FMUL.FTZ R2, R27, R2 ;  /* 0x000000021b027220 */ /* 0x000fc40000410000 */
[----:B------:R-:W-:Y:S01]  /*3160*/  FMUL.FTZ R3, R3, R106 ;  /* 0x0000006a03037220 */ /* 0x000fe20000410000 */
[----:B------:R-:W-:Y:S01]  /*3170*/  F2FP.BF16.F32.PACK_AB R26, R83, R26 ;  /* 0x0000001a531a723e */ /* 0x000fe200000010ff */
[----:B------:R-:W-:Y:S01]  /*3180*/  BAR.SYNC.DEFER_BLOCKING 0x0 ;  /* 0x0000000000007b1d */ /* 0x000fe20000010000 */
[----:B------:R-:W-:Y:S02]  /*3190*/  F2FP.BF16.F32.PACK_AB R22, R22, R23 ;  /* 0x000000171616723e */ /* 0x000fe400000010ff */
[----:B------:R-:W-:Y:S02]  /*31a0*/  F2FP.BF16.F32.PACK_AB R24, R24, R97 ;  /* 0x000000611818723e */ /* 0x000fe400000010ff */
[----:B------:R-:W-:Y:S02]  /*31b0*/  F2FP.BF16.F32.PACK_AB R2, R3, R2 ;  /* 0x000000020302723e */ /* 0x000fe400000010ff */
[----:B------:R-:W-:Y:S02]  /*31c0*/  PRMT R23, R26, 0x7632, R23 ;  /* 0x000076321a177816 */ /* 0x000fe40000000017 */
[----:B------:R-:W-:-:S02]  /*31d0*/  PRMT R3, R22, 0x7632, R3 ;  /* 0x0000763216037816 */ /* 0x000fc40000000003 */
        /* <DEDUP_REMOVED lines=43> */
.L_x_15618:
[----:B------:R-:W-:Y:S05]  /*3490*/  BSYNC B0 ;  /* 0x0000000000007941 */ /* 0x000fea0003800000 */
.L_x_15617:
[----:B------:R-:W-:Y:S01]  /*34a0*/  MOV R3, R119 ;  /* 0x0000007700037202 */ /* 0x000fe20000000f00 */
[----:B------:R-:W-:Y:S01]  /*34b0*/  ULDC.64 UR6, c[0x0][0x3a0] ;  /* 0x0000e80000067ab9 */ /* 0x000fe20000000a00 */
[----:B------:R-:W-:Y:S01]  /*34c0*/  ULDC.64 UR4, c[0x0][0x3e8] ;  /* 0x0000fa0000047ab9 */ /* 0x000fe20000000a00 */
[----:B0-----:R-:W-:Y:S01]  /*34d0*/  IMAD R27, R33, UR6, RZ ;  /* 0x00000006211b7c24 */ /* 0x001fe2000f8e02ff */
[----:B------:R-:W-:Y:S01]  /*34e0*/  LEA R25, P0, R47, UR4, 0x1 ;  /* 0x000000042f197c11 */ /* 0x000fe2000f8008ff */
        /* <DEDUP_REMOVED lines=30> */
[----:B------:R-:W-:Y:S01]  /*36d0*/  FMUL.FTZ R112, R71, R100 ;  /* 0x0000006447707220 */ /* 0x000fe20000410000 */
[----:B------:R-:W-:Y:S01]  /*36e0*/  FMUL.FTZ R114, R75, R104 ;  /* 0x000000684b727220 */ /* 0x000fe20000410000 */
[----:B------:R0:W-:Y:S01]  /*36f0*/  @!P0 STG.E.U16 desc[UR14][R2.64+-0x100], R111 ;  /* 0xffff006f02008986 */ /* 0x0001e2000c10150e */
[----:B------:R-:W-:-:S03]  /*3700*/  ISETP.NE.U32.AND P0, PT, RZ, UR4, PT ;  /* 0x00000004ff007c0c */ /* 0x000fc6000bf05070 */
[----:B------:R-:W-:Y:S01]  /*3710*/  @!P3 STG.E.U16 desc[UR14][R2.64+-0x1c0], R97 ;  /* 0xfffe40610200b986 */ /* 0x000fe2000c10150e */
[----:B------:R-:W-:-:S03]  /*3720*/  ISETP.NE.AND.EX P0, PT, RZ, UR5, PT, P0 ;  /* 0x00000005ff007c0c */ /* 0x000fc6000bf05300 */
[----:B------:R-:W-:Y:S04]  /*3730*/  @!P6 STG.E.U16 desc[UR14][R2.64+-0x40], R117 ;  /* 0xffffc0750200e986 */ /* 0x000fe8000c10150e */
[----:B------:R1:W-:Y:S01]  /*3740*/  @!P4 STG.E.U16 desc[UR14][R2.64+-0xc0], R113 ;  /* 0xffff40710200c986 */ /* 0x0003e2000c10150e */
[----:B0-----:R-:W-:Y:S01]  /*3750*/  FMUL.FTZ R111, R31, R96 ;  /* 0x000000601f6f7220 */ /* 0x001fe20000410000 */
[----:B-1----:R-:W-:-:S04]  /*3760*/  FMUL.FTZ R113, R73, R102 ;  /* 0x0000006649717220 */ /* 0x002fc80000410000 */
        /* <DEDUP_REMOVED lines=11> */
[----:B------:R-:W-:Y:S01]  /*3820*/  BSSY B0, `(.L_x_15620) ;  /* 0x000002f000007945 */ /* 0x000fe20003800000 */
[----:B------:R-:W-:-:S02]  /*3830*/  F2FP.BF16.F32.PACK_AB R24, R24, R85 ;  /* 0x000000551818723e */ /* 0x000fc400000010ff */
[----:B------:R-:W-:Y:S02]  /*3840*/  F2FP.BF16.F32.PACK_AB R3, R3, R90 ;  /* 0x0000005a0303723e */ /* 0x000fe400000010ff */
        /* <DEDUP_REMOVED lines=25> */
[----:B------:R-:W-:Y:S01]  /*39e0*/  @!P1 STS [R51+0x210], R10 ;  /* 0x0002100a33009388 */ /* 0x000fe20000000800 */
[----:B------:R-:W-:Y:S01]  /*39f0*/  IMAD R25, R85, UR16, R24 ;  /* 0x0000001055197c24 */ /* 0x000fe2000f8e0218 */
[----:B------:R-:W-:Y:S04]  /*3a00*/  BAR.SYNC.DEFER_BLOCKING 0x0 ;  /* 0x0000000000007b1d */ /* 0x000fe80000010000 */
[----:B------:R-:W-:Y:S02]  /*3a10*/  IADD3 R85, R3, R25, RZ ;  /* 0x0000001903557210 */ /* 0x000fe40007ffe0ff */
[----:B------:R-:W0:Y:S02]  /*3a20*/  LDS R26, [R51+0x210] ;  /* 0x00021000331a7984 */ /* 0x000e240000000800 */
[----:B0-----:R-:W-:-:S13]  /*3a30*/  ISETP.GE.AND P0, PT, R47, R26, PT ;  /* 0x0000001a2f00720c */ /* 0x001fda0003f06270 */
        /* <DEDUP_REMOVED lines=8> */
[----:B------:R-:W-:-:S05]  /*3ac0*/  IMAD.WIDE.U32 R10, R32, UR6, R10 ;  /* 0x00000006200a7c25 */ /* 0x000fca000f8e000a */
[----:B------:R-:W-:Y:S02]  /*3ad0*/  IADD3 R11, R11, R87, RZ ;  /* 0x000000570b0b7210 */ /* 0x000fe40007ffe0ff */
[----:B------:R-:W-:-:S04]  /*3ae0*/  LEA R24, P0, R10, UR4, 0x1 ;  /* 0x000000040a187c11 */ /* 0x000fc8000f8008ff */
[----:B------:R-:W-:-:S05]  /*3af0*/  LEA.HI.X R25, R10, UR5, R11, 0x1, P0 ;  /* 0x000000050a197c11 */ /* 0x000fca00080f0c0b */
[----:B------:R0:W-:Y:S04]  /*3b00*/  STG.E.U16 desc[UR14][R24.64], R31 ;  /* 0x0000001f18007986 */ /* 0x0001e8000c10150e */
.L_x_15621:
[----:B------:R-:W-:Y:S05]  /*3b10*/  BSYNC B0 ;  /* 0x0000000000007941 */ /* 0x000fea0003800000 */
.L_x_15620:
[----:B------:R-:W-:Y:S01]  /*3b20*/  MOV R3, R85 ;  /* 0x0000005500037202 */ /* 0x000fe20000000f00 */
[----:B------:R-:W-:Y:S01]  /*3b30*/  ULDC.64 UR6, c[0x0][0x2c8] ;  /* 0x0000b20000067ab9 */ /* 0x000fe20000000a00 */
[----:B------:R-:W-:Y:S01]  /*3b40*/  LEA R11, P0, R47, UR4, 0x1 ;  /* 0x000000042f0b7c11 */ /* 0x000fe2000f8008ff */
[----:B0-----:R-:W-:Y:S01]  /*3b50*/  IMAD R25, R33, UR6, RZ ;  /* 0x0000000621197c24 */ /* 0x001fe2000f8e02ff */
[-C--:B------:R-:W-:Y:S01]  /*3b60*/  ISETP.GE.AND P6, PT, R9, R26.reuse, PT ;  /* 0x0000001a0900720c */ /* 0x080fe20003fc6270 */
[----:B------:R-:W-:Y:S01]  /*3b70*/  IMAD.WIDE.U32 R2, R32, UR6, R2 ;  /* 0x0000000620027c25 */ /* 0x000fe2000f8e0002 */
[----:B------:R-:W-:Y:S02]  /*3b80*/  LEA.HI.X R9, R47, UR5, R48, 0x1, P0 ;  /* 0x000000052f097c11 */ /* 0x000fe400080f0c30 */
[----:B------:R-:W-:Y:S01]  /*3b90*/  ISETP.GE.AND P5, PT, R0, R26, PT ;  /* 0x0000001a0000720c */ /* 0x000fe20003fa6270 */
[----:B------:R-:W-:Y:S01]  /*3ba0*/  IMAD R25, R32, UR7, R25 ;  /* 0x0000000720197c24 */ /* 0x000fe2000f8e0219 */
        /* <DEDUP_REMOVED lines=16> */
.L_x_15619:
[----:B------:R-:W1:Y:S01]  /*3cb0*/  LDC R105, c[0x0][0x21c] ;  /* 0x00008700ff697b82 */ /* 0x000e620000000800 */
[----:B0-----:R-:W-:Y:S01]  /*3cc0*/  SHF.L.U32 R3, R161, 0x10, RZ ;  /* 0x00000010a1037819 */ /* 0x001fe200000006ff */
[----:B------:R-:W-:Y:S01]  /*3cd0*/  HFMA2.MMA R71, -RZ, RZ, 0, 0 ;  /* 0x00000000ff477435 */ /* 0x000fe200000001ff */
        /* <DEDUP_REMOVED lines=10> */
[----:B------:R-:W-:Y:S01]  /*3d80*/  SHF.L.U32 R87, R65, 0x10, RZ ;  /* 0x0000001041577819 */ /* 0x000fe200000006ff */
[C---:B------:R-:W-:Y:S01]  /*3d90*/  FFMA.FTZ R5, R29.reuse, R79, R0 ;  /* 0x0000004f1d057223 */ /* 0x040fe20000010000 */
[----:B------:R-:W-:Y:S01]  /*3da0*/  SHF.L.U32 R89, R66, 0x10, RZ ;  /* 0x0000001042597819 */ /* 0x000fe200000006ff */
[-C--:B------:R-:W-:Y:S01]  /*3db0*/  FMUL.FTZ R91, R28, R34.reuse ;  /* 0x000000221c5b7220 */ /* 0x080fe20000410000 */
[-C--:B------:R-:W-:Y:S01]  /*3dc0*/  FMUL.FTZ R94, R29, R34.reuse ;  /* 0x000000221d5e7220 */ /* 0x080fe20000410000 */
[C---:B------:R-:W-:Y:S01]  /*3dd0*/  FFMA.FTZ R0, R30.reuse, R81, R5 ;  /* 0x000000511e007223 */ /* 0x040fe20000010005 */
[-C--:B------:R-:W-:Y:S01]  /*3de0*/  FMUL.FTZ R95, R30, R34.reuse ;  /* 0x000000221e5f7220 */ /* 0x080fe20000410000 */
[CC--:B------:R-:W-:Y:S01]  /*3df0*/  FMUL.FTZ R96, R111.reuse, R34.reuse ;  /* 0x000000226f607220 */ /* 0x0c0fe20000410000 */
[CC--:B------:R-:W-:Y:S01]  /*3e00*/  FMUL.FTZ R97, R112.reuse, R34.reuse ;  /* 0x0000002270617220 */ /* 0x0c0fe20000410000 */
[----:B------:R-:W-:Y:S01]  /*3e10*/  FFMA.FTZ R5, R111, R83, R0 ;  /* 0x000000536f057223 */ /* 0x000fe20000010000 */
[-C--:B------:R-:W-:Y:S01]  /*3e20*/  FMUL.FTZ R98, R113, R34.reuse ;  /* 0x0000002271627220 */ /* 0x080fe20000410000 */
[----:B------:R-:W-:Y:S01]  /*3e30*/  BAR.SYNC.DEFER_BLOCKING 0x0 ;  /* 0x0000000000007b1d */ /* 0x000fe20000010000 */
[----:B-1----:R-:W-:Y:S01]  /*3e40*/  ISETP.GE.AND P0, PT, R105, 0x1, PT ;  /* 0x000000016900780c */ /* 0x002fe20003f06270 */
[----:B------:R-:W-:Y:S01]  /*3e50*/  FFMA.FTZ R0, R112, R85, R5 ;  /* 0x0000005570007223 */ /* 0x000fe20000010005 */
[----:B------:R-:W-:Y:S01]  /*3e60*/  FMUL.FTZ R99, R114, R34 ;  /* 0x0000002272637220 */ /* 0x000fe20000410000 */
[----:B------:R-:W-:-:S02]  /*3e70*/  MOV R84, RZ ;  /* 0x000000ff00547202 */ /* 0x000fc40000000f00 */
[----:B------:R-:W-:Y:S01]  /*3e80*/  CS2R R92, SRZ ;  /* 0x00000000005c7805 */ /* 0x000fe2000001ff00 */
[----:B------:R-:W-:Y:S01]  /*3e90*/  FFMA.FTZ R5, R113, R87, R0 ;  /* 0x0000005771057223 */ /* 0x000fe20000010000 */
[----:B------:R-:W-:Y:S02]  /*3ea0*/  MOV R86, RZ ;  /* 0x000000ff00567202 */ /* 0x000fe40000000f00 */
[----:B------:R-:W-:Y:S01]  /*3eb0*/  MOV R90, RZ ;  /* 0x000000ff005a7202 */ /* 0x000fe20000000f00 */
[----:B------:R-:W-:-:S03]  /*3ec0*/  FFMA.FTZ R36, R114, R89, R5 ;  /* 0x0000005972247223 */ /* 0x000fc60000010005 */
[----:B------:R-:W-:Y:S05]  /*3ed0*/  @!P0 BRA `(.L_x_15622) ;  /* 0x0000003400d48947 */ /* 0x000fea0003800000 */
[----:B------:R-:W0:Y:S01]  /*3ee0*/  LDC.64 R92, c[0x0][0x2d8] ;  /* 0x0000b600ff5c7b82 */ /* 0x000e220000000a00 */
[----:B------:R-:W-:Y:S01]  /*3ef0*/  IADD3 R0, R49, -0x1, RZ ;  /* 0xffffffff31007810 */ /* 0x000fe20007ffe0ff */
[----:B------:R-:W-:Y:S01]  /*3f00*/  ULDC.64 UR4, c[0x0][0x230] ;  /* 0x00008c0000047ab9 */ /* 0x000fe20000000a00 */
[----:B------:R-:W-:Y:S01]  /*3f10*/  ULDC.64 UR6, c[0x0][0x248] ;  /* 0x0000920000067ab9 */ /* 0x000fe20000000a00 */
[----:B------:R-:W-:Y:S01]  /*3f20*/  ULDC.64 UR8, c[0x0][0x268] ;  /* 0x00009a0000087ab9 */ /* 0x000fe20000000a00 */
[----:B------:R-:W-:Y:S01]  /*3f30*/  LEA.HI R2, R0, R0, RZ, 0x1 ;  /* 0x0000000000027211 */ /* 0x000fe200078f08ff */
[C---:B------:R-:W-:Y:S02]  /*3f40*/  IMAD R7, R33.reuse, UR4, RZ ;  /* 0x0000000421077c24 */ /* 0x040fe4000f8e02ff */
[----:B------:R-:W-:Y:S01]  /*3f50*/  FADD.FTZ R110, R30, R30 ;  /* 0x0000001e1e6e7221 */ /* 0x000fe20000010000 */
[----:B------:R-:W1:Y:S01]  /*3f60*/  LDC.64 R108, c[0x0][0x2e0] ;  /* 0x0000b800ff6c7b82 */ /* 0x000e620000000a00 */
[C---:B------:R-:W-:Y:S01]  /*3f70*/  IMAD R9, R33.reuse, UR6, RZ ;  /* 0x0000000621097c24 */ /* 0x040fe2000f8e02ff */
[----:B------:R-:W-:Y:S01]  /*3f80*/  LOP3.LUT R5, R2, 0xfffffe, RZ, 0xc0, !PT ;  /* 0x00fffffe02057812 */ /* 0x000fe200078ec0ff */
[----:B------:R-:W-:Y:S01]  /*3f90*/  IMAD R11, R33, UR8, RZ ;  /* 0x00000008210b7c24 */ /* 0x000fe2000f8e02ff */
[----:B------:R-:W-:Y:S01]  /*3fa0*/  IADD3 R4, R49, -0x2, RZ ;  /* 0xfffffffe31047810 */ /* 0x000fe20007ffe0ff */
[----:B------:R-:W-:Y:S01]  /*3fb0*/  IMAD R103, R32, UR5, R7 ;  /* 0x0000000520677c24 */ /* 0x000fe2000f8e0207 */
[----:B------:R-:W-:Y:S01]  /*3fc0*/  IADD3 R2, R0, -R5, RZ ;  /* 0x8000000500027210 */ /* 0x000fe20007ffe0ff */
[----:B------:R-:W-:Y:S01]  /*3fd0*/  IMAD.WIDE.U32 R106, R32, UR6, RZ ;  /* 0x00000006206a7c25 */ /* 0x000fe2000f8e00ff */
[----:B------:R-:W2:Y:S03]  /*3fe0*/  LDC.64 R24, c[0x0][0x2d0] ;  /* 0x0000b400ff187b82 */ /* 0x000ea60000000a00 */
[----:B------:R-:W-:Y:S01]  /*3ff0*/  FADD.FTZ R111, R111, R111 ;  /* 0x0000006f6f6f7221 */ /* 0x000fe20000010000 */
[----:B------:R-:W-:Y:S01]  /*4000*/  FADD.FTZ R112, R112, R112 ;  /* 0x0000007070707221 */ /* 0x000fe20000010000 */
[----:B------:R-:W-:-:S02]  /*4010*/  IMAD R9, R32, UR7, R9 ;  /* 0x0000000720097c24 */ /* 0x000fc4000f8e0209 */
[----:B------:R-:W-:Y:S01]  /*4020*/  FADD.FTZ R113, R113, R113 ;  /* 0x0000007171717221 */ /* 0x000fe20000010000 */
[----:B------:R-:W-:-:S04]  /*4030*/  IMAD.WIDE.U32 R6, R32, UR8, RZ ;  /* 0x0000000820067c25 */ /* 0x000fc8000f8e00ff */
[----:B------:R-:W-:Y:S01]  /*4040*/  FADD.FTZ R114, R114, R114 ;  /* 0x0000007272727221 */ /* 0x000fe20000010000 */
[----:B------:R-:W-:Y:S01]  /*4050*/  MOV R115, R51 ;  /* 0x0000003300737202 */ /* 0x000fe20000000f00 */
[----:B------:R-:W3:Y:S01]  /*4060*/  LDC.64 R30, c[0x0][0x270] ;  /* 0x00009c00ff1e7b82 */ /* 0x000ee20000000a00 */
[----:B------:R-:W-:Y:S01]  /*4070*/  IMAD R11, R32, UR9, R11 ;  /* 0x00000009200b7c24 */ /* 0x000fe2000f8e020b */
[----:B0-----:R-:W-:Y:S01]  /*4080*/  LEA R101, P2, R106, R92, 0x3 ;  /* 0x0000005c6a657211 */ /* 0x001fe200078418ff */
[----:B------:R-:W-:Y:S01]  /*4090*/  IMAD R105, R4, R105, RZ ;  /* 0x0000006904697224 */ /* 0x000fe200078e02ff */
[----:B------:R-:W-:Y:S01]  /*40a0*/  IADD3 R0, R107, R9, RZ ;  /* 0x000000096b007210 */ /* 0x000fe20007ffe0ff */
[----:B------:R-:W-:Y:S01]  /*40b0*/  IMAD.WIDE.U32 R4, R32, UR4, RZ ;  /* 0x0000000420047c25 */ /* 0x000fe2000f8e00ff */
[----:B------:R-:W-:Y:S01]  /*40c0*/  IADD3 R107, R7, R11, RZ ;  /* 0x0000000b076b7210 */ /* 0x000fe20007ffe0ff */
[----:B------:R-:W-:Y:S01]  /*40d0*/  UMOV UR4, URZ ;  /* 0x0000003f00047c82 */ /* 0x000fe20008000000 */
[----:B-1----:R-:W-:Y:S01]  /*40e0*/  LEA R102, P3, R6, R108, 0x3 ;  /* 0x0000006c06667211 */ /* 0x002fe200078618ff */
[----:B------:R-:W-:Y:S01]  /*40f0*/  FADD.FTZ R108, R28, R28 ;  /* 0x0000001c1c6c7221 */ /* 0x000fe20000010000 */
[----:B------:R-:W-:Y:S01]  /*4100*/  LEA.HI.X R106, R106, R93, R0, 0x3, P2 ;  /* 0x0000005d6a6a7211 */ /* 0x000fe200010f1c00 */
[----:B------:R-:W-:Y:S01]  /*4110*/  FADD.FTZ R0, R27, R27 ;  /* 0x0000001b1b007221 */ /* 0x000fe20000010000 */
[----:B------:R-:W-:Y:S01]  /*4120*/  LEA.HI.X R107, R6, R109, R107, 0x3, P3 ;  /* 0x0000006d066b7211 */ /* 0x000fe200018f1c6b */
[----:B------:R-:W-:Y:S01]  /*4130*/  FADD.FTZ R109, R29, R29 ;  /* 0x0000001d1d6d7221 */ /* 0x000fe20000010000 */
[----:B------:R-:W0:Y:S01]  /*4140*/  LDC.64 R26, c[0x0][0x238] ;  /* 0x00008e00ff1a7b82 */ /* 0x000e220000000a00 */
[----:B------:R-:W-:Y:S01]  /*4150*/  IADD3 R103, R5, R103, RZ ;  /* 0x0000006705677210 */ /* 0x000fe20007ffe0ff */
[----:B------:R-:W-:Y:S01]  /*4160*/  IMAD.WIDE R104, R105, 0x10, R18 ;  /* 0x0000001069687825 */ /* 0x000fe200078e0212 */
[----:B--2---:R-:W-:-:S02]  /*4170*/  LEA R100, P0, R4, R24, 0x3 ;  /* 0x0000001804647211 */ /* 0x004fc400078018ff */
[----:B------:R-:W-:Y:S02]  /*4180*/  CS2R R92, SRZ ;  /* 0x00000000005c7805 */ /* 0x000fe4000001ff00 */
[----:B------:R-:W-:Y:S01]  /*4190*/  ISETP.NE.AND P3, PT, R38, 0x1f, PT ;  /* 0x0000001f2600780c */ /* 0x000fe20003f65270 */
[----:B------:R-:W-:Y:S01]  /*41a0*/  ULDC UR5, c[0x0][0x224] ;  /* 0x0000890000057ab9 */ /* 0x000fe20000000800 */
[----:B------:R-:W-:Y:S01]  /*41b0*/  LEA.HI.X R103, R4, R25, R103, 0x3, P0 ;  /* 0x0000001904677211 */ /* 0x000fe200000f1c67 */
[----:B------:R-:W1:Y:S01]  /*41c0*/  LDC.64 R28, c[0x0][0x250] ;  /* 0x00009400ff1c7b82 */ /* 0x000e620000000a00 */
[----:B------:R-:W-:Y:S02]  /*41d0*/  LEA.HI R4, R49, R49, RZ, 0x1 ;  /* 0x0000003131047211 */ /* 0x000fe400078f08ff */
[----:B------:R-:W-:Y:S02]  /*41e0*/  ISETP.NE.AND P2, PT, R38, RZ, PT ;  /* 0x000000ff2600720c */ /* 0x000fe40003f45270 */
[----:B------:R-:W-:-:S02]  /*41f0*/  LOP3.LUT R4, R4, 0x1ffffe, RZ, 0xc0, !PT ;  /* 0x001ffffe04047812 */ /* 0x000fc400078ec0ff */
[----:B------:R-:W-:Y:S01]  /*4200*/  MOV R71, RZ ;  /* 0x000000ff00477202 */ /* 0x000fe20000000f00 */
[----:B------:R-:W2:Y:S01]  /*4210*/  LDC R116, c[0x0][0x224] ;  /* 0x00008900ff747b82 */ /* 0x000ea20000000800 */
[----:B------:R-:W-:Y:S02]  /*4220*/  MOV R117, R51 ;  /* 0x0000003300757202 */ /* 0x000fe40000000f00 */
[----:B------:R-:W-:Y:S02]  /*4230*/  MOV R84, RZ ;  /* 0x000000ff00547202 */ /* 0x000fe40000000f00 */
[----:B------:R-:W-:Y:S02]  /*4240*/  MOV R73, RZ ;  /* 0x000000ff00497202 */ /* 0x000fe40000000f00 */
[----:B------:R-:W-:Y:S01]  /*4250*/  MOV R86, RZ ;  /* 0x000000ff00567202 */ /* 0x000fe20000000f00 */
[----:B------:R-:W4:Y:S01]  /*4260*/  LDC R163, c[0x0][0x21c] ;  /* 0x00008700ffa37b82 */ /* 0x000f220000000800 */
[----:B0-----:R-:W-:-:S02]  /*4270*/  SHF.L.U64.HI R122, R26, 0x3, R27 ;  /* 0x000000031a7a7819 */ /* 0x001fc4000001021b */
[----:B------:R-:W-:Y:S02]  /*4280*/  MOV R75, RZ ;  /* 0x000000ff004b7202 */ /* 0x000fe40000000f00 */
[----:B------:R-:W-:Y:S02]  /*4290*/  MOV R90, RZ ;  /* 0x000000ff005a7202 */ /* 0x000fe40000000f00 */
[----:B------:R-:W-:Y:S02]  /*42a0*/  IADD3 R118, R38, 0x200, RZ ;  /* 0x0000020026767810 */ /* 0x000fe40007ffe0ff */
[----:B---3--:R-:W-:Y:S02]  /*42b0*/  SHF.L.U64.HI R120, R30, 0x3, R31 ;  /* 0x000000031e787819 */ /* 0x008fe4000001021f */
[----:B-1----:R-:W-:Y:S02]  /*42c0*/  SHF.L.U64.HI R29, R28, 0x3, R29 ;  /* 0x000000031c1d7819 */ /* 0x002fe4000001021d */
[----:B------:R-:W-:-:S02]  /*42d0*/  IADD3 R124, R49, -R4, RZ ;  /* 0x80000004317c7210 */ /* 0x000fc40007ffe0ff */
[----:B------:R-:W-:-:S07]  /*42e0*/  SHF.L.U32 R27, R2, 0x8, RZ ;  /* 0x00000008021b7819 */ /* 0x000fce00000006ff */
.L_x_15637:
[----:B------:R-:W-:Y:S02]  /*42f0*/  MOV R4, R100 ;  /* 0x0000006400047202 */ /* 0x000fe40000000f00 */
[----:B------:R-:W-:-:S05]  /*4300*/  MOV R5, R103 ;  /* 0x0000006700057202 */ /* 0x000fca0000000f00 */
[----:B0-----:R0:W3:Y:S01]  /*4310*/  LDG.E.64 R24, desc[UR14][R4.64] ;  /* 0x0000000e04187981 */ /* 0x0010e2000c1e1b00 */
[----:B------:R-:W-:-:S04]  /*4320*/  ISETP.NE.AND P0, PT, R159, RZ, PT ;  /* 0x000000ff9f00720c */ /* 0x000fc80003f05270 */
[----:B------:R-:W-:Y:S02]  /*4330*/  ISETP.LT.OR P4, PT, R49, 0x2, P0 ;  /* 0x000000023100780c */ /* 0x000fe40000781670 */
[----:B0-----:R-:W-:Y:S02]  /*4340*/  MOV R4, R102 ;  /* 0x0000006600047202 */ /* 0x001fe40000000f00 */
[----:B------:R-:W-:-:S06]  /*4350*/  MOV R5, R107 ;  /* 0x0000006b00057202 */ /* 0x000fcc0000000f00 */
[----:B------:R-:W5:Y:S01]  /*4360*/  LDG.E.64 R4, desc[UR14][R4.64] ;  /* 0x0000000e04047981 */ /* 0x000f62000c1e1b00 */
[----:B------:R-:W0:Y:S01]  /*4370*/  @P3 S2R R141, SR_CgaCtaId ;  /* 0x00000000008d3919 */ /* 0x000e220000008800 */
[----:B---3--:R-:W-:Y:S01]  /*4380*/  FMUL.FTZ R31, R24, 1.4426950216293334961 ;  /* 0x3fb8aa3b181f7820 */ /* 0x008fe20000410000 */
[----:B------:R-:W-:-:S03]  /*4390*/  FMUL.FTZ R6, R25, R68 ;  /* 0x0000004419067220 */ /* 0x000fc60000410000 */
[----:B------:R-:W-:Y:S01]  /*43a0*/  FMUL.FTZ R2, R31, R68 ;  /* 0x000000441f027220 */ /* 0x000fe20000410000 */
[----:B------:R-:W-:Y:S01]  /*43b0*/  FMUL.RZ R9, R6, 0.15915493667125701904 ;  /* 0x3e22f98306097820 */ /* 0x000fe2000040c000 */
[----:B------:R-:W-:-:S03]  /*43c0*/  SEL R6, R27, R118, !P2 ;  /* 0x000000761b067207 */ /* 0x000fc60005000000 */
[----:B------:R-:W-:Y:S01]  /*43d0*/  MUFU.COS R7, R9 ;  /* 0x0000000900077308 */ /* 0x000fe20000000000 */
[----:B------:R-:W-:Y:S02]  /*43e0*/  LEA R119, R6, R51, 0x3 ;  /* 0x0000003306777211 */ /* 0x000fe400078e18ff */
[----:B------:R-:W-:-:S05]  /*43f0*/  MOV R6, R101 ;  /* 0x0000006500067202 */ /* 0x000fca0000000f00 */
[----:B------:R-:W1:Y:S08]  /*4400*/  MUFU.EX2 R2, R2 ;  /* 0x0000000200027308 */ /* 0x000e700000000800 */
[----:B------:R3:W2:Y:S01]  /*4410*/  MUFU.SIN R11, R9 ;  /* 0x00000009000b7308 */ /* 0x0006a20000000400 */
[----:B-1----:R-:W-:Y:S01]  /*4420*/  FMUL.FTZ R10, R2, R7 ;  /* 0x00000007020a7220 */ /* 0x002fe20000410000 */
[----:B------:R-:W-:-:S02]  /*4430*/  MOV R7, R106 ;  /* 0x0000006a00077202 */ /* 0x000fc40000000f00 */
[----:B---3--:R-:W-:-:S04]  /*4440*/  CS2R R8, SRZ ;  /* 0x0000000000087805 */ /* 0x008fc8000001ff00 */
[----:B------:R-:W5:Y:S01]  /*4450*/  LDG.E.64 R6, desc[UR14][R6.64] ;  /* 0x0000000e06067981 */ /* 0x000f62000c1e1b00 */
[----:B--2---:R-:W-:-:S05]  /*4460*/  FMUL.FTZ R11, R2, R11 ;  /* 0x0000000b020b7220 */ /* 0x004fca0000410000 */
[----:B------:R1:W-:Y:S01]  /*4470*/  STS.64 [R119+0x670], R10 ;  /* 0x0006700a77007388 */ /* 0x0003e20000000a00 */
[----:B------:R-:W-:Y:S06]  /*4480*/  BAR.SYNC.DEFER_BLOCKING 0x0 ;  /* 0x0000000000007b1d */ /* 0x000fec0000010000 */
[----:B------:R2:W5:Y:S01]  /*4490*/  @!P4 LDG.E.64 R8, desc[UR14][R104.64+0x8] ;  /* 0x0000080e6808c981 */ /* 0x000562000c1e1b00 */
[C---:B------:R-:W-:Y:S01]  /*44a0*/  FMUL.FTZ R2, R25.reuse, R70 ;  /* 0x0000004619027220 */ /* 0x040fe20000410000 */
[----:B------:R-:W-:-:S03]  /*44b0*/  FMUL.FTZ R123, R25, R72 ;  /* 0x00000048197b7220 */ /* 0x000fc60000410000 */
[----:B------:R-:W-:Y:S01]  /*44c0*/  FMUL.RZ R127, R2, 0.15915493667125701904 ;  /* 0x3e22f983027f7820 */ /* 0x000fe2000040c000 */
[----:B------:R-:W-:Y:S01]  /*44d0*/  FMUL.FTZ R2, R31, R70 ;  /* 0x000000461f027220 */ /* 0x000fe20000410000 */
[C---:B------:R-:W-:Y:S01]  /*44e0*/  FMUL.FTZ R125, R25.reuse, R74 ;  /* 0x0000004a197d7220 */ /* 0x040fe20000410000 */
[----:B------:R-:W-:Y:S01]  /*44f0*/  FMUL.FTZ R128, R25, R76 ;  /* 0x0000004c19807220 */ /* 0x000fe20000410000 */
[----:B-1----:R-:W-:Y:S01]  /*4500*/  MUFU.SIN R119, R127 ;  /* 0x0000007f00777308 */ /* 0x002fe20000000400 */
[----:B------:R-:W-:Y:S01]  /*4510*/  FMUL.RZ R129, R123, 0.15915493667125701904 ;  /* 0x3e22f9837b817820 */ /* 0x000fe2000040c000 */
[----:B------:R-:W-:Y:S01]  /*4520*/  FMUL.RZ R133, R125, 0.15915493667125701904 ;  /* 0x3e22f9837d857820 */ /* 0x000fe2000040c000 */
[C---:B------:R-:W-:Y:S01]  /*4530*/  FMUL.FTZ R123, R31.reuse, R72 ;  /* 0x000000481f7b7220 */ /* 0x040fe20000410000 */
[----:B------:R-:W-:Y:S01]  /*4540*/  FMUL.FTZ R125, R31, R74 ;  /* 0x0000004a1f7d7220 */ /* 0x000fe20000410000 */
[----:B------:R-:W-:-:S03]  /*4550*/  FMUL.RZ R135, R128, 0.15915493667125701904 ;  /* 0x3e22f98380877820 */ /* 0x000fc6000040c000 */
[----:B------:R-:W-:Y:S01]  /*4560*/  MUFU.COS R121, R127 ;  /* 0x0000007f00797308 */ /* 0x000fe20000000000 */
[----:B------:R-:W-:-:S07]  /*4570*/  FMUL.FTZ R128, R31, R76 ;  /* 0x0000004c1f807220 */ /* 0x000fce0000410000 */
[----:B------:R-:W1:Y:S01]  /*4580*/  MUFU.EX2 R2, R2 ;  /* 0x0000000200027308 */ /* 0x000e620000000800 */
[----:B------:R-:W-:-:S07]  /*4590*/  FMUL.FTZ R131, R25, R78 ;  /* 0x0000004e19837220 */ /* 0x000fce0000410000 */
[----:B------:R-:W-:Y:S01]  /*45a0*/  MUFU.SIN R132, R133 ;  /* 0x0000008500847308 */ /* 0x000fe20000000400 */
[----:B------:R-:W-:-:S07]  /*45b0*/  FMUL.RZ R137, R131, 0.15915493667125701904 ;  /* 0x3e22f98383897820 */ /* 0x000fce000040c000 */
[----:B------:R3:W-:Y:S08]  /*45c0*/  MUFU.COS R134, R133 ;  /* 0x0000008500867308 */ /* 0x0007f00000000000 */
[----:B------:R4:W-:Y:S01]  /*45d0*/  MUFU.EX2 R127, R125 ;  /* 0x0000007d007f7308 */ /* 0x0009e20000000800 */
[----:B---3--:R-:W-:-:S07]  /*45e0*/  FMUL.FTZ R133, R31, R80 ;  /* 0x000000501f857220 */ /* 0x008fce0000410000 */
[----:B------:R-:W-:Y:S01]  /*45f0*/  MUFU.SIN R136, R135 ;  /* 0x0000008700887308 */ /* 0x000fe20000000400 */
[----:B----4-:R-:W-:-:S07]  /*4600*/  FMUL.FTZ R125, R31, R78 ;  /* 0x0000004e1f7d7220 */ /* 0x010fce0000410000 */
[----:B------:R3:W-:Y:S08]  /*4610*/  MUFU.COS R138, R135 ;  /* 0x00000087008a7308 */ /* 0x0007f00000000000 */
[----:B------:R-:W-:Y:S01]  /*4620*/  MUFU.COS R130, R129 ;  /* 0x0000008100827308 */ /* 0x000fe20000000000 */
[----:B---3--:R-:W-:Y:S01]  /*4630*/  FMUL.FTZ R135, R31, R82 ;  /* 0x000000521f877220 */ /* 0x008fe20000410000 */
[----:B------:R-:W-:-:S06]  /*4640*/  FMUL.FTZ R31, R25, R80 ;  /* 0x00000050191f7220 */ /* 0x000fcc0000410000 */
[----:B------:R-:W3:Y:S01]  /*4650*/  MUFU.EX2 R123, R123 ;  /* 0x0000007b007b7308 */ /* 0x000ee20000000800 */
[----:B------:R-:W-:Y:S01]  /*4660*/  FMUL.RZ R139, R31, 0.15915493667125701904 ;  /* 0x3e22f9831f8b7820 */ /* 0x000fe2000040c000 */
[----:B------:R-:W-:Y:S01]  /*4670*/  FMUL.FTZ R31, R25, R82 ;  /* 0x00000052191f7220 */ /* 0x000fe20000410000 */
[----:B-1----:R-:W-:-:S05]  /*4680*/  FMUL.FTZ R119, R2, R119 ;  /* 0x0000007702777220 */ /* 0x002fca0000410000 */
[----:B------:R-:W1:Y:S01]  /*4690*/  MUFU.SIN R126, R129 ;  /* 0x00000081007e7308 */ /* 0x000e620000000400 */
[----:B------:R-:W-:-:S07]  /*46a0*/  FMUL.FTZ R150, RZ, R119 ;  /* 0x00000077ff967220 */ /* 0x000fce0000410000 */
[----:B------:R-:W-:Y:S08]  /*46b0*/  MUFU.SIN R140, R137 ;  /* 0x00000089008c7308 */ /* 0x000ff00000000400 */
[----:B------:R4:W-:Y:S02]  /*46c0*/  MUFU.COS R142, R137 ;  /* 0x00000089008e7308 */ /* 0x0009e40000000000 */
[----:B----4-:R-:W-:Y:S01]  /*46d0*/  FMUL.RZ R137, R31, 0.15915493667125701904 ;  /* 0x3e22f9831f897820 */ /* 0x010fe2000040c000 */
[----:B------:R-:W-:-:S05]  /*46e0*/  FMUL.FTZ R31, R2, R121 ;  /* 0x00000079021f7220 */ /* 0x000fca0000410000 */
[----:B------:R4:W2:Y:S01]  /*46f0*/  MUFU.EX2 R129, R128 ;  /* 0x0000008000817308 */ /* 0x0008a20000000800 */
[----:B------:R-:W-:Y:S01]  /*4700*/  @P3 MOV R2, 0x400 ;  /* 0x0000040000023802 */ /* 0x000fe20000000f00 */
[----:B---3--:R-:W-:-:S03]  /*4710*/  FMUL.FTZ R121, R123, R130 ;  /* 0x000000827b797220 */ /* 0x008fc60000410000 */
[----:B0-----:R-:W-:Y:S01]  /*4720*/  @P3 LEA R51, R141, R2, 0x18 ;  /* 0x000000028d333211 */ /* 0x001fe200078ec0ff */
[----:B----4-:R-:W-:-:S04]  /*4730*/  FMUL.FTZ R128, R3, R68 ;  /* 0x0000004403807220 */ /* 0x010fc80000410000 */
[-C--:B------:R-:W-:Y:S01]  /*4740*/  FMUL.FTZ R2, R119, R128.reuse ;  /* 0x0000008077027220 */ /* 0x080fe20000410000 */
[----:B------:R-:W-:Y:S01]  /*4750*/  FFMA.FTZ R130, R31, R128, -R150 ;  /* 0x000000801f827223 */ /* 0x000fe20000010896 */
[----:B-1----:R-:W-:Y:S02]  /*4760*/  FMUL.FTZ R123, R123, R126 ;  /* 0x0000007e7b7b7220 */ /* 0x002fe40000410000 */
[----:B------:R-:W-:Y:S01]  /*4770*/  FFMA.FTZ R2, RZ, R31, R2 ;  /* 0x0000001fff027223 */ /* 0x000fe20000010002 */
[----:B------:R-:W-:-:S03]  /*4780*/  FFMA.FTZ R152, R77, R70, R130 ;  /* 0x000000464d987223 */ /* 0x000fc60000010082 */
[----:B------:R-:W-:Y:S01]  /*4790*/  FADD.FTZ R2, RZ, R2 ;  /* 0x00000002ff027221 */ /* 0x000fe20000010000 */
[C---:B------:R-:W-:Y:S01]  /*47a0*/  FMUL.FTZ R130, R123.reuse, R152 ;  /* 0x000000987b827220 */ /* 0x040fe20000410000 */
[----:B------:R0:W1:Y:S02]  /*47b0*/  MUFU.EX2 R131, R125 ;  /* 0x0000007d00837308 */ /* 0x0000640000000800 */
[-C--:B------:R-:W-:Y:S01]  /*47c0*/  FMUL.FTZ R3, R123, R2.reuse ;  /* 0x000000027b037220 */ /* 0x080fe20000410000 */
[----:B------:R-:W-:Y:S01]  /*47d0*/  FFMA.FTZ R2, R121, R2, R130 ;  /* 0x0000000279027223 */ /* 0x000fe20000010082 */
[----:B------:R-:W-:Y:S02]  /*47e0*/  FMUL.FTZ R126, R127, R132 ;  /* 0x000000847f7e7220 */ /* 0x000fe40000410000 */
[----:B------:R-:W-:Y:S01]  /*47f0*/  FFMA.FTZ R152, R121, R152, -R3 ;  /* 0x0000009879987223 */ /* 0x000fe20000010803 */
[----:B------:R-:W-:Y:S01]  /*4800*/  FADD.FTZ R2, RZ, R2 ;  /* 0x00000002ff027221 */ /* 0x000fe20000010000 */
[----:B0-----:R-:W-:Y:S01]  /*4810*/  FMUL.FTZ R125, R127, R134 ;  /* 0x000000867f7d7220 */ /* 0x001fe20000410000 */
[----:B--2---:R-:W-:Y:S01]  /*4820*/  FMUL.FTZ R127, R129, R138 ;  /* 0x0000008a817f7220 */ /* 0x004fe20000410000 */
[----:B------:R-:W-:Y:S01]  /*4830*/  FFMA.FTZ R152, R79, R72, R152 ;  /* 0x000000484f987223 */ /* 0x000fe20000010098 */
[----:B------:R-:W-:Y:S01]  /*4840*/  FMUL.FTZ R129, R129, R136 ;  /* 0x0000008881817220 */ /* 0x000fe20000410000 */
[----:B------:R-:W-:Y:S01]  /*4850*/  FMUL.FTZ R136, R126, R2 ;  /* 0x000000027e887220 */ /* 0x000fe20000410000 */
[----:B------:R-:W-:Y:S01]  /*4860*/  MUFU.SIN R148, R137 ;  /* 0x0000008900947308 */ /* 0x000fe20000000400 */
[----:B------:R-:W-:-:S07]  /*4870*/  FMUL.FTZ R3, R11, R119 ;  /* 0x000000770b037220 */ /* 0x000fce0000410000 */
[----:B------:R0:W-:Y:S01]  /*4880*/  MUFU.COS R150, R137 ;  /* 0x0000008900967308 */ /* 0x0001e20000000000 */
[C---:B-1----:R-:W-:Y:S01]  /*4890*/  FMUL.FTZ R130, R131.reuse, R142 ;  /* 0x0000008e83827220 */ /* 0x042fe20000410000 */
[----:B------:R-:W-:Y:S01]  /*48a0*/  FMUL.FTZ R131, R131, R140 ;  /* 0x0000008c83837220 */ /* 0x000fe20000410000 */
[-C--:B0-----:R-:W-:Y:S01]  /*48b0*/  FMUL.FTZ R137, R126, R152.reuse ;  /* 0x000000987e897220 */ /* 0x081fe20000410000 */
[C---:B------:R-:W-:Y:S01]  /*48c0*/  FFMA.FTZ R152, R125.reuse, R152, -R136 ;  /* 0x000000987d987223 */ /* 0x040fe20000010888 */
[C---:B------:R-:W-:Y:S02]  /*48d0*/  FMUL.FTZ R136, R10.reuse, R119 ;  /* 0x000000770a887220 */ /* 0x040fe40000410000 */
[----:B------:R-:W-:Y:S01]  /*48e0*/  FFMA.FTZ R137, R125, R2, R137 ;  /* 0x000000027d897223 */ /* 0x000fe20000010089 */
[-C--:B------:R-:W-:Y:S01]  /*48f0*/  FFMA.FTZ R2, R10, R31.reuse, -R3 ;  /* 0x0000001f0a027223 */ /* 0x080fe20000010803 */
[----:B------:R-:W-:Y:S02]  /*4900*/  FFMA.FTZ R136, R11, R31, R136 ;  /* 0x0000001f0b887223 */ /* 0x000fe40000010088 */
[----:B------:R-:W-:Y:S01]  /*4910*/  FADD.FTZ R140, RZ, R137 ;  /* 0x00000089ff8c7221 */ /* 0x000fe20000010000 */
[----:B------:R-:W-:Y:S01]  /*4920*/  FMUL.FTZ R138, R123, R2 ;  /* 0x000000027b8a7220 */ /* 0x000fe20000410000 */
[----:B------:R-:W-:Y:S01]  /*4930*/  FFMA.FTZ R152, R81, R74, R152 ;  /* 0x0000004a51987223 */ /* 0x000fe20000010098 */
[----:B------:R-:W-:Y:S01]  /*4940*/  FMUL.FTZ R3, R123, R136 ;  /* 0x000000887b037220 */ /* 0x000fe20000410000 */
[----:B------:R-:W-:Y:S01]  /*4950*/  FMUL.FTZ R137, R129, R140 ;  /* 0x0000008c81897220 */ /* 0x000fe20000410000 */
[----:B------:R-:W-:Y:S01]  /*4960*/  FFMA.FTZ R138, R121, R136, R138 ;  /* 0x00000088798a7223 */ /* 0x000fe2000001008a */
[----:B------:R-:W-:Y:S01]  /*4970*/  MUFU.EX2 R133, R133 ;  /* 0x0000008500857308 */ /* 0x000fe20000000800 */
[----:B------:R-:W-:Y:S01]  /*4980*/  FMUL.FTZ R142, R129, R152 ;  /* 0x00000098818e7220 */ /* 0x000fe20000410000 */
[----:B------:R-:W-:Y:S01]  /*4990*/  FFMA.FTZ R3, R121, R2, -R3 ;  /* 0x0000000279037223 */ /* 0x000fe20000010803 */
[----:B------:R-:W-:Y:S01]  /*49a0*/  FFMA.FTZ R152, R127, R152, -R137 ;  /* 0x000000987f987223 */ /* 0x000fe20000010889 */
[----:B------:R-:W-:-:S04]  /*49b0*/  FMUL.FTZ R2, R126, R138 ;  /* 0x0000008a7e027220 */ /* 0x000fc80000410000 */
[----:B------:R-:W0:Y:S01]  /*49c0*/  MUFU.SIN R144, R139 ;  /* 0x0000008b00907308 */ /* 0x000e220000000400 */
[-C--:B------:R-:W-:Y:S01]  /*49d0*/  FMUL.FTZ R137, R126, R3.reuse ;  /* 0x000000037e897220 */ /* 0x080fe20000410000 */
[----:B------:R-:W-:Y:S01]  /*49e0*/  FFMA.FTZ R142, R127, R140, R142 ;  /* 0x0000008c7f8e7223 */ /* 0x000fe2000001008e */
[----:B------:R-:W-:Y:S01]  /*49f0*/  FFMA.FTZ R152, R83, R76, R152 ;  /* 0x0000004c53987223 */ /* 0x000fe20000010098 */
[----:B------:R-:W-:-:S04]  /*4a00*/  FFMA.FTZ R2, R125, R3, -R2 ;  /* 0x000000037d027223 */ /* 0x000fc80000010802 */
[----:B------:R1:W2:Y:S01]  /*4a10*/  MUFU.COS R146, R139 ;  /* 0x0000008b00927308 */ /* 0x0002a20000000000 */
[----:B------:R-:W-:Y:S01]  /*4a20*/  FFMA.FTZ R138, R125, R138, R137 ;  /* 0x0000008a7d8a7223 */ /* 0x000fe20000010089 */
[----:B------:R-:W-:Y:S01]  /*4a30*/  FADD.FTZ R142, RZ, R142 ;  /* 0x0000008eff8e7221 */ /* 0x000fe20000010000 */
[----:B------:R-:W-:Y:S01]  /*4a40*/  FMUL.FTZ R137, R131, R152 ;  /* 0x0000009883897220 */ /* 0x000fe20000410000 */
[C---:B------:R-:W-:Y:S01]  /*4a50*/  FMUL.FTZ R136, R129.reuse, R2 ;  /* 0x0000000281887220 */ /* 0x040fe20000410000 */
[----:B------:R-:W-:Y:S02]  /*4a60*/  FMUL.FTZ R3, R129, R138 ;  /* 0x0000008a81037220 */ /* 0x000fe40000410000 */
[CC--:B------:R-:W-:Y:S01]  /*4a70*/  FFMA.FTZ R137, R130.reuse, R142.reuse, R137 ;  /* 0x0000008e82897223 */ /* 0x0c0fe20000010089 */
[----:B------:R-:W3:Y:S01]  /*4a80*/  MUFU.EX2 R135, R135 ;  /* 0x0000008700877308 */ /* 0x000ee20000000800 */
[----:B-1----:R-:W-:Y:S01]  /*4a90*/  FMUL.FTZ R139, R131, R142 ;  /* 0x0000008e838b7220 */ /* 0x002fe20000410000 */
[C---:B------:R-:W-:Y:S01]  /*4aa0*/  FFMA.FTZ R136, R127.reuse, R138, R136 ;  /* 0x0000008a7f887223 */ /* 0x040fe20000010088 */
[----:B------:R-:W-:Y:S01]  /*4ab0*/  FFMA.FTZ R3, R127, R2, -R3 ;  /* 0x000000027f037223 */ /* 0x000fe20000010803 */
[----:B0-----:R-:W-:Y:S01]  /*4ac0*/  FMUL.FTZ R134, R133, R144 ;  /* 0x0000009085867220 */ /* 0x001fe20000410000 */
[----:B------:R-:W-:Y:S01]  /*4ad0*/  FFMA.FTZ R152, R130, R152, -R139 ;  /* 0x0000009882987223 */ /* 0x000fe2000001088b */
[----:B------:R-:W-:Y:S01]  /*4ae0*/  FADD.FTZ R143, RZ, R137 ;  /* 0x00000089ff8f7221 */ /* 0x000fe20000010000 */
[C---:B------:R-:W-:Y:S01]  /*4af0*/  FMUL.FTZ R137, R131.reuse, R136 ;  /* 0x0000008883897220 */ /* 0x040fe20000410000 */
[----:B------:R-:W-:Y:S01]  /*4b00*/  FMUL.FTZ R139, R131, R3 ;  /* 0x00000003838b7220 */ /* 0x000fe20000410000 */
[----:B--2---:R-:W-:Y:S01]  /*4b10*/  FMUL.FTZ R132, R133, R146 ;  /* 0x0000009285847220 */ /* 0x004fe20000410000 */
[----:B------:R-:W-:Y:S01]  /*4b20*/  FFMA.FTZ R141, R85, R78, R152 ;  /* 0x0000004e558d7223 */ /* 0x000fe20000010098 */
[----:B------:R-:W-:Y:S01]  /*4b30*/  FMUL.FTZ R2, R134, R143 ;  /* 0x0000008f86027220 */ /* 0x000fe20000410000 */
[C---:B------:R-:W-:Y:S01]  /*4b40*/  FFMA.FTZ R137, R130.reuse, R3, -R137 ;  /* 0x0000000382897223 */ /* 0x040fe20000010889 */
[----:B------:R-:W-:-:S02]  /*4b50*/  FFMA.FTZ R139, R130, R136, R139 ;  /* 0x00000088828b7223 */ /* 0x000fc4000001008b */
[----:B------:R-:W-:Y:S01]  /*4b60*/  FFMA.FTZ R136, R132, R141, -R2 ;  /* 0x0000008d84887223 */ /* 0x000fe20000010802 */
[C---:B------:R-:W-:Y:S01]  /*4b70*/  FMUL.FTZ R3, R134.reuse, R137 ;  /* 0x0000008986037220 */ /* 0x040fe20000410000 */
[----:B---3--:R-:W-:Y:S01]  /*4b80*/  FMUL.FTZ R133, R135, R150 ;  /* 0x0000009687857220 */ /* 0x008fe20000410000 */
[-C--:B------:R-:W-:Y:S01]  /*4b90*/  FMUL.FTZ R2, R134, R139.reuse ;  /* 0x0000008b86027220 */ /* 0x080fe20000410000 */
[----:B------:R-:W-:Y:S01]  /*4ba0*/  FFMA.FTZ R140, R87, R80, R136 ;  /* 0x00000050578c7223 */ /* 0x000fe20000010088 */
[----:B------:R-:W-:Y:S01]  /*4bb0*/  FMUL.FTZ R135, R135, R148 ;  /* 0x0000009487877220 */ /* 0x000fe20000410000 */
[C---:B------:R-:W-:Y:S01]  /*4bc0*/  FFMA.FTZ R136, R132.reuse, R139, R3 ;  /* 0x0000008b84887223 */ /* 0x040fe20000010003 */
[----:B------:R-:W-:Y:S01]  /*4bd0*/  FFMA.FTZ R138, R132, R137, -R2 ;  /* 0x00000089848a7223 */ /* 0x000fe20000010802 */
[----:B------:R-:W-:Y:S02]  /*4be0*/  @P3 LEA R2, R38, R51, 0x3 ;  /* 0x0000003326023211 */ /* 0x000fe400078e18ff */
[C---:B------:R-:W-:Y:S01]  /*4bf0*/  FMUL.FTZ R3, R135.reuse, R136 ;  /* 0x0000008887037220 */ /* 0x040fe20000410000 */
[----:B------:R-:W-:-:S03]  /*4c00*/  FMUL.FTZ R137, R135, R138 ;  /* 0x0000008a87897220 */ /* 0x000fc60000410000 */
[----:B------:R-:W-:Y:S02]  /*4c10*/  FFMA.FTZ R138, R133, R138, -R3 ;  /* 0x0000008a858a7223 */ /* 0x000fe40000010803 */
[----:B------:R-:W0:Y:S01]  /*4c20*/  @P3 LDS.64 R2, [R2+0x1678] ;  /* 0x0016780002023984 */ /* 0x000e220000000a00 */
[----:B------:R-:W-:-:S04]  /*4c30*/  FMUL.FTZ R145, R134, R141 ;  /* 0x0000008d86917220 */ /* 0x000fc80000410000 */
[----:B------:R-:W-:-:S04]  /*4c40*/  FFMA.FTZ R145, R132, R143, R145 ;  /* 0x0000008f84917223 */ /* 0x000fc80000010091 */
        /* <DEDUP_REMOVED lines=9> */
[----:B------:R-:W-:Y:S06]  /*4ce0*/  @P3 BRA `(.L_x_15624) ;  /* 0x0000000000143947 */ /* 0x000fec0003800000 */
[----:B------:R-:W-:Y:S01]  /*4cf0*/  ISETP.NE.AND P3, PT, R49, R116, PT ;  /* 0x000000743100720c */ /* 0x000fe20003f65270 */
[----:B0-----:R-:W-:Y:S01]  /*4d00*/  HFMA2.MMA R3, -RZ, RZ, 0, 0 ;  /* 0x00000000ff037435 */ /* 0x001fe200000001ff */
[----:B------:R-:W-:-:S11]  /*4d10*/  MOV R2, 0x3f800000 ;  /* 0x3f80000000027802 */ /* 0x000fd60000000f00 */
[----:B------:R-:W-:-:S05]  /*4d20*/  @P3 LEA R139, R124, R117, 0xb ;  /* 0x000000757c8b3211 */ /* 0x000fca00078e58ff */
[----:B------:R1:W2:Y:S02]  /*4d30*/  @P3 LDS.64 R2, [R139+0x670] ;  /* 0x000670008b023984 */ /* 0x0002a40000000a00 */
.L_x_15624:
[----:B------:R-:W-:Y:S05]  /*4d40*/  BSYNC B0 ;  /* 0x0000000000007941 */ /* 0x000fea0003800000 */
.L_x_15623:
[----:B------:R-:W3:Y:S01]  /*4d50*/  SHFL.UP PT, R143, R140, 0x1, RZ ;  /* 0x042000008c8f7989 */ /* 0x000ee200000e00ff */
[----:B------:R-:W-:Y:S01]  /*4d60*/  ISETP.GE.AND P3, PT, R39, 0x1, PT ;  /* 0x000000012700780c */ /* 0x000fe20003f66270 */
[CC--:B-----5:R-:W-:Y:S01]  /*4d70*/  FMUL.FTZ R147, R7.reuse, R5.reuse ;  /* 0x0000000507937220 */ /* 0x0e0fe20000410000 */
[-C--:B------:R-:W-:Y:S01]  /*4d80*/  FMUL.FTZ R149, R7, R4.reuse ;  /* 0x0000000407957220 */ /* 0x080fe20000410000 */
[----:B------:R-:W4:Y:S01]  /*4d90*/  SHFL.UP PT, R145, R137, 0x1, RZ ;  /* 0x0420000089917989 */ /* 0x000f2200000e00ff */
[----:B------:R-:W-:Y:S01]  /*4da0*/  ISETP.GE.OR P0, PT, R49, UR5, P0 ;  /* 0x0000000531007c0c */ /* 0x000fe20008706670 */
[C---:B------:R-:W-:Y:S01]  /*4db0*/  FFMA.FTZ R147, R6.reuse, R4, -R147 ;  /* 0x0000000406937223 */ /* 0x040fe20000010893 */
[----:B------:R-:W-:Y:S01]  /*4dc0*/  FFMA.FTZ R149, R6, R5, R149 ;  /* 0x0000000506957223 */ /* 0x000fe20000010095 */
[----:B-1----:R-:W1:Y:S01]  /*4dd0*/  SHFL.UP PT, R139, R138, 0x1, RZ ;  /* 0x042000008a8b7989 */ /* 0x002e6200000e00ff */
[----:B------:R-:W-:Y:S01]  /*4de0*/  BSSY B0, `(.L_x_15625) ;  /* 0x00000c2000007945 */ /* 0x000fe20003800000 */
[----:B------:R-:W-:-:S02]  /*4df0*/  ISETP.GT.U32.AND P4, PT, R159, 0x1b, PT ;  /* 0x0000001b9f00780c */ /* 0x000fc40003f84070 */
[----:B------:R-:W0:Y:S01]  /*4e00*/  SHFL.UP PT, R141, R136, 0x1, RZ ;  /* 0x04200000888d7989 */ /* 0x000e2200000e00ff */
[C---:B------:R-:W-:Y:S02]  /*4e10*/  ISETP.GT.U32.AND P5, PT, R159.reuse, 0x17, PT ;  /* 0x000000179f00780c */ /* 0x040fe40003fa4070 */
[----:B------:R-:W-:Y:S01]  /*4e20*/  ISETP.GT.U32.AND P6, PT, R159, 0xf, PT ;  /* 0x0000000f9f00780c */ /* 0x000fe20003fc4070 */
[----:B------:R-:W-:Y:S01]  /*4e30*/  SHFL.IDX PT, R9, R9, RZ, 0x1f ;  /* 0x00001fff09097589 */ /* 0x000fe200000e0000 */
[C---:B---3--:R-:W-:Y:S01]  /*4e40*/  FMUL.FTZ R7, R136.reuse, R143 ;  /* 0x0000008f88077220 */ /* 0x048fe20000410000 */
[----:B----4-:R-:W-:-:S03]  /*4e50*/  FMUL.FTZ R144, R136, R145 ;  /* 0x0000009188907220 */ /* 0x010fc60000410000 */
[----:B------:R-:W-:Y:S01]  /*4e60*/  FFMA.FTZ R4, R138, R145, R7 ;  /* 0x000000918a047223 */ /* 0x000fe20000010007 */
[----:B-1----:R-:W-:Y:S01]  /*4e70*/  FMUL.FTZ R142, R136, R139 ;  /* 0x0000008b888e7220 */ /* 0x002fe20000410000 */
[----:B------:R-:W-:Y:S02]  /*4e80*/  FFMA.FTZ R143, R138, R143, -R144 ;  /* 0x0000008f8a8f7223 */ /* 0x000fe40000010890 */
[----:B------:R-:W-:Y:S01]  /*4e90*/  @P3 FADD.FTZ R137, R137, R4 ;  /* 0x0000000489893221 */ /* 0x000fe20000010000 */
[----:B------:R-:W-:Y:S01]  /*4ea0*/  FMUL.FTZ R144, R114, R149 ;  /* 0x0000009572907220 */ /* 0x000fe20000410000 */
[-C--:B0-----:R-:W-:Y:S01]  /*4eb0*/  FFMA.FTZ R7, R138, R141.reuse, R142 ;  /* 0x0000008d8a077223 */ /* 0x081fe2000001008e */
[----:B------:R-:W-:Y:S01]  /*4ec0*/  FMUL.FTZ R141, R136, R141 ;  /* 0x0000008d888d7220 */ /* 0x000fe20000410000 */
[----:B------:R-:W-:Y:S01]  /*4ed0*/  @P3 FADD.FTZ R140, R140, R143 ;  /* 0x0000008f8c8c3221 */ /* 0x000fe20000010000 */
[----:B------:R-:W-:Y:S01]  /*4ee0*/  FMUL.FTZ R142, R114, R147 ;  /* 0x00000093728e7220 */ /* 0x000fe20000410000 */
[-C--:B------:R-:W-:Y:S01]  /*4ef0*/  FMUL.FTZ R148, R133, R144.reuse ;  /* 0x0000009085947220 */ /* 0x080fe20000410000 */
[----:B------:R-:W-:Y:S01]  /*4f00*/  @P3 FFMA.FTZ R138, R138, R139, -R141 ;  /* 0x0000008b8a8a3223 */ /* 0x000fe2000001088d */
[----:B------:R-:W-:Y:S01]  /*4f10*/  FSEL R7, R136, R7, !P3 ;  /* 0x0000000788077208 */ /* 0x000fe20005800000 */
[----:B------:R-:W0:Y:S01]  /*4f20*/  SHFL.UP PT, R6, R140, 0x2, RZ ;  /* 0x044000008c067989 */ /* 0x000e2200000e00ff */
[----:B------:R-:W-:Y:S01]  /*4f30*/  FMUL.FTZ R146, R135, R144 ;  /* 0x0000009087927220 */ /* 0x000fe20000410000 */
[----:B------:R-:W-:Y:S01]  /*4f40*/  FMUL.FTZ R139, R113, R149 ;  /* 0x00000095718b7220 */ /* 0x000fe20000410000 */
[-C--:B------:R-:W-:Y:S01]  /*4f50*/  FFMA.FTZ R148, -R135, R142.reuse, -R148 ;  /* 0x0000008e87947223 */ /* 0x080fe20000010994 */
[----:B------:R-:W1:Y:S01]  /*4f60*/  SHFL.UP PT, R136, R137, 0x2, RZ ;  /* 0x0440000089887989 */ /* 0x000e6200000e00ff */
[----:B------:R-:W-:Y:S01]  /*4f70*/  FMUL.FTZ R141, R113, R147 ;  /* 0x00000093718d7220 */ /* 0x000fe20000410000 */
[----:B------:R-:W-:Y:S01]  /*4f80*/  FFMA.FTZ R146, R133, R142, -R146 ;  /* 0x0000008e85927223 */ /* 0x000fe20000010892 */
[----:B------:R-:W-:Y:S01]  /*4f90*/  FADD.FTZ R151, -R139, R148 ;  /* 0x000000948b977221 */ /* 0x000fe20000010100 */
[----:B------:R-:W3:Y:S01]  /*4fa0*/  SHFL.UP PT, R4, R138, 0x2, RZ ;  /* 0x044000008a047989 */ /* 0x000ee200000e00ff */
[----:B------:R-:W-:Y:S01]  /*4fb0*/  ISETP.GE.AND P3, PT, R39, 0x2, PT ;  /* 0x000000022700780c */ /* 0x000fe20003f66270 */
[----:B------:R-:W-:Y:S01]  /*4fc0*/  FADD.FTZ R143, R141, R146 ;  /* 0x000000928d8f7221 */ /* 0x000fe20000010000 */
[C---:B------:R-:W-:Y:S01]  /*4fd0*/  FMUL.FTZ R145, R134.reuse, -R151 ;  /* 0x8000009786917220 */ /* 0x040fe20000410000 */
[----:B------:R-:W4:Y:S02]  /*4fe0*/  SHFL.UP PT, R5, R7, 0x2, RZ ;  /* 0x0440000007057989 */ /* 0x000f2400000e00ff */
[-C--:B------:R-:W-:Y:S01]  /*4ff0*/  FMUL.FTZ R146, R134, -R143.reuse ;  /* 0x8000008f86927220 */ /* 0x080fe20000410000 */
[----:B------:R-:W-:-:S03]  /*5000*/  FFMA.FTZ R148, R132, R143, -R145 ;  /* 0x0000008f84947223 */ /* 0x000fc60000010891 */
[----:B------:R-:W-:Y:S01]  /*5010*/  FFMA.FTZ R150, R132, R151, R146 ;  /* 0x0000009784967223 */ /* 0x000fe20000010092 */
[C---:B0-----:R-:W-:Y:S01]  /*5020*/  FMUL.FTZ R145, R7.reuse, R6 ;  /* 0x0000000607917220 */ /* 0x041fe20000410000 */
[----:B-1----:R-:W-:-:S03]  /*5030*/  FMUL.FTZ R143, R7, R136 ;  /* 0x00000088078f7220 */ /* 0x002fc60000410000 */
[----:B------:R-:W-:Y:S01]  /*5040*/  FFMA.FTZ R136, R138, R136, R145 ;  /* 0x000000888a887223 */ /* 0x000fe20000010091 */
[----:B------:R-:W-:Y:S01]  /*5050*/  FMUL.FTZ R145, R112, R149 ;  /* 0x0000009570917220 */ /* 0x000fe20000410000 */
[----:B---3--:R-:W-:Y:S01]  /*5060*/  FMUL.FTZ R146, R7, R4 ;  /* 0x0000000407927220 */ /* 0x008fe20000410000 */
[----:B------:R-:W-:Y:S01]  /*5070*/  FFMA.FTZ R153, R138, R6, -R143 ;  /* 0x000000068a997223 */ /* 0x000fe2000001088f */
[----:B------:R-:W-:Y:S01]  /*5080*/  @P3 FADD.FTZ R137, R137, R136 ;  /* 0x0000008889893221 */ /* 0x000fe20000010000 */
[----:B------:R-:W-:Y:S01]  /*5090*/  FMUL.FTZ R143, R112, R147 ;  /* 0x00000093708f7220 */ /* 0x000fe20000410000 */
[-C--:B----4-:R-:W-:Y:S01]  /*50a0*/  FMUL.FTZ R151, R7, R5.reuse ;  /* 0x0000000507977220 */ /* 0x090fe20000410000 */
[----:B------:R-:W-:Y:S01]  /*50b0*/  FFMA.FTZ R146, R138, R5, R146 ;  /* 0x000000058a927223 */ /* 0x000fe20000010092 */
[----:B------:R-:W-:Y:S01]  /*50c0*/  @P3 FADD.FTZ R140, R140, R153 ;  /* 0x000000998c8c3221 */ /* 0x000fe20000010000 */
[----:B------:R-:W0:Y:S01]  /*50d0*/  SHFL.UP PT, R136, R137, 0x4, RZ ;  /* 0x0480000089887989 */ /* 0x000e2200000e00ff */
[----:B------:R-:W-:Y:S01]  /*50e0*/  @P3 FFMA.FTZ R138, R138, R4, -R151 ;  /* 0x000000048a8a3223 */ /* 0x000fe20000010897 */
[----:B------:R-:W-:Y:S01]  /*50f0*/  FADD.FTZ R150, -R145, R150 ;  /* 0x0000009691967221 */ /* 0x000fe20000010100 */
[----:B------:R-:W-:Y:S01]  /*5100*/  FSEL R7, R7, R146, !P3 ;  /* 0x0000009207077208 */ /* 0x000fe20005800000 */
[----:B------:R-:W1:Y:S01]  /*5110*/  SHFL.UP PT, R6, R140, 0x4, RZ ;  /* 0x048000008c067989 */ /* 0x000e6200000e00ff */
[----:B------:R-:W-:Y:S01]  /*5120*/  FADD.FTZ R148, R143, R148 ;  /* 0x000000948f947221 */ /* 0x000fe20000010000 */
[----:B------:R-:W-:Y:S01]  /*5130*/  FMUL.FTZ R151, R131, -R150 ;  /* 0x8000009683977220 */ /* 0x000fe20000410000 */
[----:B------:R-:W-:Y:S01]  /*5140*/  FMUL.FTZ R146, R111, R149 ;  /* 0x000000956f927220 */ /* 0x000fe20000410000 */
[----:B------:R-:W3:Y:S01]  /*5150*/  SHFL.UP PT, R4, R138, 0x4, RZ ;  /* 0x048000008a047989 */ /* 0x000ee200000e00ff */
[-C--:B------:R-:W-:Y:S01]  /*5160*/  FMUL.FTZ R155, R131, -R148.reuse ;  /* 0x80000094839b7220 */ /* 0x080fe20000410000 */
[C---:B------:R-:W-:Y:S01]  /*5170*/  FFMA.FTZ R153, R130.reuse, R148, -R151 ;  /* 0x0000009482997223 */ /* 0x040fe20000010897 */
[----:B------:R-:W-:Y:S01]  /*5180*/  FMUL.FTZ R148, R111, R147 ;  /* 0x000000936f947220 */ /* 0x000fe20000410000 */
[----:B------:R-:W4:Y:S01]  /*5190*/  SHFL.UP PT, R5, R7, 0x4, RZ ;  /* 0x0480000007057989 */ /* 0x000f2200000e00ff */
[----:B------:R-:W-:Y:S01]  /*51a0*/  FFMA.FTZ R155, R130, R150, R155 ;  /* 0x00000096829b7223 */ /* 0x000fe2000001009b */
[CC--:B--2---:R-:W-:Y:S01]  /*51b0*/  FMUL.FTZ R150, R135.reuse, -R2.reuse ;  /* 0x8000000287967220 */ /* 0x0c4fe20000410000 */
[-C--:B------:R-:W-:Y:S01]  /*51c0*/  FMUL.FTZ R151, R135, R3.reuse ;  /* 0x0000000387977220 */ /* 0x080fe20000410000 */
[----:B------:R-:W-:Y:S01]  /*51d0*/  FADD.FTZ R152, R148, R153 ;  /* 0x0000009994987221 */ /* 0x000fe20000010000 */
[----:B------:R-:W-:Y:S01]  /*51e0*/  FADD.FTZ R154, -R146, R155 ;  /* 0x0000009b929a7221 */ /* 0x000fe20000010100 */
        /* <DEDUP_REMOVED lines=12> */
[----:B-1----:R-:W-:Y:S01]  /*52b0*/  FMUL.FTZ R155, R7, R6 ;  /* 0x00000006079b7220 */ /* 0x002fe20000410000 */
[----:B------:R-:W-:Y:S01]  /*52c0*/  FMUL.FTZ R165, R131, -R152 ;  /* 0x8000009883a57220 */ /* 0x000fe20000410000 */
[C---:B---3--:R-:W-:Y:S01]  /*52d0*/  FMUL.FTZ R150, R7.reuse, R4 ;  /* 0x0000000407967220 */ /* 0x048fe20000410000 */
[C---:B------:R-:W-:Y:S01]  /*52e0*/  FFMA.FTZ R153, R138.reuse, R6, -R153 ;  /* 0x000000068a997223 */ /* 0x040fe20000010899 */
[C---:B------:R-:W-:Y:S01]  /*52f0*/  FFMA.FTZ R136, R138.reuse, R136, R155 ;  /* 0x000000888a887223 */ /* 0x040fe2000001009b */
[-C--:B----4-:R-:W-:Y:S01]  /*5300*/  FMUL.FTZ R151, R7, R5.reuse ;  /* 0x0000000507977220 */ /* 0x090fe20000410000 */
[----:B------:R-:W-:Y:S01]  /*5310*/  FFMA.FTZ R6, R138, R5, R150 ;  /* 0x000000058a067223 */ /* 0x000fe20000010096 */
[----:B------:R-:W-:Y:S01]  /*5320*/  @P3 FADD.FTZ R140, R140, R153 ;  /* 0x000000998c8c3221 */ /* 0x000fe20000010000 */
[----:B------:R-:W-:Y:S01]  /*5330*/  FMUL.FTZ R150, R110, R149 ;  /* 0x000000956e967220 */ /* 0x000fe20000410000 */
[----:B------:R-:W-:Y:S01]  /*5340*/  @P3 FFMA.FTZ R138, R138, R4, -R151 ;  /* 0x000000048a8a3223 */ /* 0x000fe20000010897 */
[-C--:B------:R-:W-:Y:S01]  /*5350*/  FMUL.FTZ R151, R110, R147.reuse ;  /* 0x000000936e977220 */ /* 0x080fe20000410000 */
[----:B------:R-:W-:Y:S01]  /*5360*/  @P3 FADD.FTZ R137, R137, R136 ;  /* 0x0000008889893221 */ /* 0x000fe20000010000 */
[----:B------:R-:W-:Y:S01]  /*5370*/  FSEL R6, R7, R6, !P3 ;  /* 0x0000000607067208 */ /* 0x000fe20005800000 */
[----:B------:R-:W-:Y:S01]  /*5380*/  FADD.FTZ R4, -R150, R157 ;  /* 0x0000009d96047221 */ /* 0x000fe20000010100 */
[----:B------:R-:W-:Y:S01]  /*5390*/  FADD.FTZ R156, R151, R156 ;  /* 0x0000009c979c7221 */ /* 0x000fe20000010000 */
[----:B------:R-:W0:Y:S01]  /*53a0*/  SHFL.UP PT, R5, R138, 0x8, RZ ;  /* 0x050000008a057989 */ /* 0x000e2200000e00ff */
[----:B------:R-:W-:Y:S01]  /*53b0*/  FMUL.FTZ R153, R131, -R154 ;  /* 0x8000009a83997220 */ /* 0x000fe20000410000 */
[C---:B------:R-:W-:Y:S01]  /*53c0*/  FMUL.FTZ R136, R126.reuse, -R4 ;  /* 0x800000047e887220 */ /* 0x040fe20000410000 */
[----:B------:R-:W-:Y:S01]  /*53d0*/  FMUL.FTZ R167, R126, -R156 ;  /* 0x8000009c7ea77220 */ /* 0x000fe20000410000 */
[----:B------:R-:W1:Y:S01]  /*53e0*/  SHFL.UP PT, R155, R140, 0x8, RZ ;  /* 0x050000008c9b7989 */ /* 0x000e6200000e00ff */
[C---:B------:R-:W-:Y:S01]  /*53f0*/  FFMA.FTZ R154, R130.reuse, R154, R165 ;  /* 0x0000009a829a7223 */ /* 0x040fe200000100a5 */
[C---:B------:R-:W-:Y:S01]  /*5400*/  FFMA.FTZ R156, R125.reuse, R156, -R136 ;  /* 0x0000009c7d9c7223 */ /* 0x040fe20000010888 */
[----:B------:R-:W-:Y:S01]  /*5410*/  FFMA.FTZ R167, R125, R4, R167 ;  /* 0x000000047da77223 */ /* 0x000fe200000100a7 */
[----:B------:R-:W2:Y:S01]  /*5420*/  SHFL.UP PT, R157, R137, 0x8, RZ ;  /* 0x05000000899d7989 */ /* 0x000ea200000e00ff */
[----:B------:R-:W-:Y:S01]  /*5430*/  FFMA.FTZ R4, R130, R152, -R153 ;  /* 0x0000009882047223 */ /* 0x000fe20000010899 */
[C---:B------:R-:W-:Y:S01]  /*5440*/  FMUL.FTZ R153, R109.reuse, R147 ;  /* 0x000000936d997220 */ /* 0x040fe20000410000 */
[----:B------:R-:W-:Y:S01]  /*5450*/  FMUL.FTZ R152, R109, R149 ;  /* 0x000000956d987220 */ /* 0x000fe20000410000 */
[----:B------:R-:W3:Y:S01]  /*5460*/  SHFL.UP PT, R7, R6, 0x8, RZ ;  /* 0x0500000006077989 */ /* 0x000ee200000e00ff */
        /* <DEDUP_REMOVED lines=8> */
[----:B------:R-:W-:Y:S01]  /*54f0*/  FMUL.FTZ R136, R126, -R156 ;  /* 0x8000009c7e887220 */ /* 0x000fe20000410000 */
[----:B------:R-:W-:Y:S01]  /*5500*/  ISETP.GE.AND P3, PT, R39, 0x8, PT ;  /* 0x000000082700780c */ /* 0x000fe20003f66270 */
[C---:B------:R-:W-:Y:S01]  /*5510*/  FFMA.FTZ R166, R121.reuse, R160, R165 ;  /* 0x000000a079a67223 */ /* 0x040fe200000100a5 */
[----:B------:R-:W-:Y:S01]  /*5520*/  FFMA.FTZ R167, R121, R158, -R154 ;  /* 0x0000009e79a77223 */ /* 0x000fe2000001089a */
[-C--:B------:R-:W-:Y:S01]  /*5530*/  FFMA.FTZ R162, R125, R4.reuse, -R136 ;  /* 0x000000047da27223 */ /* 0x080fe20000010888 */
[----:B0-----:R-:W-:Y:S01]  /*5540*/  FMUL.FTZ R165, R6, R5 ;  /* 0x0000000506a57220 */ /* 0x001fe20000410000 */
[----:B------:R-:W-:Y:S01]  /*5550*/  FMUL.FTZ R158, R126, -R4 ;  /* 0x800000047e9e7220 */ /* 0x000fe20000410000 */
[C---:B-1----:R-:W-:Y:S01]  /*5560*/  FMUL.FTZ R154, R6.reuse, R155 ;  /* 0x0000009b069a7220 */ /* 0x042fe20000410000 */
[----:B--2---:R-:W-:-:S03]  /*5570*/  FMUL.FTZ R136, R6, R157 ;  /* 0x0000009d06887220 */ /* 0x004fc60000410000 */
[C---:B------:R-:W-:Y:S01]  /*5580*/  FFMA.FTZ R154, R138.reuse, R157, R154 ;  /* 0x0000009d8a9a7223 */ /* 0x040fe2000001009a */
[-C--:B---3--:R-:W-:Y:S01]  /*5590*/  FFMA.FTZ R165, R138, R7.reuse, R165 ;  /* 0x000000078aa57223 */ /* 0x088fe200000100a5 */
[----:B------:R-:W-:Y:S01]  /*55a0*/  FMUL.FTZ R4, R6, R7 ;  /* 0x0000000706047220 */ /* 0x000fe20000410000 */
[C---:B------:R-:W-:Y:S01]  /*55b0*/  FFMA.FTZ R155, R138.reuse, R155, -R136 ;  /* 0x0000009b8a9b7223 */ /* 0x040fe20000010888 */
[----:B------:R-:W-:Y:S01]  /*55c0*/  @P3 FADD.FTZ R137, R137, R154 ;  /* 0x0000009a89893221 */ /* 0x000fe20000010000 */
[----:B------:R-:W-:Y:S01]  /*55d0*/  FFMA.FTZ R136, R125, R156, R158 ;  /* 0x0000009c7d887223 */ /* 0x000fe2000001009e */
[----:B------:R-:W-:Y:S01]  /*55e0*/  @P3 FFMA.FTZ R138, R138, R5, -R4 ;  /* 0x000000058a8a3223 */ /* 0x000fe20000010804 */
[----:B------:R-:W-:Y:S01]  /*55f0*/  @P3 FADD.FTZ R140, R140, R155 ;  /* 0x0000009b8c8c3221 */ /* 0x000fe20000010000 */
[----:B------:R-:W-:Y:S01]  /*5600*/  FSEL R165, R6, R165, !P3 ;  /* 0x000000a506a57208 */ /* 0x000fe20005800000 */
[----:B------:R-:W0:Y:S01]  /*5610*/  SHFL.UP PT, R160, R137, 0x10, RZ ;  /* 0x0600000089a07989 */ /* 0x000e2200000e00ff */
[----:B------:R-:W-:Y:S01]  /*5620*/  FMUL.FTZ R4, R123, -R136 ;  /* 0x800000887b047220 */ /* 0x000fe20000410000 */
[C---:B------:R-:W-:Y:S01]  /*5630*/  FMUL.FTZ R155, R108.reuse, R149 ;  /* 0x000000956c9b7220 */ /* 0x040fe20000410000 */
[----:B------:R-:W-:Y:S01]  /*5640*/  FMUL.FTZ R156, R108, R147 ;  /* 0x000000936c9c7220 */ /* 0x000fe20000410000 */
[----:B------:R-:W1:Y:S01]  /*5650*/  SHFL.UP PT, R157, R138, 0x10, RZ ;  /* 0x060000008a9d7989 */ /* 0x000e6200000e00ff */
[-C--:B------:R-:W-:Y:S01]  /*5660*/  FFMA.FTZ R164, R121, R162.reuse, -R4 ;  /* 0x000000a279a47223 */ /* 0x080fe20000010804 */
[----:B------:R-:W-:Y:S01]  /*5670*/  FMUL.FTZ R162, R123, -R162 ;  /* 0x800000a27ba27220 */ /* 0x000fe20000410000 */
[----:B------:R-:W-:Y:S01]  /*5680*/  FADD.FTZ R168, -R155, R166 ;  /* 0x000000a69ba87221 */ /* 0x000fe20000010100 */
[----:B------:R-:W2:Y:S01]  /*5690*/  SHFL.UP PT, R158, R140, 0x10, RZ ;  /* 0x060000008c9e7989 */ /* 0x000ea200000e00ff */
[----:B------:R-:W-:Y:S01]  /*56a0*/  HFMA2.MMA R5, -RZ, RZ, 0, 0 ;  /* 0x00000000ff057435 */ /* 0x000fe200000001ff */
[----:B------:R-:W-:Y:S01]  /*56b0*/  FFMA.FTZ R166, R121, R136, R162 ;  /* 0x0000008879a67223 */ /* 0x000fe200000100a2 */
[----:B------:R-:W-:Y:S01]  /*56c0*/  FADD.FTZ R136, R156, R167 ;  /* 0x000000a79c887221 */ /* 0x000fe20000010000 */
[----:B------:R-:W3:Y:S01]  /*56d0*/  SHFL.UP PT, R154, R165, 0x10, RZ ;  /* 0x06000000a59a7989 */ /* 0x000ee200000e00ff */
[----:B------:R-:W-:Y:S01]  /*56e0*/  FMUL.FTZ R162, R119, -R168 ;  /* 0x800000a877a27220 */ /* 0x000fe20000410000 */
[----:B------:R-:W-:Y:S01]  /*56f0*/  ISETP.GE.AND P3, PT, R39, 0x10, PT ;  /* 0x000000102700780c */ /* 0x000fe20003f66270 */
[----:B------:R-:W-:Y:S01]  /*5700*/  FMUL.FTZ R167, R119, -R166 ;  /* 0x800000a677a77220 */ /* 0x000fe20000410000 */
[----:B------:R-:W-:Y:S01]  /*5710*/  MOV R4, 0x3f800000 ;  /* 0x3f80000000047802 */ /* 0x000fe20000000f00 */
[-C--:B------:R-:W-:Y:S01]  /*5720*/  FFMA.FTZ R170, R31, R136.reuse, -R162 ;  /* 0x000000881faa7223 */ /* 0x080fe200000108a2 */
[----:B------:R-:W-:Y:S01]  /*5730*/  FMUL.FTZ R136, R119, -R136 ;  /* 0x8000008877887220 */ /* 0x000fe20000410000 */
[----:B------:R-:W-:-:S03]  /*5740*/  CS2R R6, SRZ ;  /* 0x0000000000067805 */ /* 0x000fc6000001ff00 */
[C---:B------:R-:W-:Y:S01]  /*5750*/  FFMA.FTZ R173, R31.reuse, R168, R136 ;  /* 0x000000a81fad7223 */ /* 0x040fe20000010088 */
[----:B------:R-:W-:Y:S01]  /*5760*/  FFMA.FTZ R136, R31, R164, -R167 ;  /* 0x000000a41f887223 */ /* 0x000fe200000108a7 */
[----:B0-----:R-:W-:Y:S01]  /*5770*/  FMUL.FTZ R169, R165, R160 ;  /* 0x000000a0a5a97220 */ /* 0x001fe20000410000 */
[----:B------:R0:W4:Y:S01]  /*5780*/  @!P0 LDS.128 R4, [R115+0x1770] ;  /* 0x0017700073048984 */ /* 0x0001220000000c00 */
[----:B------:R-:W-:Y:S01]  /*5790*/  FMUL.FTZ R168, R119, -R164 ;  /* 0x800000a477a87220 */ /* 0x000fe20000410000 */
[----:B------:R-:W-:Y:S01]  /*57a0*/  ISETP.NE.AND P0, PT, R159, 0x1f, PT ;  /* 0x0000001f9f00780c */ /* 0x000fe20003f05270 */
[C---:B-1----:R-:W-:Y:S01]  /*57b0*/  FMUL.FTZ R167, R165.reuse, R157 ;  /* 0x0000009da5a77220 */ /* 0x042fe20000410000 */
[CC--:B--2---:R-:W-:Y:S01]  /*57c0*/  FMUL.FTZ R171, R165.reuse, R158.reuse ;  /* 0x0000009ea5ab7220 */ /* 0x0c4fe20000410000 */
[----:B------:R-:W-:Y:S01]  /*57d0*/  FFMA.FTZ R169, R138, R158, -R169 ;  /* 0x0000009e8aa97223 */ /* 0x000fe200000108a9 */
[----:B------:R-:W-:Y:S01]  /*57e0*/  FMUL.FTZ R158, R0, R149 ;  /* 0x00000095009e7220 */ /* 0x000fe20000410000 */
[-C--:B---3--:R-:W-:Y:S01]  /*57f0*/  FMUL.FTZ R162, R165, R154.reuse ;  /* 0x0000009aa5a27220 */ /* 0x088fe20000410000 */
[C---:B------:R-:W-:Y:S01]  /*5800*/  FFMA.FTZ R164, R138.reuse, R154, R167 ;  /* 0x0000009a8aa47223 */ /* 0x040fe200000100a7 */
[----:B------:R-:W-:Y:S01]  /*5810*/  FFMA.FTZ R160, R138, R160, R171 ;  /* 0x000000a08aa07223 */ /* 0x000fe200000100ab */
[----:B------:R-:W-:Y:S01]  /*5820*/  @P3 FADD.FTZ R140, R140, R169 ;  /* 0x000000a98c8c3221 */ /* 0x000fe20000010000 */
[----:B------:R-:W-:Y:S01]  /*5830*/  @P3 FFMA.FTZ R138, R138, R157, -R162 ;  /* 0x0000009d8a8a3223 */ /* 0x000fe200000108a2 */
[----:B------:R-:W-:Y:S01]  /*5840*/  FMUL.FTZ R157, R0, R147 ;  /* 0x00000093009d7220 */ /* 0x000fe20000410000 */
[----:B------:R-:W-:Y:S01]  /*5850*/  @P3 FADD.FTZ R137, R137, R160 ;  /* 0x000000a089893221 */ /* 0x000fe20000010000 */
[----:B------:R-:W-:Y:S01]  /*5860*/  FSEL R164, R165, R164, !P3 ;  /* 0x000000a4a5a47208 */ /* 0x000fe20005800000 */
[----:B------:R-:W-:Y:S01]  /*5870*/  FFMA.FTZ R154, R31, R166, R168 ;  /* 0x000000a61f9a7223 */ /* 0x000fe200000100a8 */
[----:B------:R-:W-:Y:S01]  /*5880*/  FADD.FTZ R147, R157, R170 ;  /* 0x000000aa9d937221 */ /* 0x000fe20000010000 */
[----:B------:R-:W-:Y:S01]  /*5890*/  FADD.FTZ R149, -R158, R173 ;  /* 0x000000ad9e957221 */ /* 0x000fe20000010100 */
[----:B------:R0:W1:Y:S01]  /*58a0*/  SHFL.IDX PT, R165, R8, RZ, 0x1f ;  /* 0x00001fff08a57589 */ /* 0x00006200000e0000 */
[----:B------:R-:W-:-:S03]  /*58b0*/  ISETP.GT.U32.AND P3, PT, R159, 0x1d, PT ;  /* 0x0000001d9f00780c */ /* 0x000fc60003f64070 */
        /* <DEDUP_REMOVED lines=15> */
[C---:B------:R-:W-:Y:S01]  /*59b0*/  FFMA.FTZ R160, R136.reuse, R160, R171 ;  /* 0x000000a088a07223 */ /* 0x040fe200000100ab */
[----:B------:R-:W-:Y:S01]  /*59c0*/  FADD.FTZ R147, R147, R8 ;  /* 0x0000000893937221 */ /* 0x000fe20000010000 */
[----:B------:R-:W-:Y:S02]  /*59d0*/  FFMA.FTZ R154, R136, R166, R169 ;  /* 0x000000a6889a7223 */ /* 0x000fe400000100a9 */
[----:B------:R-:W-:Y:S01]  /*59e0*/  FADD.FTZ R149, R149, R160 ;  /* 0x000000a095957221 */ /* 0x000fe20000010000 */
[----:B------:R-:W-:-:S07]  /*59f0*/  MOV R136, R167 ;  /* 0x000000a700887202 */ /* 0x000fce0000000f00 */
.L_x_15626:
[----:B------:R-:W-:Y:S05]  /*5a00*/  BSYNC B0 ;  /* 0x0000000000007941 */ /* 0x000fea0003800000 */
.L_x_15625:
        /* <DEDUP_REMOVED lines=12> */
[C---:B------:R-:W-:Y:S01]  /*5ad0*/  FFMA.FTZ R160, R136.reuse, R160, R171 ;  /* 0x000000a088a07223 */ /* 0x040fe200000100ab */
[----:B-1----:R-:W-:Y:S01]  /*5ae0*/  FADD.FTZ R147, R147, R8 ;  /* 0x0000000893937221 */ /* 0x002fe20000010000 */
[----:B------:R-:W-:Y:S02]  /*5af0*/  FFMA.FTZ R154, R136, R166, R169 ;  /* 0x000000a6889a7223 */ /* 0x000fe400000100a9 */
[----:B------:R-:W-:Y:S01]  /*5b00*/  FADD.FTZ R149, R149, R160 ;  /* 0x000000a095957221 */ /* 0x000fe20000010000 */
[----:B------:R-:W-:-:S07]  /*5b10*/  MOV R136, R167 ;  /* 0x000000a700887202 */ /* 0x000fce0000000f00 */
.L_x_15628:
[----:B------:R-:W-:Y:S05]  /*5b20*/  BSYNC B0 ;  /* 0x0000000000007941 */ /* 0x000fea0003800000 */
.L_x_15627:
        /* <DEDUP_REMOVED lines=12> */
[C---:B------:R-:W-:Y:S01]  /*5bf0*/  FFMA.FTZ R160, R136.reuse, R160, R171 ;  /* 0x000000a088a07223 */ /* 0x040fe200000100ab */
[----:B--2---:R-:W-:Y:S01]  /*5c00*/  FADD.FTZ R147, R147, R8 ;  /* 0x0000000893937221 */ /* 0x004fe20000010000 */
[----:B------:R-:W-:Y:S02]  /*5c10*/  FFMA.FTZ R154, R136, R166, R169 ;  /* 0x000000a6889a7223 */ /* 0x000fe400000100a9 */
[----:B------:R-:W-:Y:S01]  /*5c20*/  FADD.FTZ R149, R149, R160 ;  /* 0x000000a095957221 */ /* 0x000fe20000010000 */
[----:B------:R-:W-:-:S07]  /*5c30*/  MOV R136, R167 ;  /* 0x000000a700887202 */ /* 0x000fce0000000f00 */
.L_x_15630:
[----:B------:R-:W-:Y:S05]  /*5c40*/  BSYNC B0 ;  /* 0x0000000000007941 */ /* 0x000fea0003800000 */
.L_x_15629:
        /* <DEDUP_REMOVED lines=12> */
[C---:B------:R-:W-:Y:S01]  /*5d10*/  FFMA.FTZ R160, R136.reuse, R160, R171 ;  /* 0x000000a088a07223 */ /* 0x040fe200000100ab */
[----:B--23--:R-:W-:Y:S01]  /*5d20*/  FADD.FTZ R147, R147, R8 ;  /* 0x0000000893937221 */ /* 0x00cfe20000010000 */
[----:B------:R-:W-:Y:S02]  /*5d30*/  FFMA.FTZ R154, R136, R166, R169 ;  /* 0x000000a6889a7223 */ /* 0x000fe400000100a9 */
[----:B------:R-:W-:Y:S01]  /*5d40*/  FADD.FTZ R149, R149, R160 ;  /* 0x000000a095957221 */ /* 0x000fe20000010000 */
[----:B------:R-:W-:-:S07]  /*5d50*/  MOV R136, R167 ;  /* 0x000000a700887202 */ /* 0x000fce0000000f00 */
.L_x_15632:
[----:B------:R-:W-:Y:S05]  /*5d60*/  BSYNC B0 ;  /* 0x0000000000007941 */ /* 0x000fea0003800000 */
.L_x_15631:
        /* <DEDUP_REMOVED lines=12> */
[C---:B------:R-:W-:Y:S01]  /*5e30*/  FFMA.FTZ R160, R136.reuse, R160, R171 ;  /* 0x000000a088a07223 */ /* 0x040fe200000100ab */
[----:B--23--:R-:W-:Y:S01]  /*5e40*/  FADD.FTZ R147, R147, R8 ;  /* 0x0000000893937221 */ /* 0x00cfe20000010000 */
[----:B------:R-:W-:Y:S02]  /*5e50*/  FFMA.FTZ R154, R136, R166, R169 ;  /* 0x000000a6889a7223 */ /* 0x000fe400000100a9 */
[----:B----4-:R-:W-:Y:S01]  /*5e60*/  FADD.FTZ R149, R149, R160 ;  /* 0x000000a095957221 */ /* 0x010fe20000010000 */
[----:B------:R-:W-:-:S07]  /*5e70*/  MOV R136, R167 ;  /* 0x000000a700887202 */ /* 0x000fce0000000f00 */
.L_x_15634:
[----:B------:R-:W-:Y:S05]  /*5e80*/  BSYNC B0 ;  /* 0x0000000000007941 */ /* 0x000fea0003800000 */
.L_x_15633:
[----:B------:R-:W-:Y:S01]  /*5e90*/  SHFL.DOWN PT, R171, R154, 0x1, 0x1f ;  /* 0x08201f009aab7f89 */ /* 0x000fe200000e0000 */
[----:B------:R-:W-:Y:S01]  /*5ea0*/  ISETP.NE.AND P3, PT, R38, 0x1f, PT ;  /* 0x0000001f2600780c */ /* 0x000fe20003f65270 */
[C---:B------:R-:W-:Y:S01]  /*5eb0*/  FMUL.FTZ R167, R164.reuse, R9 ;  /* 0x00000009a4a77220 */ /* 0x040fe20000410000 */
[-C--:B------:R-:W-:Y:S01]  /*5ec0*/  FMUL.FTZ R164, R164, R165.reuse ;  /* 0x000000a5a4a47220 */ /* 0x080fe20000410000 */
[----:B-1----:R-:W1:Y:S01]  /*5ed0*/  SHFL.IDX PT, R162, R7, RZ, 0x1f ;  /* 0x00001fff07a27589 */ /* 0x002e6200000e0000 */
[C---:B------:R-:W-:Y:S01]  /*5ee0*/  ISETP.GT.AND P0, PT, R39.reuse, 0x1e, PT ;  /* 0x0000001e2700780c */ /* 0x040fe20003f04270 */
[C---:B------:R-:W-:Y:S01]  /*5ef0*/  FFMA.FTZ R167, R138.reuse, R165, -R167 ;  /* 0x000000a58aa77223 */ /* 0x040fe200000108a7 */
[----:B------:R-:W-:Y:S01]  /*5f00*/  FFMA.FTZ R164, R138, R9, R164 ;  /* 0x000000098aa47223 */ /* 0x000fe200000100a4 */
[----:B0-----:R-:W0:Y:S01]  /*5f10*/  SHFL.IDX PT, R160, R6, RZ, 0x1f ;  /* 0x00001fff06a07589 */ /* 0x001e2200000e0000 */
[----:B------:R-:W-:Y:S01]  /*5f20*/  ISETP.GT.AND P4, PT, R39, 0x1d, PT ;  /* 0x0000001d2700780c */ /* 0x000fe20003f84270 */
[----:B------:R-:W-:Y:S01]  /*5f30*/  @P2 FADD.FTZ R165, R140, R167 ;  /* 0x000000a78ca52221 */ /* 0x000fe20000010000 */
[----:B------:R-:W-:Y:S01]  /*5f40*/  @P2 FADD.FTZ R9, R137, R164 ;  /* 0x000000a489092221 */ /* 0x000fe20000010000 */
[----:B------:R-:W5:Y:S01]  /*5f50*/  SHFL.DOWN PT, R8, R136, 0x1, 0x1f ;  /* 0x08201f0088087f89 */ /* 0x000f6200000e0000 */
[----:B------:R-:W-:Y:S01]  /*5f60*/  BSSY B0, `(.L_x_15635) ;  /* 0x000015e000007945 */ /* 0x000fe20003800000 */
[----:B------:R-:W-:-:S02]  /*5f70*/  FMUL.FTZ R137, R11, R165 ;  /* 0x000000a50b897220 */ /* 0x000fc40000410000 */
[----:B------:R-:W4:Y:S02]  /*5f80*/  SHFL.DOWN PT, R166, R147, 0x1, 0x1f ;  /* 0x08201f0093a67f89 */ /* 0x000f2400000e0000 */
[----:B------:R-:W-:Y:S02]  /*5f90*/  FFMA.FTZ R137, R10, R9, R137 ;  /* 0x000000090a897223 */ /* 0x000fe40000010089 */
[----:B------:R-:W4:Y:S04]  /*5fa0*/  SHFL.DOWN PT, R168, R149, 0x1, 0x1f ;  /* 0x08201f0095a87f89 */ /* 0x000f2800000e0000 */
[----:B--23--:R-:W-:Y:S01]  /*5fb0*/  SHFL.IDX PT, R154, R154, RZ, 0x1f ;  /* 0x00001fff9a9a7589 */ /* 0x00cfe200000e0000 */
[----:B-1----:R-:W-:-:S03]  /*5fc0*/  @P3 FMUL.FTZ R169, R171, R162 ;  /* 0x000000a2aba93220 */ /* 0x002fc60000410000 */
[----:B------:R-:W-:Y:S01]  /*5fd0*/  SHFL.IDX PT, R136, R136, RZ, 0x1f ;  /* 0x00001fff88887589 */ /* 0x000fe200000e0000 */
[----:B0-----:R-:W-:-:S03]  /*5fe0*/  @P3 FMUL.FTZ R171, R171, R160 ;  /* 0x000000a0abab3220 */ /* 0x001fc60000410000 */
[----:B------:R-:W-:Y:S01]  /*5ff0*/  SHFL.IDX PT, R147, R147, RZ, 0x1f ;  /* 0x00001fff93937589 */ /* 0x000fe200000e0000 */
[C---:B-----5:R-:W-:Y:S01]  /*6000*/  @P3 FFMA.FTZ R169, R8.reuse, R160, -R169 ;  /* 0x000000a008a93223 */ /* 0x060fe200000108a9 */
[----:B------:R-:W-:Y:S01]  /*6010*/  @P3 FFMA.FTZ R171, R8, R162, R171 ;  /* 0x000000a208ab3223 */ /* 0x000fe200000100ab */
[----:B------:R-:W-:Y:S01]  /*6020*/  FMUL.FTZ R8, R11, R9 ;  /* 0x000000090b087220 */ /* 0x000fe20000410000 */
[----:B----4-:R-:W-:Y:S01]  /*6030*/  SHFL.IDX PT, R149, R149, RZ, 0x1f ;  /* 0x00001fff95957589 */ /* 0x010fe200000e0000 */
[----:B------:R-:W-:Y:S02]  /*6040*/  @P3 FADD.FTZ R160, R166, R169 ;  /* 0x000000a9a6a03221 */ /* 0x000fe40000010000 */
[----:B------:R-:W-:Y:S01]  /*6050*/  FFMA.FTZ R165, R10, R165, -R8 ;  /* 0x000000a50aa57223 */ /* 0x000fe20000010808 */
[----:B------:R-:W-:Y:S01]  /*6060*/  @P3 FADD.FTZ R162, R168, R171 ;  /* 0x000000aba8a23221 */ /* 0x000fe20000010000 */
[-C--:B------:R-:W-:Y:S02]  /*6070*/  FMUL.FTZ R11, R160, -R3.reuse ;  /* 0x80000003a00b7220 */ /* 0x080fe40000410000 */
[----:B------:R-:W-:Y:S01]  /*6080*/  FADD.FTZ R164, R128, R165 ;  /* 0x000000a580a47221 */ /* 0x000fe20000010000 */
[C---:B------:R-:W-:Y:S01]  /*6090*/  FMUL.FTZ R3, R162.reuse, -R3 ;  /* 0x80000003a2037220 */ /* 0x040fe20000410000 */
[----:B------:R-:W-:-:S03]  /*60a0*/  FFMA.FTZ R11, R162, R2, R11 ;  /* 0x00000002a20b7223 */ /* 0x000fc6000001000b */
[----:B------:R-:W-:Y:S01]  /*60b0*/  FFMA.FTZ R3, R160, R2, -R3 ;  /* 0x00000002a0037223 */ /* 0x000fe20000010803 */
[----:B------:R-:W-:Y:S01]  /*60c0*/  FADD.FTZ R144, -R144, R11 ;  /* 0x0000000b90907221 */ /* 0x000fe20000010100 */
[----:B------:R-:W-:Y:S02]  /*60d0*/  FADD.FTZ R2, RZ, R137 ;  /* 0x00000089ff027221 */ /* 0x000fe40000010000 */
        /* <DEDUP_REMOVED lines=39> */
[C---:B------:R-:W-:Y:S01]  /*6350*/  FMUL.FTZ R8, R129.reuse, R140 ;  /* 0x0000008c81087220 */ /* 0x040fe20000410000 */
[-C--:B------:R-:W-:Y:S01]  /*6360*/  FMUL.FTZ R129, R129, -R146.reuse ;  /* 0x8000009281817220 */ /* 0x080fe20000410000 */
[C---:B------:R-:W-:Y:S01]  /*6370*/  FFMA.FTZ R3, R127.reuse, R146, R3 ;  /* 0x000000927f037223 */ /* 0x040fe20000010003 */
[C---:B------:R-:W-:Y:S01]  /*6380*/  FFMA.FTZ R10, R127.reuse, R140, R10 ;  /* 0x0000008c7f0a7223 */ /* 0x040fe2000001000a */
[C---:B------:R-:W-:Y:S01]  /*6390*/  FFMA.FTZ R8, R127.reuse, R170, -R8 ;  /* 0x000000aa7f087223 */ /* 0x040fe20000010808 */
        /* <DEDUP_REMOVED lines=27> */
[----:B------:R-:W-:Y:S01]  /*6550*/  FFMA.FTZ R11, R0, R164, RZ ;  /* 0x000000a4000b7223 */ /* 0x000fe200000100ff */
[----:B------:R-:W-:Y:S01]  /*6560*/  FADD.FTZ R156, R156, R123 ;  /* 0x0000007b9c9c7221 */ /* 0x000fe20000010000 */
[----:B------:R-:W-:Y:S01]  /*6570*/  FMUL.FTZ R10, R119, -R130 ;  /* 0x80000082770a7220 */ /* 0x000fe20000410000 */
[----:B------:R-:W-:Y:S01]  /*6580*/  SHF.L.U32 R77, R60, 0x10, RZ ;  /* 0x000000103c4d7819 */ /* 0x000fe200000006ff */
[----:B------:R-:W-:Y:S01]  /*6590*/  FFMA.FTZ R176, R87, R80, R132 ;  /* 0x0000005057b07223 */ /* 0x000fe20000010084 */
[-C--:B------:R-:W-:Y:S01]  /*65a0*/  FMUL.FTZ R119, R119, -R156.reuse ;  /* 0x8000009c77777220 */ /* 0x080fe20000410000 */
[----:B------:R-:W-:Y:S01]  /*65b0*/  FFMA.FTZ R10, R31, R156, -R10 ;  /* 0x0000009c1f0a7223 */ /* 0x000fe2000001080a */
[----:B------:R-:W-:Y:S01]  /*65c0*/  FFMA.FTZ R132, R3, -R68, R164 ;  /* 0x8000004403847223 */ /* 0x000fe200000100a4 */
[----:B------:R-:W-:Y:S01]  /*65d0*/  FFMA.FTZ R134, R77, -R70, R166 ;  /* 0x800000464d867223 */ /* 0x000fe200000100a6 */
[----:B------:R-:W-:Y:S01]  /*65e0*/  FFMA.FTZ R119, R31, R130, R119 ;  /* 0x000000821f777223 */ /* 0x000fe20000010077 */
[----:B------:R-:W-:Y:S01]  /*65f0*/  FADD.FTZ R157, R157, R10 ;  /* 0x0000000a9d9d7221 */ /* 0x000fe20000010000 */
[----:B------:R-:W-:Y:S01]  /*6600*/  FFMA.FTZ R10, R108, R166, R11 ;  /* 0x000000a66c0a7223 */ /* 0x000fe2000001000b */
[----:B------:R-:W-:Y:S01]  /*6610*/  FMUL.FTZ R83, R130, R70 ;  /* 0x0000004682537220 */ /* 0x000fe20000410000 */
[----:B------:R-:W-:Y:S01]  /*6620*/  FADD.FTZ R123, -R158, R119 ;  /* 0x000000779e7b7221 */ /* 0x000fe20000010100 */
[----:B------:R-:W-:Y:S01]  /*6630*/  FMUL.FTZ R31, R157, R68 ;  /* 0x000000449d1f7220 */ /* 0x000fe20000410000 */
[----:B------:R-:W-:Y:S01]  /*6640*/  FMUL.FTZ R119, R156, R70 ;  /* 0x000000469c777220 */ /* 0x000fe20000410000 */
[----:B------:R-:W-:Y:S01]  /*6650*/  FADD.FTZ R150, RZ, R9 ;  /* 0x00000009ff967221 */ /* 0x000fe20000010000 */
[----:B------:R-:W-:Y:S01]  /*6660*/  FMUL.FTZ R11, R123, R68 ;  /* 0x000000447b0b7220 */ /* 0x000fe20000410000 */
[----:B------:R-:W-:Y:S01]  /*6670*/  FMUL.FTZ R81, R2, R31 ;  /* 0x0000001f02517220 */ /* 0x000fe20000410000 */
[----:B------:R-:W-:Y:S01]  /*6680*/  FMUL.FTZ R85, R128, R119 ;  /* 0x0000007780557220 */ /* 0x000fe20000410000 */
[----:B------:R-:W-:Y:S01]  /*6690*/  SHF.L.U32 R79, R61, 0x10, RZ ;  /* 0x000000103d4f7819 */ /* 0x000fe200000006ff */
[----:B------:R-:W-:Y:S01]  /*66a0*/  FMUL.FTZ R129, R126, R72 ;  /* 0x000000487e817220 */ /* 0x000fe20000410000 */
[----:B------:R-:W-:Y:S01]  /*66b0*/  FFMA.FTZ R81, R132, R11, -R81 ;  /* 0x0000000b84517223 */ /* 0x000fe20000010851 */
[----:B------:R-:W-:Y:S01]  /*66c0*/  FFMA.FTZ R158, R134, R83, -R85 ;  /* 0x00000053869e7223 */ /* 0x000fe20000010855 */
[----:B------:R-:W-:Y:S01]  /*66d0*/  FMUL.FTZ R8, R135, R150 ;  /* 0x0000009687087220 */ /* 0x000fe20000410000 */
[-C--:B------:R-:W-:Y:S01]  /*66e0*/  FMUL.FTZ R85, R152, R72.reuse ;  /* 0x0000004898557220 */ /* 0x080fe20000410000 */
[----:B------:R-:W-:Y:S01]  /*66f0*/  FFMA.FTZ R121, R79, -R72, R168 ;  /* 0x800000484f797223 */ /* 0x000fe200000100a8 */
[----:B------:R-:W-:Y:S01]  /*6700*/  FMUL.FTZ R164, R138, R129 ;  /* 0x000000818aa47220 */ /* 0x000fe20000410000 */
[----:B------:R-:W-:Y:S01]  /*6710*/  FADD.FTZ R81, RZ, R81 ;  /* 0x00000051ff517221 */ /* 0x000fe20000010000 */
[----:B------:R-:W-:Y:S01]  /*6720*/  FMUL.FTZ R11, R2, R11 ;  /* 0x0000000b020b7220 */ /* 0x000fe20000410000 */
[----:B------:R-:W-:Y:S01]  /*6730*/  FFMA.FTZ R8, R133, R176, -R8 ;  /* 0x000000b085087223 */ /* 0x000fe20000010808 */
[-C--:B------:R-:W-:Y:S01]  /*6740*/  FMUL.FTZ R162, R138, R85.reuse ;  /* 0x000000558aa27220 */ /* 0x080fe20000410000 */
[----:B------:R-:W-:Y:S01]  /*6750*/  FFMA.FTZ R87, R109, R168, R10 ;  /* 0x000000a86d577223 */ /* 0x000fe2000001000a */
[----:B------:R-:W-:Y:S01]  /*6760*/  FFMA.FTZ R85, R121, R85, -R164 ;  /* 0x0000005579557223 */ /* 0x000fe200000108a4 */
[----:B------:R-:W-:Y:S01]  /*6770*/  FADD.FTZ R158, R81, R158 ;  /* 0x0000009e519e7221 */ /* 0x000fe20000010000 */
[----:B------:R-:W-:Y:S01]  /*6780*/  FMUL.FTZ R83, R128, R83 ;  /* 0x0000005380537220 */ /* 0x000fe20000410000 */
[----:B------:R-:W-:Y:S01]  /*6790*/  FFMA.FTZ R11, R132, R31, R11 ;  /* 0x0000001f840b7223 */ /* 0x000fe2000001000b */
[----:B------:R-:W-:Y:S01]  /*67a0*/  FFMA.FTZ R178, R89, R82, R8 ;  /* 0x0000005259b27223 */ /* 0x000fe20000010008 */
[----:B------:R-:W-:Y:S01]  /*67b0*/  SHF.L.U32 R81, R62, 0x10, RZ ;  /* 0x000000103e517819 */ /* 0x000fe200000006ff */
[----:B------:R-:W-:Y:S01]  /*67c0*/  FADD.FTZ R89, R158, R85 ;  /* 0x000000559e597221 */ /* 0x000fe20000010000 */
[----:B------:R-:W-:Y:S01]  /*67d0*/  FFMA.FTZ R8, R110, R170, R87 ;  /* 0x000000aa6e087223 */ /* 0x000fe20000010057 */
[----:B------:R-:W-:Y:S01]  /*67e0*/  FMUL.FTZ R135, R135, R176 ;  /* 0x000000b087877220 */ /* 0x000fe20000410000 */
[----:B------:R-:W-:Y:S01]  /*67f0*/  FMUL.FTZ R158, R151, R74 ;  /* 0x0000004a979e7220 */ /* 0x000fe20000410000 */
[----:B------:R-:W-:Y:S01]  /*6800*/  FFMA.FTZ R10, R134, R119, R83 ;  /* 0x00000077860a7223 */ /* 0x000fe20000010053 */
[----:B------:R-:W-:Y:S01]  /*6810*/  FADD.FTZ R11, RZ, R11 ;  /* 0x0000000bff0b7221 */ /* 0x000fe20000010000 */
[----:B------:R-:W-:Y:S01]  /*6820*/  FFMA.FTZ R87, R111, R172, R8 ;  /* 0x000000ac6f577223 */ /* 0x000fe20000010008 */
[----:B------:R-:W-:Y:S01]  /*6830*/  FFMA.FTZ R9, R133, R150, R135 ;  /* 0x0000009685097223 */ /* 0x000fe20000010087 */
[----:B------:R-:W-:Y:S01]  /*6840*/  SHF.L.U32 R83, R63, 0x10, RZ ;  /* 0x000000103f537819 */ /* 0x000fe200000006ff */
[-C--:B------:R-:W-:Y:S01]  /*6850*/  FFMA.FTZ R131, R81, -R74.reuse, R170 ;  /* 0x8000004a51837223 */ /* 0x080fe200000100aa */
[----:B------:R-:W-:Y:S01]  /*6860*/  FMUL.FTZ R8, R127, R74 ;  /* 0x0000004a7f087220 */ /* 0x000fe20000410000 */
[----:B------:R-:W-:Y:S01]  /*6870*/  FMUL.FTZ R164, R140, R158 ;  /* 0x0000009e8ca47220 */ /* 0x000fe20000410000 */
[----:B------:R-:W-:Y:S01]  /*6880*/  FADD.FTZ R10, R11, R10 ;  /* 0x0000000a0b0a7221 */ /* 0x000fe20000010000 */
[----:B------:R-:W-:Y:S01]  /*6890*/  FMUL.FTZ R135, R148, R76 ;  /* 0x0000004c94877220 */ /* 0x000fe20000410000 */
[----:B------:R-:W-:Y:S01]  /*68a0*/  FFMA.FTZ R11, R121, R129, R162 ;  /* 0x00000081790b7223 */ /* 0x000fe200000100a2 */
[----:B------:R-:W-:Y:S01]  /*68b0*/  FFMA.FTZ R164, R131, R8, -R164 ;  /* 0x0000000883a47223 */ /* 0x000fe200000108a4 */
[----:B------:R-:W-:Y:S01]  /*68c0*/  FFMA.FTZ R133, R83, -R76, R172 ;  /* 0x8000004c53857223 */ /* 0x000fe200000100ac */
[----:B------:R-:W-:Y:S01]  /*68d0*/  FMUL.FTZ R8, R140, R8 ;  /* 0x000000088c087220 */ /* 0x000fe20000410000 */
[----:B------:R-:W-:Y:S01]  /*68e0*/  FMUL.FTZ R153, R146, R76 ;  /* 0x0000004c92997220 */ /* 0x000fe20000410000 */
[----:B------:R-:W-:Y:S01]  /*68f0*/  FMUL.FTZ R166, R160, R135 ;  /* 0x00000087a0a67220 */ /* 0x000fe20000410000 */
[----:B------:R-:W-:Y:S01]  /*6900*/  FADD.FTZ R10, R10, R11 ;  /* 0x0000000b0a0a7221 */ /* 0x000fe20000010000 */
[----:B------:R-:W-:Y:S01]  /*6910*/  FFMA.FTZ R11, R0, -R2, RZ ;  /* 0x80000002000b7223 */ /* 0x000fe200000100ff */
[----:B------:R-:W-:Y:S01]  /*6920*/  FFMA.FTZ R170, R112, R174, R87 ;  /* 0x000000ae70aa7223 */ /* 0x000fe20000010057 */
[----:B------:R-:W-:Y:S01]  /*6930*/  FFMA.FTZ R87, R131, R158, R8 ;  /* 0x0000009e83577223 */ /* 0x000fe20000010008 */
[CC--:B------:R-:W-:Y:S01]  /*6940*/  FFMA.FTZ R168, R133.reuse, R153.reuse, -R166 ;  /* 0x0000009985a87223 */ /* 0x0c0fe200000108a6 */
[----:B------:R-:W-:Y:S01]  /*6950*/  FMUL.FTZ R166, R160, R153 ;  /* 0x00000099a0a67220 */ /* 0x000fe20000410000 */
[----:B------:R-:W-:Y:S01]  /*6960*/  FFMA.FTZ R8, R108, -R128, R11 ;  /* 0x800000806c087223 */ /* 0x000fe2000001000b */
[----:B------:R-:W-:Y:S01]  /*6970*/  FADD.FTZ R10, R10, R87 ;  /* 0x000000570a0a7221 */ /* 0x000fe20000010000 */
[----:B------:R-:W-:Y:S01]  /*6980*/  SHF.L.U32 R85, R64, 0x10, RZ ;  /* 0x0000001040557819 */ /* 0x000fe200000006ff */
[----:B------:R-:W-:Y:S01]  /*6990*/  FFMA.FTZ R87, R133, R135, R166 ;  /* 0x0000008785577223 */ /* 0x000fe200000100a6 */
[----:B------:R-:W-:Y:S01]  /*69a0*/  FFMA.FTZ R11, R109, -R138, R8 ;  /* 0x8000008a6d0b7223 */ /* 0x000fe20000010008 */
[-C--:B------:R-:W-:Y:S01]  /*69b0*/  FMUL.FTZ R162, R143, R78.reuse ;  /* 0x0000004e8fa27220 */ /* 0x080fe20000410000 */
[-C--:B------:R-:W-:Y:S01]  /*69c0*/  FMUL.FTZ R172, R145, R78.reuse ;  /* 0x0000004e91ac7220 */ /* 0x080fe20000410000 */
[----:B------:R-:W-:Y:S01]  /*69d0*/  FADD.FTZ R10, R10, R87 ;  /* 0x000000570a0a7221 */ /* 0x000fe20000010000 */
[----:B------:R-:W-:Y:S01]  /*69e0*/  FFMA.FTZ R137, R85, -R78, R174 ;  /* 0x8000004e55897223 */ /* 0x000fe200000100ae */
[----:B------:R-:W-:Y:S01]  /*69f0*/  FFMA.FTZ R8, R110, -R140, R11 ;  /* 0x8000008c6e087223 */ /* 0x000fe2000001000b */
[----:B------:R-:W-:Y:S01]  /*6a00*/  SHF.L.U32 R87, R65, 0x10, RZ ;  /* 0x0000001041577819 */ /* 0x000fe200000006ff */
[----:B------:R-:W-:Y:S01]  /*6a10*/  FMUL.FTZ R174, R125, R162 ;  /* 0x000000a27dae7220 */ /* 0x000fe20000410000 */
[----:B------:R-:W-:Y:S01]  /*6a20*/  FMUL.FTZ R169, R141, R80 ;  /* 0x000000508da97220 */ /* 0x000fe20000410000 */
[----:B------:R-:W-:Y:S01]  /*6a30*/  FADD.FTZ R89, R89, R164 ;  /* 0x000000a459597221 */ /* 0x000fe20000010000 */
[----:B------:R-:W-:Y:S01]  /*6a40*/  FFMA.FTZ R11, R111, -R160, R8 ;  /* 0x800000a06f0b7223 */ /* 0x000fe20000010008 */
[----:B------:R-:W-:Y:S01]  /*6a50*/  FFMA.FTZ R155, R137, R172, -R174 ;  /* 0x000000ac899b7223 */ /* 0x000fe200000108ae */
[-C--:B------:R-:W-:Y:S01]  /*6a60*/  FFMA.FTZ R167, R87, -R80.reuse, R176 ;  /* 0x8000005057a77223 */ /* 0x080fe200000100b0 */
[----:B------:R-:W-:Y:S01]  /*6a70*/  FMUL.FTZ R8, R139, R80 ;  /* 0x000000508b087220 */ /* 0x000fe20000410000 */
[-C--:B------:R-:W-:Y:S01]  /*6a80*/  FMUL.FTZ R164, R150, R169.reuse ;  /* 0x000000a996a47220 */ /* 0x080fe20000410000 */
[----:B------:R-:W-:Y:S01]  /*6a90*/  FMUL.FTZ R172, R125, R172 ;  /* 0x000000ac7dac7220 */ /* 0x000fe20000410000 */
[----:B------:R-:W-:Y:S01]  /*6aa0*/  FADD.FTZ R168, R89, R168 ;  /* 0x000000a859a87221 */ /* 0x000fe20000010000 */
[----:B------:R-:W-:Y:S01]  /*6ab0*/  SHF.L.U32 R89, R66, 0x10, RZ ;  /* 0x0000001042597819 */ /* 0x000fe200000006ff */
[----:B------:R-:W-:Y:S01]  /*6ac0*/  FFMA.FTZ R164, R167, R8, -R164 ;  /* 0x00000008a7a47223 */ /* 0x000fe200000108a4 */
[----:B------:R-:W-:Y:S01]  /*6ad0*/  FFMA.FTZ R153, R137, R162, R172 ;  /* 0x000000a289997223 */ /* 0x000fe200000100ac */
[----:B------:R-:W-:Y:S01]  /*6ae0*/  FMUL.FTZ R8, R150, R8 ;  /* 0x0000000896087220 */ /* 0x000fe20000410000 */
[----:B------:R-:W-:Y:S01]  /*6af0*/  FADD.FTZ R165, RZ, R9 ;  /* 0x00000009ffa57221 */ /* 0x000fe20000010000 */
[-C--:B------:R-:W-:Y:S01]  /*6b00*/  FMUL.FTZ R172, R142, R82.reuse ;  /* 0x000000528eac7220 */ /* 0x080fe20000410000 */
[----:B------:R-:W-:Y:S01]  /*6b10*/  FMUL.FTZ R166, R144, R82 ;  /* 0x0000005290a67220 */ /* 0x000fe20000410000 */
[----:B------:R-:W-:Y:S01]  /*6b20*/  FADD.FTZ R10, R10, R153 ;  /* 0x000000990a0a7221 */ /* 0x000fe20000010000 */
[----:B------:R-:W-:Y:S01]  /*6b30*/  FFMA.FTZ R9, R167, R169, R8 ;  /* 0x000000a9a7097223 */ /* 0x000fe20000010008 */
[----:B------:R-:W-:Y:S01]  /*6b40*/  FFMA.FTZ R153, R113, R176, R170 ;  /* 0x000000b071997223 */ /* 0x000fe200000100aa */
[----:B------:R-:W-:Y:S01]  /*6b50*/  FFMA.FTZ R8, R112, -R125, R11 ;  /* 0x8000007d70087223 */ /* 0x000fe2000001000b */
[----:B------:R-:W-:Y:S01]  /*6b60*/  FMUL.FTZ R171, R165, R172 ;  /* 0x000000aca5ab7220 */ /* 0x000fe20000410000 */
[----:B------:R-:W-:Y:S01]  /*6b70*/  FFMA.FTZ R170, R89, -R82, R178 ;  /* 0x8000005259aa7223 */ /* 0x000fe200000100b2 */
[----:B------:R-:W-:Y:S01]  /*6b80*/  FADD.FTZ R155, R168, R155 ;  /* 0x0000009ba89b7221 */ /* 0x000fe20000010000 */
[-C--:B------:R-:W-:Y:S01]  /*6b90*/  FMUL.FTZ R11, R165, R166.reuse ;  /* 0x000000a6a50b7220 */ /* 0x080fe20000410000 */
[----:B------:R-:W-:Y:S01]  /*6ba0*/  FADD.FTZ R10, R10, R9 ;  /* 0x000000090a0a7221 */ /* 0x000fe20000010000 */
[C---:B------:R-:W-:Y:S01]  /*6bb0*/  FFMA.FTZ R168, R170.reuse, R166, -R171 ;  /* 0x000000a6aaa87223 */ /* 0x040fe200000108ab */
[----:B------:R-:W-:Y:S01]  /*6bc0*/  FFMA.FTZ R9, R113, -R150, R8 ;  /* 0x8000009671097223 */ /* 0x000fe20000010008 */
[----:B------:R-:W-:Y:S01]  /*6bd0*/  FADD.FTZ R155, R155, R164 ;  /* 0x000000a49b9b7221 */ /* 0x000fe20000010000 */
[----:B------:R-:W-:Y:S01]  /*6be0*/  FFMA.FTZ R11, R170, R172, R11 ;  /* 0x000000acaa0b7223 */ /* 0x000fe2000001000b */
[C---:B------:R-:W-:Y:S01]  /*6bf0*/  FFMA.FTZ R153, R114.reuse, R178, R153 ;  /* 0x000000b272997223 */ /* 0x040fe20000010099 */
[----:B------:R-:W-:Y:S01]  /*6c00*/  FFMA.FTZ R164, R114, -R165, R9 ;  /* 0x800000a572a47223 */ /* 0x000fe20000010009 */
        /* <DEDUP_REMOVED lines=11> */
[----:B------:R-:W2:Y:S01]  /*6cc0*/  SHFL.DOWN PT, R166, R155, 0x1, 0x1f ;  /* 0x08201f009ba67f89 */ /* 0x000ea200000e0000 */
[----:B------:R-:W-:Y:S01]  /*6cd0*/  FADD.FTZ R95, R158, R95 ;  /* 0x0000005f9e5f7221 */ /* 0x000fe20000010000 */
[----:B------:R-:W-:Y:S01]  /*6ce0*/  FADD.FTZ R94, R129, R94 ;  /* 0x0000005e815e7221 */ /* 0x000fe20000010000 */
[----:B------:R-:W-:Y:S01]  /*6cf0*/  FADD.FTZ R91, R119, R91 ;  /* 0x0000005b775b7221 */ /* 0x000fe20000010000 */
[----:B------:R-:W3:Y:S01]  /*6d00*/  SHFL.DOWN PT, R171, R8, 0x1, 0x1f ;  /* 0x08201f0008ab7f89 */ /* 0x000ee200000e0000 */
[----:B------:R-:W-:Y:S01]  /*6d10*/  FADD.FTZ R88, R31, R88 ;  /* 0x000000581f587221 */ /* 0x000fe20000010000 */
[----:B0-----:R-:W-:Y:S01]  /*6d20*/  @!P0 FADD.FTZ R10, R10, R173 ;  /* 0x000000ad0a0a8221 */ /* 0x001fe20000010000 */
[----:B-1----:R-:W-:-:S04]  /*6d30*/  @!P0 FADD.FTZ R11, R11, R168 ;  /* 0x000000a80b0b8221 */ /* 0x002fc80000010000 */
[----:B------:R-:W0:Y:S01]  /*6d40*/  SHFL.DOWN PT, R153, R10, 0x2, 0x1f ;  /* 0x08401f000a997f89 */ /* 0x000e2200000e0000 */
[----:B--2---:R-:W-:-:S03]  /*6d50*/  @!P0 FADD.FTZ R9, R9, R166 ;  /* 0x000000a609098221 */ /* 0x004fc60000010000 */
[----:B------:R-:W1:Y:S01]  /*6d60*/  SHFL.DOWN PT, R166, R11, 0x2, 0x1f ;  /* 0x08401f000ba67f89 */ /* 0x000e6200000e0000 */
[----:B---3--:R-:W-:Y:S01]  /*6d70*/  @!P0 FADD.FTZ R8, R171, R8 ;  /* 0x00000008ab088221 */ /* 0x008fe20000010000 */
[----:B------:R-:W-:Y:S02]  /*6d80*/  ISETP.NE.AND P0, PT, R39, RZ, PT ;  /* 0x000000ff2700720c */ /* 0x000fe40003f05270 */
[----:B------:R-:W2:Y:S01]  /*6d90*/  SHFL.DOWN PT, R164, R9, 0x2, 0x1f ;  /* 0x08401f0009a47f89 */ /* 0x000ea200000e0000 */
[----:B------:R-:W-:-:S03]  /*6da0*/  FMUL.FTZ R171, R25, R142 ;  /* 0x0000008e19ab7220 */ /* 0x000fc60000410000 */
[----:B------:R-:W3:Y:S07]  /*6db0*/  SHFL.DOWN PT, R155, R8, 0x2, 0x1f ;  /* 0x08401f00089b7f89 */ /* 0x000eee00000e0000 */
[----:B------:R-:W4:Y:S01]  /*6dc0*/  @!P0 S2R R177, SR_CgaCtaId ;  /* 0x0000000000b18919 */ /* 0x000f220000008800 */
[----:B0-----:R-:W-:Y:S01]  /*6dd0*/  @!P4 FADD.FTZ R10, R10, R153 ;  /* 0x000000990a0ac221 */ /* 0x001fe20000010000 */
[----:B------:R-:W-:Y:S01]  /*6de0*/  FMUL.FTZ R153, R154, R7 ;  /* 0x000000079a997220 */ /* 0x000fe20000410000 */
[----:B-1----:R-:W-:-:S03]  /*6df0*/  @!P4 FADD.FTZ R11, R11, R166 ;  /* 0x000000a60b0bc221 */ /* 0x002fc60000010000 */
[----:B------:R-:W0:Y:S01]  /*6e00*/  SHFL.DOWN PT, R175, R10, 0x4, 0x1f ;  /* 0x08801f000aaf7f89 */ /* 0x000e2200000e0000 */
[----:B--2---:R-:W-:-:S03]  /*6e10*/  @!P4 FADD.FTZ R9, R9, R164 ;  /* 0x000000a40909c221 */ /* 0x004fc60000010000 */
[----:B------:R-:W1:Y:S01]  /*6e20*/  SHFL.DOWN PT, R174, R11, 0x4, 0x1f ;  /* 0x08801f000bae7f89 */ /* 0x000e6200000e0000 */
[-C--:B------:R-:W-:Y:S01]  /*6e30*/  FFMA.FTZ R164, R136, R6.reuse, -R153 ;  /* 0x0000000688a47223 */ /* 0x080fe20000010899 */
[----:B------:R-:W-:Y:S01]  /*6e40*/  FMUL.FTZ R153, R154, R5 ;  /* 0x000000059a997220 */ /* 0x000fe20000410000 */
[----:B---3--:R-:W-:Y:S01]  /*6e50*/  @!P4 FADD.FTZ R8, R8, R155 ;  /* 0x0000009b0808c221 */ /* 0x008fe20000010000 */
[----:B------:R-:W2:Y:S01]  /*6e60*/  SHFL.DOWN PT, R168, R9, 0x4, 0x1f ;  /* 0x08801f0009a87f89 */ /* 0x000ea200000e0000 */
[----:B------:R-:W-:Y:S01]  /*6e70*/  ISETP.GT.AND P4, PT, R39, 0x1b, PT ;  /* 0x0000001b2700780c */ /* 0x000fe20003f84270 */
[C---:B------:R-:W-:Y:S01]  /*6e80*/  FMUL.FTZ R155, R154.reuse, R6 ;  /* 0x000000069a9b7220 */ /* 0x040fe20000410000 */
[-C--:B------:R-:W-:Y:S01]  /*6e90*/  FMUL.FTZ R154, R154, R4.reuse ;  /* 0x000000049a9a7220 */ /* 0x080fe20000410000 */
[----:B------:R-:W3:Y:S01]  /*6ea0*/  SHFL.DOWN PT, R173, R8, 0x4, 0x1f ;  /* 0x08801f0008ad7f89 */ /* 0x000ee200000e0000 */
[----:B------:R-:W-:Y:S01]  /*6eb0*/  FFMA.FTZ R4, R136, R4, -R153 ;  /* 0x0000000488047223 */ /* 0x000fe20000010899 */
[-C--:B------:R-:W-:Y:S01]  /*6ec0*/  FFMA.FTZ R6, R24, R144.reuse, -R171 ;  /* 0x0000009018067223 */ /* 0x080fe200000108ab */
[----:B------:R-:W-:Y:S01]  /*6ed0*/  FMUL.FTZ R153, R25, R144 ;  /* 0x0000009019997220 */ /* 0x000fe20000410000 */
[C---:B------:R-:W-:Y:S01]  /*6ee0*/  FFMA.FTZ R166, R136.reuse, R7, R155 ;  /* 0x0000000788a67223 */ /* 0x040fe2000001009b */
[----:B------:R-:W-:Y:S01]  /*6ef0*/  FFMA.FTZ R5, R136, R5, R154 ;  /* 0x0000000588057223 */ /* 0x000fe2000001009a */
[----:B------:R-:W-:Y:S01]  /*6f00*/  FMUL.FTZ R165, R165, R6 ;  /* 0x00000006a5a57220 */ /* 0x000fe20000410000 */
[----:B------:R-:W-:Y:S01]  /*6f10*/  FFMA.FTZ R153, R24, R142, R153 ;  /* 0x0000008e18997223 */ /* 0x000fe20000010099 */
[----:B------:R-:W-:Y:S01]  /*6f20*/  FADD.FTZ R6, R147, R164 ;  /* 0x000000a493067221 */ /* 0x000fe20000010000 */
[----:B------:R-:W-:Y:S01]  /*6f30*/  FADD.FTZ R7, R149, R166 ;  /* 0x000000a695077221 */ /* 0x000fe20000010000 */
[----:B------:R-:W-:Y:S01]  /*6f40*/  @!P0 MOV R136, 0x400 ;  /* 0x0000040000888802 */ /* 0x000fe20000000f00 */
[----:B------:R-:W-:Y:S01]  /*6f50*/  FFMA.FTZ R170, R170, R153, R165 ;  /* 0x00000099aaaa7223 */ /* 0x000fe200000100a5 */
[----:B0-----:R-:W-:Y:S01]  /*6f60*/  @!P4 FADD.FTZ R10, R10, R175 ;  /* 0x000000af0a0ac221 */ /* 0x001fe20000010000 */
[----:B------:R-:W-:Y:S01]  /*6f70*/  FMUL.FTZ R147, R25, R141 ;  /* 0x0000008d19937220 */ /* 0x000fe20000410000 */
[----:B----4-:R-:W-:Y:S01]  /*6f80*/  @!P0 LEA R51, R177, R136, 0x18 ;  /* 0x00000088b1338211 */ /* 0x010fe200078ec0ff */
[----:B------:R0:W-:Y:S01]  /*6f90*/  @!P1 STS.128 [R115+0x1770], R4 ;  /* 0x0017700473009388 */ /* 0x0001e20000000c00 */
[----:B-1----:R-:W-:Y:S01]  /*6fa0*/  @!P4 FADD.FTZ R11, R11, R174 ;  /* 0x000000ae0b0bc221 */ /* 0x002fe20000010000 */
[----:B------:R-:W-:Y:S01]  /*6fb0*/  FFMA.FTZ R170, R89, R142, R170 ;  /* 0x0000008e59aa7223 */ /* 0x000fe200000100aa */
[-C--:B------:R-:W-:Y:S01]  /*6fc0*/  FFMA.FTZ R147, R24, R139.reuse, -R147 ;  /* 0x0000008b18937223 */ /* 0x080fe20000010893 */
[----:B------:R-:W1:Y:S01]  /*6fd0*/  SHFL.DOWN PT, R149, R10, 0x8, 0x1f ;  /* 0x09001f000a957f89 */ /* 0x000e6200000e0000 */
[----:B--2---:R-:W-:Y:S01]  /*6fe0*/  @!P4 FADD.FTZ R9, R9, R168 ;  /* 0x000000a80909c221 */ /* 0x004fe20000010000 */
[----:B------:R-:W-:Y:S01]  /*6ff0*/  FMUL.FTZ R139, R25, R139 ;  /* 0x0000008b198b7220 */ /* 0x000fe20000410000 */
[----:B------:R-:W-:Y:S01]  /*7000*/  FMUL.FTZ R150, R150, R147 ;  /* 0x0000009396967220 */ /* 0x000fe20000410000 */
[----:B------:R-:W2:Y:S01]  /*7010*/  SHFL.DOWN PT, R142, R11, 0x8, 0x1f ;  /* 0x09001f000b8e7f89 */ /* 0x000ea200000e0000 */
[----:B---3--:R-:W-:Y:S01]  /*7020*/  @!P4 FADD.FTZ R8, R8, R173 ;  /* 0x000000ad0808c221 */ /* 0x008fe20000010000 */
[----:B------:R-:W-:Y:S01]  /*7030*/  ISETP.GT.AND P4, PT, R39, 0x17, PT ;  /* 0x000000172700780c */ /* 0x000fe20003f84270 */
[----:B------:R-:W-:Y:S01]  /*7040*/  FADD.FTZ R71, R170, R71 ;  /* 0x00000047aa477221 */ /* 0x000fe20000010000 */
[----:B------:R-:W3:Y:S04]  /*7050*/  SHFL.DOWN PT, R136, R9, 0x8, 0x1f ;  /* 0x09001f0009887f89 */ /* 0x000ee800000e0000 */
[----:B------:R-:W4:Y:S01]  /*7060*/  SHFL.DOWN PT, R7, R8, 0x8, 0x1f ;  /* 0x09001f0008077f89 */ /* 0x000f2200000e0000 */
[C---:B0-----:R-:W-:Y:S01]  /*7070*/  FMUL.FTZ R4, R25.reuse, R143 ;  /* 0x0000008f19047220 */ /* 0x041fe20000410000 */
[----:B------:R-:W-:Y:S01]  /*7080*/  FFMA.FTZ R6, R24, R141, R139 ;  /* 0x0000008d18067223 */ /* 0x000fe2000001008b */
[----:B------:R-:W-:-:S02]  /*7090*/  FMUL.FTZ R5, R25, R148 ;  /* 0x0000009419057220 */ /* 0x000fc40000410000 */
[CC--:B------:R-:W-:Y:S01]  /*70a0*/  FFMA.FTZ R4, R24.reuse, R145.reuse, -R4 ;  /* 0x0000009118047223 */ /* 0x0c0fe20000010804 */
[----:B------:R-:W-:Y:S01]  /*70b0*/  FMUL.FTZ R145, R25, R145 ;  /* 0x0000009119917220 */ /* 0x000fe20000410000 */
[----:B------:R-:W-:Y:S01]  /*70c0*/  FFMA.FTZ R150, R167, R6, R150 ;  /* 0x00000006a7967223 */ /* 0x000fe20000010096 */
[C---:B------:R-:W-:Y:S01]  /*70d0*/  FFMA.FTZ R5, R24.reuse, R146, -R5 ;  /* 0x0000009218057223 */ /* 0x040fe20000010805 */
[----:B------:R-:W-:Y:S01]  /*70e0*/  FMUL.FTZ R6, R125, R4 ;  /* 0x000000047d067220 */ /* 0x000fe20000410000 */
[----:B------:R-:W-:Y:S01]  /*70f0*/  FFMA.FTZ R4, R24, R143, R145 ;  /* 0x0000008f18047223 */ /* 0x000fe20000010091 */
[----:B------:R-:W-:Y:S01]  /*7100*/  FFMA.FTZ R141, R87, R141, R150 ;  /* 0x0000008d578d7223 */ /* 0x000fe20000010096 */
[----:B------:R-:W-:Y:S01]  /*7110*/  FMUL.FTZ R160, R160, R5 ;  /* 0x00000005a0a07220 */ /* 0x000fe20000410000 */
[----:B------:R-:W-:Y:S01]  /*7120*/  FMUL.FTZ R5, R25, R146 ;  /* 0x0000009219057220 */ /* 0x000fe20000410000 */
[----:B------:R-:W-:Y:S01]  /*7130*/  FFMA.FTZ R4, R137, R4, R6 ;  /* 0x0000000489047223 */ /* 0x000fe20000010006 */
[----:B-1----:R-:W-:Y:S01]  /*7140*/  @!P4 FADD.FTZ R10, R10, R149 ;  /* 0x000000950a0ac221 */ /* 0x002fe20000010000 */
[----:B--2---:R-:W-:Y:S01]  /*7150*/  @!P4 FADD.FTZ R11, R11, R142 ;  /* 0x0000008e0b0bc221 */ /* 0x004fe20000010000 */
[----:B------:R-:W-:Y:S01]  /*7160*/  FADD.FTZ R84, R141, R84 ;  /* 0x000000548d547221 */ /* 0x000fe20000010000 */
[----:B------:R-:W-:Y:S01]  /*7170*/  FFMA.FTZ R6, R85, R143, R4 ;  /* 0x0000008f55067223 */ /* 0x000fe20000010004 */
[----:B------:R-:W-:Y:S01]  /*7180*/  FFMA.FTZ R4, R24, R148, R5 ;  /* 0x0000009418047223 */ /* 0x000fe20000010005 */
[----:B---3--:R-:W-:Y:S01]  /*7190*/  @!P4 FADD.FTZ R9, R9, R136 ;  /* 0x000000880909c221 */ /* 0x008fe20000010000 */
[----:B------:R-:W-:Y:S01]  /*71a0*/  FMUL.FTZ R5, R25, R151 ;  /* 0x0000009719057220 */ /* 0x000fe20000410000 */
[----:B------:R-:W0:Y:S01]  /*71b0*/  SHFL.DOWN PT, R137, R10, 0x10, 0x1f ;  /* 0x0a001f000a897f89 */ /* 0x000e2200000e0000 */
[----:B------:R-:W-:Y:S01]  /*71c0*/  FFMA.FTZ R4, R133, R4, R160 ;  /* 0x0000000485047223 */ /* 0x000fe200000100a0 */
[----:B----4-:R-:W-:Y:S01]  /*71d0*/  @!P4 FADD.FTZ R8, R8, R7 ;  /* 0x000000070808c221 */ /* 0x010fe20000010000 */
[-C--:B------:R-:W-:Y:S01]  /*71e0*/  FFMA.FTZ R5, R24, R127.reuse, -R5 ;  /* 0x0000007f18057223 */ /* 0x080fe20000010805 */
[----:B------:R-:W1:Y:S01]  /*71f0*/  SHFL.DOWN PT, R144, R11, 0x10, 0x1f ;  /* 0x0a001f000b907f89 */ /* 0x000e6200000e0000 */
[----:B------:R-:W-:Y:S01]  /*7200*/  FMUL.FTZ R127, R25, R127 ;  /* 0x0000007f197f7220 */ /* 0x000fe20000410000 */
[----:B------:R-:W-:Y:S01]  /*7210*/  FFMA.FTZ R125, R83, R148, R4 ;  /* 0x00000094537d7223 */ /* 0x000fe20000010004 */
[----:B------:R-:W-:Y:S01]  /*7220*/  FMUL.FTZ R140, R140, R5 ;  /* 0x000000058c8c7220 */ /* 0x000fe20000410000 */
[----:B------:R-:W2:Y:S01]  /*7230*/  SHFL.DOWN PT, R142, R9, 0x10, 0x1f ;  /* 0x0a001f00098e7f89 */ /* 0x000ea200000e0000 */
[C---:B------:R-:W-:Y:S01]  /*7240*/  FMUL.FTZ R5, R25.reuse, R156 ;  /* 0x0000009c19057220 */ /* 0x040fe20000410000 */
[C---:B------:R-:W-:Y:S01]  /*7250*/  FFMA.FTZ R4, R24.reuse, R151, R127 ;  /* 0x0000009718047223 */ /* 0x040fe2000001007f */
[----:B------:R-:W-:Y:S01]  /*7260*/  FMUL.FTZ R7, R25, R126 ;  /* 0x0000007e19077220 */ /* 0x000fe20000410000 */
[----:B------:R-:W3:Y:S01]  /*7270*/  SHFL.DOWN PT, R135, R8, 0x10, 0x1f ;  /* 0x0a001f0008877f89 */ /* 0x000ee200000e0000 */
[C---:B------:R-:W-:Y:S01]  /*7280*/  FFMA.FTZ R5, R24.reuse, R130, -R5 ;  /* 0x0000008218057223 */ /* 0x040fe20000010805 */
        /* <DEDUP_REMOVED lines=18> */
[----:B-1----:R-:W-:Y:S01]  /*73b0*/  @!P4 FADD.FTZ R11, R11, R144 ;  /* 0x000000900b0bc221 */ /* 0x002fe20000010000 */
[----:B--2---:R-:W-:Y:S01]  /*73c0*/  @!P4 FADD.FTZ R9, R9, R142 ;  /* 0x0000008e0909c221 */ /* 0x004fe20000010000 */
        /* <DEDUP_REMOVED lines=8> */
[----:B------:R-:W-:Y:S01]  /*7450*/  FFMA.FTZ R132, R3, R157, R132 ;  /* 0x0000009d03847223 */ /* 0x000fe20000010084 */
[----:B------:R-:W-:Y:S01]  /*7460*/  FADD.FTZ R90, R7, R90 ;  /* 0x0000005a075a7221 */ /* 0x000fe20000010000 */
[----:B------:R-:W-:-:S02]  /*7470*/  FADD.FTZ R92, R5, R92 ;  /* 0x0000005c055c7221 */ /* 0x000fc40000010000 */
        /* <DEDUP_REMOVED lines=12> */
.L_x_15636:
[----:B------:R-:W-:Y:S05]  /*7540*/  BSYNC B0 ;  /* 0x0000000000007941 */ /* 0x000fea0003800000 */
.L_x_15635:
        /* <DEDUP_REMOVED lines=14> */
.L_x_15622:
[----:B------:R-:W-:Y:S01]  /*7630*/  BAR.SYNC.DEFER_BLOCKING 0x0 ;  /* 0x0000000000007b1d */ /* 0x000fe20000010000 */
[C---:B------:R-:W-:Y:S02]  /*7640*/  LOP3.LUT R65, R47.reuse, 0x20, RZ, 0xfc, !PT ;  /* 0x000000202f417812 */ /* 0x040fe400078efcff */
[C---:B------:R-:W-:Y:S02]  /*7650*/  LOP3.LUT R77, R47.reuse, 0x40, RZ, 0xfc, !PT ;  /* 0x000000402f4d7812 */ /* 0x040fe400078efcff */
[----:B------:R-:W-:Y:S01]  /*7660*/  PRMT R3, RZ, 0x7610, R3 ;  /* 0x00007610ff037816 */ /* 0x000fe20000000003 */
[----:B------:R-:W-:Y:S01]  /*7670*/  ULDC UR4, c[0x0][0x218] ;  /* 0x0000860000047ab9 */ /* 0x000fe20000000800 */
        /* <DEDUP_REMOVED lines=9> */
[----:B0-----:R-:W-:Y:S02]  /*7710*/  PRMT R9, RZ, 0x7610, R9 ;  /* 0x00007610ff097816 */ /* 0x001fe40000000009 */
[----:B------:R-:W-:Y:S02]  /*7720*/  PRMT R4, RZ, 0x7610, R4 ;  /* 0x00007610ff047816 */ /* 0x000fe40000000004 */
        /* <DEDUP_REMOVED lines=9> */
[----:B------:R-:W-:-:S03]  /*77c0*/  ISETP.GE.AND P5, PT, R83, R24, PT ;  /* 0x000000185300720c */ /* 0x000fc60003fa6270 */
[----:B------:R-:W2:Y:S01]  /*77d0*/  @!P6 LDG.E.U16 R3, desc[UR14][R12.64] ;  /* 0x0000000e0c03e981 */ /* 0x000ea2000c1e1500 */
[----:B------:R-:W-:-:S03]  /*77e0*/  ISETP.GE.AND P6, PT, R85, R24, PT ;  /* 0x000000185500720c */ /* 0x000fc60003fc6270 */
[----:B------:R-:W3:Y:S01]  /*77f0*/  @!P0 LDG.E.U16 R5, desc[UR14][R12.64+0x40] ;  /* 0x0000400e0c058981 */ /* 0x000ee2000c1e1500 */
[----:B------:R-:W-:-:S03]  /*7800*/  ISETP.GE.AND P0, PT, R87, R24, PT ;  /* 0x000000185700720c */ /* 0x000fc60003f06270 */
        /* <DEDUP_REMOVED lines=27> */
[----:B------:R-:W5:Y:S01]  /*79c0*/  LDS.U16 R4, [R59+0xa] ;  /* 0x00000a003b047984 */ /* 0x000f620000000400 */
        /* <DEDUP_REMOVED lines=10> */
[----:B------:R-:W-:-:S03]  /*7a70*/  FADD.FTZ R4, R4, R35 ;  /* 0x0000002304047221 */ /* 0x000fc60000010000 */
[----:B------:R-:W-:Y:S02]  /*7a80*/  @!P0 FMUL.FTZ R5, R6, -1.4426950216293334961 ;  /* 0xbfb8aa3b06058820 */ /* 0x000fe40000410000 */
[----:B------:R-:W0:Y:S01]  /*7a90*/  @!P2 MUFU.EX2 R8, R8 ;  /* 0x000000080008a308 */ /* 0x000e220000000800 */
[----:B------:R-:W2:Y:S01]  /*7aa0*/  LDS.U16 R6, [R59+0xe] ;  /* 0x00000e003b067984 */ /* 0x000ea20000000400 */
[----:B------:R-:W-:-:S06]  /*7ab0*/  FSETP.GTU.FTZ.AND P4, PT, R4, 20, PT ;  /* 0x41a000000400780b */ /* 0x000fcc0003f9c000 */
[----:B------:R-:W3:Y:S01]  /*7ac0*/  @!P0 MUFU.EX2 R5, R5 ;  /* 0x0000000500058308 */ /* 0x000ee20000000800 */
[----:B0-----:R-:W-:Y:S01]  /*7ad0*/  @!P2 FADD.FTZ R9, R8, 1 ;  /* 0x3f8000000809a421 */ /* 0x001fe20000010000 */
[----:B------:R-:W-:-:S06]  /*7ae0*/  PRMT R8, R94, 0x7632, R8 ;  /* 0x000076325e087816 */ /* 0x000fcc0000000008 */
[----:B------:R-:W0:Y:S01]  /*7af0*/  @!P2 MUFU.RCP R9, R9 ;  /* 0x000000090009a308 */ /* 0x000e220000001000 */
[----:B---3--:R-:W-:Y:S02]  /*7b00*/  @!P0 FADD.FTZ R7, R5, 1 ;  /* 0x3f80000005078421 */ /* 0x008fe40000010000 */
[----:B------:R-:W3:Y:S01]  /*7b10*/  LDS.U16 R5, [R59+0xc] ;  /* 0x00000c003b057984 */ /* 0x000ee20000000400 */
[----:B------:R-:W-:Y:S06]  /*7b20*/  BAR.SYNC.DEFER_BLOCKING 0x0 ;  /* 0x0000000000007b1d */ /* 0x000fec0000010000 */
[----:B------:R4:W5:Y:S01]  /*7b30*/  @!P0 MUFU.RCP R10, R7 ;  /* 0x00000007000a8308 */ /* 0x0009620000001000 */
[----:B0-----:R-:W-:Y:S01]  /*7b40*/  @!P2 FMUL.FTZ R92, R92, R9 ;  /* 0x000000095c5ca220 */ /* 0x001fe20000410000 */
[----:B------:R-:W-:-:S02]  /*7b50*/  PRMT R9, R96, 0x7632, R9 ;  /* 0x0000763260097816 */ /* 0x000fc40000000009 */
[----:B--2---:R-:W-:Y:S02]  /*7b60*/  SHF.L.U32 R6, R6, 0x10, RZ ;  /* 0x0000001006067819 */ /* 0x004fe400000006ff */
[----:B----4-:R-:W-:-:S03]  /*7b70*/  PRMT R7, R88, 0x7632, R7 ;  /* 0x0000763258077816 */ /* 0x010fc60000000007 */
[--C-:B------:R-:W-:Y:S01]  /*7b80*/  FADD.FTZ R12, R6, R35.reuse ;  /* 0x00000023060c7221 */ /* 0x100fe20000010000 */
[----:B------:R-:W-:Y:S01]  /*7b90*/  @!P4 FMUL.FTZ R6, R4, -1.4426950216293334961 ;  /* 0xbfb8aa3b0406c820 */ /* 0x000fe20000410000 */
[----:B-----5:R-:W-:Y:S01]  /*7ba0*/  @!P0 FMUL.FTZ R93, R93, R10 ;  /* 0x0000000a5d5d8220 */ /* 0x020fe20000410000 */
[----:B------:R-:W-:Y:S01]  /*7bb0*/  PRMT R10, R98, 0x7632, R10 ;  /* 0x00007632620a7816 */ /* 0x000fe2000000000a */
[----:B------:R-:W-:Y:S03]  /*7bc0*/  STS.U16 [R59], R88 ;  /* 0x000000583b007388 */ /* 0x000fe60000000400 */
[----:B------:R-:W0:Y:S01]  /*7bd0*/  @!P4 MUFU.EX2 R6, R6 ;  /* 0x000000060006c308 */ /* 0x000e220000000800 */
[----:B------:R-:W-:Y:S01]  /*7be0*/  FSETP.GTU.FTZ.AND P0, PT, R12, 20, PT ;  /* 0x41a000000c00780b */ /* 0x000fe20003f1c000 */
[----:B------:R2:W-:Y:S04]  /*7bf0*/  STS.U16 [R59+0x2], R7 ;  /* 0x000002073b007388 */ /* 0x0005e80000000400 */
[----:B------:R-:W-:Y:S04]  /*7c00*/  STS.U16 [R59+0x4], R94 ;  /* 0x0000045e3b007388 */ /* 0x000fe80000000400 */
[----:B------:R4:W-:Y:S01]  /*7c10*/  STS.U16 [R59+0x6], R8 ;  /* 0x000006083b007388 */ /* 0x0009e20000000400 */
[----:B--2---:R-:W-:Y:S01]  /*7c20*/  FADD.FTZ R7, R0, R35 ;  /* 0x0000002300077221 */ /* 0x004fe20000010000 */
[----:B------:R-:W-:-:S02]  /*7c30*/  SHF.L.U32 R0, R3, 0x10, RZ ;  /* 0x0000001003007819 */ /* 0x000fc400000006ff */
[----:B------:R-:W-:Y:S01]  /*7c40*/  STS.U16 [R59+0x8], R96 ;  /* 0x000008603b007388 */ /* 0x000fe20000000400 */
[----:B0-----:R-:W-:Y:S01]  /*7c50*/  @!P4 FADD.FTZ R6, R6, 1 ;  /* 0x3f8000000606c421 */ /* 0x001fe20000010000 */
[----:B------:R-:W-:Y:S02]  /*7c60*/  FSETP.GTU.FTZ.AND P6, PT, R7, 20, PT ;  /* 0x41a000000700780b */ /* 0x000fe40003fdc000 */
[----:B------:R-:W-:Y:S01]  /*7c70*/  STS.U16 [R59+0xa], R9 ;  /* 0x00000a093b007388 */ /* 0x000fe20000000400 */
[--C-:B------:R-:W-:Y:S01]  /*7c80*/  FADD.FTZ R3, R0, R35.reuse ;  /* 0x0000002300037221 */ /* 0x100fe20000010000 */
[----:B----4-:R-:W-:Y:S01]  /*7c90*/  FADD.FTZ R8, R2, R35 ;  /* 0x0000002302087221 */ /* 0x010fe20000010000 */
[----:B---3--:R-:W-:Y:S01]  /*7ca0*/  SHF.L.U32 R2, R5, 0x10, RZ ;  /* 0x0000001005027819 */ /* 0x008fe200000006ff */
[----:B------:R-:W-:Y:S01]  /*7cb0*/  STS.U16 [R59+0xc], R98 ;  /* 0x00000c623b007388 */ /* 0x000fe20000000400 */
[----:B------:R-:W-:Y:S01]  /*7cc0*/  @!P4 MUFU.RCP R20, R6 ;  /* 0x000000060014c308 */ /* 0x000fe20000001000 */
[----:B------:R-:W-:-:S02]  /*7cd0*/  FSETP.GTU.FTZ.AND P5, PT, R3, 20, PT ;  /* 0x41a000000300780b */ /* 0x000fc40003fbc000 */
[----:B------:R-:W-:Y:S01]  /*7ce0*/  STS.U16 [R59+0xe], R10 ;  /* 0x00000e0a3b007388 */ /* 0x000fe20000000400 */
[----:B------:R-:W-:-:S03]  /*7cf0*/  NOP ;  /* 0x0000000000007918 */ /* 0x000fc60000000000 */
[----:B------:R-:W-:Y:S01]  /*7d00*/  LDS.U16 R9, [R50] ;  /* 0x0000000032097984 */ /* 0x000fe20000000400 */
[----:B------:R-:W-:Y:S01]  /*7d10*/  @!P6 FMUL.FTZ R0, R7, -1.4426950216293334961 ;  /* 0xbfb8aa3b0700e820 */ /* 0x000fe20000410000 */
[----:B------:R-:W-:Y:S01]  /*7d20*/  FSETP.GTU.FTZ.AND P2, PT, R8, 20, PT ;  /* 0x41a000000800780b */ /* 0x000fe20003f5c000 */
[----:B------:R-:W-:Y:S01]  /*7d30*/  FADD.FTZ R5, R2, R35 ;  /* 0x0000002302057221 */ /* 0x000fe20000010000 */
[----:B------:R-:W-:Y:S03]  /*7d40*/  LDS.U16 R11, [R52+0x40] ;  /* 0x00004000340b7984 */ /* 0x000fe60000000400 */
[----:B------:R-:W-:Y:S01]  /*7d50*/  @!P5 FMUL.FTZ R3, R3, -1.4426950216293334961 ;  /* 0xbfb8aa3b0303d820 */ /* 0x000fe20000410000 */
[----:B------:R-:W0:Y:S01]  /*7d60*/  @!P6 MUFU.EX2 R0, R0 ;  /* 0x000000000000e308 */ /* 0x000e220000000800 */
[----:B------:R-:W-:Y:S01]  /*7d70*/  LDS.U16 R13, [R53+0x80] ;  /* 0x00008000350d7984 */ /* 0x000fe20000000400 */
[----:B------:R-:W-:-:S03]  /*7d80*/  FSETP.GTU.FTZ.AND P3, PT, R5, 20, PT ;  /* 0x41a000000500780b */ /* 0x000fc60003f7c000 */
[----:B------:R-:W-:Y:S02]  /*7d90*/  LDS.U16 R21, [R54+0xc0] ;  /* 0x0000c00036157984 */ /* 0x000fe40000000400 */
[----:B------:R-:W-:Y:S02]  /*7da0*/  @!P2 FMUL.FTZ R2, R8, -1.4426950216293334961 ;  /* 0xbfb8aa3b0802a820 */ /* 0x000fe40000410000 */
[----:B------:R-:W-:Y:S01]  /*7db0*/  LDS.U16 R25, [R55+0x100] ;  /* 0x0001000037197984 */ /* 0x000fe20000000400 */
[----:B------:R-:W2:Y:S01]  /*7dc0*/  @!P5 MUFU.EX2 R3, R3 ;  /* 0x000000030003d308 */ /* 0x000ea20000000800 */
[----:B------:R-:W-:Y:S02]  /*7dd0*/  @!P0 FMUL.FTZ R8, R12, -1.4426950216293334961 ;  /* 0xbfb8aa3b0c088820 */ /* 0x000fe40000410000 */
[----:B------:R-:W-:Y:S02]  /*7de0*/  LDS.U16 R27, [R56+0x140] ;  /* 0x00014000381b7984 */ /* 0x000fe40000000400 */
[----:B------:R-:W-:-:S02]  /*7df0*/  @!P3 FMUL.FTZ R7, R5, -1.4426950216293334961 ;  /* 0xbfb8aa3b0507b820 */ /* 0x000fc40000410000 */
[----:B------:R-:W-:Y:S01]  /*7e00*/  LDS.U16 R29, [R57+0x180] ;  /* 0x00018000391d7984 */ /* 0x000fe20000000400 */
[----:B0-----:R-:W-:Y:S01]  /*7e10*/  @!P6 FADD.FTZ R0, R0, 1 ;  /* 0x3f8000000000e421 */ /* 0x001fe20000010000 */
[----:B------:R-:W0:Y:S02]  /*7e20*/  @!P2 MUFU.EX2 R2, R2 ;  /* 0x000000020002a308 */ /* 0x000e240000000800 */
[----:B------:R-:W-:Y:S04]  /*7e30*/  LDS.U16 R31, [R58+0x1c0] ;  /* 0x0001c0003a1f7984 */ /* 0x000fe80000000400 */
[----:B------:R-:W-:Y:S02]  /*7e40*/  @!P1 STS [UR4+0x210], R24 ;  /* 0x00021018ff009988 */ /* 0x000fe40008000804 */
[----:B------:R-:W3:Y:S01]  /*7e50*/  @!P6 MUFU.RCP R51, R0 ;  /* 0x000000000033e308 */ /* 0x000ee20000001000 */
[----:B--2---:R-:W-:Y:S01]  /*7e60*/  @!P5 FADD.FTZ R5, R3, 1 ;  /* 0x3f8000000305d421 */ /* 0x004fe20000010000 */
[----:B------:R-:W-:Y:S06]  /*7e70*/  BAR.SYNC.DEFER_BLOCKING 0x0 ;  /* 0x0000000000007b1d */ /* 0x000fec0000010000 */
[----:B------:R-:W2:Y:S01]  /*7e80*/  @!P3 MUFU.EX2 R7, R7 ;  /* 0x000000070007b308 */ /* 0x000ea20000000800 */
[----:B0-----:R-:W-:Y:S01]  /*7e90*/  @!P2 FADD.FTZ R4, R2, 1 ;  /* 0x3f8000000204a421 */ /* 0x001fe20000010000 */
[----:B-1----:R-:W-:-:S04]  /*7ea0*/  IMAD R2, R62, UR17, RZ ;  /* 0x000000113e027c24 */ /* 0x002fc8000f8e02ff */
[----:B------:R-:W-:Y:S02]  /*7eb0*/  IMAD R63, R63, UR16, R2 ;  /* 0x000000103f3f7c24 */ /* 0x000fe4000f8e0202 */
[----:B------:R-:W0:Y:S01]  /*7ec0*/  @!P0 MUFU.EX2 R8, R8 ;  /* 0x0000000800088308 */ /* 0x000e220000000800 */
[----:B---3--:R-:W-:Y:S01]  /*7ed0*/  @!P6 FMUL.FTZ R90, R90, R51 ;  /* 0x000000335a5ae220 */ /* 0x008fe20000410000 */
[----:B------:R-:W-:-:S05]  /*7ee0*/  IMAD.WIDE.U32 R2, R62, UR16, RZ ;  /* 0x000000103e027c25 */ /* 0x000fca000f8e00ff */
[----:B------:R-:W-:Y:S01]  /*7ef0*/  IADD3 R51, R3, R63, RZ ;  /* 0x0000003f03337210 */ /* 0x000fe20007ffe0ff */
[----:B------:R1:W3:Y:S01]  /*7f00*/  @!P2 MUFU.RCP R12, R4 ;  /* 0x00000004000ca308 */ /* 0x0002e20000001000 */
[----:B--2---:R-:W-:Y:S01]  /*7f10*/  @!P3 FADD.FTZ R0, R7, 1 ;  /* 0x3f8000000700b421 */ /* 0x004fe20000010000 */
[----:B------:R-:W2:Y:S06]  /*7f20*/  LDS R10, [UR4+0x210] ;  /* 0x00021004ff0a7984 */ /* 0x000eac0008000800 */
[----:B------:R1:W4:Y:S01]  /*7f30*/  @!P5 MUFU.RCP R61, R5 ;  /* 0x00000005003dd308 */ /* 0x0003220000001000 */
[----:B--2---:R-:W-:-:S13]  /*7f40*/  ISETP.GE.AND P6, PT, R47, R10, PT ;  /* 0x0000000a2f00720c */ /* 0x004fda0003fc6270 */
[----:B01-34-:R-:W-:Y:S05]  /*7f50*/  @P6 BRA `(.L_x_15639) ;  /* 0x0000000000346947 */ /* 0x01bfea0003800000 */
        /* <DEDUP_REMOVED lines=13> */
.L_x_15639:
[----:B------:R-:W-:Y:S05]  /*8030*/  BSYNC B0 ;  /* 0x0000000000007941 */ /* 0x000fea0003800000 */
.L_x_15638:
[----:B------:R-:W-:Y:S01]  /*8040*/  ULDC.64 UR6, c[0x0][0x390] ;  /* 0x0000e40000067ab9 */ /* 0x000fe20000000a00 */
[----:B------:R-:W-:Y:S01]  /*8050*/  MOV R3, R51 ;  /* 0x0000003300037202 */ /* 0x000fe20000000f00 */
[----:B0-----:R-:W-:Y:S02]  /*8060*/  IMAD R7, R33, UR6, RZ ;  /* 0x0000000621077c24 */ /* 0x001fe4000f8e02ff */
[----:B------:R-:W-:Y:S01]  /*8070*/  @!P0 FADD.FTZ R8, R8, 1 ;  /* 0x3f80000008088421 */ /* 0x000fe20000010000 */
[----:B------:R-:W-:Y:S01]  /*8080*/  @!P2 FMUL.FTZ R75, R75, R12 ;  /* 0x0000000c4b4ba220 */ /* 0x000fe20000410000 */
[----:B------:R0:W1:Y:S01]  /*8090*/  @!P3 MUFU.RCP R5, R0 ;  /* 0x000000000005b308 */ /* 0x0000620000001000 */
[----:B------:R-:W-:-:S04]  /*80a0*/  IMAD.WIDE.U32 R2, R32, UR6, R2 ;  /* 0x0000000620027c25 */ /* 0x000fc8000f8e0002 */
[----:B------:R-:W-:Y:S01]  /*80b0*/  @!P5 FMUL.FTZ R86, R86, R61 ;  /* 0x0000003d5656d220 */ /* 0x000fe20000410000 */
[----:B------:R-:W-:Y:S01]  /*80c0*/  @!P4 FMUL.FTZ R73, R73, R20 ;  /* 0x000000144949c220 */ /* 0x000fe20000410000 */
[----:B------:R-:W-:Y:S01]  /*80d0*/  ISETP.GE.AND P4, PT, R83, R10, PT ;  /* 0x0000000a5300720c */ /* 0x000fe20003f86270 */
[----:B------:R-:W-:Y:S01]  /*80e0*/  IMAD R6, R32, UR7, R7 ;  /* 0x0000000720067c24 */ /* 0x000fe2000f8e0207 */
[----:B------:R-:W-:Y:S01]  /*80f0*/  ULDC.64 UR6, c[0x0][0x3e0] ;  /* 0x0000f80000067ab9 */ /* 0x000fe20000000a00 */
[----:B------:R-:W-:Y:S01]  /*8100*/  IADD3 R4, P6, R67, R2, RZ ;  /* 0x0000000243047210 */ /* 0x000fe20007fde0ff */
[----:B------:R-:W2:Y:S01]  /*8110*/  @!P0 MUFU.RCP R8, R8 ;  /* 0x0000000800088308 */ /* 0x000ea20000001000 */
[----:B------:R-:W-:Y:S01]  /*8120*/  LEA R7, P2, R47, UR6, 0x1 ;  /* 0x000000062f077c11 */ /* 0x000fe2000f8408ff */
[----:B------:R-:W-:Y:S01]  /*8130*/  FADD.FTZ R37, R93, R37 ;  /* 0x000000255d257221 */ /* 0x000fe20000010000 */
[----:B------:R-:W-:Y:S01]  /*8140*/  IADD3.X R3, R69, R6, R3, P6, !PT ;  /* 0x0000000645037210 */ /* 0x000fe200037fe403 */
[----:B------:R-:W-:Y:S01]  /*8150*/  BSSY B0, `(.L_x_15640) ;  /* 0x000004e000007945 */ /* 0x000fe20003800000 */
[----:B0-----:R-:W-:Y:S01]  /*8160*/  LEA.HI.X R0, R47, UR7, R48, 0x1, P2 ;  /* 0x000000072f007c11 */ /* 0x001fe200090f0c30 */
[----:B------:R-:W-:Y:S01]  /*8170*/  FADD.FTZ R37, R37, R92 ;  /* 0x0000005c25257221 */ /* 0x000fe20000010000 */
[----:B------:R-:W-:-:S02]  /*8180*/  ISETP.GE.AND P2, PT, R77, R10, PT ;  /* 0x0000000a4d00720c */ /* 0x000fc40003f46270 */
[----:B------:R-:W-:Y:S01]  /*8190*/  LEA R2, P5, R4, R7, 0x1 ;  /* 0x0000000704027211 */ /* 0x000fe200078a08ff */
[----:B-1----:R-:W-:Y:S01]  /*81a0*/  @!P3 FMUL.FTZ R84, R84, R5 ;  /* 0x000000055454b220 */ /* 0x002fe20000410000 */
[----:B------:R-:W-:Y:S02]  /*81b0*/  ISETP.GE.AND P3, PT, R79, R10, PT ;  /* 0x0000000a4f00720c */ /* 0x000fe40003f66270 */
[----:B------:R-:W-:Y:S02]  /*81c0*/  LEA.HI.X R3, R4, R0, R3, 0x1, P5 ;  /* 0x0000000004037211 */ /* 0x000fe400028f0c03 */
[----:B------:R-:W-:Y:S01]  /*81d0*/  ISETP.GE.AND P5, PT, R81, R10, PT ;  /* 0x0000000a5100720c */ /* 0x000fe20003fa6270 */
[----:B--2---:R-:W-:Y:S01]  /*81e0*/  @!P0 FMUL.FTZ R71, R71, R8 ;  /* 0x0000000847478220 */ /* 0x004fe20000410000 */
[-C--:B------:R-:W-:Y:S01]  /*81f0*/  ISETP.GE.AND P6, PT, R85, R10.reuse, PT ;  /* 0x0000000a5500720c */ /* 0x080fe20003fc6270 */
[----:B------:R-:W-:Y:S01]  /*8200*/  @!P4 STG.E.U16 desc[UR14][R2.64+-0xc0], R27 ;  /* 0xffff401b0200c986 */ /* 0x000fe2000c10150e */
[----:B------:R-:W-:-:S02]  /*8210*/  ISETP.GE.AND P0, PT, R65, R10, PT ;  /* 0x0000000a4100720c */ /* 0x000fc40003f06270 */
[----:B------:R-:W-:Y:S01]  /*8220*/  F2FP.BF16.F32.PACK_AB R0, R92, R93 ;  /* 0x0000005d5c00723e */ /* 0x000fe200000010ff */
[----:B------:R-:W-:Y:S01]  /*8230*/  @!P2 STG.E.U16 desc[UR14][R2.64+-0x180], R13 ;  /* 0xfffe800d0200a986 */ /* 0x000fe2000c10150e */
[----:B------:R-:W-:Y:S02]  /*8240*/  ISETP.GE.AND P2, PT, R87, R10, PT ;  /* 0x0000000a5700720c */ /* 0x000fe40003f46270 */
[C---:B------:R-:W-:Y:S01]  /*8250*/  PRMT R5, R0.reuse, 0x7610, R5 ;  /* 0x0000761000057816 */ /* 0x040fe20000000005 */
[----:B------:R-:W-:Y:S01]  /*8260*/  @!P3 STG.E.U16 desc[UR14][R2.64+-0x140], R21 ;  /* 0xfffec0150200b986 */ /* 0x000fe2000c10150e */
[----:B------:R-:W-:Y:S02]  /*8270*/  PRMT R6, R0, 0x7632, R6 ;  /* 0x0000763200067816 */ /* 0x000fe40000000006 */
[----:B------:R-:W-:Y:S01]  /*8280*/  F2FP.BF16.F32.PACK_AB R4, R75, R90 ;  /* 0x0000005a4b04723e */ /* 0x000fe200000010ff */
        /* <DEDUP_REMOVED lines=11> */
[----:B------:R-:W-:Y:S01]  /*8340*/  BAR.SYNC.DEFER_BLOCKING 0x0 ;  /* 0x0000000000007b1d */ /* 0x000fe20000010000 */
[----:B0-----:R-:W-:Y:S02]  /*8350*/  F2FP.BF16.F32.PACK_AB R3, R71, R84 ;  /* 0x000000544703723e */ /* 0x001fe400000010ff */
[----:B------:R-:W-:-:S02]  /*8360*/  FADD.FTZ R84, R73, R84 ;  /* 0x0000005449547221 */ /* 0x000fc40000010000 */
[----:B------:R-:W-:Y:S02]  /*8370*/  PRMT R2, R3, 0x7632, R2 ;  /* 0x0000763203027816 */ /* 0x000fe40000000002 */
[----:B------:R-:W-:Y:S01]  /*8380*/  FADD.FTZ R37, R84, R71 ;  /* 0x0000004754257221 */ /* 0x000fe20000010000 */
        /* <DEDUP_REMOVED lines=42> */
.L_x_15641:
[----:B------:R-:W-:Y:S05]  /*8630*/  BSYNC B0 ;  /* 0x0000000000007941 */ /* 0x000fea0003800000 */
.L_x_15640:
[----:B------:R-:W-:Y:S01]  /*8640*/  MOV R3, R29 ;  /* 0x0000001d00037202 */ /* 0x000fe20000000f00 */
[----:B------:R-:W-:Y:S01]  /*8650*/  ULDC.64 UR4, c[0x0][0x3b0] ;  /* 0x0000ec0000047ab9 */ /* 0x000fe20000000a00 */
[----:B------:R-:W-:Y:S01]  /*8660*/  ULDC.64 UR6, c[0x0][0x3f0] ;  /* 0x0000fc0000067ab9 */ /* 0x000fe20000000a00 */
[----:B------:R-:W-:Y:S01]  /*8670*/  IMAD R5, R33, UR4, RZ ;  /* 0x0000000421057c24 */ /* 0x000fe2000f8e02ff */
[----:B------:R-:W-:Y:S01]  /*8680*/  LEA R4, P4, R8, UR6, 0x1 ;  /* 0x0000000608047c11 */ /* 0x000fe2000f8808ff */
[C---:B------:R-:W-:Y:S01]  /*8690*/  IMAD.WIDE.U32 R2, R32.reuse, UR4, R2 ;  /* 0x0000000420027c25 */ /* 0x040fe2000f8e0002 */
        /* <DEDUP_REMOVED lines=29> */
.L_x_15600:
        /* <DEDUP_REMOVED lines=26> */
.L_x_15644:
[----:B------:R-:W-:Y:S05]  /*8a10*/  BSYNC B0 ;  /* 0x0000000000007941 */ /* 0x000fea0003800000 */
.L_x_15643:
        /* <DEDUP_REMOVED lines=29> */
.L_x_15646:
[----:B------:R-:W2:Y:S02]  /*8bf0*/  S2R R19, SR_TID.X ;  /* 0x0000000000137919 */ /* 0x000ea40000002100 */
.L_x_15647:
[----:B------:R-:W-:Y:S05]  /*8c00*/  BSYNC B0 ;  /* 0x0000000000007941 */ /* 0x000fea0003800000 */
.L_x_15645:
        /* <DEDUP_REMOVED lines=30> */
[----:B------:R-:W-:Y:S01]  /*8df0*/  IADD3 R29, R9, R5, RZ ;  /* 0x00000005091d7210 */ /* 0x000fe20007ffe0ff */
[----:B-1-3--:R-:W-:Y:S01]  /*8e00*/  IMAD.WIDE.U32 R6, R32, UR6, RZ ;  /* 0x0000000620067c25 */ /* 0x00afe2000f8e00ff */
        /* <DEDUP_REMOVED lines=11> */
.L_x_15649:
        /* <DEDUP_REMOVED lines=27> */
[----:B-----5:R-:W-:-:S02]  /*9070*/  IMAD R35, R19, UR17, R26 ;  /* 0x0000001113237c24 */ /* 0x020fc4000f8e021a */
        /* <DEDUP_REMOVED lines=36> */
.L_x_15648:
[----:B------:R-:W-:Y:S05]  /*92c0*/  EXIT ;  /* 0x000000000000794d */ /* 0x000fea0003800000 */
.L_x_15650:
        /* <DEDUP_REMOVED lines=11> */
.L_x_18999:


//--------------------- .text._Z25selective_scan_bwd_kernelI32Selective_Scan_bwd_kernel_traitsILi32ELi8ELb0ELb0ELb1ELb0ELb0EN3c108BFloat16ENS1_7complexIfEEEEv12SSMParamsBwd --------------------------
	.section	.text._Z25selective_scan_bwd_kernelI32Selective_Scan_bwd_kernel_traitsILi32ELi8ELb0ELb0ELb1ELb0ELb0EN3c108BFloat16ENS1_7complexIfEEEEv12SSMParamsBwd,"ax",@progbits
	.align	128
        .global         _Z25selective_scan_bwd_kernelI32Selective_Scan_bwd_kernel_traitsILi32ELi8ELb0ELb0ELb1ELb0ELb0EN3c108BFloat16ENS1_7complexIfEEEEv12SSMParamsBwd
        .type           _Z25selective_scan_bwd_kernelI32Selective_Scan_bwd_kernel_traitsILi32ELi8ELb0ELb0ELb1ELb0ELb0EN3c108BFloat16ENS1_7complexIfEEEEv12SSMParamsBwd,@function
        .size           _Z25selective_scan_bwd_kernelI32Selective_Scan_bwd_kernel_traitsILi32ELi8ELb0ELb0ELb1ELb0ELb0EN3c108BFloat16ENS1_7complexIfEEEEv12SSMParamsBwd,(.L_x_19000 - _Z25selective_scan_bwd_kernelI32Selective_Scan_bwd_kernel_traitsILi32ELi8ELb0ELb0ELb1ELb0ELb0EN3c108BFloat16ENS1_7complexIfEEEEv12SSMParamsBwd)
        .other          _Z25selective_scan_bwd_kernelI32Selective_Scan_bwd_kernel_traitsILi32ELi8ELb0ELb0ELb1ELb0ELb0EN3c108BFloat16ENS1_7complexIfEEEEv12SSMParamsBwd,@"STO_CUDA_ENTRY STV_DEFAULT"
_Z25selective_scan_bwd_kernelI32Selective_Scan_bwd_kernel_traitsILi32ELi8ELb0ELb0ELb1ELb0ELb0EN3c108BFloat16ENS1_7complexIfEEEEv12SSMParamsBwd:
.text._Z25selective_scan_bwd_kernelI32Selective_Scan_bwd_kernel_traitsILi32ELi8ELb0ELb0ELb1ELb0ELb0EN3c108BFloat16ENS1_7complexIfEEEEv12SSMParamsBwd:
[----:B------:R-:W-:Y:S08]  /*0000*/  LDC R1, c[0x0][0x28] ;  /* 0x00000a00ff017b82 */ /* 0x000ff00000000800 */
[----:B------:R-:W0:Y:S01]  /*0010*/  LDC R8, c[0x0][0x228] ;  /* 0x00008a00ff087b82 */ /* 0x000e220000000800 */
[----:B------:R-:W1:Y:S01]  /*0020*/  S2R R115, SR_CTAID.Y ;  /* 0x0000000000737919 */ /* 0x000e620000002600 */
[----:B------:R-:W-:Y:S01]  /*0030*/  HFMA2.MMA R116, -RZ, RZ, 0, 0 ;  /* 0x00000000ff747435 */ /* 0x000fe200000001ff */
[----:B------:R-:W-:Y:S01]  /*0040*/  ULDC.64 UR12, c[0x0][0x208] ;  /* 0x00008200000c7ab9 */ /* 0x000fe20000000a00 */
[----:B------:R-:W-:Y:S01]  /*0050*/  CS2R R112, SRZ ;  /* 0x0000000000707805 */ /* 0x000fe2000001ff00 */
[----:B------:R-:W-:Y:S01]  /*0060*/  ULDC.64 UR8, c[0x0][0x280] ;  /* 0x0000a00000087ab9 */ /* 0x000fe20000000a00 */
[----:B------:R-:W-:-:S02]  /*0070*/  ULDC.64 UR10, c[0x0][0x290] ;  /* 0x0000a400000a7ab9 */ /* 0x000fc40000000a00 */
[----:B------:R-:W2:Y:S08]  /*0080*/  LDC.64 R2, c[0x0][0x2e8] ;  /* 0x0000ba00ff027b82 */ /* 0x000eb00000000a00 */
[----:B------:R-:W3:Y:S01]  /*0090*/  LDC.64 R4, c[0x0][0x300] ;  /* 0x0000c000ff047b82 */ /* 0x000ee20000000a00 */
[----:B0-----:R-:W-:-:S07]  /*00a0*/  IABS R9, R8 ;  /* 0x0000000800097213 */ /* 0x001fce0000000000 */
[----:B------:R-:W0:Y:S01]  /*00b0*/  S2UR UR14, SR_CTAID.X ;  /* 0x00000000000e79c3 */ /* 0x000e220000002500 */
[----:B------:R-:W4:Y:S01]  /*00c0*/  I2F.RP R0, R9 ;  /* 0x0000000900007306 */ /* 0x000f220000209400 */
[----:B--2---:R-:W-:-:S06]  /*00d0*/  ISETP.NE.U32.AND P0, PT, R2, RZ, PT ;  /* 0x000000ff0200720c */ /* 0x004fcc0003f05070 */
[----:B------:R-:W2:Y:S01]  /*00e0*/  LDC R21, c[0x0][0x224] ;  /* 0x00008900ff157b82 */ /* 0x000ea20000000800 */
[----:B-1----:R-:W-:Y:S02]  /*00f0*/  SHF.R.S32.HI R118, RZ, 0x1f, R115 ;  /* 0x0000001fff767819 */ /* 0x002fe40000011473 */
[----:B------:R-:W-:Y:S02]  /*0100*/  ISETP.NE.AND.EX P0, PT, R3, RZ, PT, P0 ;  /* 0x000000ff0300720c */ /* 0x000fe40003f05300 */
[----:B---3--:R-:W-:-:S03]  /*0110*/  ISETP.NE.U32.AND P1, PT, R4, RZ, PT ;  /* 0x000000ff0400720c */ /* 0x008fc60003f25070 */
[----:B------:R-:W1:Y:S01]  /*0120*/  LDC.64 R16, c[0x0][0x3d8] ;  /* 0x0000f600ff107b82 */ /* 0x000e620000000a00 */
[----:B----4-:R-:W3:Y:S01]  /*0130*/  MUFU.RCP R0, R0 ;  /* 0x0000000000007308 */ /* 0x010ee20000001000 */
[----:B------:R-:W-:-:S06]  /*0140*/  ISETP.NE.AND.EX P1, PT, R5, RZ, PT, P1 ;  /* 0x000000ff0500720c */ /* 0x000fcc0003f25310 */
[C---:B------:R-:W-:Y:S01]  /*0150*/  @P0 LEA R2, P2, R115.reuse, R2, 0x2 ;  /* 0x0000000273020211 */ /* 0x040fe200078410ff */
[----:B------:R-:W4:Y:S03]  /*0160*/  LDC.64 R14, c[0x0][0x278] ;  /* 0x00009e00ff0e7b82 */ /* 0x000f260000000a00 */
[----:B------:R-:W-:-:S03]  /*0170*/  @P0 LEA.HI.X R3, R115, R3, R118, 0x2, P2 ;  /* 0x0000000373030211 */ /* 0x000fc600010f1476 */
[C---:B------:R-:W-:Y:S02]  /*0180*/  @P1 LEA R4, P3, R115.reuse, R4, 0x2 ;  /* 0x0000000473041211 */ /* 0x040fe400078610ff */
[----:B------:R0:W5:Y:S01]  /*0190*/  @P0 LDG.E R116, desc[UR12][R2.64] ;  /* 0x0000000c02740981 */ /* 0x000162000c1e1900 */
[----:B------:R-:W4:Y:S01]  /*01a0*/  LDC.64 R12, c[0x0][0x330] ;  /* 0x0000cc00ff0c7b82 */ /* 0x000f220000000a00 */
[----:B---3--:R-:W-:Y:S02]  /*01b0*/  IADD3 R6, R0, 0xffffffe, RZ ;  /* 0x0ffffffe00067810 */ /* 0x008fe40007ffe0ff */
[----:B------:R-:W-:Y:S02]  /*01c0*/  @P1 LEA.HI.X R5, R115, R5, R118, 0x2, P3 ;  /* 0x0000000573051211 */ /* 0x000fe400018f1476 */
[----:B------:R3:W2:Y:S03]  /*01d0*/  F2I.FTZ.U32.TRUNC.NTZ R7, R6 ;  /* 0x0000000600077305 */ /* 0x0006a6000021f000 */
[----:B------:R2:W5:Y:S01]  /*01e0*/  @P1 LDG.E R113, desc[UR12][R4.64] ;  /* 0x0000000c04711981 */ /* 0x000562000c1e1900 */
[----:B------:R-:W4:Y:S01]  /*01f0*/  LDC.64 R18, c[0x0][0x3f8] ;  /* 0x0000fe00ff127b82 */ /* 0x000f220000000a00 */
[----:B---3--:R-:W-:-:S02]  /*0200*/  MOV R6, RZ ;  /* 0x000000ff00067202 */ /* 0x008fc40000000f00 */
[----:B0-----:R-:W-:Y:S01]  /*0210*/  IABS R2, R115 ;  /* 0x0000007300027213 */ /* 0x001fe20000000000 */
[----:B------:R-:W-:-:S04]  /*0220*/  USHF.R.S32.HI UR15, URZ, 0x1f, UR14 ;  /* 0x0000001f3f0f7899 */ /* 0x000fc8000801140e */
[----:B--2---:R-:W0:Y:S01]  /*0230*/  LDC.64 R4, c[0x0][0x298] ;  /* 0x0000a600ff047b82 */ /* 0x004e220000000a00 */
[----:B------:R-:W-:-:S05]  /*0240*/  IADD3 R10, RZ, -R7, RZ ;  /* 0x80000007ff0a7210 */ /* 0x000fca0007ffe0ff */
[----:B------:R-:W-:Y:S02]  /*0250*/  IMAD R3, R10, R9, RZ ;  /* 0x000000090a037224 */ /* 0x000fe400078e02ff */
[----:B------:R-:W2:Y:S02]  /*0260*/  LDC.64 R24, c[0x0][0x2f0] ;  /* 0x0000bc00ff187b82 */ /* 0x000ea40000000a00 */
[----:B------:R-:W-:-:S06]  /*0270*/  IMAD.HI.U32 R7, R7, R3, R6 ;  /* 0x0000000307077227 */ /* 0x000fcc00078e0006 */
[----:B------:R-:W3:Y:S01]  /*0280*/  LDC.64 R26, c[0x0][0x2f8] ;  /* 0x0000be00ff1a7b82 */ /* 0x000ee20000000a00 */
[----:B------:R-:W-:-:S05]  /*0290*/  IMAD.HI.U32 R111, R7, R2, RZ ;  /* 0x00000002076f7227 */ /* 0x000fca00078e00ff */
[----:B------:R-:W-:Y:S02]  /*02a0*/  IADD3 R0, -R111, RZ, RZ ;  /* 0x000000ff6f007210 */ /* 0x000fe40007ffe1ff */
[----:B------:R-:W3:Y:S03]  /*02b0*/  LDC.64 R102, c[0x0][0x3b8] ;  /* 0x0000ee00ff667b82 */ /* 0x000ee60000000a00 */
[----:B------:R-:W-:-:S05]  /*02c0*/  IMAD R0, R9, R0, R2 ;  /* 0x0000000009007224 */ /* 0x000fca00078e0202 */
[----:B------:R-:W1:Y:S01]  /*02d0*/  LDC.64 R2, c[0x0][0x288] ;  /* 0x0000a200ff027b82 */ /* 0x000e620000000a00 */
[----:B------:R-:W-:Y:S01]  /*02e0*/  ISETP.GT.U32.AND P1, PT, R9, R0, PT ;  /* 0x000000000900720c */ /* 0x000fe20003f24070 */
[----:B------:R-:W-:Y:S01]  /*02f0*/  UIMAD UR6, UR15, UR8, URZ ;  /* 0x000000080f0672a4 */ /* 0x000fe2000f8e023f */
[----:B------:R-:W-:Y:S01]  /*0300*/  LOP3.LUT R6, R115, R8, RZ, 0x3c, !PT ;  /* 0x0000000873067212 */ /* 0x000fe200078e3cff */
[----:B------:R-:W-:Y:S02]  /*0310*/  UIMAD.WIDE.U32 UR4, UR14, UR8, URZ ;  /* 0x000000080e0472a5 */ /* 0x000fe4000f8e003f */
[----:B------:R-:W-:Y:S02]  /*0320*/  UIMAD UR8, UR14, UR9, UR6 ;  /* 0x000000090e0872a4 */ /* 0x000fe4000f8e0206 */
[----:B------:R-:W3:Y:S06]  /*0330*/  LDC.64 R28, c[0x0][0x2e0] ;  /* 0x0000b800ff1c7b82 */ /* 0x000eec0000000a00 */
[----:B------:R-:W-:-:S04]  /*0340*/  @!P1 IADD3 R0, R0, -R9, RZ ;  /* 0x8000000900009210 */ /* 0x000fc80007ffe0ff */
[----:B------:R-:W-:Y:S01]  /*0350*/  ISETP.GE.U32.AND P0, PT, R0, R9, PT ;  /* 0x000000090000720c */ /* 0x000fe20003f06070 */
[----:B------:R-:W-:Y:S01]  /*0360*/  UIADD3 UR5, UR5, UR8, URZ ;  /* 0x0000000805057290 */ /* 0x000fe2000fffe03f */
[----:B------:R-:W-:Y:S02]  /*0370*/  ISETP.GE.AND P2, PT, R6, RZ, PT ;  /* 0x000000ff0600720c */ /* 0x000fe40003f46270 */
[----:B------:R-:W-:Y:S01]  /*0380*/  @!P1 IADD3 R111, R111, 0x1, RZ ;  /* 0x000000016f6f9810 */ /* 0x000fe20007ffe0ff */
[----:B-1----:R-:W-:Y:S01]  /*0390*/  IMAD R0, R118, R2, RZ ;  /* 0x0000000276007224 */ /* 0x002fe200078e02ff */
[----:B------:R-:W-:-:S03]  /*03a0*/  ISETP.NE.AND P1, PT, R8, RZ, PT ;  /* 0x000000ff0800720c */ /* 0x000fc60003f25270 */
[----:B------:R-:W-:Y:S01]  /*03b0*/  IMAD R0, R115, R3, R0 ;  /* 0x0000000373007224 */ /* 0x000fe200078e0200 */
[----:B------:R-:W-:Y:S01]  /*03c0*/  LEA R7, R21, 0xffffff00, 0x8 ;  /* 0xffffff0015077811 */ /* 0x000fe200078e40ff */
[----:B------:R-:W-:Y:S01]  /*03d0*/  IMAD.WIDE.U32 R2, R115, R2, UR4 ;  /* 0x0000000473027e25 */ /* 0x000fe2000f8e0002 */
[----:B------:R-:W-:Y:S01]  /*03e0*/  UIMAD UR9, UR15, UR10, URZ ;  /* 0x0000000a0f0972a4 */ /* 0x000fe2000f8e023f */
[----:B------:R-:W-:Y:S02]  /*03f0*/  @P0 IADD3 R111, R111, 0x1, RZ ;  /* 0x000000016f6f0810 */ /* 0x000fe40007ffe0ff */
[----:B------:R-:W-:Y:S02]  /*0400*/  SHF.R.S32.HI R11, RZ, 0x1f, R7 ;  /* 0x0000001fff0b7819 */ /* 0x000fe40000011407 */
[----:B------:R-:W-:Y:S01]  /*0410*/  IADD3 R107, P0, R7, R2, RZ ;  /* 0x00000002076b7210 */ /* 0x000fe20007f1e0ff */
[----:B------:R-:W-:Y:S01]  /*0420*/  UIMAD.WIDE.U32 UR6, UR14, UR10, URZ ;  /* 0x0000000a0e0672a5 */ /* 0x000fe2000f8e003f */
[----:B------:R-:W-:Y:S01]  /*0430*/  @!P2 IADD3 R111, -R111, RZ, RZ ;  /* 0x000000ff6f6fa210 */ /* 0x000fe20007ffe1ff */
[----:B------:R-:W-:Y:S01]  /*0440*/  UIMAD UR9, UR14, UR11, UR9 ;  /* 0x0000000b0e0972a4 */ /* 0x000fe2000f8e0209 */
[----:B------:R-:W-:-:S02]  /*0450*/  @!P1 LOP3.LUT R111, RZ, R8, RZ, 0x33, !PT ;  /* 0x00000008ff6f9212 */ /* 0x000fc400078e33ff */
[----:B------:R-:W-:Y:S01]  /*0460*/  ULDC.64 UR10, c[0x0][0x310] ;  /* 0x0000c400000a7ab9 */ /* 0x000fe20000000a00 */
[----:B------:R-:W-:Y:S02]  /*0470*/  IADD3.X R8, R11, R3, R0, P0, !PT ;  /* 0x000000030b087210 */ /* 0x000fe400007fe400 */
[----:B------:R-:W-:Y:S01]  /*0480*/  ISETP.NE.U32.AND P0, PT, RZ, UR10, PT ;  /* 0x0000000aff007c0c */ /* 0x000fe2000bf05070 */
[----:B------:R-:W-:-:S03]  /*0490*/  UIADD3 UR7, UR7, UR9, URZ ;  /* 0x0000000907077290 */ /* 0x000fc6000fffe03f */
[----:B------:R-:W-:Y:S01]  /*04a0*/  ISETP.NE.AND.EX P0, PT, RZ, UR11, PT, P0 ;  /* 0x0000000bff007c0c */ /* 0x000fe2000bf05300 */
[----:B------:R-:W-:Y:S01]  /*04b0*/  ULDC.64 UR8, c[0x0][0x260] ;  /* 0x0000980000087ab9 */ /* 0x000fe20000000a00 */
[----:B------:R-:W-:Y:S01]  /*04c0*/  ULDC.64 UR10, c[0x0][0x328] ;  /* 0x0000ca00000a7ab9 */ /* 0x000fe20000000a00 */
[----:B------:R-:W-:Y:S01]  /*04d0*/  UIMAD UR4, UR15, UR8, URZ ;  /* 0x000000080f0472a4 */ /* 0x000fe2000f8e023f */
[CC--:B0-----:R-:W-:Y:S01]  /*04e0*/  IMAD.WIDE.U32 R2, R115.reuse, R4.reuse, UR6 ;  /* 0x0000000673027e25 */ /* 0x0c1fe2000f8e0004 */
[----:B------:R-:W-:Y:S02]  /*04f0*/  UIMAD.WIDE.U32 UR6, UR14, UR8, URZ ;  /* 0x000000080e0672a5 */ /* 0x000fe4000f8e003f */
[----:B------:R-:W-:Y:S01]  /*0500*/  UIMAD UR4, UR14, UR9, UR4 ;  /* 0x000000090e0472a4 */ /* 0x000fe2000f8e0204 */
[----:B------:R-:W-:Y:S01]  /*0510*/  IMAD R0, R118, R4, RZ ;  /* 0x0000000476007224 */ /* 0x000fe200078e02ff */
[----:B------:R-:W-:Y:S01]  /*0520*/  UIMAD UR8, UR15, UR10, URZ ;  /* 0x0000000a0f0872a4 */ /* 0x000fe2000f8e023f */
[----:B------:R-:W-:Y:S01]  /*0530*/  ISETP.NE.U32.AND P2, PT, R16, RZ, PT ;  /* 0x000000ff1000720c */ /* 0x000fe20003f45070 */
[----:B------:R-:W-:Y:S01]  /*0540*/  UIADD3 UR7, UR7, UR4, URZ ;  /* 0x0000000407077290 */ /* 0x000fe2000fffe03f */
[----:B------:R-:W-:Y:S01]  /*0550*/  IMAD R0, R115, R5, R0 ;  /* 0x0000000573007224 */ /* 0x000fe200078e0200 */
[----:B------:R-:W0:Y:S01]  /*0560*/  @P0 LDC R10, c[0x0][0x214] ;  /* 0x00008500ff0a0b82 */ /* 0x000e220000000800 */
[----:B------:R-:W-:Y:S01]  /*0570*/  SHF.R.S32.HI R109, RZ, 0x1f, R111 ;  /* 0x0000001fff6d7819 */ /* 0x000fe2000001146f */
[----:B------:R-:W-:Y:S01]  /*0580*/  UIMAD.WIDE.U32 UR4, UR14, UR10, URZ ;  /* 0x0000000a0e0472a5 */ /* 0x000fe2000f8e003f */
[----:B------:R-:W-:Y:S01]  /*0590*/  IADD3 R105, P1, R7, R2, RZ ;  /* 0x0000000207697210 */ /* 0x000fe20007f3e0ff */
[----:B------:R-:W-:Y:S01]  /*05a0*/  UIMAD UR8, UR14, UR11, UR8 ;  /* 0x0000000b0e0872a4 */ /* 0x000fe2000f8e0208 */
[----:B------:R-:W-:Y:S01]  /*05b0*/  ISETP.NE.AND.EX P2, PT, R17, RZ, PT, P2 ;  /* 0x000000ff1100720c */ /* 0x000fe20003f45320 */
[----:B----4-:R-:W-:Y:S01]  /*05c0*/  IMAD R2, R109, R14, RZ ;  /* 0x0000000e6d027224 */ /* 0x010fe200078e02ff */
[----:B------:R-:W-:Y:S01]  /*05d0*/  IADD3.X R6, R11, R3, R0, P1, !PT ;  /* 0x000000030b067210 */ /* 0x000fe20000ffe400 */
[----:B------:R-:W-:Y:S01]  /*05e0*/  UIADD3 UR5, UR5, UR8, URZ ;  /* 0x0000000805057290 */ /* 0x000fe2000fffe03f */
[----:B------:R-:W-:Y:S01]  /*05f0*/  IMAD R0, R118, R12, RZ ;  /* 0x0000000c76007224 */ /* 0x000fe200078e02ff */
[----:B------:R-:W1:Y:S01]  /*0600*/  @P0 LDC R23, c[0x0][0x21c] ;  /* 0x00008700ff170b82 */ /* 0x000e620000000800 */
[C---:B------:R-:W-:Y:S01]  /*0610*/  IMAD R15, R111.reuse, R15, R2 ;  /* 0x0000000f6f0f7224 */ /* 0x040fe200078e0202 */
[----:B------:R-:W-:Y:S01]  /*0620*/  ISETP.NE.U32.AND P1, PT, R18, RZ, PT ;  /* 0x000000ff1200720c */ /* 0x000fe20003f25070 */
[----:B------:R-:W-:Y:S01]  /*0630*/  IMAD.WIDE.U32 R4, R111, R14, UR6 ;  /* 0x000000066f047e25 */ /* 0x000fe2000f8e000e */
[----:B------:R-:W-:-:S03]  /*0640*/  HFMA2.MMA R14, -RZ, RZ, 0, 0 ;  /* 0x00000000ff0e7435 */ /* 0x000fc600000001ff */
[C---:B------:R-:W-:Y:S02]  /*0650*/  IMAD R0, R115.reuse, R13, R0 ;  /* 0x0000000d73007224 */ /* 0x040fe400078e0200 */
[----:B------:R-:W-:Y:S02]  /*0660*/  IMAD.WIDE.U32 R2, R115, R12, UR4 ;  /* 0x0000000473027e25 */ /* 0x000fe4000f8e000c */
[----:B------:R-:W4:Y:S01]  /*0670*/  @P0 LDC.64 R12, c[0x0][0x310] ;  /* 0x0000c400ff0c0b82 */ /* 0x000f220000000a00 */
[----:B------:R-:W-:Y:S02]  /*0680*/  LEA R9, R21, 0xfffffe00, 0x9 ;  /* 0xfffffe0015097811 */ /* 0x000fe400078e48ff */
[----:B------:R-:W-:Y:S02]  /*0690*/  ISETP.NE.AND.EX P1, PT, R19, RZ, PT, P1 ;  /* 0x000000ff1300720c */ /* 0x000fe40003f25310 */
[----:B------:R-:W-:Y:S02]  /*06a0*/  @P2 LEA R14, P3, R115, R16, 0x2 ;  /* 0x00000010730e2211 */ /* 0x000fe400078610ff */
[----:B------:R-:W-:-:S02]  /*06b0*/  IADD3 R100, P5, R9, R4, RZ ;  /* 0x0000000409647210 */ /* 0x000fc40007fbe0ff */
[----:B------:R-:W-:Y:S02]  /*06c0*/  IADD3 R4, R5, R15, RZ ;  /* 0x0000000f05047210 */ /* 0x000fe40007ffe0ff */
[----:B------:R-:W-:Y:S02]  /*06d0*/  IADD3 R7, P4, R7, R2, RZ ;  /* 0x0000000207077210 */ /* 0x000fe40007f9e0ff */
[----:B------:R-:W-:Y:S01]  /*06e0*/  MOV R15, RZ ;  /* 0x000000ff000f7202 */ /* 0x000fe20000000f00 */
[----:B------:R-:W-:Y:S01]  /*06f0*/  HFMA2.MMA R16, -RZ, RZ, 0, 0 ;  /* 0x00000000ff107435 */ /* 0x000fe200000001ff */
[----:B------:R-:W-:Y:S02]  /*0700*/  @P2 LEA.HI.X R15, R115, R17, R118, 0x2, P3 ;  /* 0x00000011730f2211 */ /* 0x000fe400018f1476 */
[----:B------:R-:W-:Y:S02]  /*0710*/  ISETP.GE.AND P2, PT, R21, 0x1, PT ;  /* 0x000000011500780c */ /* 0x000fe40003f46270 */
[----:B------:R-:W-:Y:S01]  /*0720*/  IADD3.X R2, R11, R3, R0, P4, !PT ;  /* 0x000000030b027210 */ /* 0x000fe200027fe400 */
[----:B0-----:R-:W-:Y:S01]  /*0730*/  @P0 IMAD R0, R10, UR14, R115 ;  /* 0x0000000e0a000c24 */ /* 0x001fe2000f8e0273 */
[----:B------:R-:W-:-:S02]  /*0740*/  @P1 LEA R16, P3, R115, R18, 0x2 ;  /* 0x0000001273101211 */ /* 0x000fc400078610ff */
[----:B--2---:R-:W-:Y:S01]  /*0750*/  LEA R106, P4, R107, R24, 0x1 ;  /* 0x000000186b6a7211 */ /* 0x004fe200078808ff */
[----:B------:R-:W-:Y:S01]  /*0760*/  @P0 IMAD R0, R0, R21, RZ ;  /* 0x0000001500000224 */ /* 0x000fe200078e02ff */
[----:B------:R-:W-:Y:S02]  /*0770*/  MOV R17, RZ ;  /* 0x000000ff00117202 */ /* 0x000fe40000000f00 */
[----:B------:R-:W-:Y:S01]  /*0780*/  @P1 LEA.HI.X R17, R115, R19, R118, 0x2, P3 ;  /* 0x0000001373111211 */ /* 0x000fe200018f1476 */
[----:B-1----:R-:W-:Y:S01]  /*0790*/  @P0 IMAD R3, R0, R23, RZ ;  /* 0x0000001700030224 */ /* 0x002fe200078e02ff */
[----:B------:R-:W-:Y:S02]  /*07a0*/  LEA.HI.X R107, R107, R25, R8, 0x1, P4 ;  /* 0x000000196b6b7211 */ /* 0x000fe400020f0c08 */
[----:B------:R-:W-:Y:S02]  /*07b0*/  LEA.HI.X.SX32 R9, R9, R4, 0x1, P5 ;  /* 0x0000000409097211 */ /* 0x000fe400028f0eff */
[----:B---3--:R-:W-:-:S02]  /*07c0*/  LEA R104, P1, R105, R26, 0x1 ;  /* 0x0000001a69687211 */ /* 0x008fc400078208ff */
[----:B------:R-:W-:Y:S02]  /*07d0*/  LEA R102, P3, R7, R102, 0x1 ;  /* 0x0000006607667211 */ /* 0x000fe400078608ff */
[C---:B------:R-:W-:Y:S01]  /*07e0*/  LEA R101, P4, R100.reuse, R28, 0x1 ;  /* 0x0000001c64657211 */ /* 0x040fe200078808ff */
[----:B------:R-:W-:Y:S01]  /*07f0*/  HFMA2.MMA R114, -RZ, RZ, 0, 0 ;  /* 0x00000000ff727435 */ /* 0x000fe200000001ff */
[----:B----4-:R-:W-:Y:S01]  /*0800*/  @P0 IMAD.WIDE R12, R3, 0x10, R12 ;  /* 0x00000010030c0825 */ /* 0x010fe200078e020c */
[----:B------:R-:W-:Y:S02]  /*0810*/  LEA.HI.X R105, R105, R27, R6, 0x1, P1 ;  /* 0x0000001b69697211 */ /* 0x000fe400008f0c06 */
[----:B------:R-:W-:Y:S02]  /*0820*/  @!P0 CS2R R12, SRZ ;  /* 0x00000000000c8805 */ /* 0x000fe4000001ff00 */
[----:B------:R-:W-:Y:S02]  /*0830*/  LEA.HI.X R103, R7, R103, R2, 0x1, P3 ;  /* 0x0000006707677211 */ /* 0x000fe400018f0c02 */
[----:B------:R-:W-:Y:S01]  /*0840*/  LEA.HI.X R100, R100, R29, R9, 0x1, P4 ;  /* 0x0000001d64647211 */ /* 0x000fe200020f0c09 */
[----:B------:R-:W-:Y:S06]  /*0850*/  @!P2 BRA `(.L_x_15651) ;  /* 0x0000006c00aca947 */ /* 0x000fec0003800000 */
[----:B------:R-:W0:Y:S01]  /*0860*/  S2R R110, SR_TID.X ;  /* 0x00000000006e7919 */ /* 0x000e220000002100 */
[----:B------:R-:W-:Y:S01]  /*0870*/  MOV R112, RZ ;  /* 0x000000ff00707202 */ /* 0x000fe20000000f00 */
[----:B------:R-:W-:Y:S01]  /*0880*/  UMOV UR4, URZ ;  /* 0x0000003f00047c82 */ /* 0x000fe20008000000 */
[----:B------:R-:W-:Y:S01]  /*0890*/  MOV R114, RZ ;  /* 0x000000ff00727202 */ /* 0x000fe20000000f00 */
[----:B------:R-:W1:Y:S01]  /*08a0*/  S2R R108, SR_LANEID ;  /* 0x00000000006c7919 */ /* 0x000e620000000000 */
[----:B0-----:R-:W-:-:S04]  /*08b0*/  SHF.L.U32 R99, R110, 0x3, RZ ;  /* 0x000000036e637819 */ /* 0x001fc800000006ff */
[----:B-1----:R-:W-:-:S07]  /*08c0*/  LOP3.LUT R99, R99, 0xffffff00, RZ, 0xc0, !PT ;  /* 0xffffff0063637812 */ /* 0x002fce00078ec0ff */
.L_x_15704:
[----:B------:R-:W-:Y:S01]  /*08d0*/  ULDC UR5, c[0x0][0x224] ;  /* 0x0000890000057ab9 */ /* 0x000fe20000000800 */
[----:B------:R-:W-:Y:S02]  /*08e0*/  LOP3.LUT R96, R99, 0x1f, R110, 0xf8, !PT ;  /* 0x0000001f63607812 */ /* 0x000fe400078ef86e */
[----:B------:R-:W-:Y:S01]  /*08f0*/  MOV R117, UR5 ;  /* 0x0000000500757c02 */ /* 0x000fe20008000f00 */
[----:B------:R-:W-:Y:S01]  /*0900*/  ULDC UR5, c[0x0][0x218] ;  /* 0x0000860000057ab9 */ /* 0x000fe20000000800 */
[C---:B------:R-:W-:Y:S01]  /*0910*/  LOP3.LUT R10, R96.reuse, 0x20, RZ, 0xfc, !PT ;  /* 0x00000020600a7812 */ /* 0x040fe200078efcff */
[C---:B0-----:R-:W-:Y:S01]  /*0920*/  IMAD.WIDE R2, R96.reuse, 0x2, R106 ;  /* 0x0000000260027825 */ /* 0x041fe200078e026a */
[----:B------:R-:W-:Y:S02]  /*0930*/  IADD3 R98, R117, -UR4, RZ ;  /* 0x8000000475627c10 */ /* 0x000fe4000fffe0ff */
[----:B------:R-:W-:Y:S02]  /*0940*/  LOP3.LUT R18, R96, 0x40, RZ, 0xfc, !PT ;  /* 0x0000004060127812 */ /* 0x000fe400078efcff */
[----:B------:R-:W-:-:S02]  /*0950*/  LEA R97, R98, 0xffffff00, 0x8 ;  /* 0xffffff0062617811 */ /* 0x000fc400078e40ff */
[----:B------:R-:W-:Y:S02]  /*0960*/  PRMT R0, RZ, 0x7610, R0 ;  /* 0x00007610ff007816 */ /* 0x000fe40000000000 */
[----:B------:R-:W-:Y:S02]  /*0970*/  IADD3 R9, -R97, UR5, RZ ;  /* 0x0000000561097c10 */ /* 0x000fe4000fffe1ff */
[----:B------:R-:W-:Y:S02]  /*0980*/  PRMT R5, RZ, 0x7610, R5 ;  /* 0x00007610ff057816 */ /* 0x000fe40000000005 */
[-C--:B------:R-:W-:Y:S01]  /*0990*/  ISETP.GE.AND P0, PT, R96, R9.reuse, PT ;  /* 0x000000096000720c */ /* 0x080fe20003f06270 */
[----:B------:R-:W-:Y:S01]  /*09a0*/  BAR.SYNC.DEFER_BLOCKING 0x0 ;  /* 0x0000000000007b1d */ /* 0x000fe20000010000 */
[-C--:B------:R-:W-:Y:S02]  /*09b0*/  ISETP.GE.AND P1, PT, R10, R9.reuse, PT ;  /* 0x000000090a00720c */ /* 0x080fe40003f26270 */
[----:B------:R-:W-:-:S02]  /*09c0*/  ISETP.GE.AND P2, PT, R18, R9, PT ;  /* 0x000000091200720c */ /* 0x000fc40003f46270 */
[----:B------:R-:W-:Y:S02]  /*09d0*/  PRMT R4, RZ, 0x7610, R4 ;  /* 0x00007610ff047816 */ /* 0x000fe40000000004 */
[C---:B------:R-:W-:Y:S02]  /*09e0*/  LOP3.LUT R20, R96.reuse, 0x60, RZ, 0xfc, !PT ;  /* 0x0000006060147812 */ /* 0x040fe400078efcff */
[C---:B------:R-:W-:Y:S02]  /*09f0*/  LOP3.LUT R22, R96.reuse, 0x80, RZ, 0xfc, !PT ;  /* 0x0000008060167812 */ /* 0x040fe400078efcff */
[C---:B------:R-:W-:Y:S02]  /*0a00*/  LOP3.LUT R24, R96.reuse, 0xa0, RZ, 0xfc, !PT ;  /* 0x000000a060187812 */ /* 0x040fe400078efcff */
[C---:B------:R-:W-:Y:S02]  /*0a10*/  LOP3.LUT R26, R96.reuse, 0xc0, RZ, 0xfc, !PT ;  /* 0x000000c0601a7812 */ /* 0x040fe400078efcff */
[----:B------:R-:W-:-:S02]  /*0a20*/  LOP3.LUT R28, R96, 0xe0, RZ, 0xfc, !PT ;  /* 0x000000e0601c7812 */ /* 0x000fc400078efcff */
[-C--:B------:R-:W-:Y:S02]  /*0a30*/  ISETP.GE.AND P3, PT, R26, R9.reuse, PT ;  /* 0x000000091a00720c */ /* 0x080fe40003f66270 */
[-C--:B------:R-:W-:Y:S01]  /*0a40*/  ISETP.GE.AND P4, PT, R28, R9.reuse, PT ;  /* 0x000000091c00720c */ /* 0x080fe20003f86270 */
[----:B------:R-:W2:Y:S01]  /*0a50*/  @!P0 LDG.E.U16 R0, desc[UR12][R2.64] ;  /* 0x0000000c02008981 */ /* 0x000ea2000c1e1500 */
[----:B------:R-:W-:-:S03]  /*0a60*/  ISETP.GE.AND P0, PT, R20, R9, PT ;  /* 0x000000091400720c */ /* 0x000fc60003f06270 */
[----:B------:R-:W3:Y:S01]  /*0a70*/  @!P1 LDG.E.U16 R5, desc[UR12][R2.64+0x40] ;  /* 0x0000400c02059981 */ /* 0x000ee2000c1e1500 */
[----:B------:R-:W-:-:S03]  /*0a80*/  ISETP.GE.AND P1, PT, R22, R9, PT ;  /* 0x000000091600720c */ /* 0x000fc60003f26270 */
[----:B----4-:R-:W4:Y:S01]  /*0a90*/  @!P2 LDG.E.U16 R4, desc[UR12][R2.64+0x80] ;  /* 0x0000800c0204a981 */ /* 0x010f22000c1e1500 */
[----:B------:R-:W-:Y:S02]  /*0aa0*/  ISETP.GE.AND P2, PT, R24, R9, PT ;  /* 0x000000091800720c */ /* 0x000fe40003f46270 */
        /* <DEDUP_REMOVED lines=16> */
[----:B0-----:R-:W-:Y:S02]  /*0bb0*/  IADD3 R3, R108, 0x60, RZ ;  /* 0x000000606c037810 */ /* 0x001fe40007ffe0ff */
[-C--:B------:R-:W-:Y:S02]  /*0bc0*/  LEA.HI.SX32 R23, R23, R108.reuse, 0x1b ;  /* 0x0000006c17177211 */ /* 0x080fe400078fdaff */
[----:B------:R-:W-:-:S02]  /*0bd0*/  LEA.HI.SX32 R3, R3, R108, 0x1b ;  /* 0x0000006c03037211 */ /* 0x000fc400078fdaff */
[----:B------:R-:W-:Y:S02]  /*0be0*/  IADD3 R25, R108, 0xc0, RZ ;  /* 0x000000c06c197810 */ /* 0x000fe40007ffe0ff */
[-C--:B------:R-:W-:Y:S02]  /*0bf0*/  ISETP.GE.AND P6, PT, R96, R9.reuse, PT ;  /* 0x000000096000720c */ /* 0x080fe40003fc6270 */
[----:B------:R-:W-:Y:S02]  /*0c00*/  LEA.HI.SX32 R25, R25, R108, 0x1b ;  /* 0x0000006c19197211 */ /* 0x000fe400078fdaff */
[-C--:B------:R-:W-:Y:S01]  /*0c10*/  ISETP.GE.AND P5, PT, R10, R9.reuse, PT ;  /* 0x000000090a00720c */ /* 0x080fe20003fa6270 */
[----:B-1----:R-:W-:Y:S01]  /*0c20*/  ULEA UR7, UR7, UR5, 0x18 ;  /* 0x0000000507077291 */ /* 0x002fe2000f8ec03f */
[-C--:B------:R-:W-:Y:S02]  /*0c30*/  ISETP.GE.AND P4, PT, R18, R9.reuse, PT ;  /* 0x000000091200720c */ /* 0x080fe40003f86270 */
[----:B------:R-:W-:-:S02]  /*0c40*/  ISETP.GE.AND P3, PT, R20, R9, PT ;  /* 0x000000091400720c */ /* 0x000fc40003f66270 */
[----:B------:R-:W-:Y:S02]  /*0c50*/  ISETP.GE.AND P2, PT, R22, R9, PT ;  /* 0x000000091600720c */ /* 0x000fe40003f46270 */
[----:B------:R-:W-:Y:S02]  /*0c60*/  LEA R95, R95, UR7, 0x1 ;  /* 0x000000075f5f7c11 */ /* 0x000fe4000f8e08ff */
[----:B------:R-:W-:Y:S02]  /*0c70*/  LEA R94, R21, UR7, 0x1 ;  /* 0x00000007155e7c11 */ /* 0x000fe4000f8e08ff */
[----:B------:R-:W-:Y:S02]  /*0c80*/  LEA R93, R23, UR7, 0x1 ;  /* 0x00000007175d7c11 */ /* 0x000fe4000f8e08ff */
[C---:B------:R-:W-:Y:S02]  /*0c90*/  IADD3 R21, R108.reuse, 0x80, RZ ;  /* 0x000000806c157810 */ /* 0x040fe40007ffe0ff */
[----:B------:R-:W-:-:S02]  /*0ca0*/  IADD3 R23, R108, 0xa0, RZ ;  /* 0x000000a06c177810 */ /* 0x000fc40007ffe0ff */
[----:B------:R-:W-:Y:S02]  /*0cb0*/  LEA R92, R3, UR7, 0x1 ;  /* 0x00000007035c7c11 */ /* 0x000fe4000f8e08ff */
[----:B------:R-:W-:Y:S02]  /*0cc0*/  IADD3 R3, R108, 0xe0, RZ ;  /* 0x000000e06c037810 */ /* 0x000fe40007ffe0ff */
[-C--:B------:R-:W-:Y:S02]  /*0cd0*/  LEA.HI.SX32 R21, R21, R108.reuse, 0x1b ;  /* 0x0000006c15157211 */ /* 0x080fe400078fdaff */
[-C--:B------:R-:W-:Y:S02]  /*0ce0*/  LEA.HI.SX32 R23, R23, R108.reuse, 0x1b ;  /* 0x0000006c17177211 */ /* 0x080fe400078fdaff */
[----:B------:R-:W-:Y:S02]  /*0cf0*/  LEA.HI.SX32 R3, R3, R108, 0x1b ;  /* 0x0000006c03037211 */ /* 0x000fe400078fdaff */
[----:B------:R-:W-:-:S02]  /*0d00*/  LEA R91, R21, UR7, 0x1 ;  /* 0x00000007155b7c11 */ /* 0x000fc4000f8e08ff */
[----:B------:R-:W-:Y:S02]  /*0d10*/  LEA R90, R23, UR7, 0x1 ;  /* 0x00000007175a7c11 */ /* 0x000fe4000f8e08ff */
[----:B------:R-:W-:Y:S02]  /*0d20*/  LEA R89, R25, UR7, 0x1 ;  /* 0x0000000719597c11 */ /* 0x000fe4000f8e08ff */
[----:B------:R-:W-:Y:S01]  /*0d30*/  LEA R88, R3, UR7, 0x1 ;  /* 0x0000000703587c11 */ /* 0x000fe2000f8e08ff */
[----:B------:R-:W-:Y:S01]  /*0d40*/  IMAD.WIDE R2, R96, 0x2, R104 ;  /* 0x0000000260027825 */ /* 0x000fe200078e0268 */
[-C--:B------:R-:W-:Y:S02]  /*0d50*/  ISETP.GE.AND P1, PT, R24, R9.reuse, PT ;  /* 0x000000091800720c */ /* 0x080fe40003f26270 */
[----:B------:R-:W-:Y:S01]  /*0d60*/  ISETP.GE.AND P0, PT, R26, R9, PT ;  /* 0x000000091a00720c */ /* 0x000fe20003f06270 */
[----:B--2---:R0:W-:Y:S04]  /*0d70*/  STS.U16 [R95], R0 ;  /* 0x000000005f007388 */ /* 0x0041e80000000400 */
[----:B---3--:R1:W-:Y:S04]  /*0d80*/  STS.U16 [R94+0x40], R5 ;  /* 0x000040055e007388 */ /* 0x0083e80000000400 */
[----:B----4-:R2:W-:Y:S01]  /*0d90*/  STS.U16 [R93+0x80], R4 ;  /* 0x000080045d007388 */ /* 0x0105e20000000400 */
[----:B0-----:R-:W-:-:S04]  /*0da0*/  SHF.L.U32 R0, R108, 0x3, RZ ;  /* 0x000000036c007819 */ /* 0x001fc800000006ff */
[----:B------:R-:W-:Y:S02]  /*0db0*/  LEA.HI.SX32 R87, R0, R0, 0x1b ;  /* 0x0000000000577211 */ /* 0x000fe400078fdaff */
[----:B-1----:R-:W-:Y:S01]  /*0dc0*/  PRMT R5, RZ, 0x7610, R5 ;  /* 0x00007610ff057816 */ /* 0x002fe20000000005 */
[----:B------:R0:W-:Y:S01]  /*0dd0*/  STS.U16 [R92+0xc0], R7 ;  /* 0x0000c0075c007388 */ /* 0x0001e20000000400 */
[----:B------:R-:W-:Y:S02]  /*0de0*/  LEA R87, R87, UR7, 0x1 ;  /* 0x0000000757577c11 */ /* 0x000fe4000f8e08ff */
[----:B--2---:R-:W-:Y:S01]  /*0df0*/  PRMT R4, RZ, 0x7610, R4 ;  /* 0x00007610ff047816 */ /* 0x004fe20000000004 */
[----:B------:R1:W-:Y:S04]  /*0e00*/  STS.U16 [R91+0x100], R6 ;  /* 0x000100065b007388 */ /* 0x0003e80000000400 */
[----:B------:R2:W-:Y:S04]  /*0e10*/  STS.U16 [R90+0x140], R11 ;  /* 0x0001400b5a007388 */ /* 0x0005e80000000400 */
[----:B------:R3:W-:Y:S04]  /*0e20*/  STS.U16 [R89+0x180], R8 ;  /* 0x0001800859007388 */ /* 0x0007e80000000400 */
[----:B------:R4:W-:Y:S01]  /*0e30*/  STS.U16 [R88+0x1c0], R19 ;  /* 0x0001c01358007388 */ /* 0x0009e20000000400 */
[----:B------:R-:W-:-:S03]  /*0e40*/  NOP ;  /* 0x0000000000007918 */ /* 0x000fc60000000000 */
[----:B------:R-:W4:Y:S04]  /*0e50*/  LDS.U16 R182, [R87] ;  /* 0x0000000057b67984 */ /* 0x000f280000000400 */
[----:B------:R-:W4:Y:S04]  /*0e60*/  LDS.U16 R86, [R87+0x2] ;  /* 0x0000020057567984 */ /* 0x000f280000000400 */
[----:B------:R-:W-:Y:S04]  /*0e70*/  LDS.U16 R85, [R87+0x4] ;  /* 0x0000040057557984 */ /* 0x000fe80000000400 */
[----:B------:R-:W4:Y:S04]  /*0e80*/  LDS.U16 R84, [R87+0x6] ;  /* 0x0000060057547984 */ /* 0x000f280000000400 */
[----:B------:R-:W-:Y:S04]  /*0e90*/  LDS.U16 R83, [R87+0x8] ;  /* 0x0000080057537984 */ /* 0x000fe80000000400 */
[----:B------:R-:W-:Y:S04]  /*0ea0*/  LDS.U16 R82, [R87+0xa] ;  /* 0x00000a0057527984 */ /* 0x000fe80000000400 */
[----:B------:R-:W-:Y:S04]  /*0eb0*/  LDS.U16 R81, [R87+0xc] ;  /* 0x00000c0057517984 */ /* 0x000fe80000000400 */
[----:B------:R-:W-:Y:S01]  /*0ec0*/  LDS.U16 R80, [R87+0xe] ;  /* 0x00000e0057507984 */ /* 0x000fe20000000400 */
[----:B------:R-:W-:Y:S01]  /*0ed0*/  BAR.SYNC.DEFER_BLOCKING 0x0 ;  /* 0x0000000000007b1d */ /* 0x000fe20000010000 */
[----:B------:R-:W-:-:S02]  /*0ee0*/  PRMT R0, RZ, 0x7610, R0 ;  /* 0x00007610ff007816 */ /* 0x000fc40000000000 */
[----:B0-----:R-:W-:Y:S02]  /*0ef0*/  PRMT R7, RZ, 0x7610, R7 ;  /* 0x00007610ff077816 */ /* 0x001fe40000000007 */
[----:B-1----:R-:W-:Y:S02]  /*0f00*/  PRMT R6, RZ, 0x7610, R6 ;  /* 0x00007610ff067816 */ /* 0x002fe40000000006 */
[----:B--2---:R-:W-:Y:S02]  /*0f10*/  PRMT R11, RZ, 0x7610, R11 ;  /* 0x00007610ff0b7816 */ /* 0x004fe4000000000b */
[----:B---3--:R-:W-:Y:S02]  /*0f20*/  PRMT R8, RZ, 0x7610, R8 ;  /* 0x00007610ff087816 */ /* 0x008fe40000000008 */
[----:B----4-:R-:W-:Y:S01]  /*0f30*/  PRMT R19, RZ, 0x7610, R19 ;  /* 0x00007610ff137816 */ /* 0x010fe20000000013 */
        /* <DEDUP_REMOVED lines=9> */
[----:B------:R-:W-:-:S02]  /*0fd0*/  ISETP.GE.AND P6, PT, R10, R9, PT ;  /* 0x000000090a00720c */ /* 0x000fc40003fc6270 */
[----:B------:R-:W-:Y:S02]  /*0fe0*/  PRMT R21, RZ, 0x7610, R21 ;  /* 0x00007610ff157816 */ /* 0x000fe40000000015 */
[-C--:B------:R-:W-:Y:S02]  /*0ff0*/  ISETP.GE.AND P5, PT, R96, R9.reuse, PT ;  /* 0x000000096000720c */ /* 0x080fe40003fa6270 */
[-C--:B------:R-:W-:Y:S02]  /*1000*/  ISETP.GE.AND P4, PT, R18, R9.reuse, PT ;  /* 0x000000091200720c */ /* 0x080fe40003f86270 */
[-C--:B------:R-:W-:Y:S01]  /*1010*/  ISETP.GE.AND P3, PT, R20, R9.reuse, PT ;  /* 0x000000091400720c */ /* 0x080fe20003f66270 */
[----:B0-----:R-:W-:Y:S01]  /*1020*/  IMAD.WIDE R2, R96, 0x2, R102 ;  /* 0x0000000260027825 */ /* 0x001fe200078e0266 */
[-C--:B------:R-:W-:Y:S02]  /*1030*/  ISETP.GE.AND P2, PT, R22, R9.reuse, PT ;  /* 0x000000091600720c */ /* 0x080fe40003f46270 */
[----:B------:R-:W-:-:S02]  /*1040*/  ISETP.GE.AND P1, PT, R24, R9, PT ;  /* 0x000000091800720c */ /* 0x000fc40003f26270 */
[----:B------:R-:W-:Y:S02]  /*1050*/  ISETP.GE.AND P0, PT, R26, R9, PT ;  /* 0x000000091a00720c */ /* 0x000fe40003f06270 */
        /* <DEDUP_REMOVED lines=34> */
[----:B------:R-:W-:Y:S01]  /*1280*/  HFMA2.MMA R67, -RZ, RZ, 0, 0 ;  /* 0x00000000ff437435 */ /* 0x000fe200000001ff */
[----:B------:R-:W-:Y:S01]  /*1290*/  MOV R74, RZ ;  /* 0x000000ff004a7202 */ /* 0x000fe20000000f00 */
[----:B------:R-:W-:Y:S01]  /*12a0*/  HFMA2.MMA R65, -RZ, RZ, 0, 0 ;  /* 0x00000000ff417435 */ /* 0x000fe200000001ff */
[----:B------:R-:W-:Y:S01]  /*12b0*/  MOV R72, RZ ;  /* 0x000000ff00487202 */ /* 0x000fe20000000f00 */
[----:B------:R-:W-:Y:S01]  /*12c0*/  HFMA2.MMA R63, -RZ, RZ, 0, 0 ;  /* 0x00000000ff3f7435 */ /* 0x000fe200000001ff */
[----:B------:R-:W-:Y:S01]  /*12d0*/  MOV R70, RZ ;  /* 0x000000ff00467202 */ /* 0x000fe20000000f00 */
[----:B------:R-:W-:Y:S01]  /*12e0*/  HFMA2.MMA R61, -RZ, RZ, 0, 0 ;  /* 0x00000000ff3d7435 */ /* 0x000fe200000001ff */
[----:B------:R-:W-:-:S02]  /*12f0*/  MOV R68, RZ ;  /* 0x000000ff00447202 */ /* 0x000fc40000000f00 */
[----:B0-----:R-:W-:Y:S01]  /*1300*/  SHF.L.U32 R2, R182, 0x10, RZ ;  /* 0x00000010b6027819 */ /* 0x001fe200000006ff */
[----:B---3--:R0:W-:Y:S04]  /*1310*/  STS.U16 [R95], R18 ;  /* 0x000000125f007388 */ /* 0x0081e80000000400 */
[----:B--2---:R-:W-:Y:S04]  /*1320*/  STS.U16 [R94+0x40], R21 ;  /* 0x000040155e007388 */ /* 0x004fe80000000400 */
[----:B----4-:R1:W-:Y:S01]  /*1330*/  STS.U16 [R93+0x80], R20 ;  /* 0x000080145d007388 */ /* 0x0103e20000000400 */
[----:B0-----:R-:W-:-:S03]  /*1340*/  SHF.L.U32 R18, R86, 0x10, RZ ;  /* 0x0000001056127819 */ /* 0x001fc600000006ff */
[----:B------:R0:W-:Y:S04]  /*1350*/  STS.U16 [R92+0xc0], R19 ;  /* 0x0000c0135c007388 */ /* 0x0001e80000000400 */
[----:B------:R-:W-:Y:S01]  /*1360*/  STS.U16 [R91+0x100], R22 ;  /* 0x000100165b007388 */ /* 0x000fe20000000400 */
[----:B-1----:R-:W1:Y:S03]  /*1370*/  LDC R20, c[0x0][0x21c] ;  /* 0x00008700ff147b82 */ /* 0x002e660000000800 */
[----:B------:R-:W-:Y:S01]  /*1380*/  STS.U16 [R90+0x140], R23 ;  /* 0x000140175a007388 */ /* 0x000fe20000000400 */
[----:B0-----:R-:W-:-:S03]  /*1390*/  SHF.L.U32 R19, R84, 0x10, RZ ;  /* 0x0000001054137819 */ /* 0x001fc600000006ff */
[----:B------:R-:W-:Y:S04]  /*13a0*/  STS.U16 [R89+0x180], R24 ;  /* 0x0001801859007388 */ /* 0x000fe80000000400 */
[----:B------:R-:W-:Y:S01]  /*13b0*/  STS.U16 [R88+0x1c0], R25 ;  /* 0x0001c01958007388 */ /* 0x000fe20000000400 */
[----:B------:R-:W-:-:S03]  /*13c0*/  NOP ;  /* 0x0000000000007918 */ /* 0x000fc60000000000 */
[----:B------:R-:W0:Y:S04]  /*13d0*/  LDS.U16 R79, [R87] ;  /* 0x00000000574f7984 */ /* 0x000e280000000400 */
[----:B------:R-:W2:Y:S01]  /*13e0*/  LDS.U16 R78, [R87+0x2] ;  /* 0x00000200574e7984 */ /* 0x000ea20000000400 */
[----:B-1----:R-:W-:-:S03]  /*13f0*/  ISETP.GE.AND P0, PT, R20, 0x1, PT ;  /* 0x000000011400780c */ /* 0x002fc60003f06270 */
[----:B------:R-:W1:Y:S04]  /*1400*/  LDS.U16 R77, [R87+0x4] ;  /* 0x00000400574d7984 */ /* 0x000e680000000400 */
[----:B------:R-:W3:Y:S04]  /*1410*/  LDS.U16 R76, [R87+0x6] ;  /* 0x00000600574c7984 */ /* 0x000ee80000000400 */
[----:B------:R-:W4:Y:S04]  /*1420*/  LDS.U16 R75, [R87+0x8] ;  /* 0x00000800574b7984 */ /* 0x000f280000000400 */
[----:B------:R-:W4:Y:S04]  /*1430*/  LDS.U16 R73, [R87+0xa] ;  /* 0x00000a0057497984 */ /* 0x000f280000000400 */
[----:B------:R-:W4:Y:S04]  /*1440*/  LDS.U16 R71, [R87+0xc] ;  /* 0x00000c0057477984 */ /* 0x000f280000000400 */
[----:B------:R-:W4:Y:S01]  /*1450*/  LDS.U16 R69, [R87+0xe] ;  /* 0x00000e0057457984 */ /* 0x000f220000000400 */
[----:B0-----:R-:W-:-:S02]  /*1460*/  SHF.L.U32 R79, R79, 0x10, RZ ;  /* 0x000000104f4f7819 */ /* 0x001fc400000006ff */
[----:B--2---:R-:W-:-:S03]  /*1470*/  SHF.L.U32 R78, R78, 0x10, RZ ;  /* 0x000000104e4e7819 */ /* 0x004fc600000006ff */
[----:B------:R-:W-:Y:S01]  /*1480*/  FFMA.FTZ R3, R79, R2, R114 ;  /* 0x000000024f037223 */ /* 0x000fe20000010072 */
[----:B------:R-:W-:Y:S01]  /*1490*/  SHF.L.U32 R2, R85, 0x10, RZ ;  /* 0x0000001055027819 */ /* 0x000fe200000006ff */
[----:B-----5:R-:W-:Y:S01]  /*14a0*/  FMUL.FTZ R66, R79, R116 ;  /* 0x000000744f427220 */ /* 0x020fe20000410000 */
[----:B-1----:R-:W-:Y:S01]  /*14b0*/  SHF.L.U32 R77, R77, 0x10, RZ ;  /* 0x000000104d4d7819 */ /* 0x002fe200000006ff */
[----:B------:R-:W-:Y:S01]  /*14c0*/  FFMA.FTZ R18, R78, R18, R3 ;  /* 0x000000124e127223 */ /* 0x000fe20000010003 */
[----:B------:R-:W-:Y:S01]  /*14d0*/  SHF.L.U32 R114, R80, 0x10, RZ ;  /* 0x0000001050727819 */ /* 0x000fe200000006ff */
[----:B------:R-:W-:Y:S01]  /*14e0*/  FMUL.FTZ R59, R78, R116 ;  /* 0x000000744e3b7220 */ /* 0x000fe20000410000 */
[----:B---3--:R-:W-:Y:S01]  /*14f0*/  SHF.L.U32 R76, R76, 0x10, RZ ;  /* 0x000000104c4c7819 */ /* 0x008fe200000006ff */
[----:B------:R-:W-:Y:S01]  /*1500*/  FFMA.FTZ R3, R77, R2, R18 ;  /* 0x000000024d037223 */ /* 0x000fe20000010012 */
[----:B------:R-:W-:Y:S01]  /*1510*/  SHF.L.U32 R18, R83, 0x10, RZ ;  /* 0x0000001053127819 */ /* 0x000fe200000006ff */
[-C--:B------:R-:W-:Y:S01]  /*1520*/  FMUL.FTZ R64, R77, R116.reuse ;  /* 0x000000744d407220 */ /* 0x080fe20000410000 */
[----:B----4-:R-:W-:Y:S01]  /*1530*/  SHF.L.U32 R75, R75, 0x10, RZ ;  /* 0x000000104b4b7819 */ /* 0x010fe200000006ff */
[----:B------:R-:W-:Y:S01]  /*1540*/  FFMA.FTZ R2, R76, R19, R3 ;  /* 0x000000134c027223 */ /* 0x000fe20000010003 */
[----:B------:R-:W-:Y:S01]  /*1550*/  SHF.L.U32 R3, R82, 0x10, RZ ;  /* 0x0000001052037819 */ /* 0x000fe200000006ff */
[----:B------:R-:W-:Y:S01]  /*1560*/  FMUL.FTZ R57, R76, R116 ;  /* 0x000000744c397220 */ /* 0x000fe20000410000 */
[----:B------:R-:W-:Y:S01]  /*1570*/  SHF.L.U32 R73, R73, 0x10, RZ ;  /* 0x0000001049497819 */ /* 0x000fe200000006ff */
[----:B------:R-:W-:Y:S01]  /*1580*/  FFMA.FTZ R2, R75, R18, R2 ;  /* 0x000000124b027223 */ /* 0x000fe20000010002 */
[----:B------:R-:W-:Y:S01]  /*1590*/  SHF.L.U32 R18, R81, 0x10, RZ ;  /* 0x0000001051127819 */ /* 0x000fe200000006ff */
[-C--:B------:R-:W-:Y:S01]  /*15a0*/  FMUL.FTZ R62, R75, R116.reuse ;  /* 0x000000744b3e7220 */ /* 0x080fe20000410000 */
[----:B------:R-:W-:Y:S01]  /*15b0*/  SHF.L.U32 R71, R71, 0x10, RZ ;  /* 0x0000001047477819 */ /* 0x000fe200000006ff */
[C---:B------:R-:W-:Y:S01]  /*15c0*/  FFMA.FTZ R2, R73.reuse, R3, R2 ;  /* 0x0000000349027223 */ /* 0x040fe20000010002 */
[----:B------:R-:W-:Y:S01]  /*15d0*/  FMUL.FTZ R55, R73, R116 ;  /* 0x0000007449377220 */ /* 0x000fe20000410000 */
[----:B------:R-:W-:-:S02]  /*15e0*/  SHF.L.U32 R69, R69, 0x10, RZ ;  /* 0x0000001045457819 */ /* 0x000fc400000006ff */
[C---:B------:R-:W-:Y:S01]  /*15f0*/  FFMA.FTZ R2, R71.reuse, R18, R2 ;  /* 0x0000001247027223 */ /* 0x040fe20000010002 */
[----:B------:R-:W-:-:S03]  /*1600*/  FMUL.FTZ R60, R71, R116 ;  /* 0x00000074473c7220 */ /* 0x000fc60000410000 */
[C---:B------:R-:W-:Y:S01]  /*1610*/  FFMA.FTZ R114, R69.reuse, R114, R2 ;  /* 0x0000007245727223 */ /* 0x040fe20000010002 */
[----:B------:R-:W-:Y:S01]  /*1620*/  FMUL.FTZ R53, R69, R116 ;  /* 0x0000007445357220 */ /* 0x000fe20000410000 */
[----:B------:R-:W-:Y:S06]  /*1630*/  BAR.SYNC.DEFER_BLOCKING 0x0 ;  /* 0x0000000000007b1d */ /* 0x000fec0000010000 */
[----:B------:R-:W-:Y:S05]  /*1640*/  @!P0 BRA `(.L_x_15652) ;  /* 0x0000005400408947 */ /* 0x000fea0003800000 */
[----:B------:R-:W0:Y:S01]  /*1650*/  LDC R117, c[0x0][0x224] ;  /* 0x00008900ff757b82 */ /* 0x000e220000000800 */
[----:B------:R-:W-:Y:S01]  /*1660*/  IADD3 R58, R98, -0x1, RZ ;  /* 0xffffffff623a7810 */ /* 0x000fe20007ffe0ff */
[----:B------:R-:W-:Y:S01]  /*1670*/  ULDC.64 UR8, c[0x0][0x248] ;  /* 0x0000920000087ab9 */ /* 0x000fe20000000a00 */
[----:B------:R-:W-:Y:S01]  /*1680*/  ULDC.64 UR6, c[0x0][0x230] ;  /* 0x00008c0000067ab9 */ /* 0x000fe20000000a00 */
[----:B------:R-:W-:Y:S01]  /*1690*/  IMAD R22, R118, UR8, RZ ;  /* 0x0000000876167c24 */ /* 0x000fe2000f8e02ff */
[----:B------:R-:W-:Y:S01]  /*16a0*/  LEA.HI R2, R58, R58, RZ, 0x1 ;  /* 0x0000003a3a027211 */ /* 0x000fe200078f08ff */
[----:B------:R-:W-:Y:S01]  /*16b0*/  IMAD.WIDE.U32 R18, R115, UR6, RZ ;  /* 0x0000000673127c25 */ /* 0x000fe2000f8e00ff */
[----:B------:R-:W-:Y:S01]  /*16c0*/  SHF.L.U32 R51, R9, 0x1, RZ ;  /* 0x0000000109337819 */ /* 0x000fe200000006ff */
[----:B------:R-:W1:Y:S01]  /*16d0*/  LDC R49, c[0x0][0x218] ;  /* 0x00008600ff317b82 */ /* 0x000e620000000800 */
[----:B------:R-:W-:Y:S01]  /*16e0*/  LOP3.LUT R3, R2, 0xfffffe, RZ, 0xc0, !PT ;  /* 0x00fffffe02037812 */ /* 0x000fe200078ec0ff */
[----:B------:R-:W-:Y:S01]  /*16f0*/  IMAD R2, R118, UR6, RZ ;  /* 0x0000000676027c24 */ /* 0x000fe2000f8e02ff */
[----:B------:R-:W-:Y:S01]  /*1700*/  SHF.L.U32 R0, R0, 0x10, RZ ;  /* 0x0000001000007819 */ /* 0x000fe200000006ff */
[----:B------:R-:W-:Y:S01]  /*1710*/  IMAD R43, R115, UR9, R22 ;  /* 0x00000009732b7c24 */ /* 0x000fe2000f8e0216 */
[----:B------:R-:W-:Y:S01]  /*1720*/  IADD3 R22, R99, R96, RZ ;  /* 0x0000006063167210 */ /* 0x000fe20007ffe0ff */
[C---:B------:R-:W-:Y:S01]  /*1730*/  IMAD R45, R115.reuse, UR7, R2 ;  /* 0x00000007732d7c24 */ /* 0x040fe2000f8e0202 */
[----:B------:R-:W-:Y:S01]  /*1740*/  SHF.L.U32 R4, R4, 0x10, RZ ;  /* 0x0000001004047819 */ /* 0x000fe200000006ff */
[----:B------:R-:W2:Y:S01]  /*1750*/  LDC.64 R24, c[0x0][0x368] ;  /* 0x0000da00ff187b82 */ /* 0x000ea20000000a00 */
[----:B------:R-:W-:Y:S01]  /*1760*/  IMAD.WIDE.U32 R20, R115, UR8, RZ ;  /* 0x0000000873147c25 */ /* 0x000fe2000f8e00ff */
[----:B------:R-:W-:-:S03]  /*1770*/  SHF.L.U32 R52, R5, 0x10, RZ ;  /* 0x0000001005347819 */ /* 0x000fc600000006ff */
[--C-:B------:R-:W-:Y:S01]  /*1780*/  FADD.FTZ R56, R0, R113.reuse ;  /* 0x0000007100387221 */ /* 0x100fe20000010000 */
[----:B------:R-:W-:Y:S01]  /*1790*/  SHF.L.U32 R6, R6, 0x10, RZ ;  /* 0x0000001006067819 */ /* 0x000fe200000006ff */
[--C-:B------:R-:W-:Y:S01]  /*17a0*/  FADD.FTZ R54, R4, R113.reuse ;  /* 0x0000007104367221 */ /* 0x100fe20000010000 */
[----:B------:R-:W-:Y:S01]  /*17b0*/  SHF.L.U32 R48, R7, 0x10, RZ ;  /* 0x0000001007307819 */ /* 0x000fe200000006ff */
[--C-:B------:R-:W-:Y:S01]  /*17c0*/  FADD.FTZ R52, R52, R113.reuse ;  /* 0x0000007134347221 */ /* 0x100fe20000010000 */
[----:B------:R-:W3:Y:S01]  /*17d0*/  LDC.64 R26, c[0x0][0x370] ;  /* 0x0000dc00ff1a7b82 */ /* 0x000ee20000000a00 */
[----:B------:R-:W-:Y:S01]  /*17e0*/  SHF.L.U32 R8, R8, 0x10, RZ ;  /* 0x0000001008087819 */ /* 0x000fe200000006ff */
[--C-:B------:R-:W-:Y:S01]  /*17f0*/  FADD.FTZ R50, R6, R113.reuse ;  /* 0x0000007106327221 */ /* 0x100fe20000010000 */
[----:B------:R-:W-:Y:S01]  /*1800*/  SHF.L.U32 R10, R10, 0x10, RZ ;  /* 0x000000100a0a7819 */ /* 0x000fe200000006ff */
[--C-:B------:R-:W-:Y:S01]  /*1810*/  FADD.FTZ R48, R48, R113.reuse ;  /* 0x0000007130307221 */ /* 0x100fe20000010000 */
[----:B------:R-:W-:Y:S01]  /*1820*/  SHF.L.U32 R42, R11, 0x10, RZ ;  /* 0x000000100b2a7819 */ /* 0x000fe200000006ff */
[--C-:B------:R-:W-:Y:S01]  /*1830*/  FADD.FTZ R46, R8, R113.reuse ;  /* 0x00000071082e7221 */ /* 0x100fe20000010000 */
[----:B------:R-:W-:Y:S01]  /*1840*/  ISETP.GE.AND P0, PT, R22, R51, PT ;  /* 0x000000331600720c */ /* 0x000fe20003f06270 */
[----:B------:R-:W4:Y:S01]  /*1850*/  LDC.64 R28, c[0x0][0x3d0] ;  /* 0x0000f400ff1c7b82 */ /* 0x000f220000000a00 */
[----:B------:R-:W-:Y:S01]  /*1860*/  IADD3 R58, R58, -R3, RZ ;  /* 0x800000033a3a7210 */ /* 0x000fe20007ffe0ff */
[--C-:B------:R-:W-:Y:S01]  /*1870*/  FADD.FTZ R44, R10, R113.reuse ;  /* 0x000000710a2c7221 */ /* 0x100fe20000010000 */
[----:B------:R-:W-:Y:S01]  /*1880*/  LOP3.LUT R181, R110, 0x1f, RZ, 0xc0, !PT ;  /* 0x0000001f6eb57812 */ /* 0x000fe200078ec0ff */
[----:B------:R-:W-:Y:S01]  /*1890*/  FADD.FTZ R42, R42, R113 ;  /* 0x000000712a2a7221 */ /* 0x000fe20000010000 */
[----:B------:R-:W-:Y:S01]  /*18a0*/  MOV R47, RZ ;  /* 0x000000ff002f7202 */ /* 0x000fe20000000f00 */
[----:B------:R-:W-:Y:S01]  /*18b0*/  UMOV UR5, URZ ;  /* 0x0000003f00057c82 */ /* 0x000fe20008000000 */
[----:B------:R-:W-:Y:S01]  /*18c0*/  MOV R74, RZ ;  /* 0x000000ff004a7202 */ /* 0x000fe20000000f00 */
[----:B------:R-:W0:Y:S01]  /*18d0*/  LDC.64 R30, c[0x0][0x380] ;  /* 0x0000e000ff1e7b82 */ /* 0x000e220000000a00 */
[----:B------:R-:W-:Y:S01]  /*18e0*/  P2R R180, PR, RZ, 0x1 ;  /* 0x00000001ffb47803 */ /* 0x000fe20000000000 */
[----:B------:R-:W-:Y:S01]  /*18f0*/  UMOV UR6, URZ ;  /* 0x0000003f00067c82 */ /* 0x000fe20008000000 */
[----:B------:R-:W-:Y:S01]  /*1900*/  SHF.R.S32.HI R23, RZ, 0x1f, R22 ;  /* 0x0000001fff177819 */ /* 0x000fe20000011416 */
[----:B------:R-:W-:Y:S01]  /*1910*/  ULDC UR26, c[0x0][0x21c] ;  /* 0x00008700001a7ab9 */ /* 0x000fe20000000800 */
[----:B------:R-:W-:Y:S01]  /*1920*/  IADD3 R45, R19, R45, RZ ;  /* 0x0000002d132d7210 */ /* 0x000fe20007ffe0ff */
[----:B------:R-:W-:Y:S01]  /*1930*/  ULDC.64 UR24, c[0x0][0x368] ;  /* 0x0000da0000187ab9 */ /* 0x000fe20000000a00 */
[----:B------:R-:W-:Y:S01]  /*1940*/  IADD3 R43, R21, R43, RZ ;  /* 0x0000002b152b7210 */ /* 0x000fe20007ffe0ff */
[----:B------:R-:W0:Y:S01]  /*1950*/  LDC.64 R32, c[0x0][0x2d0] ;  /* 0x0000b400ff207b82 */ /* 0x000e220000000a00 */
[----:B------:R-:W-:Y:S01]  /*1960*/  ULDC.64 UR22, c[0x0][0x380] ;  /* 0x0000e00000167ab9 */ /* 0x000fe20000000a00 */
[----:B------:R-:W-:Y:S01]  /*1970*/  ULDC.64 UR16, c[0x0][0x238] ;  /* 0x00008e0000107ab9 */ /* 0x000fe20000000a00 */
[----:B------:R-:W-:Y:S01]  /*1980*/  ULDC.64 UR18, c[0x0][0x250] ;  /* 0x0000940000127ab9 */ /* 0x000fe20000000a00 */
[----:B------:R-:W-:-:S04]  /*1990*/  ULDC.64 UR20, c[0x0][0x270] ;  /* 0x00009c0000147ab9 */ /* 0x000fc80000000a00 */
[----:B-1----:R-:W0:Y:S02]  /*19a0*/  LDC.64 R34, c[0x0][0x2d8] ;  /* 0x0000b600ff227b82 */ /* 0x002e240000000a00 */
.L_x_15699:
[----:B------:R-:W-:Y:S01]  /*19b0*/  SHF.R.S32.HI R120, RZ, 0x1f, R47 ;  /* 0x0000001fff787819 */ /* 0x000fe2000001142f */
[C---:B01----:R-:W-:Y:S01]  /*19c0*/  IMAD.WIDE.U32 R4, R47.reuse, UR20, R22 ;  /* 0x000000142f047c25 */ /* 0x043fe2000f8e0016 */
[C---:B------:R-:W-:Y:S02]  /*19d0*/  IADD3 R2, R22.reuse, 0x40, RZ ;  /* 0x0000004016027810 */ /* 0x040fe40007ffe0ff */
[----:B------:R-:W-:Y:S02]  /*19e0*/  IADD3 R0, R22, 0x20, RZ ;  /* 0x0000002016007810 */ /* 0x000fe40007ffe0ff */
[-C--:B------:R-:W-:Y:S01]  /*19f0*/  ISETP.GE.AND P5, PT, R2, R51.reuse, PT ;  /* 0x000000330200720c */ /* 0x080fe20003fa6270 */
[----:B------:R-:W-:Y:S01]  /*1a00*/  IMAD R2, R120, UR20, RZ ;  /* 0x0000001478027c24 */ /* 0x000fe2000f8e02ff */
[----:B------:R-:W-:Y:S02]  /*1a10*/  ISETP.GE.AND P0, PT, R0, R51, PT ;  /* 0x000000330000720c */ /* 0x000fe40003f06270 */
[----:B------:R-:W-:Y:S01]  /*1a20*/  IADD3 R0, R22, 0x60, RZ ;  /* 0x0000006016007810 */ /* 0x000fe20007ffe0ff */
[----:B------:R-:W-:Y:S01]  /*1a30*/  IMAD R3, R47, UR21, R2 ;  /* 0x000000152f037c24 */ /* 0x000fe2000f8e0202 */
[----:B------:R-:W-:-:S02]  /*1a40*/  LEA R2, P1, R4, R101, 0x1 ;  /* 0x0000006504027211 */ /* 0x000fc400078208ff */
[----:B------:R-:W-:Y:S02]  /*1a50*/  ISETP.GE.AND P4, PT, R0, R51, PT ;  /* 0x000000330000720c */ /* 0x000fe40003f86270 */
[----:B------:R-:W-:Y:S02]  /*1a60*/  IADD3 R3, R5, R3, RZ ;  /* 0x0000000305037210 */ /* 0x000fe40007ffe0ff */
[C---:B------:R-:W-:Y:S02]  /*1a70*/  IADD3 R0, R22.reuse, 0x80, RZ ;  /* 0x0000008016007810 */ /* 0x040fe40007ffe0ff */
[----:B------:R-:W-:Y:S02]  /*1a80*/  IADD3 R6, R22, 0xa0, RZ ;  /* 0x000000a016067810 */ /* 0x000fe40007ffe0ff */
[----:B------:R-:W-:Y:S02]  /*1a90*/  ISETP.NE.AND P6, PT, R180, RZ, PT ;  /* 0x000000ffb400720c */ /* 0x000fe40003fc5270 */
[----:B------:R-:W-:-:S02]  /*1aa0*/  LEA.HI.X R3, R4, R100, R3, 0x1, P1 ;  /* 0x0000006404037211 */ /* 0x000fc400008f0c03 */
[----:B------:R-:W-:Y:S02]  /*1ab0*/  IADD3 R8, R22, 0xc0, RZ ;  /* 0x000000c016087810 */ /* 0x000fe40007ffe0ff */
[----:B------:R-:W-:Y:S01]  /*1ac0*/  ISETP.GE.AND P3, PT, R0, R51, PT ;  /* 0x000000330000720c */ /* 0x000fe20003f66270 */
[----:B------:R-:W-:Y:S01]  /*1ad0*/  IMAD R0, R120, UR16, RZ ;  /* 0x0000001078007c24 */ /* 0x000fe2000f8e02ff */
[----:B------:R-:W-:Y:S02]  /*1ae0*/  MOV R4, R18 ;  /* 0x0000001200047202 */ /* 0x000fe40000000f00 */
[----:B------:R-:W-:Y:S01]  /*1af0*/  MOV R5, R45 ;  /* 0x0000002d00057202 */ /* 0x000fe20000000f00 */
[C---:B------:R-:W-:Y:S01]  /*1b00*/  IMAD R11, R47.reuse, UR17, R0 ;  /* 0x000000112f0b7c24 */ /* 0x040fe2000f8e0200 */
[-C--:B------:R-:W-:Y:S02]  /*1b10*/  ISETP.GE.AND P2, PT, R6, R51.reuse, PT ;  /* 0x000000330600720c */ /* 0x080fe40003f46270 */
[----:B------:R-:W-:Y:S01]  /*1b20*/  PRMT R6, RZ, 0x7610, R6 ;  /* 0x00007610ff067816 */ /* 0x000fe20000000006 */
[----:B------:R-:W-:Y:S01]  /*1b30*/  IMAD.WIDE.U32 R4, R47, UR16, R4 ;  /* 0x000000102f047c25 */ /* 0x000fe2000f8e0004 */
[----:B------:R-:W-:-:S02]  /*1b40*/  ISETP.GE.AND P1, PT, R8, R51, PT ;  /* 0x000000330800720c */ /* 0x000fc40003f26270 */
[----:B------:R-:W-:Y:S02]  /*1b50*/  PRMT R9, RZ, 0x7610, R9 ;  /* 0x00007610ff097816 */ /* 0x000fe40000000009 */
[C---:B------:R-:W-:Y:S01]  /*1b60*/  IADD3 R8, R22.reuse, 0xe0, RZ ;  /* 0x000000e016087810 */ /* 0x040fe20007ffe0ff */
[----:B------:R-:W2:Y:S01]  /*1b70*/  @!P5 LDG.E.U16 R6, desc[UR12][R2.64+0x80] ;  /* 0x0000800c0206d981 */ /* 0x000ea2000c1e1500 */
[----:B------:R-:W-:Y:S02]  /*1b80*/  PRMT R0, RZ, 0x7610, R0 ;  /* 0x00007610ff007816 */ /* 0x000fe40000000000 */
[----:B------:R-:W-:Y:S01]  /*1b90*/  PRMT R7, RZ, 0x7610, R7 ;  /* 0x00007610ff077816 */ /* 0x000fe20000000007 */
[----:B------:R-:W3:Y:S01]  /*1ba0*/  @!P4 LDG.E.U16 R9, desc[UR12][R2.64+0xc0] ;  /* 0x0000c00c0209c981 */ /* 0x000ee2000c1e1500 */
[----:B------:R-:W-:Y:S02]  /*1bb0*/  IADD3 R10, R22, 0x100, RZ ;  /* 0x00000100160a7810 */ /* 0x000fe40007ffe0ff */
[----:B------:R-:W-:Y:S01]  /*1bc0*/  ISETP.GE.AND P5, PT, R8, R51, PT ;  /* 0x000000330800720c */ /* 0x000fe20003fa6270 */
[----:B----4-:R-:W4:Y:S01]  /*1bd0*/  @!P6 LDG.E.U16 R0, desc[UR12][R2.64] ;  /* 0x0000000c0200e981 */ /* 0x010f22000c1e1500 */
[----:B------:R-:W-:-:S02]  /*1be0*/  IADD3 R5, R5, R11, RZ ;  /* 0x0000000b05057210 */ /* 0x000fc40007ffe0ff */
[----:B------:R-:W-:Y:S01]  /*1bf0*/  PRMT R8, RZ, 0x7610, R8 ;  /* 0x00007610ff087816 */ /* 0x000fe20000000008 */
[----:B------:R-:W2:Y:S01]  /*1c00*/  @!P0 LDG.E.U16 R7, desc[UR12][R2.64+0x40] ;  /* 0x0000400c02078981 */ /* 0x000ea2000c1e1500 */
[----:B------:R-:W-:Y:S02]  /*1c10*/  ISETP.GE.AND P4, PT, R10, R51, PT ;  /* 0x000000330a00720c */ /* 0x000fe40003f86270 */
[----:B------:R-:W-:Y:S02]  /*1c20*/  PRMT R11, RZ, 0x7610, R11 ;  /* 0x00007610ff0b7816 */ /* 0x000fe4000000000b */
[----:B------:R-:W-:Y:S01]  /*1c30*/  PRMT R10, RZ, 0x7610, R10 ;  /* 0x00007610ff0a7816 */ /* 0x000fe2000000000a */
[----:B------:R-:W3:Y:S01]  /*1c40*/  @!P3 LDG.E.U16 R8, desc[UR12][R2.64+0x100] ;  /* 0x0001000c0208b981 */ /* 0x000ee2000c1e1500 */
[----:B0-----:R-:W-:-:S03]  /*1c50*/  LEA R36, P0, R4, R32, 0x3 ;  /* 0x0000002004247211 */ /* 0x001fc600078018ff */
[----:B------:R-:W3:Y:S01]  /*1c60*/  @!P2 LDG.E.U16 R11, desc[UR12][R2.64+0x140] ;  /* 0x0001400c020ba981 */ /* 0x000ee2000c1e1500 */
[----:B------:R-:W-:-:S03]  /*1c70*/  LEA.HI.X R37, R4, R33, R5, 0x3, P0 ;  /* 0x0000002104257211 */ /* 0x000fc600000f1c05 */
[----:B------:R-:W3:Y:S01]  /*1c80*/  @!P1 LDG.E.U16 R10, desc[UR12][R2.64+0x180] ;  /* 0x0001800c020a9981 */ /* 0x000ee2000c1e1500 */
[C---:B------:R-:W-:Y:S02]  /*1c90*/  IADD3 R4, R22.reuse, 0x120, RZ ;  /* 0x0000012016047810 */ /* 0x040fe40007ffe0ff */
[C---:B------:R-:W-:Y:S01]  /*1ca0*/  IADD3 R38, R22.reuse, 0x140, RZ ;  /* 0x0000014016267810 */ /* 0x040fe20007ffe0ff */
[----:B------:R-:W3:Y:S01]  /*1cb0*/  LDG.E.64 R36, desc[UR12][R36.64] ;  /* 0x0000000c24247981 */ /* 0x000ee2000c1e1b00 */
[----:B------:R-:W-:Y:S02]  /*1cc0*/  IADD3 R122, R22, 0x160, RZ ;  /* 0x00000160167a7810 */ /* 0x000fe40007ffe0ff */
[-C--:B------:R-:W-:Y:S02]  /*1cd0*/  ISETP.GE.AND P0, PT, R4, R51.reuse, PT ;  /* 0x000000330400720c */ /* 0x080fe40003f06270 */
[-C--:B------:R-:W-:Y:S02]  /*1ce0*/  ISETP.GE.AND P1, PT, R38, R51.reuse, PT ;  /* 0x000000332600720c */ /* 0x080fe40003f26270 */
[----:B------:R-:W-:-:S02]  /*1cf0*/  ISETP.GE.AND P2, PT, R122, R51, PT ;  /* 0x000000337a00720c */ /* 0x000fc40003f46270 */
[----:B------:R-:W-:Y:S02]  /*1d00*/  PRMT R41, RZ, 0x7610, R41 ;  /* 0x00007610ff297816 */ /* 0x000fe40000000029 */
[----:B------:R-:W-:Y:S02]  /*1d10*/  PRMT R119, RZ, 0x7610, R119 ;  /* 0x00007610ff777816 */ /* 0x000fe40000000077 */
[----:B------:R-:W-:Y:S02]  /*1d20*/  PRMT R40, RZ, 0x7610, R40 ;  /* 0x00007610ff287816 */ /* 0x000fe40000000028 */
[----:B------:R-:W-:Y:S01]  /*1d30*/  PRMT R121, RZ, 0x7610, R121 ;  /* 0x00007610ff797816 */ /* 0x000fe20000000079 */
[----:B------:R-:W3:Y:S01]  /*1d40*/  @!P5 LDG.E.U16 R41, desc[UR12][R2.64+0x1c0] ;  /* 0x0001c00c0229d981 */ /* 0x000ee2000c1e1500 */
[----:B------:R-:W-:Y:S02]  /*1d50*/  PRMT R122, RZ, 0x7610, R122 ;  /* 0x00007610ff7a7816 */ /* 0x000fe4000000007a */
[C---:B------:R-:W-:Y:S01]  /*1d60*/  IADD3 R4, R22.reuse, 0x180, RZ ;  /* 0x0000018016047810 */ /* 0x040fe20007ffe0ff */
[----:B------:R-:W3:Y:S01]  /*1d70*/  @!P0 LDG.E.U16 R119, desc[UR12][R2.64+0x240] ;  /* 0x0002400c02778981 */ /* 0x000ee2000c1e1500 */
[----:B------:R-:W-:-:S02]  /*1d80*/  IADD3 R38, R22, 0x1a0, RZ ;  /* 0x000001a016267810 */ /* 0x000fc40007ffe0ff */
[C---:B------:R-:W-:Y:S01]  /*1d90*/  IADD3 R124, R22.reuse, 0x1c0, RZ ;  /* 0x000001c0167c7810 */ /* 0x040fe20007ffe0ff */
[----:B------:R-:W3:Y:S01]  /*1da0*/  @!P4 LDG.E.U16 R40, desc[UR12][R2.64+0x200] ;  /* 0x0002000c0228c981 */ /* 0x000ee2000c1e1500 */
[----:B------:R-:W-:Y:S02]  /*1db0*/  IADD3 R126, R22, 0x1e0, RZ ;  /* 0x000001e0167e7810 */ /* 0x000fe40007ffe0ff */
[-C--:B------:R-:W-:Y:S01]  /*1dc0*/  ISETP.GE.AND P0, PT, R4, R51.reuse, PT ;  /* 0x000000330400720c */ /* 0x080fe20003f06270 */
[----:B------:R-:W3:Y:S01]  /*1dd0*/  @!P1 LDG.E.U16 R121, desc[UR12][R2.64+0x280] ;  /* 0x0002800c02799981 */ /* 0x000ee2000c1e1500 */
[----:B------:R-:W-:-:S03]  /*1de0*/  ISETP.GE.AND P1, PT, R38, R51, PT ;  /* 0x000000332600720c */ /* 0x000fc60003f26270 */
[----:B------:R-:W3:Y:S01]  /*1df0*/  @!P2 LDG.E.U16 R122, desc[UR12][R2.64+0x2c0] ;  /* 0x0002c00c027aa981 */ /* 0x000ee2000c1e1500 */
[-C--:B------:R-:W-:Y:S02]  /*1e00*/  ISETP.GE.AND P2, PT, R124, R51.reuse, PT ;  /* 0x000000337c00720c */ /* 0x080fe40003f46270 */
[----:B------:R-:W-:Y:S02]  /*1e10*/  ISETP.GE.AND P3, PT, R126, R51, PT ;  /* 0x000000337e00720c */ /* 0x000fe40003f66270 */
        /* <DEDUP_REMOVED lines=8> */
[----:B------:R-:W-:-:S04]  /*1ea0*/  IMAD R38, R120, UR18, RZ ;  /* 0x0000001278267c24 */ /* 0x000fc8000f8e02ff */
[----:B------:R-:W-:Y:S01]  /*1eb0*/  IMAD R39, R47, UR19, R38 ;  /* 0x000000132f277c24 */ /* 0x000fe2000f8e0226 */
[----:B0-----:R-:W-:Y:S02]  /*1ec0*/  MOV R2, R20 ;  /* 0x0000001400027202 */ /* 0x001fe40000000f00 */
[----:B------:R-:W-:-:S03]  /*1ed0*/  MOV R3, R43 ;  /* 0x0000002b00037202 */ /* 0x000fc60000000f00 */
[----:B------:R-:W-:-:S03]  /*1ee0*/  IMAD.WIDE.U32 R4, R47, UR18, R2 ;  /* 0x000000122f047c25 */ /* 0x000fc6000f8e0002 */
[C---:B------:R-:W-:Y:S02]  /*1ef0*/  LEA R38, P0, R4.reuse, R34, 0x3 ;  /* 0x0000002204267211 */ /* 0x040fe400078018ff */
[----:B------:R-:W-:Y:S01]  /*1f00*/  IADD3 R5, R5, R39, RZ ;  /* 0x0000002705057210 */ /* 0x000fe20007ffe0ff */
[----:B------:R-:W0:Y:S03]  /*1f10*/  S2UR UR8, SR_CgaCtaId ;  /* 0x00000000000879c3 */ /* 0x000e260000008800 */
[----:B------:R-:W-:Y:S02]  /*1f20*/  LEA.HI.X R39, R4, R35, R5, 0x3, P0 ;  /* 0x0000002304277211 */ /* 0x000fe400000f1c05 */
[----:B------:R-:W-:-:S04]  /*1f30*/  ISETP.NE.AND P0, PT, R181, RZ, PT ;  /* 0x000000ffb500720c */ /* 0x000fc80003f05270 */
[----:B------:R-:W-:Y:S01]  /*1f40*/  ISETP.LT.OR P1, PT, R98, 0x2, P0 ;  /* 0x000000026200780c */ /* 0x000fe20000721670 */
[----:B------:R-:W-:Y:S01]  /*1f50*/  UMOV UR7, 0x400 ;  /* 0x0000040000077882 */ /* 0x000fe20000000000 */
[C---:B------:R-:W-:Y:S01]  /*1f60*/  IADD3 R5, R108.reuse, 0x100, RZ ;  /* 0x000001006c057810 */ /* 0x040fe20007ffe0ff */
[----:B------:R-:W5:Y:S01]  /*1f70*/  LDG.E.64 R38, desc[UR12][R38.64] ;  /* 0x0000000c26267981 */ /* 0x000f62000c1e1b00 */
[----:B------:R-:W-:Y:S02]  /*1f80*/  IADD3 R3, R108, 0x120, RZ ;  /* 0x000001206c037810 */ /* 0x000fe40007ffe0ff */
[-C--:B------:R-:W-:Y:S02]  /*1f90*/  LEA.HI.SX32 R5, R5, R108.reuse, 0x1b ;  /* 0x0000006c05057211 */ /* 0x080fe400078fdaff */
[----:B------:R-:W-:Y:S01]  /*1fa0*/  LEA.HI.SX32 R3, R3, R108, 0x1b ;  /* 0x0000006c03037211 */ /* 0x000fe200078fdaff */
[----:B0-----:R-:W-:Y:S01]  /*1fb0*/  ULEA UR7, UR8, UR7, 0x18 ;  /* 0x0000000708077291 */ /* 0x001fe2000f8ec03f */
[----:B------:R-:W-:-:S05]  /*1fc0*/  ISETP.NE.AND P2, PT, R110, RZ, PT ;  /* 0x000000ff6e00720c */ /* 0x000fca0003f45270 */
[----:B------:R-:W-:Y:S02]  /*1fd0*/  LEA R5, R5, UR7, 0x1 ;  /* 0x0000000705057c11 */ /* 0x000fe4000f8e08ff */
[----:B------:R-:W-:Y:S02]  /*1fe0*/  SHF.L.U32 R133, R86, 0x10, RZ ;  /* 0x0000001056857819 */ /* 0x000fe400000006ff */
[----:B------:R-:W-:Y:S01]  /*1ff0*/  SHF.L.U32 R131, R85, 0x10, RZ ;  /* 0x0000001055837819 */ /* 0x000fe200000006ff */
[----:B----4-:R-:W-:Y:S04]  /*2000*/  STS.U16 [R95], R0 ;  /* 0x000000005f007388 */ /* 0x010fe80000000400 */
[----:B--2---:R-:W-:Y:S04]  /*2010*/  STS.U16 [R94+0x40], R7 ;  /* 0x000040075e007388 */ /* 0x004fe80000000400 */
[----:B------:R-:W-:Y:S04]  /*2020*/  STS.U16 [R93+0x80], R6 ;  /* 0x000080065d007388 */ /* 0x000fe80000000400 */
[----:B---3--:R-:W-:Y:S04]  /*2030*/  STS.U16 [R92+0xc0], R9 ;  /* 0x0000c0095c007388 */ /* 0x008fe80000000400 */
[----:B------:R-:W-:Y:S04]  /*2040*/  STS.U16 [R91+0x100], R8 ;  /* 0x000100085b007388 */ /* 0x000fe80000000400 */
[----:B------:R-:W-:Y:S04]  /*2050*/  STS.U16 [R90+0x140], R11 ;  /* 0x0001400b5a007388 */ /* 0x000fe80000000400 */
[----:B------:R0:W-:Y:S01]  /*2060*/  STS.U16 [R89+0x180], R10 ;  /* 0x0001800a59007388 */ /* 0x0001e20000000400 */
[----:B------:R-:W-:Y:S01]  /*2070*/  FMUL.FTZ R127, R36, 1.4426950216293334961 ;  /* 0x3fb8aa3b247f7820 */ /* 0x000fe20000410000 */
[----:B0-----:R-:W0:Y:S01]  /*2080*/  @!P1 LDC R10, c[0x0][0x21c] ;  /* 0x00008700ff0a9b82 */ /* 0x001e220000000800 */
[----:B------:R-:W-:Y:S01]  /*2090*/  FMUL.FTZ R4, R56, R37 ;  /* 0x0000002538047220 */ /* 0x000fe20000410000 */
[----:B------:R-:W-:Y:S01]  /*20a0*/  IADD3 R7, R108, 0x140, RZ ;  /* 0x000001406c077810 */ /* 0x000fe20007ffe0ff */
[----:B------:R-:W-:-:S02]  /*20b0*/  FMUL.FTZ R6, R56, R127 ;  /* 0x0000007f38067220 */ /* 0x000fc40000410000 */
[----:B------:R-:W-:Y:S01]  /*20c0*/  FMUL.RZ R8, R4, 0.15915493667125701904 ;  /* 0x3e22f98304087820 */ /* 0x000fe2000040c000 */
[----:B------:R-:W-:Y:S01]  /*20d0*/  LEA.HI.SX32 R7, R7, R108, 0x1b ;  /* 0x0000006c07077211 */ /* 0x000fe200078fdaff */
[----:B------:R1:W-:Y:S01]  /*20e0*/  STS.U16 [R88+0x1c0], R41 ;  /* 0x0001c02958007388 */ /* 0x0003e20000000400 */
[C---:B------:R-:W-:Y:S01]  /*20f0*/  IADD3 R9, R108.reuse, 0x160, RZ ;  /* 0x000001606c097810 */ /* 0x040fe20007ffe0ff */
[----:B------:R-:W-:Y:S01]  /*2100*/  MUFU.EX2 R6, R6 ;  /* 0x0000000600067308 */ /* 0x000fe20000000800 */
[----:B------:R-:W-:Y:S02]  /*2110*/  LEA R0, R3, UR7, 0x1 ;  /* 0x0000000703007c11 */ /* 0x000fe4000f8e08ff */
[----:B------:R-:W-:Y:S01]  /*2120*/  LEA R2, R7, UR7, 0x1 ;  /* 0x0000000707027c11 */ /* 0x000fe2000f8e08ff */
[----:B------:R2:W-:Y:S01]  /*2130*/  STS.U16 [R5+0x200], R40 ;  /* 0x0002002805007388 */ /* 0x0005e20000000400 */
[----:B------:R-:W-:-:S03]  /*2140*/  IADD3 R3, R108, 0x180, RZ ;  /* 0x000001806c037810 */ /* 0x000fc60007ffe0ff */
[----:B------:R-:W3:Y:S01]  /*2150*/  MUFU.COS R129, R8 ;  /* 0x0000000800817308 */ /* 0x000ee20000000000 */
[----:B------:R-:W-:Y:S02]  /*2160*/  @!P1 IADD3 R4, R98, -0x2, RZ ;  /* 0xfffffffe62049810 */ /* 0x000fe40007ffe0ff */
[----:B------:R-:W-:-:S05]  /*2170*/  IADD3 R7, R108, 0x1c0, RZ ;  /* 0x000001c06c077810 */ /* 0x000fca0007ffe0ff */
[----:B-1----:R-:W1:Y:S01]  /*2180*/  MUFU.SIN R41, R8 ;  /* 0x0000000800297308 */ /* 0x002e620000000400 */
[C---:B--2---:R-:W-:Y:S01]  /*2190*/  IADD3 R5, R108.reuse, 0x1a0, RZ ;  /* 0x000001a06c057810 */ /* 0x044fe20007ffe0ff */
[----:B------:R0:W-:Y:S01]  /*21a0*/  STS.U16 [R0+0x240], R119 ;  /* 0x0002407700007388 */ /* 0x0001e20000000400 */
[-C--:B------:R-:W-:Y:S02]  /*21b0*/  LEA.HI.SX32 R9, R9, R108.reuse, 0x1b ;  /* 0x0000006c09097211 */ /* 0x080fe400078fdaff */
[----:B------:R-:W-:Y:S02]  /*21c0*/  IADD3 R11, R108, 0x1e0, RZ ;  /* 0x000001e06c0b7810 */ /* 0x000fe40007ffe0ff */
[-C--:B------:R-:W-:Y:S02]  /*21d0*/  LEA.HI.SX32 R3, R3, R108.reuse, 0x1b ;  /* 0x0000006c03037211 */ /* 0x080fe400078fdaff */
[-C--:B------:R-:W-:Y:S02]  /*21e0*/  LEA.HI.SX32 R7, R7, R108.reuse, 0x1b ;  /* 0x0000006c07077211 */ /* 0x080fe400078fdaff */
[----:B------:R-:W-:Y:S01]  /*21f0*/  LEA.HI.SX32 R5, R5, R108, 0x1b ;  /* 0x0000006c05057211 */ /* 0x000fe200078fdaff */
[----:B0-----:R-:W-:Y:S01]  /*2200*/  @!P1 IMAD R119, R4, R10, R47 ;  /* 0x0000000a04779224 */ /* 0x001fe200078e022f */
[----:B------:R-:W-:Y:S01]  /*2210*/  SHF.L.U32 R4, R108, 0x4, RZ ;  /* 0x000000046c047819 */ /* 0x000fe200000006ff */
[----:B------:R0:W-:Y:S01]  /*2220*/  STS.U16 [R2+0x280], R121 ;  /* 0x0002807902007388 */ /* 0x0001e20000000400 */
[----:B------:R-:W-:-:S02]  /*2230*/  LEA R9, R9, UR7, 0x1 ;  /* 0x0000000709097c11 */ /* 0x000fc4000f8e08ff */
[----:B------:R-:W-:Y:S02]  /*2240*/  LEA.HI.SX32 R11, R11, R108, 0x1b ;  /* 0x0000006c0b0b7211 */ /* 0x000fe400078fdaff */
[----:B------:R-:W-:Y:S02]  /*2250*/  LEA R0, R3, UR7, 0x1 ;  /* 0x0000000703007c11 */ /* 0x000fe4000f8e08ff */
[----:B------:R-:W-:Y:S02]  /*2260*/  LEA R5, R5, UR7, 0x1 ;  /* 0x0000000705057c11 */ /* 0x000fe4000f8e08ff */
[----:B------:R-:W-:Y:S02]  /*2270*/  LEA.HI.SX32 R4, R4, R4, 0x1b ;  /* 0x0000000404047211 */ /* 0x000fe400078fdaff */
[----:B0-----:R-:W-:Y:S02]  /*2280*/  LEA R2, R7, UR7, 0x1 ;  /* 0x0000000707027c11 */ /* 0x001fe4000f8e08ff */
[----:B------:R-:W-:Y:S01]  /*2290*/  LEA R7, R58, R47, 0x8 ;  /* 0x0000002f3a077211 */ /* 0x000fe200078e40ff */
[----:B------:R-:W-:Y:S01]  /*22a0*/  STS.U16 [R9+0x2c0], R122 ;  /* 0x0002c07a09007388 */ /* 0x000fe20000000400 */
[----:B------:R-:W-:-:S02]  /*22b0*/  @P2 IADD3 R7, R110, 0x200, RZ ;  /* 0x000002006e072810 */ /* 0x000fc40007ffe0ff */
[----:B------:R-:W-:Y:S01]  /*22c0*/  LEA R3, R11, UR7, 0x1 ;  /* 0x000000070b037c11 */ /* 0x000fe2000f8e08ff */
[----:B------:R0:W-:Y:S01]  /*22d0*/  STS.U16 [R0+0x300], R123 ;  /* 0x0003007b00007388 */ /* 0x0001e20000000400 */
[C---:B---3--:R-:W-:Y:S01]  /*22e0*/  FMUL.FTZ R10, R6.reuse, R129 ;  /* 0x00000081060a7220 */ /* 0x048fe20000410000 */
[----:B-1----:R-:W-:Y:S01]  /*22f0*/  FMUL.FTZ R11, R6, R41 ;  /* 0x00000029060b7220 */ /* 0x002fe20000410000 */
[----:B------:R-:W-:Y:S01]  /*2300*/  LEA R40, R7, UR7, 0x3 ;  /* 0x0000000707287c11 */ /* 0x000fe2000f8e18ff */
[----:B------:R-:W-:Y:S04]  /*2310*/  STS.U16 [R5+0x340], R124 ;  /* 0x0003407c05007388 */ /* 0x000fe80000000400 */
[----:B------:R-:W-:Y:S01]  /*2320*/  STS.U16 [R2+0x380], R125 ;  /* 0x0003807d02007388 */ /* 0x000fe20000000400 */
[----:B0-----:R-:W-:-:S03]  /*2330*/  LEA R0, R4, UR7, 0x1 ;  /* 0x0000000704007c11 */ /* 0x001fc6000f8e08ff */
[----:B------:R0:W-:Y:S01]  /*2340*/  STS.U16 [R3+0x3c0], R126 ;  /* 0x0003c07e03007388 */ /* 0x0001e20000000400 */
[----:B------:R-:W-:-:S03]  /*2350*/  NOP ;  /* 0x0000000000007918 */ /* 0x000fc60000000000 */
[----:B------:R-:W1:Y:S04]  /*2360*/  LDS.U16 R122, [R0] ;  /* 0x00000000007a7984 */ /* 0x000e680000000400 */
[----:B------:R-:W2:Y:S04]  /*2370*/  LDS.U16 R124, [R0+0x2] ;  /* 0x00000200007c7984 */ /* 0x000ea80000000400 */
[----:B------:R-:W3:Y:S04]  /*2380*/  LDS.U16 R130, [R0+0x4] ;  /* 0x0000040000827984 */ /* 0x000ee80000000400 */
[----:B------:R-:W4:Y:S04]  /*2390*/  LDS.U16 R7, [R0+0x6] ;  /* 0x0000060000077984 */ /* 0x000f280000000400 */
[----:B------:R-:W0:Y:S04]  /*23a0*/  LDS.U16 R134, [R0+0x8] ;  /* 0x0000080000867984 */ /* 0x000e280000000400 */
[----:B------:R-:W0:Y:S04]  /*23b0*/  LDS.U16 R6, [R0+0xa] ;  /* 0x00000a0000067984 */ /* 0x000e280000000400 */
[----:B------:R-:W0:Y:S04]  /*23c0*/  LDS.U16 R5, [R0+0xc] ;  /* 0x00000c0000057984 */ /* 0x000e280000000400 */
        /* <DEDUP_REMOVED lines=8> */
[----:B------:R2:W1:Y:S04]  /*2450*/  LDS.U16 R145, [R0+0x1e] ;  /* 0x00001e0000917984 */ /* 0x0004680000000400 */
[----:B------:R3:W-:Y:S01]  /*2460*/  STS.64 [R40+0x10b0], R10 ;  /* 0x0010b00a28007388 */ /* 0x0007e20000000a00 */
[C---:B------:R-:W-:Y:S01]  /*2470*/  FMUL.FTZ R41, R54.reuse, R37 ;  /* 0x0000002536297220 */ /* 0x040fe20000410000 */
[----:B------:R-:W-:Y:S01]  /*2480*/  CS2R R8, SRZ ;  /* 0x0000000000087805 */ /* 0x000fe2000001ff00 */
[----:B0-----:R-:W-:Y:S01]  /*2490*/  @!P1 IMAD.WIDE R2, R119, 0x10, R12 ;  /* 0x0000001077029825 */ /* 0x001fe200078e020c */
[----:B------:R-:W-:Y:S03]  /*24a0*/  BAR.SYNC.DEFER_BLOCKING 0x0 ;  /* 0x0000000000007b1d */ /* 0x000fe60000010000 */
[----:B------:R-:W-:Y:S01]  /*24b0*/  FMUL.RZ R121, R41, 0.15915493667125701904 ;  /* 0x3e22f98329797820 */ /* 0x000fe2000040c000 */
[----:B------:R-:W-:Y:S01]  /*24c0*/  FMUL.FTZ R41, R54, R127 ;  /* 0x0000007f36297220 */ /* 0x000fe20000410000 */
[C---:B------:R-:W-:Y:S01]  /*24d0*/  FMUL.FTZ R119, R52.reuse, R37 ;  /* 0x0000002534777220 */ /* 0x040fe20000410000 */
[----:B--2---:R-:W-:Y:S01]  /*24e0*/  FMUL.FTZ R0, R52, R127 ;  /* 0x0000007f34007220 */ /* 0x004fe20000410000 */
[----:B---3--:R-:W-:-:S02]  /*24f0*/  FMUL.FTZ R40, R48, R37 ;  /* 0x0000002530287220 */ /* 0x008fc40000410000 */
[----:B------:R-:W-:Y:S01]  /*2500*/  FMUL.RZ R119, R119, 0.15915493667125701904 ;  /* 0x3e22f98377777820 */ /* 0x000fe2000040c000 */
[----:B------:R-:W-:Y:S01]  /*2510*/  MUFU.SIN R126, R121 ;  /* 0x00000079007e7308 */ /* 0x000fe20000000400 */
[----:B------:R-:W-:Y:S01]  /*2520*/  FMUL.RZ R129, R40, 0.15915493667125701904 ;  /* 0x3e22f98328817820 */ /* 0x000fe2000040c000 */
[----:B------:R-:W-:-:S06]  /*2530*/  FMUL.FTZ R40, R48, R127 ;  /* 0x0000007f30287220 */ /* 0x000fcc0000410000 */
[----:B------:R-:W0:Y:S01]  /*2540*/  MUFU.EX2 R41, R41 ;  /* 0x0000002900297308 */ /* 0x000e220000000800 */
[----:B------:R2:W5:Y:S07]  /*2550*/  @!P1 LDG.E.64 R8, desc[UR12][R2.64+0x8] ;  /* 0x0000080c02089981 */ /* 0x00056e000c1e1b00 */
[----:B------:R-:W-:Y:S01]  /*2560*/  MUFU.SIN R141, R119 ;  /* 0x00000077008d7308 */ /* 0x000fe20000000400 */
[----:B------:R-:W-:Y:S01]  /*2570*/  FMUL.FTZ R123, R46, R127 ;  /* 0x0000007f2e7b7220 */ /* 0x000fe20000410000 */
[----:B--2---:R-:W-:-:S06]  /*2580*/  FMUL.FTZ R2, R50, R37 ;  /* 0x0000002532027220 */ /* 0x004fcc0000410000 */
[----:B------:R2:W-:Y:S01]  /*2590*/  MUFU.COS R135, R119 ;  /* 0x0000007700877308 */ /* 0x0005e20000000000 */
[----:B------:R-:W-:Y:S01]  /*25a0*/  FMUL.RZ R125, R2, 0.15915493667125701904 ;  /* 0x3e22f983027d7820 */ /* 0x000fe2000040c000 */
[----:B------:R-:W-:-:S06]  /*25b0*/  FMUL.FTZ R2, R50, R127 ;  /* 0x0000007f32027220 */ /* 0x000fcc0000410000 */
[----:B------:R-:W3:Y:S01]  /*25c0*/  MUFU.EX2 R0, R0 ;  /* 0x0000000000007308 */ /* 0x000ee20000000800 */
[----:B--2---:R-:W-:-:S07]  /*25d0*/  FMUL.FTZ R119, R46, R37 ;  /* 0x000000252e777220 */ /* 0x004fce0000410000 */
[----:B------:R-:W2:Y:S08]  /*25e0*/  MUFU.COS R128, R121 ;  /* 0x0000007900807308 */ /* 0x000eb00000000000 */
[----:B------:R-:W-:Y:S08]  /*25f0*/  MUFU.SIN R3, R125 ;  /* 0x0000007d00037308 */ /* 0x000ff00000000400 */
[----:B------:R4:W-:Y:S08]  /*2600*/  MUFU.COS R121, R125 ;  /* 0x0000007d00797308 */ /* 0x0009f00000000000 */
[----:B------:R-:W-:Y:S01]  /*2610*/  MUFU.SIN R149, R129 ;  /* 0x0000008100957308 */ /* 0x000fe20000000400 */
[----:B----4-:R-:W-:Y:S01]  /*2620*/  FMUL.RZ R125, R119, 0.15915493667125701904 ;  /* 0x3e22f983777d7820 */ /* 0x010fe2000040c000 */
[----:B------:R-:W-:-:S06]  /*2630*/  SHF.L.U32 R119, R182, 0x10, RZ ;  /* 0x00000010b6777819 */ /* 0x000fcc00000006ff */
[----:B------:R-:W-:Y:S08]  /*2640*/  MUFU.COS R151, R129 ;  /* 0x0000008100977308 */ /* 0x000ff00000000000 */
[----:B------:R-:W4:Y:S01]  /*2650*/  MUFU.EX2 R40, R40 ;  /* 0x0000002800287308 */ /* 0x000f220000000800 */
[----:B0-----:R-:W-:Y:S01]  /*2660*/  FMUL.FTZ R137, R41, R126 ;  /* 0x0000007e29897220 */ /* 0x001fe20000410000 */
[----:B------:R-:W-:-:S06]  /*2670*/  FMUL.FTZ R132, R56, R119 ;  /* 0x0000007738847220 */ /* 0x000fcc0000410000 */
[----:B------:R-:W0:Y:S08]  /*2680*/  MUFU.EX2 R2, R2 ;  /* 0x0000000200027308 */ /* 0x000e300000000800 */
[----:B------:R-:W-:Y:S08]  /*2690*/  MUFU.EX2 R123, R123 ;  /* 0x0000007b007b7308 */ /* 0x000ff00000000800 */
[----:B------:R-:W1:Y:S01]  /*26a0*/  MUFU.COS R144, R125 ;  /* 0x0000007d00907308 */ /* 0x000e620000000000 */
[C---:B---3--:R-:W-:Y:S01]  /*26b0*/  FMUL.FTZ R135, R0.reuse, R135 ;  /* 0x0000008700877220 */ /* 0x048fe20000410000 */
[----:B------:R-:W-:-:S06]  /*26c0*/  FMUL.FTZ R141, R0, R141 ;  /* 0x0000008d008d7220 */ /* 0x000fcc0000410000 */
[----:B------:R-:W3:Y:S01]  /*26d0*/  MUFU.SIN R142, R125 ;  /* 0x0000007d008e7308 */ /* 0x000ee20000000400 */
[----:B--2---:R-:W-:Y:S01]  /*26e0*/  FMUL.FTZ R139, R41, R128 ;  /* 0x00000080298b7220 */ /* 0x004fe20000410000 */
[----:B------:R-:W-:Y:S01]  /*26f0*/  FMUL.FTZ R0, R137, R132 ;  /* 0x0000008489007220 */ /* 0x000fe20000410000 */
[C---:B----4-:R-:W-:Y:S01]  /*2700*/  FMUL.FTZ R151, R40.reuse, R151 ;  /* 0x0000009728977220 */ /* 0x050fe20000410000 */
[----:B------:R-:W-:Y:S01]  /*2710*/  FMUL.FTZ R149, R40, R149 ;  /* 0x0000009528957220 */ /* 0x000fe20000410000 */
[----:B------:R-:W-:Y:S01]  /*2720*/  FMUL.FTZ R40, RZ, R137 ;  /* 0x00000089ff287220 */ /* 0x000fe20000410000 */
[----:B------:R-:W-:Y:S01]  /*2730*/  FFMA.FTZ R0, RZ, R139, R0 ;  /* 0x0000008bff007223 */ /* 0x000fe20000010000 */
[----:B0-----:R-:W-:Y:S01]  /*2740*/  FMUL.FTZ R126, R2, R3 ;  /* 0x00000003027e7220 */ /* 0x001fe20000410000 */
[----:B-1----:R-:W-:Y:S01]  /*2750*/  FMUL.FTZ R153, R123, R144 ;  /* 0x000000907b997220 */ /* 0x002fe20000410000 */
[----:B------:R-:W-:Y:S01]  /*2760*/  FFMA.FTZ R3, R139, R132, -R40 ;  /* 0x000000848b037223 */ /* 0x000fe20000010828 */
[----:B------:R-:W-:Y:S01]  /*2770*/  FADD.FTZ R144, RZ, R0 ;  /* 0x00000000ff907221 */ /* 0x000fe20000010000 */
[----:B------:R-:W-:-:S02]  /*2780*/  FMUL.FTZ R0, R44, R37 ;  /* 0x000000252c007220 */ /* 0x000fc40000410000 */
[----:B------:R-:W-:Y:S01]  /*2790*/  FFMA.FTZ R40, R54, R133, R3 ;  /* 0x0000008536287223 */ /* 0x000fe20000010003 */
[----:B---3--:R-:W-:Y:S01]  /*27a0*/  FMUL.FTZ R155, R123, R142 ;  /* 0x0000008e7b9b7220 */ /* 0x008fe20000410000 */
[----:B------:R-:W-:Y:S01]  /*27b0*/  FMUL.FTZ R142, R141, R144 ;  /* 0x000000908d8e7220 */ /* 0x000fe20000410000 */
[----:B------:R-:W-:Y:S01]  /*27c0*/  FMUL.FTZ R128, R2, R121 ;  /* 0x0000007902807220 */ /* 0x000fe20000410000 */
[----:B------:R-:W-:Y:S01]  /*27d0*/  FMUL.RZ R146, R0, 0.15915493667125701904 ;  /* 0x3e22f98300927820 */ /* 0x000fe2000040c000 */
[----:B------:R-:W-:Y:S01]  /*27e0*/  FMUL.FTZ R0, R10, R137 ;  /* 0x000000890a007220 */ /* 0x000fe20000410000 */
[-C--:B------:R-:W-:Y:S01]  /*27f0*/  FFMA.FTZ R121, R135, R40.reuse, -R142 ;  /* 0x0000002887797223 */ /* 0x080fe2000001088e */
[----:B------:R-:W-:Y:S01]  /*2800*/  FMUL.FTZ R40, R141, R40 ;  /* 0x000000288d287220 */ /* 0x000fe20000410000 */
[-C--:B------:R-:W-:Y:S01]  /*2810*/  FMUL.FTZ R2, R44, R127.reuse ;  /* 0x0000007f2c027220 */ /* 0x080fe20000410000 */
[----:B------:R-:W-:Y:S01]  /*2820*/  FMUL.FTZ R127, R42, R127 ;  /* 0x0000007f2a7f7220 */ /* 0x000fe20000410000 */
[----:B------:R-:W-:Y:S01]  /*2830*/  FFMA.FTZ R142, R11, R139, R0 ;  /* 0x0000008b0b8e7223 */ /* 0x000fe20000010000 */
[----:B------:R-:W-:Y:S01]  /*2840*/  FFMA.FTZ R0, R135, R144, R40 ;  /* 0x0000009087007223 */ /* 0x000fe20000010028 */
[----:B------:R-:W-:Y:S01]  /*2850*/  FFMA.FTZ R123, R52, R131, R121 ;  /* 0x00000083347b7223 */ /* 0x000fe20000010079 */
[----:B------:R0:W-:Y:S01]  /*2860*/  MUFU.EX2 R154, R127 ;  /* 0x0000007f009a7308 */ /* 0x0001e20000000800 */
[----:B------:R-:W-:Y:S01]  /*2870*/  FMUL.FTZ R41, R11, R137 ;  /* 0x000000890b297220 */ /* 0x000fe20000410000 */
[----:B------:R-:W-:Y:S01]  /*2880*/  FADD.FTZ R125, RZ, R0 ;  /* 0x00000000ff7d7221 */ /* 0x000fe20000010000 */
[----:B------:R-:W-:-:S02]  /*2890*/  FMUL.FTZ R144, R141, R142 ;  /* 0x0000008e8d907220 */ /* 0x000fc40000410000 */
[----:B------:R-:W-:Y:S01]  /*28a0*/  FFMA.FTZ R40, R10, R139, -R41 ;  /* 0x0000008b0a287223 */ /* 0x000fe20000010829 */
[----:B0-----:R-:W-:-:S03]  /*28b0*/  FMUL.FTZ R127, R126, R123 ;  /* 0x0000007b7e7f7220 */ /* 0x001fc60000410000 */
[-C--:B------:R-:W-:Y:S01]  /*28c0*/  FFMA.FTZ R121, R135, R40.reuse, -R144 ;  /* 0x0000002887797223 */ /* 0x080fe20000010890 */
[-C--:B------:R-:W-:Y:S01]  /*28d0*/  FFMA.FTZ R143, R128, R125.reuse, R127 ;  /* 0x0000007d808f7223 */ /* 0x080fe2000001007f */
[----:B------:R-:W-:Y:S01]  /*28e0*/  FMUL.FTZ R125, R126, R125 ;  /* 0x0000007d7e7d7220 */ /* 0x000fe20000410000 */
[----:B------:R-:W-:Y:S01]  /*28f0*/  FMUL.FTZ R40, R141, R40 ;  /* 0x000000288d287220 */ /* 0x000fe20000410000 */
[----:B------:R-:W-:Y:S02]  /*2900*/  SHF.L.U32 R129, R84, 0x10, RZ ;  /* 0x0000001054817819 */ /* 0x000fe400000006ff */
[----:B------:R-:W-:Y:S01]  /*2910*/  FFMA.FTZ R127, R128, R123, -R125 ;  /* 0x0000007b807f7223 */ /* 0x000fe2000001087d */
[----:B------:R-:W-:Y:S01]  /*2920*/  MUFU.EX2 R2, R2 ;  /* 0x0000000200027308 */ /* 0x000fe20000000800 */
[----:B------:R-:W-:Y:S01]  /*2930*/  FFMA.FTZ R125, R135, R142, R40 ;  /* 0x0000008e877d7223 */ /* 0x000fe20000010028 */
[----:B------:R-:W-:Y:S01]  /*2940*/  FMUL.FTZ R0, R42, R37 ;  /* 0x000000252a007220 */ /* 0x000fe20000410000 */
[----:B------:R-:W-:-:S05]  /*2950*/  FFMA.FTZ R142, R50, R129, R127 ;  /* 0x00000081328e7223 */ /* 0x000fca000001007f */
[----:B------:R-:W-:Y:S01]  /*2960*/  MUFU.SIN R3, R146 ;  /* 0x0000009200037308 */ /* 0x000fe20000000400 */
[----:B------:R-:W-:Y:S01]  /*2970*/  FADD.FTZ R144, RZ, R143 ;  /* 0x0000008fff907221 */ /* 0x000fe20000010000 */
[----:B------:R-:W-:-:S06]  /*2980*/  FMUL.FTZ R40, R126, R121 ;  /* 0x000000797e287220 */ /* 0x000fcc0000410000 */
[----:B------:R0:W1:Y:S01]  /*2990*/  MUFU.COS R41, R146 ;  /* 0x0000009200297308 */ /* 0x0000620000000000 */
[----:B------:R-:W-:Y:S01]  /*29a0*/  FMUL.FTZ R143, R149, R142 ;  /* 0x0000008e958f7220 */ /* 0x000fe20000410000 */
[----:B------:R-:W-:Y:S01]  /*29b0*/  FMUL.RZ R152, R0, 0.15915493667125701904 ;  /* 0x3e22f98300987820 */ /* 0x000fe2000040c000 */
[-C--:B------:R-:W-:Y:S01]  /*29c0*/  FMUL.FTZ R127, R126, R125.reuse ;  /* 0x0000007d7e7f7220 */ /* 0x080fe20000410000 */
[C---:B------:R-:W-:Y:S01]  /*29d0*/  FFMA.FTZ R40, R128.reuse, R125, R40 ;  /* 0x0000007d80287223 */ /* 0x040fe20000010028 */
[-C--:B------:R-:W-:Y:S02]  /*29e0*/  FFMA.FTZ R143, R151, R144.reuse, R143 ;  /* 0x00000090978f7223 */ /* 0x080fe4000001008f */
[----:B------:R-:W-:Y:S01]  /*29f0*/  FFMA.FTZ R0, R128, R121, -R127 ;  /* 0x0000007980007223 */ /* 0x000fe2000001087f */
[----:B0-----:R-:W-:Y:S01]  /*2a00*/  FMUL.FTZ R146, R149, R144 ;  /* 0x0000009095927220 */ /* 0x001fe20000410000 */
[----:B------:R-:W0:Y:S01]  /*2a10*/  MUFU.COS R123, R152 ;  /* 0x00000098007b7308 */ /* 0x000e220000000000 */
[----:B------:R-:W-:Y:S01]  /*2a20*/  SHF.L.U32 R127, R83, 0x10, RZ ;  /* 0x00000010537f7819 */ /* 0x000fe200000006ff */
[----:B------:R-:W-:Y:S01]  /*2a30*/  FADD.FTZ R148, RZ, R143 ;  /* 0x0000008fff947221 */ /* 0x000fe20000010000 */
[----:B------:R-:W-:Y:S01]  /*2a40*/  FFMA.FTZ R125, R151, R142, -R146 ;  /* 0x0000008e977d7223 */ /* 0x000fe20000010892 */
[----:B------:R-:W-:-:S04]  /*2a50*/  FMUL.FTZ R146, R149, R40 ;  /* 0x0000002895927220 */ /* 0x000fc80000410000 */
[----:B------:R0:W2:Y:S01]  /*2a60*/  MUFU.SIN R121, R152 ;  /* 0x0000009800797308 */ /* 0x0000a20000000400 */
[C---:B-1----:R-:W-:Y:S01]  /*2a70*/  FMUL.FTZ R142, R2.reuse, R41 ;  /* 0x00000029028e7220 */ /* 0x042fe20000410000 */
[----:B------:R-:W-:Y:S01]  /*2a80*/  FMUL.FTZ R144, R2, R3 ;  /* 0x0000000302907220 */ /* 0x000fe20000410000 */
[----:B------:R-:W-:Y:S01]  /*2a90*/  FFMA.FTZ R2, R48, R127, R125 ;  /* 0x0000007f30027223 */ /* 0x000fe2000001007d */
[----:B------:R-:W-:Y:S01]  /*2aa0*/  FFMA.FTZ R146, R151, R0, -R146 ;  /* 0x0000000097927223 */ /* 0x000fe20000010892 */
[----:B------:R-:W-:Y:S01]  /*2ab0*/  FMUL.FTZ R150, R155, R148 ;  /* 0x000000949b967220 */ /* 0x000fe20000410000 */
[----:B------:R-:W-:Y:S01]  /*2ac0*/  FMUL.FTZ R0, R149, R0 ;  /* 0x0000000095007220 */ /* 0x000fe20000410000 */
[----:B------:R-:W-:Y:S01]  /*2ad0*/  SHF.L.U32 R125, R82, 0x10, RZ ;  /* 0x00000010527d7819 */ /* 0x000fe200000006ff */
[-C--:B------:R-:W-:Y:S01]  /*2ae0*/  FMUL.FTZ R41, R155, R2.reuse ;  /* 0x000000029b297220 */ /* 0x080fe20000410000 */
[----:B------:R-:W-:Y:S01]  /*2af0*/  FFMA.FTZ R3, R153, R2, -R150 ;  /* 0x0000000299037223 */ /* 0x000fe20000010896 */
[----:B------:R-:W-:-:S02]  /*2b00*/  FFMA.FTZ R0, R151, R40, R0 ;  /* 0x0000002897007223 */ /* 0x000fc40000010000 */
[----:B------:R-:W-:Y:S01]  /*2b10*/  FFMA.FTZ R41, R153, R148, R41 ;  /* 0x0000009499297223 */ /* 0x000fe20000010029 */
[----:B------:R-:W-:Y:S01]  /*2b20*/  FFMA.FTZ R143, R46, R125, R3 ;  /* 0x0000007d2e8f7223 */ /* 0x000fe20000010003 */
[----:B------:R-:W-:Y:S01]  /*2b30*/  FMUL.FTZ R2, R155, R0 ;  /* 0x000000009b027220 */ /* 0x000fe20000410000 */
[C---:B0-----:R-:W-:Y:S01]  /*2b40*/  FMUL.FTZ R152, R154.reuse, R123 ;  /* 0x0000007b9a987220 */ /* 0x041fe20000410000 */
[----:B------:R-:W-:Y:S01]  /*2b50*/  FADD.FTZ R41, RZ, R41 ;  /* 0x00000029ff297221 */ /* 0x000fe20000010000 */
[----:B--2---:R-:W-:Y:S01]  /*2b60*/  FMUL.FTZ R154, R154, R121 ;  /* 0x000000799a9a7220 */ /* 0x004fe20000410000 */
[C---:B------:R-:W-:Y:S01]  /*2b70*/  FMUL.FTZ R121, R144.reuse, R143 ;  /* 0x0000008f90797220 */ /* 0x040fe20000410000 */
[-C--:B------:R-:W-:Y:S01]  /*2b80*/  FFMA.FTZ R3, R153, R146.reuse, -R2 ;  /* 0x0000009299037223 */ /* 0x080fe20000010802 */
[----:B------:R-:W-:Y:S01]  /*2b90*/  FMUL.FTZ R146, R155, R146 ;  /* 0x000000929b927220 */ /* 0x000fe20000410000 */
[-C--:B------:R-:W-:Y:S01]  /*2ba0*/  FMUL.FTZ R2, R144, R41.reuse ;  /* 0x0000002990027220 */ /* 0x080fe20000410000 */
[----:B------:R-:W-:Y:S01]  /*2bb0*/  FFMA.FTZ R121, R142, R41, R121 ;  /* 0x000000298e797223 */ /* 0x000fe20000010079 */
[----:B------:R-:W-:Y:S01]  /*2bc0*/  ISETP.NE.AND P1, PT, R110, 0x1f, PT ;  /* 0x0000001f6e00780c */ /* 0x000fe20003f25270 */
[----:B------:R-:W-:Y:S01]  /*2bd0*/  FFMA.FTZ R41, R153, R0, R146 ;  /* 0x0000000099297223 */ /* 0x000fe20000010092 */
[----:B------:R-:W-:Y:S01]  /*2be0*/  SHF.L.U32 R123, R81, 0x10, RZ ;  /* 0x00000010517b7819 */ /* 0x000fe200000006ff */
        /* <DEDUP_REMOVED lines=8> */
[-C--:B------:R-:W-:Y:S01]  /*2c70*/  FMUL.FTZ R2, R154, R143.reuse ;  /* 0x0000008f9a027220 */ /* 0x080fe20000410000 */
[----:B------:R-:W-:Y:S01]  /*2c80*/  FFMA.FTZ R161, R152, R143, -R161 ;  /* 0x0000008f98a17223 */ /* 0x000fe200000108a1 */
[----:B------:R-:W-:Y:S01]  /*2c90*/  FMUL.FTZ R143, R154, R41 ;  /* 0x000000299a8f7220 */ /* 0x000fe20000410000 */
[----:B------:R-:W-:Y:S01]  /*2ca0*/  @P1 LEA R40, R110, UR7, 0x3 ;  /* 0x000000076e281c11 */ /* 0x000fe2000f8e18ff */
[----:B------:R-:W-:-:S02]  /*2cb0*/  FMUL.FTZ R0, R154, R3 ;  /* 0x000000039a007220 */ /* 0x000fc40000410000 */
[C---:B------:R-:W-:Y:S02]  /*2cc0*/  FFMA.FTZ R166, R152.reuse, R3, -R143 ;  /* 0x0000000398a67223 */ /* 0x040fe4000001088f */
[----:B------:R-:W-:Y:S02]  /*2cd0*/  FFMA.FTZ R3, R152, R41, R0 ;  /* 0x0000002998037223 */ /* 0x000fe40000010000 */
[----:B------:R-:W0:Y:S01]  /*2ce0*/  @P1 LDS.64 R40, [R40+0x20b8] ;  /* 0x0020b80028281984 */ /* 0x000e220000000a00 */
[----:B------:R-:W-:Y:S01]  /*2cf0*/  SHF.L.U32 R121, R80, 0x10, RZ ;  /* 0x0000001050797819 */ /* 0x000fe200000006ff */
[----:B------:R-:W-:Y:S01]  /*2d00*/  FFMA.FTZ R2, R152, R157, R2 ;  /* 0x0000009d98027223 */ /* 0x000fe20000010002 */
[----:B------:R-:W-:Y:S03]  /*2d10*/  BSSY B0, `(.L_x_15653) ;  /* 0x000000f000007945 */ /* 0x000fe60003800000 */
[----:B------:R-:W-:Y:S01]  /*2d20*/  FADD.FTZ R143, RZ, R2 ;  /* 0x00000002ff8f7221 */ /* 0x000fe20000010000 */
[----:B------:R-:W-:Y:S01]  /*2d30*/  FFMA.FTZ R168, R42, R121, R161 ;  /* 0x000000792aa87223 */ /* 0x000fe200000100a1 */
[----:B------:R-:W-:Y:S06]  /*2d40*/  @P1 BRA `(.L_x_15654) ;  /* 0x00000000002c1947 */ /* 0x000fec0003800000 */
[----:B------:R-:W-:Y:S01]  /*2d50*/  ISETP.NE.AND P3, PT, R98, R117, PT ;  /* 0x000000756200720c */ /* 0x000fe20003f65270 */
[----:B0-----:R-:W-:Y:S01]  /*2d60*/  HFMA2.MMA R41, -RZ, RZ, 0, 0 ;  /* 0x00000000ff297435 */ /* 0x001fe200000001ff */
[----:B------:R-:W-:-:S11]  /*2d70*/  MOV R40, 0x3f800000 ;  /* 0x3f80000000287802 */ /* 0x000fd60000000f00 */
[----:B------:R-:W-:Y:S05]  /*2d80*/  @!P3 BRA `(.L_x_15654) ;  /* 0x00000000001cb947 */ /* 0x000fea0003800000 */
[----:B------:R-:W-:-:S04]  /*2d90*/  IADD3 R41, R117, -UR4, RZ ;  /* 0x8000000475297c10 */ /* 0x000fc8000fffe0ff */
[----:B------:R-:W-:-:S04]  /*2da0*/  LEA.HI R0, R41, R41, RZ, 0x1 ;  /* 0x0000002929007211 */ /* 0x000fc800078f08ff */
[----:B------:R-:W-:-:S04]  /*2db0*/  LOP3.LUT R0, R0, 0xfffffe, RZ, 0xc0, !PT ;  /* 0x00fffffe00007812 */ /* 0x000fc800078ec0ff */
[----:B------:R-:W-:-:S04]  /*2dc0*/  IADD3 R0, -R0, R41, RZ ;  /* 0x0000002900007210 */ /* 0x000fc80007ffe1ff */
[----:B------:R-:W-:-:S04]  /*2dd0*/  LEA R0, R0, R47, 0x8 ;  /* 0x0000002f00007211 */ /* 0x000fc800078e40ff */
[----:B------:R-:W-:-:S05]  /*2de0*/  LEA R0, R0, UR7, 0x3 ;  /* 0x0000000700007c11 */ /* 0x000fca000f8e18ff */
[----:B------:R1:W2:Y:S02]  /*2df0*/  LDS.64 R40, [R0+0x10b0] ;  /* 0x0010b00000287984 */ /* 0x0002a40000000a00 */
.L_x_15654:
[----:B------:R-:W-:Y:S05]  /*2e00*/  BSYNC B0 ;  /* 0x0000000000007941 */ /* 0x000fea0003800000 */
.L_x_15653:
[----:B------:R-:W3:Y:S01]  /*2e10*/  SHFL.UP PT, R148, R143, 0x1, RZ ;  /* 0x042000008f947989 */ /* 0x000ee200000e00ff */
[----:B------:R-:W-:Y:S01]  /*2e20*/  ISETP.GE.AND P3, PT, R108, 0x1, PT ;  /* 0x000000016c00780c */ /* 0x000fe20003f66270 */
[----:B------:R-:W-:Y:S01]  /*2e30*/  BSSY B0, `(.L_x_15655) ;  /* 0x00000fe000007945 */ /* 0x000fe20003800000 */
[----:B------:R-:W-:Y:S01]  /*2e40*/  SHF.L.U32 R145, R145, 0x10, RZ ;  /* 0x0000001091917819 */ /* 0x000fe200000006ff */
[----:B-1----:R-:W1:Y:S01]  /*2e50*/  SHFL.UP PT, R0, R166, 0x1, RZ ;  /* 0x04200000a6007989 */ /* 0x002e6200000e00ff */
[----:B------:R-:W-:Y:S02]  /*2e60*/  SHF.L.U32 R159, R159, 0x10, RZ ;  /* 0x000000109f9f7819 */ /* 0x000fe400000006ff */
[----:B------:R-:W-:Y:S01]  /*2e70*/  SHF.L.U32 R147, R147, 0x10, RZ ;  /* 0x0000001093937819 */ /* 0x000fe200000006ff */
[----:B------:R-:W4:Y:S01]  /*2e80*/  SHFL.UP PT, R146, R168, 0x1, RZ ;  /* 0x04200000a8927989 */ /* 0x000f2200000e00ff */
[----:B------:R-:W-:Y:S02]  /*2e90*/  SHF.L.U32 R167, R167, 0x10, RZ ;  /* 0x00000010a7a77819 */ /* 0x000fe400000006ff */
[----:B------:R-:W-:Y:S01]  /*2ea0*/  SHF.L.U32 R164, R164, 0x10, RZ ;  /* 0x00000010a4a47819 */ /* 0x000fe200000006ff */
[----:B------:R-:W0:Y:S01]  /*2eb0*/  SHFL.UP PT, R2, R3, 0x1, RZ ;  /* 0x0420000003027989 */ /* 0x000e2200000e00ff */
[----:B------:R-:W-:-:S02]  /*2ec0*/  SHF.L.U32 R136, R136, 0x10, RZ ;  /* 0x0000001088887819 */ /* 0x000fc400000006ff */
[----:B------:R-:W-:Y:S01]  /*2ed0*/  SHF.L.U32 R178, R6, 0x10, RZ ;  /* 0x0000001006b27819 */ /* 0x000fe200000006ff */
[----:B------:R-:W-:Y:S01]  /*2ee0*/  FADD.FTZ R6, R77, R77 ;  /* 0x0000004d4d067221 */ /* 0x000fe20000010000 */
[----:B------:R-:W-:Y:S01]  /*2ef0*/  SHF.L.U32 R134, R134, 0x10, RZ ;  /* 0x0000001086867819 */ /* 0x000fe200000006ff */
[C---:B---3--:R-:W-:Y:S01]  /*2f00*/  FMUL.FTZ R161, R3.reuse, R148 ;  /* 0x0000009403a17220 */ /* 0x048fe20000410000 */
[C---:B-1----:R-:W-:Y:S01]  /*2f10*/  FMUL.FTZ R157, R3.reuse, R0 ;  /* 0x00000000039d7220 */ /* 0x042fe20000410000 */
[CC--:B----4-:R-:W-:Y:S02]  /*2f20*/  FMUL.FTZ R163, R3.reuse, R146.reuse ;  /* 0x0000009203a37220 */ /* 0x0d0fe40000410000 */
[C---:B------:R-:W-:Y:S01]  /*2f30*/  FFMA.FTZ R161, R166.reuse, R146, -R161 ;  /* 0x00000092a6a17223 */ /* 0x040fe200000108a1 */
[CC--:B0-----:R-:W-:Y:S01]  /*2f40*/  FFMA.FTZ R146, R166.reuse, R2.reuse, R157 ;  /* 0x00000002a6927223 */ /* 0x0c1fe2000001009d */
[----:B------:R-:W-:Y:S01]  /*2f50*/  FMUL.FTZ R157, R3, R2 ;  /* 0x00000002039d7220 */ /* 0x000fe20000410000 */
[----:B------:R-:W-:Y:S01]  /*2f60*/  FFMA.FTZ R148, R166, R148, R163 ;  /* 0x00000094a6947223 */ /* 0x000fe200000100a3 */
[----:B------:R-:W-:-:S02]  /*2f70*/  @P3 FADD.FTZ R168, R168, R161 ;  /* 0x000000a1a8a83221 */ /* 0x000fc40000010000 */
[----:B------:R-:W-:Y:S01]  /*2f80*/  @P3 FFMA.FTZ R166, R166, R0, -R157 ;  /* 0x00000000a6a63223 */ /* 0x000fe2000001089d */
[----:B------:R-:W-:Y:S01]  /*2f90*/  FSEL R146, R3, R146, !P3 ;  /* 0x0000009203927208 */ /* 0x000fe20005800000 */
[----:B------:R-:W-:Y:S01]  /*2fa0*/  @P3 FADD.FTZ R143, R143, R148 ;  /* 0x000000948f8f3221 */ /* 0x000fe20000010000 */
[----:B------:R-:W0:Y:S01]  /*2fb0*/  SHFL.UP PT, R161, R168, 0x2, RZ ;  /* 0x04400000a8a17989 */ /* 0x000e2200000e00ff */
[----:B------:R-:W-:-:S03]  /*2fc0*/  ISETP.GE.AND P3, PT, R108, 0x2, PT ;  /* 0x000000026c00780c */ /* 0x000fc60003f66270 */
[----:B------:R-:W1:Y:S04]  /*2fd0*/  SHFL.UP PT, R3, R166, 0x2, RZ ;  /* 0x04400000a6037989 */ /* 0x000e6800000e00ff */
[----:B------:R-:W3:Y:S04]  /*2fe0*/  SHFL.UP PT, R157, R146, 0x2, RZ ;  /* 0x04400000929d7989 */ /* 0x000ee800000e00ff */
[----:B------:R-:W4:Y:S01]  /*2ff0*/  SHFL.UP PT, R163, R143, 0x2, RZ ;  /* 0x044000008fa37989 */ /* 0x000f2200000e00ff */
[C---:B0-----:R-:W-:Y:S01]  /*3000*/  FMUL.FTZ R148, R146.reuse, R161 ;  /* 0x000000a192947220 */ /* 0x041fe20000410000 */
[C---:B-1----:R-:W-:Y:S01]  /*3010*/  FMUL.FTZ R2, R146.reuse, R3 ;  /* 0x0000000392027220 */ /* 0x042fe20000410000 */
[----:B---3--:R-:W-:-:S03]  /*3020*/  FMUL.FTZ R0, R146, R157 ;  /* 0x0000009d92007220 */ /* 0x008fc60000410000 */
[----:B------:R-:W-:Y:S01]  /*3030*/  FFMA.FTZ R157, R166, R157, R2 ;  /* 0x0000009da69d7223 */ /* 0x000fe20000010002 */
[----:B------:R-:W-:Y:S01]  /*3040*/  FADD.FTZ R2, R71, R71 ;  /* 0x0000004747027221 */ /* 0x000fe20000010000 */
[-C--:B----4-:R-:W-:Y:S01]  /*3050*/  FMUL.FTZ R165, R146, R163.reuse ;  /* 0x000000a392a57220 */ /* 0x090fe20000410000 */
[----:B------:R-:W-:Y:S02]  /*3060*/  FFMA.FTZ R148, R166, R163, R148 ;  /* 0x000000a3a6947223 */ /* 0x000fe40000010094 */
[----:B------:R-:W-:Y:S01]  /*3070*/  FSEL R150, R146, R157, !P3 ;  /* 0x0000009d92967208 */ /* 0x000fe20005800000 */
[----:B-----5:R-:W-:Y:S01]  /*3080*/  FMUL.FTZ R146, R38, R145 ;  /* 0x0000009126927220 */ /* 0x020fe20000410000 */
[C---:B------:R-:W-:Y:S01]  /*3090*/  FFMA.FTZ R165, R166.reuse, R161, -R165 ;  /* 0x000000a1a6a57223 */ /* 0x040fe200000108a5 */
[----:B------:R-:W-:Y:S01]  /*30a0*/  @P3 FFMA.FTZ R166, R166, R3, -R0 ;  /* 0x00000003a6a63223 */ /* 0x000fe20000010800 */
[----:B------:R-:W-:Y:S01]  /*30b0*/  FADD.FTZ R0, R69, R69 ;  /* 0x0000004545007221 */ /* 0x000fe20000010000 */
[C---:B------:R-:W-:Y:S01]  /*30c0*/  FMUL.FTZ R157, R39.reuse, R145 ;  /* 0x00000091279d7220 */ /* 0x040fe20000410000 */
[C---:B------:R-:W-:Y:S01]  /*30d0*/  FFMA.FTZ R163, R39.reuse, R159, R146 ;  /* 0x0000009f27a37223 */ /* 0x040fe20000010092 */
[----:B------:R-:W-:Y:S01]  /*30e0*/  @P3 FADD.FTZ R168, R168, R165 ;  /* 0x000000a5a8a83221 */ /* 0x000fe20000010000 */
[----:B------:R-:W-:Y:S01]  /*30f0*/  FMUL.FTZ R146, R39, R147 ;  /* 0x0000009327927220 */ /* 0x000fe20000410000 */
[----:B------:R-:W-:Y:S01]  /*3100*/  FFMA.FTZ R165, R38, R159, -R157 ;  /* 0x0000009f26a57223 */ /* 0x000fe2000001089d */
[----:B------:R-:W-:Y:S01]  /*3110*/  FMUL.FTZ R163, R0, R163 ;  /* 0x000000a300a37220 */ /* 0x000fe20000410000 */
[----:B------:R-:W-:Y:S01]  /*3120*/  @P3 FADD.FTZ R143, R143, R148 ;  /* 0x000000948f8f3221 */ /* 0x000fe20000010000 */
[----:B------:R-:W-:Y:S01]  /*3130*/  FMUL.FTZ R148, R38, R147 ;  /* 0x0000009326947220 */ /* 0x000fe20000410000 */
[----:B------:R-:W-:Y:S01]  /*3140*/  FMUL.FTZ R165, R0, R165 ;  /* 0x000000a500a57220 */ /* 0x000fe20000410000 */
[-C--:B------:R-:W-:Y:S01]  /*3150*/  FMUL.FTZ R169, R154, R163.reuse ;  /* 0x000000a39aa97220 */ /* 0x080fe20000410000 */
[----:B------:R-:W-:Y:S01]  /*3160*/  FMUL.FTZ R171, R152, R163 ;  /* 0x000000a398ab7220 */ /* 0x000fe20000410000 */
[-C--:B------:R-:W-:Y:S01]  /*3170*/  FFMA.FTZ R157, R38, R167.reuse, -R146 ;  /* 0x000000a7269d7223 */ /* 0x080fe20000010892 */
[----:B------:R-:W-:Y:S01]  /*3180*/  FFMA.FTZ R161, R39, R167, R148 ;  /* 0x000000a727a17223 */ /* 0x000fe20000010094 */
[-C--:B------:R-:W-:Y:S01]  /*3190*/  FFMA.FTZ R169, R152, R165.reuse, -R169 ;  /* 0x000000a598a97223 */ /* 0x080fe200000108a9 */
[----:B------:R-:W-:Y:S01]  /*31a0*/  FFMA.FTZ R148, -R154, R165, -R171 ;  /* 0x000000a59a947223 */ /* 0x000fe200000109ab */
[C---:B------:R-:W-:Y:S01]  /*31b0*/  FMUL.FTZ R162, R2.reuse, R157 ;  /* 0x0000009d02a27220 */ /* 0x040fe20000410000 */
[----:B------:R-:W0:Y:S01]  /*31c0*/  SHFL.UP PT, R171, R166, 0x4, RZ ;  /* 0x04800000a6ab7989 */ /* 0x000e2200000e00ff */
[----:B------:R-:W-:Y:S01]  /*31d0*/  FMUL.FTZ R161, R2, R161 ;  /* 0x000000a102a17220 */ /* 0x000fe20000410000 */
[-C--:B------:R-:W-:Y:S01]  /*31e0*/  FMUL.FTZ R146, R38, R164.reuse ;  /* 0x000000a426927220 */ /* 0x080fe20000410000 */
[----:B------:R-:W-:Y:S01]  /*31f0*/  FADD.FTZ R177, R162, R169 ;  /* 0x000000a9a2b17221 */ /* 0x000fe20000010000 */
[----:B------:R-:W1:Y:S01]  /*3200*/  SHFL.UP PT, R175, R143, 0x4, RZ ;  /* 0x048000008faf7989 */ /* 0x000e6200000e00ff */
[----:B------:R-:W-:Y:S01]  /*3210*/  FADD.FTZ R179, -R161, R148 ;  /* 0x00000094a1b37221 */ /* 0x000fe20000010100 */
[----:B------:R-:W-:Y:S01]  /*3220*/  FMUL.FTZ R157, R39, R164 ;  /* 0x000000a4279d7220 */ /* 0x000fe20000410000 */
[----:B------:R-:W-:Y:S01]  /*3230*/  FADD.FTZ R3, R73, R73 ;  /* 0x0000004949037221 */ /* 0x000fe20000010000 */
[----:B------:R-:W3:Y:S01]  /*3240*/  SHFL.UP PT, R173, R168, 0x4, RZ ;  /* 0x04800000a8ad7989 */ /* 0x000ee200000e00ff */
[C---:B------:R-:W-:Y:S01]  /*3250*/  FMUL.FTZ R183, R144.reuse, -R177 ;  /* 0x800000b190b77220 */ /* 0x040fe20000410000 */
[-C--:B------:R-:W-:Y:S01]  /*3260*/  FFMA.FTZ R160, R39, R136.reuse, R146 ;  /* 0x0000008827a07223 */ /* 0x080fe20000010092 */
[-C--:B------:R-:W-:Y:S01]  /*3270*/  FMUL.FTZ R148, R144, -R179.reuse ;  /* 0x800000b390947220 */ /* 0x080fe20000410000 */
[----:B------:R-:W4:Y:S01]  /*3280*/  SHFL.UP PT, R169, R150, 0x4, RZ ;  /* 0x0480000096a97989 */ /* 0x000f2200000e00ff */
[----:B------:R-:W-:Y:S01]  /*3290*/  FFMA.FTZ R146, R38, R136, -R157 ;  /* 0x0000008826927223 */ /* 0x000fe2000001089d */
[C---:B------:R-:W-:Y:S01]  /*32a0*/  FFMA.FTZ R183, R142.reuse, R179, R183 ;  /* 0x000000b38eb77223 */ /* 0x040fe200000100b7 */
[C---:B------:R-:W-:Y:S01]  /*32b0*/  FMUL.FTZ R160, R3.reuse, R160 ;  /* 0x000000a003a07220 */ /* 0x040fe20000410000 */
[----:B------:R-:W-:Y:S01]  /*32c0*/  FFMA.FTZ R148, R142, R177, -R148 ;  /* 0x000000b18e947223 */ /* 0x000fe20000010894 */
[----:B------:R-:W-:Y:S01]  /*32d0*/  FMUL.FTZ R157, R3, R146 ;  /* 0x00000092039d7220 */ /* 0x000fe20000410000 */
[----:B------:R-:W-:Y:S01]  /*32e0*/  ISETP.GE.AND P3, PT, R108, 0x4, PT ;  /* 0x000000046c00780c */ /* 0x000fe20003f66270 */
[----:B------:R-:W-:-:S02]  /*32f0*/  FADD.FTZ R146, -R160, R183 ;  /* 0x000000b7a0927221 */ /* 0x000fc40000010100 */
[----:B------:R-:W-:Y:S02]  /*3300*/  FADD.FTZ R148, R157, R148 ;  /* 0x000000949d947221 */ /* 0x000fe40000010000 */
[C---:B------:R-:W-:Y:S01]  /*3310*/  FMUL.FTZ R156, R155.reuse, -R146 ;  /* 0x800000929b9c7220 */ /* 0x040fe20000410000 */
[C---:B0-----:R-:W-:Y:S01]  /*3320*/  FMUL.FTZ R177, R150.reuse, R171 ;  /* 0x000000ab96b17220 */ /* 0x041fe20000410000 */
[-C--:B------:R-:W-:Y:S02]  /*3330*/  FMUL.FTZ R179, R155, -R148.reuse ;  /* 0x800000949bb37220 */ /* 0x080fe40000410000 */
[C---:B------:R-:W-:Y:S01]  /*3340*/  FFMA.FTZ R183, R153.reuse, R148, -R156 ;  /* 0x0000009499b77223 */ /* 0x040fe2000001089c */
[C---:B-1----:R-:W-:Y:S01]  /*3350*/  FMUL.FTZ R148, R150.reuse, R175 ;  /* 0x000000af96947220 */ /* 0x042fe20000410000 */
[----:B------:R-:W-:Y:S01]  /*3360*/  FFMA.FTZ R185, R153, R146, R179 ;  /* 0x0000009299b97223 */ /* 0x000fe200000100b3 */
[----:B---3--:R-:W-:Y:S01]  /*3370*/  FMUL.FTZ R156, R150, R173 ;  /* 0x000000ad969c7220 */ /* 0x008fe20000410000 */
[-C--:B----4-:R-:W-:Y:S01]  /*3380*/  FFMA.FTZ R179, R166, R169.reuse, R177 ;  /* 0x000000a9a6b37223 */ /* 0x090fe200000100b1 */
[----:B------:R-:W-:Y:S01]  /*3390*/  FMUL.FTZ R146, R150, R169 ;  /* 0x000000a996927220 */ /* 0x000fe20000410000 */
[----:B------:R-:W-:Y:S01]  /*33a0*/  SHF.L.U32 R169, R140, 0x10, RZ ;  /* 0x000000108ca97819 */ /* 0x000fe200000006ff */
[C---:B------:R-:W-:Y:S01]  /*33b0*/  FFMA.FTZ R177, R166.reuse, R173, -R148 ;  /* 0x000000ada6b17223 */ /* 0x040fe20000010894 */
[C---:B------:R-:W-:Y:S01]  /*33c0*/  FFMA.FTZ R156, R166.reuse, R175, R156 ;  /* 0x000000afa69c7223 */ /* 0x040fe2000001009c */
[----:B------:R-:W-:Y:S01]  /*33d0*/  @P3 FFMA.FTZ R166, R166, R171, -R146 ;  /* 0x000000aba6a63223 */ /* 0x000fe20000010892 */
[----:B------:R-:W-:Y:S01]  /*33e0*/  SHF.L.U32 R171, R4, 0x10, RZ ;  /* 0x0000001004ab7819 */ /* 0x000fe200000006ff */
[-C--:B------:R-:W-:Y:S01]  /*33f0*/  FMUL.FTZ R173, R39, R169.reuse ;  /* 0x000000a927ad7220 */ /* 0x080fe20000410000 */
[----:B------:R-:W-:Y:S01]  /*3400*/  FMUL.FTZ R140, R38, R169 ;  /* 0x000000a9268c7220 */ /* 0x000fe20000410000 */
[----:B------:R-:W-:Y:S01]  /*3410*/  FADD.FTZ R4, R75, R75 ;  /* 0x0000004b4b047221 */ /* 0x000fe20000010000 */
[----:B------:R-:W-:Y:S01]  /*3420*/  @P3 FADD.FTZ R168, R168, R177 ;  /* 0x000000b1a8a83221 */ /* 0x000fe20000010000 */
[-C--:B------:R-:W-:Y:S01]  /*3430*/  FFMA.FTZ R175, R38, R171.reuse, -R173 ;  /* 0x000000ab26af7223 */ /* 0x080fe200000108ad */
[----:B------:R-:W-:Y:S01]  /*3440*/  FFMA.FTZ R177, R39, R171, R140 ;  /* 0x000000ab27b17223 */ /* 0x000fe2000001008c */
[----:B------:R-:W-:Y:S01]  /*3450*/  SHF.L.U32 R173, R138, 0x10, RZ ;  /* 0x000000108aad7819 */ /* 0x000fe200000006ff */
[----:B------:R-:W-:Y:S01]  /*3460*/  @P3 FADD.FTZ R143, R143, R156 ;  /* 0x0000009c8f8f3221 */ /* 0x000fe20000010000 */
[----:B------:R-:W-:Y:S01]  /*3470*/  FMUL.FTZ R158, R4, R175 ;  /* 0x000000af049e7220 */ /* 0x000fe20000410000 */
[----:B------:R-:W-:Y:S01]  /*3480*/  FSEL R179, R150, R179, !P3 ;  /* 0x000000b396b37208 */ /* 0x000fe20005800000 */
[----:B------:R-:W0:Y:S01]  /*3490*/  SHFL.UP PT, R140, R166, 0x8, RZ ;  /* 0x05000000a68c7989 */ /* 0x000e2200000e00ff */
[----:B------:R-:W-:Y:S01]  /*34a0*/  FMUL.FTZ R156, R4, R177 ;  /* 0x000000b1049c7220 */ /* 0x000fe20000410000 */
[----:B------:R-:W-:Y:S01]  /*34b0*/  FADD.FTZ R174, R158, R183 ;  /* 0x000000b79eae7221 */ /* 0x000fe20000010000 */
[----:B------:R-:W-:Y:S01]  /*34c0*/  SHF.L.U32 R175, R5, 0x10, RZ ;  /* 0x0000001005af7819 */ /* 0x000fe200000006ff */
[-C--:B------:R-:W-:Y:S01]  /*34d0*/  FMUL.FTZ R138, R38, R173.reuse ;  /* 0x000000ad268a7220 */ /* 0x080fe20000410000 */
[----:B------:R-:W1:Y:S01]  /*34e0*/  SHFL.UP PT, R170, R168, 0x8, RZ ;  /* 0x05000000a8aa7989 */ /* 0x000e6200000e00ff */
[----:B------:R-:W-:Y:S01]  /*34f0*/  FADD.FTZ R146, -R156, R185 ;  /* 0x000000b99c927221 */ /* 0x000fe20000010100 */
[----:B------:R-:W-:Y:S01]  /*3500*/  FMUL.FTZ R150, R149, -R174 ;  /* 0x800000ae95967220 */ /* 0x000fe20000410000 */
[C---:B------:R-:W-:Y:S01]  /*3510*/  FMUL.FTZ R177, R39.reuse, R173 ;  /* 0x000000ad27b17220 */ /* 0x040fe20000410000 */
[----:B------:R-:W3:Y:S01]  /*3520*/  SHFL.UP PT, R172, R143, 0x8, RZ ;  /* 0x050000008fac7989 */ /* 0x000ee200000e00ff */
[----:B------:R-:W-:Y:S01]  /*3530*/  FADD.FTZ R5, R76, R76 ;  /* 0x0000004c4c057221 */ /* 0x000fe20000010000 */
[-C--:B------:R-:W-:Y:S01]  /*3540*/  FFMA.FTZ R138, R39, R175.reuse, R138 ;  /* 0x000000af278a7223 */ /* 0x080fe2000001008a */
[-C--:B------:R-:W-:Y:S01]  /*3550*/  FFMA.FTZ R183, R151, R146.reuse, R150 ;  /* 0x0000009297b77223 */ /* 0x080fe20000010096 */
[----:B------:R-:W4:Y:S01]  /*3560*/  SHFL.UP PT, R148, R179, 0x8, RZ ;  /* 0x05000000b3947989 */ /* 0x000f2200000e00ff */
[----:B------:R-:W-:Y:S01]  /*3570*/  FMUL.FTZ R176, R149, -R146 ;  /* 0x8000009295b07220 */ /* 0x000fe20000410000 */
[----:B------:R-:W-:Y:S01]  /*3580*/  FFMA.FTZ R146, R38, R175, -R177 ;  /* 0x000000af26927223 */ /* 0x000fe200000108b1 */
[----:B------:R-:W-:Y:S01]  /*3590*/  FMUL.FTZ R150, R5, R138 ;  /* 0x0000008a05967220 */ /* 0x000fe20000410000 */
[----:B------:R-:W-:Y:S01]  /*35a0*/  ISETP.GE.AND P3, PT, R108, 0x8, PT ;  /* 0x000000086c00780c */ /* 0x000fe20003f66270 */
[----:B------:R-:W-:Y:S01]  /*35b0*/  FFMA.FTZ R177, R151, R174, -R176 ;  /* 0x000000ae97b17223 */ /* 0x000fe200000108b0 */
[----:B------:R-:W-:Y:S01]  /*35c0*/  FMUL.FTZ R146, R5, R146 ;  /* 0x0000009205927220 */ /* 0x000fe20000410000 */
[----:B------:R-:W-:-:S03]  /*35d0*/  FADD.FTZ R187, -R150, R183 ;  /* 0x000000b796bb7221 */ /* 0x000fc60000010100 */
[----:B------:R-:W-:Y:S01]  /*35e0*/  FADD.FTZ R183, R146, R177 ;  /* 0x000000b192b77221 */ /* 0x000fe20000010000 */
[----:B------:R-:W-:-:S03]  /*35f0*/  FMUL.FTZ R177, R126, -R187 ;  /* 0x800000bb7eb17220 */ /* 0x000fc60000410000 */
[-C--:B------:R-:W-:Y:S01]  /*3600*/  FMUL.FTZ R189, R126, -R183.reuse ;  /* 0x800000b77ebd7220 */ /* 0x080fe20000410000 */
[C---:B------:R-:W-:Y:S01]  /*3610*/  FFMA.FTZ R197, R128.reuse, R183, -R177 ;  /* 0x000000b780c57223 */ /* 0x040fe200000108b1 */
[C---:B0-----:R-:W-:Y:S01]  /*3620*/  FMUL.FTZ R177, R179.reuse, R140 ;  /* 0x0000008cb3b17220 */ /* 0x041fe20000410000 */
[C---:B-1----:R-:W-:Y:S01]  /*3630*/  FMUL.FTZ R185, R179.reuse, R170 ;  /* 0x000000aab3b97220 */ /* 0x042fe20000410000 */
[----:B------:R-:W-:Y:S01]  /*3640*/  FFMA.FTZ R199, R128, R187, R189 ;  /* 0x000000bb80c77223 */ /* 0x000fe200000100bd */
[CC--:B---3--:R-:W-:Y:S02]  /*3650*/  FMUL.FTZ R183, R179.reuse, R172.reuse ;  /* 0x000000acb3b77220 */ /* 0x0c8fe40000410000 */
[C---:B------:R-:W-:Y:S01]  /*3660*/  FFMA.FTZ R172, R166.reuse, R172, R185 ;  /* 0x000000aca6ac7223 */ /* 0x040fe200000100b9 */
[CC--:B----4-:R-:W-:Y:S01]  /*3670*/  FFMA.FTZ R138, R166.reuse, R148.reuse, R177 ;  /* 0x00000094a68a7223 */ /* 0x0d0fe200000100b1 */
[----:B------:R-:W-:Y:S01]  /*3680*/  FMUL.FTZ R177, R179, R148 ;  /* 0x00000094b3b17220 */ /* 0x000fe20000410000 */
[----:B------:R-:W-:Y:S01]  /*3690*/  FFMA.FTZ R183, R166, R170, -R183 ;  /* 0x000000aaa6b77223 */ /* 0x000fe200000108b7 */
[----:B------:R-:W-:-:S02]  /*36a0*/  @P3 FADD.FTZ R143, R143, R172 ;  /* 0x000000ac8f8f3221 */ /* 0x000fc40000010000 */
[----:B------:R-:W-:Y:S01]  /*36b0*/  @P3 FFMA.FTZ R166, R166, R140, -R177 ;  /* 0x0000008ca6a63223 */ /* 0x000fe200000108b1 */
[----:B------:R-:W-:Y:S01]  /*36c0*/  FSEL R140, R179, R138, !P3 ;  /* 0x0000008ab38c7208 */ /* 0x000fe20005800000 */
[C---:B--2---:R-:W-:Y:S01]  /*36d0*/  FMUL.FTZ R177, R154.reuse, -R40 ;  /* 0x800000289ab17220 */ /* 0x044fe20000410000 */
[-C--:B------:R-:W-:Y:S01]  /*36e0*/  FMUL.FTZ R179, R154, R41.reuse ;  /* 0x000000299ab37220 */ /* 0x080fe20000410000 */
[----:B------:R-:W-:Y:S01]  /*36f0*/  @P3 FADD.FTZ R168, R168, R183 ;  /* 0x000000b7a8a83221 */ /* 0x000fe20000010000 */
[----:B------:R-:W-:Y:S01]  /*3700*/  FMUL.FTZ R138, R38, R178 ;  /* 0x000000b2268a7220 */ /* 0x000fe20000410000 */
[----:B------:R-:W0:Y:S01]  /*3710*/  SHFL.UP PT, R183, R166, 0x10, RZ ;  /* 0x06000000a6b77989 */ /* 0x000e2200000e00ff */
[C---:B------:R-:W-:Y:S01]  /*3720*/  FFMA.FTZ R193, R152.reuse, -R41, R177 ;  /* 0x8000002998c17223 */ /* 0x040fe200000100b1 */
[----:B------:R-:W-:Y:S01]  /*3730*/  FFMA.FTZ R191, R152, R40, -R179 ;  /* 0x0000002898bf7223 */ /* 0x000fe200000108b3 */
[C---:B------:R-:W-:Y:S01]  /*3740*/  FMUL.FTZ R177, R39.reuse, R178 ;  /* 0x000000b227b17220 */ /* 0x040fe20000410000 */
[----:B------:R-:W1:Y:S01]  /*3750*/  SHFL.UP PT, R185, R140, 0x10, RZ ;  /* 0x060000008cb97989 */ /* 0x000e6200000e00ff */
[C---:B------:R-:W-:Y:S01]  /*3760*/  FMUL.FTZ R195, R144.reuse, -R193 ;  /* 0x800000c190c37220 */ /* 0x040fe20000410000 */
[----:B------:R-:W-:Y:S01]  /*3770*/  FMUL.FTZ R148, R144, -R191 ;  /* 0x800000bf90947220 */ /* 0x000fe20000410000 */
[-C--:B------:R-:W-:Y:S01]  /*3780*/  FFMA.FTZ R177, R38, R134.reuse, -R177 ;  /* 0x0000008626b17223 */ /* 0x080fe200000108b1 */
[----:B------:R-:W2:Y:S01]  /*3790*/  SHFL.UP PT, R189, R143, 0x10, RZ ;  /* 0x060000008fbd7989 */ /* 0x000ea200000e00ff */
[----:B------:R-:W-:Y:S01]  /*37a0*/  FFMA.FTZ R179, R39, R134, R138 ;  /* 0x0000008627b37223 */ /* 0x000fe2000001008a */
[----:B------:R-:W-:Y:S01]  /*37b0*/  FFMA.FTZ R172, R142, R193, R148 ;  /* 0x000000c18eac7223 */ /* 0x000fe20000010094 */
[----:B------:R-:W-:Y:S01]  /*37c0*/  FMUL.FTZ R170, R6, R177 ;  /* 0x000000b106aa7220 */ /* 0x000fe20000410000 */
[----:B------:R-:W3:Y:S01]  /*37d0*/  SHFL.UP PT, R187, R168, 0x10, RZ ;  /* 0x06000000a8bb7989 */ /* 0x000ee200000e00ff */
[----:B------:R-:W-:Y:S01]  /*37e0*/  FFMA.FTZ R138, R142, R191, -R195 ;  /* 0x000000bf8e8a7223 */ /* 0x000fe200000108c3 */
[C---:B------:R-:W-:Y:S01]  /*37f0*/  FMUL.FTZ R177, R155.reuse, -R172 ;  /* 0x800000ac9bb17220 */ /* 0x040fe20000410000 */
[----:B------:R-:W-:Y:S01]  /*3800*/  FMUL.FTZ R148, R6, R179 ;  /* 0x000000b306947220 */ /* 0x000fe20000410000 */
[----:B------:R-:W-:Y:S01]  /*3810*/  FADD.FTZ R184, R170, R197 ;  /* 0x000000c5aab87221 */ /* 0x000fe20000010000 */
[-C--:B------:R-:W-:Y:S01]  /*3820*/  FMUL.FTZ R174, R155, -R138.reuse ;  /* 0x8000008a9bae7220 */ /* 0x080fe20000410000 */
[----:B------:R-:W-:Y:S01]  /*3830*/  FFMA.FTZ R138, R153, R138, -R177 ;  /* 0x0000008a998a7223 */ /* 0x000fe200000108b1 */
[----:B------:R-:W-:Y:S01]  /*3840*/  FADD.FTZ R186, -R148, R199 ;  /* 0x000000c794ba7221 */ /* 0x000fe20000010100 */
[----:B------:R-:W-:Y:S01]  /*3850*/  FMUL.FTZ R177, R141, -R184 ;  /* 0x800000b88db17220 */ /* 0x000fe20000410000 */
[----:B------:R-:W-:Y:S01]  /*3860*/  FFMA.FTZ R176, R153, R172, R174 ;  /* 0x000000ac99b07223 */ /* 0x000fe200000100ae */
[----:B------:R-:W-:Y:S01]  /*3870*/  ISETP.GE.AND P3, PT, R108, 0x10, PT ;  /* 0x000000106c00780c */ /* 0x000fe20003f66270 */
[-C--:B------:R-:W-:Y:S01]  /*3880*/  FMUL.FTZ R174, R141, -R186.reuse ;  /* 0x800000ba8dae7220 */ /* 0x080fe20000410000 */
[----:B------:R-:W-:Y:S01]  /*3890*/  FFMA.FTZ R199, R135, R186, R177 ;  /* 0x000000ba87c77223 */ /* 0x000fe200000100b1 */
[----:B0-----:R-:W-:Y:S01]  /*38a0*/  FMUL.FTZ R177, R140, R183 ;  /* 0x000000b78cb17220 */ /* 0x001fe20000410000 */
[----:B------:R-:W-:Y:S01]  /*38b0*/  FMUL.FTZ R172, R149, -R176 ;  /* 0x800000b095ac7220 */ /* 0x000fe20000410000 */
[----:B------:R-:W-:Y:S01]  /*38c0*/  FFMA.FTZ R197, R135, R184, -R174 ;  /* 0x000000b887c57223 */ /* 0x000fe200000108ae */
[-C--:B------:R-:W-:Y:S01]  /*38d0*/  FMUL.FTZ R184, R149, -R138.reuse ;  /* 0x8000008a95b87220 */ /* 0x080fe20000410000 */
[-C--:B-1----:R-:W-:Y:S01]  /*38e0*/  FFMA.FTZ R177, R166, R185.reuse, R177 ;  /* 0x000000b9a6b17223 */ /* 0x082fe200000100b1 */
[C---:B------:R-:W-:Y:S01]  /*38f0*/  FFMA.FTZ R193, R151.reuse, R138, -R172 ;  /* 0x0000008a97c17223 */ /* 0x040fe200000108ac */
[C---:B------:R-:W-:Y:S01]  /*3900*/  FMUL.FTZ R138, R140.reuse, R185 ;  /* 0x000000b98c8a7220 */ /* 0x040fe20000410000 */
[C---:B--2---:R-:W-:Y:S01]  /*3910*/  FMUL.FTZ R172, R140.reuse, R189 ;  /* 0x000000bd8cac7220 */ /* 0x044fe20000410000 */
[----:B------:R0:W-:Y:S01]  /*3920*/  SHFL.IDX PT, R191, R9, RZ, 0x1f ;  /* 0x00001fff09bf7589 */ /* 0x0001e200000e0000 */
[----:B------:R-:W-:Y:S01]  /*3930*/  FFMA.FTZ R195, R151, R176, R184 ;  /* 0x000000b097c37223 */ /* 0x000fe200000100b8 */
[----:B------:R-:W-:Y:S01]  /*3940*/  SHF.L.U32 R185, R7, 0x10, RZ ;  /* 0x0000001007b97819 */ /* 0x000fe200000006ff */
[C---:B---3--:R-:W-:Y:S01]  /*3950*/  FMUL.FTZ R174, R140.reuse, R187 ;  /* 0x000000bb8cae7220 */ /* 0x048fe20000410000 */
[----:B------:R-:W-:Y:S01]  /*3960*/  FSEL R140, R140, R177, !P3 ;  /* 0x000000b18c8c7208 */ /* 0x000fe20005800000 */
[----:B------:R-:W-:Y:S01]  /*3970*/  FFMA.FTZ R187, R166, R187, -R172 ;  /* 0x000000bba6bb7223 */ /* 0x000fe200000108ac */
[----:B------:R-:W-:Y:S01]  /*3980*/  SHF.L.U32 R177, R130, 0x10, RZ ;  /* 0x0000001082b17819 */ /* 0x000fe200000006ff */
[C---:B------:R-:W-:Y:S01]  /*3990*/  FFMA.FTZ R174, R166.reuse, R189, R174 ;  /* 0x000000bda6ae7223 */ /* 0x040fe200000100ae */
[----:B------:R-:W-:Y:S01]  /*39a0*/  @P3 FFMA.FTZ R166, R166, R183, -R138 ;  /* 0x000000b7a6a63223 */ /* 0x000fe2000001088a */
[----:B------:R-:W-:Y:S01]  /*39b0*/  @P3 FADD.FTZ R168, R168, R187 ;  /* 0x000000bba8a83221 */ /* 0x000fe20000010000 */
[----:B------:R-:W1:Y:S01]  /*39c0*/  SHFL.UP PT, R140, R140, 0x1, RZ ;  /* 0x042000008c8c7989 */ /* 0x000e6200000e00ff */
[----:B------:R-:W-:Y:S01]  /*39d0*/  FMUL.FTZ R183, R126, -R195 ;  /* 0x800000c37eb77220 */ /* 0x000fe20000410000 */
[----:B------:R-:W-:Y:S01]  /*39e0*/  @P3 FADD.FTZ R143, R143, R174 ;  /* 0x000000ae8f8f3221 */ /* 0x000fe20000010000 */
[C---:B------:R-:W-:Y:S01]  /*39f0*/  FMUL.FTZ R179, R39.reuse, R185 ;  /* 0x000000b927b37220 */ /* 0x040fe20000410000 */
[----:B------:R-:W2:Y:S01]  /*3a00*/  SHFL.IDX PT, R189, R8, RZ, 0x1f ;  /* 0x00001fff08bd7589 */ /* 0x000ea200000e0000 */
[-C--:B------:R-:W-:Y:S01]  /*3a10*/  FFMA.FTZ R138, R128, R193.reuse, -R183 ;  /* 0x000000c1808a7223 */ /* 0x080fe200000108b7 */
[----:B------:R-:W-:Y:S01]  /*3a20*/  FMUL.FTZ R193, R126, -R193 ;  /* 0x800000c17ec17220 */ /* 0x000fe20000410000 */
[----:B------:R-:W-:Y:S01]  /*3a30*/  FMUL.FTZ R130, R38, R185 ;  /* 0x000000b926827220 */ /* 0x000fe20000410000 */
[----:B------:R-:W3:Y:S01]  /*3a40*/  SHFL.UP PT, R166, R166, 0x1, RZ ;  /* 0x04200000a6a67989 */ /* 0x000ee200000e00ff */
[----:B------:R-:W-:Y:S01]  /*3a50*/  FADD.FTZ R7, R78, R78 ;  /* 0x0000004e4e077221 */ /* 0x000fe20000010000 */
[----:B------:R-:W-:Y:S01]  /*3a60*/  FFMA.FTZ R176, R128, R195, R193 ;  /* 0x000000c380b07223 */ /* 0x000fe200000100c1 */
[-C--:B------:R-:W-:Y:S01]  /*3a70*/  FFMA.FTZ R130, R39, R177.reuse, R130 ;  /* 0x000000b127827223 */ /* 0x080fe20000010082 */
[----:B------:R-:W4:Y:S01]  /*3a80*/  SHFL.UP PT, R168, R168, 0x1, RZ ;  /* 0x04200000a8a87989 */ /* 0x000f2200000e00ff */
[----:B------:R-:W-:Y:S01]  /*3a90*/  FFMA.FTZ R174, R38, R177, -R179 ;  /* 0x000000b126ae7223 */ /* 0x000fe200000108b3 */
[----:B0-----:R-:W-:Y:S01]  /*3aa0*/  FMUL.FTZ R9, R141, -R176 ;  /* 0x800000b08d097220 */ /* 0x001fe20000410000 */
[C---:B------:R-:W-:Y:S01]  /*3ab0*/  FMUL.FTZ R172, R7.reuse, R130 ;  /* 0x0000008207ac7220 */ /* 0x040fe20000410000 */
[----:B------:R0:W4:Y:S01]  /*3ac0*/  SHFL.UP PT, R8, R143, 0x1, RZ ;  /* 0x042000008f087989 */ /* 0x00012200000e00ff */
[----:B------:R-:W-:Y:S01]  /*3ad0*/  FMUL.FTZ R174, R7, R174 ;  /* 0x000000ae07ae7220 */ /* 0x000fe20000410000 */
[-C--:B------:R-:W-:Y:S01]  /*3ae0*/  FMUL.FTZ R130, R141, -R138.reuse ;  /* 0x8000008a8d827220 */ /* 0x080fe20000410000 */
[C---:B------:R-:W-:Y:S01]  /*3af0*/  FFMA.FTZ R138, R135.reuse, R138, -R9 ;  /* 0x0000008a878a7223 */ /* 0x040fe20000010809 */
[----:B------:R-:W-:Y:S01]  /*3b00*/  FADD.FTZ R186, -R172, R199 ;  /* 0x000000c7acba7221 */ /* 0x000fe20000010100 */
[----:B------:R-:W-:Y:S01]  /*3b10*/  FADD.FTZ R184, R174, R197 ;  /* 0x000000c5aeb87221 */ /* 0x000fe20000010000 */
[----:B------:R-:W-:Y:S01]  /*3b20*/  FFMA.FTZ R130, R135, R176, R130 ;  /* 0x000000b087827223 */ /* 0x000fe20000010082 */
[----:B-1----:R-:W-:-:S02]  /*3b30*/  FMUL.FTZ R9, R140, R191 ;  /* 0x000000bf8c097220 */ /* 0x002fc40000410000 */
[C---:B------:R-:W-:Y:S01]  /*3b40*/  FMUL.FTZ R183, R137.reuse, -R184 ;  /* 0x800000b889b77220 */ /* 0x040fe20000410000 */
[----:B0-----:R-:W-:Y:S01]  /*3b50*/  SHF.L.U32 R143, R124, 0x10, RZ ;  /* 0x000000107c8f7819 */ /* 0x001fe200000006ff */
[C---:B------:R-:W-:Y:S01]  /*3b60*/  FMUL.FTZ R176, R137.reuse, -R186 ;  /* 0x800000ba89b07220 */ /* 0x040fe20000410000 */
[----:B--2---:R-:W-:Y:S01]  /*3b70*/  FMUL.FTZ R140, R140, R189 ;  /* 0x000000bd8c8c7220 */ /* 0x004fe20000410000 */
[----:B------:R-:W-:Y:S01]  /*3b80*/  FMUL.FTZ R179, R137, -R130 ;  /* 0x8000008289b37220 */ /* 0x000fe20000410000 */
[----:B------:R-:W-:Y:S01]  /*3b90*/  FFMA.FTZ R197, R139, R186, R183 ;  /* 0x000000ba8bc57223 */ /* 0x000fe200000100b7 */
[----:B------:R-:W-:Y:S01]  /*3ba0*/  FMUL.FTZ R183, R39, R143 ;  /* 0x0000008f27b77220 */ /* 0x000fe20000410000 */
[C---:B---3--:R-:W-:Y:S01]  /*3bb0*/  FFMA.FTZ R9, R166.reuse, R189, -R9 ;  /* 0x000000bda6097223 */ /* 0x048fe20000010809 */
[----:B------:R-:W-:Y:S01]  /*3bc0*/  FFMA.FTZ R187, R166, R191, R140 ;  /* 0x000000bfa6bb7223 */ /* 0x000fe2000001008c */
[C---:B------:R-:W-:Y:S01]  /*3bd0*/  FFMA.FTZ R195, R139.reuse, R184, -R176 ;  /* 0x000000b88bc37223 */ /* 0x040fe200000108b0 */
[-C--:B------:R-:W-:Y:S01]  /*3be0*/  FFMA.FTZ R176, R139, R138.reuse, -R179 ;  /* 0x0000008a8bb07223 */ /* 0x080fe200000108b3 */
[----:B----4-:R-:W-:Y:S01]  /*3bf0*/  @P2 FADD.FTZ R189, R168, R9 ;  /* 0x00000009a8bd2221 */ /* 0x010fe20000010000 */
[----:B------:R-:W-:Y:S01]  /*3c00*/  SHF.L.U32 R9, R122, 0x10, RZ ;  /* 0x000000107a097819 */ /* 0x000fe200000006ff */
[----:B------:R-:W-:Y:S01]  /*3c10*/  FMUL.FTZ R122, R38, R143 ;  /* 0x0000008f267a7220 */ /* 0x000fe20000410000 */
[----:B------:R-:W-:Y:S01]  /*3c20*/  FMUL.FTZ R138, R137, -R138 ;  /* 0x8000008a898a7220 */ /* 0x000fe20000410000 */
[----:B------:R-:W-:Y:S01]  /*3c30*/  @P2 FADD.FTZ R191, R8, R187 ;  /* 0x000000bb08bf2221 */ /* 0x000fe20000010000 */
[----:B------:R-:W-:Y:S01]  /*3c40*/  FADD.FTZ R8, R79, R79 ;  /* 0x0000004f4f087221 */ /* 0x000fe20000010000 */
[-C--:B------:R-:W-:Y:S01]  /*3c50*/  FFMA.FTZ R183, R38, R9.reuse, -R183 ;  /* 0x0000000926b77223 */ /* 0x080fe200000108b7 */
[----:B------:R-:W-:Y:S01]  /*3c60*/  FFMA.FTZ R187, R39, R9, R122 ;  /* 0x0000000927bb7223 */ /* 0x000fe2000001007a */
[----:B------:R-:W-:Y:S01]  /*3c70*/  ISETP.NE.AND P2, PT, R181, 0x1f, PT ;  /* 0x0000001fb500780c */ /* 0x000fe20003f45270 */
[----:B------:R-:W-:Y:S01]  /*3c80*/  FFMA.FTZ R179, R139, R130, R138 ;  /* 0x000000828bb37223 */ /* 0x000fe2000001008a */
[C---:B------:R-:W-:Y:S01]  /*3c90*/  FMUL.FTZ R140, R8.reuse, R183 ;  /* 0x000000b7088c7220 */ /* 0x040fe20000410000 */
[----:B------:R-:W-:Y:S01]  /*3ca0*/  FMUL.FTZ R138, R8, R187 ;  /* 0x000000bb088a7220 */ /* 0x000fe20000410000 */
[C---:B------:R-:W-:Y:S01]  /*3cb0*/  FMUL.FTZ R193, R11.reuse, R191 ;  /* 0x000000bf0bc17220 */ /* 0x040fe20000410000 */
[-C--:B------:R-:W-:Y:S01]  /*3cc0*/  FMUL.FTZ R122, R11, R189.reuse ;  /* 0x000000bd0b7a7220 */ /* 0x080fe20000410000 */
[----:B------:R-:W-:Y:S01]  /*3cd0*/  FADD.FTZ R183, R140, R195 ;  /* 0x000000c38cb77221 */ /* 0x000fe20000010000 */
[----:B------:R-:W-:Y:S01]  /*3ce0*/  FADD.FTZ R184, -R138, R197 ;  /* 0x000000c58ab87221 */ /* 0x000fe20000010100 */
[C---:B------:R-:W-:Y:S01]  /*3cf0*/  FFMA.FTZ R193, R10.reuse, R189, -R193 ;  /* 0x000000bd0ac17223 */ /* 0x040fe200000108c1 */
[----:B------:R-:W-:Y:S01]  /*3d00*/  FFMA.FTZ R122, R10, R191, R122 ;  /* 0x000000bf0a7a7223 */ /* 0x000fe2000001007a */
[----:B------:R0:W1:Y:S04]  /*3d10*/  SHFL.DOWN PT, R124, R176, 0x1, 0x1f ;  /* 0x08201f00b07c7f89 */ /* 0x00006800000e0000 */
[----:B------:R0:W2:Y:S04]  /*3d20*/  SHFL.DOWN PT, R130, R179, 0x1, 0x1f ;  /* 0x08201f00b3827f89 */ /* 0x0000a800000e0000 */
[----:B------:R0:W3:Y:S04]  /*3d30*/  SHFL.DOWN PT, R10, R183, 0x1, 0x1f ;  /* 0x08201f00b70a7f89 */ /* 0x0000e800000e0000 */
[----:B------:R0:W4:Y:S01]  /*3d40*/  SHFL.DOWN PT, R166, R184, 0x1, 0x1f ;  /* 0x08201f00b8a67f89 */ /* 0x00012200000e0000 */
[----:B------:R-:W-:Y:S05]  /*3d50*/  @!P2 BRA `(.L_x_15656) ;  /* 0x00000000002ca947 */ /* 0x000fea0003800000 */
[C---:B--2---:R-:W-:Y:S01]  /*3d60*/  FMUL.FTZ R11, R179.reuse, R130 ;  /* 0x00000082b30b7220 */ /* 0x044fe20000410000 */
[C---:B----4-:R-:W-:Y:S01]  /*3d70*/  FMUL.FTZ R187, R179.reuse, R166 ;  /* 0x000000a6b3bb7220 */ /* 0x050fe20000410000 */
[----:B---3--:R-:W-:Y:S01]  /*3d80*/  FMUL.FTZ R189, R179, R10 ;  /* 0x0000000ab3bd7220 */ /* 0x008fe20000410000 */
[C---:B01----:R-:W-:Y:S01]  /*3d90*/  FMUL.FTZ R179, R124.reuse, R179 ;  /* 0x000000b37cb37220 */ /* 0x043fe20000410000 */
[----:B------:R-:W-:Y:S01]  /*3da0*/  FFMA.FTZ R11, R124, R176, -R11 ;  /* 0x000000b07c0b7223 */ /* 0x000fe2000001080b */
[C---:B------:R-:W-:Y:S01]  /*3db0*/  FFMA.FTZ R10, R176.reuse, R10, -R187 ;  /* 0x0000000ab00a7223 */ /* 0x040fe200000108bb */
[C---:B------:R-:W-:Y:S01]  /*3dc0*/  FFMA.FTZ R189, R176.reuse, R166, R189 ;  /* 0x000000a6b0bd7223 */ /* 0x040fe200000100bd */
[----:B------:R-:W-:Y:S02]  /*3dd0*/  FFMA.FTZ R179, R176, R130, R179 ;  /* 0x00000082b0b37223 */ /* 0x000fe400000100b3 */
[----:B------:R-:W-:Y:S01]  /*3de0*/  FADD.FTZ R183, R183, R10 ;  /* 0x0000000ab7b77221 */ /* 0x000fe20000010000 */
[----:B------:R-:W-:Y:S01]  /*3df0*/  FADD.FTZ R184, R184, R189 ;  /* 0x000000bdb8b87221 */ /* 0x000fe20000010000 */
[----:B------:R-:W-:-:S07]  /*3e00*/  MOV R176, R11 ;  /* 0x0000000b00b07202 */ /* 0x000fce0000000f00 */
.L_x_15656:
[----:B------:R-:W-:Y:S05]  /*3e10*/  BSYNC B0 ;  /* 0x0000000000007941 */ /* 0x000fea0003800000 */
.L_x_15655:
[----:B------:R-:W-:Y:S01]  /*3e20*/  ISETP.GT.U32.AND P2, PT, R181, 0x1d, PT ;  /* 0x0000001db500780c */ /* 0x000fe20003f44070 */
[----:B----4-:R-:W-:Y:S01]  /*3e30*/  FADD.FTZ R166, R132, R193 ;  /* 0x000000c184a67221 */ /* 0x010fe20000010000 */
[----:B-1----:R-:W-:Y:S01]  /*3e40*/  FADD.FTZ R124, RZ, R122 ;  /* 0x0000007aff7c7221 */ /* 0x002fe20000010000 */
[----:B--2---:R1:W2:Y:S01]  /*3e50*/  SHFL.DOWN PT, R130, R176, 0x2, 0x1f ;  /* 0x08401f00b0827f89 */ /* 0x0042a200000e0000 */
[----:B------:R-:W-:Y:S01]  /*3e60*/  BSSY B0, `(.L_x_15657) ;  /* 0x0000012000007945 */ /* 0x000fe20003800000 */
[C---:B------:R-:W-:Y:S01]  /*3e70*/  FMUL.FTZ R189, R143.reuse, R166 ;  /* 0x000000a68fbd7220 */ /* 0x040fe20000410000 */
[----:B------:R-:W-:Y:S01]  /*3e80*/  FMUL.FTZ R122, R143, R124 ;  /* 0x0000007c8f7a7220 */ /* 0x000fe20000410000 */
[----:B------:R1:W4:Y:S04]  /*3e90*/  SHFL.DOWN PT, R132, R179, 0x2, 0x1f ;  /* 0x08401f00b3847f89 */ /* 0x00032800000e0000 */
[----:B---3--:R1:W3:Y:S04]  /*3ea0*/  SHFL.DOWN PT, R10, R183, 0x2, 0x1f ;  /* 0x08401f00b70a7f89 */ /* 0x0082e800000e0000 */
[----:B------:R1:W0:Y:S01]  /*3eb0*/  SHFL.DOWN PT, R168, R184, 0x2, 0x1f ;  /* 0x08401f00b8a87f89 */ /* 0x00022200000e0000 */
[----:B------:R-:W-:Y:S05]  /*3ec0*/  @P2 BRA `(.L_x_15658) ;  /* 0x00000000002c2947 */ /* 0x000fea0003800000 */
[C---:B----4-:R-:W-:Y:S01]  /*3ed0*/  FMUL.FTZ R11, R179.reuse, R132 ;  /* 0x00000084b30b7220 */ /* 0x050fe20000410000 */
[C---:B0-----:R-:W-:Y:S01]  /*3ee0*/  FMUL.FTZ R143, R179.reuse, R168 ;  /* 0x000000a8b38f7220 */ /* 0x041fe20000410000 */
[C---:B---3--:R-:W-:Y:S01]  /*3ef0*/  FMUL.FTZ R187, R179.reuse, R10 ;  /* 0x0000000ab3bb7220 */ /* 0x048fe20000410000 */
        /* <DEDUP_REMOVED lines=8> */
.L_x_15658:
[----:B------:R-:W-:Y:S05]  /*3f80*/  BSYNC B0 ;  /* 0x0000000000007941 */ /* 0x000fea0003800000 */
.L_x_15657:
[C---:B---3--:R-:W-:Y:S01]  /*3f90*/  FMUL.FTZ R10, R137.reuse, R166 ;  /* 0x000000a6890a7220 */ /* 0x048fe20000410000 */
[----:B------:R-:W-:Y:S01]  /*3fa0*/  FMUL.FTZ R11, R137, R124 ;  /* 0x0000007c890b7220 */ /* 0x000fe20000410000 */
[----:B------:R-:W-:Y:S01]  /*3fb0*/  FFMA.FTZ R143, R9, R166, -R122 ;  /* 0x000000a6098f7223 */ /* 0x000fe2000001087a */
[----:B------:R-:W-:Y:S01]  /*3fc0*/  ISETP.GT.U32.AND P2, PT, R181, 0x1b, PT ;  /* 0x0000001bb500780c */ /* 0x000fe20003f44070 */
[-C--:B------:R-:W-:Y:S01]  /*3fd0*/  FMUL.FTZ R122, R38, R124.reuse ;  /* 0x0000007c267a7220 */ /* 0x080fe20000410000 */
[C---:B------:R-:W-:Y:S01]  /*3fe0*/  FFMA.FTZ R10, R139.reuse, R124, R10 ;  /* 0x0000007c8b0a7223 */ /* 0x040fe2000001000a */
[----:B------:R-:W-:Y:S01]  /*3ff0*/  FFMA.FTZ R11, R139, R166, -R11 ;  /* 0x000000a68b0b7223 */ /* 0x000fe2000001080b */
[-C--:B------:R-:W-:Y:S01]  /*4000*/  FMUL.FTZ R187, R39, R124.reuse ;  /* 0x0000007c27bb7220 */ /* 0x080fe20000410000 */
[----:B------:R-:W-:Y:S01]  /*4010*/  FFMA.FTZ R9, R9, R124, R189 ;  /* 0x0000007c09097223 */ /* 0x000fe200000100bd */
[-C--:B------:R-:W-:Y:S01]  /*4020*/  FFMA.FTZ R189, R39, R166.reuse, R122 ;  /* 0x000000a627bd7223 */ /* 0x080fe2000001007a */
[----:B------:R-:W-:Y:S01]  /*4030*/  FADD.FTZ R122, RZ, R10 ;  /* 0x0000000aff7a7221 */ /* 0x000fe20000010000 */
[----:B0-----:R-:W-:Y:S01]  /*4040*/  FFMA.FTZ R168, R54, R133, R11 ;  /* 0x0000008536a87223 */ /* 0x001fe2000001000b */
[----:B------:R-:W-:Y:S01]  /*4050*/  FFMA.FTZ R187, R38, R166, -R187 ;  /* 0x000000a626bb7223 */ /* 0x000fe200000108bb */
[C---:B--2---:R-:W-:Y:S01]  /*4060*/  FFMA.FTZ R130, -R8.reuse, R9, RZ ;  /* 0x0000000908827223 */ /* 0x044fe200000101ff */
[C---:B----4-:R-:W-:Y:S01]  /*4070*/  FMUL.FTZ R132, R185.reuse, R122 ;  /* 0x0000007ab9847220 */ /* 0x050fe20000410000 */
[-C--:B------:R-:W-:Y:S01]  /*4080*/  FMUL.FTZ R9, R185, R168.reuse ;  /* 0x000000a8b9097220 */ /* 0x080fe20000410000 */
[C---:B------:R-:W-:Y:S01]  /*4090*/  FFMA.FTZ R10, R8.reuse, R143, RZ ;  /* 0x0000008f080a7223 */ /* 0x040fe200000100ff */
[C---:B------:R-:W-:Y:S01]  /*40a0*/  FMUL.FTZ R185, R8.reuse, R187 ;  /* 0x000000bb08b97220 */ /* 0x040fe20000410000 */
[----:B------:R-:W-:Y:S01]  /*40b0*/  FFMA.FTZ R186, -R8, R189, -RZ ;  /* 0x000000bd08ba7223 */ /* 0x000fe200000109ff */
[----:B------:R0:W2:Y:S01]  /*40c0*/  SHFL.DOWN PT, R188, R176, 0x4, 0x1f ;  /* 0x08801f00b0bc7f89 */ /* 0x0000a200000e0000 */
[----:B------:R-:W-:Y:S01]  /*40d0*/  BSSY B0, `(.L_x_15659) ;  /* 0x0000012000007945 */ /* 0x000fe20003800000 */
[C---:B------:R-:W-:Y:S01]  /*40e0*/  FFMA.FTZ R132, R177.reuse, R168, -R132 ;  /* 0x000000a8b1847223 */ /* 0x040fe20000010884 */
[----:B------:R-:W-:Y:S01]  /*40f0*/  FFMA.FTZ R177, R177, R122, R9 ;  /* 0x0000007ab1b17223 */ /* 0x000fe20000010009 */
[----:B------:R0:W3:Y:S04]  /*4100*/  SHFL.DOWN PT, R190, R179, 0x4, 0x1f ;  /* 0x08801f00b3be7f89 */ /* 0x0000e800000e0000 */
[----:B------:R0:W4:Y:S04]  /*4110*/  SHFL.DOWN PT, R8, R183, 0x4, 0x1f ;  /* 0x08801f00b7087f89 */ /* 0x00012800000e0000 */
[----:B------:R0:W0:Y:S01]  /*4120*/  SHFL.DOWN PT, R192, R184, 0x4, 0x1f ;  /* 0x08801f00b8c07f89 */ /* 0x00002200000e0000 */
[----:B------:R-:W-:Y:S05]  /*4130*/  @P2 BRA `(.L_x_15660) ;  /* 0x00000000002c2947 */ /* 0x000fea0003800000 */
        /* <DEDUP_REMOVED lines=11> */
.L_x_15660:
[----:B------:R-:W-:Y:S05]  /*41f0*/  BSYNC B0 ;  /* 0x0000000000007941 */ /* 0x000fea0003800000 */
.L_x_15659:
[C---:B----4-:R-:W-:Y:S01]  /*4200*/  FMUL.FTZ R8, R141.reuse, R168 ;  /* 0x000000a88d087220 */ /* 0x050fe20000410000 */
[----:B------:R-:W-:Y:S01]  /*4210*/  FMUL.FTZ R9, R141, R122 ;  /* 0x0000007a8d097220 */ /* 0x000fe20000410000 */
[----:B------:R-:W-:Y:S01]  /*4220*/  ISETP.GT.U32.AND P2, PT, R181, 0x17, PT ;  /* 0x00000017b500780c */ /* 0x000fe20003f44070 */
[----:B------:R-:W-:Y:S01]  /*4230*/  FFMA.FTZ R189, R7, R132, R10 ;  /* 0x0000008407bd7223 */ /* 0x000fe2000001000a */
[C---:B------:R-:W-:Y:S01]  /*4240*/  FFMA.FTZ R8, R135.reuse, R122, R8 ;  /* 0x0000007a87087223 */ /* 0x040fe20000010008 */
[----:B------:R-:W-:Y:S01]  /*4250*/  FFMA.FTZ R9, R135, R168, -R9 ;  /* 0x000000a887097223 */ /* 0x000fe20000010809 */
[----:B------:R-:W-:Y:S01]  /*4260*/  FFMA.FTZ R191, -R7, R177, R130 ;  /* 0x000000b107bf7223 */ /* 0x000fe20000010182 */
[-C--:B------:R-:W-:Y:S01]  /*4270*/  FMUL.FTZ R10, R38, R122.reuse ;  /* 0x0000007a260a7220 */ /* 0x080fe20000410000 */
[----:B------:R-:W-:Y:S01]  /*4280*/  FADD.FTZ R143, RZ, R8 ;  /* 0x00000008ff8f7221 */ /* 0x000fe20000010000 */
[----:B------:R-:W-:Y:S01]  /*4290*/  FFMA.FTZ R177, R52, R131, R9 ;  /* 0x0000008334b17223 */ /* 0x000fe20000010009 */
[C---:B------:R-:W-:Y:S01]  /*42a0*/  FMUL.FTZ R11, R39.reuse, R122 ;  /* 0x0000007a270b7220 */ /* 0x040fe20000410000 */
[-C--:B------:R-:W-:Y:S01]  /*42b0*/  FFMA.FTZ R10, R39, R168.reuse, R10 ;  /* 0x000000a8270a7223 */ /* 0x080fe2000001000a */
[C---:B------:R-:W-:Y:S01]  /*42c0*/  FMUL.FTZ R9, R178.reuse, R143 ;  /* 0x0000008fb2097220 */ /* 0x040fe20000410000 */
[-C--:B------:R-:W-:Y:S01]  /*42d0*/  FMUL.FTZ R178, R178, R177.reuse ;  /* 0x000000b1b2b27220 */ /* 0x080fe20000410000 */
[----:B--2---:R-:W-:Y:S01]  /*42e0*/  FFMA.FTZ R188, R38, R168, -R11 ;  /* 0x000000a826bc7223 */ /* 0x004fe2000001080b */
[C---:B------:R-:W-:Y:S01]  /*42f0*/  FFMA.FTZ R187, -R7.reuse, R10, -RZ ;  /* 0x0000000a07bb7223 */ /* 0x040fe200000109ff */
[C---:B------:R-:W-:Y:S01]  /*4300*/  FFMA.FTZ R130, R134.reuse, R177, -R9 ;  /* 0x000000b186827223 */ /* 0x040fe20000010809 */
[----:B------:R-:W-:Y:S01]  /*4310*/  FFMA.FTZ R178, R134, R143, R178 ;  /* 0x0000008f86b27223 */ /* 0x000fe200000100b2 */
[----:B------:R2:W4:Y:S01]  /*4320*/  SHFL.DOWN PT, R10, R176, 0x8, 0x1f ;  /* 0x09001f00b00a7f89 */ /* 0x00052200000e0000 */
[----:B------:R-:W-:Y:S01]  /*4330*/  BSSY B0, `(.L_x_15661) ;  /* 0x0000012000007945 */ /* 0x000fe20003800000 */
[----:B------:R-:W-:Y:S01]  /*4340*/  ISETP.GE.OR P0, PT, R98, R117, P0 ;  /* 0x000000756200720c */ /* 0x000fe20000706670 */
        /* <DEDUP_REMOVED lines=16> */
.L_x_15662:
[----:B------:R-:W-:Y:S05]  /*4450*/  BSYNC B0 ;  /* 0x0000000000007941 */ /* 0x000fea0003800000 */
.L_x_15661:
[----:B---3--:R-:W-:Y:S01]  /*4460*/  FFMA.FTZ R190, R6, R130, R189 ;  /* 0x0000008206be7223 */ /* 0x008fe200000100bd */
[C---:B------:R-:W-:Y:S01]  /*4470*/  FMUL.FTZ R7, R126.reuse, R177 ;  /* 0x000000b17e077220 */ /* 0x040fe20000410000 */
[-C--:B------:R-:W-:Y:S01]  /*4480*/  FMUL.FTZ R130, R126, R143.reuse ;  /* 0x0000008f7e827220 */ /* 0x080fe20000410000 */
[CC--:B------:R-:W-:Y:S01]  /*4490*/  FMUL.FTZ R189, R39.reuse, R143.reuse ;  /* 0x0000008f27bd7220 */ /* 0x0c0fe20000410000 */
[-C--:B------:R-:W-:Y:S01]  /*44a0*/  FMUL.FTZ R194, R38, R143.reuse ;  /* 0x0000008f26c27220 */ /* 0x080fe20000410000 */
[C---:B0-----:R-:W-:Y:S01]  /*44b0*/  FFMA.FTZ R132, R128.reuse, R143, R7 ;  /* 0x0000008f80847223 */ /* 0x041fe20000010007 */
[----:B------:R-:W-:Y:S01]  /*44c0*/  FFMA.FTZ R7, R128, R177, -R130 ;  /* 0x000000b180077223 */ /* 0x000fe20000010882 */
[----:B------:R-:W-:Y:S01]  /*44d0*/  HFMA2.MMA R9, -RZ, RZ, 0, 0 ;  /* 0x00000000ff097435 */ /* 0x000fe200000001ff */
[----:B------:R-:W-:Y:S01]  /*44e0*/  FFMA.FTZ R192, -R6, R178, R191 ;  /* 0x000000b206c07223 */ /* 0x000fe200000101bf */
[----:B------:R-:W-:Y:S01]  /*44f0*/  FADD.FTZ R130, RZ, R132 ;  /* 0x00000084ff827221 */ /* 0x000fe20000010000 */
[----:B------:R-:W-:Y:S01]  /*4500*/  FFMA.FTZ R178, R50, R129, R7 ;  /* 0x0000008132b27223 */ /* 0x000fe20000010007 */
[-C--:B------:R-:W-:Y:S01]  /*4510*/  FFMA.FTZ R189, R38, R177.reuse, -R189 ;  /* 0x000000b126bd7223 */ /* 0x080fe200000108bd */
[----:B------:R-:W-:Y:S01]  /*4520*/  FFMA.FTZ R7, R39, R177, R194 ;  /* 0x000000b127077223 */ /* 0x000fe200000100c2 */
[----:B------:R-:W-:-:S02]  /*4530*/  MOV R8, 0x3f800000 ;  /* 0x3f80000000087802 */ /* 0x000fc40000000f00 */
[----:B----4-:R-:W-:Y:S01]  /*4540*/  CS2R R10, SRZ ;  /* 0x00000000000a7805 */ /* 0x010fe2000001ff00 */
[----:B------:R-:W-:Y:S01]  /*4550*/  FMUL.FTZ R132, R173, R130 ;  /* 0x00000082ad847220 */ /* 0x000fe20000410000 */
[----:B------:R-:W-:Y:S01]  /*4560*/  @!P0 LEA R134, R47, UR7, 0x4 ;  /* 0x000000072f868c11 */ /* 0x000fe2000f8e20ff */
[-C--:B------:R-:W-:Y:S01]  /*4570*/  FMUL.FTZ R191, R173, R178.reuse ;  /* 0x000000b2adbf7220 */ /* 0x080fe20000410000 */
[C---:B------:R-:W-:Y:S01]  /*4580*/  FMUL.FTZ R173, R6.reuse, R189 ;  /* 0x000000bd06ad7220 */ /* 0x040fe20000410000 */
[----:B------:R-:W-:Y:S01]  /*4590*/  FFMA.FTZ R189, -R6, R7, -RZ ;  /* 0x0000000706bd7223 */ /* 0x000fe200000109ff */
[----:B------:R-:W-:Y:S01]  /*45a0*/  FFMA.FTZ R132, R175, R178, -R132 ;  /* 0x000000b2af847223 */ /* 0x000fe20000010884 */
[CC--:B------:R-:W-:Y:S01]  /*45b0*/  FMUL.FTZ R6, R38.reuse, R130.reuse ;  /* 0x0000008226067220 */ /* 0x0c0fe20000410000 */
[----:B------:R-:W-:Y:S01]  /*45c0*/  FMUL.FTZ R7, R39, R130 ;  /* 0x0000008227077220 */ /* 0x000fe20000410000 */
[----:B------:R0:W3:Y:S01]  /*45d0*/  @!P0 LDS.128 R8, [R134+0x21b0] ;  /* 0x0021b00086088984 */ /* 0x0000e20000000c00 */
[----:B------:R-:W-:Y:S01]  /*45e0*/  ISETP.GT.U32.AND P0, PT, R181, 0xf, PT ;  /* 0x0000000fb500780c */ /* 0x000fe20003f04070 */
[----:B------:R-:W-:Y:S01]  /*45f0*/  FFMA.FTZ R193, R5, R132, R190 ;  /* 0x0000008405c17223 */ /* 0x000fe200000100be */
[----:B------:R-:W-:Y:S01]  /*4600*/  FFMA.FTZ R132, R38, R178, -R7 ;  /* 0x000000b226847223 */ /* 0x000fe20000010807 */
[-C--:B------:R-:W-:Y:S01]  /*4610*/  FMUL.FTZ R7, R149, R130.reuse ;  /* 0x0000008295077220 */ /* 0x080fe20000410000 */
[----:B------:R-:W-:Y:S01]  /*4620*/  FFMA.FTZ R191, R175, R130, R191 ;  /* 0x00000082afbf7223 */ /* 0x000fe200000100bf */
[----:B------:R4:W1:Y:S01]  /*4630*/  SHFL.DOWN PT, R194, R179, 0x10, 0x1f ;  /* 0x0a001f00b3c27f89 */ /* 0x00086200000e0000 */
[----:B------:R-:W-:Y:S01]  /*4640*/  FMUL.FTZ R175, R5, R132 ;  /* 0x0000008405af7220 */ /* 0x000fe20000410000 */
[-C--:B0-----:R-:W-:Y:S01]  /*4650*/  FFMA.FTZ R134, R39, R178.reuse, R6 ;  /* 0x000000b227867223 */ /* 0x081fe20000010006 */
[-C--:B------:R-:W-:Y:S01]  /*4660*/  FMUL.FTZ R6, R149, R178.reuse ;  /* 0x000000b295067220 */ /* 0x080fe20000410000 */
[----:B------:R-:W-:Y:S01]  /*4670*/  FFMA.FTZ R7, R151, R178, -R7 ;  /* 0x000000b297077223 */ /* 0x000fe20000010807 */
[C---:B------:R-:W-:Y:S01]  /*4680*/  FFMA.FTZ R195, -R5.reuse, R191, R192 ;  /* 0x000000bf05c37223 */ /* 0x040fe200000101c0 */
[----:B------:R-:W-:Y:S01]  /*4690*/  FFMA.FTZ R5, -R5, R134, -RZ ;  /* 0x0000008605057223 */ /* 0x000fe200000109ff */
[----:B------:R-:W-:Y:S01]  /*46a0*/  FFMA.FTZ R6, R151, R130, R6 ;  /* 0x0000008297067223 */ /* 0x000fe20000010006 */
[----:B------:R4:W0:Y:S01]  /*46b0*/  SHFL.DOWN PT, R192, R176, 0x10, 0x1f ;  /* 0x0a001f00b0c07f89 */ /* 0x00082200000e0000 */
[----:B------:R-:W-:Y:S02]  /*46c0*/  BSSY B0, `(.L_x_15663) ;  /* 0x0000013000007945 */ /* 0x000fe40003800000 */
[----:B------:R-:W-:Y:S01]  /*46d0*/  FADD.FTZ R132, RZ, R6 ;  /* 0x00000006ff847221 */ /* 0x000fe20000010000 */
[----:B------:R-:W-:Y:S01]  /*46e0*/  FFMA.FTZ R6, R48, R127, R7 ;  /* 0x0000007f30067223 */ /* 0x000fe20000010007 */
[----:B------:R4:W0:Y:S02]  /*46f0*/  SHFL.DOWN PT, R134, R183, 0x10, 0x1f ;  /* 0x0a001f00b7867f89 */ /* 0x00082400000e0000 */
[C---:B------:R-:W-:Y:S01]  /*4700*/  FMUL.FTZ R190, R169.reuse, R132 ;  /* 0x00000084a9be7220 */ /* 0x040fe20000410000 */
[----:B------:R-:W-:Y:S01]  /*4710*/  FMUL.FTZ R197, R169, R6 ;  /* 0x00000006a9c57220 */ /* 0x000fe20000410000 */
[----:B------:R4:W0:Y:S01]  /*4720*/  SHFL.DOWN PT, R196, R184, 0x10, 0x1f ;  /* 0x0a001f00b8c47f89 */ /* 0x00082200000e0000 */
[----:B------:R-:W-:Y:S05]  /*4730*/  @P0 BRA `(.L_x_15664) ;  /* 0x00000000002c0947 */ /* 0x000fea0003800000 */
[C---:B-1----:R-:W-:Y:S01]  /*4740*/  FMUL.FTZ R7, R179.reuse, R194 ;  /* 0x000000c2b3077220 */ /* 0x042fe20000410000 */
[C---:B0-----:R-:W-:Y:S01]  /*4750*/  FMUL.FTZ R169, R179.reuse, R196 ;  /* 0x000000c4b3a97220 */ /* 0x041fe20000410000 */
[C---:B------:R-:W-:Y:S01]  /*4760*/  FMUL.FTZ R191, R179.reuse, R134 ;  /* 0x00000086b3bf7220 */ /* 0x040fe20000410000 */
[-C--:B--2-4-:R-:W-:Y:S01]  /*4770*/  FMUL.FTZ R179, R179, R192.reuse ;  /* 0x000000c0b3b37220 */ /* 0x094fe20000410000 */
[C---:B------:R-:W-:Y:S01]  /*4780*/  FFMA.FTZ R7, R176.reuse, R192, -R7 ;  /* 0x000000c0b0077223 */ /* 0x040fe20000010807 */
[C---:B------:R-:W-:Y:S01]  /*4790*/  FFMA.FTZ R134, R176.reuse, R134, -R169 ;  /* 0x00000086b0867223 */ /* 0x040fe200000108a9 */
[C---:B------:R-:W-:Y:S01]  /*47a0*/  FFMA.FTZ R191, R176.reuse, R196, R191 ;  /* 0x000000c4b0bf7223 */ /* 0x040fe200000100bf */
[----:B------:R-:W-:Y:S02]  /*47b0*/  FFMA.FTZ R179, R176, R194, R179 ;  /* 0x000000c2b0b37223 */ /* 0x000fe400000100b3 */
[----:B------:R-:W-:Y:S01]  /*47c0*/  FADD.FTZ R183, R183, R134 ;  /* 0x00000086b7b77221 */ /* 0x000fe20000010000 */
[----:B------:R-:W-:Y:S01]  /*47d0*/  FADD.FTZ R184, R184, R191 ;  /* 0x000000bfb8b87221 */ /* 0x000fe20000010000 */
[----:B------:R-:W-:-:S07]  /*47e0*/  MOV R176, R7 ;  /* 0x0000000700b07202 */ /* 0x000fce0000000f00 */
.L_x_15664:
[----:B------:R-:W-:Y:S05]  /*47f0*/  BSYNC B0 ;  /* 0x0000000000007941 */ /* 0x000fea0003800000 */
.L_x_15663:
[C---:B0-----:R-:W-:Y:S01]  /*4800*/  FMUL.FTZ R134, R155.reuse, R6 ;  /* 0x000000069b867220 */ /* 0x041fe20000410000 */
[----:B------:R-:W-:Y:S01]  /*4810*/  FMUL.FTZ R7, R155, R132 ;  /* 0x000000849b077220 */ /* 0x000fe20000410000 */
[----:B------:R-:W-:Y:S01]  /*4820*/  FFMA.FTZ R190, R171, R6, -R190 ;  /* 0x00000006abbe7223 */ /* 0x000fe200000108be */
[-C--:B------:R-:W-:Y:S01]  /*4830*/  FMUL.FTZ R169, R39, R132.reuse ;  /* 0x0000008427a97220 */ /* 0x080fe20000410000 */
[C---:B------:R-:W-:Y:S01]  /*4840*/  FFMA.FTZ R134, R153.reuse, R132, R134 ;  /* 0x0000008499867223 */ /* 0x040fe20000010086 */
[----:B------:R-:W-:Y:S01]  /*4850*/  FFMA.FTZ R7, R153, R6, -R7 ;  /* 0x0000000699077223 */ /* 0x000fe20000010807 */
[-C--:B-1----:R-:W-:Y:S01]  /*4860*/  FMUL.FTZ R194, R38, R132.reuse ;  /* 0x0000008426c27220 */ /* 0x082fe20000410000 */
[----:B------:R-:W-:Y:S01]  /*4870*/  FFMA.FTZ R192, R171, R132, R197 ;  /* 0x00000084abc07223 */ /* 0x000fe200000100c5 */
[----:B------:R-:W-:Y:S01]  /*4880*/  FADD.FTZ R134, RZ, R134 ;  /* 0x00000086ff867221 */ /* 0x000fe20000010000 */
[----:B------:R-:W-:Y:S01]  /*4890*/  FFMA.FTZ R7, R46, R125, R7 ;  /* 0x0000007d2e077223 */ /* 0x000fe20000010007 */
[----:B------:R-:W-:Y:S01]  /*48a0*/  FFMA.FTZ R190, R4, R190, R193 ;  /* 0x000000be04be7223 */ /* 0x000fe200000100c1 */
[----:B------:R-:W-:Y:S01]  /*48b0*/  FFMA.FTZ R169, R38, R6, -R169 ;  /* 0x0000000626a97223 */ /* 0x000fe200000108a9 */
[C---:B------:R-:W-:Y:S01]  /*48c0*/  FMUL.FTZ R171, R164.reuse, R134 ;  /* 0x00000086a4ab7220 */ /* 0x040fe20000410000 */
[----:B------:R-:W-:Y:S01]  /*48d0*/  FFMA.FTZ R191, R39, R6, R194 ;  /* 0x0000000627bf7223 */ /* 0x000fe200000100c2 */
[-C--:B------:R-:W-:Y:S01]  /*48e0*/  FMUL.FTZ R193, R164, R7.reuse ;  /* 0x00000007a4c17220 */ /* 0x080fe20000410000 */
[----:B------:R-:W-:Y:S01]  /*48f0*/  FFMA.FTZ R192, -R4, R192, R195 ;  /* 0x000000c004c07223 */ /* 0x000fe200000101c3 */
[----:B------:R-:W-:Y:S01]  /*4900*/  FFMA.FTZ R164, R136, R7, -R171 ;  /* 0x0000000788a47223 */ /* 0x000fe200000108ab */
[C---:B------:R-:W-:Y:S01]  /*4910*/  FMUL.FTZ R171, R4.reuse, R169 ;  /* 0x000000a904ab7220 */ /* 0x040fe20000410000 */
[----:B------:R-:W-:Y:S01]  /*4920*/  FFMA.FTZ R4, -R4, R191, -RZ ;  /* 0x000000bf04047223 */ /* 0x000fe200000109ff */
[-C--:B------:R-:W-:Y:S01]  /*4930*/  FFMA.FTZ R191, R136, R134.reuse, R193 ;  /* 0x0000008688bf7223 */ /* 0x080fe200000100c1 */
[----:B------:R-:W-:Y:S01]  /*4940*/  SHFL.DOWN PT, R198, R179, 0x1, 0x1f ;  /* 0x08201f00b3c67f89 */ /* 0x000fe200000e0000 */
[CC--:B------:R-:W-:Y:S01]  /*4950*/  FMUL.FTZ R169, R144.reuse, R7.reuse ;  /* 0x0000000790a97220 */ /* 0x0c0fe20000410000 */
[----:B------:R-:W-:Y:S01]  /*4960*/  FMUL.FTZ R136, R144, R134 ;  /* 0x0000008690887220 */ /* 0x000fe20000410000 */
[C---:B------:R-:W-:Y:S01]  /*4970*/  FFMA.FTZ R195, R3.reuse, R164, R190 ;  /* 0x000000a403c37223 */ /* 0x040fe200000100be */
[----:B---3--:R-:W0:Y:S01]  /*4980*/  SHFL.IDX PT, R193, R10, RZ, 0x1f ;  /* 0x00001fff0ac17589 */ /* 0x008e2200000e0000 */
[CC--:B------:R-:W-:Y:S01]  /*4990*/  FFMA.FTZ R164, R142.reuse, R134.reuse, R169 ;  /* 0x000000868ea47223 */ /* 0x0c0fe200000100a9 */
[----:B------:R-:W-:Y:S01]  /*49a0*/  FFMA.FTZ R169, R142, R7, -R136 ;  /* 0x000000078ea97223 */ /* 0x000fe20000010888 */
[----:B------:R-:W-:Y:S01]  /*49b0*/  FFMA.FTZ R197, -R3, R191, R192 ;  /* 0x000000bf03c57223 */ /* 0x000fe200000101c0 */
[----:B------:R-:W1:Y:S01]  /*49c0*/  SHFL.IDX PT, R194, R11, RZ, 0x1f ;  /* 0x00001fff0bc27589 */ /* 0x000e6200000e0000 */
[----:B------:R-:W-:Y:S01]  /*49d0*/  FADD.FTZ R136, RZ, R164 ;  /* 0x000000a4ff887221 */ /* 0x000fe20000010000 */
[----:B------:R-:W-:Y:S01]  /*49e0*/  FFMA.FTZ R169, R44, R123, R169 ;  /* 0x0000007b2ca97223 */ /* 0x000fe200000100a9 */
[----:B------:R-:W-:Y:S01]  /*49f0*/  FMUL.FTZ R191, R39, R134 ;  /* 0x0000008627bf7220 */ /* 0x000fe20000410000 */
[----:B------:R-:W3:Y:S01]  /*4a00*/  SHFL.DOWN PT, R196, R176, 0x1, 0x1f ;  /* 0x08201f00b0c47f89 */ /* 0x000ee200000e0000 */
[C---:B------:R-:W-:Y:S01]  /*4a10*/  FMUL.FTZ R192, R147.reuse, R136 ;  /* 0x0000008893c07220 */ /* 0x040fe20000410000 */
[----:B------:R-:W-:Y:S01]  /*4a20*/  FMUL.FTZ R147, R147, R169 ;  /* 0x000000a993937220 */ /* 0x000fe20000410000 */
[C---:B------:R-:W-:Y:S01]  /*4a30*/  FMUL.FTZ R190, R38.reuse, R134 ;  /* 0x0000008626be7220 */ /* 0x040fe20000410000 */
[----:B------:R-:W5:Y:S01]  /*4a40*/  SHFL.DOWN PT, R200, R183, 0x1, 0x1f ;  /* 0x08201f00b7c87f89 */ /* 0x000f6200000e0000 */
[----:B------:R-:W-:Y:S01]  /*4a50*/  FFMA.FTZ R164, R38, R7, -R191 ;  /* 0x0000000726a47223 */ /* 0x000fe200000108bf */
[C---:B------:R-:W-:Y:S01]  /*4a60*/  FFMA.FTZ R191, R167.reuse, R169, -R192 ;  /* 0x000000a9a7bf7223 */ /* 0x040fe200000108c0 */
[----:B------:R-:W-:Y:S01]  /*4a70*/  FFMA.FTZ R192, R167, R136, R147 ;  /* 0x00000088a7c07223 */ /* 0x000fe20000010093 */
[----:B------:R-:W5:Y:S01]  /*4a80*/  SHFL.DOWN PT, R199, R184, 0x1, 0x1f ;  /* 0x08201f00b8c77f89 */ /* 0x000f6200000e0000 */
[----:B------:R-:W-:Y:S01]  /*4a90*/  FFMA.FTZ R190, R39, R7, R190 ;  /* 0x0000000727be7223 */ /* 0x000fe200000100be */
[C---:B------:R-:W-:Y:S01]  /*4aa0*/  FMUL.FTZ R167, R3.reuse, R164 ;  /* 0x000000a403a77220 */ /* 0x040fe20000410000 */
[----:B------:R-:W-:Y:S01]  /*4ab0*/  FFMA.FTZ R164, -R2, R192, R197 ;  /* 0x000000c002a47223 */ /* 0x000fe200000101c5 */
[----:B------:R-:W-:Y:S01]  /*4ac0*/  FMUL.FTZ R192, R38, R136 ;  /* 0x0000008826c07220 */ /* 0x000fe20000410000 */
[----:B------:R-:W-:Y:S01]  /*4ad0*/  FFMA.FTZ R3, -R3, R190, -RZ ;  /* 0x000000be03037223 */ /* 0x000fe200000109ff */
[----:B------:R-:W-:Y:S01]  /*4ae0*/  FFMA.FTZ R191, R2, R191, R195 ;  /* 0x000000bf02bf7223 */ /* 0x000fe200000100c3 */
[C---:B------:R-:W-:Y:S01]  /*4af0*/  FMUL.FTZ R195, R39.reuse, R136 ;  /* 0x0000008827c37220 */ /* 0x040fe20000410000 */
[----:B0-----:R-:W-:Y:S01]  /*4b00*/  @P1 FMUL.FTZ R147, R198, R193 ;  /* 0x000000c1c6931220 */ /* 0x001fe20000410000 */
[-C--:B------:R-:W-:Y:S01]  /*4b10*/  FFMA.FTZ R197, R39, R169.reuse, R192 ;  /* 0x000000a927c57223 */ /* 0x080fe200000100c0 */
[----:B--2-4-:R-:W0:Y:S01]  /*4b20*/  SHFL.IDX PT, R179, R179, RZ, 0x1f ;  /* 0x00001fffb3b37589 */ /* 0x014e2200000e0000 */
[----:B------:R-:W-:Y:S01]  /*4b30*/  FFMA.FTZ R195, R38, R169, -R195 ;  /* 0x000000a926c37223 */ /* 0x000fe200000108c3 */
[-C--:B-1----:R-:W-:Y:S01]  /*4b40*/  @P1 FMUL.FTZ R190, R198, R194.reuse ;  /* 0x000000c2c6be1220 */ /* 0x082fe20000410000 */
[----:B------:R-:W-:Y:S01]  /*4b50*/  ISETP.NE.AND P0, PT, R110, RZ, PT ;  /* 0x000000ff6e00720c */ /* 0x000fe20003f05270 */
[----:B------:R-:W1:Y:S01]  /*4b60*/  SHFL.IDX PT, R176, R176, RZ, 0x1f ;  /* 0x00001fffb0b07589 */ /* 0x000e6200000e0000 */
[----:B------:R-:W-:Y:S01]  /*4b70*/  BSSY B0, `(.L_x_15665) ;  /* 0x0000088000007945 */ /* 0x000fe20003800000 */
[C---:B---3--:R-:W-:Y:S01]  /*4b80*/  @P1 FFMA.FTZ R192, R196.reuse, R194, R147 ;  /* 0x000000c2c4c01223 */ /* 0x048fe20000010093 */
[----:B------:R-:W-:Y:S01]  /*4b90*/  @P1 FFMA.FTZ R147, R196, R193, -R190 ;  /* 0x000000c1c4931223 */ /* 0x000fe200000108be */
[C---:B------:R-:W-:Y:S01]  /*4ba0*/  FMUL.FTZ R190, R2.reuse, R195 ;  /* 0x000000c302be7220 */ /* 0x040fe20000410000 */
[----:B------:R-:W2:Y:S01]  /*4bb0*/  SHFL.IDX PT, R183, R183, RZ, 0x1f ;  /* 0x00001fffb7b77589 */ /* 0x000ea200000e0000 */
[----:B------:R-:W-:Y:S01]  /*4bc0*/  FFMA.FTZ R2, -R2, R197, -RZ ;  /* 0x000000c502027223 */ /* 0x000fe200000109ff */
[----:B-----5:R-:W-:Y:S01]  /*4bd0*/  @P1 FADD.FTZ R193, R200, R147 ;  /* 0x00000093c8c11221 */ /* 0x020fe20000010000 */
[C---:B------:R-:W-:Y:S01]  /*4be0*/  FMUL.FTZ R147, R154.reuse, R169 ;  /* 0x000000a99a937220 */ /* 0x040fe20000410000 */
[----:B------:R-:W3:Y:S01]  /*4bf0*/  SHFL.IDX PT, R184, R184, RZ, 0x1f ;  /* 0x00001fffb8b87589 */ /* 0x000ee200000e0000 */
[----:B------:R-:W-:Y:S01]  /*4c00*/  @P1 FADD.FTZ R194, R199, R192 ;  /* 0x000000c0c7c21221 */ /* 0x000fe20000010000 */
[-C--:B------:R-:W-:Y:S01]  /*4c10*/  FMUL.FTZ R192, R154, R136.reuse ;  /* 0x000000889ac07220 */ /* 0x080fe20000410000 */
[----:B------:R-:W-:-:S02]  /*4c20*/  FFMA.FTZ R195, R152, R136, R147 ;  /* 0x0000008898c37223 */ /* 0x000fc40000010093 */
[-C--:B------:R-:W-:Y:S01]  /*4c30*/  FMUL.FTZ R196, R194, -R41.reuse ;  /* 0x80000029c2c47220 */ /* 0x080fe20000410000 */
[C---:B------:R-:W-:Y:S01]  /*4c40*/  FMUL.FTZ R41, R193.reuse, -R41 ;  /* 0x80000029c1297220 */ /* 0x040fe20000410000 */
[----:B------:R-:W-:Y:S02]  /*4c50*/  FFMA.FTZ R147, R152, R169, -R192 ;  /* 0x000000a998937223 */ /* 0x000fe400000108c0 */
[-C--:B------:R-:W-:Y:S01]  /*4c60*/  FFMA.FTZ R196, R193, R40.reuse, -R196 ;  /* 0x00000028c1c47223 */ /* 0x080fe200000108c4 */
[----:B------:R-:W-:Y:S01]  /*4c70*/  FFMA.FTZ R194, R194, R40, R41 ;  /* 0x00000028c2c27223 */ /* 0x000fe20000010029 */
[----:B------:R-:W-:Y:S01]  /*4c80*/  FADD.FTZ R40, RZ, R195 ;  /* 0x000000c3ff287221 */ /* 0x000fe20000010000 */
[----:B------:R-:W-:Y:S01]  /*4c90*/  FFMA.FTZ R147, R42, R121, R147 ;  /* 0x000000792a937223 */ /* 0x000fe20000010093 */
[----:B------:R-:W-:Y:S02]  /*4ca0*/  FADD.FTZ R41, R165, R196 ;  /* 0x000000c4a5297221 */ /* 0x000fe40000010000 */
[CC--:B------:R-:W-:Y:S01]  /*4cb0*/  FMUL.FTZ R192, R145.reuse, R40.reuse ;  /* 0x0000002891c07220 */ /* 0x0c0fe20000410000 */
[-C--:B------:R-:W-:Y:S01]  /*4cc0*/  FMUL.FTZ R165, R145, R147.reuse ;  /* 0x0000009391a57220 */ /* 0x080fe20000410000 */
[----:B------:R-:W-:Y:S01]  /*4cd0*/  FADD.FTZ R145, -R163, R194 ;  /* 0x000000c2a3917221 */ /* 0x000fe20000010100 */
[-C--:B------:R-:W-:Y:S01]  /*4ce0*/  FMUL.FTZ R193, R39, R40.reuse ;  /* 0x0000002827c17220 */ /* 0x080fe20000410000 */
[C---:B------:R-:W-:Y:S01]  /*4cf0*/  FFMA.FTZ R163, R159.reuse, R147, -R192 ;  /* 0x000000939fa37223 */ /* 0x040fe200000108c0 */
[-C--:B------:R-:W-:Y:S01]  /*4d00*/  FFMA.FTZ R165, R159, R40.reuse, R165 ;  /* 0x000000289fa57223 */ /* 0x080fe200000100a5 */
[C---:B------:R-:W-:Y:S01]  /*4d10*/  FMUL.FTZ R159, R154.reuse, -R145 ;  /* 0x800000919a9f7220 */ /* 0x040fe20000410000 */
[----:B------:R-:W-:Y:S01]  /*4d20*/  FMUL.FTZ R154, R154, -R41 ;  /* 0x800000299a9a7220 */ /* 0x000fe20000410000 */
[C---:B------:R-:W-:Y:S01]  /*4d30*/  FMUL.FTZ R192, R38.reuse, R40 ;  /* 0x0000002826c07220 */ /* 0x040fe20000410000 */
        /* <DEDUP_REMOVED lines=8> */
[----:B------:R-:W-:Y:S01]  /*4dc0*/  FMUL.FTZ R193, R0, R193 ;  /* 0x000000c100c17220 */ /* 0x000fe20000410000 */
[C---:B------:R-:W-:Y:S01]  /*4dd0*/  FMUL.FTZ R165, R144.reuse, -R39 ;  /* 0x8000002790a57220 */ /* 0x040fe20000410000 */
[----:B------:R-:W-:Y:S01]  /*4de0*/  FMUL.FTZ R144, R144, -R161 ;  /* 0x800000a190907220 */ /* 0x000fe20000410000 */
[----:B------:R-:W-:Y:S01]  /*4df0*/  FFMA.FTZ R195, -R0, R195, -RZ ;  /* 0x000000c300c37223 */ /* 0x000fe200000109ff */
[C---:B0-----:R-:W-:Y:S01]  /*4e00*/  FMUL.FTZ R163, R179.reuse, R11 ;  /* 0x0000000bb3a37220 */ /* 0x041fe20000410000 */
[C---:B------:R-:W-:Y:S01]  /*4e10*/  FFMA.FTZ R165, R142.reuse, R161, R165 ;  /* 0x000000a18ea57223 */ /* 0x040fe200000100a5 */
[----:B------:R-:W-:Y:S01]  /*4e20*/  FFMA.FTZ R0, R142, R39, -R144 ;  /* 0x000000278e007223 */ /* 0x000fe20000010890 */
[-C--:B------:R-:W-:Y:S01]  /*4e30*/  FMUL.FTZ R142, R179, R10.reuse ;  /* 0x0000000ab38e7220 */ /* 0x080fe20000410000 */
[----:B-1----:R-:W-:Y:S01]  /*4e40*/  FFMA.FTZ R38, R176, R10, -R163 ;  /* 0x0000000ab0267223 */ /* 0x002fe200000108a3 */
[----:B------:R-:W-:Y:S01]  /*4e50*/  FADD.FTZ R160, -R160, R165 ;  /* 0x000000a5a0a07221 */ /* 0x000fe20000010100 */
[----:B------:R-:W-:Y:S01]  /*4e60*/  FADD.FTZ R0, R157, R0 ;  /* 0x000000009d007221 */ /* 0x000fe20000010000 */
[C---:B------:R-:W-:Y:S01]  /*4e70*/  FFMA.FTZ R157, R176.reuse, R11, R142 ;  /* 0x0000000bb09d7223 */ /* 0x040fe2000001008e */
[-C--:B------:R-:W-:Y:S01]  /*4e80*/  FMUL.FTZ R11, R179, R9.reuse ;  /* 0x00000009b30b7220 */ /* 0x080fe20000410000 */
[C---:B------:R-:W-:Y:S01]  /*4e90*/  FMUL.FTZ R142, R155.reuse, -R160 ;  /* 0x800000a09b8e7220 */ /* 0x040fe20000410000 */
[----:B------:R-:W-:Y:S01]  /*4ea0*/  FMUL.FTZ R163, R155, -R0 ;  /* 0x800000009ba37220 */ /* 0x000fe20000410000 */
[-C--:B------:R-:W-:Y:S01]  /*4eb0*/  FMUL.FTZ R10, R179, R8.reuse ;  /* 0x00000008b30a7220 */ /* 0x080fe20000410000 */
[----:B------:R-:W-:Y:S01]  /*4ec0*/  FFMA.FTZ R8, R176, R8, -R11 ;  /* 0x00000008b0087223 */ /* 0x000fe2000001080b */
[----:B------:R-:W-:Y:S01]  /*4ed0*/  SHF.L.U32 R11, R110, 0x4, RZ ;  /* 0x000000046e0b7819 */ /* 0x000fe200000006ff */
[C---:B------:R-:W-:Y:S01]  /*4ee0*/  FFMA.FTZ R155, R153.reuse, R0, -R142 ;  /* 0x00000000999b7223 */ /* 0x040fe2000001088e */
[----:B------:R-:W-:Y:S01]  /*4ef0*/  FFMA.FTZ R163, R153, R160, R163 ;  /* 0x000000a099a37223 */ /* 0x000fe200000100a3 */
[----:B------:R-:W-:Y:S01]  /*4f00*/  FFMA.FTZ R9, R176, R9, R10 ;  /* 0x00000009b0097223 */ /* 0x000fe2000001000a */
[----:B------:R-:W-:Y:S01]  /*4f10*/  LEA.HI.SX32 R142, R11, R11, 0x1b ;  /* 0x0000000b0b8e7211 */ /* 0x000fe200078fdaff */
[----:B------:R-:W-:Y:S01]  /*4f20*/  FADD.FTZ R158, R158, R155 ;  /* 0x0000009b9e9e7221 */ /* 0x000fe20000010000 */
[----:B------:R-:W-:Y:S01]  /*4f30*/  FADD.FTZ R156, -R156, R163 ;  /* 0x000000a39c9c7221 */ /* 0x000fe20000010100 */
[----:B--2---:R-:W-:Y:S01]  /*4f40*/  FADD.FTZ R10, R183, R38 ;  /* 0x00000026b70a7221 */ /* 0x004fe20000010000 */
[----:B------:R-:W-:Y:S01]  /*4f50*/  LEA R144, R142, UR7, 0x2 ;  /* 0x000000078e907c11 */ /* 0x000fe2000f8e10ff */
[C---:B------:R-:W-:Y:S01]  /*4f60*/  FMUL.FTZ R142, R149.reuse, -R158 ;  /* 0x8000009e958e7220 */ /* 0x040fe20000410000 */
[-C--:B------:R-:W-:Y:S01]  /*4f70*/  FMUL.FTZ R149, R149, -R156.reuse ;  /* 0x8000009c95957220 */ /* 0x080fe20000410000 */
[----:B---3--:R-:W-:Y:S01]  /*4f80*/  FADD.FTZ R11, R184, R157 ;  /* 0x0000009db80b7221 */ /* 0x008fe20000010000 */
[----:B------:R-:W-:Y:S01]  /*4f90*/  @!P0 LEA R154, R47, UR7, 0x4 ;  /* 0x000000072f9a8c11 */ /* 0x000fe2000f8e20ff */
[C---:B------:R-:W-:Y:S01]  /*4fa0*/  FFMA.FTZ R153, R151.reuse, R156, R142 ;  /* 0x0000009c97997223 */ /* 0x040fe2000001008e */
[----:B------:R-:W-:Y:S01]  /*4fb0*/  FFMA.FTZ R149, R151, R158, -R149 ;  /* 0x0000009e97957223 */ /* 0x000fe20000010895 */
[----:B------:R-:W-:-:S02]  /*4fc0*/  FADD.FTZ R38, R191, R152 ;  /* 0x00000098bf267221 */ /* 0x000fc40000010000 */
[----:B------:R-:W-:Y:S01]  /*4fd0*/  FADD.FTZ R151, -R150, R153 ;  /* 0x0000009996977221 */ /* 0x000fe20000010100 */
[----:B------:R-:W-:Y:S01]  /*4fe0*/  FADD.FTZ R149, R146, R149 ;  /* 0x0000009592957221 */ /* 0x000fe20000010000 */
[----:B------:R0:W-:Y:S02]  /*4ff0*/  @!P0 STS.128 [R154+0x21b0], R8 ;  /* 0x0021b0089a008388 */ /* 0x0001e40000000c00 */
[C---:B------:R-:W-:Y:S01]  /*5000*/  FMUL.FTZ R153, R126.reuse, -R151 ;  /* 0x800000977e997220 */ /* 0x040fe20000410000 */
[-C--:B------:R-:W-:Y:S01]  /*5010*/  FMUL.FTZ R126, R126, -R149.reuse ;  /* 0x800000957e7e7220 */ /* 0x080fe20000410000 */
[----:B------:R1:W-:Y:S02]  /*5020*/  STS [R144+0x444], R4 ;  /* 0x0004440490007388 */ /* 0x0003e40000000800 */
[----:B------:R-:W-:Y:S02]  /*5030*/  FFMA.FTZ R153, R128, R149, -R153 ;  /* 0x0000009580997223 */ /* 0x000fe40000010899 */
[----:B------:R2:W-:Y:S02]  /*5040*/  STS [R144+0x420], R185 ;  /* 0x000420b990007388 */ /* 0x0005e40000000800 */
[----:B------:R-:W-:-:S02]  /*5050*/  FADD.FTZ R170, R170, R153 ;  /* 0x00000099aaaa7221 */ /* 0x000fc40000010000 */
[----:B------:R2:W-:Y:S01]  /*5060*/  STS [R144+0x424], R186 ;  /* 0x000424ba90007388 */ /* 0x0005e20000000800 */
[----:B0-----:R-:W-:Y:S01]  /*5070*/  FFMA.FTZ R9, R128, R151, R126 ;  /* 0x0000009780097223 */ /* 0x001fe2000001007e */
[----:B------:R-:W-:Y:S02]  /*5080*/  FMUL.FTZ R8, R141, -R170 ;  /* 0x800000aa8d087220 */ /* 0x000fe40000410000 */
[----:B------:R2:W-:Y:S01]  /*5090*/  STS [R144+0x428], R188 ;  /* 0x000428bc90007388 */ /* 0x0005e20000000800 */
[----:B------:R-:W-:Y:S02]  /*50a0*/  IMAD R128, R109, R26, RZ ;  /* 0x0000001a6d807224 */ /* 0x000fe400078e02ff */
[----:B------:R-:W-:Y:S01]  /*50b0*/  FADD.FTZ R148, -R148, R9 ;  /* 0x0000000994947221 */ /* 0x000fe20000010100 */
[----:B------:R-:W-:Y:S01]  /*50c0*/  IADD3 R9, -R97, R49, RZ ;  /* 0x0000003161097210 */ /* 0x000fe20007ffe1ff */
[----:B------:R2:W-:Y:S02]  /*50d0*/  STS [R144+0x42c], R187 ;  /* 0x00042cbb90007388 */ /* 0x0005e40000000800 */
[----:B------:R-:W-:Y:S01]  /*50e0*/  FMUL.FTZ R141, R141, -R148 ;  /* 0x800000948d8d7220 */ /* 0x000fe20000410000 */
[----:B------:R-:W-:Y:S01]  /*50f0*/  LEA R126, R9, -R110, 0x1 ;  /* 0x8000006e097e7211 */ /* 0x000fe200078e08ff */
[C---:B------:R-:W-:Y:S01]  /*5100*/  FFMA.FTZ R11, R135.reuse, R148, R8 ;  /* 0x00000094870b7223 */ /* 0x040fe20000010008 */
[----:B------:R2:W-:Y:S01]  /*5110*/  STS [R144+0x430], R173 ;  /* 0x000430ad90007388 */ /* 0x0005e20000000800 */
[----:B------:R-:W-:Y:S01]  /*5120*/  FFMA.FTZ R141, R135, R170, -R141 ;  /* 0x000000aa878d7223 */ /* 0x000fe2000001088d */
[----:B------:R-:W-:Y:S01]  /*5130*/  ISETP.GE.AND P1, PT, R126, 0x1, PT ;  /* 0x000000017e00780c */ /* 0x000fe20003f26270 */
[----:B------:R-:W-:Y:S01]  /*5140*/  FADD.FTZ R172, -R172, R11 ;  /* 0x0000000bacac7221 */ /* 0x000fe20000010100 */
[----:B------:R2:W-:Y:S01]  /*5150*/  STS [R144+0x434], R189 ;  /* 0x000434bd90007388 */ /* 0x0005e20000000800 */
[----:B------:R-:W-:-:S02]  /*5160*/  FADD.FTZ R174, R174, R141 ;  /* 0x0000008daeae7221 */ /* 0x000fc40000010000 */
[C---:B-1----:R-:W-:Y:S01]  /*5170*/  FMUL.FTZ R4, R137.reuse, -R172 ;  /* 0x800000ac89047220 */ /* 0x042fe20000410000 */
[----:B------:R2:W-:Y:S01]  /*5180*/  STS [R144+0x438], R175 ;  /* 0x000438af90007388 */ /* 0x0005e20000000800 */
[-C--:B------:R-:W-:Y:S02]  /*5190*/  FMUL.FTZ R137, R137, -R174.reuse ;  /* 0x800000ae89897220 */ /* 0x080fe40000410000 */
[C---:B------:R-:W-:Y:S01]  /*51a0*/  FFMA.FTZ R11, R139.reuse, R174, -R4 ;  /* 0x000000ae8b0b7223 */ /* 0x040fe20000010804 */
[----:B------:R2:W-:Y:S01]  /*51b0*/  STS [R144+0x43c], R5 ;  /* 0x00043c0590007388 */ /* 0x0005e20000000800 */
[----:B------:R-:W-:-:S03]  /*51c0*/  FFMA.FTZ R137, R139, R172, R137 ;  /* 0x000000ac8b897223 */ /* 0x000fc60000010089 */
        /* <DEDUP_REMOVED lines=8> */
[----:B------:R-:W-:Y:S05]  /*5250*/  @!P1 BRA `(.L_x_15666) ;  /* 0x0000000000649947 */ /* 0x000fea0003800000 */
[----:B--2---:R-:W-:Y:S01]  /*5260*/  LEA.HI.SX32 R2, R110, R110, 0x1b ;  /* 0x0000006e6e027211 */ /* 0x004fe200078fdaff */
[-C--:B------:R-:W-:Y:S01]  /*5270*/  IMAD.WIDE.U32 R4, R111, R26.reuse, RZ ;  /* 0x0000001a6f047225 */ /* 0x080fe200078e00ff */
[----:B------:R-:W-:Y:S02]  /*5280*/  SHF.R.U32.HI R10, RZ, 0x1, R25 ;  /* 0x00000001ff0a7819 */ /* 0x000fe40000011619 */
[----:B------:R-:W-:Y:S01]  /*5290*/  LEA R8, R2, UR7, 0x2 ;  /* 0x0000000702087c11 */ /* 0x000fe2000f8e10ff */
[----:B------:R-:W-:Y:S01]  /*52a0*/  IMAD R2, R109, R26, RZ ;  /* 0x0000001a6d027224 */ /* 0x000fe200078e02ff */
[----:B------:R-:W-:Y:S01]  /*52b0*/  LEA R3, R98, 0xfffffe00, 0x9 ;  /* 0xfffffe0062037811 */ /* 0x000fe200078e48ff */
[----:B------:R-:W-:Y:S02]  /*52c0*/  IMAD R10, R10, UR14, RZ ;  /* 0x0000000e0a0a7c24 */ /* 0x000fe4000f8e02ff */
[----:B------:R0:W1:Y:S01]  /*52d0*/  LDS R135, [R8+0x420] ;  /* 0x0004200008877984 */ /* 0x0000620000000800 */
[----:B------:R-:W-:Y:S01]  /*52e0*/  IMAD R139, R111, R27, R2 ;  /* 0x0000001b6f8b7224 */ /* 0x000fe200078e0202 */
[----:B------:R-:W-:Y:S01]  /*52f0*/  IADD3 R2, P1, R3, R110, RZ ;  /* 0x0000006e03027210 */ /* 0x000fe20007f3e0ff */
[----:B------:R-:W-:-:S03]  /*5300*/  IMAD R120, R120, UR22, RZ ;  /* 0x0000001678787c24 */ /* 0x000fc6000f8e02ff */
[----:B------:R-:W-:Y:S02]  /*5310*/  IADD3 R5, R5, R139, RZ ;  /* 0x0000008b05057210 */ /* 0x000fe40007ffe0ff */
[----:B------:R-:W-:Y:S02]  /*5320*/  SHF.R.U64 R139, R24, 0x1, R25 ;  /* 0x00000001188b7819 */ /* 0x000fe40000001219 */
[----:B------:R-:W-:-:S03]  /*5330*/  LEA.HI.X.SX32 R3, R3, RZ, 0x1, P1 ;  /* 0x000000ff03037211 */ /* 0x000fc600008f0eff */
[C---:B------:R-:W-:Y:S02]  /*5340*/  IMAD R141, R139.reuse, UR15, R10 ;  /* 0x0000000f8b8d7c24 */ /* 0x040fe4000f8e020a */
[----:B------:R-:W-:-:S04]  /*5350*/  IMAD.WIDE.U32 R4, R139, UR14, R4 ;  /* 0x0000000e8b047c25 */ /* 0x000fc8000f8e0004 */
[----:B------:R-:W-:Y:S01]  /*5360*/  IMAD R139, R47, UR23, R120 ;  /* 0x000000172f8b7c24 */ /* 0x000fe2000f8e0278 */
[----:B0-----:R-:W-:Y:S01]  /*5370*/  IADD3 R8, R5, R141, RZ ;  /* 0x0000008d05087210 */ /* 0x001fe20007ffe0ff */
[----:B------:R-:W-:Y:S01]  /*5380*/  IMAD.WIDE.U32 R2, R47, UR22, R2 ;  /* 0x000000162f027c25 */ /* 0x000fe2000f8e0002 */
[----:B------:R-:W-:-:S04]  /*5390*/  LEA R5, P1, R4, R28, 0x3 ;  /* 0x0000001c04057211 */ /* 0x000fc800078218ff */
[----:B------:R-:W-:Y:S02]  /*53a0*/  LEA.HI.X R8, R4, R29, R8, 0x3, P1 ;  /* 0x0000001d04087211 */ /* 0x000fe400008f1c08 */
[----:B------:R-:W-:Y:S02]  /*53b0*/  IADD3 R3, R3, R139, RZ ;  /* 0x0000008b03037210 */ /* 0x000fe40007ffe0ff */
[----:B------:R-:W-:-:S04]  /*53c0*/  LEA R4, P1, R2, R5, 0x2 ;  /* 0x0000000502047211 */ /* 0x000fc800078210ff */
[----:B------:R-:W-:-:S05]  /*53d0*/  LEA.HI.X R5, R2, R8, R3, 0x2, P1 ;  /* 0x0000000802057211 */ /* 0x000fca00008f1403 */
[----:B-1----:R0:W-:Y:S04]  /*53e0*/  REDG.E.ADD.F32.FTZ.RN.STRONG.GPU desc[UR12][R4.64], R135 ;  /* 0x00000087040079a6 */ /* 0x0021e8000c10f38c */
.L_x_15666:
[----:B------:R-:W-:Y:S05]  /*53f0*/  BSYNC B0 ;  /* 0x0000000000007941 */ /* 0x000fea0003800000 */
.L_x_15665:
[----:B------:R-:W-:Y:S01]  /*5400*/  FADD.FTZ R140, R140, R11 ;  /* 0x0000000b8c8c7221 */ /* 0x000fe20000010000 */
[----:B------:R-:W-:Y:S01]  /*5410*/  FADD.FTZ R137, -R138, R137 ;  /* 0x000000898a897221 */ /* 0x000fe20000010100 */
[----:B------:R-:W-:Y:S01]  /*5420*/  USHF.R.U32.HI UR11, URZ, 0x1, UR25 ;  /* 0x000000013f0b7899 */ /* 0x000fe20008011619 */
[C---:B------:R-:W-:Y:S01]  /*5430*/  FFMA.FTZ R166, -R56.reuse, R119, R166 ;  /* 0x0000007738a67223 */ /* 0x040fe200000101a6 */
[----:B------:R-:W-:Y:S01]  /*5440*/  FMUL.FTZ R11, R56, R140 ;  /* 0x0000008c380b7220 */ /* 0x000fe20000410000 */
[----:B------:R-:W-:Y:S01]  /*5450*/  USHF.R.U64 UR10, UR24, 0x1, UR25 ;  /* 0x00000001180a7899 */ /* 0x000fe20008001219 */
[----:B------:R-:W-:Y:S01]  /*5460*/  FMUL.FTZ R8, R54, R174 ;  /* 0x000000ae36087220 */ /* 0x000fe20000410000 */
[----:B------:R-:W-:Y:S01]  /*5470*/  UIMAD UR11, UR11, UR14, URZ ;  /* 0x0000000e0b0b72a4 */ /* 0x000fe2000f8e023f */
[----:B--2---:R-:W-:Y:S01]  /*5480*/  FMUL.FTZ R3, R56, R137 ;  /* 0x0000008938037220 */ /* 0x004fe20000410000 */
[----:B0-----:R-:W-:Y:S01]  /*5490*/  FMUL.FTZ R5, R124, R11 ;  /* 0x0000000b7c057220 */ /* 0x001fe20000410000 */
[C---:B------:R-:W-:Y:S01]  /*54a0*/  FFMA.FTZ R135, -R54.reuse, R133, R168 ;  /* 0x0000008536877223 */ /* 0x040fe200000101a8 */
[----:B------:R-:W-:Y:S01]  /*54b0*/  UIMAD.WIDE.U32 UR8, UR10, UR14, URZ ;  /* 0x0000000e0a0872a5 */ /* 0x000fe2000f8e003f */
[----:B------:R-:W-:Y:S01]  /*54c0*/  FMUL.FTZ R2, R54, R172 ;  /* 0x000000ac36027220 */ /* 0x000fe20000410000 */
[----:B------:R-:W-:Y:S01]  /*54d0*/  UIMAD UR11, UR15, UR10, UR11 ;  /* 0x0000000a0f0b72a4 */ /* 0x000fe2000f8e020b */
[----:B------:R-:W-:Y:S01]  /*54e0*/  FMUL.FTZ R4, R122, R8 ;  /* 0x000000087a047220 */ /* 0x000fe20000410000 */
[-C--:B------:R-:W-:Y:S01]  /*54f0*/  FFMA.FTZ R5, R166, R3.reuse, -R5 ;  /* 0x00000003a6057223 */ /* 0x080fe20000010805 */
[----:B------:R-:W-:Y:S01]  /*5500*/  FMUL.FTZ R3, R124, R3 ;  /* 0x000000037c037220 */ /* 0x000fe20000410000 */
[----:B------:R-:W-:Y:S01]  /*5510*/  FMUL.FTZ R10, R52, R170 ;  /* 0x000000aa340a7220 */ /* 0x000fe20000410000 */
[----:B------:R-:W-:Y:S01]  /*5520*/  UIADD3 UR9, UR11, UR9, URZ ;  /* 0x000000090b097290 */ /* 0x000fe2000fffe03f */
[-C--:B------:R-:W-:Y:S01]  /*5530*/  FFMA.FTZ R120, R135, R2.reuse, -R4 ;  /* 0x0000000287787223 */ /* 0x080fe20000010804 */
[----:B------:R-:W-:Y:S01]  /*5540*/  FMUL.FTZ R2, R122, R2 ;  /* 0x000000027a027220 */ /* 0x000fe20000410000 */
[----:B------:R-:W-:Y:S01]  /*5550*/  FFMA.FTZ R3, R166, R11, R3 ;  /* 0x0000000ba6037223 */ /* 0x000fe20000010003 */
[----:B------:R-:W-:-:S02]  /*5560*/  IMAD R165, R111, R27, R128 ;  /* 0x0000001b6fa57224 */ /* 0x000fc400078e0280 */
[C---:B------:R-:W-:Y:S01]  /*5570*/  FFMA.FTZ R177, -R52.reuse, R131, R177 ;  /* 0x0000008334b17223 */ /* 0x040fe200000101b1 */
[----:B------:R-:W-:Y:S01]  /*5580*/  FMUL.FTZ R128, R52, R148 ;  /* 0x0000009434807220 */ /* 0x000fe20000410000 */
[----:B------:R-:W-:Y:S01]  /*5590*/  FMUL.FTZ R138, R143, R10 ;  /* 0x0000000a8f8a7220 */ /* 0x000fe20000410000 */
[----:B------:R-:W-:Y:S01]  /*55a0*/  FFMA.FTZ R139, R135, R8, R2 ;  /* 0x00000008878b7223 */ /* 0x000fe20000010002 */
[----:B------:R-:W-:Y:S01]  /*55b0*/  FADD.FTZ R4, RZ, R3 ;  /* 0x00000003ff047221 */ /* 0x000fe20000010000 */
[----:B------:R-:W-:-:S04]  /*55c0*/  IMAD.WIDE.U32 R2, R111, R26, UR8 ;  /* 0x000000086f027e25 */ /* 0x000fc8000f8e001a */
[-C--:B------:R-:W-:Y:S01]  /*55d0*/  FFMA.FTZ R138, R177, R128.reuse, -R138 ;  /* 0x00000080b18a7223 */ /* 0x080fe2000001088a */
[----:B------:R-:W-:Y:S01]  /*55e0*/  FMUL.FTZ R128, R143, R128 ;  /* 0x000000808f807220 */ /* 0x000fe20000410000 */
[----:B------:R-:W-:Y:S01]  /*55f0*/  FADD.FTZ R4, R4, R139 ;  /* 0x0000008b04047221 */ /* 0x000fe20000010000 */
[----:B------:R-:W-:Y:S01]  /*5600*/  FADD.FTZ R5, RZ, R5 ;  /* 0x00000005ff057221 */ /* 0x000fe20000010000 */
[----:B------:R-:W-:Y:S01]  /*5610*/  IADD3 R165, R165, R3, RZ ;  /* 0x00000003a5a57210 */ /* 0x000fe20007ffe0ff */
[----:B------:R-:W-:Y:S01]  /*5620*/  FFMA.FTZ R3, R177, R10, R128 ;  /* 0x0000000ab1037223 */ /* 0x000fe20000010080 */
[----:B------:R-:W-:Y:S01]  /*5630*/  FMUL.FTZ R139, R50, R149 ;  /* 0x00000095328b7220 */ /* 0x000fe20000410000 */
[----:B------:R-:W-:Y:S01]  /*5640*/  LEA R155, P1, R2, R28, 0x3 ;  /* 0x0000001c029b7211 */ /* 0x000fe200078218ff */
[----:B------:R-:W-:Y:S01]  /*5650*/  FADD.FTZ R5, R5, R120 ;  /* 0x0000007805057221 */ /* 0x000fe20000010000 */
[----:B------:R-:W-:Y:S01]  /*5660*/  FADD.FTZ R4, R4, R3 ;  /* 0x0000000304047221 */ /* 0x000fe20000010000 */
[C---:B------:R-:W-:Y:S01]  /*5670*/  FFMA.FTZ R178, -R50.reuse, R129, R178 ;  /* 0x0000008132b27223 */ /* 0x040fe200000101b2 */
[----:B------:R-:W-:Y:S01]  /*5680*/  FMUL.FTZ R3, R50, R151 ;  /* 0x0000009732037220 */ /* 0x000fe20000410000 */
[----:B------:R-:W-:Y:S01]  /*5690*/  FMUL.FTZ R153, R130, R139 ;  /* 0x0000008b82997220 */ /* 0x000fe20000410000 */
[----:B------:R-:W-:Y:S01]  /*56a0*/  LEA.HI.X R165, R2, R29, R165, 0x3, P1 ;  /* 0x0000001d02a57211 */ /* 0x000fe200008f1ca5 */
[C---:B------:R-:W-:Y:S01]  /*56b0*/  FMUL.FTZ R141, R48.reuse, R158 ;  /* 0x0000009e308d7220 */ /* 0x040fe20000410000 */
[----:B------:R-:W-:Y:S01]  /*56c0*/  IADD3 R163, -R117, UR4, RZ ;  /* 0x0000000475a37c10 */ /* 0x000fe2000fffe1ff */
[----:B------:R-:W-:Y:S01]  /*56d0*/  FFMA.FTZ R120, -R48, R127, R6 ;  /* 0x0000007f30787223 */ /* 0x000fe20000010106 */
[----:B------:R-:W-:Y:S01]  /*56e0*/  LEA R2, P1, R110, R155, 0x2 ;  /* 0x0000009b6e027211 */ /* 0x000fe200078210ff */
[----:B------:R-:W-:Y:S01]  /*56f0*/  FADD.FTZ R5, R5, R138 ;  /* 0x0000008a05057221 */ /* 0x000fe20000010000 */
[----:B------:R-:W-:Y:S01]  /*5700*/  FFMA.FTZ R6, R178, R3, -R153 ;  /* 0x00000003b2067223 */ /* 0x000fe20000010899 */
[----:B------:R-:W-:Y:S01]  /*5710*/  FMUL.FTZ R157, R48, R156 ;  /* 0x0000009c309d7220 */ /* 0x000fe20000410000 */
[----:B------:R-:W-:Y:S01]  /*5720*/  FMUL.FTZ R155, R132, R141 ;  /* 0x0000008d849b7220 */ /* 0x000fe20000410000 */
[----:B------:R-:W-:Y:S01]  /*5730*/  FMUL.FTZ R153, R130, R3 ;  /* 0x0000000382997220 */ /* 0x000fe20000410000 */
[----:B------:R-:W-:Y:S01]  /*5740*/  LEA.HI.X R3, R110, R165, RZ, 0x2, P1 ;  /* 0x000000a56e037211 */ /* 0x000fe200008f14ff */
[----:B------:R-:W-:Y:S01]  /*5750*/  IMAD R163, R163, -0x200, RZ ;  /* 0xfffffe00a3a37824 */ /* 0x000fe200078e02ff */
[----:B------:R-:W-:Y:S01]  /*5760*/  USHF.L.U64.HI UR9, UR5, 0x2, UR6 ;  /* 0x0000000205097899 */ /* 0x000fe20008010206 */
[----:B------:R-:W-:Y:S01]  /*5770*/  FADD.FTZ R5, R5, R6 ;  /* 0x0000000605057221 */ /* 0x000fe20000010000 */
[----:B------:R-:W-:Y:S01]  /*5780*/  FFMA.FTZ R153, R178, R139, R153 ;  /* 0x0000008bb2997223 */ /* 0x000fe20000010099 */
[----:B------:R-:W-:Y:S01]  /*5790*/  FFMA.FTZ R6, R120, R157, -R155 ;  /* 0x0000009d78067223 */ /* 0x000fe2000001089b */
[----:B------:R-:W-:Y:S01]  /*57a0*/  FMUL.FTZ R128, R46, R0 ;  /* 0x000000002e807220 */ /* 0x000fe20000410000 */
[----:B------:R-:W-:Y:S01]  /*57b0*/  IMAD.WIDE R2, R163, 0x4, R2 ;  /* 0x00000004a3027825 */ /* 0x000fe200078e0202 */
[----:B------:R-:W-:-:S03]  /*57c0*/  USHF.L.U32 UR8, UR5, 0x2, URZ ;  /* 0x0000000205087899 */ /* 0x000fc6000800063f */
[----:B------:R-:W-:Y:S01]  /*57d0*/  FADD.FTZ R4, R4, R153 ;  /* 0x0000009904047221 */ /* 0x000fe20000010000 */
[----:B------:R-:W-:Y:S01]  /*57e0*/  FADD.FTZ R5, R5, R6 ;  /* 0x0000000605057221 */ /* 0x000fe20000010000 */
[----:B------:R-:W-:Y:S02]  /*57f0*/  IMAD R144, R30, UR9, RZ ;  /* 0x000000091e907c24 */ /* 0x000fe4000f8e02ff */
[C---:B------:R-:W-:Y:S01]  /*5800*/  FFMA.FTZ R153, -R46.reuse, R125, R7 ;  /* 0x0000007d2e997223 */ /* 0x040fe20000010107 */
[----:B------:R-:W-:Y:S01]  /*5810*/  FMUL.FTZ R6, R46, R160 ;  /* 0x000000a02e067220 */ /* 0x000fe20000410000 */
[----:B------:R-:W-:Y:S01]  /*5820*/  FMUL.FTZ R142, R134, R128 ;  /* 0x00000080868e7220 */ /* 0x000fe20000410000 */
[----:B------:R-:W-:Y:S01]  /*5830*/  FMUL.FTZ R157, R132, R157 ;  /* 0x0000009d849d7220 */ /* 0x000fe20000410000 */
[----:B------:R-:W-:Y:S02]  /*5840*/  IMAD R7, R31, UR8, R144 ;  /* 0x000000081f077c24 */ /* 0x000fe4000f8e0290 */
[----:B------:R-:W-:Y:S01]  /*5850*/  FMUL.FTZ R155, R44, R39 ;  /* 0x000000272c9b7220 */ /* 0x000fe20000410000 */
[----:B------:R-:W-:-:S04]  /*5860*/  IMAD.WIDE.U32 R2, R30, UR8, R2 ;  /* 0x000000081e027c25 */ /* 0x000fc8000f8e0002 */
[-C--:B------:R-:W-:Y:S01]  /*5870*/  FFMA.FTZ R142, R153, R6.reuse, -R142 ;  /* 0x00000006998e7223 */ /* 0x080fe2000001088e */
[----:B------:R-:W-:Y:S01]  /*5880*/  FFMA.FTZ R157, R120, R141, R157 ;  /* 0x0000008d789d7223 */ /* 0x000fe2000001009d */
[----:B------:R-:W-:Y:S01]  /*5890*/  FMUL.FTZ R6, R134, R6 ;  /* 0x0000000686067220 */ /* 0x000fe20000410000 */
[----:B------:R-:W-:Y:S01]  /*58a0*/  FFMA.FTZ R138, -R44, R123, R169 ;  /* 0x0000007b2c8a7223 */ /* 0x000fe200000101a9 */
[----:B------:R-:W-:Y:S01]  /*58b0*/  IADD3 R3, R3, R7, RZ ;  /* 0x0000000703037210 */ /* 0x000fe20007ffe0ff */
[----:B------:R-:W-:Y:S01]  /*58c0*/  FADD.FTZ R4, R4, R157 ;  /* 0x0000009d04047221 */ /* 0x000fe20000010000 */
[----:B------:R-:W-:Y:S01]  /*58d0*/  FFMA.FTZ R7, R153, R128, R6 ;  /* 0x0000008099077223 */ /* 0x000fe20000010006 */
[----:B------:R-:W-:Y:S01]  /*58e0*/  FMUL.FTZ R163, R44, R161 ;  /* 0x000000a12ca37220 */ /* 0x000fe20000410000 */
[----:B------:R-:W-:Y:S01]  /*58f0*/  FMUL.FTZ R165, R136, R155 ;  /* 0x0000009b88a57220 */ /* 0x000fe20000410000 */
[----:B------:R-:W-:Y:S01]  /*5900*/  ISETP.GE.AND P1, PT, R126, 0x21, PT ;  /* 0x000000217e00780c */ /* 0x000fe20003f26270 */
[----:B------:R-:W-:Y:S01]  /*5910*/  FADD.FTZ R4, R4, R7 ;  /* 0x0000000704047221 */ /* 0x000fe20000010000 */
[----:B------:R-:W-:Y:S01]  /*5920*/  IADD3 R7, R110, 0x20, RZ ;  /* 0x000000206e077810 */ /* 0x000fe20007ffe0ff */
[----:B------:R-:W-:Y:S01]  /*5930*/  FADD.FTZ R5, R5, R142 ;  /* 0x0000008e05057221 */ /* 0x000fe20000010000 */
[----:B------:R-:W-:Y:S01]  /*5940*/  FFMA.FTZ R6, R138, R163, -R165 ;  /* 0x000000a38a067223 */ /* 0x000fe200000108a5 */
[C---:B------:R-:W-:Y:S01]  /*5950*/  FMUL.FTZ R142, R42.reuse, R41 ;  /* 0x000000292a8e7220 */ /* 0x040fe20000410000 */
[----:B------:R-:W-:Y:S01]  /*5960*/  LEA.HI.SX32 R7, R7, R110, 0x1b ;  /* 0x0000006e07077211 */ /* 0x000fe200078fdaff */
[----:B------:R-:W-:Y:S01]  /*5970*/  FFMA.FTZ R147, -R42, R121, R147 ;  /* 0x000000792a937223 */ /* 0x000fe20000010193 */
[----:B------:R-:W-:Y:S01]  /*5980*/  FADD.FTZ R144, R5, R6 ;  /* 0x0000000605907221 */ /* 0x000fe20000010000 */
[----:B------:R-:W-:Y:S01]  /*5990*/  IADD3 R157, R110, 0x40, RZ ;  /* 0x000000406e9d7810 */ /* 0x000fe20007ffe0ff */
[----:B------:R-:W-:Y:S01]  /*59a0*/  FMUL.FTZ R5, R42, R145 ;  /* 0x000000912a057220 */ /* 0x000fe20000410000 */
[----:B------:R-:W-:Y:S01]  /*59b0*/  LEA R7, R7, UR7, 0x2 ;  /* 0x0000000707077c11 */ /* 0x000fe2000f8e10ff */
[----:B------:R-:W-:Y:S01]  /*59c0*/  FMUL.FTZ R163, R136, R163 ;  /* 0x000000a388a37220 */ /* 0x000fe20000410000 */
[----:B------:R-:W-:Y:S01]  /*59d0*/  FMUL.FTZ R6, R40, R142 ;  /* 0x0000008e28067220 */ /* 0x000fe20000410000 */
[----:B------:R-:W-:Y:S01]  /*59e0*/  IADD3 R165, R110, 0x60, RZ ;  /* 0x000000606ea57810 */ /* 0x000fe20007ffe0ff */
[----:B------:R-:W-:Y:S01]  /*59f0*/  BSSY B0, `(.L_x_15667) ;  /* 0x000000e000007945 */ /* 0x000fe20003800000 */
[----:B------:R-:W-:Y:S01]  /*5a00*/  FFMA.FTZ R163, R138, R155, R163 ;  /* 0x0000009b8aa37223 */ /* 0x000fe200000100a3 */
[----:B------:R-:W0:Y:S01]  /*5a10*/  LDS R7, [R7+0x4a0] ;  /* 0x0004a00007077984 */ /* 0x000e220000000800 */
[----:B------:R-:W-:Y:S01]  /*5a20*/  FFMA.FTZ R167, R147, R5, -R6 ;  /* 0x0000000593a77223 */ /* 0x000fe20000010806 */
[-C--:B------:R-:W-:Y:S01]  /*5a30*/  LEA.HI.SX32 R157, R157, R110.reuse, 0x1b ;  /* 0x0000006e9d9d7211 */ /* 0x080fe200078fdaff */
[----:B------:R-:W-:Y:S01]  /*5a40*/  FADD.FTZ R159, R164, -R159 ;  /* 0x8000009fa49f7221 */ /* 0x000fe20000010000 */
[----:B------:R-:W-:Y:S01]  /*5a50*/  ISETP.GE.AND P2, PT, R126, 0x41, PT ;  /* 0x000000417e00780c */ /* 0x000fe20003f46270 */
[----:B------:R-:W-:Y:S01]  /*5a60*/  FADD.FTZ R6, R4, R163 ;  /* 0x000000a304067221 */ /* 0x000fe20000010000 */
[----:B------:R-:W-:Y:S01]  /*5a70*/  ISETP.GE.AND P3, PT, R126, 0x61, PT ;  /* 0x000000617e00780c */ /* 0x000fe20003f66270 */
[----:B------:R-:W-:Y:S01]  /*5a80*/  FADD.FTZ R144, R144, R167 ;  /* 0x000000a790907221 */ /* 0x000fe20000010000 */
[----:B------:R-:W-:-:S02]  /*5a90*/  LEA.HI.SX32 R165, R165, R110, 0x1b ;  /* 0x0000006ea5a57211 */ /* 0x000fc400078fdaff */
[----:B------:R-:W-:Y:S01]  /*5aa0*/  LEA R157, R157, UR7, 0x2 ;  /* 0x000000079d9d7c11 */ /* 0x000fe2000f8e10ff */
[----:B------:R-:W-:Y:S08]  /*5ab0*/  @!P1 BRA `(.L_x_15668) ;  /* 0x0000000000049947 */ /* 0x000ff00003800000 */
[----:B0-----:R1:W-:Y:S02]  /*5ac0*/  REDG.E.ADD.F32.FTZ.RN.STRONG.GPU desc[UR12][R2.64+-0x780], R7 ;  /* 0xfff88007020079a6 */ /* 0x0013e4000c10f38c */
.L_x_15668:
[----:B------:R-:W-:Y:S05]  /*5ad0*/  BSYNC B0 ;  /* 0x0000000000007941 */ /* 0x000fea0003800000 */
.L_x_15667:
[----:B01----:R0:W1:Y:S01]  /*5ae0*/  LDS R7, [R157+0x520] ;  /* 0x000520009d077984 */ /* 0x0030620000000800 */
[----:B------:R-:W-:Y:S01]  /*5af0*/  BSSY B0, `(.L_x_15669) ;  /* 0x0000004000007945 */ /* 0x000fe20003800000 */
[----:B------:R-:W-:-:S03]  /*5b00*/  LEA R165, R165, UR7, 0x2 ;  /* 0x00000007a5a57c11 */ /* 0x000fc6000f8e10ff */
[----:B------:R-:W-:Y:S05]  /*5b10*/  @!P2 BRA `(.L_x_15670) ;  /* 0x000000000004a947 */ /* 0x000fea0003800000 */
[----:B-1----:R2:W-:Y:S02]  /*5b20*/  REDG.E.ADD.F32.FTZ.RN.STRONG.GPU desc[UR12][R2.64+-0x700], R7 ;  /* 0xfff90007020079a6 */ /* 0x0025e4000c10f38c */
.L_x_15670:
[----:B------:R-:W-:Y:S05]  /*5b30*/  BSYNC B0 ;  /* 0x0000000000007941 */ /* 0x000fea0003800000 */
.L_x_15669:
[----:B-12---:R1:W2:Y:S01]  /*5b40*/  LDS R7, [R165+0x5a0] ;  /* 0x0005a000a5077984 */ /* 0x0062a20000000800 */
[----:B------:R-:W-:Y:S01]  /*5b50*/  BSSY B0, `(.L_x_15671) ;  /* 0x0000005000007945 */ /* 0x000fe20003800000 */
[C---:B0-----:R-:W-:Y:S02]  /*5b60*/  IADD3 R157, R110.reuse, 0x80, RZ ;  /* 0x000000806e9d7810 */ /* 0x041fe40007ffe0ff */
[----:B------:R-:W-:Y:S01]  /*5b70*/  IADD3 R163, R110, 0xa0, RZ ;  /* 0x000000a06ea37810 */ /* 0x000fe20007ffe0ff */
[----:B------:R-:W-:Y:S06]  /*5b80*/  @!P3 BRA `(.L_x_15672) ;  /* 0x000000000004b947 */ /* 0x000fec0003800000 */
[----:B--2---:R0:W-:Y:S02]  /*5b90*/  REDG.E.ADD.F32.FTZ.RN.STRONG.GPU desc[UR12][R2.64+-0x680], R7 ;  /* 0xfff98007020079a6 */ /* 0x0041e4000c10f38c */
.L_x_15672:
[----:B------:R-:W-:Y:S05]  /*5ba0*/  BSYNC B0 ;  /* 0x0000000000007941 */ /* 0x000fea0003800000 */
.L_x_15671:
[----:B0-2---:R-:W-:Y:S01]  /*5bb0*/  IADD3 R7, R110, 0xc0, RZ ;  /* 0x000000c06e077810 */ /* 0x005fe20007ffe0ff */
[----:B------:R-:W-:Y:S01]  /*5bc0*/  BSSY B0, `(.L_x_15673) ;  /* 0x0000010000007945 */ /* 0x000fe20003800000 */
[-C--:B------:R-:W-:Y:S02]  /*5bd0*/  LEA.HI.SX32 R157, R157, R110.reuse, 0x1b ;  /* 0x0000006e9d9d7211 */ /* 0x080fe400078fdaff */
[-C--:B------:R-:W-:Y:S02]  /*5be0*/  LEA.HI.SX32 R4, R7, R110.reuse, 0x1b ;  /* 0x0000006e07047211 */ /* 0x080fe400078fdaff */
        /* <DEDUP_REMOVED lines=13> */
.L_x_15674:
[----:B------:R-:W-:Y:S05]  /*5cc0*/  BSYNC B0 ;  /* 0x0000000000007941 */ /* 0x000fea0003800000 */
.L_x_15673:
[----:B01----:R0:W1:Y:S01]  /*5cd0*/  LDS R7, [R163+0x6a0] ;  /* 0x0006a000a3077984 */ /* 0x0030620000000800 */
[----:B------:R-:W-:Y:S01]  /*5ce0*/  BSSY B0, `(.L_x_15675) ;  /* 0x0000006000007945 */ /* 0x000fe20003800000 */
[----:B------:R-:W-:Y:S02]  /*5cf0*/  IADD3 R157, R110, 0x100, RZ ;  /* 0x000001006e9d7810 */ /* 0x000fe40007ffe0ff */
[----:B------:R-:W-:Y:S02]  /*5d00*/  LEA.HI.SX32 R165, R165, R110, 0x1b ;  /* 0x0000006ea5a57211 */ /* 0x000fe400078fdaff */
[----:B------:R-:W-:Y:S01]  /*5d10*/  LEA R4, R4, UR7, 0x2 ;  /* 0x0000000704047c11 */ /* 0x000fe2000f8e10ff */
[----:B------:R-:W-:Y:S06]  /*5d20*/  @!P1 BRA `(.L_x_15676) ;  /* 0x0000000000049947 */ /* 0x000fec0003800000 */
[----:B-1----:R2:W-:Y:S02]  /*5d30*/  REDG.E.ADD.F32.FTZ.RN.STRONG.GPU desc[UR12][R2.64+-0x580], R7 ;  /* 0xfffa8007020079a6 */ /* 0x0025e4000c10f38c */
.L_x_15676:
[----:B------:R-:W-:Y:S05]  /*5d40*/  BSYNC B0 ;  /* 0x0000000000007941 */ /* 0x000fea0003800000 */
.L_x_15675:
[----:B-12---:R1:W2:Y:S01]  /*5d50*/  LDS R7, [R4+0x720] ;  /* 0x0007200004077984 */ /* 0x0062a20000000800 */
[----:B------:R-:W-:Y:S01]  /*5d60*/  BSSY B0, `(.L_x_15677) ;  /* 0x0000006000007945 */ /* 0x000fe20003800000 */
[----:B0-----:R-:W-:Y:S02]  /*5d70*/  IADD3 R163, R110, 0x120, RZ ;  /* 0x000001206ea37810 */ /* 0x001fe40007ffe0ff */
[----:B------:R-:W-:Y:S02]  /*5d80*/  LEA.HI.SX32 R157, R157, R110, 0x1b ;  /* 0x0000006e9d9d7211 */ /* 0x000fe400078fdaff */
[----:B------:R-:W-:Y:S01]  /*5d90*/  LEA R165, R165, UR7, 0x2 ;  /* 0x00000007a5a57c11 */ /* 0x000fe2000f8e10ff */
[----:B------:R-:W-:Y:S06]  /*5da0*/  @!P2 BRA `(.L_x_15678) ;  /* 0x000000000004a947 */ /* 0x000fec0003800000 */
[----:B--2---:R0:W-:Y:S02]  /*5db0*/  REDG.E.ADD.F32.FTZ.RN.STRONG.GPU desc[UR12][R2.64+-0x500], R7 ;  /* 0xfffb0007020079a6 */ /* 0x0041e4000c10f38c */
.L_x_15678:
[----:B------:R-:W-:Y:S05]  /*5dc0*/  BSYNC B0 ;  /* 0x0000000000007941 */ /* 0x000fea0003800000 */
.L_x_15677:
[----:B0-2---:R0:W2:Y:S01]  /*5dd0*/  LDS R7, [R165+0x7a0] ;  /* 0x0007a000a5077984 */ /* 0x0050a20000000800 */
[----:B------:R-:W-:Y:S01]  /*5de0*/  BSSY B0, `(.L_x_15679) ;  /* 0x0000005000007945 */ /* 0x000fe20003800000 */
[----:B------:R-:W-:Y:S02]  /*5df0*/  LEA.HI.SX32 R163, R163, R110, 0x1b ;  /* 0x0000006ea3a37211 */ /* 0x000fe400078fdaff */
[----:B------:R-:W-:Y:S01]  /*5e00*/  LEA R157, R157, UR7, 0x2 ;  /* 0x000000079d9d7c11 */ /* 0x000fe2000f8e10ff */
[----:B------:R-:W-:Y:S06]  /*5e10*/  @!P3 BRA `(.L_x_15680) ;  /* 0x000000000004b947 */ /* 0x000fec0003800000 */
[----:B--2---:R3:W-:Y:S02]  /*5e20*/  REDG.E.ADD.F32.FTZ.RN.STRONG.GPU desc[UR12][R2.64+-0x480], R7 ;  /* 0xfffb8007020079a6 */ /* 0x0047e4000c10f38c */
.L_x_15680:
[----:B------:R-:W-:Y:S05]  /*5e30*/  BSYNC B0 ;  /* 0x0000000000007941 */ /* 0x000fea0003800000 */
.L_x_15679:
[----:B--23--:R2:W3:Y:S01]  /*5e40*/  LDS R7, [R157+0x820] ;  /* 0x000820009d077984 */ /* 0x00c4e20000000800 */
[----:B------:R-:W-:Y:S01]  /*5e50*/  BSSY B0, `(.L_x_15681) ;  /* 0x0000004000007945 */ /* 0x000fe20003800000 */
[----:B-1----:R-:W-:-:S03]  /*5e60*/  LEA R4, R163, UR7, 0x2 ;  /* 0x00000007a3047c11 */ /* 0x002fc6000f8e10ff */
[----:B------:R-:W-:Y:S05]  /*5e70*/  @!P4 BRA `(.L_x_15682) ;  /* 0x000000000004c947 */ /* 0x000fea0003800000 */
[----:B---3--:R1:W-:Y:S02]  /*5e80*/  REDG.E.ADD.F32.FTZ.RN.STRONG.GPU desc[UR12][R2.64+-0x400], R7 ;  /* 0xfffc0007020079a6 */ /* 0x0083e4000c10f38c */
.L_x_15682:
[----:B------:R-:W-:Y:S05]  /*5e90*/  BSYNC B0 ;  /* 0x0000000000007941 */ /* 0x000fea0003800000 */
.L_x_15681:
[----:B-1-3--:R1:W3:Y:S01]  /*5ea0*/  LDS R7, [R4+0x8a0] ;  /* 0x0008a00004077984 */ /* 0x00a2e20000000800 */
[----:B------:R-:W-:Y:S01]  /*5eb0*/  BSSY B0, `(.L_x_15683) ;  /* 0x0000005000007945 */ /* 0x000fe20003800000 */
[C---:B--2---:R-:W-:Y:S02]  /*5ec0*/  IADD3 R157, R110.reuse, 0x140, RZ ;  /* 0x000001406e9d7810 */ /* 0x044fe40007ffe0ff */
[----:B------:R-:W-:Y:S01]  /*5ed0*/  IADD3 R163, R110, 0x160, RZ ;  /* 0x000001606ea37810 */ /* 0x000fe20007ffe0ff */
[----:B------:R-:W-:Y:S06]  /*5ee0*/  @!P5 BRA `(.L_x_15684) ;  /* 0x000000000004d947 */ /* 0x000fec0003800000 */
[----:B---3--:R2:W-:Y:S02]  /*5ef0*/  REDG.E.ADD.F32.FTZ.RN.STRONG.GPU desc[UR12][R2.64+-0x380], R7 ;  /* 0xfffc8007020079a6 */ /* 0x0085e4000c10f38c */
.L_x_15684:
[----:B------:R-:W-:Y:S05]  /*5f00*/  BSYNC B0 ;  /* 0x0000000000007941 */ /* 0x000fea0003800000 */
.L_x_15683:
        /* <DEDUP_REMOVED lines=17> */
.L_x_15686:
[----:B------:R-:W-:Y:S05]  /*6020*/  BSYNC B0 ;  /* 0x0000000000007941 */ /* 0x000fea0003800000 */
.L_x_15685:
[----:B01----:R0:W1:Y:S01]  /*6030*/  LDS R7, [R163+0x9a0] ;  /* 0x0009a000a3077984 */ /* 0x0030620000000800 */
[----:B------:R-:W-:Y:S01]  /*6040*/  BSSY B0, `(.L_x_15687) ;  /* 0x0000006000007945 */ /* 0x000fe20003800000 */
[----:B------:R-:W-:Y:S02]  /*6050*/  IADD3 R157, R110, 0x1c0, RZ ;  /* 0x000001c06e9d7810 */ /* 0x000fe40007ffe0ff */
[----:B------:R-:W-:Y:S02]  /*6060*/  LEA.HI.SX32 R165, R165, R110, 0x1b ;  /* 0x0000006ea5a57211 */ /* 0x000fe400078fdaff */
[----:B------:R-:W-:Y:S01]  /*6070*/  LEA R4, R4, UR7, 0x2 ;  /* 0x0000000704047c11 */ /* 0x000fe2000f8e10ff */
[----:B------:R-:W-:Y:S06]  /*6080*/  @!P1 BRA `(.L_x_15688) ;  /* 0x0000000000049947 */ /* 0x000fec0003800000 */
[----:B-1----:R2:W-:Y:S02]  /*6090*/  REDG.E.ADD.F32.FTZ.RN.STRONG.GPU desc[UR12][R2.64+-0x280], R7 ;  /* 0xfffd8007020079a6 */ /* 0x0025e4000c10f38c */
.L_x_15688:
[----:B------:R-:W-:Y:S05]  /*60a0*/  BSYNC B0 ;  /* 0x0000000000007941 */ /* 0x000fea0003800000 */
.L_x_15687:
[----:B-12---:R1:W2:Y:S01]  /*60b0*/  LDS R7, [R4+0xa20] ;  /* 0x000a200004077984 */ /* 0x0062a20000000800 */
[----:B------:R-:W-:Y:S01]  /*60c0*/  BSSY B0, `(.L_x_15689) ;  /* 0x0000006000007945 */ /* 0x000fe20003800000 */
[----:B0-----:R-:W-:Y:S02]  /*60d0*/  IADD3 R163, R110, 0x1e0, RZ ;  /* 0x000001e06ea37810 */ /* 0x001fe40007ffe0ff */
[----:B------:R-:W-:Y:S02]  /*60e0*/  LEA.HI.SX32 R157, R157, R110, 0x1b ;  /* 0x0000006e9d9d7211 */ /* 0x000fe400078fdaff */
[----:B------:R-:W-:Y:S01]  /*60f0*/  LEA R165, R165, UR7, 0x2 ;  /* 0x00000007a5a57c11 */ /* 0x000fe2000f8e10ff */
[----:B------:R-:W-:Y:S06]  /*6100*/  @!P2 BRA `(.L_x_15690) ;  /* 0x000000000004a947 */ /* 0x000fec0003800000 */
[----:B--2---:R0:W-:Y:S02]  /*6110*/  REDG.E.ADD.F32.FTZ.RN.STRONG.GPU desc[UR12][R2.64+-0x200], R7 ;  /* 0xfffe0007020079a6 */ /* 0x0041e4000c10f38c */
.L_x_15690:
[----:B------:R-:W-:Y:S05]  /*6120*/  BSYNC B0 ;  /* 0x0000000000007941 */ /* 0x000fea0003800000 */
.L_x_15689:
[----:B0-2---:R0:W2:Y:S01]  /*6130*/  LDS R7, [R165+0xaa0] ;  /* 0x000aa000a5077984 */ /* 0x0050a20000000800 */
[----:B------:R-:W-:Y:S01]  /*6140*/  BSSY B0, `(.L_x_15691) ;  /* 0x0000005000007945 */ /* 0x000fe20003800000 */
[----:B------:R-:W-:Y:S02]  /*6150*/  LEA.HI.SX32 R163, R163, R110, 0x1b ;  /* 0x0000006ea3a37211 */ /* 0x000fe400078fdaff */
[----:B------:R-:W-:Y:S01]  /*6160*/  LEA R157, R157, UR7, 0x2 ;  /* 0x000000079d9d7c11 */ /* 0x000fe2000f8e10ff */
[----:B------:R-:W-:Y:S06]  /*6170*/  @!P3 BRA `(.L_x_15692) ;  /* 0x000000000004b947 */ /* 0x000fec0003800000 */
[----:B--2---:R3:W-:Y:S02]  /*6180*/  REDG.E.ADD.F32.FTZ.RN.STRONG.GPU desc[UR12][R2.64+-0x180], R7 ;  /* 0xfffe8007020079a6 */ /* 0x0047e4000c10f38c */
.L_x_15692:
[----:B------:R-:W-:Y:S05]  /*6190*/  BSYNC B0 ;  /* 0x0000000000007941 */ /* 0x000fea0003800000 */
.L_x_15691:
[----:B-1----:R-:W-:Y:S01]  /*61a0*/  FMUL.FTZ R4, R40, R5 ;  /* 0x0000000528047220 */ /* 0x002fe20000410000 */
[----:B------:R-:W-:Y:S01]  /*61b0*/  BSSY B0, `(.L_x_15693) ;  /* 0x0000005000007945 */ /* 0x000fe20003800000 */
[----:B------:R1:W4:Y:S01]  /*61c0*/  LDS R5, [R157+0xb20] ;  /* 0x000b20009d057984 */ /* 0x0003220000000800 */
[----:B------:R-:W-:Y:S02]  /*61d0*/  LEA R163, R163, UR7, 0x2 ;  /* 0x00000007a3a37c11 */ /* 0x000fe4000f8e10ff */
[----:B------:R-:W-:Y:S05]  /*61e0*/  @!P4 BRA `(.L_x_15694) ;  /* 0x000000000004c947 */ /* 0x000fea0003800000 */
[----:B----4-:R4:W-:Y:S02]  /*61f0*/  REDG.E.ADD.F32.FTZ.RN.STRONG.GPU desc[UR12][R2.64+-0x100], R5 ;  /* 0xffff0005020079a6 */ /* 0x0109e4000c10f38c */
.L_x_15694:
[----:B------:R-:W-:Y:S05]  /*6200*/  BSYNC B0 ;  /* 0x0000000000007941 */ /* 0x000fea0003800000 */
.L_x_15693:
[----:B----4-:R4:W0:Y:S01]  /*6210*/  LDS R5, [R163+0xba0] ;  /* 0x000ba000a3057984 */ /* 0x0108220000000800 */
[----:B------:R-:W-:Y:S01]  /*6220*/  BSSY B0, `(.L_x_15695) ;  /* 0x0000004000007945 */ /* 0x000fe20003800000 */
[----:B--23--:R-:W-:-:S03]  /*6230*/  FFMA.FTZ R7, R147, R142, R4 ;  /* 0x0000008e93077223 */ /* 0x00cfc60000010004 */
[----:B------:R-:W-:Y:S05]  /*6240*/  @!P5 BRA `(.L_x_15696) ;  /* 0x000000000004d947 */ /* 0x000fea0003800000 */
[----:B0-----:R2:W-:Y:S02]  /*6250*/  REDG.E.ADD.F32.FTZ.RN.STRONG.GPU desc[UR12][R2.64+-0x80], R5 ;  /* 0xffff8005020079a6 */ /* 0x0015e4000c10f38c */
.L_x_15696:
[----:B------:R-:W-:Y:S05]  /*6260*/  BSYNC B0 ;  /* 0x0000000000007941 */ /* 0x000fea0003800000 */
.L_x_15695:
[----:B------:R-:W-:Y:S01]  /*6270*/  FADD.FTZ R4, R6, R7 ;  /* 0x0000000706047221 */ /* 0x000fe20000010000 */
[----:B--2---:R-:W2:Y:S01]  /*6280*/  SHFL.DOWN PT, R2, R144, 0x1, 0x1f ;  /* 0x08201f0090027f89 */ /* 0x004ea200000e0000 */
[----:B------:R-:W-:Y:S01]  /*6290*/  ISETP.GT.AND P1, PT, R108, 0x1e, PT ;  /* 0x0000001e6c00780c */ /* 0x000fe20003f24270 */
[----:B------:R-:W-:Y:S01]  /*62a0*/  FADD.FTZ R64, R10, R64 ;  /* 0x000000400a407221 */ /* 0x000fe20000010000 */
[----:B0-----:R-:W-:Y:S01]  /*62b0*/  MOV R5, R144 ;  /* 0x0000009000057202 */ /* 0x001fe20000000f00 */
[----:B-1----:R-:W0:Y:S01]  /*62c0*/  SHFL.DOWN PT, R157, R38, 0x1, 0x1f ;  /* 0x08201f00269d7f89 */ /* 0x002e2200000e0000 */
[----:B------:R-:W-:Y:S01]  /*62d0*/  MOV R6, R38 ;  /* 0x0000002600067202 */ /* 0x000fe20000000f00 */
[----:B------:R-:W-:Y:S01]  /*62e0*/  BSSY B0, `(.L_x_15697) ;  /* 0x0000081000007945 */ /* 0x000fe20003800000 */
[----:B------:R-:W-:Y:S01]  /*62f0*/  MOV R7, R159 ;  /* 0x0000009f00077202 */ /* 0x000fe20000000f00 */
[----:B------:R-:W1:Y:S01]  /*6300*/  SHFL.DOWN PT, R126, R159, 0x1, 0x1f ;  /* 0x08201f009f7e7f89 */ /* 0x000e6200000e0000 */
[----:B------:R-:W-:Y:S01]  /*6310*/  ISETP.NE.AND P2, PT, R108, RZ, PT ;  /* 0x000000ff6c00720c */ /* 0x000fe20003f45270 */
        /* <DEDUP_REMOVED lines=8> */
[----:B--2---:R-:W-:Y:S01]  /*63a0*/  @!P1 FADD.FTZ R5, R5, R2 ;  /* 0x0000000205059221 */ /* 0x004fe20000010000 */
[----:B0-----:R-:W-:-:S04]  /*63b0*/  @!P1 FADD.FTZ R6, R6, R157 ;  /* 0x0000009d06069221 */ /* 0x001fc80000010000 */
[----:B------:R-:W0:Y:S01]  /*63c0*/  SHFL.DOWN PT, R2, R5, 0x2, 0x1f ;  /* 0x08401f0005027f89 */ /* 0x000e2200000e0000 */
[----:B-1----:R-:W-:-:S03]  /*63d0*/  @!P1 FADD.FTZ R7, R7, R126 ;  /* 0x0000007e07079221 */ /* 0x002fc60000010000 */
[----:B------:R-:W1:Y:S01]  /*63e0*/  SHFL.DOWN PT, R157, R6, 0x2, 0x1f ;  /* 0x08401f00069d7f89 */ /* 0x000e6200000e0000 */
[----:B---3--:R-:W-:-:S03]  /*63f0*/  @!P1 FADD.FTZ R4, R3, R4 ;  /* 0x0000000403049221 */ /* 0x008fc60000010000 */
[----:B------:R-:W2:Y:S01]  /*6400*/  SHFL.DOWN PT, R38, R7, 0x2, 0x1f ;  /* 0x08401f0007267f89 */ /* 0x000ea200000e0000 */
[----:B------:R-:W-:-:S03]  /*6410*/  ISETP.GT.AND P1, PT, R108, 0x1d, PT ;  /* 0x0000001d6c00780c */ /* 0x000fc60003f24270 */
[----:B------:R-:W3:Y:S10]  /*6420*/  SHFL.DOWN PT, R3, R4, 0x2, 0x1f ;  /* 0x08401f0004037f89 */ /* 0x000ef400000e0000 */
[----:B0-----:R-:W-:Y:S01]  /*6430*/  @!P1 FADD.FTZ R5, R5, R2 ;  /* 0x0000000205059221 */ /* 0x001fe20000010000 */
[----:B------:R-:W-:Y:S01]  /*6440*/  FMUL.FTZ R2, R37, R39 ;  /* 0x0000002725027220 */ /* 0x000fe20000410000 */
[----:B-1----:R-:W-:-:S03]  /*6450*/  @!P1 FADD.FTZ R6, R6, R157 ;  /* 0x0000009d06069221 */ /* 0x002fc60000010000 */
[----:B------:R-:W0:Y:S01]  /*6460*/  SHFL.DOWN PT, R126, R5, 0x4, 0x1f ;  /* 0x08801f00057e7f89 */ /* 0x000e2200000e0000 */
[----:B--2---:R-:W-:-:S03]  /*6470*/  @!P1 FADD.FTZ R7, R7, R38 ;  /* 0x0000002607079221 */ /* 0x004fc60000010000 */
[----:B------:R-:W1:Y:S01]  /*6480*/  SHFL.DOWN PT, R159, R6, 0x4, 0x1f ;  /* 0x08801f00069f7f89 */ /* 0x000e6200000e0000 */
[----:B---3--:R-:W-:-:S03]  /*6490*/  @!P1 FADD.FTZ R4, R4, R3 ;  /* 0x0000000304049221 */ /* 0x008fc60000010000 */
[----:B------:R-:W2:Y:S01]  /*64a0*/  SHFL.DOWN PT, R144, R7, 0x4, 0x1f ;  /* 0x08801f0007907f89 */ /* 0x000ea200000e0000 */
[C---:B------:R-:W-:Y:S01]  /*64b0*/  FMUL.FTZ R3, R37.reuse, R41 ;  /* 0x0000002925037220 */ /* 0x040fe20000410000 */
[----:B------:R-:W-:Y:S02]  /*64c0*/  ISETP.GT.AND P1, PT, R108, 0x1b, PT ;  /* 0x0000001b6c00780c */ /* 0x000fe40003f24270 */
[----:B------:R-:W3:Y:S01]  /*64d0*/  SHFL.DOWN PT, R157, R4, 0x4, 0x1f ;  /* 0x08801f00049d7f89 */ /* 0x000ee200000e0000 */
[-C--:B------:R-:W-:Y:S01]  /*64e0*/  FFMA.FTZ R3, R36, R145.reuse, -R3 ;  /* 0x0000009124037223 */ /* 0x080fe20000010803 */
[----:B------:R-:W-:-:S03]  /*64f0*/  FMUL.FTZ R145, R37, R145 ;  /* 0x0000009125917220 */ /* 0x000fc60000410000 */
[----:B------:R-:W-:Y:S01]  /*6500*/  FMUL.FTZ R40, R40, R3 ;  /* 0x0000000328287220 */ /* 0x000fe20000410000 */
[C---:B------:R-:W-:Y:S01]  /*6510*/  FFMA.FTZ R38, R36.reuse, R41, R145 ;  /* 0x0000002924267223 */ /* 0x040fe20000010091 */
[CC--:B------:R-:W-:Y:S01]  /*6520*/  FFMA.FTZ R3, R36.reuse, R161.reuse, -R2 ;  /* 0x000000a124037223 */ /* 0x0c0fe20000010802 */
[----:B------:R-:W-:Y:S02]  /*6530*/  FMUL.FTZ R161, R37, R161 ;  /* 0x000000a125a17220 */ /* 0x000fe40000410000 */
[----:B------:R-:W-:Y:S01]  /*6540*/  FFMA.FTZ R38, R147, R38, R40 ;  /* 0x0000002693267223 */ /* 0x000fe20000010028 */
[----:B0-----:R-:W-:Y:S01]  /*6550*/  @!P1 FADD.FTZ R5, R5, R126 ;  /* 0x0000007e05059221 */ /* 0x001fe20000010000 */
[----:B------:R-:W-:Y:S02]  /*6560*/  FFMA.FTZ R161, R36, R39, R161 ;  /* 0x0000002724a17223 */ /* 0x000fe400000100a1 */
[----:B------:R-:W-:Y:S01]  /*6570*/  FFMA.FTZ R121, R121, R41, R38 ;  /* 0x0000002979797223 */ /* 0x000fe20000010026 */
[----:B------:R-:W-:Y:S01]  /*6580*/  FMUL.FTZ R41, R136, R3 ;  /* 0x0000000388297220 */ /* 0x000fe20000410000 */
[----:B-1----:R-:W-:Y:S01]  /*6590*/  @!P1 FADD.FTZ R6, R6, R159 ;  /* 0x0000009f06069221 */ /* 0x002fe20000010000 */
[----:B------:R-:W0:Y:S01]  /*65a0*/  SHFL.DOWN PT, R38, R5, 0x8, 0x1f ;  /* 0x09001f0005267f89 */ /* 0x000e2200000e0000 */
[----:B------:R-:W-:Y:S01]  /*65b0*/  FMUL.FTZ R3, R37, R0 ;  /* 0x0000000025037220 */ /* 0x000fe20000410000 */
[----:B------:R-:W-:Y:S01]  /*65c0*/  FADD.FTZ R74, R121, R74 ;  /* 0x0000004a794a7221 */ /* 0x000fe20000010000 */
[----:B--2---:R-:W-:Y:S01]  /*65d0*/  @!P1 FADD.FTZ R7, R7, R144 ;  /* 0x0000009007079221 */ /* 0x004fe20000010000 */
[----:B------:R-:W1:Y:S01]  /*65e0*/  SHFL.DOWN PT, R147, R6, 0x8, 0x1f ;  /* 0x09001f0006937f89 */ /* 0x000e6200000e0000 */
[----:B------:R-:W-:Y:S01]  /*65f0*/  FFMA.FTZ R138, R138, R161, R41 ;  /* 0x000000a18a8a7223 */ /* 0x000fe20000010029 */
[-C--:B------:R-:W-:Y:S01]  /*6600*/  FFMA.FTZ R121, R36, R160.reuse, -R3 ;  /* 0x000000a024797223 */ /* 0x080fe20000010803 */
[----:B---3--:R-:W-:Y:S01]  /*6610*/  @!P1 FADD.FTZ R4, R4, R157 ;  /* 0x0000009d04049221 */ /* 0x008fe20000010000 */
[----:B------:R-:W2:Y:S01]  /*6620*/  SHFL.DOWN PT, R40, R7, 0x8, 0x1f ;  /* 0x09001f0007287f89 */ /* 0x000ea200000e0000 */
[----:B------:R-:W-:Y:S01]  /*6630*/  ISETP.GT.AND P1, PT, R108, 0x17, PT ;  /* 0x000000176c00780c */ /* 0x000fe20003f24270 */
[C---:B------:R-:W-:Y:S01]  /*6640*/  FMUL.FTZ R41, R37.reuse, R160 ;  /* 0x000000a025297220 */ /* 0x040fe20000410000 */
[C---:B------:R-:W-:Y:S01]  /*6650*/  FMUL.FTZ R3, R37.reuse, R158 ;  /* 0x0000009e25037220 */ /* 0x040fe20000410000 */
[----:B------:R-:W3:Y:S01]  /*6660*/  SHFL.DOWN PT, R145, R4, 0x8, 0x1f ;  /* 0x09001f0004917f89 */ /* 0x000ee200000e0000 */
[----:B------:R-:W-:Y:S01]  /*6670*/  FMUL.FTZ R134, R134, R121 ;  /* 0x0000007986867220 */ /* 0x000fe20000410000 */
[C---:B------:R-:W-:Y:S01]  /*6680*/  FFMA.FTZ R2, R36.reuse, R0, R41 ;  /* 0x0000000024027223 */ /* 0x040fe20000010029 */
[-C--:B------:R-:W-:Y:S01]  /*6690*/  FFMA.FTZ R41, R36, R156.reuse, -R3 ;  /* 0x0000009c24297223 */ /* 0x080fe20000010803 */
[----:B------:R-:W-:Y:S01]  /*66a0*/  FMUL.FTZ R3, R37, R156 ;  /* 0x0000009c25037220 */ /* 0x000fe20000410000 */
[----:B------:R-:W-:Y:S01]  /*66b0*/  FFMA.FTZ R138, R123, R39, R138 ;  /* 0x000000277b8a7223 */ /* 0x000fe2000001008a */
        /* <DEDUP_REMOVED lines=8> */
[C---:B------:R-:W-:Y:S01]  /*6740*/  FMUL.FTZ R3, R37.reuse, R149 ;  /* 0x0000009525037220 */ /* 0x040fe20000410000 */
[----:B------:R-:W-:Y:S01]  /*6750*/  FFMA.FTZ R0, R36, R148, -R39 ;  /* 0x0000009424007223 */ /* 0x000fe20000010827 */
[----:B-1----:R-:W-:Y:S01]  /*6760*/  @!P1 FADD.FTZ R6, R6, R147 ;  /* 0x0000009306069221 */ /* 0x002fe20000010000 */
[----:B------:R-:W0:Y:S01]  /*6770*/  SHFL.DOWN PT, R2, R5, 0x10, 0x1f ;  /* 0x0a001f0005027f89 */ /* 0x000e2200000e0000 */
[-C--:B------:R-:W-:Y:S01]  /*6780*/  FFMA.FTZ R3, R36, R151.reuse, -R3 ;  /* 0x0000009724037223 */ /* 0x080fe20000010803 */
[----:B------:R-:W-:Y:S01]  /*6790*/  FMUL.FTZ R151, R37, R151 ;  /* 0x0000009725977220 */ /* 0x000fe20000410000 */
[----:B--2---:R-:W-:Y:S01]  /*67a0*/  @!P1 FADD.FTZ R7, R7, R40 ;  /* 0x0000002807079221 */ /* 0x004fe20000010000 */
[----:B------:R-:W1:Y:S01]  /*67b0*/  SHFL.DOWN PT, R123, R6, 0x10, 0x1f ;  /* 0x0a001f00067b7f89 */ /* 0x000e6200000e0000 */
[----:B------:R-:W-:Y:S01]  /*67c0*/  FMUL.FTZ R41, R130, R3 ;  /* 0x0000000382297220 */ /* 0x000fe20000410000 */
[C---:B------:R-:W-:Y:S01]  /*67d0*/  FMUL.FTZ R3, R37.reuse, R174 ;  /* 0x000000ae25037220 */ /* 0x040fe20000410000 */
[----:B---3--:R-:W-:Y:S01]  /*67e0*/  @!P1 FADD.FTZ R4, R4, R145 ;  /* 0x0000009104049221 */ /* 0x008fe20000010000 */
[----:B------:R-:W2:Y:S01]  /*67f0*/  SHFL.DOWN PT, R38, R7, 0x10, 0x1f ;  /* 0x0a001f0007267f89 */ /* 0x000ea200000e0000 */
[----:B------:R-:W-:Y:S01]  /*6800*/  ISETP.GT.AND P1, PT, R108, 0xf, PT ;  /* 0x0000000f6c00780c */ /* 0x000fe20003f24270 */
[CC--:B------:R-:W-:Y:S01]  /*6810*/  FFMA.FTZ R3, R36.reuse, R172.reuse, -R3 ;  /* 0x000000ac24037223 */ /* 0x0c0fe20000010803 */
[----:B------:R-:W-:Y:S01]  /*6820*/  FFMA.FTZ R151, R36, R149, R151 ;  /* 0x0000009524977223 */ /* 0x000fe20000010097 */
[----:B------:R-:W3:Y:S01]  /*6830*/  SHFL.DOWN PT, R121, R4, 0x10, 0x1f ;  /* 0x0a001f0004797f89 */ /* 0x000ee200000e0000 */
[C---:B------:R-:W-:Y:S01]  /*6840*/  FMUL.FTZ R39, R37.reuse, R172 ;  /* 0x000000ac25277220 */ /* 0x040fe20000410000 */
[----:B------:R-:W-:Y:S01]  /*6850*/  FMUL.FTZ R122, R122, R3 ;  /* 0x000000037a7a7220 */ /* 0x000fe20000410000 */
[C---:B------:R-:W-:Y:S01]  /*6860*/  FMUL.FTZ R3, R37.reuse, R140 ;  /* 0x0000008c25037220 */ /* 0x040fe20000410000 */
[----:B------:R-:W-:Y:S01]  /*6870*/  FFMA.FTZ R178, R178, R151, R41 ;  /* 0x00000097b2b27223 */ /* 0x000fe20000010029 */
[C---:B------:R-:W-:Y:S01]  /*6880*/  FMUL.FTZ R41, R37.reuse, R148 ;  /* 0x0000009425297220 */ /* 0x040fe20000410000 */
[-C--:B------:R-:W-:Y:S01]  /*6890*/  FMUL.FTZ R37, R37, R137.reuse ;  /* 0x0000008925257220 */ /* 0x080fe20000410000 */
[C---:B------:R-:W-:Y:S01]  /*68a0*/  FFMA.FTZ R3, R36.reuse, R137, -R3 ;  /* 0x0000008924037223 */ /* 0x040fe20000010803 */
[----:B------:R-:W-:Y:S01]  /*68b0*/  FMUL.FTZ R10, R143, R0 ;  /* 0x000000008f0a7220 */ /* 0x000fe20000410000 */
[C---:B------:R-:W-:Y:S01]  /*68c0*/  FFMA.FTZ R0, R36.reuse, R174, R39 ;  /* 0x000000ae24007223 */ /* 0x040fe20000010027 */
[----:B------:R-:W-:Y:S01]  /*68d0*/  FFMA.FTZ R37, R36, R140, R37 ;  /* 0x0000008c24257223 */ /* 0x000fe20000010025 */
[----:B------:R-:W-:Y:S01]  /*68e0*/  FMUL.FTZ R3, R124, R3 ;  /* 0x000000037c037220 */ /* 0x000fe20000410000 */
        /* <DEDUP_REMOVED lines=17> */
[----:B------:R0:W-:Y:S01]  /*6a00*/  @!P2 STS.128 [UR7+0xc70], R4 ;  /* 0x000c7004ff00a988 */ /* 0x0001e20008000c07 */
[----:B------:R-:W-:Y:S01]  /*6a10*/  FADD.FTZ R68, R133, R68 ;  /* 0x0000004485447221 */ /* 0x000fe20000010000 */
[----:B------:R-:W-:Y:S01]  /*6a20*/  FADD.FTZ R61, R166, R61 ;  /* 0x0000003da63d7221 */ /* 0x000fe20000010000 */
[----:B------:R-:W-:Y:S06]  /*6a30*/  BAR.SYNC.DEFER_BLOCKING 0x0 ;  /* 0x0000000000007b1d */ /* 0x000fec0000010000 */
[----:B------:R-:W-:Y:S05]  /*6a40*/  @P0 BRA `(.L_x_15698) ;  /* 0x0000000000280947 */ /* 0x000fea0003800000 */
[----:B------:R-:W-:Y:S02]  /*6a50*/  ISETP.NE.AND P0, PT, R98, R117, PT ;  /* 0x000000756200720c */ /* 0x000fe40003f05270 */
[----:B------:R-:W-:-:S11]  /*6a60*/  LEA R0, R47, UR7, 0x3 ;  /* 0x000000072f007c11 */ /* 0x000fd6000f8e18ff */
        /* <DEDUP_REMOVED lines=8> */
.L_x_15698:
[----:B------:R-:W-:Y:S05]  /*6af0*/  BSYNC B0 ;  /* 0x0000000000007941 */ /* 0x000fea0003800000 */
.L_x_15697:
[----:B------:R-:W-:Y:S01]  /*6b00*/  IADD3 R47, R47, 0x1, RZ ;  /* 0x000000012f2f7810 */ /* 0x000fe20007ffe0ff */
[----:B------:R-:W-:-:S03]  /*6b10*/  UIADD3 UR5, UP0, UR5, 0x1, URZ ;  /* 0x0000000105057890 */ /* 0x000fc6000ff1e03f */
[----:B------:R-:W-:Y:S01]  /*6b20*/  ISETP.GE.AND P0, PT, R47, UR26, PT ;  /* 0x0000001a2f007c0c */ /* 0x000fe2000bf06270 */
[----:B------:R-:W-:-:S12]  /*6b30*/  UIADD3.X UR6, URZ, UR6, URZ, UP0, !UPT ;  /* 0x000000063f067290 */ /* 0x000fd800087fe43f */
[----:B------:R-:W-:Y:S05]  /*6b40*/  @!P0 BRA `(.L_x_15699) ;  /* 0xffffffac00988947 */ /* 0x000fea000383ffff */
.L_x_15652:
[----:B------:R-:W-:Y:S01]  /*6b50*/  BAR.SYNC.DEFER_BLOCKING 0x0 ;  /* 0x0000000000007b1d */ /* 0x000fe20000010000 */
[----:B------:R-:W-:Y:S02]  /*6b60*/  ISETP.NE.AND P0, PT, R110, RZ, PT ;  /* 0x000000ff6e00720c */ /* 0x000fe40003f05270 */
[----:B------:R-:W-:Y:S02]  /*6b70*/  F2FP.BF16.F32.PACK_AB R59, R59, R66 ;  /* 0x000000423b3b723e */ /* 0x000fe400000010ff */
[----:B------:R-:W-:-:S03]  /*6b80*/  F2FP.BF16.F32.PACK_AB R57, R57, R64 ;  /* 0x000000403939723e */ /* 0x000fc600000010ff */
[----:B------:R-:W2:Y:S01]  /*6b90*/  LDC.64 R10, c[0x0][0x388] ;  /* 0x0000e200ff0a7b82 */ /* 0x000ea20000000a00 */
[----:B------:R-:W-:Y:S01]  /*6ba0*/  F2FP.BF16.F32.PACK_AB R55, R55, R62 ;  /* 0x0000003e3737723e */ /* 0x000fe200000010ff */
[----:B------:R-:W-:Y:S01]  /*6bb0*/  BSSY B0, `(.L_x_15700) ;  /* 0x000002f000007945 */ /* 0x000fe20003800000 */
[----:B------:R-:W-:Y:S02]  /*6bc0*/  F2FP.BF16.F32.PACK_AB R53, R53, R60 ;  /* 0x0000003c3535723e */ /* 0x000fe400000010ff */
[----:B-1----:R-:W-:Y:S02]  /*6bd0*/  PRMT R0, R59, 0x7632, R0 ;  /* 0x000076323b007816 */ /* 0x002fe40000000000 */
[----:B------:R-:W-:Y:S02]  /*6be0*/  PRMT R2, R57, 0x7632, R2 ;  /* 0x0000763239027816 */ /* 0x000fe40000000002 */
[----:B------:R-:W-:Y:S02]  /*6bf0*/  PRMT R3, R55, 0x7632, R3 ;  /* 0x0000763237037816 */ /* 0x000fe40000000003 */
[----:B0-----:R-:W-:-:S02]  /*6c00*/  PRMT R4, R53, 0x7632, R4 ;  /* 0x0000763235047816 */ /* 0x001fc40000000004 */
[----:B------:R-:W-:Y:S02]  /*6c10*/  SHF.R.S32.HI R8, RZ, 0x1f, R96 ;  /* 0x0000001fff087819 */ /* 0x000fe40000011460 */
[----:B------:R-:W-:Y:S02]  /*6c20*/  IADD3 R6, P2, R96, R97, RZ ;  /* 0x0000006160067210 */ /* 0x000fe40007f5e0ff */
[----:B------:R-:W-:Y:S01]  /*6c30*/  IADD3 R39, -R117, UR4, RZ ;  /* 0x0000000475277c10 */ /* 0x000fe2000fffe1ff */
[----:B------:R-:W-:Y:S01]  /*6c40*/  STS.U16 [R87], R59 ;  /* 0x0000003b57007388 */ /* 0x000fe20000000400 */
[----:B------:R-:W-:-:S03]  /*6c50*/  LEA.HI.X.SX32 R7, R97, R8, 0x1, P2 ;  /* 0x0000000861077211 */ /* 0x000fc600010f0eff */
[----:B------:R2:W-:Y:S04]  /*6c60*/  STS.U16 [R87+0x2], R0 ;  /* 0x0000020057007388 */ /* 0x0005e80000000400 */
[----:B------:R-:W-:Y:S04]  /*6c70*/  STS.U16 [R87+0x4], R57 ;  /* 0x0000043957007388 */ /* 0x000fe80000000400 */
[----:B------:R-:W-:Y:S01]  /*6c80*/  STS.U16 [R87+0x6], R2 ;  /* 0x0000060257007388 */ /* 0x000fe20000000400 */
[----:B--2---:R-:W-:-:S03]  /*6c90*/  IMAD R0, R10, UR15, RZ ;  /* 0x0000000f0a007c24 */ /* 0x004fc6000f8e02ff */
        /* <DEDUP_REMOVED lines=32> */
.L_x_15701:
[----:B------:R-:W-:Y:S05]  /*6ea0*/  BSYNC B0 ;  /* 0x0000000000007941 */ /* 0x000fea0003800000 */
.L_x_15700:
[----:B------:R-:W-:Y:S01]  /*6eb0*/  MOV R3, R37 ;  /* 0x0000002500037202 */ /* 0x000fe20000000f00 */
[----:B------:R-:W-:Y:S01]  /*6ec0*/  ULDC.64 UR10, c[0x0][0x390] ;  /* 0x0000e400000a7ab9 */ /* 0x000fe20000000a00 */
[----:B------:R-:W-:Y:S01]  /*6ed0*/  IMAD R39, R39, -0x100, RZ ;  /* 0xffffff0027277824 */ /* 0x000fe200078e02ff */
[----:B0-----:R-:W-:Y:S01]  /*6ee0*/  LOP3.LUT R10, R96, 0x20, RZ, 0xfc, !PT ;  /* 0x00000020600a7812 */ /* 0x001fe200078efcff */
[----:B------:R-:W-:Y:S01]  /*6ef0*/  IMAD R0, R118, UR10, RZ ;  /* 0x0000000a76007c24 */ /* 0x000fe2000f8e02ff */
[----:B------:R-:W-:Y:S01]  /*6f00*/  ULDC.64 UR8, c[0x0][0x3e0] ;  /* 0x0000f80000087ab9 */ /* 0x000fe20000000a00 */
[C---:B------:R-:W-:Y:S01]  /*6f10*/  IMAD.WIDE.U32 R2, R115.reuse, UR10, R2 ;  /* 0x0000000a73027c25 */ /* 0x040fe2000f8e0002 */
[----:B------:R-:W-:Y:S01]  /*6f20*/  LEA R5, P1, R96, UR8, 0x1 ;  /* 0x0000000860057c11 */ /* 0x000fe2000f8208ff */
[----:B------:R-:W-:Y:S01]  /*6f30*/  BSSY B0, `(.L_x_15702) ;  /* 0x0000058000007945 */ /* 0x000fe20003800000 */
[----:B------:R-:W-:Y:S01]  /*6f40*/  SHF.R.S32.HI R37, RZ, 0x1f, R39 ;  /* 0x0000001fff257819 */ /* 0x000fe20000011427 */
[----:B------:R-:W-:Y:S01]  /*6f50*/  IMAD R11, R115, UR11, R0 ;  /* 0x0000000b730b7c24 */ /* 0x000fe2000f8e0200 */
[----:B------:R-:W-:-:S02]  /*6f60*/  IADD3 R0, P2, R39, R2, RZ ;  /* 0x0000000227007210 */ /* 0x000fc40007f5e0ff */
[----:B------:R-:W-:Y:S02]  /*6f70*/  ISETP.GE.AND P6, PT, R10, R35, PT ;  /* 0x000000230a00720c */ /* 0x000fe40003fc6270 */
[----:B------:R-:W-:Y:S02]  /*6f80*/  LEA.HI.X R4, R96, UR9, R8, 0x1, P1 ;  /* 0x0000000960047c11 */ /* 0x000fe400088f0c08 */
[----:B------:R-:W-:Y:S02]  /*6f90*/  IADD3.X R3, R37, R11, R3, P2, !PT ;  /* 0x0000000b25037210 */ /* 0x000fe400017fe403 */
[----:B------:R-:W-:Y:S02]  /*6fa0*/  LEA R2, P1, R0, R5, 0x1 ;  /* 0x0000000500027211 */ /* 0x000fe400078208ff */
[----:B------:R-:W-:Y:S02]  /*6fb0*/  LOP3.LUT R18, R96, 0x40, RZ, 0xfc, !PT ;  /* 0x0000004060127812 */ /* 0x000fe400078efcff */
[----:B------:R-:W-:-:S02]  /*6fc0*/  LEA.HI.X R3, R0, R4, R3, 0x1, P1 ;  /* 0x0000000400037211 */ /* 0x000fc400008f0c03 */
[C---:B------:R-:W-:Y:S02]  /*6fd0*/  LOP3.LUT R20, R96.reuse, 0x60, RZ, 0xfc, !PT ;  /* 0x0000006060147812 */ /* 0x040fe400078efcff */
[C---:B------:R-:W-:Y:S01]  /*6fe0*/  LOP3.LUT R22, R96.reuse, 0x80, RZ, 0xfc, !PT ;  /* 0x0000008060167812 */ /* 0x040fe200078efcff */
[----:B------:R0:W-:Y:S01]  /*6ff0*/  @!P6 STG.E.U16 desc[UR12][R2.64+-0x1c0], R21 ;  /* 0xfffe40150200e986 */ /* 0x0001e2000c10150c */
[C---:B------:R-:W-:Y:S02]  /*7000*/  LOP3.LUT R24, R96.reuse, 0xa0, RZ, 0xfc, !PT ;  /* 0x000000a060187812 */ /* 0x040fe400078efcff */
[C---:B------:R-:W-:Y:S02]  /*7010*/  LOP3.LUT R26, R96.reuse, 0xc0, RZ, 0xfc, !PT ;  /* 0x000000c0601a7812 */ /* 0x040fe400078efcff */
[----:B------:R-:W-:Y:S02]  /*7020*/  LOP3.LUT R30, R96, 0xe0, RZ, 0xfc, !PT ;  /* 0x000000e0601e7812 */ /* 0x000fe400078efcff */
[----:B------:R-:W-:-:S02]  /*7030*/  ISETP.GE.AND P5, PT, R18, R35, PT ;  /* 0x000000231200720c */ /* 0x000fc40003fa6270 */
[-C--:B------:R-:W-:Y:S02]  /*7040*/  ISETP.GE.AND P4, PT, R20, R35.reuse, PT ;  /* 0x000000231400720c */ /* 0x080fe40003f86270 */
[-C--:B------:R-:W-:Y:S02]  /*7050*/  ISETP.GE.AND P3, PT, R22, R35.reuse, PT ;  /* 0x000000231600720c */ /* 0x080fe40003f66270 */
[-C--:B------:R-:W-:Y:S02]  /*7060*/  ISETP.GE.AND P2, PT, R24, R35.reuse, PT ;  /* 0x000000231800720c */ /* 0x080fe40003f46270 */
[-C--:B------:R-:W-:Y:S02]  /*7070*/  ISETP.GE.AND P1, PT, R26, R35.reuse, PT ;  /* 0x000000231a00720c */ /* 0x080fe40003f26270 */
[----:B------:R-:W-:Y:S02]  /*7080*/  ISETP.GE.AND P6, PT, R30, R35, PT ;  /* 0x000000231e00720c */ /* 0x000fe40003fc6270 */
[----:B------:R-:W-:Y:S01]  /*7090*/  F2FP.BF16.F32.PACK_AB R0, R68, R61 ;  /* 0x0000003d4400723e */ /* 0x000fe200000010ff */
[----:B------:R1:W-:Y:S01]  /*70a0*/  @!P5 STG.E.U16 desc[UR12][R2.64+-0x180], R23 ;  /* 0xfffe80170200d986 */ /* 0x0003e2000c10150c */
        /* <DEDUP_REMOVED lines=8> */
[----:B0-----:R-:W-:Y:S01]  /*7130*/  PRMT R21, R4, 0x7632, R21 ;  /* 0x0000763204157816 */ /* 0x001fe20000000015 */
[----:B------:R-:W-:-:S02]  /*7140*/  FADD.FTZ R63, R68, R63 ;  /* 0x0000003f443f7221 */ /* 0x000fc40000010000 */
[----:B------:R0:W-:Y:S01]  /*7150*/  @!P2 STG.E.U16 desc[UR12][R2.64+-0xc0], R29 ;  /* 0xffff401d0200a986 */ /* 0x0001e2000c10150c */
[----:B-1----:R-:W-:Y:S01]  /*7160*/  PRMT R23, R0, 0x7632, R23 ;  /* 0x0000763200177816 */ /* 0x002fe20000000017 */
[----:B------:R-:W-:Y:S02]  /*7170*/  FADD.FTZ R70, R63, R70 ;  /* 0x000000463f467221 */ /* 0x000fe40000010000 */
[----:B------:R-:W-:Y:S02]  /*7180*/  @!P1 STG.E.U16 desc[UR12][R2.64+-0x80], R31 ;  /* 0xffff801f02009986 */ /* 0x000fe4000c10150c */
[----:B------:R-:W-:Y:S02]  /*7190*/  FADD.FTZ R65, R70, R65 ;  /* 0x0000004146417221 */ /* 0x000fe40000010000 */
[----:B------:R1:W-:Y:S02]  /*71a0*/  @!P6 STG.E.U16 desc[UR12][R2.64+-0x40], R33 ;  /* 0xffffc0210200e986 */ /* 0x0003e4000c10150c */
[----:B------:R-:W-:Y:S01]  /*71b0*/  FADD.FTZ R72, R65, R72 ;  /* 0x0000004841487221 */ /* 0x000fe20000010000 */
[----:B------:R-:W-:Y:S08]  /*71c0*/  BAR.SYNC.DEFER_BLOCKING 0x0 ;  /* 0x0000000000007b1d */ /* 0x000ff00000010000 */
[----:B0-----:R-:W0:Y:S01]  /*71d0*/  LDC.64 R28, c[0x0][0x3a8] ;  /* 0x0000ea00ff1c7b82 */ /* 0x001e220000000a00 */
[----:B-1----:R-:W-:Y:S01]  /*71e0*/  F2FP.BF16.F32.PACK_AB R3, R74, R67 ;  /* 0x000000434a03723e */ /* 0x002fe200000010ff */
[----:B------:R-:W-:-:S03]  /*71f0*/  FADD.FTZ R67, R72, R67 ;  /* 0x0000004348437221 */ /* 0x000fc60000010000 */
[----:B------:R-:W-:Y:S01]  /*7200*/  PRMT R2, R3, 0x7632, R2 ;  /* 0x0000763203027816 */ /* 0x000fe20000000002 */
[----:B------:R-:W-:Y:S01]  /*7210*/  FADD.FTZ R112, R67, R74 ;  /* 0x0000004a43707221 */ /* 0x000fe20000010000 */
[----:B------:R-:W-:Y:S04]  /*7220*/  STS.U16 [R87], R5 ;  /* 0x0000000557007388 */ /* 0x000fe80000000400 */
[----:B------:R-:W-:Y:S04]  /*7230*/  STS.U16 [R87+0x2], R11 ;  /* 0x0000020b57007388 */ /* 0x000fe80000000400 */
[----:B------:R-:W-:Y:S04]  /*7240*/  STS.U16 [R87+0x4], R4 ;  /* 0x0000040457007388 */ /* 0x000fe80000000400 */
[----:B------:R-:W-:Y:S04]  /*7250*/  STS.U16 [R87+0x6], R21 ;  /* 0x0000061557007388 */ /* 0x000fe80000000400 */
[----:B------:R0:W-:Y:S04]  /*7260*/  STS.U16 [R87+0x8], R0 ;  /* 0x0000080057007388 */ /* 0x0001e80000000400 */
[----:B------:R-:W-:Y:S04]  /*7270*/  STS.U16 [R87+0xa], R23 ;  /* 0x00000a1757007388 */ /* 0x000fe80000000400 */
[----:B------:R-:W-:Y:S01]  /*7280*/  STS.U16 [R87+0xc], R3 ;  /* 0x00000c0357007388 */ /* 0x000fe20000000400 */
[----:B0-----:R-:W-:-:S03]  /*7290*/  IMAD R0, R28, UR15, RZ ;  /* 0x0000000f1c007c24 */ /* 0x001fc6000f8e02ff */
[----:B------:R0:W-:Y:S01]  /*72a0*/  STS.U16 [R87+0xe], R2 ;  /* 0x00000e0257007388 */ /* 0x0001e20000000400 */
[----:B------:R-:W-:-:S03]  /*72b0*/  NOP ;  /* 0x0000000000007918 */ /* 0x000fc60000000000 */
[----:B------:R-:W-:Y:S01]  /*72c0*/  LDS.U16 R95, [R95] ;  /* 0x000000005f5f7984 */ /* 0x000fe20000000400 */
[----:B------:R-:W-:Y:S02]  /*72d0*/  IMAD R29, R29, UR14, R0 ;  /* 0x0000000e1d1d7c24 */ /* 0x000fe4000f8e0200 */
[----:B0-----:R-:W-:Y:S01]  /*72e0*/  IMAD.WIDE.U32 R2, R28, UR14, RZ ;  /* 0x0000000e1c027c25 */ /* 0x001fe2000f8e00ff */
[----:B------:R-:W-:Y:S04]  /*72f0*/  LDS.U16 R11, [R94+0x40] ;  /* 0x000040005e0b7984 */ /* 0x000fe80000000400 */
[----:B------:R-:W-:Y:S01]  /*7300*/  LDS.U16 R93, [R93+0x80] ;  /* 0x000080005d5d7984 */ /* 0x000fe20000000400 */
[----:B------:R-:W-:-:S03]  /*7310*/  IADD3 R27, R3, R29, RZ ;  /* 0x0000001d031b7210 */ /* 0x000fc60007ffe0ff */
        /* <DEDUP_REMOVED lines=25> */
.L_x_15703:
[----:B------:R-:W-:Y:S05]  /*74b0*/  BSYNC B0 ;  /* 0x0000000000007941 */ /* 0x000fea0003800000 */
.L_x_15702:
[----:B------:R-:W-:Y:S01]  /*74c0*/  MOV R3, R27 ;  /* 0x0000001b00037202 */ /* 0x000fe20000000f00 */
[----:B------:R-:W-:Y:S01]  /*74d0*/  ULDC.64 UR6, c[0x0][0x3b0] ;  /* 0x0000ec0000067ab9 */ /* 0x000fe20000000a00 */
[----:B------:R-:W-:Y:S01]  /*74e0*/  ULDC.64 UR8, c[0x0][0x3f0] ;  /* 0x0000fc0000087ab9 */ /* 0x000fe20000000a00 */
[----:B------:R-:W-:Y:S01]  /*74f0*/  IMAD R0, R118, UR6, RZ ;  /* 0x0000000676007c24 */ /* 0x000fe2000f8e02ff */
[-C--:B------:R-:W-:Y:S01]  /*7500*/  ISETP.GE.AND P5, PT, R26, R25.reuse, PT ;  /* 0x000000191a00720c */ /* 0x080fe20003fa6270 */
[C---:B------:R-:W-:Y:S01]  /*7510*/  IMAD.WIDE.U32 R2, R115.reuse, UR6, R2 ;  /* 0x0000000673027c25 */ /* 0x040fe2000f8e0002 */
[-C--:B------:R-:W-:Y:S01]  /*7520*/  ISETP.GE.AND P0, PT, R10, R25.reuse, PT ;  /* 0x000000190a00720c */ /* 0x080fe20003f06270 */
[----:B------:R-:W-:Y:S01]  /*7530*/  UIADD3 UR4, UR4, 0x1, URZ ;  /* 0x0000000104047890 */ /* 0x000fe2000fffe03f */
        /* <DEDUP_REMOVED lines=12> */
[----:B------:R-:W-:-:S03]  /*7600*/  ISETP.GE.AND P4, PT, R24, R25, PT ;  /* 0x000000191800720c */ /* 0x000fc60003f86270 */
[----:B------:R0:W-:Y:S01]  /*7610*/  @!P0 STG.E.U16 desc[UR12][R2.64], R11 ;  /* 0x0000000b02008986 */ /* 0x0001e2000c10150c */
[----:B------:R-:W-:-:S03]  /*7620*/  ISETP.GT.AND P0, PT, R98, 0x1, PT ;  /* 0x000000016200780c */ /* 0x000fc60003f04270 */
[----:B------:R0:W-:Y:S01]  /*7630*/  @!P1 STG.E.U16 desc[UR12][R2.64+0x40], R93 ;  /* 0x0000405d02009986 */ /* 0x0001e2000c10150c */
[----:B------:R-:W-:-:S03]  /*7640*/  IADD3 R101, P1, R101, -0x400, RZ ;  /* 0xfffffc0065657810 */ /* 0x000fc60007f3e0ff */
[----:B------:R0:W-:Y:S01]  /*7650*/  @!P6 STG.E.U16 desc[UR12][R2.64+0x180], R23 ;  /* 0x000180170200e986 */ /* 0x0001e2000c10150c */
[----:B------:R-:W-:-:S03]  /*7660*/  IADD3.X R100, R100, -0x1, RZ, P1, !PT ;  /* 0xffffffff64647810 */ /* 0x000fc60000ffe4ff */
        /* <DEDUP_REMOVED lines=10> */
.L_x_15651:
        /* <DEDUP_REMOVED lines=26> */
.L_x_15706:
[----:B------:R-:W-:Y:S05]  /*78b0*/  BSYNC B0 ;  /* 0x0000000000007941 */ /* 0x000fea0003800000 */
.L_x_15705:
        /* <DEDUP_REMOVED lines=29> */
.L_x_15708:
[----:B-1----:R-:W1:Y:S02]  /*7a90*/  S2R R15, SR_TID.X ;  /* 0x00000000000f7919 */ /* 0x002e640000002100 */
.L_x_15709:
[----:B------:R-:W-:Y:S05]  /*7aa0*/  BSYNC B0 ;  /* 0x0000000000007941 */ /* 0x000fea0003800000 */
.L_x_15707:
[----:B------:R-:W-:Y:S02]  /*7ab0*/  ULDC UR16, c[0x0][0x21c] ;  /* 0x0000870000107ab9 */ /* 0x000fe40000000800 */
[----:B-1----:R-:W-:-:S13]  /*7ac0*/  ISETP.GE.AND P0, PT, R15, UR16, PT ;  /* 0x000000100f007c0c */ /* 0x002fda000bf06270 */
[----:B------:R-:W-:Y:S05]  /*7ad0*/  @P0 EXIT ;  /* 0x000000000000094d */ /* 0x000fea0003800000 */
[----:B------:R-:W1:Y:S01]  /*7ae0*/  S2UR UR5, SR_CgaCtaId ;  /* 0x00000000000579c3 */ /* 0x000e620000008800 */
[----:B------:R-:W-:Y:S01]  /*7af0*/  ULDC.64 UR6, c[0x0][0x358] ;  /* 0x0000d60000067ab9 */ /* 0x000fe20000000a00 */
[----:B------:R-:W-:Y:S01]  /*7b00*/  ULDC.64 UR8, c[0x0][0x338] ;  /* 0x0000ce0000087ab9 */ /* 0x000fe20000000a00 */
[C---:B------:R-:W-:Y:S01]  /*7b10*/  IMAD R0, R118.reuse, UR6, RZ ;  /* 0x0000000676007c24 */ /* 0x040fe2000f8e02ff */
[----:B------:R-:W-:Y:S01]  /*7b20*/  BSSY B0, `(.L_x_15710) ;  /* 0x000002a000007945 */ /* 0x000fe20003800000 */
[----:B------:R-:W-:Y:S01]  /*7b30*/  IMAD R118, R118, UR8, RZ ;  /* 0x0000000876767c24 */ /* 0x000fe2000f8e02ff */
[----:B------:R-:W-:Y:S01]  /*7b40*/  UMOV UR4, 0x400 ;  /* 0x0000040000047882 */ /* 0x000fe20000000000 */
[C---:B0-23--:R-:W-:Y:S01]  /*7b50*/  IMAD.WIDE.U32 R6, R115.reuse, UR6, RZ ;  /* 0x0000000673067c25 */ /* 0x04dfe2000f8e00ff */
[----:B------:R-:W-:Y:S01]  /*7b60*/  ULDC.64 UR10, c[0x0][0x360] ;  /* 0x0000d800000a7ab9 */ /* 0x000fe20000000a00 */
[----:B------:R-:W-:Y:S02]  /*7b70*/  ULDC.64 UR14, c[0x0][0x3c8] ;  /* 0x0000f200000e7ab9 */ /* 0x000fe40000000a00 */
[C---:B------:R-:W-:Y:S01]  /*7b80*/  IMAD R23, R115.reuse, UR7, R0 ;  /* 0x0000000773177c24 */ /* 0x040fe2000f8e0200 */
[----:B------:R-:W-:Y:S01]  /*7b90*/  ULDC.64 UR6, c[0x0][0x340] ;  /* 0x0000d00000067ab9 */ /* 0x000fe20000000a00 */
[----:B------:R-:W-:-:S02]  /*7ba0*/  IMAD R21, R115, UR9, R118 ;  /* 0x0000000973157c24 */ /* 0x000fc4000f8e0276 */
[----:B------:R-:W-:Y:S01]  /*7bb0*/  IMAD.WIDE.U32 R8, R115, UR8, RZ ;  /* 0x0000000873087c25 */ /* 0x000fe2000f8e00ff */
[----:B------:R-:W-:Y:S01]  /*7bc0*/  IADD3 R23, R7, R23, RZ ;  /* 0x0000001707177210 */ /* 0x000fe20007ffe0ff */
[----:B------:R-:W-:-:S03]  /*7bd0*/  ULDC.64 UR8, c[0x0][0x3c0] ;  /* 0x0000f00000087ab9 */ /* 0x000fc60000000a00 */
[----:B------:R-:W-:Y:S01]  /*7be0*/  IADD3 R21, R9, R21, RZ ;  /* 0x0000001509157210 */ /* 0x000fe20007ffe0ff */
[----:B-1----:R-:W-:-:S03]  /*7bf0*/  ULEA UR4, UR5, UR4, 0x18 ;  /* 0x0000000405047291 */ /* 0x002fc6000f8ec03f */
[----:B------:R-:W-:-:S09]  /*7c00*/  ULDC UR5, c[0x0][0x0] ;  /* 0x0000000000057ab9 */ /* 0x000fd20000000800 */
.L_x_15711:
[C---:B------:R-:W-:Y:S02]  /*7c10*/  LEA R0, R15.reuse, UR4, 0x3 ;  /* 0x000000040f007c11 */ /* 0x040fe4000f8e18ff */
[----:B------:R-:W-:Y:S02]  /*7c20*/  SHF.R.S32.HI R10, RZ, 0x1f, R15 ;  /* 0x0000001fff0a7819 */ /* 0x000fe4000001140f */
[----:B0-----:R-:W-:Y:S01]  /*7c30*/  MOV R2, R8 ;  /* 0x0000000800027202 */ /* 0x001fe20000000f00 */
[----:B------:R-:W0:Y:S01]  /*7c40*/  LDS.64 R16, [R0+0x31b0] ;  /* 0x0031b00000107984 */ /* 0x000e220000000a00 */
[----:B------:R-:W-:Y:S01]  /*7c50*/  MOV R3, R21 ;  /* 0x0000001500037202 */ /* 0x000fe20000000f00 */
[C---:B------:R-:W-:Y:S01]  /*7c60*/  IMAD R14, R10.reuse, UR6, RZ ;  /* 0x000000060a0e7c24 */ /* 0x040fe2000f8e02ff */
[----:B------:R-:W-:Y:S01]  /*7c70*/  MOV R4, R6 ;  /* 0x0000000600047202 */ /* 0x000fe20000000f00 */
[----:B------:R-:W1:Y:S01]  /*7c80*/  LDS.64 R18, [R0+0x39b0] ;  /* 0x0039b00000127984 */ /* 0x000e620000000a00 */
[----:B------:R-:W-:Y:S01]  /*7c90*/  IMAD R20, R10, UR10, RZ ;  /* 0x0000000a0a147c24 */ /* 0x000fe2000f8e02ff */
[----:B------:R-:W-:Y:S01]  /*7ca0*/  MOV R5, R23 ;  /* 0x0000001700057202 */ /* 0x000fe20000000f00 */
[----:B------:R-:W-:-:S04]  /*7cb0*/  IMAD.WIDE.U32 R10, R15, UR6, R2 ;  /* 0x000000060f0a7c25 */ /* 0x000fc8000f8e0002 */
[C---:B------:R-:W-:Y:S01]  /*7cc0*/  IMAD R3, R15.reuse, UR7, R14 ;  /* 0x000000070f037c24 */ /* 0x040fe2000f8e020e */
[----:B------:R-:W-:Y:S01]  /*7cd0*/  LEA R2, P0, R10, UR8, 0x3 ;  /* 0x000000080a027c11 */ /* 0x000fe2000f8018ff */
[----:B------:R-:W-:-:S03]  /*7ce0*/  IMAD.WIDE.U32 R12, R15, UR10, R4 ;  /* 0x0000000a0f0c7c25 */ /* 0x000fc6000f8e0004 */
[----:B------:R-:W-:Y:S01]  /*7cf0*/  IADD3 R3, R11, R3, RZ ;  /* 0x000000030b037210 */ /* 0x000fe20007ffe0ff */
[C---:B------:R-:W-:Y:S01]  /*7d00*/  IMAD R5, R15.reuse, UR11, R20 ;  /* 0x0000000b0f057c24 */ /* 0x040fe2000f8e0214 */
[----:B------:R-:W-:Y:S02]  /*7d10*/  IADD3 R15, R15, UR5, RZ ;  /* 0x000000050f0f7c10 */ /* 0x000fe4000fffe0ff */
[----:B------:R-:W-:Y:S02]  /*7d20*/  LEA.HI.X R3, R10, UR9, R3, 0x3, P0 ;  /* 0x000000090a037c11 */ /* 0x000fe400080f1c03 */
[----:B------:R-:W-:Y:S02]  /*7d30*/  ISETP.GE.AND P0, PT, R15, UR16, PT ;  /* 0x000000100f007c0c */ /* 0x000fe4000bf06270 */
[----:B------:R-:W-:Y:S02]  /*7d40*/  LEA R4, P1, R12, UR14, 0x3 ;  /* 0x0000000e0c047c11 */ /* 0x000fe4000f8218ff */
[----:B------:R-:W-:-:S04]  /*7d50*/  IADD3 R5, R13, R5, RZ ;  /* 0x000000050d057210 */ /* 0x000fc80007ffe0ff */
[----:B------:R-:W-:Y:S01]  /*7d60*/  LEA.HI.X R5, R12, UR15, R5, 0x3, P1 ;  /* 0x0000000f0c057c11 */ /* 0x000fe200088f1c05 */
[----:B0-----:R0:W-:Y:S04]  /*7d70*/  REDG.E.ADD.F32.FTZ.RN.STRONG.GPU desc[UR12][R2.64], R16 ;  /* 0x00000010020079a6 */ /* 0x0011e8000c10f38c */
[----:B------:R0:W-:Y:S04]  /*7d80*/  REDG.E.ADD.F32.FTZ.RN.STRONG.GPU desc[UR12][R2.64+0x4], R17 ;  /* 0x00000411020079a6 */ /* 0x0001e8000c10f38c */
[----:B-1----:R0:W-:Y:S04]  /*7d90*/  REDG.E.ADD.F32.FTZ.RN.STRONG.GPU desc[UR12][R4.64], R18 ;  /* 0x00000012040079a6 */ /* 0x0021e8000c10f38c */
[----:B------:R0:W-:Y:S01]  /*7da0*/  REDG.E.ADD.F32.FTZ.RN.STRONG.GPU desc[UR12][R4.64+0x4], R19 ;  /* 0x00000413040079a6 */ /* 0x0001e2000c10f38c */
[----:B------:R-:W-:Y:S05]  /*7db0*/  @!P0 BRA `(.L_x_15711) ;  /* 0xfffffffc00948947 */ /* 0x000fea000383ffff */
[----:B------:R-:W-:Y:S05]  /*7dc0*/  BSYNC B0 ;  /* 0x0000000000007941 */ /* 0x000fea0003800000 */
.L_x_15710:
[----:B------:R-:W-:Y:S05]  /*7dd0*/  EXIT ;  /* 0x000000000000794d */ /* 0x000fea0003800000 */
.L_x_15712:
        /* <DEDUP_REMOVED lines=10> */
.L_x_19000:


//--------------------- .text._Z25selective_scan_bwd_kernelI32Selective_Scan_bwd_kernel_traitsILi32ELi8ELb0ELb0ELb1ELb0ELb1EN3c108BFloat16ENS1_7complexIfEEEEv12SSMParamsBwd --------------------------
	.section	.text._Z25selective_scan_bwd_kernelI32Selective_Scan_bwd_kernel_traitsILi32ELi8ELb0ELb0ELb1ELb0ELb1EN3c108BFloat16ENS1_7complexIfEEEEv12SSMParamsBwd,"ax",@progbits
	.align	128
        .global         _Z25selective_scan_bwd_kernelI32Selective_Scan_bwd_kernel_traitsILi32ELi8ELb0ELb0ELb1ELb0ELb1EN3c108BFloat16ENS1_7complexIfEEEEv12SSMParamsBwd
        .type           _Z25selective_scan_bwd_kernelI32Selective_Scan_bwd_kernel_traitsILi32ELi8ELb0ELb0ELb1ELb0ELb1EN3c108BFloat16ENS1_7complexIfEEEEv12SSMParamsBwd,@function
        .size           _Z25selective_scan_bwd_kernelI32Selective_Scan_bwd_kernel_traitsILi32ELi8ELb0ELb0ELb1ELb0ELb1EN3c108BFloat16ENS1_7complexIfEEEEv12SSMParamsBwd,(.L_x_19001 - _Z25selective_scan_bwd_kernelI32Selective_Scan_bwd_kernel_traitsILi32ELi8ELb0ELb0ELb1ELb0ELb1EN3c108BFloat16ENS1_7complexIfEEEEv12SSMParamsBwd)
        .other          _Z25selective_scan_bwd_kernelI32Selective_Scan_bwd_kernel_traitsILi32ELi8ELb0ELb0ELb1ELb0ELb1EN3c108BFloat16ENS1_7complexIfEEEEv12SSMParamsBwd,@"STO_CUDA_ENTRY STV_DEFAULT"
_Z25selective_scan_bwd_kernelI32Selective_Scan_bwd_kernel_traitsILi32ELi8ELb0ELb0ELb1ELb0ELb1EN3c108BFloat16ENS1_7complexIfEEEEv12SSMParamsBwd:
.text._Z25selective_scan_bwd_kernelI32Selective_Scan_bwd_kernel_traitsILi32ELi8ELb0ELb0ELb1ELb0ELb1EN3c108BFloat16ENS1_7complexIfEEEEv12SSMParamsBwd:
[----:B------:R-:W-:Y:S08]  /*0000*/  LDC R1, c[0x0][0x28] ;  /* 0x00000a00ff017b82 */ /* 0x000ff00000000800 */
[----:B------:R-:W0:Y:S01]  /*0010*/  LDC R8, c[0x0][0x228] ;  /* 0x00008a00ff087b82 */ /* 0x000e220000000800 */
[----:B------:R-:W1:Y:S01]  /*0020*/  S2R R85, SR_CTAID.Y ;  /* 0x0000000000557919 */ /* 0x000e620000002600 */
[----:B------:R-:W-:Y:S01]  /*0030*/  CS2R R82, SRZ ;  /* 0x0000000000527805 */ /* 0x000fe2000001ff00 */
[----:B------:R-:W-:Y:S01]  /*0040*/  ULDC.64 UR12, c[0x0][0x208] ;  /* 0x00008200000c7ab9 */ /* 0x000fe20000000a00 */
[----:B------:R-:W-:Y:S01]  /*0050*/  ULDC.64 UR8, c[0x0][0x280] ;  /* 0x0000a00000087ab9 */ /* 0x000fe20000000a00 */
[----:B------:R-:W-:-:S03]  /*0060*/  ULDC.64 UR10, c[0x0][0x290] ;  /* 0x0000a400000a7ab9 */ /* 0x000fc60000000a00 */
        /* <DEDUP_REMOVED lines=24> */
[----:B---3--:R-:W-:Y:S01]  /*01f0*/  HFMA2.MMA R6, -RZ, RZ, 0, 0 ;  /* 0x00000000ff067435 */ /* 0x008fe200000001ff */
[----:B0-----:R-:W-:Y:S01]  /*0200*/  IABS R2, R85 ;  /* 0x0000005500027213 */ /* 0x001fe20000000000 */
[----:B------:R-:W-:-:S05]  /*0210*/  USHF.R.S32.HI UR15, URZ, 0x1f, UR14 ;  /* 0x0000001f3f0f7899 */ /* 0x000fca000801140e */
[----:B------:R-:W0:Y:S01]  /*0220*/  LDC.64 R22, c[0x0][0x2f0] ;  /* 0x0000bc00ff167b82 */ /* 0x000e220000000a00 */
[----:B--2---:R-:W-:-:S05]  /*0230*/  IADD3 R10, RZ, -R7, RZ ;  /* 0x80000007ff0a7210 */ /* 0x004fca0007ffe0ff */
[----:B------:R-:W-:Y:S01]  /*0240*/  IMAD R3, R10, R9, RZ ;  /* 0x000000090a037224 */ /* 0x000fe200078e02ff */
[----:B------:R-:W-:Y:S01]  /*0250*/  UIMAD.WIDE.U32 UR4, UR14, UR8, URZ ;  /* 0x000000080e0472a5 */ /* 0x000fe2000f8e003f */
[----:B------:R-:W2:Y:S02]  /*0260*/  LDC.64 R4, c[0x0][0x298] ;  /* 0x0000a600ff047b82 */ /* 0x000ea40000000a00 */
[----:B------:R-:W-:-:S06]  /*0270*/  IMAD.HI.U32 R7, R7, R3, R6 ;  /* 0x0000000307077227 */ /* 0x000fcc00078e0006 */
[----:B------:R-:W-:Y:S01]  /*0280*/  IMAD.HI.U32 R80, R7, R2, RZ ;  /* 0x0000000207507227 */ /* 0x000fe200078e00ff */
[----:B------:R-:W3:Y:S04]  /*0290*/  LDC.64 R68, c[0x0][0x3b8] ;  /* 0x0000ee00ff447b82 */ /* 0x000ee80000000a00 */
[----:B------:R-:W-:-:S04]  /*02a0*/  IADD3 R0, -R80, RZ, RZ ;  /* 0x000000ff50007210 */ /* 0x000fc80007ffe1ff */
[----:B------:R-:W3:Y:S01]  /*02b0*/  LDC.64 R24, c[0x0][0x2f8] ;  /* 0x0000be00ff187b82 */ /* 0x000ee20000000a00 */
[----:B------:R-:W-:-:S05]  /*02c0*/  IMAD R0, R9, R0, R2 ;  /* 0x0000000009007224 */ /* 0x000fca00078e0202 */
[----:B------:R-:W-:Y:S02]  /*02d0*/  ISETP.GT.U32.AND P1, PT, R9, R0, PT ;  /* 0x000000000900720c */ /* 0x000fe40003f24070 */
[----:B------:R-:W1:Y:S01]  /*02e0*/  LDC.64 R2, c[0x0][0x288] ;  /* 0x0000a200ff027b82 */ /* 0x000e620000000a00 */
[----:B------:R-:W-:Y:S01]  /*02f0*/  UIMAD UR6, UR15, UR8, URZ ;  /* 0x000000080f0672a4 */ /* 0x000fe2000f8e023f */
[----:B------:R-:W-:-:S03]  /*0300*/  LOP3.LUT R6, R85, R8, RZ, 0x3c, !PT ;  /* 0x0000000855067212 */ /* 0x000fc600078e3cff */
[----:B------:R-:W-:-:S03]  /*0310*/  UIMAD UR8, UR14, UR9, UR6 ;  /* 0x000000090e0872a4 */ /* 0x000fc6000f8e0206 */
[----:B------:R-:W3:Y:S03]  /*0320*/  LDC.64 R26, c[0x0][0x2e0] ;  /* 0x0000b800ff1a7b82 */ /* 0x000ee60000000a00 */
[----:B------:R-:W-:-:S04]  /*0330*/  @!P1 IADD3 R0, R0, -R9, RZ ;  /* 0x8000000900009210 */ /* 0x000fc80007ffe0ff */
[----:B------:R-:W-:Y:S01]  /*0340*/  ISETP.GE.U32.AND P0, PT, R0, R9, PT ;  /* 0x000000090000720c */ /* 0x000fe20003f06070 */
[----:B------:R-:W-:Y:S01]  /*0350*/  UIADD3 UR5, UR5, UR8, URZ ;  /* 0x0000000805057290 */ /* 0x000fe2000fffe03f */
[----:B------:R-:W-:Y:S02]  /*0360*/  ISETP.GE.AND P2, PT, R6, RZ, PT ;  /* 0x000000ff0600720c */ /* 0x000fe40003f46270 */
[----:B------:R-:W-:Y:S02]  /*0370*/  @!P1 IADD3 R80, R80, 0x1, RZ ;  /* 0x0000000150509810 */ /* 0x000fe40007ffe0ff */
[----:B------:R-:W-:Y:S01]  /*0380*/  ISETP.NE.AND P1, PT, R8, RZ, PT ;  /* 0x000000ff0800720c */ /* 0x000fe20003f25270 */
[----:B-1----:R-:W-:Y:S01]  /*0390*/  IMAD R0, R84, R2, RZ ;  /* 0x0000000254007224 */ /* 0x002fe200078e02ff */
[----:B------:R-:W-:-:S03]  /*03a0*/  LEA R7, R21, 0xffffff00, 0x8 ;  /* 0xffffff0015077811 */ /* 0x000fc600078e40ff */
[C---:B------:R-:W-:Y:S02]  /*03b0*/  IMAD R0, R85.reuse, R3, R0 ;  /* 0x0000000355007224 */ /* 0x040fe400078e0200 */
        /* <DEDUP_REMOVED lines=14> */
[-C--:B--2---:R-:W-:Y:S01]  /*04a0*/  IMAD R0, R84, R4.reuse, RZ ;  /* 0x0000000454007224 */ /* 0x084fe200078e02ff */
[----:B------:R-:W-:Y:S01]  /*04b0*/  ULDC.64 UR8, c[0x0][0x260] ;  /* 0x0000980000087ab9 */ /* 0x000fe20000000a00 */
[C---:B------:R-:W-:Y:S01]  /*04c0*/  IMAD.WIDE.U32 R2, R85.reuse, R4, UR6 ;  /* 0x0000000655027e25 */ /* 0x040fe2000f8e0004 */
[----:B------:R-:W-:Y:S01]  /*04d0*/  UIMAD UR4, UR15, UR8, URZ ;  /* 0x000000080f0472a4 */ /* 0x000fe2000f8e023f */
[----:B------:R-:W-:Y:S01]  /*04e0*/  SHF.R.S32.HI R81, RZ, 0x1f, R80 ;  /* 0x0000001fff517819 */ /* 0x000fe20000011450 */
[----:B------:R-:W-:Y:S01]  /*04f0*/  ULDC.64 UR10, c[0x0][0x328] ;  /* 0x0000ca00000a7ab9 */ /* 0x000fe20000000a00 */
[----:B------:R-:W-:Y:S01]  /*0500*/  IMAD R0, R85, R5, R0 ;  /* 0x0000000555007224 */ /* 0x000fe200078e0200 */
[----:B------:R-:W-:Y:S01]  /*0510*/  IADD3 R70, P1, R7, R2, RZ ;  /* 0x0000000207467210 */ /* 0x000fe20007f3e0ff */
[----:B------:R-:W-:Y:S01]  /*0520*/  UIMAD.WIDE.U32 UR6, UR14, UR8, URZ ;  /* 0x000000080e0672a5 */ /* 0x000fe2000f8e003f */
[----:B------:R-:W-:Y:S01]  /*0530*/  ISETP.NE.U32.AND P2, PT, R16, RZ, PT ;  /* 0x000000ff1000720c */ /* 0x000fe20003f45070 */
[----:B------:R-:W-:Y:S01]  /*0540*/  UIMAD UR4, UR14, UR9, UR4 ;  /* 0x000000090e0472a4 */ /* 0x000fe2000f8e0204 */
[----:B------:R-:W-:Y:S01]  /*0550*/  IADD3.X R6, R11, R3, R0, P1, !PT ;  /* 0x000000030b067210 */ /* 0x000fe20000ffe400 */
[----:B------:R-:W-:Y:S01]  /*0560*/  UIMAD UR8, UR15, UR10, URZ ;  /* 0x0000000a0f0872a4 */ /* 0x000fe2000f8e023f */
[----:B------:R-:W1:Y:S01]  /*0570*/  @P0 LDC R10, c[0x0][0x214] ;  /* 0x00008500ff0a0b82 */ /* 0x000e620000000800 */
[----:B----4-:R-:W-:Y:S01]  /*0580*/  IMAD R0, R84, R12, RZ ;  /* 0x0000000c54007224 */ /* 0x010fe200078e02ff */
[----:B------:R-:W-:Y:S01]  /*0590*/  UIADD3 UR7, UR7, UR4, URZ ;  /* 0x0000000407077290 */ /* 0x000fe2000fffe03f */
[----:B------:R-:W-:Y:S01]  /*05a0*/  IMAD R2, R81, R14, RZ ;  /* 0x0000000e51027224 */ /* 0x000fe200078e02ff */
[----:B------:R-:W-:Y:S01]  /*05b0*/  UIMAD.WIDE.U32 UR4, UR14, UR10, URZ ;  /* 0x0000000a0e0472a5 */ /* 0x000fe2000f8e003f */
[----:B------:R-:W-:Y:S01]  /*05c0*/  ISETP.NE.AND.EX P2, PT, R17, RZ, PT, P2 ;  /* 0x000000ff1100720c */ /* 0x000fe20003f45320 */
[----:B------:R-:W-:Y:S01]  /*05d0*/  UIMAD UR8, UR14, UR11, UR8 ;  /* 0x0000000b0e0872a4 */ /* 0x000fe2000f8e0208 */
[----:B------:R-:W-:Y:S01]  /*05e0*/  IMAD R0, R85, R13, R0 ;  /* 0x0000000d55007224 */ /* 0x000fe200078e0200 */
[----:B------:R-:W2:Y:S01]  /*05f0*/  @P0 LDC.64 R40, c[0x0][0x310] ;  /* 0x0000c400ff280b82 */ /* 0x000ea20000000a00 */
[----:B------:R-:W-:Y:S01]  /*0600*/  IMAD R13, R80, R15, R2 ;  /* 0x0000000f500d7224 */ /* 0x000fe200078e0202 */
[----:B------:R-:W-:Y:S01]  /*0610*/  UIADD3 UR5, UR5, UR8, URZ ;  /* 0x0000000805057290 */ /* 0x000fe2000fffe03f */
[----:B------:R-:W-:-:S05]  /*0620*/  ISETP.NE.U32.AND P1, PT, R18, RZ, PT ;  /* 0x000000ff1200720c */ /* 0x000fca0003f25070 */
[----:B------:R-:W4:Y:S01]  /*0630*/  @P0 LDC R15, c[0x0][0x21c] ;  /* 0x00008700ff0f0b82 */ /* 0x000f220000000800 */
[----:B------:R-:W-:Y:S01]  /*0640*/  ISETP.NE.AND.EX P1, PT, R19, RZ, PT, P1 ;  /* 0x000000ff1300720c */ /* 0x000fe20003f25310 */
[----:B------:R-:W-:Y:S01]  /*0650*/  IMAD.WIDE.U32 R2, R85, R12, UR4 ;  /* 0x0000000455027e25 */ /* 0x000fe2000f8e000c */
[----:B------:R-:W-:Y:S02]  /*0660*/  CS2R R38, SRZ ;  /* 0x0000000000267805 */ /* 0x000fe4000001ff00 */
[----:B------:R-:W-:Y:S01]  /*0670*/  LEA R9, R21, 0xfffffe00, 0x9 ;  /* 0xfffffe0015097811 */ /* 0x000fe200078e48ff */
[----:B------:R-:W-:Y:S01]  /*0680*/  IMAD.WIDE.U32 R4, R80, R14, UR6 ;  /* 0x0000000650047e25 */ /* 0x000fe2000f8e000e */
[----:B------:R-:W-:Y:S02]  /*0690*/  @P2 LEA R38, P3, R85, R16, 0x2 ;  /* 0x0000001055262211 */ /* 0x000fe400078610ff */
[----:B------:R-:W-:Y:S02]  /*06a0*/  IADD3 R7, P4, R7, R2, RZ ;  /* 0x0000000207077210 */ /* 0x000fe40007f9e0ff */
[----:B------:R-:W-:-:S02]  /*06b0*/  @P2 LEA.HI.X R39, R85, R17, R84, 0x2, P3 ;  /* 0x0000001155272211 */ /* 0x000fc400018f1454 */
[----:B------:R-:W-:Y:S02]  /*06c0*/  IADD3 R67, P5, R9, R4, RZ ;  /* 0x0000000409437210 */ /* 0x000fe40007fbe0ff */
[----:B------:R-:W-:Y:S02]  /*06d0*/  ISETP.GE.AND P2, PT, R21, 0x1, PT ;  /* 0x000000011500780c */ /* 0x000fe40003f46270 */
[----:B------:R-:W-:Y:S01]  /*06e0*/  IADD3.X R4, R11, R3, R0, P4, !PT ;  /* 0x000000030b047210 */ /* 0x000fe200027fe400 */
[----:B-1----:R-:W-:Y:S01]  /*06f0*/  @P0 IMAD R0, R10, UR14, R85 ;  /* 0x0000000e0a000c24 */ /* 0x002fe2000f8e0255 */
[----:B------:R-:W-:Y:S02]  /*0700*/  CS2R R36, SRZ ;  /* 0x0000000000247805 */ /* 0x000fe4000001ff00 */
[----:B0-----:R-:W-:Y:S02]  /*0710*/  LEA R77, P4, R72, R22, 0x1 ;  /* 0x00000016484d7211 */ /* 0x001fe400078808ff */
[----:B------:R-:W-:Y:S01]  /*0720*/  @P1 LEA R36, P3, R85, R18, 0x2 ;  /* 0x0000001255241211 */ /* 0x000fe200078610ff */
[----:B------:R-:W-:Y:S01]  /*0730*/  @P0 IMAD R0, R0, R21, RZ ;  /* 0x0000001500000224 */ /* 0x000fe200078e02ff */
[----:B------:R-:W-:-:S02]  /*0740*/  IADD3 R12, R5, R13, RZ ;  /* 0x0000000d050c7210 */ /* 0x000fc40007ffe0ff */
[----:B------:R-:W-:Y:S01]  /*0750*/  @P1 LEA.HI.X R37, R85, R19, R84, 0x2, P3 ;  /* 0x0000001355251211 */ /* 0x000fe200018f1454 */
[----:B----4-:R-:W-:Y:S01]  /*0760*/  @P0 IMAD R3, R0, R15, RZ ;  /* 0x0000000f00030224 */ /* 0x010fe200078e02ff */
[----:B------:R-:W-:Y:S02]  /*0770*/  LEA.HI.X R72, R72, R23, R8, 0x1, P4 ;  /* 0x0000001748487211 */ /* 0x000fe400020f0c08 */
[----:B---3--:R-:W-:Y:S02]  /*0780*/  LEA R73, P3, R7, R68, 0x1 ;  /* 0x0000004407497211 */ /* 0x008fe400078608ff */
[----:B------:R-:W-:Y:S02]  /*0790*/  LEA.HI.X.SX32 R2, R9, R12, 0x1, P5 ;  /* 0x0000000c09027211 */ /* 0x000fe400028f0eff */
[C---:B------:R-:W-:Y:S02]  /*07a0*/  LEA R75, P1, R70.reuse, R24, 0x1 ;  /* 0x00000018464b7211 */ /* 0x040fe400078208ff */
[----:B------:R-:W-:Y:S01]  /*07b0*/  LEA R68, P4, R67, R26, 0x1 ;  /* 0x0000001a43447211 */ /* 0x000fe200078808ff */
[----:B--2---:R-:W-:Y:S01]  /*07c0*/  @P0 IMAD.WIDE R40, R3, 0x10, R40 ;  /* 0x0000001003280825 */ /* 0x004fe200078e0228 */
[----:B------:R-:W-:-:S02]  /*07d0*/  LEA.HI.X R70, R70, R25, R6, 0x1, P1 ;  /* 0x0000001946467211 */ /* 0x000fc400008f0c06 */
[----:B------:R-:W-:Y:S02]  /*07e0*/  CS2R R78, SRZ ;  /* 0x00000000004e7805 */ /* 0x000fe4000001ff00 */
[----:B------:R-:W-:Y:S02]  /*07f0*/  LEA.HI.X R69, R7, R69, R4, 0x1, P3 ;  /* 0x0000004507457211 */ /* 0x000fe400018f0c04 */
[----:B------:R-:W-:Y:S02]  /*0800*/  @!P0 CS2R R40, SRZ ;  /* 0x0000000000288805 */ /* 0x000fe4000001ff00 */
[----:B------:R-:W-:Y:S01]  /*0810*/  LEA.HI.X R67, R67, R27, R2, 0x1, P4 ;  /* 0x0000001b43437211 */ /* 0x000fe200020f0c02 */
[----:B------:R-:W-:Y:S06]  /*0820*/  @!P2 BRA `(.L_x_15713) ;  /* 0x0000008400dca947 */ /* 0x000fec0003800000 */
[----:B------:R-:W0:Y:S01]  /*0830*/  S2R R76, SR_TID.X ;  /* 0x00000000004c7919 */ /* 0x000e220000002100 */
[----:B------:R-:W-:Y:S01]  /*0840*/  CS2R R78, SRZ ;  /* 0x00000000004e7805 */ /* 0x000fe2000001ff00 */
[----:B------:R-:W-:Y:S01]  /*0850*/  UMOV UR4, URZ ;  /* 0x0000003f00047c82 */ /* 0x000fe20008000000 */
[----:B------:R-:W1:Y:S01]  /*0860*/  S2R R74, SR_LANEID ;  /* 0x00000000004a7919 */ /* 0x000e620000000000 */
[C---:B0-----:R-:W-:Y:S02]  /*0870*/  SHF.L.U32 R71, R76.reuse, 0x3, RZ ;  /* 0x000000034c477819 */ /* 0x041fe400000006ff */
[----:B------:R-:W-:Y:S02]  /*0880*/  LOP3.LUT R180, R76, 0x1f, RZ, 0xc0, !PT ;  /* 0x0000001f4cb47812 */ /* 0x000fe400078ec0ff */
[----:B------:R-:W-:-:S04]  /*0890*/  LOP3.LUT R71, R71, 0xffffff00, RZ, 0xc0, !PT ;  /* 0xffffff0047477812 */ /* 0x000fc800078ec0ff */
[----:B------:R-:W-:-:S04]  /*08a0*/  LOP3.LUT R66, R71, 0x1f, R76, 0xf8, !PT ;  /* 0x0000001f47427812 */ /* 0x000fc800078ef84c */
[----:B-1----:R-:W-:-:S07]  /*08b0*/  SHF.R.S32.HI R65, RZ, 0x1f, R66 ;  /* 0x0000001fff417819 */ /* 0x002fce0000011442 */
.L_x_15771:
[----:B0-----:R-:W0:Y:S01]  /*08c0*/  LDC R47, c[0x0][0x224] ;  /* 0x00008900ff2f7b82 */ /* 0x001e220000000800 */
[----:B------:R-:W-:Y:S01]  /*08d0*/  ULDC UR5, c[0x0][0x218] ;  /* 0x0000860000057ab9 */ /* 0x000fe20000000800 */
[C---:B------:R-:W-:Y:S02]  /*08e0*/  LOP3.LUT R12, R66.reuse, 0x20, RZ, 0xfc, !PT ;  /* 0x00000020420c7812 */ /* 0x040fe400078efcff */
[C---:B------:R-:W-:Y:S02]  /*08f0*/  LOP3.LUT R0, R66.reuse, 0x40, RZ, 0xfc, !PT ;  /* 0x0000004042007812 */ /* 0x040fe400078efcff */
[----:B------:R-:W-:Y:S02]  /*0900*/  LEA R14, P3, R66, R77, 0x1 ;  /* 0x0000004d420e7211 */ /* 0x000fe400078608ff */
[----:B------:R-:W-:Y:S02]  /*0910*/  PRMT R16, RZ, 0x7610, R16 ;  /* 0x00007610ff107816 */ /* 0x000fe40000000010 */
[----:B-1----:R-:W-:-:S02]  /*0920*/  PRMT R3, RZ, 0x7610, R3 ;  /* 0x00007610ff037816 */ /* 0x002fc40000000003 */
        /* <DEDUP_REMOVED lines=12> */
[----:B0-----:R-:W-:-:S02]  /*09f0*/  IADD3 R64, R47, -UR4, RZ ;  /* 0x800000042f407c10 */ /* 0x001fc4000fffe0ff */
[----:B------:R-:W-:Y:S02]  /*0a00*/  LEA.HI.X R15, R66, R72, R65, 0x1, P3 ;  /* 0x00000048420f7211 */ /* 0x000fe400018f0c41 */
[----:B------:R-:W-:Y:S01]  /*0a10*/  LEA R34, R64, 0xffffff00, 0x8 ;  /* 0xffffff0040227811 */ /* 0x000fe200078e40ff */
[----:B------:R-:W-:Y:S01]  /*0a20*/  UMOV UR7, 0x400 ;  /* 0x0000040000077882 */ /* 0x000fe20000000000 */
[----:B------:R-:W-:Y:S01]  /*0a30*/  IADD3 R13, R74, 0x20, RZ ;  /* 0x000000204a0d7810 */ /* 0x000fe20007ffe0ff */
[----:B------:R-:W0:Y:S01]  /*0a40*/  LDC.64 R32, c[0x0][0x2a0] ;  /* 0x0000a800ff207b82 */ /* 0x000e220000000a00 */
[----:B------:R-:W-:Y:S01]  /*0a50*/  IADD3 R9, -R34, UR5, RZ ;  /* 0x0000000522097c10 */ /* 0x000fe2000fffe1ff */
[----:B------:R-:W-:Y:S01]  /*0a60*/  ULDC.64 UR8, c[0x0][0x2a8] ;  /* 0x0000aa0000087ab9 */ /* 0x000fe20000000a00 */
[----:B------:R-:W-:Y:S01]  /*0a70*/  IADD3 R17, R74, 0x40, RZ ;  /* 0x000000404a117810 */ /* 0x000fe20007ffe0ff */
[----:B------:R-:W-:Y:S01]  /*0a80*/  ULDC.64 UR10, c[0x0][0x318] ;  /* 0x0000c600000a7ab9 */ /* 0x000fe20000000a00 */
[----:B------:R-:W-:-:S02]  /*0a90*/  ISETP.GE.AND P0, PT, R66, R9, PT ;  /* 0x000000094200720c */ /* 0x000fc40003f06270 */
[-C--:B------:R-:W-:Y:S01]  /*0aa0*/  ISETP.GE.AND P1, PT, R12, R9.reuse, PT ;  /* 0x000000090c00720c */ /* 0x080fe20003f26270 */
[----:B------:R-:W1:Y:S01]  /*0ab0*/  LDC.64 R42, c[0x0][0x2b0] ;  /* 0x0000ac00ff2a7b82 */ /* 0x000e620000000a00 */
[-C--:B------:R-:W-:Y:S02]  /*0ac0*/  ISETP.GE.AND P2, PT, R0, R9.reuse, PT ;  /* 0x000000090000720c */ /* 0x080fe40003f46270 */
[-C--:B------:R-:W-:Y:S02]  /*0ad0*/  ISETP.GE.AND P3, PT, R8, R9.reuse, PT ;  /* 0x000000090800720c */ /* 0x080fe40003f66270 */
[----:B------:R-:W-:-:S05]  /*0ae0*/  ISETP.GE.AND P4, PT, R10, R9, PT ;  /* 0x000000090a00720c */ /* 0x000fca0003f86270 */
[----:B------:R-:W2:Y:S01]  /*0af0*/  @!P0 LDG.E.U16 R16, desc[UR12][R14.64] ;  /* 0x0000000c0e108981 */ /* 0x000ea2000c1e1500 */
[----:B------:R-:W-:-:S03]  /*0b00*/  ISETP.GE.AND P0, PT, R2, R9, PT ;  /* 0x000000090200720c */ /* 0x000fc60003f06270 */
[----:B------:R-:W3:Y:S01]  /*0b10*/  @!P1 LDG.E.U16 R3, desc[UR12][R14.64+0x40] ;  /* 0x0000400c0e039981 */ /* 0x000ee2000c1e1500 */
[----:B------:R-:W-:-:S03]  /*0b20*/  ISETP.GE.AND P1, PT, R4, R9, PT ;  /* 0x000000090400720c */ /* 0x000fc60003f26270 */
[----:B------:R-:W4:Y:S01]  /*0b30*/  @!P2 LDG.E.U16 R18, desc[UR12][R14.64+0x80] ;  /* 0x0000800c0e12a981 */ /* 0x000f22000c1e1500 */
[----:B------:R-:W-:-:S03]  /*0b40*/  ISETP.GE.AND P2, PT, R6, R9, PT ;  /* 0x000000090600720c */ /* 0x000fc60003f46270 */
[----:B------:R-:W4:Y:S04]  /*0b50*/  @!P3 LDG.E.U16 R22, desc[UR12][R14.64+0x180] ;  /* 0x0001800c0e16b981 */ /* 0x000f28000c1e1500 */
[----:B------:R-:W4:Y:S04]  /*0b60*/  @!P0 LDG.E.U16 R5, desc[UR12][R14.64+0xc0] ;  /* 0x0000c00c0e058981 */ /* 0x000f28000c1e1500 */
[----:B------:R-:W4:Y:S04]  /*0b70*/  @!P1 LDG.E.U16 R20, desc[UR12][R14.64+0x100] ;  /* 0x0001000c0e149981 */ /* 0x000f28000c1e1500 */
[----:B------:R-:W4:Y:S04]  /*0b80*/  @!P2 LDG.E.U16 R7, desc[UR12][R14.64+0x140] ;  /* 0x0001400c0e07a981 */ /* 0x000f28000c1e1500 */
[----:B------:R0:W4:Y:S01]  /*0b90*/  @!P4 LDG.E.U16 R11, desc[UR12][R14.64+0x1c0] ;  /* 0x0001c00c0e0bc981 */ /* 0x000122000c1e1500 */
[----:B------:R-:W1:Y:S01]  /*0ba0*/  S2UR UR5, SR_CgaCtaId ;  /* 0x00000000000579c3 */ /* 0x000e620000008800 */
[----:B------:R-:W-:-:S02]  /*0bb0*/  LEA.HI.SX32 R63, R74, R74, 0x1b ;  /* 0x0000004a4a3f7211 */ /* 0x000fc400078fdaff */
[-C--:B------:R-:W-:Y:S02]  /*0bc0*/  LEA.HI.SX32 R13, R13, R74.reuse, 0x1b ;  /* 0x0000004a0d0d7211 */ /* 0x080fe400078fdaff */
[----:B------:R-:W-:Y:S02]  /*0bd0*/  LEA.HI.SX32 R17, R17, R74, 0x1b ;  /* 0x0000004a11117211 */ /* 0x000fe400078fdaff */
[C---:B------:R-:W-:Y:S02]  /*0be0*/  IADD3 R19, R74.reuse, 0xc0, RZ ;  /* 0x000000c04a137810 */ /* 0x040fe40007ffe0ff */
[C---:B0-----:R-:W-:Y:S02]  /*0bf0*/  IADD3 R15, R74.reuse, 0x80, RZ ;  /* 0x000000804a0f7810 */ /* 0x041fe40007ffe0ff */
[----:B------:R-:W-:Y:S01]  /*0c00*/  IADD3 R21, R74, 0xe0, RZ ;  /* 0x000000e04a157810 */ /* 0x000fe20007ffe0ff */
[----:B-1----:R-:W-:-:S06]  /*0c10*/  ULEA UR7, UR5, UR7, 0x18 ;  /* 0x0000000705077291 */ /* 0x002fcc000f8ec03f */
[----:B------:R-:W-:Y:S02]  /*0c20*/  LEA R63, R63, UR7, 0x1 ;  /* 0x000000073f3f7c11 */ /* 0x000fe4000f8e08ff */
[----:B------:R-:W-:Y:S02]  /*0c30*/  LEA R62, R13, UR7, 0x1 ;  /* 0x000000070d3e7c11 */ /* 0x000fe4000f8e08ff */
[C---:B------:R-:W-:Y:S02]  /*0c40*/  IADD3 R13, R74.reuse, 0x60, RZ ;  /* 0x000000604a0d7810 */ /* 0x040fe40007ffe0ff */
[----:B------:R-:W-:Y:S02]  /*0c50*/  LEA R61, R17, UR7, 0x1 ;  /* 0x00000007113d7c11 */ /* 0x000fe4000f8e08ff */
[----:B------:R-:W-:Y:S02]  /*0c60*/  IADD3 R17, R74, 0xa0, RZ ;  /* 0x000000a04a117810 */ /* 0x000fe40007ffe0ff */
[----:B------:R-:W-:-:S02]  /*0c70*/  LEA.HI.SX32 R13, R13, R74, 0x1b ;  /* 0x0000004a0d0d7211 */ /* 0x000fc400078fdaff */
[-C--:B------:R-:W-:Y:S02]  /*0c80*/  LEA.HI.SX32 R15, R15, R74.reuse, 0x1b ;  /* 0x0000004a0f0f7211 */ /* 0x080fe400078fdaff */
[-C--:B------:R-:W-:Y:S02]  /*0c90*/  LEA.HI.SX32 R17, R17, R74.reuse, 0x1b ;  /* 0x0000004a11117211 */ /* 0x080fe400078fdaff */
[-C--:B------:R-:W-:Y:S02]  /*0ca0*/  LEA.HI.SX32 R19, R19, R74.reuse, 0x1b ;  /* 0x0000004a13137211 */ /* 0x080fe400078fdaff */
[----:B------:R-:W-:Y:S02]  /*0cb0*/  LEA R60, R13, UR7, 0x1 ;  /* 0x000000070d3c7c11 */ /* 0x000fe4000f8e08ff */
[----:B------:R-:W-:Y:S02]  /*0cc0*/  LEA.HI.SX32 R21, R21, R74, 0x1b ;  /* 0x0000004a15157211 */ /* 0x000fe400078fdaff */
[----:B------:R-:W-:-:S02]  /*0cd0*/  LEA R59, R15, UR7, 0x1 ;  /* 0x000000070f3b7c11 */ /* 0x000fc4000f8e08ff */
[----:B------:R-:W-:Y:S02]  /*0ce0*/  LEA R58, R17, UR7, 0x1 ;  /* 0x00000007113a7c11 */ /* 0x000fe4000f8e08ff */
[----:B------:R-:W-:Y:S02]  /*0cf0*/  LEA R57, R19, UR7, 0x1 ;  /* 0x0000000713397c11 */ /* 0x000fe4000f8e08ff */
[----:B------:R-:W-:Y:S02]  /*0d00*/  LEA R56, R21, UR7, 0x1 ;  /* 0x0000000715387c11 */ /* 0x000fe4000f8e08ff */
[C---:B------:R-:W-:Y:S02]  /*0d10*/  ISETP.GE.AND P6, PT, R66.reuse, R9, PT ;  /* 0x000000094200720c */ /* 0x040fe40003fc6270 */
[----:B------:R-:W-:Y:S02]  /*0d20*/  LEA R14, P0, R66, R75, 0x1 ;  /* 0x0000004b420e7211 */ /* 0x000fe400078008ff */
[----:B------:R-:W-:-:S02]  /*0d30*/  ISETP.GE.AND P5, PT, R12, R9, PT ;  /* 0x000000090c00720c */ /* 0x000fc40003fa6270 */
[----:B------:R-:W-:Y:S02]  /*0d40*/  LEA.HI.X R15, R66, R70, R65, 0x1, P0 ;  /* 0x00000046420f7211 */ /* 0x000fe400000f0c41 */
[-C--:B------:R-:W-:Y:S02]  /*0d50*/  ISETP.GE.AND P4, PT, R0, R9.reuse, PT ;  /* 0x000000090000720c */ /* 0x080fe40003f86270 */
[-C--:B------:R-:W-:Y:S02]  /*0d60*/  ISETP.GE.AND P3, PT, R2, R9.reuse, PT ;  /* 0x000000090200720c */ /* 0x080fe40003f66270 */
[-C--:B------:R-:W-:Y:S02]  /*0d70*/  ISETP.GE.AND P2, PT, R4, R9.reuse, PT ;  /* 0x000000090400720c */ /* 0x080fe40003f46270 */
[-C--:B------:R-:W-:Y:S02]  /*0d80*/  ISETP.GE.AND P1, PT, R6, R9.reuse, PT ;  /* 0x000000090600720c */ /* 0x080fe40003f26270 */
[----:B------:R-:W-:-:S02]  /*0d90*/  ISETP.GE.AND P0, PT, R8, R9, PT ;  /* 0x000000090800720c */ /* 0x000fc40003f06270 */
[----:B------:R-:W-:Y:S01]  /*0da0*/  PRMT R24, RZ, 0x7610, R24 ;  /* 0x00007610ff187816 */ /* 0x000fe20000000018 */
[----:B--2---:R-:W-:Y:S04]  /*0db0*/  STS.U16 [R63], R16 ;  /* 0x000000103f007388 */ /* 0x004fe80000000400 */
[----:B---3--:R0:W-:Y:S04]  /*0dc0*/  STS.U16 [R62+0x40], R3 ;  /* 0x000040033e007388 */ /* 0x0081e80000000400 */
[----:B----4-:R1:W-:Y:S01]  /*0dd0*/  STS.U16 [R61+0x80], R18 ;  /* 0x000080123d007388 */ /* 0x0103e20000000400 */
[----:B0-----:R-:W-:-:S04]  /*0de0*/  SHF.L.U32 R3, R74, 0x3, RZ ;  /* 0x000000034a037819 */ /* 0x001fc800000006ff */
[----:B------:R-:W-:Y:S01]  /*0df0*/  LEA.HI.SX32 R55, R3, R3, 0x1b ;  /* 0x0000000303377211 */ /* 0x000fe200078fdaff */
[----:B------:R0:W-:Y:S03]  /*0e00*/  STS.U16 [R60+0xc0], R5 ;  /* 0x0000c0053c007388 */ /* 0x0001e60000000400 */
[----:B------:R-:W-:Y:S01]  /*0e10*/  LEA R55, R55, UR7, 0x1 ;  /* 0x0000000737377c11 */ /* 0x000fe2000f8e08ff */
        /* <DEDUP_REMOVED lines=15> */
[----:B------:R-:W-:Y:S02]  /*0f10*/  PRMT R3, RZ, 0x7610, R3 ;  /* 0x00007610ff037816 */ /* 0x000fe40000000003 */
[----:B-1----:R-:W-:Y:S02]  /*0f20*/  PRMT R18, RZ, 0x7610, R18 ;  /* 0x00007610ff127816 */ /* 0x002fe40000000012 */
[----:B0-----:R-:W-:Y:S02]  /*0f30*/  PRMT R5, RZ, 0x7610, R5 ;  /* 0x00007610ff057816 */ /* 0x001fe40000000005 */
[----:B--2---:R-:W-:Y:S02]  /*0f40*/  PRMT R22, RZ, 0x7610, R22 ;  /* 0x00007610ff167816 */ /* 0x004fe40000000016 */
[----:B------:R-:W-:Y:S02]  /*0f50*/  PRMT R7, RZ, 0x7610, R7 ;  /* 0x00007610ff077816 */ /* 0x000fe40000000007 */
[----:B---3--:R-:W-:Y:S01]  /*0f60*/  PRMT R11, RZ, 0x7610, R11 ;  /* 0x00007610ff0b7816 */ /* 0x008fe2000000000b */
        /* <DEDUP_REMOVED lines=9> */
[----:B------:R-:W-:-:S04]  /*1000*/  LEA R20, P0, R66, R73, 0x1 ;  /* 0x0000004942147211 */ /* 0x000fc800078008ff */
[C---:B------:R-:W-:Y:S02]  /*1010*/  LEA.HI.X R21, R66.reuse, R69, R65, 0x1, P0 ;  /* 0x0000004542157211 */ /* 0x040fe400000f0c41 */
[-C--:B------:R-:W-:Y:S02]  /*1020*/  ISETP.GE.AND P0, PT, R66, R9.reuse, PT ;  /* 0x000000094200720c */ /* 0x080fe40003f06270 */
[-C--:B------:R-:W-:Y:S02]  /*1030*/  ISETP.GE.AND P1, PT, R12, R9.reuse, PT ;  /* 0x000000090c00720c */ /* 0x080fe40003f26270 */
[-C--:B------:R-:W-:Y:S02]  /*1040*/  ISETP.GE.AND P2, PT, R0, R9.reuse, PT ;  /* 0x000000090000720c */ /* 0x080fe40003f46270 */
[-C--:B------:R-:W-:Y:S02]  /*1050*/  ISETP.GE.AND P3, PT, R2, R9.reuse, PT ;  /* 0x000000090200720c */ /* 0x080fe40003f66270 */
[----:B------:R-:W-:-:S02]  /*1060*/  ISETP.GE.AND P4, PT, R4, R9, PT ;  /* 0x000000090400720c */ /* 0x000fc40003f86270 */
[----:B------:R-:W-:Y:S02]  /*1070*/  PRMT R26, RZ, 0x7610, R26 ;  /* 0x00007610ff1a7816 */ /* 0x000fe4000000001a */
        /* <DEDUP_REMOVED lines=25> */
[----:B------:R-:W2:Y:S01]  /*1210*/  @!P0 LDG.E.U16 R26, desc[UR12][R20.64] ;  /* 0x0000000c141a8981 */ /* 0x000ea2000c1e1500 */
[----:B------:R-:W-:-:S03]  /*1220*/  ISETP.GE.AND P0, PT, R6, R9, PT ;  /* 0x000000090600720c */ /* 0x000fc60003f06270 */
[----:B------:R-:W3:Y:S01]  /*1230*/  @!P1 LDG.E.U16 R17, desc[UR12][R20.64+0x40] ;  /* 0x0000400c14119981 */ /* 0x000ee2000c1e1500 */
        /* <DEDUP_REMOVED lines=8> */
[----:B------:R-:W-:-:S04]  /*12c0*/  IMAD R18, R32, UR15, RZ ;  /* 0x0000000f20127c24 */ /* 0x000fc8000f8e02ff */
[----:B------:R-:W-:Y:S02]  /*12d0*/  IMAD R27, R33, UR14, R18 ;  /* 0x0000000e211b7c24 */ /* 0x000fe4000f8e0212 */
[----:B------:R-:W-:Y:S01]  /*12e0*/  IMAD.WIDE.U32 R18, R32, UR14, RZ ;  /* 0x0000000e20127c25 */ /* 0x000fe2000f8e00ff */
[----:B------:R-:W-:Y:S02]  /*12f0*/  ISETP.GE.AND P0, PT, R66, R9, PT ;  /* 0x000000094200720c */ /* 0x000fe40003f06270 */
[----:B------:R-:W-:Y:S02]  /*1300*/  IADD3 R47, -R47, UR4, RZ ;  /* 0x000000042f2f7c10 */ /* 0x000fe4000fffe1ff */
[----:B------:R-:W-:Y:S01]  /*1310*/  IADD3 R19, R19, R27, RZ ;  /* 0x0000001b13137210 */ /* 0x000fe20007ffe0ff */
[----:B------:R-:W-:Y:S01]  /*1320*/  IMAD R30, R84, UR8, RZ ;  /* 0x00000008541e7c24 */ /* 0x000fe2000f8e02ff */
[----:B------:R-:W-:Y:S01]  /*1330*/  SHF.R.S32.HI R35, RZ, 0x1f, R34 ;  /* 0x0000001fff237819 */ /* 0x000fe20000011422 */
[----:B------:R-:W-:-:S02]  /*1340*/  IMAD R47, R47, -0x100, RZ ;  /* 0xffffff002f2f7824 */ /* 0x000fc400078e02ff */
[----:B0-----:R-:W-:-:S03]  /*1350*/  IMAD.WIDE.U32 R20, R85, UR8, R18 ;  /* 0x0000000855147c25 */ /* 0x001fc6000f8e0012 */
[----:B------:R-:W-:Y:S01]  /*1360*/  SHF.R.S32.HI R46, RZ, 0x1f, R47 ;  /* 0x0000001fff2e7819 */ /* 0x000fe2000001142f */
[----:B------:R-:W-:Y:S02]  /*1370*/  IMAD R31, R85, UR9, R30 ;  /* 0x00000009551f7c24 */ /* 0x000fe4000f8e021e */
[----:B------:R-:W-:-:S05]  /*1380*/  @!P0 IMAD.WIDE.U32 R18, R32, UR14, R34 ;  /* 0x0000000e20128c25 */ /* 0x000fca000f8e0022 */
[----:B------:R-:W-:-:S03]  /*1390*/  @!P0 IADD3 R19, R27, R19, RZ ;  /* 0x000000131b138210 */ /* 0x000fc60007ffe0ff */
[----:B------:R-:W-:Y:S01]  /*13a0*/  @!P0 IMAD.WIDE.U32 R18, R85, UR8, R18 ;  /* 0x0000000855128c25 */ /* 0x000fe2000f8e0012 */
[----:B------:R-:W-:Y:S01]  /*13b0*/  ULDC.64 UR8, c[0x0][0x2b8] ;  /* 0x0000ae0000087ab9 */ /* 0x000fe20000000a00 */
[-C--:B------:R-:W-:Y:S02]  /*13c0*/  ISETP.GE.AND P6, PT, R12, R9.reuse, PT ;  /* 0x000000090c00720c */ /* 0x080fe40003fc6270 */
[-C--:B------:R-:W-:Y:S02]  /*13d0*/  ISETP.GE.AND P4, PT, R6, R9.reuse, PT ;  /* 0x000000090600720c */ /* 0x080fe40003f86270 */
[----:B------:R-:W-:Y:S02]  /*13e0*/  ISETP.GE.AND P5, PT, R8, R9, PT ;  /* 0x000000090800720c */ /* 0x000fe40003fa6270 */
[----:B------:R-:W-:Y:S01]  /*13f0*/  PRMT R45, RZ, 0x7610, R45 ;  /* 0x00007610ff2d7816 */ /* 0x000fe2000000002d */
[----:B--2---:R-:W-:Y:S04]  /*1400*/  STS.U16 [R63], R26 ;  /* 0x0000001a3f007388 */ /* 0x004fe80000000400 */
[----:B---3--:R0:W-:Y:S04]  /*1410*/  STS.U16 [R62+0x40], R17 ;  /* 0x000040113e007388 */ /* 0x0081e80000000400 */
[----:B----4-:R1:W-:Y:S04]  /*1420*/  STS.U16 [R61+0x80], R28 ;  /* 0x0000801c3d007388 */ /* 0x0103e80000000400 */
[----:B------:R2:W-:Y:S01]  /*1430*/  STS.U16 [R60+0xc0], R23 ;  /* 0x0000c0173c007388 */ /* 0x0005e20000000400 */
[----:B0-----:R-:W-:Y:S01]  /*1440*/  IADD3 R17, P1, R47, R20, RZ ;  /* 0x000000142f117210 */ /* 0x001fe20007f3e0ff */
[----:B------:R-:W-:-:S02]  /*1450*/  IMAD R20, R42, UR15, RZ ;  /* 0x0000000f2a147c24 */ /* 0x000fc4000f8e02ff */
[----:B------:R0:W-:Y:S01]  /*1460*/  STS.U16 [R59+0x100], R22 ;  /* 0x000100163b007388 */ /* 0x0001e20000000400 */
[----:B-1----:R-:W-:Y:S01]  /*1470*/  IADD3.X R28, R46, R31, R21, P1, !PT ;  /* 0x0000001f2e1c7210 */ /* 0x002fe20000ffe415 */
[----:B------:R-:W-:Y:S01]  /*1480*/  IMAD R33, R43, UR14, R20 ;  /* 0x0000000e2b217c24 */ /* 0x000fe2000f8e0214 */
[----:B--2---:R-:W-:Y:S02]  /*1490*/  @!P0 MOV R23, R35 ;  /* 0x0000002300178202 */ /* 0x004fe40000000f00 */
[----:B0-----:R-:W-:Y:S01]  /*14a0*/  @!P0 MOV R22, R34 ;  /* 0x0000002200168202 */ /* 0x001fe20000000f00 */
[----:B------:R-:W-:Y:S01]  /*14b0*/  IMAD.WIDE.U32 R20, R42, UR14, RZ ;  /* 0x0000000e2a147c25 */ /* 0x000fe2000f8e00ff */
[----:B------:R-:W-:-:S03]  /*14c0*/  LEA R26, P1, R66, UR10, 0x1 ;  /* 0x0000000a421a7c11 */ /* 0x000fc6000f8208ff */
[----:B------:R-:W-:Y:S01]  /*14d0*/  @!P0 IMAD.WIDE.U32 R22, R42, UR14, R22 ;  /* 0x0000000e2a168c25 */ /* 0x000fe2000f8e0016 */
[----:B------:R0:W-:Y:S01]  /*14e0*/  STS.U16 [R58+0x140], R25 ;  /* 0x000140193a007388 */ /* 0x0001e20000000400 */
[----:B------:R-:W-:Y:S02]  /*14f0*/  LEA R26, P2, R17, R26, 0x1 ;  /* 0x0000001a111a7211 */ /* 0x000fe400078408ff */
[----:B------:R-:W-:Y:S02]  /*1500*/  IADD3 R21, R21, R33, RZ ;  /* 0x0000002115157210 */ /* 0x000fe40007ffe0ff */
[----:B------:R-:W-:Y:S01]  /*1510*/  @!P0 IADD3 R23, R33, R23, RZ ;  /* 0x0000001721178210 */ /* 0x000fe20007ffe0ff */
[----:B------:R1:W-:Y:S01]  /*1520*/  STS.U16 [R57+0x180], R24 ;  /* 0x0001801839007388 */ /* 0x0003e20000000400 */
[C---:B0-----:R-:W-:Y:S02]  /*1530*/  LEA.HI.X R25, R66.reuse, UR11, R65, 0x1, P1 ;  /* 0x0000000b42197c11 */ /* 0x041fe400088f0c41 */
[----:B------:R-:W-:-:S02]  /*1540*/  @!P0 IADD3 R30, P1, R66, R18, RZ ;  /* 0x00000012421e8210 */ /* 0x000fc40007f3e0ff */
[----:B------:R-:W-:Y:S01]  /*1550*/  LEA.HI.X R27, R17, R25, R28, 0x1, P2 ;  /* 0x00000019111b7211 */ /* 0x000fe200010f0c1c */
[----:B------:R-:W-:Y:S02]  /*1560*/  IMAD R18, R84, UR8, RZ ;  /* 0x0000000854127c24 */ /* 0x000fe4000f8e02ff */
[----:B-1----:R-:W-:-:S04]  /*1570*/  IMAD.WIDE.U32 R24, R85, UR8, R20 ;  /* 0x0000000855187c25 */ /* 0x002fc8000f8e0014 */
[----:B------:R-:W-:Y:S01]  /*1580*/  @!P0 IMAD.WIDE.U32 R20, R85, UR8, R22 ;  /* 0x0000000855148c25 */ /* 0x000fe2000f8e0016 */
[----:B------:R-:W-:Y:S02]  /*1590*/  @!P0 IADD3.X R19, R65, R19, R31, P1, !PT ;  /* 0x0000001341138210 */ /* 0x000fe40000ffe41f */
[----:B------:R-:W-:Y:S01]  /*15a0*/  IADD3 R23, P3, R47, R24, RZ ;  /* 0x000000182f177210 */ /* 0x000fe20007f7e0ff */
[----:B------:R-:W-:Y:S01]  /*15b0*/  IMAD R17, R85, UR9, R18 ;  /* 0x0000000955117c24 */ /* 0x000fe2000f8e0212 */
[----:B------:R-:W-:Y:S01]  /*15c0*/  @!P0 LEA R18, P1, R30, UR10, 0x1 ;  /* 0x0000000a1e128c11 */ /* 0x000fe2000f8208ff */
[----:B------:R-:W-:Y:S01]  /*15d0*/  STS.U16 [R56+0x1c0], R29 ;  /* 0x0001c01d38007388 */ /* 0x000fe20000000400 */
[----:B------:R-:W-:Y:S01]  /*15e0*/  @!P0 IADD3 R33, P2, R66, R20, RZ ;  /* 0x0000001442218210 */ /* 0x000fe20007f5e0ff */
[----:B------:R-:W-:Y:S01]  /*15f0*/  NOP ;  /* 0x0000000000007918 */ /* 0x000fe20000000000 */
[----:B------:R-:W-:Y:S01]  /*1600*/  @!P0 LEA.HI.X R19, R30, UR11, R19, 0x1, P1 ;  /* 0x0000000b1e138c11 */ /* 0x000fe200088f0c13 */
[----:B------:R-:W-:Y:S01]  /*1610*/  LDS.U16 R24, [R55+0x2] ;  /* 0x0000020037187984 */ /* 0x000fe20000000400 */
[----:B------:R-:W-:Y:S01]  /*1620*/  IADD3.X R44, R46, R17, R25, P3, !PT ;  /* 0x000000112e2c7210 */ /* 0x000fe20001ffe419 */
[----:B------:R-:W-:Y:S01]  /*1630*/  ULDC.64 UR8, c[0x0][0x308] ;  /* 0x0000c20000087ab9 */ /* 0x000fe20000000a00 */
[----:B------:R-:W-:Y:S01]  /*1640*/  @!P0 IADD3.X R86, R65, R21, R17, P2, !PT ;  /* 0x0000001541568210 */ /* 0x000fe200017fe411 */
[----:B------:R-:W-:Y:S04]  /*1650*/  LDS.U16 R25, [R55+0x4] ;  /* 0x0000040037197984 */ /* 0x000fe80000000400 */
[----:B------:R-:W-:Y:S04]  /*1660*/  LDS.U16 R17, [R55] ;  /* 0x0000000037117984 */ /* 0x000fe80000000400 */
[----:B------:R-:W-:Y:S04]  /*1670*/  LDS.U16 R28, [R55+0x6] ;  /* 0x00000600371c7984 */ /* 0x000fe80000000400 */
[----:B------:R-:W-:Y:S04]  /*1680*/  LDS.U16 R29, [R55+0x8] ;  /* 0x00000800371d7984 */ /* 0x000fe80000000400 */
[----:B------:R-:W-:Y:S04]  /*1690*/  LDS.U16 R30, [R55+0xa] ;  /* 0x00000a00371e7984 */ /* 0x000fe80000000400 */
[----:B------:R-:W-:Y:S04]  /*16a0*/  LDS.U16 R31, [R55+0xc] ;  /* 0x00000c00371f7984 */ /* 0x000fe80000000400 */
[----:B------:R-:W-:Y:S01]  /*16b0*/  LDS.U16 R32, [R55+0xe] ;  /* 0x00000e0037207984 */ /* 0x000fe20000000400 */
[----:B------:R-:W-:-:S04]  /*16c0*/  LEA R22, P1, R66, UR8, 0x1 ;  /* 0x0000000842167c11 */ /* 0x000fc8000f8208ff */
[----:B------:R-:W-:Y:S02]  /*16d0*/  LEA.HI.X R21, R66, UR9, R65, 0x1, P1 ;  /* 0x0000000942157c11 */ /* 0x000fe400088f0c41 */
[----:B------:R-:W-:Y:S02]  /*16e0*/  LEA R22, P2, R23, R22, 0x1 ;  /* 0x0000001617167211 */ /* 0x000fe400078408ff */
[----:B------:R-:W-:Y:S02]  /*16f0*/  @!P0 LEA R20, P1, R33, UR8, 0x1 ;  /* 0x0000000821148c11 */ /* 0x000fe4000f8208ff */
[----:B------:R-:W-:Y:S02]  /*1700*/  LEA.HI.X R23, R23, R21, R44, 0x1, P2 ;  /* 0x0000001517177211 */ /* 0x000fe400010f0c2c */
[----:B------:R-:W-:Y:S02]  /*1710*/  @!P0 LEA.HI.X R21, R33, UR9, R86, 0x1, P1 ;  /* 0x0000000921158c11 */ /* 0x000fe400088f0c56 */
[----:B------:R-:W-:Y:S01]  /*1720*/  PRMT R33, RZ, 0x7610, R33 ;  /* 0x00007610ff217816 */ /* 0x000fe20000000021 */
[----:B------:R-:W-:Y:S01]  /*1730*/  BAR.SYNC.DEFER_BLOCKING 0x0 ;  /* 0x0000000000007b1d */ /* 0x000fe20000010000 */
[----:B------:R-:W-:-:S02]  /*1740*/  ISETP.GE.AND P1, PT, R0, R9, PT ;  /* 0x000000090000720c */ /* 0x000fc40003f26270 */
[----:B------:R-:W-:Y:S02]  /*1750*/  PRMT R42, RZ, 0x7610, R42 ;  /* 0x00007610ff2a7816 */ /* 0x000fe4000000002a */
[-C--:B------:R-:W-:Y:S02]  /*1760*/  ISETP.GE.AND P2, PT, R2, R9.reuse, PT ;  /* 0x000000090200720c */ /* 0x080fe40003f46270 */
[-C--:B------:R-:W-:Y:S02]  /*1770*/  ISETP.GE.AND P3, PT, R4, R9.reuse, PT ;  /* 0x000000090400720c */ /* 0x080fe40003f66270 */
[----:B------:R-:W-:Y:S02]  /*1780*/  PRMT R44, RZ, 0x7610, R44 ;  /* 0x00007610ff2c7816 */ /* 0x000fe4000000002c */
[----:B------:R-:W-:Y:S02]  /*1790*/  PRMT R43, RZ, 0x7610, R43 ;  /* 0x00007610ff2b7816 */ /* 0x000fe4000000002b */
[----:B------:R-:W-:Y:S01]  /*17a0*/  PRMT R86, RZ, 0x7610, R86 ;  /* 0x00007610ff567816 */ /* 0x000fe20000000056 */
[----:B------:R-:W2:Y:S01]  /*17b0*/  @!P6 LDG.E.U16 R33, desc[UR12][R26.64+-0x1c0] ;  /* 0xfffe400c1a21e981 */ /* 0x000ea2000c1e1500 */
[----:B------:R-:W-:-:S03]  /*17c0*/  ISETP.GE.AND P6, PT, R10, R9, PT ;  /* 0x000000090a00720c */ /* 0x000fc60003fc6270 */
[----:B------:R0:W3:Y:S04]  /*17d0*/  @!P0 LDG.E.U16 R42, desc[UR12][R18.64] ;  /* 0x0000000c122a8981 */ /* 0x0000e8000c1e1500 */
[----:B------:R-:W4:Y:S04]  /*17e0*/  @!P1 LDG.E.U16 R44, desc[UR12][R26.64+-0x180] ;  /* 0xfffe800c1a2c9981 */ /* 0x000f28000c1e1500 */
[----:B------:R-:W4:Y:S01]  /*17f0*/  @!P4 LDG.E.U16 R43, desc[UR12][R26.64+-0xc0] ;  /* 0xffff400c1a2bc981 */ /* 0x000f22000c1e1500 */
[----:B0-----:R-:W-:Y:S02]  /*1800*/  PRMT R19, RZ, 0x7610, R19 ;  /* 0x00007610ff137816 */ /* 0x001fe40000000013 */
        /* <DEDUP_REMOVED lines=25> */
[----:B------:R-:W-:Y:S04]  /*19a0*/  LDS.U16 R43, [R55+0xc] ;  /* 0x00000c00372b7984 */ /* 0x000fe80000000400 */
[----:B------:R-:W3:Y:S01]  /*19b0*/  LDS.U16 R44, [R55+0xe] ;  /* 0x00000e00372c7984 */ /* 0x000ee20000000400 */
[----:B------:R-:W-:Y:S01]  /*19c0*/  BAR.SYNC.DEFER_BLOCKING 0x0 ;  /* 0x0000000000007b1d */ /* 0x000fe20000010000 */
[----:B0-----:R-:W-:-:S02]  /*19d0*/  PRMT R45, RZ, 0x7610, R45 ;  /* 0x00007610ff2d7816 */ /* 0x001fc4000000002d */
[----:B------:R-:W-:-:S03]  /*19e0*/  PRMT R86, RZ, 0x7610, R86 ;  /* 0x00007610ff567816 */ /* 0x000fc60000000056 */
        /* <DEDUP_REMOVED lines=10> */
[----:B-1----:R-:W-:-:S02]  /*1a90*/  SHF.L.U32 R96, R19, 0x10, RZ ;  /* 0x0000001013607819 */ /* 0x002fc400000006ff */
[----:B------:R-:W-:-:S03]  /*1aa0*/  SHF.L.U32 R26, R26, 0x10, RZ ;  /* 0x000000101a1a7819 */ /* 0x000fc600000006ff */
[----:B------:R-:W-:Y:S02]  /*1ab0*/  FMUL.FTZ R19, R96, -1.4426950216293334961 ;  /* 0xbfb8aa3b60137820 */ /* 0x000fe40000410000 */
[----:B------:R-:W-:Y:S01]  /*1ac0*/  FMUL.FTZ R20, R26, -1.4426950216293334961 ;  /* 0xbfb8aa3b1a147820 */ /* 0x000fe20000410000 */
[----:B--2---:R-:W-:Y:S01]  /*1ad0*/  SHF.L.U32 R98, R18, 0x10, RZ ;  /* 0x0000001012627819 */ /* 0x004fe200000006ff */
[----:B------:R-:W-:Y:S01]  /*1ae0*/  MUFU.EX2 R97, R19 ;  /* 0x0000001300617308 */ /* 0x000fe20000000800 */
[----:B------:R-:W-:-:S07]  /*1af0*/  SHF.L.U32 R93, R33, 0x10, RZ ;  /* 0x00000010215d7819 */ /* 0x000fce00000006ff */
[----:B------:R-:W1:Y:S01]  /*1b00*/  MUFU.EX2 R20, R20 ;  /* 0x0000001400147308 */ /* 0x000e620000000800 */
[----:B------:R-:W-:Y:S01]  /*1b10*/  SHF.L.U32 R94, R42, 0x10, RZ ;  /* 0x000000102a5e7819 */ /* 0x000fe200000006ff */
[----:B------:R-:W-:Y:S01]  /*1b20*/  FMUL.FTZ R42, R93, -1.4426950216293334961 ;  /* 0xbfb8aa3b5d2a7820 */ /* 0x000fe20000410000 */
[----:B------:R-:W-:-:S03]  /*1b30*/  SHF.L.U32 R91, R27, 0x10, RZ ;  /* 0x000000101b5b7819 */ /* 0x000fc600000006ff */
[----:B0-----:R-:W-:Y:S02]  /*1b40*/  FMUL.FTZ R22, R94, -1.4426950216293334961 ;  /* 0xbfb8aa3b5e167820 */ /* 0x001fe40000410000 */
[----:B------:R-:W-:Y:S01]  /*1b50*/  FMUL.FTZ R27, R91, -1.4426950216293334961 ;  /* 0xbfb8aa3b5b1b7820 */ /* 0x000fe20000410000 */
[----:B------:R-:W0:Y:S01]  /*1b60*/  MUFU.EX2 R42, R42 ;  /* 0x0000002a002a7308 */ /* 0x000e220000000800 */
[----:B---3--:R-:W-:Y:S01]  /*1b70*/  SHF.L.U32 R102, R44, 0x10, RZ ;  /* 0x000000102c667819 */ /* 0x008fe200000006ff */
[----:B-1----:R-:W-:-:S06]  /*1b80*/  FADD.FTZ R23, R20, 1 ;  /* 0x3f80000014177421 */ /* 0x002fcc0000010000 */
[----:B------:R-:W1:Y:S08]  /*1b90*/  MUFU.EX2 R33, R27 ;  /* 0x0000001b00217308 */ /* 0x000e700000000800 */
[----:B------:R2:W3:Y:S02]  /*1ba0*/  MUFU.EX2 R95, R22 ;  /* 0x00000016005f7308 */ /* 0x0004e40000000800 */
[----:B--2---:R-:W-:-:S06]  /*1bb0*/  FMUL.FTZ R22, R98, -1.4426950216293334961 ;  /* 0xbfb8aa3b62167820 */ /* 0x004fcc0000410000 */
[----:B------:R-:W-:Y:S01]  /*1bc0*/  MUFU.RCP R27, R23 ;  /* 0x00000017001b7308 */ /* 0x000fe20000001000 */
[----:B------:R-:W-:-:S07]  /*1bd0*/  SHF.L.U32 R100, R43, 0x10, RZ ;  /* 0x000000102b647819 */ /* 0x000fce00000006ff */
[----:B------:R-:W-:Y:S01]  /*1be0*/  MUFU.EX2 R44, R22 ;  /* 0x00000016002c7308 */ /* 0x000fe20000000800 */
[----:B0-----:R-:W-:Y:S01]  /*1bf0*/  FADD.FTZ R43, R42, 1 ;  /* 0x3f8000002a2b7421 */ /* 0x001fe20000010000 */
[----:B-1----:R-:W-:Y:S01]  /*1c00*/  FADD.FTZ R33, R33, 1 ;  /* 0x3f80000021217421 */ /* 0x002fe20000010000 */
[----:B---3--:R-:W-:Y:S01]  /*1c10*/  FADD.FTZ R95, R95, 1 ;  /* 0x3f8000005f5f7421 */ /* 0x008fe20000010000 */
[----:B------:R-:W-:Y:S01]  /*1c20*/  FADD.FTZ R97, R97, 1 ;  /* 0x3f80000061617421 */ /* 0x000fe20000010000 */
[----:B------:R-:W-:Y:S02]  /*1c30*/  SHF.L.U32 R17, R17, 0x10, RZ ;  /* 0x0000001011117819 */ /* 0x000fe400000006ff */
[----:B------:R-:W-:Y:S02]  /*1c40*/  SHF.L.U32 R24, R24, 0x10, RZ ;  /* 0x0000001018187819 */ /* 0x000fe400000006ff */
[----:B------:R-:W-:Y:S08]  /*1c50*/  MUFU.RCP R95, R95 ;  /* 0x0000005f005f7308 */ /* 0x000ff00000001000 */
[----:B------:R-:W0:Y:S01]  /*1c60*/  MUFU.RCP R97, R97 ;  /* 0x0000006100617308 */ /* 0x000e220000001000 */
[----:B------:R-:W-:-:S02]  /*1c70*/  SHF.L.U32 R28, R28, 0x10, RZ ;  /* 0x000000101c1c7819 */ /* 0x000fc400000006ff */
[----:B------:R-:W-:Y:S02]  /*1c80*/  SHF.L.U32 R29, R29, 0x10, RZ ;  /* 0x000000101d1d7819 */ /* 0x000fe400000006ff */
[----:B------:R-:W-:Y:S02]  /*1c90*/  SHF.L.U32 R25, R25, 0x10, RZ ;  /* 0x0000001019197819 */ /* 0x000fe400000006ff */
[----:B------:R-:W-:Y:S01]  /*1ca0*/  SHF.L.U32 R30, R30, 0x10, RZ ;  /* 0x000000101e1e7819 */ /* 0x000fe200000006ff */
[----:B0-----:R-:W-:-:S04]  /*1cb0*/  FADD.FTZ R101, -R97, 1 ;  /* 0x3f80000061657421 */ /* 0x001fc80000010100 */
[----:B------:R-:W-:Y:S01]  /*1cc0*/  FFMA.FTZ R101, R96, R101, 1 ;  /* 0x3f80000060657423 */ /* 0x000fe20000010065 */
[----:B------:R-:W-:Y:S02]  /*1cd0*/  SHF.L.U32 R31, R31, 0x10, RZ ;  /* 0x000000101f1f7819 */ /* 0x000fe400000006ff */
[----:B------:R-:W-:Y:S01]  /*1ce0*/  ISETP.NE.AND P6, PT, R76, RZ, PT ;  /* 0x000000ff4c00720c */ /* 0x000fe20003fc5270 */
[----:B----4-:R-:W-:Y:S04]  /*1cf0*/  STS.U16 [R63], R88 ;  /* 0x000000583f007388 */ /* 0x010fe80000000400 */
        /* <DEDUP_REMOVED lines=8> */
[----:B------:R-:W1:Y:S04]  /*1d80*/  LDS.U16 R19, [R55+0x2] ;  /* 0x0000020037137984 */ /* 0x000e680000000400 */
[----:B------:R-:W2:Y:S04]  /*1d90*/  LDS.U16 R18, [R55] ;  /* 0x0000000037127984 */ /* 0x000ea80000000400 */
[----:B------:R-:W-:Y:S04]  /*1da0*/  LDS.U16 R21, [R55+0x6] ;  /* 0x0000060037157984 */ /* 0x000fe80000000400 */
[----:B------:R-:W-:Y:S04]  /*1db0*/  LDS.U16 R20, [R55+0x4] ;  /* 0x0000040037147984 */ /* 0x000fe80000000400 */
[----:B------:R-:W3:Y:S01]  /*1dc0*/  LDS.U16 R22, [R55+0x8] ;  /* 0x0000080037167984 */ /* 0x000ee20000000400 */
[----:B0-----:R1:W-:Y:S03]  /*1dd0*/  MUFU.RCP R90, R43 ;  /* 0x0000002b005a7308 */ /* 0x0013e60000001000 */
[----:B------:R-:W0:Y:S01]  /*1de0*/  LDS.U16 R23, [R55+0xa] ;  /* 0x00000a0037177984 */ /* 0x000e220000000400 */
[----:B------:R-:W-:-:S04]  /*1df0*/  FMUL.FTZ R86, R102, -1.4426950216293334961 ;  /* 0xbfb8aa3b66567820 */ /* 0x000fc80000410000 */
[----:B------:R4:W3:Y:S01]  /*1e00*/  MUFU.RCP R88, R33 ;  /* 0x0000002100587308 */ /* 0x0008e20000001000 */
[----:B------:R-:W-:Y:S01]  /*1e10*/  FMUL.FTZ R45, R100, -1.4426950216293334961 ;  /* 0xbfb8aa3b642d7820 */ /* 0x000fe20000410000 */
[----:B-1----:R-:W-:Y:S01]  /*1e20*/  SHF.L.U32 R43, R19, 0x10, RZ ;  /* 0x00000010132b7819 */ /* 0x002fe200000006ff */
[----:B------:R-:W-:Y:S01]  /*1e30*/  FADD.FTZ R19, -R27, 1 ;  /* 0x3f8000001b137421 */ /* 0x000fe20000010100 */
[----:B--2---:R-:W-:Y:S02]  /*1e40*/  SHF.L.U32 R42, R18, 0x10, RZ ;  /* 0x00000010122a7819 */ /* 0x004fe400000006ff */
[----:B------:R-:W1:Y:S01]  /*1e50*/  LDS.U16 R18, [R55+0xc] ;  /* 0x00000c0037127984 */ /* 0x000e620000000400 */
[----:B----4-:R-:W-:-:S03]  /*1e60*/  FFMA.FTZ R33, R26, R19, 1 ;  /* 0x3f8000001a217423 */ /* 0x010fc60000010013 */
[----:B------:R-:W2:Y:S01]  /*1e70*/  LDS.U16 R19, [R55+0xe] ;  /* 0x00000e0037137984 */ /* 0x000ea20000000400 */
[----:B------:R3:W4:Y:S01]  /*1e80*/  MUFU.EX2 R99, R86 ;  /* 0x0000005600637308 */ /* 0x0007220000000800 */
[----:B------:R-:W-:-:S07]  /*1e90*/  FADD.FTZ R87, R44, 1 ;  /* 0x3f8000002c577421 */ /* 0x000fce0000010000 */
[----:B------:R0:W4:Y:S01]  /*1ea0*/  MUFU.EX2 R89, R45 ;  /* 0x0000002d00597308 */ /* 0x0001220000000800 */
[----:B------:R-:W-:Y:S01]  /*1eb0*/  FMUL.FTZ R44, R17, R42 ;  /* 0x0000002a112c7220 */ /* 0x000fe20000410000 */
[----:B---3--:R-:W-:-:S03]  /*1ec0*/  FADD.FTZ R86, -R88, 1 ;  /* 0x3f80000058567421 */ /* 0x008fc60000010100 */
[----:B------:R-:W-:Y:S01]  /*1ed0*/  FMUL.FTZ R44, R27, R44 ;  /* 0x0000002c1b2c7220 */ /* 0x000fe20000410000 */
[----:B0-----:R-:W-:Y:S01]  /*1ee0*/  FMUL.FTZ R45, R24, R43 ;  /* 0x0000002b182d7220 */ /* 0x001fe20000410000 */
[----:B------:R-:W-:Y:S01]  /*1ef0*/  FFMA.FTZ R86, R91, R86, 1 ;  /* 0x3f8000005b567423 */ /* 0x000fe20000010056 */
[----:B------:R0:W3:Y:S02]  /*1f00*/  MUFU.RCP R103, R87 ;  /* 0x0000005700677308 */ /* 0x0000e40000001000 */
[----:B------:R-:W-:Y:S01]  /*1f10*/  FMUL.FTZ R45, R88, R45 ;  /* 0x0000002d582d7220 */ /* 0x000fe20000410000 */
[----:B------:R-:W-:Y:S01]  /*1f20*/  FMUL.FTZ R33, R44, R33 ;  /* 0x000000212c217220 */ /* 0x000fe20000410000 */
[----:B----4-:R-:W-:Y:S01]  /*1f30*/  FADD.FTZ R104, R99, 1 ;  /* 0x3f80000063687421 */ /* 0x010fe20000010000 */
[----:B------:R-:W-:Y:S01]  /*1f40*/  SHF.L.U32 R99, R22, 0x10, RZ ;  /* 0x0000001016637819 */ /* 0x000fe200000006ff */
[----:B------:R-:W-:Y:S01]  /*1f50*/  FMUL.FTZ R44, R45, R86 ;  /* 0x000000562d2c7220 */ /* 0x000fe20000410000 */
[----:B0-----:R-:W-:Y:S01]  /*1f60*/  SHF.L.U32 R87, R21, 0x10, RZ ;  /* 0x0000001015577819 */ /* 0x001fe200000006ff */
[----:B------:R-:W-:Y:S01]  /*1f70*/  FADD.FTZ R92, R89, 1 ;  /* 0x3f800000595c7421 */ /* 0x000fe20000010000 */
[----:B------:R-:W-:Y:S01]  /*1f80*/  SHF.L.U32 R45, R20, 0x10, RZ ;  /* 0x00000010142d7819 */ /* 0x000fe200000006ff */
[----:B------:R-:W-:-:S02]  /*1f90*/  FADD.FTZ R89, -R95, 1 ;  /* 0x3f8000005f597421 */ /* 0x000fc40000010100 */
[----:B------:R-:W-:Y:S01]  /*1fa0*/  FMUL.FTZ R20, R28, R87 ;  /* 0x000000571c147220 */ /* 0x000fe20000410000 */
[----:B------:R-:W-:Y:S01]  /*1fb0*/  FMUL.FTZ R22, R29, R99 ;  /* 0x000000631d167220 */ /* 0x000fe20000410000 */
[----:B------:R-:W-:Y:S02]  /*1fc0*/  FFMA.FTZ R89, R94, R89, 1 ;  /* 0x3f8000005e597423 */ /* 0x000fe40000010059 */
[----:B------:R-:W-:Y:S01]  /*1fd0*/  FMUL.FTZ R20, R95, R20 ;  /* 0x000000145f147220 */ /* 0x000fe20000410000 */
[----:B------:R-:W0:Y:S01]  /*1fe0*/  MUFU.RCP R105, R92 ;  /* 0x0000005c00697308 */ /* 0x000e220000001000 */
[----:B------:R-:W-:Y:S01]  /*1ff0*/  FMUL.FTZ R22, R97, R22 ;  /* 0x0000001661167220 */ /* 0x000fe20000410000 */
[----:B------:R-:W-:Y:S01]  /*2000*/  FADD.FTZ R86, -R90, 1 ;  /* 0x3f8000005a567421 */ /* 0x000fe20000010100 */
[----:B------:R-:W-:Y:S01]  /*2010*/  FMUL.FTZ R20, R20, R89 ;  /* 0x0000005914147220 */ /* 0x000fe20000410000 */
[----:B------:R-:W-:Y:S01]  /*2020*/  FMUL.FTZ R21, R25, R45 ;  /* 0x0000002d19157220 */ /* 0x000fe20000410000 */
[----:B------:R-:W-:-:S03]  /*2030*/  SHF.L.U32 R89, R23, 0x10, RZ ;  /* 0x0000001017597819 */ /* 0x000fc600000006ff */
[----:B------:R-:W4:Y:S01]  /*2040*/  MUFU.RCP R109, R104 ;  /* 0x00000068006d7308 */ /* 0x000f220000001000 */
[----:B------:R-:W-:Y:S01]  /*2050*/  FMUL.FTZ R22, R22, R101 ;  /* 0x0000006516167220 */ /* 0x000fe20000410000 */
[----:B------:R-:W-:Y:S01]  /*2060*/  FFMA.FTZ R86, R93, R86, 1 ;  /* 0x3f8000005d567423 */ /* 0x000fe20000010056 */
[----:B------:R-:W-:Y:S01]  /*2070*/  FMUL.FTZ R21, R90, R21 ;  /* 0x000000155a157220 */ /* 0x000fe20000410000 */
[----:B-1----:R-:W-:Y:S01]  /*2080*/  SHF.L.U32 R101, R18, 0x10, RZ ;  /* 0x0000001012657819 */ /* 0x002fe200000006ff */
[----:B---3--:R-:W-:Y:S01]  /*2090*/  FADD.FTZ R23, -R103, 1 ;  /* 0x3f80000067177421 */ /* 0x008fe20000010100 */
[----:B------:R-:W-:Y:S01]  /*20a0*/  FMUL.FTZ R18, R30, R89 ;  /* 0x000000591e127220 */ /* 0x000fe20000410000 */
[----:B------:R-:W-:Y:S01]  /*20b0*/  FMUL.FTZ R21, R21, R86 ;  /* 0x0000005615157220 */ /* 0x000fe20000410000 */
[----:B------:R-:W-:Y:S01]  /*20c0*/  SHF.L.U32 R86, R32, 0x10, RZ ;  /* 0x0000001020567819 */ /* 0x000fe200000006ff */
[----:B------:R-:W-:Y:S01]  /*20d0*/  FFMA.FTZ R23, R98, R23, 1 ;  /* 0x3f80000062177423 */ /* 0x000fe20000010017 */
[----:B------:R-:W-:Y:S01]  /*20e0*/  FMUL.FTZ R18, R103, R18 ;  /* 0x0000001267127220 */ /* 0x000fe20000410000 */
[----:B--2---:R-:W-:Y:S01]  /*20f0*/  SHF.L.U32 R111, R19, 0x10, RZ ;  /* 0x00000010136f7819 */ /* 0x004fe200000006ff */
[----:B0-----:R-:W-:Y:S01]  /*2100*/  FADD.FTZ R107, -R105, 1 ;  /* 0x3f800000696b7421 */ /* 0x001fe20000010100 */
[----:B------:R-:W-:Y:S01]  /*2110*/  FMUL.FTZ R32, R31, R101 ;  /* 0x000000651f207220 */ /* 0x000fe20000410000 */
[----:B------:R-:W-:-:S02]  /*2120*/  FMUL.FTZ R23, R18, R23 ;  /* 0x0000001712177220 */ /* 0x000fc40000410000 */
[----:B------:R-:W-:Y:S01]  /*2130*/  FMUL.FTZ R18, R86, R111 ;  /* 0x0000006f56127220 */ /* 0x000fe20000410000 */
[----:B----4-:R-:W-:Y:S01]  /*2140*/  FADD.FTZ R19, -R109, 1 ;  /* 0x3f8000006d137421 */ /* 0x010fe20000010100 */
[----:B------:R-:W-:Y:S01]  /*2150*/  FFMA.FTZ R107, R100, R107, 1 ;  /* 0x3f800000646b7423 */ /* 0x000fe2000001006b */
[----:B------:R-:W-:Y:S01]  /*2160*/  FMUL.FTZ R32, R105, R32 ;  /* 0x0000002069207220 */ /* 0x000fe20000410000 */
[----:B------:R-:W-:Y:S01]  /*2170*/  FMUL.FTZ R18, R109, R18 ;  /* 0x000000126d127220 */ /* 0x000fe20000410000 */
[----:B------:R-:W-:Y:S02]  /*2180*/  FFMA.FTZ R19, R102, R19, 1 ;  /* 0x3f80000066137423 */ /* 0x000fe40000010013 */
[----:B------:R-:W-:Y:S01]  /*2190*/  FMUL.FTZ R32, R32, R107 ;  /* 0x0000006b20207220 */ /* 0x000fe20000410000 */
[----:B------:R-:W-:Y:S01]  /*21a0*/  BAR.SYNC.DEFER_BLOCKING 0x0 ;  /* 0x0000000000007b1d */ /* 0x000fe20000010000 */
[----:B------:R-:W-:Y:S01]  /*21b0*/  FMUL.FTZ R19, R18, R19 ;  /* 0x0000001312137220 */ /* 0x000fe20000410000 */
[----:B------:R-:W-:-:S02]  /*21c0*/  F2FP.BF16.F32.PACK_AB R33, R44, R33 ;  /* 0x000000212c21723e */ /* 0x000fc400000010ff */
[----:B------:R-:W-:Y:S02]  /*21d0*/  F2FP.BF16.F32.PACK_AB R20, R20, R21 ;  /* 0x000000151414723e */ /* 0x000fe400000010ff */
[----:B------:R-:W-:Y:S02]  /*21e0*/  F2FP.BF16.F32.PACK_AB R22, R23, R22 ;  /* 0x000000161716723e */ /* 0x000fe400000010ff */
[----:B------:R-:W-:Y:S02]  /*21f0*/  F2FP.BF16.F32.PACK_AB R19, R19, R32 ;  /* 0x000000201313723e */ /* 0x000fe400000010ff */
[----:B------:R-:W-:Y:S02]  /*2200*/  PRMT R21, R33, 0x7632, R21 ;  /* 0x0000763221157816 */ /* 0x000fe40000000015 */
[----:B------:R-:W-:Y:S02]  /*2210*/  PRMT R18, R20, 0x7632, R18 ;  /* 0x0000763214127816 */ /* 0x000fe40000000012 */
[----:B------:R-:W-:-:S02]  /*2220*/  PRMT R23, R22, 0x7632, R23 ;  /* 0x0000763216177816 */ /* 0x000fc40000000017 */
[----:B------:R-:W-:Y:S01]  /*2230*/  PRMT R32, R19, 0x7632, R32 ;  /* 0x0000763213207816 */ /* 0x000fe20000000020 */
[----:B------:R-:W-:Y:S04]  /*2240*/  STS.U16 [R55], R33 ;  /* 0x0000002137007388 */ /* 0x000fe80000000400 */
        /* <DEDUP_REMOVED lines=19> */
[----:B------:R-:W3:Y:S01]  /*2380*/  LDS R127, [UR7+0x210] ;  /* 0x00021007ff7f7984 */ /* 0x000ee20008000800 */
[C---:B0-----:R-:W-:Y:S01]  /*2390*/  IMAD R20, R22.reuse, UR15, RZ ;  /* 0x0000000f16147c24 */ /* 0x041fe2000f8e02ff */
[----:B------:R-:W-:Y:S01]  /*23a0*/  P2R R18, PR, RZ, 0x40 ;  /* 0x00000040ff127803 */ /* 0x000fe20000000000 */
[----:B-1----:R-:W-:Y:S01]  /*23b0*/  IMAD.WIDE.U32 R18, R22, UR14, RZ ;  /* 0x0000000e16127c25 */ /* 0x002fe2000f8e00ff */
[----:B--2---:R-:W-:Y:S01]  /*23c0*/  IADD3 R32, P1, R66, R34, RZ ;  /* 0x0000002242207210 */ /* 0x004fe20007f3e0ff */
[----:B------:R-:W-:Y:S02]  /*23d0*/  BSSY B0, `(.L_x_15714) ;  /* 0x0000011000007945 */ /* 0x000fe40003800000 */
[----:B------:R-:W-:Y:S01]  /*23e0*/  IMAD R23, R23, UR14, R20 ;  /* 0x0000000e17177c24 */ /* 0x000fe2000f8e0214 */
[----:B------:R-:W-:-:S04]  /*23f0*/  IADD3.X R33, R65, R35, RZ, P1, !PT ;  /* 0x0000002341217210 */ /* 0x000fc80000ffe4ff */
[----:B------:R-:W-:Y:S02]  /*2400*/  IADD3 R129, R19, R23, RZ ;  /* 0x0000001713817210 */ /* 0x000fe40007ffe0ff */
[----:B---3--:R-:W-:-:S13]  /*2410*/  ISETP.GE.AND P0, PT, R66, R127, PT ;  /* 0x0000007f4200720c */ /* 0x008fda0003f06270 */
        /* <DEDUP_REMOVED lines=12> */
.L_x_15715:
[----:B------:R-:W-:Y:S05]  /*24e0*/  BSYNC B0 ;  /* 0x0000000000007941 */ /* 0x000fea0003800000 */
.L_x_15714:
        /* <DEDUP_REMOVED lines=26> */
[----:B------:R-:W-:Y:S01]  /*2690*/  ISETP.GE.AND P1, PT, R8, R127, PT ;  /* 0x0000007f0800720c */ /* 0x000fe20003f26270 */
        /* <DEDUP_REMOVED lines=19> */
[----:B------:R-:W-:Y:S01]  /*27d0*/  SHF.L.U32 R5, R5, 0x10, RZ ;  /* 0x0000001005057819 */ /* 0x000fe200000006ff */
        /* <DEDUP_REMOVED lines=14> */
[----:B0-----:R-:W-:Y:S06]  /*28c0*/  @!P0 BRA `(.L_x_15716) ;  /* 0x00000004004c8947 */ /* 0x001fec0003800000 */
        /* <DEDUP_REMOVED lines=21> */
[----:B------:R-:W-:Y:S01]  /*2a20*/  STS.U16 [R55+0x4], R20 ;  /* 0x0000041437007388 */ /* 0x000fe20000000400 */
[----:B0-----:R-:W-:-:S03]  /*2a30*/  IMAD R16, R18, UR15, RZ ;  /* 0x0000000f12107c24 */ /* 0x001fc6000f8e02ff */
[----:B------:R0:W-:Y:S04]  /*2a40*/  STS.U16 [R55+0x6], R13 ;  /* 0x0000060d37007388 */ /* 0x0001e80000000400 */
[----:B------:R-:W-:Y:S04]  /*2a50*/  STS.U16 [R55+0x8], R22 ;  /* 0x0000081637007388 */ /* 0x000fe80000000400 */
[----:B------:R-:W-:Y:S01]  /*2a60*/  STS.U16 [R55+0xa], R14 ;  /* 0x00000a0e37007388 */ /* 0x000fe20000000400 */
[----:B0-----:R-:W-:-:S03]  /*2a70*/  IMAD R13, R19, UR14, R16 ;  /* 0x0000000e130d7c24 */ /* 0x001fc6000f8e0210 */
[----:B------:R-:W-:Y:S04]  /*2a80*/  STS.U16 [R55+0xc], R44 ;  /* 0x00000c2c37007388 */ /* 0x000fe80000000400 */
[----:B------:R0:W-:Y:S01]  /*2a90*/  STS.U16 [R55+0xe], R15 ;  /* 0x00000e0f37007388 */ /* 0x0001e20000000400 */
[----:B------:R-:W-:-:S03]  /*2aa0*/  NOP ;  /* 0x0000000000007918 */ /* 0x000fc60000000000 */
[----:B------:R-:W-:Y:S01]  /*2ab0*/  LDS.U16 R3, [R63] ;  /* 0x000000003f037984 */ /* 0x000fe20000000400 */
[----:B0-----:R-:W-:-:S03]  /*2ac0*/  IMAD.WIDE.U32 R14, R18, UR14, RZ ;  /* 0x0000000e120e7c25 */ /* 0x001fc6000f8e00ff */
        /* <DEDUP_REMOVED lines=25> */
.L_x_15718:
[----:B------:R-:W-:Y:S05]  /*2c60*/  BSYNC B0 ;  /* 0x0000000000007941 */ /* 0x000fea0003800000 */
.L_x_15717:
[----:B------:R-:W-:Y:S01]  /*2c70*/  MOV R15, R31 ;  /* 0x0000001f000f7202 */ /* 0x000fe20000000f00 */
[----:B------:R-:W-:Y:S01]  /*2c80*/  ULDC.64 UR10, c[0x0][0x2c8] ;  /* 0x0000b200000a7ab9 */ /* 0x000fe20000000a00 */
[----:B------:R-:W-:Y:S01]  /*2c90*/  LEA R16, P0, R66, UR8, 0x1 ;  /* 0x0000000842107c11 */ /* 0x000fe2000f8008ff */
[----:B0-----:R-:W-:Y:S01]  /*2ca0*/  IMAD R18, R84, UR10, RZ ;  /* 0x0000000a54127c24 */ /* 0x001fe2000f8e02ff */
[-C--:B------:R-:W-:Y:S01]  /*2cb0*/  ISETP.GE.AND P5, PT, R12, R29.reuse, PT ;  /* 0x0000001d0c00720c */ /* 0x080fe20003fa6270 */
[C---:B------:R-:W-:Y:S01]  /*2cc0*/  IMAD.WIDE.U32 R14, R85.reuse, UR10, R14 ;  /* 0x0000000a550e7c25 */ /* 0x040fe2000f8e000e */
[----:B------:R-:W-:Y:S02]  /*2cd0*/  LEA.HI.X R13, R66, UR9, R65, 0x1, P0 ;  /* 0x00000009420d7c11 */ /* 0x000fe400080f0c41 */
[----:B------:R-:W-:Y:S01]  /*2ce0*/  ISETP.GE.AND P4, PT, R0, R29, PT ;  /* 0x0000001d0000720c */ /* 0x000fe20003f86270 */
[----:B------:R-:W-:Y:S01]  /*2cf0*/  IMAD R17, R85, UR11, R18 ;  /* 0x0000000b55117c24 */ /* 0x000fe2000f8e0212 */
[----:B------:R-:W-:-:S02]  /*2d00*/  IADD3 R3, P1, R47, R14, RZ ;  /* 0x0000000e2f037210 */ /* 0x000fc40007f3e0ff */
[----:B------:R-:W-:Y:S02]  /*2d10*/  ISETP.GE.AND P3, PT, R2, R29, PT ;  /* 0x0000001d0200720c */ /* 0x000fe40003f66270 */
[----:B------:R-:W-:Y:S02]  /*2d20*/  IADD3.X R14, R46, R17, R15, P1, !PT ;  /* 0x000000112e0e7210 */ /* 0x000fe40000ffe40f */
[C---:B------:R-:W-:Y:S02]  /*2d30*/  LEA R12, P0, R3.reuse, R16, 0x1 ;  /* 0x00000010030c7211 */ /* 0x040fe400078008ff */
[----:B------:R-:W-:Y:S02]  /*2d40*/  ISETP.GE.AND P2, PT, R4, R29, PT ;  /* 0x0000001d0400720c */ /* 0x000fe40003f46270 */
        /* <DEDUP_REMOVED lines=11> */
.L_x_15716:
[----:B------:R-:W1:Y:S01]  /*2e00*/  LDC R3, c[0x0][0x21c] ;  /* 0x00008700ff037b82 */ /* 0x000e620000000800 */
[----:B------:R-:W-:Y:S01]  /*2e10*/  SHF.L.U32 R0, R179, 0x10, RZ ;  /* 0x00000010b3007819 */ /* 0x000fe200000006ff */
[----:B------:R-:W-:Y:S01]  /*2e20*/  HFMA2.MMA R126, -RZ, RZ, 0, 0 ;  /* 0x00000000ff7e7435 */ /* 0x000fe200000001ff */
[----:B------:R-:W-:Y:S01]  /*2e30*/  SHF.L.U32 R2, R54, 0x10, RZ ;  /* 0x0000001036027819 */ /* 0x000fe200000006ff */
[----:B------:R-:W-:Y:S01]  /*2e40*/  HFMA2.MMA R124, -RZ, RZ, 0, 0 ;  /* 0x00000000ff7c7435 */ /* 0x000fe200000001ff */
[CC--:B------:R-:W-:Y:S01]  /*2e50*/  FMUL.FTZ R134, R100.reuse, R83.reuse ;  /* 0x0000005364867220 */ /* 0x0c0fe20000410000 */
[----:B------:R-:W-:Y:S01]  /*2e60*/  FFMA.FTZ R79, R100, R0, R79 ;  /* 0x00000000644f7223 */ /* 0x000fe2000001004f */
        /* <DEDUP_REMOVED lines=9> */
[-C--:B------:R-:W-:Y:S01]  /*2f00*/  FMUL.FTZ R111, R94, R83.reuse ;  /* 0x000000535e6f7220 */ /* 0x080fe20000410000 */
[-C--:B------:R-:W-:Y:S01]  /*2f10*/  FMUL.FTZ R130, R92, R83.reuse ;  /* 0x000000535c827220 */ /* 0x080fe20000410000 */
[----:B------:R-:W-:Y:S01]  /*2f20*/  FFMA.FTZ R79, R94, R2, R79 ;  /* 0x000000025e4f7223 */ /* 0x000fe2000001004f */
[----:B------:R-:W-:Y:S01]  /*2f30*/  SHF.L.U32 R2, R50, 0x10, RZ ;  /* 0x0000001032027819 */ /* 0x000fe200000006ff */
[-C--:B------:R-:W-:Y:S01]  /*2f40*/  FMUL.FTZ R109, R90, R83.reuse ;  /* 0x000000535a6d7220 */ /* 0x080fe20000410000 */
[-C--:B------:R-:W-:Y:S01]  /*2f50*/  FMUL.FTZ R128, R88, R83.reuse ;  /* 0x0000005358807220 */ /* 0x080fe20000410000 */
[----:B------:R-:W-:Y:S01]  /*2f60*/  FFMA.FTZ R79, R92, R0, R79 ;  /* 0x000000005c4f7223 */ /* 0x000fe2000001004f */
[----:B------:R-:W-:Y:S01]  /*2f70*/  SHF.L.U32 R0, R49, 0x10, RZ ;  /* 0x0000001031007819 */ /* 0x000fe200000006ff */
[----:B------:R-:W-:Y:S01]  /*2f80*/  FMUL.FTZ R107, R86, R83 ;  /* 0x00000053566b7220 */ /* 0x000fe20000410000 */
[----:B------:R-:W-:Y:S01]  /*2f90*/  BAR.SYNC.DEFER_BLOCKING 0x0 ;  /* 0x0000000000007b1d */ /* 0x000fe20000010000 */
[----:B-1----:R-:W-:Y:S01]  /*2fa0*/  ISETP.GE.AND P0, PT, R3, 0x1, PT ;  /* 0x000000010300780c */ /* 0x002fe20003f06270 */
[----:B------:R-:W-:Y:S01]  /*2fb0*/  FFMA.FTZ R79, R90, R2, R79 ;  /* 0x000000025a4f7223 */ /* 0x000fe2000001004f */
[----:B------:R-:W-:-:S02]  /*2fc0*/  SHF.L.U32 R2, R48, 0x10, RZ ;  /* 0x0000001030027819 */ /* 0x000fc400000006ff */
[----:B------:R-:W-:Y:S01]  /*2fd0*/  MOV R105, RZ ;  /* 0x000000ff00697202 */ /* 0x000fe20000000f00 */
[----:B------:R-:W-:Y:S01]  /*2fe0*/  FFMA.FTZ R79, R88, R0, R79 ;  /* 0x00000000584f7223 */ /* 0x000fe2000001004f */
[----:B------:R-:W-:Y:S02]  /*2ff0*/  MOV R103, RZ ;  /* 0x000000ff00677202 */ /* 0x000fe40000000f00 */
[----:B------:R-:W-:Y:S01]  /*3000*/  MOV R101, RZ ;  /* 0x000000ff00657202 */ /* 0x000fe20000000f00 */
[----:B------:R-:W-:Y:S01]  /*3010*/  FFMA.FTZ R79, R86, R2, R79 ;  /* 0x00000002564f7223 */ /* 0x000fe2000001004f */
[----:B------:R-:W-:-:S03]  /*3020*/  MOV R99, RZ ;  /* 0x000000ff00637202 */ /* 0x000fc60000000f00 */
[----:B------:R-:W-:Y:S05]  /*3030*/  @!P0 BRA `(.L_x_15719) ;  /* 0x0000005000f88947 */ /* 0x000fea0003800000 */
[----:B------:R-:W1:Y:S01]  /*3040*/  LDC R97, c[0x0][0x224] ;  /* 0x00008900ff617b82 */ /* 0x000e620000000800 */
[----:B------:R-:W-:Y:S01]  /*3050*/  IADD3 R118, R64, -0x1, RZ ;  /* 0xffffffff40767810 */ /* 0x000fe20007ffe0ff */
[----:B------:R-:W-:Y:S01]  /*3060*/  ULDC.64 UR6, c[0x0][0x230] ;  /* 0x00008c0000067ab9 */ /* 0x000fe20000000a00 */
[----:B------:R-:W-:Y:S01]  /*3070*/  ULDC.64 UR8, c[0x0][0x248] ;  /* 0x0000920000087ab9 */ /* 0x000fe20000000a00 */
[----:B------:R-:W-:Y:S01]  /*3080*/  IMAD.WIDE.U32 R18, R85, UR6, RZ ;  /* 0x0000000655127c25 */ /* 0x000fe2000f8e00ff */
[----:B------:R-:W-:Y:S01]  /*3090*/  LEA.HI R0, R118, R118, RZ, 0x1 ;  /* 0x0000007676007211 */ /* 0x000fe200078f08ff */
[----:B------:R-:W-:Y:S01]  /*30a0*/  UMOV UR5, URZ ;  /* 0x0000003f00057c82 */ /* 0x000fe20008000000 */
[----:B------:R-:W-:Y:S01]  /*30b0*/  SHF.L.U32 R93, R9, 0x1, RZ ;  /* 0x00000001095d7819 */ /* 0x000fe200000006ff */
[----:B------:R-:W2:Y:S01]  /*30c0*/  LDC R95, c[0x0][0x218] ;  /* 0x00008600ff5f7b82 */ /* 0x000ea20000000800 */
[----:B------:R-:W-:Y:S01]  /*30d0*/  LOP3.LUT R3, R0, 0xfffffe, RZ, 0xc0, !PT ;  /* 0x00fffffe00037812 */ /* 0x000fe200078ec0ff */
[C---:B------:R-:W-:Y:S01]  /*30e0*/  IMAD R0, R84.reuse, UR6, RZ ;  /* 0x0000000654007c24 */ /* 0x040fe2000f8e02ff */
[----:B------:R-:W-:Y:S01]  /*30f0*/  IADD3 R14, R71, R66, RZ ;  /* 0x00000042470e7210 */ /* 0x000fe20007ffe0ff */
[----:B------:R-:W-:Y:S01]  /*3100*/  IMAD R2, R84, UR8, RZ ;  /* 0x0000000854027c24 */ /* 0x000fe2000f8e02ff */
[----:B------:R-:W-:Y:S01]  /*3110*/  IADD3 R118, R118, -R3, RZ ;  /* 0x8000000376767210 */ /* 0x000fe20007ffe0ff */
[C---:B------:R-:W-:Y:S01]  /*3120*/  IMAD R89, R85.reuse, UR7, R0 ;  /* 0x0000000755597c24 */ /* 0x040fe2000f8e0200 */
[----:B------:R-:W-:Y:S01]  /*3130*/  MOV R91, RZ ;  /* 0x000000ff005b7202 */ /* 0x000fe20000000f00 */
[----:B------:R-:W3:Y:S01]  /*3140*/  LDC.64 R30, c[0x0][0x368] ;  /* 0x0000da00ff1e7b82 */ /* 0x000ee20000000a00 */
[C---:B------:R-:W-:Y:S01]  /*3150*/  IMAD.WIDE.U32 R16, R85.reuse, UR8, RZ ;  /* 0x0000000855107c25 */ /* 0x040fe2000f8e00ff */
[----:B------:R-:W-:Y:S01]  /*3160*/  MOV R126, RZ ;  /* 0x000000ff007e7202 */ /* 0x000fe20000000f00 */
[----:B------:R-:W-:Y:S01]  /*3170*/  UMOV UR6, URZ ;  /* 0x0000003f00067c82 */ /* 0x000fe20008000000 */
[----:B------:R-:W-:Y:S01]  /*3180*/  ISETP.GE.AND P0, PT, R14, R93, PT ;  /* 0x0000005d0e00720c */ /* 0x000fe20003f06270 */
[----:B------:R-:W-:Y:S01]  /*3190*/  IMAD R87, R85, UR9, R2 ;  /* 0x0000000955577c24 */ /* 0x000fe2000f8e0202 */
[----:B------:R-:W-:Y:S01]  /*31a0*/  SHF.R.S32.HI R15, RZ, 0x1f, R14 ;  /* 0x0000001fff0f7819 */ /* 0x000fe2000001140e */
[----:B------:R-:W-:Y:S01]  /*31b0*/  ULDC UR26, c[0x0][0x21c] ;  /* 0x00008700001a7ab9 */ /* 0x000fe20000000800 */
[----:B------:R-:W4:Y:S01]  /*31c0*/  LDC.64 R28, c[0x0][0x370] ;  /* 0x0000dc00ff1c7b82 */ /* 0x000f220000000a00 */
[----:B------:R-:W-:Y:S01]  /*31d0*/  IADD3 R89, R19, R89, RZ ;  /* 0x0000005913597210 */ /* 0x000fe20007ffe0ff */
[----:B------:R-:W-:Y:S01]  /*31e0*/  ULDC.64 UR24, c[0x0][0x368] ;  /* 0x0000da0000187ab9 */ /* 0x000fe20000000a00 */
[----:B------:R-:W-:Y:S01]  /*31f0*/  IADD3 R87, R17, R87, RZ ;  /* 0x0000005711577210 */ /* 0x000fe20007ffe0ff */
[----:B------:R-:W-:Y:S01]  /*3200*/  ULDC.64 UR22, c[0x0][0x380] ;  /* 0x0000e00000167ab9 */ /* 0x000fe20000000a00 */
[----:B------:R-:W-:Y:S01]  /*3210*/  ULDC.64 UR16, c[0x0][0x238] ;  /* 0x00008e0000107ab9 */ /* 0x000fe20000000a00 */
[----:B------:R-:W-:Y:S01]  /*3220*/  ULDC.64 UR18, c[0x0][0x250] ;  /* 0x0000940000127ab9 */ /* 0x000fe20000000a00 */
[----:B------:R-:W-:Y:S01]  /*3230*/  ULDC.64 UR20, c[0x0][0x270] ;  /* 0x00009c0000147ab9 */ /* 0x000fe20000000a00 */
[----:B0-----:R-:W0:Y:S08]  /*3240*/  LDC.64 R26, c[0x0][0x3d0] ;  /* 0x0000f400ff1a7b82 */ /* 0x001e300000000a00 */
[----:B------:R-:W0:Y:S08]  /*3250*/  LDC.64 R24, c[0x0][0x380] ;  /* 0x0000e000ff187b82 */ /* 0x000e300000000a00 */
[----:B------:R-:W0:Y:S08]  /*3260*/  LDC.64 R22, c[0x0][0x2d0] ;  /* 0x0000b400ff167b82 */ /* 0x000e300000000a00 */
[----:B-12---:R-:W0:Y:S02]  /*3270*/  LDC.64 R20, c[0x0][0x2d8] ;  /* 0x0000b600ff147b82 */ /* 0x006e240000000a00 */
.L_x_15766:
[----:B------:R-:W-:Y:S01]  /*3280*/  SHF.R.S32.HI R131, RZ, 0x1f, R91 ;  /* 0x0000001fff837819 */ /* 0x000fe2000001145b */
[----:B01----:R-:W-:Y:S01]  /*3290*/  IMAD.WIDE.U32 R4, R91, UR20, R14 ;  /* 0x000000145b047c25 */ /* 0x003fe2000f8e000e */
[C---:B------:R-:W-:Y:S02]  /*32a0*/  IADD3 R2, R14.reuse, 0x40, RZ ;  /* 0x000000400e027810 */ /* 0x040fe40007ffe0ff */
[----:B------:R-:W-:Y:S01]  /*32b0*/  IADD3 R0, R14, 0x20, RZ ;  /* 0x000000200e007810 */ /* 0x000fe20007ffe0ff */
[----:B------:R-:W-:Y:S01]  /*32c0*/  IMAD R6, R131, UR20, RZ ;  /* 0x0000001483067c24 */ /* 0x000fe2000f8e02ff */
[-C--:B------:R-:W-:Y:S02]  /*32d0*/  ISETP.GE.AND P5, PT, R2, R93.reuse, PT ;  /* 0x0000005d0200720c */ /* 0x080fe40003fa6270 */
[----:B------:R-:W-:Y:S01]  /*32e0*/  ISETP.GE.AND P4, PT, R0, R93, PT ;  /* 0x0000005d0000720c */ /* 0x000fe20003f86270 */
[----:B------:R-:W-:Y:S01]  /*32f0*/  IMAD R3, R91, UR21, R6 ;  /* 0x000000155b037c24 */ /* 0x000fe2000f8e0206 */
[----:B------:R-:W-:-:S02]  /*3300*/  IADD3 R6, R14, 0x80, RZ ;  /* 0x000000800e067810 */ /* 0x000fc40007ffe0ff */
[----:B------:R-:W-:Y:S02]  /*3310*/  LEA R2, P3, R4, R68, 0x1 ;  /* 0x0000004404027211 */ /* 0x000fe400078608ff */
[----:B------:R-:W-:Y:S02]  /*3320*/  IADD3 R3, R5, R3, RZ ;  /* 0x0000000305037210 */ /* 0x000fe40007ffe0ff */
[----:B------:R-:W-:Y:S02]  /*3330*/  IADD3 R0, R14, 0x60, RZ ;  /* 0x000000600e007810 */ /* 0x000fe40007ffe0ff */
[----:B------:R-:W-:Y:S02]  /*3340*/  ISETP.GE.AND P2, PT, R6, R93, PT ;  /* 0x0000005d0600720c */ /* 0x000fe40003f46270 */
[----:B------:R-:W-:Y:S02]  /*3350*/  PRMT R6, RZ, 0x7610, R6 ;  /* 0x00007610ff067816 */ /* 0x000fe40000000006 */
[----:B------:R-:W-:-:S02]  /*3360*/  LEA.HI.X R3, R4, R67, R3, 0x1, P3 ;  /* 0x0000004304037211 */ /* 0x000fc400018f0c03 */
[----:B------:R-:W-:Y:S02]  /*3370*/  PRMT R7, RZ, 0x7610, R7 ;  /* 0x00007610ff077816 */ /* 0x000fe40000000007 */
[----:B------:R-:W-:Y:S01]  /*3380*/  IADD3 R8, R14, 0xa0, RZ ;  /* 0x000000a00e087810 */ /* 0x000fe20007ffe0ff */
[----:B------:R-:W2:Y:S01]  /*3390*/  @!P5 LDG.E.U16 R6, desc[UR12][R2.64+0x80] ;  /* 0x0000800c0206d981 */ /* 0x000ea2000c1e1500 */
[-C--:B------:R-:W-:Y:S02]  /*33a0*/  ISETP.GE.AND P1, PT, R0, R93.reuse, PT ;  /* 0x0000005d0000720c */ /* 0x080fe40003f26270 */
[C---:B------:R-:W-:Y:S01]  /*33b0*/  IADD3 R4, R14.reuse, 0xe0, RZ ;  /* 0x000000e00e047810 */ /* 0x040fe20007ffe0ff */
[----:B------:R-:W3:Y:S01]  /*33c0*/  @!P4 LDG.E.U16 R7, desc[UR12][R2.64+0x40] ;  /* 0x0000400c0207c981 */ /* 0x000ee2000c1e1500 */
[----:B------:R-:W-:Y:S02]  /*33d0*/  IADD3 R0, R14, 0xc0, RZ ;  /* 0x000000c00e007810 */ /* 0x000fe40007ffe0ff */
[----:B------:R-:W-:-:S02]  /*33e0*/  ISETP.GE.AND P3, PT, R8, R93, PT ;  /* 0x0000005d0800720c */ /* 0x000fc40003f66270 */
[-C--:B------:R-:W-:Y:S02]  /*33f0*/  ISETP.GE.AND P5, PT, R4, R93.reuse, PT ;  /* 0x0000005d0400720c */ /* 0x080fe40003fa6270 */
[----:B------:R-:W-:Y:S01]  /*3400*/  ISETP.GE.AND P4, PT, R0, R93, PT ;  /* 0x0000005d0000720c */ /* 0x000fe20003f86270 */
[----:B------:R-:W-:Y:S01]  /*3410*/  IMAD R0, R131, UR16, RZ ;  /* 0x0000001083007c24 */ /* 0x000fe2000f8e02ff */
[----:B------:R-:W-:Y:S02]  /*3420*/  PRMT R8, RZ, 0x7610, R8 ;  /* 0x00007610ff087816 */ /* 0x000fe40000000008 */
[----:B------:R-:W-:Y:S02]  /*3430*/  MOV R4, R18 ;  /* 0x0000001200047202 */ /* 0x000fe40000000f00 */
[----:B------:R-:W-:Y:S02]  /*3440*/  MOV R5, R89 ;  /* 0x0000005900057202 */ /* 0x000fe40000000f00 */
[----:B------:R-:W-:-:S02]  /*3450*/  PRMT R9, RZ, 0x7610, R9 ;  /* 0x00007610ff097816 */ /* 0x000fc40000000009 */
[----:B------:R-:W-:Y:S01]  /*3460*/  IADD3 R10, R14, 0x100, RZ ;  /* 0x000001000e0a7810 */ /* 0x000fe20007ffe0ff */
[C---:B------:R-:W-:Y:S01]  /*3470*/  IMAD.WIDE.U32 R4, R91.reuse, UR16, R4 ;  /* 0x000000105b047c25 */ /* 0x040fe2000f8e0004 */
[----:B------:R-:W4:Y:S03]  /*3480*/  @!P2 LDG.E.U16 R8, desc[UR12][R2.64+0x100] ;  /* 0x0001000c0208a981 */ /* 0x000f26000c1e1500 */
[----:B------:R-:W-:Y:S01]  /*3490*/  IMAD R11, R91, UR17, R0 ;  /* 0x000000115b0b7c24 */ /* 0x000fe2000f8e0200 */
[----:B------:R-:W-:Y:S01]  /*34a0*/  ISETP.GE.AND P2, PT, R10, R93, PT ;  /* 0x0000005d0a00720c */ /* 0x000fe20003f46270 */
[----:B------:R-:W4:Y:S01]  /*34b0*/  @!P1 LDG.E.U16 R9, desc[UR12][R2.64+0xc0] ;  /* 0x0000c00c02099981 */ /* 0x000f22000c1e1500 */
[----:B0-----:R-:W-:Y:S02]  /*34c0*/  LEA R12, P1, R4, R22, 0x3 ;  /* 0x00000016040c7211 */ /* 0x001fe400078218ff */
[----:B------:R-:W-:-:S02]  /*34d0*/  IADD3 R5, R5, R11, RZ ;  /* 0x0000000b05057210 */ /* 0x000fc40007ffe0ff */
[----:B------:R-:W-:Y:S02]  /*34e0*/  PRMT R0, RZ, 0x7610, R0 ;  /* 0x00007610ff007816 */ /* 0x000fe40000000000 */
[----:B------:R-:W-:Y:S02]  /*34f0*/  LEA.HI.X R13, R4, R23, R5, 0x3, P1 ;  /* 0x00000017040d7211 */ /* 0x000fe400008f1c05 */
[----:B------:R-:W-:Y:S02]  /*3500*/  PRMT R44, RZ, 0x7610, R44 ;  /* 0x00007610ff2c7816 */ /* 0x000fe4000000002c */
[----:B------:R-:W-:Y:S01]  /*3510*/  PRMT R11, RZ, 0x7610, R11 ;  /* 0x00007610ff0b7816 */ /* 0x000fe2000000000b */
[----:B------:R-:W2:Y:S01]  /*3520*/  @!P0 LDG.E.U16 R0, desc[UR12][R2.64] ;  /* 0x0000000c02008981 */ /* 0x000ea2000c1e1500 */
[C---:B------:R-:W-:Y:S02]  /*3530*/  IADD3 R4, R14.reuse, 0x120, RZ ;  /* 0x000001200e047810 */ /* 0x040fe40007ffe0ff */
[----:B------:R-:W-:Y:S01]  /*3540*/  IADD3 R42, R14, 0x140, RZ ;  /* 0x000001400e2a7810 */ /* 0x000fe20007ffe0ff */
[----:B------:R-:W4:Y:S01]  /*3550*/  @!P2 LDG.E.U16 R44, desc[UR12][R2.64+0x200] ;  /* 0x0002000c022ca981 */ /* 0x000f22000c1e1500 */
[----:B------:R-:W-:-:S02]  /*3560*/  PRMT R10, RZ, 0x7610, R10 ;  /* 0x00007610ff0a7816 */ /* 0x000fc4000000000a */
[----:B------:R-:W-:Y:S01]  /*3570*/  IADD3 R136, R14, 0x160, RZ ;  /* 0x000001600e887810 */ /* 0x000fe20007ffe0ff */
[----:B------:R-:W4:Y:S01]  /*3580*/  @!P3 LDG.E.U16 R11, desc[UR12][R2.64+0x140] ;  /* 0x0001400c020bb981 */ /* 0x000f22000c1e1500 */
[----:B------:R-:W-:Y:S02]  /*3590*/  PRMT R45, RZ, 0x7610, R45 ;  /* 0x00007610ff2d7816 */ /* 0x000fe4000000002d */
[-C--:B------:R-:W-:Y:S01]  /*35a0*/  ISETP.GE.AND P1, PT, R4, R93.reuse, PT ;  /* 0x0000005d0400720c */ /* 0x080fe20003f26270 */
[----:B------:R-:W4:Y:S01]  /*35b0*/  LDG.E.64 R12, desc[UR12][R12.64] ;  /* 0x0000000c0c0c7981 */ /* 0x000f22000c1e1b00 */
[-C--:B------:R-:W-:Y:S02]  /*35c0*/  ISETP.GE.AND P2, PT, R42, R93.reuse, PT ;  /* 0x0000005d2a00720c */ /* 0x080fe40003f46270 */
[----:B------:R-:W-:Y:S01]  /*35d0*/  ISETP.GE.AND P3, PT, R136, R93, PT ;  /* 0x0000005d8800720c */ /* 0x000fe20003f66270 */
[----:B------:R-:W4:Y:S01]  /*35e0*/  @!P4 LDG.E.U16 R10, desc[UR12][R2.64+0x180] ;  /* 0x0001800c020ac981 */ /* 0x000f22000c1e1500 */
[----:B------:R-:W-:-:S03]  /*35f0*/  PRMT R115, RZ, 0x7610, R115 ;  /* 0x00007610ff737816 */ /* 0x000fc60000000073 */
[----:B------:R-:W4:Y:S01]  /*3600*/  @!P5 LDG.E.U16 R45, desc[UR12][R2.64+0x1c0] ;  /* 0x0001c00c022dd981 */ /* 0x000f22000c1e1500 */
[----:B------:R-:W-:Y:S02]  /*3610*/  PRMT R117, RZ, 0x7610, R117 ;  /* 0x00007610ff757816 */ /* 0x000fe40000000075 */
[----:B------:R-:W-:Y:S01]  /*3620*/  PRMT R119, RZ, 0x7610, R119 ;  /* 0x00007610ff777816 */ /* 0x000fe20000000077 */
[----:B------:R-:W4:Y:S01]  /*3630*/  @!P1 LDG.E.U16 R115, desc[UR12][R2.64+0x240] ;  /* 0x0002400c02739981 */ /* 0x000f22000c1e1500 */
[C---:B------:R-:W-:Y:S02]  /*3640*/  IADD3 R4, R14.reuse, 0x180, RZ ;  /* 0x000001800e047810 */ /* 0x040fe40007ffe0ff */
[C---:B------:R-:W-:Y:S01]  /*3650*/  IADD3 R42, R14.reuse, 0x1a0, RZ ;  /* 0x000001a00e2a7810 */ /* 0x040fe20007ffe0ff */
[----:B------:R-:W4:Y:S01]  /*3660*/  @!P2 LDG.E.U16 R117, desc[UR12][R2.64+0x280] ;  /* 0x0002800c0275a981 */ /* 0x000f22000c1e1500 */
[C---:B------:R-:W-:Y:S02]  /*3670*/  IADD3 R136, R14.reuse, 0x1c0, RZ ;  /* 0x000001c00e887810 */ /* 0x040fe40007ffe0ff */
[----:B------:R-:W-:Y:S01]  /*3680*/  IADD3 R138, R14, 0x1e0, RZ ;  /* 0x000001e00e8a7810 */ /* 0x000fe20007ffe0ff */
[----:B------:R-:W4:Y:S01]  /*3690*/  @!P3 LDG.E.U16 R119, desc[UR12][R2.64+0x2c0] ;  /* 0x0002c00c0277b981 */ /* 0x000f22000c1e1500 */
[----:B------:R-:W-:-:S02]  /*36a0*/  ISETP.GE.AND P1, PT, R4, R93, PT ;  /* 0x0000005d0400720c */ /* 0x000fc40003f26270 */
[-C--:B------:R-:W-:Y:S02]  /*36b0*/  ISETP.GE.AND P2, PT, R42, R93.reuse, PT ;  /* 0x0000005d2a00720c */ /* 0x080fe40003f46270 */
[-C--:B------:R-:W-:Y:S02]  /*36c0*/  ISETP.GE.AND P3, PT, R136, R93.reuse, PT ;  /* 0x0000005d8800720c */ /* 0x080fe40003f66270 */
[----:B------:R-:W-:Y:S02]  /*36d0*/  ISETP.GE.AND P4, PT, R138, R93, PT ;  /* 0x0000005d8a00720c */ /* 0x000fe40003f86270 */
[----:B------:R-:W-:Y:S02]  /*36e0*/  PRMT R121, RZ, 0x7610, R121 ;  /* 0x00007610ff797816 */ /* 0x000fe40000000079 */
[----:B------:R-:W-:Y:S02]  /*36f0*/  PRMT R123, RZ, 0x7610, R123 ;  /* 0x00007610ff7b7816 */ /* 0x000fe4000000007b */
[----:B------:R-:W-:-:S02]  /*3700*/  PRMT R125, RZ, 0x7610, R125 ;  /* 0x00007610ff7d7816 */ /* 0x000fc4000000007d */
[----:B------:R-:W-:Y:S01]  /*3710*/  PRMT R127, RZ, 0x7610, R127 ;  /* 0x00007610ff7f7816 */ /* 0x000fe2000000007f */
[----:B------:R-:W4:Y:S04]  /*3720*/  @!P1 LDG.E.U16 R121, desc[UR12][R2.64+0x300] ;  /* 0x0003000c02799981 */ /* 0x000f28000c1e1500 */
[----:B------:R-:W4:Y:S04]  /*3730*/  @!P2 LDG.E.U16 R123, desc[UR12][R2.64+0x340] ;  /* 0x0003400c027ba981 */ /* 0x000f28000c1e1500 */
[----:B------:R-:W4:Y:S04]  /*3740*/  @!P3 LDG.E.U16 R125, desc[UR12][R2.64+0x380] ;  /* 0x0003800c027db981 */ /* 0x000f28000c1e1500 */
[----:B------:R0:W4:Y:S01]  /*3750*/  @!P4 LDG.E.U16 R127, desc[UR12][R2.64+0x3c0] ;  /* 0x0003c00c027fc981 */ /* 0x000122000c1e1500 */
[----:B------:R-:W1:Y:S01]  /*3760*/  S2UR UR8, SR_CgaCtaId ;  /* 0x00000000000879c3 */ /* 0x000e620000008800 */
[----:B------:R-:W-:Y:S01]  /*3770*/  IMAD R42, R131, UR18, RZ ;  /* 0x00000012832a7c24 */ /* 0x000fe2000f8e02ff */
[----:B0-----:R-:W-:-:S02]  /*3780*/  MOV R2, R16 ;  /* 0x0000001000027202 */ /* 0x001fc40000000f00 */
[----:B------:R-:W-:Y:S01]  /*3790*/  MOV R3, R87 ;  /* 0x0000005700037202 */ /* 0x000fe20000000f00 */
[C---:B------:R-:W-:Y:S02]  /*37a0*/  IMAD R43, R91.reuse, UR19, R42 ;  /* 0x000000135b2b7c24 */ /* 0x040fe4000f8e022a */
[----:B------:R-:W-:-:S03]  /*37b0*/  IMAD.WIDE.U32 R4, R91, UR18, R2 ;  /* 0x000000125b047c25 */ /* 0x000fc6000f8e0002 */
[----:B------:R-:W-:Y:S02]  /*37c0*/  LEA R42, P1, R4, R20, 0x3 ;  /* 0x00000014042a7211 */ /* 0x000fe400078218ff */
[----:B------:R-:W-:-:S04]  /*37d0*/  IADD3 R5, R5, R43, RZ ;  /* 0x0000002b05057210 */ /* 0x000fc80007ffe0ff */
[----:B------:R-:W-:Y:S02]  /*37e0*/  LEA.HI.X R43, R4, R21, R5, 0x3, P1 ;  /* 0x00000015042b7211 */ /* 0x000fe400008f1c05 */
[----:B------:R-:W-:-:S04]  /*37f0*/  ISETP.NE.AND P1, PT, R180, RZ, PT ;  /* 0x000000ffb400720c */ /* 0x000fc80003f25270 */
[----:B------:R-:W-:Y:S01]  /*3800*/  ISETP.LT.OR P2, PT, R64, 0x2, P1 ;  /* 0x000000024000780c */ /* 0x000fe20000f41670 */
[----:B------:R-:W-:Y:S01]  /*3810*/  UMOV UR7, 0x400 ;  /* 0x0000040000077882 */ /* 0x000fe20000000000 */
[C---:B------:R-:W-:Y:S01]  /*3820*/  IADD3 R5, R74.reuse, 0x100, RZ ;  /* 0x000001004a057810 */ /* 0x040fe20007ffe0ff */
[----:B-1----:R-:W-:Y:S01]  /*3830*/  ULEA UR7, UR8, UR7, 0x18 ;  /* 0x0000000708077291 */ /* 0x002fe2000f8ec03f */
[----:B------:R-:W-:Y:S01]  /*3840*/  IADD3 R3, R74, 0x120, RZ ;  /* 0x000001204a037810 */ /* 0x000fe20007ffe0ff */
[----:B------:R-:W5:Y:S01]  /*3850*/  LDG.E.64 R42, desc[UR12][R42.64] ;  /* 0x0000000c2a2a7981 */ /* 0x000f62000c1e1b00 */
[----:B------:R-:W-:-:S04]  /*3860*/  LEA.HI.SX32 R5, R5, R74, 0x1b ;  /* 0x0000004a05057211 */ /* 0x000fc800078fdaff */
[----:B------:R-:W-:-:S03]  /*3870*/  LEA R5, R5, UR7, 0x1 ;  /* 0x0000000705057c11 */ /* 0x000fc6000f8e08ff */
[----:B------:R-:W0:Y:S01]  /*3880*/  @!P2 LDC R129, c[0x0][0x21c] ;  /* 0x00008700ff81ab82 */ /* 0x000e220000000800 */
[----:B------:R-:W-:Y:S02]  /*3890*/  LEA.HI.SX32 R3, R3, R74, 0x1b ;  /* 0x0000004a03037211 */ /* 0x000fe400078fdaff */
[----:B------:R-:W-:Y:S01]  /*38a0*/  ISETP.NE.AND P3, PT, R76, RZ, PT ;  /* 0x000000ff4c00720c */ /* 0x000fe20003f65270 */
[----:B--2---:R-:W-:Y:S04]  /*38b0*/  STS.U16 [R63], R0 ;  /* 0x000000003f007388 */ /* 0x004fe80000000400 */
[----:B---3--:R-:W-:Y:S04]  /*38c0*/  STS.U16 [R62+0x40], R7 ;  /* 0x000040073e007388 */ /* 0x008fe80000000400 */
[----:B------:R1:W-:Y:S04]  /*38d0*/  STS.U16 [R61+0x80], R6 ;  /* 0x000080063d007388 */ /* 0x0003e80000000400 */
[----:B----4-:R2:W-:Y:S01]  /*38e0*/  STS.U16 [R60+0xc0], R9 ;  /* 0x0000c0093c007388 */ /* 0x0105e20000000400 */
[----:B------:R-:W-:-:S03]  /*38f0*/  FMUL.FTZ R149, R12, 1.4426950216293334961 ;  /* 0x3fb8aa3b0c957820 */ /* 0x000fc60000410000 */
[----:B------:R3:W-:Y:S01]  /*3900*/  STS.U16 [R59+0x100], R8 ;  /* 0x000100083b007388 */ /* 0x0007e20000000400 */
[----:B-1----:R-:W-:-:S03]  /*3910*/  FMUL.FTZ R6, R116, R13 ;  /* 0x0000000d74067220 */ /* 0x002fc60000410000 */
[----:B------:R-:W-:Y:S01]  /*3920*/  STS.U16 [R58+0x140], R11 ;  /* 0x0001400b3a007388 */ /* 0x000fe20000000400 */
[----:B------:R-:W-:-:S03]  /*3930*/  IADD3 R7, R74, 0x140, RZ ;  /* 0x000001404a077810 */ /* 0x000fc60007ffe0ff */
[----:B------:R1:W-:Y:S01]  /*3940*/  STS.U16 [R57+0x180], R10 ;  /* 0x0001800a39007388 */ /* 0x0003e20000000400 */
[----:B--2---:R-:W-:Y:S01]  /*3950*/  IADD3 R9, R74, 0x160, RZ ;  /* 0x000001604a097810 */ /* 0x004fe20007ffe0ff */
[----:B---3--:R-:W-:Y:S02]  /*3960*/  FMUL.FTZ R8, R116, R149 ;  /* 0x0000009574087220 */ /* 0x008fe40000410000 */
[----:B------:R-:W-:Y:S01]  /*3970*/  STS.U16 [R56+0x1c0], R45 ;  /* 0x0001c02d38007388 */ /* 0x000fe20000000400 */
[----:B------:R-:W-:-:S03]  /*3980*/  LEA R0, R3, UR7, 0x1 ;  /* 0x0000000703007c11 */ /* 0x000fc6000f8e08ff */
[----:B------:R2:W-:Y:S01]  /*3990*/  STS.U16 [R5+0x200], R44 ;  /* 0x0002002c05007388 */ /* 0x0005e20000000400 */
[----:B------:R-:W-:Y:S01]  /*39a0*/  IADD3 R3, R74, 0x180, RZ ;  /* 0x000001804a037810 */ /* 0x000fe20007ffe0ff */
[----:B-1----:R1:W-:Y:S01]  /*39b0*/  MUFU.EX2 R10, R8 ;  /* 0x00000008000a7308 */ /* 0x0023e20000000800 */
[-C--:B------:R-:W-:Y:S02]  /*39c0*/  LEA.HI.SX32 R7, R7, R74.reuse, 0x1b ;  /* 0x0000004a07077211 */ /* 0x080fe400078fdaff */
[----:B------:R-:W-:Y:S01]  /*39d0*/  LEA.HI.SX32 R9, R9, R74, 0x1b ;  /* 0x0000004a09097211 */ /* 0x000fe200078fdaff */
[----:B--2---:R-:W-:Y:S01]  /*39e0*/  FMUL.RZ R44, R6, 0.15915493667125701904 ;  /* 0x3e22f983062c7820 */ /* 0x004fe2000040c000 */
[----:B------:R-:W-:-:S03]  /*39f0*/  IADD3 R5, R74, 0x1a0, RZ ;  /* 0x000001a04a057810 */ /* 0x000fc60007ffe0ff */
[----:B------:R-:W2:Y:S01]  /*3a00*/  MUFU.COS R45, R44 ;  /* 0x0000002c002d7308 */ /* 0x000ea20000000000 */
[----:B------:R-:W-:Y:S02]  /*3a10*/  LEA.HI.SX32 R3, R3, R74, 0x1b ;  /* 0x0000004a03037211 */ /* 0x000fe400078fdaff */
[----:B------:R-:W-:-:S05]  /*3a20*/  LEA R2, R7, UR7, 0x1 ;  /* 0x0000000707027c11 */ /* 0x000fca000f8e08ff */
[----:B------:R-:W3:Y:S01]  /*3a30*/  MUFU.SIN R11, R44 ;  /* 0x0000002c000b7308 */ /* 0x000ee20000000400 */
[----:B------:R-:W-:Y:S01]  /*3a40*/  LEA R4, R9, UR7, 0x1 ;  /* 0x0000000709047c11 */ /* 0x000fe2000f8e08ff */
[----:B------:R4:W-:Y:S01]  /*3a50*/  STS.U16 [R0+0x240], R115 ;  /* 0x0002407300007388 */ /* 0x0009e20000000400 */
[C---:B------:R-:W-:Y:S02]  /*3a60*/  IADD3 R7, R74.reuse, 0x1c0, RZ ;  /* 0x000001c04a077810 */ /* 0x040fe40007ffe0ff */
[----:B------:R-:W-:Y:S02]  /*3a70*/  IADD3 R9, R74, 0x1e0, RZ ;  /* 0x000001e04a097810 */ /* 0x000fe40007ffe0ff */
[-C--:B------:R-:W-:Y:S01]  /*3a80*/  LEA.HI.SX32 R5, R5, R74.reuse, 0x1b ;  /* 0x0000004a05057211 */ /* 0x080fe200078fdaff */
[----:B------:R0:W-:Y:S01]  /*3a90*/  STS.U16 [R2+0x280], R117 ;  /* 0x0002807502007388 */ /* 0x0001e20000000400 */
[----:B------:R-:W-:Y:S02]  /*3aa0*/  LEA.HI.SX32 R7, R7, R74, 0x1b ;  /* 0x0000004a07077211 */ /* 0x000fe400078fdaff */
[----:B----4-:R-:W-:-:S02]  /*3ab0*/  LEA R0, R3, UR7, 0x1 ;  /* 0x0000000703007c11 */ /* 0x010fc4000f8e08ff */
[----:B------:R-:W-:Y:S02]  /*3ac0*/  SHF.L.U32 R3, R74, 0x4, RZ ;  /* 0x000000044a037819 */ /* 0x000fe400000006ff */
[----:B------:R-:W-:Y:S02]  /*3ad0*/  LEA.HI.SX32 R9, R9, R74, 0x1b ;  /* 0x0000004a09097211 */ /* 0x000fe400078fdaff */
[----:B-1----:R-:W-:Y:S01]  /*3ae0*/  @!P2 IADD3 R8, R64, -0x2, RZ ;  /* 0xfffffffe4008a810 */ /* 0x002fe20007ffe0ff */
[----:B------:R1:W-:Y:S01]  /*3af0*/  STS.U16 [R4+0x2c0], R119 ;  /* 0x0002c07704007388 */ /* 0x0003e20000000400 */
[----:B0-----:R-:W-:Y:S02]  /*3b00*/  LEA R2, R5, UR7, 0x1 ;  /* 0x0000000705027c11 */ /* 0x001fe4000f8e08ff */
[----:B------:R-:W-:Y:S02]  /*3b10*/  LEA R5, R118, R91, 0x8 ;  /* 0x0000005b76057211 */ /* 0x000fe400078e40ff */
[----:B------:R-:W-:-:S02]  /*3b20*/  LEA.HI.SX32 R3, R3, R3, 0x1b ;  /* 0x0000000303037211 */ /* 0x000fc400078fdaff */
[----:B------:R-:W-:Y:S01]  /*3b30*/  @P3 IADD3 R5, R76, 0x200, RZ ;  /* 0x000002004c053810 */ /* 0x000fe20007ffe0ff */
[----:B------:R0:W-:Y:S01]  /*3b40*/  STS.U16 [R0+0x300], R121 ;  /* 0x0003007900007388 */ /* 0x0001e20000000400 */
[----:B------:R-:W-:Y:S02]  /*3b50*/  LEA R6, R9, UR7, 0x1 ;  /* 0x0000000709067c11 */ /* 0x000fe4000f8e08ff */
[----:B-1----:R-:W-:Y:S01]  /*3b60*/  LEA R4, R7, UR7, 0x1 ;  /* 0x0000000707047c11 */ /* 0x002fe2000f8e08ff */
[----:B------:R-:W-:Y:S01]  /*3b70*/  @!P2 IMAD R7, R8, R129, R91 ;  /* 0x000000810807a224 */ /* 0x000fe200078e025b */
[----:B------:R1:W-:Y:S01]  /*3b80*/  STS.U16 [R2+0x340], R123 ;  /* 0x0003407b02007388 */ /* 0x0003e20000000400 */
[C---:B--2---:R-:W-:Y:S01]  /*3b90*/  FMUL.FTZ R8, R10.reuse, R45 ;  /* 0x0000002d0a087220 */ /* 0x044fe20000410000 */
[----:B---3--:R-:W-:Y:S01]  /*3ba0*/  FMUL.FTZ R9, R10, R11 ;  /* 0x0000000b0a097220 */ /* 0x008fe20000410000 */
[----:B------:R-:W-:Y:S02]  /*3bb0*/  LEA R44, R5, UR7, 0x3 ;  /* 0x00000007052c7c11 */ /* 0x000fe4000f8e18ff */
[----:B0-----:R-:W-:Y:S01]  /*3bc0*/  LEA R0, R3, UR7, 0x1 ;  /* 0x0000000703007c11 */ /* 0x001fe2000f8e08ff */
[----:B------:R-:W-:Y:S04]  /*3bd0*/  STS.U16 [R4+0x380], R125 ;  /* 0x0003807d04007388 */ /* 0x000fe80000000400 */
[----:B------:R-:W-:Y:S01]  /*3be0*/  STS.U16 [R6+0x3c0], R127 ;  /* 0x0003c07f06007388 */ /* 0x000fe20000000400 */
[----:B-1----:R-:W-:Y:S01]  /*3bf0*/  @!P2 IMAD.WIDE R2, R7, 0x10, R40 ;  /* 0x000000100702a825 */ /* 0x002fe200078e0228 */
[----:B------:R-:W-:-:S02]  /*3c00*/  NOP ;  /* 0x0000000000007918 */ /* 0x000fc40000000000 */
[----:B------:R-:W0:Y:S04]  /*3c10*/  LDS.U16 R7, [R0] ;  /* 0x0000000000077984 */ /* 0x000e280000000400 */
[----:B------:R-:W1:Y:S04]  /*3c20*/  LDS.U16 R133, [R0+0x2] ;  /* 0x0000020000857984 */ /* 0x000e680000000400 */
[----:B------:R-:W2:Y:S04]  /*3c30*/  LDS.U16 R143, [R0+0x4] ;  /* 0x00000400008f7984 */ /* 0x000ea80000000400 */
[----:B------:R-:W3:Y:S04]  /*3c40*/  LDS.U16 R6, [R0+0x6] ;  /* 0x0000060000067984 */ /* 0x000ee80000000400 */
[----:B------:R-:W4:Y:S04]  /*3c50*/  LDS.U16 R144, [R0+0x8] ;  /* 0x0000080000907984 */ /* 0x000f280000000400 */
        /* <DEDUP_REMOVED lines=12> */
[C---:B------:R-:W-:Y:S01]  /*3d20*/  FMUL.FTZ R45, R114.reuse, R13 ;  /* 0x0000000d722d7220 */ /* 0x040fe20000410000 */
[----:B------:R-:W-:Y:S01]  /*3d30*/  CS2R R10, SRZ ;  /* 0x00000000000a7805 */ /* 0x000fe2000001ff00 */
[----:B------:R-:W-:Y:S02]  /*3d40*/  BAR.SYNC.DEFER_BLOCKING 0x0 ;  /* 0x0000000000007b1d */ /* 0x000fe40000010000 */
[----:B------:R-:W-:Y:S01]  /*3d50*/  FMUL.RZ R119, R45, 0.15915493667125701904 ;  /* 0x3e22f9832d777820 */ /* 0x000fe2000040c000 */
[----:B------:R-:W-:Y:S01]  /*3d60*/  FMUL.FTZ R45, R114, R149 ;  /* 0x00000095722d7220 */ /* 0x000fe20000410000 */
[C---:B------:R-:W-:Y:S01]  /*3d70*/  FMUL.FTZ R115, R112.reuse, R13 ;  /* 0x0000000d70737220 */ /* 0x040fe20000410000 */
[----:B-1----:R-:W-:Y:S01]  /*3d80*/  FMUL.FTZ R0, R112, R149 ;  /* 0x0000009570007220 */ /* 0x002fe20000410000 */
[----:B--2---:R-:W-:-:S02]  /*3d90*/  FMUL.FTZ R44, R108, R13 ;  /* 0x0000000d6c2c7220 */ /* 0x004fc40000410000 */
[----:B------:R-:W-:Y:S01]  /*3da0*/  FMUL.RZ R115, R115, 0.15915493667125701904 ;  /* 0x3e22f98373737820 */ /* 0x000fe2000040c000 */
[----:B------:R-:W-:Y:S01]  /*3db0*/  MUFU.SIN R136, R119 ;  /* 0x0000007700887308 */ /* 0x000fe20000000400 */
[----:B------:R-:W-:Y:S01]  /*3dc0*/  FMUL.RZ R125, R44, 0.15915493667125701904 ;  /* 0x3e22f9832c7d7820 */ /* 0x000fe2000040c000 */
[----:B------:R-:W-:-:S06]  /*3dd0*/  FMUL.FTZ R44, R108, R149 ;  /* 0x000000956c2c7220 */ /* 0x000fcc0000410000 */
[----:B------:R-:W1:Y:S01]  /*3de0*/  MUFU.EX2 R45, R45 ;  /* 0x0000002d002d7308 */ /* 0x000e620000000800 */
[----:B------:R2:W5:Y:S07]  /*3df0*/  @!P2 LDG.E.64 R10, desc[UR12][R2.64+0x8] ;  /* 0x0000080c020aa981 */ /* 0x00056e000c1e1b00 */
[----:B------:R-:W3:Y:S01]  /*3e00*/  MUFU.COS R138, R119 ;  /* 0x00000077008a7308 */ /* 0x000ee20000000000 */
[----:B--2---:R-:W-:-:S07]  /*3e10*/  FMUL.FTZ R2, R110, R13 ;  /* 0x0000000d6e027220 */ /* 0x004fce0000410000 */
[----:B------:R-:W-:Y:S01]  /*3e20*/  MUFU.SIN R117, R115 ;  /* 0x0000007300757308 */ /* 0x000fe20000000400 */
[----:B------:R-:W-:Y:S01]  /*3e30*/  FMUL.RZ R123, R2, 0.15915493667125701904 ;  /* 0x3e22f983027b7820 */ /* 0x000fe2000040c000 */
[----:B------:R-:W-:-:S06]  /*3e40*/  FMUL.FTZ R2, R110, R149 ;  /* 0x000000956e027220 */ /* 0x000fcc0000410000 */
[----:B------:R2:W-:Y:S08]  /*3e50*/  MUFU.COS R137, R115 ;  /* 0x0000007300897308 */ /* 0x0005f00000000000 */
[----:B------:R-:W4:Y:S01]  /*3e60*/  MUFU.EX2 R0, R0 ;  /* 0x0000000000007308 */ /* 0x000f220000000800 */
[----:B--2---:R-:W-:-:S07]  /*3e70*/  FMUL.FTZ R115, R106, R13 ;  /* 0x0000000d6a737220 */ /* 0x004fce0000410000 */
[----:B------:R-:W-:Y:S08]  /*3e80*/  MUFU.SIN R119, R125 ;  /* 0x0000007d00777308 */ /* 0x000ff00000000400 */
[----:B------:R-:W-:Y:S08]  /*3e90*/  MUFU.COS R141, R125 ;  /* 0x0000007d008d7308 */ /* 0x000ff00000000000 */
[----:B------:R-:W2:Y:S01]  /*3ea0*/  MUFU.EX2 R44, R44 ;  /* 0x0000002c002c7308 */ /* 0x000ea20000000800 */
[----:B-1----:R-:W-:-:S07]  /*3eb0*/  FMUL.FTZ R136, R45, R136 ;  /* 0x000000882d887220 */ /* 0x002fce0000410000 */
[----:B------:R-:W-:Y:S08]  /*3ec0*/  MUFU.SIN R3, R123 ;  /* 0x0000007b00037308 */ /* 0x000ff00000000400 */
[----:B------:R1:W-:Y:S08]  /*3ed0*/  MUFU.COS R139, R123 ;  /* 0x0000007b008b7308 */ /* 0x0003f00000000000 */
[----:B------:R-:W0:Y:S01]  /*3ee0*/  MUFU.EX2 R2, R2 ;  /* 0x0000000200027308 */ /* 0x000e220000000800 */
[----:B-1----:R-:W-:Y:S01]  /*3ef0*/  FMUL.RZ R123, R115, 0.15915493667125701904 ;  /* 0x3e22f983737b7820 */ /* 0x002fe2000040c000 */
[----:B------:R-:W-:Y:S01]  /*3f00*/  SHF.L.U32 R115, R179, 0x10, RZ ;  /* 0x00000010b3737819 */ /* 0x000fe200000006ff */
[----:B---3--:R-:W-:Y:S01]  /*3f10*/  FMUL.FTZ R135, R45, R138 ;  /* 0x0000008a2d877220 */ /* 0x008fe20000410000 */
[----:B----4-:R-:W-:-:S03]  /*3f20*/  FMUL.FTZ R137, R0, R137 ;  /* 0x0000008900897220 */ /* 0x010fc60000410000 */
[----:B------:R-:W-:Y:S01]  /*3f30*/  FMUL.FTZ R151, R116, R115 ;  /* 0x0000007374977220 */ /* 0x000fe20000410000 */
[----:B------:R-:W-:Y:S01]  /*3f40*/  FMUL.FTZ R138, R0, R117 ;  /* 0x00000075008a7220 */ /* 0x000fe20000410000 */
[----:B------:R-:W-:Y:S02]  /*3f50*/  FMUL.FTZ R121, R106, R149 ;  /* 0x000000956a797220 */ /* 0x000fe40000410000 */
[----:B------:R-:W-:Y:S01]  /*3f60*/  FMUL.FTZ R0, R136, R151 ;  /* 0x0000009788007220 */ /* 0x000fe20000410000 */
[C---:B--2---:R-:W-:Y:S01]  /*3f70*/  FMUL.FTZ R141, R44.reuse, R141 ;  /* 0x0000008d2c8d7220 */ /* 0x044fe20000410000 */
[----:B------:R-:W-:Y:S01]  /*3f80*/  FMUL.FTZ R142, R44, R119 ;  /* 0x000000772c8e7220 */ /* 0x000fe20000410000 */
[----:B------:R-:W-:Y:S01]  /*3f90*/  FMUL.FTZ R44, RZ, R136 ;  /* 0x00000088ff2c7220 */ /* 0x000fe20000410000 */
[----:B------:R-:W-:Y:S01]  /*3fa0*/  FFMA.FTZ R0, RZ, R135, R0 ;  /* 0x00000087ff007223 */ /* 0x000fe20000010000 */
[----:B------:R-:W-:Y:S01]  /*3fb0*/  MUFU.EX2 R121, R121 ;  /* 0x0000007900797308 */ /* 0x000fe20000000800 */
[----:B0-----:R-:W-:Y:S01]  /*3fc0*/  FMUL.FTZ R140, R2, R3 ;  /* 0x00000003028c7220 */ /* 0x001fe20000410000 */
[----:B------:R-:W-:Y:S01]  /*3fd0*/  SHF.L.U32 R129, R54, 0x10, RZ ;  /* 0x0000001036817819 */ /* 0x000fe200000006ff */
[----:B------:R-:W-:Y:S01]  /*3fe0*/  FFMA.FTZ R3, R135, R151, -R44 ;  /* 0x0000009787037223 */ /* 0x000fe2000001082c */
[----:B------:R-:W-:-:S04]  /*3ff0*/  FADD.FTZ R44, RZ, R0 ;  /* 0x00000000ff2c7221 */ /* 0x000fc80000010000 */
[----:B------:R-:W0:Y:S01]  /*4000*/  MUFU.COS R154, R123 ;  /* 0x0000007b009a7308 */ /* 0x000e220000000000 */
[----:B------:R-:W-:Y:S01]  /*4010*/  FMUL.FTZ R0, R104, R13 ;  /* 0x0000000d68007220 */ /* 0x000fe20000410000 */
[----:B------:R-:W-:Y:S01]  /*4020*/  FFMA.FTZ R3, R114, R129, R3 ;  /* 0x0000008172037223 */ /* 0x000fe20000010003 */
[----:B------:R-:W-:-:S05]  /*4030*/  FMUL.FTZ R148, R138, R44 ;  /* 0x0000002c8a947220 */ /* 0x000fca0000410000 */
[----:B------:R-:W1:Y:S01]  /*4040*/  MUFU.SIN R152, R123 ;  /* 0x0000007b00987308 */ /* 0x000e620000000400 */
[----:B------:R-:W-:Y:S01]  /*4050*/  FMUL.RZ R153, R0, 0.15915493667125701904 ;  /* 0x3e22f98300997820 */ /* 0x000fe2000040c000 */
[----:B------:R-:W-:Y:S01]  /*4060*/  SHF.L.U32 R127, R53, 0x10, RZ ;  /* 0x00000010357f7819 */ /* 0x000fe200000006ff */
[----:B------:R-:W-:Y:S01]  /*4070*/  FMUL.FTZ R0, R8, R136 ;  /* 0x0000008808007220 */ /* 0x000fe20000410000 */
[-C--:B------:R-:W-:Y:S01]  /*4080*/  FFMA.FTZ R119, R137, R3.reuse, -R148 ;  /* 0x0000000389777223 */ /* 0x080fe20000010894 */
[----:B------:R-:W-:Y:S02]  /*4090*/  FMUL.FTZ R148, R138, R3 ;  /* 0x000000038a947220 */ /* 0x000fe40000410000 */
[----:B------:R-:W-:Y:S01]  /*40a0*/  FFMA.FTZ R117, R9, R135, R0 ;  /* 0x0000008709757223 */ /* 0x000fe20000010000 */
[----:B------:R-:W-:Y:S01]  /*40b0*/  FFMA.FTZ R119, R112, R127, R119 ;  /* 0x0000007f70777223 */ /* 0x000fe20000010077 */
[----:B------:R-:W-:Y:S01]  /*40c0*/  FFMA.FTZ R0, R137, R44, R148 ;  /* 0x0000002c89007223 */ /* 0x000fe20000010094 */
[----:B0-----:R-:W-:Y:S01]  /*40d0*/  FMUL.FTZ R154, R121, R154 ;  /* 0x0000009a799a7220 */ /* 0x001fe20000410000 */
[----:B------:R-:W-:Y:S01]  /*40e0*/  FMUL.FTZ R139, R2, R139 ;  /* 0x0000008b028b7220 */ /* 0x000fe20000410000 */
[----:B------:R-:W-:Y:S01]  /*40f0*/  FMUL.FTZ R156, R140, R119 ;  /* 0x000000778c9c7220 */ /* 0x000fe20000410000 */
[----:B------:R-:W-:Y:S01]  /*4100*/  FMUL.FTZ R2, R104, R149 ;  /* 0x0000009568027220 */ /* 0x000fe20000410000 */
[----:B------:R-:W-:Y:S01]  /*4110*/  FMUL.FTZ R45, R9, R136 ;  /* 0x00000088092d7220 */ /* 0x000fe20000410000 */
[----:B-1----:R-:W-:Y:S01]  /*4120*/  FMUL.FTZ R152, R121, R152 ;  /* 0x0000009879987220 */ /* 0x002fe20000410000 */
[----:B------:R-:W-:-:S02]  /*4130*/  FADD.FTZ R121, RZ, R0 ;  /* 0x00000000ff797221 */ /* 0x000fc40000010000 */
[----:B------:R-:W-:Y:S01]  /*4140*/  FFMA.FTZ R44, R8, R135, -R45 ;  /* 0x00000087082c7223 */ /* 0x000fe2000001082d */
[----:B------:R-:W-:Y:S01]  /*4150*/  FMUL.FTZ R148, R138, R117 ;  /* 0x000000758a947220 */ /* 0x000fe20000410000 */
[-C--:B------:R-:W-:Y:S01]  /*4160*/  FFMA.FTZ R123, R139, R121.reuse, R156 ;  /* 0x000000798b7b7223 */ /* 0x080fe2000001009c */
[----:B------:R-:W-:Y:S01]  /*4170*/  FMUL.FTZ R156, R140, R121 ;  /* 0x000000798c9c7220 */ /* 0x000fe20000410000 */
[----:B------:R-:W-:Y:S01]  /*4180*/  MUFU.EX2 R2, R2 ;  /* 0x0000000200027308 */ /* 0x000fe20000000800 */
[----:B------:R-:W-:Y:S01]  /*4190*/  SHF.L.U32 R125, R52, 0x10, RZ ;  /* 0x00000010347d7819 */ /* 0x000fe200000006ff */
[-C--:B------:R-:W-:Y:S01]  /*41a0*/  FFMA.FTZ R148, R137, R44.reuse, -R148 ;  /* 0x0000002c89947223 */ /* 0x080fe20000010894 */
[----:B------:R-:W-:Y:S01]  /*41b0*/  FFMA.FTZ R119, R139, R119, -R156 ;  /* 0x000000778b777223 */ /* 0x000fe2000001089c */
[----:B------:R-:W-:-:S04]  /*41c0*/  FMUL.FTZ R44, R138, R44 ;  /* 0x0000002c8a2c7220 */ /* 0x000fc80000410000 */
[----:B------:R-:W0:Y:S01]  /*41d0*/  MUFU.COS R45, R153 ;  /* 0x00000099002d7308 */ /* 0x000e220000000000 */
[----:B------:R-:W-:Y:S01]  /*41e0*/  FFMA.FTZ R119, R110, R125, R119 ;  /* 0x0000007d6e777223 */ /* 0x000fe20000010077 */
[----:B------:R-:W-:Y:S01]  /*41f0*/  FMUL.FTZ R0, R102, R13 ;  /* 0x0000000d66007220 */ /* 0x000fe20000410000 */
[----:B------:R-:W-:-:S05]  /*4200*/  FFMA.FTZ R44, R137, R117, R44 ;  /* 0x00000075892c7223 */ /* 0x000fca000001002c */
[----:B------:R-:W1:Y:S01]  /*4210*/  MUFU.SIN R3, R153 ;  /* 0x0000009900037308 */ /* 0x000e620000000400 */
[----:B------:R-:W-:Y:S01]  /*4220*/  FADD.FTZ R123, RZ, R123 ;  /* 0x0000007bff7b7221 */ /* 0x000fe20000010000 */
[----:B------:R-:W-:Y:S01]  /*4230*/  FMUL.FTZ R117, R140, R148 ;  /* 0x000000948c757220 */ /* 0x000fe20000410000 */
[----:B------:R-:W-:Y:S01]  /*4240*/  FMUL.FTZ R158, R142, R119 ;  /* 0x000000778e9e7220 */ /* 0x000fe20000410000 */
[----:B------:R-:W-:Y:S01]  /*4250*/  FMUL.RZ R155, R0, 0.15915493667125701904 ;  /* 0x3e22f983009b7820 */ /* 0x000fe2000040c000 */
[-C--:B------:R-:W-:Y:S01]  /*4260*/  FMUL.FTZ R0, R140, R44.reuse ;  /* 0x0000002c8c007220 */ /* 0x080fe20000410000 */
[----:B------:R-:W-:Y:S01]  /*4270*/  FMUL.FTZ R156, R142, R123 ;  /* 0x0000007b8e9c7220 */ /* 0x000fe20000410000 */
[----:B------:R-:W-:Y:S01]  /*4280*/  FFMA.FTZ R117, R139, R44, R117 ;  /* 0x0000002c8b757223 */ /* 0x000fe20000010075 */
[----:B------:R-:W-:Y:S01]  /*4290*/  FMUL.FTZ R149, R102, R149 ;  /* 0x0000009566957220 */ /* 0x000fe20000410000 */
[----:B------:R-:W-:Y:S01]  /*42a0*/  FFMA.FTZ R158, R141, R123, R158 ;  /* 0x0000007b8d9e7223 */ /* 0x000fe2000001009e */
[----:B------:R-:W-:Y:S01]  /*42b0*/  SHF.L.U32 R123, R51, 0x10, RZ ;  /* 0x00000010337b7819 */ /* 0x000fe200000006ff */
[----:B------:R-:W-:Y:S01]  /*42c0*/  FFMA.FTZ R148, R139, R148, -R0 ;  /* 0x000000948b947223 */ /* 0x000fe20000010800 */
[C---:B------:R-:W-:Y:S01]  /*42d0*/  FFMA.FTZ R119, R141.reuse, R119, -R156 ;  /* 0x000000778d777223 */ /* 0x040fe2000001089c */
[----:B------:R-:W-:Y:S01]  /*42e0*/  FMUL.FTZ R44, R142, R117 ;  /* 0x000000758e2c7220 */ /* 0x000fe20000410000 */
[C---:B0-----:R-:W-:Y:S01]  /*42f0*/  FMUL.FTZ R156, R2.reuse, R45 ;  /* 0x0000002d029c7220 */ /* 0x041fe20000410000 */
[----:B------:R-:W-:Y:S01]  /*4300*/  FADD.FTZ R45, RZ, R158 ;  /* 0x0000009eff2d7221 */ /* 0x000fe20000010000 */
[----:B------:R-:W-:Y:S01]  /*4310*/  MUFU.EX2 R149, R149 ;  /* 0x0000009500957308 */ /* 0x000fe20000000800 */
[----:B-1----:R-:W-:Y:S01]  /*4320*/  FMUL.FTZ R158, R2, R3 ;  /* 0x00000003029e7220 */ /* 0x002fe20000410000 */
[----:B------:R-:W-:Y:S01]  /*4330*/  FFMA.FTZ R119, R108, R123, R119 ;  /* 0x0000007b6c777223 */ /* 0x000fe20000010077 */
[-C--:B------:R-:W-:Y:S01]  /*4340*/  FFMA.FTZ R3, R141, R148.reuse, -R44 ;  /* 0x000000948d037223 */ /* 0x080fe2000001082c */
[----:B------:R-:W-:-:S04]  /*4350*/  FMUL.FTZ R148, R142, R148 ;  /* 0x000000948e947220 */ /* 0x000fc80000410000 */
[----:B------:R-:W0:Y:S01]  /*4360*/  MUFU.SIN R0, R155 ;  /* 0x0000009b00007308 */ /* 0x000e220000000400 */
[----:B------:R-:W-:Y:S01]  /*4370*/  FMUL.FTZ R2, R152, R119 ;  /* 0x0000007798027220 */ /* 0x000fe20000410000 */
[----:B------:R-:W-:-:S06]  /*4380*/  FFMA.FTZ R117, R141, R117, R148 ;  /* 0x000000758d757223 */ /* 0x000fcc0000010094 */
[----:B------:R-:W1:Y:S01]  /*4390*/  MUFU.COS R166, R155 ;  /* 0x0000009b00a67308 */ /* 0x000e620000000000 */
[-C--:B------:R-:W-:Y:S01]  /*43a0*/  FMUL.FTZ R153, R152, R45.reuse ;  /* 0x0000002d98997220 */ /* 0x080fe20000410000 */
[----:B------:R-:W-:Y:S01]  /*43b0*/  FFMA.FTZ R2, R154, R45, R2 ;  /* 0x0000002d9a027223 */ /* 0x000fe20000010002 */
[----:B------:R-:W-:Y:S01]  /*43c0*/  ISETP.NE.AND P2, PT, R76, 0x1f, PT ;  /* 0x0000001f4c00780c */ /* 0x000fe20003f45270 */
[----:B------:R-:W-:Y:S01]  /*43d0*/  FMUL.FTZ R45, R152, R117 ;  /* 0x00000075982d7220 */ /* 0x000fe20000410000 */
[----:B------:R-:W-:Y:S01]  /*43e0*/  SHF.L.U32 R121, R50, 0x10, RZ ;  /* 0x0000001032797819 */ /* 0x000fe200000006ff */
[C---:B------:R-:W-:Y:S01]  /*43f0*/  FFMA.FTZ R153, R154.reuse, R119, -R153 ;  /* 0x000000779a997223 */ /* 0x040fe20000010899 */
[----:B------:R-:W-:Y:S01]  /*4400*/  FADD.FTZ R119, RZ, R2 ;  /* 0x00000002ff777221 */ /* 0x000fe20000010000 */
[-C--:B------:R-:W-:Y:S01]  /*4410*/  FFMA.FTZ R45, R154, R3.reuse, -R45 ;  /* 0x000000039a2d7223 */ /* 0x080fe2000001082d */
[----:B------:R-:W-:Y:S01]  /*4420*/  FMUL.FTZ R3, R152, R3 ;  /* 0x0000000398037220 */ /* 0x000fe20000410000 */
[----:B------:R-:W-:Y:S01]  /*4430*/  FFMA.FTZ R153, R106, R121, R153 ;  /* 0x000000796a997223 */ /* 0x000fe20000010099 */
[C---:B0-----:R-:W-:Y:S01]  /*4440*/  FMUL.FTZ R167, R149.reuse, R0 ;  /* 0x0000000095a77220 */ /* 0x041fe20000410000 */
[----:B------:R-:W-:Y:S01]  /*4450*/  FMUL.FTZ R0, R158, R119 ;  /* 0x000000779e007220 */ /* 0x000fe20000410000 */
[----:B------:R-:W-:Y:S01]  /*4460*/  FFMA.FTZ R3, R154, R117, R3 ;  /* 0x000000759a037223 */ /* 0x000fe20000010003 */
[----:B-1----:R-:W-:Y:S01]  /*4470*/  FMUL.FTZ R166, R149, R166 ;  /* 0x000000a695a67220 */ /* 0x002fe20000410000 */
[-C--:B------:R-:W-:Y:S01]  /*4480*/  FMUL.FTZ R149, R158, R153.reuse ;  /* 0x000000999e957220 */ /* 0x080fe20000410000 */
[----:B------:R-:W-:Y:S01]  /*4490*/  FFMA.FTZ R153, R156, R153, -R0 ;  /* 0x000000999c997223 */ /* 0x000fe20000010800 */
[----:B------:R-:W-:Y:S01]  /*44a0*/  @P2 LEA R44, R76, UR7, 0x3 ;  /* 0x000000074c2c2c11 */ /* 0x000fe2000f8e18ff */
[C---:B------:R-:W-:Y:S01]  /*44b0*/  FMUL.FTZ R0, R158.reuse, R3 ;  /* 0x000000039e007220 */ /* 0x040fe20000410000 */
[----:B------:R-:W-:-:S03]  /*44c0*/  FMUL.FTZ R117, R158, R45 ;  /* 0x0000002d9e757220 */ /* 0x000fc60000410000 */
[C---:B------:R-:W-:Y:S02]  /*44d0*/  FFMA.FTZ R0, R156.reuse, R45, -R0 ;  /* 0x0000002d9c007223 */ /* 0x040fe40000010800 */
[----:B------:R-:W0:Y:S01]  /*44e0*/  @P2 LDS.64 R44, [R44+0x20b8] ;  /* 0x0020b8002c2c2984 */ /* 0x000e220000000a00 */
[----:B------:R-:W-:Y:S01]  /*44f0*/  FFMA.FTZ R149, R156, R119, R149 ;  /* 0x000000779c957223 */ /* 0x000fe20000010095 */
[----:B------:R-:W-:-:S03]  /*4500*/  SHF.L.U32 R119, R49, 0x10, RZ ;  /* 0x0000001031777819 */ /* 0x000fc600000006ff */
[----:B------:R-:W-:Y:S02]  /*4510*/  FADD.FTZ R149, RZ, R149 ;  /* 0x00000095ff957221 */ /* 0x000fe40000010000 */
[----:B------:R-:W-:Y:S01]  /*4520*/  FFMA.FTZ R153, R104, R119, R153 ;  /* 0x0000007768997223 */ /* 0x000fe20000010099 */
[----:B------:R-:W-:Y:S01]  /*4530*/  FFMA.FTZ R3, R156, R3, R117 ;  /* 0x000000039c037223 */ /* 0x000fe20000010075 */
[C---:B------:R-:W-:Y:S02]  /*4540*/  FMUL.FTZ R155, R167.reuse, R149 ;  /* 0x00000095a79b7220 */ /* 0x040fe40000410000 */
[CC--:B------:R-:W-:Y:S01]  /*4550*/  FMUL.FTZ R2, R167.reuse, R153.reuse ;  /* 0x00000099a7027220 */ /* 0x0c0fe20000410000 */
[----:B------:R-:W-:Y:S01]  /*4560*/  SHF.L.U32 R117, R48, 0x10, RZ ;  /* 0x0000001030757819 */ /* 0x000fe200000006ff */
[C---:B------:R-:W-:Y:S02]  /*4570*/  FFMA.FTZ R153, R166.reuse, R153, -R155 ;  /* 0x00000099a6997223 */ /* 0x040fe4000001089b */
[C---:B------:R-:W-:Y:S01]  /*4580*/  FFMA.FTZ R148, R166.reuse, R149, R2 ;  /* 0x00000095a6947223 */ /* 0x040fe20000010002 */
[CC--:B------:R-:W-:Y:S01]  /*4590*/  FMUL.FTZ R149, R167.reuse, R3.reuse ;  /* 0x00000003a7957220 */ /* 0x0c0fe20000410000 */
[-C--:B------:R-:W-:Y:S01]  /*45a0*/  FMUL.FTZ R2, R167, R0.reuse ;  /* 0x00000000a7027220 */ /* 0x080fe20000410000 */
[----:B------:R-:W-:Y:S01]  /*45b0*/  BSSY B0, `(.L_x_15720) ;  /* 0x0000011000007945 */ /* 0x000fe20003800000 */
[----:B------:R-:W-:Y:S01]  /*45c0*/  FADD.FTZ R148, RZ, R148 ;  /* 0x00000094ff947221 */ /* 0x000fe20000010000 */
[C---:B------:R-:W-:Y:S01]  /*45d0*/  FFMA.FTZ R149, R166.reuse, R0, -R149 ;  /* 0x00000000a6957223 */ /* 0x040fe20000010895 */
[----:B------:R-:W-:Y:S01]  /*45e0*/  FFMA.FTZ R2, R166, R3, R2 ;  /* 0x00000003a6027223 */ /* 0x000fe20000010002 */
        /* <DEDUP_REMOVED lines=13> */
.L_x_15721:
[----:B------:R-:W-:Y:S05]  /*46c0*/  BSYNC B0 ;  /* 0x0000000000007941 */ /* 0x000fea0003800000 */
.L_x_15720:
        /* <DEDUP_REMOVED lines=13> */
[C---:B---3--:R-:W-:Y:S01]  /*47a0*/  FMUL.FTZ R162, R2.reuse, R157 ;  /* 0x0000009d02a27220 */ /* 0x048fe20000410000 */
[CC--:B-1----:R-:W-:Y:S01]  /*47b0*/  FMUL.FTZ R160, R2.reuse, R0.reuse ;  /* 0x0000000002a07220 */ /* 0x0c2fe20000410000 */
[CC--:B----4-:R-:W-:Y:S02]  /*47c0*/  FMUL.FTZ R164, R2.reuse, R155.reuse ;  /* 0x0000009b02a47220 */ /* 0x0d0fe40000410000 */
[C---:B------:R-:W-:Y:S01]  /*47d0*/  FFMA.FTZ R162, R149.reuse, R155, -R162 ;  /* 0x0000009b95a27223 */ /* 0x040fe200000108a2 */
[C---:B0-----:R-:W-:Y:S01]  /*47e0*/  FFMA.FTZ R155, R149.reuse, R3, R160 ;  /* 0x00000003959b7223 */ /* 0x041fe200000100a0 */
[----:B------:R-:W-:Y:S01]  /*47f0*/  FFMA.FTZ R157, R149, R157, R164 ;  /* 0x0000009d959d7223 */ /* 0x000fe200000100a4 */
[----:B------:R-:W-:Y:S01]  /*4800*/  FMUL.FTZ R160, R2, R3 ;  /* 0x0000000302a07220 */ /* 0x000fe20000410000 */
[----:B------:R-:W-:Y:S02]  /*4810*/  @P4 FADD.FTZ R153, R153, R162 ;  /* 0x000000a299994221 */ /* 0x000fe40000010000 */
[----:B------:R-:W-:Y:S01]  /*4820*/  @P4 FADD.FTZ R148, R148, R157 ;  /* 0x0000009d94944221 */ /* 0x000fe20000010000 */
[----:B------:R-:W-:Y:S01]  /*4830*/  @P4 FFMA.FTZ R149, R149, R0, -R160 ;  /* 0x0000000095954223 */ /* 0x000fe200000108a0 */
[----:B------:R-:W-:Y:S01]  /*4840*/  FSEL R155, R2, R155, !P4 ;  /* 0x0000009b029b7208 */ /* 0x000fe20006000000 */
[----:B------:R-:W0:Y:S01]  /*4850*/  SHFL.UP PT, R160, R153, 0x2, RZ ;  /* 0x0440000099a07989 */ /* 0x000e2200000e00ff */
[----:B------:R-:W-:-:S03]  /*4860*/  ISETP.GE.AND P4, PT, R74, 0x2, PT ;  /* 0x000000024a00780c */ /* 0x000fc60003f86270 */
[----:B------:R-:W1:Y:S04]  /*4870*/  SHFL.UP PT, R162, R148, 0x2, RZ ;  /* 0x0440000094a27989 */ /* 0x000e6800000e00ff */
[----:B------:R-:W3:Y:S04]  /*4880*/  SHFL.UP PT, R0, R149, 0x2, RZ ;  /* 0x0440000095007989 */ /* 0x000ee800000e00ff */
[----:B------:R-:W4:Y:S01]  /*4890*/  SHFL.UP PT, R2, R155, 0x2, RZ ;  /* 0x044000009b027989 */ /* 0x000f2200000e00ff */
[C---:B0-----:R-:W-:Y:S01]  /*48a0*/  FMUL.FTZ R159, R155.reuse, R160 ;  /* 0x000000a09b9f7220 */ /* 0x041fe20000410000 */
[----:B-1----:R-:W-:-:S03]  /*48b0*/  FMUL.FTZ R164, R155, R162 ;  /* 0x000000a29ba47220 */ /* 0x002fc60000410000 */
[----:B------:R-:W-:Y:S01]  /*48c0*/  FFMA.FTZ R159, R149, R162, R159 ;  /* 0x000000a2959f7223 */ /* 0x000fe2000001009f */
[CC--:B-----5:R-:W-:Y:S01]  /*48d0*/  FMUL.FTZ R162, R42.reuse, R161.reuse ;  /* 0x000000a12aa27220 */ /* 0x0e0fe20000410000 */
[----:B---3--:R-:W-:Y:S01]  /*48e0*/  FMUL.FTZ R157, R155, R0 ;  /* 0x000000009b9d7220 */ /* 0x008fe20000410000 */
[----:B------:R-:W-:Y:S01]  /*48f0*/  FFMA.FTZ R164, R149, R160, -R164 ;  /* 0x000000a095a47223 */ /* 0x000fe200000108a4 */
[----:B------:R-:W-:Y:S01]  /*4900*/  FMUL.FTZ R160, R42, R170 ;  /* 0x000000aa2aa07220 */ /* 0x000fe20000410000 */
[----:B------:R-:W-:Y:S01]  /*4910*/  @P4 FADD.FTZ R148, R148, R159 ;  /* 0x0000009f94944221 */ /* 0x000fe20000010000 */
[-C--:B----4-:R-:W-:Y:S01]  /*4920*/  FMUL.FTZ R3, R155, R2.reuse ;  /* 0x000000029b037220 */ /* 0x090fe20000410000 */
[----:B------:R-:W-:Y:S01]  /*4930*/  FFMA.FTZ R2, R149, R2, R157 ;  /* 0x0000000295027223 */ /* 0x000fe2000001009d */
[----:B------:R-:W-:Y:S01]  /*4940*/  @P4 FADD.FTZ R153, R153, R164 ;  /* 0x000000a499994221 */ /* 0x000fe20000010000 */
[----:B------:R-:W-:Y:S01]  /*4950*/  FFMA.FTZ R159, R43, R172, R160 ;  /* 0x000000ac2b9f7223 */ /* 0x000fe200000100a0 */
[----:B------:R-:W-:Y:S01]  /*4960*/  @P4 FFMA.FTZ R149, R149, R0, -R3 ;  /* 0x0000000095954223 */ /* 0x000fe20000010803 */
[----:B------:R-:W-:Y:S01]  /*4970*/  FADD.FTZ R0, R86, R86 ;  /* 0x0000005656007221 */ /* 0x000fe20000010000 */
[----:B------:R-:W-:Y:S01]  /*4980*/  FSEL R164, R155, R2, !P4 ;  /* 0x000000029ba47208 */ /* 0x000fe20006000000 */
[C---:B------:R-:W-:Y:S01]  /*4990*/  FMUL.FTZ R155, R43.reuse, R170 ;  /* 0x000000aa2b9b7220 */ /* 0x040fe20000410000 */
[----:B------:R-:W-:Y:S01]  /*49a0*/  FMUL.FTZ R160, R43, R161 ;  /* 0x000000a12ba07220 */ /* 0x000fe20000410000 */
[----:B------:R-:W-:Y:S01]  /*49b0*/  FMUL.FTZ R159, R0, R159 ;  /* 0x0000009f009f7220 */ /* 0x000fe20000410000 */
[----:B------:R-:W-:Y:S01]  /*49c0*/  FADD.FTZ R2, R88, R88 ;  /* 0x0000005858027221 */ /* 0x000fe20000010000 */
[C---:B------:R-:W-:Y:S01]  /*49d0*/  FFMA.FTZ R155, R42.reuse, R172, -R155 ;  /* 0x000000ac2a9b7223 */ /* 0x040fe2000001089b */
[----:B------:R-:W-:Y:S01]  /*49e0*/  FFMA.FTZ R175, R42, R177, -R160 ;  /* 0x000000b12aaf7223 */ /* 0x000fe200000108a0 */
[-C--:B------:R-:W-:Y:S01]  /*49f0*/  FMUL.FTZ R157, R167, R159.reuse ;  /* 0x0000009fa79d7220 */ /* 0x080fe20000410000 */
[----:B------:R-:W-:Y:S01]  /*4a00*/  FMUL.FTZ R160, R166, R159 ;  /* 0x0000009fa6a07220 */ /* 0x000fe20000410000 */
[----:B------:R-:W-:Y:S01]  /*4a10*/  FMUL.FTZ R176, R0, R155 ;  /* 0x0000009b00b07220 */ /* 0x000fe20000410000 */
[----:B------:R-:W-:Y:S01]  /*4a20*/  FFMA.FTZ R155, R43, R177, R162 ;  /* 0x000000b12b9b7223 */ /* 0x000fe200000100a2 */
[----:B------:R-:W-:Y:S01]  /*4a30*/  FMUL.FTZ R175, R2, R175 ;  /* 0x000000af02af7220 */ /* 0x000fe20000410000 */
[----:B------:R-:W-:Y:S01]  /*4a40*/  SHFL.UP PT, R168, R148, 0x4, RZ ;  /* 0x0480000094a87989 */ /* 0x000fe200000e00ff */
[-C--:B------:R-:W-:Y:S01]  /*4a50*/  FFMA.FTZ R162, R166, R176.reuse, -R157 ;  /* 0x000000b0a6a27223 */ /* 0x080fe2000001089d */
[----:B------:R-:W-:Y:S01]  /*4a60*/  FMUL.FTZ R174, R2, R155 ;  /* 0x0000009b02ae7220 */ /* 0x000fe20000410000 */
[----:B------:R-:W-:Y:S01]  /*4a70*/  FFMA.FTZ R155, -R167, R176, -R160 ;  /* 0x000000b0a79b7223 */ /* 0x000fe200000109a0 */
[----:B------:R-:W0:Y:S01]  /*4a80*/  SHFL.UP PT, R157, R149, 0x4, RZ ;  /* 0x04800000959d7989 */ /* 0x000e2200000e00ff */
[-C--:B------:R-:W-:Y:S01]  /*4a90*/  FMUL.FTZ R160, R42, R178.reuse ;  /* 0x000000b22aa07220 */ /* 0x080fe20000410000 */
[----:B------:R-:W-:Y:S01]  /*4aa0*/  FADD.FTZ R169, R175, R162 ;  /* 0x000000a2afa97221 */ /* 0x000fe20000010000 */
[----:B------:R-:W-:Y:S01]  /*4ab0*/  FADD.FTZ R171, -R174, R155 ;  /* 0x0000009baeab7221 */ /* 0x000fe20000010100 */
[----:B------:R-:W1:Y:S01]  /*4ac0*/  SHFL.UP PT, R165, R153, 0x4, RZ ;  /* 0x0480000099a57989 */ /* 0x000e6200000e00ff */
[C---:B------:R-:W-:Y:S01]  /*4ad0*/  FMUL.FTZ R155, R43.reuse, R178 ;  /* 0x000000b22b9b7220 */ /* 0x040fe20000410000 */
[C---:B------:R-:W-:Y:S01]  /*4ae0*/  FMUL.FTZ R173, R158.reuse, -R169 ;  /* 0x800000a99ead7220 */ /* 0x040fe20000410000 */
[-C--:B------:R-:W-:Y:S01]  /*4af0*/  FFMA.FTZ R162, R43, R150.reuse, R160 ;  /* 0x000000962ba27223 */ /* 0x080fe200000100a0 */
[----:B------:R-:W3:Y:S01]  /*4b00*/  SHFL.UP PT, R163, R164, 0x4, RZ ;  /* 0x04800000a4a37989 */ /* 0x000ee200000e00ff */
[-C--:B------:R-:W-:Y:S01]  /*4b10*/  FMUL.FTZ R182, R158, -R171.reuse ;  /* 0x800000ab9eb67220 */ /* 0x080fe20000410000 */
[----:B------:R-:W-:Y:S01]  /*4b20*/  FADD.FTZ R3, R90, R90 ;  /* 0x0000005a5a037221 */ /* 0x000fe20000010000 */
[----:B------:R-:W-:Y:S01]  /*4b30*/  FFMA.FTZ R160, R42, R150, -R155 ;  /* 0x000000962aa07223 */ /* 0x000fe2000001089b */
[C---:B------:R-:W-:Y:S01]  /*4b40*/  FFMA.FTZ R184, R156.reuse, R171, R173 ;  /* 0x000000ab9cb87223 */ /* 0x040fe200000100ad */
[----:B------:R-:W-:Y:S01]  /*4b50*/  FFMA.FTZ R182, R156, R169, -R182 ;  /* 0x000000a99cb67223 */ /* 0x000fe200000108b6 */
[C---:B------:R-:W-:Y:S01]  /*4b60*/  FMUL.FTZ R173, R3.reuse, R162 ;  /* 0x000000a203ad7220 */ /* 0x040fe20000410000 */
[----:B------:R-:W-:Y:S01]  /*4b70*/  FMUL.FTZ R169, R3, R160 ;  /* 0x000000a003a97220 */ /* 0x000fe20000410000 */
[----:B------:R-:W-:-:S02]  /*4b80*/  ISETP.GE.AND P4, PT, R74, 0x4, PT ;  /* 0x000000044a00780c */ /* 0x000fc40003f86270 */
[----:B------:R-:W-:Y:S01]  /*4b90*/  FADD.FTZ R171, -R173, R184 ;  /* 0x000000b8adab7221 */ /* 0x000fe20000010100 */
[----:B------:R-:W-:Y:S01]  /*4ba0*/  FADD.FTZ R155, R169, R182 ;  /* 0x000000b6a99b7221 */ /* 0x000fe20000010000 */
[----:B------:R-:W-:Y:S02]  /*4bb0*/  SHF.L.U32 R182, R146, 0x10, RZ ;  /* 0x0000001092b67819 */ /* 0x000fe400000006ff */
[C---:B------:R-:W-:Y:S01]  /*4bc0*/  FMUL.FTZ R181, R152.reuse, -R171 ;  /* 0x800000ab98b57220 */ /* 0x040fe20000410000 */
[----:B------:R-:W-:Y:S01]  /*4bd0*/  FMUL.FTZ R162, R152, -R155 ;  /* 0x8000009b98a27220 */ /* 0x000fe20000410000 */
[----:B0-----:R-:W-:Y:S01]  /*4be0*/  FMUL.FTZ R160, R164, R157 ;  /* 0x0000009da4a07220 */ /* 0x001fe20000410000 */
[----:B------:R-:W-:Y:S01]  /*4bf0*/  FMUL.FTZ R146, R42, R182 ;  /* 0x000000b62a927220 */ /* 0x000fe20000410000 */
[C---:B------:R-:W-:Y:S01]  /*4c00*/  FFMA.FTZ R184, R154.reuse, R155, -R181 ;  /* 0x0000009b9ab87223 */ /* 0x040fe200000108b5 */
[----:B------:R-:W-:Y:S01]  /*4c10*/  FFMA.FTZ R183, R154, R171, R162 ;  /* 0x000000ab9ab77223 */ /* 0x000fe200000100a2 */
[C---:B------:R-:W-:Y:S01]  /*4c20*/  FMUL.FTZ R162, R164.reuse, R168 ;  /* 0x000000a8a4a27220 */ /* 0x040fe20000410000 */
[C---:B-1----:R-:W-:Y:S01]  /*4c30*/  FMUL.FTZ R171, R164.reuse, R165 ;  /* 0x000000a5a4ab7220 */ /* 0x042fe20000410000 */
[----:B------:R-:W-:Y:S01]  /*4c40*/  SHF.L.U32 R155, R147, 0x10, RZ ;  /* 0x00000010939b7819 */ /* 0x000fe200000006ff */
[----:B------:R-:W-:Y:S01]  /*4c50*/  FMUL.FTZ R145, R43, R182 ;  /* 0x000000b62b917220 */ /* 0x000fe20000410000 */
[CC--:B---3--:R-:W-:Y:S01]  /*4c60*/  FFMA.FTZ R181, R149.reuse, R163.reuse, R160 ;  /* 0x000000a395b57223 */ /* 0x0c8fe200000100a0 */
[----:B------:R-:W-:Y:S01]  /*4c70*/  FMUL.FTZ R160, R164, R163 ;  /* 0x000000a3a4a07220 */ /* 0x000fe20000410000 */
[C---:B------:R-:W-:Y:S01]  /*4c80*/  FFMA.FTZ R162, R149.reuse, R165, -R162 ;  /* 0x000000a595a27223 */ /* 0x040fe200000108a2 */
[----:B------:R-:W-:Y:S01]  /*4c90*/  FFMA.FTZ R171, R149, R168, R171 ;  /* 0x000000a895ab7223 */ /* 0x000fe200000100ab */
[----:B------:R-:W-:Y:S01]  /*4ca0*/  FMUL.FTZ R147, R43, R155 ;  /* 0x0000009b2b937220 */ /* 0x000fe20000410000 */
[----:B------:R-:W-:Y:S01]  /*4cb0*/  @P4 FFMA.FTZ R149, R149, R157, -R160 ;  /* 0x0000009d95954223 */ /* 0x000fe200000108a0 */
[----:B------:R-:W-:Y:S01]  /*4cc0*/  SHF.L.U32 R157, R4, 0x10, RZ ;  /* 0x00000010049d7819 */ /* 0x000fe200000006ff */
[----:B------:R-:W-:Y:S01]  /*4cd0*/  @P4 FADD.FTZ R153, R153, R162 ;  /* 0x000000a299994221 */ /* 0x000fe20000010000 */
[----:B------:R-:W-:Y:S01]  /*4ce0*/  FMUL.FTZ R160, R42, R155 ;  /* 0x0000009b2aa07220 */ /* 0x000fe20000410000 */
[----:B------:R-:W-:Y:S01]  /*4cf0*/  FADD.FTZ R4, R92, R92 ;  /* 0x0000005c5c047221 */ /* 0x000fe20000010000 */
[----:B------:R-:W-:Y:S01]  /*4d00*/  @P4 FADD.FTZ R148, R148, R171 ;  /* 0x000000ab94944221 */ /* 0x000fe20000010000 */
[----:B------:R-:W-:Y:S01]  /*4d10*/  FFMA.FTZ R147, R42, R157, -R147 ;  /* 0x0000009d2a937223 */ /* 0x000fe20000010893 */
[----:B------:R-:W-:Y:S01]  /*4d20*/  FSEL R181, R164, R181, !P4 ;  /* 0x000000b5a4b57208 */ /* 0x000fe20006000000 */
[----:B------:R-:W0:Y:S01]  /*4d30*/  SHFL.UP PT, R190, R153, 0x8, RZ ;  /* 0x0500000099be7989 */ /* 0x000e2200000e00ff */
[C---:B------:R-:W-:Y:S01]  /*4d40*/  FFMA.FTZ R163, R43.reuse, R157, R160 ;  /* 0x0000009d2ba37223 */ /* 0x040fe200000100a0 */
[C---:B------:R-:W-:Y:S01]  /*4d50*/  FMUL.FTZ R171, R4.reuse, R147 ;  /* 0x0000009304ab7220 */ /* 0x040fe20000410000 */
[----:B------:R-:W-:Y:S01]  /*4d60*/  FFMA.FTZ R147, R43, R186, R146 ;  /* 0x000000ba2b937223 */ /* 0x000fe20000010092 */
[----:B------:R-:W1:Y:S01]  /*4d70*/  SHFL.UP PT, R162, R149, 0x8, RZ ;  /* 0x0500000095a27989 */ /* 0x000e6200000e00ff */
[----:B------:R-:W-:Y:S01]  /*4d80*/  FMUL.FTZ R168, R4, R163 ;  /* 0x000000a304a87220 */ /* 0x000fe20000410000 */
[----:B------:R-:W-:Y:S01]  /*4d90*/  FADD.FTZ R160, R171, R184 ;  /* 0x000000b8aba07221 */ /* 0x000fe20000010000 */
[----:B------:R-:W-:Y:S01]  /*4da0*/  FADD.FTZ R184, R94, R94 ;  /* 0x0000005e5eb87221 */ /* 0x000fe20000010000 */
[----:B------:R-:W3:Y:S01]  /*4db0*/  SHFL.UP PT, R192, R148, 0x8, RZ ;  /* 0x0500000094c07989 */ /* 0x000ee200000e00ff */
[----:B------:R-:W-:Y:S01]  /*4dc0*/  FADD.FTZ R183, -R168, R183 ;  /* 0x000000b7a8b77221 */ /* 0x000fe20000010100 */
[----:B------:R-:W-:Y:S01]  /*4dd0*/  FMUL.FTZ R164, R142, -R160 ;  /* 0x800000a08ea47220 */ /* 0x000fe20000410000 */
[----:B------:R-:W-:Y:S01]  /*4de0*/  FFMA.FTZ R145, R42, R186, -R145 ;  /* 0x000000ba2a917223 */ /* 0x000fe20000010891 */
[----:B------:R-:W4:Y:S01]  /*4df0*/  SHFL.UP PT, R188, R181, 0x8, RZ ;  /* 0x05000000b5bc7989 */ /* 0x000f2200000e00ff */
[-C--:B------:R-:W-:Y:S01]  /*4e00*/  FMUL.FTZ R146, R142, -R183.reuse ;  /* 0x800000b78e927220 */ /* 0x080fe20000410000 */
[C---:B------:R-:W-:Y:S01]  /*4e10*/  FFMA.FTZ R163, R141.reuse, R183, R164 ;  /* 0x000000b78da37223 */ /* 0x040fe200000100a4 */
[----:B------:R-:W-:Y:S01]  /*4e20*/  FMUL.FTZ R164, R184, R147 ;  /* 0x00000093b8a47220 */ /* 0x000fe20000410000 */
[----:B------:R-:W-:Y:S01]  /*4e30*/  ISETP.GE.AND P4, PT, R74, 0x8, PT ;  /* 0x000000084a00780c */ /* 0x000fe20003f86270 */
[----:B------:R-:W-:Y:S01]  /*4e40*/  FFMA.FTZ R147, R141, R160, -R146 ;  /* 0x000000a08d937223 */ /* 0x000fe20000010892 */
[----:B------:R-:W-:Y:S01]  /*4e50*/  FMUL.FTZ R160, R184, R145 ;  /* 0x00000091b8a07220 */ /* 0x000fe20000410000 */
[----:B------:R-:W-:-:S03]  /*4e60*/  FADD.FTZ R165, -R164, R163 ;  /* 0x000000a3a4a57221 */ /* 0x000fc60000010100 */
[----:B------:R-:W-:Y:S01]  /*4e70*/  FADD.FTZ R147, R160, R147 ;  /* 0x00000093a0937221 */ /* 0x000fe20000010000 */
[C---:B------:R-:W-:Y:S01]  /*4e80*/  FMUL.FTZ R146, R140.reuse, -R165 ;  /* 0x800000a58c927220 */ /* 0x040fe20000410000 */
[----:B0-----:R-:W-:Y:S02]  /*4e90*/  FMUL.FTZ R163, R181, R190 ;  /* 0x000000beb5a37220 */ /* 0x001fe40000410000 */
[-C--:B------:R-:W-:Y:S01]  /*4ea0*/  FMUL.FTZ R196, R140, -R147.reuse ;  /* 0x800000938cc47220 */ /* 0x080fe20000410000 */
[----:B------:R-:W-:Y:S01]  /*4eb0*/  FFMA.FTZ R194, R139, R147, -R146 ;  /* 0x000000938bc27223 */ /* 0x000fe20000010892 */
[----:B-1----:R-:W-:Y:S02]  /*4ec0*/  FMUL.FTZ R146, R181, R162 ;  /* 0x000000a2b5927220 */ /* 0x002fe40000410000 */
[----:B------:R-:W-:Y:S01]  /*4ed0*/  FFMA.FTZ R193, R139, R165, R196 ;  /* 0x000000a58bc17223 */ /* 0x000fe200000100c4 */
[-C--:B--2---:R-:W-:Y:S01]  /*4ee0*/  FMUL.FTZ R165, R167, R45.reuse ;  /* 0x0000002da7a57220 */ /* 0x084fe20000410000 */
[-C--:B---3--:R-:W-:Y:S01]  /*4ef0*/  FMUL.FTZ R147, R181, R192.reuse ;  /* 0x000000c0b5937220 */ /* 0x088fe20000410000 */
[----:B------:R-:W-:Y:S01]  /*4f00*/  FFMA.FTZ R163, R149, R192, R163 ;  /* 0x000000c095a37223 */ /* 0x000fe200000100a3 */
[----:B------:R-:W-:Y:S01]  /*4f10*/  SHFL.IDX PT, R196, R11, RZ, 0x1f ;  /* 0x00001fff0bc47589 */ /* 0x000fe200000e0000 */
[----:B------:R-:W-:Y:S01]  /*4f20*/  FFMA.FTZ R165, R166, R44, -R165 ;  /* 0x0000002ca6a57223 */ /* 0x000fe200000108a5 */
[-C--:B----4-:R-:W-:Y:S01]  /*4f30*/  FMUL.FTZ R145, R181, R188.reuse ;  /* 0x000000bcb5917220 */ /* 0x090fe20000410000 */
[C---:B------:R-:W-:Y:S01]  /*4f40*/  FFMA.FTZ R146, R149.reuse, R188, R146 ;  /* 0x000000bc95927223 */ /* 0x040fe20000010092 */
[C---:B------:R-:W-:Y:S01]  /*4f50*/  FFMA.FTZ R190, R149.reuse, R190, -R147 ;  /* 0x000000be95be7223 */ /* 0x040fe20000010893 */
[----:B------:R-:W-:Y:S01]  /*4f60*/  @P4 FADD.FTZ R148, R148, R163 ;  /* 0x000000a394944221 */ /* 0x000fe20000010000 */
[----:B------:R-:W-:Y:S01]  /*4f70*/  @P4 FFMA.FTZ R149, R149, R162, -R145 ;  /* 0x000000a295954223 */ /* 0x000fe20000010891 */
[----:B------:R-:W-:Y:S01]  /*4f80*/  FMUL.FTZ R147, R167, -R44 ;  /* 0x8000002ca7937220 */ /* 0x000fe20000410000 */
[----:B------:R-:W-:Y:S01]  /*4f90*/  SHF.L.U32 R163, R5, 0x10, RZ ;  /* 0x0000001005a37819 */ /* 0x000fe200000006ff */
[----:B------:R-:W-:Y:S01]  /*4fa0*/  @P4 FADD.FTZ R153, R153, R190 ;  /* 0x000000be99994221 */ /* 0x000fe20000010000 */
[----:B------:R-:W-:Y:S01]  /*4fb0*/  FSEL R146, R181, R146, !P4 ;  /* 0x00000092b5927208 */ /* 0x000fe20006000000 */
[----:B------:R-:W-:Y:S01]  /*4fc0*/  FFMA.FTZ R189, R166, -R45, R147 ;  /* 0x8000002da6bd7223 */ /* 0x000fe20000010093 */
[----:B------:R-:W-:Y:S01]  /*4fd0*/  SHF.L.U32 R145, R144, 0x10, RZ ;  /* 0x0000001090917819 */ /* 0x000fe200000006ff */
[----:B------:R-:W0:Y:S01]  /*4fe0*/  SHFL.UP PT, R181, R149, 0x10, RZ ;  /* 0x0600000095b57989 */ /* 0x000e2200000e00ff */
[-C--:B------:R-:W-:Y:S01]  /*4ff0*/  FMUL.FTZ R144, R42, R163.reuse ;  /* 0x000000a32a907220 */ /* 0x080fe20000410000 */
[C---:B------:R-:W-:Y:S01]  /*5000*/  FMUL.FTZ R147, R43.reuse, R163 ;  /* 0x000000a32b937220 */ /* 0x040fe20000410000 */
[----:B------:R-:W-:Y:S01]  /*5010*/  FMUL.FTZ R191, R158, -R189 ;  /* 0x800000bd9ebf7220 */ /* 0x000fe20000410000 */
[----:B------:R-:W1:Y:S01]  /*5020*/  SHFL.UP PT, R183, R146, 0x10, RZ ;  /* 0x0600000092b77989 */ /* 0x000e6200000e00ff */
[----:B------:R-:W-:Y:S01]  /*5030*/  FFMA.FTZ R162, R43, R145, R144 ;  /* 0x000000912ba27223 */ /* 0x000fe20000010090 */
[----:B------:R-:W-:Y:S01]  /*5040*/  FADD.FTZ R5, R96, R96 ;  /* 0x0000006060057221 */ /* 0x000fe20000010000 */
[----:B------:R-:W-:Y:S01]  /*5050*/  FMUL.FTZ R188, R158, -R165 ;  /* 0x800000a59ebc7220 */ /* 0x000fe20000410000 */
[----:B------:R-:W-:Y:S01]  /*5060*/  FFMA.FTZ R144, R42, R145, -R147 ;  /* 0x000000912a907223 */ /* 0x000fe20000010893 */
[----:B------:R-:W2:Y:S01]  /*5070*/  SHFL.UP PT, R187, R148, 0x10, RZ ;  /* 0x0600000094bb7989 */ /* 0x000ea200000e00ff */
[C---:B------:R-:W-:Y:S01]  /*5080*/  FFMA.FTZ R191, R156.reuse, R165, -R191 ;  /* 0x000000a59cbf7223 */ /* 0x040fe200000108bf */
[----:B------:R-:W-:Y:S01]  /*5090*/  FFMA.FTZ R189, R156, R189, R188 ;  /* 0x000000bd9cbd7223 */ /* 0x000fe200000100bc */
[C---:B------:R-:W-:Y:S01]  /*50a0*/  FMUL.FTZ R165, R5.reuse, R144 ;  /* 0x0000009005a57220 */ /* 0x040fe20000410000 */
[----:B------:R-:W3:Y:S01]  /*50b0*/  SHFL.UP PT, R185, R153, 0x10, RZ ;  /* 0x0600000099b97989 */ /* 0x000ee200000e00ff */
[C---:B------:R-:W-:Y:S01]  /*50c0*/  FMUL.FTZ R147, R152.reuse, -R191 ;  /* 0x800000bf98937220 */ /* 0x040fe20000410000 */
[----:B------:R-:W-:Y:S01]  /*50d0*/  FMUL.FTZ R162, R5, R162 ;  /* 0x000000a205a27220 */ /* 0x000fe20000410000 */
[-C--:B------:R-:W-:Y:S01]  /*50e0*/  FMUL.FTZ R144, R152, -R189.reuse ;  /* 0x800000bd98907220 */ /* 0x080fe20000410000 */
[----:B------:R-:W-:Y:S01]  /*50f0*/  FADD.FTZ R194, R165, R194 ;  /* 0x000000c2a5c27221 */ /* 0x000fe20000010000 */
[----:B------:R-:W-:Y:S01]  /*5100*/  FFMA.FTZ R189, R154, R189, R147 ;  /* 0x000000bd9abd7223 */ /* 0x000fe20000010093 */
[----:B------:R-:W-:Y:S01]  /*5110*/  FADD.FTZ R193, -R162, R193 ;  /* 0x000000c1a2c17221 */ /* 0x000fe20000010100 */
[----:B------:R-:W-:Y:S01]  /*5120*/  FFMA.FTZ R191, R154, R191, -R144 ;  /* 0x000000bf9abf7223 */ /* 0x000fe20000010890 */
[-C--:B------:R-:W-:Y:S01]  /*5130*/  FMUL.FTZ R190, R138, -R194.reuse ;  /* 0x800000c28abe7220 */ /* 0x080fe20000410000 */
[----:B------:R-:W-:Y:S01]  /*5140*/  FMUL.FTZ R144, R142, -R189 ;  /* 0x800000bd8e907220 */ /* 0x000fe20000410000 */
[-C--:B------:R-:W-:Y:S01]  /*5150*/  FMUL.FTZ R188, R138, -R193.reuse ;  /* 0x800000c18abc7220 */ /* 0x080fe20000410000 */
[----:B------:R-:W-:Y:S01]  /*5160*/  ISETP.GE.AND P4, PT, R74, 0x10, PT ;  /* 0x000000104a00780c */ /* 0x000fe20003f86270 */
[----:B------:R-:W-:Y:S01]  /*5170*/  FFMA.FTZ R200, R137, R193, R190 ;  /* 0x000000c189c87223 */ /* 0x000fe200000100be */
[----:B------:R-:W-:Y:S01]  /*5180*/  FFMA.FTZ R193, R141, R191, -R144 ;  /* 0x000000bf8dc17223 */ /* 0x000fe20000010890 */
[----:B0-----:R-:W-:Y:S01]  /*5190*/  FMUL.FTZ R144, R146, R181 ;  /* 0x000000b592907220 */ /* 0x001fe20000410000 */
[----:B------:R-:W-:Y:S01]  /*51a0*/  FFMA.FTZ R198, R137, R194, -R188 ;  /* 0x000000c289c67223 */ /* 0x000fe200000108bc */
[----:B------:R-:W-:Y:S01]  /*51b0*/  FMUL.FTZ R192, R142, -R191 ;  /* 0x800000bf8ec07220 */ /* 0x000fe20000410000 */
[----:B------:R-:W-:Y:S01]  /*51c0*/  SHF.L.U32 R194, R143, 0x10, RZ ;  /* 0x000000108fc27819 */ /* 0x000fe200000006ff */
[-C--:B-1----:R-:W-:Y:S01]  /*51d0*/  FFMA.FTZ R147, R149, R183.reuse, R144 ;  /* 0x000000b795937223 */ /* 0x082fe20000010090 */
[C---:B------:R-:W-:Y:S01]  /*51e0*/  FMUL.FTZ R144, R146.reuse, R183 ;  /* 0x000000b792907220 */ /* 0x040fe20000410000 */
[----:B--2---:R-:W-:Y:S01]  /*51f0*/  FMUL.FTZ R188, R146, R187 ;  /* 0x000000bb92bc7220 */ /* 0x004fe20000410000 */
[----:B------:R-:W-:-:S02]  /*5200*/  FFMA.FTZ R189, R141, R189, R192 ;  /* 0x000000bd8dbd7223 */ /* 0x000fc400000100c0 */
[C---:B------:R-:W-:Y:S01]  /*5210*/  FSEL R147, R146.reuse, R147, !P4 ;  /* 0x0000009392937208 */ /* 0x040fe20006000000 */
[-C--:B---3--:R-:W-:Y:S01]  /*5220*/  FMUL.FTZ R190, R146, R185.reuse ;  /* 0x000000b992be7220 */ /* 0x088fe20000410000 */
[C---:B------:R-:W-:Y:S01]  /*5230*/  FFMA.FTZ R188, R149.reuse, R185, -R188 ;  /* 0x000000b995bc7223 */ /* 0x040fe200000108bc */
[----:B------:R0:W-:Y:S02]  /*5240*/  SHFL.IDX PT, R192, R10, RZ, 0x1f ;  /* 0x00001fff0ac07589 */ /* 0x0001e400000e0000 */
[C---:B------:R-:W-:Y:S01]  /*5250*/  FFMA.FTZ R187, R149.reuse, R187, R190 ;  /* 0x000000bb95bb7223 */ /* 0x040fe200000100be */
[----:B------:R-:W-:Y:S01]  /*5260*/  @P4 FFMA.FTZ R149, R149, R181, -R144 ;  /* 0x000000b595954223 */ /* 0x000fe20000010890 */
[----:B------:R-:W-:Y:S01]  /*5270*/  SHF.L.U32 R144, R6, 0x10, RZ ;  /* 0x0000001006907819 */ /* 0x000fe200000006ff */
[----:B------:R-:W1:Y:S01]  /*5280*/  SHFL.UP PT, R147, R147, 0x1, RZ ;  /* 0x0420000093937989 */ /* 0x000e6200000e00ff */
[----:B------:R-:W-:Y:S01]  /*5290*/  @P4 FADD.FTZ R153, R153, R188 ;  /* 0x000000bc99994221 */ /* 0x000fe20000010000 */
[----:B------:R-:W-:Y:S01]  /*52a0*/  FMUL.FTZ R188, R140, -R189 ;  /* 0x800000bd8cbc7220 */ /* 0x000fe20000410000 */
[----:B------:R-:W-:Y:S01]  /*52b0*/  FADD.FTZ R6, R98, R98 ;  /* 0x0000006262067221 */ /* 0x000fe20000010000 */
[CC--:B------:R-:W-:Y:S01]  /*52c0*/  FMUL.FTZ R143, R43.reuse, R144.reuse ;  /* 0x000000902b8f7220 */ /* 0x0c0fe20000410000 */
[----:B------:R-:W-:Y:S01]  /*52d0*/  FMUL.FTZ R146, R42, R144 ;  /* 0x000000902a927220 */ /* 0x000fe20000410000 */
[----:B------:R-:W2:Y:S01]  /*52e0*/  SHFL.UP PT, R149, R149, 0x1, RZ ;  /* 0x0420000095957989 */ /* 0x000ea200000e00ff */
[----:B------:R-:W-:Y:S01]  /*52f0*/  @P4 FADD.FTZ R148, R148, R187 ;  /* 0x000000bb94944221 */ /* 0x000fe20000010000 */
[-C--:B------:R-:W-:Y:S01]  /*5300*/  FFMA.FTZ R143, R42, R194.reuse, -R143 ;  /* 0x000000c22a8f7223 */ /* 0x080fe2000001088f */
[----:B------:R-:W-:Y:S01]  /*5310*/  FFMA.FTZ R183, R43, R194, R146 ;  /* 0x000000c22bb77223 */ /* 0x000fe20000010092 */
[----:B------:R-:W3:Y:S01]  /*5320*/  SHFL.UP PT, R153, R153, 0x1, RZ ;  /* 0x0420000099997989 */ /* 0x000ee200000e00ff */
[CC--:B------:R-:W-:Y:S01]  /*5330*/  FFMA.FTZ R188, R139.reuse, R193.reuse, -R188 ;  /* 0x000000c18bbc7223 */ /* 0x0c0fe200000108bc */
[----:B0-----:R-:W-:Y:S01]  /*5340*/  FMUL.FTZ R10, R140, -R193 ;  /* 0x800000c18c0a7220 */ /* 0x001fe20000410000 */
[C---:B------:R-:W-:Y:S01]  /*5350*/  FMUL.FTZ R183, R6.reuse, R183 ;  /* 0x000000b706b77220 */ /* 0x040fe20000410000 */
[----:B------:R-:W-:Y:S01]  /*5360*/  FMUL.FTZ R181, R6, R143 ;  /* 0x0000008f06b57220 */ /* 0x000fe20000410000 */
[----:B------:R-:W-:Y:S01]  /*5370*/  FMUL.FTZ R146, R138, -R188 ;  /* 0x800000bc8a927220 */ /* 0x000fe20000410000 */
[----:B------:R0:W4:Y:S01]  /*5380*/  SHFL.UP PT, R143, R148, 0x1, RZ ;  /* 0x04200000948f7989 */ /* 0x00012200000e00ff */
[----:B------:R-:W-:Y:S01]  /*5390*/  FFMA.FTZ R10, R139, R189, R10 ;  /* 0x000000bd8b0a7223 */ /* 0x000fe2000001000a */
[----:B------:R-:W-:Y:S01]  /*53a0*/  FADD.FTZ R200, -R183, R200 ;  /* 0x000000c8b7c87221 */ /* 0x000fe20000010100 */
[----:B------:R-:W-:-:S02]  /*53b0*/  FADD.FTZ R198, R181, R198 ;  /* 0x000000c6b5c67221 */ /* 0x000fc40000010000 */
[-C--:B------:R-:W-:Y:S01]  /*53c0*/  FMUL.FTZ R11, R138, -R10.reuse ;  /* 0x8000000a8a0b7220 */ /* 0x080fe20000410000 */
[C---:B------:R-:W-:Y:S01]  /*53d0*/  FFMA.FTZ R146, R137.reuse, R10, R146 ;  /* 0x0000000a89927223 */ /* 0x040fe20000010092 */
[C---:B------:R-:W-:Y:S01]  /*53e0*/  FMUL.FTZ R10, R136.reuse, -R200 ;  /* 0x800000c8880a7220 */ /* 0x040fe20000410000 */
[C---:B------:R-:W-:Y:S01]  /*53f0*/  FMUL.FTZ R185, R136.reuse, -R198 ;  /* 0x800000c688b97220 */ /* 0x040fe20000410000 */
[----:B------:R-:W-:Y:S01]  /*5400*/  FFMA.FTZ R11, R137, R188, -R11 ;  /* 0x000000bc890b7223 */ /* 0x000fe2000001080b */
[C---:B------:R-:W-:Y:S01]  /*5410*/  FMUL.FTZ R188, R136.reuse, -R146 ;  /* 0x8000009288bc7220 */ /* 0x040fe20000410000 */
[----:B------:R-:W-:Y:S01]  /*5420*/  FFMA.FTZ R198, R135, R198, -R10 ;  /* 0x000000c687c67223 */ /* 0x000fe2000001080a */
[----:B-1----:R-:W-:Y:S01]  /*5430*/  FMUL.FTZ R10, R147, R196 ;  /* 0x000000c4930a7220 */ /* 0x002fe20000410000 */
[C---:B------:R-:W-:Y:S01]  /*5440*/  FFMA.FTZ R191, R135.reuse, R200, R185 ;  /* 0x000000c887bf7223 */ /* 0x040fe200000100b9 */
[-C--:B------:R-:W-:Y:S01]  /*5450*/  FFMA.FTZ R185, R135, R11.reuse, -R188 ;  /* 0x0000000b87b97223 */ /* 0x080fe200000108bc */
[----:B------:R-:W-:Y:S01]  /*5460*/  FMUL.FTZ R188, R136, -R11 ;  /* 0x8000000b88bc7220 */ /* 0x000fe20000410000 */
[-C--:B--2---:R-:W-:Y:S01]  /*5470*/  FFMA.FTZ R10, R149, R192.reuse, -R10 ;  /* 0x000000c0950a7223 */ /* 0x084fe2000001080a */
[----:B------:R-:W-:Y:S01]  /*5480*/  FMUL.FTZ R147, R147, R192 ;  /* 0x000000c093937220 */ /* 0x000fe20000410000 */
[----:B0-----:R-:W-:Y:S01]  /*5490*/  SHF.L.U32 R148, R133, 0x10, RZ ;  /* 0x0000001085947819 */ /* 0x001fe200000006ff */
[----:B------:R-:W-:Y:S01]  /*54a0*/  FFMA.FTZ R188, R135, R146, R188 ;  /* 0x0000009287bc7223 */ /* 0x000fe200000100bc */
[----:B---3--:R-:W-:Y:S01]  /*54b0*/  @P3 FADD.FTZ R192, R153, R10 ;  /* 0x0000000a99c03221 */ /* 0x008fe20000010000 */
[----:B------:R-:W-:Y:S01]  /*54c0*/  FFMA.FTZ R146, R149, R196, R147 ;  /* 0x000000c495927223 */ /* 0x000fe20000010093 */
[----:B------:R-:W-:Y:S01]  /*54d0*/  SHF.L.U32 R10, R7, 0x10, RZ ;  /* 0x00000010070a7819 */ /* 0x000fe200000006ff */
[-C--:B------:R-:W-:Y:S01]  /*54e0*/  FMUL.FTZ R11, R43, R148.reuse ;  /* 0x000000942b0b7220 */ /* 0x080fe20000410000 */
[----:B------:R-:W-:Y:S01]  /*54f0*/  FMUL.FTZ R190, R42, R148 ;  /* 0x000000942abe7220 */ /* 0x000fe20000410000 */
[----:B----4-:R-:W-:Y:S01]  /*5500*/  @P3 FADD.FTZ R196, R143, R146 ;  /* 0x000000928fc43221 */ /* 0x010fe20000010000 */
[----:B------:R-:W-:Y:S01]  /*5510*/  FADD.FTZ R7, R100, R100 ;  /* 0x0000006464077221 */ /* 0x000fe20000010000 */
[-C--:B------:R-:W-:Y:S01]  /*5520*/  FFMA.FTZ R146, R42, R10.reuse, -R11 ;  /* 0x0000000a2a927223 */ /* 0x080fe2000001080b */
[----:B------:R-:W-:Y:S01]  /*5530*/  FFMA.FTZ R190, R43, R10, R190 ;  /* 0x0000000a2bbe7223 */ /* 0x000fe200000100be */
[----:B------:R-:W-:Y:S01]  /*5540*/  ISETP.NE.AND P3, PT, R180, 0x1f, PT ;  /* 0x0000001fb400780c */ /* 0x000fe20003f65270 */
[----:B------:R-:W-:Y:S01]  /*5550*/  FMUL.FTZ R11, R9, R196 ;  /* 0x000000c4090b7220 */ /* 0x000fe20000410000 */
[C---:B------:R-:W-:Y:S01]  /*5560*/  FMUL.FTZ R147, R7.reuse, R146 ;  /* 0x0000009207937220 */ /* 0x040fe20000410000 */
[----:B------:R-:W-:Y:S01]  /*5570*/  FMUL.FTZ R146, R7, R190 ;  /* 0x000000be07927220 */ /* 0x000fe20000410000 */
[-C--:B------:R-:W-:Y:S01]  /*5580*/  FMUL.FTZ R9, R9, R192.reuse ;  /* 0x000000c009097220 */ /* 0x080fe20000410000 */
[----:B------:R-:W-:Y:S01]  /*5590*/  FFMA.FTZ R192, R8, R192, -R11 ;  /* 0x000000c008c07223 */ /* 0x000fe2000001080b */
[----:B------:R-:W-:Y:S01]  /*55a0*/  FADD.FTZ R189, R147, R198 ;  /* 0x000000c693bd7221 */ /* 0x000fe20000010000 */
[----:B------:R-:W-:Y:S01]  /*55b0*/  FADD.FTZ R191, -R146, R191 ;  /* 0x000000bf92bf7221 */ /* 0x000fe20000010100 */
[----:B------:R0:W1:Y:S01]  /*55c0*/  SHFL.DOWN PT, R11, R185, 0x1, 0x1f ;  /* 0x08201f00b90b7f89 */ /* 0x00006200000e0000 */
[----:B------:R-:W-:-:S03]  /*55d0*/  FFMA.FTZ R9, R8, R196, R9 ;  /* 0x000000c408097223 */ /* 0x000fc60000010009 */
        /* <DEDUP_REMOVED lines=15> */
.L_x_15723:
[----:B------:R-:W-:Y:S05]  /*56d0*/  BSYNC B0 ;  /* 0x0000000000007941 */ /* 0x000fea0003800000 */
.L_x_15722:
[----:B------:R-:W-:Y:S01]  /*56e0*/  ISETP.GT.U32.AND P3, PT, R180, 0x1d, PT ;  /* 0x0000001db400780c */ /* 0x000fe20003f64070 */
[----:B------:R-:W-:Y:S01]  /*56f0*/  FADD.FTZ R151, R151, R192 ;  /* 0x000000c097977221 */ /* 0x000fe20000010000 */
[----:B--2---:R-:W-:Y:S01]  /*5700*/  FADD.FTZ R133, RZ, R9 ;  /* 0x00000009ff857221 */ /* 0x004fe20000010000 */
[----:B-1----:R1:W2:Y:S01]  /*5710*/  SHFL.DOWN PT, R11, R185, 0x2, 0x1f ;  /* 0x08401f00b90b7f89 */ /* 0x0022a200000e0000 */
[----:B------:R-:W-:Y:S01]  /*5720*/  BSSY B0, `(.L_x_15724) ;  /* 0x0000012000007945 */ /* 0x000fe20003800000 */
[C---:B------:R-:W-:Y:S01]  /*5730*/  FMUL.FTZ R192, R148.reuse, R151 ;  /* 0x0000009794c07220 */ /* 0x040fe20000410000 */
[----:B------:R-:W-:Y:S01]  /*5740*/  FMUL.FTZ R9, R148, R133 ;  /* 0x0000008594097220 */ /* 0x000fe20000410000 */
[----:B---3--:R1:W3:Y:S04]  /*5750*/  SHFL.DOWN PT, R143, R188, 0x2, 0x1f ;  /* 0x08401f00bc8f7f89 */ /* 0x0082e800000e0000 */
[----:B----4-:R1:W4:Y:S04]  /*5760*/  SHFL.DOWN PT, R149, R189, 0x2, 0x1f ;  /* 0x08401f00bd957f89 */ /* 0x01032800000e0000 */
        /* <DEDUP_REMOVED lines=13> */
.L_x_15725:
[----:B------:R-:W-:Y:S05]  /*5840*/  BSYNC B0 ;  /* 0x0000000000007941 */ /* 0x000fea0003800000 */
.L_x_15724:
[C---:B------:R-:W-:Y:S01]  /*5850*/  FFMA.FTZ R190, R10.reuse, R151, -R9 ;  /* 0x000000970abe7223 */ /* 0x040fe20000010809 */
[----:B------:R-:W-:Y:S01]  /*5860*/  FFMA.FTZ R8, R10, R133, R192 ;  /* 0x000000850a087223 */ /* 0x000fe200000100c0 */
[----:B------:R-:W-:Y:S01]  /*5870*/  FMUL.FTZ R10, R136, R151 ;  /* 0x00000097880a7220 */ /* 0x000fe20000410000 */
[----:B------:R-:W-:Y:S01]  /*5880*/  ISETP.GT.U32.AND P3, PT, R180, 0x1b, PT ;  /* 0x0000001bb400780c */ /* 0x000fe20003f64070 */
[-C--:B------:R-:W-:Y:S01]  /*5890*/  FMUL.FTZ R9, R43, R133.reuse ;  /* 0x000000852b097220 */ /* 0x080fe20000410000 */
[-C--:B------:R-:W-:Y:S01]  /*58a0*/  FMUL.FTZ R196, R42, R133.reuse ;  /* 0x000000852ac47220 */ /* 0x080fe20000410000 */
[-C--:B------:R-:W-:Y:S01]  /*58b0*/  FMUL.FTZ R148, R136, R133.reuse ;  /* 0x0000008588947220 */ /* 0x080fe20000410000 */
[----:B---3--:R-:W-:Y:S01]  /*58c0*/  FFMA.FTZ R143, R135, R133, R10 ;  /* 0x00000085878f7223 */ /* 0x008fe2000001000a */
[-C--:B------:R-:W-:Y:S01]  /*58d0*/  FFMA.FTZ R192, R42, R151.reuse, -R9 ;  /* 0x000000972ac07223 */ /* 0x080fe20000010809 */
[-C--:B------:R-:W-:Y:S01]  /*58e0*/  FFMA.FTZ R10, R43, R151.reuse, R196 ;  /* 0x000000972b0a7223 */ /* 0x080fe200000100c4 */
[----:B0-----:R-:W-:Y:S01]  /*58f0*/  FFMA.FTZ R153, R135, R151, -R148 ;  /* 0x0000009787997223 */ /* 0x001fe20000010894 */
[----:B------:R-:W-:Y:S01]  /*5900*/  FADD.FTZ R143, RZ, R143 ;  /* 0x0000008fff8f7221 */ /* 0x000fe20000010000 */
[C---:B------:R-:W-:Y:S01]  /*5910*/  FFMA.FTZ R9, R7.reuse, R190, RZ ;  /* 0x000000be07097223 */ /* 0x040fe200000100ff */
[C---:B------:R-:W-:Y:S01]  /*5920*/  FMUL.FTZ R190, R7.reuse, R192 ;  /* 0x000000c007be7220 */ /* 0x040fe20000410000 */
[C---:B--2---:R-:W-:Y:S01]  /*5930*/  FFMA.FTZ R11, -R7.reuse, R8, RZ ;  /* 0x00000008070b7223 */ /* 0x044fe200000101ff */
[----:B------:R-:W-:Y:S01]  /*5940*/  FFMA.FTZ R192, -R7, R10, -RZ ;  /* 0x0000000a07c07223 */ /* 0x000fe200000109ff */
[----:B------:R-:W-:Y:S01]  /*5950*/  FFMA.FTZ R153, R114, R129, R153 ;  /* 0x0000008172997223 */ /* 0x000fe20000010099 */
[C---:B------:R-:W-:Y:S01]  /*5960*/  FMUL.FTZ R7, R144.reuse, R143 ;  /* 0x0000008f90077220 */ /* 0x040fe20000410000 */
[----:B------:R0:W2:Y:S01]  /*5970*/  SHFL.DOWN PT, R187, R185, 0x4, 0x1f ;  /* 0x08801f00b9bb7f89 */ /* 0x0000a200000e0000 */
[----:B------:R-:W-:Y:S01]  /*5980*/  BSSY B0, `(.L_x_15726) ;  /* 0x0000012000007945 */ /* 0x000fe20003800000 */
[-C--:B----4-:R-:W-:Y:S01]  /*5990*/  FMUL.FTZ R149, R144, R153.reuse ;  /* 0x0000009990957220 */ /* 0x090fe20000410000 */
[----:B------:R-:W-:Y:S01]  /*59a0*/  FFMA.FTZ R7, R194, R153, -R7 ;  /* 0x00000099c2077223 */ /* 0x000fe20000010807 */
        /* <DEDUP_REMOVED lines=15> */
.L_x_15727:
[----:B------:R-:W-:Y:S05]  /*5aa0*/  BSYNC B0 ;  /* 0x0000000000007941 */ /* 0x000fea0003800000 */
.L_x_15726:
[C---:B------:R-:W-:Y:S01]  /*5ab0*/  FMUL.FTZ R10, R138.reuse, R153 ;  /* 0x000000998a0a7220 */ /* 0x040fe20000410000 */
[----:B------:R-:W-:Y:S01]  /*5ac0*/  FMUL.FTZ R8, R138, R143 ;  /* 0x0000008f8a087220 */ /* 0x000fe20000410000 */
[----:B------:R-:W-:Y:S01]  /*5ad0*/  ISETP.GT.U32.AND P3, PT, R180, 0x17, PT ;  /* 0x00000017b400780c */ /* 0x000fe20003f64070 */
[----:B------:R-:W-:Y:S01]  /*5ae0*/  FFMA.FTZ R198, R6, R7, R9 ;  /* 0x0000000706c67223 */ /* 0x000fe20000010009 */
[C---:B------:R-:W-:Y:S01]  /*5af0*/  FFMA.FTZ R10, R137.reuse, R143, R10 ;  /* 0x0000008f890a7223 */ /* 0x040fe2000001000a */
[----:B--2---:R-:W-:Y:S01]  /*5b00*/  FFMA.FTZ R187, R137, R153, -R8 ;  /* 0x0000009989bb7223 */ /* 0x004fe20000010808 */
[----:B------:R-:W-:Y:S01]  /*5b10*/  FMUL.FTZ R8, R42, R143 ;  /* 0x0000008f2a087220 */ /* 0x000fe20000410000 */
[----:B------:R-:W-:Y:S01]  /*5b20*/  ISETP.GE.OR P1, PT, R64, R97, P1 ;  /* 0x000000614000720c */ /* 0x000fe20000f26670 */
[C---:B------:R-:W-:Y:S01]  /*5b30*/  FMUL.FTZ R7, R43.reuse, R143 ;  /* 0x0000008f2b077220 */ /* 0x040fe20000410000 */
[----:B------:R-:W-:Y:S01]  /*5b40*/  FADD.FTZ R144, RZ, R10 ;  /* 0x0000000aff907221 */ /* 0x000fe20000010000 */
[----:B------:R-:W-:Y:S01]  /*5b50*/  FFMA.FTZ R187, R112, R127, R187 ;  /* 0x0000007f70bb7223 */ /* 0x000fe200000100bb */
[-C--:B------:R-:W-:Y:S01]  /*5b60*/  FFMA.FTZ R9, R43, R153.reuse, R8 ;  /* 0x000000992b097223 */ /* 0x080fe20000010008 */
[----:B------:R-:W-:Y:S01]  /*5b70*/  FFMA.FTZ R7, R42, R153, -R7 ;  /* 0x000000992a077223 */ /* 0x000fe20000010807 */
[C---:B------:R-:W-:Y:S01]  /*5b80*/  FMUL.FTZ R8, R163.reuse, R144 ;  /* 0x00000090a3087220 */ /* 0x040fe20000410000 */
[----:B------:R-:W-:Y:S01]  /*5b90*/  FFMA.FTZ R194, R194, R143, R149 ;  /* 0x0000008fc2c27223 */ /* 0x000fe20000010095 */
[----:B------:R-:W-:Y:S01]  /*5ba0*/  FMUL.FTZ R163, R163, R187 ;  /* 0x000000bba3a37220 */ /* 0x000fe20000410000 */
[C---:B---3--:R-:W-:Y:S01]  /*5bb0*/  FMUL.FTZ R193, R6.reuse, R7 ;  /* 0x0000000706c17220 */ /* 0x048fe20000410000 */
[C---:B------:R-:W-:Y:S01]  /*5bc0*/  FFMA.FTZ R7, R145.reuse, R187, -R8 ;  /* 0x000000bb91077223 */ /* 0x040fe20000010808 */
[C---:B------:R-:W-:Y:S01]  /*5bd0*/  FFMA.FTZ R200, -R6.reuse, R194, R11 ;  /* 0x000000c206c87223 */ /* 0x040fe2000001010b */
[----:B------:R-:W-:Y:S01]  /*5be0*/  FFMA.FTZ R163, R145, R144, R163 ;  /* 0x0000009091a37223 */ /* 0x000fe200000100a3 */
[----:B------:R-:W-:Y:S01]  /*5bf0*/  FFMA.FTZ R6, -R6, R9, -RZ ;  /* 0x0000000906067223 */ /* 0x000fe200000109ff */
[----:B------:R2:W3:Y:S01]  /*5c00*/  SHFL.DOWN PT, R145, R185, 0x8, 0x1f ;  /* 0x09001f00b9917f89 */ /* 0x0004e200000e0000 */
[----:B------:R-:W-:Y:S01]  /*5c10*/  BSSY B0, `(.L_x_15728) ;  /* 0x0000014000007945 */ /* 0x000fe20003800000 */
[----:B------:R-:W-:Y:S01]  /*5c20*/  HFMA2.MMA R9, -RZ, RZ, 0, 0 ;  /* 0x00000000ff097435 */ /* 0x000fe200000001ff */
[----:B------:R-:W-:Y:S01]  /*5c30*/  MOV R8, 0x3f800000 ;  /* 0x3f80000000087802 */ /* 0x000fe20000000f00 */
[----:B----4-:R2:W4:Y:S01]  /*5c40*/  SHFL.DOWN PT, R195, R188, 0x8, 0x1f ;  /* 0x09001f00bcc37f89 */ /* 0x01052200000e0000 */
[----:B------:R-:W-:-:S02]  /*5c50*/  CS2R R10, SRZ ;  /* 0x00000000000a7805 */ /* 0x000fc4000001ff00 */
[----:B------:R-:W-:Y:S01]  /*5c60*/  @!P1 LEA R149, R91, UR7, 0x4 ;  /* 0x000000075b959c11 */ /* 0x000fe2000f8e20ff */
        /* <DEDUP_REMOVED lines=14> */
.L_x_15729:
[----:B------:R-:W-:Y:S05]  /*5d50*/  BSYNC B0 ;  /* 0x0000000000007941 */ /* 0x000fea0003800000 */
.L_x_15728:
[C---:B------:R-:W-:Y:S01]  /*5d60*/  FMUL.FTZ R194, R140.reuse, R187 ;  /* 0x000000bb8cc27220 */ /* 0x040fe20000410000 */
[-C--:B------:R-:W-:Y:S01]  /*5d70*/  FMUL.FTZ R148, R140, R144.reuse ;  /* 0x000000908c947220 */ /* 0x080fe20000410000 */
[-C--:B----4-:R-:W-:Y:S01]  /*5d80*/  FMUL.FTZ R195, R43, R144.reuse ;  /* 0x000000902bc37220 */ /* 0x090fe20000410000 */
[CC--:B------:R-:W-:Y:S01]  /*5d90*/  FMUL.FTZ R196, R42.reuse, R144.reuse ;  /* 0x000000902ac47220 */ /* 0x0c0fe20000410000 */
[----:B0-----:R-:W-:Y:S01]  /*5da0*/  FFMA.FTZ R197, R5, R7, R198 ;  /* 0x0000000705c57223 */ /* 0x001fe200000100c6 */
[C---:B---3--:R-:W-:Y:S01]  /*5db0*/  FFMA.FTZ R145, R139.reuse, R144, R194 ;  /* 0x000000908b917223 */ /* 0x048fe200000100c2 */
[-C--:B------:R-:W-:Y:S01]  /*5dc0*/  FFMA.FTZ R7, R139, R187.reuse, -R148 ;  /* 0x000000bb8b077223 */ /* 0x080fe20000010894 */
[-C--:B------:R-:W-:Y:S01]  /*5dd0*/  FFMA.FTZ R194, R42, R187.reuse, -R195 ;  /* 0x000000bb2ac27223 */ /* 0x080fe200000108c3 */
[----:B------:R-:W-:Y:S01]  /*5de0*/  FFMA.FTZ R196, R43, R187, R196 ;  /* 0x000000bb2bc47223 */ /* 0x000fe200000100c4 */
[----:B------:R-:W-:Y:S01]  /*5df0*/  FADD.FTZ R145, RZ, R145 ;  /* 0x00000091ff917221 */ /* 0x000fe20000010000 */
[----:B------:R-:W-:Y:S01]  /*5e00*/  FFMA.FTZ R7, R110, R125, R7 ;  /* 0x0000007d6e077223 */ /* 0x000fe20000010007 */
[C---:B------:R-:W-:Y:S01]  /*5e10*/  FFMA.FTZ R163, -R5.reuse, R163, R200 ;  /* 0x000000a305a37223 */ /* 0x040fe200000101c8 */
[C---:B------:R-:W-:Y:S01]  /*5e20*/  FMUL.FTZ R194, R5.reuse, R194 ;  /* 0x000000c205c27220 */ /* 0x040fe20000410000 */
[----:B------:R-:W-:Y:S01]  /*5e30*/  FFMA.FTZ R195, -R5, R196, -RZ ;  /* 0x000000c405c37223 */ /* 0x000fe200000109ff */
[C---:B------:R-:W-:Y:S01]  /*5e40*/  FMUL.FTZ R5, R182.reuse, R145 ;  /* 0x00000091b6057220 */ /* 0x040fe20000410000 */
[----:B------:R0:W3:Y:S01]  /*5e50*/  @!P1 LDS.128 R8, [R149+0x21b0] ;  /* 0x0021b00095089984 */ /* 0x0000e20000000c00 */
[----:B------:R-:W-:Y:S01]  /*5e60*/  FMUL.FTZ R182, R182, R7 ;  /* 0x00000007b6b67220 */ /* 0x000fe20000410000 */
[----:B------:R-:W-:Y:S01]  /*5e70*/  FMUL.FTZ R196, R42, R145 ;  /* 0x000000912ac47220 */ /* 0x000fe20000410000 */
[----:B------:R-:W-:Y:S01]  /*5e80*/  ISETP.GT.U32.AND P1, PT, R180, 0xf, PT ;  /* 0x0000000fb400780c */ /* 0x000fe20003f24070 */
[C---:B------:R-:W-:Y:S01]  /*5e90*/  FFMA.FTZ R148, R186.reuse, R7, -R5 ;  /* 0x00000007ba947223 */ /* 0x040fe20000010805 */
[----:B------:R-:W-:Y:S01]  /*5ea0*/  FFMA.FTZ R182, R186, R145, R182 ;  /* 0x00000091bab67223 */ /* 0x000fe200000100b6 */
[C---:B------:R-:W-:Y:S01]  /*5eb0*/  FFMA.FTZ R5, R43.reuse, R7, R196 ;  /* 0x000000072b057223 */ /* 0x040fe200000100c4 */
[----:B------:R4:W1:Y:S01]  /*5ec0*/  SHFL.DOWN PT, R201, R188, 0x10, 0x1f ;  /* 0x0a001f00bcc97f89 */ /* 0x00086200000e0000 */
[----:B0-----:R-:W-:Y:S01]  /*5ed0*/  FMUL.FTZ R149, R43, R145 ;  /* 0x000000912b957220 */ /* 0x001fe20000410000 */
[C---:B------:R-:W-:Y:S01]  /*5ee0*/  FFMA.FTZ R197, R184.reuse, R148, R197 ;  /* 0x00000094b8c57223 */ /* 0x040fe200000100c5 */
[C---:B------:R-:W-:Y:S01]  /*5ef0*/  FFMA.FTZ R199, -R184.reuse, R182, R163 ;  /* 0x000000b6b8c77223 */ /* 0x040fe200000101a3 */
[----:B------:R-:W-:Y:S01]  /*5f00*/  FFMA.FTZ R5, -R184, R5, -RZ ;  /* 0x00000005b8057223 */ /* 0x000fe200000109ff */
[----:B------:R-:W-:Y:S01]  /*5f10*/  FFMA.FTZ R149, R42, R7, -R149 ;  /* 0x000000072a957223 */ /* 0x000fe20000010895 */
[----:B------:R-:W-:Y:S01]  /*5f20*/  FMUL.FTZ R148, R142, R145 ;  /* 0x000000918e947220 */ /* 0x000fe20000410000 */
[----:B------:R4:W0:Y:S01]  /*5f30*/  SHFL.DOWN PT, R203, R189, 0x10, 0x1f ;  /* 0x0a001f00bdcb7f89 */ /* 0x00082200000e0000 */
[----:B------:R-:W-:Y:S01]  /*5f40*/  BSSY B0, `(.L_x_15730) ;  /* 0x0000015000007945 */ /* 0x000fe20003800000 */
[----:B------:R-:W-:Y:S01]  /*5f50*/  FMUL.FTZ R182, R184, R149 ;  /* 0x00000095b8b67220 */ /* 0x000fe20000410000 */
[-C--:B------:R-:W-:Y:S01]  /*5f60*/  FMUL.FTZ R184, R142, R7.reuse ;  /* 0x000000078eb87220 */ /* 0x080fe20000410000 */
[C---:B------:R-:W-:Y:S01]  /*5f70*/  FFMA.FTZ R163, R141.reuse, R7, -R148 ;  /* 0x000000078da37223 */ /* 0x040fe20000010894 */
[----:B------:R4:W0:Y:S02]  /*5f80*/  SHFL.DOWN PT, R149, R185, 0x10, 0x1f ;  /* 0x0a001f00b9957f89 */ /* 0x00082400000e0000 */
[----:B------:R-:W-:Y:S01]  /*5f90*/  FFMA.FTZ R148, R141, R145, R184 ;  /* 0x000000918d947223 */ /* 0x000fe200000100b8 */
[----:B------:R-:W-:Y:S01]  /*5fa0*/  FFMA.FTZ R163, R108, R123, R163 ;  /* 0x0000007b6ca37223 */ /* 0x000fe200000100a3 */
[----:B------:R4:W0:Y:S02]  /*5fb0*/  SHFL.DOWN PT, R205, R191, 0x10, 0x1f ;  /* 0x0a001f00bfcd7f89 */ /* 0x00082400000e0000 */
[----:B------:R-:W-:Y:S01]  /*5fc0*/  FADD.FTZ R148, RZ, R148 ;  /* 0x00000094ff947221 */ /* 0x000fe20000010000 */
[----:B------:R-:W-:Y:S06]  /*5fd0*/  @P1 BRA `(.L_x_15731) ;  /* 0x00000000002c1947 */ /* 0x000fec0003800000 */
        /* <DEDUP_REMOVED lines=11> */
.L_x_15731:
[----:B------:R-:W-:Y:S05]  /*6090*/  BSYNC B0 ;  /* 0x0000000000007941 */ /* 0x000fea0003800000 */
.L_x_15730:
[CC--:B------:R-:W-:Y:S01]  /*60a0*/  FMUL.FTZ R184, R155.reuse, R148.reuse ;  /* 0x000000949bb87220 */ /* 0x0c0fe20000410000 */
[-C--:B-1----:R-:W-:Y:S01]  /*60b0*/  FMUL.FTZ R201, R155, R163.reuse ;  /* 0x000000a39bc97220 */ /* 0x082fe20000410000 */
[CC--:B------:R-:W-:Y:S01]  /*60c0*/  FMUL.FTZ R155, R152.reuse, R163.reuse ;  /* 0x000000a3989b7220 */ /* 0x0c0fe20000410000 */
[-C--:B0-----:R-:W-:Y:S01]  /*60d0*/  FMUL.FTZ R149, R152, R148.reuse ;  /* 0x0000009498957220 */ /* 0x081fe20000410000 */
[CC--:B------:R-:W-:Y:S01]  /*60e0*/  FFMA.FTZ R184, R157.reuse, R163.reuse, -R184 ;  /* 0x000000a39db87223 */ /* 0x0c0fe200000108b8 */
[-C--:B------:R-:W-:Y:S01]  /*60f0*/  FFMA.FTZ R186, R157, R148.reuse, R201 ;  /* 0x000000949dba7223 */ /* 0x080fe200000100c9 */
[CC--:B------:R-:W-:Y:S01]  /*6100*/  FFMA.FTZ R157, R154.reuse, R148.reuse, R155 ;  /* 0x000000949a9d7223 */ /* 0x0c0fe2000001009b */
[----:B------:R-:W-:Y:S01]  /*6110*/  FFMA.FTZ R155, R154, R163, -R149 ;  /* 0x000000a39a9b7223 */ /* 0x000fe20000010895 */
[----:B------:R-:W-:Y:S01]  /*6120*/  FMUL.FTZ R196, R42, R148 ;  /* 0x000000942ac47220 */ /* 0x000fe20000410000 */
[----:B------:R-:W-:Y:S01]  /*6130*/  FFMA.FTZ R186, -R4, R186, R199 ;  /* 0x000000ba04ba7223 */ /* 0x000fe200000101c7 */
[----:B------:R-:W-:Y:S01]  /*6140*/  FADD.FTZ R149, RZ, R157 ;  /* 0x0000009dff957221 */ /* 0x000fe20000010000 */
[----:B------:R-:W-:Y:S01]  /*6150*/  FFMA.FTZ R155, R106, R121, R155 ;  /* 0x000000796a9b7223 */ /* 0x000fe2000001009b */
[C---:B------:R-:W-:Y:S01]  /*6160*/  FMUL.FTZ R157, R43.reuse, R148 ;  /* 0x000000942b9d7220 */ /* 0x040fe20000410000 */
[----:B------:R-:W-:Y:S01]  /*6170*/  FFMA.FTZ R184, R4, R184, R197 ;  /* 0x000000b804b87223 */ /* 0x000fe200000100c5 */
[C---:B------:R-:W-:Y:S01]  /*6180*/  FMUL.FTZ R199, R178.reuse, R149 ;  /* 0x00000095b2c77220 */ /* 0x040fe20000410000 */
[----:B------:R-:W-:Y:S01]  /*6190*/  FMUL.FTZ R178, R178, R155 ;  /* 0x0000009bb2b27220 */ /* 0x000fe20000410000 */
[-C--:B------:R-:W-:Y:S01]  /*61a0*/  FFMA.FTZ R157, R42, R163.reuse, -R157 ;  /* 0x000000a32a9d7223 */ /* 0x080fe2000001089d */
[----:B------:R-:W-:Y:S01]  /*61b0*/  FFMA.FTZ R197, R43, R163, R196 ;  /* 0x000000a32bc57223 */ /* 0x000fe200000100c4 */
[C---:B------:R-:W-:Y:S01]  /*61c0*/  FFMA.FTZ R199, R150.reuse, R155, -R199 ;  /* 0x0000009b96c77223 */ /* 0x040fe200000108c7 */
[----:B------:R-:W-:Y:S01]  /*61d0*/  FFMA.FTZ R201, R150, R149, R178 ;  /* 0x0000009596c97223 */ /* 0x000fe200000100b2 */
[C---:B------:R-:W-:Y:S01]  /*61e0*/  FMUL.FTZ R178, R4.reuse, R157 ;  /* 0x0000009d04b27220 */ /* 0x040fe20000410000 */
[----:B------:R-:W-:Y:S01]  /*61f0*/  FFMA.FTZ R4, -R4, R197, -RZ ;  /* 0x000000c504047223 */ /* 0x000fe200000109ff */
[----:B------:R-:W-:Y:S01]  /*6200*/  SHFL.DOWN PT, R200, R188, 0x1, 0x1f ;  /* 0x08201f00bcc87f89 */ /* 0x000fe200000e0000 */
[C---:B------:R-:W-:Y:S01]  /*6210*/  FFMA.FTZ R203, R3.reuse, R199, R184 ;  /* 0x000000c703cb7223 */ /* 0x040fe200000100b8 */
[C---:B------:R-:W-:Y:S01]  /*6220*/  FMUL.FTZ R157, R158.reuse, R155 ;  /* 0x0000009b9e9d7220 */ /* 0x040fe20000410000 */
[----:B------:R-:W-:Y:S01]  /*6230*/  FMUL.FTZ R150, R158, R149 ;  /* 0x000000959e967220 */ /* 0x000fe20000410000 */
[----:B---3--:R-:W0:Y:S01]  /*6240*/  SHFL.IDX PT, R197, R10, RZ, 0x1f ;  /* 0x00001fff0ac57589 */ /* 0x008e2200000e0000 */
[----:B------:R-:W-:Y:S01]  /*6250*/  FFMA.FTZ R201, -R3, R201, R186 ;  /* 0x000000c903c97223 */ /* 0x000fe200000101ba */
[C---:B------:R-:W-:Y:S01]  /*6260*/  FFMA.FTZ R184, R156.reuse, R149, R157 ;  /* 0x000000959cb87223 */ /* 0x040fe2000001009d */
[----:B------:R-:W-:Y:S01]  /*6270*/  FFMA.FTZ R157, R156, R155, -R150 ;  /* 0x0000009b9c9d7223 */ /* 0x000fe20000010896 */
[----:B------:R-:W1:Y:S01]  /*6280*/  SHFL.IDX PT, R199, R11, RZ, 0x1f ;  /* 0x00001fff0bc77589 */ /* 0x000e6200000e0000 */
[-C--:B------:R-:W-:Y:S01]  /*6290*/  FMUL.FTZ R205, R43, R149.reuse ;  /* 0x000000952bcd7220 */ /* 0x080fe20000410000 */
[----:B------:R-:W-:Y:S01]  /*62a0*/  FADD.FTZ R150, RZ, R184 ;  /* 0x000000b8ff967221 */ /* 0x000fe20000010000 */
[----:B------:R-:W-:Y:S01]  /*62b0*/  FMUL.FTZ R186, R42, R149 ;  /* 0x000000952aba7220 */ /* 0x000fe20000410000 */
[----:B------:R-:W3:Y:S01]  /*62c0*/  SHFL.DOWN PT, R207, R185, 0x1, 0x1f ;  /* 0x08201f00b9cf7f89 */ /* 0x000ee200000e0000 */
[----:B------:R-:W-:Y:S01]  /*62d0*/  FFMA.FTZ R157, R104, R119, R157 ;  /* 0x00000077689d7223 */ /* 0x000fe2000001009d */
[CC--:B------:R-:W-:Y:S01]  /*62e0*/  FFMA.FTZ R184, R42.reuse, R155.reuse, -R205 ;  /* 0x0000009b2ab87223 */ /* 0x0c0fe200000108cd */
[----:B------:R-:W-:Y:S01]  /*62f0*/  FMUL.FTZ R196, R161, R150 ;  /* 0x00000096a1c47220 */ /* 0x000fe20000410000 */
[----:B------:R-:W5:Y:S01]  /*6300*/  SHFL.DOWN PT, R202, R191, 0x1, 0x1f ;  /* 0x08201f00bfca7f89 */ /* 0x000f6200000e0000 */
[----:B------:R-:W-:Y:S01]  /*6310*/  FFMA.FTZ R186, R43, R155, R186 ;  /* 0x0000009b2bba7223 */ /* 0x000fe200000100ba */
[-C--:B------:R-:W-:Y:S01]  /*6320*/  FMUL.FTZ R161, R161, R157.reuse ;  /* 0x0000009da1a17220 */ /* 0x080fe20000410000 */
[C---:B------:R-:W-:Y:S01]  /*6330*/  FMUL.FTZ R184, R3.reuse, R184 ;  /* 0x000000b803b87220 */ /* 0x040fe20000410000 */
[----:B------:R-:W5:Y:S01]  /*6340*/  SHFL.DOWN PT, R209, R189, 0x1, 0x1f ;  /* 0x08201f00bdd17f89 */ /* 0x000f6200000e0000 */
[----:B------:R-:W-:Y:S01]  /*6350*/  FFMA.FTZ R3, -R3, R186, -RZ ;  /* 0x000000ba03037223 */ /* 0x000fe200000109ff */
[CC--:B------:R-:W-:Y:S01]  /*6360*/  FFMA.FTZ R186, R177.reuse, R150.reuse, R161 ;  /* 0x00000096b1ba7223 */ /* 0x0c0fe200000100a1 */
[----:B------:R-:W-:Y:S01]  /*6370*/  FFMA.FTZ R196, R177, R157, -R196 ;  /* 0x0000009db1c47223 */ /* 0x000fe200000108c4 */
[-C--:B------:R-:W-:Y:S01]  /*6380*/  FMUL.FTZ R198, R42, R150.reuse ;  /* 0x000000962ac67220 */ /* 0x080fe20000410000 */
[C---:B------:R-:W-:Y:S01]  /*6390*/  FMUL.FTZ R161, R43.reuse, R150 ;  /* 0x000000962ba17220 */ /* 0x040fe20000410000 */
[C---:B------:R-:W-:Y:S01]  /*63a0*/  FFMA.FTZ R177, -R2.reuse, R186, R201 ;  /* 0x000000ba02b17223 */ /* 0x040fe200000101c9 */
[----:B------:R-:W-:Y:S01]  /*63b0*/  FFMA.FTZ R196, R2, R196, R203 ;  /* 0x000000c402c47223 */ /* 0x000fe200000100cb */
[----:B0-----:R-:W-:Y:S01]  /*63c0*/  @P2 FMUL.FTZ R186, R200, R197 ;  /* 0x000000c5c8ba2220 */ /* 0x001fe20000410000 */
[-C--:B------:R-:W-:Y:S01]  /*63d0*/  FFMA.FTZ R203, R43, R157.reuse, R198 ;  /* 0x0000009d2bcb7223 */ /* 0x080fe200000100c6 */
[----:B------:R-:W-:Y:S01]  /*63e0*/  FFMA.FTZ R201, R42, R157, -R161 ;  /* 0x0000009d2ac97223 */ /* 0x000fe200000108a1 */
[----:B--2-4-:R-:W0:Y:S01]  /*63f0*/  SHFL.IDX PT, R188, R188, RZ, 0x1f ;  /* 0x00001fffbcbc7589 */ /* 0x014e2200000e0000 */
[-C--:B-1----:R-:W-:Y:S01]  /*6400*/  @P2 FMUL.FTZ R198, R200, R199.reuse ;  /* 0x000000c7c8c62220 */ /* 0x082fe20000410000 */
[----:B------:R-:W-:Y:S01]  /*6410*/  ISETP.NE.AND P1, PT, R76, RZ, PT ;  /* 0x000000ff4c00720c */ /* 0x000fe20003f25270 */
[----:B------:R-:W-:Y:S01]  /*6420*/  BSSY B0, `(.L_x_15732) ;  /* 0x0000089000007945 */ /* 0x000fe20003800000 */
[----:B------:R-:W1:Y:S01]  /*6430*/  SHFL.IDX PT, R185, R185, RZ, 0x1f ;  /* 0x00001fffb9b97589 */ /* 0x000e6200000e0000 */
[C---:B---3--:R-:W-:Y:S01]  /*6440*/  @P2 FFMA.FTZ R161, R207.reuse, R199, R186 ;  /* 0x000000c7cfa12223 */ /* 0x048fe200000100ba */
[----:B------:R-:W-:Y:S01]  /*6450*/  @P2 FFMA.FTZ R200, R207, R197, -R198 ;  /* 0x000000c5cfc82223 */ /* 0x000fe200000108c6 */
[CC--:B------:R-:W-:Y:S01]  /*6460*/  FMUL.FTZ R198, R167.reuse, R150.reuse ;  /* 0x00000096a7c67220 */ /* 0x0c0fe20000410000 */
[----:B------:R-:W-:Y:S01]  /*6470*/  FMUL.FTZ R186, R2, R201 ;  /* 0x000000c902ba7220 */ /* 0x000fe20000410000 */
[----:B-----5:R-:W-:Y:S01]  /*6480*/  @P2 FADD.FTZ R199, R202, R161 ;  /* 0x000000a1cac72221 */ /* 0x020fe20000010000 */
[----:B------:R-:W-:Y:S01]  /*6490*/  FMUL.FTZ R161, R167, R157 ;  /* 0x0000009da7a17220 */ /* 0x000fe20000410000 */
[----:B------:R-:W-:Y:S01]  /*64a0*/  FFMA.FTZ R2, -R2, R203, -RZ ;  /* 0x000000cb02027223 */ /* 0x000fe200000109ff */
[----:B------:R-:W2:Y:S01]  /*64b0*/  SHFL.IDX PT, R189, R189, RZ, 0x1f ;  /* 0x00001fffbdbd7589 */ /* 0x000ea200000e0000 */
[----:B------:R-:W-:Y:S01]  /*64c0*/  @P2 FADD.FTZ R197, R209, R200 ;  /* 0x000000c8d1c52221 */ /* 0x000fe20000010000 */
[----:B------:R-:W-:Y:S01]  /*64d0*/  FMUL.FTZ R200, R199, -R45 ;  /* 0x8000002dc7c87220 */ /* 0x000fe20000410000 */
[C---:B------:R-:W-:Y:S01]  /*64e0*/  FFMA.FTZ R201, R166.reuse, R150, R161 ;  /* 0x00000096a6c97223 */ /* 0x040fe200000100a1 */
[----:B------:R-:W-:Y:S01]  /*64f0*/  FFMA.FTZ R161, R166, R157, -R198 ;  /* 0x0000009da6a17223 */ /* 0x000fe200000108c6 */
[C---:B------:R-:W-:Y:S01]  /*6500*/  FMUL.FTZ R198, R197.reuse, -R45 ;  /* 0x8000002dc5c67220 */ /* 0x040fe20000410000 */
[-C--:B------:R-:W-:Y:S01]  /*6510*/  FFMA.FTZ R197, R197, R44.reuse, -R200 ;  /* 0x0000002cc5c57223 */ /* 0x080fe200000108c8 */
[----:B------:R-:W-:Y:S01]  /*6520*/  FADD.FTZ R45, RZ, R201 ;  /* 0x000000c9ff2d7221 */ /* 0x000fe20000010000 */
[----:B------:R-:W-:Y:S01]  /*6530*/  FFMA.FTZ R161, R102, R117, R161 ;  /* 0x0000007566a17223 */ /* 0x000fe200000100a1 */
[----:B------:R-:W-:Y:S01]  /*6540*/  FFMA.FTZ R198, R199, R44, R198 ;  /* 0x0000002cc7c67223 */ /* 0x000fe200000100c6 */
[----:B------:R-:W-:Y:S01]  /*6550*/  FADD.FTZ R44, R176, R197 ;  /* 0x000000c5b02c7221 */ /* 0x000fe20000010000 */
[C---:B------:R-:W-:Y:S01]  /*6560*/  FMUL.FTZ R197, R170.reuse, R45 ;  /* 0x0000002daac57220 */ /* 0x040fe20000410000 */
[----:B------:R-:W-:Y:S01]  /*6570*/  FMUL.FTZ R170, R170, R161 ;  /* 0x000000a1aaaa7220 */ /* 0x000fe20000410000 */
[----:B------:R-:W-:Y:S01]  /*6580*/  FADD.FTZ R159, -R159, R198 ;  /* 0x000000c69f9f7221 */ /* 0x000fe20000010100 */
[----:B------:R-:W-:Y:S01]  /*6590*/  FMUL.FTZ R176, R42, R45 ;  /* 0x0000002d2ab07220 */ /* 0x000fe20000410000 */
        /* <DEDUP_REMOVED lines=9> */
[----:B------:R-:W-:Y:S01]  /*6630*/  FFMA.FTZ R203, R42, R161, -R203 ;  /* 0x000000a12acb7223 */ /* 0x000fe200000108cb */
[----:B------:R-:W-:Y:S01]  /*6640*/  FADD.FTZ R175, R175, R170 ;  /* 0x000000aaafaf7221 */ /* 0x000fe20000010000 */
[----:B------:R-:W-:Y:S01]  /*6650*/  FADD.FTZ R43, -R174, R167 ;  /* 0x000000a7ae2b7221 */ /* 0x000fe20000010100 */
[C---:B------:R-:W-:Y:S01]  /*6660*/  FMUL.FTZ R42, R0.reuse, R201 ;  /* 0x000000c9002a7220 */ /* 0x040fe20000410000 */
[----:B------:R-:W-:Y:S01]  /*6670*/  FMUL.FTZ R203, R0, R203 ;  /* 0x000000cb00cb7220 */ /* 0x000fe20000410000 */
[C---:B------:R-:W-:Y:S01]  /*6680*/  FMUL.FTZ R167, R158.reuse, -R175 ;  /* 0x800000af9ea77220 */ /* 0x040fe20000410000 */
[----:B------:R-:W-:Y:S01]  /*6690*/  FMUL.FTZ R158, R158, -R43 ;  /* 0x8000002b9e9e7220 */ /* 0x000fe20000410000 */
[----:B------:R-:W-:Y:S01]  /*66a0*/  FFMA.FTZ R197, -R0, R197, -RZ ;  /* 0x000000c500c57223 */ /* 0x000fe200000109ff */
[----:B0-----:R-:W-:Y:S01]  /*66b0*/  FMUL.FTZ R0, R188, R11 ;  /* 0x0000000bbc007220 */ /* 0x001fe20000410000 */
[C---:B------:R-:W-:Y:S01]  /*66c0*/  FFMA.FTZ R166, R156.reuse, R43, R167 ;  /* 0x0000002b9ca67223 */ /* 0x040fe200000100a7 */
[----:B------:R-:W-:Y:S01]  /*66d0*/  FFMA.FTZ R158, R156, R175, -R158 ;  /* 0x000000af9c9e7223 */ /* 0x000fe2000001089e */
[-C--:B------:R-:W-:Y:S01]  /*66e0*/  FMUL.FTZ R156, R188, R10.reuse ;  /* 0x0000000abc9c7220 */ /* 0x080fe20000410000 */
[----:B------:R-:W0:Y:S01]  /*66f0*/  SHFL.IDX PT, R191, R191, RZ, 0x1f ;  /* 0x00001fffbfbf7589 */ /* 0x000e2200000e0000 */
[----:B------:R-:W-:Y:S01]  /*6700*/  FADD.FTZ R173, -R173, R166 ;  /* 0x000000a6adad7221 */ /* 0x000fe20000010100 */
[----:B------:R-:W-:Y:S01]  /*6710*/  FADD.FTZ R169, R169, R158 ;  /* 0x0000009ea9a97221 */ /* 0x000fe20000010000 */
[C---:B-1----:R-:W-:Y:S01]  /*6720*/  FFMA.FTZ R156, R185.reuse, R11, R156 ;  /* 0x0000000bb99c7223 */ /* 0x042fe2000001009c */
[----:B------:R-:W-:Y:S01]  /*6730*/  FFMA.FTZ R10, R185, R10, -R0 ;  /* 0x0000000ab90a7223 */ /* 0x000fe20000010800 */
[C---:B------:R-:W-:Y:S01]  /*6740*/  FMUL.FTZ R11, R152.reuse, -R173 ;  /* 0x800000ad980b7220 */ /* 0x040fe20000410000 */
[----:B------:R-:W-:Y:S01]  /*6750*/  FMUL.FTZ R158, R152, -R169 ;  /* 0x800000a9989e7220 */ /* 0x000fe20000410000 */
[C---:B------:R-:W-:Y:S01]  /*6760*/  FMUL.FTZ R0, R188.reuse, R9 ;  /* 0x00000009bc007220 */ /* 0x040fe20000410000 */
[-C--:B------:R-:W-:Y:S01]  /*6770*/  FMUL.FTZ R188, R188, R8.reuse ;  /* 0x00000008bcbc7220 */ /* 0x080fe20000410000 */
[C---:B------:R-:W-:Y:S01]  /*6780*/  FFMA.FTZ R152, R154.reuse, R169, -R11 ;  /* 0x000000a99a987223 */ /* 0x040fe2000001080b */
[----:B------:R-:W-:Y:S01]  /*6790*/  FFMA.FTZ R167, R154, R173, R158 ;  /* 0x000000ad9aa77223 */ /* 0x000fe2000001009e */
[----:B--2---:R-:W-:Y:S01]  /*67a0*/  FADD.FTZ R10, R189, R10 ;  /* 0x0000000abd0a7221 */ /* 0x004fe20000010000 */
[----:B------:R-:W-:Y:S01]  /*67b0*/  FFMA.FTZ R8, R185, R8, -R0 ;  /* 0x00000008b9087223 */ /* 0x000fe20000010800 */
[----:B------:R-:W-:Y:S01]  /*67c0*/  FADD.FTZ R171, R171, R152 ;  /* 0x00000098abab7221 */ /* 0x000fe20000010000 */
[----:B------:R-:W-:Y:S01]  /*67d0*/  FADD.FTZ R167, -R168, R167 ;  /* 0x000000a7a8a77221 */ /* 0x000fe20000010100 */
[----:B------:R-:W-:Y:S01]  /*67e0*/  FFMA.FTZ R9, R185, R9, R188 ;  /* 0x00000009b9097223 */ /* 0x000fe200000100bc */
[----:B------:R-:W-:Y:S01]  /*67f0*/  SHF.L.U32 R0, R76, 0x4, RZ ;  /* 0x000000044c007819 */ /* 0x000fe200000006ff */
[C---:B------:R-:W-:Y:S01]  /*6800*/  FMUL.FTZ R152, R142.reuse, -R171 ;  /* 0x800000ab8e987220 */ /* 0x040fe20000410000 */
[----:B------:R-:W-:Y:S01]  /*6810*/  FMUL.FTZ R142, R142, -R167 ;  /* 0x800000a78e8e7220 */ /* 0x000fe20000410000 */
[----:B------:R-:W-:-:S02]  /*6820*/  @!P1 LEA R154, R91, UR7, 0x4 ;  /* 0x000000075b9a9c11 */ /* 0x000fc4000f8e20ff */
[C---:B------:R-:W-:Y:S01]  /*6830*/  FFMA.FTZ R189, R141.reuse, R167, R152 ;  /* 0x000000a78dbd7223 */ /* 0x040fe20000010098 */
[----:B------:R-:W-:Y:S01]  /*6840*/  FFMA.FTZ R185, R141, R171, -R142 ;  /* 0x000000ab8db97223 */ /* 0x000fe2000001088e */
[----:B------:R-:W-:Y:S01]  /*6850*/  LEA.HI.SX32 R0, R0, R0, 0x1b ;  /* 0x0000000000007211 */ /* 0x000fe200078fdaff */
[----:B0-----:R-:W-:Y:S01]  /*6860*/  FADD.FTZ R11, R191, R156 ;  /* 0x0000009cbf0b7221 */ /* 0x001fe20000010000 */
[----:B------:R-:W-:Y:S01]  /*6870*/  FADD.FTZ R141, -R164, R189 ;  /* 0x000000bda48d7221 */ /* 0x000fe20000010100 */
[----:B------:R-:W-:Y:S01]  /*6880*/  FADD.FTZ R160, R160, R185 ;  /* 0x000000b9a0a07221 */ /* 0x000fe20000010000 */
[----:B------:R-:W-:Y:S01]  /*6890*/  LEA R191, R0, UR7, 0x2 ;  /* 0x0000000700bf7c11 */ /* 0x000fe2000f8e10ff */
[----:B------:R-:W-:Y:S01]  /*68a0*/  FADD.FTZ R0, R196, R199 ;  /* 0x000000c7c4007221 */ /* 0x000fe20000010000 */
[C---:B------:R-:W-:Y:S01]  /*68b0*/  FMUL.FTZ R142, R140.reuse, -R141 ;  /* 0x8000008d8c8e7220 */ /* 0x040fe20000410000 */
[-C--:B------:R-:W-:Y:S01]  /*68c0*/  FMUL.FTZ R140, R140, -R160.reuse ;  /* 0x800000a08c8c7220 */ /* 0x080fe20000410000 */
[----:B------:R-:W-:Y:S02]  /*68d0*/  @!P1 STS.128 [R154+0x21b0], R8 ;  /* 0x0021b0089a009388 */ /* 0x000fe40000000c00 */
[----:B------:R-:W-:-:S02]  /*68e0*/  FFMA.FTZ R142, R139, R160, -R142 ;  /* 0x000000a08b8e7223 */ /* 0x000fc4000001088e */
[----:B------:R0:W-:Y:S02]  /*68f0*/  STS [R191+0x42c], R6 ;  /* 0x00042c06bf007388 */ /* 0x0001e40000000800 */
[----:B------:R-:W-:Y:S02]  /*6900*/  FADD.FTZ R165, R165, R142 ;  /* 0x0000008ea5a57221 */ /* 0x000fe40000010000 */
[----:B------:R1:W-:Y:S04]  /*6910*/  STS [R191+0x444], R4 ;  /* 0x00044404bf007388 */ /* 0x0003e80000000800 */
[----:B------:R2:W-:Y:S01]  /*6920*/  STS [R191+0x420], R190 ;  /* 0x000420bebf007388 */ /* 0x0005e20000000800 */
[----:B0-----:R-:W-:Y:S01]  /*6930*/  FMUL.FTZ R6, R138, -R165 ;  /* 0x800000a58a067220 */ /* 0x001fe20000410000 */
[----:B------:R-:W-:Y:S01]  /*6940*/  FFMA.FTZ R11, R139, R141, R140 ;  /* 0x0000008d8b0b7223 */ /* 0x000fe2000001008c */
[----:B------:R-:W-:Y:S01]  /*6950*/  IADD3 R9, -R34, R95, RZ ;  /* 0x0000005f22097210 */ /* 0x000fe20007ffe1ff */
[----:B------:R2:W-:Y:S02]  /*6960*/  STS [R191+0x424], R192 ;  /* 0x000424c0bf007388 */ /* 0x0005e40000000800 */
[----:B------:R-:W-:-:S02]  /*6970*/  FADD.FTZ R11, -R162, R11 ;  /* 0x0000000ba20b7221 */ /* 0x000fc40000010100 */
[----:B------:R2:W-:Y:S02]  /*6980*/  STS [R191+0x428], R193 ;  /* 0x000428c1bf007388 */ /* 0x0005e40000000800 */
[-C--:B------:R-:W-:Y:S01]  /*6990*/  FFMA.FTZ R8, R137, R11.reuse, R6 ;  /* 0x0000000b89087223 */ /* 0x080fe20000010006 */
[----:B------:R-:W-:Y:S01]  /*69a0*/  LEA R6, R9, -R76, 0x1 ;  /* 0x8000004c09067211 */ /* 0x000fe200078e08ff */
[----:B------:R-:W-:Y:S01]  /*69b0*/  FMUL.FTZ R138, R138, -R11 ;  /* 0x8000000b8a8a7220 */ /* 0x000fe20000410000 */
[----:B------:R2:W-:Y:S01]  /*69c0*/  STS [R191+0x430], R194 ;  /* 0x000430c2bf007388 */ /* 0x0005e20000000800 */
[----:B------:R-:W-:Y:S01]  /*69d0*/  FADD.FTZ R183, -R183, R8 ;  /* 0x00000008b7b77221 */ /* 0x000fe20000010100 */
[----:B------:R-:W-:Y:S01]  /*69e0*/  ISETP.GE.AND P1, PT, R6, 0x1, PT ;  /* 0x000000010600780c */ /* 0x000fe20003f26270 */
[----:B------:R-:W-:Y:S01]  /*69f0*/  FFMA.FTZ R138, R137, R165, -R138 ;  /* 0x000000a5898a7223 */ /* 0x000fe2000001088a */
[----:B------:R2:W-:Y:S01]  /*6a00*/  STS [R191+0x434], R195 ;  /* 0x000434c3bf007388 */ /* 0x0005e20000000800 */
[----:B-1----:R-:W-:-:S02]  /*6a10*/  FMUL.FTZ R4, R136, -R183 ;  /* 0x800000b788047220 */ /* 0x002fc40000410000 */
[----:B------:R-:W-:Y:S01]  /*6a20*/  FADD.FTZ R181, R181, R138 ;  /* 0x0000008ab5b57221 */ /* 0x000fe20000010000 */
[----:B------:R2:W-:Y:S01]  /*6a30*/  STS [R191+0x438], R182 ;  /* 0x000438b6bf007388 */ /* 0x0005e20000000800 */
[----:B------:R-:W-:Y:S02]  /*6a40*/  IMAD R138, R81, R28, RZ ;  /* 0x0000001c518a7224 */ /* 0x000fe400078e02ff */
[-C--:B------:R-:W-:Y:S01]  /*6a50*/  FMUL.FTZ R136, R136, -R181.reuse ;  /* 0x800000b588887220 */ /* 0x080fe20000410000 */
[----:B------:R2:W-:Y:S01]  /*6a60*/  STS [R191+0x43c], R5 ;  /* 0x00043c05bf007388 */ /* 0x0005e20000000800 */
[C---:B------:R-:W-:Y:S02]  /*6a70*/  FFMA.FTZ R8, R135.reuse, R181, -R4 ;  /* 0x000000b587087223 */ /* 0x040fe40000010804 */
[----:B------:R-:W-:Y:S01]  /*6a80*/  FFMA.FTZ R135, R135, R183, R136 ;  /* 0x000000b787877223 */ /* 0x000fe20000010088 */
        /* <DEDUP_REMOVED lines=18> */
[----:B------:R-:W-:-:S04]  /*6bb0*/  IADD3 R2, P1, R3, R76, RZ ;  /* 0x0000004c03027210 */ /* 0x000fc80007f3e0ff */
[----:B------:R-:W-:Y:S02]  /*6bc0*/  IADD3 R5, R5, R139, RZ ;  /* 0x0000008b05057210 */ /* 0x000fe40007ffe0ff */
[----:B------:R-:W-:Y:S01]  /*6bd0*/  SHF.R.U64 R139, R30, 0x1, R31 ;  /* 0x000000011e8b7819 */ /* 0x000fe2000000121f */
[----:B0-----:R-:W-:Y:S01]  /*6be0*/  IMAD R10, R131, UR22, RZ ;  /* 0x00000016830a7c24 */ /* 0x001fe2000f8e02ff */
[----:B------:R-:W-:-:S03]  /*6bf0*/  LEA.HI.X.SX32 R3, R3, RZ, 0x1, P1 ;  /* 0x000000ff03037211 */ /* 0x000fc600008f0eff */
[C---:B------:R-:W-:Y:S02]  /*6c00*/  IMAD R131, R139.reuse, UR15, R136 ;  /* 0x0000000f8b837c24 */ /* 0x040fe4000f8e0288 */
[----:B------:R-:W-:-:S04]  /*6c10*/  IMAD.WIDE.U32 R4, R139, UR14, R4 ;  /* 0x0000000e8b047c25 */ /* 0x000fc8000f8e0004 */
[----:B------:R-:W-:Y:S01]  /*6c20*/  IMAD R139, R91, UR23, R10 ;  /* 0x000000175b8b7c24 */ /* 0x000fe2000f8e020a */
[----:B------:R-:W-:Y:S01]  /*6c30*/  IADD3 R10, R5, R131, RZ ;  /* 0x00000083050a7210 */ /* 0x000fe20007ffe0ff */
[----:B------:R-:W-:Y:S01]  /*6c40*/  IMAD.WIDE.U32 R2, R91, UR22, R2 ;  /* 0x000000165b027c25 */ /* 0x000fe2000f8e0002 */
[----:B------:R-:W-:-:S04]  /*6c50*/  LEA R5, P1, R4, R26, 0x3 ;  /* 0x0000001a04057211 */ /* 0x000fc800078218ff */
[----:B------:R-:W-:Y:S02]  /*6c60*/  LEA.HI.X R10, R4, R27, R10, 0x3, P1 ;  /* 0x0000001b040a7211 */ /* 0x000fe400008f1c0a */
[----:B------:R-:W-:Y:S02]  /*6c70*/  IADD3 R3, R3, R139, RZ ;  /* 0x0000008b03037210 */ /* 0x000fe40007ffe0ff */
[----:B------:R-:W-:-:S04]  /*6c80*/  LEA R4, P1, R2, R5, 0x2 ;  /* 0x0000000502047211 */ /* 0x000fc800078210ff */
[----:B------:R-:W-:-:S05]  /*6c90*/  LEA.HI.X R5, R2, R10, R3, 0x2, P1 ;  /* 0x0000000a02057211 */ /* 0x000fca00008f1403 */
[----:B-1----:R0:W-:Y:S04]  /*6ca0*/  REDG.E.ADD.F32.FTZ.RN.STRONG.GPU desc[UR12][R4.64], R137 ;  /* 0x00000089040079a6 */ /* 0x0021e8000c10f38c */
.L_x_15733:
[----:B------:R-:W-:Y:S05]  /*6cb0*/  BSYNC B0 ;  /* 0x0000000000007941 */ /* 0x000fea0003800000 */
.L_x_15732:
[----:B------:R-:W-:Y:S01]  /*6cc0*/  FADD.FTZ R147, R147, R8 ;  /* 0x0000000893937221 */ /* 0x000fe20000010000 */
[----:B------:R-:W-:Y:S01]  /*6cd0*/  FADD.FTZ R131, -R146, R135 ;  /* 0x0000008792837221 */ /* 0x000fe20000010100 */
[----:B------:R-:W-:Y:S01]  /*6ce0*/  USHF.R.U32.HI UR11, URZ, 0x1, UR25 ;  /* 0x000000013f0b7899 */ /* 0x000fe20008011619 */
[C---:B------:R-:W-:Y:S01]  /*6cf0*/  FFMA.FTZ R151, -R116.reuse, R115, R151 ;  /* 0x0000007374977223 */ /* 0x040fe20000010197 */
[----:B------:R-:W-:Y:S01]  /*6d00*/  FMUL.FTZ R8, R116, R147 ;  /* 0x0000009374087220 */ /* 0x000fe20000410000 */
[----:B------:R-:W-:Y:S01]  /*6d10*/  FMUL.FTZ R10, R114, R181 ;  /* 0x000000b5720a7220 */ /* 0x000fe20000410000 */
[----:B--2---:R-:W-:Y:S01]  /*6d20*/  FMUL.FTZ R2, R116, R131 ;  /* 0x0000008374027220 */ /* 0x004fe20000410000 */
[----:B------:R-:W-:Y:S01]  /*6d30*/  USHF.R.U64 UR10, UR24, 0x1, UR25 ;  /* 0x00000001180a7899 */ /* 0x000fe20008001219 */
[----:B0-----:R-:W-:Y:S01]  /*6d40*/  FMUL.FTZ R4, R133, R8 ;  /* 0x0000000885047220 */ /* 0x001fe20000410000 */
[----:B------:R-:W-:Y:S01]  /*6d50*/  UIMAD UR11, UR11, UR14, URZ ;  /* 0x0000000e0b0b72a4 */ /* 0x000fe2000f8e023f */
[----:B------:R-:W-:-:S02]  /*6d60*/  IMAD R189, R80, R29, R138 ;  /* 0x0000001d50bd7224 */ /* 0x000fc400078e028a */
[C---:B------:R-:W-:Y:S01]  /*6d70*/  FFMA.FTZ R153, -R114.reuse, R129, R153 ;  /* 0x0000008172997223 */ /* 0x040fe20000010199 */
[----:B------:R-:W-:Y:S01]  /*6d80*/  FMUL.FTZ R136, R114, R183 ;  /* 0x000000b772887220 */ /* 0x000fe20000410000 */
[----:B------:R-:W-:Y:S01]  /*6d90*/  FMUL.FTZ R138, R143, R10 ;  /* 0x0000000a8f8a7220 */ /* 0x000fe20000410000 */
[-C--:B------:R-:W-:Y:S01]  /*6da0*/  FFMA.FTZ R4, R151, R2.reuse, -R4 ;  /* 0x0000000297047223 */ /* 0x080fe20000010804 */
[----:B------:R-:W-:Y:S01]  /*6db0*/  FMUL.FTZ R2, R133, R2 ;  /* 0x0000000285027220 */ /* 0x000fe20000410000 */
[----:B------:R-:W-:Y:S01]  /*6dc0*/  UIMAD.WIDE.U32 UR8, UR10, UR14, URZ ;  /* 0x0000000e0a0872a5 */ /* 0x000fe2000f8e003f */
[-C--:B------:R-:W-:Y:S01]  /*6dd0*/  FFMA.FTZ R137, R153, R136.reuse, -R138 ;  /* 0x0000008899897223 */ /* 0x080fe2000001088a */
[----:B------:R-:W-:Y:S01]  /*6de0*/  UIMAD UR11, UR15, UR10, UR11 ;  /* 0x0000000a0f0b72a4 */ /* 0x000fe2000f8e020b */
[----:B------:R-:W-:Y:S01]  /*6df0*/  FMUL.FTZ R136, R143, R136 ;  /* 0x000000888f887220 */ /* 0x000fe20000410000 */
[----:B------:R-:W-:Y:S01]  /*6e00*/  FFMA.FTZ R2, R151, R8, R2 ;  /* 0x0000000897027223 */ /* 0x000fe20000010002 */
[C---:B------:R-:W-:Y:S01]  /*6e10*/  FMUL.FTZ R135, R112.reuse, R165 ;  /* 0x000000a570877220 */ /* 0x040fe20000410000 */
[----:B------:R-:W-:Y:S01]  /*6e20*/  UIADD3 UR9, UR11, UR9, URZ ;  /* 0x000000090b097290 */ /* 0x000fe2000fffe03f */
[C---:B------:R-:W-:Y:S01]  /*6e30*/  FFMA.FTZ R187, -R112.reuse, R127, R187 ;  /* 0x0000007f70bb7223 */ /* 0x040fe200000101bb */
[----:B------:R-:W-:Y:S01]  /*6e40*/  FMUL.FTZ R138, R112, R11 ;  /* 0x0000000b708a7220 */ /* 0x000fe20000410000 */
[----:B------:R-:W-:Y:S01]  /*6e50*/  FFMA.FTZ R136, R153, R10, R136 ;  /* 0x0000000a99887223 */ /* 0x000fe20000010088 */
[----:B------:R-:W-:Y:S01]  /*6e60*/  FADD.FTZ R5, RZ, R2 ;  /* 0x00000002ff057221 */ /* 0x000fe20000010000 */
[----:B------:R-:W-:Y:S01]  /*6e70*/  FMUL.FTZ R140, R144, R135 ;  /* 0x00000087908c7220 */ /* 0x000fe20000410000 */
[----:B------:R-:W-:-:S04]  /*6e80*/  IMAD.WIDE.U32 R2, R80, R28, UR8 ;  /* 0x0000000850027e25 */ /* 0x000fc8000f8e001c */
[----:B------:R-:W-:Y:S01]  /*6e90*/  FADD.FTZ R4, RZ, R4 ;  /* 0x00000004ff047221 */ /* 0x000fe20000010000 */
[----:B------:R-:W-:Y:S01]  /*6ea0*/  FADD.FTZ R5, R5, R136 ;  /* 0x0000008805057221 */ /* 0x000fe20000010000 */
[-C--:B------:R-:W-:Y:S01]  /*6eb0*/  FFMA.FTZ R139, R187, R138.reuse, -R140 ;  /* 0x0000008abb8b7223 */ /* 0x080fe2000001088c */
[----:B------:R-:W-:Y:S01]  /*6ec0*/  FMUL.FTZ R138, R144, R138 ;  /* 0x0000008a908a7220 */ /* 0x000fe20000410000 */
[----:B------:R-:W-:Y:S01]  /*6ed0*/  FMUL.FTZ R136, R110, R160 ;  /* 0x000000a06e887220 */ /* 0x000fe20000410000 */
[----:B------:R-:W-:Y:S01]  /*6ee0*/  FADD.FTZ R177, R177, -R42 ;  /* 0x8000002ab1b17221 */ /* 0x000fe20000010000 */
[----:B------:R-:W-:Y:S01]  /*6ef0*/  IADD3 R189, R189, R3, RZ ;  /* 0x00000003bdbd7210 */ /* 0x000fe20007ffe0ff */
[----:B------:R-:W-:Y:S01]  /*6f00*/  FADD.FTZ R4, R4, R137 ;  /* 0x0000008904047221 */ /* 0x000fe20000010000 */
[----:B------:R-:W-:Y:S01]  /*6f10*/  LEA R185, P1, R2, R26, 0x3 ;  /* 0x0000001a02b97211 */ /* 0x000fe200078218ff */
[C---:B------:R-:W-:Y:S01]  /*6f20*/  FFMA.FTZ R42, -R110.reuse, R125, R7 ;  /* 0x0000007d6e2a7223 */ /* 0x040fe20000010107 */
[----:B------:R-:W-:Y:S01]  /*6f30*/  FFMA.FTZ R138, R187, R135, R138 ;  /* 0x00000087bb8a7223 */ /* 0x000fe2000001008a */
[----:B------:R-:W-:Y:S01]  /*6f40*/  FMUL.FTZ R3, R110, R141 ;  /* 0x0000008d6e037220 */ /* 0x000fe20000410000 */
[----:B------:R-:W-:Y:S01]  /*6f50*/  FMUL.FTZ R7, R145, R136 ;  /* 0x0000008891077220 */ /* 0x000fe20000410000 */
[----:B------:R-:W-:Y:S01]  /*6f60*/  FMUL.FTZ R137, R108, R171 ;  /* 0x000000ab6c897220 */ /* 0x000fe20000410000 */
[----:B------:R-:W-:Y:S01]  /*6f70*/  LEA.HI.X R189, R2, R27, R189, 0x3, P1 ;  /* 0x0000001b02bd7211 */ /* 0x000fe200008f1cbd */
[----:B------:R-:W-:Y:S01]  /*6f80*/  FADD.FTZ R4, R4, R139 ;  /* 0x0000008b04047221 */ /* 0x000fe20000010000 */
[----:B------:R-:W-:Y:S01]  /*6f90*/  FADD.FTZ R5, R5, R138 ;  /* 0x0000008a05057221 */ /* 0x000fe20000010000 */
[----:B------:R-:W-:Y:S01]  /*6fa0*/  IADD3 R140, -R97, UR4, RZ ;  /* 0x00000004618c7c10 */ /* 0x000fe2000fffe1ff */
[----:B------:R-:W-:Y:S01]  /*6fb0*/  FFMA.FTZ R139, R42, R3, -R7 ;  /* 0x000000032a8b7223 */ /* 0x000fe20000010807 */
[----:B------:R-:W-:Y:S01]  /*6fc0*/  LEA R2, P1, R76, R185, 0x2 ;  /* 0x000000b94c027211 */ /* 0x000fe200078210ff */
[C---:B------:R-:W-:Y:S01]  /*6fd0*/  FFMA.FTZ R138, -R108.reuse, R123, R163 ;  /* 0x0000007b6c8a7223 */ /* 0x040fe200000101a3 */
[----:B------:R-:W-:Y:S01]  /*6fe0*/  FMUL.FTZ R7, R145, R3 ;  /* 0x0000000391077220 */ /* 0x000fe20000410000 */
[----:B------:R-:W-:Y:S01]  /*6ff0*/  FMUL.FTZ R163, R108, R167 ;  /* 0x000000a76ca37220 */ /* 0x000fe20000410000 */
[----:B------:R-:W-:Y:S01]  /*7000*/  FMUL.FTZ R185, R148, R137 ;  /* 0x0000008994b97220 */ /* 0x000fe20000410000 */
[----:B------:R-:W-:Y:S01]  /*7010*/  LEA.HI.X R3, R76, R189, RZ, 0x2, P1 ;  /* 0x000000bd4c037211 */ /* 0x000fe200008f14ff */
[----:B------:R-:W-:Y:S01]  /*7020*/  FADD.FTZ R139, R4, R139 ;  /* 0x0000008b048b7221 */ /* 0x000fe20000010000 */
[----:B------:R-:W-:-:S02]  /*7030*/  IMAD R189, R140, -0x200, RZ ;  /* 0xfffffe008cbd7824 */ /* 0x000fc400078e02ff */
[----:B------:R-:W-:Y:S01]  /*7040*/  FFMA.FTZ R4, R42, R136, R7 ;  /* 0x000000882a047223 */ /* 0x000fe20000010007 */
[----:B------:R-:W-:Y:S01]  /*7050*/  FFMA.FTZ R140, R138, R163, -R185 ;  /* 0x000000a38a8c7223 */ /* 0x000fe200000108b9 */
[----:B------:R-:W-:Y:S01]  /*7060*/  USHF.L.U64.HI UR9, UR5, 0x2, UR6 ;  /* 0x0000000205097899 */ /* 0x000fe20008010206 */
[----:B------:R-:W-:-:S04]  /*7070*/  IMAD.WIDE R2, R189, 0x4, R2 ;  /* 0x00000004bd027825 */ /* 0x000fc800078e0202 */
[----:B------:R-:W-:Y:S01]  /*7080*/  FADD.FTZ R4, R5, R4 ;  /* 0x0000000405047221 */ /* 0x000fe20000010000 */
[----:B------:R-:W-:Y:S01]  /*7090*/  FADD.FTZ R5, R139, R140 ;  /* 0x0000008c8b057221 */ /* 0x000fe20000010000 */
[----:B------:R-:W-:Y:S01]  /*70a0*/  FMUL.FTZ R140, R106, R169 ;  /* 0x000000a96a8c7220 */ /* 0x000fe20000410000 */
[----:B------:R-:W-:Y:S01]  /*70b0*/  USHF.L.U32 UR8, UR5, 0x2, URZ ;  /* 0x0000000205087899 */ /* 0x000fe2000800063f */
[----:B------:R-:W-:Y:S02]  /*70c0*/  IMAD R154, R24, UR9, RZ ;  /* 0x00000009189a7c24 */ /* 0x000fe4000f8e02ff */
[C---:B------:R-:W-:Y:S01]  /*70d0*/  FFMA.FTZ R155, -R106.reuse, R121, R155 ;  /* 0x000000796a9b7223 */ /* 0x040fe2000001019b */
[----:B------:R-:W-:Y:S01]  /*70e0*/  FMUL.FTZ R146, R106, R173 ;  /* 0x000000ad6a927220 */ /* 0x000fe20000410000 */
[----:B------:R-:W-:Y:S01]  /*70f0*/  FMUL.FTZ R152, R149, R140 ;  /* 0x0000008c95987220 */ /* 0x000fe20000410000 */
[----:B------:R-:W-:Y:S01]  /*7100*/  FMUL.FTZ R163, R148, R163 ;  /* 0x000000a394a37220 */ /* 0x000fe20000410000 */
[----:B------:R-:W-:-:S02]  /*7110*/  IMAD R7, R25, UR8, R154 ;  /* 0x0000000819077c24 */ /* 0x000fc4000f8e029a */
[----:B------:R-:W-:Y:S01]  /*7120*/  FMUL.FTZ R139, R104, R175 ;  /* 0x000000af688b7220 */ /* 0x000fe20000410000 */
[----:B------:R-:W-:-:S04]  /*7130*/  IMAD.WIDE.U32 R2, R24, UR8, R2 ;  /* 0x0000000818027c25 */ /* 0x000fc8000f8e0002 */
[-C--:B------:R-:W-:Y:S01]  /*7140*/  FFMA.FTZ R152, R155, R146.reuse, -R152 ;  /* 0x000000929b987223 */ /* 0x080fe20000010898 */
[----:B------:R-:W-:Y:S01]  /*7150*/  FFMA.FTZ R163, R138, R137, R163 ;  /* 0x000000898aa37223 */ /* 0x000fe200000100a3 */
[----:B------:R-:W-:Y:S01]  /*7160*/  FMUL.FTZ R146, R149, R146 ;  /* 0x0000009295927220 */ /* 0x000fe20000410000 */
[C---:B------:R-:W-:Y:S01]  /*7170*/  FFMA.FTZ R142, -R104.reuse, R119, R157 ;  /* 0x00000077688e7223 */ /* 0x040fe2000001019d */
[----:B------:R-:W-:Y:S01]  /*7180*/  FMUL.FTZ R157, R104, R43 ;  /* 0x0000002b689d7220 */ /* 0x000fe20000410000 */
[----:B------:R-:W-:Y:S01]  /*7190*/  FMUL.FTZ R185, R150, R139 ;  /* 0x0000008b96b97220 */ /* 0x000fe20000410000 */
[----:B------:R-:W-:Y:S01]  /*71a0*/  IADD3 R3, R3, R7, RZ ;  /* 0x0000000703037210 */ /* 0x000fe20007ffe0ff */
[----:B------:R-:W-:Y:S01]  /*71b0*/  FADD.FTZ R4, R4, R163 ;  /* 0x000000a304047221 */ /* 0x000fe20000010000 */
[----:B------:R-:W-:Y:S01]  /*71c0*/  FFMA.FTZ R7, R155, R140, R146 ;  /* 0x0000008c9b077223 */ /* 0x000fe20000010092 */
[----:B------:R-:W-:Y:S01]  /*71d0*/  FADD.FTZ R5, R5, R152 ;  /* 0x0000009805057221 */ /* 0x000fe20000010000 */
[-C--:B------:R-:W-:Y:S01]  /*71e0*/  FFMA.FTZ R146, R142, R157.reuse, -R185 ;  /* 0x0000009d8e927223 */ /* 0x080fe200000108b9 */
[----:B------:R-:W-:Y:S01]  /*71f0*/  FMUL.FTZ R157, R150, R157 ;  /* 0x0000009d969d7220 */ /* 0x000fe20000410000 */
[----:B------:R-:W-:Y:S01]  /*7200*/  FADD.FTZ R4, R4, R7 ;  /* 0x0000000704047221 */ /* 0x000fe20000010000 */
[C---:B------:R-:W-:Y:S01]  /*7210*/  IADD3 R7, R76.reuse, 0x20, RZ ;  /* 0x000000204c077810 */ /* 0x040fe20007ffe0ff */
[----:B------:R-:W-:Y:S01]  /*7220*/  FADD.FTZ R158, R5, R146 ;  /* 0x00000092059e7221 */ /* 0x000fe20000010000 */
[----:B------:R-:W-:Y:S01]  /*7230*/  IADD3 R5, R76, 0x40, RZ ;  /* 0x000000404c057810 */ /* 0x000fe20007ffe0ff */
[----:B------:R-:W-:Y:S01]  /*7240*/  FFMA.FTZ R157, R142, R139, R157 ;  /* 0x0000008b8e9d7223 */ /* 0x000fe2000001009d */
[----:B------:R-:W-:Y:S01]  /*7250*/  LEA.HI.SX32 R7, R7, R76, 0x1b ;  /* 0x0000004c07077211 */ /* 0x000fe200078fdaff */
[----:B------:R-:W-:Y:S01]  /*7260*/  FMUL.FTZ R146, R102, R44 ;  /* 0x0000002c66927220 */ /* 0x000fe20000410000 */
[----:B------:R-:W-:Y:S01]  /*7270*/  LEA.HI.SX32 R5, R5, R76, 0x1b ;  /* 0x0000004c05057211 */ /* 0x000fe200078fdaff */
[----:B------:R-:W-:Y:S01]  /*7280*/  FADD.FTZ R156, R4, R157 ;  /* 0x0000009d049c7221 */ /* 0x000fe20000010000 */
[----:B------:R-:W-:Y:S01]  /*7290*/  LEA R7, R7, UR7, 0x2 ;  /* 0x0000000707077c11 */ /* 0x000fe2000f8e10ff */
[C---:B------:R-:W-:Y:S01]  /*72a0*/  FMUL.FTZ R152, R102.reuse, R159 ;  /* 0x0000009f66987220 */ /* 0x040fe20000410000 */
[----:B------:R-:W-:Y:S01]  /*72b0*/  LEA R4, R5, UR7, 0x2 ;  /* 0x0000000705047c11 */ /* 0x000fe2000f8e10ff */
[----:B------:R-:W-:Y:S01]  /*72c0*/  FFMA.FTZ R161, -R102, R117, R161 ;  /* 0x0000007566a17223 */ /* 0x000fe200000101a1 */
[----:B------:R-:W-:Y:S01]  /*72d0*/  ISETP.GE.AND P1, PT, R6, 0x21, PT ;  /* 0x000000210600780c */ /* 0x000fe20003f26270 */
[----:B------:R0:W1:Y:S01]  /*72e0*/  LDS R5, [R7+0x4a0] ;  /* 0x0004a00007057984 */ /* 0x0000620000000800 */
[----:B------:R-:W-:Y:S01]  /*72f0*/  FMUL.FTZ R154, R45, R146 ;  /* 0x000000922d9a7220 */ /* 0x000fe20000410000 */
[----:B------:R-:W-:Y:S01]  /*7300*/  IADD3 R163, R76, 0x60, RZ ;  /* 0x000000604ca37810 */ /* 0x000fe20007ffe0ff */
[----:B------:R-:W-:Y:S01]  /*7310*/  BSSY B0, `(.L_x_15734) ;  /* 0x0000008000007945 */ /* 0x000fe20003800000 */
[C---:B------:R-:W-:Y:S01]  /*7320*/  ISETP.GE.AND P2, PT, R6.reuse, 0x41, PT ;  /* 0x000000410600780c */ /* 0x040fe20003f46270 */
[----:B------:R-:W-:Y:S01]  /*7330*/  FFMA.FTZ R185, R161, R152, -R154 ;  /* 0x00000098a1b97223 */ /* 0x000fe2000001089a */
[----:B------:R-:W-:-:S02]  /*7340*/  ISETP.GE.AND P3, PT, R6, 0x61, PT ;  /* 0x000000610600780c */ /* 0x000fc40003f66270 */
[----:B------:R-:W-:Y:S01]  /*7350*/  LEA.HI.SX32 R163, R163, R76, 0x1b ;  /* 0x0000004ca3a37211 */ /* 0x000fe200078fdaff */
[----:B------:R-:W-:-:S03]  /*7360*/  FADD.FTZ R154, R158, R185 ;  /* 0x000000b99e9a7221 */ /* 0x000fc60000010000 */
[----:B0-----:R-:W-:Y:S07]  /*7370*/  @!P1 BRA `(.L_x_15735) ;  /* 0x0000000000049947 */ /* 0x001fee0003800000 */
[----:B-1----:R0:W-:Y:S02]  /*7380*/  REDG.E.ADD.F32.FTZ.RN.STRONG.GPU desc[UR12][R2.64+-0x780], R5 ;  /* 0xfff88005020079a6 */ /* 0x0021e4000c10f38c */
.L_x_15735:
[----:B------:R-:W-:Y:S05]  /*7390*/  BSYNC B0 ;  /* 0x0000000000007941 */ /* 0x000fea0003800000 */
.L_x_15734:
[----:B01----:R0:W1:Y:S01]  /*73a0*/  LDS R5, [R4+0x520] ;  /* 0x0005200004057984 */ /* 0x0030620000000800 */
[----:B------:R-:W-:Y:S01]  /*73b0*/  BSSY B0, `(.L_x_15736) ;  /* 0x0000004000007945 */ /* 0x000fe20003800000 */
[----:B------:R-:W-:-:S03]  /*73c0*/  LEA R163, R163, UR7, 0x2 ;  /* 0x00000007a3a37c11 */ /* 0x000fc6000f8e10ff */
[----:B------:R-:W-:Y:S05]  /*73d0*/  @!P2 BRA `(.L_x_15737) ;  /* 0x000000000004a947 */ /* 0x000fea0003800000 */
[----:B-1----:R2:W-:Y:S02]  /*73e0*/  REDG.E.ADD.F32.FTZ.RN.STRONG.GPU desc[UR12][R2.64+-0x700], R5 ;  /* 0xfff90005020079a6 */ /* 0x0025e4000c10f38c */
.L_x_15737:
[----:B------:R-:W-:Y:S05]  /*73f0*/  BSYNC B0 ;  /* 0x0000000000007941 */ /* 0x000fea0003800000 */
.L_x_15736:
[----:B-12---:R1:W2:Y:S01]  /*7400*/  LDS R5, [R163+0x5a0] ;  /* 0x0005a000a3057984 */ /* 0x0062a20000000800 */
[----:B------:R-:W-:Y:S01]  /*7410*/  BSSY B0, `(.L_x_15738) ;  /* 0x0000005000007945 */ /* 0x000fe20003800000 */
[C---:B------:R-:W-:Y:S02]  /*7420*/  IADD3 R7, R76.reuse, 0x80, RZ ;  /* 0x000000804c077810 */ /* 0x040fe40007ffe0ff */
[----:B------:R-:W-:Y:S01]  /*7430*/  IADD3 R157, R76, 0xa0, RZ ;  /* 0x000000a04c9d7810 */ /* 0x000fe20007ffe0ff */
[----:B------:R-:W-:Y:S06]  /*7440*/  @!P3 BRA `(.L_x_15739) ;  /* 0x000000000004b947 */ /* 0x000fec0003800000 */
[----:B--2---:R3:W-:Y:S02]  /*7450*/  REDG.E.ADD.F32.FTZ.RN.STRONG.GPU desc[UR12][R2.64+-0x680], R5 ;  /* 0xfff98005020079a6 */ /* 0x0047e4000c10f38c */
.L_x_15739:
[----:B------:R-:W-:Y:S05]  /*7460*/  BSYNC B0 ;  /* 0x0000000000007941 */ /* 0x000fea0003800000 */
.L_x_15738:
        /* <DEDUP_REMOVED lines=17> */
.L_x_15741:
[----:B------:R-:W-:Y:S05]  /*7580*/  BSYNC B0 ;  /* 0x0000000000007941 */ /* 0x000fea0003800000 */
.L_x_15740:
[----:B01----:R0:W1:Y:S01]  /*7590*/  LDS R5, [R157+0x6a0] ;  /* 0x0006a0009d057984 */ /* 0x0030620000000800 */
[----:B------:R-:W-:Y:S01]  /*75a0*/  BSSY B0, `(.L_x_15742) ;  /* 0x0000006000007945 */ /* 0x000fe20003800000 */
[----:B------:R-:W-:Y:S02]  /*75b0*/  IADD3 R7, R76, 0x100, RZ ;  /* 0x000001004c077810 */ /* 0x000fe40007ffe0ff */
[----:B------:R-:W-:Y:S02]  /*75c0*/  LEA.HI.SX32 R163, R163, R76, 0x1b ;  /* 0x0000004ca3a37211 */ /* 0x000fe400078fdaff */
[----:B------:R-:W-:Y:S01]  /*75d0*/  LEA R4, R4, UR7, 0x2 ;  /* 0x0000000704047c11 */ /* 0x000fe2000f8e10ff */
[----:B------:R-:W-:Y:S06]  /*75e0*/  @!P1 BRA `(.L_x_15743) ;  /* 0x0000000000049947 */ /* 0x000fec0003800000 */
[----:B-1----:R2:W-:Y:S02]  /*75f0*/  REDG.E.ADD.F32.FTZ.RN.STRONG.GPU desc[UR12][R2.64+-0x580], R5 ;  /* 0xfffa8005020079a6 */ /* 0x0025e4000c10f38c */
.L_x_15743:
[----:B------:R-:W-:Y:S05]  /*7600*/  BSYNC B0 ;  /* 0x0000000000007941 */ /* 0x000fea0003800000 */
.L_x_15742:
[----:B-12---:R1:W2:Y:S01]  /*7610*/  LDS R5, [R4+0x720] ;  /* 0x0007200004057984 */ /* 0x0062a20000000800 */
[----:B------:R-:W-:Y:S01]  /*7620*/  BSSY B0, `(.L_x_15744) ;  /* 0x0000006000007945 */ /* 0x000fe20003800000 */
[----:B0-----:R-:W-:Y:S02]  /*7630*/  IADD3 R157, R76, 0x120, RZ ;  /* 0x000001204c9d7810 */ /* 0x001fe40007ffe0ff */
[----:B------:R-:W-:Y:S02]  /*7640*/  LEA.HI.SX32 R7, R7, R76, 0x1b ;  /* 0x0000004c07077211 */ /* 0x000fe400078fdaff */
[----:B------:R-:W-:Y:S01]  /*7650*/  LEA R163, R163, UR7, 0x2 ;  /* 0x00000007a3a37c11 */ /* 0x000fe2000f8e10ff */
[----:B------:R-:W-:Y:S06]  /*7660*/  @!P2 BRA `(.L_x_15745) ;  /* 0x000000000004a947 */ /* 0x000fec0003800000 */
[----:B--2---:R0:W-:Y:S02]  /*7670*/  REDG.E.ADD.F32.FTZ.RN.STRONG.GPU desc[UR12][R2.64+-0x500], R5 ;  /* 0xfffb0005020079a6 */ /* 0x0041e4000c10f38c */
.L_x_15745:
[----:B------:R-:W-:Y:S05]  /*7680*/  BSYNC B0 ;  /* 0x0000000000007941 */ /* 0x000fea0003800000 */
.L_x_15744:
[----:B0-2---:R0:W2:Y:S01]  /*7690*/  LDS R5, [R163+0x7a0] ;  /* 0x0007a000a3057984 */ /* 0x0050a20000000800 */
[----:B------:R-:W-:Y:S01]  /*76a0*/  BSSY B0, `(.L_x_15746) ;  /* 0x0000005000007945 */ /* 0x000fe20003800000 */
[----:B------:R-:W-:Y:S02]  /*76b0*/  LEA.HI.SX32 R157, R157, R76, 0x1b ;  /* 0x0000004c9d9d7211 */ /* 0x000fe400078fdaff */
[----:B------:R-:W-:Y:S01]  /*76c0*/  LEA R7, R7, UR7, 0x2 ;  /* 0x0000000707077c11 */ /* 0x000fe2000f8e10ff */
[----:B------:R-:W-:Y:S06]  /*76d0*/  @!P3 BRA `(.L_x_15747) ;  /* 0x000000000004b947 */ /* 0x000fec0003800000 */
[----:B--2---:R3:W-:Y:S02]  /*76e0*/  REDG.E.ADD.F32.FTZ.RN.STRONG.GPU desc[UR12][R2.64+-0x480], R5 ;  /* 0xfffb8005020079a6 */ /* 0x0047e4000c10f38c */
.L_x_15747:
[----:B------:R-:W-:Y:S05]  /*76f0*/  BSYNC B0 ;  /* 0x0000000000007941 */ /* 0x000fea0003800000 */
.L_x_15746:
[----:B--23--:R2:W3:Y:S01]  /*7700*/  LDS R5, [R7+0x820] ;  /* 0x0008200007057984 */ /* 0x00c4e20000000800 */
[----:B------:R-:W-:Y:S01]  /*7710*/  BSSY B0, `(.L_x_15748) ;  /* 0x0000004000007945 */ /* 0x000fe20003800000 */
[----:B-1----:R-:W-:-:S03]  /*7720*/  LEA R4, R157, UR7, 0x2 ;  /* 0x000000079d047c11 */ /* 0x002fc6000f8e10ff */
[----:B------:R-:W-:Y:S05]  /*7730*/  @!P4 BRA `(.L_x_15749) ;  /* 0x000000000004c947 */ /* 0x000fea0003800000 */
[----:B---3--:R1:W-:Y:S02]  /*7740*/  REDG.E.ADD.F32.FTZ.RN.STRONG.GPU desc[UR12][R2.64+-0x400], R5 ;  /* 0xfffc0005020079a6 */ /* 0x0083e4000c10f38c */
.L_x_15749:
[----:B------:R-:W-:Y:S05]  /*7750*/  BSYNC B0 ;  /* 0x0000000000007941 */ /* 0x000fea0003800000 */
.L_x_15748:
[----:B-1-3--:R1:W3:Y:S01]  /*7760*/  LDS R5, [R4+0x8a0] ;  /* 0x0008a00004057984 */ /* 0x00a2e20000000800 */
[----:B------:R-:W-:Y:S01]  /*7770*/  BSSY B0, `(.L_x_15750) ;  /* 0x0000005000007945 */ /* 0x000fe20003800000 */
[C---:B--2---:R-:W-:Y:S02]  /*7780*/  IADD3 R7, R76.reuse, 0x140, RZ ;  /* 0x000001404c077810 */ /* 0x044fe40007ffe0ff */
[----:B------:R-:W-:Y:S01]  /*7790*/  IADD3 R157, R76, 0x160, RZ ;  /* 0x000001604c9d7810 */ /* 0x000fe20007ffe0ff */
[----:B------:R-:W-:Y:S06]  /*77a0*/  @!P5 BRA `(.L_x_15751) ;  /* 0x000000000004d947 */ /* 0x000fec0003800000 */
[----:B---3--:R2:W-:Y:S02]  /*77b0*/  REDG.E.ADD.F32.FTZ.RN.STRONG.GPU desc[UR12][R2.64+-0x380], R5 ;  /* 0xfffc8005020079a6 */ /* 0x0085e4000c10f38c */
.L_x_15751:
[----:B------:R-:W-:Y:S05]  /*77c0*/  BSYNC B0 ;  /* 0x0000000000007941 */ /* 0x000fea0003800000 */
.L_x_15750:
        /* <DEDUP_REMOVED lines=17> */
.L_x_15753:
[----:B------:R-:W-:Y:S05]  /*78e0*/  BSYNC B0 ;  /* 0x0000000000007941 */ /* 0x000fea0003800000 */
.L_x_15752:
[----:B01----:R0:W1:Y:S01]  /*78f0*/  LDS R5, [R157+0x9a0] ;  /* 0x0009a0009d057984 */ /* 0x0030620000000800 */
[----:B------:R-:W-:Y:S01]  /*7900*/  BSSY B0, `(.L_x_15754) ;  /* 0x0000006000007945 */ /* 0x000fe20003800000 */
[----:B------:R-:W-:Y:S02]  /*7910*/  IADD3 R7, R76, 0x1c0, RZ ;  /* 0x000001c04c077810 */ /* 0x000fe40007ffe0ff */
[----:B------:R-:W-:Y:S02]  /*7920*/  LEA.HI.SX32 R163, R163, R76, 0x1b ;  /* 0x0000004ca3a37211 */ /* 0x000fe400078fdaff */
[----:B------:R-:W-:Y:S01]  /*7930*/  LEA R4, R4, UR7, 0x2 ;  /* 0x0000000704047c11 */ /* 0x000fe2000f8e10ff */
[----:B------:R-:W-:Y:S06]  /*7940*/  @!P1 BRA `(.L_x_15755) ;  /* 0x0000000000049947 */ /* 0x000fec0003800000 */
[----:B-1----:R2:W-:Y:S02]  /*7950*/  REDG.E.ADD.F32.FTZ.RN.STRONG.GPU desc[UR12][R2.64+-0x280], R5 ;  /* 0xfffd8005020079a6 */ /* 0x0025e4000c10f38c */
.L_x_15755:
[----:B------:R-:W-:Y:S05]  /*7960*/  BSYNC B0 ;  /* 0x0000000000007941 */ /* 0x000fea0003800000 */
.L_x_15754:
[----:B-12---:R1:W2:Y:S01]  /*7970*/  LDS R5, [R4+0xa20] ;  /* 0x000a200004057984 */ /* 0x0062a20000000800 */
[----:B------:R-:W-:Y:S01]  /*7980*/  BSSY B0, `(.L_x_15756) ;  /* 0x0000006000007945 */ /* 0x000fe20003800000 */
[----:B0-----:R-:W-:Y:S02]  /*7990*/  IADD3 R157, R76, 0x1e0, RZ ;  /* 0x000001e04c9d7810 */ /* 0x001fe40007ffe0ff */
[----:B------:R-:W-:Y:S02]  /*79a0*/  LEA.HI.SX32 R7, R7, R76, 0x1b ;  /* 0x0000004c07077211 */ /* 0x000fe400078fdaff */
[----:B------:R-:W-:Y:S01]  /*79b0*/  LEA R163, R163, UR7, 0x2 ;  /* 0x00000007a3a37c11 */ /* 0x000fe2000f8e10ff */
[----:B------:R-:W-:Y:S06]  /*79c0*/  @!P2 BRA `(.L_x_15757) ;  /* 0x000000000004a947 */ /* 0x000fec0003800000 */
[----:B--2---:R0:W-:Y:S02]  /*79d0*/  REDG.E.ADD.F32.FTZ.RN.STRONG.GPU desc[UR12][R2.64+-0x200], R5 ;  /* 0xfffe0005020079a6 */ /* 0x0041e4000c10f38c */
.L_x_15757:
[----:B------:R-:W-:Y:S05]  /*79e0*/  BSYNC B0 ;  /* 0x0000000000007941 */ /* 0x000fea0003800000 */
.L_x_15756:
[----:B0-2---:R0:W2:Y:S01]  /*79f0*/  LDS R5, [R163+0xaa0] ;  /* 0x000aa000a3057984 */ /* 0x0050a20000000800 */
[----:B------:R-:W-:Y:S01]  /*7a00*/  BSSY B0, `(.L_x_15758) ;  /* 0x0000005000007945 */ /* 0x000fe20003800000 */
[----:B------:R-:W-:Y:S02]  /*7a10*/  LEA.HI.SX32 R157, R157, R76, 0x1b ;  /* 0x0000004c9d9d7211 */ /* 0x000fe400078fdaff */
[----:B------:R-:W-:Y:S01]  /*7a20*/  LEA R7, R7, UR7, 0x2 ;  /* 0x0000000707077c11 */ /* 0x000fe2000f8e10ff */
[----:B------:R-:W-:Y:S06]  /*7a30*/  @!P3 BRA `(.L_x_15759) ;  /* 0x000000000004b947 */ /* 0x000fec0003800000 */
[----:B--2---:R3:W-:Y:S02]  /*7a40*/  REDG.E.ADD.F32.FTZ.RN.STRONG.GPU desc[UR12][R2.64+-0x180], R5 ;  /* 0xfffe8005020079a6 */ /* 0x0047e4000c10f38c */
.L_x_15759:
[----:B------:R-:W-:Y:S05]  /*7a50*/  BSYNC B0 ;  /* 0x0000000000007941 */ /* 0x000fea0003800000 */
.L_x_15758:
[----:B--23--:R2:W3:Y:S01]  /*7a60*/  LDS R5, [R7+0xb20] ;  /* 0x000b200007057984 */ /* 0x00c4e20000000800 */
[----:B------:R-:W-:Y:S01]  /*7a70*/  BSSY B0, `(.L_x_15760) ;  /* 0x0000005000007945 */ /* 0x000fe20003800000 */
[----:B------:R-:W-:Y:S01]  /*7a80*/  LEA R157, R157, UR7, 0x2 ;  /* 0x000000079d9d7c11 */ /* 0x000fe2000f8e10ff */
[----:B------:R-:W-:Y:S02]  /*7a90*/  FMUL.FTZ R152, R45, R152 ;  /* 0x000000982d987220 */ /* 0x000fe40000410000 */
[----:B------:R-:W-:Y:S05]  /*7aa0*/  @!P4 BRA `(.L_x_15761) ;  /* 0x000000000004c947 */ /* 0x000fea0003800000 */
[----:B---3--:R4:W-:Y:S02]  /*7ab0*/  REDG.E.ADD.F32.FTZ.RN.STRONG.GPU desc[UR12][R2.64+-0x100], R5 ;  /* 0xffff0005020079a6 */ /* 0x0089e4000c10f38c */
.L_x_15761:
[----:B------:R-:W-:Y:S05]  /*7ac0*/  BSYNC B0 ;  /* 0x0000000000007941 */ /* 0x000fea0003800000 */
.L_x_15760:
[----:B---34-:R3:W4:Y:S01]  /*7ad0*/  LDS R5, [R157+0xba0] ;  /* 0x000ba0009d057984 */ /* 0x0187220000000800 */
[----:B------:R-:W-:Y:S01]  /*7ae0*/  BSSY B0, `(.L_x_15762) ;  /* 0x0000004000007945 */ /* 0x000fe20003800000 */
[----:B--2---:R-:W-:-:S03]  /*7af0*/  FFMA.FTZ R7, R161, R146, R152 ;  /* 0x00000092a1077223 */ /* 0x004fc60000010098 */
[----:B------:R-:W-:Y:S05]  /*7b00*/  @!P5 BRA `(.L_x_15763) ;  /* 0x000000000004d947 */ /* 0x000fea0003800000 */
[----:B----4-:R2:W-:Y:S02]  /*7b10*/  REDG.E.ADD.F32.FTZ.RN.STRONG.GPU desc[UR12][R2.64+-0x80], R5 ;  /* 0xffff8005020079a6 */ /* 0x0105e4000c10f38c */
.L_x_15763:
[----:B------:R-:W-:Y:S05]  /*7b20*/  BSYNC B0 ;  /* 0x0000000000007941 */ /* 0x000fea0003800000 */
.L_x_15762:
[----:B--2---:R-:W2:Y:S01]  /*7b30*/  SHFL.DOWN PT, R2, R154, 0x1, 0x1f ;  /* 0x08201f009a027f89 */ /* 0x004ea200000e0000 */
[----:B-1----:R-:W-:Y:S01]  /*7b40*/  FADD.FTZ R4, R156, R7 ;  /* 0x000000079c047221 */ /* 0x002fe20000010000 */
[----:B------:R-:W-:Y:S01]  /*7b50*/  ISETP.GT.AND P1, PT, R74, 0x1e, PT ;  /* 0x0000001e4a00780c */ /* 0x000fe20003f24270 */
[----:B------:R-:W-:Y:S01]  /*7b60*/  FADD.FTZ R107, R146, R107 ;  /* 0x0000006b926b7221 */ /* 0x000fe20000010000 */
[----:B---3--:R-:W1:Y:S01]  /*7b70*/  SHFL.DOWN PT, R157, R0, 0x1, 0x1f ;  /* 0x08201f00009d7f89 */ /* 0x008e6200000e0000 */
[----:B----4-:R-:W-:Y:S01]  /*7b80*/  MOV R5, R154 ;  /* 0x0000009a00057202 */ /* 0x010fe20000000f00 */
[----:B------:R-:W-:Y:S01]  /*7b90*/  FADD.FTZ R109, R140, R109 ;  /* 0x0000006d8c6d7221 */ /* 0x000fe20000010000 */
[----:B------:R-:W-:Y:S01]  /*7ba0*/  MOV R6, R0 ;  /* 0x0000000000067202 */ /* 0x000fe20000000f00 */
[----:B------:R-:W3:Y:S01]  /*7bb0*/  SHFL.DOWN PT, R152, R177, 0x1, 0x1f ;  /* 0x08201f00b1987f89 */ /* 0x000ee200000e0000 */
[----:B------:R-:W-:Y:S01]  /*7bc0*/  MOV R7, R177 ;  /* 0x000000b100077202 */ /* 0x000fe20000000f00 */
[----:B------:R-:W-:Y:S01]  /*7bd0*/  FADD.FTZ R111, R136, R111 ;  /* 0x0000006f886f7221 */ /* 0x000fe20000010000 */
[----:B------:R-:W-:Y:S01]  /*7be0*/  ISETP.NE.AND P2, PT, R74, RZ, PT ;  /* 0x000000ff4a00720c */ /* 0x000fe20003f45270 */
[----:B------:R-:W4:Y:S01]  /*7bf0*/  SHFL.DOWN PT, R3, R4, 0x1, 0x1f ;  /* 0x08201f0004037f89 */ /* 0x000f2200000e0000 */
[----:B------:R-:W-:Y:S01]  /*7c00*/  FMUL.FTZ R136, R13, R11 ;  /* 0x0000000b0d887220 */ /* 0x000fe20000410000 */
[----:B------:R-:W-:Y:S01]  /*7c10*/  ISETP.NE.AND P3, PT, R76, RZ, PT ;  /* 0x000000ff4c00720c */ /* 0x000fe20003f65270 */
[----:B------:R-:W-:Y:S01]  /*7c20*/  BSSY B0, `(.L_x_15764) ;  /* 0x000007a000007945 */ /* 0x000fe20003800000 */
[----:B------:R-:W-:Y:S01]  /*7c30*/  FADD.FTZ R128, R139, R128 ;  /* 0x000000808b807221 */ /* 0x000fe20000010000 */
[----:B------:R-:W-:Y:S01]  /*7c40*/  FFMA.FTZ R136, R12, R165, R136 ;  /* 0x000000a50c887223 */ /* 0x000fe20000010088 */
[----:B------:R-:W-:Y:S01]  /*7c50*/  FADD.FTZ R130, R137, R130 ;  /* 0x0000008289827221 */ /* 0x000fe20000010000 */
[----:B------:R-:W-:Y:S01]  /*7c60*/  FADD.FTZ R132, R135, R132 ;  /* 0x0000008487847221 */ /* 0x000fe20000010000 */
[----:B------:R-:W-:Y:S01]  /*7c70*/  FADD.FTZ R113, R10, R113 ;  /* 0x000000710a717221 */ /* 0x000fe20000010000 */
[----:B------:R-:W-:Y:S01]  /*7c80*/  FADD.FTZ R134, R8, R134 ;  /* 0x0000008608867221 */ /* 0x000fe20000010000 */
[----:B--2---:R-:W-:Y:S01]  /*7c90*/  @!P1 FADD.FTZ R5, R5, R2 ;  /* 0x0000000205059221 */ /* 0x004fe20000010000 */
[----:B-1----:R-:W-:-:S04]  /*7ca0*/  @!P1 FADD.FTZ R6, R6, R157 ;  /* 0x0000009d06069221 */ /* 0x002fc80000010000 */
[----:B------:R-:W1:Y:S01]  /*7cb0*/  SHFL.DOWN PT, R0, R5, 0x2, 0x1f ;  /* 0x08401f0005007f89 */ /* 0x000e6200000e0000 */
[----:B---3--:R-:W-:-:S03]  /*7cc0*/  @!P1 FADD.FTZ R7, R7, R152 ;  /* 0x0000009807079221 */ /* 0x008fc60000010000 */
[----:B------:R-:W2:Y:S01]  /*7cd0*/  SHFL.DOWN PT, R157, R6, 0x2, 0x1f ;  /* 0x08401f00069d7f89 */ /* 0x000ea200000e0000 */
[----:B----4-:R-:W-:-:S03]  /*7ce0*/  @!P1 FADD.FTZ R4, R3, R4 ;  /* 0x0000000403049221 */ /* 0x010fc60000010000 */
[----:B------:R-:W3:Y:S01]  /*7cf0*/  SHFL.DOWN PT, R2, R7, 0x2, 0x1f ;  /* 0x08401f0007027f89 */ /* 0x000ee200000e0000 */
[----:B------:R-:W-:-:S03]  /*7d00*/  ISETP.GT.AND P1, PT, R74, 0x1d, PT ;  /* 0x0000001d4a00780c */ /* 0x000fc60003f24270 */
[----:B------:R-:W4:Y:S10]  /*7d10*/  SHFL.DOWN PT, R3, R4, 0x2, 0x1f ;  /* 0x08401f0004037f89 */ /* 0x000f3400000e0000 */
[----:B-1----:R-:W-:Y:S01]  /*7d20*/  @!P1 FADD.FTZ R5, R5, R0 ;  /* 0x0000000005059221 */ /* 0x002fe20000010000 */
[----:B--2---:R-:W-:-:S04]  /*7d30*/  @!P1 FADD.FTZ R6, R6, R157 ;  /* 0x0000009d06069221 */ /* 0x004fc80000010000 */
[----:B------:R-:W1:Y:S01]  /*7d40*/  SHFL.DOWN PT, R154, R5, 0x4, 0x1f ;  /* 0x08801f00059a7f89 */ /* 0x000e6200000e0000 */
[----:B---3--:R-:W-:-:S03]  /*7d50*/  @!P1 FADD.FTZ R7, R7, R2 ;  /* 0x0000000207079221 */ /* 0x008fc60000010000 */
[----:B0-----:R-:W0:Y:S01]  /*7d60*/  SHFL.DOWN PT, R163, R6, 0x4, 0x1f ;  /* 0x08801f0006a37f89 */ /* 0x001e2200000e0000 */
[----:B----4-:R-:W-:-:S03]  /*7d70*/  @!P1 FADD.FTZ R4, R4, R3 ;  /* 0x0000000304049221 */ /* 0x010fc60000010000 */
[----:B------:R-:W2:Y:S01]  /*7d80*/  SHFL.DOWN PT, R156, R7, 0x4, 0x1f ;  /* 0x08801f00079c7f89 */ /* 0x000ea200000e0000 */
[----:B------:R-:W-:Y:S01]  /*7d90*/  ISETP.GT.AND P1, PT, R74, 0x1b, PT ;  /* 0x0000001b4a00780c */ /* 0x000fe20003f24270 */
[C---:B------:R-:W-:Y:S02]  /*7da0*/  FMUL.FTZ R3, R13.reuse, R44 ;  /* 0x0000002c0d037220 */ /* 0x040fe40000410000 */
[----:B------:R-:W3:Y:S02]  /*7db0*/  SHFL.DOWN PT, R157, R4, 0x4, 0x1f ;  /* 0x08801f00049d7f89 */ /* 0x000ee400000e0000 */
[-C--:B------:R-:W-:Y:S01]  /*7dc0*/  FFMA.FTZ R0, R12, R159.reuse, -R3 ;  /* 0x0000009f0c007223 */ /* 0x080fe20000010803 */
[----:B------:R-:W-:-:S03]  /*7dd0*/  FMUL.FTZ R159, R13, R159 ;  /* 0x0000009f0d9f7220 */ /* 0x000fc60000410000 */
[----:B------:R-:W-:Y:S01]  /*7de0*/  FMUL.FTZ R152, R45, R0 ;  /* 0x000000002d987220 */ /* 0x000fe20000410000 */
[----:B------:R-:W-:Y:S01]  /*7df0*/  FMUL.FTZ R0, R13, R175 ;  /* 0x000000af0d007220 */ /* 0x000fe20000410000 */
[----:B------:R-:W-:-:S03]  /*7e00*/  FFMA.FTZ R2, R12, R44, R159 ;  /* 0x0000002c0c027223 */ /* 0x000fc6000001009f */
[----:B------:R-:W-:Y:S01]  /*7e10*/  FFMA.FTZ R3, R12, R43, -R0 ;  /* 0x0000002b0c037223 */ /* 0x000fe20000010800 */
[----:B-1----:R-:W-:Y:S01]  /*7e20*/  @!P1 FADD.FTZ R5, R5, R154 ;  /* 0x0000009a05059221 */ /* 0x002fe20000010000 */
[----:B------:R-:W-:Y:S01]  /*7e30*/  FFMA.FTZ R2, R161, R2, R152 ;  /* 0x00000002a1027223 */ /* 0x000fe20000010098 */
[C---:B------:R-:W-:Y:S01]  /*7e40*/  FMUL.FTZ R0, R13.reuse, R171 ;  /* 0x000000ab0d007220 */ /* 0x040fe20000410000 */
[----:B------:R-:W-:Y:S01]  /*7e50*/  FMUL.FTZ R45, R150, R3 ;  /* 0x00000003962d7220 */ /* 0x000fe20000410000 */
[----:B0-----:R-:W-:Y:S01]  /*7e60*/  @!P1 FADD.FTZ R6, R6, R163 ;  /* 0x000000a306069221 */ /* 0x001fe20000010000 */
        /* <DEDUP_REMOVED lines=10> */
[----:B------:R-:W-:Y:S01]  /*7f10*/  FMUL.FTZ R44, R149, R2 ;  /* 0x00000002952c7220 */ /* 0x000fe20000410000 */
[C---:B------:R-:W-:Y:S01]  /*7f20*/  FFMA.FTZ R2, R12.reuse, R169, R173 ;  /* 0x000000a90c027223 */ /* 0x040fe200000100ad */
[----:B------:R-:W3:Y:S01]  /*7f30*/  SHFL.DOWN PT, R157, R4, 0x8, 0x1f ;  /* 0x09001f00049d7f89 */ /* 0x000ee200000e0000 */
[----:B------:R-:W-:Y:S01]  /*7f40*/  FFMA.FTZ R3, R12, R167, -R0 ;  /* 0x000000a70c037223 */ /* 0x000fe20000010800 */
[----:B------:R-:W-:Y:S01]  /*7f50*/  FMUL.FTZ R43, R13, R43 ;  /* 0x0000002b0d2b7220 */ /* 0x000fe20000410000 */
[----:B------:R-:W-:Y:S01]  /*7f60*/  FFMA.FTZ R2, R155, R2, R44 ;  /* 0x000000029b027223 */ /* 0x000fe2000001002c */
[----:B------:R-:W-:Y:S01]  /*7f70*/  FMUL.FTZ R167, R13, R167 ;  /* 0x000000a70da77220 */ /* 0x000fe20000410000 */
[----:B------:R-:W-:Y:S01]  /*7f80*/  FMUL.FTZ R3, R148, R3 ;  /* 0x0000000394037220 */ /* 0x000fe20000410000 */
[C---:B------:R-:W-:Y:S01]  /*7f90*/  FFMA.FTZ R43, R12.reuse, R175, R43 ;  /* 0x000000af0c2b7223 */ /* 0x040fe2000001002b */
[----:B------:R-:W-:Y:S01]  /*7fa0*/  FFMA.FTZ R121, R121, R169, R2 ;  /* 0x000000a979797223 */ /* 0x000fe20000010002 */
[----:B------:R-:W-:Y:S01]  /*7fb0*/  FFMA.FTZ R167, R12, R171, R167 ;  /* 0x000000ab0ca77223 */ /* 0x000fe200000100a7 */
[----:B------:R-:W-:Y:S01]  /*7fc0*/  FADD.FTZ R126, R117, R126 ;  /* 0x0000007e757e7221 */ /* 0x000fe20000010000 */
[----:B------:R-:W-:Y:S01]  /*7fd0*/  FFMA.FTZ R142, R142, R43, R45 ;  /* 0x0000002b8e8e7223 */ /* 0x000fe2000001002d */
[----:B------:R-:W-:Y:S01]  /*7fe0*/  FADD.FTZ R124, R121, R124 ;  /* 0x0000007c797c7221 */ /* 0x000fe20000010000 */
[----:B0-----:R-:W-:Y:S01]  /*7ff0*/  @!P1 FADD.FTZ R5, R5, R146 ;  /* 0x0000009205059221 */ /* 0x001fe20000010000 */
[----:B------:R-:W-:Y:S01]  /*8000*/  FFMA.FTZ R138, R138, R167, R3 ;  /* 0x000000a78a8a7223 */ /* 0x000fe20000010003 */
        /* <DEDUP_REMOVED lines=13> */
[CC--:B------:R-:W-:Y:S01]  /*80e0*/  FFMA.FTZ R141, R12.reuse, R160.reuse, R141 ;  /* 0x000000a00c8d7223 */ /* 0x0c0fe2000001008d */
[----:B------:R-:W-:Y:S01]  /*80f0*/  FMUL.FTZ R0, R13, R181 ;  /* 0x000000b50d007220 */ /* 0x000fe20000410000 */
[----:B------:R-:W3:Y:S01]  /*8100*/  SHFL.DOWN PT, R43, R4, 0x10, 0x1f ;  /* 0x0a001f00042b7f89 */ /* 0x000ee200000e0000 */
[----:B------:R-:W-:Y:S01]  /*8110*/  FFMA.FTZ R3, R12, R11, -R3 ;  /* 0x0000000b0c037223 */ /* 0x000fe20000010803 */
[----:B------:R-:W-:Y:S01]  /*8120*/  FFMA.FTZ R42, R42, R141, R145 ;  /* 0x0000008d2a2a7223 */ /* 0x000fe20000010091 */
[----:B------:R-:W-:Y:S01]  /*8130*/  FFMA.FTZ R0, R12, R183, -R0 ;  /* 0x000000b70c007223 */ /* 0x000fe20000010800 */
[----:B------:R-:W-:Y:S01]  /*8140*/  FFMA.FTZ R138, R123, R171, R138 ;  /* 0x000000ab7b8a7223 */ /* 0x000fe2000001008a */
[----:B------:R-:W-:Y:S01]  /*8150*/  FMUL.FTZ R144, R144, R3 ;  /* 0x0000000390907220 */ /* 0x000fe20000410000 */
[----:B------:R-:W-:Y:S01]  /*8160*/  FMUL.FTZ R3, R13, R147 ;  /* 0x000000930d037220 */ /* 0x000fe20000410000 */
[----:B------:R-:W-:Y:S01]  /*8170*/  FFMA.FTZ R125, R125, R160, R42 ;  /* 0x000000a07d7d7223 */ /* 0x000fe2000001002a */
[----:B------:R-:W-:Y:S01]  /*8180*/  FMUL.FTZ R44, R143, R0 ;  /* 0x000000008f2c7220 */ /* 0x000fe20000410000 */
[C---:B------:R-:W-:Y:S01]  /*8190*/  FMUL.FTZ R42, R13.reuse, R183 ;  /* 0x000000b70d2a7220 */ /* 0x040fe20000410000 */
[-C--:B------:R-:W-:Y:S01]  /*81a0*/  FMUL.FTZ R0, R13, R131.reuse ;  /* 0x000000830d007220 */ /* 0x080fe20000410000 */
[----:B------:R-:W-:Y:S01]  /*81b0*/  FFMA.FTZ R136, R187, R136, R144 ;  /* 0x00000088bb887223 */ /* 0x000fe20000010090 */
[----:B0-----:R-:W-:Y:S01]  /*81c0*/  @!P1 FADD.FTZ R5, R5, R2 ;  /* 0x0000000205059221 */ /* 0x001fe20000010000 */
[C---:B------:R-:W-:Y:S01]  /*81d0*/  FFMA.FTZ R2, R12.reuse, R131, -R3 ;  /* 0x000000830c027223 */ /* 0x040fe20000010803 */
[C---:B------:R-:W-:Y:S01]  /*81e0*/  FFMA.FTZ R42, R12.reuse, R181, R42 ;  /* 0x000000b50c2a7223 */ /* 0x040fe2000001002a */
[----:B------:R-:W-:Y:S01]  /*81f0*/  FFMA.FTZ R0, R12, R147, R0 ;  /* 0x000000930c007223 */ /* 0x000fe20000010000 */
[----:B-1----:R-:W-:Y:S01]  /*8200*/  @!P1 FADD.FTZ R6, R6, R45 ;  /* 0x0000002d06069221 */ /* 0x002fe20000010000 */
[----:B------:R-:W-:Y:S01]  /*8210*/  FMUL.FTZ R2, R133, R2 ;  /* 0x0000000285027220 */ /* 0x000fe20000410000 */
        /* <DEDUP_REMOVED lines=26> */
.L_x_15765:
[----:B------:R-:W-:Y:S05]  /*83c0*/  BSYNC B0 ;  /* 0x0000000000007941 */ /* 0x000fea0003800000 */
.L_x_15764:
[----:B------:R-:W-:Y:S01]  /*83d0*/  IADD3 R91, R91, 0x1, RZ ;  /* 0x000000015b5b7810 */ /* 0x000fe20007ffe0ff */
[----:B------:R-:W-:-:S03]  /*83e0*/  UIADD3 UR5, UP0, UR5, 0x1, URZ ;  /* 0x0000000105057890 */ /* 0x000fc6000ff1e03f */
[----:B------:R-:W-:Y:S01]  /*83f0*/  ISETP.GE.AND P1, PT, R91, UR26, PT ;  /* 0x0000001a5b007c0c */ /* 0x000fe2000bf26270 */
[----:B------:R-:W-:-:S12]  /*8400*/  UIADD3.X UR6, URZ, UR6, URZ, UP0, !UPT ;  /* 0x000000063f067290 */ /* 0x000fd800087fe43f */
[----:B------:R-:W-:Y:S05]  /*8410*/  @!P1 BRA `(.L_x_15766) ;  /* 0xffffffac00989947 */ /* 0x000fea000383ffff */
.L_x_15719:
[----:B------:R-:W-:Y:S01]  /*8420*/  BAR.SYNC.DEFER_BLOCKING 0x0 ;  /* 0x0000000000007b1d */ /* 0x000fe20000010000 */
[----:B------:R-:W-:Y:S02]  /*8430*/  ISETP.NE.AND P6, PT, R76, RZ, PT ;  /* 0x000000ff4c00720c */ /* 0x000fe40003fc5270 */
[----:B------:R-:W-:Y:S02]  /*8440*/  F2FP.BF16.F32.PACK_AB R113, R113, R134 ;  /* 0x000000867171723e */ /* 0x000fe400000010ff */
[----:B------:R-:W-:-:S03]  /*8450*/  F2FP.BF16.F32.PACK_AB R111, R111, R132 ;  /* 0x000000846f6f723e */ /* 0x000fc600000010ff */
[----:B01----:R-:W0:Y:S01]  /*8460*/  LDC.64 R6, c[0x0][0x388] ;  /* 0x0000e200ff067b82 */ /* 0x003e220000000a00 */
[----:B------:R-:W-:Y:S01]  /*8470*/  F2FP.BF16.F32.PACK_AB R109, R109, R130 ;  /* 0x000000826d6d723e */ /* 0x000fe200000010ff */
[----:B------:R-:W-:Y:S01]  /*8480*/  BSSY B0, `(.L_x_15767) ;  /* 0x000002d000007945 */ /* 0x000fe20003800000 */
[----:B------:R-:W-:Y:S02]  /*8490*/  F2FP.BF16.F32.PACK_AB R107, R107, R128 ;  /* 0x000000806b6b723e */ /* 0x000fe400000010ff */
[----:B------:R-:W-:Y:S02]  /*84a0*/  PRMT R0, R113, 0x7632, R0 ;  /* 0x0000763271007816 */ /* 0x000fe40000000000 */
[----:B------:R-:W-:Y:S02]  /*84b0*/  PRMT R2, R111, 0x7632, R2 ;  /* 0x000076326f027816 */ /* 0x000fe40000000002 */
[----:B------:R-:W-:Y:S02]  /*84c0*/  PRMT R3, R109, 0x7632, R3 ;  /* 0x000076326d037816 */ /* 0x000fe40000000003 */
[----:B------:R-:W-:Y:S01]  /*84d0*/  PRMT R4, R107, 0x7632, R4 ;  /* 0x000076326b047816 */ /* 0x000fe20000000004 */
[----:B------:R-:W-:Y:S04]  /*84e0*/  STS.U16 [R55], R113 ;  /* 0x0000007137007388 */ /* 0x000fe80000000400 */
[----:B------:R0:W-:Y:S04]  /*84f0*/  STS.U16 [R55+0x2], R0 ;  /* 0x0000020037007388 */ /* 0x0001e80000000400 */
        /* <DEDUP_REMOVED lines=31> */
[----:B------:R-:W-:Y:S01]  /*86f0*/  IMAD.WIDE.U32 R4, R85, UR8, R4 ;  /* 0x0000000855047c25 */ /* 0x000fe2000f8e0004 */
[----:B------:R-:W-:-:S04]  /*8700*/  ULDC.64 UR8, c[0x0][0x3e0] ;  /* 0x0000f80000087ab9 */ /* 0x000fc80000000a00 */
[----:B------:R-:W-:Y:S02]  /*8710*/  IADD3 R5, R5, R7, RZ ;  /* 0x0000000705057210 */ /* 0x000fe40007ffe0ff */
[----:B------:R-:W-:-:S04]  /*8720*/  LEA R6, P0, R4, UR8, 0x1 ;  /* 0x0000000804067c11 */ /* 0x000fc8000f8008ff */
[----:B------:R-:W-:-:S05]  /*8730*/  LEA.HI.X R7, R4, UR9, R5, 0x1, P0 ;  /* 0x0000000904077c11 */ /* 0x000fca00080f0c05 */
[----:B------:R0:W-:Y:S04]  /*8740*/  STG.E.U16 desc[UR12][R6.64], R11 ;  /* 0x0000000b06007986 */ /* 0x0001e8000c10150c */
.L_x_15768:
[----:B------:R-:W-:Y:S05]  /*8750*/  BSYNC B0 ;  /* 0x0000000000007941 */ /* 0x000fea0003800000 */
.L_x_15767:
[----:B------:R-:W-:Y:S01]  /*8760*/  MOV R3, R29 ;  /* 0x0000001d00037202 */ /* 0x000fe20000000f00 */
[----:B------:R-:W-:Y:S01]  /*8770*/  ULDC.64 UR10, c[0x0][0x390] ;  /* 0x0000e400000a7ab9 */ /* 0x000fe20000000a00 */
[----:B------:R-:W-:Y:S01]  /*8780*/  LOP3.LUT R10, R66, 0x20, RZ, 0xfc, !PT ;  /* 0x00000020420a7812 */ /* 0x000fe200078efcff */
[----:B------:R-:W-:Y:S01]  /*8790*/  IMAD R0, R84, UR10, RZ ;  /* 0x0000000a54007c24 */ /* 0x000fe2000f8e02ff */
[----:B------:R-:W-:Y:S01]  /*87a0*/  ULDC.64 UR8, c[0x0][0x3e0] ;  /* 0x0000f80000087ab9 */ /* 0x000fe20000000a00 */
[C---:B------:R-:W-:Y:S01]  /*87b0*/  IMAD.WIDE.U32 R2, R85.reuse, UR10, R2 ;  /* 0x0000000a55027c25 */ /* 0x040fe2000f8e0002 */
[----:B------:R-:W-:Y:S01]  /*87c0*/  LEA R5, P0, R66, UR8, 0x1 ;  /* 0x0000000842057c11 */ /* 0x000fe2000f8008ff */
[----:B------:R-:W-:Y:S01]  /*87d0*/  BSSY B0, `(.L_x_15769) ;  /* 0x0000057000007945 */ /* 0x000fe20003800000 */
[----:B------:R-:W-:Y:S01]  /*87e0*/  ISETP.GE.AND P5, PT, R10, R27, PT ;  /* 0x0000001b0a00720c */ /* 0x000fe20003fa6270 */
[----:B0-----:R-:W-:Y:S01]  /*87f0*/  IMAD R7, R85, UR11, R0 ;  /* 0x0000000b55077c24 */ /* 0x001fe2000f8e0200 */
[----:B------:R-:W-:-:S02]  /*8800*/  IADD3 R0, P1, R47, R2, RZ ;  /* 0x000000022f007210 */ /* 0x000fc40007f3e0ff */
[----:B------:R-:W-:Y:S02]  /*8810*/  LEA.HI.X R4, R66, UR9, R65, 0x1, P0 ;  /* 0x0000000942047c11 */ /* 0x000fe400080f0c41 */
[----:B------:R-:W-:Y:S02]  /*8820*/  IADD3.X R3, R46, R7, R3, P1, !PT ;  /* 0x000000072e037210 */ /* 0x000fe40000ffe403 */
[----:B------:R-:W-:Y:S02]  /*8830*/  LEA R2, P0, R0, R5, 0x1 ;  /* 0x0000000500027211 */ /* 0x000fe400078008ff */
[----:B------:R-:W-:Y:S02]  /*8840*/  LOP3.LUT R12, R66, 0x40, RZ, 0xfc, !PT ;  /* 0x00000040420c7812 */ /* 0x000fe400078efcff */
        /* <DEDUP_REMOVED lines=42> */
[----:B------:R1:W-:Y:S01]  /*8af0*/  STS.U16 [R55+0xa], R8 ;  /* 0x00000a0837007388 */ /* 0x0003e20000000400 */
[----:B0-----:R-:W0:Y:S03]  /*8b00*/  LDC.64 R6, c[0x0][0x3a8] ;  /* 0x0000ea00ff067b82 */ /* 0x001e260000000a00 */
[----:B------:R-:W-:Y:S04]  /*8b10*/  STS.U16 [R55+0xc], R3 ;  /* 0x00000c0337007388 */ /* 0x000fe80000000400 */
[----:B------:R2:W-:Y:S01]  /*8b20*/  STS.U16 [R55+0xe], R2 ;  /* 0x00000e0237007388 */ /* 0x0005e20000000400 */
[----:B------:R-:W-:-:S03]  /*8b30*/  NOP ;  /* 0x0000000000007918 */ /* 0x000fc60000000000 */
[----:B------:R-:W-:Y:S01]  /*8b40*/  LDS.U16 R63, [R63] ;  /* 0x000000003f3f7984 */ /* 0x000fe20000000400 */
[----:B-1----:R-:W-:-:S03]  /*8b50*/  IADD3 R8, P1, R66, -0xe0, RZ ;  /* 0xffffff2042087810 */ /* 0x002fc60007f3e0ff */
[----:B------:R-:W-:Y:S04]  /*8b60*/  LDS.U16 R11, [R62+0x40] ;  /* 0x000040003e0b7984 */ /* 0x000fe80000000400 */
[----:B------:R-:W-:Y:S01]  /*8b70*/  LDS.U16 R61, [R61+0x80] ;  /* 0x000080003d3d7984 */ /* 0x000fe20000000400 */
[----:B0-----:R-:W-:-:S03]  /*8b80*/  IMAD R0, R6, UR15, RZ ;  /* 0x0000000f06007c24 */ /* 0x001fc6000f8e02ff */
[----:B------:R-:W-:Y:S01]  /*8b90*/  LDS.U16 R13, [R60+0xc0] ;  /* 0x0000c0003c0d7984 */ /* 0x000fe20000000400 */
[----:B--2---:R-:W-:-:S03]  /*8ba0*/  IMAD.WIDE.U32 R2, R6, UR14, RZ ;  /* 0x0000000e06027c25 */ /* 0x004fc6000f8e00ff */
[----:B------:R-:W-:Y:S01]  /*8bb0*/  LDS.U16 R59, [R59+0x100] ;  /* 0x000100003b3b7984 */ /* 0x000fe20000000400 */
[----:B------:R-:W-:-:S03]  /*8bc0*/  IMAD R7, R7, UR14, R0 ;  /* 0x0000000e07077c24 */ /* 0x000fc6000f8e0200 */
[----:B------:R-:W-:Y:S02]  /*8bd0*/  LDS.U16 R15, [R58+0x140] ;  /* 0x000140003a0f7984 */ /* 0x000fe40000000400 */
[----:B------:R-:W-:Y:S02]  /*8be0*/  IADD3 R21, R3, R7, RZ ;  /* 0x0000000703157210 */ /* 0x000fe40007ffe0ff */
[----:B------:R-:W-:Y:S04]  /*8bf0*/  LDS.U16 R57, [R57+0x180] ;  /* 0x0001800039397984 */ /* 0x000fe80000000400 */
[----:B------:R-:W-:Y:S04]  /*8c00*/  LDS.U16 R17, [R56+0x1c0] ;  /* 0x0001c00038117984 */ /* 0x000fe80000000400 */
[----:B------:R0:W-:Y:S01]  /*8c10*/  @!P6 STS [UR7+0x210], R9 ;  /* 0x00021009ff00e988 */ /* 0x0001e20008000807 */
[----:B------:R-:W-:Y:S01]  /*8c20*/  BAR.SYNC.DEFER_BLOCKING 0x0 ;  /* 0x0000000000007b1d */ /* 0x000fe20000010000 */
[----:B0-----:R-:W-:-:S05]  /*8c30*/  IADD3.X R9, R65, -0x1, RZ, P1, !PT ;  /* 0xffffffff41097810 */ /* 0x001fca0000ffe4ff */
        /* <DEDUP_REMOVED lines=16> */
.L_x_15770:
[----:B------:R-:W-:Y:S05]  /*8d40*/  BSYNC B0 ;  /* 0x0000000000007941 */ /* 0x000fea0003800000 */
.L_x_15769:
        /* <DEDUP_REMOVED lines=9> */
[----:B------:R-:W-:Y:S01]  /*8de0*/  IMAD R5, R85, UR7, R0 ;  /* 0x0000000755057c24 */ /* 0x000fe2000f8e0200 */
        /* <DEDUP_REMOVED lines=27> */
.L_x_15713:
[----:B------:R-:W-:Y:S02]  /*8fa0*/  ULDC.64 UR4, c[0x0][0x3d8] ;  /* 0x0000f60000047ab9 */ /* 0x000fe40000000a00 */
[----:B------:R-:W-:-:S04]  /*8fb0*/  ISETP.NE.U32.AND P0, PT, RZ, UR4, PT ;  /* 0x00000004ff007c0c */ /* 0x000fc8000bf05070 */
[----:B------:R-:W-:-:S13]  /*8fc0*/  ISETP.NE.AND.EX P0, PT, RZ, UR5, PT, P0 ;  /* 0x00000005ff007c0c */ /* 0x000fda000bf05300 */
[----:B------:R-:W-:Y:S05]  /*8fd0*/  @!P0 BRA `(.L_x_15772) ;  /* 0x00000000005c8947 */ /* 0x000fea0003800000 */
[----:B------:R-:W2:Y:S01]  /*8fe0*/  SHFL.DOWN P0, R0, R79, 0x1, 0x1f ;  /* 0x08201f004f007f89 */ /* 0x000ea20000000000 */
[----:B------:R-:W-:Y:S01]  /*8ff0*/  BSSY B0, `(.L_x_15772) ;  /* 0x0000015000007945 */ /* 0x000fe20003800000 */
[----:B------:R-:W3:Y:S01]  /*9000*/  S2R R4, SR_LANEID ;  /* 0x0000000000047919 */ /* 0x000ee20000000000 */
[----:B0-----:R-:W0:Y:S01]  /*9010*/  S2R R6, SR_TID.X ;  /* 0x0000000000067919 */ /* 0x001e220000002100 */
[----:B--2---:R-:W-:-:S05]  /*9020*/  @P0 FADD R0, R0, R79 ;  /* 0x0000004f00000221 */ /* 0x004fca0000000000 */
[----:B-1----:R-:W1:Y:S01]  /*9030*/  SHFL.DOWN P0, R3, R0, 0x2, 0x1f ;  /* 0x08401f0000037f89 */ /* 0x002e620000000000 */
[----:B---3--:R-:W-:-:S13]  /*9040*/  ISETP.NE.AND P1, PT, R4, RZ, PT ;  /* 0x000000ff0400720c */ /* 0x008fda0003f25270 */
        /* <DEDUP_REMOVED lines=14> */
[----:B------:R1:W-:Y:S02]  /*9130*/  REDG.E.ADD.F32.FTZ.RN.STRONG.GPU desc[UR12][R38.64], R4 ;  /* 0x00000004260079a6 */ /* 0x0003e4000c10f38c */
.L_x_15773:
[----:B------:R-:W-:Y:S05]  /*9140*/  BSYNC B0 ;  /* 0x0000000000007941 */ /* 0x000fea0003800000 */
.L_x_15772:
        /* <DEDUP_REMOVED lines=8> */
[----:B------:R-:W2:Y:S01]  /*91d0*/  S2R R15, SR_TID.X ;  /* 0x00000000000f7919 */ /* 0x000ea20000002100 */
        /* <DEDUP_REMOVED lines=20> */
.L_x_15775:
[----:B-1----:R-:W1:Y:S02]  /*9320*/  S2R R15, SR_TID.X ;  /* 0x00000000000f7919 */ /* 0x002e640000002100 */
.L_x_15776:
[----:B------:R-:W-:Y:S05]  /*9330*/  BSYNC B0 ;  /* 0x0000000000007941 */ /* 0x000fea0003800000 */
.L_x_15774:
        /* <DEDUP_REMOVED lines=22> */
.L_x_15778:
        /* <DEDUP_REMOVED lines=28> */
.L_x_15777:
[----:B------:R-:W-:Y:S05]  /*9660*/  EXIT ;  /* 0x000000000000794d */ /* 0x000fea0003800000 */
.L_x_15779:
        /* <DEDUP_REMOVED lines=9> */
.L_x_19001:


//--------------------- .text._Z25selective_scan_bwd_kernelI32Selective_Scan_bwd_kernel_traitsILi32ELi8ELb0ELb0ELb1ELb1ELb0EN3c108BFloat16ENS1_7complexIfEEEEv12SSMParamsBwd --------------------------
	.section	.text._Z25selective_scan_bwd_kernelI32Selective_Scan_bwd_kernel_traitsILi32ELi8ELb0ELb0ELb1ELb1ELb0EN3c108BFloat16ENS1_7complexIfEEEEv12SSMParamsBwd,"ax",@progbits
	.align	128
        .global         _Z25selective_scan_bwd_kernelI32Selective_Scan_bwd_kernel_traitsILi32ELi8ELb0ELb0ELb1ELb1ELb0EN3c108BFloat16ENS1_7complexIfEEEEv12SSMParamsBwd
        .type           _Z25selective_scan_bwd_kernelI32Selective_Scan_bwd_kernel_traitsILi32ELi8ELb0ELb0ELb1ELb1ELb0EN3c108BFloat16ENS1_7complexIfEEEEv12SSMParamsBwd,@function
        .size           _Z25selective_scan_bwd_kernelI32Selective_Scan_bwd_kernel_traitsILi32ELi8ELb0ELb0ELb1ELb1ELb0EN3c108BFloat16ENS1_7complexIfEEEEv12SSMParamsBwd,(.L_x_19002 - _Z25selective_scan_bwd_kernelI32Selective_Scan_bwd_kernel_traitsILi32ELi8ELb0ELb0ELb1ELb1ELb0EN3c108BFloat16ENS1_7complexIfEEEEv12SSMParamsBwd)
        .other          _Z25selective_scan_bwd_kernelI32Selective_Scan_bwd_kernel_traitsILi32ELi8ELb0ELb0ELb1ELb1ELb0EN3c108BFloat16ENS1_7complexIfEEEEv12SSMParamsBwd,@"STO_CUDA_ENTRY STV_DEFAULT"
_Z25selective_scan_bwd_kernelI32Selective_Scan_bwd_kernel_traitsILi32ELi8ELb0ELb0ELb1ELb1ELb0EN3c108BFloat16ENS1_7complexIfEEEEv12SSMParamsBwd:
.text._Z25selective_scan_bwd_kernelI32Selective_Scan_bwd_kernel_traitsILi32ELi8ELb0ELb0ELb1ELb1ELb0EN3c108BFloat16ENS1_7complexIfEEEEv12SSMParamsBwd:
        /* <DEDUP_REMOVED lines=141> */
.L_x_15849:
        /* <DEDUP_REMOVED lines=28> */
[----:B------:R-:W4:Y:S01]  /*0a90*/  @!P2 LDG.E.U16 R7, desc[UR12][R2.64+0x80] ;  /* 0x0000800c0207a981 */ /* 0x000f22000c1e1500 */
        /* <DEDUP_REMOVED lines=19> */
[C---:B------:R-:W-:Y:S01]  /*0bd0*/  IADD3 R25, R104.reuse, 0xc0, RZ ;  /* 0x000000c068197810 */ /* 0x040fe20007ffe0ff */
[----:B-1----:R-:W-:Y:S01]  /*0be0*/  ULEA UR7, UR7, UR5, 0x18 ;  /* 0x0000000507077291 */ /* 0x002fe2000f8ec03f */
[----:B------:R-:W-:-:S05]  /*0bf0*/  IADD3 R27, R104, 0xe0, RZ ;  /* 0x000000e0681b7810 */ /* 0x000fca0007ffe0ff */
[----:B------:R-:W-:Y:S02]  /*0c00*/  LEA R92, R92, UR7, 0x1 ;  /* 0x000000075c5c7c11 */ /* 0x000fe4000f8e08ff */
[----:B------:R-:W-:Y:S02]  /*0c10*/  LEA R91, R21, UR7, 0x1 ;  /* 0x00000007155b7c11 */ /* 0x000fe4000f8e08ff */
[----:B------:R-:W-:Y:S02]  /*0c20*/  LEA R90, R23, UR7, 0x1 ;  /* 0x00000007175a7c11 */ /* 0x000fe4000f8e08ff */
[C---:B------:R-:W-:Y:S02]  /*0c30*/  IADD3 R21, R104.reuse, 0x80, RZ ;  /* 0x0000008068157810 */ /* 0x040fe40007ffe0ff */
[----:B------:R-:W-:Y:S02]  /*0c40*/  IADD3 R23, R104, 0xa0, RZ ;  /* 0x000000a068177810 */ /* 0x000fe40007ffe0ff */
[----:B------:R-:W-:-:S02]  /*0c50*/  LEA.HI.SX32 R3, R3, R104, 0x1b ;  /* 0x0000006803037211 */ /* 0x000fc400078fdaff */
[-C--:B------:R-:W-:Y:S02]  /*0c60*/  LEA.HI.SX32 R21, R21, R104.reuse, 0x1b ;  /* 0x0000006815157211 */ /* 0x080fe400078fdaff */
[-C--:B------:R-:W-:Y:S02]  /*0c70*/  LEA.HI.SX32 R23, R23, R104.reuse, 0x1b ;  /* 0x0000006817177211 */ /* 0x080fe400078fdaff */
[-C--:B------:R-:W-:Y:S02]  /*0c80*/  LEA.HI.SX32 R25, R25, R104.reuse, 0x1b ;  /* 0x0000006819197211 */ /* 0x080fe400078fdaff */
[----:B------:R-:W-:Y:S02]  /*0c90*/  LEA.HI.SX32 R27, R27, R104, 0x1b ;  /* 0x000000681b1b7211 */ /* 0x000fe400078fdaff */
[----:B------:R-:W-:Y:S02]  /*0ca0*/  LEA R89, R3, UR7, 0x1 ;  /* 0x0000000703597c11 */ /* 0x000fe4000f8e08ff */
[----:B------:R-:W-:-:S02]  /*0cb0*/  LEA R88, R21, UR7, 0x1 ;  /* 0x0000000715587c11 */ /* 0x000fc4000f8e08ff */
[----:B------:R-:W-:Y:S02]  /*0cc0*/  LEA R87, R23, UR7, 0x1 ;  /* 0x0000000717577c11 */ /* 0x000fe4000f8e08ff */
[----:B------:R-:W-:Y:S02]  /*0cd0*/  LEA R86, R25, UR7, 0x1 ;  /* 0x0000000719567c11 */ /* 0x000fe4000f8e08ff */
[----:B------:R-:W-:Y:S02]  /*0ce0*/  LEA R85, R27, UR7, 0x1 ;  /* 0x000000071b557c11 */ /* 0x000fe4000f8e08ff */
        /* <DEDUP_REMOVED lines=12> */
[----:B----4-:R-:W-:Y:S01]  /*0db0*/  STS.U16 [R90+0x80], R7 ;  /* 0x000080075a007388 */ /* 0x010fe20000000400 */
[----:B0-----:R-:W-:-:S04]  /*0dc0*/  SHF.L.U32 R0, R104, 0x3, RZ ;  /* 0x0000000368007819 */ /* 0x001fc800000006ff */
[----:B------:R-:W-:Y:S01]  /*0dd0*/  LEA.HI.SX32 R84, R0, R0, 0x1b ;  /* 0x0000000000547211 */ /* 0x000fe200078fdaff */
[----:B------:R-:W-:Y:S03]  /*0de0*/  STS.U16 [R89+0xc0], R4 ;  /* 0x0000c00459007388 */ /* 0x000fe60000000400 */
[----:B------:R-:W-:Y:S01]  /*0df0*/  LEA R84, R84, UR7, 0x1 ;  /* 0x0000000754547c11 */ /* 0x000fe2000f8e08ff */
        /* <DEDUP_REMOVED lines=14> */
[----:B0-----:R-:W-:Y:S01]  /*0ee0*/  IMAD.WIDE R18, R24, 0x2, R100 ;  /* 0x0000000218127825 */ /* 0x001fe200078e0264 */
[----:B------:R-:W-:Y:S01]  /*0ef0*/  BAR.SYNC.DEFER_BLOCKING 0x0 ;  /* 0x0000000000007b1d */ /* 0x000fe20000010000 */
[----:B------:R-:W-:-:S02]  /*0f00*/  PRMT R7, RZ, 0x7610, R7 ;  /* 0x00007610ff077816 */ /* 0x000fc40000000007 */
[----:B------:R-:W-:Y:S02]  /*0f10*/  PRMT R4, RZ, 0x7610, R4 ;  /* 0x00007610ff047816 */ /* 0x000fe40000000004 */
[----:B------:R-:W-:Y:S02]  /*0f20*/  PRMT R11, RZ, 0x7610, R11 ;  /* 0x00007610ff0b7816 */ /* 0x000fe4000000000b */
        /* <DEDUP_REMOVED lines=10> */
[----:B------:R-:W-:-:S02]  /*0fd0*/  P2R R22, PR, RZ, 0x20 ;  /* 0x00000020ff167803 */ /* 0x000fc40000000000 */
[C---:B------:R-:W-:Y:S01]  /*0fe0*/  ISETP.GE.AND P5, PT, R24.reuse, R9, PT ;  /* 0x000000091800720c */ /* 0x040fe20003fa6270 */
[----:B------:R-:W-:Y:S01]  /*0ff0*/  IMAD.WIDE R2, R24, 0x2, R98 ;  /* 0x0000000218027825 */ /* 0x000fe200078e0262 */
        /* <DEDUP_REMOVED lines=18> */
[----:B------:R-:W4:Y:S04]  /*1120*/  LDS.U16 R4, [R84+0x8] ;  /* 0x0000080054047984 */ /* 0x000f280000000400 */
[----:B------:R-:W4:Y:S04]  /*1130*/  LDS.U16 R10, [R84+0xa] ;  /* 0x00000a00540a7984 */ /* 0x000f280000000400 */
[----:B------:R-:W4:Y:S04]  /*1140*/  LDS.U16 R11, [R84+0xc] ;  /* 0x00000c00540b7984 */ /* 0x000f280000000400 */
[----:B------:R-:W4:Y:S01]  /*1150*/  LDS.U16 R20, [R84+0xe] ;  /* 0x00000e0054147984 */ /* 0x000f220000000400 */
[----:B------:R-:W-:Y:S01]  /*1160*/  BAR.SYNC.DEFER_BLOCKING 0x0 ;  /* 0x0000000000007b1d */ /* 0x000fe20000010000 */
[----:B0-----:R-:W-:-:S02]  /*1170*/  PRMT R0, RZ, 0x7610, R0 ;  /* 0x00007610ff007816 */ /* 0x001fc40000000000 */
[----:B------:R-:W-:-:S03]  /*1180*/  PRMT R21, RZ, 0x7610, R21 ;  /* 0x00007610ff157816 */ /* 0x000fc60000000015 */
[----:B------:R-:W4:Y:S01]  /*1190*/  @!P5 LDG.E.U16 R23, desc[UR12][R2.64] ;  /* 0x0000000c0217d981 */ /* 0x000f22000c1e1500 */
[----:B------:R-:W-:Y:S02]  /*11a0*/  ISETP.NE.AND P5, PT, R22, RZ, PT ;  /* 0x000000ff1600720c */ /* 0x000fe40003fa5270 */
        /* <DEDUP_REMOVED lines=8> */
[----:B-1----:R-:W-:-:S05]  /*1230*/  SHF.L.U32 R78, R5, 0x10, RZ ;  /* 0x00000010054e7819 */ /* 0x002fca00000006ff */
[----:B-----5:R-:W-:Y:S01]  /*1240*/  FADD.FTZ R78, R78, R109 ;  /* 0x0000006d4e4e7221 */ /* 0x020fe20000010000 */
[----:B0-----:R-:W-:-:S04]  /*1250*/  SHF.L.U32 R2, R83, 0x10, RZ ;  /* 0x0000001053027819 */ /* 0x001fc800000006ff */
[----:B------:R-:W-:Y:S02]  /*1260*/  FSETP.GTU.FTZ.AND P0, PT, R78, 20, PT ;  /* 0x41a000004e00780b */ /* 0x000fe40003f1c000 */
[----:B--2---:R-:W-:Y:S02]  /*1270*/  SHF.L.U32 R6, R6, 0x10, RZ ;  /* 0x0000001006067819 */ /* 0x004fe400000006ff */
[----:B---3--:R-:W-:Y:S02]  /*1280*/  SHF.L.U32 R74, R7, 0x10, RZ ;  /* 0x00000010074a7819 */ /* 0x008fe400000006ff */
[----:B----4-:R-:W-:Y:S02]  /*1290*/  SHF.L.U32 R8, R8, 0x10, RZ ;  /* 0x0000001008087819 */ /* 0x010fe400000006ff */
[----:B------:R-:W-:Y:S02]  /*12a0*/  SHF.L.U32 R4, R4, 0x10, RZ ;  /* 0x0000001004047819 */ /* 0x000fe400000006ff */
[----:B------:R-:W-:-:S02]  /*12b0*/  SHF.L.U32 R10, R10, 0x10, RZ ;  /* 0x000000100a0a7819 */ /* 0x000fc400000006ff */
[----:B------:R-:W-:Y:S01]  /*12c0*/  SHF.L.U32 R3, R81, 0x10, RZ ;  /* 0x0000001051037819 */ /* 0x000fe200000006ff */
[--C-:B------:R-:W-:Y:S01]  /*12d0*/  FADD.FTZ R76, R6, R109.reuse ;  /* 0x0000006d064c7221 */ /* 0x100fe20000010000 */
[----:B------:R-:W-:Y:S01]  /*12e0*/  SHF.L.U32 R66, R11, 0x10, RZ ;  /* 0x000000100b427819 */ /* 0x000fe200000006ff */
[--C-:B------:R-:W-:Y:S01]  /*12f0*/  FADD.FTZ R74, R74, R109.reuse ;  /* 0x0000006d4a4a7221 */ /* 0x100fe20000010000 */
[--C-:B------:R-:W-:Y:S01]  /*1300*/  FADD.FTZ R72, R8, R109.reuse ;  /* 0x0000006d08487221 */ /* 0x100fe20000010000 */
[--C-:B------:R-:W-:Y:S01]  /*1310*/  FADD.FTZ R70, R4, R109.reuse ;  /* 0x0000006d04467221 */ /* 0x100fe20000010000 */
[--C-:B------:R-:W-:Y:S01]  /*1320*/  FADD.FTZ R68, R10, R109.reuse ;  /* 0x0000006d0a447221 */ /* 0x100fe20000010000 */
[----:B------:R-:W-:Y:S01]  /*1330*/  BSSY B0, `(.L_x_15781) ;  /* 0x000004a000007945 */ /* 0x000fe20003800000 */
[----:B------:R-:W-:Y:S01]  /*1340*/  FSETP.GTU.FTZ.AND P6, PT, R76, 20, PT ;  /* 0x41a000004c00780b */ /* 0x000fe20003fdc000 */
[----:B------:R-:W-:Y:S01]  /*1350*/  FADD.FTZ R66, R66, R109 ;  /* 0x0000006d42427221 */ /* 0x000fe20000010000 */
[----:B------:R-:W-:-:S02]  /*1360*/  FSETP.GTU.FTZ.AND P4, PT, R74, 20, PT ;  /* 0x41a000004a00780b */ /* 0x000fc40003f9c000 */
[----:B------:R-:W-:Y:S02]  /*1370*/  FSETP.GTU.FTZ.AND P3, PT, R72, 20, PT ;  /* 0x41a000004800780b */ /* 0x000fe40003f7c000 */
[----:B------:R-:W-:Y:S02]  /*1380*/  FSETP.GTU.FTZ.AND P2, PT, R70, 20, PT ;  /* 0x41a000004600780b */ /* 0x000fe40003f5c000 */
[----:B------:R-:W-:Y:S02]  /*1390*/  FSETP.GTU.FTZ.AND P1, PT, R68, 20, PT ;  /* 0x41a000004400780b */ /* 0x000fe40003f3c000 */
[----:B------:R-:W-:Y:S02]  /*13a0*/  SHF.L.U32 R5, R79, 0x10, RZ ;  /* 0x000000104f057819 */ /* 0x000fe400000006ff */
[----:B------:R-:W-:Y:S01]  /*13b0*/  SHF.L.U32 R20, R20, 0x10, RZ ;  /* 0x0000001014147819 */ /* 0x000fe200000006ff */
[----:B------:R-:W-:Y:S04]  /*13c0*/  STS.U16 [R92], R23 ;  /* 0x000000175c007388 */ /* 0x000fe80000000400 */
[----:B------:R0:W-:Y:S04]  /*13d0*/  STS.U16 [R91+0x40], R0 ;  /* 0x000040005b007388 */ /* 0x0001e80000000400 */
[----:B------:R1:W-:Y:S04]  /*13e0*/  STS.U16 [R90+0x80], R21 ;  /* 0x000080155a007388 */ /* 0x0003e80000000400 */
[----:B------:R-:W-:Y:S04]  /*13f0*/  STS.U16 [R89+0xc0], R22 ;  /* 0x0000c01659007388 */ /* 0x000fe80000000400 */
[----:B------:R-:W-:Y:S01]  /*1400*/  STS.U16 [R88+0x100], R25 ;  /* 0x0001001958007388 */ /* 0x000fe20000000400 */
[----:B0-----:R-:W-:Y:S01]  /*1410*/  SHF.L.U32 R0, R184, 0x10, RZ ;  /* 0x00000010b8007819 */ /* 0x001fe200000006ff */
[----:B-1----:R-:W0:Y:S02]  /*1420*/  LDC R21, c[0x0][0x21c] ;  /* 0x00008700ff157b82 */ /* 0x002e240000000800 */
        /* <DEDUP_REMOVED lines=8> */
[----:B------:R-:W0:Y:S04]  /*14b0*/  LDS.U16 R65, [R84+0x8] ;  /* 0x0000080054417984 */ /* 0x000e280000000400 */
[----:B------:R-:W0:Y:S04]  /*14c0*/  LDS.U16 R63, [R84+0xa] ;  /* 0x00000a00543f7984 */ /* 0x000e280000000400 */
[----:B------:R0:W0:Y:S04]  /*14d0*/  LDS.U16 R62, [R84+0xc] ;  /* 0x00000c00543e7984 */ /* 0x0000280000000400 */
[----:B------:R0:W0:Y:S01]  /*14e0*/  LDS.U16 R61, [R84+0xe] ;  /* 0x00000e00543d7984 */ /* 0x0000220000000400 */
[----:B-1----:R-:W-:-:S02]  /*14f0*/  SHF.L.U32 R73, R73, 0x10, RZ ;  /* 0x0000001049497819 */ /* 0x002fc400000006ff */
[----:B--2---:R-:W-:-:S03]  /*1500*/  SHF.L.U32 R71, R71, 0x10, RZ ;  /* 0x0000001047477819 */ /* 0x004fc600000006ff */
[----:B------:R-:W-:Y:S01]  /*1510*/  FFMA.FTZ R0, R73, R0, R110 ;  /* 0x0000000049007223 */ /* 0x000fe2000001006e */
[----:B---3--:R-:W-:-:S03]  /*1520*/  SHF.L.U32 R69, R69, 0x10, RZ ;  /* 0x0000001045457819 */ /* 0x008fc600000006ff */
[----:B------:R-:W-:Y:S01]  /*1530*/  FFMA.FTZ R0, R71, R2, R0 ;  /* 0x0000000247007223 */ /* 0x000fe20000010000 */
[----:B------:R-:W-:Y:S02]  /*1540*/  SHF.L.U32 R2, R82, 0x10, RZ ;  /* 0x0000001052027819 */ /* 0x000fe400000006ff */
[----:B----4-:R-:W-:-:S03]  /*1550*/  SHF.L.U32 R67, R67, 0x10, RZ ;  /* 0x0000001043437819 */ /* 0x010fc600000006ff */
[----:B------:R-:W-:Y:S01]  /*1560*/  FFMA.FTZ R0, R69, R2, R0 ;  /* 0x0000000245007223 */ /* 0x000fe20000010000 */
[----:B------:R-:W-:Y:S02]  /*1570*/  SHF.L.U32 R2, R80, 0x10, RZ ;  /* 0x0000001050027819 */ /* 0x000fe400000006ff */
[----:B0-----:R-:W-:Y:S01]  /*1580*/  SHF.L.U32 R65, R65, 0x10, RZ ;  /* 0x0000001041417819 */ /* 0x001fe200000006ff */
[----:B------:R-:W-:Y:S01]  /*1590*/  FFMA.FTZ R0, R67, R3, R0 ;  /* 0x0000000343007223 */ /* 0x000fe20000010000 */
[----:B------:R-:W-:Y:S02]  /*15a0*/  ISETP.GE.AND P5, PT, R21, 0x1, PT ;  /* 0x000000011500780c */ /* 0x000fe40003fa6270 */
[----:B------:R-:W-:Y:S01]  /*15b0*/  SHF.L.U32 R63, R63, 0x10, RZ ;  /* 0x000000103f3f7819 */ /* 0x000fe200000006ff */
[----:B------:R-:W-:Y:S01]  /*15c0*/  FFMA.FTZ R4, R65, R2, R0 ;  /* 0x0000000241047223 */ /* 0x000fe20000010000 */
[----:B------:R-:W-:Y:S09]  /*15d0*/  @P0 BRA `(.L_x_15782) ;  /* 0x00000000007c0947 */ /* 0x000ff20003800000 */
[----:B------:R-:W-:Y:S01]  /*15e0*/  FMUL.FTZ R78, R78, 1.4426950216293334961 ;  /* 0x3fb8aa3b4e4e7820 */ /* 0x000fe20000410000 */
[----:B------:R-:W-:Y:S01]  /*15f0*/  MOV R6, 0x3e800000 ;  /* 0x3e80000000067802 */ /* 0x000fe20000000f00 */
[----:B------:R-:W-:Y:S02]  /*1600*/  HFMA2.MMA R7, -RZ, RZ, 1.3056640625, -1.8671875 ;  /* 0x3d39bf78ff077435 */ /* 0x000fe400000001ff */
        /* <DEDUP_REMOVED lines=28> */
.L_x_15782:
[----:B------:R-:W-:Y:S05]  /*17d0*/  BSYNC B0 ;  /* 0x0000000000007941 */ /* 0x000fea0003800000 */
.L_x_15781:
[----:B------:R-:W-:Y:S01]  /*17e0*/  BSSY B0, `(.L_x_15783) ;  /* 0x0000027000007945 */ /* 0x000fe20003800000 */
[----:B------:R-:W-:Y:S01]  /*17f0*/  FFMA.FTZ R5, R63, R5, R4 ;  /* 0x000000053f057223 */ /* 0x000fe20000010004 */
[----:B------:R-:W-:Y:S01]  /*1800*/  FSETP.GTU.FTZ.AND P0, PT, R66, 20, PT ;  /* 0x41a000004200780b */ /* 0x000fe20003f1c000 */
[----:B------:R-:W-:Y:S01]  /*1810*/  FADD.FTZ R64, R20, R109 ;  /* 0x0000006d14407221 */ /* 0x000fe20000010000 */
[----:B------:R-:W-:Y:S02]  /*1820*/  SHF.L.U32 R4, R77, 0x10, RZ ;  /* 0x000000104d047819 */ /* 0x000fe400000006ff */
[----:B------:R-:W-:Y:S02]  /*1830*/  SHF.L.U32 R110, R75, 0x10, RZ ;  /* 0x000000104b6e7819 */ /* 0x000fe400000006ff */
[----:B------:R-:W-:Y:S01]  /*1840*/  SHF.L.U32 R62, R62, 0x10, RZ ;  /* 0x000000103e3e7819 */ /* 0x000fe200000006ff */
[----:B------:R-:W-:Y:S06]  /*1850*/  @P6 BRA `(.L_x_15784) ;  /* 0x00000000007c6947 */ /* 0x000fec0003800000 */
        /* <DEDUP_REMOVED lines=31> */
.L_x_15784:
[----:B------:R-:W-:Y:S05]  /*1a50*/  BSYNC B0 ;  /* 0x0000000000007941 */ /* 0x000fea0003800000 */
.L_x_15783:
[----:B------:R-:W-:Y:S01]  /*1a60*/  SHF.L.U32 R61, R61, 0x10, RZ ;  /* 0x000000103d3d7819 */ /* 0x000fe200000006ff */
[----:B------:R-:W-:Y:S01]  /*1a70*/  FFMA.FTZ R4, R62, R4, R5 ;  /* 0x000000043e047223 */ /* 0x000fe20000010005 */
[----:B------:R-:W-:Y:S01]  /*1a80*/  BSSY B0, `(.L_x_15785) ;  /* 0x0000023000007945 */ /* 0x000fe20003800000 */
[----:B------:R-:W-:Y:S02]  /*1a90*/  FSETP.GTU.FTZ.AND P6, PT, R64, 20, PT ;  /* 0x41a000004000780b */ /* 0x000fe40003fdc000 */
[----:B------:R-:W-:Y:S01]  /*1aa0*/  FFMA.FTZ R110, R61, R110, R4 ;  /* 0x0000006e3d6e7223 */ /* 0x000fe20000010004 */
[----:B------:R-:W-:Y:S10]  /*1ab0*/  @P4 BRA `(.L_x_15786) ;  /* 0x00000000007c4947 */ /* 0x000ff40003800000 */
        /* <DEDUP_REMOVED lines=31> */
.L_x_15786:
[----:B------:R-:W-:Y:S05]  /*1cb0*/  BSYNC B0 ;  /* 0x0000000000007941 */ /* 0x000fea0003800000 */
.L_x_15785:
[----:B------:R-:W-:Y:S04]  /*1cc0*/  BSSY B0, `(.L_x_15787) ;  /* 0x0000021000007945 */ /* 0x000fe80003800000 */
[----:B------:R-:W-:Y:S05]  /*1cd0*/  @P3 BRA `(.L_x_15788) ;  /* 0x00000000007c3947 */ /* 0x000fea0003800000 */
        /* <DEDUP_REMOVED lines=31> */
.L_x_15788:
[----:B------:R-:W-:Y:S05]  /*1ed0*/  BSYNC B0 ;  /* 0x0000000000007941 */ /* 0x000fea0003800000 */
.L_x_15787:
        /* <DEDUP_REMOVED lines=33> */
.L_x_15790:
[----:B------:R-:W-:Y:S05]  /*20f0*/  BSYNC B0 ;  /* 0x0000000000007941 */ /* 0x000fea0003800000 */
.L_x_15789:
        /* <DEDUP_REMOVED lines=33> */
.L_x_15792:
[----:B------:R-:W-:Y:S05]  /*2310*/  BSYNC B0 ;  /* 0x0000000000007941 */ /* 0x000fea0003800000 */
.L_x_15791:
        /* <DEDUP_REMOVED lines=33> */
.L_x_15794:
[----:B------:R-:W-:Y:S05]  /*2530*/  BSYNC B0 ;  /* 0x0000000000007941 */ /* 0x000fea0003800000 */
.L_x_15793:
        /* <DEDUP_REMOVED lines=33> */
.L_x_15796:
[----:B------:R-:W-:Y:S05]  /*2750*/  BSYNC B0 ;  /* 0x0000000000007941 */ /* 0x000fea0003800000 */
.L_x_15795:
[----:B------:R-:W-:Y:S01]  /*2760*/  BAR.SYNC.DEFER_BLOCKING 0x0 ;  /* 0x0000000000007b1d */ /* 0x000fe20000010000 */
[----:B------:R-:W-:Y:S01]  /*2770*/  HFMA2.MMA R53, -RZ, RZ, 0, 0 ;  /* 0x00000000ff357435 */ /* 0x000fe200000001ff */
[----:B------:R-:W-:Y:S02]  /*2780*/  LOP3.LUT R182, R106, 0x1f, RZ, 0xc0, !PT ;  /* 0x0000001f6ab67812 */ /* 0x000fe400078ec0ff */
[----:B------:R-:W-:Y:S02]  /*2790*/  CS2R R58, SRZ ;  /* 0x00000000003a7805 */ /* 0x000fe4000001ff00 */
[----:B------:R-:W-:Y:S02]  /*27a0*/  MOV R60, RZ ;  /* 0x000000ff003c7202 */ /* 0x000fe40000000f00 */
[----:B------:R-:W-:Y:S02]  /*27b0*/  CS2R R56, SRZ ;  /* 0x0000000000387805 */ /* 0x000fe4000001ff00 */
[----:B------:R-:W-:Y:S01]  /*27c0*/  CS2R R54, SRZ ;  /* 0x0000000000367805 */ /* 0x000fe2000001ff00 */
        /* <DEDUP_REMOVED lines=8> */
[----:B------:R-:W-:Y:S06]  /*2850*/  @!P5 BRA `(.L_x_15797) ;  /* 0x00000054000cd947 */ /* 0x000fec0003800000 */
[----:B------:R-:W0:Y:S01]  /*2860*/  LDC R121, c[0x0][0x224] ;  /* 0x00008900ff797b82 */ /* 0x000e220000000800 */
[----:B------:R-:W-:Y:S01]  /*2870*/  IADD3 R44, R94, -0x1, RZ ;  /* 0xffffffff5e2c7810 */ /* 0x000fe20007ffe0ff */
[----:B------:R-:W-:Y:S01]  /*2880*/  ULDC.64 UR6, c[0x0][0x230] ;  /* 0x00008c0000067ab9 */ /* 0x000fe20000000a00 */
[----:B------:R-:W-:Y:S01]  /*2890*/  ULDC.64 UR8, c[0x0][0x248] ;  /* 0x0000920000087ab9 */ /* 0x000fe20000000a00 */
[----:B------:R-:W-:Y:S01]  /*28a0*/  IADD3 R24, R95, R24, RZ ;  /* 0x000000185f187210 */ /* 0x000fe20007ffe0ff */
[----:B------:R-:W-:Y:S01]  /*28b0*/  IMAD R2, R114, UR8, RZ ;  /* 0x0000000872027c24 */ /* 0x000fe2000f8e02ff */
[----:B------:R-:W-:Y:S01]  /*28c0*/  LEA.HI R0, R44, R44, RZ, 0x1 ;  /* 0x0000002c2c007211 */ /* 0x000fe200078f08ff */
[----:B------:R-:W-:Y:S01]  /*28d0*/  IMAD.WIDE.U32 R20, R111, UR6, RZ ;  /* 0x000000066f147c25 */ /* 0x000fe2000f8e00ff */
[----:B------:R-:W1:Y:S01]  /*28e0*/  LDC R116, c[0x0][0x218] ;  /* 0x00008600ff747b82 */ /* 0x000e620000000800 */
[----:B------:R-:W-:Y:S02]  /*28f0*/  SHF.L.U32 R119, R9, 0x1, RZ ;  /* 0x0000000109777819 */ /* 0x000fe400000006ff */
[----:B------:R-:W-:-:S02]  /*2900*/  CS2R R58, SRZ ;  /* 0x00000000003a7805 */ /* 0x000fc4000001ff00 */
[----:B------:R-:W-:Y:S01]  /*2910*/  LOP3.LUT R3, R0, 0xfffffe, RZ, 0xc0, !PT ;  /* 0x00fffffe00037812 */ /* 0x000fe200078ec0ff */
[----:B------:R-:W-:Y:S01]  /*2920*/  IMAD R0, R114, UR6, RZ ;  /* 0x0000000672007c24 */ /* 0x000fe2000f8e02ff */
[----:B------:R-:W-:Y:S01]  /*2930*/  ISETP.GE.AND P0, PT, R24, R119, PT ;  /* 0x000000771800720c */ /* 0x000fe20003f06270 */
[C---:B------:R-:W-:Y:S01]  /*2940*/  IMAD.WIDE.U32 R22, R111.reuse, UR8, RZ ;  /* 0x000000086f167c25 */ /* 0x040fe2000f8e00ff */
[----:B------:R-:W-:Y:S01]  /*2950*/  IADD3 R44, R44, -R3, RZ ;  /* 0x800000032c2c7210 */ /* 0x000fe20007ffe0ff */
[----:B------:R-:W2:Y:S01]  /*2960*/  LDC.64 R26, c[0x0][0x368] ;  /* 0x0000da00ff1a7b82 */ /* 0x000ea20000000a00 */
[----:B------:R-:W-:Y:S01]  /*2970*/  MOV R117, RZ ;  /* 0x000000ff00757202 */ /* 0x000fe20000000f00 */
[C---:B------:R-:W-:Y:S01]  /*2980*/  IMAD R115, R111.reuse, UR7, R0 ;  /* 0x000000076f737c24 */ /* 0x040fe2000f8e0200 */
[----:B------:R-:W-:Y:S01]  /*2990*/  MOV R60, RZ ;  /* 0x000000ff003c7202 */ /* 0x000fe20000000f00 */
[----:B------:R-:W-:Y:S01]  /*29a0*/  IMAD R113, R111, UR9, R2 ;  /* 0x000000096f717c24 */ /* 0x000fe2000f8e0202 */
[----:B------:R-:W-:-:S02]  /*29b0*/  CS2R R56, SRZ ;  /* 0x0000000000387805 */ /* 0x000fc4000001ff00 */
[----:B------:R-:W-:Y:S02]  /*29c0*/  CS2R R54, SRZ ;  /* 0x0000000000367805 */ /* 0x000fe4000001ff00 */
[----:B------:R-:W-:Y:S01]  /*29d0*/  MOV R53, RZ ;  /* 0x000000ff00357202 */ /* 0x000fe20000000f00 */
[----:B------:R-:W3:Y:S01]  /*29e0*/  LDC.64 R28, c[0x0][0x370] ;  /* 0x0000dc00ff1c7b82 */ /* 0x000ee20000000a00 */
[----:B------:R-:W-:Y:S01]  /*29f0*/  P2R R185, PR, RZ, 0x1 ;  /* 0x00000001ffb97803 */ /* 0x000fe20000000000 */
[----:B------:R-:W-:Y:S01]  /*2a00*/  UMOV UR5, URZ ;  /* 0x0000003f00057c82 */ /* 0x000fe20008000000 */
[----:B------:R-:W-:Y:S01]  /*2a10*/  SHF.R.S32.HI R25, RZ, 0x1f, R24 ;  /* 0x0000001fff197819 */ /* 0x000fe20000011418 */
[----:B------:R-:W-:Y:S01]  /*2a20*/  UMOV UR6, URZ ;  /* 0x0000003f00067c82 */ /* 0x000fe20008000000 */
[----:B------:R-:W-:Y:S01]  /*2a30*/  IADD3 R115, R21, R115, RZ ;  /* 0x0000007315737210 */ /* 0x000fe20007ffe0ff */
[----:B------:R-:W-:Y:S01]  /*2a40*/  ULDC UR26, c[0x0][0x21c] ;  /* 0x00008700001a7ab9 */ /* 0x000fe20000000800 */
[----:B------:R-:W-:Y:S01]  /*2a50*/  IADD3 R113, R23, R113, RZ ;  /* 0x0000007117717210 */ /* 0x000fe20007ffe0ff */
[----:B------:R-:W4:Y:S01]  /*2a60*/  LDC.64 R30, c[0x0][0x3d0] ;  /* 0x0000f400ff1e7b82 */ /* 0x000f220000000a00 */
[----:B------:R-:W-:Y:S01]  /*2a70*/  ULDC.64 UR24, c[0x0][0x368] ;  /* 0x0000da0000187ab9 */ /* 0x000fe20000000a00 */
[----:B------:R-:W-:Y:S01]  /*2a80*/  ULDC.64 UR22, c[0x0][0x380] ;  /* 0x0000e00000167ab9 */ /* 0x000fe20000000a00 */
[----:B------:R-:W-:Y:S01]  /*2a90*/  ULDC.64 UR16, c[0x0][0x238] ;  /* 0x00008e0000107ab9 */ /* 0x000fe20000000a00 */
[----:B------:R-:W-:Y:S01]  /*2aa0*/  ULDC.64 UR18, c[0x0][0x250] ;  /* 0x0000940000127ab9 */ /* 0x000fe20000000a00 */
[----:B------:R-:W-:-:S03]  /*2ab0*/  ULDC.64 UR20, c[0x0][0x270] ;  /* 0x00009c0000147ab9 */ /* 0x000fc60000000a00 */
[----:B------:R-:W0:Y:S08]  /*2ac0*/  LDC.64 R32, c[0x0][0x380] ;  /* 0x0000e000ff207b82 */ /* 0x000e300000000a00 */
[----:B------:R-:W0:Y:S08]  /*2ad0*/  LDC.64 R34, c[0x0][0x2d0] ;  /* 0x0000b400ff227b82 */ /* 0x000e300000000a00 */
[----:B-1----:R-:W0:Y:S02]  /*2ae0*/  LDC.64 R36, c[0x0][0x2d8] ;  /* 0x0000b600ff247b82 */ /* 0x002e240000000a00 */
.L_x_15844:
[----:B------:R-:W-:Y:S01]  /*2af0*/  SHF.R.S32.HI R118, RZ, 0x1f, R117 ;  /* 0x0000001fff767819 */ /* 0x000fe20000011475 */
[C---:B0--3--:R-:W-:Y:S01]  /*2b00*/  IMAD.WIDE.U32 R4, R117.reuse, UR20, R24 ;  /* 0x0000001475047c25 */ /* 0x049fe2000f8e0018 */
[C---:B------:R-:W-:Y:S02]  /*2b10*/  IADD3 R2, R24.reuse, 0x40, RZ ;  /* 0x0000004018027810 */ /* 0x040fe40007ffe0ff */
[----:B------:R-:W-:Y:S01]  /*2b20*/  IADD3 R0, R24, 0x20, RZ ;  /* 0x0000002018007810 */ /* 0x000fe20007ffe0ff */
[----:B------:R-:W-:Y:S01]  /*2b30*/  IMAD R38, R118, UR16, RZ ;  /* 0x0000001076267c24 */ /* 0x000fe2000f8e02ff */
[-C--:B------:R-:W-:Y:S01]  /*2b40*/  ISETP.GE.AND P5, PT, R2, R119.reuse, PT ;  /* 0x000000770200720c */ /* 0x080fe20003fa6270 */
[----:B------:R-:W-:Y:S01]  /*2b50*/  IMAD R2, R118, UR20, RZ ;  /* 0x0000001476027c24 */ /* 0x000fe2000f8e02ff */
[----:B------:R-:W-:Y:S01]  /*2b60*/  ISETP.GE.AND P0, PT, R0, R119, PT ;  /* 0x000000770000720c */ /* 0x000fe20003f06270 */
[C---:B------:R-:W-:Y:S01]  /*2b70*/  IMAD R11, R117.reuse, UR17, R38 ;  /* 0x00000011750b7c24 */ /* 0x040fe2000f8e0226 */
[----:B------:R-:W-:Y:S01]  /*2b80*/  IADD3 R0, R24, 0x60, RZ ;  /* 0x0000006018007810 */ /* 0x000fe20007ffe0ff */
[----:B------:R-:W-:Y:S01]  /*2b90*/  IMAD R3, R117, UR21, R2 ;  /* 0x0000001575037c24 */ /* 0x000fe2000f8e0202 */
[----:B------:R-:W-:-:S02]  /*2ba0*/  LEA R2, P1, R4, R97, 0x1 ;  /* 0x0000006104027211 */ /* 0x000fc400078208ff */
[----:B------:R-:W-:Y:S02]  /*2bb0*/  IADD3 R8, R24, 0xc0, RZ ;  /* 0x000000c018087810 */ /* 0x000fe40007ffe0ff */
[----:B------:R-:W-:Y:S02]  /*2bc0*/  IADD3 R3, R5, R3, RZ ;  /* 0x0000000305037210 */ /* 0x000fe40007ffe0ff */
[----:B------:R-:W-:Y:S02]  /*2bd0*/  ISETP.GE.AND P4, PT, R0, R119, PT ;  /* 0x000000770000720c */ /* 0x000fe40003f86270 */
[----:B------:R-:W-:Y:S02]  /*2be0*/  LEA.HI.X R3, R4, R96, R3, 0x1, P1 ;  /* 0x0000006004037211 */ /* 0x000fe400008f0c03 */
[----:B------:R-:W-:Y:S02]  /*2bf0*/  ISETP.NE.AND P6, PT, R185, RZ, PT ;  /* 0x000000ffb900720c */ /* 0x000fe40003fc5270 */
[----:B------:R-:W-:-:S02]  /*2c00*/  IADD3 R0, R24, 0x80, RZ ;  /* 0x0000008018007810 */ /* 0x000fc40007ffe0ff */
[----:B------:R-:W-:Y:S02]  /*2c10*/  PRMT R9, RZ, 0x7610, R9 ;  /* 0x00007610ff097816 */ /* 0x000fe40000000009 */
[----:B------:R-:W-:Y:S02]  /*2c20*/  MOV R4, R20 ;  /* 0x0000001400047202 */ /* 0x000fe40000000f00 */
[----:B------:R-:W-:Y:S02]  /*2c30*/  MOV R5, R115 ;  /* 0x0000007300057202 */ /* 0x000fe40000000f00 */
[----:B------:R-:W-:Y:S01]  /*2c40*/  IADD3 R6, R24, 0xa0, RZ ;  /* 0x000000a018067810 */ /* 0x000fe20007ffe0ff */
[----:B--2---:R-:W2:Y:S01]  /*2c50*/  @!P5 LDG.E.U16 R9, desc[UR12][R2.64+0x80] ;  /* 0x0000800c0209d981 */ /* 0x004ea2000c1e1500 */
[----:B------:R-:W-:Y:S01]  /*2c60*/  ISETP.GE.AND P1, PT, R8, R119, PT ;  /* 0x000000770800720c */ /* 0x000fe20003f26270 */
[----:B------:R-:W-:Y:S01]  /*2c70*/  IMAD.WIDE.U32 R4, R117, UR16, R4 ;  /* 0x0000001075047c25 */ /* 0x000fe2000f8e0004 */
[----:B------:R-:W-:-:S02]  /*2c80*/  IADD3 R8, R24, 0xe0, RZ ;  /* 0x000000e018087810 */ /* 0x000fc40007ffe0ff */
[-C--:B------:R-:W-:Y:S02]  /*2c90*/  ISETP.GE.AND P3, PT, R0, R119.reuse, PT ;  /* 0x000000770000720c */ /* 0x080fe40003f66270 */
[-C--:B------:R-:W-:Y:S02]  /*2ca0*/  ISETP.GE.AND P2, PT, R6, R119.reuse, PT ;  /* 0x000000770600720c */ /* 0x080fe40003f46270 */
[----:B------:R-:W-:Y:S02]  /*2cb0*/  PRMT R6, RZ, 0x7610, R6 ;  /* 0x00007610ff067816 */ /* 0x000fe40000000006 */
[----:B------:R-:W-:Y:S02]  /*2cc0*/  PRMT R7, RZ, 0x7610, R7 ;  /* 0x00007610ff077816 */ /* 0x000fe40000000007 */
[----:B------:R-:W-:Y:S02]  /*2cd0*/  ISETP.GE.AND P5, PT, R8, R119, PT ;  /* 0x000000770800720c */ /* 0x000fe40003fa6270 */
[----:B------:R-:W-:Y:S01]  /*2ce0*/  PRMT R0, RZ, 0x7610, R0 ;  /* 0x00007610ff007816 */ /* 0x000fe20000000000 */
[----:B------:R-:W3:Y:S01]  /*2cf0*/  @!P4 LDG.E.U16 R6, desc[UR12][R2.64+0xc0] ;  /* 0x0000c00c0206c981 */ /* 0x000ee2000c1e1500 */
[----:B------:R-:W-:-:S02]  /*2d00*/  IADD3 R10, R24, 0x100, RZ ;  /* 0x00000100180a7810 */ /* 0x000fc40007ffe0ff */
[----:B------:R-:W-:Y:S01]  /*2d10*/  IADD3 R5, R5, R11, RZ ;  /* 0x0000000b05057210 */ /* 0x000fe20007ffe0ff */
[----:B------:R-:W4:Y:S01]  /*2d20*/  @!P6 LDG.E.U16 R7, desc[UR12][R2.64] ;  /* 0x0000000c0207e981 */ /* 0x000f22000c1e1500 */
[----:B------:R-:W-:Y:S02]  /*2d30*/  PRMT R11, RZ, 0x7610, R11 ;  /* 0x00007610ff0b7816 */ /* 0x000fe4000000000b */
[----:B------:R-:W-:Y:S01]  /*2d40*/  PRMT R8, RZ, 0x7610, R8 ;  /* 0x00007610ff087816 */ /* 0x000fe20000000008 */
[----:B------:R-:W2:Y:S01]  /*2d50*/  @!P0 LDG.E.U16 R0, desc[UR12][R2.64+0x40] ;  /* 0x0000400c02008981 */ /* 0x000ea2000c1e1500 */
[----:B------:R-:W-:Y:S02]  /*2d60*/  ISETP.GE.AND P4, PT, R10, R119, PT ;  /* 0x000000770a00720c */ /* 0x000fe40003f86270 */
[----:B------:R-:W-:Y:S01]  /*2d70*/  PRMT R43, RZ, 0x7610, R43 ;  /* 0x00007610ff2b7816 */ /* 0x000fe2000000002b */
[----:B------:R-:W3:Y:S01]  /*2d80*/  @!P3 LDG.E.U16 R11, desc[UR12][R2.64+0x100] ;  /* 0x0001000c020bb981 */ /* 0x000ee2000c1e1500 */
[----:B------:R-:W-:-:S02]  /*2d90*/  PRMT R10, RZ, 0x7610, R10 ;  /* 0x00007610ff0a7816 */ /* 0x000fc4000000000a */
[----:B0-----:R-:W-:Y:S01]  /*2da0*/  LEA R38, P0, R4, R34, 0x3 ;  /* 0x0000002204267211 */ /* 0x001fe200078018ff */
[----:B------:R-:W3:Y:S01]  /*2db0*/  @!P2 LDG.E.U16 R8, desc[UR12][R2.64+0x140] ;  /* 0x0001400c0208a981 */ /* 0x000ee2000c1e1500 */
[----:B------:R-:W-:Y:S02]  /*2dc0*/  IADD3 R40, R24, 0x140, RZ ;  /* 0x0000014018287810 */ /* 0x000fe40007ffe0ff */
[----:B------:R-:W-:Y:S01]  /*2dd0*/  LEA.HI.X R39, R4, R35, R5, 0x3, P0 ;  /* 0x0000002304277211 */ /* 0x000fe200000f1c05 */
[----:B------:R-:W3:Y:S01]  /*2de0*/  @!P1 LDG.E.U16 R43, desc[UR12][R2.64+0x180] ;  /* 0x0001800c022b9981 */ /* 0x000ee2000c1e1500 */
[----:B------:R-:W-:-:S03]  /*2df0*/  IADD3 R4, R24, 0x120, RZ ;  /* 0x0000012018047810 */ /* 0x000fc60007ffe0ff */
[----:B------:R-:W3:Y:S01]  /*2e00*/  @!P5 LDG.E.U16 R10, desc[UR12][R2.64+0x1c0] ;  /* 0x0001c00c020ad981 */ /* 0x000ee2000c1e1500 */
[----:B------:R-:W-:Y:S02]  /*2e10*/  IADD3 R120, R24, 0x160, RZ ;  /* 0x0000016018787810 */ /* 0x000fe40007ffe0ff */
[-C--:B------:R-:W-:Y:S01]  /*2e20*/  ISETP.GE.AND P0, PT, R4, R119.reuse, PT ;  /* 0x000000770400720c */ /* 0x080fe20003f06270 */
[----:B------:R-:W3:Y:S01]  /*2e30*/  LDG.E.64 R38, desc[UR12][R38.64] ;  /* 0x0000000c26267981 */ /* 0x000ee2000c1e1b00 */
[-C--:B------:R-:W-:Y:S02]  /*2e40*/  ISETP.GE.AND P1, PT, R40, R119.reuse, PT ;  /* 0x000000772800720c */ /* 0x080fe40003f26270 */
[----:B------:R-:W-:Y:S02]  /*2e50*/  ISETP.GE.AND P2, PT, R120, R119, PT ;  /* 0x000000777800720c */ /* 0x000fe40003f46270 */
[----:B------:R-:W-:Y:S02]  /*2e60*/  PRMT R42, RZ, 0x7610, R42 ;  /* 0x00007610ff2a7816 */ /* 0x000fe4000000002a */
[----:B------:R-:W-:-:S02]  /*2e70*/  PRMT R120, RZ, 0x7610, R120 ;  /* 0x00007610ff787816 */ /* 0x000fc40000000078 */
[----:B------:R-:W-:Y:S02]  /*2e80*/  PRMT R122, RZ, 0x7610, R122 ;  /* 0x00007610ff7a7816 */ /* 0x000fe4000000007a */
[C---:B------:R-:W-:Y:S01]  /*2e90*/  IADD3 R4, R24.reuse, 0x180, RZ ;  /* 0x0000018018047810 */ /* 0x040fe20007ffe0ff */
[----:B------:R-:W3:Y:S01]  /*2ea0*/  @!P4 LDG.E.U16 R42, desc[UR12][R2.64+0x200] ;  /* 0x0002000c022ac981 */ /* 0x000ee2000c1e1500 */
[----:B------:R-:W-:Y:S02]  /*2eb0*/  PRMT R123, RZ, 0x7610, R123 ;  /* 0x00007610ff7b7816 */ /* 0x000fe4000000007b */
[C---:B------:R-:W-:Y:S01]  /*2ec0*/  IADD3 R40, R24.reuse, 0x1a0, RZ ;  /* 0x000001a018287810 */ /* 0x040fe20007ffe0ff */
[----:B------:R-:W3:Y:S01]  /*2ed0*/  @!P0 LDG.E.U16 R120, desc[UR12][R2.64+0x240] ;  /* 0x0002400c02788981 */ /* 0x000ee2000c1e1500 */
[----:B------:R-:W-:Y:S02]  /*2ee0*/  IADD3 R124, R24, 0x1c0, RZ ;  /* 0x000001c0187c7810 */ /* 0x000fe40007ffe0ff */
[----:B------:R-:W-:Y:S01]  /*2ef0*/  ISETP.GE.AND P0, PT, R4, R119, PT ;  /* 0x000000770400720c */ /* 0x000fe20003f06270 */
[----:B------:R-:W3:Y:S01]  /*2f00*/  @!P1 LDG.E.U16 R122, desc[UR12][R2.64+0x280] ;  /* 0x0002800c027a9981 */ /* 0x000ee2000c1e1500 */
[----:B------:R-:W-:-:S02]  /*2f10*/  IADD3 R126, R24, 0x1e0, RZ ;  /* 0x000001e0187e7810 */ /* 0x000fc40007ffe0ff */
[-C--:B------:R-:W-:Y:S01]  /*2f20*/  ISETP.GE.AND P1, PT, R40, R119.reuse, PT ;  /* 0x000000772800720c */ /* 0x080fe20003f26270 */
[----:B------:R-:W3:Y:S01]  /*2f30*/  @!P2 LDG.E.U16 R123, desc[UR12][R2.64+0x2c0] ;  /* 0x0002c00c027ba981 */ /* 0x000ee2000c1e1500 */
[-C--:B------:R-:W-:Y:S02]  /*2f40*/  ISETP.GE.AND P2, PT, R124, R119.reuse, PT ;  /* 0x000000777c00720c */ /* 0x080fe40003f46270 */
[----:B------:R-:W-:Y:S02]  /*2f50*/  ISETP.GE.AND P3, PT, R126, R119, PT ;  /* 0x000000777e00720c */ /* 0x000fe40003f66270 */
[----:B------:R-:W-:Y:S02]  /*2f60*/  PRMT R124, RZ, 0x7610, R124 ;  /* 0x00007610ff7c7816 */ /* 0x000fe4000000007c */
[----:B------:R-:W-:Y:S02]  /*2f70*/  PRMT R125, RZ, 0x7610, R125 ;  /* 0x00007610ff7d7816 */ /* 0x000fe4000000007d */
[----:B------:R-:W-:-:S02]  /*2f80*/  PRMT R126, RZ, 0x7610, R126 ;  /* 0x00007610ff7e7816 */ /* 0x000fc4000000007e */
        /* <DEDUP_REMOVED lines=9> */
[----:B------:R-:W-:Y:S01]  /*3020*/  IMAD.WIDE.U32 R4, R117, UR18, R2 ;  /* 0x0000001275047c25 */ /* 0x000fe2000f8e0002 */
[----:B------:R-:W0:Y:S02]  /*3030*/  S2UR UR8, SR_CgaCtaId ;  /* 0x00000000000879c3 */ /* 0x000e240000008800 */
[----:B------:R-:W-:Y:S02]  /*3040*/  LEA R40, P0, R4, R36, 0x3 ;  /* 0x0000002404287211 */ /* 0x000fe400078018ff */
[----:B------:R-:W-:-:S04]  /*3050*/  IADD3 R5, R5, R41, RZ ;  /* 0x0000002905057210 */ /* 0x000fc80007ffe0ff */
[----:B------:R-:W-:Y:S02]  /*3060*/  LEA.HI.X R41, R4, R37, R5, 0x3, P0 ;  /* 0x0000002504297211 */ /* 0x000fe400000f1c05 */
[----:B------:R-:W-:-:S04]  /*3070*/  ISETP.NE.AND P0, PT, R182, RZ, PT ;  /* 0x000000ffb600720c */ /* 0x000fc80003f05270 */
[----:B------:R-:W-:Y:S01]  /*3080*/  ISETP.LT.OR P1, PT, R94, 0x2, P0 ;  /* 0x000000025e00780c */ /* 0x000fe20000721670 */
[----:B------:R-:W-:Y:S01]  /*3090*/  UMOV UR7, 0x400 ;  /* 0x0000040000077882 */ /* 0x000fe20000000000 */
[C---:B------:R-:W-:Y:S01]  /*30a0*/  IADD3 R5, R104.reuse, 0x100, RZ ;  /* 0x0000010068057810 */ /* 0x040fe20007ffe0ff */
[----:B------:R-:W5:Y:S03]  /*30b0*/  LDG.E.64 R40, desc[UR12][R40.64] ;  /* 0x0000000c28287981 */ /* 0x000f66000c1e1b00 */
[----:B------:R-:W-:Y:S01]  /*30c0*/  LEA.HI.SX32 R5, R5, R104, 0x1b ;  /* 0x0000006805057211 */ /* 0x000fe200078fdaff */
[----:B0-----:R-:W-:Y:S01]  /*30d0*/  ULEA UR7, UR8, UR7, 0x18 ;  /* 0x0000000708077291 */ /* 0x001fe2000f8ec03f */
[----:B------:R-:W-:-:S05]  /*30e0*/  IADD3 R3, R104, 0x120, RZ ;  /* 0x0000012068037810 */ /* 0x000fca0007ffe0ff */
[----:B------:R-:W-:Y:S02]  /*30f0*/  LEA R5, R5, UR7, 0x1 ;  /* 0x0000000705057c11 */ /* 0x000fe4000f8e08ff */
[----:B------:R-:W-:Y:S02]  /*3100*/  LEA.HI.SX32 R3, R3, R104, 0x1b ;  /* 0x0000006803037211 */ /* 0x000fe400078fdaff */
[----:B------:R-:W-:Y:S02]  /*3110*/  ISETP.NE.AND P2, PT, R106, RZ, PT ;  /* 0x000000ff6a00720c */ /* 0x000fe40003f45270 */
        /* <DEDUP_REMOVED lines=9> */
[----:B------:R-:W-:Y:S04]  /*31b0*/  STS.U16 [R86+0x180], R43 ;  /* 0x0001802b56007388 */ /* 0x000fe80000000400 */
[----:B------:R0:W-:Y:S01]  /*31c0*/  STS.U16 [R85+0x1c0], R10 ;  /* 0x0001c00a55007388 */ /* 0x0001e20000000400 */
[----:B------:R-:W-:Y:S01]  /*31d0*/  FMUL.FTZ R129, R38, 1.4426950216293334961 ;  /* 0x3fb8aa3b26817820 */ /* 0x000fe20000410000 */
[----:B0-----:R-:W0:Y:S01]  /*31e0*/  @!P1 LDC R10, c[0x0][0x21c] ;  /* 0x00008700ff0a9b82 */ /* 0x001e220000000800 */
[-C--:B------:R-:W-:Y:S01]  /*31f0*/  FMUL.FTZ R2, R39, R78.reuse ;  /* 0x0000004e27027220 */ /* 0x080fe20000410000 */
[C---:B------:R-:W-:Y:S01]  /*3200*/  IADD3 R9, R104.reuse, 0x160, RZ ;  /* 0x0000016068097810 */ /* 0x040fe20007ffe0ff */
[----:B------:R-:W-:Y:S01]  /*3210*/  FMUL.FTZ R4, R129, R78 ;  /* 0x0000004e81047220 */ /* 0x000fe20000410000 */
[----:B------:R-:W-:Y:S01]  /*3220*/  IADD3 R7, R104, 0x140, RZ ;  /* 0x0000014068077810 */ /* 0x000fe20007ffe0ff */
[----:B------:R-:W-:Y:S01]  /*3230*/  FMUL.RZ R8, R2, 0.15915493667125701904 ;  /* 0x3e22f98302087820 */ /* 0x000fe2000040c000 */
[----:B------:R-:W-:-:S02]  /*3240*/  LEA.HI.SX32 R9, R9, R104, 0x1b ;  /* 0x0000006809097211 */ /* 0x000fc400078fdaff */
[C---:B------:R-:W-:Y:S01]  /*3250*/  IADD3 R43, R104.reuse, 0x1e0, RZ ;  /* 0x000001e0682b7810 */ /* 0x040fe20007ffe0ff */
[----:B-1----:R1:W-:Y:S01]  /*3260*/  STS.U16 [R5+0x200], R42 ;  /* 0x0002002a05007388 */ /* 0x0023e20000000400 */
[-C--:B------:R-:W-:Y:S01]  /*3270*/  LEA.HI.SX32 R7, R7, R104.reuse, 0x1b ;  /* 0x0000006807077211 */ /* 0x080fe200078fdaff */
[----:B------:R2:W-:Y:S01]  /*3280*/  MUFU.EX2 R6, R4 ;  /* 0x0000000400067308 */ /* 0x0005e20000000800 */
[----:B------:R-:W-:Y:S02]  /*3290*/  LEA R0, R9, UR7, 0x1 ;  /* 0x0000000709007c11 */ /* 0x000fe4000f8e08ff */
[----:B------:R-:W-:Y:S02]  /*32a0*/  IADD3 R9, R104, 0x1a0, RZ ;  /* 0x000001a068097810 */ /* 0x000fe40007ffe0ff */
[----:B------:R-:W-:-:S03]  /*32b0*/  LEA.HI.SX32 R43, R43, R104, 0x1b ;  /* 0x000000682b2b7211 */ /* 0x000fc600078fdaff */
[----:B------:R-:W3:Y:S01]  /*32c0*/  MUFU.COS R133, R8 ;  /* 0x0000000800857308 */ /* 0x000ee20000000000 */
[----:B-1----:R-:W-:Y:S02]  /*32d0*/  IADD3 R5, R104, 0x180, RZ ;  /* 0x0000018068057810 */ /* 0x002fe40007ffe0ff */
[----:B--2---:R-:W-:Y:S02]  /*32e0*/  @!P1 IADD3 R4, R94, -0x2, RZ ;  /* 0xfffffffe5e049810 */ /* 0x004fe40007ffe0ff */
[----:B------:R-:W-:-:S03]  /*32f0*/  LEA R7, R7, UR7, 0x1 ;  /* 0x0000000707077c11 */ /* 0x000fc6000f8e08ff */
[----:B------:R-:W1:Y:S01]  /*3300*/  MUFU.SIN R131, R8 ;  /* 0x0000000800837308 */ /* 0x000e620000000400 */
[----:B------:R-:W-:Y:S02]  /*3310*/  IADD3 R11, R104, 0x1c0, RZ ;  /* 0x000001c0680b7810 */ /* 0x000fe40007ffe0ff */
[-C--:B------:R-:W-:Y:S01]  /*3320*/  LEA.HI.SX32 R5, R5, R104.reuse, 0x1b ;  /* 0x0000006805057211 */ /* 0x080fe200078fdaff */
[----:B------:R2:W-:Y:S01]  /*3330*/  STS.U16 [R3+0x240], R120 ;  /* 0x0002407803007388 */ /* 0x0005e20000000400 */
[----:B------:R-:W-:Y:S02]  /*3340*/  LEA.HI.SX32 R9, R9, R104, 0x1b ;  /* 0x0000006809097211 */ /* 0x000fe400078fdaff */
[----:B------:R-:W-:Y:S01]  /*3350*/  LEA R2, R43, UR7, 0x1 ;  /* 0x000000072b027c11 */ /* 0x000fe2000f8e08ff */
[----:B0-----:R-:W-:Y:S01]  /*3360*/  @!P1 IMAD R43, R4, R10, R117 ;  /* 0x0000000a042b9224 */ /* 0x001fe200078e0275 */
[----:B------:R0:W-:Y:S01]  /*3370*/  STS.U16 [R7+0x280], R122 ;  /* 0x0002807a07007388 */ /* 0x0001e20000000400 */
[----:B------:R-:W-:-:S02]  /*3380*/  SHF.L.U32 R4, R104, 0x4, RZ ;  /* 0x0000000468047819 */ /* 0x000fc400000006ff */
[----:B------:R-:W-:Y:S01]  /*3390*/  LEA.HI.SX32 R11, R11, R104, 0x1b ;  /* 0x000000680b0b7211 */ /* 0x000fe200078fdaff */
[----:B------:R4:W-:Y:S01]  /*33a0*/  STS.U16 [R0+0x2c0], R123 ;  /* 0x0002c07b00007388 */ /* 0x0009e20000000400 */
[----:B------:R-:W-:Y:S02]  /*33b0*/  LEA R5, R5, UR7, 0x1 ;  /* 0x0000000705057c11 */ /* 0x000fe4000f8e08ff */
[----:B------:R-:W-:Y:S02]  /*33c0*/  LEA.HI.SX32 R4, R4, R4, 0x1b ;  /* 0x0000000404047211 */ /* 0x000fe400078fdaff */
[----:B--2---:R-:W-:Y:S02]  /*33d0*/  LEA R3, R11, UR7, 0x1 ;  /* 0x000000070b037c11 */ /* 0x004fe4000f8e08ff */
[----:B0-----:R-:W-:Y:S02]  /*33e0*/  LEA R7, R44, R117, 0x8 ;  /* 0x000000752c077211 */ /* 0x001fe400078e40ff */
[----:B----4-:R-:W-:Y:S01]  /*33f0*/  LEA R0, R9, UR7, 0x1 ;  /* 0x0000000709007c11 */ /* 0x010fe2000f8e08ff */
[----:B------:R-:W-:Y:S01]  /*3400*/  STS.U16 [R5+0x300], R124 ;  /* 0x0003007c05007388 */ /* 0x000fe20000000400 */
[----:B------:R-:W-:Y:S01]  /*3410*/  @P2 IADD3 R7, R106, 0x200, RZ ;  /* 0x000002006a072810 */ /* 0x000fe20007ffe0ff */
[----:B---3--:R-:W-:-:S02]  /*3420*/  FMUL.FTZ R10, R6, R133 ;  /* 0x00000085060a7220 */ /* 0x008fc40000410000 */
[----:B------:R0:W-:Y:S01]  /*3430*/  STS.U16 [R0+0x340], R125 ;  /* 0x0003407d00007388 */ /* 0x0001e20000000400 */
[----:B-1----:R-:W-:Y:S01]  /*3440*/  FMUL.FTZ R11, R6, R131 ;  /* 0x00000083060b7220 */ /* 0x002fe20000410000 */
[----:B------:R-:W-:Y:S02]  /*3450*/  LEA R42, R7, UR7, 0x3 ;  /* 0x00000007072a7c11 */ /* 0x000fe4000f8e18ff */
        /* <DEDUP_REMOVED lines=21> */
[----:B0-----:R-:W-:-:S04]  /*35b0*/  @!P1 IMAD.WIDE R2, R43, 0x10, R12 ;  /* 0x000000102b029825 */ /* 0x001fc800078e020c */
[C---:B------:R-:W-:Y:S01]  /*35c0*/  FMUL.FTZ R43, R39.reuse, R76 ;  /* 0x0000004c272b7220 */ /* 0x040fe20000410000 */
[----:B------:R-:W-:-:S03]  /*35d0*/  FMUL.FTZ R123, R39, R74 ;  /* 0x0000004a277b7220 */ /* 0x000fc60000410000 */
[----:B------:R-:W-:Y:S01]  /*35e0*/  FMUL.RZ R125, R43, 0.15915493667125701904 ;  /* 0x3e22f9832b7d7820 */ /* 0x000fe2000040c000 */
[C---:B------:R-:W-:Y:S01]  /*35f0*/  FMUL.FTZ R43, R129.reuse, R76 ;  /* 0x0000004c812b7220 */ /* 0x040fe20000410000 */
[----:B--2---:R-:W-:Y:S01]  /*3600*/  FMUL.FTZ R0, R129, R74 ;  /* 0x0000004a81007220 */ /* 0x004fe20000410000 */
[----:B------:R-:W-:Y:S01]  /*3610*/  FMUL.RZ R123, R123, 0.15915493667125701904 ;  /* 0x3e22f9837b7b7820 */ /* 0x000fe2000040c000 */
[-C--:B---3--:R-:W-:Y:S01]  /*3620*/  FMUL.FTZ R42, R39, R70.reuse ;  /* 0x00000046272a7220 */ /* 0x088fe20000410000 */
[----:B------:R-:W-:Y:S01]  /*3630*/  MUFU.SIN R124, R125 ;  /* 0x0000007d007c7308 */ /* 0x000fe20000000400 */
[----:B------:R-:W-:Y:S01]  /*3640*/  CS2R R8, SRZ ;  /* 0x0000000000087805 */ /* 0x000fe2000001ff00 */
[----:B------:R-:W-:Y:S01]  /*3650*/  BAR.SYNC.DEFER_BLOCKING 0x0 ;  /* 0x0000000000007b1d */ /* 0x000fe20000010000 */
[----:B------:R-:W-:Y:S01]  /*3660*/  FMUL.RZ R131, R42, 0.15915493667125701904 ;  /* 0x3e22f9832a837820 */ /* 0x000fe2000040c000 */
[----:B------:R-:W-:-:S04]  /*3670*/  FMUL.FTZ R42, R129, R70 ;  /* 0x00000046812a7220 */ /* 0x000fc80000410000 */
[----:B------:R-:W0:Y:S01]  /*3680*/  MUFU.EX2 R43, R43 ;  /* 0x0000002b002b7308 */ /* 0x000e220000000800 */
[----:B------:R-:W-:-:S07]  /*3690*/  FMUL.FTZ R127, R129, R68 ;  /* 0x00000044817f7220 */ /* 0x000fce0000410000 */
[----:B------:R-:W-:Y:S08]  /*36a0*/  MUFU.SIN R145, R123 ;  /* 0x0000007b00917308 */ /* 0x000ff00000000400 */
[----:B------:R2:W-:Y:S01]  /*36b0*/  MUFU.COS R139, R123 ;  /* 0x0000007b008b7308 */ /* 0x0005e20000000000 */
[----:B------:R3:W5:Y:S07]  /*36c0*/  @!P1 LDG.E.64 R8, desc[UR12][R2.64+0x8] ;  /* 0x0000080c02089981 */ /* 0x00076e000c1e1b00 */
[----:B------:R-:W4:Y:S01]  /*36d0*/  MUFU.EX2 R0, R0 ;  /* 0x0000000000007308 */ /* 0x000f220000000800 */
[C---:B--2---:R-:W-:Y:S01]  /*36e0*/  FMUL.FTZ R123, R39.reuse, R68 ;  /* 0x00000044277b7220 */ /* 0x044fe20000410000 */
[----:B---3--:R-:W-:-:S03]  /*36f0*/  FMUL.FTZ R2, R39, R72 ;  /* 0x0000004827027220 */ /* 0x008fc60000410000 */
[----:B------:R-:W-:-:S03]  /*3700*/  FMUL.RZ R133, R123, 0.15915493667125701904 ;  /* 0x3e22f9837b857820 */ /* 0x000fc6000040c000 */
[----:B------:R-:W2:Y:S01]  /*3710*/  MUFU.COS R126, R125 ;  /* 0x0000007d007e7308 */ /* 0x000ea20000000000 */
[----:B------:R-:W-:Y:S01]  /*3720*/  FMUL.RZ R130, R2, 0.15915493667125701904 ;  /* 0x3e22f98302827820 */ /* 0x000fe2000040c000 */
[----:B------:R-:W-:-:S06]  /*3730*/  SHF.L.U32 R123, R184, 0x10, RZ ;  /* 0x00000010b87b7819 */ /* 0x000fcc00000006ff */
[----:B------:R-:W-:Y:S08]  /*3740*/  MUFU.SIN R151, R131 ;  /* 0x0000008300977308 */ /* 0x000ff00000000400 */
[----:B------:R-:W-:Y:S08]  /*3750*/  MUFU.COS R149, R131 ;  /* 0x0000008300957308 */ /* 0x000ff00000000000 */
[----:B------:R-:W3:Y:S01]  /*3760*/  MUFU.EX2 R42, R42 ;  /* 0x0000002a002a7308 */ /* 0x000ee20000000800 */
[----:B0-----:R-:W-:-:S07]  /*3770*/  FMUL.FTZ R141, R43, R124 ;  /* 0x0000007c2b8d7220 */ /* 0x001fce0000410000 */
[----:B------:R-:W-:Y:S08]  /*3780*/  MUFU.EX2 R127, R127 ;  /* 0x0000007f007f7308 */ /* 0x000ff00000000800 */
[----:B------:R-:W0:Y:S01]  /*3790*/  MUFU.COS R140, R133 ;  /* 0x00000085008c7308 */ /* 0x000e220000000000 */
[----:B------:R-:W-:Y:S01]  /*37a0*/  FMUL.FTZ R2, R129, R72 ;  /* 0x0000004881027220 */ /* 0x000fe20000410000 */
[C---:B----4-:R-:W-:Y:S01]  /*37b0*/  FMUL.FTZ R139, R0.reuse, R139 ;  /* 0x0000008b008b7220 */ /* 0x050fe20000410000 */
[----:B------:R-:W-:-:S05]  /*37c0*/  FMUL.FTZ R145, R0, R145 ;  /* 0x0000009100917220 */ /* 0x000fca0000410000 */
[----:B------:R-:W4:Y:S01]  /*37d0*/  MUFU.SIN R138, R133 ;  /* 0x00000085008a7308 */ /* 0x000f220000000400 */
[----:B--2---:R-:W-:-:S07]  /*37e0*/  FMUL.FTZ R143, R43, R126 ;  /* 0x0000007e2b8f7220 */ /* 0x004fce0000410000 */
[----:B------:R-:W-:Y:S08]  /*37f0*/  MUFU.SIN R3, R130 ;  /* 0x0000008200037308 */ /* 0x000ff00000000400 */
[----:B------:R2:W-:Y:S01]  /*3800*/  MUFU.COS R125, R130 ;  /* 0x00000082007d7308 */ /* 0x0005e20000000000 */
[C---:B---3--:R-:W-:Y:S01]  /*3810*/  FMUL.FTZ R149, R42.reuse, R149 ;  /* 0x000000952a957220 */ /* 0x048fe20000410000 */
[----:B------:R-:W-:Y:S01]  /*3820*/  FMUL.FTZ R151, R42, R151 ;  /* 0x000000972a977220 */ /* 0x000fe20000410000 */
[----:B--2---:R-:W-:-:S04]  /*3830*/  FMUL.FTZ R130, R123, R78 ;  /* 0x0000004e7b827220 */ /* 0x004fc80000410000 */
[----:B------:R-:W-:Y:S01]  /*3840*/  FMUL.FTZ R0, R141, R130 ;  /* 0x000000828d007220 */ /* 0x000fe20000410000 */
[----:B------:R-:W2:Y:S01]  /*3850*/  MUFU.EX2 R2, R2 ;  /* 0x0000000200027308 */ /* 0x000ea20000000800 */
[----:B------:R-:W-:Y:S02]  /*3860*/  FMUL.FTZ R42, RZ, R141 ;  /* 0x0000008dff2a7220 */ /* 0x000fe40000410000 */
[----:B------:R-:W-:Y:S01]  /*3870*/  FFMA.FTZ R0, RZ, R143, R0 ;  /* 0x0000008fff007223 */ /* 0x000fe20000010000 */
[----:B0-----:R-:W-:Y:S01]  /*3880*/  FMUL.FTZ R155, R127, R140 ;  /* 0x0000008c7f9b7220 */ /* 0x001fe20000410000 */
[----:B------:R-:W-:Y:S02]  /*3890*/  FFMA.FTZ R42, R143, R130, -R42 ;  /* 0x000000828f2a7223 */ /* 0x000fe4000001082a */
[----:B------:R-:W-:Y:S01]  /*38a0*/  FADD.FTZ R140, RZ, R0 ;  /* 0x00000000ff8c7221 */ /* 0x000fe20000010000 */
[----:B----4-:R-:W-:Y:S01]  /*38b0*/  FMUL.FTZ R157, R127, R138 ;  /* 0x0000008a7f9d7220 */ /* 0x010fe20000410000 */
[----:B------:R-:W-:Y:S01]  /*38c0*/  FMUL.FTZ R0, R39, R66 ;  /* 0x0000004227007220 */ /* 0x000fe20000410000 */
[----:B------:R-:W-:Y:S01]  /*38d0*/  FFMA.FTZ R42, R137, R76, R42 ;  /* 0x0000004c892a7223 */ /* 0x000fe2000001002a */
[----:B------:R-:W-:-:S02]  /*38e0*/  FMUL.FTZ R138, R145, R140 ;  /* 0x0000008c918a7220 */ /* 0x000fc40000410000 */
[----:B------:R-:W-:Y:S01]  /*38f0*/  FMUL.RZ R131, R0, 0.15915493667125701904 ;  /* 0x3e22f98300837820 */ /* 0x000fe2000040c000 */
[----:B------:R-:W-:Y:S01]  /*3900*/  FMUL.FTZ R0, R10, R141 ;  /* 0x0000008d0a007220 */ /* 0x000fe20000410000 */
[-C--:B------:R-:W-:Y:S01]  /*3910*/  FFMA.FTZ R142, R139, R42.reuse, -R138 ;  /* 0x0000002a8b8e7223 */ /* 0x080fe2000001088a */
[----:B------:R-:W-:Y:S01]  /*3920*/  FMUL.FTZ R42, R145, R42 ;  /* 0x0000002a912a7220 */ /* 0x000fe20000410000 */
[C---:B--2---:R-:W-:Y:S01]  /*3930*/  FMUL.FTZ R124, R2.reuse, R3 ;  /* 0x00000003027c7220 */ /* 0x044fe20000410000 */
[----:B------:R-:W-:Y:S01]  /*3940*/  FFMA.FTZ R138, R11, R143, R0 ;  /* 0x0000008f0b8a7223 */ /* 0x000fe20000010000 */
[----:B------:R-:W-:Y:S01]  /*3950*/  FFMA.FTZ R43, R135, R74, R142 ;  /* 0x0000004a872b7223 */ /* 0x000fe2000001008e */
[----:B------:R-:W-:Y:S01]  /*3960*/  FFMA.FTZ R0, R139, R140, R42 ;  /* 0x0000008c8b007223 */ /* 0x000fe2000001002a */
[----:B------:R-:W-:Y:S01]  /*3970*/  FMUL.FTZ R126, R2, R125 ;  /* 0x0000007d027e7220 */ /* 0x000fe20000410000 */
[----:B------:R-:W-:Y:S01]  /*3980*/  FMUL.FTZ R3, R11, R141 ;  /* 0x0000008d0b037220 */ /* 0x000fe20000410000 */
[----:B------:R-:W-:Y:S01]  /*3990*/  FMUL.FTZ R127, R124, R43 ;  /* 0x0000002b7c7f7220 */ /* 0x000fe20000410000 */
[----:B------:R-:W-:Y:S01]  /*39a0*/  FADD.FTZ R125, RZ, R0 ;  /* 0x00000000ff7d7221 */ /* 0x000fe20000010000 */
[----:B------:R-:W-:Y:S01]  /*39b0*/  FMUL.FTZ R140, R145, R138 ;  /* 0x0000008a918c7220 */ /* 0x000fe20000410000 */
[----:B------:R-:W-:Y:S01]  /*39c0*/  FFMA.FTZ R42, R10, R143, -R3 ;  /* 0x0000008f0a2a7223 */ /* 0x000fe20000010803 */
[----:B------:R-:W-:Y:S01]  /*39d0*/  FMUL.FTZ R0, R39, R64 ;  /* 0x0000004027007220 */ /* 0x000fe20000410000 */
[-C--:B------:R-:W-:Y:S01]  /*39e0*/  FFMA.FTZ R127, R126, R125.reuse, R127 ;  /* 0x0000007d7e7f7223 */ /* 0x080fe2000001007f */
[----:B------:R-:W-:Y:S01]  /*39f0*/  FMUL.FTZ R2, R129, R66 ;  /* 0x0000004281027220 */ /* 0x000fe20000410000 */
[----:B------:R-:W-:Y:S01]  /*3a00*/  FMUL.FTZ R125, R124, R125 ;  /* 0x0000007d7c7d7220 */ /* 0x000fe20000410000 */
[-C--:B------:R-:W-:Y:S01]  /*3a10*/  FFMA.FTZ R3, R139, R42.reuse, -R140 ;  /* 0x0000002a8b037223 */ /* 0x080fe2000001088c */
[----:B------:R-:W-:Y:S01]  /*3a20*/  FMUL.FTZ R42, R145, R42 ;  /* 0x0000002a912a7220 */ /* 0x000fe20000410000 */
[----:B------:R-:W-:Y:S01]  /*3a30*/  FMUL.RZ R144, R0, 0.15915493667125701904 ;  /* 0x3e22f98300907820 */ /* 0x000fe2000040c000 */
[----:B------:R-:W-:Y:S01]  /*3a40*/  SHF.L.U32 R133, R81, 0x10, RZ ;  /* 0x0000001051857819 */ /* 0x000fe200000006ff */
[----:B------:R-:W-:Y:S01]  /*3a50*/  FFMA.FTZ R0, R126, R43, -R125 ;  /* 0x0000002b7e007223 */ /* 0x000fe2000001087d */
[----:B------:R-:W-:Y:S01]  /*3a60*/  MUFU.EX2 R2, R2 ;  /* 0x0000000200027308 */ /* 0x000fe20000000800 */
[----:B------:R-:W-:Y:S01]  /*3a70*/  FMUL.FTZ R129, R129, R64 ;  /* 0x0000004081817220 */ /* 0x000fe20000410000 */
[----:B------:R-:W-:Y:S01]  /*3a80*/  FFMA.FTZ R125, R139, R138, R42 ;  /* 0x0000008a8b7d7223 */ /* 0x000fe2000001002a */
[----:B------:R-:W-:Y:S01]  /*3a90*/  FADD.FTZ R140, RZ, R127 ;  /* 0x0000007fff8c7221 */ /* 0x000fe20000010000 */
[----:B------:R-:W-:-:S04]  /*3aa0*/  FFMA.FTZ R138, R133, R72, R0 ;  /* 0x00000048858a7223 */ /* 0x000fc80000010000 */
[----:B------:R-:W-:Y:S01]  /*3ab0*/  MUFU.SIN R161, R131 ;  /* 0x0000008300a17308 */ /* 0x000fe20000000400 */
[----:B------:R-:W-:Y:S01]  /*3ac0*/  FMUL.FTZ R42, R124, R3 ;  /* 0x000000037c2a7220 */ /* 0x000fe20000410000 */
[----:B------:R-:W-:-:S06]  /*3ad0*/  FMUL.FTZ R142, R151, R140 ;  /* 0x0000008c978e7220 */ /* 0x000fcc0000410000 */
[----:B------:R0:W2:Y:S01]  /*3ae0*/  MUFU.COS R159, R131 ;  /* 0x00000083009f7308 */ /* 0x0000a20000000000 */
[-C--:B------:R-:W-:Y:S01]  /*3af0*/  FMUL.FTZ R127, R124, R125.reuse ;  /* 0x0000007d7c7f7220 */ /* 0x080fe20000410000 */
[----:B------:R-:W-:Y:S01]  /*3b00*/  FFMA.FTZ R42, R126, R125, R42 ;  /* 0x0000007d7e2a7223 */ /* 0x000fe2000001002a */
[----:B------:R-:W-:-:S05]  /*3b10*/  FFMA.FTZ R142, R149, R138, -R142 ;  /* 0x0000008a958e7223 */ /* 0x000fca000001088e */
[----:B------:R3:W-:Y:S01]  /*3b20*/  MUFU.EX2 R152, R129 ;  /* 0x0000008100987308 */ /* 0x0007e20000000800 */
[----:B0-----:R-:W-:Y:S01]  /*3b30*/  SHF.L.U32 R131, R80, 0x10, RZ ;  /* 0x0000001050837819 */ /* 0x001fe200000006ff */
[----:B------:R-:W-:Y:S01]  /*3b40*/  FFMA.FTZ R0, R126, R3, -R127 ;  /* 0x000000037e007223 */ /* 0x000fe2000001087f */
[----:B---3--:R-:W-:-:S05]  /*3b50*/  FMUL.FTZ R129, R151, R138 ;  /* 0x0000008a97817220 */ /* 0x008fca0000410000 */
[----:B------:R-:W0:Y:S01]  /*3b60*/  MUFU.COS R43, R144 ;  /* 0x00000090002b7308 */ /* 0x000e220000000000 */
[----:B------:R-:W-:Y:S01]  /*3b70*/  FFMA.FTZ R129, R149, R140, R129 ;  /* 0x0000008c95817223 */ /* 0x000fe20000010081 */
[----:B------:R-:W-:Y:S01]  /*3b80*/  FMUL.FTZ R138, R151, R42 ;  /* 0x0000002a978a7220 */ /* 0x000fe20000410000 */
[----:B------:R-:W-:-:S05]  /*3b90*/  FFMA.FTZ R142, R131, R70, R142 ;  /* 0x00000046838e7223 */ /* 0x000fca000001008e */
[----:B------:R-:W3:Y:S01]  /*3ba0*/  MUFU.SIN R3, R144 ;  /* 0x0000009000037308 */ /* 0x000ee20000000400 */
[----:B------:R-:W-:Y:S01]  /*3bb0*/  FADD.FTZ R140, RZ, R129 ;  /* 0x00000081ff8c7221 */ /* 0x000fe20000010000 */
[C---:B--2---:R-:W-:Y:S01]  /*3bc0*/  FMUL.FTZ R159, R2.reuse, R159 ;  /* 0x0000009f029f7220 */ /* 0x044fe20000410000 */
[----:B------:R-:W-:Y:S01]  /*3bd0*/  FMUL.FTZ R161, R2, R161 ;  /* 0x000000a102a17220 */ /* 0x000fe20000410000 */
[----:B------:R-:W-:Y:S01]  /*3be0*/  FFMA.FTZ R138, R149, R0, -R138 ;  /* 0x00000000958a7223 */ /* 0x000fe2000001088a */
[C---:B------:R-:W-:Y:S01]  /*3bf0*/  FMUL.FTZ R2, R157.reuse, R140 ;  /* 0x0000008c9d027220 */ /* 0x040fe20000410000 */
[----:B------:R-:W-:Y:S01]  /*3c00*/  FMUL.FTZ R125, R157, R142 ;  /* 0x0000008e9d7d7220 */ /* 0x000fe20000410000 */
[----:B------:R-:W-:Y:S01]  /*3c10*/  FMUL.FTZ R0, R151, R0 ;  /* 0x0000000097007220 */ /* 0x000fe20000410000 */
[----:B------:R-:W-:Y:S01]  /*3c20*/  SHF.L.U32 R129, R79, 0x10, RZ ;  /* 0x000000104f817819 */ /* 0x000fe200000006ff */
[C---:B------:R-:W-:Y:S01]  /*3c30*/  FFMA.FTZ R2, R155.reuse, R142, -R2 ;  /* 0x0000008e9b027223 */ /* 0x040fe20000010802 */
[----:B------:R-:W-:Y:S01]  /*3c40*/  FFMA.FTZ R125, R155, R140, R125 ;  /* 0x0000008c9b7d7223 */ /* 0x000fe2000001007d */
[----:B------:R-:W-:-:S02]  /*3c50*/  FFMA.FTZ R0, R149, R42, R0 ;  /* 0x0000002a95007223 */ /* 0x000fc40000010000 */
[----:B------:R-:W-:Y:S01]  /*3c60*/  FFMA.FTZ R42, R129, R68, R2 ;  /* 0x00000044812a7223 */ /* 0x000fe20000010002 */
[----:B------:R-:W-:Y:S01]  /*3c70*/  FADD.FTZ R140, RZ, R125 ;  /* 0x0000007dff8c7221 */ /* 0x000fe20000010000 */
[----:B------:R-:W-:Y:S01]  /*3c80*/  FMUL.FTZ R2, R157, R0 ;  /* 0x000000009d027220 */ /* 0x000fe20000410000 */
[C---:B0-----:R-:W-:Y:S01]  /*3c90*/  FMUL.FTZ R150, R152.reuse, R43 ;  /* 0x0000002b98967220 */ /* 0x041fe20000410000 */
[----:B---3--:R-:W-:Y:S01]  /*3ca0*/  FMUL.FTZ R152, R152, R3 ;  /* 0x0000000398987220 */ /* 0x008fe20000410000 */
[----:B------:R-:W-:Y:S01]  /*3cb0*/  FMUL.FTZ R3, R161, R140 ;  /* 0x0000008ca1037220 */ /* 0x000fe20000410000 */
[-C--:B------:R-:W-:Y:S01]  /*3cc0*/  FFMA.FTZ R2, R155, R138.reuse, -R2 ;  /* 0x0000008a9b027223 */ /* 0x080fe20000010802 */
[----:B------:R-:W-:Y:S01]  /*3cd0*/  FMUL.FTZ R138, R157, R138 ;  /* 0x0000008a9d8a7220 */ /* 0x000fe20000410000 */
[-C--:B------:R-:W-:Y:S01]  /*3ce0*/  FMUL.FTZ R142, R161, R42.reuse ;  /* 0x0000002aa18e7220 */ /* 0x080fe20000410000 */
[----:B------:R-:W-:Y:S01]  /*3cf0*/  SHF.L.U32 R127, R77, 0x10, RZ ;  /* 0x000000104d7f7819 */ /* 0x000fe200000006ff */
[----:B------:R-:W-:Y:S01]  /*3d00*/  FFMA.FTZ R42, R159, R42, -R3 ;  /* 0x0000002a9f2a7223 */ /* 0x000fe20000010803 */
[----:B------:R-:W-:Y:S01]  /*3d10*/  ISETP.NE.AND P1, PT, R106, 0x1f, PT ;  /* 0x0000001f6a00780c */ /* 0x000fe20003f25270 */
[----:B------:R-:W-:Y:S01]  /*3d20*/  FFMA.FTZ R138, R155, R0, R138 ;  /* 0x000000009b8a7223 */ /* 0x000fe2000001008a */
[----:B------:R-:W-:Y:S01]  /*3d30*/  FFMA.FTZ R142, R159, R140, R142 ;  /* 0x0000008c9f8e7223 */ /* 0x000fe2000001008e */
[----:B------:R-:W-:Y:S01]  /*3d40*/  FFMA.FTZ R125, R127, R66, R42 ;  /* 0x000000427f7d7223 */ /* 0x000fe2000001002a */
[C---:B------:R-:W-:Y:S01]  /*3d50*/  FMUL.FTZ R0, R161.reuse, R2 ;  /* 0x00000002a1007220 */ /* 0x040fe20000410000 */
[-C--:B------:R-:W-:Y:S01]  /*3d60*/  FMUL.FTZ R3, R161, R138.reuse ;  /* 0x0000008aa1037220 */ /* 0x080fe20000410000 */
[----:B------:R-:W-:Y:S01]  /*3d70*/  FADD.FTZ R147, RZ, R142 ;  /* 0x0000008eff937221 */ /* 0x000fe20000010000 */
[----:B------:R-:W-:Y:S01]  /*3d80*/  FMUL.FTZ R42, R152, R125 ;  /* 0x0000007d982a7220 */ /* 0x000fe20000410000 */
[C---:B------:R-:W-:Y:S01]  /*3d90*/  FFMA.FTZ R43, R159.reuse, R138, R0 ;  /* 0x0000008a9f2b7223 */ /* 0x040fe20000010000 */
[----:B------:R-:W-:-:S02]  /*3da0*/  FFMA.FTZ R3, R159, R2, -R3 ;  /* 0x000000029f037223 */ /* 0x000fc40000010803 */
[----:B------:R-:W-:Y:S02]  /*3db0*/  FFMA.FTZ R138, R150, R147, R42 ;  /* 0x00000093968a7223 */ /* 0x000fe4000001002a */
[----:B------:R-:W-:Y:S01]  /*3dc0*/  @P1 LEA R42, R106, UR7, 0x3 ;  /* 0x000000076a2a1c11 */ /* 0x000fe2000f8e18ff */
[C---:B------:R-:W-:Y:S01]  /*3dd0*/  FMUL.FTZ R0, R152.reuse, R3 ;  /* 0x0000000398007220 */ /* 0x040fe20000410000 */
[C---:B------:R-:W-:Y:S01]  /*3de0*/  FMUL.FTZ R165, R152.reuse, R147 ;  /* 0x0000009398a57220 */ /* 0x040fe20000410000 */
[-C--:B------:R-:W-:Y:S02]  /*3df0*/  FMUL.FTZ R147, R152, R43.reuse ;  /* 0x0000002b98937220 */ /* 0x080fe40000410000 */
[C---:B------:R-:W-:Y:S02]  /*3e00*/  FFMA.FTZ R2, R150.reuse, R43, R0 ;  /* 0x0000002b96027223 */ /* 0x040fe40000010000 */
[----:B------:R-:W0:Y:S01]  /*3e10*/  @P1 LDS.64 R42, [R42+0x20b8] ;  /* 0x0020b8002a2a1984 */ /* 0x000e220000000a00 */
[C---:B------:R-:W-:Y:S01]  /*3e20*/  FFMA.FTZ R142, R150.reuse, R125, -R165 ;  /* 0x0000007d968e7223 */ /* 0x040fe200000108a5 */
[----:B------:R-:W-:Y:S01]  /*3e30*/  SHF.L.U32 R125, R75, 0x10, RZ ;  /* 0x000000104b7d7819 */ /* 0x000fe200000006ff */
[----:B------:R-:W-:Y:S01]  /*3e40*/  BSSY B0, `(.L_x_15798) ;  /* 0x0000010000007945 */ /* 0x000fe20003800000 */
[----:B------:R-:W-:Y:S01]  /*3e50*/  FFMA.FTZ R140, R150, R3, -R147 ;  /* 0x00000003968c7223 */ /* 0x000fe20000010893 */
[----:B------:R-:W-:-:S02]  /*3e60*/  FADD.FTZ R138, RZ, R138 ;  /* 0x0000008aff8a7221 */ /* 0x000fc40000010000 */
[----:B------:R-:W-:Y:S01]  /*3e70*/  FFMA.FTZ R142, R125, R64, R142 ;  /* 0x000000407d8e7223 */ /* 0x000fe2000001008e */
[----:B-1----:R-:W-:Y:S06]  /*3e80*/  @P1 BRA `(.L_x_15799) ;  /* 0x00000000002c1947 */ /* 0x002fec0003800000 */
        /* <DEDUP_REMOVED lines=11> */
.L_x_15799:
[----:B------:R-:W-:Y:S05]  /*3f40*/  BSYNC B0 ;  /* 0x0000000000007941 */ /* 0x000fea0003800000 */
.L_x_15798:
[----:B------:R-:W3:Y:S01]  /*3f50*/  SHFL.UP PT, R165, R142, 0x1, RZ ;  /* 0x042000008ea57989 */ /* 0x000ee200000e00ff */
[----:B------:R-:W-:Y:S01]  /*3f60*/  ISETP.GE.AND P3, PT, R104, 0x1, PT ;  /* 0x000000016800780c */ /* 0x000fe20003f66270 */
[----:B------:R-:W-:Y:S01]  /*3f70*/  BSSY B0, `(.L_x_15800) ;  /* 0x00000fe000007945 */ /* 0x000fe20003800000 */
[----:B------:R-:W-:Y:S01]  /*3f80*/  SHF.L.U32 R153, R153, 0x10, RZ ;  /* 0x0000001099997819 */ /* 0x000fe200000006ff */
[----:B------:R-:W4:Y:S01]  /*3f90*/  SHFL.UP PT, R167, R138, 0x1, RZ ;  /* 0x042000008aa77989 */ /* 0x000f2200000e00ff */
[----:B------:R-:W-:Y:S02]  /*3fa0*/  SHF.L.U32 R163, R163, 0x10, RZ ;  /* 0x00000010a3a37819 */ /* 0x000fe400000006ff */
[----:B------:R-:W-:Y:S01]  /*3fb0*/  SHF.L.U32 R171, R171, 0x10, RZ ;  /* 0x00000010abab7819 */ /* 0x000fe200000006ff */
[----:B------:R-:W1:Y:S01]  /*3fc0*/  SHFL.UP PT, R3, R140, 0x1, RZ ;  /* 0x042000008c037989 */ /* 0x000e6200000e00ff */
[----:B------:R-:W-:Y:S02]  /*3fd0*/  SHF.L.U32 R173, R173, 0x10, RZ ;  /* 0x00000010adad7819 */ /* 0x000fe400000006ff */
[----:B------:R-:W-:Y:S01]  /*3fe0*/  SHF.L.U32 R175, R175, 0x10, RZ ;  /* 0x00000010afaf7819 */ /* 0x000fe200000006ff */
[----:B------:R-:W0:Y:S01]  /*3ff0*/  SHFL.UP PT, R147, R2, 0x1, RZ ;  /* 0x0420000002937989 */ /* 0x000e2200000e00ff */
[----:B-----5:R-:W-:Y:S01]  /*4000*/  FMUL.FTZ R146, R40, R171 ;  /* 0x000000ab28927220 */ /* 0x020fe20000410000 */
[----:B------:R-:W-:-:S02]  /*4010*/  SHF.L.U32 R169, R169, 0x10, RZ ;  /* 0x00000010a9a97819 */ /* 0x000fc400000006ff */
[----:B------:R-:W-:Y:S01]  /*4020*/  SHF.L.U32 R132, R132, 0x10, RZ ;  /* 0x0000001084847819 */ /* 0x000fe200000006ff */
[C---:B---3--:R-:W-:Y:S01]  /*4030*/  FMUL.FTZ R177, R2.reuse, R165 ;  /* 0x000000a502b17220 */ /* 0x048fe20000410000 */
[----:B----4-:R-:W-:-:S03]  /*4040*/  FMUL.FTZ R144, R2, R167 ;  /* 0x000000a702907220 */ /* 0x010fc60000410000 */
[----:B------:R-:W-:Y:S01]  /*4050*/  FFMA.FTZ R177, R140, R167, R177 ;  /* 0x000000a78cb17223 */ /* 0x000fe200000100b1 */
[----:B-1----:R-:W-:Y:S01]  /*4060*/  FMUL.FTZ R0, R2, R3 ;  /* 0x0000000302007220 */ /* 0x002fe20000410000 */
[----:B------:R-:W-:Y:S02]  /*4070*/  FFMA.FTZ R165, R140, R165, -R144 ;  /* 0x000000a58ca57223 */ /* 0x000fe40000010890 */
[----:B------:R-:W-:Y:S01]  /*4080*/  @P3 FADD.FTZ R138, R138, R177 ;  /* 0x000000b18a8a3221 */ /* 0x000fe20000010000 */
[-C--:B0-----:R-:W-:Y:S01]  /*4090*/  FFMA.FTZ R167, R140, R147.reuse, R0 ;  /* 0x000000938ca77223 */ /* 0x081fe20000010000 */
        /* <DEDUP_REMOVED lines=12> */
[C---:B---3--:R-:W-:Y:S01]  /*4160*/  FMUL.FTZ R147, R167.reuse, R0 ;  /* 0x00000000a7937220 */ /* 0x048fe20000410000 */
[----:B------:R-:W-:Y:S01]  /*4170*/  FFMA.FTZ R177, R140, R144, R177 ;  /* 0x000000908cb17223 */ /* 0x000fe200000100b1 */
[-C--:B------:R-:W-:Y:S01]  /*4180*/  FMUL.FTZ R144, R40, R153.reuse ;  /* 0x0000009928907220 */ /* 0x080fe20000410000 */
[----:B------:R-:W-:Y:S01]  /*4190*/  @P3 FADD.FTZ R142, R142, R165 ;  /* 0x000000a58e8e3221 */ /* 0x000fe20000010000 */
[-C--:B----4-:R-:W-:Y:S01]  /*41a0*/  FMUL.FTZ R3, R167, R2.reuse ;  /* 0x00000002a7037220 */ /* 0x090fe20000410000 */
[C---:B------:R-:W-:Y:S01]  /*41b0*/  FFMA.FTZ R2, R140.reuse, R2, R147 ;  /* 0x000000028c027223 */ /* 0x040fe20000010093 */
[C---:B------:R-:W-:Y:S01]  /*41c0*/  FMUL.FTZ R147, R41.reuse, R153 ;  /* 0x0000009929937220 */ /* 0x040fe20000410000 */
[-C--:B------:R-:W-:Y:S01]  /*41d0*/  FFMA.FTZ R165, R41, R163.reuse, R144 ;  /* 0x000000a329a57223 */ /* 0x080fe20000010090 */
[----:B------:R-:W-:Y:S01]  /*41e0*/  @P3 FFMA.FTZ R140, R140, R0, -R3 ;  /* 0x000000008c8c3223 */ /* 0x000fe20000010803 */
[----:B------:R-:W-:Y:S01]  /*41f0*/  FADD.FTZ R0, R61, R61 ;  /* 0x0000003d3d007221 */ /* 0x000fe20000010000 */
[----:B------:R-:W-:Y:S01]  /*4200*/  FSEL R148, R167, R2, !P3 ;  /* 0x00000002a7947208 */ /* 0x000fe20005800000 */
[----:B------:R-:W-:Y:S01]  /*4210*/  FFMA.FTZ R167, R40, R163, -R147 ;  /* 0x000000a328a77223 */ /* 0x000fe20000010893 */
[C---:B------:R-:W-:Y:S01]  /*4220*/  FMUL.FTZ R144, R41.reuse, R171 ;  /* 0x000000ab29907220 */ /* 0x040fe20000410000 */
[----:B------:R-:W-:Y:S01]  /*4230*/  FMUL.FTZ R165, R0, R165 ;  /* 0x000000a500a57220 */ /* 0x000fe20000410000 */
[----:B------:R-:W-:Y:S01]  /*4240*/  FADD.FTZ R2, R62, R62 ;  /* 0x0000003e3e027221 */ /* 0x000fe20000010000 */
[----:B------:R-:W-:Y:S01]  /*4250*/  FMUL.FTZ R167, R0, R167 ;  /* 0x000000a700a77220 */ /* 0x000fe20000410000 */
[----:B------:R-:W-:Y:S01]  /*4260*/  FFMA.FTZ R147, R40, R173, -R144 ;  /* 0x000000ad28937223 */ /* 0x000fe20000010890 */
[-C--:B------:R-:W-:Y:S01]  /*4270*/  FMUL.FTZ R179, R152, R165.reuse ;  /* 0x000000a598b37220 */ /* 0x080fe20000410000 */
[----:B------:R-:W-:Y:S01]  /*4280*/  @P3 FADD.FTZ R138, R138, R177 ;  /* 0x000000b18a8a3221 */ /* 0x000fe20000010000 */
[C---:B------:R-:W-:Y:S01]  /*4290*/  FMUL.FTZ R181, R150.reuse, R165 ;  /* 0x000000a596b57220 */ /* 0x040fe20000410000 */
[C---:B------:R-:W-:Y:S01]  /*42a0*/  FFMA.FTZ R177, R41.reuse, R173, R146 ;  /* 0x000000ad29b17223 */ /* 0x040fe20000010092 */
[----:B------:R-:W-:Y:S01]  /*42b0*/  FFMA.FTZ R179, R150, R167, -R179 ;  /* 0x000000a796b37223 */ /* 0x000fe200000108b3 */
[----:B------:R-:W-:Y:S01]  /*42c0*/  FMUL.FTZ R164, R2, R147 ;  /* 0x0000009302a47220 */ /* 0x000fe20000410000 */
[----:B------:R-:W-:Y:S01]  /*42d0*/  FFMA.FTZ R181, -R152, R167, -R181 ;  /* 0x000000a798b57223 */ /* 0x000fe200000109b5 */
[----:B------:R-:W-:Y:S01]  /*42e0*/  FMUL.FTZ R162, R2, R177 ;  /* 0x000000b102a27220 */ /* 0x000fe20000410000 */
[----:B------:R-:W-:Y:S01]  /*42f0*/  SHFL.UP PT, R183, R138, 0x4, RZ ;  /* 0x048000008ab77989 */ /* 0x000fe200000e00ff */
[----:B------:R-:W-:Y:S01]  /*4300*/  FADD.FTZ R146, R164, R179 ;  /* 0x000000b3a4927221 */ /* 0x000fe20000010000 */
[-C--:B------:R-:W-:Y:S01]  /*4310*/  FMUL.FTZ R144, R40, R175.reuse ;  /* 0x000000af28907220 */ /* 0x080fe20000410000 */
[----:B------:R-:W-:Y:S01]  /*4320*/  FADD.FTZ R154, -R162, R181 ;  /* 0x000000b5a29a7221 */ /* 0x000fe20000010100 */
[----:B------:R-:W0:Y:S01]  /*4330*/  SHFL.UP PT, R179, R140, 0x4, RZ ;  /* 0x048000008cb37989 */ /* 0x000e2200000e00ff */
[----:B------:R-:W-:Y:S01]  /*4340*/  FMUL.FTZ R147, R41, R175 ;  /* 0x000000af29937220 */ /* 0x000fe20000410000 */
[----:B------:R-:W-:Y:S01]  /*4350*/  FADD.FTZ R3, R63, R63 ;  /* 0x0000003f3f037221 */ /* 0x000fe20000010000 */
[----:B------:R-:W-:Y:S01]  /*4360*/  FMUL.FTZ R158, R161, -R146 ;  /* 0x80000092a19e7220 */ /* 0x000fe20000410000 */
[----:B------:R-:W1:Y:S01]  /*4370*/  SHFL.UP PT, R181, R142, 0x4, RZ ;  /* 0x048000008eb57989 */ /* 0x000e6200000e00ff */
[-C--:B------:R-:W-:Y:S01]  /*4380*/  FFMA.FTZ R144, R41, R169.reuse, R144 ;  /* 0x000000a929907223 */ /* 0x080fe20000010090 */
[-C--:B------:R-:W-:Y:S01]  /*4390*/  FMUL.FTZ R187, R161, -R154.reuse ;  /* 0x8000009aa1bb7220 */ /* 0x080fe20000410000 */
[----:B------:R-:W-:Y:S01]  /*43a0*/  FFMA.FTZ R156, R40, R169, -R147 ;  /* 0x000000a9289c7223 */ /* 0x000fe20000010893 */
[----:B------:R-:W3:Y:S01]  /*43b0*/  SHFL.UP PT, R177, R148, 0x4, RZ ;  /* 0x0480000094b17989 */ /* 0x000ee200000e00ff */
[----:B------:R-:W-:Y:S01]  /*43c0*/  FFMA.FTZ R147, R159, R154, R158 ;  /* 0x0000009a9f937223 */ /* 0x000fe2000001009e */
[----:B------:R-:W-:Y:S01]  /*43d0*/  FMUL.FTZ R160, R3, R144 ;  /* 0x0000009003a07220 */ /* 0x000fe20000410000 */
[----:B------:R-:W-:Y:S01]  /*43e0*/  FFMA.FTZ R187, R159, R146, -R187 ;  /* 0x000000929fbb7223 */ /* 0x000fe200000108bb */
[----:B------:R-:W-:Y:S01]  /*43f0*/  FMUL.FTZ R156, R3, R156 ;  /* 0x0000009c039c7220 */ /* 0x000fe20000410000 */
[----:B------:R-:W-:Y:S01]  /*4400*/  ISETP.GE.AND P3, PT, R104, 0x4, PT ;  /* 0x000000046800780c */ /* 0x000fe20003f66270 */
[----:B------:R-:W-:-:S02]  /*4410*/  FADD.FTZ R146, -R160, R147 ;  /* 0x00000093a0927221 */ /* 0x000fc40000010100 */
[----:B------:R-:W-:Y:S02]  /*4420*/  FADD.FTZ R144, R156, R187 ;  /* 0x000000bb9c907221 */ /* 0x000fe40000010000 */
[C---:B------:R-:W-:Y:S02]  /*4430*/  FMUL.FTZ R154, R157.reuse, -R146 ;  /* 0x800000929d9a7220 */ /* 0x040fe40000410000 */
[-C--:B------:R-:W-:Y:S02]  /*4440*/  FMUL.FTZ R187, R157, -R144.reuse ;  /* 0x800000909dbb7220 */ /* 0x080fe40000410000 */
[C---:B------:R-:W-:Y:S01]  /*4450*/  FFMA.FTZ R189, R155.reuse, R144, -R154 ;  /* 0x000000909bbd7223 */ /* 0x040fe2000001089a */
[C---:B0-----:R-:W-:Y:S01]  /*4460*/  FMUL.FTZ R147, R148.reuse, R179 ;  /* 0x000000b394937220 */ /* 0x041fe20000410000 */
[----:B------:R-:W-:Y:S01]  /*4470*/  FFMA.FTZ R191, R155, R146, R187 ;  /* 0x000000929bbf7223 */ /* 0x000fe200000100bb */
[C---:B------:R-:W-:Y:S01]  /*4480*/  FMUL.FTZ R146, R148.reuse, R183 ;  /* 0x000000b794927220 */ /* 0x040fe20000410000 */
[----:B-1----:R-:W-:-:S03]  /*4490*/  FMUL.FTZ R154, R148, R181 ;  /* 0x000000b5949a7220 */ /* 0x002fc60000410000 */
[C---:B------:R-:W-:Y:S01]  /*44a0*/  FFMA.FTZ R181, R140.reuse, R181, -R146 ;  /* 0x000000b58cb57223 */ /* 0x040fe20000010892 */
[-C--:B---3--:R-:W-:Y:S01]  /*44b0*/  FFMA.FTZ R187, R140, R177.reuse, R147 ;  /* 0x000000b18cbb7223 */ /* 0x088fe20000010093 */
[----:B------:R-:W-:Y:S01]  /*44c0*/  FMUL.FTZ R144, R148, R177 ;  /* 0x000000b194907220 */ /* 0x000fe20000410000 */
[----:B------:R-:W-:Y:S01]  /*44d0*/  SHF.L.U32 R177, R136, 0x10, RZ ;  /* 0x0000001088b17819 */ /* 0x000fe200000006ff */
[----:B------:R-:W-:Y:S01]  /*44e0*/  FFMA.FTZ R183, R140, R183, R154 ;  /* 0x000000b78cb77223 */ /* 0x000fe2000001009a */
[----:B------:R-:W-:Y:S01]  /*44f0*/  @P3 FADD.FTZ R142, R142, R181 ;  /* 0x000000b58e8e3221 */ /* 0x000fe20000010000 */
        /* <DEDUP_REMOVED lines=9> */
[----:B------:R-:W0:Y:S01]  /*4590*/  SHFL.UP PT, R136, R140, 0x8, RZ ;  /* 0x050000008c887989 */ /* 0x000e2200000e00ff */
[----:B------:R-:W-:Y:S01]  /*45a0*/  FMUL.FTZ R158, R4, R147 ;  /* 0x00000093049e7220 */ /* 0x000fe20000410000 */
[----:B------:R-:W-:Y:S01]  /*45b0*/  FSEL R187, R148, R187, !P3 ;  /* 0x000000bb94bb7208 */ /* 0x000fe20005800000 */
[----:B------:R-:W-:Y:S01]  /*45c0*/  FMUL.FTZ R154, R4, R183 ;  /* 0x000000b7049a7220 */ /* 0x000fe20000410000 */
[----:B------:R-:W-:Y:S01]  /*45d0*/  SHF.L.U32 R183, R5, 0x10, RZ ;  /* 0x0000001005b77819 */ /* 0x000fe200000006ff */
[----:B------:R-:W-:Y:S01]  /*45e0*/  FADD.FTZ R170, R158, R189 ;  /* 0x000000bd9eaa7221 */ /* 0x000fe20000010000 */
[-C--:B------:R-:W-:Y:S01]  /*45f0*/  FMUL.FTZ R134, R40, R181.reuse ;  /* 0x000000b528867220 */ /* 0x080fe20000410000 */
[----:B------:R-:W1:Y:S01]  /*4600*/  SHFL.UP PT, R166, R142, 0x8, RZ ;  /* 0x050000008ea67989 */ /* 0x000e6200000e00ff */
[----:B------:R-:W-:Y:S01]  /*4610*/  FADD.FTZ R144, -R154, R191 ;  /* 0x000000bf9a907221 */ /* 0x000fe20000010100 */
[----:B------:R-:W-:Y:S01]  /*4620*/  FMUL.FTZ R148, R151, -R170 ;  /* 0x800000aa97947220 */ /* 0x000fe20000410000 */
[----:B------:R-:W-:Y:S01]  /*4630*/  FMUL.FTZ R147, R41, R181 ;  /* 0x000000b529937220 */ /* 0x000fe20000410000 */
        /* <DEDUP_REMOVED lines=27> */
[----:B------:R-:W-:Y:S01]  /*47f0*/  @P3 FADD.FTZ R142, R142, R189 ;  /* 0x000000bd8e8e3221 */ /* 0x000fe20000010000 */
[----:B------:R-:W-:Y:S01]  /*4800*/  SHF.L.U32 R134, R6, 0x10, RZ ;  /* 0x0000001006867819 */ /* 0x000fe200000006ff */
[CC--:B--2---:R-:W-:Y:S01]  /*4810*/  FMUL.FTZ R147, R152.reuse, -R42.reuse ;  /* 0x8000002a98937220 */ /* 0x0c4fe20000410000 */
[-C--:B------:R-:W-:Y:S01]  /*4820*/  FMUL.FTZ R187, R152, R43.reuse ;  /* 0x0000002b98bb7220 */ /* 0x080fe20000410000 */
[----:B------:R-:W0:Y:S01]  /*4830*/  SHFL.UP PT, R189, R140, 0x10, RZ ;  /* 0x060000008cbd7989 */ /* 0x000e2200000e00ff */
[----:B------:R-:W-:Y:S01]  /*4840*/  FADD.FTZ R6, R69, R69 ;  /* 0x0000004545067221 */ /* 0x000fe20000010000 */
[C---:B------:R-:W-:Y:S01]  /*4850*/  FFMA.FTZ R166, R150.reuse, -R43, R147 ;  /* 0x8000002b96a67223 */ /* 0x040fe20000010093 */
[----:B------:R-:W-:Y:S01]  /*4860*/  FFMA.FTZ R146, R150, R42, -R187 ;  /* 0x0000002a96927223 */ /* 0x000fe200000108bb */
[-C--:B------:R-:W-:Y:S01]  /*4870*/  FMUL.FTZ R147, R41, R134.reuse ;  /* 0x0000008629937220 */ /* 0x080fe20000410000 */
[----:B------:R-:W1:Y:S01]  /*4880*/  SHFL.UP PT, R195, R138, 0x10, RZ ;  /* 0x060000008ac37989 */ /* 0x000e6200000e00ff */
[C---:B------:R-:W-:Y:S01]  /*4890*/  FMUL.FTZ R136, R40.reuse, R134 ;  /* 0x0000008628887220 */ /* 0x040fe20000410000 */
[C---:B------:R-:W-:Y:S01]  /*48a0*/  FMUL.FTZ R170, R161.reuse, -R166 ;  /* 0x800000a6a1aa7220 */ /* 0x040fe20000410000 */
[----:B------:R-:W-:Y:S01]  /*48b0*/  FMUL.FTZ R197, R161, -R146 ;  /* 0x80000092a1c57220 */ /* 0x000fe20000410000 */
[----:B------:R-:W2:Y:S01]  /*48c0*/  SHFL.UP PT, R193, R142, 0x10, RZ ;  /* 0x060000008ec17989 */ /* 0x000ea200000e00ff */
[-C--:B------:R-:W-:Y:S01]  /*48d0*/  FFMA.FTZ R147, R40, R132.reuse, -R147 ;  /* 0x0000008428937223 */ /* 0x080fe20000010893 */
[----:B------:R-:W-:Y:S01]  /*48e0*/  FFMA.FTZ R187, R41, R132, R136 ;  /* 0x0000008429bb7223 */ /* 0x000fe20000010088 */
[C---:B------:R-:W-:Y:S01]  /*48f0*/  FFMA.FTZ R170, R159.reuse, R146, -R170 ;  /* 0x000000929faa7223 */ /* 0x040fe200000108aa */
[----:B------:R-:W3:Y:S01]  /*4900*/  SHFL.UP PT, R191, R168, 0x10, RZ ;  /* 0x06000000a8bf7989 */ /* 0x000ee200000e00ff */
        /* <DEDUP_REMOVED lines=9> */
[C---:B------:R-:W-:Y:S01]  /*49a0*/  FMUL.FTZ R147, R145.reuse, -R176 ;  /* 0x800000b091937220 */ /* 0x040fe20000410000 */
[----:B------:R-:W-:Y:S01]  /*49b0*/  ISETP.GE.AND P3, PT, R104, 0x10, PT ;  /* 0x000000106800780c */ /* 0x000fe20003f66270 */
[----:B------:R-:W-:Y:S01]  /*49c0*/  FMUL.FTZ R172, R145, -R178 ;  /* 0x800000b291ac7220 */ /* 0x000fe20000410000 */
[----:B------:R-:W-:Y:S01]  /*49d0*/  FMUL.FTZ R136, R151, -R174 ;  /* 0x800000ae97887220 */ /* 0x000fe20000410000 */
[C---:B------:R-:W-:Y:S01]  /*49e0*/  FFMA.FTZ R205, R139.reuse, R178, R147 ;  /* 0x000000b28bcd7223 */ /* 0x040fe20000010093 */
[C---:B0-----:R-:W-:Y:S01]  /*49f0*/  FMUL.FTZ R147, R168.reuse, R189 ;  /* 0x000000bda8937220 */ /* 0x041fe20000410000 */
[----:B------:R-:W-:Y:S01]  /*4a00*/  FFMA.FTZ R203, R139, R176, -R172 ;  /* 0x000000b08bcb7223 */ /* 0x000fe200000108ac */
[-C--:B------:R-:W-:Y:S01]  /*4a10*/  FFMA.FTZ R199, R149, R170.reuse, -R136 ;  /* 0x000000aa95c77223 */ /* 0x080fe20000010888 */
[----:B------:R-:W-:Y:S01]  /*4a20*/  FMUL.FTZ R176, R151, -R170 ;  /* 0x800000aa97b07220 */ /* 0x000fe20000410000 */
[C---:B-1----:R-:W-:Y:S01]  /*4a30*/  FMUL.FTZ R170, R168.reuse, R195 ;  /* 0x000000c3a8aa7220 */ /* 0x042fe20000410000 */
[-C--:B--2---:R-:W-:Y:S01]  /*4a40*/  FMUL.FTZ R172, R168, R193.reuse ;  /* 0x000000c1a8ac7220 */ /* 0x084fe20000410000 */
[----:B------:R-:W-:Y:S01]  /*4a50*/  SHFL.IDX PT, R197, R9, RZ, 0x1f ;  /* 0x00001fff09c57589 */ /* 0x000fe200000e0000 */
[----:B------:R-:W-:Y:S01]  /*4a60*/  FFMA.FTZ R201, R149, R174, R176 ;  /* 0x000000ae95c97223 */ /* 0x000fe200000100b0 */
[C---:B------:R-:W-:Y:S01]  /*4a70*/  FFMA.FTZ R193, R140.reuse, R193, -R170 ;  /* 0x000000c18cc17223 */ /* 0x040fe200000108aa */
[-C--:B---3--:R-:W-:Y:S01]  /*4a80*/  FFMA.FTZ R147, R140, R191.reuse, R147 ;  /* 0x000000bf8c937223 */ /* 0x088fe20000010093 */
[----:B------:R-:W-:Y:S01]  /*4a90*/  FMUL.FTZ R136, R168, R191 ;  /* 0x000000bfa8887220 */ /* 0x000fe20000410000 */
[----:B------:R-:W-:Y:S01]  /*4aa0*/  FFMA.FTZ R195, R140, R195, R172 ;  /* 0x000000c38cc37223 */ /* 0x000fe200000100ac */
[----:B------:R-:W-:Y:S01]  /*4ab0*/  @P3 FADD.FTZ R142, R142, R193 ;  /* 0x000000c18e8e3221 */ /* 0x000fe20000010000 */
[----:B------:R-:W-:Y:S01]  /*4ac0*/  SHF.L.U32 R191, R7, 0x10, RZ ;  /* 0x0000001007bf7819 */ /* 0x000fe200000006ff */
[----:B------:R-:W-:Y:S01]  /*4ad0*/  @P3 FFMA.FTZ R140, R140, R189, -R136 ;  /* 0x000000bd8c8c3223 */ /* 0x000fe20000010888 */
[----:B------:R-:W-:Y:S01]  /*4ae0*/  FSEL R136, R168, R147, !P3 ;  /* 0x00000093a8887208 */ /* 0x000fe20005800000 */
[----:B------:R-:W-:Y:S01]  /*4af0*/  @P3 FADD.FTZ R138, R138, R195 ;  /* 0x000000c38a8a3221 */ /* 0x000fe20000010000 */
[----:B------:R-:W-:Y:S01]  /*4b00*/  FMUL.FTZ R189, R124, -R201 ;  /* 0x800000c97cbd7220 */ /* 0x000fe20000410000 */
[----:B------:R0:W-:Y:S01]  /*4b10*/  SHFL.IDX PT, R195, R8, RZ, 0x1f ;  /* 0x00001fff08c37589 */ /* 0x0001e200000e0000 */
[----:B------:R-:W-:Y:S01]  /*4b20*/  SHF.L.U32 R147, R128, 0x10, RZ ;  /* 0x0000001080937819 */ /* 0x000fe200000006ff */
[----:B------:R-:W-:Y:S01]  /*4b30*/  FMUL.FTZ R187, R41, R191 ;  /* 0x000000bf29bb7220 */ /* 0x000fe20000410000 */
[-C--:B------:R-:W-:Y:S01]  /*4b40*/  FFMA.FTZ R172, R126, R199.reuse, -R189 ;  /* 0x000000c77eac7223 */ /* 0x080fe200000108bd */
[----:B------:R-:W1:Y:S01]  /*4b50*/  SHFL.UP PT, R136, R136, 0x1, RZ ;  /* 0x0420000088887989 */ /* 0x000e6200000e00ff */
[----:B------:R-:W-:Y:S01]  /*4b60*/  FMUL.FTZ R199, R124, -R199 ;  /* 0x800000c77cc77220 */ /* 0x000fe20000410000 */
[----:B------:R-:W-:Y:S01]  /*4b70*/  FMUL.FTZ R128, R40, R191 ;  /* 0x000000bf28807220 */ /* 0x000fe20000410000 */
[----:B------:R-:W-:Y:S01]  /*4b80*/  FADD.FTZ R7, R71, R71 ;  /* 0x0000004747077221 */ /* 0x000fe20000010000 */
[----:B------:R-:W2:Y:S01]  /*4b90*/  SHFL.UP PT, R140, R140, 0x1, RZ ;  /* 0x042000008c8c7989 */ /* 0x000ea200000e00ff */
[----:B0-----:R-:W-:Y:S01]  /*4ba0*/  FFMA.FTZ R8, R126, R201, R199 ;  /* 0x000000c97e087223 */ /* 0x001fe200000100c7 */
[-C--:B------:R-:W-:Y:S01]  /*4bb0*/  FFMA.FTZ R128, R41, R147.reuse, R128 ;  /* 0x0000009329807223 */ /* 0x080fe20000010080 */
[----:B------:R-:W-:Y:S01]  /*4bc0*/  FFMA.FTZ R170, R40, R147, -R187 ;  /* 0x0000009328aa7223 */ /* 0x000fe200000108bb */
[----:B------:R-:W0:Y:S01]  /*4bd0*/  SHFL.UP PT, R142, R142, 0x1, RZ ;  /* 0x042000008e8e7989 */ /* 0x000e2200000e00ff */
[----:B------:R-:W-:Y:S01]  /*4be0*/  FMUL.FTZ R9, R145, -R8 ;  /* 0x8000000891097220 */ /* 0x000fe20000410000 */
[C---:B------:R-:W-:Y:S01]  /*4bf0*/  FMUL.FTZ R168, R7.reuse, R128 ;  /* 0x0000008007a87220 */ /* 0x040fe20000410000 */
[----:B------:R-:W-:Y:S01]  /*4c00*/  FMUL.FTZ R170, R7, R170 ;  /* 0x000000aa07aa7220 */ /* 0x000fe20000410000 */
[----:B------:R-:W3:Y:S01]  /*4c10*/  SHFL.UP PT, R138, R138, 0x1, RZ ;  /* 0x042000008a8a7989 */ /* 0x000ee200000e00ff */
[-C--:B------:R-:W-:Y:S01]  /*4c20*/  FMUL.FTZ R128, R145, -R172.reuse ;  /* 0x800000ac91807220 */ /* 0x080fe20000410000 */
[C---:B------:R-:W-:Y:S01]  /*4c30*/  FFMA.FTZ R172, R139.reuse, R172, -R9 ;  /* 0x000000ac8bac7223 */ /* 0x040fe20000010809 */
[----:B------:R-:W-:Y:S01]  /*4c40*/  FADD.FTZ R174, R170, R203 ;  /* 0x000000cbaaae7221 */ /* 0x000fe20000010000 */
[----:B------:R-:W-:Y:S01]  /*4c50*/  FADD.FTZ R176, -R168, R205 ;  /* 0x000000cda8b07221 */ /* 0x000fe20000010100 */
[----:B------:R-:W-:Y:S01]  /*4c60*/  FFMA.FTZ R128, R139, R8, R128 ;  /* 0x000000088b807223 */ /* 0x000fe20000010080 */
[----:B------:R-:W-:Y:S01]  /*4c70*/  SHF.L.U32 R193, R122, 0x10, RZ ;  /* 0x000000107ac17819 */ /* 0x000fe200000006ff */
[C---:B------:R-:W-:Y:S01]  /*4c80*/  FMUL.FTZ R189, R141.reuse, -R174 ;  /* 0x800000ae8dbd7220 */ /* 0x040fe20000410000 */
[C---:B------:R-:W-:Y:S01]  /*4c90*/  FMUL.FTZ R8, R141.reuse, -R176 ;  /* 0x800000b08d087220 */ /* 0x040fe20000410000 */
[----:B------:R-:W-:-:S02]  /*4ca0*/  FMUL.FTZ R187, R141, -R128 ;  /* 0x800000808dbb7220 */ /* 0x000fc40000410000 */
[C---:B------:R-:W-:Y:S01]  /*4cb0*/  FFMA.FTZ R203, R143.reuse, R176, R189 ;  /* 0x000000b08fcb7223 */ /* 0x040fe200000100bd */
[C---:B-1----:R-:W-:Y:S01]  /*4cc0*/  FMUL.FTZ R9, R136.reuse, R197 ;  /* 0x000000c588097220 */ /* 0x042fe20000410000 */
[----:B------:R-:W-:Y:S01]  /*4cd0*/  FMUL.FTZ R136, R136, R195 ;  /* 0x000000c388887220 */ /* 0x000fe20000410000 */
[----:B------:R-:W-:Y:S01]  /*4ce0*/  FFMA.FTZ R176, R143, R172, -R187 ;  /* 0x000000ac8fb07223 */ /* 0x000fe200000108bb */
[----:B------:R-:W-:Y:S01]  /*4cf0*/  FMUL.FTZ R187, R41, R193 ;  /* 0x000000c129bb7220 */ /* 0x000fe20000410000 */
[C---:B--2---:R-:W-:Y:S01]  /*4d00*/  FFMA.FTZ R9, R140.reuse, R195, -R9 ;  /* 0x000000c38c097223 */ /* 0x044fe20000010809 */
[----:B------:R-:W-:Y:S01]  /*4d10*/  FFMA.FTZ R189, R140, R197, R136 ;  /* 0x000000c58cbd7223 */ /* 0x000fe20000010088 */
[----:B------:R-:W-:Y:S01]  /*4d20*/  FFMA.FTZ R201, R143, R174, -R8 ;  /* 0x000000ae8fc97223 */ /* 0x000fe20000010808 */
[----:B------:R-:W-:Y:S01]  /*4d30*/  FADD.FTZ R8, R73, R73 ;  /* 0x0000004949087221 */ /* 0x000fe20000010000 */
[----:B0-----:R-:W-:Y:S01]  /*4d40*/  @P2 FADD.FTZ R195, R142, R9 ;  /* 0x000000098ec32221 */ /* 0x001fe20000010000 */
[----:B------:R-:W-:Y:S01]  /*4d50*/  SHF.L.U32 R9, R120, 0x10, RZ ;  /* 0x0000001078097819 */ /* 0x000fe200000006ff */
[----:B------:R-:W-:Y:S01]  /*4d60*/  FMUL.FTZ R120, R40, R193 ;  /* 0x000000c128787220 */ /* 0x000fe20000410000 */
[----:B------:R-:W-:Y:S01]  /*4d70*/  FMUL.FTZ R172, R141, -R172 ;  /* 0x800000ac8dac7220 */ /* 0x000fe20000410000 */
[----:B---3--:R-:W-:Y:S01]  /*4d80*/  @P2 FADD.FTZ R197, R138, R189 ;  /* 0x000000bd8ac52221 */ /* 0x008fe20000010000 */
[----:B------:R-:W-:Y:S01]  /*4d90*/  ISETP.NE.AND P2, PT, R182, 0x1f, PT ;  /* 0x0000001fb600780c */ /* 0x000fe20003f45270 */
[-C--:B------:R-:W-:Y:S01]  /*4da0*/  FFMA.FTZ R187, R40, R9.reuse, -R187 ;  /* 0x0000000928bb7223 */ /* 0x080fe200000108bb */
[----:B------:R-:W-:Y:S01]  /*4db0*/  FFMA.FTZ R189, R41, R9, R120 ;  /* 0x0000000929bd7223 */ /* 0x000fe20000010078 */
[----:B------:R-:W-:Y:S01]  /*4dc0*/  FFMA.FTZ R180, R143, R128, R172 ;  /* 0x000000808fb47223 */ /* 0x000fe200000100ac */
[C---:B------:R-:W-:Y:S01]  /*4dd0*/  FMUL.FTZ R199, R11.reuse, R197 ;  /* 0x000000c50bc77220 */ /* 0x040fe20000410000 */
[C---:B------:R-:W-:Y:S01]  /*4de0*/  FMUL.FTZ R142, R8.reuse, R187 ;  /* 0x000000bb088e7220 */ /* 0x040fe20000410000 */
[----:B------:R-:W-:Y:S01]  /*4df0*/  FMUL.FTZ R140, R8, R189 ;  /* 0x000000bd088c7220 */ /* 0x000fe20000410000 */
[-C--:B------:R-:W-:Y:S01]  /*4e00*/  FMUL.FTZ R120, R11, R195.reuse ;  /* 0x000000c30b787220 */ /* 0x080fe20000410000 */
[----:B------:R0:W1:Y:S01]  /*4e10*/  SHFL.DOWN PT, R128, R176, 0x1, 0x1f ;  /* 0x08201f00b0807f89 */ /* 0x00006200000e0000 */
[----:B------:R-:W-:Y:S01]  /*4e20*/  FADD.FTZ R187, R142, R201 ;  /* 0x000000c98ebb7221 */ /* 0x000fe20000010000 */
[----:B------:R-:W-:Y:S01]  /*4e30*/  FADD.FTZ R189, -R140, R203 ;  /* 0x000000cb8cbd7221 */ /* 0x000fe20000010100 */
[C---:B------:R-:W-:Y:S01]  /*4e40*/  FFMA.FTZ R199, R10.reuse, R195, -R199 ;  /* 0x000000c30ac77223 */ /* 0x040fe200000108c7 */
[----:B------:R0:W2:Y:S01]  /*4e50*/  SHFL.DOWN PT, R136, R180, 0x1, 0x1f ;  /* 0x08201f00b4887f89 */ /* 0x0000a200000e0000 */
[----:B------:R-:W-:-:S03]  /*4e60*/  FFMA.FTZ R120, R10, R197, R120 ;  /* 0x000000c50a787223 */ /* 0x000fc60000010078 */
[----:B------:R0:W3:Y:S04]  /*4e70*/  SHFL.DOWN PT, R201, R187, 0x1, 0x1f ;  /* 0x08201f00bbc97f89 */ /* 0x0000e800000e0000 */
[----:B------:R0:W4:Y:S01]  /*4e80*/  SHFL.DOWN PT, R122, R189, 0x1, 0x1f ;  /* 0x08201f00bd7a7f89 */ /* 0x00012200000e0000 */
[----:B------:R-:W-:Y:S05]  /*4e90*/  @!P2 BRA `(.L_x_15801) ;  /* 0x00000000002ca947 */ /* 0x000fea0003800000 */
[C---:B----4-:R-:W-:Y:S01]  /*4ea0*/  FMUL.FTZ R195, R180.reuse, R122 ;  /* 0x0000007ab4c37220 */ /* 0x050fe20000410000 */
[C---:B--2---:R-:W-:Y:S01]  /*4eb0*/  FMUL.FTZ R11, R180.reuse, R136 ;  /* 0x00000088b40b7220 */ /* 0x044fe20000410000 */
[-C--:B---3--:R-:W-:Y:S02]  /*4ec0*/  FMUL.FTZ R197, R180, R201.reuse ;  /* 0x000000c9b4c57220 */ /* 0x088fe40000410000 */
[----:B------:R-:W-:Y:S01]  /*4ed0*/  FFMA.FTZ R10, R176, R201, -R195 ;  /* 0x000000c9b00a7223 */ /* 0x000fe200000108c3 */
[C---:B-1----:R-:W-:Y:S01]  /*4ee0*/  FMUL.FTZ R195, R128.reuse, R180 ;  /* 0x000000b480c37220 */ /* 0x042fe20000410000 */
[----:B------:R-:W-:Y:S01]  /*4ef0*/  FFMA.FTZ R11, R128, R176, -R11 ;  /* 0x000000b0800b7223 */ /* 0x000fe2000001080b */
[C---:B------:R-:W-:Y:S01]  /*4f00*/  FFMA.FTZ R122, R176.reuse, R122, R197 ;  /* 0x0000007ab07a7223 */ /* 0x040fe200000100c5 */
[----:B0-----:R-:W-:Y:S01]  /*4f10*/  FADD.FTZ R187, R187, R10 ;  /* 0x0000000abbbb7221 */ /* 0x001fe20000010000 */
[----:B------:R-:W-:Y:S02]  /*4f20*/  FFMA.FTZ R180, R176, R136, R195 ;  /* 0x00000088b0b47223 */ /* 0x000fe400000100c3 */
[----:B------:R-:W-:Y:S01]  /*4f30*/  FADD.FTZ R189, R189, R122 ;  /* 0x0000007abdbd7221 */ /* 0x000fe20000010000 */
[----:B------:R-:W-:-:S07]  /*4f40*/  MOV R176, R11 ;  /* 0x0000000b00b07202 */ /* 0x000fce0000000f00 */
.L_x_15801:
[----:B------:R-:W-:Y:S05]  /*4f50*/  BSYNC B0 ;  /* 0x0000000000007941 */ /* 0x000fea0003800000 */
.L_x_15800:
[----:B------:R-:W-:Y:S01]  /*4f60*/  ISETP.GT.U32.AND P2, PT, R182, 0x1d, PT ;  /* 0x0000001db600780c */ /* 0x000fe20003f44070 */
[----:B------:R-:W-:Y:S01]  /*4f70*/  FADD.FTZ R172, R130, R199 ;  /* 0x000000c782ac7221 */ /* 0x000fe20000010000 */
[----:B----4-:R-:W-:Y:S01]  /*4f80*/  FADD.FTZ R122, RZ, R120 ;  /* 0x00000078ff7a7221 */ /* 0x010fe20000010000 */
[----:B------:R4:W0:Y:S01]  /*4f90*/  SHFL.DOWN PT, R130, R176, 0x2, 0x1f ;  /* 0x08401f00b0827f89 */ /* 0x00082200000e0000 */
[----:B------:R-:W-:Y:S01]  /*4fa0*/  BSSY B0, `(.L_x_15802) ;  /* 0x0000012000007945 */ /* 0x000fe20003800000 */
[C---:B------:R-:W-:Y:S01]  /*4fb0*/  FMUL.FTZ R197, R193.reuse, R172 ;  /* 0x000000acc1c57220 */ /* 0x040fe20000410000 */
[----:B-1----:R-:W-:Y:S01]  /*4fc0*/  FMUL.FTZ R128, R193, R122 ;  /* 0x0000007ac1807220 */ /* 0x002fe20000410000 */
[----:B--2---:R4:W1:Y:S04]  /*4fd0*/  SHFL.DOWN PT, R136, R180, 0x2, 0x1f ;  /* 0x08401f00b4887f89 */ /* 0x00486800000e0000 */
[----:B------:R4:W2:Y:S04]  /*4fe0*/  SHFL.DOWN PT, R199, R187, 0x2, 0x1f ;  /* 0x08401f00bbc77f89 */ /* 0x0008a800000e0000 */
[----:B------:R4:W0:Y:S01]  /*4ff0*/  SHFL.DOWN PT, R120, R189, 0x2, 0x1f ;  /* 0x08401f00bd787f89 */ /* 0x00082200000e0000 */
[----:B------:R-:W-:Y:S05]  /*5000*/  @P2 BRA `(.L_x_15803) ;  /* 0x00000000002c2947 */ /* 0x000fea0003800000 */
[C---:B0-----:R-:W-:Y:S01]  /*5010*/  FMUL.FTZ R193, R180.reuse, R120 ;  /* 0x00000078b4c17220 */ /* 0x041fe20000410000 */
[C---:B-1----:R-:W-:Y:S01]  /*5020*/  FMUL.FTZ R11, R180.reuse, R136 ;  /* 0x00000088b40b7220 */ /* 0x042fe20000410000 */
[-C--:B--2---:R-:W-:Y:S02]  /*5030*/  FMUL.FTZ R195, R180, R199.reuse ;  /* 0x000000c7b4c37220 */ /* 0x084fe40000410000 */
[----:B------:R-:W-:Y:S01]  /*5040*/  FFMA.FTZ R10, R176, R199, -R193 ;  /* 0x000000c7b00a7223 */ /* 0x000fe200000108c1 */
[-C--:B------:R-:W-:Y:S01]  /*5050*/  FMUL.FTZ R193, R180, R130.reuse ;  /* 0x00000082b4c17220 */ /* 0x080fe20000410000 */
[C---:B------:R-:W-:Y:S01]  /*5060*/  FFMA.FTZ R11, R176.reuse, R130, -R11 ;  /* 0x00000082b00b7223 */ /* 0x040fe2000001080b */
[C---:B------:R-:W-:Y:S01]  /*5070*/  FFMA.FTZ R120, R176.reuse, R120, R195 ;  /* 0x00000078b0787223 */ /* 0x040fe200000100c3 */
[----:B----4-:R-:W-:Y:S01]  /*5080*/  FADD.FTZ R187, R187, R10 ;  /* 0x0000000abbbb7221 */ /* 0x010fe20000010000 */
[----:B------:R-:W-:Y:S02]  /*5090*/  FFMA.FTZ R180, R176, R136, R193 ;  /* 0x00000088b0b47223 */ /* 0x000fe400000100c1 */
[----:B------:R-:W-:Y:S01]  /*50a0*/  FADD.FTZ R189, R189, R120 ;  /* 0x00000078bdbd7221 */ /* 0x000fe20000010000 */
[----:B------:R-:W-:-:S07]  /*50b0*/  MOV R176, R11 ;  /* 0x0000000b00b07202 */ /* 0x000fce0000000f00 */
.L_x_15803:
[----:B------:R-:W-:Y:S05]  /*50c0*/  BSYNC B0 ;  /* 0x0000000000007941 */ /* 0x000fea0003800000 */
.L_x_15802:
[C---:B------:R-:W-:Y:S01]  /*50d0*/  FMUL.FTZ R10, R141.reuse, R172 ;  /* 0x000000ac8d0a7220 */ /* 0x040fe20000410000 */
[-C--:B------:R-:W-:Y:S01]  /*50e0*/  FMUL.FTZ R11, R141, R122.reuse ;  /* 0x0000007a8d0b7220 */ /* 0x080fe20000410000 */
[-C--:B0-----:R-:W-:Y:S01]  /*50f0*/  FMUL.FTZ R120, R40, R122.reuse ;  /* 0x0000007a28787220 */ /* 0x081fe20000410000 */
[----:B------:R-:W-:Y:S01]  /*5100*/  ISETP.GT.U32.AND P2, PT, R182, 0x1b, PT ;  /* 0x0000001bb600780c */ /* 0x000fe20003f44070 */
[C---:B------:R-:W-:Y:S01]  /*5110*/  FFMA.FTZ R10, R143.reuse, R122, R10 ;  /* 0x0000007a8f0a7223 */ /* 0x040fe2000001000a */
[-C--:B------:R-:W-:Y:S01]  /*5120*/  FFMA.FTZ R174, R143, R172.reuse, -R11 ;  /* 0x000000ac8fae7223 */ /* 0x080fe2000001080b */
[C---:B------:R-:W-:Y:S01]  /*5130*/  FFMA.FTZ R11, R41.reuse, R172, R120 ;  /* 0x000000ac290b7223 */ /* 0x040fe20000010078 */
[----:B------:R-:W-:Y:S01]  /*5140*/  FMUL.FTZ R195, R41, R122 ;  /* 0x0000007a29c37220 */ /* 0x000fe20000410000 */
[----:B------:R-:W-:Y:S01]  /*5150*/  FADD.FTZ R120, RZ, R10 ;  /* 0x0000000aff787221 */ /* 0x000fe20000010000 */
[C---:B------:R-:W-:Y:S01]  /*5160*/  FFMA.FTZ R193, R9.reuse, R172, -R128 ;  /* 0x000000ac09c17223 */ /* 0x040fe20000010880 */
[----:B------:R-:W-:Y:S01]  /*5170*/  FFMA.FTZ R9, R9, R122, R197 ;  /* 0x0000007a09097223 */ /* 0x000fe200000100c5 */
[----:B------:R-:W-:Y:S01]  /*5180*/  FFMA.FTZ R195, R40, R172, -R195 ;  /* 0x000000ac28c37223 */ /* 0x000fe200000108c3 */
[----:B------:R-:W-:Y:S01]  /*5190*/  FMUL.FTZ R10, R191, R120 ;  /* 0x00000078bf0a7220 */ /* 0x000fe20000410000 */
[----:B------:R-:W-:Y:S01]  /*51a0*/  FFMA.FTZ R174, R137, R76, R174 ;  /* 0x0000004c89ae7223 */ /* 0x000fe200000100ae */
[C---:B------:R-:W-:Y:S01]  /*51b0*/  FFMA.FTZ R130, -R8.reuse, R9, RZ ;  /* 0x0000000908827223 */ /* 0x040fe200000101ff */
[C---:B------:R-:W-:Y:S01]  /*51c0*/  FMUL.FTZ R190, R8.reuse, R195 ;  /* 0x000000c308be7220 */ /* 0x040fe20000410000 */
[----:B------:R0:W0:Y:S01]  /*51d0*/  SHFL.DOWN PT, R138, R176, 0x4, 0x1f ;  /* 0x08801f00b08a7f89 */ /* 0x00002200000e0000 */
[-C--:B------:R-:W-:Y:S01]  /*51e0*/  FMUL.FTZ R9, R191, R174.reuse ;  /* 0x000000aebf097220 */ /* 0x080fe20000410000 */
[C---:B-1----:R-:W-:Y:S01]  /*51f0*/  FFMA.FTZ R136, R147.reuse, R174, -R10 ;  /* 0x000000ae93887223 */ /* 0x042fe2000001080a */
[----:B------:R-:W-:Y:S01]  /*5200*/  BSSY B0, `(.L_x_15804) ;  /* 0x0000013000007945 */ /* 0x000fe20003800000 */
[----:B------:R1:W0:Y:S01]  /*5210*/  SHFL.DOWN PT, R178, R180, 0x4, 0x1f ;  /* 0x08801f00b4b27f89 */ /* 0x00022200000e0000 */
[C---:B------:R-:W-:Y:S01]  /*5220*/  FFMA.FTZ R128, R8.reuse, R193, RZ ;  /* 0x000000c108807223 */ /* 0x040fe200000100ff */
[----:B------:R-:W-:Y:S01]  /*5230*/  FFMA.FTZ R191, -R8, R11, -RZ ;  /* 0x0000000b08bf7223 */ /* 0x000fe200000109ff */
[----:B------:R-:W-:Y:S01]  /*5240*/  FFMA.FTZ R193, R147, R120, R9 ;  /* 0x0000007893c17223 */ /* 0x000fe20000010009 */
[----:B------:R1:W0:Y:S04]  /*5250*/  SHFL.DOWN PT, R195, R187, 0x4, 0x1f ;  /* 0x08801f00bbc37f89 */ /* 0x00022800000e0000 */
[----:B------:R1:W0:Y:S01]  /*5260*/  SHFL.DOWN PT, R10, R189, 0x4, 0x1f ;  /* 0x08801f00bd0a7f89 */ /* 0x00022200000e0000 */
[----:B------:R-:W-:Y:S05]  /*5270*/  @P2 BRA `(.L_x_15805) ;  /* 0x00000000002c2947 */ /* 0x000fea0003800000 */
[C---:B0-----:R-:W-:Y:S01]  /*5280*/  FMUL.FTZ R11, R180.reuse, R10 ;  /* 0x0000000ab40b7220 */ /* 0x041fe20000410000 */
[C---:B------:R-:W-:Y:S01]  /*5290*/  FMUL.FTZ R9, R180.reuse, R178 ;  /* 0x000000b2b4097220 */ /* 0x040fe20000410000 */
[-C--:B------:R-:W-:Y:S02]  /*52a0*/  FMUL.FTZ R147, R180, R195.reuse ;  /* 0x000000c3b4937220 */ /* 0x080fe40000410000 */
[----:B------:R-:W-:Y:S01]  /*52b0*/  FFMA.FTZ R8, R176, R195, -R11 ;  /* 0x000000c3b0087223 */ /* 0x000fe2000001080b */
[-C--:B------:R-:W-:Y:S01]  /*52c0*/  FMUL.FTZ R11, R180, R138.reuse ;  /* 0x0000008ab40b7220 */ /* 0x080fe20000410000 */
[C---:B------:R-:W-:Y:S01]  /*52d0*/  FFMA.FTZ R9, R176.reuse, R138, -R9 ;  /* 0x0000008ab0097223 */ /* 0x040fe20000010809 */
[C---:B------:R-:W-:Y:S01]  /*52e0*/  FFMA.FTZ R10, R176.reuse, R10, R147 ;  /* 0x0000000ab00a7223 */ /* 0x040fe20000010093 */
[----:B-1--4-:R-:W-:Y:S01]  /*52f0*/  FADD.FTZ R187, R187, R8 ;  /* 0x00000008bbbb7221 */ /* 0x012fe20000010000 */
[----:B------:R-:W-:Y:S02]  /*5300*/  FFMA.FTZ R180, R176, R178, R11 ;  /* 0x000000b2b0b47223 */ /* 0x000fe4000001000b */
[----:B------:R-:W-:Y:S01]  /*5310*/  FADD.FTZ R189, R189, R10 ;  /* 0x0000000abdbd7221 */ /* 0x000fe20000010000 */
[----:B------:R-:W-:-:S07]  /*5320*/  MOV R176, R9 ;  /* 0x0000000900b07202 */ /* 0x000fce0000000f00 */
.L_x_15805:
[----:B------:R-:W-:Y:S05]  /*5330*/  BSYNC B0 ;  /* 0x0000000000007941 */ /* 0x000fea0003800000 */
.L_x_15804:
[C---:B------:R-:W-:Y:S01]  /*5340*/  FMUL.FTZ R8, R145.reuse, R174 ;  /* 0x000000ae91087220 */ /* 0x040fe20000410000 */
[-C--:B------:R-:W-:Y:S01]  /*5350*/  FMUL.FTZ R9, R145, R120.reuse ;  /* 0x0000007891097220 */ /* 0x080fe20000410000 */
[----:B------:R-:W-:Y:S01]  /*5360*/  ISETP.GT.U32.AND P2, PT, R182, 0x17, PT ;  /* 0x00000017b600780c */ /* 0x000fe20003f44070 */
[CC--:B0-----:R-:W-:Y:S01]  /*5370*/  FMUL.FTZ R10, R40.reuse, R120.reuse ;  /* 0x00000078280a7220 */ /* 0x0c1fe20000410000 */
[C---:B------:R-:W-:Y:S01]  /*5380*/  FFMA.FTZ R8, R139.reuse, R120, R8 ;  /* 0x000000788b087223 */ /* 0x040fe20000010008 */
[----:B------:R-:W-:Y:S01]  /*5390*/  FFMA.FTZ R178, R139, R174, -R9 ;  /* 0x000000ae8bb27223 */ /* 0x000fe20000010809 */
[C---:B------:R-:W-:Y:S01]  /*53a0*/  FMUL.FTZ R9, R41.reuse, R120 ;  /* 0x0000007829097220 */ /* 0x040fe20000410000 */
[----:B------:R-:W-:Y:S01]  /*53b0*/  FFMA.FTZ R10, R41, R174, R10 ;  /* 0x000000ae290a7223 */ /* 0x000fe2000001000a */
[----:B------:R-:W-:Y:S01]  /*53c0*/  FADD.FTZ R147, RZ, R8 ;  /* 0x00000008ff937221 */ /* 0x000fe20000010000 */
[----:B------:R-:W-:Y:S01]  /*53d0*/  FFMA.FTZ R178, R135, R74, R178 ;  /* 0x0000004a87b27223 */ /* 0x000fe200000100b2 */
[----:B------:R-:W-:Y:S01]  /*53e0*/  FFMA.FTZ R192, R40, R174, -R9 ;  /* 0x000000ae28c07223 */ /* 0x000fe20000010809 */
[C---:B------:R-:W-:Y:S01]  /*53f0*/  FFMA.FTZ R195, R7.reuse, R136, R128 ;  /* 0x0000008807c37223 */ /* 0x040fe20000010080 */
[C---:B------:R-:W-:Y:S01]  /*5400*/  FMUL.FTZ R9, R134.reuse, R147 ;  /* 0x0000009386097220 */ /* 0x040fe20000410000 */
[----:B------:R-:W-:Y:S01]  /*5410*/  FMUL.FTZ R134, R134, R178 ;  /* 0x000000b286867220 */ /* 0x000fe20000410000 */
[C---:B------:R-:W-:Y:S01]  /*5420*/  FFMA.FTZ R197, -R7.reuse, R193, R130 ;  /* 0x000000c107c57223 */ /* 0x040fe20000010182 */
[C---:B------:R-:W-:Y:S01]  /*5430*/  FMUL.FTZ R192, R7.reuse, R192 ;  /* 0x000000c007c07220 */ /* 0x040fe20000410000 */
[----:B------:R-:W-:Y:S01]  /*5440*/  FFMA.FTZ R7, -R7, R10, -RZ ;  /* 0x0000000a07077223 */ /* 0x000fe200000109ff */
[C---:B------:R-:W-:Y:S01]  /*5450*/  FFMA.FTZ R128, R132.reuse, R178, -R9 ;  /* 0x000000b284807223 */ /* 0x040fe20000010809 */
[----:B------:R-:W-:Y:S01]  /*5460*/  FFMA.FTZ R134, R132, R147, R134 ;  /* 0x0000009384867223 */ /* 0x000fe20000010086 */
[----:B------:R0:W0:Y:S01]  /*5470*/  SHFL.DOWN PT, R130, R176, 0x8, 0x1f ;  /* 0x09001f00b0827f89 */ /* 0x00002200000e0000 */
[----:B------:R-:W-:Y:S01]  /*5480*/  BSSY B0, `(.L_x_15806) ;  /* 0x0000011000007945 */ /* 0x000fe20003800000 */
[----:B------:R-:W-:-:S02]  /*5490*/  ISETP.GE.OR P0, PT, R94, R121, P0 ;  /* 0x000000795e00720c */ /* 0x000fc40000706670 */
[----:B------:R0:W0:Y:S04]  /*54a0*/  SHFL.DOWN PT, R132, R180, 0x8, 0x1f ;  /* 0x09001f00b4847f89 */ /* 0x00002800000e0000 */
[----:B--2---:R2:W0:Y:S04]  /*54b0*/  SHFL.DOWN PT, R199, R187, 0x8, 0x1f ;  /* 0x09001f00bbc77f89 */ /* 0x00442800000e0000 */
        /* <DEDUP_REMOVED lines=9> */
[----:B-12-4-:R-:W-:Y:S01]  /*5550*/  FADD.FTZ R187, R187, R8 ;  /* 0x00000008bbbb7221 */ /* 0x016fe20000010000 */
[----:B------:R-:W-:Y:S02]  /*5560*/  FFMA.FTZ R180, R176, R132, R11 ;  /* 0x00000084b0b47223 */ /* 0x000fe4000001000b */
[----:B------:R-:W-:Y:S01]  /*5570*/  FADD.FTZ R189, R189, R10 ;  /* 0x0000000abdbd7221 */ /* 0x000fe20000010000 */
[----:B------:R-:W-:-:S07]  /*5580*/  MOV R176, R9 ;  /* 0x0000000900b07202 */ /* 0x000fce0000000f00 */
.L_x_15807:
[----:B------:R-:W-:Y:S05]  /*5590*/  BSYNC B0 ;  /* 0x0000000000007941 */ /* 0x000fea0003800000 */
.L_x_15806:
[----:B0-----:R-:W-:Y:S01]  /*55a0*/  FFMA.FTZ R132, R6, R128, R195 ;  /* 0x0000008006847223 */ /* 0x001fe200000100c3 */
[CC--:B------:R-:W-:Y:S01]  /*55b0*/  FMUL.FTZ R195, R124.reuse, R178.reuse ;  /* 0x000000b27cc37220 */ /* 0x0c0fe20000410000 */
[-C--:B------:R-:W-:Y:S01]  /*55c0*/  FMUL.FTZ R193, R124, R147.reuse ;  /* 0x000000937cc17220 */ /* 0x080fe20000410000 */
[-C--:B------:R-:W-:Y:S01]  /*55d0*/  FMUL.FTZ R138, R40, R147.reuse ;  /* 0x00000093288a7220 */ /* 0x080fe20000410000 */
[----:B------:R-:W-:Y:S01]  /*55e0*/  HFMA2.MMA R9, -RZ, RZ, 0, 0 ;  /* 0x00000000ff097435 */ /* 0x000fe200000001ff */
[CC--:B------:R-:W-:Y:S01]  /*55f0*/  FFMA.FTZ R128, R126.reuse, R147.reuse, R195 ;  /* 0x000000937e807223 */ /* 0x0c0fe200000100c3 */
[-C--:B------:R-:W-:Y:S01]  /*5600*/  FFMA.FTZ R136, R126, R178.reuse, -R193 ;  /* 0x000000b27e887223 */ /* 0x080fe200000108c1 */
[C---:B------:R-:W-:Y:S01]  /*5610*/  FMUL.FTZ R193, R41.reuse, R147 ;  /* 0x0000009329c17220 */ /* 0x040fe20000410000 */
[----:B------:R-:W-:Y:S01]  /*5620*/  FFMA.FTZ R195, R41, R178, R138 ;  /* 0x000000b229c37223 */ /* 0x000fe2000001008a */
[----:B------:R-:W-:Y:S01]  /*5630*/  FADD.FTZ R128, RZ, R128 ;  /* 0x00000080ff807221 */ /* 0x000fe20000010000 */
[----:B------:R-:W-:Y:S01]  /*5640*/  FFMA.FTZ R136, R133, R72, R136 ;  /* 0x0000004885887223 */ /* 0x000fe20000010088 */
[----:B------:R-:W-:Y:S01]  /*5650*/  FFMA.FTZ R193, R40, R178, -R193 ;  /* 0x000000b228c17223 */ /* 0x000fe200000108c1 */
[----:B------:R-:W-:-:S02]  /*5660*/  MOV R8, 0x3f800000 ;  /* 0x3f80000000087802 */ /* 0x000fc40000000f00 */
[----:B------:R-:W-:Y:S01]  /*5670*/  CS2R R10, SRZ ;  /* 0x00000000000a7805 */ /* 0x000fe2000001ff00 */
[----:B------:R-:W-:Y:S01]  /*5680*/  FMUL.FTZ R138, R181, R128 ;  /* 0x00000080b58a7220 */ /* 0x000fe20000410000 */
[----:B------:R-:W-:Y:S01]  /*5690*/  @!P0 LEA R130, R117, UR7, 0x4 ;  /* 0x0000000775828c11 */ /* 0x000fe2000f8e20ff */
[C---:B------:R-:W-:Y:S01]  /*56a0*/  FFMA.FTZ R134, -R6.reuse, R134, R197 ;  /* 0x0000008606867223 */ /* 0x040fe200000101c5 */
[-C--:B------:R-:W-:Y:S01]  /*56b0*/  FMUL.FTZ R197, R181, R136.reuse ;  /* 0x00000088b5c57220 */ /* 0x080fe20000410000 */
[C---:B------:R-:W-:Y:S01]  /*56c0*/  FMUL.FTZ R181, R6.reuse, R193 ;  /* 0x000000c106b57220 */ /* 0x040fe20000410000 */
[----:B------:R-:W-:Y:S01]  /*56d0*/  FFMA.FTZ R193, -R6, R195, -RZ ;  /* 0x000000c306c17223 */ /* 0x000fe200000109ff */
[C---:B------:R-:W-:Y:S01]  /*56e0*/  FFMA.FTZ R138, R183.reuse, R136, -R138 ;  /* 0x00000088b78a7223 */ /* 0x040fe2000001088a */
[-C--:B------:R-:W-:Y:S01]  /*56f0*/  FMUL.FTZ R6, R40, R128.reuse ;  /* 0x0000008028067220 */ /* 0x080fe20000410000 */
[----:B------:R0:W1:Y:S01]  /*5700*/  @!P0 LDS.128 R8, [R130+0x21b0] ;  /* 0x0021b00082088984 */ /* 0x0000620000000c00 */
[----:B------:R-:W-:Y:S01]  /*5710*/  ISETP.GT.U32.AND P0, PT, R182, 0xf, PT ;  /* 0x0000000fb600780c */ /* 0x000fe20003f04070 */
[----:B------:R-:W-:Y:S01]  /*5720*/  FFMA.FTZ R197, R183, R128, R197 ;  /* 0x00000080b7c57223 */ /* 0x000fe200000100c5 */
[----:B------:R-:W-:Y:S01]  /*5730*/  FFMA.FTZ R199, R5, R138, R132 ;  /* 0x0000008a05c77223 */ /* 0x000fe20000010084 */
[C---:B------:R-:W-:Y:S01]  /*5740*/  FMUL.FTZ R183, R41.reuse, R128 ;  /* 0x0000008029b77220 */ /* 0x040fe20000410000 */
[-C--:B------:R-:W-:Y:S01]  /*5750*/  FFMA.FTZ R132, R41, R136.reuse, R6 ;  /* 0x0000008829847223 */ /* 0x080fe20000010006 */
[C---:B------:R-:W-:Y:S01]  /*5760*/  FMUL.FTZ R6, R151.reuse, R136 ;  /* 0x0000008897067220 */ /* 0x040fe20000410000 */
[----:B------:R-:W-:Y:S01]  /*5770*/  FMUL.FTZ R195, R151, R128 ;  /* 0x0000008097c37220 */ /* 0x000fe20000410000 */
[----:B0-----:R-:W-:Y:S01]  /*5780*/  FFMA.FTZ R130, R40, R136, -R183 ;  /* 0x0000008828827223 */ /* 0x001fe200000108b7 */
[----:B---3--:R-:W-:Y:S01]  /*5790*/  FFMA.FTZ R201, -R5, R197, R134 ;  /* 0x000000c505c97223 */ /* 0x008fe20000010186 */
[C---:B------:R-:W-:Y:S01]  /*57a0*/  FFMA.FTZ R6, R149.reuse, R128, R6 ;  /* 0x0000008095067223 */ /* 0x040fe20000010006 */
[----:B------:R-:W-:Y:S01]  /*57b0*/  FFMA.FTZ R186, R149, R136, -R195 ;  /* 0x0000008895ba7223 */ /* 0x000fe200000108c3 */
[C---:B------:R-:W-:Y:S01]  /*57c0*/  FMUL.FTZ R183, R5.reuse, R130 ;  /* 0x0000008205b77220 */ /* 0x040fe20000410000 */
[----:B------:R-:W-:Y:S01]  /*57d0*/  FFMA.FTZ R5, -R5, R132, -RZ ;  /* 0x0000008405057223 */ /* 0x000fe200000109ff */
[----:B------:R-:W-:Y:S01]  /*57e0*/  FADD.FTZ R130, RZ, R6 ;  /* 0x00000006ff827221 */ /* 0x000fe20000010000 */
[----:B------:R-:W-:Y:S01]  /*57f0*/  FFMA.FTZ R186, R131, R70, R186 ;  /* 0x0000004683ba7223 */ /* 0x000fe200000100ba */
[----:B------:R0:W3:Y:S01]  /*5800*/  SHFL.DOWN PT, R138, R176, 0x10, 0x1f ;  /* 0x0a001f00b08a7f89 */ /* 0x0000e200000e0000 */
[----:B------:R-:W-:Y:S01]  /*5810*/  BSSY B0, `(.L_x_15808) ;  /* 0x0000012000007945 */ /* 0x000fe20003800000 */
[C---:B------:R-:W-:Y:S01]  /*5820*/  FMUL.FTZ R134, R177.reuse, R130 ;  /* 0x00000082b1867220 */ /* 0x040fe20000410000 */
[----:B------:R-:W-:Y:S01]  /*5830*/  FMUL.FTZ R203, R177, R186 ;  /* 0x000000bab1cb7220 */ /* 0x000fe20000410000 */
[----:B------:R0:W0:Y:S04]  /*5840*/  SHFL.DOWN PT, R188, R180, 0x10, 0x1f ;  /* 0x0a001f00b4bc7f89 */ /* 0x00002800000e0000 */
[----:B------:R0:W0:Y:S04]  /*5850*/  SHFL.DOWN PT, R205, R187, 0x10, 0x1f ;  /* 0x0a001f00bbcd7f89 */ /* 0x00002800000e0000 */
[----:B------:R0:W0:Y:S01]  /*5860*/  SHFL.DOWN PT, R132, R189, 0x10, 0x1f ;  /* 0x0a001f00bd847f89 */ /* 0x00002200000e0000 */
[----:B------:R-:W-:Y:S05]  /*5870*/  @P0 BRA `(.L_x_15809) ;  /* 0x00000000002c0947 */ /* 0x000fea0003800000 */
[C---:B0-----:R-:W-:Y:S01]  /*5880*/  FMUL.FTZ R195, R180.reuse, R132 ;  /* 0x00000084b4c37220 */ /* 0x041fe20000410000 */
[C---:B------:R-:W-:Y:S01]  /*5890*/  FMUL.FTZ R177, R180.reuse, R188 ;  /* 0x000000bcb4b17220 */ /* 0x040fe20000410000 */
[-C--:B------:R-:W-:Y:S02]  /*58a0*/  FMUL.FTZ R197, R180, R205.reuse ;  /* 0x000000cdb4c57220 */ /* 0x080fe40000410000 */
[----:B------:R-:W-:Y:S01]  /*58b0*/  FFMA.FTZ R6, R176, R205, -R195 ;  /* 0x000000cdb0067223 */ /* 0x000fe200000108c3 */
[-C--:B---3--:R-:W-:Y:S01]  /*58c0*/  FMUL.FTZ R195, R180, R138.reuse ;  /* 0x0000008ab4c37220 */ /* 0x088fe20000410000 */
[C---:B------:R-:W-:Y:S01]  /*58d0*/  FFMA.FTZ R177, R176.reuse, R138, -R177 ;  /* 0x0000008ab0b17223 */ /* 0x040fe200000108b1 */
[C---:B------:R-:W-:Y:S01]  /*58e0*/  FFMA.FTZ R132, R176.reuse, R132, R197 ;  /* 0x00000084b0847223 */ /* 0x040fe200000100c5 */
[----:B-12-4-:R-:W-:Y:S01]  /*58f0*/  FADD.FTZ R187, R187, R6 ;  /* 0x00000006bbbb7221 */ /* 0x016fe20000010000 */
[----:B------:R-:W-:Y:S02]  /*5900*/  FFMA.FTZ R180, R176, R188, R195 ;  /* 0x000000bcb0b47223 */ /* 0x000fe400000100c3 */
[----:B------:R-:W-:Y:S01]  /*5910*/  FADD.FTZ R189, R189, R132 ;  /* 0x00000084bdbd7221 */ /* 0x000fe20000010000 */
[----:B------:R-:W-:-:S07]  /*5920*/  MOV R176, R177 ;  /* 0x000000b100b07202 */ /* 0x000fce0000000f00 */
.L_x_15809:
[----:B------:R-:W-:Y:S05]  /*5930*/  BSYNC B0 ;  /* 0x0000000000007941 */ /* 0x000fea0003800000 */
.L_x_15808:
[C---:B------:R-:W-:Y:S01]  /*5940*/  FMUL.FTZ R6, R157.reuse, R186 ;  /* 0x000000ba9d067220 */ /* 0x040fe20000410000 */
[----:B------:R-:W-:Y:S01]  /*5950*/  FMUL.FTZ R177, R157, R130 ;  /* 0x000000829db17220 */ /* 0x000fe20000410000 */
[----:B------:R-:W-:Y:S01]  /*5960*/  FFMA.FTZ R134, R179, R186, -R134 ;  /* 0x000000bab3867223 */ /* 0x000fe20000010886 */
[----:B------:R-:W-:Y:S01]  /*5970*/  SHFL.DOWN PT, R197, R180, 0x1, 0x1f ;  /* 0x08201f00b4c57f89 */ /* 0x000fe200000e0000 */
[C---:B0-----:R-:W-:Y:S01]  /*5980*/  FFMA.FTZ R132, R155.reuse, R130, R6 ;  /* 0x000000829b847223 */ /* 0x041fe20000010006 */
[----:B------:R-:W-:Y:S01]  /*5990*/  FFMA.FTZ R6, R155, R186, -R177 ;  /* 0x000000ba9b067223 */ /* 0x000fe200000108b1 */
[----:B------:R-:W-:Y:S01]  /*59a0*/  FMUL.FTZ R177, R41, R130 ;  /* 0x0000008229b17220 */ /* 0x000fe20000410000 */
[----:B------:R-:W-:Y:S01]  /*59b0*/  FFMA.FTZ R134, R4, R134, R199 ;  /* 0x0000008604867223 */ /* 0x000fe200000100c7 */
[----:B------:R-:W-:Y:S01]  /*59c0*/  FADD.FTZ R132, RZ, R132 ;  /* 0x00000084ff847221 */ /* 0x000fe20000010000 */
[----:B------:R-:W-:Y:S01]  /*59d0*/  FFMA.FTZ R6, R129, R68, R6 ;  /* 0x0000004481067223 */ /* 0x000fe20000010006 */
[----:B------:R-:W-:Y:S01]  /*59e0*/  FFMA.FTZ R177, R40, R186, -R177 ;  /* 0x000000ba28b17223 */ /* 0x000fe200000108b1 */
[----:B-1----:R-:W0:Y:S01]  /*59f0*/  SHFL.IDX PT, R196, R11, RZ, 0x1f ;  /* 0x00001fff0bc47589 */ /* 0x002e2200000e0000 */
[C---:B------:R-:W-:Y:S01]  /*5a00*/  FMUL.FTZ R194, R175.reuse, R132 ;  /* 0x00000084afc27220 */ /* 0x040fe20000410000 */
[----:B------:R-:W-:Y:S01]  /*5a10*/  FMUL.FTZ R195, R175, R6 ;  /* 0x00000006afc37220 */ /* 0x000fe20000410000 */
[----:B------:R-:W-:Y:S01]  /*5a20*/  FMUL.FTZ R175, R4, R177 ;  /* 0x000000b104af7220 */ /* 0x000fe20000410000 */
[----:B------:R-:W-:Y:S01]  /*5a30*/  FMUL.FTZ R188, R40, R130 ;  /* 0x0000008228bc7220 */ /* 0x000fe20000410000 */
[C---:B------:R-:W-:Y:S01]  /*5a40*/  FFMA.FTZ R194, R169.reuse, R6, -R194 ;  /* 0x00000006a9c27223 */ /* 0x040fe200000108c2 */
[-C--:B------:R-:W-:Y:S01]  /*5a50*/  FFMA.FTZ R195, R169, R132.reuse, R195 ;  /* 0x00000084a9c37223 */ /* 0x080fe200000100c3 */
[----:B------:R-:W-:Y:S01]  /*5a60*/  FMUL.FTZ R169, R161, R132 ;  /* 0x00000084a1a97220 */ /* 0x000fe20000410000 */
[----:B------:R-:W-:Y:S01]  /*5a70*/  SHFL.DOWN PT, R204, R176, 0x1, 0x1f ;  /* 0x08201f00b0cc7f89 */ /* 0x000fe200000e0000 */
[----:B------:R-:W-:Y:S01]  /*5a80*/  FFMA.FTZ R177, R3, R194, R134 ;  /* 0x000000c203b17223 */ /* 0x000fe20000010086 */
[----:B------:R-:W-:Y:S01]  /*5a90*/  FMUL.FTZ R134, R161, R6 ;  /* 0x00000006a1867220 */ /* 0x000fe20000410000 */
[----:B---3--:R-:W-:Y:S01]  /*5aa0*/  FFMA.FTZ R138, R179, R130, R203 ;  /* 0x00000082b38a7223 */ /* 0x008fe200000100cb */
[----:B------:R-:W1:Y:S01]  /*5ab0*/  SHFL.IDX PT, R194, R10, RZ, 0x1f ;  /* 0x00001fff0ac27589 */ /* 0x000e6200000e0000 */
[----:B------:R-:W-:Y:S01]  /*5ac0*/  FFMA.FTZ R179, R41, R186, R188 ;  /* 0x000000ba29b37223 */ /* 0x000fe200000100bc */
[C---:B------:R-:W-:Y:S01]  /*5ad0*/  FFMA.FTZ R134, R159.reuse, R132, R134 ;  /* 0x000000849f867223 */ /* 0x040fe20000010086 */
[----:B------:R-:W-:Y:S01]  /*5ae0*/  FFMA.FTZ R188, R159, R6, -R169 ;  /* 0x000000069fbc7223 */ /* 0x000fe200000108a9 */
[----:B------:R-:W3:Y:S01]  /*5af0*/  SHFL.DOWN PT, R206, R189, 0x1, 0x1f ;  /* 0x08201f00bdce7f89 */ /* 0x000ee200000e0000 */
[----:B------:R-:W-:Y:S01]  /*5b00*/  FFMA.FTZ R138, -R4, R138, R201 ;  /* 0x0000008a048a7223 */ /* 0x000fe200000101c9 */
[----:B------:R-:W-:Y:S01]  /*5b10*/  FADD.FTZ R134, RZ, R134 ;  /* 0x00000086ff867221 */ /* 0x000fe20000010000 */
[----:B------:R-:W-:Y:S01]  /*5b20*/  FFMA.FTZ R188, R127, R66, R188 ;  /* 0x000000427fbc7223 */ /* 0x000fe200000100bc */
[----:B------:R-:W5:Y:S01]  /*5b30*/  SHFL.DOWN PT, R199, R187, 0x1, 0x1f ;  /* 0x08201f00bbc77f89 */ /* 0x000f6200000e0000 */
[----:B------:R-:W-:Y:S01]  /*5b40*/  FMUL.FTZ R169, R41, R132 ;  /* 0x0000008429a97220 */ /* 0x000fe20000410000 */
[C---:B------:R-:W-:Y:S01]  /*5b50*/  FMUL.FTZ R200, R171.reuse, R134 ;  /* 0x00000086abc87220 */ /* 0x040fe20000410000 */
[----:B------:R-:W-:Y:S01]  /*5b60*/  FMUL.FTZ R171, R171, R188 ;  /* 0x000000bcabab7220 */ /* 0x000fe20000410000 */
[----:B------:R-:W-:Y:S01]  /*5b70*/  FFMA.FTZ R195, -R3, R195, R138 ;  /* 0x000000c303c37223 */ /* 0x000fe2000001018a */
[----:B------:R-:W-:Y:S01]  /*5b80*/  FFMA.FTZ R138, R40, R6, -R169 ;  /* 0x00000006288a7223 */ /* 0x000fe200000108a9 */
[----:B------:R-:W-:Y:S01]  /*5b90*/  FFMA.FTZ R4, -R4, R179, -RZ ;  /* 0x000000b304047223 */ /* 0x000fe200000109ff */
[C---:B------:R-:W-:Y:S01]  /*5ba0*/  FFMA.FTZ R202, R173.reuse, R134, R171 ;  /* 0x00000086adca7223 */ /* 0x040fe200000100ab */
[----:B------:R-:W-:Y:S01]  /*5bb0*/  FFMA.FTZ R200, R173, R188, -R200 ;  /* 0x000000bcadc87223 */ /* 0x000fe200000108c8 */
[----:B------:R-:W-:Y:S01]  /*5bc0*/  FMUL.FTZ R171, R3, R138 ;  /* 0x0000008a03ab7220 */ /* 0x000fe20000410000 */
[----:B------:R-:W-:Y:S01]  /*5bd0*/  FMUL.FTZ R138, R40, R134 ;  /* 0x00000086288a7220 */ /* 0x000fe20000410000 */
[C---:B------:R-:W-:Y:S01]  /*5be0*/  FFMA.FTZ R169, -R2.reuse, R202, R195 ;  /* 0x000000ca02a97223 */ /* 0x040fe200000101c3 */
[----:B------:R-:W-:Y:S01]  /*5bf0*/  FMUL.FTZ R195, R41, R134 ;  /* 0x0000008629c37220 */ /* 0x000fe20000410000 */
[C---:B0-----:R-:W-:Y:S01]  /*5c00*/  @P1 FMUL.FTZ R173, R197.reuse, R196 ;  /* 0x000000c4c5ad1220 */ /* 0x041fe20000410000 */
[----:B------:R-:W-:Y:S01]  /*5c10*/  FFMA.FTZ R177, R2, R200, R177 ;  /* 0x000000c802b17223 */ /* 0x000fe200000100b1 */
[----:B----4-:R-:W0:Y:S01]  /*5c20*/  SHFL.IDX PT, R180, R180, RZ, 0x1f ;  /* 0x00001fffb4b47589 */ /* 0x010e2200000e0000 */
[----:B-1----:R-:W-:Y:S01]  /*5c30*/  @P1 FMUL.FTZ R179, R197, R194 ;  /* 0x000000c2c5b31220 */ /* 0x002fe20000410000 */
[-C--:B------:R-:W-:Y:S01]  /*5c40*/  FFMA.FTZ R197, R41, R188.reuse, R138 ;  /* 0x000000bc29c57223 */ /* 0x080fe2000001008a */
[----:B------:R-:W-:Y:S01]  /*5c50*/  FFMA.FTZ R195, R40, R188, -R195 ;  /* 0x000000bc28c37223 */ /* 0x000fe200000108c3 */
[C---:B------:R-:W-:Y:S01]  /*5c60*/  @P1 FFMA.FTZ R138, R204.reuse, R194, -R173 ;  /* 0x000000c2cc8a1223 */ /* 0x040fe200000108ad */
[----:B------:R-:W-:Y:S01]  /*5c70*/  @P1 FFMA.FTZ R179, R204, R196, R179 ;  /* 0x000000c4ccb31223 */ /* 0x000fe200000100b3 */
[----:B------:R-:W1:Y:S01]  /*5c80*/  SHFL.IDX PT, R176, R176, RZ, 0x1f ;  /* 0x00001fffb0b07589 */ /* 0x000e6200000e0000 */
[----:B------:R-:W-:Y:S01]  /*5c90*/  FMUL.FTZ R173, R2, R195 ;  /* 0x000000c302ad7220 */ /* 0x000fe20000410000 */
[----:B------:R-:W-:Y:S01]  /*5ca0*/  FMUL.FTZ R195, R152, R188 ;  /* 0x000000bc98c37220 */ /* 0x000fe20000410000 */
[----:B---3--:R-:W-:Y:S01]  /*5cb0*/  @P1 FADD.FTZ R196, R206, R179 ;  /* 0x000000b3cec41221 */ /* 0x008fe20000010000 */
[----:B-----5:R-:W-:Y:S01]  /*5cc0*/  @P1 FADD.FTZ R194, R199, R138 ;  /* 0x0000008ac7c21221 */ /* 0x020fe20000010000 */
[-C--:B------:R-:W-:Y:S01]  /*5cd0*/  FMUL.FTZ R179, R152, R134.reuse ;  /* 0x0000008698b37220 */ /* 0x080fe20000410000 */
[----:B------:R-:W-:Y:S01]  /*5ce0*/  FFMA.FTZ R2, -R2, R197, -RZ ;  /* 0x000000c502027223 */ /* 0x000fe200000109ff */
[-C--:B------:R-:W-:Y:S01]  /*5cf0*/  FMUL.FTZ R197, R196, -R43.reuse ;  /* 0x8000002bc4c57220 */ /* 0x080fe20000410000 */
[----:B------:R-:W-:Y:S01]  /*5d00*/  FMUL.FTZ R43, R194, -R43 ;  /* 0x8000002bc22b7220 */ /* 0x000fe20000410000 */
[C---:B------:R-:W-:Y:S01]  /*5d10*/  FFMA.FTZ R195, R150.reuse, R134, R195 ;  /* 0x0000008696c37223 */ /* 0x040fe200000100c3 */
[----:B------:R-:W-:Y:S01]  /*5d20*/  FFMA.FTZ R138, R150, R188, -R179 ;  /* 0x000000bc968a7223 */ /* 0x000fe200000108b3 */
[-C--:B------:R-:W-:Y:S01]  /*5d30*/  FFMA.FTZ R194, R194, R42.reuse, -R197 ;  /* 0x0000002ac2c27223 */ /* 0x080fe200000108c5 */
[----:B------:R-:W-:Y:S01]  /*5d40*/  FFMA.FTZ R196, R196, R42, R43 ;  /* 0x0000002ac4c47223 */ /* 0x000fe2000001002b */
[----:B------:R-:W-:Y:S01]  /*5d50*/  FADD.FTZ R42, RZ, R195 ;  /* 0x000000c3ff2a7221 */ /* 0x000fe20000010000 */
[----:B------:R-:W-:Y:S01]  /*5d60*/  FFMA.FTZ R138, R125, R64, R138 ;  /* 0x000000407d8a7223 */ /* 0x000fe2000001008a */
[----:B------:R-:W-:Y:S01]  /*5d70*/  FADD.FTZ R43, R167, R194 ;  /* 0x000000c2a72b7221 */ /* 0x000fe20000010000 */
[----:B------:R-:W-:Y:S01]  /*5d80*/  FMUL.FTZ R198, R40, R132 ;  /* 0x0000008428c67220 */ /* 0x000fe20000410000 */
[C---:B------:R-:W-:Y:S01]  /*5d90*/  FMUL.FTZ R194, R153.reuse, R42 ;  /* 0x0000002a99c27220 */ /* 0x040fe20000410000 */
[----:B------:R-:W-:Y:S01]  /*5da0*/  FMUL.FTZ R179, R153, R138 ;  /* 0x0000008a99b37220 */ /* 0x000fe20000410000 */
[----:B------:R-:W-:Y:S01]  /*5db0*/  FADD.FTZ R153, -R165, R196 ;  /* 0x000000c4a5997221 */ /* 0x000fe20000010100 */
[----:B------:R-:W-:Y:S01]  /*5dc0*/  FMUL.FTZ R195, R41, R42 ;  /* 0x0000002a29c37220 */ /* 0x000fe20000410000 */
[C---:B------:R-:W-:Y:S01]  /*5dd0*/  FFMA.FTZ R167, R163.reuse, R138, -R194 ;  /* 0x0000008aa3a77223 */ /* 0x040fe200000108c2 */
[-C--:B------:R-:W-:Y:S01]  /*5de0*/  FFMA.FTZ R179, R163, R42.reuse, R179 ;  /* 0x0000002aa3b37223 */ /* 0x080fe200000100b3 */
[C---:B------:R-:W-:Y:S01]  /*5df0*/  FMUL.FTZ R163, R152.reuse, -R153 ;  /* 0x8000009998a37220 */ /* 0x040fe20000410000 */
[-C--:B------:R-:W-:Y:S01]  /*5e00*/  FMUL.FTZ R152, R152, -R43.reuse ;  /* 0x8000002b98987220 */ /* 0x080fe20000410000 */
[----:B------:R-:W-:Y:S01]  /*5e10*/  FMUL.FTZ R194, R40, R42 ;  /* 0x0000002a28c27220 */ /* 0x000fe20000410000 */
[C---:B------:R-:W-:Y:S01]  /*5e20*/  FFMA.FTZ R198, R41.reuse, R6, R198 ;  /* 0x0000000629c67223 */ /* 0x040fe200000100c6 */
[C---:B------:R-:W-:Y:S01]  /*5e30*/  FFMA.FTZ R163, R150.reuse, R43, -R163 ;  /* 0x0000002b96a37223 */ /* 0x040fe200000108a3 */
[----:B------:R-:W-:Y:S01]  /*5e40*/  FFMA.FTZ R165, R150, R153, R152 ;  /* 0x0000009996a57223 */ /* 0x000fe20000010098 */
[-C--:B------:R-:W-:Y:S01]  /*5e50*/  FFMA.FTZ R195, R40, R138.reuse, -R195 ;  /* 0x0000008a28c37223 */ /* 0x080fe200000108c3 */
[----:B------:R-:W-:Y:S01]  /*5e60*/  FFMA.FTZ R41, R41, R138, R194 ;  /* 0x0000008a29297223 */ /* 0x000fe200000100c2 */
[----:B------:R-:W-:Y:S01]  /*5e70*/  FADD.FTZ R164, R164, R163 ;  /* 0x000000a3a4a47221 */ /* 0x000fe20000010000 */
[----:B------:R-:W-:Y:S01]  /*5e80*/  FADD.FTZ R162, -R162, R165 ;  /* 0x000000a5a2a27221 */ /* 0x000fe20000010100 */
[C---:B------:R-:W-:Y:S01]  /*5e90*/  FMUL.FTZ R194, R0.reuse, R167 ;  /* 0x000000a700c27220 */ /* 0x040fe20000410000 */
[C---:B------:R-:W-:Y:S01]  /*5ea0*/  FMUL.FTZ R40, R0.reuse, R179 ;  /* 0x000000b300287220 */ /* 0x040fe20000410000 */
[C---:B------:R-:W-:Y:S01]  /*5eb0*/  FMUL.FTZ R150, R161.reuse, -R164 ;  /* 0x800000a4a1967220 */ /* 0x040fe20000410000 */
[-C--:B------:R-:W-:Y:S01]  /*5ec0*/  FMUL.FTZ R161, R161, -R162.reuse ;  /* 0x800000a2a1a17220 */ /* 0x080fe20000410000 */
[C---:B------:R-:W-:Y:S01]  /*5ed0*/  FMUL.FTZ R195, R0.reuse, R195 ;  /* 0x000000c300c37220 */ /* 0x040fe20000410000 */
[----:B------:R-:W-:Y:S01]  /*5ee0*/  FFMA.FTZ R152, -R0, R41, -RZ ;  /* 0x0000002900987223 */ /* 0x000fe200000109ff */
[C---:B------:R-:W-:Y:S01]  /*5ef0*/  FFMA.FTZ R163, R159.reuse, R162, R150 ;  /* 0x000000a29fa37223 */ /* 0x040fe20000010096 */
[----:B------:R-:W-:Y:S01]  /*5f00*/  FFMA.FTZ R161, R159, R164, -R161 ;  /* 0x000000a49fa17223 */ /* 0x000fe200000108a1 */
[----:B0-----:R-:W-:Y:S01]  /*5f10*/  FMUL.FTZ R0, R180, R10 ;  /* 0x0000000ab4007220 */ /* 0x001fe20000410000 */
[----:B--2---:R-:W0:Y:S01]  /*5f20*/  SHFL.IDX PT, R187, R187, RZ, 0x1f ;  /* 0x00001fffbbbb7589 */ /* 0x004e2200000e0000 */
[----:B------:R-:W-:Y:S01]  /*5f30*/  FADD.FTZ R160, -R160, R163 ;  /* 0x000000a3a0a07221 */ /* 0x000fe20000010100 */
[----:B------:R-:W-:Y:S01]  /*5f40*/  FADD.FTZ R156, R156, R161 ;  /* 0x000000a19c9c7221 */ /* 0x000fe20000010000 */
[-C--:B------:R-:W-:Y:S01]  /*5f50*/  FMUL.FTZ R41, R180, R11.reuse ;  /* 0x0000000bb4297220 */ /* 0x080fe20000410000 */
[----:B------:R-:W2:Y:S01]  /*5f60*/  SHFL.IDX PT, R189, R189, RZ, 0x1f ;  /* 0x00001fffbdbd7589 */ /* 0x000ea200000e0000 */
[C---:B------:R-:W-:Y:S01]  /*5f70*/  FMUL.FTZ R150, R157.reuse, -R160 ;  /* 0x800000a09d967220 */ /* 0x040fe20000410000 */
[----:B------:R-:W-:Y:S01]  /*5f80*/  FMUL.FTZ R157, R157, -R156 ;  /* 0x8000009c9d9d7220 */ /* 0x000fe20000410000 */
[C---:B-1----:R-:W-:Y:S01]  /*5f90*/  FFMA.FTZ R0, R176.reuse, R11, R0 ;  /* 0x0000000bb0007223 */ /* 0x042fe20000010000 */
[----:B------:R-:W-:Y:S01]  /*5fa0*/  FFMA.FTZ R10, R176, R10, -R41 ;  /* 0x0000000ab00a7223 */ /* 0x000fe20000010829 */
[CC--:B------:R-:W-:Y:S01]  /*5fb0*/  FMUL.FTZ R11, R180.reuse, R9.reuse ;  /* 0x00000009b40b7220 */ /* 0x0c0fe20000410000 */
[C---:B------:R-:W-:Y:S01]  /*5fc0*/  FFMA.FTZ R41, R155.reuse, R156, -R150 ;  /* 0x0000009c9b297223 */ /* 0x040fe20000010896 */
[----:B------:R-:W-:Y:S01]  /*5fd0*/  FFMA.FTZ R157, R155, R160, R157 ;  /* 0x000000a09b9d7223 */ /* 0x000fe2000001009d */
[-C--:B------:R-:W-:Y:S01]  /*5fe0*/  FMUL.FTZ R180, R180, R8.reuse ;  /* 0x00000008b4b47220 */ /* 0x080fe20000410000 */
[----:B------:R-:W-:Y:S01]  /*5ff0*/  FFMA.FTZ R8, R176, R8, -R11 ;  /* 0x00000008b0087223 */ /* 0x000fe2000001080b */
[----:B------:R-:W-:Y:S01]  /*6000*/  SHF.L.U32 R11, R106, 0x4, RZ ;  /* 0x000000046a0b7819 */ /* 0x000fe200000006ff */
[----:B------:R-:W-:Y:S01]  /*6010*/  FADD.FTZ R158, R158, R41 ;  /* 0x000000299e9e7221 */ /* 0x000fe20000010000 */
[----:B------:R-:W-:Y:S01]  /*6020*/  FADD.FTZ R154, -R154, R157 ;  /* 0x0000009d9a9a7221 */ /* 0x000fe20000010100 */
[----:B------:R-:W-:Y:S01]  /*6030*/  ISETP.NE.AND P0, PT, R106, RZ, PT ;  /* 0x000000ff6a00720c */ /* 0x000fe20003f05270 */
[----:B------:R-:W-:Y:S01]  /*6040*/  FFMA.FTZ R9, R176, R9, R180 ;  /* 0x00000009b0097223 */ /* 0x000fe200000100b4 */
[----:B------:R-:W-:Y:S01]  /*6050*/  LEA.HI.SX32 R41, R11, R11, 0x1b ;  /* 0x0000000b0b297211 */ /* 0x000fe200078fdaff */
[C---:B------:R-:W-:Y:S01]  /*6060*/  FMUL.FTZ R150, R151.reuse, -R158 ;  /* 0x8000009e97967220 */ /* 0x040fe20000410000 */
[----:B------:R-:W-:Y:S01]  /*6070*/  FMUL.FTZ R151, R151, -R154 ;  /* 0x8000009a97977220 */ /* 0x000fe20000410000 */
[----:B------:R-:W-:Y:S01]  /*6080*/  FFMA.FTZ R3, -R3, R198, -RZ ;  /* 0x000000c603037223 */ /* 0x000fe200000109ff */
[----:B------:R-:W-:Y:S01]  /*6090*/  LEA R176, R41, UR7, 0x2 ;  /* 0x0000000729b07c11 */ /* 0x000fe2000f8e10ff */
[C---:B------:R-:W-:Y:S01]  /*60a0*/  FFMA.FTZ R155, R149.reuse, R154, R150 ;  /* 0x0000009a959b7223 */ /* 0x040fe20000010096 */
[----:B------:R-:W-:Y:S01]  /*60b0*/  FFMA.FTZ R41, R149, R158, -R151 ;  /* 0x0000009e95297223 */ /* 0x000fe20000010897 */
[----:B0-----:R-:W-:Y:S01]  /*60c0*/  FADD.FTZ R10, R187, R10 ;  /* 0x0000000abb0a7221 */ /* 0x001fe20000010000 */
[----:B------:R-:W-:Y:S01]  /*60d0*/  BSSY B0, `(.L_x_15810) ;  /* 0x0000046000007945 */ /* 0x000fe20003800000 */
[----:B------:R-:W-:Y:S01]  /*60e0*/  FADD.FTZ R149, -R148, R155 ;  /* 0x0000009b94957221 */ /* 0x000fe20000010100 */
[----:B------:R-:W-:Y:S01]  /*60f0*/  FADD.FTZ R41, R144, R41 ;  /* 0x0000002990297221 */ /* 0x000fe20000010000 */
[----:B--2---:R-:W-:Y:S01]  /*6100*/  FADD.FTZ R11, R189, R0 ;  /* 0x00000000bd0b7221 */ /* 0x004fe20000010000 */
[----:B------:R-:W-:Y:S01]  /*6110*/  @!P0 LEA R157, R117, UR7, 0x4 ;  /* 0x00000007759d8c11 */ /* 0x000fe2000f8e20ff */
[C---:B------:R-:W-:Y:S01]  /*6120*/  FMUL.FTZ R151, R124.reuse, -R149 ;  /* 0x800000957c977220 */ /* 0x040fe20000410000 */
[----:B------:R-:W-:Y:S01]  /*6130*/  FMUL.FTZ R124, R124, -R41 ;  /* 0x800000297c7c7220 */ /* 0x000fe20000410000 */
[----:B------:R-:W-:-:S02]  /*6140*/  FADD.FTZ R0, R177, R194 ;  /* 0x000000c2b1007221 */ /* 0x000fc40000010000 */
[----:B------:R0:W-:Y:S01]  /*6150*/  @!P0 STS.128 [R157+0x21b0], R8 ;  /* 0x0021b0089d008388 */ /* 0x0001e20000000c00 */
[----:B------:R-:W-:-:S03]  /*6160*/  FFMA.FTZ R151, R126, R41, -R151 ;  /* 0x000000297e977223 */ /* 0x000fc60000010897 */
[----:B------:R1:W-:Y:S01]  /*6170*/  STS [R176+0x42c], R7 ;  /* 0x00042c07b0007388 */ /* 0x0003e20000000800 */
[----:B------:R-:W-:-:S03]  /*6180*/  FADD.FTZ R166, R166, R151 ;  /* 0x00000097a6a67221 */ /* 0x000fc60000010000 */
[----:B------:R2:W-:Y:S04]  /*6190*/  STS [R176+0x444], R4 ;  /* 0x00044404b0007388 */ /* 0x0005e80000000800 */
        /* <DEDUP_REMOVED lines=9> */
[----:B-1----:R-:W-:Y:S01]  /*6230*/  LEA R7, R9, -R106, 0x1 ;  /* 0x8000006a09077211 */ /* 0x002fe200078e08ff */
[C---:B------:R-:W-:Y:S01]  /*6240*/  FFMA.FTZ R11, R139.reuse, R146, R8 ;  /* 0x000000928b0b7223 */ /* 0x040fe20000010008 */
[----:B------:R3:W-:Y:S01]  /*6250*/  STS [R176+0x430], R181 ;  /* 0x000430b5b0007388 */ /* 0x0007e20000000800 */
[----:B------:R-:W-:Y:S01]  /*6260*/  FFMA.FTZ R145, R139, R166, -R145 ;  /* 0x000000a68b917223 */ /* 0x000fe20000010891 */
[----:B------:R-:W-:Y:S01]  /*6270*/  ISETP.GE.AND P1, PT, R7, 0x1, PT ;  /* 0x000000010700780c */ /* 0x000fe20003f26270 */
[----:B------:R-:W-:Y:S01]  /*6280*/  FADD.FTZ R168, -R168, R11 ;  /* 0x0000000ba8a87221 */ /* 0x000fe20000010100 */
[----:B------:R3:W-:Y:S01]  /*6290*/  STS [R176+0x434], R193 ;  /* 0x000434c1b0007388 */ /* 0x0007e20000000800 */
[----:B------:R-:W-:-:S02]  /*62a0*/  FADD.FTZ R170, R170, R145 ;  /* 0x00000091aaaa7221 */ /* 0x000fc40000010000 */
[C---:B--2---:R-:W-:Y:S01]  /*62b0*/  FMUL.FTZ R4, R141.reuse, -R168 ;  /* 0x800000a88d047220 */ /* 0x044fe20000410000 */
        /* <DEDUP_REMOVED lines=14> */
[----:B---3--:R-:W-:Y:S01]  /*63a0*/  LEA.HI.SX32 R2, R106, R106, 0x1b ;  /* 0x0000006a6a027211 */ /* 0x008fe200078fdaff */
        /* <DEDUP_REMOVED lines=24> */
.L_x_15811:
[----:B------:R-:W-:Y:S05]  /*6530*/  BSYNC B0 ;  /* 0x0000000000007941 */ /* 0x000fea0003800000 */
.L_x_15810:
[----:B------:R-:W-:Y:S01]  /*6540*/  FADD.FTZ R142, R142, R11 ;  /* 0x0000000b8e8e7221 */ /* 0x000fe20000010000 */
[----:B------:R-:W-:Y:S01]  /*6550*/  FADD.FTZ R141, -R140, R141 ;  /* 0x0000008d8c8d7221 */ /* 0x000fe20000010100 */
[----:B------:R-:W-:Y:S01]  /*6560*/  FFMA.FTZ R172, R123, -R78, R172 ;  /* 0x8000004e7bac7223 */ /* 0x000fe200000100ac */
[----:B------:R-:W-:Y:S01]  /*6570*/  FMUL.FTZ R8, R170, R76 ;  /* 0x0000004caa087220 */ /* 0x000fe20000410000 */
[-C--:B------:R-:W-:Y:S01]  /*6580*/  FMUL.FTZ R11, R142, R78.reuse ;  /* 0x0000004e8e0b7220 */ /* 0x080fe20000410000 */
[----:B---3--:R-:W-:Y:S01]  /*6590*/  FMUL.FTZ R3, R141, R78 ;  /* 0x0000004e8d037220 */ /* 0x008fe20000410000 */
[-C--:B0-----:R-:W-:Y:S01]  /*65a0*/  FFMA.FTZ R139, R137, -R76.reuse, R174 ;  /* 0x8000004c898b7223 */ /* 0x081fe200000100ae */
[----:B------:R-:W-:Y:S01]  /*65b0*/  FMUL.FTZ R2, R168, R76 ;  /* 0x0000004ca8027220 */ /* 0x000fe20000410000 */
[----:B------:R-:W-:Y:S01]  /*65c0*/  FMUL.FTZ R5, R122, R11 ;  /* 0x0000000b7a057220 */ /* 0x000fe20000410000 */
[----:B------:R-:W-:Y:S01]  /*65d0*/  FMUL.FTZ R4, R120, R8 ;  /* 0x0000000878047220 */ /* 0x000fe20000410000 */
[----:B------:R-:W-:Y:S01]  /*65e0*/  USHF.R.U32.HI UR11, URZ, 0x1, UR25 ;  /* 0x000000013f0b7899 */ /* 0x000fe20008011619 */
[----:B------:R-:W-:Y:S01]  /*65f0*/  FMUL.FTZ R118, R146, R74 ;  /* 0x0000004a92767220 */ /* 0x000fe20000410000 */
[-C--:B------:R-:W-:Y:S01]  /*6600*/  FFMA.FTZ R5, R172, R3.reuse, -R5 ;  /* 0x00000003ac057223 */ /* 0x080fe20000010805 */
[----:B------:R-:W-:Y:S01]  /*6610*/  FMUL.FTZ R3, R122, R3 ;  /* 0x000000037a037220 */ /* 0x000fe20000410000 */
[CC--:B------:R-:W-:Y:S01]  /*6620*/  FFMA.FTZ R10, R139.reuse, R2.reuse, -R4 ;  /* 0x000000028b0a7223 */ /* 0x0c0fe20000010804 */
[----:B------:R-:W-:Y:S01]  /*6630*/  FMUL.FTZ R2, R120, R2 ;  /* 0x0000000278027220 */ /* 0x000fe20000410000 */
[----:B------:R-:W-:Y:S01]  /*6640*/  USHF.R.U64 UR10, UR24, 0x1, UR25 ;  /* 0x00000001180a7899 */ /* 0x000fe20008001219 */
[----:B------:R-:W-:Y:S01]  /*6650*/  FFMA.FTZ R3, R172, R11, R3 ;  /* 0x0000000bac037223 */ /* 0x000fe20000010003 */
[----:B------:R-:W-:Y:S01]  /*6660*/  UIMAD UR11, UR11, UR14, URZ ;  /* 0x0000000e0b0b72a4 */ /* 0x000fe2000f8e023f */
[----:B------:R-:W-:Y:S01]  /*6670*/  FFMA.FTZ R145, R139, R8, R2 ;  /* 0x000000088b917223 */ /* 0x000fe20000010002 */
[----:B------:R-:W-:Y:S01]  /*6680*/  UIMAD.WIDE.U32 UR8, UR10, UR14, URZ ;  /* 0x0000000e0a0872a5 */ /* 0x000fe2000f8e003f */
[----:B------:R-:W-:Y:S01]  /*6690*/  FADD.FTZ R4, RZ, R3 ;  /* 0x00000003ff047221 */ /* 0x000fe20000010000 */
[----:B------:R-:W-:Y:S01]  /*66a0*/  UIMAD UR11, UR15, UR10, UR11 ;  /* 0x0000000a0f0b72a4 */ /* 0x000fe2000f8e020b */
[-C--:B------:R-:W-:Y:S01]  /*66b0*/  FFMA.FTZ R178, R135, -R74.reuse, R178 ;  /* 0x8000004a87b27223 */ /* 0x080fe200000100b2 */
[----:B------:R-:W-:Y:S01]  /*66c0*/  FMUL.FTZ R143, R166, R74 ;  /* 0x0000004aa68f7220 */ /* 0x000fe20000410000 */
[----:B------:R-:W-:Y:S01]  /*66d0*/  FADD.FTZ R4, R4, R145 ;  /* 0x0000009104047221 */ /* 0x000fe20000010000 */
[----:B------:R-:W-:Y:S01]  /*66e0*/  FMUL.FTZ R145, R147, R118 ;  /* 0x0000007693917220 */ /* 0x000fe20000410000 */
[----:B------:R-:W-:Y:S01]  /*66f0*/  UIADD3 UR9, UR11, UR9, URZ ;  /* 0x000000090b097290 */ /* 0x000fe2000fffe03f */
[----:B------:R-:W-:-:S02]  /*6700*/  IMAD R163, R107, R29, R124 ;  /* 0x0000001d6ba37224 */ /* 0x000fc400078e027c */
[-C--:B------:R-:W-:Y:S01]  /*6710*/  FMUL.FTZ R151, R147, R143.reuse ;  /* 0x0000008f93977220 */ /* 0x080fe20000410000 */
[----:B------:R-:W-:Y:S01]  /*6720*/  FFMA.FTZ R145, R178, R143, R145 ;  /* 0x0000008fb2917223 */ /* 0x000fe20000010091 */
[----:B------:R-:W-:Y:S01]  /*6730*/  FADD.FTZ R5, RZ, R5 ;  /* 0x00000005ff057221 */ /* 0x000fe20000010000 */
[----:B------:R-:W-:Y:S01]  /*6740*/  FFMA.FTZ R136, R133, -R72, R136 ;  /* 0x8000004885887223 */ /* 0x000fe20000010088 */
[----:B------:R-:W-:-:S04]  /*6750*/  IMAD.WIDE.U32 R2, R107, R28, UR8 ;  /* 0x000000086b027e25 */ /* 0x000fc8000f8e001c */
[----:B------:R-:W-:Y:S01]  /*6760*/  FADD.FTZ R4, R4, R145 ;  /* 0x0000009104047221 */ /* 0x000fe20000010000 */
[----:B------:R-:W-:Y:S01]  /*6770*/  FMUL.FTZ R145, R41, R72 ;  /* 0x0000004829917220 */ /* 0x000fe20000410000 */
[----:B------:R-:W-:Y:S01]  /*6780*/  FFMA.FTZ R124, R178, R118, -R151 ;  /* 0x00000076b27c7223 */ /* 0x000fe20000010897 */
[----:B------:R-:W-:Y:S01]  /*6790*/  FADD.FTZ R5, R5, R10 ;  /* 0x0000000a05057221 */ /* 0x000fe20000010000 */
[----:B------:R-:W-:Y:S01]  /*67a0*/  IADD3 R163, R163, R3, RZ ;  /* 0x00000003a3a37210 */ /* 0x000fe20007ffe0ff */
[----:B------:R-:W-:Y:S01]  /*67b0*/  FMUL.FTZ R3, R149, R72 ;  /* 0x0000004895037220 */ /* 0x000fe20000410000 */
[----:B------:R-:W-:Y:S01]  /*67c0*/  LEA R157, P1, R2, R30, 0x3 ;  /* 0x0000001e029d7211 */ /* 0x000fe200078218ff */
[----:B------:R-:W-:Y:S01]  /*67d0*/  FMUL.FTZ R155, R128, R145 ;  /* 0x00000091809b7220 */ /* 0x000fe20000410000 */
[-C--:B------:R-:W-:Y:S01]  /*67e0*/  FMUL.FTZ R151, R158, R70.reuse ;  /* 0x000000469e977220 */ /* 0x080fe20000410000 */
[----:B------:R-:W-:Y:S01]  /*67f0*/  FADD.FTZ R5, R5, R124 ;  /* 0x0000007c05057221 */ /* 0x000fe20000010000 */
[----:B------:R-:W-:Y:S01]  /*6800*/  LEA.HI.X R163, R2, R31, R163, 0x3, P1 ;  /* 0x0000001f02a37211 */ /* 0x000fe200008f1ca3 */
[----:B------:R-:W-:Y:S01]  /*6810*/  FFMA.FTZ R10, R136, R3, -R155 ;  /* 0x00000003880a7223 */ /* 0x000fe2000001089b */
[----:B------:R-:W-:Y:S01]  /*6820*/  LEA R2, P1, R106, R157, 0x2 ;  /* 0x0000009d6a027211 */ /* 0x000fe200078210ff */
[-C--:B------:R-:W-:Y:S01]  /*6830*/  FFMA.FTZ R186, R131, -R70.reuse, R186 ;  /* 0x8000004683ba7223 */ /* 0x080fe200000100ba */
[----:B------:R-:W-:Y:S01]  /*6840*/  FMUL.FTZ R159, R154, R70 ;  /* 0x000000469a9f7220 */ /* 0x000fe20000410000 */
[----:B------:R-:W-:Y:S01]  /*6850*/  FMUL.FTZ R157, R130, R151 ;  /* 0x00000097829d7220 */ /* 0x000fe20000410000 */
[----:B------:R-:W-:Y:S01]  /*6860*/  FMUL.FTZ R155, R128, R3 ;  /* 0x00000003809b7220 */ /* 0x000fe20000410000 */
[----:B------:R-:W-:Y:S01]  /*6870*/  FADD.FTZ R5, R5, R10 ;  /* 0x0000000a05057221 */ /* 0x000fe20000010000 */
[----:B------:R-:W-:Y:S01]  /*6880*/  IADD3 R161, -R121, UR4, RZ ;  /* 0x0000000479a17c10 */ /* 0x000fe2000fffe1ff */
[----:B------:R-:W-:Y:S01]  /*6890*/  FFMA.FTZ R10, R186, R159, -R157 ;  /* 0x0000009fba0a7223 */ /* 0x000fe2000001089d */
[----:B------:R-:W-:Y:S01]  /*68a0*/  FFMA.FTZ R155, R136, R145, R155 ;  /* 0x00000091889b7223 */ /* 0x000fe2000001009b */
[----:B------:R-:W-:Y:S01]  /*68b0*/  FMUL.FTZ R159, R130, R159 ;  /* 0x0000009f829f7220 */ /* 0x000fe20000410000 */
[----:B------:R-:W-:Y:S01]  /*68c0*/  LEA.HI.X R3, R106, R163, RZ, 0x2, P1 ;  /* 0x000000a36a037211 */ /* 0x000fe200008f14ff */
[----:B------:R-:W-:Y:S01]  /*68d0*/  FADD.FTZ R5, R5, R10 ;  /* 0x0000000a05057221 */ /* 0x000fe20000010000 */
[-C--:B------:R-:W-:Y:S01]  /*68e0*/  FMUL.FTZ R10, R156, R68.reuse ;  /* 0x000000449c0a7220 */ /* 0x080fe20000410000 */
[----:B------:R-:W-:Y:S01]  /*68f0*/  FADD.FTZ R4, R4, R155 ;  /* 0x0000009b04047221 */ /* 0x000fe20000010000 */
[-C--:B------:R-:W-:Y:S01]  /*6900*/  FFMA.FTZ R155, R129, -R68.reuse, R6 ;  /* 0x80000044819b7223 */ /* 0x080fe20000010006 */
[----:B------:R-:W-:Y:S01]  /*6910*/  FMUL.FTZ R6, R160, R68 ;  /* 0x00000044a0067220 */ /* 0x000fe20000410000 */
[----:B------:R-:W-:Y:S01]  /*6920*/  FMUL.FTZ R118, R132, R10 ;  /* 0x0000000a84767220 */ /* 0x000fe20000410000 */
[----:B------:R-:W-:Y:S01]  /*6930*/  FFMA.FTZ R159, R186, R151, R159 ;  /* 0x00000097ba9f7223 */ /* 0x000fe2000001009f */
[----:B------:R-:W-:-:S02]  /*6940*/  IMAD R161, R161, -0x200, RZ ;  /* 0xfffffe00a1a17824 */ /* 0x000fc400078e02ff */
[----:B------:R-:W-:Y:S01]  /*6950*/  FMUL.FTZ R157, R164, R66 ;  /* 0x00000042a49d7220 */ /* 0x000fe20000410000 */
[-C--:B------:R-:W-:Y:S01]  /*6960*/  FFMA.FTZ R118, R155, R6.reuse, -R118 ;  /* 0x000000069b767223 */ /* 0x080fe20000010876 */
[----:B------:R-:W-:Y:S01]  /*6970*/  FMUL.FTZ R6, R132, R6 ;  /* 0x0000000684067220 */ /* 0x000fe20000410000 */
[----:B------:R-:W-:Y:S01]  /*6980*/  USHF.L.U64.HI UR9, UR5, 0x2, UR6 ;  /* 0x0000000205097899 */ /* 0x000fe20008010206 */
[----:B------:R-:W-:Y:S01]  /*6990*/  FADD.FTZ R4, R4, R159 ;  /* 0x0000009f04047221 */ /* 0x000fe20000010000 */
[----:B------:R-:W-:-:S04]  /*69a0*/  IMAD.WIDE R2, R161, 0x4, R2 ;  /* 0x00000004a1027825 */ /* 0x000fc800078e0202 */
[----:B------:R-:W-:Y:S01]  /*69b0*/  FFMA.FTZ R159, R155, R10, R6 ;  /* 0x0000000a9b9f7223 */ /* 0x000fe20000010006 */
[-C--:B------:R-:W-:Y:S01]  /*69c0*/  FFMA.FTZ R188, R127, -R66.reuse, R188 ;  /* 0x800000427fbc7223 */ /* 0x080fe200000100bc */
[----:B------:R-:W-:Y:S01]  /*69d0*/  FMUL.FTZ R161, R162, R66 ;  /* 0x00000042a2a17220 */ /* 0x000fe20000410000 */
[----:B------:R-:W-:Y:S01]  /*69e0*/  FMUL.FTZ R163, R134, R157 ;  /* 0x0000009d86a37220 */ /* 0x000fe20000410000 */
[----:B------:R-:W-:Y:S01]  /*69f0*/  USHF.L.U32 UR8, UR5, 0x2, URZ ;  /* 0x0000000205087899 */ /* 0x000fe2000800063f */
[----:B------:R-:W-:Y:S02]  /*6a00*/  IMAD R124, R32, UR9, RZ ;  /* 0x00000009207c7c24 */ /* 0x000fe4000f8e02ff */
[----:B------:R-:W-:Y:S01]  /*6a10*/  FADD.FTZ R4, R4, R159 ;  /* 0x0000009f04047221 */ /* 0x000fe20000010000 */
[----:B------:R-:W-:Y:S01]  /*6a20*/  FADD.FTZ R5, R5, R118 ;  /* 0x0000007605057221 */ /* 0x000fe20000010000 */
[----:B------:R-:W-:Y:S01]  /*6a30*/  FFMA.FTZ R6, R188, R161, -R163 ;  /* 0x000000a1bc067223 */ /* 0x000fe200000108a3 */
[----:B------:R-:W-:Y:S01]  /*6a40*/  IADD3 R159, R106, 0x20, RZ ;  /* 0x000000206a9f7810 */ /* 0x000fe20007ffe0ff */
[----:B------:R-:W-:Y:S01]  /*6a50*/  FMUL.FTZ R118, R43, R64 ;  /* 0x000000402b767220 */ /* 0x000fe20000410000 */
[----:B------:R-:W-:-:S02]  /*6a60*/  IMAD R165, R33, UR8, R124 ;  /* 0x0000000821a57c24 */ /* 0x000fc4000f8e027c */
[----:B------:R-:W-:Y:S01]  /*6a70*/  FADD.FTZ R140, R5, R6 ;  /* 0x00000006058c7221 */ /* 0x000fe20000010000 */
[----:B------:R-:W-:Y:S01]  /*6a80*/  LEA.HI.SX32 R124, R159, R106, 0x1b ;  /* 0x0000006a9f7c7211 */ /* 0x000fe200078fdaff */
[-C--:B------:R-:W-:Y:S01]  /*6a90*/  FMUL.FTZ R5, R153, R64.reuse ;  /* 0x0000004099057220 */ /* 0x080fe20000410000 */
[----:B------:R-:W-:Y:S01]  /*6aa0*/  FFMA.FTZ R159, R125, -R64, R138 ;  /* 0x800000407d9f7223 */ /* 0x000fe2000001008a */
[----:B------:R-:W-:Y:S01]  /*6ab0*/  FMUL.FTZ R161, R134, R161 ;  /* 0x000000a186a17220 */ /* 0x000fe20000410000 */
[----:B------:R-:W-:Y:S01]  /*6ac0*/  FMUL.FTZ R6, R42, R118 ;  /* 0x000000762a067220 */ /* 0x000fe20000410000 */
[----:B------:R-:W-:Y:S01]  /*6ad0*/  ISETP.GE.AND P1, PT, R7, 0x21, PT ;  /* 0x000000210700780c */ /* 0x000fe20003f26270 */
[----:B------:R-:W-:-:S04]  /*6ae0*/  IMAD.WIDE.U32 R2, R32, UR8, R2 ;  /* 0x0000000820027c25 */ /* 0x000fc8000f8e0002 */
[----:B------:R-:W-:Y:S01]  /*6af0*/  FFMA.FTZ R161, R188, R157, R161 ;  /* 0x0000009dbca17223 */ /* 0x000fe200000100a1 */
[----:B------:R-:W-:Y:S01]  /*6b00*/  FFMA.FTZ R167, R159, R5, -R6 ;  /* 0x000000059fa77223 */ /* 0x000fe20000010806 */
[----:B------:R-:W-:Y:S01]  /*6b10*/  LEA R6, R124, UR7, 0x2 ;  /* 0x000000077c067c11 */ /* 0x000fe2000f8e10ff */
[----:B------:R-:W-:Y:S01]  /*6b20*/  BSSY B0, `(.L_x_15812) ;  /* 0x000000f000007945 */ /* 0x000fe20003800000 */
[----:B------:R-:W-:Y:S01]  /*6b30*/  FADD.FTZ R126, R4, R161 ;  /* 0x000000a1047e7221 */ /* 0x000fe20000010000 */
[----:B------:R-:W-:Y:S01]  /*6b40*/  IADD3 R163, R106, 0x40, RZ ;  /* 0x000000406aa37810 */ /* 0x000fe20007ffe0ff */
[----:B------:R-:W-:Y:S01]  /*6b50*/  FADD.FTZ R40, R169, -R40 ;  /* 0x80000028a9287221 */ /* 0x000fe20000010000 */
[----:B------:R0:W1:Y:S01]  /*6b60*/  LDS R161, [R6+0x4a0] ;  /* 0x0004a00006a17984 */ /* 0x0000620000000800 */
[----:B------:R-:W-:Y:S01]  /*6b70*/  IADD3 R3, R3, R165, RZ ;  /* 0x000000a503037210 */ /* 0x000fe20007ffe0ff */
[----:B------:R-:W-:Y:S01]  /*6b80*/  FADD.FTZ R124, R140, R167 ;  /* 0x000000a78c7c7221 */ /* 0x000fe20000010000 */
[----:B------:R-:W-:-:S02]  /*6b90*/  IADD3 R165, R106, 0x60, RZ ;  /* 0x000000606aa57810 */ /* 0x000fc40007ffe0ff */
[-C--:B------:R-:W-:Y:S02]  /*6ba0*/  LEA.HI.SX32 R163, R163, R106.reuse, 0x1b ;  /* 0x0000006aa3a37211 */ /* 0x080fe400078fdaff */
[C---:B------:R-:W-:Y:S02]  /*6bb0*/  ISETP.GE.AND P2, PT, R7.reuse, 0x41, PT ;  /* 0x000000410700780c */ /* 0x040fe40003f46270 */
[----:B------:R-:W-:Y:S02]  /*6bc0*/  ISETP.GE.AND P3, PT, R7, 0x61, PT ;  /* 0x000000610700780c */ /* 0x000fe40003f66270 */
[----:B------:R-:W-:Y:S02]  /*6bd0*/  LEA.HI.SX32 R165, R165, R106, 0x1b ;  /* 0x0000006aa5a57211 */ /* 0x000fe400078fdaff */
[----:B------:R-:W-:Y:S01]  /*6be0*/  LEA R163, R163, UR7, 0x2 ;  /* 0x00000007a3a37c11 */ /* 0x000fe2000f8e10ff */
[----:B0-----:R-:W-:Y:S08]  /*6bf0*/  @!P1 BRA `(.L_x_15813) ;  /* 0x0000000000049947 */ /* 0x001ff00003800000 */
[----:B-1----:R0:W-:Y:S02]  /*6c00*/  REDG.E.ADD.F32.FTZ.RN.STRONG.GPU desc[UR12][R2.64+-0x780], R161 ;  /* 0xfff880a1020079a6 */ /* 0x0021e4000c10f38c */
.L_x_15813:
[----:B------:R-:W-:Y:S05]  /*6c10*/  BSYNC B0 ;  /* 0x0000000000007941 */ /* 0x000fea0003800000 */
.L_x_15812:
[----:B01----:R0:W1:Y:S01]  /*6c20*/  LDS R161, [R163+0x520] ;  /* 0x00052000a3a17984 */ /* 0x0030620000000800 */
[----:B------:R-:W-:Y:S01]  /*6c30*/  BSSY B0, `(.L_x_15814) ;  /* 0x0000004000007945 */ /* 0x000fe20003800000 */
[----:B------:R-:W-:-:S03]  /*6c40*/  LEA R4, R165, UR7, 0x2 ;  /* 0x00000007a5047c11 */ /* 0x000fc6000f8e10ff */
[----:B------:R-:W-:Y:S05]  /*6c50*/  @!P2 BRA `(.L_x_15815) ;  /* 0x000000000004a947 */ /* 0x000fea0003800000 */
[----:B-1----:R2:W-:Y:S02]  /*6c60*/  REDG.E.ADD.F32.FTZ.RN.STRONG.GPU desc[UR12][R2.64+-0x700], R161 ;  /* 0xfff900a1020079a6 */ /* 0x0025e4000c10f38c */
.L_x_15815:
[----:B------:R-:W-:Y:S05]  /*6c70*/  BSYNC B0 ;  /* 0x0000000000007941 */ /* 0x000fea0003800000 */
.L_x_15814:
[----:B-12---:R1:W2:Y:S01]  /*6c80*/  LDS R161, [R4+0x5a0] ;  /* 0x0005a00004a17984 */ /* 0x0062a20000000800 */
[----:B------:R-:W-:Y:S01]  /*6c90*/  BSSY B0, `(.L_x_15816) ;  /* 0x0000005000007945 */ /* 0x000fe20003800000 */
[C---:B0-----:R-:W-:Y:S02]  /*6ca0*/  IADD3 R163, R106.reuse, 0x80, RZ ;  /* 0x000000806aa37810 */ /* 0x041fe40007ffe0ff */
[----:B------:R-:W-:Y:S01]  /*6cb0*/  IADD3 R165, R106, 0xa0, RZ ;  /* 0x000000a06aa57810 */ /* 0x000fe20007ffe0ff */
[----:B------:R-:W-:Y:S06]  /*6cc0*/  @!P3 BRA `(.L_x_15817) ;  /* 0x000000000004b947 */ /* 0x000fec0003800000 */
[----:B--2---:R0:W-:Y:S02]  /*6cd0*/  REDG.E.ADD.F32.FTZ.RN.STRONG.GPU desc[UR12][R2.64+-0x680], R161 ;  /* 0xfff980a1020079a6 */ /* 0x0041e4000c10f38c */
.L_x_15817:
[----:B------:R-:W-:Y:S05]  /*6ce0*/  BSYNC B0 ;  /* 0x0000000000007941 */ /* 0x000fea0003800000 */
.L_x_15816:
        /* <DEDUP_REMOVED lines=17> */
.L_x_15819:
[----:B------:R-:W-:Y:S05]  /*6e00*/  BSYNC B0 ;  /* 0x0000000000007941 */ /* 0x000fea0003800000 */
.L_x_15818:
[----:B01----:R0:W1:Y:S01]  /*6e10*/  LDS R161, [R165+0x6a0] ;  /* 0x0006a000a5a17984 */ /* 0x0030620000000800 */
[----:B------:R-:W-:Y:S01]  /*6e20*/  BSSY B0, `(.L_x_15820) ;  /* 0x0000006000007945 */ /* 0x000fe20003800000 */
[----:B------:R-:W-:Y:S02]  /*6e30*/  IADD3 R163, R106, 0x100, RZ ;  /* 0x000001006aa37810 */ /* 0x000fe40007ffe0ff */
[----:B------:R-:W-:Y:S02]  /*6e40*/  LEA.HI.SX32 R167, R167, R106, 0x1b ;  /* 0x0000006aa7a77211 */ /* 0x000fe400078fdaff */
[----:B------:R-:W-:Y:S01]  /*6e50*/  LEA R4, R4, UR7, 0x2 ;  /* 0x0000000704047c11 */ /* 0x000fe2000f8e10ff */
[----:B------:R-:W-:Y:S06]  /*6e60*/  @!P1 BRA `(.L_x_15821) ;  /* 0x0000000000049947 */ /* 0x000fec0003800000 */
[----:B-1----:R2:W-:Y:S02]  /*6e70*/  REDG.E.ADD.F32.FTZ.RN.STRONG.GPU desc[UR12][R2.64+-0x580], R161 ;  /* 0xfffa80a1020079a6 */ /* 0x0025e4000c10f38c */
.L_x_15821:
[----:B------:R-:W-:Y:S05]  /*6e80*/  BSYNC B0 ;  /* 0x0000000000007941 */ /* 0x000fea0003800000 */
.L_x_15820:
[----:B-12---:R1:W2:Y:S01]  /*6e90*/  LDS R161, [R4+0x720] ;  /* 0x0007200004a17984 */ /* 0x0062a20000000800 */
[----:B------:R-:W-:Y:S01]  /*6ea0*/  BSSY B0, `(.L_x_15822) ;  /* 0x0000006000007945 */ /* 0x000fe20003800000 */
[----:B0-----:R-:W-:Y:S02]  /*6eb0*/  IADD3 R165, R106, 0x120, RZ ;  /* 0x000001206aa57810 */ /* 0x001fe40007ffe0ff */
[----:B------:R-:W-:Y:S02]  /*6ec0*/  LEA.HI.SX32 R163, R163, R106, 0x1b ;  /* 0x0000006aa3a37211 */ /* 0x000fe400078fdaff */
[----:B------:R-:W-:Y:S01]  /*6ed0*/  LEA R167, R167, UR7, 0x2 ;  /* 0x00000007a7a77c11 */ /* 0x000fe2000f8e10ff */
[----:B------:R-:W-:Y:S06]  /*6ee0*/  @!P2 BRA `(.L_x_15823) ;  /* 0x000000000004a947 */ /* 0x000fec0003800000 */
[----:B--2---:R0:W-:Y:S02]  /*6ef0*/  REDG.E.ADD.F32.FTZ.RN.STRONG.GPU desc[UR12][R2.64+-0x500], R161 ;  /* 0xfffb00a1020079a6 */ /* 0x0041e4000c10f38c */
.L_x_15823:
[----:B------:R-:W-:Y:S05]  /*6f00*/  BSYNC B0 ;  /* 0x0000000000007941 */ /* 0x000fea0003800000 */
.L_x_15822:
[----:B0-2---:R0:W2:Y:S01]  /*6f10*/  LDS R161, [R167+0x7a0] ;  /* 0x0007a000a7a17984 */ /* 0x0050a20000000800 */
[----:B------:R-:W-:Y:S01]  /*6f20*/  BSSY B0, `(.L_x_15824) ;  /* 0x0000005000007945 */ /* 0x000fe20003800000 */
[----:B------:R-:W-:Y:S02]  /*6f30*/  LEA.HI.SX32 R165, R165, R106, 0x1b ;  /* 0x0000006aa5a57211 */ /* 0x000fe400078fdaff */
[----:B------:R-:W-:Y:S01]  /*6f40*/  LEA R163, R163, UR7, 0x2 ;  /* 0x00000007a3a37c11 */ /* 0x000fe2000f8e10ff */
[----:B------:R-:W-:Y:S06]  /*6f50*/  @!P3 BRA `(.L_x_15825) ;  /* 0x000000000004b947 */ /* 0x000fec0003800000 */
[----:B--2---:R3:W-:Y:S02]  /*6f60*/  REDG.E.ADD.F32.FTZ.RN.STRONG.GPU desc[UR12][R2.64+-0x480], R161 ;  /* 0xfffb80a1020079a6 */ /* 0x0047e4000c10f38c */
.L_x_15825:
[----:B------:R-:W-:Y:S05]  /*6f70*/  BSYNC B0 ;  /* 0x0000000000007941 */ /* 0x000fea0003800000 */
.L_x_15824:
[----:B--23--:R2:W3:Y:S01]  /*6f80*/  LDS R161, [R163+0x820] ;  /* 0x00082000a3a17984 */ /* 0x00c4e20000000800 */
[----:B------:R-:W-:Y:S01]  /*6f90*/  BSSY B0, `(.L_x_15826) ;  /* 0x0000004000007945 */ /* 0x000fe20003800000 */
[----:B-1----:R-:W-:-:S03]  /*6fa0*/  LEA R4, R165, UR7, 0x2 ;  /* 0x00000007a5047c11 */ /* 0x002fc6000f8e10ff */
[----:B------:R-:W-:Y:S05]  /*6fb0*/  @!P4 BRA `(.L_x_15827) ;  /* 0x000000000004c947 */ /* 0x000fea0003800000 */
[----:B---3--:R1:W-:Y:S02]  /*6fc0*/  REDG.E.ADD.F32.FTZ.RN.STRONG.GPU desc[UR12][R2.64+-0x400], R161 ;  /* 0xfffc00a1020079a6 */ /* 0x0083e4000c10f38c */
.L_x_15827:
[----:B------:R-:W-:Y:S05]  /*6fd0*/  BSYNC B0 ;  /* 0x0000000000007941 */ /* 0x000fea0003800000 */
.L_x_15826:
[----:B-1-3--:R1:W3:Y:S01]  /*6fe0*/  LDS R161, [R4+0x8a0] ;  /* 0x0008a00004a17984 */ /* 0x00a2e20000000800 */
[----:B------:R-:W-:Y:S01]  /*6ff0*/  BSSY B0, `(.L_x_15828) ;  /* 0x0000005000007945 */ /* 0x000fe20003800000 */
[C---:B--2---:R-:W-:Y:S02]  /*7000*/  IADD3 R163, R106.reuse, 0x140, RZ ;  /* 0x000001406aa37810 */ /* 0x044fe40007ffe0ff */
[----:B------:R-:W-:Y:S01]  /*7010*/  IADD3 R165, R106, 0x160, RZ ;  /* 0x000001606aa57810 */ /* 0x000fe20007ffe0ff */
[----:B------:R-:W-:Y:S06]  /*7020*/  @!P5 BRA `(.L_x_15829) ;  /* 0x000000000004d947 */ /* 0x000fec0003800000 */
[----:B---3--:R2:W-:Y:S02]  /*7030*/  REDG.E.ADD.F32.FTZ.RN.STRONG.GPU desc[UR12][R2.64+-0x380], R161 ;  /* 0xfffc80a1020079a6 */ /* 0x0085e4000c10f38c */
.L_x_15829:
[----:B------:R-:W-:Y:S05]  /*7040*/  BSYNC B0 ;  /* 0x0000000000007941 */ /* 0x000fea0003800000 */
.L_x_15828:
        /* <DEDUP_REMOVED lines=17> */
.L_x_15831:
[----:B------:R-:W-:Y:S05]  /*7160*/  BSYNC B0 ;  /* 0x0000000000007941 */ /* 0x000fea0003800000 */
.L_x_15830:
[----:B------:R2:W3:Y:S01]  /*7170*/  LDS R7, [R165+0x9a0] ;  /* 0x0009a000a5077984 */ /* 0x0004e20000000800 */
[----:B------:R-:W-:Y:S01]  /*7180*/  BSSY B0, `(.L_x_15832) ;  /* 0x0000006000007945 */ /* 0x000fe20003800000 */
[----:B01----:R-:W-:Y:S02]  /*7190*/  IADD3 R161, R106, 0x1c0, RZ ;  /* 0x000001c06aa17810 */ /* 0x003fe40007ffe0ff */
[----:B------:R-:W-:Y:S02]  /*71a0*/  LEA.HI.SX32 R167, R167, R106, 0x1b ;  /* 0x0000006aa7a77211 */ /* 0x000fe400078fdaff */
[----:B------:R-:W-:Y:S01]  /*71b0*/  LEA R4, R4, UR7, 0x2 ;  /* 0x0000000704047c11 */ /* 0x000fe2000f8e10ff */
[----:B------:R-:W-:Y:S06]  /*71c0*/  @!P1 BRA `(.L_x_15833) ;  /* 0x0000000000049947 */ /* 0x000fec0003800000 */
[----:B---3--:R0:W-:Y:S02]  /*71d0*/  REDG.E.ADD.F32.FTZ.RN.STRONG.GPU desc[UR12][R2.64+-0x280], R7 ;  /* 0xfffd8007020079a6 */ /* 0x0081e4000c10f38c */
.L_x_15833:
[----:B------:R-:W-:Y:S05]  /*71e0*/  BSYNC B0 ;  /* 0x0000000000007941 */ /* 0x000fea0003800000 */
.L_x_15832:
[----:B0--3--:R0:W1:Y:S01]  /*71f0*/  LDS R7, [R4+0xa20] ;  /* 0x000a200004077984 */ /* 0x0090620000000800 */
[----:B------:R-:W-:Y:S01]  /*7200*/  BSSY B0, `(.L_x_15834) ;  /* 0x0000006000007945 */ /* 0x000fe20003800000 */
[----:B------:R-:W-:Y:S02]  /*7210*/  IADD3 R163, R106, 0x1e0, RZ ;  /* 0x000001e06aa37810 */ /* 0x000fe40007ffe0ff */
[----:B------:R-:W-:Y:S02]  /*7220*/  LEA.HI.SX32 R161, R161, R106, 0x1b ;  /* 0x0000006aa1a17211 */ /* 0x000fe400078fdaff */
[----:B------:R-:W-:Y:S01]  /*7230*/  LEA R167, R167, UR7, 0x2 ;  /* 0x00000007a7a77c11 */ /* 0x000fe2000f8e10ff */
[----:B------:R-:W-:Y:S06]  /*7240*/  @!P2 BRA `(.L_x_15835) ;  /* 0x000000000004a947 */ /* 0x000fec0003800000 */
[----:B-1----:R3:W-:Y:S02]  /*7250*/  REDG.E.ADD.F32.FTZ.RN.STRONG.GPU desc[UR12][R2.64+-0x200], R7 ;  /* 0xfffe0007020079a6 */ /* 0x0027e4000c10f38c */
.L_x_15835:
[----:B------:R-:W-:Y:S05]  /*7260*/  BSYNC B0 ;  /* 0x0000000000007941 */ /* 0x000fea0003800000 */
.L_x_15834:
[----:B-1-3--:R1:W3:Y:S01]  /*7270*/  LDS R7, [R167+0xaa0] ;  /* 0x000aa000a7077984 */ /* 0x00a2e20000000800 */
[----:B------:R-:W-:Y:S01]  /*7280*/  BSSY B0, `(.L_x_15836) ;  /* 0x0000005000007945 */ /* 0x000fe20003800000 */
[----:B------:R-:W-:Y:S02]  /*7290*/  LEA.HI.SX32 R163, R163, R106, 0x1b ;  /* 0x0000006aa3a37211 */ /* 0x000fe400078fdaff */
[----:B------:R-:W-:Y:S01]  /*72a0*/  LEA R161, R161, UR7, 0x2 ;  /* 0x00000007a1a17c11 */ /* 0x000fe2000f8e10ff */
[----:B------:R-:W-:Y:S06]  /*72b0*/  @!P3 BRA `(.L_x_15837) ;  /* 0x000000000004b947 */ /* 0x000fec0003800000 */
[----:B---3--:R4:W-:Y:S02]  /*72c0*/  REDG.E.ADD.F32.FTZ.RN.STRONG.GPU desc[UR12][R2.64+-0x180], R7 ;  /* 0xfffe8007020079a6 */ /* 0x0089e4000c10f38c */
.L_x_15837:
[----:B------:R-:W-:Y:S05]  /*72d0*/  BSYNC B0 ;  /* 0x0000000000007941 */ /* 0x000fea0003800000 */
.L_x_15836:
[----:B0-----:R-:W-:Y:S01]  /*72e0*/  FMUL.FTZ R4, R42, R5 ;  /* 0x000000052a047220 */ /* 0x001fe20000410000 */
[----:B------:R-:W-:Y:S01]  /*72f0*/  BSSY B0, `(.L_x_15838) ;  /* 0x0000005000007945 */ /* 0x000fe20003800000 */
[----:B------:R0:W0:Y:S01]  /*7300*/  LDS R5, [R161+0xb20] ;  /* 0x000b2000a1057984 */ /* 0x0000220000000800 */
[----:B------:R-:W-:Y:S02]  /*7310*/  LEA R163, R163, UR7, 0x2 ;  /* 0x00000007a3a37c11 */ /* 0x000fe4000f8e10ff */
[----:B------:R-:W-:Y:S05]  /*7320*/  @!P4 BRA `(.L_x_15839) ;  /* 0x000000000004c947 */ /* 0x000fea0003800000 */
[----:B0-----:R0:W-:Y:S02]  /*7330*/  REDG.E.ADD.F32.FTZ.RN.STRONG.GPU desc[UR12][R2.64+-0x100], R5 ;  /* 0xffff0005020079a6 */ /* 0x0011e4000c10f38c */
.L_x_15839:
[----:B------:R-:W-:Y:S05]  /*7340*/  BSYNC B0 ;  /* 0x0000000000007941 */ /* 0x000fea0003800000 */
.L_x_15838:
[----:B0-----:R0:W0:Y:S01]  /*7350*/  LDS R5, [R163+0xba0] ;  /* 0x000ba000a3057984 */ /* 0x0010220000000800 */
[----:B------:R-:W-:Y:S01]  /*7360*/  BSSY B0, `(.L_x_15840) ;  /* 0x0000004000007945 */ /* 0x000fe20003800000 */
[----:B---34-:R-:W-:-:S03]  /*7370*/  FFMA.FTZ R7, R159, R118, R4 ;  /* 0x000000769f077223 */ /* 0x018fc60000010004 */
[----:B------:R-:W-:Y:S05]  /*7380*/  @!P5 BRA `(.L_x_15841) ;  /* 0x000000000004d947 */ /* 0x000fea0003800000 */
[----:B0-----:R3:W-:Y:S02]  /*7390*/  REDG.E.ADD.F32.FTZ.RN.STRONG.GPU desc[UR12][R2.64+-0x80], R5 ;  /* 0xffff8005020079a6 */ /* 0x0017e4000c10f38c */
.L_x_15841:
[----:B------:R-:W-:Y:S05]  /*73a0*/  BSYNC B0 ;  /* 0x0000000000007941 */ /* 0x000fea0003800000 */
.L_x_15840:
[----:B------:R-:W-:Y:S01]  /*73b0*/  FADD.FTZ R4, R126, R7 ;  /* 0x000000077e047221 */ /* 0x000fe20000010000 */
[----:B---3--:R-:W3:Y:S01]  /*73c0*/  SHFL.DOWN PT, R2, R124, 0x1, 0x1f ;  /* 0x08201f007c027f89 */ /* 0x008ee200000e0000 */
[----:B------:R-:W-:Y:S01]  /*73d0*/  ISETP.GT.AND P1, PT, R104, 0x1e, PT ;  /* 0x0000001e6800780c */ /* 0x000fe20003f24270 */
[----:B------:R-:W-:Y:S01]  /*73e0*/  FADD.FTZ R47, R10, R47 ;  /* 0x0000002f0a2f7221 */ /* 0x000fe20000010000 */
[----:B0-----:R-:W-:Y:S01]  /*73f0*/  MOV R5, R124 ;  /* 0x0000007c00057202 */ /* 0x001fe20000000f00 */
[----:B------:R-:W0:Y:S01]  /*7400*/  SHFL.DOWN PT, R161, R0, 0x1, 0x1f ;  /* 0x08201f0000a17f89 */ /* 0x000e2200000e0000 */
[----:B------:R-:W-:Y:S01]  /*7410*/  MOV R6, R0 ;  /* 0x0000000000067202 */ /* 0x000fe20000000f00 */
[----:B------:R-:W-:Y:S01]  /*7420*/  BSSY B0, `(.L_x_15842) ;  /* 0x0000081000007945 */ /* 0x000fe20003800000 */
[----:B------:R-:W-:Y:S01]  /*7430*/  MOV R7, R40 ;  /* 0x0000002800077202 */ /* 0x000fe20000000f00 */
[----:B------:R-:W4:Y:S01]  /*7440*/  SHFL.DOWN PT, R126, R40, 0x1, 0x1f ;  /* 0x08201f00287e7f89 */ /* 0x000f2200000e0000 */
[----:B------:R-:W-:Y:S01]  /*7450*/  ISETP.NE.AND P2, PT, R104, RZ, PT ;  /* 0x000000ff6800720c */ /* 0x000fe20003f45270 */
        /* <DEDUP_REMOVED lines=8> */
[----:B---3--:R-:W-:Y:S01]  /*74e0*/  @!P1 FADD.FTZ R5, R5, R2 ;  /* 0x0000000205059221 */ /* 0x008fe20000010000 */
[----:B0-----:R-:W-:-:S04]  /*74f0*/  @!P1 FADD.FTZ R6, R6, R161 ;  /* 0x000000a106069221 */ /* 0x001fc80000010000 */
        /* <DEDUP_REMOVED lines=9> */
[----:B----4-:R-:W-:-:S04]  /*7590*/  @!P1 FADD.FTZ R7, R7, R2 ;  /* 0x0000000207079221 */ /* 0x010fc80000010000 */
[----:B------:R-:W0:Y:S01]  /*75a0*/  SHFL.DOWN PT, R163, R6, 0x4, 0x1f ;  /* 0x08801f0006a37f89 */ /* 0x000e2200000e0000 */
[----:B-----5:R-:W-:-:S03]  /*75b0*/  @!P1 FADD.FTZ R4, R4, R3 ;  /* 0x0000000304049221 */ /* 0x020fc60000010000 */
[----:B------:R-:W3:Y:S01]  /*75c0*/  SHFL.DOWN PT, R2, R5, 0x4, 0x1f ;  /* 0x08801f0005027f89 */ /* 0x000ee200000e0000 */
[C---:B------:R-:W-:Y:S01]  /*75d0*/  FMUL.FTZ R3, R39.reuse, R43 ;  /* 0x0000002b27037220 */ /* 0x040fe20000410000 */
[----:B------:R-:W-:Y:S02]  /*75e0*/  ISETP.GT.AND P1, PT, R104, 0x1b, PT ;  /* 0x0000001b6800780c */ /* 0x000fe40003f24270 */
[----:B------:R-:W4:Y:S01]  /*75f0*/  SHFL.DOWN PT, R40, R7, 0x4, 0x1f ;  /* 0x08801f0007287f89 */ /* 0x000f2200000e0000 */
[-C--:B------:R-:W-:Y:S01]  /*7600*/  FFMA.FTZ R3, R38, R153.reuse, -R3 ;  /* 0x0000009926037223 */ /* 0x080fe20000010803 */
[C---:B------:R-:W-:Y:S02]  /*7610*/  FMUL.FTZ R153, R39.reuse, R153 ;  /* 0x0000009927997220 */ /* 0x040fe40000410000 */
[----:B------:R-:W5:Y:S01]  /*7620*/  SHFL.DOWN PT, R161, R4, 0x4, 0x1f ;  /* 0x08801f0004a17f89 */ /* 0x000f6200000e0000 */
[----:B------:R-:W-:Y:S01]  /*7630*/  FMUL.FTZ R42, R42, R3 ;  /* 0x000000032a2a7220 */ /* 0x000fe20000410000 */
[----:B------:R-:W-:Y:S01]  /*7640*/  FFMA.FTZ R0, R38, R43, R153 ;  /* 0x0000002b26007223 */ /* 0x000fe20000010099 */
[----:B------:R-:W-:-:S03]  /*7650*/  FMUL.FTZ R3, R39, R164 ;  /* 0x000000a427037220 */ /* 0x000fc60000410000 */
[----:B------:R-:W-:Y:S01]  /*7660*/  FFMA.FTZ R0, R159, R0, R42 ;  /* 0x000000009f007223 */ /* 0x000fe2000001002a */
[----:B------:R-:W-:-:S03]  /*7670*/  FFMA.FTZ R3, R38, R162, -R3 ;  /* 0x000000a226037223 */ /* 0x000fc60000010803 */
[----:B------:R-:W-:Y:S01]  /*7680*/  FFMA.FTZ R153, R125, R43, R0 ;  /* 0x0000002b7d997223 */ /* 0x000fe20000010000 */
[----:B------:R-:W-:Y:S01]  /*7690*/  FMUL.FTZ R125, R134, R3 ;  /* 0x00000003867d7220 */ /* 0x000fe20000410000 */
[----:B0-----:R-:W-:Y:S01]  /*76a0*/  @!P1 FADD.FTZ R6, R6, R163 ;  /* 0x000000a306069221 */ /* 0x001fe20000010000 */
[----:B------:R-:W-:Y:S01]  /*76b0*/  FMUL.FTZ R3, R39, R162 ;  /* 0x000000a227037220 */ /* 0x000fe20000410000 */
[----:B------:R-:W-:Y:S01]  /*76c0*/  FADD.FTZ R60, R153, R60 ;  /* 0x0000003c993c7221 */ /* 0x000fe20000010000 */
[----:B---3--:R-:W-:Y:S02]  /*76d0*/  @!P1 FADD.FTZ R5, R5, R2 ;  /* 0x0000000205059221 */ /* 0x008fe40000010000 */
[----:B------:R-:W-:Y:S01]  /*76e0*/  FFMA.FTZ R43, R38, R164, R3 ;  /* 0x000000a4262b7223 */ /* 0x000fe20000010003 */
[----:B------:R-:W-:Y:S01]  /*76f0*/  FMUL.FTZ R3, R39, R156 ;  /* 0x0000009c27037220 */ /* 0x000fe20000410000 */
[----:B----4-:R-:W-:Y:S01]  /*7700*/  @!P1 FADD.FTZ R7, R7, R40 ;  /* 0x0000002807079221 */ /* 0x010fe20000010000 */
[----:B------:R-:W0:Y:S01]  /*7710*/  SHFL.DOWN PT, R2, R5, 0x8, 0x1f ;  /* 0x09001f0005027f89 */ /* 0x000e2200000e0000 */
[----:B------:R-:W-:Y:S01]  /*7720*/  FFMA.FTZ R188, R188, R43, R125 ;  /* 0x0000002bbcbc7223 */ /* 0x000fe2000001007d */
[-C--:B------:R-:W-:Y:S01]  /*7730*/  FFMA.FTZ R125, R38, R160.reuse, -R3 ;  /* 0x000000a0267d7223 */ /* 0x080fe20000010803 */
[----:B-----5:R-:W-:Y:S01]  /*7740*/  @!P1 FADD.FTZ R4, R4, R161 ;  /* 0x000000a104049221 */ /* 0x020fe20000010000 */
[----:B------:R-:W3:Y:S01]  /*7750*/  SHFL.DOWN PT, R40, R7, 0x8, 0x1f ;  /* 0x09001f0007287f89 */ /* 0x000ee200000e0000 */
[C---:B------:R-:W-:Y:S01]  /*7760*/  FMUL.FTZ R43, R39.reuse, R160 ;  /* 0x000000a0272b7220 */ /* 0x040fe20000410000 */
[C---:B------:R-:W-:Y:S01]  /*7770*/  FMUL.FTZ R3, R39.reuse, R158 ;  /* 0x0000009e27037220 */ /* 0x040fe20000410000 */
[----:B------:R-:W-:Y:S01]  /*7780*/  ISETP.GT.AND P1, PT, R104, 0x17, PT ;  /* 0x000000176800780c */ /* 0x000fe20003f24270 */
[----:B------:R-:W4:Y:S01]  /*7790*/  SHFL.DOWN PT, R161, R6, 0x8, 0x1f ;  /* 0x09001f0006a17f89 */ /* 0x000f2200000e0000 */
[C---:B------:R-:W-:Y:S01]  /*77a0*/  FFMA.FTZ R0, R38.reuse, R156, R43 ;  /* 0x0000009c26007223 */ /* 0x040fe2000001002b */
[-C--:B------:R-:W-:Y:S01]  /*77b0*/  FFMA.FTZ R43, R38, R154.reuse, -R3 ;  /* 0x0000009a262b7223 */ /* 0x080fe20000010803 */
[----:B------:R-:W-:Y:S01]  /*77c0*/  FMUL.FTZ R3, R39, R154 ;  /* 0x0000009a27037220 */ /* 0x000fe20000410000 */
[----:B------:R-:W5:Y:S01]  /*77d0*/  SHFL.DOWN PT, R159, R4, 0x8, 0x1f ;  /* 0x09001f00049f7f89 */ /* 0x000f6200000e0000 */
[----:B------:R-:W-:Y:S01]  /*77e0*/  FFMA.FTZ R188, R127, R164, R188 ;  /* 0x000000a47fbc7223 */ /* 0x000fe200000100bc */
[----:B------:R-:W-:Y:S01]  /*77f0*/  FMUL.FTZ R43, R130, R43 ;  /* 0x0000002b822b7220 */ /* 0x000fe20000410000 */
[----:B------:R-:W-:Y:S01]  /*7800*/  FFMA.FTZ R3, R38, R158, R3 ;  /* 0x0000009e26037223 */ /* 0x000fe20000010003 */
[----:B------:R-:W-:Y:S01]  /*7810*/  FMUL.FTZ R132, R132, R125 ;  /* 0x0000007d84847220 */ /* 0x000fe20000410000 */
[----:B------:R-:W-:-:S02]  /*7820*/  FADD.FTZ R59, R188, R59 ;  /* 0x0000003bbc3b7221 */ /* 0x000fc40000010000 */
[----:B------:R-:W-:Y:S01]  /*7830*/  FFMA.FTZ R186, R186, R3, R43 ;  /* 0x00000003baba7223 */ /* 0x000fe2000001002b */
[----:B------:R-:W-:Y:S01]  /*7840*/  FMUL.FTZ R3, R39, R41 ;  /* 0x0000002927037220 */ /* 0x000fe20000410000 */
[----:B------:R-:W-:Y:S01]  /*7850*/  FFMA.FTZ R0, R155, R0, R132 ;  /* 0x000000009b007223 */ /* 0x000fe20000010084 */
[----:B------:R-:W-:Y:S01]  /*7860*/  FMUL.FTZ R43, R39, R166 ;  /* 0x000000a6272b7220 */ /* 0x000fe20000410000 */
[----:B------:R-:W-:Y:S01]  /*7870*/  FFMA.FTZ R186, R131, R158, R186 ;  /* 0x0000009e83ba7223 */ /* 0x000fe200000100ba */
[----:B0-----:R-:W-:Y:S01]  /*7880*/  @!P1 FADD.FTZ R5, R5, R2 ;  /* 0x0000000205059221 */ /* 0x001fe20000010000 */
[-C--:B------:R-:W-:Y:S01]  /*7890*/  FFMA.FTZ R3, R38, R149.reuse, -R3 ;  /* 0x0000009526037223 */ /* 0x080fe20000010803 */
[----:B------:R-:W-:Y:S01]  /*78a0*/  FMUL.FTZ R149, R39, R149 ;  /* 0x0000009527957220 */ /* 0x000fe20000410000 */
[----:B------:R-:W-:Y:S01]  /*78b0*/  FFMA.FTZ R129, R129, R156, R0 ;  /* 0x0000009c81817223 */ /* 0x000fe20000010000 */
[----:B---3--:R-:W-:Y:S01]  /*78c0*/  @!P1 FADD.FTZ R7, R7, R40 ;  /* 0x0000002807079221 */ /* 0x008fe20000010000 */
[----:B------:R-:W0:Y:S01]  /*78d0*/  SHFL.DOWN PT, R2, R5, 0x10, 0x1f ;  /* 0x0a001f0005027f89 */ /* 0x000e2200000e0000 */
[----:B------:R-:W-:Y:S01]  /*78e0*/  FMUL.FTZ R125, R128, R3 ;  /* 0x00000003807d7220 */ /* 0x000fe20000410000 */
[C---:B------:R-:W-:Y:S01]  /*78f0*/  FMUL.FTZ R3, R39.reuse, R170 ;  /* 0x000000aa27037220 */ /* 0x040fe20000410000 */
[----:B----4-:R-:W-:Y:S01]  /*7900*/  @!P1 FADD.FTZ R6, R6, R161 ;  /* 0x000000a106069221 */ /* 0x010fe20000010000 */
[----:B------:R-:W3:Y:S01]  /*7910*/  SHFL.DOWN PT, R10, R7, 0x10, 0x1f ;  /* 0x0a001f00070a7f89 */ /* 0x000ee200000e0000 */
[C---:B------:R-:W-:Y:S01]  /*7920*/  FFMA.FTZ R149, R38.reuse, R41, R149 ;  /* 0x0000002926957223 */ /* 0x040fe20000010095 */
[----:B------:R-:W-:Y:S01]  /*7930*/  FFMA.FTZ R3, R38, R168, -R3 ;  /* 0x000000a826037223 */ /* 0x000fe20000010803 */
[----:B-----5:R-:W-:Y:S01]  /*7940*/  @!P1 FADD.FTZ R4, R4, R159 ;  /* 0x0000009f04049221 */ /* 0x020fe20000010000 */
[----:B------:R-:W4:Y:S01]  /*7950*/  SHFL.DOWN PT, R153, R6, 0x10, 0x1f ;  /* 0x0a001f0006997f89 */ /* 0x000f2200000e0000 */
[----:B------:R-:W-:Y:S01]  /*7960*/  ISETP.GT.AND P1, PT, R104, 0xf, PT ;  /* 0x0000000f6800780c */ /* 0x000fe20003f24270 */
[----:B------:R-:W-:Y:S01]  /*7970*/  FFMA.FTZ R136, R136, R149, R125 ;  /* 0x0000009588887223 */ /* 0x000fe2000001007d */
[----:B------:R-:W-:Y:S01]  /*7980*/  FMUL.FTZ R120, R120, R3 ;  /* 0x0000000378787220 */ /* 0x000fe20000410000 */
[----:B------:R-:W5:Y:S01]  /*7990*/  SHFL.DOWN PT, R127, R4, 0x10, 0x1f ;  /* 0x0a001f00047f7f89 */ /* 0x000f6200000e0000 */
[----:B------:R-:W-:Y:S01]  /*79a0*/  FMUL.FTZ R3, R39, R142 ;  /* 0x0000008e27037220 */ /* 0x000fe20000410000 */
[CC--:B------:R-:W-:Y:S01]  /*79b0*/  FFMA.FTZ R0, R38.reuse, R146.reuse, -R43 ;  /* 0x0000009226007223 */ /* 0x0c0fe2000001082b */
[----:B------:R-:W-:Y:S01]  /*79c0*/  FFMA.FTZ R133, R133, R41, R136 ;  /* 0x0000002985857223 */ /* 0x000fe20000010088 */
[C---:B------:R-:W-:Y:S01]  /*79d0*/  FMUL.FTZ R43, R39.reuse, R146 ;  /* 0x00000092272b7220 */ /* 0x040fe20000410000 */
[C---:B------:R-:W-:Y:S01]  /*79e0*/  FMUL.FTZ R41, R39.reuse, R168 ;  /* 0x000000a827297220 */ /* 0x040fe20000410000 */
[-C--:B------:R-:W-:Y:S01]  /*79f0*/  FMUL.FTZ R39, R39, R141.reuse ;  /* 0x0000008d27277220 */ /* 0x080fe20000410000 */
[C---:B------:R-:W-:Y:S01]  /*7a00*/  FFMA.FTZ R3, R38.reuse, R141, -R3 ;  /* 0x0000008d26037223 */ /* 0x040fe20000010803 */
[----:B------:R-:W-:Y:S01]  /*7a10*/  FMUL.FTZ R147, R147, R0 ;  /* 0x0000000093937220 */ /* 0x000fe20000410000 */
[C---:B------:R-:W-:Y:S01]  /*7a20*/  FFMA.FTZ R43, R38.reuse, R166, R43 ;  /* 0x000000a6262b7223 */ /* 0x040fe2000001002b */
[C---:B------:R-:W-:Y:S01]  /*7a30*/  FFMA.FTZ R0, R38.reuse, R170, R41 ;  /* 0x000000aa26007223 */ /* 0x040fe20000010029 */
[----:B------:R-:W-:Y:S01]  /*7a40*/  FFMA.FTZ R39, R38, R142, R39 ;  /* 0x0000008e26277223 */ /* 0x000fe20000010027 */
[----:B------:R-:W-:Y:S01]  /*7a50*/  FMUL.FTZ R3, R122, R3 ;  /* 0x000000037a037220 */ /* 0x000fe20000410000 */
[----:B0-----:R-:W-:Y:S01]  /*7a60*/  @!P1 FADD.FTZ R5, R5, R2 ;  /* 0x0000000205059221 */ /* 0x001fe20000010000 */
[----:B------:R-:W-:Y:S01]  /*7a70*/  FFMA.FTZ R178, R178, R43, R147 ;  /* 0x0000002bb2b27223 */ /* 0x000fe20000010093 */
[----:B------:R-:W-:Y:S01]  /*7a80*/  FFMA.FTZ R0, R139, R0, R120 ;  /* 0x000000008b007223 */ /* 0x000fe20000010078 */
[----:B---3--:R-:W-:Y:S01]  /*7a90*/  @!P1 FADD.FTZ R7, R7, R10 ;  /* 0x0000000a07079221 */ /* 0x008fe20000010000 */
[----:B------:R-:W-:Y:S01]  /*7aa0*/  FFMA.FTZ R172, R172, R39, R3 ;  /* 0x00000027acac7223 */ /* 0x000fe20000010003 */
[----:B------:R-:W-:Y:S01]  /*7ab0*/  FFMA.FTZ R178, R135, R166, R178 ;  /* 0x000000a687b27223 */ /* 0x000fe200000100b2 */
[----:B------:R-:W-:Y:S01]  /*7ac0*/  FFMA.FTZ R137, R137, R170, R0 ;  /* 0x000000aa89897223 */ /* 0x000fe20000010000 */
[----:B----4-:R-:W-:Y:S01]  /*7ad0*/  @!P1 FADD.FTZ R6, R6, R153 ;  /* 0x0000009906069221 */ /* 0x010fe20000010000 */
[----:B------:R-:W-:Y:S01]  /*7ae0*/  FFMA.FTZ R172, R123, R142, R172 ;  /* 0x0000008e7bac7223 */ /* 0x000fe200000100ac */
[----:B------:R-:W-:Y:S01]  /*7af0*/  FADD.FTZ R58, R129, R58 ;  /* 0x0000003a813a7221 */ /* 0x000fe20000010000 */
[----:B------:R-:W-:Y:S01]  /*7b00*/  FADD.FTZ R57, R186, R57 ;  /* 0x00000039ba397221 */ /* 0x000fe20000010000 */
[----:B-----5:R-:W-:Y:S01]  /*7b10*/  @!P1 FADD.FTZ R4, R4, R127 ;  /* 0x0000007f04049221 */ /* 0x020fe20000010000 */
[----:B------:R-:W-:Y:S01]  /*7b20*/  FADD.FTZ R56, R133, R56 ;  /* 0x0000003885387221 */ /* 0x000fe20000010000 */
[----:B------:R-:W-:Y:S01]  /*7b30*/  FADD.FTZ R55, R178, R55 ;  /* 0x00000037b2377221 */ /* 0x000fe20000010000 */
[----:B------:R-:W-:Y:S01]  /*7b40*/  FADD.FTZ R54, R137, R54 ;  /* 0x0000003689367221 */ /* 0x000fe20000010000 */
[----:B------:R-:W-:Y:S01]  /*7b50*/  FADD.FTZ R53, R172, R53 ;  /* 0x00000035ac357221 */ /* 0x000fe20000010000 */
[----:B------:R0:W-:Y:S01]  /*7b60*/  @!P2 STS.128 [UR7+0xc70], R4 ;  /* 0x000c7004ff00a988 */ /* 0x0001e20008000c07 */
[----:B------:R-:W-:Y:S06]  /*7b70*/  BAR.SYNC.DEFER_BLOCKING 0x0 ;  /* 0x0000000000007b1d */ /* 0x000fec0000010000 */
[----:B------:R-:W-:Y:S05]  /*7b80*/  @P0 BRA `(.L_x_15843) ;  /* 0x0000000000280947 */ /* 0x000fea0003800000 */
[----:B------:R-:W-:Y:S02]  /*7b90*/  ISETP.NE.AND P0, PT, R94, R121, PT ;  /* 0x000000795e00720c */ /* 0x000fe40003f05270 */
[----:B------:R-:W-:-:S11]  /*7ba0*/  LEA R0, R117, UR7, 0x3 ;  /* 0x0000000775007c11 */ /* 0x000fd6000f8e18ff */
[----:B------:R-:W0:Y:S04]  /*7bb0*/  @P0 LDS.64 R2, [R0+0x39b0] ;  /* 0x0039b00000020984 */ /* 0x000e280000000a00 */
[----:B------:R-:W3:Y:S01]  /*7bc0*/  @P0 LDS.64 R10, [R0+0x31b0] ;  /* 0x0031b000000a0984 */ /* 0x000ee20000000a00 */
[----:B0-----:R-:W-:Y:S01]  /*7bd0*/  @P0 FADD.FTZ R7, R7, R3 ;  /* 0x0000000307070221 */ /* 0x001fe20000010000 */
[----:B------:R-:W-:Y:S01]  /*7be0*/  @P0 FADD.FTZ R6, R6, R2 ;  /* 0x0000000206060221 */ /* 0x000fe20000010000 */
[----:B---3--:R-:W-:Y:S01]  /*7bf0*/  @P0 FADD.FTZ R5, R5, R11 ;  /* 0x0000000b05050221 */ /* 0x008fe20000010000 */
[----:B------:R-:W-:-:S03]  /*7c00*/  @P0 FADD.FTZ R4, R4, R10 ;  /* 0x0000000a04040221 */ /* 0x000fc60000010000 */
[----:B------:R3:W-:Y:S04]  /*7c10*/  STS.64 [R0+0x39b0], R6 ;  /* 0x0039b00600007388 */ /* 0x0007e80000000a00 */
[----:B------:R3:W-:Y:S02]  /*7c20*/  STS.64 [R0+0x31b0], R4 ;  /* 0x0031b00400007388 */ /* 0x0007e40000000a00 */
.L_x_15843:
[----:B------:R-:W-:Y:S05]  /*7c30*/  BSYNC B0 ;  /* 0x0000000000007941 */ /* 0x000fea0003800000 */
.L_x_15842:
[----:B------:R-:W-:Y:S01]  /*7c40*/  IADD3 R117, R117, 0x1, RZ ;  /* 0x0000000175757810 */ /* 0x000fe20007ffe0ff */
[----:B------:R-:W-:-:S03]  /*7c50*/  UIADD3 UR5, UP0, UR5, 0x1, URZ ;  /* 0x0000000105057890 */ /* 0x000fc6000ff1e03f */
[----:B------:R-:W-:Y:S01]  /*7c60*/  ISETP.GE.AND P0, PT, R117, UR26, PT ;  /* 0x0000001a75007c0c */ /* 0x000fe2000bf06270 */
[----:B------:R-:W-:-:S12]  /*7c70*/  UIADD3.X UR6, URZ, UR6, URZ, UP0, !UPT ;  /* 0x000000063f067290 */ /* 0x000fd800087fe43f */
[----:B------:R-:W-:Y:S05]  /*7c80*/  @!P0 BRA `(.L_x_15844) ;  /* 0xffffffac00988947 */ /* 0x000fea000383ffff */
.L_x_15797:
[----:B------:R-:W-:Y:S01]  /*7c90*/  BAR.SYNC.DEFER_BLOCKING 0x0 ;  /* 0x0000000000007b1d */ /* 0x000fe20000010000 */
[----:B------:R-:W-:Y:S02]  /*7ca0*/  LOP3.LUT R41, R95, 0x1f, R106, 0xf8, !PT ;  /* 0x0000001f5f297812 */ /* 0x000fe400078ef86a */
[----:B------:R-:W-:Y:S02]  /*7cb0*/  PRMT R3, RZ, 0x7610, R3 ;  /* 0x00007610ff037816 */ /* 0x000fe40000000003 */
[----:B------:R-:W-:-:S03]  /*7cc0*/  ISETP.GE.AND P0, PT, R41, R9, PT ;  /* 0x000000092900720c */ /* 0x000fc60003f06270 */
[----:B------:R-:W4:Y:S01]  /*7cd0*/  LDC.64 R36, c[0x0][0x388] ;  /* 0x0000e200ff247b82 */ /* 0x000f220000000a00 */
[C---:B------:R-:W-:Y:S02]  /*7ce0*/  LOP3.LUT R43, R41.reuse, 0x20, RZ, 0xfc, !PT ;  /* 0x00000020292b7812 */ /* 0x040fe400078efcff */
[C---:B------:R-:W-:Y:S02]  /*7cf0*/  LOP3.LUT R61, R41.reuse, 0x40, RZ, 0xfc, !PT ;  /* 0x00000040293d7812 */ /* 0x040fe400078efcff */
[C---:B------:R-:W-:Y:S02]  /*7d00*/  LOP3.LUT R63, R41.reuse, 0x60, RZ, 0xfc, !PT ;  /* 0x00000060293f7812 */ /* 0x040fe400078efcff */
[C---:B------:R-:W-:Y:S02]  /*7d10*/  LOP3.LUT R65, R41.reuse, 0x80, RZ, 0xfc, !PT ;  /* 0x0000008029417812 */ /* 0x040fe400078efcff */
[C---:B------:R-:W-:Y:S02]  /*7d20*/  LOP3.LUT R67, R41.reuse, 0xa0, RZ, 0xfc, !PT ;  /* 0x000000a029437812 */ /* 0x040fe400078efcff */
[----:B------:R-:W-:-:S02]  /*7d30*/  LOP3.LUT R69, R41, 0xc0, RZ, 0xfc, !PT ;  /* 0x000000c029457812 */ /* 0x000fc400078efcff */
[-C--:B------:R-:W-:Y:S02]  /*7d40*/  ISETP.GE.AND P1, PT, R61, R9.reuse, PT ;  /* 0x000000093d00720c */ /* 0x080fe40003f26270 */
[----:B------:R-:W-:Y:S02]  /*7d50*/  LOP3.LUT R71, R41, 0xe0, RZ, 0xfc, !PT ;  /* 0x000000e029477812 */ /* 0x000fe400078efcff */
[----:B---3--:R-:W-:Y:S01]  /*7d60*/  PRMT R0, RZ, 0x7610, R0 ;  /* 0x00007610ff007816 */ /* 0x008fe20000000000 */
[----:B------:R-:W3:Y:S01]  /*7d70*/  @!P0 LDG.E.U16 R3, desc[UR12][R18.64] ;  /* 0x0000000c12038981 */ /* 0x000ee2000c1e1500 */
[-C--:B------:R-:W-:Y:S02]  /*7d80*/  ISETP.GE.AND P0, PT, R43, R9.reuse, PT ;  /* 0x000000092b00720c */ /* 0x080fe40003f06270 */
[-C--:B------:R-:W-:Y:S02]  /*7d90*/  ISETP.GE.AND P2, PT, R63, R9.reuse, PT ;  /* 0x000000093f00720c */ /* 0x080fe40003f46270 */
[----:B------:R-:W-:-:S02]  /*7da0*/  ISETP.GE.AND P3, PT, R65, R9, PT ;  /* 0x000000094100720c */ /* 0x000fc40003f66270 */
[-C--:B------:R-:W-:Y:S02]  /*7db0*/  ISETP.GE.AND P4, PT, R67, R9.reuse, PT ;  /* 0x000000094300720c */ /* 0x080fe40003f86270 */
[-C--:B------:R-:W-:Y:S02]  /*7dc0*/  ISETP.GE.AND P5, PT, R69, R9.reuse, PT ;  /* 0x000000094500720c */ /* 0x080fe40003fa6270 */
[----:B------:R-:W-:Y:S02]  /*7dd0*/  ISETP.GE.AND P6, PT, R71, R9, PT ;  /* 0x000000094700720c */ /* 0x000fe40003fc6270 */
[----:B0-----:R-:W-:Y:S01]  /*7de0*/  PRMT R5, RZ, 0x7610, R5 ;  /* 0x00007610ff057816 */ /* 0x001fe20000000005 */
[----:B------:R-:W5:Y:S01]  /*7df0*/  @!P0 LDG.E.U16 R0, desc[UR12][R18.64+0x40] ;  /* 0x0000400c12008981 */ /* 0x000f62000c1e1500 */
[----:B------:R-:W-:Y:S02]  /*7e00*/  PRMT R2, RZ, 0x7610, R2 ;  /* 0x00007610ff027816 */ /* 0x000fe40000000002 */
[----:B------:R-:W-:-:S02]  /*7e10*/  PRMT R7, RZ, 0x7610, R7 ;  /* 0x00007610ff077816 */ /* 0x000fc40000000007 */
[----:B------:R-:W-:Y:S01]  /*7e20*/  PRMT R4, RZ, 0x7610, R4 ;  /* 0x00007610ff047816 */ /* 0x000fe20000000004 */
[----:B------:R-:W2:Y:S01]  /*7e30*/  @!P1 LDG.E.U16 R5, desc[UR12][R18.64+0x80] ;  /* 0x0000800c12059981 */ /* 0x000ea2000c1e1500 */
[----:B------:R-:W-:Y:S02]  /*7e40*/  PRMT R11, RZ, 0x7610, R11 ;  /* 0x00007610ff0b7816 */ /* 0x000fe4000000000b */
[----:B------:R-:W-:Y:S01]  /*7e50*/  PRMT R6, RZ, 0x7610, R6 ;  /* 0x00007610ff067816 */ /* 0x000fe20000000006 */
[----:B------:R-:W4:Y:S04]  /*7e60*/  @!P2 LDG.E.U16 R2, desc[UR12][R18.64+0xc0] ;  /* 0x0000c00c1202a981 */ /* 0x000f28000c1e1500 */
[----:B------:R-:W4:Y:S04]  /*7e70*/  @!P3 LDG.E.U16 R7, desc[UR12][R18.64+0x100] ;  /* 0x0001000c1207b981 */ /* 0x000f28000c1e1500 */
[----:B------:R-:W4:Y:S04]  /*7e80*/  @!P4 LDG.E.U16 R4, desc[UR12][R18.64+0x140] ;  /* 0x0001400c1204c981 */ /* 0x000f28000c1e1500 */
[----:B------:R-:W4:Y:S04]  /*7e90*/  @!P5 LDG.E.U16 R11, desc[UR12][R18.64+0x180] ;  /* 0x0001800c120bd981 */ /* 0x000f28000c1e1500 */
[----:B------:R-:W4:Y:S01]  /*7ea0*/  @!P6 LDG.E.U16 R6, desc[UR12][R18.64+0x1c0] ;  /* 0x0001c00c1206e981 */ /* 0x000f22000c1e1500 */
[----:B------:R-:W-:-:S02]  /*7eb0*/  F2FP.BF16.F32.PACK_AB R51, R51, R52 ;  /* 0x000000343333723e */ /* 0x000fc400000010ff */
[----:B------:R-:W-:Y:S02]  /*7ec0*/  F2FP.BF16.F32.PACK_AB R49, R49, R50 ;  /* 0x000000323131723e */ /* 0x000fe400000010ff */
[----:B------:R-:W-:Y:S02]  /*7ed0*/  PRMT R42, R51, 0x7632, R42 ;  /* 0x00007632332a7816 */ /* 0x000fe4000000002a */
[----:B------:R-:W-:Y:S02]  /*7ee0*/  F2FP.BF16.F32.PACK_AB R47, R47, R48 ;  /* 0x000000302f2f723e */ /* 0x000fe400000010ff */
[----:B------:R-:W-:Y:S01]  /*7ef0*/  F2FP.BF16.F32.PACK_AB R45, R45, R46 ;  /* 0x0000002e2d2d723e */ /* 0x000fe200000010ff */
[----:B------:R-:W-:Y:S01]  /*7f00*/  BSSY B0, `(.L_x_15845) ;  /* 0x0000078000007945 */ /* 0x000fe20003800000 */
[----:B------:R-:W-:Y:S02]  /*7f10*/  SHF.R.S32.HI R22, RZ, 0x1f, R41 ;  /* 0x0000001fff167819 */ /* 0x000fe40000011429 */
[----:B------:R-:W-:Y:S01]  /*7f20*/  IADD3 R121, -R121, UR4, RZ ;  /* 0x0000000479797c10 */ /* 0x000fe2000fffe1ff */
[----:B---3--:R-:W-:Y:S04]  /*7f30*/  STS.U16 [R92], R3 ;  /* 0x000000035c007388 */ /* 0x008fe80000000400 */
[----:B-----5:R-:W-:Y:S04]  /*7f40*/  STS.U16 [R91+0x40], R0 ;  /* 0x000040005b007388 */ /* 0x020fe80000000400 */
[----:B--2---:R-:W-:Y:S04]  /*7f50*/  STS.U16 [R90+0x80], R5 ;  /* 0x000080055a007388 */ /* 0x004fe80000000400 */
[----:B----4-:R-:W-:Y:S04]  /*7f60*/  STS.U16 [R89+0xc0], R2 ;  /* 0x0000c00259007388 */ /* 0x010fe80000000400 */
        /* <DEDUP_REMOVED lines=9> */
[----:B------:R-:W5:Y:S04]  /*8000*/  LDS.U16 R3, [R84+0x8] ;  /* 0x0000080054037984 */ /* 0x000f680000000400 */
[----:B------:R-:W1:Y:S04]  /*8010*/  LDS.U16 R4, [R84+0xa] ;  /* 0x00000a0054047984 */ /* 0x000e680000000400 */
[----:B------:R-:W-:Y:S01]  /*8020*/  LDS.U16 R6, [R84+0xe] ;  /* 0x00000e0054067984 */ /* 0x000fe20000000400 */
[----:B0-----:R-:W-:-:S05]  /*8030*/  SHF.L.U32 R8, R8, 0x10, RZ ;  /* 0x0000001008087819 */ /* 0x001fca00000006ff */
[----:B------:R-:W-:-:S05]  /*8040*/  FADD.FTZ R8, R8, R109 ;  /* 0x0000006d08087221 */ /* 0x000fca0000010000 */
[----:B------:R-:W-:Y:S02]  /*8050*/  FSETP.GTU.FTZ.AND P0, PT, R8, 20, PT ;  /* 0x41a000000800780b */ /* 0x000fe40003f1c000 */
[----:B--2---:R-:W-:-:S05]  /*8060*/  SHF.L.U32 R10, R10, 0x10, RZ ;  /* 0x000000100a0a7819 */ /* 0x004fca00000006ff */
[----:B------:R-:W-:-:S06]  /*8070*/  FADD.FTZ R10, R10, R109 ;  /* 0x0000006d0a0a7221 */ /* 0x000fcc0000010000 */
[----:B------:R-:W-:Y:S01]  /*8080*/  @!P0 FMUL.FTZ R5, R8, -1.4426950216293334961 ;  /* 0xbfb8aa3b08058820 */ /* 0x000fe20000410000 */
[----:B------:R-:W-:-:S05]  /*8090*/  FSETP.GTU.FTZ.AND P1, PT, R10, 20, PT ;  /* 0x41a000000a00780b */ /* 0x000fca0003f3c000 */
[----:B------:R-:W0:Y:S08]  /*80a0*/  @!P0 MUFU.EX2 R5, R5 ;  /* 0x0000000500058308 */ /* 0x000e300000000800 */
[----:B------:R-:W-:Y:S01]  /*80b0*/  @!P1 FMUL.FTZ R8, R10, -1.4426950216293334961 ;  /* 0xbfb8aa3b0a089820 */ /* 0x000fe20000410000 */
[----:B0-----:R-:W-:Y:S02]  /*80c0*/  @!P0 FADD.FTZ R7, R5, 1 ;  /* 0x3f80000005078421 */ /* 0x001fe40000010000 */
[----:B------:R-:W0:Y:S03]  /*80d0*/  LDS.U16 R5, [R84+0xc] ;  /* 0x00000c0054057984 */ /* 0x000e260000000400 */
[----:B------:R-:W2:Y:S01]  /*80e0*/  @!P1 MUFU.EX2 R8, R8 ;  /* 0x0000000800089308 */ /* 0x000ea20000000800 */
[----:B------:R-:W-:Y:S07]  /*80f0*/  BAR.SYNC.DEFER_BLOCKING 0x0 ;  /* 0x0000000000007b1d */ /* 0x000fee0000010000 */
[----:B------:R-:W3:Y:S01]  /*8100*/  @!P0 MUFU.RCP R18, R7 ;  /* 0x0000000700128308 */ /* 0x000ee20000001000 */
[----:B--2---:R-:W-:Y:S01]  /*8110*/  @!P1 FADD.FTZ R10, R8, 1 ;  /* 0x3f800000080a9421 */ /* 0x004fe20000010000 */
[----:B------:R-:W-:-:S06]  /*8120*/  PRMT R8, R49, 0x7632, R8 ;  /* 0x0000763231087816 */ /* 0x000fcc0000000008 */
[----:B------:R2:W-:Y:S01]  /*8130*/  @!P1 MUFU.RCP R11, R10 ;  /* 0x0000000a000b9308 */ /* 0x0005e20000001000 */
[----:B---3--:R-:W-:Y:S01]  /*8140*/  @!P0 FMUL.FTZ R53, R53, R18 ;  /* 0x0000001235358220 */ /* 0x008fe20000410000 */
[----:B------:R-:W-:Y:S01]  /*8150*/  ISETP.NE.AND P0, PT, R106, RZ, PT ;  /* 0x000000ff6a00720c */ /* 0x000fe20003f05270 */
[----:B------:R3:W-:Y:S01]  /*8160*/  STS.U16 [R84+0x2], R42 ;  /* 0x0000022a54007388 */ /* 0x0007e20000000400 */
[----:B--2---:R-:W-:Y:S02]  /*8170*/  PRMT R10, R47, 0x7632, R10 ;  /* 0x000076322f0a7816 */ /* 0x004fe4000000000a */
[----:B------:R-:W-:Y:S01]  /*8180*/  SHF.L.U32 R0, R0, 0x10, RZ ;  /* 0x0000001000007819 */ /* 0x000fe200000006ff */
[----:B------:R-:W-:Y:S01]  /*8190*/  STS.U16 [R84], R51 ;  /* 0x0000003354007388 */ /* 0x000fe20000000400 */
[----:B---3--:R-:W-:-:S03]  /*81a0*/  PRMT R42, R45, 0x7632, R42 ;  /* 0x000076322d2a7816 */ /* 0x008fc6000000002a */
[----:B------:R-:W-:Y:S01]  /*81b0*/  STS.U16 [R84+0x4], R49 ;  /* 0x0000043154007388 */ /* 0x000fe20000000400 */
[----:B------:R-:W-:-:S03]  /*81c0*/  FADD.FTZ R7, R0, R109 ;  /* 0x0000006d00077221 */ /* 0x000fc60000010000 */
        /* <DEDUP_REMOVED lines=17> */
[----:B----4-:R-:W-:Y:S02]  /*82e0*/  SHF.L.U32 R2, R2, 0x10, RZ ;  /* 0x0000001002027819 */ /* 0x010fe400000006ff */
[----:B-----5:R-:W-:-:S03]  /*82f0*/  SHF.L.U32 R0, R3, 0x10, RZ ;  /* 0x0000001003007819 */ /* 0x020fc600000006ff */
[--C-:B------:R-:W-:Y:S02]  /*8300*/  FADD.FTZ R3, R2, R109.reuse ;  /* 0x0000006d02037221 */ /* 0x100fe40000010000 */
[--C-:B--2---:R-:W-:Y:S01]  /*8310*/  FADD.FTZ R8, R0, R109.reuse ;  /* 0x0000006d00087221 */ /* 0x104fe20000010000 */
[----:B-1----:R-:W-:Y:S02]  /*8320*/  SHF.L.U32 R4, R4, 0x10, RZ ;  /* 0x0000001004047819 */ /* 0x002fe400000006ff */
[----:B------:R-:W-:Y:S01]  /*8330*/  FSETP.GTU.FTZ.AND P5, PT, R3, 20, PT ;  /* 0x41a000000300780b */ /* 0x000fe20003fbc000 */
[----:B------:R-:W-:Y:S01]  /*8340*/  @!P6 FMUL.FTZ R0, R7, -1.4426950216293334961 ;  /* 0xbfb8aa3b0700e820 */ /* 0x000fe20000410000 */
[----:B0-----:R-:W-:Y:S01]  /*8350*/  SHF.L.U32 R2, R5, 0x10, RZ ;  /* 0x0000001005027819 */ /* 0x001fe200000006ff */
[----:B------:R-:W-:-:S04]  /*8360*/  FADD.FTZ R4, R4, R109 ;  /* 0x0000006d04047221 */ /* 0x000fc80000010000 */
[----:B------:R-:W0:Y:S01]  /*8370*/  @!P6 MUFU.EX2 R0, R0 ;  /* 0x000000000000e308 */ /* 0x000e220000000800 */
[----:B------:R-:W1:Y:S01]  /*8380*/  LDS R18, [UR7+0x210] ;  /* 0x00021007ff127984 */ /* 0x000e620008000800 */
[----:B------:R-:W-:Y:S01]  /*8390*/  FADD.FTZ R7, R2, R109 ;  /* 0x0000006d02077221 */ /* 0x000fe20000010000 */
[----:B------:R-:W-:-:S03]  /*83a0*/  FSETP.GTU.FTZ.AND P3, PT, R4, 20, PT ;  /* 0x41a000000400780b */ /* 0x000fc60003f7c000 */
[----:B------:R-:W-:Y:S01]  /*83b0*/  @!P5 FMUL.FTZ R2, R3, -1.4426950216293334961 ;  /* 0xbfb8aa3b0302d820 */ /* 0x000fe20000410000 */
[----:B------:R-:W-:Y:S02]  /*83c0*/  FSETP.GTU.FTZ.AND P2, PT, R8, 20, PT ;  /* 0x41a000000800780b */ /* 0x000fe40003f5c000 */
[----:B------:R-:W-:-:S03]  /*83d0*/  SHF.L.U32 R6, R6, 0x10, RZ ;  /* 0x0000001006067819 */ /* 0x000fc600000006ff */
[----:B------:R-:W2:Y:S01]  /*83e0*/  @!P5 MUFU.EX2 R2, R2 ;  /* 0x000000020002d308 */ /* 0x000ea20000000800 */
[----:B------:R-:W-:Y:S01]  /*83f0*/  FSETP.GTU.FTZ.AND P4, PT, R7, 20, PT ;  /* 0x41a000000700780b */ /* 0x000fe20003f9c000 */
[----:B0-----:R-:W-:Y:S01]  /*8400*/  @!P6 FADD.FTZ R0, R0, 1 ;  /* 0x3f8000000000e421 */ /* 0x001fe20000010000 */
[----:B------:R-:W-:Y:S01]  /*8410*/  FADD.FTZ R6, R6, R109 ;  /* 0x0000006d06067221 */ /* 0x000fe20000010000 */
[----:B------:R-:W-:Y:S01]  /*8420*/  @!P3 FMUL.FTZ R4, R4, -1.4426950216293334961 ;  /* 0xbfb8aa3b0404b820 */ /* 0x000fe20000410000 */
[----:B------:R-:W-:-:S03]  /*8430*/  @!P1 FMUL.FTZ R54, R54, R11 ;  /* 0x0000000b36369220 */ /* 0x000fc60000410000 */
[----:B------:R-:W0:Y:S01]  /*8440*/  @!P3 MUFU.EX2 R5, R4 ;  /* 0x000000040005b308 */ /* 0x000e220000000800 */
[----:B------:R-:W-:Y:S01]  /*8450*/  FSETP.GTU.FTZ.AND P1, PT, R6, 20, PT ;  /* 0x41a000000600780b */ /* 0x000fe20003f3c000 */
[----:B------:R-:W-:-:S06]  /*8460*/  @!P2 FMUL.FTZ R3, R8, -1.4426950216293334961 ;  /* 0xbfb8aa3b0803a820 */ /* 0x000fcc0000410000 */
[----:B------:R-:W3:Y:S01]  /*8470*/  @!P6 MUFU.RCP R0, R0 ;  /* 0x000000000000e308 */ /* 0x000ee20000001000 */
[----:B--2---:R-:W-:Y:S01]  /*8480*/  @!P5 FADD.FTZ R2, R2, 1 ;  /* 0x3f8000000202d421 */ /* 0x004fe20000010000 */
[----:B------:R-:W-:-:S06]  /*8490*/  @!P4 FMUL.FTZ R7, R7, -1.4426950216293334961 ;  /* 0xbfb8aa3b0707c820 */ /* 0x000fcc0000410000 */
[----:B------:R-:W2:Y:S01]  /*84a0*/  @!P2 MUFU.EX2 R3, R3 ;  /* 0x000000030003a308 */ /* 0x000ea20000000800 */
[----:B------:R-:W-:Y:S01]  /*84b0*/  @!P1 FMUL.FTZ R8, R6, -1.4426950216293334961 ;  /* 0xbfb8aa3b06089820 */ /* 0x000fe20000410000 */
[----:B0-----:R-:W-:-:S06]  /*84c0*/  @!P3 FADD.FTZ R6, R5, 1 ;  /* 0x3f8000000506b421 */ /* 0x001fcc0000010000 */
[----:B------:R-:W0:Y:S01]  /*84d0*/  @!P5 MUFU.RCP R11, R2 ;  /* 0x00000002000bd308 */ /* 0x000e220000001000 */
[----:B---3--:R-:W-:Y:S01]  /*84e0*/  @!P6 FMUL.FTZ R55, R55, R0 ;  /* 0x000000003737e220 */ /* 0x008fe20000410000 */
[----:B-1----:R-:W-:-:S06]  /*84f0*/  ISETP.GE.AND P6, PT, R41, R18, PT ;  /* 0x000000122900720c */ /* 0x002fcc0003fc6270 */
[----:B------:R-:W1:Y:S01]  /*8500*/  @!P4 MUFU.EX2 R7, R7 ;  /* 0x000000070007c308 */ /* 0x000e620000000800 */
[----:B--2---:R-:W-:-:S07]  /*8510*/  @!P2 FADD.FTZ R4, R3, 1 ;  /* 0x3f8000000304a421 */ /* 0x004fce0000010000 */
[----:B------:R-:W2:Y:S01]  /*8520*/  @!P1 MUFU.EX2 R8, R8 ;  /* 0x0000000800089308 */ /* 0x000ea20000000800 */
[----:B0-----:R-:W-:-:S07]  /*8530*/  @!P5 FMUL.FTZ R56, R56, R11 ;  /* 0x0000000b3838d220 */ /* 0x001fce0000410000 */
[----:B------:R-:W0:Y:S01]  /*8540*/  @!P3 MUFU.RCP R35, R6 ;  /* 0x000000060023b308 */ /* 0x000e220000001000 */
[C---:B------:R-:W-:Y:S01]  /*8550*/  IMAD R10, R36.reuse, UR15, RZ ;  /* 0x0000000f240a7c24 */ /* 0x040fe2000f8e02ff */
[----:B------:R-:W-:Y:S01]  /*8560*/  IADD3 R2, P5, R41, R93, RZ ;  /* 0x0000005d29027210 */ /* 0x000fe20007fbe0ff */
[----:B-1----:R-:W-:Y:S02]  /*8570*/  @!P4 FADD.FTZ R0, R7, 1 ;  /* 0x3f8000000700c421 */ /* 0x002fe40000010000 */
[----:B------:R-:W-:Y:S01]  /*8580*/  IMAD R37, R37, UR14, R10 ;  /* 0x0000000e25257c24 */ /* 0x000fe2000f8e020a */
[----:B------:R-:W-:Y:S02]  /*8590*/  LEA.HI.X.SX32 R3, R93, R22, 0x1, P5 ;  /* 0x000000165d037211 */ /* 0x000fe400028f0eff */
[----:B------:R1:W3:Y:S02]  /*85a0*/  @!P2 MUFU.RCP R20, R4 ;  /* 0x000000040014a308 */ /* 0x0002e40000001000 */
[----:B-1----:R-:W-:Y:S01]  /*85b0*/  IMAD.WIDE.U32 R4, R36, UR14, RZ ;  /* 0x0000000e24047c25 */ /* 0x002fe2000f8e00ff */
[----:B0-2---:R-:W-:Y:S06]  /*85c0*/  @P6 BRA `(.L_x_15846) ;  /* 0x00000000002c6947 */ /* 0x005fec0003800000 */
        /* <DEDUP_REMOVED lines=11> */
.L_x_15846:
[----:B------:R-:W-:Y:S05]  /*8680*/  BSYNC B0 ;  /* 0x0000000000007941 */ /* 0x000fea0003800000 */
.L_x_15845:
[----:B------:R-:W-:Y:S01]  /*8690*/  IADD3 R5, R5, R37, RZ ;  /* 0x0000002505057210 */ /* 0x000fe20007ffe0ff */
[----:B------:R-:W-:Y:S01]  /*86a0*/  ULDC.64 UR8, c[0x0][0x390] ;  /* 0x0000e40000087ab9 */ /* 0x000fe20000000a00 */
[----:B------:R-:W-:Y:S01]  /*86b0*/  @!P1 FADD.FTZ R8, R8, 1 ;  /* 0x3f80000008089421 */ /* 0x000fe20000010000 */
[----:B------:R-:W-:Y:S01]  /*86c0*/  IMAD R6, R114, UR8, RZ ;  /* 0x0000000872067c24 */ /* 0x000fe2000f8e02ff */
[----:B------:R-:W1:Y:S01]  /*86d0*/  @!P4 MUFU.RCP R0, R0 ;  /* 0x000000000000c308 */ /* 0x000e620000001000 */
[----:B------:R-:W-:Y:S02]  /*86e0*/  IMAD R37, R121, -0x100, RZ ;  /* 0xffffff0079257824 */ /* 0x000fe400078e02ff */
[----:B---3--:R-:W-:Y:S01]  /*86f0*/  @!P2 FMUL.FTZ R57, R57, R20 ;  /* 0x000000143939a220 */ /* 0x008fe20000410000 */
[----:B------:R-:W-:Y:S01]  /*8700*/  IMAD.WIDE.U32 R4, R111, UR8, R4 ;  /* 0x000000086f047c25 */ /* 0x000fe2000f8e0004 */
[----:B------:R-:W-:-:S03]  /*8710*/  ISETP.GE.AND P2, PT, R61, R18, PT ;  /* 0x000000123d00720c */ /* 0x000fc60003f46270 */
[----:B------:R-:W-:Y:S01]  /*8720*/  @!P3 FMUL.FTZ R58, R58, R35 ;  /* 0x000000233a3ab220 */ /* 0x000fe20000410000 */
[----:B------:R-:W-:Y:S01]  /*8730*/  SHF.R.S32.HI R39, RZ, 0x1f, R37 ;  /* 0x0000001fff277819 */ /* 0x000fe20000011425 */
[----:B0-----:R-:W-:Y:S01]  /*8740*/  IMAD R10, R111, UR9, R6 ;  /* 0x000000096f0a7c24 */ /* 0x001fe2000f8e0206 */
[----:B------:R-:W0:Y:S01]  /*8750*/  @!P1 MUFU.RCP R7, R8 ;  /* 0x0000000800079308 */ /* 0x000e220000001000 */
[----:B------:R-:W-:Y:S01]  /*8760*/  ULDC.64 UR8, c[0x0][0x3e0] ;  /* 0x0000f80000087ab9 */ /* 0x000fe20000000a00 */
[----:B------:R-:W-:Y:S01]  /*8770*/  IADD3 R6, P6, R37, R4, RZ ;  /* 0x0000000425067210 */ /* 0x000fe20007fde0ff */
        /* <DEDUP_REMOVED lines=8> */
[-C--:B------:R-:W-:Y:S01]  /*8800*/  ISETP.GE.AND P5, PT, R65, R18.reuse, PT ;  /* 0x000000124100720c */ /* 0x080fe20003fa6270 */
[----:B0-----:R-:W-:Y:S01]  /*8810*/  @!P1 FMUL.FTZ R60, R60, R7 ;  /* 0x000000073c3c9220 */ /* 0x001fe20000410000 */
        /* <DEDUP_REMOVED lines=9> */
[----:B------:R-:W-:Y:S01]  /*88b0*/  @!P5 STG.E.U16 desc[UR12][R4.64+-0x100], R27 ;  /* 0xffff001b0400d986 */ /* 0x000fe2000c10150c */
        /* <DEDUP_REMOVED lines=21> */
[----:B------:R0:W-:Y:S04]  /*8a10*/  STS.U16 [R84+0x4], R6 ;  /* 0x0000040654007388 */ /* 0x0001e80000000400 */
[----:B------:R1:W-:Y:S04]  /*8a20*/  STS.U16 [R84+0x6], R8 ;  /* 0x0000060854007388 */ /* 0x0003e80000000400 */
[----:B------:R-:W-:Y:S01]  /*8a30*/  STS.U16 [R84+0x8], R0 ;  /* 0x0000080054007388 */ /* 0x000fe20000000400 */
[----:B0-----:R-:W0:Y:S03]  /*8a40*/  LDC.64 R6, c[0x0][0x3a8] ;  /* 0x0000ea00ff067b82 */ /* 0x001e260000000a00 */
[----:B------:R-:W-:Y:S01]  /*8a50*/  STS.U16 [R84+0xa], R10 ;  /* 0x00000a0a54007388 */ /* 0x000fe20000000400 */
[----:B-1----:R-:W-:-:S03]  /*8a60*/  IADD3 R8, P1, R41, -0xe0, RZ ;  /* 0xffffff2029087810 */ /* 0x002fc60007f3e0ff */
[----:B------:R-:W-:Y:S04]  /*8a70*/  STS.U16 [R84+0xc], R5 ;  /* 0x00000c0554007388 */ /* 0x000fe80000000400 */
[----:B------:R0:W-:Y:S01]  /*8a80*/  STS.U16 [R84+0xe], R4 ;  /* 0x00000e0454007388 */ /* 0x0001e20000000400 */
[----:B------:R-:W-:-:S03]  /*8a90*/  NOP ;  /* 0x0000000000007918 */ /* 0x000fc60000000000 */
[----:B------:R-:W-:Y:S04]  /*8aa0*/  LDS.U16 R11, [R92] ;  /* 0x000000005c0b7984 */ /* 0x000fe80000000400 */
        /* <DEDUP_REMOVED lines=28> */
.L_x_15848:
[----:B------:R-:W-:Y:S05]  /*8c70*/  BSYNC B0 ;  /* 0x0000000000007941 */ /* 0x000fea0003800000 */
.L_x_15847:
[----:B------:R-:W-:Y:S01]  /*8c80*/  MOV R2, R4 ;  /* 0x0000000400027202 */ /* 0x000fe20000000f00 */
[----:B------:R-:W-:Y:S01]  /*8c90*/  ULDC.64 UR6, c[0x0][0x3b0] ;  /* 0x0000ec0000067ab9 */ /* 0x000fe20000000a00 */
[----:B------:R-:W-:Y:S01]  /*8ca0*/  MOV R3, R25 ;  /* 0x0000001900037202 */ /* 0x000fe20000000f00 */
[----:B------:R-:W-:Y:S01]  /*8cb0*/  IMAD R4, R114, UR6, RZ ;  /* 0x0000000672047c24 */ /* 0x000fe2000f8e02ff */
[----:B------:R-:W-:Y:S01]  /*8cc0*/  ULDC.64 UR8, c[0x0][0x3f0] ;  /* 0x0000fc0000087ab9 */ /* 0x000fe20000000a00 */
[-C--:B------:R-:W-:Y:S01]  /*8cd0*/  ISETP.GE.AND P5, PT, R69, R0.reuse, PT ;  /* 0x000000004500720c */ /* 0x080fe20003fa6270 */
[----:B------:R-:W-:Y:S01]  /*8ce0*/  UIADD3 UR4, UR4, 0x1, URZ ;  /* 0x0000000104047890 */ /* 0x000fe2000fffe03f */
        /* <DEDUP_REMOVED lines=31> */
.L_x_15780:
        /* <DEDUP_REMOVED lines=26> */
.L_x_15851:
[----:B------:R-:W-:Y:S05]  /*9080*/  BSYNC B0 ;  /* 0x0000000000007941 */ /* 0x000fea0003800000 */
.L_x_15850:
        /* <DEDUP_REMOVED lines=29> */
.L_x_15853:
[----:B-1----:R-:W1:Y:S02]  /*9260*/  S2R R15, SR_TID.X ;  /* 0x00000000000f7919 */ /* 0x002e640000002100 */
.L_x_15854:
[----:B------:R-:W-:Y:S05]  /*9270*/  BSYNC B0 ;  /* 0x0000000000007941 */ /* 0x000fea0003800000 */
.L_x_15852:
        /* <DEDUP_REMOVED lines=22> */
.L_x_15856:
        /* <DEDUP_REMOVED lines=28> */
.L_x_15855:
[----:B------:R-:W-:Y:S05]  /*95a0*/  EXIT ;  /* 0x000000000000794d */ /* 0x000fea0003800000 */
.L_x_15857:
        /* <DEDUP_REMOVED lines=13> */
.L_x_19002:


//--------------------- .text._Z25selective_scan_bwd_kernelI32Selective_Scan_bwd_kernel_traitsILi32ELi8ELb0ELb0ELb1ELb1ELb1EN3c108BFloat16ENS1_7complexIfEEEEv12SSMParamsBwd --------------------------
	.section	.text._Z25selective_scan_bwd_kernelI32Selective_Scan_bwd_kernel_traitsILi32ELi8ELb0ELb0ELb1ELb1ELb1EN3c108BFloat16ENS1_7complexIfEEEEv12SSMParamsBwd,"ax",@progbits
	.align	128
        .global         _Z25selective_scan_bwd_kernelI32Selective_Scan_bwd_kernel_traitsILi32ELi8ELb0ELb0ELb1ELb1ELb1EN3c108BFloat16ENS1_7complexIfEEEEv12SSMParamsBwd
        .type           _Z25selective_scan_bwd_kernelI32Selective_Scan_bwd_kernel_traitsILi32ELi8ELb0ELb0ELb1ELb1ELb1EN3c108BFloat16ENS1_7complexIfEEEEv12SSMParamsBwd,@function
        .size           _Z25selective_scan_bwd_kernelI32Selective_Scan_bwd_kernel_traitsILi32ELi8ELb0ELb0ELb1ELb1ELb1EN3c108BFloat16ENS1_7complexIfEEEEv12SSMParamsBwd,(.L_x_19003 - _Z25selective_scan_bwd_kernelI32Selective_Scan_bwd_kernel_traitsILi32ELi8ELb0ELb0ELb1ELb1ELb1EN3c108BFloat16ENS1_7complexIfEEEEv12SSMParamsBwd)
        .other          _Z25selective_scan_bwd_kernelI32Selective_Scan_bwd_kernel_traitsILi32ELi8ELb0ELb0ELb1ELb1ELb1EN3c108BFloat16ENS1_7complexIfEEEEv12SSMParamsBwd,@"STO_CUDA_ENTRY STV_DEFAULT"
_Z25selective_scan_bwd_kernelI32Selective_Scan_bwd_kernel_traitsILi32ELi8ELb0ELb0ELb1ELb1ELb1EN3c108BFloat16ENS1_7complexIfEEEEv12SSMParamsBwd:
.text._Z25selective_scan_bwd_kernelI32Selective_Scan_bwd_kernel_traitsILi32ELi8ELb0ELb0ELb1ELb1ELb1EN3c108BFloat16ENS1_7complexIfEEEEv12SSMParamsBwd:
        /* <DEDUP_REMOVED lines=140> */
.L_x_15932:
[----:B0-----:R-:W0:Y:S01]  /*08c0*/  LDC R94, c[0x0][0x224] ;  /* 0x00008900ff5e7b82 */ /* 0x001e220000000800 */
[----:B------:R-:W-:Y:S01]  /*08d0*/  ULDC UR5, c[0x0][0x218] ;  /* 0x0000860000057ab9 */ /* 0x000fe20000000800 */
[C---:B------:R-:W-:Y:S02]  /*08e0*/  LOP3.LUT R12, R74.reuse, 0x20, RZ, 0xfc, !PT ;  /* 0x000000204a0c7812 */ /* 0x040fe400078efcff */
        /* <DEDUP_REMOVED lines=22> */
[----:B------:R-:W-:-:S04]  /*0a50*/  IADD3 R9, -R36, UR5, RZ ;  /* 0x0000000524097c10 */ /* 0x000fc8000fffe1ff */
[-C--:B------:R-:W-:Y:S02]  /*0a60*/  ISETP.GE.AND P0, PT, R74, R9.reuse, PT ;  /* 0x000000094a00720c */ /* 0x080fe40003f06270 */
[-C--:B------:R-:W-:Y:S02]  /*0a70*/  ISETP.GE.AND P1, PT, R12, R9.reuse, PT ;  /* 0x000000090c00720c */ /* 0x080fe40003f26270 */
        /* <DEDUP_REMOVED lines=14> */
[----:B------:R-:W0:Y:S01]  /*0b60*/  S2UR UR5, SR_CgaCtaId ;  /* 0x00000000000579c3 */ /* 0x000e220000008800 */
[----:B------:R-:W-:-:S02]  /*0b70*/  IADD3 R17, R82, 0x40, RZ ;  /* 0x0000004052117810 */ /* 0x000fc40007ffe0ff */
[CC--:B------:R-:W-:Y:S02]  /*0b80*/  LEA.HI.SX32 R71, R82.reuse, R82.reuse, 0x1b ;  /* 0x0000005252477211 */ /* 0x0c0fe400078fdaff */
[-C--:B------:R-:W-:Y:S02]  /*0b90*/  LEA.HI.SX32 R13, R13, R82.reuse, 0x1b ;  /* 0x000000520d0d7211 */ /* 0x080fe400078fdaff */
[----:B------:R-:W-:Y:S02]  /*0ba0*/  LEA.HI.SX32 R17, R17, R82, 0x1b ;  /* 0x0000005211117211 */ /* 0x000fe400078fdaff */
[C---:B-1----:R-:W-:Y:S02]  /*0bb0*/  IADD3 R15, R82.reuse, 0x80, RZ ;  /* 0x00000080520f7810 */ /* 0x042fe40007ffe0ff */
[C---:B------:R-:W-:Y:S02]  /*0bc0*/  IADD3 R19, R82.reuse, 0xc0, RZ ;  /* 0x000000c052137810 */ /* 0x040fe40007ffe0ff */
[----:B------:R-:W-:Y:S01]  /*0bd0*/  IADD3 R21, R82, 0xe0, RZ ;  /* 0x000000e052157810 */ /* 0x000fe20007ffe0ff */
[----:B0-----:R-:W-:-:S06]  /*0be0*/  ULEA UR7, UR5, UR7, 0x18 ;  /* 0x0000000705077291 */ /* 0x001fcc000f8ec03f */
        /* <DEDUP_REMOVED lines=16> */
[C---:B------:R-:W-:Y:S02]  /*0cf0*/  LEA R34, P0, R74.reuse, R83, 0x1 ;  /* 0x000000534a227211 */ /* 0x040fe400078008ff */
[----:B------:R-:W-:-:S02]  /*0d00*/  LEA R14, P1, R74, R81, 0x1 ;  /* 0x000000514a0e7211 */ /* 0x000fc400078208ff */
[C-C-:B------:R-:W-:Y:S02]  /*0d10*/  LEA.HI.X R35, R74.reuse, R78, R73.reuse, 0x1, P0 ;  /* 0x0000004e4a237211 */ /* 0x140fe400000f0c49 */
[----:B------:R-:W-:Y:S02]  /*0d20*/  LEA.HI.X R15, R74, R77, R73, 0x1, P1 ;  /* 0x0000004d4a0f7211 */ /* 0x000fe400008f0c49 */
[-C--:B------:R-:W-:Y:S02]  /*0d30*/  ISETP.GE.AND P0, PT, R12, R9.reuse, PT ;  /* 0x000000090c00720c */ /* 0x080fe40003f06270 */
[-C--:B------:R-:W-:Y:S02]  /*0d40*/  ISETP.GE.AND P1, PT, R0, R9.reuse, PT ;  /* 0x000000090000720c */ /* 0x080fe40003f26270 */
[-C--:B------:R-:W-:Y:S02]  /*0d50*/  ISETP.GE.AND P2, PT, R2, R9.reuse, PT ;  /* 0x000000090200720c */ /* 0x080fe40003f46270 */
[----:B------:R-:W-:-:S02]  /*0d60*/  ISETP.GE.AND P3, PT, R4, R9, PT ;  /* 0x000000090400720c */ /* 0x000fc40003f66270 */
[-C--:B------:R-:W-:Y:S02]  /*0d70*/  ISETP.GE.AND P4, PT, R6, R9.reuse, PT ;  /* 0x000000090600720c */ /* 0x080fe40003f86270 */
[----:B------:R-:W-:Y:S02]  /*0d80*/  ISETP.GE.AND P5, PT, R8, R9, PT ;  /* 0x000000090800720c */ /* 0x000fe40003fa6270 */
[----:B------:R-:W-:Y:S02]  /*0d90*/  PRMT R13, RZ, 0x7610, R13 ;  /* 0x00007610ff0d7816 */ /* 0x000fe4000000000d */
        /* <DEDUP_REMOVED lines=23> */
[----:B-1----:R-:W-:Y:S02]  /*0f10*/  PRMT R18, RZ, 0x7610, R18 ;  /* 0x00007610ff127816 */ /* 0x002fe40000000012 */
[----:B0-----:R-:W-:Y:S02]  /*0f20*/  PRMT R5, RZ, 0x7610, R5 ;  /* 0x00007610ff057816 */ /* 0x001fe40000000005 */
[----:B--2---:R-:W-:Y:S02]  /*0f30*/  PRMT R20, RZ, 0x7610, R20 ;  /* 0x00007610ff147816 */ /* 0x004fe40000000014 */
[----:B---3--:R-:W-:Y:S02]  /*0f40*/  PRMT R22, RZ, 0x7610, R22 ;  /* 0x00007610ff167816 */ /* 0x008fe40000000016 */
        /* <DEDUP_REMOVED lines=33> */
[----:B------:R-:W-:Y:S04]  /*1160*/  LDS.U16 R20, [R63+0xa] ;  /* 0x00000a003f147984 */ /* 0x000fe80000000400 */
        /* <DEDUP_REMOVED lines=15> */
[----:B0-----:R-:W0:Y:S04]  /*1260*/  LDC.64 R14, c[0x0][0x2b0] ;  /* 0x0000ac00ff0e7b82 */ /* 0x001e280000000a00 */
[----:B------:R-:W-:Y:S02]  /*1270*/  FSETP.GTU.FTZ.AND P1, PT, R62, 20, PT ;  /* 0x41a000003e00780b */ /* 0x000fe40003f3c000 */
[----:B------:R-:W-:Y:S02]  /*1280*/  ISETP.GE.AND P0, PT, R74, R9, PT ;  /* 0x000000094a00720c */ /* 0x000fe40003f06270 */
[----:B--2---:R-:W-:Y:S02]  /*1290*/  SHF.L.U32 R11, R11, 0x10, RZ ;  /* 0x000000100b0b7819 */ /* 0x004fe400000006ff */
[----:B---3--:R-:W-:-:S02]  /*12a0*/  SHF.L.U32 R13, R13, 0x10, RZ ;  /* 0x000000100d0d7819 */ /* 0x008fc400000006ff */
[----:B----4-:R-:W-:Y:S02]  /*12b0*/  SHF.L.U32 R21, R21, 0x10, RZ ;  /* 0x0000001015157819 */ /* 0x010fe400000006ff */
[----:B------:R-:W-:Y:S01]  /*12c0*/  SHF.L.U32 R5, R5, 0x10, RZ ;  /* 0x0000001005057819 */ /* 0x000fe200000006ff */
[----:B------:R-:W-:Y:S01]  /*12d0*/  IMAD R16, R32, UR15, RZ ;  /* 0x0000000f20107c24 */ /* 0x000fe2000f8e02ff */
[----:B------:R-:W-:Y:S01]  /*12e0*/  SHF.R.S32.HI R37, RZ, 0x1f, R36 ;  /* 0x0000001fff257819 */ /* 0x000fe20000011424 */
[--C-:B------:R-:W-:Y:S01]  /*12f0*/  FADD.FTZ R60, R11, R90.reuse ;  /* 0x0000005a0b3c7221 */ /* 0x100fe20000010000 */
[----:B------:R-:W-:Y:S01]  /*1300*/  SHF.L.U32 R23, R23, 0x10, RZ ;  /* 0x0000001017177819 */ /* 0x000fe200000006ff */
[--C-:B------:R-:W-:Y:S01]  /*1310*/  FADD.FTZ R58, R13, R90.reuse ;  /* 0x0000005a0d3a7221 */ /* 0x100fe20000010000 */
[--C-:B------:R-:W-:Y:S01]  /*1320*/  FADD.FTZ R56, R21, R90.reuse ;  /* 0x0000005a15387221 */ /* 0x100fe20000010000 */
[----:B------:R-:W-:Y:S01]  /*1330*/  FADD.FTZ R54, R5, R90 ;  /* 0x0000005a05367221 */ /* 0x000fe20000010000 */
[----:B------:R-:W-:Y:S01]  /*1340*/  BSSY B0, `(.L_x_15859) ;  /* 0x0000035000007945 */ /* 0x000fe20003800000 */
[----:B------:R-:W-:Y:S01]  /*1350*/  IMAD R31, R33, UR14, R16 ;  /* 0x0000000e211f7c24 */ /* 0x000fe2000f8e0210 */
[----:B------:R-:W-:Y:S01]  /*1360*/  FSETP.GTU.FTZ.AND P6, PT, R60, 20, PT ;  /* 0x41a000003c00780b */ /* 0x000fe20003fdc000 */
[----:B------:R-:W-:Y:S01]  /*1370*/  @!P0 IMAD.WIDE.U32 R18, R32, UR14, R36 ;  /* 0x0000000e20128c25 */ /* 0x000fe2000f8e0024 */
[----:B------:R-:W-:-:S03]  /*1380*/  FSETP.GTU.FTZ.AND P5, PT, R58, 20, PT ;  /* 0x41a000003a00780b */ /* 0x000fc60003fbc000 */
[----:B------:R-:W-:Y:S01]  /*1390*/  FADD.FTZ R50, R23, R90 ;  /* 0x0000005a17327221 */ /* 0x000fe20000010000 */
[----:B------:R-:W-:Y:S01]  /*13a0*/  FSETP.GTU.FTZ.AND P4, PT, R56, 20, PT ;  /* 0x41a000003800780b */ /* 0x000fe20003f9c000 */
[----:B------:R-:W-:Y:S01]  /*13b0*/  IMAD.WIDE.U32 R16, R32, UR14, RZ ;  /* 0x0000000e20107c25 */ /* 0x000fe2000f8e00ff */
[----:B------:R-:W-:Y:S01]  /*13c0*/  FSETP.GTU.FTZ.AND P3, PT, R54, 20, PT ;  /* 0x41a000003600780b */ /* 0x000fe20003f7c000 */
[----:B------:R-:W-:Y:S04]  /*13d0*/  STS.U16 [R71], R24 ;  /* 0x0000001847007388 */ /* 0x000fe80000000400 */
[----:B------:R1:W-:Y:S04]  /*13e0*/  STS.U16 [R70+0x40], R3 ;  /* 0x0000400346007388 */ /* 0x0003e80000000400 */
[----:B------:R2:W-:Y:S04]  /*13f0*/  STS.U16 [R69+0x80], R26 ;  /* 0x0000801a45007388 */ /* 0x0005e80000000400 */
[----:B------:R2:W-:Y:S01]  /*1400*/  STS.U16 [R68+0xc0], R25 ;  /* 0x0000c01944007388 */ /* 0x0005e20000000400 */
[----:B-1----:R-:W-:-:S03]  /*1410*/  SHF.L.U32 R3, R20, 0x10, RZ ;  /* 0x0000001014037819 */ /* 0x002fc600000006ff */
[----:B------:R2:W-:Y:S02]  /*1420*/  STS.U16 [R67+0x100], R28 ;  /* 0x0001001c43007388 */ /* 0x0005e40000000400 */
[----:B------:R-:W-:Y:S02]  /*1430*/  FADD.FTZ R52, R3, R90 ;  /* 0x0000005a03347221 */ /* 0x000fe40000010000 */
[----:B------:R2:W-:Y:S04]  /*1440*/  STS.U16 [R66+0x140], R27 ;  /* 0x0001401b42007388 */ /* 0x0005e80000000400 */
[----:B------:R2:W-:Y:S04]  /*1450*/  STS.U16 [R65+0x180], R30 ;  /* 0x0001801e41007388 */ /* 0x0005e80000000400 */
[----:B------:R2:W-:Y:S01]  /*1460*/  STS.U16 [R64+0x1c0], R29 ;  /* 0x0001c01d40007388 */ /* 0x0005e20000000400 */
[----:B------:R-:W-:Y:S01]  /*1470*/  FSETP.GTU.FTZ.AND P2, PT, R52, 20, PT ;  /* 0x41a000003400780b */ /* 0x000fe20003f5c000 */
[----:B------:R-:W-:Y:S01]  /*1480*/  NOP ;  /* 0x0000000000007918 */ /* 0x000fe20000000000 */
[----:B0-----:R-:W-:Y:S11]  /*1490*/  @P1 BRA `(.L_x_15860) ;  /* 0x00000000007c1947 */ /* 0x001ff60003800000 */
[----:B------:R-:W-:Y:S01]  /*14a0*/  FMUL.FTZ R62, R62, 1.4426950216293334961 ;  /* 0x3fb8aa3b3e3e7820 */ /* 0x000fe20000410000 */
[----:B------:R-:W-:Y:S01]  /*14b0*/  MOV R20, 0x3e800000 ;  /* 0x3e80000000147802 */ /* 0x000fe20000000f00 */
[----:B------:R-:W-:Y:S02]  /*14c0*/  HFMA2.MMA R24, -RZ, RZ, 1.3056640625, -1.8671875 ;  /* 0x3d39bf78ff187435 */ /* 0x000fe400000001ff */
[----:B--2---:R-:W0:Y:S02]  /*14d0*/  MUFU.EX2 R26, R62 ;  /* 0x0000003e001a7308 */ /* 0x004e240000000800 */
        /* <DEDUP_REMOVED lines=27> */
.L_x_15860:
[----:B------:R-:W-:Y:S05]  /*1690*/  BSYNC B0 ;  /* 0x0000000000007941 */ /* 0x000fea0003800000 */
.L_x_15859:
[----:B------:R-:W-:Y:S01]  /*16a0*/  SHF.L.U32 R3, R22, 0x10, RZ ;  /* 0x0000001016037819 */ /* 0x000fe200000006ff */
[----:B------:R-:W-:Y:S01]  /*16b0*/  BSSY B0, `(.L_x_15861) ;  /* 0x0000026000007945 */ /* 0x000fe20003800000 */
[----:B------:R-:W-:Y:S02]  /*16c0*/  FSETP.GTU.FTZ.AND P1, PT, R50, 20, PT ;  /* 0x41a000003200780b */ /* 0x000fe40003f3c000 */
[----:B------:R-:W-:Y:S01]  /*16d0*/  IADD3 R94, -R94, UR4, RZ ;  /* 0x000000045e5e7c10 */ /* 0x000fe2000fffe1ff */
[----:B------:R-:W-:Y:S01]  /*16e0*/  FADD.FTZ R48, R3, R90 ;  /* 0x0000005a03307221 */ /* 0x000fe20000010000 */
[----:B------:R-:W-:Y:S02]  /*16f0*/  IADD3 R13, R17, R31, RZ ;  /* 0x0000001f110d7210 */ /* 0x000fe40007ffe0ff */
[----:B------:R-:W-:Y:S01]  /*1700*/  @!P0 IADD3 R11, R31, R19, RZ ;  /* 0x000000131f0b8210 */ /* 0x000fe20007ffe0ff */
        /* <DEDUP_REMOVED lines=32> */
.L_x_15862:
[----:B------:R-:W-:Y:S05]  /*1910*/  BSYNC B0 ;  /* 0x0000000000007941 */ /* 0x000fea0003800000 */
.L_x_15861:
[----:B------:R-:W-:Y:S01]  /*1920*/  IMAD R20, R14, UR15, RZ ;  /* 0x0000000f0e147c24 */ /* 0x000fe2000f8e02ff */
[----:B------:R-:W-:Y:S01]  /*1930*/  BSSY B0, `(.L_x_15863) ;  /* 0x0000028000007945 */ /* 0x000fe20003800000 */
[----:B------:R-:W-:Y:S01]  /*1940*/  @!P0 MOV R19, R11 ;  /* 0x0000000b00138202 */ /* 0x000fe20000000f00 */
[----:B------:R-:W-:Y:S01]  /*1950*/  IMAD R94, R94, -0x100, RZ ;  /* 0xffffff005e5e7824 */ /* 0x000fe200078e02ff */
[----:B------:R-:W-:Y:S01]  /*1960*/  FSETP.GTU.FTZ.AND P6, PT, R48, 20, PT ;  /* 0x41a000003000780b */ /* 0x000fe20003fdc000 */
[----:B------:R-:W-:Y:S01]  /*1970*/  IMAD R11, R15, UR14, R20 ;  /* 0x0000000e0f0b7c24 */ /* 0x000fe2000f8e0214 */
[----:B------:R-:W-:Y:S02]  /*1980*/  MOV R17, R13 ;  /* 0x0000000d00117202 */ /* 0x000fe40000000f00 */
[----:B------:R-:W-:Y:S02]  /*1990*/  @!P0 MOV R20, R36 ;  /* 0x0000002400148202 */ /* 0x000fe40000000f00 */
[----:B------:R-:W-:Y:S01]  /*19a0*/  @!P0 MOV R21, R37 ;  /* 0x0000002500158202 */ /* 0x000fe20000000f00 */
[----:B------:R-:W-:Y:S06]  /*19b0*/  @P5 BRA `(.L_x_15864) ;  /* 0x00000000007c5947 */ /* 0x000fec0003800000 */
[----:B------:R-:W-:Y:S01]  /*19c0*/  FMUL.FTZ R58, R58, 1.4426950216293334961 ;  /* 0x3fb8aa3b3a3a7820 */ /* 0x000fe20000410000 */
[----:B------:R-:W-:Y:S01]  /*19d0*/  HFMA2.MMA R22, -RZ, RZ, 1.625, 0 ;  /* 0x3e800000ff167435 */ /* 0x000fe200000001ff */
[----:B--2---:R-:W-:Y:S02]  /*19e0*/  MOV R26, 0x3d39bf78 ;  /* 0x3d39bf78001a7802 */ /* 0x004fe40000000f00 */
        /* <DEDUP_REMOVED lines=28> */
.L_x_15864:
[----:B------:R-:W-:Y:S05]  /*1bb0*/  BSYNC B0 ;  /* 0x0000000000007941 */ /* 0x000fea0003800000 */
.L_x_15863:
[----:B------:R-:W-:Y:S04]  /*1bc0*/  BSSY B0, `(.L_x_15865) ;  /* 0x0000021000007945 */ /* 0x000fe80003800000 */
[----:B------:R-:W-:Y:S05]  /*1bd0*/  @P4 BRA `(.L_x_15866) ;  /* 0x00000000007c4947 */ /* 0x000fea0003800000 */
        /* <DEDUP_REMOVED lines=31> */
.L_x_15866:
[----:B------:R-:W-:Y:S05]  /*1dd0*/  BSYNC B0 ;  /* 0x0000000000007941 */ /* 0x000fea0003800000 */
.L_x_15865:
        /* <DEDUP_REMOVED lines=33> */
.L_x_15868:
[----:B------:R-:W-:Y:S05]  /*1ff0*/  BSYNC B0 ;  /* 0x0000000000007941 */ /* 0x000fea0003800000 */
.L_x_15867:
        /* <DEDUP_REMOVED lines=33> */
.L_x_15870:
[----:B------:R-:W-:Y:S05]  /*2210*/  BSYNC B0 ;  /* 0x0000000000007941 */ /* 0x000fea0003800000 */
.L_x_15869:
        /* <DEDUP_REMOVED lines=33> */
.L_x_15872:
[----:B------:R-:W-:Y:S05]  /*2430*/  BSYNC B0 ;  /* 0x0000000000007941 */ /* 0x000fea0003800000 */
.L_x_15871:
        /* <DEDUP_REMOVED lines=33> */
.L_x_15874:
[----:B------:R-:W-:Y:S05]  /*2650*/  BSYNC B0 ;  /* 0x0000000000007941 */ /* 0x000fea0003800000 */
.L_x_15873:
        /* <DEDUP_REMOVED lines=8> */
[----:B------:R-:W-:Y:S03]  /*26e0*/  LDS.U16 R23, [R63+0xc] ;  /* 0x00000c003f177984 */ /* 0x000fe60000000400 */
[----:B------:R-:W-:Y:S01]  /*26f0*/  IMAD.WIDE.U32 R16, R93, UR8, R16 ;  /* 0x000000085d107c25 */ /* 0x000fe2000f8e0010 */
[----:B------:R-:W-:-:S03]  /*2700*/  @!P0 IADD3 R7, P1, R74, R18, RZ ;  /* 0x000000124a078210 */ /* 0x000fc60007f3e0ff */
[----:B------:R-:W-:Y:S01]  /*2710*/  IMAD.WIDE.U32 R14, R14, UR14, RZ ;  /* 0x0000000e0e0e7c25 */ /* 0x000fe2000f8e00ff */
[----:B------:R-:W-:-:S03]  /*2720*/  IADD3 R3, P2, R94, R16, RZ ;  /* 0x000000105e037210 */ /* 0x000fc60007f5e0ff */
[----:B------:R-:W-:Y:S01]  /*2730*/  IMAD R22, R93, UR9, R22 ;  /* 0x000000095d167c24 */ /* 0x000fe2000f8e0216 */
[----:B------:R-:W-:Y:S01]  /*2740*/  ULDC.64 UR8, c[0x0][0x318] ;  /* 0x0000c60000087ab9 */ /* 0x000fe20000000a00 */
[----:B------:R-:W-:Y:S01]  /*2750*/  IADD3 R15, R15, R11, RZ ;  /* 0x0000000b0f0f7210 */ /* 0x000fe20007ffe0ff */
[----:B------:R-:W-:Y:S01]  /*2760*/  IMAD R18, R92, UR10, RZ ;  /* 0x0000000a5c127c24 */ /* 0x000fe2000f8e02ff */
[----:B------:R-:W-:Y:S01]  /*2770*/  LDS.U16 R11, [R63+0x6] ;  /* 0x000006003f0b7984 */ /* 0x000fe20000000400 */
[----:B--2---:R-:W-:Y:S02]  /*2780*/  @!P0 IADD3.X R26, R73, R19, R22, P1, !PT ;  /* 0x00000013491a8210 */ /* 0x004fe40000ffe416 */
[C---:B------:R-:W-:Y:S01]  /*2790*/  LEA R24, P1, R74.reuse, UR8, 0x1 ;  /* 0x000000084a187c11 */ /* 0x040fe2000f8208ff */
[----:B------:R-:W-:Y:S01]  /*27a0*/  IMAD R28, R93, UR11, R18 ;  /* 0x0000000b5d1c7c24 */ /* 0x000fe2000f8e0212 */
[----:B------:R-:W-:Y:S01]  /*27b0*/  IADD3.X R22, R95, R22, R17, P2, !PT ;  /* 0x000000165f167210 */ /* 0x000fe200017fe411 */
[----:B------:R-:W-:Y:S01]  /*27c0*/  @!P0 IMAD.WIDE.U32 R16, R93, UR10, R20 ;  /* 0x0000000a5d108c25 */ /* 0x000fe2000f8e0014 */
[----:B------:R-:W-:-:S02]  /*27d0*/  LEA.HI.X R5, R74, UR9, R73, 0x1, P1 ;  /* 0x000000094a057c11 */ /* 0x000fc400088f0c49 */
[----:B------:R-:W-:Y:S01]  /*27e0*/  LEA R20, P2, R3, R24, 0x1 ;  /* 0x0000001803147211 */ /* 0x000fe200078408ff */
[----:B------:R-:W-:Y:S01]  /*27f0*/  IMAD.WIDE.U32 R18, R93, UR10, R14 ;  /* 0x0000000a5d127c25 */ /* 0x000fe2000f8e000e */
[----:B------:R-:W-:Y:S01]  /*2800*/  @!P0 LEA R14, P1, R7, UR8, 0x1 ;  /* 0x00000008070e8c11 */ /* 0x000fe2000f8208ff */
[----:B------:R-:W-:Y:S01]  /*2810*/  LDS.U16 R24, [R63+0xe] ;  /* 0x00000e003f187984 */ /* 0x000fe20000000400 */
[----:B------:R-:W-:Y:S02]  /*2820*/  LEA.HI.X R21, R3, R5, R22, 0x1, P2 ;  /* 0x0000000503157211 */ /* 0x000fe400010f0c16 */
[----:B------:R-:W-:Y:S01]  /*2830*/  @!P0 LEA.HI.X R15, R7, UR9, R26, 0x1, P1 ;  /* 0x00000009070f8c11 */ /* 0x000fe200088f0c1a */
[----:B------:R-:W-:Y:S01]  /*2840*/  LDS.U16 R3, [R63] ;  /* 0x000000003f037984 */ /* 0x000fe20000000400 */
[----:B------:R-:W-:Y:S01]  /*2850*/  ULDC.64 UR8, c[0x0][0x308] ;  /* 0x0000c20000087ab9 */ /* 0x000fe20000000a00 */
[----:B------:R-:W-:Y:S02]  /*2860*/  @!P0 IADD3 R27, P3, R74, R16, RZ ;  /* 0x000000104a1b8210 */ /* 0x000fe40007f7e0ff */
[----:B------:R-:W-:Y:S01]  /*2870*/  LDS.U16 R5, [R63+0x2] ;  /* 0x000002003f057984 */ /* 0x000fe20000000400 */
[----:B------:R-:W-:-:S02]  /*2880*/  IADD3 R25, P4, R94, R18, RZ ;  /* 0x000000125e197210 */ /* 0x000fc40007f9e0ff */
[----:B------:R-:W-:Y:S01]  /*2890*/  LEA R18, P1, R74, UR8, 0x1 ;  /* 0x000000084a127c11 */ /* 0x000fe2000f8208ff */
[----:B------:R-:W-:Y:S01]  /*28a0*/  LDS.U16 R7, [R63+0x4] ;  /* 0x000004003f077984 */ /* 0x000fe20000000400 */
[----:B------:R-:W-:Y:S02]  /*28b0*/  ISETP.GE.AND P6, PT, R12, R9, PT ;  /* 0x000000090c00720c */ /* 0x000fe40003fc6270 */
[----:B------:R-:W-:Y:S01]  /*28c0*/  @!P0 IADD3.X R30, R73, R17, R28, P3, !PT ;  /* 0x00000011491e8210 */ /* 0x000fe20001ffe41c */
[----:B------:R-:W-:Y:S01]  /*28d0*/  LDS.U16 R22, [R63+0xa] ;  /* 0x00000a003f167984 */ /* 0x000fe20000000400 */
[----:B------:R-:W-:Y:S02]  /*28e0*/  IADD3.X R28, R95, R28, R19, P4, !PT ;  /* 0x0000001c5f1c7210 */ /* 0x000fe400027fe413 */
[----:B------:R-:W-:Y:S02]  /*28f0*/  LEA.HI.X R17, R74, UR9, R73, 0x1, P1 ;  /* 0x000000094a117c11 */ /* 0x000fe400088f0c49 */
[----:B------:R-:W-:-:S02]  /*2900*/  LEA R18, P2, R25, R18, 0x1 ;  /* 0x0000001219127211 */ /* 0x000fc400078408ff */
[----:B------:R-:W-:Y:S02]  /*2910*/  @!P0 LEA R16, P1, R27, UR8, 0x1 ;  /* 0x000000081b108c11 */ /* 0x000fe4000f8208ff */
[----:B------:R-:W-:Y:S02]  /*2920*/  LEA.HI.X R19, R25, R17, R28, 0x1, P2 ;  /* 0x0000001119137211 */ /* 0x000fe400010f0c1c */
[----:B------:R-:W-:Y:S01]  /*2930*/  PRMT R25, RZ, 0x7610, R25 ;  /* 0x00007610ff197816 */ /* 0x000fe20000000019 */
[----:B------:R-:W-:Y:S01]  /*2940*/  BAR.SYNC.DEFER_BLOCKING 0x0 ;  /* 0x0000000000007b1d */ /* 0x000fe20000010000 */
[----:B------:R-:W-:Y:S02]  /*2950*/  @!P0 LEA.HI.X R17, R27, UR9, R30, 0x1, P1 ;  /* 0x000000091b118c11 */ /* 0x000fe400088f0c1e */
[----:B------:R-:W-:Y:S02]  /*2960*/  ISETP.GE.AND P1, PT, R0, R9, PT ;  /* 0x000000090000720c */ /* 0x000fe40003f26270 */
[----:B------:R-:W-:-:S02]  /*2970*/  PRMT R26, RZ, 0x7610, R26 ;  /* 0x00007610ff1a7816 */ /* 0x000fc4000000001a */
[-C--:B------:R-:W-:Y:S02]  /*2980*/  ISETP.GE.AND P2, PT, R2, R9.reuse, PT ;  /* 0x000000090200720c */ /* 0x080fe40003f46270 */
[-C--:B------:R-:W-:Y:S02]  /*2990*/  ISETP.GE.AND P3, PT, R4, R9.reuse, PT ;  /* 0x000000090400720c */ /* 0x080fe40003f66270 */
[-C--:B------:R-:W-:Y:S02]  /*29a0*/  ISETP.GE.AND P4, PT, R6, R9.reuse, PT ;  /* 0x000000090600720c */ /* 0x080fe40003f86270 */
[-C--:B------:R-:W-:Y:S02]  /*29b0*/  ISETP.GE.AND P5, PT, R8, R9.reuse, PT ;  /* 0x000000090800720c */ /* 0x080fe40003fa6270 */
[----:B------:R-:W-:Y:S02]  /*29c0*/  PRMT R28, RZ, 0x7610, R28 ;  /* 0x00007610ff1c7816 */ /* 0x000fe4000000001c */
[----:B------:R-:W-:Y:S01]  /*29d0*/  PRMT R27, RZ, 0x7610, R27 ;  /* 0x00007610ff1b7816 */ /* 0x000fe2000000001b */
[----:B------:R-:W2:Y:S01]  /*29e0*/  @!P6 LDG.E.U16 R25, desc[UR12][R20.64+-0x1c0] ;  /* 0xfffe400c1419e981 */ /* 0x000ea2000c1e1500 */
[----:B------:R-:W-:-:S03]  /*29f0*/  ISETP.GE.AND P6, PT, R10, R9, PT ;  /* 0x000000090a00720c */ /* 0x000fc60003fc6270 */
[----:B------:R0:W3:Y:S01]  /*2a00*/  @!P0 LDG.E.U16 R26, desc[UR12][R14.64] ;  /* 0x0000000c0e1a8981 */ /* 0x0000e2000c1e1500 */
[----:B------:R-:W-:Y:S02]  /*2a10*/  PRMT R30, RZ, 0x7610, R30 ;  /* 0x00007610ff1e7816 */ /* 0x000fe4000000001e */
[----:B------:R-:W-:Y:S01]  /*2a20*/  PRMT R29, RZ, 0x7610, R29 ;  /* 0x00007610ff1d7816 */ /* 0x000fe2000000001d */
[----:B------:R-:W4:Y:S04]  /*2a30*/  @!P1 LDG.E.U16 R28, desc[UR12][R20.64+-0x180] ;  /* 0xfffe800c141c9981 */ /* 0x000f28000c1e1500 */
        /* <DEDUP_REMOVED lines=54> */
[----:B------:R-:W0:Y:S01]  /*2da0*/  MUFU.EX2 R25, R21 ;  /* 0x0000001500197308 */ /* 0x000e220000000800 */
[----:B------:R-:W-:Y:S01]  /*2db0*/  FMUL.FTZ R26, R47, -1.4426950216293334961 ;  /* 0xbfb8aa3b2f1a7820 */ /* 0x000fe20000410000 */
[----:B---3--:R-:W-:-:S06]  /*2dc0*/  SHF.L.U32 R102, R27, 0x10, RZ ;  /* 0x000000101b667819 */ /* 0x008fcc00000006ff */
[----:B------:R2:W-:Y:S01]  /*2dd0*/  MUFU.EX2 R97, R18 ;  /* 0x0000001200617308 */ /* 0x0005e20000000800 */
[----:B-1----:R-:W-:Y:S01]  /*2de0*/  FADD.FTZ R19, R16, 1 ;  /* 0x3f80000010137421 */ /* 0x002fe20000010000 */
[----:B--2---:R-:W-:-:S06]  /*2df0*/  FMUL.FTZ R18, R100, -1.4426950216293334961 ;  /* 0xbfb8aa3b64127820 */ /* 0x004fcc0000410000 */
[----:B------:R-:W-:Y:S08]  /*2e00*/  MUFU.RCP R21, R19 ;  /* 0x0000001300157308 */ /* 0x000ff00000001000 */
[----:B------:R-:W-:Y:S01]  /*2e10*/  MUFU.EX2 R27, R18 ;  /* 0x00000012001b7308 */ /* 0x000fe20000000800 */
[----:B0-----:R-:W-:-:S07]  /*2e20*/  FADD.FTZ R25, R25, 1 ;  /* 0x3f80000019197421 */ /* 0x001fce0000010000 */
[----:B------:R-:W0:Y:S01]  /*2e30*/  MUFU.EX2 R26, R26 ;  /* 0x0000001a001a7308 */ /* 0x000e220000000800 */
[----:B----4-:R-:W-:-:S07]  /*2e40*/  SHF.L.U32 R106, R28, 0x10, RZ ;  /* 0x000000101c6a7819 */ /* 0x010fce00000006ff */
[----:B------:R-:W-:Y:S01]  /*2e50*/  MUFU.RCP R28, R25 ;  /* 0x00000019001c7308 */ /* 0x000fe20000001000 */
[----:B------:R-:W-:Y:S01]  /*2e60*/  FADD.FTZ R99, R99, 1 ;  /* 0x3f80000063637421 */ /* 0x000fe20000010000 */
[----:B------:R-:W-:Y:S01]  /*2e70*/  SHF.L.U32 R3, R3, 0x10, RZ ;  /* 0x0000001003037819 */ /* 0x000fe200000006ff */
[----:B0-----:R-:W-:Y:S01]  /*2e80*/  FADD.FTZ R26, R26, 1 ;  /* 0x3f8000001a1a7421 */ /* 0x001fe20000010000 */
[----:B------:R-:W-:-:S04]  /*2e90*/  SHF.L.U32 R5, R5, 0x10, RZ ;  /* 0x0000001005057819 */ /* 0x000fc800000006ff */
[----:B------:R-:W0:Y:S01]  /*2ea0*/  MUFU.RCP R99, R99 ;  /* 0x0000006300637308 */ /* 0x000e220000001000 */
[----:B------:R-:W-:Y:S01]  /*2eb0*/  FADD.FTZ R97, R97, 1 ;  /* 0x3f80000061617421 */ /* 0x000fe20000010000 */
[----:B------:R-:W-:Y:S02]  /*2ec0*/  SHF.L.U32 R7, R7, 0x10, RZ ;  /* 0x0000001007077819 */ /* 0x000fe400000006ff */
[----:B------:R-:W-:-:S04]  /*2ed0*/  SHF.L.U32 R13, R13, 0x10, RZ ;  /* 0x000000100d0d7819 */ /* 0x000fc800000006ff */
[----:B------:R-:W-:Y:S01]  /*2ee0*/  MUFU.RCP R97, R97 ;  /* 0x0000006100617308 */ /* 0x000fe20000001000 */
[----:B------:R-:W-:Y:S02]  /*2ef0*/  SHF.L.U32 R11, R11, 0x10, RZ ;  /* 0x000000100b0b7819 */ /* 0x000fe400000006ff */
[----:B------:R-:W-:Y:S01]  /*2f00*/  SHF.L.U32 R22, R22, 0x10, RZ ;  /* 0x0000001016167819 */ /* 0x000fe200000006ff */
[----:B0-----:R-:W-:-:S04]  /*2f10*/  FADD.FTZ R103, -R99, 1 ;  /* 0x3f80000063677421 */ /* 0x001fc80000010100 */
[----:B------:R-:W-:Y:S01]  /*2f20*/  FFMA.FTZ R103, R98, R103, 1 ;  /* 0x3f80000062677423 */ /* 0x000fe20000010067 */
[----:B------:R-:W-:Y:S02]  /*2f30*/  SHF.L.U32 R23, R23, 0x10, RZ ;  /* 0x0000001017177819 */ /* 0x000fe400000006ff */
[----:B------:R-:W-:Y:S02]  /*2f40*/  SHF.L.U32 R24, R24, 0x10, RZ ;  /* 0x0000001018187819 */ /* 0x000fe400000006ff */
[----:B------:R-:W-:Y:S01]  /*2f50*/  ISETP.NE.AND P6, PT, R84, RZ, PT ;  /* 0x000000ff5400720c */ /* 0x000fe20003fc5270 */
[----:B-----5:R-:W-:Y:S04]  /*2f60*/  STS.U16 [R71], R32 ;  /* 0x0000002047007388 */ /* 0x020fe80000000400 */
[----:B------:R0:W-:Y:S04]  /*2f70*/  STS.U16 [R70+0x40], R29 ;  /* 0x0000401d46007388 */ /* 0x0001e80000000400 */
[----:B------:R-:W-:Y:S04]  /*2f80*/  STS.U16 [R69+0x80], R30 ;  /* 0x0000801e45007388 */ /* 0x000fe80000000400 */
[----:B------:R-:W-:Y:S04]  /*2f90*/  STS.U16 [R68+0xc0], R31 ;  /* 0x0000c01f44007388 */ /* 0x000fe80000000400 */
[----:B------:R-:W-:Y:S04]  /*2fa0*/  STS.U16 [R67+0x100], R44 ;  /* 0x0001002c43007388 */ /* 0x000fe80000000400 */
[----:B------:R1:W-:Y:S04]  /*2fb0*/  STS.U16 [R66+0x140], R33 ;  /* 0x0001402142007388 */ /* 0x0003e80000000400 */
[----:B------:R2:W-:Y:S04]  /*2fc0*/  STS.U16 [R65+0x180], R46 ;  /* 0x0001802e41007388 */ /* 0x0005e80000000400 */
[----:B------:R-:W-:Y:S01]  /*2fd0*/  STS.U16 [R64+0x1c0], R17 ;  /* 0x0001c01140007388 */ /* 0x000fe20000000400 */
[----:B------:R-:W-:-:S03]  /*2fe0*/  NOP ;  /* 0x0000000000007918 */ /* 0x000fc60000000000 */
[----:B------:R-:W3:Y:S04]  /*2ff0*/  LDS.U16 R15, [R63+0x2] ;  /* 0x000002003f0f7984 */ /* 0x000ee80000000400 */
[----:B------:R-:W4:Y:S04]  /*3000*/  LDS.U16 R14, [R63] ;  /* 0x000000003f0e7984 */ /* 0x000f280000000400 */
[----:B------:R-:W5:Y:S04]  /*3010*/  LDS.U16 R16, [R63+0x4] ;  /* 0x000004003f107984 */ /* 0x000f680000000400 */
[----:B------:R-:W5:Y:S04]  /*3020*/  LDS.U16 R17, [R63+0x6] ;  /* 0x000006003f117984 */ /* 0x000f680000000400 */
[----:B------:R-:W5:Y:S01]  /*3030*/  LDS.U16 R18, [R63+0x8] ;  /* 0x000008003f127984 */ /* 0x000f620000000400 */
[----:B0-----:R-:W-:-:S03]  /*3040*/  FMUL.FTZ R29, R102, -1.4426950216293334961 ;  /* 0xbfb8aa3b661d7820 */ /* 0x001fc60000410000 */
[----:B------:R-:W0:Y:S01]  /*3050*/  LDS.U16 R19, [R63+0xa] ;  /* 0x00000a003f137984 */ /* 0x000e220000000400 */
[----:B-1----:R3:W-:Y:S01]  /*3060*/  MUFU.EX2 R33, R29 ;  /* 0x0000001d00217308 */ /* 0x0027e20000000800 */
[----:B------:R-:W-:Y:S01]  /*3070*/  FADD.FTZ R32, R27, 1 ;  /* 0x3f8000001b207421 */ /* 0x000fe20000010000 */
[----:B------:R-:W-:-:S06]  /*3080*/  FMUL.FTZ R30, R106, -1.4426950216293334961 ;  /* 0xbfb8aa3b6a1e7820 */ /* 0x000fcc0000410000 */
[----:B--2---:R1:W2:Y:S01]  /*3090*/  MUFU.EX2 R46, R30 ;  /* 0x0000001e002e7308 */ /* 0x0042a20000000800 */
[----:B---3--:R-:W-:Y:S01]  /*30a0*/  SHF.L.U32 R29, R15, 0x10, RZ ;  /* 0x000000100f1d7819 */ /* 0x008fe200000006ff */
[----:B------:R-:W-:Y:S01]  /*30b0*/  FADD.FTZ R15, -R21, 1 ;  /* 0x3f800000150f7421 */ /* 0x000fe20000010100 */
[----:B----4-:R-:W-:Y:S02]  /*30c0*/  SHF.L.U32 R25, R14, 0x10, RZ ;  /* 0x000000100e197819 */ /* 0x010fe400000006ff */
[----:B------:R-:W3:Y:S01]  /*30d0*/  LDS.U16 R14, [R63+0xc] ;  /* 0x00000c003f0e7984 */ /* 0x000ee20000000400 */
[----:B------:R-:W-:-:S03]  /*30e0*/  FFMA.FTZ R27, R20, R15, 1 ;  /* 0x3f800000141b7423 */ /* 0x000fc6000001000f */
[----:B------:R-:W4:Y:S01]  /*30f0*/  LDS.U16 R15, [R63+0xe] ;  /* 0x00000e003f0f7984 */ /* 0x000f220000000400 */
[----:B------:R2:W0:Y:S01]  /*3100*/  MUFU.RCP R44, R26 ;  /* 0x0000001a002c7308 */ /* 0x0004220000001000 */
[----:B-1----:R-:W-:Y:S01]  /*3110*/  FADD.FTZ R30, -R28, 1 ;  /* 0x3f8000001c1e7421 */ /* 0x002fe20000010100 */
[----:B------:R-:W-:Y:S01]  /*3120*/  FMUL.FTZ R31, R5, R29 ;  /* 0x0000001d051f7220 */ /* 0x000fe20000410000 */
[----:B--2---:R-:W-:-:S04]  /*3130*/  FMUL.FTZ R26, R3, R25 ;  /* 0x00000019031a7220 */ /* 0x004fc80000410000 */
[----:B------:R-:W-:Y:S01]  /*3140*/  FMUL.FTZ R26, R21, R26 ;  /* 0x0000001a151a7220 */ /* 0x000fe20000410000 */
[----:B------:R-:W-:Y:S01]  /*3150*/  FFMA.FTZ R30, R45, R30, 1 ;  /* 0x3f8000002d1e7423 */ /* 0x000fe2000001001e */
[----:B------:R-:W-:Y:S02]  /*3160*/  FMUL.FTZ R31, R28, R31 ;  /* 0x0000001f1c1f7220 */ /* 0x000fe40000410000 */
[----:B------:R-:W-:Y:S01]  /*3170*/  FMUL.FTZ R26, R26, R27 ;  /* 0x0000001b1a1a7220 */ /* 0x000fe20000410000 */
[----:B-----5:R-:W-:Y:S01]  /*3180*/  SHF.L.U32 R27, R16, 0x10, RZ ;  /* 0x00000010101b7819 */ /* 0x020fe200000006ff */
[----:B------:R-:W1:Y:S01]  /*3190*/  MUFU.RCP R105, R32 ;  /* 0x0000002000697308 */ /* 0x000e620000001000 */
[----:B------:R-:W-:Y:S01]  /*31a0*/  FADD.FTZ R108, R46, 1 ;  /* 0x3f8000002e6c7421 */ /* 0x000fe20000010000 */
[----:B------:R-:W-:Y:S01]  /*31b0*/  FMUL.FTZ R31, R31, R30 ;  /* 0x0000001e1f1f7220 */ /* 0x000fe20000410000 */
[----:B------:R-:W-:Y:S01]  /*31c0*/  SHF.L.U32 R46, R17, 0x10, RZ ;  /* 0x00000010112e7819 */ /* 0x000fe200000006ff */
[----:B0-----:R-:W-:Y:S01]  /*31d0*/  FADD.FTZ R30, -R44, 1 ;  /* 0x3f8000002c1e7421 */ /* 0x001fe20000010100 */
[----:B------:R-:W-:Y:S01]  /*31e0*/  SHF.L.U32 R101, R18, 0x10, RZ ;  /* 0x0000001012657819 */ /* 0x000fe200000006ff */
[----:B------:R-:W-:Y:S01]  /*31f0*/  FMUL.FTZ R17, R7, R27 ;  /* 0x0000001b07117220 */ /* 0x000fe20000410000 */
[----:B------:R-:W-:Y:S01]  /*3200*/  FADD.FTZ R104, R33, 1 ;  /* 0x3f80000021687421 */ /* 0x000fe20000010000 */
[----:B------:R-:W-:-:S02]  /*3210*/  FFMA.FTZ R30, R47, R30, 1 ;  /* 0x3f8000002f1e7423 */ /* 0x000fc4000001001e */
[----:B------:R-:W-:Y:S01]  /*3220*/  FMUL.FTZ R18, R13, R101 ;  /* 0x000000650d127220 */ /* 0x000fe20000410000 */
[----:B------:R-:W-:Y:S01]  /*3230*/  FMUL.FTZ R17, R44, R17 ;  /* 0x000000112c117220 */ /* 0x000fe20000410000 */
[----:B------:R-:W0:Y:S02]  /*3240*/  MUFU.RCP R107, R104 ;  /* 0x00000068006b7308 */ /* 0x000e240000001000 */
[----:B------:R-:W-:Y:S01]  /*3250*/  FMUL.FTZ R18, R99, R18 ;  /* 0x0000001263127220 */ /* 0x000fe20000410000 */
[----:B------:R-:W-:Y:S01]  /*3260*/  FMUL.FTZ R17, R17, R30 ;  /* 0x0000001e11117220 */ /* 0x000fe20000410000 */
[----:B------:R-:W-:-:S04]  /*3270*/  SHF.L.U32 R30, R19, 0x10, RZ ;  /* 0x00000010131e7819 */ /* 0x000fc800000006ff */
[----:B------:R-:W2:Y:S01]  /*3280*/  MUFU.RCP R109, R108 ;  /* 0x0000006c006d7308 */ /* 0x000ea20000001000 */
[----:B------:R-:W-:Y:S01]  /*3290*/  FMUL.FTZ R18, R18, R103 ;  /* 0x0000006712127220 */ /* 0x000fe20000410000 */
[----:B---3--:R-:W-:Y:S01]  /*32a0*/  SHF.L.U32 R103, R14, 0x10, RZ ;  /* 0x000000100e677819 */ /* 0x008fe200000006ff */
[----:B------:R-:W-:Y:S01]  /*32b0*/  FADD.FTZ R33, -R97, 1 ;  /* 0x3f80000061217421 */ /* 0x000fe20000010100 */
[----:B------:R-:W-:Y:S01]  /*32c0*/  FMUL.FTZ R16, R11, R46 ;  /* 0x0000002e0b107220 */ /* 0x000fe20000410000 */
[----:B-1----:R-:W-:Y:S01]  /*32d0*/  FADD.FTZ R19, -R105, 1 ;  /* 0x3f80000069137421 */ /* 0x002fe20000010100 */
[----:B------:R-:W-:Y:S01]  /*32e0*/  FMUL.FTZ R14, R22, R30 ;  /* 0x0000001e160e7220 */ /* 0x000fe20000410000 */
[----:B------:R-:W-:Y:S01]  /*32f0*/  FFMA.FTZ R33, R96, R33, 1 ;  /* 0x3f80000060217423 */ /* 0x000fe20000010021 */
[----:B------:R-:W-:Y:S01]  /*3300*/  FMUL.FTZ R16, R97, R16 ;  /* 0x0000001061107220 */ /* 0x000fe20000410000 */
[----:B------:R-:W-:Y:S01]  /*3310*/  FFMA.FTZ R19, R100, R19, 1 ;  /* 0x3f80000064137423 */ /* 0x000fe20000010013 */
[----:B------:R-:W-:Y:S01]  /*3320*/  FMUL.FTZ R14, R105, R14 ;  /* 0x0000000e690e7220 */ /* 0x000fe20000410000 */
[----:B----4-:R-:W-:Y:S01]  /*3330*/  SHF.L.U32 R111, R15, 0x10, RZ ;  /* 0x000000100f6f7819 */ /* 0x010fe200000006ff */
[----:B------:R-:W-:Y:S01]  /*3340*/  FMUL.FTZ R16, R16, R33 ;  /* 0x0000002110107220 */ /* 0x000fe20000410000 */
[----:B0-----:R-:W-:Y:S01]  /*3350*/  FADD.FTZ R33, -R107, 1 ;  /* 0x3f8000006b217421 */ /* 0x001fe20000010100 */
[----:B------:R-:W-:Y:S01]  /*3360*/  FMUL.FTZ R19, R14, R19 ;  /* 0x000000130e137220 */ /* 0x000fe20000410000 */
[----:B------:R-:W-:Y:S01]  /*3370*/  FMUL.FTZ R32, R23, R103 ;  /* 0x0000006717207220 */ /* 0x000fe20000410000 */
[----:B------:R-:W-:Y:S01]  /*3380*/  FMUL.FTZ R14, R24, R111 ;  /* 0x0000006f180e7220 */ /* 0x000fe20000410000 */
[----:B--2---:R-:W-:Y:S01]  /*3390*/  FADD.FTZ R15, -R109, 1 ;  /* 0x3f8000006d0f7421 */ /* 0x004fe20000010100 */
[----:B------:R-:W-:Y:S01]  /*33a0*/  FFMA.FTZ R33, R102, R33, 1 ;  /* 0x3f80000066217423 */ /* 0x000fe20000010021 */
[----:B------:R-:W-:Y:S01]  /*33b0*/  FMUL.FTZ R32, R107, R32 ;  /* 0x000000206b207220 */ /* 0x000fe20000410000 */
[----:B------:R-:W-:Y:S01]  /*33c0*/  FMUL.FTZ R14, R109, R14 ;  /* 0x0000000e6d0e7220 */ /* 0x000fe20000410000 */
[----:B------:R-:W-:-:S02]  /*33d0*/  FFMA.FTZ R15, R106, R15, 1 ;  /* 0x3f8000006a0f7423 */ /* 0x000fc4000001000f */
[----:B------:R-:W-:Y:S02]  /*33e0*/  FMUL.FTZ R32, R32, R33 ;  /* 0x0000002120207220 */ /* 0x000fe40000410000 */
[----:B------:R-:W-:Y:S01]  /*33f0*/  FMUL.FTZ R15, R14, R15 ;  /* 0x0000000f0e0f7220 */ /* 0x000fe20000410000 */
[----:B------:R-:W-:Y:S01]  /*3400*/  F2FP.BF16.F32.PACK_AB R26, R31, R26 ;  /* 0x0000001a1f1a723e */ /* 0x000fe200000010ff */
[----:B------:R-:W-:Y:S01]  /*3410*/  BAR.SYNC.DEFER_BLOCKING 0x0 ;  /* 0x0000000000007b1d */ /* 0x000fe20000010000 */
[----:B------:R-:W-:Y:S02]  /*3420*/  F2FP.BF16.F32.PACK_AB R16, R16, R17 ;  /* 0x000000111010723e */ /* 0x000fe400000010ff */
[----:B------:R-:W-:Y:S02]  /*3430*/  F2FP.BF16.F32.PACK_AB R18, R19, R18 ;  /* 0x000000121312723e */ /* 0x000fe400000010ff */
[----:B------:R-:W-:Y:S02]  /*3440*/  F2FP.BF16.F32.PACK_AB R15, R15, R32 ;  /* 0x000000200f0f723e */ /* 0x000fe400000010ff */
[----:B------:R-:W-:-:S02]  /*3450*/  PRMT R17, R26, 0x7632, R17 ;  /* 0x000076321a117816 */ /* 0x000fc40000000011 */
        /* <DEDUP_REMOVED lines=45> */
.L_x_15876:
[----:B------:R-:W-:Y:S05]  /*3730*/  BSYNC B0 ;  /* 0x0000000000007941 */ /* 0x000fea0003800000 */
.L_x_15875:
        /* <DEDUP_REMOVED lines=30> */
[----:B------:R-:W-:Y:S01]  /*3920*/  FMUL.FTZ R110, R3, R20 ;  /* 0x00000014036e7220 */ /* 0x000fe20000410000 */
[----:B------:R-:W-:Y:S01]  /*3930*/  FMUL.FTZ R108, R5, R28 ;  /* 0x0000001c056c7220 */ /* 0x000fe20000410000 */
[----:B------:R-:W-:Y:S01]  /*3940*/  FMUL.FTZ R106, R7, R44 ;  /* 0x0000002c076a7220 */ /* 0x000fe20000410000 */
[----:B------:R0:W-:Y:S01]  /*3950*/  @!P1 STG.E.U16 desc[UR12][R14.64+-0x140], R117 ;  /* 0xfffec0750e009986 */ /* 0x0001e2000c10150c */
[----:B------:R-:W-:Y:S01]  /*3960*/  FMUL.FTZ R104, R11, R16 ;  /* 0x000000100b687220 */ /* 0x000fe20000410000 */
[----:B------:R-:W-:Y:S01]  /*3970*/  FMUL.FTZ R102, R13, R18 ;  /* 0x000000120d667220 */ /* 0x000fe20000410000 */
[----:B------:R-:W-:Y:S01]  /*3980*/  FMUL.FTZ R100, R22, R105 ;  /* 0x0000006916647220 */ /* 0x000fe20000410000 */
[----:B------:R0:W-:Y:S01]  /*3990*/  @!P0 STG.E.U16 desc[UR12][R14.64+-0x100], R119 ;  /* 0xffff00770e008986 */ /* 0x0001e2000c10150c */
[----:B------:R-:W-:Y:S01]  /*39a0*/  ISETP.NE.U32.AND P0, PT, RZ, UR8, PT ;  /* 0x00000008ff007c0c */ /* 0x000fe2000bf05070 */
[----:B------:R-:W-:Y:S01]  /*39b0*/  FMUL.FTZ R98, R23, R26 ;  /* 0x0000001a17627220 */ /* 0x000fe20000410000 */
[----:B------:R-:W-:Y:S01]  /*39c0*/  FMUL.FTZ R96, R24, R109 ;  /* 0x0000006d18607220 */ /* 0x000fe20000410000 */
[----:B------:R0:W-:Y:S01]  /*39d0*/  @!P4 STG.E.U16 desc[UR12][R14.64+-0x80], R123 ;  /* 0xffff807b0e00c986 */ /* 0x0001e2000c10150c */
[----:B------:R-:W-:-:S03]  /*39e0*/  ISETP.NE.AND.EX P0, PT, RZ, UR9, PT, P0 ;  /* 0x00000009ff007c0c */ /* 0x000fc6000bf05300 */
[----:B------:R0:W-:Y:S04]  /*39f0*/  @!P2 STG.E.U16 desc[UR12][R14.64+-0x1c0], R113 ;  /* 0xfffe40710e00a986 */ /* 0x0001e8000c10150c */
[----:B------:R0:W-:Y:S06]  /*3a00*/  @!P5 STG.E.U16 desc[UR12][R14.64+-0x40], R125 ;  /* 0xffffc07d0e00d986 */ /* 0x0001ec000c10150c */
        /* <DEDUP_REMOVED lines=17> */
[----:B0-----:R-:W-:Y:S02]  /*3b20*/  PRMT R14, R18, 0x7632, R14 ;  /* 0x00007632120e7816 */ /* 0x001fe4000000000e */
[----:B------:R-:W-:Y:S01]  /*3b30*/  PRMT R15, R26, 0x7632, R15 ;  /* 0x000076321a0f7816 */ /* 0x000fe2000000000f */
[----:B------:R-:W-:Y:S04]  /*3b40*/  STS.U16 [R63], R20 ;  /* 0x000000143f007388 */ /* 0x000fe80000000400 */
[----:B------:R-:W-:Y:S04]  /*3b50*/  STS.U16 [R63+0x2], R3 ;  /* 0x000002033f007388 */ /* 0x000fe80000000400 */
[----:B------:R-:W-:Y:S04]  /*3b60*/  STS.U16 [R63+0x4], R16 ;  /* 0x000004103f007388 */ /* 0x000fe80000000400 */
[----:B------:R-:W-:Y:S04]  /*3b70*/  STS.U16 [R63+0x6], R13 ;  /* 0x0000060d3f007388 */ /* 0x000fe80000000400 */
[----:B------:R0:W-:Y:S04]  /*3b80*/  STS.U16 [R63+0x8], R18 ;  /* 0x000008123f007388 */ /* 0x0001e80000000400 */
[----:B------:R-:W-:Y:S04]  /*3b90*/  STS.U16 [R63+0xa], R14 ;  /* 0x00000a0e3f007388 */ /* 0x000fe80000000400 */
[----:B------:R-:W-:Y:S01]  /*3ba0*/  STS.U16 [R63+0xc], R26 ;  /* 0x00000c1a3f007388 */ /* 0x000fe20000000400 */
[----:B0-----:R-:W0:Y:S03]  /*3bb0*/  LDC.64 R18, c[0x0][0x2c0] ;  /* 0x0000b000ff127b82 */ /* 0x001e260000000a00 */
[----:B------:R1:W-:Y:S01]  /*3bc0*/  STS.U16 [R63+0xe], R15 ;  /* 0x00000e0f3f007388 */ /* 0x0003e20000000400 */
[----:B------:R-:W-:-:S03]  /*3bd0*/  NOP ;  /* 0x0000000000007918 */ /* 0x000fc60000000000 */
[----:B------:R-:W-:Y:S04]  /*3be0*/  LDS.U16 R3, [R71] ;  /* 0x0000000047037984 */ /* 0x000fe80000000400 */
[----:B------:R-:W-:Y:S04]  /*3bf0*/  LDS.U16 R5, [R70+0x40] ;  /* 0x0000400046057984 */ /* 0x000fe80000000400 */
[----:B------:R-:W-:Y:S04]  /*3c00*/  LDS.U16 R7, [R69+0x80] ;  /* 0x0000800045077984 */ /* 0x000fe80000000400 */
[----:B------:R-:W-:Y:S01]  /*3c10*/  LDS.U16 R11, [R68+0xc0] ;  /* 0x0000c000440b7984 */ /* 0x000fe20000000400 */
[----:B0-----:R-:W-:-:S03]  /*3c20*/  IMAD R16, R18, UR15, RZ ;  /* 0x0000000f12107c24 */ /* 0x001fc6000f8e02ff */
[----:B------:R-:W-:Y:S01]  /*3c30*/  LDS.U16 R21, [R67+0x100] ;  /* 0x0001000043157984 */ /* 0x000fe20000000400 */
[----:B-1----:R-:W-:-:S03]  /*3c40*/  IMAD.WIDE.U32 R14, R18, UR14, RZ ;  /* 0x0000000e120e7c25 */ /* 0x002fc6000f8e00ff */
[----:B------:R-:W-:Y:S01]  /*3c50*/  LDS.U16 R23, [R66+0x140] ;  /* 0x0001400042177984 */ /* 0x000fe20000000400 */
[----:B------:R-:W-:-:S03]  /*3c60*/  IMAD R13, R19, UR14, R16 ;  /* 0x0000000e130d7c24 */ /* 0x000fc6000f8e0210 */
[----:B------:R-:W-:Y:S02]  /*3c70*/  LDS.U16 R25, [R65+0x180] ;  /* 0x0001800041197984 */ /* 0x000fe40000000400 */
[----:B------:R-:W-:Y:S02]  /*3c80*/  IADD3 R31, R15, R13, RZ ;  /* 0x0000000d0f1f7210 */ /* 0x000fe40007ffe0ff */
        /* <DEDUP_REMOVED lines=18> */
.L_x_15879:
[----:B------:R-:W-:Y:S05]  /*3db0*/  BSYNC B0 ;  /* 0x0000000000007941 */ /* 0x000fea0003800000 */
.L_x_15878:
        /* <DEDUP_REMOVED lines=10> */
[-C--:B------:R-:W-:Y:S02]  /*3e60*/  ISETP.GE.AND P3, PT, R2, R29.reuse, PT ;  /* 0x0000001d0200720c */ /* 0x080fe40003f66270 */
        /* <DEDUP_REMOVED lines=14> */
.L_x_15877:
[----:B------:R-:W2:Y:S01]  /*3f50*/  LDC R3, c[0x0][0x21c] ;  /* 0x00008700ff037b82 */ /* 0x000ea20000000800 */
[----:B------:R-:W-:Y:S01]  /*3f60*/  SHF.L.U32 R0, R182, 0x10, RZ ;  /* 0x00000010b6007819 */ /* 0x000fe200000006ff */
[----:B------:R-:W-:Y:S01]  /*3f70*/  HFMA2.MMA R120, -RZ, RZ, 0, 0 ;  /* 0x00000000ff787435 */ /* 0x000fe200000001ff */
[----:B------:R-:W-:Y:S01]  /*3f80*/  SHF.L.U32 R2, R61, 0x10, RZ ;  /* 0x000000103d027819 */ /* 0x000fe200000006ff */
[----:B0-----:R-:W-:Y:S01]  /*3f90*/  HFMA2.MMA R113, -RZ, RZ, 0, 0 ;  /* 0x00000000ff717435 */ /* 0x001fe200000001ff */
        /* <DEDUP_REMOVED lines=15> */
[-C--:B------:R-:W-:Y:S01]  /*4090*/  FMUL.FTZ R122, R98, R91.reuse ;  /* 0x0000005b627a7220 */ /* 0x080fe20000410000 */
[----:B------:R-:W-:Y:S01]  /*40a0*/  FMUL.FTZ R117, R96, R91 ;  /* 0x0000005b60757220 */ /* 0x000fe20000410000 */
[----:B------:R-:W-:Y:S01]  /*40b0*/  FFMA.FTZ R87, R102, R0, R87 ;  /* 0x0000000066577223 */ /* 0x000fe20000010057 */
[----:B------:R-:W-:-:S02]  /*40c0*/  SHF.L.U32 R0, R51, 0x10, RZ ;  /* 0x0000001033007819 */ /* 0x000fc400000006ff */
[----:B------:R-:W-:Y:S01]  /*40d0*/  CS2R R114, SRZ ;  /* 0x0000000000727805 */ /* 0x000fe2000001ff00 */
[----:B------:R-:W-:Y:S01]  /*40e0*/  BAR.SYNC.DEFER_BLOCKING 0x0 ;  /* 0x0000000000007b1d */ /* 0x000fe20000010000 */
[----:B--2---:R-:W-:Y:S01]  /*40f0*/  ISETP.GE.AND P0, PT, R3, 0x1, PT ;  /* 0x000000010300780c */ /* 0x004fe20003f06270 */
[----:B------:R-:W-:Y:S01]  /*4100*/  FFMA.FTZ R87, R100, R2, R87 ;  /* 0x0000000264577223 */ /* 0x000fe20000010057 */
[----:B------:R-:W-:Y:S02]  /*4110*/  SHF.L.U32 R2, R49, 0x10, RZ ;  /* 0x0000001031027819 */ /* 0x000fe400000006ff */
[----:B------:R-:W-:Y:S01]  /*4120*/  MOV R118, RZ ;  /* 0x000000ff00767202 */ /* 0x000fe20000000f00 */
[----:B------:R-:W-:Y:S01]  /*4130*/  FFMA.FTZ R87, R98, R0, R87 ;  /* 0x0000000062577223 */ /* 0x000fe20000010057 */
[----:B------:R-:W-:Y:S02]  /*4140*/  MOV R116, RZ ;  /* 0x000000ff00747202 */ /* 0x000fe40000000f00 */
[----:B------:R-:W-:Y:S01]  /*4150*/  MOV R109, RZ ;  /* 0x000000ff006d7202 */ /* 0x000fe20000000f00 */
[----:B------:R-:W-:-:S04]  /*4160*/  FFMA.FTZ R87, R96, R2, R87 ;  /* 0x0000000260577223 */ /* 0x000fc80000010057 */
[----:B------:R-:W-:Y:S05]  /*4170*/  @!P0 BRA `(.L_x_15880) ;  /* 0x0000005400108947 */ /* 0x000fea0003800000 */
[----:B------:R-:W0:Y:S01]  /*4180*/  LDC R105, c[0x0][0x224] ;  /* 0x00008900ff697b82 */ /* 0x000e220000000800 */
[----:B------:R-:W-:Y:S01]  /*4190*/  IADD3 R112, R72, -0x1, RZ ;  /* 0xffffffff48707810 */ /* 0x000fe20007ffe0ff */
[----:B------:R-:W-:Y:S01]  /*41a0*/  ULDC.64 UR6, c[0x0][0x230] ;  /* 0x00008c0000067ab9 */ /* 0x000fe20000000a00 */
[----:B------:R-:W-:Y:S01]  /*41b0*/  ULDC.64 UR8, c[0x0][0x248] ;  /* 0x0000920000087ab9 */ /* 0x000fe20000000a00 */
[----:B------:R-:W-:Y:S01]  /*41c0*/  IMAD.WIDE.U32 R30, R93, UR6, RZ ;  /* 0x000000065d1e7c25 */ /* 0x000fe2000f8e00ff */
[----:B------:R-:W-:Y:S02]  /*41d0*/  LEA.HI R0, R112, R112, RZ, 0x1 ;  /* 0x0000007070007211 */ /* 0x000fe400078f08ff */
[----:B------:R-:W-:Y:S02]  /*41e0*/  CS2R R114, SRZ ;  /* 0x0000000000727805 */ /* 0x000fe4000001ff00 */
        /* <DEDUP_REMOVED lines=9> */
[----:B-1----:R-:W1:Y:S01]  /*4280*/  LDC.64 R26, c[0x0][0x368] ;  /* 0x0000da00ff1a7b82 */ /* 0x002e620000000a00 */
[C---:B------:R-:W-:Y:S01]  /*4290*/  IMAD.WIDE.U32 R28, R93.reuse, UR8, RZ ;  /* 0x000000085d1c7c25 */ /* 0x040fe2000f8e00ff */
[----:B------:R-:W-:Y:S01]  /*42a0*/  MOV R120, RZ ;  /* 0x000000ff00787202 */ /* 0x000fe20000000f00 */
[----:B------:R-:W-:Y:S01]  /*42b0*/  UMOV UR5, URZ ;  /* 0x0000003f00057c82 */ /* 0x000fe20008000000 */
[----:B------:R-:W-:Y:S01]  /*42c0*/  MOV R118, RZ ;  /* 0x000000ff00767202 */ /* 0x000fe20000000f00 */
[----:B------:R-:W-:Y:S01]  /*42d0*/  IMAD R97, R93, UR9, R2 ;  /* 0x000000095d617c24 */ /* 0x000fe2000f8e0202 */
[----:B------:R-:W-:Y:S01]  /*42e0*/  MOV R113, RZ ;  /* 0x000000ff00717202 */ /* 0x000fe20000000f00 */
[----:B------:R-:W-:Y:S01]  /*42f0*/  UMOV UR6, URZ ;  /* 0x0000003f00067c82 */ /* 0x000fe20008000000 */
[----:B------:R-:W3:Y:S01]  /*4300*/  LDC.64 R24, c[0x0][0x370] ;  /* 0x0000dc00ff187b82 */ /* 0x000ee20000000a00 */
[----:B------:R-:W-:Y:S01]  /*4310*/  MOV R116, RZ ;  /* 0x000000ff00747202 */ /* 0x000fe20000000f00 */
[----:B------:R-:W-:Y:S01]  /*4320*/  ULDC UR26, c[0x0][0x21c] ;  /* 0x00008700001a7ab9 */ /* 0x000fe20000000800 */
[----:B------:R-:W-:Y:S01]  /*4330*/  MOV R111, RZ ;  /* 0x000000ff006f7202 */ /* 0x000fe20000000f00 */
[----:B------:R-:W-:Y:S01]  /*4340*/  ULDC.64 UR24, c[0x0][0x368] ;  /* 0x0000da0000187ab9 */ /* 0x000fe20000000a00 */
[----:B------:R-:W-:Y:S01]  /*4350*/  MOV R109, RZ ;  /* 0x000000ff006d7202 */ /* 0x000fe20000000f00 */
[----:B------:R-:W-:Y:S01]  /*4360*/  ULDC.64 UR22, c[0x0][0x380] ;  /* 0x0000e00000167ab9 */ /* 0x000fe20000000a00 */
[----:B------:R-:W-:Y:S01]  /*4370*/  ISETP.GE.AND P0, PT, R14, R107, PT ;  /* 0x0000006b0e00720c */ /* 0x000fe20003f06270 */
[----:B------:R-:W4:Y:S01]  /*4380*/  LDC.64 R22, c[0x0][0x3d0] ;  /* 0x0000f400ff167b82 */ /* 0x000f220000000a00 */
[----:B------:R-:W-:Y:S01]  /*4390*/  SHF.R.S32.HI R15, RZ, 0x1f, R14 ;  /* 0x0000001fff0f7819 */ /* 0x000fe2000001140e */
[----:B------:R-:W-:Y:S01]  /*43a0*/  ULDC.64 UR16, c[0x0][0x238] ;  /* 0x00008e0000107ab9 */ /* 0x000fe20000000a00 */
[----:B------:R-:W-:Y:S01]  /*43b0*/  IADD3 R99, R31, R99, RZ ;  /* 0x000000631f637210 */ /* 0x000fe20007ffe0ff */
[----:B------:R-:W-:Y:S01]  /*43c0*/  ULDC.64 UR18, c[0x0][0x250] ;  /* 0x0000940000127ab9 */ /* 0x000fe20000000a00 */
[----:B------:R-:W-:Y:S01]  /*43d0*/  IADD3 R97, R29, R97, RZ ;  /* 0x000000611d617210 */ /* 0x000fe20007ffe0ff */
[----:B------:R-:W-:-:S02]  /*43e0*/  ULDC.64 UR20, c[0x0][0x270] ;  /* 0x00009c0000147ab9 */ /* 0x000fc40000000a00 */
[----:B------:R-:W0:Y:S08]  /*43f0*/  LDC.64 R20, c[0x0][0x380] ;  /* 0x0000e000ff147b82 */ /* 0x000e300000000a00 */
[----:B------:R-:W0:Y:S08]  /*4400*/  LDC.64 R18, c[0x0][0x2d0] ;  /* 0x0000b400ff127b82 */ /* 0x000e300000000a00 */
[----:B--2---:R-:W0:Y:S02]  /*4410*/  LDC.64 R16, c[0x0][0x2d8] ;  /* 0x0000b600ff107b82 */ /* 0x004e240000000a00 */
.L_x_15927:
[----:B------:R-:W-:Y:S01]  /*4420*/  SHF.R.S32.HI R130, RZ, 0x1f, R101 ;  /* 0x0000001fff827819 */ /* 0x000fe20000011465 */
[C---:B-12---:R-:W-:Y:S01]  /*4430*/  IMAD.WIDE.U32 R4, R101.reuse, UR20, R14 ;  /* 0x0000001465047c25 */ /* 0x046fe2000f8e000e */
        /* <DEDUP_REMOVED lines=27> */
[----:B------:R-:W-:Y:S01]  /*45f0*/  IADD3 R10, R14, 0x100, RZ ;  /* 0x000001000e0a7810 */ /* 0x000fe20007ffe0ff */
[C-C-:B------:R-:W-:Y:S01]  /*4600*/  IMAD R11, R101.reuse, UR17, R0.reuse ;  /* 0x00000011650b7c24 */ /* 0x140fe2000f8e0200 */
[----:B------:R-:W-:Y:S01]  /*4610*/  PRMT R0, RZ, 0x7610, R0 ;  /* 0x00007610ff007816 */ /* 0x000fe20000000000 */
[----:B------:R-:W-:Y:S01]  /*4620*/  IMAD.WIDE.U32 R4, R101, UR16, R4 ;  /* 0x0000001065047c25 */ /* 0x000fe2000f8e0004 */
[----:B------:R-:W4:Y:S01]  /*4630*/  @!P2 LDG.E.U16 R8, desc[UR12][R2.64+0x100] ;  /* 0x0001000c0208a981 */ /* 0x000f22000c1e1500 */
[----:B------:R-:W-:-:S02]  /*4640*/  ISETP.GE.AND P2, PT, R10, R107, PT ;  /* 0x0000006b0a00720c */ /* 0x000fc40003f46270 */
[----:B------:R-:W-:Y:S01]  /*4650*/  PRMT R9, RZ, 0x7610, R9 ;  /* 0x00007610ff097816 */ /* 0x000fe20000000009 */
[----:B------:R-:W2:Y:S01]  /*4660*/  @!P0 LDG.E.U16 R0, desc[UR12][R2.64] ;  /* 0x0000000c02008981 */ /* 0x000ea2000c1e1500 */
[----:B------:R-:W-:Y:S02]  /*4670*/  IADD3 R5, R5, R11, RZ ;  /* 0x0000000b05057210 */ /* 0x000fe40007ffe0ff */
[----:B------:R-:W-:Y:S02]  /*4680*/  PRMT R11, RZ, 0x7610, R11 ;  /* 0x00007610ff0b7816 */ /* 0x000fe4000000000b */
[----:B------:R-:W-:Y:S01]  /*4690*/  PRMT R10, RZ, 0x7610, R10 ;  /* 0x00007610ff0a7816 */ /* 0x000fe2000000000a */
[----:B------:R-:W4:Y:S01]  /*46a0*/  @!P1 LDG.E.U16 R9, desc[UR12][R2.64+0xc0] ;  /* 0x0000c00c02099981 */ /* 0x000f22000c1e1500 */
[----:B------:R-:W-:Y:S02]  /*46b0*/  PRMT R47, RZ, 0x7610, R47 ;  /* 0x00007610ff2f7816 */ /* 0x000fe4000000002f */
[----:B------:R-:W-:Y:S01]  /*46c0*/  PRMT R46, RZ, 0x7610, R46 ;  /* 0x00007610ff2e7816 */ /* 0x000fe2000000002e */
[----:B------:R-:W4:Y:S01]  /*46d0*/  @!P3 LDG.E.U16 R11, desc[UR12][R2.64+0x140] ;  /* 0x0001400c020bb981 */ /* 0x000f22000c1e1500 */
[----:B0-----:R-:W-:-:S03]  /*46e0*/  LEA R12, P1, R4, R18, 0x3 ;  /* 0x00000012040c7211 */ /* 0x001fc600078218ff */
[----:B------:R-:W4:Y:S01]  /*46f0*/  @!P4 LDG.E.U16 R10, desc[UR12][R2.64+0x180] ;  /* 0x0001800c020ac981 */ /* 0x000f22000c1e1500 */
[----:B------:R-:W-:Y:S02]  /*4700*/  LEA.HI.X R13, R4, R19, R5, 0x3, P1 ;  /* 0x00000013040d7211 */ /* 0x000fe400008f1c05 */
[C---:B------:R-:W-:Y:S01]  /*4710*/  IADD3 R4, R14.reuse, 0x120, RZ ;  /* 0x000001200e047810 */ /* 0x040fe20007ffe0ff */
[----:B------:R-:W4:Y:S01]  /*4720*/  @!P5 LDG.E.U16 R47, desc[UR12][R2.64+0x1c0] ;  /* 0x0001c00c022fd981 */ /* 0x000f22000c1e1500 */
[----:B------:R-:W-:-:S03]  /*4730*/  IADD3 R44, R14, 0x140, RZ ;  /* 0x000001400e2c7810 */ /* 0x000fc60007ffe0ff */
[----:B------:R-:W4:Y:S01]  /*4740*/  @!P2 LDG.E.U16 R46, desc[UR12][R2.64+0x200] ;  /* 0x0002000c022ea981 */ /* 0x000f22000c1e1500 */
[----:B------:R-:W-:Y:S02]  /*4750*/  IADD3 R132, R14, 0x160, RZ ;  /* 0x000001600e847810 */ /* 0x000fe40007ffe0ff */
[-C--:B------:R-:W-:Y:S01]  /*4760*/  ISETP.GE.AND P1, PT, R4, R107.reuse, PT ;  /* 0x0000006b0400720c */ /* 0x080fe20003f26270 */
[----:B------:R-:W4:Y:S01]  /*4770*/  LDG.E.64 R12, desc[UR12][R12.64] ;  /* 0x0000000c0c0c7981 */ /* 0x000f22000c1e1b00 */
[-C--:B------:R-:W-:Y:S02]  /*4780*/  ISETP.GE.AND P2, PT, R44, R107.reuse, PT ;  /* 0x0000006b2c00720c */ /* 0x080fe40003f46270 */
[----:B------:R-:W-:Y:S02]  /*4790*/  ISETP.GE.AND P3, PT, R132, R107, PT ;  /* 0x0000006b8400720c */ /* 0x000fe40003f66270 */
[----:B------:R-:W-:Y:S02]  /*47a0*/  PRMT R125, RZ, 0x7610, R125 ;  /* 0x00007610ff7d7816 */ /* 0x000fe4000000007d */
[----:B------:R-:W-:-:S02]  /*47b0*/  PRMT R127, RZ, 0x7610, R127 ;  /* 0x00007610ff7f7816 */ /* 0x000fc4000000007f */
[----:B------:R-:W-:Y:S02]  /*47c0*/  PRMT R129, RZ, 0x7610, R129 ;  /* 0x00007610ff817816 */ /* 0x000fe40000000081 */
[C---:B------:R-:W-:Y:S01]  /*47d0*/  IADD3 R4, R14.reuse, 0x180, RZ ;  /* 0x000001800e047810 */ /* 0x040fe20007ffe0ff */
[----:B------:R-:W4:Y:S01]  /*47e0*/  @!P1 LDG.E.U16 R125, desc[UR12][R2.64+0x240] ;  /* 0x0002400c027d9981 */ /* 0x000f22000c1e1500 */
[C---:B------:R-:W-:Y:S02]  /*47f0*/  IADD3 R44, R14.reuse, 0x1a0, RZ ;  /* 0x000001a00e2c7810 */ /* 0x040fe40007ffe0ff */
[C---:B------:R-:W-:Y:S01]  /*4800*/  IADD3 R132, R14.reuse, 0x1c0, RZ ;  /* 0x000001c00e847810 */ /* 0x040fe20007ffe0ff */
[----:B------:R-:W4:Y:S01]  /*4810*/  @!P2 LDG.E.U16 R127, desc[UR12][R2.64+0x280] ;  /* 0x0002800c027fa981 */ /* 0x000f22000c1e1500 */
[----:B------:R-:W-:Y:S02]  /*4820*/  IADD3 R134, R14, 0x1e0, RZ ;  /* 0x000001e00e867810 */ /* 0x000fe40007ffe0ff */
[-C--:B------:R-:W-:Y:S01]  /*4830*/  ISETP.GE.AND P1, PT, R4, R107.reuse, PT ;  /* 0x0000006b0400720c */ /* 0x080fe20003f26270 */
[----:B------:R-:W4:Y:S01]  /*4840*/  @!P3 LDG.E.U16 R129, desc[UR12][R2.64+0x2c0] ;  /* 0x0002c00c0281b981 */ /* 0x000f22000c1e1500 */
[----:B------:R-:W-:-:S02]  /*4850*/  ISETP.GE.AND P2, PT, R44, R107, PT ;  /* 0x0000006b2c00720c */ /* 0x000fc40003f46270 */
[-C--:B------:R-:W-:Y:S02]  /*4860*/  ISETP.GE.AND P3, PT, R132, R107.reuse, PT ;  /* 0x0000006b8400720c */ /* 0x080fe40003f66270 */
[----:B------:R-:W-:Y:S02]  /*4870*/  ISETP.GE.AND P4, PT, R134, R107, PT ;  /* 0x0000006b8600720c */ /* 0x000fe40003f86270 */
[----:B------:R-:W-:Y:S02]  /*4880*/  PRMT R131, RZ, 0x7610, R131 ;  /* 0x00007610ff837816 */ /* 0x000fe40000000083 */
[----:B------:R-:W-:Y:S02]  /*4890*/  PRMT R132, RZ, 0x7610, R132 ;  /* 0x00007610ff847816 */ /* 0x000fe40000000084 */
[----:B------:R-:W-:Y:S02]  /*48a0*/  PRMT R133, RZ, 0x7610, R133 ;  /* 0x00007610ff857816 */ /* 0x000fe40000000085 */
        /* <DEDUP_REMOVED lines=14> */
[----:B------:R-:W-:Y:S01]  /*4990*/  ISETP.NE.AND P1, PT, R183, RZ, PT ;  /* 0x000000ffb700720c */ /* 0x000fe20003f25270 */
[----:B------:R-:W-:Y:S01]  /*49a0*/  UMOV UR7, 0x400 ;  /* 0x0000040000077882 */ /* 0x000fe20000000000 */
[----:B------:R-:W-:Y:S01]  /*49b0*/  IADD3 R5, R82, 0x100, RZ ;  /* 0x0000010052057810 */ /* 0x000fe20007ffe0ff */
[----:B-1----:R-:W-:Y:S01]  /*49c0*/  ULEA UR7, UR8, UR7, 0x18 ;  /* 0x0000000708077291 */ /* 0x002fe2000f8ec03f */
[----:B------:R-:W-:Y:S01]  /*49d0*/  ISETP.LT.OR P2, PT, R72, 0x2, P1 ;  /* 0x000000024800780c */ /* 0x000fe20000f41670 */
[----:B------:R-:W5:Y:S01]  /*49e0*/  LDG.E.64 R44, desc[UR12][R44.64] ;  /* 0x0000000c2c2c7981 */ /* 0x000f62000c1e1b00 */
[----:B------:R-:W-:-:S04]  /*49f0*/  LEA.HI.SX32 R5, R5, R82, 0x1b ;  /* 0x0000005205057211 */ /* 0x000fc800078fdaff */
[----:B------:R-:W-:Y:S02]  /*4a00*/  LEA R5, R5, UR7, 0x1 ;  /* 0x0000000705057c11 */ /* 0x000fe4000f8e08ff */
[----:B------:R-:W-:-:S04]  /*4a10*/  IADD3 R3, R82, 0x120, RZ ;  /* 0x0000012052037810 */ /* 0x000fc80007ffe0ff */
[----:B------:R-:W-:Y:S02]  /*4a20*/  LEA.HI.SX32 R3, R3, R82, 0x1b ;  /* 0x0000005203037211 */ /* 0x000fe400078fdaff */
[----:B------:R-:W-:Y:S01]  /*4a30*/  ISETP.NE.AND P3, PT, R84, RZ, PT ;  /* 0x000000ff5400720c */ /* 0x000fe20003f65270 */
[----:B--2---:R-:W-:Y:S04]  /*4a40*/  STS.U16 [R71], R0 ;  /* 0x0000000047007388 */ /* 0x004fe80000000400 */
[----:B---3--:R0:W-:Y:S04]  /*4a50*/  STS.U16 [R70+0x40], R7 ;  /* 0x0000400746007388 */ /* 0x0081e80000000400 */
[----:B------:R-:W-:Y:S04]  /*4a60*/  STS.U16 [R69+0x80], R6 ;  /* 0x0000800645007388 */ /* 0x000fe80000000400 */
[----:B----4-:R1:W-:Y:S04]  /*4a70*/  STS.U16 [R68+0xc0], R9 ;  /* 0x0000c00944007388 */ /* 0x0103e80000000400 */
[----:B------:R-:W-:Y:S04]  /*4a80*/  STS.U16 [R67+0x100], R8 ;  /* 0x0001000843007388 */ /* 0x000fe80000000400 */
[----:B------:R-:W-:Y:S04]  /*4a90*/  STS.U16 [R66+0x140], R11 ;  /* 0x0001400b42007388 */ /* 0x000fe80000000400 */
[----:B------:R-:W-:Y:S04]  /*4aa0*/  STS.U16 [R65+0x180], R10 ;  /* 0x0001800a41007388 */ /* 0x000fe80000000400 */
[----:B------:R-:W-:Y:S04]  /*4ab0*/  STS.U16 [R64+0x1c0], R47 ;  /* 0x0001c02f40007388 */ /* 0x000fe80000000400 */
[----:B------:R2:W-:Y:S01]  /*4ac0*/  STS.U16 [R5+0x200], R46 ;  /* 0x0002002e05007388 */ /* 0x0005e20000000400 */
[----:B0-----:R-:W-:-:S02]  /*4ad0*/  IADD3 R7, R82, 0x140, RZ ;  /* 0x0000014052077810 */ /* 0x001fc40007ffe0ff */
[----:B-1----:R-:W-:Y:S01]  /*4ae0*/  IADD3 R9, R82, 0x160, RZ ;  /* 0x0000016052097810 */ /* 0x002fe20007ffe0ff */
[----:B--2---:R-:W0:Y:S01]  /*4af0*/  @!P2 LDC R46, c[0x0][0x21c] ;  /* 0x00008700ff2eab82 */ /* 0x004e220000000800 */
[-C--:B------:R-:W-:Y:S01]  /*4b00*/  LEA.HI.SX32 R7, R7, R82.reuse, 0x1b ;  /* 0x0000005207077211 */ /* 0x080fe200078fdaff */
[----:B------:R-:W-:Y:S01]  /*4b10*/  FMUL.FTZ R135, R12, 1.4426950216293334961 ;  /* 0x3fb8aa3b0c877820 */ /* 0x000fe20000410000 */
[----:B------:R-:W-:Y:S01]  /*4b20*/  LEA.HI.SX32 R9, R9, R82, 0x1b ;  /* 0x0000005209097211 */ /* 0x000fe200078fdaff */
[-C--:B------:R-:W-:Y:S01]  /*4b30*/  FMUL.FTZ R6, R13, R62.reuse ;  /* 0x0000003e0d067220 */ /* 0x080fe20000410000 */
[----:B------:R-:W-:Y:S01]  /*4b40*/  LEA R0, R3, UR7, 0x1 ;  /* 0x0000000703007c11 */ /* 0x000fe2000f8e08ff */
[----:B------:R-:W-:Y:S01]  /*4b50*/  FMUL.FTZ R8, R135, R62 ;  /* 0x0000003e87087220 */ /* 0x000fe20000410000 */
[----:B------:R-:W-:Y:S01]  /*4b60*/  LEA R2, R7, UR7, 0x1 ;  /* 0x0000000707027c11 */ /* 0x000fe2000f8e08ff */
[----:B------:R-:W-:Y:S01]  /*4b70*/  FMUL.RZ R6, R6, 0.15915493667125701904 ;  /* 0x3e22f98306067820 */ /* 0x000fe2000040c000 */
[----:B------:R-:W-:Y:S01]  /*4b80*/  LEA R4, R9, UR7, 0x1 ;  /* 0x0000000709047c11 */ /* 0x000fe2000f8e08ff */
[----:B------:R-:W-:Y:S01]  /*4b90*/  STS.U16 [R0+0x240], R125 ;  /* 0x0002407d00007388 */ /* 0x000fe20000000400 */
[C---:B------:R-:W-:Y:S01]  /*4ba0*/  IADD3 R7, R82.reuse, 0x1c0, RZ ;  /* 0x000001c052077810 */ /* 0x040fe20007ffe0ff */
[----:B------:R-:W-:Y:S02]  /*4bb0*/  MUFU.EX2 R10, R8 ;  /* 0x00000008000a7308 */ /* 0x000fe40000000800 */
[----:B------:R-:W-:Y:S01]  /*4bc0*/  STS.U16 [R2+0x280], R127 ;  /* 0x0002807f02007388 */ /* 0x000fe20000000400 */
[----:B------:R-:W-:-:S02]  /*4bd0*/  IADD3 R3, R82, 0x180, RZ ;  /* 0x0000018052037810 */ /* 0x000fc40007ffe0ff */
[----:B------:R-:W-:Y:S01]  /*4be0*/  LEA.HI.SX32 R7, R7, R82, 0x1b ;  /* 0x0000005207077211 */ /* 0x000fe200078fdaff */
[----:B------:R1:W-:Y:S02]  /*4bf0*/  STS.U16 [R4+0x2c0], R129 ;  /* 0x0002c08104007388 */ /* 0x0003e40000000400 */
[----:B------:R-:W2:Y:S01]  /*4c00*/  MUFU.COS R47, R6 ;  /* 0x00000006002f7308 */ /* 0x000ea20000000000 */
[----:B------:R-:W-:-:S07]  /*4c10*/  IADD3 R5, R82, 0x1a0, RZ ;  /* 0x000001a052057810 */ /* 0x000fce0007ffe0ff */
[----:B------:R3:W4:Y:S01]  /*4c20*/  MUFU.SIN R11, R6 ;  /* 0x00000006000b7308 */ /* 0x0007220000000400 */
[----:B-1----:R-:W-:Y:S02]  /*4c30*/  @!P2 IADD3 R4, R72, -0x2, RZ ;  /* 0xfffffffe4804a810 */ /* 0x002fe40007ffe0ff */
[----:B------:R-:W-:Y:S02]  /*4c40*/  IADD3 R9, R82, 0x1e0, RZ ;  /* 0x000001e052097810 */ /* 0x000fe40007ffe0ff */
[----:B------:R-:W-:Y:S02]  /*4c50*/  LEA.HI.SX32 R3, R3, R82, 0x1b ;  /* 0x0000005203037211 */ /* 0x000fe400078fdaff */
[----:B------:R-:W-:Y:S01]  /*4c60*/  LEA R2, R7, UR7, 0x1 ;  /* 0x0000000707027c11 */ /* 0x000fe2000f8e08ff */
[----:B0-----:R-:W-:Y:S01]  /*4c70*/  @!P2 IMAD R7, R4, R46, R101 ;  /* 0x0000002e0407a224 */ /* 0x001fe200078e0265 */
[----:B------:R-:W-:Y:S02]  /*4c80*/  LEA.HI.SX32 R5, R5, R82, 0x1b ;  /* 0x0000005205057211 */ /* 0x000fe400078fdaff */
[----:B------:R-:W-:-:S02]  /*4c90*/  SHF.L.U32 R4, R82, 0x4, RZ ;  /* 0x0000000452047819 */ /* 0x000fc400000006ff */
[----:B------:R-:W-:Y:S02]  /*4ca0*/  LEA.HI.SX32 R9, R9, R82, 0x1b ;  /* 0x0000005209097211 */ /* 0x000fe400078fdaff */
[----:B------:R-:W-:Y:S02]  /*4cb0*/  LEA R0, R3, UR7, 0x1 ;  /* 0x0000000703007c11 */ /* 0x000fe4000f8e08ff */
[----:B------:R-:W-:Y:S02]  /*4cc0*/  LEA R5, R5, UR7, 0x1 ;  /* 0x0000000705057c11 */ /* 0x000fe4000f8e08ff */
[----:B---3--:R-:W-:Y:S02]  /*4cd0*/  LEA R6, R112, R101, 0x8 ;  /* 0x0000006570067211 */ /* 0x008fe400078e40ff */
[----:B------:R-:W-:Y:S02]  /*4ce0*/  LEA.HI.SX32 R4, R4, R4, 0x1b ;  /* 0x0000000404047211 */ /* 0x000fe400078fdaff */
[----:B------:R-:W-:Y:S01]  /*4cf0*/  @P3 IADD3 R6, R84, 0x200, RZ ;  /* 0x0000020054063810 */ /* 0x000fe20007ffe0ff */
[----:B------:R0:W-:Y:S01]  /*4d00*/  STS.U16 [R0+0x300], R131 ;  /* 0x0003008300007388 */ /* 0x0001e20000000400 */
[----:B------:R-:W-:Y:S01]  /*4d10*/  LEA R3, R9, UR7, 0x1 ;  /* 0x0000000709037c11 */ /* 0x000fe2000f8e08ff */
[C---:B--2---:R-:W-:Y:S01]  /*4d20*/  FMUL.FTZ R8, R10.reuse, R47 ;  /* 0x0000002f0a087220 */ /* 0x044fe20000410000 */
[----:B----4-:R-:W-:Y:S01]  /*4d30*/  FMUL.FTZ R9, R10, R11 ;  /* 0x0000000b0a097220 */ /* 0x010fe20000410000 */
[----:B------:R-:W-:Y:S01]  /*4d40*/  STS.U16 [R5+0x340], R132 ;  /* 0x0003408405007388 */ /* 0x000fe20000000400 */
[----:B------:R-:W-:-:S03]  /*4d50*/  LEA R46, R6, UR7, 0x3 ;  /* 0x00000007062e7c11 */ /* 0x000fc6000f8e18ff */
[----:B------:R-:W-:Y:S01]  /*4d60*/  STS.U16 [R2+0x380], R133 ;  /* 0x0003808502007388 */ /* 0x000fe20000000400 */
[----:B0-----:R-:W-:-:S03]  /*4d70*/  LEA R0, R4, UR7, 0x1 ;  /* 0x0000000704007c11 */ /* 0x001fc6000f8e08ff */
[----:B------:R0:W-:Y:S01]  /*4d80*/  STS.U16 [R3+0x3c0], R134 ;  /* 0x0003c08603007388 */ /* 0x0001e20000000400 */
[----:B------:R-:W-:-:S03]  /*4d90*/  NOP ;  /* 0x0000000000007918 */ /* 0x000fc60000000000 */
[----:B------:R-:W1:Y:S01]  /*4da0*/  LDS.U16 R132, [R0+0x2] ;  /* 0x0000020000847984 */ /* 0x000e620000000400 */
[----:B0-----:R-:W-:-:S03]  /*4db0*/  @!P2 IMAD.WIDE R2, R7, 0x10, R42 ;  /* 0x000000100702a825 */ /* 0x001fc600078e022a */
[----:B------:R-:W0:Y:S04]  /*4dc0*/  LDS.U16 R145, [R0+0x4] ;  /* 0x0000040000917984 */ /* 0x000e280000000400 */
[----:B------:R-:W2:Y:S04]  /*4dd0*/  LDS.U16 R7, [R0] ;  /* 0x0000000000077984 */ /* 0x000ea80000000400 */
        /* <DEDUP_REMOVED lines=15> */
[----:B------:R-:W-:-:S03]  /*4ed0*/  FMUL.FTZ R125, R13, R58 ;  /* 0x0000003a0d7d7220 */ /* 0x000fc60000410000 */
[----:B------:R-:W-:Y:S01]  /*4ee0*/  FMUL.RZ R131, R47, 0.15915493667125701904 ;  /* 0x3e22f9832f837820 */ /* 0x000fe2000040c000 */
[----:B------:R-:W-:Y:S01]  /*4ef0*/  FMUL.FTZ R47, R135, R60 ;  /* 0x0000003c872f7220 */ /* 0x000fe20000410000 */
[----:B------:R-:W-:Y:S01]  /*4f00*/  CS2R R10, SRZ ;  /* 0x00000000000a7805 */ /* 0x000fe2000001ff00 */
[----:B------:R-:W-:Y:S01]  /*4f10*/  BAR.SYNC.DEFER_BLOCKING 0x0 ;  /* 0x0000000000007b1d */ /* 0x000fe20000010000 */
[----:B------:R-:W-:Y:S01]  /*4f20*/  FMUL.RZ R125, R125, 0.15915493667125701904 ;  /* 0x3e22f9837d7d7820 */ /* 0x000fe2000040c000 */
[----:B-1----:R-:W-:Y:S01]  /*4f30*/  FMUL.FTZ R0, R135, R58 ;  /* 0x0000003a87007220 */ /* 0x002fe20000410000 */
[----:B--2---:R-:W-:-:S03]  /*4f40*/  FMUL.FTZ R46, R13, R54 ;  /* 0x000000360d2e7220 */ /* 0x004fc60000410000 */
[----:B------:R-:W-:Y:S01]  /*4f50*/  MUFU.SIN R134, R131 ;  /* 0x0000008300867308 */ /* 0x000fe20000000400 */
[----:B------:R-:W-:Y:S01]  /*4f60*/  FMUL.RZ R140, R46, 0.15915493667125701904 ;  /* 0x3e22f9832e8c7820 */ /* 0x000fe2000040c000 */
[C---:B------:R-:W-:Y:S01]  /*4f70*/  FMUL.FTZ R46, R135.reuse, R54 ;  /* 0x00000036872e7220 */ /* 0x040fe20000410000 */
[----:B------:R-:W-:-:S05]  /*4f80*/  FMUL.FTZ R139, R135, R52 ;  /* 0x00000034878b7220 */ /* 0x000fca0000410000 */
[----:B------:R-:W1:Y:S08]  /*4f90*/  MUFU.EX2 R47, R47 ;  /* 0x0000002f002f7308 */ /* 0x000e700000000800 */
[----:B------:R-:W-:Y:S01]  /*4fa0*/  MUFU.SIN R127, R125 ;  /* 0x0000007d007f7308 */ /* 0x000fe20000000400 */
[----:B------:R2:W5:Y:S07]  /*4fb0*/  @!P2 LDG.E.64 R10, desc[UR12][R2.64+0x8] ;  /* 0x0000080c020aa981 */ /* 0x00056e000c1e1b00 */
[----:B------:R3:W-:Y:S01]  /*4fc0*/  MUFU.COS R129, R125 ;  /* 0x0000007d00817308 */ /* 0x0007e20000000000 */
[----:B--2---:R-:W-:-:S07]  /*4fd0*/  FMUL.FTZ R2, R13, R56 ;  /* 0x000000380d027220 */ /* 0x004fce0000410000 */
[----:B------:R-:W2:Y:S01]  /*4fe0*/  MUFU.COS R136, R131 ;  /* 0x0000008300887308 */ /* 0x000ea20000000000 */
[----:B---3--:R-:W-:Y:S01]  /*4ff0*/  FMUL.FTZ R125, R13, R52 ;  /* 0x000000340d7d7220 */ /* 0x008fe20000410000 */
[----:B------:R-:W-:-:S03]  /*5000*/  FMUL.RZ R138, R2, 0.15915493667125701904 ;  /* 0x3e22f983028a7820 */ /* 0x000fc6000040c000 */
[----:B------:R-:W-:-:S03]  /*5010*/  FMUL.RZ R151, R125, 0.15915493667125701904 ;  /* 0x3e22f9837d977820 */ /* 0x000fc6000040c000 */
[----:B------:R-:W3:Y:S01]  /*5020*/  MUFU.EX2 R0, R0 ;  /* 0x0000000000007308 */ /* 0x000ee20000000800 */
[----:B------:R-:W-:Y:S01]  /*5030*/  FMUL.FTZ R2, R135, R56 ;  /* 0x0000003887027220 */ /* 0x000fe20000410000 */
[----:B------:R-:W-:-:S06]  /*5040*/  SHF.L.U32 R125, R182, 0x10, RZ ;  /* 0x00000010b67d7819 */ /* 0x000fcc00000006ff */
[----:B------:R-:W-:Y:S08]  /*5050*/  MUFU.SIN R133, R140 ;  /* 0x0000008c00857308 */ /* 0x000ff00000000400 */
[----:B------:R-:W-:Y:S08]  /*5060*/  MUFU.COS R137, R140 ;  /* 0x0000008c00897308 */ /* 0x000ff00000000000 */
[----:B------:R-:W4:Y:S01]  /*5070*/  MUFU.EX2 R46, R46 ;  /* 0x0000002e002e7308 */ /* 0x000f220000000800 */
[----:B-1----:R-:W-:-:S07]  /*5080*/  FMUL.FTZ R143, R47, R134 ;  /* 0x000000862f8f7220 */ /* 0x002fce0000410000 */
[----:B------:R-:W-:Y:S01]  /*5090*/  MUFU.EX2 R139, R139 ;  /* 0x0000008b008b7308 */ /* 0x000fe20000000800 */
[----:B------:R-:W-:-:S07]  /*50a0*/  FMUL.FTZ R152, R125, R62 ;  /* 0x0000003e7d987220 */ /* 0x000fce0000410000 */
[----:B------:R-:W1:Y:S08]  /*50b0*/  MUFU.COS R154, R151 ;  /* 0x00000097009a7308 */ /* 0x000e700000000000 */
[----:B------:R-:W0:Y:S01]  /*50c0*/  MUFU.SIN R150, R151 ;  /* 0x0000009700967308 */ /* 0x000e220000000400 */
[----:B--2---:R-:W-:Y:S01]  /*50d0*/  FMUL.FTZ R141, R47, R136 ;  /* 0x000000882f8d7220 */ /* 0x004fe20000410000 */
[C---:B---3--:R-:W-:Y:S01]  /*50e0*/  FMUL.FTZ R134, R0.reuse, R129 ;  /* 0x0000008100867220 */ /* 0x048fe20000410000 */
[----:B------:R-:W-:-:S05]  /*50f0*/  FMUL.FTZ R136, R0, R127 ;  /* 0x0000007f00887220 */ /* 0x000fca0000410000 */
[----:B------:R-:W-:Y:S01]  /*5100*/  MUFU.SIN R3, R138 ;  /* 0x0000008a00037308 */ /* 0x000fe20000000400 */
[----:B------:R-:W-:-:S07]  /*5110*/  FMUL.FTZ R0, R143, R152 ;  /* 0x000000988f007220 */ /* 0x000fce0000410000 */
[----:B------:R-:W2:Y:S01]  /*5120*/  MUFU.EX2 R2, R2 ;  /* 0x0000000200027308 */ /* 0x000ea20000000800 */
[C---:B----4-:R-:W-:Y:S01]  /*5130*/  FMUL.FTZ R142, R46.reuse, R137 ;  /* 0x000000892e8e7220 */ /* 0x050fe20000410000 */
[----:B------:R-:W-:Y:S01]  /*5140*/  FMUL.FTZ R144, R46, R133 ;  /* 0x000000852e907220 */ /* 0x000fe20000410000 */
[----:B------:R-:W-:Y:S01]  /*5150*/  FMUL.FTZ R46, RZ, R143 ;  /* 0x0000008fff2e7220 */ /* 0x000fe20000410000 */
[----:B------:R-:W-:-:S04]  /*5160*/  FFMA.FTZ R0, RZ, R141, R0 ;  /* 0x0000008dff007223 */ /* 0x000fc80000010000 */
[----:B------:R-:W3:Y:S01]  /*5170*/  MUFU.COS R131, R138 ;  /* 0x0000008a00837308 */ /* 0x000ee20000000000 */
[C---:B-1----:R-:W-:Y:S01]  /*5180*/  FMUL.FTZ R157, R139.reuse, R154 ;  /* 0x0000009a8b9d7220 */ /* 0x042fe20000410000 */
[----:B0-----:R-:W-:Y:S01]  /*5190*/  FMUL.FTZ R155, R139, R150 ;  /* 0x000000968b9b7220 */ /* 0x001fe20000410000 */
[----:B------:R-:W-:Y:S01]  /*51a0*/  SHF.L.U32 R139, R61, 0x10, RZ ;  /* 0x000000103d8b7819 */ /* 0x000fe200000006ff */
[----:B------:R-:W-:Y:S01]  /*51b0*/  FFMA.FTZ R46, R141, R152, -R46 ;  /* 0x000000988d2e7223 */ /* 0x000fe2000001082e */
[----:B------:R-:W-:Y:S01]  /*51c0*/  FADD.FTZ R127, RZ, R0 ;  /* 0x00000000ff7f7221 */ /* 0x000fe20000010000 */
[----:B--2---:R-:W-:Y:S02]  /*51d0*/  FMUL.FTZ R140, R2, R3 ;  /* 0x00000003028c7220 */ /* 0x004fe40000410000 */
[----:B------:R-:W-:Y:S01]  /*51e0*/  FFMA.FTZ R3, R139, R60, R46 ;  /* 0x0000003c8b037223 */ /* 0x000fe2000001002e */
[C---:B------:R-:W-:Y:S01]  /*51f0*/  FMUL.FTZ R47, R136.reuse, R127 ;  /* 0x0000007f882f7220 */ /* 0x040fe20000410000 */
[----:B------:R-:W-:Y:S01]  /*5200*/  FMUL.FTZ R0, R13, R50 ;  /* 0x000000320d007220 */ /* 0x000fe20000410000 */
[----:B------:R-:W-:Y:S01]  /*5210*/  SHF.L.U32 R137, R59, 0x10, RZ ;  /* 0x000000103b897819 */ /* 0x000fe200000006ff */
[-C--:B------:R-:W-:Y:S01]  /*5220*/  FMUL.FTZ R129, R136, R3.reuse ;  /* 0x0000000388817220 */ /* 0x080fe20000410000 */
[----:B------:R-:W-:Y:S01]  /*5230*/  FFMA.FTZ R46, R134, R3, -R47 ;  /* 0x00000003862e7223 */ /* 0x000fe2000001082f */
[----:B------:R-:W-:Y:S01]  /*5240*/  FMUL.RZ R150, R0, 0.15915493667125701904 ;  /* 0x3e22f98300967820 */ /* 0x000fe2000040c000 */
[----:B---3--:R-:W-:Y:S01]  /*5250*/  FMUL.FTZ R138, R2, R131 ;  /* 0x00000083028a7220 */ /* 0x008fe20000410000 */
[----:B------:R-:W-:Y:S01]  /*5260*/  FMUL.FTZ R0, R8, R143 ;  /* 0x0000008f08007220 */ /* 0x000fe20000410000 */
[----:B------:R-:W-:Y:S01]  /*5270*/  FFMA.FTZ R129, R134, R127, R129 ;  /* 0x0000007f86817223 */ /* 0x000fe20000010081 */
[----:B------:R-:W-:Y:S01]  /*5280*/  FFMA.FTZ R131, R137, R58, R46 ;  /* 0x0000003a89837223 */ /* 0x000fe2000001002e */
[C---:B------:R-:W-:Y:S01]  /*5290*/  FMUL.FTZ R3, R9.reuse, R143 ;  /* 0x0000008f09037220 */ /* 0x040fe20000410000 */
[----:B------:R-:W-:Y:S01]  /*52a0*/  FFMA.FTZ R47, R9, R141, R0 ;  /* 0x0000008d092f7223 */ /* 0x000fe20000010000 */
[----:B------:R-:W-:Y:S01]  /*52b0*/  FADD.FTZ R129, RZ, R129 ;  /* 0x00000081ff817221 */ /* 0x000fe20000010000 */
[----:B------:R-:W-:Y:S01]  /*52c0*/  FMUL.FTZ R133, R140, R131 ;  /* 0x000000838c857220 */ /* 0x000fe20000410000 */
[C---:B------:R-:W-:Y:S01]  /*52d0*/  FMUL.FTZ R2, R135.reuse, R50 ;  /* 0x0000003287027220 */ /* 0x040fe20000410000 */
[-C--:B------:R-:W-:Y:S01]  /*52e0*/  FMUL.FTZ R135, R135, R48.reuse ;  /* 0x0000003087877220 */ /* 0x080fe20000410000 */
[----:B------:R-:W-:Y:S01]  /*52f0*/  FFMA.FTZ R3, R8, R141, -R3 ;  /* 0x0000008d08037223 */ /* 0x000fe20000010803 */
[----:B------:R-:W-:Y:S01]  /*5300*/  FMUL.FTZ R127, R136, R47 ;  /* 0x0000002f887f7220 */ /* 0x000fe20000410000 */
[----:B------:R-:W-:Y:S01]  /*5310*/  FMUL.FTZ R0, R13, R48 ;  /* 0x000000300d007220 */ /* 0x000fe20000410000 */
[-C--:B------:R-:W-:Y:S01]  /*5320*/  FFMA.FTZ R133, R138, R129.reuse, R133 ;  /* 0x000000818a857223 */ /* 0x080fe20000010085 */
[----:B------:R-:W-:Y:S01]  /*5330*/  FMUL.FTZ R129, R140, R129 ;  /* 0x000000818c817220 */ /* 0x000fe20000410000 */
[----:B------:R0:W-:Y:S01]  /*5340*/  MUFU.EX2 R170, R135 ;  /* 0x0000008700aa7308 */ /* 0x0001e20000000800 */
[-C--:B------:R-:W-:Y:S01]  /*5350*/  FFMA.FTZ R127, R134, R3.reuse, -R127 ;  /* 0x00000003867f7223 */ /* 0x080fe2000001087f */
[----:B------:R-:W-:Y:S01]  /*5360*/  FMUL.RZ R151, R0, 0.15915493667125701904 ;  /* 0x3e22f98300977820 */ /* 0x000fe2000040c000 */
[----:B------:R-:W-:Y:S01]  /*5370*/  FMUL.FTZ R3, R136, R3 ;  /* 0x0000000388037220 */ /* 0x000fe20000410000 */
[----:B------:R-:W-:-:S04]  /*5380*/  FFMA.FTZ R0, R138, R131, -R129 ;  /* 0x000000838a007223 */ /* 0x000fc80000010881 */
[----:B------:R-:W-:Y:S01]  /*5390*/  MUFU.EX2 R2, R2 ;  /* 0x0000000200027308 */ /* 0x000fe20000000800 */
[----:B0-----:R-:W-:Y:S01]  /*53a0*/  SHF.L.U32 R135, R57, 0x10, RZ ;  /* 0x0000001039877819 */ /* 0x001fe200000006ff */
[----:B------:R-:W-:-:S06]  /*53b0*/  FFMA.FTZ R3, R134, R47, R3 ;  /* 0x0000002f86037223 */ /* 0x000fcc0000010003 */
[----:B------:R-:W0:Y:S01]  /*53c0*/  MUFU.SIN R163, R150 ;  /* 0x0000009600a37308 */ /* 0x000e220000000400 */
[----:B------:R-:W-:Y:S01]  /*53d0*/  FFMA.FTZ R129, R135, R56, R0 ;  /* 0x0000003887817223 */ /* 0x000fe20000010000 */
[----:B------:R-:W-:-:S06]  /*53e0*/  FADD.FTZ R133, RZ, R133 ;  /* 0x00000085ff857221 */ /* 0x000fcc0000010000 */
[----:B------:R-:W1:Y:S01]  /*53f0*/  MUFU.COS R161, R150 ;  /* 0x0000009600a17308 */ /* 0x000e620000000000 */
[----:B------:R-:W-:Y:S01]  /*5400*/  FMUL.FTZ R47, R140, R3 ;  /* 0x000000038c2f7220 */ /* 0x000fe20000410000 */
[----:B------:R-:W-:Y:S01]  /*5410*/  FMUL.FTZ R46, R144, R129 ;  /* 0x00000081902e7220 */ /* 0x000fe20000410000 */
[----:B------:R-:W-:Y:S01]  /*5420*/  FMUL.FTZ R0, R140, R127 ;  /* 0x0000007f8c007220 */ /* 0x000fe20000410000 */
[----:B------:R-:W-:Y:S01]  /*5430*/  FMUL.FTZ R131, R144, R133 ;  /* 0x0000008590837220 */ /* 0x000fe20000410000 */
[----:B------:R-:W-:Y:S01]  /*5440*/  FFMA.FTZ R47, R138, R127, -R47 ;  /* 0x0000007f8a2f7223 */ /* 0x000fe2000001082f */
[----:B------:R-:W-:Y:S01]  /*5450*/  FFMA.FTZ R46, R142, R133, R46 ;  /* 0x000000858e2e7223 */ /* 0x000fe2000001002e */
[----:B------:R-:W-:Y:S01]  /*5460*/  FFMA.FTZ R127, R138, R3, R0 ;  /* 0x000000038a7f7223 */ /* 0x000fe20000010000 */
[----:B------:R-:W-:Y:S01]  /*5470*/  SHF.L.U32 R133, R55, 0x10, RZ ;  /* 0x0000001037857819 */ /* 0x000fe200000006ff */
[----:B------:R-:W-:Y:S01]  /*5480*/  FFMA.FTZ R0, R142, R129, -R131 ;  /* 0x000000818e007223 */ /* 0x000fe20000010883 */
[----:B------:R-:W2:Y:S01]  /*5490*/  MUFU.COS R169, R151 ;  /* 0x0000009700a97308 */ /* 0x000ea20000000000 */
[----:B------:R-:W-:Y:S01]  /*54a0*/  FMUL.FTZ R129, R144, R127 ;  /* 0x0000007f90817220 */ /* 0x000fe20000410000 */
[----:B------:R-:W-:Y:S01]  /*54b0*/  FADD.FTZ R46, RZ, R46 ;  /* 0x0000002eff2e7221 */ /* 0x000fe20000010000 */
[C---:B0-----:R-:W-:Y:S01]  /*54c0*/  FMUL.FTZ R163, R2.reuse, R163 ;  /* 0x000000a302a37220 */ /* 0x041fe20000410000 */
[----:B-1----:R-:W-:-:S04]  /*54d0*/  FMUL.FTZ R161, R2, R161 ;  /* 0x000000a102a17220 */ /* 0x002fc80000410000 */
[----:B------:R-:W0:Y:S01]  /*54e0*/  MUFU.SIN R3, R151 ;  /* 0x0000009700037308 */ /* 0x000e220000000400 */
[----:B------:R-:W-:Y:S01]  /*54f0*/  FFMA.FTZ R2, R133, R54, R0 ;  /* 0x0000003685027223 */ /* 0x000fe20000010000 */
[-C--:B------:R-:W-:Y:S01]  /*5500*/  FFMA.FTZ R0, R142, R47.reuse, -R129 ;  /* 0x0000002f8e007223 */ /* 0x080fe20000010881 */
[C---:B------:R-:W-:Y:S01]  /*5510*/  FMUL.FTZ R150, R155.reuse, R46 ;  /* 0x0000002e9b967220 */ /* 0x040fe20000410000 */
[----:B------:R-:W-:Y:S01]  /*5520*/  FMUL.FTZ R47, R144, R47 ;  /* 0x0000002f902f7220 */ /* 0x000fe20000410000 */
[-C--:B------:R-:W-:Y:S01]  /*5530*/  FMUL.FTZ R129, R155, R2.reuse ;  /* 0x000000029b817220 */ /* 0x080fe20000410000 */
[----:B------:R-:W-:Y:S01]  /*5540*/  SHF.L.U32 R131, R53, 0x10, RZ ;  /* 0x0000001035837819 */ /* 0x000fe200000006ff */
[C---:B------:R-:W-:Y:S01]  /*5550*/  FFMA.FTZ R150, R157.reuse, R2, -R150 ;  /* 0x000000029d967223 */ /* 0x040fe20000010896 */
[----:B------:R-:W-:Y:S01]  /*5560*/  FFMA.FTZ R2, R142, R127, R47 ;  /* 0x0000007f8e027223 */ /* 0x000fe2000001002f */
[----:B------:R-:W-:Y:S02]  /*5570*/  FFMA.FTZ R129, R157, R46, R129 ;  /* 0x0000002e9d817223 */ /* 0x000fe40000010081 */
[----:B------:R-:W-:Y:S01]  /*5580*/  FFMA.FTZ R150, R131, R52, R150 ;  /* 0x0000003483967223 */ /* 0x000fe20000010096 */
[----:B------:R-:W-:Y:S01]  /*5590*/  FMUL.FTZ R46, R155, R2 ;  /* 0x000000029b2e7220 */ /* 0x000fe20000410000 */
[----:B------:R-:W-:Y:S01]  /*55a0*/  FADD.FTZ R154, RZ, R129 ;  /* 0x00000081ff9a7221 */ /* 0x000fe20000010000 */
[C---:B--2---:R-:W-:Y:S01]  /*55b0*/  FMUL.FTZ R169, R170.reuse, R169 ;  /* 0x000000a9aaa97220 */ /* 0x044fe20000410000 */
[----:B------:R-:W-:Y:S01]  /*55c0*/  FMUL.FTZ R156, R163, R150 ;  /* 0x00000096a39c7220 */ /* 0x000fe20000410000 */
[----:B------:R-:W-:Y:S01]  /*55d0*/  FFMA.FTZ R46, R157, R0, -R46 ;  /* 0x000000009d2e7223 */ /* 0x000fe2000001082e */
[----:B0-----:R-:W-:Y:S01]  /*55e0*/  FMUL.FTZ R170, R170, R3 ;  /* 0x00000003aaaa7220 */ /* 0x001fe20000410000 */
[----:B------:R-:W-:Y:S01]  /*55f0*/  FMUL.FTZ R3, R163, R154 ;  /* 0x0000009aa3037220 */ /* 0x000fe20000410000 */
[----:B------:R-:W-:Y:S01]  /*5600*/  FMUL.FTZ R0, R155, R0 ;  /* 0x000000009b007220 */ /* 0x000fe20000410000 */
[----:B------:R-:W-:Y:S01]  /*5610*/  FFMA.FTZ R156, R161, R154, R156 ;  /* 0x0000009aa19c7223 */ /* 0x000fe2000001009c */
[----:B------:R-:W-:Y:S01]  /*5620*/  SHF.L.U32 R129, R51, 0x10, RZ ;  /* 0x0000001033817819 */ /* 0x000fe200000006ff */
[----:B------:R-:W-:Y:S01]  /*5630*/  FFMA.FTZ R150, R161, R150, -R3 ;  /* 0x00000096a1967223 */ /* 0x000fe20000010803 */
[----:B------:R-:W-:Y:S01]  /*5640*/  ISETP.NE.AND P2, PT, R84, 0x1f, PT ;  /* 0x0000001f5400780c */ /* 0x000fe20003f45270 */
[----:B------:R-:W-:Y:S01]  /*5650*/  FFMA.FTZ R0, R157, R2, R0 ;  /* 0x000000029d007223 */ /* 0x000fe20000010000 */
[----:B------:R-:W-:Y:S01]  /*5660*/  FADD.FTZ R156, RZ, R156 ;  /* 0x0000009cff9c7221 */ /* 0x000fe20000010000 */
[----:B------:R-:W-:-:S02]  /*5670*/  FFMA.FTZ R150, R129, R50, R150 ;  /* 0x0000003281967223 */ /* 0x000fc40000010096 */
[C---:B------:R-:W-:Y:S01]  /*5680*/  FMUL.FTZ R3, R163.reuse, R0 ;  /* 0x00000000a3037220 */ /* 0x040fe20000410000 */
[C---:B------:R-:W-:Y:S01]  /*5690*/  FMUL.FTZ R154, R170.reuse, R156 ;  /* 0x0000009caa9a7220 */ /* 0x040fe20000410000 */
[C---:B------:R-:W-:Y:S01]  /*56a0*/  FMUL.FTZ R47, R170.reuse, R150 ;  /* 0x00000096aa2f7220 */ /* 0x040fe20000410000 */
[-C--:B------:R-:W-:Y:S01]  /*56b0*/  FMUL.FTZ R2, R163, R46.reuse ;  /* 0x0000002ea3027220 */ /* 0x080fe20000410000 */
[----:B------:R-:W-:Y:S01]  /*56c0*/  FFMA.FTZ R3, R161, R46, -R3 ;  /* 0x0000002ea1037223 */ /* 0x000fe20000010803 */
[C---:B------:R-:W-:Y:S01]  /*56d0*/  FFMA.FTZ R154, R169.reuse, R150, -R154 ;  /* 0x00000096a99a7223 */ /* 0x040fe2000001089a */
[----:B------:R-:W-:Y:S01]  /*56e0*/  FFMA.FTZ R150, R169, R156, R47 ;  /* 0x0000009ca9967223 */ /* 0x000fe2000001002f */
[----:B------:R-:W-:Y:S01]  /*56f0*/  FFMA.FTZ R2, R161, R0, R2 ;  /* 0x00000000a1027223 */ /* 0x000fe20000010002 */
[----:B------:R-:W-:Y:S01]  /*5700*/  FMUL.FTZ R47, R170, R3 ;  /* 0x00000003aa2f7220 */ /* 0x000fe20000410000 */
[----:B------:R-:W-:Y:S02]  /*5710*/  @P2 LEA R46, R84, UR7, 0x3 ;  /* 0x00000007542e2c11 */ /* 0x000fe4000f8e18ff */
[-C--:B------:R-:W-:Y:S01]  /*5720*/  FMUL.FTZ R0, R170, R2.reuse ;  /* 0x00000002aa007220 */ /* 0x080fe20000410000 */
[----:B------:R-:W-:-:S03]  /*5730*/  FFMA.FTZ R2, R169, R2, R47 ;  /* 0x00000002a9027223 */ /* 0x000fc6000001002f */
[----:B------:R-:W0:Y:S01]  /*5740*/  @P2 LDS.64 R46, [R46+0x20b8] ;  /* 0x0020b8002e2e2984 */ /* 0x000e220000000a00 */
[----:B------:R-:W-:Y:S01]  /*5750*/  SHF.L.U32 R127, R49, 0x10, RZ ;  /* 0x00000010317f7819 */ /* 0x000fe200000006ff */
[----:B------:R-:W-:Y:S01]  /*5760*/  BSSY B0, `(.L_x_15881) ;  /* 0x0000010000007945 */ /* 0x000fe20003800000 */
[----:B------:R-:W-:Y:S01]  /*5770*/  FFMA.FTZ R151, R169, R3, -R0 ;  /* 0x00000003a9977223 */ /* 0x000fe20000010800 */
[----:B------:R-:W-:Y:S02]  /*5780*/  FADD.FTZ R150, RZ, R150 ;  /* 0x00000096ff967221 */ /* 0x000fe40000010000 */
        /* <DEDUP_REMOVED lines=13> */
.L_x_15882:
[----:B------:R-:W-:Y:S05]  /*5860*/  BSYNC B0 ;  /* 0x0000000000007941 */ /* 0x000fea0003800000 */
.L_x_15881:
[----:B------:R-:W3:Y:S01]  /*5870*/  SHFL.UP PT, R156, R154, 0x1, RZ ;  /* 0x042000009a9c7989 */ /* 0x000ee200000e00ff */
[----:B------:R-:W-:Y:S01]  /*5880*/  ISETP.GE.AND P4, PT, R82, 0x1, PT ;  /* 0x000000015200780c */ /* 0x000fe20003f86270 */
[----:B------:R-:W-:Y:S01]  /*5890*/  BSSY B0, `(.L_x_15883) ;  /* 0x00000fe000007945 */ /* 0x000fe20003800000 */
[----:B------:R-:W-:Y:S01]  /*58a0*/  SHF.L.U32 R159, R159, 0x10, RZ ;  /* 0x000000109f9f7819 */ /* 0x000fe200000006ff */
[----:B------:R-:W4:Y:S01]  /*58b0*/  SHFL.UP PT, R158, R150, 0x1, RZ ;  /* 0x04200000969e7989 */ /* 0x000f2200000e00ff */
[----:B------:R-:W-:Y:S02]  /*58c0*/  SHF.L.U32 R175, R175, 0x10, RZ ;  /* 0x00000010afaf7819 */ /* 0x000fe400000006ff */
[----:B------:R-:W-:Y:S01]  /*58d0*/  SHF.L.U32 R162, R162, 0x10, RZ ;  /* 0x00000010a2a27819 */ /* 0x000fe200000006ff */
[----:B-1----:R-:W1:Y:S01]  /*58e0*/  SHFL.UP PT, R0, R151, 0x1, RZ ;  /* 0x0420000097007989 */ /* 0x002e6200000e00ff */
[----:B------:R-:W-:Y:S02]  /*58f0*/  SHF.L.U32 R181, R181, 0x10, RZ ;  /* 0x00000010b5b57819 */ /* 0x000fe400000006ff */
[----:B------:R-:W-:Y:S01]  /*5900*/  SHF.L.U32 R160, R160, 0x10, RZ ;  /* 0x00000010a0a07819 */ /* 0x000fe200000006ff */
[----:B------:R-:W0:Y:S01]  /*5910*/  SHFL.UP PT, R3, R2, 0x1, RZ ;  /* 0x0420000002037989 */ /* 0x000e2200000e00ff */
[----:B------:R-:W-:-:S02]  /*5920*/  SHF.L.U32 R153, R153, 0x10, RZ ;  /* 0x0000001099997819 */ /* 0x000fc400000006ff */
[----:B------:R-:W-:-:S05]  /*5930*/  SHF.L.U32 R185, R149, 0x10, RZ ;  /* 0x0000001095b97819 */ /* 0x000fca00000006ff */
[----:B-----5:R-:W-:Y:S01]  /*5940*/  FMUL.FTZ R149, R45, R185 ;  /* 0x000000b92d957220 */ /* 0x020fe20000410000 */
[C---:B---3--:R-:W-:Y:S01]  /*5950*/  FMUL.FTZ R166, R2.reuse, R156 ;  /* 0x0000009c02a67220 */ /* 0x048fe20000410000 */
[----:B----4-:R-:W-:-:S03]  /*5960*/  FMUL.FTZ R165, R2, R158 ;  /* 0x0000009e02a57220 */ /* 0x010fc60000410000 */
[C---:B------:R-:W-:Y:S01]  /*5970*/  FFMA.FTZ R167, R151.reuse, R158, R166 ;  /* 0x0000009e97a77223 */ /* 0x040fe200000100a6 */
[----:B-1----:R-:W-:Y:S01]  /*5980*/  FMUL.FTZ R164, R2, R0 ;  /* 0x0000000002a47220 */ /* 0x002fe20000410000 */
[C---:B------:R-:W-:Y:S02]  /*5990*/  FFMA.FTZ R165, R151.reuse, R156, -R165 ;  /* 0x0000009c97a57223 */ /* 0x040fe400000108a5 */
[----:B------:R-:W-:Y:S01]  /*59a0*/  @P4 FADD.FTZ R150, R150, R167 ;  /* 0x000000a796964221 */ /* 0x000fe20000010000 */
[CC--:B0-----:R-:W-:Y:S01]  /*59b0*/  FFMA.FTZ R171, R151.reuse, R3.reuse, R164 ;  /* 0x0000000397ab7223 */ /* 0x0c1fe200000100a4 */
        /* <DEDUP_REMOVED lines=12> */
[----:B------:R-:W-:Y:S01]  /*5a80*/  FMUL.FTZ R156, R44, R159 ;  /* 0x0000009f2c9c7220 */ /* 0x000fe20000410000 */
[----:B---3--:R-:W-:Y:S01]  /*5a90*/  FMUL.FTZ R165, R171, R0 ;  /* 0x00000000aba57220 */ /* 0x008fe20000410000 */
[----:B------:R-:W-:Y:S02]  /*5aa0*/  FFMA.FTZ R173, R151, R158, R173 ;  /* 0x0000009e97ad7223 */ /* 0x000fe400000100ad */
[----:B------:R-:W-:Y:S01]  /*5ab0*/  FFMA.FTZ R179, R45, R175, R156 ;  /* 0x000000af2db37223 */ /* 0x000fe2000001009c */
[----:B------:R-:W-:Y:S01]  /*5ac0*/  @P4 FADD.FTZ R154, R154, R167 ;  /* 0x000000a79a9a4221 */ /* 0x000fe20000010000 */
[-C--:B----4-:R-:W-:Y:S01]  /*5ad0*/  FMUL.FTZ R3, R171, R2.reuse ;  /* 0x00000002ab037220 */ /* 0x090fe20000410000 */
[----:B------:R-:W-:Y:S01]  /*5ae0*/  FFMA.FTZ R2, R151, R2, R165 ;  /* 0x0000000297027223 */ /* 0x000fe200000100a5 */
[----:B------:R-:W-:Y:S01]  /*5af0*/  FMUL.FTZ R165, R45, R159 ;  /* 0x0000009f2da57220 */ /* 0x000fe20000410000 */
[----:B------:R-:W-:Y:S01]  /*5b00*/  FMUL.FTZ R158, R44, R162 ;  /* 0x000000a22c9e7220 */ /* 0x000fe20000410000 */
[----:B------:R-:W-:Y:S01]  /*5b10*/  @P4 FFMA.FTZ R151, R151, R0, -R3 ;  /* 0x0000000097974223 */ /* 0x000fe20000010803 */
[----:B------:R-:W-:Y:S01]  /*5b20*/  FADD.FTZ R0, R96, R96 ;  /* 0x0000006060007221 */ /* 0x000fe20000010000 */
[----:B------:R-:W-:Y:S01]  /*5b30*/  FFMA.FTZ R167, R44, R175, -R165 ;  /* 0x000000af2ca77223 */ /* 0x000fe200000108a5 */
[----:B------:R-:W-:Y:S01]  /*5b40*/  FMUL.FTZ R156, R45, R162 ;  /* 0x000000a22d9c7220 */ /* 0x000fe20000410000 */
[----:B------:R-:W-:Y:S01]  /*5b50*/  FSEL R171, R171, R2, !P4 ;  /* 0x00000002abab7208 */ /* 0x000fe20006000000 */
[C---:B------:R-:W-:Y:S01]  /*5b60*/  FMUL.FTZ R179, R0.reuse, R179 ;  /* 0x000000b300b37220 */ /* 0x040fe20000410000 */
[----:B------:R-:W-:Y:S01]  /*5b70*/  FMUL.FTZ R180, R0, R167 ;  /* 0x000000a700b47220 */ /* 0x000fe20000410000 */
[----:B------:R-:W-:Y:S01]  /*5b80*/  FADD.FTZ R2, R98, R98 ;  /* 0x0000006262027221 */ /* 0x000fe20000010000 */
[----:B------:R-:W-:Y:S01]  /*5b90*/  FFMA.FTZ R177, R45, R181, R158 ;  /* 0x000000b52db17223 */ /* 0x000fe2000001009e */
[C---:B------:R-:W-:Y:S01]  /*5ba0*/  FMUL.FTZ R167, R169.reuse, R179 ;  /* 0x000000b3a9a77220 */ /* 0x040fe20000410000 */
[----:B------:R-:W-:Y:S01]  /*5bb0*/  FFMA.FTZ R165, R44, R181, -R156 ;  /* 0x000000b52ca57223 */ /* 0x000fe2000001089c */
[----:B------:R-:W-:Y:S01]  /*5bc0*/  @P4 FADD.FTZ R150, R150, R173 ;  /* 0x000000ad96964221 */ /* 0x000fe20000010000 */
[C---:B------:R-:W-:Y:S01]  /*5bd0*/  FMUL.FTZ R156, R170.reuse, R179 ;  /* 0x000000b3aa9c7220 */ /* 0x040fe20000410000 */
[-C--:B------:R-:W-:Y:S01]  /*5be0*/  FFMA.FTZ R164, -R170, R180.reuse, -R167 ;  /* 0x000000b4aaa47223 */ /* 0x080fe200000109a7 */
[C---:B------:R-:W-:Y:S01]  /*5bf0*/  FMUL.FTZ R177, R2.reuse, R177 ;  /* 0x000000b102b17220 */ /* 0x040fe20000410000 */
[----:B------:R-:W-:Y:S01]  /*5c00*/  FMUL.FTZ R178, R2, R165 ;  /* 0x000000a502b27220 */ /* 0x000fe20000410000 */
[----:B------:R-:W0:Y:S01]  /*5c10*/  SHFL.UP PT, R166, R154, 0x4, RZ ;  /* 0x048000009aa67989 */ /* 0x000e2200000e00ff */
[----:B------:R-:W-:Y:S01]  /*5c20*/  FFMA.FTZ R165, R169, R180, -R156 ;  /* 0x000000b4a9a57223 */ /* 0x000fe2000001089c */
[----:B------:R-:W-:Y:S01]  /*5c30*/  FADD.FTZ R174, -R177, R164 ;  /* 0x000000a4b1ae7221 */ /* 0x000fe20000010100 */
[-C--:B------:R-:W-:Y:S01]  /*5c40*/  FMUL.FTZ R156, R44, R160.reuse ;  /* 0x000000a02c9c7220 */ /* 0x080fe20000410000 */
[----:B------:R-:W1:Y:S01]  /*5c50*/  SHFL.UP PT, R158, R151, 0x4, RZ ;  /* 0x04800000979e7989 */ /* 0x000e6200000e00ff */
[----:B------:R-:W-:Y:S01]  /*5c60*/  FADD.FTZ R172, R178, R165 ;  /* 0x000000a5b2ac7221 */ /* 0x000fe20000010000 */
[----:B------:R-:W-:Y:S01]  /*5c70*/  FMUL.FTZ R165, R45, R160 ;  /* 0x000000a02da57220 */ /* 0x000fe20000410000 */
[----:B------:R-:W-:Y:S01]  /*5c80*/  FADD.FTZ R3, R100, R100 ;  /* 0x0000006464037221 */ /* 0x000fe20000010000 */
[----:B------:R-:W3:Y:S01]  /*5c90*/  SHFL.UP PT, R168, R150, 0x4, RZ ;  /* 0x0480000096a87989 */ /* 0x000ee200000e00ff */
[----:B------:R-:W-:Y:S01]  /*5ca0*/  FMUL.FTZ R184, R163, -R172 ;  /* 0x800000aca3b87220 */ /* 0x000fe20000410000 */
[-C--:B------:R-:W-:Y:S01]  /*5cb0*/  FFMA.FTZ R176, R45, R153.reuse, R156 ;  /* 0x000000992db07223 */ /* 0x080fe2000001009c */
[-C--:B------:R-:W-:Y:S01]  /*5cc0*/  FMUL.FTZ R167, R163, -R174.reuse ;  /* 0x800000aea3a77220 */ /* 0x080fe20000410000 */
[----:B------:R-:W4:Y:S01]  /*5cd0*/  SHFL.UP PT, R164, R171, 0x4, RZ ;  /* 0x04800000aba47989 */ /* 0x000f2200000e00ff */
[----:B------:R-:W-:Y:S01]  /*5ce0*/  FFMA.FTZ R156, R44, R153, -R165 ;  /* 0x000000992c9c7223 */ /* 0x000fe200000108a5 */
[----:B------:R-:W-:Y:S01]  /*5cf0*/  FFMA.FTZ R165, R161, R174, R184 ;  /* 0x000000aea1a57223 */ /* 0x000fe200000100b8 */
[----:B------:R-:W-:Y:S01]  /*5d00*/  FMUL.FTZ R176, R3, R176 ;  /* 0x000000b003b07220 */ /* 0x000fe20000410000 */
[----:B------:R-:W-:Y:S01]  /*5d10*/  FFMA.FTZ R172, R161, R172, -R167 ;  /* 0x000000aca1ac7223 */ /* 0x000fe200000108a7 */
[----:B------:R-:W-:Y:S01]  /*5d20*/  FMUL.FTZ R173, R3, R156 ;  /* 0x0000009c03ad7220 */ /* 0x000fe20000410000 */
[----:B------:R-:W-:Y:S01]  /*5d30*/  ISETP.GE.AND P4, PT, R82, 0x4, PT ;  /* 0x000000045200780c */ /* 0x000fe20003f86270 */
[----:B------:R-:W-:Y:S01]  /*5d40*/  FADD.FTZ R174, -R176, R165 ;  /* 0x000000a5b0ae7221 */ /* 0x000fe20000010100 */
[----:B------:R-:W-:Y:S01]  /*5d50*/  SHF.L.U32 R184, R147, 0x10, RZ ;  /* 0x0000001093b87819 */ /* 0x000fe200000006ff */
[----:B------:R-:W-:-:S02]  /*5d60*/  FADD.FTZ R172, R173, R172 ;  /* 0x000000acadac7221 */ /* 0x000fc40000010000 */
[----:B------:R-:W-:Y:S01]  /*5d70*/  FMUL.FTZ R156, R155, -R174 ;  /* 0x800000ae9b9c7220 */ /* 0x000fe20000410000 */
[----:B0-----:R-:W-:Y:S01]  /*5d80*/  FMUL.FTZ R187, R171, R166 ;  /* 0x000000a6abbb7220 */ /* 0x001fe20000410000 */
[-C--:B------:R-:W-:Y:S02]  /*5d90*/  FMUL.FTZ R165, R155, -R172.reuse ;  /* 0x800000ac9ba57220 */ /* 0x080fe40000410000 */
[----:B------:R-:W-:Y:S01]  /*5da0*/  FFMA.FTZ R191, R157, R172, -R156 ;  /* 0x000000ac9dbf7223 */ /* 0x000fe2000001089c */
[----:B-1----:R-:W-:Y:S01]  /*5db0*/  FMUL.FTZ R156, R171, R158 ;  /* 0x0000009eab9c7220 */ /* 0x002fe20000410000 */
[----:B------:R-:W-:Y:S01]  /*5dc0*/  FFMA.FTZ R193, R157, R174, R165 ;  /* 0x000000ae9dc17223 */ /* 0x000fe200000100a5 */
[-C--:B---3--:R-:W-:Y:S01]  /*5dd0*/  FMUL.FTZ R167, R171, R168.reuse ;  /* 0x000000a8aba77220 */ /* 0x088fe20000410000 */
[----:B------:R-:W-:Y:S01]  /*5de0*/  FFMA.FTZ R189, R151, R168, R187 ;  /* 0x000000a897bd7223 */ /* 0x000fe200000100bb */
[----:B------:R-:W-:Y:S01]  /*5df0*/  SHF.L.U32 R187, R4, 0x10, RZ ;  /* 0x0000001004bb7819 */ /* 0x000fe200000006ff */
[----:B------:R-:W-:Y:S01]  /*5e00*/  FADD.FTZ R4, R102, R102 ;  /* 0x0000006666047221 */ /* 0x000fe20000010000 */
[-C--:B----4-:R-:W-:Y:S01]  /*5e10*/  FMUL.FTZ R165, R171, R164.reuse ;  /* 0x000000a4aba57220 */ /* 0x090fe20000410000 */
[C---:B------:R-:W-:Y:S01]  /*5e20*/  FFMA.FTZ R172, R151.reuse, R164, R156 ;  /* 0x000000a497ac7223 */ /* 0x040fe2000001009c */
[C---:B------:R-:W-:Y:S01]  /*5e30*/  FFMA.FTZ R167, R151.reuse, R166, -R167 ;  /* 0x000000a697a77223 */ /* 0x040fe200000108a7 */
[C---:B------:R-:W-:Y:S01]  /*5e40*/  FMUL.FTZ R156, R44.reuse, R185 ;  /* 0x000000b92c9c7220 */ /* 0x040fe20000410000 */
[----:B------:R-:W-:Y:S01]  /*5e50*/  @P4 FFMA.FTZ R151, R151, R158, -R165 ;  /* 0x0000009e97974223 */ /* 0x000fe200000108a5 */
[-C--:B------:R-:W-:Y:S01]  /*5e60*/  FFMA.FTZ R149, R44, R187.reuse, -R149 ;  /* 0x000000bb2c957223 */ /* 0x080fe20000010895 */
[----:B------:R-:W-:Y:S01]  /*5e70*/  @P4 FADD.FTZ R154, R154, R167 ;  /* 0x000000a79a9a4221 */ /* 0x000fe20000010000 */
[----:B------:R-:W-:Y:S01]  /*5e80*/  @P4 FADD.FTZ R150, R150, R189 ;  /* 0x000000bd96964221 */ /* 0x000fe20000010000 */
[----:B------:R-:W-:Y:S01]  /*5e90*/  FSEL R171, R171, R172, !P4 ;  /* 0x000000acabab7208 */ /* 0x000fe20006000000 */
[C---:B------:R-:W-:Y:S01]  /*5ea0*/  FFMA.FTZ R165, R45.reuse, R187, R156 ;  /* 0x000000bb2da57223 */ /* 0x040fe2000001009c */
[----:B------:R-:W0:Y:S01]  /*5eb0*/  SHFL.UP PT, R168, R151, 0x8, RZ ;  /* 0x0500000097a87989 */ /* 0x000e2200000e00ff */
[----:B------:R-:W-:Y:S01]  /*5ec0*/  SHF.L.U32 R156, R148, 0x10, RZ ;  /* 0x00000010949c7819 */ /* 0x000fe200000006ff */
[C---:B------:R-:W-:Y:S01]  /*5ed0*/  FMUL.FTZ R174, R4.reuse, R149 ;  /* 0x0000009504ae7220 */ /* 0x040fe20000410000 */
[----:B------:R-:W-:Y:S01]  /*5ee0*/  FMUL.FTZ R172, R4, R165 ;  /* 0x000000a504ac7220 */ /* 0x000fe20000410000 */
[----:B------:R-:W1:Y:S01]  /*5ef0*/  SHFL.UP PT, R188, R154, 0x8, RZ ;  /* 0x050000009abc7989 */ /* 0x000e6200000e00ff */
[----:B------:R-:W-:Y:S01]  /*5f00*/  FADD.FTZ R158, R104, R104 ;  /* 0x00000068689e7221 */ /* 0x000fe20000010000 */
[----:B------:R-:W-:Y:S01]  /*5f10*/  FADD.FTZ R191, R174, R191 ;  /* 0x000000bfaebf7221 */ /* 0x000fe20000010000 */
[-C--:B------:R-:W-:Y:S01]  /*5f20*/  FMUL.FTZ R148, R44, R156.reuse ;  /* 0x0000009c2c947220 */ /* 0x080fe20000410000 */
[----:B------:R-:W3:Y:S01]  /*5f30*/  SHFL.UP PT, R190, R150, 0x8, RZ ;  /* 0x0500000096be7989 */ /* 0x000ee200000e00ff */
[----:B------:R-:W-:Y:S01]  /*5f40*/  FADD.FTZ R193, -R172, R193 ;  /* 0x000000c1acc17221 */ /* 0x000fe20000010100 */
[----:B------:R-:W-:Y:S01]  /*5f50*/  FMUL.FTZ R165, R144, -R191 ;  /* 0x800000bf90a57220 */ /* 0x000fe20000410000 */
[C---:B------:R-:W-:Y:S01]  /*5f60*/  FMUL.FTZ R147, R45.reuse, R156 ;  /* 0x0000009c2d937220 */ /* 0x040fe20000410000 */
[----:B------:R-:W4:Y:S01]  /*5f70*/  SHFL.UP PT, R186, R171, 0x8, RZ ;  /* 0x05000000abba7989 */ /* 0x000f2200000e00ff */
[-C--:B------:R-:W-:Y:S01]  /*5f80*/  FFMA.FTZ R149, R45, R184.reuse, R148 ;  /* 0x000000b82d957223 */ /* 0x080fe20000010094 */
[-C--:B------:R-:W-:Y:S01]  /*5f90*/  FFMA.FTZ R165, R142, R193.reuse, R165 ;  /* 0x000000c18ea57223 */ /* 0x080fe200000100a5 */
        /* <DEDUP_REMOVED lines=8> */
[----:B------:R-:W-:Y:S01]  /*6020*/  FMUL.FTZ R147, R140, -R167 ;  /* 0x800000a78c937220 */ /* 0x000fe20000410000 */
[C---:B0-----:R-:W-:Y:S01]  /*6030*/  FMUL.FTZ R148, R171.reuse, R168 ;  /* 0x000000a8ab947220 */ /* 0x041fe20000410000 */
[C---:B-1----:R-:W-:Y:S02]  /*6040*/  FMUL.FTZ R165, R171.reuse, R188 ;  /* 0x000000bcaba57220 */ /* 0x042fe40000410000 */
[-C--:B------:R-:W-:Y:S01]  /*6050*/  FFMA.FTZ R200, R138, R193.reuse, -R147 ;  /* 0x000000c18ac87223 */ /* 0x080fe20000010893 */
[----:B------:R-:W-:Y:S01]  /*6060*/  FMUL.FTZ R193, R140, -R193 ;  /* 0x800000c18cc17220 */ /* 0x000fe20000410000 */
[-C--:B---3--:R-:W-:Y:S01]  /*6070*/  FMUL.FTZ R149, R171, R190.reuse ;  /* 0x000000beab957220 */ /* 0x088fe20000410000 */
[----:B------:R-:W-:Y:S02]  /*6080*/  FFMA.FTZ R165, R151, R190, R165 ;  /* 0x000000be97a57223 */ /* 0x000fe400000100a5 */
[----:B------:R-:W-:Y:S01]  /*6090*/  FFMA.FTZ R202, R138, R167, R193 ;  /* 0x000000a78aca7223 */ /* 0x000fe200000100c1 */
[-C--:B----4-:R-:W-:Y:S01]  /*60a0*/  FMUL.FTZ R147, R171, R186.reuse ;  /* 0x000000baab937220 */ /* 0x090fe20000410000 */
[C---:B------:R-:W-:Y:S01]  /*60b0*/  FFMA.FTZ R148, R151.reuse, R186, R148 ;  /* 0x000000ba97947223 */ /* 0x040fe20000010094 */
[----:B------:R-:W-:Y:S01]  /*60c0*/  FFMA.FTZ R149, R151, R188, -R149 ;  /* 0x000000bc97957223 */ /* 0x000fe20000010895 */
[----:B------:R-:W-:Y:S01]  /*60d0*/  SHF.L.U32 R188, R5, 0x10, RZ ;  /* 0x0000001005bc7819 */ /* 0x000fe200000006ff */
[----:B------:R-:W-:Y:S01]  /*60e0*/  @P4 FFMA.FTZ R151, R151, R168, -R147 ;  /* 0x000000a897974223 */ /* 0x000fe20000010893 */
[----:B------:R-:W-:Y:S01]  /*60f0*/  @P4 FADD.FTZ R150, R150, R165 ;  /* 0x000000a596964221 */ /* 0x000fe20000010000 */
[----:B------:R-:W-:Y:S01]  /*6100*/  FSEL R171, R171, R148, !P4 ;  /* 0x00000094abab7208 */ /* 0x000fe20006000000 */
[----:B------:R-:W-:Y:S01]  /*6110*/  @P4 FADD.FTZ R154, R154, R149 ;  /* 0x000000959a9a4221 */ /* 0x000fe20000010000 */
[C---:B--2---:R-:W-:Y:S01]  /*6120*/  FMUL.FTZ R148, R170.reuse, -R46 ;  /* 0x8000002eaa947220 */ /* 0x044fe20000410000 */
[----:B------:R-:W0:Y:S01]  /*6130*/  SHFL.UP PT, R168, R151, 0x10, RZ ;  /* 0x0600000097a87989 */ /* 0x000e2200000e00ff */
[-C--:B------:R-:W-:Y:S01]  /*6140*/  FMUL.FTZ R165, R170, R47.reuse ;  /* 0x0000002faaa57220 */ /* 0x080fe20000410000 */
[----:B------:R-:W-:Y:S01]  /*6150*/  SHF.L.U32 R149, R146, 0x10, RZ ;  /* 0x0000001092957819 */ /* 0x000fe200000006ff */
[----:B------:R-:W-:Y:S01]  /*6160*/  FFMA.FTZ R196, R169, -R47, R148 ;  /* 0x8000002fa9c47223 */ /* 0x000fe20000010094 */
[-C--:B------:R-:W-:Y:S01]  /*6170*/  FMUL.FTZ R146, R44, R188.reuse ;  /* 0x000000bc2c927220 */ /* 0x080fe20000410000 */
[----:B------:R-:W-:Y:S01]  /*6180*/  FMUL.FTZ R147, R45, R188 ;  /* 0x000000bc2d937220 */ /* 0x000fe20000410000 */
[----:B------:R-:W1:Y:S01]  /*6190*/  SHFL.UP PT, R192, R150, 0x10, RZ ;  /* 0x0600000096c07989 */ /* 0x000e6200000e00ff */
[----:B------:R-:W-:Y:S01]  /*61a0*/  FFMA.FTZ R194, R169, R46, -R165 ;  /* 0x0000002ea9c27223 */ /* 0x000fe200000108a5 */
[----:B------:R-:W-:Y:S01]  /*61b0*/  FMUL.FTZ R198, R163, -R196 ;  /* 0x800000c4a3c67220 */ /* 0x000fe20000410000 */
[-C--:B------:R-:W-:Y:S01]  /*61c0*/  FFMA.FTZ R148, R45, R149.reuse, R146 ;  /* 0x000000952d947223 */ /* 0x080fe20000010092 */
[----:B------:R-:W2:Y:S01]  /*61d0*/  SHFL.UP PT, R190, R154, 0x10, RZ ;  /* 0x060000009abe7989 */ /* 0x000ea200000e00ff */
[----:B------:R-:W-:Y:S01]  /*61e0*/  FADD.FTZ R5, R106, R106 ;  /* 0x0000006a6a057221 */ /* 0x000fe20000010000 */
[----:B------:R-:W-:Y:S01]  /*61f0*/  FFMA.FTZ R146, R44, R149, -R147 ;  /* 0x000000952c927223 */ /* 0x000fe20000010893 */
[-C--:B------:R-:W-:Y:S01]  /*6200*/  FMUL.FTZ R165, R163, -R194.reuse ;  /* 0x800000c2a3a57220 */ /* 0x080fe20000410000 */
[----:B------:R-:W3:Y:S01]  /*6210*/  SHFL.UP PT, R186, R171, 0x10, RZ ;  /* 0x06000000abba7989 */ /* 0x000ee200000e00ff */
[----:B------:R-:W-:Y:S01]  /*6220*/  FFMA.FTZ R198, R161, R194, -R198 ;  /* 0x000000c2a1c67223 */ /* 0x000fe200000108c6 */
[----:B------:R-:W-:Y:S01]  /*6230*/  FMUL.FTZ R167, R5, R146 ;  /* 0x0000009205a77220 */ /* 0x000fe20000410000 */
[----:B------:R-:W-:Y:S01]  /*6240*/  FFMA.FTZ R196, R161, R196, R165 ;  /* 0x000000c4a1c47223 */ /* 0x000fe200000100a5 */
[----:B------:R-:W-:Y:S01]  /*6250*/  FMUL.FTZ R165, R5, R148 ;  /* 0x0000009405a57220 */ /* 0x000fe20000410000 */
[----:B------:R-:W-:Y:S01]  /*6260*/  FMUL.FTZ R146, R155, -R198 ;  /* 0x800000c69b927220 */ /* 0x000fe20000410000 */
[----:B------:R-:W-:Y:S01]  /*6270*/  FADD.FTZ R191, R167, R200 ;  /* 0x000000c8a7bf7221 */ /* 0x000fe20000010000 */
[-C--:B------:R-:W-:Y:S01]  /*6280*/  FMUL.FTZ R147, R155, -R196.reuse ;  /* 0x800000c49b937220 */ /* 0x080fe20000410000 */
[----:B------:R-:W-:Y:S01]  /*6290*/  FADD.FTZ R195, -R165, R202 ;  /* 0x000000caa5c37221 */ /* 0x000fe20000010100 */
[C---:B------:R-:W-:Y:S01]  /*62a0*/  FFMA.FTZ R193, R157.reuse, R196, R146 ;  /* 0x000000c49dc17223 */ /* 0x040fe20000010092 */
[----:B------:R-:W-:Y:S01]  /*62b0*/  FMUL.FTZ R146, R136, -R191 ;  /* 0x800000bf88927220 */ /* 0x000fe20000410000 */
[----:B------:R-:W-:Y:S01]  /*62c0*/  ISETP.GE.AND P4, PT, R82, 0x10, PT ;  /* 0x000000105200780c */ /* 0x000fe20003f86270 */
[----:B------:R-:W-:Y:S01]  /*62d0*/  FFMA.FTZ R147, R157, R198, -R147 ;  /* 0x000000c69d937223 */ /* 0x000fe20000010893 */
        /* <DEDUP_REMOVED lines=8> */
[----:B--2---:R-:W-:Y:S01]  /*6360*/  FMUL.FTZ R191, R171, R190 ;  /* 0x000000beabbf7220 */ /* 0x004fe20000410000 */
[----:B------:R0:W-:Y:S01]  /*6370*/  SHFL.IDX PT, R198, R11, RZ, 0x1f ;  /* 0x00001fff0bc67589 */ /* 0x0001e200000e0000 */
[----:B------:R-:W-:Y:S01]  /*6380*/  FFMA.FTZ R197, R142, R193, R197 ;  /* 0x000000c18ec57223 */ /* 0x000fe200000100c5 */
[-C--:B---3--:R-:W-:Y:S01]  /*6390*/  FFMA.FTZ R146, R151, R186.reuse, R146 ;  /* 0x000000ba97927223 */ /* 0x088fe20000010092 */
[----:B------:R-:W-:Y:S01]  /*63a0*/  FMUL.FTZ R147, R171, R186 ;  /* 0x000000baab937220 */ /* 0x000fe20000410000 */
[C---:B------:R-:W-:Y:S01]  /*63b0*/  FFMA.FTZ R189, R151.reuse, R190, -R189 ;  /* 0x000000be97bd7223 */ /* 0x040fe200000108bd */
[C---:B------:R-:W-:Y:S01]  /*63c0*/  FFMA.FTZ R191, R151.reuse, R192, R191 ;  /* 0x000000c097bf7223 */ /* 0x040fe200000100bf */
[----:B------:R-:W-:Y:S01]  /*63d0*/  SHF.L.U32 R194, R6, 0x10, RZ ;  /* 0x0000001006c27819 */ /* 0x000fe200000006ff */
[----:B------:R-:W-:Y:S01]  /*63e0*/  @P4 FFMA.FTZ R151, R151, R168, -R147 ;  /* 0x000000a897974223 */ /* 0x000fe20000010893 */
[----:B------:R-:W-:Y:S01]  /*63f0*/  FSEL R147, R171, R146, !P4 ;  /* 0x00000092ab937208 */ /* 0x000fe20006000000 */
[----:B------:R-:W-:Y:S01]  /*6400*/  @P4 FADD.FTZ R154, R154, R189 ;  /* 0x000000bd9a9a4221 */ /* 0x000fe20000010000 */
[----:B------:R1:W-:Y:S01]  /*6410*/  SHFL.IDX PT, R190, R10, RZ, 0x1f ;  /* 0x00001fff0abe7589 */ /* 0x0003e200000e0000 */
[----:B------:R-:W-:Y:S01]  /*6420*/  SHF.L.U32 R196, R145, 0x10, RZ ;  /* 0x0000001091c47819 */ /* 0x000fe200000006ff */
[----:B------:R-:W-:Y:S01]  /*6430*/  FMUL.FTZ R171, R140, -R197 ;  /* 0x800000c58cab7220 */ /* 0x000fe20000410000 */
[-C--:B------:R-:W-:Y:S01]  /*6440*/  FMUL.FTZ R146, R44, R194.reuse ;  /* 0x000000c22c927220 */ /* 0x080fe20000410000 */
[----:B------:R-:W2:Y:S01]  /*6450*/  SHFL.UP PT, R147, R147, 0x1, RZ ;  /* 0x0420000093937989 */ /* 0x000ea200000e00ff */
[----:B------:R-:W-:Y:S01]  /*6460*/  @P4 FADD.FTZ R150, R150, R191 ;  /* 0x000000bf96964221 */ /* 0x000fe20000010000 */
[C---:B------:R-:W-:Y:S01]  /*6470*/  FMUL.FTZ R145, R45.reuse, R194 ;  /* 0x000000c22d917220 */ /* 0x040fe20000410000 */
[-C--:B------:R-:W-:Y:S01]  /*6480*/  FFMA.FTZ R189, R138, R195.reuse, -R171 ;  /* 0x000000c38abd7223 */ /* 0x080fe200000108ab */
[----:B------:R-:W3:Y:S01]  /*6490*/  SHFL.UP PT, R151, R151, 0x1, RZ ;  /* 0x0420000097977989 */ /* 0x000ee200000e00ff */
[----:B------:R-:W-:Y:S01]  /*64a0*/  FADD.FTZ R6, R108, R108 ;  /* 0x0000006c6c067221 */ /* 0x000fe20000010000 */
[-C--:B------:R-:W-:Y:S01]  /*64b0*/  FFMA.FTZ R171, R45, R196.reuse, R146 ;  /* 0x000000c42dab7223 */ /* 0x080fe20000010092 */
[----:B------:R-:W-:Y:S01]  /*64c0*/  FMUL.FTZ R195, R140, -R195 ;  /* 0x800000c38cc37220 */ /* 0x000fe20000410000 */
[----:B------:R-:W4:Y:S01]  /*64d0*/  SHFL.UP PT, R154, R154, 0x1, RZ ;  /* 0x042000009a9a7989 */ /* 0x000f2200000e00ff */
[----:B------:R-:W-:Y:S01]  /*64e0*/  FFMA.FTZ R145, R44, R196, -R145 ;  /* 0x000000c42c917223 */ /* 0x000fe20000010891 */
[----:B------:R-:W-:Y:S01]  /*64f0*/  FMUL.FTZ R171, R6, R171 ;  /* 0x000000ab06ab7220 */ /* 0x000fe20000410000 */
[----:B------:R-:W-:Y:S01]  /*6500*/  FFMA.FTZ R195, R138, R197, R195 ;  /* 0x000000c58ac37223 */ /* 0x000fe200000100c3 */
[----:B------:R-:W4:Y:S01]  /*6510*/  SHFL.UP PT, R150, R150, 0x1, RZ ;  /* 0x0420000096967989 */ /* 0x000f2200000e00ff */
[----:B0-----:R-:W-:Y:S01]  /*6520*/  FMUL.FTZ R11, R136, -R189 ;  /* 0x800000bd880b7220 */ /* 0x001fe20000410000 */
[----:B------:R-:W-:Y:S01]  /*6530*/  FMUL.FTZ R168, R6, R145 ;  /* 0x0000009106a87220 */ /* 0x000fe20000410000 */
[----:B------:R-:W-:Y:S01]  /*6540*/  FADD.FTZ R192, -R171, R148 ;  /* 0x00000094abc07221 */ /* 0x000fe20000010100 */
[-C--:B-1----:R-:W-:Y:S01]  /*6550*/  FMUL.FTZ R10, R136, -R195.reuse ;  /* 0x800000c3880a7220 */ /* 0x082fe20000410000 */
[----:B------:R-:W-:Y:S01]  /*6560*/  FFMA.FTZ R148, R134, R195, R11 ;  /* 0x000000c386947223 */ /* 0x000fe2000001000b */
[----:B------:R-:W-:Y:S01]  /*6570*/  FADD.FTZ R186, R168, R199 ;  /* 0x000000c7a8ba7221 */ /* 0x000fe20000010000 */
[C---:B------:R-:W-:Y:S01]  /*6580*/  FMUL.FTZ R200, R143.reuse, -R192 ;  /* 0x800000c08fc87220 */ /* 0x040fe20000410000 */
[----:B------:R-:W-:Y:S01]  /*6590*/  FFMA.FTZ R146, R134, R189, -R10 ;  /* 0x000000bd86927223 */ /* 0x000fe2000001080a */
[C---:B------:R-:W-:Y:S01]  /*65a0*/  FMUL.FTZ R11, R143.reuse, -R148 ;  /* 0x800000948f0b7220 */ /* 0x040fe20000410000 */
[-C--:B------:R-:W-:Y:S01]  /*65b0*/  FMUL.FTZ R145, R143, -R186.reuse ;  /* 0x800000ba8f917220 */ /* 0x080fe20000410000 */
[----:B------:R-:W-:Y:S01]  /*65c0*/  FFMA.FTZ R191, R141, R186, -R200 ;  /* 0x000000ba8dbf7223 */ /* 0x000fe200000108c8 */
[----:B--2---:R-:W-:Y:S01]  /*65d0*/  FMUL.FTZ R10, R147, R198 ;  /* 0x000000c6930a7220 */ /* 0x004fe20000410000 */
[C---:B------:R-:W-:Y:S01]  /*65e0*/  FFMA.FTZ R186, R141.reuse, R146, -R11 ;  /* 0x000000928dba7223 */ /* 0x040fe2000001080b */
[----:B------:R-:W-:Y:S01]  /*65f0*/  FFMA.FTZ R193, R141, R192, R145 ;  /* 0x000000c08dc17223 */ /* 0x000fe20000010091 */
[-C--:B------:R-:W-:Y:S01]  /*6600*/  FMUL.FTZ R147, R147, R190.reuse ;  /* 0x000000be93937220 */ /* 0x080fe20000410000 */
[----:B---3--:R-:W-:Y:S01]  /*6610*/  FFMA.FTZ R11, R151, R190, -R10 ;  /* 0x000000be970b7223 */ /* 0x008fe2000001080a */
[----:B------:R-:W-:Y:S01]  /*6620*/  SHF.L.U32 R145, R132, 0x10, RZ ;  /* 0x0000001084917819 */ /* 0x000fe200000006ff */
[----:B------:R-:W-:Y:S01]  /*6630*/  FMUL.FTZ R146, R143, -R146 ;  /* 0x800000928f927220 */ /* 0x000fe20000410000 */
[----:B------:R-:W-:Y:S01]  /*6640*/  FFMA.FTZ R151, R151, R198, R147 ;  /* 0x000000c697977223 */ /* 0x000fe20000010093 */
[----:B----4-:R-:W-:Y:S01]  /*6650*/  @P3 FADD.FTZ R190, R154, R11 ;  /* 0x0000000b9abe3221 */ /* 0x010fe20000010000 */
[----:B------:R-:W-:Y:S01]  /*6660*/  SHF.L.U32 R11, R7, 0x10, RZ ;  /* 0x00000010070b7819 */ /* 0x000fe200000006ff */
[-C--:B------:R-:W-:Y:S01]  /*6670*/  FMUL.FTZ R147, R45, R145.reuse ;  /* 0x000000912d937220 */ /* 0x080fe20000410000 */
[----:B------:R-:W-:Y:S01]  /*6680*/  FMUL.FTZ R10, R44, R145 ;  /* 0x000000912c0a7220 */ /* 0x000fe20000410000 */
[----:B------:R-:W-:Y:S01]  /*6690*/  FFMA.FTZ R189, R141, R148, R146 ;  /* 0x000000948dbd7223 */ /* 0x000fe20000010092 */
[----:B------:R-:W-:Y:S01]  /*66a0*/  @P3 FADD.FTZ R198, R150, R151 ;  /* 0x0000009796c63221 */ /* 0x000fe20000010000 */
        /* <DEDUP_REMOVED lines=11> */
[----:B------:R-:W-:Y:S01]  /*6760*/  FFMA.FTZ R9, R8, R198, R9 ;  /* 0x000000c608097223 */ /* 0x000fe20000010009 */
[----:B------:R0:W1:Y:S04]  /*6770*/  SHFL.DOWN PT, R10, R189, 0x1, 0x1f ;  /* 0x08201f00bd0a7f89 */ /* 0x00006800000e0000 */
[----:B------:R0:W2:Y:S04]  /*6780*/  SHFL.DOWN PT, R8, R186, 0x1, 0x1f ;  /* 0x08201f00ba087f89 */ /* 0x0000a800000e0000 */
[----:B------:R0:W3:Y:S04]  /*6790*/  SHFL.DOWN PT, R132, R190, 0x1, 0x1f ;  /* 0x08201f00be847f89 */ /* 0x0000e800000e0000 */
[----:B------:R0:W4:Y:S01]  /*67a0*/  SHFL.DOWN PT, R150, R192, 0x1, 0x1f ;  /* 0x08201f00c0967f89 */ /* 0x00012200000e0000 */
[----:B------:R-:W-:Y:S05]  /*67b0*/  @!P3 BRA `(.L_x_15884) ;  /* 0x00000000002cb947 */ /* 0x000fea0003800000 */
[C---:B-1----:R-:W-:Y:S01]  /*67c0*/  FMUL.FTZ R151, R189.reuse, R10 ;  /* 0x0000000abd977220 */ /* 0x042fe20000410000 */
[C---:B----4-:R-:W-:Y:S01]  /*67d0*/  FMUL.FTZ R191, R189.reuse, R150 ;  /* 0x00000096bdbf7220 */ /* 0x050fe20000410000 */
[----:B---3--:R-:W-:Y:S01]  /*67e0*/  FMUL.FTZ R193, R189, R132 ;  /* 0x00000084bdc17220 */ /* 0x008fe20000410000 */
[C---:B0-2---:R-:W-:Y:S01]  /*67f0*/  FMUL.FTZ R189, R8.reuse, R189 ;  /* 0x000000bd08bd7220 */ /* 0x045fe20000410000 */
[----:B------:R-:W-:Y:S01]  /*6800*/  FFMA.FTZ R151, R8, R186, -R151 ;  /* 0x000000ba08977223 */ /* 0x000fe20000010897 */
[C---:B------:R-:W-:Y:S01]  /*6810*/  FFMA.FTZ R191, R186.reuse, R132, -R191 ;  /* 0x00000084babf7223 */ /* 0x040fe200000108bf */
[C---:B------:R-:W-:Y:S01]  /*6820*/  FFMA.FTZ R193, R186.reuse, R150, R193 ;  /* 0x00000096bac17223 */ /* 0x040fe200000100c1 */
[----:B------:R-:W-:Y:S02]  /*6830*/  FFMA.FTZ R189, R186, R10, R189 ;  /* 0x0000000ababd7223 */ /* 0x000fe400000100bd */
[----:B------:R-:W-:Y:S01]  /*6840*/  FADD.FTZ R190, R190, R191 ;  /* 0x000000bfbebe7221 */ /* 0x000fe20000010000 */
[----:B------:R-:W-:Y:S01]  /*6850*/  FADD.FTZ R192, R192, R193 ;  /* 0x000000c1c0c07221 */ /* 0x000fe20000010000 */
[----:B------:R-:W-:-:S07]  /*6860*/  MOV R186, R151 ;  /* 0x0000009700ba7202 */ /* 0x000fce0000000f00 */
.L_x_15884:
[----:B------:R-:W-:Y:S05]  /*6870*/  BSYNC B0 ;  /* 0x0000000000007941 */ /* 0x000fea0003800000 */
.L_x_15883:
[----:B------:R-:W-:Y:S01]  /*6880*/  ISETP.GT.U32.AND P3, PT, R183, 0x1d, PT ;  /* 0x0000001db700780c */ /* 0x000fe20003f64070 */
[----:B------:R-:W-:Y:S01]  /*6890*/  FADD.FTZ R152, R152, R147 ;  /* 0x0000009398987221 */ /* 0x000fe20000010000 */
[----:B---3--:R-:W-:Y:S01]  /*68a0*/  FADD.FTZ R132, RZ, R9 ;  /* 0x00000009ff847221 */ /* 0x008fe20000010000 */
[----:B-1----:R1:W3:Y:S01]  /*68b0*/  SHFL.DOWN PT, R10, R186, 0x2, 0x1f ;  /* 0x08401f00ba0a7f89 */ /* 0x0022e200000e0000 */
[----:B------:R-:W-:Y:S01]  /*68c0*/  BSSY B0, `(.L_x_15885) ;  /* 0x0000012000007945 */ /* 0x000fe20003800000 */
[C---:B------:R-:W-:Y:S01]  /*68d0*/  FMUL.FTZ R151, R145.reuse, R152 ;  /* 0x0000009891977220 */ /* 0x040fe20000410000 */
[----:B--2---:R-:W-:Y:S01]  /*68e0*/  FMUL.FTZ R8, R145, R132 ;  /* 0x0000008491087220 */ /* 0x004fe20000410000 */
[----:B----4-:R1:W2:Y:S04]  /*68f0*/  SHFL.DOWN PT, R150, R189, 0x2, 0x1f ;  /* 0x08401f00bd967f89 */ /* 0x0102a800000e0000 */
[----:B------:R1:W4:Y:S04]  /*6900*/  SHFL.DOWN PT, R154, R190, 0x2, 0x1f ;  /* 0x08401f00be9a7f89 */ /* 0x00032800000e0000 */
[----:B------:R1:W0:Y:S01]  /*6910*/  SHFL.DOWN PT, R198, R192, 0x2, 0x1f ;  /* 0x08401f00c0c67f89 */ /* 0x00022200000e0000 */
[----:B------:R-:W-:Y:S05]  /*6920*/  @P3 BRA `(.L_x_15886) ;  /* 0x00000000002c3947 */ /* 0x000fea0003800000 */
[C---:B--2---:R-:W-:Y:S01]  /*6930*/  FMUL.FTZ R9, R189.reuse, R150 ;  /* 0x00000096bd097220 */ /* 0x044fe20000410000 */
[C---:B0-----:R-:W-:Y:S01]  /*6940*/  FMUL.FTZ R145, R189.reuse, R198 ;  /* 0x000000c6bd917220 */ /* 0x041fe20000410000 */
[C---:B----4-:R-:W-:Y:S01]  /*6950*/  FMUL.FTZ R147, R189.reuse, R154 ;  /* 0x0000009abd937220 */ /* 0x050fe20000410000 */
        /* <DEDUP_REMOVED lines=8> */
.L_x_15886:
[----:B------:R-:W-:Y:S05]  /*69e0*/  BSYNC B0 ;  /* 0x0000000000007941 */ /* 0x000fea0003800000 */
.L_x_15885:
[----:B---3--:R-:W-:Y:S01]  /*69f0*/  FMUL.FTZ R10, R143, R152 ;  /* 0x000000988f0a7220 */ /* 0x008fe20000410000 */
[-C--:B------:R-:W-:Y:S01]  /*6a00*/  FMUL.FTZ R9, R45, R132.reuse ;  /* 0x000000842d097220 */ /* 0x080fe20000410000 */
[CC--:B------:R-:W-:Y:S01]  /*6a10*/  FMUL.FTZ R200, R44.reuse, R132.reuse ;  /* 0x000000842cc87220 */ /* 0x0c0fe20000410000 */
[----:B--2---:R-:W-:Y:S01]  /*6a20*/  FMUL.FTZ R150, R143, R132 ;  /* 0x000000848f967220 */ /* 0x004fe20000410000 */
[----:B------:R-:W-:Y:S01]  /*6a30*/  ISETP.GT.U32.AND P3, PT, R183, 0x1b, PT ;  /* 0x0000001bb700780c */ /* 0x000fe20003f64070 */
[----:B----4-:R-:W-:Y:S01]  /*6a40*/  FFMA.FTZ R154, R11, R152, -R8 ;  /* 0x000000980b9a7223 */ /* 0x010fe20000010808 */
[-C--:B------:R-:W-:Y:S01]  /*6a50*/  FFMA.FTZ R145, R141, R132.reuse, R10 ;  /* 0x000000848d917223 */ /* 0x080fe2000001000a */
[----:B------:R-:W-:Y:S01]  /*6a60*/  FFMA.FTZ R8, R11, R132, R151 ;  /* 0x000000840b087223 */ /* 0x000fe20000010097 */
[-C--:B0-----:R-:W-:Y:S01]  /*6a70*/  FFMA.FTZ R198, R44, R152.reuse, -R9 ;  /* 0x000000982cc67223 */ /* 0x081fe20000010809 */
[-C--:B------:R-:W-:Y:S01]  /*6a80*/  FFMA.FTZ R10, R45, R152.reuse, R200 ;  /* 0x000000982d0a7223 */ /* 0x080fe200000100c8 */
[----:B------:R-:W-:Y:S01]  /*6a90*/  FFMA.FTZ R150, R141, R152, -R150 ;  /* 0x000000988d967223 */ /* 0x000fe20000010896 */
[C---:B------:R-:W-:Y:S01]  /*6aa0*/  FFMA.FTZ R151, R7.reuse, R154, RZ ;  /* 0x0000009a07977223 */ /* 0x040fe200000100ff */
[C---:B------:R-:W-:Y:S01]  /*6ab0*/  FFMA.FTZ R195, -R7.reuse, R8, RZ ;  /* 0x0000000807c37223 */ /* 0x040fe200000101ff */
[C---:B------:R-:W-:Y:S01]  /*6ac0*/  FMUL.FTZ R191, R7.reuse, R198 ;  /* 0x000000c607bf7220 */ /* 0x040fe20000410000 */
[----:B------:R-:W-:Y:S01]  /*6ad0*/  FFMA.FTZ R193, -R7, R10, -RZ ;  /* 0x0000000a07c17223 */ /* 0x000fe200000109ff */
[----:B------:R-:W-:Y:S01]  /*6ae0*/  FADD.FTZ R145, RZ, R145 ;  /* 0x00000091ff917221 */ /* 0x000fe20000010000 */
[----:B------:R-:W-:Y:S01]  /*6af0*/  FFMA.FTZ R7, R139, R60, R150 ;  /* 0x0000003c8b077223 */ /* 0x000fe20000010096 */
[----:B------:R0:W2:Y:S01]  /*6b00*/  SHFL.DOWN PT, R10, R186, 0x4, 0x1f ;  /* 0x08801f00ba0a7f89 */ /* 0x0000a200000e0000 */
[----:B------:R-:W-:Y:S01]  /*6b10*/  BSSY B0, `(.L_x_15887) ;  /* 0x0000013000007945 */ /* 0x000fe20003800000 */
[C---:B------:R-:W-:Y:S01]  /*6b20*/  FMUL.FTZ R9, R194.reuse, R145 ;  /* 0x00000091c2097220 */ /* 0x040fe20000410000 */
[-C--:B------:R-:W-:Y:S01]  /*6b30*/  FMUL.FTZ R197, R194, R7.reuse ;  /* 0x00000007c2c57220 */ /* 0x080fe20000410000 */
[----:B------:R0:W3:Y:S02]  /*6b40*/  SHFL.DOWN PT, R150, R189, 0x4, 0x1f ;  /* 0x08801f00bd967f89 */ /* 0x0000e400000e0000 */
[----:B------:R-:W-:-:S02]  /*6b50*/  FFMA.FTZ R8, R196, R7, -R9 ;  /* 0x00000007c4087223 */ /* 0x000fc40000010809 */
        /* <DEDUP_REMOVED lines=14> */
.L_x_15888:
[----:B------:R-:W-:Y:S05]  /*6c40*/  BSYNC B0 ;  /* 0x0000000000007941 */ /* 0x000fea0003800000 */
.L_x_15887:
[----:B------:R-:W-:Y:S01]  /*6c50*/  FFMA.FTZ R198, R6, R8, R151 ;  /* 0x0000000806c67223 */ /* 0x000fe20000010097 */
[C---:B------:R-:W-:Y:S01]  /*6c60*/  FMUL.FTZ R9, R136.reuse, R7 ;  /* 0x0000000788097220 */ /* 0x040fe20000410000 */
[-C--:B------:R-:W-:Y:S01]  /*6c70*/  FMUL.FTZ R8, R136, R145.reuse ;  /* 0x0000009188087220 */ /* 0x080fe20000410000 */
[----:B------:R-:W-:Y:S01]  /*6c80*/  ISETP.GT.U32.AND P3, PT, R183, 0x17, PT ;  /* 0x00000017b700780c */ /* 0x000fe20003f64070 */
[----:B--2---:R-:W-:Y:S01]  /*6c90*/  FMUL.FTZ R10, R44, R145 ;  /* 0x000000912c0a7220 */ /* 0x004fe20000410000 */
[----:B------:R-:W-:Y:S01]  /*6ca0*/  ISETP.GE.OR P1, PT, R72, R105, P1 ;  /* 0x000000694800720c */ /* 0x000fe20000f26670 */
[C---:B------:R-:W-:Y:S01]  /*6cb0*/  FFMA.FTZ R9, R134.reuse, R145, R9 ;  /* 0x0000009186097223 */ /* 0x040fe20000010009 */
[----:B------:R-:W-:Y:S01]  /*6cc0*/  FFMA.FTZ R8, R134, R7, -R8 ;  /* 0x0000000786087223 */ /* 0x000fe20000010808 */
[-C--:B------:R-:W-:Y:S01]  /*6cd0*/  FMUL.FTZ R11, R45, R145.reuse ;  /* 0x000000912d0b7220 */ /* 0x080fe20000410000 */
[----:B------:R-:W-:Y:S01]  /*6ce0*/  FFMA.FTZ R196, R196, R145, R197 ;  /* 0x00000091c4c47223 */ /* 0x000fe200000100c5 */
[----:B------:R-:W-:Y:S01]  /*6cf0*/  FADD.FTZ R147, RZ, R9 ;  /* 0x00000009ff937221 */ /* 0x000fe20000010000 */
[----:B----4-:R-:W-:Y:S01]  /*6d00*/  FFMA.FTZ R154, R137, R58, R8 ;  /* 0x0000003a899a7223 */ /* 0x010fe20000010008 */
[-C--:B------:R-:W-:Y:S01]  /*6d10*/  FFMA.FTZ R9, R45, R7.reuse, R10 ;  /* 0x000000072d097223 */ /* 0x080fe2000001000a */
[----:B------:R-:W-:Y:S01]  /*6d20*/  FFMA.FTZ R11, R44, R7, -R11 ;  /* 0x000000072c0b7223 */ /* 0x000fe2000001080b */
[C---:B------:R-:W-:Y:S01]  /*6d30*/  FMUL.FTZ R8, R188.reuse, R147 ;  /* 0x00000093bc087220 */ /* 0x040fe20000410000 */
[----:B------:R-:W-:Y:S01]  /*6d40*/  FMUL.FTZ R10, R188, R154 ;  /* 0x0000009abc0a7220 */ /* 0x000fe20000410000 */
[C---:B------:R-:W-:Y:S01]  /*6d50*/  FFMA.FTZ R188, -R6.reuse, R9, -RZ ;  /* 0x0000000906bc7223 */ /* 0x040fe200000109ff */
[----:B------:R2:W4:Y:S01]  /*6d60*/  SHFL.DOWN PT, R200, R186, 0x8, 0x1f ;  /* 0x09001f00bac87f89 */ /* 0x00052200000e0000 */
[----:B------:R-:W-:Y:S01]  /*6d70*/  BSSY B0, `(.L_x_15889) ;  /* 0x0000018000007945 */ /* 0x000fe20003800000 */
[C---:B------:R-:W-:Y:S01]  /*6d80*/  FFMA.FTZ R196, -R6.reuse, R196, R195 ;  /* 0x000000c406c47223 */ /* 0x040fe200000101c3 */
[----:B0-----:R-:W-:Y:S01]  /*6d90*/  FMUL.FTZ R194, R6, R11 ;  /* 0x0000000b06c27220 */ /* 0x001fe20000410000 */
[----:B------:R2:W0:Y:S01]  /*6da0*/  SHFL.DOWN PT, R202, R189, 0x8, 0x1f ;  /* 0x09001f00bdca7f89 */ /* 0x00042200000e0000 */
[----:B------:R-:W-:Y:S01]  /*6db0*/  HFMA2.MMA R9, -RZ, RZ, 0, 0 ;  /* 0x00000000ff097435 */ /* 0x000fe200000001ff */
[C---:B------:R-:W-:Y:S01]  /*6dc0*/  FFMA.FTZ R6, R149.reuse, R154, -R8 ;  /* 0x0000009a95067223 */ /* 0x040fe20000010808 */
[----:B------:R-:W-:Y:S01]  /*6dd0*/  FFMA.FTZ R197, R149, R147, R10 ;  /* 0x0000009395c57223 */ /* 0x000fe2000001000a */
[----:B------:R2:W0:Y:S01]  /*6de0*/  SHFL.DOWN PT, R204, R190, 0x8, 0x1f ;  /* 0x09001f00becc7f89 */ /* 0x00042200000e0000 */
[----:B------:R-:W-:-:S02]  /*6df0*/  MOV R8, 0x3f800000 ;  /* 0x3f80000000087802 */ /* 0x000fc40000000f00 */
[----:B------:R-:W-:Y:S02]  /*6e00*/  CS2R R10, SRZ ;  /* 0x00000000000a7805 */ /* 0x000fe4000001ff00 */
[----:B---3--:R-:W-:Y:S01]  /*6e10*/  @!P1 LEA R150, R101, UR7, 0x4 ;  /* 0x0000000765969c11 */ /* 0x008fe2000f8e20ff */
[----:B------:R2:W3:Y:S01]  /*6e20*/  SHFL.DOWN PT, R206, R192, 0x8, 0x1f ;  /* 0x09001f00c0ce7f89 */ /* 0x0004e200000e0000 */
[----:B------:R-:W-:Y:S05]  /*6e30*/  @P3 BRA `(.L_x_15890) ;  /* 0x00000000002c3947 */ /* 0x000fea0003800000 */
[C---:B0-----:R-:W-:Y:S01]  /*6e40*/  FMUL.FTZ R149, R189.reuse, R202 ;  /* 0x000000cabd957220 */ /* 0x041fe20000410000 */
[C---:B---3--:R-:W-:Y:S01]  /*6e50*/  FMUL.FTZ R151, R189.reuse, R206 ;  /* 0x000000cebd977220 */ /* 0x048fe20000410000 */
        /* <DEDUP_REMOVED lines=9> */
.L_x_15890:
[----:B------:R-:W-:Y:S05]  /*6ef0*/  BSYNC B0 ;  /* 0x0000000000007941 */ /* 0x000fea0003800000 */
.L_x_15889:
[C---:B------:R-:W-:Y:S01]  /*6f00*/  FMUL.FTZ R151, R140.reuse, R154 ;  /* 0x0000009a8c977220 */ /* 0x040fe20000410000 */
[----:B------:R-:W-:Y:S01]  /*6f10*/  FFMA.FTZ R199, R5, R6, R198 ;  /* 0x0000000605c77223 */ /* 0x000fe200000100c6 */
[-C--:B------:R-:W-:Y:S01]  /*6f20*/  FMUL.FTZ R195, R45, R147.reuse ;  /* 0x000000932dc37220 */ /* 0x080fe20000410000 */
[-C--:B------:R-:W-:Y:S01]  /*6f30*/  FMUL.FTZ R149, R140, R147.reuse ;  /* 0x000000938c957220 */ /* 0x080fe20000410000 */
[-C--:B------:R-:W-:Y:S01]  /*6f40*/  FMUL.FTZ R198, R44, R147.reuse ;  /* 0x000000932cc67220 */ /* 0x080fe20000410000 */
[----:B------:R-:W-:Y:S01]  /*6f50*/  FFMA.FTZ R151, R138, R147, R151 ;  /* 0x000000938a977223 */ /* 0x000fe20000010097 */
[----:B------:R-:W-:Y:S01]  /*6f60*/  FFMA.FTZ R197, -R5, R197, R196 ;  /* 0x000000c505c57223 */ /* 0x000fe200000101c4 */
[-C--:B------:R-:W-:Y:S01]  /*6f70*/  FFMA.FTZ R196, R44, R154.reuse, -R195 ;  /* 0x0000009a2cc47223 */ /* 0x080fe200000108c3 */
[-C--:B------:R-:W-:Y:S01]  /*6f80*/  FFMA.FTZ R6, R138, R154.reuse, -R149 ;  /* 0x0000009a8a067223 */ /* 0x080fe20000010895 */
[----:B------:R-:W-:Y:S01]  /*6f90*/  FFMA.FTZ R198, R45, R154, R198 ;  /* 0x0000009a2dc67223 */ /* 0x000fe200000100c6 */
[----:B------:R-:W-:Y:S01]  /*6fa0*/  FADD.FTZ R149, RZ, R151 ;  /* 0x00000097ff957221 */ /* 0x000fe20000010000 */
[----:B------:R-:W-:Y:S01]  /*6fb0*/  FMUL.FTZ R195, R5, R196 ;  /* 0x000000c405c37220 */ /* 0x000fe20000410000 */
[----:B------:R-:W-:Y:S01]  /*6fc0*/  FFMA.FTZ R6, R135, R56, R6 ;  /* 0x0000003887067223 */ /* 0x000fe20000010006 */
[----:B------:R-:W-:Y:S01]  /*6fd0*/  FFMA.FTZ R196, -R5, R198, -RZ ;  /* 0x000000c605c47223 */ /* 0x000fe200000109ff */
[CC--:B------:R-:W-:Y:S01]  /*6fe0*/  FMUL.FTZ R5, R156.reuse, R149.reuse ;  /* 0x000000959c057220 */ /* 0x0c0fe20000410000 */
[-C--:B------:R-:W-:Y:S01]  /*6ff0*/  FMUL.FTZ R151, R45, R149.reuse ;  /* 0x000000952d977220 */ /* 0x080fe20000410000 */
[----:B------:R5:W1:Y:S01]  /*7000*/  @!P1 LDS.128 R8, [R150+0x21b0] ;  /* 0x0021b00096089984 */ /* 0x000a620000000c00 */
[----:B------:R-:W-:Y:S01]  /*7010*/  ISETP.GT.U32.AND P1, PT, R183, 0xf, PT ;  /* 0x0000000fb700780c */ /* 0x000fe20003f24070 */
[-C--:B------:R-:W-:Y:S01]  /*7020*/  FMUL.FTZ R156, R156, R6.reuse ;  /* 0x000000069c9c7220 */ /* 0x080fe20000410000 */
[CC--:B------:R-:W-:Y:S01]  /*7030*/  FMUL.FTZ R198, R44.reuse, R149.reuse ;  /* 0x000000952cc67220 */ /* 0x0c0fe20000410000 */
[-C--:B------:R-:W-:Y:S01]  /*7040*/  FFMA.FTZ R151, R44, R6.reuse, -R151 ;  /* 0x000000062c977223 */ /* 0x080fe20000010897 */
[----:B----4-:R4:W1:Y:S01]  /*7050*/  SHFL.DOWN PT, R200, R190, 0x10, 0x1f ;  /* 0x0a001f00bec87f89 */ /* 0x01086200000e0000 */
[C---:B------:R-:W-:Y:S01]  /*7060*/  FFMA.FTZ R156, R184.reuse, R149, R156 ;  /* 0x00000095b89c7223 */ /* 0x040fe2000001009c */
[----:B------:R-:W-:Y:S01]  /*7070*/  BSSY B0, `(.L_x_15891) ;  /* 0x000001c000007945 */ /* 0x000fe20003800000 */
[-C--:B-----5:R-:W-:Y:S01]  /*7080*/  FFMA.FTZ R150, R184, R6.reuse, -R5 ;  /* 0x00000006b8967223 */ /* 0x0a0fe20000010805 */
[----:B------:R-:W-:Y:S01]  /*7090*/  FFMA.FTZ R5, R45, R6, R198 ;  /* 0x000000062d057223 */ /* 0x000fe200000100c6 */
[----:B------:R-:W-:Y:S01]  /*70a0*/  FMUL.FTZ R184, R158, R151 ;  /* 0x000000979eb87220 */ /* 0x000fe20000410000 */
[----:B------:R-:W-:Y:S01]  /*70b0*/  FMUL.FTZ R151, R144, R149 ;  /* 0x0000009590977220 */ /* 0x000fe20000410000 */
[----:B------:R-:W-:Y:S01]  /*70c0*/  FFMA.FTZ R201, R158, R150, R199 ;  /* 0x000000969ec97223 */ /* 0x000fe200000100c7 */
[----:B------:R-:W-:Y:S01]  /*70d0*/  FMUL.FTZ R150, R144, R6 ;  /* 0x0000000690967220 */ /* 0x000fe20000410000 */
[C---:B------:R-:W-:Y:S01]  /*70e0*/  FFMA.FTZ R203, -R158.reuse, R156, R197 ;  /* 0x0000009c9ecb7223 */ /* 0x040fe200000101c5 */
[----:B------:R-:W-:Y:S01]  /*70f0*/  FFMA.FTZ R5, -R158, R5, -RZ ;  /* 0x000000059e057223 */ /* 0x000fe200000109ff */
[C---:B------:R-:W-:Y:S01]  /*7100*/  FFMA.FTZ R158, R142.reuse, R6, -R151 ;  /* 0x000000068e9e7223 */ /* 0x040fe20000010897 */
[----:B------:R-:W-:Y:S01]  /*7110*/  FFMA.FTZ R150, R142, R149, R150 ;  /* 0x000000958e967223 */ /* 0x000fe20000010096 */
[----:B------:R4:W1:Y:S02]  /*7120*/  SHFL.DOWN PT, R156, R186, 0x10, 0x1f ;  /* 0x0a001f00ba9c7f89 */ /* 0x00086400000e0000 */
[----:B------:R-:W-:Y:S01]  /*7130*/  FFMA.FTZ R158, R133, R54, R158 ;  /* 0x00000036859e7223 */ /* 0x000fe2000001009e */
[----:B------:R-:W-:Y:S01]  /*7140*/  FADD.FTZ R150, RZ, R150 ;  /* 0x00000096ff967221 */ /* 0x000fe20000010000 */
[----:B------:R4:W1:Y:S04]  /*7150*/  SHFL.DOWN PT, R198, R189, 0x10, 0x1f ;  /* 0x0a001f00bdc67f89 */ /* 0x00086800000e0000 */
[----:B0-----:R4:W0:Y:S01]  /*7160*/  SHFL.DOWN PT, R202, R192, 0x10, 0x1f ;  /* 0x0a001f00c0ca7f89 */ /* 0x00182200000e0000 */
        /* <DEDUP_REMOVED lines=12> */
.L_x_15892:
[----:B------:R-:W-:Y:S05]  /*7230*/  BSYNC B0 ;  /* 0x0000000000007941 */ /* 0x000fea0003800000 */
.L_x_15891:
[C---:B-1----:R-:W-:Y:S01]  /*7240*/  FMUL.FTZ R198, R185.reuse, R150 ;  /* 0x00000096b9c67220 */ /* 0x042fe20000410000 */
[-C--:B------:R-:W-:Y:S01]  /*7250*/  FMUL.FTZ R185, R185, R158.reuse ;  /* 0x0000009eb9b97220 */ /* 0x080fe20000410000 */
[C---:B------:R-:W-:Y:S01]  /*7260*/  FMUL.FTZ R156, R155.reuse, R158 ;  /* 0x0000009e9b9c7220 */ /* 0x040fe20000410000 */
[-C--:B------:R-:W-:Y:S01]  /*7270*/  FMUL.FTZ R151, R155, R150.reuse ;  /* 0x000000969b977220 */ /* 0x080fe20000410000 */
[-C--:B0-----:R-:W-:Y:S01]  /*7280*/  FMUL.FTZ R202, R44, R150.reuse ;  /* 0x000000962cca7220 */ /* 0x081fe20000410000 */
[-C--:B------:R-:W-:Y:S01]  /*7290*/  FFMA.FTZ R200, R187, R150.reuse, R185 ;  /* 0x00000096bbc87223 */ /* 0x080fe200000100b9 */
[C---:B------:R-:W-:Y:S01]  /*72a0*/  FFMA.FTZ R185, R157.reuse, R150, R156 ;  /* 0x000000969db97223 */ /* 0x040fe2000001009c */
[-C--:B------:R-:W-:Y:S01]  /*72b0*/  FFMA.FTZ R156, R157, R158.reuse, -R151 ;  /* 0x0000009e9d9c7223 */ /* 0x080fe20000010897 */
[----:B------:R-:W-:Y:S01]  /*72c0*/  FFMA.FTZ R198, R187, R158, -R198 ;  /* 0x0000009ebbc67223 */ /* 0x000fe200000108c6 */
[----:B------:R-:W-:Y:S01]  /*72d0*/  FFMA.FTZ R200, -R4, R200, R203 ;  /* 0x000000c804c87223 */ /* 0x000fe200000101cb */
[----:B------:R-:W-:Y:S01]  /*72e0*/  FADD.FTZ R151, RZ, R185 ;  /* 0x000000b9ff977221 */ /* 0x000fe20000010000 */
[----:B------:R-:W-:Y:S01]  /*72f0*/  FFMA.FTZ R156, R131, R52, R156 ;  /* 0x00000034839c7223 */ /* 0x000fe2000001009c */
[C---:B------:R-:W-:Y:S01]  /*7300*/  FMUL.FTZ R185, R45.reuse, R150 ;  /* 0x000000962db97220 */ /* 0x040fe20000410000 */
[----:B---3--:R-:W-:Y:S01]  /*7310*/  SHFL.DOWN PT, R206, R189, 0x1, 0x1f ;  /* 0x08201f00bdce7f89 */ /* 0x008fe200000e0000 */
[CC--:B------:R-:W-:Y:S01]  /*7320*/  FMUL.FTZ R204, R160.reuse, R151.reuse ;  /* 0x00000097a0cc7220 */ /* 0x0c0fe20000410000 */
[----:B------:R-:W-:Y:S01]  /*7330*/  FMUL.FTZ R160, R160, R156 ;  /* 0x0000009ca0a07220 */ /* 0x000fe20000410000 */
[-C--:B------:R-:W-:Y:S01]  /*7340*/  FFMA.FTZ R185, R44, R158.reuse, -R185 ;  /* 0x0000009e2cb97223 */ /* 0x080fe200000108b9 */
[----:B------:R-:W-:Y:S01]  /*7350*/  FFMA.FTZ R187, R45, R158, R202 ;  /* 0x0000009e2dbb7223 */ /* 0x000fe200000100ca */
[C---:B------:R-:W-:Y:S01]  /*7360*/  FFMA.FTZ R204, R153.reuse, R156, -R204 ;  /* 0x0000009c99cc7223 */ /* 0x040fe200000108cc */
[----:B------:R-:W-:Y:S01]  /*7370*/  FFMA.FTZ R153, R153, R151, R160 ;  /* 0x0000009799997223 */ /* 0x000fe200000100a0 */
[C---:B------:R-:W-:Y:S01]  /*7380*/  FFMA.FTZ R198, R4.reuse, R198, R201 ;  /* 0x000000c604c67223 */ /* 0x040fe200000100c9 */
[-C--:B------:R-:W-:Y:S01]  /*7390*/  FMUL.FTZ R160, R163, R156.reuse ;  /* 0x0000009ca3a07220 */ /* 0x080fe20000410000 */
[----:B------:R-:W-:Y:S01]  /*73a0*/  SHFL.IDX PT, R201, R11, RZ, 0x1f ;  /* 0x00001fff0bc97589 */ /* 0x000fe200000e0000 */
[----:B------:R-:W-:Y:S01]  /*73b0*/  FFMA.FTZ R199, -R3, R153, R200 ;  /* 0x0000009903c77223 */ /* 0x000fe200000101c8 */
[----:B------:R-:W-:Y:S01]  /*73c0*/  FMUL.FTZ R153, R163, R151 ;  /* 0x00000097a3997220 */ /* 0x000fe20000410000 */
[C---:B------:R-:W-:Y:S01]  /*73d0*/  FMUL.FTZ R185, R4.reuse, R185 ;  /* 0x000000b904b97220 */ /* 0x040fe20000410000 */
[----:B------:R-:W0:Y:S01]  /*73e0*/  SHFL.IDX PT, R200, R10, RZ, 0x1f ;  /* 0x00001fff0ac87589 */ /* 0x000e2200000e0000 */
[----:B------:R-:W-:Y:S01]  /*73f0*/  FFMA.FTZ R4, -R4, R187, -RZ ;  /* 0x000000bb04047223 */ /* 0x000fe200000109ff */
[CC--:B------:R-:W-:Y:S01]  /*7400*/  FFMA.FTZ R187, R161.reuse, R151.reuse, R160 ;  /* 0x00000097a1bb7223 */ /* 0x0c0fe200000100a0 */
[----:B------:R-:W-:Y:S01]  /*7410*/  FFMA.FTZ R160, R161, R156, -R153 ;  /* 0x0000009ca1a07223 */ /* 0x000fe20000010899 */
[----:B------:R-:W1:Y:S01]  /*7420*/  SHFL.DOWN PT, R205, R186, 0x1, 0x1f ;  /* 0x08201f00bacd7f89 */ /* 0x000e6200000e0000 */
[----:B------:R-:W-:Y:S01]  /*7430*/  FFMA.FTZ R197, R3, R204, R198 ;  /* 0x000000cc03c57223 */ /* 0x000fe200000100c6 */
[----:B------:R-:W-:Y:S01]  /*7440*/  FADD.FTZ R153, RZ, R187 ;  /* 0x000000bbff997221 */ /* 0x000fe20000010000 */
[----:B------:R-:W-:Y:S01]  /*7450*/  FFMA.FTZ R160, R129, R50, R160 ;  /* 0x0000003281a07223 */ /* 0x000fe200000100a0 */
[----:B------:R-:W3:Y:S01]  /*7460*/  SHFL.DOWN PT, R209, R192, 0x1, 0x1f ;  /* 0x08201f00c0d17f89 */ /* 0x000ee200000e0000 */
[----:B------:R-:W-:Y:S01]  /*7470*/  FMUL.FTZ R187, R45, R151 ;  /* 0x000000972dbb7220 */ /* 0x000fe20000410000 */
[C---:B------:R-:W-:Y:S01]  /*7480*/  FMUL.FTZ R204, R162.reuse, R153 ;  /* 0x00000099a2cc7220 */ /* 0x040fe20000410000 */
[----:B------:R-:W-:Y:S01]  /*7490*/  FMUL.FTZ R162, R162, R160 ;  /* 0x000000a0a2a27220 */ /* 0x000fe20000410000 */
[----:B------:R-:W5:Y:S01]  /*74a0*/  SHFL.DOWN PT, R207, R190, 0x1, 0x1f ;  /* 0x08201f00becf7f89 */ /* 0x000f6200000e0000 */
[C---:B------:R-:W-:Y:S01]  /*74b0*/  FMUL.FTZ R202, R44.reuse, R151 ;  /* 0x000000972cca7220 */ /* 0x040fe20000410000 */
[----:B------:R-:W-:Y:S01]  /*74c0*/  FFMA.FTZ R198, R44, R156, -R187 ;  /* 0x0000009c2cc67223 */ /* 0x000fe200000108bb */
[CC--:B------:R-:W-:Y:S01]  /*74d0*/  FFMA.FTZ R162, R181.reuse, R153.reuse, R162 ;  /* 0x00000099b5a27223 */ /* 0x0c0fe200000100a2 */
[----:B------:R-:W-:Y:S01]  /*74e0*/  FFMA.FTZ R204, R181, R160, -R204 ;  /* 0x000000a0b5cc7223 */ /* 0x000fe200000108cc */
[----:B------:R-:W-:Y:S01]  /*74f0*/  FFMA.FTZ R202, R45, R156, R202 ;  /* 0x0000009c2dca7223 */ /* 0x000fe200000100ca */
[C---:B------:R-:W-:Y:S01]  /*7500*/  FMUL.FTZ R187, R3.reuse, R198 ;  /* 0x000000c603bb7220 */ /* 0x040fe20000410000 */
[C---:B------:R-:W-:Y:S01]  /*7510*/  FFMA.FTZ R181, -R2.reuse, R162, R199 ;  /* 0x000000a202b57223 */ /* 0x040fe200000101c7 */
[----:B------:R-:W-:Y:S01]  /*7520*/  FFMA.FTZ R198, R2, R204, R197 ;  /* 0x000000cc02c67223 */ /* 0x000fe200000100c5 */
[----:B------:R-:W-:Y:S01]  /*7530*/  FFMA.FTZ R3, -R3, R202, -RZ ;  /* 0x000000ca03037223 */ /* 0x000fe200000109ff */
[-C--:B------:R-:W-:Y:S01]  /*7540*/  FMUL.FTZ R202, R44, R153.reuse ;  /* 0x000000992cca7220 */ /* 0x080fe20000410000 */
[C---:B------:R-:W-:Y:S01]  /*7550*/  FMUL.FTZ R197, R45.reuse, R153 ;  /* 0x000000992dc57220 */ /* 0x040fe20000410000 */
[C---:B0-----:R-:W-:Y:S01]  /*7560*/  @P2 FMUL.FTZ R162, R206.reuse, R200 ;  /* 0x000000c8cea22220 */ /* 0x041fe20000410000 */
[-C--:B------:R-:W-:Y:S01]  /*7570*/  @P2 FMUL.FTZ R199, R206, R201.reuse ;  /* 0x000000c9cec72220 */ /* 0x080fe20000410000 */
[-C--:B------:R-:W-:Y:S01]  /*7580*/  FFMA.FTZ R203, R45, R160.reuse, R202 ;  /* 0x000000a02dcb7223 */ /* 0x080fe200000100ca */
[----:B------:R-:W-:Y:S01]  /*7590*/  FFMA.FTZ R197, R44, R160, -R197 ;  /* 0x000000a02cc57223 */ /* 0x000fe200000108c5 */
[C---:B-1----:R-:W-:Y:S01]  /*75a0*/  @P2 FFMA.FTZ R162, R205.reuse, R201, R162 ;  /* 0x000000c9cda22223 */ /* 0x042fe200000100a2 */
[----:B------:R-:W-:Y:S01]  /*75b0*/  @P2 FFMA.FTZ R202, R205, R200, -R199 ;  /* 0x000000c8cdca2223 */ /* 0x000fe200000108c7 */
[----:B------:R-:W-:Y:S01]  /*75c0*/  FMUL.FTZ R199, R170, R153 ;  /* 0x00000099aac77220 */ /* 0x000fe20000410000 */
[----:B------:R-:W-:Y:S01]  /*75d0*/  FMUL.FTZ R197, R2, R197 ;  /* 0x000000c502c57220 */ /* 0x000fe20000410000 */
[----:B---3--:R-:W-:Y:S01]  /*75e0*/  @P2 FADD.FTZ R201, R209, R162 ;  /* 0x000000a2d1c92221 */ /* 0x008fe20000010000 */
[-C--:B------:R-:W-:Y:S01]  /*75f0*/  FMUL.FTZ R162, R170, R160.reuse ;  /* 0x000000a0aaa27220 */ /* 0x080fe20000410000 */
[----:B------:R-:W-:Y:S01]  /*7600*/  FFMA.FTZ R2, -R2, R203, -RZ ;  /* 0x000000cb02027223 */ /* 0x000fe200000109ff */
[----:B--2-4-:R-:W0:Y:S01]  /*7610*/  SHFL.IDX PT, R189, R189, RZ, 0x1f ;  /* 0x00001fffbdbd7589 */ /* 0x014e2200000e0000 */
[----:B-----5:R-:W-:Y:S01]  /*7620*/  @P2 FADD.FTZ R200, R207, R202 ;  /* 0x000000cacfc82221 */ /* 0x020fe20000010000 */
[----:B------:R-:W-:Y:S01]  /*7630*/  FMUL.FTZ R203, R201, -R47 ;  /* 0x8000002fc9cb7220 */ /* 0x000fe20000410000 */
[C---:B------:R-:W-:Y:S01]  /*7640*/  FFMA.FTZ R204, R169.reuse, R153, R162 ;  /* 0x00000099a9cc7223 */ /* 0x040fe200000100a2 */
[----:B------:R-:W-:Y:S01]  /*7650*/  FFMA.FTZ R162, R169, R160, -R199 ;  /* 0x000000a0a9a27223 */ /* 0x000fe200000108c7 */
[C---:B------:R-:W-:Y:S01]  /*7660*/  FMUL.FTZ R202, R200.reuse, -R47 ;  /* 0x8000002fc8ca7220 */ /* 0x040fe20000410000 */
[----:B------:R-:W-:Y:S01]  /*7670*/  FFMA.FTZ R203, R200, R46, -R203 ;  /* 0x0000002ec8cb7223 */ /* 0x000fe200000108cb */
[----:B------:R-:W-:Y:S01]  /*7680*/  FADD.FTZ R47, RZ, R204 ;  /* 0x000000ccff2f7221 */ /* 0x000fe20000010000 */
[----:B------:R-:W-:Y:S01]  /*7690*/  FFMA.FTZ R162, R127, R48, R162 ;  /* 0x000000307fa27223 */ /* 0x000fe200000100a2 */
[----:B------:R-:W-:Y:S01]  /*76a0*/  FFMA.FTZ R202, R201, R46, R202 ;  /* 0x0000002ec9ca7223 */ /* 0x000fe200000100ca */
[----:B------:R-:W-:Y:S01]  /*76b0*/  FADD.FTZ R46, R180, R203 ;  /* 0x000000cbb42e7221 */ /* 0x000fe20000010000 */
[CC--:B------:R-:W-:Y:S01]  /*76c0*/  FMUL.FTZ R180, R159.reuse, R47.reuse ;  /* 0x0000002f9fb47220 */ /* 0x0c0fe20000410000 */
[-C--:B------:R-:W-:Y:S01]  /*76d0*/  FMUL.FTZ R200, R159, R162.reuse ;  /* 0x000000a29fc87220 */ /* 0x080fe20000410000 */
[----:B------:R-:W-:Y:S01]  /*76e0*/  FADD.FTZ R159, -R179, R202 ;  /* 0x000000cab39f7221 */ /* 0x000fe20000010100 */
[----:B------:R-:W1:Y:S01]  /*76f0*/  SHFL.IDX PT, R186, R186, RZ, 0x1f ;  /* 0x00001fffbaba7589 */ /* 0x000e6200000e0000 */
[C---:B------:R-:W-:Y:S01]  /*7700*/  FFMA.FTZ R179, R175.reuse, R162, -R180 ;  /* 0x000000a2afb37223 */ /* 0x040fe200000108b4 */
[----:B------:R-:W-:Y:S01]  /*7710*/  FFMA.FTZ R199, R175, R47, R200 ;  /* 0x0000002fafc77223 */ /* 0x000fe200000100c8 */
[C---:B------:R-:W-:Y:S01]  /*7720*/  FMUL.FTZ R180, R170.reuse, -R159 ;  /* 0x8000009faab47220 */ /* 0x040fe20000410000 */
[-C--:B------:R-:W-:Y:S01]  /*7730*/  FMUL.FTZ R170, R170, -R46.reuse ;  /* 0x8000002eaaaa7220 */ /* 0x080fe20000410000 */
[-C--:B------:R-:W-:Y:S01]  /*7740*/  FMUL.FTZ R201, R45, R47.reuse ;  /* 0x0000002f2dc97220 */ /* 0x080fe20000410000 */
[C---:B------:R-:W-:Y:S01]  /*7750*/  FMUL.FTZ R200, R44.reuse, R47 ;  /* 0x0000002f2cc87220 */ /* 0x040fe20000410000 */
[C---:B------:R-:W-:Y:S01]  /*7760*/  FFMA.FTZ R175, R169.reuse, R46, -R180 ;  /* 0x0000002ea9af7223 */ /* 0x040fe200000108b4 */
[----:B------:R-:W-:Y:S01]  /*7770*/  FFMA.FTZ R170, R169, R159, R170 ;  /* 0x0000009fa9aa7223 */ /* 0x000fe200000100aa */
[-C--:B------:R-:W-:Y:S01]  /*7780*/  FFMA.FTZ R201, R44, R162.reuse, -R201 ;  /* 0x000000a22cc97223 */ /* 0x080fe200000108c9 */
[----:B------:R-:W2:Y:S01]  /*7790*/  SHFL.IDX PT, R190, R190, RZ, 0x1f ;  /* 0x00001fffbebe7589 */ /* 0x000ea200000e0000 */
[----:B------:R-:W-:Y:S01]  /*77a0*/  FADD.FTZ R44, R178, R175 ;  /* 0x000000afb22c7221 */ /* 0x000fe20000010000 */
[----:B------:R-:W-:Y:S01]  /*77b0*/  FADD.FTZ R170, -R177, R170 ;  /* 0x000000aab1aa7221 */ /* 0x000fe20000010100 */
[----:B------:R-:W-:Y:S01]  /*77c0*/  FFMA.FTZ R45, R45, R162, R200 ;  /* 0x000000a22d2d7223 */ /* 0x000fe200000100c8 */
[----:B------:R-:W3:Y:S01]  /*77d0*/  SHFL.IDX PT, R192, R192, RZ, 0x1f ;  /* 0x00001fffc0c07589 */ /* 0x000ee200000e0000 */
[C---:B------:R-:W-:Y:S01]  /*77e0*/  FMUL.FTZ R180, R163.reuse, -R44 ;  /* 0x8000002ca3b47220 */ /* 0x040fe20000410000 */
[-C--:B------:R-:W-:Y:S01]  /*77f0*/  FMUL.FTZ R163, R163, -R170.reuse ;  /* 0x800000aaa3a37220 */ /* 0x080fe20000410000 */
[C---:B------:R-:W-:Y:S01]  /*7800*/  FMUL.FTZ R179, R0.reuse, R179 ;  /* 0x000000b300b37220 */ /* 0x040fe20000410000 */
[C---:B------:R-:W-:Y:S01]  /*7810*/  FMUL.FTZ R178, R0.reuse, R199 ;  /* 0x000000c700b27220 */ /* 0x040fe20000410000 */
[C---:B------:R-:W-:Y:S01]  /*7820*/  FMUL.FTZ R201, R0.reuse, R201 ;  /* 0x000000c900c97220 */ /* 0x040fe20000410000 */
[----:B------:R-:W-:Y:S01]  /*7830*/  FFMA.FTZ R175, -R0, R45, -RZ ;  /* 0x0000002d00af7223 */ /* 0x000fe200000109ff */
[C---:B------:R-:W-:Y:S01]  /*7840*/  FFMA.FTZ R169, R161.reuse, R170, R180 ;  /* 0x000000aaa1a97223 */ /* 0x040fe200000100b4 */
[----:B------:R-:W-:Y:S01]  /*7850*/  FFMA.FTZ R0, R161, R44, -R163 ;  /* 0x0000002ca1007223 */ /* 0x000fe200000108a3 */
[CC--:B0-----:R-:W-:Y:S01]  /*7860*/  FMUL.FTZ R180, R189.reuse, R10.reuse ;  /* 0x0000000abdb47220 */ /* 0x0c1fe20000410000 */
[-C--:B------:R-:W-:Y:S01]  /*7870*/  FMUL.FTZ R45, R189, R11.reuse ;  /* 0x0000000bbd2d7220 */ /* 0x080fe20000410000 */
[----:B------:R-:W-:Y:S01]  /*7880*/  FADD.FTZ R176, -R176, R169 ;  /* 0x000000a9b0b07221 */ /* 0x000fe20000010100 */
[----:B------:R-:W-:Y:S01]  /*7890*/  FADD.FTZ R0, R173, R0 ;  /* 0x00000000ad007221 */ /* 0x000fe20000010000 */
[C---:B-1----:R-:W-:Y:S01]  /*78a0*/  FFMA.FTZ R163, R186.reuse, R11, R180 ;  /* 0x0000000bbaa37223 */ /* 0x042fe200000100b4 */
[----:B------:R-:W-:Y:S01]  /*78b0*/  FFMA.FTZ R161, R186, R10, -R45 ;  /* 0x0000000abaa17223 */ /* 0x000fe2000001082d */
[C---:B------:R-:W-:Y:S01]  /*78c0*/  FMUL.FTZ R180, R155.reuse, -R176 ;  /* 0x800000b09bb47220 */ /* 0x040fe20000410000 */
[----:B------:R-:W-:Y:S01]  /*78d0*/  FMUL.FTZ R155, R155, -R0 ;  /* 0x800000009b9b7220 */ /* 0x000fe20000410000 */
[CC--:B------:R-:W-:Y:S01]  /*78e0*/  FMUL.FTZ R11, R189.reuse, R9.reuse ;  /* 0x00000009bd0b7220 */ /* 0x0c0fe20000410000 */
[----:B------:R-:W-:Y:S01]  /*78f0*/  FMUL.FTZ R10, R189, R8 ;  /* 0x00000008bd0a7220 */ /* 0x000fe20000410000 */
[C---:B------:R-:W-:Y:S01]  /*7900*/  FFMA.FTZ R45, R157.reuse, R0, -R180 ;  /* 0x000000009d2d7223 */ /* 0x040fe200000108b4 */
[----:B------:R-:W-:Y:S01]  /*7910*/  FFMA.FTZ R155, R157, R176, R155 ;  /* 0x000000b09d9b7223 */ /* 0x000fe2000001009b */
[----:B------:R-:W-:Y:S01]  /*7920*/  ISETP.NE.AND P1, PT, R84, RZ, PT ;  /* 0x000000ff5400720c */ /* 0x000fe20003f25270 */
[----:B------:R-:W-:Y:S01]  /*7930*/  FFMA.FTZ R8, R186, R8, -R11 ;  /* 0x00000008ba087223 */ /* 0x000fe2000001080b */
[----:B------:R-:W-:Y:S01]  /*7940*/  FADD.FTZ R45, R174, R45 ;  /* 0x0000002dae2d7221 */ /* 0x000fe20000010000 */
[----:B------:R-:W-:Y:S01]  /*7950*/  FADD.FTZ R155, -R172, R155 ;  /* 0x0000009bac9b7221 */ /* 0x000fe20000010100 */
[----:B------:R-:W-:Y:S01]  /*7960*/  FFMA.FTZ R9, R186, R9, R10 ;  /* 0x00000009ba097223 */ /* 0x000fe2000001000a */
[----:B------:R-:W-:Y:S01]  /*7970*/  SHF.L.U32 R11, R84, 0x4, RZ ;  /* 0x00000004540b7819 */ /* 0x000fe200000006ff */
[----:B--2---:R-:W-:Y:S01]  /*7980*/  FADD.FTZ R10, R190, R161 ;  /* 0x000000a1be0a7221 */ /* 0x004fe20000010000 */
[C---:B------:R-:W-:Y:S01]  /*7990*/  FMUL.FTZ R161, R144.reuse, -R45 ;  /* 0x8000002d90a17220 */ /* 0x040fe20000410000 */
[----:B------:R-:W-:Y:S01]  /*79a0*/  FMUL.FTZ R144, R144, -R155 ;  /* 0x8000009b90907220 */ /* 0x000fe20000410000 */
[----:B------:R-:W-:Y:S01]  /*79b0*/  LEA.HI.SX32 R157, R11, R11, 0x1b ;  /* 0x0000000b0b9d7211 */ /* 0x000fe200078fdaff */
[----:B---3--:R-:W-:Y:S01]  /*79c0*/  FADD.FTZ R11, R192, R163 ;  /* 0x000000a3c00b7221 */ /* 0x008fe20000010000 */
[C---:B------:R-:W-:Y:S01]  /*79d0*/  FFMA.FTZ R161, R142.reuse, R155, R161 ;  /* 0x0000009b8ea17223 */ /* 0x040fe200000100a1 */
[----:B------:R-:W-:Y:S01]  /*79e0*/  FFMA.FTZ R163, R142, R45, -R144 ;  /* 0x0000002d8ea37223 */ /* 0x000fe20000010890 */
[----:B------:R-:W-:Y:S01]  /*79f0*/  @!P1 LEA R173, R101, UR7, 0x4 ;  /* 0x0000000765ad9c11 */ /* 0x000fe2000f8e20ff */
[----:B------:R-:W-:Y:S01]  /*7a00*/  BSSY B0, `(.L_x_15893) ;  /* 0x0000045000007945 */ /* 0x000fe20003800000 */
[----:B------:R-:W-:Y:S01]  /*7a10*/  FADD.FTZ R161, -R166, R161 ;  /* 0x000000a1a6a17221 */ /* 0x000fe20000010100 */
[----:B------:R-:W-:Y:S01]  /*7a20*/  FADD.FTZ R163, R164, R163 ;  /* 0x000000a3a4a37221 */ /* 0x000fe20000010000 */
[----:B------:R-:W-:Y:S01]  /*7a30*/  LEA R172, R157, UR7, 0x2 ;  /* 0x000000079dac7c11 */ /* 0x000fe2000f8e10ff */
[----:B------:R0:W-:Y:S01]  /*7a40*/  @!P1 STS.128 [R173+0x21b0], R8 ;  /* 0x0021b008ad009388 */ /* 0x0001e20000000c00 */
[C---:B------:R-:W-:Y:S01]  /*7a50*/  FMUL.FTZ R169, R140.reuse, -R161 ;  /* 0x800000a18ca97220 */ /* 0x040fe20000410000 */
[----:B------:R-:W-:Y:S01]  /*7a60*/  FMUL.FTZ R140, R140, -R163 ;  /* 0x800000a38c8c7220 */ /* 0x000fe20000410000 */
[----:B------:R-:W-:Y:S01]  /*7a70*/  FADD.FTZ R157, R198, R179 ;  /* 0x000000b3c69d7221 */ /* 0x000fe20000010000 */
[----:B------:R1:W-:Y:S02]  /*7a80*/  STS [R172+0x43c], R5 ;  /* 0x00043c05ac007388 */ /* 0x0003e40000000800 */
[----:B------:R-:W-:-:S02]  /*7a90*/  FFMA.FTZ R140, R138, R161, R140 ;  /* 0x000000a18a8c7223 */ /* 0x000fc4000001008c */
[----:B------:R2:W-:Y:S02]  /*7aa0*/  STS [R172+0x444], R4 ;  /* 0x00044404ac007388 */ /* 0x0005e40000000800 */
[----:B------:R-:W-:Y:S02]  /*7ab0*/  FADD.FTZ R165, -R165, R140 ;  /* 0x0000008ca5a57221 */ /* 0x000fe40000010100 */
[----:B------:R3:W-:Y:S01]  /*7ac0*/  STS [R172+0x420], R191 ;  /* 0x000420bfac007388 */ /* 0x0007e20000000800 */
[----:B0-----:R-:W-:Y:S01]  /*7ad0*/  FFMA.FTZ R8, R138, R163, -R169 ;  /* 0x000000a38a087223 */ /* 0x001fe200000108a9 */
[----:B------:R-:W-:Y:S02]  /*7ae0*/  IADD3 R9, -R36, R103, RZ ;  /* 0x0000006724097210 */ /* 0x000fe40007ffe1ff */
[----:B------:R3:W-:Y:S01]  /*7af0*/  STS [R172+0x424], R193 ;  /* 0x000424c1ac007388 */ /* 0x0007e20000000800 */
[----:B------:R-:W-:Y:S02]  /*7b00*/  IMAD R138, R89, R24, RZ ;  /* 0x00000018598a7224 */ /* 0x000fe400078e02ff */
[----:B------:R-:W-:Y:S01]  /*7b10*/  FADD.FTZ R167, R167, R8 ;  /* 0x00000008a7a77221 */ /* 0x000fe20000010000 */
[----:B------:R3:W-:Y:S03]  /*7b20*/  STS [R172+0x428], R194 ;  /* 0x000428c2ac007388 */ /* 0x0007e60000000800 */
[C---:B------:R-:W-:Y:S01]  /*7b30*/  FMUL.FTZ R11, R136.reuse, -R167 ;  /* 0x800000a7880b7220 */ /* 0x040fe20000410000 */
[-C--:B------:R-:W-:Y:S01]  /*7b40*/  FMUL.FTZ R136, R136, -R165.reuse ;  /* 0x800000a588887220 */ /* 0x080fe20000410000 */
[----:B------:R3:W-:Y:S02]  /*7b50*/  STS [R172+0x42c], R188 ;  /* 0x00042cbcac007388 */ /* 0x0007e40000000800 */
[C---:B------:R-:W-:Y:S01]  /*7b60*/  FFMA.FTZ R8, R134.reuse, R165, R11 ;  /* 0x000000a586087223 */ /* 0x040fe2000001000b */
[----:B-1----:R-:W-:Y:S01]  /*7b70*/  FFMA.FTZ R5, R134, R167, -R136 ;  /* 0x000000a786057223 */ /* 0x002fe20000010888 */
[----:B------:R-:W-:Y:S01]  /*7b80*/  LEA R134, R9, -R84, 0x1 ;  /* 0x8000005409867211 */ /* 0x000fe200078e08ff */
[----:B------:R3:W-:Y:S01]  /*7b90*/  STS [R172+0x430], R195 ;  /* 0x000430c3ac007388 */ /* 0x0007e20000000800 */
[----:B------:R-:W-:Y:S01]  /*7ba0*/  FADD.FTZ R8, -R171, R8 ;  /* 0x00000008ab087221 */ /* 0x000fe20000010100 */
[----:B------:R-:W-:Y:S01]  /*7bb0*/  FADD.FTZ R168, R168, R5 ;  /* 0x00000005a8a87221 */ /* 0x000fe20000010000 */
[----:B------:R-:W-:Y:S01]  /*7bc0*/  ISETP.GE.AND P1, PT, R134, 0x1, PT ;  /* 0x000000018600780c */ /* 0x000fe20003f26270 */
[----:B------:R3:W-:Y:S01]  /*7bd0*/  STS [R172+0x434], R196 ;  /* 0x000434c4ac007388 */ /* 0x0007e20000000800 */
[C---:B--2---:R-:W-:Y:S01]  /*7be0*/  FMUL.FTZ R4, R143.reuse, -R8 ;  /* 0x800000088f047220 */ /* 0x044fe20000410000 */
[----:B------:R-:W-:-:S02]  /*7bf0*/  FMUL.FTZ R143, R143, -R168 ;  /* 0x800000a88f8f7220 */ /* 0x000fc40000410000 */
[----:B------:R3:W-:Y:S01]  /*7c00*/  STS [R172+0x438], R184 ;  /* 0x000438b8ac007388 */ /* 0x0007e20000000800 */
[C---:B------:R-:W-:Y:S01]  /*7c10*/  FFMA.FTZ R11, R141.reuse, R168, -R4 ;  /* 0x000000a88d0b7223 */ /* 0x040fe20000010804 */
[----:B------:R-:W-:Y:S02]  /*7c20*/  FFMA.FTZ R143, R141, R8, R143 ;  /* 0x000000088d8f7223 */ /* 0x000fe4000001008f */
        /* <DEDUP_REMOVED lines=34> */
.L_x_15894:
[----:B------:R-:W-:Y:S05]  /*7e50*/  BSYNC B0 ;  /* 0x0000000000007941 */ /* 0x000fea0003800000 */
.L_x_15893:
[----:B------:R-:W-:Y:S01]  /*7e60*/  FADD.FTZ R148, R148, R11 ;  /* 0x0000000b94947221 */ /* 0x000fe20000010000 */
[----:B------:R-:W-:Y:S01]  /*7e70*/  FADD.FTZ R143, -R146, R143 ;  /* 0x0000008f928f7221 */ /* 0x000fe20000010100 */
[----:B------:R-:W-:Y:S01]  /*7e80*/  FFMA.FTZ R152, R125, -R62, R152 ;  /* 0x8000003e7d987223 */ /* 0x000fe20000010098 */
[----:B------:R-:W-:Y:S01]  /*7e90*/  FMUL.FTZ R10, R168, R60 ;  /* 0x0000003ca80a7220 */ /* 0x000fe20000410000 */
[-C--:B------:R-:W-:Y:S01]  /*7ea0*/  FMUL.FTZ R11, R148, R62.reuse ;  /* 0x0000003e940b7220 */ /* 0x080fe20000410000 */
[----:B---3--:R-:W-:Y:S01]  /*7eb0*/  FMUL.FTZ R3, R143, R62 ;  /* 0x0000003e8f037220 */ /* 0x008fe20000410000 */
[----:B------:R-:W-:Y:S01]  /*7ec0*/  USHF.R.U32.HI UR11, URZ, 0x1, UR25 ;  /* 0x000000013f0b7899 */ /* 0x000fe20008011619 */
[-C--:B0-----:R-:W-:Y:S01]  /*7ed0*/  FFMA.FTZ R141, R139, -R60.reuse, R7 ;  /* 0x8000003c8b8d7223 */ /* 0x081fe20000010007 */
[----:B------:R-:W-:Y:S01]  /*7ee0*/  FMUL.FTZ R5, R132, R11 ;  /* 0x0000000b84057220 */ /* 0x000fe20000410000 */
[----:B------:R-:W-:Y:S01]  /*7ef0*/  FMUL.FTZ R2, R8, R60 ;  /* 0x0000003c08027220 */ /* 0x000fe20000410000 */
[----:B------:R-:W-:Y:S01]  /*7f00*/  FMUL.FTZ R4, R145, R10 ;  /* 0x0000000a91047220 */ /* 0x000fe20000410000 */
[----:B------:R-:W-:Y:S01]  /*7f10*/  USHF.R.U64 UR10, UR24, 0x1, UR25 ;  /* 0x00000001180a7899 */ /* 0x000fe20008001219 */
[-C--:B------:R-:W-:Y:S01]  /*7f20*/  FFMA.FTZ R5, R152, R3.reuse, -R5 ;  /* 0x0000000398057223 */ /* 0x080fe20000010805 */
[----:B------:R-:W-:Y:S01]  /*7f30*/  UIMAD UR11, UR11, UR14, URZ ;  /* 0x0000000e0b0b72a4 */ /* 0x000fe2000f8e023f */
[----:B------:R-:W-:Y:S01]  /*7f40*/  FMUL.FTZ R3, R132, R3 ;  /* 0x0000000384037220 */ /* 0x000fe20000410000 */
[-C--:B------:R-:W-:Y:S01]  /*7f50*/  FFMA.FTZ R130, R141, R2.reuse, -R4 ;  /* 0x000000028d827223 */ /* 0x080fe20000010804 */
[----:B------:R-:W-:Y:S01]  /*7f60*/  UIMAD.WIDE.U32 UR8, UR10, UR14, URZ ;  /* 0x0000000e0a0872a5 */ /* 0x000fe2000f8e003f */
[----:B------:R-:W-:Y:S01]  /*7f70*/  FMUL.FTZ R2, R145, R2 ;  /* 0x0000000291027220 */ /* 0x000fe20000410000 */
[----:B------:R-:W-:Y:S01]  /*7f80*/  UIMAD UR11, UR15, UR10, UR11 ;  /* 0x0000000a0f0b72a4 */ /* 0x000fe2000f8e020b */
[----:B------:R-:W-:Y:S01]  /*7f90*/  FFMA.FTZ R3, R152, R11, R3 ;  /* 0x0000000b98037223 */ /* 0x000fe20000010003 */
[----:B------:R-:W-:Y:S01]  /*7fa0*/  FMUL.FTZ R169, R167, R58 ;  /* 0x0000003aa7a97220 */ /* 0x000fe20000410000 */
[----:B------:R-:W-:Y:S01]  /*7fb0*/  FFMA.FTZ R7, R141, R10, R2 ;  /* 0x0000000a8d077223 */ /* 0x000fe20000010002 */
[----:B------:R-:W-:Y:S01]  /*7fc0*/  UIADD3 UR9, UR11, UR9, URZ ;  /* 0x000000090b097290 */ /* 0x000fe2000fffe03f */
[----:B------:R-:W-:Y:S01]  /*7fd0*/  FADD.FTZ R4, RZ, R3 ;  /* 0x00000003ff047221 */ /* 0x000fe20000010000 */
[-C--:B------:R-:W-:Y:S01]  /*7fe0*/  FMUL.FTZ R136, R165, R58.reuse ;  /* 0x0000003aa5887220 */ /* 0x080fe20000410000 */
[----:B------:R-:W-:Y:S01]  /*7ff0*/  FFMA.FTZ R154, R137, -R58, R154 ;  /* 0x8000003a899a7223 */ /* 0x000fe2000001009a */
[C---:B------:R-:W-:Y:S01]  /*8000*/  FMUL.FTZ R171, R147.reuse, R169 ;  /* 0x000000a993ab7220 */ /* 0x040fe20000410000 */
[----:B------:R-:W-:Y:S01]  /*8010*/  FADD.FTZ R4, R4, R7 ;  /* 0x0000000704047221 */ /* 0x000fe20000010000 */
[----:B------:R-:W-:Y:S01]  /*8020*/  FMUL.FTZ R7, R147, R136 ;  /* 0x0000008893077220 */ /* 0x000fe20000410000 */
[----:B------:R-:W-:-:S02]  /*8030*/  IMAD R175, R88, R25, R138 ;  /* 0x0000001958af7224 */ /* 0x000fc400078e028a */
[----:B------:R-:W-:Y:S01]  /*8040*/  FADD.FTZ R5, RZ, R5 ;  /* 0x00000005ff057221 */ /* 0x000fe20000010000 */
[----:B------:R-:W-:-:S04]  /*8050*/  IMAD.WIDE.U32 R2, R88, R24, UR8 ;  /* 0x0000000858027e25 */ /* 0x000fc8000f8e0018 */
[C---:B------:R-:W-:Y:S01]  /*8060*/  FFMA.FTZ R138, R154.reuse, R136, -R171 ;  /* 0x000000889a8a7223 */ /* 0x040fe200000108ab */
[----:B------:R-:W-:Y:S01]  /*8070*/  FFMA.FTZ R7, R154, R169, R7 ;  /* 0x000000a99a077223 */ /* 0x000fe20000010007 */
[----:B------:R-:W-:Y:S01]  /*8080*/  FMUL.FTZ R136, R163, R56 ;  /* 0x00000038a3887220 */ /* 0x000fe20000410000 */
[----:B------:R-:W-:Y:S01]  /*8090*/  FADD.FTZ R5, R5, R130 ;  /* 0x0000008205057221 */ /* 0x000fe20000010000 */
[----:B------:R-:W-:Y:S01]  /*80a0*/  IADD3 R175, R175, R3, RZ ;  /* 0x00000003afaf7210 */ /* 0x000fe20007ffe0ff */
[----:B------:R-:W-:Y:S01]  /*80b0*/  FADD.FTZ R4, R4, R7 ;  /* 0x0000000704047221 */ /* 0x000fe20000010000 */
[C---:B------:R-:W-:Y:S01]  /*80c0*/  LEA R173, P1, R2.reuse, R22, 0x3 ;  /* 0x0000001602ad7211 */ /* 0x040fe200078218ff */
[-C--:B------:R-:W-:Y:S01]  /*80d0*/  FFMA.FTZ R130, R135, -R56.reuse, R6 ;  /* 0x8000003887827223 */ /* 0x080fe20000010006 */
[----:B------:R-:W-:Y:S01]  /*80e0*/  FMUL.FTZ R3, R161, R56 ;  /* 0x00000038a1037220 */ /* 0x000fe20000410000 */
[----:B------:R-:W-:Y:S01]  /*80f0*/  FMUL.FTZ R7, R149, R136 ;  /* 0x0000008895077220 */ /* 0x000fe20000410000 */
[----:B------:R-:W-:Y:S01]  /*8100*/  LEA.HI.X R175, R2, R23, R175, 0x3, P1 ;  /* 0x0000001702af7211 */ /* 0x000fe200008f1caf */
[----:B------:R-:W-:Y:S01]  /*8110*/  FADD.FTZ R5, R5, R138 ;  /* 0x0000008a05057221 */ /* 0x000fe20000010000 */
[-C--:B------:R-:W-:Y:S01]  /*8120*/  FMUL.FTZ R171, R45, R54.reuse ;  /* 0x000000362dab7220 */ /* 0x080fe20000410000 */
[----:B------:R-:W-:Y:S01]  /*8130*/  IADD3 R138, -R105, UR4, RZ ;  /* 0x00000004698a7c10 */ /* 0x000fe2000fffe1ff */
[----:B------:R-:W-:Y:S01]  /*8140*/  FFMA.FTZ R6, R130, R3, -R7 ;  /* 0x0000000382067223 */ /* 0x000fe20000010807 */
[----:B------:R-:W-:Y:S01]  /*8150*/  LEA R2, P1, R84, R173, 0x2 ;  /* 0x000000ad54027211 */ /* 0x000fe200078210ff */
[-C--:B------:R-:W-:Y:S01]  /*8160*/  FFMA.FTZ R158, R133, -R54.reuse, R158 ;  /* 0x80000036859e7223 */ /* 0x080fe2000001009e */
[----:B------:R-:W-:Y:S01]  /*8170*/  FMUL.FTZ R177, R155, R54 ;  /* 0x000000369bb17220 */ /* 0x000fe20000410000 */
[----:B------:R-:W-:Y:S01]  /*8180*/  FMUL.FTZ R173, R150, R171 ;  /* 0x000000ab96ad7220 */ /* 0x000fe20000410000 */
[----:B------:R-:W-:Y:S01]  /*8190*/  FMUL.FTZ R7, R149, R3 ;  /* 0x0000000395077220 */ /* 0x000fe20000410000 */
[----:B------:R-:W-:Y:S01]  /*81a0*/  LEA.HI.X R3, R84, R175, RZ, 0x2, P1 ;  /* 0x000000af54037211 */ /* 0x000fe200008f14ff */
[----:B------:R-:W-:Y:S01]  /*81b0*/  IMAD R175, R138, -0x200, RZ ;  /* 0xfffffe008aaf7824 */ /* 0x000fe200078e02ff */
[----:B------:R-:W-:Y:S01]  /*81c0*/  USHF.L.U64.HI UR9, UR5, 0x2, UR6 ;  /* 0x0000000205097899 */ /* 0x000fe20008010206 */
[----:B------:R-:W-:Y:S01]  /*81d0*/  FADD.FTZ R5, R5, R6 ;  /* 0x0000000605057221 */ /* 0x000fe20000010000 */
[----:B------:R-:W-:Y:S01]  /*81e0*/  FFMA.FTZ R6, R158, R177, -R173 ;  /* 0x000000b19e067223 */ /* 0x000fe200000108ad */
[----:B------:R-:W-:Y:S01]  /*81f0*/  FMUL.FTZ R138, R0, R52 ;  /* 0x00000034008a7220 */ /* 0x000fe20000410000 */
[----:B------:R-:W-:Y:S01]  /*8200*/  IMAD.WIDE R2, R175, 0x4, R2 ;  /* 0x00000004af027825 */ /* 0x000fe200078e0202 */
[----:B------:R-:W-:-:S03]  /*8210*/  USHF.L.U32 UR8, UR5, 0x2, URZ ;  /* 0x0000000205087899 */ /* 0x000fc6000800063f */
[----:B------:R-:W-:Y:S01]  /*8220*/  FFMA.FTZ R7, R130, R136, R7 ;  /* 0x0000008882077223 */ /* 0x000fe20000010007 */
[----:B------:R-:W-:Y:S01]  /*8230*/  FADD.FTZ R5, R5, R6 ;  /* 0x0000000605057221 */ /* 0x000fe20000010000 */
[----:B------:R-:W-:Y:S02]  /*8240*/  IMAD R146, R20, UR9, RZ ;  /* 0x0000000914927c24 */ /* 0x000fe4000f8e02ff */
[-C--:B------:R-:W-:Y:S01]  /*8250*/  FFMA.FTZ R173, R131, -R52.reuse, R156 ;  /* 0x8000003483ad7223 */ /* 0x080fe2000001009c */
[----:B------:R-:W-:Y:S01]  /*8260*/  FMUL.FTZ R6, R176, R52 ;  /* 0x00000034b0067220 */ /* 0x000fe20000410000 */
[----:B------:R-:W-:Y:S01]  /*8270*/  FMUL.FTZ R142, R151, R138 ;  /* 0x0000008a978e7220 */ /* 0x000fe20000410000 */
[----:B------:R-:W-:Y:S01]  /*8280*/  FMUL.FTZ R177, R150, R177 ;  /* 0x000000b196b17220 */ /* 0x000fe20000410000 */
[----:B------:R-:W-:Y:S01]  /*8290*/  FADD.FTZ R4, R4, R7 ;  /* 0x0000000704047221 */ /* 0x000fe20000010000 */
[----:B------:R-:W-:Y:S02]  /*82a0*/  IMAD R7, R21, UR8, R146 ;  /* 0x0000000815077c24 */ /* 0x000fe4000f8e0292 */
[----:B------:R-:W-:Y:S01]  /*82b0*/  FFMA.FTZ R142, R173, R6, -R142 ;  /* 0x00000006ad8e7223 */ /* 0x000fe2000001088e */
[----:B------:R-:W-:-:S04]  /*82c0*/  IMAD.WIDE.U32 R2, R20, UR8, R2 ;  /* 0x0000000814027c25 */ /* 0x000fc8000f8e0002 */
[----:B------:R-:W-:Y:S01]  /*82d0*/  FFMA.FTZ R177, R158, R171, R177 ;  /* 0x000000ab9eb17223 */ /* 0x000fe200000100b1 */
[----:B------:R-:W-:Y:S01]  /*82e0*/  FMUL.FTZ R6, R151, R6 ;  /* 0x0000000697067220 */ /* 0x000fe20000410000 */
[-C--:B------:R-:W-:Y:S01]  /*82f0*/  FMUL.FTZ R140, R44, R50.reuse ;  /* 0x000000322c8c7220 */ /* 0x080fe20000410000 */
[----:B------:R-:W-:Y:S01]  /*8300*/  FFMA.FTZ R175, R129, -R50, R160 ;  /* 0x8000003281af7223 */ /* 0x000fe200000100a0 */
[----:B------:R-:W-:Y:S01]  /*8310*/  IADD3 R3, R3, R7, RZ ;  /* 0x0000000703037210 */ /* 0x000fe20007ffe0ff */
[----:B------:R-:W-:Y:S01]  /*8320*/  FADD.FTZ R4, R4, R177 ;  /* 0x000000b104047221 */ /* 0x000fe20000010000 */
[----:B------:R-:W-:Y:S01]  /*8330*/  FFMA.FTZ R7, R173, R138, R6 ;  /* 0x0000008aad077223 */ /* 0x000fe20000010006 */
[----:B------:R-:W-:Y:S01]  /*8340*/  FMUL.FTZ R144, R170, R50 ;  /* 0x00000032aa907220 */ /* 0x000fe20000410000 */
[----:B------:R-:W-:Y:S01]  /*8350*/  FMUL.FTZ R146, R153, R140 ;  /* 0x0000008c99927220 */ /* 0x000fe20000410000 */
[----:B------:R-:W-:Y:S01]  /*8360*/  FADD.FTZ R5, R5, R142 ;  /* 0x0000008e05057221 */ /* 0x000fe20000010000 */
[----:B------:R-:W-:Y:S01]  /*8370*/  FADD.FTZ R4, R4, R7 ;  /* 0x0000000704047221 */ /* 0x000fe20000010000 */
[----:B------:R-:W-:Y:S01]  /*8380*/  IADD3 R7, R84, 0x20, RZ ;  /* 0x0000002054077810 */ /* 0x000fe20007ffe0ff */
[----:B------:R-:W-:Y:S01]  /*8390*/  FFMA.FTZ R146, R175, R144, -R146 ;  /* 0x00000090af927223 */ /* 0x000fe20000010892 */
[----:B------:R-:W-:Y:S01]  /*83a0*/  FMUL.FTZ R142, R46, R48 ;  /* 0x000000302e8e7220 */ /* 0x000fe20000410000 */
[----:B------:R-:W-:Y:S01]  /*83b0*/  FMUL.FTZ R144, R153, R144 ;  /* 0x0000009099907220 */ /* 0x000fe20000410000 */
[----:B------:R-:W-:Y:S01]  /*83c0*/  LEA.HI.SX32 R7, R7, R84, 0x1b ;  /* 0x0000005407077211 */ /* 0x000fe200078fdaff */
[----:B------:R-:W-:Y:S01]  /*83d0*/  FADD.FTZ R156, R5, R146 ;  /* 0x00000092059c7221 */ /* 0x000fe20000010000 */
[-C--:B------:R-:W-:Y:S01]  /*83e0*/  FMUL.FTZ R6, R159, R48.reuse ;  /* 0x000000309f067220 */ /* 0x080fe20000410000 */
[----:B------:R-:W-:Y:S01]  /*83f0*/  FFMA.FTZ R177, R127, -R48, R162 ;  /* 0x800000307fb17223 */ /* 0x000fe200000100a2 */
[----:B------:R-:W-:Y:S01]  /*8400*/  FMUL.FTZ R146, R47, R142 ;  /* 0x0000008e2f927220 */ /* 0x000fe20000410000 */
[----:B------:R-:W-:Y:S01]  /*8410*/  FFMA.FTZ R5, R175, R140, R144 ;  /* 0x0000008caf057223 */ /* 0x000fe20000010090 */
[----:B------:R-:W-:Y:S01]  /*8420*/  LEA R7, R7, UR7, 0x2 ;  /* 0x0000000707077c11 */ /* 0x000fe2000f8e10ff */
[----:B------:R-:W-:Y:S01]  /*8430*/  FADD.FTZ R178, R181, -R178 ;  /* 0x800000b2b5b27221 */ /* 0x000fe20000010000 */
[----:B------:R-:W-:Y:S01]  /*8440*/  FFMA.FTZ R185, R177, R6, -R146 ;  /* 0x00000006b1b97223 */ /* 0x000fe20000010892 */
[----:B------:R-:W-:Y:S01]  /*8450*/  FADD.FTZ R146, R4, R5 ;  /* 0x0000000504927221 */ /* 0x000fe20000010000 */
[----:B------:R-:W-:Y:S01]  /*8460*/  ISETP.GE.AND P1, PT, R134, 0x21, PT ;  /* 0x000000218600780c */ /* 0x000fe20003f26270 */
[----:B------:R0:W1:Y:S01]  /*8470*/  LDS R5, [R7+0x4a0] ;  /* 0x0004a00007057984 */ /* 0x0000620000000800 */
[C---:B------:R-:W-:Y:S01]  /*8480*/  IADD3 R179, R84.reuse, 0x40, RZ ;  /* 0x0000004054b37810 */ /* 0x040fe20007ffe0ff */
[----:B------:R-:W-:Y:S01]  /*8490*/  BSSY B0, `(.L_x_15895) ;  /* 0x000000a000007945 */ /* 0x000fe20003800000 */
[----:B------:R-:W-:Y:S01]  /*84a0*/  IADD3 R181, R84, 0x60, RZ ;  /* 0x0000006054b57810 */ /* 0x000fe20007ffe0ff */
[----:B------:R-:W-:Y:S01]  /*84b0*/  FADD.FTZ R144, R156, R185 ;  /* 0x000000b99c907221 */ /* 0x000fe20000010000 */
[----:B------:R-:W-:-:S02]  /*84c0*/  LEA.HI.SX32 R179, R179, R84, 0x1b ;  /* 0x00000054b3b37211 */ /* 0x000fc400078fdaff */
[C---:B------:R-:W-:Y:S02]  /*84d0*/  ISETP.GE.AND P2, PT, R134.reuse, 0x41, PT ;  /* 0x000000418600780c */ /* 0x040fe40003f46270 */
[----:B------:R-:W-:Y:S02]  /*84e0*/  ISETP.GE.AND P3, PT, R134, 0x61, PT ;  /* 0x000000618600780c */ /* 0x000fe40003f66270 */
[----:B------:R-:W-:Y:S02]  /*84f0*/  LEA.HI.SX32 R181, R181, R84, 0x1b ;  /* 0x00000054b5b57211 */ /* 0x000fe400078fdaff */
[----:B------:R-:W-:Y:S01]  /*8500*/  LEA R179, R179, UR7, 0x2 ;  /* 0x00000007b3b37c11 */ /* 0x000fe2000f8e10ff */
[----:B0-----:R-:W-:Y:S08]  /*8510*/  @!P1 BRA `(.L_x_15896) ;  /* 0x0000000000049947 */ /* 0x001ff00003800000 */
[----:B-1----:R0:W-:Y:S02]  /*8520*/  REDG.E.ADD.F32.FTZ.RN.STRONG.GPU desc[UR12][R2.64+-0x780], R5 ;  /* 0xfff88005020079a6 */ /* 0x0021e4000c10f38c */
.L_x_15896:
[----:B------:R-:W-:Y:S05]  /*8530*/  BSYNC B0 ;  /* 0x0000000000007941 */ /* 0x000fea0003800000 */
.L_x_15895:
[----:B01----:R0:W1:Y:S01]  /*8540*/  LDS R5, [R179+0x520] ;  /* 0x00052000b3057984 */ /* 0x0030620000000800 */
[----:B------:R-:W-:Y:S01]  /*8550*/  BSSY B0, `(.L_x_15897) ;  /* 0x0000004000007945 */ /* 0x000fe20003800000 */
[----:B------:R-:W-:-:S03]  /*8560*/  LEA R181, R181, UR7, 0x2 ;  /* 0x00000007b5b57c11 */ /* 0x000fc6000f8e10ff */
[----:B------:R-:W-:Y:S05]  /*8570*/  @!P2 BRA `(.L_x_15898) ;  /* 0x000000000004a947 */ /* 0x000fea0003800000 */
[----:B-1----:R2:W-:Y:S02]  /*8580*/  REDG.E.ADD.F32.FTZ.RN.STRONG.GPU desc[UR12][R2.64+-0x700], R5 ;  /* 0xfff90005020079a6 */ /* 0x0025e4000c10f38c */
.L_x_15898:
[----:B------:R-:W-:Y:S05]  /*8590*/  BSYNC B0 ;  /* 0x0000000000007941 */ /* 0x000fea0003800000 */
.L_x_15897:
[----:B-12---:R1:W2:Y:S01]  /*85a0*/  LDS R5, [R181+0x5a0] ;  /* 0x0005a000b5057984 */ /* 0x0062a20000000800 */
[----:B------:R-:W-:Y:S01]  /*85b0*/  BSSY B0, `(.L_x_15899) ;  /* 0x0000005000007945 */ /* 0x000fe20003800000 */
[C---:B------:R-:W-:Y:S02]  /*85c0*/  IADD3 R7, R84.reuse, 0x80, RZ ;  /* 0x0000008054077810 */ /* 0x040fe40007ffe0ff */
[----:B0-----:R-:W-:Y:S01]  /*85d0*/  IADD3 R179, R84, 0xa0, RZ ;  /* 0x000000a054b37810 */ /* 0x001fe20007ffe0ff */
[----:B------:R-:W-:Y:S06]  /*85e0*/  @!P3 BRA `(.L_x_15900) ;  /* 0x000000000004b947 */ /* 0x000fec0003800000 */
[----:B--2---:R0:W-:Y:S02]  /*85f0*/  REDG.E.ADD.F32.FTZ.RN.STRONG.GPU desc[UR12][R2.64+-0x680], R5 ;  /* 0xfff98005020079a6 */ /* 0x0041e4000c10f38c */
.L_x_15900:
[----:B------:R-:W-:Y:S05]  /*8600*/  BSYNC B0 ;  /* 0x0000000000007941 */ /* 0x000fea0003800000 */
.L_x_15899:
        /* <DEDUP_REMOVED lines=17> */
.L_x_15902:
[----:B------:R-:W-:Y:S05]  /*8720*/  BSYNC B0 ;  /* 0x0000000000007941 */ /* 0x000fea0003800000 */
.L_x_15901:
[----:B01----:R0:W1:Y:S01]  /*8730*/  LDS R5, [R179+0x6a0] ;  /* 0x0006a000b3057984 */ /* 0x0030620000000800 */
[----:B------:R-:W-:Y:S01]  /*8740*/  BSSY B0, `(.L_x_15903) ;  /* 0x0000006000007945 */ /* 0x000fe20003800000 */
[----:B------:R-:W-:Y:S02]  /*8750*/  IADD3 R7, R84, 0x100, RZ ;  /* 0x0000010054077810 */ /* 0x000fe40007ffe0ff */
[----:B------:R-:W-:Y:S02]  /*8760*/  LEA.HI.SX32 R181, R181, R84, 0x1b ;  /* 0x00000054b5b57211 */ /* 0x000fe400078fdaff */
[----:B------:R-:W-:Y:S01]  /*8770*/  LEA R4, R4, UR7, 0x2 ;  /* 0x0000000704047c11 */ /* 0x000fe2000f8e10ff */
[----:B------:R-:W-:Y:S06]  /*8780*/  @!P1 BRA `(.L_x_15904) ;  /* 0x0000000000049947 */ /* 0x000fec0003800000 */
[----:B-1----:R2:W-:Y:S02]  /*8790*/  REDG.E.ADD.F32.FTZ.RN.STRONG.GPU desc[UR12][R2.64+-0x580], R5 ;  /* 0xfffa8005020079a6 */ /* 0x0025e4000c10f38c */
.L_x_15904:
[----:B------:R-:W-:Y:S05]  /*87a0*/  BSYNC B0 ;  /* 0x0000000000007941 */ /* 0x000fea0003800000 */
.L_x_15903:
[----:B-12---:R1:W2:Y:S01]  /*87b0*/  LDS R5, [R4+0x720] ;  /* 0x0007200004057984 */ /* 0x0062a20000000800 */
[----:B------:R-:W-:Y:S01]  /*87c0*/  BSSY B0, `(.L_x_15905) ;  /* 0x0000006000007945 */ /* 0x000fe20003800000 */
[----:B0-----:R-:W-:Y:S02]  /*87d0*/  IADD3 R179, R84, 0x120, RZ ;  /* 0x0000012054b37810 */ /* 0x001fe40007ffe0ff */
[----:B------:R-:W-:Y:S02]  /*87e0*/  LEA.HI.SX32 R7, R7, R84, 0x1b ;  /* 0x0000005407077211 */ /* 0x000fe400078fdaff */
[----:B------:R-:W-:Y:S01]  /*87f0*/  LEA R181, R181, UR7, 0x2 ;  /* 0x00000007b5b57c11 */ /* 0x000fe2000f8e10ff */
[----:B------:R-:W-:Y:S06]  /*8800*/  @!P2 BRA `(.L_x_15906) ;  /* 0x000000000004a947 */ /* 0x000fec0003800000 */
[----:B--2---:R0:W-:Y:S02]  /*8810*/  REDG.E.ADD.F32.FTZ.RN.STRONG.GPU desc[UR12][R2.64+-0x500], R5 ;  /* 0xfffb0005020079a6 */ /* 0x0041e4000c10f38c */
.L_x_15906:
[----:B------:R-:W-:Y:S05]  /*8820*/  BSYNC B0 ;  /* 0x0000000000007941 */ /* 0x000fea0003800000 */
.L_x_15905:
[----:B0-2---:R0:W2:Y:S01]  /*8830*/  LDS R5, [R181+0x7a0] ;  /* 0x0007a000b5057984 */ /* 0x0050a20000000800 */
[----:B------:R-:W-:Y:S01]  /*8840*/  BSSY B0, `(.L_x_15907) ;  /* 0x0000005000007945 */ /* 0x000fe20003800000 */
[----:B------:R-:W-:Y:S02]  /*8850*/  LEA.HI.SX32 R179, R179, R84, 0x1b ;  /* 0x00000054b3b37211 */ /* 0x000fe400078fdaff */
[----:B------:R-:W-:Y:S01]  /*8860*/  LEA R7, R7, UR7, 0x2 ;  /* 0x0000000707077c11 */ /* 0x000fe2000f8e10ff */
[----:B------:R-:W-:Y:S06]  /*8870*/  @!P3 BRA `(.L_x_15908) ;  /* 0x000000000004b947 */ /* 0x000fec0003800000 */
[----:B--2---:R3:W-:Y:S02]  /*8880*/  REDG.E.ADD.F32.FTZ.RN.STRONG.GPU desc[UR12][R2.64+-0x480], R5 ;  /* 0xfffb8005020079a6 */ /* 0x0047e4000c10f38c */
.L_x_15908:
[----:B------:R-:W-:Y:S05]  /*8890*/  BSYNC B0 ;  /* 0x0000000000007941 */ /* 0x000fea0003800000 */
.L_x_15907:
[----:B--23--:R2:W3:Y:S01]  /*88a0*/  LDS R5, [R7+0x820] ;  /* 0x0008200007057984 */ /* 0x00c4e20000000800 */
[----:B------:R-:W-:Y:S01]  /*88b0*/  BSSY B0, `(.L_x_15909) ;  /* 0x0000004000007945 */ /* 0x000fe20003800000 */
[----:B-1----:R-:W-:-:S03]  /*88c0*/  LEA R4, R179, UR7, 0x2 ;  /* 0x00000007b3047c11 */ /* 0x002fc6000f8e10ff */
[----:B------:R-:W-:Y:S05]  /*88d0*/  @!P4 BRA `(.L_x_15910) ;  /* 0x000000000004c947 */ /* 0x000fea0003800000 */
[----:B---3--:R1:W-:Y:S02]  /*88e0*/  REDG.E.ADD.F32.FTZ.RN.STRONG.GPU desc[UR12][R2.64+-0x400], R5 ;  /* 0xfffc0005020079a6 */ /* 0x0083e4000c10f38c */
.L_x_15910:
[----:B------:R-:W-:Y:S05]  /*88f0*/  BSYNC B0 ;  /* 0x0000000000007941 */ /* 0x000fea0003800000 */
.L_x_15909:
[----:B-1-3--:R1:W3:Y:S01]  /*8900*/  LDS R5, [R4+0x8a0] ;  /* 0x0008a00004057984 */ /* 0x00a2e20000000800 */
[----:B------:R-:W-:Y:S01]  /*8910*/  BSSY B0, `(.L_x_15911) ;  /* 0x0000005000007945 */ /* 0x000fe20003800000 */
[C---:B--2---:R-:W-:Y:S02]  /*8920*/  IADD3 R7, R84.reuse, 0x140, RZ ;  /* 0x0000014054077810 */ /* 0x044fe40007ffe0ff */
[----:B------:R-:W-:Y:S01]  /*8930*/  IADD3 R179, R84, 0x160, RZ ;  /* 0x0000016054b37810 */ /* 0x000fe20007ffe0ff */
[----:B------:R-:W-:Y:S06]  /*8940*/  @!P5 BRA `(.L_x_15912) ;  /* 0x000000000004d947 */ /* 0x000fec0003800000 */
[----:B---3--:R2:W-:Y:S02]  /*8950*/  REDG.E.ADD.F32.FTZ.RN.STRONG.GPU desc[UR12][R2.64+-0x380], R5 ;  /* 0xfffc8005020079a6 */ /* 0x0085e4000c10f38c */
.L_x_15912:
[----:B------:R-:W-:Y:S05]  /*8960*/  BSYNC B0 ;  /* 0x0000000000007941 */ /* 0x000fea0003800000 */
.L_x_15911:
        /* <DEDUP_REMOVED lines=17> */
.L_x_15914:
[----:B------:R-:W-:Y:S05]  /*8a80*/  BSYNC B0 ;  /* 0x0000000000007941 */ /* 0x000fea0003800000 */
.L_x_15913:
[----:B01----:R0:W1:Y:S01]  /*8a90*/  LDS R5, [R179+0x9a0] ;  /* 0x0009a000b3057984 */ /* 0x0030620000000800 */
[----:B------:R-:W-:Y:S01]  /*8aa0*/  BSSY B0, `(.L_x_15915) ;  /* 0x0000006000007945 */ /* 0x000fe20003800000 */
[----:B------:R-:W-:Y:S02]  /*8ab0*/  IADD3 R7, R84, 0x1c0, RZ ;  /* 0x000001c054077810 */ /* 0x000fe40007ffe0ff */
[----:B------:R-:W-:Y:S02]  /*8ac0*/  LEA.HI.SX32 R181, R181, R84, 0x1b ;  /* 0x00000054b5b57211 */ /* 0x000fe400078fdaff */
[----:B------:R-:W-:Y:S01]  /*8ad0*/  LEA R4, R4, UR7, 0x2 ;  /* 0x0000000704047c11 */ /* 0x000fe2000f8e10ff */
[----:B------:R-:W-:Y:S06]  /*8ae0*/  @!P1 BRA `(.L_x_15916) ;  /* 0x0000000000049947 */ /* 0x000fec0003800000 */
[----:B-1----:R2:W-:Y:S02]  /*8af0*/  REDG.E.ADD.F32.FTZ.RN.STRONG.GPU desc[UR12][R2.64+-0x280], R5 ;  /* 0xfffd8005020079a6 */ /* 0x0025e4000c10f38c */
.L_x_15916:
[----:B------:R-:W-:Y:S05]  /*8b00*/  BSYNC B0 ;  /* 0x0000000000007941 */ /* 0x000fea0003800000 */
.L_x_15915:
[----:B-12---:R1:W2:Y:S01]  /*8b10*/  LDS R5, [R4+0xa20] ;  /* 0x000a200004057984 */ /* 0x0062a20000000800 */
[----:B------:R-:W-:Y:S01]  /*8b20*/  BSSY B0, `(.L_x_15917) ;  /* 0x0000006000007945 */ /* 0x000fe20003800000 */
[----:B0-----:R-:W-:Y:S02]  /*8b30*/  IADD3 R179, R84, 0x1e0, RZ ;  /* 0x000001e054b37810 */ /* 0x001fe40007ffe0ff */
[----:B------:R-:W-:Y:S02]  /*8b40*/  LEA.HI.SX32 R7, R7, R84, 0x1b ;  /* 0x0000005407077211 */ /* 0x000fe400078fdaff */
[----:B------:R-:W-:Y:S01]  /*8b50*/  LEA R181, R181, UR7, 0x2 ;  /* 0x00000007b5b57c11 */ /* 0x000fe2000f8e10ff */
[----:B------:R-:W-:Y:S06]  /*8b60*/  @!P2 BRA `(.L_x_15918) ;  /* 0x000000000004a947 */ /* 0x000fec0003800000 */
[----:B--2---:R0:W-:Y:S02]  /*8b70*/  REDG.E.ADD.F32.FTZ.RN.STRONG.GPU desc[UR12][R2.64+-0x200], R5 ;  /* 0xfffe0005020079a6 */ /* 0x0041e4000c10f38c */
.L_x_15918:
[----:B------:R-:W-:Y:S05]  /*8b80*/  BSYNC B0 ;  /* 0x0000000000007941 */ /* 0x000fea0003800000 */
.L_x_15917:
[----:B0-2---:R0:W2:Y:S01]  /*8b90*/  LDS R5, [R181+0xaa0] ;  /* 0x000aa000b5057984 */ /* 0x0050a20000000800 */
[----:B------:R-:W-:Y:S01]  /*8ba0*/  BSSY B0, `(.L_x_15919) ;  /* 0x0000005000007945 */ /* 0x000fe20003800000 */
[----:B------:R-:W-:Y:S02]  /*8bb0*/  LEA.HI.SX32 R179, R179, R84, 0x1b ;  /* 0x00000054b3b37211 */ /* 0x000fe400078fdaff */
[----:B------:R-:W-:Y:S01]  /*8bc0*/  LEA R7, R7, UR7, 0x2 ;  /* 0x0000000707077c11 */ /* 0x000fe2000f8e10ff */
[----:B------:R-:W-:Y:S06]  /*8bd0*/  @!P3 BRA `(.L_x_15920) ;  /* 0x000000000004b947 */ /* 0x000fec0003800000 */
[----:B--2---:R3:W-:Y:S02]  /*8be0*/  REDG.E.ADD.F32.FTZ.RN.STRONG.GPU desc[UR12][R2.64+-0x180], R5 ;  /* 0xfffe8005020079a6 */ /* 0x0047e4000c10f38c */
.L_x_15920:
[----:B------:R-:W-:Y:S05]  /*8bf0*/  BSYNC B0 ;  /* 0x0000000000007941 */ /* 0x000fea0003800000 */
.L_x_15919:
[----:B--23--:R2:W3:Y:S01]  /*8c00*/  LDS R5, [R7+0xb20] ;  /* 0x000b200007057984 */ /* 0x00c4e20000000800 */
[----:B------:R-:W-:Y:S01]  /*8c10*/  BSSY B0, `(.L_x_15921) ;  /* 0x0000005000007945 */ /* 0x000fe20003800000 */
[----:B------:R-:W-:Y:S01]  /*8c20*/  LEA R179, R179, UR7, 0x2 ;  /* 0x00000007b3b37c11 */ /* 0x000fe2000f8e10ff */
[----:B------:R-:W-:Y:S02]  /*8c30*/  FMUL.FTZ R6, R47, R6 ;  /* 0x000000062f067220 */ /* 0x000fe40000410000 */
[----:B------:R-:W-:Y:S05]  /*8c40*/  @!P4 BRA `(.L_x_15922) ;  /* 0x000000000004c947 */ /* 0x000fea0003800000 */
[----:B---3--:R4:W-:Y:S02]  /*8c50*/  REDG.E.ADD.F32.FTZ.RN.STRONG.GPU desc[UR12][R2.64+-0x100], R5 ;  /* 0xffff0005020079a6 */ /* 0x0089e4000c10f38c */
.L_x_15922:
[----:B------:R-:W-:Y:S05]  /*8c60*/  BSYNC B0 ;  /* 0x0000000000007941 */ /* 0x000fea0003800000 */
.L_x_15921:
[----:B---34-:R3:W4:Y:S01]  /*8c70*/  LDS R5, [R179+0xba0] ;  /* 0x000ba000b3057984 */ /* 0x0187220000000800 */
[----:B------:R-:W-:Y:S01]  /*8c80*/  BSSY B0, `(.L_x_15923) ;  /* 0x0000004000007945 */ /* 0x000fe20003800000 */
[----:B--2---:R-:W-:-:S03]  /*8c90*/  FFMA.FTZ R7, R177, R142, R6 ;  /* 0x0000008eb1077223 */ /* 0x004fc60000010006 */
[----:B------:R-:W-:Y:S05]  /*8ca0*/  @!P5 BRA `(.L_x_15924) ;  /* 0x000000000004d947 */ /* 0x000fea0003800000 */
[----:B----4-:R2:W-:Y:S02]  /*8cb0*/  REDG.E.ADD.F32.FTZ.RN.STRONG.GPU desc[UR12][R2.64+-0x80], R5 ;  /* 0xffff8005020079a6 */ /* 0x0105e4000c10f38c */
.L_x_15924:
[----:B------:R-:W-:Y:S05]  /*8cc0*/  BSYNC B0 ;  /* 0x0000000000007941 */ /* 0x000fea0003800000 */
.L_x_15923:
[----:B-1----:R-:W-:Y:S01]  /*8cd0*/  FADD.FTZ R4, R146, R7 ;  /* 0x0000000792047221 */ /* 0x002fe20000010000 */
[----:B---3--:R-:W1:Y:S01]  /*8ce0*/  SHFL.DOWN PT, R179, R157, 0x1, 0x1f ;  /* 0x08201f009db37f89 */ /* 0x008e6200000e0000 */
[----:B------:R-:W-:Y:S01]  /*8cf0*/  ISETP.GT.AND P1, PT, R82, 0x1e, PT ;  /* 0x0000001e5200780c */ /* 0x000fe20003f24270 */
[----:B------:R-:W-:Y:S01]  /*8d00*/  FADD.FTZ R117, R142, R117 ;  /* 0x000000758e757221 */ /* 0x000fe20000010000 */
[----:B------:R-:W-:Y:S01]  /*8d10*/  MOV R6, R157 ;  /* 0x0000009d00067202 */ /* 0x000fe20000000f00 */
[----:B--2---:R-:W2:Y:S01]  /*8d20*/  SHFL.DOWN PT, R3, R4, 0x1, 0x1f ;  /* 0x08201f0004037f89 */ /* 0x004ea200000e0000 */
[----:B----4-:R-:W-:Y:S01]  /*8d30*/  MOV R5, R144 ;  /* 0x0000009000057202 */ /* 0x010fe20000000f00 */
[----:B------:R-:W-:Y:S01]  /*8d40*/  FADD.FTZ R122, R140, R122 ;  /* 0x0000007a8c7a7221 */ /* 0x000fe20000010000 */
[----:B------:R-:W-:Y:S01]  /*8d50*/  MOV R7, R178 ;  /* 0x000000b200077202 */ /* 0x000fe20000000f00 */
[----:B------:R-:W3:Y:S01]  /*8d60*/  SHFL.DOWN PT, R2, R144, 0x1, 0x1f ;  /* 0x08201f0090027f89 */ /* 0x000ee200000e0000 */
[----:B------:R-:W-:Y:S01]  /*8d70*/  ISETP.NE.AND P2, PT, R82, RZ, PT ;  /* 0x000000ff5200720c */ /* 0x000fe20003f45270 */
[----:B------:R-:W-:Y:S01]  /*8d80*/  BSSY B0, `(.L_x_15925) ;  /* 0x000007e000007945 */ /* 0x000fe20003800000 */
[----:B------:R-:W-:Y:S01]  /*8d90*/  ISETP.NE.AND P3, PT, R84, RZ, PT ;  /* 0x000000ff5400720c */ /* 0x000fe20003f65270 */
[----:B------:R-:W4:Y:S01]  /*8da0*/  SHFL.DOWN PT, R134, R178, 0x1, 0x1f ;  /* 0x08201f00b2867f89 */ /* 0x000f2200000e0000 */
[----:B------:R-:W-:Y:S01]  /*8db0*/  FADD.FTZ R119, R138, R119 ;  /* 0x000000778a777221 */ /* 0x000fe20000010000 */
[----:B------:R-:W-:Y:S01]  /*8dc0*/  FADD.FTZ R124, R171, R124 ;  /* 0x0000007cab7c7221 */ /* 0x000fe20000010000 */
[----:B------:R-:W-:Y:S01]  /*8dd0*/  FADD.FTZ R121, R136, R121 ;  /* 0x0000007988797221 */ /* 0x000fe20000010000 */
[----:B------:R-:W-:Y:S01]  /*8de0*/  FADD.FTZ R126, R169, R126 ;  /* 0x0000007ea97e7221 */ /* 0x000fe20000010000 */
[----:B------:R-:W-:Y:S01]  /*8df0*/  FADD.FTZ R123, R10, R123 ;  /* 0x0000007b0a7b7221 */ /* 0x000fe20000010000 */
[----:B------:R-:W-:Y:S01]  /*8e00*/  FADD.FTZ R128, R11, R128 ;  /* 0x000000800b807221 */ /* 0x000fe20000010000 */
[----:B-1----:R-:W-:Y:S01]  /*8e10*/  @!P1 FADD.FTZ R6, R6, R179 ;  /* 0x000000b306069221 */ /* 0x002fe20000010000 */
[----:B--2---:R-:W-:-:S04]  /*8e20*/  @!P1 FADD.FTZ R4, R3, R4 ;  /* 0x0000000403049221 */ /* 0x004fc80000010000 */
        /* <DEDUP_REMOVED lines=10> */
[----:B------:R-:W-:Y:S01]  /*8ed0*/  FMUL.FTZ R3, R13, R46 ;  /* 0x0000002e0d037220 */ /* 0x000fe20000410000 */
[----:B---3--:R-:W-:Y:S02]  /*8ee0*/  @!P1 FADD.FTZ R5, R5, R2 ;  /* 0x0000000205059221 */ /* 0x008fe40000010000 */
[----:B------:R-:W2:Y:S01]  /*8ef0*/  SHFL.DOWN PT, R157, R4, 0x4, 0x1f ;  /* 0x08801f00049d7f89 */ /* 0x000ea200000e0000 */
[-C--:B------:R-:W-:Y:S01]  /*8f00*/  FFMA.FTZ R2, R12, R159.reuse, -R3 ;  /* 0x0000009f0c027223 */ /* 0x080fe20000010803 */
[----:B------:R-:W-:Y:S01]  /*8f10*/  FMUL.FTZ R159, R13, R159 ;  /* 0x0000009f0d9f7220 */ /* 0x000fe20000410000 */
[----:B----4-:R-:W-:Y:S01]  /*8f20*/  @!P1 FADD.FTZ R7, R7, R134 ;  /* 0x0000008607079221 */ /* 0x010fe20000010000 */
[----:B------:R-:W3:Y:S01]  /*8f30*/  SHFL.DOWN PT, R144, R5, 0x4, 0x1f ;  /* 0x08801f0005907f89 */ /* 0x000ee200000e0000 */
[----:B------:R-:W-:Y:S01]  /*8f40*/  ISETP.GT.AND P1, PT, R82, 0x1b, PT ;  /* 0x0000001b5200780c */ /* 0x000fe20003f24270 */
[----:B------:R-:W-:Y:S01]  /*8f50*/  FMUL.FTZ R134, R47, R2 ;  /* 0x000000022f867220 */ /* 0x000fe20000410000 */
[----:B------:R-:W-:Y:S01]  /*8f60*/  FFMA.FTZ R2, R12, R46, R159 ;  /* 0x0000002e0c027223 */ /* 0x000fe2000001009f */
[----:B------:R-:W4:Y:S01]  /*8f70*/  SHFL.DOWN PT, R146, R7, 0x4, 0x1f ;  /* 0x08801f0007927f89 */ /* 0x000f2200000e0000 */
[----:B------:R-:W-:-:S02]  /*8f80*/  FMUL.FTZ R3, R13, R44 ;  /* 0x0000002c0d037220 */ /* 0x000fc40000410000 */
[----:B------:R-:W-:Y:S02]  /*8f90*/  FFMA.FTZ R134, R177, R2, R134 ;  /* 0x00000002b1867223 */ /* 0x000fe40000010086 */
[CC--:B------:R-:W-:Y:S01]  /*8fa0*/  FFMA.FTZ R2, R12.reuse, R170.reuse, -R3 ;  /* 0x000000aa0c027223 */ /* 0x0c0fe20000010803 */
[----:B------:R-:W-:Y:S01]  /*8fb0*/  FMUL.FTZ R3, R13, R170 ;  /* 0x000000aa0d037220 */ /* 0x000fe20000410000 */
[----:B------:R-:W-:Y:S02]  /*8fc0*/  FFMA.FTZ R127, R127, R46, R134 ;  /* 0x0000002e7f7f7223 */ /* 0x000fe40000010086 */
[----:B------:R-:W-:Y:S01]  /*8fd0*/  FMUL.FTZ R46, R153, R2 ;  /* 0x00000002992e7220 */ /* 0x000fe20000410000 */
[----:B------:R-:W-:Y:S01]  /*8fe0*/  FFMA.FTZ R2, R12, R44, R3 ;  /* 0x0000002c0c027223 */ /* 0x000fe20000010003 */
[----:B------:R-:W-:Y:S01]  /*8ff0*/  FMUL.FTZ R3, R13, R0 ;  /* 0x000000000d037220 */ /* 0x000fe20000410000 */
[----:B-1----:R-:W-:Y:S01]  /*9000*/  @!P1 FADD.FTZ R6, R6, R179 ;  /* 0x000000b306069221 */ /* 0x002fe20000010000 */
[----:B------:R-:W-:Y:S01]  /*9010*/  FADD.FTZ R120, R127, R120 ;  /* 0x000000787f787221 */ /* 0x000fe20000010000 */
        /* <DEDUP_REMOVED lines=8> */
[----:B------:R-:W-:Y:S01]  /*90a0*/  FMUL.FTZ R134, R151, R46 ;  /* 0x0000002e97867220 */ /* 0x000fe20000410000 */
[----:B------:R-:W-:Y:S01]  /*90b0*/  FFMA.FTZ R46, R12, R0, R3 ;  /* 0x000000000c2e7223 */ /* 0x000fe20000010003 */
[----:B----4-:R-:W-:Y:S01]  /*90c0*/  @!P1 FADD.FTZ R7, R7, R146 ;  /* 0x0000009207079221 */ /* 0x010fe20000010000 */
[----:B------:R-:W3:Y:S01]  /*90d0*/  SHFL.DOWN PT, R142, R5, 0x8, 0x1f ;  /* 0x09001f00058e7f89 */ /* 0x000ee200000e0000 */
[----:B------:R-:W-:Y:S01]  /*90e0*/  ISETP.GT.AND P1, PT, R82, 0x17, PT ;  /* 0x000000175200780c */ /* 0x000fe20003f24270 */
[-C--:B------:R-:W-:Y:S01]  /*90f0*/  FFMA.FTZ R3, R12, R155.reuse, -R2 ;  /* 0x0000009b0c037223 */ /* 0x080fe20000010802 */
[----:B------:R-:W-:Y:S01]  /*9100*/  FMUL.FTZ R155, R13, R155 ;  /* 0x0000009b0d9b7220 */ /* 0x000fe20000410000 */
[----:B------:R-:W4:Y:S01]  /*9110*/  SHFL.DOWN PT, R144, R7, 0x8, 0x1f ;  /* 0x09001f0007907f89 */ /* 0x000f2200000e0000 */
[----:B------:R-:W-:Y:S01]  /*9120*/  FFMA.FTZ R46, R173, R46, R134 ;  /* 0x0000002ead2e7223 */ /* 0x000fe20000010086 */
[----:B------:R-:W-:Y:S01]  /*9130*/  FMUL.FTZ R3, R150, R3 ;  /* 0x0000000396037220 */ /* 0x000fe20000410000 */
[----:B------:R-:W-:Y:S01]  /*9140*/  FFMA.FTZ R155, R12, R45, R155 ;  /* 0x0000002d0c9b7223 */ /* 0x000fe2000001009b */
[----:B------:R-:W-:Y:S01]  /*9150*/  FFMA.FTZ R140, R129, R44, R140 ;  /* 0x0000002c818c7223 */ /* 0x000fe2000001008c */
[----:B------:R-:W-:-:S02]  /*9160*/  FFMA.FTZ R131, R131, R0, R46 ;  /* 0x0000000083837223 */ /* 0x000fc4000001002e */
[----:B------:R-:W-:Y:S01]  /*9170*/  FFMA.FTZ R158, R158, R155, R3 ;  /* 0x0000009b9e9e7223 */ /* 0x000fe20000010003 */
[----:B------:R-:W-:Y:S01]  /*9180*/  FMUL.FTZ R3, R13, R163 ;  /* 0x000000a30d037220 */ /* 0x000fe20000410000 */
[----:B------:R-:W-:Y:S01]  /*9190*/  FADD.FTZ R115, R140, R115 ;  /* 0x000000738c737221 */ /* 0x000fe20000010000 */
[----:B------:R-:W-:Y:S01]  /*91a0*/  FADD.FTZ R118, R131, R118 ;  /* 0x0000007683767221 */ /* 0x000fe20000010000 */
[----:B------:R-:W-:Y:S01]  /*91b0*/  FFMA.FTZ R158, R133, R45, R158 ;  /* 0x0000002d859e7223 */ /* 0x000fe2000001009e */
[----:B-1----:R-:W-:Y:S01]  /*91c0*/  @!P1 FADD.FTZ R6, R6, R153 ;  /* 0x0000009906069221 */ /* 0x002fe20000010000 */
[----:B------:R-:W-:Y:S01]  /*91d0*/  FFMA.FTZ R0, R12, R161, -R3 ;  /* 0x000000a10c007223 */ /* 0x000fe20000010803 */
[C---:B------:R-:W-:Y:S01]  /*91e0*/  FMUL.FTZ R45, R13.reuse, R167 ;  /* 0x000000a70d2d7220 */ /* 0x040fe20000410000 */
[----:B------:R-:W-:Y:S01]  /*91f0*/  FMUL.FTZ R3, R13, R168 ;  /* 0x000000a80d037220 */ /* 0x000fe20000410000 */
[----:B--2---:R-:W-:Y:S01]  /*9200*/  @!P1 FADD.FTZ R4, R4, R47 ;  /* 0x0000002f04049221 */ /* 0x004fe20000010000 */
[----:B------:R-:W1:Y:S01]  /*9210*/  SHFL.DOWN PT, R127, R6, 0x10, 0x1f ;  /* 0x0a001f00067f7f89 */ /* 0x000e6200000e0000 */
[----:B------:R-:W-:Y:S01]  /*9220*/  FMUL.FTZ R149, R149, R0 ;  /* 0x0000000095957220 */ /* 0x000fe20000410000 */
[C---:B------:R-:W-:Y:S01]  /*9230*/  FFMA.FTZ R2, R12.reuse, R165, -R45 ;  /* 0x000000a50c027223 */ /* 0x040fe2000001082d */
[----:B---3--:R-:W-:Y:S01]  /*9240*/  @!P1 FADD.FTZ R5, R5, R142 ;  /* 0x0000008e05059221 */ /* 0x008fe20000010000 */
[----:B------:R-:W2:Y:S01]  /*9250*/  SHFL.DOWN PT, R47, R4, 0x10, 0x1f ;  /* 0x0a001f00042f7f89 */ /* 0x000ea200000e0000 */
[----:B------:R-:W-:Y:S01]  /*9260*/  FFMA.FTZ R0, R12, R8, -R3 ;  /* 0x000000080c007223 */ /* 0x000fe20000010803 */
[----:B------:R-:W-:Y:S01]  /*9270*/  FMUL.FTZ R3, R13, R148 ;  /* 0x000000940d037220 */ /* 0x000fe20000410000 */
[----:B----4-:R-:W-:Y:S01]  /*9280*/  @!P1 FADD.FTZ R7, R7, R144 ;  /* 0x0000009007079221 */ /* 0x010fe20000010000 */
[----:B------:R-:W3:Y:S01]  /*9290*/  SHFL.DOWN PT, R44, R5, 0x10, 0x1f ;  /* 0x0a001f00052c7f89 */ /* 0x000ee200000e0000 */
[----:B------:R-:W-:Y:S01]  /*92a0*/  ISETP.GT.AND P1, PT, R82, 0xf, PT ;  /* 0x0000000f5200780c */ /* 0x000fe20003f24270 */
[----:B------:R-:W-:Y:S01]  /*92b0*/  FMUL.FTZ R147, R147, R2 ;  /* 0x0000000293937220 */ /* 0x000fe20000410000 */
[----:B------:R-:W-:Y:S01]  /*92c0*/  FMUL.FTZ R2, R145, R0 ;  /* 0x0000000091027220 */ /* 0x000fe20000410000 */
[----:B------:R-:W4:Y:S01]  /*92d0*/  SHFL.DOWN PT, R46, R7, 0x10, 0x1f ;  /* 0x0a001f00072e7f89 */ /* 0x000f2200000e0000 */
[C---:B------:R-:W-:Y:S01]  /*92e0*/  FMUL.FTZ R161, R13.reuse, R161 ;  /* 0x000000a10da17220 */ /* 0x040fe20000410000 */
[C---:B------:R-:W-:Y:S01]  /*92f0*/  FMUL.FTZ R0, R13.reuse, R165 ;  /* 0x000000a50d007220 */ /* 0x040fe20000410000 */
[C---:B------:R-:W-:Y:S01]  /*9300*/  FMUL.FTZ R45, R13.reuse, R8 ;  /* 0x000000080d2d7220 */ /* 0x040fe20000410000 */
[-C--:B------:R-:W-:Y:S01]  /*9310*/  FMUL.FTZ R13, R13, R143.reuse ;  /* 0x0000008f0d0d7220 */ /* 0x080fe20000410000 */
[C---:B------:R-:W-:Y:S01]  /*9320*/  FFMA.FTZ R3, R12.reuse, R143, -R3 ;  /* 0x0000008f0c037223 */ /* 0x040fe20000010803 */
[----:B------:R-:W-:Y:S01]  /*9330*/  FFMA.FTZ R161, R12, R163, R161 ;  /* 0x000000a30ca17223 */ /* 0x000fe200000100a1 */
[----:B------:R-:W-:Y:S01]  /*9340*/  FADD.FTZ R113, R158, R113 ;  /* 0x000000719e717221 */ /* 0x000fe20000010000 */
[----:B------:R-:W-:Y:S01]  /*9350*/  FFMA.FTZ R13, R12, R148, R13 ;  /* 0x000000940c0d7223 */ /* 0x000fe2000001000d */
[----:B------:R-:W-:Y:S01]  /*9360*/  FMUL.FTZ R3, R132, R3 ;  /* 0x0000000384037220 */ /* 0x000fe20000410000 */
[----:B------:R-:W-:Y:S01]  /*9370*/  FFMA.FTZ R130, R130, R161, R149 ;  /* 0x000000a182827223 */ /* 0x000fe20000010095 */
[----:B-1----:R-:W-:-:S02]  /*9380*/  @!P1 FADD.FTZ R6, R6, R127 ;  /* 0x0000007f06069221 */ /* 0x002fc40000010000 */
[----:B------:R-:W-:Y:S01]  /*9390*/  FFMA.FTZ R152, R152, R13, R3 ;  /* 0x0000000d98987223 */ /* 0x000fe20000010003 */
[----:B------:R-:W-:Y:S01]  /*93a0*/  FFMA.FTZ R135, R135, R163, R130 ;  /* 0x000000a387877223 */ /* 0x000fe20000010082 */
[----:B--2---:R-:W-:Y:S01]  /*93b0*/  @!P1 FADD.FTZ R4, R4, R47 ;  /* 0x0000002f04049221 */ /* 0x004fe20000010000 */
[C---:B------:R-:W-:Y:S01]  /*93c0*/  FFMA.FTZ R47, R12.reuse, R167, R0 ;  /* 0x000000a70c2f7223 */ /* 0x040fe20000010000 */
[----:B------:R-:W-:Y:S01]  /*93d0*/  FFMA.FTZ R0, R12, R168, R45 ;  /* 0x000000a80c007223 */ /* 0x000fe2000001002d */
[----:B------:R-:W-:Y:S01]  /*93e0*/  FFMA.FTZ R152, R125, R148, R152 ;  /* 0x000000947d987223 */ /* 0x000fe20000010098 */
[----:B---3--:R-:W-:Y:S01]  /*93f0*/  @!P1 FADD.FTZ R5, R5, R44 ;  /* 0x0000002c05059221 */ /* 0x008fe20000010000 */
[----:B------:R-:W-:Y:S01]  /*9400*/  FFMA.FTZ R154, R154, R47, R147 ;  /* 0x0000002f9a9a7223 */ /* 0x000fe20000010093 */
[----:B------:R-:W-:Y:S01]  /*9410*/  FFMA.FTZ R0, R141, R0, R2 ;  /* 0x000000008d007223 */ /* 0x000fe20000010002 */
[----:B------:R-:W-:Y:S01]  /*9420*/  FADD.FTZ R116, R135, R116 ;  /* 0x0000007487747221 */ /* 0x000fe20000010000 */
[----:B----4-:R-:W-:Y:S01]  /*9430*/  @!P1 FADD.FTZ R7, R7, R46 ;  /* 0x0000002e07079221 */ /* 0x010fe20000010000 */
[----:B------:R-:W-:Y:S01]  /*9440*/  FFMA.FTZ R154, R137, R167, R154 ;  /* 0x000000a7899a7223 */ /* 0x000fe2000001009a */
[----:B------:R-:W-:Y:S01]  /*9450*/  FFMA.FTZ R139, R139, R168, R0 ;  /* 0x000000a88b8b7223 */ /* 0x000fe20000010000 */
[----:B------:R-:W-:-:S02]  /*9460*/  FADD.FTZ R109, R152, R109 ;  /* 0x0000006d986d7221 */ /* 0x000fc40000010000 */
[----:B------:R1:W-:Y:S01]  /*9470*/  @!P2 STS.128 [UR7+0xc70], R4 ;  /* 0x000c7004ff00a988 */ /* 0x0003e20008000c07 */
[----:B------:R-:W-:Y:S01]  /*9480*/  FADD.FTZ R111, R154, R111 ;  /* 0x0000006f9a6f7221 */ /* 0x000fe20000010000 */
[----:B------:R-:W-:Y:S01]  /*9490*/  FADD.FTZ R114, R139, R114 ;  /* 0x000000728b727221 */ /* 0x000fe20000010000 */
[----:B------:R-:W-:Y:S06]  /*94a0*/  BAR.SYNC.DEFER_BLOCKING 0x0 ;  /* 0x0000000000007b1d */ /* 0x000fec0000010000 */
[----:B------:R-:W-:Y:S05]  /*94b0*/  @P3 BRA `(.L_x_15926) ;  /* 0x0000000000283947 */ /* 0x000fea0003800000 */
[----:B------:R-:W-:Y:S02]  /*94c0*/  ISETP.NE.AND P1, PT, R72, R105, PT ;  /* 0x000000694800720c */ /* 0x000fe40003f25270 */
[----:B------:R-:W-:-:S11]  /*94d0*/  LEA R0, R101, UR7, 0x3 ;  /* 0x0000000765007c11 */ /* 0x000fd6000f8e18ff */
[----:B------:R-:W1:Y:S04]  /*94e0*/  @P1 LDS.64 R2, [R0+0x39b0] ;  /* 0x0039b00000021984 */ /* 0x000e680000000a00 */
[----:B------:R-:W2:Y:S01]  /*94f0*/  @P1 LDS.64 R10, [R0+0x31b0] ;  /* 0x0031b000000a1984 */ /* 0x000ea20000000a00 */
[----:B-1----:R-:W-:Y:S01]  /*9500*/  @P1 FADD.FTZ R7, R7, R3 ;  /* 0x0000000307071221 */ /* 0x002fe20000010000 */
[----:B------:R-:W-:Y:S01]  /*9510*/  @P1 FADD.FTZ R6, R6, R2 ;  /* 0x0000000206061221 */ /* 0x000fe20000010000 */
[----:B--2---:R-:W-:Y:S01]  /*9520*/  @P1 FADD.FTZ R5, R5, R11 ;  /* 0x0000000b05051221 */ /* 0x004fe20000010000 */
[----:B------:R-:W-:-:S03]  /*9530*/  @P1 FADD.FTZ R4, R4, R10 ;  /* 0x0000000a04041221 */ /* 0x000fc60000010000 */
[----:B------:R2:W-:Y:S04]  /*9540*/  STS.64 [R0+0x39b0], R6 ;  /* 0x0039b00600007388 */ /* 0x0005e80000000a00 */
[----:B------:R2:W-:Y:S02]  /*9550*/  STS.64 [R0+0x31b0], R4 ;  /* 0x0031b00400007388 */ /* 0x0005e40000000a00 */
.L_x_15926:
[----:B------:R-:W-:Y:S05]  /*9560*/  BSYNC B0 ;  /* 0x0000000000007941 */ /* 0x000fea0003800000 */
.L_x_15925:
[----:B------:R-:W-:Y:S01]  /*9570*/  IADD3 R101, R101, 0x1, RZ ;  /* 0x0000000165657810 */ /* 0x000fe20007ffe0ff */
[----:B------:R-:W-:-:S03]  /*9580*/  UIADD3 UR5, UP0, UR5, 0x1, URZ ;  /* 0x0000000105057890 */ /* 0x000fc6000ff1e03f */
[----:B------:R-:W-:Y:S01]  /*9590*/  ISETP.GE.AND P1, PT, R101, UR26, PT ;  /* 0x0000001a65007c0c */ /* 0x000fe2000bf26270 */
[----:B------:R-:W-:-:S12]  /*95a0*/  UIADD3.X UR6, URZ, UR6, URZ, UP0, !UPT ;  /* 0x000000063f067290 */ /* 0x000fd800087fe43f */
[----:B------:R-:W-:Y:S05]  /*95b0*/  @!P1 BRA `(.L_x_15927) ;  /* 0xffffffac00989947 */ /* 0x000fea000383ffff */
.L_x_15880:
[----:B------:R-:W-:Y:S01]  /*95c0*/  BAR.SYNC.DEFER_BLOCKING 0x0 ;  /* 0x0000000000007b1d */ /* 0x000fe20000010000 */
[C---:B------:R-:W-:Y:S02]  /*95d0*/  LOP3.LUT R14, R74.reuse, 0x20, RZ, 0xfc, !PT ;  /* 0x000000204a0e7812 */ /* 0x040fe400078efcff */
[-C--:B------:R-:W-:Y:S02]  /*95e0*/  ISETP.GE.AND P1, PT, R74, R9.reuse, PT ;  /* 0x000000094a00720c */ /* 0x080fe40003f26270 */
[----:B------:R-:W-:-:S03]  /*95f0*/  ISETP.GE.AND P0, PT, R14, R9, PT ;  /* 0x000000090e00720c */ /* 0x000fc60003f06270 */
[----:B------:R-:W3:Y:S01]  /*9600*/  LDC.64 R36, c[0x0][0x388] ;  /* 0x0000e200ff247b82 */ /* 0x000ee20000000a00 */
[C---:B------:R-:W-:Y:S02]  /*9610*/  LOP3.LUT R16, R74.reuse, 0x40, RZ, 0xfc, !PT ;  /* 0x000000404a107812 */ /* 0x040fe400078efcff */
[----:B--2---:R-:W-:Y:S02]  /*9620*/  PRMT R0, RZ, 0x7610, R0 ;  /* 0x00007610ff007816 */ /* 0x004fe40000000000 */
[C---:B------:R-:W-:Y:S02]  /*9630*/  LOP3.LUT R18, R74.reuse, 0x60, RZ, 0xfc, !PT ;  /* 0x000000604a127812 */ /* 0x040fe400078efcff */
[----:B------:R-:W-:Y:S02]  /*9640*/  PRMT R3, RZ, 0x7610, R3 ;  /* 0x00007610ff037816 */ /* 0x000fe40000000003 */
[C---:B------:R-:W-:Y:S02]  /*9650*/  LOP3.LUT R20, R74.reuse, 0x80, RZ, 0xfc, !PT ;  /* 0x000000804a147812 */ /* 0x040fe400078efcff */
[----:B------:R-:W-:-:S02]  /*9660*/  LOP3.LUT R22, R74, 0xa0, RZ, 0xfc, !PT ;  /* 0x000000a04a167812 */ /* 0x000fc400078efcff */
[----:B------:R-:W-:Y:S02]  /*9670*/  LOP3.LUT R24, R74, 0xc0, RZ, 0xfc, !PT ;  /* 0x000000c04a187812 */ /* 0x000fe400078efcff */
[-C--:B------:R-:W-:Y:S02]  /*9680*/  ISETP.GE.AND P5, PT, R16, R9.reuse, PT ;  /* 0x000000091000720c */ /* 0x080fe40003fa6270 */
[----:B------:R-:W-:Y:S01]  /*9690*/  LOP3.LUT R26, R74, 0xe0, RZ, 0xfc, !PT ;  /* 0x000000e04a1a7812 */ /* 0x000fe200078efcff */
[----:B------:R-:W2:Y:S01]  /*96a0*/  @!P1 LDG.E.U16 R0, desc[UR12][R34.64] ;  /* 0x0000000c22009981 */ /* 0x000ea2000c1e1500 */
[-C--:B------:R-:W-:Y:S02]  /*96b0*/  ISETP.GE.AND P4, PT, R18, R9.reuse, PT ;  /* 0x000000091200720c */ /* 0x080fe40003f86270 */
[-C--:B------:R-:W-:Y:S01]  /*96c0*/  ISETP.GE.AND P3, PT, R20, R9.reuse, PT ;  /* 0x000000091400720c */ /* 0x080fe20003f66270 */
[----:B------:R-:W4:Y:S01]  /*96d0*/  @!P0 LDG.E.U16 R3, desc[UR12][R34.64+0x40] ;  /* 0x0000400c22038981 */ /* 0x000f22000c1e1500 */
[----:B------:R-:W-:-:S02]  /*96e0*/  ISETP.GE.AND P2, PT, R22, R9, PT ;  /* 0x000000091600720c */ /* 0x000fc40003f46270 */
[-C--:B------:R-:W-:Y:S02]  /*96f0*/  ISETP.GE.AND P1, PT, R24, R9.reuse, PT ;  /* 0x000000091800720c */ /* 0x080fe40003f26270 */
[----:B------:R-:W-:Y:S02]  /*9700*/  ISETP.GE.AND P0, PT, R26, R9, PT ;  /* 0x000000091a00720c */ /* 0x000fe40003f06270 */
[----:B------:R-:W-:Y:S02]  /*9710*/  PRMT R2, RZ, 0x7610, R2 ;  /* 0x00007610ff027816 */ /* 0x000fe40000000002 */
[----:B-1----:R-:W-:Y:S02]  /*9720*/  PRMT R5, RZ, 0x7610, R5 ;  /* 0x00007610ff057816 */ /* 0x002fe40000000005 */
[----:B------:R-:W-:Y:S02]  /*9730*/  PRMT R4, RZ, 0x7610, R4 ;  /* 0x00007610ff047816 */ /* 0x000fe40000000004 */
[----:B------:R-:W-:Y:S01]  /*9740*/  PRMT R7, RZ, 0x7610, R7 ;  /* 0x00007610ff077816 */ /* 0x000fe20000000007 */
[----:B------:R-:W5:Y:S01]  /*9750*/  @!P5 LDG.E.U16 R2, desc[UR12][R34.64+0x80] ;  /* 0x0000800c2202d981 */ /* 0x000f62000c1e1500 */
[----:B------:R-:W-:-:S02]  /*9760*/  PRMT R6, RZ, 0x7610, R6 ;  /* 0x00007610ff067816 */ /* 0x000fc40000000006 */
[----:B------:R-:W-:Y:S01]  /*9770*/  PRMT R11, RZ, 0x7610, R11 ;  /* 0x00007610ff0b7816 */ /* 0x000fe2000000000b */
[----:B------:R-:W3:Y:S04]  /*9780*/  @!P4 LDG.E.U16 R5, desc[UR12][R34.64+0xc0] ;  /* 0x0000c00c2205c981 */ /* 0x000ee8000c1e1500 */
[----:B------:R-:W3:Y:S04]  /*9790*/  @!P3 LDG.E.U16 R4, desc[UR12][R34.64+0x100] ;  /* 0x0001000c2204b981 */ /* 0x000ee8000c1e1500 */
[----:B------:R-:W3:Y:S04]  /*97a0*/  @!P2 LDG.E.U16 R7, desc[UR12][R34.64+0x140] ;  /* 0x0001400c2207a981 */ /* 0x000ee8000c1e1500 */
[----:B------:R-:W3:Y:S04]  /*97b0*/  @!P1 LDG.E.U16 R6, desc[UR12][R34.64+0x180] ;  /* 0x0001800c22069981 */ /* 0x000ee8000c1e1500 */
[----:B------:R-:W3:Y:S01]  /*97c0*/  @!P0 LDG.E.U16 R11, desc[UR12][R34.64+0x1c0] ;  /* 0x0001c00c220b8981 */ /* 0x000ee2000c1e1500 */
[----:B------:R-:W-:-:S02]  /*97d0*/  F2FP.BF16.F32.PACK_AB R121, R121, R126 ;  /* 0x0000007e7979723e */ /* 0x000fc400000010ff */
[----:B------:R-:W-:Y:S02]  /*97e0*/  ISETP.NE.AND P6, PT, R84, RZ, PT ;  /* 0x000000ff5400720c */ /* 0x000fe40003fc5270 */
[----:B------:R-:W-:Y:S02]  /*97f0*/  F2FP.BF16.F32.PACK_AB R123, R123, R128 ;  /* 0x000000807b7b723e */ /* 0x000fe400000010ff */
[----:B------:R-:W-:Y:S02]  /*9800*/  F2FP.BF16.F32.PACK_AB R119, R119, R124 ;  /* 0x0000007c7777723e */ /* 0x000fe400000010ff */
[----:B------:R-:W-:Y:S01]  /*9810*/  F2FP.BF16.F32.PACK_AB R117, R117, R122 ;  /* 0x0000007a7575723e */ /* 0x000fe200000010ff */
[----:B------:R-:W-:Y:S01]  /*9820*/  BSSY B0, `(.L_x_15928) ;  /* 0x0000076000007945 */ /* 0x000fe20003800000 */
[----:B--2---:R-:W-:Y:S04]  /*9830*/  STS.U16 [R71], R0 ;  /* 0x0000000047007388 */ /* 0x004fe80000000400 */
[----:B----4-:R-:W-:Y:S04]  /*9840*/  STS.U16 [R70+0x40], R3 ;  /* 0x0000400346007388 */ /* 0x010fe80000000400 */
[----:B-----5:R-:W-:Y:S04]  /*9850*/  STS.U16 [R69+0x80], R2 ;  /* 0x0000800245007388 */ /* 0x020fe80000000400 */
[----:B---3--:R-:W-:Y:S04]  /*9860*/  STS.U16 [R68+0xc0], R5 ;  /* 0x0000c00544007388 */ /* 0x008fe80000000400 */
        /* <DEDUP_REMOVED lines=8> */
[----:B------:R-:W-:Y:S04]  /*98f0*/  LDS.U16 R6, [R63+0xe] ;  /* 0x00000e003f067984 */ /* 0x000fe80000000400 */
[----:B------:R-:W4:Y:S04]  /*9900*/  LDS.U16 R0, [R63+0x4] ;  /* 0x000004003f007984 */ /* 0x000f280000000400 */
[----:B------:R-:W-:Y:S01]  /*9910*/  LDS.U16 R4, [R63+0xa] ;  /* 0x00000a003f047984 */ /* 0x000fe20000000400 */
[----:B-1----:R-:W-:-:S02]  /*9920*/  SHF.L.U32 R13, R8, 0x10, RZ ;  /* 0x00000010080d7819 */ /* 0x002fc400000006ff */
[----:B--2---:R-:W-:-:S03]  /*9930*/  SHF.L.U32 R3, R10, 0x10, RZ ;  /* 0x000000100a037819 */ /* 0x004fc600000006ff */
[--C-:B------:R-:W-:Y:S02]  /*9940*/  FADD.FTZ R13, R13, R90.reuse ;  /* 0x0000005a0d0d7221 */ /* 0x100fe40000010000 */
[----:B------:R-:W-:-:S03]  /*9950*/  FADD.FTZ R3, R3, R90 ;  /* 0x0000005a03037221 */ /* 0x000fc60000010000 */
[----:B------:R-:W-:Y:S02]  /*9960*/  FSETP.GTU.FTZ.AND P0, PT, R13, 20, PT ;  /* 0x41a000000d00780b */ /* 0x000fe40003f1c000 */
[----:B------:R-:W-:-:S11]  /*9970*/  FSETP.GTU.FTZ.AND P1, PT, R3, 20, PT ;  /* 0x41a000000300780b */ /* 0x000fd60003f3c000 */
[----:B------:R-:W-:Y:S02]  /*9980*/  @!P0 FMUL.FTZ R5, R13, -1.4426950216293334961 ;  /* 0xbfb8aa3b0d058820 */ /* 0x000fe40000410000 */
[----:B------:R-:W-:-:S04]  /*9990*/  @!P1 FMUL.FTZ R8, R3, -1.4426950216293334961 ;  /* 0xbfb8aa3b03089820 */ /* 0x000fc80000410000 */
[----:B------:R-:W1:Y:S01]  /*99a0*/  @!P0 MUFU.EX2 R5, R5 ;  /* 0x0000000500058308 */ /* 0x000e620000000800 */
[----:B------:R-:W2:Y:S07]  /*99b0*/  LDS.U16 R3, [R63+0x8] ;  /* 0x000008003f037984 */ /* 0x000eae0000000400 */
[----:B------:R-:W5:Y:S01]  /*99c0*/  @!P1 MUFU.EX2 R8, R8 ;  /* 0x0000000800089308 */ /* 0x000f620000000800 */
[----:B-1----:R-:W-:Y:S02]  /*99d0*/  @!P0 FADD.FTZ R7, R5, 1 ;  /* 0x3f80000005078421 */ /* 0x002fe40000010000 */
[----:B------:R-:W1:Y:S01]  /*99e0*/  LDS.U16 R5, [R63+0xc] ;  /* 0x00000c003f057984 */ /* 0x000e620000000400 */
[----:B------:R-:W-:Y:S01]  /*99f0*/  BAR.SYNC.DEFER_BLOCKING 0x0 ;  /* 0x0000000000007b1d */ /* 0x000fe20000010000 */
[----:B-----5:R-:W-:-:S05]  /*9a00*/  @!P1 FADD.FTZ R10, R8, 1 ;  /* 0x3f800000080a9421 */ /* 0x020fca0000010000 */
[----:B------:R5:W0:Y:S08]  /*9a10*/  @!P1 MUFU.RCP R11, R10 ;  /* 0x0000000a000b9308 */ /* 0x000a300000001000 */
[----:B------:R4:W2:Y:S01]  /*9a20*/  @!P0 MUFU.RCP R12, R7 ;  /* 0x00000007000c8308 */ /* 0x0008a20000001000 */
[----:B-----5:R-:W-:Y:S02]  /*9a30*/  PRMT R10, R121, 0x7632, R10 ;  /* 0x00007632790a7816 */ /* 0x020fe4000000000a */
[----:B------:R-:W-:Y:S01]  /*9a40*/  PRMT R8, R123, 0x7632, R8 ;  /* 0x000076327b087816 */ /* 0x000fe20000000008 */
[----:B0-----:R-:W-:Y:S01]  /*9a50*/  @!P1 FMUL.FTZ R114, R114, R11 ;  /* 0x0000000b72729220 */ /* 0x001fe20000410000 */
[----:B---3--:R-:W-:Y:S01]  /*9a60*/  SHF.L.U32 R11, R2, 0x10, RZ ;  /* 0x00000010020b7819 */ /* 0x008fe200000006ff */
[----:B------:R0:W-:Y:S01]  /*9a70*/  STS.U16 [R63+0x6], R10 ;  /* 0x0000060a3f007388 */ /* 0x0001e20000000400 */
[----:B----4-:R-:W-:-:S03]  /*9a80*/  SHF.L.U32 R7, R0, 0x10, RZ ;  /* 0x0000001000077819 */ /* 0x010fc600000006ff */
[----:B------:R-:W-:Y:S01]  /*9a90*/  FADD.FTZ R2, R11, R90 ;  /* 0x0000005a0b027221 */ /* 0x000fe20000010000 */
[----:B--2---:R-:W-:Y:S01]  /*9aa0*/  @!P0 FMUL.FTZ R109, R109, R12 ;  /* 0x0000000c6d6d8220 */ /* 0x004fe20000410000 */
[----:B------:R-:W-:Y:S02]  /*9ab0*/  PRMT R12, R119, 0x7632, R12 ;  /* 0x00007632770c7816 */ /* 0x000fe4000000000c */
[----:B------:R-:W-:Y:S02]  /*9ac0*/  SHF.L.U32 R11, R6, 0x10, RZ ;  /* 0x00000010060b7819 */ /* 0x000fe400000006ff */
[----:B0-----:R-:W-:Y:S01]  /*9ad0*/  PRMT R10, R117, 0x7632, R10 ;  /* 0x00007632750a7816 */ /* 0x001fe2000000000a */
[----:B------:R-:W-:Y:S01]  /*9ae0*/  STS.U16 [R63], R123 ;  /* 0x0000007b3f007388 */ /* 0x000fe20000000400 */
[----:B------:R-:W-:-:S03]  /*9af0*/  FADD.FTZ R0, R7, R90 ;  /* 0x0000005a07007221 */ /* 0x000fc60000010000 */
[----:B------:R0:W-:Y:S04]  /*9b00*/  STS.U16 [R63+0x2], R8 ;  /* 0x000002083f007388 */ /* 0x0001e80000000400 */
        /* <DEDUP_REMOVED lines=18> */
[----:B------:R-:W-:Y:S02]  /*9c30*/  SHF.L.U32 R3, R3, 0x10, RZ ;  /* 0x0000001003037819 */ /* 0x000fe400000006ff */
[----:B------:R-:W-:-:S03]  /*9c40*/  SHF.L.U32 R7, R4, 0x10, RZ ;  /* 0x0000001004077819 */ /* 0x000fc600000006ff */
[----:B------:R-:W-:-:S06]  /*9c50*/  FADD.FTZ R3, R3, R90 ;  /* 0x0000005a03037221 */ /* 0x000fcc0000010000 */
[----:B------:R-:W-:Y:S01]  /*9c60*/  @!P5 FMUL.FTZ R0, R0, -1.4426950216293334961 ;  /* 0xbfb8aa3b0000d820 */ /* 0x000fe20000410000 */
[----:B------:R-:W-:Y:S01]  /*9c70*/  FADD.FTZ R7, R7, R90 ;  /* 0x0000005a07077221 */ /* 0x000fe20000010000 */
[----:B------:R-:W-:-:S04]  /*9c80*/  FSETP.GTU.FTZ.AND P1, PT, R2, 20, PT ;  /* 0x41a000000200780b */ /* 0x000fc80003f3c000 */
[----:B------:R-:W0:Y:S01]  /*9c90*/  @!P5 MUFU.EX2 R0, R0 ;  /* 0x000000000000d308 */ /* 0x000e220000000800 */
[----:B------:R-:W-:Y:S01]  /*9ca0*/  FSETP.GTU.FTZ.AND P4, PT, R3, 20, PT ;  /* 0x41a000000300780b */ /* 0x000fe20003f9c000 */
[----:B------:R-:W2:Y:S01]  /*9cb0*/  LDS R27, [UR7+0x210] ;  /* 0x00021007ff1b7984 */ /* 0x000ea20008000800 */
[----:B------:R-:W-:Y:S02]  /*9cc0*/  FSETP.GTU.FTZ.AND P3, PT, R7, 20, PT ;  /* 0x41a000000700780b */ /* 0x000fe40003f7c000 */
[----:B-1----:R-:W-:-:S04]  /*9cd0*/  SHF.L.U32 R5, R5, 0x10, RZ ;  /* 0x0000001005057819 */ /* 0x002fc800000006ff */
[----:B------:R-:W-:Y:S01]  /*9ce0*/  @!P1 FMUL.FTZ R2, R2, -1.4426950216293334961 ;  /* 0xbfb8aa3b02029820 */ /* 0x000fe20000410000 */
[----:B------:R-:W-:-:S04]  /*9cf0*/  FADD.FTZ R5, R5, R90 ;  /* 0x0000005a05057221 */ /* 0x000fc80000010000 */
[----:B------:R-:W-:Y:S01]  /*9d00*/  @!P4 FMUL.FTZ R3, R3, -1.4426950216293334961 ;  /* 0xbfb8aa3b0303c820 */ /* 0x000fe20000410000 */
[----:B0-----:R-:W-:Y:S01]  /*9d10*/  @!P5 FADD.FTZ R0, R0, 1 ;  /* 0x3f8000000000d421 */ /* 0x001fe20000010000 */
[----:B------:R-:W-:Y:S01]  /*9d20*/  @!P3 FMUL.FTZ R6, R7, -1.4426950216293334961 ;  /* 0xbfb8aa3b0706b820 */ /* 0x000fe20000410000 */
[----:B------:R-:W-:Y:S01]  /*9d30*/  FSETP.GTU.FTZ.AND P2, PT, R5, 20, PT ;  /* 0x41a000000500780b */ /* 0x000fe20003f5c000 */
[----:B------:R-:W0:Y:S01]  /*9d40*/  @!P1 MUFU.EX2 R2, R2 ;  /* 0x0000000200029308 */ /* 0x000e220000000800 */
[----:B------:R-:W-:-:S07]  /*9d50*/  FSETP.GTU.FTZ.AND P0, PT, R8, 20, PT ;  /* 0x41a000000800780b */ /* 0x000fce0003f1c000 */
[----:B------:R-:W1:Y:S08]  /*9d60*/  @!P4 MUFU.EX2 R3, R3 ;  /* 0x000000030003c308 */ /* 0x000e700000000800 */
[----:B------:R-:W3:Y:S08]  /*9d70*/  @!P3 MUFU.EX2 R6, R6 ;  /* 0x000000060006b308 */ /* 0x000ef00000000800 */
[----:B------:R-:W4:Y:S01]  /*9d80*/  @!P5 MUFU.RCP R0, R0 ;  /* 0x000000000000d308 */ /* 0x000f220000001000 */
[----:B------:R-:W-:Y:S01]  /*9d90*/  @!P2 FMUL.FTZ R7, R5, -1.4426950216293334961 ;  /* 0xbfb8aa3b0507a820 */ /* 0x000fe20000410000 */
[----:B------:R-:W-:Y:S01]  /*9da0*/  @!P0 FMUL.FTZ R8, R8, -1.4426950216293334961 ;  /* 0xbfb8aa3b08088820 */ /* 0x000fe20000410000 */
[----:B0-----:R-:W-:Y:S01]  /*9db0*/  @!P1 FADD.FTZ R4, R2, 1 ;  /* 0x3f80000002049421 */ /* 0x001fe20000010000 */
[----:B-1----:R-:W-:-:S04]  /*9dc0*/  @!P4 FADD.FTZ R5, R3, 1 ;  /* 0x3f8000000305c421 */ /* 0x002fc80000010000 */
[----:B------:R-:W0:Y:S01]  /*9dd0*/  @!P2 MUFU.EX2 R7, R7 ;  /* 0x000000070007a308 */ /* 0x000e220000000800 */
[----:B---3--:R-:W-:Y:S01]  /*9de0*/  @!P3 FADD.FTZ R6, R6, 1 ;  /* 0x3f8000000606b421 */ /* 0x008fe20000010000 */
[----:B------:R-:W-:Y:S02]  /*9df0*/  IMAD R2, R36, UR15, RZ ;  /* 0x0000000f24027c24 */ /* 0x000fe4000f8e02ff */
[----:B----4-:R-:W-:Y:S01]  /*9e00*/  @!P5 FMUL.FTZ R111, R111, R0 ;  /* 0x000000006f6fd220 */ /* 0x010fe20000410000 */
[----:B--2---:R-:W-:-:S03]  /*9e10*/  ISETP.GE.AND P5, PT, R74, R27, PT ;  /* 0x0000001b4a00720c */ /* 0x004fc60003fa6270 */
[----:B------:R-:W1:Y:S01]  /*9e20*/  @!P0 MUFU.EX2 R8, R8 ;  /* 0x0000000800088308 */ /* 0x000e620000000800 */
[----:B------:R-:W-:-:S07]  /*9e30*/  IMAD R37, R37, UR14, R2 ;  /* 0x0000000e25257c24 */ /* 0x000fce000f8e0202 */
[----:B------:R2:W3:Y:S01]  /*9e40*/  @!P1 MUFU.RCP R29, R4 ;  /* 0x00000004001d9308 */ /* 0x0004e20000001000 */
[----:B------:R-:W-:-:S07]  /*9e50*/  IMAD.WIDE.U32 R2, R36, UR14, RZ ;  /* 0x0000000e24027c25 */ /* 0x000fce000f8e00ff */
[----:B------:R2:W4:Y:S08]  /*9e60*/  @!P4 MUFU.RCP R10, R5 ;  /* 0x00000005000ac308 */ /* 0x0005300000001000 */
[----:B------:R2:W1:Y:S01]  /*9e70*/  @!P3 MUFU.RCP R31, R6 ;  /* 0x00000006001fb308 */ /* 0x0004620000001000 */
[----:B------:R-:W-:Y:S01]  /*9e80*/  IADD3 R35, R3, R37, RZ ;  /* 0x0000002503237210 */ /* 0x000fe20007ffe0ff */
[----:B0-----:R-:W-:Y:S01]  /*9e90*/  @!P2 FADD.FTZ R0, R7, 1 ;  /* 0x3f8000000700a421 */ /* 0x001fe20000010000 */
[----:B---3--:R-:W-:Y:S06]  /*9ea0*/  @P5 BRA `(.L_x_15929) ;  /* 0x0000000000345947 */ /* 0x008fec0003800000 */
[----:B--2---:R-:W-:Y:S01]  /*9eb0*/  MOV R4, R32 ;  /* 0x0000002000047202 */ /* 0x004fe20000000f00 */
        /* <DEDUP_REMOVED lines=12> */
.L_x_15929:
[----:B------:R-:W-:Y:S05]  /*9f80*/  BSYNC B0 ;  /* 0x0000000000007941 */ /* 0x000fea0003800000 */
.L_x_15928:
[----:B------:R-:W-:Y:S01]  /*9f90*/  MOV R3, R35 ;  /* 0x0000002300037202 */ /* 0x000fe20000000f00 */
[----:B------:R-:W-:Y:S01]  /*9fa0*/  ULDC.64 UR8, c[0x0][0x390] ;  /* 0x0000e40000087ab9 */ /* 0x000fe20000000a00 */
[----:B-1----:R-:W-:Y:S01]  /*9fb0*/  @!P0 FADD.FTZ R8, R8, 1 ;  /* 0x3f80000008088421 */ /* 0x002fe20000010000 */
[----:B--2---:R-:W-:Y:S02]  /*9fc0*/  IMAD R4, R92, UR8, RZ ;  /* 0x000000085c047c24 */ /* 0x004fe4000f8e02ff */
[----:B------:R-:W-:Y:S01]  /*9fd0*/  @!P1 FMUL.FTZ R116, R116, R29 ;  /* 0x0000001d74749220 */ /* 0x000fe20000410000 */
[----:B------:R-:W-:Y:S01]  /*9fe0*/  IMAD.WIDE.U32 R2, R93, UR8, R2 ;  /* 0x000000085d027c25 */ /* 0x000fe2000f8e0002 */
[----:B------:R-:W1:Y:S03]  /*9ff0*/  @!P2 MUFU.RCP R0, R0 ;  /* 0x000000000000a308 */ /* 0x000e660000001000 */
[----:B----4-:R-:W-:Y:S01]  /*a000*/  @!P4 FMUL.FTZ R113, R113, R10 ;  /* 0x0000000a7171c220 */ /* 0x010fe20000410000 */
[----:B------:R-:W-:Y:S01]  /*a010*/  @!P3 FMUL.FTZ R118, R118, R31 ;  /* 0x0000001f7676b220 */ /* 0x000fe20000410000 */
[----:B0-----:R-:W-:Y:S01]  /*a020*/  IMAD R6, R93, UR9, R4 ;  /* 0x000000095d067c24 */ /* 0x001fe2000f8e0204 */
[----:B------:R-:W-:Y:S01]  /*a030*/  ULDC.64 UR8, c[0x0][0x3e0] ;  /* 0x0000f80000087ab9 */ /* 0x000fe20000000a00 */
[----:B------:R-:W-:Y:S01]  /*a040*/  IADD3 R4, P5, R94, R2, RZ ;  /* 0x000000025e047210 */ /* 0x000fe20007fbe0ff */
[----:B------:R-:W-:Y:S01]  /*a050*/  BSSY B0, `(.L_x_15930) ;  /* 0x0000053000007945 */ /* 0x000fe20003800000 */
[----:B------:R-:W-:Y:S01]  /*a060*/  LEA R7, P1, R74, UR8, 0x1 ;  /* 0x000000084a077c11 */ /* 0x000fe2000f8208ff */
[----:B------:R-:W0:Y:S01]  /*a070*/  @!P0 MUFU.RCP R5, R8 ;  /* 0x0000000800058308 */ /* 0x000e220000001000 */
[----:B------:R-:W-:-:S02]  /*a080*/  IADD3.X R3, R95, R6, R3, P5, !PT ;  /* 0x000000065f037210 */ /* 0x000fc40002ffe403 */
[----:B------:R-:W-:Y:S02]  /*a090*/  LEA.HI.X R6, R74, UR9, R73, 0x1, P1 ;  /* 0x000000094a067c11 */ /* 0x000fe400088f0c49 */
[----:B------:R-:W-:Y:S02]  /*a0a0*/  ISETP.GE.AND P1, PT, R16, R27, PT ;  /* 0x0000001b1000720c */ /* 0x000fe40003f26270 */
[----:B------:R-:W-:Y:S01]  /*a0b0*/  LEA R2, P4, R4, R7, 0x1 ;  /* 0x0000000704027211 */ /* 0x000fe200078808ff */
[----:B-1----:R-:W-:Y:S01]  /*a0c0*/  @!P2 FMUL.FTZ R115, R115, R0 ;  /* 0x000000007373a220 */ /* 0x002fe20000410000 */
[-C--:B------:R-:W-:Y:S02]  /*a0d0*/  ISETP.GE.AND P2, PT, R18, R27.reuse, PT ;  /* 0x0000001b1200720c */ /* 0x080fe40003f46270 */
[----:B------:R-:W-:Y:S02]  /*a0e0*/  LEA.HI.X R3, R4, R6, R3, 0x1, P4 ;  /* 0x0000000604037211 */ /* 0x000fe400020f0c03 */
[----:B------:R-:W-:-:S02]  /*a0f0*/  ISETP.GE.AND P4, PT, R20, R27, PT ;  /* 0x0000001b1400720c */ /* 0x000fc40003f86270 */
[----:B------:R-:W-:Y:S01]  /*a100*/  ISETP.GE.AND P3, PT, R22, R27, PT ;  /* 0x0000001b1600720c */ /* 0x000fe20003f66270 */
[----:B0-----:R-:W-:Y:S02]  /*a110*/  @!P0 FMUL.FTZ R120, R120, R5 ;  /* 0x0000000578788220 */ /* 0x001fe40000410000 */
        /* <DEDUP_REMOVED lines=70> */
.L_x_15931:
[----:B------:R-:W-:Y:S05]  /*a580*/  BSYNC B0 ;  /* 0x0000000000007941 */ /* 0x000fea0003800000 */
.L_x_15930:
        /* <DEDUP_REMOVED lines=37> */
.L_x_15858:
        /* <DEDUP_REMOVED lines=26> */
.L_x_15934:
[----:B------:R-:W-:Y:S05]  /*a980*/  BSYNC B0 ;  /* 0x0000000000007941 */ /* 0x000fea0003800000 */
.L_x_15933:
        /* <DEDUP_REMOVED lines=29> */
.L_x_15936:
[----:B0-----:R-:W0:Y:S02]  /*ab60*/  S2R R15, SR_TID.X ;  /* 0x00000000000f7919 */ /* 0x001e240000002100 */
.L_x_15937:
[----:B------:R-:W-:Y:S05]  /*ab70*/  BSYNC B0 ;  /* 0x0000000000007941 */ /* 0x000fea0003800000 */
.L_x_15935:
[----:B------:R-:W-:Y:S02]  /*ab80*/  ULDC UR16, c[0x0][0x21c] ;  /* 0x0000870000107ab9 */ /* 0x000fe40000000800 */
[----:B0-----:R-:W-:-:S13]  /*ab90*/  ISETP.GE.AND P0, PT, R15, UR16, PT ;  /* 0x000000100f007c0c */ /* 0x001fda000bf06270 */
[----:B------:R-:W-:Y:S05]  /*aba0*/  @P0 EXIT ;  /* 0x000000000000094d */ /* 0x000fea0003800000 */
[----:B------:R-:W0:Y:S01]  /*abb0*/  S2UR UR5, SR_CgaCtaId ;  /* 0x00000000000579c3 */ /* 0x000e220000008800 */
[----:B------:R-:W-:Y:S01]  /*abc0*/  ULDC.64 UR6, c[0x0][0x358] ;  /* 0x0000d60000067ab9 */ /* 0x000fe20000000a00 */
[----:B------:R-:W-:Y:S01]  /*abd0*/  ULDC.64 UR8, c[0x0][0x338] ;  /* 0x0000ce0000087ab9 */ /* 0x000fe20000000a00 */
[C---:B------:R-:W-:Y:S01]  /*abe0*/  IMAD R0, R92.reuse, UR6, RZ ;  /* 0x000000065c007c24 */ /* 0x040fe2000f8e02ff */
[----:B------:R-:W-:Y:S01]  /*abf0*/  BSSY B0, `(.L_x_15938) ;  /* 0x000002a000007945 */ /* 0x000fe20003800000 */
[----:B------:R-:W-:Y:S01]  /*ac00*/  IMAD R92, R92, UR8, RZ ;  /* 0x000000085c5c7c24 */ /* 0x000fe2000f8e02ff */
[----:B------:R-:W-:Y:S01]  /*ac10*/  UMOV UR4, 0x400 ;  /* 0x0000040000047882 */ /* 0x000fe20000000000 */
[C---:B--23--:R-:W-:Y:S01]  /*ac20*/  IMAD.WIDE.U32 R6, R93.reuse, UR6, RZ ;  /* 0x000000065d067c25 */ /* 0x04cfe2000f8e00ff */
        /* <DEDUP_REMOVED lines=9> */
[----:B0-----:R-:W-:-:S03]  /*acc0*/  ULEA UR4, UR5, UR4, 0x18 ;  /* 0x0000000405047291 */ /* 0x001fc6000f8ec03f */
[----:B------:R-:W-:-:S09]  /*acd0*/  ULDC UR5, c[0x0][0x0] ;  /* 0x0000000000057ab9 */ /* 0x000fd20000000800 */
.L_x_15939:
[C---:B------:R-:W-:Y:S02]  /*ace0*/  LEA R0, R15.reuse, UR4, 0x3 ;  /* 0x000000040f007c11 */ /* 0x040fe4000f8e18ff */
[----:B------:R-:W-:Y:S02]  /*acf0*/  SHF.R.S32.HI R10, RZ, 0x1f, R15 ;  /* 0x0000001fff0a7819 */ /* 0x000fe4000001140f */
[----:B0-----:R-:W-:Y:S01]  /*ad00*/  MOV R2, R8 ;  /* 0x0000000800027202 */ /* 0x001fe20000000f00 */
[----:B------:R-:W0:Y:S01]  /*ad10*/  LDS.64 R16, [R0+0x31b0] ;  /* 0x0031b00000107984 */ /* 0x000e220000000a00 */
[----:B------:R-:W-:Y:S01]  /*ad20*/  MOV R3, R21 ;  /* 0x0000001500037202 */ /* 0x000fe20000000f00 */
[C---:B------:R-:W-:Y:S01]  /*ad30*/  IMAD R14, R10.reuse, UR6, RZ ;  /* 0x000000060a0e7c24 */ /* 0x040fe2000f8e02ff */
[----:B-1----:R-:W-:Y:S01]  /*ad40*/  MOV R4, R6 ;  /* 0x0000000600047202 */ /* 0x002fe20000000f00 */
        /* <DEDUP_REMOVED lines=21> */
.L_x_15938:
[----:B------:R-:W-:Y:S05]  /*aea0*/  EXIT ;  /* 0x000000000000794d */ /* 0x000fea0003800000 */
.L_x_15940:
        /* <DEDUP_REMOVED lines=13> */
.L_x_19003:


//--------------------- .text._Z25selective_scan_bwd_kernelI32Selective_Scan_bwd_kernel_traitsILi32ELi8ELb0ELb1ELb0ELb0ELb0EN3c108BFloat16ENS1_7complexIfEEEEv12SSMParamsBwd --------------------------
	.section	.text._Z25selective_scan_bwd_kernelI32Selective_Scan_bwd_kernel_traitsILi32ELi8ELb0ELb1ELb0ELb0ELb0EN3c108BFloat16ENS1_7complexIfEEEEv12SSMParamsBwd,"ax",@progbits
	.align	128
        .global         _Z25selective_scan_bwd_kernelI32Selective_Scan_bwd_kernel_traitsILi32ELi8ELb0ELb1ELb0ELb0ELb0EN3c108BFloat16ENS1_7complexIfEEEEv12SSMParamsBwd
        .type           _Z25selective_scan_bwd_kernelI32Selective_Scan_bwd_kernel_traitsILi32ELi8ELb0ELb1ELb0ELb0ELb0EN3c108BFloat16ENS1_7complexIfEEEEv12SSMParamsBwd,@function
        .size           _Z25selective_scan_bwd_kernelI32Selective_Scan_bwd_kernel_traitsILi32ELi8ELb0ELb1ELb0ELb0ELb0EN3c108BFloat16ENS1_7complexIfEEEEv12SSMParamsBwd,(.L_x_19004 - _Z25selective_scan_bwd_kernelI32Selective_Scan_bwd_kernel_traitsILi32ELi8ELb0ELb1ELb0ELb0ELb0EN3c108BFloat16ENS1_7complexIfEEEEv12SSMParamsBwd)
        .other          _Z25selective_scan_bwd_kernelI32Selective_Scan_bwd_kernel_traitsILi32ELi8ELb0ELb1ELb0ELb0ELb0EN3c108BFloat16ENS1_7complexIfEEEEv12SSMParamsBwd,@"STO_CUDA_ENTRY STV_DEFAULT"
_Z25selective_scan_bwd_kernelI32Selective_Scan_bwd_kernel_traitsILi32ELi8ELb0ELb1ELb0ELb0ELb0EN3c108BFloat16ENS1_7complexIfEEEEv12SSMParamsBwd:
.text._Z25selective_scan_bwd_kernelI32Selective_Scan_bwd_kernel_traitsILi32ELi8ELb0ELb1ELb0ELb0ELb0EN3c108BFloat16ENS1_7complexIfEEEEv12SSMParamsBwd:
        /* <DEDUP_REMOVED lines=100> */
[----:B------:R-:W-:Y:S01]  /*0640*/  IMAD.WIDE.U32 R2, R111, R12, UR4 ;  /* 0x000000046f027e25 */ /* 0x000fe2000f8e000c */
[----:B------:R-:W-:Y:S02]  /*0650*/  ISETP.NE.AND.EX P1, PT, R19, RZ, PT, P1 ;  /* 0x000000ff1300720c */ /* 0x000fe40003f25310 */
[----:B------:R-:W-:Y:S02]  /*0660*/  CS2R R28, SRZ ;  /* 0x00000000001c7805 */ /* 0x000fe4000001ff00 */
[----:B------:R-:W-:Y:S02]  /*0670*/  @P2 LEA R28, P3, R111, R16, 0x2 ;  /* 0x000000106f1c2211 */ /* 0x000fe400078610ff */
[----:B------:R-:W-:Y:S02]  /*0680*/  IADD3 R7, P4, R7, R2, RZ ;  /* 0x0000000207077210 */ /* 0x000fe40007f9e0ff */
[----:B------:R-:W-:Y:S01]  /*0690*/  @P2 LEA.HI.X R29, R111, R17, R110, 0x2, P3 ;  /* 0x000000116f1d2211 */ /* 0x000fe200018f146e */
[----:B------:R-:W-:Y:S01]  /*06a0*/  IMAD.WIDE.U32 R4, R106, R14, UR6 ;  /* 0x000000066a047e25 */ /* 0x000fe2000f8e000e */
[----:B------:R-:W-:-:S02]  /*06b0*/  ISETP.GE.AND P2, PT, R21, 0x1, PT ;  /* 0x000000011500780c */ /* 0x000fc40003f46270 */
[----:B------:R-:W-:Y:S01]  /*06c0*/  IADD3.X R2, R11, R3, R0, P4, !PT ;  /* 0x000000030b027210 */ /* 0x000fe200027fe400 */
[----:B-1----:R-:W-:Y:S01]  /*06d0*/  @P0 IMAD R0, R10, UR14, R111 ;  /* 0x0000000e0a000c24 */ /* 0x002fe2000f8e026f */
[----:B------:R-:W-:Y:S02]  /*06e0*/  LEA R9, R21, 0xfffffe00, 0x9 ;  /* 0xfffffe0015097811 */ /* 0x000fe400078e48ff */
[----:B------:R-:W-:Y:S02]  /*06f0*/  CS2R R26, SRZ ;  /* 0x00000000001a7805 */ /* 0x000fe4000001ff00 */
[----:B0-----:R-:W-:Y:S01]  /*0700*/  LEA R100, P4, R101, R22, 0x1 ;  /* 0x0000001665647211 */ /* 0x001fe200078808ff */
[----:B------:R-:W-:Y:S01]  /*0710*/  @P0 IMAD R0, R0, R21, RZ ;  /* 0x0000001500000224 */ /* 0x000fe200078e02ff */
[----:B------:R-:W-:Y:S02]  /*0720*/  IADD3 R94, P5, R9, R4, RZ ;  /* 0x00000004095e7210 */ /* 0x000fe40007fbe0ff */
[----:B------:R-:W-:-:S02]  /*0730*/  @P1 LEA R26, P3, R111, R18, 0x2 ;  /* 0x000000126f1a1211 */ /* 0x000fc400078610ff */
[----:B------:R-:W-:Y:S01]  /*0740*/  IADD3 R4, R5, R13, RZ ;  /* 0x0000000d05047210 */ /* 0x000fe20007ffe0ff */
[----:B----4-:R-:W-:Y:S01]  /*0750*/  @P0 IMAD R3, R0, R15, RZ ;  /* 0x0000000f00030224 */ /* 0x010fe200078e02ff */
[----:B------:R-:W-:Y:S02]  /*0760*/  @P1 LEA.HI.X R27, R111, R19, R110, 0x2, P3 ;  /* 0x000000136f1b1211 */ /* 0x000fe400018f146e */
[----:B------:R-:W-:Y:S02]  /*0770*/  LEA.HI.X R101, R101, R23, R8, 0x1, P4 ;  /* 0x0000001765657211 */ /* 0x000fe400020f0c08 */
[----:B------:R-:W-:Y:S02]  /*0780*/  LEA.HI.X.SX32 R9, R9, R4, 0x1, P5 ;  /* 0x0000000409097211 */ /* 0x000fe400028f0eff */
[----:B---3--:R-:W-:Y:S02]  /*0790*/  LEA R98, P1, R99, R24, 0x1 ;  /* 0x0000001863627211 */ /* 0x008fe400078208ff */
[----:B------:R-:W-:-:S02]  /*07a0*/  LEA R96, P3, R7, R96, 0x1 ;  /* 0x0000006007607211 */ /* 0x000fc400078608ff */
[C---:B------:R-:W-:Y:S01]  /*07b0*/  LEA R95, P4, R94.reuse, R32, 0x1 ;  /* 0x000000205e5f7211 */ /* 0x040fe200078808ff */
[----:B------:R-:W-:Y:S01]  /*07c0*/  HFMA2.MMA R103, -RZ, RZ, 0, 0 ;  /* 0x00000000ff677435 */ /* 0x000fe200000001ff */
[----:B--2---:R-:W-:Y:S01]  /*07d0*/  @P0 IMAD.WIDE R30, R3, 0x10, R30 ;  /* 0x00000010031e0825 */ /* 0x004fe200078e021e */
[----:B------:R-:W-:Y:S02]  /*07e0*/  LEA.HI.X R99, R99, R25, R6, 0x1, P1 ;  /* 0x0000001963637211 */ /* 0x000fe400008f0c06 */
[----:B------:R-:W-:Y:S02]  /*07f0*/  @!P0 CS2R R30, SRZ ;  /* 0x00000000001e8805 */ /* 0x000fe4000001ff00 */
[----:B------:R-:W-:Y:S02]  /*0800*/  LEA.HI.X R97, R7, R97, R2, 0x1, P3 ;  /* 0x0000006107617211 */ /* 0x000fe400018f0c02 */
[----:B------:R-:W-:Y:S02]  /*0810*/  LEA.HI.X R94, R94, R33, R9, 0x1, P4 ;  /* 0x000000215e5e7211 */ /* 0x000fe400020f0c09 */
[----:B------:R-:W-:Y:S01]  /*0820*/  MOV R105, RZ ;  /* 0x000000ff00697202 */ /* 0x000fe20000000f00 */
        /* <DEDUP_REMOVED lines=8> */
.L_x_15994:
[----:B------:R-:W-:Y:S01]  /*08b0*/  ULDC UR5, c[0x0][0x224] ;  /* 0x0000890000057ab9 */ /* 0x000fe20000000800 */
[----:B------:R-:W-:Y:S02]  /*08c0*/  LOP3.LUT R90, R93, 0x1f, R104, 0xf8, !PT ;  /* 0x0000001f5d5a7812 */ /* 0x000fe400078ef868 */
[----:B------:R-:W-:Y:S02]  /*08d0*/  PRMT R0, RZ, 0x7610, R0 ;  /* 0x00007610ff007816 */ /* 0x000fe40000000000 */
[----:B------:R-:W-:Y:S01]  /*08e0*/  PRMT R5, RZ, 0x7610, R5 ;  /* 0x00007610ff057816 */ /* 0x000fe20000000005 */
[C---:B0-----:R-:W-:Y:S01]  /*08f0*/  IMAD.WIDE R2, R90.reuse, 0x2, R100 ;  /* 0x000000025a027825 */ /* 0x041fe200078e0264 */
[----:B------:R-:W-:Y:S01]  /*0900*/  MOV R113, UR5 ;  /* 0x0000000500717c02 */ /* 0x000fe20008000f00 */
[----:B------:R-:W-:Y:S01]  /*0910*/  ULDC UR5, c[0x0][0x218] ;  /* 0x0000860000057ab9 */ /* 0x000fe20000000800 */
[----:B------:R-:W-:Y:S02]  /*0920*/  LOP3.LUT R10, R90, 0x20, RZ, 0xfc, !PT ;  /* 0x000000205a0a7812 */ /* 0x000fe400078efcff */
[----:B------:R-:W-:-:S02]  /*0930*/  PRMT R4, RZ, 0x7610, R4 ;  /* 0x00007610ff047816 */ /* 0x000fc40000000004 */
[----:B------:R-:W-:Y:S02]  /*0940*/  PRMT R7, RZ, 0x7610, R7 ;  /* 0x00007610ff077816 */ /* 0x000fe40000000007 */
[----:B------:R-:W-:Y:S02]  /*0950*/  PRMT R6, RZ, 0x7610, R6 ;  /* 0x00007610ff067816 */ /* 0x000fe40000000006 */
[----:B------:R-:W-:Y:S02]  /*0960*/  PRMT R9, RZ, 0x7610, R9 ;  /* 0x00007610ff097816 */ /* 0x000fe40000000009 */
[----:B------:R-:W-:Y:S02]  /*0970*/  PRMT R8, RZ, 0x7610, R8 ;  /* 0x00007610ff087816 */ /* 0x000fe40000000008 */
[----:B------:R-:W-:Y:S01]  /*0980*/  PRMT R11, RZ, 0x7610, R11 ;  /* 0x00007610ff0b7816 */ /* 0x000fe2000000000b */
[----:B------:R-:W-:Y:S01]  /*0990*/  BAR.SYNC.DEFER_BLOCKING 0x0 ;  /* 0x0000000000007b1d */ /* 0x000fe20000010000 */
[----:B------:R-:W-:-:S02]  /*09a0*/  IADD3 R92, R113, -UR4, RZ ;  /* 0x80000004715c7c10 */ /* 0x000fc4000fffe0ff */
[----:B------:R-:W-:Y:S02]  /*09b0*/  LOP3.LUT R12, R90, 0x40, RZ, 0xfc, !PT ;  /* 0x000000405a0c7812 */ /* 0x000fe400078efcff */
[----:B------:R-:W-:-:S03]  /*09c0*/  LEA R91, R92, 0xffffff00, 0x8 ;  /* 0xffffff005c5b7811 */ /* 0x000fc600078e40ff */
[----:B------:R-:W0:Y:S01]  /*09d0*/  S2UR UR7, SR_CgaCtaId ;  /* 0x00000000000779c3 */ /* 0x000e220000008800 */
[C---:B------:R-:W-:Y:S02]  /*09e0*/  LOP3.LUT R14, R90.reuse, 0x60, RZ, 0xfc, !PT ;  /* 0x000000605a0e7812 */ /* 0x040fe400078efcff */
[----:B------:R-:W-:Y:S02]  /*09f0*/  IADD3 R33, -R91, UR5, RZ ;  /* 0x000000055b217c10 */ /* 0x000fe4000fffe1ff */
[C---:B------:R-:W-:Y:S02]  /*0a00*/  LOP3.LUT R16, R90.reuse, 0x80, RZ, 0xfc, !PT ;  /* 0x000000805a107812 */ /* 0x040fe400078efcff */
[-C--:B------:R-:W-:Y:S01]  /*0a10*/  ISETP.GE.AND P0, PT, R90, R33.reuse, PT ;  /* 0x000000215a00720c */ /* 0x080fe20003f06270 */
[----:B------:R-:W1:Y:S01]  /*0a20*/  LDC R21, c[0x0][0x21c] ;  /* 0x00008700ff157b82 */ /* 0x000e620000000800 */
[-C--:B------:R-:W-:Y:S02]  /*0a30*/  ISETP.GE.AND P1, PT, R10, R33.reuse, PT ;  /* 0x000000210a00720c */ /* 0x080fe40003f26270 */
[----:B------:R-:W-:-:S02]  /*0a40*/  ISETP.GE.AND P2, PT, R12, R33, PT ;  /* 0x000000210c00720c */ /* 0x000fc40003f46270 */
[C---:B------:R-:W-:Y:S02]  /*0a50*/  LOP3.LUT R18, R90.reuse, 0xa0, RZ, 0xfc, !PT ;  /* 0x000000a05a127812 */ /* 0x040fe400078efcff */
[C---:B------:R-:W-:Y:S02]  /*0a60*/  LOP3.LUT R20, R90.reuse, 0xc0, RZ, 0xfc, !PT ;  /* 0x000000c05a147812 */ /* 0x040fe400078efcff */
[----:B------:R-:W-:-:S03]  /*0a70*/  LOP3.LUT R22, R90, 0xe0, RZ, 0xfc, !PT ;  /* 0x000000e05a167812 */ /* 0x000fc600078efcff */
        /* <DEDUP_REMOVED lines=17> */
[CC--:B------:R-:W-:Y:S02]  /*0b90*/  LEA.HI.SX32 R89, R102.reuse, R102.reuse, 0x1b ;  /* 0x0000006666597211 */ /* 0x0c0fe400078fdaff */
[-C--:B------:R-:W-:Y:S02]  /*0ba0*/  LEA.HI.SX32 R13, R13, R102.reuse, 0x1b ;  /* 0x000000660d0d7211 */ /* 0x080fe400078fdaff */
[----:B-1----:R-:W-:Y:S02]  /*0bb0*/  IADD3 R3, R102, 0x60, RZ ;  /* 0x0000006066037810 */ /* 0x002fe40007ffe0ff */
[-C--:B------:R-:W-:Y:S02]  /*0bc0*/  LEA.HI.SX32 R15, R15, R102.reuse, 0x1b ;  /* 0x000000660f0f7211 */ /* 0x080fe400078fdaff */
[----:B------:R-:W-:Y:S02]  /*0bd0*/  LEA.HI.SX32 R3, R3, R102, 0x1b ;  /* 0x0000006603037211 */ /* 0x000fe400078fdaff */
[----:B------:R-:W-:-:S02]  /*0be0*/  LEA R89, R89, UR7, 0x1 ;  /* 0x0000000759597c11 */ /* 0x000fc4000f8e08ff */
[----:B------:R-:W-:Y:S02]  /*0bf0*/  LEA R88, R13, UR7, 0x1 ;  /* 0x000000070d587c11 */ /* 0x000fe4000f8e08ff */
[----:B------:R-:W-:Y:S02]  /*0c00*/  LEA R87, R15, UR7, 0x1 ;  /* 0x000000070f577c11 */ /* 0x000fe4000f8e08ff */
[C---:B------:R-:W-:Y:S02]  /*0c10*/  IADD3 R13, R102.reuse, 0x80, RZ ;  /* 0x00000080660d7810 */ /* 0x040fe40007ffe0ff */
[C---:B------:R-:W-:Y:S02]  /*0c20*/  IADD3 R15, R102.reuse, 0xa0, RZ ;  /* 0x000000a0660f7810 */ /* 0x040fe40007ffe0ff */
[----:B------:R-:W-:Y:S02]  /*0c30*/  IADD3 R17, R102, 0xc0, RZ ;  /* 0x000000c066117810 */ /* 0x000fe40007ffe0ff */
[----:B------:R-:W-:-:S02]  /*0c40*/  LEA R86, R3, UR7, 0x1 ;  /* 0x0000000703567c11 */ /* 0x000fc4000f8e08ff */
[----:B------:R-:W-:Y:S02]  /*0c50*/  IADD3 R3, R102, 0xe0, RZ ;  /* 0x000000e066037810 */ /* 0x000fe40007ffe0ff */
[-C--:B------:R-:W-:Y:S02]  /*0c60*/  LEA.HI.SX32 R13, R13, R102.reuse, 0x1b ;  /* 0x000000660d0d7211 */ /* 0x080fe400078fdaff */
[-C--:B------:R-:W-:Y:S02]  /*0c70*/  LEA.HI.SX32 R15, R15, R102.reuse, 0x1b ;  /* 0x000000660f0f7211 */ /* 0x080fe400078fdaff */
[-C--:B------:R-:W-:Y:S02]  /*0c80*/  LEA.HI.SX32 R17, R17, R102.reuse, 0x1b ;  /* 0x0000006611117211 */ /* 0x080fe400078fdaff */
[----:B------:R-:W-:Y:S02]  /*0c90*/  LEA.HI.SX32 R3, R3, R102, 0x1b ;  /* 0x0000006603037211 */ /* 0x000fe400078fdaff */
[----:B------:R-:W-:-:S02]  /*0ca0*/  LEA R85, R13, UR7, 0x1 ;  /* 0x000000070d557c11 */ /* 0x000fc4000f8e08ff */
[----:B------:R-:W-:Y:S02]  /*0cb0*/  LEA R84, R15, UR7, 0x1 ;  /* 0x000000070f547c11 */ /* 0x000fe4000f8e08ff */
[----:B------:R-:W-:Y:S02]  /*0cc0*/  LEA R83, R17, UR7, 0x1 ;  /* 0x0000000711537c11 */ /* 0x000fe4000f8e08ff */
[----:B------:R-:W-:Y:S01]  /*0cd0*/  LEA R82, R3, UR7, 0x1 ;  /* 0x0000000703527c11 */ /* 0x000fe2000f8e08ff */
[C---:B------:R-:W-:Y:S01]  /*0ce0*/  IMAD.WIDE R2, R90.reuse, 0x2, R98 ;  /* 0x000000025a027825 */ /* 0x040fe200078e0262 */
[-C--:B------:R-:W-:Y:S02]  /*0cf0*/  ISETP.GE.AND P6, PT, R90, R33.reuse, PT ;  /* 0x000000215a00720c */ /* 0x080fe40003fc6270 */
[-C--:B------:R-:W-:Y:S02]  /*0d00*/  ISETP.GE.AND P5, PT, R10, R33.reuse, PT ;  /* 0x000000210a00720c */ /* 0x080fe40003fa6270 */
[----:B------:R-:W-:-:S02]  /*0d10*/  ISETP.GE.AND P4, PT, R12, R33, PT ;  /* 0x000000210c00720c */ /* 0x000fc40003f86270 */
[-C--:B------:R-:W-:Y:S02]  /*0d20*/  ISETP.GE.AND P3, PT, R14, R33.reuse, PT ;  /* 0x000000210e00720c */ /* 0x080fe40003f66270 */
[-C--:B------:R-:W-:Y:S02]  /*0d30*/  ISETP.GE.AND P2, PT, R16, R33.reuse, PT ;  /* 0x000000211000720c */ /* 0x080fe40003f46270 */
[-C--:B------:R-:W-:Y:S02]  /*0d40*/  ISETP.GE.AND P1, PT, R18, R33.reuse, PT ;  /* 0x000000211200720c */ /* 0x080fe40003f26270 */
[----:B------:R-:W-:Y:S01]  /*0d50*/  ISETP.GE.AND P0, PT, R20, R33, PT ;  /* 0x000000211400720c */ /* 0x000fe20003f06270 */
[----:B--2---:R0:W-:Y:S04]  /*0d60*/  STS.U16 [R89], R0 ;  /* 0x0000000059007388 */ /* 0x0041e80000000400 */
[----:B---3--:R1:W-:Y:S04]  /*0d70*/  STS.U16 [R88+0x40], R5 ;  /* 0x0000400558007388 */ /* 0x0083e80000000400 */
[----:B----4-:R2:W-:Y:S01]  /*0d80*/  STS.U16 [R87+0x80], R4 ;  /* 0x0000800457007388 */ /* 0x0105e20000000400 */
[----:B0-----:R-:W-:-:S04]  /*0d90*/  SHF.L.U32 R0, R102, 0x3, RZ ;  /* 0x0000000366007819 */ /* 0x001fc800000006ff */
[----:B------:R-:W-:Y:S01]  /*0da0*/  LEA.HI.SX32 R81, R0, R0, 0x1b ;  /* 0x0000000000517211 */ /* 0x000fe200078fdaff */
[----:B------:R0:W-:Y:S01]  /*0db0*/  STS.U16 [R86+0xc0], R7 ;  /* 0x0000c00756007388 */ /* 0x0001e20000000400 */
[----:B-1----:R-:W-:Y:S02]  /*0dc0*/  PRMT R5, RZ, 0x7610, R5 ;  /* 0x00007610ff057816 */ /* 0x002fe40000000005 */
[----:B------:R-:W-:Y:S01]  /*0dd0*/  LEA R81, R81, UR7, 0x1 ;  /* 0x0000000751517c11 */ /* 0x000fe2000f8e08ff */
[----:B------:R1:W-:Y:S01]  /*0de0*/  STS.U16 [R85+0x100], R6 ;  /* 0x0001000655007388 */ /* 0x0003e20000000400 */
[----:B--2---:R-:W-:-:S03]  /*0df0*/  PRMT R4, RZ, 0x7610, R4 ;  /* 0x00007610ff047816 */ /* 0x004fc60000000004 */
[----:B------:R2:W-:Y:S04]  /*0e00*/  STS.U16 [R84+0x140], R9 ;  /* 0x0001400954007388 */ /* 0x0005e80000000400 */
[----:B------:R3:W-:Y:S04]  /*0e10*/  STS.U16 [R83+0x180], R8 ;  /* 0x0001800853007388 */ /* 0x0007e80000000400 */
[----:B------:R4:W-:Y:S01]  /*0e20*/  STS.U16 [R82+0x1c0], R11 ;  /* 0x0001c00b52007388 */ /* 0x0009e20000000400 */
[----:B------:R-:W-:-:S03]  /*0e30*/  NOP ;  /* 0x0000000000007918 */ /* 0x000fc60000000000 */
[----:B------:R-:W4:Y:S04]  /*0e40*/  LDS.U16 R189, [R81] ;  /* 0x0000000051bd7984 */ /* 0x000f280000000400 */
[----:B------:R-:W4:Y:S04]  /*0e50*/  LDS.U16 R80, [R81+0x2] ;  /* 0x0000020051507984 */ /* 0x000f280000000400 */
        /* <DEDUP_REMOVED lines=65> */
[----:B------:R-:W-:Y:S01]  /*1270*/  ISETP.GE.AND P0, PT, R21, 0x1, PT ;  /* 0x000000011500780c */ /* 0x000fe20003f06270 */
[----:B------:R-:W-:Y:S01]  /*1280*/  HFMA2.MMA R66, -RZ, RZ, 0, 0 ;  /* 0x00000000ff427435 */ /* 0x000fe200000001ff */
[----:B------:R-:W-:Y:S01]  /*1290*/  MOV R79, RZ ;  /* 0x000000ff004f7202 */ /* 0x000fe20000000f00 */
[----:B------:R-:W-:Y:S01]  /*12a0*/  HFMA2.MMA R64, -RZ, RZ, 0, 0 ;  /* 0x00000000ff407435 */ /* 0x000fe200000001ff */
[----:B------:R-:W-:Y:S01]  /*12b0*/  MOV R77, RZ ;  /* 0x000000ff004d7202 */ /* 0x000fe20000000f00 */
[----:B------:R-:W-:Y:S01]  /*12c0*/  HFMA2.MMA R62, -RZ, RZ, 0, 0 ;  /* 0x00000000ff3e7435 */ /* 0x000fe200000001ff */
[----:B------:R-:W-:Y:S01]  /*12d0*/  MOV R75, RZ ;  /* 0x000000ff004b7202 */ /* 0x000fe20000000f00 */
[----:B------:R-:W-:Y:S01]  /*12e0*/  HFMA2.MMA R60, -RZ, RZ, 0, 0 ;  /* 0x00000000ff3c7435 */ /* 0x000fe200000001ff */
[----:B------:R-:W-:Y:S01]  /*12f0*/  MOV R73, RZ ;  /* 0x000000ff00497202 */ /* 0x000fe20000000f00 */
[----:B---3--:R-:W-:Y:S04]  /*1300*/  STS.U16 [R89], R12 ;  /* 0x0000000c59007388 */ /* 0x008fe80000000400 */
[----:B--2---:R-:W-:Y:S04]  /*1310*/  STS.U16 [R88+0x40], R13 ;  /* 0x0000400d58007388 */ /* 0x004fe80000000400 */
[----:B----4-:R-:W-:Y:S04]  /*1320*/  STS.U16 [R87+0x80], R14 ;  /* 0x0000800e57007388 */ /* 0x010fe80000000400 */
[----:B------:R-:W-:Y:S04]  /*1330*/  STS.U16 [R86+0xc0], R11 ;  /* 0x0000c00b56007388 */ /* 0x000fe80000000400 */
[----:B------:R-:W-:Y:S04]  /*1340*/  STS.U16 [R85+0x100], R16 ;  /* 0x0001001055007388 */ /* 0x000fe80000000400 */
[----:B------:R-:W-:Y:S04]  /*1350*/  STS.U16 [R84+0x140], R15 ;  /* 0x0001400f54007388 */ /* 0x000fe80000000400 */
[----:B------:R0:W-:Y:S04]  /*1360*/  STS.U16 [R83+0x180], R18 ;  /* 0x0001801253007388 */ /* 0x0001e80000000400 */
[----:B------:R1:W-:Y:S01]  /*1370*/  STS.U16 [R82+0x1c0], R17 ;  /* 0x0001c01152007388 */ /* 0x0003e20000000400 */
[----:B------:R-:W-:-:S03]  /*1380*/  NOP ;  /* 0x0000000000007918 */ /* 0x000fc60000000000 */
[----:B------:R-:W2:Y:S01]  /*1390*/  LDS.U16 R19, [R81] ;  /* 0x0000000051137984 */ /* 0x000ea20000000400 */
[----:B0-----:R-:W-:Y:S02]  /*13a0*/  SHF.L.U32 R18, R189, 0x10, RZ ;  /* 0x00000010bd127819 */ /* 0x001fe400000006ff */
[----:B-1----:R-:W-:Y:S01]  /*13b0*/  SHF.L.U32 R17, R80, 0x10, RZ ;  /* 0x0000001050117819 */ /* 0x002fe200000006ff */
[----:B------:R-:W0:Y:S04]  /*13c0*/  LDS.U16 R2, [R81+0x2] ;  /* 0x0000020051027984 */ /* 0x000e280000000400 */
[----:B------:R-:W1:Y:S04]  /*13d0*/  LDS.U16 R3, [R81+0x4] ;  /* 0x0000040051037984 */ /* 0x000e680000000400 */
[----:B------:R-:W3:Y:S04]  /*13e0*/  LDS.U16 R12, [R81+0x6] ;  /* 0x00000600510c7984 */ /* 0x000ee80000000400 */
[----:B------:R-:W4:Y:S04]  /*13f0*/  LDS.U16 R13, [R81+0x8] ;  /* 0x00000800510d7984 */ /* 0x000f280000000400 */
[----:B------:R-:W4:Y:S04]  /*1400*/  LDS.U16 R11, [R81+0xa] ;  /* 0x00000a00510b7984 */ /* 0x000f280000000400 */
[----:B------:R-:W4:Y:S04]  /*1410*/  LDS.U16 R14, [R81+0xc] ;  /* 0x00000c00510e7984 */ /* 0x000f280000000400 */
[----:B------:R-:W4:Y:S01]  /*1420*/  LDS.U16 R15, [R81+0xe] ;  /* 0x00000e00510f7984 */ /* 0x000f220000000400 */
[----:B--2---:R-:W-:-:S02]  /*1430*/  SHF.L.U32 R16, R19, 0x10, RZ ;  /* 0x0000001013107819 */ /* 0x004fc400000006ff */
[----:B------:R-:W-:Y:S02]  /*1440*/  SHF.L.U32 R19, R78, 0x10, RZ ;  /* 0x000000104e137819 */ /* 0x000fe400000006ff */
[----:B0-----:R-:W-:Y:S01]  /*1450*/  SHF.L.U32 R2, R2, 0x10, RZ ;  /* 0x0000001002027819 */ /* 0x001fe200000006ff */
[C---:B------:R-:W-:Y:S01]  /*1460*/  FFMA.FTZ R105, R16.reuse, R18, R105 ;  /* 0x0000001210697223 */ /* 0x040fe20000010069 */
[----:B-----5:R-:W-:Y:S01]  /*1470*/  FMUL.FTZ R71, R16, R109 ;  /* 0x0000006d10477220 */ /* 0x020fe20000410000 */
[----:B-1----:R-:W-:Y:S02]  /*1480*/  SHF.L.U32 R18, R3, 0x10, RZ ;  /* 0x0000001003127819 */ /* 0x002fe400000006ff */
[----:B------:R-:W-:Y:S01]  /*1490*/  FFMA.FTZ R17, R2, R17, R105 ;  /* 0x0000001102117223 */ /* 0x000fe20000010069 */
[----:B------:R-:W-:Y:S01]  /*14a0*/  SHF.L.U32 R3, R76, 0x10, RZ ;  /* 0x000000104c037819 */ /* 0x000fe200000006ff */
[----:B------:R-:W-:Y:S01]  /*14b0*/  FMUL.FTZ R69, R2, R109 ;  /* 0x0000006d02457220 */ /* 0x000fe20000410000 */
[----:B---3--:R-:W-:Y:S01]  /*14c0*/  SHF.L.U32 R12, R12, 0x10, RZ ;  /* 0x000000100c0c7819 */ /* 0x008fe200000006ff */
[----:B------:R-:W-:Y:S01]  /*14d0*/  FFMA.FTZ R17, R18, R19, R17 ;  /* 0x0000001312117223 */ /* 0x000fe20000010011 */
[----:B------:R-:W-:Y:S01]  /*14e0*/  SHF.L.U32 R19, R74, 0x10, RZ ;  /* 0x000000104a137819 */ /* 0x000fe200000006ff */
[----:B------:R-:W-:Y:S01]  /*14f0*/  FMUL.FTZ R67, R18, R109 ;  /* 0x0000006d12437220 */ /* 0x000fe20000410000 */
[----:B----4-:R-:W-:Y:S01]  /*1500*/  SHF.L.U32 R20, R13, 0x10, RZ ;  /* 0x000000100d147819 */ /* 0x010fe200000006ff */
[----:B------:R-:W-:Y:S01]  /*1510*/  FFMA.FTZ R3, R12, R3, R17 ;  /* 0x000000030c037223 */ /* 0x000fe20000010011 */
[----:B------:R-:W-:Y:S01]  /*1520*/  SHF.L.U32 R13, R72, 0x10, RZ ;  /* 0x00000010480d7819 */ /* 0x000fe200000006ff */
[----:B------:R-:W-:Y:S01]  /*1530*/  FMUL.FTZ R65, R12, R109 ;  /* 0x0000006d0c417220 */ /* 0x000fe20000410000 */
[----:B------:R-:W-:Y:S01]  /*1540*/  SHF.L.U32 R22, R11, 0x10, RZ ;  /* 0x000000100b167819 */ /* 0x000fe200000006ff */
        /* <DEDUP_REMOVED lines=8> */
[C---:B------:R-:W-:Y:S01]  /*15d0*/  FFMA.FTZ R3, R14.reuse, R11, R3 ;  /* 0x0000000b0e037223 */ /* 0x040fe20000010003 */
[----:B------:R-:W-:-:S03]  /*15e0*/  FMUL.FTZ R59, R14, R109 ;  /* 0x0000006d0e3b7220 */ /* 0x000fc60000410000 */
[C---:B------:R-:W-:Y:S01]  /*15f0*/  FFMA.FTZ R105, R32.reuse, R105, R3 ;  /* 0x0000006920697223 */ /* 0x040fe20000010003 */
[----:B------:R-:W-:Y:S01]  /*1600*/  FMUL.FTZ R57, R32, R109 ;  /* 0x0000006d20397220 */ /* 0x000fe20000410000 */
[----:B------:R-:W-:Y:S06]  /*1610*/  BAR.SYNC.DEFER_BLOCKING 0x0 ;  /* 0x0000000000007b1d */ /* 0x000fec0000010000 */
[----:B------:R-:W-:Y:S05]  /*1620*/  @!P0 BRA `(.L_x_15942) ;  /* 0x00000050007c8947 */ /* 0x000fea0003800000 */
[----:B------:R-:W-:Y:S01]  /*1630*/  IADD3 R58, R92, -0x1, RZ ;  /* 0xffffffff5c3a7810 */ /* 0x000fe20007ffe0ff */
[----:B------:R-:W-:Y:S01]  /*1640*/  FADD.FTZ R55, R18, R18 ;  /* 0x0000001212377221 */ /* 0x000fe20000010000 */
[----:B------:R-:W-:Y:S01]  /*1650*/  SHF.L.U32 R39, R10, 0x10, RZ ;  /* 0x000000100a277819 */ /* 0x000fe200000006ff */
[----:B------:R-:W-:Y:S01]  /*1660*/  FADD.FTZ R54, R12, R12 ;  /* 0x0000000c0c367221 */ /* 0x000fe20000010000 */
[----:B------:R-:W-:Y:S01]  /*1670*/  LEA.HI R3, R58, R58, RZ, 0x1 ;  /* 0x0000003a3a037211 */ /* 0x000fe200078f08ff */
[----:B------:R-:W-:Y:S01]  /*1680*/  FADD.FTZ R53, R20, R20 ;  /* 0x0000001414357221 */ /* 0x000fe20000010000 */
[----:B------:R-:W-:Y:S01]  /*1690*/  FADD.FTZ R49, R14, R14 ;  /* 0x0000000e0e317221 */ /* 0x000fe20000010000 */
[----:B------:R-:W0:Y:S01]  /*16a0*/  LDC R113, c[0x0][0x224] ;  /* 0x00008900ff717b82 */ /* 0x000e220000000800 */
[----:B------:R-:W-:Y:S01]  /*16b0*/  LOP3.LUT R3, R3, 0xfffffe, RZ, 0xc0, !PT ;  /* 0x00fffffe03037812 */ /* 0x000fe200078ec0ff */
[----:B------:R-:W-:Y:S01]  /*16c0*/  ULDC.64 UR6, c[0x0][0x230] ;  /* 0x00008c0000067ab9 */ /* 0x000fe20000000a00 */
[----:B------:R-:W-:Y:S01]  /*16d0*/  FADD.FTZ R51, R22, R22 ;  /* 0x0000001616337221 */ /* 0x000fe20000010000 */
[----:B------:R-:W-:Y:S01]  /*16e0*/  IMAD R34, R110, UR6, RZ ;  /* 0x000000066e227c24 */ /* 0x000fe2000f8e02ff */
[----:B------:R-:W-:Y:S01]  /*16f0*/  IADD3 R58, R58, -R3, RZ ;  /* 0x800000033a3a7210 */ /* 0x000fe20007ffe0ff */
[----:B------:R-:W-:Y:S01]  /*1700*/  IMAD.WIDE.U32 R24, R111, UR6, RZ ;  /* 0x000000066f187c25 */ /* 0x000fe2000f8e00ff */
[----:B------:R-:W-:-:S03]  /*1710*/  SHF.L.U32 R3, R0, 0x10, RZ ;  /* 0x0000001000037819 */ /* 0x000fc600000006ff */
[----:B------:R-:W-:Y:S01]  /*1720*/  FADD.FTZ R0, R16, R16 ;  /* 0x0000001010007221 */ /* 0x000fe20000010000 */
[----:B------:R-:W1:Y:S01]  /*1730*/  LDC R43, c[0x0][0x218] ;  /* 0x00008600ff2b7b82 */ /* 0x000e620000000800 */
[----:B------:R-:W-:Y:S01]  /*1740*/  SHF.L.U32 R45, R33, 0x1, RZ ;  /* 0x00000001212d7819 */ /* 0x000fe200000006ff */
[----:B------:R-:W-:Y:S01]  /*1750*/  IMAD R115, R111, UR7, R34 ;  /* 0x000000076f737c24 */ /* 0x000fe2000f8e0222 */
[----:B------:R-:W-:Y:S01]  /*1760*/  IADD3 R22, R93, R90, RZ ;  /* 0x0000005a5d167210 */ /* 0x000fe20007ffe0ff */
[----:B------:R-:W-:Y:S01]  /*1770*/  FADD.FTZ R38, R39, R108 ;  /* 0x0000006c27267221 */ /* 0x000fe20000010000 */
[----:B------:R-:W-:Y:S01]  /*1780*/  SHF.L.U32 R23, R4, 0x10, RZ ;  /* 0x0000001004177819 */ /* 0x000fe200000006ff */
[----:B------:R-:W-:Y:S01]  /*1790*/  FADD.FTZ R56, R2, R2 ;  /* 0x0000000202387221 */ /* 0x000fe20000010000 */
[----:B------:R-:W-:Y:S01]  /*17a0*/  SHF.L.U32 R5, R5, 0x10, RZ ;  /* 0x0000001005057819 */ /* 0x000fe200000006ff */
[----:B------:R-:W2:Y:S01]  /*17b0*/  LDC.64 R20, c[0x0][0x348] ;  /* 0x0000d200ff147b82 */ /* 0x000ea20000000a00 */
[----:B------:R-:W-:Y:S01]  /*17c0*/  SHF.L.U32 R35, R6, 0x10, RZ ;  /* 0x0000001006237819 */ /* 0x000fe200000006ff */
[----:B------:R-:W-:Y:S01]  /*17d0*/  FADD.FTZ R50, R23, R108 ;  /* 0x0000006c17327221 */ /* 0x000fe20000010000 */
[----:B------:R-:W-:Y:S01]  /*17e0*/  SHF.L.U32 R7, R7, 0x10, RZ ;  /* 0x0000001007077819 */ /* 0x000fe200000006ff */
[----:B------:R-:W-:Y:S01]  /*17f0*/  FADD.FTZ R47, R32, R32 ;  /* 0x00000020202f7221 */ /* 0x000fe20000010000 */
[----:B------:R-:W-:Y:S01]  /*1800*/  SHF.L.U32 R37, R8, 0x10, RZ ;  /* 0x0000001008257819 */ /* 0x000fe200000006ff */
[--C-:B------:R-:W-:Y:S01]  /*1810*/  FADD.FTZ R52, R3, R108.reuse ;  /* 0x0000006c03347221 */ /* 0x100fe20000010000 */
[----:B------:R-:W-:Y:S01]  /*1820*/  SHF.L.U32 R9, R9, 0x10, RZ ;  /* 0x0000001009097819 */ /* 0x000fe200000006ff */
[----:B------:R-:W3:Y:S01]  /*1830*/  LDC.64 R18, c[0x0][0x350] ;  /* 0x0000d400ff127b82 */ /* 0x000ee20000000a00 */
[----:B------:R-:W-:Y:S01]  /*1840*/  ISETP.GE.AND P0, PT, R22, R45, PT ;  /* 0x0000002d1600720c */ /* 0x000fe20003f06270 */
[--C-:B------:R-:W-:Y:S01]  /*1850*/  FADD.FTZ R48, R5, R108.reuse ;  /* 0x0000006c05307221 */ /* 0x100fe20000010000 */
[----:B------:R-:W-:Y:S01]  /*1860*/  LOP3.LUT R188, R104, 0x1f, RZ, 0xc0, !PT ;  /* 0x0000001f68bc7812 */ /* 0x000fe200078ec0ff */
[--C-:B------:R-:W-:Y:S01]  /*1870*/  FADD.FTZ R46, R35, R108.reuse ;  /* 0x0000006c232e7221 */ /* 0x100fe20000010000 */
[----:B------:R-:W-:Y:S01]  /*1880*/  MOV R41, RZ ;  /* 0x000000ff00297202 */ /* 0x000fe20000000f00 */
[--C-:B------:R-:W-:Y:S01]  /*1890*/  FADD.FTZ R44, R7, R108.reuse ;  /* 0x0000006c072c7221 */ /* 0x100fe20000010000 */
[----:B------:R-:W-:Y:S01]  /*18a0*/  MOV R79, RZ ;  /* 0x000000ff004f7202 */ /* 0x000fe20000000f00 */
[----:B------:R-:W4:Y:S01]  /*18b0*/  LDC.64 R16, c[0x0][0x3c8] ;  /* 0x0000f200ff107b82 */ /* 0x000f220000000a00 */
[--C-:B------:R-:W-:Y:S01]  /*18c0*/  FADD.FTZ R42, R37, R108.reuse ;  /* 0x0000006c252a7221 */ /* 0x100fe20000010000 */
[----:B------:R-:W-:Y:S01]  /*18d0*/  P2R R187, PR, RZ, 0x1 ;  /* 0x00000001ffbb7803 */ /* 0x000fe20000000000 */
[----:B------:R-:W-:Y:S01]  /*18e0*/  FADD.FTZ R40, R9, R108 ;  /* 0x0000006c09287221 */ /* 0x000fe20000010000 */
[----:B------:R-:W-:Y:S01]  /*18f0*/  SHF.R.S32.HI R23, RZ, 0x1f, R22 ;  /* 0x0000001fff177819 */ /* 0x000fe20000011416 */
[----:B------:R-:W-:Y:S01]  /*1900*/  UMOV UR5, URZ ;  /* 0x0000003f00057c82 */ /* 0x000fe20008000000 */
[----:B------:R-:W-:Y:S01]  /*1910*/  IADD3 R39, R25, R115, RZ ;  /* 0x0000007319277210 */ /* 0x000fe20007ffe0ff */
[----:B------:R-:W-:Y:S01]  /*1920*/  UMOV UR6, URZ ;  /* 0x0000003f00067c82 */ /* 0x000fe20008000000 */
[----:B------:R-:W0:Y:S01]  /*1930*/  LDC.64 R14, c[0x0][0x360] ;  /* 0x0000d800ff0e7b82 */ /* 0x000e220000000a00 */
[----:B------:R-:W-:Y:S01]  /*1940*/  ULDC UR28, c[0x0][0x21c] ;  /* 0x00008700001c7ab9 */ /* 0x000fe20000000800 */
[----:B------:R-:W-:Y:S01]  /*1950*/  ULDC.64 UR26, c[0x0][0x348] ;  /* 0x0000d200001a7ab9 */ /* 0x000fe20000000a00 */
[----:B------:R-:W-:Y:S01]  /*1960*/  ULDC.64 UR24, c[0x0][0x360] ;  /* 0x0000d80000187ab9 */ /* 0x000fe20000000a00 */
[----:B------:R-:W-:Y:S01]  /*1970*/  ULDC.64 UR16, c[0x0][0x238] ;  /* 0x00008e0000107ab9 */ /* 0x000fe20000000a00 */
[----:B------:R-:W-:Y:S01]  /*1980*/  ULDC.64 UR18, c[0x0][0x250] ;  /* 0x0000940000127ab9 */ /* 0x000fe20000000a00 */
[----:B------:R-:W-:Y:S01]  /*1990*/  ULDC.64 UR22, c[0x0][0x270] ;  /* 0x00009c0000167ab9 */ /* 0x000fe20000000a00 */
[----:B------:R-:W-:Y:S01]  /*19a0*/  ULDC.64 UR20, c[0x0][0x268] ;  /* 0x00009a0000147ab9 */ /* 0x000fe20000000a00 */
[----:B------:R-:W0:Y:S08]  /*19b0*/  LDC.64 R12, c[0x0][0x2d0] ;  /* 0x0000b400ff0c7b82 */ /* 0x000e300000000a00 */
[----:B-1----:R-:W0:Y:S02]  /*19c0*/  LDC.64 R10, c[0x0][0x2e0] ;  /* 0x0000b800ff0a7b82 */ /* 0x002e240000000a00 */
.L_x_15989:
[----:B------:R-:W-:Y:S02]  /*19d0*/  SHF.R.S32.HI R114, RZ, 0x1f, R41 ;  /* 0x0000001fff727819 */ /* 0x000fe40000011429 */
[C---:B------:R-:W-:Y:S02]  /*19e0*/  IADD3 R2, R22.reuse, 0x20, RZ ;  /* 0x0000002016027810 */ /* 0x040fe40007ffe0ff */
[----:B01----:R-:W-:Y:S01]  /*19f0*/  IADD3 R4, R22, 0x40, RZ ;  /* 0x0000004016047810 */ /* 0x003fe20007ffe0ff */
[----:B------:R-:W-:Y:S01]  /*1a00*/  IMAD R6, R114, UR18, RZ ;  /* 0x0000001272067c24 */ /* 0x000fe2000f8e02ff */
[-C--:B------:R-:W-:Y:S02]  /*1a10*/  ISETP.GE.AND P0, PT, R2, R45.reuse, PT ;  /* 0x0000002d0200720c */ /* 0x080fe40003f06270 */
[----:B------:R-:W-:Y:S01]  /*1a20*/  ISETP.GE.AND P5, PT, R4, R45, PT ;  /* 0x0000002d0400720c */ /* 0x000fe20003fa6270 */
[----:B------:R-:W-:Y:S01]  /*1a30*/  IMAD.WIDE.U32 R4, R41, UR18, R22 ;  /* 0x0000001229047c25 */ /* 0x000fe2000f8e0016 */
[----:B------:R-:W-:-:S02]  /*1a40*/  IADD3 R2, R22, 0x60, RZ ;  /* 0x0000006016027810 */ /* 0x000fc40007ffe0ff */
[----:B------:R-:W-:Y:S01]  /*1a50*/  IADD3 R32, R22, 0xc0, RZ ;  /* 0x000000c016207810 */ /* 0x000fe20007ffe0ff */
[----:B------:R-:W-:Y:S01]  /*1a60*/  IMAD R3, R41, UR19, R6 ;  /* 0x0000001329037c24 */ /* 0x000fe2000f8e0206 */
[----:B------:R-:W-:Y:S02]  /*1a70*/  ISETP.GE.AND P4, PT, R2, R45, PT ;  /* 0x0000002d0200720c */ /* 0x000fe40003f86270 */
[----:B------:R-:W-:Y:S02]  /*1a80*/  IADD3 R6, R22, 0x80, RZ ;  /* 0x0000008016067810 */ /* 0x000fe40007ffe0ff */
[----:B------:R-:W-:Y:S02]  /*1a90*/  LEA R2, P1, R4, R95, 0x1 ;  /* 0x0000005f04027211 */ /* 0x000fe400078208ff */
[----:B------:R-:W-:Y:S02]  /*1aa0*/  IADD3 R3, R5, R3, RZ ;  /* 0x0000000305037210 */ /* 0x000fe40007ffe0ff */
[----:B------:R-:W-:-:S02]  /*1ab0*/  ISETP.NE.AND P6, PT, R187, RZ, PT ;  /* 0x000000ffbb00720c */ /* 0x000fc40003fc5270 */
[-C--:B------:R-:W-:Y:S01]  /*1ac0*/  ISETP.GE.AND P3, PT, R6, R45.reuse, PT ;  /* 0x0000002d0600720c */ /* 0x080fe20003f66270 */
[----:B------:R-:W-:Y:S01]  /*1ad0*/  IMAD R6, R114, UR16, RZ ;  /* 0x0000001072067c24 */ /* 0x000fe2000f8e02ff */
[----:B------:R-:W-:Y:S02]  /*1ae0*/  LEA.HI.X R3, R4, R94, R3, 0x1, P1 ;  /* 0x0000005e04037211 */ /* 0x000fe400008f0c03 */
[----:B------:R-:W-:Y:S01]  /*1af0*/  ISETP.GE.AND P1, PT, R32, R45, PT ;  /* 0x0000002d2000720c */ /* 0x000fe20003f26270 */
[----:B------:R-:W-:Y:S01]  /*1b00*/  IMAD R9, R41, UR17, R6 ;  /* 0x0000001129097c24 */ /* 0x000fe2000f8e0206 */
[----:B------:R-:W-:Y:S02]  /*1b10*/  PRMT R32, RZ, 0x7610, R32 ;  /* 0x00007610ff207816 */ /* 0x000fe40000000020 */
[----:B------:R-:W-:Y:S02]  /*1b20*/  MOV R4, R24 ;  /* 0x0000001800047202 */ /* 0x000fe40000000f00 */
[----:B------:R-:W-:-:S02]  /*1b30*/  MOV R5, R39 ;  /* 0x0000002700057202 */ /* 0x000fc40000000f00 */
[C---:B------:R-:W-:Y:S01]  /*1b40*/  IADD3 R34, R22.reuse, 0xe0, RZ ;  /* 0x000000e016227810 */ /* 0x040fe20007ffe0ff */
[----:B------:R-:W2:Y:S01]  /*1b50*/  @!P5 LDG.E.U16 R32, desc[UR12][R2.64+0x80] ;  /* 0x0000800c0220d981 */ /* 0x000ea2000c1e1500 */
[----:B------:R-:W-:Y:S01]  /*1b60*/  PRMT R7, RZ, 0x7610, R7 ;  /* 0x00007610ff077816 */ /* 0x000fe20000000007 */
[----:B------:R-:W-:Y:S01]  /*1b70*/  IMAD.WIDE.U32 R4, R41, UR16, R4 ;  /* 0x0000001029047c25 */ /* 0x000fe2000f8e0004 */
[----:B------:R-:W-:Y:S02]  /*1b80*/  PRMT R6, RZ, 0x7610, R6 ;  /* 0x00007610ff067816 */ /* 0x000fe40000000006 */
[----:B------:R-:W-:Y:S02]  /*1b90*/  IADD3 R8, R22, 0xa0, RZ ;  /* 0x000000a016087810 */ /* 0x000fe40007ffe0ff */
[----:B------:R-:W-:Y:S01]  /*1ba0*/  PRMT R33, RZ, 0x7610, R33 ;  /* 0x00007610ff217816 */ /* 0x000fe20000000021 */
[----:B------:R-:W3:Y:S01]  /*1bb0*/  @!P0 LDG.E.U16 R7, desc[UR12][R2.64+0x40] ;  /* 0x0000400c02078981 */ /* 0x000ee2000c1e1500 */
[----:B------:R-:W-:-:S02]  /*1bc0*/  ISETP.GE.AND P5, PT, R34, R45, PT ;  /* 0x0000002d2200720c */ /* 0x000fc40003fa6270 */
[----:B------:R-:W-:Y:S01]  /*1bd0*/  PRMT R34, RZ, 0x7610, R34 ;  /* 0x00007610ff227816 */ /* 0x000fe20000000022 */
[----:B------:R-:W4:Y:S01]  /*1be0*/  @!P6 LDG.E.U16 R6, desc[UR12][R2.64] ;  /* 0x0000000c0206e981 */ /* 0x000f22000c1e1500 */
[----:B------:R-:W-:Y:S02]  /*1bf0*/  ISETP.GE.AND P2, PT, R8, R45, PT ;  /* 0x0000002d0800720c */ /* 0x000fe40003f46270 */
[----:B0-----:R-:W-:Y:S01]  /*1c00*/  LEA R8, P0, R4, R12, 0x3 ;  /* 0x0000000c04087211 */ /* 0x001fe200078018ff */
[----:B------:R-:W2:Y:S01]  /*1c10*/  @!P4 LDG.E.U16 R33, desc[UR12][R2.64+0xc0] ;  /* 0x0000c00c0221c981 */ /* 0x000ea2000c1e1500 */
[----:B------:R-:W-:Y:S02]  /*1c20*/  IADD3 R5, R5, R9, RZ ;  /* 0x0000000905057210 */ /* 0x000fe40007ffe0ff */
[----:B------:R-:W-:Y:S01]  /*1c30*/  IADD3 R36, R22, 0x100, RZ ;  /* 0x0000010016247810 */ /* 0x000fe20007ffe0ff */
[----:B------:R-:W2:Y:S01]  /*1c40*/  @!P3 LDG.E.U16 R34, desc[UR12][R2.64+0x100] ;  /* 0x0001000c0222b981 */ /* 0x000ea2000c1e1500 */
[----:B------:R-:W-:-:S02]  /*1c50*/  LEA.HI.X R9, R4, R13, R5, 0x3, P0 ;  /* 0x0000000d04097211 */ /* 0x000fc400000f1c05 */
[----:B------:R-:W-:Y:S02]  /*1c60*/  PRMT R112, RZ, 0x7610, R112 ;  /* 0x00007610ff707816 */ /* 0x000fe40000000070 */
[----:B------:R-:W-:Y:S02]  /*1c70*/  PRMT R35, RZ, 0x7610, R35 ;  /* 0x00007610ff237816 */ /* 0x000fe40000000023 */
[----:B------:R-:W-:Y:S01]  /*1c80*/  IADD3 R4, R22, 0x120, RZ ;  /* 0x0000012016047810 */ /* 0x000fe20007ffe0ff */
[----:B------:R-:W2:Y:S01]  /*1c90*/  LDG.E.64 R8, desc[UR12][R8.64] ;  /* 0x0000000c08087981 */ /* 0x000ea2000c1e1b00 */
[----:B------:R-:W-:Y:S02]  /*1ca0*/  ISETP.GE.AND P4, PT, R36, R45, PT ;  /* 0x0000002d2400720c */ /* 0x000fe40003f86270 */
[C---:B------:R-:W-:Y:S01]  /*1cb0*/  IADD3 R36, R22.reuse, 0x140, RZ ;  /* 0x0000014016247810 */ /* 0x040fe20007ffe0ff */
[----:B------:R-:W2:Y:S01]  /*1cc0*/  @!P1 LDG.E.U16 R112, desc[UR12][R2.64+0x180] ;  /* 0x0001800c02709981 */ /* 0x000ea2000c1e1500 */
[----:B------:R-:W-:-:S02]  /*1cd0*/  IADD3 R118, R22, 0x160, RZ ;  /* 0x0000016016767810 */ /* 0x000fc40007ffe0ff */
[-C--:B------:R-:W-:Y:S01]  /*1ce0*/  ISETP.GE.AND P0, PT, R4, R45.reuse, PT ;  /* 0x0000002d0400720c */ /* 0x080fe20003f06270 */
[----:B------:R-:W2:Y:S01]  /*1cf0*/  @!P2 LDG.E.U16 R35, desc[UR12][R2.64+0x140] ;  /* 0x0001400c0223a981 */ /* 0x000ea2000c1e1500 */
[-C--:B------:R-:W-:Y:S02]  /*1d00*/  ISETP.GE.AND P1, PT, R36, R45.reuse, PT ;  /* 0x0000002d2400720c */ /* 0x080fe40003f26270 */
[----:B------:R-:W-:Y:S02]  /*1d10*/  ISETP.GE.AND P2, PT, R118, R45, PT ;  /* 0x0000002d7600720c */ /* 0x000fe40003f46270 */
[----:B------:R-:W-:Y:S02]  /*1d20*/  PRMT R115, RZ, 0x7610, R115 ;  /* 0x00007610ff737816 */ /* 0x000fe40000000073 */
[----:B------:R-:W-:Y:S02]  /*1d30*/  PRMT R116, RZ, 0x7610, R116 ;  /* 0x00007610ff747816 */ /* 0x000fe40000000074 */
[----:B------:R-:W-:-:S02]  /*1d40*/  PRMT R117, RZ, 0x7610, R117 ;  /* 0x00007610ff757816 */ /* 0x000fc40000000075 */
[----:B------:R-:W-:Y:S01]  /*1d50*/  PRMT R118, RZ, 0x7610, R118 ;  /* 0x00007610ff767816 */ /* 0x000fe20000000076 */
[----:B------:R-:W2:Y:S01]  /*1d60*/  @!P5 LDG.E.U16 R115, desc[UR12][R2.64+0x1c0] ;  /* 0x0001c00c0273d981 */ /* 0x000ea2000c1e1500 */
[----:B------:R-:W-:Y:S02]  /*1d70*/  PRMT R119, RZ, 0x7610, R119 ;  /* 0x00007610ff777816 */ /* 0x000fe40000000077 */
[C---:B------:R-:W-:Y:S01]  /*1d80*/  IADD3 R4, R22.reuse, 0x180, RZ ;  /* 0x0000018016047810 */ /* 0x040fe20007ffe0ff */
[----:B------:R-:W2:Y:S01]  /*1d90*/  @!P4 LDG.E.U16 R116, desc[UR12][R2.64+0x200] ;  /* 0x0002000c0274c981 */ /* 0x000ea2000c1e1500 */
[C---:B------:R-:W-:Y:S02]  /*1da0*/  IADD3 R36, R22.reuse, 0x1a0, RZ ;  /* 0x000001a016247810 */ /* 0x040fe40007ffe0ff */
[C---:B------:R-:W-:Y:S01]  /*1db0*/  IADD3 R120, R22.reuse, 0x1c0, RZ ;  /* 0x000001c016787810 */ /* 0x040fe20007ffe0ff */
[----:B------:R-:W2:Y:S01]  /*1dc0*/  @!P0 LDG.E.U16 R117, desc[UR12][R2.64+0x240] ;  /* 0x0002400c02758981 */ /* 0x000ea2000c1e1500 */
[----:B------:R-:W-:-:S02]  /*1dd0*/  IADD3 R122, R22, 0x1e0, RZ ;  /* 0x000001e0167a7810 */ /* 0x000fc40007ffe0ff */
[-C--:B------:R-:W-:Y:S01]  /*1de0*/  ISETP.GE.AND P0, PT, R4, R45.reuse, PT ;  /* 0x0000002d0400720c */ /* 0x080fe20003f06270 */
[----:B------:R-:W2:Y:S01]  /*1df0*/  @!P1 LDG.E.U16 R118, desc[UR12][R2.64+0x280] ;  /* 0x0002800c02769981 */ /* 0x000ea2000c1e1500 */
[----:B------:R-:W-:-:S03]  /*1e00*/  ISETP.GE.AND P1, PT, R36, R45, PT ;  /* 0x0000002d2400720c */ /* 0x000fc60003f26270 */
[----:B------:R-:W2:Y:S01]  /*1e10*/  @!P2 LDG.E.U16 R119, desc[UR12][R2.64+0x2c0] ;  /* 0x0002c00c0277a981 */ /* 0x000ea2000c1e1500 */
[-C--:B------:R-:W-:Y:S02]  /*1e20*/  ISETP.GE.AND P2, PT, R120, R45.reuse, PT ;  /* 0x0000002d7800720c */ /* 0x080fe40003f46270 */
[----:B------:R-:W-:Y:S02]  /*1e30*/  ISETP.GE.AND P3, PT, R122, R45, PT ;  /* 0x0000002d7a00720c */ /* 0x000fe40003f66270 */
[----:B------:R-:W-:Y:S02]  /*1e40*/  PRMT R120, RZ, 0x7610, R120 ;  /* 0x00007610ff787816 */ /* 0x000fe40000000078 */
[----:B------:R-:W-:Y:S02]  /*1e50*/  PRMT R121, RZ, 0x7610, R121 ;  /* 0x00007610ff797816 */ /* 0x000fe40000000079 */
[----:B------:R-:W-:Y:S02]  /*1e60*/  PRMT R122, RZ, 0x7610, R122 ;  /* 0x00007610ff7a7816 */ /* 0x000fe4000000007a */
[----:B------:R-:W-:Y:S01]  /*1e70*/  PRMT R123, RZ, 0x7610, R123 ;  /* 0x00007610ff7b7816 */ /* 0x000fe2000000007b */
[----:B------:R-:W2:Y:S04]  /*1e80*/  @!P0 LDG.E.U16 R120, desc[UR12][R2.64+0x300] ;  /* 0x0003000c02788981 */ /* 0x000ea8000c1e1500 */
[----:B------:R-:W2:Y:S04]  /*1e90*/  @!P1 LDG.E.U16 R121, desc[UR12][R2.64+0x340] ;  /* 0x0003400c02799981 */ /* 0x000ea8000c1e1500 */
[----:B------:R-:W2:Y:S04]  /*1ea0*/  @!P2 LDG.E.U16 R122, desc[UR12][R2.64+0x380] ;  /* 0x0003800c027aa981 */ /* 0x000ea8000c1e1500 */
[----:B------:R0:W2:Y:S01]  /*1eb0*/  @!P3 LDG.E.U16 R123, desc[UR12][R2.64+0x3c0] ;  /* 0x0003c00c027bb981 */ /* 0x0000a2000c1e1500 */
[----:B------:R-:W-:-:S02]  /*1ec0*/  IMAD R36, R110, UR20, RZ ;  /* 0x000000146e247c24 */ /* 0x000fc4000f8e02ff */
[----:B------:R-:W-:-:S04]  /*1ed0*/  IMAD.WIDE.U32 R4, R111, UR20, RZ ;  /* 0x000000146f047c25 */ /* 0x000fc8000f8e00ff */
[----:B------:R-:W-:Y:S02]  /*1ee0*/  IMAD R37, R111, UR21, R36 ;  /* 0x000000156f257c24 */ /* 0x000fe4000f8e0224 */
[----:B------:R-:W-:-:S03]  /*1ef0*/  IMAD R36, R114, UR22, RZ ;  /* 0x0000001672247c24 */ /* 0x000fc6000f8e02ff */
[----:B------:R-:W-:Y:S01]  /*1f00*/  IADD3 R5, R5, R37, RZ ;  /* 0x0000002505057210 */ /* 0x000fe20007ffe0ff */
[C---:B------:R-:W-:Y:S02]  /*1f10*/  IMAD R37, R41.reuse, UR23, R36 ;  /* 0x0000001729257c24 */ /* 0x040fe4000f8e0224 */
[----:B------:R-:W-:Y:S01]  /*1f20*/  IMAD.WIDE.U32 R4, R41, UR22, R4 ;  /* 0x0000001629047c25 */ /* 0x000fe2000f8e0004 */
[----:B------:R-:W1:Y:S04]  /*1f30*/  S2UR UR8, SR_CgaCtaId ;  /* 0x00000000000879c3 */ /* 0x000e680000008800 */
[----:B------:R-:W-:Y:S02]  /*1f40*/  IADD3 R5, R5, R37, RZ ;  /* 0x0000002505057210 */ /* 0x000fe40007ffe0ff */
[----:B------:R-:W-:-:S04]  /*1f50*/  LEA R36, P0, R4, R10, 0x3 ;  /* 0x0000000a04247211 */ /* 0x000fc800078018ff */
[----:B------:R-:W-:Y:S02]  /*1f60*/  LEA.HI.X R37, R4, R11, R5, 0x3, P0 ;  /* 0x0000000b04257211 */ /* 0x000fe400000f1c05 */
[----:B------:R-:W-:-:S04]  /*1f70*/  ISETP.NE.AND P0, PT, R188, RZ, PT ;  /* 0x000000ffbc00720c */ /* 0x000fc80003f05270 */
[----:B------:R-:W-:Y:S01]  /*1f80*/  ISETP.LT.OR P2, PT, R92, 0x2, P0 ;  /* 0x000000025c00780c */ /* 0x000fe20000741670 */
[----:B------:R-:W-:Y:S01]  /*1f90*/  UMOV UR7, 0x400 ;  /* 0x0000040000077882 */ /* 0x000fe20000000000 */
[C---:B0-----:R-:W-:Y:S02]  /*1fa0*/  IADD3 R3, R102.reuse, 0x100, RZ ;  /* 0x0000010066037810 */ /* 0x041fe40007ffe0ff */
[----:B------:R-:W-:Y:S02]  /*1fb0*/  IADD3 R5, R102, 0x120, RZ ;  /* 0x0000012066057810 */ /* 0x000fe40007ffe0ff */
[-C--:B------:R-:W-:Y:S01]  /*1fc0*/  LEA.HI.SX32 R3, R3, R102.reuse, 0x1b ;  /* 0x0000006603037211 */ /* 0x080fe200078fdaff */
[----:B-1----:R-:W-:Y:S01]  /*1fd0*/  ULEA UR7, UR8, UR7, 0x18 ;  /* 0x0000000708077291 */ /* 0x002fe2000f8ec03f */
[----:B------:R-:W-:-:S05]  /*1fe0*/  LEA.HI.SX32 R5, R5, R102, 0x1b ;  /* 0x0000006605057211 */ /* 0x000fca00078fdaff */
[----:B------:R-:W-:Y:S02]  /*1ff0*/  LEA R3, R3, UR7, 0x1 ;  /* 0x0000000703037c11 */ /* 0x000fe4000f8e08ff */
[----:B------:R-:W-:Y:S02]  /*2000*/  LEA R2, R5, UR7, 0x1 ;  /* 0x0000000705027c11 */ /* 0x000fe4000f8e08ff */
[----:B------:R-:W-:Y:S02]  /*2010*/  ISETP.NE.AND P1, PT, R104, RZ, PT ;  /* 0x000000ff6800720c */ /* 0x000fe40003f25270 */
[----:B------:R-:W-:-:S04]  /*2020*/  IADD3 R5, R102, 0x1a0, RZ ;  /* 0x000001a066057810 */ /* 0x000fc80007ffe0ff */
[-C--:B------:R-:W-:Y:S02]  /*2030*/  LEA.HI.SX32 R5, R5, R102.reuse, 0x1b ;  /* 0x0000006605057211 */ /* 0x080fe400078fdaff */
[----:B------:R-:W-:Y:S02]  /*2040*/  SHF.L.U32 R145, R189, 0x10, RZ ;  /* 0x00000010bd917819 */ /* 0x000fe400000006ff */
[----:B------:R-:W-:Y:S01]  /*2050*/  SHF.L.U32 R143, R80, 0x10, RZ ;  /* 0x00000010508f7819 */ /* 0x000fe200000006ff */
[----:B----4-:R-:W-:Y:S04]  /*2060*/  STS.U16 [R89], R6 ;  /* 0x0000000659007388 */ /* 0x010fe80000000400 */
[----:B---3--:R-:W-:Y:S04]  /*2070*/  STS.U16 [R88+0x40], R7 ;  /* 0x0000400758007388 */ /* 0x008fe80000000400 */
[----:B--2---:R-:W-:Y:S04]  /*2080*/  STS.U16 [R87+0x80], R32 ;  /* 0x0000802057007388 */ /* 0x004fe80000000400 */
[----:B------:R-:W-:Y:S04]  /*2090*/  STS.U16 [R86+0xc0], R33 ;  /* 0x0000c02156007388 */ /* 0x000fe80000000400 */
[----:B------:R0:W-:Y:S01]  /*20a0*/  STS.U16 [R85+0x100], R34 ;  /* 0x0001002255007388 */ /* 0x0001e20000000400 */
[----:B------:R-:W-:Y:S01]  /*20b0*/  FMUL.FTZ R125, R8, 1.4426950216293334961 ;  /* 0x3fb8aa3b087d7820 */ /* 0x000fe20000410000 */
[----:B0-----:R-:W0:Y:S01]  /*20c0*/  @!P2 LDC R34, c[0x0][0x21c] ;  /* 0x00008700ff22ab82 */ /* 0x001e220000000800 */
[----:B------:R-:W-:Y:S01]  /*20d0*/  FMUL.FTZ R32, R52, R9 ;  /* 0x0000000934207220 */ /* 0x000fe20000410000 */
[----:B------:R-:W-:Y:S01]  /*20e0*/  IADD3 R7, R102, 0x140, RZ ;  /* 0x0000014066077810 */ /* 0x000fe20007ffe0ff */
[----:B------:R-:W-:Y:S01]  /*20f0*/  FMUL.FTZ R6, R52, R125 ;  /* 0x0000007d34067220 */ /* 0x000fe20000410000 */
[----:B------:R-:W-:Y:S01]  /*2100*/  IADD3 R33, R102, 0x160, RZ ;  /* 0x0000016066217810 */ /* 0x000fe20007ffe0ff */
[----:B------:R-:W-:Y:S01]  /*2110*/  FMUL.RZ R32, R32, 0.15915493667125701904 ;  /* 0x3e22f98320207820 */ /* 0x000fe2000040c000 */
[----:B------:R-:W-:Y:S01]  /*2120*/  STS.U16 [R84+0x140], R35 ;  /* 0x0001402354007388 */ /* 0x000fe20000000400 */
[----:B------:R-:W-:-:S03]  /*2130*/  LEA.HI.SX32 R7, R7, R102, 0x1b ;  /* 0x0000006607077211 */ /* 0x000fc600078fdaff */
[----:B------:R1:W-:Y:S01]  /*2140*/  STS.U16 [R83+0x180], R112 ;  /* 0x0001807053007388 */ /* 0x0003e20000000400 */
[----:B------:R-:W-:Y:S01]  /*2150*/  LEA.HI.SX32 R33, R33, R102, 0x1b ;  /* 0x0000006621217211 */ /* 0x000fe200078fdaff */
[----:B------:R-:W-:Y:S02]  /*2160*/  MUFU.COS R127, R32 ;  /* 0x00000020007f7308 */ /* 0x000fe40000000000 */
[----:B------:R2:W-:Y:S04]  /*2170*/  STS.U16 [R82+0x1c0], R115 ;  /* 0x0001c07352007388 */ /* 0x0005e80000000400 */
[----:B------:R3:W-:Y:S02]  /*2180*/  STS.U16 [R3+0x200], R116 ;  /* 0x0002007403007388 */ /* 0x0007e40000000400 */
[----:B-1----:R-:W1:Y:S02]  /*2190*/  MUFU.EX2 R112, R6 ;  /* 0x0000000600707308 */ /* 0x002e640000000800 */
[----:B------:R4:W-:Y:S01]  /*21a0*/  STS.U16 [R2+0x240], R117 ;  /* 0x0002407502007388 */ /* 0x0009e20000000400 */
[----:B------:R-:W-:-:S05]  /*21b0*/  LEA R7, R7, UR7, 0x1 ;  /* 0x0000000707077c11 */ /* 0x000fca000f8e08ff */
[----:B--2---:R2:W1:Y:S01]  /*21c0*/  MUFU.SIN R115, R32 ;  /* 0x0000002000737308 */ /* 0x0044620000000400 */
[----:B---3--:R-:W-:Y:S02]  /*21d0*/  IADD3 R3, R102, 0x180, RZ ;  /* 0x0000018066037810 */ /* 0x008fe40007ffe0ff */
[----:B----4-:R-:W-:Y:S02]  /*21e0*/  @!P2 IADD3 R2, R92, -0x2, RZ ;  /* 0xfffffffe5c02a810 */ /* 0x010fe40007ffe0ff */
[----:B------:R-:W-:Y:S02]  /*21f0*/  LEA R4, R33, UR7, 0x1 ;  /* 0x0000000721047c11 */ /* 0x000fe4000f8e08ff */
[----:B------:R-:W-:Y:S01]  /*2200*/  IADD3 R33, R102, 0x1c0, RZ ;  /* 0x000001c066217810 */ /* 0x000fe20007ffe0ff */
[----:B0-----:R-:W-:Y:S01]  /*2210*/  @!P2 IMAD R117, R2, R34, R41 ;  /* 0x000000220275a224 */ /* 0x001fe200078e0229 */
[C---:B------:R-:W-:Y:S02]  /*2220*/  IADD3 R35, R102.reuse, 0x1e0, RZ ;  /* 0x000001e066237810 */ /* 0x040fe40007ffe0ff */
[----:B------:R-:W-:Y:S01]  /*2230*/  LEA.HI.SX32 R3, R3, R102, 0x1b ;  /* 0x0000006603037211 */ /* 0x000fe200078fdaff */
[----:B------:R-:W-:Y:S01]  /*2240*/  STS.U16 [R7+0x280], R118 ;  /* 0x0002807607007388 */ /* 0x000fe20000000400 */
[----:B------:R-:W-:-:S02]  /*2250*/  SHF.L.U32 R2, R102, 0x4, RZ ;  /* 0x0000000466027819 */ /* 0x000fc400000006ff */
[-C--:B------:R-:W-:Y:S01]  /*2260*/  LEA.HI.SX32 R33, R33, R102.reuse, 0x1b ;  /* 0x0000006621217211 */ /* 0x080fe200078fdaff */
[----:B------:R0:W-:Y:S01]  /*2270*/  STS.U16 [R4+0x2c0], R119 ;  /* 0x0002c07704007388 */ /* 0x0001e20000000400 */
[----:B------:R-:W-:Y:S02]  /*2280*/  LEA.HI.SX32 R35, R35, R102, 0x1b ;  /* 0x0000006623237211 */ /* 0x000fe400078fdaff */
[----:B------:R-:W-:Y:S02]  /*2290*/  LEA R3, R3, UR7, 0x1 ;  /* 0x0000000703037c11 */ /* 0x000fe4000f8e08ff */
[----:B--2---:R-:W-:Y:S02]  /*22a0*/  LEA R32, R58, R41, 0x8 ;  /* 0x000000293a207211 */ /* 0x004fe400078e40ff */
[----:B------:R-:W-:Y:S02]  /*22b0*/  LEA R33, R33, UR7, 0x1 ;  /* 0x0000000721217c11 */ /* 0x000fe4000f8e08ff */
[----:B0-----:R-:W-:-:S02]  /*22c0*/  LEA R4, R5, UR7, 0x1 ;  /* 0x0000000705047c11 */ /* 0x001fc4000f8e08ff */
[----:B------:R-:W-:Y:S02]  /*22d0*/  LEA.HI.SX32 R5, R2, R2, 0x1b ;  /* 0x0000000202057211 */ /* 0x000fe400078fdaff */
[----:B------:R-:W-:Y:S02]  /*22e0*/  @P1 IADD3 R32, R104, 0x200, RZ ;  /* 0x0000020068201810 */ /* 0x000fe40007ffe0ff */
[----:B------:R-:W-:Y:S01]  /*22f0*/  LEA R6, R35, UR7, 0x1 ;  /* 0x0000000723067c11 */ /* 0x000fe2000f8e08ff */
[----:B------:R-:W-:Y:S01]  /*2300*/  STS.U16 [R3+0x300], R120 ;  /* 0x0003007803007388 */ /* 0x000fe20000000400 */
[----:B------:R-:W-:Y:S01]  /*2310*/  LEA R7, R5, UR7, 0x1 ;  /* 0x0000000705077c11 */ /* 0x000fe2000f8e08ff */
[C---:B-1----:R-:W-:Y:S01]  /*2320*/  FMUL.FTZ R34, R112.reuse, R127 ;  /* 0x0000007f70227220 */ /* 0x042fe20000410000 */
[----:B------:R-:W-:Y:S01]  /*2330*/  FMUL.FTZ R35, R112, R115 ;  /* 0x0000007370237220 */ /* 0x000fe20000410000 */
[----:B------:R0:W-:Y:S01]  /*2340*/  STS.U16 [R4+0x340], R121 ;  /* 0x0003407904007388 */ /* 0x0001e20000000400 */
[----:B------:R-:W-:-:S03]  /*2350*/  LEA R32, R32, UR7, 0x3 ;  /* 0x0000000720207c11 */ /* 0x000fc6000f8e18ff */
[----:B------:R-:W-:Y:S04]  /*2360*/  STS.U16 [R33+0x380], R122 ;  /* 0x0003807a21007388 */ /* 0x000fe80000000400 */
[----:B------:R1:W-:Y:S01]  /*2370*/  STS.U16 [R6+0x3c0], R123 ;  /* 0x0003c07b06007388 */ /* 0x0003e20000000400 */
[----:B------:R-:W-:Y:S01]  /*2380*/  NOP ;  /* 0x0000000000007918 */ /* 0x000fe20000000000 */
[----:B0-----:R-:W-:Y:S02]  /*2390*/  @!P2 IMAD.WIDE R4, R117, 0x10, R30 ;  /* 0x000000107504a825 */ /* 0x001fe400078e021e */
[----:B------:R-:W0:Y:S04]  /*23a0*/  LDS.U16 R147, [R7] ;  /* 0x0000000007937984 */ /* 0x000e280000000400 */
[----:B------:R-:W2:Y:S04]  /*23b0*/  LDS.U16 R112, [R7+0x2] ;  /* 0x0000020007707984 */ /* 0x000ea80000000400 */
        /* <DEDUP_REMOVED lines=12> */
[----:B------:R-:W4:Y:S04]  /*2480*/  LDS.U16 R157, [R7+0x1c] ;  /* 0x00001c00079d7984 */ /* 0x000f280000000400 */
[----:B------:R0:W4:Y:S04]  /*2490*/  LDS.U16 R159, [R7+0x1e] ;  /* 0x00001e00079f7984 */ /* 0x0001280000000400 */
[----:B------:R2:W-:Y:S04]  /*24a0*/  STS.64 [R32+0x10b0], R34 ;  /* 0x0010b02220007388 */ /* 0x0005e80000000a00 */
[----:B------:R-:W5:Y:S01]  /*24b0*/  LDG.E.64 R36, desc[UR12][R36.64] ;  /* 0x0000000c24247981 */ /* 0x000f62000c1e1b00 */
[----:B------:R-:W-:Y:S01]  /*24c0*/  CS2R R2, SRZ ;  /* 0x0000000000027805 */ /* 0x000fe2000001ff00 */
[----:B------:R-:W-:Y:S01]  /*24d0*/  BAR.SYNC.DEFER_BLOCKING 0x0 ;  /* 0x0000000000007b1d */ /* 0x000fe20000010000 */
[-C--:B-1----:R-:W-:Y:S01]  /*24e0*/  FMUL.FTZ R6, R50, R9.reuse ;  /* 0x0000000932067220 */ /* 0x082fe20000410000 */
[----:B------:R-:W-:-:S03]  /*24f0*/  FMUL.FTZ R116, R48, R9 ;  /* 0x0000000930747220 */ /* 0x000fc60000410000 */
[----:B------:R-:W-:Y:S01]  /*2500*/  FMUL.RZ R118, R6, 0.15915493667125701904 ;  /* 0x3e22f98306767820 */ /* 0x000fe2000040c000 */
[-C--:B------:R-:W-:Y:S01]  /*2510*/  FMUL.FTZ R6, R50, R125.reuse ;  /* 0x0000007d32067220 */ /* 0x080fe20000410000 */
[----:B------:R-:W-:Y:S02]  /*2520*/  FMUL.RZ R116, R116, 0.15915493667125701904 ;  /* 0x3e22f98374747820 */ /* 0x000fe4000040c000 */
[----:B------:R-:W-:Y:S08]  /*2530*/  MUFU.SIN R33, R118 ;  /* 0x0000007600217308 */ /* 0x000ff00000000400 */
[----:B------:R-:W-:Y:S01]  /*2540*/  MUFU.COS R119, R118 ;  /* 0x0000007600777308 */ /* 0x000fe20000000000 */
[----:B------:R1:W5:Y:S07]  /*2550*/  @!P2 LDG.E.64 R2, desc[UR12][R4.64+0x8] ;  /* 0x0000080c0402a981 */ /* 0x00036e000c1e1b00 */
[----:B------:R-:W-:Y:S01]  /*2560*/  MUFU.EX2 R6, R6 ;  /* 0x0000000600067308 */ /* 0x000fe20000000800 */
[----:B-1----:R-:W-:-:S07]  /*2570*/  FMUL.FTZ R4, R48, R125 ;  /* 0x0000007d30047220 */ /* 0x002fce0000410000 */
[----:B0-----:R-:W-:Y:S01]  /*2580*/  MUFU.SIN R7, R116 ;  /* 0x0000007400077308 */ /* 0x001fe20000000400 */
[-C--:B------:R-:W-:Y:S01]  /*2590*/  FMUL.FTZ R5, R46, R9.reuse ;  /* 0x000000092e057220 */ /* 0x080fe20000410000 */
[----:B--2---:R-:W-:-:S06]  /*25a0*/  FMUL.FTZ R32, R44, R9 ;  /* 0x000000092c207220 */ /* 0x004fcc0000410000 */
[----:B------:R0:W-:Y:S01]  /*25b0*/  MUFU.COS R129, R116 ;  /* 0x0000007400817308 */ /* 0x0001e20000000000 */
[----:B------:R-:W-:-:S07]  /*25c0*/  FMUL.RZ R120, R5, 0.15915493667125701904 ;  /* 0x3e22f98305787820 */ /* 0x000fce000040c000 */
[----:B------:R-:W1:Y:S01]  /*25d0*/  MUFU.EX2 R4, R4 ;  /* 0x0000000400047308 */ /* 0x000e620000000800 */
[----:B0-----:R-:W-:Y:S01]  /*25e0*/  FMUL.FTZ R116, R42, R9 ;  /* 0x000000092a747220 */ /* 0x001fe20000410000 */
[----:B------:R-:W-:Y:S01]  /*25f0*/  FMUL.RZ R122, R32, 0.15915493667125701904 ;  /* 0x3e22f983207a7820 */ /* 0x000fe2000040c000 */
[----:B------:R-:W-:Y:S02]  /*2600*/  SHF.L.U32 R147, R147, 0x10, RZ ;  /* 0x0000001093937819 */ /* 0x000fe400000006ff */
[----:B------:R-:W-:-:S03]  /*2610*/  FMUL.RZ R124, R116, 0.15915493667125701904 ;  /* 0x3e22f983747c7820 */ /* 0x000fc6000040c000 */
[----:B------:R-:W-:Y:S01]  /*2620*/  MUFU.SIN R130, R120 ;  /* 0x0000007800827308 */ /* 0x000fe20000000400 */
[----:B------:R-:W-:-:S07]  /*2630*/  FMUL.FTZ R32, R44, R125 ;  /* 0x0000007d2c207220 */ /* 0x000fce0000410000 */
[----:B------:R0:W-:Y:S01]  /*2640*/  MUFU.COS R128, R120 ;  /* 0x0000007800807308 */ /* 0x0001e20000000000 */
[----:B------:R-:W-:Y:S01]  /*2650*/  SHF.L.U32 R112, R112, 0x10, RZ ;  /* 0x0000001070707819 */ /* 0x000fe200000006ff */
[----:B-1----:R-:W-:Y:S01]  /*2660*/  FMUL.FTZ R126, R4, R7 ;  /* 0x00000007047e7220 */ /* 0x002fe20000410000 */
[----:B0-----:R-:W-:-:S05]  /*2670*/  FMUL.FTZ R120, R40, R9 ;  /* 0x0000000928787220 */ /* 0x001fca0000410000 */
[----:B------:R-:W-:Y:S01]  /*2680*/  MUFU.SIN R133, R122 ;  /* 0x0000007a00857308 */ /* 0x000fe20000000400 */
[----:B------:R-:W-:Y:S01]  /*2690*/  FMUL.RZ R134, R120, 0.15915493667125701904 ;  /* 0x3e22f98378867820 */ /* 0x000fe2000040c000 */
[----:B------:R-:W-:-:S06]  /*26a0*/  FMUL.FTZ R120, R6, R33 ;  /* 0x0000002106787220 */ /* 0x000fcc0000410000 */
[----:B------:R0:W-:Y:S01]  /*26b0*/  MUFU.COS R151, R122 ;  /* 0x0000007a00977308 */ /* 0x0001e20000000000 */
[----:B------:R-:W-:-:S07]  /*26c0*/  FMUL.FTZ R5, R46, R125 ;  /* 0x0000007d2e057220 */ /* 0x000fce0000410000 */
[----:B------:R-:W-:Y:S01]  /*26d0*/  MUFU.SIN R153, R124 ;  /* 0x0000007c00997308 */ /* 0x000fe20000000400 */
[----:B0-----:R-:W-:Y:S01]  /*26e0*/  FMUL.FTZ R122, R6, R119 ;  /* 0x00000077067a7220 */ /* 0x001fe20000410000 */
[----:B------:R-:W-:-:S06]  /*26f0*/  FMUL.FTZ R6, R38, R9 ;  /* 0x0000000926067220 */ /* 0x000fcc0000410000 */
[----:B------:R0:W-:Y:S01]  /*2700*/  MUFU.COS R165, R124 ;  /* 0x0000007c00a57308 */ /* 0x0001e20000000000 */
[----:B------:R-:W-:Y:S01]  /*2710*/  FMUL.RZ R140, R6, 0.15915493667125701904 ;  /* 0x3e22f983068c7820 */ /* 0x000fe2000040c000 */
[----:B------:R-:W-:Y:S01]  /*2720*/  FMUL.FTZ R6, R52, R112 ;  /* 0x0000007034067220 */ /* 0x000fe20000410000 */
[----:B0-----:R-:W-:Y:S01]  /*2730*/  FMUL.FTZ R124, R4, R129 ;  /* 0x00000081047c7220 */ /* 0x001fe20000410000 */
[----:B------:R-:W-:-:S04]  /*2740*/  FMUL.FTZ R4, R52, R147 ;  /* 0x0000009334047220 */ /* 0x000fc80000410000 */
[----:B------:R-:W-:Y:S01]  /*2750*/  MUFU.EX2 R32, R32 ;  /* 0x0000002000207308 */ /* 0x000fe20000000800 */
[----:B------:R-:W-:Y:S01]  /*2760*/  FMUL.FTZ R161, R145, R4 ;  /* 0x0000000491a17220 */ /* 0x000fe20000410000 */
[----:B------:R-:W-:Y:S01]  /*2770*/  FMUL.FTZ R116, R42, R125 ;  /* 0x0000007d2a747220 */ /* 0x000fe20000410000 */
[----:B---3--:R-:W-:Y:S01]  /*2780*/  SHF.L.U32 R141, R141, 0x10, RZ ;  /* 0x000000108d8d7819 */ /* 0x008fe200000006ff */
[----:B------:R-:W-:Y:S01]  /*2790*/  FMUL.FTZ R163, R145, R6 ;  /* 0x0000000691a37220 */ /* 0x000fe20000410000 */
[----:B------:R-:W-:-:S03]  /*27a0*/  FMUL.FTZ R119, R120, R161 ;  /* 0x000000a178777220 */ /* 0x000fc60000410000 */
[----:B------:R-:W0:Y:S01]  /*27b0*/  MUFU.EX2 R5, R5 ;  /* 0x0000000500057308 */ /* 0x000e220000000800 */
[----:B------:R-:W-:Y:S01]  /*27c0*/  FMUL.FTZ R118, R40, R125 ;  /* 0x0000007d28767220 */ /* 0x000fe20000410000 */
[----:B------:R-:W-:Y:S01]  /*27d0*/  SHF.L.U32 R139, R139, 0x10, RZ ;  /* 0x000000108b8b7819 */ /* 0x000fe200000006ff */
[-C--:B------:R-:W-:Y:S01]  /*27e0*/  FMUL.FTZ R4, R120, R163.reuse ;  /* 0x000000a378047220 */ /* 0x080fe20000410000 */
[----:B------:R-:W-:-:S04]  /*27f0*/  FFMA.FTZ R6, R122, R163, R119 ;  /* 0x000000a37a067223 */ /* 0x000fc80000010077 */
[----:B------:R1:W-:Y:S01]  /*2800*/  MUFU.EX2 R138, R116 ;  /* 0x00000074008a7308 */ /* 0x0003e20000000800 */
[----:B------:R-:W-:Y:S01]  /*2810*/  FFMA.FTZ R119, R122, R161, -R4 ;  /* 0x000000a17a777223 */ /* 0x000fe20000010804 */
[----:B------:R-:W-:Y:S01]  /*2820*/  FMUL.FTZ R132, R38, R125 ;  /* 0x0000007d26847220 */ /* 0x000fe20000410000 */
[----:B-1----:R-:W-:-:S05]  /*2830*/  FMUL.FTZ R116, R50, R141 ;  /* 0x0000008d32747220 */ /* 0x002fca0000410000 */
[----:B------:R1:W-:Y:S01]  /*2840*/  MUFU.EX2 R142, R118 ;  /* 0x00000076008e7308 */ /* 0x0003e20000000800 */
[----:B------:R-:W-:Y:S01]  /*2850*/  FFMA.FTZ R129, R143, R116, R6 ;  /* 0x000000748f817223 */ /* 0x000fe20000010006 */
[----:B-1----:R-:W-:-:S06]  /*2860*/  FMUL.FTZ R118, R50, R139 ;  /* 0x0000008b32767220 */ /* 0x002fcc0000410000 */
[----:B------:R-:W-:Y:S01]  /*2870*/  MUFU.SIN R125, R134 ;  /* 0x00000086007d7308 */ /* 0x000fe20000000400 */
[----:B----4-:R-:W-:Y:S01]  /*2880*/  SHF.L.U32 R135, R135, 0x10, RZ ;  /* 0x0000001087877819 */ /* 0x010fe200000006ff */
[----:B------:R-:W-:-:S06]  /*2890*/  FFMA.FTZ R119, R143, R118, R119 ;  /* 0x000000768f777223 */ /* 0x000fcc0000010077 */
[----:B------:R1:W2:Y:S01]  /*28a0*/  MUFU.COS R33, R134 ;  /* 0x0000008600217308 */ /* 0x0002a20000000000 */
[----:B------:R-:W-:Y:S01]  /*28b0*/  FMUL.FTZ R4, R126, R119 ;  /* 0x000000777e047220 */ /* 0x000fe20000410000 */
[C---:B0-----:R-:W-:Y:S01]  /*28c0*/  FMUL.FTZ R128, R5.reuse, R128 ;  /* 0x0000008005807220 */ /* 0x041fe20000410000 */
[----:B------:R-:W-:Y:S01]  /*28d0*/  FMUL.FTZ R130, R5, R130 ;  /* 0x0000008205827220 */ /* 0x000fe20000410000 */
[----:B------:R-:W-:Y:S01]  /*28e0*/  SHF.L.U32 R137, R137, 0x10, RZ ;  /* 0x0000001089897819 */ /* 0x000fe200000006ff */
[----:B-1----:R-:W-:Y:S01]  /*28f0*/  FMUL.FTZ R134, R32, R133 ;  /* 0x0000008520867220 */ /* 0x002fe20000410000 */
[----:B------:R-:W-:Y:S02]  /*2900*/  FMUL.FTZ R133, R126, R129 ;  /* 0x000000817e857220 */ /* 0x000fe40000410000 */
[----:B------:R-:W-:Y:S01]  /*2910*/  MUFU.EX2 R146, R132 ;  /* 0x0000008400927308 */ /* 0x000fe20000000800 */
[----:B------:R-:W-:Y:S01]  /*2920*/  FMUL.FTZ R150, R48, R135 ;  /* 0x0000008730967220 */ /* 0x000fe20000410000 */
[----:B------:R-:W-:Y:S01]  /*2930*/  FFMA.FTZ R119, R124, R119, -R133 ;  /* 0x000000777c777223 */ /* 0x000fe20000010885 */
[----:B------:R-:W-:-:S05]  /*2940*/  SHF.L.U32 R133, R78, 0x10, RZ ;  /* 0x000000104e857819 */ /* 0x000fca00000006ff */
[----:B------:R-:W0:Y:S01]  /*2950*/  MUFU.COS R7, R140 ;  /* 0x0000008c00077308 */ /* 0x000e220000000000 */
[----:B------:R-:W-:Y:S01]  /*2960*/  FFMA.FTZ R4, R124, R129, R4 ;  /* 0x000000817c047223 */ /* 0x000fe20000010004 */
[----:B------:R-:W-:Y:S01]  /*2970*/  FMUL.FTZ R148, R48, R137 ;  /* 0x0000008930947220 */ /* 0x000fe20000410000 */
[----:B------:R-:W-:-:S05]  /*2980*/  FFMA.FTZ R119, R133, R150, R119 ;  /* 0x0000009685777223 */ /* 0x000fca0000010077 */
[----:B------:R2:W1:Y:S01]  /*2990*/  MUFU.SIN R5, R140 ;  /* 0x0000008c00057308 */ /* 0x0004620000000400 */
[----:B------:R-:W-:Y:S01]  /*29a0*/  FFMA.FTZ R129, R133, R148, R4 ;  /* 0x0000009485817223 */ /* 0x000fe20000010004 */
[----:B------:R-:W-:Y:S01]  /*29b0*/  FMUL.FTZ R4, R130, R119 ;  /* 0x0000007782047220 */ /* 0x000fe20000410000 */
[----:B------:R-:W-:Y:S02]  /*29c0*/  SHF.L.U32 R131, R131, 0x10, RZ ;  /* 0x0000001083837819 */ /* 0x000fe400000006ff */
[----:B------:R-:W-:Y:S01]  /*29d0*/  SHF.L.U32 R127, R127, 0x10, RZ ;  /* 0x000000107f7f7819 */ /* 0x000fe200000006ff */
[----:B------:R-:W-:Y:S01]  /*29e0*/  FFMA.FTZ R6, R128, R129, R4 ;  /* 0x0000008180067223 */ /* 0x000fe20000010004 */
[----:B------:R-:W-:Y:S01]  /*29f0*/  FMUL.FTZ R4, R34, R120 ;  /* 0x0000007822047220 */ /* 0x000fe20000410000 */
[----:B--2---:R-:W-:Y:S01]  /*2a00*/  FMUL.FTZ R140, R142, R33 ;  /* 0x000000218e8c7220 */ /* 0x004fe20000410000 */
[----:B------:R-:W-:Y:S01]  /*2a10*/  FMUL.FTZ R33, R130, R129 ;  /* 0x0000008182217220 */ /* 0x000fe20000410000 */
[----:B0-----:R-:W-:Y:S01]  /*2a20*/  FMUL.FTZ R144, R146, R7 ;  /* 0x0000000792907220 */ /* 0x001fe20000410000 */
[----:B------:R-:W-:Y:S01]  /*2a30*/  SHF.L.U32 R129, R76, 0x10, RZ ;  /* 0x000000104c817819 */ /* 0x000fe200000006ff */
[----:B------:R-:W-:Y:S01]  /*2a40*/  FMUL.FTZ R152, R46, R131 ;  /* 0x000000832e987220 */ /* 0x000fe20000410000 */
[----:B------:R-:W-:Y:S01]  /*2a50*/  FFMA.FTZ R33, R128, R119, -R33 ;  /* 0x0000007780217223 */ /* 0x000fe20000010821 */
[----:B------:R-:W-:Y:S01]  /*2a60*/  FMUL.FTZ R154, R46, R127 ;  /* 0x0000007f2e9a7220 */ /* 0x000fe20000410000 */
[C---:B------:R-:W-:Y:S01]  /*2a70*/  FFMA.FTZ R7, R35.reuse, R122, R4 ;  /* 0x0000007a23077223 */ /* 0x040fe20000010004 */
[----:B-1----:R-:W-:Y:S01]  /*2a80*/  FMUL.FTZ R146, R146, R5 ;  /* 0x0000000592927220 */ /* 0x002fe20000410000 */
[----:B------:R-:W-:Y:S01]  /*2a90*/  FMUL.FTZ R5, R35, R120 ;  /* 0x0000007823057220 */ /* 0x000fe20000410000 */
[----:B------:R-:W-:Y:S01]  /*2aa0*/  FMUL.FTZ R132, R32, R151 ;  /* 0x0000009720847220 */ /* 0x000fe20000410000 */
[C---:B------:R-:W-:Y:S01]  /*2ab0*/  FFMA.FTZ R151, R129.reuse, R152, R6 ;  /* 0x0000009881977223 */ /* 0x040fe20000010006 */
[----:B------:R-:W-:Y:S01]  /*2ac0*/  FFMA.FTZ R119, R129, R154, R33 ;  /* 0x0000009a81777223 */ /* 0x000fe20000010021 */
[----:B------:R-:W-:Y:S01]  /*2ad0*/  FFMA.FTZ R5, R34, R122, -R5 ;  /* 0x0000007a22057223 */ /* 0x000fe20000010805 */
[----:B------:R-:W-:Y:S01]  /*2ae0*/  FMUL.FTZ R33, R126, R7 ;  /* 0x000000077e217220 */ /* 0x000fe20000410000 */
[C---:B------:R-:W-:Y:S01]  /*2af0*/  FMUL.FTZ R136, R138.reuse, R165 ;  /* 0x000000a58a887220 */ /* 0x040fe20000410000 */
[----:B------:R-:W-:Y:S01]  /*2b00*/  FMUL.FTZ R138, R138, R153 ;  /* 0x000000998a8a7220 */ /* 0x000fe20000410000 */
[----:B------:R-:W-:Y:S01]  /*2b10*/  FMUL.FTZ R153, R134, R151 ;  /* 0x0000009786997220 */ /* 0x000fe20000410000 */
[----:B------:R-:W-:Y:S01]  /*2b20*/  SHF.L.U32 R123, R123, 0x10, RZ ;  /* 0x000000107b7b7819 */ /* 0x000fe200000006ff */
[-C--:B------:R-:W-:Y:S01]  /*2b30*/  FFMA.FTZ R33, R124, R5.reuse, -R33 ;  /* 0x000000057c217223 */ /* 0x080fe20000010821 */
[----:B------:R-:W-:Y:S01]  /*2b40*/  FMUL.FTZ R5, R126, R5 ;  /* 0x000000057e057220 */ /* 0x000fe20000410000 */
        /* <DEDUP_REMOVED lines=18> */
[----:B------:R-:W-:Y:S01]  /*2c70*/  FMUL.FTZ R151, R138, R151 ;  /* 0x000000978a977220 */ /* 0x000fe20000410000 */
[----:B------:R-:W-:Y:S01]  /*2c80*/  FMUL.FTZ R160, R42, R115 ;  /* 0x000000732aa07220 */ /* 0x000fe20000410000 */
[----:B------:R-:W-:Y:S01]  /*2c90*/  FFMA.FTZ R33, R128, R5, R33 ;  /* 0x0000000580217223 */ /* 0x000fe20000010021 */
[----:B------:R-:W-:Y:S01]  /*2ca0*/  FMUL.FTZ R5, R134, R7 ;  /* 0x0000000786057220 */ /* 0x000fe20000410000 */
[----:B------:R-:W-:Y:S01]  /*2cb0*/  FFMA.FTZ R151, R136, R153, -R151 ;  /* 0x0000009988977223 */ /* 0x000fe20000010897 */
[----:B------:R-:W-:Y:S01]  /*2cc0*/  FFMA.FTZ R153, R119, R160, R4 ;  /* 0x000000a077997223 */ /* 0x000fe20000010004 */
[-C--:B------:R-:W-:Y:S01]  /*2cd0*/  FMUL.FTZ R4, R134, R33.reuse ;  /* 0x0000002186047220 */ /* 0x080fe20000410000 */
[----:B------:R-:W-:-:S03]  /*2ce0*/  FFMA.FTZ R5, R132, R33, R5 ;  /* 0x0000002184057223 */ /* 0x000fc60000010005 */
[----:B------:R-:W-:Y:S01]  /*2cf0*/  FFMA.FTZ R7, R132, R7, -R4 ;  /* 0x0000000784077223 */ /* 0x000fe20000010804 */
[----:B------:R-:W-:Y:S01]  /*2d00*/  FMUL.FTZ R33, R138, R5 ;  /* 0x000000058a217220 */ /* 0x000fe20000410000 */
[----:B------:R-:W-:-:S03]  /*2d10*/  ISETP.NE.AND P2, PT, R104, 0x1f, PT ;  /* 0x0000001f6800780c */ /* 0x000fc60003f45270 */
[-C--:B------:R-:W-:Y:S01]  /*2d20*/  FFMA.FTZ R33, R136, R7.reuse, -R33 ;  /* 0x0000000788217223 */ /* 0x080fe20000010821 */
[----:B------:R-:W-:-:S03]  /*2d30*/  FMUL.FTZ R7, R138, R7 ;  /* 0x000000078a077220 */ /* 0x000fc60000410000 */
[----:B------:R-:W-:Y:S01]  /*2d40*/  FMUL.FTZ R4, R142, R33 ;  /* 0x000000218e047220 */ /* 0x000fe20000410000 */
[----:B------:R-:W-:-:S04]  /*2d50*/  FFMA.FTZ R7, R136, R5, R7 ;  /* 0x0000000588077223 */ /* 0x000fc80000010007 */
[-C--:B------:R-:W-:Y:S01]  /*2d60*/  FMUL.FTZ R5, R142, R7.reuse ;  /* 0x000000078e057220 */ /* 0x080fe20000410000 */
[----:B------:R-:W-:Y:S01]  /*2d70*/  FFMA.FTZ R7, R140, R7, R4 ;  /* 0x000000078c077223 */ /* 0x000fe20000010004 */
[----:B------:R-:W-:Y:S02]  /*2d80*/  @P2 LEA R32, R104, UR7, 0x3 ;  /* 0x0000000768202c11 */ /* 0x000fe4000f8e18ff */
[----:B------:R-:W-:Y:S01]  /*2d90*/  FFMA.FTZ R5, R140, R33, -R5 ;  /* 0x000000218c057223 */ /* 0x000fe20000010805 */
[----:B------:R-:W-:Y:S01]  /*2da0*/  FMUL.FTZ R33, R146, R7 ;  /* 0x0000000792217220 */ /* 0x000fe20000410000 */
[----:B------:R-:W-:-:S03]  /*2db0*/  SHF.L.U32 R117, R117, 0x10, RZ ;  /* 0x0000001075757819 */ /* 0x000fc600000006ff */
[----:B------:R-:W-:Y:S02]  /*2dc0*/  FFMA.FTZ R176, R144, R5, -R33 ;  /* 0x0000000590b07223 */ /* 0x000fe40000010821 */
[----:B------:R-:W0:Y:S01]  /*2dd0*/  @P2 LDS.64 R32, [R32+0x20b8] ;  /* 0x0020b80020202984 */ /* 0x000e220000000a00 */
[----:B------:R-:W-:-:S04]  /*2de0*/  FMUL.FTZ R162, R42, R117 ;  /* 0x000000752aa27220 */ /* 0x000fc80000410000 */
[----:B------:R-:W-:Y:S01]  /*2df0*/  FFMA.FTZ R151, R119, R162, R151 ;  /* 0x000000a277977223 */ /* 0x000fe20000010097 */
[----:B------:R-:W-:-:S03]  /*2e00*/  SHF.L.U32 R149, R149, 0x10, RZ ;  /* 0x0000001095957819 */ /* 0x000fc600000006ff */
[C---:B------:R-:W-:Y:S01]  /*2e10*/  FMUL.FTZ R6, R142.reuse, R151 ;  /* 0x000000978e067220 */ /* 0x040fe20000410000 */
[----:B------:R-:W-:Y:S01]  /*2e20*/  SHF.L.U32 R155, R155, 0x10, RZ ;  /* 0x000000109b9b7819 */ /* 0x000fe200000006ff */
[-C--:B------:R-:W-:Y:S02]  /*2e30*/  FMUL.FTZ R165, R142, R153.reuse ;  /* 0x000000998ea57220 */ /* 0x080fe40000410000 */
[----:B------:R-:W-:Y:S01]  /*2e40*/  FFMA.FTZ R6, R140, R153, R6 ;  /* 0x000000998c067223 */ /* 0x000fe20000010006 */
[----:B------:R-:W-:Y:S01]  /*2e50*/  SHF.L.U32 R153, R70, 0x10, RZ ;  /* 0x0000001046997819 */ /* 0x000fe200000006ff */
[----:B------:R-:W-:Y:S01]  /*2e60*/  FMUL.FTZ R164, R40, R149 ;  /* 0x0000009528a47220 */ /* 0x000fe20000410000 */
[----:B------:R-:W-:Y:S01]  /*2e70*/  FFMA.FTZ R165, R140, R151, -R165 ;  /* 0x000000978ca57223 */ /* 0x000fe200000108a5 */
[----:B------:R-:W-:Y:S02]  /*2e80*/  FMUL.FTZ R166, R40, R155 ;  /* 0x0000009b28a67220 */ /* 0x000fe40000410000 */
[----:B------:R-:W-:-:S02]  /*2e90*/  FFMA.FTZ R151, R153, R164, R6 ;  /* 0x000000a499977223 */ /* 0x000fc40000010006 */
[----:B------:R-:W-:Y:S02]  /*2ea0*/  FFMA.FTZ R165, R153, R166, R165 ;  /* 0x000000a699a57223 */ /* 0x000fe400000100a5 */
[C---:B------:R-:W-:Y:S01]  /*2eb0*/  FMUL.FTZ R167, R146.reuse, R151 ;  /* 0x0000009792a77220 */ /* 0x040fe20000410000 */
[----:B------:R-:W-:Y:S01]  /*2ec0*/  SHF.L.U32 R157, R157, 0x10, RZ ;  /* 0x000000109d9d7819 */ /* 0x000fe200000006ff */
[-C--:B------:R-:W-:Y:S01]  /*2ed0*/  FMUL.FTZ R6, R146, R165.reuse ;  /* 0x000000a592067220 */ /* 0x080fe20000410000 */
[----:B------:R-:W-:Y:S01]  /*2ee0*/  SHF.L.U32 R159, R159, 0x10, RZ ;  /* 0x000000109f9f7819 */ /* 0x000fe200000006ff */
[C---:B------:R-:W-:Y:S02]  /*2ef0*/  FFMA.FTZ R178, R144.reuse, R165, -R167 ;  /* 0x000000a590b27223 */ /* 0x040fe400000108a7 */
[----:B------:R-:W-:Y:S01]  /*2f00*/  FFMA.FTZ R165, R144, R151, R6 ;  /* 0x0000009790a57223 */ /* 0x000fe20000010006 */
[----:B------:R-:W-:Y:S01]  /*2f10*/  SHF.L.U32 R151, R68, 0x10, RZ ;  /* 0x0000001044977819 */ /* 0x000fe200000006ff */
[----:B------:R-:W-:Y:S01]  /*2f20*/  FMUL.FTZ R4, R146, R5 ;  /* 0x0000000592047220 */ /* 0x000fe20000410000 */
[C---:B------:R-:W-:Y:S01]  /*2f30*/  FMUL.FTZ R170, R38.reuse, R157 ;  /* 0x0000009d26aa7220 */ /* 0x040fe20000410000 */
[----:B------:R-:W-:Y:S01]  /*2f40*/  FMUL.FTZ R168, R38, R159 ;  /* 0x0000009f26a87220 */ /* 0x000fe20000410000 */
[----:B------:R-:W-:Y:S01]  /*2f50*/  BSSY B0, `(.L_x_15943) ;  /* 0x0000010000007945 */ /* 0x000fe20003800000 */
[----:B------:R-:W-:Y:S01]  /*2f60*/  FFMA.FTZ R7, R144, R7, R4 ;  /* 0x0000000790077223 */ /* 0x000fe20000010004 */
[C---:B------:R-:W-:Y:S01]  /*2f70*/  FFMA.FTZ R178, R151.reuse, R170, R178 ;  /* 0x000000aa97b27223 */ /* 0x040fe200000100b2 */
        /* <DEDUP_REMOVED lines=13> */
.L_x_15944:
[----:B------:R-:W-:Y:S05]  /*3050*/  BSYNC B0 ;  /* 0x0000000000007941 */ /* 0x000fea0003800000 */
.L_x_15943:
[----:B------:R-:W3:Y:S01]  /*3060*/  SHFL.UP PT, R6, R178, 0x1, RZ ;  /* 0x04200000b2067989 */ /* 0x000ee200000e00ff */
[----:B------:R-:W-:Y:S01]  /*3070*/  ISETP.GE.AND P3, PT, R102, 0x1, PT ;  /* 0x000000016600780c */ /* 0x000fe20003f66270 */
[C---:B-----5:R-:W-:Y:S01]  /*3080*/  FMUL.FTZ R173, R47.reuse, R37 ;  /* 0x000000252fad7220 */ /* 0x060fe20000410000 */
[-C--:B------:R-:W-:Y:S01]  /*3090*/  FMUL.FTZ R179, R47, R36.reuse ;  /* 0x000000242fb37220 */ /* 0x080fe20000410000 */
[----:B-1----:R-:W1:Y:S01]  /*30a0*/  SHFL.UP PT, R4, R176, 0x1, RZ ;  /* 0x04200000b0047989 */ /* 0x002e6200000e00ff */
[----:B------:R-:W-:Y:S01]  /*30b0*/  FMUL.FTZ R171, R49, R36 ;  /* 0x0000002431ab7220 */ /* 0x000fe20000410000 */
[----:B------:R-:W-:Y:S01]  /*30c0*/  ISETP.GE.OR P0, PT, R92, R113, P0 ;  /* 0x000000715c00720c */ /* 0x000fe20000706670 */
[----:B------:R-:W-:Y:S01]  /*30d0*/  BSSY B0, `(.L_x_15945) ;  /* 0x00000c7000007945 */ /* 0x000fe20003800000 */
[----:B------:R-:W4:Y:S04]  /*30e0*/  SHFL.UP PT, R165, R180, 0x1, RZ ;  /* 0x04200000b4a57989 */ /* 0x000f2800000e00ff */
[----:B------:R-:W0:Y:S04]  /*30f0*/  SHFL.UP PT, R5, R7, 0x1, RZ ;  /* 0x0420000007057989 */ /* 0x000e2800000e00ff */
[----:B------:R-:W-:Y:S01]  /*3100*/  SHFL.IDX PT, R3, R3, RZ, 0x1f ;  /* 0x00001fff03037589 */ /* 0x000fe200000e0000 */
[C---:B---3--:R-:W-:Y:S01]  /*3110*/  FMUL.FTZ R169, R7.reuse, R6 ;  /* 0x0000000607a97220 */ /* 0x048fe20000410000 */
[C---:B-1----:R-:W-:Y:S01]  /*3120*/  FMUL.FTZ R172, R7.reuse, R4 ;  /* 0x0000000407ac7220 */ /* 0x042fe20000410000 */
[----:B----4-:R-:W-:-:S02]  /*3130*/  FMUL.FTZ R167, R7, R165 ;  /* 0x000000a507a77220 */ /* 0x010fc40000410000 */
[C---:B------:R-:W-:Y:S01]  /*3140*/  FFMA.FTZ R169, R176.reuse, R165, R169 ;  /* 0x000000a5b0a97223 */ /* 0x040fe200000100a9 */
[CC--:B0-----:R-:W-:Y:S01]  /*3150*/  FFMA.FTZ R172, R176.reuse, R5.reuse, R172 ;  /* 0x00000005b0ac7223 */ /* 0x0c1fe200000100ac */
[----:B------:R-:W-:Y:S01]  /*3160*/  FFMA.FTZ R167, R176, R6, -R167 ;  /* 0x00000006b0a77223 */ /* 0x000fe200000108a7 */
[C---:B------:R-:W-:Y:S01]  /*3170*/  FMUL.FTZ R5, R7.reuse, R5 ;  /* 0x0000000507057220 */ /* 0x040fe20000410000 */
        /* <DEDUP_REMOVED lines=11> */
[----:B------:R-:W-:Y:S01]  /*3230*/  FFMA.FTZ R169, R176, R165, -R169 ;  /* 0x000000a5b0a97223 */ /* 0x000fe200000108a9 */
[----:B---3--:R-:W-:Y:S01]  /*3240*/  FMUL.FTZ R6, R172, R5 ;  /* 0x00000005ac067220 */ /* 0x008fe20000410000 */
[----:B------:R-:W-:Y:S02]  /*3250*/  FFMA.FTZ R165, R176, R167, R174 ;  /* 0x000000a7b0a57223 */ /* 0x000fe400000100ae */
[----:B------:R-:W-:Y:S01]  /*3260*/  @P3 FADD.FTZ R178, R178, R169 ;  /* 0x000000a9b2b23221 */ /* 0x000fe20000010000 */
[----:B------:R-:W-:Y:S01]  /*3270*/  FMUL.FTZ R169, R144, R173 ;  /* 0x000000ad90a97220 */ /* 0x000fe20000410000 */
[-C--:B----4-:R-:W-:Y:S01]  /*3280*/  FMUL.FTZ R4, R172, R7.reuse ;  /* 0x00000007ac047220 */ /* 0x090fe20000410000 */
[----:B------:R-:W-:Y:S01]  /*3290*/  FFMA.FTZ R7, R176, R7, R6 ;  /* 0x00000007b0077223 */ /* 0x000fe20000010006 */
[----:B------:R-:W-:Y:S01]  /*32a0*/  FMUL.FTZ R167, R49, R37 ;  /* 0x0000002531a77220 */ /* 0x000fe20000410000 */
[----:B------:R-:W-:Y:S01]  /*32b0*/  FFMA.FTZ R6, -R146, R179, -R169 ;  /* 0x000000b392067223 */ /* 0x000fe200000109a9 */
[----:B------:R-:W-:Y:S01]  /*32c0*/  @P3 FFMA.FTZ R176, R176, R5, -R4 ;  /* 0x00000005b0b03223 */ /* 0x000fe20000010804 */
[----:B------:R-:W-:Y:S01]  /*32d0*/  FMUL.FTZ R5, R146, R173 ;  /* 0x000000ad92057220 */ /* 0x000fe20000410000 */
[----:B------:R-:W-:Y:S01]  /*32e0*/  @P3 FADD.FTZ R180, R180, R165 ;  /* 0x000000a5b4b43221 */ /* 0x000fe20000010000 */
[----:B------:R-:W-:Y:S01]  /*32f0*/  FSEL R7, R172, R7, !P3 ;  /* 0x00000007ac077208 */ /* 0x000fe20005800000 */
[----:B------:R-:W-:Y:S01]  /*3300*/  FADD.FTZ R169, -R167, R6 ;  /* 0x00000006a7a97221 */ /* 0x000fe20000010100 */
[----:B------:R-:W-:Y:S01]  /*3310*/  FFMA.FTZ R4, R144, R179, -R5 ;  /* 0x000000b390047223 */ /* 0x000fe20000010805 */
[----:B------:R-:W0:Y:S01]  /*3320*/  SHFL.UP PT, R6, R178, 0x4, RZ ;  /* 0x04800000b2067989 */ /* 0x000e2200000e00ff */
[----:B------:R-:W-:Y:S01]  /*3330*/  ISETP.GE.AND P3, PT, R102, 0x4, PT ;  /* 0x000000046600780c */ /* 0x000fe20003f66270 */
[C---:B------:R-:W-:Y:S01]  /*3340*/  FMUL.FTZ R175, R142.reuse, -R169 ;  /* 0x800000a98eaf7220 */ /* 0x040fe20000410000 */
[----:B------:R-:W-:Y:S01]  /*3350*/  FADD.FTZ R165, R171, R4 ;  /* 0x00000004aba57221 */ /* 0x000fe20000010000 */
[----:B------:R-:W1:Y:S03]  /*3360*/  SHFL.UP PT, R172, R180, 0x4, RZ ;  /* 0x04800000b4ac7989 */ /* 0x000e6600000e00ff */
[-C--:B------:R-:W-:Y:S01]  /*3370*/  FMUL.FTZ R182, R142, -R165.reuse ;  /* 0x800000a58eb67220 */ /* 0x080fe20000410000 */
[----:B------:R-:W3:Y:S01]  /*3380*/  SHFL.UP PT, R4, R176, 0x4, RZ ;  /* 0x04800000b0047989 */ /* 0x000ee200000e00ff */
[C---:B------:R-:W-:Y:S01]  /*3390*/  FFMA.FTZ R174, R140.reuse, R165, -R175 ;  /* 0x000000a58cae7223 */ /* 0x040fe200000108af */
[C---:B------:R-:W-:Y:S01]  /*33a0*/  FMUL.FTZ R165, R51.reuse, R36 ;  /* 0x0000002433a57220 */ /* 0x040fe20000410000 */
[----:B------:R-:W-:Y:S01]  /*33b0*/  FFMA.FTZ R182, R140, R169, R182 ;  /* 0x000000a98cb67223 */ /* 0x000fe200000100b6 */
[----:B------:R-:W4:Y:S01]  /*33c0*/  SHFL.UP PT, R5, R7, 0x4, RZ ;  /* 0x0480000007057989 */ /* 0x000f2200000e00ff */
[----:B------:R-:W-:Y:S01]  /*33d0*/  FMUL.FTZ R169, R51, R37 ;  /* 0x0000002533a97220 */ /* 0x000fe20000410000 */
[----:B------:R-:W-:-:S03]  /*33e0*/  FADD.FTZ R175, R165, R174 ;  /* 0x000000aea5af7221 */ /* 0x000fc60000010000 */
[----:B------:R-:W-:Y:S01]  /*33f0*/  FADD.FTZ R177, -R169, R182 ;  /* 0x000000b6a9b17221 */ /* 0x000fe20000010100 */
[----:B------:R-:W-:-:S03]  /*3400*/  FMUL.FTZ R174, R138, -R175 ;  /* 0x800000af8aae7220 */ /* 0x000fc60000410000 */
[-C--:B------:R-:W-:Y:S01]  /*3410*/  FMUL.FTZ R181, R138, -R177.reuse ;  /* 0x800000b18ab57220 */ /* 0x080fe20000410000 */
[----:B------:R-:W-:-:S03]  /*3420*/  FFMA.FTZ R185, R136, R177, R174 ;  /* 0x000000b188b97223 */ /* 0x000fc600000100ae */
[----:B------:R-:W-:Y:S01]  /*3430*/  FFMA.FTZ R183, R136, R175, -R181 ;  /* 0x000000af88b77223 */ /* 0x000fe200000108b5 */
[C---:B0-----:R-:W-:Y:S01]  /*3440*/  FMUL.FTZ R181, R7.reuse, R6 ;  /* 0x0000000607b57220 */ /* 0x041fe20000410000 */
[----:B-1----:R-:W-:-:S03]  /*3450*/  FMUL.FTZ R177, R7, R172 ;  /* 0x000000ac07b17220 */ /* 0x002fc60000410000 */
[C---:B------:R-:W-:Y:S01]  /*3460*/  FFMA.FTZ R181, R176.reuse, R172, R181 ;  /* 0x000000acb0b57223 */ /* 0x040fe200000100b5 */
[----:B------:R-:W-:Y:S01]  /*3470*/  FMUL.FTZ R172, R53, R37 ;  /* 0x0000002535ac7220 */ /* 0x000fe20000410000 */
[C---:B---3--:R-:W-:Y:S01]  /*3480*/  FMUL.FTZ R174, R7.reuse, R4 ;  /* 0x0000000407ae7220 */ /* 0x048fe20000410000 */
[----:B------:R-:W-:Y:S01]  /*3490*/  FFMA.FTZ R177, R176, R6, -R177 ;  /* 0x00000006b0b17223 */ /* 0x000fe200000108b1 */
[----:B------:R-:W-:Y:S01]  /*34a0*/  @P3 FADD.FTZ R180, R180, R181 ;  /* 0x000000b5b4b43221 */ /* 0x000fe20000010000 */
[----:B------:R-:W-:Y:S01]  /*34b0*/  FADD.FTZ R185, -R172, R185 ;  /* 0x000000b9acb97221 */ /* 0x000fe20000010100 */
[-C--:B----4-:R-:W-:Y:S01]  /*34c0*/  FMUL.FTZ R175, R7, R5.reuse ;  /* 0x0000000507af7220 */ /* 0x090fe20000410000 */
[----:B------:R-:W-:Y:S01]  /*34d0*/  FFMA.FTZ R182, R176, R5, R174 ;  /* 0x00000005b0b67223 */ /* 0x000fe200000100ae */
[----:B------:R-:W-:Y:S01]  /*34e0*/  FMUL.FTZ R174, R53, R36 ;  /* 0x0000002435ae7220 */ /* 0x000fe20000410000 */
[----:B------:R-:W-:Y:S01]  /*34f0*/  @P3 FADD.FTZ R178, R178, R177 ;  /* 0x000000b1b2b23221 */ /* 0x000fe20000010000 */
[----:B------:R-:W-:Y:S01]  /*3500*/  @P3 FFMA.FTZ R176, R176, R4, -R175 ;  /* 0x00000004b0b03223 */ /* 0x000fe200000108af */
[----:B------:R-:W-:Y:S01]  /*3510*/  FMUL.FTZ R177, R134, -R185 ;  /* 0x800000b986b17220 */ /* 0x000fe20000410000 */
[----:B------:R-:W-:Y:S01]  /*3520*/  FSEL R182, R7, R182, !P3 ;  /* 0x000000b607b67208 */ /* 0x000fe20005800000 */
[----:B------:R-:W-:Y:S01]  /*3530*/  FADD.FTZ R175, R174, R183 ;  /* 0x000000b7aeaf7221 */ /* 0x000fe20000010000 */
[----:B------:R-:W0:Y:S01]  /*3540*/  SHFL.UP PT, R181, R178, 0x8, RZ ;  /* 0x05000000b2b57989 */ /* 0x000e2200000e00ff */
[----:B------:R-:W-:-:S02]  /*3550*/  ISETP.GE.AND P3, PT, R102, 0x8, PT ;  /* 0x000000086600780c */ /* 0x000fc40003f66270 */
[-C--:B------:R-:W-:Y:S01]  /*3560*/  FMUL.FTZ R6, R134, -R175.reuse ;  /* 0x800000af86067220 */ /* 0x080fe20000410000 */
[----:B------:R-:W1:Y:S01]  /*3570*/  SHFL.UP PT, R5, R176, 0x8, RZ ;  /* 0x05000000b0057989 */ /* 0x000e6200000e00ff */
[----:B------:R-:W-:Y:S01]  /*3580*/  FFMA.FTZ R4, R132, R175, -R177 ;  /* 0x000000af84047223 */ /* 0x000fe200000108b1 */
[----:B------:R-:W-:Y:S01]  /*3590*/  FMUL.FTZ R177, R54, R37 ;  /* 0x0000002536b17220 */ /* 0x000fe20000410000 */
[----:B------:R-:W-:Y:S01]  /*35a0*/  FFMA.FTZ R6, R132, R185, R6 ;  /* 0x000000b984067223 */ /* 0x000fe20000010006 */
[----:B------:R-:W3:Y:S01]  /*35b0*/  SHFL.UP PT, R183, R180, 0x8, RZ ;  /* 0x05000000b4b77989 */ /* 0x000ee200000e00ff */
[----:B------:R-:W-:Y:S02]  /*35c0*/  FMUL.FTZ R175, R54, R36 ;  /* 0x0000002436af7220 */ /* 0x000fe40000410000 */
[----:B------:R-:W-:Y:S01]  /*35d0*/  FADD.FTZ R191, -R177, R6 ;  /* 0x00000006b1bf7221 */ /* 0x000fe20000010100 */
[----:B------:R-:W4:Y:S01]  /*35e0*/  SHFL.UP PT, R7, R182, 0x8, RZ ;  /* 0x05000000b6077989 */ /* 0x000f2200000e00ff */
[----:B------:R-:W-:-:S02]  /*35f0*/  FADD.FTZ R185, R175, R4 ;  /* 0x00000004afb97221 */ /* 0x000fc40000010000 */
[C---:B------:R-:W-:Y:S02]  /*3600*/  FMUL.FTZ R193, R130.reuse, -R191 ;  /* 0x800000bf82c17220 */ /* 0x040fe40000410000 */
[-C--:B------:R-:W-:Y:S02]  /*3610*/  FMUL.FTZ R4, R130, -R185.reuse ;  /* 0x800000b982047220 */ /* 0x080fe40000410000 */
[C---:B------:R-:W-:Y:S02]  /*3620*/  FFMA.FTZ R195, R128.reuse, R185, -R193 ;  /* 0x000000b980c37223 */ /* 0x040fe400000108c1 */
[----:B------:R-:W-:Y:S01]  /*3630*/  FFMA.FTZ R186, R128, R191, R4 ;  /* 0x000000bf80ba7223 */ /* 0x000fe20000010004 */
[C---:B0-----:R-:W-:Y:S01]  /*3640*/  FMUL.FTZ R184, R182.reuse, R181 ;  /* 0x000000b5b6b87220 */ /* 0x041fe20000410000 */
[C---:B-1----:R-:W-:Y:S01]  /*3650*/  FMUL.FTZ R185, R182.reuse, R5 ;  /* 0x00000005b6b97220 */ /* 0x042fe20000410000 */
[-C--:B---3--:R-:W-:Y:S02]  /*3660*/  FMUL.FTZ R6, R182, R183.reuse ;  /* 0x000000b7b6067220 */ /* 0x088fe40000410000 */
[----:B------:R-:W-:Y:S01]  /*3670*/  FFMA.FTZ R183, R176, R183, R184 ;  /* 0x000000b7b0b77223 */ /* 0x000fe200000100b8 */
[-C--:B----4-:R-:W-:Y:S01]  /*3680*/  FMUL.FTZ R4, R182, R7.reuse ;  /* 0x00000007b6047220 */ /* 0x090fe20000410000 */
[C---:B------:R-:W-:Y:S01]  /*3690*/  FFMA.FTZ R185, R176.reuse, R7, R185 ;  /* 0x00000007b0b97223 */ /* 0x040fe200000100b9 */
[----:B------:R-:W-:Y:S01]  /*36a0*/  FFMA.FTZ R181, R176, R181, -R6 ;  /* 0x000000b5b0b57223 */ /* 0x000fe20000010806 */
[-C--:B--2---:R-:W-:Y:S01]  /*36b0*/  FMUL.FTZ R7, R146, -R32.reuse ;  /* 0x8000002092077220 */ /* 0x084fe20000410000 */
[----:B------:R-:W-:Y:S01]  /*36c0*/  @P3 FFMA.FTZ R176, R176, R5, -R4 ;  /* 0x00000005b0b03223 */ /* 0x000fe20000010804 */
[----:B------:R-:W-:Y:S01]  /*36d0*/  FMUL.FTZ R5, R146, R33 ;  /* 0x0000002192057220 */ /* 0x000fe20000410000 */
[----:B------:R-:W-:Y:S01]  /*36e0*/  FSEL R185, R182, R185, !P3 ;  /* 0x000000b9b6b97208 */ /* 0x000fe20005800000 */
[----:B------:R-:W-:Y:S01]  /*36f0*/  FFMA.FTZ R191, R144, -R33, R7 ;  /* 0x8000002190bf7223 */ /* 0x000fe20000010007 */
[----:B------:R-:W-:Y:S01]  /*3700*/  @P3 FADD.FTZ R180, R180, R183 ;  /* 0x000000b7b4b43221 */ /* 0x000fe20000010000 */
[----:B------:R-:W0:Y:S01]  /*3710*/  SHFL.UP PT, R4, R176, 0x10, RZ ;  /* 0x06000000b0047989 */ /* 0x000e2200000e00ff */
[----:B------:R-:W-:Y:S01]  /*3720*/  FFMA.FTZ R183, R144, R32, -R5 ;  /* 0x0000002090b77223 */ /* 0x000fe20000010805 */
[----:B------:R-:W-:Y:S01]  /*3730*/  FMUL.FTZ R182, R142, -R191 ;  /* 0x800000bf8eb67220 */ /* 0x000fe20000410000 */
[----:B------:R-:W-:Y:S01]  /*3740*/  @P3 FADD.FTZ R178, R178, R181 ;  /* 0x000000b5b2b23221 */ /* 0x000fe20000010000 */
[----:B------:R-:W1:Y:S01]  /*3750*/  SHFL.UP PT, R5, R185, 0x10, RZ ;  /* 0x06000000b9057989 */ /* 0x000e6200000e00ff */
[C---:B------:R-:W-:Y:S01]  /*3760*/  FMUL.FTZ R181, R55.reuse, R37 ;  /* 0x0000002537b57220 */ /* 0x040fe20000410000 */
[-C--:B------:R-:W-:Y:S01]  /*3770*/  FMUL.FTZ R193, R142, -R183.reuse ;  /* 0x800000b78ec17220 */ /* 0x080fe20000410000 */
[C---:B------:R-:W-:Y:S01]  /*3780*/  FFMA.FTZ R183, R140.reuse, R183, -R182 ;  /* 0x000000b78cb77223 */ /* 0x040fe200000108b6 */
[----:B------:R-:W2:Y:S01]  /*3790*/  SHFL.UP PT, R7, R180, 0x10, RZ ;  /* 0x06000000b4077989 */ /* 0x000ea200000e00ff */
[----:B------:R-:W-:Y:S01]  /*37a0*/  FMUL.FTZ R182, R55, R36 ;  /* 0x0000002437b67220 */ /* 0x000fe20000410000 */
[----:B------:R-:W-:Y:S01]  /*37b0*/  FADD.FTZ R197, -R181, R186 ;  /* 0x000000bab5c57221 */ /* 0x000fe20000010100 */
[----:B------:R-:W-:Y:S01]  /*37c0*/  FFMA.FTZ R193, R140, R191, R193 ;  /* 0x000000bf8cc17223 */ /* 0x000fe200000100c1 */
[----:B------:R-:W3:Y:S01]  /*37d0*/  SHFL.UP PT, R6, R178, 0x10, RZ ;  /* 0x06000000b2067989 */ /* 0x000ee200000e00ff */
[----:B------:R-:W-:Y:S01]  /*37e0*/  FMUL.FTZ R184, R138, -R183 ;  /* 0x800000b78ab87220 */ /* 0x000fe20000410000 */
[----:B------:R-:W-:Y:S01]  /*37f0*/  FADD.FTZ R195, R182, R195 ;  /* 0x000000c3b6c37221 */ /* 0x000fe20000010000 */
[----:B------:R-:W-:Y:S01]  /*3800*/  FMUL.FTZ R199, R126, -R197 ;  /* 0x800000c57ec77220 */ /* 0x000fe20000410000 */
[-C--:B------:R-:W-:Y:S01]  /*3810*/  FMUL.FTZ R191, R138, -R193.reuse ;  /* 0x800000c18abf7220 */ /* 0x080fe20000410000 */
[----:B------:R-:W-:Y:S01]  /*3820*/  FFMA.FTZ R193, R136, R193, R184 ;  /* 0x000000c188c17223 */ /* 0x000fe200000100b8 */
[----:B------:R-:W-:Y:S01]  /*3830*/  ISETP.GE.AND P3, PT, R102, 0x10, PT ;  /* 0x000000106600780c */ /* 0x000fe20003f66270 */
[----:B------:R-:W-:Y:S01]  /*3840*/  FFMA.FTZ R199, R124, R195, -R199 ;  /* 0x000000c37cc77223 */ /* 0x000fe200000108c7 */
[----:B------:R-:W-:Y:S01]  /*3850*/  FFMA.FTZ R191, R136, R183, -R191 ;  /* 0x000000b788bf7223 */ /* 0x000fe200000108bf */
[----:B------:R-:W-:Y:S01]  /*3860*/  FMUL.FTZ R195, R126, -R195 ;  /* 0x800000c37ec37220 */ /* 0x000fe20000410000 */
[----:B------:R-:W-:-:S03]  /*3870*/  FMUL.FTZ R183, R134, -R193 ;  /* 0x800000c186b77220 */ /* 0x000fc60000410000 */
[----:B------:R-:W-:Y:S01]  /*3880*/  FFMA.FTZ R190, R124, R197, R195 ;  /* 0x000000c57cbe7223 */ /* 0x000fe200000100c3 */
[-C--:B------:R-:W-:Y:S01]  /*3890*/  FFMA.FTZ R195, R132, R191.reuse, -R183 ;  /* 0x000000bf84c37223 */ /* 0x080fe200000108b7 */
[----:B0-----:R-:W-:Y:S01]  /*38a0*/  FMUL.FTZ R183, R185, R4 ;  /* 0x00000004b9b77220 */ /* 0x001fe20000410000 */
[----:B------:R-:W-:-:S03]  /*38b0*/  FMUL.FTZ R197, R134, -R191 ;  /* 0x800000bf86c57220 */ /* 0x000fc60000410000 */
[----:B-1----:R-:W-:Y:S01]  /*38c0*/  FFMA.FTZ R186, R176, R5, R183 ;  /* 0x00000005b0ba7223 */ /* 0x002fe200000100b7 */
[C---:B--2---:R-:W-:Y:S01]  /*38d0*/  FMUL.FTZ R191, R185.reuse, R7 ;  /* 0x00000007b9bf7220 */ /* 0x044fe20000410000 */
[C---:B------:R-:W-:Y:S01]  /*38e0*/  FMUL.FTZ R5, R185.reuse, R5 ;  /* 0x00000005b9057220 */ /* 0x040fe20000410000 */
[----:B------:R-:W-:Y:S01]  /*38f0*/  FFMA.FTZ R197, R132, R193, R197 ;  /* 0x000000c184c57223 */ /* 0x000fe200000100c5 */
[C---:B---3--:R-:W-:Y:S01]  /*3900*/  FMUL.FTZ R184, R185.reuse, R6 ;  /* 0x00000006b9b87220 */ /* 0x048fe20000410000 */
[----:B------:R-:W-:Y:S01]  /*3910*/  FSEL R186, R185, R186, !P3 ;  /* 0x000000bab9ba7208 */ /* 0x000fe20005800000 */
[C---:B------:R-:W-:Y:S01]  /*3920*/  FFMA.FTZ R191, R176.reuse, R6, -R191 ;  /* 0x00000006b0bf7223 */ /* 0x040fe200000108bf */
[----:B------:R-:W-:Y:S01]  /*3930*/  SHFL.IDX PT, R193, R2, RZ, 0x1f ;  /* 0x00001fff02c17589 */ /* 0x000fe200000e0000 */
[C---:B------:R-:W-:Y:S01]  /*3940*/  FFMA.FTZ R183, R176.reuse, R7, R184 ;  /* 0x00000007b0b77223 */ /* 0x040fe200000100b8 */
[----:B------:R-:W-:Y:S01]  /*3950*/  @P3 FFMA.FTZ R176, R176, R4, -R5 ;  /* 0x00000004b0b03223 */ /* 0x000fe20000010805 */
[----:B------:R-:W-:Y:S01]  /*3960*/  @P3 FADD.FTZ R178, R178, R191 ;  /* 0x000000bfb2b23221 */ /* 0x000fe20000010000 */
[----:B------:R-:W0:Y:S01]  /*3970*/  SHFL.UP PT, R186, R186, 0x1, RZ ;  /* 0x04200000baba7989 */ /* 0x000e2200000e00ff */
[----:B------:R-:W-:Y:S01]  /*3980*/  @P3 FADD.FTZ R180, R180, R183 ;  /* 0x000000b7b4b43221 */ /* 0x000fe20000010000 */
[----:B------:R-:W-:Y:S01]  /*3990*/  HFMA2.MMA R5, -RZ, RZ, 0, 0 ;  /* 0x00000000ff057435 */ /* 0x000fe200000001ff */
[----:B------:R-:W-:Y:S01]  /*39a0*/  FMUL.FTZ R183, R56, R37 ;  /* 0x0000002538b77220 */ /* 0x000fe20000410000 */
[----:B------:R-:W1:Y:S01]  /*39b0*/  SHFL.UP PT, R176, R176, 0x1, RZ ;  /* 0x04200000b0b07989 */ /* 0x000e6200000e00ff */
[----:B------:R-:W-:Y:S01]  /*39c0*/  FMUL.FTZ R191, R130, -R197 ;  /* 0x800000c582bf7220 */ /* 0x000fe20000410000 */
[----:B------:R-:W-:-:S02]  /*39d0*/  MOV R4, 0x3f800000 ;  /* 0x3f80000000047802 */ /* 0x000fc40000000f00 */
[----:B------:R-:W-:Y:S01]  /*39e0*/  CS2R R6, SRZ ;  /* 0x0000000000067805 */ /* 0x000fe2000001ff00 */
[----:B------:R2:W-:Y:S01]  /*39f0*/  SHFL.UP PT, R2, R178, 0x1, RZ ;  /* 0x04200000b2027989 */ /* 0x0005e200000e00ff */
[----:B------:R-:W-:Y:S01]  /*3a00*/  @!P0 LEA R185, R41, UR7, 0x4 ;  /* 0x0000000729b98c11 */ /* 0x000fe2000f8e20ff */
[----:B------:R-:W-:Y:S01]  /*3a10*/  FADD.FTZ R201, -R183, R190 ;  /* 0x000000beb7c97221 */ /* 0x000fe20000010100 */
[-C--:B------:R-:W-:Y:S01]  /*3a20*/  FMUL.FTZ R190, R130, -R195.reuse ;  /* 0x800000c382be7220 */ /* 0x080fe20000410000 */
[----:B------:R-:W3:Y:S01]  /*3a30*/  SHFL.UP PT, R180, R180, 0x1, RZ ;  /* 0x04200000b4b47989 */ /* 0x000ee200000e00ff */
[----:B------:R-:W-:Y:S01]  /*3a40*/  FFMA.FTZ R191, R128, R195, -R191 ;  /* 0x000000c380bf7223 */ /* 0x000fe200000108bf */
[----:B------:R-:W-:Y:S01]  /*3a50*/  FMUL.FTZ R184, R56, R36 ;  /* 0x0000002438b87220 */ /* 0x000fe20000410000 */
[----:B------:R-:W-:Y:S01]  /*3a60*/  FFMA.FTZ R197, R128, R197, R190 ;  /* 0x000000c580c57223 */ /* 0x000fe200000100be */
[----:B------:R4:W3:Y:S01]  /*3a70*/  @!P0 LDS.128 R4, [R185+0x21b0] ;  /* 0x0021b000b9048984 */ /* 0x0008e20000000c00 */
[----:B------:R-:W-:Y:S01]  /*3a80*/  FMUL.FTZ R195, R120, -R201 ;  /* 0x800000c978c37220 */ /* 0x000fe20000410000 */
[----:B------:R-:W-:Y:S01]  /*3a90*/  FADD.FTZ R199, R184, R199 ;  /* 0x000000c7b8c77221 */ /* 0x000fe20000010000 */
[----:B--2---:R-:W-:Y:S01]  /*3aa0*/  FMUL.FTZ R178, R126, -R197 ;  /* 0x800000c57eb27220 */ /* 0x004fe20000410000 */
[----:B------:R-:W-:-:S02]  /*3ab0*/  ISETP.NE.AND P0, PT, R188, 0x1f, PT ;  /* 0x0000001fbc00780c */ /* 0x000fc40003f05270 */
[-C--:B------:R-:W-:Y:S01]  /*3ac0*/  FFMA.FTZ R203, R122, R199.reuse, -R195 ;  /* 0x000000c77acb7223 */ /* 0x080fe200000108c3 */
[----:B------:R-:W-:Y:S01]  /*3ad0*/  FMUL.FTZ R190, R120, -R199 ;  /* 0x800000c778be7220 */ /* 0x000fe20000410000 */
[-C--:B----4-:R-:W-:Y:S01]  /*3ae0*/  FMUL.FTZ R185, R126, -R191.reuse ;  /* 0x800000bf7eb97220 */ /* 0x090fe20000410000 */
[----:B------:R-:W-:Y:S02]  /*3af0*/  FFMA.FTZ R195, R124, R191, -R178 ;  /* 0x000000bf7cc37223 */ /* 0x000fe400000108b2 */
[----:B------:R-:W-:Y:S01]  /*3b00*/  FFMA.FTZ R201, R122, R201, R190 ;  /* 0x000000c97ac97223 */ /* 0x000fe200000100be */
[----:B------:R-:W-:Y:S01]  /*3b10*/  FFMA.FTZ R197, R124, R197, R185 ;  /* 0x000000c57cc57223 */ /* 0x000fe200000100b9 */
[C---:B0-----:R-:W-:Y:S01]  /*3b20*/  FMUL.FTZ R185, R186.reuse, R193 ;  /* 0x000000c1bab97220 */ /* 0x041fe20000410000 */
[----:B------:R-:W-:Y:S01]  /*3b30*/  FMUL.FTZ R186, R186, R3 ;  /* 0x00000003baba7220 */ /* 0x000fe20000410000 */
[C---:B------:R-:W-:Y:S01]  /*3b40*/  FMUL.FTZ R190, R120.reuse, -R195 ;  /* 0x800000c378be7220 */ /* 0x040fe20000410000 */
[----:B------:R-:W-:Y:S01]  /*3b50*/  FMUL.FTZ R199, R120, -R197 ;  /* 0x800000c578c77220 */ /* 0x000fe20000410000 */
[C---:B-1----:R-:W-:Y:S01]  /*3b60*/  FFMA.FTZ R185, R176.reuse, R3, R185 ;  /* 0x00000003b0b97223 */ /* 0x042fe200000100b9 */
[----:B------:R-:W-:Y:S01]  /*3b70*/  FFMA.FTZ R191, R176, R193, -R186 ;  /* 0x000000c1b0bf7223 */ /* 0x000fe200000108ba */
[----:B------:R-:W-:Y:S01]  /*3b80*/  FMUL.FTZ R176, R0, R37 ;  /* 0x0000002500b07220 */ /* 0x000fe20000410000 */
[----:B------:R-:W-:Y:S01]  /*3b90*/  FFMA.FTZ R178, R122, R195, -R199 ;  /* 0x000000c37ab27223 */ /* 0x000fe200000108c7 */
[----:B---3--:R-:W-:Y:S01]  /*3ba0*/  @P1 FADD.FTZ R3, R180, R185 ;  /* 0x000000b9b4031221 */ /* 0x008fe20000010000 */
[----:B------:R-:W-:Y:S01]  /*3bb0*/  @P1 FADD.FTZ R193, R2, R191 ;  /* 0x000000bf02c11221 */ /* 0x000fe20000010000 */
[----:B------:R-:W-:Y:S01]  /*3bc0*/  FMUL.FTZ R2, R0, R36 ;  /* 0x0000002400027220 */ /* 0x000fe20000410000 */
[----:B------:R-:W-:Y:S01]  /*3bd0*/  FFMA.FTZ R185, R122, R197, R190 ;  /* 0x000000c57ab97223 */ /* 0x000fe200000100be */
        /* <DEDUP_REMOVED lines=22> */
.L_x_15946:
[----:B------:R-:W-:Y:S05]  /*3d40*/  BSYNC B0 ;  /* 0x0000000000007941 */ /* 0x000fea0003800000 */
.L_x_15945:
[----:B------:R-:W-:Y:S01]  /*3d50*/  ISETP.GT.U32.AND P0, PT, R188, 0x1d, PT ;  /* 0x0000001dbc00780c */ /* 0x000fe20003f04070 */
[----:B------:R-:W-:Y:S01]  /*3d60*/  FADD.FTZ R3, R163, R190 ;  /* 0x000000bea3037221 */ /* 0x000fe20000010000 */
[----:B------:R-:W-:Y:S01]  /*3d70*/  FADD.FTZ R190, R161, R36 ;  /* 0x00000024a1be7221 */ /* 0x000fe20000010000 */
[----:B-1----:R1:W0:Y:S01]  /*3d80*/  SHFL.DOWN PT, R192, R178, 0x2, 0x1f ;  /* 0x08401f00b2c07f89 */ /* 0x00222200000e0000 */
[----:B------:R-:W-:Y:S01]  /*3d90*/  BSSY B0, `(.L_x_15947) ;  /* 0x0000014000007945 */ /* 0x000fe20003800000 */
[CC--:B------:R-:W-:Y:S01]  /*3da0*/  FMUL.FTZ R35, R120.reuse, R3.reuse ;  /* 0x0000000378237220 */ /* 0x0c0fe20000410000 */
[-C--:B------:R-:W-:Y:S01]  /*3db0*/  FMUL.FTZ R36, R120, R190.reuse ;  /* 0x000000be78247220 */ /* 0x080fe20000410000 */
[----:B---3--:R1:W3:Y:S02]  /*3dc0*/  SHFL.DOWN PT, R194, R185, 0x2, 0x1f ;  /* 0x08401f00b9c27f89 */ /* 0x0082e400000e0000 */
[C---:B--2---:R-:W-:Y:S01]  /*3dd0*/  FFMA.FTZ R34, R122.reuse, R190, -R35 ;  /* 0x000000be7a227223 */ /* 0x044fe20000010823 */
[----:B------:R-:W-:Y:S01]  /*3de0*/  FFMA.FTZ R35, R122, R3, R36 ;  /* 0x000000037a237223 */ /* 0x000fe20000010024 */
[----:B----4-:R1:W2:Y:S04]  /*3df0*/  SHFL.DOWN PT, R196, R186, 0x2, 0x1f ;  /* 0x08401f00bac47f89 */ /* 0x0102a800000e0000 */
[----:B------:R1:W4:Y:S01]  /*3e00*/  SHFL.DOWN PT, R36, R180, 0x2, 0x1f ;  /* 0x08401f00b4247f89 */ /* 0x00032200000e0000 */
[----:B------:R-:W-:Y:S05]  /*3e10*/  @P0 BRA `(.L_x_15948) ;  /* 0x00000000002c0947 */ /* 0x000fea0003800000 */
[C---:B---3--:R-:W-:Y:S01]  /*3e20*/  FMUL.FTZ R37, R185.reuse, R194 ;  /* 0x000000c2b9257220 */ /* 0x048fe20000410000 */
[C---:B----4-:R-:W-:Y:S01]  /*3e30*/  FMUL.FTZ R161, R185.reuse, R36 ;  /* 0x00000024b9a17220 */ /* 0x050fe20000410000 */
[C---:B--2---:R-:W-:Y:S01]  /*3e40*/  FMUL.FTZ R163, R185.reuse, R196 ;  /* 0x000000c4b9a37220 */ /* 0x044fe20000410000 */
[-C--:B01----:R-:W-:Y:S01]  /*3e50*/  FMUL.FTZ R185, R185, R192.reuse ;  /* 0x000000c0b9b97220 */ /* 0x083fe20000410000 */
[C---:B------:R-:W-:Y:S01]  /*3e60*/  FFMA.FTZ R37, R178.reuse, R192, -R37 ;  /* 0x000000c0b2257223 */ /* 0x040fe20000010825 */
[C---:B------:R-:W-:Y:S01]  /*3e70*/  FFMA.FTZ R161, R178.reuse, R196, -R161 ;  /* 0x000000c4b2a17223 */ /* 0x040fe200000108a1 */
[C---:B------:R-:W-:Y:S01]  /*3e80*/  FFMA.FTZ R163, R178.reuse, R36, R163 ;  /* 0x00000024b2a37223 */ /* 0x040fe200000100a3 */
[----:B------:R-:W-:Y:S02]  /*3e90*/  FFMA.FTZ R185, R178, R194, R185 ;  /* 0x000000c2b2b97223 */ /* 0x000fe400000100b9 */
[----:B------:R-:W-:Y:S01]  /*3ea0*/  FADD.FTZ R186, R186, R161 ;  /* 0x000000a1baba7221 */ /* 0x000fe20000010000 */
[----:B------:R-:W-:Y:S01]  /*3eb0*/  FADD.FTZ R180, R180, R163 ;  /* 0x000000a3b4b47221 */ /* 0x000fe20000010000 */
[----:B------:R-:W-:-:S07]  /*3ec0*/  MOV R178, R37 ;  /* 0x0000002500b27202 */ /* 0x000fce0000000f00 */
.L_x_15948:
[----:B------:R-:W-:Y:S05]  /*3ed0*/  BSYNC B0 ;  /* 0x0000000000007941 */ /* 0x000fea0003800000 */
.L_x_15947:
[C---:B0-----:R-:W-:Y:S01]  /*3ee0*/  FFMA.FTZ R192, R143.reuse, R118, R34 ;  /* 0x000000768fc07223 */ /* 0x041fe20000010022 */
[----:B------:R-:W-:Y:S01]  /*3ef0*/  FMUL.FTZ R34, R52, R145 ;  /* 0x0000009134227220 */ /* 0x000fe20000410000 */
[----:B---3--:R-:W-:Y:S01]  /*3f00*/  FFMA.FTZ R194, R143, R116, R35 ;  /* 0x000000748fc27223 */ /* 0x008fe20000010023 */
[----:B------:R-:W-:Y:S01]  /*3f10*/  ISETP.GT.U32.AND P0, PT, R188, 0x1b, PT ;  /* 0x0000001bbc00780c */ /* 0x000fe20003f04070 */
[----:B------:R-:W-:Y:S01]  /*3f20*/  FFMA.FTZ R163, R0, -R3, RZ ;  /* 0x8000000300a37223 */ /* 0x000fe200000100ff */
[-C--:B------:R-:W-:Y:S01]  /*3f30*/  FFMA.FTZ R35, R147, -R34.reuse, R190 ;  /* 0x8000002293237223 */ /* 0x080fe200000100be */
[----:B------:R-:W-:Y:S01]  /*3f40*/  FFMA.FTZ R34, R112, -R34, R3 ;  /* 0x8000002270227223 */ /* 0x000fe20000010003 */
[C---:B------:R-:W-:Y:S01]  /*3f50*/  FMUL.FTZ R3, R126.reuse, R194 ;  /* 0x000000c27e037220 */ /* 0x040fe20000410000 */
[----:B------:R-:W-:Y:S01]  /*3f60*/  FMUL.FTZ R37, R126, R192 ;  /* 0x000000c07e257220 */ /* 0x000fe20000410000 */
[----:B----4-:R-:W-:Y:S01]  /*3f70*/  FMUL.FTZ R36, R50, R143 ;  /* 0x0000008f32247220 */ /* 0x010fe20000410000 */
[----:B------:R-:W-:Y:S01]  /*3f80*/  FFMA.FTZ R161, R0, R190, RZ ;  /* 0x000000be00a17223 */ /* 0x000fe200000100ff */
[C---:B------:R-:W-:Y:S01]  /*3f90*/  FFMA.FTZ R116, R124.reuse, R192, -R3 ;  /* 0x000000c07c747223 */ /* 0x040fe20000010803 */
[----:B------:R-:W-:Y:S01]  /*3fa0*/  FFMA.FTZ R3, R124, R194, R37 ;  /* 0x000000c27c037223 */ /* 0x000fe20000010025 */
[----:B------:R-:W-:Y:S01]  /*3fb0*/  FFMA.FTZ R37, R139, -R36, R192 ;  /* 0x800000248b257223 */ /* 0x000fe200000100c0 */
[C---:B------:R-:W-:Y:S01]  /*3fc0*/  FFMA.FTZ R118, R56.reuse, R192, R161 ;  /* 0x000000c038767223 */ /* 0x040fe200000100a1 */
[----:B------:R-:W-:Y:S01]  /*3fd0*/  FFMA.FTZ R190, R56, -R194, R163 ;  /* 0x800000c238be7223 */ /* 0x000fe200000100a3 */
[----:B------:R-:W-:Y:S01]  /*3fe0*/  FFMA.FTZ R36, R141, -R36, R194 ;  /* 0x800000248d247223 */ /* 0x000fe200000100c2 */
[C---:B------:R-:W-:Y:S01]  /*3ff0*/  FFMA.FTZ R150, R133.reuse, R150, R116 ;  /* 0x0000009685967223 */ /* 0x040fe20000010074 */
[----:B------:R-:W-:Y:S01]  /*4000*/  FFMA.FTZ R191, R133, R148, R3 ;  /* 0x0000009485bf7223 */ /* 0x000fe20000010003 */
[----:B------:R0:W3:Y:S01]  /*4010*/  SHFL.DOWN PT, R116, R178, 0x4, 0x1f ;  /* 0x08801f00b2747f89 */ /* 0x0000e200000e0000 */
[----:B------:R-:W-:Y:S03]  /*4020*/  BSSY B0, `(.L_x_15949) ;  /* 0x0000010000007945 */ /* 0x000fe60003800000 */
[----:B------:R0:W4:Y:S04]  /*4030*/  SHFL.DOWN PT, R148, R185, 0x4, 0x1f ;  /* 0x08801f00b9947f89 */ /* 0x00012800000e0000 */
[----:B------:R0:W0:Y:S04]  /*4040*/  SHFL.DOWN PT, R192, R186, 0x4, 0x1f ;  /* 0x08801f00bac07f89 */ /* 0x00002800000e0000 */
[----:B------:R0:W0:Y:S01]  /*4050*/  SHFL.DOWN PT, R194, R180, 0x4, 0x1f ;  /* 0x08801f00b4c27f89 */ /* 0x00002200000e0000 */
[----:B------:R-:W-:Y:S05]  /*4060*/  @P0 BRA `(.L_x_15950) ;  /* 0x00000000002c0947 */ /* 0x000fea0003800000 */
[C---:B----4-:R-:W-:Y:S01]  /*4070*/  FMUL.FTZ R3, R185.reuse, R148 ;  /* 0x00000094b9037220 */ /* 0x050fe20000410000 */
[C---:B0-----:R-:W-:Y:S01]  /*4080*/  FMUL.FTZ R161, R185.reuse, R194 ;  /* 0x000000c2b9a17220 */ /* 0x041fe20000410000 */
[C---:B------:R-:W-:Y:S01]  /*4090*/  FMUL.FTZ R163, R185.reuse, R192 ;  /* 0x000000c0b9a37220 */ /* 0x040fe20000410000 */
        /* <DEDUP_REMOVED lines=8> */
.L_x_15950:
[----:B------:R-:W-:Y:S05]  /*4120*/  BSYNC B0 ;  /* 0x0000000000007941 */ /* 0x000fea0003800000 */
.L_x_15949:
[CC--:B------:R-:W-:Y:S01]  /*4130*/  FMUL.FTZ R161, R130.reuse, R150.reuse ;  /* 0x0000009682a17220 */ /* 0x0c0fe20000410000 */
[----:B------:R-:W-:Y:S01]  /*4140*/  FMUL.FTZ R3, R130, R191 ;  /* 0x000000bf82037220 */ /* 0x000fe20000410000 */
[----:B------:R-:W-:Y:S01]  /*4150*/  ISETP.GT.U32.AND P0, PT, R188, 0x17, PT ;  /* 0x00000017bc00780c */ /* 0x000fe20003f04070 */
[----:B---3--:R-:W-:Y:S01]  /*4160*/  FMUL.FTZ R116, R48, R133 ;  /* 0x0000008530747220 */ /* 0x008fe20000410000 */
[CC--:B----4-:R-:W-:Y:S01]  /*4170*/  FFMA.FTZ R148, R128.reuse, R191.reuse, R161 ;  /* 0x000000bf80947223 */ /* 0x0d0fe200000100a1 */
[-C--:B------:R-:W-:Y:S01]  /*4180*/  FFMA.FTZ R3, R128, R150.reuse, -R3 ;  /* 0x0000009680037223 */ /* 0x080fe20000010803 */
[C---:B------:R-:W-:Y:S01]  /*4190*/  FFMA.FTZ R193, R55.reuse, R150, R118 ;  /* 0x0000009637c17223 */ /* 0x040fe20000010076 */
[----:B------:R-:W-:Y:S01]  /*41a0*/  FFMA.FTZ R195, R55, -R191, R190 ;  /* 0x800000bf37c37223 */ /* 0x000fe200000100be */
[----:B------:R-:W-:Y:S01]  /*41b0*/  FFMA.FTZ R118, R135, -R116, R150 ;  /* 0x8000007487767223 */ /* 0x000fe20000010096 */
[C---:B------:R-:W-:Y:S01]  /*41c0*/  FFMA.FTZ R190, R129.reuse, R152, R148 ;  /* 0x0000009881be7223 */ /* 0x040fe20000010094 */
[----:B------:R-:W-:Y:S01]  /*41d0*/  FFMA.FTZ R150, R129, R154, R3 ;  /* 0x0000009a81967223 */ /* 0x000fe20000010003 */
[----:B------:R3:W4:Y:S01]  /*41e0*/  SHFL.DOWN PT, R152, R178, 0x8, 0x1f ;  /* 0x09001f00b2987f89 */ /* 0x00072200000e0000 */
[----:B------:R-:W-:Y:S01]  /*41f0*/  BSSY B0, `(.L_x_15951) ;  /* 0x0000015000007945 */ /* 0x000fe20003800000 */
[C---:B------:R-:W-:Y:S01]  /*4200*/  FMUL.FTZ R3, R134.reuse, R190 ;  /* 0x000000be86037220 */ /* 0x040fe20000410000 */
[----:B------:R-:W-:Y:S01]  /*4210*/  FMUL.FTZ R161, R134, R150 ;  /* 0x0000009686a17220 */ /* 0x000fe20000410000 */
[----:B------:R3:W1:Y:S01]  /*4220*/  SHFL.DOWN PT, R154, R185, 0x8, 0x1f ;  /* 0x09001f00b99a7f89 */ /* 0x00066200000e0000 */
[----:B------:R-:W-:Y:S01]  /*4230*/  FFMA.FTZ R116, R137, -R116, R191 ;  /* 0x8000007489747223 */ /* 0x000fe200000100bf */
[C---:B------:R-:W-:Y:S01]  /*4240*/  FFMA.FTZ R3, R132.reuse, R150, -R3 ;  /* 0x0000009684037223 */ /* 0x040fe20000010803 */
[----:B------:R-:W-:Y:S01]  /*4250*/  FFMA.FTZ R148, R132, R190, R161 ;  /* 0x000000be84947223 */ /* 0x000fe200000100a1 */
[----:B0-----:R3:W0:Y:S04]  /*4260*/  SHFL.DOWN PT, R192, R186, 0x8, 0x1f ;  /* 0x09001f00bac07f89 */ /* 0x00162800000e0000 */
[----:B------:R3:W0:Y:S01]  /*4270*/  SHFL.DOWN PT, R194, R180, 0x8, 0x1f ;  /* 0x09001f00b4c27f89 */ /* 0x00062200000e0000 */
        /* <DEDUP_REMOVED lines=12> */
.L_x_15952:
[----:B------:R-:W-:Y:S05]  /*4340*/  BSYNC B0 ;  /* 0x0000000000007941 */ /* 0x000fea0003800000 */
.L_x_15951:
[C---:B0-----:R-:W-:Y:S01]  /*4350*/  FFMA.FTZ R194, R125.reuse, R158, R148 ;  /* 0x0000009e7dc27223 */ /* 0x041fe20000010094 */
[----:B------:R-:W-:Y:S01]  /*4360*/  FFMA.FTZ R192, R125, R156, R3 ;  /* 0x0000009c7dc07223 */ /* 0x000fe20000010003 */
[----:B------:R-:W-:Y:S01]  /*4370*/  ISETP.GT.U32.AND P0, PT, R188, 0xf, PT ;  /* 0x0000000fbc00780c */ /* 0x000fe20003f04070 */
[----:B------:R-:W-:Y:S01]  /*4380*/  FMUL.FTZ R148, R46, R129 ;  /* 0x000000812e947220 */ /* 0x000fe20000410000 */
[C---:B------:R-:W-:Y:S01]  /*4390*/  FMUL.FTZ R3, R138.reuse, R194 ;  /* 0x000000c28a037220 */ /* 0x040fe20000410000 */
[----:B------:R-:W-:Y:S01]  /*43a0*/  FMUL.FTZ R161, R138, R192 ;  /* 0x000000c08aa17220 */ /* 0x000fe20000410000 */
[----:B-1----:R-:W-:Y:S01]  /*43b0*/  FFMA.FTZ R154, R54, R150, R193 ;  /* 0x00000096369a7223 */ /* 0x002fe200000100c1 */
[----:B------:R-:W-:Y:S01]  /*43c0*/  FFMA.FTZ R150, R127, -R148, R150 ;  /* 0x800000947f967223 */ /* 0x000fe20000010096 */
[C---:B----4-:R-:W-:Y:S01]  /*43d0*/  FFMA.FTZ R152, R136.reuse, R192, -R3 ;  /* 0x000000c088987223 */ /* 0x050fe20000010803 */
[----:B------:R-:W-:Y:S01]  /*43e0*/  FFMA.FTZ R161, R136, R194, R161 ;  /* 0x000000c288a17223 */ /* 0x000fe200000100a1 */
[----:B------:R-:W-:Y:S01]  /*43f0*/  FFMA.FTZ R156, R54, -R190, R195 ;  /* 0x800000be369c7223 */ /* 0x000fe200000100c3 */
[----:B------:R-:W-:Y:S01]  /*4400*/  FFMA.FTZ R148, R131, -R148, R190 ;  /* 0x8000009483947223 */ /* 0x000fe200000100be */
[C---:B------:R-:W-:Y:S01]  /*4410*/  FFMA.FTZ R190, R119.reuse, R162, R152 ;  /* 0x000000a277be7223 */ /* 0x040fe20000010098 */
[----:B------:R-:W-:Y:S01]  /*4420*/  FFMA.FTZ R191, R119, R160, R161 ;  /* 0x000000a077bf7223 */ /* 0x000fe200000100a1 */
[----:B------:R0:W1:Y:S01]  /*4430*/  SHFL.DOWN PT, R152, R178, 0x10, 0x1f ;  /* 0x0a001f00b2987f89 */ /* 0x00006200000e0000 */
        /* <DEDUP_REMOVED lines=16> */
.L_x_15954:
[----:B------:R-:W-:Y:S05]  /*4540*/  BSYNC B0 ;  /* 0x0000000000007941 */ /* 0x000fea0003800000 */
.L_x_15953:
[----:B------:R-:W-:Y:S01]  /*4550*/  FMUL.FTZ R3, R142, R191 ;  /* 0x000000bf8e037220 */ /* 0x000fe20000410000 */
[----:B0-----:R-:W-:Y:S01]  /*4560*/  FMUL.FTZ R162, R44, R125 ;  /* 0x0000007d2ca27220 */ /* 0x001fe20000410000 */
[----:B------:R-:W-:Y:S01]  /*4570*/  FMUL.FTZ R161, R142, R190 ;  /* 0x000000be8ea17220 */ /* 0x000fe20000410000 */
[C---:B----4-:R-:W-:Y:S01]  /*4580*/  FFMA.FTZ R158, R53.reuse, R192, R154 ;  /* 0x000000c0359e7223 */ /* 0x050fe2000001009a */
[C---:B------:R-:W-:Y:S01]  /*4590*/  FFMA.FTZ R3, R140.reuse, R190, -R3 ;  /* 0x000000be8c037223 */ /* 0x040fe20000010803 */
[----:B------:R-:W-:Y:S01]  /*45a0*/  FFMA.FTZ R160, R53, -R194, R156 ;  /* 0x800000c235a07223 */ /* 0x000fe2000001009c */
[----:B------:R-:W-:Y:S01]  /*45b0*/  FFMA.FTZ R154, R121, -R162, R194 ;  /* 0x800000a2799a7223 */ /* 0x000fe200000100c2 */
[----:B------:R-:W-:Y:S01]  /*45c0*/  FFMA.FTZ R156, R140, R191, R161 ;  /* 0x000000bf8c9c7223 */ /* 0x000fe200000100a1 */
[----:B------:R-:W-:Y:S01]  /*45d0*/  FFMA.FTZ R194, R153, R166, R3 ;  /* 0x000000a699c27223 */ /* 0x000fe20000010003 */
[----:B------:R-:W-:Y:S01]  /*45e0*/  FMUL.FTZ R166, R42, R119 ;  /* 0x000000772aa67220 */ /* 0x000fe20000410000 */
[----:B-1----:R-:W-:Y:S01]  /*45f0*/  FFMA.FTZ R152, R123, -R162, R192 ;  /* 0x800000a27b987223 */ /* 0x002fe200000100c0 */
[----:B------:R-:W-:Y:S01]  /*4600*/  FFMA.FTZ R161, R153, R164, R156 ;  /* 0x000000a499a17223 */ /* 0x000fe2000001009c */
[C---:B------:R-:W-:Y:S01]  /*4610*/  FFMA.FTZ R162, R51.reuse, R190, R158 ;  /* 0x000000be33a27223 */ /* 0x040fe2000001009e */
[----:B------:R-:W-:Y:S01]  /*4620*/  FFMA.FTZ R164, R51, -R191, R160 ;  /* 0x800000bf33a47223 */ /* 0x000fe200000100a0 */
[-C--:B------:R-:W-:Y:S01]  /*4630*/  FFMA.FTZ R158, R115, -R166.reuse, R191 ;  /* 0x800000a6739e7223 */ /* 0x080fe200000100bf */
[----:B------:R-:W-:Y:S01]  /*4640*/  SHFL.DOWN PT, R193, R185, 0x1, 0x1f ;  /* 0x08201f00b9c17f89 */ /* 0x000fe200000e0000 */
[----:B------:R-:W-:Y:S01]  /*4650*/  FMUL.FTZ R3, R146, R161 ;  /* 0x000000a192037220 */ /* 0x000fe20000410000 */
[----:B------:R-:W-:Y:S01]  /*4660*/  FFMA.FTZ R156, R117, -R166, R190 ;  /* 0x800000a6759c7223 */ /* 0x000fe200000100be */
[----:B------:R-:W-:Y:S01]  /*4670*/  FMUL.FTZ R166, R40, R153 ;  /* 0x0000009928a67220 */ /* 0x000fe20000410000 */
[----:B------:R-:W3:Y:S01]  /*4680*/  SHFL.IDX PT, R191, R6, RZ, 0x1f ;  /* 0x00001fff06bf7589 */ /* 0x000ee200000e0000 */
[-C--:B------:R-:W-:Y:S01]  /*4690*/  FFMA.FTZ R160, R144, R194.reuse, -R3 ;  /* 0x000000c290a07223 */ /* 0x080fe20000010803 */
[-C--:B------:R-:W-:Y:S01]  /*46a0*/  FMUL.FTZ R3, R146, R194.reuse ;  /* 0x000000c292037220 */ /* 0x080fe20000410000 */
[----:B------:R-:W-:Y:S01]  /*46b0*/  FFMA.FTZ R163, R49, R194, R162 ;  /* 0x000000c231a37223 */ /* 0x000fe200000100a2 */
[----:B------:R-:W0:Y:S01]  /*46c0*/  SHFL.IDX PT, R192, R7, RZ, 0x1f ;  /* 0x00001fff07c07589 */ /* 0x000e2200000e0000 */
[----:B--2---:R-:W-:Y:S01]  /*46d0*/  FFMA.FTZ R196, R151, R170, R160 ;  /* 0x000000aa97c47223 */ /* 0x004fe200000100a0 */
[-C--:B------:R-:W-:Y:S01]  /*46e0*/  FFMA.FTZ R162, R144, R161.reuse, R3 ;  /* 0x000000a190a27223 */ /* 0x080fe20000010003 */
[----:B------:R-:W-:Y:S01]  /*46f0*/  FFMA.FTZ R197, R49, -R161, R164 ;  /* 0x800000a131c57223 */ /* 0x000fe200000100a4 */
[----:B------:R-:W1:Y:S01]  /*4700*/  SHFL.DOWN PT, R198, R178, 0x1, 0x1f ;  /* 0x08201f00b2c67f89 */ /* 0x000e6200000e0000 */
[----:B------:R-:W-:Y:S01]  /*4710*/  FFMA.FTZ R160, R155, -R166, R194 ;  /* 0x800000a69ba07223 */ /* 0x000fe200000100c2 */
[----:B------:R-:W-:Y:S01]  /*4720*/  FMUL.FTZ R164, R47, R196 ;  /* 0x000000c42fa47220 */ /* 0x000fe20000410000 */
[----:B------:R-:W-:Y:S01]  /*4730*/  FFMA.FTZ R161, R149, -R166, R161 ;  /* 0x800000a695a17223 */ /* 0x000fe200000100a1 */
[----:B------:R3:W2:Y:S01]  /*4740*/  SHFL.IDX PT, R190, R185, RZ, 0x1f ;  /* 0x00001fffb9be7589 */ /* 0x0006a200000e0000 */
[----:B------:R-:W-:Y:S01]  /*4750*/  FMUL.FTZ R166, R38, R151 ;  /* 0x0000009726a67220 */ /* 0x000fe20000410000 */
[----:B------:R-:W-:Y:S01]  /*4760*/  FFMA.FTZ R168, R151, R168, R162 ;  /* 0x000000a897a87223 */ /* 0x000fe200000100a2 */
[----:B------:R-:W-:Y:S01]  /*4770*/  FADD.FTZ R164, R163, R164 ;  /* 0x000000a4a3a47221 */ /* 0x000fe20000010000 */
[----:B------:R-:W4:Y:S01]  /*4780*/  SHFL.DOWN PT, R200, R180, 0x1, 0x1f ;  /* 0x08201f00b4c87f89 */ /* 0x000f2200000e0000 */
[-C--:B------:R-:W-:Y:S01]  /*4790*/  FFMA.FTZ R162, R157, -R166.reuse, R196 ;  /* 0x800000a69da27223 */ /* 0x080fe200000100c4 */
[----:B------:R-:W-:Y:S01]  /*47a0*/  FFMA.FTZ R163, R159, -R166, R168 ;  /* 0x800000a69fa37223 */ /* 0x000fe200000100a8 */
[----:B------:R-:W-:Y:S01]  /*47b0*/  FMUL.FTZ R166, R47, R168 ;  /* 0x000000a82fa67220 */ /* 0x000fe20000410000 */
[----:B------:R-:W5:Y:S01]  /*47c0*/  SHFL.DOWN PT, R195, R186, 0x1, 0x1f ;  /* 0x08201f00bac37f89 */ /* 0x000f6200000e0000 */
[----:B------:R-:W-:Y:S01]  /*47d0*/  ISETP.NE.AND P0, PT, R104, RZ, PT ;  /* 0x000000ff6800720c */ /* 0x000fe20003f05270 */
[----:B------:R-:W-:Y:S01]  /*47e0*/  BSSY B0, `(.L_x_15955) ;  /* 0x00000b1000007945 */ /* 0x000fe20003800000 */
[----:B------:R-:W-:Y:S01]  /*47f0*/  FADD.FTZ R166, R197, -R166 ;  /* 0x800000a6c5a67221 */ /* 0x000fe20000010000 */
[----:B------:R1:W5:Y:S01]  /*4800*/  SHFL.IDX PT, R170, R178, RZ, 0x1f ;  /* 0x00001fffb2aa7589 */ /* 0x00036200000e0000 */
[C---:B---3--:R-:W-:Y:S01]  /*4810*/  @P2 FMUL.FTZ R185, R193.reuse, R191 ;  /* 0x000000bfc1b92220 */ /* 0x048fe20000410000 */
[----:B0-----:R-:W-:-:S02]  /*4820*/  @P2 FMUL.FTZ R168, R193, R192 ;  /* 0x000000c0c1a82220 */ /* 0x001fc40000410000 */
[----:B------:R-:W0:Y:S01]  /*4830*/  SHFL.IDX PT, R186, R186, RZ, 0x1f ;  /* 0x00001fffbaba7589 */ /* 0x000e2200000e0000 */
[C---:B-1----:R-:W-:Y:S01]  /*4840*/  @P2 FFMA.FTZ R193, R198.reuse, R192, R185 ;  /* 0x000000c0c6c12223 */ /* 0x042fe200000100b9 */
[----:B------:R-:W-:Y:S02]  /*4850*/  @P2 FFMA.FTZ R178, R198, R191, -R168 ;  /* 0x000000bfc6b22223 */ /* 0x000fe400000108a8 */
[----:B------:R-:W1:Y:S01]  /*4860*/  SHFL.IDX PT, R180, R180, RZ, 0x1f ;  /* 0x00001fffb4b47589 */ /* 0x000e6200000e0000 */
[C---:B--2---:R-:W-:Y:S01]  /*4870*/  FMUL.FTZ R3, R190.reuse, R7 ;  /* 0x00000007be037220 */ /* 0x044fe20000410000 */
[-C--:B------:R-:W-:Y:S01]  /*4880*/  FMUL.FTZ R168, R190, R6.reuse ;  /* 0x00000006bea87220 */ /* 0x080fe20000410000 */
[----:B----4-:R-:W-:Y:S01]  /*4890*/  @P2 FADD.FTZ R192, R200, R193 ;  /* 0x000000c1c8c02221 */ /* 0x010fe20000010000 */
[----:B-----5:R-:W-:Y:S01]  /*48a0*/  @P2 FADD.FTZ R191, R195, R178 ;  /* 0x000000b2c3bf2221 */ /* 0x020fe20000010000 */
[----:B------:R-:W-:Y:S02]  /*48b0*/  FFMA.FTZ R185, R170, R6, -R3 ;  /* 0x00000006aab97223 */ /* 0x000fe40000010803 */
[-C--:B------:R-:W-:Y:S01]  /*48c0*/  FMUL.FTZ R6, R192, -R33.reuse ;  /* 0x80000021c0067220 */ /* 0x080fe20000410000 */
[C---:B------:R-:W-:Y:S01]  /*48d0*/  FMUL.FTZ R33, R191.reuse, -R33 ;  /* 0x80000021bf217220 */ /* 0x040fe20000410000 */
[C---:B------:R-:W-:Y:S01]  /*48e0*/  FMUL.FTZ R3, R190.reuse, R5 ;  /* 0x00000005be037220 */ /* 0x040fe20000410000 */
[----:B------:R-:W-:Y:S01]  /*48f0*/  FMUL.FTZ R190, R190, R4 ;  /* 0x00000004bebe7220 */ /* 0x000fe20000410000 */
[-C--:B------:R-:W-:Y:S01]  /*4900*/  FFMA.FTZ R6, R191, R32.reuse, -R6 ;  /* 0x00000020bf067223 */ /* 0x080fe20000010806 */
[----:B------:R-:W-:Y:S01]  /*4910*/  FFMA.FTZ R32, R192, R32, R33 ;  /* 0x00000020c0207223 */ /* 0x000fe20000010021 */
[----:B------:R-:W-:Y:S01]  /*4920*/  FFMA.FTZ R4, R170, R4, -R3 ;  /* 0x00000004aa047223 */ /* 0x000fe20000010803 */
[----:B------:R-:W-:Y:S01]  /*4930*/  SHF.L.U32 R3, R104, 0x4, RZ ;  /* 0x0000000468037819 */ /* 0x000fe200000006ff */
[----:B------:R-:W-:Y:S01]  /*4940*/  FADD.FTZ R179, R179, R6 ;  /* 0x00000006b3b37221 */ /* 0x000fe20000010000 */
[----:B------:R-:W-:Y:S01]  /*4950*/  FADD.FTZ R173, -R173, R32 ;  /* 0x00000020adad7221 */ /* 0x000fe20000010100 */
[----:B------:R-:W-:Y:S01]  /*4960*/  FFMA.FTZ R7, R170, R7, R168 ;  /* 0x00000007aa077223 */ /* 0x000fe200000100a8 */
[----:B------:R-:W-:Y:S01]  /*4970*/  LEA.HI.SX32 R33, R3, R3, 0x1b ;  /* 0x0000000303217211 */ /* 0x000fe200078fdaff */
[----:B0-----:R-:W-:Y:S01]  /*4980*/  FADD.FTZ R6, R186, R185 ;  /* 0x000000b9ba067221 */ /* 0x001fe20000010000 */
[C---:B------:R-:W-:Y:S01]  /*4990*/  FMUL.FTZ R3, R146.reuse, -R173 ;  /* 0x800000ad92037220 */ /* 0x040fe20000410000 */
[----:B------:R-:W-:Y:S01]  /*49a0*/  FMUL.FTZ R146, R146, -R179 ;  /* 0x800000b392927220 */ /* 0x000fe20000410000 */
[----:B------:R-:W-:Y:S01]  /*49b0*/  FFMA.FTZ R5, R170, R5, R190 ;  /* 0x00000005aa057223 */ /* 0x000fe200000100be */
[----:B-1----:R-:W-:Y:S01]  /*49c0*/  FADD.FTZ R7, R180, R7 ;  /* 0x00000007b4077221 */ /* 0x002fe20000010000 */
[C---:B------:R-:W-:Y:S01]  /*49d0*/  FFMA.FTZ R32, R144.reuse, R179, -R3 ;  /* 0x000000b390207223 */ /* 0x040fe20000010803 */
[-C--:B------:R-:W-:Y:S01]  /*49e0*/  FFMA.FTZ R146, R144, R173.reuse, R146 ;  /* 0x000000ad90927223 */ /* 0x080fe20000010092 */
[----:B------:R-:W-:Y:S01]  /*49f0*/  LEA R3, R33, UR7, 0x2 ;  /* 0x0000000721037c11 */ /* 0x000fe2000f8e10ff */
[C---:B------:R-:W-:Y:S01]  /*4a00*/  FMUL.FTZ R170, R38.reuse, R173 ;  /* 0x000000ad26aa7220 */ /* 0x040fe20000410000 */
[----:B------:R-:W-:Y:S01]  /*4a10*/  FADD.FTZ R171, R171, R32 ;  /* 0x00000020abab7221 */ /* 0x000fe20000010000 */
[----:B------:R-:W-:Y:S01]  /*4a20*/  FADD.FTZ R167, -R167, R146 ;  /* 0x00000092a7a77221 */ /* 0x000fe20000010100 */
[----:B------:R-:W-:Y:S01]  /*4a30*/  @!P0 LEA R186, R41, UR7, 0x4 ;  /* 0x0000000729ba8c11 */ /* 0x000fe2000f8e20ff */
[----:B------:R-:W-:Y:S01]  /*4a40*/  FMUL.FTZ R168, R38, R179 ;  /* 0x000000b326a87220 */ /* 0x000fe20000410000 */
[C---:B------:R-:W-:Y:S01]  /*4a50*/  FMUL.FTZ R185, R163.reuse, R170 ;  /* 0x000000aaa3b97220 */ /* 0x040fe20000410000 */
[C---:B------:R-:W-:Y:S01]  /*4a60*/  FMUL.FTZ R33, R142.reuse, -R167 ;  /* 0x800000a78e217220 */ /* 0x040fe20000410000 */
[----:B------:R-:W-:Y:S01]  /*4a70*/  FMUL.FTZ R142, R142, -R171 ;  /* 0x800000ab8e8e7220 */ /* 0x000fe20000410000 */
[----:B------:R0:W-:Y:S01]  /*4a80*/  @!P0 STS.128 [R186+0x21b0], R4 ;  /* 0x0021b004ba008388 */ /* 0x0001e20000000c00 */
[-C--:B------:R-:W-:Y:S01]  /*4a90*/  FFMA.FTZ R32, R162, R168.reuse, R185 ;  /* 0x000000a8a2207223 */ /* 0x080fe200000100b9 */
[-C--:B------:R-:W-:Y:S01]  /*4aa0*/  FMUL.FTZ R185, R163, R168.reuse ;  /* 0x000000a8a3b97220 */ /* 0x080fe20000410000 */
[----:B------:R-:W-:Y:S01]  /*4ab0*/  FFMA.FTZ R142, R140, R167, R142 ;  /* 0x000000a78c8e7223 */ /* 0x000fe2000001008e */
[----:B------:R-:W-:Y:S01]  /*4ac0*/  FMUL.FTZ R144, R40, R171 ;  /* 0x000000ab28907220 */ /* 0x000fe20000410000 */
[C---:B------:R-:W-:Y:S01]  /*4ad0*/  FMUL.FTZ R178, R151.reuse, R168 ;  /* 0x000000a897b27220 */ /* 0x040fe20000410000 */
[----:B------:R-:W-:Y:S01]  /*4ae0*/  FMUL.FTZ R180, R151, R170 ;  /* 0x000000aa97b47220 */ /* 0x000fe20000410000 */
[----:B------:R-:W-:Y:S01]  /*4af0*/  FADD.FTZ R169, -R169, R142 ;  /* 0x0000008ea9a97221 */ /* 0x000fe20000010100 */
[----:B------:R-:W-:-:S02]  /*4b00*/  FMUL.FTZ R146, R153, R144 ;  /* 0x0000009099927220 */ /* 0x000fc40000410000 */
[----:B------:R-:W-:Y:S01]  /*4b10*/  STS [R3+0x458], R178 ;  /* 0x000458b203007388 */ /* 0x000fe20000000800 */
[----:B------:R-:W-:-:S03]  /*4b20*/  FMUL.FTZ R199, R42, R169 ;  /* 0x000000a92ac77220 */ /* 0x000fc60000410000 */
[----:B------:R-:W-:Y:S01]  /*4b30*/  STS [R3+0x45c], R180 ;  /* 0x00045cb403007388 */ /* 0x000fe20000000800 */
[----:B0-----:R-:W-:Y:S01]  /*4b40*/  FFMA.FTZ R4, R140, R171, -R33 ;  /* 0x000000ab8c047223 */ /* 0x001fe20000010821 */
[----:B------:R-:W-:Y:S01]  /*4b50*/  FMUL.FTZ R5, R138, -R169 ;  /* 0x800000a98a057220 */ /* 0x000fe20000410000 */
[----:B------:R-:W-:Y:S01]  /*4b60*/  FFMA.FTZ R6, R162, R170, -R185 ;  /* 0x000000aaa2067223 */ /* 0x000fe200000108b9 */
[----:B------:R-:W-:Y:S01]  /*4b70*/  FMUL.FTZ R140, R40, R167 ;  /* 0x000000a7288c7220 */ /* 0x000fe20000410000 */
[----:B------:R-:W-:Y:S01]  /*4b80*/  FADD.FTZ R165, R165, R4 ;  /* 0x00000004a5a57221 */ /* 0x000fe20000010000 */
[C---:B------:R-:W-:Y:S01]  /*4b90*/  FMUL.FTZ R33, R161.reuse, R144 ;  /* 0x00000090a1217220 */ /* 0x040fe20000410000 */
[----:B------:R-:W-:Y:S01]  /*4ba0*/  STS [R3+0x450], R146 ;  /* 0x0004509203007388 */ /* 0x000fe20000000800 */
[-C--:B------:R-:W-:Y:S01]  /*4bb0*/  FMUL.FTZ R7, R161, R140.reuse ;  /* 0x0000008ca1077220 */ /* 0x080fe20000410000 */
[-C--:B------:R-:W-:Y:S01]  /*4bc0*/  FMUL.FTZ R138, R138, -R165.reuse ;  /* 0x800000a58a8a7220 */ /* 0x080fe20000410000 */
[-C--:B------:R-:W-:Y:S01]  /*4bd0*/  FFMA.FTZ R5, R136, R165.reuse, -R5 ;  /* 0x000000a588057223 */ /* 0x080fe20000010805 */
[-C--:B------:R-:W-:Y:S01]  /*4be0*/  FMUL.FTZ R142, R153, R140.reuse ;  /* 0x0000008c998e7220 */ /* 0x080fe20000410000 */
[----:B------:R-:W-:Y:S01]  /*4bf0*/  FMUL.FTZ R197, R42, R165 ;  /* 0x000000a52ac57220 */ /* 0x000fe20000410000 */
[----:B------:R-:W-:Y:S01]  /*4c00*/  FFMA.FTZ R191, R136, R169, R138 ;  /* 0x000000a988bf7223 */ /* 0x000fe2000001008a */
[----:B------:R-:W-:Y:S01]  /*4c10*/  FADD.FTZ R185, R174, R5 ;  /* 0x00000005aeb97221 */ /* 0x000fe20000010000 */
[----:B------:R-:W-:Y:S01]  /*4c20*/  FFMA.FTZ R136, R160, R140, -R33 ;  /* 0x0000008ca0887223 */ /* 0x000fe20000010821 */
[C---:B------:R-:W-:Y:S01]  /*4c30*/  FMUL.FTZ R140, R119.reuse, R199 ;  /* 0x000000c7778c7220 */ /* 0x040fe20000410000 */
[----:B------:R-:W-:Y:S01]  /*4c40*/  FADD.FTZ R191, -R172, R191 ;  /* 0x000000bfacbf7221 */ /* 0x000fe20000010100 */
[-C--:B------:R-:W-:Y:S01]  /*4c50*/  FMUL.FTZ R5, R134, -R185.reuse ;  /* 0x800000b986057220 */ /* 0x080fe20000410000 */
[----:B------:R-:W-:Y:S01]  /*4c60*/  FMUL.FTZ R33, R44, R185 ;  /* 0x000000b92c217220 */ /* 0x000fe20000410000 */
[----:B------:R-:W-:Y:S01]  /*4c70*/  FMUL.FTZ R138, R119, R197 ;  /* 0x000000c5778a7220 */ /* 0x000fe20000410000 */
[-C--:B------:R-:W-:Y:S01]  /*4c80*/  FMUL.FTZ R134, R134, -R191.reuse ;  /* 0x800000bf86867220 */ /* 0x080fe20000410000 */
[-C--:B------:R-:W-:Y:S01]  /*4c90*/  FMUL.FTZ R195, R44, R191.reuse ;  /* 0x000000bf2cc37220 */ /* 0x080fe20000410000 */
[C---:B------:R-:W-:Y:S01]  /*4ca0*/  FFMA.FTZ R4, R132.reuse, R191, R5 ;  /* 0x000000bf84047223 */ /* 0x040fe20000010005 */
[----:B------:R0:W-:Y:S01]  /*4cb0*/  STS [R3+0x44c], R140 ;  /* 0x00044c8c03007388 */ /* 0x0001e20000000800 */
[----:B------:R-:W-:Y:S01]  /*4cc0*/  FFMA.FTZ R134, R132, R185, -R134 ;  /* 0x000000b984867223 */ /* 0x000fe20000010886 */
[----:B------:R-:W-:Y:S01]  /*4cd0*/  FMUL.FTZ R5, R154, R195 ;  /* 0x000000c39a057220 */ /* 0x000fe20000410000 */
[----:B------:R-:W-:Y:S01]  /*4ce0*/  FADD.FTZ R177, -R177, R4 ;  /* 0x00000004b1b17221 */ /* 0x000fe20000010100 */
[-C--:B------:R-:W-:Y:S01]  /*4cf0*/  FMUL.FTZ R4, R125, R33.reuse ;  /* 0x000000217d047220 */ /* 0x080fe20000410000 */
[----:B------:R-:W-:Y:S01]  /*4d00*/  FADD.FTZ R193, R175, R134 ;  /* 0x00000086afc17221 */ /* 0x000fe20000010000 */
[----:B------:R-:W-:Y:S01]  /*4d10*/  FFMA.FTZ R132, R152, R33, R5 ;  /* 0x0000002198847223 */ /* 0x000fe20000010005 */
[----:B------:R-:W-:Y:S01]  /*4d20*/  FMUL.FTZ R5, R130, -R177 ;  /* 0x800000b182057220 */ /* 0x000fe20000410000 */
[----:B------:R-:W-:Y:S01]  /*4d30*/  FMUL.FTZ R33, R154, R33 ;  /* 0x000000219a217220 */ /* 0x000fe20000410000 */
[----:B------:R-:W-:Y:S01]  /*4d40*/  FMUL.FTZ R130, R130, -R193 ;  /* 0x800000c182827220 */ /* 0x000fe20000410000 */
[----:B0-----:R-:W-:Y:S01]  /*4d50*/  FMUL.FTZ R140, R125, R195 ;  /* 0x000000c37d8c7220 */ /* 0x001fe20000410000 */
[-C--:B------:R-:W-:Y:S01]  /*4d60*/  FFMA.FTZ R5, R128, R193.reuse, -R5 ;  /* 0x000000c180057223 */ /* 0x080fe20000010805 */
[----:B------:R-:W-:Y:S01]  /*4d70*/  FMUL.FTZ R205, R46, R193 ;  /* 0x000000c12ecd7220 */ /* 0x000fe20000410000 */
[----:B------:R-:W-:Y:S01]  /*4d80*/  FFMA.FTZ R130, R128, R177, R130 ;  /* 0x000000b180827223 */ /* 0x000fe20000010082 */
[----:B------:R-:W-:Y:S01]  /*4d90*/  FFMA.FTZ R128, R152, R195, -R33 ;  /* 0x000000c398807223 */ /* 0x000fe20000010821 */
[----:B------:R-:W-:Y:S01]  /*4da0*/  FADD.FTZ R195, R182, R5 ;  /* 0x00000005b6c37221 */ /* 0x000fe20000010000 */
[----:B------:R-:W-:Y:S01]  /*4db0*/  FMUL.FTZ R134, R129, R205 ;  /* 0x000000cd81867220 */ /* 0x000fe20000410000 */
[----:B------:R-:W-:Y:S01]  /*4dc0*/  FADD.FTZ R181, -R181, R130 ;  /* 0x00000082b5b57221 */ /* 0x000fe20000010100 */
[----:B------:R0:W-:Y:S01]  /*4dd0*/  STS [R3+0x440], R4 ;  /* 0x0004400403007388 */ /* 0x0001e20000000800 */
        /* <DEDUP_REMOVED lines=9> */
[----:B0-----:R-:W-:Y:S01]  /*4e70*/  FMUL.FTZ R4, R116, R33 ;  /* 0x0000002174047220 */ /* 0x001fe20000410000 */
[----:B------:R-:W-:Y:S01]  /*4e80*/  FADD.FTZ R175, R184, R5 ;  /* 0x00000005b8af7221 */ /* 0x000fe20000010000 */
[-C--:B------:R-:W-:Y:S01]  /*4e90*/  FMUL.FTZ R5, R116, R201.reuse ;  /* 0x000000c974057220 */ /* 0x080fe20000410000 */
[----:B------:R-:W-:Y:S01]  /*4ea0*/  FADD.FTZ R183, -R183, R126 ;  /* 0x0000007eb7b77221 */ /* 0x000fe20000010100 */
[----:B------:R-:W-:Y:S01]  /*4eb0*/  FFMA.FTZ R213, R118, R201, -R4 ;  /* 0x000000c976d57223 */ /* 0x000fe20000010804 */
[----:B------:R-:W-:Y:S01]  /*4ec0*/  FMUL.FTZ R4, R50, R175 ;  /* 0x000000af32047220 */ /* 0x000fe20000410000 */
[----:B------:R-:W-:Y:S01]  /*4ed0*/  FFMA.FTZ R211, R118, R33, R5 ;  /* 0x0000002176d37223 */ /* 0x000fe20000010005 */
[C---:B------:R-:W-:Y:S01]  /*4ee0*/  FMUL.FTZ R5, R120.reuse, -R183 ;  /* 0x800000b778057220 */ /* 0x040fe20000410000 */
[----:B------:R-:W-:Y:S01]  /*4ef0*/  FMUL.FTZ R120, R120, -R175 ;  /* 0x800000af78787220 */ /* 0x000fe20000410000 */
[----:B------:R-:W-:Y:S01]  /*4f00*/  IADD3 R33, -R91, R43, RZ ;  /* 0x0000002b5b217210 */ /* 0x000fe20007ffe1ff */
[----:B-1----:R-:W-:Y:S01]  /*4f10*/  FMUL.FTZ R134, R133, R201 ;  /* 0x000000c985867220 */ /* 0x002fe20000410000 */
[----:B------:R-:W-:Y:S01]  /*4f20*/  FFMA.FTZ R5, R122, R175, -R5 ;  /* 0x000000af7a057223 */ /* 0x000fe20000010805 */
[-C--:B------:R-:W-:Y:S01]  /*4f30*/  FMUL.FTZ R124, R50, R183.reuse ;  /* 0x000000b7327c7220 */ /* 0x080fe20000410000 */
[----:B------:R-:W-:Y:S01]  /*4f40*/  FFMA.FTZ R201, R122, R183, R120 ;  /* 0x000000b77ac97223 */ /* 0x000fe20000010078 */
[----:B------:R-:W-:Y:S01]  /*4f50*/  LEA R122, R33, -R104, 0x1 ;  /* 0x80000068217a7211 */ /* 0x000fe200078e08ff */
[----:B------:R-:W-:Y:S01]  /*4f60*/  FADD.FTZ R120, R2, R5 ;  /* 0x0000000502787221 */ /* 0x000fe20000010000 */
[----:B------:R-:W-:Y:S01]  /*4f70*/  FMUL.FTZ R2, R36, R124 ;  /* 0x0000007c24027220 */ /* 0x000fe20000410000 */
[----:B------:R-:W-:Y:S01]  /*4f80*/  FADD.FTZ R201, -R176, R201 ;  /* 0x000000c9b0c97221 */ /* 0x000fe20000010100 */
[----:B------:R0:W-:Y:S01]  /*4f90*/  STS [R3+0x448], R138 ;  /* 0x0004488a03007388 */ /* 0x0001e20000000800 */
[----:B------:R-:W-:Y:S01]  /*4fa0*/  ISETP.GE.AND P1, PT, R122, 0x1, PT ;  /* 0x000000017a00780c */ /* 0x000fe20003f26270 */
[-C--:B------:R-:W-:Y:S01]  /*4fb0*/  FMUL.FTZ R126, R143, R4.reuse ;  /* 0x000000048f7e7220 */ /* 0x080fe20000410000 */
[-C--:B------:R-:W-:Y:S01]  /*4fc0*/  FMUL.FTZ R5, R36, R4.reuse ;  /* 0x0000000424057220 */ /* 0x080fe20000410000 */
[C---:B------:R-:W-:Y:S01]  /*4fd0*/  FFMA.FTZ R207, R37.reuse, R4, R2 ;  /* 0x0000000425cf7223 */ /* 0x040fe20000010002 */
[C---:B------:R-:W-:Y:S01]  /*4fe0*/  FMUL.FTZ R4, R52.reuse, R201 ;  /* 0x000000c934047220 */ /* 0x040fe20000410000 */
[----:B------:R-:W-:Y:S01]  /*4ff0*/  FMUL.FTZ R2, R52, R120 ;  /* 0x0000007834027220 */ /* 0x000fe20000410000 */
[----:B------:R1:W-:Y:S01]  /*5000*/  STS [R3+0x430], R130 ;  /* 0x0004308203007388 */ /* 0x0003e20000000800 */
[----:B------:R-:W-:Y:S01]  /*5010*/  FFMA.FTZ R209, R37, R124, -R5 ;  /* 0x0000007c25d17223 */ /* 0x000fe20000010805 */
[----:B------:R-:W-:Y:S01]  /*5020*/  FFMA.FTZ R7, R160, R144, R7 ;  /* 0x00000090a0077223 */ /* 0x000fe20000010007 */
[----:B0-----:R-:W-:Y:S01]  /*5030*/  FMUL.FTZ R138, R129, R203 ;  /* 0x000000cb818a7220 */ /* 0x001fe20000410000 */
[----:B------:R0:W-:Y:S01]  /*5040*/  STS [R3+0x434], R134 ;  /* 0x0004348603007388 */ /* 0x0001e20000000800 */
[----:B------:R-:W-:-:S03]  /*5050*/  FMUL.FTZ R5, R34, R2 ;  /* 0x0000000222057220 */ /* 0x000fc60000410000 */
[----:B------:R2:W-:Y:S01]  /*5060*/  STS [R3+0x43c], R138 ;  /* 0x00043c8a03007388 */ /* 0x0005e20000000800 */
[----:B-1----:R-:W-:-:S03]  /*5070*/  FMUL.FTZ R130, R145, R2 ;  /* 0x0000000291827220 */ /* 0x002fc60000410000 */
[----:B------:R-:W-:Y:S01]  /*5080*/  STS [R3+0x454], R142 ;  /* 0x0004548e03007388 */ /* 0x000fe20000000800 */
[----:B0-----:R-:W-:-:S03]  /*5090*/  FMUL.FTZ R134, R145, R4 ;  /* 0x0000000491867220 */ /* 0x001fc60000410000 */
[----:B------:R-:W-:Y:S01]  /*50a0*/  STS [R3+0x444], R140 ;  /* 0x0004448c03007388 */ /* 0x000fe20000000800 */
[----:B--2---:R-:W-:Y:S01]  /*50b0*/  FMUL.FTZ R138, R143, R124 ;  /* 0x0000007c8f8a7220 */ /* 0x004fe20000410000 */
[----:B------:R-:W-:Y:S02]  /*50c0*/  FMUL.FTZ R124, R34, R4 ;  /* 0x00000004227c7220 */ /* 0x000fe40000410000 */
[----:B------:R0:W-:Y:S02]  /*50d0*/  STS [R3+0x428], R126 ;  /* 0x0004287e03007388 */ /* 0x0001e40000000800 */
[----:B------:R-:W-:Y:S02]  /*50e0*/  FFMA.FTZ R124, R35, R2, R124 ;  /* 0x00000002237c7223 */ /* 0x000fe4000001007c */
[----:B------:R1:W-:Y:S02]  /*50f0*/  STS [R3+0x42c], R138 ;  /* 0x00042c8a03007388 */ /* 0x0003e40000000800 */
[----:B------:R-:W-:-:S02]  /*5100*/  FADD.FTZ R124, RZ, R124 ;  /* 0x0000007cff7c7221 */ /* 0x000fc40000010000 */
[----:B------:R1:W-:Y:S01]  /*5110*/  STS [R3+0x420], R130 ;  /* 0x0004208203007388 */ /* 0x0003e20000000800 */
[----:B0-----:R-:W-:-:S03]  /*5120*/  FFMA.FTZ R126, R35, R4, -R5 ;  /* 0x00000004237e7223 */ /* 0x001fc60000010805 */
[----:B------:R1:W-:Y:S01]  /*5130*/  STS [R3+0x424], R134 ;  /* 0x0004248603007388 */ /* 0x0003e20000000800 */
[----:B------:R-:W-:Y:S06]  /*5140*/  BAR.SYNC.DEFER_BLOCKING 0x0 ;  /* 0x0000000000007b1d */ /* 0x000fec0000010000 */
[----:B------:R-:W-:Y:S05]  /*5150*/  @!P1 BRA `(.L_x_15956) ;  /* 0x0000000000649947 */ /* 0x000fea0003800000 */
[----:B------:R-:W-:Y:S01]  /*5160*/  LEA.HI.SX32 R2, R104, R104, 0x1b ;  /* 0x0000006868027211 */ /* 0x000fe200078fdaff */
[-C--:B------:R-:W-:Y:S01]  /*5170*/  IMAD.WIDE.U32 R4, R106, R18.reuse, RZ ;  /* 0x000000126a047225 */ /* 0x080fe200078e00ff */
[----:B-1----:R-:W-:Y:S02]  /*5180*/  SHF.R.U32.HI R134, RZ, 0x1, R21 ;  /* 0x00000001ff867819 */ /* 0x002fe40000011615 */
[----:B------:R-:W-:Y:S01]  /*5190*/  LEA R130, R2, UR7, 0x2 ;  /* 0x0000000702827c11 */ /* 0x000fe2000f8e10ff */
[----:B------:R-:W-:Y:S01]  /*51a0*/  IMAD R2, R107, R18, RZ ;  /* 0x000000126b027224 */ /* 0x000fe200078e02ff */
[----:B------:R-:W-:Y:S01]  /*51b0*/  LEA R3, R92, 0xfffffe00, 0x9 ;  /* 0xfffffe005c037811 */ /* 0x000fe200078e48ff */
[----:B------:R-:W-:Y:S02]  /*51c0*/  IMAD R134, R134, UR14, RZ ;  /* 0x0000000e86867c24 */ /* 0x000fe4000f8e02ff */
[----:B------:R-:W0:Y:S01]  /*51d0*/  LDS R215, [R130+0x420] ;  /* 0x0004200082d77984 */ /* 0x000e220000000800 */
        /* <DEDUP_REMOVED lines=16> */
[----:B0-----:R0:W-:Y:S04]  /*52e0*/  REDG.E.ADD.F32.FTZ.RN.STRONG.GPU desc[UR12][R4.64], R215 ;  /* 0x000000d7040079a6 */ /* 0x0011e8000c10f38c */
.L_x_15956:
[----:B------:R-:W-:Y:S05]  /*52f0*/  BSYNC B0 ;  /* 0x0000000000007941 */ /* 0x000fea0003800000 */
.L_x_15955:
[----:B------:R-:W-:Y:S01]  /*5300*/  USHF.R.U32.HI UR8, URZ, 0x1, UR27 ;  /* 0x000000013f087899 */ /* 0x000fe2000801161b */
[----:B-1----:R-:W-:Y:S01]  /*5310*/  FMUL.FTZ R3, R148, R203 ;  /* 0x000000cb94037220 */ /* 0x002fe20000410000 */
[----:B------:R-:W-:Y:S01]  /*5320*/  USHF.R.U64 UR10, UR26, 0x1, UR27 ;  /* 0x000000011a0a7899 */ /* 0x000fe2000800121b */
[----:B------:R-:W-:Y:S01]  /*5330*/  IMAD R2, R107, R18, RZ ;  /* 0x000000126b027224 */ /* 0x000fe200078e02ff */
[----:B------:R-:W-:Y:S01]  /*5340*/  UIMAD UR11, UR8, UR14, URZ ;  /* 0x0000000e080b72a4 */ /* 0x000fe2000f8e023f */
[-C--:B0-----:R-:W-:Y:S01]  /*5350*/  FFMA.FTZ R5, R150, R205.reuse, R3 ;  /* 0x000000cd96057223 */ /* 0x081fe20000010003 */
[----:B------:R-:W-:Y:S01]  /*5360*/  UIMAD.WIDE.U32 UR8, UR10, UR14, URZ ;  /* 0x0000000e0a0872a5 */ /* 0x000fe2000f8e003f */
[----:B------:R-:W-:Y:S01]  /*5370*/  FMUL.FTZ R205, R148, R205 ;  /* 0x000000cd94cd7220 */ /* 0x000fe20000410000 */
[----:B------:R-:W-:Y:S01]  /*5380*/  UIMAD UR11, UR15, UR10, UR11 ;  /* 0x0000000a0f0b72a4 */ /* 0x000fe2000f8e020b */
[----:B------:R-:W-:Y:S01]  /*5390*/  FADD.FTZ R124, R124, R207 ;  /* 0x000000cf7c7c7221 */ /* 0x000fe20000010000 */
[----:B------:R-:W-:-:S02]  /*53a0*/  IMAD R207, R106, R19, R2 ;  /* 0x000000136acf7224 */ /* 0x000fc400078e0202 */
[----:B------:R-:W-:Y:S01]  /*53b0*/  FFMA.FTZ R205, R150, R203, -R205 ;  /* 0x000000cb96cd7223 */ /* 0x000fe200000108cd */
[----:B------:R-:W-:Y:S01]  /*53c0*/  UIADD3 UR9, UR11, UR9, URZ ;  /* 0x000000090b097290 */ /* 0x000fe2000fffe03f */
[----:B------:R-:W-:Y:S01]  /*53d0*/  FMUL.FTZ R203, R158, R199 ;  /* 0x000000c79ecb7220 */ /* 0x000fe20000410000 */
[----:B------:R-:W-:Y:S01]  /*53e0*/  FADD.FTZ R124, R124, R211 ;  /* 0x000000d37c7c7221 */ /* 0x000fe20000010000 */
[----:B------:R-:W-:Y:S01]  /*53f0*/  FADD.FTZ R126, RZ, R126 ;  /* 0x0000007eff7e7221 */ /* 0x000fe20000010000 */
[----:B------:R-:W-:Y:S01]  /*5400*/  BSSY B0, `(.L_x_15957) ;  /* 0x000002c000007945 */ /* 0x000fe20003800000 */
[----:B------:R-:W-:Y:S01]  /*5410*/  FFMA.FTZ R4, R156, R197, R203 ;  /* 0x000000c59c047223 */ /* 0x000fe200000100cb */
[----:B------:R-:W-:-:S04]  /*5420*/  IMAD.WIDE.U32 R2, R106, R18, UR8 ;  /* 0x000000086a027e25 */ /* 0x000fc8000f8e0012 */
[----:B------:R-:W-:Y:S01]  /*5430*/  FMUL.FTZ R197, R158, R197 ;  /* 0x000000c59ec57220 */ /* 0x000fe20000410000 */
[----:B------:R-:W-:Y:S01]  /*5440*/  FADD.FTZ R5, R124, R5 ;  /* 0x000000057c057221 */ /* 0x000fe20000010000 */
[----:B------:R-:W-:Y:S01]  /*5450*/  FADD.FTZ R126, R126, R209 ;  /* 0x000000d17e7e7221 */ /* 0x000fe20000010000 */
[----:B------:R-:W-:Y:S01]  /*5460*/  USHF.L.U64.HI UR9, UR5, 0x2, UR6 ;  /* 0x0000000205097899 */ /* 0x000fe20008010206 */
[----:B------:R-:W-:Y:S01]  /*5470*/  IADD3 R114, R207, R3, RZ ;  /* 0x00000003cf727210 */ /* 0x000fe20007ffe0ff */
[----:B------:R-:W-:Y:S01]  /*5480*/  FFMA.FTZ R197, R156, R199, -R197 ;  /* 0x000000c79cc57223 */ /* 0x000fe200000108c5 */
[----:B------:R-:W-:Y:S01]  /*5490*/  LEA R3, P1, R2, R16, 0x3 ;  /* 0x0000001002037211 */ /* 0x000fe200078218ff */
[----:B------:R-:W-:Y:S01]  /*54a0*/  FADD.FTZ R5, R5, R132 ;  /* 0x0000008405057221 */ /* 0x000fe20000010000 */
[----:B------:R-:W-:Y:S01]  /*54b0*/  FADD.FTZ R126, R126, R213 ;  /* 0x000000d57e7e7221 */ /* 0x000fe20000010000 */
[----:B------:R-:W-:Y:S01]  /*54c0*/  USHF.L.U32 UR8, UR5, 0x2, URZ ;  /* 0x0000000205087899 */ /* 0x000fe2000800063f */
[----:B------:R-:W-:Y:S01]  /*54d0*/  LEA.HI.X R199, R2, R17, R114, 0x3, P1 ;  /* 0x0000001102c77211 */ /* 0x000fe200008f1c72 */
[----:B------:R-:W-:Y:S01]  /*54e0*/  FADD.FTZ R4, R5, R4 ;  /* 0x0000000405047221 */ /* 0x000fe20000010000 */
[----:B------:R-:W-:Y:S01]  /*54f0*/  LEA R2, P1, R104, R3, 0x2 ;  /* 0x0000000368027211 */ /* 0x000fe200078210ff */
[----:B------:R-:W-:Y:S01]  /*5500*/  FADD.FTZ R205, R126, R205 ;  /* 0x000000cd7ecd7221 */ /* 0x000fe20000010000 */
[----:B------:R-:W-:Y:S01]  /*5510*/  IADD3 R114, -R113, UR4, RZ ;  /* 0x0000000471727c10 */ /* 0x000fe2000fffe1ff */
[----:B------:R-:W-:Y:S01]  /*5520*/  FADD.FTZ R203, R4, R7 ;  /* 0x0000000704cb7221 */ /* 0x000fe20000010000 */
[----:B------:R-:W-:Y:S01]  /*5530*/  LEA.HI.X R3, R104, R199, RZ, 0x2, P1 ;  /* 0x000000c768037211 */ /* 0x000fe200008f14ff */
[----:B------:R-:W-:Y:S01]  /*5540*/  FADD.FTZ R128, R205, R128 ;  /* 0x00000080cd807221 */ /* 0x000fe20000010000 */
[----:B------:R-:W-:Y:S01]  /*5550*/  ISETP.GE.AND P1, PT, R122, 0x21, PT ;  /* 0x000000217a00780c */ /* 0x000fe20003f26270 */
[----:B------:R-:W-:Y:S01]  /*5560*/  IMAD R5, R114, -0x200, RZ ;  /* 0xfffffe0072057824 */ /* 0x000fe200078e02ff */
[----:B------:R-:W-:Y:S01]  /*5570*/  IADD3 R7, R104, 0x40, RZ ;  /* 0x0000004068077810 */ /* 0x000fe20007ffe0ff */
[----:B------:R-:W-:Y:S01]  /*5580*/  FADD.FTZ R197, R128, R197 ;  /* 0x000000c580c57221 */ /* 0x000fe20000010000 */
[----:B------:R-:W-:Y:S01]  /*5590*/  IMAD R4, R14, UR9, RZ ;  /* 0x000000090e047c24 */ /* 0x000fe2000f8e02ff */
[----:B------:R-:W-:Y:S01]  /*55a0*/  ISETP.GE.AND P2, PT, R122, 0x41, PT ;  /* 0x000000417a00780c */ /* 0x000fe20003f46270 */
[----:B------:R-:W-:Y:S01]  /*55b0*/  IMAD.WIDE R2, R5, 0x4, R2 ;  /* 0x0000000405027825 */ /* 0x000fe200078e0202 */
[----:B------:R-:W-:-:S03]  /*55c0*/  IADD3 R5, R104, 0x20, RZ ;  /* 0x0000002068057810 */ /* 0x000fc60007ffe0ff */
[----:B------:R-:W-:Y:S01]  /*55d0*/  FADD.FTZ R205, R197, R136 ;  /* 0x00000088c5cd7221 */ /* 0x000fe20000010000 */
[----:B------:R-:W-:Y:S01]  /*55e0*/  IADD3 R197, R104, 0x60, RZ ;  /* 0x0000006068c57810 */ /* 0x000fe20007ffe0ff */
[----:B------:R-:W-:Y:S01]  /*55f0*/  IMAD R199, R15, UR8, R4 ;  /* 0x000000080fc77c24 */ /* 0x000fe2000f8e0204 */
[-C--:B------:R-:W-:Y:S01]  /*5600*/  LEA.HI.SX32 R5, R5, R104.reuse, 0x1b ;  /* 0x0000006805057211 */ /* 0x080fe200078fdaff */
[----:B------:R-:W-:Y:S01]  /*5610*/  IMAD.WIDE.U32 R2, R14, UR8, R2 ;  /* 0x000000080e027c25 */ /* 0x000fe2000f8e0002 */
[----:B------:R-:W-:-:S03]  /*5620*/  LEA.HI.SX32 R7, R7, R104, 0x1b ;  /* 0x0000006807077211 */ /* 0x000fc600078fdaff */
[----:B------:R-:W-:Y:S01]  /*5630*/  FADD.FTZ R114, R205, R6 ;  /* 0x00000006cd727221 */ /* 0x000fe20000010000 */
[----:B------:R-:W-:Y:S02]  /*5640*/  LEA R5, R5, UR7, 0x2 ;  /* 0x0000000705057c11 */ /* 0x000fe4000f8e10ff */
[----:B------:R-:W-:Y:S02]  /*5650*/  IADD3 R3, R3, R199, RZ ;  /* 0x000000c703037210 */ /* 0x000fe40007ffe0ff */
[----:B------:R-:W-:Y:S02]  /*5660*/  ISETP.GE.AND P3, PT, R122, 0x61, PT ;  /* 0x000000617a00780c */ /* 0x000fe40003f66270 */
[----:B------:R-:W0:Y:S01]  /*5670*/  LDS R5, [R5+0x4a0] ;  /* 0x0004a00005057984 */ /* 0x000e220000000800 */
[----:B------:R-:W-:Y:S02]  /*5680*/  LEA.HI.SX32 R197, R197, R104, 0x1b ;  /* 0x00000068c5c57211 */ /* 0x000fe400078fdaff */
[----:B------:R-:W-:Y:S01]  /*5690*/  LEA R7, R7, UR7, 0x2 ;  /* 0x0000000707077c11 */ /* 0x000fe2000f8e10ff */
[----:B------:R-:W-:Y:S07]  /*56a0*/  @!P1 BRA `(.L_x_15958) ;  /* 0x0000000000049947 */ /* 0x000fee0003800000 */
[----:B0-----:R1:W-:Y:S02]  /*56b0*/  REDG.E.ADD.F32.FTZ.RN.STRONG.GPU desc[UR12][R2.64+-0x780], R5 ;  /* 0xfff88005020079a6 */ /* 0x0013e4000c10f38c */
.L_x_15958:
[----:B------:R-:W-:Y:S05]  /*56c0*/  BSYNC B0 ;  /* 0x0000000000007941 */ /* 0x000fea0003800000 */
.L_x_15957:
[----:B01----:R0:W1:Y:S01]  /*56d0*/  LDS R5, [R7+0x520] ;  /* 0x0005200007057984 */ /* 0x0030620000000800 */
[----:B------:R-:W-:Y:S01]  /*56e0*/  BSSY B0, `(.L_x_15959) ;  /* 0x0000004000007945 */ /* 0x000fe20003800000 */
[----:B------:R-:W-:-:S03]  /*56f0*/  LEA R4, R197, UR7, 0x2 ;  /* 0x00000007c5047c11 */ /* 0x000fc6000f8e10ff */
[----:B------:R-:W-:Y:S05]  /*5700*/  @!P2 BRA `(.L_x_15960) ;  /* 0x000000000004a947 */ /* 0x000fea0003800000 */
[----:B-1----:R2:W-:Y:S02]  /*5710*/  REDG.E.ADD.F32.FTZ.RN.STRONG.GPU desc[UR12][R2.64+-0x700], R5 ;  /* 0xfff90005020079a6 */ /* 0x0025e4000c10f38c */
.L_x_15960:
[----:B------:R-:W-:Y:S05]  /*5720*/  BSYNC B0 ;  /* 0x0000000000007941 */ /* 0x000fea0003800000 */
.L_x_15959:
[----:B-12---:R1:W2:Y:S01]  /*5730*/  LDS R5, [R4+0x5a0] ;  /* 0x0005a00004057984 */ /* 0x0062a20000000800 */
[----:B------:R-:W-:Y:S01]  /*5740*/  BSSY B0, `(.L_x_15961) ;  /* 0x0000005000007945 */ /* 0x000fe20003800000 */
[C---:B0-----:R-:W-:Y:S02]  /*5750*/  IADD3 R7, R104.reuse, 0x80, RZ ;  /* 0x0000008068077810 */ /* 0x041fe40007ffe0ff */
[----:B------:R-:W-:Y:S01]  /*5760*/  IADD3 R197, R104, 0xa0, RZ ;  /* 0x000000a068c57810 */ /* 0x000fe20007ffe0ff */
[----:B------:R-:W-:Y:S06]  /*5770*/  @!P3 BRA `(.L_x_15962) ;  /* 0x000000000004b947 */ /* 0x000fec0003800000 */
[----:B--2---:R0:W-:Y:S02]  /*5780*/  REDG.E.ADD.F32.FTZ.RN.STRONG.GPU desc[UR12][R2.64+-0x680], R5 ;  /* 0xfff98005020079a6 */ /* 0x0041e4000c10f38c */
.L_x_15962:
[----:B------:R-:W-:Y:S05]  /*5790*/  BSYNC B0 ;  /* 0x0000000000007941 */ /* 0x000fea0003800000 */
.L_x_15961:
        /* <DEDUP_REMOVED lines=17> */
.L_x_15964:
[----:B------:R-:W-:Y:S05]  /*58b0*/  BSYNC B0 ;  /* 0x0000000000007941 */ /* 0x000fea0003800000 */
.L_x_15963:
[----:B01----:R0:W1:Y:S01]  /*58c0*/  LDS R5, [R197+0x6a0] ;  /* 0x0006a000c5057984 */ /* 0x0030620000000800 */
[----:B------:R-:W-:Y:S01]  /*58d0*/  BSSY B0, `(.L_x_15965) ;  /* 0x0000006000007945 */ /* 0x000fe20003800000 */
[----:B------:R-:W-:Y:S02]  /*58e0*/  IADD3 R7, R104, 0x100, RZ ;  /* 0x0000010068077810 */ /* 0x000fe40007ffe0ff */
[----:B------:R-:W-:Y:S02]  /*58f0*/  LEA.HI.SX32 R199, R199, R104, 0x1b ;  /* 0x00000068c7c77211 */ /* 0x000fe400078fdaff */
[----:B------:R-:W-:Y:S01]  /*5900*/  LEA R4, R4, UR7, 0x2 ;  /* 0x0000000704047c11 */ /* 0x000fe2000f8e10ff */
[----:B------:R-:W-:Y:S06]  /*5910*/  @!P1 BRA `(.L_x_15966) ;  /* 0x0000000000049947 */ /* 0x000fec0003800000 */
[----:B-1----:R2:W-:Y:S02]  /*5920*/  REDG.E.ADD.F32.FTZ.RN.STRONG.GPU desc[UR12][R2.64+-0x580], R5 ;  /* 0xfffa8005020079a6 */ /* 0x0025e4000c10f38c */
.L_x_15966:
[----:B------:R-:W-:Y:S05]  /*5930*/  BSYNC B0 ;  /* 0x0000000000007941 */ /* 0x000fea0003800000 */
.L_x_15965:
[----:B-12---:R1:W2:Y:S01]  /*5940*/  LDS R5, [R4+0x720] ;  /* 0x0007200004057984 */ /* 0x0062a20000000800 */
[----:B------:R-:W-:Y:S01]  /*5950*/  BSSY B0, `(.L_x_15967) ;  /* 0x0000006000007945 */ /* 0x000fe20003800000 */
[----:B0-----:R-:W-:Y:S02]  /*5960*/  IADD3 R197, R104, 0x120, RZ ;  /* 0x0000012068c57810 */ /* 0x001fe40007ffe0ff */
[----:B------:R-:W-:Y:S02]  /*5970*/  LEA.HI.SX32 R7, R7, R104, 0x1b ;  /* 0x0000006807077211 */ /* 0x000fe400078fdaff */
[----:B------:R-:W-:Y:S01]  /*5980*/  LEA R199, R199, UR7, 0x2 ;  /* 0x00000007c7c77c11 */ /* 0x000fe2000f8e10ff */
[----:B------:R-:W-:Y:S06]  /*5990*/  @!P2 BRA `(.L_x_15968) ;  /* 0x000000000004a947 */ /* 0x000fec0003800000 */
[----:B--2---:R0:W-:Y:S02]  /*59a0*/  REDG.E.ADD.F32.FTZ.RN.STRONG.GPU desc[UR12][R2.64+-0x500], R5 ;  /* 0xfffb0005020079a6 */ /* 0x0041e4000c10f38c */
.L_x_15968:
[----:B------:R-:W-:Y:S05]  /*59b0*/  BSYNC B0 ;  /* 0x0000000000007941 */ /* 0x000fea0003800000 */
.L_x_15967:
[----:B0-2---:R0:W2:Y:S01]  /*59c0*/  LDS R5, [R199+0x7a0] ;  /* 0x0007a000c7057984 */ /* 0x0050a20000000800 */
[----:B------:R-:W-:Y:S01]  /*59d0*/  BSSY B0, `(.L_x_15969) ;  /* 0x0000005000007945 */ /* 0x000fe20003800000 */
[----:B------:R-:W-:Y:S02]  /*59e0*/  LEA.HI.SX32 R197, R197, R104, 0x1b ;  /* 0x00000068c5c57211 */ /* 0x000fe400078fdaff */
[----:B------:R-:W-:Y:S01]  /*59f0*/  LEA R7, R7, UR7, 0x2 ;  /* 0x0000000707077c11 */ /* 0x000fe2000f8e10ff */
[----:B------:R-:W-:Y:S06]  /*5a00*/  @!P3 BRA `(.L_x_15970) ;  /* 0x000000000004b947 */ /* 0x000fec0003800000 */
[----:B--2---:R3:W-:Y:S02]  /*5a10*/  REDG.E.ADD.F32.FTZ.RN.STRONG.GPU desc[UR12][R2.64+-0x480], R5 ;  /* 0xfffb8005020079a6 */ /* 0x0047e4000c10f38c */
.L_x_15970:
[----:B------:R-:W-:Y:S05]  /*5a20*/  BSYNC B0 ;  /* 0x0000000000007941 */ /* 0x000fea0003800000 */
.L_x_15969:
[----:B--23--:R2:W3:Y:S01]  /*5a30*/  LDS R5, [R7+0x820] ;  /* 0x0008200007057984 */ /* 0x00c4e20000000800 */
[----:B------:R-:W-:Y:S01]  /*5a40*/  BSSY B0, `(.L_x_15971) ;  /* 0x0000004000007945 */ /* 0x000fe20003800000 */
[----:B-1----:R-:W-:-:S03]  /*5a50*/  LEA R4, R197, UR7, 0x2 ;  /* 0x00000007c5047c11 */ /* 0x002fc6000f8e10ff */
[----:B------:R-:W-:Y:S05]  /*5a60*/  @!P4 BRA `(.L_x_15972) ;  /* 0x000000000004c947 */ /* 0x000fea0003800000 */
[----:B---3--:R1:W-:Y:S02]  /*5a70*/  REDG.E.ADD.F32.FTZ.RN.STRONG.GPU desc[UR12][R2.64+-0x400], R5 ;  /* 0xfffc0005020079a6 */ /* 0x0083e4000c10f38c */
.L_x_15972:
[----:B------:R-:W-:Y:S05]  /*5a80*/  BSYNC B0 ;  /* 0x0000000000007941 */ /* 0x000fea0003800000 */
.L_x_15971:
[----:B-1-3--:R1:W3:Y:S01]  /*5a90*/  LDS R5, [R4+0x8a0] ;  /* 0x0008a00004057984 */ /* 0x00a2e20000000800 */
[----:B------:R-:W-:Y:S01]  /*5aa0*/  BSSY B0, `(.L_x_15973) ;  /* 0x0000005000007945 */ /* 0x000fe20003800000 */
[C---:B--2---:R-:W-:Y:S02]  /*5ab0*/  IADD3 R7, R104.reuse, 0x140, RZ ;  /* 0x0000014068077810 */ /* 0x044fe40007ffe0ff */
[----:B------:R-:W-:Y:S01]  /*5ac0*/  IADD3 R197, R104, 0x160, RZ ;  /* 0x0000016068c57810 */ /* 0x000fe20007ffe0ff */
[----:B------:R-:W-:Y:S06]  /*5ad0*/  @!P5 BRA `(.L_x_15974) ;  /* 0x000000000004d947 */ /* 0x000fec0003800000 */
[----:B---3--:R2:W-:Y:S02]  /*5ae0*/  REDG.E.ADD.F32.FTZ.RN.STRONG.GPU desc[UR12][R2.64+-0x380], R5 ;  /* 0xfffc8005020079a6 */ /* 0x0085e4000c10f38c */
.L_x_15974:
[----:B------:R-:W-:Y:S05]  /*5af0*/  BSYNC B0 ;  /* 0x0000000000007941 */ /* 0x000fea0003800000 */
.L_x_15973:
        /* <DEDUP_REMOVED lines=17> */
.L_x_15976:
[----:B------:R-:W-:Y:S05]  /*5c10*/  BSYNC B0 ;  /* 0x0000000000007941 */ /* 0x000fea0003800000 */
.L_x_15975:
[----:B01----:R0:W1:Y:S01]  /*5c20*/  LDS R5, [R197+0x9a0] ;  /* 0x0009a000c5057984 */ /* 0x0030620000000800 */
[----:B------:R-:W-:Y:S01]  /*5c30*/  BSSY B0, `(.L_x_15977) ;  /* 0x0000006000007945 */ /* 0x000fe20003800000 */
[----:B------:R-:W-:Y:S02]  /*5c40*/  IADD3 R7, R104, 0x1c0, RZ ;  /* 0x000001c068077810 */ /* 0x000fe40007ffe0ff */
[----:B------:R-:W-:Y:S02]  /*5c50*/  LEA.HI.SX32 R199, R199, R104, 0x1b ;  /* 0x00000068c7c77211 */ /* 0x000fe400078fdaff */
[----:B------:R-:W-:Y:S01]  /*5c60*/  LEA R4, R4, UR7, 0x2 ;  /* 0x0000000704047c11 */ /* 0x000fe2000f8e10ff */
[----:B------:R-:W-:Y:S06]  /*5c70*/  @!P1 BRA `(.L_x_15978) ;  /* 0x0000000000049947 */ /* 0x000fec0003800000 */
[----:B-1----:R2:W-:Y:S02]  /*5c80*/  REDG.E.ADD.F32.FTZ.RN.STRONG.GPU desc[UR12][R2.64+-0x280], R5 ;  /* 0xfffd8005020079a6 */ /* 0x0025e4000c10f38c */
.L_x_15978:
[----:B------:R-:W-:Y:S05]  /*5c90*/  BSYNC B0 ;  /* 0x0000000000007941 */ /* 0x000fea0003800000 */
.L_x_15977:
[----:B-12---:R1:W2:Y:S01]  /*5ca0*/  LDS R5, [R4+0xa20] ;  /* 0x000a200004057984 */ /* 0x0062a20000000800 */
[----:B------:R-:W-:Y:S01]  /*5cb0*/  BSSY B0, `(.L_x_15979) ;  /* 0x0000006000007945 */ /* 0x000fe20003800000 */
[----:B0-----:R-:W-:Y:S02]  /*5cc0*/  IADD3 R197, R104, 0x1e0, RZ ;  /* 0x000001e068c57810 */ /* 0x001fe40007ffe0ff */
[----:B------:R-:W-:Y:S02]  /*5cd0*/  LEA.HI.SX32 R7, R7, R104, 0x1b ;  /* 0x0000006807077211 */ /* 0x000fe400078fdaff */
[----:B------:R-:W-:Y:S01]  /*5ce0*/  LEA R199, R199, UR7, 0x2 ;  /* 0x00000007c7c77c11 */ /* 0x000fe2000f8e10ff */
[----:B------:R-:W-:Y:S06]  /*5cf0*/  @!P2 BRA `(.L_x_15980) ;  /* 0x000000000004a947 */ /* 0x000fec0003800000 */
[----:B--2---:R0:W-:Y:S02]  /*5d00*/  REDG.E.ADD.F32.FTZ.RN.STRONG.GPU desc[UR12][R2.64+-0x200], R5 ;  /* 0xfffe0005020079a6 */ /* 0x0041e4000c10f38c */
.L_x_15980:
[----:B------:R-:W-:Y:S05]  /*5d10*/  BSYNC B0 ;  /* 0x0000000000007941 */ /* 0x000fea0003800000 */
.L_x_15979:
[----:B0-2---:R0:W2:Y:S01]  /*5d20*/  LDS R5, [R199+0xaa0] ;  /* 0x000aa000c7057984 */ /* 0x0050a20000000800 */
[----:B------:R-:W-:Y:S01]  /*5d30*/  BSSY B0, `(.L_x_15981) ;  /* 0x0000005000007945 */ /* 0x000fe20003800000 */
[----:B------:R-:W-:Y:S02]  /*5d40*/  LEA.HI.SX32 R197, R197, R104, 0x1b ;  /* 0x00000068c5c57211 */ /* 0x000fe400078fdaff */
[----:B------:R-:W-:Y:S01]  /*5d50*/  LEA R7, R7, UR7, 0x2 ;  /* 0x0000000707077c11 */ /* 0x000fe2000f8e10ff */
[----:B------:R-:W-:Y:S06]  /*5d60*/  @!P3 BRA `(.L_x_15982) ;  /* 0x000000000004b947 */ /* 0x000fec0003800000 */
[----:B--2---:R3:W-:Y:S02]  /*5d70*/  REDG.E.ADD.F32.FTZ.RN.STRONG.GPU desc[UR12][R2.64+-0x180], R5 ;  /* 0xfffe8005020079a6 */ /* 0x0047e4000c10f38c */
.L_x_15982:
[----:B------:R-:W-:Y:S05]  /*5d80*/  BSYNC B0 ;  /* 0x0000000000007941 */ /* 0x000fea0003800000 */
.L_x_15981:
[----:B--23--:R2:W3:Y:S01]  /*5d90*/  LDS R5, [R7+0xb20] ;  /* 0x000b200007057984 */ /* 0x00c4e20000000800 */
[----:B------:R-:W-:Y:S01]  /*5da0*/  BSSY B0, `(.L_x_15983) ;  /* 0x0000004000007945 */ /* 0x000fe20003800000 */
[----:B------:R-:W-:-:S03]  /*5db0*/  LEA R197, R197, UR7, 0x2 ;  /* 0x00000007c5c57c11 */ /* 0x000fc6000f8e10ff */
[----:B------:R-:W-:Y:S05]  /*5dc0*/  @!P4 BRA `(.L_x_15984) ;  /* 0x000000000004c947 */ /* 0x000fea0003800000 */
[----:B---3--:R4:W-:Y:S02]  /*5dd0*/  REDG.E.ADD.F32.FTZ.RN.STRONG.GPU desc[UR12][R2.64+-0x100], R5 ;  /* 0xffff0005020079a6 */ /* 0x0089e4000c10f38c */
.L_x_15984:
[----:B------:R-:W-:Y:S05]  /*5de0*/  BSYNC B0 ;  /* 0x0000000000007941 */ /* 0x000fea0003800000 */
.L_x_15983:
[----:B---34-:R3:W4:Y:S01]  /*5df0*/  LDS R5, [R197+0xba0] ;  /* 0x000ba000c5057984 */ /* 0x0187220000000800 */
[----:B------:R-:W-:Y:S04]  /*5e00*/  BSSY B0, `(.L_x_15985) ;  /* 0x0000003000007945 */ /* 0x000fe80003800000 */
[----:B------:R-:W-:Y:S05]  /*5e10*/  @!P5 BRA `(.L_x_15986) ;  /* 0x000000000004d947 */ /* 0x000fea0003800000 */
[----:B----4-:R4:W-:Y:S02]  /*5e20*/  REDG.E.ADD.F32.FTZ.RN.STRONG.GPU desc[UR12][R2.64+-0x80], R5 ;  /* 0xffff8005020079a6 */ /* 0x0109e4000c10f38c */
.L_x_15986:
[----:B------:R-:W-:Y:S05]  /*5e30*/  BSYNC B0 ;  /* 0x0000000000007941 */ /* 0x000fea0003800000 */
.L_x_15985:
[----:B-1----:R-:W-:Y:S01]  /*5e40*/  FADD.FTZ R4, R203, R32 ;  /* 0x00000020cb047221 */ /* 0x002fe20000010000 */
[----:B----4-:R-:W1:Y:S01]  /*5e50*/  SHFL.DOWN PT, R2, R114, 0x1, 0x1f ;  /* 0x08201f0072027f89 */ /* 0x010e6200000e0000 */
[----:B------:R-:W-:Y:S01]  /*5e60*/  ISETP.GT.AND P1, PT, R102, 0x1e, PT ;  /* 0x0000001e6600780c */ /* 0x000fe20003f24270 */
[----:B------:R-:W-:Y:S01]  /*5e70*/  FMUL.FTZ R112, R112, R201 ;  /* 0x000000c970707220 */ /* 0x000fe20000410000 */
[----:B------:R-:W-:Y:S01]  /*5e80*/  MOV R5, R114 ;  /* 0x0000007200057202 */ /* 0x000fe20000000f00 */
[----:B---3--:R-:W3:Y:S01]  /*5e90*/  SHFL.DOWN PT, R197, R164, 0x1, 0x1f ;  /* 0x08201f00a4c57f89 */ /* 0x008ee200000e0000 */
[----:B------:R-:W-:Y:S01]  /*5ea0*/  MOV R6, R164 ;  /* 0x000000a400067202 */ /* 0x000fe20000000f00 */
[----:B------:R-:W-:Y:S01]  /*5eb0*/  FFMA.FTZ R112, R147, R120, R112 ;  /* 0x0000007893707223 */ /* 0x000fe20000010070 */
[----:B--2---:R-:W-:Y:S01]  /*5ec0*/  MOV R7, R166 ;  /* 0x000000a600077202 */ /* 0x004fe20000000f00 */
[----:B------:R-:W2:Y:S01]  /*5ed0*/  SHFL.DOWN PT, R32, R166, 0x1, 0x1f ;  /* 0x08201f00a6207f89 */ /* 0x000ea200000e0000 */
[----:B------:R-:W-:Y:S01]  /*5ee0*/  ISETP.NE.AND P2, PT, R102, RZ, PT ;  /* 0x000000ff6600720c */ /* 0x000fe20003f45270 */
[----:B------:R-:W-:Y:S01]  /*5ef0*/  BSSY B0, `(.L_x_15987) ;  /* 0x000008d000007945 */ /* 0x000fe20003800000 */
[----:B------:R-:W-:Y:S01]  /*5f00*/  FFMA.FTZ R71, R52, R112, R71 ;  /* 0x0000007034477223 */ /* 0x000fe20000010047 */
[----:B------:R-:W4:Y:S02]  /*5f10*/  SHFL.DOWN PT, R3, R4, 0x1, 0x1f ;  /* 0x08201f0004037f89 */ /* 0x000f2400000e0000 */
[----:B-1----:R-:W-:Y:S01]  /*5f20*/  @!P1 FADD.FTZ R5, R5, R2 ;  /* 0x0000000205059221 */ /* 0x002fe20000010000 */
[----:B---3--:R-:W-:Y:S01]  /*5f30*/  @!P1 FADD.FTZ R6, R6, R197 ;  /* 0x000000c506069221 */ /* 0x008fe20000010000 */
[----:B--2---:R-:W-:-:S04]  /*5f40*/  @!P1 FADD.FTZ R7, R7, R32 ;  /* 0x0000002007079221 */ /* 0x004fc80000010000 */
[----:B0-----:R-:W0:Y:S01]  /*5f50*/  SHFL.DOWN PT, R199, R6, 0x2, 0x1f ;  /* 0x08401f0006c77f89 */ /* 0x001e2200000e0000 */
[----:B----4-:R-:W-:-:S03]  /*5f60*/  @!P1 FADD.FTZ R4, R3, R4 ;  /* 0x0000000403049221 */ /* 0x010fc60000010000 */
[----:B------:R-:W1:Y:S01]  /*5f70*/  SHFL.DOWN PT, R32, R5, 0x2, 0x1f ;  /* 0x08401f0005207f89 */ /* 0x000e6200000e0000 */
[----:B------:R-:W-:Y:S01]  /*5f80*/  ISETP.GT.AND P1, PT, R102, 0x1d, PT ;  /* 0x0000001d6600780c */ /* 0x000fe20003f24270 */
[C---:B------:R-:W-:Y:S02]  /*5f90*/  FMUL.FTZ R3, R9.reuse, R179 ;  /* 0x000000b309037220 */ /* 0x040fe40000410000 */
[----:B------:R-:W2:Y:S02]  /*5fa0*/  SHFL.DOWN PT, R114, R7, 0x2, 0x1f ;  /* 0x08401f0007727f89 */ /* 0x000ea400000e0000 */
[----:B------:R-:W-:Y:S01]  /*5fb0*/  FFMA.FTZ R2, R8, R173, -R3 ;  /* 0x000000ad08027223 */ /* 0x000fe20000010803 */
[----:B------:R-:W-:Y:S01]  /*5fc0*/  FMUL.FTZ R3, R9, R171 ;  /* 0x000000ab09037220 */ /* 0x000fe20000410000 */
[----:B------:R-:W3:Y:S02]  /*5fd0*/  SHFL.DOWN PT, R197, R4, 0x2, 0x1f ;  /* 0x08401f0004c57f89 */ /* 0x000ee400000e0000 */
[----:B------:R-:W-:Y:S01]  /*5fe0*/  FMUL.FTZ R163, R163, R2 ;  /* 0x00000002a3a37220 */ /* 0x000fe20000410000 */
[-C--:B------:R-:W-:Y:S01]  /*5ff0*/  FMUL.FTZ R2, R159, R173.reuse ;  /* 0x000000ad9f027220 */ /* 0x080fe20000410000 */
[----:B------:R-:W-:-:S04]  /*6000*/  FMUL.FTZ R173, R9, R173 ;  /* 0x000000ad09ad7220 */ /* 0x000fc80000410000 */
[----:B------:R-:W-:Y:S01]  /*6010*/  FFMA.FTZ R173, R8, R179, R173 ;  /* 0x000000b308ad7223 */ /* 0x000fe200000100ad */
[----:B0-----:R-:W-:-:S03]  /*6020*/  @!P1 FADD.FTZ R6, R6, R199 ;  /* 0x000000c706069221 */ /* 0x001fc60000010000 */
[----:B------:R-:W-:Y:S01]  /*6030*/  FFMA.FTZ R162, R162, R173, R163 ;  /* 0x000000ada2a27223 */ /* 0x000fe200000100a3 */
[----:B-1----:R-:W-:Y:S01]  /*6040*/  @!P1 FADD.FTZ R5, R5, R32 ;  /* 0x0000002005059221 */ /* 0x002fe20000010000 */
[CC--:B------:R-:W-:Y:S01]  /*6050*/  FFMA.FTZ R32, R8.reuse, R167.reuse, -R3 ;  /* 0x000000a708207223 */ /* 0x0c0fe20000010803 */
[----:B------:R-:W-:Y:S01]  /*6060*/  FMUL.FTZ R3, R9, R167 ;  /* 0x000000a709037220 */ /* 0x000fe20000410000 */
[----:B--2---:R-:W-:Y:S02]  /*6070*/  @!P1 FADD.FTZ R7, R7, R114 ;  /* 0x0000007207079221 */ /* 0x004fe40000010000 */
[----:B------:R-:W0:Y:S01]  /*6080*/  SHFL.DOWN PT, R122, R5, 0x4, 0x1f ;  /* 0x08801f00057a7f89 */ /* 0x000e2200000e0000 */
[----:B------:R-:W-:Y:S01]  /*6090*/  FMUL.FTZ R161, R161, R32 ;  /* 0x00000020a1a17220 */ /* 0x000fe20000410000 */
[----:B------:R-:W-:Y:S01]  /*60a0*/  FFMA.FTZ R3, R8, R171, R3 ;  /* 0x000000ab08037223 */ /* 0x000fe20000010003 */
[----:B---3--:R-:W-:Y:S01]  /*60b0*/  @!P1 FADD.FTZ R4, R4, R197 ;  /* 0x000000c504049221 */ /* 0x008fe20000010000 */
[----:B------:R-:W1:Y:S01]  /*60c0*/  SHFL.DOWN PT, R124, R7, 0x4, 0x1f ;  /* 0x08801f00077c7f89 */ /* 0x000e6200000e0000 */
[----:B------:R-:W-:Y:S01]  /*60d0*/  ISETP.GT.AND P1, PT, R102, 0x1b, PT ;  /* 0x0000001b6600780c */ /* 0x000fe20003f24270 */
[----:B------:R-:W-:Y:S01]  /*60e0*/  FFMA.FTZ R114, R157, R179, R2 ;  /* 0x000000b39d727223 */ /* 0x000fe20000010002 */
[----:B------:R-:W-:Y:S01]  /*60f0*/  FMUL.FTZ R2, R149, R167 ;  /* 0x000000a795027220 */ /* 0x000fe20000410000 */
[----:B------:R-:W2:Y:S01]  /*6100*/  SHFL.DOWN PT, R197, R6, 0x4, 0x1f ;  /* 0x08801f0006c57f89 */ /* 0x000ea200000e0000 */
[----:B------:R-:W-:Y:S01]  /*6110*/  FFMA.FTZ R160, R160, R3, R161 ;  /* 0x00000003a0a07223 */ /* 0x000fe200000100a1 */
[----:B------:R-:W-:Y:S01]  /*6120*/  FMUL.FTZ R3, R9, R165 ;  /* 0x000000a509037220 */ /* 0x000fe20000410000 */
[----:B------:R-:W-:Y:S01]  /*6130*/  FFMA.FTZ R32, R155, R171, R2 ;  /* 0x000000ab9b207223 */ /* 0x000fe20000010002 */
[----:B------:R-:W3:Y:S01]  /*6140*/  SHFL.DOWN PT, R159, R4, 0x4, 0x1f ;  /* 0x08801f00049f7f89 */ /* 0x000ee200000e0000 */
[-C--:B------:R-:W-:Y:S01]  /*6150*/  FFMA.FTZ R162, R151, R114.reuse, R162 ;  /* 0x0000007297a27223 */ /* 0x080fe200000100a2 */
[----:B------:R-:W-:Y:S01]  /*6160*/  FFMA.FTZ R57, R38, R114, R57 ;  /* 0x0000007226397223 */ /* 0x000fe20000010039 */
[-C--:B------:R-:W-:Y:S01]  /*6170*/  FMUL.FTZ R2, R115, R169.reuse ;  /* 0x000000a973027220 */ /* 0x080fe20000410000 */
[----:B------:R-:W-:Y:S01]  /*6180*/  FFMA.FTZ R115, R8, R169, -R3 ;  /* 0x000000a908737223 */ /* 0x000fe20000010803 */
[----:B------:R-:W-:Y:S01]  /*6190*/  FMUL.FTZ R3, R9, R185 ;  /* 0x000000b909037220 */ /* 0x000fe20000410000 */
[-C--:B------:R-:W-:Y:S01]  /*61a0*/  FFMA.FTZ R59, R40, R32.reuse, R59 ;  /* 0x00000020283b7223 */ /* 0x080fe2000001003b */
[----:B------:R-:W-:Y:S01]  /*61b0*/  FFMA.FTZ R153, R153, R32, R160 ;  /* 0x0000002099997223 */ /* 0x000fe200000100a0 */
[----:B------:R-:W-:Y:S01]  /*61c0*/  FMUL.FTZ R149, R158, R115 ;  /* 0x000000739e957220 */ /* 0x000fe20000410000 */
[-C--:B------:R-:W-:Y:S01]  /*61d0*/  FFMA.FTZ R115, R8, R191.reuse, -R3 ;  /* 0x000000bf08737223 */ /* 0x080fe20000010803 */
[----:B------:R-:W-:Y:S01]  /*61e0*/  FMUL.FTZ R3, R9, R191 ;  /* 0x000000bf09037220 */ /* 0x000fe20000410000 */
[----:B------:R-:W-:Y:S01]  /*61f0*/  FFMA.FTZ R32, R117, R165, R2 ;  /* 0x000000a575207223 */ /* 0x000fe20000010002 */
[----:B0-----:R-:W-:Y:S01]  /*6200*/  @!P1 FADD.FTZ R5, R5, R122 ;  /* 0x0000007a05059221 */ /* 0x001fe20000010000 */
[----:B------:R-:W-:Y:S01]  /*6210*/  FMUL.FTZ R117, R154, R115 ;  /* 0x000000739a757220 */ /* 0x000fe20000410000 */
[----:B------:R-:W-:Y:S01]  /*6220*/  FMUL.FTZ R2, R121, R191 ;  /* 0x000000bf79027220 */ /* 0x000fe20000410000 */
[-C--:B------:R-:W-:Y:S01]  /*6230*/  FFMA.FTZ R115, R8, R185.reuse, R3 ;  /* 0x000000b908737223 */ /* 0x080fe20000010003 */
[----:B-1----:R-:W-:Y:S01]  /*6240*/  @!P1 FADD.FTZ R7, R7, R124 ;  /* 0x0000007c07079221 */ /* 0x002fe20000010000 */
[----:B------:R-:W0:Y:S01]  /*6250*/  SHFL.DOWN PT, R114, R5, 0x8, 0x1f ;  /* 0x09001f0005727f89 */ /* 0x000e2200000e0000 */
[----:B------:R-:W-:Y:S01]  /*6260*/  FFMA.FTZ R2, R123, R185, R2 ;  /* 0x000000b97b027223 */ /* 0x000fe20000010002 */
[----:B------:R-:W-:Y:S01]  /*6270*/  FFMA.FTZ R152, R152, R115, R117 ;  /* 0x0000007398987223 */ /* 0x000fe20000010075 */
[----:B--2---:R-:W-:Y:S01]  /*6280*/  @!P1 FADD.FTZ R6, R6, R197 ;  /* 0x000000c506069221 */ /* 0x004fe20000010000 */
[----:B------:R-:W1:Y:S01]  /*6290*/  SHFL.DOWN PT, R122, R7, 0x8, 0x1f ;  /* 0x09001f00077a7f89 */ /* 0x000e6200000e0000 */
[C---:B------:R-:W-:Y:S01]  /*62a0*/  FMUL.FTZ R3, R9.reuse, R193 ;  /* 0x000000c109037220 */ /* 0x040fe20000410000 */
[----:B------:R-:W-:Y:S01]  /*62b0*/  FMUL.FTZ R169, R9, R169 ;  /* 0x000000a909a97220 */ /* 0x000fe20000410000 */
[----:B---3--:R-:W-:Y:S01]  /*62c0*/  @!P1 FADD.FTZ R4, R4, R159 ;  /* 0x0000009f04049221 */ /* 0x008fe20000010000 */
[----:B------:R-:W2:Y:S01]  /*62d0*/  SHFL.DOWN PT, R155, R6, 0x8, 0x1f ;  /* 0x09001f00069b7f89 */ /* 0x000ea200000e0000 */
[----:B------:R-:W-:Y:S01]  /*62e0*/  ISETP.GT.AND P1, PT, R102, 0x17, PT ;  /* 0x000000176600780c */ /* 0x000fe20003f24270 */
[-C--:B------:R-:W-:Y:S01]  /*62f0*/  FFMA.FTZ R63, R44, R2.reuse, R63 ;  /* 0x000000022c3f7223 */ /* 0x080fe2000001003f */
[----:B------:R-:W-:Y:S01]  /*6300*/  FFMA.FTZ R125, R125, R2, R152 ;  /* 0x000000027d7d7223 */ /* 0x000fe20000010098 */
[----:B------:R-:W3:Y:S01]  /*6310*/  SHFL.DOWN PT, R151, R4, 0x8, 0x1f ;  /* 0x09001f0004977f89 */ /* 0x000ee200000e0000 */
[CC--:B------:R-:W-:Y:S01]  /*6320*/  FFMA.FTZ R3, R8.reuse, R177.reuse, -R3 ;  /* 0x000000b108037223 */ /* 0x0c0fe20000010803 */
[----:B------:R-:W-:Y:S01]  /*6330*/  FMUL.FTZ R2, R131, R177 ;  /* 0x000000b183027220 */ /* 0x000fe20000410000 */
[----:B------:R-:W-:Y:S01]  /*6340*/  FFMA.FTZ R169, R8, R165, R169 ;  /* 0x000000a508a97223 */ /* 0x000fe200000100a9 */
        /* <DEDUP_REMOVED lines=10> */
[-C--:B------:R-:W-:Y:S01]  /*63f0*/  FMUL.FTZ R32, R137, R181.reuse ;  /* 0x000000b589207220 */ /* 0x080fe20000410000 */
[----:B------:R-:W-:Y:S01]  /*6400*/  FMUL.FTZ R3, R9, R181 ;  /* 0x000000b509037220 */ /* 0x000fe20000410000 */
[----:B-1----:R-:W-:Y:S01]  /*6410*/  @!P1 FADD.FTZ R7, R7, R122 ;  /* 0x0000007a07079221 */ /* 0x002fe20000010000 */
[----:B------:R-:W-:Y:S01]  /*6420*/  FFMA.FTZ R150, R129, R2, R150 ;  /* 0x0000000281967223 */ /* 0x000fe20000010096 */
[----:B------:R-:W0:Y:S01]  /*6430*/  SHFL.DOWN PT, R122, R5, 0x10, 0x1f ;  /* 0x0a001f00057a7f89 */ /* 0x000e2200000e0000 */
[C---:B------:R-:W-:Y:S01]  /*6440*/  FMUL.FTZ R2, R9.reuse, R175 ;  /* 0x000000af09027220 */ /* 0x040fe20000410000 */
[----:B--2---:R-:W-:Y:S01]  /*6450*/  @!P1 FADD.FTZ R6, R6, R155 ;  /* 0x0000009b06069221 */ /* 0x004fe20000010000 */
[-C--:B------:R-:W-:Y:S01]  /*6460*/  FMUL.FTZ R115, R9, R195.reuse ;  /* 0x000000c309737220 */ /* 0x080fe20000410000 */
[----:B------:R-:W1:Y:S01]  /*6470*/  SHFL.DOWN PT, R124, R7, 0x10, 0x1f ;  /* 0x0a001f00077c7f89 */ /* 0x000e6200000e0000 */
[-C--:B------:R-:W-:Y:S01]  /*6480*/  FFMA.FTZ R114, R135, R195.reuse, R32 ;  /* 0x000000c387727223 */ /* 0x080fe20000010020 */
[----:B---3--:R-:W-:Y:S01]  /*6490*/  @!P1 FADD.FTZ R4, R4, R151 ;  /* 0x0000009704049221 */ /* 0x008fe20000010000 */
[C---:B------:R-:W-:Y:S01]  /*64a0*/  FFMA.FTZ R195, R8.reuse, R195, R3 ;  /* 0x000000c308c37223 */ /* 0x040fe20000010003 */
[----:B------:R-:W2:Y:S01]  /*64b0*/  SHFL.DOWN PT, R119, R6, 0x10, 0x1f ;  /* 0x0a001f0006777f89 */ /* 0x000ea200000e0000 */
[-C--:B------:R-:W-:Y:S01]  /*64c0*/  FFMA.FTZ R3, R8, R183.reuse, -R2 ;  /* 0x000000b708037223 */ /* 0x080fe20000010802 */
[----:B------:R-:W-:Y:S01]  /*64d0*/  ISETP.GT.AND P1, PT, R102, 0xf, PT ;  /* 0x0000000f6600780c */ /* 0x000fe20003f24270 */
[----:B------:R-:W-:Y:S01]  /*64e0*/  FMUL.FTZ R2, R141, R183 ;  /* 0x000000b78d027220 */ /* 0x000fe20000410000 */
[----:B------:R-:W3:Y:S01]  /*64f0*/  SHFL.DOWN PT, R117, R4, 0x10, 0x1f ;  /* 0x0a001f0004757f89 */ /* 0x000ee200000e0000 */
[----:B------:R-:W-:Y:S01]  /*6500*/  FMUL.FTZ R36, R36, R3 ;  /* 0x0000000324247220 */ /* 0x000fe20000410000 */
[CC--:B------:R-:W-:Y:S01]  /*6510*/  FMUL.FTZ R3, R9.reuse, R120.reuse ;  /* 0x0000007809037220 */ /* 0x0c0fe20000410000 */
[C---:B------:R-:W-:Y:S01]  /*6520*/  FMUL.FTZ R183, R9.reuse, R183 ;  /* 0x000000b709b77220 */ /* 0x040fe20000410000 */
[C---:B------:R-:W-:Y:S01]  /*6530*/  FFMA.FTZ R115, R8.reuse, R181, -R115 ;  /* 0x000000b508737223 */ /* 0x040fe20000010873 */
[-C--:B------:R-:W-:Y:S01]  /*6540*/  FMUL.FTZ R9, R9, R201.reuse ;  /* 0x000000c909097220 */ /* 0x080fe20000410000 */
[C---:B------:R-:W-:Y:S01]  /*6550*/  FFMA.FTZ R3, R8.reuse, R201, -R3 ;  /* 0x000000c908037223 */ /* 0x040fe20000010803 */
[----:B------:R-:W-:Y:S01]  /*6560*/  FFMA.FTZ R32, R8, R175, R183 ;  /* 0x000000af08207223 */ /* 0x000fe200000100b7 */
[----:B------:R-:W-:Y:S01]  /*6570*/  FMUL.FTZ R115, R116, R115 ;  /* 0x0000007374737220 */ /* 0x000fe20000410000 */
[----:B------:R-:W-:Y:S01]  /*6580*/  FFMA.FTZ R8, R8, R120, R9 ;  /* 0x0000007808087223 */ /* 0x000fe20000010009 */
[----:B------:R-:W-:Y:S01]  /*6590*/  FMUL.FTZ R34, R34, R3 ;  /* 0x0000000322227220 */ /* 0x000fe20000410000 */
        /* <DEDUP_REMOVED lines=16> */
[----:B------:R-:W-:Y:S01]  /*66a0*/  FFMA.FTZ R67, R48, R114, R67 ;  /* 0x0000007230437223 */ /* 0x000fe20000010043 */
[----:B------:R-:W-:Y:S01]  /*66b0*/  FFMA.FTZ R69, R50, R2, R69 ;  /* 0x0000000232457223 */ /* 0x000fe20000010045 */
[----:B------:R0:W-:Y:S01]  /*66c0*/  @!P2 STS.128 [UR7+0xc70], R4 ;  /* 0x000c7004ff00a988 */ /* 0x0001e20008000c07 */
[----:B------:R-:W-:Y:S01]  /*66d0*/  FADD.FTZ R62, R133, R62 ;  /* 0x0000003e853e7221 */ /* 0x000fe20000010000 */
        /* <DEDUP_REMOVED lines=14> */
.L_x_15988:
[----:B------:R-:W-:Y:S05]  /*67c0*/  BSYNC B0 ;  /* 0x0000000000007941 */ /* 0x000fea0003800000 */
.L_x_15987:
[----:B------:R-:W-:Y:S01]  /*67d0*/  IADD3 R41, R41, 0x1, RZ ;  /* 0x0000000129297810 */ /* 0x000fe20007ffe0ff */
[----:B------:R-:W-:-:S03]  /*67e0*/  UIADD3 UR5, UP0, UR5, 0x1, URZ ;  /* 0x0000000105057890 */ /* 0x000fc6000ff1e03f */
[----:B------:R-:W-:Y:S01]  /*67f0*/  ISETP.GE.AND P0, PT, R41, UR28, PT ;  /* 0x0000001c29007c0c */ /* 0x000fe2000bf06270 */
[----:B------:R-:W-:-:S12]  /*6800*/  UIADD3.X UR6, URZ, UR6, URZ, UP0, !UPT ;  /* 0x000000063f067290 */ /* 0x000fd800087fe43f */
[----:B------:R-:W-:Y:S05]  /*6810*/  @!P0 BRA `(.L_x_15989) ;  /* 0xffffffb0006c8947 */ /* 0x000fea000383ffff */
.L_x_15942:
        /* <DEDUP_REMOVED lines=8> */
[----:B------:R-:W-:Y:S02]  /*68a0*/  PRMT R0, R69, 0x7632, R0 ;  /* 0x0000763245007816 */ /* 0x000fe40000000000 */
[----:B------:R-:W-:Y:S02]  /*68b0*/  PRMT R2, R65, 0x7632, R2 ;  /* 0x0000763241027816 */ /* 0x000fe40000000002 */
[----:B------:R-:W-:Y:S02]  /*68c0*/  PRMT R3, R61, 0x7632, R3 ;  /* 0x000076323d037816 */ /* 0x000fe40000000003 */
[----:B01----:R-:W-:-:S02]  /*68d0*/  PRMT R4, R57, 0x7632, R4 ;  /* 0x0000763239047816 */ /* 0x003fc40000000004 */
        /* <DEDUP_REMOVED lines=41> */
.L_x_15991:
[----:B------:R-:W-:Y:S05]  /*6b70*/  BSYNC B0 ;  /* 0x0000000000007941 */ /* 0x000fea0003800000 */
.L_x_15990:
        /* <DEDUP_REMOVED lines=42> */
[----:B------:R-:W-:Y:S01]  /*6e20*/  @!P2 STG.E.U16 desc[UR12][R2.64+-0xc0], R21 ;  /* 0xffff40150200a986 */ /* 0x000fe2000c10150c */
[----:B-1----:R-:W-:Y:S01]  /*6e30*/  PRMT R15, R0, 0x7632, R15 ;  /* 0x00007632000f7816 */ /* 0x002fe2000000000f */
[----:B------:R-:W-:Y:S02]  /*6e40*/  FADD.FTZ R75, R62, R75 ;  /* 0x0000004b3e4b7221 */ /* 0x000fe40000010000 */
[----:B------:R0:W-:Y:S02]  /*6e50*/  @!P1 STG.E.U16 desc[UR12][R2.64+-0x80], R23 ;  /* 0xffff801702009986 */ /* 0x0001e4000c10150c */
        /* <DEDUP_REMOVED lines=50> */
.L_x_15993:
[----:B------:R-:W-:Y:S05]  /*7180*/  BSYNC B0 ;  /* 0x0000000000007941 */ /* 0x000fea0003800000 */
.L_x_15992:
        /* <DEDUP_REMOVED lines=37> */
.L_x_15941:
        /* <DEDUP_REMOVED lines=26> */
.L_x_15996:
[----:B------:R-:W-:Y:S05]  /*7580*/  BSYNC B0 ;  /* 0x0000000000007941 */ /* 0x000fea0003800000 */
.L_x_15995:
        /* <DEDUP_REMOVED lines=29> */
.L_x_15998:
[----:B0-----:R-:W0:Y:S02]  /*7760*/  S2R R15, SR_TID.X ;  /* 0x00000000000f7919 */ /* 0x001e240000002100 */
.L_x_15999:
[----:B------:R-:W-:Y:S05]  /*7770*/  BSYNC B0 ;  /* 0x0000000000007941 */ /* 0x000fea0003800000 */
.L_x_15997:
        /* <DEDUP_REMOVED lines=10> */
[C---:B--2---:R-:W-:Y:S01]  /*7820*/  IMAD.WIDE.U32 R6, R111.reuse, UR6, RZ ;  /* 0x000000066f067c25 */ /* 0x044fe2000f8e00ff */
        /* <DEDUP_REMOVED lines=11> */
.L_x_16001:
[C---:B------:R-:W-:Y:S02]  /*78e0*/  LEA R0, R15.reuse, UR4, 0x3 ;  /* 0x000000040f007c11 */ /* 0x040fe4000f8e18ff */
[----:B------:R-:W-:Y:S02]  /*78f0*/  SHF.R.S32.HI R10, RZ, 0x1f, R15 ;  /* 0x0000001fff0a7819 */ /* 0x000fe4000001140f */
[----:B0-----:R-:W-:Y:S01]  /*7900*/  MOV R2, R8 ;  /* 0x0000000800027202 */ /* 0x001fe20000000f00 */
[----:B------:R-:W0:Y:S01]  /*7910*/  LDS.64 R16, [R0+0x31b0] ;  /* 0x0031b00000107984 */ /* 0x000e220000000a00 */
[----:B------:R-:W-:Y:S01]  /*7920*/  MOV R3, R21 ;  /* 0x0000001500037202 */ /* 0x000fe20000000f00 */
[C---:B------:R-:W-:Y:S01]  /*7930*/  IMAD R14, R10.reuse, UR6, RZ ;  /* 0x000000060a0e7c24 */ /* 0x040fe2000f8e02ff */
[----:B-1-3--:R-:W-:Y:S01]  /*7940*/  MOV R4, R6 ;  /* 0x0000000600047202 */ /* 0x00afe20000000f00 */
        /* <DEDUP_REMOVED lines=21> */
.L_x_16000:
[----:B------:R-:W-:Y:S05]  /*7aa0*/  EXIT ;  /* 0x000000000000794d */ /* 0x000fea0003800000 */
.L_x_16002:
        /* <DEDUP_REMOVED lines=13> */
.L_x_19004:


//--------------------- .text._Z25selective_scan_bwd_kernelI32Selective_Scan_bwd_kernel_traitsILi32ELi8ELb0ELb1ELb0ELb0ELb1EN3c108BFloat16ENS1_7complexIfEEEEv12SSMParamsBwd --------------------------
	.section	.text._Z25selective_scan_bwd_kernelI32Selective_Scan_bwd_kernel_traitsILi32ELi8ELb0ELb1ELb0ELb0ELb1EN3c108BFloat16ENS1_7complexIfEEEEv12SSMParamsBwd,"ax",@progbits
	.align	128
        .global         _Z25selective_scan_bwd_kernelI32Selective_Scan_bwd_kernel_traitsILi32ELi8ELb0ELb1ELb0ELb0ELb1EN3c108BFloat16ENS1_7complexIfEEEEv12SSMParamsBwd
        .type           _Z25selective_scan_bwd_kernelI32Selective_Scan_bwd_kernel_traitsILi32ELi8ELb0ELb1ELb0ELb0ELb1EN3c108BFloat16ENS1_7complexIfEEEEv12SSMParamsBwd,@function
        .size           _Z25selective_scan_bwd_kernelI32Selective_Scan_bwd_kernel_traitsILi32ELi8ELb0ELb1ELb0ELb0ELb1EN3c108BFloat16ENS1_7complexIfEEEEv12SSMParamsBwd,(.L_x_19005 - _Z25selective_scan_bwd_kernelI32Selective_Scan_bwd_kernel_traitsILi32ELi8ELb0ELb1ELb0ELb0ELb1EN3c108BFloat16ENS1_7complexIfEEEEv12SSMParamsBwd)
        .other          _Z25selective_scan_bwd_kernelI32Selective_Scan_bwd_kernel_traitsILi32ELi8ELb0ELb1ELb0ELb0ELb1EN3c108BFloat16ENS1_7complexIfEEEEv12SSMParamsBwd,@"STO_CUDA_ENTRY STV_DEFAULT"
_Z25selective_scan_bwd_kernelI32Selective_Scan_bwd_kernel_traitsILi32ELi8ELb0ELb1ELb0ELb0ELb1EN3c108BFloat16ENS1_7complexIfEEEEv12SSMParamsBwd:
.text._Z25selective_scan_bwd_kernelI32Selective_Scan_bwd_kernel_traitsILi32ELi8ELb0ELb1ELb0ELb0ELb1EN3c108BFloat16ENS1_7complexIfEEEEv12SSMParamsBwd:
        /* <DEDUP_REMOVED lines=140> */
.L_x_16061:
        /* <DEDUP_REMOVED lines=102> */
[----:B0-----:R-:W-:Y:S02]  /*0f20*/  PRMT R20, RZ, 0x7610, R20 ;  /* 0x00007610ff147816 */ /* 0x001fe40000000014 */
[----:B------:R-:W-:Y:S02]  /*0f30*/  PRMT R5, RZ, 0x7610, R5 ;  /* 0x00007610ff057816 */ /* 0x000fe40000000005 */
[----:B-1----:R-:W-:Y:S02]  /*0f40*/  PRMT R22, RZ, 0x7610, R22 ;  /* 0x00007610ff167816 */ /* 0x002fe40000000016 */
[----:B------:R-:W-:Y:S02]  /*0f50*/  PRMT R7, RZ, 0x7610, R7 ;  /* 0x00007610ff077816 */ /* 0x000fe40000000007 */
[----:B--2---:R-:W-:Y:S01]  /*0f60*/  PRMT R9, RZ, 0x7610, R9 ;  /* 0x00007610ff097816 */ /* 0x004fe20000000009 */
        /* <DEDUP_REMOVED lines=14> */
[----:B------:R-:W-:Y:S02]  /*1050*/  PRMT R26, RZ, 0x7610, R26 ;  /* 0x00007610ff1a7816 */ /* 0x000fe4000000001a */
[----:B------:R-:W-:-:S02]  /*1060*/  ISETP.GE.AND P3, PT, R8, R37, PT ;  /* 0x000000250800720c */ /* 0x000fc40003f66270 */
[----:B------:R-:W-:Y:S02]  /*1070*/  ISETP.GE.AND P4, PT, R6, R37, PT ;  /* 0x000000250600720c */ /* 0x000fe40003f86270 */
[----:B------:R-:W-:Y:S02]  /*1080*/  PRMT R21, RZ, 0x7610, R21 ;  /* 0x00007610ff157816 */ /* 0x000fe40000000015 */
[----:B------:R-:W-:Y:S02]  /*1090*/  PRMT R36, RZ, 0x7610, R36 ;  /* 0x00007610ff247816 */ /* 0x000fe40000000024 */
[----:B------:R-:W-:Y:S02]  /*10a0*/  PRMT R23, RZ, 0x7610, R23 ;  /* 0x00007610ff177816 */ /* 0x000fe40000000017 */
[----:B------:R-:W-:Y:S02]  /*10b0*/  PRMT R25, RZ, 0x7610, R25 ;  /* 0x00007610ff197816 */ /* 0x000fe40000000019 */
[----:B------:R-:W-:Y:S01]  /*10c0*/  PRMT R27, RZ, 0x7610, R27 ;  /* 0x00007610ff1b7816 */ /* 0x000fe2000000001b */
[----:B--2---:R-:W-:Y:S04]  /*10d0*/  STS.U16 [R59], R16 ;  /* 0x000000103b007388 */ /* 0x004fe80000000400 */
[----:B---3--:R-:W-:Y:S04]  /*10e0*/  STS.U16 [R58+0x40], R3 ;  /* 0x000040033a007388 */ /* 0x008fe80000000400 */
[----:B----4-:R0:W-:Y:S04]  /*10f0*/  STS.U16 [R57+0x80], R20 ;  /* 0x0000801439007388 */ /* 0x0101e80000000400 */
        /* <DEDUP_REMOVED lines=28> */
[----:B------:R-:W-:Y:S01]  /*12c0*/  IMAD R16, R38, UR15, RZ ;  /* 0x0000000f26107c24 */ /* 0x000fe2000f8e02ff */
[----:B------:R-:W-:-:S03]  /*12d0*/  ISETP.GE.AND P0, PT, R62, R37, PT ;  /* 0x000000253e00720c */ /* 0x000fc60003f06270 */
[----:B------:R-:W-:Y:S02]  /*12e0*/  IMAD R39, R39, UR14, R16 ;  /* 0x0000000e27277c24 */ /* 0x000fe4000f8e0210 */
[----:B------:R-:W-:Y:S01]  /*12f0*/  IMAD.WIDE.U32 R16, R38, UR14, RZ ;  /* 0x0000000e26107c25 */ /* 0x000fe2000f8e00ff */
[----:B------:R-:W-:-:S04]  /*1300*/  IADD3 R43, -R43, UR4, RZ ;  /* 0x000000042b2b7c10 */ /* 0x000fc8000fffe1ff */
[----:B------:R-:W-:Y:S01]  /*1310*/  IADD3 R17, R17, R39, RZ ;  /* 0x0000002711117210 */ /* 0x000fe20007ffe0ff */
[----:B------:R-:W-:Y:S01]  /*1320*/  IMAD R43, R43, -0x100, RZ ;  /* 0xffffff002b2b7824 */ /* 0x000fe200078e02ff */
[----:B------:R-:W-:Y:S01]  /*1330*/  SHF.R.S32.HI R29, RZ, 0x1f, R28 ;  /* 0x0000001fff1d7819 */ /* 0x000fe2000001141c */
[----:B--2---:R-:W-:Y:S02]  /*1340*/  IMAD R24, R80, UR8, RZ ;  /* 0x0000000850187c24 */ /* 0x004fe4000f8e02ff */
[----:B0-----:R-:W-:Y:S01]  /*1350*/  IMAD.WIDE.U32 R18, R81, UR8, R16 ;  /* 0x0000000851127c25 */ /* 0x001fe2000f8e0010 */
[----:B------:R-:W-:-:S03]  /*1360*/  SHF.R.S32.HI R42, RZ, 0x1f, R43 ;  /* 0x0000001fff2a7819 */ /* 0x000fc6000001142b */
        /* <DEDUP_REMOVED lines=8> */
[----:B------:R-:W-:Y:S01]  /*13f0*/  PRMT R85, RZ, 0x7610, R85 ;  /* 0x00007610ff557816 */ /* 0x000fe20000000055 */
[----:B---3--:R-:W-:Y:S04]  /*1400*/  STS.U16 [R59], R26 ;  /* 0x0000001a3b007388 */ /* 0x008fe80000000400 */
[----:B----4-:R0:W-:Y:S04]  /*1410*/  STS.U16 [R58+0x40], R21 ;  /* 0x000040153a007388 */ /* 0x0101e80000000400 */
[----:B------:R-:W-:Y:S04]  /*1420*/  STS.U16 [R57+0x80], R36 ;  /* 0x0000802439007388 */ /* 0x000fe80000000400 */
[----:B------:R1:W-:Y:S01]  /*1430*/  STS.U16 [R56+0xc0], R23 ;  /* 0x0000c01738007388 */ /* 0x0003e20000000400 */
[----:B0-----:R-:W-:-:S03]  /*1440*/  @!P0 MOV R21, R29 ;  /* 0x0000001d00158202 */ /* 0x001fc60000000f00 */
[----:B------:R0:W-:Y:S01]  /*1450*/  STS.U16 [R55+0x100], R20 ;  /* 0x0001001437007388 */ /* 0x0001e20000000400 */
[----:B-1----:R-:W-:Y:S01]  /*1460*/  IADD3 R23, P1, R43, R18, RZ ;  /* 0x000000122b177210 */ /* 0x002fe20007f3e0ff */
[----:B------:R-:W-:Y:S01]  /*1470*/  IMAD R18, R82, UR15, RZ ;  /* 0x0000000f52127c24 */ /* 0x000fe2000f8e02ff */
[----:B0-----:R-:W-:-:S03]  /*1480*/  @!P0 MOV R20, R28 ;  /* 0x0000001c00148202 */ /* 0x001fc60000000f00 */
[----:B------:R-:W-:Y:S01]  /*1490*/  IMAD R39, R83, UR14, R18 ;  /* 0x0000000e53277c24 */ /* 0x000fe2000f8e0212 */
[----:B------:R-:W-:Y:S01]  /*14a0*/  IADD3.X R26, R42, R41, R19, P1, !PT ;  /* 0x000000292a1a7210 */ /* 0x000fe20000ffe413 */
        /* <DEDUP_REMOVED lines=12> */
[----:B-1----:R-:W-:Y:S01]  /*1570*/  IMAD.WIDE.U32 R22, R81, UR8, R18 ;  /* 0x0000000851167c25 */ /* 0x002fe2000f8e0012 */
[----:B------:R0:W-:Y:S01]  /*1580*/  STS.U16 [R52+0x1c0], R27 ;  /* 0x0001c01b34007388 */ /* 0x0001e20000000400 */
[----:B------:R-:W-:Y:S01]  /*1590*/  @!P0 IADD3.X R17, R61, R17, R41, P1, !PT ;  /* 0x000000113d118210 */ /* 0x000fe20000ffe429 */
[----:B------:R-:W-:Y:S01]  /*15a0*/  NOP ;  /* 0x0000000000007918 */ /* 0x000fe20000000000 */
[----:B------:R-:W-:Y:S01]  /*15b0*/  @!P0 IMAD.WIDE.U32 R18, R81, UR8, R20 ;  /* 0x0000000851128c25 */ /* 0x000fe2000f8e0014 */
[----:B------:R-:W-:Y:S01]  /*15c0*/  IADD3 R21, P3, R43, R22, RZ ;  /* 0x000000162b157210 */ /* 0x000fe20007f7e0ff */
[----:B------:R-:W-:Y:S02]  /*15d0*/  LDS.U16 R26, [R51+0x4] ;  /* 0x00000400331a7984 */ /* 0x000fe40000000400 */
[----:B0-----:R-:W-:Y:S01]  /*15e0*/  IMAD R27, R81, UR9, R16 ;  /* 0x00000009511b7c24 */ /* 0x001fe2000f8e0210 */
[----:B------:R-:W-:Y:S01]  /*15f0*/  @!P0 LEA R16, P1, R36, UR10, 0x1 ;  /* 0x0000000a24108c11 */ /* 0x000fe2000f8208ff */
[----:B------:R-:W-:Y:S01]  /*1600*/  LDS.U16 R22, [R51] ;  /* 0x0000000033167984 */ /* 0x000fe20000000400 */
[----:B------:R-:W-:Y:S01]  /*1610*/  @!P0 IADD3 R41, P2, R62, R18, RZ ;  /* 0x000000123e298210 */ /* 0x000fe20007f5e0ff */
[----:B------:R-:W-:Y:S01]  /*1620*/  ULDC.64 UR8, c[0x0][0x308] ;  /* 0x0000c20000087ab9 */ /* 0x000fe20000000a00 */
[----:B------:R-:W-:Y:S01]  /*1630*/  @!P0 LEA.HI.X R17, R36, UR11, R17, 0x1, P1 ;  /* 0x0000000b24118c11 */ /* 0x000fe200088f0c11 */
[----:B------:R-:W-:Y:S01]  /*1640*/  LDS.U16 R38, [R51+0xa] ;  /* 0x00000a0033267984 */ /* 0x000fe20000000400 */
[----:B------:R-:W-:-:S02]  /*1650*/  IADD3.X R84, R42, R27, R23, P3, !PT ;  /* 0x0000001b2a547210 */ /* 0x000fc40001ffe417 */
[----:B------:R-:W-:Y:S01]  /*1660*/  @!P0 IADD3.X R86, R61, R19, R27, P2, !PT ;  /* 0x000000133d568210 */ /* 0x000fe200017fe41b */
        /* <DEDUP_REMOVED lines=80> */
[----:B---3--:R-:W-:-:S07]  /*1b70*/  SHF.L.U32 R104, R83, 0x10, RZ ;  /* 0x0000001053687819 */ /* 0x008fce00000006ff */
[----:B------:R-:W2:Y:S01]  /*1b80*/  MUFU.EX2 R24, R24 ;  /* 0x0000001800187308 */ /* 0x000ea20000000800 */
[----:B0-----:R-:W-:Y:S01]  /*1b90*/  FMUL.FTZ R20, R100, -1.4426950216293334961 ;  /* 0xbfb8aa3b64147820 */ /* 0x001fe20000410000 */
[----:B-1----:R-:W-:-:S06]  /*1ba0*/  FADD.FTZ R21, R18, 1 ;  /* 0x3f80000012157421 */ /* 0x002fcc0000010000 */
[----:B------:R-:W0:Y:S01]  /*1bb0*/  MUFU.EX2 R25, R25 ;  /* 0x0000001900197308 */ /* 0x000e220000000800 */
[----:B------:R-:W-:-:S07]  /*1bc0*/  FMUL.FTZ R83, R104, -1.4426950216293334961 ;  /* 0xbfb8aa3b68537820 */ /* 0x000fce0000410000 */
[----:B------:R-:W1:Y:S01]  /*1bd0*/  MUFU.RCP R82, R21 ;  /* 0x0000001500527308 */ /* 0x000e620000001000 */
[----:B--2---:R-:W-:Y:S01]  /*1be0*/  FADD.FTZ R24, R24, 1 ;  /* 0x3f80000018187421 */ /* 0x004fe20000010000 */
[----:B------:R-:W-:-:S06]  /*1bf0*/  SHF.L.U32 R22, R22, 0x10, RZ ;  /* 0x0000001016167819 */ /* 0x000fcc00000006ff */
[----:B------:R2:W3:Y:S01]  /*1c00*/  MUFU.EX2 R98, R83 ;  /* 0x0000005300627308 */ /* 0x0004e20000000800 */
[----:B----4-:R-:W-:Y:S01]  /*1c10*/  SHF.L.U32 R106, R84, 0x10, RZ ;  /* 0x00000010546a7819 */ /* 0x010fe200000006ff */
[----:B0-----:R-:W-:Y:S01]  /*1c20*/  FADD.FTZ R25, R25, 1 ;  /* 0x3f80000019197421 */ /* 0x001fe20000010000 */
[----:B--2---:R-:W-:-:S05]  /*1c30*/  FADD.FTZ R83, R41, 1 ;  /* 0x3f80000029537421 */ /* 0x004fca0000010000 */
[----:B------:R1:W-:Y:S02]  /*1c40*/  MUFU.RCP R84, R24 ;  /* 0x0000001800547308 */ /* 0x0003e40000001000 */
[----:B-1----:R-:W-:Y:S01]  /*1c50*/  FADD.FTZ R24, -R82, 1 ;  /* 0x3f80000052187421 */ /* 0x002fe20000010100 */
[----:B------:R-:W-:-:S05]  /*1c60*/  FADD.FTZ R97, R97, 1 ;  /* 0x3f80000061617421 */ /* 0x000fca0000010000 */
[----:B------:R-:W0:Y:S01]  /*1c70*/  MUFU.RCP R99, R97 ;  /* 0x0000006100637308 */ /* 0x000e220000001000 */
[----:B------:R-:W-:Y:S02]  /*1c80*/  SHF.L.U32 R23, R23, 0x10, RZ ;  /* 0x0000001017177819 */ /* 0x000fe400000006ff */
[----:B------:R-:W-:Y:S01]  /*1c90*/  SHF.L.U32 R36, R36, 0x10, RZ ;  /* 0x0000001024247819 */ /* 0x000fe200000006ff */
[----:B---3--:R-:W-:Y:S01]  /*1ca0*/  FADD.FTZ R98, R98, 1 ;  /* 0x3f80000062627421 */ /* 0x008fe20000010000 */
[----:B------:R-:W-:-:S03]  /*1cb0*/  SHF.L.U32 R38, R38, 0x10, RZ ;  /* 0x0000001026267819 */ /* 0x000fc600000006ff */
[----:B------:R-:W-:Y:S01]  /*1cc0*/  MUFU.RCP R107, R98 ;  /* 0x00000062006b7308 */ /* 0x000fe20000001000 */
[----:B0-----:R-:W-:-:S04]  /*1cd0*/  FADD.FTZ R103, -R99, 1 ;  /* 0x3f80000063677421 */ /* 0x001fc80000010100 */
[----:B------:R-:W-:Y:S01]  /*1ce0*/  FFMA.FTZ R103, R96, R103, 1 ;  /* 0x3f80000060677423 */ /* 0x000fe20000010067 */
[----:B------:R-:W-:Y:S02]  /*1cf0*/  SHF.L.U32 R39, R39, 0x10, RZ ;  /* 0x0000001027277819 */ /* 0x000fe400000006ff */
[----:B------:R-:W-:Y:S02]  /*1d00*/  SHF.L.U32 R40, R40, 0x10, RZ ;  /* 0x0000001028287819 */ /* 0x000fe400000006ff */
[----:B------:R-:W-:Y:S01]  /*1d10*/  ISETP.NE.AND P6, PT, R72, RZ, PT ;  /* 0x000000ff4800720c */ /* 0x000fe20003fc5270 */
[----:B------:R-:W-:Y:S04]  /*1d20*/  STS.U16 [R59], R88 ;  /* 0x000000583b007388 */ /* 0x000fe80000000400 */
[----:B------:R0:W-:Y:S04]  /*1d30*/  STS.U16 [R58+0x40], R85 ;  /* 0x000040553a007388 */ /* 0x0001e80000000400 */
[----:B------:R-:W-:Y:S04]  /*1d40*/  STS.U16 [R57+0x80], R86 ;  /* 0x0000805639007388 */ /* 0x000fe80000000400 */
[----:B------:R-:W-:Y:S04]  /*1d50*/  STS.U16 [R56+0xc0], R87 ;  /* 0x0000c05738007388 */ /* 0x000fe80000000400 */
[----:B------:R1:W-:Y:S04]  /*1d60*/  STS.U16 [R55+0x100], R90 ;  /* 0x0001005a37007388 */ /* 0x0003e80000000400 */
[----:B------:R2:W-:Y:S04]  /*1d70*/  STS.U16 [R54+0x140], R89 ;  /* 0x0001405936007388 */ /* 0x0005e80000000400 */
[----:B------:R-:W-:Y:S04]  /*1d80*/  STS.U16 [R53+0x180], R92 ;  /* 0x0001805c35007388 */ /* 0x000fe80000000400 */
[----:B------:R-:W-:Y:S01]  /*1d90*/  STS.U16 [R52+0x1c0], R19 ;  /* 0x0001c01334007388 */ /* 0x000fe20000000400 */
[----:B------:R-:W-:-:S03]  /*1da0*/  NOP ;  /* 0x0000000000007918 */ /* 0x000fc60000000000 */
[----:B------:R-:W3:Y:S04]  /*1db0*/  LDS.U16 R16, [R51] ;  /* 0x0000000033107984 */ /* 0x000ee80000000400 */
[----:B------:R-:W4:Y:S01]  /*1dc0*/  LDS.U16 R17, [R51+0x2] ;  /* 0x0000020033117984 */ /* 0x000f220000000400 */
[----:B0-----:R0:W1:Y:S03]  /*1dd0*/  MUFU.EX2 R85, R20 ;  /* 0x0000001400557308 */ /* 0x0010660000000800 */
[----:B------:R-:W-:Y:S04]  /*1de0*/  LDS.U16 R18, [R51+0x4] ;  /* 0x0000040033127984 */ /* 0x000fe80000000400 */
[----:B------:R-:W-:Y:S04]  /*1df0*/  LDS.U16 R19, [R51+0x6] ;  /* 0x0000060033137984 */ /* 0x000fe80000000400 */
[----:B0-----:R-:W0:Y:S04]  /*1e00*/  LDS.U16 R20, [R51+0x8] ;  /* 0x0000080033147984 */ /* 0x001e280000000400 */
[----:B------:R-:W0:Y:S01]  /*1e10*/  LDS.U16 R21, [R51+0xa] ;  /* 0x00000a0033157984 */ /* 0x000e220000000400 */
[----:B-1----:R-:W-:Y:S01]  /*1e20*/  FADD.FTZ R90, R85, 1 ;  /* 0x3f800000555a7421 */ /* 0x002fe20000010000 */
[----:B--2---:R1:W-:Y:S01]  /*1e30*/  MUFU.RCP R89, R25 ;  /* 0x0000001900597308 */ /* 0x0043e20000001000 */
[----:B------:R-:W-:Y:S01]  /*1e40*/  FMUL.FTZ R86, R106, -1.4426950216293334961 ;  /* 0xbfb8aa3b6a567820 */ /* 0x000fe20000410000 */
[----:B---3--:R-:W-:-:S02]  /*1e50*/  SHF.L.U32 R41, R16, 0x10, RZ ;  /* 0x0000001010297819 */ /* 0x008fc400000006ff */
[----:B------:R-:W2:Y:S01]  /*1e60*/  LDS.U16 R16, [R51+0xc] ;  /* 0x00000c0033107984 */ /* 0x000ea20000000400 */
[----:B----4-:R-:W-:Y:S02]  /*1e70*/  SHF.L.U32 R85, R17, 0x10, RZ ;  /* 0x0000001011557819 */ /* 0x010fe400000006ff */
[----:B------:R-:W-:Y:S01]  /*1e80*/  FMUL.FTZ R17, R22, R41 ;  /* 0x0000002916117220 */ /* 0x000fe20000410000 */
[----:B-1----:R-:W-:-:S03]  /*1e90*/  FFMA.FTZ R25, R91, R24, 1 ;  /* 0x3f8000005b197423 */ /* 0x002fc60000010018 */
[----:B------:R-:W-:Y:S02]  /*1ea0*/  FMUL.FTZ R24, R82, R17 ;  /* 0x0000001152187220 */ /* 0x000fe40000410000 */
[----:B------:R-:W1:Y:S01]  /*1eb0*/  LDS.U16 R17, [R51+0xe] ;  /* 0x00000e0033117984 */ /* 0x000e620000000400 */
[----:B------:R3:W4:Y:S01]  /*1ec0*/  MUFU.EX2 R92, R86 ;  /* 0x00000056005c7308 */ /* 0x0007220000000800 */
[----:B0-----:R-:W-:-:S07]  /*1ed0*/  SHF.L.U32 R101, R20, 0x10, RZ ;  /* 0x0000001014657819 */ /* 0x001fce00000006ff */
[----:B------:R0:W2:Y:S01]  /*1ee0*/  MUFU.RCP R88, R83 ;  /* 0x0000005300587308 */ /* 0x0000a20000001000 */
[----:B---3--:R-:W-:-:S07]  /*1ef0*/  FADD.FTZ R86, -R84, 1 ;  /* 0x3f80000054567421 */ /* 0x008fce0000010100 */
[----:B------:R-:W3:Y:S01]  /*1f00*/  MUFU.RCP R105, R90 ;  /* 0x0000005a00697308 */ /* 0x000ee20000001000 */
[----:B0-----:R-:W-:Y:S01]  /*1f10*/  FMUL.FTZ R83, R23, R85 ;  /* 0x0000005517537220 */ /* 0x001fe20000410000 */
[----:B----4-:R-:W-:Y:S01]  /*1f20*/  FADD.FTZ R92, R92, 1 ;  /* 0x3f8000005c5c7421 */ /* 0x010fe20000010000 */
[----:B------:R-:W-:Y:S01]  /*1f30*/  FFMA.FTZ R87, R93, R86, 1 ;  /* 0x3f8000005d577423 */ /* 0x000fe20000010056 */
[----:B------:R-:W-:Y:S01]  /*1f40*/  FMUL.FTZ R20, R36, R101 ;  /* 0x0000006524147220 */ /* 0x000fe20000410000 */
[----:B------:R-:W-:Y:S01]  /*1f50*/  FMUL.FTZ R86, R84, R83 ;  /* 0x0000005354567220 */ /* 0x000fe20000410000 */
[----:B------:R-:W-:Y:S02]  /*1f60*/  FMUL.FTZ R83, R24, R25 ;  /* 0x0000001918537220 */ /* 0x000fe40000410000 */
[----:B------:R-:W0:Y:S01]  /*1f70*/  MUFU.RCP R109, R92 ;  /* 0x0000005c006d7308 */ /* 0x000e220000001000 */
[----:B------:R-:W-:Y:S01]  /*1f80*/  FMUL.FTZ R86, R86, R87 ;  /* 0x0000005756567220 */ /* 0x000fe20000410000 */
[----:B------:R-:W-:Y:S01]  /*1f90*/  FMUL.FTZ R20, R99, R20 ;  /* 0x0000001463147220 */ /* 0x000fe20000410000 */
[----:B------:R-:W-:-:S02]  /*1fa0*/  SHF.L.U32 R24, R26, 0x10, RZ ;  /* 0x000000101a187819 */ /* 0x000fc400000006ff */
[----:B------:R-:W-:Y:S02]  /*1fb0*/  SHF.L.U32 R25, R27, 0x10, RZ ;  /* 0x000000101b197819 */ /* 0x000fe400000006ff */
[----:B------:R-:W-:Y:S02]  /*1fc0*/  SHF.L.U32 R87, R18, 0x10, RZ ;  /* 0x0000001012577819 */ /* 0x000fe400000006ff */
[----:B------:R-:W-:Y:S02]  /*1fd0*/  SHF.L.U32 R97, R19, 0x10, RZ ;  /* 0x0000001013617819 */ /* 0x000fe400000006ff */
[----:B------:R-:W-:Y:S01]  /*1fe0*/  SHF.L.U32 R102, R21, 0x10, RZ ;  /* 0x0000001015667819 */ /* 0x000fe200000006ff */
[----:B------:R-:W-:Y:S01]  /*1ff0*/  FMUL.FTZ R20, R20, R103 ;  /* 0x0000006714147220 */ /* 0x000fe20000410000 */
[----:B--2---:R-:W-:Y:S01]  /*2000*/  SHF.L.U32 R103, R16, 0x10, RZ ;  /* 0x0000001010677819 */ /* 0x004fe200000006ff */
[----:B------:R-:W-:Y:S01]  /*2010*/  FADD.FTZ R27, -R89, 1 ;  /* 0x3f800000591b7421 */ /* 0x000fe20000010100 */
[----:B------:R-:W-:Y:S01]  /*2020*/  FADD.FTZ R26, -R88, 1 ;  /* 0x3f800000581a7421 */ /* 0x000fe20000010100 */
[----:B------:R-:W-:Y:S01]  /*2030*/  FMUL.FTZ R18, R24, R87 ;  /* 0x0000005718127220 */ /* 0x000fe20000410000 */
[----:B------:R-:W-:Y:S01]  /*2040*/  FMUL.FTZ R19, R25, R97 ;  /* 0x0000006119137220 */ /* 0x000fe20000410000 */
[----:B---3--:R-:W-:Y:S01]  /*2050*/  FADD.FTZ R21, -R105, 1 ;  /* 0x3f80000069157421 */ /* 0x008fe20000010100 */
[----:B------:R-:W-:Y:S01]  /*2060*/  FMUL.FTZ R16, R38, R102 ;  /* 0x0000006626107220 */ /* 0x000fe20000410000 */
[----:B------:R-:W-:Y:S01]  /*2070*/  FFMA.FTZ R27, R94, R27, 1 ;  /* 0x3f8000005e1b7423 */ /* 0x000fe2000001001b */
[----:B------:R-:W-:Y:S01]  /*2080*/  FFMA.FTZ R26, R95, R26, 1 ;  /* 0x3f8000005f1a7423 */ /* 0x000fe2000001001a */
[----:B------:R-:W-:Y:S01]  /*2090*/  FMUL.FTZ R18, R89, R18 ;  /* 0x0000001259127220 */ /* 0x000fe20000410000 */
[----:B------:R-:W-:Y:S01]  /*20a0*/  FMUL.FTZ R19, R88, R19 ;  /* 0x0000001358137220 */ /* 0x000fe20000410000 */
[----:B------:R-:W-:Y:S01]  /*20b0*/  FFMA.FTZ R21, R100, R21, 1 ;  /* 0x3f80000064157423 */ /* 0x000fe20000010015 */
[----:B------:R-:W-:Y:S01]  /*20c0*/  FMUL.FTZ R16, R105, R16 ;  /* 0x0000001069107220 */ /* 0x000fe20000410000 */
[----:B-1----:R-:W-:Y:S01]  /*20d0*/  SHF.L.U32 R108, R17, 0x10, RZ ;  /* 0x00000010116c7819 */ /* 0x002fe200000006ff */
[----:B------:R-:W-:Y:S01]  /*20e0*/  FMUL.FTZ R18, R18, R27 ;  /* 0x0000001b12127220 */ /* 0x000fe20000410000 */
[----:B------:R-:W-:Y:S01]  /*20f0*/  FMUL.FTZ R19, R19, R26 ;  /* 0x0000001a13137220 */ /* 0x000fe20000410000 */
[----:B------:R-:W-:Y:S01]  /*2100*/  FMUL.FTZ R21, R16, R21 ;  /* 0x0000001510157220 */ /* 0x000fe20000410000 */
[----:B------:R-:W-:Y:S01]  /*2110*/  FADD.FTZ R27, -R107, 1 ;  /* 0x3f8000006b1b7421 */ /* 0x000fe20000010100 */
[----:B------:R-:W-:Y:S01]  /*2120*/  FMUL.FTZ R26, R39, R103 ;  /* 0x00000067271a7220 */ /* 0x000fe20000410000 */
[----:B0-----:R-:W-:Y:S01]  /*2130*/  FADD.FTZ R17, -R109, 1 ;  /* 0x3f8000006d117421 */ /* 0x001fe20000010100 */
[----:B------:R-:W-:Y:S01]  /*2140*/  FMUL.FTZ R16, R40, R108 ;  /* 0x0000006c28107220 */ /* 0x000fe20000410000 */
[----:B------:R-:W-:Y:S01]  /*2150*/  FFMA.FTZ R27, R104, R27, 1 ;  /* 0x3f800000681b7423 */ /* 0x000fe2000001001b */
[----:B------:R-:W-:Y:S01]  /*2160*/  FMUL.FTZ R26, R107, R26 ;  /* 0x0000001a6b1a7220 */ /* 0x000fe20000410000 */
[----:B------:R-:W-:Y:S01]  /*2170*/  FFMA.FTZ R17, R106, R17, 1 ;  /* 0x3f8000006a117423 */ /* 0x000fe20000010011 */
[----:B------:R-:W-:-:S02]  /*2180*/  FMUL.FTZ R16, R109, R16 ;  /* 0x000000106d107220 */ /* 0x000fc40000410000 */
        /* <DEDUP_REMOVED lines=53> */
.L_x_16005:
[----:B------:R-:W-:Y:S05]  /*24e0*/  BSYNC B0 ;  /* 0x0000000000007941 */ /* 0x000fea0003800000 */
.L_x_16004:
        /* <DEDUP_REMOVED lines=80> */
[----:B------:R0:W-:Y:S04]  /*29f0*/  STS.U16 [R51], R18 ;  /* 0x0000001233007388 */ /* 0x0001e80000000400 */
[----:B------:R-:W-:Y:S04]  /*2a00*/  STS.U16 [R51+0x2], R3 ;  /* 0x0000020333007388 */ /* 0x000fe80000000400 */
[----:B------:R-:W-:Y:S01]  /*2a10*/  STS.U16 [R51+0x4], R87 ;  /* 0x0000045733007388 */ /* 0x000fe20000000400 */
[----:B0-----:R-:W0:Y:S03]  /*2a20*/  LDC.64 R18, c[0x0][0x2c0] ;  /* 0x0000b000ff127b82 */ /* 0x001e260000000a00 */
[----:B------:R-:W-:Y:S04]  /*2a30*/  STS.U16 [R51+0x6], R13 ;  /* 0x0000060d33007388 */ /* 0x000fe80000000400 */
[----:B------:R-:W-:Y:S04]  /*2a40*/  STS.U16 [R51+0x8], R99 ;  /* 0x0000086333007388 */ /* 0x000fe80000000400 */
[----:B------:R-:W-:Y:S04]  /*2a50*/  STS.U16 [R51+0xa], R14 ;  /* 0x00000a0e33007388 */ /* 0x000fe80000000400 */
[----:B------:R-:W-:Y:S04]  /*2a60*/  STS.U16 [R51+0xc], R103 ;  /* 0x00000c6733007388 */ /* 0x000fe80000000400 */
[----:B------:R1:W-:Y:S01]  /*2a70*/  STS.U16 [R51+0xe], R15 ;  /* 0x00000e0f33007388 */ /* 0x0003e20000000400 */
[----:B------:R-:W-:-:S03]  /*2a80*/  NOP ;  /* 0x0000000000007918 */ /* 0x000fc60000000000 */
[----:B------:R-:W-:Y:S01]  /*2a90*/  LDS.U16 R3, [R59] ;  /* 0x000000003b037984 */ /* 0x000fe20000000400 */
[C---:B0-----:R-:W-:Y:S02]  /*2aa0*/  IMAD R16, R18.reuse, UR15, RZ ;  /* 0x0000000f12107c24 */ /* 0x041fe4000f8e02ff */
[----:B-1----:R-:W-:Y:S01]  /*2ab0*/  IMAD.WIDE.U32 R14, R18, UR14, RZ ;  /* 0x0000000e120e7c25 */ /* 0x002fe2000f8e00ff */
[----:B------:R-:W-:Y:S03]  /*2ac0*/  LDS.U16 R5, [R58+0x40] ;  /* 0x000040003a057984 */ /* 0x000fe60000000400 */
[----:B------:R-:W-:Y:S01]  /*2ad0*/  IMAD R13, R19, UR14, R16 ;  /* 0x0000000e130d7c24 */ /* 0x000fe2000f8e0210 */
[----:B------:R-:W-:Y:S04]  /*2ae0*/  LDS.U16 R7, [R57+0x80] ;  /* 0x0000800039077984 */ /* 0x000fe80000000400 */
[----:B------:R-:W-:Y:S01]  /*2af0*/  LDS.U16 R9, [R56+0xc0] ;  /* 0x0000c00038097984 */ /* 0x000fe20000000400 */
[----:B------:R-:W-:-:S03]  /*2b00*/  IADD3 R41, R15, R13, RZ ;  /* 0x0000000d0f297210 */ /* 0x000fc60007ffe0ff */
        /* <DEDUP_REMOVED lines=21> */
.L_x_16008:
[----:B------:R-:W-:Y:S05]  /*2c60*/  BSYNC B0 ;  /* 0x0000000000007941 */ /* 0x000fea0003800000 */
.L_x_16007:
        /* <DEDUP_REMOVED lines=25> */
.L_x_16006:
[----:B------:R-:W1:Y:S01]  /*2e00*/  LDC R3, c[0x0][0x21c] ;  /* 0x00008700ff037b82 */ /* 0x000e620000000800 */
[----:B------:R-:W-:Y:S01]  /*2e10*/  SHF.L.U32 R0, R184, 0x10, RZ ;  /* 0x00000010b8007819 */ /* 0x000fe200000006ff */
[----:B------:R-:W-:Y:S01]  /*2e20*/  HFMA2.MMA R110, -RZ, RZ, 0, 0 ;  /* 0x00000000ff6e7435 */ /* 0x000fe200000001ff */
        /* <DEDUP_REMOVED lines=17> */
[----:B------:R-:W-:Y:S02]  /*2f40*/  CS2R R108, SRZ ;  /* 0x00000000006c7805 */ /* 0x000fe4000001ff00 */
[----:B------:R-:W-:Y:S01]  /*2f50*/  CS2R R106, SRZ ;  /* 0x00000000006a7805 */ /* 0x000fe2000001ff00 */
[----:B------:R-:W-:Y:S01]  /*2f60*/  FFMA.FTZ R75, R36, R0, R75 ;  /* 0x00000000244b7223 */ /* 0x000fe2000001004b */
[----:B------:R-:W-:Y:S02]  /*2f70*/  SHF.L.U32 R0, R45, 0x10, RZ ;  /* 0x000000102d007819 */ /* 0x000fe400000006ff */
[----:B------:R-:W-:Y:S01]  /*2f80*/  CS2R R104, SRZ ;  /* 0x0000000000687805 */ /* 0x000fe2000001ff00 */
[----:B------:R-:W-:Y:S01]  /*2f90*/  BAR.SYNC.DEFER_BLOCKING 0x0 ;  /* 0x0000000000007b1d */ /* 0x000fe20000010000 */
[----:B-1----:R-:W-:Y:S01]  /*2fa0*/  ISETP.GE.AND P0, PT, R3, 0x1, PT ;  /* 0x000000010300780c */ /* 0x002fe20003f06270 */
[----:B------:R-:W-:Y:S01]  /*2fb0*/  FFMA.FTZ R75, R38, R2, R75 ;  /* 0x00000002264b7223 */ /* 0x000fe2000001004b */
[----:B------:R-:W-:-:S02]  /*2fc0*/  SHF.L.U32 R2, R44, 0x10, RZ ;  /* 0x000000102c027819 */ /* 0x000fc400000006ff */
[----:B------:R-:W-:Y:S01]  /*2fd0*/  MOV R103, RZ ;  /* 0x000000ff00677202 */ /* 0x000fe20000000f00 */
[----:B------:R-:W-:-:S04]  /*2fe0*/  FFMA.FTZ R75, R114, R0, R75 ;  /* 0x00000000724b7223 */ /* 0x000fc8000001004b */
[----:B------:R-:W-:-:S04]  /*2ff0*/  FFMA.FTZ R75, R40, R2, R75 ;  /* 0x00000002284b7223 */ /* 0x000fc8000001004b */
[----:B------:R-:W-:Y:S05]  /*3000*/  @!P0 BRA `(.L_x_16009) ;  /* 0x0000005000348947 */ /* 0x000fea0003800000 */
[----:B------:R-:W-:Y:S01]  /*3010*/  IADD3 R102, R60, -0x1, RZ ;  /* 0xffffffff3c667810 */ /* 0x000fe20007ffe0ff */
[----:B------:R-:W-:Y:S01]  /*3020*/  FADD.FTZ R101, R20, R20 ;  /* 0x0000001414657221 */ /* 0x000fe20000010000 */
[----:B------:R-:W1:Y:S01]  /*3030*/  LDC R97, c[0x0][0x224] ;  /* 0x00008900ff617b82 */ /* 0x000e620000000800 */
[----:B------:R-:W-:Y:S01]  /*3040*/  ULDC.64 UR6, c[0x0][0x230] ;  /* 0x00008c0000067ab9 */ /* 0x000fe20000000a00 */
[----:B------:R-:W-:Y:S01]  /*3050*/  LEA.HI R0, R102, R102, RZ, 0x1 ;  /* 0x0000006666007211 */ /* 0x000fe200078f08ff */
[----:B------:R-:W-:Y:S01]  /*3060*/  IMAD R2, R80, UR6, RZ ;  /* 0x0000000650027c24 */ /* 0x000fe2000f8e02ff */
[----:B------:R-:W-:Y:S01]  /*3070*/  SHF.L.U32 R87, R37, 0x1, RZ ;  /* 0x0000000125577819 */ /* 0x000fe200000006ff */
[----:B0-----:R-:W-:Y:S01]  /*3080*/  IMAD.WIDE.U32 R24, R81, UR6, RZ ;  /* 0x0000000651187c25 */ /* 0x001fe2000f8e00ff */
[----:B------:R-:W-:-:S03]  /*3090*/  LOP3.LUT R3, R0, 0xfffffe, RZ, 0xc0, !PT ;  /* 0x00fffffe00037812 */ /* 0x000fc600078ec0ff */
[----:B------:R-:W-:Y:S01]  /*30a0*/  FADD.FTZ R0, R22, R22 ;  /* 0x0000001616007221 */ /* 0x000fe20000010000 */
[----:B------:R-:W0:Y:S01]  /*30b0*/  LDC R95, c[0x0][0x218] ;  /* 0x00008600ff5f7b82 */ /* 0x000e220000000800 */
[----:B------:R-:W-:Y:S01]  /*30c0*/  IMAD R83, R81, UR7, R2 ;  /* 0x0000000751537c24 */ /* 0x000fe2000f8e0202 */
[----:B------:R-:W-:Y:S01]  /*30d0*/  IADD3 R10, R67, R62, RZ ;  /* 0x0000003e430a7210 */ /* 0x000fe20007ffe0ff */
[----:B------:R-:W-:Y:S01]  /*30e0*/  FADD.FTZ R100, R100, R100 ;  /* 0x0000006464647221 */ /* 0x000fe20000010000 */
[----:B------:R-:W-:Y:S01]  /*30f0*/  IADD3 R102, R102, -R3, RZ ;  /* 0x8000000366667210 */ /* 0x000fe20007ffe0ff */
[----:B------:R-:W-:Y:S01]  /*3100*/  FADD.FTZ R99, R112, R112 ;  /* 0x0000007070637221 */ /* 0x000fe20000010000 */
[----:B------:R-:W-:Y:S01]  /*3110*/  FADD.FTZ R98, R36, R36 ;  /* 0x0000002424627221 */ /* 0x000fe20000010000 */
[----:B------:R-:W-:Y:S01]  /*3120*/  FADD.FTZ R93, R38, R38 ;  /* 0x00000026265d7221 */ /* 0x000fe20000010000 */
[----:B------:R-:W2:Y:S01]  /*3130*/  LDC.64 R22, c[0x0][0x348] ;  /* 0x0000d200ff167b82 */ /* 0x000ea20000000a00 */
[----:B------:R-:W-:Y:S01]  /*3140*/  FADD.FTZ R91, R114, R114 ;  /* 0x00000072725b7221 */ /* 0x000fe20000010000 */
[----:B------:R-:W-:Y:S01]  /*3150*/  FADD.FTZ R89, R40, R40 ;  /* 0x0000002828597221 */ /* 0x000fe20000010000 */
[----:B------:R-:W-:Y:S01]  /*3160*/  MOV R85, RZ ;  /* 0x000000ff00557202 */ /* 0x000fe20000000f00 */
[----:B------:R-:W-:Y:S01]  /*3170*/  UMOV UR5, URZ ;  /* 0x0000003f00057c82 */ /* 0x000fe20008000000 */
[----:B------:R-:W-:Y:S01]  /*3180*/  MOV R110, RZ ;  /* 0x000000ff006e7202 */ /* 0x000fe20000000f00 */
[----:B------:R-:W-:Y:S01]  /*3190*/  UMOV UR6, URZ ;  /* 0x0000003f00067c82 */ /* 0x000fe20008000000 */
[----:B------:R-:W-:Y:S01]  /*31a0*/  ISETP.GE.AND P0, PT, R10, R87, PT ;  /* 0x000000570a00720c */ /* 0x000fe20003f06270 */
[----:B------:R-:W3:Y:S01]  /*31b0*/  LDC.64 R20, c[0x0][0x350] ;  /* 0x0000d400ff147b82 */ /* 0x000ee20000000a00 */
[----:B------:R-:W-:Y:S01]  /*31c0*/  SHF.R.S32.HI R11, RZ, 0x1f, R10 ;  /* 0x0000001fff0b7819 */ /* 0x000fe2000001140a */
[----:B------:R-:W-:Y:S01]  /*31d0*/  ULDC UR28, c[0x0][0x21c] ;  /* 0x00008700001c7ab9 */ /* 0x000fe20000000800 */
[----:B------:R-:W-:Y:S01]  /*31e0*/  IADD3 R83, R25, R83, RZ ;  /* 0x0000005319537210 */ /* 0x000fe20007ffe0ff */
[----:B------:R-:W-:Y:S01]  /*31f0*/  ULDC.64 UR26, c[0x0][0x348] ;  /* 0x0000d200001a7ab9 */ /* 0x000fe20000000a00 */
[----:B------:R-:W-:Y:S01]  /*3200*/  ULDC.64 UR24, c[0x0][0x360] ;  /* 0x0000d80000187ab9 */ /* 0x000fe20000000a00 */
[----:B------:R-:W-:Y:S01]  /*3210*/  ULDC.64 UR16, c[0x0][0x238] ;  /* 0x00008e0000107ab9 */ /* 0x000fe20000000a00 */
[----:B------:R-:W-:Y:S01]  /*3220*/  ULDC.64 UR18, c[0x0][0x250] ;  /* 0x0000940000127ab9 */ /* 0x000fe20000000a00 */
[----:B------:R-:W4:Y:S01]  /*3230*/  LDC.64 R18, c[0x0][0x3c8] ;  /* 0x0000f200ff127b82 */ /* 0x000f220000000a00 */
[----:B------:R-:W-:Y:S01]  /*3240*/  ULDC.64 UR22, c[0x0][0x270] ;  /* 0x00009c0000167ab9 */ /* 0x000fe20000000a00 */
[----:B------:R-:W-:-:S06]  /*3250*/  ULDC.64 UR20, c[0x0][0x268] ;  /* 0x00009a0000147ab9 */ /* 0x000fcc0000000a00 */
[----:B------:R-:W0:Y:S08]  /*3260*/  LDC.64 R16, c[0x0][0x360] ;  /* 0x0000d800ff107b82 */ /* 0x000e300000000a00 */
[----:B------:R-:W0:Y:S08]  /*3270*/  LDC.64 R14, c[0x0][0x2d0] ;  /* 0x0000b400ff0e7b82 */ /* 0x000e300000000a00 */
[----:B-1----:R-:W0:Y:S02]  /*3280*/  LDC.64 R12, c[0x0][0x2e0] ;  /* 0x0000b800ff0c7b82 */ /* 0x002e240000000a00 */
.L_x_16056:
[----:B------:R-:W-:Y:S01]  /*3290*/  SHF.R.S32.HI R114, RZ, 0x1f, R85 ;  /* 0x0000001fff727819 */ /* 0x000fe20000011455 */
[C---:B01----:R-:W-:Y:S01]  /*32a0*/  IMAD.WIDE.U32 R4, R85.reuse, UR18, R10 ;  /* 0x0000001255047c25 */ /* 0x043fe2000f8e000a */
[C---:B------:R-:W-:Y:S02]  /*32b0*/  IADD3 R2, R10.reuse, 0x20, RZ ;  /* 0x000000200a027810 */ /* 0x040fe40007ffe0ff */
[----:B------:R-:W-:Y:S01]  /*32c0*/  IADD3 R6, R10, 0x40, RZ ;  /* 0x000000400a067810 */ /* 0x000fe20007ffe0ff */
[----:B------:R-:W-:Y:S01]  /*32d0*/  IMAD R8, R114, UR18, RZ ;  /* 0x0000001272087c24 */ /* 0x000fe2000f8e02ff */
[-C--:B------:R-:W-:Y:S02]  /*32e0*/  ISETP.GE.AND P4, PT, R2, R87.reuse, PT ;  /* 0x000000570200720c */ /* 0x080fe40003f86270 */
[----:B------:R-:W-:Y:S01]  /*32f0*/  ISETP.GE.AND P5, PT, R6, R87, PT ;  /* 0x000000570600720c */ /* 0x000fe20003fa6270 */
[----:B------:R-:W-:Y:S01]  /*3300*/  IMAD R3, R85, UR19, R8 ;  /* 0x0000001355037c24 */ /* 0x000fe2000f8e0208 */
[----:B------:R-:W-:-:S02]  /*3310*/  LEA R2, P3, R4, R64, 0x1 ;  /* 0x0000004004027211 */ /* 0x000fc400078608ff */
[C---:B------:R-:W-:Y:S02]  /*3320*/  IADD3 R36, R10.reuse, 0xa0, RZ ;  /* 0x000000a00a247810 */ /* 0x040fe40007ffe0ff */
[----:B------:R-:W-:Y:S02]  /*3330*/  IADD3 R3, R5, R3, RZ ;  /* 0x0000000305037210 */ /* 0x000fe40007ffe0ff */
[----:B------:R-:W-:Y:S02]  /*3340*/  IADD3 R6, R10, 0x60, RZ ;  /* 0x000000600a067810 */ /* 0x000fe40007ffe0ff */
[----:B------:R-:W-:Y:S02]  /*3350*/  LEA.HI.X R3, R4, R63, R3, 0x1, P3 ;  /* 0x0000003f04037211 */ /* 0x000fe400018f0c03 */
[----:B------:R-:W-:Y:S02]  /*3360*/  IADD3 R8, R10, 0x80, RZ ;  /* 0x000000800a087810 */ /* 0x000fe40007ffe0ff */
[----:B------:R-:W-:-:S02]  /*3370*/  ISETP.GE.AND P3, PT, R36, R87, PT ;  /* 0x000000572400720c */ /* 0x000fc40003f66270 */
[----:B------:R-:W-:Y:S02]  /*3380*/  PRMT R7, RZ, 0x7610, R7 ;  /* 0x00007610ff077816 */ /* 0x000fe40000000007 */
[----:B------:R-:W-:Y:S02]  /*3390*/  PRMT R36, RZ, 0x7610, R36 ;  /* 0x00007610ff247816 */ /* 0x000fe40000000024 */
[-C--:B------:R-:W-:Y:S02]  /*33a0*/  ISETP.GE.AND P1, PT, R6, R87.reuse, PT ;  /* 0x000000570600720c */ /* 0x080fe40003f26270 */
[----:B------:R-:W-:Y:S01]  /*33b0*/  IADD3 R4, R10, 0xc0, RZ ;  /* 0x000000c00a047810 */ /* 0x000fe20007ffe0ff */
[----:B------:R-:W2:Y:S01]  /*33c0*/  @!P4 LDG.E.U16 R7, desc[UR12][R2.64+0x40] ;  /* 0x0000400c0207c981 */ /* 0x000ea2000c1e1500 */
[-C--:B------:R-:W-:Y:S02]  /*33d0*/  ISETP.GE.AND P2, PT, R8, R87.reuse, PT ;  /* 0x000000570800720c */ /* 0x080fe40003f46270 */
[----:B------:R-:W-:Y:S01]  /*33e0*/  IADD3 R6, R10, 0xe0, RZ ;  /* 0x000000e00a067810 */ /* 0x000fe20007ffe0ff */
[----:B------:R-:W3:Y:S01]  /*33f0*/  @!P5 LDG.E.U16 R36, desc[UR12][R2.64+0x80] ;  /* 0x0000800c0224d981 */ /* 0x000ee2000c1e1500 */
[----:B------:R-:W-:-:S02]  /*3400*/  ISETP.GE.AND P4, PT, R4, R87, PT ;  /* 0x000000570400720c */ /* 0x000fc40003f86270 */
[----:B------:R-:W-:Y:S01]  /*3410*/  ISETP.GE.AND P5, PT, R6, R87, PT ;  /* 0x000000570600720c */ /* 0x000fe20003fa6270 */
[----:B------:R-:W-:Y:S01]  /*3420*/  IMAD R6, R114, UR16, RZ ;  /* 0x0000001072067c24 */ /* 0x000fe2000f8e02ff */
[----:B------:R-:W-:Y:S02]  /*3430*/  MOV R4, R24 ;  /* 0x0000001800047202 */ /* 0x000fe40000000f00 */
[----:B------:R-:W-:Y:S02]  /*3440*/  MOV R5, R83 ;  /* 0x0000005300057202 */ /* 0x000fe40000000f00 */
[----:B------:R-:W-:Y:S02]  /*3450*/  PRMT R37, RZ, 0x7610, R37 ;  /* 0x00007610ff257816 */ /* 0x000fe40000000025 */
[----:B------:R-:W-:Y:S01]  /*3460*/  PRMT R38, RZ, 0x7610, R38 ;  /* 0x00007610ff267816 */ /* 0x000fe20000000026 */
[----:B------:R-:W-:Y:S01]  /*3470*/  IMAD.WIDE.U32 R4, R85, UR16, R4 ;  /* 0x0000001055047c25 */ /* 0x000fe2000f8e0004 */
[----:B------:R-:W-:-:S02]  /*3480*/  IADD3 R40, R10, 0x100, RZ ;  /* 0x000001000a287810 */ /* 0x000fc40007ffe0ff */
[----:B------:R-:W4:Y:S01]  /*3490*/  @!P1 LDG.E.U16 R37, desc[UR12][R2.64+0xc0] ;  /* 0x0000c00c02259981 */ /* 0x000f22000c1e1500 */
[--C-:B------:R-:W-:Y:S01]  /*34a0*/  IMAD R9, R85, UR17, R6.reuse ;  /* 0x0000001155097c24 */ /* 0x100fe2000f8e0206 */
[----:B------:R-:W-:Y:S02]  /*34b0*/  PRMT R6, RZ, 0x7610, R6 ;  /* 0x00007610ff067816 */ /* 0x000fe40000000006 */
[----:B------:R-:W4:Y:S01]  /*34c0*/  @!P2 LDG.E.U16 R38, desc[UR12][R2.64+0x100] ;  /* 0x0001000c0226a981 */ /* 0x000f22000c1e1500 */
[----:B0-----:R-:W-:Y:S02]  /*34d0*/  LEA R8, P1, R4, R14, 0x3 ;  /* 0x0000000e04087211 */ /* 0x001fe400078218ff */
[----:B------:R-:W-:Y:S01]  /*34e0*/  IADD3 R5, R5, R9, RZ ;  /* 0x0000000905057210 */ /* 0x000fe20007ffe0ff */
[----:B------:R-:W2:Y:S01]  /*34f0*/  @!P0 LDG.E.U16 R6, desc[UR12][R2.64] ;  /* 0x0000000c02068981 */ /* 0x000ea2000c1e1500 */
[----:B------:R-:W-:Y:S02]  /*3500*/  ISETP.GE.AND P2, PT, R40, R87, PT ;  /* 0x000000572800720c */ /* 0x000fe40003f46270 */
[----:B------:R-:W-:-:S02]  /*3510*/  LEA.HI.X R9, R4, R15, R5, 0x3, P1 ;  /* 0x0000000f04097211 */ /* 0x000fc400008f1c05 */
[----:B------:R-:W-:Y:S02]  /*3520*/  PRMT R116, RZ, 0x7610, R116 ;  /* 0x00007610ff747816 */ /* 0x000fe40000000074 */
[----:B------:R-:W-:Y:S02]  /*3530*/  PRMT R39, RZ, 0x7610, R39 ;  /* 0x00007610ff277816 */ /* 0x000fe40000000027 */
[C---:B------:R-:W-:Y:S01]  /*3540*/  IADD3 R4, R10.reuse, 0x120, RZ ;  /* 0x000001200a047810 */ /* 0x040fe20007ffe0ff */
[----:B------:R-:W4:Y:S01]  /*3550*/  LDG.E.64 R8, desc[UR12][R8.64] ;  /* 0x0000000c08087981 */ /* 0x000f22000c1e1b00 */
[C---:B------:R-:W-:Y:S02]  /*3560*/  IADD3 R40, R10.reuse, 0x140, RZ ;  /* 0x000001400a287810 */ /* 0x040fe40007ffe0ff */
[----:B------:R-:W-:Y:S01]  /*3570*/  IADD3 R118, R10, 0x160, RZ ;  /* 0x000001600a767810 */ /* 0x000fe20007ffe0ff */
[----:B------:R-:W4:Y:S01]  /*3580*/  @!P2 LDG.E.U16 R116, desc[UR12][R2.64+0x200] ;  /* 0x0002000c0274a981 */ /* 0x000f22000c1e1500 */
[----:B------:R-:W-:-:S02]  /*3590*/  ISETP.GE.AND P1, PT, R4, R87, PT ;  /* 0x000000570400720c */ /* 0x000fc40003f26270 */
[-C--:B------:R-:W-:Y:S01]  /*35a0*/  ISETP.GE.AND P2, PT, R40, R87.reuse, PT ;  /* 0x000000572800720c */ /* 0x080fe20003f46270 */
[----:B------:R-:W4:Y:S01]  /*35b0*/  @!P3 LDG.E.U16 R39, desc[UR12][R2.64+0x140] ;  /* 0x0001400c0227b981 */ /* 0x000f22000c1e1500 */
[----:B------:R-:W-:Y:S02]  /*35c0*/  ISETP.GE.AND P3, PT, R118, R87, PT ;  /* 0x000000577600720c */ /* 0x000fe40003f66270 */
[----:B------:R-:W-:Y:S02]  /*35d0*/  PRMT R112, RZ, 0x7610, R112 ;  /* 0x00007610ff707816 */ /* 0x000fe40000000070 */
[----:B------:R-:W-:Y:S02]  /*35e0*/  PRMT R127, RZ, 0x7610, R127 ;  /* 0x00007610ff7f7816 */ /* 0x000fe4000000007f */
[----:B------:R-:W-:Y:S02]  /*35f0*/  PRMT R118, RZ, 0x7610, R118 ;  /* 0x00007610ff767816 */ /* 0x000fe40000000076 */
[----:B------:R-:W-:Y:S01]  /*3600*/  PRMT R120, RZ, 0x7610, R120 ;  /* 0x00007610ff787816 */ /* 0x000fe20000000078 */
[----:B------:R-:W4:Y:S01]  /*3610*/  @!P4 LDG.E.U16 R112, desc[UR12][R2.64+0x180] ;  /* 0x0001800c0270c981 */ /* 0x000f22000c1e1500 */
[----:B------:R-:W-:-:S02]  /*3620*/  PRMT R122, RZ, 0x7610, R122 ;  /* 0x00007610ff7a7816 */ /* 0x000fc4000000007a */
        /* <DEDUP_REMOVED lines=8> */
[----:B------:R-:W-:-:S03]  /*36b0*/  ISETP.GE.AND P2, PT, R40, R87, PT ;  /* 0x000000572800720c */ /* 0x000fc60003f46270 */
[----:B------:R-:W4:Y:S01]  /*36c0*/  @!P3 LDG.E.U16 R122, desc[UR12][R2.64+0x2c0] ;  /* 0x0002c00c027ab981 */ /* 0x000f22000c1e1500 */
        /* <DEDUP_REMOVED lines=10> */
[----:B------:R-:W-:-:S02]  /*3770*/  IMAD R40, R80, UR20, RZ ;  /* 0x0000001450287c24 */ /* 0x000fc4000f8e02ff */
[----:B------:R-:W-:-:S04]  /*3780*/  IMAD.WIDE.U32 R4, R81, UR20, RZ ;  /* 0x0000001451047c25 */ /* 0x000fc8000f8e00ff */
[----:B------:R-:W-:Y:S02]  /*3790*/  IMAD R41, R81, UR21, R40 ;  /* 0x0000001551297c24 */ /* 0x000fe4000f8e0228 */
[----:B------:R-:W-:-:S03]  /*37a0*/  IMAD R40, R114, UR22, RZ ;  /* 0x0000001672287c24 */ /* 0x000fc6000f8e02ff */
[----:B------:R-:W-:Y:S01]  /*37b0*/  IADD3 R5, R5, R41, RZ ;  /* 0x0000002905057210 */ /* 0x000fe20007ffe0ff */
[C---:B------:R-:W-:Y:S02]  /*37c0*/  IMAD R41, R85.reuse, UR23, R40 ;  /* 0x0000001755297c24 */ /* 0x040fe4000f8e0228 */
[----:B------:R-:W-:-:S05]  /*37d0*/  IMAD.WIDE.U32 R4, R85, UR22, R4 ;  /* 0x0000001655047c25 */ /* 0x000fca000f8e0004 */
[----:B------:R-:W-:Y:S02]  /*37e0*/  IADD3 R5, R5, R41, RZ ;  /* 0x0000002905057210 */ /* 0x000fe40007ffe0ff */
[C---:B------:R-:W-:Y:S01]  /*37f0*/  LEA R40, P1, R4.reuse, R12, 0x3 ;  /* 0x0000000c04287211 */ /* 0x040fe200078218ff */
[----:B------:R-:W1:Y:S03]  /*3800*/  S2UR UR8, SR_CgaCtaId ;  /* 0x00000000000879c3 */ /* 0x000e660000008800 */
[----:B------:R-:W-:Y:S02]  /*3810*/  LEA.HI.X R41, R4, R13, R5, 0x3, P1 ;  /* 0x0000000d04297211 */ /* 0x000fe400008f1c05 */
[----:B------:R-:W-:-:S04]  /*3820*/  ISETP.NE.AND P1, PT, R185, RZ, PT ;  /* 0x000000ffb900720c */ /* 0x000fc80003f25270 */
[----:B------:R-:W-:Y:S01]  /*3830*/  ISETP.LT.OR P3, PT, R60, 0x2, P1 ;  /* 0x000000023c00780c */ /* 0x000fe20000f61670 */
[----:B------:R-:W-:Y:S01]  /*3840*/  UMOV UR7, 0x400 ;  /* 0x0000040000077882 */ /* 0x000fe20000000000 */
[C---:B0-----:R-:W-:Y:S02]  /*3850*/  IADD3 R3, R70.reuse, 0x100, RZ ;  /* 0x0000010046037810 */ /* 0x041fe40007ffe0ff */
[----:B------:R-:W-:Y:S02]  /*3860*/  IADD3 R5, R70, 0x120, RZ ;  /* 0x0000012046057810 */ /* 0x000fe40007ffe0ff */
[-C--:B------:R-:W-:Y:S02]  /*3870*/  LEA.HI.SX32 R3, R3, R70.reuse, 0x1b ;  /* 0x0000004603037211 */ /* 0x080fe400078fdaff */
[----:B------:R-:W-:Y:S01]  /*3880*/  LEA.HI.SX32 R5, R5, R70, 0x1b ;  /* 0x0000004605057211 */ /* 0x000fe200078fdaff */
[----:B-1----:R-:W-:Y:S01]  /*3890*/  ULEA UR7, UR8, UR7, 0x18 ;  /* 0x0000000708077291 */ /* 0x002fe2000f8ec03f */
[----:B------:R-:W-:-:S05]  /*38a0*/  ISETP.NE.AND P2, PT, R72, RZ, PT ;  /* 0x000000ff4800720c */ /* 0x000fca0003f45270 */
[----:B------:R-:W-:Y:S02]  /*38b0*/  LEA R3, R3, UR7, 0x1 ;  /* 0x0000000703037c11 */ /* 0x000fe4000f8e08ff */
[----:B------:R-:W-:Y:S02]  /*38c0*/  LEA R5, R5, UR7, 0x1 ;  /* 0x0000000705057c11 */ /* 0x000fe4000f8e08ff */
[----:B------:R-:W-:-:S04]  /*38d0*/  IADD3 R131, R70, 0x1e0, RZ ;  /* 0x000001e046837810 */ /* 0x000fc80007ffe0ff */
[----:B------:R-:W-:Y:S02]  /*38e0*/  LEA.HI.SX32 R131, R131, R70, 0x1b ;  /* 0x0000004683837211 */ /* 0x000fe400078fdaff */
[----:B------:R-:W-:Y:S02]  /*38f0*/  SHF.L.U32 R157, R184, 0x10, RZ ;  /* 0x00000010b89d7819 */ /* 0x000fe400000006ff */
[----:B------:R-:W-:Y:S01]  /*3900*/  SHF.L.U32 R155, R50, 0x10, RZ ;  /* 0x00000010329b7819 */ /* 0x000fe200000006ff */
[----:B--2---:R-:W-:Y:S04]  /*3910*/  STS.U16 [R59], R6 ;  /* 0x000000063b007388 */ /* 0x004fe80000000400 */
[----:B------:R-:W-:Y:S04]  /*3920*/  STS.U16 [R58+0x40], R7 ;  /* 0x000040073a007388 */ /* 0x000fe80000000400 */
[----:B---3--:R-:W-:Y:S04]  /*3930*/  STS.U16 [R57+0x80], R36 ;  /* 0x0000802439007388 */ /* 0x008fe80000000400 */
[----:B----4-:R-:W-:Y:S04]  /*3940*/  STS.U16 [R56+0xc0], R37 ;  /* 0x0000c02538007388 */ /* 0x010fe80000000400 */
[----:B------:R0:W-:Y:S01]  /*3950*/  STS.U16 [R55+0x100], R38 ;  /* 0x0001002637007388 */ /* 0x0001e20000000400 */
[----:B------:R-:W-:Y:S01]  /*3960*/  FMUL.FTZ R137, R8, 1.4426950216293334961 ;  /* 0x3fb8aa3b08897820 */ /* 0x000fe20000410000 */
[C---:B------:R-:W-:Y:S01]  /*3970*/  FMUL.FTZ R4, R96.reuse, R9 ;  /* 0x0000000960047220 */ /* 0x040fe20000410000 */
[----:B0-----:R-:W0:Y:S02]  /*3980*/  @!P3 LDC R38, c[0x0][0x21c] ;  /* 0x00008700ff26bb82 */ /* 0x001e240000000800 */
[----:B------:R-:W-:Y:S01]  /*3990*/  FMUL.FTZ R2, R96, R137 ;  /* 0x0000008960027220 */ /* 0x000fe20000410000 */
[----:B------:R-:W-:Y:S01]  /*39a0*/  FMUL.RZ R36, R4, 0.15915493667125701904 ;  /* 0x3e22f98304247820 */ /* 0x000fe2000040c000 */
[----:B------:R-:W-:-:S02]  /*39b0*/  IADD3 R7, R70, 0x140, RZ ;  /* 0x0000014046077810 */ /* 0x000fc40007ffe0ff */
[----:B------:R-:W-:Y:S01]  /*39c0*/  IADD3 R37, R70, 0x160, RZ ;  /* 0x0000016046257810 */ /* 0x000fe20007ffe0ff */
[----:B------:R1:W-:Y:S01]  /*39d0*/  MUFU.EX2 R6, R2 ;  /* 0x0000000200067308 */ /* 0x0003e20000000800 */
[-C--:B------:R-:W-:Y:S02]  /*39e0*/  LEA.HI.SX32 R7, R7, R70.reuse, 0x1b ;  /* 0x0000004607077211 */ /* 0x080fe400078fdaff */
[----:B------:R-:W-:-:S05]  /*39f0*/  LEA.HI.SX32 R37, R37, R70, 0x1b ;  /* 0x0000004625257211 */ /* 0x000fca00078fdaff */
[----:B------:R-:W2:Y:S01]  /*3a00*/  MUFU.COS R135, R36 ;  /* 0x0000002400877308 */ /* 0x000ea20000000000 */
[----:B------:R3:W-:Y:S01]  /*3a10*/  STS.U16 [R54+0x140], R39 ;  /* 0x0001402736007388 */ /* 0x0007e20000000400 */
[----:B------:R-:W-:-:S06]  /*3a20*/  LEA R7, R7, UR7, 0x1 ;  /* 0x0000000707077c11 */ /* 0x000fcc000f8e08ff */
[----:B------:R-:W4:Y:S01]  /*3a30*/  MUFU.SIN R133, R36 ;  /* 0x0000002400857308 */ /* 0x000f220000000400 */
[----:B------:R-:W-:Y:S01]  /*3a40*/  STS.U16 [R53+0x180], R112 ;  /* 0x0001807035007388 */ /* 0x000fe20000000400 */
[----:B------:R-:W-:Y:S02]  /*3a50*/  LEA R37, R37, UR7, 0x1 ;  /* 0x0000000725257c11 */ /* 0x000fe4000f8e08ff */
[----:B---3--:R-:W-:Y:S01]  /*3a60*/  IADD3 R39, R70, 0x1a0, RZ ;  /* 0x000001a046277810 */ /* 0x008fe20007ffe0ff */
[----:B------:R3:W-:Y:S01]  /*3a70*/  STS.U16 [R52+0x1c0], R127 ;  /* 0x0001c07f34007388 */ /* 0x0007e20000000400 */
[----:B-1----:R-:W-:-:S03]  /*3a80*/  @!P3 IADD3 R2, R60, -0x2, RZ ;  /* 0xfffffffe3c02b810 */ /* 0x002fc60007ffe0ff */
[----:B------:R1:W-:Y:S01]  /*3a90*/  STS.U16 [R3+0x200], R116 ;  /* 0x0002007403007388 */ /* 0x0003e20000000400 */
[----:B------:R-:W-:-:S03]  /*3aa0*/  LEA.HI.SX32 R39, R39, R70, 0x1b ;  /* 0x0000004627277211 */ /* 0x000fc600078fdaff */
[----:B------:R2:W-:Y:S01]  /*3ab0*/  STS.U16 [R5+0x240], R118 ;  /* 0x0002407605007388 */ /* 0x0005e20000000400 */
[----:B---3--:R-:W-:-:S03]  /*3ac0*/  IADD3 R127, R70, 0x1c0, RZ ;  /* 0x000001c0467f7810 */ /* 0x008fc60007ffe0ff */
[----:B------:R-:W-:Y:S01]  /*3ad0*/  STS.U16 [R7+0x280], R120 ;  /* 0x0002807807007388 */ /* 0x000fe20000000400 */
[----:B-1----:R-:W-:-:S03]  /*3ae0*/  IADD3 R3, R70, 0x180, RZ ;  /* 0x0000018046037810 */ /* 0x002fc60007ffe0ff */
[----:B------:R0:W-:Y:S01]  /*3af0*/  STS.U16 [R37+0x2c0], R122 ;  /* 0x0002c07a25007388 */ /* 0x0001e20000000400 */
[-C--:B------:R-:W-:Y:S02]  /*3b00*/  LEA.HI.SX32 R3, R3, R70.reuse, 0x1b ;  /* 0x0000004603037211 */ /* 0x080fe400078fdaff */
[----:B------:R-:W-:Y:S02]  /*3b10*/  LEA.HI.SX32 R127, R127, R70, 0x1b ;  /* 0x000000467f7f7211 */ /* 0x000fe400078fdaff */
[----:B--2---:R-:W-:Y:S01]  /*3b20*/  LEA R5, R39, UR7, 0x1 ;  /* 0x0000000727057c11 */ /* 0x004fe2000f8e08ff */
[----:B0-----:R-:W-:Y:S01]  /*3b30*/  @!P3 IMAD R37, R2, R38, R85 ;  /* 0x000000260225b224 */ /* 0x001fe200078e0255 */
[----:B------:R-:W-:Y:S01]  /*3b40*/  SHF.L.U32 R2, R70, 0x4, RZ ;  /* 0x0000000446027819 */ /* 0x000fe200000006ff */
[C---:B------:R-:W-:Y:S01]  /*3b50*/  FMUL.FTZ R38, R6.reuse, R135 ;  /* 0x0000008706267220 */ /* 0x040fe20000410000 */
[----:B------:R-:W-:Y:S01]  /*3b60*/  LEA R3, R3, UR7, 0x1 ;  /* 0x0000000703037c11 */ /* 0x000fe2000f8e08ff */
[----:B----4-:R-:W-:Y:S01]  /*3b70*/  FMUL.FTZ R39, R6, R133 ;  /* 0x0000008506277220 */ /* 0x010fe20000410000 */
[----:B------:R-:W-:-:S02]  /*3b80*/  LEA R7, R102, R85, 0x8 ;  /* 0x0000005566077211 */ /* 0x000fc400078e40ff */
[----:B------:R-:W-:Y:S02]  /*3b90*/  LEA.HI.SX32 R6, R2, R2, 0x1b ;  /* 0x0000000202067211 */ /* 0x000fe400078fdaff */
[----:B------:R-:W-:Y:S02]  /*3ba0*/  LEA R127, R127, UR7, 0x1 ;  /* 0x000000077f7f7c11 */ /* 0x000fe4000f8e08ff */
[----:B------:R-:W-:Y:S02]  /*3bb0*/  @P2 IADD3 R7, R72, 0x200, RZ ;  /* 0x0000020048072810 */ /* 0x000fe40007ffe0ff */
[----:B------:R-:W-:Y:S01]  /*3bc0*/  LEA R4, R131, UR7, 0x1 ;  /* 0x0000000783047c11 */ /* 0x000fe2000f8e08ff */
[----:B------:R0:W-:Y:S01]  /*3bd0*/  STS.U16 [R3+0x300], R124 ;  /* 0x0003007c03007388 */ /* 0x0001e20000000400 */
[----:B------:R-:W-:Y:S02]  /*3be0*/  LEA R6, R6, UR7, 0x1 ;  /* 0x0000000706067c11 */ /* 0x000fe4000f8e08ff */
[----:B------:R-:W-:Y:S01]  /*3bf0*/  LEA R7, R7, UR7, 0x3 ;  /* 0x0000000707077c11 */ /* 0x000fe2000f8e18ff */
[----:B------:R-:W-:Y:S04]  /*3c00*/  STS.U16 [R5+0x340], R126 ;  /* 0x0003407e05007388 */ /* 0x000fe80000000400 */
[----:B------:R-:W-:Y:S04]  /*3c10*/  STS.U16 [R127+0x380], R128 ;  /* 0x000380807f007388 */ /* 0x000fe80000000400 */
[----:B------:R1:W-:Y:S01]  /*3c20*/  STS.U16 [R4+0x3c0], R129 ;  /* 0x0003c08104007388 */ /* 0x0003e20000000400 */
[----:B------:R-:W-:-:S03]  /*3c30*/  NOP ;  /* 0x0000000000007918 */ /* 0x000fc60000000000 */
[----:B------:R-:W2:Y:S04]  /*3c40*/  LDS.U16 R159, [R6] ;  /* 0x00000000069f7984 */ /* 0x000ea80000000400 */
        /* <DEDUP_REMOVED lines=15> */
[----:B------:R2:W-:Y:S04]  /*3d40*/  STS.64 [R7+0x10b0], R38 ;  /* 0x0010b02607007388 */ /* 0x0005e80000000a00 */
[----:B------:R-:W5:Y:S01]  /*3d50*/  LDG.E.64 R40, desc[UR12][R40.64] ;  /* 0x0000000c28287981 */ /* 0x000f62000c1e1b00 */
[----:B0-----:R-:W-:Y:S01]  /*3d60*/  CS2R R2, SRZ ;  /* 0x0000000000027805 */ /* 0x001fe2000001ff00 */
[-C--:B------:R-:W-:Y:S01]  /*3d70*/  FMUL.FTZ R36, R94, R9.reuse ;  /* 0x000000095e247220 */ /* 0x080fe20000410000 */
[----:B-1----:R-:W-:Y:S01]  /*3d80*/  @!P3 IMAD.WIDE R4, R37, 0x10, R34 ;  /* 0x000000102504b825 */ /* 0x002fe200078e0222 */
[----:B------:R-:W-:Y:S03]  /*3d90*/  BAR.SYNC.DEFER_BLOCKING 0x0 ;  /* 0x0000000000007b1d */ /* 0x000fe60000010000 */
[----:B------:R-:W-:Y:S01]  /*3da0*/  FMUL.FTZ R116, R92, R9 ;  /* 0x000000095c747220 */ /* 0x000fe20000410000 */
[----:B------:R-:W-:Y:S01]  /*3db0*/  FMUL.RZ R118, R36, 0.15915493667125701904 ;  /* 0x3e22f98324767820 */ /* 0x000fe2000040c000 */
[----:B------:R-:W-:-:S02]  /*3dc0*/  FMUL.FTZ R36, R94, R137 ;  /* 0x000000895e247220 */ /* 0x000fc40000410000 */
[----:B------:R-:W-:Y:S01]  /*3dd0*/  FMUL.RZ R116, R116, 0.15915493667125701904 ;  /* 0x3e22f98374747820 */ /* 0x000fe2000040c000 */
[----:B------:R-:W-:Y:S08]  /*3de0*/  MUFU.SIN R37, R118 ;  /* 0x0000007600257308 */ /* 0x000ff00000000400 */
[----:B------:R-:W-:Y:S01]  /*3df0*/  MUFU.COS R131, R118 ;  /* 0x0000007600837308 */ /* 0x000fe20000000000 */
[----:B------:R0:W5:Y:S07]  /*3e00*/  @!P3 LDG.E.64 R2, desc[UR12][R4.64+0x8] ;  /* 0x0000080c0402b981 */ /* 0x00016e000c1e1b00 */
[----:B------:R-:W1:Y:S01]  /*3e10*/  MUFU.EX2 R36, R36 ;  /* 0x0000002400247308 */ /* 0x000e620000000800 */
[----:B0-----:R-:W-:-:S07]  /*3e20*/  FMUL.FTZ R4, R92, R137 ;  /* 0x000000895c047220 */ /* 0x001fce0000410000 */
[----:B--2---:R-:W-:Y:S08]  /*3e30*/  MUFU.SIN R7, R116 ;  /* 0x0000007400077308 */ /* 0x004ff00000000400 */
[----:B------:R0:W-:Y:S08]  /*3e40*/  MUFU.COS R141, R116 ;  /* 0x00000074008d7308 */ /* 0x0001f00000000000 */
[----:B------:R-:W2:Y:S01]  /*3e50*/  MUFU.EX2 R4, R4 ;  /* 0x0000000400047308 */ /* 0x000ea20000000800 */
[-C--:B------:R-:W-:Y:S01]  /*3e60*/  FMUL.FTZ R6, R88, R9.reuse ;  /* 0x0000000958067220 */ /* 0x080fe20000410000 */
[-C--:B0-----:R-:W-:Y:S01]  /*3e70*/  FMUL.FTZ R116, R86, R9.reuse ;  /* 0x0000000956747220 */ /* 0x081fe20000410000 */
[----:B------:R-:W-:Y:S01]  /*3e80*/  SHF.L.U32 R159, R159, 0x10, RZ ;  /* 0x000000109f9f7819 */ /* 0x000fe200000006ff */
[----:B------:R-:W-:Y:S01]  /*3e90*/  FMUL.FTZ R5, R90, R9 ;  /* 0x000000095a057220 */ /* 0x000fe20000410000 */
[----:B------:R-:W-:Y:S01]  /*3ea0*/  FMUL.RZ R122, R6, 0.15915493667125701904 ;  /* 0x3e22f983067a7820 */ /* 0x000fe2000040c000 */
[----:B------:R-:W-:Y:S01]  /*3eb0*/  FMUL.FTZ R6, R88, R137 ;  /* 0x0000008958067220 */ /* 0x000fe20000410000 */
[----:B------:R-:W-:Y:S01]  /*3ec0*/  FMUL.RZ R124, R116, 0.15915493667125701904 ;  /* 0x3e22f983747c7820 */ /* 0x000fe2000040c000 */
[C---:B-1----:R-:W-:Y:S01]  /*3ed0*/  FMUL.FTZ R134, R36.reuse, R131 ;  /* 0x0000008324867220 */ /* 0x042fe20000410000 */
[----:B------:R-:W-:Y:S01]  /*3ee0*/  FMUL.FTZ R132, R36, R37 ;  /* 0x0000002524847220 */ /* 0x000fe20000410000 */
[----:B------:R-:W-:Y:S01]  /*3ef0*/  FMUL.FTZ R36, R82, R9 ;  /* 0x0000000952247220 */ /* 0x000fe20000410000 */
[----:B---3--:R-:W-:Y:S01]  /*3f00*/  SHF.L.U32 R112, R112, 0x10, RZ ;  /* 0x0000001070707819 */ /* 0x008fe200000006ff */
[----:B------:R-:W-:Y:S01]  /*3f10*/  FMUL.RZ R120, R5, 0.15915493667125701904 ;  /* 0x3e22f98305787820 */ /* 0x000fe2000040c000 */
[----:B------:R-:W-:Y:S01]  /*3f20*/  FMUL.FTZ R5, R90, R137 ;  /* 0x000000895a057220 */ /* 0x000fe20000410000 */
[----:B------:R-:W-:Y:S01]  /*3f30*/  MUFU.SIN R165, R124 ;  /* 0x0000007c00a57308 */ /* 0x000fe20000000400 */
[C---:B--2---:R-:W-:Y:S01]  /*3f40*/  FMUL.FTZ R136, R4.reuse, R141 ;  /* 0x0000008d04887220 */ /* 0x044fe20000410000 */
[----:B------:R-:W-:Y:S01]  /*3f50*/  FMUL.FTZ R138, R4, R7 ;  /* 0x00000007048a7220 */ /* 0x000fe20000410000 */
[----:B------:R-:W-:-:S05]  /*3f60*/  FMUL.FTZ R4, R96, R159 ;  /* 0x0000009f60047220 */ /* 0x000fca0000410000 */
[----:B------:R0:W-:Y:S01]  /*3f70*/  MUFU.COS R177, R124 ;  /* 0x0000007c00b17308 */ /* 0x0001e20000000000 */
[----:B------:R-:W-:Y:S01]  /*3f80*/  FMUL.FTZ R173, R157, R4 ;  /* 0x000000049dad7220 */ /* 0x000fe20000410000 */
[----:B------:R-:W-:Y:S01]  /*3f90*/  FMUL.FTZ R116, R86, R137 ;  /* 0x0000008956747220 */ /* 0x000fe20000410000 */
[----:B----4-:R-:W-:-:S05]  /*3fa0*/  SHF.L.U32 R153, R153, 0x10, RZ ;  /* 0x0000001099997819 */ /* 0x010fca00000006ff */
[----:B------:R-:W-:Y:S01]  /*3fb0*/  MUFU.SIN R145, R122 ;  /* 0x0000007a00917308 */ /* 0x000fe20000000400 */
[----:B0-----:R-:W-:Y:S01]  /*3fc0*/  FMUL.RZ R124, R36, 0.15915493667125701904 ;  /* 0x3e22f983247c7820 */ /* 0x001fe2000040c000 */
[----:B------:R-:W-:-:S06]  /*3fd0*/  FMUL.FTZ R36, R96, R112 ;  /* 0x0000007060247220 */ /* 0x000fcc0000410000 */
[----:B------:R-:W0:Y:S01]  /*3fe0*/  MUFU.EX2 R6, R6 ;  /* 0x0000000600067308 */ /* 0x000e220000000800 */
[----:B------:R-:W-:Y:S01]  /*3ff0*/  FMUL.FTZ R175, R157, R36 ;  /* 0x000000249daf7220 */ /* 0x000fe20000410000 */
[----:B------:R-:W-:Y:S01]  /*4000*/  FMUL.FTZ R131, R132, R173 ;  /* 0x000000ad84837220 */ /* 0x000fe20000410000 */
[----:B------:R-:W-:Y:S01]  /*4010*/  FMUL.FTZ R118, R84, R137 ;  /* 0x0000008954767220 */ /* 0x000fe20000410000 */
[----:B------:R-:W-:-:S04]  /*4020*/  SHF.L.U32 R151, R151, 0x10, RZ ;  /* 0x0000001097977819 */ /* 0x000fc800000006ff */
[----:B------:R-:W-:Y:S01]  /*4030*/  MUFU.SIN R142, R120 ;  /* 0x00000078008e7308 */ /* 0x000fe20000000400 */
[-C--:B------:R-:W-:Y:S01]  /*4040*/  FMUL.FTZ R4, R132, R175.reuse ;  /* 0x000000af84047220 */ /* 0x080fe20000410000 */
[----:B------:R-:W-:-:S06]  /*4050*/  FFMA.FTZ R36, R134, R175, R131 ;  /* 0x000000af86247223 */ /* 0x000fcc0000010083 */
[----:B------:R1:W-:Y:S08]  /*4060*/  MUFU.COS R140, R120 ;  /* 0x00000078008c7308 */ /* 0x0003f00000000000 */
[----:B------:R-:W2:Y:S01]  /*4070*/  MUFU.EX2 R5, R5 ;  /* 0x0000000500057308 */ /* 0x000ea20000000800 */
[----:B-1----:R-:W-:Y:S01]  /*4080*/  FMUL.FTZ R120, R84, R9 ;  /* 0x0000000954787220 */ /* 0x002fe20000410000 */
[----:B------:R-:W-:-:S06]  /*4090*/  FFMA.FTZ R131, R134, R173, -R4 ;  /* 0x000000ad86837223 */ /* 0x000fcc0000010804 */
[----:B------:R1:W-:Y:S01]  /*40a0*/  MUFU.EX2 R150, R116 ;  /* 0x0000007400967308 */ /* 0x0003e20000000800 */
[----:B------:R-:W-:Y:S01]  /*40b0*/  FMUL.RZ R120, R120, 0.15915493667125701904 ;  /* 0x3e22f98378787820 */ /* 0x000fe2000040c000 */
[----:B0-----:R-:W-:Y:S01]  /*40c0*/  FMUL.FTZ R146, R6, R145 ;  /* 0x0000009106927220 */ /* 0x001fe20000410000 */
[----:B-1----:R-:W-:-:S05]  /*40d0*/  FMUL.FTZ R116, R94, R153 ;  /* 0x000000995e747220 */ /* 0x002fca0000410000 */
[----:B------:R0:W-:Y:S01]  /*40e0*/  MUFU.EX2 R154, R118 ;  /* 0x00000076009a7308 */ /* 0x0001e20000000800 */
[----:B------:R-:W-:Y:S01]  /*40f0*/  FFMA.FTZ R141, R155, R116, R36 ;  /* 0x000000749b8d7223 */ /* 0x000fe20000010024 */
[----:B0-----:R-:W-:-:S06]  /*4100*/  FMUL.FTZ R118, R94, R151 ;  /* 0x000000975e767220 */ /* 0x001fcc0000410000 */
[----:B------:R0:W1:Y:S01]  /*4110*/  MUFU.COS R163, R122 ;  /* 0x0000007a00a37308 */ /* 0x0000620000000000 */
[----:B------:R-:W-:Y:S01]  /*4120*/  FMUL.FTZ R145, R138, R141 ;  /* 0x0000008d8a917220 */ /* 0x000fe20000410000 */
[----:B------:R-:W-:Y:S01]  /*4130*/  FFMA.FTZ R131, R155, R118, R131 ;  /* 0x000000769b837223 */ /* 0x000fe20000010083 */
[----:B------:R-:W-:-:S05]  /*4140*/  SHF.L.U32 R147, R147, 0x10, RZ ;  /* 0x0000001093937819 */ /* 0x000fca00000006ff */
[----:B------:R-:W3:Y:S01]  /*4150*/  MUFU.COS R37, R120 ;  /* 0x0000007800257308 */ /* 0x000ee20000000000 */
[----:B0-----:R-:W-:Y:S01]  /*4160*/  FMUL.FTZ R122, R82, R137 ;  /* 0x00000089527a7220 */ /* 0x001fe20000410000 */
[-C--:B------:R-:W-:Y:S01]  /*4170*/  FMUL.FTZ R4, R138, R131.reuse ;  /* 0x000000838a047220 */ /* 0x080fe20000410000 */
[C---:B--2---:R-:W-:Y:S01]  /*4180*/  FMUL.FTZ R140, R5.reuse, R140 ;  /* 0x0000008c058c7220 */ /* 0x044fe20000410000 */
[----:B------:R-:W-:Y:S01]  /*4190*/  FMUL.FTZ R142, R5, R142 ;  /* 0x0000008e058e7220 */ /* 0x000fe20000410000 */
[----:B------:R-:W-:Y:S01]  /*41a0*/  SHF.L.U32 R149, R149, 0x10, RZ ;  /* 0x0000001095957819 */ /* 0x000fe200000006ff */
[C---:B------:R-:W-:Y:S01]  /*41b0*/  FFMA.FTZ R131, R136.reuse, R131, -R145 ;  /* 0x0000008388837223 */ /* 0x040fe20000010891 */
[----:B------:R-:W-:Y:S01]  /*41c0*/  SHF.L.U32 R145, R49, 0x10, RZ ;  /* 0x0000001031917819 */ /* 0x000fe200000006ff */
[----:B------:R0:W-:Y:S01]  /*41d0*/  MUFU.EX2 R158, R122 ;  /* 0x0000007a009e7308 */ /* 0x0001e20000000800 */
[----:B------:R-:W-:-:S07]  /*41e0*/  FFMA.FTZ R4, R136, R141, R4 ;  /* 0x0000008d88047223 */ /* 0x000fce0000010004 */
[----:B------:R-:W2:Y:S01]  /*41f0*/  MUFU.COS R7, R124 ;  /* 0x0000007c00077308 */ /* 0x000ea20000000000 */
[----:B0-----:R-:W-:-:S07]  /*4200*/  FMUL.FTZ R122, R92, R147 ;  /* 0x000000935c7a7220 */ /* 0x001fce0000410000 */
[----:B------:R-:W0:Y:S01]  /*4210*/  MUFU.SIN R5, R124 ;  /* 0x0000007c00057308 */ /* 0x000e220000000400 */
[----:B------:R-:W-:-:S07]  /*4220*/  FFMA.FTZ R131, R145, R122, R131 ;  /* 0x0000007a91837223 */ /* 0x000fce0000010083 */
[----:B------:R4:W0:Y:S01]  /*4230*/  MUFU.SIN R137, R120 ;  /* 0x0000007800897308 */ /* 0x0008220000000400 */
[----:B------:R-:W-:Y:S01]  /*4240*/  SHF.L.U32 R143, R143, 0x10, RZ ;  /* 0x000000108f8f7819 */ /* 0x000fe200000006ff */
[----:B----4-:R-:W-:-:S04]  /*4250*/  FMUL.FTZ R120, R92, R149 ;  /* 0x000000955c787220 */ /* 0x010fc80000410000 */
[----:B------:R-:W-:Y:S01]  /*4260*/  FFMA.FTZ R141, R145, R120, R4 ;  /* 0x00000078918d7223 */ /* 0x000fe20000010004 */
[----:B------:R-:W-:Y:S01]  /*4270*/  FMUL.FTZ R4, R142, R131 ;  /* 0x000000838e047220 */ /* 0x000fe20000410000 */
[----:B-1----:R-:W-:Y:S01]  /*4280*/  FMUL.FTZ R144, R6, R163 ;  /* 0x000000a306907220 */ /* 0x002fe20000410000 */
[----:B---3--:R-:W-:Y:S01]  /*4290*/  FMUL.FTZ R152, R154, R37 ;  /* 0x000000259a987220 */ /* 0x008fe20000410000 */
[----:B------:R-:W-:Y:S01]  /*42a0*/  SHF.L.U32 R139, R139, 0x10, RZ ;  /* 0x000000108b8b7819 */ /* 0x000fe200000006ff */
[-C--:B------:R-:W-:Y:S01]  /*42b0*/  FMUL.FTZ R37, R142, R141.reuse ;  /* 0x0000008d8e257220 */ /* 0x080fe20000410000 */
[----:B------:R-:W-:Y:S01]  /*42c0*/  FFMA.FTZ R6, R140, R141, R4 ;  /* 0x0000008d8c067223 */ /* 0x000fe20000010004 */
[----:B------:R-:W-:Y:S01]  /*42d0*/  SHF.L.U32 R141, R48, 0x10, RZ ;  /* 0x00000010308d7819 */ /* 0x000fe200000006ff */
[-C--:B------:R-:W-:Y:S01]  /*42e0*/  FMUL.FTZ R4, R38, R132.reuse ;  /* 0x0000008426047220 */ /* 0x080fe20000410000 */
[----:B------:R-:W-:Y:S01]  /*42f0*/  FMUL.FTZ R124, R90, R143 ;  /* 0x0000008f5a7c7220 */ /* 0x000fe20000410000 */
[C---:B--2---:R-:W-:Y:S01]  /*4300*/  FMUL.FTZ R156, R158.reuse, R7 ;  /* 0x000000079e9c7220 */ /* 0x044fe20000410000 */
[----:B0-----:R-:W-:Y:S01]  /*4310*/  FMUL.FTZ R158, R158, R5 ;  /* 0x000000059e9e7220 */ /* 0x001fe20000410000 */
[----:B------:R-:W-:Y:S01]  /*4320*/  FFMA.FTZ R37, R140, R131, -R37 ;  /* 0x000000838c257223 */ /* 0x000fe20000010825 */
[----:B------:R-:W-:Y:S01]  /*4330*/  FMUL.FTZ R126, R90, R139 ;  /* 0x0000008b5a7e7220 */ /* 0x000fe20000410000 */
[C---:B------:R-:W-:Y:S01]  /*4340*/  FMUL.FTZ R5, R39.reuse, R132 ;  /* 0x0000008427057220 */ /* 0x040fe20000410000 */
[----:B------:R-:W-:Y:S01]  /*4350*/  FFMA.FTZ R7, R39, R134, R4 ;  /* 0x0000008627077223 */ /* 0x000fe20000010004 */
[C---:B------:R-:W-:Y:S01]  /*4360*/  FFMA.FTZ R163, R141.reuse, R124, R6 ;  /* 0x0000007c8da37223 */ /* 0x040fe20000010006 */
[C---:B------:R-:W-:Y:S01]  /*4370*/  FMUL.FTZ R148, R150.reuse, R177 ;  /* 0x000000b196947220 */ /* 0x040fe20000410000 */
[----:B------:R-:W-:Y:S01]  /*4380*/  FFMA.FTZ R131, R141, R126, R37 ;  /* 0x0000007e8d837223 */ /* 0x000fe20000010025 */
[----:B------:R-:W-:Y:S01]  /*4390*/  FMUL.FTZ R150, R150, R165 ;  /* 0x000000a596967220 */ /* 0x000fe20000410000 */
[----:B------:R-:W-:Y:S01]  /*43a0*/  FFMA.FTZ R5, R38, R134, -R5 ;  /* 0x0000008626057223 */ /* 0x000fe20000010805 */
[----:B------:R-:W-:Y:S01]  /*43b0*/  FMUL.FTZ R37, R138, R7 ;  /* 0x000000078a257220 */ /* 0x000fe20000410000 */
[----:B------:R-:W-:Y:S01]  /*43c0*/  FMUL.FTZ R165, R146, R163 ;  /* 0x000000a392a57220 */ /* 0x000fe20000410000 */
[----:B------:R-:W-:Y:S01]  /*43d0*/  SHF.L.U32 R135, R135, 0x10, RZ ;  /* 0x0000001087877819 */ /* 0x000fe200000006ff */
[----:B------:R-:W-:Y:S01]  /*43e0*/  FMUL.FTZ R154, R154, R137 ;  /* 0x000000899a9a7220 */ /* 0x000fe20000410000 */
[----:B------:R-:W-:Y:S01]  /*43f0*/  FFMA.FTZ R37, R136, R5, -R37 ;  /* 0x0000000588257223 */ /* 0x000fe20000010825 */
[----:B------:R-:W-:Y:S01]  /*4400*/  SHF.L.U32 R137, R47, 0x10, RZ ;  /* 0x000000102f897819 */ /* 0x000fe200000006ff */
[----:B------:R-:W-:Y:S01]  /*4410*/  FFMA.FTZ R4, R144, R131, -R165 ;  /* 0x0000008390047223 */ /* 0x000fe200000108a5 */
[----:B------:R-:W-:Y:S01]  /*4420*/  SHF.L.U32 R133, R133, 0x10, RZ ;  /* 0x0000001085857819 */ /* 0x000fe200000006ff */
[----:B------:R-:W-:Y:S01]  /*4430*/  FMUL.FTZ R5, R138, R5 ;  /* 0x000000058a057220 */ /* 0x000fe20000410000 */
[----:B------:R-:W-:Y:S01]  /*4440*/  FMUL.FTZ R131, R146, R131 ;  /* 0x0000008392837220 */ /* 0x000fe20000410000 */
[----:B------:R-:W-:-:S02]  /*4450*/  FMUL.FTZ R128, R88, R135 ;  /* 0x0000008758807220 */ /* 0x000fc40000410000 */
[----:B------:R-:W-:Y:S01]  /*4460*/  FFMA.FTZ R5, R136, R7, R5 ;  /* 0x0000000788057223 */ /* 0x000fe20000010005 */
[----:B------:R-:W-:Y:S01]  /*4470*/  FFMA.FTZ R163, R144, R163, R131 ;  /* 0x000000a390a37223 */ /* 0x000fe20000010083 */
[----:B------:R-:W-:Y:S01]  /*4480*/  FMUL.FTZ R130, R88, R133 ;  /* 0x0000008558827220 */ /* 0x000fe20000410000 */
[C---:B------:R-:W-:Y:S01]  /*4490*/  FFMA.FTZ R165, R137.reuse, R128, R4 ;  /* 0x0000008089a57223 */ /* 0x040fe20000010004 */
[----:B------:R-:W-:Y:S02]  /*44a0*/  FMUL.FTZ R7, R142, R5 ;  /* 0x000000058e077220 */ /* 0x000fe40000410000 */
[----:B------:R-:W-:Y:S01]  /*44b0*/  FFMA.FTZ R163, R137, R130, R163 ;  /* 0x0000008289a37223 */ /* 0x000fe200000100a3 */
[----:B------:R-:W-:Y:S01]  /*44c0*/  FMUL.FTZ R177, R150, R165 ;  /* 0x000000a596b17220 */ /* 0x000fe20000410000 */
[----:B------:R-:W-:Y:S01]  /*44d0*/  SHF.L.U32 R127, R127, 0x10, RZ ;  /* 0x000000107f7f7819 */ /* 0x000fe200000006ff */
[----:B------:R-:W-:Y:S01]  /*44e0*/  FFMA.FTZ R7, R140, R37, -R7 ;  /* 0x000000258c077223 */ /* 0x000fe20000010807 */
[----:B------:R-:W-:Y:S01]  /*44f0*/  SHF.L.U32 R129, R129, 0x10, RZ ;  /* 0x0000001081817819 */ /* 0x000fe200000006ff */
[----:B------:R-:W-:Y:S01]  /*4500*/  FFMA.FTZ R4, R148, R163, R177 ;  /* 0x000000a394047223 */ /* 0x000fe200000100b1 */
[----:B------:R-:W-:Y:S01]  /*4510*/  FMUL.FTZ R37, R142, R37 ;  /* 0x000000258e257220 */ /* 0x000fe20000410000 */
[----:B------:R-:W-:Y:S01]  /*4520*/  FMUL.FTZ R163, R150, R163 ;  /* 0x000000a396a37220 */ /* 0x000fe20000410000 */
[----:B------:R-:W-:Y:S01]  /*4530*/  SHF.L.U32 R131, R46, 0x10, RZ ;  /* 0x000000102e837819 */ /* 0x000fe200000006ff */
[----:B------:R-:W-:Y:S01]  /*4540*/  FMUL.FTZ R160, R86, R127 ;  /* 0x0000007f56a07220 */ /* 0x000fe20000410000 */
[----:B------:R-:W-:Y:S01]  /*4550*/  FFMA.FTZ R37, R140, R5, R37 ;  /* 0x000000058c257223 */ /* 0x000fe20000010025 */
[----:B------:R-:W-:Y:S01]  /*4560*/  FFMA.FTZ R163, R148, R165, -R163 ;  /* 0x000000a594a37223 */ /* 0x000fe200000108a3 */
[----:B------:R-:W-:Y:S01]  /*4570*/  FMUL.FTZ R162, R86, R129 ;  /* 0x0000008156a27220 */ /* 0x000fe20000410000 */
[C---:B------:R-:W-:Y:S01]  /*4580*/  FMUL.FTZ R5, R146.reuse, R7 ;  /* 0x0000000792057220 */ /* 0x040fe20000410000 */
[C---:B------:R-:W-:Y:S01]  /*4590*/  FFMA.FTZ R165, R131.reuse, R160, R4 ;  /* 0x000000a083a57223 */ /* 0x040fe20000010004 */
[-C--:B------:R-:W-:Y:S01]  /*45a0*/  FMUL.FTZ R4, R146, R37.reuse ;  /* 0x0000002592047220 */ /* 0x080fe20000410000 */
[----:B------:R-:W-:Y:S01]  /*45b0*/  FFMA.FTZ R163, R131, R162, R163 ;  /* 0x000000a283a37223 */ /* 0x000fe200000100a3 */
[C---:B------:R-:W-:Y:S01]  /*45c0*/  FFMA.FTZ R5, R144.reuse, R37, R5 ;  /* 0x0000002590057223 */ /* 0x040fe20000010005 */
[----:B------:R-:W-:Y:S01]  /*45d0*/  SHF.L.U32 R167, R167, 0x10, RZ ;  /* 0x00000010a7a77819 */ /* 0x000fe200000006ff */
[----:B------:R-:W-:Y:S01]  /*45e0*/  FFMA.FTZ R7, R144, R7, -R4 ;  /* 0x0000000790077223 */ /* 0x000fe20000010804 */
[----:B------:R-:W-:Y:S01]  /*45f0*/  FMUL.FTZ R6, R154, R163 ;  /* 0x000000a39a067220 */ /* 0x000fe20000410000 */
[----:B------:R-:W-:Y:S01]  /*4600*/  FMUL.FTZ R37, R150, R5 ;  /* 0x0000000596257220 */ /* 0x000fe20000410000 */
[-C--:B------:R-:W-:Y:S01]  /*4610*/  FMUL.FTZ R177, R154, R165.reuse ;  /* 0x000000a59ab17220 */ /* 0x080fe20000410000 */
[----:B------:R-:W-:Y:S01]  /*4620*/  SHF.L.U32 R161, R161, 0x10, RZ ;  /* 0x00000010a1a17819 */ /* 0x000fe200000006ff */
[----:B------:R-:W-:Y:S01]  /*4630*/  FFMA.FTZ R6, R152, R165, R6 ;  /* 0x000000a598067223 */ /* 0x000fe20000010006 */
[-C--:B------:R-:W-:Y:S01]  /*4640*/  FFMA.FTZ R37, R148, R7.reuse, -R37 ;  /* 0x0000000794257223 */ /* 0x080fe20000010825 */
[----:B------:R-:W-:Y:S01]  /*4650*/  FMUL.FTZ R7, R150, R7 ;  /* 0x0000000796077220 */ /* 0x000fe20000410000 */
[----:B------:R-:W-:Y:S01]  /*4660*/  SHF.L.U32 R165, R45, 0x10, RZ ;  /* 0x000000102da57819 */ /* 0x000fe200000006ff */
[----:B------:R-:W-:Y:S01]  /*4670*/  FFMA.FTZ R177, R152, R163, -R177 ;  /* 0x000000a398b17223 */ /* 0x000fe200000108b1 */
[----:B------:R-:W-:Y:S01]  /*4680*/  FMUL.FTZ R166, R84, R167 ;  /* 0x000000a754a67220 */ /* 0x000fe20000410000 */
[----:B------:R-:W-:Y:S01]  /*4690*/  ISETP.NE.AND P3, PT, R72, 0x1f, PT ;  /* 0x0000001f4800780c */ /* 0x000fe20003f65270 */
[----:B------:R-:W-:Y:S01]  /*46a0*/  FMUL.FTZ R164, R84, R161 ;  /* 0x000000a154a47220 */ /* 0x000fe20000410000 */
[----:B------:R-:W-:Y:S01]  /*46b0*/  FFMA.FTZ R7, R148, R5, R7 ;  /* 0x0000000594077223 */ /* 0x000fe20000010007 */
[----:B------:R-:W-:-:S02]  /*46c0*/  FFMA.FTZ R177, R165, R166, R177 ;  /* 0x000000a6a5b17223 */ /* 0x000fc400000100b1 */
[----:B------:R-:W-:Y:S01]  /*46d0*/  FFMA.FTZ R163, R165, R164, R6 ;  /* 0x000000a4a5a37223 */ /* 0x000fe20000010006 */
[----:B------:R-:W-:Y:S01]  /*46e0*/  FMUL.FTZ R5, R154, R7 ;  /* 0x000000079a057220 */ /* 0x000fe20000410000 */
[----:B------:R-:W-:Y:S01]  /*46f0*/  FMUL.FTZ R6, R158, R177 ;  /* 0x000000b19e067220 */ /* 0x000fe20000410000 */
[----:B------:R-:W-:Y:S01]  /*4700*/  SHF.L.U32 R171, R171, 0x10, RZ ;  /* 0x00000010abab7819 */ /* 0x000fe200000006ff */
[-C--:B------:R-:W-:Y:S01]  /*4710*/  FMUL.FTZ R4, R154, R37.reuse ;  /* 0x000000259a047220 */ /* 0x080fe20000410000 */
[----:B------:R-:W-:Y:S01]  /*4720*/  FFMA.FTZ R5, R152, R37, -R5 ;  /* 0x0000002598057223 */ /* 0x000fe20000010805 */
[-C--:B------:R-:W-:Y:S01]  /*4730*/  FMUL.FTZ R179, R158, R163.reuse ;  /* 0x000000a39eb37220 */ /* 0x080fe20000410000 */
[----:B------:R-:W-:Y:S01]  /*4740*/  FFMA.FTZ R37, R156, R163, R6 ;  /* 0x000000a39c257223 */ /* 0x000fe20000010006 */
[----:B------:R-:W-:Y:S01]  /*4750*/  SHF.L.U32 R163, R44, 0x10, RZ ;  /* 0x000000102ca37819 */ /* 0x000fe200000006ff */
[----:B------:R-:W-:Y:S01]  /*4760*/  FMUL.FTZ R170, R82, R171 ;  /* 0x000000ab52aa7220 */ /* 0x000fe20000410000 */
[----:B------:R-:W-:-:S03]  /*4770*/  @P3 LEA R36, R72, UR7, 0x3 ;  /* 0x0000000748243c11 */ /* 0x000fc6000f8e18ff */
[----:B------:R-:W-:-:S03]  /*4780*/  FFMA.FTZ R188, R163, R170, R37 ;  /* 0x000000aaa3bc7223 */ /* 0x000fc60000010025 */
[----:B------:R-:W0:Y:S01]  /*4790*/  @P3 LDS.64 R36, [R36+0x20b8] ;  /* 0x0020b80024243984 */ /* 0x000e220000000a00 */
[----:B------:R-:W-:Y:S01]  /*47a0*/  SHF.L.U32 R169, R169, 0x10, RZ ;  /* 0x00000010a9a97819 */ /* 0x000fe200000006ff */
[----:B------:R-:W-:Y:S01]  /*47b0*/  FFMA.FTZ R7, R152, R7, R4 ;  /* 0x0000000798077223 */ /* 0x000fe20000010004 */
[----:B------:R-:W-:Y:S01]  /*47c0*/  FFMA.FTZ R186, R156, R177, -R179 ;  /* 0x000000b19cba7223 */ /* 0x000fe200000108b3 */
[C---:B------:R-:W-:Y:S01]  /*47d0*/  FMUL.FTZ R4, R158.reuse, R5 ;  /* 0x000000059e047220 */ /* 0x040fe20000410000 */
[----:B------:R-:W-:Y:S01]  /*47e0*/  BSSY B0, `(.L_x_16010) ;  /* 0x0000012000007945 */ /* 0x000fe20003800000 */
[----:B------:R-:W-:Y:S01]  /*47f0*/  FMUL.FTZ R183, R158, R7 ;  /* 0x000000079eb77220 */ /* 0x000fe20000410000 */
[----:B------:R-:W-:Y:S01]  /*4800*/  FMUL.FTZ R168, R82, R169 ;  /* 0x000000a952a87220 */ /* 0x000fe20000410000 */
[C---:B------:R-:W-:Y:S02]  /*4810*/  FFMA.FTZ R7, R156.reuse, R7, R4 ;  /* 0x000000079c077223 */ /* 0x040fe40000010004 */
[----:B------:R-:W-:Y:S01]  /*4820*/  FFMA.FTZ R183, R156, R5, -R183 ;  /* 0x000000059cb77223 */ /* 0x000fe200000108b7 */
        /* <DEDUP_REMOVED lines=13> */
.L_x_16011:
[----:B------:R-:W-:Y:S05]  /*4900*/  BSYNC B0 ;  /* 0x0000000000007941 */ /* 0x000fea0003800000 */
.L_x_16010:
[----:B------:R-:W3:Y:S01]  /*4910*/  SHFL.UP PT, R174, R188, 0x1, RZ ;  /* 0x04200000bcae7989 */ /* 0x000ee200000e00ff */
[----:B------:R-:W-:Y:S01]  /*4920*/  ISETP.GE.AND P4, PT, R70, 0x1, PT ;  /* 0x000000014600780c */ /* 0x000fe20003f86270 */
[----:B-----5:R-:W-:Y:S01]  /*4930*/  FMUL.FTZ R187, R89, R40 ;  /* 0x0000002859bb7220 */ /* 0x020fe20000410000 */
[----:B------:R-:W-:Y:S01]  /*4940*/  ISETP.GE.OR P1, PT, R60, R97, P1 ;  /* 0x000000613c00720c */ /* 0x000fe20000f26670 */
[----:B-1----:R-:W1:Y:S01]  /*4950*/  SHFL.UP PT, R4, R183, 0x1, RZ ;  /* 0x04200000b7047989 */ /* 0x002e6200000e00ff */
[----:B------:R-:W-:Y:S03]  /*4960*/  BSSY B0, `(.L_x_16012) ;  /* 0x00000c9000007945 */ /* 0x000fe60003800000 */
[----:B------:R-:W4:Y:S04]  /*4970*/  SHFL.UP PT, R172, R186, 0x1, RZ ;  /* 0x04200000baac7989 */ /* 0x000f2800000e00ff */
[----:B------:R-:W0:Y:S04]  /*4980*/  SHFL.UP PT, R6, R7, 0x1, RZ ;  /* 0x0420000007067989 */ /* 0x000e2800000e00ff */
[----:B------:R-:W-:Y:S01]  /*4990*/  SHFL.IDX PT, R3, R3, RZ, 0x1f ;  /* 0x00001fff03037589 */ /* 0x000fe200000e0000 */
[C---:B---3--:R-:W-:Y:S01]  /*49a0*/  FMUL.FTZ R177, R7.reuse, R174 ;  /* 0x000000ae07b17220 */ /* 0x048fe20000410000 */
[C---:B-1----:R-:W-:Y:S01]  /*49b0*/  FMUL.FTZ R5, R7.reuse, R4 ;  /* 0x0000000407057220 */ /* 0x042fe20000410000 */
[----:B----4-:R-:W-:-:S02]  /*49c0*/  FMUL.FTZ R176, R7, R172 ;  /* 0x000000ac07b07220 */ /* 0x010fc40000410000 */
        /* <DEDUP_REMOVED lines=9> */
[----:B------:R-:W-:Y:S01]  /*4a60*/  ISETP.GE.AND P4, PT, R70, 0x2, PT ;  /* 0x000000024600780c */ /* 0x000fe20003f86270 */
[----:B------:R-:W-:-:S02]  /*4a70*/  FMUL.FTZ R179, R89, R41 ;  /* 0x0000002959b37220 */ /* 0x000fc40000410000 */
[----:B------:R-:W1:Y:S02]  /*4a80*/  SHFL.UP PT, R7, R188, 0x2, RZ ;  /* 0x04400000bc077989 */ /* 0x000e6400000e00ff */
[----:B------:R-:W-:Y:S02]  /*4a90*/  FMUL.FTZ R189, R156, R179 ;  /* 0x000000b39cbd7220 */ /* 0x000fe40000410000 */
[----:B------:R-:W3:Y:S02]  /*4aa0*/  SHFL.UP PT, R4, R183, 0x2, RZ ;  /* 0x04400000b7047989 */ /* 0x000ee400000e00ff */
[----:B------:R-:W-:Y:S02]  /*4ab0*/  FFMA.FTZ R189, -R158, R187, -R189 ;  /* 0x000000bb9ebd7223 */ /* 0x000fe400000109bd */
[----:B------:R-:W4:Y:S01]  /*4ac0*/  SHFL.UP PT, R5, R172, 0x2, RZ ;  /* 0x04400000ac057989 */ /* 0x000f2200000e00ff */
[C---:B0-----:R-:W-:Y:S01]  /*4ad0*/  FMUL.FTZ R178, R172.reuse, R6 ;  /* 0x00000006acb27220 */ /* 0x041fe20000410000 */
[----:B-1----:R-:W-:-:S03]  /*4ae0*/  FMUL.FTZ R176, R172, R7 ;  /* 0x00000007acb07220 */ /* 0x002fc60000410000 */
[----:B------:R-:W-:Y:S01]  /*4af0*/  FFMA.FTZ R7, R183, R7, R178 ;  /* 0x00000007b7077223 */ /* 0x000fe200000100b2 */
[----:B---3--:R-:W-:-:S03]  /*4b00*/  FMUL.FTZ R174, R172, R4 ;  /* 0x00000004acae7220 */ /* 0x008fc60000410000 */
[----:B------:R-:W-:Y:S01]  /*4b10*/  @P4 FADD.FTZ R188, R188, R7 ;  /* 0x00000007bcbc4221 */ /* 0x000fe20000010000 */
[----:B------:R-:W-:Y:S01]  /*4b20*/  FMUL.FTZ R7, R158, R179 ;  /* 0x000000b39e077220 */ /* 0x000fe20000410000 */
[C---:B------:R-:W-:Y:S01]  /*4b30*/  FFMA.FTZ R181, R183.reuse, R6, -R176 ;  /* 0x00000006b7b57223 */ /* 0x040fe200000108b0 */
[-C--:B----4-:R-:W-:Y:S01]  /*4b40*/  FMUL.FTZ R177, R172, R5.reuse ;  /* 0x00000005acb17220 */ /* 0x090fe20000410000 */
[----:B------:R-:W-:Y:S01]  /*4b50*/  FFMA.FTZ R5, R183, R5, R174 ;  /* 0x00000005b7057223 */ /* 0x000fe200000100ae */
[----:B------:R-:W-:Y:S01]  /*4b60*/  FMUL.FTZ R174, R91, R41 ;  /* 0x000000295bae7220 */ /* 0x000fe20000410000 */
[----:B------:R-:W-:Y:S01]  /*4b70*/  @P4 FADD.FTZ R186, R186, R181 ;  /* 0x000000b5baba4221 */ /* 0x000fe20000010000 */
[----:B------:R-:W-:Y:S01]  /*4b80*/  @P4 FFMA.FTZ R183, R183, R4, -R177 ;  /* 0x00000004b7b74223 */ /* 0x000fe200000108b1 */
[----:B------:R-:W-:Y:S01]  /*4b90*/  FFMA.FTZ R4, R156, R187, -R7 ;  /* 0x000000bb9c047223 */ /* 0x000fe20000010807 */
[-C--:B------:R-:W-:Y:S01]  /*4ba0*/  FMUL.FTZ R177, R91, R40.reuse ;  /* 0x000000285bb17220 */ /* 0x080fe20000410000 */
[----:B------:R-:W-:Y:S01]  /*4bb0*/  FSEL R5, R172, R5, !P4 ;  /* 0x00000005ac057208 */ /* 0x000fe20006000000 */
[----:B------:R-:W0:Y:S01]  /*4bc0*/  SHFL.UP PT, R180, R188, 0x4, RZ ;  /* 0x04800000bcb47989 */ /* 0x000e2200000e00ff */
[----:B------:R-:W-:Y:S01]  /*4bd0*/  FADD.FTZ R189, -R174, R189 ;  /* 0x000000bdaebd7221 */ /* 0x000fe20000010100 */
[----:B------:R-:W-:Y:S01]  /*4be0*/  FADD.FTZ R7, R177, R4 ;  /* 0x00000004b1077221 */ /* 0x000fe20000010000 */
[C---:B------:R-:W-:Y:S01]  /*4bf0*/  FMUL.FTZ R176, R93.reuse, R41 ;  /* 0x000000295db07220 */ /* 0x040fe20000410000 */
[----:B------:R-:W1:Y:S01]  /*4c00*/  SHFL.UP PT, R4, R183, 0x4, RZ ;  /* 0x04800000b7047989 */ /* 0x000e6200000e00ff */
[C---:B------:R-:W-:Y:S01]  /*4c10*/  FMUL.FTZ R181, R154.reuse, -R189 ;  /* 0x800000bd9ab57220 */ /* 0x040fe20000410000 */
[-C--:B------:R-:W-:Y:S01]  /*4c20*/  FMUL.FTZ R172, R154, -R7.reuse ;  /* 0x800000079aac7220 */ /* 0x080fe20000410000 */
[----:B------:R-:W-:Y:S01]  /*4c30*/  ISETP.GE.AND P4, PT, R70, 0x4, PT ;  /* 0x000000044600780c */ /* 0x000fe20003f86270 */
[----:B------:R-:W3:Y:S01]  /*4c40*/  SHFL.UP PT, R178, R186, 0x4, RZ ;  /* 0x04800000bab27989 */ /* 0x000ee200000e00ff */
[C---:B------:R-:W-:Y:S01]  /*4c50*/  FFMA.FTZ R181, R152.reuse, R7, -R181 ;  /* 0x0000000798b57223 */ /* 0x040fe200000108b5 */
[----:B------:R-:W-:Y:S01]  /*4c60*/  FFMA.FTZ R189, R152, R189, R172 ;  /* 0x000000bd98bd7223 */ /* 0x000fe200000100ac */
[----:B------:R-:W-:Y:S01]  /*4c70*/  FMUL.FTZ R172, R93, R40 ;  /* 0x000000285dac7220 */ /* 0x000fe20000410000 */
[----:B------:R-:W4:Y:S02]  /*4c80*/  SHFL.UP PT, R6, R5, 0x4, RZ ;  /* 0x0480000005067989 */ /* 0x000f2400000e00ff */
[----:B------:R-:W-:Y:S01]  /*4c90*/  FADD.FTZ R189, -R176, R189 ;  /* 0x000000bdb0bd7221 */ /* 0x000fe20000010100 */
[----:B------:R-:W-:-:S03]  /*4ca0*/  FADD.FTZ R181, R172, R181 ;  /* 0x000000b5acb57221 */ /* 0x000fc60000010000 */
[C---:B------:R-:W-:Y:S01]  /*4cb0*/  FMUL.FTZ R7, R150.reuse, -R189 ;  /* 0x800000bd96077220 */ /* 0x040fe20000410000 */
[----:B------:R-:W-:-:S03]  /*4cc0*/  FMUL.FTZ R182, R150, -R181 ;  /* 0x800000b596b67220 */ /* 0x000fc60000410000 */
[C---:B------:R-:W-:Y:S01]  /*4cd0*/  FFMA.FTZ R193, R148.reuse, R181, -R7 ;  /* 0x000000b594c17223 */ /* 0x040fe20000010807 */
[----:B------:R-:W-:Y:S01]  /*4ce0*/  FFMA.FTZ R195, R148, R189, R182 ;  /* 0x000000bd94c37223 */ /* 0x000fe200000100b6 */
[C---:B0-----:R-:W-:Y:S01]  /*4cf0*/  FMUL.FTZ R182, R5.reuse, R180 ;  /* 0x000000b405b67220 */ /* 0x041fe20000410000 */
[C---:B-1----:R-:W-:Y:S01]  /*4d00*/  FMUL.FTZ R181, R5.reuse, R4 ;  /* 0x0000000405b57220 */ /* 0x042fe20000410000 */
[-C--:B---3--:R-:W-:Y:S02]  /*4d10*/  FMUL.FTZ R191, R5, R178.reuse ;  /* 0x000000b205bf7220 */ /* 0x088fe40000410000 */
[----:B------:R-:W-:Y:S01]  /*4d20*/  FFMA.FTZ R189, R183, R178, -R182 ;  /* 0x000000b2b7bd7223 */ /* 0x000fe200000108b6 */
[----:B------:R-:W-:Y:S01]  /*4d30*/  FMUL.FTZ R178, R98, R41 ;  /* 0x0000002962b27220 */ /* 0x000fe20000410000 */
[-C--:B----4-:R-:W-:Y:S01]  /*4d40*/  FMUL.FTZ R7, R5, R6.reuse ;  /* 0x0000000605077220 */ /* 0x090fe20000410000 */
[C---:B------:R-:W-:Y:S01]  /*4d50*/  FFMA.FTZ R6, R183.reuse, R6, R181 ;  /* 0x00000006b7067223 */ /* 0x040fe200000100b5 */
[C---:B------:R-:W-:Y:S01]  /*4d60*/  FFMA.FTZ R191, R183.reuse, R180, R191 ;  /* 0x000000b4b7bf7223 */ /* 0x040fe200000100bf */
[----:B------:R-:W-:Y:S01]  /*4d70*/  @P4 FADD.FTZ R186, R186, R189 ;  /* 0x000000bdbaba4221 */ /* 0x000fe20000010000 */
[----:B------:R-:W-:Y:S01]  /*4d80*/  @P4 FFMA.FTZ R183, R183, R4, -R7 ;  /* 0x00000004b7b74223 */ /* 0x000fe20000010807 */
[----:B------:R-:W-:Y:S01]  /*4d90*/  FMUL.FTZ R180, R98, R40 ;  /* 0x0000002862b47220 */ /* 0x000fe20000410000 */
[----:B------:R-:W-:Y:S01]  /*4da0*/  @P4 FADD.FTZ R188, R188, R191 ;  /* 0x000000bfbcbc4221 */ /* 0x000fe20000010000 */
[----:B------:R-:W-:Y:S01]  /*4db0*/  FSEL R6, R5, R6, !P4 ;  /* 0x0000000605067208 */ /* 0x000fe20006000000 */
[----:B------:R-:W0:Y:S01]  /*4dc0*/  SHFL.UP PT, R7, R186, 0x8, RZ ;  /* 0x05000000ba077989 */ /* 0x000e2200000e00ff */
[----:B------:R-:W-:Y:S01]  /*4dd0*/  FADD.FTZ R195, -R178, R195 ;  /* 0x000000c3b2c37221 */ /* 0x000fe20000010100 */
[----:B------:R-:W-:Y:S01]  /*4de0*/  FADD.FTZ R193, R180, R193 ;  /* 0x000000c1b4c17221 */ /* 0x000fe20000010000 */
[----:B------:R-:W-:Y:S01]  /*4df0*/  ISETP.GE.AND P4, PT, R70, 0x8, PT ;  /* 0x000000084600780c */ /* 0x000fe20003f86270 */
[----:B------:R-:W1:Y:S01]  /*4e00*/  SHFL.UP PT, R4, R183, 0x8, RZ ;  /* 0x05000000b7047989 */ /* 0x000e6200000e00ff */
[C---:B------:R-:W-:Y:S01]  /*4e10*/  FMUL.FTZ R181, R146.reuse, -R195 ;  /* 0x800000c392b57220 */ /* 0x040fe20000410000 */
[----:B------:R-:W-:-:S02]  /*4e20*/  FMUL.FTZ R182, R146, -R193 ;  /* 0x800000c192b67220 */ /* 0x000fc40000410000 */
[----:B------:R-:W3:Y:S01]  /*4e30*/  SHFL.UP PT, R189, R188, 0x8, RZ ;  /* 0x05000000bcbd7989 */ /* 0x000ee200000e00ff */
[C---:B------:R-:W-:Y:S01]  /*4e40*/  FFMA.FTZ R190, R144.reuse, R193, -R181 ;  /* 0x000000c190be7223 */ /* 0x040fe200000108b5 */
[----:B------:R-:W-:Y:S01]  /*4e50*/  FFMA.FTZ R195, R144, R195, R182 ;  /* 0x000000c390c37223 */ /* 0x000fe200000100b6 */
[C---:B------:R-:W-:Y:S01]  /*4e60*/  FMUL.FTZ R181, R99.reuse, R40 ;  /* 0x0000002863b57220 */ /* 0x040fe20000410000 */
[----:B------:R-:W4:Y:S01]  /*4e70*/  SHFL.UP PT, R5, R6, 0x8, RZ ;  /* 0x0500000006057989 */ /* 0x000f2200000e00ff */
[----:B------:R-:W-:Y:S02]  /*4e80*/  FMUL.FTZ R182, R99, R41 ;  /* 0x0000002963b67220 */ /* 0x000fe40000410000 */
[----:B------:R-:W-:Y:S02]  /*4e90*/  FADD.FTZ R191, R181, R190 ;  /* 0x000000beb5bf7221 */ /* 0x000fe40000010000 */
[----:B------:R-:W-:Y:S02]  /*4ea0*/  FADD.FTZ R195, -R182, R195 ;  /* 0x000000c3b6c37221 */ /* 0x000fe40000010100 */
[----:B------:R-:W-:-:S02]  /*4eb0*/  FMUL.FTZ R190, R142, -R191 ;  /* 0x800000bf8ebe7220 */ /* 0x000fc40000410000 */
[-C--:B------:R-:W-:Y:S02]  /*4ec0*/  FMUL.FTZ R193, R142, -R195.reuse ;  /* 0x800000c38ec17220 */ /* 0x080fe40000410000 */
[----:B------:R-:W-:Y:S01]  /*4ed0*/  FFMA.FTZ R198, R140, R195, R190 ;  /* 0x000000c38cc67223 */ /* 0x000fe200000100be */
[----:B0-----:R-:W-:Y:S01]  /*4ee0*/  FMUL.FTZ R194, R6, R7 ;  /* 0x0000000706c27220 */ /* 0x001fe20000410000 */
[----:B------:R-:W-:Y:S01]  /*4ef0*/  FFMA.FTZ R197, R140, R191, -R193 ;  /* 0x000000bf8cc57223 */ /* 0x000fe200000108c1 */
[CC--:B-1----:R-:W-:Y:S01]  /*4f00*/  FMUL.FTZ R190, R6.reuse, R4.reuse ;  /* 0x0000000406be7220 */ /* 0x0c2fe20000410000 */
[CC--:B---3--:R-:W-:Y:S01]  /*4f10*/  FMUL.FTZ R192, R6.reuse, R189.reuse ;  /* 0x000000bd06c07220 */ /* 0x0c8fe20000410000 */
[C---:B------:R-:W-:Y:S01]  /*4f20*/  FFMA.FTZ R189, R183.reuse, R189, R194 ;  /* 0x000000bdb7bd7223 */ /* 0x040fe200000100c2 */
[-C--:B----4-:R-:W-:Y:S01]  /*4f30*/  FMUL.FTZ R191, R6, R5.reuse ;  /* 0x0000000506bf7220 */ /* 0x090fe20000410000 */
[C---:B------:R-:W-:Y:S01]  /*4f40*/  FFMA.FTZ R5, R183.reuse, R5, R190 ;  /* 0x00000005b7057223 */ /* 0x040fe200000100be */
[C---:B------:R-:W-:Y:S01]  /*4f50*/  FFMA.FTZ R7, R183.reuse, R7, -R192 ;  /* 0x00000007b7077223 */ /* 0x040fe200000108c0 */
[----:B------:R-:W-:Y:S01]  /*4f60*/  @P4 FADD.FTZ R188, R188, R189 ;  /* 0x000000bdbcbc4221 */ /* 0x000fe20000010000 */
[----:B------:R-:W-:Y:S01]  /*4f70*/  @P4 FFMA.FTZ R183, R183, R4, -R191 ;  /* 0x00000004b7b74223 */ /* 0x000fe200000108bf */
[-C--:B--2---:R-:W-:Y:S01]  /*4f80*/  FMUL.FTZ R189, R158, -R36.reuse ;  /* 0x800000249ebd7220 */ /* 0x084fe20000410000 */
[----:B------:R-:W-:Y:S01]  /*4f90*/  FSEL R5, R6, R5, !P4 ;  /* 0x0000000506057208 */ /* 0x000fe20006000000 */
[----:B------:R-:W-:Y:S01]  /*4fa0*/  @P4 FADD.FTZ R186, R186, R7 ;  /* 0x00000007baba4221 */ /* 0x000fe20000010000 */
[-C--:B------:R-:W-:Y:S01]  /*4fb0*/  FMUL.FTZ R7, R158, R37.reuse ;  /* 0x000000259e077220 */ /* 0x080fe20000410000 */
[----:B------:R-:W0:Y:S01]  /*4fc0*/  SHFL.UP PT, R4, R183, 0x10, RZ ;  /* 0x06000000b7047989 */ /* 0x000e2200000e00ff */
[----:B------:R-:W-:Y:S01]  /*4fd0*/  FFMA.FTZ R191, R156, -R37, R189 ;  /* 0x800000259cbf7223 */ /* 0x000fe200000100bd */
[----:B------:R-:W-:Y:S01]  /*4fe0*/  FMUL.FTZ R189, R100, R41 ;  /* 0x0000002964bd7220 */ /* 0x000fe20000410000 */
[----:B------:R-:W-:Y:S01]  /*4ff0*/  FFMA.FTZ R7, R156, R36, -R7 ;  /* 0x000000249c077223 */ /* 0x000fe20000010807 */
[----:B------:R-:W1:Y:S01]  /*5000*/  SHFL.UP PT, R6, R5, 0x10, RZ ;  /* 0x0600000005067989 */ /* 0x000e6200000e00ff */
[----:B------:R-:W-:Y:S01]  /*5010*/  FMUL.FTZ R193, R154, -R191 ;  /* 0x800000bf9ac17220 */ /* 0x000fe20000410000 */
[----:B------:R-:W-:Y:S01]  /*5020*/  FMUL.FTZ R190, R100, R40 ;  /* 0x0000002864be7220 */ /* 0x000fe20000410000 */
[-C--:B------:R-:W-:Y:S01]  /*5030*/  FMUL.FTZ R196, R154, -R7.reuse ;  /* 0x800000079ac47220 */ /* 0x080fe20000410000 */
[----:B------:R-:W2:Y:S01]  /*5040*/  SHFL.UP PT, R194, R188, 0x10, RZ ;  /* 0x06000000bcc27989 */ /* 0x000ea200000e00ff */
[C---:B------:R-:W-:Y:S01]  /*5050*/  FFMA.FTZ R193, R152.reuse, R7, -R193 ;  /* 0x0000000798c17223 */ /* 0x040fe200000108c1 */
[----:B------:R-:W-:Y:S01]  /*5060*/  FADD.FTZ R199, -R189, R198 ;  /* 0x000000c6bdc77221 */ /* 0x000fe20000010100 */
[----:B------:R-:W-:Y:S01]  /*5070*/  FFMA.FTZ R191, R152, R191, R196 ;  /* 0x000000bf98bf7223 */ /* 0x000fe200000100c4 */
[----:B------:R-:W3:Y:S01]  /*5080*/  SHFL.UP PT, R192, R186, 0x10, RZ ;  /* 0x06000000bac07989 */ /* 0x000ee200000e00ff */
[----:B------:R-:W-:Y:S01]  /*5090*/  FMUL.FTZ R7, R150, -R193 ;  /* 0x800000c196077220 */ /* 0x000fe20000410000 */
[----:B------:R-:W-:Y:S01]  /*50a0*/  FADD.FTZ R197, R190, R197 ;  /* 0x000000c5bec57221 */ /* 0x000fe20000010000 */
[----:B------:R-:W-:Y:S01]  /*50b0*/  FMUL.FTZ R196, R150, -R191 ;  /* 0x800000bf96c47220 */ /* 0x000fe20000410000 */
[----:B------:R-:W-:Y:S01]  /*50c0*/  FMUL.FTZ R201, R138, -R199 ;  /* 0x800000c78ac97220 */ /* 0x000fe20000410000 */
[----:B------:R-:W-:Y:S01]  /*50d0*/  FFMA.FTZ R195, R148, R191, R7 ;  /* 0x000000bf94c37223 */ /* 0x000fe20000010007 */
[----:B------:R-:W-:Y:S01]  /*50e0*/  ISETP.GE.AND P4, PT, R70, 0x10, PT ;  /* 0x000000104600780c */ /* 0x000fe20003f86270 */
[----:B------:R-:W-:Y:S01]  /*50f0*/  FFMA.FTZ R193, R148, R193, -R196 ;  /* 0x000000c194c17223 */ /* 0x000fe200000108c4 */
[-C--:B------:R-:W-:Y:S01]  /*5100*/  FFMA.FTZ R201, R136, R197.reuse, -R201 ;  /* 0x000000c588c97223 */ /* 0x080fe200000108c9 */
[----:B------:R-:W-:Y:S01]  /*5110*/  FMUL.FTZ R197, R138, -R197 ;  /* 0x800000c58ac57220 */ /* 0x000fe20000410000 */
[----:B------:R-:W-:Y:S01]  /*5120*/  FMUL.FTZ R7, R146, -R195 ;  /* 0x800000c392077220 */ /* 0x000fe20000410000 */
[----:B0-----:R-:W-:-:S02]  /*5130*/  FMUL.FTZ R196, R5, R4 ;  /* 0x0000000405c47220 */ /* 0x001fc40000410000 */
[----:B------:R-:W-:Y:S01]  /*5140*/  FFMA.FTZ R198, R136, R199, R197 ;  /* 0x000000c788c67223 */ /* 0x000fe200000100c5 */
[-C--:B------:R-:W-:Y:S01]  /*5150*/  FFMA.FTZ R197, R144, R193.reuse, -R7 ;  /* 0x000000c190c57223 */ /* 0x080fe20000010807 */
[----:B------:R-:W-:Y:S01]  /*5160*/  FMUL.FTZ R199, R146, -R193 ;  /* 0x800000c192c77220 */ /* 0x000fe20000410000 */
[-C--:B-1----:R-:W-:Y:S01]  /*5170*/  FFMA.FTZ R196, R183, R6.reuse, R196 ;  /* 0x00000006b7c47223 */ /* 0x082fe200000100c4 */
[C---:B------:R-:W-:Y:S02]  /*5180*/  FMUL.FTZ R7, R5.reuse, R6 ;  /* 0x0000000605077220 */ /* 0x040fe40000410000 */
[----:B------:R-:W-:Y:S01]  /*5190*/  FFMA.FTZ R199, R144, R195, R199 ;  /* 0x000000c390c77223 */ /* 0x000fe200000100c7 */
[C---:B--2---:R-:W-:Y:S01]  /*51a0*/  FMUL.FTZ R191, R5.reuse, R194 ;  /* 0x000000c205bf7220 */ /* 0x044fe20000410000 */
[----:B------:R-:W-:Y:S02]  /*51b0*/  FSEL R196, R5, R196, !P4 ;  /* 0x000000c405c47208 */ /* 0x000fe40006000000 */
[----:B------:R-:W-:Y:S01]  /*51c0*/  @!P1 LEA R195, R85, UR7, 0x4 ;  /* 0x0000000755c39c11 */ /* 0x000fe2000f8e20ff */
[-C--:B---3--:R-:W-:Y:S01]  /*51d0*/  FMUL.FTZ R193, R5, R192.reuse ;  /* 0x000000c005c17220 */ /* 0x088fe20000410000 */
[C---:B------:R-:W-:Y:S01]  /*51e0*/  FFMA.FTZ R191, R183.reuse, R192, -R191 ;  /* 0x000000c0b7bf7223 */ /* 0x040fe200000108bf */
[----:B------:R-:W-:Y:S01]  /*51f0*/  HFMA2.MMA R5, -RZ, RZ, 0, 0 ;  /* 0x00000000ff057435 */ /* 0x000fe200000001ff */
[----:B------:R-:W-:Y:S01]  /*5200*/  SHFL.UP PT, R196, R196, 0x1, RZ ;  /* 0x04200000c4c47989 */ /* 0x000fe200000e00ff */
[C---:B------:R-:W-:Y:S01]  /*5210*/  FFMA.FTZ R193, R183.reuse, R194, R193 ;  /* 0x000000c2b7c17223 */ /* 0x040fe200000100c1 */
[----:B------:R-:W-:Y:S01]  /*5220*/  @P4 FFMA.FTZ R183, R183, R4, -R7 ;  /* 0x00000004b7b74223 */ /* 0x000fe20000010807 */
[----:B------:R-:W-:Y:S01]  /*5230*/  @P4 FADD.FTZ R186, R186, R191 ;  /* 0x000000bfbaba4221 */ /* 0x000fe20000010000 */
[----:B------:R-:W0:Y:S01]  /*5240*/  SHFL.IDX PT, R194, R2, RZ, 0x1f ;  /* 0x00001fff02c27589 */ /* 0x000e2200000e0000 */
[----:B------:R-:W-:Y:S01]  /*5250*/  @P4 FADD.FTZ R188, R188, R193 ;  /* 0x000000c1bcbc4221 */ /* 0x000fe20000010000 */
[----:B------:R-:W-:Y:S01]  /*5260*/  FMUL.FTZ R191, R101, R41 ;  /* 0x0000002965bf7220 */ /* 0x000fe20000410000 */
[C---:B------:R-:W-:Y:S01]  /*5270*/  FMUL.FTZ R193, R142.reuse, -R199 ;  /* 0x800000c78ec17220 */ /* 0x040fe20000410000 */
[----:B------:R-:W1:Y:S01]  /*5280*/  SHFL.UP PT, R183, R183, 0x1, RZ ;  /* 0x04200000b7b77989 */ /* 0x000e6200000e00ff */
[----:B------:R-:W-:Y:S01]  /*5290*/  MOV R4, 0x3f800000 ;  /* 0x3f80000000047802 */ /* 0x000fe20000000f00 */
[----:B------:R-:W-:Y:S01]  /*52a0*/  FADD.FTZ R203, -R191, R198 ;  /* 0x000000c6bfcb7221 */ /* 0x000fe20000010100 */
[----:B------:R-:W-:Y:S01]  /*52b0*/  FMUL.FTZ R198, R142, -R197 ;  /* 0x800000c58ec67220 */ /* 0x000fe20000410000 */
[----:B------:R-:W2:Y:S01]  /*52c0*/  SHFL.UP PT, R188, R188, 0x1, RZ ;  /* 0x04200000bcbc7989 */ /* 0x000ea200000e00ff */
[----:B------:R-:W-:Y:S01]  /*52d0*/  CS2R R6, SRZ ;  /* 0x0000000000067805 */ /* 0x000fe2000001ff00 */
[----:B------:R-:W-:Y:S01]  /*52e0*/  FMUL.FTZ R192, R101, R40 ;  /* 0x0000002865c07220 */ /* 0x000fe20000410000 */
[C---:B------:R-:W-:Y:S01]  /*52f0*/  FFMA.FTZ R199, R140.reuse, R199, R198 ;  /* 0x000000c78cc77223 */ /* 0x040fe200000100c6 */
[----:B------:R-:W3:Y:S01]  /*5300*/  SHFL.UP PT, R2, R186, 0x1, RZ ;  /* 0x04200000ba027989 */ /* 0x000ee200000e00ff */
[----:B------:R-:W-:Y:S01]  /*5310*/  FFMA.FTZ R193, R140, R197, -R193 ;  /* 0x000000c58cc17223 */ /* 0x000fe200000108c1 */
[----:B------:R-:W-:Y:S01]  /*5320*/  FADD.FTZ R201, R192, R201 ;  /* 0x000000c9c0c97221 */ /* 0x000fe20000010000 */
[----:B------:R-:W-:Y:S01]  /*5330*/  FMUL.FTZ R197, R132, -R203 ;  /* 0x800000cb84c57220 */ /* 0x000fe20000410000 */
[----:B------:R4:W3:Y:S01]  /*5340*/  @!P1 LDS.128 R4, [R195+0x21b0] ;  /* 0x0021b000c3049984 */ /* 0x0008e20000000c00 */
[----:B------:R-:W-:Y:S01]  /*5350*/  FMUL.FTZ R198, R138, -R199 ;  /* 0x800000c78ac67220 */ /* 0x000fe20000410000 */
[-C--:B------:R-:W-:Y:S01]  /*5360*/  FMUL.FTZ R200, R132, -R201.reuse ;  /* 0x800000c984c87220 */ /* 0x080fe20000410000 */
[----:B------:R-:W-:Y:S01]  /*5370*/  FFMA.FTZ R205, R134, R201, -R197 ;  /* 0x000000c986cd7223 */ /* 0x000fe200000108c5 */
[----:B------:R-:W-:Y:S01]  /*5380*/  ISETP.NE.AND P1, PT, R185, 0x1f, PT ;  /* 0x0000001fb900780c */ /* 0x000fe20003f25270 */
[----:B------:R-:W-:Y:S01]  /*5390*/  FFMA.FTZ R197, R136, R193, -R198 ;  /* 0x000000c188c57223 */ /* 0x000fe200000108c6 */
[----:B------:R-:W-:Y:S01]  /*53a0*/  FFMA.FTZ R200, R134, R203, R200 ;  /* 0x000000cb86c87223 */ /* 0x000fe200000100c8 */
[----:B----4-:R-:W-:Y:S01]  /*53b0*/  FMUL.FTZ R195, R138, -R193 ;  /* 0x800000c18ac37220 */ /* 0x010fe20000410000 */
[CC--:B0-----:R-:W-:Y:S01]  /*53c0*/  FMUL.FTZ R186, R196.reuse, R194.reuse ;  /* 0x000000c2c4ba7220 */ /* 0x0c1fe20000410000 */
[----:B------:R-:W-:Y:S01]  /*53d0*/  FMUL.FTZ R193, R196, R3 ;  /* 0x00000003c4c17220 */ /* 0x000fe20000410000 */
[----:B------:R-:W-:Y:S01]  /*53e0*/  FMUL.FTZ R196, R132, -R197 ;  /* 0x800000c584c47220 */ /* 0x000fe20000410000 */
[----:B------:R-:W-:Y:S01]  /*53f0*/  FFMA.FTZ R199, R136, R199, R195 ;  /* 0x000000c788c77223 */ /* 0x000fe200000100c3 */
[C---:B-1----:R-:W-:Y:S01]  /*5400*/  FFMA.FTZ R195, R183.reuse, R3, R186 ;  /* 0x00000003b7c37223 */ /* 0x042fe200000100ba */
[----:B------:R-:W-:Y:S01]  /*5410*/  FFMA.FTZ R193, R183, R194, -R193 ;  /* 0x000000c2b7c17223 */ /* 0x000fe200000108c1 */
[----:B------:R-:W-:Y:S01]  /*5420*/  FMUL.FTZ R183, R0, R41 ;  /* 0x0000002900b77220 */ /* 0x000fe20000410000 */
[-C--:B------:R-:W-:Y:S01]  /*5430*/  FMUL.FTZ R201, R132, -R199.reuse ;  /* 0x800000c784c97220 */ /* 0x080fe20000410000 */
[----:B--2---:R-:W-:Y:S01]  /*5440*/  @P2 FADD.FTZ R3, R188, R195 ;  /* 0x000000c3bc032221 */ /* 0x004fe20000010000 */
[----:B------:R-:W-:Y:S01]  /*5450*/  FFMA.FTZ R188, R134, R199, R196 ;  /* 0x000000c786bc7223 */ /* 0x000fe200000100c4 */
[----:B---3--:R-:W-:-:S02]  /*5460*/  @P2 FADD.FTZ R194, R2, R193 ;  /* 0x000000c102c22221 */ /* 0x008fc40000010000 */
[C---:B------:R-:W-:Y:S01]  /*5470*/  FMUL.FTZ R193, R39.reuse, R3 ;  /* 0x0000000327c17220 */ /* 0x040fe20000410000 */
[----:B------:R-:W-:Y:S01]  /*5480*/  FMUL.FTZ R2, R0, R40 ;  /* 0x0000002800027220 */ /* 0x000fe20000410000 */
[----:B------:R-:W-:Y:S01]  /*5490*/  FFMA.FTZ R186, R134, R197, -R201 ;  /* 0x000000c586ba7223 */ /* 0x000fe200000108c9 */
        /* <DEDUP_REMOVED lines=21> */
.L_x_16013:
[----:B------:R-:W-:Y:S05]  /*55f0*/  BSYNC B0 ;  /* 0x0000000000007941 */ /* 0x000fea0003800000 */
.L_x_16012:
[----:B------:R-:W-:Y:S01]  /*5600*/  ISETP.GT.U32.AND P1, PT, R185, 0x1d, PT ;  /* 0x0000001db900780c */ /* 0x000fe20003f24070 */
[----:B------:R-:W-:Y:S01]  /*5610*/  FADD.FTZ R3, R175, R196 ;  /* 0x000000c4af037221 */ /* 0x000fe20000010000 */
[----:B---3--:R-:W-:Y:S01]  /*5620*/  FADD.FTZ R195, R173, R40 ;  /* 0x00000028adc37221 */ /* 0x008fe20000010000 */
[----:B------:R3:W0:Y:S01]  /*5630*/  SHFL.DOWN PT, R196, R186, 0x2, 0x1f ;  /* 0x08401f00bac47f89 */ /* 0x00062200000e0000 */
[----:B------:R-:W-:Y:S01]  /*5640*/  BSSY B0, `(.L_x_16014) ;  /* 0x0000014000007945 */ /* 0x000fe20003800000 */
[C---:B------:R-:W-:Y:S01]  /*5650*/  FMUL.FTZ R39, R132.reuse, R3 ;  /* 0x0000000384277220 */ /* 0x040fe20000410000 */
[-C--:B------:R-:W-:Y:S01]  /*5660*/  FMUL.FTZ R40, R132, R195.reuse ;  /* 0x000000c384287220 */ /* 0x080fe20000410000 */
[----:B-1----:R3:W1:Y:S02]  /*5670*/  SHFL.DOWN PT, R198, R188, 0x2, 0x1f ;  /* 0x08401f00bcc67f89 */ /* 0x00266400000e0000 */
[C---:B------:R-:W-:Y:S01]  /*5680*/  FFMA.FTZ R38, R134.reuse, R195, -R39 ;  /* 0x000000c386267223 */ /* 0x040fe20000010827 */
[----:B------:R-:W-:Y:S01]  /*5690*/  FFMA.FTZ R39, R134, R3, R40 ;  /* 0x0000000386277223 */ /* 0x000fe20000010028 */
[----:B------:R3:W0:Y:S04]  /*56a0*/  SHFL.DOWN PT, R197, R193, 0x2, 0x1f ;  /* 0x08401f00c1c57f89 */ /* 0x00062800000e0000 */
[----:B--2---:R3:W2:Y:S01]  /*56b0*/  SHFL.DOWN PT, R200, R194, 0x2, 0x1f ;  /* 0x08401f00c2c87f89 */ /* 0x0046a200000e0000 */
[----:B------:R-:W-:Y:S05]  /*56c0*/  @P1 BRA `(.L_x_16015) ;  /* 0x00000000002c1947 */ /* 0x000fea0003800000 */
[C---:B--2---:R-:W-:Y:S01]  /*56d0*/  FMUL.FTZ R173, R188.reuse, R200 ;  /* 0x000000c8bcad7220 */ /* 0x044fe20000410000 */
[C---:B-1----:R-:W-:Y:S01]  /*56e0*/  FMUL.FTZ R41, R188.reuse, R198 ;  /* 0x000000c6bc297220 */ /* 0x042fe20000410000 */
[-C--:B0-----:R-:W-:Y:S02]  /*56f0*/  FMUL.FTZ R175, R188, R197.reuse ;  /* 0x000000c5bcaf7220 */ /* 0x081fe40000410000 */
[----:B------:R-:W-:Y:S01]  /*5700*/  FFMA.FTZ R40, R186, R197, -R173 ;  /* 0x000000c5ba287223 */ /* 0x000fe200000108ad */
[-C--:B------:R-:W-:Y:S01]  /*5710*/  FMUL.FTZ R173, R188, R196.reuse ;  /* 0x000000c4bcad7220 */ /* 0x080fe20000410000 */
[C---:B------:R-:W-:Y:S01]  /*5720*/  FFMA.FTZ R41, R186.reuse, R196, -R41 ;  /* 0x000000c4ba297223 */ /* 0x040fe20000010829 */
[C---:B------:R-:W-:Y:S01]  /*5730*/  FFMA.FTZ R175, R186.reuse, R200, R175 ;  /* 0x000000c8baaf7223 */ /* 0x040fe200000100af */
[----:B---3--:R-:W-:Y:S01]  /*5740*/  FADD.FTZ R193, R193, R40 ;  /* 0x00000028c1c17221 */ /* 0x008fe20000010000 */
[----:B------:R-:W-:Y:S02]  /*5750*/  FFMA.FTZ R188, R186, R198, R173 ;  /* 0x000000c6babc7223 */ /* 0x000fe400000100ad */
[----:B------:R-:W-:Y:S01]  /*5760*/  FADD.FTZ R194, R194, R175 ;  /* 0x000000afc2c27221 */ /* 0x000fe20000010000 */
[----:B------:R-:W-:-:S07]  /*5770*/  MOV R186, R41 ;  /* 0x0000002900ba7202 */ /* 0x000fce0000000f00 */
.L_x_16015:
[----:B------:R-:W-:Y:S05]  /*5780*/  BSYNC B0 ;  /* 0x0000000000007941 */ /* 0x000fea0003800000 */
.L_x_16014:
[----:B0-----:R-:W-:Y:S01]  /*5790*/  FFMA.FTZ R196, R155, R118, R38 ;  /* 0x000000769bc47223 */ /* 0x001fe20000010026 */
[----:B------:R-:W-:Y:S01]  /*57a0*/  ISETP.GT.U32.AND P1, PT, R185, 0x1b, PT ;  /* 0x0000001bb900780c */ /* 0x000fe20003f24070 */
[----:B------:R-:W-:Y:S01]  /*57b0*/  FMUL.FTZ R38, R96, R157 ;  /* 0x0000009d60267220 */ /* 0x000fe20000410000 */
[----:B-1----:R-:W-:Y:S01]  /*57c0*/  FFMA.FTZ R198, R155, R116, R39 ;  /* 0x000000749bc67223 */ /* 0x002fe20000010027 */
[C---:B------:R-:W-:Y:S01]  /*57d0*/  FFMA.FTZ R40, R0.reuse, R195, RZ ;  /* 0x000000c300287223 */ /* 0x040fe200000100ff */
[----:B------:R-:W-:Y:S01]  /*57e0*/  FFMA.FTZ R116, R0, -R3, RZ ;  /* 0x8000000300747223 */ /* 0x000fe200000100ff */
[-C--:B------:R-:W-:Y:S01]  /*57f0*/  FFMA.FTZ R39, R159, -R38.reuse, R195 ;  /* 0x800000269f277223 */ /* 0x080fe200000100c3 */
[----:B------:R-:W-:Y:S01]  /*5800*/  FFMA.FTZ R38, R112, -R38, R3 ;  /* 0x8000002670267223 */ /* 0x000fe20000010003 */
[----:B------:R-:W-:Y:S01]  /*5810*/  FMUL.FTZ R118, R94, R155 ;  /* 0x0000009b5e767220 */ /* 0x000fe20000410000 */
[C---:B------:R-:W-:Y:S01]  /*5820*/  FMUL.FTZ R3, R138.reuse, R198 ;  /* 0x000000c68a037220 */ /* 0x040fe20000410000 */
[-C--:B------:R-:W-:Y:S01]  /*5830*/  FMUL.FTZ R173, R138, R196.reuse ;  /* 0x000000c48aad7220 */ /* 0x080fe20000410000 */
[C---:B------:R-:W-:Y:S01]  /*5840*/  FFMA.FTZ R197, R101.reuse, R196, R40 ;  /* 0x000000c465c57223 */ /* 0x040fe20000010028 */
[----:B------:R-:W-:Y:S01]  /*5850*/  FFMA.FTZ R199, R101, -R198, R116 ;  /* 0x800000c665c77223 */ /* 0x000fe20000010074 */
[C---:B------:R-:W-:Y:S01]  /*5860*/  FFMA.FTZ R3, R136.reuse, R196, -R3 ;  /* 0x000000c488037223 */ /* 0x040fe20000010803 */
[-C--:B------:R-:W-:Y:S01]  /*5870*/  FFMA.FTZ R41, R151, -R118.reuse, R196 ;  /* 0x8000007697297223 */ /* 0x080fe200000100c4 */
[----:B------:R-:W-:Y:S01]  /*5880*/  FFMA.FTZ R40, R153, -R118, R198 ;  /* 0x8000007699287223 */ /* 0x000fe200000100c6 */
[----:B------:R-:W-:Y:S01]  /*5890*/  FFMA.FTZ R116, R136, R198, R173 ;  /* 0x000000c688747223 */ /* 0x000fe200000100ad */
[----:B------:R0:W1:Y:S01]  /*58a0*/  SHFL.DOWN PT, R196, R186, 0x4, 0x1f ;  /* 0x08801f00bac47f89 */ /* 0x00006200000e0000 */
[----:B------:R-:W-:Y:S03]  /*58b0*/  BSSY B0, `(.L_x_16016) ;  /* 0x0000010000007945 */ /* 0x000fe60003800000 */
[----:B------:R0:W0:Y:S04]  /*58c0*/  SHFL.DOWN PT, R198, R188, 0x4, 0x1f ;  /* 0x08801f00bcc67f89 */ /* 0x00002800000e0000 */
[----:B------:R0:W0:Y:S04]  /*58d0*/  SHFL.DOWN PT, R201, R193, 0x4, 0x1f ;  /* 0x08801f00c1c97f89 */ /* 0x00002800000e0000 */
[----:B--2---:R2:W0:Y:S01]  /*58e0*/  SHFL.DOWN PT, R200, R194, 0x4, 0x1f ;  /* 0x08801f00c2c87f89 */ /* 0x00442200000e0000 */
[----:B------:R-:W-:Y:S05]  /*58f0*/  @P1 BRA `(.L_x_16017) ;  /* 0x00000000002c1947 */ /* 0x000fea0003800000 */
[C---:B0-----:R-:W-:Y:S01]  /*5900*/  FMUL.FTZ R175, R188.reuse, R200 ;  /* 0x000000c8bcaf7220 */ /* 0x041fe20000410000 */
[C---:B------:R-:W-:Y:S01]  /*5910*/  FMUL.FTZ R173, R188.reuse, R198 ;  /* 0x000000c6bcad7220 */ /* 0x040fe20000410000 */
[-C--:B------:R-:W-:Y:S02]  /*5920*/  FMUL.FTZ R195, R188, R201.reuse ;  /* 0x000000c9bcc37220 */ /* 0x080fe40000410000 */
[----:B------:R-:W-:Y:S01]  /*5930*/  FFMA.FTZ R118, R186, R201, -R175 ;  /* 0x000000c9ba767223 */ /* 0x000fe200000108af */
[-C--:B-1----:R-:W-:Y:S01]  /*5940*/  FMUL.FTZ R175, R188, R196.reuse ;  /* 0x000000c4bcaf7220 */ /* 0x082fe20000410000 */
[C---:B------:R-:W-:Y:S01]  /*5950*/  FFMA.FTZ R173, R186.reuse, R196, -R173 ;  /* 0x000000c4baad7223 */ /* 0x040fe200000108ad */
[C---:B------:R-:W-:Y:S01]  /*5960*/  FFMA.FTZ R195, R186.reuse, R200, R195 ;  /* 0x000000c8bac37223 */ /* 0x040fe200000100c3 */
[----:B---3--:R-:W-:Y:S01]  /*5970*/  FADD.FTZ R193, R193, R118 ;  /* 0x00000076c1c17221 */ /* 0x008fe20000010000 */
[----:B------:R-:W-:Y:S02]  /*5980*/  FFMA.FTZ R188, R186, R198, R175 ;  /* 0x000000c6babc7223 */ /* 0x000fe400000100af */
[----:B--2---:R-:W-:Y:S01]  /*5990*/  FADD.FTZ R194, R194, R195 ;  /* 0x000000c3c2c27221 */ /* 0x004fe20000010000 */
[----:B------:R-:W-:-:S07]  /*59a0*/  MOV R186, R173 ;  /* 0x000000ad00ba7202 */ /* 0x000fce0000000f00 */
.L_x_16017:
[----:B------:R-:W-:Y:S05]  /*59b0*/  BSYNC B0 ;  /* 0x0000000000007941 */ /* 0x000fea0003800000 */
.L_x_16016:
[----:B------:R-:W-:Y:S01]  /*59c0*/  FFMA.FTZ R118, R145, R122, R3 ;  /* 0x0000007a91767223 */ /* 0x000fe20000010003 */
[----:B------:R-:W-:Y:S01]  /*59d0*/  ISETP.GT.U32.AND P1, PT, R185, 0x17, PT ;  /* 0x00000017b900780c */ /* 0x000fe20003f24070 */
[----:B0-----:R-:W-:Y:S01]  /*59e0*/  FFMA.FTZ R198, R145, R120, R116 ;  /* 0x0000007891c67223 */ /* 0x001fe20000010074 */
[----:B------:R-:W-:Y:S01]  /*59f0*/  FMUL.FTZ R116, R92, R145 ;  /* 0x000000915c747220 */ /* 0x000fe20000410000 */
[-C--:B------:R-:W-:Y:S01]  /*5a00*/  FMUL.FTZ R173, R142, R118.reuse ;  /* 0x000000768ead7220 */ /* 0x080fe20000410000 */
[----:B------:R-:W-:Y:S01]  /*5a10*/  FFMA.FTZ R122, R100, R118, R197 ;  /* 0x00000076647a7223 */ /* 0x000fe200000100c5 */
[-C--:B------:R-:W-:Y:S01]  /*5a20*/  FMUL.FTZ R3, R142, R198.reuse ;  /* 0x000000c68e037220 */ /* 0x080fe20000410000 */
[-C--:B-1----:R-:W-:Y:S01]  /*5a30*/  FFMA.FTZ R196, R100, -R198.reuse, R199 ;  /* 0x800000c664c47223 */ /* 0x082fe200000100c7 */
[C---:B------:R-:W-:Y:S01]  /*5a40*/  FFMA.FTZ R173, R140.reuse, R198, R173 ;  /* 0x000000c68cad7223 */ /* 0x040fe200000100ad */
[----:B------:R0:W1:Y:S01]  /*5a50*/  SHFL.DOWN PT, R197, R193, 0x8, 0x1f ;  /* 0x09001f00c1c57f89 */ /* 0x00006200000e0000 */
[----:B------:R-:W-:Y:S01]  /*5a60*/  FFMA.FTZ R120, R140, R118, -R3 ;  /* 0x000000768c787223 */ /* 0x000fe20000010803 */
[-C--:B------:R-:W-:Y:S01]  /*5a70*/  FFMA.FTZ R118, R147, -R116.reuse, R118 ;  /* 0x8000007493767223 */ /* 0x080fe20000010076 */
[----:B------:R-:W-:Y:S01]  /*5a80*/  FFMA.FTZ R116, R149, -R116, R198 ;  /* 0x8000007495747223 */ /* 0x000fe200000100c6 */
[C---:B------:R-:W-:Y:S01]  /*5a90*/  FFMA.FTZ R195, R141.reuse, R124, R173 ;  /* 0x0000007c8dc37223 */ /* 0x040fe200000100ad */
[----:B------:R0:W0:Y:S01]  /*5aa0*/  SHFL.DOWN PT, R198, R188, 0x8, 0x1f ;  /* 0x09001f00bcc67f89 */ /* 0x00002200000e0000 */
[----:B------:R-:W-:Y:S01]  /*5ab0*/  BSSY B0, `(.L_x_16018) ;  /* 0x0000010000007945 */ /* 0x000fe20003800000 */
[----:B------:R-:W-:-:S02]  /*5ac0*/  FFMA.FTZ R126, R141, R126, R120 ;  /* 0x0000007e8d7e7223 */ /* 0x000fc40000010078 */
[----:B------:R0:W0:Y:S04]  /*5ad0*/  SHFL.DOWN PT, R124, R186, 0x8, 0x1f ;  /* 0x09001f00ba7c7f89 */ /* 0x00002800000e0000 */
[----:B------:R0:W0:Y:S01]  /*5ae0*/  SHFL.DOWN PT, R200, R194, 0x8, 0x1f ;  /* 0x09001f00c2c87f89 */ /* 0x00002200000e0000 */
[----:B------:R-:W-:Y:S05]  /*5af0*/  @P1 BRA `(.L_x_16019) ;  /* 0x00000000002c1947 */ /* 0x000fea0003800000 */
[C---:B0-----:R-:W-:Y:S01]  /*5b00*/  FMUL.FTZ R173, R188.reuse, R200 ;  /* 0x000000c8bcad7220 */ /* 0x041fe20000410000 */
[C---:B------:R-:W-:Y:S01]  /*5b10*/  FMUL.FTZ R3, R188.reuse, R198 ;  /* 0x000000c6bc037220 */ /* 0x040fe20000410000 */
[-C--:B-1----:R-:W-:Y:S02]  /*5b20*/  FMUL.FTZ R175, R188, R197.reuse ;  /* 0x000000c5bcaf7220 */ /* 0x082fe40000410000 */
[----:B------:R-:W-:Y:S01]  /*5b30*/  FFMA.FTZ R120, R186, R197, -R173 ;  /* 0x000000c5ba787223 */ /* 0x000fe200000108ad */
[-C--:B------:R-:W-:Y:S01]  /*5b40*/  FMUL.FTZ R173, R188, R124.reuse ;  /* 0x0000007cbcad7220 */ /* 0x080fe20000410000 */
[C---:B------:R-:W-:Y:S01]  /*5b50*/  FFMA.FTZ R3, R186.reuse, R124, -R3 ;  /* 0x0000007cba037223 */ /* 0x040fe20000010803 */
[C---:B------:R-:W-:Y:S01]  /*5b60*/  FFMA.FTZ R175, R186.reuse, R200, R175 ;  /* 0x000000c8baaf7223 */ /* 0x040fe200000100af */
[----:B---3--:R-:W-:Y:S01]  /*5b70*/  FADD.FTZ R193, R193, R120 ;  /* 0x00000078c1c17221 */ /* 0x008fe20000010000 */
[----:B------:R-:W-:Y:S02]  /*5b80*/  FFMA.FTZ R188, R186, R198, R173 ;  /* 0x000000c6babc7223 */ /* 0x000fe400000100ad */
[----:B--2---:R-:W-:Y:S01]  /*5b90*/  FADD.FTZ R194, R194, R175 ;  /* 0x000000afc2c27221 */ /* 0x004fe20000010000 */
[----:B------:R-:W-:-:S07]  /*5ba0*/  MOV R186, R3 ;  /* 0x0000000300ba7202 */ /* 0x000fce0000000f00 */
.L_x_16019:
[----:B------:R-:W-:Y:S05]  /*5bb0*/  BSYNC B0 ;  /* 0x0000000000007941 */ /* 0x000fea0003800000 */
.L_x_16018:
[CC--:B------:R-:W-:Y:S01]  /*5bc0*/  FMUL.FTZ R173, R146.reuse, R126.reuse ;  /* 0x0000007e92ad7220 */ /* 0x0c0fe20000410000 */
[-C--:B------:R-:W-:Y:S01]  /*5bd0*/  FMUL.FTZ R3, R146, R195.reuse ;  /* 0x000000c392037220 */ /* 0x080fe20000410000 */
[----:B------:R-:W-:Y:S01]  /*5be0*/  ISETP.GT.U32.AND P1, PT, R185, 0xf, PT ;  /* 0x0000000fb900780c */ /* 0x000fe20003f24070 */
[-C--:B------:R-:W-:Y:S01]  /*5bf0*/  FFMA.FTZ R199, R99, -R195.reuse, R196 ;  /* 0x800000c363c77223 */ /* 0x080fe200000100c4 */
[C---:B0-----:R-:W-:Y:S01]  /*5c00*/  FFMA.FTZ R124, R144.reuse, R195, R173 ;  /* 0x000000c3907c7223 */ /* 0x041fe200000100ad */
[----:B------:R-:W-:Y:S01]  /*5c10*/  FFMA.FTZ R3, R144, R126, -R3 ;  /* 0x0000007e90037223 */ /* 0x000fe20000010803 */
[----:B------:R-:W-:Y:S01]  /*5c20*/  FMUL.FTZ R120, R90, R141 ;  /* 0x0000008d5a787220 */ /* 0x000fe20000410000 */
[----:B------:R0:W0:Y:S01]  /*5c30*/  SHFL.DOWN PT, R198, R188, 0x10, 0x1f ;  /* 0x0a001f00bcc67f89 */ /* 0x00002200000e0000 */
[C---:B------:R-:W-:Y:S01]  /*5c40*/  FFMA.FTZ R196, R137.reuse, R130, R124 ;  /* 0x0000008289c47223 */ /* 0x040fe2000001007c */
[----:B------:R-:W-:Y:S01]  /*5c50*/  FFMA.FTZ R130, R137, R128, R3 ;  /* 0x0000008089827223 */ /* 0x000fe20000010003 */
[----:B------:R-:W-:Y:S01]  /*5c60*/  BSSY B0, `(.L_x_16020) ;  /* 0x0000017000007945 */ /* 0x000fe20003800000 */
[----:B------:R0:W0:Y:S01]  /*5c70*/  SHFL.DOWN PT, R128, R186, 0x10, 0x1f ;  /* 0x0a001f00ba807f89 */ /* 0x00002200000e0000 */
[C---:B------:R-:W-:Y:S01]  /*5c80*/  FMUL.FTZ R3, R150.reuse, R196 ;  /* 0x000000c496037220 */ /* 0x040fe20000410000 */
[----:B------:R-:W-:Y:S01]  /*5c90*/  FMUL.FTZ R173, R150, R130 ;  /* 0x0000008296ad7220 */ /* 0x000fe20000410000 */
[----:B-1----:R-:W-:Y:S01]  /*5ca0*/  FFMA.FTZ R197, R99, R126, R122 ;  /* 0x0000007e63c57223 */ /* 0x002fe2000001007a */
[----:B------:R1:W0:Y:S01]  /*5cb0*/  SHFL.DOWN PT, R201, R193, 0x10, 0x1f ;  /* 0x0a001f00c1c97f89 */ /* 0x00022200000e0000 */
[-C--:B------:R-:W-:Y:S01]  /*5cc0*/  FFMA.FTZ R122, R139, -R120.reuse, R126 ;  /* 0x800000788b7a7223 */ /* 0x080fe2000001007e */
[----:B------:R-:W-:Y:S01]  /*5cd0*/  FFMA.FTZ R120, R143, -R120, R195 ;  /* 0x800000788f787223 */ /* 0x000fe200000100c3 */
[C---:B------:R-:W-:Y:S01]  /*5ce0*/  FFMA.FTZ R124, R148.reuse, R130, -R3 ;  /* 0x00000082947c7223 */ /* 0x040fe20000010803 */
[----:B------:R1:W0:Y:S01]  /*5cf0*/  SHFL.DOWN PT, R200, R194, 0x10, 0x1f ;  /* 0x0a001f00c2c87f89 */ /* 0x00022200000e0000 */
[----:B------:R-:W-:Y:S01]  /*5d00*/  FFMA.FTZ R173, R148, R196, R173 ;  /* 0x000000c494ad7223 */ /* 0x000fe200000100ad */
[----:B------:R-:W-:Y:S06]  /*5d10*/  @P1 BRA `(.L_x_16021) ;  /* 0x00000000002c1947 */ /* 0x000fec0003800000 */
[C---:B0-----:R-:W-:Y:S01]  /*5d20*/  FMUL.FTZ R175, R188.reuse, R200 ;  /* 0x000000c8bcaf7220 */ /* 0x041fe20000410000 */
[C---:B------:R-:W-:Y:S01]  /*5d30*/  FMUL.FTZ R3, R188.reuse, R198 ;  /* 0x000000c6bc037220 */ /* 0x040fe20000410000 */
[-C--:B------:R-:W-:Y:S02]  /*5d40*/  FMUL.FTZ R195, R188, R201.reuse ;  /* 0x000000c9bcc37220 */ /* 0x080fe40000410000 */
[----:B------:R-:W-:Y:S01]  /*5d50*/  FFMA.FTZ R126, R186, R201, -R175 ;  /* 0x000000c9ba7e7223 */ /* 0x000fe200000108af */
[-C--:B------:R-:W-:Y:S01]  /*5d60*/  FMUL.FTZ R175, R188, R128.reuse ;  /* 0x00000080bcaf7220 */ /* 0x080fe20000410000 */
[C---:B------:R-:W-:Y:S01]  /*5d70*/  FFMA.FTZ R3, R186.reuse, R128, -R3 ;  /* 0x00000080ba037223 */ /* 0x040fe20000010803 */
[C---:B------:R-:W-:Y:S01]  /*5d80*/  FFMA.FTZ R195, R186.reuse, R200, R195 ;  /* 0x000000c8bac37223 */ /* 0x040fe200000100c3 */
[----:B-1-3--:R-:W-:Y:S01]  /*5d90*/  FADD.FTZ R193, R193, R126 ;  /* 0x0000007ec1c17221 */ /* 0x00afe20000010000 */
[----:B------:R-:W-:Y:S02]  /*5da0*/  FFMA.FTZ R188, R186, R198, R175 ;  /* 0x000000c6babc7223 */ /* 0x000fe400000100af */
[----:B--2---:R-:W-:Y:S01]  /*5db0*/  FADD.FTZ R194, R194, R195 ;  /* 0x000000c3c2c27221 */ /* 0x004fe20000010000 */
[----:B------:R-:W-:-:S07]  /*5dc0*/  MOV R186, R3 ;  /* 0x0000000300ba7202 */ /* 0x000fce0000000f00 */
.L_x_16021:
[----:B------:R-:W-:Y:S05]  /*5dd0*/  BSYNC B0 ;  /* 0x0000000000007941 */ /* 0x000fea0003800000 */
.L_x_16020:
[----:B0-----:R-:W-:Y:S01]  /*5de0*/  FMUL.FTZ R128, R88, R137 ;  /* 0x0000008958807220 */ /* 0x001fe20000410000 */
[C---:B------:R-:W-:Y:S01]  /*5df0*/  FFMA.FTZ R200, R131.reuse, R162, R124 ;  /* 0x000000a283c87223 */ /* 0x040fe2000001007c */
[----:B------:R-:W-:Y:S01]  /*5e00*/  FFMA.FTZ R175, R131, R160, R173 ;  /* 0x000000a083af7223 */ /* 0x000fe200000100ad */
[C---:B------:R-:W-:Y:S01]  /*5e10*/  FFMA.FTZ R124, R98.reuse, R130, R197 ;  /* 0x00000082627c7223 */ /* 0x040fe200000100c5 */
[----:B------:R-:W-:Y:S01]  /*5e20*/  FFMA.FTZ R126, R98, -R196, R199 ;  /* 0x800000c4627e7223 */ /* 0x000fe200000100c7 */
[----:B------:R-:W-:Y:S01]  /*5e30*/  FMUL.FTZ R198, R86, R131 ;  /* 0x0000008356c67220 */ /* 0x000fe20000410000 */
[-C--:B------:R-:W-:Y:S01]  /*5e40*/  FFMA.FTZ R130, R135, -R128.reuse, R130 ;  /* 0x8000008087827223 */ /* 0x080fe20000010082 */
[----:B------:R-:W-:Y:S01]  /*5e50*/  FFMA.FTZ R128, R133, -R128, R196 ;  /* 0x8000008085807223 */ /* 0x000fe200000100c4 */
[CC--:B------:R-:W-:Y:S01]  /*5e60*/  FMUL.FTZ R173, R154.reuse, R200.reuse ;  /* 0x000000c89aad7220 */ /* 0x0c0fe20000410000 */
[-C--:B------:R-:W-:Y:S01]  /*5e70*/  FMUL.FTZ R3, R154, R175.reuse ;  /* 0x000000af9a037220 */ /* 0x080fe20000410000 */
[C---:B------:R-:W-:Y:S01]  /*5e80*/  FFMA.FTZ R162, R93.reuse, R200, R124 ;  /* 0x000000c85da27223 */ /* 0x040fe2000001007c */
[-C--:B------:R-:W-:Y:S01]  /*5e90*/  FFMA.FTZ R196, R93, -R175.reuse, R126 ;  /* 0x800000af5dc47223 */ /* 0x080fe2000001007e */
[-C--:B------:R-:W-:Y:S01]  /*5ea0*/  FFMA.FTZ R126, R129, -R198.reuse, R200 ;  /* 0x800000c6817e7223 */ /* 0x080fe200000100c8 */
[----:B------:R-:W-:Y:S01]  /*5eb0*/  FFMA.FTZ R124, R127, -R198, R175 ;  /* 0x800000c67f7c7223 */ /* 0x000fe200000100af */
[----:B------:R-:W-:Y:S01]  /*5ec0*/  SHFL.DOWN PT, R201, R188, 0x1, 0x1f ;  /* 0x08201f00bcc97f89 */ /* 0x000fe200000e0000 */
[C---:B------:R-:W-:Y:S01]  /*5ed0*/  FFMA.FTZ R173, R152.reuse, R175, R173 ;  /* 0x000000af98ad7223 */ /* 0x040fe200000100ad */
[----:B------:R-:W-:Y:S01]  /*5ee0*/  FFMA.FTZ R160, R152, R200, -R3 ;  /* 0x000000c898a07223 */ /* 0x000fe20000010803 */
[----:B------:R-:W-:Y:S01]  /*5ef0*/  ISETP.NE.AND P1, PT, R72, RZ, PT ;  /* 0x000000ff4800720c */ /* 0x000fe20003f25270 */
[----:B------:R-:W0:Y:S01]  /*5f00*/  SHFL.IDX PT, R197, R6, RZ, 0x1f ;  /* 0x00001fff06c57589 */ /* 0x000e2200000e0000 */
[C---:B------:R-:W-:Y:S01]  /*5f10*/  FFMA.FTZ R199, R165.reuse, R164, R173 ;  /* 0x000000a4a5c77223 */ /* 0x040fe200000100ad */
[----:B------:R-:W-:Y:S01]  /*5f20*/  FFMA.FTZ R166, R165, R166, R160 ;  /* 0x000000a6a5a67223 */ /* 0x000fe200000100a0 */
[----:B------:R-:W-:Y:S01]  /*5f30*/  FMUL.FTZ R160, R84, R165 ;  /* 0x000000a554a07220 */ /* 0x000fe20000410000 */
[----:B------:R-:W5:Y:S01]  /*5f40*/  SHFL.IDX PT, R198, R7, RZ, 0x1f ;  /* 0x00001fff07c67589 */ /* 0x000f6200000e0000 */
[CC--:B------:R-:W-:Y:S01]  /*5f50*/  FMUL.FTZ R3, R158.reuse, R199.reuse ;  /* 0x000000c79e037220 */ /* 0x0c0fe20000410000 */
[-C--:B------:R-:W-:Y:S01]  /*5f60*/  FMUL.FTZ R173, R158, R166.reuse ;  /* 0x000000a69ead7220 */ /* 0x080fe20000410000 */
[-C--:B------:R-:W-:Y:S01]  /*5f70*/  FFMA.FTZ R203, R91, R166.reuse, R162 ;  /* 0x000000a65bcb7223 */ /* 0x080fe200000100a2 */
[----:B------:R-:W2:Y:S01]  /*5f80*/  SHFL.DOWN PT, R200, R186, 0x1, 0x1f ;  /* 0x08201f00bac87f89 */ /* 0x000ea200000e0000 */
[C---:B------:R-:W-:Y:S01]  /*5f90*/  FFMA.FTZ R164, R156.reuse, R166, -R3 ;  /* 0x000000a69ca47223 */ /* 0x040fe20000010803 */
[----:B------:R-:W-:Y:S01]  /*5fa0*/  FFMA.FTZ R173, R156, R199, R173 ;  /* 0x000000c79cad7223 */ /* 0x000fe200000100ad */
[----:B------:R-:W-:Y:S01]  /*5fb0*/  FFMA.FTZ R162, R167, -R160, R166 ;  /* 0x800000a0a7a27223 */ /* 0x000fe200000100a6 */
[----:B------:R-:W2:Y:S01]  /*5fc0*/  SHFL.IDX PT, R195, R188, RZ, 0x1f ;  /* 0x00001fffbcc37589 */ /* 0x000ea200000e0000 */
[C---:B------:R-:W-:Y:S01]  /*5fd0*/  FFMA.FTZ R164, R163.reuse, R168, R164 ;  /* 0x000000a8a3a47223 */ /* 0x040fe200000100a4 */
[----:B------:R-:W-:Y:S01]  /*5fe0*/  FFMA.FTZ R170, R163, R170, R173 ;  /* 0x000000aaa3aa7223 */ /* 0x000fe200000100ad */
[----:B------:R-:W-:Y:S01]  /*5ff0*/  FMUL.FTZ R166, R82, R163 ;  /* 0x000000a352a67220 */ /* 0x000fe20000410000 */
[----:B------:R-:W2:Y:S01]  /*6000*/  SHFL.DOWN PT, R204, R194, 0x1, 0x1f ;  /* 0x08201f00c2cc7f89 */ /* 0x000ea200000e0000 */
[----:B------:R-:W-:Y:S01]  /*6010*/  FMUL.FTZ R168, R89, R164 ;  /* 0x000000a459a87220 */ /* 0x000fe20000410000 */
[----:B------:R-:W-:Y:S01]  /*6020*/  FFMA.FTZ R196, R91, -R199, R196 ;  /* 0x800000c75bc47223 */ /* 0x000fe200000100c4 */
[----:B------:R-:W-:Y:S01]  /*6030*/  FMUL.FTZ R173, R89, R170 ;  /* 0x000000aa59ad7220 */ /* 0x000fe20000410000 */
[----:B----4-:R-:W4:Y:S01]  /*6040*/  SHFL.DOWN PT, R202, R193, 0x1, 0x1f ;  /* 0x08201f00c1ca7f89 */ /* 0x010f2200000e0000 */
[-C--:B------:R-:W-:Y:S01]  /*6050*/  FFMA.FTZ R164, R169, -R166.reuse, R164 ;  /* 0x800000a6a9a47223 */ /* 0x080fe200000100a4 */
[----:B------:R-:W-:Y:S01]  /*6060*/  FFMA.FTZ R166, R171, -R166, R170 ;  /* 0x800000a6aba67223 */ /* 0x000fe200000100aa */
[----:B------:R-:W-:Y:S01]  /*6070*/  FADD.FTZ R170, R203, R168 ;  /* 0x000000a8cbaa7221 */ /* 0x000fe20000010000 */
[----:B------:R5:W4:Y:S01]  /*6080*/  SHFL.IDX PT, R175, R186, RZ, 0x1f ;  /* 0x00001fffbaaf7589 */ /* 0x000b2200000e0000 */
[-C--:B0-----:R-:W-:Y:S01]  /*6090*/  @P3 FMUL.FTZ R3, R201, R197.reuse ;  /* 0x000000c5c9033220 */ /* 0x081fe20000410000 */
[----:B------:R-:W-:Y:S01]  /*60a0*/  FADD.FTZ R168, R196, -R173 ;  /* 0x800000adc4a87221 */ /* 0x000fe20000010000 */
[----:B------:R-:W-:Y:S01]  /*60b0*/  FFMA.FTZ R160, R161, -R160, R199 ;  /* 0x800000a0a1a07223 */ /* 0x000fe200000100c7 */
[----:B-1-3--:R-:W0:Y:S01]  /*60c0*/  SHFL.IDX PT, R193, R193, RZ, 0x1f ;  /* 0x00001fffc1c17589 */ /* 0x00ae2200000e0000 */
[----:B------:R-:W-:Y:S01]  /*60d0*/  BSSY B0, `(.L_x_16022) ;  /* 0x00000ad000007945 */ /* 0x000fe20003800000 */
[-C--:B-----5:R-:W-:Y:S01]  /*60e0*/  @P3 FMUL.FTZ R186, R201, R198.reuse ;  /* 0x000000c6c9ba3220 */ /* 0x0a0fe20000410000 */
[C---:B--2---:R-:W-:Y:S01]  /*60f0*/  @P3 FFMA.FTZ R173, R200.reuse, R198, R3 ;  /* 0x000000c6c8ad3223 */ /* 0x044fe20000010003 */
[----:B------:R-:W1:Y:S02]  /*6100*/  SHFL.IDX PT, R194, R194, RZ, 0x1f ;  /* 0x00001fffc2c27589 */ /* 0x000e6400000e0000 */
[----:B------:R-:W-:Y:S01]  /*6110*/  @P3 FFMA.FTZ R3, R200, R197, -R186 ;  /* 0x000000c5c8033223 */ /* 0x000fe200000108ba */
[CC--:B------:R-:W-:Y:S01]  /*6120*/  FMUL.FTZ R196, R195.reuse, R6.reuse ;  /* 0x00000006c3c47220 */ /* 0x0c0fe20000410000 */
[-C--:B------:R-:W-:Y:S01]  /*6130*/  FMUL.FTZ R186, R195, R7.reuse ;  /* 0x00000007c3ba7220 */ /* 0x080fe20000410000 */
[----:B------:R-:W-:Y:S01]  /*6140*/  @P3 FADD.FTZ R198, R204, R173 ;  /* 0x000000adccc63221 */ /* 0x000fe20000010000 */
[----:B----4-:R-:W-:Y:S01]  /*6150*/  @P3 FADD.FTZ R197, R202, R3 ;  /* 0x00000003cac53221 */ /* 0x010fe20000010000 */
[----:B------:R-:W-:Y:S01]  /*6160*/  SHF.L.U32 R3, R72, 0x4, RZ ;  /* 0x0000000448037819 */ /* 0x000fe200000006ff */
[----:B------:R-:W-:Y:S01]  /*6170*/  FFMA.FTZ R7, R175, R7, R196 ;  /* 0x00000007af077223 */ /* 0x000fe200000100c4 */
[CC--:B------:R-:W-:Y:S01]  /*6180*/  FMUL.FTZ R196, R198.reuse, -R37.reuse ;  /* 0x80000025c6c47220 */ /* 0x0c0fe20000410000 */
[----:B------:R-:W-:Y:S01]  /*6190*/  FMUL.FTZ R37, R197, -R37 ;  /* 0x80000025c5257220 */ /* 0x000fe20000410000 */
[----:B------:R-:W-:Y:S01]  /*61a0*/  FFMA.FTZ R188, R175, R6, -R186 ;  /* 0x00000006afbc7223 */ /* 0x000fe200000108ba */
[----:B------:R-:W-:Y:S01]  /*61b0*/  FMUL.FTZ R6, R195, R5 ;  /* 0x00000005c3067220 */ /* 0x000fe20000410000 */
[-C--:B------:R-:W-:Y:S01]  /*61c0*/  FFMA.FTZ R196, R197, R36.reuse, -R196 ;  /* 0x00000024c5c47223 */ /* 0x080fe200000108c4 */
[----:B------:R-:W-:Y:S01]  /*61d0*/  FFMA.FTZ R36, R198, R36, R37 ;  /* 0x00000024c6247223 */ /* 0x000fe20000010025 */
[----:B------:R-:W-:Y:S01]  /*61e0*/  LEA.HI.SX32 R37, R3, R3, 0x1b ;  /* 0x0000000303257211 */ /* 0x000fe200078fdaff */
[-C--:B------:R-:W-:Y:S01]  /*61f0*/  FMUL.FTZ R186, R195, R4.reuse ;  /* 0x00000004c3ba7220 */ /* 0x080fe20000410000 */
[----:B------:R-:W-:Y:S01]  /*6200*/  FADD.FTZ R187, R187, R196 ;  /* 0x000000c4bbbb7221 */ /* 0x000fe20000010000 */
[----:B------:R-:W-:Y:S01]  /*6210*/  FADD.FTZ R179, -R179, R36 ;  /* 0x00000024b3b37221 */ /* 0x000fe20000010100 */
[----:B------:R-:W-:Y:S01]  /*6220*/  FFMA.FTZ R4, R175, R4, -R6 ;  /* 0x00000004af047223 */ /* 0x000fe20000010806 */
[----:B0-----:R-:W-:Y:S01]  /*6230*/  FADD.FTZ R6, R193, R188 ;  /* 0x000000bcc1067221 */ /* 0x001fe20000010000 */
[----:B------:R-:W-:Y:S01]  /*6240*/  FFMA.FTZ R5, R175, R5, R186 ;  /* 0x00000005af057223 */ /* 0x000fe200000100ba */
[C---:B------:R-:W-:Y:S01]  /*6250*/  FMUL.FTZ R3, R158.reuse, -R179 ;  /* 0x800000b39e037220 */ /* 0x040fe20000410000 */
[----:B------:R-:W-:Y:S01]  /*6260*/  FMUL.FTZ R158, R158, -R187 ;  /* 0x800000bb9e9e7220 */ /* 0x000fe20000410000 */
[C---:B------:R-:W-:Y:S01]  /*6270*/  FMUL.FTZ R193, R82.reuse, R179 ;  /* 0x000000b352c17220 */ /* 0x040fe20000410000 */
[-C--:B------:R-:W-:Y:S01]  /*6280*/  FMUL.FTZ R175, R82, R187.reuse ;  /* 0x000000bb52af7220 */ /* 0x080fe20000410000 */
[C---:B------:R-:W-:Y:S01]  /*6290*/  FFMA.FTZ R36, R156.reuse, R187, -R3 ;  /* 0x000000bb9c247223 */ /* 0x040fe20000010803 */
[----:B------:R-:W-:Y:S01]  /*62a0*/  FFMA.FTZ R173, R156, R179, R158 ;  /* 0x000000b39cad7223 */ /* 0x000fe2000001009e */
[----:B------:R-:W-:Y:S01]  /*62b0*/  LEA R3, R37, UR7, 0x2 ;  /* 0x0000000725037c11 */ /* 0x000fe2000f8e10ff */
[----:B------:R-:W-:Y:S01]  /*62c0*/  FMUL.FTZ R195, R166, R193 ;  /* 0x000000c1a6c37220 */ /* 0x000fe20000410000 */
[----:B------:R-:W-:Y:S01]  /*62d0*/  FADD.FTZ R177, R177, R36 ;  /* 0x00000024b1b17221 */ /* 0x000fe20000010000 */
[----:B------:R-:W-:Y:S01]  /*62e0*/  FADD.FTZ R173, -R174, R173 ;  /* 0x000000adaead7221 */ /* 0x000fe20000010100 */
[----:B-1----:R-:W-:Y:S01]  /*62f0*/  FADD.FTZ R7, R194, R7 ;  /* 0x00000007c2077221 */ /* 0x002fe20000010000 */
[----:B------:R-:W-:Y:S01]  /*6300*/  @!P1 LEA R186, R85, UR7, 0x4 ;  /* 0x0000000755ba9c11 */ /* 0x000fe2000f8e20ff */
[C---:B------:R-:W-:Y:S01]  /*6310*/  FMUL.FTZ R156, R163.reuse, R175 ;  /* 0x000000afa39c7220 */ /* 0x040fe20000410000 */
[C---:B------:R-:W-:Y:S01]  /*6320*/  FMUL.FTZ R37, R154.reuse, -R173 ;  /* 0x800000ad9a257220 */ /* 0x040fe20000410000 */
[----:B------:R-:W-:Y:S01]  /*6330*/  FMUL.FTZ R154, R154, -R177 ;  /* 0x800000b19a9a7220 */ /* 0x000fe20000410000 */
[-C--:B------:R-:W-:Y:S01]  /*6340*/  FFMA.FTZ R36, R164, R175.reuse, R195 ;  /* 0x000000afa4247223 */ /* 0x080fe200000100c3 */
[----:B------:R-:W-:Y:S01]  /*6350*/  FMUL.FTZ R197, R166, R175 ;  /* 0x000000afa6c57220 */ /* 0x000fe20000410000 */
[C---:B------:R-:W-:Y:S01]  /*6360*/  FFMA.FTZ R37, R152.reuse, R177, -R37 ;  /* 0x000000b198257223 */ /* 0x040fe20000010825 */
[-C--:B------:R-:W-:Y:S01]  /*6370*/  FFMA.FTZ R175, R152, R173.reuse, R154 ;  /* 0x000000ad98af7223 */ /* 0x080fe2000001009a */
[----:B------:R-:W-:Y:S01]  /*6380*/  FMUL.FTZ R199, R84, R173 ;  /* 0x000000ad54c77220 */ /* 0x000fe20000410000 */
[----:B------:R0:W-:Y:S01]  /*6390*/  @!P1 STS.128 [R186+0x21b0], R4 ;  /* 0x0021b004ba009388 */ /* 0x0001e20000000c00 */
[----:B------:R-:W-:Y:S01]  /*63a0*/  FMUL.FTZ R158, R163, R193 ;  /* 0x000000c1a39e7220 */ /* 0x000fe20000410000 */
[----:B------:R-:W-:Y:S01]  /*63b0*/  FADD.FTZ R175, -R176, R175 ;  /* 0x000000afb0af7221 */ /* 0x000fe20000010100 */
[----:B------:R-:W-:Y:S01]  /*63c0*/  FMUL.FTZ R195, R84, R177 ;  /* 0x000000b154c37220 */ /* 0x000fe20000410000 */
[----:B------:R-:W-:Y:S01]  /*63d0*/  FMUL.FTZ R152, R165, R199 ;  /* 0x000000c7a5987220 */ /* 0x000fe20000410000 */
[----:B------:R-:W-:Y:S01]  /*63e0*/  STS [R3+0x458], R156 ;  /* 0x0004589c03007388 */ /* 0x000fe20000000800 */
[----:B------:R-:W-:-:S03]  /*63f0*/  FMUL.FTZ R203, R86, R175 ;  /* 0x000000af56cb7220 */ /* 0x000fc60000410000 */
[----:B------:R1:W-:Y:S04]  /*6400*/  STS [R3+0x454], R152 ;  /* 0x0004549803007388 */ /* 0x0003e80000000800 */
[----:B------:R-:W-:Y:S01]  /*6410*/  STS [R3+0x45c], R158 ;  /* 0x00045c9e03007388 */ /* 0x000fe20000000800 */
[----:B0-----:R-:W-:Y:S01]  /*6420*/  FFMA.FTZ R6, R164, R193, -R197 ;  /* 0x000000c1a4067223 */ /* 0x001fe200000108c5 */
[----:B------:R-:W-:Y:S01]  /*6430*/  FADD.FTZ R193, R172, R37 ;  /* 0x00000025acc17221 */ /* 0x000fe20000010000 */
[----:B------:R-:W-:Y:S01]  /*6440*/  FMUL.FTZ R7, R160, R199 ;  /* 0x000000c7a0077220 */ /* 0x000fe20000410000 */
[C---:B------:R-:W-:Y:S01]  /*6450*/  FMUL.FTZ R5, R150.reuse, -R175 ;  /* 0x800000af96057220 */ /* 0x040fe20000410000 */
[----:B------:R-:W-:Y:S01]  /*6460*/  FMUL.FTZ R4, R165, R195 ;  /* 0x000000c3a5047220 */ /* 0x000fe20000410000 */
[----:B------:R-:W-:Y:S01]  /*6470*/  FMUL.FTZ R150, R150, -R193 ;  /* 0x800000c196967220 */ /* 0x000fe20000410000 */
[-C--:B------:R-:W-:Y:S01]  /*6480*/  FFMA.FTZ R7, R162, R195.reuse, R7 ;  /* 0x000000c3a2077223 */ /* 0x080fe20000010007 */
[----:B------:R-:W-:Y:S01]  /*6490*/  FMUL.FTZ R195, R160, R195 ;  /* 0x000000c3a0c37220 */ /* 0x000fe20000410000 */
[C---:B------:R-:W-:Y:S01]  /*64a0*/  FFMA.FTZ R5, R148.reuse, R193, -R5 ;  /* 0x000000c194057223 */ /* 0x040fe20000010805 */
[----:B------:R-:W-:Y:S01]  /*64b0*/  FFMA.FTZ R197, R148, R175, R150 ;  /* 0x000000af94c57223 */ /* 0x000fe20000010096 */
[----:B------:R-:W-:Y:S01]  /*64c0*/  FMUL.FTZ R201, R86, R193 ;  /* 0x000000c156c97220 */ /* 0x000fe20000410000 */
[----:B------:R-:W-:Y:S01]  /*64d0*/  FFMA.FTZ R148, R162, R199, -R195 ;  /* 0x000000c7a2947223 */ /* 0x000fe200000108c3 */
[----:B------:R-:W-:Y:S01]  /*64e0*/  FADD.FTZ R195, R180, R5 ;  /* 0x00000005b4c37221 */ /* 0x000fe20000010000 */
[----:B------:R-:W-:Y:S01]  /*64f0*/  FADD.FTZ R197, -R178, R197 ;  /* 0x000000c5b2c57221 */ /* 0x000fe20000010100 */
[----:B------:R0:W-:Y:S01]  /*6500*/  STS [R3+0x450], R4 ;  /* 0x0004500403007388 */ /* 0x0001e20000000800 */
[----:B------:R-:W-:Y:S01]  /*6510*/  FMUL.FTZ R150, R131, R203 ;  /* 0x000000cb83967220 */ /* 0x000fe20000410000 */
[C---:B------:R-:W-:Y:S01]  /*6520*/  FMUL.FTZ R5, R146.reuse, -R195 ;  /* 0x800000c392057220 */ /* 0x040fe20000410000 */
[-C--:B------:R-:W-:Y:S01]  /*6530*/  FMUL.FTZ R146, R146, -R197.reuse ;  /* 0x800000c592927220 */ /* 0x080fe20000410000 */
[C---:B------:R-:W-:Y:S01]  /*6540*/  FMUL.FTZ R207, R88.reuse, R197 ;  /* 0x000000c558cf7220 */ /* 0x040fe20000410000 */
[----:B------:R-:W-:Y:S01]  /*6550*/  FMUL.FTZ R37, R88, R195 ;  /* 0x000000c358257220 */ /* 0x000fe20000410000 */
[C---:B------:R-:W-:Y:S01]  /*6560*/  FFMA.FTZ R5, R144.reuse, R197, R5 ;  /* 0x000000c590057223 */ /* 0x040fe20000010005 */
[----:B------:R-:W-:Y:S01]  /*6570*/  FFMA.FTZ R146, R144, R195, -R146 ;  /* 0x000000c390927223 */ /* 0x000fe20000010892 */
[-C--:B------:R-:W-:Y:S01]  /*6580*/  FMUL.FTZ R209, R128, R207.reuse ;  /* 0x000000cf80d17220 */ /* 0x080fe20000410000 */
[----:B-1----:R-:W-:Y:S01]  /*6590*/  FMUL.FTZ R152, R137, R207 ;  /* 0x000000cf89987220 */ /* 0x002fe20000410000 */
[----:B------:R-:W-:Y:S01]  /*65a0*/  FADD.FTZ R199, -R182, R5 ;  /* 0x00000005b6c77221 */ /* 0x000fe20000010100 */
[----:B------:R-:W-:Y:S01]  /*65b0*/  FADD.FTZ R205, R181, R146 ;  /* 0x00000092b5cd7221 */ /* 0x000fe20000010000 */
[----:B0-----:R-:W-:Y:S01]  /*65c0*/  FMUL.FTZ R4, R131, R201 ;  /* 0x000000c983047220 */ /* 0x001fe20000410000 */
[----:B------:R-:W-:Y:S01]  /*65d0*/  FFMA.FTZ R144, R130, R37, R209 ;  /* 0x0000002582907223 */ /* 0x000fe200000100d1 */
[C---:B------:R-:W-:Y:S01]  /*65e0*/  FMUL.FTZ R5, R142.reuse, -R199 ;  /* 0x800000c78e057220 */ /* 0x040fe20000410000 */
[-C--:B------:R-:W-:Y:S01]  /*65f0*/  FMUL.FTZ R142, R142, -R205.reuse ;  /* 0x800000cd8e8e7220 */ /* 0x080fe20000410000 */
[-C--:B------:R-:W-:Y:S01]  /*6600*/  FMUL.FTZ R211, R90, R205.reuse ;  /* 0x000000cd5ad37220 */ /* 0x080fe20000410000 */
[----:B------:R0:W-:Y:S01]  /*6610*/  STS [R3+0x448], R4 ;  /* 0x0004480403007388 */ /* 0x0001e20000000800 */
[C---:B------:R-:W-:Y:S01]  /*6620*/  FFMA.FTZ R5, R140.reuse, R205, -R5 ;  /* 0x000000cd8c057223 */ /* 0x040fe20000010805 */
[----:B------:R-:W-:Y:S01]  /*6630*/  FFMA.FTZ R142, R140, R199, R142 ;  /* 0x000000c78c8e7223 */ /* 0x000fe2000001008e */
[----:B------:R-:W-:Y:S01]  /*6640*/  FMUL.FTZ R146, R141, R211 ;  /* 0x000000d38d927220 */ /* 0x000fe20000410000 */
[----:B------:R-:W-:Y:S01]  /*6650*/  FMUL.FTZ R209, R90, R199 ;  /* 0x000000c75ad17220 */ /* 0x000fe20000410000 */
[----:B------:R1:W-:Y:S01]  /*6660*/  STS [R3+0x44c], R150 ;  /* 0x00044c9603007388 */ /* 0x0003e20000000800 */
[----:B------:R-:W-:-:S03]  /*6670*/  FADD.FTZ R189, -R189, R142 ;  /* 0x0000008ebdbd7221 */ /* 0x000fc60000010100 */
[----:B------:R2:W-:Y:S01]  /*6680*/  STS [R3+0x438], R146 ;  /* 0x0004389203007388 */ /* 0x0005e20000000800 */
[-C--:B0-----:R-:W-:Y:S01]  /*6690*/  FMUL.FTZ R4, R137, R37.reuse ;  /* 0x0000002589047220 */ /* 0x081fe20000410000 */
[----:B------:R-:W-:Y:S01]  /*66a0*/  FMUL.FTZ R37, R128, R37 ;  /* 0x0000002580257220 */ /* 0x000fe20000410000 */
[----:B------:R-:W-:Y:S01]  /*66b0*/  FMUL.FTZ R213, R92, R189 ;  /* 0x000000bd5cd57220 */ /* 0x000fe20000410000 */
[----:B------:R-:W-:Y:S02]  /*66c0*/  STS [R3+0x444], R152 ;  /* 0x0004449803007388 */ /* 0x000fe40000000800 */
[----:B------:R-:W-:Y:S01]  /*66d0*/  FFMA.FTZ R140, R130, R207, -R37 ;  /* 0x000000cf828c7223 */ /* 0x000fe20000010825 */
[----:B------:R-:W-:Y:S01]  /*66e0*/  FADD.FTZ R207, R190, R5 ;  /* 0x00000005becf7221 */ /* 0x000fe20000010000 */
[C---:B------:R-:W-:Y:S01]  /*66f0*/  FMUL.FTZ R5, R138.reuse, -R189 ;  /* 0x800000bd8a057220 */ /* 0x040fe20000410000 */
[----:B------:R0:W-:Y:S01]  /*6700*/  STS [R3+0x440], R4 ;  /* 0x0004400403007388 */ /* 0x0001e20000000800 */
[----:B-1----:R-:W-:Y:S01]  /*6710*/  FMUL.FTZ R150, R141, R209 ;  /* 0x000000d18d967220 */ /* 0x002fe20000410000 */
[-C--:B------:R-:W-:Y:S01]  /*6720*/  FMUL.FTZ R138, R138, -R207.reuse ;  /* 0x800000cf8a8a7220 */ /* 0x080fe20000410000 */
[-C--:B------:R-:W-:Y:S01]  /*6730*/  FFMA.FTZ R5, R136, R207.reuse, -R5 ;  /* 0x000000cf88057223 */ /* 0x080fe20000010805 */
[----:B------:R-:W-:Y:S01]  /*6740*/  FMUL.FTZ R37, R92, R207 ;  /* 0x000000cf5c257220 */ /* 0x000fe20000410000 */
[C---:B--2---:R-:W-:Y:S01]  /*6750*/  FMUL.FTZ R146, R145.reuse, R213 ;  /* 0x000000d591927220 */ /* 0x044fe20000410000 */
[----:B------:R-:W-:Y:S01]  /*6760*/  FFMA.FTZ R138, R136, R189, R138 ;  /* 0x000000bd888a7223 */ /* 0x000fe2000001008a */
[----:B------:R-:W-:Y:S01]  /*6770*/  FADD.FTZ R181, R192, R5 ;  /* 0x00000005c0b57221 */ /* 0x000fe20000010000 */
[C---:B------:R-:W-:Y:S01]  /*6780*/  FMUL.FTZ R5, R116.reuse, R213 ;  /* 0x000000d574057220 */ /* 0x040fe20000410000 */
[-C--:B------:R-:W-:Y:S01]  /*6790*/  FMUL.FTZ R142, R145, R37.reuse ;  /* 0x00000025918e7220 */ /* 0x080fe20000410000 */
[----:B------:R-:W-:Y:S01]  /*67a0*/  FADD.FTZ R191, -R191, R138 ;  /* 0x0000008abfbf7221 */ /* 0x000fe20000010100 */
[-C--:B0-----:R-:W-:Y:S01]  /*67b0*/  FMUL.FTZ R4, R116, R37.reuse ;  /* 0x0000002574047220 */ /* 0x081fe20000410000 */
[----:B------:R-:W-:Y:S01]  /*67c0*/  FFMA.FTZ R217, R118, R37, R5 ;  /* 0x0000002576d97223 */ /* 0x000fe20000010005 */
[----:B------:R-:W-:Y:S01]  /*67d0*/  IADD3 R37, -R28, R95, RZ ;  /* 0x0000005f1c257210 */ /* 0x000fe20007ffe1ff */
[C---:B------:R-:W-:Y:S01]  /*67e0*/  FMUL.FTZ R5, R132.reuse, -R191 ;  /* 0x800000bf84057220 */ /* 0x040fe20000410000 */
[----:B------:R-:W-:Y:S01]  /*67f0*/  FMUL.FTZ R132, R132, -R181 ;  /* 0x800000b584847220 */ /* 0x000fe20000410000 */
[----:B------:R-:W-:Y:S01]  /*6800*/  FMUL.FTZ R136, R94, R191 ;  /* 0x000000bf5e887220 */ /* 0x000fe20000410000 */
[----:B------:R-:W-:Y:S01]  /*6810*/  FFMA.FTZ R219, R118, R213, -R4 ;  /* 0x000000d576db7223 */ /* 0x000fe20000010804 */
[C---:B------:R-:W-:Y:S01]  /*6820*/  FFMA.FTZ R5, R134.reuse, R181, -R5 ;  /* 0x000000b586057223 */ /* 0x040fe20000010805 */
[----:B------:R-:W-:Y:S01]  /*6830*/  FFMA.FTZ R134, R134, R191, R132 ;  /* 0x000000bf86867223 */ /* 0x000fe20000010084 */
[----:B------:R-:W-:Y:S01]  /*6840*/  FMUL.FTZ R4, R94, R181 ;  /* 0x000000b55e047220 */ /* 0x000fe20000410000 */
[----:B------:R0:W-:Y:S01]  /*6850*/  STS [R3+0x43c], R150 ;  /* 0x00043c9603007388 */ /* 0x0001e20000000800 */
[----:B------:R-:W-:Y:S01]  /*6860*/  FADD.FTZ R132, R2, R5 ;  /* 0x0000000502847221 */ /* 0x000fe20000010000 */
[----:B------:R-:W-:Y:S01]  /*6870*/  FADD.FTZ R183, -R183, R134 ;  /* 0x00000086b7b77221 */ /* 0x000fe20000010100 */
[----:B------:R-:W-:Y:S01]  /*6880*/  LEA R134, R37, -R72, 0x1 ;  /* 0x8000004825867211 */ /* 0x000fe200078e08ff */
[C---:B------:R-:W-:Y:S01]  /*6890*/  FMUL.FTZ R2, R40.reuse, R136 ;  /* 0x0000008828027220 */ /* 0x040fe20000410000 */
[-C--:B------:R-:W-:Y:S01]  /*68a0*/  FMUL.FTZ R138, R155, R4.reuse ;  /* 0x000000049b8a7220 */ /* 0x080fe20000410000 */
[-C--:B------:R-:W-:Y:S01]  /*68b0*/  FMUL.FTZ R5, R40, R4.reuse ;  /* 0x0000000428057220 */ /* 0x080fe20000410000 */
[----:B------:R-:W-:Y:S01]  /*68c0*/  ISETP.GE.AND P1, PT, R134, 0x1, PT ;  /* 0x000000018600780c */ /* 0x000fe20003f26270 */
[C---:B------:R-:W-:Y:S01]  /*68d0*/  FFMA.FTZ R213, R41.reuse, R4, R2 ;  /* 0x0000000429d57223 */ /* 0x040fe20000010002 */
[C---:B------:R-:W-:Y:S01]  /*68e0*/  FMUL.FTZ R4, R96.reuse, R183 ;  /* 0x000000b760047220 */ /* 0x040fe20000410000 */
[----:B------:R-:W-:Y:S01]  /*68f0*/  FMUL.FTZ R2, R96, R132 ;  /* 0x0000008460027220 */ /* 0x000fe20000410000 */
[----:B------:R1:W-:Y:S01]  /*6900*/  STS [R3+0x430], R142 ;  /* 0x0004308e03007388 */ /* 0x0003e20000000800 */
[-C--:B------:R-:W-:Y:S01]  /*6910*/  FFMA.FTZ R215, R41, R136.reuse, -R5 ;  /* 0x0000008829d77223 */ /* 0x080fe20000010805 */
[----:B0-----:R-:W-:Y:S01]  /*6920*/  FMUL.FTZ R150, R155, R136 ;  /* 0x000000889b967220 */ /* 0x001fe20000410000 */
[C---:B------:R-:W-:Y:S01]  /*6930*/  FMUL.FTZ R136, R38.reuse, R4 ;  /* 0x0000000426887220 */ /* 0x040fe20000410000 */
[----:B------:R0:W-:Y:S01]  /*6940*/  STS [R3+0x434], R146 ;  /* 0x0004349203007388 */ /* 0x0001e20000000800 */
[----:B------:R-:W-:-:S02]  /*6950*/  FMUL.FTZ R5, R38, R2 ;  /* 0x0000000226057220 */ /* 0x000fc40000410000 */
[-C--:B------:R-:W-:Y:S01]  /*6960*/  FFMA.FTZ R136, R39, R2.reuse, R136 ;  /* 0x0000000227887223 */ /* 0x080fe20000010088 */
[----:B------:R2:W-:Y:S01]  /*6970*/  STS [R3+0x428], R138 ;  /* 0x0004288a03007388 */ /* 0x0005e20000000800 */
[C---:B-1----:R-:W-:Y:S02]  /*6980*/  FMUL.FTZ R142, R157.reuse, R2 ;  /* 0x000000029d8e7220 */ /* 0x042fe40000410000 */
[----:B------:R-:W-:Y:S01]  /*6990*/  FADD.FTZ R136, RZ, R136 ;  /* 0x00000088ff887221 */ /* 0x000fe20000010000 */
[----:B------:R1:W-:Y:S01]  /*69a0*/  STS [R3+0x42c], R150 ;  /* 0x00042c9603007388 */ /* 0x0003e20000000800 */
[----:B0-----:R-:W-:-:S03]  /*69b0*/  FMUL.FTZ R146, R157, R4 ;  /* 0x000000049d927220 */ /* 0x001fc60000410000 */
[----:B------:R1:W-:Y:S01]  /*69c0*/  STS [R3+0x420], R142 ;  /* 0x0004208e03007388 */ /* 0x0003e20000000800 */
[----:B--2---:R-:W-:-:S03]  /*69d0*/  FFMA.FTZ R138, R39, R4, -R5 ;  /* 0x00000004278a7223 */ /* 0x004fc60000010805 */
        /* <DEDUP_REMOVED lines=28> */
.L_x_16023:
[----:B------:R-:W-:Y:S05]  /*6ba0*/  BSYNC B0 ;  /* 0x0000000000007941 */ /* 0x000fea0003800000 */
.L_x_16022:
        /* <DEDUP_REMOVED lines=60> */
.L_x_16025:
[----:B------:R-:W-:Y:S05]  /*6f70*/  BSYNC B0 ;  /* 0x0000000000007941 */ /* 0x000fea0003800000 */
.L_x_16024:
[----:B01----:R0:W1:Y:S01]  /*6f80*/  LDS R5, [R7+0x520] ;  /* 0x0005200007057984 */ /* 0x0030620000000800 */
[----:B------:R-:W-:Y:S01]  /*6f90*/  BSSY B0, `(.L_x_16026) ;  /* 0x0000004000007945 */ /* 0x000fe20003800000 */
[----:B------:R-:W-:-:S03]  /*6fa0*/  LEA R4, R201, UR7, 0x2 ;  /* 0x00000007c9047c11 */ /* 0x000fc6000f8e10ff */
[----:B------:R-:W-:Y:S05]  /*6fb0*/  @!P2 BRA `(.L_x_16027) ;  /* 0x000000000004a947 */ /* 0x000fea0003800000 */
[----:B-1----:R2:W-:Y:S02]  /*6fc0*/  REDG.E.ADD.F32.FTZ.RN.STRONG.GPU desc[UR12][R2.64+-0x700], R5 ;  /* 0xfff90005020079a6 */ /* 0x0025e4000c10f38c */
.L_x_16027:
[----:B------:R-:W-:Y:S05]  /*6fd0*/  BSYNC B0 ;  /* 0x0000000000007941 */ /* 0x000fea0003800000 */
.L_x_16026:
[----:B-12---:R1:W2:Y:S01]  /*6fe0*/  LDS R5, [R4+0x5a0] ;  /* 0x0005a00004057984 */ /* 0x0062a20000000800 */
[----:B------:R-:W-:Y:S01]  /*6ff0*/  BSSY B0, `(.L_x_16028) ;  /* 0x0000005000007945 */ /* 0x000fe20003800000 */
[C---:B0-----:R-:W-:Y:S02]  /*7000*/  IADD3 R7, R72.reuse, 0x80, RZ ;  /* 0x0000008048077810 */ /* 0x041fe40007ffe0ff */
[----:B------:R-:W-:Y:S01]  /*7010*/  IADD3 R201, R72, 0xa0, RZ ;  /* 0x000000a048c97810 */ /* 0x000fe20007ffe0ff */
[----:B------:R-:W-:Y:S06]  /*7020*/  @!P3 BRA `(.L_x_16029) ;  /* 0x000000000004b947 */ /* 0x000fec0003800000 */
[----:B--2---:R0:W-:Y:S02]  /*7030*/  REDG.E.ADD.F32.FTZ.RN.STRONG.GPU desc[UR12][R2.64+-0x680], R5 ;  /* 0xfff98005020079a6 */ /* 0x0041e4000c10f38c */
.L_x_16029:
[----:B------:R-:W-:Y:S05]  /*7040*/  BSYNC B0 ;  /* 0x0000000000007941 */ /* 0x000fea0003800000 */
.L_x_16028:
        /* <DEDUP_REMOVED lines=17> */
.L_x_16031:
[----:B------:R-:W-:Y:S05]  /*7160*/  BSYNC B0 ;  /* 0x0000000000007941 */ /* 0x000fea0003800000 */
.L_x_16030:
[----:B01----:R0:W1:Y:S01]  /*7170*/  LDS R5, [R201+0x6a0] ;  /* 0x0006a000c9057984 */ /* 0x0030620000000800 */
[----:B------:R-:W-:Y:S01]  /*7180*/  BSSY B0, `(.L_x_16032) ;  /* 0x0000006000007945 */ /* 0x000fe20003800000 */
[----:B------:R-:W-:Y:S02]  /*7190*/  IADD3 R7, R72, 0x100, RZ ;  /* 0x0000010048077810 */ /* 0x000fe40007ffe0ff */
[----:B------:R-:W-:Y:S02]  /*71a0*/  LEA.HI.SX32 R203, R203, R72, 0x1b ;  /* 0x00000048cbcb7211 */ /* 0x000fe400078fdaff */
[----:B------:R-:W-:Y:S01]  /*71b0*/  LEA R4, R4, UR7, 0x2 ;  /* 0x0000000704047c11 */ /* 0x000fe2000f8e10ff */
[----:B------:R-:W-:Y:S06]  /*71c0*/  @!P1 BRA `(.L_x_16033) ;  /* 0x0000000000049947 */ /* 0x000fec0003800000 */
[----:B-1----:R2:W-:Y:S02]  /*71d0*/  REDG.E.ADD.F32.FTZ.RN.STRONG.GPU desc[UR12][R2.64+-0x580], R5 ;  /* 0xfffa8005020079a6 */ /* 0x0025e4000c10f38c */
.L_x_16033:
[----:B------:R-:W-:Y:S05]  /*71e0*/  BSYNC B0 ;  /* 0x0000000000007941 */ /* 0x000fea0003800000 */
.L_x_16032:
[----:B-12---:R1:W2:Y:S01]  /*71f0*/  LDS R5, [R4+0x720] ;  /* 0x0007200004057984 */ /* 0x0062a20000000800 */
[----:B------:R-:W-:Y:S01]  /*7200*/  BSSY B0, `(.L_x_16034) ;  /* 0x0000006000007945 */ /* 0x000fe20003800000 */
[----:B0-----:R-:W-:Y:S02]  /*7210*/  IADD3 R201, R72, 0x120, RZ ;  /* 0x0000012048c97810 */ /* 0x001fe40007ffe0ff */
[----:B------:R-:W-:Y:S02]  /*7220*/  LEA.HI.SX32 R7, R7, R72, 0x1b ;  /* 0x0000004807077211 */ /* 0x000fe400078fdaff */
[----:B------:R-:W-:Y:S01]  /*7230*/  LEA R203, R203, UR7, 0x2 ;  /* 0x00000007cbcb7c11 */ /* 0x000fe2000f8e10ff */
[----:B------:R-:W-:Y:S06]  /*7240*/  @!P2 BRA `(.L_x_16035) ;  /* 0x000000000004a947 */ /* 0x000fec0003800000 */
[----:B--2---:R0:W-:Y:S02]  /*7250*/  REDG.E.ADD.F32.FTZ.RN.STRONG.GPU desc[UR12][R2.64+-0x500], R5 ;  /* 0xfffb0005020079a6 */ /* 0x0041e4000c10f38c */
.L_x_16035:
[----:B------:R-:W-:Y:S05]  /*7260*/  BSYNC B0 ;  /* 0x0000000000007941 */ /* 0x000fea0003800000 */
.L_x_16034:
[----:B0-2---:R0:W2:Y:S01]  /*7270*/  LDS R5, [R203+0x7a0] ;  /* 0x0007a000cb057984 */ /* 0x0050a20000000800 */
[----:B------:R-:W-:Y:S01]  /*7280*/  BSSY B0, `(.L_x_16036) ;  /* 0x0000005000007945 */ /* 0x000fe20003800000 */
[----:B------:R-:W-:Y:S02]  /*7290*/  LEA.HI.SX32 R201, R201, R72, 0x1b ;  /* 0x00000048c9c97211 */ /* 0x000fe400078fdaff */
[----:B------:R-:W-:Y:S01]  /*72a0*/  LEA R7, R7, UR7, 0x2 ;  /* 0x0000000707077c11 */ /* 0x000fe2000f8e10ff */
[----:B------:R-:W-:Y:S06]  /*72b0*/  @!P3 BRA `(.L_x_16037) ;  /* 0x000000000004b947 */ /* 0x000fec0003800000 */
[----:B--2---:R3:W-:Y:S02]  /*72c0*/  REDG.E.ADD.F32.FTZ.RN.STRONG.GPU desc[UR12][R2.64+-0x480], R5 ;  /* 0xfffb8005020079a6 */ /* 0x0047e4000c10f38c */
.L_x_16037:
[----:B------:R-:W-:Y:S05]  /*72d0*/  BSYNC B0 ;  /* 0x0000000000007941 */ /* 0x000fea0003800000 */
.L_x_16036:
[----:B--23--:R2:W3:Y:S01]  /*72e0*/  LDS R5, [R7+0x820] ;  /* 0x0008200007057984 */ /* 0x00c4e20000000800 */
[----:B------:R-:W-:Y:S01]  /*72f0*/  BSSY B0, `(.L_x_16038) ;  /* 0x0000004000007945 */ /* 0x000fe20003800000 */
[----:B-1----:R-:W-:-:S03]  /*7300*/  LEA R4, R201, UR7, 0x2 ;  /* 0x00000007c9047c11 */ /* 0x002fc6000f8e10ff */
[----:B------:R-:W-:Y:S05]  /*7310*/  @!P4 BRA `(.L_x_16039) ;  /* 0x000000000004c947 */ /* 0x000fea0003800000 */
[----:B---3--:R1:W-:Y:S02]  /*7320*/  REDG.E.ADD.F32.FTZ.RN.STRONG.GPU desc[UR12][R2.64+-0x400], R5 ;  /* 0xfffc0005020079a6 */ /* 0x0083e4000c10f38c */
.L_x_16039:
[----:B------:R-:W-:Y:S05]  /*7330*/  BSYNC B0 ;  /* 0x0000000000007941 */ /* 0x000fea0003800000 */
.L_x_16038:
[----:B-1-3--:R1:W3:Y:S01]  /*7340*/  LDS R5, [R4+0x8a0] ;  /* 0x0008a00004057984 */ /* 0x00a2e20000000800 */
[----:B------:R-:W-:Y:S01]  /*7350*/  BSSY B0, `(.L_x_16040) ;  /* 0x0000005000007945 */ /* 0x000fe20003800000 */
[C---:B--2---:R-:W-:Y:S02]  /*7360*/  IADD3 R7, R72.reuse, 0x140, RZ ;  /* 0x0000014048077810 */ /* 0x044fe40007ffe0ff */
[----:B------:R-:W-:Y:S01]  /*7370*/  IADD3 R201, R72, 0x160, RZ ;  /* 0x0000016048c97810 */ /* 0x000fe20007ffe0ff */
[----:B------:R-:W-:Y:S06]  /*7380*/  @!P5 BRA `(.L_x_16041) ;  /* 0x000000000004d947 */ /* 0x000fec0003800000 */
[----:B---3--:R2:W-:Y:S02]  /*7390*/  REDG.E.ADD.F32.FTZ.RN.STRONG.GPU desc[UR12][R2.64+-0x380], R5 ;  /* 0xfffc8005020079a6 */ /* 0x0085e4000c10f38c */
.L_x_16041:
[----:B------:R-:W-:Y:S05]  /*73a0*/  BSYNC B0 ;  /* 0x0000000000007941 */ /* 0x000fea0003800000 */
.L_x_16040:
        /* <DEDUP_REMOVED lines=17> */
.L_x_16043:
[----:B------:R-:W-:Y:S05]  /*74c0*/  BSYNC B0 ;  /* 0x0000000000007941 */ /* 0x000fea0003800000 */
.L_x_16042:
[----:B01----:R0:W1:Y:S01]  /*74d0*/  LDS R5, [R201+0x9a0] ;  /* 0x0009a000c9057984 */ /* 0x0030620000000800 */
[----:B------:R-:W-:Y:S01]  /*74e0*/  BSSY B0, `(.L_x_16044) ;  /* 0x0000006000007945 */ /* 0x000fe20003800000 */
[----:B------:R-:W-:Y:S02]  /*74f0*/  IADD3 R7, R72, 0x1c0, RZ ;  /* 0x000001c048077810 */ /* 0x000fe40007ffe0ff */
[----:B------:R-:W-:Y:S02]  /*7500*/  LEA.HI.SX32 R203, R203, R72, 0x1b ;  /* 0x00000048cbcb7211 */ /* 0x000fe400078fdaff */
[----:B------:R-:W-:Y:S01]  /*7510*/  LEA R4, R4, UR7, 0x2 ;  /* 0x0000000704047c11 */ /* 0x000fe2000f8e10ff */
[----:B------:R-:W-:Y:S06]  /*7520*/  @!P1 BRA `(.L_x_16045) ;  /* 0x0000000000049947 */ /* 0x000fec0003800000 */
[----:B-1----:R2:W-:Y:S02]  /*7530*/  REDG.E.ADD.F32.FTZ.RN.STRONG.GPU desc[UR12][R2.64+-0x280], R5 ;  /* 0xfffd8005020079a6 */ /* 0x0025e4000c10f38c */
.L_x_16045:
[----:B------:R-:W-:Y:S05]  /*7540*/  BSYNC B0 ;  /* 0x0000000000007941 */ /* 0x000fea0003800000 */
.L_x_16044:
[----:B-12---:R1:W2:Y:S01]  /*7550*/  LDS R5, [R4+0xa20] ;  /* 0x000a200004057984 */ /* 0x0062a20000000800 */
[----:B------:R-:W-:Y:S01]  /*7560*/  BSSY B0, `(.L_x_16046) ;  /* 0x0000006000007945 */ /* 0x000fe20003800000 */
[----:B0-----:R-:W-:Y:S02]  /*7570*/  IADD3 R201, R72, 0x1e0, RZ ;  /* 0x000001e048c97810 */ /* 0x001fe40007ffe0ff */
[----:B------:R-:W-:Y:S02]  /*7580*/  LEA.HI.SX32 R7, R7, R72, 0x1b ;  /* 0x0000004807077211 */ /* 0x000fe400078fdaff */
[----:B------:R-:W-:Y:S01]  /*7590*/  LEA R203, R203, UR7, 0x2 ;  /* 0x00000007cbcb7c11 */ /* 0x000fe2000f8e10ff */
[----:B------:R-:W-:Y:S06]  /*75a0*/  @!P2 BRA `(.L_x_16047) ;  /* 0x000000000004a947 */ /* 0x000fec0003800000 */
[----:B--2---:R0:W-:Y:S02]  /*75b0*/  REDG.E.ADD.F32.FTZ.RN.STRONG.GPU desc[UR12][R2.64+-0x200], R5 ;  /* 0xfffe0005020079a6 */ /* 0x0041e4000c10f38c */
.L_x_16047:
[----:B------:R-:W-:Y:S05]  /*75c0*/  BSYNC B0 ;  /* 0x0000000000007941 */ /* 0x000fea0003800000 */
.L_x_16046:
[----:B0-2---:R0:W2:Y:S01]  /*75d0*/  LDS R5, [R203+0xaa0] ;  /* 0x000aa000cb057984 */ /* 0x0050a20000000800 */
[----:B------:R-:W-:Y:S01]  /*75e0*/  BSSY B0, `(.L_x_16048) ;  /* 0x0000005000007945 */ /* 0x000fe20003800000 */
[----:B------:R-:W-:Y:S02]  /*75f0*/  LEA.HI.SX32 R201, R201, R72, 0x1b ;  /* 0x00000048c9c97211 */ /* 0x000fe400078fdaff */
[----:B------:R-:W-:Y:S01]  /*7600*/  LEA R7, R7, UR7, 0x2 ;  /* 0x0000000707077c11 */ /* 0x000fe2000f8e10ff */
[----:B------:R-:W-:Y:S06]  /*7610*/  @!P3 BRA `(.L_x_16049) ;  /* 0x000000000004b947 */ /* 0x000fec0003800000 */
[----:B--2---:R3:W-:Y:S02]  /*7620*/  REDG.E.ADD.F32.FTZ.RN.STRONG.GPU desc[UR12][R2.64+-0x180], R5 ;  /* 0xfffe8005020079a6 */ /* 0x0047e4000c10f38c */
.L_x_16049:
[----:B------:R-:W-:Y:S05]  /*7630*/  BSYNC B0 ;  /* 0x0000000000007941 */ /* 0x000fea0003800000 */
.L_x_16048:
[----:B--23--:R2:W3:Y:S01]  /*7640*/  LDS R5, [R7+0xb20] ;  /* 0x000b200007057984 */ /* 0x00c4e20000000800 */
[----:B------:R-:W-:Y:S01]  /*7650*/  BSSY B0, `(.L_x_16050) ;  /* 0x0000004000007945 */ /* 0x000fe20003800000 */
[----:B------:R-:W-:-:S03]  /*7660*/  LEA R201, R201, UR7, 0x2 ;  /* 0x00000007c9c97c11 */ /* 0x000fc6000f8e10ff */
[----:B------:R-:W-:Y:S05]  /*7670*/  @!P4 BRA `(.L_x_16051) ;  /* 0x000000000004c947 */ /* 0x000fea0003800000 */
[----:B---3--:R4:W-:Y:S02]  /*7680*/  REDG.E.ADD.F32.FTZ.RN.STRONG.GPU desc[UR12][R2.64+-0x100], R5 ;  /* 0xffff0005020079a6 */ /* 0x0089e4000c10f38c */
.L_x_16051:
[----:B------:R-:W-:Y:S05]  /*7690*/  BSYNC B0 ;  /* 0x0000000000007941 */ /* 0x000fea0003800000 */
.L_x_16050:
[----:B---34-:R3:W4:Y:S01]  /*76a0*/  LDS R5, [R201+0xba0] ;  /* 0x000ba000c9057984 */ /* 0x0187220000000800 */
[----:B------:R-:W-:Y:S04]  /*76b0*/  BSSY B0, `(.L_x_16052) ;  /* 0x0000003000007945 */ /* 0x000fe80003800000 */
[----:B------:R-:W-:Y:S05]  /*76c0*/  @!P5 BRA `(.L_x_16053) ;  /* 0x000000000004d947 */ /* 0x000fea0003800000 */
[----:B----4-:R4:W-:Y:S02]  /*76d0*/  REDG.E.ADD.F32.FTZ.RN.STRONG.GPU desc[UR12][R2.64+-0x80], R5 ;  /* 0xffff8005020079a6 */ /* 0x0109e4000c10f38c */
.L_x_16053:
[----:B------:R-:W-:Y:S05]  /*76e0*/  BSYNC B0 ;  /* 0x0000000000007941 */ /* 0x000fea0003800000 */
.L_x_16052:
        /* <DEDUP_REMOVED lines=12> */
[----:B------:R-:W-:Y:S01]  /*77b0*/  ISETP.NE.AND P3, PT, R72, RZ, PT ;  /* 0x000000ff4800720c */ /* 0x000fe20003f65270 */
[----:B------:R-:W4:Y:S01]  /*77c0*/  SHFL.DOWN PT, R3, R4, 0x1, 0x1f ;  /* 0x08201f0004037f89 */ /* 0x000f2200000e0000 */
[----:B------:R-:W-:Y:S01]  /*77d0*/  FFMA.FTZ R125, R96, R112, R125 ;  /* 0x00000070607d7223 */ /* 0x000fe2000001007d */
[----:B-1----:R-:W-:Y:S01]  /*77e0*/  @!P1 FADD.FTZ R5, R5, R2 ;  /* 0x0000000205059221 */ /* 0x002fe20000010000 */
[----:B---3--:R-:W-:-:S04]  /*77f0*/  @!P1 FADD.FTZ R6, R6, R201 ;  /* 0x000000c906069221 */ /* 0x008fc80000010000 */
[----:B------:R-:W1:Y:S01]  /*7800*/  SHFL.DOWN PT, R2, R5, 0x2, 0x1f ;  /* 0x08401f0005027f89 */ /* 0x000e6200000e0000 */
[----:B--2---:R-:W-:-:S03]  /*7810*/  @!P1 FADD.FTZ R7, R7, R36 ;  /* 0x0000002407079221 */ /* 0x004fc60000010000 */
[----:B------:R-:W2:Y:S01]  /*7820*/  SHFL.DOWN PT, R209, R6, 0x2, 0x1f ;  /* 0x08401f0006d17f89 */ /* 0x000ea200000e0000 */
[----:B----4-:R-:W-:-:S03]  /*7830*/  @!P1 FADD.FTZ R4, R3, R4 ;  /* 0x0000000403049221 */ /* 0x010fc60000010000 */
[----:B------:R-:W3:Y:S01]  /*7840*/  SHFL.DOWN PT, R36, R7, 0x2, 0x1f ;  /* 0x08401f0007247f89 */ /* 0x000ee200000e0000 */
[----:B------:R-:W-:Y:S01]  /*7850*/  ISETP.GT.AND P1, PT, R70, 0x1d, PT ;  /* 0x0000001d4600780c */ /* 0x000fe20003f24270 */
[----:B------:R-:W-:Y:S02]  /*7860*/  FMUL.FTZ R3, R9, R187 ;  /* 0x000000bb09037220 */ /* 0x000fe40000410000 */
[----:B0-----:R-:W0:Y:S02]  /*7870*/  SHFL.DOWN PT, R203, R4, 0x2, 0x1f ;  /* 0x08401f0004cb7f89 */ /* 0x001e2400000e0000 */
[----:B------:R-:W-:-:S04]  /*7880*/  FFMA.FTZ R3, R8, R179, -R3 ;  /* 0x000000b308037223 */ /* 0x000fc80000010803 */
[----:B------:R-:W-:Y:S01]  /*7890*/  FMUL.FTZ R201, R166, R3 ;  /* 0x00000003a6c97220 */ /* 0x000fe20000410000 */
[----:B------:R-:W-:-:S03]  /*78a0*/  FMUL.FTZ R3, R9, R177 ;  /* 0x000000b109037220 */ /* 0x000fc60000410000 */
[----:B-1----:R-:W-:Y:S01]  /*78b0*/  @!P1 FADD.FTZ R5, R5, R2 ;  /* 0x0000000205059221 */ /* 0x002fe20000010000 */
[-C--:B------:R-:W-:Y:S01]  /*78c0*/  FMUL.FTZ R2, R171, R179.reuse ;  /* 0x000000b3ab027220 */ /* 0x080fe20000410000 */
[----:B------:R-:W-:Y:S01]  /*78d0*/  FMUL.FTZ R179, R9, R179 ;  /* 0x000000b309b37220 */ /* 0x000fe20000410000 */
[----:B--2---:R-:W-:Y:S02]  /*78e0*/  @!P1 FADD.FTZ R6, R6, R209 ;  /* 0x000000d106069221 */ /* 0x004fe40000010000 */
[----:B------:R-:W1:Y:S01]  /*78f0*/  SHFL.DOWN PT, R114, R5, 0x4, 0x1f ;  /* 0x08801f0005727f89 */ /* 0x000e6200000e0000 */
[CC--:B------:R-:W-:Y:S01]  /*7900*/  FFMA.FTZ R179, R8.reuse, R187.reuse, R179 ;  /* 0x000000bb08b37223 */ /* 0x0c0fe200000100b3 */
[----:B---3--:R-:W-:Y:S01]  /*7910*/  @!P1 FADD.FTZ R7, R7, R36 ;  /* 0x0000002407079221 */ /* 0x008fe20000010000 */
[----:B------:R-:W-:Y:S01]  /*7920*/  FFMA.FTZ R36, R169, R187, R2 ;  /* 0x000000bba9247223 */ /* 0x000fe20000010002 */
[-C--:B------:R-:W-:Y:S01]  /*7930*/  FFMA.FTZ R169, R8, R173.reuse, -R3 ;  /* 0x000000ad08a97223 */ /* 0x080fe20000010803 */
[----:B------:R-:W-:Y:S01]  /*7940*/  FMUL.FTZ R3, R9, R173 ;  /* 0x000000ad09037220 */ /* 0x000fe20000410000 */
[----:B0-----:R-:W-:Y:S01]  /*7950*/  @!P1 FADD.FTZ R4, R4, R203 ;  /* 0x000000cb04049221 */ /* 0x001fe20000010000 */
[----:B------:R-:W0:Y:S01]  /*7960*/  SHFL.DOWN PT, R134, R7, 0x4, 0x1f ;  /* 0x08801f0007867f89 */ /* 0x000e2200000e0000 */
[----:B------:R-:W-:Y:S01]  /*7970*/  ISETP.GT.AND P1, PT, R70, 0x1b, PT ;  /* 0x0000001b4600780c */ /* 0x000fe20003f24270 */
[----:B------:R-:W-:Y:S01]  /*7980*/  FFMA.FTZ R164, R164, R179, R201 ;  /* 0x000000b3a4a47223 */ /* 0x000fe200000100c9 */
[----:B------:R-:W-:Y:S01]  /*7990*/  FMUL.FTZ R2, R161, R173 ;  /* 0x000000ada1027220 */ /* 0x000fe20000410000 */
[----:B------:R-:W2:Y:S01]  /*79a0*/  SHFL.DOWN PT, R203, R6, 0x4, 0x1f ;  /* 0x08801f0006cb7f89 */ /* 0x000ea200000e0000 */
[----:B------:R-:W-:Y:S01]  /*79b0*/  FMUL.FTZ R169, R160, R169 ;  /* 0x000000a9a0a97220 */ /* 0x000fe20000410000 */
[-C--:B------:R-:W-:Y:S01]  /*79c0*/  FFMA.FTZ R3, R8, R177.reuse, R3 ;  /* 0x000000b108037223 */ /* 0x080fe20000010003 */
[-C--:B------:R-:W-:Y:S01]  /*79d0*/  FFMA.FTZ R163, R163, R36.reuse, R164 ;  /* 0x00000024a3a37223 */ /* 0x080fe200000100a4 */
[----:B------:R-:W3:Y:S01]  /*79e0*/  SHFL.DOWN PT, R171, R4, 0x4, 0x1f ;  /* 0x08801f0004ab7f89 */ /* 0x000ee200000e0000 */
[----:B------:R-:W-:Y:S01]  /*79f0*/  FFMA.FTZ R111, R82, R36, R111 ;  /* 0x00000024526f7223 */ /* 0x000fe2000001006f */
[----:B------:R-:W-:Y:S01]  /*7a00*/  FFMA.FTZ R36, R167, R177, R2 ;  /* 0x000000b1a7247223 */ /* 0x000fe20000010002 */
[----:B------:R-:W-:Y:S01]  /*7a10*/  FFMA.FTZ R162, R162, R3, R169 ;  /* 0x00000003a2a27223 */ /* 0x000fe200000100a9 */
[----:B------:R-:W-:Y:S01]  /*7a20*/  FMUL.FTZ R3, R9, R193 ;  /* 0x000000c109037220 */ /* 0x000fe20000410000 */
[----:B------:R-:W-:Y:S01]  /*7a30*/  FADD.FTZ R110, R163, R110 ;  /* 0x0000006ea36e7221 */ /* 0x000fe20000010000 */
[-C--:B------:R-:W-:Y:S01]  /*7a40*/  FMUL.FTZ R2, R127, R175.reuse ;  /* 0x000000af7f027220 */ /* 0x080fe20000410000 */
[-C--:B------:R-:W-:Y:S01]  /*7a50*/  FFMA.FTZ R162, R165, R36.reuse, R162 ;  /* 0x00000024a5a27223 */ /* 0x080fe200000100a2 */
[----:B-1----:R-:W-:Y:S01]  /*7a60*/  @!P1 FADD.FTZ R5, R5, R114 ;  /* 0x0000007205059221 */ /* 0x002fe20000010000 */
[----:B------:R-:W-:Y:S01]  /*7a70*/  FFMA.FTZ R127, R8, R175, -R3 ;  /* 0x000000af087f7223 */ /* 0x000fe20000010803 */
[----:B------:R-:W-:Y:S01]  /*7a80*/  FMUL.FTZ R3, R9, R195 ;  /* 0x000000c309037220 */ /* 0x000fe20000410000 */
[----:B------:R-:W-:Y:S01]  /*7a90*/  FFMA.FTZ R113, R84, R36, R113 ;  /* 0x0000002454717223 */ /* 0x000fe20000010071 */
[----:B------:R-:W-:Y:S01]  /*7aa0*/  FFMA.FTZ R36, R129, R193, R2 ;  /* 0x000000c181247223 */ /* 0x000fe20000010002 */
[----:B------:R-:W1:Y:S01]  /*7ab0*/  SHFL.DOWN PT, R114, R5, 0x8, 0x1f ;  /* 0x09001f0005727f89 */ /* 0x000e6200000e0000 */
[----:B------:R-:W-:Y:S01]  /*7ac0*/  FMUL.FTZ R161, R124, R127 ;  /* 0x0000007f7ca17220 */ /* 0x000fe20000410000 */
[-C--:B------:R-:W-:Y:S01]  /*7ad0*/  FFMA.FTZ R127, R8, R197.reuse, -R3 ;  /* 0x000000c5087f7223 */ /* 0x080fe20000010803 */
[----:B0-----:R-:W-:Y:S01]  /*7ae0*/  @!P1 FADD.FTZ R7, R7, R134 ;  /* 0x0000008607079221 */ /* 0x001fe20000010000 */
[-C--:B------:R-:W-:Y:S01]  /*7af0*/  FMUL.FTZ R3, R9, R197.reuse ;  /* 0x000000c509037220 */ /* 0x080fe20000410000 */
[----:B------:R-:W-:Y:S01]  /*7b00*/  FMUL.FTZ R2, R133, R197 ;  /* 0x000000c585027220 */ /* 0x000fe20000410000 */
[----:B------:R-:W-:Y:S01]  /*7b10*/  FMUL.FTZ R129, R128, R127 ;  /* 0x0000007f80817220 */ /* 0x000fe20000410000 */
[----:B--2---:R-:W-:Y:S01]  /*7b20*/  @!P1 FADD.FTZ R6, R6, R203 ;  /* 0x000000cb06069221 */ /* 0x004fe20000010000 */
[----:B------:R-:W0:Y:S01]  /*7b30*/  SHFL.DOWN PT, R134, R7, 0x8, 0x1f ;  /* 0x09001f0007867f89 */ /* 0x000e2200000e0000 */
[-C--:B------:R-:W-:Y:S01]  /*7b40*/  FFMA.FTZ R127, R8, R195.reuse, R3 ;  /* 0x000000c3087f7223 */ /* 0x080fe20000010003 */
[----:B------:R-:W-:Y:S01]  /*7b50*/  FFMA.FTZ R2, R135, R195, R2 ;  /* 0x000000c387027223 */ /* 0x000fe20000010002 */
[----:B---3--:R-:W-:Y:S01]  /*7b60*/  @!P1 FADD.FTZ R4, R4, R171 ;  /* 0x000000ab04049221 */ /* 0x008fe20000010000 */
[----:B------:R-:W2:Y:S01]  /*7b70*/  SHFL.DOWN PT, R165, R6, 0x8, 0x1f ;  /* 0x09001f0006a57f89 */ /* 0x000ea200000e0000 */
[----:B------:R-:W-:Y:S01]  /*7b80*/  ISETP.GT.AND P1, PT, R70, 0x17, PT ;  /* 0x000000174600780c */ /* 0x000fe20003f24270 */
[----:B------:R-:W-:Y:S01]  /*7b90*/  FFMA.FTZ R130, R130, R127, R129 ;  /* 0x0000007f82827223 */ /* 0x000fe20000010081 */
[C---:B------:R-:W-:Y:S01]  /*7ba0*/  FMUL.FTZ R3, R9.reuse, R205 ;  /* 0x000000cd09037220 */ /* 0x040fe20000410000 */
[----:B------:R-:W3:Y:S01]  /*7bb0*/  SHFL.DOWN PT, R163, R4, 0x8, 0x1f ;  /* 0x09001f0004a37f89 */ /* 0x000ee200000e0000 */
[----:B------:R-:W-:Y:S01]  /*7bc0*/  FMUL.FTZ R175, R9, R175 ;  /* 0x000000af09af7220 */ /* 0x000fe20000410000 */
[-C--:B------:R-:W-:Y:S01]  /*7bd0*/  FFMA.FTZ R117, R88, R2.reuse, R117 ;  /* 0x0000000258757223 */ /* 0x080fe20000010075 */
[----:B------:R-:W-:Y:S01]  /*7be0*/  FFMA.FTZ R130, R137, R2, R130 ;  /* 0x0000000289827223 */ /* 0x000fe20000010082 */
[CC--:B------:R-:W-:Y:S01]  /*7bf0*/  FFMA.FTZ R3, R8.reuse, R199.reuse, -R3 ;  /* 0x000000c708037223 */ /* 0x0c0fe20000010803 */
[-C--:B------:R-:W-:Y:S01]  /*7c00*/  FMUL.FTZ R2, R143, R199.reuse ;  /* 0x000000c78f027220 */ /* 0x080fe20000410000 */
[----:B------:R-:W-:Y:S01]  /*7c10*/  FMUL.FTZ R199, R9, R199 ;  /* 0x000000c709c77220 */ /* 0x000fe20000410000 */
[----:B------:R-:W-:Y:S01]  /*7c20*/  FFMA.FTZ R175, R8, R193, R175 ;  /* 0x000000c108af7223 */ /* 0x000fe200000100af */
[----:B------:R-:W-:Y:S01]  /*7c30*/  FMUL.FTZ R3, R120, R3 ;  /* 0x0000000378037220 */ /* 0x000fe20000410000 */
[-C--:B------:R-:W-:Y:S01]  /*7c40*/  FFMA.FTZ R2, R139, R205.reuse, R2 ;  /* 0x000000cd8b027223 */ /* 0x080fe20000010002 */
[----:B-1----:R-:W-:Y:S01]  /*7c50*/  @!P1 FADD.FTZ R5, R5, R114 ;  /* 0x0000007205059221 */ /* 0x002fe20000010000 */
[----:B------:R-:W-:Y:S01]  /*7c60*/  FFMA.FTZ R199, R8, R205, R199 ;  /* 0x000000cd08c77223 */ /* 0x000fe200000100c7 */
[----:B------:R-:W-:Y:S01]  /*7c70*/  FFMA.FTZ R126, R126, R175, R161 ;  /* 0x000000af7e7e7223 */ /* 0x000fe200000100a1 */
[----:B------:R-:W-:Y:S01]  /*7c80*/  FFMA.FTZ R115, R86, R36, R115 ;  /* 0x0000002456737223 */ /* 0x000fe20000010073 */
[----:B------:R-:W-:Y:S01]  /*7c90*/  FFMA.FTZ R119, R90, R2, R119 ;  /* 0x000000025a777223 */ /* 0x000fe20000010077 */
[----:B------:R-:W-:Y:S01]  /*7ca0*/  FFMA.FTZ R122, R122, R199, R3 ;  /* 0x000000c77a7a7223 */ /* 0x000fe20000010003 */
[----:B0-----:R-:W-:Y:S01]  /*7cb0*/  @!P1 FADD.FTZ R7, R7, R134 ;  /* 0x0000008607079221 */ /* 0x001fe20000010000 */
[----:B------:R-:W0:Y:S01]  /*7cc0*/  SHFL.DOWN PT, R120, R5, 0x10, 0x1f ;  /* 0x0a001f0005787f89 */ /* 0x000e2200000e0000 */
[----:B------:R-:W-:Y:S01]  /*7cd0*/  FFMA.FTZ R131, R131, R36, R126 ;  /* 0x0000002483837223 */ /* 0x000fe2000001007e */
[-C--:B------:R-:W-:Y:S01]  /*7ce0*/  FMUL.FTZ R36, R149, R189.reuse ;  /* 0x000000bd95247220 */ /* 0x080fe20000410000 */
[----:B--2---:R-:W-:Y:S01]  /*7cf0*/  @!P1 FADD.FTZ R6, R6, R165 ;  /* 0x000000a506069221 */ /* 0x004fe20000010000 */
[----:B------:R-:W1:Y:S01]  /*7d00*/  SHFL.DOWN PT, R124, R7, 0x10, 0x1f ;  /* 0x0a001f00077c7f89 */ /* 0x000e6200000e0000 */
[----:B------:R-:W-:Y:S01]  /*7d10*/  FFMA.FTZ R141, R141, R2, R122 ;  /* 0x000000028d8d7223 */ /* 0x000fe2000001007a */
[C---:B------:R-:W-:Y:S01]  /*7d20*/  FMUL.FTZ R3, R9.reuse, R189 ;  /* 0x000000bd09037220 */ /* 0x040fe20000410000 */
[----:B---3--:R-:W-:Y:S01]  /*7d30*/  @!P1 FADD.FTZ R4, R4, R163 ;  /* 0x000000a304049221 */ /* 0x008fe20000010000 */
[----:B------:R-:W2:Y:S01]  /*7d40*/  SHFL.DOWN PT, R133, R6, 0x10, 0x1f ;  /* 0x0a001f0006857f89 */ /* 0x000ea200000e0000 */
[C---:B------:R-:W-:Y:S01]  /*7d50*/  FMUL.FTZ R2, R9.reuse, R181 ;  /* 0x000000b509027220 */ /* 0x040fe20000410000 */
[-C--:B------:R-:W-:Y:S01]  /*7d60*/  FMUL.FTZ R127, R9, R207.reuse ;  /* 0x000000cf097f7220 */ /* 0x080fe20000410000 */
[-C--:B------:R-:W-:Y:S01]  /*7d70*/  FFMA.FTZ R114, R147, R207.reuse, R36 ;  /* 0x000000cf93727223 */ /* 0x080fe20000010024 */
[----:B------:R-:W3:Y:S01]  /*7d80*/  SHFL.DOWN PT, R129, R4, 0x10, 0x1f ;  /* 0x0a001f0004817f89 */ /* 0x000ee200000e0000 */
[C---:B------:R-:W-:Y:S01]  /*7d90*/  FFMA.FTZ R207, R8.reuse, R207, R3 ;  /* 0x000000cf08cf7223 */ /* 0x040fe20000010003 */
[-C--:B------:R-:W-:Y:S01]  /*7da0*/  FFMA.FTZ R3, R8, R191.reuse, -R2 ;  /* 0x000000bf08037223 */ /* 0x080fe20000010802 */
[----:B------:R-:W-:Y:S01]  /*7db0*/  ISETP.GT.AND P1, PT, R70, 0xf, PT ;  /* 0x0000000f4600780c */ /* 0x000fe20003f24270 */
[-C--:B------:R-:W-:Y:S01]  /*7dc0*/  FMUL.FTZ R2, R153, R191.reuse ;  /* 0x000000bf99027220 */ /* 0x080fe20000410000 */
[C---:B------:R-:W-:Y:S01]  /*7dd0*/  FMUL.FTZ R191, R9.reuse, R191 ;  /* 0x000000bf09bf7220 */ /* 0x040fe20000410000 */
[----:B------:R-:W-:Y:S01]  /*7de0*/  FMUL.FTZ R40, R40, R3 ;  /* 0x0000000328287220 */ /* 0x000fe20000410000 */
[CC--:B------:R-:W-:Y:S01]  /*7df0*/  FMUL.FTZ R3, R9.reuse, R132.reuse ;  /* 0x0000008409037220 */ /* 0x0c0fe20000410000 */
[C---:B------:R-:W-:Y:S01]  /*7e00*/  FFMA.FTZ R127, R8.reuse, R189, -R127 ;  /* 0x000000bd087f7223 */ /* 0x040fe2000001087f */
[----:B------:R-:W-:Y:S01]  /*7e10*/  FMUL.FTZ R9, R9, R183 ;  /* 0x000000b709097220 */ /* 0x000fe20000410000 */
[C---:B------:R-:W-:Y:S01]  /*7e20*/  FFMA.FTZ R36, R8.reuse, R181, R191 ;  /* 0x000000b508247223 */ /* 0x040fe200000100bf */
[----:B------:R-:W-:Y:S01]  /*7e30*/  FFMA.FTZ R3, R8, R183, -R3 ;  /* 0x000000b708037223 */ /* 0x000fe20000010803 */
[----:B------:R-:W-:Y:S01]  /*7e40*/  FMUL.FTZ R127, R116, R127 ;  /* 0x0000007f747f7220 */ /* 0x000fe20000410000 */
[----:B------:R-:W-:Y:S01]  /*7e50*/  FFMA.FTZ R8, R8, R132, R9 ;  /* 0x0000008408087223 */ /* 0x000fe20000010009 */
        /* <DEDUP_REMOVED lines=15> */
[----:B------:R0:W-:Y:S01]  /*7f50*/  @!P2 STS.128 [UR7+0xc70], R4 ;  /* 0x000c7004ff00a988 */ /* 0x0001e20008000c07 */
[----:B------:R-:W-:Y:S01]  /*7f60*/  FADD.FTZ R106, R141, R106 ;  /* 0x0000006a8d6a7221 */ /* 0x000fe20000010000 */
[----:B------:R-:W-:Y:S01]  /*7f70*/  FFMA.FTZ R121, R92, R114, R121 ;  /* 0x000000725c797223 */ /* 0x000fe20000010079 */
[----:B------:R-:W-:Y:S01]  /*7f80*/  FFMA.FTZ R123, R94, R2, R123 ;  /* 0x000000025e7b7223 */ /* 0x000fe2000001007b */
        /* <DEDUP_REMOVED lines=15> */
.L_x_16055:
[----:B------:R-:W-:Y:S05]  /*8080*/  BSYNC B0 ;  /* 0x0000000000007941 */ /* 0x000fea0003800000 */
.L_x_16054:
[----:B------:R-:W-:Y:S01]  /*8090*/  IADD3 R85, R85, 0x1, RZ ;  /* 0x0000000155557810 */ /* 0x000fe20007ffe0ff */
[----:B------:R-:W-:-:S03]  /*80a0*/  UIADD3 UR5, UP0, UR5, 0x1, URZ ;  /* 0x0000000105057890 */ /* 0x000fc6000ff1e03f */
[----:B------:R-:W-:Y:S01]  /*80b0*/  ISETP.GE.AND P1, PT, R85, UR28, PT ;  /* 0x0000001c55007c0c */ /* 0x000fe2000bf26270 */
[----:B------:R-:W-:-:S12]  /*80c0*/  UIADD3.X UR6, URZ, UR6, URZ, UP0, !UPT ;  /* 0x000000063f067290 */ /* 0x000fd800087fe43f */
[----:B------:R-:W-:Y:S05]  /*80d0*/  @!P1 BRA `(.L_x_16056) ;  /* 0xffffffb0006c9947 */ /* 0x000fea000383ffff */
.L_x_16009:
        /* <DEDUP_REMOVED lines=51> */
.L_x_16058:
[----:B------:R-:W-:Y:S05]  /*8410*/  BSYNC B0 ;  /* 0x0000000000007941 */ /* 0x000fea0003800000 */
.L_x_16057:
        /* <DEDUP_REMOVED lines=64> */
[----:B------:R-:W-:Y:S01]  /*8820*/  LDS.U16 R9, [R58+0x40] ;  /* 0x000040003a097984 */ /* 0x000fe20000000400 */
[----:B------:R-:W-:-:S03]  /*8830*/  IADD3.X R19, R61, -0x1, RZ, P1, !PT ;  /* 0xffffffff3d137810 */ /* 0x000fc60000ffe4ff */
        /* <DEDUP_REMOVED lines=28> */
.L_x_16060:
[----:B------:R-:W-:Y:S05]  /*8a00*/  BSYNC B0 ;  /* 0x0000000000007941 */ /* 0x000fea0003800000 */
.L_x_16059:
        /* <DEDUP_REMOVED lines=37> */
.L_x_16003:
        /* <DEDUP_REMOVED lines=26> */
.L_x_16063:
[----:B------:R-:W-:Y:S05]  /*8e00*/  BSYNC B0 ;  /* 0x0000000000007941 */ /* 0x000fea0003800000 */
.L_x_16062:
        /* <DEDUP_REMOVED lines=29> */
.L_x_16065:
[----:B-1----:R-:W1:Y:S02]  /*8fe0*/  S2R R15, SR_TID.X ;  /* 0x00000000000f7919 */ /* 0x002e640000002100 */
.L_x_16066:
[----:B------:R-:W-:Y:S05]  /*8ff0*/  BSYNC B0 ;  /* 0x0000000000007941 */ /* 0x000fea0003800000 */
.L_x_16064:
        /* <DEDUP_REMOVED lines=22> */
.L_x_16068:
        /* <DEDUP_REMOVED lines=28> */
.L_x_16067:
[----:B------:R-:W-:Y:S05]  /*9320*/  EXIT ;  /* 0x000000000000794d */ /* 0x000fea0003800000 */
.L_x_16069:
        /* <DEDUP_REMOVED lines=13> */
.L_x_19005:


//--------------------- .text._Z25selective_scan_bwd_kernelI32Selective_Scan_bwd_kernel_traitsILi32ELi8ELb0ELb1ELb0ELb1ELb0EN3c108BFloat16ENS1_7complexIfEEEEv12SSMParamsBwd --------------------------
	.section	.text._Z25selective_scan_bwd_kernelI32Selective_Scan_bwd_kernel_traitsILi32ELi8ELb0ELb1ELb0ELb1ELb0EN3c108BFloat16ENS1_7complexIfEEEEv12SSMParamsBwd,"ax",@progbits
	.align	128
        .global         _Z25selective_scan_bwd_kernelI32Selective_Scan_bwd_kernel_traitsILi32ELi8ELb0ELb1ELb0ELb1ELb0EN3c108BFloat16ENS1_7complexIfEEEEv12SSMParamsBwd
        .type           _Z25selective_scan_bwd_kernelI32Selective_Scan_bwd_kernel_traitsILi32ELi8ELb0ELb1ELb0ELb1ELb0EN3c108BFloat16ENS1_7complexIfEEEEv12SSMParamsBwd,@function
        .size           _Z25selective_scan_bwd_kernelI32Selective_Scan_bwd_kernel_traitsILi32ELi8ELb0ELb1ELb0ELb1ELb0EN3c108BFloat16ENS1_7complexIfEEEEv12SSMParamsBwd,(.L_x_19006 - _Z25selective_scan_bwd_kernelI32Selective_Scan_bwd_kernel_traitsILi32ELi8ELb0ELb1ELb0ELb1ELb0EN3c108BFloat16ENS1_7complexIfEEEEv12SSMParamsBwd)
        .other          _Z25selective_scan_bwd_kernelI32Selective_Scan_bwd_kernel_traitsILi32ELi8ELb0ELb1ELb0ELb1ELb0EN3c108BFloat16ENS1_7complexIfEEEEv12SSMParamsBwd,@"STO_CUDA_ENTRY STV_DEFAULT"
_Z25selective_scan_bwd_kernelI32Selective_Scan_bwd_kernel_traitsILi32ELi8ELb0ELb1ELb0ELb1ELb0EN3c108BFloat16ENS1_7complexIfEEEEv12SSMParamsBwd:
.text._Z25selective_scan_bwd_kernelI32Selective_Scan_bwd_kernel_traitsILi32ELi8ELb0ELb1ELb0ELb1ELb0EN3c108BFloat16ENS1_7complexIfEEEEv12SSMParamsBwd:
        /* <DEDUP_REMOVED lines=139> */
.L_x_16139:
        /* <DEDUP_REMOVED lines=66> */
[CC--:B------:R-:W-:Y:S01]  /*0cd0*/  ISETP.GE.AND P6, PT, R22.reuse, R35.reuse, PT ;  /* 0x000000231600720c */ /* 0x0c0fe20003fc6270 */
[----:B------:R-:W-:Y:S01]  /*0ce0*/  IMAD.WIDE R26, R22, 0x2, R88 ;  /* 0x00000002161a7825 */ /* 0x000fe200078e0258 */
[-C--:B------:R-:W-:Y:S02]  /*0cf0*/  ISETP.GE.AND P5, PT, R10, R35.reuse, PT ;  /* 0x000000230a00720c */ /* 0x080fe40003fa6270 */
[----:B------:R-:W-:-:S02]  /*0d00*/  ISETP.GE.AND P4, PT, R12, R35, PT ;  /* 0x000000230c00720c */ /* 0x000fc40003f86270 */
[-C--:B------:R-:W-:Y:S02]  /*0d10*/  ISETP.GE.AND P3, PT, R14, R35.reuse, PT ;  /* 0x000000230e00720c */ /* 0x080fe40003f66270 */
[-C--:B------:R-:W-:Y:S02]  /*0d20*/  ISETP.GE.AND P2, PT, R16, R35.reuse, PT ;  /* 0x000000231000720c */ /* 0x080fe40003f46270 */
[-C--:B------:R-:W-:Y:S02]  /*0d30*/  ISETP.GE.AND P1, PT, R18, R35.reuse, PT ;  /* 0x000000231200720c */ /* 0x080fe40003f26270 */
[----:B------:R-:W-:Y:S02]  /*0d40*/  ISETP.GE.AND P0, PT, R20, R35, PT ;  /* 0x000000231400720c */ /* 0x000fe40003f06270 */
[----:B------:R-:W-:Y:S01]  /*0d50*/  PRMT R10, RZ, 0x7610, R10 ;  /* 0x00007610ff0a7816 */ /* 0x000fe2000000000a */
[----:B--2---:R-:W-:Y:S01]  /*0d60*/  STS.U16 [R80], R5 ;  /* 0x0000000550007388 */ /* 0x004fe20000000400 */
[----:B------:R-:W-:Y:S01]  /*0d70*/  PRMT R12, RZ, 0x7610, R12 ;  /* 0x00007610ff0c7816 */ /* 0x000fe2000000000c */
[----:B------:R-:W-:Y:S01]  /*0d80*/  IMAD.WIDE R2, R22, 0x2, R86 ;  /* 0x0000000216027825 */ /* 0x000fe200078e0256 */
[----:B------:R-:W-:Y:S01]  /*0d90*/  PRMT R13, RZ, 0x7610, R13 ;  /* 0x00007610ff0d7816 */ /* 0x000fe2000000000d */
[----:B---3--:R0:W-:Y:S01]  /*0da0*/  STS.U16 [R79+0x40], R0 ;  /* 0x000040004f007388 */ /* 0x0081e20000000400 */
[----:B------:R-:W-:Y:S01]  /*0db0*/  P2R R14, PR, RZ, 0x20 ;  /* 0x00000020ff0e7803 */ /* 0x000fe20000000000 */
[----:B------:R-:W1:Y:S02]  /*0dc0*/  LDC R20, c[0x0][0x21c] ;  /* 0x00008700ff147b82 */ /* 0x000e640000000800 */
[----:B----4-:R2:W-:Y:S01]  /*0dd0*/  STS.U16 [R78+0x80], R7 ;  /* 0x000080074e007388 */ /* 0x0105e20000000400 */
[----:B0-----:R-:W-:-:S04]  /*0de0*/  SHF.L.U32 R0, R92, 0x3, RZ ;  /* 0x000000035c007819 */ /* 0x001fc800000006ff */
[----:B------:R-:W-:Y:S01]  /*0df0*/  LEA.HI.SX32 R72, R0, R0, 0x1b ;  /* 0x0000000000487211 */ /* 0x000fe200078fdaff */
[----:B------:R0:W-:Y:S03]  /*0e00*/  STS.U16 [R77+0xc0], R4 ;  /* 0x0000c0044d007388 */ /* 0x0001e60000000400 */
[----:B------:R-:W-:Y:S01]  /*0e10*/  LEA R72, R72, UR7, 0x1 ;  /* 0x0000000748487c11 */ /* 0x000fe2000f8e08ff */
        /* <DEDUP_REMOVED lines=15> */
[----:B--2---:R-:W-:Y:S02]  /*0f10*/  PRMT R7, RZ, 0x7610, R7 ;  /* 0x00007610ff077816 */ /* 0x004fe40000000007 */
[----:B0-----:R-:W-:Y:S02]  /*0f20*/  PRMT R4, RZ, 0x7610, R4 ;  /* 0x00007610ff047816 */ /* 0x001fe40000000004 */
        /* <DEDUP_REMOVED lines=25> */
[----:B------:R-:W2:Y:S04]  /*10c0*/  LDS.U16 R5, [R72] ;  /* 0x0000000048057984 */ /* 0x000ea80000000400 */
[----:B------:R-:W-:Y:S04]  /*10d0*/  LDS.U16 R6, [R72+0x2] ;  /* 0x0000020048067984 */ /* 0x000fe80000000400 */
[----:B------:R-:W3:Y:S04]  /*10e0*/  LDS.U16 R7, [R72+0x4] ;  /* 0x0000040048077984 */ /* 0x000ee80000000400 */
[----:B------:R-:W-:Y:S04]  /*10f0*/  LDS.U16 R8, [R72+0x6] ;  /* 0x0000060048087984 */ /* 0x000fe80000000400 */
[----:B------:R-:W4:Y:S04]  /*1100*/  LDS.U16 R4, [R72+0x8] ;  /* 0x0000080048047984 */ /* 0x000f280000000400 */
[----:B------:R-:W-:Y:S04]  /*1110*/  LDS.U16 R10, [R72+0xa] ;  /* 0x00000a00480a7984 */ /* 0x000fe80000000400 */
[----:B------:R-:W1:Y:S04]  /*1120*/  LDS.U16 R9, [R72+0xc] ;  /* 0x00000c0048097984 */ /* 0x000e680000000400 */
[----:B------:R-:W1:Y:S01]  /*1130*/  LDS.U16 R11, [R72+0xe] ;  /* 0x00000e00480b7984 */ /* 0x000e620000000400 */
[----:B------:R-:W-:Y:S01]  /*1140*/  BAR.SYNC.DEFER_BLOCKING 0x0 ;  /* 0x0000000000007b1d */ /* 0x000fe20000010000 */
[----:B0-----:R-:W-:-:S02]  /*1150*/  PRMT R0, RZ, 0x7610, R0 ;  /* 0x00007610ff007816 */ /* 0x001fc40000000000 */
[----:B------:R-:W-:Y:S02]  /*1160*/  PRMT R13, RZ, 0x7610, R13 ;  /* 0x00007610ff0d7816 */ /* 0x000fe4000000000d */
[----:B------:R-:W-:Y:S01]  /*1170*/  PRMT R12, RZ, 0x7610, R12 ;  /* 0x00007610ff0c7816 */ /* 0x000fe2000000000c */
        /* <DEDUP_REMOVED lines=9> */
[----:B------:R-:W4:Y:S01]  /*1210*/  @!P6 LDG.E.U16 R16, desc[UR12][R2.64+0x1c0] ;  /* 0x0001c00c0210e981 */ /* 0x000f22000c1e1500 */
[----:B--2---:R-:W-:-:S05]  /*1220*/  SHF.L.U32 R5, R5, 0x10, RZ ;  /* 0x0000001005057819 */ /* 0x004fca00000006ff */
[----:B-----5:R-:W-:-:S05]  /*1230*/  FADD.FTZ R63, R5, R98 ;  /* 0x00000062053f7221 */ /* 0x020fca0000010000 */
[----:B------:R-:W-:Y:S02]  /*1240*/  FSETP.GTU.FTZ.AND P0, PT, R63, 20, PT ;  /* 0x41a000003f00780b */ /* 0x000fe40003f1c000 */
[----:B---3--:R-:W-:Y:S02]  /*1250*/  SHF.L.U32 R7, R7, 0x10, RZ ;  /* 0x0000001007077819 */ /* 0x008fe400000006ff */
[----:B----4-:R-:W-:Y:S02]  /*1260*/  SHF.L.U32 R59, R4, 0x10, RZ ;  /* 0x00000010043b7819 */ /* 0x010fe400000006ff */
[----:B-1----:R-:W-:Y:S01]  /*1270*/  SHF.L.U32 R9, R9, 0x10, RZ ;  /* 0x0000001009097819 */ /* 0x002fe200000006ff */
[--C-:B------:R-:W-:Y:S02]  /*1280*/  FADD.FTZ R61, R7, R98.reuse ;  /* 0x00000062073d7221 */ /* 0x100fe40000010000 */
[--C-:B------:R-:W-:Y:S01]  /*1290*/  FADD.FTZ R59, R59, R98.reuse ;  /* 0x000000623b3b7221 */ /* 0x100fe20000010000 */
[----:B------:R-:W-:Y:S01]  /*12a0*/  BSSY B0, `(.L_x_16071) ;  /* 0x0000051000007945 */ /* 0x000fe20003800000 */
[----:B------:R-:W-:Y:S01]  /*12b0*/  ISETP.GE.AND P5, PT, R20, 0x1, PT ;  /* 0x000000011400780c */ /* 0x000fe20003fa6270 */
[----:B------:R-:W-:Y:S01]  /*12c0*/  FADD.FTZ R57, R9, R98 ;  /* 0x0000006209397221 */ /* 0x000fe20000010000 */
[----:B------:R-:W-:-:S02]  /*12d0*/  FSETP.GTU.FTZ.AND P4, PT, R61, 20, PT ;  /* 0x41a000003d00780b */ /* 0x000fc40003f9c000 */
[----:B------:R-:W-:Y:S02]  /*12e0*/  FSETP.GTU.FTZ.AND P2, PT, R59, 20, PT ;  /* 0x41a000003b00780b */ /* 0x000fe40003f5c000 */
[----:B------:R-:W-:Y:S02]  /*12f0*/  SHF.L.U32 R7, R67, 0x10, RZ ;  /* 0x0000001043077819 */ /* 0x000fe400000006ff */
[----:B------:R-:W-:Y:S01]  /*1300*/  SHF.L.U32 R11, R11, 0x10, RZ ;  /* 0x000000100b0b7819 */ /* 0x000fe200000006ff */
[----:B------:R-:W-:Y:S04]  /*1310*/  STS.U16 [R80], R15 ;  /* 0x0000000f50007388 */ /* 0x000fe80000000400 */
        /* <DEDUP_REMOVED lines=12> */
[----:B0-----:R-:W-:-:S03]  /*13e0*/  SHF.L.U32 R12, R189, 0x10, RZ ;  /* 0x00000010bd0c7819 */ /* 0x001fc600000006ff */
[----:B------:R-:W0:Y:S01]  /*13f0*/  LDS.U16 R3, [R72+0x8] ;  /* 0x0000080048037984 */ /* 0x000e220000000400 */
[----:B------:R-:W-:-:S03]  /*1400*/  SHF.L.U32 R13, R71, 0x10, RZ ;  /* 0x00000010470d7819 */ /* 0x000fc600000006ff */
[----:B------:R-:W0:Y:S01]  /*1410*/  LDS.U16 R108, [R72+0xa] ;  /* 0x00000a00486c7984 */ /* 0x000e220000000400 */
[----:B-1----:R-:W-:Y:S02]  /*1420*/  SHF.L.U32 R0, R18, 0x10, RZ ;  /* 0x0000001012007819 */ /* 0x002fe400000006ff */
[----:B--2---:R-:W-:-:S03]  /*1430*/  SHF.L.U32 R102, R102, 0x10, RZ ;  /* 0x0000001066667819 */ /* 0x004fc600000006ff */
[----:B------:R-:W-:Y:S02]  /*1440*/  FFMA.FTZ R93, R0, R12, R93 ;  /* 0x0000000c005d7223 */ /* 0x000fe4000001005d */
[----:B------:R1:W2:Y:S02]  /*1450*/  LDS.U16 R12, [R72+0xc] ;  /* 0x00000c00480c7984 */ /* 0x0002a40000000400 */
[----:B------:R-:W-:Y:S02]  /*1460*/  FFMA.FTZ R93, R102, R13, R93 ;  /* 0x0000000d665d7223 */ /* 0x000fe4000001005d */
[----:B------:R1:W1:Y:S01]  /*1470*/  LDS.U16 R13, [R72+0xe] ;  /* 0x00000e00480d7984 */ /* 0x0002620000000400 */
[----:B------:R-:W-:Y:S02]  /*1480*/  SHF.L.U32 R14, R70, 0x10, RZ ;  /* 0x00000010460e7819 */ /* 0x000fe400000006ff */
[----:B---3--:R-:W-:Y:S02]  /*1490*/  SHF.L.U32 R2, R2, 0x10, RZ ;  /* 0x0000001002027819 */ /* 0x008fe400000006ff */
[----:B------:R-:W-:-:S02]  /*14a0*/  SHF.L.U32 R15, R69, 0x10, RZ ;  /* 0x00000010450f7819 */ /* 0x000fc400000006ff */
[----:B----4-:R-:W-:Y:S01]  /*14b0*/  SHF.L.U32 R104, R104, 0x10, RZ ;  /* 0x0000001068687819 */ /* 0x010fe200000006ff */
[----:B------:R-:W-:Y:S01]  /*14c0*/  FFMA.FTZ R93, R2, R14, R93 ;  /* 0x0000000e025d7223 */ /* 0x000fe2000001005d */
[----:B------:R-:W-:Y:S02]  /*14d0*/  SHF.L.U32 R17, R8, 0x10, RZ ;  /* 0x0000001008117819 */ /* 0x000fe400000006ff */
[----:B------:R-:W-:Y:S01]  /*14e0*/  SHF.L.U32 R19, R10, 0x10, RZ ;  /* 0x000000100a137819 */ /* 0x000fe200000006ff */
[----:B------:R-:W-:Y:S01]  /*14f0*/  FFMA.FTZ R93, R104, R15, R93 ;  /* 0x0000000f685d7223 */ /* 0x000fe2000001005d */
[----:B------:R-:W-:Y:S01]  /*1500*/  SHF.L.U32 R15, R6, 0x10, RZ ;  /* 0x00000010060f7819 */ /* 0x000fe200000006ff */
[--C-:B------:R-:W-:Y:S01]  /*1510*/  FADD.FTZ R62, R17, R98.reuse ;  /* 0x00000062113e7221 */ /* 0x100fe20000010000 */
[----:B------:R-:W-:Y:S01]  /*1520*/  SHF.L.U32 R14, R68, 0x10, RZ ;  /* 0x00000010440e7819 */ /* 0x000fe200000006ff */
[--C-:B------:R-:W-:Y:S01]  /*1530*/  FADD.FTZ R60, R19, R98.reuse ;  /* 0x00000062133c7221 */ /* 0x100fe20000010000 */
[----:B0-----:R-:W-:Y:S01]  /*1540*/  SHF.L.U32 R4, R3, 0x10, RZ ;  /* 0x0000001003047819 */ /* 0x001fe200000006ff */
[----:B------:R-:W-:Y:S01]  /*1550*/  FADD.FTZ R64, R15, R98 ;  /* 0x000000620f407221 */ /* 0x000fe20000010000 */
[----:B------:R-:W-:-:S02]  /*1560*/  FSETP.GTU.FTZ.AND P3, PT, R62, 20, PT ;  /* 0x41a000003e00780b */ /* 0x000fc40003f7c000 */
[----:B------:R-:W-:Y:S01]  /*1570*/  FSETP.GTU.FTZ.AND P1, PT, R60, 20, PT ;  /* 0x41a000003c00780b */ /* 0x000fe20003f3c000 */
[----:B------:R-:W-:Y:S01]  /*1580*/  FFMA.FTZ R93, R4, R14, R93 ;  /* 0x0000000e045d7223 */ /* 0x000fe2000001005d */
[----:B------:R-:W-:Y:S02]  /*1590*/  FSETP.GTU.FTZ.AND P6, PT, R64, 20, PT ;  /* 0x41a000004000780b */ /* 0x000fe40003fdc000 */
[----:B------:R-:W-:Y:S01]  /*15a0*/  SHF.L.U32 R108, R108, 0x10, RZ ;  /* 0x000000106c6c7819 */ /* 0x000fe200000006ff */
        /* <DEDUP_REMOVED lines=32> */
.L_x_16072:
[----:B------:R-:W-:Y:S05]  /*17b0*/  BSYNC B0 ;  /* 0x0000000000007941 */ /* 0x000fea0003800000 */
.L_x_16071:
[----:B------:R-:W-:Y:S01]  /*17c0*/  BSSY B0, `(.L_x_16073) ;  /* 0x0000027000007945 */ /* 0x000fe20003800000 */
[----:B------:R-:W-:Y:S01]  /*17d0*/  FSETP.GTU.FTZ.AND P0, PT, R57, 20, PT ;  /* 0x41a000003900780b */ /* 0x000fe20003f1c000 */
[----:B------:R-:W-:Y:S01]  /*17e0*/  FFMA.FTZ R93, R108, R7, R93 ;  /* 0x000000076c5d7223 */ /* 0x000fe2000001005d */
[----:B------:R-:W-:Y:S01]  /*17f0*/  SHF.L.U32 R9, R66, 0x10, RZ ;  /* 0x0000001042097819 */ /* 0x000fe200000006ff */
[----:B------:R-:W-:Y:S01]  /*1800*/  FADD.FTZ R58, R11, R98 ;  /* 0x000000620b3a7221 */ /* 0x000fe20000010000 */
[----:B------:R-:W-:Y:S02]  /*1810*/  SHF.L.U32 R10, R65, 0x10, RZ ;  /* 0x00000010410a7819 */ /* 0x000fe400000006ff */
[----:B--2---:R-:W-:Y:S01]  /*1820*/  SHF.L.U32 R6, R12, 0x10, RZ ;  /* 0x000000100c067819 */ /* 0x004fe200000006ff */
        /* <DEDUP_REMOVED lines=32> */
.L_x_16074:
[----:B------:R-:W-:Y:S05]  /*1a30*/  BSYNC B0 ;  /* 0x0000000000007941 */ /* 0x000fea0003800000 */
.L_x_16073:
[----:B-1----:R-:W-:Y:S01]  /*1a40*/  SHF.L.U32 R106, R13, 0x10, RZ ;  /* 0x000000100d6a7819 */ /* 0x002fe200000006ff */
        /* <DEDUP_REMOVED lines=36> */
.L_x_16076:
[----:B------:R-:W-:Y:S05]  /*1c90*/  BSYNC B0 ;  /* 0x0000000000007941 */ /* 0x000fea0003800000 */
.L_x_16075:
        /* <DEDUP_REMOVED lines=33> */
.L_x_16078:
[----:B------:R-:W-:Y:S05]  /*1eb0*/  BSYNC B0 ;  /* 0x0000000000007941 */ /* 0x000fea0003800000 */
.L_x_16077:
        /* <DEDUP_REMOVED lines=33> */
.L_x_16080:
[----:B------:R-:W-:Y:S05]  /*20d0*/  BSYNC B0 ;  /* 0x0000000000007941 */ /* 0x000fea0003800000 */
.L_x_16079:
        /* <DEDUP_REMOVED lines=33> */
.L_x_16082:
[----:B------:R-:W-:Y:S05]  /*22f0*/  BSYNC B0 ;  /* 0x0000000000007941 */ /* 0x000fea0003800000 */
.L_x_16081:
        /* <DEDUP_REMOVED lines=33> */
.L_x_16084:
[----:B------:R-:W-:Y:S05]  /*2510*/  BSYNC B0 ;  /* 0x0000000000007941 */ /* 0x000fea0003800000 */
.L_x_16083:
        /* <DEDUP_REMOVED lines=33> */
.L_x_16086:
[----:B------:R-:W-:Y:S05]  /*2730*/  BSYNC B0 ;  /* 0x0000000000007941 */ /* 0x000fea0003800000 */
.L_x_16085:
        /* <DEDUP_REMOVED lines=19> */
[----:B------:R-:W-:Y:S01]  /*2870*/  IADD3 R22, R83, R22, RZ ;  /* 0x0000001653167210 */ /* 0x000fe20007ffe0ff */
[----:B------:R-:W-:Y:S01]  /*2880*/  IMAD R8, R100, UR6, RZ ;  /* 0x0000000664087c24 */ /* 0x000fe2000f8e02ff */
[----:B------:R-:W-:Y:S01]  /*2890*/  LEA.HI R3, R40, R40, RZ, 0x1 ;  /* 0x0000002828037211 */ /* 0x000fe200078f08ff */
[----:B------:R-:W-:Y:S01]  /*28a0*/  IMAD.WIDE.U32 R24, R101, UR6, RZ ;  /* 0x0000000665187c25 */ /* 0x000fe2000f8e00ff */
[----:B------:R-:W-:Y:S01]  /*28b0*/  SHF.L.U32 R113, R35, 0x1, RZ ;  /* 0x0000000123717819 */ /* 0x000fe200000006ff */
[----:B------:R-:W1:Y:S01]  /*28c0*/  LDC R110, c[0x0][0x218] ;  /* 0x00008600ff6e7b82 */ /* 0x000e620000000800 */
[----:B------:R-:W-:Y:S01]  /*28d0*/  LOP3.LUT R3, R3, 0xfffffe, RZ, 0xc0, !PT ;  /* 0x00fffffe03037812 */ /* 0x000fe200078ec0ff */
[----:B------:R-:W-:Y:S01]  /*28e0*/  IMAD R109, R101, UR7, R8 ;  /* 0x00000007656d7c24 */ /* 0x000fe2000f8e0208 */
[----:B------:R-:W-:Y:S01]  /*28f0*/  ISETP.GE.AND P0, PT, R22, R113, PT ;  /* 0x000000711600720c */ /* 0x000fe20003f06270 */
[----:B------:R-:W-:Y:S01]  /*2900*/  FADD.FTZ R0, R0, R0 ;  /* 0x0000000000007221 */ /* 0x000fe20000010000 */
[----:B------:R-:W-:Y:S01]  /*2910*/  IADD3 R40, R40, -R3, RZ ;  /* 0x8000000328287210 */ /* 0x000fe20007ffe0ff */
[----:B------:R-:W-:Y:S01]  /*2920*/  FADD.FTZ R102, R102, R102 ;  /* 0x0000006666667221 */ /* 0x000fe20000010000 */
[----:B------:R-:W-:Y:S01]  /*2930*/  FADD.FTZ R103, R2, R2 ;  /* 0x0000000202677221 */ /* 0x000fe20000010000 */
[----:B------:R-:W2:Y:S01]  /*2940*/  LDC.64 R20, c[0x0][0x348] ;  /* 0x0000d200ff147b82 */ /* 0x000ea20000000a00 */
[----:B------:R-:W-:Y:S01]  /*2950*/  FADD.FTZ R104, R104, R104 ;  /* 0x0000006868687221 */ /* 0x000fe20000010000 */
[----:B------:R-:W-:Y:S01]  /*2960*/  FADD.FTZ R105, R4, R4 ;  /* 0x0000000404697221 */ /* 0x000fe20000010000 */
[----:B------:R-:W-:Y:S01]  /*2970*/  FADD.FTZ R108, R108, R108 ;  /* 0x0000006c6c6c7221 */ /* 0x000fe20000010000 */
[----:B------:R-:W-:Y:S01]  /*2980*/  FADD.FTZ R107, R6, R6 ;  /* 0x00000006066b7221 */ /* 0x000fe20000010000 */
[----:B------:R-:W-:Y:S01]  /*2990*/  FADD.FTZ R106, R106, R106 ;  /* 0x0000006a6a6a7221 */ /* 0x000fe20000010000 */
[----:B------:R-:W-:-:S02]  /*29a0*/  MOV R111, RZ ;  /* 0x000000ff006f7202 */ /* 0x000fc40000000f00 */
[----:B------:R-:W-:Y:S01]  /*29b0*/  CS2R R54, SRZ ;  /* 0x0000000000367805 */ /* 0x000fe2000001ff00 */
[----:B------:R-:W3:Y:S01]  /*29c0*/  LDC.64 R18, c[0x0][0x350] ;  /* 0x0000d400ff127b82 */ /* 0x000ee20000000a00 */
[----:B------:R-:W-:Y:S02]  /*29d0*/  MOV R56, RZ ;  /* 0x000000ff00387202 */ /* 0x000fe40000000f00 */
[----:B------:R-:W-:Y:S02]  /*29e0*/  CS2R R52, SRZ ;  /* 0x0000000000347805 */ /* 0x000fe4000001ff00 */
[----:B------:R-:W-:Y:S02]  /*29f0*/  CS2R R50, SRZ ;  /* 0x0000000000327805 */ /* 0x000fe4000001ff00 */
[----:B------:R-:W-:Y:S01]  /*2a00*/  MOV R49, RZ ;  /* 0x000000ff00317202 */ /* 0x000fe20000000f00 */
[----:B------:R-:W-:Y:S01]  /*2a10*/  UMOV UR5, URZ ;  /* 0x0000003f00057c82 */ /* 0x000fe20008000000 */
[----:B------:R-:W-:Y:S01]  /*2a20*/  P2R R190, PR, RZ, 0x1 ;  /* 0x00000001ffbe7803 */ /* 0x000fe20000000000 */
[----:B------:R-:W-:Y:S01]  /*2a30*/  UMOV UR6, URZ ;  /* 0x0000003f00067c82 */ /* 0x000fe20008000000 */
[----:B------:R-:W4:Y:S01]  /*2a40*/  LDC.64 R16, c[0x0][0x3c8] ;  /* 0x0000f200ff107b82 */ /* 0x000f220000000a00 */
[----:B------:R-:W-:Y:S01]  /*2a50*/  SHF.R.S32.HI R23, RZ, 0x1f, R22 ;  /* 0x0000001fff177819 */ /* 0x000fe20000011416 */
[----:B------:R-:W-:Y:S01]  /*2a60*/  ULDC UR28, c[0x0][0x21c] ;  /* 0x00008700001c7ab9 */ /* 0x000fe20000000800 */
[----:B------:R-:W-:Y:S01]  /*2a70*/  IADD3 R109, R25, R109, RZ ;  /* 0x0000006d196d7210 */ /* 0x000fe20007ffe0ff */
[----:B------:R-:W-:Y:S01]  /*2a80*/  ULDC.64 UR26, c[0x0][0x348] ;  /* 0x0000d200001a7ab9 */ /* 0x000fe20000000a00 */
[----:B------:R-:W-:Y:S01]  /*2a90*/  ULDC.64 UR24, c[0x0][0x360] ;  /* 0x0000d80000187ab9 */ /* 0x000fe20000000a00 */
[----:B------:R-:W-:Y:S01]  /*2aa0*/  ULDC.64 UR16, c[0x0][0x238] ;  /* 0x00008e0000107ab9 */ /* 0x000fe20000000a00 */
[----:B------:R-:W-:Y:S01]  /*2ab0*/  ULDC.64 UR18, c[0x0][0x250] ;  /* 0x0000940000127ab9 */ /* 0x000fe20000000a00 */
[----:B------:R-:W0:Y:S01]  /*2ac0*/  LDC.64 R14, c[0x0][0x360] ;  /* 0x0000d800ff0e7b82 */ /* 0x000e220000000a00 */
[----:B------:R-:W-:Y:S01]  /*2ad0*/  ULDC.64 UR22, c[0x0][0x270] ;  /* 0x00009c0000167ab9 */ /* 0x000fe20000000a00 */
[----:B------:R-:W-:-:S06]  /*2ae0*/  ULDC.64 UR20, c[0x0][0x268] ;  /* 0x00009a0000147ab9 */ /* 0x000fcc0000000a00 */
[----:B------:R-:W0:Y:S08]  /*2af0*/  LDC.64 R12, c[0x0][0x2d0] ;  /* 0x0000b400ff0c7b82 */ /* 0x000e300000000a00 */
[----:B-1----:R-:W0:Y:S02]  /*2b00*/  LDC.64 R10, c[0x0][0x2e0] ;  /* 0x0000b800ff0a7b82 */ /* 0x002e240000000a00 */
.L_x_16134:
        /* <DEDUP_REMOVED lines=8> */
[----:B------:R-:W-:Y:S01]  /*2b90*/  ISETP.NE.AND P6, PT, R190, RZ, PT ;  /* 0x000000ffbe00720c */ /* 0x000fe20003fc5270 */
[----:B------:R-:W-:Y:S01]  /*2ba0*/  IMAD R3, R111, UR19, R6 ;  /* 0x000000136f037c24 */ /* 0x000fe2000f8e0206 */
[----:B------:R-:W-:Y:S02]  /*2bb0*/  ISETP.GE.AND P4, PT, R2, R113, PT ;  /* 0x000000710200720c */ /* 0x000fe40003f86270 */
[----:B------:R-:W-:Y:S02]  /*2bc0*/  LEA R2, P1, R4, R85, 0x1 ;  /* 0x0000005504027211 */ /* 0x000fe400078208ff */
[----:B------:R-:W-:Y:S02]  /*2bd0*/  IADD3 R3, R5, R3, RZ ;  /* 0x0000000305037210 */ /* 0x000fe40007ffe0ff */
[----:B------:R-:W-:Y:S02]  /*2be0*/  IADD3 R6, R22, 0x80, RZ ;  /* 0x0000008016067810 */ /* 0x000fe40007ffe0ff */
[----:B------:R-:W-:-:S02]  /*2bf0*/  PRMT R35, RZ, 0x7610, R35 ;  /* 0x00007610ff237816 */ /* 0x000fc40000000023 */
[----:B------:R-:W-:Y:S02]  /*2c00*/  IADD3 R8, R22, 0xa0, RZ ;  /* 0x000000a016087810 */ /* 0x000fe40007ffe0ff */
[----:B------:R-:W-:Y:S02]  /*2c10*/  LEA.HI.X R3, R4, R84, R3, 0x1, P1 ;  /* 0x0000005404037211 */ /* 0x000fe400008f0c03 */
[C---:B------:R-:W-:Y:S02]  /*2c20*/  IADD3 R34, R22.reuse, 0xc0, RZ ;  /* 0x000000c016227810 */ /* 0x040fe40007ffe0ff */
[----:B------:R-:W-:Y:S01]  /*2c30*/  IADD3 R36, R22, 0xe0, RZ ;  /* 0x000000e016247810 */ /* 0x000fe20007ffe0ff */
[----:B--2---:R-:W2:Y:S01]  /*2c40*/  @!P5 LDG.E.U16 R35, desc[UR12][R2.64+0x80] ;  /* 0x0000800c0223d981 */ /* 0x004ea2000c1e1500 */
[-C--:B------:R-:W-:Y:S02]  /*2c50*/  ISETP.GE.AND P3, PT, R6, R113.reuse, PT ;  /* 0x000000710600720c */ /* 0x080fe40003f66270 */
[----:B------:R-:W-:Y:S01]  /*2c60*/  ISETP.GE.AND P2, PT, R8, R113, PT ;  /* 0x000000710800720c */ /* 0x000fe20003f46270 */
[----:B------:R-:W-:Y:S01]  /*2c70*/  IMAD R8, R136, UR16, RZ ;  /* 0x0000001088087c24 */ /* 0x000fe2000f8e02ff */
[----:B------:R-:W-:-:S02]  /*2c80*/  MOV R4, R24 ;  /* 0x0000001800047202 */ /* 0x000fc40000000f00 */
[----:B------:R-:W-:Y:S01]  /*2c90*/  MOV R5, R109 ;  /* 0x0000006d00057202 */ /* 0x000fe20000000f00 */
[C---:B------:R-:W-:Y:S01]  /*2ca0*/  IMAD R9, R111.reuse, UR17, R8 ;  /* 0x000000116f097c24 */ /* 0x040fe2000f8e0208 */
[-C--:B------:R-:W-:Y:S02]  /*2cb0*/  ISETP.GE.AND P1, PT, R34, R113.reuse, PT ;  /* 0x000000712200720c */ /* 0x080fe40003f26270 */
[----:B------:R-:W-:Y:S01]  /*2cc0*/  PRMT R7, RZ, 0x7610, R7 ;  /* 0x00007610ff077816 */ /* 0x000fe20000000007 */
[----:B------:R-:W-:Y:S01]  /*2cd0*/  IMAD.WIDE.U32 R4, R111, UR16, R4 ;  /* 0x000000106f047c25 */ /* 0x000fe2000f8e0004 */
[----:B------:R-:W-:Y:S02]  /*2ce0*/  ISETP.GE.AND P5, PT, R36, R113, PT ;  /* 0x000000712400720c */ /* 0x000fe40003fa6270 */
[----:B------:R-:W-:Y:S02]  /*2cf0*/  PRMT R6, RZ, 0x7610, R6 ;  /* 0x00007610ff067816 */ /* 0x000fe40000000006 */
[----:B------:R-:W-:Y:S01]  /*2d00*/  PRMT R34, RZ, 0x7610, R34 ;  /* 0x00007610ff227816 */ /* 0x000fe20000000022 */
[----:B------:R-:W3:Y:S01]  /*2d10*/  @!P6 LDG.E.U16 R7, desc[UR12][R2.64] ;  /* 0x0000000c0207e981 */ /* 0x000ee2000c1e1500 */
[----:B------:R-:W-:-:S02]  /*2d20*/  PRMT R37, RZ, 0x7610, R37 ;  /* 0x00007610ff257816 */ /* 0x000fc40000000025 */
[----:B------:R-:W-:Y:S01]  /*2d30*/  PRMT R36, RZ, 0x7610, R36 ;  /* 0x00007610ff247816 */ /* 0x000fe20000000024 */
[----:B------:R-:W4:Y:S01]  /*2d40*/  @!P0 LDG.E.U16 R6, desc[UR12][R2.64+0x40] ;  /* 0x0000400c02068981 */ /* 0x000f22000c1e1500 */
[----:B------:R-:W-:Y:S02]  /*2d50*/  PRMT R117, RZ, 0x7610, R117 ;  /* 0x00007610ff757816 */ /* 0x000fe40000000075 */
[----:B------:R-:W-:Y:S01]  /*2d60*/  PRMT R112, RZ, 0x7610, R112 ;  /* 0x00007610ff707816 */ /* 0x000fe20000000070 */
[----:B------:R-:W2:Y:S01]  /*2d70*/  @!P4 LDG.E.U16 R34, desc[UR12][R2.64+0xc0] ;  /* 0x0000c00c0222c981 */ /* 0x000ea2000c1e1500 */
[----:B0-----:R-:W-:Y:S02]  /*2d80*/  LEA R8, P0, R4, R12, 0x3 ;  /* 0x0000000c04087211 */ /* 0x001fe400078018ff */
[----:B------:R-:W-:Y:S01]  /*2d90*/  IADD3 R5, R5, R9, RZ ;  /* 0x0000000905057210 */ /* 0x000fe20007ffe0ff */
[----:B------:R-:W2:Y:S01]  /*2da0*/  @!P3 LDG.E.U16 R37, desc[UR12][R2.64+0x100] ;  /* 0x0001000c0225b981 */ /* 0x000ea2000c1e1500 */
[----:B------:R-:W-:-:S02]  /*2db0*/  IADD3 R38, R22, 0x100, RZ ;  /* 0x0000010016267810 */ /* 0x000fc40007ffe0ff */
[----:B------:R-:W-:Y:S01]  /*2dc0*/  LEA.HI.X R9, R4, R13, R5, 0x3, P0 ;  /* 0x0000000d04097211 */ /* 0x000fe200000f1c05 */
[----:B------:R-:W2:Y:S01]  /*2dd0*/  @!P2 LDG.E.U16 R36, desc[UR12][R2.64+0x140] ;  /* 0x0001400c0224a981 */ /* 0x000ea2000c1e1500 */
[----:B------:R-:W-:Y:S02]  /*2de0*/  ISETP.GE.AND P4, PT, R38, R113, PT ;  /* 0x000000712600720c */ /* 0x000fe40003f86270 */
[C---:B------:R-:W-:Y:S01]  /*2df0*/  IADD3 R4, R22.reuse, 0x120, RZ ;  /* 0x0000012016047810 */ /* 0x040fe20007ffe0ff */
[----:B------:R-:W2:Y:S01]  /*2e00*/  @!P1 LDG.E.U16 R117, desc[UR12][R2.64+0x180] ;  /* 0x0001800c02759981 */ /* 0x000ea2000c1e1500 */
[----:B------:R-:W-:-:S03]  /*2e10*/  IADD3 R38, R22, 0x140, RZ ;  /* 0x0000014016267810 */ /* 0x000fc60007ffe0ff */
[----:B------:R-:W2:Y:S01]  /*2e20*/  @!P5 LDG.E.U16 R112, desc[UR12][R2.64+0x1c0] ;  /* 0x0001c00c0270d981 */ /* 0x000ea2000c1e1500 */
[----:B------:R-:W-:Y:S02]  /*2e30*/  IADD3 R116, R22, 0x160, RZ ;  /* 0x0000016016747810 */ /* 0x000fe40007ffe0ff */
[-C--:B------:R-:W-:Y:S01]  /*2e40*/  ISETP.GE.AND P0, PT, R4, R113.reuse, PT ;  /* 0x000000710400720c */ /* 0x080fe20003f06270 */
[----:B------:R-:W2:Y:S01]  /*2e50*/  LDG.E.64 R8, desc[UR12][R8.64] ;  /* 0x0000000c08087981 */ /* 0x000ea2000c1e1b00 */
[-C--:B------:R-:W-:Y:S02]  /*2e60*/  ISETP.GE.AND P1, PT, R38, R113.reuse, PT ;  /* 0x000000712600720c */ /* 0x080fe40003f26270 */
[----:B------:R-:W-:Y:S02]  /*2e70*/  ISETP.GE.AND P2, PT, R116, R113, PT ;  /* 0x000000717400720c */ /* 0x000fe40003f46270 */
[----:B------:R-:W-:Y:S02]  /*2e80*/  PRMT R114, RZ, 0x7610, R114 ;  /* 0x00007610ff727816 */ /* 0x000fe40000000072 */
[----:B------:R-:W-:-:S02]  /*2e90*/  PRMT R116, RZ, 0x7610, R116 ;  /* 0x00007610ff747816 */ /* 0x000fc40000000074 */
[----:B------:R-:W-:Y:S02]  /*2ea0*/  PRMT R118, RZ, 0x7610, R118 ;  /* 0x00007610ff767816 */ /* 0x000fe40000000076 */
[----:B------:R-:W-:Y:S01]  /*2eb0*/  PRMT R119, RZ, 0x7610, R119 ;  /* 0x00007610ff777816 */ /* 0x000fe20000000077 */
[----:B------:R-:W2:Y:S01]  /*2ec0*/  @!P4 LDG.E.U16 R114, desc[UR12][R2.64+0x200] ;  /* 0x0002000c0272c981 */ /* 0x000ea2000c1e1500 */
[C---:B------:R-:W-:Y:S02]  /*2ed0*/  IADD3 R4, R22.reuse, 0x180, RZ ;  /* 0x0000018016047810 */ /* 0x040fe40007ffe0ff */
[C---:B------:R-:W-:Y:S01]  /*2ee0*/  IADD3 R38, R22.reuse, 0x1a0, RZ ;  /* 0x000001a016267810 */ /* 0x040fe20007ffe0ff */
[----:B------:R-:W2:Y:S01]  /*2ef0*/  @!P0 LDG.E.U16 R116, desc[UR12][R2.64+0x240] ;  /* 0x0002400c02748981 */ /* 0x000ea2000c1e1500 */
[----:B------:R-:W-:-:S03]  /*2f00*/  IADD3 R120, R22, 0x1c0, RZ ;  /* 0x000001c016787810 */ /* 0x000fc60007ffe0ff */
[----:B------:R-:W2:Y:S01]  /*2f10*/  @!P1 LDG.E.U16 R118, desc[UR12][R2.64+0x280] ;  /* 0x0002800c02769981 */ /* 0x000ea2000c1e1500 */
[----:B------:R-:W-:-:S03]  /*2f20*/  IADD3 R122, R22, 0x1e0, RZ ;  /* 0x000001e0167a7810 */ /* 0x000fc60007ffe0ff */
[----:B------:R-:W2:Y:S01]  /*2f30*/  @!P2 LDG.E.U16 R119, desc[UR12][R2.64+0x2c0] ;  /* 0x0002c00c0277a981 */ /* 0x000ea2000c1e1500 */
[-C--:B------:R-:W-:Y:S02]  /*2f40*/  ISETP.GE.AND P0, PT, R4, R113.reuse, PT ;  /* 0x000000710400720c */ /* 0x080fe40003f06270 */
[-C--:B------:R-:W-:Y:S02]  /*2f50*/  ISETP.GE.AND P1, PT, R38, R113.reuse, PT ;  /* 0x000000712600720c */ /* 0x080fe40003f26270 */
[-C--:B------:R-:W-:Y:S02]  /*2f60*/  ISETP.GE.AND P2, PT, R120, R113.reuse, PT ;  /* 0x000000717800720c */ /* 0x080fe40003f46270 */
[----:B------:R-:W-:Y:S02]  /*2f70*/  ISETP.GE.AND P3, PT, R122, R113, PT ;  /* 0x000000717a00720c */ /* 0x000fe40003f66270 */
[----:B------:R-:W-:Y:S02]  /*2f80*/  PRMT R120, RZ, 0x7610, R120 ;  /* 0x00007610ff787816 */ /* 0x000fe40000000078 */
[----:B------:R-:W-:-:S02]  /*2f90*/  PRMT R121, RZ, 0x7610, R121 ;  /* 0x00007610ff797816 */ /* 0x000fc40000000079 */
        /* <DEDUP_REMOVED lines=27> */
[----:B------:R-:W-:Y:S01]  /*3150*/  ISETP.NE.AND P1, PT, R94, RZ, PT ;  /* 0x000000ff5e00720c */ /* 0x000fe20003f25270 */
[----:B---3--:R0:W-:Y:S04]  /*3160*/  STS.U16 [R80], R7 ;  /* 0x0000000750007388 */ /* 0x0081e80000000400 */
[----:B----4-:R-:W-:Y:S04]  /*3170*/  STS.U16 [R79+0x40], R6 ;  /* 0x000040064f007388 */ /* 0x010fe80000000400 */
[----:B--2---:R1:W-:Y:S04]  /*3180*/  STS.U16 [R78+0x80], R35 ;  /* 0x000080234e007388 */ /* 0x0043e80000000400 */
        /* <DEDUP_REMOVED lines=8> */
[-C--:B------:R-:W-:Y:S02]  /*3210*/  LEA.HI.SX32 R7, R7, R92.reuse, 0x1b ;  /* 0x0000005c07077211 */ /* 0x080fe400078fdaff */
[-C--:B------:R-:W-:Y:S01]  /*3220*/  LEA.HI.SX32 R35, R35, R92.reuse, 0x1b ;  /* 0x0000005c23237211 */ /* 0x080fe200078fdaff */
[----:B------:R-:W-:Y:S01]  /*3230*/  FMUL.FTZ R124, R8, 1.4426950216293334961 ;  /* 0x3fb8aa3b087c7820 */ /* 0x000fe20000410000 */
[-C--:B------:R-:W-:Y:S01]  /*3240*/  FMUL.FTZ R6, R9, R63.reuse ;  /* 0x0000003f09067220 */ /* 0x080fe20000410000 */
[----:B------:R-:W-:Y:S02]  /*3250*/  LEA R7, R7, UR7, 0x1 ;  /* 0x0000000707077c11 */ /* 0x000fe4000f8e08ff */
[----:B------:R-:W-:Y:S01]  /*3260*/  LEA R2, R35, UR7, 0x1 ;  /* 0x0000000723027c11 */ /* 0x000fe2000f8e08ff */
[----:B------:R1:W-:Y:S01]  /*3270*/  STS.U16 [R3+0x200], R114 ;  /* 0x0002007203007388 */ /* 0x0003e20000000400 */
[----:B------:R-:W-:Y:S01]  /*3280*/  FMUL.FTZ R4, R124, R63 ;  /* 0x0000003f7c047220 */ /* 0x000fe20000410000 */
[----:B------:R-:W-:Y:S01]  /*3290*/  FMUL.RZ R36, R6, 0.15915493667125701904 ;  /* 0x3e22f98306247820 */ /* 0x000fe2000040c000 */
[----:B------:R-:W-:Y:S01]  /*32a0*/  IADD3 R117, R92, 0x1e0, RZ ;  /* 0x000001e05c757810 */ /* 0x000fe20007ffe0ff */
[----:B------:R-:W-:Y:S01]  /*32b0*/  STS.U16 [R5+0x240], R116 ;  /* 0x0002407405007388 */ /* 0x000fe20000000400 */
[----:B------:R2:W-:Y:S03]  /*32c0*/  MUFU.EX2 R34, R4 ;  /* 0x0000000400227308 */ /* 0x0005e60000000800 */
[----:B------:R-:W-:Y:S01]  /*32d0*/  STS.U16 [R7+0x280], R118 ;  /* 0x0002807607007388 */ /* 0x000fe20000000400 */
[----:B------:R-:W-:-:S03]  /*32e0*/  LEA.HI.SX32 R117, R117, R92, 0x1b ;  /* 0x0000005c75757211 */ /* 0x000fc600078fdaff */
[----:B------:R3:W-:Y:S01]  /*32f0*/  STS.U16 [R2+0x2c0], R119 ;  /* 0x0002c07702007388 */ /* 0x0007e20000000400 */
[----:B------:R-:W4:Y:S01]  /*3300*/  MUFU.COS R127, R36 ;  /* 0x00000024007f7308 */ /* 0x000f220000000000 */
[C---:B-1----:R-:W-:Y:S02]  /*3310*/  IADD3 R3, R92.reuse, 0x180, RZ ;  /* 0x000001805c037810 */ /* 0x042fe40007ffe0ff */
[C---:B------:R-:W-:Y:S02]  /*3320*/  IADD3 R35, R92.reuse, 0x1a0, RZ ;  /* 0x000001a05c237810 */ /* 0x040fe40007ffe0ff */
[----:B------:R-:W-:-:S03]  /*3330*/  IADD3 R37, R92, 0x1c0, RZ ;  /* 0x000001c05c257810 */ /* 0x000fc60007ffe0ff */
[----:B------:R4:W1:Y:S01]  /*3340*/  MUFU.SIN R125, R36 ;  /* 0x00000024007d7308 */ /* 0x0008620000000400 */
[----:B---3--:R-:W-:Y:S02]  /*3350*/  @!P2 IADD3 R2, R82, -0x2, RZ ;  /* 0xfffffffe5202a810 */ /* 0x008fe40007ffe0ff */
[----:B------:R-:W-:Y:S02]  /*3360*/  LEA R6, R117, UR7, 0x1 ;  /* 0x0000000775067c11 */ /* 0x000fe4000f8e08ff */
[----:B------:R-:W-:Y:S01]  /*3370*/  LEA.HI.SX32 R3, R3, R92, 0x1b ;  /* 0x0000005c03037211 */ /* 0x000fe200078fdaff */
[----:B0-----:R-:W-:Y:S01]  /*3380*/  @!P2 IMAD R117, R2, R112, R111 ;  /* 0x000000700275a224 */ /* 0x001fe200078e026f */
[-C--:B------:R-:W-:Y:S02]  /*3390*/  LEA.HI.SX32 R35, R35, R92.reuse, 0x1b ;  /* 0x0000005c23237211 */ /* 0x080fe400078fdaff */
[----:B------:R-:W-:Y:S02]  /*33a0*/  SHF.L.U32 R2, R92, 0x4, RZ ;  /* 0x000000045c027819 */ /* 0x000fe400000006ff */
[----:B------:R-:W-:-:S02]  /*33b0*/  LEA.HI.SX32 R37, R37, R92, 0x1b ;  /* 0x0000005c25257211 */ /* 0x000fc400078fdaff */
[----:B------:R-:W-:Y:S02]  /*33c0*/  LEA R3, R3, UR7, 0x1 ;  /* 0x0000000703037c11 */ /* 0x000fe4000f8e08ff */
[----:B--2---:R-:W-:Y:S02]  /*33d0*/  LEA R4, R35, UR7, 0x1 ;  /* 0x0000000723047c11 */ /* 0x004fe4000f8e08ff */
[----:B------:R-:W-:Y:S02]  /*33e0*/  LEA.HI.SX32 R7, R2, R2, 0x1b ;  /* 0x0000000202077211 */ /* 0x000fe400078fdaff */
[----:B------:R-:W-:Y:S02]  /*33f0*/  LEA R5, R37, UR7, 0x1 ;  /* 0x0000000725057c11 */ /* 0x000fe4000f8e08ff */
[----:B------:R-:W-:Y:S01]  /*3400*/  LEA R35, R40, R111, 0x8 ;  /* 0x0000006f28237211 */ /* 0x000fe200078e40ff */
[----:B------:R-:W-:Y:S01]  /*3410*/  STS.U16 [R3+0x300], R120 ;  /* 0x0003007803007388 */ /* 0x000fe20000000400 */
[----:B------:R-:W-:-:S02]  /*3420*/  @P1 IADD3 R35, R94, 0x200, RZ ;  /* 0x000002005e231810 */ /* 0x000fc40007ffe0ff */
[----:B------:R-:W-:Y:S01]  /*3430*/  LEA R7, R7, UR7, 0x1 ;  /* 0x0000000707077c11 */ /* 0x000fe2000f8e08ff */
[----:B------:R-:W-:Y:S01]  /*3440*/  STS.U16 [R4+0x340], R121 ;  /* 0x0003407904007388 */ /* 0x000fe20000000400 */
[C---:B----4-:R-:W-:Y:S01]  /*3450*/  FMUL.FTZ R36, R34.reuse, R127 ;  /* 0x0000007f22247220 */ /* 0x050fe20000410000 */
[----:B-1----:R-:W-:Y:S01]  /*3460*/  FMUL.FTZ R37, R34, R125 ;  /* 0x0000007d22257220 */ /* 0x002fe20000410000 */
[----:B------:R-:W-:Y:S01]  /*3470*/  LEA R35, R35, UR7, 0x3 ;  /* 0x0000000723237c11 */ /* 0x000fe2000f8e18ff */
[----:B------:R0:W-:Y:S04]  /*3480*/  STS.U16 [R5+0x380], R122 ;  /* 0x0003807a05007388 */ /* 0x0001e80000000400 */
[----:B------:R1:W-:Y:S01]  /*3490*/  STS.U16 [R6+0x3c0], R123 ;  /* 0x0003c07b06007388 */ /* 0x0003e20000000400 */
[----:B------:R-:W-:-:S03]  /*34a0*/  NOP ;  /* 0x0000000000007918 */ /* 0x000fc60000000000 */
[----:B------:R-:W2:Y:S01]  /*34b0*/  LDS.U16 R128, [R7] ;  /* 0x0000000007807984 */ /* 0x000ea20000000400 */
[----:B0-----:R-:W-:-:S03]  /*34c0*/  @!P2 IMAD.WIDE R4, R117, 0x10, R32 ;  /* 0x000000107504a825 */ /* 0x001fc600078e0220 */
[----:B------:R-:W0:Y:S04]  /*34d0*/  LDS.U16 R126, [R7+0x2] ;  /* 0x00000200077e7984 */ /* 0x000e280000000400 */
        /* <DEDUP_REMOVED lines=16> */
[CC--:B-1----:R-:W-:Y:S01]  /*35e0*/  FMUL.FTZ R6, R9.reuse, R64.reuse ;  /* 0x0000004009067220 */ /* 0x0c2fe20000410000 */
[----:B------:R-:W-:Y:S01]  /*35f0*/  CS2R R2, SRZ ;  /* 0x0000000000027805 */ /* 0x000fe2000001ff00 */
[----:B------:R-:W-:Y:S01]  /*3600*/  BAR.SYNC.DEFER_BLOCKING 0x0 ;  /* 0x0000000000007b1d */ /* 0x000fe20000010000 */
[C---:B------:R-:W-:Y:S01]  /*3610*/  FMUL.FTZ R34, R9.reuse, R61 ;  /* 0x0000003d09227220 */ /* 0x040fe20000410000 */
[----:B------:R-:W-:Y:S01]  /*3620*/  FMUL.RZ R116, R6, 0.15915493667125701904 ;  /* 0x3e22f98306747820 */ /* 0x000fe2000040c000 */
[----:B------:R-:W-:Y:S01]  /*3630*/  FMUL.FTZ R6, R124, R64 ;  /* 0x000000407c067220 */ /* 0x000fe20000410000 */
[----:B--2---:R-:W-:Y:S01]  /*3640*/  FMUL.FTZ R7, R9, R59 ;  /* 0x0000003b09077220 */ /* 0x004fe20000410000 */
[----:B0-----:R-:W-:Y:S01]  /*3650*/  FMUL.RZ R35, R34, 0.15915493667125701904 ;  /* 0x3e22f98322237820 */ /* 0x001fe2000040c000 */
[----:B------:R-:W-:Y:S02]  /*3660*/  MUFU.SIN R121, R116 ;  /* 0x0000007400797308 */ /* 0x000fe40000000400 */
[----:B------:R-:W-:-:S06]  /*3670*/  FMUL.RZ R133, R7, 0.15915493667125701904 ;  /* 0x3e22f98307857820 */ /* 0x000fcc000040c000 */
[----:B------:R-:W0:Y:S01]  /*3680*/  MUFU.EX2 R6, R6 ;  /* 0x0000000600067308 */ /* 0x000e220000000800 */
[----:B------:R1:W5:Y:S07]  /*3690*/  @!P2 LDG.E.64 R2, desc[UR12][R4.64+0x8] ;  /* 0x0000080c0402a981 */ /* 0x00036e000c1e1b00 */
[----:B------:R-:W-:Y:S01]  /*36a0*/  MUFU.SIN R145, R35 ;  /* 0x0000002300917308 */ /* 0x000fe20000000400 */
[----:B-1----:R-:W-:-:S07]  /*36b0*/  FMUL.FTZ R5, R9, R62 ;  /* 0x0000003e09057220 */ /* 0x002fce0000410000 */
[----:B------:R1:W-:Y:S01]  /*36c0*/  MUFU.COS R143, R35 ;  /* 0x00000023008f7308 */ /* 0x0003e20000000000 */
[C---:B------:R-:W-:Y:S01]  /*36d0*/  FMUL.FTZ R4, R124.reuse, R61 ;  /* 0x0000003d7c047220 */ /* 0x040fe20000410000 */
[----:B------:R-:W-:Y:S01]  /*36e0*/  FMUL.RZ R118, R5, 0.15915493667125701904 ;  /* 0x3e22f98305767820 */ /* 0x000fe2000040c000 */
[----:B------:R-:W-:-:S05]  /*36f0*/  FMUL.FTZ R5, R124, R62 ;  /* 0x0000003e7c057220 */ /* 0x000fca0000410000 */
[----:B------:R-:W2:Y:S01]  /*3700*/  MUFU.COS R125, R116 ;  /* 0x00000074007d7308 */ /* 0x000ea20000000000 */
[----:B-1----:R-:W-:Y:S01]  /*3710*/  FMUL.FTZ R35, R9, R60 ;  /* 0x0000003c09237220 */ /* 0x002fe20000410000 */
[----:B------:R-:W-:-:S03]  /*3720*/  FMUL.FTZ R7, R124, R59 ;  /* 0x0000003b7c077220 */ /* 0x000fc60000410000 */
[----:B------:R-:W-:Y:S01]  /*3730*/  FMUL.RZ R138, R35, 0.15915493667125701904 ;  /* 0x3e22f983238a7820 */ /* 0x000fe2000040c000 */
[----:B------:R-:W-:Y:S02]  /*3740*/  FMUL.FTZ R35, R124, R60 ;  /* 0x0000003c7c237220 */ /* 0x000fe40000410000 */
[----:B------:R-:W-:Y:S01]  /*3750*/  MUFU.SIN R148, R118 ;  /* 0x0000007600947308 */ /* 0x000fe20000000400 */
[----:B------:R-:W-:-:S07]  /*3760*/  SHF.L.U32 R128, R128, 0x10, RZ ;  /* 0x0000001080807819 */ /* 0x000fce00000006ff */
[----:B------:R1:W-:Y:S01]  /*3770*/  MUFU.COS R34, R118 ;  /* 0x0000007600227308 */ /* 0x0003e20000000000 */
[----:B------:R-:W-:-:S07]  /*3780*/  SHF.L.U32 R126, R126, 0x10, RZ ;  /* 0x000000107e7e7819 */ /* 0x000fce00000006ff */
[----:B------:R-:W-:Y:S01]  /*3790*/  MUFU.SIN R150, R133 ;  /* 0x0000008500967308 */ /* 0x000fe20000000400 */
[----:B-1----:R-:W-:-:S07]  /*37a0*/  FMUL.FTZ R118, R124, R57 ;  /* 0x000000397c767220 */ /* 0x002fce0000410000 */
[----:B------:R1:W-:Y:S01]  /*37b0*/  MUFU.COS R116, R133 ;  /* 0x0000008500747308 */ /* 0x0003e20000000000 */
[----:B------:R-:W-:-:S07]  /*37c0*/  FMUL.FTZ R141, R128, R63 ;  /* 0x0000003f808d7220 */ /* 0x000fce0000410000 */
[----:B------:R-:W4:Y:S01]  /*37d0*/  MUFU.EX2 R4, R4 ;  /* 0x0000000400047308 */ /* 0x000f220000000800 */
[----:B-1----:R-:W-:Y:S01]  /*37e0*/  FMUL.FTZ R133, R124, R58 ;  /* 0x0000003a7c857220 */ /* 0x002fe20000410000 */
[----:B------:R-:W-:-:S04]  /*37f0*/  FMUL.FTZ R124, R9, R57 ;  /* 0x00000039097c7220 */ /* 0x000fc80000410000 */
[----:B------:R-:W-:Y:S01]  /*3800*/  FMUL.RZ R140, R124, 0.15915493667125701904 ;  /* 0x3e22f9837c8c7820 */ /* 0x000fe2000040c000 */
[----:B------:R-:W-:Y:S01]  /*3810*/  SHF.L.U32 R124, R189, 0x10, RZ ;  /* 0x00000010bd7c7819 */ /* 0x000fe200000006ff */
[----:B------:R-:W1:Y:S01]  /*3820*/  MUFU.EX2 R5, R5 ;  /* 0x0000000500057308 */ /* 0x000e620000000800 */
[----:B0-----:R-:W-:Y:S01]  /*3830*/  FMUL.FTZ R144, R6, R121 ;  /* 0x0000007906907220 */ /* 0x001fe20000410000 */
[----:B------:R-:W-:Y:S02]  /*3840*/  FMUL.FTZ R155, R126, R63 ;  /* 0x0000003f7e9b7220 */ /* 0x000fe40000410000 */
[----:B------:R-:W-:-:S04]  /*3850*/  FMUL.FTZ R141, R124, R141 ;  /* 0x0000008d7c8d7220 */ /* 0x000fc80000410000 */
[----:B------:R-:W0:Y:S01]  /*3860*/  MUFU.EX2 R7, R7 ;  /* 0x0000000700077308 */ /* 0x000e220000000800 */
[----:B--2---:R-:W-:Y:S01]  /*3870*/  FMUL.FTZ R146, R6, R125 ;  /* 0x0000007d06927220 */ /* 0x004fe20000410000 */
[----:B------:R-:W-:Y:S01]  /*3880*/  FMUL.FTZ R6, R9, R58 ;  /* 0x0000003a09067220 */ /* 0x000fe20000410000 */
[----:B---3--:R-:W-:Y:S01]  /*3890*/  SHF.L.U32 R131, R131, 0x10, RZ ;  /* 0x0000001083837819 */ /* 0x008fe200000006ff */
[----:B------:R-:W-:Y:S01]  /*38a0*/  FMUL.FTZ R155, R124, R155 ;  /* 0x0000009b7c9b7220 */ /* 0x000fe20000410000 */
[----:B------:R-:W-:Y:S01]  /*38b0*/  FMUL.FTZ R121, R144, R141 ;  /* 0x0000008d90797220 */ /* 0x000fe20000410000 */
[C---:B----4-:R-:W-:Y:S01]  /*38c0*/  FMUL.FTZ R143, R4.reuse, R143 ;  /* 0x0000008f048f7220 */ /* 0x050fe20000410000 */
[----:B------:R-:W-:Y:S01]  /*38d0*/  FMUL.FTZ R145, R4, R145 ;  /* 0x0000009104917220 */ /* 0x000fe20000410000 */
[----:B------:R2:W-:Y:S01]  /*38e0*/  MUFU.EX2 R157, R133 ;  /* 0x00000085009d7308 */ /* 0x0005e20000000800 */
[----:B------:R-:W-:Y:S01]  /*38f0*/  FMUL.RZ R125, R6, 0.15915493667125701904 ;  /* 0x3e22f983067d7820 */ /* 0x000fe2000040c000 */
[----:B------:R-:W-:Y:S01]  /*3900*/  SHF.L.U32 R129, R129, 0x10, RZ ;  /* 0x0000001081817819 */ /* 0x000fe200000006ff */
[-C--:B------:R-:W-:Y:S01]  /*3910*/  FMUL.FTZ R4, R144, R155.reuse ;  /* 0x0000009b90047220 */ /* 0x080fe20000410000 */
[----:B------:R-:W-:-:S04]  /*3920*/  FFMA.FTZ R6, R146, R155, R121 ;  /* 0x0000009b92067223 */ /* 0x000fc80000010079 */
[----:B------:R-:W-:Y:S01]  /*3930*/  MUFU.SIN R152, R138 ;  /* 0x0000008a00987308 */ /* 0x000fe20000000400 */
[----:B--2---:R-:W-:Y:S01]  /*3940*/  SHF.L.U32 R133, R71, 0x10, RZ ;  /* 0x0000001047857819 */ /* 0x004fe200000006ff */
[----:B-1----:R-:W-:Y:S01]  /*3950*/  FMUL.FTZ R147, R5, R34 ;  /* 0x0000002205937220 */ /* 0x002fe20000410000 */
[----:B------:R-:W-:-:S05]  /*3960*/  FFMA.FTZ R121, R146, R141, -R4 ;  /* 0x0000008d92797223 */ /* 0x000fca0000010804 */
[----:B------:R1:W-:Y:S01]  /*3970*/  MUFU.COS R132, R138 ;  /* 0x0000008a00847308 */ /* 0x0003e20000000000 */
[----:B0-----:R-:W-:Y:S01]  /*3980*/  FMUL.FTZ R149, R7, R116 ;  /* 0x0000007407957220 */ /* 0x001fe20000410000 */
[----:B------:R-:W-:Y:S01]  /*3990*/  SHF.L.U32 R120, R120, 0x10, RZ ;  /* 0x0000001078787819 */ /* 0x000fe200000006ff */
[----:B-1----:R-:W-:-:S05]  /*39a0*/  FMUL.FTZ R138, R131, R64 ;  /* 0x00000040838a7220 */ /* 0x002fca0000410000 */
[----:B------:R-:W-:Y:S01]  /*39b0*/  MUFU.SIN R135, R140 ;  /* 0x0000008c00877308 */ /* 0x000fe20000000400 */
[----:B------:R-:W-:-:S07]  /*39c0*/  FFMA.FTZ R34, R133, R138, R6 ;  /* 0x0000008a85227223 */ /* 0x000fce0000010006 */
[----:B------:R0:W-:Y:S01]  /*39d0*/  MUFU.COS R153, R140 ;  /* 0x0000008c00997308 */ /* 0x0001e20000000000 */
[----:B------:R-:W-:Y:S01]  /*39e0*/  FMUL.FTZ R116, R145, R34 ;  /* 0x0000002291747220 */ /* 0x000fe20000410000 */
[----:B------:R-:W-:Y:S01]  /*39f0*/  FMUL.FTZ R148, R5, R148 ;  /* 0x0000009405947220 */ /* 0x000fe20000410000 */
[----:B0-----:R-:W-:-:S05]  /*3a00*/  FMUL.FTZ R140, R129, R64 ;  /* 0x00000040818c7220 */ /* 0x001fca0000410000 */
[----:B------:R-:W0:Y:S01]  /*3a10*/  MUFU.COS R156, R125 ;  /* 0x0000007d009c7308 */ /* 0x000e220000000000 */
[----:B------:R-:W-:Y:S01]  /*3a20*/  FFMA.FTZ R6, R133, R140, R121 ;  /* 0x0000008c85067223 */ /* 0x000fe20000010079 */
[----:B------:R-:W-:-:S06]  /*3a30*/  SHF.L.U32 R122, R122, 0x10, RZ ;  /* 0x000000107a7a7819 */ /* 0x000fcc00000006ff */
[----:B------:R-:W1:Y:S01]  /*3a40*/  MUFU.SIN R4, R125 ;  /* 0x0000007d00047308 */ /* 0x000e620000000400 */
[-C--:B------:R-:W-:Y:S01]  /*3a50*/  FMUL.FTZ R5, R145, R6.reuse ;  /* 0x0000000691057220 */ /* 0x080fe20000410000 */
[----:B------:R-:W-:Y:S01]  /*3a60*/  FFMA.FTZ R116, R143, R6, -R116 ;  /* 0x000000068f747223 */ /* 0x000fe20000010874 */
[----:B------:R-:W-:-:S05]  /*3a70*/  FMUL.FTZ R161, R120, R61 ;  /* 0x0000003d78a17220 */ /* 0x000fca0000410000 */
[----:B------:R-:W2:Y:S01]  /*3a80*/  MUFU.EX2 R35, R35 ;  /* 0x0000002300237308 */ /* 0x000ea20000000800 */
[----:B------:R-:W-:Y:S01]  /*3a90*/  FFMA.FTZ R5, R143, R34, R5 ;  /* 0x000000228f057223 */ /* 0x000fe20000010005 */
[----:B------:R-:W-:-:S06]  /*3aa0*/  FMUL.FTZ R159, R122, R61 ;  /* 0x0000003d7a9f7220 */ /* 0x000fcc0000410000 */
[----:B------:R3:W4:Y:S01]  /*3ab0*/  MUFU.EX2 R154, R118 ;  /* 0x00000076009a7308 */ /* 0x0007220000000800 */
[----:B------:R-:W-:Y:S02]  /*3ac0*/  SHF.L.U32 R127, R127, 0x10, RZ ;  /* 0x000000107f7f7819 */ /* 0x000fe400000006ff */
[----:B---3--:R-:W-:-:S05]  /*3ad0*/  SHF.L.U32 R118, R70, 0x10, RZ ;  /* 0x0000001046767819 */ /* 0x008fca00000006ff */
[C---:B------:R-:W-:Y:S01]  /*3ae0*/  FFMA.FTZ R116, R118.reuse, R161, R116 ;  /* 0x000000a176747223 */ /* 0x040fe20000010074 */
[----:B------:R-:W-:-:S03]  /*3af0*/  FFMA.FTZ R5, R118, R159, R5 ;  /* 0x0000009f76057223 */ /* 0x000fc60000010005 */
[C---:B------:R-:W-:Y:S01]  /*3b00*/  FMUL.FTZ R34, R148.reuse, R116 ;  /* 0x0000007494227220 */ /* 0x040fe20000410000 */
[----:B0-----:R-:W-:Y:S01]  /*3b10*/  FMUL.FTZ R156, R157, R156 ;  /* 0x0000009c9d9c7220 */ /* 0x001fe20000410000 */
[----:B------:R-:W-:Y:S01]  /*3b20*/  SHF.L.U32 R125, R69, 0x10, RZ ;  /* 0x00000010457d7819 */ /* 0x000fe200000006ff */
[-C--:B------:R-:W-:Y:S01]  /*3b30*/  FMUL.FTZ R6, R148, R5.reuse ;  /* 0x0000000594067220 */ /* 0x080fe20000410000 */
[----:B------:R-:W-:Y:S01]  /*3b40*/  SHF.L.U32 R123, R123, 0x10, RZ ;  /* 0x000000107b7b7819 */ /* 0x000fe200000006ff */
[----:B-1----:R-:W-:Y:S01]  /*3b50*/  FMUL.FTZ R157, R157, R4 ;  /* 0x000000049d9d7220 */ /* 0x002fe20000410000 */
[----:B------:R-:W-:Y:S01]  /*3b60*/  FFMA.FTZ R34, R147, R5, R34 ;  /* 0x0000000593227223 */ /* 0x000fe20000010022 */
[----:B------:R-:W-:Y:S01]  /*3b70*/  FMUL.FTZ R142, R127, R62 ;  /* 0x0000003e7f8e7220 */ /* 0x000fe20000410000 */
[----:B------:R-:W-:Y:S01]  /*3b80*/  FMUL.FTZ R4, R36, R144 ;  /* 0x0000009024047220 */ /* 0x000fe20000410000 */
[----:B------:R-:W-:Y:S01]  /*3b90*/  FMUL.FTZ R150, R7, R150 ;  /* 0x0000009607967220 */ /* 0x000fe20000410000 */
[C---:B--2---:R-:W-:Y:S01]  /*3ba0*/  FMUL.FTZ R151, R35.reuse, R132 ;  /* 0x0000008423977220 */ /* 0x044fe20000410000 */
[----:B------:R-:W-:Y:S01]  /*3bb0*/  FMUL.FTZ R152, R35, R152 ;  /* 0x0000009823987220 */ /* 0x000fe20000410000 */
[----:B------:R-:W-:Y:S01]  /*3bc0*/  FFMA.FTZ R7, R147, R116, -R6 ;  /* 0x0000007493077223 */ /* 0x000fe20000010806 */
[----:B------:R-:W-:Y:S01]  /*3bd0*/  FMUL.FTZ R158, R123, R62 ;  /* 0x0000003e7b9e7220 */ /* 0x000fe20000410000 */
[----:B------:R-:W-:Y:S01]  /*3be0*/  FFMA.FTZ R35, R125, R142, R34 ;  /* 0x0000008e7d237223 */ /* 0x000fe20000010022 */
[C---:B------:R-:W-:Y:S01]  /*3bf0*/  FMUL.FTZ R5, R37.reuse, R144 ;  /* 0x0000009025057220 */ /* 0x040fe20000410000 */
[----:B------:R-:W-:Y:S01]  /*3c00*/  FFMA.FTZ R6, R37, R146, R4 ;  /* 0x0000009225067223 */ /* 0x000fe20000010004 */
[----:B------:R-:W-:Y:S01]  /*3c10*/  FFMA.FTZ R7, R125, R158, R7 ;  /* 0x0000009e7d077223 */ /* 0x000fe20000010007 */
[----:B------:R-:W-:Y:S01]  /*3c20*/  FMUL.FTZ R132, R150, R35 ;  /* 0x0000002396847220 */ /* 0x000fe20000410000 */
[----:B------:R-:W-:Y:S01]  /*3c30*/  SHF.L.U32 R114, R114, 0x10, RZ ;  /* 0x0000001072727819 */ /* 0x000fe200000006ff */
[----:B------:R-:W-:Y:S01]  /*3c40*/  FFMA.FTZ R4, R36, R146, -R5 ;  /* 0x0000009224047223 */ /* 0x000fe20000010805 */
[----:B------:R-:W-:Y:S01]  /*3c50*/  FMUL.FTZ R34, R145, R6 ;  /* 0x0000000691227220 */ /* 0x000fe20000410000 */
[----:B------:R-:W-:Y:S01]  /*3c60*/  SHF.L.U32 R116, R68, 0x10, RZ ;  /* 0x0000001044747819 */ /* 0x000fe200000006ff */
[-C--:B------:R-:W-:Y:S01]  /*3c70*/  FFMA.FTZ R5, R149, R7.reuse, -R132 ;  /* 0x0000000795057223 */ /* 0x080fe20000010884 */
[----:B------:R-:W-:Y:S01]  /*3c80*/  SHF.L.U32 R112, R112, 0x10, RZ ;  /* 0x0000001070707819 */ /* 0x000fe200000006ff */
[----:B------:R-:W-:Y:S01]  /*3c90*/  FMUL.FTZ R132, R150, R7 ;  /* 0x0000000796847220 */ /* 0x000fe20000410000 */
[-C--:B------:R-:W-:Y:S01]  /*3ca0*/  FFMA.FTZ R34, R143, R4.reuse, -R34 ;  /* 0x000000048f227223 */ /* 0x080fe20000010822 */
[----:B------:R-:W-:Y:S01]  /*3cb0*/  FMUL.FTZ R163, R114, R59 ;  /* 0x0000003b72a37220 */ /* 0x000fe20000410000 */
[----:B------:R-:W-:Y:S01]  /*3cc0*/  FMUL.FTZ R4, R145, R4 ;  /* 0x0000000491047220 */ /* 0x000fe20000410000 */
[----:B------:R-:W-:Y:S01]  /*3cd0*/  FFMA.FTZ R132, R149, R35, R132 ;  /* 0x0000002395847223 */ /* 0x000fe20000010084 */
[----:B------:R-:W-:Y:S01]  /*3ce0*/  FMUL.FTZ R165, R112, R59 ;  /* 0x0000003b70a57220 */ /* 0x000fe20000410000 */
[C---:B------:R-:W-:Y:S01]  /*3cf0*/  FFMA.FTZ R5, R116.reuse, R163, R5 ;  /* 0x000000a374057223 */ /* 0x040fe20000010005 */
        /* <DEDUP_REMOVED lines=10> */
[----:B------:R-:W-:Y:S01]  /*3da0*/  FMUL.FTZ R34, R148, R34 ;  /* 0x0000002294227220 */ /* 0x000fe20000410000 */
[-C--:B------:R-:W-:Y:S01]  /*3db0*/  FMUL.FTZ R160, R117, R60.reuse ;  /* 0x0000003c75a07220 */ /* 0x080fe20000410000 */
[C---:B----4-:R-:W-:Y:S01]  /*3dc0*/  FMUL.FTZ R153, R154.reuse, R153 ;  /* 0x000000999a997220 */ /* 0x050fe20000410000 */
[----:B------:R-:W-:Y:S01]  /*3dd0*/  FFMA.FTZ R5, R151, R5, -R132 ;  /* 0x0000000597057223 */ /* 0x000fe20000010884 */
[----:B------:R-:W-:Y:S01]  /*3de0*/  FMUL.FTZ R162, R119, R60 ;  /* 0x0000003c77a27220 */ /* 0x000fe20000410000 */
[----:B------:R-:W-:Y:S01]  /*3df0*/  FMUL.FTZ R154, R154, R135 ;  /* 0x000000879a9a7220 */ /* 0x000fe20000410000 */
[----:B------:R-:W-:Y:S01]  /*3e00*/  FFMA.FTZ R34, R147, R4, R34 ;  /* 0x0000000493227223 */ /* 0x000fe20000010022 */
[C---:B------:R-:W-:Y:S01]  /*3e10*/  FFMA.FTZ R164, R121.reuse, R160, R164 ;  /* 0x000000a079a47223 */ /* 0x040fe200000100a4 */
[C---:B------:R-:W-:Y:S01]  /*3e20*/  FMUL.FTZ R4, R150.reuse, R6 ;  /* 0x0000000696047220 */ /* 0x040fe20000410000 */
[----:B------:R-:W-:Y:S01]  /*3e30*/  FFMA.FTZ R7, R121, R162, R5 ;  /* 0x000000a279077223 */ /* 0x000fe20000010005 */
[----:B------:R-:W-:Y:S01]  /*3e40*/  FMUL.FTZ R5, R150, R34 ;  /* 0x0000002296057220 */ /* 0x000fe20000410000 */
[----:B------:R-:W-:Y:S01]  /*3e50*/  FMUL.FTZ R132, R154, R164 ;  /* 0x000000a49a847220 */ /* 0x000fe20000410000 */
[C---:B------:R-:W-:Y:S01]  /*3e60*/  FFMA.FTZ R4, R149.reuse, R34, R4 ;  /* 0x0000002295047223 */ /* 0x040fe20000010004 */
[----:B------:R-:W-:Y:S01]  /*3e70*/  SHF.L.U32 R134, R134, 0x10, RZ ;  /* 0x0000001086867819 */ /* 0x000fe200000006ff */
[----:B------:R-:W-:Y:S01]  /*3e80*/  FFMA.FTZ R5, R149, R6, -R5 ;  /* 0x0000000695057223 */ /* 0x000fe20000010805 */
[CC--:B------:R-:W-:Y:S01]  /*3e90*/  FFMA.FTZ R166, R153.reuse, R7.reuse, -R132 ;  /* 0x0000000799a67223 */ /* 0x0c0fe20000010884 */
[----:B------:R-:W-:Y:S01]  /*3ea0*/  SHF.L.U32 R130, R130, 0x10, RZ ;  /* 0x0000001082827819 */ /* 0x000fe200000006ff */
[----:B------:R-:W-:Y:S01]  /*3eb0*/  FMUL.FTZ R35, R154, R7 ;  /* 0x000000079a237220 */ /* 0x000fe20000410000 */
[----:B------:R-:W-:Y:S01]  /*3ec0*/  FMUL.FTZ R6, R152, R4 ;  /* 0x0000000498067220 */ /* 0x000fe20000410000 */
[----:B------:R-:W-:Y:S01]  /*3ed0*/  SHF.L.U32 R132, R66, 0x10, RZ ;  /* 0x0000001042847819 */ /* 0x000fe200000006ff */
[----:B------:R-:W-:Y:S01]  /*3ee0*/  FMUL.FTZ R169, R134, R57 ;  /* 0x0000003986a97220 */ /* 0x000fe20000410000 */
[----:B------:R-:W-:Y:S01]  /*3ef0*/  ISETP.NE.AND P2, PT, R94, 0x1f, PT ;  /* 0x0000001f5e00780c */ /* 0x000fe20003f45270 */
[----:B------:R-:W-:Y:S01]  /*3f00*/  FFMA.FTZ R35, R153, R164, R35 ;  /* 0x000000a499237223 */ /* 0x000fe20000010023 */
[CC--:B------:R-:W-:Y:S01]  /*3f10*/  FFMA.FTZ R6, R151.reuse, R5.reuse, -R6 ;  /* 0x0000000597067223 */ /* 0x0c0fe20000010806 */
        /* <DEDUP_REMOVED lines=8> */
[-C--:B------:R-:W-:Y:S01]  /*3fa0*/  FMUL.FTZ R4, R154, R34.reuse ;  /* 0x000000229a047220 */ /* 0x080fe20000410000 */
[-C--:B------:R-:W-:Y:S01]  /*3fb0*/  FMUL.FTZ R7, R157, R35.reuse ;  /* 0x000000239d077220 */ /* 0x080fe20000410000 */
[----:B------:R-:W-:Y:S01]  /*3fc0*/  FFMA.FTZ R5, R153, R34, R5 ;  /* 0x0000002299057223 */ /* 0x000fe20000010005 */
[----:B------:R-:W-:Y:S01]  /*3fd0*/  FFMA.FTZ R35, R156, R35, R164 ;  /* 0x000000239c237223 */ /* 0x000fe200000100a4 */
[----:B------:R-:W-:Y:S01]  /*3fe0*/  SHF.L.U32 R135, R65, 0x10, RZ ;  /* 0x0000001041877819 */ /* 0x000fe200000006ff */
[----:B------:R-:W-:Y:S01]  /*3ff0*/  FMUL.FTZ R164, R139, R58 ;  /* 0x0000003a8ba47220 */ /* 0x000fe20000410000 */
[----:B------:R-:W-:-:S03]  /*4000*/  @P2 LEA R34, R94, UR7, 0x3 ;  /* 0x000000075e222c11 */ /* 0x000fc6000f8e18ff */
[----:B------:R-:W-:-:S03]  /*4010*/  FFMA.FTZ R181, R135, R164, R35 ;  /* 0x000000a487b57223 */ /* 0x000fc60000010023 */
[----:B------:R-:W0:Y:S01]  /*4020*/  @P2 LDS.64 R34, [R34+0x20b8] ;  /* 0x0020b80022222984 */ /* 0x000e220000000a00 */
[----:B------:R-:W-:Y:S01]  /*4030*/  SHF.L.U32 R137, R137, 0x10, RZ ;  /* 0x0000001089897819 */ /* 0x000fe200000006ff */
[----:B------:R-:W-:Y:S01]  /*4040*/  FFMA.FTZ R4, R153, R6, -R4 ;  /* 0x0000000699047223 */ /* 0x000fe20000010804 */
[C---:B------:R-:W-:Y:S01]  /*4050*/  FFMA.FTZ R168, R156.reuse, R166, -R7 ;  /* 0x000000a69ca87223 */ /* 0x040fe20000010807 */
[CC--:B------:R-:W-:Y:S01]  /*4060*/  FMUL.FTZ R7, R157.reuse, R5.reuse ;  /* 0x000000059d077220 */ /* 0x0c0fe20000410000 */
[----:B------:R-:W-:Y:S01]  /*4070*/  BSSY B0, `(.L_x_16088) ;  /* 0x0000012000007945 */ /* 0x000fe20003800000 */
[----:B------:R-:W-:Y:S01]  /*4080*/  FMUL.FTZ R6, R157, R4 ;  /* 0x000000049d067220 */ /* 0x000fe20000410000 */
[----:B------:R-:W-:Y:S01]  /*4090*/  FMUL.FTZ R166, R137, R58 ;  /* 0x0000003a89a67220 */ /* 0x000fe20000410000 */
[C---:B------:R-:W-:Y:S02]  /*40a0*/  FFMA.FTZ R178, R156.reuse, R4, -R7 ;  /* 0x000000049cb27223 */ /* 0x040fe40000010807 */
        /* <DEDUP_REMOVED lines=14> */
.L_x_16089:
[----:B------:R-:W-:Y:S05]  /*4190*/  BSYNC B0 ;  /* 0x0000000000007941 */ /* 0x000fea0003800000 */
.L_x_16088:
[----:B------:R-:W3:Y:S01]  /*41a0*/  SHFL.UP PT, R171, R179, 0x1, RZ ;  /* 0x04200000b3ab7989 */ /* 0x000ee200000e00ff */
[----:B------:R-:W-:Y:S01]  /*41b0*/  ISETP.GE.AND P3, PT, R92, 0x1, PT ;  /* 0x000000015c00780c */ /* 0x000fe20003f66270 */
[-C--:B-----5:R-:W-:Y:S01]  /*41c0*/  FMUL.FTZ R180, R106, R38.reuse ;  /* 0x000000266ab47220 */ /* 0x0a0fe20000410000 */
[----:B------:R-:W-:Y:S01]  /*41d0*/  FMUL.FTZ R172, R107, R38 ;  /* 0x000000266bac7220 */ /* 0x000fe20000410000 */
[----:B------:R-:W4:Y:S01]  /*41e0*/  SHFL.UP PT, R173, R181, 0x1, RZ ;  /* 0x04200000b5ad7989 */ /* 0x000f2200000e00ff */
[----:B------:R-:W-:Y:S01]  /*41f0*/  ISETP.GE.OR P0, PT, R82, R115, P0 ;  /* 0x000000735200720c */ /* 0x000fe20000706670 */
[----:B------:R-:W-:Y:S02]  /*4200*/  BSSY B0, `(.L_x_16090) ;  /* 0x00000c8000007945 */ /* 0x000fe40003800000 */
[----:B------:R-:W1:Y:S04]  /*4210*/  SHFL.UP PT, R5, R178, 0x1, RZ ;  /* 0x04200000b2057989 */ /* 0x000e6800000e00ff */
[----:B------:R-:W0:Y:S04]  /*4220*/  SHFL.UP PT, R7, R6, 0x1, RZ ;  /* 0x0420000006077989 */ /* 0x000e2800000e00ff */
[----:B------:R-:W-:Y:S01]  /*4230*/  SHFL.IDX PT, R3, R3, RZ, 0x1f ;  /* 0x00001fff03037589 */ /* 0x000fe200000e0000 */
[C---:B---3--:R-:W-:Y:S01]  /*4240*/  FMUL.FTZ R175, R6.reuse, R171 ;  /* 0x000000ab06af7220 */ /* 0x048fe20000410000 */
[----:B----4-:R-:W-:-:S03]  /*4250*/  FMUL.FTZ R168, R6, R173 ;  /* 0x000000ad06a87220 */ /* 0x010fc60000410000 */
[----:B------:R-:W-:Y:S01]  /*4260*/  FFMA.FTZ R170, R178, R173, R175 ;  /* 0x000000adb2aa7223 */ /* 0x000fe200000100af */
[----:B-1----:R-:W-:Y:S01]  /*4270*/  FMUL.FTZ R4, R6, R5 ;  /* 0x0000000506047220 */ /* 0x002fe20000410000 */
[C---:B------:R-:W-:Y:S02]  /*4280*/  FFMA.FTZ R168, R178.reuse, R171, -R168 ;  /* 0x000000abb2a87223 */ /* 0x040fe400000108a8 */
[----:B------:R-:W-:Y:S01]  /*4290*/  @P3 FADD.FTZ R181, R181, R170 ;  /* 0x000000aab5b53221 */ /* 0x000fe20000010000 */
[-C--:B0-----:R-:W-:Y:S01]  /*42a0*/  FFMA.FTZ R171, R178, R7.reuse, R4 ;  /* 0x00000007b2ab7223 */ /* 0x081fe20000010004 */
[----:B------:R-:W-:Y:S01]  /*42b0*/  FMUL.FTZ R7, R6, R7 ;  /* 0x0000000706077220 */ /* 0x000fe20000410000 */
[----:B------:R-:W-:-:S03]  /*42c0*/  @P3 FADD.FTZ R179, R179, R168 ;  /* 0x000000a8b3b33221 */ /* 0x000fc60000010000 */
        /* <DEDUP_REMOVED lines=10> */
[----:B------:R-:W-:Y:S01]  /*4370*/  FMUL.FTZ R173, R106, R39 ;  /* 0x000000276aad7220 */ /* 0x000fe20000410000 */
[-C--:B---3--:R-:W-:Y:S01]  /*4380*/  FMUL.FTZ R168, R171, R4.reuse ;  /* 0x00000004aba87220 */ /* 0x088fe20000410000 */
[C---:B------:R-:W-:Y:S01]  /*4390*/  FFMA.FTZ R174, R178.reuse, R7, R170 ;  /* 0x00000007b2ae7223 */ /* 0x040fe200000100aa */
[----:B------:R-:W-:Y:S01]  /*43a0*/  @P3 FADD.FTZ R179, R179, R6 ;  /* 0x00000006b3b33221 */ /* 0x000fe20000010000 */
[----:B------:R-:W-:Y:S01]  /*43b0*/  FMUL.FTZ R170, R107, R39 ;  /* 0x000000276baa7220 */ /* 0x000fe20000410000 */
[-C--:B----4-:R-:W-:Y:S01]  /*43c0*/  FMUL.FTZ R175, R171, R5.reuse ;  /* 0x00000005abaf7220 */ /* 0x090fe20000410000 */
[C---:B------:R-:W-:Y:S01]  /*43d0*/  FFMA.FTZ R168, R178.reuse, R5, R168 ;  /* 0x00000005b2a87223 */ /* 0x040fe200000100a8 */
[-C--:B------:R-:W-:Y:S01]  /*43e0*/  FMUL.FTZ R5, R157, R173.reuse ;  /* 0x000000ad9d057220 */ /* 0x080fe20000410000 */
[----:B------:R-:W-:Y:S01]  /*43f0*/  @P3 FADD.FTZ R181, R181, R174 ;  /* 0x000000aeb5b53221 */ /* 0x000fe20000010000 */
[----:B------:R-:W-:Y:S01]  /*4400*/  @P3 FFMA.FTZ R178, R178, R4, -R175 ;  /* 0x00000004b2b23223 */ /* 0x000fe200000108af */
[C---:B------:R-:W-:Y:S01]  /*4410*/  FMUL.FTZ R4, R156.reuse, R173 ;  /* 0x000000ad9c047220 */ /* 0x040fe20000410000 */
[-C--:B------:R-:W-:Y:S01]  /*4420*/  FFMA.FTZ R5, R156, R180.reuse, -R5 ;  /* 0x000000b49c057223 */ /* 0x080fe20000010805 */
[----:B------:R-:W0:Y:S02]  /*4430*/  SHFL.UP PT, R175, R179, 0x4, RZ ;  /* 0x04800000b3af7989 */ /* 0x000e2400000e00ff */
[----:B------:R-:W-:Y:S01]  /*4440*/  FFMA.FTZ R7, -R157, R180, -R4 ;  /* 0x000000b49d077223 */ /* 0x000fe20000010904 */
[----:B------:R-:W-:Y:S01]  /*4450*/  FSEL R4, R171, R168, !P3 ;  /* 0x000000a8ab047208 */ /* 0x000fe20005800000 */
[----:B------:R-:W-:Y:S01]  /*4460*/  FADD.FTZ R6, R172, R5 ;  /* 0x00000005ac067221 */ /* 0x000fe20000010000 */
[----:B------:R-:W1:Y:S01]  /*4470*/  SHFL.UP PT, R177, R181, 0x4, RZ ;  /* 0x04800000b5b17989 */ /* 0x000e6200000e00ff */
[----:B------:R-:W-:Y:S01]  /*4480*/  FADD.FTZ R168, -R170, R7 ;  /* 0x00000007aaa87221 */ /* 0x000fe20000010100 */
[----:B------:R-:W-:Y:S01]  /*4490*/  ISETP.GE.AND P3, PT, R92, 0x4, PT ;  /* 0x000000045c00780c */ /* 0x000fe20003f66270 */
[C---:B------:R-:W-:Y:S01]  /*44a0*/  FMUL.FTZ R171, R154.reuse, -R6 ;  /* 0x800000069aab7220 */ /* 0x040fe20000410000 */
[----:B------:R-:W3:Y:S01]  /*44b0*/  SHFL.UP PT, R5, R178, 0x4, RZ ;  /* 0x04800000b2057989 */ /* 0x000ee200000e00ff */
[----:B------:R-:W-:-:S03]  /*44c0*/  FMUL.FTZ R174, R154, -R168 ;  /* 0x800000a89aae7220 */ /* 0x000fc60000410000 */
[----:B------:R-:W4:Y:S01]  /*44d0*/  SHFL.UP PT, R7, R4, 0x4, RZ ;  /* 0x0480000004077989 */ /* 0x000f2200000e00ff */
[C---:B------:R-:W-:Y:S01]  /*44e0*/  FFMA.FTZ R183, R153.reuse, R6, -R174 ;  /* 0x0000000699b77223 */ /* 0x040fe200000108ae */
[----:B------:R-:W-:Y:S01]  /*44f0*/  FFMA.FTZ R6, R153, R168, R171 ;  /* 0x000000a899067223 */ /* 0x000fe200000100ab */
[C---:B------:R-:W-:Y:S01]  /*4500*/  FMUL.FTZ R171, R108.reuse, R39 ;  /* 0x000000276cab7220 */ /* 0x040fe20000410000 */
[----:B------:R-:W-:-:S03]  /*4510*/  FMUL.FTZ R168, R108, R38 ;  /* 0x000000266ca87220 */ /* 0x000fc60000410000 */
[----:B------:R-:W-:Y:S01]  /*4520*/  FADD.FTZ R6, -R171, R6 ;  /* 0x00000006ab067221 */ /* 0x000fe20000010100 */
[----:B------:R-:W-:-:S03]  /*4530*/  FADD.FTZ R183, R168, R183 ;  /* 0x000000b7a8b77221 */ /* 0x000fc60000010000 */
[C---:B------:R-:W-:Y:S01]  /*4540*/  FMUL.FTZ R174, R152.reuse, -R6 ;  /* 0x8000000698ae7220 */ /* 0x040fe20000410000 */
[----:B------:R-:W-:-:S03]  /*4550*/  FMUL.FTZ R185, R152, -R183 ;  /* 0x800000b798b97220 */ /* 0x000fc60000410000 */
[C---:B------:R-:W-:Y:S01]  /*4560*/  FFMA.FTZ R184, R151.reuse, R183, -R174 ;  /* 0x000000b797b87223 */ /* 0x040fe200000108ae */
[C---:B0-----:R-:W-:Y:S01]  /*4570*/  FMUL.FTZ R183, R4.reuse, R175 ;  /* 0x000000af04b77220 */ /* 0x041fe20000410000 */
[C---:B-1----:R-:W-:Y:S01]  /*4580*/  FMUL.FTZ R176, R4.reuse, R177 ;  /* 0x000000b104b07220 */ /* 0x042fe20000410000 */
[----:B------:R-:W-:Y:S01]  /*4590*/  FFMA.FTZ R185, R151, R6, R185 ;  /* 0x0000000697b97223 */ /* 0x000fe200000100b9 */
[----:B---3--:R-:W-:Y:S01]  /*45a0*/  FMUL.FTZ R174, R4, R5 ;  /* 0x0000000504ae7220 */ /* 0x008fe20000410000 */
[C---:B------:R-:W-:Y:S01]  /*45b0*/  FFMA.FTZ R182, R178.reuse, R177, R183 ;  /* 0x000000b1b2b67223 */ /* 0x040fe200000100b7 */
[----:B------:R-:W-:Y:S01]  /*45c0*/  FFMA.FTZ R176, R178, R175, -R176 ;  /* 0x000000afb2b07223 */ /* 0x000fe200000108b0 */
[----:B------:R-:W-:Y:S01]  /*45d0*/  FMUL.FTZ R175, R105, R38 ;  /* 0x0000002669af7220 */ /* 0x000fe20000410000 */
[-C--:B----4-:R-:W-:Y:S01]  /*45e0*/  FMUL.FTZ R6, R4, R7.reuse ;  /* 0x0000000704067220 */ /* 0x090fe20000410000 */
[C---:B------:R-:W-:Y:S01]  /*45f0*/  FFMA.FTZ R7, R178.reuse, R7, R174 ;  /* 0x00000007b2077223 */ /* 0x040fe200000100ae */
[----:B------:R-:W-:Y:S01]  /*4600*/  @P3 FADD.FTZ R181, R181, R182 ;  /* 0x000000b6b5b53221 */ /* 0x000fe20000010000 */
[----:B------:R-:W-:Y:S01]  /*4610*/  @P3 FADD.FTZ R179, R179, R176 ;  /* 0x000000b0b3b33221 */ /* 0x000fe20000010000 */
[----:B------:R-:W-:Y:S01]  /*4620*/  @P3 FFMA.FTZ R178, R178, R5, -R6 ;  /* 0x00000005b2b23223 */ /* 0x000fe20000010806 */
[----:B------:R-:W-:Y:S01]  /*4630*/  FMUL.FTZ R174, R105, R39 ;  /* 0x0000002769ae7220 */ /* 0x000fe20000410000 */
[----:B------:R-:W-:Y:S01]  /*4640*/  FSEL R7, R4, R7, !P3 ;  /* 0x0000000704077208 */ /* 0x000fe20005800000 */
[----:B------:R-:W0:Y:S01]  /*4650*/  SHFL.UP PT, R182, R181, 0x8, RZ ;  /* 0x05000000b5b67989 */ /* 0x000e2200000e00ff */
[----:B------:R-:W-:Y:S01]  /*4660*/  FADD.FTZ R184, R175, R184 ;  /* 0x000000b8afb87221 */ /* 0x000fe20000010000 */
[----:B------:R-:W-:Y:S01]  /*4670*/  FADD.FTZ R185, -R174, R185 ;  /* 0x000000b9aeb97221 */ /* 0x000fe20000010100 */
[----:B------:R-:W-:Y:S01]  /*4680*/  FMUL.FTZ R177, R104, R39 ;  /* 0x0000002768b17220 */ /* 0x000fe20000410000 */
[----:B------:R-:W1:Y:S01]  /*4690*/  SHFL.UP PT, R4, R178, 0x8, RZ ;  /* 0x05000000b2047989 */ /* 0x000e6200000e00ff */
[CC--:B------:R-:W-:Y:S01]  /*46a0*/  FMUL.FTZ R186, R150.reuse, -R184.reuse ;  /* 0x800000b896ba7220 */ /* 0x0c0fe20000410000 */
        /* <DEDUP_REMOVED lines=9> */
[CC--:B------:R-:W-:Y:S02]  /*4740*/  FMUL.FTZ R184, R148.reuse, -R186.reuse ;  /* 0x800000ba94b87220 */ /* 0x0c0fe40000410000 */
[-C--:B------:R-:W-:Y:S02]  /*4750*/  FMUL.FTZ R185, R148, -R183.reuse ;  /* 0x800000b794b97220 */ /* 0x080fe40000410000 */
[C---:B------:R-:W-:Y:S02]  /*4760*/  FFMA.FTZ R192, R147.reuse, R183, -R184 ;  /* 0x000000b793c07223 */ /* 0x040fe400000108b8 */
[----:B------:R-:W-:Y:S01]  /*4770*/  FFMA.FTZ R193, R147, R186, R185 ;  /* 0x000000ba93c17223 */ /* 0x000fe200000100b9 */
[C---:B0-----:R-:W-:Y:S01]  /*4780*/  FMUL.FTZ R187, R7.reuse, R182 ;  /* 0x000000b607bb7220 */ /* 0x041fe20000410000 */
[C---:B-1----:R-:W-:Y:S01]  /*4790*/  FMUL.FTZ R185, R7.reuse, R4 ;  /* 0x0000000407b97220 */ /* 0x042fe20000410000 */
[----:B---3--:R-:W-:-:S02]  /*47a0*/  FMUL.FTZ R191, R7, R6 ;  /* 0x0000000607bf7220 */ /* 0x008fc40000410000 */
[C---:B------:R-:W-:Y:S01]  /*47b0*/  FFMA.FTZ R6, R178.reuse, R6, -R187 ;  /* 0x00000006b2067223 */ /* 0x040fe200000108bb */
[-C--:B----4-:R-:W-:Y:S01]  /*47c0*/  FMUL.FTZ R183, R7, R5.reuse ;  /* 0x0000000507b77220 */ /* 0x090fe20000410000 */
[C---:B------:R-:W-:Y:S01]  /*47d0*/  FFMA.FTZ R184, R178.reuse, R5, R185 ;  /* 0x00000005b2b87223 */ /* 0x040fe200000100b9 */
[C---:B------:R-:W-:Y:S01]  /*47e0*/  FFMA.FTZ R182, R178.reuse, R182, R191 ;  /* 0x000000b6b2b67223 */ /* 0x040fe200000100bf */
[CC--:B--2---:R-:W-:Y:S01]  /*47f0*/  FMUL.FTZ R5, R157.reuse, R35.reuse ;  /* 0x000000239d057220 */ /* 0x0c4fe20000410000 */
[----:B------:R-:W-:Y:S01]  /*4800*/  @P3 FFMA.FTZ R178, R178, R4, -R183 ;  /* 0x00000004b2b23223 */ /* 0x000fe200000108b7 */
[----:B------:R-:W-:Y:S01]  /*4810*/  FMUL.FTZ R183, R157, -R34 ;  /* 0x800000229db77220 */ /* 0x000fe20000410000 */
[----:B------:R-:W-:Y:S01]  /*4820*/  FSEL R184, R7, R184, !P3 ;  /* 0x000000b807b87208 */ /* 0x000fe20005800000 */
[C---:B------:R-:W-:Y:S01]  /*4830*/  FFMA.FTZ R4, R156.reuse, R34, -R5 ;  /* 0x000000229c047223 */ /* 0x040fe20000010805 */
[----:B------:R-:W-:Y:S01]  /*4840*/  @P3 FADD.FTZ R181, R181, R182 ;  /* 0x000000b6b5b53221 */ /* 0x000fe20000010000 */
[----:B------:R-:W0:Y:S01]  /*4850*/  SHFL.UP PT, R5, R178, 0x10, RZ ;  /* 0x06000000b2057989 */ /* 0x000e2200000e00ff */
[----:B------:R-:W-:Y:S01]  /*4860*/  @P3 FADD.FTZ R179, R179, R6 ;  /* 0x00000006b3b33221 */ /* 0x000fe20000010000 */
[----:B------:R-:W-:Y:S01]  /*4870*/  FFMA.FTZ R183, R156, -R35, R183 ;  /* 0x800000239cb77223 */ /* 0x000fe200000100b7 */
[C---:B------:R-:W-:Y:S01]  /*4880*/  FMUL.FTZ R6, R154.reuse, -R4 ;  /* 0x800000049a067220 */ /* 0x040fe20000410000 */
[----:B------:R-:W1:Y:S01]  /*4890*/  SHFL.UP PT, R7, R184, 0x10, RZ ;  /* 0x06000000b8077989 */ /* 0x000e6200000e00ff */
[----:B------:R-:W-:Y:S01]  /*48a0*/  FMUL.FTZ R182, R103, R39 ;  /* 0x0000002767b67220 */ /* 0x000fe20000410000 */
[-C--:B------:R-:W-:Y:S01]  /*48b0*/  FMUL.FTZ R191, R154, -R183.reuse ;  /* 0x800000b79abf7220 */ /* 0x080fe20000410000 */
[----:B------:R-:W-:Y:S01]  /*48c0*/  FFMA.FTZ R6, R153, R183, R6 ;  /* 0x000000b799067223 */ /* 0x000fe20000010006 */
[----:B------:R-:W2:Y:S01]  /*48d0*/  SHFL.UP PT, R187, R181, 0x10, RZ ;  /* 0x06000000b5bb7989 */ /* 0x000ea200000e00ff */
[----:B------:R-:W-:Y:S01]  /*48e0*/  FMUL.FTZ R183, R103, R38 ;  /* 0x0000002667b77220 */ /* 0x000fe20000410000 */
[----:B------:R-:W-:Y:S01]  /*48f0*/  FFMA.FTZ R191, R153, R4, -R191 ;  /* 0x0000000499bf7223 */ /* 0x000fe200000108bf */
[----:B------:R-:W-:Y:S01]  /*4900*/  FADD.FTZ R186, -R182, R193 ;  /* 0x000000c1b6ba7221 */ /* 0x000fe20000010100 */
[----:B------:R-:W3:Y:S01]  /*4910*/  SHFL.UP PT, R185, R179, 0x10, RZ ;  /* 0x06000000b3b97989 */ /* 0x000ee200000e00ff */
[C---:B------:R-:W-:Y:S01]  /*4920*/  FMUL.FTZ R4, R152.reuse, -R6 ;  /* 0x8000000698047220 */ /* 0x040fe20000410000 */
[-C--:B------:R-:W-:Y:S01]  /*4930*/  FMUL.FTZ R193, R152, -R191.reuse ;  /* 0x800000bf98c17220 */ /* 0x080fe20000410000 */
[----:B------:R-:W-:Y:S01]  /*4940*/  FADD.FTZ R192, R183, R192 ;  /* 0x000000c0b7c07221 */ /* 0x000fe20000010000 */
[----:B------:R-:W-:Y:S01]  /*4950*/  FMUL.FTZ R194, R145, -R186 ;  /* 0x800000ba91c27220 */ /* 0x000fe20000410000 */
[C---:B------:R-:W-:Y:S01]  /*4960*/  FFMA.FTZ R4, R151.reuse, R191, -R4 ;  /* 0x000000bf97047223 */ /* 0x040fe20000010804 */
[----:B------:R-:W-:Y:S01]  /*4970*/  FFMA.FTZ R193, R151, R6, R193 ;  /* 0x0000000697c17223 */ /* 0x000fe200000100c1 */
[----:B------:R-:W-:Y:S01]  /*4980*/  ISETP.GE.AND P3, PT, R92, 0x10, PT ;  /* 0x000000105c00780c */ /* 0x000fe20003f66270 */
[-C--:B------:R-:W-:Y:S01]  /*4990*/  FFMA.FTZ R196, R143, R192.reuse, -R194 ;  /* 0x000000c08fc47223 */ /* 0x080fe200000108c2 */
[----:B------:R-:W-:Y:S01]  /*49a0*/  FMUL.FTZ R192, R145, -R192 ;  /* 0x800000c091c07220 */ /* 0x000fe20000410000 */
[----:B------:R-:W-:Y:S01]  /*49b0*/  FMUL.FTZ R6, R150, -R193 ;  /* 0x800000c196067220 */ /* 0x000fe20000410000 */
[----:B0-----:R-:W-:-:S02]  /*49c0*/  FMUL.FTZ R191, R184, R5 ;  /* 0x00000005b8bf7220 */ /* 0x001fc40000410000 */
[----:B------:R-:W-:Y:S01]  /*49d0*/  FFMA.FTZ R197, R143, R186, R192 ;  /* 0x000000ba8fc57223 */ /* 0x000fe200000100c0 */
[CC--:B------:R-:W-:Y:S01]  /*49e0*/  FFMA.FTZ R194, R149.reuse, R4.reuse, -R6 ;  /* 0x0000000495c27223 */ /* 0x0c0fe20000010806 */
[----:B------:R-:W-:Y:S01]  /*49f0*/  FMUL.FTZ R186, R150, -R4 ;  /* 0x8000000496ba7220 */ /* 0x000fe20000410000 */
[-C--:B-1----:R-:W-:Y:S01]  /*4a00*/  FFMA.FTZ R191, R178, R7.reuse, R191 ;  /* 0x00000007b2bf7223 */ /* 0x082fe200000100bf */
[C---:B------:R-:W-:Y:S02]  /*4a10*/  FMUL.FTZ R4, R184.reuse, R7 ;  /* 0x00000007b8047220 */ /* 0x040fe40000410000 */
[----:B------:R-:W-:Y:S01]  /*4a20*/  FFMA.FTZ R195, R149, R193, R186 ;  /* 0x000000c195c37223 */ /* 0x000fe200000100ba */
[C---:B--2---:R-:W-:Y:S01]  /*4a30*/  FMUL.FTZ R6, R184.reuse, R187 ;  /* 0x000000bbb8067220 */ /* 0x044fe20000410000 */
[C---:B------:R-:W-:Y:S02]  /*4a40*/  FSEL R191, R184.reuse, R191, !P3 ;  /* 0x000000bfb8bf7208 */ /* 0x040fe40005800000 */
[----:B------:R-:W-:Y:S01]  /*4a50*/  @!P0 LEA R193, R111, UR7, 0x4 ;  /* 0x000000076fc18c11 */ /* 0x000fe2000f8e20ff */
[-C--:B---3--:R-:W-:Y:S01]  /*4a60*/  FMUL.FTZ R192, R184, R185.reuse ;  /* 0x000000b9b8c07220 */ /* 0x088fe20000410000 */
[C---:B------:R-:W-:Y:S01]  /*4a70*/  FFMA.FTZ R186, R178.reuse, R185, -R6 ;  /* 0x000000b9b2ba7223 */ /* 0x040fe20000010806 */
[----:B------:R-:W-:Y:S01]  /*4a80*/  CS2R R6, SRZ ;  /* 0x0000000000067805 */ /* 0x000fe2000001ff00 */
[----:B------:R-:W-:Y:S01]  /*4a90*/  SHFL.UP PT, R191, R191, 0x1, RZ ;  /* 0x04200000bfbf7989 */ /* 0x000fe200000e00ff */
[C---:B------:R-:W-:Y:S01]  /*4aa0*/  FFMA.FTZ R192, R178.reuse, R187, R192 ;  /* 0x000000bbb2c07223 */ /* 0x040fe200000100c0 */
[----:B------:R-:W-:Y:S01]  /*4ab0*/  @P3 FFMA.FTZ R178, R178, R5, -R4 ;  /* 0x00000005b2b23223 */ /* 0x000fe20000010804 */
[----:B------:R-:W-:Y:S01]  /*4ac0*/  @P3 FADD.FTZ R179, R179, R186 ;  /* 0x000000bab3b33221 */ /* 0x000fe20000010000 */
[----:B------:R-:W0:Y:S01]  /*4ad0*/  SHFL.IDX PT, R187, R2, RZ, 0x1f ;  /* 0x00001fff02bb7589 */ /* 0x000e2200000e0000 */
[----:B------:R-:W-:Y:S01]  /*4ae0*/  @P3 FADD.FTZ R181, R181, R192 ;  /* 0x000000c0b5b53221 */ /* 0x000fe20000010000 */
[----:B------:R-:W-:Y:S01]  /*4af0*/  HFMA2.MMA R5, -RZ, RZ, 0, 0 ;  /* 0x00000000ff057435 */ /* 0x000fe200000001ff */
[CC--:B------:R-:W-:Y:S01]  /*4b00*/  FMUL.FTZ R186, R148.reuse, -R195.reuse ;  /* 0x800000c394ba7220 */ /* 0x0c0fe20000410000 */
[----:B------:R-:W1:Y:S01]  /*4b10*/  SHFL.UP PT, R178, R178, 0x1, RZ ;  /* 0x04200000b2b27989 */ /* 0x000e6200000e00ff */
[-C--:B------:R-:W-:Y:S01]  /*4b20*/  FMUL.FTZ R192, R148, -R194.reuse ;  /* 0x800000c294c07220 */ /* 0x080fe20000410000 */
[----:B------:R-:W-:Y:S01]  /*4b30*/  MOV R4, 0x3f800000 ;  /* 0x3f80000000047802 */ /* 0x000fe20000000f00 */
[C---:B------:R-:W-:Y:S01]  /*4b40*/  FFMA.FTZ R186, R147.reuse, R194, -R186 ;  /* 0x000000c293ba7223 */ /* 0x040fe200000108ba */
[----:B------:R-:W2:Y:S01]  /*4b50*/  SHFL.UP PT, R181, R181, 0x1, RZ ;  /* 0x04200000b5b57989 */ /* 0x000ea200000e00ff */
[----:B------:R-:W-:Y:S01]  /*4b60*/  FFMA.FTZ R192, R147, R195, R192 ;  /* 0x000000c393c07223 */ /* 0x000fe200000100c0 */
[C---:B------:R-:W-:Y:S01]  /*4b70*/  FMUL.FTZ R184, R102.reuse, R39 ;  /* 0x0000002766b87220 */ /* 0x040fe20000410000 */
[----:B------:R-:W-:Y:S01]  /*4b80*/  FMUL.FTZ R194, R145, -R186 ;  /* 0x800000ba91c27220 */ /* 0x000fe20000410000 */
[----:B------:R-:W3:Y:S01]  /*4b90*/  SHFL.UP PT, R2, R179, 0x1, RZ ;  /* 0x04200000b3027989 */ /* 0x000ee200000e00ff */
[----:B------:R-:W-:Y:S01]  /*4ba0*/  FMUL.FTZ R185, R102, R38 ;  /* 0x0000002666b97220 */ /* 0x000fe20000410000 */
[----:B------:R-:W-:Y:S01]  /*4bb0*/  FADD.FTZ R199, -R184, R197 ;  /* 0x000000c5b8c77221 */ /* 0x000fe20000010100 */
[----:B------:R-:W-:Y:S01]  /*4bc0*/  FFMA.FTZ R195, R143, R192, R194 ;  /* 0x000000c08fc37223 */ /* 0x000fe200000100c2 */
[----:B------:R4:W3:Y:S01]  /*4bd0*/  @!P0 LDS.128 R4, [R193+0x21b0] ;  /* 0x0021b000c1048984 */ /* 0x0008e20000000c00 */
[----:B------:R-:W-:Y:S01]  /*4be0*/  FADD.FTZ R197, R185, R196 ;  /* 0x000000c4b9c57221 */ /* 0x000fe20000010000 */
[----:B------:R-:W-:Y:S01]  /*4bf0*/  FMUL.FTZ R201, R144, -R199 ;  /* 0x800000c790c97220 */ /* 0x000fe20000410000 */
[----:B------:R-:W-:-:S02]  /*4c00*/  ISETP.NE.AND P0, PT, R188, 0x1f, PT ;  /* 0x0000001fbc00780c */ /* 0x000fc40003f05270 */
[-C--:B------:R-:W-:Y:S01]  /*4c10*/  FMUL.FTZ R196, R144, -R197.reuse ;  /* 0x800000c590c47220 */ /* 0x080fe20000410000 */
[----:B------:R-:W-:Y:S01]  /*4c20*/  FFMA.FTZ R201, R146, R197, -R201 ;  /* 0x000000c592c97223 */ /* 0x000fe200000108c9 */
[----:B------:R-:W-:Y:S01]  /*4c30*/  FMUL.FTZ R197, R144, -R195 ;  /* 0x800000c390c57220 */ /* 0x000fe20000410000 */
[----:B----4-:R-:W-:Y:S01]  /*4c40*/  FMUL.FTZ R193, R145, -R192 ;  /* 0x800000c091c17220 */ /* 0x010fe20000410000 */
[----:B0-----:R-:W-:Y:S01]  /*4c50*/  FMUL.FTZ R179, R191, R187 ;  /* 0x000000bbbfb37220 */ /* 0x001fe20000410000 */
[----:B------:R-:W-:Y:S02]  /*4c60*/  FFMA.FTZ R199, R146, R199, R196 ;  /* 0x000000c792c77223 */ /* 0x000fe400000100c4 */
[----:B------:R-:W-:Y:S01]  /*4c70*/  FFMA.FTZ R193, R143, R186, -R193 ;  /* 0x000000ba8fc17223 */ /* 0x000fe200000108c1 */
[-C--:B------:R-:W-:Y:S01]  /*4c80*/  FMUL.FTZ R186, R191, R3.reuse ;  /* 0x00000003bfba7220 */ /* 0x080fe20000410000 */
[----:B-1----:R-:W-:Y:S02]  /*4c90*/  FFMA.FTZ R192, R178, R3, R179 ;  /* 0x00000003b2c07223 */ /* 0x002fe400000100b3 */
[----:B------:R-:W-:Y:S01]  /*4ca0*/  FMUL.FTZ R194, R144, -R193 ;  /* 0x800000c190c27220 */ /* 0x000fe20000410000 */
[----:B------:R-:W-:Y:S01]  /*4cb0*/  FFMA.FTZ R191, R178, R187, -R186 ;  /* 0x000000bbb2bf7223 */ /* 0x000fe200000108ba */
[----:B--2---:R-:W-:Y:S01]  /*4cc0*/  @P1 FADD.FTZ R3, R181, R192 ;  /* 0x000000c0b5031221 */ /* 0x004fe20000010000 */
[----:B------:R-:W-:Y:S01]  /*4cd0*/  FMUL.FTZ R178, R0, R39 ;  /* 0x0000002700b27220 */ /* 0x000fe20000410000 */
[----:B------:R-:W-:Y:S01]  /*4ce0*/  FFMA.FTZ R179, R146, R193, -R197 ;  /* 0x000000c192b37223 */ /* 0x000fe200000108c5 */
[----:B---3--:R-:W-:Y:S01]  /*4cf0*/  @P1 FADD.FTZ R187, R2, R191 ;  /* 0x000000bf02bb1221 */ /* 0x008fe20000010000 */
[C---:B------:R-:W-:Y:S01]  /*4d00*/  FMUL.FTZ R181, R37.reuse, R3 ;  /* 0x0000000325b57220 */ /* 0x040fe20000410000 */
[----:B------:R-:W-:Y:S01]  /*4d10*/  FMUL.FTZ R2, R0, R38 ;  /* 0x0000002600027220 */ /* 0x000fe20000410000 */
[----:B------:R-:W-:Y:S01]  /*4d20*/  FFMA.FTZ R186, R146, R195, R194 ;  /* 0x000000c392ba7223 */ /* 0x000fe200000100c2 */
        /* <DEDUP_REMOVED lines=21> */
.L_x_16091:
[----:B------:R-:W-:Y:S05]  /*4e80*/  BSYNC B0 ;  /* 0x0000000000007941 */ /* 0x000fea0003800000 */
.L_x_16090:
[----:B------:R-:W-:Y:S01]  /*4e90*/  ISETP.GT.U32.AND P0, PT, R188, 0x1d, PT ;  /* 0x0000001dbc00780c */ /* 0x000fe20003f04070 */
[----:B--2---:R-:W-:Y:S01]  /*4ea0*/  FADD.FTZ R3, R155, R192 ;  /* 0x000000c09b037221 */ /* 0x004fe20000010000 */
[----:B------:R-:W-:Y:S01]  /*4eb0*/  FADD.FTZ R155, R141, R38 ;  /* 0x000000268d9b7221 */ /* 0x000fe20000010000 */
[----:B---3--:R2:W3:Y:S01]  /*4ec0*/  SHFL.DOWN PT, R39, R179, 0x2, 0x1f ;  /* 0x08401f00b3277f89 */ /* 0x0084e200000e0000 */
[----:B------:R-:W-:Y:S01]  /*4ed0*/  BSSY B0, `(.L_x_16092) ;  /* 0x0000014000007945 */ /* 0x000fe20003800000 */
[C---:B-1----:R-:W-:Y:S01]  /*4ee0*/  FMUL.FTZ R37, R144.reuse, R3 ;  /* 0x0000000390257220 */ /* 0x042fe20000410000 */
[-C--:B------:R-:W-:Y:S01]  /*4ef0*/  FMUL.FTZ R38, R144, R155.reuse ;  /* 0x0000009b90267220 */ /* 0x080fe20000410000 */
[----:B------:R2:W1:Y:S02]  /*4f00*/  SHFL.DOWN PT, R141, R186, 0x2, 0x1f ;  /* 0x08401f00ba8d7f89 */ /* 0x00046400000e0000 */
[C---:B------:R-:W-:Y:S01]  /*4f10*/  FFMA.FTZ R36, R146.reuse, R155, -R37 ;  /* 0x0000009b92247223 */ /* 0x040fe20000010825 */
[----:B------:R-:W-:Y:S01]  /*4f20*/  FFMA.FTZ R37, R146, R3, R38 ;  /* 0x0000000392257223 */ /* 0x000fe20000010026 */
[----:B----4-:R2:W4:Y:S04]  /*4f30*/  SHFL.DOWN PT, R191, R187, 0x2, 0x1f ;  /* 0x08401f00bbbf7f89 */ /* 0x01052800000e0000 */
[----:B------:R2:W0:Y:S01]  /*4f40*/  SHFL.DOWN PT, R193, R181, 0x2, 0x1f ;  /* 0x08401f00b5c17f89 */ /* 0x00042200000e0000 */
        /* <DEDUP_REMOVED lines=12> */
.L_x_16093:
[----:B------:R-:W-:Y:S05]  /*5010*/  BSYNC B0 ;  /* 0x0000000000007941 */ /* 0x000fea0003800000 */
.L_x_16092:
[----:B-1----:R-:W-:Y:S01]  /*5020*/  FMUL.FTZ R141, R124, R63 ;  /* 0x0000003f7c8d7220 */ /* 0x002fe20000410000 */
[C---:B------:R-:W-:Y:S01]  /*5030*/  FFMA.FTZ R198, R133.reuse, R138, R37 ;  /* 0x0000008a85c67223 */ /* 0x040fe20000010025 */
[----:B------:R-:W-:Y:S01]  /*5040*/  FFMA.FTZ R192, R133, R140, R36 ;  /* 0x0000008c85c07223 */ /* 0x000fe20000010024 */
[----:B------:R-:W-:Y:S01]  /*5050*/  ISETP.GT.U32.AND P0, PT, R188, 0x1b, PT ;  /* 0x0000001bbc00780c */ /* 0x000fe20003f04070 */
[----:B------:R-:W-:Y:S01]  /*5060*/  FFMA.FTZ R36, R126, -R141, R3 ;  /* 0x8000008d7e247223 */ /* 0x000fe20000010003 */
[C---:B------:R-:W-:Y:S01]  /*5070*/  FFMA.FTZ R3, R0.reuse, -R3, RZ ;  /* 0x8000000300037223 */ /* 0x040fe200000100ff */
[C---:B------:R-:W-:Y:S01]  /*5080*/  FMUL.FTZ R38, R145.reuse, R198 ;  /* 0x000000c691267220 */ /* 0x040fe20000410000 */
[----:B------:R-:W-:Y:S01]  /*5090*/  FMUL.FTZ R138, R145, R192 ;  /* 0x000000c0918a7220 */ /* 0x000fe20000410000 */
[----:B---3--:R-:W-:Y:S01]  /*50a0*/  FFMA.FTZ R39, R0, R155, RZ ;  /* 0x0000009b00277223 */ /* 0x008fe200000100ff */
[----:B------:R-:W-:Y:S01]  /*50b0*/  FFMA.FTZ R196, R102, -R198, R3 ;  /* 0x800000c666c47223 */ /* 0x000fe20000010003 */
[C---:B------:R-:W-:Y:S01]  /*50c0*/  FFMA.FTZ R3, R143.reuse, R192, -R38 ;  /* 0x000000c08f037223 */ /* 0x040fe20000010826 */
[----:B------:R-:W-:Y:S01]  /*50d0*/  FFMA.FTZ R138, R143, R198, R138 ;  /* 0x000000c68f8a7223 */ /* 0x000fe2000001008a */
[----:B------:R-:W-:Y:S01]  /*50e0*/  FMUL.FTZ R140, R133, R64 ;  /* 0x00000040858c7220 */ /* 0x000fe20000410000 */
[----:B------:R-:W-:Y:S01]  /*50f0*/  FFMA.FTZ R37, R128, -R141, R155 ;  /* 0x8000008d80257223 */ /* 0x000fe2000001009b */
[C---:B------:R-:W-:Y:S01]  /*5100*/  FFMA.FTZ R161, R118.reuse, R161, R3 ;  /* 0x000000a176a17223 */ /* 0x040fe20000010003 */
[----:B----4-:R-:W-:Y:S01]  /*5110*/  FFMA.FTZ R191, R118, R159, R138 ;  /* 0x0000009f76bf7223 */ /* 0x010fe2000001008a */
[----:B------:R1:W3:Y:S01]  /*5120*/  SHFL.DOWN PT, R3, R179, 0x4, 0x1f ;  /* 0x08801f00b3037f89 */ /* 0x0002e200000e0000 */
[----:B------:R-:W-:Y:S01]  /*5130*/  BSSY B0, `(.L_x_16094) ;  /* 0x0000013000007945 */ /* 0x000fe20003800000 */
[----:B------:R-:W-:Y:S01]  /*5140*/  FFMA.FTZ R194, R102, R192, R39 ;  /* 0x000000c066c27223 */ /* 0x000fe20000010027 */
[-C--:B------:R-:W-:Y:S01]  /*5150*/  FFMA.FTZ R39, R129, -R140.reuse, R192 ;  /* 0x8000008c81277223 */ /* 0x080fe200000100c0 */
[----:B------:R1:W4:Y:S01]  /*5160*/  SHFL.DOWN PT, R141, R186, 0x4, 0x1f ;  /* 0x08801f00ba8d7f89 */ /* 0x00032200000e0000 */
[----:B------:R-:W-:-:S03]  /*5170*/  FFMA.FTZ R38, R131, -R140, R198 ;  /* 0x8000008c83267223 */ /* 0x000fc600000100c6 */
        /* <DEDUP_REMOVED lines=14> */
.L_x_16095:
[----:B------:R-:W-:Y:S05]  /*5260*/  BSYNC B0 ;  /* 0x0000000000007941 */ /* 0x000fea0003800000 */
.L_x_16094:
[C---:B------:R-:W-:Y:S01]  /*5270*/  FMUL.FTZ R140, R148.reuse, R161 ;  /* 0x000000a1948c7220 */ /* 0x040fe20000410000 */
[----:B------:R-:W-:Y:S01]  /*5280*/  FMUL.FTZ R138, R148, R191 ;  /* 0x000000bf948a7220 */ /* 0x000fe20000410000 */
[----:B------:R-:W-:Y:S01]  /*5290*/  ISETP.GT.U32.AND P0, PT, R188, 0x17, PT ;  /* 0x00000017bc00780c */ /* 0x000fe20003f04070 */
[----:B0-----:R-:W-:Y:S01]  /*52a0*/  FMUL.FTZ R159, R118, R61 ;  /* 0x0000003d769f7220 */ /* 0x001fe20000410000 */
[C---:B------:R-:W-:Y:S01]  /*52b0*/  FFMA.FTZ R192, R147.reuse, R191, R140 ;  /* 0x000000bf93c07223 */ /* 0x040fe2000001008c */
[-C--:B---3--:R-:W-:Y:S01]  /*52c0*/  FFMA.FTZ R3, R147, R161.reuse, -R138 ;  /* 0x000000a193037223 */ /* 0x088fe2000001088a */
[C---:B----4-:R-:W-:Y:S01]  /*52d0*/  FFMA.FTZ R141, R103.reuse, R161, R194 ;  /* 0x000000a1678d7223 */ /* 0x050fe200000100c2 */
[----:B------:R-:W-:Y:S01]  /*52e0*/  FFMA.FTZ R155, R103, -R191, R196 ;  /* 0x800000bf679b7223 */ /* 0x000fe200000100c4 */
[C---:B------:R-:W-:Y:S01]  /*52f0*/  FFMA.FTZ R202, R125.reuse, R142, R192 ;  /* 0x0000008e7dca7223 */ /* 0x040fe200000100c0 */
[----:B------:R-:W-:Y:S01]  /*5300*/  FFMA.FTZ R200, R125, R158, R3 ;  /* 0x0000009e7dc87223 */ /* 0x000fe20000010003 */
[-C--:B------:R-:W-:Y:S01]  /*5310*/  FFMA.FTZ R140, R120, -R159.reuse, R161 ;  /* 0x8000009f788c7223 */ /* 0x080fe200000100a1 */
[----:B------:R-:W-:Y:S01]  /*5320*/  FFMA.FTZ R138, R122, -R159, R191 ;  /* 0x8000009f7a8a7223 */ /* 0x000fe200000100bf */
[C---:B------:R-:W-:Y:S01]  /*5330*/  FMUL.FTZ R142, R150.reuse, R202 ;  /* 0x000000ca968e7220 */ /* 0x040fe20000410000 */
[-C--:B------:R-:W-:Y:S01]  /*5340*/  FMUL.FTZ R158, R150, R200.reuse ;  /* 0x000000c8969e7220 */ /* 0x080fe20000410000 */
[----:B------:R0:W3:Y:S01]  /*5350*/  SHFL.DOWN PT, R159, R179, 0x8, 0x1f ;  /* 0x09001f00b39f7f89 */ /* 0x0000e200000e0000 */
[----:B------:R-:W-:Y:S01]  /*5360*/  BSSY B0, `(.L_x_16096) ;  /* 0x0000012000007945 */ /* 0x000fe20003800000 */
[C---:B------:R-:W-:Y:S01]  /*5370*/  FFMA.FTZ R142, R149.reuse, R200, -R142 ;  /* 0x000000c8958e7223 */ /* 0x040fe2000001088e */
[----:B------:R-:W-:Y:S01]  /*5380*/  FFMA.FTZ R3, R149, R202, R158 ;  /* 0x000000ca95037223 */ /* 0x000fe2000001009e */
[----:B------:R0:W4:Y:S04]  /*5390*/  SHFL.DOWN PT, R161, R186, 0x8, 0x1f ;  /* 0x09001f00baa17f89 */ /* 0x00012800000e0000 */
        /* <DEDUP_REMOVED lines=14> */
.L_x_16097:
[----:B------:R-:W-:Y:S05]  /*5480*/  BSYNC B0 ;  /* 0x0000000000007941 */ /* 0x000fea0003800000 */
.L_x_16096:
[----:B------:R-:W-:Y:S01]  /*5490*/  FFMA.FTZ R163, R116, R163, R142 ;  /* 0x000000a374a37223 */ /* 0x000fe2000001008e */
[----:B------:R-:W-:Y:S01]  /*54a0*/  ISETP.GT.U32.AND P0, PT, R188, 0xf, PT ;  /* 0x0000000fbc00780c */ /* 0x000fe20003f04070 */
[----:B------:R-:W-:Y:S01]  /*54b0*/  FFMA.FTZ R165, R116, R165, R3 ;  /* 0x000000a574a57223 */ /* 0x000fe20000010003 */
[----:B------:R-:W-:Y:S01]  /*54c0*/  FMUL.FTZ R198, R125, R62 ;  /* 0x0000003e7dc67220 */ /* 0x000fe20000410000 */
[----:B------:R-:W-:Y:S01]  /*54d0*/  FMUL.FTZ R192, R152, R163 ;  /* 0x000000a398c07220 */ /* 0x000fe20000410000 */
[----:B------:R-:W-:Y:S01]  /*54e0*/  FFMA.FTZ R194, R104, R200, R141 ;  /* 0x000000c868c27223 */ /* 0x000fe2000001008d */
[-C--:B------:R-:W-:Y:S01]  /*54f0*/  FMUL.FTZ R142, R152, R165.reuse ;  /* 0x000000a5988e7220 */ /* 0x080fe20000410000 */
[----:B------:R-:W-:Y:S01]  /*5500*/  FFMA.FTZ R141, R127, -R198, R202 ;  /* 0x800000c67f8d7223 */ /* 0x000fe200000100ca */
[C---:B------:R-:W-:Y:S01]  /*5510*/  FFMA.FTZ R3, R151.reuse, R165, R192 ;  /* 0x000000a597037223 */ /* 0x040fe200000100c0 */
[----:B------:R-:W-:Y:S01]  /*5520*/  FFMA.FTZ R196, R104, -R202, R155 ;  /* 0x800000ca68c47223 */ /* 0x000fe2000001009b */
[----:B------:R-:W-:Y:S01]  /*5530*/  FFMA.FTZ R158, R151, R163, -R142 ;  /* 0x000000a3979e7223 */ /* 0x000fe2000001088e */
[----:B------:R-:W-:Y:S01]  /*5540*/  FFMA.FTZ R142, R123, -R198, R200 ;  /* 0x800000c67b8e7223 */ /* 0x000fe200000100c8 */
[C---:B------:R-:W-:Y:S01]  /*5550*/  FFMA.FTZ R198, R121.reuse, R160, R3 ;  /* 0x000000a079c67223 */ /* 0x040fe20000010003 */
[----:B------:R1:W1:Y:S01]  /*5560*/  SHFL.DOWN PT, R155, R186, 0x10, 0x1f ;  /* 0x0a001f00ba9b7f89 */ /* 0x00026200000e0000 */
[----:B------:R-:W-:Y:S01]  /*5570*/  BSSY B0, `(.L_x_16098) ;  /* 0x0000011000007945 */ /* 0x000fe20003800000 */
[----:B0-----:R-:W-:-:S02]  /*5580*/  FFMA.FTZ R191, R121, R162, R158 ;  /* 0x000000a279bf7223 */ /* 0x001fc4000001009e */
[----:B------:R0:W0:Y:S04]  /*5590*/  SHFL.DOWN PT, R3, R179, 0x10, 0x1f ;  /* 0x0a001f00b3037f89 */ /* 0x00002800000e0000 */
[----:B---3--:R3:W0:Y:S04]  /*55a0*/  SHFL.DOWN PT, R159, R187, 0x10, 0x1f ;  /* 0x0a001f00bb9f7f89 */ /* 0x00862800000e0000 */
[----:B----4-:R3:W4:Y:S01]  /*55b0*/  SHFL.DOWN PT, R161, R181, 0x10, 0x1f ;  /* 0x0a001f00b5a17f89 */ /* 0x01072200000e0000 */
[----:B------:R-:W-:Y:S05]  /*55c0*/  @P0 BRA `(.L_x_16099) ;  /* 0x00000000002c0947 */ /* 0x000fea0003800000 */
[C---:B-1----:R-:W-:Y:S01]  /*55d0*/  FMUL.FTZ R158, R186.reuse, R155 ;  /* 0x0000009bba9e7220 */ /* 0x042fe20000410000 */
[C---:B----4-:R-:W-:Y:S01]  /*55e0*/  FMUL.FTZ R160, R186.reuse, R161 ;  /* 0x000000a1baa07220 */ /* 0x050fe20000410000 */
[C---:B0-----:R-:W-:Y:S01]  /*55f0*/  FMUL.FTZ R162, R186.reuse, R159 ;  /* 0x0000009fbaa27220 */ /* 0x041fe20000410000 */
[-C--:B--2---:R-:W-:Y:S01]  /*5600*/  FMUL.FTZ R186, R186, R3.reuse ;  /* 0x00000003baba7220 */ /* 0x084fe20000410000 */
[C---:B------:R-:W-:Y:S01]  /*5610*/  FFMA.FTZ R158, R179.reuse, R3, -R158 ;  /* 0x00000003b39e7223 */ /* 0x040fe2000001089e */
[C---:B------:R-:W-:Y:S01]  /*5620*/  FFMA.FTZ R160, R179.reuse, R159, -R160 ;  /* 0x0000009fb3a07223 */ /* 0x040fe200000108a0 */
[C---:B------:R-:W-:Y:S01]  /*5630*/  FFMA.FTZ R162, R179.reuse, R161, R162 ;  /* 0x000000a1b3a27223 */ /* 0x040fe200000100a2 */
[----:B------:R-:W-:Y:S02]  /*5640*/  FFMA.FTZ R186, R179, R155, R186 ;  /* 0x0000009bb3ba7223 */ /* 0x000fe400000100ba */
[----:B---3--:R-:W-:Y:S01]  /*5650*/  FADD.FTZ R187, R187, R160 ;  /* 0x000000a0bbbb7221 */ /* 0x008fe20000010000 */
[----:B------:R-:W-:Y:S01]  /*5660*/  FADD.FTZ R181, R181, R162 ;  /* 0x000000a2b5b57221 */ /* 0x000fe20000010000 */
[----:B------:R-:W-:-:S07]  /*5670*/  MOV R179, R158 ;  /* 0x0000009e00b37202 */ /* 0x000fce0000000f00 */
.L_x_16099:
[----:B------:R-:W-:Y:S05]  /*5680*/  BSYNC B0 ;  /* 0x0000000000007941 */ /* 0x000fea0003800000 */
.L_x_16098:
[C---:B------:R-:W-:Y:S01]  /*5690*/  FMUL.FTZ R160, R154.reuse, R191 ;  /* 0x000000bf9aa07220 */ /* 0x040fe20000410000 */
[-C--:B------:R-:W-:Y:S01]  /*56a0*/  FMUL.FTZ R158, R154, R198.reuse ;  /* 0x000000c69a9e7220 */ /* 0x080fe20000410000 */
[----:B-1----:R-:W-:Y:S01]  /*56b0*/  FMUL.FTZ R155, R116, R59 ;  /* 0x0000003b749b7220 */ /* 0x002fe20000410000 */
[----:B----4-:R-:W-:Y:S01]  /*56c0*/  FFMA.FTZ R161, R105, -R165, R196 ;  /* 0x800000a569a17223 */ /* 0x010fe200000100c4 */
[C---:B0-----:R-:W-:Y:S01]  /*56d0*/  FFMA.FTZ R3, R153.reuse, R198, R160 ;  /* 0x000000c699037223 */ /* 0x041fe200000100a0 */
[----:B------:R-:W-:Y:S01]  /*56e0*/  FFMA.FTZ R160, R153, R191, -R158 ;  /* 0x000000bf99a07223 */ /* 0x000fe2000001089e */
[-C--:B------:R-:W-:Y:S01]  /*56f0*/  FFMA.FTZ R158, R114, -R155.reuse, R163 ;  /* 0x8000009b729e7223 */ /* 0x080fe200000100a3 */
[----:B------:R-:W-:Y:S01]  /*5700*/  FFMA.FTZ R155, R112, -R155, R165 ;  /* 0x8000009b709b7223 */ /* 0x000fe200000100a5 */
[----:B------:R-:W-:Y:S01]  /*5710*/  FFMA.FTZ R159, R105, R163, R194 ;  /* 0x000000a3699f7223 */ /* 0x000fe200000100c2 */
[----:B------:R-:W-:Y:S01]  /*5720*/  FFMA.FTZ R165, R132, R169, R160 ;  /* 0x000000a984a57223 */ /* 0x000fe200000100a0 */
[----:B------:R-:W-:Y:S01]  /*5730*/  FMUL.FTZ R160, R121, R60 ;  /* 0x0000003c79a07220 */ /* 0x000fe20000410000 */
[C---:B------:R-:W-:Y:S01]  /*5740*/  FFMA.FTZ R194, R108.reuse, -R198, R161 ;  /* 0x800000c66cc27223 */ /* 0x040fe200000100a1 */
[----:B------:R-:W-:Y:S01]  /*5750*/  FFMA.FTZ R192, R108, R191, R159 ;  /* 0x000000bf6cc07223 */ /* 0x000fe2000001009f */
[----:B------:R-:W-:Y:S01]  /*5760*/  SHFL.IDX PT, R193, R7, RZ, 0x1f ;  /* 0x00001fff07c17589 */ /* 0x000fe200000e0000 */
[-C--:B------:R-:W-:Y:S01]  /*5770*/  FFMA.FTZ R159, R119, -R160.reuse, R191 ;  /* 0x800000a0779f7223 */ /* 0x080fe200000100bf */
[----:B------:R-:W-:Y:S01]  /*5780*/  FFMA.FTZ R160, R117, -R160, R198 ;  /* 0x800000a075a07223 */ /* 0x000fe200000100c6 */
[C---:B------:R-:W-:Y:S01]  /*5790*/  FFMA.FTZ R195, R132.reuse, R167, R3 ;  /* 0x000000a784c37223 */ /* 0x040fe20000010003 */
[----:B------:R-:W0:Y:S01]  /*57a0*/  SHFL.DOWN PT, R198, R186, 0x1, 0x1f ;  /* 0x08201f00bac67f89 */ /* 0x000e2200000e0000 */
[----:B------:R-:W-:Y:S01]  /*57b0*/  FMUL.FTZ R163, R132, R57 ;  /* 0x0000003984a37220 */ /* 0x000fe20000410000 */
[----:B------:R-:W-:Y:S01]  /*57c0*/  FFMA.FTZ R192, R107, R165, R192 ;  /* 0x000000a56bc07223 */ /* 0x000fe200000100c0 */
[----:B------:R-:W-:Y:S01]  /*57d0*/  FMUL.FTZ R3, R157, R195 ;  /* 0x000000c39d037220 */ /* 0x000fe20000410000 */
[----:B------:R-:W1:Y:S01]  /*57e0*/  SHFL.IDX PT, R191, R6, RZ, 0x1f ;  /* 0x00001fff06bf7589 */ /* 0x000e6200000e0000 */
[----:B------:R-:W-:Y:S01]  /*57f0*/  FFMA.FTZ R161, R134, -R163, R165 ;  /* 0x800000a386a17223 */ /* 0x000fe200000100a5 */
[----:B------:R-:W-:Y:S01]  /*5800*/  FFMA.FTZ R199, R107, -R195, R194 ;  /* 0x800000c36bc77223 */ /* 0x000fe200000100c2 */
[-C--:B------:R-:W-:Y:S01]  /*5810*/  FFMA.FTZ R162, R156, R165.reuse, -R3 ;  /* 0x000000a59ca27223 */ /* 0x080fe20000010803 */
[----:B------:R-:W4:Y:S01]  /*5820*/  SHFL.DOWN PT, R197, R179, 0x1, 0x1f ;  /* 0x08201f00b3c57f89 */ /* 0x000f2200000e0000 */
[----:B------:R-:W-:Y:S01]  /*5830*/  FMUL.FTZ R3, R157, R165 ;  /* 0x000000a59d037220 */ /* 0x000fe20000410000 */
[----:B------:R-:W-:Y:S01]  /*5840*/  ISETP.NE.AND P0, PT, R94, RZ, PT ;  /* 0x000000ff5e00720c */ /* 0x000fe20003f05270 */
[C---:B------:R-:W-:Y:S01]  /*5850*/  FFMA.FTZ R196, R135.reuse, R166, R162 ;  /* 0x000000a687c47223 */ /* 0x040fe200000100a2 */
[----:B------:R-:W5:Y:S01]  /*5860*/  SHFL.DOWN PT, R200, R187, 0x1, 0x1f ;  /* 0x08201f00bbc87f89 */ /* 0x000f6200000e0000 */
[----:B------:R-:W-:Y:S01]  /*5870*/  FFMA.FTZ R166, R156, R195, R3 ;  /* 0x000000c39ca67223 */ /* 0x000fe20000010003 */
[----:B------:R-:W-:Y:S01]  /*5880*/  FFMA.FTZ R162, R130, -R163, R195 ;  /* 0x800000a382a27223 */ /* 0x000fe200000100c3 */
[----:B------:R-:W-:Y:S01]  /*5890*/  FMUL.FTZ R165, R106, R196 ;  /* 0x000000c46aa57220 */ /* 0x000fe20000410000 */
[----:B------:R-:W5:Y:S01]  /*58a0*/  SHFL.DOWN PT, R202, R181, 0x1, 0x1f ;  /* 0x08201f00b5ca7f89 */ /* 0x000f6200000e0000 */
[C---:B------:R-:W-:Y:S01]  /*58b0*/  FFMA.FTZ R166, R135.reuse, R164, R166 ;  /* 0x000000a487a67223 */ /* 0x040fe200000100a6 */
[----:B------:R-:W-:Y:S01]  /*58c0*/  BSSY B0, `(.L_x_16100) ;  /* 0x00000b7000007945 */ /* 0x000fe20003800000 */
[----:B------:R-:W-:Y:S01]  /*58d0*/  FADD.FTZ R165, R192, R165 ;  /* 0x000000a5c0a57221 */ /* 0x000fe20000010000 */
[----:B------:R2:W5:Y:S04]  /*58e0*/  SHFL.IDX PT, R169, R186, RZ, 0x1f ;  /* 0x00001fffbaa97589 */ /* 0x00056800000e0000 */
[----:B------:R4:W5:Y:S01]  /*58f0*/  SHFL.IDX PT, R167, R179, RZ, 0x1f ;  /* 0x00001fffb3a77589 */ /* 0x00096200000e0000 */
[C---:B0-----:R-:W-:Y:S01]  /*5900*/  @P2 FMUL.FTZ R192, R198.reuse, R193 ;  /* 0x000000c1c6c02220 */ /* 0x041fe20000410000 */
[-C--:B-1----:R-:W-:Y:S01]  /*5910*/  @P2 FMUL.FTZ R194, R198, R191.reuse ;  /* 0x000000bfc6c22220 */ /* 0x082fe20000410000 */
[----:B--2---:R-:W-:Y:S01]  /*5920*/  FMUL.FTZ R186, R135, R58 ;  /* 0x0000003a87ba7220 */ /* 0x004fe20000410000 */
[----:B---3--:R-:W0:Y:S01]  /*5930*/  SHFL.IDX PT, R187, R187, RZ, 0x1f ;  /* 0x00001fffbbbb7589 */ /* 0x008e2200000e0000 */
[C---:B----4-:R-:W-:Y:S01]  /*5940*/  @P2 FFMA.FTZ R3, R197.reuse, R191, -R192 ;  /* 0x000000bfc5032223 */ /* 0x050fe200000108c0 */
[----:B------:R-:W-:-:S02]  /*5950*/  @P2 FFMA.FTZ R179, R197, R193, R194 ;  /* 0x000000c1c5b32223 */ /* 0x000fc400000100c2 */
[----:B------:R-:W1:Y:S01]  /*5960*/  SHFL.IDX PT, R181, R181, RZ, 0x1f ;  /* 0x00001fffb5b57589 */ /* 0x000e6200000e0000 */
[-C--:B------:R-:W-:Y:S01]  /*5970*/  FFMA.FTZ R163, R137, -R186.reuse, R196 ;  /* 0x800000ba89a37223 */ /* 0x080fe200000100c4 */
[----:B-----5:R-:W-:Y:S01]  /*5980*/  @P2 FADD.FTZ R191, R200, R3 ;  /* 0x00000003c8bf2221 */ /* 0x020fe20000010000 */
[----:B------:R-:W-:Y:S01]  /*5990*/  FFMA.FTZ R164, R139, -R186, R166 ;  /* 0x800000ba8ba47223 */ /* 0x000fe200000100a6 */
[----:B------:R-:W-:Y:S01]  /*59a0*/  SHF.L.U32 R3, R94, 0x4, RZ ;  /* 0x000000045e037819 */ /* 0x000fe200000006ff */
[----:B------:R-:W-:Y:S01]  /*59b0*/  FMUL.FTZ R166, R106, R166 ;  /* 0x000000a66aa67220 */ /* 0x000fe20000410000 */
[----:B------:R-:W-:Y:S01]  /*59c0*/  @P2 FADD.FTZ R193, R202, R179 ;  /* 0x000000b3cac12221 */ /* 0x000fe20000010000 */
[----:B------:R-:W-:Y:S02]  /*59d0*/  FMUL.FTZ R198, R191, -R35 ;  /* 0x80000023bfc67220 */ /* 0x000fe40000410000 */
[----:B------:R-:W-:Y:S01]  /*59e0*/  FADD.FTZ R166, R199, -R166 ;  /* 0x800000a6c7a67221 */ /* 0x000fe20000010000 */
[----:B------:R-:W-:Y:S01]  /*59f0*/  FMUL.FTZ R186, R169, R7 ;  /* 0x00000007a9ba7220 */ /* 0x000fe20000410000 */
[C---:B------:R-:W-:Y:S01]  /*5a00*/  FMUL.FTZ R196, R193.reuse, -R35 ;  /* 0x80000023c1c47220 */ /* 0x040fe20000410000 */
[----:B------:R-:W-:Y:S01]  /*5a10*/  FFMA.FTZ R198, R193, R34, R198 ;  /* 0x00000022c1c67223 */ /* 0x000fe200000100c6 */
[-C--:B------:R-:W-:Y:S01]  /*5a20*/  FMUL.FTZ R194, R169, R6.reuse ;  /* 0x00000006a9c27220 */ /* 0x080fe20000410000 */
[----:B------:R-:W-:Y:S01]  /*5a30*/  FFMA.FTZ R192, R167, R6, -R186 ;  /* 0x00000006a7c07223 */ /* 0x000fe200000108ba */
[----:B------:R-:W-:Y:S01]  /*5a40*/  FFMA.FTZ R191, R191, R34, -R196 ;  /* 0x00000022bfbf7223 */ /* 0x000fe200000108c4 */
[C---:B------:R-:W-:Y:S01]  /*5a50*/  FMUL.FTZ R6, R169.reuse, R5 ;  /* 0x00000005a9067220 */ /* 0x040fe20000410000 */
[-C--:B------:R-:W-:Y:S01]  /*5a60*/  FMUL.FTZ R186, R169, R4.reuse ;  /* 0x00000004a9ba7220 */ /* 0x080fe20000410000 */
[----:B------:R-:W-:Y:S01]  /*5a70*/  FADD.FTZ R173, -R173, R198 ;  /* 0x000000c6adad7221 */ /* 0x000fe20000010100 */
[----:B------:R-:W-:Y:S01]  /*5a80*/  FADD.FTZ R180, R180, R191 ;  /* 0x000000bfb4b47221 */ /* 0x000fe20000010000 */
[C---:B------:R-:W-:Y:S01]  /*5a90*/  FFMA.FTZ R194, R167.reuse, R7, R194 ;  /* 0x00000007a7c27223 */ /* 0x040fe200000100c2 */
[C---:B------:R-:W-:Y:S01]  /*5aa0*/  FFMA.FTZ R4, R167.reuse, R4, -R6 ;  /* 0x00000004a7047223 */ /* 0x040fe20000010806 */
[----:B------:R-:W-:Y:S01]  /*5ab0*/  FFMA.FTZ R5, R167, R5, R186 ;  /* 0x00000005a7057223 */ /* 0x000fe200000100ba */
[----:B------:R-:W-:Y:S01]  /*5ac0*/  LEA.HI.SX32 R167, R3, R3, 0x1b ;  /* 0x0000000303a77211 */ /* 0x000fe200078fdaff */
[CC--:B------:R-:W-:Y:S01]  /*5ad0*/  FMUL.FTZ R3, R157.reuse, -R173.reuse ;  /* 0x800000ad9d037220 */ /* 0x0c0fe20000410000 */
[-C--:B------:R-:W-:Y:S01]  /*5ae0*/  FMUL.FTZ R34, R157, -R180.reuse ;  /* 0x800000b49d227220 */ /* 0x080fe20000410000 */
[----:B0-----:R-:W-:Y:S01]  /*5af0*/  FADD.FTZ R6, R187, R192 ;  /* 0x000000c0bb067221 */ /* 0x001fe20000010000 */
[----:B-1----:R-:W-:Y:S01]  /*5b00*/  FADD.FTZ R7, R181, R194 ;  /* 0x000000c2b5077221 */ /* 0x002fe20000010000 */
[C---:B------:R-:W-:Y:S01]  /*5b10*/  FFMA.FTZ R35, R156.reuse, R180, -R3 ;  /* 0x000000b49c237223 */ /* 0x040fe20000010803 */
[----:B------:R-:W-:Y:S01]  /*5b20*/  FFMA.FTZ R157, R156, R173, R34 ;  /* 0x000000ad9c9d7223 */ /* 0x000fe20000010022 */
[----:B------:R-:W-:Y:S01]  /*5b30*/  @!P0 LEA R169, R111, UR7, 0x4 ;  /* 0x000000076fa98c11 */ /* 0x000fe2000f8e20ff */
[----:B------:R-:W-:Y:S01]  /*5b40*/  FMUL.FTZ R186, R180, R58 ;  /* 0x0000003ab4ba7220 */ /* 0x000fe20000410000 */
[----:B------:R-:W-:Y:S01]  /*5b50*/  FADD.FTZ R172, R172, R35 ;  /* 0x00000023acac7221 */ /* 0x000fe20000010000 */
[----:B------:R-:W-:Y:S01]  /*5b60*/  FADD.FTZ R170, -R170, R157 ;  /* 0x0000009daaaa7221 */ /* 0x000fe20000010100 */
[----:B------:R-:W-:Y:S01]  /*5b70*/  LEA R3, R167, UR7, 0x2 ;  /* 0x00000007a7037c11 */ /* 0x000fe2000f8e10ff */
[----:B------:R0:W-:Y:S01]  /*5b80*/  @!P0 STS.128 [R169+0x21b0], R4 ;  /* 0x0021b004a9008388 */ /* 0x0001e20000000c00 */
[C---:B------:R-:W-:Y:S01]  /*5b90*/  FMUL.FTZ R35, R154.reuse, -R172 ;  /* 0x800000ac9a237220 */ /* 0x040fe20000410000 */
[----:B------:R-:W-:Y:S01]  /*5ba0*/  FMUL.FTZ R156, R154, -R170 ;  /* 0x800000aa9a9c7220 */ /* 0x000fe20000410000 */
[----:B------:R-:W-:Y:S01]  /*5bb0*/  FMUL.FTZ R157, R172, R57 ;  /* 0x00000039ac9d7220 */ /* 0x000fe20000410000 */
[----:B------:R-:W-:Y:S01]  /*5bc0*/  FMUL.FTZ R194, R135, R186 ;  /* 0x000000ba87c27220 */ /* 0x000fe20000410000 */
[----:B------:R-:W-:Y:S01]  /*5bd0*/  FMUL.FTZ R192, R173, R58 ;  /* 0x0000003aadc07220 */ /* 0x000fe20000410000 */
[----:B------:R-:W-:-:S03]  /*5be0*/  FMUL.FTZ R154, R164, R186 ;  /* 0x000000baa49a7220 */ /* 0x000fc60000410000 */
[----:B------:R1:W-:Y:S01]  /*5bf0*/  STS [R3+0x458], R194 ;  /* 0x000458c203007388 */ /* 0x0003e20000000800 */
[-C--:B------:R-:W-:Y:S01]  /*5c00*/  FMUL.FTZ R34, R164, R192.reuse ;  /* 0x000000c0a4227220 */ /* 0x080fe20000410000 */
[----:B------:R-:W-:-:S03]  /*5c10*/  FMUL.FTZ R196, R135, R192 ;  /* 0x000000c087c47220 */ /* 0x000fc60000410000 */
[----:B------:R-:W-:Y:S01]  /*5c20*/  FFMA.FTZ R34, R163, R186, R34 ;  /* 0x000000baa3227223 */ /* 0x000fe20000010022 */
[----:B------:R-:W-:Y:S01]  /*5c30*/  FMUL.FTZ R186, R132, R157 ;  /* 0x0000009d84ba7220 */ /* 0x000fe20000410000 */
[C---:B0-----:R-:W-:Y:S01]  /*5c40*/  FFMA.FTZ R4, R153.reuse, R170, R35 ;  /* 0x000000aa99047223 */ /* 0x041fe20000010023 */
[----:B------:R-:W-:Y:S01]  /*5c50*/  FFMA.FTZ R5, R153, R172, -R156 ;  /* 0x000000ac99057223 */ /* 0x000fe2000001089c */
[----:B------:R-:W-:Y:S01]  /*5c60*/  FMUL.FTZ R35, R170, R57 ;  /* 0x00000039aa237220 */ /* 0x000fe20000410000 */
[----:B------:R-:W-:Y:S01]  /*5c70*/  FMUL.FTZ R156, R162, R157 ;  /* 0x0000009da29c7220 */ /* 0x000fe20000410000 */
[----:B------:R-:W-:Y:S01]  /*5c80*/  FADD.FTZ R171, -R171, R4 ;  /* 0x00000004abab7221 */ /* 0x000fe20000010100 */
[----:B------:R-:W-:Y:S01]  /*5c90*/  FADD.FTZ R168, R168, R5 ;  /* 0x00000005a8a87221 */ /* 0x000fe20000010000 */
[----:B------:R-:W-:Y:S01]  /*5ca0*/  FFMA.FTZ R6, R163, R192, -R154 ;  /* 0x000000c0a3067223 */ /* 0x000fe2000001089a */
[----:B------:R-:W-:Y:S01]  /*5cb0*/  FMUL.FTZ R154, R162, R35 ;  /* 0x00000023a29a7220 */ /* 0x000fe20000410000 */
[C---:B------:R-:W-:Y:S01]  /*5cc0*/  FMUL.FTZ R4, R152.reuse, -R171 ;  /* 0x800000ab98047220 */ /* 0x040fe20000410000 */
[-C--:B------:R-:W-:Y:S01]  /*5cd0*/  FMUL.FTZ R152, R152, -R168.reuse ;  /* 0x800000a898987220 */ /* 0x080fe20000410000 */
[----:B-1----:R-:W-:Y:S01]  /*5ce0*/  FMUL.FTZ R194, R132, R35 ;  /* 0x0000002384c27220 */ /* 0x002fe20000410000 */
[----:B------:R0:W-:Y:S01]  /*5cf0*/  STS [R3+0x450], R186 ;  /* 0x000450ba03007388 */ /* 0x0001e20000000800 */
[C---:B------:R-:W-:Y:S01]  /*5d00*/  FFMA.FTZ R4, R151.reuse, R168, -R4 ;  /* 0x000000a897047223 */ /* 0x040fe20000010804 */
[----:B------:R-:W-:Y:S01]  /*5d10*/  FFMA.FTZ R5, R151, R171, R152 ;  /* 0x000000ab97057223 */ /* 0x000fe20000010098 */
[C---:B------:R-:W-:Y:S01]  /*5d20*/  FFMA.FTZ R151, R161.reuse, R35, -R156 ;  /* 0x00000023a1977223 */ /* 0x040fe2000001089c */
[----:B------:R-:W-:Y:S01]  /*5d30*/  FFMA.FTZ R7, R161, R157, R154 ;  /* 0x0000009da1077223 */ /* 0x000fe2000001009a */
[----:B------:R-:W-:Y:S01]  /*5d40*/  FADD.FTZ R175, R175, R4 ;  /* 0x00000004afaf7221 */ /* 0x000fe20000010000 */
[----:B------:R-:W-:Y:S01]  /*5d50*/  FADD.FTZ R174, -R174, R5 ;  /* 0x00000005aeae7221 */ /* 0x000fe20000010100 */
[-C--:B------:R-:W-:Y:S01]  /*5d60*/  FMUL.FTZ R154, R168, R60.reuse ;  /* 0x0000003ca89a7220 */ /* 0x080fe20000410000 */
[----:B------:R-:W-:Y:S01]  /*5d70*/  FMUL.FTZ R152, R171, R60 ;  /* 0x0000003cab987220 */ /* 0x000fe20000410000 */
[C---:B------:R-:W-:Y:S01]  /*5d80*/  FMUL.FTZ R4, R150.reuse, -R175 ;  /* 0x800000af96047220 */ /* 0x040fe20000410000 */
[-C--:B------:R-:W-:Y:S01]  /*5d90*/  FMUL.FTZ R150, R150, -R174.reuse ;  /* 0x800000ae96967220 */ /* 0x080fe20000410000 */
[-C--:B------:R-:W-:Y:S01]  /*5da0*/  FMUL.FTZ R35, R174, R59.reuse ;  /* 0x0000003bae237220 */ /* 0x080fe20000410000 */
[----:B------:R-:W-:Y:S01]  /*5db0*/  FMUL.FTZ R5, R175, R59 ;  /* 0x0000003baf057220 */ /* 0x000fe20000410000 */
[C---:B------:R-:W-:Y:S01]  /*5dc0*/  FFMA.FTZ R4, R149.reuse, R174, R4 ;  /* 0x000000ae95047223 */ /* 0x040fe20000010004 */
[----:B------:R-:W-:Y:S01]  /*5dd0*/  FFMA.FTZ R149, R149, R175, -R150 ;  /* 0x000000af95957223 */ /* 0x000fe20000010896 */
[----:B------:R-:W-:Y:S01]  /*5de0*/  FMUL.FTZ R153, R155, R35 ;  /* 0x000000239b997220 */ /* 0x000fe20000410000 */
[-C--:B0-----:R-:W-:Y:S01]  /*5df0*/  FMUL.FTZ R186, R116, R5.reuse ;  /* 0x0000000574ba7220 */ /* 0x081fe20000410000 */
[----:B------:R-:W-:Y:S01]  /*5e00*/  FADD.FTZ R177, -R177, R4 ;  /* 0x00000004b1b17221 */ /* 0x000fe20000010100 */
[----:B------:R-:W-:Y:S01]  /*5e10*/  FADD.FTZ R176, R176, R149 ;  /* 0x00000095b0b07221 */ /* 0x000fe20000010000 */
[-C--:B------:R-:W-:Y:S01]  /*5e20*/  FFMA.FTZ R149, R158, R5.reuse, R153 ;  /* 0x000000059e957223 */ /* 0x080fe20000010099 */
[----:B------:R-:W-:Y:S01]  /*5e30*/  FMUL.FTZ R153, R155, R5 ;  /* 0x000000059b997220 */ /* 0x000fe20000410000 */
[CC--:B------:R-:W-:Y:S01]  /*5e40*/  FMUL.FTZ R4, R148.reuse, -R177.reuse ;  /* 0x800000b194047220 */ /* 0x0c0fe20000410000 */
[----:B------:R-:W-:Y:S01]  /*5e50*/  FMUL.FTZ R148, R148, -R176 ;  /* 0x800000b094947220 */ /* 0x000fe20000410000 */
[----:B------:R-:W-:Y:S01]  /*5e60*/  FMUL.FTZ R156, R121, R154 ;  /* 0x0000009a799c7220 */ /* 0x000fe20000410000 */
[----:B------:R0:W-:Y:S01]  /*5e70*/  STS [R3+0x45c], R196 ;  /* 0x00045cc403007388 */ /* 0x0001e20000000800 */
[C---:B------:R-:W-:Y:S01]  /*5e80*/  FFMA.FTZ R4, R147.reuse, R176, -R4 ;  /* 0x000000b093047223 */ /* 0x040fe20000010804 */
[----:B------:R-:W-:Y:S01]  /*5e90*/  FFMA.FTZ R5, R147, R177, R148 ;  /* 0x000000b193057223 */ /* 0x000fe20000010094 */
[----:B------:R-:W-:Y:S01]  /*5ea0*/  FFMA.FTZ R147, R158, R35, -R153 ;  /* 0x000000239e937223 */ /* 0x000fe20000010899 */
[----:B------:R-:W-:Y:S01]  /*5eb0*/  FMUL.FTZ R192, R121, R152 ;  /* 0x0000009879c07220 */ /* 0x000fe20000410000 */
[----:B------:R-:W-:Y:S01]  /*5ec0*/  FADD.FTZ R148, R183, R4 ;  /* 0x00000004b7947221 */ /* 0x000fe20000010000 */
[----:B------:R-:W-:Y:S01]  /*5ed0*/  FADD.FTZ R182, -R182, R5 ;  /* 0x00000005b6b67221 */ /* 0x000fe20000010100 */
[----:B------:R1:W-:Y:S01]  /*5ee0*/  STS [R3+0x448], R156 ;  /* 0x0004489c03007388 */ /* 0x0003e20000000800 */
[----:B------:R-:W-:Y:S01]  /*5ef0*/  FMUL.FTZ R150, R177, R62 ;  /* 0x0000003eb1967220 */ /* 0x000fe20000410000 */
[----:B------:R-:W-:Y:S01]  /*5f00*/  FMUL.FTZ R5, R148, R61 ;  /* 0x0000003d94057220 */ /* 0x000fe20000410000 */
[C---:B------:R-:W-:Y:S01]  /*5f10*/  FMUL.FTZ R4, R145.reuse, -R182 ;  /* 0x800000b691047220 */ /* 0x040fe20000410000 */
[-C--:B------:R-:W-:Y:S01]  /*5f20*/  FMUL.FTZ R145, R145, -R148.reuse ;  /* 0x8000009491917220 */ /* 0x080fe20000410000 */
[----:B0-----:R-:W-:Y:S01]  /*5f30*/  FMUL.FTZ R196, R116, R35 ;  /* 0x0000002374c47220 */ /* 0x001fe20000410000 */
[----:B------:R-:W-:Y:S01]  /*5f40*/  FMUL.FTZ R35, R182, R61 ;  /* 0x0000003db6237220 */ /* 0x000fe20000410000 */
[C---:B------:R-:W-:Y:S01]  /*5f50*/  FFMA.FTZ R4, R143.reuse, R148, -R4 ;  /* 0x000000948f047223 */ /* 0x040fe20000010804 */
[----:B------:R-:W-:Y:S01]  /*5f60*/  FFMA.FTZ R143, R143, R182, R145 ;  /* 0x000000b68f8f7223 */ /* 0x000fe20000010091 */
[----:B------:R0:W-:Y:S01]  /*5f70*/  STS [R3+0x44c], R192 ;  /* 0x00044cc003007388 */ /* 0x0001e20000000800 */
[----:B-1----:R-:W-:Y:S01]  /*5f80*/  FMUL.FTZ R156, R176, R62 ;  /* 0x0000003eb09c7220 */ /* 0x002fe20000410000 */
[----:B------:R-:W-:Y:S01]  /*5f90*/  FMUL.FTZ R145, R138, R35 ;  /* 0x000000238a917220 */ /* 0x000fe20000410000 */
[----:B------:R-:W-:Y:S01]  /*5fa0*/  FADD.FTZ R143, -R184, R143 ;  /* 0x0000008fb88f7221 */ /* 0x000fe20000010100 */
[----:B------:R-:W-:Y:S01]  /*5fb0*/  FADD.FTZ R185, R185, R4 ;  /* 0x00000004b9b97221 */ /* 0x000fe20000010000 */
[----:B------:R1:W-:Y:S01]  /*5fc0*/  STS [R3+0x440], R186 ;  /* 0x000440ba03007388 */ /* 0x0003e20000000800 */
[-C--:B------:R-:W-:Y:S01]  /*5fd0*/  FMUL.FTZ R4, R138, R5.reuse ;  /* 0x000000058a047220 */ /* 0x080fe20000410000 */
[----:B------:R-:W-:Y:S01]  /*5fe0*/  FFMA.FTZ R167, R140, R5, R145 ;  /* 0x000000058ca77223 */ /* 0x000fe20000010091 */
[----:B------:R-:W-:Y:S01]  /*5ff0*/  FMUL.FTZ R184, R143, R64 ;  /* 0x000000408fb87220 */ /* 0x000fe20000410000 */
[----:B------:R2:W-:Y:S01]  /*6000*/  STS [R3+0x444], R196 ;  /* 0x000444c403007388 */ /* 0x0005e20000000800 */
[----:B0-----:R-:W-:-:S03]  /*6010*/  FMUL.FTZ R192, R125, R156 ;  /* 0x0000009c7dc07220 */ /* 0x001fc60000410000 */
[----:B------:R0:W-:Y:S01]  /*6020*/  STS [R3+0x454], R194 ;  /* 0x000454c203007388 */ /* 0x0001e20000000800 */
[----:B-1----:R-:W-:Y:S01]  /*6030*/  FMUL.FTZ R186, R118, R5 ;  /* 0x0000000576ba7220 */ /* 0x002fe20000410000 */
[C---:B------:R-:W-:Y:S01]  /*6040*/  FMUL.FTZ R5, R144.reuse, -R143 ;  /* 0x8000008f90057220 */ /* 0x040fe20000410000 */
[----:B------:R-:W-:Y:S01]  /*6050*/  FMUL.FTZ R144, R144, -R185 ;  /* 0x800000b990907220 */ /* 0x000fe20000410000 */
[----:B------:R1:W-:Y:S01]  /*6060*/  STS [R3+0x438], R192 ;  /* 0x000438c003007388 */ /* 0x0003e20000000800 */
[----:B--2---:R-:W-:Y:S01]  /*6070*/  FFMA.FTZ R196, R140, R35, -R4 ;  /* 0x000000238cc47223 */ /* 0x004fe20000010804 */
[----:B------:R-:W-:Y:S01]  /*6080*/  FFMA.FTZ R5, R146, R185, -R5 ;  /* 0x000000b992057223 */ /* 0x000fe20000010805 */
[----:B------:R-:W-:Y:S01]  /*6090*/  FMUL.FTZ R4, R185, R64 ;  /* 0x00000040b9047220 */ /* 0x000fe20000410000 */
[----:B------:R2:W-:Y:S01]  /*60a0*/  STS [R3+0x430], R186 ;  /* 0x000430ba03007388 */ /* 0x0005e20000000800 */
[----:B0-----:R-:W-:Y:S01]  /*60b0*/  FMUL.FTZ R194, R125, R150 ;  /* 0x000000967dc27220 */ /* 0x001fe20000410000 */
[----:B-1----:R-:W-:Y:S01]  /*60c0*/  FMUL.FTZ R192, R118, R35 ;  /* 0x0000002376c07220 */ /* 0x002fe20000410000 */
[----:B------:R-:W-:Y:S01]  /*60d0*/  FFMA.FTZ R35, R146, R143, R144 ;  /* 0x0000008f92237223 */ /* 0x000fe20000010090 */
[----:B------:R-:W-:Y:S01]  /*60e0*/  FADD.FTZ R144, R2, R5 ;  /* 0x0000000502907221 */ /* 0x000fe20000010000 */
[C---:B------:R-:W-:Y:S01]  /*60f0*/  FMUL.FTZ R5, R38.reuse, R4 ;  /* 0x0000000426057220 */ /* 0x040fe20000410000 */
[----:B------:R-:W-:Y:S01]  /*6100*/  FMUL.FTZ R2, R38, R184 ;  /* 0x000000b826027220 */ /* 0x000fe20000410000 */
[----:B------:R-:W-:Y:S01]  /*6110*/  FADD.FTZ R178, -R178, R35 ;  /* 0x00000023b2b27221 */ /* 0x000fe20000010100 */
[----:B------:R-:W-:Y:S01]  /*6120*/  IADD3 R35, -R81, R110, RZ ;  /* 0x0000006e51237210 */ /* 0x000fe20007ffe1ff */
[----:B------:R0:W-:Y:S01]  /*6130*/  STS [R3+0x434], R192 ;  /* 0x000434c003007388 */ /* 0x0001e20000000800 */
[----:B------:R-:W-:Y:S01]  /*6140*/  FMUL.FTZ R146, R133, R4 ;  /* 0x0000000485927220 */ /* 0x000fe20000410000 */
[----:B------:R-:W-:Y:S01]  /*6150*/  FMUL.FTZ R153, R178, R63 ;  /* 0x0000003fb2997220 */ /* 0x000fe20000410000 */
[----:B------:R-:W-:Y:S01]  /*6160*/  LEA R145, R35, -R94, 0x1 ;  /* 0x8000005e23917211 */ /* 0x000fe200078e08ff */
[----:B------:R1:W-:Y:S01]  /*6170*/  STS [R3+0x43c], R194 ;  /* 0x00043cc203007388 */ /* 0x0003e20000000800 */
[----:B------:R-:W-:Y:S01]  /*6180*/  FFMA.FTZ R157, R39, R4, R2 ;  /* 0x00000004279d7223 */ /* 0x000fe20000010002 */
[-C--:B--2---:R-:W-:Y:S01]  /*6190*/  FMUL.FTZ R186, R124, R153.reuse ;  /* 0x000000997cba7220 */ /* 0x084fe20000410000 */
[----:B------:R-:W-:Y:S01]  /*61a0*/  ISETP.GE.AND P1, PT, R145, 0x1, PT ;  /* 0x000000019100780c */ /* 0x000fe20003f26270 */
[----:B------:R-:W-:Y:S01]  /*61b0*/  FMUL.FTZ R2, R36, R153 ;  /* 0x0000009924027220 */ /* 0x000fe20000410000 */
[----:B------:R2:W-:Y:S01]  /*61c0*/  STS [R3+0x428], R146 ;  /* 0x0004289203007388 */ /* 0x0005e20000000800 */
[----:B0-----:R-:W-:Y:S01]  /*61d0*/  FFMA.FTZ R192, R39, R184, -R5 ;  /* 0x000000b827c07223 */ /* 0x001fe20000010805 */
[----:B------:R-:W-:-:S02]  /*61e0*/  FMUL.FTZ R5, R144, R63 ;  /* 0x0000003f90057220 */ /* 0x000fc40000410000 */
[----:B------:R0:W-:Y:S01]  /*61f0*/  STS [R3+0x424], R186 ;  /* 0x000424ba03007388 */ /* 0x0001e20000000800 */
[----:B-1----:R-:W-:Y:S01]  /*6200*/  FMUL.FTZ R194, R133, R184 ;  /* 0x000000b885c27220 */ /* 0x002fe20000410000 */
[-C--:B------:R-:W-:Y:S01]  /*6210*/  FMUL.FTZ R184, R124, R5.reuse ;  /* 0x000000057cb87220 */ /* 0x080fe20000410000 */
[-C--:B------:R-:W-:Y:S01]  /*6220*/  FMUL.FTZ R4, R36, R5.reuse ;  /* 0x0000000524047220 */ /* 0x080fe20000410000 */
[C---:B------:R-:W-:Y:S02]  /*6230*/  FFMA.FTZ R2, R37.reuse, R5, R2 ;  /* 0x0000000525027223 */ /* 0x040fe40000010002 */
[----:B------:R0:W-:Y:S01]  /*6240*/  STS [R3+0x42c], R194 ;  /* 0x00042cc203007388 */ /* 0x0001e20000000800 */
[----:B------:R-:W-:Y:S01]  /*6250*/  FFMA.FTZ R153, R37, R153, -R4 ;  /* 0x0000009925997223 */ /* 0x000fe20000010804 */
[----:B--2---:R-:W-:Y:S02]  /*6260*/  FADD.FTZ R146, RZ, R2 ;  /* 0x00000002ff927221 */ /* 0x004fe40000010000 */
[----:B------:R0:W-:Y:S01]  /*6270*/  STS [R3+0x420], R184 ;  /* 0x000420b803007388 */ /* 0x0001e20000000800 */
[----:B------:R-:W-:Y:S06]  /*6280*/  BAR.SYNC.DEFER_BLOCKING 0x0 ;  /* 0x0000000000007b1d */ /* 0x000fec0000010000 */
[----:B------:R-:W-:Y:S05]  /*6290*/  @!P1 BRA `(.L_x_16101) ;  /* 0x0000000000649947 */ /* 0x000fea0003800000 */
[----:B------:R-:W-:Y:S01]  /*62a0*/  LEA.HI.SX32 R2, R94, R94, 0x1b ;  /* 0x0000005e5e027211 */ /* 0x000fe200078fdaff */
[-C--:B------:R-:W-:Y:S01]  /*62b0*/  IMAD.WIDE.U32 R4, R97, R18.reuse, RZ ;  /* 0x0000001261047225 */ /* 0x080fe200078e00ff */
[----:B------:R-:W-:Y:S02]  /*62c0*/  SHF.R.U32.HI R181, RZ, 0x1, R21 ;  /* 0x00000001ffb57819 */ /* 0x000fe40000011615 */
[----:B------:R-:W-:Y:S01]  /*62d0*/  LEA R169, R2, UR7, 0x2 ;  /* 0x0000000702a97c11 */ /* 0x000fe2000f8e10ff */
[----:B------:R-:W-:Y:S01]  /*62e0*/  IMAD R2, R95, R18, RZ ;  /* 0x000000125f027224 */ /* 0x000fe200078e02ff */
[----:B0-----:R-:W-:Y:S01]  /*62f0*/  LEA R3, R82, 0xfffffe00, 0x9 ;  /* 0xfffffe0052037811 */ /* 0x001fe200078e48ff */
[----:B------:R-:W-:Y:S02]  /*6300*/  IMAD R184, R181, UR14, RZ ;  /* 0x0000000eb5b87c24 */ /* 0x000fe4000f8e02ff */
[----:B------:R-:W-:Y:S01]  /*6310*/  IMAD R179, R97, R19, R2 ;  /* 0x0000001361b37224 */ /* 0x000fe200078e0202 */
[----:B------:R-:W0:Y:S01]  /*6320*/  LDS R169, [R169+0x420] ;  /* 0x00042000a9a97984 */ /* 0x000e220000000800 */
[----:B------:R-:W-:Y:S01]  /*6330*/  IADD3 R2, P1, R3, R94, RZ ;  /* 0x0000005e03027210 */ /* 0x000fe20007f3e0ff */
[----:B------:R-:W-:-:S02]  /*6340*/  IMAD R136, R136, UR24, RZ ;  /* 0x0000001888887c24 */ /* 0x000fc4000f8e02ff */
        /* <DEDUP_REMOVED lines=14> */
.L_x_16101:
[----:B------:R-:W-:Y:S05]  /*6430*/  BSYNC B0 ;  /* 0x0000000000007941 */ /* 0x000fea0003800000 */
.L_x_16100:
[----:B------:R-:W-:Y:S01]  /*6440*/  USHF.R.U32.HI UR8, URZ, 0x1, UR27 ;  /* 0x000000013f087899 */ /* 0x000fe2000801161b */
[C---:B0-----:R-:W-:Y:S01]  /*6450*/  FMUL.FTZ R3, R141.reuse, R150 ;  /* 0x000000968d037220 */ /* 0x041fe20000410000 */
[----:B------:R-:W-:Y:S01]  /*6460*/  USHF.R.U64 UR10, UR26, 0x1, UR27 ;  /* 0x000000011a0a7899 */ /* 0x000fe2000800121b */
[----:B------:R-:W-:Y:S01]  /*6470*/  FADD.FTZ R146, R146, R157 ;  /* 0x0000009d92927221 */ /* 0x000fe20000010000 */
[----:B------:R-:W-:Y:S01]  /*6480*/  UIMAD UR11, UR8, UR14, URZ ;  /* 0x0000000e080b72a4 */ /* 0x000fe2000f8e023f */
[-C--:B-1----:R-:W-:Y:S01]  /*6490*/  FFMA.FTZ R5, R142, R156.reuse, R3 ;  /* 0x0000009c8e057223 */ /* 0x082fe20000010003 */
[----:B------:R-:W-:Y:S01]  /*64a0*/  UIMAD.WIDE.U32 UR8, UR10, UR14, URZ ;  /* 0x0000000e0a0872a5 */ /* 0x000fe2000f8e003f */
[----:B------:R-:W-:Y:S01]  /*64b0*/  FMUL.FTZ R3, R141, R156 ;  /* 0x0000009c8d037220 */ /* 0x000fe20000410000 */
[----:B------:R-:W-:Y:S01]  /*64c0*/  UIMAD UR11, UR15, UR10, UR11 ;  /* 0x0000000a0f0b72a4 */ /* 0x000fe2000f8e020b */
[----:B------:R-:W-:Y:S02]  /*64d0*/  IMAD R2, R95, R18, RZ ;  /* 0x000000125f027224 */ /* 0x000fe400078e02ff */
[----:B------:R-:W-:Y:S01]  /*64e0*/  FADD.FTZ R146, R146, R167 ;  /* 0x000000a792927221 */ /* 0x000fe20000010000 */
[----:B------:R-:W-:Y:S01]  /*64f0*/  FFMA.FTZ R150, R142, R150, -R3 ;  /* 0x000000968e967223 */ /* 0x000fe20000010803 */
[----:B------:R-:W-:Y:S01]  /*6500*/  UIADD3 UR9, UR11, UR9, URZ ;  /* 0x000000090b097290 */ /* 0x000fe2000fffe03f */
[----:B------:R-:W-:-:S02]  /*6510*/  IMAD R157, R97, R19, R2 ;  /* 0x00000013619d7224 */ /* 0x000fc400078e0202 */
[----:B------:R-:W-:Y:S01]  /*6520*/  FMUL.FTZ R4, R160, R152 ;  /* 0x00000098a0047220 */ /* 0x000fe20000410000 */
[----:B------:R-:W-:Y:S01]  /*6530*/  FADD.FTZ R146, R146, R5 ;  /* 0x0000000592927221 */ /* 0x000fe20000010000 */
[----:B------:R-:W-:Y:S01]  /*6540*/  FADD.FTZ R153, RZ, R153 ;  /* 0x00000099ff997221 */ /* 0x000fe20000010000 */
[----:B------:R-:W-:Y:S01]  /*6550*/  BSSY B0, `(.L_x_16102) ;  /* 0x000002b000007945 */ /* 0x000fe20003800000 */
[----:B------:R-:W-:-:S04]  /*6560*/  IMAD.WIDE.U32 R2, R97, R18, UR8 ;  /* 0x0000000861027e25 */ /* 0x000fc8000f8e0012 */
[-C--:B------:R-:W-:Y:S01]  /*6570*/  FFMA.FTZ R5, R159, R154.reuse, R4 ;  /* 0x0000009a9f057223 */ /* 0x080fe20000010004 */
[----:B------:R-:W-:Y:S01]  /*6580*/  FADD.FTZ R146, R146, R149 ;  /* 0x0000009592927221 */ /* 0x000fe20000010000 */
[----:B------:R-:W-:Y:S01]  /*6590*/  FADD.FTZ R153, R153, R192 ;  /* 0x000000c099997221 */ /* 0x000fe20000010000 */
[----:B------:R-:W-:Y:S01]  /*65a0*/  FMUL.FTZ R154, R160, R154 ;  /* 0x0000009aa09a7220 */ /* 0x000fe20000410000 */
[----:B------:R-:W-:Y:S01]  /*65b0*/  IADD3 R4, R157, R3, RZ ;  /* 0x000000039d047210 */ /* 0x000fe20007ffe0ff */
[----:B------:R-:W-:Y:S01]  /*65c0*/  FADD.FTZ R146, R146, R5 ;  /* 0x0000000592927221 */ /* 0x000fe20000010000 */
[C---:B------:R-:W-:Y:S01]  /*65d0*/  LEA R3, P1, R2.reuse, R16, 0x3 ;  /* 0x0000001002037211 */ /* 0x040fe200078218ff */
[----:B------:R-:W-:Y:S01]  /*65e0*/  FADD.FTZ R153, R153, R196 ;  /* 0x000000c499997221 */ /* 0x000fe20000010000 */
[----:B------:R-:W-:Y:S01]  /*65f0*/  USHF.L.U64.HI UR9, UR5, 0x2, UR6 ;  /* 0x0000000205097899 */ /* 0x000fe20008010206 */
[----:B------:R-:W-:Y:S01]  /*6600*/  FFMA.FTZ R154, R159, R152, -R154 ;  /* 0x000000989f9a7223 */ /* 0x000fe2000001089a */
[----:B------:R-:W-:Y:S01]  /*6610*/  LEA.HI.X R149, R2, R17, R4, 0x3, P1 ;  /* 0x0000001102957211 */ /* 0x000fe200008f1c04 */
[----:B------:R-:W-:Y:S01]  /*6620*/  FADD.FTZ R150, R153, R150 ;  /* 0x0000009699967221 */ /* 0x000fe20000010000 */
[----:B------:R-:W-:Y:S01]  /*6630*/  LEA R2, P1, R94, R3, 0x2 ;  /* 0x000000035e027211 */ /* 0x000fe200078210ff */
[----:B------:R-:W-:Y:S01]  /*6640*/  USHF.L.U32 UR8, UR5, 0x2, URZ ;  /* 0x0000000205087899 */ /* 0x000fe2000800063f */
[----:B------:R-:W-:Y:S01]  /*6650*/  IADD3 R4, -R115, UR4, RZ ;  /* 0x0000000473047c10 */ /* 0x000fe2000fffe1ff */
[----:B------:R-:W-:Y:S01]  /*6660*/  FADD.FTZ R147, R150, R147 ;  /* 0x0000009396937221 */ /* 0x000fe20000010000 */
[----:B------:R-:W-:Y:S01]  /*6670*/  LEA.HI.X R3, R94, R149, RZ, 0x2, P1 ;  /* 0x000000955e037211 */ /* 0x000fe200008f14ff */
[----:B------:R-:W-:Y:S01]  /*6680*/  FADD.FTZ R153, R146, R7 ;  /* 0x0000000792997221 */ /* 0x000fe20000010000 */
[----:B------:R-:W-:Y:S01]  /*6690*/  ISETP.GE.AND P1, PT, R145, 0x21, PT ;  /* 0x000000219100780c */ /* 0x000fe20003f26270 */
[----:B------:R-:W-:-:S02]  /*66a0*/  IMAD R5, R4, -0x200, RZ ;  /* 0xfffffe0004057824 */ /* 0x000fc400078e02ff */
[----:B------:R-:W-:Y:S01]  /*66b0*/  FADD.FTZ R154, R147, R154 ;  /* 0x0000009a939a7221 */ /* 0x000fe20000010000 */
[----:B------:R-:W-:Y:S01]  /*66c0*/  IMAD R4, R14, UR9, RZ ;  /* 0x000000090e047c24 */ /* 0x000fe2000f8e02ff */
[C---:B------:R-:W-:Y:S01]  /*66d0*/  IADD3 R7, R94.reuse, 0x40, RZ ;  /* 0x000000405e077810 */ /* 0x040fe20007ffe0ff */
        /* <DEDUP_REMOVED lines=10> */
[----:B------:R-:W-:Y:S02]  /*6780*/  ISETP.GE.AND P2, PT, R145, 0x41, PT ;  /* 0x000000419100780c */ /* 0x000fe40003f46270 */
[----:B------:R-:W-:Y:S02]  /*6790*/  IADD3 R3, R3, R149, RZ ;  /* 0x0000009503037210 */ /* 0x000fe40007ffe0ff */
[----:B------:R-:W0:Y:S01]  /*67a0*/  LDS R5, [R5+0x4a0] ;  /* 0x0004a00005057984 */ /* 0x000e220000000800 */
[----:B------:R-:W-:Y:S02]  /*67b0*/  ISETP.GE.AND P3, PT, R145, 0x61, PT ;  /* 0x000000619100780c */ /* 0x000fe40003f66270 */
[----:B------:R-:W-:-:S02]  /*67c0*/  LEA.HI.SX32 R147, R147, R94, 0x1b ;  /* 0x0000005e93937211 */ /* 0x000fc400078fdaff */
[----:B------:R-:W-:Y:S01]  /*67d0*/  LEA R7, R7, UR7, 0x2 ;  /* 0x0000000707077c11 */ /* 0x000fe2000f8e10ff */
[----:B------:R-:W-:Y:S08]  /*67e0*/  @!P1 BRA `(.L_x_16103) ;  /* 0x0000000000049947 */ /* 0x000ff00003800000 */
[----:B0-----:R1:W-:Y:S02]  /*67f0*/  REDG.E.ADD.F32.FTZ.RN.STRONG.GPU desc[UR12][R2.64+-0x780], R5 ;  /* 0xfff88005020079a6 */ /* 0x0013e4000c10f38c */
.L_x_16103:
[----:B------:R-:W-:Y:S05]  /*6800*/  BSYNC B0 ;  /* 0x0000000000007941 */ /* 0x000fea0003800000 */
.L_x_16102:
[----:B01----:R0:W1:Y:S01]  /*6810*/  LDS R5, [R7+0x520] ;  /* 0x0005200007057984 */ /* 0x0030620000000800 */
[----:B------:R-:W-:Y:S01]  /*6820*/  BSSY B0, `(.L_x_16104) ;  /* 0x0000004000007945 */ /* 0x000fe20003800000 */
[----:B------:R-:W-:-:S03]  /*6830*/  LEA R4, R147, UR7, 0x2 ;  /* 0x0000000793047c11 */ /* 0x000fc6000f8e10ff */
[----:B------:R-:W-:Y:S05]  /*6840*/  @!P2 BRA `(.L_x_16105) ;  /* 0x000000000004a947 */ /* 0x000fea0003800000 */
[----:B-1----:R2:W-:Y:S02]  /*6850*/  REDG.E.ADD.F32.FTZ.RN.STRONG.GPU desc[UR12][R2.64+-0x700], R5 ;  /* 0xfff90005020079a6 */ /* 0x0025e4000c10f38c */
.L_x_16105:
[----:B------:R-:W-:Y:S05]  /*6860*/  BSYNC B0 ;  /* 0x0000000000007941 */ /* 0x000fea0003800000 */
.L_x_16104:
[----:B-12---:R1:W2:Y:S01]  /*6870*/  LDS R5, [R4+0x5a0] ;  /* 0x0005a00004057984 */ /* 0x0062a20000000800 */
[----:B------:R-:W-:Y:S01]  /*6880*/  BSSY B0, `(.L_x_16106) ;  /* 0x0000005000007945 */ /* 0x000fe20003800000 */
[C---:B0-----:R-:W-:Y:S02]  /*6890*/  IADD3 R7, R94.reuse, 0x80, RZ ;  /* 0x000000805e077810 */ /* 0x041fe40007ffe0ff */
[----:B------:R-:W-:Y:S01]  /*68a0*/  IADD3 R147, R94, 0xa0, RZ ;  /* 0x000000a05e937810 */ /* 0x000fe20007ffe0ff */
[----:B------:R-:W-:Y:S06]  /*68b0*/  @!P3 BRA `(.L_x_16107) ;  /* 0x000000000004b947 */ /* 0x000fec0003800000 */
[----:B--2---:R0:W-:Y:S02]  /*68c0*/  REDG.E.ADD.F32.FTZ.RN.STRONG.GPU desc[UR12][R2.64+-0x680], R5 ;  /* 0xfff98005020079a6 */ /* 0x0041e4000c10f38c */
.L_x_16107:
[----:B------:R-:W-:Y:S05]  /*68d0*/  BSYNC B0 ;  /* 0x0000000000007941 */ /* 0x000fea0003800000 */
.L_x_16106:
        /* <DEDUP_REMOVED lines=17> */
.L_x_16109:
[----:B------:R-:W-:Y:S05]  /*69f0*/  BSYNC B0 ;  /* 0x0000000000007941 */ /* 0x000fea0003800000 */
.L_x_16108:
[----:B01----:R0:W1:Y:S01]  /*6a00*/  LDS R5, [R147+0x6a0] ;  /* 0x0006a00093057984 */ /* 0x0030620000000800 */
[----:B------:R-:W-:Y:S01]  /*6a10*/  BSSY B0, `(.L_x_16110) ;  /* 0x0000006000007945 */ /* 0x000fe20003800000 */
[----:B------:R-:W-:Y:S02]  /*6a20*/  IADD3 R7, R94, 0x100, RZ ;  /* 0x000001005e077810 */ /* 0x000fe40007ffe0ff */
[----:B------:R-:W-:Y:S02]  /*6a30*/  LEA.HI.SX32 R149, R149, R94, 0x1b ;  /* 0x0000005e95957211 */ /* 0x000fe400078fdaff */
[----:B------:R-:W-:Y:S01]  /*6a40*/  LEA R4, R4, UR7, 0x2 ;  /* 0x0000000704047c11 */ /* 0x000fe2000f8e10ff */
[----:B------:R-:W-:Y:S06]  /*6a50*/  @!P1 BRA `(.L_x_16111) ;  /* 0x0000000000049947 */ /* 0x000fec0003800000 */
[----:B-1----:R2:W-:Y:S02]  /*6a60*/  REDG.E.ADD.F32.FTZ.RN.STRONG.GPU desc[UR12][R2.64+-0x580], R5 ;  /* 0xfffa8005020079a6 */ /* 0x0025e4000c10f38c */
.L_x_16111:
[----:B------:R-:W-:Y:S05]  /*6a70*/  BSYNC B0 ;  /* 0x0000000000007941 */ /* 0x000fea0003800000 */
.L_x_16110:
[----:B-12---:R1:W2:Y:S01]  /*6a80*/  LDS R5, [R4+0x720] ;  /* 0x0007200004057984 */ /* 0x0062a20000000800 */
[----:B------:R-:W-:Y:S01]  /*6a90*/  BSSY B0, `(.L_x_16112) ;  /* 0x0000006000007945 */ /* 0x000fe20003800000 */
[----:B0-----:R-:W-:Y:S02]  /*6aa0*/  IADD3 R147, R94, 0x120, RZ ;  /* 0x000001205e937810 */ /* 0x001fe40007ffe0ff */
[----:B------:R-:W-:Y:S02]  /*6ab0*/  LEA.HI.SX32 R7, R7, R94, 0x1b ;  /* 0x0000005e07077211 */ /* 0x000fe400078fdaff */
[----:B------:R-:W-:Y:S01]  /*6ac0*/  LEA R149, R149, UR7, 0x2 ;  /* 0x0000000795957c11 */ /* 0x000fe2000f8e10ff */
[----:B------:R-:W-:Y:S06]  /*6ad0*/  @!P2 BRA `(.L_x_16113) ;  /* 0x000000000004a947 */ /* 0x000fec0003800000 */
[----:B--2---:R0:W-:Y:S02]  /*6ae0*/  REDG.E.ADD.F32.FTZ.RN.STRONG.GPU desc[UR12][R2.64+-0x500], R5 ;  /* 0xfffb0005020079a6 */ /* 0x0041e4000c10f38c */
.L_x_16113:
[----:B------:R-:W-:Y:S05]  /*6af0*/  BSYNC B0 ;  /* 0x0000000000007941 */ /* 0x000fea0003800000 */
.L_x_16112:
[----:B0-2---:R0:W2:Y:S01]  /*6b00*/  LDS R5, [R149+0x7a0] ;  /* 0x0007a00095057984 */ /* 0x0050a20000000800 */
[----:B------:R-:W-:Y:S01]  /*6b10*/  BSSY B0, `(.L_x_16114) ;  /* 0x0000005000007945 */ /* 0x000fe20003800000 */
[----:B------:R-:W-:Y:S02]  /*6b20*/  LEA.HI.SX32 R147, R147, R94, 0x1b ;  /* 0x0000005e93937211 */ /* 0x000fe400078fdaff */
[----:B------:R-:W-:Y:S01]  /*6b30*/  LEA R7, R7, UR7, 0x2 ;  /* 0x0000000707077c11 */ /* 0x000fe2000f8e10ff */
[----:B------:R-:W-:Y:S06]  /*6b40*/  @!P3 BRA `(.L_x_16115) ;  /* 0x000000000004b947 */ /* 0x000fec0003800000 */
[----:B--2---:R3:W-:Y:S02]  /*6b50*/  REDG.E.ADD.F32.FTZ.RN.STRONG.GPU desc[UR12][R2.64+-0x480], R5 ;  /* 0xfffb8005020079a6 */ /* 0x0047e4000c10f38c */
.L_x_16115:
[----:B------:R-:W-:Y:S05]  /*6b60*/  BSYNC B0 ;  /* 0x0000000000007941 */ /* 0x000fea0003800000 */
.L_x_16114:
[----:B--23--:R2:W3:Y:S01]  /*6b70*/  LDS R5, [R7+0x820] ;  /* 0x0008200007057984 */ /* 0x00c4e20000000800 */
[----:B------:R-:W-:Y:S01]  /*6b80*/  BSSY B0, `(.L_x_16116) ;  /* 0x0000004000007945 */ /* 0x000fe20003800000 */
[----:B-1----:R-:W-:-:S03]  /*6b90*/  LEA R4, R147, UR7, 0x2 ;  /* 0x0000000793047c11 */ /* 0x002fc6000f8e10ff */
[----:B------:R-:W-:Y:S05]  /*6ba0*/  @!P4 BRA `(.L_x_16117) ;  /* 0x000000000004c947 */ /* 0x000fea0003800000 */
[----:B---3--:R1:W-:Y:S02]  /*6bb0*/  REDG.E.ADD.F32.FTZ.RN.STRONG.GPU desc[UR12][R2.64+-0x400], R5 ;  /* 0xfffc0005020079a6 */ /* 0x0083e4000c10f38c */
.L_x_16117:
[----:B------:R-:W-:Y:S05]  /*6bc0*/  BSYNC B0 ;  /* 0x0000000000007941 */ /* 0x000fea0003800000 */
.L_x_16116:
[----:B-1-3--:R1:W3:Y:S01]  /*6bd0*/  LDS R5, [R4+0x8a0] ;  /* 0x0008a00004057984 */ /* 0x00a2e20000000800 */
[----:B------:R-:W-:Y:S01]  /*6be0*/  BSSY B0, `(.L_x_16118) ;  /* 0x0000005000007945 */ /* 0x000fe20003800000 */
[C---:B--2---:R-:W-:Y:S02]  /*6bf0*/  IADD3 R7, R94.reuse, 0x140, RZ ;  /* 0x000001405e077810 */ /* 0x044fe40007ffe0ff */
[----:B------:R-:W-:Y:S01]  /*6c00*/  IADD3 R147, R94, 0x160, RZ ;  /* 0x000001605e937810 */ /* 0x000fe20007ffe0ff */
[----:B------:R-:W-:Y:S06]  /*6c10*/  @!P5 BRA `(.L_x_16119) ;  /* 0x000000000004d947 */ /* 0x000fec0003800000 */
[----:B---3--:R2:W-:Y:S02]  /*6c20*/  REDG.E.ADD.F32.FTZ.RN.STRONG.GPU desc[UR12][R2.64+-0x380], R5 ;  /* 0xfffc8005020079a6 */ /* 0x0085e4000c10f38c */
.L_x_16119:
[----:B------:R-:W-:Y:S05]  /*6c30*/  BSYNC B0 ;  /* 0x0000000000007941 */ /* 0x000fea0003800000 */
.L_x_16118:
        /* <DEDUP_REMOVED lines=17> */
.L_x_16121:
[----:B------:R-:W-:Y:S05]  /*6d50*/  BSYNC B0 ;  /* 0x0000000000007941 */ /* 0x000fea0003800000 */
.L_x_16120:
[----:B01----:R0:W1:Y:S01]  /*6d60*/  LDS R5, [R147+0x9a0] ;  /* 0x0009a00093057984 */ /* 0x0030620000000800 */
[----:B------:R-:W-:Y:S01]  /*6d70*/  BSSY B0, `(.L_x_16122) ;  /* 0x0000006000007945 */ /* 0x000fe20003800000 */
[----:B------:R-:W-:Y:S02]  /*6d80*/  IADD3 R7, R94, 0x1c0, RZ ;  /* 0x000001c05e077810 */ /* 0x000fe40007ffe0ff */
[----:B------:R-:W-:Y:S02]  /*6d90*/  LEA.HI.SX32 R149, R149, R94, 0x1b ;  /* 0x0000005e95957211 */ /* 0x000fe400078fdaff */
[----:B------:R-:W-:Y:S01]  /*6da0*/  LEA R4, R4, UR7, 0x2 ;  /* 0x0000000704047c11 */ /* 0x000fe2000f8e10ff */
[----:B------:R-:W-:Y:S06]  /*6db0*/  @!P1 BRA `(.L_x_16123) ;  /* 0x0000000000049947 */ /* 0x000fec0003800000 */
[----:B-1----:R2:W-:Y:S02]  /*6dc0*/  REDG.E.ADD.F32.FTZ.RN.STRONG.GPU desc[UR12][R2.64+-0x280], R5 ;  /* 0xfffd8005020079a6 */ /* 0x0025e4000c10f38c */
.L_x_16123:
[----:B------:R-:W-:Y:S05]  /*6dd0*/  BSYNC B0 ;  /* 0x0000000000007941 */ /* 0x000fea0003800000 */
.L_x_16122:
[----:B-12---:R1:W2:Y:S01]  /*6de0*/  LDS R5, [R4+0xa20] ;  /* 0x000a200004057984 */ /* 0x0062a20000000800 */
[----:B------:R-:W-:Y:S01]  /*6df0*/  BSSY B0, `(.L_x_16124) ;  /* 0x0000006000007945 */ /* 0x000fe20003800000 */
[----:B------:R-:W-:Y:S02]  /*6e00*/  IADD3 R145, R94, 0x1e0, RZ ;  /* 0x000001e05e917810 */ /* 0x000fe40007ffe0ff */
[----:B------:R-:W-:Y:S02]  /*6e10*/  LEA.HI.SX32 R7, R7, R94, 0x1b ;  /* 0x0000005e07077211 */ /* 0x000fe400078fdaff */
[----:B------:R-:W-:Y:S01]  /*6e20*/  LEA R149, R149, UR7, 0x2 ;  /* 0x0000000795957c11 */ /* 0x000fe2000f8e10ff */
[----:B------:R-:W-:Y:S06]  /*6e30*/  @!P2 BRA `(.L_x_16125) ;  /* 0x000000000004a947 */ /* 0x000fec0003800000 */
[----:B--2---:R3:W-:Y:S02]  /*6e40*/  REDG.E.ADD.F32.FTZ.RN.STRONG.GPU desc[UR12][R2.64+-0x200], R5 ;  /* 0xfffe0005020079a6 */ /* 0x0047e4000c10f38c */
.L_x_16125:
[----:B------:R-:W-:Y:S05]  /*6e50*/  BSYNC B0 ;  /* 0x0000000000007941 */ /* 0x000fea0003800000 */
.L_x_16124:
[----:B--23--:R2:W3:Y:S01]  /*6e60*/  LDS R5, [R149+0xaa0] ;  /* 0x000aa00095057984 */ /* 0x00c4e20000000800 */
[----:B------:R-:W-:Y:S01]  /*6e70*/  BSSY B0, `(.L_x_16126) ;  /* 0x0000005000007945 */ /* 0x000fe20003800000 */
[----:B------:R-:W-:Y:S02]  /*6e80*/  LEA.HI.SX32 R145, R145, R94, 0x1b ;  /* 0x0000005e91917211 */ /* 0x000fe400078fdaff */
[----:B------:R-:W-:Y:S01]  /*6e90*/  LEA R7, R7, UR7, 0x2 ;  /* 0x0000000707077c11 */ /* 0x000fe2000f8e10ff */
[----:B------:R-:W-:Y:S06]  /*6ea0*/  @!P3 BRA `(.L_x_16127) ;  /* 0x000000000004b947 */ /* 0x000fec0003800000 */
[----:B---3--:R4:W-:Y:S02]  /*6eb0*/  REDG.E.ADD.F32.FTZ.RN.STRONG.GPU desc[UR12][R2.64+-0x180], R5 ;  /* 0xfffe8005020079a6 */ /* 0x0089e4000c10f38c */
.L_x_16127:
[----:B------:R-:W-:Y:S05]  /*6ec0*/  BSYNC B0 ;  /* 0x0000000000007941 */ /* 0x000fea0003800000 */
.L_x_16126:
[----:B---34-:R3:W4:Y:S01]  /*6ed0*/  LDS R5, [R7+0xb20] ;  /* 0x000b200007057984 */ /* 0x0187220000000800 */
[----:B------:R-:W-:Y:S01]  /*6ee0*/  BSSY B0, `(.L_x_16128) ;  /* 0x0000004000007945 */ /* 0x000fe20003800000 */
[----:B------:R-:W-:-:S03]  /*6ef0*/  LEA R145, R145, UR7, 0x2 ;  /* 0x0000000791917c11 */ /* 0x000fc6000f8e10ff */
[----:B------:R-:W-:Y:S05]  /*6f00*/  @!P4 BRA `(.L_x_16129) ;  /* 0x000000000004c947 */ /* 0x000fea0003800000 */
[----:B----4-:R4:W-:Y:S02]  /*6f10*/  REDG.E.ADD.F32.FTZ.RN.STRONG.GPU desc[UR12][R2.64+-0x100], R5 ;  /* 0xffff0005020079a6 */ /* 0x0109e4000c10f38c */
.L_x_16129:
[----:B------:R-:W-:Y:S05]  /*6f20*/  BSYNC B0 ;  /* 0x0000000000007941 */ /* 0x000fea0003800000 */
.L_x_16128:
[----:B----4-:R4:W0:Y:S01]  /*6f30*/  LDS R5, [R145+0xba0] ;  /* 0x000ba00091057984 */ /* 0x0108220000000800 */
[----:B------:R-:W-:Y:S04]  /*6f40*/  BSSY B0, `(.L_x_16130) ;  /* 0x0000003000007945 */ /* 0x000fe80003800000 */
[----:B------:R-:W-:Y:S05]  /*6f50*/  @!P5 BRA `(.L_x_16131) ;  /* 0x000000000004d947 */ /* 0x000fea0003800000 */
[----:B0-----:R0:W-:Y:S02]  /*6f60*/  REDG.E.ADD.F32.FTZ.RN.STRONG.GPU desc[UR12][R2.64+-0x80], R5 ;  /* 0xffff8005020079a6 */ /* 0x0011e4000c10f38c */
.L_x_16131:
[----:B------:R-:W-:Y:S05]  /*6f70*/  BSYNC B0 ;  /* 0x0000000000007941 */ /* 0x000fea0003800000 */
.L_x_16130:
[----:B-1----:R-:W-:Y:S01]  /*6f80*/  FADD.FTZ R4, R153, R34 ;  /* 0x0000002299047221 */ /* 0x002fe20000010000 */
[----:B0-----:R-:W0:Y:S01]  /*6f90*/  SHFL.DOWN PT, R2, R136, 0x1, 0x1f ;  /* 0x08201f0088027f89 */ /* 0x001e2200000e0000 */
[C---:B------:R-:W-:Y:S01]  /*6fa0*/  ISETP.GT.AND P1, PT, R92.reuse, 0x1e, PT ;  /* 0x0000001e5c00780c */ /* 0x040fe20003f24270 */
[----:B------:R-:W-:Y:S01]  /*6fb0*/  BSSY B0, `(.L_x_16132) ;  /* 0x0000095000007945 */ /* 0x000fe20003800000 */
[----:B------:R-:W-:Y:S01]  /*6fc0*/  MOV R5, R136 ;  /* 0x0000008800057202 */ /* 0x000fe20000000f00 */
[----:B----4-:R-:W1:Y:S01]  /*6fd0*/  SHFL.DOWN PT, R145, R165, 0x1, 0x1f ;  /* 0x08201f00a5917f89 */ /* 0x010e6200000e0000 */
[----:B------:R-:W-:Y:S02]  /*6fe0*/  MOV R6, R165 ;  /* 0x000000a500067202 */ /* 0x000fe40000000f00 */
[----:B---3--:R-:W-:Y:S01]  /*6ff0*/  MOV R7, R166 ;  /* 0x000000a600077202 */ /* 0x008fe20000000f00 */
[----:B------:R-:W3:Y:S01]  /*7000*/  SHFL.DOWN PT, R34, R166, 0x1, 0x1f ;  /* 0x08201f00a6227f89 */ /* 0x000ee200000e0000 */
[----:B------:R-:W-:-:S03]  /*7010*/  ISETP.NE.AND P2, PT, R92, RZ, PT ;  /* 0x000000ff5c00720c */ /* 0x000fc60003f45270 */
[----:B------:R-:W4:Y:S02]  /*7020*/  SHFL.DOWN PT, R3, R4, 0x1, 0x1f ;  /* 0x08201f0004037f89 */ /* 0x000f2400000e0000 */
[----:B0-----:R-:W-:Y:S01]  /*7030*/  @!P1 FADD.FTZ R5, R5, R2 ;  /* 0x0000000205059221 */ /* 0x001fe20000010000 */
[----:B-1----:R-:W-:-:S04]  /*7040*/  @!P1 FADD.FTZ R6, R6, R145 ;  /* 0x0000009106069221 */ /* 0x002fc80000010000 */
[----:B------:R-:W0:Y:S01]  /*7050*/  SHFL.DOWN PT, R2, R5, 0x2, 0x1f ;  /* 0x08401f0005027f89 */ /* 0x000e2200000e0000 */
[----:B---3--:R-:W-:-:S03]  /*7060*/  @!P1 FADD.FTZ R7, R7, R34 ;  /* 0x0000002207079221 */ /* 0x008fc60000010000 */
[----:B------:R-:W1:Y:S01]  /*7070*/  SHFL.DOWN PT, R147, R6, 0x2, 0x1f ;  /* 0x08401f0006937f89 */ /* 0x000e6200000e0000 */
[----:B----4-:R-:W-:-:S03]  /*7080*/  @!P1 FADD.FTZ R4, R3, R4 ;  /* 0x0000000403049221 */ /* 0x010fc60000010000 */
[----:B------:R-:W3:Y:S01]  /*7090*/  SHFL.DOWN PT, R34, R7, 0x2, 0x1f ;  /* 0x08401f0007227f89 */ /* 0x000ee200000e0000 */
[----:B------:R-:W-:Y:S01]  /*70a0*/  ISETP.GT.AND P1, PT, R92, 0x1d, PT ;  /* 0x0000001d5c00780c */ /* 0x000fe20003f24270 */
[----:B------:R-:W-:Y:S02]  /*70b0*/  FMUL.FTZ R3, R9, R180 ;  /* 0x000000b409037220 */ /* 0x000fe40000410000 */
[----:B------:R-:W4:Y:S02]  /*70c0*/  SHFL.DOWN PT, R145, R4, 0x2, 0x1f ;  /* 0x08401f0004917f89 */ /* 0x000f2400000e0000 */
[----:B------:R-:W-:-:S04]  /*70d0*/  FFMA.FTZ R3, R8, R173, -R3 ;  /* 0x000000ad08037223 */ /* 0x000fc80000010803 */
[----:B------:R-:W-:Y:S01]  /*70e0*/  FMUL.FTZ R164, R164, R3 ;  /* 0x00000003a4a47220 */ /* 0x000fe20000410000 */
[----:B------:R-:W-:-:S03]  /*70f0*/  FMUL.FTZ R3, R9, R172 ;  /* 0x000000ac09037220 */ /* 0x000fc60000410000 */
[----:B0-----:R-:W-:Y:S01]  /*7100*/  @!P1 FADD.FTZ R5, R5, R2 ;  /* 0x0000000205059221 */ /* 0x001fe20000010000 */
[-C--:B------:R-:W-:Y:S01]  /*7110*/  FMUL.FTZ R2, R139, R173.reuse ;  /* 0x000000ad8b027220 */ /* 0x080fe20000410000 */
[----:B------:R-:W-:Y:S01]  /*7120*/  FMUL.FTZ R173, R9, R173 ;  /* 0x000000ad09ad7220 */ /* 0x000fe20000410000 */
[-C--:B------:R-:W-:Y:S01]  /*7130*/  FFMA.FTZ R139, R8, R170.reuse, -R3 ;  /* 0x000000aa088b7223 */ /* 0x080fe20000010803 */
[----:B-1----:R-:W-:Y:S01]  /*7140*/  @!P1 FADD.FTZ R6, R6, R147 ;  /* 0x0000009306069221 */ /* 0x002fe20000010000 */
[----:B------:R-:W0:Y:S01]  /*7150*/  SHFL.DOWN PT, R136, R5, 0x4, 0x1f ;  /* 0x08801f0005887f89 */ /* 0x000e2200000e0000 */
[----:B------:R-:W-:Y:S01]  /*7160*/  FMUL.FTZ R3, R130, R170 ;  /* 0x000000aa82037220 */ /* 0x000fe20000410000 */
[----:B------:R-:W-:Y:S01]  /*7170*/  FMUL.FTZ R162, R162, R139 ;  /* 0x0000008ba2a27220 */ /* 0x000fe20000410000 */
[----:B---3--:R-:W-:Y:S01]  /*7180*/  @!P1 FADD.FTZ R7, R7, R34 ;  /* 0x0000002207079221 */ /* 0x008fe20000010000 */
[----:B------:R-:W1:Y:S01]  /*7190*/  SHFL.DOWN PT, R147, R6, 0x4, 0x1f ;  /* 0x08801f0006937f89 */ /* 0x000e6200000e0000 */
[-C--:B------:R-:W-:Y:S01]  /*71a0*/  FFMA.FTZ R34, R8, R180.reuse, R173 ;  /* 0x000000b408227223 */ /* 0x080fe200000100ad */
[----:B------:R-:W-:Y:S01]  /*71b0*/  FFMA.FTZ R180, R137, R180, R2 ;  /* 0x000000b489b47223 */ /* 0x000fe20000010002 */
[----:B----4-:R-:W-:Y:S01]  /*71c0*/  @!P1 FADD.FTZ R4, R4, R145 ;  /* 0x0000009104049221 */ /* 0x010fe20000010000 */
[----:B------:R-:W3:Y:S01]  /*71d0*/  SHFL.DOWN PT, R146, R7, 0x4, 0x1f ;  /* 0x08801f0007927f89 */ /* 0x000ee200000e0000 */
[----:B------:R-:W-:Y:S01]  /*71e0*/  ISETP.GT.AND P1, PT, R92, 0x1b, PT ;  /* 0x0000001b5c00780c */ /* 0x000fe20003f24270 */
[----:B------:R-:W-:Y:S01]  /*71f0*/  FMUL.FTZ R137, R9, R170 ;  /* 0x000000aa09897220 */ /* 0x000fe20000410000 */
[----:B------:R-:W-:Y:S01]  /*7200*/  FFMA.FTZ R34, R163, R34, R164 ;  /* 0x00000022a3227223 */ /* 0x000fe200000100a4 */
[----:B------:R-:W4:Y:S01]  /*7210*/  SHFL.DOWN PT, R145, R4, 0x4, 0x1f ;  /* 0x08801f0004917f89 */ /* 0x000f2200000e0000 */
[-C--:B------:R-:W-:Y:S01]  /*7220*/  FFMA.FTZ R3, R134, R172.reuse, R3 ;  /* 0x000000ac86037223 */ /* 0x080fe20000010003 */
[----:B------:R-:W-:Y:S01]  /*7230*/  FFMA.FTZ R2, R8, R172, R137 ;  /* 0x000000ac08027223 */ /* 0x000fe20000010089 */
[----:B------:R-:W-:Y:S01]  /*7240*/  FFMA.FTZ R135, R135, R180, R34 ;  /* 0x000000b487877223 */ /* 0x000fe20000010022 */
[----:B------:R-:W-:Y:S01]  /*7250*/  FFMA.FTZ R41, R180, R58, R41 ;  /* 0x0000003ab4297223 */ /* 0x000fe20000010029 */
[----:B------:R-:W-:Y:S01]  /*7260*/  FFMA.FTZ R42, R3, R57, R42 ;  /* 0x00000039032a7223 */ /* 0x000fe2000001002a */
[----:B------:R-:W-:Y:S01]  /*7270*/  FFMA.FTZ R161, R161, R2, R162 ;  /* 0x00000002a1a17223 */ /* 0x000fe200000100a2 */
[----:B------:R-:W-:Y:S01]  /*7280*/  FMUL.FTZ R2, R117, R171 ;  /* 0x000000ab75027220 */ /* 0x000fe20000410000 */
[----:B------:R-:W-:-:S02]  /*7290*/  FADD.FTZ R56, R135, R56 ;  /* 0x0000003887387221 */ /* 0x000fc40000010000 */
[----:B------:R-:W-:Y:S01]  /*72a0*/  FFMA.FTZ R132, R132, R3, R161 ;  /* 0x0000000384847223 */ /* 0x000fe200000100a1 */
[-C--:B------:R-:W-:Y:S01]  /*72b0*/  FMUL.FTZ R3, R9, R168.reuse ;  /* 0x000000a809037220 */ /* 0x080fe20000410000 */
[----:B0-----:R-:W-:Y:S01]  /*72c0*/  @!P1 FADD.FTZ R5, R5, R136 ;  /* 0x0000008805059221 */ /* 0x001fe20000010000 */
[----:B------:R-:W-:Y:S01]  /*72d0*/  FFMA.FTZ R34, R119, R168, R2 ;  /* 0x000000a877227223 */ /* 0x000fe20000010002 */
[----:B------:R-:W-:Y:S01]  /*72e0*/  FADD.FTZ R55, R132, R55 ;  /* 0x0000003784377221 */ /* 0x000fe20000010000 */
[----:B------:R-:W-:Y:S01]  /*72f0*/  FFMA.FTZ R117, R8, R171, -R3 ;  /* 0x000000ab08757223 */ /* 0x000fe20000010803 */
[----:B-1----:R-:W-:Y:S01]  /*7300*/  @!P1 FADD.FTZ R6, R6, R147 ;  /* 0x0000009306069221 */ /* 0x002fe20000010000 */
[----:B------:R-:W0:Y:S01]  /*7310*/  SHFL.DOWN PT, R130, R5, 0x8, 0x1f ;  /* 0x09001f0005827f89 */ /* 0x000e2200000e0000 */
[C---:B------:R-:W-:Y:S01]  /*7320*/  FMUL.FTZ R3, R9.reuse, R175 ;  /* 0x000000af09037220 */ /* 0x040fe20000410000 */
[----:B------:R-:W-:Y:S01]  /*7330*/  FMUL.FTZ R171, R9, R171 ;  /* 0x000000ab09ab7220 */ /* 0x000fe20000410000 */
[----:B---3--:R-:W-:Y:S01]  /*7340*/  @!P1 FADD.FTZ R7, R7, R146 ;  /* 0x0000009207079221 */ /* 0x008fe20000010000 */
[----:B------:R-:W1:Y:S01]  /*7350*/  SHFL.DOWN PT, R137, R6, 0x8, 0x1f ;  /* 0x09001f0006897f89 */ /* 0x000e6200000e0000 */
[-C--:B------:R-:W-:Y:S01]  /*7360*/  FFMA.FTZ R2, R8, R174.reuse, -R3 ;  /* 0x000000ae08027223 */ /* 0x080fe20000010803 */
[C---:B------:R-:W-:Y:S01]  /*7370*/  FMUL.FTZ R3, R9.reuse, R174 ;  /* 0x000000ae09037220 */ /* 0x040fe20000410000 */
[----:B----4-:R-:W-:Y:S01]  /*7380*/  @!P1 FADD.FTZ R4, R4, R145 ;  /* 0x0000009104049221 */ /* 0x010fe20000010000 */
[----:B------:R-:W3:Y:S01]  /*7390*/  SHFL.DOWN PT, R134, R7, 0x8, 0x1f ;  /* 0x09001f0007867f89 */ /* 0x000ee200000e0000 */
[----:B------:R-:W-:Y:S01]  /*73a0*/  ISETP.GT.AND P1, PT, R92, 0x17, PT ;  /* 0x000000175c00780c */ /* 0x000fe20003f24270 */
[C---:B------:R-:W-:Y:S01]  /*73b0*/  FFMA.FTZ R119, R8.reuse, R175, R3 ;  /* 0x000000af08777223 */ /* 0x040fe20000010003 */
[----:B------:R-:W-:Y:S01]  /*73c0*/  FMUL.FTZ R3, R9, R176 ;  /* 0x000000b009037220 */ /* 0x000fe20000410000 */
[----:B------:R-:W4:Y:S01]  /*73d0*/  SHFL.DOWN PT, R135, R4, 0x8, 0x1f ;  /* 0x09001f0004877f89 */ /* 0x000f2200000e0000 */
[----:B------:R-:W-:Y:S01]  /*73e0*/  FMUL.FTZ R155, R155, R2 ;  /* 0x000000029b9b7220 */ /* 0x000fe20000410000 */
[C---:B------:R-:W-:Y:S01]  /*73f0*/  FFMA.FTZ R168, R8.reuse, R168, R171 ;  /* 0x000000a808a87223 */ /* 0x040fe200000100ab */
[----:B------:R-:W-:Y:S01]  /*7400*/  FFMA.FTZ R2, R8, R177, -R3 ;  /* 0x000000b108027223 */ /* 0x000fe20000010803 */
[----:B------:R-:W-:Y:S01]  /*7410*/  FMUL.FTZ R160, R160, R117 ;  /* 0x00000075a0a07220 */ /* 0x000fe20000410000 */
[----:B------:R-:W-:Y:S01]  /*7420*/  FMUL.FTZ R117, R112, R174 ;  /* 0x000000ae70757220 */ /* 0x000fe20000410000 */
[----:B------:R-:W-:Y:S01]  /*7430*/  FFMA.FTZ R43, R34, R60, R43 ;  /* 0x0000003c222b7223 */ /* 0x000fe2000001002b */
[----:B------:R-:W-:Y:S01]  /*7440*/  FMUL.FTZ R141, R141, R2 ;  /* 0x000000028d8d7220 */ /* 0x000fe20000410000 */
[----:B------:R-:W-:Y:S01]  /*7450*/  FFMA.FTZ R160, R159, R168, R160 ;  /* 0x000000a89fa07223 */ /* 0x000fe200000100a0 */
[-C--:B------:R-:W-:Y:S01]  /*7460*/  FMUL.FTZ R2, R127, R177.reuse ;  /* 0x000000b17f027220 */ /* 0x080fe20000410000 */
[----:B------:R-:W-:Y:S01]  /*7470*/  FMUL.FTZ R177, R9, R177 ;  /* 0x000000b109b17220 */ /* 0x000fe20000410000 */
[----:B------:R-:W-:Y:S01]  /*7480*/  FFMA.FTZ R117, R114, R175, R117 ;  /* 0x000000af72757223 */ /* 0x000fe20000010075 */
[----:B0-----:R-:W-:Y:S01]  /*7490*/  @!P1 FADD.FTZ R5, R5, R130 ;  /* 0x0000008205059221 */ /* 0x001fe20000010000 */
[----:B------:R-:W-:Y:S01]  /*74a0*/  FFMA.FTZ R121, R121, R34, R160 ;  /* 0x0000002279797223 */ /* 0x000fe200000100a0 */
[-C--:B------:R-:W-:Y:S01]  /*74b0*/  FFMA.FTZ R177, R8, R176.reuse, R177 ;  /* 0x000000b008b17223 */ /* 0x080fe200000100b1 */
[----:B------:R-:W-:Y:S01]  /*74c0*/  FFMA.FTZ R119, R158, R119, R155 ;  /* 0x000000779e777223 */ /* 0x000fe2000001009b */
[----:B-1----:R-:W-:Y:S01]  /*74d0*/  @!P1 FADD.FTZ R6, R6, R137 ;  /* 0x0000008906069221 */ /* 0x002fe20000010000 */
[----:B------:R-:W0:Y:S01]  /*74e0*/  SHFL.DOWN PT, R34, R5, 0x10, 0x1f ;  /* 0x0a001f0005227f89 */ /* 0x000e2200000e0000 */
[----:B------:R-:W-:Y:S01]  /*74f0*/  FFMA.FTZ R2, R123, R176, R2 ;  /* 0x000000b07b027223 */ /* 0x000fe20000010002 */
[----:B------:R-:W-:Y:S01]  /*7500*/  FFMA.FTZ R142, R142, R177, R141 ;  /* 0x000000b18e8e7223 */ /* 0x000fe2000001008d */
[----:B---3--:R-:W-:Y:S01]  /*7510*/  @!P1 FADD.FTZ R7, R7, R134 ;  /* 0x0000008607079221 */ /* 0x008fe20000010000 */
[----:B------:R-:W-:Y:S01]  /*7520*/  FFMA.FTZ R116, R116, R117, R119 ;  /* 0x0000007574747223 */ /* 0x000fe20000010077 */
[----:B------:R-:W-:Y:S01]  /*7530*/  FMUL.FTZ R119, R9, R148 ;  /* 0x0000009409777220 */ /* 0x000fe20000410000 */
[----:B------:R-:W-:Y:S01]  /*7540*/  FFMA.FTZ R45, R2, R62, R45 ;  /* 0x0000003e022d7223 */ /* 0x000fe2000001002d */
[----:B----4-:R-:W-:Y:S01]  /*7550*/  @!P1 FADD.FTZ R4, R4, R135 ;  /* 0x0000008704049221 */ /* 0x010fe20000010000 */
[----:B------:R-:W1:Y:S01]  /*7560*/  SHFL.DOWN PT, R112, R7, 0x10, 0x1f ;  /* 0x0a001f0007707f89 */ /* 0x000e6200000e0000 */
[----:B------:R-:W-:Y:S01]  /*7570*/  FFMA.FTZ R125, R125, R2, R142 ;  /* 0x000000027d7d7223 */ /* 0x000fe2000001008e */
[-C--:B------:R-:W-:Y:S01]  /*7580*/  FMUL.FTZ R3, R122, R182.reuse ;  /* 0x000000b67a037220 */ /* 0x080fe20000410000 */
[----:B------:R-:W-:Y:S01]  /*7590*/  FMUL.FTZ R2, R9, R185 ;  /* 0x000000b909027220 */ /* 0x000fe20000410000 */
[----:B------:R-:W3:Y:S01]  /*75a0*/  SHFL.DOWN PT, R135, R6, 0x10, 0x1f ;  /* 0x0a001f0006877f89 */ /* 0x000ee200000e0000 */
[----:B------:R-:W-:Y:S01]  /*75b0*/  FADD.FTZ R54, R121, R54 ;  /* 0x0000003679367221 */ /* 0x000fe20000010000 */
[----:B------:R-:W-:Y:S01]  /*75c0*/  ISETP.GT.AND P1, PT, R92, 0xf, PT ;  /* 0x0000000f5c00780c */ /* 0x000fe20003f24270 */
[----:B------:R-:W-:Y:S01]  /*75d0*/  FFMA.FTZ R121, R8, R182, -R119 ;  /* 0x000000b608797223 */ /* 0x000fe20000010877 */
[----:B------:R-:W4:Y:S01]  /*75e0*/  SHFL.DOWN PT, R127, R4, 0x10, 0x1f ;  /* 0x0a001f00047f7f89 */ /* 0x000f2200000e0000 */
[----:B------:R-:W-:Y:S01]  /*75f0*/  FFMA.FTZ R44, R117, R59, R44 ;  /* 0x0000003b752c7223 */ /* 0x000fe2000001002c */
[----:B------:R-:W-:Y:S01]  /*7600*/  FFMA.FTZ R119, R120, R148, R3 ;  /* 0x0000009478777223 */ /* 0x000fe20000010003 */
[----:B------:R-:W-:Y:S01]  /*7610*/  FMUL.FTZ R117, R9, R182 ;  /* 0x000000b609757220 */ /* 0x000fe20000410000 */
[----:B------:R-:W-:Y:S01]  /*7620*/  FFMA.FTZ R3, R8, R143, -R2 ;  /* 0x0000008f08037223 */ /* 0x000fe20000010802 */
[----:B------:R-:W-:Y:S01]  /*7630*/  FMUL.FTZ R121, R138, R121 ;  /* 0x000000798a797220 */ /* 0x000fe20000410000 */
[----:B------:R-:W-:Y:S01]  /*7640*/  FMUL.FTZ R2, R131, R143 ;  /* 0x0000008f83027220 */ /* 0x000fe20000410000 */
[----:B------:R-:W-:Y:S01]  /*7650*/  FFMA.FTZ R117, R8, R148, R117 ;  /* 0x0000009408757223 */ /* 0x000fe20000010075 */
[----:B------:R-:W-:Y:S01]  /*7660*/  FMUL.FTZ R38, R38, R3 ;  /* 0x0000000326267220 */ /* 0x000fe20000410000 */
[C---:B------:R-:W-:Y:S01]  /*7670*/  FMUL.FTZ R3, R9.reuse, R144 ;  /* 0x0000009009037220 */ /* 0x040fe20000410000 */
[C---:B------:R-:W-:Y:S01]  /*7680*/  FMUL.FTZ R143, R9.reuse, R143 ;  /* 0x0000008f098f7220 */ /* 0x040fe20000410000 */
[----:B------:R-:W-:Y:S01]  /*7690*/  FFMA.FTZ R121, R140, R117, R121 ;  /* 0x000000758c797223 */ /* 0x000fe20000010079 */
[-C--:B------:R-:W-:Y:S01]  /*76a0*/  FMUL.FTZ R9, R9, R178.reuse ;  /* 0x000000b209097220 */ /* 0x080fe20000410000 */
[CC--:B------:R-:W-:Y:S01]  /*76b0*/  FFMA.FTZ R117, R8.reuse, R178.reuse, -R3 ;  /* 0x000000b208757223 */ /* 0x0c0fe20000010803 */
[----:B0-----:R-:W-:Y:S01]  /*76c0*/  @!P1 FADD.FTZ R5, R5, R34 ;  /* 0x0000002205059221 */ /* 0x001fe20000010000 */
[----:B------:R-:W-:Y:S01]  /*76d0*/  FFMA.FTZ R34, R8, R185, R143 ;  /* 0x000000b908227223 */ /* 0x000fe2000001008f */
[----:B------:R-:W-:Y:S01]  /*76e0*/  FMUL.FTZ R3, R126, R178 ;  /* 0x000000b27e037220 */ /* 0x000fe20000410000 */
[----:B------:R-:W-:Y:S01]  /*76f0*/  FFMA.FTZ R8, R8, R144, R9 ;  /* 0x0000009008087223 */ /* 0x000fe20000010009 */
[----:B------:R-:W-:Y:S01]  /*7700*/  FMUL.FTZ R36, R36, R117 ;  /* 0x0000007524247220 */ /* 0x000fe20000410000 */
[----:B-1----:R-:W-:Y:S01]  /*7710*/  @!P1 FADD.FTZ R7, R7, R112 ;  /* 0x0000007007079221 */ /* 0x002fe20000010000 */
[----:B---3--:R-:W-:Y:S01]  /*7720*/  @!P1 FADD.FTZ R6, R6, R135 ;  /* 0x0000008706069221 */ /* 0x008fe20000010000 */
[----:B------:R-:W-:Y:S01]  /*7730*/  FFMA.FTZ R2, R129, R185, R2 ;  /* 0x000000b981027223 */ /* 0x000fe20000010002 */
[----:B------:R-:W-:Y:S01]  /*7740*/  FFMA.FTZ R34, R39, R34, R38 ;  /* 0x0000002227227223 */ /* 0x000fe20000010026 */
[----:B------:R-:W-:Y:S01]  /*7750*/  FFMA.FTZ R3, R128, R144, R3 ;  /* 0x0000009080037223 */ /* 0x000fe20000010003 */
[----:B----4-:R-:W-:Y:S01]  /*7760*/  @!P1 FADD.FTZ R4, R4, R127 ;  /* 0x0000007f04049221 */ /* 0x010fe20000010000 */
[----:B------:R-:W-:Y:S01]  /*7770*/  FFMA.FTZ R37, R37, R8, R36 ;  /* 0x0000000825257223 */ /* 0x000fe20000010024 */
[----:B------:R-:W-:Y:S01]  /*7780*/  FFMA.FTZ R118, R118, R119, R121 ;  /* 0x0000007776767223 */ /* 0x000fe20000010079 */
[----:B------:R-:W-:Y:S01]  /*7790*/  FFMA.FTZ R133, R133, R2, R34 ;  /* 0x0000000285857223 */ /* 0x000fe20000010022 */
[----:B------:R-:W-:Y:S01]  /*77a0*/  FADD.FTZ R53, R116, R53 ;  /* 0x0000003574357221 */ /* 0x000fe20000010000 */
[----:B------:R0:W-:Y:S01]  /*77b0*/  @!P2 STS.128 [UR7+0xc70], R4 ;  /* 0x000c7004ff00a988 */ /* 0x0001e20008000c07 */
        /* <DEDUP_REMOVED lines=20> */
.L_x_16133:
[----:B------:R-:W-:Y:S05]  /*7900*/  BSYNC B0 ;  /* 0x0000000000007941 */ /* 0x000fea0003800000 */
.L_x_16132:
[----:B------:R-:W-:Y:S01]  /*7910*/  IADD3 R111, R111, 0x1, RZ ;  /* 0x000000016f6f7810 */ /* 0x000fe20007ffe0ff */
[----:B------:R-:W-:-:S03]  /*7920*/  UIADD3 UR5, UP0, UR5, 0x1, URZ ;  /* 0x0000000105057890 */ /* 0x000fc6000ff1e03f */
[----:B------:R-:W-:Y:S01]  /*7930*/  ISETP.GE.AND P0, PT, R111, UR28, PT ;  /* 0x0000001c6f007c0c */ /* 0x000fe2000bf06270 */
[----:B------:R-:W-:-:S12]  /*7940*/  UIADD3.X UR6, URZ, UR6, URZ, UP0, !UPT ;  /* 0x000000063f067290 */ /* 0x000fd800087fe43f */
[----:B------:R-:W-:Y:S05]  /*7950*/  @!P0 BRA `(.L_x_16134) ;  /* 0xffffffb0006c8947 */ /* 0x000fea000383ffff */
.L_x_16087:
[----:B------:R-:W-:Y:S01]  /*7960*/  BAR.SYNC.DEFER_BLOCKING 0x0 ;  /* 0x0000000000007b1d */ /* 0x000fe20000010000 */
[----:B------:R-:W-:Y:S02]  /*7970*/  LOP3.LUT R57, R83, 0x1f, R94, 0xf8, !PT ;  /* 0x0000001f53397812 */ /* 0x000fe400078ef85e */
[----:B------:R-:W-:Y:S02]  /*7980*/  PRMT R3, RZ, 0x7610, R3 ;  /* 0x00007610ff037816 */ /* 0x000fe40000000003 */
[C---:B------:R-:W-:Y:S02]  /*7990*/  ISETP.GE.AND P0, PT, R57.reuse, R35, PT ;  /* 0x000000233900720c */ /* 0x040fe40003f06270 */
[C---:B------:R-:W-:Y:S02]  /*79a0*/  LOP3.LUT R59, R57.reuse, 0x20, RZ, 0xfc, !PT ;  /* 0x00000020393b7812 */ /* 0x040fe400078efcff */
[C---:B------:R-:W-:Y:S02]  /*79b0*/  LOP3.LUT R61, R57.reuse, 0x40, RZ, 0xfc, !PT ;  /* 0x00000040393d7812 */ /* 0x040fe400078efcff */
[----:B------:R-:W-:-:S02]  /*79c0*/  LOP3.LUT R63, R57, 0x60, RZ, 0xfc, !PT ;  /* 0x00000060393f7812 */ /* 0x000fc400078efcff */
[C---:B------:R-:W-:Y:S02]  /*79d0*/  LOP3.LUT R65, R57.reuse, 0x80, RZ, 0xfc, !PT ;  /* 0x0000008039417812 */ /* 0x040fe400078efcff */
[C---:B------:R-:W-:Y:S02]  /*79e0*/  LOP3.LUT R67, R57.reuse, 0xa0, RZ, 0xfc, !PT ;  /* 0x000000a039437812 */ /* 0x040fe400078efcff */
[----:B------:R-:W-:Y:S02]  /*79f0*/  LOP3.LUT R69, R57, 0xc0, RZ, 0xfc, !PT ;  /* 0x000000c039457812 */ /* 0x000fe400078efcff */
[-C--:B------:R-:W-:Y:S02]  /*7a00*/  ISETP.GE.AND P1, PT, R61, R35.reuse, PT ;  /* 0x000000233d00720c */ /* 0x080fe40003f26270 */
[----:B------:R-:W-:Y:S02]  /*7a10*/  LOP3.LUT R71, R57, 0xe0, RZ, 0xfc, !PT ;  /* 0x000000e039477812 */ /* 0x000fe400078efcff */
[----:B------:R-:W-:Y:S01]  /*7a20*/  PRMT R0, RZ, 0x7610, R0 ;  /* 0x00007610ff007816 */ /* 0x000fe20000000000 */
[----:B------:R-:W3:Y:S01]  /*7a30*/  @!P0 LDG.E.U16 R3, desc[UR12][R26.64] ;  /* 0x0000000c1a038981 */ /* 0x000ee2000c1e1500 */
[----:B------:R-:W-:-:S02]  /*7a40*/  ISETP.GE.AND P0, PT, R59, R35, PT ;  /* 0x000000233b00720c */ /* 0x000fc40003f06270 */
[-C--:B------:R-:W-:Y:S02]  /*7a50*/  ISETP.GE.AND P2, PT, R63, R35.reuse, PT ;  /* 0x000000233f00720c */ /* 0x080fe40003f46270 */
[-C--:B------:R-:W-:Y:S02]  /*7a60*/  ISETP.GE.AND P3, PT, R65, R35.reuse, PT ;  /* 0x000000234100720c */ /* 0x080fe40003f66270 */
[-C--:B------:R-:W-:Y:S02]  /*7a70*/  ISETP.GE.AND P4, PT, R67, R35.reuse, PT ;  /* 0x000000234300720c */ /* 0x080fe40003f86270 */
[-C--:B------:R-:W-:Y:S02]  /*7a80*/  ISETP.GE.AND P5, PT, R69, R35.reuse, PT ;  /* 0x000000234500720c */ /* 0x080fe40003fa6270 */
[----:B------:R-:W-:Y:S02]  /*7a90*/  ISETP.GE.AND P6, PT, R71, R35, PT ;  /* 0x000000234700720c */ /* 0x000fe40003fc6270 */
[----:B01----:R-:W-:Y:S01]  /*7aa0*/  PRMT R5, RZ, 0x7610, R5 ;  /* 0x00007610ff057816 */ /* 0x003fe20000000005 */
[----:B------:R-:W4:Y:S01]  /*7ab0*/  @!P0 LDG.E.U16 R0, desc[UR12][R26.64+0x40] ;  /* 0x0000400c1a008981 */ /* 0x000f22000c1e1500 */
[----:B------:R-:W-:-:S02]  /*7ac0*/  PRMT R2, RZ, 0x7610, R2 ;  /* 0x00007610ff027816 */ /* 0x000fc40000000002 */
[----:B------:R-:W-:Y:S02]  /*7ad0*/  PRMT R7, RZ, 0x7610, R7 ;  /* 0x00007610ff077816 */ /* 0x000fe40000000007 */
[----:B------:R-:W-:Y:S01]  /*7ae0*/  PRMT R4, RZ, 0x7610, R4 ;  /* 0x00007610ff047816 */ /* 0x000fe20000000004 */
[----:B------:R-:W5:Y:S01]  /*7af0*/  @!P1 LDG.E.U16 R5, desc[UR12][R26.64+0x80] ;  /* 0x0000800c1a059981 */ /* 0x000f62000c1e1500 */
[----:B------:R-:W-:Y:S02]  /*7b00*/  PRMT R9, RZ, 0x7610, R9 ;  /* 0x00007610ff097816 */ /* 0x000fe40000000009 */
[----:B------:R-:W-:Y:S01]  /*7b10*/  PRMT R6, RZ, 0x7610, R6 ;  /* 0x00007610ff067816 */ /* 0x000fe20000000006 */
[----:B------:R-:W2:Y:S04]  /*7b20*/  @!P2 LDG.E.U16 R2, desc[UR12][R26.64+0xc0] ;  /* 0x0000c00c1a02a981 */ /* 0x000ea8000c1e1500 */
[----:B------:R-:W2:Y:S04]  /*7b30*/  @!P3 LDG.E.U16 R7, desc[UR12][R26.64+0x100] ;  /* 0x0001000c1a07b981 */ /* 0x000ea8000c1e1500 */
[----:B------:R-:W2:Y:S04]  /*7b40*/  @!P4 LDG.E.U16 R4, desc[UR12][R26.64+0x140] ;  /* 0x0001400c1a04c981 */ /* 0x000ea8000c1e1500 */
[----:B------:R-:W2:Y:S04]  /*7b50*/  @!P5 LDG.E.U16 R9, desc[UR12][R26.64+0x180] ;  /* 0x0001800c1a09d981 */ /* 0x000ea8000c1e1500 */
[----:B------:R-:W2:Y:S01]  /*7b60*/  @!P6 LDG.E.U16 R6, desc[UR12][R26.64+0x1c0] ;  /* 0x0001c00c1a06e981 */ /* 0x000ea2000c1e1500 */
[----:B------:R-:W-:-:S02]  /*7b70*/  F2FP.BF16.F32.PACK_AB R47, R47, R48 ;  /* 0x000000302f2f723e */ /* 0x000fc400000010ff */
[----:B------:R-:W-:Y:S02]  /*7b80*/  F2FP.BF16.F32.PACK_AB R45, R45, R46 ;  /* 0x0000002e2d2d723e */ /* 0x000fe400000010ff */
[----:B------:R-:W-:Y:S02]  /*7b90*/  PRMT R36, R47, 0x7632, R36 ;  /* 0x000076322f247816 */ /* 0x000fe40000000024 */
[----:B------:R-:W-:Y:S02]  /*7ba0*/  F2FP.BF16.F32.PACK_AB R43, R43, R44 ;  /* 0x0000002c2b2b723e */ /* 0x000fe400000010ff */
[----:B------:R-:W-:Y:S01]  /*7bb0*/  F2FP.BF16.F32.PACK_AB R41, R41, R42 ;  /* 0x0000002a2929723e */ /* 0x000fe200000010ff */
[----:B------:R-:W-:Y:S01]  /*7bc0*/  BSSY B0, `(.L_x_16135) ;  /* 0x0000079000007945 */ /* 0x000fe20003800000 */
[----:B------:R-:W-:Y:S01]  /*7bd0*/  IADD3 R115, -R115, UR4, RZ ;  /* 0x0000000473737c10 */ /* 0x000fe2000fffe1ff */
[----:B---3--:R-:W-:Y:S04]  /*7be0*/  STS.U16 [R80], R3 ;  /* 0x0000000350007388 */ /* 0x008fe80000000400 */
[----:B----4-:R-:W-:Y:S04]  /*7bf0*/  STS.U16 [R79+0x40], R0 ;  /* 0x000040004f007388 */ /* 0x010fe80000000400 */
[----:B-----5:R-:W-:Y:S04]  /*7c00*/  STS.U16 [R78+0x80], R5 ;  /* 0x000080054e007388 */ /* 0x020fe80000000400 */
[----:B--2---:R-:W-:Y:S04]  /*7c10*/  STS.U16 [R77+0xc0], R2 ;  /* 0x0000c0024d007388 */ /* 0x004fe80000000400 */
[----:B------:R-:W-:Y:S04]  /*7c20*/  STS.U16 [R76+0x100], R7 ;  /* 0x000100074c007388 */ /* 0x000fe80000000400 */
[----:B------:R-:W-:Y:S04]  /*7c30*/  STS.U16 [R75+0x140], R4 ;  /* 0x000140044b007388 */ /* 0x000fe80000000400 */
[----:B------:R-:W-:Y:S04]  /*7c40*/  STS.U16 [R74+0x180], R9 ;  /* 0x000180094a007388 */ /* 0x000fe80000000400 */
[----:B------:R-:W-:Y:S01]  /*7c50*/  STS.U16 [R73+0x1c0], R6 ;  /* 0x0001c00649007388 */ /* 0x000fe20000000400 */
[----:B------:R-:W-:-:S03]  /*7c60*/  NOP ;  /* 0x0000000000007918 */ /* 0x000fc60000000000 */
[----:B------:R-:W0:Y:S04]  /*7c70*/  LDS.U16 R8, [R72] ;  /* 0x0000000048087984 */ /* 0x000e280000000400 */
[----:B------:R-:W1:Y:S04]  /*7c80*/  LDS.U16 R10, [R72+0x2] ;  /* 0x00000200480a7984 */ /* 0x000e680000000400 */
[----:B------:R-:W-:Y:S04]  /*7c90*/  LDS.U16 R2, [R72+0x6] ;  /* 0x0000060048027984 */ /* 0x000fe80000000400 */
[----:B------:R-:W-:Y:S04]  /*7ca0*/  LDS.U16 R4, [R72+0xa] ;  /* 0x00000a0048047984 */ /* 0x000fe80000000400 */
[----:B------:R-:W-:Y:S01]  /*7cb0*/  LDS.U16 R6, [R72+0xe] ;  /* 0x00000e0048067984 */ /* 0x000fe20000000400 */
[----:B0-----:R-:W-:-:S05]  /*7cc0*/  SHF.L.U32 R3, R8, 0x10, RZ ;  /* 0x0000001008037819 */ /* 0x001fca00000006ff */
[----:B------:R-:W-:Y:S01]  /*7cd0*/  FADD.FTZ R0, R3, R98 ;  /* 0x0000006203007221 */ /* 0x000fe20000010000 */
[----:B-1----:R-:W-:-:S05]  /*7ce0*/  SHF.L.U32 R3, R10, 0x10, RZ ;  /* 0x000000100a037819 */ /* 0x002fca00000006ff */
[----:B------:R-:W-:Y:S01]  /*7cf0*/  FADD.FTZ R3, R3, R98 ;  /* 0x0000006203037221 */ /* 0x000fe20000010000 */
[----:B------:R-:W-:-:S04]  /*7d00*/  FSETP.GTU.FTZ.AND P0, PT, R0, 20, PT ;  /* 0x41a000000000780b */ /* 0x000fc80003f1c000 */
[----:B------:R-:W-:-:S09]  /*7d10*/  FSETP.GTU.FTZ.AND P1, PT, R3, 20, PT ;  /* 0x41a000000300780b */ /* 0x000fd20003f3c000 */
[----:B------:R-:W-:Y:S02]  /*7d20*/  @!P0 FMUL.FTZ R5, R0, -1.4426950216293334961 ;  /* 0xbfb8aa3b00058820 */ /* 0x000fe40000410000 */
[----:B------:R-:W0:Y:S02]  /*7d30*/  LDS.U16 R0, [R72+0x4] ;  /* 0x0000040048007984 */ /* 0x000e240000000400 */
[----:B------:R-:W-:Y:S02]  /*7d40*/  @!P1 FMUL.FTZ R8, R3, -1.4426950216293334961 ;  /* 0xbfb8aa3b03089820 */ /* 0x000fe40000410000 */
[----:B------:R-:W1:Y:S01]  /*7d50*/  @!P0 MUFU.EX2 R5, R5 ;  /* 0x0000000500058308 */ /* 0x000e620000000800 */
[----:B------:R-:W2:Y:S07]  /*7d60*/  LDS.U16 R3, [R72+0x8] ;  /* 0x0000080048037984 */ /* 0x000eae0000000400 */
[----:B------:R-:W3:Y:S01]  /*7d70*/  @!P1 MUFU.EX2 R8, R8 ;  /* 0x0000000800089308 */ /* 0x000ee20000000800 */
[----:B-1----:R-:W-:-:S02]  /*7d80*/  @!P0 FADD.FTZ R7, R5, 1 ;  /* 0x3f80000005078421 */ /* 0x002fc40000010000 */
[----:B------:R-:W1:Y:S05]  /*7d90*/  LDS.U16 R5, [R72+0xc] ;  /* 0x00000c0048057984 */ /* 0x000e6a0000000400 */
[----:B------:R-:W4:Y:S01]  /*7da0*/  @!P0 MUFU.RCP R10, R7 ;  /* 0x00000007000a8308 */ /* 0x000f220000001000 */
[----:B------:R-:W-:Y:S01]  /*7db0*/  BAR.SYNC.DEFER_BLOCKING 0x0 ;  /* 0x0000000000007b1d */ /* 0x000fe20000010000 */
[----:B---3--:R-:W-:-:S06]  /*7dc0*/  @!P1 FADD.FTZ R9, R8, 1 ;  /* 0x3f80000008099421 */ /* 0x008fcc0000010000 */
[----:B------:R-:W3:Y:S01]  /*7dd0*/  @!P1 MUFU.RCP R9, R9 ;  /* 0x0000000900099308 */ /* 0x000ee20000001000 */
[----:B------:R-:W-:Y:S01]  /*7de0*/  PRMT R8, R45, 0x7632, R8 ;  /* 0x000076322d087816 */ /* 0x000fe20000000008 */
[----:B----4-:R-:W-:Y:S01]  /*7df0*/  @!P0 FMUL.FTZ R49, R49, R10 ;  /* 0x0000000a31318220 */ /* 0x010fe20000410000 */
[----:B------:R-:W-:Y:S02]  /*7e00*/  ISETP.NE.AND P0, PT, R94, RZ, PT ;  /* 0x000000ff5e00720c */ /* 0x000fe40003f05270 */
[----:B0-----:R-:W-:Y:S01]  /*7e10*/  SHF.L.U32 R7, R0, 0x10, RZ ;  /* 0x0000001000077819 */ /* 0x001fe200000006ff */
[----:B------:R0:W-:Y:S01]  /*7e20*/  STS.U16 [R72+0x2], R36 ;  /* 0x0000022448007388 */ /* 0x0001e20000000400 */
[----:B---3--:R-:W-:Y:S01]  /*7e30*/  @!P1 FMUL.FTZ R50, R50, R9 ;  /* 0x0000000932329220 */ /* 0x008fe20000410000 */
[----:B------:R-:W-:Y:S02]  /*7e40*/  PRMT R9, R43, 0x7632, R9 ;  /* 0x000076322b097816 */ /* 0x000fe40000000009 */
[----:B------:R-:W-:Y:S01]  /*7e50*/  STS.U16 [R72], R47 ;  /* 0x0000002f48007388 */ /* 0x000fe20000000400 */
[----:B0-----:R-:W-:-:S03]  /*7e60*/  PRMT R36, R41, 0x7632, R36 ;  /* 0x0000763229247816 */ /* 0x001fc60000000024 */
[----:B------:R-:W-:Y:S01]  /*7e70*/  STS.U16 [R72+0x4], R45 ;  /* 0x0000042d48007388 */ /* 0x000fe20000000400 */
[----:B------:R-:W-:-:S03]  /*7e80*/  FADD.FTZ R0, R7, R98 ;  /* 0x0000006207007221 */ /* 0x000fc60000010000 */
[----:B------:R-:W-:Y:S04]  /*7e90*/  STS.U16 [R72+0x6], R8 ;  /* 0x0000060848007388 */ /* 0x000fe80000000400 */
[----:B------:R-:W-:Y:S04]  /*7ea0*/  STS.U16 [R72+0x8], R43 ;  /* 0x0000082b48007388 */ /* 0x000fe80000000400 */
[----:B------:R-:W-:Y:S04]  /*7eb0*/  STS.U16 [R72+0xa], R9 ;  /* 0x00000a0948007388 */ /* 0x000fe80000000400 */
[----:B------:R-:W-:Y:S04]  /*7ec0*/  STS.U16 [R72+0xc], R41 ;  /* 0x00000c2948007388 */ /* 0x000fe80000000400 */
[----:B------:R0:W-:Y:S01]  /*7ed0*/  STS.U16 [R72+0xe], R36 ;  /* 0x00000e2448007388 */ /* 0x0001e20000000400 */
[----:B------:R-:W-:-:S03]  /*7ee0*/  NOP ;  /* 0x0000000000007918 */ /* 0x000fc60000000000 */
[----:B------:R-:W-:Y:S01]  /*7ef0*/  LDS.U16 R11, [R80] ;  /* 0x00000000500b7984 */ /* 0x000fe20000000400 */
[----:B------:R-:W-:Y:S02]  /*7f00*/  FSETP.GTU.FTZ.AND P6, PT, R0, 20, PT ;  /* 0x41a000000000780b */ /* 0x000fe40003fdc000 */
[----:B------:R-:W-:Y:S01]  /*7f10*/  SHF.L.U32 R7, R2, 0x10, RZ ;  /* 0x0000001002077819 */ /* 0x000fe200000006ff */
[----:B------:R-:W-:Y:S01]  /*7f20*/  LDS.U16 R13, [R79+0x40] ;  /* 0x000040004f0d7984 */ /* 0x000fe20000000400 */
[----:B--2---:R-:W-:Y:S01]  /*7f30*/  SHF.L.U32 R3, R3, 0x10, RZ ;  /* 0x0000001003037819 */ /* 0x004fe200000006ff */
[----:B0-----:R-:W0:Y:S02]  /*7f40*/  LDC.64 R36, c[0x0][0x388] ;  /* 0x0000e200ff247b82 */ /* 0x001e240000000a00 */
        /* <DEDUP_REMOVED lines=8> */
[--C-:B------:R-:W-:Y:S01]  /*7fd0*/  FADD.FTZ R2, R7, R98.reuse ;  /* 0x0000006207027221 */ /* 0x100fe20000010000 */
[----:B------:R-:W-:Y:S01]  /*7fe0*/  @!P6 FMUL.FTZ R0, R0, -1.4426950216293334961 ;  /* 0xbfb8aa3b0000e820 */ /* 0x000fe20000410000 */
[----:B------:R-:W-:Y:S01]  /*7ff0*/  FADD.FTZ R8, R3, R98 ;  /* 0x0000006203087221 */ /* 0x000fe20000010000 */
[----:B------:R-:W-:-:S02]  /*8000*/  SHF.L.U32 R3, R4, 0x10, RZ ;  /* 0x0000001004037819 */ /* 0x000fc400000006ff */
[----:B------:R-:W-:Y:S02]  /*8010*/  FSETP.GTU.FTZ.AND P5, PT, R2, 20, PT ;  /* 0x41a000000200780b */ /* 0x000fe40003fbc000 */
[----:B------:R-:W2:Y:S01]  /*8020*/  @!P6 MUFU.EX2 R0, R0 ;  /* 0x000000000000e308 */ /* 0x000ea20000000800 */
[----:B------:R-:W-:Y:S01]  /*8030*/  FADD.FTZ R4, R3, R98 ;  /* 0x0000006203047221 */ /* 0x000fe20000010000 */
[----:B-1----:R-:W-:-:S04]  /*8040*/  SHF.L.U32 R5, R5, 0x10, RZ ;  /* 0x0000001005057819 */ /* 0x002fc800000006ff */
[----:B------:R-:W-:Y:S01]  /*8050*/  FSETP.GTU.FTZ.AND P3, PT, R4, 20, PT ;  /* 0x41a000000400780b */ /* 0x000fe20003f7c000 */
[----:B------:R-:W1:Y:S04]  /*8060*/  LDS R12, [UR7+0x210] ;  /* 0x00021007ff0c7984 */ /* 0x000e680008000800 */
[----:B------:R-:W-:Y:S01]  /*8070*/  @!P5 FMUL.FTZ R2, R2, -1.4426950216293334961 ;  /* 0xbfb8aa3b0202d820 */ /* 0x000fe20000410000 */
[----:B------:R-:W-:Y:S01]  /*8080*/  SHF.L.U32 R7, R6, 0x10, RZ ;  /* 0x0000001006077819 */ /* 0x000fe200000006ff */
[----:B------:R-:W-:Y:S01]  /*8090*/  FADD.FTZ R6, R5, R98 ;  /* 0x0000006205067221 */ /* 0x000fe20000010000 */
[----:B------:R-:W-:-:S03]  /*80a0*/  FSETP.GTU.FTZ.AND P2, PT, R8, 20, PT ;  /* 0x41a000000800780b */ /* 0x000fc60003f5c000 */
[----:B------:R-:W3:Y:S01]  /*80b0*/  @!P5 MUFU.EX2 R2, R2 ;  /* 0x000000020002d308 */ /* 0x000ee20000000800 */
[----:B------:R-:W-:Y:S01]  /*80c0*/  FADD.FTZ R9, R7, R98 ;  /* 0x0000006207097221 */ /* 0x000fe20000010000 */
[----:B--2---:R-:W-:Y:S01]  /*80d0*/  @!P6 FADD.FTZ R0, R0, 1 ;  /* 0x3f8000000000e421 */ /* 0x004fe20000010000 */
[----:B------:R-:W-:Y:S01]  /*80e0*/  @!P3 FMUL.FTZ R4, R4, -1.4426950216293334961 ;  /* 0xbfb8aa3b0404b820 */ /* 0x000fe20000410000 */
[----:B------:R-:W-:Y:S02]  /*80f0*/  FSETP.GTU.FTZ.AND P4, PT, R6, 20, PT ;  /* 0x41a000000600780b */ /* 0x000fe40003f9c000 */
[----:B------:R-:W-:Y:S02]  /*8100*/  FSETP.GTU.FTZ.AND P1, PT, R9, 20, PT ;  /* 0x41a000000900780b */ /* 0x000fe40003f3c000 */
[----:B------:R-:W2:Y:S02]  /*8110*/  @!P3 MUFU.EX2 R5, R4 ;  /* 0x000000040005b308 */ /* 0x000ea40000000800 */
[----:B------:R-:W-:-:S06]  /*8120*/  @!P2 FMUL.FTZ R3, R8, -1.4426950216293334961 ;  /* 0xbfb8aa3b0803a820 */ /* 0x000fcc0000410000 */
[----:B------:R-:W4:Y:S01]  /*8130*/  @!P6 MUFU.RCP R0, R0 ;  /* 0x000000000000e308 */ /* 0x000f220000001000 */
[----:B---3--:R-:W-:Y:S01]  /*8140*/  @!P5 FADD.FTZ R2, R2, 1 ;  /* 0x3f8000000202d421 */ /* 0x008fe20000010000 */
[----:B------:R-:W-:Y:S01]  /*8150*/  @!P4 FMUL.FTZ R7, R6, -1.4426950216293334961 ;  /* 0xbfb8aa3b0607c820 */ /* 0x000fe20000410000 */
[----:B------:R-:W-:-:S05]  /*8160*/  @!P1 FMUL.FTZ R8, R9, -1.4426950216293334961 ;  /* 0xbfb8aa3b09089820 */ /* 0x000fca0000410000 */
[----:B------:R-:W3:Y:S01]  /*8170*/  @!P2 MUFU.EX2 R3, R3 ;  /* 0x000000030003a308 */ /* 0x000ee20000000800 */
[----:B--2---:R-:W-:-:S07]  /*8180*/  @!P3 FADD.FTZ R6, R5, 1 ;  /* 0x3f8000000506b421 */ /* 0x004fce0000010000 */
[----:B------:R-:W2:Y:S01]  /*8190*/  @!P5 MUFU.RCP R9, R2 ;  /* 0x000000020009d308 */ /* 0x000ea20000001000 */
[----:B----4-:R-:W-:Y:S01]  /*81a0*/  @!P6 FMUL.FTZ R51, R51, R0 ;  /* 0x000000003333e220 */ /* 0x010fe20000410000 */
[----:B-1----:R-:W-:-:S06]  /*81b0*/  ISETP.GE.AND P6, PT, R57, R12, PT ;  /* 0x0000000c3900720c */ /* 0x002fcc0003fc6270 */
[----:B------:R-:W1:Y:S01]  /*81c0*/  @!P4 MUFU.EX2 R7, R7 ;  /* 0x000000070007c308 */ /* 0x000e620000000800 */
[----:B0-----:R-:W-:-:S07]  /*81d0*/  IMAD R16, R36, UR15, RZ ;  /* 0x0000000f24107c24 */ /* 0x001fce000f8e02ff */
[----:B------:R-:W0:Y:S01]  /*81e0*/  @!P1 MUFU.EX2 R10, R8 ;  /* 0x00000008000a9308 */ /* 0x000e220000000800 */
[----:B---3--:R-:W-:-:S07]  /*81f0*/  @!P2 FADD.FTZ R4, R3, 1 ;  /* 0x3f8000000304a421 */ /* 0x008fce0000010000 */
[----:B------:R-:W3:Y:S01]  /*8200*/  @!P3 MUFU.RCP R27, R6 ;  /* 0x00000006001bb308 */ /* 0x000ee20000001000 */
[----:B--2---:R-:W-:Y:S01]  /*8210*/  @!P5 FMUL.FTZ R52, R52, R9 ;  /* 0x000000093434d220 */ /* 0x004fe20000410000 */
[----:B------:R-:W-:Y:S01]  /*8220*/  IMAD R37, R37, UR14, R16 ;  /* 0x0000000e25257c24 */ /* 0x000fe2000f8e0210 */
[----:B------:R-:W-:Y:S02]  /*8230*/  SHF.R.S32.HI R16, RZ, 0x1f, R57 ;  /* 0x0000001fff107819 */ /* 0x000fe40000011439 */
[----:B------:R-:W-:Y:S01]  /*8240*/  IADD3 R2, P5, R57, R81, RZ ;  /* 0x0000005139027210 */ /* 0x000fe20007fbe0ff */
[----:B-1----:R-:W-:Y:S02]  /*8250*/  @!P4 FADD.FTZ R0, R7, 1 ;  /* 0x3f8000000700c421 */ /* 0x002fe40000010000 */
[----:B------:R1:W2:Y:S01]  /*8260*/  @!P2 MUFU.RCP R14, R4 ;  /* 0x00000004000ea308 */ /* 0x0002a20000001000 */
[----:B------:R-:W-:Y:S01]  /*8270*/  LEA.HI.X.SX32 R3, R81, R16, 0x1, P5 ;  /* 0x0000001051037211 */ /* 0x000fe200028f0eff */
[----:B-1----:R-:W-:Y:S01]  /*8280*/  IMAD.WIDE.U32 R4, R36, UR14, RZ ;  /* 0x0000000e24047c25 */ /* 0x002fe2000f8e00ff */
[----:B0--3--:R-:W-:Y:S07]  /*8290*/  @P6 BRA `(.L_x_16136) ;  /* 0x00000000002c6947 */ /* 0x009fee0003800000 */
        /* <DEDUP_REMOVED lines=11> */
.L_x_16136:
[----:B------:R-:W-:Y:S05]  /*8350*/  BSYNC B0 ;  /* 0x0000000000007941 */ /* 0x000fea0003800000 */
.L_x_16135:
[----:B------:R-:W-:Y:S01]  /*8360*/  IADD3 R5, R5, R37, RZ ;  /* 0x0000002505057210 */ /* 0x000fe20007ffe0ff */
[----:B------:R-:W-:Y:S01]  /*8370*/  ULDC.64 UR8, c[0x0][0x390] ;  /* 0x0000e40000087ab9 */ /* 0x000fe20000000a00 */
[----:B------:R-:W-:Y:S01]  /*8380*/  @!P1 FADD.FTZ R10, R10, 1 ;  /* 0x3f8000000a0a9421 */ /* 0x000fe20000010000 */
[----:B------:R-:W-:Y:S01]  /*8390*/  IMAD R6, R100, UR8, RZ ;  /* 0x0000000864067c24 */ /* 0x000fe2000f8e02ff */
[----:B------:R-:W1:Y:S01]  /*83a0*/  @!P4 MUFU.RCP R0, R0 ;  /* 0x000000000000c308 */ /* 0x000e620000001000 */
[----:B------:R-:W-:Y:S02]  /*83b0*/  IMAD R37, R115, -0x100, RZ ;  /* 0xffffff0073257824 */ /* 0x000fe400078e02ff */
[----:B--2---:R-:W-:Y:S01]  /*83c0*/  @!P2 FMUL.FTZ R53, R53, R14 ;  /* 0x0000000e3535a220 */ /* 0x004fe20000410000 */
        /* <DEDUP_REMOVED lines=55> */
[----:B------:R-:W-:Y:S01]  /*8740*/  STS.U16 [R72+0xc], R5 ;  /* 0x00000c0548007388 */ /* 0x000fe20000000400 */
[----:B------:R-:W-:-:S03]  /*8750*/  IADD3.X R17, R16, -0x1, RZ, P1, !PT ;  /* 0xffffffff10117810 */ /* 0x000fc60000ffe4ff */
        /* <DEDUP_REMOVED lines=30> */
.L_x_16138:
[----:B------:R-:W-:Y:S05]  /*8940*/  BSYNC B0 ;  /* 0x0000000000007941 */ /* 0x000fea0003800000 */
.L_x_16137:
        /* <DEDUP_REMOVED lines=38> */
.L_x_16070:
        /* <DEDUP_REMOVED lines=26> */
.L_x_16141:
[----:B------:R-:W-:Y:S05]  /*8d50*/  BSYNC B0 ;  /* 0x0000000000007941 */ /* 0x000fea0003800000 */
.L_x_16140:
        /* <DEDUP_REMOVED lines=29> */
.L_x_16143:
[----:B0-----:R-:W0:Y:S02]  /*8f30*/  S2R R15, SR_TID.X ;  /* 0x00000000000f7919 */ /* 0x001e240000002100 */
.L_x_16144:
[----:B------:R-:W-:Y:S05]  /*8f40*/  BSYNC B0 ;  /* 0x0000000000007941 */ /* 0x000fea0003800000 */
.L_x_16142:
        /* <DEDUP_REMOVED lines=22> */
.L_x_16146:
        /* <DEDUP_REMOVED lines=28> */
.L_x_16145:
[----:B------:R-:W-:Y:S05]  /*9270*/  EXIT ;  /* 0x000000000000794d */ /* 0x000fea0003800000 */
.L_x_16147:
        /* <DEDUP_REMOVED lines=16> */
.L_x_19006:


//--------------------- .text._Z25selective_scan_bwd_kernelI32Selective_Scan_bwd_kernel_traitsILi32ELi8ELb0ELb1ELb0ELb1ELb1EN3c108BFloat16ENS1_7complexIfEEEEv12SSMParamsBwd --------------------------
	.section	.text._Z25selective_scan_bwd_kernelI32Selective_Scan_bwd_kernel_traitsILi32ELi8ELb0ELb1ELb0ELb1ELb1EN3c108BFloat16ENS1_7complexIfEEEEv12SSMParamsBwd,"ax",@progbits
	.align	128
        .global         _Z25selective_scan_bwd_kernelI32Selective_Scan_bwd_kernel_traitsILi32ELi8ELb0ELb1ELb0ELb1ELb1EN3c108BFloat16ENS1_7complexIfEEEEv12SSMParamsBwd
        .type           _Z25selective_scan_bwd_kernelI32Selective_Scan_bwd_kernel_traitsILi32ELi8ELb0ELb1ELb0ELb1ELb1EN3c108BFloat16ENS1_7complexIfEEEEv12SSMParamsBwd,@function
        .size           _Z25selective_scan_bwd_kernelI32Selective_Scan_bwd_kernel_traitsILi32ELi8ELb0ELb1ELb0ELb1ELb1EN3c108BFloat16ENS1_7complexIfEEEEv12SSMParamsBwd,(.L_x_19007 - _Z25selective_scan_bwd_kernelI32Selective_Scan_bwd_kernel_traitsILi32ELi8ELb0ELb1ELb0ELb1ELb1EN3c108BFloat16ENS1_7complexIfEEEEv12SSMParamsBwd)
        .other          _Z25selective_scan_bwd_kernelI32Selective_Scan_bwd_kernel_traitsILi32ELi8ELb0ELb1ELb0ELb1ELb1EN3c108BFloat16ENS1_7complexIfEEEEv12SSMParamsBwd,@"STO_CUDA_ENTRY STV_DEFAULT"
_Z25selective_scan_bwd_kernelI32Selective_Scan_bwd_kernel_traitsILi32ELi8ELb0ELb1ELb0ELb1ELb1EN3c108BFloat16ENS1_7complexIfEEEEv12SSMParamsBwd:
.text._Z25selective_scan_bwd_kernelI32Selective_Scan_bwd_kernel_traitsILi32ELi8ELb0ELb1ELb0ELb1ELb1EN3c108BFloat16ENS1_7complexIfEEEEv12SSMParamsBwd:
        /* <DEDUP_REMOVED lines=140> */
.L_x_16222:
        /* <DEDUP_REMOVED lines=44> */
[-C--:B------:R-:W-:Y:S02]  /*0b80*/  LEA.HI.SX32 R13, R13, R78.reuse, 0x1b ;  /* 0x0000004e0d0d7211 */ /* 0x080fe400078fdaff */
[-C--:B------:R-:W-:Y:S02]  /*0b90*/  LEA.HI.SX32 R15, R15, R78.reuse, 0x1b ;  /* 0x0000004e0f0f7211 */ /* 0x080fe400078fdaff */
[C---:B-1----:R-:W-:Y:S02]  /*0ba0*/  IADD3 R3, R78.reuse, 0x60, RZ ;  /* 0x000000604e037810 */ /* 0x042fe40007ffe0ff */
[CC--:B------:R-:W-:Y:S02]  /*0bb0*/  LEA.HI.SX32 R67, R78.reuse, R78.reuse, 0x1b ;  /* 0x0000004e4e437211 */ /* 0x0c0fe400078fdaff */
[----:B------:R-:W-:Y:S02]  /*0bc0*/  LEA.HI.SX32 R3, R3, R78, 0x1b ;  /* 0x0000004e03037211 */ /* 0x000fe400078fdaff */
[C---:B------:R-:W-:Y:S01]  /*0bd0*/  IADD3 R17, R78.reuse, 0xc0, RZ ;  /* 0x000000c04e117810 */ /* 0x040fe20007ffe0ff */
[----:B0-----:R-:W-:Y:S01]  /*0be0*/  ULEA UR7, UR5, UR7, 0x18 ;  /* 0x0000000705077291 */ /* 0x001fe2000f8ec03f */
[----:B------:R-:W-:-:S05]  /*0bf0*/  IADD3 R19, R78, 0xe0, RZ ;  /* 0x000000e04e137810 */ /* 0x000fca0007ffe0ff */
[----:B------:R-:W-:Y:S02]  /*0c00*/  LEA R66, R13, UR7, 0x1 ;  /* 0x000000070d427c11 */ /* 0x000fe4000f8e08ff */
[----:B------:R-:W-:Y:S02]  /*0c10*/  LEA R65, R15, UR7, 0x1 ;  /* 0x000000070f417c11 */ /* 0x000fe4000f8e08ff */
[C---:B------:R-:W-:Y:S02]  /*0c20*/  IADD3 R13, R78.reuse, 0x80, RZ ;  /* 0x000000804e0d7810 */ /* 0x040fe40007ffe0ff */
[----:B------:R-:W-:Y:S02]  /*0c30*/  IADD3 R15, R78, 0xa0, RZ ;  /* 0x000000a04e0f7810 */ /* 0x000fe40007ffe0ff */
[----:B------:R-:W-:Y:S02]  /*0c40*/  LEA R67, R67, UR7, 0x1 ;  /* 0x0000000743437c11 */ /* 0x000fe4000f8e08ff */
[----:B------:R-:W-:-:S02]  /*0c50*/  LEA.HI.SX32 R13, R13, R78, 0x1b ;  /* 0x0000004e0d0d7211 */ /* 0x000fc400078fdaff */
[----:B------:R-:W-:Y:S02]  /*0c60*/  LEA R64, R3, UR7, 0x1 ;  /* 0x0000000703407c11 */ /* 0x000fe4000f8e08ff */
[-C--:B------:R-:W-:Y:S02]  /*0c70*/  LEA.HI.SX32 R15, R15, R78.reuse, 0x1b ;  /* 0x0000004e0f0f7211 */ /* 0x080fe400078fdaff */
[----:B------:R-:W-:Y:S02]  /*0c80*/  SHF.L.U32 R3, R78, 0x3, RZ ;  /* 0x000000034e037819 */ /* 0x000fe400000006ff */
[-C--:B------:R-:W-:Y:S02]  /*0c90*/  LEA.HI.SX32 R17, R17, R78.reuse, 0x1b ;  /* 0x0000004e11117211 */ /* 0x080fe400078fdaff */
[----:B------:R-:W-:Y:S02]  /*0ca0*/  LEA.HI.SX32 R19, R19, R78, 0x1b ;  /* 0x0000004e13137211 */ /* 0x000fe400078fdaff */
[----:B------:R-:W-:-:S02]  /*0cb0*/  LEA R63, R13, UR7, 0x1 ;  /* 0x000000070d3f7c11 */ /* 0x000fc4000f8e08ff */
[----:B------:R-:W-:Y:S02]  /*0cc0*/  LEA R62, R15, UR7, 0x1 ;  /* 0x000000070f3e7c11 */ /* 0x000fe4000f8e08ff */
[----:B------:R-:W-:Y:S02]  /*0cd0*/  LEA.HI.SX32 R59, R3, R3, 0x1b ;  /* 0x00000003033b7211 */ /* 0x000fe400078fdaff */
[----:B------:R-:W-:Y:S02]  /*0ce0*/  LEA R61, R17, UR7, 0x1 ;  /* 0x00000007113d7c11 */ /* 0x000fe4000f8e08ff */
[----:B------:R-:W-:Y:S02]  /*0cf0*/  LEA R60, R19, UR7, 0x1 ;  /* 0x00000007133c7c11 */ /* 0x000fe4000f8e08ff */
[----:B------:R-:W-:Y:S02]  /*0d00*/  LEA R59, R59, UR7, 0x1 ;  /* 0x000000073b3b7c11 */ /* 0x000fe4000f8e08ff */
[----:B------:R-:W-:-:S02]  /*0d10*/  ISETP.GE.AND P6, PT, R70, R39, PT ;  /* 0x000000274600720c */ /* 0x000fc40003fc6270 */
[C---:B------:R-:W-:Y:S02]  /*0d20*/  LEA R28, P0, R70.reuse, R79, 0x1 ;  /* 0x0000004f461c7211 */ /* 0x040fe400078008ff */
[C---:B------:R-:W-:Y:S02]  /*0d30*/  LEA R2, P1, R70.reuse, R77, 0x1 ;  /* 0x0000004d46027211 */ /* 0x040fe400078208ff */
[C-C-:B------:R-:W-:Y:S02]  /*0d40*/  LEA.HI.X R29, R70.reuse, R74, R69.reuse, 0x1, P0 ;  /* 0x0000004a461d7211 */ /* 0x140fe400000f0c45 */
[----:B------:R-:W-:Y:S02]  /*0d50*/  LEA.HI.X R3, R70, R73, R69, 0x1, P1 ;  /* 0x0000004946037211 */ /* 0x000fe400008f0c45 */
[-C--:B------:R-:W-:Y:S02]  /*0d60*/  ISETP.GE.AND P0, PT, R14, R39.reuse, PT ;  /* 0x000000270e00720c */ /* 0x080fe40003f06270 */
[----:B------:R-:W-:-:S02]  /*0d70*/  ISETP.GE.AND P1, PT, R0, R39, PT ;  /* 0x000000270000720c */ /* 0x000fc40003f26270 */
[-C--:B------:R-:W-:Y:S02]  /*0d80*/  ISETP.GE.AND P2, PT, R4, R39.reuse, PT ;  /* 0x000000270400720c */ /* 0x080fe40003f46270 */
[-C--:B------:R-:W-:Y:S02]  /*0d90*/  ISETP.GE.AND P3, PT, R6, R39.reuse, PT ;  /* 0x000000270600720c */ /* 0x080fe40003f66270 */
[-C--:B------:R-:W-:Y:S02]  /*0da0*/  ISETP.GE.AND P4, PT, R8, R39.reuse, PT ;  /* 0x000000270800720c */ /* 0x080fe40003f86270 */
[----:B------:R-:W-:Y:S02]  /*0db0*/  ISETP.GE.AND P5, PT, R10, R39, PT ;  /* 0x000000270a00720c */ /* 0x000fe40003fa6270 */
[----:B------:R-:W-:Y:S01]  /*0dc0*/  PRMT R13, RZ, 0x7610, R13 ;  /* 0x00007610ff0d7816 */ /* 0x000fe2000000000d */
[----:B--2---:R0:W-:Y:S04]  /*0dd0*/  STS.U16 [R67], R16 ;  /* 0x0000001043007388 */ /* 0x0041e80000000400 */
[----:B---3--:R1:W-:Y:S04]  /*0de0*/  STS.U16 [R66+0x40], R5 ;  /* 0x0000400542007388 */ /* 0x0083e80000000400 */
[----:B----4-:R2:W-:Y:S04]  /*0df0*/  STS.U16 [R65+0x80], R18 ;  /* 0x0000801241007388 */ /* 0x0105e80000000400 */
[----:B------:R3:W-:Y:S04]  /*0e00*/  STS.U16 [R64+0xc0], R7 ;  /* 0x0000c00740007388 */ /* 0x0007e80000000400 */
        /* <DEDUP_REMOVED lines=18> */
[----:B----4-:R-:W-:Y:S02]  /*0f30*/  PRMT R20, RZ, 0x7610, R20 ;  /* 0x00007610ff147816 */ /* 0x010fe40000000014 */
        /* <DEDUP_REMOVED lines=117> */
.L_x_16150:
[----:B------:R-:W-:Y:S05]  /*1690*/  BSYNC B0 ;  /* 0x0000000000007941 */ /* 0x000fea0003800000 */
.L_x_16149:
        /* <DEDUP_REMOVED lines=39> */
.L_x_16152:
[----:B------:R-:W-:Y:S05]  /*1910*/  BSYNC B0 ;  /* 0x0000000000007941 */ /* 0x000fea0003800000 */
.L_x_16151:
[----:B------:R-:W-:Y:S01]  /*1920*/  IMAD R20, R2, UR15, RZ ;  /* 0x0000000f02147c24 */ /* 0x000fe2000f8e02ff */
[----:B------:R-:W-:Y:S01]  /*1930*/  BSSY B0, `(.L_x_16153) ;  /* 0x0000028000007945 */ /* 0x000fe20003800000 */
[----:B------:R-:W-:Y:S01]  /*1940*/  FSETP.GTU.FTZ.AND P6, PT, R44, 20, PT ;  /* 0x41a000002c00780b */ /* 0x000fe20003fdc000 */
[----:B------:R-:W-:Y:S01]  /*1950*/  IMAD R90, R90, -0x100, RZ ;  /* 0xffffff005a5a7824 */ /* 0x000fe200078e02ff */
[----:B------:R-:W-:Y:S01]  /*1960*/  MOV R17, R13 ;  /* 0x0000000d00117202 */ /* 0x000fe20000000f00 */
[----:B------:R-:W-:Y:S01]  /*1970*/  IMAD R9, R3, UR14, R20 ;  /* 0x0000000e03097c24 */ /* 0x000fe2000f8e0214 */
[----:B------:R-:W-:Y:S02]  /*1980*/  @!P0 MOV R19, R11 ;  /* 0x0000000b00138202 */ /* 0x000fe40000000f00 */
        /* <DEDUP_REMOVED lines=34> */
.L_x_16154:
[----:B------:R-:W-:Y:S05]  /*1bb0*/  BSYNC B0 ;  /* 0x0000000000007941 */ /* 0x000fea0003800000 */
.L_x_16153:
        /* <DEDUP_REMOVED lines=33> */
.L_x_16156:
[----:B------:R-:W-:Y:S05]  /*1dd0*/  BSYNC B0 ;  /* 0x0000000000007941 */ /* 0x000fea0003800000 */
.L_x_16155:
        /* <DEDUP_REMOVED lines=33> */
.L_x_16158:
[----:B------:R-:W-:Y:S05]  /*1ff0*/  BSYNC B0 ;  /* 0x0000000000007941 */ /* 0x000fea0003800000 */
.L_x_16157:
        /* <DEDUP_REMOVED lines=33> */
.L_x_16160:
[----:B------:R-:W-:Y:S05]  /*2210*/  BSYNC B0 ;  /* 0x0000000000007941 */ /* 0x000fea0003800000 */
.L_x_16159:
        /* <DEDUP_REMOVED lines=33> */
.L_x_16162:
[----:B------:R-:W-:Y:S05]  /*2430*/  BSYNC B0 ;  /* 0x0000000000007941 */ /* 0x000fea0003800000 */
.L_x_16161:
        /* <DEDUP_REMOVED lines=33> */
.L_x_16164:
[----:B------:R-:W-:Y:S05]  /*2650*/  BSYNC B0 ;  /* 0x0000000000007941 */ /* 0x000fea0003800000 */
.L_x_16163:
        /* <DEDUP_REMOVED lines=9> */
[C---:B------:R-:W-:Y:S01]  /*26f0*/  IMAD.WIDE.U32 R16, R89.reuse, UR8, R16 ;  /* 0x0000000859107c25 */ /* 0x040fe2000f8e0010 */
[----:B------:R-:W-:Y:S01]  /*2700*/  @!P0 IADD3 R7, P1, R70, R18, RZ ;  /* 0x0000001246078210 */ /* 0x000fe20007f3e0ff */
[----:B------:R-:W-:Y:S02]  /*2710*/  LDS.U16 R15, [R59+0xa] ;  /* 0x00000a003b0f7984 */ /* 0x000fe40000000400 */
[----:B------:R-:W-:Y:S01]  /*2720*/  IMAD.WIDE.U32 R2, R2, UR14, RZ ;  /* 0x0000000e02027c25 */ /* 0x000fe2000f8e00ff */
[----:B------:R-:W-:Y:S01]  /*2730*/  IADD3 R5, P2, R90, R16, RZ ;  /* 0x000000105a057210 */ /* 0x000fe20007f5e0ff */
[----:B--2---:R-:W-:Y:S02]  /*2740*/  LDS.U16 R23, [R59+0xe] ;  /* 0x00000e003b177984 */ /* 0x004fe40000000400 */
[----:B------:R-:W-:Y:S01]  /*2750*/  IMAD R22, R89, UR9, R22 ;  /* 0x0000000959167c24 */ /* 0x000fe2000f8e0216 */
[----:B------:R-:W-:Y:S01]  /*2760*/  IADD3 R3, R3, R9, RZ ;  /* 0x0000000903037210 */ /* 0x000fe20007ffe0ff */
[----:B------:R-:W-:Y:S01]  /*2770*/  IMAD R18, R88, UR10, RZ ;  /* 0x0000000a58127c24 */ /* 0x000fe2000f8e02ff */
[----:B------:R-:W-:-:S02]  /*2780*/  ULDC.64 UR8, c[0x0][0x318] ;  /* 0x0000c60000087ab9 */ /* 0x000fc40000000a00 */
[----:B------:R-:W-:Y:S01]  /*2790*/  @!P0 IADD3.X R26, R69, R19, R22, P1, !PT ;  /* 0x00000013451a8210 */ /* 0x000fe20000ffe416 */
[----:B------:R-:W-:Y:S01]  /*27a0*/  IMAD R9, R89, UR11, R18 ;  /* 0x0000000b59097c24 */ /* 0x000fe2000f8e0212 */
[----:B------:R-:W-:Y:S01]  /*27b0*/  IADD3.X R22, R91, R22, R17, P2, !PT ;  /* 0x000000165b167210 */ /* 0x000fe200017fe411 */
[----:B------:R-:W-:Y:S01]  /*27c0*/  @!P0 IMAD.WIDE.U32 R16, R89, UR10, R20 ;  /* 0x0000000a59108c25 */ /* 0x000fe2000f8e0014 */
[----:B------:R-:W-:-:S03]  /*27d0*/  LEA R24, P1, R70, UR8, 0x1 ;  /* 0x0000000846187c11 */ /* 0x000fc6000f8208ff */
[----:B------:R-:W-:Y:S01]  /*27e0*/  IMAD.WIDE.U32 R18, R89, UR10, R2 ;  /* 0x0000000a59127c25 */ /* 0x000fe2000f8e0002 */
[C---:B------:R-:W-:Y:S02]  /*27f0*/  LEA.HI.X R3, R70.reuse, UR9, R69, 0x1, P1 ;  /* 0x0000000946037c11 */ /* 0x040fe400088f0c45 */
[----:B------:R-:W-:Y:S02]  /*2800*/  LEA R20, P2, R5, R24, 0x1 ;  /* 0x0000001805147211 */ /* 0x000fe400078408ff */
[----:B------:R-:W-:Y:S02]  /*2810*/  @!P0 LEA R2, P1, R7, UR8, 0x1 ;  /* 0x0000000807028c11 */ /* 0x000fe4000f8208ff */
[----:B------:R-:W-:Y:S02]  /*2820*/  @!P0 IADD3 R27, P3, R70, R16, RZ ;  /* 0x00000010461b8210 */ /* 0x000fe40007f7e0ff */
[----:B------:R-:W-:Y:S02]  /*2830*/  IADD3 R25, P4, R90, R18, RZ ;  /* 0x000000125a197210 */ /* 0x000fe40007f9e0ff */
[----:B------:R-:W-:-:S02]  /*2840*/  LEA.HI.X R21, R5, R3, R22, 0x1, P2 ;  /* 0x0000000305157211 */ /* 0x000fc400010f0c16 */
[----:B------:R-:W-:Y:S01]  /*2850*/  @!P0 LEA.HI.X R3, R7, UR9, R26, 0x1, P1 ;  /* 0x0000000907038c11 */ /* 0x000fe200088f0c1a */
[----:B------:R-:W-:Y:S01]  /*2860*/  LDS.U16 R5, [R59] ;  /* 0x000000003b057984 */ /* 0x000fe20000000400 */
[----:B------:R-:W-:Y:S01]  /*2870*/  @!P0 IADD3.X R38, R69, R17, R9, P3, !PT ;  /* 0x0000001145268210 */ /* 0x000fe20001ffe409 */
[----:B------:R-:W-:Y:S01]  /*2880*/  ULDC.64 UR8, c[0x0][0x308] ;  /* 0x0000c20000087ab9 */ /* 0x000fe20000000a00 */
[----:B------:R-:W-:Y:S01]  /*2890*/  IADD3.X R26, R91, R9, R19, P4, !PT ;  /* 0x000000095b1a7210 */ /* 0x000fe200027fe413 */
[----:B------:R-:W-:Y:S01]  /*28a0*/  LDS.U16 R7, [R59+0x2] ;  /* 0x000002003b077984 */ /* 0x000fe20000000400 */
[----:B------:R-:W-:Y:S02]  /*28b0*/  LEA R18, P1, R70, UR8, 0x1 ;  /* 0x0000000846127c11 */ /* 0x000fe4000f8208ff */
[----:B------:R-:W-:Y:S01]  /*28c0*/  ISETP.GE.AND P6, PT, R14, R39, PT ;  /* 0x000000270e00720c */ /* 0x000fe20003fc6270 */
[----:B------:R-:W-:Y:S01]  /*28d0*/  LDS.U16 R9, [R59+0x4] ;  /* 0x000004003b097984 */ /* 0x000fe20000000400 */
[----:B------:R-:W-:-:S02]  /*28e0*/  LEA.HI.X R17, R70, UR9, R69, 0x1, P1 ;  /* 0x0000000946117c11 */ /* 0x000fc400088f0c45 */
[----:B------:R-:W-:Y:S01]  /*28f0*/  LEA R18, P2, R25, R18, 0x1 ;  /* 0x0000001219127211 */ /* 0x000fe200078408ff */
[----:B------:R-:W-:Y:S01]  /*2900*/  LDS.U16 R22, [R59+0xc] ;  /* 0x00000c003b167984 */ /* 0x000fe20000000400 */
[----:B------:R-:W-:Y:S02]  /*2910*/  @!P0 LEA R16, P1, R27, UR8, 0x1 ;  /* 0x000000081b108c11 */ /* 0x000fe4000f8208ff */
[----:B------:R-:W-:Y:S02]  /*2920*/  LEA.HI.X R19, R25, R17, R26, 0x1, P2 ;  /* 0x0000001119137211 */ /* 0x000fe400010f0c1a */
[----:B------:R-:W-:Y:S01]  /*2930*/  PRMT R25, RZ, 0x7610, R25 ;  /* 0x00007610ff197816 */ /* 0x000fe20000000019 */
[----:B------:R-:W-:Y:S01]  /*2940*/  BAR.SYNC.DEFER_BLOCKING 0x0 ;  /* 0x0000000000007b1d */ /* 0x000fe20000010000 */
[----:B------:R-:W-:Y:S02]  /*2950*/  @!P0 LEA.HI.X R17, R27, UR9, R38, 0x1, P1 ;  /* 0x000000091b118c11 */ /* 0x000fe400088f0c26 */
[----:B------:R-:W-:-:S02]  /*2960*/  ISETP.GE.AND P1, PT, R0, R39, PT ;  /* 0x000000270000720c */ /* 0x000fc40003f26270 */
[----:B------:R-:W-:Y:S02]  /*2970*/  PRMT R24, RZ, 0x7610, R24 ;  /* 0x00007610ff187816 */ /* 0x000fe40000000018 */
[-C--:B------:R-:W-:Y:S02]  /*2980*/  ISETP.GE.AND P2, PT, R4, R39.reuse, PT ;  /* 0x000000270400720c */ /* 0x080fe40003f46270 */
[-C--:B------:R-:W-:Y:S02]  /*2990*/  ISETP.GE.AND P3, PT, R6, R39.reuse, PT ;  /* 0x000000270600720c */ /* 0x080fe40003f66270 */
[-C--:B------:R-:W-:Y:S02]  /*29a0*/  ISETP.GE.AND P4, PT, R8, R39.reuse, PT ;  /* 0x000000270800720c */ /* 0x080fe40003f86270 */
[----:B------:R-:W-:Y:S02]  /*29b0*/  ISETP.GE.AND P5, PT, R10, R39, PT ;  /* 0x000000270a00720c */ /* 0x000fe40003fa6270 */
[----:B------:R-:W-:-:S02]  /*29c0*/  PRMT R26, RZ, 0x7610, R26 ;  /* 0x00007610ff1a7816 */ /* 0x000fc4000000001a */
        /* <DEDUP_REMOVED lines=58> */
[----:B0-----:R-:W-:Y:S01]  /*2d70*/  FMUL.FTZ R18, R96, -1.4426950216293334961 ;  /* 0xbfb8aa3b60127820 */ /* 0x001fe20000410000 */
[----:B------:R-:W-:-:S03]  /*2d80*/  SHF.L.U32 R95, R24, 0x10, RZ ;  /* 0x00000010185f7819 */ /* 0x000fc600000006ff */
[----:B------:R-:W-:Y:S02]  /*2d90*/  FMUL.FTZ R21, R94, -1.4426950216293334961 ;  /* 0xbfb8aa3b5e157820 */ /* 0x000fe40000410000 */
[----:B------:R0:W-:Y:S01]  /*2da0*/  MUFU.EX2 R97, R18 ;  /* 0x0000001200617308 */ /* 0x0001e20000000800 */
[----:B------:R-:W-:Y:S01]  /*2db0*/  FMUL.FTZ R25, R95, -1.4426950216293334961 ;  /* 0xbfb8aa3b5f197820 */ /* 0x000fe20000410000 */
[----:B---3--:R-:W-:-:S06]  /*2dc0*/  SHF.L.U32 R102, R26, 0x10, RZ ;  /* 0x000000101a667819 */ /* 0x008fcc00000006ff */
[----:B------:R-:W2:Y:S01]  /*2dd0*/  MUFU.EX2 R24, R21 ;  /* 0x0000001500187308 */ /* 0x000ea20000000800 */
[----:B0-----:R-:W-:Y:S01]  /*2de0*/  FMUL.FTZ R18, R100, -1.4426950216293334961 ;  /* 0xbfb8aa3b64127820 */ /* 0x001fe20000410000 */
[----:B-1----:R-:W-:-:S06]  /*2df0*/  FADD.FTZ R19, R16, 1 ;  /* 0x3f80000010137421 */ /* 0x002fcc0000010000 */
[----:B------:R-:W-:Y:S08]  /*2e00*/  MUFU.EX2 R26, R18 ;  /* 0x00000012001a7308 */ /* 0x000ff00000000800 */
[----:B------:R-:W0:Y:S08]  /*2e10*/  MUFU.EX2 R25, R25 ;  /* 0x0000001900197308 */ /* 0x000e300000000800 */
[----:B------:R-:W-:Y:S01]  /*2e20*/  MUFU.RCP R21, R19 ;  /* 0x0000001300157308 */ /* 0x000fe20000001000 */
[----:B--2---:R-:W-:Y:S01]  /*2e30*/  FADD.FTZ R24, R24, 1 ;  /* 0x3f80000018187421 */ /* 0x004fe20000010000 */
[----:B----4-:R-:W-:Y:S01]  /*2e40*/  SHF.L.U32 R106, R27, 0x10, RZ ;  /* 0x000000101b6a7819 */ /* 0x010fe200000006ff */
[----:B------:R-:W-:Y:S01]  /*2e50*/  FMUL.FTZ R27, R102, -1.4426950216293334961 ;  /* 0xbfb8aa3b661b7820 */ /* 0x000fe20000410000 */
[----:B------:R-:W-:Y:S01]  /*2e60*/  FADD.FTZ R99, R99, 1 ;  /* 0x3f80000063637421 */ /* 0x000fe20000010000 */
[----:B0-----:R-:W-:-:S05]  /*2e70*/  FADD.FTZ R25, R25, 1 ;  /* 0x3f80000019197421 */ /* 0x001fca0000010000 */
[----:B------:R-:W0:Y:S01]  /*2e80*/  MUFU.RCP R99, R99 ;  /* 0x0000006300637308 */ /* 0x000e220000001000 */
[----:B------:R-:W-:Y:S01]  /*2e90*/  FADD.FTZ R97, R97, 1 ;  /* 0x3f80000061617421 */ /* 0x000fe20000010000 */
[----:B------:R-:W-:Y:S02]  /*2ea0*/  SHF.L.U32 R13, R13, 0x10, RZ ;  /* 0x000000100d0d7819 */ /* 0x000fe400000006ff */
[----:B------:R-:W-:-:S04]  /*2eb0*/  SHF.L.U32 R5, R5, 0x10, RZ ;  /* 0x0000001005057819 */ /* 0x000fc800000006ff */
[----:B------:R-:W-:Y:S01]  /*2ec0*/  MUFU.RCP R97, R97 ;  /* 0x0000006100617308 */ /* 0x000fe20000001000 */
[----:B------:R-:W-:Y:S01]  /*2ed0*/  SHF.L.U32 R7, R7, 0x10, RZ ;  /* 0x0000001007077819 */ /* 0x000fe200000006ff */
[----:B0-----:R-:W-:-:S04]  /*2ee0*/  FADD.FTZ R101, -R99, 1 ;  /* 0x3f80000063657421 */ /* 0x001fc80000010100 */
[----:B------:R-:W-:Y:S01]  /*2ef0*/  FFMA.FTZ R101, R98, R101, 1 ;  /* 0x3f80000062657423 */ /* 0x000fe20000010065 */
[----:B------:R-:W-:Y:S02]  /*2f00*/  SHF.L.U32 R9, R9, 0x10, RZ ;  /* 0x0000001009097819 */ /* 0x000fe400000006ff */
[----:B------:R-:W-:Y:S02]  /*2f10*/  SHF.L.U32 R11, R11, 0x10, RZ ;  /* 0x000000100b0b7819 */ /* 0x000fe400000006ff */
[----:B------:R-:W-:Y:S02]  /*2f20*/  SHF.L.U32 R15, R15, 0x10, RZ ;  /* 0x000000100f0f7819 */ /* 0x000fe400000006ff */
[----:B------:R-:W-:Y:S02]  /*2f30*/  SHF.L.U32 R22, R22, 0x10, RZ ;  /* 0x0000001016167819 */ /* 0x000fe400000006ff */
[----:B------:R-:W-:Y:S02]  /*2f40*/  SHF.L.U32 R23, R23, 0x10, RZ ;  /* 0x0000001017177819 */ /* 0x000fe400000006ff */
[----:B------:R-:W-:Y:S01]  /*2f50*/  ISETP.NE.AND P6, PT, R80, RZ, PT ;  /* 0x000000ff5000720c */ /* 0x000fe20003fc5270 */
[----:B-----5:R-:W-:Y:S04]  /*2f60*/  STS.U16 [R67], R40 ;  /* 0x0000002843007388 */ /* 0x020fe80000000400 */
        /* <DEDUP_REMOVED lines=8> */
[----:B------:R-:W3:Y:S04]  /*2ff0*/  LDS.U16 R3, [R59+0x2] ;  /* 0x000002003b037984 */ /* 0x000ee80000000400 */
[----:B------:R-:W4:Y:S04]  /*3000*/  LDS.U16 R2, [R59] ;  /* 0x000000003b027984 */ /* 0x000f280000000400 */
[----:B------:R-:W5:Y:S01]  /*3010*/  LDS.U16 R18, [R59+0x8] ;  /* 0x000008003b127984 */ /* 0x000f620000000400 */
[----:B0-----:R4:W-:Y:S03]  /*3020*/  MUFU.RCP R41, R24 ;  /* 0x0000001800297308 */ /* 0x0019e60000001000 */
[----:B------:R-:W0:Y:S04]  /*3030*/  LDS.U16 R16, [R59+0x4] ;  /* 0x000004003b107984 */ /* 0x000e280000000400 */
[----:B------:R-:W0:Y:S04]  /*3040*/  LDS.U16 R17, [R59+0x6] ;  /* 0x000006003b117984 */ /* 0x000e280000000400 */
[----:B------:R-:W0:Y:S01]  /*3050*/  LDS.U16 R19, [R59+0xa] ;  /* 0x00000a003b137984 */ /* 0x000e220000000400 */
[----:B-1----:R1:W-:Y:S01]  /*3060*/  MUFU.RCP R42, R25 ;  /* 0x00000019002a7308 */ /* 0x0023e20000001000 */
[----:B------:R-:W-:-:S07]  /*3070*/  FMUL.FTZ R38, R106, -1.4426950216293334961 ;  /* 0xbfb8aa3b6a267820 */ /* 0x000fce0000410000 */
[----:B--2---:R-:W2:Y:S01]  /*3080*/  MUFU.EX2 R93, R27 ;  /* 0x0000001b005d7308 */ /* 0x004ea20000000800 */
[----:B---3--:R-:W-:Y:S01]  /*3090*/  SHF.L.U32 R40, R3, 0x10, RZ ;  /* 0x0000001003287819 */ /* 0x008fe200000006ff */
[----:B------:R-:W-:Y:S01]  /*30a0*/  FADD.FTZ R3, -R21, 1 ;  /* 0x3f80000015037421 */ /* 0x000fe20000010100 */
[----:B----4-:R-:W-:Y:S02]  /*30b0*/  SHF.L.U32 R24, R2, 0x10, RZ ;  /* 0x0000001002187819 */ /* 0x010fe400000006ff */
[----:B------:R-:W3:Y:S01]  /*30c0*/  LDS.U16 R2, [R59+0xc] ;  /* 0x00000c003b027984 */ /* 0x000ee20000000400 */
[----:B-1----:R-:W-:-:S03]  /*30d0*/  FFMA.FTZ R25, R20, R3, 1 ;  /* 0x3f80000014197423 */ /* 0x002fc60000010003 */
[----:B------:R-:W1:Y:S01]  /*30e0*/  LDS.U16 R3, [R59+0xe] ;  /* 0x00000e003b037984 */ /* 0x000e620000000400 */
[----:B------:R4:W0:Y:S01]  /*30f0*/  MUFU.EX2 R92, R38 ;  /* 0x00000026005c7308 */ /* 0x0008220000000800 */
[----:B------:R-:W-:Y:S01]  /*3100*/  FADD.FTZ R43, R26, 1 ;  /* 0x3f8000001a2b7421 */ /* 0x000fe20000010000 */
[----:B--2---:R-:W-:Y:S01]  /*3110*/  FADD.FTZ R104, R93, 1 ;  /* 0x3f8000005d687421 */ /* 0x004fe20000010000 */
[----:B-----5:R-:W-:-:S05]  /*3120*/  SHF.L.U32 R93, R18, 0x10, RZ ;  /* 0x00000010125d7819 */ /* 0x020fca00000006ff */
[----:B------:R2:W5:Y:S01]  /*3130*/  MUFU.RCP R103, R43 ;  /* 0x0000002b00677308 */ /* 0x0005620000001000 */
[----:B------:R-:W-:Y:S01]  /*3140*/  FMUL.FTZ R18, R13, R93 ;  /* 0x0000005d0d127220 */ /* 0x000fe20000410000 */
[----:B------:R-:W-:Y:S01]  /*3150*/  FADD.FTZ R27, -R41, 1 ;  /* 0x3f800000291b7421 */ /* 0x000fe20000010100 */
[----:B------:R-:W-:Y:S01]  /*3160*/  FMUL.FTZ R26, R5, R24 ;  /* 0x00000018051a7220 */ /* 0x000fe20000410000 */
[----:B----4-:R-:W-:Y:S01]  /*3170*/  FMUL.FTZ R38, R7, R40 ;  /* 0x0000002807267220 */ /* 0x010fe20000410000 */
[----:B------:R-:W-:Y:S01]  /*3180*/  FMUL.FTZ R18, R99, R18 ;  /* 0x0000001263127220 */ /* 0x000fe20000410000 */
[----:B0-----:R-:W-:Y:S02]  /*3190*/  FADD.FTZ R107, R92, 1 ;  /* 0x3f8000005c6b7421 */ /* 0x001fe40000010000 */
[----:B------:R3:W0:Y:S01]  /*31a0*/  MUFU.RCP R105, R104 ;  /* 0x0000006800697308 */ /* 0x0006220000001000 */
[----:B------:R-:W-:Y:S01]  /*31b0*/  FMUL.FTZ R18, R18, R101 ;  /* 0x0000006512127220 */ /* 0x000fe20000410000 */
[----:B------:R-:W-:Y:S01]  /*31c0*/  FFMA.FTZ R27, R94, R27, 1 ;  /* 0x3f8000005e1b7423 */ /* 0x000fe2000001001b */
[----:B------:R-:W-:Y:S01]  /*31d0*/  FMUL.FTZ R26, R21, R26 ;  /* 0x0000001a151a7220 */ /* 0x000fe20000410000 */
[----:B------:R-:W-:Y:S01]  /*31e0*/  FMUL.FTZ R38, R41, R38 ;  /* 0x0000002629267220 */ /* 0x000fe20000410000 */
[----:B--2---:R-:W-:-:S03]  /*31f0*/  SHF.L.U32 R43, R16, 0x10, RZ ;  /* 0x00000010102b7819 */ /* 0x004fc600000006ff */
[----:B------:R-:W2:Y:S01]  /*3200*/  MUFU.RCP R107, R107 ;  /* 0x0000006b006b7308 */ /* 0x000ea20000001000 */
[----:B------:R-:W-:Y:S02]  /*3210*/  SHF.L.U32 R92, R17, 0x10, RZ ;  /* 0x00000010115c7819 */ /* 0x000fe400000006ff */
[----:B------:R-:W-:Y:S01]  /*3220*/  SHF.L.U32 R101, R19, 0x10, RZ ;  /* 0x0000001013657819 */ /* 0x000fe200000006ff */
[----:B------:R-:W-:Y:S01]  /*3230*/  FMUL.FTZ R25, R26, R25 ;  /* 0x000000191a197220 */ /* 0x000fe20000410000 */
[----:B------:R-:W-:Y:S01]  /*3240*/  FMUL.FTZ R38, R38, R27 ;  /* 0x0000001b26267220 */ /* 0x000fe20000410000 */
[----:B------:R-:W-:Y:S01]  /*3250*/  FADD.FTZ R26, -R42, 1 ;  /* 0x3f8000002a1a7421 */ /* 0x000fe20000010100 */
[----:B------:R-:W-:Y:S01]  /*3260*/  FADD.FTZ R27, -R97, 1 ;  /* 0x3f800000611b7421 */ /* 0x000fe20000010100 */
[----:B------:R-:W-:Y:S01]  /*3270*/  FMUL.FTZ R17, R9, R43 ;  /* 0x0000002b09117220 */ /* 0x000fe20000410000 */
[----:B---3--:R-:W-:Y:S01]  /*3280*/  SHF.L.U32 R104, R2, 0x10, RZ ;  /* 0x0000001002687819 */ /* 0x008fe200000006ff */
[----:B------:R-:W-:Y:S01]  /*3290*/  FMUL.FTZ R16, R11, R92 ;  /* 0x0000005c0b107220 */ /* 0x000fe20000410000 */
[----:B-----5:R-:W-:Y:S01]  /*32a0*/  FADD.FTZ R19, -R103, 1 ;  /* 0x3f80000067137421 */ /* 0x020fe20000010100 */
        /* <DEDUP_REMOVED lines=72> */
.L_x_16166:
[----:B------:R-:W-:Y:S05]  /*3730*/  BSYNC B0 ;  /* 0x0000000000007941 */ /* 0x000fea0003800000 */
.L_x_16165:
        /* <DEDUP_REMOVED lines=46> */
[----:B------:R-:W-:Y:S01]  /*3a20*/  FMUL.FTZ R20, R20, R24 ;  /* 0x0000001814147220 */ /* 0x000fe20000410000 */
[----:B0-----:R-:W-:Y:S01]  /*3a30*/  FMUL.FTZ R3, R94, R40 ;  /* 0x000000285e037220 */ /* 0x001fe20000410000 */
[----:B------:R-:W-:Y:S01]  /*3a40*/  BAR.SYNC.DEFER_BLOCKING 0x0 ;  /* 0x0000000000007b1d */ /* 0x000fe20000010000 */
[----:B------:R-:W-:Y:S01]  /*3a50*/  FMUL.FTZ R16, R16, R43 ;  /* 0x0000002b10107220 */ /* 0x000fe20000410000 */
[----:B------:R-:W-:Y:S01]  /*3a60*/  FMUL.FTZ R5, R96, R92 ;  /* 0x0000005c60057220 */ /* 0x000fe20000410000 */
[----:B------:R-:W-:Y:S01]  /*3a70*/  FMUL.FTZ R93, R98, R93 ;  /* 0x0000005d625d7220 */ /* 0x000fe20000410000 */
[----:B------:R-:W-:Y:S01]  /*3a80*/  F2FP.BF16.F32.PACK_AB R3, R3, R20 ;  /* 0x000000140303723e */ /* 0x000fe200000010ff */
[----:B------:R-:W-:Y:S01]  /*3a90*/  FMUL.FTZ R18, R18, R101 ;  /* 0x0000006512127220 */ /* 0x000fe20000410000 */
[----:B------:R-:W-:Y:S01]  /*3aa0*/  FMUL.FTZ R104, R105, R104 ;  /* 0x0000006869687220 */ /* 0x000fe20000410000 */
[----:B------:R-:W-:Y:S01]  /*3ab0*/  F2FP.BF16.F32.PACK_AB R5, R5, R16 ;  /* 0x000000100505723e */ /* 0x000fe200000010ff */
[----:B------:R-:W-:Y:S01]  /*3ac0*/  BSSY B0, `(.L_x_16168) ;  /* 0x0000030000007945 */ /* 0x000fe20003800000 */
[----:B------:R-:W-:-:S02]  /*3ad0*/  PRMT R2, R3, 0x7610, R2 ;  /* 0x0000761003027816 */ /* 0x000fc40000000002 */
[----:B------:R-:W-:Y:S01]  /*3ae0*/  PRMT R7, R3, 0x7632, R7 ;  /* 0x0000763203077816 */ /* 0x000fe20000000007 */
[----:B------:R-:W-:Y:S01]  /*3af0*/  FMUL.FTZ R3, R106, R108 ;  /* 0x0000006c6a037220 */ /* 0x000fe20000410000 */
[----:B------:R-:W-:Y:S02]  /*3b00*/  F2FP.BF16.F32.PACK_AB R18, R18, R93 ;  /* 0x0000005d1212723e */ /* 0x000fe400000010ff */
[----:B------:R-:W-:Y:S02]  /*3b10*/  PRMT R15, R5, 0x7632, R15 ;  /* 0x00007632050f7816 */ /* 0x000fe4000000000f */
[----:B------:R-:W-:Y:S02]  /*3b20*/  F2FP.BF16.F32.PACK_AB R3, R3, R104 ;  /* 0x000000680303723e */ /* 0x000fe400000010ff */
[----:B------:R-:W-:Y:S02]  /*3b30*/  PRMT R16, R18, 0x7632, R16 ;  /* 0x0000763212107816 */ /* 0x000fe40000000010 */
[----:B------:R-:W-:Y:S01]  /*3b40*/  PRMT R17, R3, 0x7632, R17 ;  /* 0x0000763203117816 */ /* 0x000fe20000000011 */
[----:B------:R-:W-:Y:S04]  /*3b50*/  STS.U16 [R59], R2 ;  /* 0x000000023b007388 */ /* 0x000fe80000000400 */
[----:B------:R-:W-:Y:S04]  /*3b60*/  STS.U16 [R59+0x2], R7 ;  /* 0x000002073b007388 */ /* 0x000fe80000000400 */
[----:B------:R-:W-:Y:S04]  /*3b70*/  STS.U16 [R59+0x4], R5 ;  /* 0x000004053b007388 */ /* 0x000fe80000000400 */
[----:B------:R-:W-:Y:S04]  /*3b80*/  STS.U16 [R59+0x6], R15 ;  /* 0x0000060f3b007388 */ /* 0x000fe80000000400 */
[----:B------:R0:W-:Y:S04]  /*3b90*/  STS.U16 [R59+0x8], R18 ;  /* 0x000008123b007388 */ /* 0x0001e80000000400 */
[----:B------:R1:W-:Y:S04]  /*3ba0*/  STS.U16 [R59+0xa], R16 ;  /* 0x00000a103b007388 */ /* 0x0003e80000000400 */
[----:B------:R2:W-:Y:S01]  /*3bb0*/  STS.U16 [R59+0xc], R3 ;  /* 0x00000c033b007388 */ /* 0x0005e20000000400 */
[----:B0-----:R-:W1:Y:S03]  /*3bc0*/  LDC.64 R18, c[0x0][0x2c0] ;  /* 0x0000b000ff127b82 */ /* 0x001e660000000a00 */
[----:B------:R-:W-:Y:S01]  /*3bd0*/  STS.U16 [R59+0xe], R17 ;  /* 0x00000e113b007388 */ /* 0x000fe20000000400 */
[----:B------:R-:W-:-:S03]  /*3be0*/  NOP ;  /* 0x0000000000007918 */ /* 0x000fc60000000000 */
[----:B------:R-:W-:Y:S04]  /*3bf0*/  LDS.U16 R5, [R67] ;  /* 0x0000000043057984 */ /* 0x000fe80000000400 */
[----:B------:R-:W-:Y:S04]  /*3c00*/  LDS.U16 R7, [R66+0x40] ;  /* 0x0000400042077984 */ /* 0x000fe80000000400 */
[----:B------:R-:W-:Y:S04]  /*3c10*/  LDS.U16 R9, [R65+0x80] ;  /* 0x0000800041097984 */ /* 0x000fe80000000400 */
[----:B------:R-:W-:Y:S01]  /*3c20*/  LDS.U16 R11, [R64+0xc0] ;  /* 0x0000c000400b7984 */ /* 0x000fe20000000400 */
[----:B-1----:R-:W-:-:S03]  /*3c30*/  IMAD R16, R18, UR15, RZ ;  /* 0x0000000f12107c24 */ /* 0x002fc6000f8e02ff */
[----:B------:R-:W-:Y:S01]  /*3c40*/  LDS.U16 R13, [R63+0x100] ;  /* 0x000100003f0d7984 */ /* 0x000fe20000000400 */
[----:B--2---:R-:W-:-:S03]  /*3c50*/  IMAD.WIDE.U32 R2, R18, UR14, RZ ;  /* 0x0000000e12027c25 */ /* 0x004fc6000f8e00ff */
        /* <DEDUP_REMOVED lines=22> */
.L_x_16169:
[----:B------:R-:W-:Y:S05]  /*3dc0*/  BSYNC B0 ;  /* 0x0000000000007941 */ /* 0x000fea0003800000 */
.L_x_16168:
        /* <DEDUP_REMOVED lines=25> */
.L_x_16167:
[----:B01----:R-:W0:Y:S01]  /*3f60*/  LDC R3, c[0x0][0x21c] ;  /* 0x00008700ff037b82 */ /* 0x003e220000000800 */
        /* <DEDUP_REMOVED lines=25> */
[----:B0-----:R-:W-:Y:S01]  /*4100*/  ISETP.GE.AND P0, PT, R3, 0x1, PT ;  /* 0x000000010300780c */ /* 0x001fe20003f06270 */
[----:B------:R-:W-:Y:S01]  /*4110*/  FFMA.FTZ R83, R124, R2, R83 ;  /* 0x000000027c537223 */ /* 0x000fe20000010053 */
[----:B------:R-:W-:-:S02]  /*4120*/  SHF.L.U32 R2, R45, 0x10, RZ ;  /* 0x000000102d027819 */ /* 0x000fc400000006ff */
[----:B------:R-:W-:Y:S01]  /*4130*/  MOV R105, RZ ;  /* 0x000000ff00697202 */ /* 0x000fe20000000f00 */
[----:B------:R-:W-:-:S04]  /*4140*/  FFMA.FTZ R83, R22, R0, R83 ;  /* 0x0000000016537223 */ /* 0x000fc80000010053 */
[----:B------:R-:W-:-:S04]  /*4150*/  FFMA.FTZ R83, R126, R2, R83 ;  /* 0x000000027e537223 */ /* 0x000fc80000010053 */
[----:B------:R-:W-:Y:S05]  /*4160*/  @!P0 BRA `(.L_x_16170) ;  /* 0x0000005000448947 */ /* 0x000fea0003800000 */
[----:B------:R-:W-:Y:S01]  /*4170*/  FADD.FTZ R94, R22, R22 ;  /* 0x00000016165e7221 */ /* 0x000fe20000010000 */
[----:B------:R-:W0:Y:S01]  /*4180*/  LDC R99, c[0x0][0x224] ;  /* 0x00008900ff637b82 */ /* 0x000e220000000800 */
[----:B------:R-:W-:Y:S01]  /*4190*/  IADD3 R104, R68, -0x1, RZ ;  /* 0xffffffff44687810 */ /* 0x000fe20007ffe0ff */
[----:B------:R-:W-:Y:S01]  /*41a0*/  ULDC.64 UR6, c[0x0][0x230] ;  /* 0x00008c0000067ab9 */ /* 0x000fe20000000a00 */
[----:B------:R-:W-:Y:S01]  /*41b0*/  SHF.L.U32 R101, R39, 0x1, RZ ;  /* 0x0000000127657819 */ /* 0x000fe200000006ff */
[----:B------:R-:W-:Y:S01]  /*41c0*/  IMAD R2, R88, UR6, RZ ;  /* 0x0000000658027c24 */ /* 0x000fe2000f8e02ff */
[----:B------:R-:W-:Y:S01]  /*41d0*/  LEA.HI R0, R104, R104, RZ, 0x1 ;  /* 0x0000006868007211 */ /* 0x000fe200078f08ff */
[----:B------:R-:W-:Y:S01]  /*41e0*/  IMAD.WIDE.U32 R24, R89, UR6, RZ ;  /* 0x0000000659187c25 */ /* 0x000fe2000f8e00ff */
[----:B------:R-:W-:Y:S01]  /*41f0*/  IADD3 R10, R75, R70, RZ ;  /* 0x000000464b0a7210 */ /* 0x000fe20007ffe0ff */
[----:B------:R-:W1:Y:S01]  /*4200*/  LDC R97, c[0x0][0x218] ;  /* 0x00008600ff617b82 */ /* 0x000e620000000800 */
[----:B------:R-:W-:Y:S01]  /*4210*/  LOP3.LUT R3, R0, 0xfffffe, RZ, 0xc0, !PT ;  /* 0x00fffffe00037812 */ /* 0x000fe200078ec0ff */
[----:B------:R-:W-:-:S02]  /*4220*/  IMAD R93, R89, UR7, R2 ;  /* 0x00000007595d7c24 */ /* 0x000fc4000f8e0202 */
[----:B------:R-:W-:Y:S01]  /*4230*/  FADD.FTZ R0, R38, R38 ;  /* 0x0000002626007221 */ /* 0x000fe20000010000 */
        /* <DEDUP_REMOVED lines=8> */
[----:B------:R-:W-:Y:S02]  /*42c0*/  MOV R95, RZ ;  /* 0x000000ff005f7202 */ /* 0x000fe40000000f00 */
[----:B------:R-:W-:-:S02]  /*42d0*/  CS2R R110, SRZ ;  /* 0x00000000006e7805 */ /* 0x000fc4000001ff00 */
[----:B------:R-:W-:Y:S02]  /*42e0*/  MOV R112, RZ ;  /* 0x000000ff00707202 */ /* 0x000fe40000000f00 */
[----:B------:R-:W-:Y:S01]  /*42f0*/  CS2R R108, SRZ ;  /* 0x00000000006c7805 */ /* 0x000fe2000001ff00 */
[----:B------:R-:W3:Y:S01]  /*4300*/  LDC.64 R20, c[0x0][0x350] ;  /* 0x0000d400ff147b82 */ /* 0x000ee20000000a00 */
[----:B------:R-:W-:Y:S02]  /*4310*/  CS2R R106, SRZ ;  /* 0x00000000006a7805 */ /* 0x000fe4000001ff00 */
[----:B------:R-:W-:Y:S01]  /*4320*/  MOV R105, RZ ;  /* 0x000000ff00697202 */ /* 0x000fe20000000f00 */
[----:B------:R-:W-:Y:S01]  /*4330*/  UMOV UR5, URZ ;  /* 0x0000003f00057c82 */ /* 0x000fe20008000000 */
[----:B------:R-:W-:Y:S01]  /*4340*/  ISETP.GE.AND P0, PT, R10, R101, PT ;  /* 0x000000650a00720c */ /* 0x000fe20003f06270 */
[----:B------:R-:W-:Y:S01]  /*4350*/  UMOV UR6, URZ ;  /* 0x0000003f00067c82 */ /* 0x000fe20008000000 */
[----:B------:R-:W-:Y:S01]  /*4360*/  SHF.R.S32.HI R11, RZ, 0x1f, R10 ;  /* 0x0000001fff0b7819 */ /* 0x000fe2000001140a */
[----:B------:R-:W-:Y:S01]  /*4370*/  ULDC UR28, c[0x0][0x21c] ;  /* 0x00008700001c7ab9 */ /* 0x000fe20000000800 */
[----:B------:R-:W4:Y:S01]  /*4380*/  LDC.64 R18, c[0x0][0x3c8] ;  /* 0x0000f200ff127b82 */ /* 0x000f220000000a00 */
[----:B------:R-:W-:Y:S01]  /*4390*/  IADD3 R93, R25, R93, RZ ;  /* 0x0000005d195d7210 */ /* 0x000fe20007ffe0ff */
[----:B------:R-:W-:Y:S01]  /*43a0*/  ULDC.64 UR26, c[0x0][0x348] ;  /* 0x0000d200001a7ab9 */ /* 0x000fe20000000a00 */
[----:B------:R-:W-:Y:S01]  /*43b0*/  ULDC.64 UR24, c[0x0][0x360] ;  /* 0x0000d80000187ab9 */ /* 0x000fe20000000a00 */
[----:B------:R-:W-:Y:S01]  /*43c0*/  ULDC.64 UR16, c[0x0][0x238] ;  /* 0x00008e0000107ab9 */ /* 0x000fe20000000a00 */
[----:B------:R-:W-:Y:S01]  /*43d0*/  ULDC.64 UR18, c[0x0][0x250] ;  /* 0x0000940000127ab9 */ /* 0x000fe20000000a00 */
[----:B------:R-:W-:Y:S01]  /*43e0*/  ULDC.64 UR22, c[0x0][0x270] ;  /* 0x00009c0000167ab9 */ /* 0x000fe20000000a00 */
[----:B------:R-:W-:Y:S01]  /*43f0*/  ULDC.64 UR20, c[0x0][0x268] ;  /* 0x00009a0000147ab9 */ /* 0x000fe20000000a00 */
[----:B------:R-:W0:Y:S08]  /*4400*/  LDC.64 R16, c[0x0][0x360] ;  /* 0x0000d800ff107b82 */ /* 0x000e300000000a00 */
[----:B------:R-:W0:Y:S08]  /*4410*/  LDC.64 R14, c[0x0][0x2d0] ;  /* 0x0000b400ff0e7b82 */ /* 0x000e300000000a00 */
[----:B-1----:R-:W0:Y:S02]  /*4420*/  LDC.64 R12, c[0x0][0x2e0] ;  /* 0x0000b800ff0c7b82 */ /* 0x002e240000000a00 */
.L_x_16217:
        /* <DEDUP_REMOVED lines=11> */
[C---:B------:R-:W-:Y:S02]  /*44e0*/  IADD3 R38, R10.reuse, 0xa0, RZ ;  /* 0x000000a00a267810 */ /* 0x040fe40007ffe0ff */
[----:B------:R-:W-:Y:S02]  /*44f0*/  IADD3 R6, R10, 0x60, RZ ;  /* 0x000000600a067810 */ /* 0x000fe40007ffe0ff */
[----:B------:R-:W-:Y:S02]  /*4500*/  LEA.HI.X R3, R4, R71, R3, 0x1, P3 ;  /* 0x0000004704037211 */ /* 0x000fe400018f0c03 */
[----:B------:R-:W-:-:S02]  /*4510*/  ISETP.GE.AND P2, PT, R8, R101, PT ;  /* 0x000000650800720c */ /* 0x000fc40003f46270 */
[-C--:B------:R-:W-:Y:S02]  /*4520*/  ISETP.GE.AND P3, PT, R38, R101.reuse, PT ;  /* 0x000000652600720c */ /* 0x080fe40003f66270 */
[----:B------:R-:W-:Y:S02]  /*4530*/  PRMT R7, RZ, 0x7610, R7 ;  /* 0x00007610ff077816 */ /* 0x000fe40000000007 */
[----:B------:R-:W-:Y:S02]  /*4540*/  PRMT R38, RZ, 0x7610, R38 ;  /* 0x00007610ff267816 */ /* 0x000fe40000000026 */
[----:B------:R-:W-:Y:S02]  /*4550*/  ISETP.GE.AND P1, PT, R6, R101, PT ;  /* 0x000000650600720c */ /* 0x000fe40003f26270 */
[C---:B------:R-:W-:Y:S01]  /*4560*/  IADD3 R4, R10.reuse, 0xc0, RZ ;  /* 0x000000c00a047810 */ /* 0x040fe20007ffe0ff */
[----:B------:R-:W2:Y:S01]  /*4570*/  @!P4 LDG.E.U16 R7, desc[UR12][R2.64+0x40] ;  /* 0x0000400c0207c981 */ /* 0x000ea2000c1e1500 */
[----:B------:R-:W-:-:S02]  /*4580*/  IADD3 R6, R10, 0xe0, RZ ;  /* 0x000000e00a067810 */ /* 0x000fc40007ffe0ff */
[-C--:B------:R-:W-:Y:S01]  /*4590*/  ISETP.GE.AND P4, PT, R4, R101.reuse, PT ;  /* 0x000000650400720c */ /* 0x080fe20003f86270 */
[----:B------:R-:W3:Y:S01]  /*45a0*/  @!P5 LDG.E.U16 R38, desc[UR12][R2.64+0x80] ;  /* 0x0000800c0226d981 */ /* 0x000ee2000c1e1500 */
[----:B------:R-:W-:Y:S02]  /*45b0*/  PRMT R40, RZ, 0x7610, R40 ;  /* 0x00007610ff287816 */ /* 0x000fe40000000028 */
[----:B------:R-:W-:Y:S01]  /*45c0*/  ISETP.GE.AND P5, PT, R6, R101, PT ;  /* 0x000000650600720c */ /* 0x000fe20003fa6270 */
[----:B------:R-:W-:Y:S01]  /*45d0*/  IMAD R6, R124, UR16, RZ ;  /* 0x000000107c067c24 */ /* 0x000fe2000f8e02ff */
[----:B------:R-:W-:Y:S02]  /*45e0*/  MOV R4, R24 ;  /* 0x0000001800047202 */ /* 0x000fe40000000f00 */
[----:B------:R-:W-:Y:S02]  /*45f0*/  MOV R5, R93 ;  /* 0x0000005d00057202 */ /* 0x000fe40000000f00 */
[----:B------:R-:W-:-:S02]  /*4600*/  IADD3 R42, R10, 0x100, RZ ;  /* 0x000001000a2a7810 */ /* 0x000fc40007ffe0ff */
[----:B------:R-:W-:Y:S01]  /*4610*/  PRMT R39, RZ, 0x7610, R39 ;  /* 0x00007610ff277816 */ /* 0x000fe20000000027 */
[C---:B------:R-:W-:Y:S01]  /*4620*/  IMAD.WIDE.U32 R4, R95.reuse, UR16, R4 ;  /* 0x000000105f047c25 */ /* 0x040fe2000f8e0004 */
[----:B------:R-:W4:Y:S01]  /*4630*/  @!P2 LDG.E.U16 R40, desc[UR12][R2.64+0x100] ;  /* 0x0001000c0228a981 */ /* 0x000f22000c1e1500 */
[----:B------:R-:W-:Y:S02]  /*4640*/  ISETP.GE.AND P2, PT, R42, R101, PT ;  /* 0x000000652a00720c */ /* 0x000fe40003f46270 */
[--C-:B------:R-:W-:Y:S01]  /*4650*/  IMAD R9, R95, UR17, R6.reuse ;  /* 0x000000115f097c24 */ /* 0x100fe2000f8e0206 */
[----:B------:R-:W4:Y:S01]  /*4660*/  @!P1 LDG.E.U16 R39, desc[UR12][R2.64+0xc0] ;  /* 0x0000c00c02279981 */ /* 0x000f22000c1e1500 */
[----:B0-----:R-:W-:Y:S02]  /*4670*/  LEA R8, P1, R4, R14, 0x3 ;  /* 0x0000000e04087211 */ /* 0x001fe400078218ff */
[----:B------:R-:W-:Y:S02]  /*4680*/  PRMT R6, RZ, 0x7610, R6 ;  /* 0x00007610ff067816 */ /* 0x000fe40000000006 */
[----:B------:R-:W-:-:S02]  /*4690*/  IADD3 R5, R5, R9, RZ ;  /* 0x0000000905057210 */ /* 0x000fc40007ffe0ff */
[----:B------:R-:W-:Y:S02]  /*46a0*/  PRMT R121, RZ, 0x7610, R121 ;  /* 0x00007610ff797816 */ /* 0x000fe40000000079 */
[----:B------:R-:W-:Y:S01]  /*46b0*/  LEA.HI.X R9, R4, R15, R5, 0x3, P1 ;  /* 0x0000000f04097211 */ /* 0x000fe200008f1c05 */
[----:B------:R-:W2:Y:S01]  /*46c0*/  @!P0 LDG.E.U16 R6, desc[UR12][R2.64] ;  /* 0x0000000c02068981 */ /* 0x000ea2000c1e1500 */
[----:B------:R-:W-:Y:S02]  /*46d0*/  PRMT R41, RZ, 0x7610, R41 ;  /* 0x00007610ff297816 */ /* 0x000fe40000000029 */
[C---:B------:R-:W-:Y:S01]  /*46e0*/  IADD3 R4, R10.reuse, 0x120, RZ ;  /* 0x000001200a047810 */ /* 0x040fe20007ffe0ff */
[----:B------:R-:W4:Y:S01]  /*46f0*/  @!P2 LDG.E.U16 R121, desc[UR12][R2.64+0x200] ;  /* 0x0002000c0279a981 */ /* 0x000f22000c1e1500 */
[C---:B------:R-:W-:Y:S02]  /*4700*/  IADD3 R122, R10.reuse, 0x140, RZ ;  /* 0x000001400a7a7810 */ /* 0x040fe40007ffe0ff */
[----:B------:R-:W-:Y:S01]  /*4710*/  IADD3 R126, R10, 0x160, RZ ;  /* 0x000001600a7e7810 */ /* 0x000fe20007ffe0ff */
[----:B------:R-:W4:Y:S01]  /*4720*/  @!P3 LDG.E.U16 R41, desc[UR12][R2.64+0x140] ;  /* 0x0001400c0229b981 */ /* 0x000f22000c1e1500 */
[----:B------:R-:W-:-:S02]  /*4730*/  ISETP.GE.AND P1, PT, R4, R101, PT ;  /* 0x000000650400720c */ /* 0x000fc40003f26270 */
[-C--:B------:R-:W-:Y:S01]  /*4740*/  ISETP.GE.AND P2, PT, R122, R101.reuse, PT ;  /* 0x000000657a00720c */ /* 0x080fe20003f46270 */
[----:B------:R-:W4:Y:S01]  /*4750*/  LDG.E.64 R8, desc[UR12][R8.64] ;  /* 0x0000000c08087981 */ /* 0x000f22000c1e1b00 */
[----:B------:R-:W-:Y:S02]  /*4760*/  PRMT R42, RZ, 0x7610, R42 ;  /* 0x00007610ff2a7816 */ /* 0x000fe4000000002a */
[----:B------:R-:W-:Y:S02]  /*4770*/  ISETP.GE.AND P3, PT, R126, R101, PT ;  /* 0x000000657e00720c */ /* 0x000fe40003f66270 */
[----:B------:R-:W-:Y:S02]  /*4780*/  PRMT R43, RZ, 0x7610, R43 ;  /* 0x00007610ff2b7816 */ /* 0x000fe4000000002b */
[----:B------:R-:W-:Y:S01]  /*4790*/  PRMT R122, RZ, 0x7610, R122 ;  /* 0x00007610ff7a7816 */ /* 0x000fe2000000007a */
[----:B------:R-:W4:Y:S01]  /*47a0*/  @!P4 LDG.E.U16 R42, desc[UR12][R2.64+0x180] ;  /* 0x0001800c022ac981 */ /* 0x000f22000c1e1500 */
[----:B------:R-:W-:-:S02]  /*47b0*/  PRMT R123, RZ, 0x7610, R123 ;  /* 0x00007610ff7b7816 */ /* 0x000fc4000000007b */
        /* <DEDUP_REMOVED lines=9> */
[-C--:B------:R-:W-:Y:S01]  /*4850*/  ISETP.GE.AND P2, PT, R126, R101.reuse, PT ;  /* 0x000000657e00720c */ /* 0x080fe20003f46270 */
[----:B------:R-:W4:Y:S01]  /*4860*/  @!P3 LDG.E.U16 R125, desc[UR12][R2.64+0x2c0] ;  /* 0x0002c00c027db981 */ /* 0x000f22000c1e1500 */
        /* <DEDUP_REMOVED lines=19> */
[----:B0-----:R-:W-:-:S04]  /*49a0*/  LEA R2, P1, R4, R12, 0x3 ;  /* 0x0000000c04027211 */ /* 0x001fc800078218ff */
[----:B------:R-:W-:Y:S02]  /*49b0*/  LEA.HI.X R3, R4, R13, R5, 0x3, P1 ;  /* 0x0000000d04037211 */ /* 0x000fe400008f1c05 */
[----:B------:R-:W-:-:S04]  /*49c0*/  ISETP.NE.AND P1, PT, R185, RZ, PT ;  /* 0x000000ffb900720c */ /* 0x000fc80003f25270 */
[----:B------:R-:W-:Y:S01]  /*49d0*/  ISETP.LT.OR P3, PT, R68, 0x2, P1 ;  /* 0x000000024400780c */ /* 0x000fe20000f61670 */
[----:B------:R-:W-:Y:S01]  /*49e0*/  UMOV UR7, 0x400 ;  /* 0x0000040000077882 */ /* 0x000fe20000000000 */
[----:B------:R-:W-:-:S04]  /*49f0*/  IADD3 R5, R78, 0x100, RZ ;  /* 0x000001004e057810 */ /* 0x000fc80007ffe0ff */
[----:B------:R-:W-:Y:S01]  /*4a00*/  LEA.HI.SX32 R5, R5, R78, 0x1b ;  /* 0x0000004e05057211 */ /* 0x000fe200078fdaff */
[----:B-1----:R-:W-:-:S06]  /*4a10*/  ULEA UR7, UR8, UR7, 0x18 ;  /* 0x0000000708077291 */ /* 0x002fcc000f8ec03f */
[----:B------:R-:W0:Y:S01]  /*4a20*/  @!P3 LDC R132, c[0x0][0x21c] ;  /* 0x00008700ff84bb82 */ /* 0x000e220000000800 */
[----:B------:R-:W-:Y:S02]  /*4a30*/  LEA R4, R5, UR7, 0x1 ;  /* 0x0000000705047c11 */ /* 0x000fe4000f8e08ff */
[----:B------:R-:W-:-:S04]  /*4a40*/  IADD3 R5, R78, 0x120, RZ ;  /* 0x000001204e057810 */ /* 0x000fc80007ffe0ff */
[----:B------:R-:W-:Y:S02]  /*4a50*/  LEA.HI.SX32 R5, R5, R78, 0x1b ;  /* 0x0000004e05057211 */ /* 0x000fe400078fdaff */
[----:B------:R-:W-:Y:S02]  /*4a60*/  ISETP.NE.AND P2, PT, R80, RZ, PT ;  /* 0x000000ff5000720c */ /* 0x000fe40003f45270 */
[----:B------:R-:W-:Y:S02]  /*4a70*/  LEA R5, R5, UR7, 0x1 ;  /* 0x0000000705057c11 */ /* 0x000fe4000f8e08ff */
[----:B------:R-:W-:Y:S02]  /*4a80*/  SHF.L.U32 R151, R184, 0x10, RZ ;  /* 0x00000010b8977819 */ /* 0x000fe400000006ff */
[----:B------:R-:W-:Y:S01]  /*4a90*/  SHF.L.U32 R149, R57, 0x10, RZ ;  /* 0x0000001039957819 */ /* 0x000fe200000006ff */
[----:B--2---:R-:W-:Y:S04]  /*4aa0*/  STS.U16 [R67], R6 ;  /* 0x0000000643007388 */ /* 0x004fe80000000400 */
[----:B------:R1:W-:Y:S04]  /*4ab0*/  STS.U16 [R66+0x40], R7 ;  /* 0x0000400742007388 */ /* 0x0003e80000000400 */
[----:B---3--:R2:W-:Y:S04]  /*4ac0*/  STS.U16 [R65+0x80], R38 ;  /* 0x0000802641007388 */ /* 0x0085e80000000400 */
[----:B----4-:R3:W-:Y:S01]  /*4ad0*/  STS.U16 [R64+0xc0], R39 ;  /* 0x0000c02740007388 */ /* 0x0107e20000000400 */
[----:B------:R-:W-:Y:S01]  /*4ae0*/  FMUL.FTZ R131, R8, 1.4426950216293334961 ;  /* 0x3fb8aa3b08837820 */ /* 0x000fe20000410000 */
[----:B-1----:R-:W-:-:S02]  /*4af0*/  IADD3 R7, R78, 0x140, RZ ;  /* 0x000001404e077810 */ /* 0x002fc40007ffe0ff */
[----:B------:R1:W-:Y:S01]  /*4b00*/  STS.U16 [R63+0x100], R40 ;  /* 0x000100283f007388 */ /* 0x0003e20000000400 */
[----:B--2---:R-:W-:Y:S01]  /*4b10*/  FMUL.FTZ R38, R131, R58 ;  /* 0x0000003a83267220 */ /* 0x004fe20000410000 */
[----:B------:R-:W-:Y:S02]  /*4b20*/  LEA.HI.SX32 R7, R7, R78, 0x1b ;  /* 0x0000004e07077211 */ /* 0x000fe400078fdaff */
[----:B------:R-:W-:Y:S01]  /*4b30*/  STS.U16 [R62+0x140], R41 ;  /* 0x000140293e007388 */ /* 0x000fe20000000400 */
[----:B---3--:R-:W-:Y:S01]  /*4b40*/  IADD3 R39, R78, 0x160, RZ ;  /* 0x000001604e277810 */ /* 0x008fe20007ffe0ff */
[----:B-1----:R-:W-:Y:S02]  /*4b50*/  FMUL.FTZ R40, R9, R58 ;  /* 0x0000003a09287220 */ /* 0x002fe40000410000 */
[----:B------:R1:W-:Y:S01]  /*4b60*/  STS.U16 [R61+0x180], R42 ;  /* 0x0001802a3d007388 */ /* 0x0003e20000000400 */
[----:B------:R-:W-:Y:S01]  /*4b70*/  LEA.HI.SX32 R39, R39, R78, 0x1b ;  /* 0x0000004e27277211 */ /* 0x000fe200078fdaff */
[----:B------:R-:W-:-:S02]  /*4b80*/  FMUL.RZ R130, R40, 0.15915493667125701904 ;  /* 0x3e22f98328827820 */ /* 0x000fc4000040c000 */
[----:B------:R-:W-:Y:S01]  /*4b90*/  STS.U16 [R60+0x1c0], R43 ;  /* 0x0001c02b3c007388 */ /* 0x000fe20000000400 */
[----:B------:R-:W-:Y:S01]  /*4ba0*/  LEA R6, R39, UR7, 0x1 ;  /* 0x0000000727067c11 */ /* 0x000fe2000f8e08ff */
[----:B------:R-:W-:Y:S02]  /*4bb0*/  MUFU.SIN R40, R130 ;  /* 0x0000008200287308 */ /* 0x000fe40000000400 */
[----:B------:R2:W-:Y:S01]  /*4bc0*/  STS.U16 [R4+0x200], R121 ;  /* 0x0002007904007388 */ /* 0x0005e20000000400 */
[----:B------:R-:W-:-:S05]  /*4bd0*/  IADD3 R39, R78, 0x1a0, RZ ;  /* 0x000001a04e277810 */ /* 0x000fca0007ffe0ff */
[----:B-1----:R-:W-:Y:S01]  /*4be0*/  MUFU.COS R42, R130 ;  /* 0x00000082002a7308 */ /* 0x002fe20000000000 */
[----:B--2---:R-:W-:Y:S02]  /*4bf0*/  LEA R4, R7, UR7, 0x1 ;  /* 0x0000000707047c11 */ /* 0x004fe4000f8e08ff */
[----:B------:R-:W-:-:S05]  /*4c00*/  IADD3 R7, R78, 0x180, RZ ;  /* 0x000001804e077810 */ /* 0x000fca0007ffe0ff */
[----:B------:R1:W2:Y:S01]  /*4c10*/  MUFU.EX2 R121, R38 ;  /* 0x0000002600797308 */ /* 0x0002a20000000800 */
[----:B------:R-:W-:Y:S01]  /*4c20*/  STS.U16 [R5+0x240], R122 ;  /* 0x0002407a05007388 */ /* 0x000fe20000000400 */
[C---:B------:R-:W-:Y:S02]  /*4c30*/  IADD3 R41, R78.reuse, 0x1c0, RZ ;  /* 0x000001c04e297810 */ /* 0x040fe40007ffe0ff */
[----:B------:R-:W-:Y:S01]  /*4c40*/  IADD3 R43, R78, 0x1e0, RZ ;  /* 0x000001e04e2b7810 */ /* 0x000fe20007ffe0ff */
[----:B------:R0:W-:Y:S01]  /*4c50*/  STS.U16 [R4+0x280], R123 ;  /* 0x0002807b04007388 */ /* 0x0001e20000000400 */
[----:B-1----:R-:W-:Y:S02]  /*4c60*/  @!P3 IADD3 R38, R68, -0x2, RZ ;  /* 0xfffffffe4426b810 */ /* 0x002fe40007ffe0ff */
[-C--:B------:R-:W-:Y:S02]  /*4c70*/  LEA.HI.SX32 R7, R7, R78.reuse, 0x1b ;  /* 0x0000004e07077211 */ /* 0x080fe400078fdaff */
[----:B------:R-:W-:Y:S01]  /*4c80*/  LEA.HI.SX32 R39, R39, R78, 0x1b ;  /* 0x0000004e27277211 */ /* 0x000fe200078fdaff */
[----:B0-----:R-:W-:Y:S01]  /*4c90*/  @!P3 IMAD R123, R38, R132, R95 ;  /* 0x00000084267bb224 */ /* 0x001fe200078e025f */
[----:B------:R-:W-:-:S02]  /*4ca0*/  SHF.L.U32 R38, R78, 0x4, RZ ;  /* 0x000000044e267819 */ /* 0x000fc400000006ff */
[-C--:B------:R-:W-:Y:S02]  /*4cb0*/  LEA.HI.SX32 R41, R41, R78.reuse, 0x1b ;  /* 0x0000004e29297211 */ /* 0x080fe400078fdaff */
[----:B------:R-:W-:Y:S02]  /*4cc0*/  LEA.HI.SX32 R43, R43, R78, 0x1b ;  /* 0x0000004e2b2b7211 */ /* 0x000fe400078fdaff */
[----:B------:R-:W-:Y:S02]  /*4cd0*/  LEA R7, R7, UR7, 0x1 ;  /* 0x0000000707077c11 */ /* 0x000fe4000f8e08ff */
[----:B------:R-:W-:Y:S01]  /*4ce0*/  LEA R4, R39, UR7, 0x1 ;  /* 0x0000000727047c11 */ /* 0x000fe2000f8e08ff */
[----:B------:R0:W-:Y:S01]  /*4cf0*/  STS.U16 [R6+0x2c0], R125 ;  /* 0x0002c07d06007388 */ /* 0x0001e20000000400 */
[----:B------:R-:W-:Y:S02]  /*4d00*/  LEA R39, R104, R95, 0x8 ;  /* 0x0000005f68277211 */ /* 0x000fe400078e40ff */
[----:B------:R-:W-:-:S02]  /*4d10*/  LEA.HI.SX32 R38, R38, R38, 0x1b ;  /* 0x0000002626267211 */ /* 0x000fc400078fdaff */
[----:B------:R-:W-:Y:S02]  /*4d20*/  LEA R5, R41, UR7, 0x1 ;  /* 0x0000000729057c11 */ /* 0x000fe4000f8e08ff */
[----:B------:R-:W-:Y:S01]  /*4d30*/  @P2 IADD3 R39, R80, 0x200, RZ ;  /* 0x0000020050272810 */ /* 0x000fe20007ffe0ff */
[----:B------:R-:W-:Y:S01]  /*4d40*/  STS.U16 [R7+0x300], R126 ;  /* 0x0003007e07007388 */ /* 0x000fe20000000400 */
[----:B0-----:R-:W-:Y:S01]  /*4d50*/  LEA R6, R43, UR7, 0x1 ;  /* 0x000000072b067c11 */ /* 0x001fe2000f8e08ff */
[C---:B--2---:R-:W-:Y:S01]  /*4d60*/  FMUL.FTZ R42, R121.reuse, R42 ;  /* 0x0000002a792a7220 */ /* 0x044fe20000410000 */
[----:B------:R-:W-:Y:S01]  /*4d70*/  LEA R38, R38, UR7, 0x1 ;  /* 0x0000000726267c11 */ /* 0x000fe2000f8e08ff */
[----:B------:R-:W-:Y:S01]  /*4d80*/  STS.U16 [R4+0x340], R127 ;  /* 0x0003407f04007388 */ /* 0x000fe20000000400 */
[----:B------:R-:W-:Y:S01]  /*4d90*/  FMUL.FTZ R43, R121, R40 ;  /* 0x00000028792b7220 */ /* 0x000fe20000410000 */
[----:B------:R-:W-:Y:S02]  /*4da0*/  LEA R39, R39, UR7, 0x3 ;  /* 0x0000000727277c11 */ /* 0x000fe4000f8e18ff */
[----:B------:R0:W-:Y:S04]  /*4db0*/  STS.U16 [R5+0x380], R128 ;  /* 0x0003808005007388 */ /* 0x0001e80000000400 */
[----:B------:R1:W-:Y:S01]  /*4dc0*/  STS.U16 [R6+0x3c0], R129 ;  /* 0x0003c08106007388 */ /* 0x0003e20000000400 */
[----:B------:R-:W-:Y:S01]  /*4dd0*/  NOP ;  /* 0x0000000000007918 */ /* 0x000fe20000000000 */
[----:B0-----:R-:W-:-:S02]  /*4de0*/  @!P3 IMAD.WIDE R4, R123, 0x10, R36 ;  /* 0x000000107b04b825 */ /* 0x001fc400078e0224 */
        /* <DEDUP_REMOVED lines=18> */
[----:B------:R-:W-:Y:S01]  /*4f10*/  CS2R R40, SRZ ;  /* 0x0000000000287805 */ /* 0x000fe2000001ff00 */
[----:B------:R-:W-:Y:S01]  /*4f20*/  BAR.SYNC.DEFER_BLOCKING 0x0 ;  /* 0x0000000000007b1d */ /* 0x000fe20000010000 */
[C---:B-1----:R-:W-:Y:S01]  /*4f30*/  FMUL.FTZ R6, R9.reuse, R56 ;  /* 0x0000003809067220 */ /* 0x042fe20000410000 */
[----:B------:R-:W-:-:S03]  /*4f40*/  FMUL.FTZ R126, R9, R54 ;  /* 0x00000036097e7220 */ /* 0x000fc60000410000 */
[----:B------:R-:W-:Y:S01]  /*4f50*/  FMUL.RZ R128, R6, 0.15915493667125701904 ;  /* 0x3e22f98306807820 */ /* 0x000fe2000040c000 */
[C---:B------:R-:W-:Y:S01]  /*4f60*/  FMUL.FTZ R6, R131.reuse, R56 ;  /* 0x0000003883067220 */ /* 0x040fe20000410000 */
[----:B------:R-:W-:Y:S02]  /*4f70*/  FMUL.RZ R126, R126, 0.15915493667125701904 ;  /* 0x3e22f9837e7e7820 */ /* 0x000fe4000040c000 */
[----:B------:R-:W-:Y:S08]  /*4f80*/  MUFU.SIN R7, R128 ;  /* 0x0000008000077308 */ /* 0x000ff00000000400 */
[----:B------:R-:W-:Y:S01]  /*4f90*/  MUFU.COS R125, R128 ;  /* 0x00000080007d7308 */ /* 0x000fe20000000000 */
[----:B------:R1:W5:Y:S07]  /*4fa0*/  @!P3 LDG.E.64 R40, desc[UR12][R4.64+0x8] ;  /* 0x0000080c0428b981 */ /* 0x00036e000c1e1b00 */
[----:B------:R-:W2:Y:S01]  /*4fb0*/  MUFU.EX2 R6, R6 ;  /* 0x0000000600067308 */ /* 0x000ea20000000800 */
[----:B-1----:R-:W-:-:S07]  /*4fc0*/  FMUL.FTZ R4, R131, R54 ;  /* 0x0000003683047220 */ /* 0x002fce0000410000 */
[----:B0-----:R-:W-:Y:S08]  /*4fd0*/  MUFU.SIN R39, R126 ;  /* 0x0000007e00277308 */ /* 0x001ff00000000400 */
[----:B------:R0:W-:Y:S08]  /*4fe0*/  MUFU.COS R135, R126 ;  /* 0x0000007e00877308 */ /* 0x0001f00000000000 */
[----:B------:R-:W1:Y:S01]  /*4ff0*/  MUFU.EX2 R4, R4 ;  /* 0x0000000400047308 */ /* 0x000e620000000800 */
[C---:B------:R-:W-:Y:S01]  /*5000*/  FMUL.FTZ R38, R9.reuse, R50 ;  /* 0x0000003209267220 */ /* 0x040fe20000410000 */
[----:B0-----:R-:W-:Y:S01]  /*5010*/  FMUL.FTZ R126, R9, R48 ;  /* 0x00000030097e7220 */ /* 0x001fe20000410000 */
[----:B------:R-:W-:Y:S01]  /*5020*/  SHF.L.U32 R153, R153, 0x10, RZ ;  /* 0x0000001099997819 */ /* 0x000fe200000006ff */
[----:B------:R-:W-:Y:S01]  /*5030*/  FMUL.FTZ R5, R9, R52 ;  /* 0x0000003409057220 */ /* 0x000fe20000410000 */
[----:B------:R-:W-:Y:S01]  /*5040*/  FMUL.RZ R132, R38, 0.15915493667125701904 ;  /* 0x3e22f98326847820 */ /* 0x000fe2000040c000 */
[----:B------:R-:W-:Y:S01]  /*5050*/  FMUL.FTZ R38, R131, R50 ;  /* 0x0000003283267220 */ /* 0x000fe20000410000 */
[----:B------:R-:W-:Y:S01]  /*5060*/  FMUL.RZ R134, R126, 0.15915493667125701904 ;  /* 0x3e22f9837e867820 */ /* 0x000fe2000040c000 */
[C---:B--2---:R-:W-:Y:S01]  /*5070*/  FMUL.FTZ R144, R6.reuse, R125 ;  /* 0x0000007d06907220 */ /* 0x044fe20000410000 */
[----:B------:R-:W-:Y:S01]  /*5080*/  FMUL.FTZ R142, R6, R7 ;  /* 0x00000007068e7220 */ /* 0x000fe20000410000 */
[----:B------:R-:W-:Y:S01]  /*5090*/  FMUL.FTZ R6, R9, R44 ;  /* 0x0000002c09067220 */ /* 0x000fe20000410000 */
[----:B------:R-:W-:Y:S01]  /*50a0*/  SHF.L.U32 R122, R122, 0x10, RZ ;  /* 0x000000107a7a7819 */ /* 0x000fe200000006ff */
[----:B------:R-:W-:Y:S01]  /*50b0*/  FMUL.RZ R130, R5, 0.15915493667125701904 ;  /* 0x3e22f98305827820 */ /* 0x000fe2000040c000 */
[----:B------:R-:W-:Y:S01]  /*50c0*/  FMUL.FTZ R5, R131, R52 ;  /* 0x0000003483057220 */ /* 0x000fe20000410000 */
[----:B------:R-:W-:Y:S01]  /*50d0*/  MUFU.SIN R159, R134 ;  /* 0x00000086009f7308 */ /* 0x000fe20000000400 */
[C---:B-1----:R-:W-:Y:S01]  /*50e0*/  FMUL.FTZ R146, R4.reuse, R135 ;  /* 0x0000008704927220 */ /* 0x042fe20000410000 */
[----:B------:R-:W-:Y:S01]  /*50f0*/  FMUL.FTZ R148, R4, R39 ;  /* 0x0000002704947220 */ /* 0x000fe20000410000 */
[----:B------:R-:W-:-:S05]  /*5100*/  FMUL.FTZ R4, R153, R58 ;  /* 0x0000003a99047220 */ /* 0x000fca0000410000 */
[----:B------:R0:W-:Y:S01]  /*5110*/  MUFU.COS R171, R134 ;  /* 0x0000008600ab7308 */ /* 0x0001e20000000000 */
[----:B------:R-:W-:Y:S01]  /*5120*/  FMUL.FTZ R167, R151, R4 ;  /* 0x0000000497a77220 */ /* 0x000fe20000410000 */
[----:B------:R-:W-:Y:S01]  /*5130*/  FMUL.FTZ R126, R131, R48 ;  /* 0x00000030837e7220 */ /* 0x000fe20000410000 */
[----:B---3--:R-:W-:-:S05]  /*5140*/  SHF.L.U32 R147, R147, 0x10, RZ ;  /* 0x0000001093937819 */ /* 0x008fca00000006ff */
        /* <DEDUP_REMOVED lines=22> */
[----:B------:R0:W-:Y:S01]  /*52b0*/  MUFU.COS R157, R132 ;  /* 0x00000084009d7308 */ /* 0x0001e20000000000 */
[----:B------:R-:W-:Y:S01]  /*52c0*/  FMUL.FTZ R139, R148, R135 ;  /* 0x00000087948b7220 */ /* 0x000fe20000410000 */
[----:B------:R-:W-:Y:S01]  /*52d0*/  FFMA.FTZ R125, R149, R128, R125 ;  /* 0x00000080957d7223 */ /* 0x000fe2000001007d */
[----:B----4-:R-:W-:-:S05]  /*52e0*/  SHF.L.U32 R141, R141, 0x10, RZ ;  /* 0x000000108d8d7819 */ /* 0x010fca00000006ff */
[----:B------:R-:W1:Y:S01]  /*52f0*/  MUFU.COS R7, R130 ;  /* 0x0000008200077308 */ /* 0x000e620000000000 */
        /* <DEDUP_REMOVED lines=13> */
[----:B------:R3:W4:Y:S01]  /*53d0*/  MUFU.SIN R131, R130 ;  /* 0x0000008200837308 */ /* 0x0007220000000400 */
[----:B------:R-:W-:Y:S01]  /*53e0*/  SHF.L.U32 R137, R137, 0x10, RZ ;  /* 0x0000001089897819 */ /* 0x000fe200000006ff */
[----:B---3--:R-:W-:-:S04]  /*53f0*/  FMUL.FTZ R130, R143, R54 ;  /* 0x000000368f827220 */ /* 0x008fc80000410000 */
[----:B------:R-:W-:Y:S01]  /*5400*/  FFMA.FTZ R135, R139, R130, R4 ;  /* 0x000000828b877223 */ /* 0x000fe20000010004 */
[----:B------:R-:W-:Y:S01]  /*5410*/  FMUL.FTZ R4, R150, R125 ;  /* 0x0000007d96047220 */ /* 0x000fe20000410000 */
[----:B-1----:R-:W-:Y:S01]  /*5420*/  FMUL.FTZ R162, R164, R7 ;  /* 0x00000007a4a27220 */ /* 0x002fe20000410000 */
[----:B------:R-:W-:Y:S01]  /*5430*/  SHF.L.U32 R133, R133, 0x10, RZ ;  /* 0x0000001085857819 */ /* 0x000fe200000006ff */
[-C--:B------:R-:W-:Y:S01]  /*5440*/  FMUL.FTZ R7, R150, R135.reuse ;  /* 0x0000008796077220 */ /* 0x080fe20000410000 */
[----:B------:R-:W-:Y:S01]  /*5450*/  FFMA.FTZ R6, R152, R135, R4 ;  /* 0x0000008798067223 */ /* 0x000fe20000010004 */
[----:B------:R-:W-:Y:S01]  /*5460*/  SHF.L.U32 R135, R53, 0x10, RZ ;  /* 0x0000001035877819 */ /* 0x000fe200000006ff */
[----:B------:R-:W-:Y:S01]  /*5470*/  FMUL.FTZ R4, R42, R142 ;  /* 0x0000008e2a047220 */ /* 0x000fe20000410000 */
[----:B------:R-:W-:Y:S01]  /*5480*/  FMUL.FTZ R134, R137, R52 ;  /* 0x0000003489867220 */ /* 0x000fe20000410000 */
[C---:B--2---:R-:W-:Y:S01]  /*5490*/  FMUL.FTZ R166, R168.reuse, R39 ;  /* 0x00000027a8a67220 */ /* 0x044fe20000410000 */
[----:B0-----:R-:W-:Y:S01]  /*54a0*/  FMUL.FTZ R168, R168, R5 ;  /* 0x00000005a8a87220 */ /* 0x001fe20000410000 */
[----:B------:R-:W-:Y:S01]  /*54b0*/  FFMA.FTZ R125, R152, R125, -R7 ;  /* 0x0000007d987d7223 */ /* 0x000fe20000010807 */
[----:B------:R-:W-:Y:S01]  /*54c0*/  FMUL.FTZ R154, R38, R157 ;  /* 0x0000009d269a7220 */ /* 0x000fe20000410000 */
[C---:B------:R-:W-:Y:S01]  /*54d0*/  FMUL.FTZ R5, R43.reuse, R142 ;  /* 0x0000008e2b057220 */ /* 0x040fe20000410000 */
[----:B------:R-:W-:Y:S01]  /*54e0*/  FFMA.FTZ R7, R43, R144, R4 ;  /* 0x000000902b077223 */ /* 0x000fe20000010004 */
[----:B------:R-:W-:Y:S01]  /*54f0*/  FMUL.FTZ R136, R133, R52 ;  /* 0x0000003485887220 */ /* 0x000fe20000410000 */
[C---:B------:R-:W-:Y:S01]  /*5500*/  FFMA.FTZ R157, R135.reuse, R134, R6 ;  /* 0x00000086879d7223 */ /* 0x040fe20000010006 */
[C---:B------:R-:W-:Y:S01]  /*5510*/  FMUL.FTZ R158, R160.reuse, R171 ;  /* 0x000000aba09e7220 */ /* 0x040fe20000410000 */
[----:B------:R-:W-:Y:S01]  /*5520*/  FMUL.FTZ R160, R160, R159 ;  /* 0x0000009fa0a07220 */ /* 0x000fe20000410000 */
[----:B------:R-:W-:Y:S01]  /*5530*/  FFMA.FTZ R5, R42, R144, -R5 ;  /* 0x000000902a057223 */ /* 0x000fe20000010805 */
[----:B------:R-:W-:Y:S01]  /*5540*/  FMUL.FTZ R39, R148, R7 ;  /* 0x0000000794277220 */ /* 0x000fe20000410000 */
[----:B------:R-:W-:Y:S01]  /*5550*/  FFMA.FTZ R125, R135, R136, R125 ;  /* 0x00000088877d7223 */ /* 0x000fe2000001007d */
[----:B------:R-:W-:Y:S01]  /*5560*/  FMUL.FTZ R159, R156, R157 ;  /* 0x0000009d9c9f7220 */ /* 0x000fe20000410000 */
[----:B------:R-:W-:Y:S01]  /*5570*/  SHF.L.U32 R129, R129, 0x10, RZ ;  /* 0x0000001081817819 */ /* 0x000fe200000006ff */
[----:B----4-:R-:W-:Y:S01]  /*5580*/  FMUL.FTZ R164, R164, R131 ;  /* 0x00000083a4a47220 */ /* 0x010fe20000410000 */
        /* <DEDUP_REMOVED lines=21> */
[-C--:B------:R-:W-:Y:S01]  /*56e0*/  FMUL.FTZ R170, R121, R48.reuse ;  /* 0x0000003079aa7220 */ /* 0x080fe20000410000 */
        /* <DEDUP_REMOVED lines=19> */
[-C--:B------:R-:W-:Y:S01]  /*5820*/  FMUL.FTZ R176, R161, R46.reuse ;  /* 0x0000002ea1b07220 */ /* 0x080fe20000410000 */
        /* <DEDUP_REMOVED lines=22> */
[-C--:B------:R-:W-:Y:S01]  /*5990*/  FMUL.FTZ R187, R168, R7.reuse ;  /* 0x00000007a8bb7220 */ /* 0x080fe20000410000 */
        /* <DEDUP_REMOVED lines=16> */
.L_x_16172:
[----:B------:R-:W-:Y:S05]  /*5aa0*/  BSYNC B0 ;  /* 0x0000000000007941 */ /* 0x000fea0003800000 */
.L_x_16171:
        /* <DEDUP_REMOVED lines=25> */
[----:B------:R-:W1:Y:S04]  /*5c40*/  SHFL.UP PT, R7, R190, 0x2, RZ ;  /* 0x04400000be077989 */ /* 0x000e6800000e00ff */
[----:B------:R-:W3:Y:S04]  /*5c50*/  SHFL.UP PT, R4, R187, 0x2, RZ ;  /* 0x04400000bb047989 */ /* 0x000ee800000e00ff */
        /* <DEDUP_REMOVED lines=9> */
[C---:B------:R-:W-:Y:S02]  /*5cf0*/  FFMA.FTZ R5, R187.reuse, R5, R186 ;  /* 0x00000005bb057223 */ /* 0x040fe400000100ba */
[----:B------:R-:W-:Y:S01]  /*5d00*/  @P4 FADD.FTZ R188, R188, R175 ;  /* 0x000000afbcbc4221 */ /* 0x000fe20000010000 */
[----:B------:R-:W-:Y:S01]  /*5d10*/  @P4 FFMA.FTZ R187, R187, R4, -R171 ;  /* 0x00000004bbbb4223 */ /* 0x000fe200000108ab */
[C---:B------:R-:W-:Y:S01]  /*5d20*/  FMUL.FTZ R171, R166.reuse, R179 ;  /* 0x000000b3a6ab7220 */ /* 0x040fe20000410000 */
[----:B------:R-:W-:Y:S01]  /*5d30*/  FFMA.FTZ R4, R166, R189, -R7 ;  /* 0x000000bda6047223 */ /* 0x000fe20000010807 */
[----:B------:R-:W-:Y:S01]  /*5d40*/  FSEL R5, R182, R5, !P4 ;  /* 0x00000005b6057208 */ /* 0x000fe20006000000 */
[----:B------:R-:W0:Y:S01]  /*5d50*/  SHFL.UP PT, R186, R190, 0x4, RZ ;  /* 0x04800000beba7989 */ /* 0x000e2200000e00ff */
[----:B------:R-:W-:Y:S01]  /*5d60*/  FFMA.FTZ R6, -R168, R189, -R171 ;  /* 0x000000bda8067223 */ /* 0x000fe200000109ab */
[----:B------:R-:W-:Y:S01]  /*5d70*/  FADD.FTZ R7, R177, R4 ;  /* 0x00000004b1077221 */ /* 0x000fe20000010000 */
[----:B------:R-:W-:Y:S01]  /*5d80*/  ISETP.GE.AND P4, PT, R78, 0x4, PT ;  /* 0x000000044e00780c */ /* 0x000fe20003f86270 */
[----:B------:R-:W1:Y:S01]  /*5d90*/  SHFL.UP PT, R4, R187, 0x4, RZ ;  /* 0x04800000bb047989 */ /* 0x000e6200000e00ff */
[----:B------:R-:W-:Y:S01]  /*5da0*/  FADD.FTZ R171, -R173, R6 ;  /* 0x00000006adab7221 */ /* 0x000fe20000010100 */
[----:B------:R-:W-:-:S02]  /*5db0*/  FMUL.FTZ R194, R164, -R7 ;  /* 0x80000007a4c27220 */ /* 0x000fc40000410000 */
[----:B------:R-:W3:Y:S01]  /*5dc0*/  SHFL.UP PT, R182, R188, 0x4, RZ ;  /* 0x04800000bcb67989 */ /* 0x000ee200000e00ff */
[-C--:B------:R-:W-:Y:S01]  /*5dd0*/  FMUL.FTZ R175, R164, -R171.reuse ;  /* 0x800000aba4af7220 */ /* 0x080fe20000410000 */
[----:B------:R-:W-:Y:S01]  /*5de0*/  FFMA.FTZ R194, R162, R171, R194 ;  /* 0x000000aba2c27223 */ /* 0x000fe200000100c2 */
[----:B------:R-:W-:Y:S01]  /*5df0*/  FMUL.FTZ R171, R96, R2 ;  /* 0x0000000260ab7220 */ /* 0x000fe20000410000 */
[----:B------:R-:W4:Y:S01]  /*5e00*/  SHFL.UP PT, R6, R5, 0x4, RZ ;  /* 0x0480000005067989 */ /* 0x000f2200000e00ff */
[----:B------:R-:W-:Y:S01]  /*5e10*/  FFMA.FTZ R192, R162, R7, -R175 ;  /* 0x00000007a2c07223 */ /* 0x000fe200000108af */
[----:B------:R-:W-:-:S03]  /*5e20*/  FMUL.FTZ R175, R96, R3 ;  /* 0x0000000360af7220 */ /* 0x000fc60000410000 */
[----:B------:R-:W-:Y:S01]  /*5e30*/  FADD.FTZ R7, R171, R192 ;  /* 0x000000c0ab077221 */ /* 0x000fe20000010000 */
[----:B------:R-:W-:-:S03]  /*5e40*/  FADD.FTZ R181, -R175, R194 ;  /* 0x000000c2afb57221 */ /* 0x000fc60000010100 */
[C---:B------:R-:W-:Y:S01]  /*5e50*/  FMUL.FTZ R192, R160.reuse, -R7 ;  /* 0x80000007a0c07220 */ /* 0x040fe20000410000 */
[----:B------:R-:W-:-:S03]  /*5e60*/  FMUL.FTZ R183, R160, -R181 ;  /* 0x800000b5a0b77220 */ /* 0x000fc60000410000 */
[C---:B------:R-:W-:Y:S01]  /*5e70*/  FFMA.FTZ R194, R158.reuse, R181, R192 ;  /* 0x000000b59ec27223 */ /* 0x040fe200000100c0 */
[C---:B0-----:R-:W-:Y:S01]  /*5e80*/  FMUL.FTZ R192, R5.reuse, R186 ;  /* 0x000000ba05c07220 */ /* 0x041fe20000410000 */
[----:B------:R-:W-:Y:S01]  /*5e90*/  FFMA.FTZ R193, R158, R7, -R183 ;  /* 0x000000079ec17223 */ /* 0x000fe200000108b7 */
[C---:B-1----:R-:W-:Y:S01]  /*5ea0*/  FMUL.FTZ R181, R5.reuse, R4 ;  /* 0x0000000405b57220 */ /* 0x042fe20000410000 */
[-C--:B---3--:R-:W-:Y:S01]  /*5eb0*/  FMUL.FTZ R191, R5, R182.reuse ;  /* 0x000000b605bf7220 */ /* 0x088fe20000410000 */
        /* <DEDUP_REMOVED lines=23> */
[----:B------:R-:W-:Y:S02]  /*6030*/  FADD.FTZ R195, -R186, R193 ;  /* 0x000000c1bac37221 */ /* 0x000fe40000010100 */
[----:B------:R-:W-:Y:S02]  /*6040*/  FADD.FTZ R193, R183, R192 ;  /* 0x000000c0b7c17221 */ /* 0x000fe40000010000 */
[----:B------:R-:W-:-:S02]  /*6050*/  FMUL.FTZ R197, R150, -R195 ;  /* 0x800000c396c57220 */ /* 0x000fc40000410000 */
[-C--:B------:R-:W-:Y:S02]  /*6060*/  FMUL.FTZ R192, R150, -R193.reuse ;  /* 0x800000c196c07220 */ /* 0x080fe40000410000 */
[----:B------:R-:W-:Y:S01]  /*6070*/  FFMA.FTZ R197, R152, R193, -R197 ;  /* 0x000000c198c57223 */ /* 0x000fe200000108c5 */
[----:B0-----:R-:W-:Y:S01]  /*6080*/  FMUL.FTZ R196, R6, R7 ;  /* 0x0000000706c47220 */ /* 0x001fe20000410000 */
[----:B------:R-:W-:Y:S01]  /*6090*/  FFMA.FTZ R200, R152, R195, R192 ;  /* 0x000000c398c87223 */ /* 0x000fe200000100c0 */
        /* <DEDUP_REMOVED lines=59> */
[-C--:B------:R-:W-:Y:S01]  /*6450*/  FMUL.FTZ R200, R150, -R199.reuse ;  /* 0x800000c796c87220 */ /* 0x080fe20000410000 */
[----:B------:R-:W2:Y:S01]  /*6460*/  SHFL.UP PT, R190, R190, 0x1, RZ ;  /* 0x04200000bebe7989 */ /* 0x000ea200000e00ff */
[----:B------:R-:W-:Y:S01]  /*6470*/  CS2R R6, SRZ ;  /* 0x0000000000067805 */ /* 0x000fe2000001ff00 */
[-C--:B------:R-:W-:Y:S01]  /*6480*/  FMUL.FTZ R194, R103, R2.reuse ;  /* 0x0000000267c27220 */ /* 0x080fe20000410000 */
[C---:B------:R-:W-:Y:S01]  /*6490*/  FFMA.FTZ R195, R152.reuse, R199, -R195 ;  /* 0x000000c798c37223 */ /* 0x040fe200000108c3 */
[----:B------:R-:W3:Y:S01]  /*64a0*/  SHFL.UP PT, R40, R188, 0x1, RZ ;  /* 0x04200000bc287989 */ /* 0x000ee200000e00ff */
[----:B------:R-:W-:Y:S01]  /*64b0*/  FFMA.FTZ R201, R152, R201, R200 ;  /* 0x000000c998c97223 */ /* 0x000fe200000100c8 */
        /* <DEDUP_REMOVED lines=9> */
[----:B------:R-:W-:Y:S01]  /*6550*/  FMUL.FTZ R2, R0, R2 ;  /* 0x0000000200027220 */ /* 0x000fe20000410000 */
[----:B----4-:R-:W-:Y:S01]  /*6560*/  FMUL.FTZ R197, R148, -R195 ;  /* 0x800000c394c57220 */ /* 0x010fe20000410000 */
[CC--:B0-----:R-:W-:Y:S01]  /*6570*/  FMUL.FTZ R188, R198.reuse, R196.reuse ;  /* 0x000000c4c6bc7220 */ /* 0x0c1fe20000410000 */
[----:B------:R-:W-:Y:S01]  /*6580*/  FMUL.FTZ R195, R198, R41 ;  /* 0x00000029c6c37220 */ /* 0x000fe20000410000 */
[----:B------:R-:W-:Y:S01]  /*6590*/  FMUL.FTZ R198, R142, -R199 ;  /* 0x800000c78ec67220 */ /* 0x000fe20000410000 */
[----:B------:R-:W-:Y:S01]  /*65a0*/  FFMA.FTZ R201, R146, R201, R197 ;  /* 0x000000c992c97223 */ /* 0x000fe200000100c5 */
[C---:B-1----:R-:W-:Y:S01]  /*65b0*/  FFMA.FTZ R197, R187.reuse, R41, R188 ;  /* 0x00000029bbc57223 */ /* 0x042fe200000100bc */
[----:B------:R-:W-:-:S02]  /*65c0*/  FFMA.FTZ R187, R187, R196, -R195 ;  /* 0x000000c4bbbb7223 */ /* 0x000fc400000108c3 */
[-C--:B------:R-:W-:Y:S01]  /*65d0*/  FMUL.FTZ R203, R142, -R201.reuse ;  /* 0x800000c98ecb7220 */ /* 0x080fe20000410000 */
[----:B--2---:R-:W-:Y:S01]  /*65e0*/  @P2 FADD.FTZ R41, R190, R197 ;  /* 0x000000c5be292221 */ /* 0x004fe20000010000 */
[----:B------:R-:W-:Y:S01]  /*65f0*/  FFMA.FTZ R195, R144, R201, R198 ;  /* 0x000000c990c37223 */ /* 0x000fe200000100c6 */
[----:B------:R-:W-:Y:S01]  /*6600*/  FADD.FTZ R190, R2, R207 ;  /* 0x000000cf02be7221 */ /* 0x000fe20000010000 */
[----:B---3--:R-:W-:Y:S01]  /*6610*/  @P2 FADD.FTZ R196, R40, R187 ;  /* 0x000000bb28c42221 */ /* 0x008fe20000010000 */
[C---:B------:R-:W-:Y:S01]  /*6620*/  FMUL.FTZ R197, R43.reuse, R41 ;  /* 0x000000292bc57220 */ /* 0x040fe20000410000 */
[----:B------:R-:W-:Y:S01]  /*6630*/  FMUL.FTZ R187, R0, R3 ;  /* 0x0000000300bb7220 */ /* 0x000fe20000410000 */
[----:B------:R-:W-:Y:S01]  /*6640*/  FFMA.FTZ R188, R144, R199, -R203 ;  /* 0x000000c790bc7223 */ /* 0x000fe200000108cb */
[-C--:B------:R-:W-:Y:S01]  /*6650*/  FMUL.FTZ R198, R43, R196.reuse ;  /* 0x000000c42bc67220 */ /* 0x080fe20000410000 */
[C---:B------:R-:W-:Y:S01]  /*6660*/  FFMA.FTZ R40, R42.reuse, R196, -R197 ;  /* 0x000000c42a287223 */ /* 0x040fe200000108c5 */
[----:B------:R-:W-:Y:S01]  /*6670*/  FADD.FTZ R196, -R187, R202 ;  /* 0x000000cabbc47221 */ /* 0x000fe20000010100 */
[----:B------:R0:W1:Y:S01]  /*6680*/  SHFL.DOWN PT, R200, R195, 0x1, 0x1f ;  /* 0x08201f00c3c87f89 */ /* 0x00006200000e0000 */
[----:B------:R-:W-:-:S03]  /*6690*/  FFMA.FTZ R198, R42, R41, R198 ;  /* 0x000000292ac67223 */ /* 0x000fc600000100c6 */
        /* <DEDUP_REMOVED lines=15> */
.L_x_16174:
[----:B------:R-:W-:Y:S05]  /*6790*/  BSYNC B0 ;  /* 0x0000000000007941 */ /* 0x000fea0003800000 */
.L_x_16173:
[----:B------:R-:W-:Y:S01]  /*67a0*/  ISETP.GT.U32.AND P1, PT, R185, 0x1d, PT ;  /* 0x0000001db900780c */ /* 0x000fe20003f24070 */
[----:B------:R-:W-:Y:S01]  /*67b0*/  FADD.FTZ R3, R169, R198 ;  /* 0x000000c6a9037221 */ /* 0x000fe20000010000 */
[----:B------:R-:W-:Y:S01]  /*67c0*/  FADD.FTZ R197, R167, R40 ;  /* 0x00000028a7c57221 */ /* 0x000fe20000010000 */
[----:B------:R0:W0:Y:S01]  /*67d0*/  SHFL.DOWN PT, R198, R188, 0x2, 0x1f ;  /* 0x08401f00bcc67f89 */ /* 0x00002200000e0000 */
[----:B------:R-:W-:Y:S01]  /*67e0*/  BSSY B0, `(.L_x_16175) ;  /* 0x0000014000007945 */ /* 0x000fe20003800000 */
[C---:B------:R-:W-:Y:S01]  /*67f0*/  FMUL.FTZ R41, R142.reuse, R3 ;  /* 0x000000038e297220 */ /* 0x040fe20000410000 */
[-C--:B--2---:R-:W-:Y:S01]  /*6800*/  FMUL.FTZ R42, R142, R197.reuse ;  /* 0x000000c58e2a7220 */ /* 0x084fe20000410000 */
[----:B-1----:R1:W2:Y:S02]  /*6810*/  SHFL.DOWN PT, R200, R195, 0x2, 0x1f ;  /* 0x08401f00c3c87f89 */ /* 0x0022a400000e0000 */
[C---:B------:R-:W-:Y:S01]  /*6820*/  FFMA.FTZ R40, R144.reuse, R197, -R41 ;  /* 0x000000c590287223 */ /* 0x040fe20000010829 */
[----:B------:R-:W-:Y:S01]  /*6830*/  FFMA.FTZ R41, R144, R3, R42 ;  /* 0x0000000390297223 */ /* 0x000fe2000001002a */
[----:B---3--:R1:W3:Y:S04]  /*6840*/  SHFL.DOWN PT, R202, R190, 0x2, 0x1f ;  /* 0x08401f00beca7f89 */ /* 0x0082e800000e0000 */
[----:B------:R1:W0:Y:S01]  /*6850*/  SHFL.DOWN PT, R42, R196, 0x2, 0x1f ;  /* 0x08401f00c42a7f89 */ /* 0x00022200000e0000 */
[----:B------:R-:W-:Y:S05]  /*6860*/  @P1 BRA `(.L_x_16176) ;  /* 0x00000000002c1947 */ /* 0x000fea0003800000 */
[C---:B--2---:R-:W-:Y:S01]  /*6870*/  FMUL.FTZ R43, R195.reuse, R200 ;  /* 0x000000c8c32b7220 */ /* 0x044fe20000410000 */
[C---:B0-----:R-:W-:Y:S01]  /*6880*/  FMUL.FTZ R167, R195.reuse, R42 ;  /* 0x0000002ac3a77220 */ /* 0x041fe20000410000 */
[C---:B---3--:R-:W-:Y:S01]  /*6890*/  FMUL.FTZ R169, R195.reuse, R202 ;  /* 0x000000cac3a97220 */ /* 0x048fe20000410000 */
        /* <DEDUP_REMOVED lines=8> */
.L_x_16176:
[----:B------:R-:W-:Y:S05]  /*6920*/  BSYNC B0 ;  /* 0x0000000000007941 */ /* 0x000fea0003800000 */
.L_x_16175:
[----:B0-----:R-:W-:Y:S01]  /*6930*/  FFMA.FTZ R198, R149, R128, R40 ;  /* 0x0000008095c67223 */ /* 0x001fe20000010028 */
[----:B------:R-:W-:Y:S01]  /*6940*/  ISETP.GT.U32.AND P1, PT, R185, 0x1b, PT ;  /* 0x0000001bb900780c */ /* 0x000fe20003f24070 */
[----:B------:R-:W-:Y:S01]  /*6950*/  FMUL.FTZ R40, R151, R58 ;  /* 0x0000003a97287220 */ /* 0x000fe20000410000 */
[----:B--2---:R-:W-:Y:S01]  /*6960*/  FFMA.FTZ R200, R149, R126, R41 ;  /* 0x0000007e95c87223 */ /* 0x004fe20000010029 */
        /* <DEDUP_REMOVED lines=13> */
[----:B------:R0:W2:Y:S01]  /*6a40*/  SHFL.DOWN PT, R128, R188, 0x4, 0x1f ;  /* 0x08801f00bc807f89 */ /* 0x0000a200000e0000 */
[----:B------:R-:W-:Y:S03]  /*6a50*/  BSSY B0, `(.L_x_16177) ;  /* 0x0000010000007945 */ /* 0x000fe60003800000 */
[----:B------:R0:W0:Y:S04]  /*6a60*/  SHFL.DOWN PT, R198, R195, 0x4, 0x1f ;  /* 0x08801f00c3c67f89 */ /* 0x00002800000e0000 */
[----:B------:R0:W0:Y:S04]  /*6a70*/  SHFL.DOWN PT, R200, R190, 0x4, 0x1f ;  /* 0x08801f00bec87f89 */ /* 0x00002800000e0000 */
[----:B---3--:R3:W0:Y:S01]  /*6a80*/  SHFL.DOWN PT, R202, R196, 0x4, 0x1f ;  /* 0x08801f00c4ca7f89 */ /* 0x00862200000e0000 */
[----:B------:R-:W-:Y:S05]  /*6a90*/  @P1 BRA `(.L_x_16178) ;  /* 0x00000000002c1947 */ /* 0x000fea0003800000 */
[C---:B0-----:R-:W-:Y:S01]  /*6aa0*/  FMUL.FTZ R167, R195.reuse, R198 ;  /* 0x000000c6c3a77220 */ /* 0x041fe20000410000 */
[C---:B------:R-:W-:Y:S01]  /*6ab0*/  FMUL.FTZ R169, R195.reuse, R202 ;  /* 0x000000cac3a97220 */ /* 0x040fe20000410000 */
[C---:B------:R-:W-:Y:S01]  /*6ac0*/  FMUL.FTZ R197, R195.reuse, R200 ;  /* 0x000000c8c3c57220 */ /* 0x040fe20000410000 */
[-C--:B-12---:R-:W-:Y:S01]  /*6ad0*/  FMUL.FTZ R195, R195, R128.reuse ;  /* 0x00000080c3c37220 */ /* 0x086fe20000410000 */
[C---:B------:R-:W-:Y:S01]  /*6ae0*/  FFMA.FTZ R167, R188.reuse, R128, -R167 ;  /* 0x00000080bca77223 */ /* 0x040fe200000108a7 */
[C---:B------:R-:W-:Y:S01]  /*6af0*/  FFMA.FTZ R169, R188.reuse, R200, -R169 ;  /* 0x000000c8bca97223 */ /* 0x040fe200000108a9 */
[C---:B------:R-:W-:Y:S01]  /*6b00*/  FFMA.FTZ R197, R188.reuse, R202, R197 ;  /* 0x000000cabcc57223 */ /* 0x040fe200000100c5 */
[----:B------:R-:W-:Y:S02]  /*6b10*/  FFMA.FTZ R195, R188, R198, R195 ;  /* 0x000000c6bcc37223 */ /* 0x000fe400000100c3 */
[----:B------:R-:W-:Y:S01]  /*6b20*/  FADD.FTZ R190, R190, R169 ;  /* 0x000000a9bebe7221 */ /* 0x000fe20000010000 */
[----:B---3--:R-:W-:Y:S01]  /*6b30*/  FADD.FTZ R196, R196, R197 ;  /* 0x000000c5c4c47221 */ /* 0x008fe20000010000 */
[----:B------:R-:W-:-:S07]  /*6b40*/  MOV R188, R167 ;  /* 0x000000a700bc7202 */ /* 0x000fce0000000f00 */
.L_x_16178:
[----:B------:R-:W-:Y:S05]  /*6b50*/  BSYNC B0 ;  /* 0x0000000000007941 */ /* 0x000fea0003800000 */
.L_x_16177:
[C---:B0-----:R-:W-:Y:S01]  /*6b60*/  FFMA.FTZ R198, R139.reuse, R130, R126 ;  /* 0x000000828bc67223 */ /* 0x041fe2000001007e */
[----:B--2---:R-:W-:Y:S01]  /*6b70*/  FFMA.FTZ R128, R139, R132, R3 ;  /* 0x000000848b807223 */ /* 0x004fe20000010003 */
[----:B------:R-:W-:Y:S01]  /*6b80*/  ISETP.GT.U32.AND P1, PT, R185, 0x17, PT ;  /* 0x00000017b900780c */ /* 0x000fe20003f24070 */
[----:B------:R-:W-:Y:S01]  /*6b90*/  FMUL.FTZ R126, R139, R54 ;  /* 0x000000368b7e7220 */ /* 0x000fe20000410000 */
[C---:B------:R-:W-:Y:S01]  /*6ba0*/  FMUL.FTZ R3, R150.reuse, R198 ;  /* 0x000000c696037220 */ /* 0x040fe20000410000 */
[-C--:B------:R-:W-:Y:S01]  /*6bb0*/  FMUL.FTZ R167, R150, R128.reuse ;  /* 0x0000008096a77220 */ /* 0x080fe20000410000 */
[C---:B------:R-:W-:Y:S01]  /*6bc0*/  FFMA.FTZ R199, R102.reuse, R128, R199 ;  /* 0x0000008066c77223 */ /* 0x040fe200000100c7 */
[----:B------:R-:W-:Y:S01]  /*6bd0*/  FFMA.FTZ R201, R102, -R198, R201 ;  /* 0x800000c666c97223 */ /* 0x000fe200000100c9 */
[C---:B------:R-:W-:Y:S01]  /*6be0*/  FFMA.FTZ R130, R152.reuse, R128, -R3 ;  /* 0x0000008098827223 */ /* 0x040fe20000010803 */
[----:B------:R-:W-:Y:S01]  /*6bf0*/  FFMA.FTZ R167, R152, R198, R167 ;  /* 0x000000c698a77223 */ /* 0x000fe200000100a7 */
[-C--:B------:R-:W-:Y:S01]  /*6c00*/  FFMA.FTZ R128, R141, -R126.reuse, R128 ;  /* 0x8000007e8d807223 */ /* 0x080fe20000010080 */
[----:B------:R-:W-:Y:S01]  /*6c10*/  FFMA.FTZ R126, R143, -R126, R198 ;  /* 0x8000007e8f7e7223 */ /* 0x000fe200000100c6 */
[C---:B------:R-:W-:Y:S01]  /*6c20*/  FFMA.FTZ R132, R135.reuse, R136, R130 ;  /* 0x0000008887847223 */ /* 0x040fe20000010082 */
[----:B------:R-:W-:Y:S01]  /*6c30*/  FFMA.FTZ R136, R135, R134, R167 ;  /* 0x0000008687887223 */ /* 0x000fe200000100a7 */
[----:B------:R0:W2:Y:S01]  /*6c40*/  SHFL.DOWN PT, R130, R188, 0x8, 0x1f ;  /* 0x09001f00bc827f89 */ /* 0x0000a200000e0000 */
[----:B------:R-:W-:Y:S03]  /*6c50*/  BSSY B0, `(.L_x_16179) ;  /* 0x0000010000007945 */ /* 0x000fe60003800000 */
[----:B------:R0:W0:Y:S04]  /*6c60*/  SHFL.DOWN PT, R134, R195, 0x8, 0x1f ;  /* 0x09001f00c3867f89 */ /* 0x00002800000e0000 */
[----:B------:R0:W0:Y:S04]  /*6c70*/  SHFL.DOWN PT, R198, R190, 0x8, 0x1f ;  /* 0x09001f00bec67f89 */ /* 0x00002800000e0000 */
[----:B------:R0:W0:Y:S01]  /*6c80*/  SHFL.DOWN PT, R200, R196, 0x8, 0x1f ;  /* 0x09001f00c4c87f89 */ /* 0x00002200000e0000 */
        /* <DEDUP_REMOVED lines=12> */
.L_x_16180:
[----:B------:R-:W-:Y:S05]  /*6d50*/  BSYNC B0 ;  /* 0x0000000000007941 */ /* 0x000fea0003800000 */
.L_x_16179:
[C---:B------:R-:W-:Y:S01]  /*6d60*/  FMUL.FTZ R167, R156.reuse, R132 ;  /* 0x000000849ca77220 */ /* 0x040fe20000410000 */
[----:B------:R-:W-:Y:S01]  /*6d70*/  FMUL.FTZ R3, R156, R136 ;  /* 0x000000889c037220 */ /* 0x000fe20000410000 */
[----:B--2---:R-:W-:Y:S01]  /*6d80*/  FMUL.FTZ R130, R135, R52 ;  /* 0x0000003487827220 */ /* 0x004fe20000410000 */
[----:B------:R-:W-:Y:S01]  /*6d90*/  ISETP.GT.U32.AND P1, PT, R185, 0xf, PT ;  /* 0x0000000fb900780c */ /* 0x000fe20003f24070 */
[----:B0-----:R-:W-:Y:S01]  /*6da0*/  FFMA.FTZ R134, R154, R136, R167 ;  /* 0x000000889a867223 */ /* 0x001fe200000100a7 */
[-C--:B------:R-:W-:Y:S01]  /*6db0*/  FFMA.FTZ R199, R100, R132.reuse, R199 ;  /* 0x0000008464c77223 */ /* 0x080fe200000100c7 */
[----:B------:R-:W-:Y:S01]  /*6dc0*/  FFMA.FTZ R3, R154, R132, -R3 ;  /* 0x000000849a037223 */ /* 0x000fe20000010803 */
[----:B------:R-:W-:Y:S01]  /*6dd0*/  FFMA.FTZ R132, R133, -R130, R132 ;  /* 0x8000008285847223 */ /* 0x000fe20000010084 */
[----:B------:R-:W-:Y:S01]  /*6de0*/  FFMA.FTZ R201, R100, -R136, R201 ;  /* 0x8000008864c97223 */ /* 0x000fe200000100c9 */
[----:B------:R-:W-:Y:S01]  /*6df0*/  FFMA.FTZ R130, R137, -R130, R136 ;  /* 0x8000008289827223 */ /* 0x000fe20000010088 */
[C---:B------:R-:W-:Y:S01]  /*6e00*/  FFMA.FTZ R136, R131.reuse, R140, R134 ;  /* 0x0000008c83887223 */ /* 0x040fe20000010086 */
[----:B------:R-:W-:Y:S01]  /*6e10*/  FFMA.FTZ R140, R131, R138, R3 ;  /* 0x0000008a838c7223 */ /* 0x000fe20000010003 */
[----:B------:R0:W2:Y:S01]  /*6e20*/  SHFL.DOWN PT, R198, R195, 0x10, 0x1f ;  /* 0x0a001f00c3c67f89 */ /* 0x0000a200000e0000 */
[----:B------:R-:W-:Y:S01]  /*6e30*/  BSSY B0, `(.L_x_16181) ;  /* 0x0000014000007945 */ /* 0x000fe20003800000 */
[C---:B------:R-:W-:Y:S01]  /*6e40*/  FMUL.FTZ R3, R160.reuse, R136 ;  /* 0x00000088a0037220 */ /* 0x040fe20000410000 */
[-C--:B------:R-:W-:Y:S01]  /*6e50*/  FMUL.FTZ R167, R160, R140.reuse ;  /* 0x0000008ca0a77220 */ /* 0x080fe20000410000 */
[----:B------:R0:W0:Y:S02]  /*6e60*/  SHFL.DOWN PT, R138, R188, 0x10, 0x1f ;  /* 0x0a001f00bc8a7f89 */ /* 0x00002400000e0000 */
[C---:B------:R-:W-:Y:S01]  /*6e70*/  FFMA.FTZ R134, R158.reuse, R140, -R3 ;  /* 0x0000008c9e867223 */ /* 0x040fe20000010803 */
[----:B------:R-:W-:Y:S01]  /*6e80*/  FFMA.FTZ R167, R158, R136, R167 ;  /* 0x000000889ea77223 */ /* 0x000fe200000100a7 */
[----:B------:R0:W0:Y:S04]  /*6e90*/  SHFL.DOWN PT, R200, R190, 0x10, 0x1f ;  /* 0x0a001f00bec87f89 */ /* 0x00002800000e0000 */
[----:B------:R0:W0:Y:S01]  /*6ea0*/  SHFL.DOWN PT, R202, R196, 0x10, 0x1f ;  /* 0x0a001f00c4ca7f89 */ /* 0x00002200000e0000 */
[----:B------:R-:W-:Y:S05]  /*6eb0*/  @P1 BRA `(.L_x_16182) ;  /* 0x00000000002c1947 */ /* 0x000fea0003800000 */
[C---:B--2---:R-:W-:Y:S01]  /*6ec0*/  FMUL.FTZ R3, R195.reuse, R198 ;  /* 0x000000c6c3037220 */ /* 0x044fe20000410000 */
[C---:B0-----:R-:W-:Y:S01]  /*6ed0*/  FMUL.FTZ R169, R195.reuse, R202 ;  /* 0x000000cac3a97220 */ /* 0x041fe20000410000 */
[C---:B------:R-:W-:Y:S01]  /*6ee0*/  FMUL.FTZ R197, R195.reuse, R200 ;  /* 0x000000c8c3c57220 */ /* 0x040fe20000410000 */
[-C--:B-1----:R-:W-:Y:S01]  /*6ef0*/  FMUL.FTZ R195, R195, R138.reuse ;  /* 0x0000008ac3c37220 */ /* 0x082fe20000410000 */
[C---:B------:R-:W-:Y:S01]  /*6f00*/  FFMA.FTZ R3, R188.reuse, R138, -R3 ;  /* 0x0000008abc037223 */ /* 0x040fe20000010803 */
[C---:B------:R-:W-:Y:S01]  /*6f10*/  FFMA.FTZ R169, R188.reuse, R200, -R169 ;  /* 0x000000c8bca97223 */ /* 0x040fe200000108a9 */
[C---:B------:R-:W-:Y:S01]  /*6f20*/  FFMA.FTZ R197, R188.reuse, R202, R197 ;  /* 0x000000cabcc57223 */ /* 0x040fe200000100c5 */
[----:B------:R-:W-:Y:S02]  /*6f30*/  FFMA.FTZ R195, R188, R198, R195 ;  /* 0x000000c6bcc37223 */ /* 0x000fe400000100c3 */
[----:B------:R-:W-:Y:S01]  /*6f40*/  FADD.FTZ R190, R190, R169 ;  /* 0x000000a9bebe7221 */ /* 0x000fe20000010000 */
[----:B---3--:R-:W-:Y:S01]  /*6f50*/  FADD.FTZ R196, R196, R197 ;  /* 0x000000c5c4c47221 */ /* 0x008fe20000010000 */
[----:B------:R-:W-:-:S07]  /*6f60*/  MOV R188, R3 ;  /* 0x0000000300bc7202 */ /* 0x000fce0000000f00 */
.L_x_16182:
[----:B------:R-:W-:Y:S05]  /*6f70*/  BSYNC B0 ;  /* 0x0000000000007941 */ /* 0x000fea0003800000 */
.L_x_16181:
[----:B------:R-:W-:Y:S01]  /*6f80*/  FFMA.FTZ R199, R98, R140, R199 ;  /* 0x0000008c62c77223 */ /* 0x000fe200000100c7 */
[----:B------:R-:W-:Y:S01]  /*6f90*/  FFMA.FTZ R172, R125, R172, R134 ;  /* 0x000000ac7dac7223 */ /* 0x000fe20000010086 */
[----:B0-----:R-:W-:Y:S01]  /*6fa0*/  FMUL.FTZ R138, R131, R50 ;  /* 0x00000032838a7220 */ /* 0x001fe20000410000 */
[C---:B--2---:R-:W-:Y:S01]  /*6fb0*/  FFMA.FTZ R198, R125.reuse, R170, R167 ;  /* 0x000000aa7dc67223 */ /* 0x044fe200000100a7 */
[----:B------:R-:W-:Y:S01]  /*6fc0*/  SHFL.DOWN PT, R203, R195, 0x1, 0x1f ;  /* 0x08201f00c3cb7f89 */ /* 0x000fe200000e0000 */
[----:B------:R-:W-:Y:S01]  /*6fd0*/  FFMA.FTZ R169, R96, R172, R199 ;  /* 0x000000ac60a97223 */ /* 0x000fe200000100c7 */
[----:B------:R-:W-:Y:S01]  /*6fe0*/  FMUL.FTZ R134, R125, R48 ;  /* 0x000000307d867220 */ /* 0x000fe20000410000 */
[----:B------:R-:W-:Y:S01]  /*6ff0*/  FFMA.FTZ R201, R98, -R136, R201 ;  /* 0x8000008862c97223 */ /* 0x000fe200000100c9 */
[----:B------:R-:W0:Y:S01]  /*7000*/  SHFL.IDX PT, R199, R6, RZ, 0x1f ;  /* 0x00001fff06c77589 */ /* 0x000e2200000e0000 */
[C---:B------:R-:W-:Y:S01]  /*7010*/  FMUL.FTZ R167, R164.reuse, R172 ;  /* 0x000000aca4a77220 */ /* 0x040fe20000410000 */
[----:B------:R-:W-:Y:S01]  /*7020*/  FFMA.FTZ R140, R129, -R138, R140 ;  /* 0x8000008a818c7223 */ /* 0x000fe2000001008c */
[----:B------:R-:W-:Y:S01]  /*7030*/  FMUL.FTZ R3, R164, R198 ;  /* 0x000000c6a4037220 */ /* 0x000fe20000410000 */
[----:B------:R-:W2:Y:S01]  /*7040*/  SHFL.IDX PT, R200, R7, RZ, 0x1f ;  /* 0x00001fff07c87589 */ /* 0x000ea200000e0000 */
[----:B------:R-:W-:Y:S01]  /*7050*/  FFMA.FTZ R138, R127, -R138, R136 ;  /* 0x8000008a7f8a7223 */ /* 0x000fe20000010088 */
[----:B------:R-:W-:Y:S01]  /*7060*/  FFMA.FTZ R136, R123, -R134, R172 ;  /* 0x800000867b887223 */ /* 0x000fe200000100ac */
[-C--:B------:R-:W-:Y:S01]  /*7070*/  FFMA.FTZ R201, R96, -R198.reuse, R201 ;  /* 0x800000c660c97223 */ /* 0x080fe200000100c9 */
[----:B------:R-:W5:Y:S01]  /*7080*/  SHFL.DOWN PT, R202, R188, 0x1, 0x1f ;  /* 0x08201f00bcca7f89 */ /* 0x000f6200000e0000 */
[C---:B------:R-:W-:Y:S01]  /*7090*/  FFMA.FTZ R167, R162.reuse, R198, R167 ;  /* 0x000000c6a2a77223 */ /* 0x040fe200000100a7 */
[----:B------:R-:W-:Y:S01]  /*70a0*/  FFMA.FTZ R134, R121, -R134, R198 ;  /* 0x8000008679867223 */ /* 0x000fe200000100c6 */
[----:B------:R-:W-:Y:S01]  /*70b0*/  FFMA.FTZ R170, R162, R172, -R3 ;  /* 0x000000aca2aa7223 */ /* 0x000fe20000010803 */
[----:B------:R-:W3:Y:S01]  /*70c0*/  SHFL.IDX PT, R198, R195, RZ, 0x1f ;  /* 0x00001fffc3c67589 */ /* 0x000ee200000e0000 */
[C---:B------:R-:W-:Y:S01]  /*70d0*/  FFMA.FTZ R174, R159.reuse, R174, R167 ;  /* 0x000000ae9fae7223 */ /* 0x040fe200000100a7 */
[C---:B------:R-:W-:Y:S01]  /*70e0*/  FMUL.FTZ R172, R159.reuse, R46 ;  /* 0x0000002e9fac7220 */ /* 0x040fe20000410000 */
[----:B------:R-:W-:Y:S01]  /*70f0*/  FFMA.FTZ R176, R159, R176, R170 ;  /* 0x000000b09fb07223 */ /* 0x000fe200000100aa */
[----:B------:R-:W3:Y:S01]  /*7100*/  SHFL.DOWN PT, R205, R196, 0x1, 0x1f ;  /* 0x08201f00c4cd7f89 */ /* 0x000ee200000e0000 */
[-C--:B------:R-:W-:Y:S01]  /*7110*/  FMUL.FTZ R3, R168, R174.reuse ;  /* 0x000000aea8037220 */ /* 0x080fe20000410000 */
[----:B------:R-:W-:Y:S01]  /*7120*/  FFMA.FTZ R201, R94, -R174, R201 ;  /* 0x800000ae5ec97223 */ /* 0x000fe200000100c9 */
[-C--:B------:R-:W-:Y:S01]  /*7130*/  FMUL.FTZ R167, R168, R176.reuse ;  /* 0x000000b0a8a77220 */ /* 0x080fe20000410000 */
[----:B----4-:R-:W4:Y:S01]  /*7140*/  SHFL.DOWN PT, R204, R190, 0x1, 0x1f ;  /* 0x08201f00becc7f89 */ /* 0x010f2200000e0000 */
[-C--:B------:R-:W-:Y:S01]  /*7150*/  FFMA.FTZ R170, R166, R176.reuse, -R3 ;  /* 0x000000b0a6aa7223 */ /* 0x080fe20000010803 */
[----:B------:R-:W-:Y:S01]  /*7160*/  FFMA.FTZ R206, R94, R176, R169 ;  /* 0x000000b05ece7223 */ /* 0x000fe200000100a9 */
[----:B------:R-:W-:Y:S01]  /*7170*/  FFMA.FTZ R3, R166, R174, R167 ;  /* 0x000000aea6037223 */ /* 0x000fe200000100a7 */
[----:B------:R5:W4:Y:S01]  /*7180*/  SHFL.IDX PT, R197, R188, RZ, 0x1f ;  /* 0x00001fffbcc57589 */ /* 0x000b2200000e0000 */
[----:B------:R-:W-:Y:S01]  /*7190*/  FFMA.FTZ R170, R157, R178, R170 ;  /* 0x000000b29daa7223 */ /* 0x000fe200000100aa */
[----:B------:R-:W-:Y:S01]  /*71a0*/  FFMA.FTZ R169, R161, -R172, R176 ;  /* 0x800000aca1a97223 */ /* 0x000fe200000100b0 */
[----:B------:R-:W-:Y:S01]  /*71b0*/  FFMA.FTZ R180, R157, R180, R3 ;  /* 0x000000b49db47223 */ /* 0x000fe20000010003 */
[----:B-1----:R-:W1:Y:S01]  /*71c0*/  SHFL.IDX PT, R190, R190, RZ, 0x1f ;  /* 0x00001fffbebe7589 */ /* 0x002e6200000e0000 */
[CC--:B0-----:R-:W-:Y:S01]  /*71d0*/  @P3 FMUL.FTZ R3, R203.reuse, R199.reuse ;  /* 0x000000c7cb033220 */ /* 0x0c1fe20000410000 */
[----:B--2---:R-:W-:Y:S01]  /*71e0*/  @P3 FMUL.FTZ R178, R203, R200 ;  /* 0x000000c8cbb23220 */ /* 0x004fe20000410000 */
[----:B------:R-:W-:Y:S01]  /*71f0*/  FFMA.FTZ R167, R155, -R172, R174 ;  /* 0x800000ac9ba77223 */ /* 0x000fe200000100ae */
[----:B------:R-:W-:Y:S01]  /*7200*/  FMUL.FTZ R172, R157, R44 ;  /* 0x0000002c9dac7220 */ /* 0x000fe20000410000 */
[C---:B-----5:R-:W-:Y:S01]  /*7210*/  @P3 FFMA.FTZ R188, R202.reuse, R200, R3 ;  /* 0x000000c8cabc3223 */ /* 0x060fe20000010003 */
[----:B------:R-:W-:Y:S01]  /*7220*/  @P3 FFMA.FTZ R3, R202, R199, -R178 ;  /* 0x000000c7ca033223 */ /* 0x000fe200000108b2 */
[----:B---3--:R-:W0:Y:S01]  /*7230*/  SHFL.IDX PT, R196, R196, RZ, 0x1f ;  /* 0x00001fffc4c47589 */ /* 0x008e2200000e0000 */
[----:B------:R-:W-:Y:S01]  /*7240*/  FMUL.FTZ R178, R198, R7 ;  /* 0x00000007c6b27220 */ /* 0x000fe20000410000 */
[C---:B------:R-:W-:Y:S01]  /*7250*/  FMUL.FTZ R195, R92.reuse, R170 ;  /* 0x000000aa5cc37220 */ /* 0x040fe20000410000 */
[-C--:B------:R-:W-:Y:S01]  /*7260*/  FFMA.FTZ R170, R163, -R172.reuse, R170 ;  /* 0x800000aca3aa7223 */ /* 0x080fe200000100aa */
[----:B------:R-:W-:Y:S01]  /*7270*/  FFMA.FTZ R172, R165, -R172, R180 ;  /* 0x800000aca5ac7223 */ /* 0x000fe200000100b4 */
[----:B------:R-:W-:Y:S01]  /*7280*/  @P3 FADD.FTZ R200, R205, R188 ;  /* 0x000000bccdc83221 */ /* 0x000fe20000010000 */
[----:B------:R-:W-:Y:S01]  /*7290*/  FMUL.FTZ R174, R92, R180 ;  /* 0x000000b45cae7220 */ /* 0x000fe20000410000 */
[-C--:B------:R-:W-:Y:S01]  /*72a0*/  FMUL.FTZ R180, R198, R6.reuse ;  /* 0x00000006c6b47220 */ /* 0x080fe20000410000 */
[----:B------:R-:W-:Y:S01]  /*72b0*/  ISETP.NE.AND P1, PT, R80, RZ, PT ;  /* 0x000000ff5000720c */ /* 0x000fe20003f25270 */
[----:B----4-:R-:W-:Y:S01]  /*72c0*/  @P3 FADD.FTZ R199, R204, R3 ;  /* 0x00000003ccc73221 */ /* 0x010fe20000010000 */
[----:B------:R-:W-:Y:S01]  /*72d0*/  FADD.FTZ R176, R206, R195 ;  /* 0x000000c3ceb07221 */ /* 0x000fe20000010000 */
[----:B------:R-:W-:Y:S01]  /*72e0*/  FADD.FTZ R174, R201, -R174 ;  /* 0x800000aec9ae7221 */ /* 0x000fe20000010000 */
[----:B------:R-:W-:Y:S01]  /*72f0*/  BSSY B0, `(.L_x_16183) ;  /* 0x00000a5000007945 */ /* 0x000fe20003800000 */
[----:B------:R-:W-:Y:S01]  /*7300*/  FFMA.FTZ R3, R197, R6, -R178 ;  /* 0x00000006c5037223 */ /* 0x000fe200000108b2 */
[-C--:B------:R-:W-:Y:S01]  /*7310*/  FMUL.FTZ R178, R200, -R39.reuse ;  /* 0x80000027c8b27220 */ /* 0x080fe20000410000 */
[C---:B------:R-:W-:Y:S01]  /*7320*/  FMUL.FTZ R39, R199.reuse, -R39 ;  /* 0x80000027c7277220 */ /* 0x040fe20000410000 */
[C---:B------:R-:W-:Y:S01]  /*7330*/  FMUL.FTZ R6, R198.reuse, R5 ;  /* 0x00000005c6067220 */ /* 0x040fe20000410000 */
[----:B------:R-:W-:Y:S01]  /*7340*/  FMUL.FTZ R198, R198, R4 ;  /* 0x00000004c6c67220 */ /* 0x000fe20000410000 */
[-C--:B------:R-:W-:Y:S01]  /*7350*/  FFMA.FTZ R178, R199, R38.reuse, -R178 ;  /* 0x00000026c7b27223 */ /* 0x080fe200000108b2 */
[----:B------:R-:W-:Y:S01]  /*7360*/  FFMA.FTZ R38, R200, R38, R39 ;  /* 0x00000026c8267223 */ /* 0x000fe20000010027 */
[----:B------:R-:W-:Y:S01]  /*7370*/  FFMA.FTZ R4, R197, R4, -R6 ;  /* 0x00000004c5047223 */ /* 0x000fe20000010806 */
[----:B-1----:R-:W-:Y:S01]  /*7380*/  FADD.FTZ R6, R190, R3 ;  /* 0x00000003be067221 */ /* 0x002fe20000010000 */
[----:B------:R-:W-:Y:S01]  /*7390*/  FADD.FTZ R189, R189, R178 ;  /* 0x000000b2bdbd7221 */ /* 0x000fe20000010000 */
[----:B------:R-:W-:Y:S01]  /*73a0*/  FADD.FTZ R179, -R179, R38 ;  /* 0x00000026b3b37221 */ /* 0x000fe20000010100 */
[----:B------:R-:W-:Y:S01]  /*73b0*/  SHF.L.U32 R39, R80, 0x4, RZ ;  /* 0x0000000450277819 */ /* 0x000fe200000006ff */
[C---:B------:R-:W-:Y:S01]  /*73c0*/  FFMA.FTZ R7, R197.reuse, R7, R180 ;  /* 0x00000007c5077223 */ /* 0x040fe200000100b4 */
[----:B------:R-:W-:Y:S01]  /*73d0*/  FFMA.FTZ R5, R197, R5, R198 ;  /* 0x00000005c5057223 */ /* 0x000fe200000100c6 */
[C---:B------:R-:W-:Y:S01]  /*73e0*/  FMUL.FTZ R3, R168.reuse, -R179 ;  /* 0x800000b3a8037220 */ /* 0x040fe20000410000 */
[----:B------:R-:W-:Y:S01]  /*73f0*/  FMUL.FTZ R168, R168, -R189 ;  /* 0x800000bda8a87220 */ /* 0x000fe20000410000 */
[----:B------:R-:W-:Y:S01]  /*7400*/  LEA.HI.SX32 R39, R39, R39, 0x1b ;  /* 0x0000002727277211 */ /* 0x000fe200078fdaff */
[----:B0-----:R-:W-:Y:S01]  /*7410*/  FADD.FTZ R7, R196, R7 ;  /* 0x00000007c4077221 */ /* 0x001fe20000010000 */
[C---:B------:R-:W-:Y:S01]  /*7420*/  FFMA.FTZ R38, R166.reuse, R189, -R3 ;  /* 0x000000bda6267223 */ /* 0x040fe20000010803 */
[----:B------:R-:W-:Y:S01]  /*7430*/  FFMA.FTZ R168, R166, R179, R168 ;  /* 0x000000b3a6a87223 */ /* 0x000fe200000100a8 */
[----:B------:R-:W-:Y:S01]  /*7440*/  LEA R3, R39, UR7, 0x2 ;  /* 0x0000000727037c11 */ /* 0x000fe2000f8e10ff */
[-C--:B------:R-:W-:Y:S01]  /*7450*/  FMUL.FTZ R197, R179, R44.reuse ;  /* 0x0000002cb3c57220 */ /* 0x080fe20000410000 */
[----:B------:R-:W-:Y:S01]  /*7460*/  FADD.FTZ R177, R177, R38 ;  /* 0x00000026b1b17221 */ /* 0x000fe20000010000 */
[----:B------:R-:W-:Y:S01]  /*7470*/  FADD.FTZ R173, -R173, R168 ;  /* 0x000000a8adad7221 */ /* 0x000fe20000010100 */
[----:B------:R-:W-:Y:S01]  /*7480*/  @!P1 LEA R188, R95, UR7, 0x4 ;  /* 0x000000075fbc9c11 */ /* 0x000fe2000f8e20ff */
[----:B------:R-:W-:Y:S01]  /*7490*/  FMUL.FTZ R195, R189, R44 ;  /* 0x0000002cbdc37220 */ /* 0x000fe20000410000 */
[----:B------:R-:W-:Y:S01]  /*74a0*/  FMUL.FTZ R199, R172, R197 ;  /* 0x000000c5acc77220 */ /* 0x000fe20000410000 */
[C---:B------:R-:W-:Y:S01]  /*74b0*/  FMUL.FTZ R39, R164.reuse, -R173 ;  /* 0x800000ada4277220 */ /* 0x040fe20000410000 */
[----:B------:R-:W-:Y:S01]  /*74c0*/  FMUL.FTZ R164, R164, -R177 ;  /* 0x800000b1a4a47220 */ /* 0x000fe20000410000 */
[----:B------:R0:W-:Y:S01]  /*74d0*/  @!P1 STS.128 [R188+0x21b0], R4 ;  /* 0x0021b004bc009388 */ /* 0x0001e20000000c00 */
[-C--:B------:R-:W-:Y:S01]  /*74e0*/  FMUL.FTZ R178, R157, R195.reuse ;  /* 0x000000c39db27220 */ /* 0x080fe20000410000 */
[----:B------:R-:W-:Y:S01]  /*74f0*/  FFMA.FTZ R38, R170, R195, R199 ;  /* 0x000000c3aa267223 */ /* 0x000fe200000100c7 */
[----:B------:R-:W-:Y:S01]  /*7500*/  FFMA.FTZ R164, R162, R173, R164 ;  /* 0x000000ada2a47223 */ /* 0x000fe200000100a4 */
[----:B------:R-:W-:Y:S01]  /*7510*/  FMUL.FTZ R195, R172, R195 ;  /* 0x000000c3acc37220 */ /* 0x000fe20000410000 */
[----:B------:R-:W-:Y:S01]  /*7520*/  FMUL.FTZ R166, R177, R46 ;  /* 0x0000002eb1a67220 */ /* 0x000fe20000410000 */
[----:B------:R-:W-:Y:S01]  /*7530*/  FMUL.FTZ R180, R157, R197 ;  /* 0x000000c59db47220 */ /* 0x000fe20000410000 */
[----:B------:R-:W-:Y:S01]  /*7540*/  FADD.FTZ R175, -R175, R164 ;  /* 0x000000a4afaf7221 */ /* 0x000fe20000010100 */
[----:B------:R-:W-:Y:S01]  /*7550*/  STS [R3+0x458], R178 ;  /* 0x000458b203007388 */ /* 0x000fe20000000800 */
[----:B------:R-:W-:-:S02]  /*7560*/  FMUL.FTZ R168, R159, R166 ;  /* 0x000000a69fa87220 */ /* 0x000fc40000410000 */
[----:B------:R-:W-:Y:S01]  /*7570*/  FMUL.FTZ R201, R175, R48 ;  /* 0x00000030afc97220 */ /* 0x000fe20000410000 */
[----:B------:R-:W-:Y:S01]  /*7580*/  STS [R3+0x45c], R180 ;  /* 0x00045cb403007388 */ /* 0x000fe20000000800 */
[----:B0-----:R-:W-:Y:S01]  /*7590*/  FFMA.FTZ R4, R162, R177, -R39 ;  /* 0x000000b1a2047223 */ /* 0x001fe20000010827 */
[----:B------:R-:W-:Y:S01]  /*75a0*/  FMUL.FTZ R5, R160, -R175 ;  /* 0x800000afa0057220 */ /* 0x000fe20000410000 */
[----:B------:R-:W-:Y:S01]  /*75b0*/  FFMA.FTZ R6, R170, R197, -R195 ;  /* 0x000000c5aa067223 */ /* 0x000fe200000108c3 */
[----:B------:R-:W-:Y:S01]  /*75c0*/  FMUL.FTZ R162, R173, R46 ;  /* 0x0000002eada27220 */ /* 0x000fe20000410000 */
[----:B------:R-:W-:Y:S01]  /*75d0*/  FADD.FTZ R171, R171, R4 ;  /* 0x00000004abab7221 */ /* 0x000fe20000010000 */
[----:B------:R-:W-:Y:S02]  /*75e0*/  STS [R3+0x450], R168 ;  /* 0x000450a803007388 */ /* 0x000fe40000000800 */
[----:B------:R-:W-:Y:S01]  /*75f0*/  FMUL.FTZ R4, R167, R162 ;  /* 0x000000a2a7047220 */ /* 0x000fe20000410000 */
[-C--:B------:R-:W-:Y:S01]  /*7600*/  FMUL.FTZ R160, R160, -R171.reuse ;  /* 0x800000aba0a07220 */ /* 0x080fe20000410000 */
[C---:B------:R-:W-:Y:S01]  /*7610*/  FFMA.FTZ R5, R158.reuse, R171, -R5 ;  /* 0x000000ab9e057223 */ /* 0x040fe20000010805 */
[----:B------:R-:W-:Y:S01]  /*7620*/  FMUL.FTZ R199, R171, R48 ;  /* 0x00000030abc77220 */ /* 0x000fe20000410000 */
[-C--:B------:R-:W-:Y:S01]  /*7630*/  FFMA.FTZ R7, R169, R166.reuse, R4 ;  /* 0x000000a6a9077223 */ /* 0x080fe20000010004 */
[----:B------:R-:W-:Y:S01]  /*7640*/  FFMA.FTZ R160, R158, R175, R160 ;  /* 0x000000af9ea07223 */ /* 0x000fe200000100a0 */
[----:B------:R-:W-:Y:S01]  /*7650*/  FADD.FTZ R195, R182, R5 ;  /* 0x00000005b6c37221 */ /* 0x000fe20000010000 */
[----:B------:R-:W-:Y:S01]  /*7660*/  FMUL.FTZ R166, R167, R166 ;  /* 0x000000a6a7a67220 */ /* 0x000fe20000410000 */
[----:B------:R-:W-:Y:S01]  /*7670*/  FMUL.FTZ R4, R125, R199 ;  /* 0x000000c77d047220 */ /* 0x000fe20000410000 */
[----:B------:R-:W-:Y:S01]  /*7680*/  FADD.FTZ R181, -R181, R160 ;  /* 0x000000a0b5b57221 */ /* 0x000fe20000010100 */
[C---:B------:R-:W-:Y:S01]  /*7690*/  FMUL.FTZ R5, R156.reuse, -R195 ;  /* 0x800000c39c057220 */ /* 0x040fe20000410000 */
[----:B------:R-:W-:Y:S01]  /*76a0*/  FMUL.FTZ R39, R195, R50 ;  /* 0x00000032c3277220 */ /* 0x000fe20000410000 */
[----:B------:R-:W-:Y:S01]  /*76b0*/  FFMA.FTZ R158, R169, R162, -R166 ;  /* 0x000000a2a99e7223 */ /* 0x000fe200000108a6 */
[-C--:B------:R-:W-:Y:S01]  /*76c0*/  FMUL.FTZ R156, R156, -R181.reuse ;  /* 0x800000b59c9c7220 */ /* 0x080fe20000410000 */
[C---:B------:R-:W-:Y:S01]  /*76d0*/  FFMA.FTZ R5, R154.reuse, R181, R5 ;  /* 0x000000b59a057223 */ /* 0x040fe20000010005 */
[----:B------:R-:W-:Y:S01]  /*76e0*/  FMUL.FTZ R205, R181, R50 ;  /* 0x00000032b5cd7220 */ /* 0x000fe20000410000 */
[----:B------:R-:W-:Y:S01]  /*76f0*/  FMUL.FTZ R162, R159, R162 ;  /* 0x000000a29fa27220 */ /* 0x000fe20000410000 */
[----:B------:R-:W-:Y:S01]  /*7700*/  FFMA.FTZ R156, R154, R195, -R156 ;  /* 0x000000c39a9c7223 */ /* 0x000fe2000001089c */
[----:B------:R-:W-:Y:S01]  /*7710*/  FADD.FTZ R197, -R186, R5 ;  /* 0x00000005bac57221 */ /* 0x000fe20000010100 */
[----:B------:R-:W-:Y:S01]  /*7720*/  FMUL.FTZ R207, R138, R205 ;  /* 0x000000cd8acf7220 */ /* 0x000fe20000410000 */
[----:B------:R0:W-:Y:S01]  /*7730*/  STS [R3+0x448], R4 ;  /* 0x0004480403007388 */ /* 0x0001e20000000800 */
        /* <DEDUP_REMOVED lines=9> */
[-C--:B0-----:R-:W-:Y:S01]  /*77d0*/  FMUL.FTZ R4, R131, R39.reuse ;  /* 0x0000002783047220 */ /* 0x081fe20000410000 */
[----:B------:R-:W-:Y:S01]  /*77e0*/  FMUL.FTZ R39, R138, R39 ;  /* 0x000000278a277220 */ /* 0x000fe20000410000 */
[----:B------:R-:W-:Y:S01]  /*77f0*/  FMUL.FTZ R156, R135, R209 ;  /* 0x000000d1879c7220 */ /* 0x000fe20000410000 */
[----:B------:R-:W-:Y:S01]  /*7800*/  FADD.FTZ R191, -R191, R152 ;  /* 0x00000098bfbf7221 */ /* 0x000fe20000010100 */
[-C--:B-1----:R-:W-:Y:S01]  /*7810*/  FMUL.FTZ R162, R131, R205.reuse ;  /* 0x000000cd83a27220 */ /* 0x082fe20000410000 */
[----:B------:R-:W-:Y:S01]  /*7820*/  FFMA.FTZ R150, R140, R205, -R39 ;  /* 0x000000cd8c967223 */ /* 0x000fe20000010827 */
[----:B------:R-:W-:Y:S01]  /*7830*/  FADD.FTZ R205, R192, R5 ;  /* 0x00000005c0cd7221 */ /* 0x000fe20000010000 */
[C---:B------:R-:W-:Y:S01]  /*7840*/  FMUL.FTZ R5, R148.reuse, -R191 ;  /* 0x800000bf94057220 */ /* 0x040fe20000410000 */
[-C--:B------:R-:W-:Y:S01]  /*7850*/  FMUL.FTZ R211, R191, R54.reuse ;  /* 0x00000036bfd37220 */ /* 0x080fe20000410000 */
[----:B------:R0:W-:Y:S01]  /*7860*/  STS [R3+0x440], R4 ;  /* 0x0004400403007388 */ /* 0x0001e20000000800 */
[-C--:B------:R-:W-:Y:S01]  /*7870*/  FMUL.FTZ R148, R148, -R205.reuse ;  /* 0x800000cd94947220 */ /* 0x080fe20000410000 */
[C---:B------:R-:W-:Y:S01]  /*7880*/  FFMA.FTZ R5, R146.reuse, R205, -R5 ;  /* 0x000000cd92057223 */ /* 0x040fe20000010805 */
[----:B------:R-:W-:Y:S01]  /*7890*/  FMUL.FTZ R39, R205, R54 ;  /* 0x00000036cd277220 */ /* 0x000fe20000410000 */
[----:B------:R-:W-:Y:S01]  /*78a0*/  FMUL.FTZ R207, R197, R52 ;  /* 0x00000034c5cf7220 */ /* 0x000fe20000410000 */
        /* <DEDUP_REMOVED lines=10> */
[-C--:B------:R-:W-:Y:S01]  /*7950*/  FMUL.FTZ R146, R193, R56.reuse ;  /* 0x00000038c1927220 */ /* 0x080fe20000410000 */
        /* <DEDUP_REMOVED lines=8> */
[----:B------:R-:W-:Y:S01]  /*79e0*/  FMUL.FTZ R2, R42, R146 ;  /* 0x000000922a027220 */ /* 0x000fe20000410000 */
[----:B------:R1:W-:Y:S01]  /*79f0*/  STS [R3+0x438], R156 ;  /* 0x0004389c03007388 */ /* 0x0003e20000000800 */
[-C--:B------:R-:W-:Y:S01]  /*7a00*/  FMUL.FTZ R148, R149, R4.reuse ;  /* 0x0000000495947220 */ /* 0x080fe20000410000 */
[----:B------:R-:W-:Y:S01]  /*7a10*/  ISETP.GE.AND P1, PT, R144, 0x1, PT ;  /* 0x000000019000780c */ /* 0x000fe20003f26270 */
[----:B------:R-:W-:Y:S01]  /*7a20*/  FMUL.FTZ R5, R42, R4 ;  /* 0x000000042a057220 */ /* 0x000fe20000410000 */
[----:B------:R2:W-:Y:S01]  /*7a30*/  STS [R3+0x430], R152 ;  /* 0x0004309803007388 */ /* 0x0005e20000000800 */
[----:B0-----:R-:W-:-:S02]  /*7a40*/  FMUL.FTZ R160, R135, R207 ;  /* 0x000000cf87a07220 */ /* 0x001fc40000410000 */
[----:B------:R-:W-:Y:S01]  /*7a50*/  FFMA.FTZ R213, R43, R146, -R5 ;  /* 0x000000922bd57223 */ /* 0x000fe20000010805 */
[----:B------:R-:W-:Y:S01]  /*7a60*/  STS [R3+0x444], R162 ;  /* 0x000444a203007388 */ /* 0x000fe20000000800 */
[----:B-1----:R-:W-:Y:S01]  /*7a70*/  FMUL.FTZ R156, R139, R211 ;  /* 0x000000d38b9c7220 */ /* 0x002fe20000410000 */
[----:B------:R-:W-:Y:S01]  /*7a80*/  FFMA.FTZ R211, R43, R4, R2 ;  /* 0x000000042bd37223 */ /* 0x000fe20000010002 */
[-C--:B------:R-:W-:Y:S01]  /*7a90*/  FMUL.FTZ R4, R187, R58.reuse ;  /* 0x0000003abb047220 */ /* 0x080fe20000410000 */
[----:B------:R-:W-:Y:S01]  /*7aa0*/  FMUL.FTZ R2, R142, R58 ;  /* 0x0000003a8e027220 */ /* 0x000fe20000410000 */
[----:B------:R0:W-:Y:S03]  /*7ab0*/  STS [R3+0x43c], R160 ;  /* 0x00043ca003007388 */ /* 0x0001e60000000800 */
[-C--:B--2---:R-:W-:Y:S01]  /*7ac0*/  FMUL.FTZ R152, R151, R2.reuse ;  /* 0x0000000297987220 */ /* 0x084fe20000410000 */
[----:B------:R1:W-:Y:S01]  /*7ad0*/  STS [R3+0x434], R156 ;  /* 0x0004349c03007388 */ /* 0x0003e20000000800 */
[----:B------:R-:W-:-:S03]  /*7ae0*/  FMUL.FTZ R5, R40, R2 ;  /* 0x0000000228057220 */ /* 0x000fc60000410000 */
[----:B------:R2:W-:Y:S01]  /*7af0*/  STS [R3+0x428], R148 ;  /* 0x0004289403007388 */ /* 0x0005e20000000800 */
[----:B0-----:R-:W-:Y:S01]  /*7b00*/  FMUL.FTZ R160, R149, R146 ;  /* 0x0000009295a07220 */ /* 0x001fe20000410000 */
[-C--:B------:R-:W-:Y:S02]  /*7b10*/  FMUL.FTZ R146, R40, R4.reuse ;  /* 0x0000000428927220 */ /* 0x080fe40000410000 */
[----:B------:R0:W-:Y:S01]  /*7b20*/  STS [R3+0x420], R152 ;  /* 0x0004209803007388 */ /* 0x0001e20000000800 */
[----:B-1----:R-:W-:Y:S01]  /*7b30*/  FMUL.FTZ R156, R151, R4 ;  /* 0x00000004979c7220 */ /* 0x002fe20000410000 */
[C---:B------:R-:W-:Y:S02]  /*7b40*/  FFMA.FTZ R146, R41.reuse, R2, R146 ;  /* 0x0000000229927223 */ /* 0x040fe40000010092 */
[----:B------:R0:W-:Y:S01]  /*7b50*/  STS [R3+0x42c], R160 ;  /* 0x00042ca003007388 */ /* 0x0001e20000000800 */
[----:B--2---:R-:W-:Y:S01]  /*7b60*/  FFMA.FTZ R148, R41, R4, -R5 ;  /* 0x0000000429947223 */ /* 0x004fe20000010805 */
[----:B------:R-:W-:-:S02]  /*7b70*/  FADD.FTZ R146, RZ, R146 ;  /* 0x00000092ff927221 */ /* 0x000fc40000010000 */
[----:B------:R0:W-:Y:S01]  /*7b80*/  STS [R3+0x424], R156 ;  /* 0x0004249c03007388 */ /* 0x0001e20000000800 */
[----:B------:R-:W-:Y:S06]  /*7b90*/  BAR.SYNC.DEFER_BLOCKING 0x0 ;  /* 0x0000000000007b1d */ /* 0x000fec0000010000 */
[----:B------:R-:W-:Y:S05]  /*7ba0*/  @!P1 BRA `(.L_x_16184) ;  /* 0x0000000000649947 */ /* 0x000fea0003800000 */
[----:B------:R-:W-:Y:S01]  /*7bb0*/  LEA.HI.SX32 R2, R80, R80, 0x1b ;  /* 0x0000005050027211 */ /* 0x000fe200078fdaff */
[-C--:B------:R-:W-:Y:S01]  /*7bc0*/  IMAD.WIDE.U32 R4, R84, R20.reuse, RZ ;  /* 0x0000001454047225 */ /* 0x080fe200078e00ff */
[----:B0-----:R-:W-:Y:S02]  /*7bd0*/  SHF.R.U32.HI R156, RZ, 0x1, R23 ;  /* 0x00000001ff9c7819 */ /* 0x001fe40000011617 */
        /* <DEDUP_REMOVED lines=22> */
.L_x_16184:
[----:B------:R-:W-:Y:S05]  /*7d40*/  BSYNC B0 ;  /* 0x0000000000007941 */ /* 0x000fea0003800000 */
.L_x_16183:
[----:B------:R-:W-:Y:S01]  /*7d50*/  USHF.R.U32.HI UR8, URZ, 0x1, UR27 ;  /* 0x000000013f087899 */ /* 0x000fe2000801161b */
[----:B0-----:R-:W-:Y:S01]  /*7d60*/  FMUL.FTZ R3, R130, R207 ;  /* 0x000000cf82037220 */ /* 0x001fe20000410000 */
[----:B------:R-:W-:Y:S01]  /*7d70*/  USHF.R.U64 UR10, UR26, 0x1, UR27 ;  /* 0x000000011a0a7899 */ /* 0x000fe2000800121b */
[----:B------:R-:W-:Y:S01]  /*7d80*/  IMAD R2, R85, R20, RZ ;  /* 0x0000001455027224 */ /* 0x000fe200078e02ff */
[----:B------:R-:W-:Y:S01]  /*7d90*/  UIMAD UR11, UR8, UR14, URZ ;  /* 0x0000000e080b72a4 */ /* 0x000fe2000f8e023f */
[-C--:B-1----:R-:W-:Y:S01]  /*7da0*/  FFMA.FTZ R5, R132, R209.reuse, R3 ;  /* 0x000000d184057223 */ /* 0x082fe20000010003 */
        /* <DEDUP_REMOVED lines=54> */
.L_x_16186:
[----:B------:R-:W-:Y:S05]  /*8110*/  BSYNC B0 ;  /* 0x0000000000007941 */ /* 0x000fea0003800000 */
.L_x_16185:
[----:B01----:R0:W1:Y:S01]  /*8120*/  LDS R5, [R7+0x520] ;  /* 0x0005200007057984 */ /* 0x0030620000000800 */
[----:B------:R-:W-:Y:S01]  /*8130*/  BSSY B0, `(.L_x_16187) ;  /* 0x0000004000007945 */ /* 0x000fe20003800000 */
[----:B------:R-:W-:-:S03]  /*8140*/  LEA R4, R199, UR7, 0x2 ;  /* 0x00000007c7047c11 */ /* 0x000fc6000f8e10ff */
[----:B------:R-:W-:Y:S05]  /*8150*/  @!P2 BRA `(.L_x_16188) ;  /* 0x000000000004a947 */ /* 0x000fea0003800000 */
[----:B-1----:R2:W-:Y:S02]  /*8160*/  REDG.E.ADD.F32.FTZ.RN.STRONG.GPU desc[UR12][R2.64+-0x700], R5 ;  /* 0xfff90005020079a6 */ /* 0x0025e4000c10f38c */
.L_x_16188:
[----:B------:R-:W-:Y:S05]  /*8170*/  BSYNC B0 ;  /* 0x0000000000007941 */ /* 0x000fea0003800000 */
.L_x_16187:
[----:B-12---:R1:W2:Y:S01]  /*8180*/  LDS R5, [R4+0x5a0] ;  /* 0x0005a00004057984 */ /* 0x0062a20000000800 */
[----:B------:R-:W-:Y:S01]  /*8190*/  BSSY B0, `(.L_x_16189) ;  /* 0x0000005000007945 */ /* 0x000fe20003800000 */
[C---:B0-----:R-:W-:Y:S02]  /*81a0*/  IADD3 R7, R80.reuse, 0x80, RZ ;  /* 0x0000008050077810 */ /* 0x041fe40007ffe0ff */
[----:B------:R-:W-:Y:S01]  /*81b0*/  IADD3 R199, R80, 0xa0, RZ ;  /* 0x000000a050c77810 */ /* 0x000fe20007ffe0ff */
[----:B------:R-:W-:Y:S06]  /*81c0*/  @!P3 BRA `(.L_x_16190) ;  /* 0x000000000004b947 */ /* 0x000fec0003800000 */
[----:B--2---:R0:W-:Y:S02]  /*81d0*/  REDG.E.ADD.F32.FTZ.RN.STRONG.GPU desc[UR12][R2.64+-0x680], R5 ;  /* 0xfff98005020079a6 */ /* 0x0041e4000c10f38c */
.L_x_16190:
[----:B------:R-:W-:Y:S05]  /*81e0*/  BSYNC B0 ;  /* 0x0000000000007941 */ /* 0x000fea0003800000 */
.L_x_16189:
        /* <DEDUP_REMOVED lines=17> */
.L_x_16192:
[----:B------:R-:W-:Y:S05]  /*8300*/  BSYNC B0 ;  /* 0x0000000000007941 */ /* 0x000fea0003800000 */
.L_x_16191:
[----:B01----:R0:W1:Y:S01]  /*8310*/  LDS R5, [R199+0x6a0] ;  /* 0x0006a000c7057984 */ /* 0x0030620000000800 */
[----:B------:R-:W-:Y:S01]  /*8320*/  BSSY B0, `(.L_x_16193) ;  /* 0x0000006000007945 */ /* 0x000fe20003800000 */
[----:B------:R-:W-:Y:S02]  /*8330*/  IADD3 R7, R80, 0x100, RZ ;  /* 0x0000010050077810 */ /* 0x000fe40007ffe0ff */
[----:B------:R-:W-:Y:S02]  /*8340*/  LEA.HI.SX32 R201, R201, R80, 0x1b ;  /* 0x00000050c9c97211 */ /* 0x000fe400078fdaff */
[----:B------:R-:W-:Y:S01]  /*8350*/  LEA R4, R4, UR7, 0x2 ;  /* 0x0000000704047c11 */ /* 0x000fe2000f8e10ff */
[----:B------:R-:W-:Y:S06]  /*8360*/  @!P1 BRA `(.L_x_16194) ;  /* 0x0000000000049947 */ /* 0x000fec0003800000 */
[----:B-1----:R2:W-:Y:S02]  /*8370*/  REDG.E.ADD.F32.FTZ.RN.STRONG.GPU desc[UR12][R2.64+-0x580], R5 ;  /* 0xfffa8005020079a6 */ /* 0x0025e4000c10f38c */
.L_x_16194:
[----:B------:R-:W-:Y:S05]  /*8380*/  BSYNC B0 ;  /* 0x0000000000007941 */ /* 0x000fea0003800000 */
.L_x_16193:
[----:B-12---:R1:W2:Y:S01]  /*8390*/  LDS R5, [R4+0x720] ;  /* 0x0007200004057984 */ /* 0x0062a20000000800 */
[----:B------:R-:W-:Y:S01]  /*83a0*/  BSSY B0, `(.L_x_16195) ;  /* 0x0000006000007945 */ /* 0x000fe20003800000 */
[----:B0-----:R-:W-:Y:S02]  /*83b0*/  IADD3 R199, R80, 0x120, RZ ;  /* 0x0000012050c77810 */ /* 0x001fe40007ffe0ff */
[----:B------:R-:W-:Y:S02]  /*83c0*/  LEA.HI.SX32 R7, R7, R80, 0x1b ;  /* 0x0000005007077211 */ /* 0x000fe400078fdaff */
[----:B------:R-:W-:Y:S01]  /*83d0*/  LEA R201, R201, UR7, 0x2 ;  /* 0x00000007c9c97c11 */ /* 0x000fe2000f8e10ff */
[----:B------:R-:W-:Y:S06]  /*83e0*/  @!P2 BRA `(.L_x_16196) ;  /* 0x000000000004a947 */ /* 0x000fec0003800000 */
[----:B--2---:R0:W-:Y:S02]  /*83f0*/  REDG.E.ADD.F32.FTZ.RN.STRONG.GPU desc[UR12][R2.64+-0x500], R5 ;  /* 0xfffb0005020079a6 */ /* 0x0041e4000c10f38c */
.L_x_16196:
[----:B------:R-:W-:Y:S05]  /*8400*/  BSYNC B0 ;  /* 0x0000000000007941 */ /* 0x000fea0003800000 */
.L_x_16195:
[----:B0-2---:R0:W2:Y:S01]  /*8410*/  LDS R5, [R201+0x7a0] ;  /* 0x0007a000c9057984 */ /* 0x0050a20000000800 */
[----:B------:R-:W-:Y:S01]  /*8420*/  BSSY B0, `(.L_x_16197) ;  /* 0x0000005000007945 */ /* 0x000fe20003800000 */
[----:B------:R-:W-:Y:S02]  /*8430*/  LEA.HI.SX32 R199, R199, R80, 0x1b ;  /* 0x00000050c7c77211 */ /* 0x000fe400078fdaff */
[----:B------:R-:W-:Y:S01]  /*8440*/  LEA R7, R7, UR7, 0x2 ;  /* 0x0000000707077c11 */ /* 0x000fe2000f8e10ff */
[----:B------:R-:W-:Y:S06]  /*8450*/  @!P3 BRA `(.L_x_16198) ;  /* 0x000000000004b947 */ /* 0x000fec0003800000 */
[----:B--2---:R3:W-:Y:S02]  /*8460*/  REDG.E.ADD.F32.FTZ.RN.STRONG.GPU desc[UR12][R2.64+-0x480], R5 ;  /* 0xfffb8005020079a6 */ /* 0x0047e4000c10f38c */
.L_x_16198:
[----:B------:R-:W-:Y:S05]  /*8470*/  BSYNC B0 ;  /* 0x0000000000007941 */ /* 0x000fea0003800000 */
.L_x_16197:
[----:B--23--:R2:W3:Y:S01]  /*8480*/  LDS R5, [R7+0x820] ;  /* 0x0008200007057984 */ /* 0x00c4e20000000800 */
[----:B------:R-:W-:Y:S01]  /*8490*/  BSSY B0, `(.L_x_16199) ;  /* 0x0000004000007945 */ /* 0x000fe20003800000 */
[----:B-1----:R-:W-:-:S03]  /*84a0*/  LEA R4, R199, UR7, 0x2 ;  /* 0x00000007c7047c11 */ /* 0x002fc6000f8e10ff */
[----:B------:R-:W-:Y:S05]  /*84b0*/  @!P4 BRA `(.L_x_16200) ;  /* 0x000000000004c947 */ /* 0x000fea0003800000 */
[----:B---3--:R1:W-:Y:S02]  /*84c0*/  REDG.E.ADD.F32.FTZ.RN.STRONG.GPU desc[UR12][R2.64+-0x400], R5 ;  /* 0xfffc0005020079a6 */ /* 0x0083e4000c10f38c */
.L_x_16200:
[----:B------:R-:W-:Y:S05]  /*84d0*/  BSYNC B0 ;  /* 0x0000000000007941 */ /* 0x000fea0003800000 */
.L_x_16199:
[----:B-1-3--:R1:W3:Y:S01]  /*84e0*/  LDS R5, [R4+0x8a0] ;  /* 0x0008a00004057984 */ /* 0x00a2e20000000800 */
[----:B------:R-:W-:Y:S01]  /*84f0*/  BSSY B0, `(.L_x_16201) ;  /* 0x0000005000007945 */ /* 0x000fe20003800000 */
[C---:B--2---:R-:W-:Y:S02]  /*8500*/  IADD3 R7, R80.reuse, 0x140, RZ ;  /* 0x0000014050077810 */ /* 0x044fe40007ffe0ff */
[----:B------:R-:W-:Y:S01]  /*8510*/  IADD3 R199, R80, 0x160, RZ ;  /* 0x0000016050c77810 */ /* 0x000fe20007ffe0ff */
[----:B------:R-:W-:Y:S06]  /*8520*/  @!P5 BRA `(.L_x_16202) ;  /* 0x000000000004d947 */ /* 0x000fec0003800000 */
[----:B---3--:R2:W-:Y:S02]  /*8530*/  REDG.E.ADD.F32.FTZ.RN.STRONG.GPU desc[UR12][R2.64+-0x380], R5 ;  /* 0xfffc8005020079a6 */ /* 0x0085e4000c10f38c */
.L_x_16202:
[----:B------:R-:W-:Y:S05]  /*8540*/  BSYNC B0 ;  /* 0x0000000000007941 */ /* 0x000fea0003800000 */
.L_x_16201:
        /* <DEDUP_REMOVED lines=17> */
.L_x_16204:
[----:B------:R-:W-:Y:S05]  /*8660*/  BSYNC B0 ;  /* 0x0000000000007941 */ /* 0x000fea0003800000 */
.L_x_16203:
[----:B01----:R0:W1:Y:S01]  /*8670*/  LDS R5, [R199+0x9a0] ;  /* 0x0009a000c7057984 */ /* 0x0030620000000800 */
[----:B------:R-:W-:Y:S01]  /*8680*/  BSSY B0, `(.L_x_16205) ;  /* 0x0000006000007945 */ /* 0x000fe20003800000 */
[----:B------:R-:W-:Y:S02]  /*8690*/  IADD3 R7, R80, 0x1c0, RZ ;  /* 0x000001c050077810 */ /* 0x000fe40007ffe0ff */
[----:B------:R-:W-:Y:S02]  /*86a0*/  LEA.HI.SX32 R201, R201, R80, 0x1b ;  /* 0x00000050c9c97211 */ /* 0x000fe400078fdaff */
[----:B------:R-:W-:Y:S01]  /*86b0*/  LEA R4, R4, UR7, 0x2 ;  /* 0x0000000704047c11 */ /* 0x000fe2000f8e10ff */
[----:B------:R-:W-:Y:S06]  /*86c0*/  @!P1 BRA `(.L_x_16206) ;  /* 0x0000000000049947 */ /* 0x000fec0003800000 */
[----:B-1----:R2:W-:Y:S02]  /*86d0*/  REDG.E.ADD.F32.FTZ.RN.STRONG.GPU desc[UR12][R2.64+-0x280], R5 ;  /* 0xfffd8005020079a6 */ /* 0x0025e4000c10f38c */
.L_x_16206:
[----:B------:R-:W-:Y:S05]  /*86e0*/  BSYNC B0 ;  /* 0x0000000000007941 */ /* 0x000fea0003800000 */
.L_x_16205:
[----:B-12---:R1:W2:Y:S01]  /*86f0*/  LDS R5, [R4+0xa20] ;  /* 0x000a200004057984 */ /* 0x0062a20000000800 */
[----:B------:R-:W-:Y:S01]  /*8700*/  BSSY B0, `(.L_x_16207) ;  /* 0x0000006000007945 */ /* 0x000fe20003800000 */
[----:B0-----:R-:W-:Y:S02]  /*8710*/  IADD3 R199, R80, 0x1e0, RZ ;  /* 0x000001e050c77810 */ /* 0x001fe40007ffe0ff */
[----:B------:R-:W-:Y:S02]  /*8720*/  LEA.HI.SX32 R7, R7, R80, 0x1b ;  /* 0x0000005007077211 */ /* 0x000fe400078fdaff */
[----:B------:R-:W-:Y:S01]  /*8730*/  LEA R201, R201, UR7, 0x2 ;  /* 0x00000007c9c97c11 */ /* 0x000fe2000f8e10ff */
[----:B------:R-:W-:Y:S06]  /*8740*/  @!P2 BRA `(.L_x_16208) ;  /* 0x000000000004a947 */ /* 0x000fec0003800000 */
[----:B--2---:R0:W-:Y:S02]  /*8750*/  REDG.E.ADD.F32.FTZ.RN.STRONG.GPU desc[UR12][R2.64+-0x200], R5 ;  /* 0xfffe0005020079a6 */ /* 0x0041e4000c10f38c */
.L_x_16208:
[----:B------:R-:W-:Y:S05]  /*8760*/  BSYNC B0 ;  /* 0x0000000000007941 */ /* 0x000fea0003800000 */
.L_x_16207:
[----:B0-2---:R0:W2:Y:S01]  /*8770*/  LDS R5, [R201+0xaa0] ;  /* 0x000aa000c9057984 */ /* 0x0050a20000000800 */
[----:B------:R-:W-:Y:S01]  /*8780*/  BSSY B0, `(.L_x_16209) ;  /* 0x0000005000007945 */ /* 0x000fe20003800000 */
[----:B------:R-:W-:Y:S02]  /*8790*/  LEA.HI.SX32 R199, R199, R80, 0x1b ;  /* 0x00000050c7c77211 */ /* 0x000fe400078fdaff */
[----:B------:R-:W-:Y:S01]  /*87a0*/  LEA R7, R7, UR7, 0x2 ;  /* 0x0000000707077c11 */ /* 0x000fe2000f8e10ff */
[----:B------:R-:W-:Y:S06]  /*87b0*/  @!P3 BRA `(.L_x_16210) ;  /* 0x000000000004b947 */ /* 0x000fec0003800000 */
[----:B--2---:R3:W-:Y:S02]  /*87c0*/  REDG.E.ADD.F32.FTZ.RN.STRONG.GPU desc[UR12][R2.64+-0x180], R5 ;  /* 0xfffe8005020079a6 */ /* 0x0047e4000c10f38c */
.L_x_16210:
[----:B------:R-:W-:Y:S05]  /*87d0*/  BSYNC B0 ;  /* 0x0000000000007941 */ /* 0x000fea0003800000 */
.L_x_16209:
[----:B--23--:R2:W3:Y:S01]  /*87e0*/  LDS R5, [R7+0xb20] ;  /* 0x000b200007057984 */ /* 0x00c4e20000000800 */
[----:B------:R-:W-:Y:S01]  /*87f0*/  BSSY B0, `(.L_x_16211) ;  /* 0x0000004000007945 */ /* 0x000fe20003800000 */
[----:B------:R-:W-:-:S03]  /*8800*/  LEA R199, R199, UR7, 0x2 ;  /* 0x00000007c7c77c11 */ /* 0x000fc6000f8e10ff */
[----:B------:R-:W-:Y:S05]  /*8810*/  @!P4 BRA `(.L_x_16212) ;  /* 0x000000000004c947 */ /* 0x000fea0003800000 */
[----:B---3--:R4:W-:Y:S02]  /*8820*/  REDG.E.ADD.F32.FTZ.RN.STRONG.GPU desc[UR12][R2.64+-0x100], R5 ;  /* 0xffff0005020079a6 */ /* 0x0089e4000c10f38c */
.L_x_16212:
[----:B------:R-:W-:Y:S05]  /*8830*/  BSYNC B0 ;  /* 0x0000000000007941 */ /* 0x000fea0003800000 */
.L_x_16211:
[----:B---34-:R3:W4:Y:S01]  /*8840*/  LDS R5, [R199+0xba0] ;  /* 0x000ba000c7057984 */ /* 0x0187220000000800 */
[----:B------:R-:W-:Y:S04]  /*8850*/  BSSY B0, `(.L_x_16213) ;  /* 0x0000003000007945 */ /* 0x000fe80003800000 */
[----:B------:R-:W-:Y:S05]  /*8860*/  @!P5 BRA `(.L_x_16214) ;  /* 0x000000000004d947 */ /* 0x000fea0003800000 */
[----:B----4-:R4:W-:Y:S02]  /*8870*/  REDG.E.ADD.F32.FTZ.RN.STRONG.GPU desc[UR12][R2.64+-0x80], R5 ;  /* 0xffff8005020079a6 */ /* 0x0109e4000c10f38c */
.L_x_16214:
[----:B------:R-:W-:Y:S05]  /*8880*/  BSYNC B0 ;  /* 0x0000000000007941 */ /* 0x000fea0003800000 */
.L_x_16213:
        /* <DEDUP_REMOVED lines=34> */
[----:B------:R-:W-:Y:S01]  /*8ab0*/  FFMA.FTZ R144, R163, R189, R2 ;  /* 0x000000bda3907223 */ /* 0x000fe20000010002 */
[----:B---3--:R-:W-:Y:S01]  /*8ac0*/  @!P1 FADD.FTZ R7, R7, R38 ;  /* 0x0000002607079221 */ /* 0x008fe20000010000 */
[-C--:B------:R-:W-:Y:S01]  /*8ad0*/  FFMA.FTZ R38, R8, R173.reuse, -R3 ;  /* 0x000000ad08267223 */ /* 0x080fe20000010803 */
[----:B------:R-:W-:Y:S01]  /*8ae0*/  FMUL.FTZ R3, R9, R173 ;  /* 0x000000ad09037220 */ /* 0x000fe20000410000 */
[----:B------:R-:W-:Y:S01]  /*8af0*/  FFMA.FTZ R170, R170, R179, R199 ;  /* 0x000000b3aaaa7223 */ /* 0x000fe200000100c7 */
[----:B0-----:R-:W-:Y:S01]  /*8b00*/  @!P1 FADD.FTZ R4, R4, R201 ;  /* 0x000000c904049221 */ /* 0x001fe20000010000 */
[----:B------:R-:W0:Y:S01]  /*8b10*/  SHFL.DOWN PT, R148, R7, 0x4, 0x1f ;  /* 0x08801f0007947f89 */ /* 0x000e2200000e0000 */
[----:B------:R-:W-:Y:S01]  /*8b20*/  ISETP.GT.AND P1, PT, R78, 0x1b, PT ;  /* 0x0000001b4e00780c */ /* 0x000fe20003f24270 */
[----:B------:R-:W-:Y:S01]  /*8b30*/  FMUL.FTZ R124, R167, R38 ;  /* 0x00000026a77c7220 */ /* 0x000fe20000410000 */
[----:B------:R-:W-:Y:S01]  /*8b40*/  FMUL.FTZ R2, R155, R173 ;  /* 0x000000ad9b027220 */ /* 0x000fe20000410000 */
[----:B------:R-:W2:Y:S01]  /*8b50*/  SHFL.DOWN PT, R201, R6, 0x4, 0x1f ;  /* 0x08801f0006c97f89 */ /* 0x000ea200000e0000 */
[-C--:B------:R-:W-:Y:S01]  /*8b60*/  FFMA.FTZ R38, R8, R177.reuse, R3 ;  /* 0x000000b108267223 */ /* 0x080fe20000010003 */
[----:B------:R-:W-:Y:S01]  /*8b70*/  FFMA.FTZ R157, R157, R144, R170 ;  /* 0x000000909d9d7223 */ /* 0x000fe200000100aa */
[----:B------:R-:W-:Y:S01]  /*8b80*/  FFMA.FTZ R161, R161, R177, R2 ;  /* 0x000000b1a1a17223 */ /* 0x000fe20000010002 */
[----:B------:R-:W3:Y:S01]  /*8b90*/  SHFL.DOWN PT, R165, R4, 0x4, 0x1f ;  /* 0x08801f0004a57f89 */ /* 0x000ee200000e0000 */
[----:B------:R-:W-:Y:S01]  /*8ba0*/  FFMA.FTZ R38, R169, R38, R124 ;  /* 0x00000026a9267223 */ /* 0x000fe2000001007c */
[----:B------:R-:W-:Y:S01]  /*8bb0*/  FFMA.FTZ R113, R144, R44, R113 ;  /* 0x0000002c90717223 */ /* 0x000fe20000010071 */
[----:B------:R-:W-:Y:S01]  /*8bc0*/  FADD.FTZ R112, R157, R112 ;  /* 0x000000709d707221 */ /* 0x000fe20000010000 */
[----:B------:R-:W-:Y:S01]  /*8bd0*/  FMUL.FTZ R3, R9, R171 ;  /* 0x000000ab09037220 */ /* 0x000fe20000410000 */
[----:B------:R-:W-:Y:S01]  /*8be0*/  FFMA.FTZ R124, R159, R161, R38 ;  /* 0x000000a19f7c7223 */ /* 0x000fe20000010026 */
[-C--:B------:R-:W-:Y:S01]  /*8bf0*/  FMUL.FTZ R2, R121, R175.reuse ;  /* 0x000000af79027220 */ /* 0x080fe20000410000 */
[----:B------:R-:W-:Y:S01]  /*8c00*/  FFMA.FTZ R114, R161, R46, R114 ;  /* 0x0000002ea1727223 */ /* 0x000fe20000010072 */
[----:B-1----:R-:W-:Y:S01]  /*8c10*/  @!P1 FADD.FTZ R5, R5, R146 ;  /* 0x0000009205059221 */ /* 0x002fe20000010000 */
[----:B------:R-:W-:Y:S01]  /*8c20*/  FFMA.FTZ R121, R8, R175, -R3 ;  /* 0x000000af08797223 */ /* 0x000fe20000010803 */
[----:B------:R-:W-:Y:S01]  /*8c30*/  FMUL.FTZ R3, R9, R195 ;  /* 0x000000c309037220 */ /* 0x000fe20000410000 */
[----:B------:R-:W-:Y:S01]  /*8c40*/  FFMA.FTZ R38, R123, R171, R2 ;  /* 0x000000ab7b267223 */ /* 0x000fe20000010002 */
[----:B------:R-:W-:Y:S01]  /*8c50*/  FMUL.FTZ R2, R127, R181 ;  /* 0x000000b57f027220 */ /* 0x000fe20000410000 */
[----:B------:R-:W1:Y:S01]  /*8c60*/  SHFL.DOWN PT, R144, R5, 0x8, 0x1f ;  /* 0x09001f0005907f89 */ /* 0x000e6200000e0000 */
[----:B------:R-:W-:Y:S01]  /*8c70*/  FMUL.FTZ R155, R134, R121 ;  /* 0x00000079869b7220 */ /* 0x000fe20000410000 */
[-C--:B------:R-:W-:Y:S01]  /*8c80*/  FFMA.FTZ R121, R8, R181.reuse, -R3 ;  /* 0x000000b508797223 */ /* 0x080fe20000010803 */
[----:B0-----:R-:W-:Y:S01]  /*8c90*/  @!P1 FADD.FTZ R7, R7, R148 ;  /* 0x0000009407079221 */ /* 0x001fe20000010000 */
[C---:B------:R-:W-:Y:S01]  /*8ca0*/  FMUL.FTZ R3, R9.reuse, R181 ;  /* 0x000000b509037220 */ /* 0x040fe20000410000 */
[C---:B------:R-:W-:Y:S01]  /*8cb0*/  FMUL.FTZ R175, R9.reuse, R175 ;  /* 0x000000af09af7220 */ /* 0x040fe20000410000 */
[----:B------:R-:W-:Y:S01]  /*8cc0*/  FMUL.FTZ R123, R138, R121 ;  /* 0x000000798a7b7220 */ /* 0x000fe20000410000 */
[----:B--2---:R-:W-:Y:S01]  /*8cd0*/  @!P1 FADD.FTZ R6, R6, R201 ;  /* 0x000000c906069221 */ /* 0x004fe20000010000 */
[----:B------:R-:W0:Y:S01]  /*8ce0*/  SHFL.DOWN PT, R146, R7, 0x8, 0x1f ;  /* 0x09001f0007927f89 */ /* 0x000e2200000e0000 */
[----:B------:R-:W-:Y:S01]  /*8cf0*/  FFMA.FTZ R121, R8, R195, R3 ;  /* 0x000000c308797223 */ /* 0x000fe20000010003 */
[----:B------:R-:W-:Y:S01]  /*8d00*/  FMUL.FTZ R3, R9, R203 ;  /* 0x000000cb09037220 */ /* 0x000fe20000410000 */
[----:B---3--:R-:W-:Y:S01]  /*8d10*/  @!P1 FADD.FTZ R4, R4, R165 ;  /* 0x000000a504049221 */ /* 0x008fe20000010000 */
[----:B------:R-:W2:Y:S01]  /*8d20*/  SHFL.DOWN PT, R159, R6, 0x8, 0x1f ;  /* 0x09001f00069f7f89 */ /* 0x000ea200000e0000 */
[----:B------:R-:W-:Y:S01]  /*8d30*/  ISETP.GT.AND P1, PT, R78, 0x17, PT ;  /* 0x000000174e00780c */ /* 0x000fe20003f24270 */
[----:B------:R-:W-:Y:S01]  /*8d40*/  FFMA.FTZ R129, R129, R195, R2 ;  /* 0x000000c381817223 */ /* 0x000fe20000010002 */
[CC--:B------:R-:W-:Y:S01]  /*8d50*/  FFMA.FTZ R3, R8.reuse, R197.reuse, -R3 ;  /* 0x000000c508037223 */ /* 0x0c0fe20000010803 */
[----:B------:R-:W3:Y:S01]  /*8d60*/  SHFL.DOWN PT, R157, R4, 0x8, 0x1f ;  /* 0x09001f00049d7f89 */ /* 0x000ee200000e0000 */
[-C--:B------:R-:W-:Y:S01]  /*8d70*/  FMUL.FTZ R2, R137, R197.reuse ;  /* 0x000000c589027220 */ /* 0x080fe20000410000 */
[----:B------:R-:W-:Y:S01]  /*8d80*/  FMUL.FTZ R197, R9, R197 ;  /* 0x000000c509c57220 */ /* 0x000fe20000410000 */
[----:B------:R-:W-:Y:S01]  /*8d90*/  FFMA.FTZ R175, R8, R171, R175 ;  /* 0x000000ab08af7223 */ /* 0x000fe200000100af */
[----:B------:R-:W-:Y:S01]  /*8da0*/  FMUL.FTZ R3, R130, R3 ;  /* 0x0000000382037220 */ /* 0x000fe20000410000 */
[----:B------:R-:W-:Y:S01]  /*8db0*/  FADD.FTZ R111, R124, R111 ;  /* 0x0000006f7c6f7221 */ /* 0x000fe20000010000 */
        /* <DEDUP_REMOVED lines=8> */
[-C--:B------:R-:W-:Y:S01]  /*8e40*/  FMUL.FTZ R38, R143, R191.reuse ;  /* 0x000000bf8f267220 */ /* 0x080fe20000410000 */
[----:B------:R-:W1:Y:S01]  /*8e50*/  SHFL.DOWN PT, R124, R5, 0x10, 0x1f ;  /* 0x0a001f00057c7f89 */ /* 0x000e6200000e0000 */
[----:B0-----:R-:W-:Y:S01]  /*8e60*/  @!P1 FADD.FTZ R7, R7, R146 ;  /* 0x0000009207079221 */ /* 0x001fe20000010000 */
[----:B------:R-:W-:Y:S01]  /*8e70*/  FFMA.FTZ R117, R2, R52, R117 ;  /* 0x0000003402757223 */ /* 0x000fe20000010075 */
[----:B------:R-:W-:Y:S01]  /*8e80*/  FFMA.FTZ R135, R135, R2, R132 ;  /* 0x0000000287877223 */ /* 0x000fe20000010084 */
[C---:B------:R-:W-:Y:S01]  /*8e90*/  FMUL.FTZ R3, R9.reuse, R191 ;  /* 0x000000bf09037220 */ /* 0x040fe20000410000 */
[----:B--2---:R-:W-:Y:S01]  /*8ea0*/  @!P1 FADD.FTZ R6, R6, R159 ;  /* 0x0000009f06069221 */ /* 0x004fe20000010000 */
[----:B------:R-:W0:Y:S01]  /*8eb0*/  SHFL.DOWN PT, R130, R7, 0x10, 0x1f ;  /* 0x0a001f0007827f89 */ /* 0x000e2200000e0000 */
[C---:B------:R-:W-:Y:S01]  /*8ec0*/  FMUL.FTZ R2, R9.reuse, R183 ;  /* 0x000000b709027220 */ /* 0x040fe20000410000 */
[-C--:B------:R-:W-:Y:S01]  /*8ed0*/  FMUL.FTZ R121, R9, R205.reuse ;  /* 0x000000cd09797220 */ /* 0x080fe20000410000 */
[----:B---3--:R-:W-:Y:S01]  /*8ee0*/  @!P1 FADD.FTZ R4, R4, R157 ;  /* 0x0000009d04049221 */ /* 0x008fe20000010000 */
[----:B------:R-:W2:Y:S01]  /*8ef0*/  SHFL.DOWN PT, R127, R6, 0x10, 0x1f ;  /* 0x0a001f00067f7f89 */ /* 0x000ea200000e0000 */
[-C--:B------:R-:W-:Y:S01]  /*8f00*/  FFMA.FTZ R141, R141, R205.reuse, R38 ;  /* 0x000000cd8d8d7223 */ /* 0x080fe20000010026 */
[C---:B------:R-:W-:Y:S01]  /*8f10*/  FFMA.FTZ R205, R8.reuse, R205, R3 ;  /* 0x000000cd08cd7223 */ /* 0x040fe20000010003 */
[-C--:B------:R-:W-:Y:S01]  /*8f20*/  FFMA.FTZ R3, R8, R193.reuse, -R2 ;  /* 0x000000c108037223 */ /* 0x080fe20000010802 */
[----:B------:R-:W3:Y:S01]  /*8f30*/  SHFL.DOWN PT, R123, R4, 0x10, 0x1f ;  /* 0x0a001f00047b7f89 */ /* 0x000ee200000e0000 */
[----:B------:R-:W-:Y:S01]  /*8f40*/  ISETP.GT.AND P1, PT, R78, 0xf, PT ;  /* 0x0000000f4e00780c */ /* 0x000fe20003f24270 */
[----:B------:R-:W-:Y:S01]  /*8f50*/  FMUL.FTZ R2, R147, R193 ;  /* 0x000000c193027220 */ /* 0x000fe20000410000 */
        /* <DEDUP_REMOVED lines=11> */
[----:B-1----:R-:W-:Y:S01]  /*9010*/  @!P1 FADD.FTZ R5, R5, R124 ;  /* 0x0000007c05059221 */ /* 0x002fe20000010000 */
[----:B------:R-:W-:Y:S01]  /*9020*/  FFMA.FTZ R128, R128, R205, R121 ;  /* 0x000000cd80807223 */ /* 0x000fe20000010079 */
[----:B0-----:R-:W-:Y:S01]  /*9030*/  @!P1 FADD.FTZ R7, R7, R130 ;  /* 0x0000008207079221 */ /* 0x001fe20000010000 */
        /* <DEDUP_REMOVED lines=30> */
.L_x_16216:
[----:B------:R-:W-:Y:S05]  /*9220*/  BSYNC B0 ;  /* 0x0000000000007941 */ /* 0x000fea0003800000 */
.L_x_16215:
[----:B------:R-:W-:Y:S01]  /*9230*/  IADD3 R95, R95, 0x1, RZ ;  /* 0x000000015f5f7810 */ /* 0x000fe20007ffe0ff */
[----:B------:R-:W-:-:S03]  /*9240*/  UIADD3 UR5, UP0, UR5, 0x1, URZ ;  /* 0x0000000105057890 */ /* 0x000fc6000ff1e03f */
[----:B------:R-:W-:Y:S01]  /*9250*/  ISETP.GE.AND P1, PT, R95, UR28, PT ;  /* 0x0000001c5f007c0c */ /* 0x000fe2000bf26270 */
[----:B------:R-:W-:-:S12]  /*9260*/  UIADD3.X UR6, URZ, UR6, URZ, UP0, !UPT ;  /* 0x000000063f067290 */ /* 0x000fd800087fe43f */
[----:B------:R-:W-:Y:S05]  /*9270*/  @!P1 BRA `(.L_x_16217) ;  /* 0xffffffb0006c9947 */ /* 0x000fea000383ffff */
.L_x_16170:
[----:B------:R-:W-:Y:S01]  /*9280*/  BAR.SYNC.DEFER_BLOCKING 0x0 ;  /* 0x0000000000007b1d */ /* 0x000fe20000010000 */
[C---:B------:R-:W-:Y:S02]  /*9290*/  LOP3.LUT R12, R70.reuse, 0x20, RZ, 0xfc, !PT ;  /* 0x00000020460c7812 */ /* 0x040fe400078efcff */
[-C--:B------:R-:W-:Y:S02]  /*92a0*/  ISETP.GE.AND P1, PT, R70, R39.reuse, PT ;  /* 0x000000274600720c */ /* 0x080fe40003f26270 */
[----:B------:R-:W-:-:S03]  /*92b0*/  ISETP.GE.AND P0, PT, R12, R39, PT ;  /* 0x000000270c00720c */ /* 0x000fc60003f06270 */
[----:B------:R-:W2:Y:S01]  /*92c0*/  LDC.64 R42, c[0x0][0x388] ;  /* 0x0000e200ff2a7b82 */ /* 0x000ea20000000a00 */
[C---:B------:R-:W-:Y:S02]  /*92d0*/  LOP3.LUT R14, R70.reuse, 0x40, RZ, 0xfc, !PT ;  /* 0x00000040460e7812 */ /* 0x040fe400078efcff */
[----:B------:R-:W-:Y:S02]  /*92e0*/  PRMT R0, RZ, 0x7610, R0 ;  /* 0x00007610ff007816 */ /* 0x000fe40000000000 */
[C---:B------:R-:W-:Y:S02]  /*92f0*/  LOP3.LUT R16, R70.reuse, 0x60, RZ, 0xfc, !PT ;  /* 0x0000006046107812 */ /* 0x040fe400078efcff */
[----:B------:R-:W-:Y:S02]  /*9300*/  PRMT R3, RZ, 0x7610, R3 ;  /* 0x00007610ff037816 */ /* 0x000fe40000000003 */
[C---:B------:R-:W-:Y:S02]  /*9310*/  LOP3.LUT R18, R70.reuse, 0x80, RZ, 0xfc, !PT ;  /* 0x0000008046127812 */ /* 0x040fe400078efcff */
[----:B------:R-:W-:-:S02]  /*9320*/  LOP3.LUT R20, R70, 0xa0, RZ, 0xfc, !PT ;  /* 0x000000a046147812 */ /* 0x000fc400078efcff */
[----:B------:R-:W-:Y:S02]  /*9330*/  LOP3.LUT R22, R70, 0xc0, RZ, 0xfc, !PT ;  /* 0x000000c046167812 */ /* 0x000fe400078efcff */
[-C--:B------:R-:W-:Y:S02]  /*9340*/  ISETP.GE.AND P5, PT, R14, R39.reuse, PT ;  /* 0x000000270e00720c */ /* 0x080fe40003fa6270 */
[----:B------:R-:W-:Y:S01]  /*9350*/  LOP3.LUT R24, R70, 0xe0, RZ, 0xfc, !PT ;  /* 0x000000e046187812 */ /* 0x000fe200078efcff */
[----:B------:R-:W3:Y:S01]  /*9360*/  @!P1 LDG.E.U16 R0, desc[UR12][R28.64] ;  /* 0x0000000c1c009981 */ /* 0x000ee2000c1e1500 */
[-C--:B------:R-:W-:Y:S02]  /*9370*/  ISETP.GE.AND P4, PT, R16, R39.reuse, PT ;  /* 0x000000271000720c */ /* 0x080fe40003f86270 */
[-C--:B------:R-:W-:Y:S01]  /*9380*/  ISETP.GE.AND P3, PT, R18, R39.reuse, PT ;  /* 0x000000271200720c */ /* 0x080fe20003f66270 */
[----:B------:R-:W4:Y:S01]  /*9390*/  @!P0 LDG.E.U16 R3, desc[UR12][R28.64+0x40] ;  /* 0x0000400c1c038981 */ /* 0x000f22000c1e1500 */
[----:B------:R-:W-:-:S02]  /*93a0*/  ISETP.GE.AND P2, PT, R20, R39, PT ;  /* 0x000000271400720c */ /* 0x000fc40003f46270 */
[-C--:B------:R-:W-:Y:S02]  /*93b0*/  ISETP.GE.AND P1, PT, R22, R39.reuse, PT ;  /* 0x000000271600720c */ /* 0x080fe40003f26270 */
[----:B------:R-:W-:Y:S02]  /*93c0*/  ISETP.GE.AND P0, PT, R24, R39, PT ;  /* 0x000000271800720c */ /* 0x000fe40003f06270 */
[----:B------:R-:W-:Y:S02]  /*93d0*/  PRMT R2, RZ, 0x7610, R2 ;  /* 0x00007610ff027816 */ /* 0x000fe40000000002 */
[----:B01----:R-:W-:Y:S02]  /*93e0*/  PRMT R5, RZ, 0x7610, R5 ;  /* 0x00007610ff057816 */ /* 0x003fe40000000005 */
[----:B------:R-:W-:Y:S02]  /*93f0*/  PRMT R4, RZ, 0x7610, R4 ;  /* 0x00007610ff047816 */ /* 0x000fe40000000004 */
[----:B------:R-:W-:Y:S01]  /*9400*/  PRMT R7, RZ, 0x7610, R7 ;  /* 0x00007610ff077816 */ /* 0x000fe20000000007 */
[----:B------:R-:W5:Y:S01]  /*9410*/  @!P5 LDG.E.U16 R2, desc[UR12][R28.64+0x80] ;  /* 0x0000800c1c02d981 */ /* 0x000f62000c1e1500 */
[----:B------:R-:W-:-:S02]  /*9420*/  PRMT R6, RZ, 0x7610, R6 ;  /* 0x00007610ff067816 */ /* 0x000fc40000000006 */
[----:B------:R-:W-:Y:S01]  /*9430*/  PRMT R9, RZ, 0x7610, R9 ;  /* 0x00007610ff097816 */ /* 0x000fe20000000009 */
[----:B------:R-:W2:Y:S04]  /*9440*/  @!P4 LDG.E.U16 R5, desc[UR12][R28.64+0xc0] ;  /* 0x0000c00c1c05c981 */ /* 0x000ea8000c1e1500 */
[----:B------:R-:W2:Y:S04]  /*9450*/  @!P3 LDG.E.U16 R4, desc[UR12][R28.64+0x100] ;  /* 0x0001000c1c04b981 */ /* 0x000ea8000c1e1500 */
[----:B------:R-:W2:Y:S04]  /*9460*/  @!P2 LDG.E.U16 R7, desc[UR12][R28.64+0x140] ;  /* 0x0001400c1c07a981 */ /* 0x000ea8000c1e1500 */
[----:B------:R-:W2:Y:S04]  /*9470*/  @!P1 LDG.E.U16 R6, desc[UR12][R28.64+0x180] ;  /* 0x0001800c1c069981 */ /* 0x000ea8000c1e1500 */
[----:B------:R-:W2:Y:S01]  /*9480*/  @!P0 LDG.E.U16 R9, desc[UR12][R28.64+0x1c0] ;  /* 0x0001c00c1c098981 */ /* 0x000ea2000c1e1500 */
[----:B------:R-:W-:-:S02]  /*9490*/  F2FP.BF16.F32.PACK_AB R117, R117, R118 ;  /* 0x000000767575723e */ /* 0x000fc400000010ff */
[----:B------:R-:W-:Y:S02]  /*94a0*/  ISETP.NE.AND P6, PT, R80, RZ, PT ;  /* 0x000000ff5000720c */ /* 0x000fe40003fc5270 */
[----:B------:R-:W-:Y:S02]  /*94b0*/  F2FP.BF16.F32.PACK_AB R119, R119, R120 ;  /* 0x000000787777723e */ /* 0x000fe400000010ff */
[----:B------:R-:W-:Y:S02]  /*94c0*/  F2FP.BF16.F32.PACK_AB R115, R115, R116 ;  /* 0x000000747373723e */ /* 0x000fe400000010ff */
[----:B------:R-:W-:Y:S01]  /*94d0*/  F2FP.BF16.F32.PACK_AB R113, R113, R114 ;  /* 0x000000727171723e */ /* 0x000fe200000010ff */
[----:B------:R-:W-:Y:S01]  /*94e0*/  BSSY B0, `(.L_x_16218) ;  /* 0x0000076000007945 */ /* 0x000fe20003800000 */
        /* <DEDUP_REMOVED lines=13> */
[----:B------:R-:W4:Y:S04]  /*95c0*/  LDS.U16 R0, [R59+0x4] ;  /* 0x000004003b007984 */ /* 0x000f280000000400 */
[----:B------:R-:W-:Y:S01]  /*95d0*/  LDS.U16 R4, [R59+0xa] ;  /* 0x00000a003b047984 */ /* 0x000fe20000000400 */
[----:B0-----:R-:W-:-:S02]  /*95e0*/  SHF.L.U32 R3, R10, 0x10, RZ ;  /* 0x000000100a037819 */ /* 0x001fc400000006ff */
[----:B-1----:R-:W-:-:S03]  /*95f0*/  SHF.L.U32 R11, R8, 0x10, RZ ;  /* 0x00000010080b7819 */ /* 0x002fc600000006ff */
[--C-:B------:R-:W-:Y:S02]  /*9600*/  FADD.FTZ R3, R3, R86.reuse ;  /* 0x0000005603037221 */ /* 0x100fe40000010000 */
[----:B------:R-:W-:-:S03]  /*9610*/  FADD.FTZ R11, R11, R86 ;  /* 0x000000560b0b7221 */ /* 0x000fc60000010000 */
[----:B------:R-:W-:Y:S02]  /*9620*/  FSETP.GTU.FTZ.AND P1, PT, R3, 20, PT ;  /* 0x41a000000300780b */ /* 0x000fe40003f3c000 */
[----:B------:R-:W-:-:S11]  /*9630*/  FSETP.GTU.FTZ.AND P0, PT, R11, 20, PT ;  /* 0x41a000000b00780b */ /* 0x000fd60003f1c000 */
[----:B------:R-:W-:Y:S02]  /*9640*/  @!P1 FMUL.FTZ R8, R3, -1.4426950216293334961 ;  /* 0xbfb8aa3b03089820 */ /* 0x000fe40000410000 */
[----:B------:R-:W0:Y:S01]  /*9650*/  LDS.U16 R3, [R59+0x8] ;  /* 0x000008003b037984 */ /* 0x000e220000000400 */
[----:B------:R-:W-:-:S03]  /*9660*/  @!P0 FMUL.FTZ R5, R11, -1.4426950216293334961 ;  /* 0xbfb8aa3b0b058820 */ /* 0x000fc60000410000 */
[----:B------:R-:W1:Y:S08]  /*9670*/  @!P1 MUFU.EX2 R8, R8 ;  /* 0x0000000800089308 */ /* 0x000e700000000800 */
[----:B------:R-:W5:Y:S01]  /*9680*/  @!P0 MUFU.EX2 R5, R5 ;  /* 0x0000000500058308 */ /* 0x000f620000000800 */
[----:B-1----:R-:W-:Y:S01]  /*9690*/  @!P1 FADD.FTZ R9, R8, 1 ;  /* 0x3f80000008099421 */ /* 0x002fe20000010000 */
[----:B-----5:R-:W-:-:S02]  /*96a0*/  @!P0 FADD.FTZ R7, R5, 1 ;  /* 0x3f80000005078421 */ /* 0x020fc40000010000 */
[----:B------:R-:W1:Y:S04]  /*96b0*/  LDS.U16 R5, [R59+0xc] ;  /* 0x00000c003b057984 */ /* 0x000e680000000400 */
[----:B------:R-:W5:Y:S01]  /*96c0*/  @!P1 MUFU.RCP R9, R9 ;  /* 0x0000000900099308 */ /* 0x000f620000001000 */
[----:B------:R-:W-:Y:S07]  /*96d0*/  BAR.SYNC.DEFER_BLOCKING 0x0 ;  /* 0x0000000000007b1d */ /* 0x000fee0000010000 */
[----:B------:R-:W3:Y:S01]  /*96e0*/  @!P0 MUFU.RCP R10, R7 ;  /* 0x00000007000a8308 */ /* 0x000ee20000001000 */
[----:B------:R-:W-:Y:S01]  /*96f0*/  PRMT R8, R119, 0x7632, R8 ;  /* 0x0000763277087816 */ /* 0x000fe20000000008 */
[----:B-----5:R-:W-:Y:S01]  /*9700*/  @!P1 FMUL.FTZ R106, R106, R9 ;  /* 0x000000096a6a9220 */ /* 0x020fe20000410000 */
[----:B--2---:R-:W-:Y:S01]  /*9710*/  SHF.L.U32 R9, R2, 0x10, RZ ;  /* 0x0000001002097819 */ /* 0x004fe200000006ff */
[----:B---3--:R-:W-:Y:S01]  /*9720*/  @!P0 FMUL.FTZ R105, R105, R10 ;  /* 0x0000000a69698220 */ /* 0x008fe20000410000 */
[----:B------:R-:W-:-:S03]  /*9730*/  PRMT R10, R117, 0x7632, R10 ;  /* 0x00007632750a7816 */ /* 0x000fc6000000000a */
[----:B------:R-:W-:Y:S01]  /*9740*/  FADD.FTZ R2, R9, R86 ;  /* 0x0000005609027221 */ /* 0x000fe20000010000 */
[----:B------:R-:W-:Y:S01]  /*9750*/  PRMT R11, R115, 0x7632, R11 ;  /* 0x00007632730b7816 */ /* 0x000fe2000000000b */
[----:B------:R2:W-:Y:S01]  /*9760*/  STS.U16 [R59+0x6], R10 ;  /* 0x0000060a3b007388 */ /* 0x0005e20000000400 */
[----:B------:R-:W-:Y:S02]  /*9770*/  SHF.L.U32 R9, R6, 0x10, RZ ;  /* 0x0000001006097819 */ /* 0x000fe400000006ff */
[----:B----4-:R-:W-:Y:S01]  /*9780*/  SHF.L.U32 R7, R0, 0x10, RZ ;  /* 0x0000001000077819 */ /* 0x010fe200000006ff */
[----:B------:R-:W-:Y:S01]  /*9790*/  STS.U16 [R59], R119 ;  /* 0x000000773b007388 */ /* 0x000fe20000000400 */
[----:B--2---:R-:W-:-:S03]  /*97a0*/  PRMT R10, R113, 0x7632, R10 ;  /* 0x00007632710a7816 */ /* 0x004fc6000000000a */
[----:B------:R2:W-:Y:S01]  /*97b0*/  STS.U16 [R59+0x2], R8 ;  /* 0x000002083b007388 */ /* 0x0005e20000000400 */
[----:B------:R-:W-:-:S03]  /*97c0*/  FADD.FTZ R0, R7, R86 ;  /* 0x0000005607007221 */ /* 0x000fc60000010000 */
[----:B------:R-:W-:Y:S04]  /*97d0*/  STS.U16 [R59+0x4], R117 ;  /* 0x000004753b007388 */ /* 0x000fe80000000400 */
[----:B------:R-:W-:Y:S01]  /*97e0*/  STS.U16 [R59+0x8], R115 ;  /* 0x000008733b007388 */ /* 0x000fe20000000400 */
[----:B--2---:R-:W-:-:S03]  /*97f0*/  FADD.FTZ R8, R9, R86 ;  /* 0x0000005609087221 */ /* 0x004fc60000010000 */
        /* <DEDUP_REMOVED lines=15> */
[----:B0-----:R-:W-:Y:S02]  /*98f0*/  SHF.L.U32 R3, R3, 0x10, RZ ;  /* 0x0000001003037819 */ /* 0x001fe400000006ff */
        /* <DEDUP_REMOVED lines=52> */
.L_x_16219:
[----:B------:R-:W-:Y:S05]  /*9c40*/  BSYNC B0 ;  /* 0x0000000000007941 */ /* 0x000fea0003800000 */
.L_x_16218:
        /* <DEDUP_REMOVED lines=95> */
.L_x_16221:
[----:B------:R-:W-:Y:S05]  /*a240*/  BSYNC B0 ;  /* 0x0000000000007941 */ /* 0x000fea0003800000 */
.L_x_16220:
        /* <DEDUP_REMOVED lines=37> */
.L_x_16148:
        /* <DEDUP_REMOVED lines=26> */
.L_x_16224:
[----:B------:R-:W-:Y:S05]  /*a640*/  BSYNC B0 ;  /* 0x0000000000007941 */ /* 0x000fea0003800000 */
.L_x_16223:
        /* <DEDUP_REMOVED lines=29> */
.L_x_16226:
[----:B0-----:R-:W0:Y:S02]  /*a820*/  S2R R15, SR_TID.X ;  /* 0x00000000000f7919 */ /* 0x001e240000002100 */
.L_x_16227:
[----:B------:R-:W-:Y:S05]  /*a830*/  BSYNC B0 ;  /* 0x0000000000007941 */ /* 0x000fea0003800000 */
.L_x_16225:
        /* <DEDUP_REMOVED lines=22> */
.L_x_16229:
        /* <DEDUP_REMOVED lines=28> */
.L_x_16228:
[----:B------:R-:W-:Y:S05]  /*ab60*/  EXIT ;  /* 0x000000000000794d */ /* 0x000fea0003800000 */
.L_x_16230:
        /* <DEDUP_REMOVED lines=9> */
.L_x_19007:


//--------------------- .text._Z25selective_scan_bwd_kernelI32Selective_Scan_bwd_kernel_traitsILi32ELi8ELb0ELb1ELb1ELb0ELb0EN3c108BFloat16ENS1_7complexIfEEEEv12SSMParamsBwd --------------------------
	.section	.text._Z25selective_scan_bwd_kernelI32Selective_Scan_bwd_kernel_traitsILi32ELi8ELb0ELb1ELb1ELb0ELb0EN3c108BFloat16ENS1_7complexIfEEEEv12SSMParamsBwd,"ax",@progbits
	.align	128
        .global         _Z25selective_scan_bwd_kernelI32Selective_Scan_bwd_kernel_traitsILi32ELi8ELb0ELb1ELb1ELb0ELb0EN3c108BFloat16ENS1_7complexIfEEEEv12SSMParamsBwd
        .type           _Z25selective_scan_bwd_kernelI32Selective_Scan_bwd_kernel_traitsILi32ELi8ELb0ELb1ELb1ELb0ELb0EN3c108BFloat16ENS1_7complexIfEEEEv12SSMParamsBwd,@function
        .size           _Z25selective_scan_bwd_kernelI32Selective_Scan_bwd_kernel_traitsILi32ELi8ELb0ELb1ELb1ELb0ELb0EN3c108BFloat16ENS1_7complexIfEEEEv12SSMParamsBwd,(.L_x_19008 - _Z25selective_scan_bwd_kernelI32Selective_Scan_bwd_kernel_traitsILi32ELi8ELb0ELb1ELb1ELb0ELb0EN3c108BFloat16ENS1_7complexIfEEEEv12SSMParamsBwd)
        .other          _Z25selective_scan_bwd_kernelI32Selective_Scan_bwd_kernel_traitsILi32ELi8ELb0ELb1ELb1ELb0ELb0EN3c108BFloat16ENS1_7complexIfEEEEv12SSMParamsBwd,@"STO_CUDA_ENTRY STV_DEFAULT"
_Z25selective_scan_bwd_kernelI32Selective_Scan_bwd_kernel_traitsILi32ELi8ELb0ELb1ELb1ELb0ELb0EN3c108BFloat16ENS1_7complexIfEEEEv12SSMParamsBwd:
.text._Z25selective_scan_bwd_kernelI32Selective_Scan_bwd_kernel_traitsILi32ELi8ELb0ELb1ELb1ELb0ELb0EN3c108BFloat16ENS1_7complexIfEEEEv12SSMParamsBwd:
[----:B------:R-:W-:Y:S08]  /*0000*/  LDC R1, c[0x0][0x28] ;  /* 0x00000a00ff017b82 */ /* 0x000ff00000000800 */
[----:B------:R-:W0:Y:S01]  /*0010*/  LDC R8, c[0x0][0x228] ;  /* 0x00008a00ff087b82 */ /* 0x000e220000000800 */
[----:B------:R-:W1:Y:S01]  /*0020*/  S2R R139, SR_CTAID.Y ;  /* 0x00000000008b7919 */ /* 0x000e620000002600 */
[----:B------:R-:W-:Y:S01]  /*0030*/  HFMA2.MMA R138, -RZ, RZ, 0, 0 ;  /* 0x00000000ff8a7435 */ /* 0x000fe200000001ff */
[----:B------:R-:W-:Y:S01]  /*0040*/  ULDC.64 UR14, c[0x0][0x208] ;  /* 0x00008200000e7ab9 */ /* 0x000fe20000000a00 */
[----:B------:R-:W-:Y:S01]  /*0050*/  MOV R136, RZ ;  /* 0x000000ff00887202 */ /* 0x000fe20000000f00 */
[----:B------:R-:W-:Y:S01]  /*0060*/  ULDC.64 UR6, c[0x0][0x280] ;  /* 0x0000a00000067ab9 */ /* 0x000fe20000000a00 */
[----:B------:R-:W-:Y:S01]  /*0070*/  ULDC.64 UR10, c[0x0][0x290] ;  /* 0x0000a400000a7ab9 */ /* 0x000fe20000000a00 */
[----:B------:R-:W-:Y:S01]  /*0080*/  ULDC.64 UR12, c[0x0][0x328] ;  /* 0x0000ca00000c7ab9 */ /* 0x000fe20000000a00 */
        /* <DEDUP_REMOVED lines=25> */
[----:B0-----:R-:W-:-:S06]  /*0220*/  IABS R2, R139 ;  /* 0x0000008b00027213 */ /* 0x001fcc0000000000 */
[----:B------:R-:W0:Y:S01]  /*0230*/  LDC.64 R130, c[0x0][0x2f0] ;  /* 0x0000bc00ff827b82 */ /* 0x000e220000000a00 */
[----:B--2---:R-:W-:-:S05]  /*0240*/  IADD3 R10, RZ, -R7, RZ ;  /* 0x80000007ff0a7210 */ /* 0x004fca0007ffe0ff */
        /* <DEDUP_REMOVED lines=8> */
[----:B------:R-:W-:Y:S01]  /*02d0*/  ISETP.GT.U32.AND P1, PT, R9, R0, PT ;  /* 0x000000000900720c */ /* 0x000fe20003f24070 */
[----:B------:R-:W-:Y:S01]  /*02e0*/  USHF.R.S32.HI UR17, URZ, 0x1f, UR16 ;  /* 0x0000001f3f117899 */ /* 0x000fe20008011410 */
[----:B------:R-:W3:Y:S01]  /*02f0*/  LDC.64 R26, c[0x0][0x2d8] ;  /* 0x0000b600ff1a7b82 */ /* 0x000ee20000000a00 */
[----:B------:R-:W-:Y:S02]  /*0300*/  UIMAD.WIDE.U32 UR4, UR16, UR6, URZ ;  /* 0x00000006100472a5 */ /* 0x000fe4000f8e003f */
[----:B------:R-:W-:-:S04]  /*0310*/  UIMAD UR6, UR17, UR6, URZ ;  /* 0x00000006110672a4 */ /* 0x000fc8000f8e023f */
[----:B------:R-:W-:Y:S01]  /*0320*/  UIMAD UR8, UR16, UR7, UR6 ;  /* 0x00000007100872a4 */ /* 0x000fe2000f8e0206 */
[----:B------:R-:W3:Y:S03]  /*0330*/  LDC.64 R120, c[0x0][0x2e0] ;  /* 0x0000b800ff787b82 */ /* 0x000ee60000000a00 */
[----:B------:R-:W-:Y:S01]  /*0340*/  @!P1 IADD3 R0, R0, -R9, RZ ;  /* 0x8000000900009210 */ /* 0x000fe20007ffe0ff */
[----:B------:R-:W-:-:S03]  /*0350*/  UIADD3 UR5, UR5, UR8, URZ ;  /* 0x0000000805057290 */ /* 0x000fc6000fffe03f */
[----:B------:R-:W-:Y:S02]  /*0360*/  ISETP.GE.U32.AND P0, PT, R0, R9, PT ;  /* 0x000000090000720c */ /* 0x000fe40003f06070 */
[C---:B------:R-:W-:Y:S01]  /*0370*/  LOP3.LUT R0, R139.reuse, R8, RZ, 0x3c, !PT ;  /* 0x000000088b007212 */ /* 0x040fe200078e3cff */
[----:B------:R-:W-:Y:S01]  /*0380*/  UIMAD UR9, UR17, UR10, URZ ;  /* 0x0000000a110972a4 */ /* 0x000fe2000f8e023f */
[----:B------:R-:W-:Y:S01]  /*0390*/  @!P1 IADD3 R134, R134, 0x1, RZ ;  /* 0x0000000186869810 */ /* 0x000fe20007ffe0ff */
[-C--:B--2---:R-:W-:Y:S01]  /*03a0*/  IMAD.WIDE.U32 R2, R139, R4.reuse, UR4 ;  /* 0x000000048b027e25 */ /* 0x084fe2000f8e0004 */
[----:B------:R-:W-:Y:S02]  /*03b0*/  ISETP.GE.AND P2, PT, R0, RZ, PT ;  /* 0x000000ff0000720c */ /* 0x000fe40003f46270 */
[----:B------:R-:W-:Y:S01]  /*03c0*/  LEA R7, R21, 0xffffff00, 0x8 ;  /* 0xffffff0015077811 */ /* 0x000fe200078e40ff */
[----:B------:R-:W-:Y:S01]  /*03d0*/  IMAD R0, R140, R4, RZ ;  /* 0x000000048c007224 */ /* 0x000fe200078e02ff */
[----:B------:R-:W-:-:S02]  /*03e0*/  UIMAD.WIDE.U32 UR6, UR16, UR10, URZ ;  /* 0x0000000a100672a5 */ /* 0x000fc4000f8e003f */
[----:B------:R-:W-:Y:S01]  /*03f0*/  UIMAD UR10, UR16, UR11, UR9 ;  /* 0x0000000b100a72a4 */ /* 0x000fe2000f8e0209 */
[----:B------:R-:W-:Y:S01]  /*0400*/  @P0 IADD3 R134, R134, 0x1, RZ ;  /* 0x0000000186860810 */ /* 0x000fe20007ffe0ff */
[----:B------:R-:W-:Y:S01]  /*0410*/  IMAD R0, R139, R5, R0 ;  /* 0x000000058b007224 */ /* 0x000fe200078e0200 */
[----:B------:R-:W-:Y:S01]  /*0420*/  UIMAD UR8, UR17, UR12, URZ ;  /* 0x0000000c110872a4 */ /* 0x000fe2000f8e023f */
[----:B------:R-:W-:Y:S02]  /*0430*/  SHF.R.S32.HI R9, RZ, 0x1f, R7 ;  /* 0x0000001fff097819 */ /* 0x000fe40000011407 */
[----:B------:R-:W-:Y:S01]  /*0440*/  IADD3 R129, P0, R7, R2, RZ ;  /* 0x0000000207817210 */ /* 0x000fe20007f1e0ff */
[----:B------:R-:W-:Y:S01]  /*0450*/  UIADD3 UR7, UR7, UR10, URZ ;  /* 0x0000000a07077290 */ /* 0x000fe2000fffe03f */
[C---:B-1----:R-:W-:Y:S01]  /*0460*/  IMAD R2, R140.reuse, R14, RZ ;  /* 0x0000000e8c027224 */ /* 0x042fe200078e02ff */
[----:B------:R-:W-:Y:S01]  /*0470*/  UIMAD.WIDE.U32 UR4, UR16, UR12, URZ ;  /* 0x0000000c100472a5 */ /* 0x000fe2000f8e003f */
[----:B------:R-:W-:Y:S01]  /*0480*/  IADD3.X R10, R9, R3, R0, P0, !PT ;  /* 0x00000003090a7210 */ /* 0x000fe200007fe400 */
[----:B------:R-:W-:Y:S01]  /*0490*/  UIMAD UR11, UR16, UR13, UR8 ;  /* 0x0000000d100b72a4 */ /* 0x000fe2000f8e0208 */
[----:B----4-:R-:W-:-:S02]  /*04a0*/  IMAD R0, R140, R12, RZ ;  /* 0x0000000c8c007224 */ /* 0x010fc400078e02ff */
[C---:B------:R-:W-:Y:S01]  /*04b0*/  IMAD R6, R139.reuse, R15, R2 ;  /* 0x0000000f8b067224 */ /* 0x040fe200078e0202 */
[----:B------:R-:W-:Y:S01]  /*04c0*/  UIADD3 UR5, UR5, UR11, URZ ;  /* 0x0000000b05057290 */ /* 0x000fe2000fffe03f */
[C---:B------:R-:W-:Y:S01]  /*04d0*/  IMAD R0, R139.reuse, R13, R0 ;  /* 0x0000000d8b007224 */ /* 0x040fe200078e0200 */
[----:B------:R-:W-:Y:S01]  /*04e0*/  ISETP.NE.AND P1, PT, R8, RZ, PT ;  /* 0x000000ff0800720c */ /* 0x000fe20003f25270 */
[C---:B------:R-:W-:Y:S01]  /*04f0*/  IMAD.WIDE.U32 R2, R139.reuse, R12, UR6 ;  /* 0x000000068b027e25 */ /* 0x040fe2000f8e000c */
[----:B------:R-:W-:Y:S01]  /*0500*/  ULDC.64 UR12, c[0x0][0x240] ;  /* 0x00009000000c7ab9 */ /* 0x000fe20000000a00 */
[----:B------:R-:W1:Y:S01]  /*0510*/  LDC.64 R12, c[0x0][0x3d8] ;  /* 0x0000f600ff0c7b82 */ /* 0x000e620000000a00 */
[----:B------:R-:W-:Y:S01]  /*0520*/  @!P2 IADD3 R134, -R134, RZ, RZ ;  /* 0x000000ff8686a210 */ /* 0x000fe20007ffe1ff */
[----:B------:R-:W-:Y:S01]  /*0530*/  IMAD.WIDE.U32 R4, R139, R14, UR4 ;  /* 0x000000048b047e25 */ /* 0x000fe2000f8e000e */
[----:B------:R-:W-:Y:S01]  /*0540*/  ULDC.64 UR4, c[0x0][0x310] ;  /* 0x0000c40000047ab9 */ /* 0x000fe20000000a00 */
[----:B------:R-:W-:Y:S01]  /*0550*/  ULDC.64 UR10, c[0x0][0x260] ;  /* 0x00009800000a7ab9 */ /* 0x000fe20000000a00 */
[----:B------:R-:W-:-:S03]  /*0560*/  ISETP.NE.U32.AND P0, PT, RZ, UR4, PT ;  /* 0x00000004ff007c0c */ /* 0x000fc6000bf05070 */
[----:B------:R-:W2:Y:S01]  /*0570*/  LDC.64 R14, c[0x0][0x3f8] ;  /* 0x0000fe00ff0e7b82 */ /* 0x000ea20000000a00 */
[----:B------:R-:W-:Y:S01]  /*0580*/  ISETP.NE.AND.EX P0, PT, RZ, UR5, PT, P0 ;  /* 0x00000005ff007c0c */ /* 0x000fe2000bf05300 */
[----:B------:R-:W-:Y:S01]  /*0590*/  UIMAD.WIDE.U32 UR8, UR16, UR12, URZ ;  /* 0x0000000c100872a5 */ /* 0x000fe2000f8e003f */
[----:B------:R-:W-:Y:S01]  /*05a0*/  @!P1 LOP3.LUT R134, RZ, R8, RZ, 0x33, !PT ;  /* 0x00000008ff869212 */ /* 0x000fe200078e33ff */
[----:B------:R-:W-:Y:S01]  /*05b0*/  UIMAD UR12, UR17, UR12, URZ ;  /* 0x0000000c110c72a4 */ /* 0x000fe2000f8e023f */
[C---:B------:R-:W-:Y:S02]  /*05c0*/  IADD3 R127, P1, R7.reuse, R2, RZ ;  /* 0x00000002077f7210 */ /* 0x040fe40007f3e0ff */
[----:B------:R-:W-:Y:S01]  /*05d0*/  SHF.R.S32.HI R137, RZ, 0x1f, R134 ;  /* 0x0000001fff897819 */ /* 0x000fe20000011486 */
[----:B------:R-:W-:Y:S02]  /*05e0*/  UIMAD UR12, UR16, UR13, UR12 ;  /* 0x0000000d100c72a4 */ /* 0x000fe4000f8e020c */
[----:B------:R-:W-:Y:S01]  /*05f0*/  UIMAD UR6, UR17, UR10, URZ ;  /* 0x0000000a110672a4 */ /* 0x000fe2000f8e023f */
[----:B------:R-:W-:Y:S01]  /*0600*/  IADD3 R7, P2, R7, R4, RZ ;  /* 0x0000000407077210 */ /* 0x000fe20007f5e0ff */
[----:B------:R-:W-:Y:S01]  /*0610*/  UIADD3 UR9, UR9, UR12, URZ ;  /* 0x0000000c09097290 */ /* 0x000fe2000fffe03f */
[----:B------:R-:W-:Y:S01]  /*0620*/  IADD3.X R8, R9, R3, R0, P1, !PT ;  /* 0x0000000309087210 */ /* 0x000fe20000ffe400 */
[----:B------:R-:W-:Y:S01]  /*0630*/  IMAD R2, R137, R16, RZ ;  /* 0x0000001089027224 */ /* 0x000fe200078e02ff */
[----:B------:R-:W4:Y:S01]  /*0640*/  @P0 LDC R20, c[0x0][0x214] ;  /* 0x00008500ff140b82 */ /* 0x000f220000000800 */
[----:B-1----:R-:W-:Y:S01]  /*0650*/  ISETP.NE.U32.AND P1, PT, R12, RZ, PT ;  /* 0x000000ff0c00720c */ /* 0x002fe20003f25070 */
[----:B------:R-:W-:-:S02]  /*0660*/  UIMAD.WIDE.U32 UR4, UR16, UR10, URZ ;  /* 0x0000000a100472a5 */ /* 0x000fc4000f8e003f */
[----:B------:R-:W-:Y:S01]  /*0670*/  UIMAD UR6, UR16, UR11, UR6 ;  /* 0x0000000b100672a4 */ /* 0x000fe2000f8e0206 */
[----:B------:R-:W-:Y:S01]  /*0680*/  IADD3.X R6, R9, R5, R6, P2, !PT ;  /* 0x0000000509067210 */ /* 0x000fe200017fe406 */
[C---:B------:R-:W-:Y:S01]  /*0690*/  IMAD R9, R134.reuse, R17, R2 ;  /* 0x0000001186097224 */ /* 0x040fe200078e0202 */
[----:B------:R-:W-:Y:S01]  /*06a0*/  ISETP.NE.AND.EX P1, PT, R13, RZ, PT, P1 ;  /* 0x000000ff0d00720c */ /* 0x000fe20003f25310 */
[----:B------:R-:W-:Y:S01]  /*06b0*/  IMAD.WIDE.U32 R2, R134, R16, UR8 ;  /* 0x0000000886027e25 */ /* 0x000fe2000f8e0010 */
[----:B------:R-:W-:Y:S01]  /*06c0*/  UIADD3 UR5, UR5, UR6, URZ ;  /* 0x0000000605057290 */ /* 0x000fe2000fffe03f */
[----:B--2---:R-:W-:Y:S01]  /*06d0*/  ISETP.NE.U32.AND P2, PT, R14, RZ, PT ;  /* 0x000000ff0e00720c */ /* 0x004fe20003f45070 */
[----:B------:R-:W1:Y:S01]  /*06e0*/  @P0 LDC R23, c[0x0][0x21c] ;  /* 0x00008700ff170b82 */ /* 0x000e620000000800 */
[----:B------:R-:W-:Y:S01]  /*06f0*/  LEA R5, R21, 0xfffffe00, 0x9 ;  /* 0xfffffe0015057811 */ /* 0x000fe200078e48ff */
[----:B------:R-:W-:Y:S01]  /*0700*/  IMAD R0, R137, R18, RZ ;  /* 0x0000001289007224 */ /* 0x000fe200078e02ff */
[----:B------:R-:W-:-:S02]  /*0710*/  ISETP.NE.AND.EX P2, PT, R15, RZ, PT, P2 ;  /* 0x000000ff0f00720c */ /* 0x000fc40003f45320 */
[----:B------:R-:W-:Y:S01]  /*0720*/  IADD3 R123, P3, R5, R2, RZ ;  /* 0x00000002057b7210 */ /* 0x000fe20007f7e0ff */
[C---:B------:R-:W-:Y:S01]  /*0730*/  IMAD R11, R134.reuse, R19, R0 ;  /* 0x00000013860b7224 */ /* 0x040fe200078e0200 */
[----:B------:R-:W-:Y:S01]  /*0740*/  IADD3 R17, R3, R9, RZ ;  /* 0x0000000903117210 */ /* 0x000fe20007ffe0ff */
[----:B------:R-:W-:Y:S02]  /*0750*/  IMAD.WIDE.U32 R2, R134, R18, UR4 ;  /* 0x0000000486027e25 */ /* 0x000fe4000f8e0012 */
[----:B------:R-:W2:Y:S01]  /*0760*/  @P0 LDC.64 R18, c[0x0][0x310] ;  /* 0x0000c400ff120b82 */ /* 0x000ea20000000a00 */
[----:B------:R-:W-:Y:S01]  /*0770*/  SHF.R.S32.HI R0, RZ, 0x1f, R5 ;  /* 0x0000001fff007819 */ /* 0x000fe20000011405 */
[----:B------:R-:W-:Y:S01]  /*0780*/  HFMA2.MMA R9, -RZ, RZ, 0, 0 ;  /* 0x00000000ff097435 */ /* 0x000fe200000001ff */
[----:B------:R-:W-:Y:S02]  /*0790*/  MOV R16, RZ ;  /* 0x000000ff00107202 */ /* 0x000fe40000000f00 */
[----:B------:R-:W-:-:S02]  /*07a0*/  @P1 LEA R16, P4, R139, R12, 0x2 ;  /* 0x0000000c8b101211 */ /* 0x000fc400078810ff */
[----:B------:R-:W-:Y:S02]  /*07b0*/  IADD3 R5, P5, R5, R2, RZ ;  /* 0x0000000205057210 */ /* 0x000fe40007fbe0ff */
[----:B------:R-:W-:Y:S01]  /*07c0*/  IADD3 R3, R3, R11, RZ ;  /* 0x0000000b03037210 */ /* 0x000fe20007ffe0ff */
[----:B------:R-:W-:Y:S01]  /*07d0*/  HFMA2.MMA R11, -RZ, RZ, 0, 0 ;  /* 0x00000000ff0b7435 */ /* 0x000fe200000001ff */
[----:B------:R-:W-:Y:S02]  /*07e0*/  IADD3.X R4, R0, R17, RZ, P3, !PT ;  /* 0x0000001100047210 */ /* 0x000fe40001ffe4ff */
[----:B------:R-:W-:Y:S02]  /*07f0*/  MOV R17, RZ ;  /* 0x000000ff00117202 */ /* 0x000fe40000000f00 */
[C---:B------:R-:W-:Y:S02]  /*0800*/  @P1 LEA.HI.X R17, R139.reuse, R13, R140, 0x2, P4 ;  /* 0x0000000d8b111211 */ /* 0x040fe400020f148c */
[----:B------:R-:W-:-:S02]  /*0810*/  @P2 LEA R9, P3, R139, R14, 0x2 ;  /* 0x0000000e8b092211 */ /* 0x000fc400078610ff */
[----:B------:R-:W-:Y:S02]  /*0820*/  ISETP.GE.AND P1, PT, R21, 0x1, PT ;  /* 0x000000011500780c */ /* 0x000fe40003f26270 */
[----:B------:R-:W-:Y:S01]  /*0830*/  IADD3.X R2, R0, R3, RZ, P5, !PT ;  /* 0x0000000300027210 */ /* 0x000fe20002ffe4ff */
[----:B----4-:R-:W-:Y:S01]  /*0840*/  @P0 IMAD R0, R20, UR16, R139 ;  /* 0x0000001014000c24 */ /* 0x010fe2000f8e028b */
[----:B------:R-:W-:Y:S02]  /*0850*/  @P2 LEA.HI.X R11, R139, R15, R140, 0x2, P3 ;  /* 0x0000000f8b0b2211 */ /* 0x000fe400018f148c */
[----:B0-----:R-:W-:Y:S01]  /*0860*/  LEA R130, P2, R129, R130, 0x1 ;  /* 0x0000008281827211 */ /* 0x001fe200078408ff */
[----:B------:R-:W-:Y:S01]  /*0870*/  @P0 IMAD R0, R0, R21, RZ ;  /* 0x0000001500000224 */ /* 0x000fe200078e02ff */
[----:B---3--:R-:W-:Y:S02]  /*0880*/  LEA R128, P3, R127, R24, 0x1 ;  /* 0x000000187f807211 */ /* 0x008fe400078608ff */
[----:B------:R-:W-:Y:S01]  /*0890*/  LEA.HI.X R129, R129, R131, R10, 0x1, P2 ;  /* 0x0000008381817211 */ /* 0x000fe200010f0c0a */
[----:B-1----:R-:W-:Y:S01]  /*08a0*/  @P0 IMAD R3, R0, R23, RZ ;  /* 0x0000001700030224 */ /* 0x002fe200078e02ff */
[----:B------:R-:W-:-:S02]  /*08b0*/  LEA.HI.X R127, R127, R25, R8, 0x1, P3 ;  /* 0x000000197f7f7211 */ /* 0x000fc400018f0c08 */
[----:B------:R-:W-:Y:S02]  /*08c0*/  LEA R126, P2, R7, R124, 0x1 ;  /* 0x0000007c077e7211 */ /* 0x000fe400078408ff */
[----:B------:R-:W-:Y:S02]  /*08d0*/  LEA R124, P3, R123, R26, 0x1 ;  /* 0x0000001a7b7c7211 */ /* 0x000fe400078608ff */
[----:B------:R-:W-:Y:S01]  /*08e0*/  LEA R122, P4, R5, R120, 0x1 ;  /* 0x00000078057a7211 */ /* 0x000fe200078808ff */
[----:B------:R-:W-:Y:S01]  /*08f0*/  HFMA2.MMA R135, -RZ, RZ, 0, 0 ;  /* 0x00000000ff877435 */ /* 0x000fe200000001ff */
[----:B--2---:R-:W-:Y:S01]  /*0900*/  @P0 IMAD.WIDE R18, R3, 0x10, R18 ;  /* 0x0000001003120825 */ /* 0x004fe200078e0212 */
[----:B------:R-:W-:Y:S02]  /*0910*/  LEA.HI.X R125, R7, R125, R6, 0x1, P2 ;  /* 0x0000007d077d7211 */ /* 0x000fe400010f0c06 */
[----:B------:R-:W-:Y:S02]  /*0920*/  @!P0 CS2R R18, SRZ ;  /* 0x0000000000128805 */ /* 0x000fe4000001ff00 */
[----:B------:R-:W-:-:S02]  /*0930*/  LEA.HI.X R123, R123, R27, R4, 0x1, P3 ;  /* 0x0000001b7b7b7211 */ /* 0x000fc400018f0c04 */
[----:B------:R-:W-:Y:S02]  /*0940*/  LEA.HI.X R121, R5, R121, R2, 0x1, P4 ;  /* 0x0000007905797211 */ /* 0x000fe400020f0c02 */
[----:B------:R-:W-:Y:S02]  /*0950*/  MOV R132, RZ ;  /* 0x000000ff00847202 */ /* 0x000fe40000000f00 */
[----:B------:R-:W-:Y:S01]  /*0960*/  MOV R10, R9 ;  /* 0x00000009000a7202 */ /* 0x000fe20000000f00 */
        /* <DEDUP_REMOVED lines=8> */
.L_x_16284:
[----:B------:R-:W-:Y:S01]  /*09f0*/  ULDC UR5, c[0x0][0x224] ;  /* 0x0000890000057ab9 */ /* 0x000fe20000000800 */
[----:B------:R-:W-:Y:S02]  /*0a00*/  LOP3.LUT R117, R120, 0x1f, R133, 0xf8, !PT ;  /* 0x0000001f78757812 */ /* 0x000fe400078ef885 */
[----:B0-----:R-:W-:Y:S02]  /*0a10*/  MOV R2, R130 ;  /* 0x0000008200027202 */ /* 0x001fe40000000f00 */
[----:B------:R-:W-:Y:S02]  /*0a20*/  MOV R3, R129 ;  /* 0x0000008100037202 */ /* 0x000fe40000000f00 */
[----:B------:R-:W-:Y:S02]  /*0a30*/  PRMT R0, RZ, 0x7610, R0 ;  /* 0x00007610ff007816 */ /* 0x000fe40000000000 */
[----:B------:R-:W-:Y:S01]  /*0a40*/  PRMT R5, RZ, 0x7610, R5 ;  /* 0x00007610ff057816 */ /* 0x000fe20000000005 */
[C---:B------:R-:W-:Y:S01]  /*0a50*/  IMAD.WIDE R2, R117.reuse, 0x2, R2 ;  /* 0x0000000275027825 */ /* 0x040fe200078e0202 */
[----:B------:R-:W-:Y:S01]  /*0a60*/  MOV R142, UR5 ;  /* 0x00000005008e7c02 */ /* 0x000fe20008000f00 */
[----:B------:R-:W-:Y:S01]  /*0a70*/  ULDC UR5, c[0x0][0x218] ;  /* 0x0000860000057ab9 */ /* 0x000fe20000000800 */
[----:B------:R-:W-:-:S02]  /*0a80*/  LOP3.LUT R15, R117, 0x20, RZ, 0xfc, !PT ;  /* 0x00000020750f7812 */ /* 0x000fc400078efcff */
[----:B------:R-:W-:Y:S02]  /*0a90*/  PRMT R4, RZ, 0x7610, R4 ;  /* 0x00007610ff047816 */ /* 0x000fe40000000004 */
        /* <DEDUP_REMOVED lines=22> */
[----:B---3--:R-:W3:Y:S01]  /*0c00*/  @!P1 LDG.E.U16 R5, desc[UR14][R2.64+0x40] ;  /* 0x0000400e02059981 */ /* 0x008ee2000c1e1500 */
        /* <DEDUP_REMOVED lines=35> */
[----:B------:R-:W-:Y:S02]  /*0e40*/  ISETP.GE.AND P6, PT, R117, R116, PT ;  /* 0x000000747500720c */ /* 0x000fe40003fc6270 */
[----:B------:R-:W-:Y:S02]  /*0e50*/  MOV R2, R128 ;  /* 0x0000008000027202 */ /* 0x000fe40000000f00 */
[----:B------:R-:W-:-:S02]  /*0e60*/  MOV R3, R127 ;  /* 0x0000007f00037202 */ /* 0x000fc40000000f00 */
[-C--:B------:R-:W-:Y:S02]  /*0e70*/  ISETP.GE.AND P5, PT, R15, R116.reuse, PT ;  /* 0x000000740f00720c */ /* 0x080fe40003fa6270 */
[-C--:B------:R-:W-:Y:S01]  /*0e80*/  ISETP.GE.AND P4, PT, R21, R116.reuse, PT ;  /* 0x000000741500720c */ /* 0x080fe20003f86270 */
[----:B------:R-:W-:Y:S01]  /*0e90*/  IMAD.WIDE R2, R117, 0x2, R2 ;  /* 0x0000000275027825 */ /* 0x000fe200078e0202 */
        /* <DEDUP_REMOVED lines=46> */
[----:B------:R-:W-:Y:S02]  /*1180*/  ISETP.GE.AND P3, PT, R23, R116, PT ;  /* 0x000000741700720c */ /* 0x000fe40003f66270 */
[----:B0-----:R-:W-:Y:S02]  /*1190*/  MOV R2, R126 ;  /* 0x0000007e00027202 */ /* 0x001fe40000000f00 */
[----:B------:R-:W-:-:S02]  /*11a0*/  MOV R3, R125 ;  /* 0x0000007d00037202 */ /* 0x000fc40000000f00 */
[-C--:B------:R-:W-:Y:S02]  /*11b0*/  ISETP.GE.AND P2, PT, R25, R116.reuse, PT ;  /* 0x000000741900720c */ /* 0x080fe40003f46270 */
[-C--:B------:R-:W-:Y:S01]  /*11c0*/  ISETP.GE.AND P1, PT, R27, R116.reuse, PT ;  /* 0x000000741b00720c */ /* 0x080fe20003f26270 */
[----:B------:R-:W-:Y:S01]  /*11d0*/  IMAD.WIDE R2, R117, 0x2, R2 ;  /* 0x0000000275027825 */ /* 0x000fe200078e0202 */
[----:B------:R-:W-:Y:S02]  /*11e0*/  ISETP.GE.AND P0, PT, R29, R116, PT ;  /* 0x000000741d00720c */ /* 0x000fe40003f06270 */
        /* <DEDUP_REMOVED lines=34> */
[----:B------:R-:W-:-:S02]  /*1410*/  ISETP.GE.AND P0, PT, R26, 0x1, PT ;  /* 0x000000011a00780c */ /* 0x000fc40003f06270 */
[----:B------:R-:W-:Y:S02]  /*1420*/  CS2R R98, SRZ ;  /* 0x0000000000627805 */ /* 0x000fe4000001ff00 */
[----:B------:R-:W-:Y:S02]  /*1430*/  CS2R R96, SRZ ;  /* 0x0000000000607805 */ /* 0x000fe4000001ff00 */
[----:B------:R-:W-:Y:S02]  /*1440*/  CS2R R94, SRZ ;  /* 0x00000000005e7805 */ /* 0x000fe4000001ff00 */
[----:B------:R-:W-:Y:S01]  /*1450*/  CS2R R92, SRZ ;  /* 0x00000000005c7805 */ /* 0x000fe2000001ff00 */
[----:B---3--:R-:W-:Y:S04]  /*1460*/  STS.U16 [R115], R14 ;  /* 0x0000000e73007388 */ /* 0x008fe80000000400 */
[----:B--2---:R-:W-:Y:S04]  /*1470*/  STS.U16 [R114+0x40], R15 ;  /* 0x0000400f72007388 */ /* 0x004fe80000000400 */
[----:B----4-:R-:W-:Y:S04]  /*1480*/  STS.U16 [R113+0x80], R20 ;  /* 0x0000801471007388 */ /* 0x010fe80000000400 */
[----:B------:R-:W-:Y:S04]  /*1490*/  STS.U16 [R112+0xc0], R13 ;  /* 0x0000c00d70007388 */ /* 0x000fe80000000400 */
[----:B------:R0:W-:Y:S04]  /*14a0*/  STS.U16 [R111+0x100], R22 ;  /* 0x000100166f007388 */ /* 0x0001e80000000400 */
[----:B------:R-:W-:Y:S04]  /*14b0*/  STS.U16 [R110+0x140], R21 ;  /* 0x000140156e007388 */ /* 0x000fe80000000400 */
[----:B------:R1:W-:Y:S01]  /*14c0*/  STS.U16 [R109+0x180], R24 ;  /* 0x000180186d007388 */ /* 0x0003e20000000400 */
[----:B0-----:R-:W-:-:S03]  /*14d0*/  SHF.L.U32 R22, R194, 0x10, RZ ;  /* 0x00000010c2167819 */ /* 0x001fc600000006ff */
[----:B------:R-:W-:Y:S01]  /*14e0*/  STS.U16 [R108+0x1c0], R23 ;  /* 0x0001c0176c007388 */ /* 0x000fe20000000400 */
[----:B------:R-:W-:-:S03]  /*14f0*/  NOP ;  /* 0x0000000000007918 */ /* 0x000fc60000000000 */
[----:B------:R-:W0:Y:S01]  /*1500*/  LDS.U16 R25, [R107] ;  /* 0x000000006b197984 */ /* 0x000e220000000400 */
[----:B-1----:R-:W-:-:S03]  /*1510*/  SHF.L.U32 R24, R106, 0x10, RZ ;  /* 0x000000106a187819 */ /* 0x002fc600000006ff */
        /* <DEDUP_REMOVED lines=9> */
[----:B------:R-:W-:Y:S01]  /*15b0*/  FFMA.FTZ R22, R25, R22, R132 ;  /* 0x0000001619167223 */ /* 0x000fe20000010084 */
[----:B------:R-:W-:Y:S01]  /*15c0*/  SHF.L.U32 R2, R105, 0x10, RZ ;  /* 0x0000001069027819 */ /* 0x000fe200000006ff */
[----:B-----5:R-:W-:Y:S01]  /*15d0*/  FMUL.FTZ R90, R25, R138 ;  /* 0x0000008a195a7220 */ /* 0x020fe20000410000 */
[----:B--2---:R-:W-:Y:S01]  /*15e0*/  SHF.L.U32 R3, R3, 0x10, RZ ;  /* 0x0000001003037819 */ /* 0x004fe200000006ff */
[C---:B------:R-:W-:Y:S01]  /*15f0*/  FFMA.FTZ R22, R23.reuse, R24, R22 ;  /* 0x0000001817167223 */ /* 0x040fe20000010016 */
[----:B------:R-:W-:Y:S01]  /*1600*/  SHF.L.U32 R24, R104, 0x10, RZ ;  /* 0x0000001068187819 */ /* 0x000fe200000006ff */
[----:B------:R-:W-:Y:S01]  /*1610*/  FMUL.FTZ R91, R23, R138 ;  /* 0x0000008a175b7220 */ /* 0x000fe20000410000 */
[----:B---3--:R-:W-:Y:S01]  /*1620*/  SHF.L.U32 R27, R14, 0x10, RZ ;  /* 0x000000100e1b7819 */ /* 0x008fe200000006ff */
[----:B------:R-:W-:Y:S01]  /*1630*/  FFMA.FTZ R2, R3, R2, R22 ;  /* 0x0000000203027223 */ /* 0x000fe20000010016 */
[----:B------:R-:W-:Y:S01]  /*1640*/  SHF.L.U32 R14, R103, 0x10, RZ ;  /* 0x00000010670e7819 */ /* 0x000fe200000006ff */
[----:B------:R-:W-:Y:S01]  /*1650*/  FMUL.FTZ R88, R3, R138 ;  /* 0x0000008a03587220 */ /* 0x000fe20000410000 */
[----:B----4-:R-:W-:Y:S01]  /*1660*/  SHF.L.U32 R29, R15, 0x10, RZ ;  /* 0x000000100f1d7819 */ /* 0x010fe200000006ff */
[C---:B------:R-:W-:Y:S01]  /*1670*/  FFMA.FTZ R2, R27.reuse, R24, R2 ;  /* 0x000000181b027223 */ /* 0x040fe20000010002 */
        /* <DEDUP_REMOVED lines=18> */
[----:B------:R-:W0:Y:S01]  /*17a0*/  LDC R142, c[0x0][0x224] ;  /* 0x00008900ff8e7b82 */ /* 0x000e220000000800 */
[----:B------:R-:W-:Y:S01]  /*17b0*/  SHF.L.U32 R15, R6, 0x10, RZ ;  /* 0x00000010060f7819 */ /* 0x000fe200000006ff */
[----:B------:R-:W-:Y:S01]  /*17c0*/  FADD.FTZ R6, R3, R3 ;  /* 0x0000000303067221 */ /* 0x000fe20000010000 */
[----:B------:R-:W-:Y:S01]  /*17d0*/  LEA.HI R2, R82, R82, RZ, 0x1 ;  /* 0x0000005252027211 */ /* 0x000fe200078f08ff */
[----:B------:R-:W-:Y:S01]  /*17e0*/  FADD.FTZ R3, R31, R31 ;  /* 0x0000001f1f037221 */ /* 0x000fe20000010000 */
[----:B------:R-:W-:Y:S01]  /*17f0*/  SHF.L.U32 R79, R0, 0x10, RZ ;  /* 0x00000010004f7819 */ /* 0x000fe200000006ff */
[----:B------:R-:W-:Y:S01]  /*1800*/  FADD.FTZ R0, R35, R35 ;  /* 0x0000002323007221 */ /* 0x000fe20000010000 */
[----:B------:R-:W-:Y:S01]  /*1810*/  LOP3.LUT R13, R2, 0xfffffe, RZ, 0xc0, !PT ;  /* 0x00fffffe020d7812 */ /* 0x000fe200078ec0ff */
[----:B------:R-:W-:Y:S01]  /*1820*/  FADD.FTZ R2, R33, R33 ;  /* 0x0000002121027221 */ /* 0x000fe20000010000 */
[----:B------:R-:W-:Y:S01]  /*1830*/  SHF.L.U32 R77, R5, 0x10, RZ ;  /* 0x00000010054d7819 */ /* 0x000fe200000006ff */
[----:B------:R-:W-:Y:S01]  /*1840*/  FADD.FTZ R5, R27, R27 ;  /* 0x0000001b1b057221 */ /* 0x000fe20000010000 */
[----:B------:R-:W-:Y:S01]  /*1850*/  IADD3 R82, R82, -R13, RZ ;  /* 0x8000000d52527210 */ /* 0x000fe20007ffe0ff */
[----:B------:R-:W1:Y:S01]  /*1860*/  LDC R80, c[0x0][0x218] ;  /* 0x00008600ff507b82 */ /* 0x000e620000000800 */
[----:B------:R-:W-:Y:S01]  /*1870*/  SHF.L.U32 R13, R4, 0x10, RZ ;  /* 0x00000010040d7819 */ /* 0x000fe200000006ff */
[----:B------:R-:W-:Y:S01]  /*1880*/  FADD.FTZ R4, R29, R29 ;  /* 0x0000001d1d047221 */ /* 0x000fe20000010000 */
[----:B------:R-:W-:Y:S01]  /*1890*/  SHF.L.U32 R43, R8, 0x10, RZ ;  /* 0x00000010082b7819 */ /* 0x000fe200000006ff */
[----:B------:R-:W-:Y:S01]  /*18a0*/  FADD.FTZ R8, R25, R25 ;  /* 0x0000001919087221 */ /* 0x000fe20000010000 */
[----:B------:R-:W-:Y:S01]  /*18b0*/  ULDC.64 UR6, c[0x0][0x230] ;  /* 0x00008c0000067ab9 */ /* 0x000fe20000000a00 */
[----:B------:R-:W-:Y:S01]  /*18c0*/  SHF.L.U32 R83, R116, 0x1, RZ ;  /* 0x0000000174537819 */ /* 0x000fe200000006ff */
[----:B------:R-:W-:Y:S01]  /*18d0*/  IMAD R14, R140, UR6, RZ ;  /* 0x000000068c0e7c24 */ /* 0x000fe2000f8e02ff */
[----:B------:R-:W2:Y:S01]  /*18e0*/  LDC.64 R24, c[0x0][0x348] ;  /* 0x0000d200ff187b82 */ /* 0x000ea20000000a00 */
[----:B------:R-:W-:Y:S01]  /*18f0*/  IADD3 R22, R120, R117, RZ ;  /* 0x0000007578167210 */ /* 0x000fe20007ffe0ff */
[----:B------:R-:W-:Y:S01]  /*1900*/  IMAD.WIDE.U32 R20, R139, UR6, RZ ;  /* 0x000000068b147c25 */ /* 0x000fe2000f8e00ff */
[----:B------:R-:W-:Y:S01]  /*1910*/  SHF.L.U32 R75, R7, 0x10, RZ ;  /* 0x00000010074b7819 */ /* 0x000fe200000006ff */
[----:B------:R-:W-:Y:S01]  /*1920*/  HFMA2.MMA R81, -RZ, RZ, 0, 0 ;  /* 0x00000000ff517435 */ /* 0x000fe200000001ff */
[----:B------:R-:W-:Y:S01]  /*1930*/  SHF.L.U32 R9, R9, 0x10, RZ ;  /* 0x0000001009097819 */ /* 0x000fe200000006ff */
[----:B------:R-:W-:Y:S01]  /*1940*/  IMAD R71, R139, UR7, R14 ;  /* 0x000000078b477c24 */ /* 0x000fe2000f8e020e */
[----:B------:R-:W-:Y:S01]  /*1950*/  SHF.L.U32 R45, R12, 0x10, RZ ;  /* 0x000000100c2d7819 */ /* 0x000fe200000006ff */
[----:B------:R-:W3:Y:S01]  /*1960*/  LDC.64 R26, c[0x0][0x350] ;  /* 0x0000d400ff1a7b82 */ /* 0x000ee20000000a00 */
[----:B------:R-:W-:Y:S01]  /*1970*/  ISETP.GE.AND P0, PT, R22, R83, PT ;  /* 0x000000531600720c */ /* 0x000fe20003f06270 */
[----:B------:R-:W-:Y:S01]  /*1980*/  FADD.FTZ R7, R23, R23 ;  /* 0x0000001717077221 */ /* 0x000fe20000010000 */
[----:B------:R-:W-:Y:S01]  /*1990*/  LOP3.LUT R192, R133, 0x1f, RZ, 0xc0, !PT ;  /* 0x0000001f85c07812 */ /* 0x000fe200078ec0ff */
[--C-:B------:R-:W-:Y:S01]  /*19a0*/  FADD.FTZ R79, R79, R136.reuse ;  /* 0x000000884f4f7221 */ /* 0x100fe20000010000 */
[----:B------:R-:W-:Y:S01]  /*19b0*/  MOV R99, RZ ;  /* 0x000000ff00637202 */ /* 0x000fe20000000f00 */
[--C-:B------:R-:W-:Y:S01]  /*19c0*/  FADD.FTZ R78, R13, R136.reuse ;  /* 0x000000880d4e7221 */ /* 0x100fe20000010000 */
[--C-:B------:R-:W-:Y:S01]  /*19d0*/  FADD.FTZ R77, R77, R136.reuse ;  /* 0x000000884d4d7221 */ /* 0x100fe20000010000 */
[----:B------:R-:W4:Y:S01]  /*19e0*/  LDC.64 R28, c[0x0][0x3c8] ;  /* 0x0000f200ff1c7b82 */ /* 0x000f220000000a00 */
[--C-:B------:R-:W-:Y:S01]  /*19f0*/  FADD.FTZ R76, R15, R136.reuse ;  /* 0x000000880f4c7221 */ /* 0x100fe20000010000 */
[--C-:B------:R-:W-:Y:S01]  /*1a00*/  FADD.FTZ R75, R75, R136.reuse ;  /* 0x000000884b4b7221 */ /* 0x100fe20000010000 */
[--C-:B------:R-:W-:Y:S01]  /*1a10*/  FADD.FTZ R74, R43, R136.reuse ;  /* 0x000000882b4a7221 */ /* 0x100fe20000010000 */
[----:B------:R-:W-:Y:S01]  /*1a20*/  P2R R190, PR, RZ, 0x1 ;  /* 0x00000001ffbe7803 */ /* 0x000fe20000000000 */
[--C-:B------:R-:W-:Y:S01]  /*1a30*/  FADD.FTZ R73, R9, R136.reuse ;  /* 0x0000008809497221 */ /* 0x100fe20000010000 */
[----:B------:R-:W-:Y:S01]  /*1a40*/  FADD.FTZ R72, R45, R136 ;  /* 0x000000882d487221 */ /* 0x000fe20000010000 */
[----:B------:R-:W-:Y:S01]  /*1a50*/  SHF.R.S32.HI R23, RZ, 0x1f, R22 ;  /* 0x0000001fff177819 */ /* 0x000fe20000011416 */
[----:B------:R-:W0:Y:S01]  /*1a60*/  LDC.64 R30, c[0x0][0x360] ;  /* 0x0000d800ff1e7b82 */ /* 0x000e220000000a00 */
[----:B------:R-:W-:Y:S01]  /*1a70*/  IADD3 R71, R21, R71, RZ ;  /* 0x0000004715477210 */ /* 0x000fe20007ffe0ff */
[----:B------:R-:W-:Y:S01]  /*1a80*/  UMOV UR5, URZ ;  /* 0x0000003f00057c82 */ /* 0x000fe20008000000 */
[----:B------:R-:W-:Y:S01]  /*1a90*/  UMOV UR6, URZ ;  /* 0x0000003f00067c82 */ /* 0x000fe20008000000 */
[----:B------:R-:W-:Y:S01]  /*1aa0*/  ULDC UR34, c[0x0][0x21c] ;  /* 0x0000870000227ab9 */ /* 0x000fe20000000800 */
[----:B------:R-:W-:Y:S01]  /*1ab0*/  ULDC.64 UR20, c[0x0][0x348] ;  /* 0x0000d20000147ab9 */ /* 0x000fe20000000a00 */
[----:B------:R-:W-:Y:S01]  /*1ac0*/  ULDC.64 UR22, c[0x0][0x360] ;  /* 0x0000d80000167ab9 */ /* 0x000fe20000000a00 */
[----:B------:R-:W-:Y:S01]  /*1ad0*/  ULDC.64 UR24, c[0x0][0x368] ;  /* 0x0000da0000187ab9 */ /* 0x000fe20000000a00 */
[----:B------:R-:W0:Y:S01]  /*1ae0*/  LDC.64 R32, c[0x0][0x368] ;  /* 0x0000da00ff207b82 */ /* 0x000e220000000a00 */
[----:B------:R-:W-:Y:S01]  /*1af0*/  ULDC.64 UR26, c[0x0][0x380] ;  /* 0x0000e000001a7ab9 */ /* 0x000fe20000000a00 */
[----:B------:R-:W-:Y:S01]  /*1b00*/  ULDC.64 UR28, c[0x0][0x238] ;  /* 0x00008e00001c7ab9 */ /* 0x000fe20000000a00 */
[----:B------:R-:W-:Y:S01]  /*1b10*/  ULDC.64 UR30, c[0x0][0x250] ;  /* 0x00009400001e7ab9 */ /* 0x000fe20000000a00 */
[----:B------:R-:W-:-:S04]  /*1b20*/  ULDC.64 UR32, c[0x0][0x270] ;  /* 0x00009c0000207ab9 */ /* 0x000fc80000000a00 */
[----:B------:R-:W0:Y:S08]  /*1b30*/  LDC.64 R34, c[0x0][0x370] ;  /* 0x0000dc00ff227b82 */ /* 0x000e300000000a00 */
[----:B------:R-:W0:Y:S08]  /*1b40*/  LDC.64 R36, c[0x0][0x3d0] ;  /* 0x0000f400ff247b82 */ /* 0x000e300000000a00 */
[----:B------:R-:W0:Y:S08]  /*1b50*/  LDC.64 R38, c[0x0][0x380] ;  /* 0x0000e000ff267b82 */ /* 0x000e300000000a00 */
[----:B-1234-:R-:W0:Y:S02]  /*1b60*/  LDC.64 R40, c[0x0][0x2d0] ;  /* 0x0000b400ff287b82 */ /* 0x01ee240000000a00 */
.L_x_16279:
[----:B------:R-:W-:Y:S01]  /*1b70*/  SHF.R.S32.HI R206, RZ, 0x1f, R81 ;  /* 0x0000001fffce7819 */ /* 0x000fe20000011451 */
[C---:B01----:R-:W-:Y:S01]  /*1b80*/  IMAD.WIDE.U32 R12, R81.reuse, UR30, R22 ;  /* 0x0000001e510c7c25 */ /* 0x043fe2000f8e0016 */
[C---:B------:R-:W-:Y:S02]  /*1b90*/  IADD3 R64, R22.reuse, 0x80, RZ ;  /* 0x0000008016407810 */ /* 0x040fe40007ffe0ff */
[----:B------:R-:W-:Y:S01]  /*1ba0*/  IADD3 R44, R22, 0x40, RZ ;  /* 0x00000040162c7810 */ /* 0x000fe20007ffe0ff */
[----:B------:R-:W-:Y:S01]  /*1bb0*/  IMAD R14, R206, UR30, RZ ;  /* 0x0000001ece0e7c24 */ /* 0x000fe2000f8e02ff */
[----:B------:R-:W-:Y:S02]  /*1bc0*/  LEA R42, P0, R12, R124, 0x1 ;  /* 0x0000007c0c2a7211 */ /* 0x000fe400078008ff */
[----:B------:R-:W-:Y:S01]  /*1bd0*/  ISETP.GE.AND P4, PT, R44, R83, PT ;  /* 0x000000532c00720c */ /* 0x000fe20003f86270 */
[----:B------:R-:W-:Y:S01]  /*1be0*/  IMAD R9, R81, UR31, R14 ;  /* 0x0000001f51097c24 */ /* 0x000fe2000f8e020e */
[----:B------:R-:W-:-:S02]  /*1bf0*/  IADD3 R14, R22, 0x20, RZ ;  /* 0x00000020160e7810 */ /* 0x000fc40007ffe0ff */
[----:B------:R-:W-:Y:S02]  /*1c00*/  IADD3 R62, R22, 0x60, RZ ;  /* 0x00000060163e7810 */ /* 0x000fe40007ffe0ff */
[----:B------:R-:W-:Y:S02]  /*1c10*/  IADD3 R13, R13, R9, RZ ;  /* 0x000000090d0d7210 */ /* 0x000fe40007ffe0ff */
[----:B------:R-:W-:Y:S02]  /*1c20*/  ISETP.GE.AND P3, PT, R14, R83, PT ;  /* 0x000000530e00720c */ /* 0x000fe40003f66270 */
[----:B------:R-:W-:Y:S02]  /*1c30*/  LEA.HI.X R43, R12, R123, R13, 0x1, P0 ;  /* 0x0000007b0c2b7211 */ /* 0x000fe400000f0c0d */
[----:B------:R-:W-:Y:S02]  /*1c40*/  ISETP.GE.AND P0, PT, R64, R83, PT ;  /* 0x000000534000720c */ /* 0x000fe40003f06270 */
[----:B------:R-:W-:-:S02]  /*1c50*/  PRMT R50, RZ, 0x7610, R50 ;  /* 0x00007610ff327816 */ /* 0x000fc40000000032 */
[----:B------:R-:W-:Y:S02]  /*1c60*/  ISETP.GE.AND P5, PT, R62, R83, PT ;  /* 0x000000533e00720c */ /* 0x000fe40003fa6270 */
[----:B------:R-:W-:Y:S02]  /*1c70*/  PRMT R9, RZ, 0x7610, R9 ;  /* 0x00007610ff097816 */ /* 0x000fe40000000009 */
[C---:B------:R-:W-:Y:S02]  /*1c80*/  IADD3 R150, R22.reuse, 0x140, RZ ;  /* 0x0000014016967810 */ /* 0x040fe40007ffe0ff */
[----:B------:R-:W-:Y:S02]  /*1c90*/  PRMT R48, RZ, 0x7610, R48 ;  /* 0x00007610ff307816 */ /* 0x000fe40000000030 */
[C---:B------:R-:W-:Y:S01]  /*1ca0*/  IADD3 R66, R22.reuse, 0xa0, RZ ;  /* 0x000000a016427810 */ /* 0x040fe20007ffe0ff */
[----:B------:R-:W2:Y:S01]  /*1cb0*/  @!P0 LDG.E.U16 R50, desc[UR14][R42.64+0x100] ;  /* 0x0001000e2a328981 */ /* 0x000ea2000c1e1500 */
[----:B------:R-:W-:-:S02]  /*1cc0*/  IADD3 R68, R22, 0xc0, RZ ;  /* 0x000000c016447810 */ /* 0x000fc40007ffe0ff */
[----:B------:R-:W-:Y:S01]  /*1cd0*/  ISETP.NE.AND P6, PT, R190, RZ, PT ;  /* 0x000000ffbe00720c */ /* 0x000fe20003fc5270 */
[----:B---3--:R-:W3:Y:S01]  /*1ce0*/  @!P3 LDG.E.U16 R9, desc[UR14][R42.64+0x40] ;  /* 0x0000400e2a09b981 */ /* 0x008ee2000c1e1500 */
[C---:B------:R-:W-:Y:S02]  /*1cf0*/  IADD3 R148, R22.reuse, 0x120, RZ ;  /* 0x0000012016947810 */ /* 0x040fe40007ffe0ff */
[----:B------:R-:W-:Y:S01]  /*1d00*/  IADD3 R146, R22, 0x100, RZ ;  /* 0x0000010016927810 */ /* 0x000fe20007ffe0ff */
[----:B------:R-:W4:Y:S01]  /*1d10*/  @!P4 LDG.E.U16 R48, desc[UR14][R42.64+0x80] ;  /* 0x0000800e2a30c981 */ /* 0x000f22000c1e1500 */
[-C--:B------:R-:W-:Y:S02]  /*1d20*/  ISETP.GE.AND P0, PT, R150, R83.reuse, PT ;  /* 0x000000539600720c */ /* 0x080fe40003f06270 */
[----:B------:R-:W-:Y:S02]  /*1d30*/  ISETP.GE.AND P1, PT, R66, R83, PT ;  /* 0x000000534200720c */ /* 0x000fe40003f26270 */
[----:B------:R-:W-:-:S02]  /*1d40*/  PRMT R47, RZ, 0x7610, R47 ;  /* 0x00007610ff2f7816 */ /* 0x000fc4000000002f */
[-C--:B------:R-:W-:Y:S02]  /*1d50*/  ISETP.GE.AND P2, PT, R68, R83.reuse, PT ;  /* 0x000000534400720c */ /* 0x080fe40003f46270 */
[-C--:B------:R-:W-:Y:S02]  /*1d60*/  ISETP.GE.AND P3, PT, R148, R83.reuse, PT ;  /* 0x000000539400720c */ /* 0x080fe40003f66270 */
[----:B------:R-:W-:Y:S01]  /*1d70*/  ISETP.GE.AND P4, PT, R146, R83, PT ;  /* 0x000000539200720c */ /* 0x000fe20003f86270 */
[----:B------:R-:W2:Y:S01]  /*1d80*/  @!P5 LDG.E.U16 R47, desc[UR14][R42.64+0xc0] ;  /* 0x0000c00e2a2fd981 */ /* 0x000ea2000c1e1500 */
[----:B------:R-:W-:Y:S02]  /*1d90*/  IADD3 R144, R22, 0xe0, RZ ;  /* 0x000000e016907810 */ /* 0x000fe40007ffe0ff */
[----:B------:R-:W-:Y:S02]  /*1da0*/  PRMT R46, RZ, 0x7610, R46 ;  /* 0x00007610ff2e7816 */ /* 0x000fe4000000002e */
[----:B------:R-:W-:-:S02]  /*1db0*/  PRMT R55, RZ, 0x7610, R55 ;  /* 0x00007610ff377816 */ /* 0x000fc40000000037 */
[----:B------:R-:W-:Y:S02]  /*1dc0*/  PRMT R49, RZ, 0x7610, R49 ;  /* 0x00007610ff317816 */ /* 0x000fe40000000031 */
[----:B------:R-:W-:Y:S01]  /*1dd0*/  PRMT R52, RZ, 0x7610, R52 ;  /* 0x00007610ff347816 */ /* 0x000fe20000000034 */
[----:B------:R-:W3:Y:S01]  /*1de0*/  @!P6 LDG.E.U16 R46, desc[UR14][R42.64] ;  /* 0x0000000e2a2ee981 */ /* 0x000ee2000c1e1500 */
[----:B------:R-:W-:Y:S02]  /*1df0*/  ISETP.GE.AND P5, PT, R144, R83, PT ;  /* 0x000000539000720c */ /* 0x000fe40003fa6270 */
[----:B------:R-:W-:Y:S01]  /*1e00*/  PRMT R54, RZ, 0x7610, R54 ;  /* 0x00007610ff367816 */ /* 0x000fe20000000036 */
[----:B------:R-:W2:Y:S01]  /*1e10*/  @!P0 LDG.E.U16 R55, desc[UR14][R42.64+0x280] ;  /* 0x0002800e2a378981 */ /* 0x000ea2000c1e1500 */
[C---:B------:R-:W-:Y:S02]  /*1e20*/  IADD3 R152, R22.reuse, 0x160, RZ ;  /* 0x0000016016987810 */ /* 0x040fe40007ffe0ff */
[----:B------:R-:W-:Y:S01]  /*1e30*/  PRMT R53, RZ, 0x7610, R53 ;  /* 0x00007610ff357816 */ /* 0x000fe20000000035 */
[----:B------:R-:W2:Y:S01]  /*1e40*/  @!P1 LDG.E.U16 R49, desc[UR14][R42.64+0x140] ;  /* 0x0001400e2a319981 */ /* 0x000ea2000c1e1500 */
[----:B------:R-:W-:-:S02]  /*1e50*/  IADD3 R154, R22, 0x180, RZ ;  /* 0x00000180169a7810 */ /* 0x000fc40007ffe0ff */
[C---:B------:R-:W-:Y:S01]  /*1e60*/  IADD3 R156, R22.reuse, 0x1a0, RZ ;  /* 0x000001a0169c7810 */ /* 0x040fe20007ffe0ff */
[----:B------:R-:W2:Y:S01]  /*1e70*/  @!P2 LDG.E.U16 R52, desc[UR14][R42.64+0x180] ;  /* 0x0001800e2a34a981 */ /* 0x000ea2000c1e1500 */
[C---:B------:R-:W-:Y:S02]  /*1e80*/  IADD3 R158, R22.reuse, 0x1c0, RZ ;  /* 0x000001c0169e7810 */ /* 0x040fe40007ffe0ff */
[----:B------:R-:W-:Y:S01]  /*1e90*/  IADD3 R160, R22, 0x1e0, RZ ;  /* 0x000001e016a07810 */ /* 0x000fe20007ffe0ff */
[----:B------:R-:W2:Y:S01]  /*1ea0*/  @!P3 LDG.E.U16 R54, desc[UR14][R42.64+0x240] ;  /* 0x0002400e2a36b981 */ /* 0x000ea2000c1e1500 */
[-C--:B------:R-:W-:Y:S02]  /*1eb0*/  ISETP.GE.AND P0, PT, R152, R83.reuse, PT ;  /* 0x000000539800720c */ /* 0x080fe40003f06270 */
[----:B------:R-:W-:Y:S01]  /*1ec0*/  ISETP.GE.AND P1, PT, R154, R83, PT ;  /* 0x000000539a00720c */ /* 0x000fe20003f26270 */
[----:B------:R-:W2:Y:S01]  /*1ed0*/  @!P4 LDG.E.U16 R53, desc[UR14][R42.64+0x200] ;  /* 0x0002000e2a35c981 */ /* 0x000ea2000c1e1500 */
[----:B------:R-:W-:-:S02]  /*1ee0*/  PRMT R51, RZ, 0x7610, R51 ;  /* 0x00007610ff337816 */ /* 0x000fc40000000033 */
[-C--:B------:R-:W-:Y:S02]  /*1ef0*/  ISETP.GE.AND P2, PT, R156, R83.reuse, PT ;  /* 0x000000539c00720c */ /* 0x080fe40003f46270 */
[-C--:B------:R-:W-:Y:S02]  /*1f00*/  ISETP.GE.AND P3, PT, R158, R83.reuse, PT ;  /* 0x000000539e00720c */ /* 0x080fe40003f66270 */
[----:B------:R-:W-:Y:S01]  /*1f10*/  ISETP.GE.AND P4, PT, R160, R83, PT ;  /* 0x00000053a000720c */ /* 0x000fe20003f86270 */
[----:B------:R-:W2:Y:S01]  /*1f20*/  @!P5 LDG.E.U16 R51, desc[UR14][R42.64+0x1c0] ;  /* 0x0001c00e2a33d981 */ /* 0x000ea2000c1e1500 */
[----:B------:R-:W-:Y:S02]  /*1f30*/  PRMT R56, RZ, 0x7610, R56 ;  /* 0x00007610ff387816 */ /* 0x000fe40000000038 */
[----:B------:R-:W-:Y:S02]  /*1f40*/  PRMT R57, RZ, 0x7610, R57 ;  /* 0x00007610ff397816 */ /* 0x000fe40000000039 */
[----:B------:R-:W-:-:S02]  /*1f50*/  PRMT R58, RZ, 0x7610, R58 ;  /* 0x00007610ff3a7816 */ /* 0x000fc4000000003a */
[----:B------:R-:W-:Y:S01]  /*1f60*/  PRMT R59, RZ, 0x7610, R59 ;  /* 0x00007610ff3b7816 */ /* 0x000fe2000000003b */
[----:B------:R-:W2:Y:S01]  /*1f70*/  @!P0 LDG.E.U16 R56, desc[UR14][R42.64+0x2c0] ;  /* 0x0002c00e2a388981 */ /* 0x000ea2000c1e1500 */
[----:B------:R-:W-:-:S03]  /*1f80*/  PRMT R60, RZ, 0x7610, R60 ;  /* 0x00007610ff3c7816 */ /* 0x000fc6000000003c */
[----:B------:R-:W2:Y:S04]  /*1f90*/  @!P1 LDG.E.U16 R57, desc[UR14][R42.64+0x300] ;  /* 0x0003000e2a399981 */ /* 0x000ea8000c1e1500 */
[----:B------:R-:W2:Y:S04]  /*1fa0*/  @!P2 LDG.E.U16 R58, desc[UR14][R42.64+0x340] ;  /* 0x0003400e2a3aa981 */ /* 0x000ea8000c1e1500 */
[----:B------:R-:W2:Y:S04]  /*1fb0*/  @!P3 LDG.E.U16 R59, desc[UR14][R42.64+0x380] ;  /* 0x0003800e2a3bb981 */ /* 0x000ea8000c1e1500 */
[----:B------:R1:W2:Y:S01]  /*1fc0*/  @!P4 LDG.E.U16 R60, desc[UR14][R42.64+0x3c0] ;  /* 0x0003c00e2a3cc981 */ /* 0x0002a2000c1e1500 */
[----:B------:R-:W0:Y:S01]  /*1fd0*/  S2UR UR8, SR_CgaCtaId ;  /* 0x00000000000879c3 */ /* 0x000e220000008800 */
[----:B------:R-:W-:Y:S01]  /*1fe0*/  IADD3 R116, -R118, R80, RZ ;  /* 0x0000005076747210 */ /* 0x000fe20007ffe1ff */
[----:B------:R-:W-:Y:S01]  /*1ff0*/  IMAD R162, R206, UR28, RZ ;  /* 0x0000001ccea27c24 */ /* 0x000fe2000f8e02ff */
[----:B------:R-:W-:-:S02]  /*2000*/  MOV R70, R20 ;  /* 0x0000001400467202 */ /* 0x000fc40000000f00 */
[----:B------:R-:W-:Y:S01]  /*2010*/  SHF.L.U32 R61, R116, 0x1, RZ ;  /* 0x00000001743d7819 */ /* 0x000fe200000006ff */
[----:B------:R-:W-:-:S03]  /*2020*/  IMAD R164, R206, UR32, RZ ;  /* 0x00000020cea47c24 */ /* 0x000fc6000f8e02ff */
[----:B------:R-:W-:Y:S01]  /*2030*/  ISETP.GE.AND P0, PT, R14, R61, PT ;  /* 0x0000003d0e00720c */ /* 0x000fe20003f06270 */
[----:B------:R-:W-:-:S04]  /*2040*/  IMAD.WIDE.U32 R14, R81, UR28, R70 ;  /* 0x0000001c510e7c25 */ /* 0x000fc8000f8e0046 */
[C---:B-1----:R-:W-:Y:S01]  /*2050*/  IMAD R43, R81.reuse, UR29, R162 ;  /* 0x0000001d512b7c24 */ /* 0x042fe2000f8e02a2 */
[----:B0-----:R-:W-:Y:S01]  /*2060*/  LEA R42, P2, R14, R40, 0x3 ;  /* 0x000000280e2a7211 */ /* 0x001fe200078418ff */
[----:B------:R-:W-:-:S03]  /*2070*/  IMAD.WIDE.U32 R12, R81, UR32, R22 ;  /* 0x00000020510c7c25 */ /* 0x000fc6000f8e0016 */
[----:B------:R-:W-:Y:S01]  /*2080*/  IADD3 R15, R15, R43, RZ ;  /* 0x0000002b0f0f7210 */ /* 0x000fe20007ffe0ff */
[----:B------:R-:W-:Y:S01]  /*2090*/  IMAD R45, R81, UR33, R164 ;  /* 0x00000021512d7c24 */ /* 0x000fe2000f8e02a4 */
[----:B------:R-:W-:Y:S01]  /*20a0*/  ISETP.GE.AND P1, PT, R44, R61, PT ;  /* 0x0000003d2c00720c */ /* 0x000fe20003f26270 */
[----:B------:R-:W-:Y:S01]  /*20b0*/  UMOV UR7, 0x400 ;  /* 0x0000040000077882 */ /* 0x000fe20000000000 */
[----:B------:R-:W-:Y:S02]  /*20c0*/  LEA.HI.X R43, R14, R41, R15, 0x3, P2 ;  /* 0x000000290e2b7211 */ /* 0x000fe400010f1c0f */
[C---:B------:R-:W-:Y:S02]  /*20d0*/  LEA R44, P5, R12.reuse, R122, 0x1 ;  /* 0x0000007a0c2c7211 */ /* 0x040fe400078a08ff */
[----:B------:R-:W-:Y:S02]  /*20e0*/  IADD3 R13, R13, R45, RZ ;  /* 0x0000002d0d0d7210 */ /* 0x000fe40007ffe0ff */
[----:B------:R-:W-:Y:S01]  /*20f0*/  IADD3 R14, R131, 0x120, RZ ;  /* 0x00000120830e7810 */ /* 0x000fe20007ffe0ff */
[----:B------:R-:W-:Y:S01]  /*2100*/  ULEA UR7, UR8, UR7, 0x18 ;  /* 0x0000000708077291 */ /* 0x000fe2000f8ec03f */
[----:B------:R-:W-:Y:S01]  /*2110*/  LEA.HI.X R45, R12, R121, R13, 0x1, P5 ;  /* 0x000000790c2d7211 */ /* 0x000fe200028f0c0d */
[----:B------:R-:W2:Y:S01]  /*2120*/  LDG.E.64 R42, desc[UR14][R42.64] ;  /* 0x0000000e2a2a7981 */ /* 0x000ea2000c1e1b00 */
[----:B------:R-:W-:-:S02]  /*2130*/  LEA.HI.SX32 R14, R14, R131, 0x1b ;  /* 0x000000830e0e7211 */ /* 0x000fc400078fdaff */
[C---:B------:R-:W-:Y:S02]  /*2140*/  IADD3 R12, R131.reuse, 0x100, RZ ;  /* 0x00000100830c7810 */ /* 0x040fe40007ffe0ff */
[----:B------:R-:W-:Y:S02]  /*2150*/  ISETP.GE.AND P3, PT, R62, R61, PT ;  /* 0x0000003d3e00720c */ /* 0x000fe40003f66270 */
[C---:B------:R-:W-:Y:S02]  /*2160*/  IADD3 R62, R131.reuse, 0x140, RZ ;  /* 0x00000140833e7810 */ /* 0x040fe40007ffe0ff */
[----:B------:R-:W-:Y:S02]  /*2170*/  LEA R13, R14, UR7, 0x1 ;  /* 0x000000070e0d7c11 */ /* 0x000fe4000f8e08ff */
[----:B------:R-:W-:Y:S02]  /*2180*/  LEA.HI.SX32 R12, R12, R131, 0x1b ;  /* 0x000000830c0c7211 */ /* 0x000fe400078fdaff */
[----:B------:R-:W-:-:S02]  /*2190*/  IADD3 R14, R131, 0x160, RZ ;  /* 0x00000160830e7810 */ /* 0x000fc40007ffe0ff */
[----:B------:R-:W-:Y:S02]  /*21a0*/  LEA.HI.SX32 R62, R62, R131, 0x1b ;  /* 0x000000833e3e7211 */ /* 0x000fe400078fdaff */
[----:B------:R-:W-:Y:S02]  /*21b0*/  ISETP.GE.AND P4, PT, R64, R61, PT ;  /* 0x0000003d4000720c */ /* 0x000fe40003f86270 */
[----:B------:R-:W-:Y:S02]  /*21c0*/  LEA R12, R12, UR7, 0x1 ;  /* 0x000000070c0c7c11 */ /* 0x000fe4000f8e08ff */
[----:B------:R-:W-:Y:S02]  /*21d0*/  IADD3 R64, R131, 0x1e0, RZ ;  /* 0x000001e083407810 */ /* 0x000fe40007ffe0ff */
[----:B------:R-:W-:Y:S02]  /*21e0*/  LEA.HI.SX32 R14, R14, R131, 0x1b ;  /* 0x000000830e0e7211 */ /* 0x000fe400078fdaff */
[----:B------:R-:W-:-:S02]  /*21f0*/  LEA R62, R62, UR7, 0x1 ;  /* 0x000000073e3e7c11 */ /* 0x000fc4000f8e08ff */
[----:B------:R-:W-:Y:S02]  /*2200*/  LEA.HI.SX32 R64, R64, R131, 0x1b ;  /* 0x0000008340407211 */ /* 0x000fe400078fdaff */
[----:B------:R-:W-:Y:S02]  /*2210*/  LEA R15, R14, UR7, 0x1 ;  /* 0x000000070e0f7c11 */ /* 0x000fe4000f8e08ff */
[-C--:B------:R-:W-:Y:S02]  /*2220*/  ISETP.GE.AND P2, PT, R22, R61.reuse, PT ;  /* 0x0000003d1600720c */ /* 0x080fe40003f46270 */
[----:B------:R-:W-:Y:S02]  /*2230*/  PRMT R67, RZ, 0x7610, R67 ;  /* 0x00007610ff437816 */ /* 0x000fe40000000043 */
[----:B------:R-:W-:Y:S02]  /*2240*/  ISETP.GE.AND P5, PT, R66, R61, PT ;  /* 0x0000003d4200720c */ /* 0x000fe40003fa6270 */
[----:B------:R-:W-:-:S02]  /*2250*/  PRMT R141, RZ, 0x7610, R141 ;  /* 0x00007610ff8d7816 */ /* 0x000fc4000000008d */
[----:B------:R-:W-:Y:S02]  /*2260*/  PRMT R143, RZ, 0x7610, R143 ;  /* 0x00007610ff8f7816 */ /* 0x000fe4000000008f */
[----:B------:R-:W-:Y:S02]  /*2270*/  PRMT R145, RZ, 0x7610, R145 ;  /* 0x00007610ff917816 */ /* 0x000fe40000000091 */
[----:B------:R-:W-:Y:S02]  /*2280*/  PRMT R147, RZ, 0x7610, R147 ;  /* 0x00007610ff937816 */ /* 0x000fe40000000093 */
[----:B------:R-:W-:Y:S02]  /*2290*/  PRMT R149, RZ, 0x7610, R149 ;  /* 0x00007610ff957816 */ /* 0x000fe40000000095 */
[----:B------:R-:W-:Y:S01]  /*22a0*/  PRMT R151, RZ, 0x7610, R151 ;  /* 0x00007610ff977816 */ /* 0x000fe20000000097 */
[----:B---3--:R0:W-:Y:S04]  /*22b0*/  STS.U16 [R115], R46 ;  /* 0x0000002e73007388 */ /* 0x0081e80000000400 */
[----:B------:R-:W-:Y:S04]  /*22c0*/  STS.U16 [R114+0x40], R9 ;  /* 0x0000400972007388 */ /* 0x000fe80000000400 */
[----:B----4-:R1:W-:Y:S01]  /*22d0*/  STS.U16 [R113+0x80], R48 ;  /* 0x0000803071007388 */ /* 0x0103e20000000400 */
[----:B0-----:R-:W-:-:S03]  /*22e0*/  IADD3 R46, R131, 0x180, RZ ;  /* 0x00000180832e7810 */ /* 0x001fc60007ffe0ff */
[----:B--2---:R-:W-:Y:S04]  /*22f0*/  STS.U16 [R112+0xc0], R47 ;  /* 0x0000c02f70007388 */ /* 0x004fe80000000400 */
[----:B------:R0:W-:Y:S01]  /*2300*/  STS.U16 [R111+0x100], R50 ;  /* 0x000100326f007388 */ /* 0x0001e20000000400 */
[C---:B-1----:R-:W-:Y:S02]  /*2310*/  IADD3 R48, R131.reuse, 0x1a0, RZ ;  /* 0x000001a083307810 */ /* 0x042fe40007ffe0ff */
[-C--:B------:R-:W-:Y:S01]  /*2320*/  LEA.HI.SX32 R46, R46, R131.reuse, 0x1b ;  /* 0x000000832e2e7211 */ /* 0x080fe200078fdaff */
[----:B------:R1:W-:Y:S01]  /*2330*/  STS.U16 [R110+0x140], R49 ;  /* 0x000140316e007388 */ /* 0x0003e20000000400 */
[----:B------:R-:W-:Y:S02]  /*2340*/  LEA.HI.SX32 R48, R48, R131, 0x1b ;  /* 0x0000008330307211 */ /* 0x000fe400078fdaff */
[----:B0-----:R-:W-:Y:S01]  /*2350*/  IADD3 R50, R131, 0x1c0, RZ ;  /* 0x000001c083327810 */ /* 0x001fe20007ffe0ff */
[----:B------:R-:W-:Y:S01]  /*2360*/  STS.U16 [R109+0x180], R52 ;  /* 0x000180346d007388 */ /* 0x000fe20000000400 */
[----:B------:R-:W-:-:S02]  /*2370*/  LEA R14, R46, UR7, 0x1 ;  /* 0x000000072e0e7c11 */ /* 0x000fc4000f8e08ff */
[----:B------:R-:W-:Y:S01]  /*2380*/  LEA.HI.SX32 R50, R50, R131, 0x1b ;  /* 0x0000008332327211 */ /* 0x000fe200078fdaff */
[----:B------:R0:W-:Y:S01]  /*2390*/  STS.U16 [R108+0x1c0], R51 ;  /* 0x0001c0336c007388 */ /* 0x0001e20000000400 */
[----:B-1----:R-:W-:-:S03]  /*23a0*/  LEA R49, R48, UR7, 0x1 ;  /* 0x0000000730317c11 */ /* 0x002fc6000f8e08ff */
[----:B------:R-:W-:Y:S01]  /*23b0*/  STS.U16 [R12+0x200], R53 ;  /* 0x000200350c007388 */ /* 0x000fe20000000400 */
[----:B------:R-:W-:-:S03]  /*23c0*/  LEA R50, R50, UR7, 0x1 ;  /* 0x0000000732327c11 */ /* 0x000fc6000f8e08ff */
[----:B------:R-:W-:Y:S01]  /*23d0*/  STS.U16 [R13+0x240], R54 ;  /* 0x000240360d007388 */ /* 0x000fe20000000400 */
[----:B------:R-:W-:-:S03]  /*23e0*/  PRMT R47, RZ, 0x7610, R47 ;  /* 0x00007610ff2f7816 */ /* 0x000fc6000000002f */
[----:B------:R1:W-:Y:S01]  /*23f0*/  STS.U16 [R62+0x280], R55 ;  /* 0x000280373e007388 */ /* 0x0003e20000000400 */
[----:B0-----:R-:W-:-:S03]  /*2400*/  PRMT R108, RZ, 0x7610, R108 ;  /* 0x00007610ff6c7816 */ /* 0x001fc6000000006c */
[----:B------:R-:W-:Y:S01]  /*2410*/  STS.U16 [R15+0x2c0], R56 ;  /* 0x0002c0380f007388 */ /* 0x000fe20000000400 */
[----:B------:R-:W-:-:S03]  /*2420*/  PRMT R46, RZ, 0x7610, R46 ;  /* 0x00007610ff2e7816 */ /* 0x000fc6000000002e */
[----:B------:R-:W-:Y:S01]  /*2430*/  STS.U16 [R14+0x300], R57 ;  /* 0x000300390e007388 */ /* 0x000fe20000000400 */
[----:B-1----:R-:W-:-:S03]  /*2440*/  LEA R55, R64, UR7, 0x1 ;  /* 0x0000000740377c11 */ /* 0x002fc6000f8e08ff */
[----:B------:R-:W-:Y:S04]  /*2450*/  STS.U16 [R49+0x340], R58 ;  /* 0x0003403a31007388 */ /* 0x000fe80000000400 */
[----:B------:R-:W-:Y:S04]  /*2460*/  STS.U16 [R50+0x380], R59 ;  /* 0x0003803b32007388 */ /* 0x000fe80000000400 */
[----:B------:R0:W-:Y:S01]  /*2470*/  STS.U16 [R55+0x3c0], R60 ;  /* 0x0003c03c37007388 */ /* 0x0001e20000000400 */
[----:B------:R-:W-:-:S03]  /*2480*/  NOP ;  /* 0x0000000000007918 */ /* 0x000fc60000000000 */
[----:B------:R-:W2:Y:S01]  /*2490*/  @!P0 LDG.E.U16 R47, desc[UR14][R44.64+0x40] ;  /* 0x0000400e2c2f8981 */ /* 0x000ea2000c1e1500 */
[----:B------:R-:W-:-:S03]  /*24a0*/  ISETP.GE.AND P0, PT, R68, R61, PT ;  /* 0x0000003d4400720c */ /* 0x000fc60003f06270 */
[----:B------:R-:W3:Y:S01]  /*24b0*/  @!P1 LDG.E.U16 R108, desc[UR14][R44.64+0x80] ;  /* 0x0000800e2c6c9981 */ /* 0x000ee2000c1e1500 */
[----:B------:R-:W-:-:S03]  /*24c0*/  ISETP.GE.AND P1, PT, R144, R61, PT ;  /* 0x0000003d9000720c */ /* 0x000fc60003f26270 */
[----:B------:R-:W4:Y:S01]  /*24d0*/  @!P2 LDG.E.U16 R46, desc[UR14][R44.64] ;  /* 0x0000000e2c2ea981 */ /* 0x000f22000c1e1500 */
[----:B------:R-:W-:-:S03]  /*24e0*/  ISETP.GE.AND P2, PT, R146, R61, PT ;  /* 0x0000003d9200720c */ /* 0x000fc60003f46270 */
[----:B------:R-:W3:Y:S01]  /*24f0*/  @!P3 LDG.E.U16 R67, desc[UR14][R44.64+0xc0] ;  /* 0x0000c00e2c43b981 */ /* 0x000ee2000c1e1500 */
[-C--:B------:R-:W-:Y:S02]  /*2500*/  ISETP.GE.AND P3, PT, R148, R61.reuse, PT ;  /* 0x0000003d9400720c */ /* 0x080fe40003f66270 */
[----:B0-----:R-:W-:Y:S01]  /*2510*/  PRMT R60, RZ, 0x7610, R60 ;  /* 0x00007610ff3c7816 */ /* 0x001fe2000000003c */
[----:B------:R-:W3:Y:S01]  /*2520*/  @!P5 LDG.E.U16 R141, desc[UR14][R44.64+0x140] ;  /* 0x0001400e2c8dd981 */ /* 0x000ee2000c1e1500 */
[----:B------:R-:W-:Y:S02]  /*2530*/  PRMT R68, RZ, 0x7610, R68 ;  /* 0x00007610ff447816 */ /* 0x000fe40000000044 */
[----:B------:R-:W-:Y:S01]  /*2540*/  PRMT R144, RZ, 0x7610, R144 ;  /* 0x00007610ff907816 */ /* 0x000fe20000000090 */
[----:B------:R-:W3:Y:S01]  /*2550*/  @!P1 LDG.E.U16 R143, desc[UR14][R44.64+0x1c0] ;  /* 0x0001c00e2c8f9981 */ /* 0x000ee2000c1e1500 */
[----:B------:R-:W-:-:S03]  /*2560*/  ISETP.GE.AND P5, PT, R152, R61, PT ;  /* 0x0000003d9800720c */ /* 0x000fc60003fa6270 */
[----:B------:R-:W3:Y:S01]  /*2570*/  @!P4 LDG.E.U16 R60, desc[UR14][R44.64+0x100] ;  /* 0x0001000e2c3cc981 */ /* 0x000ee2000c1e1500 */
[----:B------:R-:W-:-:S03]  /*2580*/  ISETP.GE.AND P4, PT, R150, R61, PT ;  /* 0x0000003d9600720c */ /* 0x000fc60003f86270 */
[----:B------:R-:W3:Y:S01]  /*2590*/  @!P0 LDG.E.U16 R68, desc[UR14][R44.64+0x180] ;  /* 0x0001800e2c448981 */ /* 0x000ee2000c1e1500 */
[-C--:B------:R-:W-:Y:S02]  /*25a0*/  ISETP.GE.AND P0, PT, R154, R61.reuse, PT ;  /* 0x0000003d9a00720c */ /* 0x080fe40003f06270 */
[-C--:B------:R-:W-:Y:S01]  /*25b0*/  ISETP.GE.AND P1, PT, R156, R61.reuse, PT ;  /* 0x0000003d9c00720c */ /* 0x080fe20003f26270 */
[----:B------:R-:W3:Y:S01]  /*25c0*/  @!P2 LDG.E.U16 R145, desc[UR14][R44.64+0x200] ;  /* 0x0002000e2c91a981 */ /* 0x000ee2000c1e1500 */
[----:B------:R-:W-:-:S03]  /*25d0*/  ISETP.GE.AND P2, PT, R158, R61, PT ;  /* 0x0000003d9e00720c */ /* 0x000fc60003f46270 */
[----:B------:R-:W3:Y:S01]  /*25e0*/  @!P3 LDG.E.U16 R144, desc[UR14][R44.64+0x240] ;  /* 0x0002400e2c90b981 */ /* 0x000ee2000c1e1500 */
[----:B------:R-:W-:Y:S02]  /*25f0*/  ISETP.GE.AND P3, PT, R160, R61, PT ;  /* 0x0000003da000720c */ /* 0x000fe40003f66270 */
        /* <DEDUP_REMOVED lines=8> */
[----:B------:R0:W3:Y:S01]  /*2680*/  @!P3 LDG.E.U16 R150, desc[UR14][R44.64+0x3c0] ;  /* 0x0003c00e2c96b981 */ /* 0x0000e2000c1e1500 */
[----:B------:R-:W-:-:S02]  /*2690*/  SHF.L.U32 R9, R131, 0x4, RZ ;  /* 0x0000000483097819 */ /* 0x000fc400000006ff */
[----:B------:R-:W-:Y:S02]  /*26a0*/  ISETP.NE.AND P0, PT, R192, RZ, PT ;  /* 0x000000ffc000720c */ /* 0x000fe40003f05270 */
[C---:B------:R-:W-:Y:S02]  /*26b0*/  IADD3 R48, R131.reuse, 0x40, RZ ;  /* 0x0000004083307810 */ /* 0x040fe40007ffe0ff */
[----:B------:R-:W-:Y:S02]  /*26c0*/  IADD3 R52, R131, 0x20, RZ ;  /* 0x0000002083347810 */ /* 0x000fe40007ffe0ff */
[----:B------:R-:W-:Y:S02]  /*26d0*/  LEA.HI.SX32 R9, R9, R9, 0x1b ;  /* 0x0000000909097211 */ /* 0x000fe400078fdaff */
[----:B------:R-:W-:Y:S02]  /*26e0*/  LEA.HI.SX32 R115, R131, R131, 0x1b ;  /* 0x0000008383737211 */ /* 0x000fe400078fdaff */
[----:B------:R-:W-:-:S02]  /*26f0*/  ISETP.LT.OR P1, PT, R119, 0x2, P0 ;  /* 0x000000027700780c */ /* 0x000fc40000721670 */
[-C--:B------:R-:W-:Y:S02]  /*2700*/  LEA.HI.SX32 R48, R48, R131.reuse, 0x1b ;  /* 0x0000008330307211 */ /* 0x080fe400078fdaff */
[----:B------:R-:W-:Y:S02]  /*2710*/  LEA.HI.SX32 R52, R52, R131, 0x1b ;  /* 0x0000008334347211 */ /* 0x000fe400078fdaff */
[----:B------:R-:W-:Y:S02]  /*2720*/  LEA R58, R9, UR7, 0x1 ;  /* 0x00000007093a7c11 */ /* 0x000fe4000f8e08ff */
[----:B------:R-:W-:Y:S01]  /*2730*/  LEA R115, R115, UR7, 0x1 ;  /* 0x0000000773737c11 */ /* 0x000fe2000f8e08ff */
[----:B0-----:R-:W-:Y:S01]  /*2740*/  FMUL.FTZ R44, R42, 1.4426950216293334961 ;  /* 0x3fb8aa3b2a2c7820 */ /* 0x001fe20000410000 */
[----:B------:R-:W-:Y:S01]  /*2750*/  LEA R114, R52, UR7, 0x1 ;  /* 0x0000000734727c11 */ /* 0x000fe2000f8e08ff */
[----:B------:R-:W0:Y:S01]  /*2760*/  LDS.U16 R70, [R58] ;  /* 0x000000003a467984 */ /* 0x000e220000000400 */
[----:B------:R-:W-:Y:S01]  /*2770*/  LEA R113, R48, UR7, 0x1 ;  /* 0x0000000730717c11 */ /* 0x000fe2000f8e08ff */
[----:B------:R-:W1:Y:S01]  /*2780*/  @!P1 LDC R153, c[0x0][0x21c] ;  /* 0x00008700ff999b82 */ /* 0x000e620000000800 */
[C---:B------:R-:W-:Y:S01]  /*2790*/  IADD3 R152, R131.reuse, 0xa0, RZ ;  /* 0x000000a083987810 */ /* 0x040fe20007ffe0ff */
[----:B------:R-:W0:Y:S04]  /*27a0*/  LDS.U16 R69, [R58+0x2] ;  /* 0x000002003a457984 */ /* 0x000e280000000400 */
[----:B------:R-:W-:Y:S04]  /*27b0*/  LDS.U16 R65, [R58+0x4] ;  /* 0x000004003a417984 */ /* 0x000fe80000000400 */
[----:B------:R-:W1:Y:S04]  /*27c0*/  LDS.U16 R66, [R58+0x6] ;  /* 0x000006003a427984 */ /* 0x000e680000000400 */
[----:B------:R-:W1:Y:S04]  /*27d0*/  LDS.U16 R63, [R58+0x8] ;  /* 0x000008003a3f7984 */ /* 0x000e680000000400 */
[----:B------:R-:W1:Y:S04]  /*27e0*/  LDS.U16 R64, [R58+0xa] ;  /* 0x00000a003a407984 */ /* 0x000e680000000400 */
[----:B------:R-:W-:Y:S04]  /*27f0*/  LDS.U16 R59, [R58+0xc] ;  /* 0x00000c003a3b7984 */ /* 0x000fe80000000400 */
[----:B------:R-:W1:Y:S04]  /*2800*/  LDS.U16 R61, [R58+0xe] ;  /* 0x00000e003a3d7984 */ /* 0x000e680000000400 */
[----:B------:R-:W3:Y:S04]  /*2810*/  LDS.U16 R57, [R58+0x10] ;  /* 0x000010003a397984 */ /* 0x000ee80000000400 */
[----:B------:R-:W3:Y:S04]  /*2820*/  LDS.U16 R56, [R58+0x12] ;  /* 0x000012003a387984 */ /* 0x000ee80000000400 */
[----:B------:R-:W-:Y:S04]  /*2830*/  LDS.U16 R54, [R58+0x14] ;  /* 0x000014003a367984 */ /* 0x000fe80000000400 */
[----:B------:R-:W3:Y:S04]  /*2840*/  LDS.U16 R53, [R58+0x16] ;  /* 0x000016003a357984 */ /* 0x000ee80000000400 */
[----:B------:R-:W-:Y:S04]  /*2850*/  LDS.U16 R51, [R58+0x18] ;  /* 0x000018003a337984 */ /* 0x000fe80000000400 */
[----:B------:R-:W3:Y:S04]  /*2860*/  LDS.U16 R52, [R58+0x1a] ;  /* 0x00001a003a347984 */ /* 0x000ee80000000400 */
[----:B------:R-:W3:Y:S04]  /*2870*/  LDS.U16 R48, [R58+0x1c] ;  /* 0x00001c003a307984 */ /* 0x000ee80000000400 */
[----:B------:R-:W3:Y:S01]  /*2880*/  LDS.U16 R9, [R58+0x1e] ;  /* 0x00001e003a097984 */ /* 0x000ee20000000400 */
[----:B------:R-:W-:Y:S01]  /*2890*/  IADD3 R110, R131, 0xe0, RZ ;  /* 0x000000e0836e7810 */ /* 0x000fe20007ffe0ff */
[----:B------:R-:W-:Y:S01]  /*28a0*/  FMUL.FTZ R45, R79, R44 ;  /* 0x0000002c4f2d7220 */ /* 0x000fe20000410000 */
[----:B------:R-:W-:-:S02]  /*28b0*/  IADD3 R156, R131, 0x60, RZ ;  /* 0x00000060839c7810 */ /* 0x000fc40007ffe0ff */
[-C--:B------:R-:W-:Y:S02]  /*28c0*/  LEA.HI.SX32 R152, R152, R131.reuse, 0x1b ;  /* 0x0000008398987211 */ /* 0x080fe400078fdaff */
[C---:B------:R-:W-:Y:S02]  /*28d0*/  IADD3 R154, R131.reuse, 0x80, RZ ;  /* 0x00000080839a7810 */ /* 0x040fe40007ffe0ff */
[----:B------:R-:W-:Y:S02]  /*28e0*/  IADD3 R112, R131, 0xc0, RZ ;  /* 0x000000c083707810 */ /* 0x000fe40007ffe0ff */
[-C--:B------:R-:W-:Y:S01]  /*28f0*/  LEA.HI.SX32 R156, R156, R131.reuse, 0x1b ;  /* 0x000000839c9c7211 */ /* 0x080fe200078fdaff */
[----:B------:R-:W-:Y:S01]  /*2900*/  MUFU.EX2 R45, R45 ;  /* 0x0000002d002d7308 */ /* 0x000fe20000000800 */
[----:B------:R-:W-:Y:S02]  /*2910*/  LEA.HI.SX32 R154, R154, R131, 0x1b ;  /* 0x000000839a9a7211 */ /* 0x000fe400078fdaff */
[----:B------:R-:W-:-:S02]  /*2920*/  ISETP.NE.AND P2, PT, R133, RZ, PT ;  /* 0x000000ff8500720c */ /* 0x000fc40003f45270 */
[----:B------:R-:W-:Y:S02]  /*2930*/  LEA.HI.SX32 R109, R112, R131, 0x1b ;  /* 0x00000083706d7211 */ /* 0x000fe400078fdaff */
[----:B------:R-:W-:Y:S02]  /*2940*/  LEA R112, R156, UR7, 0x1 ;  /* 0x000000079c707c11 */ /* 0x000fe4000f8e08ff */
[----:B------:R-:W-:Y:S02]  /*2950*/  LEA R111, R154, UR7, 0x1 ;  /* 0x000000079a6f7c11 */ /* 0x000fe4000f8e08ff */
[----:B------:R-:W-:Y:S02]  /*2960*/  LEA R109, R109, UR7, 0x1 ;  /* 0x000000076d6d7c11 */ /* 0x000fe4000f8e08ff */
[----:B------:R-:W-:Y:S02]  /*2970*/  @!P1 IADD3 R154, R119, -0x2, RZ ;  /* 0xfffffffe779a9810 */ /* 0x000fe40007ffe0ff */
[----:B0-----:R-:W-:-:S02]  /*2980*/  SHF.L.U32 R70, R70, 0x10, RZ ;  /* 0x0000001046467819 */ /* 0x001fc400000006ff */
[----:B------:R-:W-:-:S03]  /*2990*/  SHF.L.U32 R69, R69, 0x10, RZ ;  /* 0x0000001045457819 */ /* 0x000fc600000006ff */
[----:B------:R-:W-:Y:S01]  /*29a0*/  FMUL.FTZ R189, R79, R70 ;  /* 0x000000464fbd7220 */ /* 0x000fe20000410000 */
[----:B-1----:R-:W-:Y:S02]  /*29b0*/  SHF.L.U32 R66, R66, 0x10, RZ ;  /* 0x0000001042427819 */ /* 0x002fe400000006ff */
        /* <DEDUP_REMOVED lines=9> */
[----:B------:R-:W-:Y:S01]  /*2a50*/  FMUL.FTZ R183, R76, R61 ;  /* 0x0000003d4cb77220 */ /* 0x000fe20000410000 */
[----:B----4-:R0:W-:Y:S04]  /*2a60*/  STS.U16 [R115+0x420], R46 ;  /* 0x0004202e73007388 */ /* 0x0101e80000000400 */
[----:B--2---:R1:W-:Y:S01]  /*2a70*/  STS.U16 [R114+0x460], R47 ;  /* 0x0004602f72007388 */ /* 0x0043e20000000400 */
[----:B0-----:R-:W-:-:S03]  /*2a80*/  FMUL.FTZ R46, R79, R43 ;  /* 0x0000002b4f2e7220 */ /* 0x001fc60000410000 */
[----:B---3--:R0:W-:Y:S01]  /*2a90*/  STS.U16 [R113+0x4a0], R108 ;  /* 0x0004a06c71007388 */ /* 0x0081e20000000400 */
[----:B-1----:R-:W-:-:S04]  /*2aa0*/  FMUL.RZ R47, R46, 0.15915493667125701904 ;  /* 0x3e22f9832e2f7820 */ /* 0x002fc8000040c000 */
[----:B------:R-:W1:Y:S01]  /*2ab0*/  MUFU.COS R46, R47 ;  /* 0x0000002f002e7308 */ /* 0x000e620000000000 */
[----:B0-----:R-:W-:Y:S02]  /*2ac0*/  LEA.HI.SX32 R108, R110, R131, 0x1b ;  /* 0x000000836e6c7211 */ /* 0x001fe400078fdaff */
[----:B------:R-:W-:-:S05]  /*2ad0*/  LEA R110, R152, UR7, 0x1 ;  /* 0x00000007986e7c11 */ /* 0x000fca000f8e08ff */
[----:B------:R-:W0:Y:S01]  /*2ae0*/  MUFU.SIN R152, R47 ;  /* 0x0000002f00987308 */ /* 0x000e220000000400 */
[----:B------:R-:W-:Y:S01]  /*2af0*/  LEA R108, R108, UR7, 0x1 ;  /* 0x000000076c6c7c11 */ /* 0x000fe2000f8e08ff */
[----:B------:R-:W-:Y:S04]  /*2b00*/  STS.U16 [R112+0x4e0], R67 ;  /* 0x0004e04370007388 */ /* 0x000fe80000000400 */
[----:B------:R2:W-:Y:S04]  /*2b10*/  STS.U16 [R111+0x520], R60 ;  /* 0x0005203c6f007388 */ /* 0x0005e80000000400 */
[----:B------:R-:W-:Y:S04]  /*2b20*/  STS.U16 [R110+0x560], R141 ;  /* 0x0005608d6e007388 */ /* 0x000fe80000000400 */
[----:B------:R-:W-:Y:S01]  /*2b30*/  STS.U16 [R109+0x5a0], R68 ;  /* 0x0005a0446d007388 */ /* 0x000fe20000000400 */
[----:B--2---:R-:W-:-:S03]  /*2b40*/  LEA R60, R82, R81, 0x8 ;  /* 0x00000051523c7211 */ /* 0x004fc600078e40ff */
[----:B------:R-:W-:Y:S01]  /*2b50*/  STS.U16 [R108+0x5e0], R143 ;  /* 0x0005e08f6c007388 */ /* 0x000fe20000000400 */
[----:B------:R-:W-:-:S03]  /*2b60*/  @P2 IADD3 R60, R133, 0x200, RZ ;  /* 0x00000200853c2810 */ /* 0x000fc60007ffe0ff */
[----:B------:R-:W-:Y:S04]  /*2b70*/  STS.U16 [R12+0x620], R145 ;  /* 0x000620910c007388 */ /* 0x000fe80000000400 */
[----:B------:R-:W-:Y:S01]  /*2b80*/  STS.U16 [R13+0x660], R144 ;  /* 0x000660900d007388 */ /* 0x000fe20000000400 */
[----:B-1----:R-:W-:-:S03]  /*2b90*/  FMUL.FTZ R46, R45, R46 ;  /* 0x0000002e2d2e7220 */ /* 0x002fc60000410000 */
[----:B------:R-:W-:Y:S01]  /*2ba0*/  STS.U16 [R62+0x6a0], R147 ;  /* 0x0006a0933e007388 */ /* 0x000fe20000000400 */
[----:B0-----:R-:W-:Y:S01]  /*2bb0*/  FMUL.FTZ R47, R45, R152 ;  /* 0x000000982d2f7220 */ /* 0x001fe20000410000 */
[----:B------:R-:W-:Y:S02]  /*2bc0*/  LEA R60, R60, UR7, 0x3 ;  /* 0x000000073c3c7c11 */ /* 0x000fe4000f8e18ff */
[----:B------:R-:W-:Y:S04]  /*2bd0*/  STS.U16 [R15+0x6e0], R146 ;  /* 0x0006e0920f007388 */ /* 0x000fe80000000400 */
[----:B------:R-:W-:Y:S01]  /*2be0*/  STS.U16 [R14+0x720], R149 ;  /* 0x000720950e007388 */ /* 0x000fe20000000400 */
[----:B------:R-:W-:-:S03]  /*2bf0*/  @!P1 IMAD R67, R154, R153, R81 ;  /* 0x000000999a439224 */ /* 0x000fc600078e0251 */
[----:B------:R0:W-:Y:S04]  /*2c00*/  STS.U16 [R49+0x760], R148 ;  /* 0x0007609431007388 */ /* 0x0001e80000000400 */
[----:B------:R-:W-:Y:S04]  /*2c10*/  STS.U16 [R50+0x7a0], R151 ;  /* 0x0007a09732007388 */ /* 0x000fe80000000400 */
[----:B------:R1:W-:Y:S01]  /*2c20*/  STS.U16 [R55+0x7e0], R150 ;  /* 0x0007e09637007388 */ /* 0x0003e20000000400 */
[----:B------:R-:W-:-:S03]  /*2c30*/  NOP ;  /* 0x0000000000007918 */ /* 0x000fc60000000000 */
[----:B------:R-:W2:Y:S04]  /*2c40*/  LDS.U16 R143, [R58+0x420] ;  /* 0x000420003a8f7984 */ /* 0x000ea80000000400 */
[----:B------:R-:W3:Y:S04]  /*2c50*/  LDS.U16 R141, [R58+0x422] ;  /* 0x000422003a8d7984 */ /* 0x000ee80000000400 */
[----:B------:R-:W4:Y:S04]  /*2c60*/  LDS.U16 R166, [R58+0x424] ;  /* 0x000424003aa67984 */ /* 0x000f280000000400 */
[----:B------:R-:W0:Y:S04]  /*2c70*/  LDS.U16 R152, [R58+0x426] ;  /* 0x000426003a987984 */ /* 0x000e280000000400 */
[----:B------:R-:W0:Y:S04]  /*2c80*/  LDS.U16 R15, [R58+0x428] ;  /* 0x000428003a0f7984 */ /* 0x000e280000000400 */
[----:B------:R-:W0:Y:S04]  /*2c90*/  LDS.U16 R14, [R58+0x42a] ;  /* 0x00042a003a0e7984 */ /* 0x000e280000000400 */
[----:B------:R-:W0:Y:S04]  /*2ca0*/  LDS.U16 R154, [R58+0x42c] ;  /* 0x00042c003a9a7984 */ /* 0x000e280000000400 */
[----:B------:R-:W1:Y:S04]  /*2cb0*/  LDS.U16 R156, [R58+0x42e] ;  /* 0x00042e003a9c7984 */ /* 0x000e680000000400 */
[----:B------:R-:W2:Y:S04]  /*2cc0*/  LDS.U16 R162, [R58+0x430] ;  /* 0x000430003aa27984 */ /* 0x000ea80000000400 */
[----:B------:R-:W2:Y:S04]  /*2cd0*/  LDS.U16 R167, [R58+0x432] ;  /* 0x000432003aa77984 */ /* 0x000ea80000000400 */
[----:B------:R-:W2:Y:S04]  /*2ce0*/  LDS.U16 R165, [R58+0x434] ;  /* 0x000434003aa57984 */ /* 0x000ea80000000400 */
[----:B------:R-:W2:Y:S04]  /*2cf0*/  LDS.U16 R164, [R58+0x436] ;  /* 0x000436003aa47984 */ /* 0x000ea80000000400 */
[----:B------:R-:W2:Y:S04]  /*2d00*/  LDS.U16 R170, [R58+0x438] ;  /* 0x000438003aaa7984 */ /* 0x000ea80000000400 */
[----:B------:R-:W2:Y:S04]  /*2d10*/  LDS.U16 R171, [R58+0x43a] ;  /* 0x00043a003aab7984 */ /* 0x000ea80000000400 */
[----:B------:R-:W2:Y:S04]  /*2d20*/  LDS.U16 R173, [R58+0x43c] ;  /* 0x00043c003aad7984 */ /* 0x000ea80000000400 */
[----:B------:R3:W2:Y:S04]  /*2d30*/  LDS.U16 R175, [R58+0x43e] ;  /* 0x00043e003aaf7984 */ /* 0x0006a80000000400 */
[----:B------:R4:W-:Y:S01]  /*2d40*/  STS.64 [R60+0x1d10], R46 ;  /* 0x001d102e3c007388 */ /* 0x0009e20000000a00 */
[-C--:B------:R-:W-:Y:S01]  /*2d50*/  FMUL.FTZ R45, R78, R43.reuse ;  /* 0x0000002b4e2d7220 */ /* 0x080fe20000410000 */
[----:B0-----:R-:W-:Y:S01]  /*2d60*/  FMUL.FTZ R49, R77, R43 ;  /* 0x0000002b4d317220 */ /* 0x001fe20000410000 */
[----:B------:R-:W-:-:S02]  /*2d70*/  CS2R R144, SRZ ;  /* 0x0000000000907805 */ /* 0x000fc4000001ff00 */
[----:B-1----:R-:W-:Y:S01]  /*2d80*/  FMUL.RZ R55, R45, 0.15915493667125701904 ;  /* 0x3e22f9832d377820 */ /* 0x002fe2000040c000 */
[----:B------:R-:W-:Y:S01]  /*2d90*/  FMUL.FTZ R45, R78, R44 ;  /* 0x0000002c4e2d7220 */ /* 0x000fe20000410000 */
[----:B------:R-:W-:Y:S01]  /*2da0*/  @!P1 IMAD.WIDE R12, R67, 0x10, R18 ;  /* 0x00000010430c9825 */ /* 0x000fe200078e0212 */
[----:B------:R-:W-:Y:S03]  /*2db0*/  BAR.SYNC.DEFER_BLOCKING 0x0 ;  /* 0x0000000000007b1d */ /* 0x000fe60000010000 */
[----:B------:R-:W-:Y:S01]  /*2dc0*/  FMUL.RZ R62, R49, 0.15915493667125701904 ;  /* 0x3e22f983313e7820 */ /* 0x000fe2000040c000 */
[----:B------:R-:W-:Y:S02]  /*2dd0*/  FMUL.FTZ R49, R75, R43 ;  /* 0x0000002b4b317220 */ /* 0x000fe40000410000 */
[----:B------:R-:W-:Y:S02]  /*2de0*/  MUFU.SIN R146, R55 ;  /* 0x0000003700927308 */ /* 0x000fe40000000400 */
[----:B------:R-:W-:-:S06]  /*2df0*/  FMUL.RZ R68, R49, 0.15915493667125701904 ;  /* 0x3e22f98331447820 */ /* 0x000fcc000040c000 */
[----:B------:R-:W0:Y:S08]  /*2e00*/  MUFU.EX2 R45, R45 ;  /* 0x0000002d002d7308 */ /* 0x000e300000000800 */
[----:B------:R1:W3:Y:S01]  /*2e10*/  MUFU.COS R50, R55 ;  /* 0x0000003700327308 */ /* 0x0002e20000000000 */
[----:B------:R4:W5:Y:S07]  /*2e20*/  @!P1 LDG.E.64 R144, desc[UR14][R12.64+0x8] ;  /* 0x0000080e0c909981 */ /* 0x00096e000c1e1b00 */
[----:B------:R-:W-:Y:S01]  /*2e30*/  MUFU.SIN R149, R62 ;  /* 0x0000003e00957308 */ /* 0x000fe20000000400 */
[----:B----4-:R-:W-:Y:S01]  /*2e40*/  FMUL.FTZ R12, R77, R44 ;  /* 0x0000002c4d0c7220 */ /* 0x010fe20000410000 */
[----:B------:R-:W-:-:S06]  /*2e50*/  FMUL.FTZ R13, R76, R43 ;  /* 0x0000002b4c0d7220 */ /* 0x000fcc0000410000 */
[----:B------:R-:W-:Y:S01]  /*2e60*/  MUFU.COS R151, R62 ;  /* 0x0000003e00977308 */ /* 0x000fe20000000000 */
[----:B------:R-:W-:Y:S01]  /*2e70*/  FMUL.RZ R67, R13, 0.15915493667125701904 ;  /* 0x3e22f9830d437820 */ /* 0x000fe2000040c000 */
[----:B-1----:R-:W-:Y:S01]  /*2e80*/  FMUL.FTZ R55, R74, R43 ;  /* 0x0000002b4a377220 */ /* 0x002fe20000410000 */
[----:B------:R-:W-:-:S05]  /*2e90*/  FMUL.FTZ R13, R76, R44 ;  /* 0x0000002c4c0d7220 */ /* 0x000fca0000410000 */
[----:B------:R-:W-:Y:S01]  /*2ea0*/  MUFU.SIN R62, R68 ;  /* 0x00000044003e7308 */ /* 0x000fe20000000400 */
[----:B------:R-:W-:Y:S01]  /*2eb0*/  FMUL.FTZ R49, R75, R44 ;  /* 0x0000002c4b317220 */ /* 0x000fe20000410000 */
[----:B------:R-:W-:-:S06]  /*2ec0*/  FMUL.RZ R153, R55, 0.15915493667125701904 ;  /* 0x3e22f98337997820 */ /* 0x000fcc000040c000 */
[----:B------:R1:W-:Y:S08]  /*2ed0*/  MUFU.COS R148, R68 ;  /* 0x0000004400947308 */ /* 0x0003f00000000000 */
[----:B------:R-:W4:Y:S01]  /*2ee0*/  MUFU.EX2 R12, R12 ;  /* 0x0000000c000c7308 */ /* 0x000f220000000800 */
[----:B-1----:R-:W-:Y:S01]  /*2ef0*/  FMUL.FTZ R68, R72, R44 ;  /* 0x0000002c48447220 */ /* 0x002fe20000410000 */
[----:B0-----:R-:W-:-:S06]  /*2f00*/  FMUL.FTZ R146, R45, R146 ;  /* 0x000000922d927220 */ /* 0x001fcc0000410000 */
[----:B------:R0:W-:Y:S01]  /*2f10*/  MUFU.EX2 R160, R68 ;  /* 0x0000004400a07308 */ /* 0x0001e20000000800 */
[----:B---3--:R-:W-:Y:S01]  /*2f20*/  FMUL.FTZ R147, R45, R50 ;  /* 0x000000322d937220 */ /* 0x008fe20000410000 */
[----:B------:R-:W-:Y:S01]  /*2f30*/  FMUL.FTZ R45, R72, R43 ;  /* 0x0000002b482d7220 */ /* 0x000fe20000410000 */
[----:B0-----:R-:W-:-:S05]  /*2f40*/  SHF.L.U32 R68, R194, 0x10, RZ ;  /* 0x00000010c2447819 */ /* 0x001fca00000006ff */
[----:B------:R-:W-:Y:S01]  /*2f50*/  MUFU.SIN R58, R67 ;  /* 0x00000043003a7308 */ /* 0x000fe20000000400 */
[----:B------:R-:W-:Y:S01]  /*2f60*/  FMUL.FTZ R55, R74, R44 ;  /* 0x0000002c4a377220 */ /* 0x000fe20000410000 */
[----:B------:R-:W-:-:S06]  /*2f70*/  FMUL.FTZ R189, R68, R189 ;  /* 0x000000bd44bd7220 */ /* 0x000fcc0000410000 */
[----:B------:R-:W0:Y:S01]  /*2f80*/  MUFU.EX2 R13, R13 ;  /* 0x0000000d000d7308 */ /* 0x000e220000000800 */
[----:B------:R-:W-:-:S07]  /*2f90*/  FMUL.FTZ R172, R146, R189 ;  /* 0x000000bd92ac7220 */ /* 0x000fce0000410000 */
[----:B------:R-:W-:Y:S01]  /*2fa0*/  MUFU.SIN R150, R153 ;  /* 0x0000009900967308 */ /* 0x000fe20000000400 */
[----:B------:R-:W-:-:S07]  /*2fb0*/  FMUL.RZ R163, R45, 0.15915493667125701904 ;  /* 0x3e22f9832da37820 */ /* 0x000fce000040c000 */
[----:B------:R1:W-:Y:S01]  /*2fc0*/  MUFU.COS R158, R153 ;  /* 0x00000099009e7308 */ /* 0x0003e20000000000 */
[C---:B----4-:R-:W-:Y:S01]  /*2fd0*/  FMUL.FTZ R151, R12.reuse, R151 ;  /* 0x000000970c977220 */ /* 0x050fe20000410000 */
[----:B------:R-:W-:-:S06]  /*2fe0*/  FMUL.FTZ R149, R12, R149 ;  /* 0x000000950c957220 */ /* 0x000fcc0000410000 */
[----:B------:R3:W-:Y:S01]  /*2ff0*/  MUFU.COS R60, R67 ;  /* 0x00000043003c7308 */ /* 0x0007e20000000000 */
[----:B-1----:R-:W-:-:S04]  /*3000*/  FMUL.FTZ R153, R79, R69 ;  /* 0x000000454f997220 */ /* 0x002fc80000410000 */
[----:B------:R-:W-:-:S03]  /*3010*/  FMUL.FTZ R230, R68, R153 ;  /* 0x0000009944e67220 */ /* 0x000fc60000410000 */
[----:B------:R-:W1:Y:S01]  /*3020*/  MUFU.EX2 R49, R49 ;  /* 0x0000003100317308 */ /* 0x000e620000000800 */
[C---:B---3--:R-:W-:Y:S01]  /*3030*/  FMUL.FTZ R67, R73.reuse, R44 ;  /* 0x0000002c49437220 */ /* 0x048fe20000410000 */
[----:B------:R-:W-:Y:S01]  /*3040*/  FMUL.FTZ R44, R73, R43 ;  /* 0x0000002b492c7220 */ /* 0x000fe20000410000 */
[-C--:B------:R-:W-:Y:S01]  /*3050*/  FMUL.FTZ R12, R146, R230.reuse ;  /* 0x000000e6920c7220 */ /* 0x080fe20000410000 */
[----:B------:R-:W-:-:S04]  /*3060*/  FFMA.FTZ R172, R147, R230, R172 ;  /* 0x000000e693ac7223 */ /* 0x000fc800000100ac */
[----:B------:R3:W-:Y:S01]  /*3070*/  MUFU.EX2 R161, R67 ;  /* 0x0000004300a17308 */ /* 0x0007e20000000800 */
[----:B------:R-:W-:Y:S01]  /*3080*/  FMUL.RZ R155, R44, 0.15915493667125701904 ;  /* 0x3e22f9832c9b7820 */ /* 0x000fe2000040c000 */
[----:B------:R-:W-:Y:S01]  /*3090*/  FFMA.FTZ R157, R147, R189, -R12 ;  /* 0x000000bd939d7223 */ /* 0x000fe2000001080c */
[----:B---3--:R-:W-:-:S05]  /*30a0*/  SHF.L.U32 R67, R106, 0x10, RZ ;  /* 0x000000106a437819 */ /* 0x008fca00000006ff */
[----:B------:R-:W3:Y:S01]  /*30b0*/  MUFU.EX2 R55, R55 ;  /* 0x0000003700377308 */ /* 0x000ee20000000800 */
[----:B0-----:R-:W-:Y:S01]  /*30c0*/  FMUL.FTZ R153, R13, R58 ;  /* 0x0000003a0d997220 */ /* 0x001fe20000410000 */
[----:B------:R-:W-:-:S06]  /*30d0*/  FFMA.FTZ R172, R67, R168, R172 ;  /* 0x000000a843ac7223 */ /* 0x000fcc00000100ac */
[----:B------:R-:W0:Y:S01]  /*30e0*/  MUFU.COS R45, R163 ;  /* 0x000000a3002d7308 */ /* 0x000e220000000000 */
[----:B------:R-:W-:Y:S01]  /*30f0*/  FFMA.FTZ R12, R67, R232, R157 ;  /* 0x000000e8430c7223 */ /* 0x000fe2000001009d */
[----:B------:R-:W-:Y:S01]  /*3100*/  FMUL.FTZ R58, R149, R172 ;  /* 0x000000ac953a7220 */ /* 0x000fe20000410000 */
[----:B-1----:R-:W-:-:S05]  /*3110*/  FMUL.FTZ R157, R49, R62 ;  /* 0x0000003e319d7220 */ /* 0x002fca0000410000 */
[----:B------:R-:W1:Y:S01]  /*3120*/  MUFU.COS R50, R155 ;  /* 0x0000009b00327308 */ /* 0x000e620000000000 */
[----:B------:R-:W-:Y:S01]  /*3130*/  FMUL.FTZ R159, R49, R148 ;  /* 0x00000094319f7220 */ /* 0x000fe20000410000 */
[----:B------:R-:W-:-:S06]  /*3140*/  SHF.L.U32 R62, R105, 0x10, RZ ;  /* 0x00000010693e7819 */ /* 0x000fcc00000006ff */
[----:B------:R4:W2:Y:S01]  /*3150*/  MUFU.SIN R44, R155 ;  /* 0x0000009b002c7308 */ /* 0x0008a20000000400 */
[-C--:B------:R-:W-:Y:S01]  /*3160*/  FMUL.FTZ R49, R149, R12.reuse ;  /* 0x0000000c95317220 */ /* 0x080fe20000410000 */
[----:B------:R-:W-:Y:S01]  /*3170*/  FFMA.FTZ R58, R151, R12, -R58 ;  /* 0x0000000c973a7223 */ /* 0x000fe2000001083a */
[----:B----4-:R-:W-:-:S05]  /*3180*/  FMUL.FTZ R155, R13, R60 ;  /* 0x0000003c0d9b7220 */ /* 0x010fca0000410000 */
[----:B------:R1:W4:Y:S01]  /*3190*/  MUFU.SIN R13, R163 ;  /* 0x000000a3000d7308 */ /* 0x0003220000000400 */
[----:B------:R-:W-:Y:S01]  /*31a0*/  FFMA.FTZ R49, R151, R172, R49 ;  /* 0x000000ac97317223 */ /* 0x000fe20000010031 */
[----:B------:R-:W-:Y:S01]  /*31b0*/  FFMA.FTZ R58, R62, R169, R58 ;  /* 0x000000a93e3a7223 */ /* 0x000fe2000001003a */
[----:B---3--:R-:W-:Y:S01]  /*31c0*/  FMUL.FTZ R148, R55, R158 ;  /* 0x0000009e37947220 */ /* 0x008fe20000410000 */
[----:B0-----:R-:W-:Y:S01]  /*31d0*/  FMUL.FTZ R158, R160, R45 ;  /* 0x0000002da09e7220 */ /* 0x001fe20000410000 */
[----:B------:R-:W-:Y:S01]  /*31e0*/  FFMA.FTZ R12, R62, R233, R49 ;  /* 0x000000e93e0c7223 */ /* 0x000fe20000010031 */
[----:B------:R-:W-:Y:S01]  /*31f0*/  FMUL.FTZ R45, R153, R58 ;  /* 0x0000003a992d7220 */ /* 0x000fe20000410000 */
[----:B------:R-:W-:Y:S01]  /*3200*/  SHF.L.U32 R60, R104, 0x10, RZ ;  /* 0x00000010683c7819 */ /* 0x000fe200000006ff */
[C---:B-1----:R-:W-:Y:S01]  /*3210*/  FMUL.FTZ R163, R161.reuse, R50 ;  /* 0x00000032a1a37220 */ /* 0x042fe20000410000 */
[----:B--2---:R-:W-:Y:S01]  /*3220*/  FMUL.FTZ R161, R161, R44 ;  /* 0x0000002ca1a17220 */ /* 0x004fe20000410000 */
[-C--:B------:R-:W-:Y:S01]  /*3230*/  FMUL.FTZ R44, R153, R12.reuse ;  /* 0x0000000c992c7220 */ /* 0x080fe20000410000 */
[C---:B------:R-:W-:Y:S01]  /*3240*/  FFMA.FTZ R45, R155.reuse, R12, R45 ;  /* 0x0000000c9b2d7223 */ /* 0x040fe2000001002d */
[----:B------:R-:W-:Y:S01]  /*3250*/  FMUL.FTZ R12, R46, R146 ;  /* 0x000000922e0c7220 */ /* 0x000fe20000410000 */
[----:B------:R-:W-:Y:S01]  /*3260*/  FMUL.FTZ R177, R76, R59 ;  /* 0x0000003b4cb17220 */ /* 0x000fe20000410000 */
[----:B------:R-:W-:Y:S01]  /*3270*/  FFMA.FTZ R50, R155, R58, -R44 ;  /* 0x0000003a9b327223 */ /* 0x000fe2000001082c */
[----:B------:R-:W-:Y:S01]  /*3280*/  FFMA.FTZ R174, R60, R183, R45 ;  /* 0x000000b73cae7223 */ /* 0x000fe2000001002d */
[----:B----4-:R-:W-:Y:S01]  /*3290*/  FMUL.FTZ R160, R160, R13 ;  /* 0x0000000da0a07220 */ /* 0x010fe20000410000 */
[C---:B------:R-:W-:Y:S01]  /*32a0*/  FMUL.FTZ R13, R47.reuse, R146 ;  /* 0x000000922f0d7220 */ /* 0x040fe20000410000 */
[----:B------:R-:W-:Y:S01]  /*32b0*/  FFMA.FTZ R44, R47, R147, R12 ;  /* 0x000000932f2c7223 */ /* 0x000fe2000001000c */
[----:B------:R-:W-:Y:S01]  /*32c0*/  FFMA.FTZ R172, R60, R177, R50 ;  /* 0x000000b13cac7223 */ /* 0x000fe20000010032 */
[----:B------:R-:W-:Y:S01]  /*32d0*/  FMUL.FTZ R176, R157, R174 ;  /* 0x000000ae9db07220 */ /* 0x000fe20000410000 */
[----:B------:R-:W-:Y:S01]  /*32e0*/  FFMA.FTZ R12, R46, R147, -R13 ;  /* 0x000000932e0c7223 */ /* 0x000fe2000001080d */
[----:B------:R-:W-:Y:S01]  /*32f0*/  FMUL.FTZ R50, R149, R44 ;  /* 0x0000002c95327220 */ /* 0x000fe20000410000 */
[----:B------:R-:W-:Y:S01]  /*3300*/  SHF.L.U32 R57, R57, 0x10, RZ ;  /* 0x0000001039397819 */ /* 0x000fe200000006ff */
[----:B------:R-:W-:Y:S01]  /*3310*/  FFMA.FTZ R13, R159, R172, -R176 ;  /* 0x000000ac9f0d7223 */ /* 0x000fe200000108b0 */
[----:B------:R-:W-:Y:S01]  /*3320*/  SHF.L.U32 R58, R103, 0x10, RZ ;  /* 0x00000010673a7819 */ /* 0x000fe200000006ff */
[----:B------:R-:W-:Y:S01]  /*3330*/  FFMA.FTZ R50, R151, R12, -R50 ;  /* 0x0000000c97327223 */ /* 0x000fe20000010832 */
[----:B------:R-:W-:Y:S01]  /*3340*/  SHF.L.U32 R56, R56, 0x10, RZ ;  /* 0x0000001038387819 */ /* 0x000fe200000006ff */
[----:B------:R-:W-:Y:S01]  /*3350*/  FMUL.FTZ R172, R157, R172 ;  /* 0x000000ac9dac7220 */ /* 0x000fe20000410000 */
[----:B------:R-:W-:Y:S01]  /*3360*/  FMUL.FTZ R179, R75, R57 ;  /* 0x000000394bb37220 */ /* 0x000fe20000410000 */
[----:B------:R-:W-:Y:S01]  /*3370*/  FMUL.FTZ R12, R149, R12 ;  /* 0x0000000c950c7220 */ /* 0x000fe20000410000 */
[----:B------:R-:W-:Y:S01]  /*3380*/  FMUL.FTZ R150, R55, R150 ;  /* 0x0000009637967220 */ /* 0x000fe20000410000 */
[----:B------:R-:W-:Y:S01]  /*3390*/  FFMA.FTZ R172, R159, R174, R172 ;  /* 0x000000ae9fac7223 */ /* 0x000fe200000100ac */
[----:B------:R-:W-:Y:S01]  /*33a0*/  FMUL.FTZ R235, R75, R56 ;  /* 0x000000384beb7220 */ /* 0x000fe20000410000 */
[----:B------:R-:W-:Y:S01]  /*33b0*/  FFMA.FTZ R13, R58, R179, R13 ;  /* 0x000000b33a0d7223 */ /* 0x000fe2000001000d */
[----:B------:R-:W-:-:S02]  /*33c0*/  FFMA.FTZ R12, R151, R44, R12 ;  /* 0x0000002c970c7223 */ /* 0x000fc4000001000c */
[----:B------:R-:W-:Y:S01]  /*33d0*/  FFMA.FTZ R45, R58, R235, R172 ;  /* 0x000000eb3a2d7223 */ /* 0x000fe200000100ac */
[----:B------:R-:W-:Y:S01]  /*33e0*/  FMUL.FTZ R49, R150, R13 ;  /* 0x0000000d96317220 */ /* 0x000fe20000410000 */
[----:B------:R-:W-:Y:S01]  /*33f0*/  FMUL.FTZ R44, R153, R12 ;  /* 0x0000000c992c7220 */ /* 0x000fe20000410000 */
[----:B------:R-:W-:Y:S02]  /*3400*/  SHF.L.U32 R53, R53, 0x10, RZ ;  /* 0x0000001035357819 */ /* 0x000fe400000006ff */
[----:B------:R-:W-:Y:S01]  /*3410*/  SHF.L.U32 R54, R54, 0x10, RZ ;  /* 0x0000001036367819 */ /* 0x000fe200000006ff */
[-C--:B------:R-:W-:Y:S01]  /*3420*/  FFMA.FTZ R172, R148, R45.reuse, R49 ;  /* 0x0000002d94ac7223 */ /* 0x080fe20000010031 */
[-C--:B------:R-:W-:Y:S01]  /*3430*/  FFMA.FTZ R44, R155, R50.reuse, -R44 ;  /* 0x000000329b2c7223 */ /* 0x080fe2000001082c */
[----:B------:R-:W-:Y:S01]  /*3440*/  FMUL.FTZ R45, R150, R45 ;  /* 0x0000002d962d7220 */ /* 0x000fe20000410000 */
[----:B------:R-:W-:Y:S01]  /*3450*/  FMUL.FTZ R50, R153, R50 ;  /* 0x0000003299327220 */ /* 0x000fe20000410000 */
[----:B------:R-:W-:Y:S01]  /*3460*/  SHF.L.U32 R55, R102, 0x10, RZ ;  /* 0x0000001066377819 */ /* 0x000fe200000006ff */
[----:B------:R-:W-:Y:S01]  /*3470*/  FMUL.FTZ R174, R74, R53 ;  /* 0x000000354aae7220 */ /* 0x000fe20000410000 */
[----:B------:R-:W-:Y:S01]  /*3480*/  FFMA.FTZ R45, R148, R13, -R45 ;  /* 0x0000000d942d7223 */ /* 0x000fe2000001082d */
[----:B------:R-:W-:Y:S01]  /*3490*/  FMUL.FTZ R178, R74, R54 ;  /* 0x000000364ab27220 */ /* 0x000fe20000410000 */
[----:B------:R-:W-:Y:S01]  /*34a0*/  FFMA.FTZ R50, R155, R12, R50 ;  /* 0x0000000c9b327223 */ /* 0x000fe20000010032 */
[----:B------:R-:W-:Y:S01]  /*34b0*/  FMUL.FTZ R12, R157, R44 ;  /* 0x0000002c9d0c7220 */ /* 0x000fe20000410000 */
[C---:B------:R-:W-:Y:S01]  /*34c0*/  FFMA.FTZ R176, R55.reuse, R174, R172 ;  /* 0x000000ae37b07223 */ /* 0x040fe200000100ac */
[----:B------:R-:W-:Y:S01]  /*34d0*/  FFMA.FTZ R172, R55, R178, R45 ;  /* 0x000000b237ac7223 */ /* 0x000fe2000001002d */
[-C--:B------:R-:W-:Y:S01]  /*34e0*/  FMUL.FTZ R13, R157, R50.reuse ;  /* 0x000000329d0d7220 */ /* 0x080fe20000410000 */
[----:B------:R-:W-:Y:S01]  /*34f0*/  FFMA.FTZ R45, R159, R50, R12 ;  /* 0x000000329f2d7223 */ /* 0x000fe2000001000c */
[----:B------:R-:W-:-:S02]  /*3500*/  SHF.L.U32 R52, R52, 0x10, RZ ;  /* 0x0000001034347819 */ /* 0x000fc400000006ff */
[----:B------:R-:W-:Y:S01]  /*3510*/  FFMA.FTZ R13, R159, R44, -R13 ;  /* 0x0000002c9f0d7223 */ /* 0x000fe2000001080d */
[----:B------:R-:W-:Y:S01]  /*3520*/  FMUL.FTZ R49, R150, R45 ;  /* 0x0000002d96317220 */ /* 0x000fe20000410000 */
[----:B------:R-:W-:Y:S01]  /*3530*/  FMUL.FTZ R181, R161, R172 ;  /* 0x000000aca1b57220 */ /* 0x000fe20000410000 */
[----:B------:R-:W-:Y:S01]  /*3540*/  SHF.L.U32 R51, R51, 0x10, RZ ;  /* 0x0000001033337819 */ /* 0x000fe200000006ff */
[-C--:B------:R-:W-:Y:S01]  /*3550*/  FMUL.FTZ R180, R161, R176.reuse ;  /* 0x000000b0a1b47220 */ /* 0x080fe20000410000 */
[-C--:B------:R-:W-:Y:S01]  /*3560*/  FFMA.FTZ R12, R148, R13.reuse, -R49 ;  /* 0x0000000d940c7223 */ /* 0x080fe20000010831 */
[----:B------:R-:W-:Y:S01]  /*3570*/  FMUL.FTZ R13, R150, R13 ;  /* 0x0000000d960d7220 */ /* 0x000fe20000410000 */
[----:B------:R-:W-:Y:S01]  /*3580*/  SHF.L.U32 R50, R101, 0x10, RZ ;  /* 0x0000001065327819 */ /* 0x000fe200000006ff */
[----:B------:R-:W-:Y:S01]  /*3590*/  FFMA.FTZ R187, R163, R176, R181 ;  /* 0x000000b0a3bb7223 */ /* 0x000fe200000100b5 */
[----:B------:R-:W-:Y:S01]  /*35a0*/  FMUL.FTZ R185, R73, R52 ;  /* 0x0000003449b97220 */ /* 0x000fe20000410000 */
[----:B------:R-:W-:Y:S01]  /*35b0*/  FFMA.FTZ R180, R163, R172, -R180 ;  /* 0x000000aca3b47223 */ /* 0x000fe200000108b4 */
[----:B------:R-:W-:Y:S01]  /*35c0*/  FMUL.FTZ R181, R73, R51 ;  /* 0x0000003349b57220 */ /* 0x000fe20000410000 */
[----:B------:R-:W-:Y:S01]  /*35d0*/  ISETP.NE.AND P1, PT, R133, 0x1f, PT ;  /* 0x0000001f8500780c */ /* 0x000fe20003f25270 */
[----:B------:R-:W-:Y:S01]  /*35e0*/  FFMA.FTZ R44, R148, R45, R13 ;  /* 0x0000002d942c7223 */ /* 0x000fe2000001000d */
[C---:B------:R-:W-:Y:S01]  /*35f0*/  FFMA.FTZ R187, R50.reuse, R185, R187 ;  /* 0x000000b932bb7223 */ /* 0x040fe200000100bb */
[----:B------:R-:W-:Y:S01]  /*3600*/  FFMA.FTZ R49, R50, R181, R180 ;  /* 0x000000b532317223 */ /* 0x000fe200000100b4 */
[C---:B------:R-:W-:Y:S01]  /*3610*/  FMUL.FTZ R45, R161.reuse, R12 ;  /* 0x0000000ca12d7220 */ /* 0x040fe20000410000 */
        /* <DEDUP_REMOVED lines=8> */
[----:B------:R-:W-:Y:S01]  /*36a0*/  @P1 LEA R44, R133, UR7, 0x3 ;  /* 0x00000007852c1c11 */ /* 0x000fe2000f8e18ff */
[----:B------:R-:W-:-:S02]  /*36b0*/  FMUL.FTZ R12, R160, R13 ;  /* 0x0000000da00c7220 */ /* 0x000fc40000410000 */
[C---:B------:R-:W-:Y:S02]  /*36c0*/  FFMA.FTZ R182, R158.reuse, R13, -R187 ;  /* 0x0000000d9eb67223 */ /* 0x040fe400000108bb */
[----:B------:R-:W-:Y:S02]  /*36d0*/  FFMA.FTZ R13, R158, R45, R12 ;  /* 0x0000002d9e0d7223 */ /* 0x000fe4000001000c */
[----:B------:R-:W0:Y:S01]  /*36e0*/  @P1 LDS.64 R44, [R44+0x2d18] ;  /* 0x002d18002c2c1984 */ /* 0x000e220000000a00 */
[----:B------:R-:W-:Y:S02]  /*36f0*/  SHF.L.U32 R48, R48, 0x10, RZ ;  /* 0x0000001030307819 */ /* 0x000fe400000006ff */
[----:B------:R-:W-:Y:S02]  /*3700*/  SHF.L.U32 R9, R9, 0x10, RZ ;  /* 0x0000001009097819 */ /* 0x000fe400000006ff */
[----:B------:R-:W-:Y:S01]  /*3710*/  SHF.L.U32 R49, R100, 0x10, RZ ;  /* 0x0000001064317819 */ /* 0x000fe200000006ff */
[C---:B------:R-:W-:Y:S01]  /*3720*/  FMUL.FTZ R176, R72.reuse, R48 ;  /* 0x0000003048b07220 */ /* 0x040fe20000410000 */
[----:B------:R-:W-:Y:S01]  /*3730*/  BSSY B0, `(.L_x_16233) ;  /* 0x0000010000007945 */ /* 0x000fe20003800000 */
[----:B------:R-:W-:-:S02]  /*3740*/  FMUL.FTZ R172, R72, R9 ;  /* 0x0000000948ac7220 */ /* 0x000fc40000410000 */
[C---:B------:R-:W-:Y:S02]  /*3750*/  FFMA.FTZ R180, R49.reuse, R176, R180 ;  /* 0x000000b031b47223 */ /* 0x040fe400000100b4 */
        /* <DEDUP_REMOVED lines=13> */
.L_x_16234:
[----:B------:R-:W-:Y:S05]  /*3830*/  BSYNC B0 ;  /* 0x0000000000007941 */ /* 0x000fea0003800000 */
.L_x_16233:
        /* <DEDUP_REMOVED lines=8> */
[----:B------:R-:W-:Y:S01]  /*38c0*/  SHF.L.U32 R156, R156, 0x10, RZ ;  /* 0x000000109c9c7819 */ /* 0x000fe200000006ff */
[----:B------:R-:W-:Y:S01]  /*38d0*/  FMUL.FTZ R164, R3, R164 ;  /* 0x000000a403a47220 */ /* 0x000fe20000410000 */
[----:B------:R-:W-:Y:S01]  /*38e0*/  SHF.L.U32 R154, R154, 0x10, RZ ;  /* 0x000000109a9a7819 */ /* 0x000fe200000006ff */
[----:B------:R-:W0:Y:S01]  /*38f0*/  SHFL.UP PT, R186, R13, 0x1, RZ ;  /* 0x042000000dba7989 */ /* 0x000e2200000e00ff */
[----:B------:R-:W-:-:S02]  /*3900*/  SHF.L.U32 R15, R15, 0x10, RZ ;  /* 0x000000100f0f7819 */ /* 0x000fc400000006ff */
[----:B------:R-:W-:Y:S01]  /*3910*/  SHF.L.U32 R166, R166, 0x10, RZ ;  /* 0x00000010a6a67819 */ /* 0x000fe200000006ff */
[----:B-----5:R-:W-:Y:S01]  /*3920*/  SHFL.IDX PT, R145, R145, RZ, 0x1f ;  /* 0x00001fff91917589 */ /* 0x020fe200000e0000 */
[----:B------:R-:W-:Y:S02]  /*3930*/  ISETP.GE.OR P0, PT, R119, R142, P0 ;  /* 0x0000008e7700720c */ /* 0x000fe40000706670 */
[----:B------:R-:W-:Y:S02]  /*3940*/  SHF.L.U32 R143, R143, 0x10, RZ ;  /* 0x000000108f8f7819 */ /* 0x000fe400000006ff */
[----:B------:R-:W-:Y:S01]  /*3950*/  SHF.L.U32 R141, R141, 0x10, RZ ;  /* 0x000000108d8d7819 */ /* 0x000fe200000006ff */
[C---:B---3--:R-:W-:Y:S01]  /*3960*/  FMUL.FTZ R193, R13.reuse, R188 ;  /* 0x000000bc0dc17220 */ /* 0x048fe20000410000 */
[----:B----4-:R-:W-:-:S03]  /*3970*/  FMUL.FTZ R195, R13, R187 ;  /* 0x000000bb0dc37220 */ /* 0x010fc60000410000 */
[C---:B------:R-:W-:Y:S01]  /*3980*/  FFMA.FTZ R193, R182.reuse, R187, -R193 ;  /* 0x000000bbb6c17223 */ /* 0x040fe200000108c1 */
[C---:B-1----:R-:W-:Y:S01]  /*3990*/  FMUL.FTZ R191, R13.reuse, R12 ;  /* 0x0000000c0dbf7220 */ /* 0x042fe20000410000 */
[----:B------:R-:W-:Y:S02]  /*39a0*/  FFMA.FTZ R195, R182, R188, R195 ;  /* 0x000000bcb6c37223 */ /* 0x000fe400000100c3 */
[----:B------:R-:W-:Y:S01]  /*39b0*/  @P3 FADD.FTZ R180, R180, R193 ;  /* 0x000000c1b4b43221 */ /* 0x000fe20000010000 */
[CC--:B0-----:R-:W-:Y:S01]  /*39c0*/  FMUL.FTZ R187, R13.reuse, R186.reuse ;  /* 0x000000ba0dbb7220 */ /* 0x0c1fe20000410000 */
[----:B------:R-:W-:Y:S01]  /*39d0*/  FFMA.FTZ R188, R182, R186, R191 ;  /* 0x000000bab6bc7223 */ /* 0x000fe200000100bf */
        /* <DEDUP_REMOVED lines=19> */
[----:B------:R-:W-:-:S02]  /*3b10*/  SHF.L.U32 R13, R173, 0x10, RZ ;  /* 0x00000010ad0d7819 */ /* 0x000fc400000006ff */
[----:B------:R-:W-:Y:S01]  /*3b20*/  FSEL R188, R188, R187, !P3 ;  /* 0x000000bbbcbc7208 */ /* 0x000fe20005800000 */
[----:B------:R-:W1:Y:S01]  /*3b30*/  SHFL.UP PT, R193, R180, 0x4, RZ ;  /* 0x04800000b4c17989 */ /* 0x000e6200000e00ff */
[C---:B------:R-:W-:Y:S01]  /*3b40*/  FMUL.FTZ R187, R0.reuse, R175 ;  /* 0x000000af00bb7220 */ /* 0x040fe20000410000 */
[----:B------:R-:W-:Y:S01]  /*3b50*/  SHF.L.U32 R173, R171, 0x10, RZ ;  /* 0x00000010abad7819 */ /* 0x000fe200000006ff */
[----:B------:R-:W-:Y:S01]  /*3b60*/  FMUL.FTZ R171, R0, R13 ;  /* 0x0000000d00ab7220 */ /* 0x000fe20000410000 */
[----:B------:R-:W3:Y:S01]  /*3b70*/  SHFL.UP PT, R191, R182, 0x4, RZ ;  /* 0x04800000b6bf7989 */ /* 0x000ee200000e00ff */
[----:B------:R-:W-:Y:S01]  /*3b80*/  FMUL.FTZ R197, R158, R187 ;  /* 0x000000bb9ec57220 */ /* 0x000fe20000410000 */
[----:B------:R-:W-:Y:S01]  /*3b90*/  SHF.L.U32 R13, R170, 0x10, RZ ;  /* 0x00000010aa0d7819 */ /* 0x000fe200000006ff */
[----:B------:R-:W-:Y:S01]  /*3ba0*/  FMUL.FTZ R170, R2, R173 ;  /* 0x000000ad02aa7220 */ /* 0x000fe20000410000 */
[----:B------:R-:W4:Y:S01]  /*3bb0*/  SHFL.UP PT, R175, R188, 0x4, RZ ;  /* 0x04800000bcaf7989 */ /* 0x000f2200000e00ff */
[C---:B------:R-:W-:Y:S01]  /*3bc0*/  FMUL.FTZ R173, R160.reuse, R187 ;  /* 0x000000bba0ad7220 */ /* 0x040fe20000410000 */
[----:B------:R-:W-:Y:S01]  /*3bd0*/  FFMA.FTZ R197, -R160, R171, -R197 ;  /* 0x000000aba0c57223 */ /* 0x000fe200000109c5 */
[----:B------:R-:W-:Y:S01]  /*3be0*/  FMUL.FTZ R186, R2, R13 ;  /* 0x0000000d02ba7220 */ /* 0x000fe20000410000 */
[----:B------:R-:W-:Y:S01]  /*3bf0*/  ISETP.GE.AND P3, PT, R131, 0x4, PT ;  /* 0x000000048300780c */ /* 0x000fe20003f66270 */
[----:B------:R-:W-:Y:S01]  /*3c00*/  FFMA.FTZ R173, R158, R171, -R173 ;  /* 0x000000ab9ead7223 */ /* 0x000fe200000108ad */
[----:B------:R-:W-:-:S03]  /*3c10*/  FADD.FTZ R196, -R170, R197 ;  /* 0x000000c5aac47221 */ /* 0x000fc60000010100 */
[----:B------:R-:W-:Y:S01]  /*3c20*/  FADD.FTZ R12, R186, R173 ;  /* 0x000000adba0c7221 */ /* 0x000fe20000010000 */
[C---:B------:R-:W-:Y:S01]  /*3c30*/  FMUL.FTZ R198, R161.reuse, -R196 ;  /* 0x800000c4a1c67220 */ /* 0x040fe20000410000 */
[C---:B0-----:R-:W-:Y:S02]  /*3c40*/  FMUL.FTZ R13, R188.reuse, R195 ;  /* 0x000000c3bc0d7220 */ /* 0x041fe40000410000 */
[-C--:B------:R-:W-:Y:S01]  /*3c50*/  FMUL.FTZ R173, R161, -R12.reuse ;  /* 0x8000000ca1ad7220 */ /* 0x080fe20000410000 */
[C---:B------:R-:W-:Y:S01]  /*3c60*/  FFMA.FTZ R200, R163.reuse, R12, -R198 ;  /* 0x0000000ca3c87223 */ /* 0x040fe200000108c6 */
[-C--:B-1----:R-:W-:Y:S02]  /*3c70*/  FMUL.FTZ R198, R188, R193.reuse ;  /* 0x000000c1bcc67220 */ /* 0x082fe40000410000 */
[----:B------:R-:W-:Y:S01]  /*3c80*/  FFMA.FTZ R197, R163, R196, R173 ;  /* 0x000000c4a3c57223 */ /* 0x000fe200000100ad */
[----:B------:R-:W-:Y:S01]  /*3c90*/  FFMA.FTZ R13, R182, R193, -R13 ;  /* 0x000000c1b60d7223 */ /* 0x000fe2000001080d */
[----:B---3--:R-:W-:Y:S01]  /*3ca0*/  FMUL.FTZ R12, R188, R191 ;  /* 0x000000bfbc0c7220 */ /* 0x008fe20000410000 */
[----:B------:R-:W-:-:S02]  /*3cb0*/  FFMA.FTZ R195, R182, R195, R198 ;  /* 0x000000c3b6c37223 */ /* 0x000fc400000100c6 */
[----:B------:R-:W-:Y:S01]  /*3cc0*/  @P3 FADD.FTZ R180, R180, R13 ;  /* 0x0000000db4b43221 */ /* 0x000fe20000010000 */
[----:B------:R-:W-:Y:S01]  /*3cd0*/  FADD.FTZ R197, -R164, R197 ;  /* 0x000000c5a4c57221 */ /* 0x000fe20000010100 */
[-C--:B----4-:R-:W-:Y:S01]  /*3ce0*/  FMUL.FTZ R196, R188, R175.reuse ;  /* 0x000000afbcc47220 */ /* 0x090fe20000410000 */
[----:B------:R-:W-:Y:S01]  /*3cf0*/  FFMA.FTZ R173, R182, R175, R12 ;  /* 0x000000afb6ad7223 */ /* 0x000fe2000001000c */
[----:B------:R-:W-:Y:S01]  /*3d00*/  SHF.L.U32 R12, R165, 0x10, RZ ;  /* 0x00000010a50c7819 */ /* 0x000fe200000006ff */
[----:B------:R-:W-:Y:S01]  /*3d10*/  @P3 FADD.FTZ R184, R184, R195 ;  /* 0x000000c3b8b83221 */ /* 0x000fe20000010000 */
[----:B------:R-:W-:Y:S01]  /*3d20*/  @P3 FFMA.FTZ R182, R182, R191, -R196 ;  /* 0x000000bfb6b63223 */ /* 0x000fe200000108c4 */
[----:B------:R-:W-:Y:S01]  /*3d30*/  FMUL.FTZ R195, R150, -R197 ;  /* 0x800000c596c37220 */ /* 0x000fe20000410000 */
[----:B------:R-:W-:Y:S01]  /*3d40*/  FSEL R173, R188, R173, !P3 ;  /* 0x000000adbcad7208 */ /* 0x000fe20005800000 */
[----:B------:R-:W-:Y:S01]  /*3d50*/  FMUL.FTZ R165, R3, R12 ;  /* 0x0000000c03a57220 */ /* 0x000fe20000410000 */
[----:B------:R-:W0:Y:S01]  /*3d60*/  SHFL.UP PT, R191, R180, 0x8, RZ ;  /* 0x05000000b4bf7989 */ /* 0x000e2200000e00ff */
[----:B------:R-:W-:-:S02]  /*3d70*/  SHF.L.U32 R13, R162, 0x10, RZ ;  /* 0x00000010a20d7819 */ /* 0x000fc400000006ff */
[----:B------:R-:W-:Y:S01]  /*3d80*/  FADD.FTZ R175, R165, R200 ;  /* 0x000000c8a5af7221 */ /* 0x000fe20000010000 */
[----:B------:R-:W1:Y:S01]  /*3d90*/  SHFL.UP PT, R12, R182, 0x8, RZ ;  /* 0x05000000b60c7989 */ /* 0x000e6200000e00ff */
[----:B------:R-:W-:Y:S01]  /*3da0*/  ISETP.GE.AND P3, PT, R131, 0x8, PT ;  /* 0x000000088300780c */ /* 0x000fe20003f66270 */
[----:B------:R-:W-:Y:S01]  /*3db0*/  FMUL.FTZ R162, R4, R13 ;  /* 0x0000000d04a27220 */ /* 0x000fe20000410000 */
[-C--:B------:R-:W-:Y:S01]  /*3dc0*/  FMUL.FTZ R196, R150, -R175.reuse ;  /* 0x800000af96c47220 */ /* 0x080fe20000410000 */
[----:B------:R-:W3:Y:S01]  /*3dd0*/  SHFL.UP PT, R193, R184, 0x8, RZ ;  /* 0x05000000b8c17989 */ /* 0x000ee200000e00ff */
[----:B------:R-:W-:Y:S01]  /*3de0*/  FFMA.FTZ R195, R148, R175, -R195 ;  /* 0x000000af94c37223 */ /* 0x000fe200000108c3 */
[----:B------:R-:W-:Y:S01]  /*3df0*/  FMUL.FTZ R175, R4, R167 ;  /* 0x000000a704af7220 */ /* 0x000fe20000410000 */
[----:B------:R-:W-:Y:S01]  /*3e00*/  FFMA.FTZ R196, R148, R197, R196 ;  /* 0x000000c594c47223 */ /* 0x000fe200000100c4 */
[----:B------:R-:W4:Y:S03]  /*3e10*/  SHFL.UP PT, R188, R173, 0x8, RZ ;  /* 0x05000000adbc7989 */ /* 0x000f2600000e00ff */
        /* <DEDUP_REMOVED lines=8> */
[CC--:B---3--:R-:W-:Y:S02]  /*3ea0*/  FMUL.FTZ R196, R173.reuse, R193.reuse ;  /* 0x000000c1adc47220 */ /* 0x0c8fe40000410000 */
[C---:B------:R-:W-:Y:S01]  /*3eb0*/  FFMA.FTZ R193, R182.reuse, R193, R198 ;  /* 0x000000c1b6c17223 */ /* 0x040fe200000100c6 */
[CC--:B----4-:R-:W-:Y:S01]  /*3ec0*/  FMUL.FTZ R13, R173.reuse, R188.reuse ;  /* 0x000000bcad0d7220 */ /* 0x0d0fe20000410000 */
[C---:B------:R-:W-:Y:S01]  /*3ed0*/  FFMA.FTZ R188, R182.reuse, R188, R167 ;  /* 0x000000bcb6bc7223 */ /* 0x040fe200000100a7 */
[----:B------:R-:W-:Y:S01]  /*3ee0*/  FFMA.FTZ R191, R182, R191, -R196 ;  /* 0x000000bfb6bf7223 */ /* 0x000fe200000108c4 */
[-C--:B--2---:R-:W-:Y:S01]  /*3ef0*/  FMUL.FTZ R167, R160, R45.reuse ;  /* 0x0000002da0a77220 */ /* 0x084fe20000410000 */
[----:B------:R-:W-:Y:S01]  /*3f00*/  @P3 FFMA.FTZ R182, R182, R12, -R13 ;  /* 0x0000000cb6b63223 */ /* 0x000fe2000001080d */
[----:B------:R-:W-:Y:S01]  /*3f10*/  FMUL.FTZ R13, R160, -R44 ;  /* 0x8000002ca00d7220 */ /* 0x000fe20000410000 */
[----:B------:R-:W-:Y:S01]  /*3f20*/  FSEL R12, R173, R188, !P3 ;  /* 0x000000bcad0c7208 */ /* 0x000fe20005800000 */
[C---:B------:R-:W-:Y:S01]  /*3f30*/  FMUL.FTZ R173, R5.reuse, R156 ;  /* 0x0000009c05ad7220 */ /* 0x040fe20000410000 */
[----:B------:R-:W-:Y:S01]  /*3f40*/  FMUL.FTZ R188, R5, R154 ;  /* 0x0000009a05bc7220 */ /* 0x000fe20000410000 */
[----:B------:R-:W-:Y:S01]  /*3f50*/  FFMA.FTZ R156, R158, -R45, R13 ;  /* 0x8000002d9e9c7223 */ /* 0x000fe2000001000d */
[----:B------:R-:W-:Y:S01]  /*3f60*/  SHF.L.U32 R13, R14, 0x10, RZ ;  /* 0x000000100e0d7819 */ /* 0x000fe200000006ff */
[----:B------:R-:W-:Y:S01]  /*3f70*/  FFMA.FTZ R14, R158, R44, -R167 ;  /* 0x0000002c9e0e7223 */ /* 0x000fe200000108a7 */
[----:B------:R-:W-:Y:S01]  /*3f80*/  FADD.FTZ R200, -R173, R200 ;  /* 0x000000c8adc87221 */ /* 0x000fe20000010100 */
[----:B------:R-:W0:Y:S01]  /*3f90*/  SHFL.UP PT, R167, R182, 0x10, RZ ;  /* 0x06000000b6a77989 */ /* 0x000e2200000e00ff */
[----:B------:R-:W-:Y:S01]  /*3fa0*/  @P3 FADD.FTZ R184, R184, R193 ;  /* 0x000000c1b8b83221 */ /* 0x000fe20000010000 */
[----:B------:R-:W-:Y:S01]  /*3fb0*/  @P3 FADD.FTZ R180, R180, R191 ;  /* 0x000000bfb4b43221 */ /* 0x000fe20000010000 */
        /* <DEDUP_REMOVED lines=13> */
[----:B------:R-:W-:Y:S01]  /*4090*/  FMUL.FTZ R13, R150, -R197 ;  /* 0x800000c5960d7220 */ /* 0x000fe20000410000 */
[----:B------:R-:W-:Y:S01]  /*40a0*/  FFMA.FTZ R203, R155, R200, R196 ;  /* 0x000000c89bcb7223 */ /* 0x000fe200000100c4 */
[----:B------:R-:W-:Y:S01]  /*40b0*/  FADD.FTZ R198, R156, R201 ;  /* 0x000000c99cc67221 */ /* 0x000fe20000010000 */
[-C--:B------:R-:W-:Y:S01]  /*40c0*/  FMUL.FTZ R14, R150, -R199.reuse ;  /* 0x800000c7960e7220 */ /* 0x080fe20000410000 */
[----:B------:R-:W-:Y:S01]  /*40d0*/  FFMA.FTZ R200, R148, R199, R13 ;  /* 0x000000c794c87223 */ /* 0x000fe2000001000d */
[----:B------:R-:W-:Y:S01]  /*40e0*/  FADD.FTZ R202, -R154, R203 ;  /* 0x000000cb9aca7221 */ /* 0x000fe20000010100 */
[----:B------:R-:W-:Y:S01]  /*40f0*/  FMUL.FTZ R13, R149, -R198 ;  /* 0x800000c6950d7220 */ /* 0x000fe20000410000 */
[----:B------:R-:W-:Y:S01]  /*4100*/  FFMA.FTZ R14, R148, R197, -R14 ;  /* 0x000000c5940e7223 */ /* 0x000fe2000001080e */
[----:B------:R-:W-:Y:S01]  /*4110*/  FMUL.FTZ R196, R157, -R200 ;  /* 0x800000c89dc47220 */ /* 0x000fe20000410000 */
[----:B------:R-:W-:Y:S01]  /*4120*/  ISETP.GE.AND P3, PT, R131, 0x10, PT ;  /* 0x000000108300780c */ /* 0x000fe20003f66270 */
[-C--:B------:R-:W-:Y:S01]  /*4130*/  FFMA.FTZ R199, R151, R202.reuse, R13 ;  /* 0x000000ca97c77223 */ /* 0x080fe2000001000d */
[----:B0-----:R-:W-:Y:S01]  /*4140*/  FMUL.FTZ R13, R12, R167 ;  /* 0x000000a70c0d7220 */ /* 0x001fe20000410000 */
[----:B------:R-:W-:Y:S01]  /*4150*/  FMUL.FTZ R204, R149, -R202 ;  /* 0x800000ca95cc7220 */ /* 0x000fe20000410000 */
[-C--:B------:R-:W-:Y:S01]  /*4160*/  FFMA.FTZ R202, R159, R14.reuse, -R196 ;  /* 0x0000000e9fca7223 */ /* 0x080fe200000108c4 */
[----:B------:R-:W-:Y:S01]  /*4170*/  FMUL.FTZ R14, R157, -R14 ;  /* 0x8000000e9d0e7220 */ /* 0x000fe20000410000 */
[----:B-1----:R-:W-:Y:S01]  /*4180*/  FFMA.FTZ R13, R182, R191, R13 ;  /* 0x000000bfb60d7223 */ /* 0x002fe2000001000d */
[----:B------:R-:W-:Y:S01]  /*4190*/  FFMA.FTZ R197, R151, R198, -R204 ;  /* 0x000000c697c57223 */ /* 0x000fe200000108cc */
[C---:B--2---:R-:W-:Y:S01]  /*41a0*/  FMUL.FTZ R196, R12.reuse, R195 ;  /* 0x000000c30cc47220 */ /* 0x044fe20000410000 */
[----:B------:R-:W-:Y:S01]  /*41b0*/  FFMA.FTZ R200, R159, R200, R14 ;  /* 0x000000c89fc87223 */ /* 0x000fe2000001000e */
[C---:B------:R-:W-:Y:S01]  /*41c0*/  FMUL.FTZ R14, R12.reuse, R191 ;  /* 0x000000bf0c0e7220 */ /* 0x040fe20000410000 */
[C---:B---3--:R-:W-:Y:S01]  /*41d0*/  FMUL.FTZ R198, R12.reuse, R193 ;  /* 0x000000c10cc67220 */ /* 0x048fe20000410000 */
[----:B------:R-:W-:Y:S01]  /*41e0*/  FSEL R191, R12, R13, !P3 ;  /* 0x0000000d0cbf7208 */ /* 0x000fe20005800000 */
[C---:B------:R-:W-:Y:S01]  /*41f0*/  FFMA.FTZ R193, R182.reuse, R193, -R196 ;  /* 0x000000c1b6c17223 */ /* 0x040fe200000108c4 */
[----:B------:R-:W-:Y:S01]  /*4200*/  FMUL.FTZ R196, R153, -R202 ;  /* 0x800000ca99c47220 */ /* 0x000fe20000410000 */
[C---:B------:R-:W-:Y:S01]  /*4210*/  FFMA.FTZ R195, R182.reuse, R195, R198 ;  /* 0x000000c3b6c37223 */ /* 0x040fe200000100c6 */
[----:B------:R-:W-:Y:S01]  /*4220*/  @P3 FFMA.FTZ R182, R182, R167, -R14 ;  /* 0x000000a7b6b63223 */ /* 0x000fe2000001080e */
[----:B------:R-:W-:Y:S01]  /*4230*/  @P3 FADD.FTZ R180, R180, R193 ;  /* 0x000000c1b4b43221 */ /* 0x000fe20000010000 */
[----:B------:R0:W-:Y:S01]  /*4240*/  SHFL.IDX PT, R167, R144, RZ, 0x1f ;  /* 0x00001fff90a77589 */ /* 0x0001e200000e0000 */
[----:B------:R-:W-:Y:S01]  /*4250*/  @P3 FADD.FTZ R184, R184, R195 ;  /* 0x000000c3b8b83221 */ /* 0x000fe20000010000 */
[-C--:B------:R-:W-:Y:S01]  /*4260*/  FFMA.FTZ R196, R155, R200.reuse, R196 ;  /* 0x000000c89bc47223 */ /* 0x080fe200000100c4 */
[----:B------:R-:W-:Y:S01]  /*4270*/  FMUL.FTZ R200, R153, -R200 ;  /* 0x800000c899c87220 */ /* 0x000fe20000410000 */
[----:B------:R-:W1:Y:S01]  /*4280*/  SHFL.UP PT, R191, R191, 0x1, RZ ;  /* 0x04200000bfbf7989 */ /* 0x000e6200000e00ff */
[----:B------:R-:W-:Y:S01]  /*4290*/  HFMA2.MMA R13, -RZ, RZ, 0, 0 ;  /* 0x00000000ff0d7435 */ /* 0x000fe200000001ff */
[----:B------:R-:W-:Y:S01]  /*42a0*/  FMUL.FTZ R198, R149, -R196 ;  /* 0x800000c495c67220 */ /* 0x000fe20000410000 */
[----:B------:R-:W-:Y:S01]  /*42b0*/  FFMA.FTZ R200, R155, R202, -R200 ;  /* 0x000000ca9bc87223 */ /* 0x000fe200000108c8 */
[----:B------:R-:W2:Y:S01]  /*42c0*/  SHFL.UP PT, R182, R182, 0x1, RZ ;  /* 0x04200000b6b67989 */ /* 0x000ea200000e00ff */
[----:B0-----:R-:W-:Y:S01]  /*42d0*/  SHF.L.U32 R144, R152, 0x10, RZ ;  /* 0x0000001098907819 */ /* 0x001fe200000006ff */
[----:B------:R-:W-:Y:S01]  /*42e0*/  FMUL.FTZ R152, R7, R166 ;  /* 0x000000a607987220 */ /* 0x000fe20000410000 */
[-C--:B------:R-:W-:Y:S01]  /*42f0*/  FFMA.FTZ R198, R151, R200.reuse, -R198 ;  /* 0x000000c897c67223 */ /* 0x080fe200000108c6 */
[----:B------:R-:W0:Y:S01]  /*4300*/  SHFL.UP PT, R184, R184, 0x1, RZ ;  /* 0x04200000b8b87989 */ /* 0x000e2200000e00ff */
[----:B------:R-:W-:Y:S01]  /*4310*/  FMUL.FTZ R200, R149, -R200 ;  /* 0x800000c895c87220 */ /* 0x000fe20000410000 */
[----:B------:R-:W-:Y:S01]  /*4320*/  FMUL.FTZ R144, R7, R144 ;  /* 0x0000009007907220 */ /* 0x000fe20000410000 */
[----:B------:R-:W-:Y:S01]  /*4330*/  MOV R12, 0x3f800000 ;  /* 0x3f800000000c7802 */ /* 0x000fe20000000f00 */
[----:B------:R-:W3:Y:S01]  /*4340*/  SHFL.UP PT, R180, R180, 0x1, RZ ;  /* 0x04200000b4b47989 */ /* 0x000ee200000e00ff */
[----:B------:R-:W-:Y:S01]  /*4350*/  CS2R R14, SRZ ;  /* 0x00000000000e7805 */ /* 0x000fe2000001ff00 */
[----:B------:R-:W-:Y:S01]  /*4360*/  FADD.FTZ R197, R152, R197 ;  /* 0x000000c598c57221 */ /* 0x000fe20000010000 */
[----:B------:R-:W-:Y:S01]  /*4370*/  @!P0 LEA R195, R81, UR7, 0x4 ;  /* 0x0000000751c38c11 */ /* 0x000fe2000f8e20ff */
[----:B------:R-:W-:Y:S01]  /*4380*/  FFMA.FTZ R200, R151, R196, R200 ;  /* 0x000000c497c87223 */ /* 0x000fe200000100c8 */
[----:B------:R-:W-:-:S03]  /*4390*/  FADD.FTZ R199, -R144, R199 ;  /* 0x000000c790c77221 */ /* 0x000fc60000010100 */
[----:B------:R4:W3:Y:S01]  /*43a0*/  @!P0 LDS.128 R12, [R195+0x2e10] ;  /* 0x002e1000c30c8984 */ /* 0x0008e20000000c00 */
[----:B------:R-:W-:Y:S01]  /*43b0*/  FMUL.FTZ R202, R146, -R199 ;  /* 0x800000c792ca7220 */ /* 0x000fe20000410000 */
[----:B------:R-:W-:Y:S01]  /*43c0*/  ISETP.NE.AND P0, PT, R192, 0x1f, PT ;  /* 0x0000001fc000780c */ /* 0x000fe20003f05270 */
[C---:B-1----:R-:W-:Y:S01]  /*43d0*/  FMUL.FTZ R193, R191.reuse, R167 ;  /* 0x000000a7bfc17220 */ /* 0x042fe20000410000 */
[----:B------:R-:W-:-:S03]  /*43e0*/  FMUL.FTZ R166, R191, R145 ;  /* 0x00000091bfa67220 */ /* 0x000fc60000410000 */
[C---:B--2---:R-:W-:Y:S01]  /*43f0*/  FFMA.FTZ R193, R182.reuse, R145, R193 ;  /* 0x00000091b6c17223 */ /* 0x044fe200000100c1 */
[----:B------:R-:W-:Y:S01]  /*4400*/  FFMA.FTZ R191, R182, R167, -R166 ;  /* 0x000000a7b6bf7223 */ /* 0x000fe200000108a6 */
[-C--:B------:R-:W-:Y:S01]  /*4410*/  FMUL.FTZ R166, R146, -R197.reuse ;  /* 0x800000c592a67220 */ /* 0x080fe20000410000 */
[C---:B----4-:R-:W-:Y:S01]  /*4420*/  FFMA.FTZ R195, R147.reuse, R197, -R202 ;  /* 0x000000c593c37223 */ /* 0x050fe200000108ca */
[----:B0-----:R-:W-:Y:S01]  /*4430*/  @P2 FADD.FTZ R145, R184, R193 ;  /* 0x000000c1b8912221 */ /* 0x001fe20000010000 */
[----:B------:R-:W-:Y:S01]  /*4440*/  FMUL.FTZ R193, R146, -R200 ;  /* 0x800000c892c17220 */ /* 0x000fe20000410000 */
[----:B------:R-:W-:Y:S01]  /*4450*/  FFMA.FTZ R184, R147, R199, R166 ;  /* 0x000000c793b87223 */ /* 0x000fe200000100a6 */
[----:B---3--:R-:W-:Y:S01]  /*4460*/  @P2 FADD.FTZ R167, R180, R191 ;  /* 0x000000bfb4a72221 */ /* 0x008fe20000010000 */
[----:B------:R-:W-:Y:S01]  /*4470*/  FMUL.FTZ R191, R47, R145 ;  /* 0x000000912fbf7220 */ /* 0x000fe20000410000 */
[-C--:B------:R-:W-:Y:S01]  /*4480*/  FFMA.FTZ R166, R147, R198.reuse, -R193 ;  /* 0x000000c693a67223 */ /* 0x080fe200000108c1 */
[----:B------:R-:W-:Y:S01]  /*4490*/  FMUL.FTZ R198, R146, -R198 ;  /* 0x800000c692c67220 */ /* 0x000fe20000410000 */
[-C--:B------:R-:W-:Y:S01]  /*44a0*/  FMUL.FTZ R182, R47, R167.reuse ;  /* 0x000000a72fb67220 */ /* 0x080fe20000410000 */
[----:B------:R-:W-:-:S02]  /*44b0*/  FFMA.FTZ R180, R46, R167, -R191 ;  /* 0x000000a72eb47223 */ /* 0x000fc400000108bf */
[----:B------:R-:W-:Y:S01]  /*44c0*/  FFMA.FTZ R167, R147, R200, R198 ;  /* 0x000000c893a77223 */ /* 0x000fe200000100c6 */
[----:B------:R-:W-:Y:S01]  /*44d0*/  FFMA.FTZ R145, R46, R145, R182 ;  /* 0x000000912e917223 */ /* 0x000fe200000100b6 */
[----:B------:R-:W-:Y:S01]  /*44e0*/  FADD.FTZ R189, R189, R180 ;  /* 0x000000b4bdbd7221 */ /* 0x000fe20000010000 */
[----:B------:R-:W-:Y:S01]  /*44f0*/  FMUL.FTZ R180, R8, R143 ;  /* 0x0000008f08b47220 */ /* 0x000fe20000410000 */
[----:B------:R0:W1:Y:S01]  /*4500*/  SHFL.DOWN PT, R196, R166, 0x1, 0x1f ;  /* 0x08201f00a6c47f89 */ /* 0x00006200000e0000 */
[----:B------:R-:W-:Y:S01]  /*4510*/  FADD.FTZ R230, R230, R145 ;  /* 0x00000091e6e67221 */ /* 0x000fe20000010000 */
[----:B------:R-:W-:Y:S01]  /*4520*/  FMUL.FTZ R145, R8, R141 ;  /* 0x0000008d08917220 */ /* 0x000fe20000410000 */
[----:B------:R-:W-:Y:S01]  /*4530*/  FADD.FTZ R141, R180, R195 ;  /* 0x000000c3b48d7221 */ /* 0x000fe20000010000 */
[CC--:B------:R-:W-:Y:S01]  /*4540*/  FMUL.FTZ R191, R146.reuse, R189.reuse ;  /* 0x000000bd92bf7220 */ /* 0x0c0fe20000410000 */
[-C--:B------:R-:W-:Y:S01]  /*4550*/  FMUL.FTZ R46, R146, R230.reuse ;  /* 0x000000e6922e7220 */ /* 0x080fe20000410000 */
[----:B------:R-:W-:Y:S01]  /*4560*/  FADD.FTZ R143, -R145, R184 ;  /* 0x000000b8918f7221 */ /* 0x000fe20000010100 */
[----:B------:R0:W2:Y:S02]  /*4570*/  SHFL.DOWN PT, R198, R167, 0x1, 0x1f ;  /* 0x08201f00a7c67f89 */ /* 0x0000a400000e0000 */
[C---:B------:R-:W-:Y:S01]  /*4580*/  FFMA.FTZ R47, R147.reuse, R189, -R46 ;  /* 0x000000bd932f7223 */ /* 0x040fe2000001082e */
[----:B------:R-:W-:Y:S01]  /*4590*/  FFMA.FTZ R46, R147, R230, R191 ;  /* 0x000000e6932e7223 */ /* 0x000fe200000100bf */
        /* <DEDUP_REMOVED lines=14> */
.L_x_16236:
[----:B------:R-:W-:Y:S05]  /*4680*/  BSYNC B0 ;  /* 0x0000000000007941 */ /* 0x000fea0003800000 */
.L_x_16235:
[----:B------:R-:W-:Y:S01]  /*4690*/  ISETP.GT.U32.AND P0, PT, R192, 0x1d, PT ;  /* 0x0000001dc000780c */ /* 0x000fe20003f04070 */
[C---:B------:R-:W-:Y:S01]  /*46a0*/  FFMA.FTZ R231, R67.reuse, R168, R46 ;  /* 0x000000a843e77223 */ /* 0x040fe2000001002e */
[----:B------:R-:W-:Y:S01]  /*46b0*/  FFMA.FTZ R232, R67, R232, R47 ;  /* 0x000000e843e87223 */ /* 0x000fe2000001002f */
[----:B----4-:R4:W0:Y:S01]  /*46c0*/  SHFL.DOWN PT, R184, R166, 0x2, 0x1f ;  /* 0x08401f00a6b87f89 */ /* 0x01082200000e0000 */
[----:B------:R-:W-:Y:S01]  /*46d0*/  BSSY B0, `(.L_x_16237) ;  /* 0x0000014000007945 */ /* 0x000fe20003800000 */
[CC--:B------:R-:W-:Y:S01]  /*46e0*/  FMUL.FTZ R46, R149.reuse, R231.reuse ;  /* 0x000000e7952e7220 */ /* 0x0c0fe20000410000 */
[-C--:B------:R-:W-:Y:S01]  /*46f0*/  FMUL.FTZ R168, R149, R232.reuse ;  /* 0x000000e895a87220 */ /* 0x080fe20000410000 */
[----:B-1----:R4:W1:Y:S02]  /*4700*/  SHFL.DOWN PT, R196, R167, 0x2, 0x1f ;  /* 0x08401f00a7c47f89 */ /* 0x00286400000e0000 */
[C---:B------:R-:W-:Y:S01]  /*4710*/  FFMA.FTZ R46, R151.reuse, R232, -R46 ;  /* 0x000000e8972e7223 */ /* 0x040fe2000001082e */
[----:B------:R-:W-:Y:S01]  /*4720*/  FFMA.FTZ R47, R151, R231, R168 ;  /* 0x000000e7972f7223 */ /* 0x000fe200000100a8 */
[----:B---3--:R4:W3:Y:S04]  /*4730*/  SHFL.DOWN PT, R182, R141, 0x2, 0x1f ;  /* 0x08401f008db67f89 */ /* 0x0088e800000e0000 */
[----:B--2---:R4:W2:Y:S01]  /*4740*/  SHFL.DOWN PT, R198, R143, 0x2, 0x1f ;  /* 0x08401f008fc67f89 */ /* 0x0048a200000e0000 */
[----:B------:R-:W-:Y:S05]  /*4750*/  @P0 BRA `(.L_x_16238) ;  /* 0x00000000002c0947 */ /* 0x000fea0003800000 */
[C---:B--2---:R-:W-:Y:S01]  /*4760*/  FMUL.FTZ R193, R167.reuse, R198 ;  /* 0x000000c6a7c17220 */ /* 0x044fe20000410000 */
[C---:B-1----:R-:W-:Y:S01]  /*4770*/  FMUL.FTZ R191, R167.reuse, R196 ;  /* 0x000000c4a7bf7220 */ /* 0x042fe20000410000 */
[C---:B---3--:R-:W-:Y:S01]  /*4780*/  FMUL.FTZ R195, R167.reuse, R182 ;  /* 0x000000b6a7c37220 */ /* 0x048fe20000410000 */
[----:B0---4-:R-:W-:Y:S01]  /*4790*/  FMUL.FTZ R167, R167, R184 ;  /* 0x000000b8a7a77220 */ /* 0x011fe20000410000 */
[C---:B------:R-:W-:Y:S01]  /*47a0*/  FFMA.FTZ R168, R166.reuse, R182, -R193 ;  /* 0x000000b6a6a87223 */ /* 0x040fe200000108c1 */
[C---:B------:R-:W-:Y:S01]  /*47b0*/  FFMA.FTZ R191, R166.reuse, R184, -R191 ;  /* 0x000000b8a6bf7223 */ /* 0x040fe200000108bf */
[C---:B------:R-:W-:Y:S01]  /*47c0*/  FFMA.FTZ R182, R166.reuse, R198, R195 ;  /* 0x000000c6a6b67223 */ /* 0x040fe200000100c3 */
[----:B------:R-:W-:Y:S01]  /*47d0*/  FFMA.FTZ R167, R166, R196, R167 ;  /* 0x000000c4a6a77223 */ /* 0x000fe200000100a7 */
[----:B------:R-:W-:Y:S02]  /*47e0*/  FADD.FTZ R141, R141, R168 ;  /* 0x000000a88d8d7221 */ /* 0x000fe40000010000 */
[----:B------:R-:W-:Y:S01]  /*47f0*/  FADD.FTZ R143, R143, R182 ;  /* 0x000000b68f8f7221 */ /* 0x000fe20000010000 */
[----:B------:R-:W-:-:S07]  /*4800*/  MOV R166, R191 ;  /* 0x000000bf00a67202 */ /* 0x000fce0000000f00 */
.L_x_16238:
[----:B------:R-:W-:Y:S05]  /*4810*/  BSYNC B0 ;  /* 0x0000000000007941 */ /* 0x000fea0003800000 */
.L_x_16237:
[----:B------:R-:W-:Y:S01]  /*4820*/  ISETP.GT.U32.AND P0, PT, R192, 0x1b, PT ;  /* 0x0000001bc000780c */ /* 0x000fe20003f04070 */
[C---:B------:R-:W-:Y:S01]  /*4830*/  FFMA.FTZ R233, R62.reuse, R233, R47 ;  /* 0x000000e93ee97223 */ /* 0x040fe2000001002f */
[----:B-1----:R-:W-:Y:S01]  /*4840*/  FFMA.FTZ R196, R62, R169, R46 ;  /* 0x000000a93ec47223 */ /* 0x002fe2000001002e */
[----:B0-----:R0:W1:Y:S01]  /*4850*/  SHFL.DOWN PT, R184, R166, 0x4, 0x1f ;  /* 0x08801f00a6b87f89 */ /* 0x00106200000e0000 */
[----:B------:R-:W-:Y:S01]  /*4860*/  BSSY B0, `(.L_x_16239) ;  /* 0x0000014000007945 */ /* 0x000fe20003800000 */
[CC--:B------:R-:W-:Y:S01]  /*4870*/  FMUL.FTZ R46, R153.reuse, R233.reuse ;  /* 0x000000e9992e7220 */ /* 0x0c0fe20000410000 */
[-C--:B------:R-:W-:Y:S01]  /*4880*/  FMUL.FTZ R168, R153, R196.reuse ;  /* 0x000000c499a87220 */ /* 0x080fe20000410000 */
[----:B--2---:R0:W2:Y:S02]  /*4890*/  SHFL.DOWN PT, R198, R167, 0x4, 0x1f ;  /* 0x08801f00a7c67f89 */ /* 0x0040a400000e0000 */
[C---:B------:R-:W-:Y:S01]  /*48a0*/  FFMA.FTZ R46, R155.reuse, R196, -R46 ;  /* 0x000000c49b2e7223 */ /* 0x040fe2000001082e */
[----:B------:R-:W-:Y:S01]  /*48b0*/  FFMA.FTZ R47, R155, R233, R168 ;  /* 0x000000e99b2f7223 */ /* 0x000fe200000100a8 */
[----:B---3--:R0:W3:Y:S04]  /*48c0*/  SHFL.DOWN PT, R182, R141, 0x4, 0x1f ;  /* 0x08801f008db67f89 */ /* 0x0080e800000e0000 */
[----:B------:R0:W0:Y:S01]  /*48d0*/  SHFL.DOWN PT, R200, R143, 0x4, 0x1f ;  /* 0x08801f008fc87f89 */ /* 0x00002200000e0000 */
[----:B------:R-:W-:Y:S05]  /*48e0*/  @P0 BRA `(.L_x_16240) ;  /* 0x00000000002c0947 */ /* 0x000fea0003800000 */
[C---:B0-----:R-:W-:Y:S01]  /*48f0*/  FMUL.FTZ R191, R167.reuse, R200 ;  /* 0x000000c8a7bf7220 */ /* 0x041fe20000410000 */
[C---:B--2---:R-:W-:Y:S01]  /*4900*/  FMUL.FTZ R169, R167.reuse, R198 ;  /* 0x000000c6a7a97220 */ /* 0x044fe20000410000 */
[C---:B---3--:R-:W-:Y:S01]  /*4910*/  FMUL.FTZ R193, R167.reuse, R182 ;  /* 0x000000b6a7c17220 */ /* 0x048fe20000410000 */
[----:B-1--4-:R-:W-:Y:S01]  /*4920*/  FMUL.FTZ R167, R167, R184 ;  /* 0x000000b8a7a77220 */ /* 0x012fe20000410000 */
[C---:B------:R-:W-:Y:S01]  /*4930*/  FFMA.FTZ R168, R166.reuse, R182, -R191 ;  /* 0x000000b6a6a87223 */ /* 0x040fe200000108bf */
[C---:B------:R-:W-:Y:S01]  /*4940*/  FFMA.FTZ R169, R166.reuse, R184, -R169 ;  /* 0x000000b8a6a97223 */ /* 0x040fe200000108a9 */
[C---:B------:R-:W-:Y:S01]  /*4950*/  FFMA.FTZ R182, R166.reuse, R200, R193 ;  /* 0x000000c8a6b67223 */ /* 0x040fe200000100c1 */
[----:B------:R-:W-:Y:S01]  /*4960*/  FFMA.FTZ R167, R166, R198, R167 ;  /* 0x000000c6a6a77223 */ /* 0x000fe200000100a7 */
[----:B------:R-:W-:Y:S02]  /*4970*/  FADD.FTZ R141, R141, R168 ;  /* 0x000000a88d8d7221 */ /* 0x000fe40000010000 */
[----:B------:R-:W-:Y:S01]  /*4980*/  FADD.FTZ R143, R143, R182 ;  /* 0x000000b68f8f7221 */ /* 0x000fe20000010000 */
[----:B------:R-:W-:-:S07]  /*4990*/  MOV R166, R169 ;  /* 0x000000a900a67202 */ /* 0x000fce0000000f00 */
.L_x_16240:
[----:B------:R-:W-:Y:S05]  /*49a0*/  BSYNC B0 ;  /* 0x0000000000007941 */ /* 0x000fea0003800000 */
.L_x_16239:
[----:B------:R-:W-:Y:S01]  /*49b0*/  ISETP.GT.U32.AND P0, PT, R192, 0x17, PT ;  /* 0x00000017c000780c */ /* 0x000fe20003f04070 */
[C---:B--2---:R-:W-:Y:S01]  /*49c0*/  FFMA.FTZ R198, R60.reuse, R183, R47 ;  /* 0x000000b73cc67223 */ /* 0x044fe2000001002f */
[----:B0-----:R-:W-:Y:S01]  /*49d0*/  FFMA.FTZ R200, R60, R177, R46 ;  /* 0x000000b13cc87223 */ /* 0x001fe2000001002e */
[----:B-1----:R0:W1:Y:S01]  /*49e0*/  SHFL.DOWN PT, R184, R166, 0x8, 0x1f ;  /* 0x09001f00a6b87f89 */ /* 0x00206200000e0000 */
[----:B------:R-:W-:Y:S01]  /*49f0*/  BSSY B0, `(.L_x_16241) ;  /* 0x0000014000007945 */ /* 0x000fe20003800000 */
[C---:B------:R-:W-:Y:S01]  /*4a00*/  FMUL.FTZ R46, R157.reuse, R198 ;  /* 0x000000c69d2e7220 */ /* 0x040fe20000410000 */
[-C--:B------:R-:W-:Y:S01]  /*4a10*/  FMUL.FTZ R47, R157, R200.reuse ;  /* 0x000000c89d2f7220 */ /* 0x080fe20000410000 */
[----:B------:R0:W2:Y:S02]  /*4a20*/  SHFL.DOWN PT, R202, R167, 0x8, 0x1f ;  /* 0x09001f00a7ca7f89 */ /* 0x0000a400000e0000 */
[C---:B------:R-:W-:Y:S01]  /*4a30*/  FFMA.FTZ R46, R159.reuse, R200, -R46 ;  /* 0x000000c89f2e7223 */ /* 0x040fe2000001082e */
[----:B------:R-:W-:Y:S01]  /*4a40*/  FFMA.FTZ R47, R159, R198, R47 ;  /* 0x000000c69f2f7223 */ /* 0x000fe2000001002f */
[----:B------:R0:W0:Y:S04]  /*4a50*/  SHFL.DOWN PT, R168, R141, 0x8, 0x1f ;  /* 0x09001f008da87f89 */ /* 0x00002800000e0000 */
[----:B---3--:R3:W0:Y:S01]  /*4a60*/  SHFL.DOWN PT, R182, R143, 0x8, 0x1f ;  /* 0x09001f008fb67f89 */ /* 0x00862200000e0000 */
[----:B------:R-:W-:Y:S05]  /*4a70*/  @P0 BRA `(.L_x_16242) ;  /* 0x00000000002c0947 */ /* 0x000fea0003800000 */
[C---:B--2---:R-:W-:Y:S01]  /*4a80*/  FMUL.FTZ R169, R167.reuse, R202 ;  /* 0x000000caa7a97220 */ /* 0x044fe20000410000 */
[C---:B0-----:R-:W-:Y:S01]  /*4a90*/  FMUL.FTZ R177, R167.reuse, R182 ;  /* 0x000000b6a7b17220 */ /* 0x041fe20000410000 */
[C---:B------:R-:W-:Y:S01]  /*4aa0*/  FMUL.FTZ R183, R167.reuse, R168 ;  /* 0x000000a8a7b77220 */ /* 0x040fe20000410000 */
[-C--:B-1--4-:R-:W-:Y:S01]  /*4ab0*/  FMUL.FTZ R167, R167, R184.reuse ;  /* 0x000000b8a7a77220 */ /* 0x092fe20000410000 */
[C---:B------:R-:W-:Y:S01]  /*4ac0*/  FFMA.FTZ R169, R166.reuse, R184, -R169 ;  /* 0x000000b8a6a97223 */ /* 0x040fe200000108a9 */
[C---:B------:R-:W-:Y:S01]  /*4ad0*/  FFMA.FTZ R168, R166.reuse, R168, -R177 ;  /* 0x000000a8a6a87223 */ /* 0x040fe200000108b1 */
[C---:B------:R-:W-:Y:S01]  /*4ae0*/  FFMA.FTZ R182, R166.reuse, R182, R183 ;  /* 0x000000b6a6b67223 */ /* 0x040fe200000100b7 */
[----:B------:R-:W-:Y:S02]  /*4af0*/  FFMA.FTZ R167, R166, R202, R167 ;  /* 0x000000caa6a77223 */ /* 0x000fe400000100a7 */
[----:B------:R-:W-:Y:S01]  /*4b00*/  FADD.FTZ R141, R141, R168 ;  /* 0x000000a88d8d7221 */ /* 0x000fe20000010000 */
[----:B---3--:R-:W-:Y:S01]  /*4b10*/  FADD.FTZ R143, R143, R182 ;  /* 0x000000b68f8f7221 */ /* 0x008fe20000010000 */
[----:B------:R-:W-:-:S07]  /*4b20*/  MOV R166, R169 ;  /* 0x000000a900a67202 */ /* 0x000fce0000000f00 */
.L_x_16242:
[----:B------:R-:W-:Y:S05]  /*4b30*/  BSYNC B0 ;  /* 0x0000000000007941 */ /* 0x000fea0003800000 */
.L_x_16241:
[----:B------:R-:W-:Y:S01]  /*4b40*/  ISETP.GT.U32.AND P0, PT, R192, 0xf, PT ;  /* 0x0000000fc000780c */ /* 0x000fe20003f04070 */
[C---:B------:R-:W-:Y:S01]  /*4b50*/  FFMA.FTZ R235, R58.reuse, R235, R47 ;  /* 0x000000eb3aeb7223 */ /* 0x040fe2000001002f */
[----:B------:R-:W-:Y:S01]  /*4b60*/  FFMA.FTZ R228, R58, R179, R46 ;  /* 0x000000b33ae47223 */ /* 0x000fe2000001002e */
[----:B-1----:R1:W1:Y:S01]  /*4b70*/  SHFL.DOWN PT, R184, R166, 0x10, 0x1f ;  /* 0x0a001f00a6b87f89 */ /* 0x00226200000e0000 */
[----:B------:R-:W-:Y:S01]  /*4b80*/  BSSY B0, `(.L_x_16243) ;  /* 0x0000014000007945 */ /* 0x000fe20003800000 */
[CC--:B------:R-:W-:Y:S01]  /*4b90*/  FMUL.FTZ R47, R150.reuse, R235.reuse ;  /* 0x000000eb962f7220 */ /* 0x0c0fe20000410000 */
[-C--:B0-----:R-:W-:Y:S01]  /*4ba0*/  FMUL.FTZ R168, R150, R228.reuse ;  /* 0x000000e496a87220 */ /* 0x081fe20000410000 */
[----:B--2---:R0:W2:Y:S02]  /*4bb0*/  SHFL.DOWN PT, R202, R167, 0x10, 0x1f ;  /* 0x0a001f00a7ca7f89 */ /* 0x0040a400000e0000 */
[C---:B------:R-:W-:Y:S01]  /*4bc0*/  FFMA.FTZ R46, R148.reuse, R228, -R47 ;  /* 0x000000e4942e7223 */ /* 0x040fe2000001082f */
[----:B------:R-:W-:Y:S01]  /*4bd0*/  FFMA.FTZ R47, R148, R235, R168 ;  /* 0x000000eb942f7223 */ /* 0x000fe200000100a8 */
[----:B------:R0:W0:Y:S04]  /*4be0*/  SHFL.DOWN PT, R182, R141, 0x10, 0x1f ;  /* 0x0a001f008db67f89 */ /* 0x00002800000e0000 */
[----:B------:R0:W0:Y:S01]  /*4bf0*/  SHFL.DOWN PT, R204, R143, 0x10, 0x1f ;  /* 0x0a001f008fcc7f89 */ /* 0x00002200000e0000 */
[----:B------:R-:W-:Y:S05]  /*4c00*/  @P0 BRA `(.L_x_16244) ;  /* 0x00000000002c0947 */ /* 0x000fea0003800000 */
[C---:B0-----:R-:W-:Y:S01]  /*4c10*/  FMUL.FTZ R177, R167.reuse, R204 ;  /* 0x000000cca7b17220 */ /* 0x041fe20000410000 */
[C---:B--2---:R-:W-:Y:S01]  /*4c20*/  FMUL.FTZ R169, R167.reuse, R202 ;  /* 0x000000caa7a97220 */ /* 0x044fe20000410000 */
[C---:B------:R-:W-:Y:S01]  /*4c30*/  FMUL.FTZ R179, R167.reuse, R182 ;  /* 0x000000b6a7b37220 */ /* 0x040fe20000410000 */
[----:B-1--4-:R-:W-:Y:S01]  /*4c40*/  FMUL.FTZ R167, R167, R184 ;  /* 0x000000b8a7a77220 */ /* 0x012fe20000410000 */
[C---:B------:R-:W-:Y:S01]  /*4c50*/  FFMA.FTZ R168, R166.reuse, R182, -R177 ;  /* 0x000000b6a6a87223 */ /* 0x040fe200000108b1 */
[C---:B------:R-:W-:Y:S01]  /*4c60*/  FFMA.FTZ R169, R166.reuse, R184, -R169 ;  /* 0x000000b8a6a97223 */ /* 0x040fe200000108a9 */
[C---:B------:R-:W-:Y:S01]  /*4c70*/  FFMA.FTZ R182, R166.reuse, R204, R179 ;  /* 0x000000cca6b67223 */ /* 0x040fe200000100b3 */
[----:B------:R-:W-:Y:S01]  /*4c80*/  FFMA.FTZ R167, R166, R202, R167 ;  /* 0x000000caa6a77223 */ /* 0x000fe200000100a7 */
[----:B------:R-:W-:Y:S02]  /*4c90*/  FADD.FTZ R141, R141, R168 ;  /* 0x000000a88d8d7221 */ /* 0x000fe40000010000 */
[----:B---3--:R-:W-:Y:S01]  /*4ca0*/  FADD.FTZ R143, R143, R182 ;  /* 0x000000b68f8f7221 */ /* 0x008fe20000010000 */
[----:B------:R-:W-:-:S07]  /*4cb0*/  MOV R166, R169 ;  /* 0x000000a900a67202 */ /* 0x000fce0000000f00 */
.L_x_16244:
[----:B------:R-:W-:Y:S05]  /*4cc0*/  BSYNC B0 ;  /* 0x0000000000007941 */ /* 0x000fea0003800000 */
.L_x_16243:
[C---:B------:R-:W-:Y:S01]  /*4cd0*/  FFMA.FTZ R229, R55.reuse, R178, R46 ;  /* 0x000000b237e57223 */ /* 0x040fe2000001002e */
[----:B------:R-:W-:Y:S01]  /*4ce0*/  SHFL.DOWN PT, R177, R167, 0x1, 0x1f ;  /* 0x08201f00a7b17f89 */ /* 0x000fe200000e0000 */
[----:B------:R-:W-:Y:S01]  /*4cf0*/  FFMA.FTZ R46, R55, R174, R47 ;  /* 0x000000ae372e7223 */ /* 0x000fe2000001002f */
[----:B------:R-:W-:Y:S01]  /*4d00*/  ISETP.NE.AND P0, PT, R133, RZ, PT ;  /* 0x000000ff8500720c */ /* 0x000fe20003f05270 */
[----:B------:R-:W-:Y:S01]  /*4d10*/  FMUL.FTZ R168, R161, R229 ;  /* 0x000000e5a1a87220 */ /* 0x000fe20000410000 */
[----:B------:R-:W5:Y:S01]  /*4d20*/  SHFL.IDX PT, R179, R15, RZ, 0x1f ;  /* 0x00001fff0fb37589 */ /* 0x000f6200000e0000 */
[----:B------:R-:W-:Y:S01]  /*4d30*/  IADD3 R234, R133, 0xe0, RZ ;  /* 0x000000e085ea7810 */ /* 0x000fe20007ffe0ff */
[----:B------:R-:W-:Y:S01]  /*4d40*/  BSSY B0, `(.L_x_16245) ;  /* 0x000014a000007945 */ /* 0x000fe20003800000 */
[-C--:B------:R-:W-:Y:S01]  /*4d50*/  FFMA.FTZ R47, R163, R46.reuse, R168 ;  /* 0x0000002ea32f7223 */ /* 0x080fe200000100a8 */
[----:B------:R-:W3:Y:S01]  /*4d60*/  SHFL.IDX PT, R178, R14, RZ, 0x1f ;  /* 0x00001fff0eb27589 */ /* 0x000ee200000e0000 */
[----:B------:R-:W-:Y:S01]  /*4d70*/  FMUL.FTZ R168, R161, R46 ;  /* 0x0000002ea1a87220 */ /* 0x000fe20000410000 */
[----:B------:R-:W-:Y:S01]  /*4d80*/  IADD3 R236, R133, 0x100, RZ ;  /* 0x0000010085ec7810 */ /* 0x000fe20007ffe0ff */
[----:B------:R-:W-:Y:S01]  /*4d90*/  FFMA.FTZ R47, R50, R185, R47 ;  /* 0x000000b9322f7223 */ /* 0x000fe2000001002f */
[----:B------:R0:W2:Y:S01]  /*4da0*/  SHFL.IDX PT, R174, R167, RZ, 0x1f ;  /* 0x00001fffa7ae7589 */ /* 0x0000a200000e0000 */
[----:B------:R-:W-:Y:S01]  /*4db0*/  FFMA.FTZ R168, R163, R229, -R168 ;  /* 0x000000e5a3a87223 */ /* 0x000fe200000108a8 */
[----:B------:R-:W-:-:S02]  /*4dc0*/  IADD3 R238, R133, 0x120, RZ ;  /* 0x0000012085ee7810 */ /* 0x000fc40007ffe0ff */
[----:B------:R-:W2:Y:S01]  /*4dd0*/  SHFL.DOWN PT, R183, R166, 0x1, 0x1f ;  /* 0x08201f00a6b77f89 */ /* 0x000ea200000e0000 */
[----:B------:R-:W-:Y:S01]  /*4de0*/  FFMA.FTZ R226, R50, R181, R168 ;  /* 0x000000b532e27223 */ /* 0x000fe200000100a8 */
[C---:B------:R-:W-:Y:S02]  /*4df0*/  IADD3 R240, R133.reuse, 0x140, RZ ;  /* 0x0000014085f07810 */ /* 0x040fe40007ffe0ff */
[----:B------:R-:W2:Y:S01]  /*4e00*/  SHFL.IDX PT, R169, R166, RZ, 0x1f ;  /* 0x00001fffa6a97589 */ /* 0x000ea200000e0000 */
[----:B0---4-:R-:W-:Y:S01]  /*4e10*/  FMUL.FTZ R167, R160, R47 ;  /* 0x0000002fa0a77220 */ /* 0x011fe20000410000 */
[C---:B------:R-:W-:Y:S02]  /*4e20*/  IADD3 R242, R133.reuse, 0x180, RZ ;  /* 0x0000018085f27810 */ /* 0x040fe40007ffe0ff */
[----:B-1----:R-:W0:Y:S01]  /*4e30*/  SHFL.DOWN PT, R184, R141, 0x1, 0x1f ;  /* 0x08201f008db87f89 */ /* 0x002e2200000e0000 */
[----:B------:R-:W-:Y:S01]  /*4e40*/  FFMA.FTZ R168, R158, R226, -R167 ;  /* 0x000000e29ea87223 */ /* 0x000fe200000108a7 */
[----:B------:R-:W-:-:S02]  /*4e50*/  IADD3 R244, R133, 0x1a0, RZ ;  /* 0x000001a085f47810 */ /* 0x000fc40007ffe0ff */
[----:B------:R-:W1:Y:S01]  /*4e60*/  SHFL.DOWN PT, R191, R143, 0x1, 0x1f ;  /* 0x08201f008fbf7f89 */ /* 0x000e6200000e0000 */
[----:B-----5:R-:W-:Y:S01]  /*4e70*/  @P1 FMUL.FTZ R181, R177, R179 ;  /* 0x000000b3b1b51220 */ /* 0x020fe20000410000 */
[----:B------:R-:W-:Y:S01]  /*4e80*/  FFMA.FTZ R227, R49, R176, R168 ;  /* 0x000000b031e37223 */ /* 0x000fe200000100a8 */
[----:B------:R-:W-:Y:S01]  /*4e90*/  IADD3 R246, R133, 0x1c0, RZ ;  /* 0x000001c085f67810 */ /* 0x000fe20007ffe0ff */
[----:B---3--:R-:W-:Y:S01]  /*4ea0*/  @P1 FMUL.FTZ R182, R177, R178 ;  /* 0x000000b2b1b61220 */ /* 0x008fe20000410000 */
[----:B------:R3:W4:Y:S01]  /*4eb0*/  SHFL.IDX PT, R167, R141, RZ, 0x1f ;  /* 0x00001fff8da77589 */ /* 0x00072200000e0000 */
[----:B------:R-:W-:Y:S01]  /*4ec0*/  IADD3 R248, R133, 0x1e0, RZ ;  /* 0x000001e085f87810 */ /* 0x000fe20007ffe0ff */
[C---:B--2---:R-:W-:Y:S02]  /*4ed0*/  FMUL.FTZ R168, R174.reuse, R15 ;  /* 0x0000000faea87220 */ /* 0x044fe40000410000 */
[----:B------:R2:W5:Y:S01]  /*4ee0*/  SHFL.IDX PT, R166, R143, RZ, 0x1f ;  /* 0x00001fff8fa67589 */ /* 0x00056200000e0000 */
[----:B------:R-:W-:Y:S01]  /*4ef0*/  FMUL.FTZ R176, R174, R14 ;  /* 0x0000000eaeb07220 */ /* 0x000fe20000410000 */
[----:B------:R-:W-:Y:S01]  /*4f00*/  LEA.HI.SX32 R185, R242, R133, 0x1b ;  /* 0x00000085f2b97211 */ /* 0x000fe200078fdaff */
[C---:B------:R-:W-:Y:S01]  /*4f10*/  @P1 FFMA.FTZ R181, R183.reuse, R178, -R181 ;  /* 0x000000b2b7b51223 */ /* 0x040fe200000108b5 */
[----:B------:R-:W-:Y:S01]  /*4f20*/  @P1 FFMA.FTZ R182, R183, R179, R182 ;  /* 0x000000b3b7b61223 */ /* 0x000fe200000100b6 */
[----:B------:R-:W-:Y:S01]  /*4f30*/  LEA.HI.SX32 R183, R240, R133, 0x1b ;  /* 0x00000085f0b77211 */ /* 0x000fe200078fdaff */
[----:B------:R-:W-:Y:S01]  /*4f40*/  FMUL.FTZ R240, R6, R196 ;  /* 0x000000c406f07220 */ /* 0x000fe20000410000 */
[C---:B------:R-:W-:Y:S01]  /*4f50*/  FFMA.FTZ R168, R169.reuse, R14, -R168 ;  /* 0x0000000ea9a87223 */ /* 0x040fe200000108a8 */
[C---:B------:R-:W-:Y:S01]  /*4f60*/  FMUL.FTZ R14, R174.reuse, R13 ;  /* 0x0000000dae0e7220 */ /* 0x040fe20000410000 */
[-C--:B------:R-:W-:Y:S01]  /*4f70*/  FMUL.FTZ R174, R174, R12.reuse ;  /* 0x0000000caeae7220 */ /* 0x080fe20000410000 */
[C---:B------:R-:W-:Y:S01]  /*4f80*/  FFMA.FTZ R177, R169.reuse, R15, R176 ;  /* 0x0000000fa9b17223 */ /* 0x040fe200000100b0 */
[----:B0-----:R-:W-:Y:S01]  /*4f90*/  @P1 FADD.FTZ R178, R184, R181 ;  /* 0x000000b5b8b21221 */ /* 0x001fe20000010000 */
[C---:B------:R-:W-:Y:S01]  /*4fa0*/  FFMA.FTZ R12, R169.reuse, R12, -R14 ;  /* 0x0000000ca90c7223 */ /* 0x040fe2000001080e */
[----:B------:R-:W-:Y:S01]  /*4fb0*/  FFMA.FTZ R13, R169, R13, R174 ;  /* 0x0000000da90d7223 */ /* 0x000fe200000100ae */
[----:B------:R-:W-:Y:S01]  /*4fc0*/  FMUL.FTZ R15, R160, R226 ;  /* 0x000000e2a00f7220 */ /* 0x000fe20000410000 */
[----:B-1----:R-:W-:Y:S01]  /*4fd0*/  @P1 FADD.FTZ R179, R191, R182 ;  /* 0x000000b6bfb31221 */ /* 0x002fe20000010000 */
[CC--:B------:R-:W-:Y:S01]  /*4fe0*/  FMUL.FTZ R14, R178.reuse, -R45.reuse ;  /* 0x8000002db20e7220 */ /* 0x0c0fe20000410000 */
[----:B------:R-:W-:Y:S01]  /*4ff0*/  @!P0 LEA R176, R81, UR7, 0x4 ;  /* 0x0000000751b08c11 */ /* 0x000fe2000f8e20ff */
[----:B------:R-:W-:Y:S01]  /*5000*/  FMUL.FTZ R242, R5, R200 ;  /* 0x000000c805f27220 */ /* 0x000fe20000410000 */
[C---:B---3--:R-:W-:Y:S01]  /*5010*/  FMUL.FTZ R141, R179.reuse, -R45 ;  /* 0x8000002db38d7220 */ /* 0x048fe20000410000 */
[-C--:B------:R-:W-:Y:S01]  /*5020*/  FFMA.FTZ R174, R179, R44.reuse, R14 ;  /* 0x0000002cb3ae7223 */ /* 0x080fe2000001000e */
[----:B----4-:R-:W-:Y:S01]  /*5030*/  FADD.FTZ R14, R167, R168 ;  /* 0x000000a8a70e7221 */ /* 0x010fe20000010000 */
[----:B------:R-:W-:Y:S01]  /*5040*/  IADD3 R184, R133, 0x80, RZ ;  /* 0x0000008085b87810 */ /* 0x000fe20007ffe0ff */
[----:B------:R-:W-:Y:S01]  /*5050*/  FFMA.FTZ R178, R178, R44, -R141 ;  /* 0x0000002cb2b27223 */ /* 0x000fe2000001088d */
[----:B--2---:R-:W-:Y:S01]  /*5060*/  FADD.FTZ R143, -R187, R174 ;  /* 0x000000aebb8f7221 */ /* 0x004fe20000010100 */
[----:B------:R-:W-:Y:S01]  /*5070*/  FFMA.FTZ R44, R158, R47, R15 ;  /* 0x0000002f9e2c7223 */ /* 0x000fe2000001000f */
[----:B-----5:R-:W-:Y:S01]  /*5080*/  FADD.FTZ R15, R166, R177 ;  /* 0x000000b1a60f7221 */ /* 0x020fe20000010000 */
[----:B------:R-:W-:Y:S01]  /*5090*/  FADD.FTZ R141, R171, R178 ;  /* 0x000000b2ab8d7221 */ /* 0x000fe20000010000 */
[C---:B------:R-:W-:Y:S01]  /*50a0*/  FMUL.FTZ R45, R160.reuse, -R143 ;  /* 0x8000008fa02d7220 */ /* 0x040fe20000410000 */
[----:B------:R-:W-:Y:S01]  /*50b0*/  FFMA.FTZ R44, R49, R172, R44 ;  /* 0x000000ac312c7223 */ /* 0x000fe2000001002c */
[----:B------:R-:W-:Y:S01]  /*50c0*/  SHF.L.U32 R166, R133, 0x4, RZ ;  /* 0x0000000485a67819 */ /* 0x000fe200000006ff */
[-C--:B------:R-:W-:Y:S01]  /*50d0*/  FMUL.FTZ R160, R160, -R141.reuse ;  /* 0x8000008da0a07220 */ /* 0x080fe20000410000 */
[-C--:B------:R-:W-:Y:S01]  /*50e0*/  FFMA.FTZ R167, R158, R141.reuse, -R45 ;  /* 0x0000008d9ea77223 */ /* 0x080fe2000001082d */
[----:B------:R0:W-:Y:S01]  /*50f0*/  @!P0 STS.128 [R176+0x2e10], R12 ;  /* 0x002e100cb0008388 */ /* 0x0001e20000000c00 */
[----:B------:R-:W-:Y:S01]  /*5100*/  FMUL.FTZ R168, R72, R141 ;  /* 0x0000008d48a87220 */ /* 0x000fe20000410000 */
[----:B------:R-:W-:Y:S01]  /*5110*/  FFMA.FTZ R169, R158, R143, R160 ;  /* 0x0000008f9ea97223 */ /* 0x000fe200000100a0 */
[----:B------:R-:W-:Y:S01]  /*5120*/  FMUL.FTZ R158, R72, R49 ;  /* 0x00000031489e7220 */ /* 0x000fe20000410000 */
[----:B------:R-:W-:Y:S01]  /*5130*/  LEA.HI.SX32 R166, R166, R166, 0x1b ;  /* 0x000000a6a6a67211 */ /* 0x000fe200078fdaff */
[----:B------:R-:W-:Y:S01]  /*5140*/  FADD.FTZ R174, R186, R167 ;  /* 0x000000a7baae7221 */ /* 0x000fe20000010000 */
[----:B------:R-:W-:Y:S01]  /*5150*/  FADD.FTZ R172, -R170, R169 ;  /* 0x000000a9aaac7221 */ /* 0x000fe20000010100 */
[-C--:B------:R-:W-:Y:S01]  /*5160*/  FFMA.FTZ R171, R9, -R158.reuse, R44 ;  /* 0x8000009e09ab7223 */ /* 0x080fe2000001002c */
[----:B------:R-:W-:Y:S01]  /*5170*/  FFMA.FTZ R170, R48, -R158, R227 ;  /* 0x8000009e30aa7223 */ /* 0x000fe200000100e3 */
[----:B------:R-:W-:Y:S01]  /*5180*/  FMUL.FTZ R160, R49, R168 ;  /* 0x000000a831a07220 */ /* 0x000fe20000410000 */
[----:B------:R-:W-:Y:S01]  /*5190*/  LEA R45, R166, UR7, 0x2 ;  /* 0x00000007a62d7c11 */ /* 0x000fe2000f8e10ff */
[C---:B------:R-:W-:Y:S01]  /*51a0*/  FMUL.FTZ R166, R73.reuse, R50 ;  /* 0x0000003249a67220 */ /* 0x040fe20000410000 */
[----:B------:R-:W-:Y:S01]  /*51b0*/  FMUL.FTZ R177, R73, R172 ;  /* 0x000000ac49b17220 */ /* 0x000fe20000410000 */
[----:B------:R-:W-:Y:S01]  /*51c0*/  IADD3 R186, R133, 0xa0, RZ ;  /* 0x000000a085ba7810 */ /* 0x000fe20007ffe0ff */
[----:B------:R-:W-:Y:S01]  /*51d0*/  FFMA.FTZ R44, -R0, R44, -RZ ;  /* 0x0000002c002c7223 */ /* 0x000fe200000109ff */
[----:B------:R-:W-:Y:S01]  /*51e0*/  FFMA.FTZ R167, R52, -R166, R47 ;  /* 0x800000a634a77223 */ /* 0x000fe2000001002f */
[----:B0-----:R-:W-:Y:S01]  /*51f0*/  FMUL.FTZ R12, R72, R143 ;  /* 0x0000008f480c7220 */ /* 0x001fe20000410000 */
[----:B------:R-:W-:Y:S01]  /*5200*/  FMUL.FTZ R13, R171, R168 ;  /* 0x000000a8ab0d7220 */ /* 0x000fe20000410000 */
[----:B------:R-:W-:Y:S01]  /*5210*/  FFMA.FTZ R166, R51, -R166, R226 ;  /* 0x800000a633a67223 */ /* 0x000fe200000100e2 */
[----:B------:R-:W-:Y:S01]  /*5220*/  FMUL.FTZ R15, R167, R177 ;  /* 0x000000b1a70f7220 */ /* 0x000fe20000410000 */
[-C--:B------:R-:W-:Y:S01]  /*5230*/  FMUL.FTZ R169, R171, R12.reuse ;  /* 0x0000000caba97220 */ /* 0x080fe20000410000 */
[----:B------:R-:W-:Y:S01]  /*5240*/  FMUL.FTZ R14, R49, R12 ;  /* 0x0000000c310e7220 */ /* 0x000fe20000410000 */
[----:B------:R0:W-:Y:S01]  /*5250*/  STS [R45+0x878], R160 ;  /* 0x000878a02d007388 */ /* 0x0001e20000000800 */
[----:B------:R-:W-:Y:S01]  /*5260*/  LEA.HI.SX32 R181, R236, R133, 0x1b ;  /* 0x00000085ecb57211 */ /* 0x000fe200078fdaff */
[C---:B------:R-:W-:Y:S01]  /*5270*/  FFMA.FTZ R169, R170.reuse, R168, R169 ;  /* 0x000000a8aaa97223 */ /* 0x040fe200000100a9 */
[----:B------:R-:W-:Y:S01]  /*5280*/  FFMA.FTZ R168, R170, R12, -R13 ;  /* 0x0000000caaa87223 */ /* 0x000fe2000001080d */
[C---:B------:R-:W-:Y:S01]  /*5290*/  FMUL.FTZ R12, R161.reuse, -R172 ;  /* 0x800000aca10c7220 */ /* 0x040fe20000410000 */
[-C--:B------:R-:W-:Y:S01]  /*52a0*/  FMUL.FTZ R161, R161, -R174.reuse ;  /* 0x800000aea1a17220 */ /* 0x080fe20000410000 */
[-C--:B------:R-:W-:Y:S01]  /*52b0*/  FMUL.FTZ R13, R73, R174.reuse ;  /* 0x000000ae490d7220 */ /* 0x080fe20000410000 */
[----:B------:R1:W-:Y:S01]  /*52c0*/  STS [R45+0x87c], R14 ;  /* 0x00087c0e2d007388 */ /* 0x0003e20000000800 */
[C---:B------:R-:W-:Y:S01]  /*52d0*/  FFMA.FTZ R12, R163.reuse, R174, -R12 ;  /* 0x000000aea30c7223 */ /* 0x040fe2000001080c */
[----:B------:R-:W-:Y:S01]  /*52e0*/  FFMA.FTZ R161, R163, R172, R161 ;  /* 0x000000aca3a17223 */ /* 0x000fe200000100a1 */
[-C--:B------:R-:W-:Y:S01]  /*52f0*/  FMUL.FTZ R202, R167, R13.reuse ;  /* 0x0000000da7ca7220 */ /* 0x080fe20000410000 */
[----:B------:R-:W-:Y:S01]  /*5300*/  FFMA.FTZ R204, R166, R13, R15 ;  /* 0x0000000da6cc7223 */ /* 0x000fe2000001000f */
[----:B------:R-:W-:Y:S01]  /*5310*/  FADD.FTZ R165, R165, R12 ;  /* 0x0000000ca5a57221 */ /* 0x000fe20000010000 */
[----:B------:R-:W-:Y:S01]  /*5320*/  FADD.FTZ R164, -R164, R161 ;  /* 0x000000a1a4a47221 */ /* 0x000fe20000010100 */
[-C--:B0-----:R-:W-:Y:S01]  /*5330*/  FMUL.FTZ R160, R50, R177.reuse ;  /* 0x000000b132a07220 */ /* 0x081fe20000410000 */
[----:B------:R-:W-:Y:S01]  /*5340*/  FFMA.FTZ R202, R166, R177, -R202 ;  /* 0x000000b1a6ca7223 */ /* 0x000fe200000108ca */
[----:B------:R-:W-:Y:S01]  /*5350*/  FMUL.FTZ R15, R150, -R165 ;  /* 0x800000a5960f7220 */ /* 0x000fe20000410000 */
[----:B-1----:R-:W-:Y:S01]  /*5360*/  FMUL.FTZ R14, R50, R13 ;  /* 0x0000000d320e7220 */ /* 0x002fe20000410000 */
[-C--:B------:R-:W-:Y:S01]  /*5370*/  FMUL.FTZ R13, R150, -R164.reuse ;  /* 0x800000a4960d7220 */ /* 0x080fe20000410000 */
[CC--:B------:R-:W-:Y:S01]  /*5380*/  FMUL.FTZ R219, R74.reuse, R164.reuse ;  /* 0x000000a44adb7220 */ /* 0x0c0fe20000410000 */
[----:B------:R-:W-:Y:S01]  /*5390*/  STS [R45+0x874], R160 ;  /* 0x000874a02d007388 */ /* 0x000fe20000000800 */
[-C--:B------:R-:W-:Y:S01]  /*53a0*/  FMUL.FTZ R225, R74, R165.reuse ;  /* 0x000000a54ae17220 */ /* 0x080fe20000410000 */
[C---:B------:R-:W-:Y:S01]  /*53b0*/  FFMA.FTZ R13, R148.reuse, R165, -R13 ;  /* 0x000000a5940d7223 */ /* 0x040fe2000001080d */
[----:B------:R-:W-:Y:S01]  /*53c0*/  FFMA.FTZ R148, R148, R164, R15 ;  /* 0x000000a494947223 */ /* 0x000fe2000001000f */
[----:B------:R0:W-:Y:S01]  /*53d0*/  STS [R45+0x870], R14 ;  /* 0x0008700e2d007388 */ /* 0x0001e20000000800 */
[----:B------:R-:W-:Y:S01]  /*53e0*/  FMUL.FTZ R15, R75, R58 ;  /* 0x0000003a4b0f7220 */ /* 0x000fe20000410000 */
[----:B------:R-:W-:Y:S01]  /*53f0*/  FADD.FTZ R162, R162, R13 ;  /* 0x0000000da2a27221 */ /* 0x000fe20000010000 */
[----:B------:R-:W-:Y:S01]  /*5400*/  FADD.FTZ R163, -R175, R148 ;  /* 0x00000094afa37221 */ /* 0x000fe20000010100 */
[----:B------:R-:W-:Y:S01]  /*5410*/  FMUL.FTZ R158, R55, R219 ;  /* 0x000000db379e7220 */ /* 0x000fe20000410000 */
[----:B------:R-:W-:Y:S01]  /*5420*/  FFMA.FTZ R161, R56, -R15, R235 ;  /* 0x8000000f38a17223 */ /* 0x000fe200000100eb */
[-C--:B------:R-:W-:Y:S01]  /*5430*/  FMUL.FTZ R208, R75, R162.reuse ;  /* 0x000000a24bd07220 */ /* 0x080fe20000410000 */
[----:B------:R-:W-:Y:S01]  /*5440*/  FMUL.FTZ R12, R157, -R163 ;  /* 0x800000a39d0c7220 */ /* 0x000fe20000410000 */
[----:B------:R-:W-:Y:S01]  /*5450*/  FMUL.FTZ R150, R55, R225 ;  /* 0x000000e137967220 */ /* 0x000fe20000410000 */
[----:B------:R1:W-:Y:S01]  /*5460*/  STS [R45+0x86c], R158 ;  /* 0x00086c9e2d007388 */ /* 0x0003e20000000800 */
[-C--:B0-----:R-:W-:Y:S01]  /*5470*/  FMUL.FTZ R14, R157, -R162.reuse ;  /* 0x800000a29d0e7220 */ /* 0x081fe20000410000 */
[----:B------:R-:W-:Y:S01]  /*5480*/  FFMA.FTZ R13, R159, R162, -R12 ;  /* 0x000000a29f0d7223 */ /* 0x000fe2000001080c */
[-C--:B------:R-:W-:Y:S01]  /*5490*/  FMUL.FTZ R12, R75, R163.reuse ;  /* 0x000000a34b0c7220 */ /* 0x080fe20000410000 */
[----:B------:R0:W-:Y:S01]  /*54a0*/  STS [R45+0x868], R150 ;  /* 0x000868962d007388 */ /* 0x0001e20000000800 */
[----:B------:R-:W-:Y:S01]  /*54b0*/  FFMA.FTZ R14, R159, R163, R14 ;  /* 0x000000a39f0e7223 */ /* 0x000fe2000001000e */
[----:B------:R-:W-:Y:S01]  /*54c0*/  FADD.FTZ R160, R188, R13 ;  /* 0x0000000dbca07221 */ /* 0x000fe20000010000 */
[----:B------:R-:W-:Y:S01]  /*54d0*/  FFMA.FTZ R159, R57, -R15, R228 ;  /* 0x8000000f399f7223 */ /* 0x000fe200000100e4 */
[C---:B------:R-:W-:Y:S01]  /*54e0*/  FMUL.FTZ R13, R161.reuse, R208 ;  /* 0x000000d0a10d7220 */ /* 0x040fe20000410000 */
[-C--:B------:R-:W-:Y:S01]  /*54f0*/  FMUL.FTZ R148, R161, R12.reuse ;  /* 0x0000000ca1947220 */ /* 0x080fe20000410000 */
[----:B-1----:R-:W-:Y:S01]  /*5500*/  FADD.FTZ R158, -R173, R14 ;  /* 0x0000000ead9e7221 */ /* 0x002fe20000010100 */
[-C--:B------:R-:W-:Y:S01]  /*5510*/  FMUL.FTZ R176, R58, R12.reuse ;  /* 0x0000000c3ab07220 */ /* 0x080fe20000410000 */
[----:B------:R-:W-:Y:S01]  /*5520*/  FFMA.FTZ R210, R159, R12, -R13 ;  /* 0x0000000c9fd27223 */ /* 0x000fe2000001080d */
[C---:B------:R-:W-:Y:S01]  /*5530*/  FMUL.FTZ R14, R76.reuse, R60 ;  /* 0x0000003c4c0e7220 */ /* 0x040fe20000410000 */
[C---:B------:R-:W-:Y:S01]  /*5540*/  FMUL.FTZ R12, R153.reuse, -R158 ;  /* 0x8000009e990c7220 */ /* 0x040fe20000410000 */
[-C--:B------:R-:W-:Y:S01]  /*5550*/  FMUL.FTZ R153, R153, -R160.reuse ;  /* 0x800000a099997220 */ /* 0x080fe20000410000 */
[C---:B------:R-:W-:Y:S01]  /*5560*/  FMUL.FTZ R224, R76.reuse, R160 ;  /* 0x000000a04ce07220 */ /* 0x040fe20000410000 */
[----:B------:R-:W-:Y:S01]  /*5570*/  FFMA.FTZ R157, R61, -R14, R198 ;  /* 0x8000000e3d9d7223 */ /* 0x000fe200000100c6 */
[C---:B------:R-:W-:Y:S01]  /*5580*/  FFMA.FTZ R13, R155.reuse, R160, -R12 ;  /* 0x000000a09b0d7223 */ /* 0x040fe2000001080c */
[-C--:B------:R-:W-:Y:S01]  /*5590*/  FMUL.FTZ R12, R76, R158.reuse ;  /* 0x0000009e4c0c7220 */ /* 0x080fe20000410000 */
[----:B------:R-:W-:Y:S01]  /*55a0*/  FFMA.FTZ R153, R155, R158, R153 ;  /* 0x0000009e9b997223 */ /* 0x000fe20000010099 */
[----:B------:R-:W-:Y:S01]  /*55b0*/  FFMA.FTZ R155, R59, -R14, R200 ;  /* 0x8000000e3b9b7223 */ /* 0x000fe200000100c8 */
[----:B0-----:R-:W-:Y:S01]  /*55c0*/  FMUL.FTZ R150, R58, R208 ;  /* 0x000000d03a967220 */ /* 0x001fe20000410000 */
[C---:B------:R-:W-:Y:S01]  /*55d0*/  FMUL.FTZ R14, R157.reuse, R12 ;  /* 0x0000000c9d0e7220 */ /* 0x040fe20000410000 */
[----:B------:R-:W-:Y:S01]  /*55e0*/  FMUL.FTZ R223, R157, R224 ;  /* 0x000000e09ddf7220 */ /* 0x000fe20000410000 */
[----:B------:R-:W-:Y:S01]  /*55f0*/  FFMA.FTZ R208, R159, R208, R148 ;  /* 0x000000d09fd07223 */ /* 0x000fe20000010094 */
[----:B------:R-:W-:Y:S01]  /*5600*/  FADD.FTZ R154, -R154, R153 ;  /* 0x000000999a9a7221 */ /* 0x000fe20000010100 */
[----:B------:R-:W-:Y:S01]  /*5610*/  FADD.FTZ R156, R156, R13 ;  /* 0x0000000d9c9c7221 */ /* 0x000fe20000010000 */
[CC--:B------:R-:W-:Y:S01]  /*5620*/  FMUL.FTZ R148, R60.reuse, R224.reuse ;  /* 0x000000e03c947220 */ /* 0x0c0fe20000410000 */
[C---:B------:R-:W-:Y:S01]  /*5630*/  FFMA.FTZ R224, R155.reuse, R224, R14 ;  /* 0x000000e09be07223 */ /* 0x040fe2000001000e */
[-C--:B------:R-:W-:Y:S01]  /*5640*/  FFMA.FTZ R223, R155, R12.reuse, -R223 ;  /* 0x0000000c9bdf7223 */ /* 0x080fe200000108df */
[----:B------:R-:W-:Y:S01]  /*5650*/  FMUL.FTZ R14, R60, R12 ;  /* 0x0000000c3c0e7220 */ /* 0x000fe20000410000 */
[C---:B------:R-:W-:Y:S01]  /*5660*/  FMUL.FTZ R12, R149.reuse, -R154 ;  /* 0x8000009a950c7220 */ /* 0x040fe20000410000 */
[----:B------:R-:W-:Y:S01]  /*5670*/  FMUL.FTZ R149, R149, -R156 ;  /* 0x8000009c95957220 */ /* 0x000fe20000410000 */
[----:B------:R0:W-:Y:S01]  /*5680*/  STS [R45+0x860], R150 ;  /* 0x000860962d007388 */ /* 0x0001e20000000800 */
[----:B------:R-:W-:Y:S01]  /*5690*/  FMUL.FTZ R15, R77, R154 ;  /* 0x0000009a4d0f7220 */ /* 0x000fe20000410000 */
[C---:B------:R-:W-:Y:S01]  /*56a0*/  FFMA.FTZ R13, R151.reuse, R156, -R12 ;  /* 0x0000009c970d7223 */ /* 0x040fe2000001080c */
[----:B------:R-:W-:Y:S01]  /*56b0*/  FFMA.FTZ R151, R151, R154, R149 ;  /* 0x0000009a97977223 */ /* 0x000fe20000010095 */
[----:B------:R1:W-:Y:S01]  /*56c0*/  STS [R45+0x864], R176 ;  /* 0x000864b02d007388 */ /* 0x0003e20000000800 */
[----:B------:R-:W-:Y:S01]  /*56d0*/  FMUL.FTZ R182, R62, R15 ;  /* 0x0000000f3eb67220 */ /* 0x000fe20000410000 */
[----:B------:R-:W-:Y:S01]  /*56e0*/  FADD.FTZ R152, R152, R13 ;  /* 0x0000000d98987221 */ /* 0x000fe20000010000 */
[----:B------:R-:W-:Y:S01]  /*56f0*/  FADD.FTZ R151, -R144, R151 ;  /* 0x0000009790977221 */ /* 0x000fe20000010100 */
[C---:B------:R-:W-:Y:S01]  /*5700*/  FMUL.FTZ R13, R77.reuse, R156 ;  /* 0x0000009c4d0d7220 */ /* 0x040fe20000410000 */
[----:B------:R-:W-:Y:S01]  /*5710*/  STS [R45+0x858], R148 ;  /* 0x000858942d007388 */ /* 0x000fe20000000800 */
[----:B0-----:R-:W-:Y:S01]  /*5720*/  FMUL.FTZ R150, R77, R62 ;  /* 0x0000003e4d967220 */ /* 0x001fe20000410000 */
[CC--:B------:R-:W-:Y:S01]  /*5730*/  FMUL.FTZ R12, R146.reuse, -R151.reuse ;  /* 0x80000097920c7220 */ /* 0x0c0fe20000410000 */
[----:B------:R-:W-:Y:S01]  /*5740*/  FMUL.FTZ R146, R146, -R152 ;  /* 0x8000009892927220 */ /* 0x000fe20000410000 */
[----:B------:R0:W-:Y:S01]  /*5750*/  STS [R45+0x85c], R14 ;  /* 0x00085c0e2d007388 */ /* 0x0001e20000000800 */
[-C--:B------:R-:W-:Y:S01]  /*5760*/  FFMA.FTZ R153, R64, -R150.reuse, R233 ;  /* 0x8000009640997223 */ /* 0x080fe200000100e9 */
[----:B------:R-:W-:Y:S01]  /*5770*/  FFMA.FTZ R150, R63, -R150, R196 ;  /* 0x800000963f967223 */ /* 0x000fe200000100c4 */
[-C--:B------:R-:W-:Y:S01]  /*5780*/  FFMA.FTZ R146, R147, R151.reuse, R146 ;  /* 0x0000009793927223 */ /* 0x080fe20000010092 */
[----:B-1----:R-:W-:Y:S01]  /*5790*/  FMUL.FTZ R176, R78, R151 ;  /* 0x000000974eb07220 */ /* 0x002fe20000410000 */
[C---:B------:R-:W-:Y:S01]  /*57a0*/  FMUL.FTZ R149, R153.reuse, R15 ;  /* 0x0000000f99957220 */ /* 0x040fe20000410000 */
[-C--:B------:R-:W-:Y:S01]  /*57b0*/  FMUL.FTZ R220, R153, R13.reuse ;  /* 0x0000000d99dc7220 */ /* 0x080fe20000410000 */
[----:B------:R-:W-:Y:S01]  /*57c0*/  FADD.FTZ R146, -R145, R146 ;  /* 0x0000009291927221 */ /* 0x000fe20000010100 */
[-C--:B------:R-:W-:Y:S01]  /*57d0*/  FMUL.FTZ R144, R62, R13.reuse ;  /* 0x0000000d3e907220 */ /* 0x080fe20000410000 */
[----:B------:R-:W-:Y:S01]  /*57e0*/  FFMA.FTZ R222, R150, R13, R149 ;  /* 0x0000000d96de7223 */ /* 0x000fe20000010095 */
[-C--:B------:R-:W-:Y:S01]  /*57f0*/  FFMA.FTZ R149, R147, R152.reuse, -R12 ;  /* 0x0000009893957223 */ /* 0x080fe2000001080c */
[C---:B------:R-:W-:Y:S01]  /*5800*/  FMUL.FTZ R12, R78.reuse, R67 ;  /* 0x000000434e0c7220 */ /* 0x040fe20000410000 */
[----:B0-----:R-:W-:Y:S01]  /*5810*/  FMUL.FTZ R14, R78, R152 ;  /* 0x000000984e0e7220 */ /* 0x001fe20000410000 */
[----:B------:R-:W-:Y:S01]  /*5820*/  FFMA.FTZ R220, R150, R15, -R220 ;  /* 0x0000000f96dc7223 */ /* 0x000fe200000108dc */
[----:B------:R-:W-:Y:S01]  /*5830*/  FADD.FTZ R149, R180, R149 ;  /* 0x00000095b4957221 */ /* 0x000fe20000010000 */
[-C--:B------:R-:W-:Y:S01]  /*5840*/  FFMA.FTZ R148, R66, -R12.reuse, R231 ;  /* 0x8000000c42947223 */ /* 0x080fe200000100e7 */
[----:B------:R-:W-:Y:S01]  /*5850*/  FFMA.FTZ R147, R65, -R12, R232 ;  /* 0x8000000c41937223 */ /* 0x000fe200000100e8 */
[C---:B------:R-:W-:Y:S01]  /*5860*/  FMUL.FTZ R15, R79.reuse, R146 ;  /* 0x000000924f0f7220 */ /* 0x040fe20000410000 */
[----:B------:R-:W-:Y:S01]  /*5870*/  FMUL.FTZ R13, R79, R149 ;  /* 0x000000954f0d7220 */ /* 0x000fe20000410000 */
[C---:B------:R-:W-:Y:S01]  /*5880*/  FMUL.FTZ R218, R148.reuse, R176 ;  /* 0x000000b094da7220 */ /* 0x040fe20000410000 */
[-C--:B------:R-:W-:Y:S01]  /*5890*/  FMUL.FTZ R216, R148, R14.reuse ;  /* 0x0000000e94d87220 */ /* 0x080fe20000410000 */
[-C--:B------:R-:W-:Y:S01]  /*58a0*/  FMUL.FTZ R178, R67, R14.reuse ;  /* 0x0000000e43b27220 */ /* 0x080fe20000410000 */
[C---:B------:R-:W-:Y:S01]  /*58b0*/  FMUL.FTZ R12, R68.reuse, R13 ;  /* 0x0000000d440c7220 */ /* 0x040fe20000410000 */
[C---:B------:R-:W-:Y:S01]  /*58c0*/  FFMA.FTZ R218, R147.reuse, R14, R218 ;  /* 0x0000000e93da7223 */ /* 0x040fe200000100da */
[-C--:B------:R-:W-:Y:S01]  /*58d0*/  FFMA.FTZ R216, R147, R176.reuse, -R216 ;  /* 0x000000b093d87223 */ /* 0x080fe200000108d8 */
[----:B------:R-:W-:Y:S01]  /*58e0*/  FMUL.FTZ R176, R67, R176 ;  /* 0x000000b043b07220 */ /* 0x000fe20000410000 */
[----:B------:R-:W-:Y:S01]  /*58f0*/  FMUL.FTZ R14, R68, R15 ;  /* 0x0000000f440e7220 */ /* 0x000fe20000410000 */
[----:B------:R0:W-:Y:S01]  /*5900*/  STS [R45+0x850], R144 ;  /* 0x000850902d007388 */ /* 0x0001e20000000800 */
[C---:B------:R-:W-:Y:S01]  /*5910*/  IADD3 R180, R133.reuse, 0x40, RZ ;  /* 0x0000004085b47810 */ /* 0x040fe20007ffe0ff */
[----:B------:R-:W-:Y:S01]  /*5920*/  FMUL.FTZ R236, R8, R189 ;  /* 0x000000bd08ec7220 */ /* 0x000fe20000410000 */
[----:B------:R-:W-:Y:S01]  /*5930*/  IADD3 R188, R133, 0xc0, RZ ;  /* 0x000000c085bc7810 */ /* 0x000fe20007ffe0ff */
[----:B------:R1:W-:Y:S01]  /*5940*/  STS [R45+0x854], R182 ;  /* 0x000854b62d007388 */ /* 0x0003e20000000800 */
[----:B------:R-:W-:Y:S01]  /*5950*/  LEA.HI.SX32 R175, R180, R133, 0x1b ;  /* 0x00000085b4af7211 */ /* 0x000fe200078fdaff */
[----:B------:R-:W-:Y:S01]  /*5960*/  FMUL.FTZ R200, R74, R55 ;  /* 0x000000374ac87220 */ /* 0x000fe20000410000 */
[-C--:B------:R-:W-:Y:S01]  /*5970*/  LEA.HI.SX32 R179, R188, R133.reuse, 0x1b ;  /* 0x00000085bcb37211 */ /* 0x080fe200078fdaff */
[----:B------:R2:W-:Y:S01]  /*5980*/  STS [R45+0x848], R178 ;  /* 0x000848b22d007388 */ /* 0x0005e20000000800 */
[-C--:B------:R-:W-:Y:S01]  /*5990*/  LEA.HI.SX32 R177, R184, R133.reuse, 0x1b ;  /* 0x00000085b8b17211 */ /* 0x080fe200078fdaff */
[----:B0-----:R-:W-:Y:S01]  /*59a0*/  FMUL.FTZ R144, R79, R68 ;  /* 0x000000444f907220 */ /* 0x001fe20000410000 */
[-C--:B------:R-:W-:Y:S01]  /*59b0*/  LEA.HI.SX32 R180, R234, R133.reuse, 0x1b ;  /* 0x00000085eab47211 */ /* 0x080fe200078fdaff */
[----:B------:R0:W-:Y:S01]  /*59c0*/  STS [R45+0x84c], R176 ;  /* 0x00084cb02d007388 */ /* 0x0001e20000000800 */
[-C--:B------:R-:W-:Y:S01]  /*59d0*/  LEA.HI.SX32 R187, R246, R133.reuse, 0x1b ;  /* 0x00000085f6bb7211 */ /* 0x080fe200078fdaff */
[-C--:B------:R-:W-:Y:S01]  /*59e0*/  FFMA.FTZ R145, R70, -R144.reuse, R189 ;  /* 0x8000009046917223 */ /* 0x080fe200000100bd */
[----:B-1----:R-:W-:Y:S01]  /*59f0*/  IADD3 R182, R133, 0x60, RZ ;  /* 0x0000006085b67810 */ /* 0x002fe20007ffe0ff */
[----:B------:R1:W-:Y:S01]  /*5a00*/  STS [R45+0x840], R12 ;  /* 0x0008400c2d007388 */ /* 0x0003e20000000800 */
[-C--:B------:R-:W-:Y:S01]  /*5a10*/  LEA.HI.SX32 R188, R248, R133.reuse, 0x1b ;  /* 0x00000085f8bc7211 */ /* 0x080fe200078fdaff */
[----:B------:R-:W-:Y:S01]  /*5a20*/  FFMA.FTZ R144, R69, -R144, R230 ;  /* 0x8000009045907223 */ /* 0x000fe200000100e6 */
[----:B--2---:R-:W-:Y:S01]  /*5a30*/  IADD3 R178, R133, 0x20, RZ ;  /* 0x0000002085b27810 */ /* 0x004fe20007ffe0ff */
[----:B------:R2:W-:Y:S01]  /*5a40*/  STS [R45+0x844], R14 ;  /* 0x0008440e2d007388 */ /* 0x0005e20000000800 */
[-C--:B------:R-:W-:Y:S01]  /*5a50*/  LEA R196, R116, -R133.reuse, 0x1 ;  /* 0x8000008574c47211 */ /* 0x080fe200078e08ff */
[----:B------:R-:W-:Y:S01]  /*5a60*/  FFMA.FTZ R230, -R8, R230, -RZ ;  /* 0x000000e608e67223 */ /* 0x000fe200000109ff */
[-C--:B------:R-:W-:Y:S01]  /*5a70*/  LEA.HI.SX32 R173, R178, R133.reuse, 0x1b ;  /* 0x00000085b2ad7211 */ /* 0x080fe200078fdaff */
[----:B------:R-:W-:Y:S01]  /*5a80*/  FFMA.FTZ R234, -R5, R198, -RZ ;  /* 0x000000c605ea7223 */ /* 0x000fe200000109ff */
[-C--:B0-----:R-:W-:Y:S01]  /*5a90*/  LEA.HI.SX32 R176, R182, R133.reuse, 0x1b ;  /* 0x00000085b6b07211 */ /* 0x081fe200078fdaff */
[-C--:B------:R-:W-:Y:S01]  /*5aa0*/  FFMA.FTZ R198, R54, -R200.reuse, R229 ;  /* 0x800000c836c67223 */ /* 0x080fe200000100e5 */
[-C--:B------:R-:W-:Y:S01]  /*5ab0*/  LEA.HI.SX32 R178, R186, R133.reuse, 0x1b ;  /* 0x00000085bab27211 */ /* 0x080fe200078fdaff */
[----:B------:R-:W-:Y:S01]  /*5ac0*/  FFMA.FTZ R200, R53, -R200, R46 ;  /* 0x800000c835c87223 */ /* 0x000fe2000001002e */
[-C--:B-1----:R-:W-:Y:S01]  /*5ad0*/  LEA.HI.SX32 R12, R133, R133.reuse, 0x1b ;  /* 0x00000085850c7211 */ /* 0x082fe200078fdaff */
[----:B------:R-:W-:Y:S01]  /*5ae0*/  FFMA.FTZ R46, -R3, R46, -RZ ;  /* 0x0000002e032e7223 */ /* 0x000fe200000109ff */
[----:B--2---:R-:W-:Y:S01]  /*5af0*/  IADD3 R14, R133, 0x160, RZ ;  /* 0x00000160850e7810 */ /* 0x004fe20007ffe0ff */
[----:B------:R-:W-:Y:S01]  /*5b00*/  FMUL.FTZ R226, R2, R226 ;  /* 0x000000e202e27220 */ /* 0x000fe20000410000 */
[-C--:B------:R-:W-:Y:S01]  /*5b10*/  LEA.HI.SX32 R182, R238, R133.reuse, 0x1b ;  /* 0x00000085eeb67211 */ /* 0x080fe200078fdaff */
[----:B------:R-:W-:Y:S01]  /*5b20*/  FMUL.FTZ R238, R7, R232 ;  /* 0x000000e807ee7220 */ /* 0x000fe20000410000 */
[----:B------:R-:W-:Y:S01]  /*5b30*/  LEA.HI.SX32 R14, R14, R133, 0x1b ;  /* 0x000000850e0e7211 */ /* 0x000fe200078fdaff */
[----:B------:R-:W-:Y:S01]  /*5b40*/  FFMA.FTZ R232, -R6, R233, -RZ ;  /* 0x000000e906e87223 */ /* 0x000fe200000109ff */
[----:B------:R-:W-:Y:S01]  /*5b50*/  LEA.HI.SX32 R186, R244, R133, 0x1b ;  /* 0x00000085f4ba7211 */ /* 0x000fe200078fdaff */
[C---:B------:R-:W-:Y:S01]  /*5b60*/  FMUL.FTZ R214, R144.reuse, R15 ;  /* 0x0000000f90d67220 */ /* 0x040fe20000410000 */
[----:B------:R-:W-:Y:S01]  /*5b70*/  LEA R173, R173, UR7, 0x2 ;  /* 0x00000007adad7c11 */ /* 0x000fe2000f8e10ff */
[----:B------:R-:W-:Y:S01]  /*5b80*/  BAR.SYNC.DEFER_BLOCKING 0x0 ;  /* 0x0000000000007b1d */ /* 0x000fe20000010000 */
[----:B------:R-:W-:Y:S01]  /*5b90*/  LEA R175, R175, UR7, 0x2 ;  /* 0x00000007afaf7c11 */ /* 0x000fe2000f8e10ff */
[-C--:B------:R-:W-:Y:S01]  /*5ba0*/  FMUL.FTZ R212, R144, R13.reuse ;  /* 0x0000000d90d47220 */ /* 0x080fe20000410000 */
[----:B------:R-:W-:Y:S01]  /*5bb0*/  LEA R176, R176, UR7, 0x2 ;  /* 0x00000007b0b07c11 */ /* 0x000fe2000f8e10ff */
[----:B------:R-:W-:Y:S01]  /*5bc0*/  FFMA.FTZ R214, R145, R13, R214 ;  /* 0x0000000d91d67223 */ /* 0x000fe200000100d6 */
[----:B------:R-:W-:Y:S01]  /*5bd0*/  LEA R177, R177, UR7, 0x2 ;  /* 0x00000007b1b17c11 */ /* 0x000fe2000f8e10ff */
[----:B------:R-:W-:Y:S01]  /*5be0*/  FFMA.FTZ R212, R145, R15, -R212 ;  /* 0x0000000f91d47223 */ /* 0x000fe200000108d4 */
[----:B------:R-:W-:-:S02]  /*5bf0*/  LEA R178, R178, UR7, 0x2 ;  /* 0x00000007b2b27c11 */ /* 0x000fc4000f8e10ff */
[----:B------:R-:W-:Y:S02]  /*5c00*/  LEA R179, R179, UR7, 0x2 ;  /* 0x00000007b3b37c11 */ /* 0x000fe4000f8e10ff */
[----:B------:R-:W-:Y:S02]  /*5c10*/  LEA R180, R180, UR7, 0x2 ;  /* 0x00000007b4b47c11 */ /* 0x000fe4000f8e10ff */
[----:B------:R-:W-:Y:S02]  /*5c20*/  LEA R181, R181, UR7, 0x2 ;  /* 0x00000007b5b57c11 */ /* 0x000fe4000f8e10ff */
[----:B------:R-:W-:Y:S02]  /*5c30*/  LEA R182, R182, UR7, 0x2 ;  /* 0x00000007b6b67c11 */ /* 0x000fe4000f8e10ff */
[----:B------:R-:W-:Y:S02]  /*5c40*/  LEA R183, R183, UR7, 0x2 ;  /* 0x00000007b7b77c11 */ /* 0x000fe4000f8e10ff */
[----:B------:R-:W-:Y:S01]  /*5c50*/  LEA R184, R14, UR7, 0x2 ;  /* 0x000000070eb87c11 */ /* 0x000fe2000f8e10ff */
[----:B------:R-:W-:Y:S01]  /*5c60*/  FFMA.FTZ R14, -R7, R231, -RZ ;  /* 0x000000e7070e7223 */ /* 0x000fe200000109ff */
[----:B------:R-:W-:-:S02]  /*5c70*/  LEA R185, R185, UR7, 0x2 ;  /* 0x00000007b9b97c11 */ /* 0x000fc4000f8e10ff */
[----:B------:R-:W-:Y:S01]  /*5c80*/  LEA R186, R186, UR7, 0x2 ;  /* 0x00000007baba7c11 */ /* 0x000fe2000f8e10ff */
[----:B------:R-:W0:Y:S01]  /*5c90*/  LDS R189, [R173+0x8c0] ;  /* 0x0008c000adbd7984 */ /* 0x000e220000000800 */
[----:B------:R-:W-:Y:S02]  /*5ca0*/  LEA R187, R187, UR7, 0x2 ;  /* 0x00000007bbbb7c11 */ /* 0x000fe4000f8e10ff */
[----:B------:R-:W-:Y:S01]  /*5cb0*/  LEA R188, R188, UR7, 0x2 ;  /* 0x00000007bcbc7c11 */ /* 0x000fe2000f8e10ff */
[----:B------:R-:W1:Y:S01]  /*5cc0*/  LDS R191, [R175+0x940] ;  /* 0x00094000afbf7984 */ /* 0x000e620000000800 */
[----:B------:R-:W-:Y:S02]  /*5cd0*/  LEA R12, R12, UR7, 0x2 ;  /* 0x000000070c0c7c11 */ /* 0x000fe4000f8e10ff */
[----:B------:R-:W-:Y:S01]  /*5ce0*/  ISETP.GE.AND P1, PT, R196, 0x1, PT ;  /* 0x00000001c400780c */ /* 0x000fe20003f26270 */
[----:B------:R-:W2:Y:S04]  /*5cf0*/  LDS R193, [R176+0x9c0] ;  /* 0x0009c000b0c17984 */ /* 0x000ea80000000800 */
[----:B------:R-:W3:Y:S04]  /*5d00*/  LDS R221, [R12+0x840] ;  /* 0x000840000cdd7984 */ /* 0x000ee80000000800 */
[----:B------:R-:W4:Y:S04]  /*5d10*/  LDS R195, [R177+0xa40] ;  /* 0x000a4000b1c37984 */ /* 0x000f280000000800 */
        /* <DEDUP_REMOVED lines=14> */
[C---:B-----5:R-:W-:Y:S01]  /*5e00*/  FMUL.FTZ R236, R4.reuse, R228 ;  /* 0x000000e404ec7220 */ /* 0x060fe20000410000 */
[----:B------:R-:W-:-:S02]  /*5e10*/  FFMA.FTZ R228, -R4, R235, -RZ ;  /* 0x000000eb04e47223 */ /* 0x000fc400000109ff */
[----:B------:R5:W-:Y:S01]  /*5e20*/  STS [R45+0x1094], R232 ;  /* 0x001094e82d007388 */ /* 0x000be20000000800 */
[----:B-1----:R-:W-:-:S03]  /*5e30*/  FMUL.FTZ R230, R3, R229 ;  /* 0x000000e503e67220 */ /* 0x002fc60000410000 */
[----:B------:R1:W-:Y:S01]  /*5e40*/  STS [R45+0x1088], R238 ;  /* 0x001088ee2d007388 */ /* 0x0003e20000000800 */
[----:B--2---:R-:W-:-:S03]  /*5e50*/  FFMA.FTZ R14, -R2, R47, -RZ ;  /* 0x0000002f020e7223 */ /* 0x004fc600000109ff */
[----:B------:R1:W-:Y:S01]  /*5e60*/  STS [R45+0x1090], R240 ;  /* 0x001090f02d007388 */ /* 0x0003e20000000800 */
[----:B-----5:R-:W-:-:S03]  /*5e70*/  FMUL.FTZ R232, R0, R227 ;  /* 0x000000e300e87220 */ /* 0x020fc60000410000 */
[----:B------:R1:W-:Y:S04]  /*5e80*/  STS [R45+0x1098], R242 ;  /* 0x001098f22d007388 */ /* 0x0003e80000000800 */
        /* <DEDUP_REMOVED lines=11> */
[C---:B------:R-:W-:Y:S01]  /*5f40*/  IMAD R13, R137.reuse, R26, RZ ;  /* 0x0000001a890d7224 */ /* 0x040fe200078e02ff */
[----:B------:R0:W2:Y:S01]  /*5f50*/  LDS R227, [R12+0x1080] ;  /* 0x001080000ce37984 */ /* 0x0000a20000000800 */
[----:B-1----:R-:W-:Y:S01]  /*5f60*/  IMAD R44, R137, R34, RZ ;  /* 0x00000022892c7224 */ /* 0x002fe200078e02ff */
[----:B------:R-:W-:Y:S01]  /*5f70*/  LEA R226, R119, 0xfffffe00, 0x9 ;  /* 0xfffffe0077e27811 */ /* 0x000fe200078e48ff */
[----:B------:R-:W-:-:S04]  /*5f80*/  IMAD.WIDE.U32 R14, R134, R26, RZ ;  /* 0x0000001a860e7225 */ /* 0x000fc800078e00ff */
[C---:B------:R-:W-:Y:S02]  /*5f90*/  IMAD R13, R134.reuse, R27, R13 ;  /* 0x0000001b860d7224 */ /* 0x040fe400078e020d */
[C---:B------:R-:W-:Y:S01]  /*5fa0*/  IMAD R45, R134.reuse, R35, R44 ;  /* 0x00000023862d7224 */ /* 0x040fe200078e022c */
[--C-:B------:R-:W-:Y:S01]  /*5fb0*/  SHF.R.U32.HI R44, RZ, 0x1, R25.reuse ;  /* 0x00000001ff2c7819 */ /* 0x100fe20000011619 */
[----:B------:R-:W-:Y:S01]  /*5fc0*/  IMAD.WIDE.U32 R46, R134, R34, RZ ;  /* 0x00000022862e7225 */ /* 0x000fe200078e00ff */
[----:B------:R-:W-:Y:S02]  /*5fd0*/  IADD3 R15, R15, R13, RZ ;  /* 0x0000000d0f0f7210 */ /* 0x000fe40007ffe0ff */
[----:B------:R-:W-:Y:S01]  /*5fe0*/  SHF.R.U64 R13, R24, 0x1, R25 ;  /* 0x00000001180d7819 */ /* 0x000fe20000001219 */
[----:B------:R-:W-:Y:S01]  /*5ff0*/  IMAD R44, R44, UR16, RZ ;  /* 0x000000102c2c7c24 */ /* 0x000fe2000f8e02ff */
[----:B------:R-:W-:Y:S01]  /*6000*/  IADD3 R47, R47, R45, RZ ;  /* 0x0000002d2f2f7210 */ /* 0x000fe20007ffe0ff */
[----:B0-----:R-:W-:Y:S01]  /*6010*/  IMAD R12, R206, UR22, RZ ;  /* 0x00000016ce0c7c24 */ /* 0x001fe2000f8e02ff */
[----:B------:R-:W-:Y:S01]  /*6020*/  SHF.R.U32.HI R45, RZ, 0x1, R33 ;  /* 0x00000001ff2d7819 */ /* 0x000fe20000011621 */
[C---:B------:R-:W-:Y:S01]  /*6030*/  IMAD R229, R13.reuse, UR17, R44 ;  /* 0x000000110de57c24 */ /* 0x040fe2000f8e022c */
[----:B------:R-:W-:Y:S01]  /*6040*/  IADD3 R44, P1, R226, R133, RZ ;  /* 0x00000085e22c7210 */ /* 0x000fe20007f3e0ff */
[----:B------:R-:W-:Y:S01]  /*6050*/  IMAD.WIDE.U32 R14, R13, UR16, R14 ;  /* 0x000000100d0e7c25 */ /* 0x000fe2000f8e000e */
[----:B------:R-:W-:-:S03]  /*6060*/  SHF.R.U64 R13, R32, 0x1, R33 ;  /* 0x00000001200d7819 */ /* 0x000fc60000001221 */
[----:B------:R-:W-:Y:S01]  /*6070*/  IMAD R228, R45, UR16, RZ ;  /* 0x000000102de47c24 */ /* 0x000fe2000f8e02ff */
[----:B------:R-:W-:Y:S01]  /*6080*/  LEA.HI.X.SX32 R45, R226, RZ, 0x1, P1 ;  /* 0x000000ffe22d7211 */ /* 0x000fe200008f0eff */
[----:B------:R-:W-:Y:S01]  /*6090*/  IMAD R206, R206, UR26, RZ ;  /* 0x0000001acece7c24 */ /* 0x000fe2000f8e02ff */
[----:B------:R-:W-:Y:S01]  /*60a0*/  IADD3 R226, R15, R229, RZ ;  /* 0x000000e50fe27210 */ /* 0x000fe20007ffe0ff */
[C---:B------:R-:W-:Y:S01]  /*60b0*/  IMAD R233, R13.reuse, UR17, R228 ;  /* 0x000000110de97c24 */ /* 0x040fe2000f8e02e4 */
[----:B------:R-:W-:Y:S01]  /*60c0*/  LEA R229, P1, R14, R28, 0x3 ;  /* 0x0000001c0ee57211 */ /* 0x000fe200078218ff */
[----:B------:R-:W-:-:S03]  /*60d0*/  IMAD.WIDE.U32 R46, R13, UR16, R46 ;  /* 0x000000100d2e7c25 */ /* 0x000fc6000f8e002e */
[----:B------:R-:W-:Y:S01]  /*60e0*/  LEA.HI.X R226, R14, R29, R226, 0x3, P1 ;  /* 0x0000001d0ee27211 */ /* 0x000fe200008f1ce2 */
[C---:B------:R-:W-:Y:S02]  /*60f0*/  IMAD R231, R81.reuse, UR23, R12 ;  /* 0x0000001751e77c24 */ /* 0x040fe4000f8e020c */
[----:B------:R-:W-:Y:S01]  /*6100*/  IMAD R235, R81, UR27, R206 ;  /* 0x0000001b51eb7c24 */ /* 0x000fe2000f8e02ce */
[----:B------:R-:W-:Y:S01]  /*6110*/  IADD3 R206, R47, R233, RZ ;  /* 0x000000e92fce7210 */ /* 0x000fe20007ffe0ff */
[----:B------:R-:W-:Y:S01]  /*6120*/  IMAD.WIDE.U32 R12, R81, UR22, R44 ;  /* 0x00000016510c7c25 */ /* 0x000fe2000f8e002c */
[----:B------:R-:W-:-:S03]  /*6130*/  LEA R47, P2, R46, R36, 0x3 ;  /* 0x000000242e2f7211 */ /* 0x000fc600078418ff */
[----:B------:R-:W-:Y:S01]  /*6140*/  IMAD.WIDE.U32 R44, R81, UR26, R44 ;  /* 0x0000001a512c7c25 */ /* 0x000fe2000f8e002c */
[----:B------:R-:W-:Y:S02]  /*6150*/  LEA.HI.X R206, R46, R37, R206, 0x3, P2 ;  /* 0x000000252ece7211 */ /* 0x000fe400010f1cce */
[----:B------:R-:W-:Y:S02]  /*6160*/  IADD3 R15, R13, R231, RZ ;  /* 0x000000e70d0f7210 */ /* 0x000fe40007ffe0ff */
[----:B------:R-:W-:Y:S02]  /*6170*/  LEA R14, P1, R12, R229, 0x2 ;  /* 0x000000e50c0e7211 */ /* 0x000fe400078210ff */
[----:B------:R-:W-:Y:S02]  /*6180*/  IADD3 R13, R45, R235, RZ ;  /* 0x000000eb2d0d7210 */ /* 0x000fe40007ffe0ff */
[----:B------:R-:W-:Y:S02]  /*6190*/  LEA R46, P2, R44, R47, 0x2 ;  /* 0x0000002f2c2e7211 */ /* 0x000fe400078410ff */
[----:B------:R-:W-:-:S02]  /*61a0*/  LEA.HI.X R15, R12, R226, R15, 0x2, P1 ;  /* 0x000000e20c0f7211 */ /* 0x000fc400008f140f */
[----:B------:R-:W-:-:S03]  /*61b0*/  LEA.HI.X R47, R44, R206, R13, 0x2, P2 ;  /* 0x000000ce2c2f7211 */ /* 0x000fc600010f140d */
[----:B------:R0:W-:Y:S04]  /*61c0*/  REDG.E.ADD.F32.FTZ.RN.STRONG.GPU desc[UR14][R14.64], R221 ;  /* 0x000000dd0e0079a6 */ /* 0x0001e8000c10f38e */
[----:B--2---:R0:W-:Y:S02]  /*61d0*/  REDG.E.ADD.F32.FTZ.RN.STRONG.GPU desc[UR14][R46.64], R227 ;  /* 0x000000e32e0079a6 */ /* 0x0041e4000c10f38e */
.L_x_16246:
[----:B------:R-:W-:Y:S05]  /*61e0*/  BSYNC B0 ;  /* 0x0000000000007941 */ /* 0x000fea0003800000 */
.L_x_16245:
[----:B------:R-:W-:Y:S01]  /*61f0*/  FADD.FTZ R13, RZ, R214 ;  /* 0x000000d6ff0d7221 */ /* 0x000fe20000010000 */
[----:B------:R-:W-:Y:S01]  /*6200*/  USHF.R.U32.HI UR10, URZ, 0x1, UR21 ;  /* 0x000000013f0a7899 */ /* 0x000fe20008011615 */
[----:B0-----:R-:W-:Y:S01]  /*6210*/  FADD.FTZ R15, RZ, R212 ;  /* 0x000000d4ff0f7221 */ /* 0x001fe20000010000 */
[----:B------:R-:W-:Y:S01]  /*6220*/  USHF.R.U32.HI UR19, URZ, 0x1, UR25 ;  /* 0x000000013f137899 */ /* 0x000fe20008011619 */
[----:B------:R-:W-:Y:S01]  /*6230*/  FADD.FTZ R13, R13, R218 ;  /* 0x000000da0d0d7221 */ /* 0x000fe20000010000 */
[----:B------:R-:W-:Y:S01]  /*6240*/  USHF.R.U64 UR12, UR20, 0x1, UR21 ;  /* 0x00000001140c7899 */ /* 0x000fe20008001215 */
[----:B------:R-:W0:Y:S01]  /*6250*/  LDS R173, [R173+0x1100] ;  /* 0x00110000adad7984 */ /* 0x000e220000000800 */
[----:B------:R-:W-:Y:S01]  /*6260*/  USHF.R.U64 UR18, UR24, 0x1, UR25 ;  /* 0x0000000118127899 */ /* 0x000fe20008001219 */
[----:B------:R-:W-:Y:S01]  /*6270*/  FADD.FTZ R13, R13, R222 ;  /* 0x000000de0d0d7221 */ /* 0x000fe20000010000 */
[----:B------:R-:W-:Y:S01]  /*6280*/  UIMAD UR13, UR10, UR16, URZ ;  /* 0x000000100a0d72a4 */ /* 0x000fe2000f8e023f */
[----:B------:R-:W-:Y:S01]  /*6290*/  FADD.FTZ R15, R15, R216 ;  /* 0x000000d80f0f7221 */ /* 0x000fe20000010000 */
[----:B------:R-:W-:Y:S01]  /*62a0*/  UIMAD UR19, UR19, UR16, URZ ;  /* 0x00000010131372a4 */ /* 0x000fe2000f8e023f */
[----:B-1----:R-:W-:Y:S01]  /*62b0*/  FADD.FTZ R45, R13, R224 ;  /* 0x000000e00d2d7221 */ /* 0x002fe20000010000 */
[----:B------:R-:W-:Y:S01]  /*62c0*/  UIMAD.WIDE.U32 UR8, UR12, UR16, URZ ;  /* 0x000000100c0872a5 */ /* 0x000fe2000f8e003f */
[C---:B------:R-:W-:Y:S01]  /*62d0*/  IMAD R12, R137.reuse, R26, RZ ;  /* 0x0000001a890c7224 */ /* 0x040fe200078e02ff */
[----:B------:R-:W-:Y:S01]  /*62e0*/  UIMAD.WIDE.U32 UR10, UR18, UR16, URZ ;  /* 0x00000010120a72a5 */ /* 0x000fe2000f8e003f */
[----:B------:R-:W-:Y:S01]  /*62f0*/  IMAD R14, R137, R34, RZ ;  /* 0x00000022890e7224 */ /* 0x000fe200078e02ff */
[----:B------:R-:W-:Y:S01]  /*6300*/  UIMAD UR13, UR17, UR12, UR13 ;  /* 0x0000000c110d72a4 */ /* 0x000fe2000f8e020d */
[----:B------:R-:W-:Y:S01]  /*6310*/  FMUL.FTZ R13, R200, R219 ;  /* 0x000000dbc80d7220 */ /* 0x000fe20000410000 */
[----:B------:R-:W-:Y:S01]  /*6320*/  UIMAD UR19, UR17, UR18, UR19 ;  /* 0x00000012111372a4 */ /* 0x000fe2000f8e0213 */
[----:B------:R-:W-:Y:S01]  /*6330*/  FADD.FTZ R220, R15, R220 ;  /* 0x000000dc0fdc7221 */ /* 0x000fe20000010000 */
[----:B------:R-:W-:Y:S01]  /*6340*/  UIADD3 UR9, UR13, UR9, URZ ;  /* 0x000000090d097290 */ /* 0x000fe2000fffe03f */
[C---:B------:R-:W-:Y:S01]  /*6350*/  IMAD R47, R134.reuse, R27, R12 ;  /* 0x0000001b862f7224 */ /* 0x040fe200078e020c */
[----:B------:R-:W-:Y:S01]  /*6360*/  UIADD3 UR11, UR19, UR11, URZ ;  /* 0x0000000b130b7290 */ /* 0x000fe2000fffe03f */
[----:B------:R-:W-:-:S02]  /*6370*/  IMAD R221, R134, R35, R14 ;  /* 0x0000002386dd7224 */ /* 0x000fc400078e020e */
[-C--:B------:R-:W-:Y:S01]  /*6380*/  FFMA.FTZ R44, R198, R225.reuse, R13 ;  /* 0x000000e1c62c7223 */ /* 0x080fe2000001000d */
[----:B------:R-:W-:Y:S01]  /*6390*/  FMUL.FTZ R225, R200, R225 ;  /* 0x000000e1c8e17220 */ /* 0x000fe20000410000 */
[----:B------:R-:W-:-:S04]  /*63a0*/  IMAD.WIDE.U32 R12, R134, R26, UR8 ;  /* 0x00000008860c7e25 */ /* 0x000fc8000f8e001a */
[----:B------:R-:W-:Y:S01]  /*63b0*/  FADD.FTZ R45, R45, R208 ;  /* 0x000000d02d2d7221 */ /* 0x000fe20000010000 */
[----:B------:R-:W-:Y:S01]  /*63c0*/  FADD.FTZ R223, R220, R223 ;  /* 0x000000dfdcdf7221 */ /* 0x000fe20000010000 */
[----:B------:R-:W-:Y:S01]  /*63d0*/  FFMA.FTZ R225, R198, R219, -R225 ;  /* 0x000000dbc6e17223 */ /* 0x000fe200000108e1 */
[----:B------:R-:W-:Y:S01]  /*63e0*/  IMAD.WIDE.U32 R14, R134, R34, UR10 ;  /* 0x0000000a860e7e25 */ /* 0x000fe2000f8e0022 */
[----:B------:R-:W-:-:S03]  /*63f0*/  IADD3 R47, R47, R13, RZ ;  /* 0x0000000d2f2f7210 */ /* 0x000fc60007ffe0ff */
[----:B------:R-:W-:Y:S01]  /*6400*/  FADD.FTZ R45, R45, R44 ;  /* 0x0000002c2d2d7221 */ /* 0x000fe20000010000 */
[----:B------:R-:W-:Y:S01]  /*6410*/  LEA R206, P1, R12, R28, 0x3 ;  /* 0x0000001c0cce7211 */ /* 0x000fe200078218ff */
[----:B------:R-:W-:Y:S01]  /*6420*/  USHF.L.U64.HI UR9, UR5, 0x2, UR6 ;  /* 0x0000000205097899 */ /* 0x000fe20008010206 */
[----:B------:R-:W-:Y:S01]  /*6430*/  IADD3 R219, R221, R15, RZ ;  /* 0x0000000fdddb7210 */ /* 0x000fe20007ffe0ff */
[----:B------:R-:W-:Y:S01]  /*6440*/  FADD.FTZ R210, R223, R210 ;  /* 0x000000d2dfd27221 */ /* 0x000fe20000010000 */
[----:B------:R-:W-:Y:S01]  /*6450*/  LEA R46, P2, R14, R36, 0x3 ;  /* 0x000000240e2e7211 */ /* 0x000fe200078418ff */
[----:B------:R-:W-:Y:S01]  /*6460*/  USHF.L.U32 UR8, UR5, 0x2, URZ ;  /* 0x0000000205087899 */ /* 0x000fe2000800063f */
[----:B------:R-:W-:Y:S01]  /*6470*/  SHF.L.U32 R13, R133, 0x2, RZ ;  /* 0x00000002850d7819 */ /* 0x000fe200000006ff */
[----:B------:R-:W-:Y:S01]  /*6480*/  FADD.FTZ R225, R210, R225 ;  /* 0x000000e1d2e17221 */ /* 0x000fe20000010000 */
[----:B------:R-:W-:Y:S01]  /*6490*/  LEA.HI.X R15, R12, R29, R47, 0x3, P1 ;  /* 0x0000001d0c0f7211 */ /* 0x000fe200008f1c2f */
[----:B------:R-:W-:Y:S01]  /*64a0*/  FADD.FTZ R204, R45, R204 ;  /* 0x000000cc2dcc7221 */ /* 0x000fe20000010000 */
[----:B------:R-:W-:Y:S01]  /*64b0*/  LEA.HI.X R219, R14, R37, R219, 0x3, P2 ;  /* 0x000000250edb7211 */ /* 0x000fe200010f1cdb */
[----:B------:R-:W-:Y:S01]  /*64c0*/  FADD.FTZ R225, R225, R202 ;  /* 0x000000cae1e17221 */ /* 0x000fe20000010000 */
[----:B------:R-:W-:Y:S01]  /*64d0*/  SHF.R.U32.HI R44, RZ, 0x1e, R133 ;  /* 0x0000001eff2c7819 */ /* 0x000fe20000011685 */
[----:B------:R-:W-:Y:S01]  /*64e0*/  BSSY B0, `(.L_x_16247) ;  /* 0x000001a000007945 */ /* 0x000fe20003800000 */
[----:B------:R-:W-:Y:S01]  /*64f0*/  IADD3 R14, P1, R13, R206, RZ ;  /* 0x000000ce0d0e7210 */ /* 0x000fe20007f3e0ff */
[----:B------:R-:W-:Y:S01]  /*6500*/  FADD.FTZ R168, R225, R168 ;  /* 0x000000a8e1a87221 */ /* 0x000fe20000010000 */
[----:B------:R-:W-:Y:S01]  /*6510*/  IADD3 R12, P2, R13, R46, RZ ;  /* 0x0000002e0d0c7210 */ /* 0x000fe20007f5e0ff */
[----:B------:R-:W-:Y:S01]  /*6520*/  IMAD R46, R38, UR9, RZ ;  /* 0x00000009262e7c24 */ /* 0x000fe2000f8e02ff */
[----:B------:R-:W-:Y:S01]  /*6530*/  IADD3 R47, -R142, UR4, RZ ;  /* 0x000000048e2f7c10 */ /* 0x000fe2000fffe1ff */
[----:B------:R-:W-:Y:S01]  /*6540*/  FADD.FTZ R169, R204, R169 ;  /* 0x000000a9cca97221 */ /* 0x000fe20000010000 */
[----:B------:R-:W-:-:S02]  /*6550*/  IADD3.X R15, R44, R15, RZ, P1, !PT ;  /* 0x0000000f2c0f7210 */ /* 0x000fc40000ffe4ff */
[----:B------:R-:W-:Y:S01]  /*6560*/  IADD3.X R13, R44, R219, RZ, P2, !PT ;  /* 0x000000db2c0d7210 */ /* 0x000fe200017fe4ff */
[----:B------:R-:W-:Y:S01]  /*6570*/  IMAD R47, R47, -0x200, RZ ;  /* 0xfffffe002f2f7824 */ /* 0x000fe200078e02ff */
[----:B------:R-:W-:Y:S01]  /*6580*/  ISETP.GE.AND P1, PT, R196, 0x21, PT ;  /* 0x00000021c400780c */ /* 0x000fe20003f26270 */
[----:B------:R-:W-:Y:S01]  /*6590*/  IMAD R44, R30, UR9, RZ ;  /* 0x000000091e2c7c24 */ /* 0x000fe2000f8e02ff */
[C---:B------:R-:W-:Y:S01]  /*65a0*/  ISETP.GE.AND P2, PT, R196.reuse, 0x41, PT ;  /* 0x00000041c400780c */ /* 0x040fe20003f46270 */
[----:B------:R-:W-:Y:S01]  /*65b0*/  IMAD.WIDE R14, R47, 0x4, R14 ;  /* 0x000000042f0e7825 */ /* 0x000fe200078e020e */
[----:B------:R-:W-:-:S03]  /*65c0*/  ISETP.GE.AND P3, PT, R196, 0x61, PT ;  /* 0x00000061c400780c */ /* 0x000fc60003f66270 */
[----:B------:R-:W-:-:S04]  /*65d0*/  IMAD.WIDE R12, R47, 0x4, R12 ;  /* 0x000000042f0c7825 */ /* 0x000fc800078e020c */
[----:B------:R-:W-:Y:S02]  /*65e0*/  IMAD R47, R31, UR8, R44 ;  /* 0x000000081f2f7c24 */ /* 0x000fe4000f8e022c */
[----:B------:R-:W-:Y:S02]  /*65f0*/  IMAD R219, R39, UR8, R46 ;  /* 0x0000000827db7c24 */ /* 0x000fe4000f8e022e */
[----:B------:R-:W-:-:S04]  /*6600*/  IMAD.WIDE.U32 R14, R30, UR8, R14 ;  /* 0x000000081e0e7c25 */ /* 0x000fc8000f8e000e */
[----:B------:R-:W-:Y:S01]  /*6610*/  IMAD.WIDE.U32 R44, R38, UR8, R12 ;  /* 0x00000008262c7c25 */ /* 0x000fe2000f8e000c */
[----:B------:R-:W-:Y:S02]  /*6620*/  IADD3 R13, R15, R47, RZ ;  /* 0x0000002f0f0d7210 */ /* 0x000fe40007ffe0ff */
[----:B------:R-:W-:Y:S02]  /*6630*/  MOV R12, R14 ;  /* 0x0000000e000c7202 */ /* 0x000fe40000000f00 */
[----:B------:R-:W-:Y:S01]  /*6640*/  IADD3 R45, R45, R219, RZ ;  /* 0x000000db2d2d7210 */ /* 0x000fe20007ffe0ff */
[----:B0-----:R-:W-:Y:S06]  /*6650*/  @!P1 BRA `(.L_x_16248) ;  /* 0x0000000000089947 */ /* 0x001fec0003800000 */
[----:B------:R0:W-:Y:S04]  /*6660*/  REDG.E.ADD.F32.FTZ.RN.STRONG.GPU desc[UR14][R12.64+-0x780], R189 ;  /* 0xfff880bd0c0079a6 */ /* 0x0001e8000c10f38e */
[----:B------:R0:W-:Y:S02]  /*6670*/  REDG.E.ADD.F32.FTZ.RN.STRONG.GPU desc[UR14][R44.64+-0x780], R173 ;  /* 0xfff880ad2c0079a6 */ /* 0x0001e4000c10f38e */
.L_x_16248:
[----:B------:R-:W-:Y:S05]  /*6680*/  BSYNC B0 ;  /* 0x0000000000007941 */ /* 0x000fea0003800000 */
.L_x_16247:
[----:B------:R-:W1:Y:S01]  /*6690*/  LDS R175, [R175+0x1180] ;  /* 0x00118000afaf7984 */ /* 0x000e620000000800 */
[----:B------:R-:W-:Y:S04]  /*66a0*/  BSSY B0, `(.L_x_16249) ;  /* 0x0000004000007945 */ /* 0x000fe80003800000 */
[----:B------:R-:W-:Y:S05]  /*66b0*/  @!P2 BRA `(.L_x_16250) ;  /* 0x000000000008a947 */ /* 0x000fea0003800000 */
[----:B------:R2:W-:Y:S04]  /*66c0*/  REDG.E.ADD.F32.FTZ.RN.STRONG.GPU desc[UR14][R12.64+-0x700], R191 ;  /* 0xfff900bf0c0079a6 */ /* 0x0005e8000c10f38e */
[----:B-1----:R2:W-:Y:S02]  /*66d0*/  REDG.E.ADD.F32.FTZ.RN.STRONG.GPU desc[UR14][R44.64+-0x700], R175 ;  /* 0xfff900af2c0079a6 */ /* 0x0025e4000c10f38e */
.L_x_16250:
[----:B------:R-:W-:Y:S05]  /*66e0*/  BSYNC B0 ;  /* 0x0000000000007941 */ /* 0x000fea0003800000 */
.L_x_16249:
[----:B------:R3:W4:Y:S01]  /*66f0*/  LDS R15, [R176+0x1200] ;  /* 0x00120000b00f7984 */ /* 0x0007220000000800 */
[----:B------:R-:W-:Y:S04]  /*6700*/  BSSY B0, `(.L_x_16251) ;  /* 0x0000004000007945 */ /* 0x000fe80003800000 */
[----:B------:R-:W-:Y:S05]  /*6710*/  @!P3 BRA `(.L_x_16252) ;  /* 0x000000000008b947 */ /* 0x000fea0003800000 */
[----:B------:R0:W-:Y:S04]  /*6720*/  REDG.E.ADD.F32.FTZ.RN.STRONG.GPU desc[UR14][R12.64+-0x680], R193 ;  /* 0xfff980c10c0079a6 */ /* 0x0001e8000c10f38e */
[----:B----4-:R0:W-:Y:S02]  /*6730*/  REDG.E.ADD.F32.FTZ.RN.STRONG.GPU desc[UR14][R44.64+-0x680], R15 ;  /* 0xfff9800f2c0079a6 */ /* 0x0101e4000c10f38e */
.L_x_16252:
[----:B------:R-:W-:Y:S05]  /*6740*/  BSYNC B0 ;  /* 0x0000000000007941 */ /* 0x000fea0003800000 */
.L_x_16251:
        /* <DEDUP_REMOVED lines=11> */
.L_x_16254:
[----:B------:R-:W-:Y:S05]  /*6800*/  BSYNC B0 ;  /* 0x0000000000007941 */ /* 0x000fea0003800000 */
.L_x_16253:
[----:B0---4-:R0:W4:Y:S01]  /*6810*/  LDS R15, [R178+0x1300] ;  /* 0x00130000b20f7984 */ /* 0x0111220000000800 */
[----:B------:R-:W-:Y:S04]  /*6820*/  BSSY B0, `(.L_x_16255) ;  /* 0x0000004000007945 */ /* 0x000fe80003800000 */
[----:B------:R-:W-:Y:S05]  /*6830*/  @!P1 BRA `(.L_x_16256) ;  /* 0x0000000000089947 */ /* 0x000fea0003800000 */
[----:B------:R0:W-:Y:S04]  /*6840*/  REDG.E.ADD.F32.FTZ.RN.STRONG.GPU desc[UR14][R12.64+-0x580], R197 ;  /* 0xfffa80c50c0079a6 */ /* 0x0001e8000c10f38e */
[----:B----4-:R0:W-:Y:S02]  /*6850*/  REDG.E.ADD.F32.FTZ.RN.STRONG.GPU desc[UR14][R44.64+-0x580], R15 ;  /* 0xfffa800f2c0079a6 */ /* 0x0101e4000c10f38e */
.L_x_16256:
[----:B------:R-:W-:Y:S05]  /*6860*/  BSYNC B0 ;  /* 0x0000000000007941 */ /* 0x000fea0003800000 */
.L_x_16255:
[----:B------:R-:W0:Y:S01]  /*6870*/  LDS R179, [R179+0x1380] ;  /* 0x00138000b3b37984 */ /* 0x000e220000000800 */
[----:B------:R-:W-:Y:S04]  /*6880*/  BSSY B0, `(.L_x_16257) ;  /* 0x0000004000007945 */ /* 0x000fe80003800000 */
[----:B------:R-:W-:Y:S05]  /*6890*/  @!P2 BRA `(.L_x_16258) ;  /* 0x000000000008a947 */ /* 0x000fea0003800000 */
[----:B------:R1:W-:Y:S04]  /*68a0*/  REDG.E.ADD.F32.FTZ.RN.STRONG.GPU desc[UR14][R12.64+-0x500], R199 ;  /* 0xfffb00c70c0079a6 */ /* 0x0003e8000c10f38e */
[----:B0-----:R0:W-:Y:S02]  /*68b0*/  REDG.E.ADD.F32.FTZ.RN.STRONG.GPU desc[UR14][R44.64+-0x500], R179 ;  /* 0xfffb00b32c0079a6 */ /* 0x0011e4000c10f38e */
.L_x_16258:
[----:B------:R-:W-:Y:S05]  /*68c0*/  BSYNC B0 ;  /* 0x0000000000007941 */ /* 0x000fea0003800000 */
.L_x_16257:
[----:B0---4-:R0:W4:Y:S01]  /*68d0*/  LDS R15, [R180+0x1400] ;  /* 0x00140000b40f7984 */ /* 0x0111220000000800 */
[----:B------:R-:W-:Y:S04]  /*68e0*/  BSSY B0, `(.L_x_16259) ;  /* 0x0000004000007945 */ /* 0x000fe80003800000 */
[----:B------:R-:W-:Y:S05]  /*68f0*/  @!P3 BRA `(.L_x_16260) ;  /* 0x000000000008b947 */ /* 0x000fea0003800000 */
[----:B------:R0:W-:Y:S04]  /*6900*/  REDG.E.ADD.F32.FTZ.RN.STRONG.GPU desc[UR14][R12.64+-0x480], R201 ;  /* 0xfffb80c90c0079a6 */ /* 0x0001e8000c10f38e */
[----:B----4-:R0:W-:Y:S02]  /*6910*/  REDG.E.ADD.F32.FTZ.RN.STRONG.GPU desc[UR14][R44.64+-0x480], R15 ;  /* 0xfffb800f2c0079a6 */ /* 0x0101e4000c10f38e */
.L_x_16260:
[----:B------:R-:W-:Y:S05]  /*6920*/  BSYNC B0 ;  /* 0x0000000000007941 */ /* 0x000fea0003800000 */
.L_x_16259:
[----:B------:R-:W0:Y:S01]  /*6930*/  LDS R181, [R181+0x1480] ;  /* 0x00148000b5b57984 */ /* 0x000e220000000800 */
[----:B------:R-:W-:Y:S04]  /*6940*/  BSSY B0, `(.L_x_16261) ;  /* 0x0000004000007945 */ /* 0x000fe80003800000 */
[----:B------:R-:W-:Y:S05]  /*6950*/  @!P4 BRA `(.L_x_16262) ;  /* 0x000000000008c947 */ /* 0x000fea0003800000 */
[----:B------:R1:W-:Y:S04]  /*6960*/  REDG.E.ADD.F32.FTZ.RN.STRONG.GPU desc[UR14][R12.64+-0x400], R203 ;  /* 0xfffc00cb0c0079a6 */ /* 0x0003e8000c10f38e */
[----:B0-----:R0:W-:Y:S02]  /*6970*/  REDG.E.ADD.F32.FTZ.RN.STRONG.GPU desc[UR14][R44.64+-0x400], R181 ;  /* 0xfffc00b52c0079a6 */ /* 0x0011e4000c10f38e */
.L_x_16262:
[----:B------:R-:W-:Y:S05]  /*6980*/  BSYNC B0 ;  /* 0x0000000000007941 */ /* 0x000fea0003800000 */
.L_x_16261:
[----:B0---4-:R0:W4:Y:S01]  /*6990*/  LDS R15, [R182+0x1500] ;  /* 0x00150000b60f7984 */ /* 0x0111220000000800 */
[----:B------:R-:W-:Y:S04]  /*69a0*/  BSSY B0, `(.L_x_16263) ;  /* 0x0000004000007945 */ /* 0x000fe80003800000 */
[----:B------:R-:W-:Y:S05]  /*69b0*/  @!P5 BRA `(.L_x_16264) ;  /* 0x000000000008d947 */ /* 0x000fea0003800000 */
[----:B------:R0:W-:Y:S04]  /*69c0*/  REDG.E.ADD.F32.FTZ.RN.STRONG.GPU desc[UR14][R12.64+-0x380], R205 ;  /* 0xfffc80cd0c0079a6 */ /* 0x0001e8000c10f38e */
[----:B----4-:R0:W-:Y:S02]  /*69d0*/  REDG.E.ADD.F32.FTZ.RN.STRONG.GPU desc[UR14][R44.64+-0x380], R15 ;  /* 0xfffc800f2c0079a6 */ /* 0x0101e4000c10f38e */
.L_x_16264:
[----:B------:R-:W-:Y:S05]  /*69e0*/  BSYNC B0 ;  /* 0x0000000000007941 */ /* 0x000fea0003800000 */
.L_x_16263:
        /* <DEDUP_REMOVED lines=11> */
.L_x_16266:
[----:B------:R-:W-:Y:S05]  /*6aa0*/  BSYNC B0 ;  /* 0x0000000000007941 */ /* 0x000fea0003800000 */
.L_x_16265:
[----:B0---4-:R0:W4:Y:S01]  /*6ab0*/  LDS R15, [R184+0x1600] ;  /* 0x00160000b80f7984 */ /* 0x0111220000000800 */
[----:B------:R-:W-:Y:S04]  /*6ac0*/  BSSY B0, `(.L_x_16267) ;  /* 0x0000004000007945 */ /* 0x000fe80003800000 */
[----:B------:R-:W-:Y:S05]  /*6ad0*/  @!P1 BRA `(.L_x_16268) ;  /* 0x0000000000089947 */ /* 0x000fea0003800000 */
[----:B------:R0:W-:Y:S04]  /*6ae0*/  REDG.E.ADD.F32.FTZ.RN.STRONG.GPU desc[UR14][R12.64+-0x280], R209 ;  /* 0xfffd80d10c0079a6 */ /* 0x0001e8000c10f38e */
[----:B----4-:R0:W-:Y:S02]  /*6af0*/  REDG.E.ADD.F32.FTZ.RN.STRONG.GPU desc[UR14][R44.64+-0x280], R15 ;  /* 0xfffd800f2c0079a6 */ /* 0x0101e4000c10f38e */
.L_x_16268:
[----:B------:R-:W-:Y:S05]  /*6b00*/  BSYNC B0 ;  /* 0x0000000000007941 */ /* 0x000fea0003800000 */
.L_x_16267:
[----:B------:R-:W0:Y:S01]  /*6b10*/  LDS R185, [R185+0x1680] ;  /* 0x00168000b9b97984 */ /* 0x000e220000000800 */
[----:B------:R-:W-:Y:S04]  /*6b20*/  BSSY B0, `(.L_x_16269) ;  /* 0x0000004000007945 */ /* 0x000fe80003800000 */
[----:B------:R-:W-:Y:S05]  /*6b30*/  @!P2 BRA `(.L_x_16270) ;  /* 0x000000000008a947 */ /* 0x000fea0003800000 */
[----:B------:R1:W-:Y:S04]  /*6b40*/  REDG.E.ADD.F32.FTZ.RN.STRONG.GPU desc[UR14][R12.64+-0x200], R211 ;  /* 0xfffe00d30c0079a6 */ /* 0x0003e8000c10f38e */
[----:B0-----:R0:W-:Y:S02]  /*6b50*/  REDG.E.ADD.F32.FTZ.RN.STRONG.GPU desc[UR14][R44.64+-0x200], R185 ;  /* 0xfffe00b92c0079a6 */ /* 0x0011e4000c10f38e */
.L_x_16270:
[----:B------:R-:W-:Y:S05]  /*6b60*/  BSYNC B0 ;  /* 0x0000000000007941 */ /* 0x000fea0003800000 */
.L_x_16269:
[----:B0---4-:R0:W4:Y:S01]  /*6b70*/  LDS R15, [R186+0x1700] ;  /* 0x00170000ba0f7984 */ /* 0x0111220000000800 */
[----:B------:R-:W-:Y:S04]  /*6b80*/  BSSY B0, `(.L_x_16271) ;  /* 0x0000004000007945 */ /* 0x000fe80003800000 */
[----:B------:R-:W-:Y:S05]  /*6b90*/  @!P3 BRA `(.L_x_16272) ;  /* 0x000000000008b947 */ /* 0x000fea0003800000 */
[----:B------:R0:W-:Y:S04]  /*6ba0*/  REDG.E.ADD.F32.FTZ.RN.STRONG.GPU desc[UR14][R12.64+-0x180], R213 ;  /* 0xfffe80d50c0079a6 */ /* 0x0001e8000c10f38e */
[----:B----4-:R0:W-:Y:S02]  /*6bb0*/  REDG.E.ADD.F32.FTZ.RN.STRONG.GPU desc[UR14][R44.64+-0x180], R15 ;  /* 0xfffe800f2c0079a6 */ /* 0x0101e4000c10f38e */
.L_x_16272:
[----:B------:R-:W-:Y:S05]  /*6bc0*/  BSYNC B0 ;  /* 0x0000000000007941 */ /* 0x000fea0003800000 */
.L_x_16271:
[----:B------:R-:W0:Y:S01]  /*6bd0*/  LDS R187, [R187+0x1780] ;  /* 0x00178000bbbb7984 */ /* 0x000e220000000800 */
[----:B------:R-:W-:Y:S04]  /*6be0*/  BSSY B0, `(.L_x_16273) ;  /* 0x0000004000007945 */ /* 0x000fe80003800000 */
[----:B------:R-:W-:Y:S05]  /*6bf0*/  @!P4 BRA `(.L_x_16274) ;  /* 0x000000000008c947 */ /* 0x000fea0003800000 */
[----:B------:R1:W-:Y:S04]  /*6c00*/  REDG.E.ADD.F32.FTZ.RN.STRONG.GPU desc[UR14][R12.64+-0x100], R215 ;  /* 0xffff00d70c0079a6 */ /* 0x0003e8000c10f38e */
[----:B0-----:R0:W-:Y:S02]  /*6c10*/  REDG.E.ADD.F32.FTZ.RN.STRONG.GPU desc[UR14][R44.64+-0x100], R187 ;  /* 0xffff00bb2c0079a6 */ /* 0x0011e4000c10f38e */
.L_x_16274:
[----:B------:R-:W-:Y:S05]  /*6c20*/  BSYNC B0 ;  /* 0x0000000000007941 */ /* 0x000fea0003800000 */
.L_x_16273:
[----:B0---4-:R0:W4:Y:S01]  /*6c30*/  LDS R15, [R188+0x1800] ;  /* 0x00180000bc0f7984 */ /* 0x0111220000000800 */
[----:B------:R-:W-:Y:S04]  /*6c40*/  BSSY B0, `(.L_x_16275) ;  /* 0x0000004000007945 */ /* 0x000fe80003800000 */
[----:B------:R-:W-:Y:S05]  /*6c50*/  @!P5 BRA `(.L_x_16276) ;  /* 0x000000000008d947 */ /* 0x000fea0003800000 */
[----:B------:R0:W-:Y:S04]  /*6c60*/  REDG.E.ADD.F32.FTZ.RN.STRONG.GPU desc[UR14][R12.64+-0x80], R217 ;  /* 0xffff80d90c0079a6 */ /* 0x0001e8000c10f38e */
[----:B----4-:R0:W-:Y:S02]  /*6c70*/  REDG.E.ADD.F32.FTZ.RN.STRONG.GPU desc[UR14][R44.64+-0x80], R15 ;  /* 0xffff800f2c0079a6 */ /* 0x0101e4000c10f38e */
.L_x_16276:
[----:B------:R-:W-:Y:S05]  /*6c80*/  BSYNC B0 ;  /* 0x0000000000007941 */ /* 0x000fea0003800000 */
.L_x_16275:
[----:B012---:R-:W0:Y:S01]  /*6c90*/  SHFL.DOWN PT, R12, R169, 0x1, 0x1f ;  /* 0x08201f00a90c7f89 */ /* 0x007e2200000e0000 */
[----:B------:R-:W-:Y:S01]  /*6ca0*/  ISETP.GT.AND P1, PT, R131, 0x1e, PT ;  /* 0x0000001e8300780c */ /* 0x000fe20003f24270 */
[----:B------:R-:W-:Y:S01]  /*6cb0*/  FMUL.FTZ R53, R53, R164 ;  /* 0x000000a435357220 */ /* 0x000fe20000410000 */
[----:B------:R-:W-:Y:S01]  /*6cc0*/  FMUL.FTZ R64, R64, R154 ;  /* 0x0000009a40407220 */ /* 0x000fe20000410000 */
[----:B------:R-:W1:Y:S01]  /*6cd0*/  SHFL.DOWN PT, R13, R168, 0x1, 0x1f ;  /* 0x08201f00a80d7f89 */ /* 0x000e6200000e0000 */
[----:B------:R-:W-:Y:S01]  /*6ce0*/  ISETP.NE.AND P2, PT, R131, RZ, PT ;  /* 0x000000ff8300720c */ /* 0x000fe20003f45270 */
[----:B------:R-:W-:Y:S01]  /*6cf0*/  FFMA.FTZ R54, R54, R165, R53 ;  /* 0x000000a536367223 */ /* 0x000fe20000010035 */
        /* <DEDUP_REMOVED lines=13> */
[----:B------:R-:W-:Y:S01]  /*6dd0*/  FFMA.FTZ R88, R77, R63, R88 ;  /* 0x0000003f4d587223 */ /* 0x000fe20000010058 */
[----:B------:R-:W-:Y:S01]  /*6de0*/  FFMA.FTZ R91, R78, R66, R91 ;  /* 0x000000424e5b7223 */ /* 0x000fe2000001005b */
[----:B------:R-:W-:Y:S01]  /*6df0*/  FFMA.FTZ R90, R79, R69, R90 ;  /* 0x000000454f5a7223 */ /* 0x000fe2000001005a */
        /* <DEDUP_REMOVED lines=9> */
[C---:B------:R-:W-:Y:S02]  /*6e90*/  FMUL.FTZ R13, R43.reuse, R141 ;  /* 0x0000008d2b0d7220 */ /* 0x040fe40000410000 */
[----:B----4-:R-:W1:Y:S02]  /*6ea0*/  SHFL.DOWN PT, R15, R168, 0x4, 0x1f ;  /* 0x08801f00a80f7f89 */ /* 0x010e6400000e0000 */
[CC--:B------:R-:W-:Y:S01]  /*6eb0*/  FFMA.FTZ R12, R42.reuse, R143.reuse, -R13 ;  /* 0x0000008f2a0c7223 */ /* 0x0c0fe2000001080d */
[-C--:B------:R-:W-:Y:S01]  /*6ec0*/  FMUL.FTZ R13, R43, R143.reuse ;  /* 0x0000008f2b0d7220 */ /* 0x080fe20000410000 */
[----:B------:R-:W-:Y:S01]  /*6ed0*/  FMUL.FTZ R143, R9, R143 ;  /* 0x0000008f098f7220 */ /* 0x000fe20000410000 */
[----:B------:R-:W-:Y:S01]  /*6ee0*/  FMUL.FTZ R9, R43, R174 ;  /* 0x000000ae2b097220 */ /* 0x000fe20000410000 */
[----:B------:R-:W-:Y:S01]  /*6ef0*/  FMUL.FTZ R171, R171, R12 ;  /* 0x0000000cabab7220 */ /* 0x000fe20000410000 */
[-C--:B------:R-:W-:Y:S01]  /*6f00*/  FFMA.FTZ R13, R42, R141.reuse, R13 ;  /* 0x0000008d2a0d7223 */ /* 0x080fe2000001000d */
[----:B------:R-:W-:Y:S01]  /*6f10*/  FFMA.FTZ R48, R48, R141, R143 ;  /* 0x0000008d30307223 */ /* 0x000fe2000001008f */
[-C--:B------:R-:W-:Y:S01]  /*6f20*/  FFMA.FTZ R12, R42, R172.reuse, -R9 ;  /* 0x000000ac2a0c7223 */ /* 0x080fe20000010809 */
[C---:B------:R-:W-:Y:S01]  /*6f30*/  FMUL.FTZ R9, R43.reuse, R172 ;  /* 0x000000ac2b097220 */ /* 0x040fe20000410000 */
[----:B------:R-:W-:Y:S01]  /*6f40*/  FFMA.FTZ R170, R170, R13, R171 ;  /* 0x0000000daaaa7223 */ /* 0x000fe200000100ab */
[----:B------:R-:W-:Y:S01]  /*6f50*/  FMUL.FTZ R13, R43, R165 ;  /* 0x000000a52b0d7220 */ /* 0x000fe20000410000 */
[----:B------:R-:W-:Y:S01]  /*6f60*/  FMUL.FTZ R167, R167, R12 ;  /* 0x0000000ca7a77220 */ /* 0x000fe20000410000 */
[C---:B------:R-:W-:Y:S01]  /*6f70*/  FFMA.FTZ R9, R42.reuse, R174, R9 ;  /* 0x000000ae2a097223 */ /* 0x040fe20000010009 */
[----:B------:R-:W-:Y:S01]  /*6f80*/  FFMA.FTZ R170, R49, R48, R170 ;  /* 0x0000003031aa7223 */ /* 0x000fe200000100aa */
[----:B------:R-:W-:Y:S01]  /*6f90*/  FFMA.FTZ R13, R42, R164, -R13 ;  /* 0x000000a42a0d7223 */ /* 0x000fe2000001080d */
[----:B------:R-:W-:Y:S01]  /*6fa0*/  FFMA.FTZ R85, R72, R48, R85 ;  /* 0x0000003048557223 */ /* 0x000fe20000010055 */
[----:B------:R-:W-:Y:S01]  /*6fb0*/  FFMA.FTZ R167, R166, R9, R167 ;  /* 0x00000009a6a77223 */ /* 0x000fe200000100a7 */
[----:B------:R-:W-:Y:S01]  /*6fc0*/  FMUL.FTZ R9, R43, R164 ;  /* 0x000000a42b097220 */ /* 0x000fe20000410000 */
[----:B0-----:R-:W-:Y:S01]  /*6fd0*/  @!P1 FADD.FTZ R169, R169, R14 ;  /* 0x0000000ea9a99221 */ /* 0x001fe20000010000 */
[----:B------:R-:W-:Y:S01]  /*6fe0*/  FMUL.FTZ R13, R200, R13 ;  /* 0x0000000dc80d7220 */ /* 0x000fe20000410000 */
[----:B------:R-:W-:Y:S01]  /*6ff0*/  FFMA.FTZ R167, R50, R51, R167 ;  /* 0x0000003332a77223 */ /* 0x000fe200000100a7 */
[----:B------:R-:W-:Y:S01]  /*7000*/  FFMA.FTZ R165, R42, R165, R9 ;  /* 0x000000a52aa57223 */ /* 0x000fe20000010009 */
[----:B-1----:R-:W-:Y:S01]  /*7010*/  @!P1 FADD.FTZ R168, R168, R15 ;  /* 0x0000000fa8a89221 */ /* 0x002fe20000010000 */
[----:B------:R-:W0:Y:S01]  /*7020*/  SHFL.DOWN PT, R44, R169, 0x8, 0x1f ;  /* 0x09001f00a92c7f89 */ /* 0x000e2200000e0000 */
[----:B------:R-:W-:Y:S01]  /*7030*/  ISETP.GT.AND P1, PT, R131, 0x17, PT ;  /* 0x000000178300780c */ /* 0x000fe20003f24270 */
[C---:B------:R-:W-:Y:S01]  /*7040*/  FMUL.FTZ R9, R43.reuse, R162 ;  /* 0x000000a22b097220 */ /* 0x040fe20000410000 */
[----:B------:R-:W-:Y:S01]  /*7050*/  FFMA.FTZ R198, R198, R165, R13 ;  /* 0x000000a5c6c67223 */ /* 0x000fe2000001000d */
[----:B------:R-:W1:Y:S01]  /*7060*/  SHFL.DOWN PT, R15, R168, 0x8, 0x1f ;  /* 0x09001f00a80f7f89 */ /* 0x000e6200000e0000 */
[C---:B------:R-:W-:Y:S01]  /*7070*/  FMUL.FTZ R13, R43.reuse, R156 ;  /* 0x0000009c2b0d7220 */ /* 0x040fe20000410000 */
[-C--:B------:R-:W-:Y:S01]  /*7080*/  FFMA.FTZ R12, R42, R163.reuse, -R9 ;  /* 0x000000a32a0c7223 */ /* 0x080fe20000010809 */
[----:B------:R-:W-:Y:S01]  /*7090*/  FMUL.FTZ R9, R43, R163 ;  /* 0x000000a32b097220 */ /* 0x000fe20000410000 */
[----:B------:R-:W-:Y:S01]  /*70a0*/  FFMA.FTZ R198, R55, R54, R198 ;  /* 0x0000003637c67223 */ /* 0x000fe200000100c6 */
[----:B------:R-:W-:Y:S01]  /*70b0*/  FADD.FTZ R99, R170, R99 ;  /* 0x00000063aa637221 */ /* 0x000fe20000010000 */
[----:B------:R-:W-:Y:S01]  /*70c0*/  FMUL.FTZ R14, R161, R12 ;  /* 0x0000000ca10e7220 */ /* 0x000fe20000410000 */
[----:B------:R-:W-:Y:S01]  /*70d0*/  FFMA.FTZ R12, R42, R162, R9 ;  /* 0x000000a22a0c7223 */ /* 0x000fe20000010009 */
[----:B------:R-:W-:Y:S01]  /*70e0*/  FMUL.FTZ R9, R43, R160 ;  /* 0x000000a02b097220 */ /* 0x000fe20000410000 */
[----:B------:R-:W-:Y:S01]  /*70f0*/  FADD.FTZ R98, R167, R98 ;  /* 0x00000062a7627221 */ /* 0x000fe20000010000 */
[----:B------:R-:W-:Y:S01]  /*7100*/  FADD.FTZ R97, R198, R97 ;  /* 0x00000061c6617221 */ /* 0x000fe20000010000 */
[----:B------:R-:W-:Y:S01]  /*7110*/  FFMA.FTZ R159, R159, R12, R14 ;  /* 0x0000000c9f9f7223 */ /* 0x000fe2000001000e */
[-C--:B------:R-:W-:Y:S01]  /*7120*/  FFMA.FTZ R14, R42, R158.reuse, -R9 ;  /* 0x0000009e2a0e7223 */ /* 0x080fe20000010809 */
[-C--:B------:R-:W-:Y:S01]  /*7130*/  FMUL.FTZ R9, R43, R158.reuse ;  /* 0x0000009e2b097220 */ /* 0x080fe20000410000 */
[----:B------:R-:W-:Y:S01]  /*7140*/  FMUL.FTZ R12, R61, R158 ;  /* 0x0000009e3d0c7220 */ /* 0x000fe20000410000 */
[----:B------:R-:W-:-:S03]  /*7150*/  FFMA.FTZ R159, R58, R57, R159 ;  /* 0x000000393a9f7223 */ /* 0x000fc6000001009f */
[----:B------:R-:W-:Y:S01]  /*7160*/  FFMA.FTZ R59, R59, R160, R12 ;  /* 0x000000a03b3b7223 */ /* 0x000fe2000001000c */
[----:B------:R-:W-:Y:S01]  /*7170*/  FADD.FTZ R96, R159, R96 ;  /* 0x000000609f607221 */ /* 0x000fe20000010000 */
[----:B0-----:R-:W-:Y:S01]  /*7180*/  @!P1 FADD.FTZ R169, R169, R44 ;  /* 0x0000002ca9a99221 */ /* 0x001fe20000010000 */
[----:B------:R-:W-:Y:S01]  /*7190*/  FMUL.FTZ R44, R157, R14 ;  /* 0x0000000e9d2c7220 */ /* 0x000fe20000410000 */
[----:B------:R-:W-:Y:S01]  /*71a0*/  FFMA.FTZ R14, R42, R160, R9 ;  /* 0x000000a02a0e7223 */ /* 0x000fe20000010009 */
[CC--:B------:R-:W-:Y:S01]  /*71b0*/  FMUL.FTZ R9, R43.reuse, R154.reuse ;  /* 0x0000009a2b097220 */ /* 0x0c0fe20000410000 */
[----:B-1----:R-:W-:Y:S01]  /*71c0*/  @!P1 FADD.FTZ R168, R168, R15 ;  /* 0x0000000fa8a89221 */ /* 0x002fe20000010000 */
[----:B------:R-:W0:Y:S01]  /*71d0*/  SHFL.DOWN PT, R46, R169, 0x10, 0x1f ;  /* 0x0a001f00a92e7f89 */ /* 0x000e2200000e0000 */
[C---:B------:R-:W-:Y:S01]  /*71e0*/  FFMA.FTZ R154, R42.reuse, R154, -R13 ;  /* 0x0000009a2a9a7223 */ /* 0x040fe2000001080d */
[C---:B------:R-:W-:Y:S01]  /*71f0*/  FFMA.FTZ R13, R42.reuse, R156, R9 ;  /* 0x0000009c2a0d7223 */ /* 0x040fe20000010009 */
[----:B------:R-:W-:Y:S01]  /*7200*/  FMUL.FTZ R9, R43, R152 ;  /* 0x000000982b097220 */ /* 0x000fe20000410000 */
[----:B------:R-:W1:Y:S01]  /*7210*/  SHFL.DOWN PT, R15, R168, 0x10, 0x1f ;  /* 0x0a001f00a80f7f89 */ /* 0x000e6200000e0000 */
[----:B------:R-:W-:Y:S01]  /*7220*/  ISETP.GT.AND P1, PT, R131, 0xf, PT ;  /* 0x0000000f8300780c */ /* 0x000fe20003f24270 */
[----:B------:R-:W-:Y:S01]  /*7230*/  FFMA.FTZ R155, R155, R14, R44 ;  /* 0x0000000e9b9b7223 */ /* 0x000fe2000001002c */
[-C--:B------:R-:W-:Y:S01]  /*7240*/  FFMA.FTZ R9, R42, R151.reuse, -R9 ;  /* 0x000000972a097223 */ /* 0x080fe20000010809 */
[C---:B------:R-:W-:Y:S01]  /*7250*/  FMUL.FTZ R151, R43.reuse, R151 ;  /* 0x000000972b977220 */ /* 0x040fe20000410000 */
[----:B------:R-:W-:Y:S01]  /*7260*/  FMUL.FTZ R14, R43, R146 ;  /* 0x000000922b0e7220 */ /* 0x000fe20000410000 */
[----:B------:R-:W-:Y:S01]  /*7270*/  FMUL.FTZ R153, R153, R154 ;  /* 0x0000009a99997220 */ /* 0x000fe20000410000 */
[----:B------:R-:W-:Y:S01]  /*7280*/  FMUL.FTZ R148, R148, R9 ;  /* 0x0000000994947220 */ /* 0x000fe20000410000 */
[-C--:B------:R-:W-:Y:S01]  /*7290*/  FMUL.FTZ R9, R43, R149.reuse ;  /* 0x000000952b097220 */ /* 0x080fe20000410000 */
[C---:B------:R-:W-:Y:S01]  /*72a0*/  FFMA.FTZ R44, R42.reuse, R152, R151 ;  /* 0x000000982a2c7223 */ /* 0x040fe20000010097 */
[----:B------:R-:W-:Y:S01]  /*72b0*/  FFMA.FTZ R14, R42, R149, R14 ;  /* 0x000000952a0e7223 */ /* 0x000fe2000001000e */
[----:B------:R-:W-:Y:S01]  /*72c0*/  FFMA.FTZ R153, R150, R13, R153 ;  /* 0x0000000d96997223 */ /* 0x000fe20000010099 */
[----:B------:R-:W-:Y:S01]  /*72d0*/  FFMA.FTZ R9, R42, R146, -R9 ;  /* 0x000000922a097223 */ /* 0x000fe20000010809 */
[----:B------:R-:W-:Y:S01]  /*72e0*/  FFMA.FTZ R44, R147, R44, R148 ;  /* 0x0000002c932c7223 */ /* 0x000fe20000010094 */
[----:B------:R-:W-:Y:S01]  /*72f0*/  FFMA.FTZ R60, R60, R59, R155 ;  /* 0x0000003b3c3c7223 */ /* 0x000fe2000001009b */
[----:B------:R-:W-:Y:S01]  /*7300*/  FFMA.FTZ R153, R62, R63, R153 ;  /* 0x0000003f3e997223 */ /* 0x000fe20000010099 */
[----:B------:R-:W-:Y:S01]  /*7310*/  FMUL.FTZ R144, R144, R9 ;  /* 0x0000000990907220 */ /* 0x000fe20000410000 */
        /* <DEDUP_REMOVED lines=8> */
[----:B------:R-:W-:Y:S01]  /*73a0*/  MOV R12, R169 ;  /* 0x000000a9000c7202 */ /* 0x000fe20000000f00 */
[----:B------:R-:W-:-:S03]  /*73b0*/  FFMA.FTZ R145, R68, R69, R145 ;  /* 0x0000004544917223 */ /* 0x000fc60000010091 */
[----:B------:R-:W-:Y:S01]  /*73c0*/  MOV R13, R168 ;  /* 0x000000a8000d7202 */ /* 0x000fe20000000f00 */
[----:B------:R-:W-:-:S04]  /*73d0*/  FADD.FTZ R92, R145, R92 ;  /* 0x0000005c915c7221 */ /* 0x000fc80000010000 */
[----:B------:R0:W-:Y:S01]  /*73e0*/  @!P2 STS.64 [UR7+0x18c8], R12 ;  /* 0x0018c80cff00a988 */ /* 0x0001e20008000a07 */
[----:B------:R-:W-:Y:S06]  /*73f0*/  BAR.SYNC.DEFER_BLOCKING 0x0 ;  /* 0x0000000000007b1d */ /* 0x000fec0000010000 */
[----:B------:R-:W-:Y:S05]  /*7400*/  @P0 BRA `(.L_x_16278) ;  /* 0x0000000000180947 */ /* 0x000fea0003800000 */
[----:B------:R-:W-:Y:S02]  /*7410*/  ISETP.NE.AND P0, PT, R119, R142, PT ;  /* 0x0000008e7700720c */ /* 0x000fe40003f05270 */
[----:B------:R-:W-:-:S11]  /*7420*/  LEA R9, R81, UR7, 0x3 ;  /* 0x0000000751097c11 */ /* 0x000fd6000f8e18ff */
[----:B------:R-:W0:Y:S02]  /*7430*/  @P0 LDS.64 R14, [R9+0x3e10] ;  /* 0x003e1000090e0984 */ /* 0x000e240000000a00 */
[----:B0-----:R-:W-:Y:S01]  /*7440*/  @P0 FADD.FTZ R13, R13, R15 ;  /* 0x0000000f0d0d0221 */ /* 0x001fe20000010000 */
[----:B------:R-:W-:-:S05]  /*7450*/  @P0 FADD.FTZ R12, R12, R14 ;  /* 0x0000000e0c0c0221 */ /* 0x000fca0000010000 */
[----:B------:R1:W-:Y:S02]  /*7460*/  STS.64 [R9+0x3e10], R12 ;  /* 0x003e100c09007388 */ /* 0x0003e40000000a00 */
.L_x_16278:
[----:B------:R-:W-:Y:S05]  /*7470*/  BSYNC B0 ;  /* 0x0000000000007941 */ /* 0x000fea0003800000 */
.L_x_16277:
[----:B------:R-:W-:Y:S01]  /*7480*/  IADD3 R81, R81, 0x1, RZ ;  /* 0x0000000151517810 */ /* 0x000fe20007ffe0ff */
[----:B------:R-:W-:-:S03]  /*7490*/  UIADD3 UR5, UP0, UR5, 0x1, URZ ;  /* 0x0000000105057890 */ /* 0x000fc6000ff1e03f */
[----:B------:R-:W-:Y:S01]  /*74a0*/  ISETP.GE.AND P0, PT, R81, UR34, PT ;  /* 0x0000002251007c0c */ /* 0x000fe2000bf06270 */
[----:B------:R-:W-:-:S12]  /*74b0*/  UIADD3.X UR6, URZ, UR6, URZ, UP0, !UPT ;  /* 0x000000063f067290 */ /* 0x000fd800087fe43f */
[----:B------:R-:W-:Y:S05]  /*74c0*/  @!P0 BRA `(.L_x_16279) ;  /* 0xffffffa400a88947 */ /* 0x000fea000383ffff */
.L_x_16232:
[----:B------:R-:W-:Y:S01]  /*74d0*/  BAR.SYNC.DEFER_BLOCKING 0x0 ;  /* 0x0000000000007b1d */ /* 0x000fe20000010000 */
[----:B------:R-:W-:Y:S02]  /*74e0*/  ISETP.NE.AND P0, PT, R133, RZ, PT ;  /* 0x000000ff8500720c */ /* 0x000fe40003f05270 */
[----:B------:R-:W-:Y:S02]  /*74f0*/  F2FP.BF16.F32.PACK_AB R90, R91, R90 ;  /* 0x0000005a5b5a723e */ /* 0x000fe400000010ff */
[----:B------:R-:W-:-:S03]  /*7500*/  F2FP.BF16.F32.PACK_AB R88, R89, R88 ;  /* 0x000000585958723e */ /* 0x000fc600000010ff */
[----:B-1----:R-:W1:Y:S01]  /*7510*/  LDC.64 R8, c[0x0][0x388] ;  /* 0x0000e200ff087b82 */ /* 0x002e620000000a00 */
[----:B------:R-:W-:Y:S01]  /*7520*/  F2FP.BF16.F32.PACK_AB R86, R87, R86 ;  /* 0x000000565756723e */ /* 0x000fe200000010ff */
[----:B------:R-:W-:Y:S01]  /*7530*/  BSSY B0, `(.L_x_16280) ;  /* 0x000002f000007945 */ /* 0x000fe20003800000 */
[----:B------:R-:W-:Y:S02]  /*7540*/  F2FP.BF16.F32.PACK_AB R84, R85, R84 ;  /* 0x000000545554723e */ /* 0x000fe400000010ff */
[----:B------:R-:W-:Y:S02]  /*7550*/  PRMT R0, R90, 0x7632, R0 ;  /* 0x000076325a007816 */ /* 0x000fe40000000000 */
[----:B------:R-:W-:Y:S02]  /*7560*/  PRMT R2, R88, 0x7632, R2 ;  /* 0x0000763258027816 */ /* 0x000fe40000000002 */
[----:B------:R-:W-:Y:S02]  /*7570*/  PRMT R3, R86, 0x7632, R3 ;  /* 0x0000763256037816 */ /* 0x000fe40000000003 */
[----:B------:R-:W-:-:S02]  /*7580*/  PRMT R4, R84, 0x7632, R4 ;  /* 0x0000763254047816 */ /* 0x000fc40000000004 */
[----:B0-----:R-:W-:Y:S02]  /*7590*/  SHF.R.S32.HI R12, RZ, 0x1f, R117 ;  /* 0x0000001fff0c7819 */ /* 0x001fe40000011475 */
[----:B------:R-:W-:Y:S02]  /*75a0*/  IADD3 R6, P2, R117, R118, RZ ;  /* 0x0000007675067210 */ /* 0x000fe40007f5e0ff */
[----:B------:R-:W-:Y:S01]  /*75b0*/  IADD3 R35, -R142, UR4, RZ ;  /* 0x000000048e237c10 */ /* 0x000fe2000fffe1ff */
[----:B------:R-:W-:Y:S01]  /*75c0*/  STS.U16 [R107], R90 ;  /* 0x0000005a6b007388 */ /* 0x000fe20000000400 */
[----:B------:R-:W-:-:S03]  /*75d0*/  LEA.HI.X.SX32 R7, R118, R12, 0x1, P2 ;  /* 0x0000000c76077211 */ /* 0x000fc600010f0eff */
        /* <DEDUP_REMOVED lines=9> */
[----:B-1----:R-:W-:-:S03]  /*7670*/  IMAD.WIDE.U32 R2, R8, UR16, RZ ;  /* 0x0000001008027c25 */ /* 0x002fc6000f8e00ff */
        /* <DEDUP_REMOVED lines=26> */
.L_x_16281:
[----:B------:R-:W-:Y:S05]  /*7820*/  BSYNC B0 ;  /* 0x0000000000007941 */ /* 0x000fea0003800000 */
.L_x_16280:
[----:B------:R-:W-:Y:S01]  /*7830*/  MOV R3, R33 ;  /* 0x0000002100037202 */ /* 0x000fe20000000f00 */
[----:B------:R-:W-:Y:S01]  /*7840*/  ULDC.64 UR10, c[0x0][0x390] ;  /* 0x0000e400000a7ab9 */ /* 0x000fe20000000a00 */
[----:B------:R-:W-:Y:S01]  /*7850*/  IMAD R35, R35, -0x100, RZ ;  /* 0xffffff0023237824 */ /* 0x000fe200078e02ff */
[----:B------:R-:W-:Y:S01]  /*7860*/  LOP3.LUT R37, R117, 0x20, RZ, 0xfc, !PT ;  /* 0x0000002075257812 */ /* 0x000fe200078efcff */
[----:B------:R-:W-:Y:S01]  /*7870*/  IMAD R4, R140, UR10, RZ ;  /* 0x0000000a8c047c24 */ /* 0x000fe2000f8e02ff */
[----:B------:R-:W-:Y:S01]  /*7880*/  ULDC.64 UR8, c[0x0][0x3e0] ;  /* 0x0000f80000087ab9 */ /* 0x000fe20000000a00 */
[----:B------:R-:W-:Y:S01]  /*7890*/  IMAD.WIDE.U32 R2, R139, UR10, R2 ;  /* 0x0000000a8b027c25 */ /* 0x000fe2000f8e0002 */
[----:B------:R-:W-:Y:S01]  /*78a0*/  LEA R5, P1, R117, UR8, 0x1 ;  /* 0x0000000875057c11 */ /* 0x000fe2000f8208ff */
[----:B------:R-:W-:Y:S01]  /*78b0*/  BSSY B0, `(.L_x_16282) ;  /* 0x0000058000007945 */ /* 0x000fe20003800000 */
[----:B------:R-:W-:Y:S01]  /*78c0*/  SHF.R.S32.HI R33, RZ, 0x1f, R35 ;  /* 0x0000001fff217819 */ /* 0x000fe20000011423 */
[----:B0-----:R-:W-:Y:S01]  /*78d0*/  IMAD R9, R139, UR11, R4 ;  /* 0x0000000b8b097c24 */ /* 0x001fe2000f8e0204 */
[----:B------:R-:W-:-:S02]  /*78e0*/  IADD3 R4, P2, R35, R2, RZ ;  /* 0x0000000223047210 */ /* 0x000fc40007f5e0ff */
[----:B------:R-:W-:Y:S02]  /*78f0*/  ISETP.GE.AND P6, PT, R37, R0, PT ;  /* 0x000000002500720c */ /* 0x000fe40003fc6270 */
[----:B------:R-:W-:Y:S02]  /*7900*/  LEA.HI.X R8, R117, UR9, R12, 0x1, P1 ;  /* 0x0000000975087c11 */ /* 0x000fe400088f0c0c */
[----:B------:R-:W-:Y:S02]  /*7910*/  IADD3.X R3, R33, R9, R3, P2, !PT ;  /* 0x0000000921037210 */ /* 0x000fe400017fe403 */
[C---:B------:R-:W-:Y:S02]  /*7920*/  LEA R2, P1, R4.reuse, R5, 0x1 ;  /* 0x0000000504027211 */ /* 0x040fe400078208ff */
[----:B------:R-:W-:Y:S02]  /*7930*/  LOP3.LUT R39, R117, 0x40, RZ, 0xfc, !PT ;  /* 0x0000004075277812 */ /* 0x000fe400078efcff */
[----:B------:R-:W-:-:S02]  /*7940*/  LEA.HI.X R3, R4, R8, R3, 0x1, P1 ;  /* 0x0000000804037211 */ /* 0x000fc400008f0c03 */
[C---:B------:R-:W-:Y:S02]  /*7950*/  LOP3.LUT R41, R117.reuse, 0x60, RZ, 0xfc, !PT ;  /* 0x0000006075297812 */ /* 0x040fe400078efcff */
[C---:B------:R-:W-:Y:S01]  /*7960*/  LOP3.LUT R43, R117.reuse, 0x80, RZ, 0xfc, !PT ;  /* 0x00000080752b7812 */ /* 0x040fe200078efcff */
[----:B------:R-:W-:Y:S01]  /*7970*/  @!P6 STG.E.U16 desc[UR14][R2.64+-0x1c0], R15 ;  /* 0xfffe400f0200e986 */ /* 0x000fe2000c10150e */
        /* <DEDUP_REMOVED lines=18> */
[----:B------:R0:W-:Y:S01]  /*7aa0*/  @!P3 STG.E.U16 desc[UR14][R2.64+-0x100], R25 ;  /* 0xffff00190200b986 */ /* 0x0001e2000c10150e */
[----:B------:R-:W-:Y:S01]  /*7ab0*/  PRMT R14, R4, 0x7632, R14 ;  /* 0x00007632040e7816 */ /* 0x000fe2000000000e */
[----:B------:R-:W-:Y:S01]  /*7ac0*/  FADD.FTZ R94, R93, R94 ;  /* 0x0000005e5d5e7221 */ /* 0x000fe20000010000 */
[----:B------:R-:W-:Y:S01]  /*7ad0*/  PRMT R20, R0, 0x7632, R20 ;  /* 0x0000763200147816 */ /* 0x000fe20000000014 */
[----:B------:R-:W-:Y:S02]  /*7ae0*/  @!P2 STG.E.U16 desc[UR14][R2.64+-0xc0], R27 ;  /* 0xffff401b0200a986 */ /* 0x000fe4000c10150e */
[----:B------:R-:W-:-:S02]  /*7af0*/  FADD.FTZ R95, R94, R95 ;  /* 0x0000005f5e5f7221 */ /* 0x000fc40000010000 */
[----:B------:R-:W-:Y:S02]  /*7b00*/  @!P1 STG.E.U16 desc[UR14][R2.64+-0x80], R29 ;  /* 0xffff801d02009986 */ /* 0x000fe4000c10150e */
[----:B------:R-:W-:Y:S02]  /*7b10*/  FADD.FTZ R96, R95, R96 ;  /* 0x000000605f607221 */ /* 0x000fe40000010000 */
[----:B------:R1:W-:Y:S01]  /*7b20*/  @!P6 STG.E.U16 desc[UR14][R2.64+-0x40], R31 ;  /* 0xffffc01f0200e986 */ /* 0x0003e2000c10150e */
[----:B0-----:R-:W0:Y:S01]  /*7b30*/  LDC.64 R24, c[0x0][0x3a8] ;  /* 0x0000ea00ff187b82 */ /* 0x001e220000000a00 */
[----:B------:R-:W-:-:S07]  /*7b40*/  FADD.FTZ R97, R96, R97 ;  /* 0x0000006160617221 */ /* 0x000fce0000010000 */
[----:B------:R-:W-:Y:S01]  /*7b50*/  BAR.SYNC.DEFER_BLOCKING 0x0 ;  /* 0x0000000000007b1d */ /* 0x000fe20000010000 */
        /* <DEDUP_REMOVED lines=45> */
.L_x_16283:
[----:B------:R-:W-:Y:S05]  /*7e30*/  BSYNC B0 ;  /* 0x0000000000007941 */ /* 0x000fea0003800000 */
.L_x_16282:
[----:B------:R-:W-:Y:S01]  /*7e40*/  MOV R3, R23 ;  /* 0x0000001700037202 */ /* 0x000fe20000000f00 */
[----:B------:R-:W-:Y:S01]  /*7e50*/  ULDC.64 UR6, c[0x0][0x3b0] ;  /* 0x0000ec0000067ab9 */ /* 0x000fe20000000a00 */
[----:B------:R-:W-:Y:S01]  /*7e60*/  ULDC.64 UR8, c[0x0][0x3f0] ;  /* 0x0000fc0000087ab9 */ /* 0x000fe20000000a00 */
[----:B------:R-:W-:Y:S01]  /*7e70*/  IMAD R4, R140, UR6, RZ ;  /* 0x000000068c047c24 */ /* 0x000fe2000f8e02ff */
[-C--:B------:R-:W-:Y:S01]  /*7e80*/  ISETP.GE.AND P0, PT, R37, R0.reuse, PT ;  /* 0x000000002500720c */ /* 0x080fe20003f06270 */
[----:B------:R-:W-:Y:S01]  /*7e90*/  IMAD.WIDE.U32 R2, R139, UR6, R2 ;  /* 0x000000068b027c25 */ /* 0x000fe2000f8e0002 */
        /* <DEDUP_REMOVED lines=15> */
[----:B------:R-:W-:Y:S01]  /*7f90*/  ISETP.GT.AND P0, PT, R119, 0x1, PT ;  /* 0x000000017700780c */ /* 0x000fe20003f04270 */
[----:B------:R0:W-:Y:S01]  /*7fa0*/  @!P1 STG.E.U16 desc[UR14][R2.64+0x40], R113 ;  /* 0x0000407102009986 */ /* 0x0001e2000c10150e */
[----:B------:R-:W-:-:S03]  /*7fb0*/  IADD3 R124, P1, R124, -0x400, RZ ;  /* 0xfffffc007c7c7810 */ /* 0x000fc60007f3e0ff */
[----:B------:R0:W-:Y:S01]  /*7fc0*/  @!P2 STG.E.U16 desc[UR14][R2.64+0x80], R13 ;  /* 0x0000800d0200a986 */ /* 0x0001e2000c10150e */
[----:B------:R-:W-:Y:S02]  /*7fd0*/  IADD3 R122, P2, R122, -0x400, RZ ;  /* 0xfffffc007a7a7810 */ /* 0x000fe40007f5e0ff */
[----:B------:R-:W-:Y:S01]  /*7fe0*/  IADD3.X R123, R123, -0x1, RZ, P1, !PT ;  /* 0xffffffff7b7b7810 */ /* 0x000fe20000ffe4ff */
        /* <DEDUP_REMOVED lines=12> */
.L_x_16231:
        /* <DEDUP_REMOVED lines=26> */
.L_x_16286:
[----:B------:R-:W-:Y:S05]  /*8250*/  BSYNC B0 ;  /* 0x0000000000007941 */ /* 0x000fea0003800000 */
.L_x_16285:
        /* <DEDUP_REMOVED lines=8> */
[----:B------:R-:W4:Y:S01]  /*82e0*/  S2R R9, SR_TID.X ;  /* 0x0000000000097919 */ /* 0x000f220000002100 */
        /* <DEDUP_REMOVED lines=17> */
[----:B------:R4:W-:Y:S01]  /*8400*/  REDG.E.ADD.F32.FTZ.RN.STRONG.GPU desc[UR14][R10.64], R4 ;  /* 0x000000040a0079a6 */ /* 0x0009e2000c10f38e */
[----:B------:R-:W-:Y:S01]  /*8410*/  HFMA2.MMA R9, -RZ, RZ, 0, 0 ;  /* 0x00000000ff097435 */ /* 0x000fe200000001ff */
[----:B------:R-:W-:Y:S10]  /*8420*/  BRA `(.L_x_16289) ;  /* 0x0000000000047947 */ /* 0x000ff40003800000 */
.L_x_16288:
[----:B0-----:R-:W0:Y:S02]  /*8430*/  S2R R9, SR_TID.X ;  /* 0x0000000000097919 */ /* 0x001e240000002100 */
.L_x_16289:
[----:B------:R-:W-:Y:S05]  /*8440*/  BSYNC B0 ;  /* 0x0000000000007941 */ /* 0x000fea0003800000 */
.L_x_16287:
[----:B------:R-:W-:Y:S02]  /*8450*/  ULDC UR10, c[0x0][0x21c] ;  /* 0x00008700000a7ab9 */ /* 0x000fe40000000800 */
[----:B0-----:R-:W-:-:S13]  /*8460*/  ISETP.GE.AND P0, PT, R9, UR10, PT ;  /* 0x0000000a09007c0c */ /* 0x001fda000bf06270 */
[----:B------:R-:W-:Y:S05]  /*8470*/  @P0 EXIT ;  /* 0x000000000000094d */ /* 0x000fea0003800000 */
[----:B------:R-:W0:Y:S01]  /*8480*/  S2UR UR5, SR_CgaCtaId ;  /* 0x00000000000579c3 */ /* 0x000e220000008800 */
[----:B------:R-:W-:Y:S01]  /*8490*/  ULDC.64 UR6, c[0x0][0x338] ;  /* 0x0000ce0000067ab9 */ /* 0x000fe20000000a00 */
[----:B------:R-:W-:Y:S01]  /*84a0*/  UMOV UR4, 0x400 ;  /* 0x0000040000047882 */ /* 0x000fe20000000000 */
[----:B------:R-:W-:Y:S01]  /*84b0*/  IMAD R140, R140, UR6, RZ ;  /* 0x000000068c8c7c24 */ /* 0x000fe2000f8e02ff */
[----:B------:R-:W-:Y:S01]  /*84c0*/  ULDC.64 UR8, c[0x0][0x3c0] ;  /* 0x0000f00000087ab9 */ /* 0x000fe20000000a00 */
[----:B--2-4-:R-:W-:-:S04]  /*84d0*/  IMAD.WIDE.U32 R4, R139, UR6, RZ ;  /* 0x000000068b047c25 */ /* 0x014fc8000f8e00ff */
[----:B------:R-:W-:Y:S01]  /*84e0*/  IMAD R13, R139, UR7, R140 ;  /* 0x000000078b0d7c24 */ /* 0x000fe2000f8e028c */
[----:B------:R-:W-:-:S04]  /*84f0*/  ULDC.64 UR6, c[0x0][0x340] ;  /* 0x0000d00000067ab9 */ /* 0x000fc80000000a00 */
[----:B------:R-:W-:Y:S01]  /*8500*/  IADD3 R13, R5, R13, RZ ;  /* 0x0000000d050d7210 */ /* 0x000fe20007ffe0ff */
[----:B0-----:R-:W-:-:S03]  /*8510*/  ULEA UR4, UR5, UR4, 0x18 ;  /* 0x0000000405047291 */ /* 0x001fc6000f8ec03f */
[----:B------:R-:W-:-:S09]  /*8520*/  ULDC UR5, c[0x0][0x0] ;  /* 0x0000000000057ab9 */ /* 0x000fd20000000800 */
.L_x_16290:
[----:B------:R-:W-:Y:S02]  /*8530*/  LEA R0, R9, UR4, 0x3 ;  /* 0x0000000409007c11 */ /* 0x000fe4000f8e18ff */
[----:B0-----:R-:W-:Y:S02]  /*8540*/  SHF.R.S32.HI R2, RZ, 0x1f, R9 ;  /* 0x0000001fff027819 */ /* 0x001fe40000011409 */
[----:B------:R-:W-:Y:S01]  /*8550*/  MOV R3, R13 ;  /* 0x0000000d00037202 */ /* 0x000fe20000000f00 */
[----:B------:R-:W0:Y:S02]  /*8560*/  LDS.64 R10, [R0+0x3e10] ;  /* 0x003e1000000a7984 */ /* 0x000e240000000a00 */
[----:B------:R-:W-:Y:S01]  /*8570*/  IMAD R8, R2, UR6, RZ ;  /* 0x0000000602087c24 */ /* 0x000fe2000f8e02ff */
[----:B------:R-:W-:-:S05]  /*8580*/  MOV R2, R4 ;  /* 0x0000000400027202 */ /* 0x000fca0000000f00 */
[----:B-1----:R-:W-:-:S04]  /*8590*/  IMAD.WIDE.U32 R6, R9, UR6, R2 ;  /* 0x0000000609067c25 */ /* 0x002fc8000f8e0002 */
[C---:B------:R-:W-:Y:S01]  /*85a0*/  IMAD R3, R9.reuse, UR7, R8 ;  /* 0x0000000709037c24 */ /* 0x040fe2000f8e0208 */
[----:B------:R-:W-:Y:S02]  /*85b0*/  LEA R2, P0, R6, UR8, 0x3 ;  /* 0x0000000806027c11 */ /* 0x000fe4000f8018ff */
[----:B------:R-:W-:Y:S02]  /*85c0*/  IADD3 R9, R9, UR5, RZ ;  /* 0x0000000509097c10 */ /* 0x000fe4000fffe0ff */
[----:B------:R-:W-:-:S04]  /*85d0*/  IADD3 R3, R7, R3, RZ ;  /* 0x0000000307037210 */ /* 0x000fc80007ffe0ff */
[----:B------:R-:W-:Y:S02]  /*85e0*/  LEA.HI.X R3, R6, UR9, R3, 0x3, P0 ;  /* 0x0000000906037c11 */ /* 0x000fe400080f1c03 */
[----:B------:R-:W-:-:S03]  /*85f0*/  ISETP.GE.AND P0, PT, R9, UR10, PT ;  /* 0x0000000a09007c0c */ /* 0x000fc6000bf06270 */
[----:B0-----:R0:W-:Y:S04]  /*8600*/  REDG.E.ADD.F32.FTZ.RN.STRONG.GPU desc[UR14][R2.64], R10 ;  /* 0x0000000a020079a6 */ /* 0x0011e8000c10f38e */
[----:B------:R0:W-:Y:S06]  /*8610*/  REDG.E.ADD.F32.FTZ.RN.STRONG.GPU desc[UR14][R2.64+0x4], R11 ;  /* 0x0000040b020079a6 */ /* 0x0001ec000c10f38e */
[----:B------:R-:W-:Y:S05]  /*8620*/  @!P0 BRA `(.L_x_16290) ;  /* 0xfffffffc00c08947 */ /* 0x000fea000383ffff */
[----:B------:R-:W-:Y:S05]  /*8630*/  EXIT ;  /* 0x000000000000794d */ /* 0x000fea0003800000 */
.L_x_16291:
        /* <DEDUP_REMOVED lines=12> */
.L_x_19008:


//--------------------- .text._Z25selective_scan_bwd_kernelI32Selective_Scan_bwd_kernel_traitsILi32ELi8ELb0ELb1ELb1ELb0ELb1EN3c108BFloat16ENS1_7complexIfEEEEv12SSMParamsBwd --------------------------
	.section	.text._Z25selective_scan_bwd_kernelI32Selective_Scan_bwd_kernel_traitsILi32ELi8ELb0ELb1ELb1ELb0ELb1EN3c108BFloat16ENS1_7complexIfEEEEv12SSMParamsBwd,"ax",@progbits
	.align	128
        .global         _Z25selective_scan_bwd_kernelI32Selective_Scan_bwd_kernel_traitsILi32ELi8ELb0ELb1ELb1ELb0ELb1EN3c108BFloat16ENS1_7complexIfEEEEv12SSMParamsBwd
        .type           _Z25selective_scan_bwd_kernelI32Selective_Scan_bwd_kernel_traitsILi32ELi8ELb0ELb1ELb1ELb0ELb1EN3c108BFloat16ENS1_7complexIfEEEEv12SSMParamsBwd,@function
        .size           _Z25selective_scan_bwd_kernelI32Selective_Scan_bwd_kernel_traitsILi32ELi8ELb0ELb1ELb1ELb0ELb1EN3c108BFloat16ENS1_7complexIfEEEEv12SSMParamsBwd,(.L_x_19009 - _Z25selective_scan_bwd_kernelI32Selective_Scan_bwd_kernel_traitsILi32ELi8ELb0ELb1ELb1ELb0ELb1EN3c108BFloat16ENS1_7complexIfEEEEv12SSMParamsBwd)
        .other          _Z25selective_scan_bwd_kernelI32Selective_Scan_bwd_kernel_traitsILi32ELi8ELb0ELb1ELb1ELb0ELb1EN3c108BFloat16ENS1_7complexIfEEEEv12SSMParamsBwd,@"STO_CUDA_ENTRY STV_DEFAULT"
_Z25selective_scan_bwd_kernelI32Selective_Scan_bwd_kernel_traitsILi32ELi8ELb0ELb1ELb1ELb0ELb1EN3c108BFloat16ENS1_7complexIfEEEEv12SSMParamsBwd:
.text._Z25selective_scan_bwd_kernelI32Selective_Scan_bwd_kernel_traitsILi32ELi8ELb0ELb1ELb1ELb0ELb1EN3c108BFloat16ENS1_7complexIfEEEEv12SSMParamsBwd:
[----:B------:R-:W-:Y:S08]  /*0000*/  LDC R1, c[0x0][0x28] ;  /* 0x00000a00ff017b82 */ /* 0x000ff00000000800 */
[----:B------:R-:W0:Y:S01]  /*0010*/  LDC R8, c[0x0][0x228] ;  /* 0x00008a00ff087b82 */ /* 0x000e220000000800 */
        /* <DEDUP_REMOVED lines=36> */
[----:B------:R-:W-:Y:S01]  /*0260*/  IMAD.HI.U32 R7, R7, R3, R6 ;  /* 0x0000000307077227 */ /* 0x000fe200078e0006 */
[----:B------:R-:W-:Y:S02]  /*0270*/  USHF.R.S32.HI UR17, URZ, 0x1f, UR16 ;  /* 0x0000001f3f117899 */ /* 0x000fe40008011410 */
[----:B------:R-:W-:-:S03]  /*0280*/  UIMAD.WIDE.U32 UR4, UR16, UR6, URZ ;  /* 0x00000006100472a5 */ /* 0x000fc6000f8e003f */
[----:B------:R-:W3:Y:S01]  /*0290*/  LDC.64 R10, c[0x0][0x298] ;  /* 0x0000a600ff0a7b82 */ /* 0x000ee20000000a00 */
[----:B------:R-:W-:-:S05]  /*02a0*/  IMAD.HI.U32 R144, R7, R2, RZ ;  /* 0x0000000207907227 */ /* 0x000fca00078e00ff */
[----:B------:R-:W-:Y:S02]  /*02b0*/  IADD3 R0, -R144, RZ, RZ ;  /* 0x000000ff90007210 */ /* 0x000fe40007ffe1ff */
[----:B------:R-:W0:Y:S03]  /*02c0*/  LDC.64 R28, c[0x0][0x3b8] ;  /* 0x0000ee00ff1c7b82 */ /* 0x000e260000000a00 */
[----:B------:R-:W-:-:S05]  /*02d0*/  IMAD R0, R9, R0, R2 ;  /* 0x0000000009007224 */ /* 0x000fca00078e0202 */
[----:B------:R-:W-:Y:S01]  /*02e0*/  ISETP.GT.U32.AND P1, PT, R9, R0, PT ;  /* 0x000000000900720c */ /* 0x000fe20003f24070 */
[----:B------:R-:W-:Y:S01]  /*02f0*/  UIMAD UR6, UR17, UR6, URZ ;  /* 0x00000006110672a4 */ /* 0x000fe2000f8e023f */
[----:B------:R-:W0:Y:S03]  /*0300*/  LDC.64 R132, c[0x0][0x2d8] ;  /* 0x0000b600ff847b82 */ /* 0x000e260000000a00 */
[----:B------:R-:W-:-:S05]  /*0310*/  UIMAD UR8, UR16, UR7, UR6 ;  /* 0x00000007100872a4 */ /* 0x000fca000f8e0206 */
[----:B------:R-:W0:Y:S03]  /*0320*/  LDC.64 R30, c[0x0][0x2e0] ;  /* 0x0000b800ff1e7b82 */ /* 0x000e260000000a00 */
        /* <DEDUP_REMOVED lines=22> */
[-C--:B---3--:R-:W-:Y:S01]  /*0490*/  IMAD R0, R148, R10.reuse, RZ ;  /* 0x0000000a94007224 */ /* 0x088fe200078e02ff */
[----:B------:R-:W-:Y:S01]  /*04a0*/  ISETP.NE.AND P1, PT, R8, RZ, PT ;  /* 0x000000ff0800720c */ /* 0x000fe20003f25270 */
[C---:B------:R-:W-:Y:S01]  /*04b0*/  IMAD R134, R149.reuse, R13, R2 ;  /* 0x0000000d95867224 */ /* 0x040fe200078e0202 */
[----:B------:R-:W-:Y:S01]  /*04c0*/  UIADD3 UR5, UR5, UR11, URZ ;  /* 0x0000000b05057290 */ /* 0x000fe2000fffe03f */
[C---:B------:R-:W-:Y:S01]  /*04d0*/  IMAD R0, R149.reuse, R11, R0 ;  /* 0x0000000b95007224 */ /* 0x040fe200078e0200 */
[----:B------:R-:W-:Y:S01]  /*04e0*/  ULDC.64 UR12, c[0x0][0x240] ;  /* 0x00009000000c7ab9 */ /* 0x000fe20000000a00 */
[C---:B------:R-:W-:Y:S01]  /*04f0*/  IMAD.WIDE.U32 R2, R149.reuse, R10, UR6 ;  /* 0x0000000695027e25 */ /* 0x040fe2000f8e000a */
[----:B------:R-:W-:Y:S01]  /*0500*/  @!P2 IADD3 R144, -R144, RZ, RZ ;  /* 0x000000ff9090a210 */ /* 0x000fe20007ffe1ff */
[----:B------:R-:W1:Y:S01]  /*0510*/  LDC.64 R10, c[0x0][0x3d8] ;  /* 0x0000f600ff0a7b82 */ /* 0x000e620000000a00 */
[----:B------:R-:W-:Y:S01]  /*0520*/  ULDC.64 UR10, c[0x0][0x260] ;  /* 0x00009800000a7ab9 */ /* 0x000fe20000000a00 */
[----:B------:R-:W-:Y:S01]  /*0530*/  IMAD.WIDE.U32 R4, R149, R12, UR4 ;  /* 0x0000000495047e25 */ /* 0x000fe2000f8e000c */
[----:B------:R-:W-:-:S02]  /*0540*/  ULDC.64 UR4, c[0x0][0x310] ;  /* 0x0000c40000047ab9 */ /* 0x000fc40000000a00 */
[----:B------:R-:W-:-:S03]  /*0550*/  ISETP.NE.U32.AND P0, PT, RZ, UR4, PT ;  /* 0x00000004ff007c0c */ /* 0x000fc6000bf05070 */
[----:B------:R-:W2:Y:S01]  /*0560*/  LDC.64 R12, c[0x0][0x3f8] ;  /* 0x0000fe00ff0c7b82 */ /* 0x000ea20000000a00 */
[----:B------:R-:W-:Y:S01]  /*0570*/  UIMAD.WIDE.U32 UR8, UR16, UR12, URZ ;  /* 0x0000000c100872a5 */ /* 0x000fe2000f8e003f */
[----:B------:R-:W-:Y:S01]  /*0580*/  ISETP.NE.AND.EX P0, PT, RZ, UR5, PT, P0 ;  /* 0x00000005ff007c0c */ /* 0x000fe2000bf05300 */
[----:B------:R-:W-:Y:S01]  /*0590*/  UIMAD UR12, UR17, UR12, URZ ;  /* 0x0000000c110c72a4 */ /* 0x000fe2000f8e023f */
[----:B------:R-:W-:Y:S01]  /*05a0*/  @!P1 LOP3.LUT R144, RZ, R8, RZ, 0x33, !PT ;  /* 0x00000008ff909212 */ /* 0x000fe200078e33ff */
[----:B------:R-:W-:Y:S02]  /*05b0*/  UIMAD UR6, UR17, UR10, URZ ;  /* 0x0000000a110672a4 */ /* 0x000fe4000f8e023f */
[----:B------:R-:W-:Y:S01]  /*05c0*/  UIMAD UR12, UR16, UR13, UR12 ;  /* 0x0000000d100c72a4 */ /* 0x000fe2000f8e020c */
[----:B------:R-:W-:Y:S02]  /*05d0*/  SHF.R.S32.HI R145, RZ, 0x1f, R144 ;  /* 0x0000001fff917819 */ /* 0x000fe40000011490 */
[C---:B------:R-:W-:Y:S01]  /*05e0*/  IADD3 R136, P1, R7.reuse, R2, RZ ;  /* 0x0000000207887210 */ /* 0x040fe20007f3e0ff */
[----:B------:R-:W-:Y:S01]  /*05f0*/  UIADD3 UR9, UR9, UR12, URZ ;  /* 0x0000000c09097290 */ /* 0x000fe2000fffe03f */
[----:B------:R-:W-:Y:S01]  /*0600*/  IADD3 R7, P2, R7, R4, RZ ;  /* 0x0000000407077210 */ /* 0x000fe20007f5e0ff */
[-C--:B----4-:R-:W-:Y:S01]  /*0610*/  IMAD R2, R145, R14.reuse, RZ ;  /* 0x0000000e91027224 */ /* 0x090fe200078e02ff */
[----:B------:R-:W-:Y:S01]  /*0620*/  UIMAD.WIDE.U32 UR4, UR16, UR10, URZ ;  /* 0x0000000a100472a5 */ /* 0x000fe2000f8e003f */
[C---:B------:R-:W-:Y:S01]  /*0630*/  IADD3.X R4, R9.reuse, R3, R0, P1, !PT ;  /* 0x0000000309047210 */ /* 0x040fe20000ffe400 */
[----:B------:R-:W-:Y:S01]  /*0640*/  UIMAD UR6, UR16, UR11, UR6 ;  /* 0x0000000b100672a4 */ /* 0x000fe2000f8e0206 */
[----:B------:R-:W-:Y:S01]  /*0650*/  IADD3.X R134, R9, R5, R134, P2, !PT ;  /* 0x0000000509867210 */ /* 0x000fe200017fe486 */
[----:B------:R-:W3:Y:S01]  /*0660*/  @P0 LDC R8, c[0x0][0x214] ;  /* 0x00008500ff080b82 */ /* 0x000ee20000000800 */
[----:B-1----:R-:W-:Y:S01]  /*0670*/  ISETP.NE.U32.AND P1, PT, R10, RZ, PT ;  /* 0x000000ff0a00720c */ /* 0x002fe20003f25070 */
[C---:B------:R-:W-:Y:S01]  /*0680*/  IMAD R9, R144.reuse, R15, R2 ;  /* 0x0000000f90097224 */ /* 0x040fe200078e0202 */
[----:B------:R-:W-:Y:S01]  /*0690*/  UIADD3 UR5, UR5, UR6, URZ ;  /* 0x0000000605057290 */ /* 0x000fe2000fffe03f */
[----:B------:R-:W-:Y:S01]  /*06a0*/  IMAD.WIDE.U32 R2, R144, R14, UR8 ;  /* 0x0000000890027e25 */ /* 0x000fe2000f8e000e */
[----:B------:R-:W-:-:S02]  /*06b0*/  LEA R5, R23, 0xfffffe00, 0x9 ;  /* 0xfffffe0017057811 */ /* 0x000fc400078e48ff */
[----:B------:R-:W-:Y:S01]  /*06c0*/  ISETP.NE.AND.EX P1, PT, R11, RZ, PT, P1 ;  /* 0x000000ff0b00720c */ /* 0x000fe20003f25310 */
[----:B------:R-:W-:Y:S01]  /*06d0*/  IMAD R0, R145, R16, RZ ;  /* 0x0000001091007224 */ /* 0x000fe200078e02ff */
[----:B--2---:R-:W-:Y:S01]  /*06e0*/  ISETP.NE.U32.AND P2, PT, R12, RZ, PT ;  /* 0x000000ff0c00720c */ /* 0x004fe20003f45070 */
[----:B------:R-:W1:Y:S01]  /*06f0*/  @P0 LDC R15, c[0x0][0x21c] ;  /* 0x00008700ff0f0b82 */ /* 0x000e620000000800 */
[----:B------:R-:W-:Y:S02]  /*0700*/  IADD3 R131, P3, R5, R2, RZ ;  /* 0x0000000205837210 */ /* 0x000fe40007f7e0ff */
[----:B------:R-:W-:Y:S01]  /*0710*/  IADD3 R19, R3, R9, RZ ;  /* 0x0000000903137210 */ /* 0x000fe20007ffe0ff */
[----:B------:R-:W-:Y:S01]  /*0720*/  IMAD.WIDE.U32 R2, R144, R16, UR4 ;  /* 0x0000000490027e25 */ /* 0x000fe2000f8e0010 */
[----:B------:R-:W-:-:S03]  /*0730*/  ISETP.NE.AND.EX P2, PT, R13, RZ, PT, P2 ;  /* 0x000000ff0d00720c */ /* 0x000fc60003f45320 */
[----:B------:R-:W-:Y:S01]  /*0740*/  IMAD R9, R144, R17, R0 ;  /* 0x0000001190097224 */ /* 0x000fe200078e0200 */
[----:B------:R-:W-:Y:S01]  /*0750*/  SHF.R.S32.HI R0, RZ, 0x1f, R5 ;  /* 0x0000001fff007819 */ /* 0x000fe20000011405 */
[----:B------:R-:W2:Y:S01]  /*0760*/  @P0 LDC.64 R20, c[0x0][0x310] ;  /* 0x0000c400ff140b82 */ /* 0x000ea20000000a00 */
[----:B------:R-:W-:Y:S02]  /*0770*/  IADD3 R5, P5, R5, R2, RZ ;  /* 0x0000000205057210 */ /* 0x000fe40007fbe0ff */
[----:B------:R-:W-:Y:S01]  /*0780*/  IADD3.X R2, R0, R19, RZ, P3, !PT ;  /* 0x0000001300027210 */ /* 0x000fe20001ffe4ff */
[----:B------:R-:W-:Y:S01]  /*0790*/  HFMA2.MMA R19, -RZ, RZ, 0, 0 ;  /* 0x00000000ff137435 */ /* 0x000fe200000001ff */
[----:B------:R-:W-:Y:S02]  /*07a0*/  MOV R18, RZ ;  /* 0x000000ff00127202 */ /* 0x000fe40000000f00 */
[----:B------:R-:W-:Y:S02]  /*07b0*/  @P1 LEA R18, P4, R149, R10, 0x2 ;  /* 0x0000000a95121211 */ /* 0x000fe400078810ff */
[----:B------:R-:W-:-:S02]  /*07c0*/  IADD3 R9, R3, R9, RZ ;  /* 0x0000000903097210 */ /* 0x000fc40007ffe0ff */
[----:B------:R-:W-:Y:S02]  /*07d0*/  CS2R R16, SRZ ;  /* 0x0000000000107805 */ /* 0x000fe4000001ff00 */
[--C-:B------:R-:W-:Y:S02]  /*07e0*/  @P1 LEA.HI.X R19, R149, R11, R148.reuse, 0x2, P4 ;  /* 0x0000000b95131211 */ /* 0x100fe400020f1494 */
[----:B------:R-:W-:Y:S02]  /*07f0*/  ISETP.GE.AND P1, PT, R23, 0x1, PT ;  /* 0x000000011700780c */ /* 0x000fe40003f26270 */
[C---:B------:R-:W-:Y:S02]  /*0800*/  @P2 LEA R16, P3, R149.reuse, R12, 0x2 ;  /* 0x0000000c95102211 */ /* 0x040fe400078610ff */
[----:B------:R-:W-:Y:S01]  /*0810*/  IADD3.X R128, R0, R9, RZ, P5, !PT ;  /* 0x0000000900807210 */ /* 0x000fe20002ffe4ff */
[----:B---3--:R-:W-:Y:S01]  /*0820*/  @P0 IMAD R0, R8, UR16, R149 ;  /* 0x0000001008000c24 */ /* 0x008fe2000f8e0295 */
[----:B------:R-:W-:-:S02]  /*0830*/  @P2 LEA.HI.X R17, R149, R13, R148, 0x2, P3 ;  /* 0x0000000d95112211 */ /* 0x000fc400018f1494 */
[----:B------:R-:W-:Y:S01]  /*0840*/  LEA R139, P2, R138, R24, 0x1 ;  /* 0x000000188a8b7211 */ /* 0x000fe200078408ff */
[----:B------:R-:W-:Y:S01]  /*0850*/  @P0 IMAD R0, R0, R23, RZ ;  /* 0x0000001700000224 */ /* 0x000fe200078e02ff */
[----:B0-----:R-:W-:Y:S02]  /*0860*/  LEA R137, P3, R136, R26, 0x1 ;  /* 0x0000001a88897211 */ /* 0x001fe400078608ff */
[----:B------:R-:W-:Y:S01]  /*0870*/  LEA.HI.X R138, R138, R25, R6, 0x1, P2 ;  /* 0x000000198a8a7211 */ /* 0x000fe200010f0c06 */
[----:B-1----:R-:W-:Y:S01]  /*0880*/  @P0 IMAD R3, R0, R15, RZ ;  /* 0x0000000f00030224 */ /* 0x002fe200078e02ff */
[----:B------:R-:W-:Y:S02]  /*0890*/  LEA.HI.X R136, R136, R27, R4, 0x1, P3 ;  /* 0x0000001b88887211 */ /* 0x000fe400018f0c04 */
[----:B------:R-:W-:Y:S02]  /*08a0*/  LEA R135, P2, R7, R28, 0x1 ;  /* 0x0000001c07877211 */ /* 0x000fe400078408ff */
[----:B------:R-:W-:-:S02]  /*08b0*/  LEA R132, P3, R131, R132, 0x1 ;  /* 0x0000008483847211 */ /* 0x000fc400078608ff */
[----:B------:R-:W-:Y:S01]  /*08c0*/  LEA R130, P4, R5, R30, 0x1 ;  /* 0x0000001e05827211 */ /* 0x000fe200078808ff */
        /* <DEDUP_REMOVED lines=13> */
[C---:B0-----:R-:W-:Y:S02]  /*09a0*/  SHF.L.U32 R133, R142.reuse, 0x3, RZ ;  /* 0x000000038e857819 */ /* 0x041fe400000006ff */
[----:B------:R-:W-:Y:S02]  /*09b0*/  LOP3.LUT R198, R142, 0x1f, RZ, 0xc0, !PT ;  /* 0x0000001f8ec67812 */ /* 0x000fe400078ec0ff */
[----:B------:R-:W-:-:S04]  /*09c0*/  LOP3.LUT R133, R133, 0xffffff00, RZ, 0xc0, !PT ;  /* 0xffffff0085857812 */ /* 0x000fc800078ec0ff */
[----:B------:R-:W-:-:S04]  /*09d0*/  LOP3.LUT R126, R133, 0x1f, R142, 0xf8, !PT ;  /* 0x0000001f857e7812 */ /* 0x000fc800078ef88e */
[----:B-1----:R-:W-:-:S07]  /*09e0*/  SHF.R.S32.HI R129, RZ, 0x1f, R126 ;  /* 0x0000001fff817819 */ /* 0x002fce000001147e */
.L_x_16350:
        /* <DEDUP_REMOVED lines=35> */
[----:B--2---:R-:W2:Y:S01]  /*0c20*/  @!P0 LDG.E.U16 R3, desc[UR14][R22.64] ;  /* 0x0000000e16038981 */ /* 0x004ea2000c1e1500 */
[----:B------:R-:W-:-:S03]  /*0c30*/  ISETP.GE.AND P0, PT, R2, R125, PT ;  /* 0x0000007d0200720c */ /* 0x000fc60003f06270 */
[----:B------:R-:W3:Y:S01]  /*0c40*/  @!P1 LDG.E.U16 R24, desc[UR14][R22.64+0x40] ;  /* 0x0000400e16189981 */ /* 0x000ee2000c1e1500 */
[----:B------:R-:W-:-:S03]  /*0c50*/  ISETP.GE.AND P1, PT, R4, R125, PT ;  /* 0x0000007d0400720c */ /* 0x000fc60003f26270 */
[----:B----4-:R-:W4:Y:S01]  /*0c60*/  @!P2 LDG.E.U16 R5, desc[UR14][R22.64+0x80] ;  /* 0x0000800e1605a981 */ /* 0x010f22000c1e1500 */
        /* <DEDUP_REMOVED lines=8> */
[CC--:B------:R-:W-:Y:S02]  /*0cf0*/  LEA.HI.SX32 R124, R140.reuse, R140.reuse, 0x1b ;  /* 0x0000008c8c7c7211 */ /* 0x0c0fe400078fdaff */
        /* <DEDUP_REMOVED lines=30> */
[----:B--2---:R0:W-:Y:S04]  /*0ee0*/  STS.U16 [R124], R3 ;  /* 0x000000037c007388 */ /* 0x0041e80000000400 */
[----:B---3--:R-:W-:Y:S01]  /*0ef0*/  STS.U16 [R123+0x40], R24 ;  /* 0x000040187b007388 */ /* 0x008fe20000000400 */
[----:B0-----:R-:W-:-:S03]  /*0f00*/  SHF.L.U32 R3, R140, 0x3, RZ ;  /* 0x000000038c037819 */ /* 0x001fc600000006ff */
[----:B----4-:R0:W-:Y:S01]  /*0f10*/  STS.U16 [R122+0x80], R5 ;  /* 0x000080057a007388 */ /* 0x0101e20000000400 */
[----:B------:R-:W-:-:S03]  /*0f20*/  LEA.HI.SX32 R116, R3, R3, 0x1b ;  /* 0x0000000303747211 */ /* 0x000fc600078fdaff */
[----:B------:R-:W-:Y:S01]  /*0f30*/  STS.U16 [R121+0xc0], R26 ;  /* 0x0000c01a79007388 */ /* 0x000fe20000000400 */
[----:B------:R-:W-:-:S03]  /*0f40*/  LEA R116, R116, UR7, 0x1 ;  /* 0x0000000774747c11 */ /* 0x000fc6000f8e08ff */
        /* <DEDUP_REMOVED lines=15> */
[----:B------:R-:W-:Y:S02]  /*1040*/  PRMT R24, RZ, 0x7610, R24 ;  /* 0x00007610ff187816 */ /* 0x000fe40000000018 */
[----:B------:R-:W-:Y:S02]  /*1050*/  PRMT R3, RZ, 0x7610, R3 ;  /* 0x00007610ff037816 */ /* 0x000fe40000000003 */
        /* <DEDUP_REMOVED lines=17> */
[----:B------:R-:W-:Y:S02]  /*1170*/  ISETP.GE.AND P2, PT, R0, R125, PT ;  /* 0x0000007d0000720c */ /* 0x000fe40003f46270 */
[----:B------:R-:W-:Y:S02]  /*1180*/  PRMT R29, RZ, 0x7610, R29 ;  /* 0x00007610ff1d7816 */ /* 0x000fe4000000001d */
[----:B------:R-:W-:-:S02]  /*1190*/  PRMT R34, RZ, 0x7610, R34 ;  /* 0x00007610ff227816 */ /* 0x000fc40000000022 */
[----:B------:R-:W-:Y:S02]  /*11a0*/  PRMT R31, RZ, 0x7610, R31 ;  /* 0x00007610ff1f7816 */ /* 0x000fe4000000001f */
[-C--:B------:R-:W-:Y:S02]  /*11b0*/  ISETP.GE.AND P3, PT, R2, R125.reuse, PT ;  /* 0x0000007d0200720c */ /* 0x080fe40003f66270 */
[----:B------:R-:W-:Y:S02]  /*11c0*/  ISETP.GE.AND P4, PT, R4, R125, PT ;  /* 0x0000007d0400720c */ /* 0x000fe40003f86270 */
        /* <DEDUP_REMOVED lines=42> */
[----:B------:R-:W-:Y:S02]  /*1470*/  IMAD R28, R148, UR8, RZ ;  /* 0x00000008941c7c24 */ /* 0x000fe4000f8e02ff */
[----:B0-----:R-:W-:Y:S01]  /*1480*/  IMAD.WIDE.U32 R26, R149, UR8, R22 ;  /* 0x00000008951a7c25 */ /* 0x001fe2000f8e0016 */
[----:B------:R-:W-:-:S03]  /*1490*/  SHF.R.S32.HI R106, RZ, 0x1f, R108 ;  /* 0x0000001fff6a7819 */ /* 0x000fc6000001146c */
[----:B------:R-:W-:-:S04]  /*14a0*/  @!P0 IMAD.WIDE.U32 R22, R40, UR16, R10 ;  /* 0x0000001028168c25 */ /* 0x000fc8000f8e000a */
[----:B------:R-:W-:Y:S01]  /*14b0*/  IMAD R39, R149, UR9, R28 ;  /* 0x0000000995277c24 */ /* 0x000fe2000f8e021c */
[----:B------:R-:W-:Y:S02]  /*14c0*/  @!P0 IADD3 R23, R37, R23, RZ ;  /* 0x0000001725178210 */ /* 0x000fe40007ffe0ff */
[----:B------:R-:W-:Y:S01]  /*14d0*/  @!P0 MOV R28, R10 ;  /* 0x0000000a001c8202 */ /* 0x000fe20000000f00 */
[----:B------:R-:W-:Y:S01]  /*14e0*/  @!P0 IMAD.WIDE.U32 R22, R149, UR8, R22 ;  /* 0x0000000895168c25 */ /* 0x000fe2000f8e0016 */
[----:B------:R-:W-:Y:S01]  /*14f0*/  ULDC.64 UR8, c[0x0][0x2b8] ;  /* 0x0000ae0000087ab9 */ /* 0x000fe20000000a00 */
[-C--:B------:R-:W-:Y:S02]  /*1500*/  ISETP.GE.AND P6, PT, R14, R125.reuse, PT ;  /* 0x0000007d0e00720c */ /* 0x080fe40003fc6270 */
[----:B------:R-:W-:Y:S02]  /*1510*/  PRMT R41, RZ, 0x7610, R41 ;  /* 0x00007610ff297816 */ /* 0x000fe40000000029 */
[----:B------:R-:W-:-:S02]  /*1520*/  ISETP.GE.AND P4, PT, R6, R125, PT ;  /* 0x0000007d0600720c */ /* 0x000fc40003f86270 */
[----:B------:R-:W-:Y:S02]  /*1530*/  ISETP.GE.AND P5, PT, R8, R125, PT ;  /* 0x0000007d0800720c */ /* 0x000fe40003fa6270 */
[----:B------:R-:W-:Y:S02]  /*1540*/  PRMT R45, RZ, 0x7610, R45 ;  /* 0x00007610ff2d7816 */ /* 0x000fe4000000002d */
[----:B------:R-:W-:Y:S01]  /*1550*/  PRMT R44, RZ, 0x7610, R44 ;  /* 0x00007610ff2c7816 */ /* 0x000fe2000000002c */
[----:B--2---:R0:W-:Y:S04]  /*1560*/  STS.U16 [R124], R29 ;  /* 0x0000001d7c007388 */ /* 0x0041e80000000400 */
[----:B---3--:R-:W-:Y:S04]  /*1570*/  STS.U16 [R123+0x40], R34 ;  /* 0x000040227b007388 */ /* 0x008fe80000000400 */
[----:B----4-:R1:W-:Y:S01]  /*1580*/  STS.U16 [R122+0x80], R31 ;  /* 0x0000801f7a007388 */ /* 0x0103e20000000400 */
[----:B0-----:R-:W-:-:S02]  /*1590*/  @!P0 MOV R29, R11 ;  /* 0x0000000b001d8202 */ /* 0x001fc40000000f00 */
[----:B-1----:R-:W-:Y:S01]  /*15a0*/  IADD3 R31, P1, R108, R26, RZ ;  /* 0x0000001a6c1f7210 */ /* 0x002fe20007f3e0ff */
[----:B------:R-:W-:-:S03]  /*15b0*/  IMAD R26, R42, UR17, RZ ;  /* 0x000000112a1a7c24 */ /* 0x000fc6000f8e02ff */
[----:B------:R-:W-:Y:S01]  /*15c0*/  IADD3.X R34, R106, R39, R27, P1, !PT ;  /* 0x000000276a227210 */ /* 0x000fe20000ffe41b */
[----:B------:R-:W-:Y:S01]  /*15d0*/  IMAD R37, R43, UR16, R26 ;  /* 0x000000102b257c24 */ /* 0x000fe2000f8e021a */
[----:B------:R-:W-:Y:S01]  /*15e0*/  LEA R32, P1, R126, UR10, 0x1 ;  /* 0x0000000a7e207c11 */ /* 0x000fe2000f8208ff */
[C---:B------:R-:W-:Y:S01]  /*15f0*/  IMAD.WIDE.U32 R26, R42.reuse, UR16, RZ ;  /* 0x000000102a1a7c25 */ /* 0x040fe2000f8e00ff */
[----:B------:R-:W-:Y:S02]  /*1600*/  STS.U16 [R121+0xc0], R36 ;  /* 0x0000c02479007388 */ /* 0x000fe40000000400 */
[----:B------:R-:W-:Y:S01]  /*1610*/  LEA R32, P2, R31, R32, 0x1 ;  /* 0x000000201f207211 */ /* 0x000fe200078408ff */
[----:B------:R-:W-:Y:S01]  /*1620*/  @!P0 IMAD.WIDE.U32 R28, R42, UR16, R28 ;  /* 0x000000102a1c8c25 */ /* 0x000fe2000f8e001c */
[----:B------:R-:W-:Y:S01]  /*1630*/  STS.U16 [R120+0x100], R33 ;  /* 0x0001002178007388 */ /* 0x000fe20000000400 */
[----:B------:R-:W-:-:S03]  /*1640*/  IADD3 R27, R27, R37, RZ ;  /* 0x000000251b1b7210 */ /* 0x000fc60007ffe0ff */
[----:B------:R0:W-:Y:S01]  /*1650*/  STS.U16 [R119+0x140], R30 ;  /* 0x0001401e77007388 */ /* 0x0001e20000000400 */
[----:B------:R-:W-:-:S03]  /*1660*/  @!P0 IADD3 R29, R37, R29, RZ ;  /* 0x0000001d251d8210 */ /* 0x000fc60007ffe0ff */
[----:B------:R1:W-:Y:S01]  /*1670*/  STS.U16 [R118+0x180], R35 ;  /* 0x0001802376007388 */ /* 0x0003e20000000400 */
[C---:B0-----:R-:W-:Y:S02]  /*1680*/  LEA.HI.X R30, R126.reuse, UR11, R129, 0x1, P1 ;  /* 0x0000000b7e1e7c11 */ /* 0x041fe400088f0c81 */
[----:B-1----:R-:W-:Y:S01]  /*1690*/  @!P0 IADD3 R35, P1, R126, R22, RZ ;  /* 0x000000167e238210 */ /* 0x002fe20007f3e0ff */
[----:B------:R-:W-:Y:S01]  /*16a0*/  IMAD R22, R148, UR8, RZ ;  /* 0x0000000894167c24 */ /* 0x000fe2000f8e02ff */
[----:B------:R-:W-:Y:S01]  /*16b0*/  LEA.HI.X R33, R31, R30, R34, 0x1, P2 ;  /* 0x0000001e1f217211 */ /* 0x000fe200010f0c22 */
[----:B------:R-:W-:Y:S01]  /*16c0*/  IMAD.WIDE.U32 R30, R149, UR8, R26 ;  /* 0x00000008951e7c25 */ /* 0x000fe2000f8e001a */
[----:B------:R-:W-:-:S03]  /*16d0*/  @!P0 IADD3.X R34, R129, R23, R39, P1, !PT ;  /* 0x0000001781228210 */ /* 0x000fc60000ffe427 */
[----:B------:R-:W-:Y:S01]  /*16e0*/  @!P0 IMAD.WIDE.U32 R26, R149, UR8, R28 ;  /* 0x00000008951a8c25 */ /* 0x000fe2000f8e001c */
[----:B------:R-:W-:-:S03]  /*16f0*/  IADD3 R29, P3, R108, R30, RZ ;  /* 0x0000001e6c1d7210 */ /* 0x000fc60007f7e0ff */
[----:B------:R-:W-:Y:S01]  /*1700*/  IMAD R43, R149, UR9, R22 ;  /* 0x00000009952b7c24 */ /* 0x000fe2000f8e0216 */
[C---:B------:R-:W-:Y:S01]  /*1710*/  @!P0 LEA R22, P1, R35.reuse, UR10, 0x1 ;  /* 0x0000000a23168c11 */ /* 0x040fe2000f8208ff */
[----:B------:R-:W-:Y:S01]  /*1720*/  STS.U16 [R117+0x1c0], R38 ;  /* 0x0001c02675007388 */ /* 0x000fe20000000400 */
[----:B------:R-:W-:Y:S02]  /*1730*/  NOP ;  /* 0x0000000000007918 */ /* 0x000fe40000000000 */
        /* <DEDUP_REMOVED lines=19> */
[----:B------:R-:W-:Y:S02]  /*1870*/  PRMT R40, RZ, 0x7610, R40 ;  /* 0x00007610ff287816 */ /* 0x000fe40000000028 */
[----:B------:R-:W-:Y:S02]  /*1880*/  @!P0 LEA.HI.X R27, R42, UR9, R43, 0x1, P1 ;  /* 0x000000092a1b8c11 */ /* 0x000fe400088f0c2b */
[-C--:B------:R-:W-:Y:S02]  /*1890*/  ISETP.GE.AND P1, PT, R0, R125.reuse, PT ;  /* 0x0000007d0000720c */ /* 0x080fe40003f26270 */
[-C--:B------:R-:W-:Y:S02]  /*18a0*/  ISETP.GE.AND P2, PT, R2, R125.reuse, PT ;  /* 0x0000007d0200720c */ /* 0x080fe40003f46270 */
[-C--:B------:R-:W-:Y:S01]  /*18b0*/  ISETP.GE.AND P3, PT, R4, R125.reuse, PT ;  /* 0x0000007d0400720c */ /* 0x080fe20003f66270 */
[----:B------:R-:W2:Y:S01]  /*18c0*/  @!P6 LDG.E.U16 R40, desc[UR14][R32.64+-0x1c0] ;  /* 0xfffe400e2028e981 */ /* 0x000ea2000c1e1500 */
[----:B------:R-:W-:-:S02]  /*18d0*/  ISETP.GE.AND P6, PT, R12, R125, PT ;  /* 0x0000007d0c00720c */ /* 0x000fc40003fc6270 */
[----:B------:R-:W-:Y:S01]  /*18e0*/  PRMT R43, RZ, 0x7610, R43 ;  /* 0x00007610ff2b7816 */ /* 0x000fe2000000002b */
[----:B------:R0:W3:Y:S01]  /*18f0*/  @!P0 LDG.E.U16 R41, desc[UR14][R22.64] ;  /* 0x0000000e16298981 */ /* 0x0000e2000c1e1500 */
[----:B------:R-:W-:-:S03]  /*1900*/  PRMT R42, RZ, 0x7610, R42 ;  /* 0x00007610ff2a7816 */ /* 0x000fc6000000002a */
        /* <DEDUP_REMOVED lines=23> */
[----:B------:R-:W-:Y:S04]  /*1a80*/  LDS.U16 R33, [R116+0x2] ;  /* 0x0000020074217984 */ /* 0x000fe80000000400 */
[----:B------:R-:W-:Y:S04]  /*1a90*/  LDS.U16 R40, [R116+0x4] ;  /* 0x0000040074287984 */ /* 0x000fe80000000400 */
[----:B------:R-:W-:Y:S04]  /*1aa0*/  LDS.U16 R41, [R116+0x6] ;  /* 0x0000060074297984 */ /* 0x000fe80000000400 */
[----:B------:R-:W-:Y:S04]  /*1ab0*/  LDS.U16 R22, [R116+0x8] ;  /* 0x0000080074167984 */ /* 0x000fe80000000400 */
        /* <DEDUP_REMOVED lines=17> */
[----:B--2---:R-:W-:-:S03]  /*1bd0*/  SHF.L.U32 R58, R23, 0x10, RZ ;  /* 0x00000010173a7819 */ /* 0x004fc600000006ff */
[----:B------:R-:W-:Y:S01]  /*1be0*/  FMUL.FTZ R27, R50, -1.4426950216293334961 ;  /* 0xbfb8aa3b321b7820 */ /* 0x000fe20000410000 */
[----:B------:R-:W-:Y:S02]  /*1bf0*/  SHF.L.U32 R56, R22, 0x10, RZ ;  /* 0x0000001016387819 */ /* 0x000fe400000006ff */
[----:B------:R-:W-:-:S03]  /*1c00*/  SHF.L.U32 R52, R33, 0x10, RZ ;  /* 0x0000001021347819 */ /* 0x000fc600000006ff */
[----:B------:R-:W1:Y:S01]  /*1c10*/  MUFU.EX2 R27, R27 ;  /* 0x0000001b001b7308 */ /* 0x000e620000000800 */
[----:B------:R-:W-:Y:S01]  /*1c20*/  SHF.L.U32 R53, R40, 0x10, RZ ;  /* 0x0000001028357819 */ /* 0x000fe200000006ff */
[----:B------:R-:W-:Y:S01]  /*1c30*/  FMUL.FTZ R32, R52, -1.4426950216293334961 ;  /* 0xbfb8aa3b34207820 */ /* 0x000fe20000410000 */
[----:B------:R-:W-:-:S03]  /*1c40*/  SHF.L.U32 R54, R41, 0x10, RZ ;  /* 0x0000001029367819 */ /* 0x000fc600000006ff */
[----:B------:R-:W-:Y:S01]  /*1c50*/  FMUL.FTZ R33, R53, -1.4426950216293334961 ;  /* 0xbfb8aa3b35217820 */ /* 0x000fe20000410000 */
[----:B0-----:R-:W-:Y:S01]  /*1c60*/  FMUL.FTZ R29, R56, -1.4426950216293334961 ;  /* 0xbfb8aa3b381d7820 */ /* 0x001fe20000410000 */
[----:B------:R-:W0:Y:S01]  /*1c70*/  MUFU.EX2 R32, R32 ;  /* 0x0000002000207308 */ /* 0x000e220000000800 */
[----:B------:R-:W-:-:S07]  /*1c80*/  FMUL.FTZ R28, R54, -1.4426950216293334961 ;  /* 0xbfb8aa3b361c7820 */ /* 0x000fce0000410000 */
[----:B------:R-:W2:Y:S08]  /*1c90*/  MUFU.EX2 R33, R33 ;  /* 0x0000002100217308 */ /* 0x000eb00000000800 */
[----:B------:R1:W4:Y:S08]  /*1ca0*/  MUFU.EX2 R57, R29 ;  /* 0x0000001d00397308 */ /* 0x0003300000000800 */
[----:B------:R3:W4:Y:S01]  /*1cb0*/  MUFU.EX2 R55, R28 ;  /* 0x0000001c00377308 */ /* 0x0007220000000800 */
[----:B-1----:R-:W-:Y:S01]  /*1cc0*/  FADD.FTZ R29, R27, 1 ;  /* 0x3f8000001b1d7421 */ /* 0x002fe20000010000 */
[----:B---3--:R-:W-:-:S06]  /*1cd0*/  FMUL.FTZ R28, R58, -1.4426950216293334961 ;  /* 0xbfb8aa3b3a1c7820 */ /* 0x008fcc0000410000 */
[----:B------:R-:W1:Y:S01]  /*1ce0*/  MUFU.RCP R41, R29 ;  /* 0x0000001d00297308 */ /* 0x000e620000001000 */
[----:B------:R-:W-:Y:S01]  /*1cf0*/  SHF.L.U32 R60, R42, 0x10, RZ ;  /* 0x000000102a3c7819 */ /* 0x000fe200000006ff */
[----:B0-----:R-:W-:Y:S01]  /*1d00*/  FADD.FTZ R40, R32, 1 ;  /* 0x3f80000020287421 */ /* 0x001fe20000010000 */
[----:B--2---:R-:W-:Y:S01]  /*1d10*/  FADD.FTZ R42, R33, 1 ;  /* 0x3f800000212a7421 */ /* 0x004fe20000010000 */
[----:B----4-:R-:W-:-:S04]  /*1d20*/  SHF.L.U32 R63, R43, 0x10, RZ ;  /* 0x000000102b3f7819 */ /* 0x010fc800000006ff */
[----:B------:R-:W-:Y:S01]  /*1d30*/  MUFU.RCP R43, R40 ;  /* 0x00000028002b7308 */ /* 0x000fe20000001000 */
[----:B------:R-:W-:Y:S01]  /*1d40*/  SHF.L.U32 R33, R31, 0x10, RZ ;  /* 0x000000101f217819 */ /* 0x000fe200000006ff */
[----:B------:R-:W-:Y:S01]  /*1d50*/  FADD.FTZ R57, R57, 1 ;  /* 0x3f80000039397421 */ /* 0x000fe20000010000 */
[----:B------:R-:W-:-:S05]  /*1d60*/  FADD.FTZ R55, R55, 1 ;  /* 0x3f80000037377421 */ /* 0x000fca0000010000 */
[----:B------:R-:W-:Y:S01]  /*1d70*/  MUFU.RCP R57, R57 ;  /* 0x0000003900397308 */ /* 0x000fe20000001000 */
[----:B------:R-:W-:Y:S02]  /*1d80*/  SHF.L.U32 R34, R34, 0x10, RZ ;  /* 0x0000001022227819 */ /* 0x000fe400000006ff */
[----:B------:R-:W-:Y:S02]  /*1d90*/  SHF.L.U32 R36, R36, 0x10, RZ ;  /* 0x0000001024247819 */ /* 0x000fe400000006ff */
[----:B------:R-:W-:-:S03]  /*1da0*/  SHF.L.U32 R32, R30, 0x10, RZ ;  /* 0x000000101e207819 */ /* 0x000fc600000006ff */
[----:B------:R-:W-:Y:S01]  /*1db0*/  MUFU.RCP R55, R55 ;  /* 0x0000003700377308 */ /* 0x000fe20000001000 */
[----:B------:R-:W-:Y:S02]  /*1dc0*/  SHF.L.U32 R35, R35, 0x10, RZ ;  /* 0x0000001023237819 */ /* 0x000fe400000006ff */
[----:B------:R-:W-:Y:S02]  /*1dd0*/  SHF.L.U32 R37, R37, 0x10, RZ ;  /* 0x0000001025257819 */ /* 0x000fe400000006ff */
[----:B------:R-:W-:Y:S02]  /*1de0*/  SHF.L.U32 R38, R38, 0x10, RZ ;  /* 0x0000001026267819 */ /* 0x000fe400000006ff */
[----:B------:R-:W-:Y:S02]  /*1df0*/  SHF.L.U32 R39, R39, 0x10, RZ ;  /* 0x0000001027277819 */ /* 0x000fe400000006ff */
[----:B------:R-:W-:Y:S01]  /*1e00*/  ISETP.NE.AND P6, PT, R142, RZ, PT ;  /* 0x000000ff8e00720c */ /* 0x000fe20003fc5270 */
[----:B------:R-:W-:Y:S04]  /*1e10*/  STS.U16 [R124], R47 ;  /* 0x0000002f7c007388 */ /* 0x000fe80000000400 */
[----:B------:R0:W-:Y:S04]  /*1e20*/  STS.U16 [R123+0x40], R44 ;  /* 0x0000402c7b007388 */ /* 0x0001e80000000400 */
[----:B------:R-:W-:Y:S04]  /*1e30*/  STS.U16 [R122+0x80], R45 ;  /* 0x0000802d7a007388 */ /* 0x000fe80000000400 */
[----:B------:R2:W-:Y:S04]  /*1e40*/  STS.U16 [R121+0xc0], R46 ;  /* 0x0000c02e79007388 */ /* 0x0005e80000000400 */
[----:B------:R3:W-:Y:S04]  /*1e50*/  STS.U16 [R120+0x100], R49 ;  /* 0x0001003178007388 */ /* 0x0007e80000000400 */
[----:B------:R-:W-:Y:S04]  /*1e60*/  STS.U16 [R119+0x140], R48 ;  /* 0x0001403077007388 */ /* 0x000fe80000000400 */
[----:B------:R-:W-:Y:S04]  /*1e70*/  STS.U16 [R118+0x180], R51 ;  /* 0x0001803376007388 */ /* 0x000fe80000000400 */
[----:B------:R-:W-:Y:S01]  /*1e80*/  STS.U16 [R117+0x1c0], R26 ;  /* 0x0001c01a75007388 */ /* 0x000fe20000000400 */
[----:B------:R-:W-:-:S03]  /*1e90*/  NOP ;  /* 0x0000000000007918 */ /* 0x000fc60000000000 */
[----:B------:R-:W4:Y:S04]  /*1ea0*/  LDS.U16 R23, [R116+0x2] ;  /* 0x0000020074177984 */ /* 0x000f280000000400 */
[----:B------:R-:W1:Y:S01]  /*1eb0*/  LDS.U16 R22, [R116] ;  /* 0x0000000074167984 */ /* 0x000e620000000400 */
[----:B0-----:R0:W1:Y:S03]  /*1ec0*/  MUFU.EX2 R44, R28 ;  /* 0x0000001c002c7308 */ /* 0x0010660000000800 */
[----:B------:R-:W1:Y:S04]  /*1ed0*/  LDS.U16 R26, [R116+0x4] ;  /* 0x00000400741a7984 */ /* 0x000e680000000400 */
[----:B------:R-:W-:Y:S04]  /*1ee0*/  LDS.U16 R27, [R116+0x6] ;  /* 0x00000600741b7984 */ /* 0x000fe80000000400 */
[----:B0-----:R-:W0:Y:S01]  /*1ef0*/  LDS.U16 R28, [R116+0x8] ;  /* 0x00000800741c7984 */ /* 0x001e220000000400 */
[----:B--2---:R4:W-:Y:S03]  /*1f00*/  MUFU.RCP R46, R42 ;  /* 0x0000002a002e7308 */ /* 0x0049e60000001000 */
[----:B------:R-:W2:Y:S01]  /*1f10*/  LDS.U16 R29, [R116+0xa] ;  /* 0x00000a00741d7984 */ /* 0x000ea20000000400 */
[----:B------:R-:W-:Y:S01]  /*1f20*/  FMUL.FTZ R47, R63, -1.4426950216293334961 ;  /* 0xbfb8aa3b3f2f7820 */ /* 0x000fe20000410000 */
[----:B------:R-:W-:-:S03]  /*1f30*/  FMUL.FTZ R45, R60, -1.4426950216293334961 ;  /* 0xbfb8aa3b3c2d7820 */ /* 0x000fc60000410000 */
[----:B---3--:R3:W0:Y:S01]  /*1f40*/  MUFU.EX2 R49, R47 ;  /* 0x0000002f00317308 */ /* 0x0086220000000800 */
[----:B----4-:R-:W-:Y:S01]  /*1f50*/  SHF.L.U32 R42, R23, 0x10, RZ ;  /* 0x00000010172a7819 */ /* 0x010fe200000006ff */
[----:B-1----:R-:W-:Y:S01]  /*1f60*/  FADD.FTZ R23, -R41, 1 ;  /* 0x3f80000029177421 */ /* 0x002fe20000010100 */
[----:B------:R-:W-:Y:S02]  /*1f70*/  SHF.L.U32 R40, R22, 0x10, RZ ;  /* 0x0000001016287819 */ /* 0x000fe400000006ff */
[----:B------:R-:W1:Y:S01]  /*1f80*/  LDS.U16 R22, [R116+0xc] ;  /* 0x00000c0074167984 */ /* 0x000e620000000400 */
[----:B------:R-:W-:-:S03]  /*1f90*/  FFMA.FTZ R31, R50, R23, 1 ;  /* 0x3f800000321f7423 */ /* 0x000fc60000010017 */
[----:B------:R-:W4:Y:S01]  /*1fa0*/  LDS.U16 R23, [R116+0xe] ;  /* 0x00000e0074177984 */ /* 0x000f220000000400 */
[----:B------:R0:W2:Y:S01]  /*1fb0*/  MUFU.EX2 R48, R45 ;  /* 0x0000002d00307308 */ /* 0x0000a20000000800 */
[----:B---3--:R-:W-:Y:S01]  /*1fc0*/  FADD.FTZ R47, R44, 1 ;  /* 0x3f8000002c2f7421 */ /* 0x008fe20000010000 */
[----:B------:R-:W-:Y:S01]  /*1fd0*/  FMUL.FTZ R44, R33, R42 ;  /* 0x0000002a212c7220 */ /* 0x000fe20000410000 */
[----:B0-----:R-:W-:-:S03]  /*1fe0*/  FADD.FTZ R45, -R43, 1 ;  /* 0x3f8000002b2d7421 */ /* 0x001fc60000010100 */
[----:B------:R-:W-:Y:S01]  /*1ff0*/  FMUL.FTZ R44, R43, R44 ;  /* 0x0000002c2b2c7220 */ /* 0x000fe20000410000 */
[----:B------:R-:W-:Y:S01]  /*2000*/  FFMA.FTZ R45, R52, R45, 1 ;  /* 0x3f800000342d7423 */ /* 0x000fe2000001002d */
[----:B------:R0:W3:Y:S03]  /*2010*/  MUFU.RCP R59, R47 ;  /* 0x0000002f003b7308 */ /* 0x0000e60000001000 */
[----:B------:R-:W-:Y:S01]  /*2020*/  FMUL.FTZ R45, R44, R45 ;  /* 0x0000002d2c2d7220 */ /* 0x000fe20000410000 */
[----:B------:R-:W-:Y:S01]  /*2030*/  SHF.L.U32 R44, R26, 0x10, RZ ;  /* 0x000000101a2c7819 */ /* 0x000fe200000006ff */
[----:B------:R-:W-:Y:S01]  /*2040*/  FADD.FTZ R62, R49, 1 ;  /* 0x3f800000313e7421 */ /* 0x000fe20000010000 */
[----:B--2---:R-:W-:Y:S01]  /*2050*/  FADD.FTZ R61, R48, 1 ;  /* 0x3f800000303d7421 */ /* 0x004fe20000010000 */
[----:B------:R-:W-:Y:S01]  /*2060*/  SHF.L.U32 R49, R28, 0x10, RZ ;  /* 0x000000101c317819 */ /* 0x000fe200000006ff */
[----:B------:R-:W-:Y:S01]  /*2070*/  FADD.FTZ R48, -R46, 1 ;  /* 0x3f8000002e307421 */ /* 0x000fe20000010100 */
[----:B0-----:R-:W-:Y:S01]  /*2080*/  SHF.L.U32 R47, R27, 0x10, RZ ;  /* 0x000000101b2f7819 */ /* 0x001fe200000006ff */
[----:B------:R-:W-:Y:S01]  /*2090*/  FMUL.FTZ R27, R34, R44 ;  /* 0x0000002c221b7220 */ /* 0x000fe20000410000 */
[----:B------:R-:W-:Y:S01]  /*20a0*/  FADD.FTZ R51, -R57, 1 ;  /* 0x3f80000039337421 */ /* 0x000fe20000010100 */
        /* <DEDUP_REMOVED lines=9> */
[----:B------:R-:W-:-:S03]  /*2140*/  SHF.L.U32 R48, R29, 0x10, RZ ;  /* 0x000000101d307819 */ /* 0x000fc600000006ff */
[----:B------:R2:W2:Y:S01]  /*2150*/  MUFU.RCP R64, R62 ;  /* 0x0000003e00407308 */ /* 0x0004a20000001000 */
[----:B------:R-:W-:Y:S01]  /*2160*/  FMUL.FTZ R28, R28, R51 ;  /* 0x000000331c1c7220 */ /* 0x000fe20000410000 */
[----:B------:R-:W-:Y:S01]  /*2170*/  FMUL.FTZ R30, R30, R31 ;  /* 0x0000001f1e1e7220 */ /* 0x000fe20000410000 */
[----:B-1----:R-:W-:Y:S01]  /*2180*/  SHF.L.U32 R51, R22, 0x10, RZ ;  /* 0x0000001016337819 */ /* 0x002fe200000006ff */
[----:B------:R-:W-:Y:S01]  /*2190*/  FADD.FTZ R31, -R55, 1 ;  /* 0x3f800000371f7421 */ /* 0x000fe20000010100 */
[----:B------:R-:W-:Y:S01]  /*21a0*/  FMUL.FTZ R26, R35, R47 ;  /* 0x0000002f231a7220 */ /* 0x000fe20000410000 */
[----:B---3--:R-:W-:Y:S01]  /*21b0*/  FADD.FTZ R29, -R59, 1 ;  /* 0x3f8000003b1d7421 */ /* 0x008fe20000010100 */
        /* <DEDUP_REMOVED lines=9> */
[----:B--2---:R-:W-:Y:S01]  /*2250*/  FMUL.FTZ R62, R38, R51 ;  /* 0x00000033263e7220 */ /* 0x004fe20000410000 */
[----:B------:R-:W-:Y:S01]  /*2260*/  FADD.FTZ R22, -R64, 1 ;  /* 0x3f80000040167421 */ /* 0x000fe20000010100 */
        /* <DEDUP_REMOVED lines=37> */
[----:B------:R-:W-:Y:S01]  /*24c0*/  P2R R22, PR, RZ, 0x40 ;  /* 0x00000040ff167803 */ /* 0x000fe20000000000 */
        /* <DEDUP_REMOVED lines=20> */
.L_x_16294:
[----:B------:R-:W-:Y:S05]  /*2610*/  BSYNC B0 ;  /* 0x0000000000007941 */ /* 0x000fea0003800000 */
.L_x_16293:
        /* <DEDUP_REMOVED lines=119> */
.L_x_16297:
[----:B------:R-:W-:Y:S05]  /*2d90*/  BSYNC B0 ;  /* 0x0000000000007941 */ /* 0x000fea0003800000 */
.L_x_16296:
        /* <DEDUP_REMOVED lines=25> */
.L_x_16295:
        /* <DEDUP_REMOVED lines=33> */
[----:B------:R-:W-:Y:S01]  /*3140*/  FADD.FTZ R8, R32, R32 ;  /* 0x0000002020087221 */ /* 0x000fe20000010000 */
[----:B0-----:R-:W-:Y:S01]  /*3150*/  FADD.FTZ R7, R30, R30 ;  /* 0x0000001e1e077221 */ /* 0x001fe20000010000 */
[----:B------:R-:W-:Y:S01]  /*3160*/  FADD.FTZ R6, R34, R34 ;  /* 0x0000002222067221 */ /* 0x000fe20000010000 */
        /* <DEDUP_REMOVED lines=18> */
[----:B------:R-:W-:Y:S01]  /*3290*/  MOV R79, RZ ;  /* 0x000000ff004f7202 */ /* 0x000fe20000000f00 */
[----:B------:R-:W-:Y:S01]  /*32a0*/  UMOV UR5, URZ ;  /* 0x0000003f00057c82 */ /* 0x000fe20008000000 */
[----:B------:R-:W-:Y:S01]  /*32b0*/  MOV R91, RZ ;  /* 0x000000ff005b7202 */ /* 0x000fe20000000f00 */
[----:B------:R-:W-:Y:S01]  /*32c0*/  UMOV UR6, URZ ;  /* 0x0000003f00067c82 */ /* 0x000fe20008000000 */
[----:B------:R-:W-:Y:S01]  /*32d0*/  ISETP.GE.AND P0, PT, R44, R81, PT ;  /* 0x000000512c00720c */ /* 0x000fe20003f06270 */
[----:B------:R-:W-:Y:S01]  /*32e0*/  ULDC UR34, c[0x0][0x21c] ;  /* 0x0000870000227ab9 */ /* 0x000fe20000000800 */
[----:B------:R-:W-:Y:S01]  /*32f0*/  SHF.R.S32.HI R45, RZ, 0x1f, R44 ;  /* 0x0000001fff2d7819 */ /* 0x000fe2000001142c */
[----:B------:R-:W3:Y:S01]  /*3300*/  LDC.64 R28, c[0x0][0x350] ;  /* 0x0000d400ff1c7b82 */ /* 0x000ee20000000a00 */
[----:B------:R-:W-:Y:S01]  /*3310*/  IADD3 R77, R25, R77, RZ ;  /* 0x0000004d194d7210 */ /* 0x000fe20007ffe0ff */
[----:B------:R-:W-:Y:S01]  /*3320*/  ULDC.64 UR20, c[0x0][0x348] ;  /* 0x0000d20000147ab9 */ /* 0x000fe20000000a00 */
[----:B------:R-:W-:Y:S01]  /*3330*/  ULDC.64 UR22, c[0x0][0x360] ;  /* 0x0000d80000167ab9 */ /* 0x000fe20000000a00 */
[----:B------:R-:W-:Y:S01]  /*3340*/  ULDC.64 UR24, c[0x0][0x368] ;  /* 0x0000da0000187ab9 */ /* 0x000fe20000000a00 */
[----:B------:R-:W-:Y:S01]  /*3350*/  ULDC.64 UR26, c[0x0][0x380] ;  /* 0x0000e000001a7ab9 */ /* 0x000fe20000000a00 */
[----:B------:R-:W-:Y:S01]  /*3360*/  ULDC.64 UR28, c[0x0][0x238] ;  /* 0x00008e00001c7ab9 */ /* 0x000fe20000000a00 */
[----:B------:R-:W-:Y:S01]  /*3370*/  ULDC.64 UR30, c[0x0][0x250] ;  /* 0x00009400001e7ab9 */ /* 0x000fe20000000a00 */
[----:B------:R-:W4:Y:S01]  /*3380*/  LDC.64 R30, c[0x0][0x3c8] ;  /* 0x0000f200ff1e7b82 */ /* 0x000f220000000a00 */
[----:B------:R-:W-:-:S07]  /*3390*/  ULDC.64 UR32, c[0x0][0x270] ;  /* 0x00009c0000207ab9 */ /* 0x000fce0000000a00 */
[----:B------:R-:W0:Y:S08]  /*33a0*/  LDC.64 R32, c[0x0][0x360] ;  /* 0x0000d800ff207b82 */ /* 0x000e300000000a00 */
[----:B------:R-:W0:Y:S08]  /*33b0*/  LDC.64 R34, c[0x0][0x368] ;  /* 0x0000da00ff227b82 */ /* 0x000e300000000a00 */
[----:B------:R-:W0:Y:S08]  /*33c0*/  LDC.64 R36, c[0x0][0x370] ;  /* 0x0000dc00ff247b82 */ /* 0x000e300000000a00 */
[----:B------:R-:W0:Y:S08]  /*33d0*/  LDC.64 R38, c[0x0][0x3d0] ;  /* 0x0000f400ff267b82 */ /* 0x000e300000000a00 */
[----:B------:R-:W0:Y:S08]  /*33e0*/  LDC.64 R40, c[0x0][0x380] ;  /* 0x0000e000ff287b82 */ /* 0x000e300000000a00 */
[----:B-1234-:R-:W0:Y:S02]  /*33f0*/  LDC.64 R42, c[0x0][0x2d0] ;  /* 0x0000b400ff2a7b82 */ /* 0x01ee240000000a00 */
.L_x_16345:
[----:B------:R-:W-:Y:S01]  /*3400*/  SHF.R.S32.HI R214, RZ, 0x1f, R79 ;  /* 0x0000001fffd67819 */ /* 0x000fe2000001144f */
[C---:B01----:R-:W-:Y:S01]  /*3410*/  IMAD.WIDE.U32 R12, R79.reuse, UR30, R44 ;  /* 0x0000001e4f0c7c25 */ /* 0x043fe2000f8e002c */
[C---:B------:R-:W-:Y:S02]  /*3420*/  IADD3 R70, R44.reuse, 0xa0, RZ ;  /* 0x000000a02c467810 */ /* 0x040fe40007ffe0ff */
[----:B------:R-:W-:Y:S01]  /*3430*/  IADD3 R48, R44, 0x40, RZ ;  /* 0x000000402c307810 */ /* 0x000fe20007ffe0ff */
[----:B------:R-:W-:Y:S01]  /*3440*/  IMAD R14, R214, UR30, RZ ;  /* 0x0000001ed60e7c24 */ /* 0x000fe2000f8e02ff */
[----:B------:R-:W-:Y:S02]  /*3450*/  LEA R46, P1, R12, R132, 0x1 ;  /* 0x000000840c2e7211 */ /* 0x000fe400078208ff */
[C---:B------:R-:W-:Y:S01]  /*3460*/  IADD3 R68, R44.reuse, 0x80, RZ ;  /* 0x000000802c447810 */ /* 0x040fe20007ffe0ff */
[----:B------:R-:W-:Y:S01]  /*3470*/  IMAD R9, R79, UR31, R14 ;  /* 0x0000001f4f097c24 */ /* 0x000fe2000f8e020e */
[----:B------:R-:W-:-:S02]  /*3480*/  IADD3 R14, R44, 0x20, RZ ;  /* 0x000000202c0e7810 */ /* 0x000fc40007ffe0ff */
[----:B------:R-:W-:Y:S02]  /*3490*/  IADD3 R66, R44, 0x60, RZ ;  /* 0x000000602c427810 */ /* 0x000fe40007ffe0ff */
[----:B------:R-:W-:Y:S02]  /*34a0*/  IADD3 R9, R13, R9, RZ ;  /* 0x000000090d097210 */ /* 0x000fe40007ffe0ff */
[----:B------:R-:W-:Y:S02]  /*34b0*/  ISETP.GE.AND P2, PT, R70, R81, PT ;  /* 0x000000514600720c */ /* 0x000fe40003f46270 */
[----:B------:R-:W-:Y:S02]  /*34c0*/  LEA.HI.X R47, R12, R131, R9, 0x1, P1 ;  /* 0x000000830c2f7211 */ /* 0x000fe400008f0c09 */
[-C--:B------:R-:W-:Y:S02]  /*34d0*/  ISETP.GE.AND P1, PT, R14, R81.reuse, PT ;  /* 0x000000510e00720c */ /* 0x080fe40003f26270 */
[----:B------:R-:W-:-:S02]  /*34e0*/  ISETP.GE.AND P3, PT, R48, R81, PT ;  /* 0x000000513000720c */ /* 0x000fc40003f66270 */
[-C--:B------:R-:W-:Y:S02]  /*34f0*/  ISETP.GE.AND P4, PT, R68, R81.reuse, PT ;  /* 0x000000514400720c */ /* 0x080fe40003f86270 */
[----:B------:R-:W-:Y:S02]  /*3500*/  ISETP.GE.AND P5, PT, R66, R81, PT ;  /* 0x000000514200720c */ /* 0x000fe40003fa6270 */
[----:B------:R-:W-:Y:S02]  /*3510*/  PRMT R50, RZ, 0x7610, R50 ;  /* 0x00007610ff327816 */ /* 0x000fe40000000032 */
[----:B------:R-:W-:Y:S02]  /*3520*/  PRMT R54, RZ, 0x7610, R54 ;  /* 0x00007610ff367816 */ /* 0x000fe40000000036 */
[----:B------:R-:W-:Y:S02]  /*3530*/  PRMT R51, RZ, 0x7610, R51 ;  /* 0x00007610ff337816 */ /* 0x000fe40000000033 */
[----:B------:R-:W-:Y:S01]  /*3540*/  PRMT R53, RZ, 0x7610, R53 ;  /* 0x00007610ff357816 */ /* 0x000fe20000000035 */
[----:B--2---:R-:W2:Y:S01]  /*3550*/  @!P1 LDG.E.U16 R50, desc[UR14][R46.64+0x40] ;  /* 0x0000400e2e329981 */ /* 0x004ea2000c1e1500 */
[----:B------:R-:W-:-:S02]  /*3560*/  IADD3 R72, R44, 0xc0, RZ ;  /* 0x000000c02c487810 */ /* 0x000fc40007ffe0ff */
[----:B------:R-:W-:Y:S01]  /*3570*/  PRMT R52, RZ, 0x7610, R52 ;  /* 0x00007610ff347816 */ /* 0x000fe20000000034 */
[----:B------:R-:W3:Y:S01]  /*3580*/  @!P2 LDG.E.U16 R54, desc[UR14][R46.64+0x140] ;  /* 0x0001400e2e36a981 */ /* 0x000ee2000c1e1500 */
[C---:B------:R-:W-:Y:S02]  /*3590*/  IADD3 R154, R44.reuse, 0x140, RZ ;  /* 0x000001402c9a7810 */ /* 0x040fe40007ffe0ff */
[C---:B------:R-:W-:Y:S01]  /*35a0*/  IADD3 R74, R44.reuse, 0xe0, RZ ;  /* 0x000000e02c4a7810 */ /* 0x040fe20007ffe0ff */
[----:B----4-:R-:W4:Y:S01]  /*35b0*/  @!P3 LDG.E.U16 R51, desc[UR14][R46.64+0x80] ;  /* 0x0000800e2e33b981 */ /* 0x010f22000c1e1500 */
[C---:B------:R-:W-:Y:S02]  /*35c0*/  IADD3 R152, R44.reuse, 0x120, RZ ;  /* 0x000001202c987810 */ /* 0x040fe40007ffe0ff */
[----:B------:R-:W-:Y:S01]  /*35d0*/  IADD3 R150, R44, 0x100, RZ ;  /* 0x000001002c967810 */ /* 0x000fe20007ffe0ff */
[----:B------:R-:W3:Y:S01]  /*35e0*/  @!P4 LDG.E.U16 R53, desc[UR14][R46.64+0x100] ;  /* 0x0001000e2e35c981 */ /* 0x000ee2000c1e1500 */
[----:B------:R-:W-:-:S02]  /*35f0*/  ISETP.GE.AND P1, PT, R72, R81, PT ;  /* 0x000000514800720c */ /* 0x000fc40003f26270 */
[-C--:B------:R-:W-:Y:S01]  /*3600*/  ISETP.GE.AND P2, PT, R154, R81.reuse, PT ;  /* 0x000000519a00720c */ /* 0x080fe20003f46270 */
[----:B------:R-:W3:Y:S01]  /*3610*/  @!P5 LDG.E.U16 R52, desc[UR14][R46.64+0xc0] ;  /* 0x0000c00e2e34d981 */ /* 0x000ee2000c1e1500 */
[-C--:B------:R-:W-:Y:S02]  /*3620*/  ISETP.GE.AND P3, PT, R74, R81.reuse, PT ;  /* 0x000000514a00720c */ /* 0x080fe40003f66270 */
[-C--:B------:R-:W-:Y:S02]  /*3630*/  ISETP.GE.AND P4, PT, R152, R81.reuse, PT ;  /* 0x000000519800720c */ /* 0x080fe40003f86270 */
[----:B------:R-:W-:Y:S02]  /*3640*/  ISETP.GE.AND P5, PT, R150, R81, PT ;  /* 0x000000519600720c */ /* 0x000fe40003fa6270 */
[----:B------:R-:W-:Y:S02]  /*3650*/  PRMT R9, RZ, 0x7610, R9 ;  /* 0x00007610ff097816 */ /* 0x000fe40000000009 */
[----:B------:R-:W-:-:S02]  /*3660*/  PRMT R55, RZ, 0x7610, R55 ;  /* 0x00007610ff377816 */ /* 0x000fc40000000037 */
[----:B------:R-:W-:Y:S02]  /*3670*/  PRMT R59, RZ, 0x7610, R59 ;  /* 0x00007610ff3b7816 */ /* 0x000fe4000000003b */
[----:B------:R-:W-:Y:S01]  /*3680*/  PRMT R56, RZ, 0x7610, R56 ;  /* 0x00007610ff387816 */ /* 0x000fe20000000038 */
[----:B------:R-:W2:Y:S01]  /*3690*/  @!P0 LDG.E.U16 R9, desc[UR14][R46.64] ;  /* 0x0000000e2e098981 */ /* 0x000ea2000c1e1500 */
[----:B------:R-:W-:Y:S02]  /*36a0*/  PRMT R58, RZ, 0x7610, R58 ;  /* 0x00007610ff3a7816 */ /* 0x000fe4000000003a */
[C---:B------:R-:W-:Y:S01]  /*36b0*/  IADD3 R156, R44.reuse, 0x160, RZ ;  /* 0x000001602c9c7810 */ /* 0x040fe20007ffe0ff */
        /* <DEDUP_REMOVED lines=10> */
[-C--:B------:R-:W-:Y:S02]  /*3760*/  ISETP.GE.AND P2, PT, R158, R81.reuse, PT ;  /* 0x000000519e00720c */ /* 0x080fe40003f46270 */
[-C--:B------:R-:W-:Y:S01]  /*3770*/  ISETP.GE.AND P3, PT, R160, R81.reuse, PT ;  /* 0x00000051a000720c */ /* 0x080fe20003f66270 */
[----:B------:R-:W3:Y:S01]  /*3780*/  @!P5 LDG.E.U16 R57, desc[UR14][R46.64+0x200] ;  /* 0x0002000e2e39d981 */ /* 0x000ee2000c1e1500 */
[----:B------:R-:W-:-:S02]  /*3790*/  ISETP.GE.AND P4, PT, R162, R81, PT ;  /* 0x00000051a200720c */ /* 0x000fc40003f86270 */
[----:B------:R-:W-:Y:S02]  /*37a0*/  ISETP.GE.AND P5, PT, R164, R81, PT ;  /* 0x00000051a400720c */ /* 0x000fe40003fa6270 */
        /* <DEDUP_REMOVED lines=10> */
[----:B------:R-:W-:Y:S01]  /*3850*/  IADD3 R125, -R10, R83, RZ ;  /* 0x000000530a7d7210 */ /* 0x000fe20007ffe1ff */
[----:B------:R-:W0:Y:S03]  /*3860*/  S2UR UR8, SR_CgaCtaId ;  /* 0x00000000000879c3 */ /* 0x000e260000008800 */
[----:B------:R-:W-:-:S04]  /*3870*/  SHF.L.U32 R67, R125, 0x1, RZ ;  /* 0x000000017d437819 */ /* 0x000fc800000006ff */
[----:B------:R-:W-:Y:S01]  /*3880*/  ISETP.GE.AND P2, PT, R14, R67, PT ;  /* 0x000000430e00720c */ /* 0x000fe20003f46270 */
[----:B------:R-:W-:Y:S01]  /*3890*/  IMAD R14, R214, UR32, RZ ;  /* 0x00000020d60e7c24 */ /* 0x000fe2000f8e02ff */
[----:B------:R-:W-:Y:S01]  /*38a0*/  MOV R76, R24 ;  /* 0x00000018004c7202 */ /* 0x000fe20000000f00 */
[----:B------:R-:W-:-:S04]  /*38b0*/  IMAD.WIDE.U32 R12, R79, UR32, R44 ;  /* 0x000000204f0c7c25 */ /* 0x000fc8000f8e002c */
[C---:B------:R-:W-:Y:S02]  /*38c0*/  IMAD R49, R79.reuse, UR33, R14 ;  /* 0x000000214f317c24 */ /* 0x040fe4000f8e020e */
[----:B------:R-:W-:Y:S01]  /*38d0*/  IMAD R166, R214, UR28, RZ ;  /* 0x0000001cd6a67c24 */ /* 0x000fe2000f8e02ff */
[----:B------:R-:W-:Y:S01]  /*38e0*/  ISETP.GE.AND P1, PT, R48, R67, PT ;  /* 0x000000433000720c */ /* 0x000fe20003f26270 */
[----:B------:R-:W-:Y:S01]  /*38f0*/  IMAD.WIDE.U32 R14, R79, UR28, R76 ;  /* 0x0000001c4f0e7c25 */ /* 0x000fe2000f8e004c */
[C---:B------:R-:W-:Y:S02]  /*3900*/  LEA R48, P4, R12.reuse, R130, 0x1 ;  /* 0x000000820c307211 */ /* 0x040fe400078808ff */
[----:B------:R-:W-:Y:S01]  /*3910*/  IADD3 R13, R13, R49, RZ ;  /* 0x000000310d0d7210 */ /* 0x000fe20007ffe0ff */
[----:B-1----:R-:W-:Y:S01]  /*3920*/  IMAD R47, R79, UR29, R166 ;  /* 0x0000001d4f2f7c24 */ /* 0x002fe2000f8e02a6 */
[----:B------:R-:W-:Y:S02]  /*3930*/  UMOV UR7, 0x400 ;  /* 0x0000040000077882 */ /* 0x000fe40000000000 */
[----:B------:R-:W-:-:S02]  /*3940*/  LEA.HI.X R49, R12, R128, R13, 0x1, P4 ;  /* 0x000000800c317211 */ /* 0x000fc400020f0c0d */
[----:B------:R-:W-:Y:S01]  /*3950*/  IADD3 R13, R140, 0x100, RZ ;  /* 0x000001008c0d7810 */ /* 0x000fe20007ffe0ff */
[----:B0-----:R-:W-:Y:S01]  /*3960*/  ULEA UR7, UR8, UR7, 0x18 ;  /* 0x0000000708077291 */ /* 0x001fe2000f8ec03f */
[----:B------:R-:W-:Y:S02]  /*3970*/  LEA R46, P5, R14, R42, 0x3 ;  /* 0x0000002a0e2e7211 */ /* 0x000fe400078a18ff */
[----:B------:R-:W-:Y:S02]  /*3980*/  IADD3 R15, R15, R47, RZ ;  /* 0x0000002f0f0f7210 */ /* 0x000fe40007ffe0ff */
[----:B------:R-:W-:Y:S02]  /*3990*/  IADD3 R65, R140, 0x140, RZ ;  /* 0x000001408c417810 */ /* 0x000fe40007ffe0ff */
[----:B------:R-:W-:Y:S02]  /*39a0*/  LEA.HI.SX32 R13, R13, R140, 0x1b ;  /* 0x0000008c0d0d7211 */ /* 0x000fe400078fdaff */
[----:B------:R-:W-:-:S02]  /*39b0*/  LEA.HI.X R47, R14, R43, R15, 0x3, P5 ;  /* 0x0000002b0e2f7211 */ /* 0x000fc400028f1c0f */
[C---:B------:R-:W-:Y:S02]  /*39c0*/  IADD3 R15, R140.reuse, 0x120, RZ ;  /* 0x000001208c0f7810 */ /* 0x040fe40007ffe0ff */
[-C--:B------:R-:W-:Y:S02]  /*39d0*/  LEA.HI.SX32 R65, R65, R140.reuse, 0x1b ;  /* 0x0000008c41417211 */ /* 0x080fe400078fdaff */
[----:B------:R-:W-:Y:S01]  /*39e0*/  LEA R12, R13, UR7, 0x1 ;  /* 0x000000070d0c7c11 */ /* 0x000fe2000f8e08ff */
[----:B------:R-:W3:Y:S01]  /*39f0*/  LDG.E.64 R46, desc[UR14][R46.64] ;  /* 0x0000000e2e2e7981 */ /* 0x000ee2000c1e1b00 */
[----:B------:R-:W-:Y:S02]  /*3a00*/  IADD3 R13, R140, 0x180, RZ ;  /* 0x000001808c0d7810 */ /* 0x000fe40007ffe0ff */
[----:B------:R-:W-:Y:S02]  /*3a10*/  LEA.HI.SX32 R15, R15, R140, 0x1b ;  /* 0x0000008c0f0f7211 */ /* 0x000fe400078fdaff */
[----:B------:R-:W-:-:S02]  /*3a20*/  LEA R14, R65, UR7, 0x1 ;  /* 0x00000007410e7c11 */ /* 0x000fc4000f8e08ff */
[----:B------:R-:W-:Y:S02]  /*3a30*/  IADD3 R65, R140, 0x1e0, RZ ;  /* 0x000001e08c417810 */ /* 0x000fe40007ffe0ff */
[----:B------:R-:W-:Y:S02]  /*3a40*/  LEA R15, R15, UR7, 0x1 ;  /* 0x000000070f0f7c11 */ /* 0x000fe4000f8e08ff */
[-C--:B------:R-:W-:Y:S02]  /*3a50*/  ISETP.GE.AND P5, PT, R44, R67.reuse, PT ;  /* 0x000000432c00720c */ /* 0x080fe40003fa6270 */
[----:B------:R-:W-:Y:S02]  /*3a60*/  LEA.HI.SX32 R65, R65, R140, 0x1b ;  /* 0x0000008c41417211 */ /* 0x000fe400078fdaff */
[----:B------:R-:W-:Y:S02]  /*3a70*/  ISETP.GE.AND P3, PT, R66, R67, PT ;  /* 0x000000434200720c */ /* 0x000fe40003f66270 */
[----:B------:R-:W-:-:S02]  /*3a80*/  LEA R73, R65, UR7, 0x1 ;  /* 0x0000000741497c11 */ /* 0x000fc4000f8e08ff */
        /* <DEDUP_REMOVED lines=8> */
[----:B--2---:R0:W-:Y:S04]  /*3b10*/  STS.U16 [R124], R9 ;  /* 0x000000097c007388 */ /* 0x0041e80000000400 */
[----:B------:R-:W-:Y:S04]  /*3b20*/  STS.U16 [R123+0x40], R50 ;  /* 0x000040327b007388 */ /* 0x000fe80000000400 */
[----:B----4-:R1:W-:Y:S01]  /*3b30*/  STS.U16 [R122+0x80], R51 ;  /* 0x000080337a007388 */ /* 0x0103e20000000400 */
[----:B0-----:R-:W-:-:S03]  /*3b40*/  IADD3 R9, R140, 0x160, RZ ;  /* 0x000001608c097810 */ /* 0x001fc60007ffe0ff */
[----:B---3--:R-:W-:Y:S01]  /*3b50*/  STS.U16 [R121+0xc0], R52 ;  /* 0x0000c03479007388 */ /* 0x008fe20000000400 */
[----:B------:R-:W-:-:S03]  /*3b60*/  LEA.HI.SX32 R9, R9, R140, 0x1b ;  /* 0x0000008c09097211 */ /* 0x000fc600078fdaff */
[----:B------:R0:W-:Y:S01]  /*3b70*/  STS.U16 [R120+0x100], R53 ;  /* 0x0001003578007388 */ /* 0x0001e20000000400 */
[C---:B-1----:R-:W-:Y:S02]  /*3b80*/  IADD3 R51, R140.reuse, 0x1a0, RZ ;  /* 0x000001a08c337810 */ /* 0x042fe40007ffe0ff */
[-C--:B------:R-:W-:Y:S01]  /*3b90*/  LEA.HI.SX32 R50, R13, R140.reuse, 0x1b ;  /* 0x0000008c0d327211 */ /* 0x080fe200078fdaff */
[----:B------:R-:W-:Y:S01]  /*3ba0*/  STS.U16 [R119+0x140], R54 ;  /* 0x0001403677007388 */ /* 0x000fe20000000400 */
[-C--:B------:R-:W-:Y:S02]  /*3bb0*/  LEA.HI.SX32 R51, R51, R140.reuse, 0x1b ;  /* 0x0000008c33337211 */ /* 0x080fe400078fdaff */
[----:B0-----:R-:W-:Y:S01]  /*3bc0*/  IADD3 R53, R140, 0x1c0, RZ ;  /* 0x000001c08c357810 */ /* 0x001fe20007ffe0ff */
[----:B------:R0:W-:Y:S01]  /*3bd0*/  STS.U16 [R118+0x180], R55 ;  /* 0x0001803776007388 */ /* 0x0001e20000000400 */
[----:B------:R-:W-:Y:S02]  /*3be0*/  LEA R13, R9, UR7, 0x1 ;  /* 0x00000007090d7c11 */ /* 0x000fe4000f8e08ff */
[----:B------:R-:W-:Y:S01]  /*3bf0*/  LEA.HI.SX32 R53, R53, R140, 0x1b ;  /* 0x0000008c35357211 */ /* 0x000fe200078fdaff */
[----:B------:R1:W-:Y:S03]  /*3c00*/  STS.U16 [R117+0x1c0], R56 ;  /* 0x0001c03875007388 */ /* 0x0003e60000000400 */
[----:B------:R-:W-:Y:S01]  /*3c10*/  LEA R66, R53, UR7, 0x1 ;  /* 0x0000000735427c11 */ /* 0x000fe2000f8e08ff */
[----:B------:R-:W-:Y:S01]  /*3c20*/  STS.U16 [R12+0x200], R57 ;  /* 0x000200390c007388 */ /* 0x000fe20000000400 */
[----:B0-----:R-:W-:-:S03]  /*3c30*/  LEA R55, R51, UR7, 0x1 ;  /* 0x0000000733377c11 */ /* 0x001fc6000f8e08ff */
[----:B------:R-:W-:Y:S01]  /*3c40*/  STS.U16 [R15+0x240], R58 ;  /* 0x0002403a0f007388 */ /* 0x000fe20000000400 */
[----:B-1----:R-:W-:-:S03]  /*3c50*/  LEA R56, R50, UR7, 0x1 ;  /* 0x0000000732387c11 */ /* 0x002fc6000f8e08ff */
[----:B------:R-:W-:Y:S01]  /*3c60*/  STS.U16 [R14+0x280], R59 ;  /* 0x0002803b0e007388 */ /* 0x000fe20000000400 */
[----:B------:R-:W-:-:S03]  /*3c70*/  PRMT R51, RZ, 0x7610, R51 ;  /* 0x00007610ff337816 */ /* 0x000fc60000000033 */
[----:B------:R-:W-:Y:S04]  /*3c80*/  STS.U16 [R13+0x2c0], R60 ;  /* 0x0002c03c0d007388 */ /* 0x000fe80000000400 */
[----:B------:R-:W-:Y:S04]  /*3c90*/  STS.U16 [R56+0x300], R61 ;  /* 0x0003003d38007388 */ /* 0x000fe80000000400 */
[----:B------:R-:W-:Y:S04]  /*3ca0*/  STS.U16 [R55+0x340], R62 ;  /* 0x0003403e37007388 */ /* 0x000fe80000000400 */
[----:B------:R-:W-:Y:S04]  /*3cb0*/  STS.U16 [R66+0x380], R63 ;  /* 0x0003803f42007388 */ /* 0x000fe80000000400 */
[----:B------:R0:W-:Y:S01]  /*3cc0*/  STS.U16 [R73+0x3c0], R64 ;  /* 0x0003c04049007388 */ /* 0x0001e20000000400 */
[----:B------:R-:W-:-:S03]  /*3cd0*/  NOP ;  /* 0x0000000000007918 */ /* 0x000fc60000000000 */
[----:B------:R-:W2:Y:S01]  /*3ce0*/  @!P5 LDG.E.U16 R51, desc[UR14][R48.64] ;  /* 0x0000000e3033d981 */ /* 0x000ea2000c1e1500 */
[-C--:B------:R-:W-:Y:S02]  /*3cf0*/  ISETP.GE.AND P5, PT, R70, R67.reuse, PT ;  /* 0x000000434600720c */ /* 0x080fe40003fa6270 */
[----:B------:R-:W-:Y:S01]  /*3d00*/  PRMT R53, RZ, 0x7610, R53 ;  /* 0x00007610ff357816 */ /* 0x000fe20000000035 */
[----:B------:R-:W3:Y:S01]  /*3d10*/  @!P4 LDG.E.U16 R151, desc[UR14][R48.64+0x100] ;  /* 0x0001000e3097c981 */ /* 0x000ee2000c1e1500 */
[----:B------:R-:W-:Y:S02]  /*3d20*/  PRMT R50, RZ, 0x7610, R50 ;  /* 0x00007610ff327816 */ /* 0x000fe40000000032 */
[----:B------:R-:W-:Y:S02]  /*3d30*/  PRMT R52, RZ, 0x7610, R52 ;  /* 0x00007610ff347816 */ /* 0x000fe40000000034 */
[----:B0-----:R-:W-:Y:S01]  /*3d40*/  PRMT R64, RZ, 0x7610, R64 ;  /* 0x00007610ff407816 */ /* 0x001fe20000000040 */
[----:B------:R-:W4:Y:S01]  /*3d50*/  @!P1 LDG.E.U16 R53, desc[UR14][R48.64+0x80] ;  /* 0x0000800e30359981 */ /* 0x000f22000c1e1500 */
[----:B------:R-:W-:-:S03]  /*3d60*/  ISETP.GE.AND P1, PT, R72, R67, PT ;  /* 0x000000434800720c */ /* 0x000fc60003f26270 */
[----:B------:R-:W3:Y:S01]  /*3d70*/  @!P2 LDG.E.U16 R50, desc[UR14][R48.64+0x40] ;  /* 0x0000400e3032a981 */ /* 0x000ee2000c1e1500 */
[----:B------:R-:W-:-:S03]  /*3d80*/  ISETP.GE.AND P2, PT, R74, R67, PT ;  /* 0x000000434a00720c */ /* 0x000fc60003f46270 */
[----:B------:R-:W4:Y:S01]  /*3d90*/  @!P3 LDG.E.U16 R52, desc[UR14][R48.64+0xc0] ;  /* 0x0000c00e3034b981 */ /* 0x000f22000c1e1500 */
[-C--:B------:R-:W-:Y:S02]  /*3da0*/  ISETP.GE.AND P3, PT, R150, R67.reuse, PT ;  /* 0x000000439600720c */ /* 0x080fe40003f66270 */
[-C--:B------:R-:W-:Y:S01]  /*3db0*/  ISETP.GE.AND P4, PT, R152, R67.reuse, PT ;  /* 0x000000439800720c */ /* 0x080fe20003f86270 */
[----:B------:R-:W4:Y:S01]  /*3dc0*/  @!P5 LDG.E.U16 R64, desc[UR14][R48.64+0x140] ;  /* 0x0001400e3040d981 */ /* 0x000f22000c1e1500 */
[-C--:B------:R-:W-:Y:S02]  /*3dd0*/  ISETP.GE.AND P5, PT, R154, R67.reuse, PT ;  /* 0x000000439a00720c */ /* 0x080fe40003fa6270 */
[----:B------:R-:W-:Y:S01]  /*3de0*/  PRMT R74, RZ, 0x7610, R74 ;  /* 0x00007610ff4a7816 */ /* 0x000fe2000000004a */
        /* <DEDUP_REMOVED lines=10> */
[----:B------:R-:W-:Y:S01]  /*3e90*/  PRMT R150, RZ, 0x7610, R150 ;  /* 0x00007610ff967816 */ /* 0x000fe20000000096 */
[----:B------:R-:W4:Y:S01]  /*3ea0*/  @!P2 LDG.E.U16 R159, desc[UR14][R48.64+0x300] ;  /* 0x0003000e309fa981 */ /* 0x000f22000c1e1500 */
[----:B------:R-:W-:Y:S02]  /*3eb0*/  PRMT R152, RZ, 0x7610, R152 ;  /* 0x00007610ff987816 */ /* 0x000fe40000000098 */
[----:B------:R-:W-:Y:S02]  /*3ec0*/  PRMT R154, RZ, 0x7610, R154 ;  /* 0x00007610ff9a7816 */ /* 0x000fe4000000009a */
[----:B------:R-:W4:Y:S04]  /*3ed0*/  @!P1 LDG.E.U16 R150, desc[UR14][R48.64+0x2c0] ;  /* 0x0002c00e30969981 */ /* 0x000f28000c1e1500 */
[----:B------:R-:W4:Y:S04]  /*3ee0*/  @!P3 LDG.E.U16 R152, desc[UR14][R48.64+0x340] ;  /* 0x0003400e3098b981 */ /* 0x000f28000c1e1500 */
[----:B------:R-:W4:Y:S04]  /*3ef0*/  @!P4 LDG.E.U16 R161, desc[UR14][R48.64+0x380] ;  /* 0x0003800e30a1c981 */ /* 0x000f28000c1e1500 */
[----:B------:R0:W4:Y:S01]  /*3f00*/  @!P5 LDG.E.U16 R154, desc[UR14][R48.64+0x3c0] ;  /* 0x0003c00e309ad981 */ /* 0x000122000c1e1500 */
[----:B------:R-:W-:-:S02]  /*3f10*/  SHF.L.U32 R9, R140, 0x4, RZ ;  /* 0x000000048c097819 */ /* 0x000fc400000006ff */
[C---:B------:R-:W-:Y:S02]  /*3f20*/  IADD3 R59, R140.reuse, 0x20, RZ ;  /* 0x000000208c3b7810 */ /* 0x040fe40007ffe0ff */
[C---:B------:R-:W-:Y:S02]  /*3f30*/  IADD3 R57, R140.reuse, 0x40, RZ ;  /* 0x000000408c397810 */ /* 0x040fe40007ffe0ff */
[----:B------:R-:W-:Y:S02]  /*3f40*/  LEA.HI.SX32 R9, R9, R9, 0x1b ;  /* 0x0000000909097211 */ /* 0x000fe400078fdaff */
[-C--:B------:R-:W-:Y:S02]  /*3f50*/  LEA.HI.SX32 R124, R140, R140.reuse, 0x1b ;  /* 0x0000008c8c7c7211 */ /* 0x080fe400078fdaff */
[-C--:B------:R-:W-:Y:S02]  /*3f60*/  LEA.HI.SX32 R59, R59, R140.reuse, 0x1b ;  /* 0x0000008c3b3b7211 */ /* 0x080fe400078fdaff */
[----:B------:R-:W-:-:S02]  /*3f70*/  LEA.HI.SX32 R57, R57, R140, 0x1b ;  /* 0x0000008c39397211 */ /* 0x000fc400078fdaff */
[----:B------:R-:W-:Y:S02]  /*3f80*/  LEA R61, R9, UR7, 0x1 ;  /* 0x00000007093d7c11 */ /* 0x000fe4000f8e08ff */
[----:B------:R-:W-:Y:S02]  /*3f90*/  LEA R124, R124, UR7, 0x1 ;  /* 0x000000077c7c7c11 */ /* 0x000fe4000f8e08ff */
[----:B------:R-:W-:Y:S01]  /*3fa0*/  LEA R123, R59, UR7, 0x1 ;  /* 0x000000073b7b7c11 */ /* 0x000fe2000f8e08ff */
[----:B------:R-:W1:Y:S01]  /*3fb0*/  LDS.U16 R76, [R61] ;  /* 0x000000003d4c7984 */ /* 0x000e620000000400 */
[----:B------:R-:W-:Y:S01]  /*3fc0*/  LEA R122, R57, UR7, 0x1 ;  /* 0x00000007397a7c11 */ /* 0x000fe2000f8e08ff */
[----:B0-----:R-:W-:Y:S01]  /*3fd0*/  FMUL.FTZ R48, R46, 1.4426950216293334961 ;  /* 0x3fb8aa3b2e307820 */ /* 0x001fe20000410000 */
[C---:B------:R-:W-:Y:S01]  /*3fe0*/  IADD3 R119, R140.reuse, 0xc0, RZ ;  /* 0x000000c08c777810 */ /* 0x040fe20007ffe0ff */
[----:B------:R-:W0:Y:S01]  /*3ff0*/  LDS.U16 R75, [R61+0x2] ;  /* 0x000002003d4b7984 */ /* 0x000e220000000400 */
[----:B------:R-:W-:-:S03]  /*4000*/  IADD3 R121, R140, 0xa0, RZ ;  /* 0x000000a08c797810 */ /* 0x000fc60007ffe0ff */
[----:B------:R-:W-:Y:S04]  /*4010*/  LDS.U16 R71, [R61+0x4] ;  /* 0x000004003d477984 */ /* 0x000fe80000000400 */
[----:B------:R-:W0:Y:S04]  /*4020*/  LDS.U16 R72, [R61+0x6] ;  /* 0x000006003d487984 */ /* 0x000e280000000400 */
[----:B------:R-:W0:Y:S04]  /*4030*/  LDS.U16 R69, [R61+0x8] ;  /* 0x000008003d457984 */ /* 0x000e280000000400 */
[----:B------:R-:W0:Y:S04]  /*4040*/  LDS.U16 R70, [R61+0xa] ;  /* 0x00000a003d467984 */ /* 0x000e280000000400 */
        /* <DEDUP_REMOVED lines=9> */
[----:B------:R-:W4:Y:S01]  /*40e0*/  LDS.U16 R9, [R61+0x1e] ;  /* 0x00001e003d097984 */ /* 0x000f220000000400 */
[----:B------:R-:W-:Y:S01]  /*40f0*/  LEA.HI.SX32 R118, R119, R140, 0x1b ;  /* 0x0000008c77767211 */ /* 0x000fe200078fdaff */
[----:B------:R-:W-:Y:S01]  /*4100*/  FMUL.FTZ R49, R104, R48 ;  /* 0x0000003068317220 */ /* 0x000fe20000410000 */
[----:B------:R-:W-:-:S02]  /*4110*/  LEA.HI.SX32 R119, R121, R140, 0x1b ;  /* 0x0000008c79777211 */ /* 0x000fc400078fdaff */
[----:B------:R-:W-:Y:S02]  /*4120*/  IADD3 R163, R140, 0x80, RZ ;  /* 0x000000808ca37810 */ /* 0x000fe40007ffe0ff */
[----:B------:R-:W-:Y:S02]  /*4130*/  ISETP.NE.AND P1, PT, R198, RZ, PT ;  /* 0x000000ffc600720c */ /* 0x000fe40003f25270 */
[----:B------:R-:W-:Y:S01]  /*4140*/  IADD3 R117, R140, 0xe0, RZ ;  /* 0x000000e08c757810 */ /* 0x000fe20007ffe0ff */
[----:B------:R-:W-:Y:S01]  /*4150*/  MUFU.EX2 R49, R49 ;  /* 0x0000003100317308 */ /* 0x000fe20000000800 */
[----:B------:R-:W-:Y:S02]  /*4160*/  LEA.HI.SX32 R163, R163, R140, 0x1b ;  /* 0x0000008ca3a37211 */ /* 0x000fe400078fdaff */
[----:B------:R-:W-:Y:S02]  /*4170*/  ISETP.NE.AND P2, PT, R142, RZ, PT ;  /* 0x000000ff8e00720c */ /* 0x000fe40003f45270 */
[----:B------:R-:W-:-:S02]  /*4180*/  ISETP.LT.OR P3, PT, R127, 0x2, P1 ;  /* 0x000000027f00780c */ /* 0x000fc40000f61670 */
[----:B------:R-:W-:Y:S02]  /*4190*/  LEA.HI.SX32 R117, R117, R140, 0x1b ;  /* 0x0000008c75757211 */ /* 0x000fe400078fdaff */
[----:B------:R-:W-:Y:S02]  /*41a0*/  LEA R120, R163, UR7, 0x1 ;  /* 0x00000007a3787c11 */ /* 0x000fe4000f8e08ff */
[----:B------:R-:W-:Y:S02]  /*41b0*/  LEA R119, R119, UR7, 0x1 ;  /* 0x0000000777777c11 */ /* 0x000fe4000f8e08ff */
[----:B------:R-:W-:Y:S02]  /*41c0*/  LEA R118, R118, UR7, 0x1 ;  /* 0x0000000776767c11 */ /* 0x000fe4000f8e08ff */
[----:B------:R-:W-:Y:S02]  /*41d0*/  LEA R117, R117, UR7, 0x1 ;  /* 0x0000000775757c11 */ /* 0x000fe4000f8e08ff */
[----:B-1----:R-:W-:-:S02]  /*41e0*/  SHF.L.U32 R76, R76, 0x10, RZ ;  /* 0x000000104c4c7819 */ /* 0x002fc400000006ff */
[----:B0-----:R-:W-:-:S03]  /*41f0*/  SHF.L.U32 R75, R75, 0x10, RZ ;  /* 0x000000104b4b7819 */ /* 0x001fc600000006ff */
        /* <DEDUP_REMOVED lines=9> */
[----:B--2---:R0:W-:Y:S02]  /*4290*/  STS.U16 [R124+0x420], R51 ;  /* 0x000420337c007388 */ /* 0x0041e40000000400 */
[----:B0-----:R-:W-:Y:S02]  /*42a0*/  IADD3 R51, R140, 0x60, RZ ;  /* 0x000000608c337810 */ /* 0x001fe40007ffe0ff */
[----:B---3--:R0:W-:Y:S02]  /*42b0*/  STS.U16 [R123+0x460], R50 ;  /* 0x000460327b007388 */ /* 0x0081e40000000400 */
[----:B------:R-:W-:Y:S01]  /*42c0*/  LEA.HI.SX32 R121, R51, R140, 0x1b ;  /* 0x0000008c33797211 */ /* 0x000fe200078fdaff */
[----:B0-----:R-:W-:-:S04]  /*42d0*/  FMUL.FTZ R50, R104, R47 ;  /* 0x0000002f68327220 */ /* 0x001fc80000410000 */
[----:B------:R-:W-:Y:S01]  /*42e0*/  FMUL.RZ R51, R50, 0.15915493667125701904 ;  /* 0x3e22f98332337820 */ /* 0x000fe2000040c000 */
[----:B------:R-:W-:-:S03]  /*42f0*/  LEA R121, R121, UR7, 0x1 ;  /* 0x0000000779797c11 */ /* 0x000fc6000f8e08ff */
[----:B------:R-:W0:Y:S01]  /*4300*/  MUFU.COS R50, R51 ;  /* 0x0000003300327308 */ /* 0x000e220000000000 */
[----:B----4-:R1:W-:Y:S07]  /*4310*/  STS.U16 [R122+0x4a0], R53 ;  /* 0x0004a0357a007388 */ /* 0x0103ee0000000400 */
[----:B------:R-:W2:Y:S01]  /*4320*/  MUFU.SIN R156, R51 ;  /* 0x00000033009c7308 */ /* 0x000ea20000000400 */
[----:B------:R-:W-:Y:S01]  /*4330*/  STS.U16 [R121+0x4e0], R52 ;  /* 0x0004e03479007388 */ /* 0x000fe20000000400 */
[----:B-1----:R-:W1:Y:S03]  /*4340*/  @!P3 LDC R53, c[0x0][0x21c] ;  /* 0x00008700ff35bb82 */ /* 0x002e660000000800 */
[----:B------:R-:W-:Y:S04]  /*4350*/  STS.U16 [R120+0x520], R151 ;  /* 0x0005209778007388 */ /* 0x000fe80000000400 */
[----:B------:R3:W-:Y:S04]  /*4360*/  STS.U16 [R119+0x560], R64 ;  /* 0x0005604077007388 */ /* 0x0007e80000000400 */
[----:B------:R-:W-:Y:S04]  /*4370*/  STS.U16 [R118+0x5a0], R153 ;  /* 0x0005a09976007388 */ /* 0x000fe80000000400 */
[----:B------:R-:W-:Y:S01]  /*4380*/  STS.U16 [R117+0x5e0], R68 ;  /* 0x0005e04475007388 */ /* 0x000fe20000000400 */
[----:B---3--:R-:W-:-:S03]  /*4390*/  LEA R64, R80, R79, 0x8 ;  /* 0x0000004f50407211 */ /* 0x008fc600078e40ff */
[----:B------:R-:W-:Y:S01]  /*43a0*/  STS.U16 [R12+0x620], R155 ;  /* 0x0006209b0c007388 */ /* 0x000fe20000000400 */
[----:B------:R-:W-:-:S03]  /*43b0*/  @P2 IADD3 R64, R142, 0x200, RZ ;  /* 0x000002008e402810 */ /* 0x000fc60007ffe0ff */
[----:B------:R-:W-:Y:S01]  /*43c0*/  STS.U16 [R15+0x660], R74 ;  /* 0x0006604a0f007388 */ /* 0x000fe20000000400 */
[----:B0-----:R-:W-:-:S03]  /*43d0*/  FMUL.FTZ R50, R49, R50 ;  /* 0x0000003231327220 */ /* 0x001fc60000410000 */
[----:B------:R-:W-:Y:S01]  /*43e0*/  STS.U16 [R14+0x6a0], R157 ;  /* 0x0006a09d0e007388 */ /* 0x000fe20000000400 */
[----:B--2---:R-:W-:Y:S01]  /*43f0*/  FMUL.FTZ R51, R49, R156 ;  /* 0x0000009c31337220 */ /* 0x004fe20000410000 */
[----:B------:R-:W-:Y:S02]  /*4400*/  LEA R64, R64, UR7, 0x3 ;  /* 0x0000000740407c11 */ /* 0x000fe4000f8e18ff */
[----:B------:R-:W-:Y:S04]  /*4410*/  STS.U16 [R13+0x6e0], R150 ;  /* 0x0006e0960d007388 */ /* 0x000fe80000000400 */
[----:B------:R-:W-:Y:S04]  /*4420*/  STS.U16 [R56+0x720], R159 ;  /* 0x0007209f38007388 */ /* 0x000fe80000000400 */
[----:B------:R-:W-:Y:S04]  /*4430*/  STS.U16 [R55+0x760], R152 ;  /* 0x0007609837007388 */ /* 0x000fe80000000400 */
[----:B------:R0:W-:Y:S04]  /*4440*/  STS.U16 [R66+0x7a0], R161 ;  /* 0x0007a0a142007388 */ /* 0x0001e80000000400 */
[----:B------:R2:W-:Y:S01]  /*4450*/  STS.U16 [R73+0x7e0], R154 ;  /* 0x0007e09a49007388 */ /* 0x0005e20000000400 */
[----:B------:R-:W-:-:S03]  /*4460*/  NOP ;  /* 0x0000000000007918 */ /* 0x000fc60000000000 */
        /* <DEDUP_REMOVED lines=9> */
[----:B------:R-:W2:Y:S04]  /*4500*/  LDS.U16 R162, [R61+0x432] ;  /* 0x000432003da27984 */ /* 0x000ea80000000400 */
[----:B------:R-:W2:Y:S04]  /*4510*/  LDS.U16 R171, [R61+0x434] ;  /* 0x000434003dab7984 */ /* 0x000ea80000000400 */
[----:B------:R-:W3:Y:S04]  /*4520*/  LDS.U16 R154, [R61+0x436] ;  /* 0x000436003d9a7984 */ /* 0x000ee80000000400 */
[----:B------:R-:W3:Y:S04]  /*4530*/  LDS.U16 R176, [R61+0x438] ;  /* 0x000438003db07984 */ /* 0x000ee80000000400 */
[----:B------:R-:W3:Y:S04]  /*4540*/  LDS.U16 R173, [R61+0x43a] ;  /* 0x00043a003dad7984 */ /* 0x000ee80000000400 */
[----:B------:R-:W3:Y:S04]  /*4550*/  LDS.U16 R177, [R61+0x43c] ;  /* 0x00043c003db17984 */ /* 0x000ee80000000400 */
[----:B------:R4:W3:Y:S04]  /*4560*/  LDS.U16 R178, [R61+0x43e] ;  /* 0x00043e003db27984 */ /* 0x0008e80000000400 */
[----:B------:R3:W-:Y:S01]  /*4570*/  STS.64 [R64+0x1d10], R50 ;  /* 0x001d103240007388 */ /* 0x0007e20000000a00 */
[----:B------:R-:W-:Y:S01]  /*4580*/  @!P3 IADD3 R52, R127, -0x2, RZ ;  /* 0xfffffffe7f34b810 */ /* 0x000fe20007ffe0ff */
[----:B------:R-:W-:-:S04]  /*4590*/  FMUL.FTZ R49, R107, R47 ;  /* 0x0000002f6b317220 */ /* 0x000fc80000410000 */
[----:B-1----:R-:W-:Y:S01]  /*45a0*/  @!P3 IMAD R151, R52, R53, R79 ;  /* 0x000000353497b224 */ /* 0x002fe200078e024f */
[----:B------:R-:W-:Y:S01]  /*45b0*/  CS2R R52, SRZ ;  /* 0x0000000000347805 */ /* 0x000fe2000001ff00 */
[----:B0-----:R-:W-:Y:S02]  /*45c0*/  FMUL.RZ R66, R49, 0.15915493667125701904 ;  /* 0x3e22f98331427820 */ /* 0x001fe4000040c000 */
[----:B------:R-:W-:Y:S01]  /*45d0*/  @!P3 IMAD.WIDE R12, R151, 0x10, R20 ;  /* 0x00000010970cb825 */ /* 0x000fe200078e0214 */
[----:B------:R-:W-:Y:S03]  /*45e0*/  BAR.SYNC.DEFER_BLOCKING 0x0 ;  /* 0x0000000000007b1d */ /* 0x000fe60000010000 */
[----:B------:R-:W-:Y:S01]  /*45f0*/  FMUL.FTZ R49, R107, R48 ;  /* 0x000000306b317220 */ /* 0x000fe20000410000 */
[----:B------:R-:W-:Y:S02]  /*4600*/  FMUL.FTZ R55, R102, R47 ;  /* 0x0000002f66377220 */ /* 0x000fe40000410000 */
[----:B------:R-:W-:Y:S02]  /*4610*/  MUFU.SIN R174, R66 ;  /* 0x0000004200ae7308 */ /* 0x000fe40000000400 */
[----:B--2---:R-:W-:-:S06]  /*4620*/  FMUL.RZ R73, R55, 0.15915493667125701904 ;  /* 0x3e22f98337497820 */ /* 0x004fcc000040c000 */
[----:B------:R-:W-:Y:S01]  /*4630*/  MUFU.COS R56, R66 ;  /* 0x0000004200387308 */ /* 0x000fe20000000000 */
[----:B------:R0:W5:Y:S07]  /*4640*/  @!P3 LDG.E.64 R52, desc[UR14][R12.64+0x8] ;  /* 0x0000080e0c34b981 */ /* 0x00016e000c1e1b00 */
[----:B------:R-:W1:Y:S01]  /*4650*/  MUFU.EX2 R49, R49 ;  /* 0x0000003100317308 */ /* 0x000e620000000800 */
[----:B0-----:R-:W-:-:S07]  /*4660*/  FMUL.FTZ R12, R102, R48 ;  /* 0x00000030660c7220 */ /* 0x001fce0000410000 */
[----:B----4-:R-:W-:Y:S01]  /*4670*/  MUFU.COS R61, R73 ;  /* 0x00000049003d7308 */ /* 0x010fe20000000000 */
[----:B------:R-:W-:-:S07]  /*4680*/  FMUL.FTZ R13, R105, R47 ;  /* 0x0000002f690d7220 */ /* 0x000fce0000410000 */
[----:B------:R-:W0:Y:S01]  /*4690*/  MUFU.EX2 R12, R12 ;  /* 0x0000000c000c7308 */ /* 0x000e220000000800 */
[----:B------:R-:W-:Y:S01]  /*46a0*/  FMUL.RZ R74, R13, 0.15915493667125701904 ;  /* 0x3e22f9830d4a7820 */ /* 0x000fe2000040c000 */
[----:B------:R-:W-:Y:S01]  /*46b0*/  FMUL.FTZ R13, R105, R48 ;  /* 0x00000030690d7220 */ /* 0x000fe20000410000 */
[----:B------:R-:W-:Y:S01]  /*46c0*/  FMUL.FTZ R68, R100, R47 ;  /* 0x0000002f64447220 */ /* 0x000fe20000410000 */
[----:B-1----:R-:W-:-:S04]  /*46d0*/  FMUL.FTZ R175, R49, R56 ;  /* 0x0000003831af7220 */ /* 0x002fc80000410000 */
[----:B------:R1:W2:Y:S01]  /*46e0*/  MUFU.SIN R55, R73 ;  /* 0x0000004900377308 */ /* 0x0002a20000000400 */
[----:B------:R-:W-:Y:S01]  /*46f0*/  FMUL.FTZ R174, R49, R174 ;  /* 0x000000ae31ae7220 */ /* 0x000fe20000410000 */
[----:B------:R-:W-:Y:S01]  /*4700*/  FMUL.RZ R152, R68, 0.15915493667125701904 ;  /* 0x3e22f98344987820 */ /* 0x000fe2000040c000 */
[----:B------:R-:W-:-:S05]  /*4710*/  FMUL.FTZ R49, R101, R47 ;  /* 0x0000002f65317220 */ /* 0x000fca0000410000 */
[----:B---3--:R-:W-:Y:S01]  /*4720*/  MUFU.SIN R64, R74 ;  /* 0x0000004a00407308 */ /* 0x008fe20000000400 */
[----:B------:R-:W-:-:S07]  /*4730*/  FMUL.FTZ R68, R100, R48 ;  /* 0x0000003064447220 */ /* 0x000fce0000410000 */
[----:B------:R3:W-:Y:S01]  /*4740*/  MUFU.COS R66, R74 ;  /* 0x0000004a00427308 */ /* 0x0007e20000000000 */
[----:B-1----:R-:W-:Y:S01]  /*4750*/  FMUL.FTZ R73, R103, R47 ;  /* 0x0000002f67497220 */ /* 0x002fe20000410000 */
[----:B0-----:R-:W-:Y:S01]  /*4760*/  FMUL.FTZ R172, R12, R61 ;  /* 0x0000003d0cac7220 */ /* 0x001fe20000410000 */
[----:B---3--:R-:W-:-:S05]  /*4770*/  FMUL.FTZ R74, R98, R48 ;  /* 0x00000030624a7220 */ /* 0x008fca0000410000 */
[----:B------:R-:W0:Y:S01]  /*4780*/  MUFU.EX2 R13, R13 ;  /* 0x0000000d000d7308 */ /* 0x000e220000000800 */
[----:B------:R-:W-:Y:S01]  /*4790*/  FMUL.RZ R61, R49, 0.15915493667125701904 ;  /* 0x3e22f983313d7820 */ /* 0x000fe2000040c000 */
[----:B------:R-:W-:-:S06]  /*47a0*/  FMUL.FTZ R49, R104, R75 ;  /* 0x0000004b68317220 */ /* 0x000fcc0000410000 */
[----:B------:R1:W-:Y:S01]  /*47b0*/  MUFU.EX2 R151, R74 ;  /* 0x0000004a00977308 */ /* 0x0003e20000000800 */
[----:B------:R-:W-:Y:S01]  /*47c0*/  FMUL.RZ R155, R73, 0.15915493667125701904 ;  /* 0x3e22f983499b7820 */ /* 0x000fe2000040c000 */
[-C--:B------:R-:W-:Y:S01]  /*47d0*/  FMUL.FTZ R73, R103, R48.reuse ;  /* 0x0000003067497220 */ /* 0x080fe20000410000 */
[----:B------:R-:W-:Y:S01]  /*47e0*/  FMUL.FTZ R153, R101, R48 ;  /* 0x0000003065997220 */ /* 0x000fe20000410000 */
[----:B-1----:R-:W-:-:S04]  /*47f0*/  SHF.L.U32 R74, R196, 0x10, RZ ;  /* 0x00000010c44a7819 */ /* 0x002fc800000006ff */
[----:B------:R-:W-:Y:S01]  /*4800*/  MUFU.SIN R163, R152 ;  /* 0x0000009800a37308 */ /* 0x000fe20000000400 */
[----:B------:R-:W-:Y:S01]  /*4810*/  FMUL.FTZ R48, R98, R47 ;  /* 0x0000002f62307220 */ /* 0x000fe20000410000 */
[C---:B------:R-:W-:Y:S01]  /*4820*/  FMUL.FTZ R195, R74.reuse, R195 ;  /* 0x000000c34ac37220 */ /* 0x040fe20000410000 */
[----:B------:R-:W-:-:S05]  /*4830*/  FMUL.FTZ R236, R74, R49 ;  /* 0x000000314aec7220 */ /* 0x000fca0000410000 */
[----:B------:R-:W-:Y:S01]  /*4840*/  MUFU.COS R169, R152 ;  /* 0x0000009800a97308 */ /* 0x000fe20000000000 */
[----:B------:R-:W-:Y:S01]  /*4850*/  FMUL.FTZ R180, R174, R195 ;  /* 0x000000c3aeb47220 */ /* 0x000fe20000410000 */
[----:B------:R-:W-:Y:S01]  /*4860*/  FMUL.RZ R165, R48, 0.15915493667125701904 ;  /* 0x3e22f98330a57820 */ /* 0x000fe2000040c000 */
[----:B--2---:R-:W-:-:S05]  /*4870*/  FMUL.FTZ R170, R12, R55 ;  /* 0x000000370caa7220 */ /* 0x004fca0000410000 */
[----:B------:R-:W1:Y:S01]  /*4880*/  MUFU.EX2 R68, R68 ;  /* 0x0000004400447308 */ /* 0x000e620000000800 */
[-C--:B------:R-:W-:Y:S01]  /*4890*/  FMUL.FTZ R12, R174, R236.reuse ;  /* 0x000000ecae0c7220 */ /* 0x080fe20000410000 */
[----:B------:R-:W-:Y:S01]  /*48a0*/  FFMA.FTZ R180, R175, R236, R180 ;  /* 0x000000ecafb47223 */ /* 0x000fe200000100b4 */
[----:B0-----:R-:W-:-:S05]  /*48b0*/  FMUL.FTZ R167, R13, R64 ;  /* 0x000000400da77220 */ /* 0x001fca0000410000 */
[----:B------:R0:W-:Y:S01]  /*48c0*/  MUFU.EX2 R161, R73 ;  /* 0x0000004900a17308 */ /* 0x0001e20000000800 */
[----:B------:R-:W-:Y:S01]  /*48d0*/  FFMA.FTZ R49, R175, R195, -R12 ;  /* 0x000000c3af317223 */ /* 0x000fe2000001080c */
[----:B0-----:R-:W-:-:S06]  /*48e0*/  SHF.L.U32 R73, R115, 0x10, RZ ;  /* 0x0000001073497819 */ /* 0x001fcc00000006ff */
[----:B------:R-:W-:Y:S08]  /*48f0*/  MUFU.SIN R48, R165 ;  /* 0x000000a500307308 */ /* 0x000ff00000000400 */
[----:B------:R0:W2:Y:S01]  /*4900*/  MUFU.COS R152, R165 ;  /* 0x000000a500987308 */ /* 0x0000a20000000000 */
[----:B------:R-:W-:Y:S01]  /*4910*/  FFMA.FTZ R49, R73, R200, R49 ;  /* 0x000000c849317223 */ /* 0x000fe20000010031 */
[----:B-1----:R-:W-:Y:S01]  /*4920*/  FMUL.FTZ R169, R68, R169 ;  /* 0x000000a944a97220 */ /* 0x002fe20000410000 */
[----:B0-----:R-:W-:Y:S01]  /*4930*/  FMUL.FTZ R165, R13, R66 ;  /* 0x000000420da57220 */ /* 0x001fe20000410000 */
[----:B------:R-:W-:-:S04]  /*4940*/  FFMA.FTZ R13, R73, R182, R180 ;  /* 0x000000b6490d7223 */ /* 0x000fc800000100b4 */
[----:B------:R-:W-:Y:S01]  /*4950*/  MUFU.EX2 R153, R153 ;  /* 0x0000009900997308 */ /* 0x000fe20000000800 */
[----:B------:R-:W-:Y:S01]  /*4960*/  FMUL.FTZ R163, R68, R163 ;  /* 0x000000a344a37220 */ /* 0x000fe20000410000 */
[C---:B------:R-:W-:Y:S01]  /*4970*/  FMUL.FTZ R55, R170.reuse, R13 ;  /* 0x0000000daa377220 */ /* 0x040fe20000410000 */
[----:B------:R-:W-:Y:S01]  /*4980*/  FMUL.FTZ R66, R170, R49 ;  /* 0x00000031aa427220 */ /* 0x000fe20000410000 */
[----:B------:R-:W-:-:S04]  /*4990*/  SHF.L.U32 R68, R114, 0x10, RZ ;  /* 0x0000001072447819 */ /* 0x000fc800000006ff */
[----:B------:R-:W0:Y:S01]  /*49a0*/  MUFU.COS R56, R61 ;  /* 0x0000003d00387308 */ /* 0x000e220000000000 */
[C---:B------:R-:W-:Y:S01]  /*49b0*/  FFMA.FTZ R64, R172.reuse, R49, -R55 ;  /* 0x00000031ac407223 */ /* 0x040fe20000010837 */
[----:B------:R-:W-:-:S06]  /*49c0*/  FFMA.FTZ R13, R172, R13, R66 ;  /* 0x0000000dac0d7223 */ /* 0x000fcc0000010042 */
[----:B------:R-:W1:Y:S01]  /*49d0*/  MUFU.SIN R12, R61 ;  /* 0x0000003d000c7308 */ /* 0x000e620000000400 */
[C---:B------:R-:W-:Y:S01]  /*49e0*/  FFMA.FTZ R64, R68.reuse, R183, R64 ;  /* 0x000000b744407223 */ /* 0x040fe20000010040 */
[----:B------:R-:W-:Y:S01]  /*49f0*/  FFMA.FTZ R66, R68, R239, R13 ;  /* 0x000000ef44427223 */ /* 0x000fe2000001000d */
[----:B------:R-:W-:Y:S02]  /*4a00*/  SHF.L.U32 R67, R67, 0x10, RZ ;  /* 0x0000001043437819 */ /* 0x000fe400000006ff */
[----:B------:R-:W-:Y:S01]  /*4a10*/  FMUL.FTZ R13, R167, R64 ;  /* 0x00000040a70d7220 */ /* 0x000fe20000410000 */
[C---:B--2---:R-:W-:Y:S01]  /*4a20*/  FMUL.FTZ R152, R151.reuse, R152 ;  /* 0x0000009897987220 */ /* 0x044fe20000410000 */
[----:B------:R-:W-:Y:S01]  /*4a30*/  FMUL.FTZ R151, R151, R48 ;  /* 0x0000003097977220 */ /* 0x000fe20000410000 */
[----:B------:R-:W-:Y:S01]  /*4a40*/  MUFU.SIN R150, R155 ;  /* 0x0000009b00967308 */ /* 0x000fe20000000400 */
[-C--:B------:R-:W-:Y:S01]  /*4a50*/  FMUL.FTZ R48, R167, R66.reuse ;  /* 0x00000042a7307220 */ /* 0x080fe20000410000 */
[----:B------:R-:W-:Y:S01]  /*4a60*/  FFMA.FTZ R49, R165, R66, R13 ;  /* 0x00000042a5317223 */ /* 0x000fe2000001000d */
[----:B------:R-:W-:Y:S01]  /*4a70*/  SHF.L.U32 R66, R113, 0x10, RZ ;  /* 0x0000001071427819 */ /* 0x000fe200000006ff */
[----:B------:R-:W-:Y:S01]  /*4a80*/  FMUL.FTZ R191, R105, R67 ;  /* 0x0000004369bf7220 */ /* 0x000fe20000410000 */
[----:B------:R-:W-:-:S03]  /*4a90*/  SHF.L.U32 R65, R65, 0x10, RZ ;  /* 0x0000001041417819 */ /* 0x000fc600000006ff */
[----:B------:R0:W2:Y:S01]  /*4aa0*/  MUFU.COS R160, R155 ;  /* 0x0000009b00a07308 */ /* 0x0000a20000000000 */
[----:B------:R-:W-:Y:S01]  /*4ab0*/  FFMA.FTZ R48, R165, R64, -R48 ;  /* 0x00000040a5307223 */ /* 0x000fe20000010830 */
[----:B------:R-:W-:Y:S01]  /*4ac0*/  FMUL.FTZ R185, R105, R65 ;  /* 0x0000004169b97220 */ /* 0x000fe20000410000 */
[----:B------:R-:W-:Y:S01]  /*4ad0*/  FMUL.FTZ R13, R51, R174 ;  /* 0x000000ae330d7220 */ /* 0x000fe20000410000 */
[C---:B0-----:R-:W-:Y:S01]  /*4ae0*/  FMUL.FTZ R155, R153.reuse, R56 ;  /* 0x00000038999b7220 */ /* 0x041fe20000410000 */
[----:B-1----:R-:W-:Y:S01]  /*4af0*/  FMUL.FTZ R153, R153, R12 ;  /* 0x0000000c99997220 */ /* 0x002fe20000410000 */
[----:B------:R-:W-:Y:S01]  /*4b00*/  FMUL.FTZ R12, R50, R174 ;  /* 0x000000ae320c7220 */ /* 0x000fe20000410000 */
[----:B------:R-:W-:-:S03]  /*4b10*/  FFMA.FTZ R56, R66, R191, R49 ;  /* 0x000000bf42387223 */ /* 0x000fc60000010031 */
        /* <DEDUP_REMOVED lines=10> */
[----:B------:R-:W-:Y:S01]  /*4bc0*/  FFMA.FTZ R12, R172, R13, -R55 ;  /* 0x0000000dac0c7223 */ /* 0x000fe20000010837 */
[----:B------:R-:W-:Y:S01]  /*4bd0*/  FMUL.FTZ R187, R100, R63 ;  /* 0x0000003f64bb7220 */ /* 0x000fe20000410000 */
[----:B------:R-:W-:Y:S01]  /*4be0*/  FMUL.FTZ R13, R170, R13 ;  /* 0x0000000daa0d7220 */ /* 0x000fe20000410000 */
[C---:B--2---:R-:W-:Y:S01]  /*4bf0*/  FMUL.FTZ R160, R161.reuse, R160 ;  /* 0x000000a0a1a07220 */ /* 0x044fe20000410000 */
        /* <DEDUP_REMOVED lines=10> */
[CC--:B------:R-:W-:Y:S01]  /*4ca0*/  FFMA.FTZ R150, R160.reuse, R13.reuse, R49 ;  /* 0x0000000da0967223 */ /* 0x0c0fe20000010031 */
[----:B------:R-:W-:Y:S01]  /*4cb0*/  SHF.L.U32 R61, R111, 0x10, RZ ;  /* 0x000000106f3d7819 */ /* 0x000fe200000006ff */
[----:B------:R-:W-:Y:S01]  /*4cc0*/  FMUL.FTZ R13, R161, R13 ;  /* 0x0000000da10d7220 */ /* 0x000fe20000410000 */
[-C--:B------:R-:W-:Y:S01]  /*4cd0*/  FFMA.FTZ R56, R165, R12.reuse, -R56 ;  /* 0x0000000ca5387223 */ /* 0x080fe20000010838 */
[----:B------:R-:W-:Y:S01]  /*4ce0*/  FMUL.FTZ R12, R167, R12 ;  /* 0x0000000ca70c7220 */ /* 0x000fe20000410000 */
[C---:B------:R-:W-:Y:S01]  /*4cf0*/  FMUL.FTZ R184, R103.reuse, R59 ;  /* 0x0000003b67b87220 */ /* 0x040fe20000410000 */
[----:B------:R-:W-:Y:S01]  /*4d00*/  FFMA.FTZ R13, R160, R55, -R13 ;  /* 0x00000037a00d7223 */ /* 0x000fe2000001080d */
[----:B------:R-:W-:Y:S01]  /*4d10*/  FMUL.FTZ R186, R103, R60 ;  /* 0x0000003c67ba7220 */ /* 0x000fe20000410000 */
[----:B------:R-:W-:Y:S01]  /*4d20*/  FFMA.FTZ R12, R165, R48, R12 ;  /* 0x00000030a50c7223 */ /* 0x000fe2000001000c */
[----:B------:R-:W-:Y:S01]  /*4d30*/  FFMA.FTZ R150, R61, R184, R150 ;  /* 0x000000b83d967223 */ /* 0x000fe20000010096 */
[----:B------:R-:W-:Y:S01]  /*4d40*/  FMUL.FTZ R48, R163, R56 ;  /* 0x00000038a3307220 */ /* 0x000fe20000410000 */
[----:B------:R-:W-:Y:S01]  /*4d50*/  FFMA.FTZ R49, R61, R186, R13 ;  /* 0x000000ba3d317223 */ /* 0x000fe2000001000d */
[----:B------:R-:W-:Y:S01]  /*4d60*/  FMUL.FTZ R13, R163, R12 ;  /* 0x0000000ca30d7220 */ /* 0x000fe20000410000 */
[----:B------:R-:W-:Y:S01]  /*4d70*/  FMUL.FTZ R55, R151, R150 ;  /* 0x0000009697377220 */ /* 0x000fe20000410000 */
[----:B------:R-:W-:Y:S01]  /*4d80*/  FFMA.FTZ R48, R169, R12, R48 ;  /* 0x0000000ca9307223 */ /* 0x000fe20000010030 */
[----:B------:R-:W-:Y:S01]  /*4d90*/  SHF.L.U32 R58, R58, 0x10, RZ ;  /* 0x000000103a3a7819 */ /* 0x000fe200000006ff */
[-C--:B------:R-:W-:Y:S01]  /*4da0*/  FMUL.FTZ R179, R151, R49.reuse ;  /* 0x0000003197b37220 */ /* 0x080fe20000410000 */
[C---:B------:R-:W-:Y:S01]  /*4db0*/  FFMA.FTZ R12, R152.reuse, R49, -R55 ;  /* 0x00000031980c7223 */ /* 0x040fe20000010837 */
[----:B------:R-:W-:Y:S01]  /*4dc0*/  FFMA.FTZ R13, R169, R56, -R13 ;  /* 0x00000038a90d7223 */ /* 0x000fe2000001080d */
[----:B------:R-:W-:Y:S01]  /*4dd0*/  FMUL.FTZ R49, R161, R48 ;  /* 0x00000030a1317220 */ /* 0x000fe20000410000 */
[----:B------:R-:W-:Y:S01]  /*4de0*/  SHF.L.U32 R57, R57, 0x10, RZ ;  /* 0x0000001039397819 */ /* 0x000fe200000006ff */
[----:B------:R-:W-:Y:S01]  /*4df0*/  FFMA.FTZ R179, R152, R150, R179 ;  /* 0x0000009698b37223 */ /* 0x000fe200000100b3 */
[----:B------:R-:W-:Y:S01]  /*4e00*/  SHF.L.U32 R56, R110, 0x10, RZ ;  /* 0x000000106e387819 */ /* 0x000fe200000006ff */
[----:B------:R-:W-:Y:S01]  /*4e10*/  FMUL.FTZ R193, R98, R58 ;  /* 0x0000003a62c17220 */ /* 0x000fe20000410000 */
[----:B------:R-:W-:Y:S01]  /*4e20*/  ISETP.NE.AND P3, PT, R142, 0x1f, PT ;  /* 0x0000001f8e00780c */ /* 0x000fe20003f65270 */
[-C--:B------:R-:W-:Y:S01]  /*4e30*/  FFMA.FTZ R49, R160, R13.reuse, -R49 ;  /* 0x0000000da0317223 */ /* 0x080fe20000010831 */
[----:B------:R-:W-:Y:S01]  /*4e40*/  FMUL.FTZ R13, R161, R13 ;  /* 0x0000000da10d7220 */ /* 0x000fe20000410000 */
[----:B------:R-:W-:Y:S01]  /*4e50*/  FMUL.FTZ R189, R98, R57 ;  /* 0x0000003962bd7220 */ /* 0x000fe20000410000 */
[----:B------:R-:W-:-:S02]  /*4e60*/  FFMA.FTZ R150, R56, R193, R179 ;  /* 0x000000c138967223 */ /* 0x000fc400000100b3 */
[----:B------:R-:W-:Y:S01]  /*4e70*/  FFMA.FTZ R13, R160, R48, R13 ;  /* 0x00000030a00d7223 */ /* 0x000fe2000001000d */
[----:B------:R-:W-:Y:S01]  /*4e80*/  FFMA.FTZ R48, R56, R189, R12 ;  /* 0x000000bd38307223 */ /* 0x000fe2000001000c */
[----:B------:R-:W-:-:S03]  /*4e90*/  FMUL.FTZ R180, R153, R150 ;  /* 0x0000009699b47220 */ /* 0x000fc60000410000 */
[-C--:B------:R-:W-:Y:S01]  /*4ea0*/  FMUL.FTZ R179, R153, R48.reuse ;  /* 0x0000003099b37220 */ /* 0x080fe20000410000 */
[----:B------:R-:W-:Y:S01]  /*4eb0*/  FFMA.FTZ R190, R155, R48, -R180 ;  /* 0x000000309bbe7223 */ /* 0x000fe200000108b4 */
[----:B------:R-:W-:Y:S01]  /*4ec0*/  @P3 LEA R48, R142, UR7, 0x3 ;  /* 0x000000078e303c11 */ /* 0x000fe2000f8e18ff */
[C---:B------:R-:W-:Y:S01]  /*4ed0*/  FMUL.FTZ R55, R151.reuse, R13 ;  /* 0x0000000d97377220 */ /* 0x040fe20000410000 */
[----:B------:R-:W-:-:S03]  /*4ee0*/  FMUL.FTZ R12, R151, R49 ;  /* 0x00000031970c7220 */ /* 0x000fc60000410000 */
[----:B------:R-:W-:Y:S02]  /*4ef0*/  FFMA.FTZ R192, R152, R49, -R55 ;  /* 0x0000003198c07223 */ /* 0x000fe40000010837 */
[----:B------:R-:W0:Y:S01]  /*4f00*/  @P3 LDS.64 R48, [R48+0x2d18] ;  /* 0x002d180030303984 */ /* 0x000e220000000a00 */
[----:B------:R-:W-:Y:S01]  /*4f10*/  SHF.L.U32 R54, R54, 0x10, RZ ;  /* 0x0000001036367819 */ /* 0x000fe200000006ff */
[----:B------:R-:W-:Y:S01]  /*4f20*/  FFMA.FTZ R12, R152, R13, R12 ;  /* 0x0000000d980c7223 */ /* 0x000fe2000001000c */
[----:B------:R-:W-:Y:S01]  /*4f30*/  SHF.L.U32 R9, R9, 0x10, RZ ;  /* 0x0000001009097819 */ /* 0x000fe200000006ff */
[----:B------:R-:W-:Y:S01]  /*4f40*/  FFMA.FTZ R179, R155, R150, R179 ;  /* 0x000000969bb37223 */ /* 0x000fe200000100b3 */
[----:B------:R-:W-:Y:S01]  /*4f50*/  SHF.L.U32 R55, R109, 0x10, RZ ;  /* 0x000000106d377819 */ /* 0x000fe200000006ff */
[C---:B------:R-:W-:Y:S01]  /*4f60*/  FMUL.FTZ R180, R153.reuse, R12 ;  /* 0x0000000c99b47220 */ /* 0x040fe20000410000 */
[----:B------:R-:W-:Y:S01]  /*4f70*/  FMUL.FTZ R13, R153, R192 ;  /* 0x000000c0990d7220 */ /* 0x000fe20000410000 */
[C---:B------:R-:W-:Y:S01]  /*4f80*/  FMUL.FTZ R188, R101.reuse, R54 ;  /* 0x0000003665bc7220 */ /* 0x040fe20000410000 */
[----:B------:R-:W-:Y:S01]  /*4f90*/  FMUL.FTZ R150, R101, R9 ;  /* 0x0000000965967220 */ /* 0x000fe20000410000 */
[----:B------:R-:W-:Y:S01]  /*4fa0*/  BSSY B0, `(.L_x_16299) ;  /* 0x0000011000007945 */ /* 0x000fe20003800000 */
[C---:B------:R-:W-:Y:S01]  /*4fb0*/  FFMA.FTZ R192, R155.reuse, R192, -R180 ;  /* 0x000000c09bc07223 */ /* 0x040fe200000108b4 */
        /* <DEDUP_REMOVED lines=15> */
.L_x_16300:
[----:B------:R-:W-:Y:S05]  /*50b0*/  BSYNC B0 ;  /* 0x0000000000007941 */ /* 0x000fea0003800000 */
.L_x_16299:
[----:B-1----:R-:W1:Y:S01]  /*50c0*/  SHFL.UP PT, R12, R192, 0x1, RZ ;  /* 0x04200000c00c7989 */ /* 0x002e6200000e00ff */
[----:B------:R-:W-:Y:S01]  /*50d0*/  ISETP.GE.AND P4, PT, R140, 0x1, PT ;  /* 0x000000018c00780c */ /* 0x000fe20003f86270 */
[----:B------:R-:W-:Y:S01]  /*50e0*/  BSSY B0, `(.L_x_16301) ;  /* 0x00000e2000007945 */ /* 0x000fe20003800000 */
[----:B------:R-:W-:Y:S01]  /*50f0*/  SHF.L.U32 R177, R177, 0x10, RZ ;  /* 0x00000010b1b17819 */ /* 0x000fe200000006ff */
[----:B------:R-:W3:Y:S01]  /*5100*/  SHFL.UP PT, R181, R194, 0x1, RZ ;  /* 0x04200000c2b57989 */ /* 0x000ee200000e00ff */
[----:B------:R-:W-:Y:S02]  /*5110*/  SHF.L.U32 R173, R173, 0x10, RZ ;  /* 0x00000010adad7819 */ /* 0x000fe400000006ff */
[----:B------:R-:W-:Y:S01]  /*5120*/  SHF.L.U32 R166, R166, 0x10, RZ ;  /* 0x00000010a6a67819 */ /* 0x000fe200000006ff */
[----:B------:R-:W4:Y:S01]  /*5130*/  SHFL.UP PT, R180, R190, 0x1, RZ ;  /* 0x04200000beb47989 */ /* 0x000f2200000e00ff */
[----:B------:R-:W-:Y:S01]  /*5140*/  FMUL.FTZ R206, R0, R177 ;  /* 0x000000b100ce7220 */ /* 0x000fe20000410000 */
[----:B------:R-:W-:-:S02]  /*5150*/  SHF.L.U32 R164, R164, 0x10, RZ ;  /* 0x00000010a4a47819 */ /* 0x000fc400000006ff */
[----:B------:R-:W0:Y:S01]  /*5160*/  SHFL.UP PT, R179, R13, 0x1, RZ ;  /* 0x042000000db37989 */ /* 0x000e2200000e00ff */
[----:B------:R-:W-:Y:S01]  /*5170*/  FMUL.FTZ R166, R5, R166 ;  /* 0x000000a605a67220 */ /* 0x000fe20000410000 */
[----:B------:R-:W-:Y:S01]  /*5180*/  SHF.L.U32 R15, R15, 0x10, RZ ;  /* 0x000000100f0f7819 */ /* 0x000fe200000006ff */
[----:B------:R-:W-:Y:S01]  /*5190*/  FMUL.FTZ R164, R5, R164 ;  /* 0x000000a405a47220 */ /* 0x000fe20000410000 */
[----:B-----5:R-:W-:Y:S01]  /*51a0*/  SHFL.IDX PT, R53, R53, RZ, 0x1f ;  /* 0x00001fff35357589 */ /* 0x020fe200000e0000 */
[----:B------:R-:W-:Y:S02]  /*51b0*/  ISETP.GE.OR P1, PT, R127, R78, P1 ;  /* 0x0000004e7f00720c */ /* 0x000fe40000f26670 */
[----:B------:R-:W-:Y:S02]  /*51c0*/  SHF.L.U32 R158, R158, 0x10, RZ ;  /* 0x000000109e9e7819 */ /* 0x000fe400000006ff */
[----:B------:R-:W-:Y:S01]  /*51d0*/  SHF.L.U32 R157, R157, 0x10, RZ ;  /* 0x000000109d9d7819 */ /* 0x000fe200000006ff */
[C---:B-1----:R-:W-:Y:S01]  /*51e0*/  FMUL.FTZ R202, R13.reuse, R12 ;  /* 0x0000000c0dca7220 */ /* 0x042fe20000410000 */
[C---:B---3--:R-:W-:Y:S01]  /*51f0*/  FMUL.FTZ R197, R13.reuse, R181 ;  /* 0x000000b50dc57220 */ /* 0x048fe20000410000 */
[----:B----4-:R-:W-:-:S03]  /*5200*/  FMUL.FTZ R204, R13, R180 ;  /* 0x000000b40dcc7220 */ /* 0x010fc60000410000 */
[C---:B------:R-:W-:Y:S01]  /*5210*/  FFMA.FTZ R197, R192.reuse, R180, -R197 ;  /* 0x000000b4c0c57223 */ /* 0x040fe200000108c5 */
[C---:B0-----:R-:W-:Y:S01]  /*5220*/  FFMA.FTZ R202, R192.reuse, R179, R202 ;  /* 0x000000b3c0ca7223 */ /* 0x041fe200000100ca */
[----:B------:R-:W-:Y:S01]  /*5230*/  FFMA.FTZ R181, R192, R181, R204 ;  /* 0x000000b5c0b57223 */ /* 0x000fe200000100cc */
        /* <DEDUP_REMOVED lines=13> */
[----:B------:R-:W-:Y:S01]  /*5310*/  FMUL.FTZ R197, R2, R173 ;  /* 0x000000ad02c57220 */ /* 0x000fe20000410000 */
[----:B---3--:R-:W-:Y:S01]  /*5320*/  FMUL.FTZ R180, R202, R13 ;  /* 0x0000000dcab47220 */ /* 0x008fe20000410000 */
[----:B------:R-:W-:Y:S01]  /*5330*/  FFMA.FTZ R181, R192, R181, -R204 ;  /* 0x000000b5c0b57223 */ /* 0x000fe200000108cc */
[----:B------:R-:W-:Y:S01]  /*5340*/  @P4 FADD.FTZ R194, R194, R199 ;  /* 0x000000c7c2c24221 */ /* 0x000fe20000010000 */
[----:B------:R-:W-:Y:S01]  /*5350*/  SHF.L.U32 R199, R176, 0x10, RZ ;  /* 0x00000010b0c77819 */ /* 0x000fe200000006ff */
[-C--:B----4-:R-:W-:Y:S01]  /*5360*/  FMUL.FTZ R12, R202, R179.reuse ;  /* 0x000000b3ca0c7220 */ /* 0x090fe20000410000 */
[----:B------:R-:W-:Y:S01]  /*5370*/  FFMA.FTZ R179, R192, R179, R180 ;  /* 0x000000b3c0b37223 */ /* 0x000fe200000100b4 */
[----:B------:R-:W-:Y:S01]  /*5380*/  SHF.L.U32 R180, R154, 0x10, RZ ;  /* 0x000000109ab47819 */ /* 0x000fe200000006ff */
[----:B------:R-:W-:Y:S01]  /*5390*/  @P4 FADD.FTZ R190, R190, R181 ;  /* 0x000000b5bebe4221 */ /* 0x000fe20000010000 */
[----:B------:R-:W-:Y:S01]  /*53a0*/  @P4 FFMA.FTZ R192, R192, R13, -R12 ;  /* 0x0000000dc0c04223 */ /* 0x000fe2000001080c */
[----:B------:R-:W-:Y:S01]  /*53b0*/  SHF.L.U32 R13, R178, 0x10, RZ ;  /* 0x00000010b20d7819 */ /* 0x000fe200000006ff */
[----:B------:R-:W-:Y:S01]  /*53c0*/  FMUL.FTZ R199, R2, R199 ;  /* 0x000000c702c77220 */ /* 0x000fe20000410000 */
[----:B------:R-:W-:Y:S01]  /*53d0*/  FSEL R202, R202, R179, !P4 ;  /* 0x000000b3caca7208 */ /* 0x000fe20006000000 */
[----:B------:R-:W-:Y:S01]  /*53e0*/  SHFL.UP PT, R177, R190, 0x4, RZ ;  /* 0x04800000beb17989 */ /* 0x000fe200000e00ff */
[----:B------:R-:W-:Y:S01]  /*53f0*/  FMUL.FTZ R180, R3, R180 ;  /* 0x000000b403b47220 */ /* 0x000fe20000410000 */
[----:B------:R-:W-:Y:S01]  /*5400*/  FMUL.FTZ R154, R0, R13 ;  /* 0x0000000d009a7220 */ /* 0x000fe20000410000 */
[----:B------:R-:W-:Y:S01]  /*5410*/  ISETP.GE.AND P4, PT, R140, 0x4, PT ;  /* 0x000000048c00780c */ /* 0x000fe20003f86270 */
[----:B------:R-:W-:Y:S02]  /*5420*/  SHFL.UP PT, R179, R194, 0x4, RZ ;  /* 0x04800000c2b37989 */ /* 0x000fe400000e00ff */
[-C--:B------:R-:W-:Y:S01]  /*5430*/  FMUL.FTZ R12, R153, R154.reuse ;  /* 0x0000009a990c7220 */ /* 0x080fe20000410000 */
[C---:B------:R-:W-:Y:S01]  /*5440*/  FMUL.FTZ R176, R155.reuse, R154 ;  /* 0x0000009a9bb07220 */ /* 0x040fe20000410000 */
[----:B------:R-:W0:Y:S02]  /*5450*/  SHFL.UP PT, R173, R192, 0x4, RZ ;  /* 0x04800000c0ad7989 */ /* 0x000e2400000e00ff */
[-C--:B------:R-:W-:Y:S01]  /*5460*/  FFMA.FTZ R12, R155, R206.reuse, -R12 ;  /* 0x000000ce9b0c7223 */ /* 0x080fe2000001080c */
[----:B------:R-:W-:Y:S01]  /*5470*/  FFMA.FTZ R176, -R153, R206, -R176 ;  /* 0x000000ce99b07223 */ /* 0x000fe200000109b0 */
[----:B------:R-:W1:Y:S02]  /*5480*/  SHFL.UP PT, R13, R202, 0x4, RZ ;  /* 0x04800000ca0d7989 */ /* 0x000e6400000e00ff */
[----:B------:R-:W-:Y:S01]  /*5490*/  FADD.FTZ R178, R199, R12 ;  /* 0x0000000cc7b27221 */ /* 0x000fe20000010000 */
[----:B------:R-:W-:Y:S01]  /*54a0*/  FADD.FTZ R176, -R197, R176 ;  /* 0x000000b0c5b07221 */ /* 0x000fe20000010100 */
[----:B------:R-:W-:-:S02]  /*54b0*/  SHF.L.U32 R12, R171, 0x10, RZ ;  /* 0x00000010ab0c7819 */ /* 0x000fc400000006ff */
[C---:B------:R-:W-:Y:S01]  /*54c0*/  FMUL.FTZ R181, R151.reuse, -R178 ;  /* 0x800000b297b57220 */ /* 0x040fe20000410000 */
[----:B------:R-:W-:-:S03]  /*54d0*/  FMUL.FTZ R171, R151, -R176 ;  /* 0x800000b097ab7220 */ /* 0x000fc60000410000 */
[C---:B------:R-:W-:Y:S01]  /*54e0*/  FFMA.FTZ R201, R152.reuse, R176, R181 ;  /* 0x000000b098c97223 */ /* 0x040fe200000100b5 */
[----:B------:R-:W-:Y:S01]  /*54f0*/  FFMA.FTZ R178, R152, R178, -R171 ;  /* 0x000000b298b27223 */ /* 0x000fe200000108ab */
[----:B------:R-:W-:Y:S02]  /*5500*/  FMUL.FTZ R181, R3, R12 ;  /* 0x0000000c03b57220 */ /* 0x000fe40000410000 */
[----:B------:R-:W-:Y:S02]  /*5510*/  FADD.FTZ R201, -R180, R201 ;  /* 0x000000c9b4c97221 */ /* 0x000fe40000010100 */
[----:B------:R-:W-:Y:S02]  /*5520*/  FADD.FTZ R178, R181, R178 ;  /* 0x000000b2b5b27221 */ /* 0x000fe40000010000 */
[C---:B------:R-:W-:Y:S02]  /*5530*/  FMUL.FTZ R171, R161.reuse, -R201 ;  /* 0x800000c9a1ab7220 */ /* 0x040fe40000410000 */
[-C--:B------:R-:W-:Y:S01]  /*5540*/  FMUL.FTZ R176, R161, -R178.reuse ;  /* 0x800000b2a1b07220 */ /* 0x080fe20000410000 */
[----:B0-----:R-:W-:Y:S01]  /*5550*/  FMUL.FTZ R12, R202, R173 ;  /* 0x000000adca0c7220 */ /* 0x001fe20000410000 */
[----:B------:R-:W-:Y:S01]  /*5560*/  FFMA.FTZ R203, R160, R178, -R171 ;  /* 0x000000b2a0cb7223 */ /* 0x000fe200000108ab */
[----:B------:R-:W-:Y:S01]  /*5570*/  FMUL.FTZ R171, R202, R179 ;  /* 0x000000b3caab7220 */ /* 0x000fe20000410000 */
[----:B------:R-:W-:Y:S01]  /*5580*/  FFMA.FTZ R178, R160, R201, R176 ;  /* 0x000000c9a0b27223 */ /* 0x000fe200000100b0 */
[----:B------:R-:W-:Y:S01]  /*5590*/  FMUL.FTZ R176, R202, R177 ;  /* 0x000000b1cab07220 */ /* 0x000fe20000410000 */
[C---:B-1----:R-:W-:Y:S01]  /*55a0*/  FFMA.FTZ R201, R192.reuse, R13, R12 ;  /* 0x0000000dc0c97223 */ /* 0x042fe2000001000c */
[----:B------:R-:W-:Y:S01]  /*55b0*/  FFMA.FTZ R171, R192, R177, -R171 ;  /* 0x000000b1c0ab7223 */ /* 0x000fe200000108ab */
[----:B------:R-:W-:Y:S01]  /*55c0*/  FMUL.FTZ R12, R202, R13 ;  /* 0x0000000dca0c7220 */ /* 0x000fe20000410000 */
[----:B------:R-:W-:Y:S01]  /*55d0*/  FFMA.FTZ R177, R192, R179, R176 ;  /* 0x000000b3c0b17223 */ /* 0x000fe200000100b0 */
[----:B------:R-:W-:Y:S01]  /*55e0*/  SHF.L.U32 R13, R168, 0x10, RZ ;  /* 0x00000010a80d7819 */ /* 0x000fe200000006ff */
[----:B------:R-:W-:Y:S01]  /*55f0*/  @P4 FADD.FTZ R190, R190, R171 ;  /* 0x000000abbebe4221 */ /* 0x000fe20000010000 */
[----:B------:R-:W-:Y:S01]  /*5600*/  SHF.L.U32 R179, R162, 0x10, RZ ;  /* 0x00000010a2b37819 */ /* 0x000fe200000006ff */
[----:B------:R-:W-:Y:S01]  /*5610*/  @P4 FFMA.FTZ R192, R192, R173, -R12 ;  /* 0x000000adc0c04223 */ /* 0x000fe2000001080c */
[----:B------:R-:W-:Y:S01]  /*5620*/  @P4 FADD.FTZ R194, R194, R177 ;  /* 0x000000b1c2c24221 */ /* 0x000fe20000010000 */
[----:B------:R-:W-:Y:S01]  /*5630*/  FSEL R201, R202, R201, !P4 ;  /* 0x000000c9cac97208 */ /* 0x000fe20006000000 */
[C---:B------:R-:W-:Y:S01]  /*5640*/  FMUL.FTZ R162, R4.reuse, R13 ;  /* 0x0000000d04a27220 */ /* 0x040fe20000410000 */
[----:B------:R-:W-:Y:S01]  /*5650*/  FMUL.FTZ R179, R4, R179 ;  /* 0x000000b304b37220 */ /* 0x000fe20000410000 */
[----:B------:R-:W0:Y:S01]  /*5660*/  SHFL.UP PT, R168, R190, 0x8, RZ ;  /* 0x05000000bea87989 */ /* 0x000e2200000e00ff */
[----:B------:R-:W-:Y:S01]  /*5670*/  ISETP.GE.AND P4, PT, R140, 0x8, PT ;  /* 0x000000088c00780c */ /* 0x000fe20003f86270 */
[----:B------:R-:W-:Y:S01]  /*5680*/  FADD.FTZ R176, R162, R203 ;  /* 0x000000cba2b07221 */ /* 0x000fe20000010000 */
[----:B------:R-:W-:Y:S01]  /*5690*/  FADD.FTZ R178, -R179, R178 ;  /* 0x000000b2b3b27221 */ /* 0x000fe20000010100 */
[----:B------:R-:W1:Y:S02]  /*56a0*/  SHFL.UP PT, R171, R194, 0x8, RZ ;  /* 0x05000000c2ab7989 */ /* 0x000e6400000e00ff */
[C---:B------:R-:W-:Y:S01]  /*56b0*/  FMUL.FTZ R177, R163.reuse, -R176 ;  /* 0x800000b0a3b17220 */ /* 0x040fe20000410000 */
[-C--:B------:R-:W-:Y:S01]  /*56c0*/  FMUL.FTZ R202, R163, -R178.reuse ;  /* 0x800000b2a3ca7220 */ /* 0x080fe20000410000 */
[----:B------:R-:W3:Y:S02]  /*56d0*/  SHFL.UP PT, R12, R192, 0x8, RZ ;  /* 0x05000000c00c7989 */ /* 0x000ee400000e00ff */
[C---:B------:R-:W-:Y:S01]  /*56e0*/  FFMA.FTZ R177, R169.reuse, R178, R177 ;  /* 0x000000b2a9b17223 */ /* 0x040fe200000100b1 */
[----:B------:R-:W-:Y:S01]  /*56f0*/  FFMA.FTZ R173, R169, R176, -R202 ;  /* 0x000000b0a9ad7223 */ /* 0x000fe200000108ca */
        /* <DEDUP_REMOVED lines=8> */
[----:B-1----:R-:W-:-:S03]  /*5780*/  FMUL.FTZ R177, R201, R171 ;  /* 0x000000abc9b17220 */ /* 0x002fc60000410000 */
[----:B------:R-:W-:Y:S01]  /*5790*/  FFMA.FTZ R203, R192, R171, R203 ;  /* 0x000000abc0cb7223 */ /* 0x000fe200000100cb */
[----:B------:R-:W-:Y:S01]  /*57a0*/  SHF.L.U32 R171, R14, 0x10, RZ ;  /* 0x000000100eab7819 */ /* 0x000fe200000006ff */
[C---:B---3--:R-:W-:Y:S01]  /*57b0*/  FMUL.FTZ R176, R201.reuse, R12 ;  /* 0x0000000cc9b07220 */ /* 0x048fe20000410000 */
[----:B------:R-:W-:Y:S01]  /*57c0*/  FFMA.FTZ R177, R192, R168, -R177 ;  /* 0x000000a8c0b17223 */ /* 0x000fe200000108b1 */
[----:B------:R-:W-:Y:S01]  /*57d0*/  @P4 FADD.FTZ R194, R194, R203 ;  /* 0x000000cbc2c24221 */ /* 0x000fe20000010000 */
[----:B------:R-:W-:Y:S01]  /*57e0*/  FMUL.FTZ R168, R6, R15 ;  /* 0x0000000f06a87220 */ /* 0x000fe20000410000 */
[-C--:B----4-:R-:W-:Y:S01]  /*57f0*/  FMUL.FTZ R173, R201, R13.reuse ;  /* 0x0000000dc9ad7220 */ /* 0x090fe20000410000 */
[----:B------:R-:W-:Y:S01]  /*5800*/  FFMA.FTZ R176, R192, R13, R176 ;  /* 0x0000000dc0b07223 */ /* 0x000fe200000100b0 */
[----:B------:R-:W-:Y:S01]  /*5810*/  @P4 FADD.FTZ R190, R190, R177 ;  /* 0x000000b1bebe4221 */ /* 0x000fe20000010000 */
[----:B------:R-:W-:Y:S01]  /*5820*/  FMUL.FTZ R171, R6, R171 ;  /* 0x000000ab06ab7220 */ /* 0x000fe20000410000 */
[----:B------:R-:W-:Y:S01]  /*5830*/  @P4 FFMA.FTZ R192, R192, R12, -R173 ;  /* 0x0000000cc0c04223 */ /* 0x000fe200000108ad */
[C---:B--2---:R-:W-:Y:S01]  /*5840*/  FMUL.FTZ R12, R153.reuse, -R48 ;  /* 0x80000030990c7220 */ /* 0x044fe20000410000 */
[-C--:B------:R-:W-:Y:S01]  /*5850*/  FMUL.FTZ R173, R153, R49.reuse ;  /* 0x0000003199ad7220 */ /* 0x080fe20000410000 */
[----:B------:R-:W-:Y:S01]  /*5860*/  FSEL R176, R201, R176, !P4 ;  /* 0x000000b0c9b07208 */ /* 0x000fe20006000000 */
[----:B------:R-:W0:Y:S01]  /*5870*/  SHFL.UP PT, R177, R190, 0x10, RZ ;  /* 0x06000000beb17989 */ /* 0x000e2200000e00ff */
[C---:B------:R-:W-:Y:S01]  /*5880*/  FFMA.FTZ R178, R155.reuse, -R49, R12 ;  /* 0x800000319bb27223 */ /* 0x040fe2000001000c */
[----:B------:R-:W-:Y:S01]  /*5890*/  FFMA.FTZ R12, R155, R48, -R173 ;  /* 0x000000309b0c7223 */ /* 0x000fe200000108ad */
[----:B------:R-:W-:Y:S01]  /*58a0*/  ISETP.GE.AND P4, PT, R140, 0x10, PT ;  /* 0x000000108c00780c */ /* 0x000fe20003f86270 */
[----:B------:R-:W1:Y:S01]  /*58b0*/  SHFL.UP PT, R13, R192, 0x10, RZ ;  /* 0x06000000c00d7989 */ /* 0x000e6200000e00ff */
[C---:B------:R-:W-:Y:S01]  /*58c0*/  FMUL.FTZ R203, R151.reuse, -R178 ;  /* 0x800000b297cb7220 */ /* 0x040fe20000410000 */
[-C--:B------:R-:W-:Y:S01]  /*58d0*/  FMUL.FTZ R205, R151, -R12.reuse ;  /* 0x8000000c97cd7220 */ /* 0x080fe20000410000 */
[----:B------:R-:W-:Y:S01]  /*58e0*/  FADD.FTZ R209, -R171, R202 ;  /* 0x000000caabd17221 */ /* 0x000fe20000010100 */
[----:B------:R-:W2:Y:S01]  /*58f0*/  SHFL.UP PT, R173, R176, 0x10, RZ ;  /* 0x06000000b0ad7989 */ /* 0x000ea200000e00ff */
[C---:B------:R-:W-:Y:S01]  /*5900*/  FFMA.FTZ R203, R152.reuse, R12, -R203 ;  /* 0x0000000c98cb7223 */ /* 0x040fe200000108cb */
[----:B------:R-:W-:Y:S01]  /*5910*/  FFMA.FTZ R205, R152, R178, R205 ;  /* 0x000000b298cd7223 */ /* 0x000fe200000100cd */
[----:B------:R-:W-:Y:S01]  /*5920*/  FADD.FTZ R207, R168, R207 ;  /* 0x000000cfa8cf7221 */ /* 0x000fe20000010000 */
[----:B------:R-:W3:Y:S01]  /*5930*/  SHFL.UP PT, R201, R194, 0x10, RZ ;  /* 0x06000000c2c97989 */ /* 0x000ee200000e00ff */
[C---:B------:R-:W-:Y:S01]  /*5940*/  FMUL.FTZ R15, R161.reuse, -R203 ;  /* 0x800000cba10f7220 */ /* 0x040fe20000410000 */
[----:B------:R-:W-:Y:S01]  /*5950*/  FMUL.FTZ R12, R161, -R205 ;  /* 0x800000cda10c7220 */ /* 0x000fe20000410000 */
[----:B------:R-:W-:-:S02]  /*5960*/  FMUL.FTZ R211, R170, -R209 ;  /* 0x800000d1aad37220 */ /* 0x000fc40000410000 */
[C---:B------:R-:W-:Y:S01]  /*5970*/  FFMA.FTZ R14, R160.reuse, R205, R15 ;  /* 0x000000cda00e7223 */ /* 0x040fe2000001000f */
[----:B------:R-:W-:Y:S01]  /*5980*/  FFMA.FTZ R12, R160, R203, -R12 ;  /* 0x000000cba00c7223 */ /* 0x000fe2000001080c */
[-C--:B------:R-:W-:Y:S01]  /*5990*/  FFMA.FTZ R211, R172, R207.reuse, -R211 ;  /* 0x000000cfacd37223 */ /* 0x080fe200000108d3 */
[----:B------:R-:W-:Y:S01]  /*59a0*/  FMUL.FTZ R207, R170, -R207 ;  /* 0x800000cfaacf7220 */ /* 0x000fe20000410000 */
[C---:B------:R-:W-:Y:S01]  /*59b0*/  FMUL.FTZ R178, R163.reuse, -R14 ;  /* 0x8000000ea3b27220 */ /* 0x040fe20000410000 */
[-C--:B------:R-:W-:Y:S01]  /*59c0*/  FMUL.FTZ R205, R163, -R12.reuse ;  /* 0x8000000ca3cd7220 */ /* 0x080fe20000410000 */
[----:B0-----:R-:W-:Y:S02]  /*59d0*/  FMUL.FTZ R203, R176, R177 ;  /* 0x000000b1b0cb7220 */ /* 0x001fe40000410000 */
[C---:B------:R-:W-:Y:S01]  /*59e0*/  FFMA.FTZ R202, R169.reuse, R12, -R178 ;  /* 0x0000000ca9ca7223 */ /* 0x040fe200000108b2 */
[----:B------:R-:W-:Y:S01]  /*59f0*/  FFMA.FTZ R204, R169, R14, R205 ;  /* 0x0000000ea9cc7223 */ /* 0x000fe200000100cd */
[----:B------:R-:W-:Y:S01]  /*5a00*/  FFMA.FTZ R210, R172, R209, R207 ;  /* 0x000000d1acd27223 */ /* 0x000fe200000100cf */
[----:B-1----:R-:W-:Y:S01]  /*5a10*/  FMUL.FTZ R15, R176, R13 ;  /* 0x0000000db00f7220 */ /* 0x002fe20000410000 */
[----:B------:R-:W-:-:S03]  /*5a20*/  FMUL.FTZ R208, R167, -R202 ;  /* 0x800000caa7d07220 */ /* 0x000fc60000410000 */
[-C--:B--2---:R-:W-:Y:S01]  /*5a30*/  FFMA.FTZ R15, R192, R173.reuse, R15 ;  /* 0x000000adc00f7223 */ /* 0x084fe2000001000f */
[C---:B------:R-:W-:Y:S01]  /*5a40*/  FMUL.FTZ R12, R176.reuse, R173 ;  /* 0x000000adb00c7220 */ /* 0x040fe20000410000 */
[----:B------:R-:W-:Y:S01]  /*5a50*/  FMUL.FTZ R173, R7, R158 ;  /* 0x0000009e07ad7220 */ /* 0x000fe20000410000 */
[C---:B---3--:R-:W-:Y:S02]  /*5a60*/  FMUL.FTZ R14, R176.reuse, R201 ;  /* 0x000000c9b00e7220 */ /* 0x048fe40000410000 */
[----:B------:R-:W-:Y:S01]  /*5a70*/  FSEL R176, R176, R15, !P4 ;  /* 0x0000000fb0b07208 */ /* 0x000fe20006000000 */
[C---:B------:R-:W-:Y:S01]  /*5a80*/  FFMA.FTZ R203, R192.reuse, R201, R203 ;  /* 0x000000c9c0cb7223 */ /* 0x040fe200000100cb */
[----:B------:R-:W-:Y:S01]  /*5a90*/  FADD.FTZ R210, -R173, R210 ;  /* 0x000000d2add27221 */ /* 0x000fe20000010100 */
[C---:B------:R-:W-:Y:S01]  /*5aa0*/  FFMA.FTZ R177, R192.reuse, R177, -R14 ;  /* 0x000000b1c0b17223 */ /* 0x040fe2000001080e */
[----:B------:R-:W-:Y:S01]  /*5ab0*/  @P4 FFMA.FTZ R192, R192, R13, -R12 ;  /* 0x0000000dc0c04223 */ /* 0x000fe2000001080c */
[----:B------:R0:W-:Y:S01]  /*5ac0*/  SHFL.IDX PT, R201, R52, RZ, 0x1f ;  /* 0x00001fff34c97589 */ /* 0x0001e200000e0000 */
[----:B------:R-:W-:Y:S01]  /*5ad0*/  @P4 FADD.FTZ R194, R194, R203 ;  /* 0x000000cbc2c24221 */ /* 0x000fe20000010000 */
[----:B------:R-:W-:Y:S01]  /*5ae0*/  @P4 FADD.FTZ R190, R190, R177 ;  /* 0x000000b1bebe4221 */ /* 0x000fe20000010000 */
[-C--:B------:R-:W-:Y:S01]  /*5af0*/  FFMA.FTZ R203, R165, R204.reuse, R208 ;  /* 0x000000cca5cb7223 */ /* 0x080fe200000100d0 */
[----:B------:R1:W2:Y:S01]  /*5b00*/  SHFL.UP PT, R178, R176, 0x1, RZ ;  /* 0x04200000b0b27989 */ /* 0x0002a200000e00ff */
[----:B------:R-:W-:Y:S01]  /*5b10*/  FMUL.FTZ R204, R167, -R204 ;  /* 0x800000cca7cc7220 */ /* 0x000fe20000410000 */
[----:B------:R-:W-:Y:S01]  /*5b20*/  HFMA2.MMA R13, -RZ, RZ, 0, 0 ;  /* 0x00000000ff0d7435 */ /* 0x000fe200000001ff */
[----:B------:R-:W-:Y:S01]  /*5b30*/  FMUL.FTZ R177, R170, -R203 ;  /* 0x800000cbaab17220 */ /* 0x000fe20000410000 */
[----:B------:R-:W3:Y:S01]  /*5b40*/  SHFL.UP PT, R192, R192, 0x1, RZ ;  /* 0x04200000c0c07989 */ /* 0x000ee200000e00ff */
[----:B------:R-:W-:-:S02]  /*5b50*/  MOV R12, 0x3f800000 ;  /* 0x3f800000000c7802 */ /* 0x000fc40000000f00 */
[----:B------:R-:W-:Y:S02]  /*5b60*/  CS2R R14, SRZ ;  /* 0x00000000000e7805 */ /* 0x000fe4000001ff00 */
[----:B0-----:R-:W-:Y:S01]  /*5b70*/  @!P1 LEA R52, R79, UR7, 0x4 ;  /* 0x000000074f349c11 */ /* 0x001fe2000f8e20ff */
[----:B------:R-:W0:Y:S01]  /*5b80*/  SHFL.UP PT, R194, R194, 0x1, RZ ;  /* 0x04200000c2c27989 */ /* 0x000e2200000e00ff */
[----:B-1----:R-:W-:Y:S01]  /*5b90*/  SHF.L.U32 R176, R159, 0x10, RZ ;  /* 0x000000109fb07819 */ /* 0x002fe200000006ff */
[----:B------:R-:W-:Y:S01]  /*5ba0*/  FFMA.FTZ R159, R165, R202, -R204 ;  /* 0x000000caa59f7223 */ /* 0x000fe200000108cc */
[----:B------:R-:W-:Y:S01]  /*5bb0*/  FMUL.FTZ R158, R174, -R210 ;  /* 0x800000d2ae9e7220 */ /* 0x000fe20000410000 */
[----:B------:R-:W1:Y:S02]  /*5bc0*/  SHFL.UP PT, R190, R190, 0x1, RZ ;  /* 0x04200000bebe7989 */ /* 0x000e6400000e00ff */
[-C--:B------:R-:W-:Y:S01]  /*5bd0*/  FFMA.FTZ R202, R172, R159.reuse, -R177 ;  /* 0x0000009facca7223 */ /* 0x080fe200000108b1 */
[----:B------:R-:W-:Y:S01]  /*5be0*/  FMUL.FTZ R205, R170, -R159 ;  /* 0x8000009faacd7220 */ /* 0x000fe20000410000 */
[----:B------:R-:W-:Y:S01]  /*5bf0*/  FMUL.FTZ R176, R7, R176 ;  /* 0x000000b007b07220 */ /* 0x000fe20000410000 */
[----:B------:R4:W1:Y:S01]  /*5c00*/  @!P1 LDS.128 R12, [R52+0x2e10] ;  /* 0x002e1000340c9984 */ /* 0x0008620000000c00 */
[----:B------:R-:W-:Y:S01]  /*5c10*/  ISETP.NE.AND P1, PT, R198, 0x1f, PT ;  /* 0x0000001fc600780c */ /* 0x000fe20003f25270 */
[----:B------:R-:W-:Y:S01]  /*5c20*/  FFMA.FTZ R205, R172, R203, R205 ;  /* 0x000000cbaccd7223 */ /* 0x000fe200000100cd */
[----:B------:R-:W-:Y:S01]  /*5c30*/  FADD.FTZ R211, R176, R211 ;  /* 0x000000d3b0d37221 */ /* 0x000fe20000010000 */
[C---:B--2---:R-:W-:Y:S01]  /*5c40*/  FMUL.FTZ R159, R178.reuse, R201 ;  /* 0x000000c9b29f7220 */ /* 0x044fe20000410000 */
[----:B------:R-:W-:-:S02]  /*5c50*/  FMUL.FTZ R178, R178, R53 ;  /* 0x00000035b2b27220 */ /* 0x000fc40000410000 */
[-C--:B----4-:R-:W-:Y:S01]  /*5c60*/  FMUL.FTZ R52, R174, -R211.reuse ;  /* 0x800000d3ae347220 */ /* 0x090fe20000410000 */
[C---:B------:R-:W-:Y:S01]  /*5c70*/  FFMA.FTZ R203, R175.reuse, R211, -R158 ;  /* 0x000000d3afcb7223 */ /* 0x040fe2000001089e */
[C---:B---3--:R-:W-:Y:S01]  /*5c80*/  FFMA.FTZ R177, R192.reuse, R53, R159 ;  /* 0x00000035c0b17223 */ /* 0x048fe2000001009f */
[----:B------:R-:W-:Y:S01]  /*5c90*/  FFMA.FTZ R159, R192, R201, -R178 ;  /* 0x000000c9c09f7223 */ /* 0x000fe200000108b2 */
[----:B------:R-:W-:Y:S02]  /*5ca0*/  FFMA.FTZ R210, R175, R210, R52 ;  /* 0x000000d2afd27223 */ /* 0x000fe40000010034 */
[----:B0-----:R-:W-:Y:S01]  /*5cb0*/  @P2 FADD.FTZ R53, R194, R177 ;  /* 0x000000b1c2352221 */ /* 0x001fe20000010000 */
[----:B------:R-:W-:Y:S01]  /*5cc0*/  FMUL.FTZ R177, R174, -R205 ;  /* 0x800000cdaeb17220 */ /* 0x000fe20000410000 */
[----:B-1----:R-:W-:-:S03]  /*5cd0*/  @P2 FADD.FTZ R201, R190, R159 ;  /* 0x0000009fbec92221 */ /* 0x002fc60000010000 */
[-C--:B------:R-:W-:Y:S01]  /*5ce0*/  FFMA.FTZ R52, R175, R202.reuse, -R177 ;  /* 0x000000caaf347223 */ /* 0x080fe200000108b1 */
[----:B------:R-:W-:Y:S01]  /*5cf0*/  SHF.L.U32 R177, R156, 0x10, RZ ;  /* 0x000000109cb17819 */ /* 0x000fe200000006ff */
[C---:B------:R-:W-:Y:S01]  /*5d00*/  FMUL.FTZ R159, R51.reuse, R53 ;  /* 0x00000035339f7220 */ /* 0x040fe20000410000 */
[-C--:B------:R-:W-:Y:S01]  /*5d10*/  FMUL.FTZ R178, R51, R201.reuse ;  /* 0x000000c933b27220 */ /* 0x080fe20000410000 */
[----:B------:R-:W-:Y:S01]  /*5d20*/  FMUL.FTZ R202, R174, -R202 ;  /* 0x800000caaeca7220 */ /* 0x000fe20000410000 */
[----:B------:R0:W1:Y:S01]  /*5d30*/  SHFL.DOWN PT, R190, R52, 0x1, 0x1f ;  /* 0x08201f0034be7f89 */ /* 0x00006200000e0000 */
[C---:B------:R-:W-:Y:S01]  /*5d40*/  FFMA.FTZ R158, R50.reuse, R201, -R159 ;  /* 0x000000c9329e7223 */ /* 0x040fe2000001089f */
[----:B------:R-:W-:Y:S01]  /*5d50*/  FFMA.FTZ R53, R50, R53, R178 ;  /* 0x0000003532357223 */ /* 0x000fe200000100b2 */
[C---:B------:R-:W-:Y:S01]  /*5d60*/  FMUL.FTZ R178, R8.reuse, R157 ;  /* 0x0000009d08b27220 */ /* 0x040fe20000410000 */
[----:B------:R-:W-:Y:S01]  /*5d70*/  FMUL.FTZ R177, R8, R177 ;  /* 0x000000b108b17220 */ /* 0x000fe20000410000 */
[----:B------:R-:W-:Y:S01]  /*5d80*/  FFMA.FTZ R51, R175, R205, R202 ;  /* 0x000000cdaf337223 */ /* 0x000fe200000100ca */
[----:B------:R-:W-:Y:S01]  /*5d90*/  FADD.FTZ R236, R236, R53 ;  /* 0x00000035ecec7221 */ /* 0x000fe20000010000 */
[----:B------:R-:W-:Y:S01]  /*5da0*/  FADD.FTZ R195, R195, R158 ;  /* 0x0000009ec3c37221 */ /* 0x000fe20000010000 */
[----:B------:R-:W-:Y:S01]  /*5db0*/  FADD.FTZ R53, R178, R203 ;  /* 0x000000cbb2357221 */ /* 0x000fe20000010000 */
[----:B------:R-:W-:Y:S01]  /*5dc0*/  FADD.FTZ R156, -R177, R210 ;  /* 0x000000d2b19c7221 */ /* 0x000fe20000010100 */
[CC--:B------:R-:W-:Y:S01]  /*5dd0*/  FMUL.FTZ R50, R174.reuse, R236.reuse ;  /* 0x000000ecae327220 */ /* 0x0c0fe20000410000 */
[-C--:B------:R-:W-:Y:S01]  /*5de0*/  FMUL.FTZ R159, R174, R195.reuse ;  /* 0x000000c3ae9f7220 */ /* 0x080fe20000410000 */
        /* <DEDUP_REMOVED lines=17> */
.L_x_16302:
[----:B------:R-:W-:Y:S05]  /*5f00*/  BSYNC B0 ;  /* 0x0000000000007941 */ /* 0x000fea0003800000 */
.L_x_16301:
[----:B------:R-:W-:Y:S01]  /*5f10*/  ISETP.GT.U32.AND P1, PT, R198, 0x1d, PT ;  /* 0x0000001dc600780c */ /* 0x000fe20003f24070 */
[C---:B------:R-:W-:Y:S01]  /*5f20*/  FFMA.FTZ R237, R73.reuse, R182, R50 ;  /* 0x000000b649ed7223 */ /* 0x040fe20000010032 */
[----:B------:R-:W-:Y:S01]  /*5f30*/  FFMA.FTZ R200, R73, R200, R157 ;  /* 0x000000c849c87223 */ /* 0x000fe2000001009d */
[----:B---3--:R3:W0:Y:S01]  /*5f40*/  SHFL.DOWN PT, R158, R52, 0x2, 0x1f ;  /* 0x08401f00349e7f89 */ /* 0x00862200000e0000 */
[----:B------:R-:W-:Y:S01]  /*5f50*/  BSSY B0, `(.L_x_16303) ;  /* 0x0000014000007945 */ /* 0x000fe20003800000 */
[CC--:B------:R-:W-:Y:S01]  /*5f60*/  FMUL.FTZ R157, R170.reuse, R237.reuse ;  /* 0x000000edaa9d7220 */ /* 0x0c0fe20000410000 */
[-C--:B------:R-:W-:Y:S01]  /*5f70*/  FMUL.FTZ R50, R170, R200.reuse ;  /* 0x000000c8aa327220 */ /* 0x080fe20000410000 */
[----:B------:R3:W0:Y:S02]  /*5f80*/  SHFL.DOWN PT, R182, R51, 0x2, 0x1f ;  /* 0x08401f0033b67f89 */ /* 0x00062400000e0000 */
[C---:B------:R-:W-:Y:S01]  /*5f90*/  FFMA.FTZ R202, R172.reuse, R200, -R157 ;  /* 0x000000c8acca7223 */ /* 0x040fe2000001089d */
[----:B------:R-:W-:Y:S01]  /*5fa0*/  FFMA.FTZ R157, R172, R237, R50 ;  /* 0x000000edac9d7223 */ /* 0x000fe20000010032 */
[----:B-1----:R3:W1:Y:S04]  /*5fb0*/  SHFL.DOWN PT, R190, R53, 0x2, 0x1f ;  /* 0x08401f0035be7f89 */ /* 0x00266800000e0000 */
[----:B--2---:R3:W2:Y:S01]  /*5fc0*/  SHFL.DOWN PT, R192, R156, 0x2, 0x1f ;  /* 0x08401f009cc07f89 */ /* 0x0046a200000e0000 */
[----:B------:R-:W-:Y:S05]  /*5fd0*/  @P1 BRA `(.L_x_16304) ;  /* 0x00000000002c1947 */ /* 0x000fea0003800000 */
[C---:B0-----:R-:W-:Y:S01]  /*5fe0*/  FMUL.FTZ R159, R51.reuse, R182 ;  /* 0x000000b6339f7220 */ /* 0x041fe20000410000 */
[C---:B--2---:R-:W-:Y:S01]  /*5ff0*/  FMUL.FTZ R201, R51.reuse, R192 ;  /* 0x000000c033c97220 */ /* 0x044fe20000410000 */
[C---:B-1----:R-:W-:Y:S01]  /*6000*/  FMUL.FTZ R203, R51.reuse, R190 ;  /* 0x000000be33cb7220 */ /* 0x042fe20000410000 */
        /* <DEDUP_REMOVED lines=8> */
.L_x_16304:
[----:B------:R-:W-:Y:S05]  /*6090*/  BSYNC B0 ;  /* 0x0000000000007941 */ /* 0x000fea0003800000 */
.L_x_16303:
[----:B------:R-:W-:Y:S01]  /*60a0*/  ISETP.GT.U32.AND P1, PT, R198, 0x1b, PT ;  /* 0x0000001bc600780c */ /* 0x000fe20003f24070 */
[C---:B------:R-:W-:Y:S01]  /*60b0*/  FFMA.FTZ R239, R68.reuse, R239, R157 ;  /* 0x000000ef44ef7223 */ /* 0x040fe2000001009d */
[----:B------:R-:W-:Y:S01]  /*60c0*/  FFMA.FTZ R202, R68, R183, R202 ;  /* 0x000000b744ca7223 */ /* 0x000fe200000100ca */
[----:B0-----:R0:W0:Y:S01]  /*60d0*/  SHFL.DOWN PT, R182, R52, 0x4, 0x1f ;  /* 0x08801f0034b67f89 */ /* 0x00102200000e0000 */
[----:B------:R-:W-:Y:S01]  /*60e0*/  BSSY B0, `(.L_x_16305) ;  /* 0x0000014000007945 */ /* 0x000fe20003800000 */
[CC--:B------:R-:W-:Y:S01]  /*60f0*/  FMUL.FTZ R50, R167.reuse, R239.reuse ;  /* 0x000000efa7327220 */ /* 0x0c0fe20000410000 */
[-C--:B------:R-:W-:Y:S01]  /*6100*/  FMUL.FTZ R158, R167, R202.reuse ;  /* 0x000000caa79e7220 */ /* 0x080fe20000410000 */
[----:B-1----:R1:W0:Y:S02]  /*6110*/  SHFL.DOWN PT, R190, R51, 0x4, 0x1f ;  /* 0x08801f0033be7f89 */ /* 0x00222400000e0000 */
[C---:B------:R-:W-:Y:S01]  /*6120*/  FFMA.FTZ R50, R165.reuse, R202, -R50 ;  /* 0x000000caa5327223 */ /* 0x040fe20000010832 */
[----:B------:R-:W-:Y:S01]  /*6130*/  FFMA.FTZ R157, R165, R239, R158 ;  /* 0x000000efa59d7223 */ /* 0x000fe2000001009e */
[----:B--2---:R1:W2:Y:S04]  /*6140*/  SHFL.DOWN PT, R192, R53, 0x4, 0x1f ;  /* 0x08801f0035c07f89 */ /* 0x0042a800000e0000 */
[----:B----4-:R1:W4:Y:S01]  /*6150*/  SHFL.DOWN PT, R194, R156, 0x4, 0x1f ;  /* 0x08801f009cc27f89 */ /* 0x01032200000e0000 */
[----:B------:R-:W-:Y:S05]  /*6160*/  @P1 BRA `(.L_x_16306) ;  /* 0x00000000002c1947 */ /* 0x000fea0003800000 */
[C---:B0-----:R-:W-:Y:S01]  /*6170*/  FMUL.FTZ R159, R51.reuse, R190 ;  /* 0x000000be339f7220 */ /* 0x041fe20000410000 */
[C---:B----4-:R-:W-:Y:S01]  /*6180*/  FMUL.FTZ R183, R51.reuse, R194 ;  /* 0x000000c233b77220 */ /* 0x050fe20000410000 */
[C---:B--2---:R-:W-:Y:S01]  /*6190*/  FMUL.FTZ R201, R51.reuse, R192 ;  /* 0x000000c033c97220 */ /* 0x044fe20000410000 */
        /* <DEDUP_REMOVED lines=8> */
.L_x_16306:
[----:B------:R-:W-:Y:S05]  /*6220*/  BSYNC B0 ;  /* 0x0000000000007941 */ /* 0x000fea0003800000 */
.L_x_16305:
[----:B------:R-:W-:Y:S01]  /*6230*/  ISETP.GT.U32.AND P1, PT, R198, 0x17, PT ;  /* 0x00000017c600780c */ /* 0x000fe20003f24070 */
[C---:B------:R-:W-:Y:S01]  /*6240*/  FFMA.FTZ R204, R66.reuse, R191, R157 ;  /* 0x000000bf42cc7223 */ /* 0x040fe2000001009d */
[----:B------:R-:W-:Y:S01]  /*6250*/  FFMA.FTZ R232, R66, R185, R50 ;  /* 0x000000b942e87223 */ /* 0x000fe20000010032 */
[----:B0-----:R0:W0:Y:S01]  /*6260*/  SHFL.DOWN PT, R182, R52, 0x8, 0x1f ;  /* 0x09001f0034b67f89 */ /* 0x00102200000e0000 */
[----:B------:R-:W-:Y:S01]  /*6270*/  BSSY B0, `(.L_x_16307) ;  /* 0x0000014000007945 */ /* 0x000fe20003800000 */
[C---:B------:R-:W-:Y:S01]  /*6280*/  FMUL.FTZ R50, R163.reuse, R204 ;  /* 0x000000cca3327220 */ /* 0x040fe20000410000 */
[-C--:B------:R-:W-:Y:S01]  /*6290*/  FMUL.FTZ R157, R163, R232.reuse ;  /* 0x000000e8a39d7220 */ /* 0x080fe20000410000 */
[----:B------:R0:W0:Y:S02]  /*62a0*/  SHFL.DOWN PT, R190, R51, 0x8, 0x1f ;  /* 0x09001f0033be7f89 */ /* 0x00002400000e0000 */
[C---:B------:R-:W-:Y:S01]  /*62b0*/  FFMA.FTZ R50, R169.reuse, R232, -R50 ;  /* 0x000000e8a9327223 */ /* 0x040fe20000010832 */
[----:B------:R-:W-:Y:S01]  /*62c0*/  FFMA.FTZ R157, R169, R204, R157 ;  /* 0x000000cca99d7223 */ /* 0x000fe2000001009d */
[----:B------:R0:W0:Y:S04]  /*62d0*/  SHFL.DOWN PT, R158, R53, 0x8, 0x1f ;  /* 0x09001f00359e7f89 */ /* 0x00002800000e0000 */
[----:B--2---:R2:W0:Y:S01]  /*62e0*/  SHFL.DOWN PT, R192, R156, 0x8, 0x1f ;  /* 0x09001f009cc07f89 */ /* 0x00442200000e0000 */
        /* <DEDUP_REMOVED lines=9> */
[----:B------:R-:W-:Y:S01]  /*6380*/  FADD.FTZ R53, R53, R158 ;  /* 0x0000009e35357221 */ /* 0x000fe20000010000 */
[----:B--2---:R-:W-:Y:S01]  /*6390*/  FADD.FTZ R156, R156, R185 ;  /* 0x000000b99c9c7221 */ /* 0x004fe20000010000 */
[----:B------:R-:W-:-:S07]  /*63a0*/  MOV R52, R159 ;  /* 0x0000009f00347202 */ /* 0x000fce0000000f00 */
.L_x_16308:
[----:B------:R-:W-:Y:S05]  /*63b0*/  BSYNC B0 ;  /* 0x0000000000007941 */ /* 0x000fea0003800000 */
.L_x_16307:
[----:B------:R-:W-:Y:S01]  /*63c0*/  ISETP.GT.U32.AND P1, PT, R198, 0xf, PT ;  /* 0x0000000fc600780c */ /* 0x000fe20003f24070 */
[C---:B------:R-:W-:Y:S01]  /*63d0*/  FFMA.FTZ R241, R64.reuse, R241, R157 ;  /* 0x000000f140f17223 */ /* 0x040fe2000001009d */
        /* <DEDUP_REMOVED lines=8> */
[----:B------:R0:W0:Y:S04]  /*6460*/  SHFL.DOWN PT, R192, R53, 0x10, 0x1f ;  /* 0x0a001f0035c07f89 */ /* 0x00002800000e0000 */
[----:B----4-:R4:W0:Y:S01]  /*6470*/  SHFL.DOWN PT, R194, R156, 0x10, 0x1f ;  /* 0x0a001f009cc27f89 */ /* 0x01082200000e0000 */
        /* <DEDUP_REMOVED lines=10> */
[----:B--2-4-:R-:W-:Y:S01]  /*6520*/  FADD.FTZ R156, R156, R185 ;  /* 0x000000b99c9c7221 */ /* 0x014fe20000010000 */
[----:B------:R-:W-:-:S07]  /*6530*/  MOV R52, R159 ;  /* 0x0000009f00347202 */ /* 0x000fce0000000f00 */
.L_x_16310:
[----:B------:R-:W-:Y:S05]  /*6540*/  BSYNC B0 ;  /* 0x0000000000007941 */ /* 0x000fea0003800000 */
.L_x_16309:
[C---:B------:R-:W-:Y:S01]  /*6550*/  FFMA.FTZ R235, R61.reuse, R186, R50 ;  /* 0x000000ba3deb7223 */ /* 0x040fe20000010032 */
[----:B------:R-:W-:Y:S01]  /*6560*/  SHFL.IDX PT, R183, R14, RZ, 0x1f ;  /* 0x00001fff0eb77589 */ /* 0x000fe200000e0000 */
[----:B------:R-:W-:Y:S01]  /*6570*/  FFMA.FTZ R50, R61, R184, R157 ;  /* 0x000000b83d327223 */ /* 0x000fe2000001009d */
[C---:B------:R-:W-:Y:S01]  /*6580*/  ISETP.NE.AND P1, PT, R142.reuse, RZ, PT ;  /* 0x000000ff8e00720c */ /* 0x040fe20003f25270 */
[CC--:B------:R-:W-:Y:S01]  /*6590*/  FMUL.FTZ R157, R151.reuse, R235.reuse ;  /* 0x000000eb979d7220 */ /* 0x0c0fe20000410000 */
[----:B------:R-:W5:Y:S01]  /*65a0*/  SHFL.DOWN PT, R186, R51, 0x1, 0x1f ;  /* 0x08201f0033ba7f89 */ /* 0x000f6200000e0000 */
[-C--:B------:R-:W-:Y:S01]  /*65b0*/  FMUL.FTZ R158, R151, R50.reuse ;  /* 0x00000032979e7220 */ /* 0x080fe20000410000 */
[----:B------:R-:W-:Y:S01]  /*65c0*/  IADD3 R203, R142, 0x1a0, RZ ;  /* 0x000001a08ecb7810 */ /* 0x000fe20007ffe0ff */
[C---:B------:R-:W-:Y:S01]  /*65d0*/  FFMA.FTZ R157, R152.reuse, R50, R157 ;  /* 0x00000032989d7223 */ /* 0x040fe2000001009d */
[----:B------:R-:W2:Y:S01]  /*65e0*/  SHFL.IDX PT, R185, R15, RZ, 0x1f ;  /* 0x00001fff0fb97589 */ /* 0x000ea200000e0000 */
[----:B------:R-:W-:Y:S01]  /*65f0*/  FFMA.FTZ R158, R152, R235, -R158 ;  /* 0x000000eb989e7223 */ /* 0x000fe2000001089e */
[----:B------:R-:W-:Y:S01]  /*6600*/  IADD3 R205, R142, 0x1c0, RZ ;  /* 0x000001c08ecd7810 */ /* 0x000fe20007ffe0ff */
[----:B------:R-:W-:Y:S01]  /*6610*/  FMUL.FTZ R240, R8, R195 ;  /* 0x000000c308f07220 */ /* 0x000fe20000410000 */
[----:B0-----:R1:W0:Y:S01]  /*6620*/  SHFL.IDX PT, R182, R51, RZ, 0x1f ;  /* 0x00001fff33b67589 */ /* 0x00122200000e0000 */
[----:B------:R-:W-:Y:S01]  /*6630*/  FFMA.FTZ R230, R56, R189, R158 ;  /* 0x000000bd38e67223 */ /* 0x000fe2000001009e */
[C---:B------:R-:W-:Y:S01]  /*6640*/  IADD3 R189, R142.reuse, 0xe0, RZ ;  /* 0x000000e08ebd7810 */ /* 0x040fe20007ffe0ff */
[----:B------:R-:W-:Y:S01]  /*6650*/  FMUL.FTZ R242, R5, R232 ;  /* 0x000000e805f27220 */ /* 0x000fe20000410000 */
[----:B------:R-:W4:Y:S01]  /*6660*/  SHFL.DOWN PT, R187, R52, 0x1, 0x1f ;  /* 0x08201f0034bb7f89 */ /* 0x000f2200000e0000 */
[C---:B------:R-:W-:Y:S01]  /*6670*/  IADD3 R207, R142.reuse, 0x1e0, RZ ;  /* 0x000001e08ecf7810 */ /* 0x040fe20007ffe0ff */
[----:B------:R-:W-:Y:S01]  /*6680*/  BSSY B0, `(.L_x_16311) ;  /* 0x000013e000007945 */ /* 0x000fe20003800000 */
[----:B------:R-:W-:Y:S01]  /*6690*/  LEA.HI.SX32 R238, R142, R142, 0x1b ;  /* 0x0000008e8eee7211 */ /* 0x000fe200078fdaff */
[----:B------:R-:W4:Y:S01]  /*66a0*/  SHFL.IDX PT, R159, R52, RZ, 0x1f ;  /* 0x00001fff349f7589 */ /* 0x000f2200000e0000 */
[----:B-1-3--:R-:W-:Y:S01]  /*66b0*/  FFMA.FTZ R51, R56, R193, R157 ;  /* 0x000000c138337223 */ /* 0x00afe2000001009d */
[----:B------:R-:W-:-:S02]  /*66c0*/  IADD3 R193, R142, 0x120, RZ ;  /* 0x000001208ec17810 */ /* 0x000fc40007ffe0ff */
[----:B------:R-:W1:Y:S01]  /*66d0*/  SHFL.DOWN PT, R191, R53, 0x1, 0x1f ;  /* 0x08201f0035bf7f89 */ /* 0x000e6200000e0000 */
[----:B------:R-:W-:Y:S01]  /*66e0*/  FMUL.FTZ R158, R153, R51 ;  /* 0x00000033999e7220 */ /* 0x000fe20000410000 */
[----:B------:R-:W-:Y:S02]  /*66f0*/  LEA.HI.SX32 R192, R203, R142, 0x1b ;  /* 0x0000008ecbc07211 */ /* 0x000fe400078fdaff */
[----:B------:R-:W3:Y:S01]  /*6700*/  SHFL.DOWN PT, R201, R156, 0x1, 0x1f ;  /* 0x08201f009cc97f89 */ /* 0x000ee200000e0000 */
[----:B------:R-:W-:Y:S01]  /*6710*/  FFMA.FTZ R158, R155, R230, -R158 ;  /* 0x000000e69b9e7223 */ /* 0x000fe2000001089e */
[----:B------:R-:W-:Y:S02]  /*6720*/  LEA.HI.SX32 R194, R207, R142, 0x1b ;  /* 0x0000008ecfc27211 */ /* 0x000fe400078fdaff */
[----:B------:R-:W3:Y:S01]  /*6730*/  SHFL.IDX PT, R52, R156, RZ, 0x1f ;  /* 0x00001fff9c347589 */ /* 0x000ee200000e0000 */
[----:B------:R-:W-:Y:S01]  /*6740*/  FFMA.FTZ R233, R55, R188, R158 ;  /* 0x000000bc37e97223 */ /* 0x000fe2000001009e */
[C---:B-----5:R-:W-:Y:S01]  /*6750*/  @P3 FMUL.FTZ R188, R186.reuse, R183 ;  /* 0x000000b7babc3220 */ /* 0x060fe20000410000 */
[----:B--2---:R-:W-:Y:S01]  /*6760*/  @P3 FMUL.FTZ R186, R186, R185 ;  /* 0x000000b9baba3220 */ /* 0x004fe20000410000 */
[----:B------:R2:W5:Y:S01]  /*6770*/  SHFL.IDX PT, R157, R53, RZ, 0x1f ;  /* 0x00001fff359d7589 */ /* 0x00056200000e0000 */
[C---:B0-----:R-:W-:Y:S01]  /*6780*/  FMUL.FTZ R158, R182.reuse, R15 ;  /* 0x0000000fb69e7220 */ /* 0x041fe20000410000 */
[-C--:B------:R-:W-:Y:S01]  /*6790*/  FMUL.FTZ R184, R182, R14.reuse ;  /* 0x0000000eb6b87220 */ /* 0x080fe20000410000 */
[----:B------:R-:W-:Y:S01]  /*67a0*/  LEA R192, R192, UR7, 0x2 ;  /* 0x00000007c0c07c11 */ /* 0x000fe2000f8e10ff */
[C---:B----4-:R-:W-:Y:S01]  /*67b0*/  @P3 FFMA.FTZ R188, R187.reuse, R185, R188 ;  /* 0x000000b9bbbc3223 */ /* 0x050fe200000100bc */
[----:B------:R-:W-:Y:S01]  /*67c0*/  @P3 FFMA.FTZ R186, R187, R183, -R186 ;  /* 0x000000b7bbba3223 */ /* 0x000fe200000108ba */
[----:B------:R-:W-:Y:S01]  /*67d0*/  IADD3 R187, R142, 0xc0, RZ ;  /* 0x000000c08ebb7810 */ /* 0x000fe20007ffe0ff */
[C---:B------:R-:W-:Y:S01]  /*67e0*/  FFMA.FTZ R158, R159.reuse, R14, -R158 ;  /* 0x0000000e9f9e7223 */ /* 0x040fe2000001089e */
[C---:B------:R-:W-:Y:S01]  /*67f0*/  FMUL.FTZ R14, R182.reuse, R13 ;  /* 0x0000000db60e7220 */ /* 0x040fe20000410000 */
[----:B------:R-:W-:Y:S01]  /*6800*/  FFMA.FTZ R15, R159, R15, R184 ;  /* 0x0000000f9f0f7223 */ /* 0x000fe200000100b8 */
[-C--:B------:R-:W-:Y:S01]  /*6810*/  FMUL.FTZ R182, R182, R12.reuse ;  /* 0x0000000cb6b67220 */ /* 0x080fe20000410000 */
[----:B-1----:R-:W-:Y:S01]  /*6820*/  @P3 FADD.FTZ R183, R191, R186 ;  /* 0x000000babfb73221 */ /* 0x002fe20000010000 */
[----:B------:R-:W-:Y:S01]  /*6830*/  FFMA.FTZ R12, R159, R12, -R14 ;  /* 0x0000000c9f0c7223 */ /* 0x000fe2000001080e */
[----:B------:R-:W-:Y:S01]  /*6840*/  FMUL.FTZ R14, R153, R230 ;  /* 0x000000e6990e7220 */ /* 0x000fe20000410000 */
[----:B------:R-:W-:Y:S01]  /*6850*/  FFMA.FTZ R13, R159, R13, R182 ;  /* 0x0000000d9f0d7223 */ /* 0x000fe200000100b6 */
[----:B---3--:R-:W-:Y:S01]  /*6860*/  @P3 FADD.FTZ R185, R201, R188 ;  /* 0x000000bcc9b93221 */ /* 0x008fe20000010000 */
[----:B------:R-:W-:Y:S01]  /*6870*/  FMUL.FTZ R184, R183, -R49 ;  /* 0x80000031b7b87220 */ /* 0x000fe20000410000 */
[----:B--2---:R-:W-:Y:S01]  /*6880*/  FMUL.FTZ R53, R101, R55 ;  /* 0x0000003765357220 */ /* 0x004fe20000410000 */
[----:B------:R-:W-:Y:S01]  /*6890*/  IADD3 R191, R142, 0x100, RZ ;  /* 0x000001008ebf7810 */ /* 0x000fe20007ffe0ff */
[C---:B------:R-:W-:Y:S01]  /*68a0*/  FMUL.FTZ R156, R185.reuse, -R49 ;  /* 0x80000031b99c7220 */ /* 0x040fe20000410000 */
[-C--:B------:R-:W-:Y:S01]  /*68b0*/  FFMA.FTZ R185, R185, R48.reuse, R184 ;  /* 0x00000030b9b97223 */ /* 0x080fe200000100b8 */
[----:B------:R-:W-:Y:S01]  /*68c0*/  FADD.FTZ R15, R52, R15 ;  /* 0x0000000f340f7221 */ /* 0x000fe20000010000 */
[----:B------:R-:W-:Y:S01]  /*68d0*/  SHF.L.U32 R49, R142, 0x4, RZ ;  /* 0x000000048e317819 */ /* 0x000fe200000006ff */
[----:B------:R-:W-:Y:S01]  /*68e0*/  FFMA.FTZ R183, R183, R48, -R156 ;  /* 0x00000030b7b77223 */ /* 0x000fe2000001089c */
[----:B------:R-:W-:Y:S01]  /*68f0*/  FFMA.FTZ R48, R155, R51, R14 ;  /* 0x000000339b307223 */ /* 0x000fe2000001000e */
[----:B-----5:R-:W-:Y:S01]  /*6900*/  FADD.FTZ R14, R157, R158 ;  /* 0x0000009e9d0e7221 */ /* 0x020fe20000010000 */
[----:B------:R-:W-:Y:S01]  /*6910*/  @!P1 LEA R157, R79, UR7, 0x4 ;  /* 0x000000074f9d9c11 */ /* 0x000fe2000f8e20ff */
[----:B------:R-:W-:Y:S01]  /*6920*/  FADD.FTZ R52, R206, R183 ;  /* 0x000000b7ce347221 */ /* 0x000fe20000010000 */
[----:B------:R-:W-:Y:S01]  /*6930*/  FFMA.FTZ R48, R55, R150, R48 ;  /* 0x0000009637307223 */ /* 0x000fe20000010030 */
[----:B------:R-:W-:Y:S01]  /*6940*/  FADD.FTZ R150, -R154, R185 ;  /* 0x000000b99a967221 */ /* 0x000fe20000010100 */
[----:B------:R-:W-:Y:S01]  /*6950*/  LEA.HI.SX32 R49, R49, R49, 0x1b ;  /* 0x0000003131317211 */ /* 0x000fe200078fdaff */
[----:B------:R0:W-:Y:S01]  /*6960*/  @!P1 STS.128 [R157+0x2e10], R12 ;  /* 0x002e100c9d009388 */ /* 0x0001e20000000c00 */
[----:B------:R-:W-:Y:S01]  /*6970*/  FMUL.FTZ R182, R101, R52 ;  /* 0x0000003465b67220 */ /* 0x000fe20000410000 */
[C---:B------:R-:W-:Y:S01]  /*6980*/  FMUL.FTZ R154, R153.reuse, -R150 ;  /* 0x80000096999a7220 */ /* 0x040fe20000410000 */
[----:B------:R-:W-:Y:S01]  /*6990*/  FMUL.FTZ R153, R153, -R52 ;  /* 0x8000003499997220 */ /* 0x000fe20000410000 */
[----:B------:R-:W-:Y:S01]  /*69a0*/  LEA R49, R49, UR7, 0x2 ;  /* 0x0000000731317c11 */ /* 0x000fe2000f8e10ff */
[----:B------:R-:W-:Y:S01]  /*69b0*/  FMUL.FTZ R184, R55, R182 ;  /* 0x000000b637b87220 */ /* 0x000fe20000410000 */
[C---:B------:R-:W-:Y:S01]  /*69c0*/  FFMA.FTZ R154, R155.reuse, R52, -R154 ;  /* 0x000000349b9a7223 */ /* 0x040fe2000001089a */
[----:B------:R-:W-:Y:S01]  /*69d0*/  FFMA.FTZ R156, R155, R150, R153 ;  /* 0x000000969b9c7223 */ /* 0x000fe20000010099 */
[----:B------:R-:W-:-:S02]  /*69e0*/  IADD3 R185, R142, 0xa0, RZ ;  /* 0x000000a08eb97810 */ /* 0x000fc40007ffe0ff */
[----:B------:R-:W-:Y:S01]  /*69f0*/  FADD.FTZ R158, R199, R154 ;  /* 0x0000009ac79e7221 */ /* 0x000fe20000010000 */
[----:B------:R-:W-:Y:S01]  /*6a00*/  FMUL.FTZ R154, R101, R150 ;  /* 0x00000096659a7220 */ /* 0x000fe20000410000 */
[----:B------:R-:W-:Y:S01]  /*6a10*/  FADD.FTZ R159, -R197, R156 ;  /* 0x0000009cc59f7221 */ /* 0x000fe20000010100 */
[-C--:B------:R-:W-:Y:S01]  /*6a20*/  FFMA.FTZ R156, R54, -R53.reuse, R233 ;  /* 0x80000035369c7223 */ /* 0x080fe200000100e9 */
[C---:B------:R-:W-:Y:S01]  /*6a30*/  FMUL.FTZ R208, R98.reuse, R158 ;  /* 0x0000009e62d07220 */ /* 0x040fe20000410000 */
[----:B------:R-:W-:Y:S01]  /*6a40*/  FMUL.FTZ R186, R55, R154 ;  /* 0x0000009a37ba7220 */ /* 0x000fe20000410000 */
[----:B0-----:R-:W-:Y:S01]  /*6a50*/  FFMA.FTZ R157, R9, -R53, R48 ;  /* 0x80000035099d7223 */ /* 0x001fe20000010030 */
[----:B------:R-:W-:Y:S01]  /*6a60*/  FMUL.FTZ R14, R151, -R158 ;  /* 0x8000009e970e7220 */ /* 0x000fe20000410000 */
[----:B------:R-:W-:Y:S01]  /*6a70*/  FMUL.FTZ R15, R98, R56 ;  /* 0x00000038620f7220 */ /* 0x000fe20000410000 */
[----:B------:R0:W-:Y:S01]  /*6a80*/  STS [R49+0x878], R184 ;  /* 0x000878b831007388 */ /* 0x0001e20000000800 */
[C---:B------:R-:W-:Y:S01]  /*6a90*/  FMUL.FTZ R13, R157.reuse, R182 ;  /* 0x000000b69d0d7220 */ /* 0x040fe20000410000 */
[-C--:B------:R-:W-:Y:S01]  /*6aa0*/  FMUL.FTZ R155, R157, R154.reuse ;  /* 0x0000009a9d9b7220 */ /* 0x080fe20000410000 */
[----:B------:R-:W-:Y:S01]  /*6ab0*/  FFMA.FTZ R153, R58, -R15, R51 ;  /* 0x8000000f3a997223 */ /* 0x000fe20000010033 */
[----:B------:R1:W-:Y:S01]  /*6ac0*/  STS [R49+0x87c], R186 ;  /* 0x00087cba31007388 */ /* 0x0003e20000000800 */
[C---:B------:R-:W-:Y:S01]  /*6ad0*/  FFMA.FTZ R154, R156.reuse, R154, -R13 ;  /* 0x0000009a9c9a7223 */ /* 0x040fe2000001080d */
[-C--:B------:R-:W-:Y:S01]  /*6ae0*/  FMUL.FTZ R13, R151, -R159.reuse ;  /* 0x8000009f970d7220 */ /* 0x080fe20000410000 */
[----:B------:R-:W-:Y:S01]  /*6af0*/  FFMA.FTZ R155, R156, R182, R155 ;  /* 0x000000b69c9b7223 */ /* 0x000fe2000001009b */
[----:B------:R-:W-:Y:S01]  /*6b00*/  FMUL.FTZ R182, R98, R159 ;  /* 0x0000009f62b67220 */ /* 0x000fe20000410000 */
[----:B------:R-:W-:Y:S01]  /*6b10*/  FFMA.FTZ R151, R57, -R15, R230 ;  /* 0x8000000f39977223 */ /* 0x000fe200000100e6 */
[C---:B------:R-:W-:Y:S01]  /*6b20*/  FFMA.FTZ R12, R152.reuse, R158, -R13 ;  /* 0x0000009e980c7223 */ /* 0x040fe2000001080d */
[----:B------:R-:W-:Y:S01]  /*6b30*/  FFMA.FTZ R13, R152, R159, R14 ;  /* 0x0000009f980d7223 */ /* 0x000fe2000001000e */
[----:B------:R-:W-:Y:S01]  /*6b40*/  FMUL.FTZ R14, R153, R182 ;  /* 0x000000b6990e7220 */ /* 0x000fe20000410000 */
[-C--:B0-----:R-:W-:Y:S01]  /*6b50*/  FMUL.FTZ R184, R56, R208.reuse ;  /* 0x000000d038b87220 */ /* 0x081fe20000410000 */
[----:B------:R-:W-:Y:S01]  /*6b60*/  FADD.FTZ R53, R181, R12 ;  /* 0x0000000cb5357221 */ /* 0x000fe20000010000 */
[----:B------:R-:W-:Y:S01]  /*6b70*/  FADD.FTZ R152, -R180, R13 ;  /* 0x0000000db4987221 */ /* 0x000fe20000010100 */
[-C--:B------:R-:W-:Y:S01]  /*6b80*/  FMUL.FTZ R15, R153, R208.reuse ;  /* 0x000000d0990f7220 */ /* 0x080fe20000410000 */
[----:B------:R-:W-:Y:S01]  /*6b90*/  FFMA.FTZ R208, R151, R208, R14 ;  /* 0x000000d097d07223 */ /* 0x000fe2000001000e */
[-C--:B------:R-:W-:Y:S01]  /*6ba0*/  FMUL.FTZ R227, R103, R53.reuse ;  /* 0x0000003567e37220 */ /* 0x080fe20000410000 */
[CC--:B------:R-:W-:Y:S01]  /*6bb0*/  FMUL.FTZ R13, R161.reuse, -R152.reuse ;  /* 0x80000098a10d7220 */ /* 0x0c0fe20000410000 */
[----:B------:R-:W-:Y:S01]  /*6bc0*/  FMUL.FTZ R161, R161, -R53 ;  /* 0x80000035a1a17220 */ /* 0x000fe20000410000 */
[-C--:B------:R-:W-:Y:S01]  /*6bd0*/  FMUL.FTZ R225, R103, R152.reuse ;  /* 0x0000009867e17220 */ /* 0x080fe20000410000 */
[----:B------:R-:W-:Y:S01]  /*6be0*/  FMUL.FTZ R180, R61, R227 ;  /* 0x000000e33db47220 */ /* 0x000fe20000410000 */
[C---:B------:R-:W-:Y:S01]  /*6bf0*/  FFMA.FTZ R13, R160.reuse, R53, -R13 ;  /* 0x00000035a00d7223 */ /* 0x040fe2000001080d */
[----:B------:R-:W-:Y:S01]  /*6c00*/  FFMA.FTZ R160, R160, R152, R161 ;  /* 0x00000098a0a07223 */ /* 0x000fe200000100a1 */
[-C--:B------:R-:W-:Y:S01]  /*6c10*/  FFMA.FTZ R206, R151, R182.reuse, -R15 ;  /* 0x000000b697ce7223 */ /* 0x080fe2000001080f */
[----:B-1----:R-:W-:Y:S01]  /*6c20*/  FMUL.FTZ R186, R56, R182 ;  /* 0x000000b638ba7220 */ /* 0x002fe20000410000 */
[----:B------:R-:W-:Y:S01]  /*6c30*/  FMUL.FTZ R182, R61, R225 ;  /* 0x000000e13db67220 */ /* 0x000fe20000410000 */
[----:B------:R-:W-:Y:S01]  /*6c40*/  FADD.FTZ R161, -R179, R160 ;  /* 0x000000a0b3a17221 */ /* 0x000fe20000010100 */
[----:B------:R-:W-:Y:S01]  /*6c50*/  FADD.FTZ R160, R162, R13 ;  /* 0x0000000da2a07221 */ /* 0x000fe20000010000 */
[----:B------:R0:W-:Y:S01]  /*6c60*/  STS [R49+0x868], R180 ;  /* 0x000868b431007388 */ /* 0x0001e20000000800 */
[----:B------:R-:W-:Y:S01]  /*6c70*/  IADD3 R183, R142, 0x80, RZ ;  /* 0x000000808eb77810 */ /* 0x000fe20007ffe0ff */
[CC--:B------:R-:W-:Y:S01]  /*6c80*/  FMUL.FTZ R12, R163.reuse, -R161.reuse ;  /* 0x800000a1a30c7220 */ /* 0x0c0fe20000410000 */
[----:B------:R-:W-:Y:S01]  /*6c90*/  FMUL.FTZ R14, R163, -R160 ;  /* 0x800000a0a30e7220 */ /* 0x000fe20000410000 */
[C---:B------:R-:W-:Y:S01]  /*6ca0*/  FMUL.FTZ R163, R100.reuse, R64 ;  /* 0x0000004064a37220 */ /* 0x040fe20000410000 */
[-C--:B------:R-:W-:Y:S01]  /*6cb0*/  FMUL.FTZ R179, R100, R161.reuse ;  /* 0x000000a164b37220 */ /* 0x080fe20000410000 */
[CC--:B------:R-:W-:Y:S01]  /*6cc0*/  FFMA.FTZ R13, R169.reuse, R160.reuse, -R12 ;  /* 0x000000a0a90d7223 */ /* 0x0c0fe2000001080c */
[----:B------:R-:W-:Y:S01]  /*6cd0*/  FFMA.FTZ R169, R169, R161, R14 ;  /* 0x000000a1a9a97223 */ /* 0x000fe2000001000e */
[-C--:B------:R-:W-:Y:S01]  /*6ce0*/  FFMA.FTZ R162, R62, -R163.reuse, R241 ;  /* 0x800000a33ea27223 */ /* 0x080fe200000100f1 */
[----:B------:R-:W-:Y:S01]  /*6cf0*/  FMUL.FTZ R15, R100, R160 ;  /* 0x000000a0640f7220 */ /* 0x000fe20000410000 */
[----:B------:R-:W-:Y:S01]  /*6d00*/  FADD.FTZ R164, R164, R13 ;  /* 0x0000000da4a47221 */ /* 0x000fe20000010000 */
[----:B------:R-:W-:Y:S01]  /*6d10*/  FADD.FTZ R166, -R166, R169 ;  /* 0x000000a9a6a67221 */ /* 0x000fe20000010100 */
[----:B------:R-:W-:Y:S01]  /*6d20*/  FFMA.FTZ R163, R63, -R163, R234 ;  /* 0x800000a33fa37223 */ /* 0x000fe200000100ea */
[C---:B------:R-:W-:Y:S01]  /*6d30*/  FMUL.FTZ R212, R162.reuse, R179 ;  /* 0x000000b3a2d47220 */ /* 0x040fe20000410000 */
[C---:B------:R-:W-:Y:S01]  /*6d40*/  FMUL.FTZ R13, R167.reuse, -R164 ;  /* 0x800000a4a70d7220 */ /* 0x040fe20000410000 */
[----:B------:R-:W-:Y:S01]  /*6d50*/  FMUL.FTZ R12, R167, -R166 ;  /* 0x800000a6a70c7220 */ /* 0x000fe20000410000 */
[----:B------:R-:W-:Y:S01]  /*6d60*/  FMUL.FTZ R14, R105, R66 ;  /* 0x00000042690e7220 */ /* 0x000fe20000410000 */
[-C--:B------:R-:W-:Y:S01]  /*6d70*/  FMUL.FTZ R210, R162, R15.reuse ;  /* 0x0000000fa2d27220 */ /* 0x080fe20000410000 */
[-C--:B0-----:R-:W-:Y:S01]  /*6d80*/  FMUL.FTZ R180, R64, R15.reuse ;  /* 0x0000000f40b47220 */ /* 0x081fe20000410000 */
[----:B------:R-:W-:Y:S01]  /*6d90*/  FFMA.FTZ R167, R165, R164, -R12 ;  /* 0x000000a4a5a77223 */ /* 0x000fe2000001080c */
[----:B------:R-:W-:Y:S01]  /*6da0*/  FFMA.FTZ R212, R163, R15, R212 ;  /* 0x0000000fa3d47223 */ /* 0x000fe200000100d4 */
[----:B------:R-:W-:Y:S01]  /*6db0*/  FFMA.FTZ R12, R165, R166, R13 ;  /* 0x000000a6a50c7223 */ /* 0x000fe2000001000d */
[----:B------:R-:W-:Y:S01]  /*6dc0*/  FFMA.FTZ R165, R67, -R14, R204 ;  /* 0x8000000e43a57223 */ /* 0x000fe200000100cc */
[----:B------:R-:W-:Y:S01]  /*6dd0*/  FMUL.FTZ R15, R105, R166 ;  /* 0x000000a6690f7220 */ /* 0x000fe20000410000 */
[----:B------:R0:W-:Y:S01]  /*6de0*/  STS [R49+0x86c], R182 ;  /* 0x00086cb631007388 */ /* 0x0001e20000000800 */
[----:B------:R-:W-:Y:S01]  /*6df0*/  FFMA.FTZ R210, R163, R179, -R210 ;  /* 0x000000b3a3d27223 */ /* 0x000fe200000108d2 */
[----:B------:R-:W-:Y:S01]  /*6e00*/  FADD.FTZ R167, R168, R167 ;  /* 0x000000a7a8a77221 */ /* 0x000fe20000010000 */
[----:B------:R-:W-:Y:S01]  /*6e10*/  FMUL.FTZ R13, R105, R164 ;  /* 0x000000a4690d7220 */ /* 0x000fe20000410000 */
[----:B------:R-:W-:Y:S01]  /*6e20*/  FFMA.FTZ R168, R65, -R14, R232 ;  /* 0x8000000e41a87223 */ /* 0x000fe200000100e8 */
[----:B------:R-:W-:Y:S01]  /*6e30*/  FADD.FTZ R169, -R171, R12 ;  /* 0x0000000caba97221 */ /* 0x000fe20000010100 */
[----:B------:R-:W-:Y:S01]  /*6e40*/  FMUL.FTZ R171, R102, R68 ;  /* 0x0000004466ab7220 */ /* 0x000fe20000410000 */
[CC--:B------:R-:W-:Y:S01]  /*6e50*/  FMUL.FTZ R218, R165.reuse, R13.reuse ;  /* 0x0000000da5da7220 */ /* 0x0c0fe20000410000 */
[----:B------:R-:W-:Y:S01]  /*6e60*/  FMUL.FTZ R14, R66, R13 ;  /* 0x0000000d420e7220 */ /* 0x000fe20000410000 */
[----:B------:R1:W-:Y:S01]  /*6e70*/  STS [R49+0x860], R180 ;  /* 0x000860b431007388 */ /* 0x0003e20000000800 */
[----:B0-----:R-:W-:Y:S01]  /*6e80*/  FMUL.FTZ R182, R64, R179 ;  /* 0x000000b340b67220 */ /* 0x001fe20000410000 */
[-C--:B------:R-:W-:Y:S01]  /*6e90*/  FMUL.FTZ R179, R165, R15.reuse ;  /* 0x0000000fa5b37220 */ /* 0x080fe20000410000 */
[----:B------:R-:W-:Y:S01]  /*6ea0*/  FFMA.FTZ R218, R168, R15, -R218 ;  /* 0x0000000fa8da7223 */ /* 0x000fe200000108da */
[----:B------:R-:W-:Y:S01]  /*6eb0*/  STS [R49+0x858], R14 ;  /* 0x0008580e31007388 */ /* 0x000fe20000000800 */
[----:B------:R-:W-:Y:S01]  /*6ec0*/  IADD3 R197, R142, 0x140, RZ ;  /* 0x000001408ec57810 */ /* 0x000fe20007ffe0ff */
[----:B------:R-:W-:Y:S01]  /*6ed0*/  FFMA.FTZ R216, R168, R13, R179 ;  /* 0x0000000da8d87223 */ /* 0x000fe200000100b3 */
[C---:B------:R-:W-:Y:S01]  /*6ee0*/  FMUL.FTZ R13, R170.reuse, -R169 ;  /* 0x800000a9aa0d7220 */ /* 0x040fe20000410000 */
[----:B------:R-:W-:Y:S01]  /*6ef0*/  FMUL.FTZ R170, R170, -R167 ;  /* 0x800000a7aaaa7220 */ /* 0x000fe20000410000 */
[----:B------:R0:W-:Y:S01]  /*6f00*/  STS [R49+0x864], R182 ;  /* 0x000864b631007388 */ /* 0x0001e20000000800 */
[----:B-1----:R-:W-:Y:S01]  /*6f10*/  FMUL.FTZ R180, R66, R15 ;  /* 0x0000000f42b47220 */ /* 0x002fe20000410000 */
[C---:B------:R-:W-:Y:S01]  /*6f20*/  FFMA.FTZ R13, R172.reuse, R167, -R13 ;  /* 0x000000a7ac0d7223 */ /* 0x040fe2000001080d */
[----:B------:R-:W-:Y:S01]  /*6f30*/  FFMA.FTZ R12, R172, R169, R170 ;  /* 0x000000a9ac0c7223 */ /* 0x000fe200000100aa */
[----:B------:R-:W-:Y:S01]  /*6f40*/  FFMA.FTZ R170, R70, -R171, R239 ;  /* 0x800000ab46aa7223 */ /* 0x000fe200000100ef */
[----:B------:R-:W-:Y:S01]  /*6f50*/  FMUL.FTZ R15, R102, R169 ;  /* 0x000000a9660f7220 */ /* 0x000fe20000410000 */
[----:B------:R-:W-:Y:S01]  /*6f60*/  FADD.FTZ R172, R176, R13 ;  /* 0x0000000db0ac7221 */ /* 0x000fe20000010000 */
[----:B------:R-:W-:Y:S01]  /*6f70*/  FADD.FTZ R173, -R173, R12 ;  /* 0x0000000cadad7221 */ /* 0x000fe20000010100 */
[----:B------:R-:W-:Y:S01]  /*6f80*/  FMUL.FTZ R13, R102, R167 ;  /* 0x000000a7660d7220 */ /* 0x000fe20000410000 */
[----:B------:R-:W-:Y:S01]  /*6f90*/  FFMA.FTZ R171, R69, -R171, R202 ;  /* 0x800000ab45ab7223 */ /* 0x000fe200000100ca */
[----:B------:R-:W-:Y:S01]  /*6fa0*/  FMUL.FTZ R220, R170, R15 ;  /* 0x0000000faadc7220 */ /* 0x000fe20000410000 */
[C---:B------:R-:W-:Y:S01]  /*6fb0*/  FMUL.FTZ R12, R174.reuse, -R173 ;  /* 0x800000adae0c7220 */ /* 0x040fe20000410000 */
[-C--:B------:R-:W-:Y:S01]  /*6fc0*/  FMUL.FTZ R174, R174, -R172.reuse ;  /* 0x800000acaeae7220 */ /* 0x080fe20000410000 */
[----:B------:R1:W-:Y:S01]  /*6fd0*/  STS [R49+0x85c], R180 ;  /* 0x00085cb431007388 */ /* 0x0003e20000000800 */
[----:B------:R-:W-:Y:S01]  /*6fe0*/  FMUL.FTZ R176, R107, R73 ;  /* 0x000000496bb07220 */ /* 0x000fe20000410000 */
[-C--:B------:R-:W-:Y:S01]  /*6ff0*/  FMUL.FTZ R222, R170, R13.reuse ;  /* 0x0000000daade7220 */ /* 0x080fe20000410000 */
[----:B------:R-:W-:Y:S01]  /*7000*/  FFMA.FTZ R220, R171, R13, R220 ;  /* 0x0000000dabdc7223 */ /* 0x000fe200000100dc */
[----:B------:R-:W-:Y:S01]  /*7010*/  FMUL.FTZ R181, R107, R173 ;  /* 0x000000ad6bb57220 */ /* 0x000fe20000410000 */
[-C--:B0-----:R-:W-:Y:S01]  /*7020*/  FMUL.FTZ R182, R68, R15.reuse ;  /* 0x0000000f44b67220 */ /* 0x081fe20000410000 */
[----:B------:R-:W-:Y:S01]  /*7030*/  FFMA.FTZ R222, R171, R15, -R222 ;  /* 0x0000000fabde7223 */ /* 0x000fe200000108de */
[----:B------:R-:W-:Y:S01]  /*7040*/  FMUL.FTZ R15, R107, R172 ;  /* 0x000000ac6b0f7220 */ /* 0x000fe20000410000 */
[----:B------:R-:W-:Y:S01]  /*7050*/  FMUL.FTZ R179, R104, R74 ;  /* 0x0000004a68b37220 */ /* 0x000fe20000410000 */
[----:B------:R-:W-:Y:S01]  /*7060*/  STS [R49+0x870], R184 ;  /* 0x000870b831007388 */ /* 0x000fe20000000800 */
[----:B-1----:R-:W-:Y:S01]  /*7070*/  FMUL.FTZ R180, R68, R13 ;  /* 0x0000000d44b47220 */ /* 0x002fe20000410000 */
[C---:B------:R-:W-:Y:S01]  /*7080*/  FFMA.FTZ R13, R175.reuse, R172, -R12 ;  /* 0x000000acaf0d7223 */ /* 0x040fe2000001080c */
[----:B------:R-:W-:Y:S01]  /*7090*/  FFMA.FTZ R12, R175, R173, R174 ;  /* 0x000000adaf0c7223 */ /* 0x000fe200000100ae */
[-C--:B------:R-:W-:Y:S01]  /*70a0*/  FFMA.FTZ R174, R72, -R176.reuse, R237 ;  /* 0x800000b048ae7223 */ /* 0x080fe200000100ed */
[----:B------:R-:W-:Y:S01]  /*70b0*/  FFMA.FTZ R176, R71, -R176, R200 ;  /* 0x800000b047b07223 */ /* 0x000fe200000100c8 */
[----:B------:R-:W-:Y:S01]  /*70c0*/  FADD.FTZ R175, R178, R13 ;  /* 0x0000000db2af7221 */ /* 0x000fe20000010000 */
[----:B------:R-:W-:Y:S01]  /*70d0*/  FADD.FTZ R177, -R177, R12 ;  /* 0x0000000cb1b17221 */ /* 0x000fe20000010100 */
[----:B------:R-:W-:Y:S01]  /*70e0*/  FMUL.FTZ R13, R174, R181 ;  /* 0x000000b5ae0d7220 */ /* 0x000fe20000410000 */
[----:B------:R-:W-:Y:S01]  /*70f0*/  FMUL.FTZ R14, R73, R15 ;  /* 0x0000000f490e7220 */ /* 0x000fe20000410000 */
[----:B------:R0:W-:Y:S01]  /*7100*/  STS [R49+0x850], R180 ;  /* 0x000850b431007388 */ /* 0x0001e20000000800 */
[----:B------:R-:W-:Y:S01]  /*7110*/  FMUL.FTZ R229, R104, R177 ;  /* 0x000000b168e57220 */ /* 0x000fe20000410000 */
[----:B------:R-:W-:Y:S01]  /*7120*/  FFMA.FTZ R224, R176, R15, R13 ;  /* 0x0000000fb0e07223 */ /* 0x000fe2000001000d */
[----:B------:R-:W-:Y:S01]  /*7130*/  FMUL.FTZ R13, R104, R175 ;  /* 0x000000af680d7220 */ /* 0x000fe20000410000 */
[----:B------:R1:W-:Y:S01]  /*7140*/  STS [R49+0x854], R182 ;  /* 0x000854b631007388 */ /* 0x0003e20000000800 */
[----:B------:R-:W-:Y:S01]  /*7150*/  FFMA.FTZ R178, R76, -R179, R195 ;  /* 0x800000b34cb27223 */ /* 0x000fe200000100c3 */
[----:B------:R-:W-:Y:S01]  /*7160*/  FMUL.FTZ R15, R174, R15 ;  /* 0x0000000fae0f7220 */ /* 0x000fe20000410000 */
[----:B------:R-:W-:Y:S01]  /*7170*/  FFMA.FTZ R179, R75, -R179, R236 ;  /* 0x800000b34bb37223 */ /* 0x000fe200000100ec */
[----:B------:R2:W-:Y:S01]  /*7180*/  STS [R49+0x848], R14 ;  /* 0x0008480e31007388 */ /* 0x0005e20000000800 */
[----:B------:R-:W-:Y:S01]  /*7190*/  IADD3 R199, R142, 0x160, RZ ;  /* 0x000001608ec77810 */ /* 0x000fe20007ffe0ff */
[----:B0-----:R-:W-:Y:S01]  /*71a0*/  FMUL.FTZ R180, R74, R229 ;  /* 0x000000e54ab47220 */ /* 0x001fe20000410000 */
[----:B------:R-:W-:Y:S01]  /*71b0*/  FFMA.FTZ R226, R176, R181, -R15 ;  /* 0x000000b5b0e27223 */ /* 0x000fe2000001080f */
[----:B------:R0:W-:Y:S01]  /*71c0*/  STS [R49+0x874], R186 ;  /* 0x000874ba31007388 */ /* 0x0001e20000000800 */
[----:B------:R-:W-:Y:S01]  /*71d0*/  FMUL.FTZ R15, R179, R229 ;  /* 0x000000e5b30f7220 */ /* 0x000fe20000410000 */
[----:B-1----:R-:W-:Y:S01]  /*71e0*/  FMUL.FTZ R182, R73, R181 ;  /* 0x000000b549b67220 */ /* 0x002fe20000410000 */
[-C--:B------:R-:W-:Y:S01]  /*71f0*/  FMUL.FTZ R12, R179, R13.reuse ;  /* 0x0000000db30c7220 */ /* 0x080fe20000410000 */
[----:B------:R-:W-:Y:S01]  /*7200*/  STS [R49+0x844], R180 ;  /* 0x000844b431007388 */ /* 0x000fe20000000800 */
[-C--:B------:R-:W-:Y:S01]  /*7210*/  FFMA.FTZ R228, R178, R13.reuse, R15 ;  /* 0x0000000db2e47223 */ /* 0x080fe2000001000f */
[----:B--2---:R-:W-:Y:S01]  /*7220*/  FMUL.FTZ R14, R74, R13 ;  /* 0x0000000d4a0e7220 */ /* 0x004fe20000410000 */
        /* <DEDUP_REMOVED lines=8> */
[-C--:B------:R-:W-:Y:S01]  /*72b0*/  LEA.HI.SX32 R184, R185, R142.reuse, 0x1b ;  /* 0x0000008eb9b87211 */ /* 0x080fe200078fdaff */
[----:B------:R-:W-:Y:S01]  /*72c0*/  BAR.SYNC.DEFER_BLOCKING 0x0 ;  /* 0x0000000000007b1d */ /* 0x000fe20000010000 */
[-C--:B------:R-:W-:Y:S01]  /*72d0*/  LEA.HI.SX32 R185, R187, R142.reuse, 0x1b ;  /* 0x0000008ebbb97211 */ /* 0x080fe200078fdaff */
[----:B------:R-:W-:Y:S01]  /*72e0*/  FFMA.FTZ R229, R178, R229, -R12 ;  /* 0x000000e5b2e57223 */ /* 0x000fe2000001080c */
[----:B0-----:R-:W-:Y:S01]  /*72f0*/  LEA.HI.SX32 R186, R189, R142, 0x1b ;  /* 0x0000008ebdba7211 */ /* 0x001fe200078fdaff */
[----:B------:R-:W-:Y:S01]  /*7300*/  FFMA.FTZ R236, -R8, R236, -RZ ;  /* 0x000000ec08ec7223 */ /* 0x000fe200000109ff */
[----:B------:R-:W-:Y:S01]  /*7310*/  LEA.HI.SX32 R187, R191, R142, 0x1b ;  /* 0x0000008ebfbb7211 */ /* 0x000fe200078fdaff */
[----:B------:R-:W-:Y:S01]  /*7320*/  FFMA.FTZ R232, -R5, R204, -RZ ;  /* 0x000000cc05e87223 */ /* 0x000fe200000109ff */
[-C--:B------:R-:W-:Y:S01]  /*7330*/  LEA.HI.SX32 R188, R193, R142.reuse, 0x1b ;  /* 0x0000008ec1bc7211 */ /* 0x080fe200078fdaff */
[----:B------:R-:W-:Y:S01]  /*7340*/  FFMA.FTZ R12, -R7, R237, -RZ ;  /* 0x000000ed070c7223 */ /* 0x000fe200000109ff */
[-C--:B------:R-:W-:Y:S01]  /*7350*/  LEA.HI.SX32 R13, R13, R142.reuse, 0x1b ;  /* 0x0000008e0d0d7211 */ /* 0x080fe200078fdaff */
[----:B-1----:R-:W-:Y:S01]  /*7360*/  FFMA.FTZ R14, -R6, R239, -RZ ;  /* 0x000000ef060e7223 */ /* 0x002fe200000109ff */
[-C--:B------:R-:W-:Y:S01]  /*7370*/  LEA.HI.SX32 R15, R15, R142.reuse, 0x1b ;  /* 0x0000008e0f0f7211 */ /* 0x080fe200078fdaff */
[----:B------:R-:W-:Y:S01]  /*7380*/  FMUL.FTZ R204, R103, R61 ;  /* 0x0000003d67cc7220 */ /* 0x000fe20000410000 */
[----:B------:R-:W-:Y:S01]  /*7390*/  LEA.HI.SX32 R182, R181, R142, 0x1b ;  /* 0x0000008eb5b67211 */ /* 0x000fe200078fdaff */
[----:B------:R-:W-:Y:S01]  /*73a0*/  FMUL.FTZ R230, R2, R230 ;  /* 0x000000e602e67220 */ /* 0x000fe20000410000 */
[----:B------:R-:W-:Y:S01]  /*73b0*/  LEA.HI.SX32 R183, R183, R142, 0x1b ;  /* 0x0000008eb7b77211 */ /* 0x000fe200078fdaff */
[----:B------:R-:W-:Y:S01]  /*73c0*/  FFMA.FTZ R48, -R0, R48, -RZ ;  /* 0x0000003000307223 */ /* 0x000fe200000109ff */
[----:B------:R-:W-:-:S02]  /*73d0*/  LEA.HI.SX32 R189, R197, R142, 0x1b ;  /* 0x0000008ec5bd7211 */ /* 0x000fc400078fdaff */
[-C--:B------:R-:W-:Y:S02]  /*73e0*/  LEA.HI.SX32 R190, R199, R142.reuse, 0x1b ;  /* 0x0000008ec7be7211 */ /* 0x080fe400078fdaff */
[-C--:B------:R-:W-:Y:S02]  /*73f0*/  LEA.HI.SX32 R191, R201, R142.reuse, 0x1b ;  /* 0x0000008ec9bf7211 */ /* 0x080fe400078fdaff */
[----:B------:R-:W-:Y:S01]  /*7400*/  LEA.HI.SX32 R193, R205, R142, 0x1b ;  /* 0x0000008ecdc17211 */ /* 0x000fe200078fdaff */
[----:B------:R-:W0:Y:S01]  /*7410*/  LDS R219, [R192+0xec0] ;  /* 0x000ec000c0db7984 */ /* 0x000e220000000800 */
[----:B------:R-:W-:Y:S02]  /*7420*/  LEA R180, R13, UR7, 0x2 ;  /* 0x000000070db47c11 */ /* 0x000fe4000f8e10ff */
        /* <DEDUP_REMOVED lines=32> */
[----:B-----5:R-:W-:-:S03]  /*7630*/  LEA R200, R125, -R142, 0x1 ;  /* 0x8000008e7dc87211 */ /* 0x020fc600078e08ff */
[----:B------:R5:W-:Y:S01]  /*7640*/  STS [R49+0x1080], R240 ;  /* 0x001080f031007388 */ /* 0x000be20000000800 */
[----:B------:R-:W-:Y:S01]  /*7650*/  ISETP.GE.AND P1, PT, R200, 0x1, PT ;  /* 0x00000001c800780c */ /* 0x000fe20003f26270 */
[-C--:B-1----:R-:W-:Y:S02]  /*7660*/  FFMA.FTZ R202, R60, -R204.reuse, R235 ;  /* 0x800000cc3cca7223 */ /* 0x082fe400000100eb */
[----:B------:R1:W-:Y:S01]  /*7670*/  STS [R49+0x108c], R12 ;  /* 0x00108c0c31007388 */ /* 0x0003e20000000800 */
[----:B------:R-:W-:Y:S01]  /*7680*/  FFMA.FTZ R204, R59, -R204, R50 ;  /* 0x800000cc3bcc7223 */ /* 0x000fe20000010032 */
[C---:B--2---:R-:W-:Y:S01]  /*7690*/  FMUL.FTZ R236, R4.reuse, R234 ;  /* 0x000000ea04ec7220 */ /* 0x044fe20000410000 */
[----:B------:R-:W-:Y:S01]  /*76a0*/  FFMA.FTZ R234, -R4, R241, -RZ ;  /* 0x000000f104ea7223 */ /* 0x000fe200000109ff */
[----:B------:R2:W-:Y:S01]  /*76b0*/  STS [R49+0x1094], R14 ;  /* 0x0010940e31007388 */ /* 0x0005e20000000800 */
[C---:B------:R-:W-:Y:S01]  /*76c0*/  FFMA.FTZ R50, -R3.reuse, R50, -RZ ;  /* 0x0000003203327223 */ /* 0x040fe200000109ff */
[----:B-----5:R-:W-:-:S02]  /*76d0*/  FMUL.FTZ R240, R3, R235 ;  /* 0x000000eb03f07220 */ /* 0x020fc40000410000 */
[----:B------:R0:W-:Y:S01]  /*76e0*/  STS [R49+0x1098], R242 ;  /* 0x001098f231007388 */ /* 0x0001e20000000800 */
[----:B-1----:R-:W-:-:S03]  /*76f0*/  FFMA.FTZ R12, -R2, R51, -RZ ;  /* 0x00000033020c7223 */ /* 0x002fc600000109ff */
[----:B------:R1:W-:Y:S01]  /*7700*/  STS [R49+0x109c], R232 ;  /* 0x00109ce831007388 */ /* 0x0003e20000000800 */
[----:B--2---:R-:W-:-:S03]  /*7710*/  FMUL.FTZ R14, R0, R233 ;  /* 0x000000e9000e7220 */ /* 0x004fc60000410000 */
        /* <DEDUP_REMOVED lines=10> */
[-C--:B-1----:R-:W-:Y:S01]  /*77c0*/  IMAD R14, R145, R28.reuse, RZ ;  /* 0x0000001c910e7224 */ /* 0x082fe200078e02ff */
[----:B------:R-:W0:Y:S01]  /*77d0*/  LDS R233, [R238+0x1080] ;  /* 0x00108000eee97984 */ /* 0x000e220000000800 */
[----:B------:R-:W-:-:S04]  /*77e0*/  IMAD.WIDE.U32 R12, R144, R28, RZ ;  /* 0x0000001c900c7225 */ /* 0x000fc800078e00ff */
[C---:B------:R-:W-:Y:S01]  /*77f0*/  IMAD R15, R144.reuse, R29, R14 ;  /* 0x0000001d900f7224 */ /* 0x040fe200078e020e */
[--C-:B------:R-:W-:Y:S01]  /*7800*/  SHF.R.U32.HI R14, RZ, 0x1, R27.reuse ;  /* 0x00000001ff0e7819 */ /* 0x100fe2000001161b */
[-C--:B------:R-:W-:Y:S02]  /*7810*/  IMAD R50, R145, R36.reuse, RZ ;  /* 0x0000002491327224 */ /* 0x080fe400078e02ff */
[----:B------:R-:W-:Y:S01]  /*7820*/  IMAD.WIDE.U32 R48, R144, R36, RZ ;  /* 0x0000002490307225 */ /* 0x000fe200078e00ff */
[----:B------:R-:W-:Y:S02]  /*7830*/  IADD3 R13, R13, R15, RZ ;  /* 0x0000000f0d0d7210 */ /* 0x000fe40007ffe0ff */
[----:B------:R-:W-:Y:S01]  /*7840*/  SHF.R.U64 R15, R26, 0x1, R27 ;  /* 0x000000011a0f7819 */ /* 0x000fe2000000121b */
[----:B------:R-:W-:Y:S02]  /*7850*/  IMAD R14, R14, UR16, RZ ;  /* 0x000000100e0e7c24 */ /* 0x000fe4000f8e02ff */
[----:B------:R-:W-:Y:S01]  /*7860*/  IMAD R51, R144, R37, R50 ;  /* 0x0000002590337224 */ /* 0x000fe200078e0232 */
[----:B------:R-:W-:Y:S01]  /*7870*/  SHF.R.U32.HI R50, RZ, 0x1, R35 ;  /* 0x00000001ff327819 */ /* 0x000fe20000011623 */
[----:B------:R-:W-:-:S02]  /*7880*/  IMAD R235, R15, UR17, R14 ;  /* 0x000000110feb7c24 */ /* 0x000fc4000f8e020e */
[----:B------:R-:W-:Y:S01]  /*7890*/  IMAD.WIDE.U32 R12, R15, UR16, R12 ;  /* 0x000000100f0c7c25 */ /* 0x000fe2000f8e000c */
[----:B------:R-:W-:Y:S02]  /*78a0*/  LEA R15, R127, 0xfffffe00, 0x9 ;  /* 0xfffffe007f0f7811 */ /* 0x000fe400078e48ff */
[----:B------:R-:W-:Y:S01]  /*78b0*/  IADD3 R49, R49, R51, RZ ;  /* 0x0000003331317210 */ /* 0x000fe20007ffe0ff */
[----:B------:R-:W-:Y:S01]  /*78c0*/  IMAD R50, R50, UR16, RZ ;  /* 0x0000001032327c24 */ /* 0x000fe2000f8e02ff */
[----:B------:R-:W-:Y:S01]  /*78d0*/  SHF.R.U64 R51, R34, 0x1, R35 ;  /* 0x0000000122337819 */ /* 0x000fe20000001223 */
[C---:B------:R-:W-:Y:S01]  /*78e0*/  IMAD R232, R214.reuse, UR22, RZ ;  /* 0x00000016d6e87c24 */ /* 0x040fe2000f8e02ff */
[----:B------:R-:W-:Y:S01]  /*78f0*/  IADD3 R14, P1, R15, R142, RZ ;  /* 0x0000008e0f0e7210 */ /* 0x000fe20007f3e0ff */
[----:B------:R-:W-:Y:S01]  /*7900*/  IMAD R214, R214, UR26, RZ ;  /* 0x0000001ad6d67c24 */ /* 0x000fe2000f8e02ff */
[----:B------:R-:W-:Y:S01]  /*7910*/  IADD3 R230, R13, R235, RZ ;  /* 0x000000eb0de67210 */ /* 0x000fe20007ffe0ff */
[C---:B------:R-:W-:Y:S01]  /*7920*/  IMAD R239, R51.reuse, UR17, R50 ;  /* 0x0000001133ef7c24 */ /* 0x040fe2000f8e0232 */
[----:B------:R-:W-:Y:S01]  /*7930*/  LEA R235, P2, R12, R30, 0x3 ;  /* 0x0000001e0ceb7211 */ /* 0x000fe200078418ff */
[----:B------:R-:W-:Y:S01]  /*7940*/  IMAD.WIDE.U32 R48, R51, UR16, R48 ;  /* 0x0000001033307c25 */ /* 0x000fe2000f8e0030 */
[----:B------:R-:W-:-:S02]  /*7950*/  LEA.HI.X.SX32 R15, R15, RZ, 0x1, P1 ;  /* 0x000000ff0f0f7211 */ /* 0x000fc400008f0eff */
[----:B------:R-:W-:Y:S01]  /*7960*/  LEA.HI.X R230, R12, R31, R230, 0x3, P2 ;  /* 0x0000001f0ce67211 */ /* 0x000fe200010f1ce6 */
[----:B------:R-:W-:Y:S01]  /*7970*/  IMAD R241, R79, UR27, R214 ;  /* 0x0000001b4ff17c24 */ /* 0x000fe2000f8e02d6 */
[----:B------:R-:W-:Y:S01]  /*7980*/  IADD3 R214, R49, R239, RZ ;  /* 0x000000ef31d67210 */ /* 0x000fe20007ffe0ff */
[C---:B------:R-:W-:Y:S01]  /*7990*/  IMAD R237, R79.reuse, UR23, R232 ;  /* 0x000000174fed7c24 */ /* 0x040fe2000f8e02e8 */
[----:B------:R-:W-:Y:S01]  /*79a0*/  LEA R51, P1, R48, R38, 0x3 ;  /* 0x0000002630337211 */ /* 0x000fe200078218ff */
[----:B------:R-:W-:-:S03]  /*79b0*/  IMAD.WIDE.U32 R12, R79, UR22, R14 ;  /* 0x000000164f0c7c25 */ /* 0x000fc6000f8e000e */
[----:B------:R-:W-:Y:S01]  /*79c0*/  LEA.HI.X R214, R48, R39, R214, 0x3, P1 ;  /* 0x0000002730d67211 */ /* 0x000fe200008f1cd6 */
[----:B------:R-:W-:Y:S01]  /*79d0*/  IMAD.WIDE.U32 R14, R79, UR26, R14 ;  /* 0x0000001a4f0e7c25 */ /* 0x000fe2000f8e000e */
[----:B------:R-:W-:Y:S02]  /*79e0*/  IADD3 R49, R13, R237, RZ ;  /* 0x000000ed0d317210 */ /* 0x000fe40007ffe0ff */
[----:B------:R-:W-:Y:S02]  /*79f0*/  LEA R48, P1, R12, R235, 0x2 ;  /* 0x000000eb0c307211 */ /* 0x000fe400078210ff */
[----:B------:R-:W-:Y:S02]  /*7a00*/  IADD3 R13, R15, R241, RZ ;  /* 0x000000f10f0d7210 */ /* 0x000fe40007ffe0ff */
[----:B------:R-:W-:Y:S02]  /*7a10*/  LEA R50, P2, R14, R51, 0x2 ;  /* 0x000000330e327211 */ /* 0x000fe400078410ff */
[----:B------:R-:W-:-:S02]  /*7a20*/  LEA.HI.X R49, R12, R230, R49, 0x2, P1 ;  /* 0x000000e60c317211 */ /* 0x000fc400008f1431 */
[----:B------:R-:W-:-:S03]  /*7a30*/  LEA.HI.X R51, R14, R214, R13, 0x2, P2 ;  /* 0x000000d60e337211 */ /* 0x000fc600010f140d */
[----:B------:R2:W-:Y:S04]  /*7a40*/  REDG.E.ADD.F32.FTZ.RN.STRONG.GPU desc[UR14][R48.64], R231 ;  /* 0x000000e7300079a6 */ /* 0x0005e8000c10f38e */
[----:B0-----:R2:W-:Y:S02]  /*7a50*/  REDG.E.ADD.F32.FTZ.RN.STRONG.GPU desc[UR14][R50.64], R233 ;  /* 0x000000e9320079a6 */ /* 0x0015e4000c10f38e */
.L_x_16312:
[----:B------:R-:W-:Y:S05]  /*7a60*/  BSYNC B0 ;  /* 0x0000000000007941 */ /* 0x000fea0003800000 */
.L_x_16311:
[----:B------:R-:W-:Y:S01]  /*7a70*/  FADD.FTZ R13, RZ, R228 ;  /* 0x000000e4ff0d7221 */ /* 0x000fe20000010000 */
[----:B------:R-:W-:Y:S01]  /*7a80*/  USHF.R.U32.HI UR10, URZ, 0x1, UR21 ;  /* 0x000000013f0a7899 */ /* 0x000fe20008011615 */
[----:B-1----:R-:W-:Y:S01]  /*7a90*/  IMAD R12, R145, R28, RZ ;  /* 0x0000001c910c7224 */ /* 0x002fe200078e02ff */
[----:B------:R-:W-:Y:S01]  /*7aa0*/  USHF.R.U32.HI UR19, URZ, 0x1, UR25 ;  /* 0x000000013f137899 */ /* 0x000fe20008011619 */
[----:B------:R-:W-:Y:S01]  /*7ab0*/  FADD.FTZ R13, R13, R224 ;  /* 0x000000e00d0d7221 */ /* 0x000fe20000010000 */
[----:B------:R-:W-:Y:S01]  /*7ac0*/  USHF.R.U64 UR12, UR20, 0x1, UR21 ;  /* 0x00000001140c7899 */ /* 0x000fe20008001215 */
[----:B------:R-:W-:Y:S01]  /*7ad0*/  IMAD R14, R145, R36, RZ ;  /* 0x00000024910e7224 */ /* 0x000fe200078e02ff */
[----:B------:R-:W-:Y:S01]  /*7ae0*/  UIMAD UR13, UR10, UR16, URZ ;  /* 0x000000100a0d72a4 */ /* 0x000fe2000f8e023f */
[----:B------:R-:W-:Y:S01]  /*7af0*/  FADD.FTZ R13, R13, R220 ;  /* 0x000000dc0d0d7221 */ /* 0x000fe20000010000 */
[----:B------:R-:W-:Y:S01]  /*7b00*/  USHF.R.U64 UR18, UR24, 0x1, UR25 ;  /* 0x0000000118127899 */ /* 0x000fe20008001219 */
[----:B--2---:R-:W-:Y:S01]  /*7b10*/  IMAD R51, R144, R29, R12 ;  /* 0x0000001d90337224 */ /* 0x004fe200078e020c */
[----:B------:R-:W-:Y:S01]  /*7b20*/  UIMAD UR19, UR19, UR16, URZ ;  /* 0x00000010131372a4 */ /* 0x000fe2000f8e023f */
[----:B------:R-:W-:Y:S01]  /*7b30*/  FADD.FTZ R49, R13, R216 ;  /* 0x000000d80d317221 */ /* 0x000fe20000010000 */
[----:B------:R-:W-:Y:S01]  /*7b40*/  UIMAD.WIDE.U32 UR8, UR12, UR16, URZ ;  /* 0x000000100c0872a5 */ /* 0x000fe2000f8e003f */
[----:B------:R-:W-:Y:S01]  /*7b50*/  FMUL.FTZ R13, R204, R225 ;  /* 0x000000e1cc0d7220 */ /* 0x000fe20000410000 */
[----:B------:R-:W-:Y:S01]  /*7b60*/  UIMAD UR13, UR17, UR12, UR13 ;  /* 0x0000000c110d72a4 */ /* 0x000fe2000f8e020d */
[----:B------:R-:W-:Y:S01]  /*7b70*/  IMAD R231, R144, R37, R14 ;  /* 0x0000002590e77224 */ /* 0x000fe200078e020e */
[----:B------:R-:W-:Y:S01]  /*7b80*/  UIMAD.WIDE.U32 UR10, UR18, UR16, URZ ;  /* 0x00000010120a72a5 */ /* 0x000fe2000f8e003f */
[----:B------:R-:W-:Y:S01]  /*7b90*/  FFMA.FTZ R48, R202, R227, R13 ;  /* 0x000000e3ca307223 */ /* 0x000fe2000001000d */
[----:B------:R-:W-:Y:S01]  /*7ba0*/  UIMAD UR19, UR17, UR18, UR19 ;  /* 0x00000012111372a4 */ /* 0x000fe2000f8e0213 */
[----:B------:R-:W-:Y:S01]  /*7bb0*/  FADD.FTZ R49, R49, R212 ;  /* 0x000000d431317221 */ /* 0x000fe20000010000 */
[----:B------:R-:W-:Y:S01]  /*7bc0*/  UIADD3 UR9, UR13, UR9, URZ ;  /* 0x000000090d097290 */ /* 0x000fe2000fffe03f */
[----:B------:R-:W-:Y:S01]  /*7bd0*/  FADD.FTZ R229, RZ, R229 ;  /* 0x000000e5ffe57221 */ /* 0x000fe20000010000 */
[----:B------:R-:W-:Y:S01]  /*7be0*/  UIADD3 UR11, UR19, UR11, URZ ;  /* 0x0000000b130b7290 */ /* 0x000fe2000fffe03f */
[----:B------:R-:W-:Y:S01]  /*7bf0*/  FADD.FTZ R49, R49, R48 ;  /* 0x0000003031317221 */ /* 0x000fe20000010000 */
[----:B------:R-:W-:Y:S01]  /*7c00*/  SHF.R.U32.HI R48, RZ, 0x1e, R142 ;  /* 0x0000001eff307819 */ /* 0x000fe2000001168e */
[----:B------:R-:W-:Y:S01]  /*7c10*/  FADD.FTZ R229, R229, R226 ;  /* 0x000000e2e5e57221 */ /* 0x000fe20000010000 */
[----:B------:R-:W-:Y:S01]  /*7c20*/  IMAD.WIDE.U32 R12, R144, R28, UR8 ;  /* 0x00000008900c7e25 */ /* 0x000fe2000f8e001c */
[----:B------:R-:W-:-:S03]  /*7c30*/  USHF.L.U64.HI UR9, UR5, 0x2, UR6 ;  /* 0x0000000205097899 */ /* 0x000fc60008010206 */
[----:B------:R-:W-:Y:S01]  /*7c40*/  FADD.FTZ R208, R49, R208 ;  /* 0x000000d031d07221 */ /* 0x000fe20000010000 */
[----:B------:R-:W-:Y:S01]  /*7c50*/  USHF.L.U32 UR8, UR5, 0x2, URZ ;  /* 0x0000000205087899 */ /* 0x000fe2000800063f */
[----:B------:R-:W-:Y:S01]  /*7c60*/  IMAD.WIDE.U32 R14, R144, R36, UR10 ;  /* 0x0000000a900e7e25 */ /* 0x000fe2000f8e0024 */
[----:B------:R-:W-:-:S03]  /*7c70*/  IADD3 R214, R51, R13, RZ ;  /* 0x0000000d33d67210 */ /* 0x000fc60007ffe0ff */
[----:B------:R-:W-:Y:S01]  /*7c80*/  FADD.FTZ R229, R229, R222 ;  /* 0x000000dee5e57221 */ /* 0x000fe20000010000 */
[----:B------:R-:W-:Y:S01]  /*7c90*/  LEA R212, P1, R12, R30, 0x3 ;  /* 0x0000001e0cd47211 */ /* 0x000fe200078218ff */
[----:B------:R-:W-:Y:S01]  /*7ca0*/  FMUL.FTZ R227, R204, R227 ;  /* 0x000000e3cce37220 */ /* 0x000fe20000410000 */
[----:B------:R-:W-:Y:S01]  /*7cb0*/  IADD3 R51, R231, R15, RZ ;  /* 0x0000000fe7337210 */ /* 0x000fe20007ffe0ff */
[----:B------:R-:W-:Y:S01]  /*7cc0*/  FADD.FTZ R229, R229, R218 ;  /* 0x000000dae5e57221 */ /* 0x000fe20000010000 */
[----:B------:R-:W-:Y:S01]  /*7cd0*/  LEA R50, P2, R14, R38, 0x3 ;  /* 0x000000260e327211 */ /* 0x000fe200078418ff */
[----:B------:R-:W-:Y:S01]  /*7ce0*/  FFMA.FTZ R227, R202, R225, -R227 ;  /* 0x000000e1cae37223 */ /* 0x000fe200000108e3 */
[----:B------:R-:W-:Y:S01]  /*7cf0*/  SHF.L.U32 R13, R142, 0x2, RZ ;  /* 0x000000028e0d7819 */ /* 0x000fe200000006ff */
[----:B------:R-:W-:Y:S01]  /*7d00*/  FADD.FTZ R210, R229, R210 ;  /* 0x000000d2e5d27221 */ /* 0x000fe20000010000 */
[----:B------:R-:W-:Y:S01]  /*7d10*/  LEA.HI.X R15, R12, R31, R214, 0x3, P1 ;  /* 0x0000001f0c0f7211 */ /* 0x000fe200008f1cd6 */
[----:B------:R-:W-:Y:S01]  /*7d20*/  BSSY B0, `(.L_x_16313) ;  /* 0x000001e000007945 */ /* 0x000fe20003800000 */
[----:B------:R-:W-:Y:S01]  /*7d30*/  LEA.HI.X R51, R14, R39, R51, 0x3, P2 ;  /* 0x000000270e337211 */ /* 0x000fe200010f1c33 */
[----:B------:R-:W-:Y:S01]  /*7d40*/  FADD.FTZ R227, R210, R227 ;  /* 0x000000e3d2e37221 */ /* 0x000fe20000010000 */
[C---:B------:R-:W-:Y:S01]  /*7d50*/  IADD3 R12, P2, R13.reuse, R50, RZ ;  /* 0x000000320d0c7210 */ /* 0x040fe20007f5e0ff */
[----:B------:R-:W-:Y:S01]  /*7d60*/  FADD.FTZ R155, R208, R155 ;  /* 0x0000009bd09b7221 */ /* 0x000fe20000010000 */
[----:B------:R-:W-:Y:S01]  /*7d70*/  IADD3 R14, P1, R13, R212, RZ ;  /* 0x000000d40d0e7210 */ /* 0x000fe20007f3e0ff */
[----:B------:R-:W-:Y:S01]  /*7d80*/  FADD.FTZ R227, R227, R206 ;  /* 0x000000cee3e37221 */ /* 0x000fe20000010000 */
[----:B------:R-:W-:-:S02]  /*7d90*/  IADD3 R50, -R78, UR4, RZ ;  /* 0x000000044e327c10 */ /* 0x000fc4000fffe1ff */
[C---:B------:R-:W-:Y:S01]  /*7da0*/  IADD3.X R15, R48.reuse, R15, RZ, P1, !PT ;  /* 0x0000000f300f7210 */ /* 0x040fe20000ffe4ff */
[----:B------:R-:W-:Y:S01]  /*7db0*/  FADD.FTZ R154, R227, R154 ;  /* 0x0000009ae39a7221 */ /* 0x000fe20000010000 */
        /* <DEDUP_REMOVED lines=9> */
[----:B------:R-:W-:-:S04]  /*7e50*/  IMAD.WIDE.U32 R14, R32, UR8, R14 ;  /* 0x00000008200e7c25 */ /* 0x000fc8000f8e000e */
[C---:B------:R-:W-:Y:S01]  /*7e60*/  IMAD.WIDE.U32 R48, R40.reuse, UR8, R12 ;  /* 0x0000000828307c25 */ /* 0x040fe2000f8e000c */
[----:B------:R-:W-:Y:S02]  /*7e70*/  IADD3 R13, R15, R51, RZ ;  /* 0x000000330f0d7210 */ /* 0x000fe40007ffe0ff */
[----:B------:R0:W1:Y:S01]  /*7e80*/  LDS R15, [R180+0x1100] ;  /* 0x00110000b40f7984 */ /* 0x0000620000000800 */
[----:B------:R-:W-:Y:S01]  /*7e90*/  IMAD R50, R40, UR9, RZ ;  /* 0x0000000928327c24 */ /* 0x000fe2000f8e02ff */
[----:B------:R-:W-:-:S03]  /*7ea0*/  MOV R12, R14 ;  /* 0x0000000e000c7202 */ /* 0x000fc60000000f00 */
[----:B------:R-:W-:-:S05]  /*7eb0*/  IMAD R225, R41, UR8, R50 ;  /* 0x0000000829e17c24 */ /* 0x000fca000f8e0232 */
[----:B------:R-:W-:Y:S01]  /*7ec0*/  IADD3 R49, R49, R225, RZ ;  /* 0x000000e131317210 */ /* 0x000fe20007ffe0ff */
[----:B0-----:R-:W-:Y:S06]  /*7ed0*/  @!P1 BRA `(.L_x_16314) ;  /* 0x0000000000089947 */ /* 0x001fec0003800000 */
[----:B------:R0:W-:Y:S04]  /*7ee0*/  REDG.E.ADD.F32.FTZ.RN.STRONG.GPU desc[UR14][R12.64+-0x780], R195 ;  /* 0xfff880c30c0079a6 */ /* 0x0001e8000c10f38e */
[----:B-1----:R0:W-:Y:S02]  /*7ef0*/  REDG.E.ADD.F32.FTZ.RN.STRONG.GPU desc[UR14][R48.64+-0x780], R15 ;  /* 0xfff8800f300079a6 */ /* 0x0021e4000c10f38e */
.L_x_16314:
[----:B------:R-:W-:Y:S05]  /*7f00*/  BSYNC B0 ;  /* 0x0000000000007941 */ /* 0x000fea0003800000 */
.L_x_16313:
[----:B------:R-:W2:Y:S01]  /*7f10*/  LDS R181, [R181+0x1180] ;  /* 0x00118000b5b57984 */ /* 0x000ea20000000800 */
[----:B------:R-:W-:Y:S04]  /*7f20*/  BSSY B0, `(.L_x_16315) ;  /* 0x0000004000007945 */ /* 0x000fe80003800000 */
[----:B------:R-:W-:Y:S05]  /*7f30*/  @!P2 BRA `(.L_x_16316) ;  /* 0x000000000008a947 */ /* 0x000fea0003800000 */
[----:B------:R3:W-:Y:S04]  /*7f40*/  REDG.E.ADD.F32.FTZ.RN.STRONG.GPU desc[UR14][R12.64+-0x700], R197 ;  /* 0xfff900c50c0079a6 */ /* 0x0007e8000c10f38e */
[----:B--2---:R3:W-:Y:S02]  /*7f50*/  REDG.E.ADD.F32.FTZ.RN.STRONG.GPU desc[UR14][R48.64+-0x700], R181 ;  /* 0xfff900b5300079a6 */ /* 0x0047e4000c10f38e */
.L_x_16316:
[----:B------:R-:W-:Y:S05]  /*7f60*/  BSYNC B0 ;  /* 0x0000000000007941 */ /* 0x000fea0003800000 */
.L_x_16315:
[----:B01----:R0:W1:Y:S01]  /*7f70*/  LDS R15, [R182+0x1200] ;  /* 0x00120000b60f7984 */ /* 0x0030620000000800 */
[----:B------:R-:W-:Y:S04]  /*7f80*/  BSSY B0, `(.L_x_16317) ;  /* 0x0000004000007945 */ /* 0x000fe80003800000 */
[----:B------:R-:W-:Y:S05]  /*7f90*/  @!P3 BRA `(.L_x_16318) ;  /* 0x000000000008b947 */ /* 0x000fea0003800000 */
[----:B------:R4:W-:Y:S04]  /*7fa0*/  REDG.E.ADD.F32.FTZ.RN.STRONG.GPU desc[UR14][R12.64+-0x680], R199 ;  /* 0xfff980c70c0079a6 */ /* 0x0009e8000c10f38e */
[----:B-1----:R4:W-:Y:S02]  /*7fb0*/  REDG.E.ADD.F32.FTZ.RN.STRONG.GPU desc[UR14][R48.64+-0x680], R15 ;  /* 0xfff9800f300079a6 */ /* 0x0029e4000c10f38e */
.L_x_16318:
[----:B------:R-:W-:Y:S05]  /*7fc0*/  BSYNC B0 ;  /* 0x0000000000007941 */ /* 0x000fea0003800000 */
.L_x_16317:
        /* <DEDUP_REMOVED lines=11> */
.L_x_16320:
[----:B------:R-:W-:Y:S05]  /*8080*/  BSYNC B0 ;  /* 0x0000000000007941 */ /* 0x000fea0003800000 */
.L_x_16319:
[----:B-1--4-:R1:W4:Y:S01]  /*8090*/  LDS R15, [R184+0x1300] ;  /* 0x00130000b80f7984 */ /* 0x0123220000000800 */
[----:B------:R-:W-:Y:S04]  /*80a0*/  BSSY B0, `(.L_x_16321) ;  /* 0x0000004000007945 */ /* 0x000fe80003800000 */
[----:B------:R-:W-:Y:S05]  /*80b0*/  @!P1 BRA `(.L_x_16322) ;  /* 0x0000000000089947 */ /* 0x000fea0003800000 */
[----:B------:R0:W-:Y:S04]  /*80c0*/  REDG.E.ADD.F32.FTZ.RN.STRONG.GPU desc[UR14][R12.64+-0x580], R203 ;  /* 0xfffa80cb0c0079a6 */ /* 0x0001e8000c10f38e */
[----:B----4-:R4:W-:Y:S02]  /*80d0*/  REDG.E.ADD.F32.FTZ.RN.STRONG.GPU desc[UR14][R48.64+-0x580], R15 ;  /* 0xfffa800f300079a6 */ /* 0x0109e4000c10f38e */
.L_x_16322:
[----:B------:R-:W-:Y:S05]  /*80e0*/  BSYNC B0 ;  /* 0x0000000000007941 */ /* 0x000fea0003800000 */
.L_x_16321:
[----:B------:R-:W0:Y:S01]  /*80f0*/  LDS R185, [R185+0x1380] ;  /* 0x00138000b9b97984 */ /* 0x000e220000000800 */
[----:B------:R-:W-:Y:S04]  /*8100*/  BSSY B0, `(.L_x_16323) ;  /* 0x0000004000007945 */ /* 0x000fe80003800000 */
[----:B------:R-:W-:Y:S05]  /*8110*/  @!P2 BRA `(.L_x_16324) ;  /* 0x000000000008a947 */ /* 0x000fea0003800000 */
[----:B------:R1:W-:Y:S04]  /*8120*/  REDG.E.ADD.F32.FTZ.RN.STRONG.GPU desc[UR14][R12.64+-0x500], R205 ;  /* 0xfffb00cd0c0079a6 */ /* 0x0003e8000c10f38e */
[----:B0-----:R1:W-:Y:S02]  /*8130*/  REDG.E.ADD.F32.FTZ.RN.STRONG.GPU desc[UR14][R48.64+-0x500], R185 ;  /* 0xfffb00b9300079a6 */ /* 0x0013e4000c10f38e */
.L_x_16324:
[----:B------:R-:W-:Y:S05]  /*8140*/  BSYNC B0 ;  /* 0x0000000000007941 */ /* 0x000fea0003800000 */
.L_x_16323:
[----:B----4-:R4:W0:Y:S01]  /*8150*/  LDS R15, [R186+0x1400] ;  /* 0x00140000ba0f7984 */ /* 0x0108220000000800 */
[----:B------:R-:W-:Y:S04]  /*8160*/  BSSY B0, `(.L_x_16325) ;  /* 0x0000004000007945 */ /* 0x000fe80003800000 */
[----:B------:R-:W-:Y:S05]  /*8170*/  @!P3 BRA `(.L_x_16326) ;  /* 0x000000000008b947 */ /* 0x000fea0003800000 */
[----:B------:R1:W-:Y:S04]  /*8180*/  REDG.E.ADD.F32.FTZ.RN.STRONG.GPU desc[UR14][R12.64+-0x480], R207 ;  /* 0xfffb80cf0c0079a6 */ /* 0x0003e8000c10f38e */
[----:B0-----:R1:W-:Y:S02]  /*8190*/  REDG.E.ADD.F32.FTZ.RN.STRONG.GPU desc[UR14][R48.64+-0x480], R15 ;  /* 0xfffb800f300079a6 */ /* 0x0013e4000c10f38e */
.L_x_16326:
[----:B------:R-:W-:Y:S05]  /*81a0*/  BSYNC B0 ;  /* 0x0000000000007941 */ /* 0x000fea0003800000 */
.L_x_16325:
[----:B------:R-:W0:Y:S01]  /*81b0*/  LDS R187, [R187+0x1480] ;  /* 0x00148000bbbb7984 */ /* 0x000e220000000800 */
[----:B------:R-:W-:Y:S04]  /*81c0*/  BSSY B0, `(.L_x_16327) ;  /* 0x0000004000007945 */ /* 0x000fe80003800000 */
[----:B------:R-:W-:Y:S05]  /*81d0*/  @!P4 BRA `(.L_x_16328) ;  /* 0x000000000008c947 */ /* 0x000fea0003800000 */
[----:B------:R1:W-:Y:S04]  /*81e0*/  REDG.E.ADD.F32.FTZ.RN.STRONG.GPU desc[UR14][R12.64+-0x400], R209 ;  /* 0xfffc00d10c0079a6 */ /* 0x0003e8000c10f38e */
[----:B0-----:R1:W-:Y:S02]  /*81f0*/  REDG.E.ADD.F32.FTZ.RN.STRONG.GPU desc[UR14][R48.64+-0x400], R187 ;  /* 0xfffc00bb300079a6 */ /* 0x0013e4000c10f38e */
.L_x_16328:
[----:B------:R-:W-:Y:S05]  /*8200*/  BSYNC B0 ;  /* 0x0000000000007941 */ /* 0x000fea0003800000 */
.L_x_16327:
[----:B01----:R0:W1:Y:S01]  /*8210*/  LDS R15, [R188+0x1500] ;  /* 0x00150000bc0f7984 */ /* 0x0030620000000800 */
[----:B------:R-:W-:Y:S04]  /*8220*/  BSSY B0, `(.L_x_16329) ;  /* 0x0000004000007945 */ /* 0x000fe80003800000 */
[----:B------:R-:W-:Y:S05]  /*8230*/  @!P5 BRA `(.L_x_16330) ;  /* 0x000000000008d947 */ /* 0x000fea0003800000 */
[----:B------:R0:W-:Y:S04]  /*8240*/  REDG.E.ADD.F32.FTZ.RN.STRONG.GPU desc[UR14][R12.64+-0x380], R211 ;  /* 0xfffc80d30c0079a6 */ /* 0x0001e8000c10f38e */
[----:B-1----:R0:W-:Y:S02]  /*8250*/  REDG.E.ADD.F32.FTZ.RN.STRONG.GPU desc[UR14][R48.64+-0x380], R15 ;  /* 0xfffc800f300079a6 */ /* 0x0021e4000c10f38e */
.L_x_16330:
[----:B------:R-:W-:Y:S05]  /*8260*/  BSYNC B0 ;  /* 0x0000000000007941 */ /* 0x000fea0003800000 */
.L_x_16329:
        /* <DEDUP_REMOVED lines=11> */
.L_x_16332:
[----:B------:R-:W-:Y:S05]  /*8320*/  BSYNC B0 ;  /* 0x0000000000007941 */ /* 0x000fea0003800000 */
.L_x_16331:
[----:B01----:R0:W1:Y:S01]  /*8330*/  LDS R15, [R190+0x1600] ;  /* 0x00160000be0f7984 */ /* 0x0030620000000800 */
[----:B------:R-:W-:Y:S04]  /*8340*/  BSSY B0, `(.L_x_16333) ;  /* 0x0000004000007945 */ /* 0x000fe80003800000 */
[----:B------:R-:W-:Y:S05]  /*8350*/  @!P1 BRA `(.L_x_16334) ;  /* 0x0000000000089947 */ /* 0x000fea0003800000 */
[----:B------:R0:W-:Y:S04]  /*8360*/  REDG.E.ADD.F32.FTZ.RN.STRONG.GPU desc[UR14][R12.64+-0x280], R215 ;  /* 0xfffd80d70c0079a6 */ /* 0x0001e8000c10f38e */
[----:B-1----:R0:W-:Y:S02]  /*8370*/  REDG.E.ADD.F32.FTZ.RN.STRONG.GPU desc[UR14][R48.64+-0x280], R15 ;  /* 0xfffd800f300079a6 */ /* 0x0021e4000c10f38e */
.L_x_16334:
[----:B------:R-:W-:Y:S05]  /*8380*/  BSYNC B0 ;  /* 0x0000000000007941 */ /* 0x000fea0003800000 */
.L_x_16333:
[----:B------:R-:W0:Y:S01]  /*8390*/  LDS R191, [R191+0x1680] ;  /* 0x00168000bfbf7984 */ /* 0x000e220000000800 */
[----:B------:R-:W-:Y:S04]  /*83a0*/  BSSY B0, `(.L_x_16335) ;  /* 0x0000004000007945 */ /* 0x000fe80003800000 */
[----:B------:R-:W-:Y:S05]  /*83b0*/  @!P2 BRA `(.L_x_16336) ;  /* 0x000000000008a947 */ /* 0x000fea0003800000 */
[----:B------:R1:W-:Y:S04]  /*83c0*/  REDG.E.ADD.F32.FTZ.RN.STRONG.GPU desc[UR14][R12.64+-0x200], R217 ;  /* 0xfffe00d90c0079a6 */ /* 0x0003e8000c10f38e */
[----:B0-----:R0:W-:Y:S02]  /*83d0*/  REDG.E.ADD.F32.FTZ.RN.STRONG.GPU desc[UR14][R48.64+-0x200], R191 ;  /* 0xfffe00bf300079a6 */ /* 0x0011e4000c10f38e */
.L_x_16336:
[----:B------:R-:W-:Y:S05]  /*83e0*/  BSYNC B0 ;  /* 0x0000000000007941 */ /* 0x000fea0003800000 */
.L_x_16335:
[----:B01----:R0:W1:Y:S01]  /*83f0*/  LDS R15, [R192+0x1700] ;  /* 0x00170000c00f7984 */ /* 0x0030620000000800 */
[----:B------:R-:W-:Y:S04]  /*8400*/  BSSY B0, `(.L_x_16337) ;  /* 0x0000004000007945 */ /* 0x000fe80003800000 */
[----:B------:R-:W-:Y:S05]  /*8410*/  @!P3 BRA `(.L_x_16338) ;  /* 0x000000000008b947 */ /* 0x000fea0003800000 */
[----:B------:R0:W-:Y:S04]  /*8420*/  REDG.E.ADD.F32.FTZ.RN.STRONG.GPU desc[UR14][R12.64+-0x180], R219 ;  /* 0xfffe80db0c0079a6 */ /* 0x0001e8000c10f38e */
[----:B-1----:R0:W-:Y:S02]  /*8430*/  REDG.E.ADD.F32.FTZ.RN.STRONG.GPU desc[UR14][R48.64+-0x180], R15 ;  /* 0xfffe800f300079a6 */ /* 0x0021e4000c10f38e */
.L_x_16338:
[----:B------:R-:W-:Y:S05]  /*8440*/  BSYNC B0 ;  /* 0x0000000000007941 */ /* 0x000fea0003800000 */
.L_x_16337:
[----:B------:R-:W0:Y:S01]  /*8450*/  LDS R193, [R193+0x1780] ;  /* 0x00178000c1c17984 */ /* 0x000e220000000800 */
[----:B------:R-:W-:Y:S04]  /*8460*/  BSSY B0, `(.L_x_16339) ;  /* 0x0000004000007945 */ /* 0x000fe80003800000 */
[----:B------:R-:W-:Y:S05]  /*8470*/  @!P4 BRA `(.L_x_16340) ;  /* 0x000000000008c947 */ /* 0x000fea0003800000 */
[----:B------:R1:W-:Y:S04]  /*8480*/  REDG.E.ADD.F32.FTZ.RN.STRONG.GPU desc[UR14][R12.64+-0x100], R221 ;  /* 0xffff00dd0c0079a6 */ /* 0x0003e8000c10f38e */
[----:B0-----:R0:W-:Y:S02]  /*8490*/  REDG.E.ADD.F32.FTZ.RN.STRONG.GPU desc[UR14][R48.64+-0x100], R193 ;  /* 0xffff00c1300079a6 */ /* 0x0011e4000c10f38e */
.L_x_16340:
[----:B------:R-:W-:Y:S05]  /*84a0*/  BSYNC B0 ;  /* 0x0000000000007941 */ /* 0x000fea0003800000 */
.L_x_16339:
[----:B01----:R0:W1:Y:S01]  /*84b0*/  LDS R15, [R194+0x1800] ;  /* 0x00180000c20f7984 */ /* 0x0030620000000800 */
[----:B------:R-:W-:Y:S04]  /*84c0*/  BSSY B0, `(.L_x_16341) ;  /* 0x0000004000007945 */ /* 0x000fe80003800000 */
[----:B------:R-:W-:Y:S05]  /*84d0*/  @!P5 BRA `(.L_x_16342) ;  /* 0x000000000008d947 */ /* 0x000fea0003800000 */
[----:B------:R0:W-:Y:S04]  /*84e0*/  REDG.E.ADD.F32.FTZ.RN.STRONG.GPU desc[UR14][R12.64+-0x80], R223 ;  /* 0xffff80df0c0079a6 */ /* 0x0001e8000c10f38e */
[----:B-1----:R0:W-:Y:S02]  /*84f0*/  REDG.E.ADD.F32.FTZ.RN.STRONG.GPU desc[UR14][R48.64+-0x80], R15 ;  /* 0xffff800f300079a6 */ /* 0x0021e4000c10f38e */
.L_x_16342:
[----:B------:R-:W-:Y:S05]  /*8500*/  BSYNC B0 ;  /* 0x0000000000007941 */ /* 0x000fea0003800000 */
.L_x_16341:
[----:B0--3--:R-:W0:Y:S01]  /*8510*/  SHFL.DOWN PT, R13, R154, 0x1, 0x1f ;  /* 0x08201f009a0d7f89 */ /* 0x009e2200000e0000 */
[----:B------:R-:W-:Y:S01]  /*8520*/  ISETP.GT.AND P1, PT, R140, 0x1e, PT ;  /* 0x0000001e8c00780c */ /* 0x000fe20003f24270 */
[----:B-1----:R-:W-:Y:S01]  /*8530*/  FMUL.FTZ R15, R47, R150 ;  /* 0x000000962f0f7220 */ /* 0x002fe20000410000 */
[----:B------:R-:W-:Y:S01]  /*8540*/  FMUL.FTZ R59, R59, R152 ;  /* 0x000000983b3b7220 */ /* 0x000fe20000410000 */
[----:B------:R-:W1:Y:S01]  /*8550*/  SHFL.DOWN PT, R12, R155, 0x1, 0x1f ;  /* 0x08201f009b0c7f89 */ /* 0x000e6200000e0000 */
[----:B------:R-:W-:Y:S01]  /*8560*/  FMUL.FTZ R58, R58, R159 ;  /* 0x0000009f3a3a7220 */ /* 0x000fe20000410000 */
[----:B------:R-:W-:Y:S01]  /*8570*/  FFMA.FTZ R15, R46, R52, R15 ;  /* 0x000000342e0f7223 */ /* 0x000fe2000001000f */
[----:B------:R-:W-:Y:S01]  /*8580*/  FFMA.FTZ R60, R60, R53, R59 ;  /* 0x000000353c3c7223 */ /* 0x000fe2000001003b */
[----:B------:R-:W-:Y:S01]  /*8590*/  ISETP.NE.AND P2, PT, R140, RZ, PT ;  /* 0x000000ff8c00720c */ /* 0x000fe20003f45270 */
[----:B------:R-:W-:Y:S01]  /*85a0*/  FFMA.FTZ R57, R57, R158, R58 ;  /* 0x0000009e39397223 */ /* 0x000fe2000001003a */
[----:B------:R-:W-:Y:S01]  /*85b0*/  FMUL.FTZ R72, R72, R173 ;  /* 0x000000ad48487220 */ /* 0x000fe20000410000 */
[----:B------:R-:W-:Y:S01]  /*85c0*/  ISETP.NE.AND P3, PT, R142, RZ, PT ;  /* 0x000000ff8e00720c */ /* 0x000fe20003f65270 */
[----:B------:R-:W-:Y:S01]  /*85d0*/  FMUL.FTZ R62, R62, R161 ;  /* 0x000000a13e3e7220 */ /* 0x000fe20000410000 */
[----:B------:R-:W-:Y:S01]  /*85e0*/  FMUL.FTZ R70, R70, R169 ;  /* 0x000000a946467220 */ /* 0x000fe20000410000 */
[----:B------:R-:W-:Y:S01]  /*85f0*/  FMUL.FTZ R75, R75, R177 ;  /* 0x000000b14b4b7220 */ /* 0x000fe20000410000 */
        /* <DEDUP_REMOVED lines=9> */
[----:B0-----:R-:W-:Y:S01]  /*8690*/  @!P1 FADD.FTZ R154, R154, R13 ;  /* 0x0000000d9a9a9221 */ /* 0x001fe20000010000 */
[----:B------:R-:W-:Y:S01]  /*86a0*/  FFMA.FTZ R96, R107, R72, R96 ;  /* 0x000000486b607223 */ /* 0x000fe20000010060 */
[----:B------:R-:W-:Y:S01]  /*86b0*/  FFMA.FTZ R99, R104, R75, R99 ;  /* 0x0000004b68637223 */ /* 0x000fe20000010063 */
[----:B-1----:R-:W-:-:S02]  /*86c0*/  @!P1 FADD.FTZ R155, R155, R12 ;  /* 0x0000000c9b9b9221 */ /* 0x002fc40000010000 */
        /* <DEDUP_REMOVED lines=8> */
[-C--:B------:R-:W-:Y:S01]  /*8750*/  FFMA.FTZ R12, R46, R150.reuse, -R13 ;  /* 0x000000962e0c7223 */ /* 0x080fe2000001080d */
[----:B------:R-:W-:Y:S01]  /*8760*/  FMUL.FTZ R13, R9, R150 ;  /* 0x00000096090d7220 */ /* 0x000fe20000410000 */
[----:B------:R-:W1:Y:S01]  /*8770*/  SHFL.DOWN PT, R14, R155, 0x4, 0x1f ;  /* 0x08801f009b0e7f89 */ /* 0x000e6200000e0000 */
[----:B------:R-:W-:Y:S01]  /*8780*/  FMUL.FTZ R9, R47, R158 ;  /* 0x0000009e2f097220 */ /* 0x000fe20000410000 */
[----:B------:R-:W-:Y:S01]  /*8790*/  FMUL.FTZ R157, R157, R12 ;  /* 0x0000000c9d9d7220 */ /* 0x000fe20000410000 */
[----:B------:R-:W-:Y:S01]  /*87a0*/  FFMA.FTZ R52, R54, R52, R13 ;  /* 0x0000003436347223 */ /* 0x000fe2000001000d */
[C---:B------:R-:W-:Y:S01]  /*87b0*/  FMUL.FTZ R13, R47.reuse, R53 ;  /* 0x000000352f0d7220 */ /* 0x040fe20000410000 */
[CC--:B------:R-:W-:Y:S01]  /*87c0*/  FFMA.FTZ R12, R46.reuse, R159.reuse, -R9 ;  /* 0x0000009f2e0c7223 */ /* 0x0c0fe20000010809 */
[CC--:B------:R-:W-:Y:S01]  /*87d0*/  FMUL.FTZ R9, R47.reuse, R152.reuse ;  /* 0x000000982f097220 */ /* 0x0c0fe20000410000 */
[C---:B------:R-:W-:Y:S01]  /*87e0*/  FMUL.FTZ R159, R47.reuse, R159 ;  /* 0x0000009f2f9f7220 */ /* 0x040fe20000410000 */
[----:B------:R-:W-:Y:S01]  /*87f0*/  FFMA.FTZ R13, R46, R152, -R13 ;  /* 0x000000982e0d7223 */ /* 0x000fe2000001080d */
[----:B------:R-:W-:Y:S01]  /*8800*/  FFMA.FTZ R156, R156, R15, R157 ;  /* 0x0000000f9c9c7223 */ /* 0x000fe2000001009d */
[----:B------:R-:W-:Y:S01]  /*8810*/  FFMA.FTZ R53, R46, R53, R9 ;  /* 0x000000352e357223 */ /* 0x000fe20000010009 */
[----:B------:R-:W-:Y:S01]  /*8820*/  FMUL.FTZ R9, R47, R160 ;  /* 0x000000a02f097220 */ /* 0x000fe20000410000 */
[----:B------:R-:W-:Y:S01]  /*8830*/  FMUL.FTZ R15, R204, R13 ;  /* 0x0000000dcc0f7220 */ /* 0x000fe20000410000 */
[C---:B------:R-:W-:Y:S01]  /*8840*/  FFMA.FTZ R158, R46.reuse, R158, R159 ;  /* 0x0000009e2e9e7223 */ /* 0x040fe2000001009f */
[----:B------:R-:W-:Y:S01]  /*8850*/  FMUL.FTZ R12, R153, R12 ;  /* 0x0000000c990c7220 */ /* 0x000fe20000410000 */
[-C--:B------:R-:W-:Y:S01]  /*8860*/  FFMA.FTZ R13, R46, R161.reuse, -R9 ;  /* 0x000000a12e0d7223 */ /* 0x080fe20000010809 */
[----:B------:R-:W-:Y:S01]  /*8870*/  FMUL.FTZ R9, R47, R161 ;  /* 0x000000a12f097220 */ /* 0x000fe20000410000 */
[----:B------:R-:W-:Y:S01]  /*8880*/  FFMA.FTZ R202, R202, R53, R15 ;  /* 0x00000035caca7223 */ /* 0x000fe2000001000f */
[----:B------:R-:W-:Y:S01]  /*8890*/  FFMA.FTZ R151, R151, R158, R12 ;  /* 0x0000009e97977223 */ /* 0x000fe2000001000c */
[----:B------:R-:W-:Y:S01]  /*88a0*/  FMUL.FTZ R162, R162, R13 ;  /* 0x0000000da2a27220 */ /* 0x000fe20000410000 */
[----:B0-----:R-:W-:Y:S01]  /*88b0*/  @!P1 FADD.FTZ R154, R154, R49 ;  /* 0x000000319a9a9221 */ /* 0x001fe20000010000 */
[----:B------:R-:W-:Y:S01]  /*88c0*/  FFMA.FTZ R12, R46, R160, R9 ;  /* 0x000000a02e0c7223 */ /* 0x000fe20000010009 */
[C---:B------:R-:W-:Y:S01]  /*88d0*/  FMUL.FTZ R9, R47.reuse, R164 ;  /* 0x000000a42f097220 */ /* 0x040fe20000410000 */
[----:B------:R-:W-:Y:S01]  /*88e0*/  FMUL.FTZ R13, R47, R167 ;  /* 0x000000a72f0d7220 */ /* 0x000fe20000410000 */
[----:B-1----:R-:W-:Y:S01]  /*88f0*/  @!P1 FADD.FTZ R155, R155, R14 ;  /* 0x0000000e9b9b9221 */ /* 0x002fe20000010000 */
[----:B------:R-:W0:Y:S01]  /*8900*/  SHFL.DOWN PT, R49, R154, 0x8, 0x1f ;  /* 0x09001f009a317f89 */ /* 0x000e2200000e0000 */
[----:B------:R-:W-:Y:S01]  /*8910*/  ISETP.GT.AND P1, PT, R140, 0x17, PT ;  /* 0x000000178c00780c */ /* 0x000fe20003f24270 */
[----:B------:R-:W-:Y:S01]  /*8920*/  FFMA.FTZ R163, R163, R12, R162 ;  /* 0x0000000ca3a37223 */ /* 0x000fe200000100a2 */
[----:B------:R-:W-:Y:S01]  /*8930*/  FMUL.FTZ R12, R67, R166 ;  /* 0x000000a6430c7220 */ /* 0x000fe20000410000 */
[----:B------:R-:W1:Y:S01]  /*8940*/  SHFL.DOWN PT, R14, R155, 0x8, 0x1f ;  /* 0x09001f009b0e7f89 */ /* 0x000e6200000e0000 */
[----:B------:R-:W-:Y:S01]  /*8950*/  FFMA.FTZ R13, R46, R169, -R13 ;  /* 0x000000a92e0d7223 */ /* 0x000fe2000001080d */
[----:B------:R-:W-:Y:S01]  /*8960*/  FFMA.FTZ R156, R55, R52, R156 ;  /* 0x00000034379c7223 */ /* 0x000fe2000001009c */
[----:B------:R-:W-:Y:S01]  /*8970*/  FFMA.FTZ R65, R65, R164, R12 ;  /* 0x000000a441417223 */ /* 0x000fe2000001000c */
[----:B------:R-:W-:Y:S01]  /*8980*/  FFMA.FTZ R151, R56, R57, R151 ;  /* 0x0000003938977223 */ /* 0x000fe20000010097 */
[----:B------:R-:W-:Y:S01]  /*8990*/  FMUL.FTZ R170, R170, R13 ;  /* 0x0000000daaaa7220 */ /* 0x000fe20000410000 */
[----:B------:R-:W-:Y:S01]  /*89a0*/  FFMA.FTZ R202, R61, R60, R202 ;  /* 0x0000003c3dca7223 */ /* 0x000fe200000100ca */
[----:B------:R-:W-:Y:S01]  /*89b0*/  FFMA.FTZ R163, R64, R63, R163 ;  /* 0x0000003f40a37223 */ /* 0x000fe200000100a3 */
[----:B------:R-:W-:Y:S01]  /*89c0*/  FFMA.FTZ R90, R101, R52, R90 ;  /* 0x00000034655a7223 */ /* 0x000fe2000001005a */
[----:B------:R-:W-:Y:S01]  /*89d0*/  FADD.FTZ R91, R156, R91 ;  /* 0x0000005b9c5b7221 */ /* 0x000fe20000010000 */
[----:B------:R-:W-:Y:S01]  /*89e0*/  FADD.FTZ R88, R151, R88 ;  /* 0x0000005897587221 */ /* 0x000fe20000010000 */
[----:B------:R-:W-:Y:S01]  /*89f0*/  FADD.FTZ R89, R202, R89 ;  /* 0x00000059ca597221 */ /* 0x000fe20000010000 */
[----:B------:R-:W-:Y:S01]  /*8a00*/  FADD.FTZ R86, R163, R86 ;  /* 0x00000056a3567221 */ /* 0x000fe20000010000 */
[----:B------:R-:W-:Y:S01]  /*8a10*/  FFMA.FTZ R94, R105, R65, R94 ;  /* 0x00000041695e7223 */ /* 0x000fe2000001005e */
[----:B0-----:R-:W-:Y:S01]  /*8a20*/  @!P1 FADD.FTZ R154, R154, R49 ;  /* 0x000000319a9a9221 */ /* 0x001fe20000010000 */
[----:B-1----:R-:W-:-:S04]  /*8a30*/  @!P1 FADD.FTZ R155, R155, R14 ;  /* 0x0000000e9b9b9221 */ /* 0x002fc80000010000 */
[----:B------:R-:W0:Y:S01]  /*8a40*/  SHFL.DOWN PT, R15, R154, 0x10, 0x1f ;  /* 0x0a001f009a0f7f89 */ /* 0x000e2200000e0000 */
[-C--:B------:R-:W-:Y:S01]  /*8a50*/  FFMA.FTZ R14, R46, R166.reuse, -R9 ;  /* 0x000000a62e0e7223 */ /* 0x080fe20000010809 */
[----:B------:R-:W-:Y:S01]  /*8a60*/  FMUL.FTZ R9, R47, R166 ;  /* 0x000000a62f097220 */ /* 0x000fe20000410000 */
[----:B------:R-:W-:Y:S01]  /*8a70*/  ISETP.GT.AND P1, PT, R140, 0xf, PT ;  /* 0x0000000f8c00780c */ /* 0x000fe20003f24270 */
[----:B------:R-:W1:Y:S01]  /*8a80*/  SHFL.DOWN PT, R48, R155, 0x10, 0x1f ;  /* 0x0a001f009b307f89 */ /* 0x000e6200000e0000 */
[----:B------:R-:W-:Y:S01]  /*8a90*/  FMUL.FTZ R165, R165, R14 ;  /* 0x0000000ea5a57220 */ /* 0x000fe20000410000 */
[----:B------:R-:W-:Y:S01]  /*8aa0*/  FFMA.FTZ R9, R46, R164, R9 ;  /* 0x000000a42e097223 */ /* 0x000fe20000010009 */
[----:B------:R-:W-:-:S03]  /*8ab0*/  FMUL.FTZ R14, R47, R177 ;  /* 0x000000b12f0e7220 */ /* 0x000fc60000410000 */
[----:B------:R-:W-:Y:S01]  /*8ac0*/  FFMA.FTZ R165, R168, R9, R165 ;  /* 0x00000009a8a57223 */ /* 0x000fe200000100a5 */
[----:B------:R-:W-:-:S03]  /*8ad0*/  FMUL.FTZ R9, R47, R169 ;  /* 0x000000a92f097220 */ /* 0x000fc60000410000 */
[----:B------:R-:W-:Y:S01]  /*8ae0*/  FFMA.FTZ R66, R66, R65, R165 ;  /* 0x0000004142427223 */ /* 0x000fe200000100a5 */
[----:B------:R-:W-:Y:S01]  /*8af0*/  FFMA.FTZ R12, R46, R167, R9 ;  /* 0x000000a72e0c7223 */ /* 0x000fe20000010009 */
[----:B------:R-:W-:Y:S02]  /*8b00*/  FMUL.FTZ R9, R47, R172 ;  /* 0x000000ac2f097220 */ /* 0x000fe40000410000 */
[----:B------:R-:W-:Y:S01]  /*8b10*/  FADD.FTZ R87, R66, R87 ;  /* 0x0000005742577221 */ /* 0x000fe20000010000 */
[----:B------:R-:W-:Y:S01]  /*8b20*/  FFMA.FTZ R171, R171, R12, R170 ;  /* 0x0000000cabab7223 */ /* 0x000fe200000100aa */
[-C--:B------:R-:W-:Y:S01]  /*8b30*/  FFMA.FTZ R9, R46, R173.reuse, -R9 ;  /* 0x000000ad2e097223 */ /* 0x080fe20000010809 */
[C---:B------:R-:W-:Y:S02]  /*8b40*/  FMUL.FTZ R173, R47.reuse, R173 ;  /* 0x000000ad2fad7220 */ /* 0x040fe40000410000 */
[----:B------:R-:W-:Y:S01]  /*8b50*/  FFMA.FTZ R171, R68, R69, R171 ;  /* 0x0000004544ab7223 */ /* 0x000fe200000100ab */
[----:B0-----:R-:W-:Y:S01]  /*8b60*/  @!P1 FADD.FTZ R154, R154, R15 ;  /* 0x0000000f9a9a9221 */ /* 0x001fe20000010000 */
[----:B------:R-:W-:Y:S01]  /*8b70*/  FMUL.FTZ R15, R174, R9 ;  /* 0x00000009ae0f7220 */ /* 0x000fe20000410000 */
[----:B------:R-:W-:Y:S01]  /*8b80*/  FMUL.FTZ R9, R47, R175 ;  /* 0x000000af2f097220 */ /* 0x000fe20000410000 */
[C---:B------:R-:W-:Y:S01]  /*8b90*/  FFMA.FTZ R173, R46.reuse, R172, R173 ;  /* 0x000000ac2ead7223 */ /* 0x040fe200000100ad */
[----:B-1----:R-:W-:Y:S01]  /*8ba0*/  @!P1 FADD.FTZ R155, R155, R48 ;  /* 0x000000309b9b9221 */ /* 0x002fe20000010000 */
[----:B------:R-:W-:Y:S01]  /*8bb0*/  MOV R13, R154 ;  /* 0x0000009a000d7202 */ /* 0x000fe20000000f00 */
[C---:B------:R-:W-:Y:S01]  /*8bc0*/  FFMA.FTZ R48, R46.reuse, R177, -R9 ;  /* 0x000000b12e307223 */ /* 0x040fe20000010809 */
[----:B------:R-:W-:Y:S01]  /*8bd0*/  FFMA.FTZ R9, R46, R175, R14 ;  /* 0x000000af2e097223 */ /* 0x000fe2000001000e */
[----:B------:R-:W-:Y:S01]  /*8be0*/  FFMA.FTZ R176, R176, R173, R15 ;  /* 0x000000adb0b07223 */ /* 0x000fe2000001000f */
[----:B------:R-:W-:Y:S01]  /*8bf0*/  MOV R12, R155 ;  /* 0x0000009b000c7202 */ /* 0x000fe20000000f00 */
[----:B------:R-:W-:Y:S01]  /*8c00*/  FMUL.FTZ R179, R179, R48 ;  /* 0x00000030b3b37220 */ /* 0x000fe20000410000 */
[----:B------:R-:W-:Y:S01]  /*8c10*/  FADD.FTZ R84, R171, R84 ;  /* 0x00000054ab547221 */ /* 0x000fe20000010000 */
[----:B------:R-:W-:-:S02]  /*8c20*/  FFMA.FTZ R176, R73, R72, R176 ;  /* 0x0000004849b07223 */ /* 0x000fc400000100b0 */
[----:B------:R-:W-:Y:S01]  /*8c30*/  FFMA.FTZ R9, R178, R9, R179 ;  /* 0x00000009b2097223 */ /* 0x000fe200000100b3 */
[----:B------:R0:W-:Y:S01]  /*8c40*/  @!P2 STS.64 [UR7+0x18c8], R12 ;  /* 0x0018c80cff00a988 */ /* 0x0001e20008000a07 */
[----:B------:R-:W-:Y:S02]  /*8c50*/  FADD.FTZ R85, R176, R85 ;  /* 0x00000055b0557221 */ /* 0x000fe40000010000 */
[----:B------:R-:W-:-:S04]  /*8c60*/  FFMA.FTZ R9, R74, R75, R9 ;  /* 0x0000004b4a097223 */ /* 0x000fc80000010009 */
[----:B------:R-:W-:Y:S01]  /*8c70*/  FADD.FTZ R82, R9, R82 ;  /* 0x0000005209527221 */ /* 0x000fe20000010000 */
        /* <DEDUP_REMOVED lines=8> */
.L_x_16344:
[----:B------:R-:W-:Y:S05]  /*8d00*/  BSYNC B0 ;  /* 0x0000000000007941 */ /* 0x000fea0003800000 */
.L_x_16343:
[----:B------:R-:W-:Y:S01]  /*8d10*/  IADD3 R79, R79, 0x1, RZ ;  /* 0x000000014f4f7810 */ /* 0x000fe20007ffe0ff */
[----:B------:R-:W-:-:S03]  /*8d20*/  UIADD3 UR5, UP0, UR5, 0x1, URZ ;  /* 0x0000000105057890 */ /* 0x000fc6000ff1e03f */
[----:B------:R-:W-:Y:S01]  /*8d30*/  ISETP.GE.AND P1, PT, R79, UR34, PT ;  /* 0x000000224f007c0c */ /* 0x000fe2000bf26270 */
[----:B------:R-:W-:-:S12]  /*8d40*/  UIADD3.X UR6, URZ, UR6, URZ, UP0, !UPT ;  /* 0x000000063f067290 */ /* 0x000fd800087fe43f */
[----:B------:R-:W-:Y:S05]  /*8d50*/  @!P1 BRA `(.L_x_16345) ;  /* 0xffffffa400a89947 */ /* 0x000fea000383ffff */
.L_x_16298:
[----:B------:R-:W-:Y:S01]  /*8d60*/  BAR.SYNC.DEFER_BLOCKING 0x0 ;  /* 0x0000000000007b1d */ /* 0x000fe20000010000 */
[----:B------:R-:W-:Y:S02]  /*8d70*/  ISETP.NE.AND P6, PT, R142, RZ, PT ;  /* 0x000000ff8e00720c */ /* 0x000fe40003fc5270 */
[----:B------:R-:W-:Y:S02]  /*8d80*/  F2FP.BF16.F32.PACK_AB R96, R96, R99 ;  /* 0x000000636060723e */ /* 0x000fe400000010ff */
[----:B------:R-:W-:-:S03]  /*8d90*/  F2FP.BF16.F32.PACK_AB R94, R94, R97 ;  /* 0x000000615e5e723e */ /* 0x000fc600000010ff */
[----:B0-----:R-:W0:Y:S01]  /*8da0*/  LDC.64 R6, c[0x0][0x388] ;  /* 0x0000e200ff067b82 */ /* 0x001e220000000a00 */
        /* <DEDUP_REMOVED lines=10> */
[----:B------:R0:W-:Y:S04]  /*8e50*/  STS.U16 [R116+0x6], R0 ;  /* 0x0000060074007388 */ /* 0x0001e80000000400 */
[----:B------:R-:W-:Y:S04]  /*8e60*/  STS.U16 [R116+0x8], R92 ;  /* 0x0000085c74007388 */ /* 0x000fe80000000400 */
[----:B------:R-:W-:Y:S01]  /*8e70*/  STS.U16 [R116+0xa], R2 ;  /* 0x00000a0274007388 */ /* 0x000fe20000000400 */
[----:B0-----:R-:W-:-:S03]  /*8e80*/  IMAD R0, R6, UR17, RZ ;  /* 0x0000001106007c24 */ /* 0x001fc6000f8e02ff */
[----:B------:R-:W-:Y:S01]  /*8e90*/  STS.U16 [R116+0xc], R90 ;  /* 0x00000c5a74007388 */ /* 0x000fe20000000400 */
[----:B------:R-:W-:-:S03]  /*8ea0*/  IMAD R7, R7, UR16, R0 ;  /* 0x0000001007077c24 */ /* 0x000fc6000f8e0200 */
[----:B------:R0:W-:Y:S01]  /*8eb0*/  STS.U16 [R116+0xe], R3 ;  /* 0x00000e0374007388 */ /* 0x0001e20000000400 */
[----:B------:R-:W-:-:S03]  /*8ec0*/  NOP ;  /* 0x0000000000007918 */ /* 0x000fc60000000000 */
[----:B-1----:R-:W-:Y:S01]  /*8ed0*/  LDS.U16 R9, [R124] ;  /* 0x000000007c097984 */ /* 0x002fe20000000400 */
        /* <DEDUP_REMOVED lines=27> */
.L_x_16347:
[----:B------:R-:W-:Y:S05]  /*9090*/  BSYNC B0 ;  /* 0x0000000000007941 */ /* 0x000fea0003800000 */
.L_x_16346:
        /* <DEDUP_REMOVED lines=41> */
[----:B------:R0:W-:Y:S01]  /*9330*/  @!P1 STG.E.U16 desc[UR14][R2.64+-0xc0], R27 ;  /* 0xffff401b02009986 */ /* 0x0001e2000c10150e */
[----:B------:R-:W-:Y:S01]  /*9340*/  IADD3 R8, P1, R126, -0xe0, RZ ;  /* 0xffffff207e087810 */ /* 0x000fe20007f3e0ff */
[----:B------:R-:W-:-:S02]  /*9350*/  FADD.FTZ R87, R84, R87 ;  /* 0x0000005754577221 */ /* 0x000fc40000010000 */
[----:B------:R-:W-:Y:S02]  /*9360*/  @!P0 STG.E.U16 desc[UR14][R2.64+-0x80], R29 ;  /* 0xffff801d02008986 */ /* 0x000fe4000c10150e */
[----:B------:R-:W-:Y:S02]  /*9370*/  FADD.FTZ R86, R87, R86 ;  /* 0x0000005657567221 */ /* 0x000fe40000010000 */
[----:B------:R1:W-:Y:S02]  /*9380*/  @!P5 STG.E.U16 desc[UR14][R2.64+-0x40], R31 ;  /* 0xffffc01f0200d986 */ /* 0x0003e4000c10150e */
[----:B------:R-:W-:Y:S01]  /*9390*/  FADD.FTZ R89, R86, R89 ;  /* 0x0000005956597221 */ /* 0x000fe20000010000 */
[----:B------:R-:W-:Y:S01]  /*93a0*/  BAR.SYNC.DEFER_BLOCKING 0x0 ;  /* 0x0000000000007b1d */ /* 0x000fe20000010000 */
[----:B0-----:R-:W-:Y:S02]  /*93b0*/  IADD3.X R27, R129, -0x1, RZ, P1, !PT ;  /* 0xffffffff811b7810 */ /* 0x001fe40000ffe4ff */
        /* <DEDUP_REMOVED lines=21> */
[----:B0-----:R-:W-:-:S02]  /*9510*/  IMAD R0, R6, UR17, RZ ;  /* 0x0000001106007c24 */ /* 0x001fc4000f8e02ff */
[----:B-1----:R-:W-:Y:S01]  /*9520*/  IMAD.WIDE.U32 R2, R6, UR16, RZ ;  /* 0x0000001006027c25 */ /* 0x002fe2000f8e00ff */
[----:B------:R-:W-:Y:S03]  /*9530*/  LDS.U16 R117, [R117+0x1c0] ;  /* 0x0001c00075757984 */ /* 0x000fe60000000400 */
[----:B------:R-:W-:Y:S01]  /*9540*/  IMAD R7, R7, UR16, R0 ;  /* 0x0000001007077c24 */ /* 0x000fe2000f8e0200 */
[----:B------:R-:W-:Y:S01]  /*9550*/  @!P6 STS [UR7+0x210], R125 ;  /* 0x0002107dff00e988 */ /* 0x000fe20008000807 */
[----:B------:R-:W-:Y:S03]  /*9560*/  BAR.SYNC.DEFER_BLOCKING 0x0 ;  /* 0x0000000000007b1d */ /* 0x000fe60000010000 */
[----:B------:R-:W-:-:S03]  /*9570*/  IADD3 R29, R3, R7, RZ ;  /* 0x00000007031d7210 */ /* 0x000fc60007ffe0ff */
        /* <DEDUP_REMOVED lines=16> */
.L_x_16349:
[----:B------:R-:W-:Y:S05]  /*9680*/  BSYNC B0 ;  /* 0x0000000000007941 */ /* 0x000fea0003800000 */
.L_x_16348:
        /* <DEDUP_REMOVED lines=39> */
.L_x_16292:
[----:B------:R-:W-:Y:S02]  /*9900*/  ULDC.64 UR4, c[0x0][0x3d8] ;  /* 0x0000f60000047ab9 */ /* 0x000fe40000000a00 */
[----:B------:R-:W-:-:S04]  /*9910*/  ISETP.NE.U32.AND P0, PT, RZ, UR4, PT ;  /* 0x00000004ff007c0c */ /* 0x000fc8000bf05070 */
[----:B------:R-:W-:-:S13]  /*9920*/  ISETP.NE.AND.EX P0, PT, RZ, UR5, PT, P0 ;  /* 0x00000005ff007c0c */ /* 0x000fda000bf05300 */
[----:B------:R-:W-:Y:S05]  /*9930*/  @!P0 BRA `(.L_x_16351) ;  /* 0x00000000005c8947 */ /* 0x000fea0003800000 */
[----:B------:R-:W1:Y:S01]  /*9940*/  SHFL.DOWN P0, R0, R143, 0x1, 0x1f ;  /* 0x08201f008f007f89 */ /* 0x000e620000000000 */
[----:B------:R-:W-:Y:S01]  /*9950*/  BSSY B0, `(.L_x_16351) ;  /* 0x0000015000007945 */ /* 0x000fe20003800000 */
[----:B------:R-:W3:Y:S01]  /*9960*/  S2R R4, SR_LANEID ;  /* 0x0000000000047919 */ /* 0x000ee20000000000 */
[----:B------:R-:W2:Y:S01]  /*9970*/  S2R R6, SR_TID.X ;  /* 0x0000000000067919 */ /* 0x000ea20000002100 */
        /* <DEDUP_REMOVED lines=18> */
.L_x_16352:
[----:B------:R-:W-:Y:S05]  /*9aa0*/  BSYNC B0 ;  /* 0x0000000000007941 */ /* 0x000fea0003800000 */
.L_x_16351:
        /* <DEDUP_REMOVED lines=10> */
[----:B------:R-:W3:Y:S01]  /*9b50*/  SHFL.DOWN P0, R3, R0, 0x2, 0x1f ;  /* 0x08401f0000037f89 */ /* 0x000ee20000000000 */
[----:B0-----:R-:W-:-:S13]  /*9b60*/  ISETP.NE.AND P1, PT, R4, RZ, PT ;  /* 0x000000ff0400720c */ /* 0x001fda0003f25270 */
[----:B------:R-:W0:Y:S01]  /*9b70*/  @!P1 S2R R7, SR_CgaCtaId ;  /* 0x0000000000079919 */ /* 0x000e220000008800 */
        /* <DEDUP_REMOVED lines=16> */
.L_x_16354:
[----:B------:R-:W3:Y:S02]  /*9c80*/  S2R R9, SR_TID.X ;  /* 0x0000000000097919 */ /* 0x000ee40000002100 */
.L_x_16355:
[----:B------:R-:W-:Y:S05]  /*9c90*/  BSYNC B0 ;  /* 0x0000000000007941 */ /* 0x000fea0003800000 */
.L_x_16353:
[----:B------:R-:W-:Y:S02]  /*9ca0*/  ULDC UR10, c[0x0][0x21c] ;  /* 0x00008700000a7ab9 */ /* 0x000fe40000000800 */
[----:B---3--:R-:W-:-:S13]  /*9cb0*/  ISETP.GE.AND P0, PT, R9, UR10, PT ;  /* 0x0000000a09007c0c */ /* 0x008fda000bf06270 */
[----:B------:R-:W-:Y:S05]  /*9cc0*/  @P0 EXIT ;  /* 0x000000000000094d */ /* 0x000fea0003800000 */
[----:B------:R-:W3:Y:S01]  /*9cd0*/  S2UR UR5, SR_CgaCtaId ;  /* 0x00000000000579c3 */ /* 0x000ee20000008800 */
[----:B------:R-:W-:Y:S01]  /*9ce0*/  ULDC.64 UR6, c[0x0][0x338] ;  /* 0x0000ce0000067ab9 */ /* 0x000fe20000000a00 */
[----:B------:R-:W-:Y:S01]  /*9cf0*/  UMOV UR4, 0x400 ;  /* 0x0000040000047882 */ /* 0x000fe20000000000 */
[----:B------:R-:W-:Y:S01]  /*9d00*/  IMAD R148, R148, UR6, RZ ;  /* 0x0000000694947c24 */ /* 0x000fe2000f8e02ff */
[----:B------:R-:W-:Y:S01]  /*9d10*/  ULDC.64 UR8, c[0x0][0x3c0] ;  /* 0x0000f00000087ab9 */ /* 0x000fe20000000a00 */
[----:B01----:R-:W-:-:S04]  /*9d20*/  IMAD.WIDE.U32 R4, R149, UR6, RZ ;  /* 0x0000000695047c25 */ /* 0x003fc8000f8e00ff */
[----:B------:R-:W-:Y:S01]  /*9d30*/  IMAD R13, R149, UR7, R148 ;  /* 0x00000007950d7c24 */ /* 0x000fe2000f8e0294 */
[----:B------:R-:W-:-:S04]  /*9d40*/  ULDC.64 UR6, c[0x0][0x340] ;  /* 0x0000d00000067ab9 */ /* 0x000fc80000000a00 */
[----:B------:R-:W-:Y:S01]  /*9d50*/  IADD3 R13, R5, R13, RZ ;  /* 0x0000000d050d7210 */ /* 0x000fe20007ffe0ff */
[----:B---3--:R-:W-:-:S03]  /*9d60*/  ULEA UR4, UR5, UR4, 0x18 ;  /* 0x0000000405047291 */ /* 0x008fc6000f8ec03f */
[----:B------:R-:W-:-:S09]  /*9d70*/  ULDC UR5, c[0x0][0x0] ;  /* 0x0000000000057ab9 */ /* 0x000fd20000000800 */
.L_x_16356:
[----:B------:R-:W-:Y:S02]  /*9d80*/  LEA R0, R9, UR4, 0x3 ;  /* 0x0000000409007c11 */ /* 0x000fe4000f8e18ff */
[----:B0-----:R-:W-:Y:S02]  /*9d90*/  SHF.R.S32.HI R2, RZ, 0x1f, R9 ;  /* 0x0000001fff027819 */ /* 0x001fe40000011409 */
[----:B------:R-:W-:Y:S01]  /*9da0*/  MOV R3, R13 ;  /* 0x0000000d00037202 */ /* 0x000fe20000000f00 */
[----:B------:R-:W0:Y:S02]  /*9db0*/  LDS.64 R10, [R0+0x3e10] ;  /* 0x003e1000000a7984 */ /* 0x000e240000000a00 */
[----:B------:R-:W-:Y:S01]  /*9dc0*/  IMAD R8, R2, UR6, RZ ;  /* 0x0000000602087c24 */ /* 0x000fe2000f8e02ff */
[----:B------:R-:W-:-:S05]  /*9dd0*/  MOV R2, R4 ;  /* 0x0000000400027202 */ /* 0x000fca0000000f00 */
[----:B------:R-:W-:-:S04]  /*9de0*/  IMAD.WIDE.U32 R6, R9, UR6, R2 ;  /* 0x0000000609067c25 */ /* 0x000fc8000f8e0002 */
        /* <DEDUP_REMOVED lines=10> */
.L_x_16357:
        /* <DEDUP_REMOVED lines=15> */
.L_x_19009:


//--------------------- .text._Z25selective_scan_bwd_kernelI32Selective_Scan_bwd_kernel_traitsILi32ELi8ELb0ELb1ELb1ELb1ELb0EN3c108BFloat16ENS1_7complexIfEEEEv12SSMParamsBwd --------------------------
	.section	.text._Z25selective_scan_bwd_kernelI32Selective_Scan_bwd_kernel_traitsILi32ELi8ELb0ELb1ELb1ELb1ELb0EN3c108BFloat16ENS1_7complexIfEEEEv12SSMParamsBwd,"ax",@progbits
	.align	128
        .global         _Z25selective_scan_bwd_kernelI32Selective_Scan_bwd_kernel_traitsILi32ELi8ELb0ELb1ELb1ELb1ELb0EN3c108BFloat16ENS1_7complexIfEEEEv12SSMParamsBwd
        .type           _Z25selective_scan_bwd_kernelI32Selective_Scan_bwd_kernel_traitsILi32ELi8ELb0ELb1ELb1ELb1ELb0EN3c108BFloat16ENS1_7complexIfEEEEv12SSMParamsBwd,@function
        .size           _Z25selective_scan_bwd_kernelI32Selective_Scan_bwd_kernel_traitsILi32ELi8ELb0ELb1ELb1ELb1ELb0EN3c108BFloat16ENS1_7complexIfEEEEv12SSMParamsBwd,(.L_x_19010 - _Z25selective_scan_bwd_kernelI32Selective_Scan_bwd_kernel_traitsILi32ELi8ELb0ELb1ELb1ELb1ELb0EN3c108BFloat16ENS1_7complexIfEEEEv12SSMParamsBwd)
        .other          _Z25selective_scan_bwd_kernelI32Selective_Scan_bwd_kernel_traitsILi32ELi8ELb0ELb1ELb1ELb1ELb0EN3c108BFloat16ENS1_7complexIfEEEEv12SSMParamsBwd,@"STO_CUDA_ENTRY STV_DEFAULT"
_Z25selective_scan_bwd_kernelI32Selective_Scan_bwd_kernel_traitsILi32ELi8ELb0ELb1ELb1ELb1ELb0EN3c108BFloat16ENS1_7complexIfEEEEv12SSMParamsBwd:
.text._Z25selective_scan_bwd_kernelI32Selective_Scan_bwd_kernel_traitsILi32ELi8ELb0ELb1ELb1ELb1ELb0EN3c108BFloat16ENS1_7complexIfEEEEv12SSMParamsBwd:
        /* <DEDUP_REMOVED lines=48> */
[----:B------:R-:W-:-:S05]  /*0300*/  UIMAD UR6, UR17, UR6, URZ ;  /* 0x00000006110672a4 */ /* 0x000fca000f8e023f */
[----:B------:R-:W3:Y:S03]  /*0310*/  LDC.64 R30, c[0x0][0x2e0] ;  /* 0x0000b800ff1e7b82 */ /* 0x000ee60000000a00 */
[----:B------:R-:W-:Y:S01]  /*0320*/  @!P1 IADD3 R0, R0, -R9, RZ ;  /* 0x8000000900009210 */ /* 0x000fe20007ffe0ff */
[----:B------:R-:W-:-:S03]  /*0330*/  UIMAD UR8, UR16, UR7, UR6 ;  /* 0x00000007100872a4 */ /* 0x000fc6000f8e0206 */
[----:B------:R-:W-:Y:S02]  /*0340*/  ISETP.GE.U32.AND P0, PT, R0, R9, PT ;  /* 0x000000090000720c */ /* 0x000fe40003f06070 */
[----:B------:R-:W-:Y:S01]  /*0350*/  LOP3.LUT R0, R141, R8, RZ, 0x3c, !PT ;  /* 0x000000088d007212 */ /* 0x000fe200078e3cff */
[----:B------:R-:W-:Y:S01]  /*0360*/  UIADD3 UR5, UR5, UR8, URZ ;  /* 0x0000000805057290 */ /* 0x000fe2000fffe03f */
[----:B------:R-:W-:Y:S02]  /*0370*/  @!P1 IADD3 R136, R136, 0x1, RZ ;  /* 0x0000000188889810 */ /* 0x000fe40007ffe0ff */
[----:B------:R-:W-:Y:S02]  /*0380*/  ISETP.GE.AND P2, PT, R0, RZ, PT ;  /* 0x000000ff0000720c */ /* 0x000fe40003f46270 */
[----:B------:R-:W-:Y:S01]  /*0390*/  ISETP.NE.AND P1, PT, R8, RZ, PT ;  /* 0x000000ff0800720c */ /* 0x000fe20003f25270 */
[----:B------:R-:W-:Y:S01]  /*03a0*/  UIMAD UR9, UR17, UR10, URZ ;  /* 0x0000000a110972a4 */ /* 0x000fe2000f8e023f */
[-C--:B--2---:R-:W-:Y:S01]  /*03b0*/  IMAD R0, R140, R4.reuse, RZ ;  /* 0x000000048c007224 */ /* 0x084fe200078e02ff */
[----:B------:R-:W-:Y:S01]  /*03c0*/  LEA R7, R21, 0xffffff00, 0x8 ;  /* 0xffffff0015077811 */ /* 0x000fe200078e40ff */
[C---:B------:R-:W-:Y:S01]  /*03d0*/  IMAD.WIDE.U32 R2, R141.reuse, R4, UR4 ;  /* 0x000000048d027e25 */ /* 0x040fe2000f8e0004 */
[----:B------:R-:W-:Y:S01]  /*03e0*/  @P0 IADD3 R136, R136, 0x1, RZ ;  /* 0x0000000188880810 */ /* 0x000fe20007ffe0ff */
[----:B------:R-:W-:Y:S01]  /*03f0*/  UIMAD.WIDE.U32 UR6, UR16, UR10, URZ ;  /* 0x0000000a100672a5 */ /* 0x000fe2000f8e003f */
[----:B------:R-:W-:Y:S01]  /*0400*/  SHF.R.S32.HI R9, RZ, 0x1f, R7 ;  /* 0x0000001fff097819 */ /* 0x000fe20000011407 */
[----:B------:R-:W-:Y:S01]  /*0410*/  UIMAD UR10, UR16, UR11, UR9 ;  /* 0x0000000b100a72a4 */ /* 0x000fe2000f8e0209 */
[----:B------:R-:W-:Y:S01]  /*0420*/  IMAD R0, R141, R5, R0 ;  /* 0x000000058d007224 */ /* 0x000fe200078e0200 */
[----:B------:R-:W-:Y:S01]  /*0430*/  UIMAD UR8, UR17, UR12, URZ ;  /* 0x0000000c110872a4 */ /* 0x000fe2000f8e023f */
[----:B------:R-:W-:Y:S01]  /*0440*/  IADD3 R131, P0, R7, R2, RZ ;  /* 0x0000000207837210 */ /* 0x000fe20007f1e0ff */
[----:B------:R-:W-:Y:S01]  /*0450*/  UIADD3 UR7, UR7, UR10, URZ ;  /* 0x0000000a07077290 */ /* 0x000fe2000fffe03f */
[----:B------:R-:W-:Y:S01]  /*0460*/  @!P2 IADD3 R136, -R136, RZ, RZ ;  /* 0x000000ff8888a210 */ /* 0x000fe20007ffe1ff */
[----:B------:R-:W-:Y:S01]  /*0470*/  UIMAD.WIDE.U32 UR4, UR16, UR12, URZ ;  /* 0x0000000c100472a5 */ /* 0x000fe2000f8e003f */
[----:B------:R-:W-:Y:S01]  /*0480*/  @!P1 LOP3.LUT R136, RZ, R8, RZ, 0x33, !PT ;  /* 0x00000008ff889212 */ /* 0x000fe200078e33ff */
[----:B------:R-:W-:Y:S01]  /*0490*/  UIMAD UR11, UR16, UR13, UR8 ;  /* 0x0000000d100b72a4 */ /* 0x000fe2000f8e0208 */
[----:B------:R-:W-:Y:S01]  /*04a0*/  IADD3.X R8, R9, R3, R0, P0, !PT ;  /* 0x0000000309087210 */ /* 0x000fe200007fe400 */
[C---:B-1----:R-:W-:Y:S01]  /*04b0*/  IMAD R2, R140.reuse, R14, RZ ;  /* 0x0000000e8c027224 */ /* 0x042fe200078e02ff */
[----:B------:R-:W-:Y:S01]  /*04c0*/  ULDC.64 UR12, c[0x0][0x240] ;  /* 0x00009000000c7ab9 */ /* 0x000fe20000000a00 */
[----:B----4-:R-:W-:Y:S01]  /*04d0*/  IMAD R0, R140, R12, RZ ;  /* 0x0000000c8c007224 */ /* 0x010fe200078e02ff */
[----:B------:R-:W-:Y:S01]  /*04e0*/  UIADD3 UR5, UR5, UR11, URZ ;  /* 0x0000000b05057290 */ /* 0x000fe2000fffe03f */
[----:B------:R-:W-:-:S02]  /*04f0*/  IMAD R10, R141, R15, R2 ;  /* 0x0000000f8d0a7224 */ /* 0x000fc400078e0202 */
[C---:B------:R-:W-:Y:S01]  /*0500*/  IMAD R0, R141.reuse, R13, R0 ;  /* 0x0000000d8d007224 */ /* 0x040fe200078e0200 */
[----:B------:R-:W-:Y:S01]  /*0510*/  UIMAD.WIDE.U32 UR8, UR16, UR12, URZ ;  /* 0x0000000c100872a5 */ /* 0x000fe2000f8e003f */
[C---:B------:R-:W-:Y:S01]  /*0520*/  IMAD.WIDE.U32 R2, R141.reuse, R12, UR6 ;  /* 0x000000068d027e25 */ /* 0x040fe2000f8e000c */
[----:B------:R-:W-:Y:S01]  /*0530*/  SHF.R.S32.HI R137, RZ, 0x1f, R136 ;  /* 0x0000001fff897819 */ /* 0x000fe20000011488 */
[----:B------:R-:W1:Y:S01]  /*0540*/  LDC.64 R12, c[0x0][0x3d8] ;  /* 0x0000f600ff0c7b82 */ /* 0x000e620000000a00 */
[----:B------:R-:W-:Y:S01]  /*0550*/  ULDC.64 UR10, c[0x0][0x260] ;  /* 0x00009800000a7ab9 */ /* 0x000fe20000000a00 */
[----:B------:R-:W-:Y:S01]  /*0560*/  IMAD.WIDE.U32 R4, R141, R14, UR4 ;  /* 0x000000048d047e25 */ /* 0x000fe2000f8e000e */
[----:B------:R-:W-:Y:S02]  /*0570*/  ULDC.64 UR4, c[0x0][0x310] ;  /* 0x0000c40000047ab9 */ /* 0x000fe40000000a00 */
[----:B------:R-:W-:-:S03]  /*0580*/  ISETP.NE.U32.AND P0, PT, RZ, UR4, PT ;  /* 0x00000004ff007c0c */ /* 0x000fc6000bf05070 */
[----:B------:R-:W2:Y:S01]  /*0590*/  LDC.64 R14, c[0x0][0x3f8] ;  /* 0x0000fe00ff0e7b82 */ /* 0x000ea20000000a00 */
[----:B------:R-:W-:Y:S01]  /*05a0*/  ISETP.NE.AND.EX P0, PT, RZ, UR5, PT, P0 ;  /* 0x00000005ff007c0c */ /* 0x000fe2000bf05300 */
[----:B------:R-:W-:Y:S01]  /*05b0*/  UIMAD UR12, UR17, UR12, URZ ;  /* 0x0000000c110c72a4 */ /* 0x000fe2000f8e023f */
[C---:B------:R-:W-:Y:S01]  /*05c0*/  IADD3 R129, P1, R7.reuse, R2, RZ ;  /* 0x0000000207817210 */ /* 0x040fe20007f3e0ff */
[----:B------:R-:W-:Y:S02]  /*05d0*/  UIMAD UR6, UR17, UR10, URZ ;  /* 0x0000000a110672a4 */ /* 0x000fe4000f8e023f */
[----:B------:R-:W-:Y:S01]  /*05e0*/  UIMAD UR12, UR16, UR13, UR12 ;  /* 0x0000000d100c72a4 */ /* 0x000fe2000f8e020c */
[----:B------:R-:W-:Y:S01]  /*05f0*/  IADD3 R7, P2, R7, R4, RZ ;  /* 0x0000000407077210 */ /* 0x000fe20007f5e0ff */
[----:B------:R-:W-:Y:S01]  /*0600*/  IMAD R2, R137, R16, RZ ;  /* 0x0000001089027224 */ /* 0x000fe200078e02ff */
[----:B------:R-:W-:Y:S01]  /*0610*/  IADD3.X R6, R9, R3, R0, P1, !PT ;  /* 0x0000000309067210 */ /* 0x000fe20000ffe400 */
[----:B------:R-:W-:-:S02]  /*0620*/  UIADD3 UR9, UR9, UR12, URZ ;  /* 0x0000000c09097290 */ /* 0x000fc4000fffe03f */
[----:B------:R-:W-:Y:S02]  /*0630*/  UIMAD.WIDE.U32 UR4, UR16, UR10, URZ ;  /* 0x0000000a100472a5 */ /* 0x000fe4000f8e003f */
[----:B------:R-:W4:Y:S01]  /*0640*/  @P0 LDC R20, c[0x0][0x214] ;  /* 0x00008500ff140b82 */ /* 0x000f220000000800 */
[----:B------:R-:W-:Y:S01]  /*0650*/  UIMAD UR6, UR16, UR11, UR6 ;  /* 0x0000000b100672a4 */ /* 0x000fe2000f8e0206 */
[----:B-1----:R-:W-:Y:S02]  /*0660*/  ISETP.NE.U32.AND P1, PT, R12, RZ, PT ;  /* 0x000000ff0c00720c */ /* 0x002fe40003f25070 */
[----:B------:R-:W-:Y:S01]  /*0670*/  IADD3.X R4, R9, R5, R10, P2, !PT ;  /* 0x0000000509047210 */ /* 0x000fe200017fe40a */
[C---:B------:R-:W-:Y:S01]  /*0680*/  IMAD R9, R136.reuse, R17, R2 ;  /* 0x0000001188097224 */ /* 0x040fe200078e0202 */
[----:B------:R-:W-:Y:S01]  /*0690*/  ISETP.NE.AND.EX P1, PT, R13, RZ, PT, P1 ;  /* 0x000000ff0d00720c */ /* 0x000fe20003f25310 */
[----:B------:R-:W-:Y:S01]  /*06a0*/  IMAD.WIDE.U32 R2, R136, R16, UR8 ;  /* 0x0000000888027e25 */ /* 0x000fe2000f8e0010 */
[----:B------:R-:W-:Y:S01]  /*06b0*/  UIADD3 UR5, UR5, UR6, URZ ;  /* 0x0000000605057290 */ /* 0x000fe2000fffe03f */
[----:B------:R-:W-:Y:S01]  /*06c0*/  LEA R5, R21, 0xfffffe00, 0x9 ;  /* 0xfffffe0015057811 */ /* 0x000fe200078e48ff */
[----:B------:R-:W1:Y:S01]  /*06d0*/  @P0 LDC R23, c[0x0][0x21c] ;  /* 0x00008700ff170b82 */ /* 0x000e620000000800 */
[----:B--2---:R-:W-:Y:S01]  /*06e0*/  ISETP.NE.U32.AND P2, PT, R14, RZ, PT ;  /* 0x000000ff0e00720c */ /* 0x004fe20003f45070 */
[----:B------:R-:W-:Y:S01]  /*06f0*/  IMAD R0, R137, R18, RZ ;  /* 0x0000001289007224 */ /* 0x000fe200078e02ff */
[----:B------:R-:W-:-:S02]  /*0700*/  IADD3 R124, P3, R5, R2, RZ ;  /* 0x00000002057c7210 */ /* 0x000fc40007f7e0ff */
[----:B------:R-:W-:Y:S01]  /*0710*/  IADD3 R11, R3, R9, RZ ;  /* 0x00000009030b7210 */ /* 0x000fe20007ffe0ff */
[C---:B------:R-:W-:Y:S01]  /*0720*/  IMAD R9, R136.reuse, R19, R0 ;  /* 0x0000001388097224 */ /* 0x040fe200078e0200 */
[----:B------:R-:W-:Y:S01]  /*0730*/  ISETP.NE.AND.EX P2, PT, R15, RZ, PT, P2 ;  /* 0x000000ff0f00720c */ /* 0x000fe20003f45320 */
[----:B------:R-:W-:Y:S02]  /*0740*/  IMAD.WIDE.U32 R2, R136, R18, UR4 ;  /* 0x0000000488027e25 */ /* 0x000fe4000f8e0012 */
[----:B------:R-:W2:Y:S01]  /*0750*/  @P0 LDC.64 R18, c[0x0][0x310] ;  /* 0x0000c400ff120b82 */ /* 0x000ea20000000a00 */
[----:B------:R-:W-:Y:S02]  /*0760*/  CS2R R16, SRZ ;  /* 0x0000000000107805 */ /* 0x000fe4000001ff00 */
[----:B------:R-:W-:Y:S02]  /*0770*/  SHF.R.S32.HI R0, RZ, 0x1f, R5 ;  /* 0x0000001fff007819 */ /* 0x000fe40000011405 */
[----:B------:R-:W-:-:S02]  /*0780*/  @P1 LEA R16, P4, R141, R12, 0x2 ;  /* 0x0000000c8d101211 */ /* 0x000fc400078810ff */
[----:B------:R-:W-:Y:S02]  /*0790*/  IADD3 R5, P5, R5, R2, RZ ;  /* 0x0000000205057210 */ /* 0x000fe40007fbe0ff */
[----:B------:R-:W-:Y:S02]  /*07a0*/  IADD3 R9, R3, R9, RZ ;  /* 0x0000000903097210 */ /* 0x000fe40007ffe0ff */
[----:B------:R-:W-:Y:S01]  /*07b0*/  IADD3.X R2, R0, R11, RZ, P3, !PT ;  /* 0x0000000b00027210 */ /* 0x000fe20001ffe4ff */
[----:B------:R-:W-:Y:S01]  /*07c0*/  HFMA2.MMA R11, -RZ, RZ, 0, 0 ;  /* 0x00000000ff0b7435 */ /* 0x000fe200000001ff */
[----:B------:R-:W-:Y:S02]  /*07d0*/  @P1 LEA.HI.X R17, R141, R13, R140, 0x2, P4 ;  /* 0x0000000d8d111211 */ /* 0x000fe400020f148c */
[----:B------:R-:W-:Y:S02]  /*07e0*/  MOV R10, RZ ;  /* 0x000000ff000a7202 */ /* 0x000fe40000000f00 */
[----:B------:R-:W-:-:S02]  /*07f0*/  ISETP.GE.AND P1, PT, R21, 0x1, PT ;  /* 0x000000011500780c */ /* 0x000fc40003f26270 */
[C---:B------:R-:W-:Y:S02]  /*0800*/  @P2 LEA R10, P3, R141.reuse, R14, 0x2 ;  /* 0x0000000e8d0a2211 */ /* 0x040fe400078610ff */
        /* <DEDUP_REMOVED lines=10> */
[C---:B------:R-:W-:Y:S02]  /*08b0*/  LEA R125, P3, R124.reuse, R28, 0x1 ;  /* 0x0000001c7c7d7211 */ /* 0x040fe400078608ff */
[----:B------:R-:W-:Y:S01]  /*08c0*/  LEA R123, P4, R5, R30, 0x1 ;  /* 0x0000001e057b7211 */ /* 0x000fe200078808ff */
[----:B------:R-:W-:Y:S01]  /*08d0*/  HFMA2.MMA R133, -RZ, RZ, 0, 0 ;  /* 0x00000000ff857435 */ /* 0x000fe200000001ff */
[----:B--2---:R-:W-:Y:S01]  /*08e0*/  @P0 IMAD.WIDE R18, R3, 0x10, R18 ;  /* 0x0000001003120825 */ /* 0x004fe200078e0212 */
[----:B------:R-:W-:Y:S02]  /*08f0*/  LEA.HI.X R127, R7, R127, R4, 0x1, P2 ;  /* 0x0000007f077f7211 */ /* 0x000fe400010f0c04 */
[----:B------:R-:W-:Y:S02]  /*0900*/  @!P0 CS2R R18, SRZ ;  /* 0x0000000000128805 */ /* 0x000fe4000001ff00 */
[----:B------:R-:W-:-:S02]  /*0910*/  LEA.HI.X R124, R124, R29, R2, 0x1, P3 ;  /* 0x0000001d7c7c7211 */ /* 0x000fc400018f0c02 */
        /* <DEDUP_REMOVED lines=10> */
.L_x_16427:
        /* <DEDUP_REMOVED lines=19> */
[----:B------:R-:W-:Y:S02]  /*0af0*/  LOP3.LUT R23, R25, 0x60, RZ, 0xfc, !PT ;  /* 0x0000006019177812 */ /* 0x000fe400078efcff */
        /* <DEDUP_REMOVED lines=16> */
[-C--:B------:R-:W-:Y:S01]  /*0c00*/  ISETP.GE.AND P4, PT, R33, R118.reuse, PT ;  /* 0x000000762100720c */ /* 0x080fe20003f86270 */
[----:B------:R-:W4:Y:S04]  /*0c10*/  @!P0 LDG.E.U16 R7, desc[UR14][R2.64+0xc0] ;  /* 0x0000c00e02078981 */ /* 0x000f28000c1e1500 */
[----:B------:R-:W4:Y:S04]  /*0c20*/  @!P1 LDG.E.U16 R6, desc[UR14][R2.64+0x100] ;  /* 0x0001000e02069981 */ /* 0x000f28000c1e1500 */
[----:B------:R-:W4:Y:S04]  /*0c30*/  @!P2 LDG.E.U16 R9, desc[UR14][R2.64+0x140] ;  /* 0x0001400e0209a981 */ /* 0x000f28000c1e1500 */
[----:B------:R-:W4:Y:S04]  /*0c40*/  @!P3 LDG.E.U16 R8, desc[UR14][R2.64+0x180] ;  /* 0x0001800e0208b981 */ /* 0x000f28000c1e1500 */
[----:B------:R1:W4:Y:S01]  /*0c50*/  @!P4 LDG.E.U16 R13, desc[UR14][R2.64+0x1c0] ;  /* 0x0001c00e020dc981 */ /* 0x000322000c1e1500 */
[-C--:B------:R-:W-:Y:S01]  /*0c60*/  ISETP.GE.AND P5, PT, R15, R118.reuse, PT ;  /* 0x000000760f00720c */ /* 0x080fe20003fa6270 */
[----:B------:R-:W-:Y:S01]  /*0c70*/  UMOV UR5, 0x400 ;  /* 0x0000040000057882 */ /* 0x000fe20000000000 */
[----:B------:R-:W-:Y:S01]  /*0c80*/  ISETP.GE.AND P4, PT, R21, R118, PT ;  /* 0x000000761500720c */ /* 0x000fe20003f86270 */
[----:B0-----:R-:W-:Y:S01]  /*0c90*/  ULEA UR7, UR7, UR5, 0x18 ;  /* 0x0000000507077291 */ /* 0x001fe2000f8ec03f */
[----:B------:R-:W-:-:S02]  /*0ca0*/  IADD3 R15, R132, 0x20, RZ ;  /* 0x00000020840f7810 */ /* 0x000fc40007ffe0ff */
[C---:B------:R-:W-:Y:S02]  /*0cb0*/  IADD3 R21, R132.reuse, 0x40, RZ ;  /* 0x0000004084157810 */ /* 0x040fe40007ffe0ff */
[-C--:B------:R-:W-:Y:S02]  /*0cc0*/  LEA.HI.SX32 R117, R132, R132.reuse, 0x1b ;  /* 0x0000008484757211 */ /* 0x080fe400078fdaff */
[-C--:B------:R-:W-:Y:S02]  /*0cd0*/  LEA.HI.SX32 R15, R15, R132.reuse, 0x1b ;  /* 0x000000840f0f7211 */ /* 0x080fe400078fdaff */
[----:B------:R-:W-:Y:S02]  /*0ce0*/  LEA.HI.SX32 R21, R21, R132, 0x1b ;  /* 0x0000008415157211 */ /* 0x000fe400078fdaff */
[----:B------:R-:W-:Y:S02]  /*0cf0*/  LEA R117, R117, UR7, 0x1 ;  /* 0x0000000775757c11 */ /* 0x000fe4000f8e08ff */
[----:B------:R-:W-:-:S02]  /*0d00*/  LEA R116, R15, UR7, 0x1 ;  /* 0x000000070f747c11 */ /* 0x000fc4000f8e08ff */
[C---:B-1----:R-:W-:Y:S02]  /*0d10*/  IADD3 R3, R132.reuse, 0x60, RZ ;  /* 0x0000006084037810 */ /* 0x042fe40007ffe0ff */
[----:B------:R-:W-:Y:S02]  /*0d20*/  LEA R115, R21, UR7, 0x1 ;  /* 0x0000000715737c11 */ /* 0x000fe4000f8e08ff */
[C---:B------:R-:W-:Y:S02]  /*0d30*/  IADD3 R15, R132.reuse, 0x80, RZ ;  /* 0x00000080840f7810 */ /* 0x040fe40007ffe0ff */
[-C--:B------:R-:W-:Y:S02]  /*0d40*/  ISETP.GE.AND P3, PT, R23, R118.reuse, PT ;  /* 0x000000761700720c */ /* 0x080fe40003f66270 */
[----:B------:R-:W-:Y:S02]  /*0d50*/  IADD3 R21, R132, 0xa0, RZ ;  /* 0x000000a084157810 */ /* 0x000fe40007ffe0ff */
[----:B------:R-:W-:-:S02]  /*0d60*/  ISETP.GE.AND P2, PT, R27, R118, PT ;  /* 0x000000761b00720c */ /* 0x000fc40003f46270 */
[C---:B------:R-:W-:Y:S02]  /*0d70*/  IADD3 R23, R132.reuse, 0xc0, RZ ;  /* 0x000000c084177810 */ /* 0x040fe40007ffe0ff */
[----:B------:R-:W-:Y:S02]  /*0d80*/  IADD3 R27, R132, 0xe0, RZ ;  /* 0x000000e0841b7810 */ /* 0x000fe40007ffe0ff */
[-C--:B------:R-:W-:Y:S02]  /*0d90*/  LEA.HI.SX32 R3, R3, R132.reuse, 0x1b ;  /* 0x0000008403037211 */ /* 0x080fe400078fdaff */
[-C--:B------:R-:W-:Y:S02]  /*0da0*/  LEA.HI.SX32 R15, R15, R132.reuse, 0x1b ;  /* 0x000000840f0f7211 */ /* 0x080fe400078fdaff */
[-C--:B------:R-:W-:Y:S02]  /*0db0*/  LEA.HI.SX32 R21, R21, R132.reuse, 0x1b ;  /* 0x0000008415157211 */ /* 0x080fe400078fdaff */
[----:B------:R-:W-:-:S02]  /*0dc0*/  LEA.HI.SX32 R23, R23, R132, 0x1b ;  /* 0x0000008417177211 */ /* 0x000fc400078fdaff */
[----:B------:R-:W-:Y:S02]  /*0dd0*/  LEA.HI.SX32 R27, R27, R132, 0x1b ;  /* 0x000000841b1b7211 */ /* 0x000fe400078fdaff */
[----:B------:R-:W-:Y:S02]  /*0de0*/  LEA R114, R3, UR7, 0x1 ;  /* 0x0000000703727c11 */ /* 0x000fe4000f8e08ff */
[----:B------:R-:W-:Y:S02]  /*0df0*/  LEA R113, R15, UR7, 0x1 ;  /* 0x000000070f717c11 */ /* 0x000fe4000f8e08ff */
[----:B------:R-:W-:Y:S01]  /*0e00*/  LEA R112, R21, UR7, 0x1 ;  /* 0x0000000715707c11 */ /* 0x000fe2000f8e08ff */
[----:B------:R-:W-:Y:S01]  /*0e10*/  IMAD.WIDE R20, R25, 0x2, R128 ;  /* 0x0000000219147825 */ /* 0x000fe200078e0280 */
[----:B------:R-:W-:Y:S02]  /*0e20*/  LEA R111, R23, UR7, 0x1 ;  /* 0x00000007176f7c11 */ /* 0x000fe4000f8e08ff */
[----:B------:R-:W-:-:S02]  /*0e30*/  LEA R110, R27, UR7, 0x1 ;  /* 0x000000071b6e7c11 */ /* 0x000fc4000f8e08ff */
[-C--:B------:R-:W-:Y:S02]  /*0e40*/  ISETP.GE.AND P6, PT, R25, R118.reuse, PT ;  /* 0x000000761900720c */ /* 0x080fe40003fc6270 */
[-C--:B------:R-:W-:Y:S02]  /*0e50*/  ISETP.GE.AND P1, PT, R29, R118.reuse, PT ;  /* 0x000000761d00720c */ /* 0x080fe40003f26270 */
[----:B------:R-:W-:Y:S02]  /*0e60*/  ISETP.GE.AND P0, PT, R31, R118, PT ;  /* 0x000000761f00720c */ /* 0x000fe40003f06270 */
[----:B------:R-:W-:Y:S02]  /*0e70*/  PRMT R12, RZ, 0x7610, R12 ;  /* 0x00007610ff0c7816 */ /* 0x000fe4000000000c */
[----:B------:R-:W-:Y:S02]  /*0e80*/  PRMT R15, RZ, 0x7610, R15 ;  /* 0x00007610ff0f7816 */ /* 0x000fe4000000000f */
[----:B------:R-:W-:Y:S01]  /*0e90*/  PRMT R14, RZ, 0x7610, R14 ;  /* 0x00007610ff0e7816 */ /* 0x000fe2000000000e */
        /* <DEDUP_REMOVED lines=10> */
[----:B------:R2:W-:Y:S01]  /*0f40*/  STS.U16 [R112+0x140], R9 ;  /* 0x0001400970007388 */ /* 0x0005e20000000400 */
[----:B0-----:R-:W-:-:S03]  /*0f50*/  PRMT R7, RZ, 0x7610, R7 ;  /* 0x00007610ff077816 */ /* 0x001fc60000000007 */
[----:B------:R0:W-:Y:S01]  /*0f60*/  STS.U16 [R111+0x180], R8 ;  /* 0x000180086f007388 */ /* 0x0001e20000000400 */
[----:B-1----:R-:W-:-:S03]  /*0f70*/  PRMT R6, RZ, 0x7610, R6 ;  /* 0x00007610ff067816 */ /* 0x002fc60000000006 */
[----:B------:R-:W-:Y:S01]  /*0f80*/  STS.U16 [R110+0x1c0], R13 ;  /* 0x0001c00d6e007388 */ /* 0x000fe20000000400 */
[----:B------:R-:W-:-:S03]  /*0f90*/  NOP ;  /* 0x0000000000007918 */ /* 0x000fc60000000000 */
[----:B------:R-:W-:Y:S01]  /*0fa0*/  LDS.U16 R194, [R109] ;  /* 0x000000006dc27984 */ /* 0x000fe20000000400 */
[----:B--2---:R-:W-:-:S03]  /*0fb0*/  PRMT R9, RZ, 0x7610, R9 ;  /* 0x00007610ff097816 */ /* 0x004fc60000000009 */
[----:B------:R-:W-:Y:S04]  /*0fc0*/  LDS.U16 R107, [R109+0x2] ;  /* 0x000002006d6b7984 */ /* 0x000fe80000000400 */
[----:B------:R-:W-:Y:S04]  /*0fd0*/  LDS.U16 R105, [R109+0x4] ;  /* 0x000004006d697984 */ /* 0x000fe80000000400 */
[----:B------:R-:W1:Y:S04]  /*0fe0*/  LDS.U16 R103, [R109+0x6] ;  /* 0x000006006d677984 */ /* 0x000e680000000400 */
        /* <DEDUP_REMOVED lines=8> */
[----:B0-----:R-:W-:-:S03]  /*1070*/  P2R R8, PR, RZ, 0x20 ;  /* 0x00000020ff087803 */ /* 0x001fc60000000000 */
        /* <DEDUP_REMOVED lines=23> */
[----:B------:R-:W2:Y:S04]  /*11f0*/  LDS.U16 R5, [R109+0x2] ;  /* 0x000002006d057984 */ /* 0x000ea80000000400 */
[----:B------:R-:W-:Y:S04]  /*1200*/  LDS.U16 R12, [R109+0x4] ;  /* 0x000004006d0c7984 */ /* 0x000fe80000000400 */
[----:B------:R-:W3:Y:S04]  /*1210*/  LDS.U16 R13, [R109+0x6] ;  /* 0x000006006d0d7984 */ /* 0x000ee80000000400 */
[----:B------:R-:W4:Y:S04]  /*1220*/  LDS.U16 R7, [R109+0x8] ;  /* 0x000008006d077984 */ /* 0x000f280000000400 */
[----:B------:R-:W-:Y:S04]  /*1230*/  LDS.U16 R14, [R109+0xa] ;  /* 0x00000a006d0e7984 */ /* 0x000fe80000000400 */
        /* <DEDUP_REMOVED lines=15> */
[----:B-1----:R-:W-:-:S02]  /*1330*/  SHF.L.U32 R28, R103, 0x10, RZ ;  /* 0x00000010671c7819 */ /* 0x002fc400000006ff */
[----:B--2---:R-:W-:Y:S02]  /*1340*/  SHF.L.U32 R5, R5, 0x10, RZ ;  /* 0x0000001005057819 */ /* 0x004fe400000006ff */
[----:B---3--:R-:W-:Y:S02]  /*1350*/  SHF.L.U32 R13, R13, 0x10, RZ ;  /* 0x000000100d0d7819 */ /* 0x008fe400000006ff */
[----:B----4-:R-:W-:Y:S01]  /*1360*/  SHF.L.U32 R7, R7, 0x10, RZ ;  /* 0x0000001007077819 */ /* 0x010fe200000006ff */
[--C-:B-----5:R-:W-:Y:S01]  /*1370*/  FADD.FTZ R106, R5, R138.reuse ;  /* 0x0000008a056a7221 */ /* 0x120fe20000010000 */
[----:B------:R-:W-:Y:S01]  /*1380*/  SHF.L.U32 R15, R15, 0x10, RZ ;  /* 0x000000100f0f7819 */ /* 0x000fe200000006ff */
[--C-:B------:R-:W-:Y:S02]  /*1390*/  FADD.FTZ R102, R13, R138.reuse ;  /* 0x0000008a0d667221 */ /* 0x100fe40000010000 */
[--C-:B------:R-:W-:Y:S01]  /*13a0*/  FADD.FTZ R100, R7, R138.reuse ;  /* 0x0000008a07647221 */ /* 0x100fe20000010000 */
[----:B------:R-:W-:Y:S01]  /*13b0*/  BSSY B0, `(.L_x_16359) ;  /* 0x0000051000007945 */ /* 0x000fe20003800000 */
[----:B------:R-:W-:Y:S01]  /*13c0*/  ISETP.GE.AND P5, PT, R30, 0x1, PT ;  /* 0x000000011e00780c */ /* 0x000fe20003fa6270 */
[----:B------:R-:W-:Y:S01]  /*13d0*/  FADD.FTZ R96, R15, R138 ;  /* 0x0000008a0f607221 */ /* 0x000fe20000010000 */
[----:B------:R-:W-:-:S02]  /*13e0*/  FSETP.GTU.FTZ.AND P6, PT, R106, 20, PT ;  /* 0x41a000006a00780b */ /* 0x000fc40003fdc000 */
[----:B------:R-:W-:Y:S02]  /*13f0*/  FSETP.GTU.FTZ.AND P3, PT, R102, 20, PT ;  /* 0x41a000006600780b */ /* 0x000fe40003f7c000 */
[----:B------:R-:W-:Y:S02]  /*1400*/  FSETP.GTU.FTZ.AND P2, PT, R100, 20, PT ;  /* 0x41a000006400780b */ /* 0x000fe40003f5c000 */
[----:B------:R-:W-:Y:S01]  /*1410*/  SHF.L.U32 R13, R22, 0x10, RZ ;  /* 0x00000010160d7819 */ /* 0x000fe200000006ff */
[----:B------:R-:W-:Y:S04]  /*1420*/  STS.U16 [R117], R0 ;  /* 0x0000000075007388 */ /* 0x000fe80000000400 */
        /* <DEDUP_REMOVED lines=13> */
[----:B------:R-:W0:Y:S04]  /*1500*/  LDS.U16 R23, [R109+0x8] ;  /* 0x000008006d177984 */ /* 0x000e280000000400 */
[----:B------:R-:W0:Y:S01]  /*1510*/  LDS.U16 R24, [R109+0xa] ;  /* 0x00000a006d187984 */ /* 0x000e220000000400 */
[----:B-1----:R-:W-:Y:S02]  /*1520*/  SHF.L.U32 R8, R26, 0x10, RZ ;  /* 0x000000101a087819 */ /* 0x002fe400000006ff */
[----:B------:R-:W-:Y:S02]  /*1530*/  SHF.L.U32 R26, R107, 0x10, RZ ;  /* 0x000000106b1a7819 */ /* 0x000fe400000006ff */
[----:B--2---:R-:W-:Y:S01]  /*1540*/  SHF.L.U32 R0, R2, 0x10, RZ ;  /* 0x0000001002007819 */ /* 0x004fe200000006ff */
[----:B------:R-:W-:Y:S01]  /*1550*/  FFMA.FTZ R135, R8, R6, R135 ;  /* 0x0000000608877223 */ /* 0x000fe20000010087 */
[----:B---3--:R-:W-:-:S03]  /*1560*/  SHF.L.U32 R6, R3, 0x10, RZ ;  /* 0x0000001003067819 */ /* 0x008fc600000006ff */
[----:B------:R-:W-:Y:S01]  /*1570*/  FFMA.FTZ R135, R0, R26, R135 ;  /* 0x0000001a00877223 */ /* 0x000fe20000010087 */
[----:B------:R1:W2:Y:S04]  /*1580*/  LDS.U16 R3, [R109+0xc] ;  /* 0x00000c006d037984 */ /* 0x0002a80000000400 */
[----:B------:R1:W3:Y:S01]  /*1590*/  LDS.U16 R26, [R109+0xe] ;  /* 0x00000e006d1a7984 */ /* 0x0002e20000000400 */
[----:B----4-:R-:W-:Y:S02]  /*15a0*/  SHF.L.U32 R2, R9, 0x10, RZ ;  /* 0x0000001009027819 */ /* 0x010fe400000006ff */
[----:B------:R-:W-:Y:S02]  /*15b0*/  SHF.L.U32 R9, R4, 0x10, RZ ;  /* 0x0000001004097819 */ /* 0x000fe400000006ff */
[----:B------:R-:W-:-:S03]  /*15c0*/  SHF.L.U32 R27, R105, 0x10, RZ ;  /* 0x00000010691b7819 */ /* 0x000fc600000006ff */
[----:B------:R-:W-:Y:S02]  /*15d0*/  FADD.FTZ R108, R9, R138 ;  /* 0x0000008a096c7221 */ /* 0x000fe40000010000 */
[----:B------:R-:W-:-:S03]  /*15e0*/  FFMA.FTZ R27, R6, R27, R135 ;  /* 0x0000001b061b7223 */ /* 0x000fc60000010087 */
[----:B------:R-:W-:Y:S01]  /*15f0*/  FSETP.GTU.FTZ.AND P0, PT, R108, 20, PT ;  /* 0x41a000006c00780b */ /* 0x000fe20003f1c000 */
[----:B------:R-:W-:Y:S01]  /*1600*/  FFMA.FTZ R31, R2, R28, R27 ;  /* 0x0000001c021f7223 */ /* 0x000fe2000001001b */
[----:B------:R-:W-:Y:S02]  /*1610*/  SHF.L.U32 R27, R12, 0x10, RZ ;  /* 0x000000100c1b7819 */ /* 0x000fe400000006ff */
[----:B------:R-:W-:Y:S02]  /*1620*/  SHF.L.U32 R29, R14, 0x10, RZ ;  /* 0x000000100e1d7819 */ /* 0x000fe400000006ff */
[----:B------:R-:W-:Y:S01]  /*1630*/  SHF.L.U32 R28, R101, 0x10, RZ ;  /* 0x00000010651c7819 */ /* 0x000fe200000006ff */
[--C-:B------:R-:W-:Y:S01]  /*1640*/  FADD.FTZ R104, R27, R138.reuse ;  /* 0x0000008a1b687221 */ /* 0x100fe20000010000 */
[----:B0-----:R-:W-:Y:S01]  /*1650*/  SHF.L.U32 R4, R23, 0x10, RZ ;  /* 0x0000001017047819 */ /* 0x001fe200000006ff */
[----:B------:R-:W-:Y:S01]  /*1660*/  FADD.FTZ R98, R29, R138 ;  /* 0x0000008a1d627221 */ /* 0x000fe20000010000 */
[----:B------:R-:W-:-:S02]  /*1670*/  SHF.L.U32 R23, R99, 0x10, RZ ;  /* 0x0000001063177819 */ /* 0x000fc400000006ff */
[----:B------:R-:W-:Y:S01]  /*1680*/  FSETP.GTU.FTZ.AND P4, PT, R104, 20, PT ;  /* 0x41a000006800780b */ /* 0x000fe20003f9c000 */
[----:B------:R-:W-:Y:S01]  /*1690*/  FFMA.FTZ R31, R4, R28, R31 ;  /* 0x0000001c041f7223 */ /* 0x000fe2000001001f */
[----:B------:R-:W-:Y:S02]  /*16a0*/  FSETP.GTU.FTZ.AND P1, PT, R98, 20, PT ;  /* 0x41a000006200780b */ /* 0x000fe40003f3c000 */
[----:B------:R-:W-:Y:S01]  /*16b0*/  SHF.L.U32 R12, R24, 0x10, RZ ;  /* 0x00000010180c7819 */ /* 0x000fe200000006ff */
[----:B-1----:R-:W-:Y:S10]  /*16c0*/  @P0 BRA `(.L_x_16360) ;  /* 0x00000000007c0947 */ /* 0x002ff40003800000 */
        /* <DEDUP_REMOVED lines=31> */
.L_x_16360:
[----:B------:R-:W-:Y:S05]  /*18c0*/  BSYNC B0 ;  /* 0x0000000000007941 */ /* 0x000fea0003800000 */
.L_x_16359:
        /* <DEDUP_REMOVED lines=39> */
.L_x_16362:
[----:B------:R-:W-:Y:S05]  /*1b40*/  BSYNC B0 ;  /* 0x0000000000007941 */ /* 0x000fea0003800000 */
.L_x_16361:
[----:B---3--:R-:W-:Y:S01]  /*1b50*/  SHF.L.U32 R26, R26, 0x10, RZ ;  /* 0x000000101a1a7819 */ /* 0x008fe200000006ff */
        /* <DEDUP_REMOVED lines=36> */
.L_x_16364:
[----:B------:R-:W-:Y:S05]  /*1da0*/  BSYNC B0 ;  /* 0x0000000000007941 */ /* 0x000fea0003800000 */
.L_x_16363:
        /* <DEDUP_REMOVED lines=33> */
.L_x_16366:
[----:B------:R-:W-:Y:S05]  /*1fc0*/  BSYNC B0 ;  /* 0x0000000000007941 */ /* 0x000fea0003800000 */
.L_x_16365:
        /* <DEDUP_REMOVED lines=33> */
.L_x_16368:
[----:B------:R-:W-:Y:S05]  /*21e0*/  BSYNC B0 ;  /* 0x0000000000007941 */ /* 0x000fea0003800000 */
.L_x_16367:
        /* <DEDUP_REMOVED lines=33> */
.L_x_16370:
[----:B------:R-:W-:Y:S05]  /*2400*/  BSYNC B0 ;  /* 0x0000000000007941 */ /* 0x000fea0003800000 */
.L_x_16369:
        /* <DEDUP_REMOVED lines=33> */
.L_x_16372:
[----:B------:R-:W-:Y:S05]  /*2620*/  BSYNC B0 ;  /* 0x0000000000007941 */ /* 0x000fea0003800000 */
.L_x_16371:
        /* <DEDUP_REMOVED lines=33> */
.L_x_16374:
[----:B------:R-:W-:Y:S05]  /*2840*/  BSYNC B0 ;  /* 0x0000000000007941 */ /* 0x000fea0003800000 */
.L_x_16373:
[----:B------:R-:W-:Y:S01]  /*2850*/  BAR.SYNC.DEFER_BLOCKING 0x0 ;  /* 0x0000000000007b1d */ /* 0x000fe20000010000 */
[----:B------:R-:W-:Y:S02]  /*2860*/  LOP3.LUT R192, R134, 0x1f, RZ, 0xc0, !PT ;  /* 0x0000001f86c07812 */ /* 0x000fe400078ec0ff */
[----:B------:R-:W-:Y:S02]  /*2870*/  CS2R R92, SRZ ;  /* 0x00000000005c7805 */ /* 0x000fe4000001ff00 */
[----:B------:R-:W-:Y:S02]  /*2880*/  CS2R R90, SRZ ;  /* 0x00000000005a7805 */ /* 0x000fe4000001ff00 */
        /* <DEDUP_REMOVED lines=11> */
[----:B------:R-:W-:Y:S01]  /*2940*/  FADD.FTZ R7, R0, R0 ;  /* 0x0000000000077221 */ /* 0x000fe20000010000 */
[----:B------:R-:W-:Y:S01]  /*2950*/  FADD.FTZ R0, R26, R26 ;  /* 0x0000001a1a007221 */ /* 0x000fe20000010000 */
[----:B------:R-:W0:Y:S01]  /*2960*/  LDC R143, c[0x0][0x224] ;  /* 0x00008900ff8f7b82 */ /* 0x000e220000000800 */
[----:B------:R-:W-:Y:S01]  /*2970*/  ULDC.64 UR6, c[0x0][0x230] ;  /* 0x00008c0000067ab9 */ /* 0x000fe20000000a00 */
[----:B------:R-:W-:Y:S01]  /*2980*/  IADD3 R76, R120, -0x1, RZ ;  /* 0xffffffff784c7810 */ /* 0x000fe20007ffe0ff */
[----:B------:R-:W-:Y:S01]  /*2990*/  IMAD R24, R140, UR6, RZ ;  /* 0x000000068c187c24 */ /* 0x000fe2000f8e02ff */
[----:B------:R-:W-:Y:S01]  /*29a0*/  SHF.L.U32 R77, R118, 0x1, RZ ;  /* 0x00000001764d7819 */ /* 0x000fe200000006ff */
[C---:B------:R-:W-:Y:S01]  /*29b0*/  IMAD.WIDE.U32 R22, R141.reuse, UR6, RZ ;  /* 0x000000068d167c25 */ /* 0x040fe2000f8e00ff */
[----:B------:R-:W-:Y:S01]  /*29c0*/  LEA.HI R3, R76, R76, RZ, 0x1 ;  /* 0x0000004c4c037211 */ /* 0x000fe200078f08ff */
[----:B------:R-:W-:Y:S01]  /*29d0*/  HFMA2.MMA R75, -RZ, RZ, 0, 0 ;  /* 0x00000000ff4b7435 */ /* 0x000fe200000001ff */
[----:B------:R-:W1:Y:S01]  /*29e0*/  LDC R74, c[0x0][0x218] ;  /* 0x00008600ff4a7b82 */ /* 0x000e620000000800 */
[----:B------:R-:W-:Y:S01]  /*29f0*/  IMAD R73, R141, UR7, R24 ;  /* 0x000000078d497c24 */ /* 0x000fe2000f8e0218 */
[----:B------:R-:W-:Y:S01]  /*2a00*/  IADD3 R24, R121, R25, RZ ;  /* 0x0000001979187210 */ /* 0x000fe20007ffe0ff */
[----:B------:R-:W-:Y:S01]  /*2a10*/  FADD.FTZ R5, R2, R2 ;  /* 0x0000000202057221 */ /* 0x000fe20000010000 */
[----:B------:R-:W-:Y:S01]  /*2a20*/  LOP3.LUT R3, R3, 0xfffffe, RZ, 0xc0, !PT ;  /* 0x00fffffe03037812 */ /* 0x000fe200078ec0ff */
[----:B------:R-:W-:Y:S01]  /*2a30*/  FADD.FTZ R8, R8, R8 ;  /* 0x0000000808087221 */ /* 0x000fe20000010000 */
[----:B------:R-:W-:Y:S01]  /*2a40*/  ISETP.GE.AND P0, PT, R24, R77, PT ;  /* 0x0000004d1800720c */ /* 0x000fe20003f06270 */
[----:B------:R-:W-:Y:S01]  /*2a50*/  FADD.FTZ R6, R6, R6 ;  /* 0x0000000606067221 */ /* 0x000fe20000010000 */
[----:B------:R-:W2:Y:S01]  /*2a60*/  LDC.64 R26, c[0x0][0x348] ;  /* 0x0000d200ff1a7b82 */ /* 0x000ea20000000a00 */
[----:B------:R-:W-:Y:S01]  /*2a70*/  IADD3 R76, R76, -R3, RZ ;  /* 0x800000034c4c7210 */ /* 0x000fe20007ffe0ff */
[----:B------:R-:W-:Y:S01]  /*2a80*/  FADD.FTZ R4, R4, R4 ;  /* 0x0000000404047221 */ /* 0x000fe20000010000 */
[----:B------:R-:W-:Y:S01]  /*2a90*/  FADD.FTZ R3, R12, R12 ;  /* 0x0000000c0c037221 */ /* 0x000fe20000010000 */
[----:B------:R-:W-:Y:S01]  /*2aa0*/  FADD.FTZ R2, R14, R14 ;  /* 0x0000000e0e027221 */ /* 0x000fe20000010000 */
[----:B------:R-:W-:-:S02]  /*2ab0*/  CS2R R92, SRZ ;  /* 0x00000000005c7805 */ /* 0x000fc4000001ff00 */
[----:B------:R-:W-:Y:S02]  /*2ac0*/  CS2R R90, SRZ ;  /* 0x00000000005a7805 */ /* 0x000fe4000001ff00 */
[----:B------:R-:W-:Y:S01]  /*2ad0*/  CS2R R88, SRZ ;  /* 0x0000000000587805 */ /* 0x000fe2000001ff00 */
[----:B------:R-:W3:Y:S01]  /*2ae0*/  LDC.64 R28, c[0x0][0x350] ;  /* 0x0000d400ff1c7b82 */ /* 0x000ee20000000a00 */
[----:B------:R-:W-:Y:S02]  /*2af0*/  CS2R R86, SRZ ;  /* 0x0000000000567805 */ /* 0x000fe4000001ff00 */
[----:B------:R-:W-:Y:S01]  /*2b00*/  P2R R190, PR, RZ, 0x1 ;  /* 0x00000001ffbe7803 */ /* 0x000fe20000000000 */
[----:B------:R-:W-:Y:S01]  /*2b10*/  UMOV UR5, URZ ;  /* 0x0000003f00057c82 */ /* 0x000fe20008000000 */
[----:B------:R-:W-:Y:S01]  /*2b20*/  SHF.R.S32.HI R25, RZ, 0x1f, R24 ;  /* 0x0000001fff197819 */ /* 0x000fe20000011418 */
[----:B------:R-:W-:Y:S01]  /*2b30*/  UMOV UR6, URZ ;  /* 0x0000003f00067c82 */ /* 0x000fe20008000000 */
[----:B------:R-:W-:Y:S01]  /*2b40*/  IADD3 R73, R23, R73, RZ ;  /* 0x0000004917497210 */ /* 0x000fe20007ffe0ff */
[----:B------:R-:W-:Y:S01]  /*2b50*/  ULDC UR34, c[0x0][0x21c] ;  /* 0x0000870000227ab9 */ /* 0x000fe20000000800 */
[----:B------:R-:W4:Y:S01]  /*2b60*/  LDC.64 R30, c[0x0][0x3c8] ;  /* 0x0000f200ff1e7b82 */ /* 0x000f220000000a00 */
[----:B------:R-:W-:Y:S01]  /*2b70*/  ULDC.64 UR20, c[0x0][0x348] ;  /* 0x0000d20000147ab9 */ /* 0x000fe20000000a00 */
        /* <DEDUP_REMOVED lines=8> */
[----:B------:R-:W0:Y:S08]  /*2c00*/  LDC.64 R36, c[0x0][0x370] ;  /* 0x0000dc00ff247b82 */ /* 0x000e300000000a00 */
[----:B------:R-:W0:Y:S08]  /*2c10*/  LDC.64 R38, c[0x0][0x3d0] ;  /* 0x0000f400ff267b82 */ /* 0x000e300000000a00 */
[----:B------:R-:W0:Y:S08]  /*2c20*/  LDC.64 R40, c[0x0][0x380] ;  /* 0x0000e000ff287b82 */ /* 0x000e300000000a00 */
[----:B-1234-:R-:W0:Y:S02]  /*2c30*/  LDC.64 R42, c[0x0][0x2d0] ;  /* 0x0000b400ff2a7b82 */ /* 0x01ee240000000a00 */
.L_x_16422:
        /* <DEDUP_REMOVED lines=11> */
[-C--:B------:R-:W-:Y:S02]  /*2cf0*/  ISETP.GE.AND P3, PT, R14, R77.reuse, PT ;  /* 0x0000004d0e00720c */ /* 0x080fe40003f66270 */
[----:B------:R-:W-:Y:S02]  /*2d00*/  LEA.HI.X R45, R12, R124, R13, 0x1, P0 ;  /* 0x0000007c0c2d7211 */ /* 0x000fe400000f0c0d */
[----:B------:R-:W-:Y:S02]  /*2d10*/  ISETP.GE.AND P0, PT, R66, R77, PT ;  /* 0x0000004d4200720c */ /* 0x000fe40003f06270 */
[----:B------:R-:W-:-:S02]  /*2d20*/  PRMT R52, RZ, 0x7610, R52 ;  /* 0x00007610ff347816 */ /* 0x000fc40000000034 */
[----:B------:R-:W-:Y:S02]  /*2d30*/  ISETP.GE.AND P5, PT, R64, R77, PT ;  /* 0x0000004d4000720c */ /* 0x000fe40003fa6270 */
[----:B------:R-:W-:Y:S02]  /*2d40*/  PRMT R9, RZ, 0x7610, R9 ;  /* 0x00007610ff097816 */ /* 0x000fe40000000009 */
[C---:B------:R-:W-:Y:S02]  /*2d50*/  IADD3 R148, R24.reuse, 0x140, RZ ;  /* 0x0000014018947810 */ /* 0x040fe40007ffe0ff */
[----:B------:R-:W-:Y:S02]  /*2d60*/  PRMT R50, RZ, 0x7610, R50 ;  /* 0x00007610ff327816 */ /* 0x000fe40000000032 */
[----:B------:R-:W-:Y:S01]  /*2d70*/  IADD3 R68, R24, 0xa0, RZ ;  /* 0x000000a018447810 */ /* 0x000fe20007ffe0ff */
[----:B--2---:R-:W2:Y:S01]  /*2d80*/  @!P0 LDG.E.U16 R52, desc[UR14][R44.64+0x100] ;  /* 0x0001000e2c348981 */ /* 0x004ea2000c1e1500 */
[----:B------:R-:W-:-:S02]  /*2d90*/  ISETP.NE.AND P6, PT, R190, RZ, PT ;  /* 0x000000ffbe00720c */ /* 0x000fc40003fc5270 */
[C---:B------:R-:W-:Y:S01]  /*2da0*/  IADD3 R70, R24.reuse, 0xc0, RZ ;  /* 0x000000c018467810 */ /* 0x040fe20007ffe0ff */
[----:B---3--:R-:W3:Y:S01]  /*2db0*/  @!P3 LDG.E.U16 R9, desc[UR14][R44.64+0x40] ;  /* 0x0000400e2c09b981 */ /* 0x008ee2000c1e1500 */
[C---:B------:R-:W-:Y:S02]  /*2dc0*/  IADD3 R146, R24.reuse, 0x120, RZ ;  /* 0x0000012018927810 */ /* 0x040fe40007ffe0ff */
[----:B------:R-:W-:Y:S01]  /*2dd0*/  IADD3 R144, R24, 0x100, RZ ;  /* 0x0000010018907810 */ /* 0x000fe20007ffe0ff */
[----:B----4-:R-:W4:Y:S01]  /*2de0*/  @!P4 LDG.E.U16 R50, desc[UR14][R44.64+0x80] ;  /* 0x0000800e2c32c981 */ /* 0x010f22000c1e1500 */
        /* <DEDUP_REMOVED lines=46> */
[----:B------:R-:W-:Y:S01]  /*30d0*/  MOV R72, R22 ;  /* 0x0000001600487202 */ /* 0x000fe20000000f00 */
[----:B------:R-:W-:Y:S01]  /*30e0*/  IMAD.WIDE.U32 R12, R75, UR32, R24 ;  /* 0x000000204b0c7c25 */ /* 0x000fe2000f8e0018 */
[----:B------:R-:W-:-:S03]  /*30f0*/  SHF.L.U32 R65, R118, 0x1, RZ ;  /* 0x0000000176417819 */ /* 0x000fc600000006ff */
[C---:B------:R-:W-:Y:S02]  /*3100*/  IMAD R47, R75.reuse, UR33, R162 ;  /* 0x000000214b2f7c24 */ /* 0x040fe4000f8e02a2 */
[----:B------:R-:W-:Y:S01]  /*3110*/  IMAD R160, R206, UR28, RZ ;  /* 0x0000001ccea07c24 */ /* 0x000fe2000f8e02ff */
[-C--:B------:R-:W-:Y:S01]  /*3120*/  ISETP.GE.AND P0, PT, R14, R65.reuse, PT ;  /* 0x000000410e00720c */ /* 0x080fe20003f06270 */
[C---:B------:R-:W-:Y:S01]  /*3130*/  IMAD.WIDE.U32 R14, R75.reuse, UR28, R72 ;  /* 0x0000001c4b0e7c25 */ /* 0x040fe2000f8e0048 */
[----:B------:R-:W-:Y:S02]  /*3140*/  ISETP.GE.AND P1, PT, R46, R65, PT ;  /* 0x000000412e00720c */ /* 0x000fe40003f26270 */
[----:B------:R-:W-:Y:S01]  /*3150*/  LEA R46, P5, R12, R123, 0x1 ;  /* 0x0000007b0c2e7211 */ /* 0x000fe200078a08ff */
[----:B-1----:R-:W-:Y:S01]  /*3160*/  IMAD R45, R75, UR29, R160 ;  /* 0x0000001d4b2d7c24 */ /* 0x002fe2000f8e02a0 */
[----:B------:R-:W-:Y:S01]  /*3170*/  IADD3 R13, R13, R47, RZ ;  /* 0x0000002f0d0d7210 */ /* 0x000fe20007ffe0ff */
[----:B------:R-:W-:Y:S01]  /*3180*/  UMOV UR7, 0x400 ;  /* 0x0000040000077882 */ /* 0x000fe20000000000 */
[----:B0-----:R-:W-:-:S02]  /*3190*/  LEA R44, P2, R14, R42, 0x3 ;  /* 0x0000002a0e2c7211 */ /* 0x001fc400078418ff */
[----:B------:R-:W-:Y:S02]  /*31a0*/  LEA.HI.X R47, R12, R122, R13, 0x1, P5 ;  /* 0x0000007a0c2f7211 */ /* 0x000fe400028f0c0d */
[----:B------:R-:W-:Y:S02]  /*31b0*/  IADD3 R15, R15, R45, RZ ;  /* 0x0000002d0f0f7210 */ /* 0x000fe40007ffe0ff */
[C---:B------:R-:W-:Y:S01]  /*31c0*/  IADD3 R13, R132.reuse, 0x100, RZ ;  /* 0x00000100840d7810 */ /* 0x040fe20007ffe0ff */
[----:B------:R-:W-:Y:S01]  /*31d0*/  ULEA UR7, UR8, UR7, 0x18 ;  /* 0x0000000708077291 */ /* 0x000fe2000f8ec03f */
[----:B------:R-:W-:Y:S02]  /*31e0*/  IADD3 R63, R132, 0x140, RZ ;  /* 0x00000140843f7810 */ /* 0x000fe40007ffe0ff */
[----:B------:R-:W-:Y:S02]  /*31f0*/  LEA.HI.X R45, R14, R43, R15, 0x3, P2 ;  /* 0x0000002b0e2d7211 */ /* 0x000fe400010f1c0f */
[----:B------:R-:W-:-:S02]  /*3200*/  LEA.HI.SX32 R13, R13, R132, 0x1b ;  /* 0x000000840d0d7211 */ /* 0x000fc400078fdaff */
[C---:B------:R-:W-:Y:S02]  /*3210*/  IADD3 R15, R132.reuse, 0x120, RZ ;  /* 0x00000120840f7810 */ /* 0x040fe40007ffe0ff */
[-C--:B------:R-:W-:Y:S01]  /*3220*/  LEA.HI.SX32 R63, R63, R132.reuse, 0x1b ;  /* 0x000000843f3f7211 */ /* 0x080fe200078fdaff */
[----:B------:R-:W2:Y:S01]  /*3230*/  LDG.E.64 R44, desc[UR14][R44.64] ;  /* 0x0000000e2c2c7981 */ /* 0x000ea2000c1e1b00 */
[----:B------:R-:W-:Y:S02]  /*3240*/  LEA R12, R13, UR7, 0x1 ;  /* 0x000000070d0c7c11 */ /* 0x000fe4000f8e08ff */
[----:B------:R-:W-:Y:S02]  /*3250*/  LEA.HI.SX32 R15, R15, R132, 0x1b ;  /* 0x000000840f0f7211 */ /* 0x000fe400078fdaff */
[----:B------:R-:W-:Y:S02]  /*3260*/  IADD3 R13, R132, 0x180, RZ ;  /* 0x00000180840d7810 */ /* 0x000fe40007ffe0ff */
[----:B------:R-:W-:-:S02]  /*3270*/  LEA R14, R63, UR7, 0x1 ;  /* 0x000000073f0e7c11 */ /* 0x000fc4000f8e08ff */
[----:B------:R-:W-:Y:S02]  /*3280*/  IADD3 R63, R132, 0x1e0, RZ ;  /* 0x000001e0843f7810 */ /* 0x000fe40007ffe0ff */
[----:B------:R-:W-:Y:S02]  /*3290*/  LEA R15, R15, UR7, 0x1 ;  /* 0x000000070f0f7c11 */ /* 0x000fe4000f8e08ff */
[----:B------:R-:W-:Y:S02]  /*32a0*/  LEA.HI.SX32 R63, R63, R132, 0x1b ;  /* 0x000000843f3f7211 */ /* 0x000fe400078fdaff */
[-C--:B------:R-:W-:Y:S02]  /*32b0*/  ISETP.GE.AND P2, PT, R24, R65.reuse, PT ;  /* 0x000000411800720c */ /* 0x080fe40003f46270 */
[----:B------:R-:W-:Y:S02]  /*32c0*/  ISETP.GE.AND P3, PT, R64, R65, PT ;  /* 0x000000414000720c */ /* 0x000fe40003f66270 */
[----:B------:R-:W-:-:S02]  /*32d0*/  PRMT R69, RZ, 0x7610, R69 ;  /* 0x00007610ff457816 */ /* 0x000fc40000000045 */
[-C--:B------:R-:W-:Y:S02]  /*32e0*/  ISETP.GE.AND P4, PT, R66, R65.reuse, PT ;  /* 0x000000414200720c */ /* 0x080fe40003f86270 */
[----:B------:R-:W-:Y:S02]  /*32f0*/  ISETP.GE.AND P5, PT, R68, R65, PT ;  /* 0x000000414400720c */ /* 0x000fe40003fa6270 */
[----:B------:R-:W-:Y:S02]  /*3300*/  PRMT R145, RZ, 0x7610, R145 ;  /* 0x00007610ff917816 */ /* 0x000fe40000000091 */
[----:B------:R-:W-:Y:S02]  /*3310*/  PRMT R147, RZ, 0x7610, R147 ;  /* 0x00007610ff937816 */ /* 0x000fe40000000093 */
[----:B------:R-:W-:Y:S02]  /*3320*/  PRMT R149, RZ, 0x7610, R149 ;  /* 0x00007610ff957816 */ /* 0x000fe40000000095 */
[----:B------:R-:W-:-:S02]  /*3330*/  PRMT R151, RZ, 0x7610, R151 ;  /* 0x00007610ff977816 */ /* 0x000fc40000000097 */
[----:B------:R-:W-:Y:S02]  /*3340*/  PRMT R153, RZ, 0x7610, R153 ;  /* 0x00007610ff997816 */ /* 0x000fe40000000099 */
[----:B------:R-:W-:Y:S01]  /*3350*/  PRMT R155, RZ, 0x7610, R155 ;  /* 0x00007610ff9b7816 */ /* 0x000fe2000000009b */
[----:B---3--:R-:W-:Y:S04]  /*3360*/  STS.U16 [R117], R48 ;  /* 0x0000003075007388 */ /* 0x008fe80000000400 */
[----:B------:R0:W-:Y:S04]  /*3370*/  STS.U16 [R116+0x40], R9 ;  /* 0x0000400974007388 */ /* 0x0001e80000000400 */
[----:B----4-:R-:W-:Y:S04]  /*3380*/  STS.U16 [R115+0x80], R50 ;  /* 0x0000803273007388 */ /* 0x010fe80000000400 */
[----:B--2---:R1:W-:Y:S01]  /*3390*/  STS.U16 [R114+0xc0], R49 ;  /* 0x0000c03172007388 */ /* 0x0043e20000000400 */
[----:B0-----:R-:W-:-:S03]  /*33a0*/  IADD3 R9, R132, 0x160, RZ ;  /* 0x0000016084097810 */ /* 0x001fc60007ffe0ff */
[----:B------:R-:W-:Y:S01]  /*33b0*/  STS.U16 [R113+0x100], R52 ;  /* 0x0001003471007388 */ /* 0x000fe20000000400 */
        /* <DEDUP_REMOVED lines=10> */
[----:B------:R-:W-:Y:S01]  /*3460*/  STS.U16 [R12+0x200], R55 ;  /* 0x000200370c007388 */ /* 0x000fe20000000400 */
[----:B------:R-:W-:-:S02]  /*3470*/  LEA R52, R48, UR7, 0x1 ;  /* 0x0000000730347c11 */ /* 0x000fc4000f8e08ff */
[----:B------:R-:W-:Y:S01]  /*3480*/  LEA R51, R49, UR7, 0x1 ;  /* 0x0000000731337c11 */ /* 0x000fe2000f8e08ff */
[----:B------:R-:W-:Y:S01]  /*3490*/  STS.U16 [R15+0x240], R56 ;  /* 0x000240380f007388 */ /* 0x000fe20000000400 */
[----:B------:R-:W-:-:S03]  /*34a0*/  LEA R64, R50, UR7, 0x1 ;  /* 0x0000000732407c11 */ /* 0x000fc6000f8e08ff */
[----:B------:R1:W-:Y:S01]  /*34b0*/  STS.U16 [R14+0x280], R57 ;  /* 0x000280390e007388 */ /* 0x0003e20000000400 */
[----:B------:R-:W-:Y:S02]  /*34c0*/  PRMT R49, RZ, 0x7610, R49 ;  /* 0x00007610ff317816 */ /* 0x000fe40000000031 */
[----:B0-----:R-:W-:Y:S01]  /*34d0*/  PRMT R110, RZ, 0x7610, R110 ;  /* 0x00007610ff6e7816 */ /* 0x001fe2000000006e */
        /* <DEDUP_REMOVED lines=40> */
[----:B------:R-:W-:-:S02]  /*3760*/  ISETP.NE.AND P0, PT, R192, RZ, PT ;  /* 0x000000ffc000720c */ /* 0x000fc40003f05270 */
[----:B------:R-:W-:Y:S02]  /*3770*/  SHF.L.U32 R9, R132, 0x4, RZ ;  /* 0x0000000484097819 */ /* 0x000fe400000006ff */
[----:B------:R-:W-:Y:S02]  /*3780*/  ISETP.LT.OR P1, PT, R120, 0x2, P0 ;  /* 0x000000027800780c */ /* 0x000fe40000721670 */
[C---:B------:R-:W-:Y:S02]  /*3790*/  IADD3 R53, R132.reuse, 0x40, RZ ;  /* 0x0000004084357810 */ /* 0x040fe40007ffe0ff */
[C---:B------:R-:W-:Y:S02]  /*37a0*/  IADD3 R55, R132.reuse, 0x20, RZ ;  /* 0x0000002084377810 */ /* 0x040fe40007ffe0ff */
[----:B------:R-:W-:Y:S02]  /*37b0*/  LEA.HI.SX32 R9, R9, R9, 0x1b ;  /* 0x0000000909097211 */ /* 0x000fe400078fdaff */
[----:B------:R-:W-:-:S02]  /*37c0*/  LEA.HI.SX32 R117, R132, R132, 0x1b ;  /* 0x0000008484757211 */ /* 0x000fc400078fdaff */
[-C--:B------:R-:W-:Y:S02]  /*37d0*/  LEA.HI.SX32 R53, R53, R132.reuse, 0x1b ;  /* 0x0000008435357211 */ /* 0x080fe400078fdaff */
[----:B------:R-:W-:Y:S01]  /*37e0*/  LEA.HI.SX32 R55, R55, R132, 0x1b ;  /* 0x0000008437377211 */ /* 0x000fe200078fdaff */
[----:B0-----:R-:W-:Y:S01]  /*37f0*/  FMUL.FTZ R47, R44, 1.4426950216293334961 ;  /* 0x3fb8aa3b2c2f7820 */ /* 0x001fe20000410000 */
[----:B------:R-:W-:Y:S01]  /*3800*/  LEA R60, R9, UR7, 0x1 ;  /* 0x00000007093c7c11 */ /* 0x000fe2000f8e08ff */
[----:B------:R-:W0:Y:S01]  /*3810*/  @!P1 LDC R152, c[0x0][0x21c] ;  /* 0x00008700ff989b82 */ /* 0x000e220000000800 */
[----:B------:R-:W-:Y:S02]  /*3820*/  LEA R117, R117, UR7, 0x1 ;  /* 0x0000000775757c11 */ /* 0x000fe4000f8e08ff */
[----:B------:R-:W-:Y:S01]  /*3830*/  LEA R116, R55, UR7, 0x1 ;  /* 0x0000000737747c11 */ /* 0x000fe2000f8e08ff */
[----:B------:R-:W1:Y:S01]  /*3840*/  LDS.U16 R72, [R60] ;  /* 0x000000003c487984 */ /* 0x000e620000000400 */
[----:B------:R-:W-:-:S02]  /*3850*/  LEA R115, R53, UR7, 0x1 ;  /* 0x0000000735737c11 */ /* 0x000fc4000f8e08ff */
[C---:B------:R-:W-:Y:S01]  /*3860*/  IADD3 R113, R132.reuse, 0xc0, RZ ;  /* 0x000000c084717810 */ /* 0x040fe20007ffe0ff */
[----:B------:R-:W0:Y:S04]  /*3870*/  LDS.U16 R71, [R60+0x2] ;  /* 0x000002003c477984 */ /* 0x000e280000000400 */
[----:B------:R-:W0:Y:S04]  /*3880*/  LDS.U16 R67, [R60+0x4] ;  /* 0x000004003c437984 */ /* 0x000e280000000400 */
[----:B------:R-:W0:Y:S04]  /*3890*/  LDS.U16 R68, [R60+0x6] ;  /* 0x000006003c447984 */ /* 0x000e280000000400 */
[----:B------:R-:W-:Y:S04]  /*38a0*/  LDS.U16 R65, [R60+0x8] ;  /* 0x000008003c417984 */ /* 0x000fe80000000400 */
[----:B------:R-:W0:Y:S04]  /*38b0*/  LDS.U16 R66, [R60+0xa] ;  /* 0x00000a003c427984 */ /* 0x000e280000000400 */
[----:B------:R-:W-:Y:S04]  /*38c0*/  LDS.U16 R61, [R60+0xc] ;  /* 0x00000c003c3d7984 */ /* 0x000fe80000000400 */
[----:B------:R-:W0:Y:S04]  /*38d0*/  LDS.U16 R63, [R60+0xe] ;  /* 0x00000e003c3f7984 */ /* 0x000e280000000400 */
[----:B------:R-:W3:Y:S04]  /*38e0*/  LDS.U16 R59, [R60+0x10] ;  /* 0x000010003c3b7984 */ /* 0x000ee80000000400 */
[----:B------:R-:W3:Y:S04]  /*38f0*/  LDS.U16 R58, [R60+0x12] ;  /* 0x000012003c3a7984 */ /* 0x000ee80000000400 */
[----:B------:R-:W3:Y:S04]  /*3900*/  LDS.U16 R56, [R60+0x14] ;  /* 0x000014003c387984 */ /* 0x000ee80000000400 */
[----:B------:R-:W3:Y:S04]  /*3910*/  LDS.U16 R55, [R60+0x16] ;  /* 0x000016003c377984 */ /* 0x000ee80000000400 */
[----:B------:R-:W-:Y:S04]  /*3920*/  LDS.U16 R53, [R60+0x18] ;  /* 0x000018003c357984 */ /* 0x000fe80000000400 */
[----:B------:R-:W3:Y:S04]  /*3930*/  LDS.U16 R54, [R60+0x1a] ;  /* 0x00001a003c367984 */ /* 0x000ee80000000400 */
[----:B------:R-:W3:Y:S04]  /*3940*/  LDS.U16 R50, [R60+0x1c] ;  /* 0x00001c003c327984 */ /* 0x000ee80000000400 */
[----:B------:R-:W3:Y:S01]  /*3950*/  LDS.U16 R9, [R60+0x1e] ;  /* 0x00001e003c097984 */ /* 0x000ee20000000400 */
[C---:B------:R-:W-:Y:S01]  /*3960*/  IADD3 R111, R132.reuse, 0xe0, RZ ;  /* 0x000000e0846f7810 */ /* 0x040fe20007ffe0ff */
[----:B------:R-:W-:Y:S01]  /*3970*/  FMUL.FTZ R46, R47, R108 ;  /* 0x0000006c2f2e7220 */ /* 0x000fe20000410000 */
[----:B------:R-:W-:-:S02]  /*3980*/  IADD3 R157, R132, 0xa0, RZ ;  /* 0x000000a0849d7810 */ /* 0x000fc40007ffe0ff */
[C---:B------:R-:W-:Y:S02]  /*3990*/  IADD3 R161, R132.reuse, 0x60, RZ ;  /* 0x0000006084a17810 */ /* 0x040fe40007ffe0ff */
[----:B------:R-:W-:Y:S02]  /*39a0*/  IADD3 R159, R132, 0x80, RZ ;  /* 0x00000080849f7810 */ /* 0x000fe40007ffe0ff */
[-C--:B------:R-:W-:Y:S01]  /*39b0*/  LEA.HI.SX32 R161, R161, R132.reuse, 0x1b ;  /* 0x00000084a1a17211 */ /* 0x080fe200078fdaff */
[----:B------:R-:W-:Y:S01]  /*39c0*/  MUFU.EX2 R46, R46 ;  /* 0x0000002e002e7308 */ /* 0x000fe20000000800 */
[-C--:B------:R-:W-:Y:S02]  /*39d0*/  LEA.HI.SX32 R112, R157, R132.reuse, 0x1b ;  /* 0x000000849d707211 */ /* 0x080fe400078fdaff */
[----:B------:R-:W-:Y:S02]  /*39e0*/  LEA.HI.SX32 R159, R159, R132, 0x1b ;  /* 0x000000849f9f7211 */ /* 0x000fe400078fdaff */
[----:B------:R-:W-:-:S02]  /*39f0*/  ISETP.NE.AND P2, PT, R134, RZ, PT ;  /* 0x000000ff8600720c */ /* 0x000fc40003f45270 */
[----:B------:R-:W-:Y:S02]  /*3a00*/  LEA R114, R161, UR7, 0x1 ;  /* 0x00000007a1727c11 */ /* 0x000fe4000f8e08ff */
[----:B------:R-:W-:Y:S02]  /*3a10*/  LEA R112, R112, UR7, 0x1 ;  /* 0x0000000770707c11 */ /* 0x000fe4000f8e08ff */
[----:B-1----:R-:W-:Y:S02]  /*3a20*/  SHF.L.U32 R72, R72, 0x10, RZ ;  /* 0x0000001048487819 */ /* 0x002fe400000006ff */
[----:B0-----:R-:W-:-:S03]  /*3a30*/  SHF.L.U32 R71, R71, 0x10, RZ ;  /* 0x0000001047477819 */ /* 0x001fc600000006ff */
        /* <DEDUP_REMOVED lines=14> */
[----:B----4-:R0:W-:Y:S04]  /*3b20*/  STS.U16 [R117+0x420], R48 ;  /* 0x0004203075007388 */ /* 0x0101e80000000400 */
[----:B--2---:R1:W-:Y:S01]  /*3b30*/  STS.U16 [R116+0x460], R49 ;  /* 0x0004603174007388 */ /* 0x0043e20000000400 */
[----:B0-----:R-:W-:-:S03]  /*3b40*/  FMUL.FTZ R48, R45, R108 ;  /* 0x0000006c2d307220 */ /* 0x001fc60000410000 */
[----:B---3--:R0:W-:Y:S01]  /*3b50*/  STS.U16 [R115+0x4a0], R110 ;  /* 0x0004a06e73007388 */ /* 0x0081e20000000400 */
[----:B-1----:R-:W-:Y:S01]  /*3b60*/  LEA.HI.SX32 R49, R113, R132, 0x1b ;  /* 0x0000008471317211 */ /* 0x002fe200078fdaff */
[----:B------:R-:W-:Y:S01]  /*3b70*/  FMUL.RZ R150, R48, 0.15915493667125701904 ;  /* 0x3e22f98330967820 */ /* 0x000fe2000040c000 */
[----:B------:R-:W-:-:S03]  /*3b80*/  LEA R113, R159, UR7, 0x1 ;  /* 0x000000079f717c11 */ /* 0x000fc6000f8e08ff */
[----:B------:R-:W1:Y:S01]  /*3b90*/  MUFU.COS R157, R150 ;  /* 0x00000096009d7308 */ /* 0x000e620000000000 */
[----:B0-----:R-:W-:Y:S02]  /*3ba0*/  LEA.HI.SX32 R110, R111, R132, 0x1b ;  /* 0x000000846f6e7211 */ /* 0x001fe400078fdaff */
[----:B------:R-:W-:-:S05]  /*3bb0*/  LEA R111, R49, UR7, 0x1 ;  /* 0x00000007316f7c11 */ /* 0x000fca000f8e08ff */
[----:B------:R-:W0:Y:S01]  /*3bc0*/  MUFU.SIN R49, R150 ;  /* 0x0000009600317308 */ /* 0x000e220000000400 */
[----:B------:R-:W-:Y:S01]  /*3bd0*/  LEA R110, R110, UR7, 0x1 ;  /* 0x000000076e6e7c11 */ /* 0x000fe2000f8e08ff */
[----:B------:R-:W-:Y:S01]  /*3be0*/  STS.U16 [R114+0x4e0], R69 ;  /* 0x0004e04572007388 */ /* 0x000fe20000000400 */
[----:B------:R-:W-:-:S03]  /*3bf0*/  @!P1 IADD3 R48, R120, -0x2, RZ ;  /* 0xfffffffe78309810 */ /* 0x000fc60007ffe0ff */
[----:B------:R2:W-:Y:S04]  /*3c00*/  STS.U16 [R113+0x520], R62 ;  /* 0x0005203e71007388 */ /* 0x0005e80000000400 */
[----:B------:R-:W-:Y:S04]  /*3c10*/  STS.U16 [R112+0x560], R145 ;  /* 0x0005609170007388 */ /* 0x000fe80000000400 */
[----:B------:R-:W-:Y:S01]  /*3c20*/  STS.U16 [R111+0x5a0], R70 ;  /* 0x0005a0466f007388 */ /* 0x000fe20000000400 */
[----:B--2---:R-:W-:-:S03]  /*3c30*/  LEA R62, R76, R75, 0x8 ;  /* 0x0000004b4c3e7211 */ /* 0x004fc600078e40ff */
[----:B------:R-:W-:Y:S01]  /*3c40*/  STS.U16 [R110+0x5e0], R147 ;  /* 0x0005e0936e007388 */ /* 0x000fe20000000400 */
[----:B------:R-:W-:-:S03]  /*3c50*/  @P2 IADD3 R62, R134, 0x200, RZ ;  /* 0x00000200863e2810 */ /* 0x000fc60007ffe0ff */
[----:B------:R-:W-:Y:S01]  /*3c60*/  STS.U16 [R12+0x620], R149 ;  /* 0x000620950c007388 */ /* 0x000fe20000000400 */
[----:B------:R-:W-:-:S03]  /*3c70*/  @!P1 IMAD R69, R48, R152, R75 ;  /* 0x0000009830459224 */ /* 0x000fc600078e024b */
[----:B------:R-:W-:Y:S01]  /*3c80*/  STS.U16 [R15+0x660], R142 ;  /* 0x0006608e0f007388 */ /* 0x000fe20000000400 */
[----:B-1----:R-:W-:-:S03]  /*3c90*/  FMUL.FTZ R48, R46, R157 ;  /* 0x0000009d2e307220 */ /* 0x002fc60000410000 */
[----:B------:R-:W-:Y:S01]  /*3ca0*/  STS.U16 [R14+0x6a0], R151 ;  /* 0x0006a0970e007388 */ /* 0x000fe20000000400 */
[----:B0-----:R-:W-:Y:S01]  /*3cb0*/  FMUL.FTZ R49, R46, R49 ;  /* 0x000000312e317220 */ /* 0x001fe20000410000 */
[----:B------:R-:W-:Y:S02]  /*3cc0*/  LEA R62, R62, UR7, 0x3 ;  /* 0x000000073e3e7c11 */ /* 0x000fe4000f8e18ff */
[----:B------:R0:W-:Y:S04]  /*3cd0*/  STS.U16 [R13+0x6e0], R144 ;  /* 0x0006e0900d007388 */ /* 0x0001e80000000400 */
[----:B------:R-:W-:Y:S04]  /*3ce0*/  STS.U16 [R52+0x720], R153 ;  /* 0x0007209934007388 */ /* 0x000fe80000000400 */
[----:B------:R-:W-:Y:S04]  /*3cf0*/  STS.U16 [R51+0x760], R146 ;  /* 0x0007609233007388 */ /* 0x000fe80000000400 */
[----:B------:R1:W-:Y:S04]  /*3d00*/  STS.U16 [R64+0x7a0], R155 ;  /* 0x0007a09b40007388 */ /* 0x0003e80000000400 */
[----:B------:R-:W-:Y:S01]  /*3d10*/  STS.U16 [R57+0x7e0], R148 ;  /* 0x0007e09439007388 */ /* 0x000fe20000000400 */
        /* <DEDUP_REMOVED lines=19> */
[----:B0-----:R-:W-:Y:S01]  /*3e50*/  CS2R R144, SRZ ;  /* 0x0000000000907805 */ /* 0x001fe2000001ff00 */
[----:B------:R-:W-:Y:S01]  /*3e60*/  @!P1 IMAD.WIDE R12, R69, 0x10, R18 ;  /* 0x00000010450c9825 */ /* 0x000fe200078e0212 */
[----:B------:R-:W-:Y:S03]  /*3e70*/  BAR.SYNC.DEFER_BLOCKING 0x0 ;  /* 0x0000000000007b1d */ /* 0x000fe60000010000 */
[----:B-1----:R-:W-:Y:S01]  /*3e80*/  FMUL.RZ R64, R46, 0.15915493667125701904 ;  /* 0x3e22f9832e407820 */ /* 0x002fe2000040c000 */
[----:B------:R-:W-:Y:S01]  /*3e90*/  FMUL.FTZ R46, R47, R106 ;  /* 0x0000006a2f2e7220 */ /* 0x000fe20000410000 */
[----:B------:R-:W-:-:S04]  /*3ea0*/  FMUL.FTZ R52, R45, R104 ;  /* 0x000000682d347220 */ /* 0x000fc80000410000 */
[----:B---3--:R-:W-:Y:S01]  /*3eb0*/  FMUL.RZ R60, R52, 0.15915493667125701904 ;  /* 0x3e22f983343c7820 */ /* 0x008fe2000040c000 */
[----:B------:R-:W-:Y:S01]  /*3ec0*/  MUFU.SIN R51, R64 ;  /* 0x0000004000337308 */ /* 0x000fe20000000400 */
[----:B------:R-:W-:-:S07]  /*3ed0*/  FMUL.FTZ R52, R45, R100 ;  /* 0x000000642d347220 */ /* 0x000fce0000410000 */
[----:B------:R-:W0:Y:S01]  /*3ee0*/  MUFU.EX2 R46, R46 ;  /* 0x0000002e002e7308 */ /* 0x000e220000000800 */
[----:B------:R1:W5:Y:S07]  /*3ef0*/  @!P1 LDG.E.64 R144, desc[UR14][R12.64+0x8] ;  /* 0x0000080e0c909981 */ /* 0x00036e000c1e1b00 */
[----:B------:R-:W3:Y:S01]  /*3f00*/  MUFU.COS R57, R64 ;  /* 0x0000004000397308 */ /* 0x000ee20000000000 */
[----:B-1----:R-:W-:-:S07]  /*3f10*/  FMUL.FTZ R12, R47, R104 ;  /* 0x000000682f0c7220 */ /* 0x002fce0000410000 */
[----:B------:R-:W-:Y:S01]  /*3f20*/  MUFU.SIN R69, R60 ;  /* 0x0000003c00457308 */ /* 0x000fe20000000400 */
[----:B------:R-:W-:-:S07]  /*3f30*/  FMUL.FTZ R13, R45, R102 ;  /* 0x000000662d0d7220 */ /* 0x000fce0000410000 */
[----:B------:R1:W-:Y:S01]  /*3f40*/  MUFU.COS R165, R60 ;  /* 0x0000003c00a57308 */ /* 0x0003e20000000000 */
[----:B----4-:R-:W-:Y:S01]  /*3f50*/  FMUL.RZ R62, R13, 0.15915493667125701904 ;  /* 0x3e22f9830d3e7820 */ /* 0x010fe2000040c000 */
[----:B------:R-:W-:-:S06]  /*3f60*/  FMUL.FTZ R13, R47, R102 ;  /* 0x000000662f0d7220 */ /* 0x000fcc0000410000 */
[----:B------:R-:W4:Y:S01]  /*3f70*/  MUFU.EX2 R12, R12 ;  /* 0x0000000c000c7308 */ /* 0x000f220000000800 */
[----:B-1----:R-:W-:Y:S01]  /*3f80*/  FMUL.FTZ R60, R45, R98 ;  /* 0x000000622d3c7220 */ /* 0x002fe20000410000 */
[----:B------:R-:W-:-:S03]  /*3f90*/  FMUL.RZ R64, R52, 0.15915493667125701904 ;  /* 0x3e22f98334407820 */ /* 0x000fc6000040c000 */
[----:B------:R-:W-:Y:S01]  /*3fa0*/  FMUL.RZ R70, R60, 0.15915493667125701904 ;  /* 0x3e22f9833c467820 */ /* 0x000fe2000040c000 */
[----:B------:R-:W-:-:S03]  /*3fb0*/  FMUL.FTZ R52, R47, R100 ;  /* 0x000000642f347220 */ /* 0x000fc60000410000 */
[----:B------:R-:W-:Y:S01]  /*3fc0*/  MUFU.SIN R151, R70 ;  /* 0x0000004600977308 */ /* 0x000fe20000000400 */
[----:B0-----:R-:W-:-:S07]  /*3fd0*/  FMUL.FTZ R168, R46, R51 ;  /* 0x000000332ea87220 */ /* 0x001fce0000410000 */
[----:B------:R0:W-:Y:S01]  /*3fe0*/  MUFU.COS R153, R70 ;  /* 0x0000004600997308 */ /* 0x0001e20000000000 */
[----:B---3--:R-:W-:Y:S01]  /*3ff0*/  FMUL.FTZ R170, R46, R57 ;  /* 0x000000392eaa7220 */ /* 0x008fe20000410000 */
[----:B0-----:R-:W-:-:S06]  /*4000*/  SHF.L.U32 R70, R194, 0x10, RZ ;  /* 0x00000010c2467819 */ /* 0x001fcc00000006ff */
[----:B------:R-:W-:Y:S01]  /*4010*/  MUFU.SIN R146, R62 ;  /* 0x0000003e00927308 */ /* 0x000fe20000000400 */
[----:B------:R-:W-:Y:S01]  /*4020*/  FMUL.FTZ R46, R45, R94 ;  /* 0x0000005e2d2e7220 */ /* 0x000fe20000410000 */
[C---:B------:R-:W-:Y:S01]  /*4030*/  FMUL.FTZ R191, R70.reuse, R191 ;  /* 0x000000bf46bf7220 */ /* 0x040fe20000410000 */
[----:B------:R-:W-:-:S05]  /*4040*/  FMUL.FTZ R179, R70, R179 ;  /* 0x000000b346b37220 */ /* 0x000fca0000410000 */
[----:B------:R0:W-:Y:S01]  /*4050*/  MUFU.COS R148, R62 ;  /* 0x0000003e00947308 */ /* 0x0001e20000000000 */
[----:B------:R-:W-:Y:S01]  /*4060*/  FMUL.FTZ R60, R47, R98 ;  /* 0x000000622f3c7220 */ /* 0x000fe20000410000 */
[C---:B----4-:R-:W-:Y:S01]  /*4070*/  FMUL.FTZ R165, R12.reuse, R165 ;  /* 0x000000a50ca57220 */ /* 0x050fe20000410000 */
[----:B------:R-:W-:-:S05]  /*4080*/  FMUL.FTZ R166, R12, R69 ;  /* 0x000000450ca67220 */ /* 0x000fca0000410000 */
[----:B------:R-:W1:Y:S01]  /*4090*/  MUFU.EX2 R13, R13 ;  /* 0x0000000d000d7308 */ /* 0x000e620000000800 */
[----:B0-----:R-:W-:Y:S01]  /*40a0*/  FMUL.FTZ R62, R47, R96 ;  /* 0x000000602f3e7220 */ /* 0x001fe20000410000 */
[C---:B------:R-:W-:Y:S01]  /*40b0*/  FMUL.FTZ R57, R168.reuse, R191 ;  /* 0x000000bfa8397220 */ /* 0x040fe20000410000 */
[----:B------:R-:W-:-:S05]  /*40c0*/  FMUL.FTZ R12, R168, R179 ;  /* 0x000000b3a80c7220 */ /* 0x000fca0000410000 */
[----:B------:R-:W-:Y:S01]  /*40d0*/  MUFU.SIN R147, R64 ;  /* 0x0000004000937308 */ /* 0x000fe20000000400 */
[----:B------:R-:W-:-:S07]  /*40e0*/  FMUL.RZ R152, R46, 0.15915493667125701904 ;  /* 0x3e22f9832e987820 */ /* 0x000fce000040c000 */
[----:B------:R0:W-:Y:S08]  /*40f0*/  MUFU.COS R149, R64 ;  /* 0x0000004000957308 */ /* 0x0001f00000000000 */
[----:B------:R-:W3:Y:S01]  /*4100*/  MUFU.EX2 R52, R52 ;  /* 0x0000003400347308 */ /* 0x000ee20000000800 */
[----:B0-----:R-:W-:Y:S01]  /*4110*/  FMUL.FTZ R64, R47, R94 ;  /* 0x0000005e2f407220 */ /* 0x001fe20000410000 */
[----:B------:R-:W-:Y:S01]  /*4120*/  FMUL.FTZ R47, R45, R96 ;  /* 0x000000602d2f7220 */ /* 0x000fe20000410000 */
[----:B------:R-:W-:Y:S01]  /*4130*/  SHF.L.U32 R69, R107, 0x10, RZ ;  /* 0x000000106b457819 */ /* 0x000fe200000006ff */
[C---:B------:R-:W-:Y:S01]  /*4140*/  FFMA.FTZ R46, R170.reuse, R179, R57 ;  /* 0x000000b3aa2e7223 */ /* 0x040fe20000010039 */
[----:B------:R-:W-:Y:S01]  /*4150*/  FFMA.FTZ R57, R170, R191, -R12 ;  /* 0x000000bfaa397223 */ /* 0x000fe2000001080c */
[----:B------:R-:W-:-:S02]  /*4160*/  FMUL.RZ R142, R47, 0.15915493667125701904 ;  /* 0x3e22f9832f8e7820 */ /* 0x000fc4000040c000 */
[----:B------:R-:W-:Y:S01]  /*4170*/  MUFU.EX2 R62, R62 ;  /* 0x0000003e003e7308 */ /* 0x000fe20000000800 */
[C---:B------:R-:W-:Y:S01]  /*4180*/  FFMA.FTZ R57, R69.reuse, R232, R57 ;  /* 0x000000e845397223 */ /* 0x040fe20000010039 */
[----:B------:R-:W-:Y:S01]  /*4190*/  FFMA.FTZ R46, R69, R162, R46 ;  /* 0x000000a2452e7223 */ /* 0x000fe2000001002e */
[C---:B-1----:R-:W-:Y:S01]  /*41a0*/  FMUL.FTZ R148, R13.reuse, R148 ;  /* 0x000000940d947220 */ /* 0x042fe20000410000 */
[----:B------:R-:W-:-:S04]  /*41b0*/  FMUL.FTZ R146, R13, R146 ;  /* 0x000000920d927220 */ /* 0x000fc80000410000 */
[----:B------:R0:W-:Y:S01]  /*41c0*/  MUFU.EX2 R155, R64 ;  /* 0x00000040009b7308 */ /* 0x0001e20000000800 */
[C---:B---3--:R-:W-:Y:S01]  /*41d0*/  FMUL.FTZ R149, R52.reuse, R149 ;  /* 0x0000009534957220 */ /* 0x048fe20000410000 */
[----:B------:R-:W-:Y:S01]  /*41e0*/  FMUL.FTZ R147, R52, R147 ;  /* 0x0000009334937220 */ /* 0x000fe20000410000 */
[----:B------:R-:W-:-:S05]  /*41f0*/  FMUL.FTZ R13, R166, R57 ;  /* 0x00000039a60d7220 */ /* 0x000fca0000410000 */
[----:B------:R-:W1:Y:S01]  /*4200*/  MUFU.SIN R47, R142 ;  /* 0x0000008e002f7308 */ /* 0x000e620000000400 */
[----:B------:R-:W-:-:S07]  /*4210*/  FMUL.FTZ R52, R166, R46 ;  /* 0x0000002ea6347220 */ /* 0x000fce0000410000 */
[----:B------:R-:W3:Y:S01]  /*4220*/  MUFU.COS R154, R152 ;  /* 0x00000098009a7308 */ /* 0x000ee20000000000 */
[----:B0-----:R-:W-:-:S07]  /*4230*/  SHF.L.U32 R64, R105, 0x10, RZ ;  /* 0x0000001069407819 */ /* 0x001fce00000006ff */
[----:B------:R-:W0:Y:S01]  /*4240*/  MUFU.EX2 R60, R60 ;  /* 0x0000003c003c7308 */ /* 0x000e220000000800 */
[----:B------:R-:W-:-:S07]  /*4250*/  FFMA.FTZ R13, R165, R46, R13 ;  /* 0x0000002ea50d7223 */ /* 0x000fce000001000d */
[----:B------:R1:W4:Y:S01]  /*4260*/  MUFU.SIN R12, R152 ;  /* 0x00000098000c7308 */ /* 0x0003220000000400 */
[----:B------:R-:W-:-:S07]  /*4270*/  FFMA.FTZ R52, R165, R57, -R52 ;  /* 0x00000039a5347223 */ /* 0x000fce0000010834 */
[----:B------:R-:W2:Y:S01]  /*4280*/  MUFU.COS R51, R142 ;  /* 0x0000008e00337308 */ /* 0x000ea20000000000 */
[C---:B------:R-:W-:Y:S01]  /*4290*/  FFMA.FTZ R57, R64.reuse, R235, R13 ;  /* 0x000000eb40397223 */ /* 0x040fe2000001000d */
[----:B------:R-:W-:Y:S01]  /*42a0*/  FFMA.FTZ R13, R64, R181, R52 ;  /* 0x000000b5400d7223 */ /* 0x000fe20000010034 */
[----:B-1----:R-:W-:Y:S01]  /*42b0*/  FMUL.FTZ R152, R62, R47 ;  /* 0x0000002f3e987220 */ /* 0x002fe20000410000 */
[C---:B---3--:R-:W-:Y:S01]  /*42c0*/  FMUL.FTZ R154, R155.reuse, R154 ;  /* 0x0000009a9b9a7220 */ /* 0x048fe20000410000 */
[----:B0-----:R-:W-:Y:S01]  /*42d0*/  FMUL.FTZ R150, R60, R153 ;  /* 0x000000993c967220 */ /* 0x001fe20000410000 */
[C---:B------:R-:W-:Y:S01]  /*42e0*/  FMUL.FTZ R52, R146.reuse, R13 ;  /* 0x0000000d92347220 */ /* 0x040fe20000410000 */
[-C--:B------:R-:W-:Y:S01]  /*42f0*/  FMUL.FTZ R47, R146, R57.reuse ;  /* 0x00000039922f7220 */ /* 0x080fe20000410000 */
[----:B----4-:R-:W-:Y:S01]  /*4300*/  FMUL.FTZ R155, R155, R12 ;  /* 0x0000000c9b9b7220 */ /* 0x010fe20000410000 */
[-C--:B------:R-:W-:Y:S01]  /*4310*/  FMUL.FTZ R12, R48, R168.reuse ;  /* 0x000000a8300c7220 */ /* 0x080fe20000410000 */
[C---:B------:R-:W-:Y:S01]  /*4320*/  FFMA.FTZ R57, R148.reuse, R57, R52 ;  /* 0x0000003994397223 */ /* 0x040fe20000010034 */
[----:B------:R-:W-:Y:S01]  /*4330*/  FFMA.FTZ R46, R148, R13, -R47 ;  /* 0x0000000d942e7223 */ /* 0x000fe2000001082f */
[----:B------:R-:W-:Y:S01]  /*4340*/  FMUL.FTZ R13, R49, R168 ;  /* 0x000000a8310d7220 */ /* 0x000fe20000410000 */
[----:B--2---:R-:W-:Y:S01]  /*4350*/  FMUL.FTZ R153, R62, R51 ;  /* 0x000000333e997220 */ /* 0x004fe20000410000 */
[----:B------:R-:W-:Y:S01]  /*4360*/  SHF.L.U32 R62, R103, 0x10, RZ ;  /* 0x00000010673e7819 */ /* 0x000fe200000006ff */
[-C--:B------:R-:W-:Y:S01]  /*4370*/  FFMA.FTZ R12, R49, R170.reuse, R12 ;  /* 0x000000aa310c7223 */ /* 0x080fe2000001000c */
[----:B------:R-:W-:-:S03]  /*4380*/  FFMA.FTZ R13, R48, R170, -R13 ;  /* 0x000000aa300d7223 */ /* 0x000fc6000001080d */
[C---:B------:R-:W-:Y:S01]  /*4390*/  FFMA.FTZ R142, R62.reuse, R189, R57 ;  /* 0x000000bd3e8e7223 */ /* 0x040fe20000010039 */
[----:B------:R-:W-:Y:S01]  /*43a0*/  FFMA.FTZ R52, R62, R183, R46 ;  /* 0x000000b73e347223 */ /* 0x000fe2000001002e */
[C---:B------:R-:W-:Y:S01]  /*43b0*/  FMUL.FTZ R46, R166.reuse, R12 ;  /* 0x0000000ca62e7220 */ /* 0x040fe20000410000 */
[----:B------:R-:W-:Y:S01]  /*43c0*/  SHF.L.U32 R59, R59, 0x10, RZ ;  /* 0x000000103b3b7819 */ /* 0x000fe200000006ff */
[----:B------:R-:W-:Y:S02]  /*43d0*/  FMUL.FTZ R176, R147, R142 ;  /* 0x0000008e93b07220 */ /* 0x000fe40000410000 */
[-C--:B------:R-:W-:Y:S01]  /*43e0*/  FFMA.FTZ R47, R165, R13.reuse, -R46 ;  /* 0x0000000da52f7223 */ /* 0x080fe2000001082e */
[----:B------:R-:W-:Y:S01]  /*43f0*/  FMUL.FTZ R46, R166, R13 ;  /* 0x0000000da62e7220 */ /* 0x000fe20000410000 */
[----:B------:R-:W-:Y:S01]  /*4400*/  FMUL.FTZ R151, R60, R151 ;  /* 0x000000973c977220 */ /* 0x000fe20000410000 */
[-C--:B------:R-:W-:Y:S01]  /*4410*/  FFMA.FTZ R51, R149, R52.reuse, -R176 ;  /* 0x0000003495337223 */ /* 0x080fe200000108b0 */
[----:B------:R-:W-:Y:S01]  /*4420*/  SHF.L.U32 R60, R101, 0x10, RZ ;  /* 0x00000010653c7819 */ /* 0x000fe200000006ff */
[----:B------:R-:W-:Y:S01]  /*4430*/  FMUL.FTZ R52, R147, R52 ;  /* 0x0000003493347220 */ /* 0x000fe20000410000 */
[----:B------:R-:W-:Y:S01]  /*4440*/  SHF.L.U32 R58, R58, 0x10, RZ ;  /* 0x000000103a3a7819 */ /* 0x000fe200000006ff */
[----:B------:R-:W-:Y:S01]  /*4450*/  FMUL.FTZ R185, R59, R100 ;  /* 0x000000643bb97220 */ /* 0x000fe20000410000 */
[----:B------:R-:W-:Y:S01]  /*4460*/  FFMA.FTZ R13, R165, R12, R46 ;  /* 0x0000000ca50d7223 */ /* 0x000fe2000001002e */
[----:B------:R-:W-:-:S02]  /*4470*/  FFMA.FTZ R52, R149, R142, R52 ;  /* 0x0000008e95347223 */ /* 0x000fc40000010034 */
[----:B------:R-:W-:Y:S01]  /*4480*/  FFMA.FTZ R142, R60, R185, R51 ;  /* 0x000000b93c8e7223 */ /* 0x000fe20000010033 */
[----:B------:R-:W-:Y:S01]  /*4490*/  FMUL.FTZ R237, R58, R100 ;  /* 0x000000643aed7220 */ /* 0x000fe20000410000 */
[----:B------:R-:W-:Y:S02]  /*44a0*/  FMUL.FTZ R51, R146, R13 ;  /* 0x0000000d92337220 */ /* 0x000fe40000410000 */
[C---:B------:R-:W-:Y:S01]  /*44b0*/  FMUL.FTZ R175, R151.reuse, R142 ;  /* 0x0000008e97af7220 */ /* 0x040fe20000410000 */
[----:B------:R-:W-:Y:S01]  /*44c0*/  FFMA.FTZ R52, R60, R237, R52 ;  /* 0x000000ed3c347223 */ /* 0x000fe20000010034 */
[-C--:B------:R-:W-:Y:S01]  /*44d0*/  FFMA.FTZ R12, R148, R47.reuse, -R51 ;  /* 0x0000002f940c7223 */ /* 0x080fe20000010833 */
[----:B------:R-:W-:Y:S02]  /*44e0*/  FMUL.FTZ R47, R146, R47 ;  /* 0x0000002f922f7220 */ /* 0x000fe40000410000 */
[-C--:B------:R-:W-:Y:S01]  /*44f0*/  FFMA.FTZ R176, R150, R52.reuse, R175 ;  /* 0x0000003496b07223 */ /* 0x080fe200000100af */
[----:B------:R-:W-:Y:S01]  /*4500*/  FMUL.FTZ R175, R151, R52 ;  /* 0x0000003497af7220 */ /* 0x000fe20000410000 */
[----:B------:R-:W-:Y:S01]  /*4510*/  FFMA.FTZ R46, R148, R13, R47 ;  /* 0x0000000d942e7223 */ /* 0x000fe2000001002f */
[----:B------:R-:W-:-:S03]  /*4520*/  FMUL.FTZ R52, R147, R12 ;  /* 0x0000000c93347220 */ /* 0x000fc60000410000 */
[-C--:B------:R-:W-:Y:S01]  /*4530*/  FMUL.FTZ R13, R147, R46.reuse ;  /* 0x0000002e930d7220 */ /* 0x080fe20000410000 */
[----:B------:R-:W-:-:S03]  /*4540*/  FFMA.FTZ R46, R149, R46, R52 ;  /* 0x0000002e952e7223 */ /* 0x000fc60000010034 */
[----:B------:R-:W-:Y:S01]  /*4550*/  FFMA.FTZ R13, R149, R12, -R13 ;  /* 0x0000000c950d7223 */ /* 0x000fe2000001080d */
[----:B------:R-:W-:Y:S01]  /*4560*/  FMUL.FTZ R47, R151, R46 ;  /* 0x0000002e972f7220 */ /* 0x000fe20000410000 */
[----:B------:R-:W-:-:S03]  /*4570*/  ISETP.NE.AND P1, PT, R134, 0x1f, PT ;  /* 0x0000001f8600780c */ /* 0x000fc60003f25270 */
[-C--:B------:R-:W-:Y:S01]  /*4580*/  FFMA.FTZ R47, R150, R13.reuse, -R47 ;  /* 0x0000000d962f7223 */ /* 0x080fe2000001082f */
[----:B------:R-:W-:-:S04]  /*4590*/  FMUL.FTZ R13, R151, R13 ;  /* 0x0000000d970d7220 */ /* 0x000fc80000410000 */
[----:B------:R-:W-:Y:S01]  /*45a0*/  FFMA.FTZ R13, R150, R46, R13 ;  /* 0x0000002e960d7223 */ /* 0x000fe2000001000d */
[----:B------:R-:W-:-:S03]  /*45b0*/  FMUL.FTZ R46, R152, R47 ;  /* 0x0000002f982e7220 */ /* 0x000fc60000410000 */
[-C--:B------:R-:W-:Y:S01]  /*45c0*/  FMUL.FTZ R12, R152, R13.reuse ;  /* 0x0000000d980c7220 */ /* 0x080fe20000410000 */
[C---:B------:R-:W-:Y:S01]  /*45d0*/  FFMA.FTZ R13, R153.reuse, R13, R46 ;  /* 0x0000000d990d7223 */ /* 0x040fe2000001002e */
[----:B------:R-:W-:Y:S02]  /*45e0*/  @P1 LEA R46, R134, UR7, 0x3 ;  /* 0x00000007862e1c11 */ /* 0x000fe4000f8e18ff */
[----:B------:R-:W-:Y:S01]  /*45f0*/  FFMA.FTZ R12, R153, R47, -R12 ;  /* 0x0000002f990c7223 */ /* 0x000fe2000001080c */
[----:B------:R-:W-:Y:S01]  /*4600*/  FMUL.FTZ R47, R155, R13 ;  /* 0x0000000d9b2f7220 */ /* 0x000fe20000410000 */
[----:B------:R-:W-:-:S03]  /*4610*/  SHF.L.U32 R56, R56, 0x10, RZ ;  /* 0x0000001038387819 */ /* 0x000fc600000006ff */
[----:B------:R-:W-:Y:S01]  /*4620*/  FFMA.FTZ R188, R154, R12, -R47 ;  /* 0x0000000c9abc7223 */ /* 0x000fe2000001082f */
[----:B------:R-:W-:Y:S01]  /*4630*/  SHF.L.U32 R55, R55, 0x10, RZ ;  /* 0x0000001037377819 */ /* 0x000fe200000006ff */
[----:B------:R-:W0:Y:S01]  /*4640*/  @P1 LDS.64 R46, [R46+0x2d18] ;  /* 0x002d18002e2e1984 */ /* 0x000e220000000a00 */
[----:B------:R-:W-:Y:S01]  /*4650*/  SHF.L.U32 R57, R99, 0x10, RZ ;  /* 0x0000001063397819 */ /* 0x000fe200000006ff */
[----:B------:R-:W-:Y:S01]  /*4660*/  FFMA.FTZ R175, R150, R142, -R175 ;  /* 0x0000008e96af7223 */ /* 0x000fe200000108af */
[-C--:B------:R-:W-:Y:S01]  /*4670*/  FMUL.FTZ R182, R56, R98.reuse ;  /* 0x0000006238b67220 */ /* 0x080fe20000410000 */
[----:B------:R-:W-:-:S03]  /*4680*/  FMUL.FTZ R180, R55, R98 ;  /* 0x0000006237b47220 */ /* 0x000fc60000410000 */
[C---:B------:R-:W-:Y:S01]  /*4690*/  FFMA.FTZ R175, R57.reuse, R182, R175 ;  /* 0x000000b639af7223 */ /* 0x040fe200000100af */
[----:B------:R-:W-:Y:S01]  /*46a0*/  FFMA.FTZ R176, R57, R180, R176 ;  /* 0x000000b439b07223 */ /* 0x000fe200000100b0 */
[----:B------:R-:W-:Y:S02]  /*46b0*/  SHF.L.U32 R54, R54, 0x10, RZ ;  /* 0x0000001036367819 */ /* 0x000fe400000006ff */
[CC--:B------:R-:W-:Y:S01]  /*46c0*/  FMUL.FTZ R51, R152.reuse, R175.reuse ;  /* 0x000000af98337220 */ /* 0x0c0fe20000410000 */
[----:B------:R-:W-:Y:S01]  /*46d0*/  SHF.L.U32 R53, R53, 0x10, RZ ;  /* 0x0000001035357819 */ /* 0x000fe200000006ff */
[-C--:B------:R-:W-:Y:S01]  /*46e0*/  FMUL.FTZ R142, R152, R176.reuse ;  /* 0x000000b0988e7220 */ /* 0x080fe20000410000 */
[----:B------:R-:W-:Y:S01]  /*46f0*/  SHF.L.U32 R52, R97, 0x10, RZ ;  /* 0x0000001061347819 */ /* 0x000fe200000006ff */
[C---:B------:R-:W-:Y:S01]  /*4700*/  FFMA.FTZ R51, R153.reuse, R176, R51 ;  /* 0x000000b099337223 */ /* 0x040fe20000010033 */
[-C--:B------:R-:W-:Y:S01]  /*4710*/  FMUL.FTZ R193, R54, R96.reuse ;  /* 0x0000006036c17220 */ /* 0x080fe20000410000 */
[----:B------:R-:W-:Y:S01]  /*4720*/  FFMA.FTZ R142, R153, R175, -R142 ;  /* 0x000000af998e7223 */ /* 0x000fe2000001088e */
[----:B------:R-:W-:-:S02]  /*4730*/  FMUL.FTZ R187, R53, R96 ;  /* 0x0000006035bb7220 */ /* 0x000fc40000410000 */
[C---:B------:R-:W-:Y:S02]  /*4740*/  FFMA.FTZ R51, R52.reuse, R193, R51 ;  /* 0x000000c134337223 */ /* 0x040fe40000010033 */
[----:B------:R-:W-:Y:S02]  /*4750*/  FFMA.FTZ R142, R52, R187, R142 ;  /* 0x000000bb348e7223 */ /* 0x000fe4000001008e */
[CC--:B------:R-:W-:Y:S01]  /*4760*/  FMUL.FTZ R175, R155.reuse, R51.reuse ;  /* 0x000000339baf7220 */ /* 0x0c0fe20000410000 */
[----:B------:R-:W-:Y:S01]  /*4770*/  SHF.L.U32 R50, R50, 0x10, RZ ;  /* 0x0000001032327819 */ /* 0x000fe200000006ff */
[-C--:B------:R-:W-:Y:S01]  /*4780*/  FMUL.FTZ R176, R155, R142.reuse ;  /* 0x0000008e9bb07220 */ /* 0x080fe20000410000 */
[----:B------:R-:W-:Y:S01]  /*4790*/  SHF.L.U32 R9, R9, 0x10, RZ ;  /* 0x0000001009097819 */ /* 0x000fe200000006ff */
[C---:B------:R-:W-:Y:S02]  /*47a0*/  FFMA.FTZ R186, R154.reuse, R142, -R175 ;  /* 0x0000008e9aba7223 */ /* 0x040fe400000108af */
[----:B------:R-:W-:Y:S01]  /*47b0*/  FFMA.FTZ R175, R154, R51, R176 ;  /* 0x000000339aaf7223 */ /* 0x000fe200000100b0 */
[----:B------:R-:W-:Y:S01]  /*47c0*/  SHF.L.U32 R51, R95, 0x10, RZ ;  /* 0x000000105f337819 */ /* 0x000fe200000006ff */
[----:B------:R-:W-:Y:S01]  /*47d0*/  FMUL.FTZ R176, R155, R12 ;  /* 0x0000000c9bb07220 */ /* 0x000fe20000410000 */
[-C--:B------:R-:W-:Y:S01]  /*47e0*/  FMUL.FTZ R184, R50, R94.reuse ;  /* 0x0000005e32b87220 */ /* 0x080fe20000410000 */
[----:B------:R-:W-:Y:S01]  /*47f0*/  FMUL.FTZ R142, R9, R94 ;  /* 0x0000005e098e7220 */ /* 0x000fe20000410000 */
[----:B------:R-:W-:Y:S01]  /*4800*/  BSSY B0, `(.L_x_16376) ;  /* 0x0000010000007945 */ /* 0x000fe20003800000 */
[----:B------:R-:W-:Y:S01]  /*4810*/  FFMA.FTZ R176, R154, R13, R176 ;  /* 0x0000000d9ab07223 */ /* 0x000fe200000100b0 */
[C---:B------:R-:W-:Y:S01]  /*4820*/  FFMA.FTZ R186, R51.reuse, R184, R186 ;  /* 0x000000b833ba7223 */ /* 0x040fe200000100ba */
[----:B------:R-:W-:Y:S01]  /*4830*/  FFMA.FTZ R196, R51, R142, R175 ;  /* 0x0000008e33c47223 */ /* 0x000fe200000100af */
[----:B------:R-:W-:Y:S06]  /*4840*/  @P1 BRA `(.L_x_16377) ;  /* 0x00000000002c1947 */ /* 0x000fec0003800000 */
[----:B------:R-:W-:Y:S01]  /*4850*/  ISETP.NE.AND P3, PT, R120, R143, PT ;  /* 0x0000008f7800720c */ /* 0x000fe20003f65270 */
[----:B0-----:R-:W-:Y:S01]  /*4860*/  HFMA2.MMA R46, -RZ, RZ, 1.875, 0 ;  /* 0x3f800000ff2e7435 */ /* 0x001fe200000001ff */
[----:B------:R-:W-:-:S11]  /*4870*/  MOV R47, RZ ;  /* 0x000000ff002f7202 */ /* 0x000fd60000000f00 */
        /* <DEDUP_REMOVED lines=8> */
.L_x_16377:
[----:B------:R-:W-:Y:S05]  /*4900*/  BSYNC B0 ;  /* 0x0000000000007941 */ /* 0x000fea0003800000 */
.L_x_16376:
        /* <DEDUP_REMOVED lines=8> */
[----:B------:R-:W-:Y:S01]  /*4990*/  FMUL.FTZ R199, R0, R173 ;  /* 0x000000ad00c77220 */ /* 0x000fe20000410000 */
[----:B------:R-:W-:Y:S01]  /*49a0*/  FMUL.FTZ R201, R2, R171 ;  /* 0x000000ab02c97220 */ /* 0x000fe20000410000 */
[----:B------:R-:W-:Y:S01]  /*49b0*/  SHF.L.U32 R15, R15, 0x10, RZ ;  /* 0x000000100f0f7819 */ /* 0x000fe200000006ff */
[----:B------:R-:W0:Y:S01]  /*49c0*/  SHFL.UP PT, R175, R176, 0x1, RZ ;  /* 0x04200000b0af7989 */ /* 0x000e2200000e00ff */
[----:B------:R-:W-:-:S02]  /*49d0*/  ISETP.GE.OR P0, PT, R120, R143, P0 ;  /* 0x0000008f7800720c */ /* 0x000fc40000706670 */
[----:B------:R-:W-:Y:S01]  /*49e0*/  SHF.L.U32 R160, R160, 0x10, RZ ;  /* 0x00000010a0a07819 */ /* 0x000fe200000006ff */
[----:B-----5:R-:W-:Y:S01]  /*49f0*/  SHFL.IDX PT, R145, R145, RZ, 0x1f ;  /* 0x00001fff91917589 */ /* 0x020fe200000e0000 */
[C---:B---3--:R-:W-:Y:S01]  /*4a00*/  FMUL.FTZ R197, R176.reuse, R195 ;  /* 0x000000c3b0c57220 */ /* 0x048fe20000410000 */
[----:B----4-:R-:W-:-:S03]  /*4a10*/  FMUL.FTZ R178, R176, R177 ;  /* 0x000000b1b0b27220 */ /* 0x010fc60000410000 */
[----:B------:R-:W-:Y:S01]  /*4a20*/  FFMA.FTZ R197, R188, R177, -R197 ;  /* 0x000000b1bcc57223 */ /* 0x000fe200000108c5 */
[----:B-1----:R-:W-:Y:S01]  /*4a30*/  FMUL.FTZ R12, R176, R13 ;  /* 0x0000000db00c7220 */ /* 0x002fe20000410000 */
[----:B------:R-:W-:Y:S02]  /*4a40*/  FFMA.FTZ R195, R188, R195, R178 ;  /* 0x000000c3bcc37223 */ /* 0x000fe400000100b2 */
        /* <DEDUP_REMOVED lines=17> */
[----:B------:R-:W-:Y:S01]  /*4b60*/  SHF.L.U32 R197, R174, 0x10, RZ ;  /* 0x00000010aec57819 */ /* 0x000fe200000006ff */
[CC--:B----4-:R-:W-:Y:S01]  /*4b70*/  FMUL.FTZ R195, R177.reuse, R13.reuse ;  /* 0x0000000db1c37220 */ /* 0x0d0fe20000410000 */
[----:B------:R-:W-:Y:S01]  /*4b80*/  FFMA.FTZ R178, R188, R13, R178 ;  /* 0x0000000dbcb27223 */ /* 0x000fe200000100b2 */
[----:B------:R-:W-:Y:S02]  /*4b90*/  @P3 FADD.FTZ R186, R186, R175 ;  /* 0x000000afbaba3221 */ /* 0x000fe40000010000 */
[----:B------:R-:W-:Y:S01]  /*4ba0*/  @P3 FFMA.FTZ R188, R188, R12, -R195 ;  /* 0x0000000cbcbc3223 */ /* 0x000fe200000108c3 */
[----:B------:R-:W0:Y:S01]  /*4bb0*/  SHFL.UP PT, R175, R196, 0x4, RZ ;  /* 0x04800000c4af7989 */ /* 0x000e2200000e00ff */
[----:B------:R-:W-:Y:S01]  /*4bc0*/  FSEL R177, R177, R178, !P3 ;  /* 0x000000b2b1b17208 */ /* 0x000fe20005800000 */
[----:B------:R-:W-:Y:S01]  /*4bd0*/  FMUL.FTZ R197, R0, R197 ;  /* 0x000000c500c57220 */ /* 0x000fe20000410000 */
[----:B------:R-:W-:Y:S01]  /*4be0*/  SHF.L.U32 R195, R172, 0x10, RZ ;  /* 0x00000010acc37819 */ /* 0x000fe200000006ff */
[----:B------:R-:W1:Y:S01]  /*4bf0*/  SHFL.UP PT, R13, R188, 0x4, RZ ;  /* 0x04800000bc0d7989 */ /* 0x000e6200000e00ff */
[----:B------:R-:W-:Y:S01]  /*4c00*/  ISETP.GE.AND P3, PT, R132, 0x4, PT ;  /* 0x000000048400780c */ /* 0x000fe20003f66270 */
[-C--:B------:R-:W-:Y:S01]  /*4c10*/  FMUL.FTZ R172, R154, R197.reuse ;  /* 0x000000c59aac7220 */ /* 0x080fe20000410000 */
[C---:B------:R-:W-:Y:S01]  /*4c20*/  FMUL.FTZ R173, R155.reuse, R197 ;  /* 0x000000c59bad7220 */ /* 0x040fe20000410000 */
[----:B------:R-:W3:Y:S01]  /*4c30*/  SHFL.UP PT, R174, R186, 0x4, RZ ;  /* 0x04800000baae7989 */ /* 0x000ee200000e00ff */
[----:B------:R-:W-:Y:S01]  /*4c40*/  FMUL.FTZ R195, R2, R195 ;  /* 0x000000c302c37220 */ /* 0x000fe20000410000 */
[-C--:B------:R-:W-:Y:S01]  /*4c50*/  FFMA.FTZ R176, -R155, R199.reuse, -R172 ;  /* 0x000000c79bb07223 */ /* 0x080fe200000109ac */
        /* <DEDUP_REMOVED lines=8> */
[----:B0-----:R-:W-:Y:S01]  /*4ce0*/  FMUL.FTZ R173, R177, R175 ;  /* 0x000000afb1ad7220 */ /* 0x001fe20000410000 */
[----:B------:R-:W-:Y:S01]  /*4cf0*/  SHF.L.U32 R178, R157, 0x10, RZ ;  /* 0x000000109db27819 */ /* 0x000fe200000006ff */
[----:B-1----:R-:W-:-:S04]  /*4d00*/  FMUL.FTZ R171, R177, R13 ;  /* 0x0000000db1ab7220 */ /* 0x002fc80000410000 */
[----:B------:R-:W-:Y:S01]  /*4d10*/  FMUL.FTZ R178, R3, R178 ;  /* 0x000000b203b27220 */ /* 0x000fe20000410000 */
[CC--:B---3--:R-:W-:Y:S01]  /*4d20*/  FMUL.FTZ R176, R177.reuse, R174.reuse ;  /* 0x000000aeb1b07220 */ /* 0x0c8fe20000410000 */
[----:B------:R-:W-:Y:S02]  /*4d30*/  FFMA.FTZ R173, R188, R174, -R173 ;  /* 0x000000aebcad7223 */ /* 0x000fe400000108ad */
[----:B------:R-:W-:Y:S01]  /*4d40*/  FADD.FTZ R203, -R178, R203 ;  /* 0x000000cbb2cb7221 */ /* 0x000fe20000010100 */
[CC--:B----4-:R-:W-:Y:S01]  /*4d50*/  FFMA.FTZ R174, R188.reuse, R12.reuse, R171 ;  /* 0x0000000cbcae7223 */ /* 0x0d0fe200000100ab */
[----:B------:R-:W-:Y:S01]  /*4d60*/  FMUL.FTZ R172, R177, R12 ;  /* 0x0000000cb1ac7220 */ /* 0x000fe20000410000 */
[----:B------:R-:W-:Y:S01]  /*4d70*/  FFMA.FTZ R175, R188, R175, R176 ;  /* 0x000000afbcaf7223 */ /* 0x000fe200000100b0 */
[----:B------:R-:W-:Y:S01]  /*4d80*/  SHF.L.U32 R12, R169, 0x10, RZ ;  /* 0x00000010a90c7819 */ /* 0x000fe200000006ff */
[----:B------:R-:W-:Y:S01]  /*4d90*/  @P3 FADD.FTZ R186, R186, R173 ;  /* 0x000000adbaba3221 */ /* 0x000fe20000010000 */
[----:B------:R-:W-:Y:S01]  /*4da0*/  @P3 FFMA.FTZ R188, R188, R13, -R172 ;  /* 0x0000000dbcbc3223 */ /* 0x000fe200000108ac */
[----:B------:R-:W-:Y:S01]  /*4db0*/  @P3 FADD.FTZ R196, R196, R175 ;  /* 0x000000afc4c43221 */ /* 0x000fe20000010000 */
[----:B------:R-:W-:Y:S01]  /*4dc0*/  FSEL R177, R177, R174, !P3 ;  /* 0x000000aeb1b17208 */ /* 0x000fe20005800000 */
[----:B------:R-:W-:Y:S01]  /*4dd0*/  FMUL.FTZ R157, R3, R12 ;  /* 0x0000000c039d7220 */ /* 0x000fe20000410000 */
[----:B------:R-:W0:Y:S01]  /*4de0*/  SHFL.UP PT, R169, R186, 0x8, RZ ;  /* 0x05000000baa97989 */ /* 0x000e2200000e00ff */
[----:B------:R-:W-:Y:S01]  /*4df0*/  SHF.L.U32 R175, R164, 0x10, RZ ;  /* 0x00000010a4af7819 */ /* 0x000fe200000006ff */
[----:B------:R-:W-:Y:S01]  /*4e00*/  FMUL.FTZ R173, R151, -R203 ;  /* 0x800000cb97ad7220 */ /* 0x000fe20000410000 */
[----:B------:R-:W-:Y:S01]  /*4e10*/  FADD.FTZ R198, R157, R198 ;  /* 0x000000c69dc67221 */ /* 0x000fe20000010000 */
[----:B------:R-:W1:Y:S01]  /*4e20*/  SHFL.UP PT, R12, R188, 0x8, RZ ;  /* 0x05000000bc0c7989 */ /* 0x000e6200000e00ff */
[C---:B------:R-:W-:Y:S01]  /*4e30*/  FMUL.FTZ R176, R4.reuse, R167 ;  /* 0x000000a704b07220 */ /* 0x040fe20000410000 */
[----:B------:R-:W-:Y:S01]  /*4e40*/  FMUL.FTZ R175, R4, R175 ;  /* 0x000000af04af7220 */ /* 0x000fe20000410000 */
[-C--:B------:R-:W-:Y:S01]  /*4e50*/  FMUL.FTZ R172, R151, -R198.reuse ;  /* 0x800000c697ac7220 */ /* 0x080fe20000410000 */
[----:B------:R-:W3:Y:S01]  /*4e60*/  SHFL.UP PT, R171, R196, 0x8, RZ ;  /* 0x05000000c4ab7989 */ /* 0x000ee200000e00ff */
[----:B------:R-:W-:Y:S01]  /*4e70*/  FFMA.FTZ R198, R150, R198, -R173 ;  /* 0x000000c696c67223 */ /* 0x000fe200000108ad */
[----:B------:R-:W-:Y:S01]  /*4e80*/  ISETP.GE.AND P3, PT, R132, 0x8, PT ;  /* 0x000000088400780c */ /* 0x000fe20003f66270 */
[----:B------:R-:W-:Y:S01]  /*4e90*/  FFMA.FTZ R203, R150, R203, R172 ;  /* 0x000000cb96cb7223 */ /* 0x000fe200000100ac */
[----:B------:R-:W4:Y:S01]  /*4ea0*/  SHFL.UP PT, R13, R177, 0x8, RZ ;  /* 0x05000000b10d7989 */ /* 0x000f2200000e00ff */
[----:B------:R-:W-:Y:S01]  /*4eb0*/  FADD.FTZ R198, R175, R198 ;  /* 0x000000c6afc67221 */ /* 0x000fe20000010000 */
[----:B------:R-:W-:Y:S01]  /*4ec0*/  SHF.L.U32 R174, R163, 0x10, RZ ;  /* 0x00000010a3ae7819 */ /* 0x000fe200000006ff */
[----:B------:R-:W-:-:S02]  /*4ed0*/  FADD.FTZ R164, -R176, R203 ;  /* 0x000000cbb0a47221 */ /* 0x000fc40000010100 */
[C---:B------:R-:W-:Y:S02]  /*4ee0*/  FMUL.FTZ R167, R147.reuse, -R198 ;  /* 0x800000c693a77220 */ /* 0x040fe40000410000 */
[----:B------:R-:W-:Y:S01]  /*4ef0*/  FMUL.FTZ R172, R147, -R164 ;  /* 0x800000a493ac7220 */ /* 0x000fe20000410000 */
[----:B------:R-:W-:Y:S01]  /*4f00*/  FMUL.FTZ R174, R5, R174 ;  /* 0x000000ae05ae7220 */ /* 0x000fe20000410000 */
[C---:B------:R-:W-:Y:S02]  /*4f10*/  FFMA.FTZ R203, R149.reuse, R164, R167 ;  /* 0x000000a495cb7223 */ /* 0x040fe400000100a7 */
[----:B------:R-:W-:Y:S01]  /*4f20*/  FFMA.FTZ R200, R149, R198, -R172 ;  /* 0x000000c695c87223 */ /* 0x000fe200000108ac */
[C---:B0-----:R-:W-:Y:S01]  /*4f30*/  FMUL.FTZ R172, R177.reuse, R169 ;  /* 0x000000a9b1ac7220 */ /* 0x041fe20000410000 */
[----:B------:R-:W-:Y:S01]  /*4f40*/  FADD.FTZ R203, -R174, R203 ;  /* 0x000000cbaecb7221 */ /* 0x000fe20000010100 */
[----:B-1----:R-:W-:-:S03]  /*4f50*/  FMUL.FTZ R173, R177, R12 ;  /* 0x0000000cb1ad7220 */ /* 0x002fc60000410000 */
[----:B------:R-:W-:Y:S01]  /*4f60*/  FMUL.FTZ R163, R146, -R203 ;  /* 0x800000cb92a37220 */ /* 0x000fe20000410000 */
[CC--:B---3--:R-:W-:Y:S01]  /*4f70*/  FMUL.FTZ R164, R177.reuse, R171.reuse ;  /* 0x000000abb1a47220 */ /* 0x0c8fe20000410000 */
[C---:B------:R-:W-:Y:S01]  /*4f80*/  FFMA.FTZ R171, R188.reuse, R171, R172 ;  /* 0x000000abbcab7223 */ /* 0x040fe200000100ac */
[-C--:B----4-:R-:W-:Y:S01]  /*4f90*/  FMUL.FTZ R167, R177, R13.reuse ;  /* 0x0000000db1a77220 */ /* 0x090fe20000410000 */
[C---:B------:R-:W-:Y:S01]  /*4fa0*/  FFMA.FTZ R198, R188.reuse, R13, R173 ;  /* 0x0000000dbcc67223 */ /* 0x040fe200000100ad */
[C---:B------:R-:W-:Y:S01]  /*4fb0*/  FFMA.FTZ R169, R188.reuse, R169, -R164 ;  /* 0x000000a9bca97223 */ /* 0x040fe200000108a4 */
[-C--:B--2---:R-:W-:Y:S01]  /*4fc0*/  FMUL.FTZ R13, R155, R47.reuse ;  /* 0x0000002f9b0d7220 */ /* 0x084fe20000410000 */
[----:B------:R-:W-:Y:S01]  /*4fd0*/  @P3 FFMA.FTZ R188, R188, R12, -R167 ;  /* 0x0000000cbcbc3223 */ /* 0x000fe200000108a7 */
[----:B------:R-:W-:Y:S01]  /*4fe0*/  SHF.L.U32 R12, R161, 0x10, RZ ;  /* 0x00000010a10c7819 */ /* 0x000fe200000006ff */
[----:B------:R-:W-:Y:S01]  /*4ff0*/  FMUL.FTZ R161, R155, -R46 ;  /* 0x8000002e9ba17220 */ /* 0x000fe20000410000 */
[----:B------:R-:W-:Y:S01]  /*5000*/  FSEL R198, R177, R198, !P3 ;  /* 0x000000c6b1c67208 */ /* 0x000fe20005800000 */
[----:B------:R-:W-:Y:S01]  /*5010*/  @P3 FADD.FTZ R196, R196, R171 ;  /* 0x000000abc4c43221 */ /* 0x000fe20000010000 */
[----:B------:R-:W-:Y:S01]  /*5020*/  @P3 FADD.FTZ R186, R186, R169 ;  /* 0x000000a9baba3221 */ /* 0x000fe20000010000 */
[----:B------:R-:W-:Y:S01]  /*5030*/  FMUL.FTZ R177, R5, R12 ;  /* 0x0000000c05b17220 */ /* 0x000fe20000410000 */
[C---:B------:R-:W-:Y:S01]  /*5040*/  FFMA.FTZ R164, R154.reuse, -R47, R161 ;  /* 0x8000002f9aa47223 */ /* 0x040fe200000100a1 */
[----:B------:R-:W-:Y:S01]  /*5050*/  FFMA.FTZ R12, R154, R46, -R13 ;  /* 0x0000002e9a0c7223 */ /* 0x000fe2000001080d */
[----:B------:R-:W-:Y:S01]  /*5060*/  SHF.L.U32 R167, R14, 0x10, RZ ;  /* 0x000000100ea77819 */ /* 0x000fe200000006ff */
[----:B------:R-:W-:Y:S01]  /*5070*/  FADD.FTZ R161, R177, R200 ;  /* 0x000000c8b1a17221 */ /* 0x000fe20000010000 */
[----:B------:R-:W0:Y:S01]  /*5080*/  SHFL.UP PT, R13, R188, 0x10, RZ ;  /* 0x06000000bc0d7989 */ /* 0x000e2200000e00ff */
[C---:B------:R-:W-:Y:S01]  /*5090*/  FMUL.FTZ R171, R152.reuse, -R12 ;  /* 0x8000000c98ab7220 */ /* 0x040fe20000410000 */
[-C--:B------:R-:W-:Y:S01]  /*50a0*/  FMUL.FTZ R14, R152, -R164.reuse ;  /* 0x800000a4980e7220 */ /* 0x080fe20000410000 */
[-C--:B------:R-:W-:Y:S01]  /*50b0*/  FFMA.FTZ R172, R148, R161.reuse, -R163 ;  /* 0x000000a194ac7223 */ /* 0x080fe200000108a3 */
[----:B------:R-:W-:Y:S01]  /*50c0*/  FMUL.FTZ R173, R146, -R161 ;  /* 0x800000a192ad7220 */ /* 0x000fe20000410000 */
[----:B------:R-:W1:Y:S01]  /*50d0*/  SHFL.UP PT, R169, R196, 0x10, RZ ;  /* 0x06000000c4a97989 */ /* 0x000e6200000e00ff */
[C---:B------:R-:W-:Y:S01]  /*50e0*/  FFMA.FTZ R164, R153.reuse, R164, R171 ;  /* 0x000000a499a47223 */ /* 0x040fe200000100ab */
[----:B------:R-:W-:Y:S01]  /*50f0*/  FMUL.FTZ R171, R6, R15 ;  /* 0x0000000f06ab7220 */ /* 0x000fe20000410000 */
[----:B------:R-:W-:Y:S01]  /*5100*/  FFMA.FTZ R14, R153, R12, -R14 ;  /* 0x0000000c990e7223 */ /* 0x000fe2000001080e */
[----:B------:R-:W2:Y:S01]  /*5110*/  SHFL.UP PT, R161, R198, 0x10, RZ ;  /* 0x06000000c6a17989 */ /* 0x000ea200000e00ff */
[----:B------:R-:W-:Y:S01]  /*5120*/  FFMA.FTZ R200, R148, R203, R173 ;  /* 0x000000cb94c87223 */ /* 0x000fe200000100ad */
[----:B------:R-:W-:Y:S01]  /*5130*/  FMUL.FTZ R167, R6, R167 ;  /* 0x000000a706a77220 */ /* 0x000fe20000410000 */
[----:B------:R-:W-:Y:S01]  /*5140*/  FMUL.FTZ R15, R151, -R164 ;  /* 0x800000a4970f7220 */ /* 0x000fe20000410000 */
[----:B------:R-:W3:Y:S01]  /*5150*/  SHFL.UP PT, R163, R186, 0x10, RZ ;  /* 0x06000000baa37989 */ /* 0x000ee200000e00ff */
        /* <DEDUP_REMOVED lines=9> */
[----:B------:R-:W-:Y:S01]  /*51f0*/  FMUL.FTZ R164, R147, -R12 ;  /* 0x8000000c93a47220 */ /* 0x000fe20000410000 */
[C---:B0-----:R-:W-:Y:S01]  /*5200*/  FMUL.FTZ R15, R198.reuse, R13 ;  /* 0x0000000dc60f7220 */ /* 0x041fe20000410000 */
[----:B------:R-:W-:Y:S01]  /*5210*/  FFMA.FTZ R202, R165, R172, -R202 ;  /* 0x000000aca5ca7223 */ /* 0x000fe200000108ca */
[-C--:B------:R-:W-:Y:S01]  /*5220*/  FMUL.FTZ R172, R147, -R14.reuse ;  /* 0x8000000e93ac7220 */ /* 0x080fe20000410000 */
[----:B------:R-:W-:Y:S01]  /*5230*/  FFMA.FTZ R173, R149, R14, -R164 ;  /* 0x0000000e95ad7223 */ /* 0x000fe200000108a4 */
[----:B-1----:R-:W-:-:S02]  /*5240*/  FMUL.FTZ R14, R198, R169 ;  /* 0x000000a9c60e7220 */ /* 0x002fc40000410000 */
[----:B------:R-:W-:Y:S01]  /*5250*/  FFMA.FTZ R203, R149, R12, R172 ;  /* 0x0000000c95cb7223 */ /* 0x000fe200000100ac */
[-C--:B--2---:R-:W-:Y:S01]  /*5260*/  FFMA.FTZ R15, R188, R161.reuse, R15 ;  /* 0x000000a1bc0f7223 */ /* 0x084fe2000001000f */
[C---:B------:R-:W-:Y:S02]  /*5270*/  FMUL.FTZ R12, R198.reuse, R161 ;  /* 0x000000a1c60c7220 */ /* 0x040fe40000410000 */
[----:B------:R0:W-:Y:S01]  /*5280*/  SHFL.IDX PT, R161, R144, RZ, 0x1f ;  /* 0x00001fff90a17589 */ /* 0x0001e200000e0000 */
[C---:B---3--:R-:W-:Y:S01]  /*5290*/  FMUL.FTZ R164, R198.reuse, R163 ;  /* 0x000000a3c6a47220 */ /* 0x048fe20000410000 */
[----:B------:R-:W-:Y:S01]  /*52a0*/  FSEL R198, R198, R15, !P3 ;  /* 0x0000000fc6c67208 */ /* 0x000fe20005800000 */
[C---:B------:R-:W-:Y:S01]  /*52b0*/  FFMA.FTZ R163, R188.reuse, R163, -R14 ;  /* 0x000000a3bca37223 */ /* 0x040fe2000001080e */
[----:B------:R-:W-:Y:S01]  /*52c0*/  CS2R R14, SRZ ;  /* 0x00000000000e7805 */ /* 0x000fe2000001ff00 */
[C---:B------:R-:W-:Y:S01]  /*52d0*/  FFMA.FTZ R169, R188.reuse, R169, R164 ;  /* 0x000000a9bca97223 */ /* 0x040fe200000100a4 */
[----:B------:R-:W-:Y:S01]  /*52e0*/  @P3 FFMA.FTZ R188, R188, R13, -R12 ;  /* 0x0000000dbcbc3223 */ /* 0x000fe2000001080c */
[----:B------:R-:W-:Y:S01]  /*52f0*/  @P3 FADD.FTZ R186, R186, R163 ;  /* 0x000000a3baba3221 */ /* 0x000fe20000010000 */
[----:B------:R-:W1:Y:S01]  /*5300*/  SHFL.UP PT, R198, R198, 0x1, RZ ;  /* 0x04200000c6c67989 */ /* 0x000e6200000e00ff */
[----:B------:R-:W-:Y:S01]  /*5310*/  @P3 FADD.FTZ R196, R196, R169 ;  /* 0x000000a9c4c43221 */ /* 0x000fe20000010000 */
[----:B------:R-:W-:Y:S01]  /*5320*/  FMUL.FTZ R163, R146, -R173 ;  /* 0x800000ad92a37220 */ /* 0x000fe20000410000 */
[----:B0-----:R-:W-:Y:S01]  /*5330*/  SHF.L.U32 R144, R159, 0x10, RZ ;  /* 0x000000109f907819 */ /* 0x001fe200000006ff */
[----:B------:R-:W0:Y:S01]  /*5340*/  SHFL.UP PT, R188, R188, 0x1, RZ ;  /* 0x04200000bcbc7989 */ /* 0x000e2200000e00ff */
[----:B------:R-:W-:Y:S01]  /*5350*/  HFMA2.MMA R12, -RZ, RZ, 1.875, 0 ;  /* 0x3f800000ff0c7435 */ /* 0x000fe200000001ff */
[-C--:B------:R-:W-:Y:S01]  /*5360*/  FFMA.FTZ R172, R148, R203.reuse, R163 ;  /* 0x000000cb94ac7223 */ /* 0x080fe200000100a3 */
[----:B------:R-:W-:Y:S01]  /*5370*/  FMUL.FTZ R203, R146, -R203 ;  /* 0x800000cb92cb7220 */ /* 0x000fe20000410000 */
[----:B------:R-:W2:Y:S01]  /*5380*/  SHFL.UP PT, R186, R186, 0x1, RZ ;  /* 0x04200000baba7989 */ /* 0x000ea200000e00ff */
[----:B------:R-:W-:Y:S01]  /*5390*/  MOV R13, RZ ;  /* 0x000000ff000d7202 */ /* 0x000fe20000000f00 */
[----:B------:R-:W-:Y:S01]  /*53a0*/  FMUL.FTZ R169, R7, R144 ;  /* 0x0000009007a97220 */ /* 0x000fe20000410000 */
[----:B------:R-:W-:Y:S01]  /*53b0*/  FFMA.FTZ R203, R148, R173, -R203 ;  /* 0x000000ad94cb7223 */ /* 0x000fe200000108cb */
[----:B------:R-:W3:Y:S01]  /*53c0*/  SHFL.UP PT, R196, R196, 0x1, RZ ;  /* 0x04200000c4c47989 */ /* 0x000ee200000e00ff */
[----:B------:R-:W-:Y:S01]  /*53d0*/  @!P0 LEA R164, R75, UR7, 0x4 ;  /* 0x000000074ba48c11 */ /* 0x000fe2000f8e20ff */
[C---:B------:R-:W-:Y:S01]  /*53e0*/  FMUL.FTZ R200, R166.reuse, -R172 ;  /* 0x800000aca6c87220 */ /* 0x040fe20000410000 */
[----:B------:R-:W-:Y:S01]  /*53f0*/  FMUL.FTZ R173, R7, R160 ;  /* 0x000000a007ad7220 */ /* 0x000fe20000410000 */
[-C--:B------:R-:W-:Y:S01]  /*5400*/  FMUL.FTZ R144, R166, -R203.reuse ;  /* 0x800000cba6907220 */ /* 0x080fe20000410000 */
[----:B------:R-:W-:Y:S01]  /*5410*/  FADD.FTZ R209, -R169, R204 ;  /* 0x000000cca9d17221 */ /* 0x000fe20000010100 */
[----:B------:R4:W4:Y:S01]  /*5420*/  @!P0 LDS.128 R12, [R164+0x2e10] ;  /* 0x002e1000a40c8984 */ /* 0x0009220000000c00 */
[----:B------:R-:W-:Y:S01]  /*5430*/  FFMA.FTZ R205, R165, R203, -R200 ;  /* 0x000000cba5cd7223 */ /* 0x000fe200000108c8 */
[----:B------:R-:W-:Y:S01]  /*5440*/  FADD.FTZ R207, R173, R202 ;  /* 0x000000caadcf7221 */ /* 0x000fe20000010000 */
[----:B------:R-:W-:Y:S01]  /*5450*/  FMUL.FTZ R211, R168, -R209 ;  /* 0x800000d1a8d37220 */ /* 0x000fe20000410000 */
[----:B------:R-:W-:Y:S01]  /*5460*/  FFMA.FTZ R203, R165, R172, R144 ;  /* 0x000000aca5cb7223 */ /* 0x000fe20000010090 */
[----:B------:R-:W-:Y:S01]  /*5470*/  ISETP.NE.AND P0, PT, R192, 0x1f, PT ;  /* 0x0000001fc000780c */ /* 0x000fe20003f05270 */
[C---:B-1----:R-:W-:Y:S01]  /*5480*/  FMUL.FTZ R159, R198.reuse, R161 ;  /* 0x000000a1c69f7220 */ /* 0x042fe20000410000 */
[----:B------:R-:W-:Y:S01]  /*5490*/  FMUL.FTZ R198, R198, R145 ;  /* 0x00000091c6c67220 */ /* 0x000fe20000410000 */
[----:B------:R-:W-:-:S02]  /*54a0*/  FMUL.FTZ R144, R168, -R203 ;  /* 0x800000cba8907220 */ /* 0x000fc40000410000 */
[C---:B0-----:R-:W-:Y:S01]  /*54b0*/  FFMA.FTZ R163, R188.reuse, R145, R159 ;  /* 0x00000091bca37223 */ /* 0x041fe2000001009f */
[----:B------:R-:W-:Y:S01]  /*54c0*/  FFMA.FTZ R159, R188, R161, -R198 ;  /* 0x000000a1bc9f7223 */ /* 0x000fe200000108c6 */
[-C--:B------:R-:W-:Y:S01]  /*54d0*/  FFMA.FTZ R188, R170, R207.reuse, -R211 ;  /* 0x000000cfaabc7223 */ /* 0x080fe200000108d3 */
[----:B------:R-:W-:Y:S01]  /*54e0*/  FMUL.FTZ R207, R168, -R207 ;  /* 0x800000cfa8cf7220 */ /* 0x000fe20000410000 */
[-C--:B------:R-:W-:Y:S01]  /*54f0*/  FFMA.FTZ R144, R170, R205.reuse, -R144 ;  /* 0x000000cdaa907223 */ /* 0x080fe20000010890 */
[----:B--2---:R-:W-:Y:S01]  /*5500*/  @P2 FADD.FTZ R161, R186, R159 ;  /* 0x0000009fbaa12221 */ /* 0x004fe20000010000 */
[----:B------:R-:W-:Y:S01]  /*5510*/  FMUL.FTZ R205, R168, -R205 ;  /* 0x800000cda8cd7220 */ /* 0x000fe20000410000 */
[----:B------:R-:W-:Y:S01]  /*5520*/  FFMA.FTZ R207, R170, R209, R207 ;  /* 0x000000d1aacf7223 */ /* 0x000fe200000100cf */
[----:B---3--:R-:W-:Y:S01]  /*5530*/  @P2 FADD.FTZ R145, R196, R163 ;  /* 0x000000a3c4912221 */ /* 0x008fe20000010000 */
[----:B----4-:R-:W-:-:S03]  /*5540*/  FMUL.FTZ R164, R49, R161 ;  /* 0x000000a131a47220 */ /* 0x010fc60000410000 */
[-C--:B------:R-:W-:Y:S01]  /*5550*/  FMUL.FTZ R159, R49, R145.reuse ;  /* 0x00000091319f7220 */ /* 0x080fe20000410000 */
[----:B------:R-:W-:Y:S01]  /*5560*/  FFMA.FTZ R164, R48, R145, R164 ;  /* 0x0000009130a47223 */ /* 0x000fe200000100a4 */
[----:B------:R-:W-:Y:S01]  /*5570*/  SHF.L.U32 R49, R158, 0x10, RZ ;  /* 0x000000109e317819 */ /* 0x000fe200000006ff */
[----:B------:R-:W-:Y:S01]  /*5580*/  FFMA.FTZ R158, R170, R203, R205 ;  /* 0x000000cbaa9e7223 */ /* 0x000fe200000100cd */
[----:B------:R-:W-:Y:S01]  /*5590*/  SHF.L.U32 R145, R156, 0x10, RZ ;  /* 0x000000109c917819 */ /* 0x000fe200000006ff */
[----:B------:R-:W-:Y:S01]  /*55a0*/  FADD.FTZ R230, R179, R164 ;  /* 0x000000a4b3e67221 */ /* 0x000fe20000010000 */
[----:B------:R-:W-:Y:S01]  /*55b0*/  FFMA.FTZ R160, R48, R161, -R159 ;  /* 0x000000a130a07223 */ /* 0x000fe2000001089f */
[C---:B------:R-:W-:Y:S01]  /*55c0*/  FMUL.FTZ R179, R8.reuse, R49 ;  /* 0x0000003108b37220 */ /* 0x040fe20000410000 */
[----:B------:R0:W1:Y:S01]  /*55d0*/  SHFL.DOWN PT, R164, R144, 0x1, 0x1f ;  /* 0x08201f0090a47f89 */ /* 0x00006200000e0000 */
[----:B------:R-:W-:Y:S01]  /*55e0*/  FMUL.FTZ R172, R8, R145 ;  /* 0x0000009108ac7220 */ /* 0x000fe20000410000 */
[----:B------:R-:W-:Y:S01]  /*55f0*/  FADD.FTZ R191, R191, R160 ;  /* 0x000000a0bfbf7221 */ /* 0x000fe20000010000 */
[----:B------:R-:W-:Y:S01]  /*5600*/  FADD.FTZ R145, R179, R188 ;  /* 0x000000bcb3917221 */ /* 0x000fe20000010000 */
[----:B------:R-:W-:Y:S01]  /*5610*/  FMUL.FTZ R49, R168, R230 ;  /* 0x000000e6a8317220 */ /* 0x000fe20000410000 */
[----:B------:R-:W-:Y:S01]  /*5620*/  FADD.FTZ R156, -R172, R207 ;  /* 0x000000cfac9c7221 */ /* 0x000fe20000010100 */
[-C--:B------:R-:W-:Y:S01]  /*5630*/  FMUL.FTZ R159, R168, R191.reuse ;  /* 0x000000bfa89f7220 */ /* 0x080fe20000410000 */
[----:B------:R0:W2:Y:S01]  /*5640*/  SHFL.DOWN PT, R186, R158, 0x1, 0x1f ;  /* 0x08201f009eba7f89 */ /* 0x0000a200000e0000 */
[----:B------:R-:W-:-:S02]  /*5650*/  FFMA.FTZ R49, R170, R191, -R49 ;  /* 0x000000bfaa317223 */ /* 0x000fc40000010831 */
[----:B------:R-:W-:Y:S01]  /*5660*/  FFMA.FTZ R48, R170, R230, R159 ;  /* 0x000000e6aa307223 */ /* 0x000fe2000001009f */
        /* <DEDUP_REMOVED lines=14> */
.L_x_16379:
[----:B------:R-:W-:Y:S05]  /*5750*/  BSYNC B0 ;  /* 0x0000000000007941 */ /* 0x000fea0003800000 */
.L_x_16378:
[----:B------:R-:W-:Y:S01]  /*5760*/  ISETP.GT.U32.AND P0, PT, R192, 0x1d, PT ;  /* 0x0000001dc000780c */ /* 0x000fe20003f04070 */
[C---:B------:R-:W-:Y:S01]  /*5770*/  FFMA.FTZ R233, R69.reuse, R162, R48 ;  /* 0x000000a245e97223 */ /* 0x040fe20000010030 */
[----:B------:R-:W-:Y:S01]  /*5780*/  FFMA.FTZ R232, R69, R232, R49 ;  /* 0x000000e845e87223 */ /* 0x000fe20000010031 */
[----:B------:R0:W0:Y:S01]  /*5790*/  SHFL.DOWN PT, R162, R144, 0x2, 0x1f ;  /* 0x08401f0090a27f89 */ /* 0x00002200000e0000 */
[----:B------:R-:W-:Y:S01]  /*57a0*/  BSSY B0, `(.L_x_16380) ;  /* 0x0000014000007945 */ /* 0x000fe20003800000 */
[CC--:B------:R-:W-:Y:S01]  /*57b0*/  FMUL.FTZ R48, R166.reuse, R233.reuse ;  /* 0x000000e9a6307220 */ /* 0x0c0fe20000410000 */
[-C--:B------:R-:W-:Y:S01]  /*57c0*/  FMUL.FTZ R160, R166, R232.reuse ;  /* 0x000000e8a6a07220 */ /* 0x080fe20000410000 */
[----:B-1----:R1:W0:Y:S02]  /*57d0*/  SHFL.DOWN PT, R164, R158, 0x2, 0x1f ;  /* 0x08401f009ea47f89 */ /* 0x00222400000e0000 */
[C---:B------:R-:W-:Y:S01]  /*57e0*/  FFMA.FTZ R48, R165.reuse, R232, -R48 ;  /* 0x000000e8a5307223 */ /* 0x040fe20000010830 */
[----:B------:R-:W-:Y:S01]  /*57f0*/  FFMA.FTZ R49, R165, R233, R160 ;  /* 0x000000e9a5317223 */ /* 0x000fe200000100a0 */
[----:B---3--:R1:W3:Y:S04]  /*5800*/  SHFL.DOWN PT, R203, R145, 0x2, 0x1f ;  /* 0x08401f0091cb7f89 */ /* 0x0082e800000e0000 */
[----:B--2---:R1:W2:Y:S01]  /*5810*/  SHFL.DOWN PT, R186, R156, 0x2, 0x1f ;  /* 0x08401f009cba7f89 */ /* 0x0042a200000e0000 */
[----:B------:R-:W-:Y:S05]  /*5820*/  @P0 BRA `(.L_x_16381) ;  /* 0x00000000002c0947 */ /* 0x000fea0003800000 */
[C---:B--2---:R-:W-:Y:S01]  /*5830*/  FMUL.FTZ R161, R158.reuse, R186 ;  /* 0x000000ba9ea17220 */ /* 0x044fe20000410000 */
[C---:B0-----:R-:W-:Y:S01]  /*5840*/  FMUL.FTZ R159, R158.reuse, R164 ;  /* 0x000000a49e9f7220 */ /* 0x041fe20000410000 */
[-C--:B---3--:R-:W-:Y:S02]  /*5850*/  FMUL.FTZ R163, R158, R203.reuse ;  /* 0x000000cb9ea37220 */ /* 0x088fe40000410000 */
[----:B------:R-:W-:Y:S01]  /*5860*/  FFMA.FTZ R160, R144, R203, -R161 ;  /* 0x000000cb90a07223 */ /* 0x000fe200000108a1 */
[-C--:B------:R-:W-:Y:S01]  /*5870*/  FMUL.FTZ R161, R158, R162.reuse ;  /* 0x000000a29ea17220 */ /* 0x080fe20000410000 */
[C---:B------:R-:W-:Y:S01]  /*5880*/  FFMA.FTZ R159, R144.reuse, R162, -R159 ;  /* 0x000000a2909f7223 */ /* 0x040fe2000001089f */
[C---:B------:R-:W-:Y:S01]  /*5890*/  FFMA.FTZ R163, R144.reuse, R186, R163 ;  /* 0x000000ba90a37223 */ /* 0x040fe200000100a3 */
[----:B-1----:R-:W-:Y:S01]  /*58a0*/  FADD.FTZ R145, R145, R160 ;  /* 0x000000a091917221 */ /* 0x002fe20000010000 */
[----:B------:R-:W-:Y:S02]  /*58b0*/  FFMA.FTZ R158, R144, R164, R161 ;  /* 0x000000a4909e7223 */ /* 0x000fe400000100a1 */
[----:B------:R-:W-:Y:S01]  /*58c0*/  FADD.FTZ R156, R156, R163 ;  /* 0x000000a39c9c7221 */ /* 0x000fe20000010000 */
[----:B------:R-:W-:-:S07]  /*58d0*/  MOV R144, R159 ;  /* 0x0000009f00907202 */ /* 0x000fce0000000f00 */
.L_x_16381:
[----:B------:R-:W-:Y:S05]  /*58e0*/  BSYNC B0 ;  /* 0x0000000000007941 */ /* 0x000fea0003800000 */
.L_x_16380:
[----:B------:R-:W-:Y:S01]  /*58f0*/  ISETP.GT.U32.AND P0, PT, R192, 0x1b, PT ;  /* 0x0000001bc000780c */ /* 0x000fe20003f04070 */
[C---:B------:R-:W-:Y:S01]  /*5900*/  FFMA.FTZ R235, R64.reuse, R235, R49 ;  /* 0x000000eb40eb7223 */ /* 0x040fe20000010031 */
[----:B------:R-:W-:Y:S01]  /*5910*/  FFMA.FTZ R196, R64, R181, R48 ;  /* 0x000000b540c47223 */ /* 0x000fe20000010030 */
[----:B------:R1:W1:Y:S01]  /*5920*/  SHFL.DOWN PT, R160, R144, 0x4, 0x1f ;  /* 0x08801f0090a07f89 */ /* 0x00026200000e0000 */
        /* <DEDUP_REMOVED lines=16> */
[----:B------:R-:W-:Y:S01]  /*5a30*/  FADD.FTZ R145, R145, R48 ;  /* 0x0000003091917221 */ /* 0x000fe20000010000 */
[----:B------:R-:W-:Y:S02]  /*5a40*/  FFMA.FTZ R158, R144, R162, R161 ;  /* 0x000000a2909e7223 */ /* 0x000fe400000100a1 */
[----:B------:R-:W-:Y:S01]  /*5a50*/  FADD.FTZ R156, R156, R163 ;  /* 0x000000a39c9c7221 */ /* 0x000fe20000010000 */
[----:B------:R-:W-:-:S07]  /*5a60*/  MOV R144, R159 ;  /* 0x0000009f00907202 */ /* 0x000fce0000000f00 */
.L_x_16383:
[----:B------:R-:W-:Y:S05]  /*5a70*/  BSYNC B0 ;  /* 0x0000000000007941 */ /* 0x000fea0003800000 */
.L_x_16382:
        /* <DEDUP_REMOVED lines=15> */
[-C--:B------:R-:W-:Y:S02]  /*5b70*/  FMUL.FTZ R163, R158, R181.reuse ;  /* 0x000000b59ea37220 */ /* 0x080fe40000410000 */
[----:B-1----:R-:W-:Y:S01]  /*5b80*/  FFMA.FTZ R160, R144, R181, -R161 ;  /* 0x000000b590a07223 */ /* 0x002fe200000108a1 */
[-C--:B------:R-:W-:Y:S01]  /*5b90*/  FMUL.FTZ R161, R158, R162.reuse ;  /* 0x000000a29ea17220 */ /* 0x080fe20000410000 */
[C---:B------:R-:W-:Y:S01]  /*5ba0*/  FFMA.FTZ R159, R144.reuse, R162, -R159 ;  /* 0x000000a2909f7223 */ /* 0x040fe2000001089f */
[C---:B------:R-:W-:Y:S01]  /*5bb0*/  FFMA.FTZ R163, R144.reuse, R186, R163 ;  /* 0x000000ba90a37223 */ /* 0x040fe200000100a3 */
[----:B------:R-:W-:Y:S01]  /*5bc0*/  FADD.FTZ R145, R145, R160 ;  /* 0x000000a091917221 */ /* 0x000fe20000010000 */
[----:B------:R-:W-:Y:S02]  /*5bd0*/  FFMA.FTZ R158, R144, R164, R161 ;  /* 0x000000a4909e7223 */ /* 0x000fe400000100a1 */
[----:B--2---:R-:W-:Y:S01]  /*5be0*/  FADD.FTZ R156, R156, R163 ;  /* 0x000000a39c9c7221 */ /* 0x004fe20000010000 */
[----:B------:R-:W-:-:S07]  /*5bf0*/  MOV R144, R159 ;  /* 0x0000009f00907202 */ /* 0x000fce0000000f00 */
.L_x_16385:
[----:B------:R-:W-:Y:S05]  /*5c00*/  BSYNC B0 ;  /* 0x0000000000007941 */ /* 0x000fea0003800000 */
.L_x_16384:
[----:B------:R-:W-:Y:S01]  /*5c10*/  ISETP.GT.U32.AND P0, PT, R192, 0xf, PT ;  /* 0x0000000fc000780c */ /* 0x000fe20003f04070 */
[C---:B------:R-:W-:Y:S01]  /*5c20*/  FFMA.FTZ R237, R60.reuse, R237, R49 ;  /* 0x000000ed3ced7223 */ /* 0x040fe20000010031 */
[----:B------:R-:W-:Y:S01]  /*5c30*/  FFMA.FTZ R228, R60, R185, R48 ;  /* 0x000000b93ce47223 */ /* 0x000fe20000010030 */
[----:B0-----:R0:W0:Y:S01]  /*5c40*/  SHFL.DOWN PT, R162, R144, 0x10, 0x1f ;  /* 0x0a001f0090a27f89 */ /* 0x00102200000e0000 */
[----:B------:R-:W-:Y:S01]  /*5c50*/  BSSY B0, `(.L_x_16386) ;  /* 0x0000014000007945 */ /* 0x000fe20003800000 */
[CC--:B------:R-:W-:Y:S01]  /*5c60*/  FMUL.FTZ R49, R151.reuse, R237.reuse ;  /* 0x000000ed97317220 */ /* 0x0c0fe20000410000 */
[-C--:B-1----:R-:W-:Y:S01]  /*5c70*/  FMUL.FTZ R160, R151, R228.reuse ;  /* 0x000000e497a07220 */ /* 0x082fe20000410000 */
        /* <DEDUP_REMOVED lines=13> */
[----:B-1----:R-:W-:Y:S01]  /*5d50*/  FADD.FTZ R145, R145, R160 ;  /* 0x000000a091917221 */ /* 0x002fe20000010000 */
[----:B------:R-:W-:Y:S02]  /*5d60*/  FFMA.FTZ R158, R144, R164, R161 ;  /* 0x000000a4909e7223 */ /* 0x000fe400000100a1 */
[----:B--2---:R-:W-:Y:S01]  /*5d70*/  FADD.FTZ R156, R156, R163 ;  /* 0x000000a39c9c7221 */ /* 0x004fe20000010000 */
[----:B------:R-:W-:-:S07]  /*5d80*/  MOV R144, R159 ;  /* 0x0000009f00907202 */ /* 0x000fce0000000f00 */
.L_x_16387:
[----:B------:R-:W-:Y:S05]  /*5d90*/  BSYNC B0 ;  /* 0x0000000000007941 */ /* 0x000fea0003800000 */
.L_x_16386:
[C---:B------:R-:W-:Y:S01]  /*5da0*/  FFMA.FTZ R231, R57.reuse, R182, R48 ;  /* 0x000000b639e77223 */ /* 0x040fe20000010030 */
[----:B------:R-:W-:Y:S01]  /*5db0*/  FFMA.FTZ R48, R57, R180, R49 ;  /* 0x000000b439307223 */ /* 0x000fe20000010031 */
[----:B0-----:R-:W-:Y:S01]  /*5dc0*/  SHFL.DOWN PT, R181, R158, 0x1, 0x1f ;  /* 0x08201f009eb57f89 */ /* 0x001fe200000e0000 */
[----:B------:R-:W-:Y:S01]  /*5dd0*/  ISETP.NE.AND P0, PT, R134, RZ, PT ;  /* 0x000000ff8600720c */ /* 0x000fe20003f05270 */
[----:B------:R-:W-:Y:S01]  /*5de0*/  FMUL.FTZ R160, R152, R231 ;  /* 0x000000e798a07220 */ /* 0x000fe20000410000 */
[C---:B------:R-:W-:Y:S01]  /*5df0*/  IADD3 R185, R134.reuse, 0xe0, RZ ;  /* 0x000000e086b97810 */ /* 0x040fe20007ffe0ff */
[----:B------:R-:W0:Y:S01]  /*5e00*/  SHFL.IDX PT, R164, R14, RZ, 0x1f ;  /* 0x00001fff0ea47589 */ /* 0x000e2200000e0000 */
[----:B------:R-:W-:Y:S01]  /*5e10*/  IADD3 R189, R134, 0x120, RZ ;  /* 0x0000012086bd7810 */ /* 0x000fe20007ffe0ff */
[CC--:B------:R-:W-:Y:S01]  /*5e20*/  FFMA.FTZ R49, R153.reuse, R48.reuse, R160 ;  /* 0x0000003099317223 */ /* 0x0c0fe200000100a0 */
[----:B------:R-:W-:Y:S01]  /*5e30*/  FMUL.FTZ R160, R152, R48 ;  /* 0x0000003098a07220 */ /* 0x000fe20000410000 */
[----:B------:R-:W5:Y:S01]  /*5e40*/  SHFL.IDX PT, R180, R15, RZ, 0x1f ;  /* 0x00001fff0fb47589 */ /* 0x000f6200000e0000 */
[----:B---3--:R-:W-:Y:S01]  /*5e50*/  IADD3 R203, R134, 0x1e0, RZ ;  /* 0x000001e086cb7810 */ /* 0x008fe20007ffe0ff */
[----:B------:R-:W-:Y:S01]  /*5e60*/  FFMA.FTZ R49, R52, R193, R49 ;  /* 0x000000c134317223 */ /* 0x000fe20000010031 */
[----:B------:R-:W-:Y:S01]  /*5e70*/  FFMA.FTZ R160, R153, R231, -R160 ;  /* 0x000000e799a07223 */ /* 0x000fe200000108a0 */
[----:B------:R-:W3:Y:S01]  /*5e80*/  SHFL.DOWN PT, R186, R144, 0x1, 0x1f ;  /* 0x08201f0090ba7f89 */ /* 0x000ee200000e0000 */
[----:B------:R-:W-:Y:S01]  /*5e90*/  IADD3 R193, R134, 0x140, RZ ;  /* 0x0000014086c17810 */ /* 0x000fe20007ffe0ff */
[----:B------:R-:W-:Y:S01]  /*5ea0*/  FMUL.FTZ R159, R155, R49 ;  /* 0x000000319b9f7220 */ /* 0x000fe20000410000 */
[----:B------:R-:W-:Y:S01]  /*5eb0*/  FFMA.FTZ R226, R52, R187, R160 ;  /* 0x000000bb34e27223 */ /* 0x000fe200000100a0 */
[----:B------:R-:W2:Y:S01]  /*5ec0*/  SHFL.DOWN PT, R183, R156, 0x1, 0x1f ;  /* 0x08201f009cb77f89 */ /* 0x000ea200000e0000 */
[----:B------:R-:W-:Y:S01]  /*5ed0*/  IADD3 R187, R134, 0x100, RZ ;  /* 0x0000010086bb7810 */ /* 0x000fe20007ffe0ff */
[----:B------:R-:W-:Y:S01]  /*5ee0*/  FMUL.FTZ R240, R6, R196 ;  /* 0x000000c406f07220 */ /* 0x000fe20000410000 */
[----:B------:R-:W-:Y:S01]  /*5ef0*/  FMUL.FTZ R236, R8, R191 ;  /* 0x000000bf08ec7220 */ /* 0x000fe20000410000 */
[----:B------:R1:W2:Y:S01]  /*5f00*/  SHFL.IDX PT, R162, R158, RZ, 0x1f ;  /* 0x00001fff9ea27589 */ /* 0x0002a200000e0000 */
[----:B------:R-:W-:Y:S01]  /*5f10*/  FMUL.FTZ R238, R7, R232 ;  /* 0x000000e807ee7220 */ /* 0x000fe20000410000 */
[C---:B------:R-:W-:Y:S01]  /*5f20*/  FMUL.FTZ R242, R5.reuse, R200 ;  /* 0x000000c805f27220 */ /* 0x040fe20000410000 */
[----:B------:R-:W-:Y:S01]  /*5f30*/  FFMA.FTZ R234, -R5, R198, -RZ ;  /* 0x000000c605ea7223 */ /* 0x000fe200000109ff */
[----:B----4-:R-:W4:Y:S01]  /*5f40*/  SHFL.DOWN PT, R188, R145, 0x1, 0x1f ;  /* 0x08201f0091bc7f89 */ /* 0x010f2200000e0000 */
[----:B------:R-:W-:Y:S03]  /*5f50*/  BSSY B0, `(.L_x_16388) ;  /* 0x0000136000007945 */ /* 0x000fe60003800000 */
[----:B------:R-:W4:Y:S01]  /*5f60*/  SHFL.IDX PT, R161, R144, RZ, 0x1f ;  /* 0x00001fff90a17589 */ /* 0x000f2200000e0000 */
[C---:B0-----:R-:W-:Y:S01]  /*5f70*/  @P1 FMUL.FTZ R163, R181.reuse, R164 ;  /* 0x000000a4b5a31220 */ /* 0x041fe20000410000 */
[----:B-1----:R-:W-:Y:S01]  /*5f80*/  FFMA.FTZ R158, R154, R226, -R159 ;  /* 0x000000e29a9e7223 */ /* 0x002fe2000001089f */
[----:B-----5:R-:W-:Y:S01]  /*5f90*/  @P1 FMUL.FTZ R181, R181, R180 ;  /* 0x000000b4b5b51220 */ /* 0x020fe20000410000 */
[----:B------:R0:W1:Y:S02]  /*5fa0*/  SHFL.IDX PT, R159, R145, RZ, 0x1f ;  /* 0x00001fff919f7589 */ /* 0x00006400000e0000 */
[----:B------:R-:W-:Y:S01]  /*5fb0*/  FFMA.FTZ R229, R51, R184, R158 ;  /* 0x000000b833e57223 */ /* 0x000fe2000001009e */
[----:B------:R-:W-:Y:S01]  /*5fc0*/  LEA.HI.SX32 R184, R193, R134, 0x1b ;  /* 0x00000086c1b87211 */ /* 0x000fe200078fdaff */
[C---:B---3--:R-:W-:Y:S01]  /*5fd0*/  @P1 FFMA.FTZ R182, R186.reuse, R180, R163 ;  /* 0x000000b4bab61223 */ /* 0x048fe200000100a3 */
[----:B------:R3:W5:Y:S01]  /*5fe0*/  SHFL.IDX PT, R144, R156, RZ, 0x1f ;  /* 0x00001fff9c907589 */ /* 0x00076200000e0000 */
[----:B------:R-:W-:Y:S01]  /*5ff0*/  @P1 FFMA.FTZ R181, R186, R164, -R181 ;  /* 0x000000a4bab51223 */ /* 0x000fe200000108b5 */
[----:B------:R-:W-:Y:S01]  /*6000*/  LEA R184, R184, UR7, 0x2 ;  /* 0x00000007b8b87c11 */ /* 0x000fe2000f8e10ff */
[----:B--2---:R-:W-:Y:S01]  /*6010*/  @P1 FADD.FTZ R180, R183, R182 ;  /* 0x000000b6b7b41221 */ /* 0x004fe20000010000 */
[----:B------:R-:W-:-:S02]  /*6020*/  IADD3 R183, R134, 0xc0, RZ ;  /* 0x000000c086b77810 */ /* 0x000fc40007ffe0ff */
[----:B------:R-:W-:Y:S01]  /*6030*/  LEA.HI.SX32 R182, R187, R134, 0x1b ;  /* 0x00000086bbb67211 */ /* 0x000fe200078fdaff */
[----:B------:R-:W-:Y:S01]  /*6040*/  FMUL.FTZ R160, R162, R14 ;  /* 0x0000000ea2a07220 */ /* 0x000fe20000410000 */
[----:B0-----:R-:W-:Y:S01]  /*6050*/  FMUL.FTZ R145, R180, -R47 ;  /* 0x8000002fb4917220 */ /* 0x001fe20000410000 */
[-C--:B------:R-:W-:Y:S01]  /*6060*/  FMUL.FTZ R158, R162, R15.reuse ;  /* 0x0000000fa29e7220 */ /* 0x080fe20000410000 */
[----:B---3--:R-:W-:Y:S01]  /*6070*/  @!P0 LEA R156, R75, UR7, 0x4 ;  /* 0x000000074b9c8c11 */ /* 0x008fe2000f8e20ff */
[----:B----4-:R-:W-:Y:S01]  /*6080*/  @P1 FADD.FTZ R164, R188, R181 ;  /* 0x000000b5bca41221 */ /* 0x010fe20000010000 */
[----:B------:R-:W-:Y:S02]  /*6090*/  IADD3 R181, R134, 0xa0, RZ ;  /* 0x000000a086b57810 */ /* 0x000fe40007ffe0ff */
[----:B------:R-:W-:Y:S01]  /*60a0*/  LEA R182, R182, UR7, 0x2 ;  /* 0x00000007b6b67c11 */ /* 0x000fe2000f8e10ff */
[----:B------:R-:W-:Y:S01]  /*60b0*/  FFMA.FTZ R163, R161, R15, R160 ;  /* 0x0000000fa1a37223 */ /* 0x000fe200000100a0 */
[C---:B------:R-:W-:Y:S01]  /*60c0*/  FMUL.FTZ R47, R164.reuse, -R47 ;  /* 0x8000002fa42f7220 */ /* 0x040fe20000410000 */
[----:B------:R-:W-:Y:S01]  /*60d0*/  FMUL.FTZ R15, R155, R226 ;  /* 0x000000e29b0f7220 */ /* 0x000fe20000410000 */
[----:B------:R-:W-:Y:S01]  /*60e0*/  FFMA.FTZ R164, R164, R46, -R145 ;  /* 0x0000002ea4a47223 */ /* 0x000fe20000010891 */
[----:B------:R-:W-:Y:S01]  /*60f0*/  FFMA.FTZ R158, R161, R14, -R158 ;  /* 0x0000000ea19e7223 */ /* 0x000fe2000001089e */
[----:B------:R-:W-:Y:S01]  /*6100*/  FFMA.FTZ R180, R180, R46, R47 ;  /* 0x0000002eb4b47223 */ /* 0x000fe2000001002f */
[----:B------:R-:W-:Y:S01]  /*6110*/  FFMA.FTZ R46, R154, R49, R15 ;  /* 0x000000319a2e7223 */ /* 0x000fe2000001000f */
[CC--:B------:R-:W-:Y:S01]  /*6120*/  FMUL.FTZ R14, R162.reuse, R13.reuse ;  /* 0x0000000da20e7220 */ /* 0x0c0fe20000410000 */
[----:B------:R-:W-:Y:S01]  /*6130*/  FMUL.FTZ R162, R162, R12 ;  /* 0x0000000ca2a27220 */ /* 0x000fe20000410000 */
[----:B------:R-:W-:Y:S01]  /*6140*/  FADD.FTZ R145, R199, R164 ;  /* 0x000000a4c7917221 */ /* 0x000fe20000010000 */
[----:B------:R-:W-:Y:S01]  /*6150*/  FFMA.FTZ R46, R51, R142, R46 ;  /* 0x0000008e332e7223 */ /* 0x000fe2000001002e */
[----:B------:R-:W-:Y:S01]  /*6160*/  FADD.FTZ R142, -R197, R180 ;  /* 0x000000b4c58e7221 */ /* 0x000fe20000010100 */
[C---:B------:R-:W-:Y:S01]  /*6170*/  FFMA.FTZ R12, R161.reuse, R12, -R14 ;  /* 0x0000000ca10c7223 */ /* 0x040fe2000001080e */
[----:B------:R-:W-:Y:S01]  /*6180*/  FFMA.FTZ R13, R161, R13, R162 ;  /* 0x0000000da10d7223 */ /* 0x000fe200000100a2 */
[----:B------:R-:W-:Y:S01]  /*6190*/  FMUL.FTZ R161, R51, R94 ;  /* 0x0000005e33a17220 */ /* 0x000fe20000410000 */
[C---:B------:R-:W-:Y:S01]  /*61a0*/  FMUL.FTZ R47, R155.reuse, -R142 ;  /* 0x8000008e9b2f7220 */ /* 0x040fe20000410000 */
[-C--:B------:R-:W-:Y:S01]  /*61b0*/  FMUL.FTZ R155, R155, -R145.reuse ;  /* 0x800000919b9b7220 */ /* 0x080fe20000410000 */
[----:B-1----:R-:W-:Y:S01]  /*61c0*/  FADD.FTZ R14, R159, R158 ;  /* 0x0000009e9f0e7221 */ /* 0x002fe20000010000 */
[----:B-----5:R-:W-:Y:S01]  /*61d0*/  FADD.FTZ R15, R144, R163 ;  /* 0x000000a3900f7221 */ /* 0x020fe20000010000 */
[----:B------:R-:W-:Y:S01]  /*61e0*/  FMUL.FTZ R160, R145, R94 ;  /* 0x0000005e91a07220 */ /* 0x000fe20000410000 */
[C---:B------:R-:W-:Y:S01]  /*61f0*/  FFMA.FTZ R164, R154.reuse, R145, -R47 ;  /* 0x000000919aa47223 */ /* 0x040fe2000001082f */
[-C--:B------:R-:W-:Y:S01]  /*6200*/  FFMA.FTZ R162, R9, -R161.reuse, R46 ;  /* 0x800000a109a27223 */ /* 0x080fe2000001002e */
[----:B------:R-:W-:Y:S01]  /*6210*/  FFMA.FTZ R154, R154, R142, R155 ;  /* 0x0000008e9a9a7223 */ /* 0x000fe2000001009b */
[----:B------:R0:W-:Y:S01]  /*6220*/  @!P0 STS.128 [R156+0x2e10], R12 ;  /* 0x002e100c9c008388 */ /* 0x0001e20000000c00 */
[----:B------:R-:W-:Y:S01]  /*6230*/  SHF.L.U32 R144, R134, 0x4, RZ ;  /* 0x0000000486907819 */ /* 0x000fe200000006ff */
[----:B------:R-:W-:Y:S01]  /*6240*/  FFMA.FTZ R161, R50, -R161, R229 ;  /* 0x800000a132a17223 */ /* 0x000fe200000100e5 */
[----:B------:R-:W-:Y:S01]  /*6250*/  FMUL.FTZ R159, R162, R160 ;  /* 0x000000a0a29f7220 */ /* 0x000fe20000410000 */
[----:B------:R-:W-:Y:S01]  /*6260*/  FADD.FTZ R163, -R195, R154 ;  /* 0x0000009ac3a37221 */ /* 0x000fe20000010100 */
[----:B------:R-:W-:Y:S01]  /*6270*/  FADD.FTZ R164, R201, R164 ;  /* 0x000000a4c9a47221 */ /* 0x000fe20000010000 */
[----:B------:R-:W-:Y:S01]  /*6280*/  LEA.HI.SX32 R144, R144, R144, 0x1b ;  /* 0x0000009090907211 */ /* 0x000fe200078fdaff */
[----:B------:R-:W-:Y:S01]  /*6290*/  FFMA.FTZ R46, -R0, R46, -RZ ;  /* 0x0000002e002e7223 */ /* 0x000fe200000109ff */
[----:B------:R-:W-:-:S02]  /*62a0*/  IADD3 R195, R134, 0x160, RZ ;  /* 0x0000016086c37810 */ /* 0x000fc40007ffe0ff */
[----:B------:R-:W-:Y:S01]  /*62b0*/  LEA R47, R144, UR7, 0x2 ;  /* 0x00000007902f7c11 */ /* 0x000fe2000f8e10ff */
[----:B------:R-:W-:Y:S01]  /*62c0*/  FMUL.FTZ R144, R51, R160 ;  /* 0x000000a033907220 */ /* 0x000fe20000410000 */
[C---:B------:R-:W-:Y:S02]  /*62d0*/  IADD3 R197, R134.reuse, 0x180, RZ ;  /* 0x0000018086c57810 */ /* 0x040fe40007ffe0ff */
[----:B------:R-:W-:Y:S01]  /*62e0*/  IADD3 R199, R134, 0x1a0, RZ ;  /* 0x000001a086c77810 */ /* 0x000fe20007ffe0ff */
[----:B0-----:R-:W-:Y:S01]  /*62f0*/  FMUL.FTZ R12, R142, R94 ;  /* 0x0000005e8e0c7220 */ /* 0x001fe20000410000 */
[-C--:B------:R-:W-:Y:S01]  /*6300*/  FMUL.FTZ R156, R52, R96.reuse ;  /* 0x00000060349c7220 */ /* 0x080fe20000410000 */
[-C--:B------:R-:W-:Y:S01]  /*6310*/  FMUL.FTZ R15, R163, R96.reuse ;  /* 0x00000060a30f7220 */ /* 0x080fe20000410000 */
[----:B------:R-:W-:Y:S01]  /*6320*/  FMUL.FTZ R13, R164, R96 ;  /* 0x00000060a40d7220 */ /* 0x000fe20000410000 */
[-C--:B------:R-:W-:Y:S01]  /*6330*/  FMUL.FTZ R154, R51, R12.reuse ;  /* 0x0000000c339a7220 */ /* 0x080fe20000410000 */
[-C--:B------:R-:W-:Y:S01]  /*6340*/  FMUL.FTZ R14, R162, R12.reuse ;  /* 0x0000000ca20e7220 */ /* 0x080fe20000410000 */
[----:B------:R-:W-:Y:S01]  /*6350*/  FFMA.FTZ R159, R161, R12, -R159 ;  /* 0x0000000ca19f7223 */ /* 0x000fe2000001089f */
[CC--:B------:R-:W-:Y:S01]  /*6360*/  FMUL.FTZ R12, R152.reuse, -R163.reuse ;  /* 0x800000a3980c7220 */ /* 0x0c0fe20000410000 */
[----:B------:R-:W-:Y:S01]  /*6370*/  FMUL.FTZ R152, R152, -R164 ;  /* 0x800000a498987220 */ /* 0x000fe20000410000 */
[----:B------:R-:W-:Y:S01]  /*6380*/  FFMA.FTZ R158, R54, -R156, R49 ;  /* 0x8000009c369e7223 */ /* 0x000fe20000010031 */
[----:B------:R0:W-:Y:S01]  /*6390*/  STS [R47+0x87c], R154 ;  /* 0x00087c9a2f007388 */ /* 0x0001e20000000800 */
[C---:B------:R-:W-:Y:S01]  /*63a0*/  FFMA.FTZ R12, R153.reuse, R164, -R12 ;  /* 0x000000a4990c7223 */ /* 0x040fe2000001080c */
[----:B------:R-:W-:Y:S01]  /*63b0*/  FFMA.FTZ R153, R153, R163, R152 ;  /* 0x000000a399997223 */ /* 0x000fe20000010098 */
[----:B------:R-:W-:Y:S01]  /*63c0*/  FFMA.FTZ R156, R53, -R156, R226 ;  /* 0x8000009c359c7223 */ /* 0x000fe200000100e2 */
[----:B------:R-:W-:Y:S01]  /*63d0*/  FMUL.FTZ R155, R158, R15 ;  /* 0x0000000f9e9b7220 */ /* 0x000fe20000410000 */
[----:B------:R-:W-:Y:S01]  /*63e0*/  FADD.FTZ R157, R157, R12 ;  /* 0x0000000c9d9d7221 */ /* 0x000fe20000010000 */
[----:B------:R-:W-:Y:S01]  /*63f0*/  FFMA.FTZ R160, R161, R160, R14 ;  /* 0x000000a0a1a07223 */ /* 0x000fe2000001000e */
[-C--:B------:R-:W-:Y:S01]  /*6400*/  FMUL.FTZ R14, R52, R13.reuse ;  /* 0x0000000d340e7220 */ /* 0x080fe20000410000 */
[-C--:B------:R-:W-:Y:S01]  /*6410*/  FMUL.FTZ R202, R158, R13.reuse ;  /* 0x0000000d9eca7220 */ /* 0x080fe20000410000 */
[----:B------:R-:W-:Y:S01]  /*6420*/  FFMA.FTZ R204, R156, R13, R155 ;  /* 0x0000000d9ccc7223 */ /* 0x000fe2000001009b */
[----:B0-----:R-:W-:Y:S01]  /*6430*/  FADD.FTZ R154, -R178, R153 ;  /* 0x00000099b29a7221 */ /* 0x001fe20000010100 */
[-C--:B------:R-:W-:Y:S01]  /*6440*/  FMUL.FTZ R152, R52, R15.reuse ;  /* 0x0000000f34987220 */ /* 0x080fe20000410000 */
[----:B------:R0:W-:Y:S01]  /*6450*/  STS [R47+0x870], R14 ;  /* 0x0008700e2f007388 */ /* 0x0001e20000000800 */
[----:B------:R-:W-:Y:S01]  /*6460*/  FFMA.FTZ R202, R156, R15, -R202 ;  /* 0x0000000f9cca7223 */ /* 0x000fe200000108ca */
[C---:B------:R-:W-:Y:S01]  /*6470*/  FMUL.FTZ R13, R151.reuse, -R154 ;  /* 0x8000009a970d7220 */ /* 0x040fe20000410000 */
[-C--:B------:R-:W-:Y:S01]  /*6480*/  FMUL.FTZ R151, R151, -R157.reuse ;  /* 0x8000009d97977220 */ /* 0x080fe20000410000 */
[----:B------:R1:W-:Y:S01]  /*6490*/  STS [R47+0x874], R152 ;  /* 0x000874982f007388 */ /* 0x0003e20000000800 */
[----:B------:R-:W-:Y:S01]  /*64a0*/  FMUL.FTZ R223, R157, R98 ;  /* 0x000000629ddf7220 */ /* 0x000fe20000410000 */
[C---:B------:R-:W-:Y:S01]  /*64b0*/  FFMA.FTZ R12, R150.reuse, R157, -R13 ;  /* 0x0000009d960c7223 */ /* 0x040fe2000001080d */
[----:B------:R-:W-:Y:S01]  /*64c0*/  FFMA.FTZ R151, R150, R154, R151 ;  /* 0x0000009a96977223 */ /* 0x000fe20000010097 */
[----:B------:R-:W-:Y:S01]  /*64d0*/  FMUL.FTZ R150, R60, R100 ;  /* 0x000000643c967220 */ /* 0x000fe20000410000 */
[----:B------:R2:W-:Y:S01]  /*64e0*/  STS [R47+0x878], R144 ;  /* 0x000878902f007388 */ /* 0x0005e20000000800 */
[----:B------:R-:W-:Y:S01]  /*64f0*/  FADD.FTZ R153, R175, R12 ;  /* 0x0000000caf997221 */ /* 0x000fe20000010000 */
[----:B------:R-:W-:Y:S01]  /*6500*/  FADD.FTZ R155, -R176, R151 ;  /* 0x00000097b09b7221 */ /* 0x000fe20000010100 */
[----:B------:R-:W-:Y:S01]  /*6510*/  FMUL.FTZ R221, R154, R98 ;  /* 0x000000629add7220 */ /* 0x000fe20000410000 */
[----:B------:R-:W-:Y:S01]  /*6520*/  IADD3 R201, R134, 0x1c0, RZ ;  /* 0x000001c086c97810 */ /* 0x000fe20007ffe0ff */
[C---:B0-----:R-:W-:Y:S01]  /*6530*/  FMUL.FTZ R14, R147.reuse, -R153 ;  /* 0x80000099930e7220 */ /* 0x041fe20000410000 */
[----:B------:R-:W-:Y:S01]  /*6540*/  FMUL.FTZ R12, R147, -R155 ;  /* 0x8000009b930c7220 */ /* 0x000fe20000410000 */
[----:B-1----:R-:W-:Y:S01]  /*6550*/  FFMA.FTZ R152, R58, -R150, R237 ;  /* 0x800000963a987223 */ /* 0x002fe200000100ed */
[-C--:B------:R-:W-:Y:S01]  /*6560*/  FMUL.FTZ R15, R155, R100.reuse ;  /* 0x000000649b0f7220 */ /* 0x080fe20000410000 */
[----:B------:R-:W-:Y:S01]  /*6570*/  FMUL.FTZ R13, R153, R100 ;  /* 0x00000064990d7220 */ /* 0x000fe20000410000 */
[C---:B------:R-:W-:Y:S01]  /*6580*/  FFMA.FTZ R12, R149.reuse, R153, -R12 ;  /* 0x00000099950c7223 */ /* 0x040fe2000001080c */
[----:B------:R-:W-:Y:S01]  /*6590*/  FFMA.FTZ R149, R149, R155, R14 ;  /* 0x0000009b95957223 */ /* 0x000fe2000001000e */
[----:B------:R-:W-:Y:S01]  /*65a0*/  FFMA.FTZ R150, R59, -R150, R228 ;  /* 0x800000963b967223 */ /* 0x000fe200000100e4 */
[----:B------:R-:W-:Y:S01]  /*65b0*/  FMUL.FTZ R147, R152, R15 ;  /* 0x0000000f98937220 */ /* 0x000fe20000410000 */
[----:B------:R-:W-:Y:S01]  /*65c0*/  FADD.FTZ R151, R177, R12 ;  /* 0x0000000cb1977221 */ /* 0x000fe20000010000 */
[----:B------:R-:W-:Y:S01]  /*65d0*/  FADD.FTZ R149, -R174, R149 ;  /* 0x00000095ae957221 */ /* 0x000fe20000010100 */
[-C--:B------:R-:W-:Y:S01]  /*65e0*/  FMUL.FTZ R210, R152, R13.reuse ;  /* 0x0000000d98d27220 */ /* 0x080fe20000410000 */
[-C--:B------:R-:W-:Y:S01]  /*65f0*/  FMUL.FTZ R14, R60, R13.reuse ;  /* 0x0000000d3c0e7220 */ /* 0x080fe20000410000 */
[----:B------:R-:W-:Y:S01]  /*6600*/  FFMA.FTZ R208, R150, R13, R147 ;  /* 0x0000000d96d07223 */ /* 0x000fe20000010093 */
[C---:B------:R-:W-:Y:S01]  /*6610*/  FMUL.FTZ R12, R146.reuse, -R151 ;  /* 0x80000097920c7220 */ /* 0x040fe20000410000 */
[----:B------:R-:W-:Y:S01]  /*6620*/  FMUL.FTZ R13, R146, -R149 ;  /* 0x80000095920d7220 */ /* 0x000fe20000410000 */
[C---:B--2---:R-:W-:Y:S01]  /*6630*/  FMUL.FTZ R144, R57.reuse, R223 ;  /* 0x000000df39907220 */ /* 0x044fe20000410000 */
[----:B------:R-:W-:Y:S01]  /*6640*/  FMUL.FTZ R176, R57, R221 ;  /* 0x000000dd39b07220 */ /* 0x000fe20000410000 */
[C---:B------:R-:W-:Y:S01]  /*6650*/  FFMA.FTZ R12, R148.reuse, R149, R12 ;  /* 0x00000095940c7223 */ /* 0x040fe2000001000c */
[----:B------:R-:W-:Y:S01]  /*6660*/  FFMA.FTZ R146, R148, R151, -R13 ;  /* 0x0000009794927223 */ /* 0x000fe2000001080d */
[----:B------:R-:W-:Y:S01]  /*6670*/  FFMA.FTZ R210, R150, R15, -R210 ;  /* 0x0000000f96d27223 */ /* 0x000fe200000108d2 */
[----:B------:R0:W-:Y:S01]  /*6680*/  STS [R47+0x868], R144 ;  /* 0x000868902f007388 */ /* 0x0001e20000000800 */
[----:B------:R-:W-:Y:S01]  /*6690*/  FADD.FTZ R147, -R167, R12 ;  /* 0x0000000ca7937221 */ /* 0x000fe20000010100 */
[----:B------:R-:W-:Y:S01]  /*66a0*/  FADD.FTZ R146, R171, R146 ;  /* 0x00000092ab927221 */ /* 0x000fe20000010000 */
[----:B------:R-:W-:Y:S01]  /*66b0*/  FMUL.FTZ R167, R64, R104 ;  /* 0x0000006840a77220 */ /* 0x000fe20000410000 */
[----:B------:R1:W-:Y:S01]  /*66c0*/  STS [R47+0x86c], R176 ;  /* 0x00086cb02f007388 */ /* 0x0003e20000000800 */
[C---:B------:R-:W-:Y:S01]  /*66d0*/  FMUL.FTZ R12, R166.reuse, -R147 ;  /* 0x80000093a60c7220 */ /* 0x040fe20000410000 */
[----:B------:R-:W-:Y:S01]  /*66e0*/  FMUL.FTZ R166, R166, -R146 ;  /* 0x80000092a6a67220 */ /* 0x000fe20000410000 */
[----:B------:R-:W-:Y:S01]  /*66f0*/  FMUL.FTZ R13, R151, R102 ;  /* 0x00000066970d7220 */ /* 0x000fe20000410000 */
[----:B------:R2:W-:Y:S01]  /*6700*/  STS [R47+0x860], R14 ;  /* 0x0008600e2f007388 */ /* 0x0005e20000000800 */
[----:B------:R-:W-:Y:S01]  /*6710*/  FFMA.FTZ R12, R165, R146, -R12 ;  /* 0x00000092a50c7223 */ /* 0x000fe2000001080c */
[----:B0-----:R-:W-:Y:S01]  /*6720*/  FMUL.FTZ R144, R62, R102 ;  /* 0x000000663e907220 */ /* 0x001fe20000410000 */
[-C--:B------:R-:W-:Y:S01]  /*6730*/  FMUL.FTZ R216, R146, R104.reuse ;  /* 0x0000006892d87220 */ /* 0x080fe20000410000 */
[----:B------:R-:W-:Y:S01]  /*6740*/  FMUL.FTZ R174, R62, R13 ;  /* 0x0000000d3eae7220 */ /* 0x000fe20000410000 */
[----:B------:R-:W-:Y:S01]  /*6750*/  FMUL.FTZ R218, R147, R104 ;  /* 0x0000006893da7220 */ /* 0x000fe20000410000 */
[----:B-1----:R-:W-:Y:S01]  /*6760*/  FMUL.FTZ R176, R60, R15 ;  /* 0x0000000f3cb07220 */ /* 0x002fe20000410000 */
[----:B------:R-:W-:Y:S01]  /*6770*/  FFMA.FTZ R148, R63, -R144, R198 ;  /* 0x800000903f947223 */ /* 0x000fe200000100c6 */
[----:B------:R-:W-:Y:S01]  /*6780*/  FMUL.FTZ R15, R149, R102 ;  /* 0x00000066950f7220 */ /* 0x000fe20000410000 */
[----:B------:R-:W-:Y:S01]  /*6790*/  FFMA.FTZ R144, R61, -R144, R200 ;  /* 0x800000903d907223 */ /* 0x000fe200000100c8 */
[----:B--2---:R-:W-:Y:S01]  /*67a0*/  FFMA.FTZ R14, R165, R147, R166 ;  /* 0x00000093a50e7223 */ /* 0x004fe200000100a6 */
[----:B------:R-:W-:Y:S01]  /*67b0*/  FFMA.FTZ R165, R66, -R167, R235 ;  /* 0x800000a742a57223 */ /* 0x000fe200000100eb */
[C---:B------:R-:W-:Y:S01]  /*67c0*/  FMUL.FTZ R171, R148.reuse, R15 ;  /* 0x0000000f94ab7220 */ /* 0x040fe20000410000 */
[----:B------:R-:W-:Y:S01]  /*67d0*/  FMUL.FTZ R214, R148, R13 ;  /* 0x0000000d94d67220 */ /* 0x000fe20000410000 */
[----:B------:R-:W-:Y:S01]  /*67e0*/  FFMA.FTZ R167, R65, -R167, R196 ;  /* 0x800000a741a77223 */ /* 0x000fe200000100c4 */
[----:B------:R-:W-:Y:S01]  /*67f0*/  FADD.FTZ R169, -R169, R14 ;  /* 0x0000000ea9a97221 */ /* 0x000fe20000010100 */
[----:B------:R-:W-:Y:S01]  /*6800*/  FFMA.FTZ R212, R144, R13, R171 ;  /* 0x0000000d90d47223 */ /* 0x000fe200000100ab */
[----:B------:R-:W-:Y:S01]  /*6810*/  FMUL.FTZ R13, R165, R216 ;  /* 0x000000d8a50d7220 */ /* 0x000fe20000410000 */
[----:B------:R-:W-:Y:S01]  /*6820*/  FADD.FTZ R166, R173, R12 ;  /* 0x0000000cada67221 */ /* 0x000fe20000010000 */
[-C--:B------:R-:W-:Y:S01]  /*6830*/  FMUL.FTZ R12, R165, R218.reuse ;  /* 0x000000daa50c7220 */ /* 0x080fe20000410000 */
[-C--:B------:R-:W-:Y:S01]  /*6840*/  FMUL.FTZ R178, R64, R218.reuse ;  /* 0x000000da40b27220 */ /* 0x080fe20000410000 */
[----:B------:R-:W-:Y:S01]  /*6850*/  FFMA.FTZ R218, R167, R218, -R13 ;  /* 0x000000daa7da7223 */ /* 0x000fe2000001080d */
[C---:B------:R-:W-:Y:S01]  /*6860*/  FMUL.FTZ R13, R168.reuse, -R169 ;  /* 0x800000a9a80d7220 */ /* 0x040fe20000410000 */
[----:B------:R0:W-:Y:S01]  /*6870*/  STS [R47+0x858], R174 ;  /* 0x000858ae2f007388 */ /* 0x0001e20000000800 */
[----:B------:R-:W-:Y:S01]  /*6880*/  FMUL.FTZ R168, R168, -R166 ;  /* 0x800000a6a8a87220 */ /* 0x000fe20000410000 */
[----:B------:R-:W-:Y:S01]  /*6890*/  FFMA.FTZ R214, R144, R15, -R214 ;  /* 0x0000000f90d67223 */ /* 0x000fe200000108d6 */
[-C--:B------:R-:W-:Y:S01]  /*68a0*/  FMUL.FTZ R14, R69, R106.reuse ;  /* 0x0000006a450e7220 */ /* 0x080fe20000410000 */
[----:B------:R1:W-:Y:S01]  /*68b0*/  STS [R47+0x864], R176 ;  /* 0x000864b02f007388 */ /* 0x0003e20000000800 */
[----:B------:R-:W-:Y:S01]  /*68c0*/  FMUL.FTZ R175, R169, R106 ;  /* 0x0000006aa9af7220 */ /* 0x000fe20000410000 */
[----:B------:R-:W-:Y:S01]  /*68d0*/  LEA.HI.SX32 R180, R183, R134, 0x1b ;  /* 0x00000086b7b47211 */ /* 0x000fe200078fdaff */
[----:B------:R-:W-:Y:S01]  /*68e0*/  FMUL.FTZ R200, R57, R98 ;  /* 0x0000006239c87220 */ /* 0x000fe20000410000 */
[----:B------:R2:W-:Y:S01]  /*68f0*/  STS [R47+0x854], R178 ;  /* 0x000854b22f007388 */ /* 0x0005e20000000800 */
[----:B------:R-:W-:Y:S01]  /*6900*/  LEA.HI.SX32 R183, R189, R134, 0x1b ;  /* 0x00000086bdb77211 */ /* 0x000fe200078fdaff */
[-C--:B0-----:R-:W-:Y:S01]  /*6910*/  FMUL.FTZ R174, R64, R216.reuse ;  /* 0x000000d840ae7220 */ /* 0x081fe20000410000 */
[----:B------:R-:W-:Y:S01]  /*6920*/  FFMA.FTZ R216, R167, R216, R12 ;  /* 0x000000d8a7d87223 */ /* 0x000fe2000001000c */
[C---:B------:R-:W-:Y:S01]  /*6930*/  FFMA.FTZ R12, R170.reuse, R166, -R13 ;  /* 0x000000a6aa0c7223 */ /* 0x040fe2000001080d */
[----:B------:R-:W-:Y:S01]  /*6940*/  FFMA.FTZ R13, R170, R169, R168 ;  /* 0x000000a9aa0d7223 */ /* 0x000fe200000100a8 */
[----:B-1----:R-:W-:Y:S01]  /*6950*/  FMUL.FTZ R176, R62, R15 ;  /* 0x0000000f3eb07220 */ /* 0x002fe20000410000 */
[----:B------:R-:W-:Y:S01]  /*6960*/  FMUL.FTZ R15, R166, R106 ;  /* 0x0000006aa60f7220 */ /* 0x000fe20000410000 */
[----:B------:R-:W-:Y:S01]  /*6970*/  FADD.FTZ R171, R179, R12 ;  /* 0x0000000cb3ab7221 */ /* 0x000fe20000010000 */
[----:B------:R-:W-:Y:S01]  /*6980*/  FADD.FTZ R172, -R172, R13 ;  /* 0x0000000dacac7221 */ /* 0x000fe20000010100 */
[----:B------:R-:W-:Y:S01]  /*6990*/  FFMA.FTZ R168, R68, -R14, R233 ;  /* 0x8000000e44a87223 */ /* 0x000fe200000100e9 */
[----:B------:R0:W-:Y:S01]  /*69a0*/  STS [R47+0x85c], R176 ;  /* 0x00085cb02f007388 */ /* 0x0001e20000000800 */
[-C--:B------:R-:W-:Y:S01]  /*69b0*/  FMUL.FTZ R13, R171, R108.reuse ;  /* 0x0000006cab0d7220 */ /* 0x080fe20000410000 */
[----:B------:R-:W-:Y:S01]  /*69c0*/  FMUL.FTZ R225, R172, R108 ;  /* 0x0000006cace17220 */ /* 0x000fe20000410000 */
[----:B------:R-:W-:Y:S01]  /*69d0*/  FFMA.FTZ R170, R67, -R14, R232 ;  /* 0x8000000e43aa7223 */ /* 0x000fe200000100e8 */
[C---:B--2---:R-:W-:Y:S01]  /*69e0*/  FMUL.FTZ R178, R69.reuse, R175 ;  /* 0x000000af45b27220 */ /* 0x044fe20000410000 */
[----:B------:R-:W-:Y:S01]  /*69f0*/  FMUL.FTZ R14, R70, R13 ;  /* 0x0000000d460e7220 */ /* 0x000fe20000410000 */
[----:B------:R1:W-:Y:S01]  /*6a00*/  STS [R47+0x850], R174 ;  /* 0x000850ae2f007388 */ /* 0x0003e20000000800 */
[----:B------:R-:W-:Y:S01]  /*6a10*/  FMUL.FTZ R177, R168, R175 ;  /* 0x000000afa8b17220 */ /* 0x000fe20000410000 */
[----:B------:R-:W-:Y:S01]  /*6a20*/  IADD3 R179, R134, 0x80, RZ ;  /* 0x0000008086b37810 */ /* 0x000fe20007ffe0ff */
[----:B------:R-:W-:Y:S01]  /*6a30*/  FFMA.FTZ R232, -R6, R235, -RZ ;  /* 0x000000eb06e87223 */ /* 0x000fe200000109ff */
[-C--:B0-----:R-:W-:Y:S01]  /*6a40*/  FMUL.FTZ R176, R69, R15.reuse ;  /* 0x0000000f45b07220 */ /* 0x081fe20000410000 */
[----:B------:R0:W-:Y:S01]  /*6a50*/  STS [R47+0x84c], R178 ;  /* 0x00084cb22f007388 */ /* 0x0001e20000000800 */
[-C--:B------:R-:W-:Y:S01]  /*6a60*/  FFMA.FTZ R220, R170, R15.reuse, R177 ;  /* 0x0000000faadc7223 */ /* 0x080fe200000100b1 */
[----:B------:R-:W-:Y:S01]  /*6a70*/  FMUL.FTZ R15, R168, R15 ;  /* 0x0000000fa80f7220 */ /* 0x000fe20000410000 */
[----:B------:R-:W-:Y:S01]  /*6a80*/  LEA.HI.SX32 R186, R197, R134, 0x1b ;  /* 0x00000086c5ba7211 */ /* 0x000fe200078fdaff */
[----:B------:R2:W-:Y:S01]  /*6a90*/  STS [R47+0x848], R176 ;  /* 0x000848b02f007388 */ /* 0x0005e20000000800 */
[----:B-1----:R-:W-:Y:S01]  /*6aa0*/  FMUL.FTZ R174, R70, R108 ;  /* 0x0000006c46ae7220 */ /* 0x002fe20000410000 */
[----:B------:R-:W-:Y:S01]  /*6ab0*/  FFMA.FTZ R222, R170, R175, -R15 ;  /* 0x000000afaade7223 */ /* 0x000fe2000001080f */
[----:B------:R-:W-:Y:S01]  /*6ac0*/  IADD3 R15, R134, 0x40, RZ ;  /* 0x00000040860f7810 */ /* 0x000fe20007ffe0ff */
[----:B------:R1:W-:Y:S01]  /*6ad0*/  STS [R47+0x840], R14 ;  /* 0x0008400e2f007388 */ /* 0x0003e20000000800 */
[-C--:B------:R-:W-:Y:S01]  /*6ae0*/  FFMA.FTZ R173, R72, -R174.reuse, R191 ;  /* 0x800000ae48ad7223 */ /* 0x080fe200000100bf */
[----:B------:R-:W-:Y:S01]  /*6af0*/  FFMA.FTZ R174, R71, -R174, R230 ;  /* 0x800000ae47ae7223 */ /* 0x000fe200000100e6 */
[----:B------:R-:W-:Y:S01]  /*6b00*/  IADD3 R175, R134, 0x60, RZ ;  /* 0x0000006086af7810 */ /* 0x000fe20007ffe0ff */
[----:B------:R-:W-:Y:S01]  /*6b10*/  FFMA.FTZ R230, -R8, R230, -RZ ;  /* 0x000000e608e67223 */ /* 0x000fe200000109ff */
[-C--:B0-----:R-:W-:Y:S01]  /*6b20*/  LEA.HI.SX32 R178, R179, R134.reuse, 0x1b ;  /* 0x00000086b3b27211 */ /* 0x081fe200078fdaff */
[-C--:B--2---:R-:W-:Y:S01]  /*6b30*/  FMUL.FTZ R176, R70, R225.reuse ;  /* 0x000000e146b07220 */ /* 0x084fe20000410000 */
[C---:B------:R-:W-:Y:S01]  /*6b40*/  FMUL.FTZ R224, R174.reuse, R225 ;  /* 0x000000e1aee07220 */ /* 0x040fe20000410000 */
[----:B------:R-:W-:Y:S01]  /*6b50*/  FMUL.FTZ R12, R174, R13 ;  /* 0x0000000dae0c7220 */ /* 0x000fe20000410000 */
[-C--:B------:R-:W-:Y:S01]  /*6b60*/  LEA.HI.SX32 R179, R181, R134.reuse, 0x1b ;  /* 0x00000086b5b37211 */ /* 0x080fe200078fdaff */
[----:B-1----:R-:W-:Y:S01]  /*6b70*/  FFMA.FTZ R14, -R7, R233, -RZ ;  /* 0x000000e9070e7223 */ /* 0x002fe200000109ff */
[----:B------:R0:W-:Y:S01]  /*6b80*/  STS [R47+0x844], R176 ;  /* 0x000844b02f007388 */ /* 0x0001e20000000800 */
[C---:B------:R-:W-:Y:S01]  /*6b90*/  FFMA.FTZ R224, R173.reuse, R13, R224 ;  /* 0x0000000dade07223 */ /* 0x040fe200000100e0 */
[----:B------:R-:W-:Y:S01]  /*6ba0*/  IADD3 R13, R134, 0x20, RZ ;  /* 0x00000020860d7810 */ /* 0x000fe20007ffe0ff */
[----:B------:R-:W-:Y:S01]  /*6bb0*/  FFMA.FTZ R225, R173, R225, -R12 ;  /* 0x000000e1ade17223 */ /* 0x000fe2000001080c */
[----:B------:R-:W-:Y:S01]  /*6bc0*/  BAR.SYNC.DEFER_BLOCKING 0x0 ;  /* 0x0000000000007b1d */ /* 0x000fe20000010000 */
[----:B------:R-:W-:Y:S01]  /*6bd0*/  LEA.HI.SX32 R181, R185, R134, 0x1b ;  /* 0x00000086b9b57211 */ /* 0x000fe200078fdaff */
[----:B------:R-:W-:Y:S01]  /*6be0*/  FFMA.FTZ R198, R56, -R200, R231 ;  /* 0x800000c838c67223 */ /* 0x000fe200000100e7 */
[----:B------:R-:W-:Y:S01]  /*6bf0*/  LEA.HI.SX32 R12, R134, R134, 0x1b ;  /* 0x00000086860c7211 */ /* 0x000fe200078fdaff */
[----:B------:R-:W-:Y:S01]  /*6c00*/  FFMA.FTZ R200, R55, -R200, R48 ;  /* 0x800000c837c87223 */ /* 0x000fe20000010030 */
[----:B------:R-:W-:Y:S01]  /*6c10*/  LEA.HI.SX32 R13, R13, R134, 0x1b ;  /* 0x000000860d0d7211 */ /* 0x000fe200078fdaff */
[----:B------:R-:W-:Y:S01]  /*6c20*/  FFMA.FTZ R48, -R3, R48, -RZ ;  /* 0x0000003003307223 */ /* 0x000fe200000109ff */
[----:B------:R-:W-:Y:S01]  /*6c30*/  LEA.HI.SX32 R15, R15, R134, 0x1b ;  /* 0x000000860f0f7211 */ /* 0x000fe200078fdaff */
[----:B------:R-:W-:Y:S01]  /*6c40*/  FMUL.FTZ R226, R2, R226 ;  /* 0x000000e202e27220 */ /* 0x000fe20000410000 */
[----:B------:R-:W-:-:S02]  /*6c50*/  LEA.HI.SX32 R177, R175, R134, 0x1b ;  /* 0x00000086afb17211 */ /* 0x000fc400078fdaff */
[-C--:B------:R-:W-:Y:S02]  /*6c60*/  LEA.HI.SX32 R185, R195, R134.reuse, 0x1b ;  /* 0x00000086c3b97211 */ /* 0x080fe400078fdaff */
[-C--:B------:R-:W-:Y:S02]  /*6c70*/  LEA.HI.SX32 R187, R199, R134.reuse, 0x1b ;  /* 0x00000086c7bb7211 */ /* 0x080fe400078fdaff */
[-C--:B------:R-:W-:Y:S02]  /*6c80*/  LEA.HI.SX32 R188, R201, R134.reuse, 0x1b ;  /* 0x00000086c9bc7211 */ /* 0x080fe400078fdaff */
[-C--:B------:R-:W-:Y:S02]  /*6c90*/  LEA.HI.SX32 R189, R203, R134.reuse, 0x1b ;  /* 0x00000086cbbd7211 */ /* 0x080fe400078fdaff */
[----:B------:R-:W-:Y:S02]  /*6ca0*/  LEA R196, R118, -R134, 0x1 ;  /* 0x8000008676c47211 */ /* 0x000fe400078e08ff */
[----:B------:R-:W-:-:S02]  /*6cb0*/  LEA R175, R13, UR7, 0x2 ;  /* 0x000000070daf7c11 */ /* 0x000fc4000f8e10ff */
[----:B0-----:R-:W-:Y:S01]  /*6cc0*/  LEA R176, R15, UR7, 0x2 ;  /* 0x000000070fb07c11 */ /* 0x001fe2000f8e10ff */
[----:B------:R-:W0:Y:S01]  /*6cd0*/  LDS R205, [R182+0xc40] ;  /* 0x000c4000b6cd7984 */ /* 0x000e220000000800 */
[----:B------:R-:W-:Y:S02]  /*6ce0*/  LEA R177, R177, UR7, 0x2 ;  /* 0x00000007b1b17c11 */ /* 0x000fe4000f8e10ff */
[----:B------:R-:W-:Y:S01]  /*6cf0*/  LEA R178, R178, UR7, 0x2 ;  /* 0x00000007b2b27c11 */ /* 0x000fe2000f8e10ff */
[----:B------:R-:W1:Y:S01]  /*6d00*/  LDS R191, [R175+0x8c0] ;  /* 0x0008c000afbf7984 */ /* 0x000e620000000800 */
[----:B------:R-:W-:Y:S02]  /*6d10*/  LEA R179, R179, UR7, 0x2 ;  /* 0x00000007b3b37c11 */ /* 0x000fe4000f8e10ff */
[----:B------:R-:W-:Y:S01]  /*6d20*/  LEA R180, R180, UR7, 0x2 ;  /* 0x00000007b4b47c11 */ /* 0x000fe2000f8e10ff */
[----:B------:R-:W2:Y:S01]  /*6d30*/  LDS R193, [R176+0x940] ;  /* 0x00094000b0c17984 */ /* 0x000ea20000000800 */
[----:B------:R-:W-:-:S02]  /*6d40*/  LEA R181, R181, UR7, 0x2 ;  /* 0x00000007b5b57c11 */ /* 0x000fc4000f8e10ff */
[----:B------:R-:W-:Y:S01]  /*6d50*/  LEA R183, R183, UR7, 0x2 ;  /* 0x00000007b7b77c11 */ /* 0x000fe2000f8e10ff */
[----:B------:R-:W3:Y:S01]  /*6d60*/  LDS R195, [R177+0x9c0] ;  /* 0x0009c000b1c37984 */ /* 0x000ee20000000800 */
[----:B------:R-:W-:Y:S02]  /*6d70*/  LEA R185, R185, UR7, 0x2 ;  /* 0x00000007b9b97c11 */ /* 0x000fe4000f8e10ff */
[----:B------:R-:W-:Y:S01]  /*6d80*/  LEA R186, R186, UR7, 0x2 ;  /* 0x00000007baba7c11 */ /* 0x000fe2000f8e10ff */
[----:B------:R-:W4:Y:S01]  /*6d90*/  LDS R197, [R178+0xa40] ;  /* 0x000a4000b2c57984 */ /* 0x000f220000000800 */
[----:B------:R-:W-:Y:S02]  /*6da0*/  LEA R187, R187, UR7, 0x2 ;  /* 0x00000007bbbb7c11 */ /* 0x000fe4000f8e10ff */
[----:B------:R-:W-:Y:S01]  /*6db0*/  LEA R188, R188, UR7, 0x2 ;  /* 0x00000007bcbc7c11 */ /* 0x000fe2000f8e10ff */
[----:B------:R-:W0:Y:S01]  /*6dc0*/  LDS R199, [R179+0xac0] ;  /* 0x000ac000b3c77984 */ /* 0x000e220000000800 */
[----:B------:R-:W-:-:S02]  /*6dd0*/  LEA R189, R189, UR7, 0x2 ;  /* 0x00000007bdbd7c11 */ /* 0x000fc4000f8e10ff */
[----:B------:R-:W-:Y:S01]  /*6de0*/  LEA R12, R12, UR7, 0x2 ;  /* 0x000000070c0c7c11 */ /* 0x000fe2000f8e10ff */
        /* <DEDUP_REMOVED lines=34> */
[-C--:B------:R-:W-:Y:S01]  /*7010*/  IMAD R13, R137, R28.reuse, RZ ;  /* 0x0000001c890d7224 */ /* 0x080fe200078e02ff */
[----:B------:R0:W2:Y:S01]  /*7020*/  LDS R229, [R12+0x1080] ;  /* 0x001080000ce57984 */ /* 0x0000a20000000800 */
[----:B-1----:R-:W-:Y:S01]  /*7030*/  IMAD.WIDE.U32 R14, R136, R28, RZ ;  /* 0x0000001c880e7225 */ /* 0x002fe200078e00ff */
[----:B------:R-:W-:-:S03]  /*7040*/  SHF.R.U64 R231, R26, 0x1, R27 ;  /* 0x000000011ae77819 */ /* 0x000fc6000000121b */
[C---:B------:R-:W-:Y:S02]  /*7050*/  IMAD R13, R136.reuse, R29, R13 ;  /* 0x0000001d880d7224 */ /* 0x040fe400078e020d */
[-C--:B------:R-:W-:Y:S02]  /*7060*/  IMAD R46, R137, R36.reuse, RZ ;  /* 0x00000024892e7224 */ /* 0x080fe400078e02ff */
[C---:B------:R-:W-:Y:S01]  /*7070*/  IMAD.WIDE.U32 R48, R136.reuse, R36, RZ ;  /* 0x0000002488307225 */ /* 0x040fe200078e00ff */
[----:B------:R-:W-:Y:S02]  /*7080*/  IADD3 R15, R15, R13, RZ ;  /* 0x0000000d0f0f7210 */ /* 0x000fe40007ffe0ff */
[----:B------:R-:W-:Y:S01]  /*7090*/  SHF.R.U32.HI R13, RZ, 0x1, R27 ;  /* 0x00000001ff0d7819 */ /* 0x000fe2000001161b */
[----:B------:R-:W-:Y:S02]  /*70a0*/  IMAD R47, R136, R37, R46 ;  /* 0x00000025882f7224 */ /* 0x000fe400078e022e */
[----:B------:R-:W-:-:S03]  /*70b0*/  IMAD.WIDE.U32 R14, R231, UR16, R14 ;  /* 0x00000010e70e7c25 */ /* 0x000fc6000f8e000e */
[----:B------:R-:W-:Y:S01]  /*70c0*/  IADD3 R49, R49, R47, RZ ;  /* 0x0000002f31317210 */ /* 0x000fe20007ffe0ff */
[----:B------:R-:W-:Y:S01]  /*70d0*/  IMAD R46, R13, UR16, RZ ;  /* 0x000000100d2e7c24 */ /* 0x000fe2000f8e02ff */
[--C-:B------:R-:W-:Y:S01]  /*70e0*/  SHF.R.U32.HI R47, RZ, 0x1, R35.reuse ;  /* 0x00000001ff2f7819 */ /* 0x100fe20000011623 */
[----:B0-----:R-:W-:Y:S01]  /*70f0*/  IMAD R12, R206, UR22, RZ ;  /* 0x00000016ce0c7c24 */ /* 0x001fe2000f8e02ff */
[----:B------:R-:W-:Y:S01]  /*7100*/  LEA R13, R120, 0xfffffe00, 0x9 ;  /* 0xfffffe00780d7811 */ /* 0x000fe200078e48ff */
[----:B------:R-:W-:Y:S01]  /*7110*/  IMAD R233, R231, UR17, R46 ;  /* 0x00000011e7e97c24 */ /* 0x000fe2000f8e022e */
[----:B------:R-:W-:Y:S01]  /*7120*/  SHF.R.U64 R231, R34, 0x1, R35 ;  /* 0x0000000122e77819 */ /* 0x000fe20000001223 */
[----:B------:R-:W-:Y:S01]  /*7130*/  IMAD R226, R47, UR16, RZ ;  /* 0x000000102fe27c24 */ /* 0x000fe2000f8e02ff */
[----:B------:R-:W-:Y:S01]  /*7140*/  IADD3 R46, P1, R13, R134, RZ ;  /* 0x000000860d2e7210 */ /* 0x000fe20007f3e0ff */
[----:B------:R-:W-:Y:S02]  /*7150*/  IMAD R206, R206, UR26, RZ ;  /* 0x0000001acece7c24 */ /* 0x000fe4000f8e02ff */
[----:B------:R-:W-:Y:S01]  /*7160*/  IMAD R237, R231, UR17, R226 ;  /* 0x00000011e7ed7c24 */ /* 0x000fe2000f8e02e2 */
[----:B------:R-:W-:Y:S01]  /*7170*/  LEA.HI.X.SX32 R47, R13, RZ, 0x1, P1 ;  /* 0x000000ff0d2f7211 */ /* 0x000fe200008f0eff */
[----:B------:R-:W-:Y:S01]  /*7180*/  IMAD.WIDE.U32 R48, R231, UR16, R48 ;  /* 0x00000010e7307c25 */ /* 0x000fe2000f8e0030 */
[----:B------:R-:W-:-:S02]  /*7190*/  IADD3 R226, R15, R233, RZ ;  /* 0x000000e90fe27210 */ /* 0x000fc40007ffe0ff */
[----:B------:R-:W-:Y:S01]  /*71a0*/  LEA R231, P1, R14, R30, 0x3 ;  /* 0x0000001e0ee77211 */ /* 0x000fe200078218ff */
[C---:B------:R-:W-:Y:S02]  /*71b0*/  IMAD R235, R75.reuse, UR23, R12 ;  /* 0x000000174beb7c24 */ /* 0x040fe4000f8e020c */
[----:B------:R-:W-:Y:S01]  /*71c0*/  IMAD R239, R75, UR27, R206 ;  /* 0x0000001b4bef7c24 */ /* 0x000fe2000f8e02ce */
[----:B------:R-:W-:Y:S01]  /*71d0*/  IADD3 R206, R49, R237, RZ ;  /* 0x000000ed31ce7210 */ /* 0x000fe20007ffe0ff */
[C---:B------:R-:W-:Y:S01]  /*71e0*/  IMAD.WIDE.U32 R12, R75.reuse, UR22, R46 ;  /* 0x000000164b0c7c25 */ /* 0x040fe2000f8e002e */
[----:B------:R-:W-:Y:S02]  /*71f0*/  LEA R49, P2, R48, R38, 0x3 ;  /* 0x0000002630317211 */ /* 0x000fe400078418ff */
[----:B------:R-:W-:Y:S01]  /*7200*/  LEA.HI.X R226, R14, R31, R226, 0x3, P1 ;  /* 0x0000001f0ee27211 */ /* 0x000fe200008f1ce2 */
[----:B------:R-:W-:Y:S01]  /*7210*/  IMAD.WIDE.U32 R46, R75, UR26, R46 ;  /* 0x0000001a4b2e7c25 */ /* 0x000fe2000f8e002e */
[----:B------:R-:W-:-:S02]  /*7220*/  LEA.HI.X R206, R48, R39, R206, 0x3, P2 ;  /* 0x0000002730ce7211 */ /* 0x000fc400010f1cce */
[----:B------:R-:W-:Y:S02]  /*7230*/  IADD3 R15, R13, R235, RZ ;  /* 0x000000eb0d0f7210 */ /* 0x000fe40007ffe0ff */
[----:B------:R-:W-:Y:S02]  /*7240*/  LEA R14, P1, R12, R231, 0x2 ;  /* 0x000000e70c0e7211 */ /* 0x000fe400078210ff */
[----:B------:R-:W-:Y:S02]  /*7250*/  IADD3 R13, R47, R239, RZ ;  /* 0x000000ef2f0d7210 */ /* 0x000fe40007ffe0ff */
[----:B------:R-:W-:Y:S02]  /*7260*/  LEA R48, P2, R46, R49, 0x2 ;  /* 0x000000312e307211 */ /* 0x000fe400078410ff */
[----:B------:R-:W-:Y:S02]  /*7270*/  LEA.HI.X R15, R12, R226, R15, 0x2, P1 ;  /* 0x000000e20c0f7211 */ /* 0x000fe400008f140f */
[----:B------:R-:W-:-:S03]  /*7280*/  LEA.HI.X R49, R46, R206, R13, 0x2, P2 ;  /* 0x000000ce2e317211 */ /* 0x000fc600010f140d */
[----:B------:R0:W-:Y:S04]  /*7290*/  REDG.E.ADD.F32.FTZ.RN.STRONG.GPU desc[UR14][R14.64], R227 ;  /* 0x000000e30e0079a6 */ /* 0x0001e8000c10f38e */
[----:B--2---:R0:W-:Y:S02]  /*72a0*/  REDG.E.ADD.F32.FTZ.RN.STRONG.GPU desc[UR14][R48.64], R229 ;  /* 0x000000e5300079a6 */ /* 0x0041e4000c10f38e */
.L_x_16389:
[----:B------:R-:W-:Y:S05]  /*72b0*/  BSYNC B0 ;  /* 0x0000000000007941 */ /* 0x000fea0003800000 */
.L_x_16388:
[----:B------:R-:W-:Y:S01]  /*72c0*/  FADD.FTZ R13, RZ, R224 ;  /* 0x000000e0ff0d7221 */ /* 0x000fe20000010000 */
[----:B------:R-:W-:Y:S01]  /*72d0*/  USHF.R.U32.HI UR10, URZ, 0x1, UR21 ;  /* 0x000000013f0a7899 */ /* 0x000fe20008011615 */
[----:B------:R-:W2:Y:S01]  /*72e0*/  LDS R175, [R175+0x1100] ;  /* 0x00110000afaf7984 */ /* 0x000ea20000000800 */
[----:B------:R-:W-:Y:S01]  /*72f0*/  USHF.R.U32.HI UR19, URZ, 0x1, UR25 ;  /* 0x000000013f137899 */ /* 0x000fe20008011619 */
[----:B------:R-:W-:Y:S01]  /*7300*/  FADD.FTZ R13, R13, R220 ;  /* 0x000000dc0d0d7221 */ /* 0x000fe20000010000 */
[----:B------:R-:W-:Y:S01]  /*7310*/  USHF.R.U64 UR12, UR20, 0x1, UR21 ;  /* 0x00000001140c7899 */ /* 0x000fe20008001215 */
[----:B------:R-:W-:Y:S01]  /*7320*/  IMAD R12, R137, R28, RZ ;  /* 0x0000001c890c7224 */ /* 0x000fe200078e02ff */
[----:B------:R-:W-:Y:S01]  /*7330*/  USHF.R.U64 UR18, UR24, 0x1, UR25 ;  /* 0x0000000118127899 */ /* 0x000fe20008001219 */
[----:B------:R-:W-:Y:S01]  /*7340*/  FADD.FTZ R13, R13, R216 ;  /* 0x000000d80d0d7221 */ /* 0x000fe20000010000 */
[----:B------:R-:W-:Y:S01]  /*7350*/  UIMAD UR13, UR10, UR16, URZ ;  /* 0x000000100a0d72a4 */ /* 0x000fe2000f8e023f */
[----:B01----:R-:W-:Y:S01]  /*7360*/  IMAD R14, R137, R36, RZ ;  /* 0x00000024890e7224 */ /* 0x003fe200078e02ff */
[----:B------:R-:W-:Y:S01]  /*7370*/  UIMAD UR19, UR19, UR16, URZ ;  /* 0x00000010131372a4 */ /* 0x000fe2000f8e023f */
[----:B------:R-:W-:Y:S01]  /*7380*/  FADD.FTZ R47, R13, R212 ;  /* 0x000000d40d2f7221 */ /* 0x000fe20000010000 */
[----:B------:R-:W-:Y:S01]  /*7390*/  UIMAD.WIDE.U32 UR8, UR12, UR16, URZ ;  /* 0x000000100c0872a5 */ /* 0x000fe2000f8e003f */
[----:B------:R-:W-:Y:S01]  /*73a0*/  FMUL.FTZ R13, R200, R221 ;  /* 0x000000ddc80d7220 */ /* 0x000fe20000410000 */
[----:B------:R-:W-:Y:S01]  /*73b0*/  UIMAD.WIDE.U32 UR10, UR18, UR16, URZ ;  /* 0x00000010120a72a5 */ /* 0x000fe2000f8e003f */
[C---:B------:R-:W-:Y:S01]  /*73c0*/  IMAD R49, R136.reuse, R29, R12 ;  /* 0x0000001d88317224 */ /* 0x040fe200078e020c */
[----:B------:R-:W-:Y:S01]  /*73d0*/  UIMAD UR13, UR17, UR12, UR13 ;  /* 0x0000000c110d72a4 */ /* 0x000fe2000f8e020d */
[----:B------:R-:W-:Y:S01]  /*73e0*/  IMAD R227, R136, R37, R14 ;  /* 0x0000002588e37224 */ /* 0x000fe200078e020e */
[----:B------:R-:W-:Y:S01]  /*73f0*/  UIMAD UR19, UR17, UR18, UR19 ;  /* 0x00000012111372a4 */ /* 0x000fe2000f8e0213 */
[-C--:B------:R-:W-:Y:S01]  /*7400*/  FFMA.FTZ R46, R198, R223.reuse, R13 ;  /* 0x000000dfc62e7223 */ /* 0x080fe2000001000d */
[----:B------:R-:W-:Y:S01]  /*7410*/  UIADD3 UR9, UR13, UR9, URZ ;  /* 0x000000090d097290 */ /* 0x000fe2000fffe03f */
[----:B------:R-:W-:Y:S01]  /*7420*/  FMUL.FTZ R223, R200, R223 ;  /* 0x000000dfc8df7220 */ /* 0x000fe20000410000 */
[----:B------:R-:W-:Y:S01]  /*7430*/  UIADD3 UR11, UR19, UR11, URZ ;  /* 0x0000000b130b7290 */ /* 0x000fe2000fffe03f */
[----:B------:R-:W-:Y:S01]  /*7440*/  FADD.FTZ R225, RZ, R225 ;  /* 0x000000e1ffe17221 */ /* 0x000fe20000010000 */
[----:B------:R-:W-:Y:S01]  /*7450*/  FADD.FTZ R47, R47, R208 ;  /* 0x000000d02f2f7221 */ /* 0x000fe20000010000 */
[----:B------:R-:W-:Y:S01]  /*7460*/  FFMA.FTZ R223, R198, R221, -R223 ;  /* 0x000000ddc6df7223 */ /* 0x000fe200000108df */
[----:B------:R-:W-:-:S04]  /*7470*/  IMAD.WIDE.U32 R12, R136, R28, UR8 ;  /* 0x00000008880c7e25 */ /* 0x000fc8000f8e001c */
[----:B------:R-:W-:Y:S01]  /*7480*/  FADD.FTZ R225, R225, R222 ;  /* 0x000000dee1e17221 */ /* 0x000fe20000010000 */
[----:B------:R-:W-:Y:S01]  /*7490*/  FADD.FTZ R47, R47, R46 ;  /* 0x0000002e2f2f7221 */ /* 0x000fe20000010000 */
[----:B------:R-:W-:Y:S01]  /*74a0*/  SHF.R.U32.HI R46, RZ, 0x1e, R134 ;  /* 0x0000001eff2e7819 */ /* 0x000fe20000011686 */
        /* <DEDUP_REMOVED lines=15> */
[C---:B------:R-:W-:Y:S01]  /*75a0*/  IADD3 R14, P1, R13.reuse, R206, RZ ;  /* 0x000000ce0d0e7210 */ /* 0x040fe20007f3e0ff */
[----:B------:R-:W-:Y:S01]  /*75b0*/  BSSY B0, `(.L_x_16390) ;  /* 0x000001a000007945 */ /* 0x000fe20003800000 */
[----:B------:R-:W-:Y:S01]  /*75c0*/  IADD3 R12, P2, R13, R48, RZ ;  /* 0x000000300d0c7210 */ /* 0x000fe20007f5e0ff */
[----:B------:R-:W-:Y:S01]  /*75d0*/  IMAD R48, R40, UR9, RZ ;  /* 0x0000000928307c24 */ /* 0x000fe2000f8e02ff */
[----:B------:R-:W-:Y:S01]  /*75e0*/  IADD3 R49, -R143, UR4, RZ ;  /* 0x000000048f317c10 */ /* 0x000fe2000fffe1ff */
[----:B------:R-:W-:Y:S01]  /*75f0*/  FADD.FTZ R202, R223, R202 ;  /* 0x000000cadfca7221 */ /* 0x000fe20000010000 */
        /* <DEDUP_REMOVED lines=9> */
[----:B------:R-:W-:Y:S01]  /*7690*/  FADD.FTZ R159, R202, R159 ;  /* 0x0000009fca9f7221 */ /* 0x000fe20000010000 */
        /* <DEDUP_REMOVED lines=8> */
[----:B--2---:R-:W-:Y:S06]  /*7720*/  @!P1 BRA `(.L_x_16391) ;  /* 0x0000000000089947 */ /* 0x004fec0003800000 */
[----:B------:R0:W-:Y:S04]  /*7730*/  REDG.E.ADD.F32.FTZ.RN.STRONG.GPU desc[UR14][R12.64+-0x780], R191 ;  /* 0xfff880bf0c0079a6 */ /* 0x0001e8000c10f38e */
[----:B------:R0:W-:Y:S02]  /*7740*/  REDG.E.ADD.F32.FTZ.RN.STRONG.GPU desc[UR14][R46.64+-0x780], R175 ;  /* 0xfff880af2e0079a6 */ /* 0x0001e4000c10f38e */
.L_x_16391:
[----:B------:R-:W-:Y:S05]  /*7750*/  BSYNC B0 ;  /* 0x0000000000007941 */ /* 0x000fea0003800000 */
.L_x_16390:
[----:B------:R1:W2:Y:S01]  /*7760*/  LDS R15, [R176+0x1180] ;  /* 0x00118000b00f7984 */ /* 0x0002a20000000800 */
[----:B------:R-:W-:Y:S04]  /*7770*/  BSSY B0, `(.L_x_16392) ;  /* 0x0000004000007945 */ /* 0x000fe80003800000 */
[----:B------:R-:W-:Y:S05]  /*7780*/  @!P2 BRA `(.L_x_16393) ;  /* 0x000000000008a947 */ /* 0x000fea0003800000 */
[----:B------:R3:W-:Y:S04]  /*7790*/  REDG.E.ADD.F32.FTZ.RN.STRONG.GPU desc[UR14][R12.64+-0x700], R193 ;  /* 0xfff900c10c0079a6 */ /* 0x0007e8000c10f38e */
[----:B--2---:R3:W-:Y:S02]  /*77a0*/  REDG.E.ADD.F32.FTZ.RN.STRONG.GPU desc[UR14][R46.64+-0x700], R15 ;  /* 0xfff9000f2e0079a6 */ /* 0x0047e4000c10f38e */
.L_x_16393:
[----:B------:R-:W-:Y:S05]  /*77b0*/  BSYNC B0 ;  /* 0x0000000000007941 */ /* 0x000fea0003800000 */
.L_x_16392:
[----:B------:R-:W4:Y:S01]  /*77c0*/  LDS R177, [R177+0x1200] ;  /* 0x00120000b1b17984 */ /* 0x000f220000000800 */
[----:B------:R-:W-:Y:S04]  /*77d0*/  BSSY B0, `(.L_x_16394) ;  /* 0x0000004000007945 */ /* 0x000fe80003800000 */
[----:B------:R-:W-:Y:S05]  /*77e0*/  @!P3 BRA `(.L_x_16395) ;  /* 0x000000000008b947 */ /* 0x000fea0003800000 */
[----:B------:R0:W-:Y:S04]  /*77f0*/  REDG.E.ADD.F32.FTZ.RN.STRONG.GPU desc[UR14][R12.64+-0x680], R195 ;  /* 0xfff980c30c0079a6 */ /* 0x0001e8000c10f38e */
[----:B----4-:R0:W-:Y:S02]  /*7800*/  REDG.E.ADD.F32.FTZ.RN.STRONG.GPU desc[UR14][R46.64+-0x680], R177 ;  /* 0xfff980b12e0079a6 */ /* 0x0101e4000c10f38e */
.L_x_16395:
[----:B------:R-:W-:Y:S05]  /*7810*/  BSYNC B0 ;  /* 0x0000000000007941 */ /* 0x000fea0003800000 */
.L_x_16394:
[----:B--23--:R2:W3:Y:S01]  /*7820*/  LDS R15, [R178+0x1280] ;  /* 0x00128000b20f7984 */ /* 0x00c4e20000000800 */
[C---:B------:R-:W-:Y:S01]  /*7830*/  ISETP.GE.AND P6, PT, R196.reuse, 0x81, PT ;  /* 0x00000081c400780c */ /* 0x040fe20003fc6270 */
[----:B------:R-:W-:Y:S01]  /*7840*/  BSSY B0, `(.L_x_16396) ;  /* 0x0000009000007945 */ /* 0x000fe20003800000 */
[C---:B------:R-:W-:Y:S02]  /*7850*/  ISETP.GE.AND P1, PT, R196.reuse, 0xa1, PT ;  /* 0x000000a1c400780c */ /* 0x040fe40003f26270 */
[C---:B------:R-:W-:Y:S02]  /*7860*/  ISETP.GE.AND P2, PT, R196.reuse, 0xc1, PT ;  /* 0x000000c1c400780c */ /* 0x040fe40003f46270 */
[C---:B------:R-:W-:Y:S02]  /*7870*/  ISETP.GE.AND P3, PT, R196.reuse, 0xe1, PT ;  /* 0x000000e1c400780c */ /* 0x040fe40003f66270 */
[C---:B------:R-:W-:Y:S02]  /*7880*/  ISETP.GE.AND P4, PT, R196.reuse, 0x101, PT ;  /* 0x00000101c400780c */ /* 0x040fe40003f86270 */
[----:B------:R-:W-:-:S03]  /*7890*/  ISETP.GE.AND P5, PT, R196, 0x121, PT ;  /* 0x00000121c400780c */ /* 0x000fc60003fa6270 */
[----:B--2---:R-:W-:Y:S10]  /*78a0*/  @!P6 BRA `(.L_x_16397) ;  /* 0x000000000008e947 */ /* 0x004ff40003800000 */
[----:B------:R2:W-:Y:S04]  /*78b0*/  REDG.E.ADD.F32.FTZ.RN.STRONG.GPU desc[UR14][R12.64+-0x600], R197 ;  /* 0xfffa00c50c0079a6 */ /* 0x0005e8000c10f38e */
[----:B---3--:R2:W-:Y:S02]  /*78c0*/  REDG.E.ADD.F32.FTZ.RN.STRONG.GPU desc[UR14][R46.64+-0x600], R15 ;  /* 0xfffa000f2e0079a6 */ /* 0x0085e4000c10f38e */
.L_x_16397:
[----:B------:R-:W-:Y:S05]  /*78d0*/  BSYNC B0 ;  /* 0x0000000000007941 */ /* 0x000fea0003800000 */
.L_x_16396:
[----:B------:R-:W0:Y:S01]  /*78e0*/  LDS R179, [R179+0x1300] ;  /* 0x00130000b3b37984 */ /* 0x000e220000000800 */
[----:B------:R-:W-:Y:S04]  /*78f0*/  BSSY B0, `(.L_x_16398) ;  /* 0x0000004000007945 */ /* 0x000fe80003800000 */
[----:B------:R-:W-:Y:S05]  /*7900*/  @!P1 BRA `(.L_x_16399) ;  /* 0x0000000000089947 */ /* 0x000fea0003800000 */
[----:B------:R1:W-:Y:S04]  /*7910*/  REDG.E.ADD.F32.FTZ.RN.STRONG.GPU desc[UR14][R12.64+-0x580], R199 ;  /* 0xfffa80c70c0079a6 */ /* 0x0003e8000c10f38e */
[----:B0-----:R1:W-:Y:S02]  /*7920*/  REDG.E.ADD.F32.FTZ.RN.STRONG.GPU desc[UR14][R46.64+-0x580], R179 ;  /* 0xfffa80b32e0079a6 */ /* 0x0013e4000c10f38e */
.L_x_16399:
[----:B------:R-:W-:Y:S05]  /*7930*/  BSYNC B0 ;  /* 0x0000000000007941 */ /* 0x000fea0003800000 */
.L_x_16398:
[----:B--23--:R2:W3:Y:S01]  /*7940*/  LDS R15, [R180+0x1380] ;  /* 0x00138000b40f7984 */ /* 0x00c4e20000000800 */
[----:B------:R-:W-:Y:S04]  /*7950*/  BSSY B0, `(.L_x_16400) ;  /* 0x0000004000007945 */ /* 0x000fe80003800000 */
[----:B------:R-:W-:Y:S05]  /*7960*/  @!P2 BRA `(.L_x_16401) ;  /* 0x000000000008a947 */ /* 0x000fea0003800000 */
[----:B------:R0:W-:Y:S04]  /*7970*/  REDG.E.ADD.F32.FTZ.RN.STRONG.GPU desc[UR14][R12.64+-0x500], R201 ;  /* 0xfffb00c90c0079a6 */ /* 0x0001e8000c10f38e */
[----:B---3--:R3:W-:Y:S02]  /*7980*/  REDG.E.ADD.F32.FTZ.RN.STRONG.GPU desc[UR14][R46.64+-0x500], R15 ;  /* 0xfffb000f2e0079a6 */ /* 0x0087e4000c10f38e */
.L_x_16401:
[----:B------:R-:W-:Y:S05]  /*7990*/  BSYNC B0 ;  /* 0x0000000000007941 */ /* 0x000fea0003800000 */
.L_x_16400:
[----:B------:R-:W0:Y:S01]  /*79a0*/  LDS R181, [R181+0x1400] ;  /* 0x00140000b5b57984 */ /* 0x000e220000000800 */
[----:B------:R-:W-:Y:S04]  /*79b0*/  BSSY B0, `(.L_x_16402) ;  /* 0x0000004000007945 */ /* 0x000fe80003800000 */
[----:B------:R-:W-:Y:S05]  /*79c0*/  @!P3 BRA `(.L_x_16403) ;  /* 0x000000000008b947 */ /* 0x000fea0003800000 */
[----:B------:R1:W-:Y:S04]  /*79d0*/  REDG.E.ADD.F32.FTZ.RN.STRONG.GPU desc[UR14][R12.64+-0x480], R203 ;  /* 0xfffb80cb0c0079a6 */ /* 0x0003e8000c10f38e */
[----:B0-----:R1:W-:Y:S02]  /*79e0*/  REDG.E.ADD.F32.FTZ.RN.STRONG.GPU desc[UR14][R46.64+-0x480], R181 ;  /* 0xfffb80b52e0079a6 */ /* 0x0013e4000c10f38e */
.L_x_16403:
[----:B------:R-:W-:Y:S05]  /*79f0*/  BSYNC B0 ;  /* 0x0000000000007941 */ /* 0x000fea0003800000 */
.L_x_16402:
[----:B---3--:R3:W0:Y:S01]  /*7a00*/  LDS R15, [R182+0x1480] ;  /* 0x00148000b60f7984 */ /* 0x0086220000000800 */
[----:B------:R-:W-:Y:S04]  /*7a10*/  BSSY B0, `(.L_x_16404) ;  /* 0x0000004000007945 */ /* 0x000fe80003800000 */
[----:B------:R-:W-:Y:S05]  /*7a20*/  @!P4 BRA `(.L_x_16405) ;  /* 0x000000000008c947 */ /* 0x000fea0003800000 */
[----:B------:R1:W-:Y:S04]  /*7a30*/  REDG.E.ADD.F32.FTZ.RN.STRONG.GPU desc[UR14][R12.64+-0x400], R205 ;  /* 0xfffc00cd0c0079a6 */ /* 0x0003e8000c10f38e */
[----:B0-----:R1:W-:Y:S02]  /*7a40*/  REDG.E.ADD.F32.FTZ.RN.STRONG.GPU desc[UR14][R46.64+-0x400], R15 ;  /* 0xfffc000f2e0079a6 */ /* 0x0013e4000c10f38e */
.L_x_16405:
[----:B------:R-:W-:Y:S05]  /*7a50*/  BSYNC B0 ;  /* 0x0000000000007941 */ /* 0x000fea0003800000 */
.L_x_16404:
[----:B------:R-:W0:Y:S01]  /*7a60*/  LDS R183, [R183+0x1500] ;  /* 0x00150000b7b77984 */ /* 0x000e220000000800 */
[----:B------:R-:W-:Y:S04]  /*7a70*/  BSSY B0, `(.L_x_16406) ;  /* 0x0000004000007945 */ /* 0x000fe80003800000 */
[----:B------:R-:W-:Y:S05]  /*7a80*/  @!P5 BRA `(.L_x_16407) ;  /* 0x000000000008d947 */ /* 0x000fea0003800000 */
[----:B------:R1:W-:Y:S04]  /*7a90*/  REDG.E.ADD.F32.FTZ.RN.STRONG.GPU desc[UR14][R12.64+-0x380], R207 ;  /* 0xfffc80cf0c0079a6 */ /* 0x0003e8000c10f38e */
[----:B0-----:R1:W-:Y:S02]  /*7aa0*/  REDG.E.ADD.F32.FTZ.RN.STRONG.GPU desc[UR14][R46.64+-0x380], R183 ;  /* 0xfffc80b72e0079a6 */ /* 0x0013e4000c10f38e */
.L_x_16407:
[----:B------:R-:W-:Y:S05]  /*7ab0*/  BSYNC B0 ;  /* 0x0000000000007941 */ /* 0x000fea0003800000 */
.L_x_16406:
[----:B01----:R0:W1:Y:S01]  /*7ac0*/  LDS R15, [R184+0x1580] ;  /* 0x00158000b80f7984 */ /* 0x0030620000000800 */
        /* <DEDUP_REMOVED lines=10> */
.L_x_16409:
[----:B------:R-:W-:Y:S05]  /*7b70*/  BSYNC B0 ;  /* 0x0000000000007941 */ /* 0x000fea0003800000 */
.L_x_16408:
[----:B------:R-:W0:Y:S01]  /*7b80*/  LDS R185, [R185+0x1600] ;  /* 0x00160000b9b97984 */ /* 0x000e220000000800 */
[----:B------:R-:W-:Y:S04]  /*7b90*/  BSSY B0, `(.L_x_16410) ;  /* 0x0000004000007945 */ /* 0x000fe80003800000 */
[----:B------:R-:W-:Y:S05]  /*7ba0*/  @!P1 BRA `(.L_x_16411) ;  /* 0x0000000000089947 */ /* 0x000fea0003800000 */
[----:B------:R1:W-:Y:S04]  /*7bb0*/  REDG.E.ADD.F32.FTZ.RN.STRONG.GPU desc[UR14][R12.64+-0x280], R211 ;  /* 0xfffd80d30c0079a6 */ /* 0x0003e8000c10f38e */
[----:B0-----:R0:W-:Y:S02]  /*7bc0*/  REDG.E.ADD.F32.FTZ.RN.STRONG.GPU desc[UR14][R46.64+-0x280], R185 ;  /* 0xfffd80b92e0079a6 */ /* 0x0011e4000c10f38e */
.L_x_16411:
[----:B------:R-:W-:Y:S05]  /*7bd0*/  BSYNC B0 ;  /* 0x0000000000007941 */ /* 0x000fea0003800000 */
.L_x_16410:
[----:B01----:R0:W1:Y:S01]  /*7be0*/  LDS R15, [R186+0x1680] ;  /* 0x00168000ba0f7984 */ /* 0x0030620000000800 */
[----:B------:R-:W-:Y:S04]  /*7bf0*/  BSSY B0, `(.L_x_16412) ;  /* 0x0000004000007945 */ /* 0x000fe80003800000 */
[----:B------:R-:W-:Y:S05]  /*7c00*/  @!P2 BRA `(.L_x_16413) ;  /* 0x000000000008a947 */ /* 0x000fea0003800000 */
[----:B------:R0:W-:Y:S04]  /*7c10*/  REDG.E.ADD.F32.FTZ.RN.STRONG.GPU desc[UR14][R12.64+-0x200], R213 ;  /* 0xfffe00d50c0079a6 */ /* 0x0001e8000c10f38e */
[----:B-1----:R0:W-:Y:S02]  /*7c20*/  REDG.E.ADD.F32.FTZ.RN.STRONG.GPU desc[UR14][R46.64+-0x200], R15 ;  /* 0xfffe000f2e0079a6 */ /* 0x0021e4000c10f38e */
.L_x_16413:
[----:B------:R-:W-:Y:S05]  /*7c30*/  BSYNC B0 ;  /* 0x0000000000007941 */ /* 0x000fea0003800000 */
.L_x_16412:
[----:B------:R-:W0:Y:S01]  /*7c40*/  LDS R187, [R187+0x1700] ;  /* 0x00170000bbbb7984 */ /* 0x000e220000000800 */
[----:B------:R-:W-:Y:S04]  /*7c50*/  BSSY B0, `(.L_x_16414) ;  /* 0x0000004000007945 */ /* 0x000fe80003800000 */
[----:B------:R-:W-:Y:S05]  /*7c60*/  @!P3 BRA `(.L_x_16415) ;  /* 0x000000000008b947 */ /* 0x000fea0003800000 */
[----:B------:R1:W-:Y:S04]  /*7c70*/  REDG.E.ADD.F32.FTZ.RN.STRONG.GPU desc[UR14][R12.64+-0x180], R215 ;  /* 0xfffe80d70c0079a6 */ /* 0x0003e8000c10f38e */
[----:B0-----:R0:W-:Y:S02]  /*7c80*/  REDG.E.ADD.F32.FTZ.RN.STRONG.GPU desc[UR14][R46.64+-0x180], R187 ;  /* 0xfffe80bb2e0079a6 */ /* 0x0011e4000c10f38e */
.L_x_16415:
[----:B------:R-:W-:Y:S05]  /*7c90*/  BSYNC B0 ;  /* 0x0000000000007941 */ /* 0x000fea0003800000 */
.L_x_16414:
[----:B01----:R0:W1:Y:S01]  /*7ca0*/  LDS R15, [R188+0x1780] ;  /* 0x00178000bc0f7984 */ /* 0x0030620000000800 */
[----:B------:R-:W-:Y:S04]  /*7cb0*/  BSSY B0, `(.L_x_16416) ;  /* 0x0000004000007945 */ /* 0x000fe80003800000 */
[----:B------:R-:W-:Y:S05]  /*7cc0*/  @!P4 BRA `(.L_x_16417) ;  /* 0x000000000008c947 */ /* 0x000fea0003800000 */
[----:B------:R0:W-:Y:S04]  /*7cd0*/  REDG.E.ADD.F32.FTZ.RN.STRONG.GPU desc[UR14][R12.64+-0x100], R217 ;  /* 0xffff00d90c0079a6 */ /* 0x0001e8000c10f38e */
[----:B-1----:R0:W-:Y:S02]  /*7ce0*/  REDG.E.ADD.F32.FTZ.RN.STRONG.GPU desc[UR14][R46.64+-0x100], R15 ;  /* 0xffff000f2e0079a6 */ /* 0x0021e4000c10f38e */
.L_x_16417:
[----:B------:R-:W-:Y:S05]  /*7cf0*/  BSYNC B0 ;  /* 0x0000000000007941 */ /* 0x000fea0003800000 */
.L_x_16416:
[----:B------:R-:W0:Y:S01]  /*7d00*/  LDS R189, [R189+0x1800] ;  /* 0x00180000bdbd7984 */ /* 0x000e220000000800 */
[----:B------:R-:W-:Y:S04]  /*7d10*/  BSSY B0, `(.L_x_16418) ;  /* 0x0000004000007945 */ /* 0x000fe80003800000 */
[----:B------:R-:W-:Y:S05]  /*7d20*/  @!P5 BRA `(.L_x_16419) ;  /* 0x000000000008d947 */ /* 0x000fea0003800000 */
[----:B------:R1:W-:Y:S04]  /*7d30*/  REDG.E.ADD.F32.FTZ.RN.STRONG.GPU desc[UR14][R12.64+-0x80], R219 ;  /* 0xffff80db0c0079a6 */ /* 0x0003e8000c10f38e */
[----:B0-----:R0:W-:Y:S02]  /*7d40*/  REDG.E.ADD.F32.FTZ.RN.STRONG.GPU desc[UR14][R46.64+-0x80], R189 ;  /* 0xffff80bd2e0079a6 */ /* 0x0011e4000c10f38e */
.L_x_16419:
[----:B------:R-:W-:Y:S05]  /*7d50*/  BSYNC B0 ;  /* 0x0000000000007941 */ /* 0x000fea0003800000 */
.L_x_16418:
[----:B01----:R-:W0:Y:S01]  /*7d60*/  SHFL.DOWN PT, R13, R160, 0x1, 0x1f ;  /* 0x08201f00a00d7f89 */ /* 0x003e2200000e0000 */
[----:B------:R-:W-:Y:S01]  /*7d70*/  ISETP.GT.AND P1, PT, R132, 0x1e, PT ;  /* 0x0000001e8400780c */ /* 0x000fe20003f24270 */
[----:B------:R-:W-:Y:S01]  /*7d80*/  FMUL.FTZ R15, R45, R142 ;  /* 0x0000008e2d0f7220 */ /* 0x000fe20000410000 */
[----:B------:R-:W-:Y:S01]  /*7d90*/  FMUL.FTZ R54, R54, R163 ;  /* 0x000000a336367220 */ /* 0x000fe20000410000 */
[----:B------:R-:W1:Y:S01]  /*7da0*/  SHFL.DOWN PT, R12, R159, 0x1, 0x1f ;  /* 0x08201f009f0c7f89 */ /* 0x000e6200000e0000 */
[----:B------:R-:W-:Y:S01]  /*7db0*/  FMUL.FTZ R55, R55, R154 ;  /* 0x0000009a37377220 */ /* 0x000fe20000410000 */
[----:B------:R-:W-:Y:S01]  /*7dc0*/  FMUL.FTZ R58, R58, R155 ;  /* 0x0000009b3a3a7220 */ /* 0x000fe20000410000 */
[----:B------:R-:W-:Y:S01]  /*7dd0*/  FMUL.FTZ R66, R66, R147 ;  /* 0x0000009342427220 */ /* 0x000fe20000410000 */
[----:B------:R-:W-:Y:S01]  /*7de0*/  ISETP.NE.AND P2, PT, R132, RZ, PT ;  /* 0x000000ff8400720c */ /* 0x000fe20003f45270 */
[----:B------:R-:W-:Y:S01]  /*7df0*/  FFMA.FTZ R55, R56, R157, R55 ;  /* 0x0000009d38377223 */ /* 0x000fe20000010037 */
[----:B------:R-:W-:Y:S01]  /*7e00*/  FFMA.FTZ R58, R59, R153, R58 ;  /* 0x000000993b3a7223 */ /* 0x000fe2000001003a */
[----:B------:R-:W-:Y:S01]  /*7e10*/  FFMA.FTZ R66, R65, R146, R66 ;  /* 0x0000009241427223 */ /* 0x000fe20000010042 */
[----:B------:R-:W-:Y:S01]  /*7e20*/  FMUL.FTZ R68, R68, R169 ;  /* 0x000000a944447220 */ /* 0x000fe20000410000 */
[----:B------:R-:W-:Y:S01]  /*7e30*/  FMUL.FTZ R71, R71, R172 ;  /* 0x000000ac47477220 */ /* 0x000fe20000410000 */
        /* <DEDUP_REMOVED lines=20> */
[CC--:B------:R-:W-:Y:S01]  /*7f80*/  FFMA.FTZ R47, R44.reuse, R142.reuse, -R13 ;  /* 0x0000008e2c2f7223 */ /* 0x0c0fe2000001080d */
[----:B------:R-:W-:Y:S01]  /*7f90*/  FMUL.FTZ R13, R9, R142 ;  /* 0x0000008e090d7220 */ /* 0x000fe20000410000 */
[----:B------:R-:W1:Y:S01]  /*7fa0*/  SHFL.DOWN PT, R14, R159, 0x4, 0x1f ;  /* 0x08801f009f0e7f89 */ /* 0x000e6200000e0000 */
[----:B------:R-:W-:Y:S01]  /*7fb0*/  FFMA.FTZ R12, R44, R145, R15 ;  /* 0x000000912c0c7223 */ /* 0x000fe2000001000f */
[----:B------:R-:W-:Y:S01]  /*7fc0*/  FMUL.FTZ R162, R162, R47 ;  /* 0x0000002fa2a27220 */ /* 0x000fe20000410000 */
[----:B------:R-:W-:Y:S01]  /*7fd0*/  FMUL.FTZ R9, R45, R164 ;  /* 0x000000a42d097220 */ /* 0x000fe20000410000 */
[----:B------:R-:W-:Y:S02]  /*7fe0*/  FFMA.FTZ R13, R50, R145, R13 ;  /* 0x00000091320d7223 */ /* 0x000fe4000001000d */
[----:B------:R-:W-:Y:S01]  /*7ff0*/  FFMA.FTZ R12, R161, R12, R162 ;  /* 0x0000000ca10c7223 */ /* 0x000fe200000100a2 */
[-C--:B------:R-:W-:Y:S01]  /*8000*/  FFMA.FTZ R9, R44, R163.reuse, -R9 ;  /* 0x000000a32c097223 */ /* 0x080fe20000010809 */
[----:B------:R-:W-:Y:S01]  /*8010*/  FMUL.FTZ R163, R45, R163 ;  /* 0x000000a32da37220 */ /* 0x000fe20000410000 */
[----:B------:R-:W-:Y:S01]  /*8020*/  FFMA.FTZ R78, R13, R94, R78 ;  /* 0x0000005e0d4e7223 */ /* 0x000fe2000001004e */
[----:B------:R-:W-:Y:S01]  /*8030*/  FFMA.FTZ R12, R51, R13, R12 ;  /* 0x0000000d330c7223 */ /* 0x000fe2000001000c */
[----:B------:R-:W-:Y:S01]  /*8040*/  FMUL.FTZ R9, R158, R9 ;  /* 0x000000099e097220 */ /* 0x000fe20000410000 */
[----:B------:R-:W-:Y:S01]  /*8050*/  FFMA.FTZ R163, R44, R164, R163 ;  /* 0x000000a42ca37223 */ /* 0x000fe200000100a3 */
[----:B------:R-:W-:Y:S01]  /*8060*/  FMUL.FTZ R13, R45, R157 ;  /* 0x0000009d2d0d7220 */ /* 0x000fe20000410000 */
[----:B------:R-:W-:-:S02]  /*8070*/  FADD.FTZ R93, R12, R93 ;  /* 0x0000005d0c5d7221 */ /* 0x000fc40000010000 */
[----:B------:R-:W-:Y:S01]  /*8080*/  FFMA.FTZ R163, R156, R163, R9 ;  /* 0x000000a39ca37223 */ /* 0x000fe20000010009 */
[CC--:B------:R-:W-:Y:S01]  /*8090*/  FMUL.FTZ R9, R45.reuse, R154.reuse ;  /* 0x0000009a2d097220 */ /* 0x0c0fe20000410000 */
[----:B------:R-:W-:Y:S01]  /*80a0*/  FFMA.FTZ R13, R44, R154, -R13 ;  /* 0x0000009a2c0d7223 */ /* 0x000fe2000001080d */
[----:B0-----:R-:W-:Y:S02]  /*80b0*/  @!P1 FADD.FTZ R160, R160, R49 ;  /* 0x00000031a0a09221 */ /* 0x001fe40000010000 */
[----:B------:R-:W-:Y:S01]  /*80c0*/  FFMA.FTZ R157, R44, R157, R9 ;  /* 0x0000009d2c9d7223 */ /* 0x000fe20000010009 */
[----:B------:R-:W-:Y:S01]  /*80d0*/  FMUL.FTZ R9, R45, R153 ;  /* 0x000000992d097220 */ /* 0x000fe20000410000 */
[----:B------:R-:W-:Y:S01]  /*80e0*/  FMUL.FTZ R15, R200, R13 ;  /* 0x0000000dc80f7220 */ /* 0x000fe20000410000 */
[----:B-1----:R-:W-:Y:S01]  /*80f0*/  @!P1 FADD.FTZ R159, R159, R14 ;  /* 0x0000000e9f9f9221 */ /* 0x002fe20000010000 */
[----:B------:R-:W0:Y:S01]  /*8100*/  SHFL.DOWN PT, R47, R160, 0x8, 0x1f ;  /* 0x09001f00a02f7f89 */ /* 0x000e2200000e0000 */
[----:B------:R-:W-:Y:S01]  /*8110*/  ISETP.GT.AND P1, PT, R132, 0x17, PT ;  /* 0x000000178400780c */ /* 0x000fe20003f24270 */
[-C--:B------:R-:W-:Y:S01]  /*8120*/  FFMA.FTZ R13, R44, R155.reuse, -R9 ;  /* 0x0000009b2c0d7223 */ /* 0x080fe20000010809 */
[----:B------:R-:W-:Y:S01]  /*8130*/  FMUL.FTZ R9, R45, R155 ;  /* 0x0000009b2d097220 */ /* 0x000fe20000410000 */
[----:B------:R-:W1:Y:S01]  /*8140*/  SHFL.DOWN PT, R12, R159, 0x8, 0x1f ;  /* 0x09001f009f0c7f89 */ /* 0x000e6200000e0000 */
        /* <DEDUP_REMOVED lines=10> */
[----:B------:R-:W-:-:S03]  /*81f0*/  FFMA.FTZ R9, R44, R149, -R9 ;  /* 0x000000952c097223 */ /* 0x000fc60000010809 */
[----:B------:R-:W-:Y:S01]  /*8200*/  FADD.FTZ R90, R13, R90 ;  /* 0x0000005a0d5a7221 */ /* 0x000fe20000010000 */
[----:B------:R-:W-:Y:S01]  /*8210*/  FMUL.FTZ R9, R148, R9 ;  /* 0x0000000994097220 */ /* 0x000fe20000410000 */
[----:B------:R-:W-:Y:S01]  /*8220*/  FMUL.FTZ R13, R45, R146 ;  /* 0x000000922d0d7220 */ /* 0x000fe20000410000 */
[----:B0-----:R-:W-:Y:S01]  /*8230*/  @!P1 FADD.FTZ R160, R160, R47 ;  /* 0x0000002fa0a09221 */ /* 0x001fe20000010000 */
[----:B-1----:R-:W-:-:S04]  /*8240*/  @!P1 FADD.FTZ R159, R159, R12 ;  /* 0x0000000c9f9f9221 */ /* 0x002fc80000010000 */
[----:B------:R-:W0:Y:S01]  /*8250*/  SHFL.DOWN PT, R15, R160, 0x10, 0x1f ;  /* 0x0a001f00a00f7f89 */ /* 0x000e2200000e0000 */
[-C--:B------:R-:W-:Y:S01]  /*8260*/  FMUL.FTZ R12, R63, R149.reuse ;  /* 0x000000953f0c7220 */ /* 0x080fe20000410000 */
[----:B------:R-:W-:Y:S01]  /*8270*/  FMUL.FTZ R149, R45, R149 ;  /* 0x000000952d957220 */ /* 0x000fe20000410000 */
[----:B------:R-:W-:Y:S01]  /*8280*/  ISETP.GT.AND P1, PT, R132, 0xf, PT ;  /* 0x0000000f8400780c */ /* 0x000fe20003f24270 */
[----:B------:R-:W1:Y:S01]  /*8290*/  SHFL.DOWN PT, R14, R159, 0x10, 0x1f ;  /* 0x0a001f009f0e7f89 */ /* 0x000e6200000e0000 */
[-C--:B------:R-:W-:Y:S01]  /*82a0*/  FFMA.FTZ R61, R61, R151.reuse, R12 ;  /* 0x000000973d3d7223 */ /* 0x080fe2000001000c */
[C---:B------:R-:W-:Y:S01]  /*82b0*/  FFMA.FTZ R149, R44.reuse, R151, R149 ;  /* 0x000000972c957223 */ /* 0x040fe20000010095 */
[----:B------:R-:W-:Y:S02]  /*82c0*/  FFMA.FTZ R12, R44, R147, -R13 ;  /* 0x000000932c0c7223 */ /* 0x000fe4000001080d */
[----:B------:R-:W-:Y:S01]  /*82d0*/  FFMA.FTZ R82, R61, R102, R82 ;  /* 0x000000663d527223 */ /* 0x000fe20000010052 */
[----:B------:R-:W-:Y:S01]  /*82e0*/  FFMA.FTZ R149, R144, R149, R9 ;  /* 0x0000009590957223 */ /* 0x000fe20000010009 */
[----:B------:R-:W-:Y:S01]  /*82f0*/  FMUL.FTZ R9, R45, R147 ;  /* 0x000000932d097220 */ /* 0x000fe20000410000 */
[----:B------:R-:W-:-:S02]  /*8300*/  FMUL.FTZ R12, R165, R12 ;  /* 0x0000000ca50c7220 */ /* 0x000fc40000410000 */
        /* <DEDUP_REMOVED lines=13> */
[-C--:B------:R-:W-:Y:S01]  /*83e0*/  FMUL.FTZ R14, R45, R172.reuse ;  /* 0x000000ac2d0e7220 */ /* 0x080fe20000410000 */
[----:B------:R-:W-:Y:S01]  /*83f0*/  FFMA.FTZ R9, R44, R172, -R9 ;  /* 0x000000ac2c097223 */ /* 0x000fe20000010809 */
[----:B------:R-:W-:Y:S01]  /*8400*/  MOV R12, R160 ;  /* 0x000000a0000c7202 */ /* 0x000fe20000000f00 */
[----:B------:R-:W-:Y:S01]  /*8410*/  FFMA.FTZ R170, R170, R169, R15 ;  /* 0x000000a9aaaa7223 */ /* 0x000fe2000001000f */
[----:B------:R-:W-:Y:S01]  /*8420*/  FFMA.FTZ R14, R44, R171, R14 ;  /* 0x000000ab2c0e7223 */ /* 0x000fe2000001000e */
[----:B------:R-:W-:Y:S01]  /*8430*/  FMUL.FTZ R174, R174, R9 ;  /* 0x00000009aeae7220 */ /* 0x000fe20000410000 */
[----:B------:R-:W-:Y:S01]  /*8440*/  MOV R13, R159 ;  /* 0x0000009f000d7202 */ /* 0x000fe20000000f00 */
[----:B------:R-:W-:Y:S01]  /*8450*/  FFMA.FTZ R170, R69, R67, R170 ;  /* 0x0000004345aa7223 */ /* 0x000fe200000100aa */
[----:B------:R-:W-:Y:S01]  /*8460*/  FADD.FTZ R88, R167, R88 ;  /* 0x00000058a7587221 */ /* 0x000fe20000010000 */
[----:B------:R-:W-:-:S02]  /*8470*/  FFMA.FTZ R173, R173, R14, R174 ;  /* 0x0000000eadad7223 */ /* 0x000fc400000100ae */
[----:B------:R0:W-:Y:S01]  /*8480*/  @!P2 STS.64 [UR7+0x18c8], R12 ;  /* 0x0018c80cff00a988 */ /* 0x0001e20008000a07 */
[----:B------:R-:W-:Y:S01]  /*8490*/  FADD.FTZ R87, R170, R87 ;  /* 0x00000057aa577221 */ /* 0x000fe20000010000 */
        /* <DEDUP_REMOVED lines=10> */
.L_x_16421:
[----:B------:R-:W-:Y:S05]  /*8540*/  BSYNC B0 ;  /* 0x0000000000007941 */ /* 0x000fea0003800000 */
.L_x_16420:
[----:B------:R-:W-:Y:S01]  /*8550*/  IADD3 R75, R75, 0x1, RZ ;  /* 0x000000014b4b7810 */ /* 0x000fe20007ffe0ff */
[----:B------:R-:W-:-:S03]  /*8560*/  UIADD3 UR5, UP0, UR5, 0x1, URZ ;  /* 0x0000000105057890 */ /* 0x000fc6000ff1e03f */
[----:B------:R-:W-:Y:S01]  /*8570*/  ISETP.GE.AND P0, PT, R75, UR34, PT ;  /* 0x000000224b007c0c */ /* 0x000fe2000bf06270 */
[----:B------:R-:W-:-:S12]  /*8580*/  UIADD3.X UR6, URZ, UR6, URZ, UP0, !UPT ;  /* 0x000000063f067290 */ /* 0x000fd800087fe43f */
[----:B------:R-:W-:Y:S05]  /*8590*/  @!P0 BRA `(.L_x_16422) ;  /* 0xffffffa400a88947 */ /* 0x000fea000383ffff */
.L_x_16375:
[----:B------:R-:W-:Y:S01]  /*85a0*/  BAR.SYNC.DEFER_BLOCKING 0x0 ;  /* 0x0000000000007b1d */ /* 0x000fe20000010000 */
[----:B------:R-:W-:Y:S02]  /*85b0*/  LOP3.LUT R39, R121, 0x1f, R134, 0xf8, !PT ;  /* 0x0000001f79277812 */ /* 0x000fe400078ef886 */
[----:B------:R-:W-:Y:S02]  /*85c0*/  PRMT R0, RZ, 0x7610, R0 ;  /* 0x00007610ff007816 */ /* 0x000fe40000000000 */
[----:B------:R-:W-:-:S03]  /*85d0*/  ISETP.GE.AND P0, PT, R39, R118, PT ;  /* 0x000000762700720c */ /* 0x000fc60003f06270 */
[----:B------:R-:W5:Y:S01]  /*85e0*/  LDC.64 R34, c[0x0][0x388] ;  /* 0x0000e200ff227b82 */ /* 0x000f620000000a00 */
        /* <DEDUP_REMOVED lines=8> */
[----:B------:R-:W-:Y:S01]  /*8670*/  PRMT R3, RZ, 0x7610, R3 ;  /* 0x00007610ff037816 */ /* 0x000fe20000000003 */
[----:B------:R-:W2:Y:S01]  /*8680*/  @!P0 LDG.E.U16 R0, desc[UR14][R20.64] ;  /* 0x0000000e14008981 */ /* 0x000ea2000c1e1500 */
[-C--:B------:R-:W-:Y:S02]  /*8690*/  ISETP.GE.AND P0, PT, R41, R118.reuse, PT ;  /* 0x000000762900720c */ /* 0x080fe40003f06270 */
[-C--:B------:R-:W-:Y:S02]  /*86a0*/  ISETP.GE.AND P2, PT, R45, R118.reuse, PT ;  /* 0x000000762d00720c */ /* 0x080fe40003f46270 */
[----:B------:R-:W-:-:S02]  /*86b0*/  ISETP.GE.AND P3, PT, R47, R118, PT ;  /* 0x000000762f00720c */ /* 0x000fc40003f66270 */
[-C--:B------:R-:W-:Y:S02]  /*86c0*/  ISETP.GE.AND P4, PT, R49, R118.reuse, PT ;  /* 0x000000763100720c */ /* 0x080fe40003f86270 */
[-C--:B------:R-:W-:Y:S02]  /*86d0*/  ISETP.GE.AND P5, PT, R51, R118.reuse, PT ;  /* 0x000000763300720c */ /* 0x080fe40003fa6270 */
[----:B------:R-:W-:Y:S02]  /*86e0*/  ISETP.GE.AND P6, PT, R53, R118, PT ;  /* 0x000000763500720c */ /* 0x000fe40003fc6270 */
[----:B------:R-:W-:Y:S01]  /*86f0*/  PRMT R2, RZ, 0x7610, R2 ;  /* 0x00007610ff027816 */ /* 0x000fe20000000002 */
[----:B------:R-:W3:Y:S01]  /*8700*/  @!P0 LDG.E.U16 R3, desc[UR14][R20.64+0x40] ;  /* 0x0000400e14038981 */ /* 0x000ee2000c1e1500 */
[----:B------:R-:W-:Y:S02]  /*8710*/  PRMT R5, RZ, 0x7610, R5 ;  /* 0x00007610ff057816 */ /* 0x000fe40000000005 */
[----:B------:R-:W-:-:S02]  /*8720*/  PRMT R4, RZ, 0x7610, R4 ;  /* 0x00007610ff047816 */ /* 0x000fc40000000004 */
[----:B------:R-:W-:Y:S01]  /*8730*/  PRMT R7, RZ, 0x7610, R7 ;  /* 0x00007610ff077816 */ /* 0x000fe20000000007 */
[----:B------:R-:W4:Y:S01]  /*8740*/  @!P1 LDG.E.U16 R2, desc[UR14][R20.64+0x80] ;  /* 0x0000800e14029981 */ /* 0x000f22000c1e1500 */
[----:B------:R-:W-:Y:S02]  /*8750*/  PRMT R6, RZ, 0x7610, R6 ;  /* 0x00007610ff067816 */ /* 0x000fe40000000006 */
[----:B-1----:R-:W-:Y:S01]  /*8760*/  PRMT R9, RZ, 0x7610, R9 ;  /* 0x00007610ff097816 */ /* 0x002fe20000000009 */
[----:B------:R-:W4:Y:S04]  /*8770*/  @!P2 LDG.E.U16 R5, desc[UR14][R20.64+0xc0] ;  /* 0x0000c00e1405a981 */ /* 0x000f28000c1e1500 */
[----:B------:R-:W4:Y:S04]  /*8780*/  @!P3 LDG.E.U16 R4, desc[UR14][R20.64+0x100] ;  /* 0x0001000e1404b981 */ /* 0x000f28000c1e1500 */
[----:B------:R-:W4:Y:S04]  /*8790*/  @!P4 LDG.E.U16 R7, desc[UR14][R20.64+0x140] ;  /* 0x0001400e1407c981 */ /* 0x000f28000c1e1500 */
[----:B------:R-:W4:Y:S04]  /*87a0*/  @!P5 LDG.E.U16 R6, desc[UR14][R20.64+0x180] ;  /* 0x0001800e1406d981 */ /* 0x000f28000c1e1500 */
[----:B------:R-:W4:Y:S01]  /*87b0*/  @!P6 LDG.E.U16 R9, desc[UR14][R20.64+0x1c0] ;  /* 0x0001c00e1409e981 */ /* 0x000f22000c1e1500 */
[----:B------:R-:W-:-:S02]  /*87c0*/  F2FP.BF16.F32.PACK_AB R84, R84, R85 ;  /* 0x000000555454723e */ /* 0x000fc400000010ff */
[----:B------:R-:W-:Y:S02]  /*87d0*/  F2FP.BF16.F32.PACK_AB R82, R82, R83 ;  /* 0x000000535252723e */ /* 0x000fe400000010ff */
[----:B------:R-:W-:Y:S02]  /*87e0*/  F2FP.BF16.F32.PACK_AB R80, R80, R81 ;  /* 0x000000515050723e */ /* 0x000fe400000010ff */
[----:B------:R-:W-:Y:S01]  /*87f0*/  F2FP.BF16.F32.PACK_AB R78, R78, R79 ;  /* 0x0000004f4e4e723e */ /* 0x000fe200000010ff */
[----:B-----5:R-:W-:Y:S01]  /*8800*/  IMAD R22, R34, UR17, RZ ;  /* 0x0000001122167c24 */ /* 0x020fe2000f8e02ff */
[----:B------:R-:W-:Y:S03]  /*8810*/  BSSY B0, `(.L_x_16423) ;  /* 0x0000078000007945 */ /* 0x000fe60003800000 */
[----:B------:R-:W-:Y:S01]  /*8820*/  IMAD R35, R35, UR16, R22 ;  /* 0x0000001023237c24 */ /* 0x000fe2000f8e0216 */
[----:B------:R-:W-:-:S02]  /*8830*/  SHF.R.S32.HI R22, RZ, 0x1f, R39 ;  /* 0x0000001fff167819 */ /* 0x000fc40000011427 */
[----:B------:R-:W-:Y:S01]  /*8840*/  IADD3 R143, -R143, UR4, RZ ;  /* 0x000000048f8f7c10 */ /* 0x000fe2000fffe1ff */
[----:B--2---:R-:W-:Y:S04]  /*8850*/  STS.U16 [R117], R0 ;  /* 0x0000000075007388 */ /* 0x004fe80000000400 */
[----:B---3--:R-:W-:Y:S04]  /*8860*/  STS.U16 [R116+0x40], R3 ;  /* 0x0000400374007388 */ /* 0x008fe80000000400 */
[----:B----4-:R-:W-:Y:S04]  /*8870*/  STS.U16 [R115+0x80], R2 ;  /* 0x0000800273007388 */ /* 0x010fe80000000400 */
[----:B------:R-:W-:Y:S04]  /*8880*/  STS.U16 [R114+0xc0], R5 ;  /* 0x0000c00572007388 */ /* 0x000fe80000000400 */
[----:B------:R-:W-:Y:S04]  /*8890*/  STS.U16 [R113+0x100], R4 ;  /* 0x0001000471007388 */ /* 0x000fe80000000400 */
[----:B------:R-:W-:Y:S04]  /*88a0*/  STS.U16 [R112+0x140], R7 ;  /* 0x0001400770007388 */ /* 0x000fe80000000400 */
[----:B------:R-:W-:Y:S04]  /*88b0*/  STS.U16 [R111+0x180], R6 ;  /* 0x000180066f007388 */ /* 0x000fe80000000400 */
[----:B------:R-:W-:Y:S01]  /*88c0*/  STS.U16 [R110+0x1c0], R9 ;  /* 0x0001c0096e007388 */ /* 0x000fe20000000400 */
[----:B------:R-:W-:-:S03]  /*88d0*/  NOP ;  /* 0x0000000000007918 */ /* 0x000fc60000000000 */
[----:B------:R-:W1:Y:S04]  /*88e0*/  LDS.U16 R8, [R109] ;  /* 0x000000006d087984 */ /* 0x000e680000000400 */
[----:B0-----:R-:W0:Y:S04]  /*88f0*/  LDS.U16 R12, [R109+0x2] ;  /* 0x000002006d0c7984 */ /* 0x001e280000000400 */
[----:B------:R-:W2:Y:S04]  /*8900*/  LDS.U16 R0, [R109+0x4] ;  /* 0x000004006d007984 */ /* 0x000ea80000000400 */
[----:B------:R-:W3:Y:S04]  /*8910*/  LDS.U16 R2, [R109+0x6] ;  /* 0x000006006d027984 */ /* 0x000ee80000000400 */
[----:B------:R-:W-:Y:S04]  /*8920*/  LDS.U16 R4, [R109+0xa] ;  /* 0x00000a006d047984 */ /* 0x000fe80000000400 */
[----:B------:R-:W-:Y:S01]  /*8930*/  LDS.U16 R6, [R109+0xe] ;  /* 0x00000e006d067984 */ /* 0x000fe20000000400 */
[----:B-1----:R-:W-:-:S05]  /*8940*/  SHF.L.U32 R13, R8, 0x10, RZ ;  /* 0x00000010080d7819 */ /* 0x002fca00000006ff */
[----:B------:R-:W-:Y:S01]  /*8950*/  FADD.FTZ R13, R13, R138 ;  /* 0x0000008a0d0d7221 */ /* 0x000fe20000010000 */
[----:B0-----:R-:W-:-:S04]  /*8960*/  SHF.L.U32 R3, R12, 0x10, RZ ;  /* 0x000000100c037819 */ /* 0x001fc800000006ff */
[----:B------:R-:W-:Y:S01]  /*8970*/  FSETP.GTU.FTZ.AND P0, PT, R13, 20, PT ;  /* 0x41a000000d00780b */ /* 0x000fe20003f1c000 */
[----:B------:R-:W-:-:S05]  /*8980*/  FADD.FTZ R3, R3, R138 ;  /* 0x0000008a03037221 */ /* 0x000fca0000010000 */
[----:B------:R-:W-:-:S07]  /*8990*/  FSETP.GTU.FTZ.AND P1, PT, R3, 20, PT ;  /* 0x41a000000300780b */ /* 0x000fce0003f3c000 */
[----:B------:R-:W-:-:S06]  /*89a0*/  @!P0 FMUL.FTZ R5, R13, -1.4426950216293334961 ;  /* 0xbfb8aa3b0d058820 */ /* 0x000fcc0000410000 */
[----:B------:R-:W0:Y:S01]  /*89b0*/  @!P0 MUFU.EX2 R5, R5 ;  /* 0x0000000500058308 */ /* 0x000e220000000800 */
[----:B------:R-:W-:Y:S02]  /*89c0*/  @!P1 FMUL.FTZ R8, R3, -1.4426950216293334961 ;  /* 0xbfb8aa3b03089820 */ /* 0x000fe40000410000 */
[----:B------:R-:W1:Y:S05]  /*89d0*/  LDS.U16 R3, [R109+0x8] ;  /* 0x000008006d037984 */ /* 0x000e6a0000000400 */
[----:B------:R-:W4:Y:S01]  /*89e0*/  @!P1 MUFU.EX2 R8, R8 ;  /* 0x0000000800089308 */ /* 0x000f220000000800 */
[----:B0-----:R-:W-:Y:S02]  /*89f0*/  @!P0 FADD.FTZ R7, R5, 1 ;  /* 0x3f80000005078421 */ /* 0x001fe40000010000 */
[----:B------:R-:W0:Y:S05]  /*8a00*/  LDS.U16 R5, [R109+0xc] ;  /* 0x00000c006d057984 */ /* 0x000e2a0000000400 */
[----:B------:R-:W5:Y:S01]  /*8a10*/  @!P0 MUFU.RCP R7, R7 ;  /* 0x0000000700078308 */ /* 0x000f620000001000 */
[----:B------:R-:W-:Y:S01]  /*8a20*/  BAR.SYNC.DEFER_BLOCKING 0x0 ;  /* 0x0000000000007b1d */ /* 0x000fe20000010000 */
[----:B----4-:R-:W-:-:S06]  /*8a30*/  @!P1 FADD.FTZ R9, R8, 1 ;  /* 0x3f80000008099421 */ /* 0x010fcc0000010000 */
[----:B------:R4:W2:Y:S01]  /*8a40*/  @!P1 MUFU.RCP R12, R9 ;  /* 0x00000009000c9308 */ /* 0x0008a20000001000 */
[----:B------:R-:W-:Y:S02]  /*8a50*/  PRMT R8, R84, 0x7632, R8 ;  /* 0x0000763254087816 */ /* 0x000fe40000000008 */
[----:B------:R-:W-:Y:S01]  /*8a60*/  PRMT R13, R78, 0x7632, R13 ;  /* 0x000076324e0d7816 */ /* 0x000fe2000000000d */
[----:B-----5:R-:W-:Y:S01]  /*8a70*/  @!P0 FMUL.FTZ R86, R86, R7 ;  /* 0x0000000756568220 */ /* 0x020fe20000410000 */
[----:B------:R-:W-:Y:S02]  /*8a80*/  ISETP.NE.AND P0, PT, R134, RZ, PT ;  /* 0x000000ff8600720c */ /* 0x000fe40003f05270 */
[----:B----4-:R-:W-:Y:S01]  /*8a90*/  PRMT R9, R82, 0x7632, R9 ;  /* 0x0000763252097816 */ /* 0x010fe20000000009 */
[----:B--2---:R-:W-:Y:S01]  /*8aa0*/  @!P1 FMUL.FTZ R87, R87, R12 ;  /* 0x0000000c57579220 */ /* 0x004fe20000410000 */
[----:B------:R-:W-:Y:S01]  /*8ab0*/  PRMT R12, R80, 0x7632, R12 ;  /* 0x00007632500c7816 */ /* 0x000fe2000000000c */
[----:B------:R-:W-:Y:S01]  /*8ac0*/  STS.U16 [R109], R84 ;  /* 0x000000546d007388 */ /* 0x000fe20000000400 */
[----:B------:R-:W-:-:S03]  /*8ad0*/  SHF.L.U32 R7, R0, 0x10, RZ ;  /* 0x0000001000077819 */ /* 0x000fc600000006ff */
        /* <DEDUP_REMOVED lines=8> */
[----:B------:R-:W-:Y:S01]  /*8b60*/  LDS.U16 R13, [R117] ;  /* 0x00000000750d7984 */ /* 0x000fe20000000400 */
        /* <DEDUP_REMOVED lines=10> */
[----:B---3--:R-:W-:-:S02]  /*8c10*/  SHF.L.U32 R7, R2, 0x10, RZ ;  /* 0x0000001002077819 */ /* 0x008fc400000006ff */
[----:B------:R-:W-:-:S03]  /*8c20*/  FSETP.GTU.FTZ.AND P6, PT, R0, 20, PT ;  /* 0x41a000000000780b */ /* 0x000fc60003fdc000 */
[----:B------:R-:W-:Y:S01]  /*8c30*/  FADD.FTZ R2, R7, R138 ;  /* 0x0000008a07027221 */ /* 0x000fe20000010000 */
[----:B-1----:R-:W-:-:S04]  /*8c40*/  SHF.L.U32 R3, R3, 0x10, RZ ;  /* 0x0000001003037819 */ /* 0x002fc800000006ff */
[----:B------:R-:W-:Y:S01]  /*8c50*/  FSETP.GTU.FTZ.AND P5, PT, R2, 20, PT ;  /* 0x41a000000200780b */ /* 0x000fe20003fbc000 */
[----:B--2---:R-:W-:Y:S01]  /*8c60*/  FADD.FTZ R8, R3, R138 ;  /* 0x0000008a03087221 */ /* 0x004fe20000010000 */
[----:B------:R-:W-:-:S03]  /*8c70*/  SHF.L.U32 R3, R4, 0x10, RZ ;  /* 0x0000001004037819 */ /* 0x000fc600000006ff */
[----:B------:R-:W-:Y:S01]  /*8c80*/  @!P6 FMUL.FTZ R0, R0, -1.4426950216293334961 ;  /* 0xbfb8aa3b0000e820 */ /* 0x000fe20000410000 */
[----:B------:R-:W-:Y:S01]  /*8c90*/  SHF.L.U32 R7, R6, 0x10, RZ ;  /* 0x0000001006077819 */ /* 0x000fe200000006ff */
[----:B------:R-:W-:-:S04]  /*8ca0*/  FADD.FTZ R4, R3, R138 ;  /* 0x0000008a03047221 */ /* 0x000fc80000010000 */
[----:B------:R-:W1:Y:S01]  /*8cb0*/  @!P6 MUFU.EX2 R0, R0 ;  /* 0x000000000000e308 */ /* 0x000e620000000800 */
[----:B------:R-:W2:Y:S01]  /*8cc0*/  LDS R14, [UR7+0x210] ;  /* 0x00021007ff0e7984 */ /* 0x000ea20008000800 */
[----:B----4-:R-:W-:Y:S01]  /*8cd0*/  FADD.FTZ R9, R7, R138 ;  /* 0x0000008a07097221 */ /* 0x010fe20000010000 */
[----:B------:R-:W-:Y:S01]  /*8ce0*/  @!P5 FMUL.FTZ R2, R2, -1.4426950216293334961 ;  /* 0xbfb8aa3b0202d820 */ /* 0x000fe20000410000 */
[----:B------:R-:W-:Y:S02]  /*8cf0*/  FSETP.GTU.FTZ.AND P3, PT, R4, 20, PT ;  /* 0x41a000000400780b */ /* 0x000fe40003f7c000 */
[----:B------:R-:W-:Y:S02]  /*8d00*/  FSETP.GTU.FTZ.AND P2, PT, R8, 20, PT ;  /* 0x41a000000800780b */ /* 0x000fe40003f5c000 */
[----:B------:R-:W-:Y:S01]  /*8d10*/  FSETP.GTU.FTZ.AND P1, PT, R9, 20, PT ;  /* 0x41a000000900780b */ /* 0x000fe20003f3c000 */
[----:B------:R-:W3:Y:S01]  /*8d20*/  @!P5 MUFU.EX2 R2, R2 ;  /* 0x000000020002d308 */ /* 0x000ee20000000800 */
[----:B0-----:R-:W-:-:S05]  /*8d30*/  SHF.L.U32 R5, R5, 0x10, RZ ;  /* 0x0000001005057819 */ /* 0x001fca00000006ff */
[----:B------:R-:W-:Y:S01]  /*8d40*/  FADD.FTZ R6, R5, R138 ;  /* 0x0000008a05067221 */ /* 0x000fe20000010000 */
[----:B-1----:R-:W-:Y:S01]  /*8d50*/  @!P6 FADD.FTZ R0, R0, 1 ;  /* 0x3f8000000000e421 */ /* 0x002fe20000010000 */
[----:B------:R-:W-:Y:S02]  /*8d60*/  @!P3 FMUL.FTZ R4, R4, -1.4426950216293334961 ;  /* 0xbfb8aa3b0404b820 */ /* 0x000fe40000410000 */
[----:B------:R-:W-:Y:S01]  /*8d70*/  @!P2 FMUL.FTZ R3, R8, -1.4426950216293334961 ;  /* 0xbfb8aa3b0803a820 */ /* 0x000fe20000410000 */
[----:B------:R-:W-:Y:S01]  /*8d80*/  FSETP.GTU.FTZ.AND P4, PT, R6, 20, PT ;  /* 0x41a000000600780b */ /* 0x000fe20003f9c000 */
[----:B------:R-:W-:Y:S01]  /*8d90*/  @!P1 FMUL.FTZ R8, R9, -1.4426950216293334961 ;  /* 0xbfb8aa3b09089820 */ /* 0x000fe20000410000 */
[----:B------:R-:W0:Y:S08]  /*8da0*/  @!P3 MUFU.EX2 R5, R4 ;  /* 0x000000040005b308 */ /* 0x000e300000000800 */
[----:B------:R-:W1:Y:S01]  /*8db0*/  @!P6 MUFU.RCP R9, R0 ;  /* 0x000000000009e308 */ /* 0x000e620000001000 */
[----:B---3--:R-:W-:-:S02]  /*8dc0*/  @!P5 FADD.FTZ R2, R2, 1 ;  /* 0x3f8000000202d421 */ /* 0x008fc40000010000 */
[----:B------:R-:W-:-:S05]  /*8dd0*/  @!P4 FMUL.FTZ R7, R6, -1.4426950216293334961 ;  /* 0xbfb8aa3b0607c820 */ /* 0x000fca0000410000 */
[----:B------:R-:W3:Y:S01]  /*8de0*/  @!P2 MUFU.EX2 R3, R3 ;  /* 0x000000030003a308 */ /* 0x000ee20000000800 */
[----:B0-----:R-:W-:-:S07]  /*8df0*/  @!P3 FADD.FTZ R6, R5, 1 ;  /* 0x3f8000000506b421 */ /* 0x001fce0000010000 */
[----:B------:R-:W0:Y:S01]  /*8e00*/  @!P5 MUFU.RCP R2, R2 ;  /* 0x000000020002d308 */ /* 0x000e220000001000 */
[----:B-1----:R-:W-:Y:S01]  /*8e10*/  @!P6 FMUL.FTZ R88, R88, R9 ;  /* 0x000000095858e220 */ /* 0x002fe20000410000 */
[----:B--2---:R-:W-:-:S06]  /*8e20*/  ISETP.GE.AND P6, PT, R39, R14, PT ;  /* 0x0000000e2700720c */ /* 0x004fcc0003fc6270 */
[----:B------:R-:W1:Y:S01]  /*8e30*/  @!P4 MUFU.EX2 R7, R7 ;  /* 0x000000070007c308 */ /* 0x000e620000000800 */
[----:B---3--:R-:W-:-:S07]  /*8e40*/  @!P2 FADD.FTZ R4, R3, 1 ;  /* 0x3f8000000304a421 */ /* 0x008fce0000010000 */
[----:B------:R-:W2:Y:S01]  /*8e50*/  @!P1 MUFU.EX2 R12, R8 ;  /* 0x00000008000c9308 */ /* 0x000ea20000000800 */
[----:B0-----:R-:W-:-:S07]  /*8e60*/  @!P5 FMUL.FTZ R89, R89, R2 ;  /* 0x000000025959d220 */ /* 0x001fce0000410000 */
[----:B------:R-:W0:Y:S01]  /*8e70*/  @!P3 MUFU.RCP R20, R6 ;  /* 0x000000060014b308 */ /* 0x000e220000001000 */
[----:B------:R-:W-:Y:S01]  /*8e80*/  IADD3 R2, P5, R39, R119, RZ ;  /* 0x0000007727027210 */ /* 0x000fe20007fbe0ff */
[----:B-1----:R-:W-:-:S03]  /*8e90*/  @!P4 FADD.FTZ R0, R7, 1 ;  /* 0x3f8000000700c421 */ /* 0x002fc60000010000 */
[----:B------:R-:W-:-:S03]  /*8ea0*/  LEA.HI.X.SX32 R3, R119, R22, 0x1, P5 ;  /* 0x0000001677037211 */ /* 0x000fc600028f0eff */
        /* <DEDUP_REMOVED lines=14> */
.L_x_16424:
[----:B------:R-:W-:Y:S05]  /*8f90*/  BSYNC B0 ;  /* 0x0000000000007941 */ /* 0x000fea0003800000 */
.L_x_16423:
[----:B------:R-:W-:Y:S01]  /*8fa0*/  IADD3 R5, R5, R35, RZ ;  /* 0x0000002305057210 */ /* 0x000fe20007ffe0ff */
[----:B------:R-:W-:Y:S01]  /*8fb0*/  ULDC.64 UR8, c[0x0][0x390] ;  /* 0x0000e40000087ab9 */ /* 0x000fe20000000a00 */
[----:B------:R-:W-:Y:S01]  /*8fc0*/  @!P1 FADD.FTZ R12, R12, 1 ;  /* 0x3f8000000c0c9421 */ /* 0x000fe20000010000 */
[----:B------:R-:W-:Y:S01]  /*8fd0*/  IMAD R6, R140, UR8, RZ ;  /* 0x000000088c067c24 */ /* 0x000fe2000f8e02ff */
[----:B------:R1:W2:Y:S01]  /*8fe0*/  @!P4 MUFU.RCP R7, R0 ;  /* 0x000000000007c308 */ /* 0x0002a20000001000 */
[----:B------:R-:W-:Y:S02]  /*8ff0*/  IMAD R35, R143, -0x100, RZ ;  /* 0xffffff008f237824 */ /* 0x000fe400078e02ff */
[----:B---3--:R-:W-:Y:S01]  /*9000*/  @!P2 FMUL.FTZ R90, R90, R33 ;  /* 0x000000215a5aa220 */ /* 0x008fe20000410000 */
[----:B------:R-:W-:Y:S01]  /*9010*/  IMAD.WIDE.U32 R4, R141, UR8, R4 ;  /* 0x000000088d047c25 */ /* 0x000fe2000f8e0004 */
[----:B------:R-:W-:-:S03]  /*9020*/  ISETP.GE.AND P2, PT, R43, R14, PT ;  /* 0x0000000e2b00720c */ /* 0x000fc60003f46270 */
[----:B------:R-:W-:Y:S01]  /*9030*/  @!P3 FMUL.FTZ R91, R91, R20 ;  /* 0x000000145b5bb220 */ /* 0x000fe20000410000 */
[----:B------:R-:W-:Y:S01]  /*9040*/  SHF.R.S32.HI R37, RZ, 0x1f, R35 ;  /* 0x0000001fff257819 */ /* 0x000fe20000011423 */
[----:B------:R-:W-:Y:S01]  /*9050*/  IMAD R6, R141, UR9, R6 ;  /* 0x000000098d067c24 */ /* 0x000fe2000f8e0206 */
[----:B------:R-:W3:Y:S01]  /*9060*/  @!P1 MUFU.RCP R12, R12 ;  /* 0x0000000c000c9308 */ /* 0x000ee20000001000 */
[----:B------:R-:W-:Y:S01]  /*9070*/  ULDC.64 UR8, c[0x0][0x3e0] ;  /* 0x0000f80000087ab9 */ /* 0x000fe20000000a00 */
[----:B-1----:R-:W-:Y:S01]  /*9080*/  IADD3 R0, P6, R35, R4, RZ ;  /* 0x0000000423007210 */ /* 0x002fe20007fde0ff */
[----:B------:R-:W-:Y:S01]  /*9090*/  BSSY B0, `(.L_x_16425) ;  /* 0x000004f000007945 */ /* 0x000fe20003800000 */
[----:B0-----:R-:W-:Y:S02]  /*90a0*/  LEA R9, P5, R39, UR8, 0x1 ;  /* 0x0000000827097c11 */ /* 0x001fe4000f8a08ff */
[----:B------:R-:W-:Y:S02]  /*90b0*/  IADD3.X R5, R37, R6, R5, P6, !PT ;  /* 0x0000000625057210 */ /* 0x000fe400037fe405 */
[----:B------:R-:W-:Y:S01]  /*90c0*/  LEA.HI.X R6, R39, UR9, R22, 0x1, P5 ;  /* 0x0000000927067c11 */ /* 0x000fe2000a8f0c16 */
[----:B--2---:R-:W-:Y:S01]  /*90d0*/  @!P4 FMUL.FTZ R92, R92, R7 ;  /* 0x000000075c5cc220 */ /* 0x004fe20000410000 */
[----:B------:R-:W-:-:S02]  /*90e0*/  LEA R4, P5, R0, R9, 0x1 ;  /* 0x0000000900047211 */ /* 0x000fc400078a08ff */
[----:B------:R-:W-:Y:S02]  /*90f0*/  ISETP.GE.AND P3, PT, R45, R14, PT ;  /* 0x0000000e2d00720c */ /* 0x000fe40003f66270 */
[----:B------:R-:W-:Y:S02]  /*9100*/  LEA.HI.X R5, R0, R6, R5, 0x1, P5 ;  /* 0x0000000600057211 */ /* 0x000fe400028f0c05 */
[----:B------:R-:W-:Y:S01]  /*9110*/  ISETP.GE.AND P5, PT, R47, R14, PT ;  /* 0x0000000e2f00720c */ /* 0x000fe20003fa6270 */
[----:B---3--:R-:W-:Y:S01]  /*9120*/  @!P1 FMUL.FTZ R93, R93, R12 ;  /* 0x0000000c5d5d9220 */ /* 0x008fe20000410000 */
        /* <DEDUP_REMOVED lines=30> */
[----:B------:R0:W-:Y:S04]  /*9310*/  STS.U16 [R109+0x2], R8 ;  /* 0x000002086d007388 */ /* 0x0001e80000000400 */
[----:B------:R1:W-:Y:S04]  /*9320*/  STS.U16 [R109+0x4], R6 ;  /* 0x000004066d007388 */ /* 0x0003e80000000400 */
[----:B------:R-:W-:Y:S01]  /*9330*/  STS.U16 [R109+0x6], R12 ;  /* 0x0000060c6d007388 */ /* 0x000fe20000000400 */
[----:B0-----:R-:W-:-:S03]  /*9340*/  IADD3 R8, P1, R39, -0xe0, RZ ;  /* 0xffffff2027087810 */ /* 0x001fc60007f3e0ff */
[----:B------:R-:W-:Y:S01]  /*9350*/  STS.U16 [R109+0x8], R0 ;  /* 0x000008006d007388 */ /* 0x000fe20000000400 */
[----:B-1----:R-:W0:Y:S01]  /*9360*/  LDC.64 R6, c[0x0][0x3a8] ;  /* 0x0000ea00ff067b82 */ /* 0x002e220000000a00 */
[----:B------:R-:W-:Y:S02]  /*9370*/  IADD3.X R23, R22, -0x1, RZ, P1, !PT ;  /* 0xffffffff16177810 */ /* 0x000fe40000ffe4ff */
[----:B------:R-:W-:Y:S04]  /*9380*/  STS.U16 [R109+0xa], R14 ;  /* 0x00000a0e6d007388 */ /* 0x000fe80000000400 */
        /* <DEDUP_REMOVED lines=31> */
.L_x_16426:
[----:B------:R-:W-:Y:S05]  /*9580*/  BSYNC B0 ;  /* 0x0000000000007941 */ /* 0x000fea0003800000 */
.L_x_16425:
        /* <DEDUP_REMOVED lines=40> */
.L_x_16358:
        /* <DEDUP_REMOVED lines=26> */
.L_x_16429:
[----:B------:R-:W-:Y:S05]  /*99b0*/  BSYNC B0 ;  /* 0x0000000000007941 */ /* 0x000fea0003800000 */
.L_x_16428:
        /* <DEDUP_REMOVED lines=29> */
.L_x_16431:
[----:B0-----:R-:W0:Y:S02]  /*9b90*/  S2R R9, SR_TID.X ;  /* 0x0000000000097919 */ /* 0x001e240000002100 */
.L_x_16432:
[----:B------:R-:W-:Y:S05]  /*9ba0*/  BSYNC B0 ;  /* 0x0000000000007941 */ /* 0x000fea0003800000 */
.L_x_16430:
        /* <DEDUP_REMOVED lines=8> */
[----:B-123--:R-:W-:-:S04]  /*9c30*/  IMAD.WIDE.U32 R4, R141, UR6, RZ ;  /* 0x000000068d047c25 */ /* 0x00efc8000f8e00ff */
[----:B------:R-:W-:Y:S01]  /*9c40*/  IMAD R13, R141, UR7, R140 ;  /* 0x000000078d0d7c24 */ /* 0x000fe2000f8e028c */
[----:B------:R-:W-:-:S04]  /*9c50*/  ULDC.64 UR6, c[0x0][0x340] ;  /* 0x0000d00000067ab9 */ /* 0x000fc80000000a00 */
[----:B------:R-:W-:Y:S01]  /*9c60*/  IADD3 R13, R5, R13, RZ ;  /* 0x0000000d050d7210 */ /* 0x000fe20007ffe0ff */
[----:B0-----:R-:W-:-:S03]  /*9c70*/  ULEA UR4, UR5, UR4, 0x18 ;  /* 0x0000000405047291 */ /* 0x001fc6000f8ec03f */
[----:B------:R-:W-:-:S09]  /*9c80*/  ULDC UR5, c[0x0][0x0] ;  /* 0x0000000000057ab9 */ /* 0x000fd20000000800 */
.L_x_16433:
        /* <DEDUP_REMOVED lines=17> */
.L_x_16434:
        /* <DEDUP_REMOVED lines=14> */
.L_x_19010:


//--------------------- .text._Z25selective_scan_bwd_kernelI32Selective_Scan_bwd_kernel_traitsILi32ELi8ELb0ELb1ELb1ELb1ELb1EN3c108BFloat16ENS1_7complexIfEEEEv12SSMParamsBwd --------------------------
	.section	.text._Z25selective_scan_bwd_kernelI32Selective_Scan_bwd_kernel_traitsILi32ELi8ELb0ELb1ELb1ELb1ELb1EN3c108BFloat16ENS1_7complexIfEEEEv12SSMParamsBwd,"ax",@progbits
	.align	128
        .global         _Z25selective_scan_bwd_kernelI32Selective_Scan_bwd_kernel_traitsILi32ELi8ELb0ELb1ELb1ELb1ELb1EN3c108BFloat16ENS1_7complexIfEEEEv12SSMParamsBwd
        .type           _Z25selective_scan_bwd_kernelI32Selective_Scan_bwd_kernel_traitsILi32ELi8ELb0ELb1ELb1ELb1ELb1EN3c108BFloat16ENS1_7complexIfEEEEv12SSMParamsBwd,@function
        .size           _Z25selective_scan_bwd_kernelI32Selective_Scan_bwd_kernel_traitsILi32ELi8ELb0ELb1ELb1ELb1ELb1EN3c108BFloat16ENS1_7complexIfEEEEv12SSMParamsBwd,(.L_x_19011 - _Z25selective_scan_bwd_kernelI32Selective_Scan_bwd_kernel_traitsILi32ELi8ELb0ELb1ELb1ELb1ELb1EN3c108BFloat16ENS1_7complexIfEEEEv12SSMParamsBwd)
        .other          _Z25selective_scan_bwd_kernelI32Selective_Scan_bwd_kernel_traitsILi32ELi8ELb0ELb1ELb1ELb1ELb1EN3c108BFloat16ENS1_7complexIfEEEEv12SSMParamsBwd,@"STO_CUDA_ENTRY STV_DEFAULT"
_Z25selective_scan_bwd_kernelI32Selective_Scan_bwd_kernel_traitsILi32ELi8ELb0ELb1ELb1ELb1ELb1EN3c108BFloat16ENS1_7complexIfEEEEv12SSMParamsBwd:
.text._Z25selective_scan_bwd_kernelI32Selective_Scan_bwd_kernel_traitsILi32ELi8ELb0ELb1ELb1ELb1ELb1EN3c108BFloat16ENS1_7complexIfEEEEv12SSMParamsBwd:
        /* <DEDUP_REMOVED lines=159> */
.L_x_16509:
        /* <DEDUP_REMOVED lines=70> */
[----:B------:R-:W-:Y:S02]  /*0e50*/  LEA R2, P1, R128, R137, 0x1 ;  /* 0x0000008980027211 */ /* 0x000fe400078208ff */
[-C--:B------:R-:W-:Y:S02]  /*0e60*/  ISETP.GE.AND P2, PT, R4, R127.reuse, PT ;  /* 0x0000007f0400720c */ /* 0x080fe40003f46270 */
[----:B------:R-:W-:Y:S02]  /*0e70*/  LEA.HI.X R3, R128, R136, R131, 0x1, P1 ;  /* 0x0000008880037211 */ /* 0x000fe400008f0c83 */
[-C--:B------:R-:W-:Y:S02]  /*0e80*/  ISETP.GE.AND P1, PT, R0, R127.reuse, PT ;  /* 0x0000007f0000720c */ /* 0x080fe40003f26270 */
[-C--:B------:R-:W-:Y:S02]  /*0e90*/  ISETP.GE.AND P3, PT, R6, R127.reuse, PT ;  /* 0x0000007f0600720c */ /* 0x080fe40003f66270 */
[----:B------:R-:W-:-:S02]  /*0ea0*/  ISETP.GE.AND P4, PT, R8, R127, PT ;  /* 0x0000007f0800720c */ /* 0x000fc40003f86270 */
[----:B------:R-:W-:Y:S02]  /*0eb0*/  ISETP.GE.AND P5, PT, R12, R127, PT ;  /* 0x0000007f0c00720c */ /* 0x000fe40003fa6270 */
[----:B------:R-:W-:Y:S02]  /*0ec0*/  PRMT R32, RZ, 0x7610, R32 ;  /* 0x00007610ff207816 */ /* 0x000fe40000000020 */
[----:B------:R-:W-:Y:S01]  /*0ed0*/  PRMT R34, RZ, 0x7610, R34 ;  /* 0x00007610ff227816 */ /* 0x000fe20000000022 */
[----:B--2---:R-:W-:Y:S04]  /*0ee0*/  STS.U16 [R126], R5 ;  /* 0x000000057e007388 */ /* 0x004fe80000000400 */
        /* <DEDUP_REMOVED lines=16> */
[----:B0-----:R-:W-:-:S02]  /*0ff0*/  LEA R22, P0, R128, R139, 0x1 ;  /* 0x0000008b80167211 */ /* 0x001fc400078008ff */
[----:B------:R-:W-:Y:S02]  /*1000*/  PRMT R5, RZ, 0x7610, R5 ;  /* 0x00007610ff057816 */ /* 0x000fe40000000005 */
[----:B------:R-:W-:Y:S01]  /*1010*/  LEA.HI.X R23, R128, R138, R131, 0x1, P0 ;  /* 0x0000008a80177211 */ /* 0x000fe200000f0c83 */
[----:B------:R-:W-:Y:S01]  /*1020*/  BAR.SYNC.DEFER_BLOCKING 0x0 ;  /* 0x0000000000007b1d */ /* 0x000fe20000010000 */
[----:B------:R-:W-:Y:S02]  /*1030*/  ISETP.GE.AND P0, PT, R26, R127, PT ;  /* 0x0000007f1a00720c */ /* 0x000fe40003f06270 */
[----:B-1----:R-:W-:Y:S02]  /*1040*/  PRMT R7, RZ, 0x7610, R7 ;  /* 0x00007610ff077816 */ /* 0x002fe40000000007 */
[----:B--2---:R-:W-:Y:S02]  /*1050*/  PRMT R24, RZ, 0x7610, R24 ;  /* 0x00007610ff187816 */ /* 0x004fe40000000018 */
[----:B---3--:R-:W-:-:S02]  /*1060*/  PRMT R9, RZ, 0x7610, R9 ;  /* 0x00007610ff097816 */ /* 0x008fc40000000009 */
[----:B----4-:R-:W-:Y:S02]  /*1070*/  PRMT R11, RZ, 0x7610, R11 ;  /* 0x00007610ff0b7816 */ /* 0x010fe4000000000b */
        /* <DEDUP_REMOVED lines=20> */
[----:B------:R0:W-:Y:S04]  /*11c0*/  STS.U16 [R123+0xc0], R24 ;  /* 0x0000c0187b007388 */ /* 0x0001e80000000400 */
[----:B------:R-:W-:Y:S04]  /*11d0*/  STS.U16 [R122+0x100], R9 ;  /* 0x000100097a007388 */ /* 0x000fe80000000400 */
[----:B------:R1:W-:Y:S04]  /*11e0*/  STS.U16 [R121+0x140], R34 ;  /* 0x0001402279007388 */ /* 0x0003e80000000400 */
[----:B------:R-:W-:Y:S04]  /*11f0*/  STS.U16 [R120+0x180], R11 ;  /* 0x0001800b78007388 */ /* 0x000fe80000000400 */
[----:B------:R-:W-:Y:S01]  /*1200*/  STS.U16 [R119+0x1c0], R28 ;  /* 0x0001c01c77007388 */ /* 0x000fe20000000400 */
[----:B------:R-:W-:-:S03]  /*1210*/  NOP ;  /* 0x0000000000007918 */ /* 0x000fc60000000000 */
[----:B------:R-:W2:Y:S04]  /*1220*/  LDS.U16 R13, [R117] ;  /* 0x00000000750d7984 */ /* 0x000ea80000000400 */
[----:B------:R-:W3:Y:S04]  /*1230*/  LDS.U16 R5, [R117+0x2] ;  /* 0x0000020075057984 */ /* 0x000ee80000000400 */
[----:B------:R-:W4:Y:S04]  /*1240*/  LDS.U16 R15, [R117+0x4] ;  /* 0x00000400750f7984 */ /* 0x000f280000000400 */
[----:B------:R-:W4:Y:S04]  /*1250*/  LDS.U16 R7, [R117+0x6] ;  /* 0x0000060075077984 */ /* 0x000f280000000400 */
[----:B------:R-:W4:Y:S04]  /*1260*/  LDS.U16 R27, [R117+0x8] ;  /* 0x00000800751b7984 */ /* 0x000f280000000400 */
[----:B------:R-:W4:Y:S04]  /*1270*/  LDS.U16 R9, [R117+0xa] ;  /* 0x00000a0075097984 */ /* 0x000f280000000400 */
[----:B------:R-:W4:Y:S04]  /*1280*/  LDS.U16 R30, [R117+0xc] ;  /* 0x00000c00751e7984 */ /* 0x000f280000000400 */
[----:B------:R-:W3:Y:S01]  /*1290*/  LDS.U16 R31, [R117+0xe] ;  /* 0x00000e00751f7984 */ /* 0x000ee20000000400 */
[----:B------:R-:W-:Y:S01]  /*12a0*/  BAR.SYNC.DEFER_BLOCKING 0x0 ;  /* 0x0000000000007b1d */ /* 0x000fe20000010000 */
[----:B0-----:R-:W-:-:S02]  /*12b0*/  PRMT R24, RZ, 0x7610, R24 ;  /* 0x00007610ff187816 */ /* 0x001fc40000000018 */
[----:B------:R-:W-:Y:S02]  /*12c0*/  PRMT R32, RZ, 0x7610, R32 ;  /* 0x00007610ff207816 */ /* 0x000fe40000000020 */
[----:B-1----:R-:W-:Y:S01]  /*12d0*/  PRMT R34, RZ, 0x7610, R34 ;  /* 0x00007610ff227816 */ /* 0x002fe20000000022 */
        /* <DEDUP_REMOVED lines=10> */
[----:B-----5:R-:W-:Y:S01]  /*1380*/  FADD.FTZ R118, R13, R148 ;  /* 0x000000940d767221 */ /* 0x020fe20000010000 */
[----:B0-----:R-:W0:Y:S04]  /*1390*/  LDC.64 R2, c[0x0][0x2b0] ;  /* 0x0000ac00ff027b82 */ /* 0x001e280000000a00 */
[----:B------:R-:W-:Y:S02]  /*13a0*/  FSETP.GTU.FTZ.AND P1, PT, R118, 20, PT ;  /* 0x41a000007600780b */ /* 0x000fe40003f3c000 */
[----:B------:R-:W-:Y:S02]  /*13b0*/  ISETP.GE.AND P0, PT, R128, R127, PT ;  /* 0x0000007f8000720c */ /* 0x000fe40003f06270 */
[----:B---3--:R-:W-:Y:S02]  /*13c0*/  SHF.L.U32 R5, R5, 0x10, RZ ;  /* 0x0000001005057819 */ /* 0x008fe400000006ff */
[----:B----4-:R-:W-:-:S02]  /*13d0*/  SHF.L.U32 R15, R15, 0x10, RZ ;  /* 0x000000100f0f7819 */ /* 0x010fc400000006ff */
[----:B------:R-:W-:Y:S02]  /*13e0*/  SHF.L.U32 R7, R7, 0x10, RZ ;  /* 0x0000001007077819 */ /* 0x000fe400000006ff */
[----:B------:R-:W-:Y:S02]  /*13f0*/  SHF.L.U32 R27, R27, 0x10, RZ ;  /* 0x000000101b1b7819 */ /* 0x000fe400000006ff */
[----:B------:R-:W-:Y:S01]  /*1400*/  SHF.L.U32 R9, R9, 0x10, RZ ;  /* 0x0000001009097819 */ /* 0x000fe200000006ff */
[----:B------:R-:W-:Y:S01]  /*1410*/  IMAD R28, R38, UR17, RZ ;  /* 0x00000011261c7c24 */ /* 0x000fe2000f8e02ff */
[----:B------:R-:W-:Y:S01]  /*1420*/  SHF.R.S32.HI R11, RZ, 0x1f, R10 ;  /* 0x0000001fff0b7819 */ /* 0x000fe2000001140a */
[--C-:B------:R-:W-:Y:S01]  /*1430*/  FADD.FTZ R116, R5, R148.reuse ;  /* 0x0000009405747221 */ /* 0x100fe20000010000 */
[--C-:B------:R-:W-:Y:S01]  /*1440*/  FADD.FTZ R114, R15, R148.reuse ;  /* 0x000000940f727221 */ /* 0x100fe20000010000 */
[--C-:B------:R-:W-:Y:S01]  /*1450*/  FADD.FTZ R112, R7, R148.reuse ;  /* 0x0000009407707221 */ /* 0x100fe20000010000 */
[--C-:B------:R-:W-:Y:S01]  /*1460*/  FADD.FTZ R110, R27, R148.reuse ;  /* 0x000000941b6e7221 */ /* 0x100fe20000010000 */
[----:B------:R-:W-:Y:S01]  /*1470*/  FADD.FTZ R108, R9, R148 ;  /* 0x00000094096c7221 */ /* 0x000fe20000010000 */
[----:B------:R-:W-:Y:S01]  /*1480*/  BSSY B0, `(.L_x_16436) ;  /* 0x0000034000007945 */ /* 0x000fe20003800000 */
[----:B------:R-:W-:Y:S01]  /*1490*/  IMAD R39, R39, UR16, R28 ;  /* 0x0000001027277c24 */ /* 0x000fe2000f8e021c */
[----:B------:R-:W-:Y:S01]  /*14a0*/  FSETP.GTU.FTZ.AND P6, PT, R116, 20, PT ;  /* 0x41a000007400780b */ /* 0x000fe20003fdc000 */
[----:B------:R-:W-:Y:S01]  /*14b0*/  @!P0 IMAD.WIDE.U32 R28, R38, UR16, R10 ;  /* 0x00000010261c8c25 */ /* 0x000fe2000f8e000a */
[----:B------:R-:W-:-:S02]  /*14c0*/  FSETP.GTU.FTZ.AND P5, PT, R114, 20, PT ;  /* 0x41a000007200780b */ /* 0x000fc40003fbc000 */
[----:B------:R-:W-:Y:S02]  /*14d0*/  FSETP.GTU.FTZ.AND P4, PT, R112, 20, PT ;  /* 0x41a000007000780b */ /* 0x000fe40003f9c000 */
[----:B------:R-:W-:Y:S02]  /*14e0*/  FSETP.GTU.FTZ.AND P3, PT, R110, 20, PT ;  /* 0x41a000006e00780b */ /* 0x000fe40003f7c000 */
[----:B------:R-:W-:Y:S01]  /*14f0*/  FSETP.GTU.FTZ.AND P2, PT, R108, 20, PT ;  /* 0x41a000006c00780b */ /* 0x000fe20003f5c000 */
[----:B------:R-:W-:Y:S04]  /*1500*/  STS.U16 [R126], R25 ;  /* 0x000000197e007388 */ /* 0x000fe80000000400 */
[----:B------:R-:W-:Y:S04]  /*1510*/  STS.U16 [R125+0x40], R24 ;  /* 0x000040187d007388 */ /* 0x000fe80000000400 */
[----:B------:R1:W-:Y:S04]  /*1520*/  STS.U16 [R124+0x80], R33 ;  /* 0x000080217c007388 */ /* 0x0003e80000000400 */
[----:B------:R2:W-:Y:S04]  /*1530*/  STS.U16 [R123+0xc0], R32 ;  /* 0x0000c0207b007388 */ /* 0x0005e80000000400 */
[----:B------:R2:W-:Y:S01]  /*1540*/  STS.U16 [R122+0x100], R35 ;  /* 0x000100237a007388 */ /* 0x0005e20000000400 */
[----:B-1----:R-:W-:-:S03]  /*1550*/  SHF.L.U32 R33, R30, 0x10, RZ ;  /* 0x000000101e217819 */ /* 0x002fc600000006ff */
[----:B------:R2:W-:Y:S04]  /*1560*/  STS.U16 [R121+0x140], R34 ;  /* 0x0001402279007388 */ /* 0x0005e80000000400 */
[----:B------:R2:W-:Y:S04]  /*1570*/  STS.U16 [R120+0x180], R37 ;  /* 0x0001802578007388 */ /* 0x0005e80000000400 */
[----:B------:R2:W-:Y:S01]  /*1580*/  STS.U16 [R119+0x1c0], R36 ;  /* 0x0001c02477007388 */ /* 0x0005e20000000400 */
[----:B------:R-:W-:-:S04]  /*1590*/  IMAD.WIDE.U32 R24, R38, UR16, RZ ;  /* 0x0000001026187c25 */ /* 0x000fc8000f8e00ff */
[----:B------:R-:W-:Y:S01]  /*15a0*/  FADD.FTZ R106, R33, R148 ;  /* 0x00000094216a7221 */ /* 0x000fe20000010000 */
[----:B------:R-:W-:Y:S01]  /*15b0*/  NOP ;  /* 0x0000000000007918 */ /* 0x000fe20000000000 */
[----:B0-----:R-:W-:Y:S05]  /*15c0*/  @P1 BRA `(.L_x_16437) ;  /* 0x00000000007c1947 */ /* 0x001fea0003800000 */
[----:B------:R-:W-:Y:S01]  /*15d0*/  FMUL.FTZ R118, R118, 1.4426950216293334961 ;  /* 0x3fb8aa3b76767820 */ /* 0x000fe20000410000 */
[----:B------:R-:W-:Y:S01]  /*15e0*/  MOV R30, 0x3e800000 ;  /* 0x3e800000001e7802 */ /* 0x000fe20000000f00 */
[----:B--2---:R-:W-:Y:S02]  /*15f0*/  HFMA2.MMA R32, -RZ, RZ, 1.3056640625, -1.8671875 ;  /* 0x3d39bf78ff207435 */ /* 0x004fe400000001ff */
        /* <DEDUP_REMOVED lines=28> */
.L_x_16437:
[----:B------:R-:W-:Y:S05]  /*17c0*/  BSYNC B0 ;  /* 0x0000000000007941 */ /* 0x000fea0003800000 */
.L_x_16436:
        /* <DEDUP_REMOVED lines=39> */
.L_x_16439:
[----:B------:R-:W-:Y:S05]  /*1a40*/  BSYNC B0 ;  /* 0x0000000000007941 */ /* 0x000fea0003800000 */
.L_x_16438:
[----:B------:R-:W-:Y:S01]  /*1a50*/  IMAD R30, R2, UR17, RZ ;  /* 0x00000011021e7c24 */ /* 0x000fe2000f8e02ff */
[----:B------:R-:W-:Y:S01]  /*1a60*/  BSSY B0, `(.L_x_16440) ;  /* 0x0000026000007945 */ /* 0x000fe20003800000 */
[----:B------:R-:W-:Y:S01]  /*1a70*/  @!P0 MOV R29, R13 ;  /* 0x0000000d001d8202 */ /* 0x000fe20000000f00 */
[----:B------:R-:W-:Y:S01]  /*1a80*/  IMAD R102, R102, -0x100, RZ ;  /* 0xffffff0066667824 */ /* 0x000fe200078e02ff */
[----:B------:R-:W-:Y:S01]  /*1a90*/  FSETP.GTU.FTZ.AND P6, PT, R104, 20, PT ;  /* 0x41a000006800780b */ /* 0x000fe20003fdc000 */
[----:B------:R-:W-:Y:S01]  /*1aa0*/  IMAD R13, R3, UR16, R30 ;  /* 0x00000010030d7c24 */ /* 0x000fe2000f8e021e */
[----:B------:R-:W-:Y:S01]  /*1ab0*/  MOV R25, R15 ;  /* 0x0000000f00197202 */ /* 0x000fe20000000f00 */
[----:B------:R-:W-:Y:S10]  /*1ac0*/  @P5 BRA `(.L_x_16441) ;  /* 0x00000000007c5947 */ /* 0x000ff40003800000 */
        /* <DEDUP_REMOVED lines=31> */
.L_x_16441:
[----:B------:R-:W-:Y:S05]  /*1cc0*/  BSYNC B0 ;  /* 0x0000000000007941 */ /* 0x000fea0003800000 */
.L_x_16440:
        /* <DEDUP_REMOVED lines=33> */
.L_x_16443:
[----:B------:R-:W-:Y:S05]  /*1ee0*/  BSYNC B0 ;  /* 0x0000000000007941 */ /* 0x000fea0003800000 */
.L_x_16442:
        /* <DEDUP_REMOVED lines=33> */
.L_x_16445:
[----:B------:R-:W-:Y:S05]  /*2100*/  BSYNC B0 ;  /* 0x0000000000007941 */ /* 0x000fea0003800000 */
.L_x_16444:
        /* <DEDUP_REMOVED lines=33> */
.L_x_16447:
[----:B------:R-:W-:Y:S05]  /*2320*/  BSYNC B0 ;  /* 0x0000000000007941 */ /* 0x000fea0003800000 */
.L_x_16446:
        /* <DEDUP_REMOVED lines=33> */
.L_x_16449:
[----:B------:R-:W-:Y:S05]  /*2540*/  BSYNC B0 ;  /* 0x0000000000007941 */ /* 0x000fea0003800000 */
.L_x_16448:
        /* <DEDUP_REMOVED lines=33> */
.L_x_16451:
[----:B------:R-:W-:Y:S05]  /*2760*/  BSYNC B0 ;  /* 0x0000000000007941 */ /* 0x000fea0003800000 */
.L_x_16450:
[----:B------:R-:W-:Y:S01]  /*2770*/  ULDC.64 UR8, c[0x0][0x2a8] ;  /* 0x0000aa0000087ab9 */ /* 0x000fe20000000a00 */
[----:B------:R-:W-:Y:S01]  /*2780*/  @!P0 IMAD.WIDE.U32 R30, R2, UR16, R10 ;  /* 0x00000010021e8c25 */ /* 0x000fe2000f8e000a */
[----:B------:R-:W-:Y:S01]  /*2790*/  ULDC.64 UR10, c[0x0][0x2b8] ;  /* 0x0000ae00000a7ab9 */ /* 0x000fe20000000a00 */
[----:B------:R-:W-:Y:S01]  /*27a0*/  SHF.R.S32.HI R100, RZ, 0x1f, R102 ;  /* 0x0000001fff647819 */ /* 0x000fe20000011466 */
[----:B------:R-:W-:Y:S01]  /*27b0*/  LDS.U16 R15, [R117+0x8] ;  /* 0x00000800750f7984 */ /* 0x000fe20000000400 */
[----:B--2---:R-:W-:Y:S01]  /*27c0*/  IMAD R32, R150, UR8, RZ ;  /* 0x0000000896207c24 */ /* 0x004fe2000f8e02ff */
[----:B------:R-:W-:Y:S01]  /*27d0*/  @!P0 IADD3 R31, R13, R31, RZ ;  /* 0x0000001f0d1f8210 */ /* 0x000fe20007ffe0ff */
[C---:B------:R-:W-:Y:S01]  /*27e0*/  @!P0 IMAD.WIDE.U32 R28, R151.reuse, UR8, R28 ;  /* 0x00000008971c8c25 */ /* 0x040fe2000f8e001c */
[----:B------:R-:W-:Y:S01]  /*27f0*/  LDS.U16 R27, [R117+0xa] ;  /* 0x00000a00751b7984 */ /* 0x000fe20000000400 */
[----:B------:R-:W-:Y:S02]  /*2800*/  PRMT R35, RZ, 0x7610, R35 ;  /* 0x00007610ff237816 */ /* 0x000fe40000000023 */
[----:B------:R-:W-:Y:S01]  /*2810*/  IMAD.WIDE.U32 R24, R151, UR8, R24 ;  /* 0x0000000897187c25 */ /* 0x000fe2000f8e0018 */
[----:B------:R-:W-:Y:S01]  /*2820*/  @!P0 IADD3 R7, P1, R128, R28, RZ ;  /* 0x0000001c80078210 */ /* 0x000fe20007f3e0ff */
[----:B------:R-:W-:Y:S02]  /*2830*/  LDS.U16 R33, [R117+0xe] ;  /* 0x00000e0075217984 */ /* 0x000fe40000000400 */
[----:B------:R-:W-:Y:S01]  /*2840*/  IMAD.WIDE.U32 R2, R2, UR16, RZ ;  /* 0x0000001002027c25 */ /* 0x000fe2000f8e00ff */
[----:B------:R-:W-:-:S03]  /*2850*/  IADD3 R5, P2, R102, R24, RZ ;  /* 0x0000001866057210 */ /* 0x000fc60007f5e0ff */
[----:B------:R-:W-:Y:S01]  /*2860*/  IMAD R9, R151, UR9, R32 ;  /* 0x0000000997097c24 */ /* 0x000fe2000f8e0220 */
[----:B------:R-:W-:Y:S01]  /*2870*/  IADD3 R3, R3, R13, RZ ;  /* 0x0000000d03037210 */ /* 0x000fe20007ffe0ff */
[----:B------:R-:W-:Y:S01]  /*2880*/  IMAD R28, R150, UR10, RZ ;  /* 0x0000000a961c7c24 */ /* 0x000fe2000f8e02ff */
[----:B------:R-:W-:Y:S01]  /*2890*/  ULDC.64 UR8, c[0x0][0x318] ;  /* 0x0000c60000087ab9 */ /* 0x000fe20000000a00 */
[----:B------:R-:W-:Y:S01]  /*28a0*/  LDS.U16 R13, [R117+0x6] ;  /* 0x00000600750d7984 */ /* 0x000fe20000000400 */
[----:B------:R-:W-:Y:S02]  /*28b0*/  @!P0 IADD3.X R36, R131, R29, R9, P1, !PT ;  /* 0x0000001d83248210 */ /* 0x000fe40000ffe409 */
[----:B------:R-:W-:Y:S01]  /*28c0*/  IADD3.X R32, R100, R9, R25, P2, !PT ;  /* 0x0000000964207210 */ /* 0x000fe200017fe419 */
[C---:B------:R-:W-:Y:S01]  /*28d0*/  IMAD R9, R151.reuse, UR11, R28 ;  /* 0x0000000b97097c24 */ /* 0x040fe2000f8e021c */
[----:B------:R-:W-:Y:S01]  /*28e0*/  LEA R34, P1, R128, UR8, 0x1 ;  /* 0x0000000880227c11 */ /* 0x000fe2000f8208ff */
[----:B------:R-:W-:-:S03]  /*28f0*/  @!P0 IMAD.WIDE.U32 R24, R151, UR10, R30 ;  /* 0x0000000a97188c25 */ /* 0x000fc6000f8e001e */
[----:B------:R-:W-:Y:S01]  /*2900*/  LEA R30, P2, R5, R34, 0x1 ;  /* 0x00000022051e7211 */ /* 0x000fe200078408ff */
[----:B------:R-:W-:Y:S01]  /*2910*/  IMAD.WIDE.U32 R28, R151, UR10, R2 ;  /* 0x0000000a971c7c25 */ /* 0x000fe2000f8e0002 */
[C---:B------:R-:W-:Y:S02]  /*2920*/  LEA.HI.X R3, R128.reuse, UR9, R131, 0x1, P1 ;  /* 0x0000000980037c11 */ /* 0x040fe400088f0c83 */
        /* <DEDUP_REMOVED lines=15> */
[C---:B------:R-:W-:Y:S02]  /*2a20*/  LEA R28, P2, R34.reuse, R25, 0x1 ;  /* 0x00000019221c7211 */ /* 0x040fe400078408ff */
        /* <DEDUP_REMOVED lines=61> */
[----:B--2---:R-:W-:-:S03]  /*2e00*/  SHF.L.U32 R52, R3, 0x10, RZ ;  /* 0x0000001003347819 */ /* 0x004fc600000006ff */
[----:B------:R-:W-:Y:S01]  /*2e10*/  FMUL.FTZ R25, R44, -1.4426950216293334961 ;  /* 0xbfb8aa3b2c197820 */ /* 0x000fe20000410000 */
[----:B------:R-:W-:-:S05]  /*2e20*/  SHF.L.U32 R49, R2, 0x10, RZ ;  /* 0x0000001002317819 */ /* 0x000fca00000006ff */
[----:B------:R-:W1:Y:S01]  /*2e30*/  MUFU.EX2 R25, R25 ;  /* 0x0000001900197308 */ /* 0x000e620000000800 */
[----:B------:R-:W-:Y:S02]  /*2e40*/  SHF.L.U32 R46, R31, 0x10, RZ ;  /* 0x000000101f2e7819 */ /* 0x000fe400000006ff */
[----:B------:R-:W-:Y:S02]  /*2e50*/  SHF.L.U32 R48, R35, 0x10, RZ ;  /* 0x0000001023307819 */ /* 0x000fe400000006ff */
[----:B------:R-:W-:Y:S01]  /*2e60*/  SHF.L.U32 R47, R34, 0x10, RZ ;  /* 0x00000010222f7819 */ /* 0x000fe200000006ff */
[----:B------:R-:W-:Y:S02]  /*2e70*/  FMUL.FTZ R30, R46, -1.4426950216293334961 ;  /* 0xbfb8aa3b2e1e7820 */ /* 0x000fe40000410000 */
[----:B0-----:R-:W-:Y:S01]  /*2e80*/  FMUL.FTZ R28, R48, -1.4426950216293334961 ;  /* 0xbfb8aa3b301c7820 */ /* 0x001fe20000410000 */
[----:B------:R-:W-:Y:S01]  /*2e90*/  FMUL.FTZ R29, R49, -1.4426950216293334961 ;  /* 0xbfb8aa3b311d7820 */ /* 0x000fe20000410000 */
[----:B------:R-:W-:-:S02]  /*2ea0*/  FMUL.FTZ R31, R47, -1.4426950216293334961 ;  /* 0xbfb8aa3b2f1f7820 */ /* 0x000fc40000410000 */
[----:B------:R0:W-:Y:S08]  /*2eb0*/  MUFU.EX2 R34, R28 ;  /* 0x0000001c00227308 */ /* 0x0001f00000000800 */
[----:B------:R-:W2:Y:S01]  /*2ec0*/  MUFU.EX2 R30, R30 ;  /* 0x0000001e001e7308 */ /* 0x000ea20000000800 */
[----:B0-----:R-:W-:-:S07]  /*2ed0*/  FMUL.FTZ R28, R52, -1.4426950216293334961 ;  /* 0xbfb8aa3b341c7820 */ /* 0x001fce0000410000 */
[----:B------:R1:W-:Y:S02]  /*2ee0*/  MUFU.EX2 R50, R29 ;  /* 0x0000001d00327308 */ /* 0x0003e40000000800 */
[----:B-1----:R-:W-:-:S06]  /*2ef0*/  FADD.FTZ R29, R25, 1 ;  /* 0x3f800000191d7421 */ /* 0x002fcc0000010000 */
[----:B------:R-:W0:Y:S01]  /*2f00*/  MUFU.EX2 R31, R31 ;  /* 0x0000001f001f7308 */ /* 0x000e220000000800 */
[----:B---3--:R-:W-:-:S07]  /*2f10*/  SHF.L.U32 R56, R36, 0x10, RZ ;  /* 0x0000001024387819 */ /* 0x008fce00000006ff */
[----:B------:R-:W-:Y:S01]  /*2f20*/  MUFU.RCP R35, R29 ;  /* 0x0000001d00237308 */ /* 0x000fe20000001000 */
[----:B------:R-:W-:Y:S01]  /*2f30*/  FMUL.FTZ R36, R56, -1.4426950216293334961 ;  /* 0xbfb8aa3b38247820 */ /* 0x000fe20000410000 */
[----:B--2---:R-:W-:Y:S01]  /*2f40*/  FADD.FTZ R30, R30, 1 ;  /* 0x3f8000001e1e7421 */ /* 0x004fe20000010000 */
[----:B----4-:R-:W-:-:S05]  /*2f50*/  SHF.L.U32 R59, R37, 0x10, RZ ;  /* 0x00000010253b7819 */ /* 0x010fca00000006ff */
[----:B------:R-:W-:Y:S01]  /*2f60*/  MUFU.RCP R37, R30 ;  /* 0x0000001e00257308 */ /* 0x000fe20000001000 */
[----:B0-----:R-:W-:Y:S01]  /*2f70*/  FADD.FTZ R31, R31, 1 ;  /* 0x3f8000001f1f7421 */ /* 0x001fe20000010000 */
[----:B------:R-:W-:Y:S01]  /*2f80*/  FADD.FTZ R50, R50, 1 ;  /* 0x3f80000032327421 */ /* 0x000fe20000010000 */
[----:B------:R-:W-:-:S05]  /*2f90*/  SHF.L.U32 R7, R7, 0x10, RZ ;  /* 0x0000001007077819 */ /* 0x000fca00000006ff */
[----:B------:R-:W-:Y:S01]  /*2fa0*/  MUFU.RCP R50, R50 ;  /* 0x0000003200327308 */ /* 0x000fe20000001000 */
[----:B------:R-:W-:Y:S02]  /*2fb0*/  SHF.L.U32 R9, R9, 0x10, RZ ;  /* 0x0000001009097819 */ /* 0x000fe400000006ff */
[----:B------:R-:W-:Y:S02]  /*2fc0*/  SHF.L.U32 R15, R15, 0x10, RZ ;  /* 0x000000100f0f7819 */ /* 0x000fe400000006ff */
[----:B------:R-:W-:Y:S02]  /*2fd0*/  SHF.L.U32 R5, R5, 0x10, RZ ;  /* 0x0000001005057819 */ /* 0x000fe400000006ff */
[----:B------:R-:W-:Y:S02]  /*2fe0*/  SHF.L.U32 R13, R13, 0x10, RZ ;  /* 0x000000100d0d7819 */ /* 0x000fe400000006ff */
[----:B------:R-:W-:Y:S02]  /*2ff0*/  SHF.L.U32 R27, R27, 0x10, RZ ;  /* 0x000000101b1b7819 */ /* 0x000fe400000006ff */
[----:B------:R-:W-:-:S02]  /*3000*/  SHF.L.U32 R32, R32, 0x10, RZ ;  /* 0x0000001020207819 */ /* 0x000fc400000006ff */
        /* <DEDUP_REMOVED lines=8> */
[----:B------:R-:W-:Y:S04]  /*3090*/  STS.U16 [R120+0x180], R45 ;  /* 0x0001802d78007388 */ /* 0x000fe80000000400 */
[----:B------:R-:W-:Y:S01]  /*30a0*/  STS.U16 [R119+0x1c0], R24 ;  /* 0x0001c01877007388 */ /* 0x000fe20000000400 */
[----:B------:R-:W-:-:S03]  /*30b0*/  NOP ;  /* 0x0000000000007918 */ /* 0x000fc60000000000 */
[----:B------:R-:W2:Y:S04]  /*30c0*/  LDS.U16 R3, [R117+0x2] ;  /* 0x0000020075037984 */ /* 0x000ea80000000400 */
[----:B------:R-:W3:Y:S01]  /*30d0*/  LDS.U16 R2, [R117] ;  /* 0x0000000075027984 */ /* 0x000ee20000000400 */
[----:B0-----:R0:W4:Y:S03]  /*30e0*/  MUFU.EX2 R38, R28 ;  /* 0x0000001c00267308 */ /* 0x0011260000000800 */
[----:B------:R-:W-:Y:S04]  /*30f0*/  LDS.U16 R24, [R117+0x4] ;  /* 0x0000040075187984 */ /* 0x000fe80000000400 */
[----:B------:R-:W-:Y:S04]  /*3100*/  LDS.U16 R25, [R117+0x6] ;  /* 0x0000060075197984 */ /* 0x000fe80000000400 */
[----:B0-----:R-:W0:Y:S01]  /*3110*/  LDS.U16 R28, [R117+0x8] ;  /* 0x00000800751c7984 */ /* 0x001e220000000400 */
[----:B-1----:R1:W5:Y:S03]  /*3120*/  MUFU.EX2 R42, R36 ;  /* 0x00000024002a7308 */ /* 0x0023660000000800 */
[----:B------:R-:W0:Y:S01]  /*3130*/  LDS.U16 R29, [R117+0xa] ;  /* 0x00000a00751d7984 */ /* 0x000e220000000400 */
[----:B----4-:R-:W-:Y:S01]  /*3140*/  FADD.FTZ R41, R38, 1 ;  /* 0x3f80000026297421 */ /* 0x010fe20000010000 */
[----:B------:R-:W-:Y:S01]  /*3150*/  FMUL.FTZ R39, R59, -1.4426950216293334961 ;  /* 0xbfb8aa3b3b277820 */ /* 0x000fe20000410000 */
[----:B-1----:R-:W-:-:S02]  /*3160*/  FADD.FTZ R36, R34, 1 ;  /* 0x3f80000022247421 */ /* 0x002fc40000010000 */
[----:B------:R1:W-:Y:S01]  /*3170*/  MUFU.RCP R40, R31 ;  /* 0x0000001f00287308 */ /* 0x0003e20000001000 */
[----:B--2---:R-:W-:Y:S01]  /*3180*/  SHF.L.U32 R38, R3, 0x10, RZ ;  /* 0x0000001003267819 */ /* 0x004fe200000006ff */
[----:B------:R-:W-:Y:S01]  /*3190*/  FADD.FTZ R3, -R35, 1 ;  /* 0x3f80000023037421 */ /* 0x000fe20000010100 */
[----:B---3--:R-:W-:Y:S02]  /*31a0*/  SHF.L.U32 R34, R2, 0x10, RZ ;  /* 0x0000001002227819 */ /* 0x008fe400000006ff */
[----:B------:R-:W2:Y:S01]  /*31b0*/  LDS.U16 R2, [R117+0xc] ;  /* 0x00000c0075027984 */ /* 0x000ea20000000400 */
[----:B-1----:R-:W-:Y:S02]  /*31c0*/  FFMA.FTZ R31, R44, R3, 1 ;  /* 0x3f8000002c1f7423 */ /* 0x002fe40000010003 */
[----:B------:R1:W3:Y:S01]  /*31d0*/  MUFU.EX2 R45, R39 ;  /* 0x00000027002d7308 */ /* 0x0002e20000000800 */
[----:B------:R-:W4:Y:S07]  /*31e0*/  LDS.U16 R3, [R117+0xe] ;  /* 0x00000e0075037984 */ /* 0x000f2e0000000400 */
[----:B------:R5:W2:Y:S01]  /*31f0*/  MUFU.RCP R43, R36 ;  /* 0x00000024002b7308 */ /* 0x000aa20000001000 */
[----:B-1----:R-:W-:-:S04]  /*3200*/  FADD.FTZ R39, -R37, 1 ;  /* 0x3f80000025277421 */ /* 0x002fc80000010100 */
[----:B------:R-:W-:Y:S01]  /*3210*/  FFMA.FTZ R39, R46, R39, 1 ;  /* 0x3f8000002e277423 */ /* 0x000fe20000010027 */
[----:B-----5:R-:W-:Y:S02]  /*3220*/  FMUL.FTZ R36, R7, R38 ;  /* 0x0000002607247220 */ /* 0x020fe40000410000 */
[----:B------:R1:W5:Y:S02]  /*3230*/  MUFU.RCP R55, R41 ;  /* 0x0000002900377308 */ /* 0x0003640000001000 */
[----:B------:R-:W-:Y:S01]  /*3240*/  FMUL.FTZ R36, R37, R36 ;  /* 0x0000002425247220 */ /* 0x000fe20000410000 */
[----:B------:R-:W-:Y:S01]  /*3250*/  FADD.FTZ R53, R42, 1 ;  /* 0x3f8000002a357421 */ /* 0x000fe20000010000 */
[----:B---3--:R-:W-:Y:S01]  /*3260*/  FADD.FTZ R54, R45, 1 ;  /* 0x3f8000002d367421 */ /* 0x008fe20000010000 */
[----:B0-----:R-:W-:Y:S02]  /*3270*/  SHF.L.U32 R51, R28, 0x10, RZ ;  /* 0x000000101c337819 */ /* 0x001fe400000006ff */
[----:B-1----:R-:W-:Y:S01]  /*3280*/  SHF.L.U32 R41, R24, 0x10, RZ ;  /* 0x0000001018297819 */ /* 0x002fe200000006ff */
[----:B------:R-:W-:Y:S01]  /*3290*/  FMUL.FTZ R39, R36, R39 ;  /* 0x0000002724277220 */ /* 0x000fe20000410000 */
[----:B------:R-:W-:Y:S01]  /*32a0*/  FADD.FTZ R36, -R40, 1 ;  /* 0x3f80000028247421 */ /* 0x000fe20000010100 */
[----:B------:R-:W-:-:S02]  /*32b0*/  SHF.L.U32 R45, R25, 0x10, RZ ;  /* 0x00000010192d7819 */ /* 0x000fc400000006ff */
[----:B------:R-:W-:Y:S01]  /*32c0*/  FMUL.FTZ R25, R9, R41 ;  /* 0x0000002909197220 */ /* 0x000fe20000410000 */
[----:B------:R0:W1:Y:S01]  /*32d0*/  MUFU.RCP R57, R53 ;  /* 0x0000003500397308 */ /* 0x0000620000001000 */
[----:B------:R-:W-:Y:S01]  /*32e0*/  FADD.FTZ R42, -R50, 1 ;  /* 0x3f800000322a7421 */ /* 0x000fe20000010100 */
[----:B------:R-:W-:Y:S01]  /*32f0*/  FFMA.FTZ R36, R47, R36, 1 ;  /* 0x3f8000002f247423 */ /* 0x000fe20000010024 */
[----:B------:R-:W-:Y:S01]  /*3300*/  FMUL.FTZ R25, R40, R25 ;  /* 0x0000001928197220 */ /* 0x000fe20000410000 */
[----:B------:R-:W-:Y:S01]  /*3310*/  FMUL.FTZ R30, R5, R34 ;  /* 0x00000022051e7220 */ /* 0x000fe20000410000 */
[----:B------:R-:W-:Y:S01]  /*3320*/  FFMA.FTZ R42, R49, R42, 1 ;  /* 0x3f800000312a7423 */ /* 0x000fe2000001002a */
[----:B0-----:R-:W-:Y:S01]  /*3330*/  FMUL.FTZ R53, R15, R51 ;  /* 0x000000330f357220 */ /* 0x001fe20000410000 */
[----:B------:R-:W-:-:S03]  /*3340*/  FMUL.FTZ R25, R25, R36 ;  /* 0x0000002419197220 */ /* 0x000fc60000410000 */
[----:B------:R-:W-:Y:S01]  /*3350*/  FMUL.FTZ R53, R50, R53 ;  /* 0x0000003532357220 */ /* 0x000fe20000410000 */
[----:B------:R-:W0:Y:S01]  /*3360*/  MUFU.RCP R36, R54 ;  /* 0x0000003600247308 */ /* 0x000e220000001000 */
[----:B------:R-:W-:Y:S02]  /*3370*/  FMUL.FTZ R30, R35, R30 ;  /* 0x0000001e231e7220 */ /* 0x000fe40000410000 */
[----:B------:R-:W-:Y:S01]  /*3380*/  FMUL.FTZ R42, R53, R42 ;  /* 0x0000002a352a7220 */ /* 0x000fe20000410000 */
[----:B------:R-:W-:Y:S01]  /*3390*/  SHF.L.U32 R53, R29, 0x10, RZ ;  /* 0x000000101d357819 */ /* 0x000fe200000006ff */
[----:B------:R-:W-:Y:S01]  /*33a0*/  FMUL.FTZ R30, R30, R31 ;  /* 0x0000001f1e1e7220 */ /* 0x000fe20000410000 */
[----:B--2---:R-:W-:Y:S01]  /*33b0*/  SHF.L.U32 R58, R2, 0x10, RZ ;  /* 0x00000010023a7819 */ /* 0x004fe200000006ff */
[----:B------:R-:W-:Y:S01]  /*33c0*/  FADD.FTZ R31, -R43, 1 ;  /* 0x3f8000002b1f7421 */ /* 0x000fe20000010100 */
[----:B------:R-:W-:Y:S01]  /*33d0*/  FMUL.FTZ R24, R13, R45 ;  /* 0x0000002d0d187220 */ /* 0x000fe20000410000 */
[----:B-----5:R-:W-:Y:S01]  /*33e0*/  FADD.FTZ R29, -R55, 1 ;  /* 0x3f800000371d7421 */ /* 0x020fe20000010100 */
[----:B------:R-:W-:Y:S01]  /*33f0*/  FMUL.FTZ R2, R27, R53 ;  /* 0x000000351b027220 */ /* 0x000fe20000410000 */
[----:B------:R-:W-:Y:S01]  /*3400*/  FFMA.FTZ R31, R48, R31, 1 ;  /* 0x3f800000301f7423 */ /* 0x000fe2000001001f */
[----:B------:R-:W-:Y:S01]  /*3410*/  FMUL.FTZ R24, R43, R24 ;  /* 0x000000182b187220 */ /* 0x000fe20000410000 */
[----:B------:R-:W-:Y:S01]  /*3420*/  FFMA.FTZ R29, R52, R29, 1 ;  /* 0x3f800000341d7423 */ /* 0x000fe2000001001d */
[----:B------:R-:W-:Y:S01]  /*3430*/  FMUL.FTZ R2, R55, R2 ;  /* 0x0000000237027220 */ /* 0x000fe20000410000 */
[----:B----4-:R-:W-:Y:S01]  /*3440*/  SHF.L.U32 R61, R3, 0x10, RZ ;  /* 0x00000010033d7819 */ /* 0x010fe200000006ff */
[----:B------:R-:W-:Y:S01]  /*3450*/  FMUL.FTZ R24, R24, R31 ;  /* 0x0000001f18187220 */ /* 0x000fe20000410000 */
[----:B-1----:R-:W-:Y:S01]  /*3460*/  FADD.FTZ R31, -R57, 1 ;  /* 0x3f800000391f7421 */ /* 0x002fe20000010100 */
[----:B------:R-:W-:Y:S01]  /*3470*/  FMUL.FTZ R29, R2, R29 ;  /* 0x0000001d021d7220 */ /* 0x000fe20000410000 */
        /* <DEDUP_REMOVED lines=39> */
[C---:B0-----:R-:W-:Y:S01]  /*36f0*/  IMAD R24, R30.reuse, UR17, RZ ;  /* 0x000000111e187c24 */ /* 0x041fe2000f8e02ff */
[----:B------:R-:W-:Y:S01]  /*3700*/  P2R R2, PR, RZ, 0x40 ;  /* 0x00000040ff027803 */ /* 0x000fe20000000000 */
        /* <DEDUP_REMOVED lines=19> */
.L_x_16453:
[----:B------:R-:W-:Y:S05]  /*3840*/  BSYNC B0 ;  /* 0x0000000000007941 */ /* 0x000fea0003800000 */
.L_x_16452:
        /* <DEDUP_REMOVED lines=25> */
[----:B------:R0:W-:Y:S01]  /*39e0*/  @!P2 STG.E.U16 desc[UR14][R2.64+-0x180], R65 ;  /* 0xfffe80410200a986 */ /* 0x0001e2000c10150e */
[-C--:B------:R-:W-:Y:S01]  /*39f0*/  ISETP.GE.AND P2, PT, R26, R77.reuse, PT ;  /* 0x0000004d1a00720c */ /* 0x080fe20003f46270 */
        /* <DEDUP_REMOVED lines=76> */
.L_x_16456:
[----:B------:R-:W-:Y:S05]  /*3ec0*/  BSYNC B0 ;  /* 0x0000000000007941 */ /* 0x000fea0003800000 */
.L_x_16455:
        /* <DEDUP_REMOVED lines=25> */
.L_x_16454:
        /* <DEDUP_REMOVED lines=33> */
[----:B------:R-:W-:Y:S01]  /*4270*/  ULDC.64 UR6, c[0x0][0x230] ;  /* 0x00008c0000067ab9 */ /* 0x000fe20000000a00 */
[----:B------:R-:W-:Y:S01]  /*4280*/  FADD.FTZ R8, R36, R36 ;  /* 0x0000002424087221 */ /* 0x000fe20000010000 */
[----:B------:R-:W-:Y:S02]  /*4290*/  IMAD R2, R150, UR6, RZ ;  /* 0x0000000696027c24 */ /* 0x000fe4000f8e02ff */
[----:B------:R-:W-:Y:S01]  /*42a0*/  FADD.FTZ R7, R40, R40 ;  /* 0x0000002828077221 */ /* 0x000fe20000010000 */
[----:B------:R-:W-:Y:S01]  /*42b0*/  FADD.FTZ R6, R42, R42 ;  /* 0x0000002a2a067221 */ /* 0x000fe20000010000 */
[----:B------:R-:W0:Y:S01]  /*42c0*/  LDC R80, c[0x0][0x224] ;  /* 0x00008900ff507b82 */ /* 0x000e220000000800 */
[----:B------:R-:W-:Y:S02]  /*42d0*/  IMAD R79, R151, UR7, R2 ;  /* 0x00000007974f7c24 */ /* 0x000fe4000f8e0202 */
[----:B------:R-:W-:Y:S01]  /*42e0*/  FADD.FTZ R2, R32, R32 ;  /* 0x0000002020027221 */ /* 0x000fe20000010000 */
[----:B------:R-:W-:Y:S01]  /*42f0*/  IADD3 R82, R129, -0x1, RZ ;  /* 0xffffffff81527810 */ /* 0x000fe20007ffe0ff */
[----:B------:R-:W-:Y:S01]  /*4300*/  IMAD.WIDE.U32 R26, R151, UR6, RZ ;  /* 0x00000006971a7c25 */ /* 0x000fe2000f8e00ff */
[----:B------:R-:W-:-:S03]  /*4310*/  SHF.L.U32 R85, R127, 0x1, RZ ;  /* 0x000000017f557819 */ /* 0x000fc600000006ff */
[----:B------:R-:W-:Y:S01]  /*4320*/  FADD.FTZ R5, R50, R50 ;  /* 0x0000003232057221 */ /* 0x000fe20000010000 */
[----:B------:R-:W-:Y:S01]  /*4330*/  LEA.HI R0, R82, R82, RZ, 0x1 ;  /* 0x0000005252007211 */ /* 0x000fe200078f08ff */
[----:B------:R-:W1:Y:S01]  /*4340*/  LDC R83, c[0x0][0x218] ;  /* 0x00008600ff537b82 */ /* 0x000e620000000800 */
[----:B------:R-:W-:Y:S01]  /*4350*/  IADD3 R28, R135, R128, RZ ;  /* 0x00000080871c7210 */ /* 0x000fe20007ffe0ff */
[----:B------:R-:W-:Y:S01]  /*4360*/  FADD.FTZ R4, R52, R52 ;  /* 0x0000003434047221 */ /* 0x000fe20000010000 */
[----:B------:R-:W-:Y:S01]  /*4370*/  LOP3.LUT R3, R0, 0xfffffe, RZ, 0xc0, !PT ;  /* 0x00fffffe00037812 */ /* 0x000fe200078ec0ff */
[----:B------:R-:W-:Y:S01]  /*4380*/  FADD.FTZ R0, R62, R62 ;  /* 0x0000003e3e007221 */ /* 0x000fe20000010000 */
[----:B------:R-:W-:Y:S02]  /*4390*/  MOV R81, RZ ;  /* 0x000000ff00517202 */ /* 0x000fe40000000f00 */
[----:B------:R-:W-:Y:S02]  /*43a0*/  CS2R R90, SRZ ;  /* 0x00000000005a7805 */ /* 0x000fe4000001ff00 */
[----:B------:R-:W-:Y:S01]  /*43b0*/  IADD3 R82, R82, -R3, RZ ;  /* 0x8000000352527210 */ /* 0x000fe20007ffe0ff */
[----:B------:R-:W2:Y:S01]  /*43c0*/  LDC.64 R30, c[0x0][0x348] ;  /* 0x0000d200ff1e7b82 */ /* 0x000ea20000000a00 */
[----:B------:R-:W-:Y:S01]  /*43d0*/  FADD.FTZ R3, R56, R56 ;  /* 0x0000003838037221 */ /* 0x000fe20000010000 */
[----:B------:R-:W-:-:S02]  /*43e0*/  MOV R93, RZ ;  /* 0x000000ff005d7202 */ /* 0x000fc40000000f00 */
[----:B------:R-:W-:Y:S02]  /*43f0*/  CS2R R88, SRZ ;  /* 0x0000000000587805 */ /* 0x000fe4000001ff00 */
[----:B------:R-:W-:Y:S02]  /*4400*/  CS2R R86, SRZ ;  /* 0x0000000000567805 */ /* 0x000fe4000001ff00 */
[----:B------:R-:W-:Y:S01]  /*4410*/  MOV R84, RZ ;  /* 0x000000ff00547202 */ /* 0x000fe20000000f00 */
[----:B------:R-:W-:Y:S01]  /*4420*/  UMOV UR5, URZ ;  /* 0x0000003f00057c82 */ /* 0x000fe20008000000 */
[----:B------:R-:W-:Y:S01]  /*4430*/  ISETP.GE.AND P0, PT, R28, R85, PT ;  /* 0x000000551c00720c */ /* 0x000fe20003f06270 */
[----:B------:R-:W3:Y:S01]  /*4440*/  LDC.64 R32, c[0x0][0x350] ;  /* 0x0000d400ff207b82 */ /* 0x000ee20000000a00 */
[----:B------:R-:W-:Y:S01]  /*4450*/  SHF.R.S32.HI R29, RZ, 0x1f, R28 ;  /* 0x0000001fff1d7819 */ /* 0x000fe2000001141c */
[----:B------:R-:W-:Y:S01]  /*4460*/  UMOV UR6, URZ ;  /* 0x0000003f00067c82 */ /* 0x000fe20008000000 */
[----:B------:R-:W-:Y:S01]  /*4470*/  IADD3 R79, R27, R79, RZ ;  /* 0x0000004f1b4f7210 */ /* 0x000fe20007ffe0ff */
[----:B------:R-:W-:Y:S01]  /*4480*/  ULDC UR34, c[0x0][0x21c] ;  /* 0x0000870000227ab9 */ /* 0x000fe20000000800 */
[----:B------:R-:W-:Y:S01]  /*4490*/  ULDC.64 UR20, c[0x0][0x348] ;  /* 0x0000d20000147ab9 */ /* 0x000fe20000000a00 */
[----:B------:R-:W-:Y:S01]  /*44a0*/  ULDC.64 UR22, c[0x0][0x360] ;  /* 0x0000d80000167ab9 */ /* 0x000fe20000000a00 */
[----:B------:R-:W-:Y:S01]  /*44b0*/  ULDC.64 UR24, c[0x0][0x368] ;  /* 0x0000da0000187ab9 */ /* 0x000fe20000000a00 */
[----:B------:R-:W4:Y:S01]  /*44c0*/  LDC.64 R34, c[0x0][0x3c8] ;  /* 0x0000f200ff227b82 */ /* 0x000f220000000a00 */
[----:B------:R-:W-:Y:S01]  /*44d0*/  ULDC.64 UR26, c[0x0][0x380] ;  /* 0x0000e000001a7ab9 */ /* 0x000fe20000000a00 */
[----:B------:R-:W-:Y:S01]  /*44e0*/  ULDC.64 UR28, c[0x0][0x238] ;  /* 0x00008e00001c7ab9 */ /* 0x000fe20000000a00 */
[----:B------:R-:W-:Y:S01]  /*44f0*/  ULDC.64 UR30, c[0x0][0x250] ;  /* 0x00009400001e7ab9 */ /* 0x000fe20000000a00 */
[----:B------:R-:W-:-:S04]  /*4500*/  ULDC.64 UR32, c[0x0][0x270] ;  /* 0x00009c0000207ab9 */ /* 0x000fc80000000a00 */
[----:B------:R-:W0:Y:S08]  /*4510*/  LDC.64 R36, c[0x0][0x360] ;  /* 0x0000d800ff247b82 */ /* 0x000e300000000a00 */
[----:B------:R-:W0:Y:S08]  /*4520*/  LDC.64 R38, c[0x0][0x368] ;  /* 0x0000da00ff267b82 */ /* 0x000e300000000a00 */
[----:B------:R-:W0:Y:S08]  /*4530*/  LDC.64 R40, c[0x0][0x370] ;  /* 0x0000dc00ff287b82 */ /* 0x000e300000000a00 */
[----:B------:R-:W0:Y:S08]  /*4540*/  LDC.64 R42, c[0x0][0x3d0] ;  /* 0x0000f400ff2a7b82 */ /* 0x000e300000000a00 */
[----:B------:R-:W0:Y:S08]  /*4550*/  LDC.64 R44, c[0x0][0x380] ;  /* 0x0000e000ff2c7b82 */ /* 0x000e300000000a00 */
[----:B-1234-:R-:W0:Y:S02]  /*4560*/  LDC.64 R46, c[0x0][0x2d0] ;  /* 0x0000b400ff2e7b82 */ /* 0x01ee240000000a00 */
.L_x_16504:
        /* <DEDUP_REMOVED lines=178> */
[----:B------:R-:W-:Y:S02]  /*5090*/  ISETP.NE.AND P1, PT, R200, RZ, PT ;  /* 0x000000ffc800720c */ /* 0x000fe40003f25270 */
[C---:B------:R-:W-:Y:S02]  /*50a0*/  IADD3 R59, R142.reuse, 0x40, RZ ;  /* 0x000000408e3b7810 */ /* 0x040fe40007ffe0ff */
[C---:B------:R-:W-:Y:S02]  /*50b0*/  IADD3 R61, R142.reuse, 0x20, RZ ;  /* 0x000000208e3d7810 */ /* 0x040fe40007ffe0ff */
[----:B------:R-:W-:Y:S02]  /*50c0*/  LEA.HI.SX32 R9, R9, R9, 0x1b ;  /* 0x0000000909097211 */ /* 0x000fe400078fdaff */
[----:B------:R-:W-:Y:S02]  /*50d0*/  ISETP.LT.OR P3, PT, R129, 0x2, P1 ;  /* 0x000000028100780c */ /* 0x000fe40000f61670 */
[----:B------:R-:W-:-:S02]  /*50e0*/  LEA.HI.SX32 R126, R142, R142, 0x1b ;  /* 0x0000008e8e7e7211 */ /* 0x000fc400078fdaff */
[-C--:B------:R-:W-:Y:S02]  /*50f0*/  LEA.HI.SX32 R59, R59, R142.reuse, 0x1b ;  /* 0x0000008e3b3b7211 */ /* 0x080fe400078fdaff */
[----:B------:R-:W-:Y:S02]  /*5100*/  LEA.HI.SX32 R61, R61, R142, 0x1b ;  /* 0x0000008e3d3d7211 */ /* 0x000fe400078fdaff */
[----:B------:R-:W-:Y:S02]  /*5110*/  LEA R63, R9, UR7, 0x1 ;  /* 0x00000007093f7c11 */ /* 0x000fe4000f8e08ff */
[----:B------:R-:W-:Y:S02]  /*5120*/  LEA R126, R126, UR7, 0x1 ;  /* 0x000000077e7e7c11 */ /* 0x000fe4000f8e08ff */
[----:B------:R-:W-:Y:S01]  /*5130*/  LEA R125, R61, UR7, 0x1 ;  /* 0x000000073d7d7c11 */ /* 0x000fe2000f8e08ff */
[----:B------:R-:W1:Y:S01]  /*5140*/  LDS.U16 R78, [R63] ;  /* 0x000000003f4e7984 */ /* 0x000e620000000400 */
[----:B------:R-:W-:Y:S01]  /*5150*/  LEA R124, R59, UR7, 0x1 ;  /* 0x000000073b7c7c11 */ /* 0x000fe2000f8e08ff */
[----:B0-----:R-:W-:Y:S01]  /*5160*/  FMUL.FTZ R51, R48, 1.4426950216293334961 ;  /* 0x3fb8aa3b30337820 */ /* 0x001fe20000410000 */
[----:B------:R-:W0:Y:S01]  /*5170*/  @!P3 LDC R160, c[0x0][0x21c] ;  /* 0x00008700ffa0bb82 */ /* 0x000e220000000800 */
[----:B------:R-:W1:Y:S04]  /*5180*/  LDS.U16 R77, [R63+0x2] ;  /* 0x000002003f4d7984 */ /* 0x000e680000000400 */
        /* <DEDUP_REMOVED lines=14> */
[C---:B------:R-:W-:Y:S01]  /*5270*/  IADD3 R121, R142.reuse, 0xc0, RZ ;  /* 0x000000c08e797810 */ /* 0x040fe20007ffe0ff */
[----:B------:R-:W-:Y:S01]  /*5280*/  FMUL.FTZ R50, R51, R118 ;  /* 0x0000007633327220 */ /* 0x000fe20000410000 */
[----:B------:R-:W-:-:S02]  /*5290*/  IADD3 R123, R142, 0xa0, RZ ;  /* 0x000000a08e7b7810 */ /* 0x000fc40007ffe0ff */
[C---:B------:R-:W-:Y:S02]  /*52a0*/  IADD3 R165, R142.reuse, 0x80, RZ ;  /* 0x000000808ea57810 */ /* 0x040fe40007ffe0ff */
[-C--:B------:R-:W-:Y:S02]  /*52b0*/  LEA.HI.SX32 R120, R121, R142.reuse, 0x1b ;  /* 0x0000008e79787211 */ /* 0x080fe400078fdaff */
        /* <DEDUP_REMOVED lines=9> */
[----:B------:R-:W-:Y:S02]  /*5350*/  LEA R119, R119, UR7, 0x1 ;  /* 0x0000000777777c11 */ /* 0x000fe4000f8e08ff */
[----:B-1----:R-:W-:-:S02]  /*5360*/  SHF.L.U32 R78, R78, 0x10, RZ ;  /* 0x000000104e4e7819 */ /* 0x002fc400000006ff */
[----:B------:R-:W-:-:S03]  /*5370*/  SHF.L.U32 R77, R77, 0x10, RZ ;  /* 0x000000104d4d7819 */ /* 0x000fc600000006ff */
[-C--:B------:R-:W-:Y:S02]  /*5380*/  FMUL.FTZ R197, R78, R118.reuse ;  /* 0x000000764ec57220 */ /* 0x080fe40000410000 */
[----:B------:R-:W-:Y:S01]  /*5390*/  FMUL.FTZ R195, R77, R118 ;  /* 0x000000764dc37220 */ /* 0x000fe20000410000 */
[----:B0-----:R-:W-:Y:S02]  /*53a0*/  SHF.L.U32 R74, R74, 0x10, RZ ;  /* 0x000000104a4a7819 */ /* 0x001fe400000006ff */
[----:B------:R-:W-:-:S03]  /*53b0*/  SHF.L.U32 R73, R73, 0x10, RZ ;  /* 0x0000001049497819 */ /* 0x000fc600000006ff */
[-C--:B------:R-:W-:Y:S02]  /*53c0*/  FMUL.FTZ R186, R74, R116.reuse ;  /* 0x000000744aba7220 */ /* 0x080fe40000410000 */
[----:B------:R-:W-:Y:S01]  /*53d0*/  FMUL.FTZ R202, R73, R116 ;  /* 0x0000007449ca7220 */ /* 0x000fe20000410000 */
[----:B------:R-:W-:Y:S02]  /*53e0*/  SHF.L.U32 R71, R71, 0x10, RZ ;  /* 0x0000001047477819 */ /* 0x000fe400000006ff */
[----:B------:R-:W-:-:S05]  /*53f0*/  SHF.L.U32 R72, R72, 0x10, RZ ;  /* 0x0000001048487819 */ /* 0x000fca00000006ff */
[----:B------:R-:W-:Y:S01]  /*5400*/  FMUL.FTZ R241, R72, R114 ;  /* 0x0000007248f17220 */ /* 0x000fe20000410000 */
[----:B--2---:R0:W-:Y:S02]  /*5410*/  STS.U16 [R126+0x420], R53 ;  /* 0x000420357e007388 */ /* 0x0041e40000000400 */
[----:B0-----:R-:W-:Y:S02]  /*5420*/  IADD3 R53, R142, 0x60, RZ ;  /* 0x000000608e357810 */ /* 0x001fe40007ffe0ff */
[----:B---3--:R0:W-:Y:S02]  /*5430*/  STS.U16 [R125+0x460], R52 ;  /* 0x000460347d007388 */ /* 0x0081e40000000400 */
[----:B------:R-:W-:Y:S01]  /*5440*/  LEA.HI.SX32 R53, R53, R142, 0x1b ;  /* 0x0000008e35357211 */ /* 0x000fe200078fdaff */
[----:B0-----:R-:W-:Y:S01]  /*5450*/  FMUL.FTZ R52, R49, R118 ;  /* 0x0000007631347220 */ /* 0x001fe20000410000 */
[----:B----4-:R0:W-:Y:S03]  /*5460*/  STS.U16 [R124+0x4a0], R55 ;  /* 0x0004a0377c007388 */ /* 0x0101e60000000400 */
[----:B------:R-:W-:Y:S01]  /*5470*/  FMUL.RZ R158, R52, 0.15915493667125701904 ;  /* 0x3e22f983349e7820 */ /* 0x000fe2000040c000 */
[----:B------:R-:W-:-:S03]  /*5480*/  LEA R123, R53, UR7, 0x1 ;  /* 0x00000007357b7c11 */ /* 0x000fc6000f8e08ff */
[----:B------:R-:W-:Y:S08]  /*5490*/  MUFU.SIN R53, R158 ;  /* 0x0000009e00357308 */ /* 0x000ff00000000400 */
[----:B0-----:R-:W0:Y:S01]  /*54a0*/  MUFU.COS R55, R158 ;  /* 0x0000009e00377308 */ /* 0x001e220000000000 */
[----:B------:R-:W-:Y:S01]  /*54b0*/  STS.U16 [R123+0x4e0], R54 ;  /* 0x0004e0367b007388 */ /* 0x000fe20000000400 */
[----:B------:R-:W-:-:S03]  /*54c0*/  @!P3 IADD3 R52, R129, -0x2, RZ ;  /* 0xfffffffe8134b810 */ /* 0x000fc60007ffe0ff */
[----:B------:R-:W-:Y:S04]  /*54d0*/  STS.U16 [R122+0x520], R153 ;  /* 0x000520997a007388 */ /* 0x000fe80000000400 */
[----:B------:R1:W-:Y:S04]  /*54e0*/  STS.U16 [R121+0x560], R66 ;  /* 0x0005604279007388 */ /* 0x0003e80000000400 */
[----:B------:R-:W-:Y:S04]  /*54f0*/  STS.U16 [R120+0x5a0], R155 ;  /* 0x0005a09b78007388 */ /* 0x000fe80000000400 */
[----:B------:R-:W-:Y:S01]  /*5500*/  STS.U16 [R119+0x5e0], R70 ;  /* 0x0005e04677007388 */ /* 0x000fe20000000400 */
[----:B-1----:R-:W-:-:S03]  /*5510*/  LEA R66, R82, R81, 0x8 ;  /* 0x0000005152427211 */ /* 0x002fc600078e40ff */
[----:B------:R-:W-:Y:S01]  /*5520*/  STS.U16 [R12+0x620], R157 ;  /* 0x0006209d0c007388 */ /* 0x000fe20000000400 */
[----:B------:R-:W-:-:S03]  /*5530*/  @P2 IADD3 R66, R144, 0x200, RZ ;  /* 0x0000020090422810 */ /* 0x000fc60007ffe0ff */
[----:B------:R-:W-:Y:S01]  /*5540*/  STS.U16 [R15+0x660], R76 ;  /* 0x0006604c0f007388 */ /* 0x000fe20000000400 */
[----:B------:R-:W-:-:S03]  /*5550*/  @!P3 IMAD R153, R52, R160, R81 ;  /* 0x000000a03499b224 */ /* 0x000fc600078e0251 */
[----:B------:R-:W-:Y:S01]  /*5560*/  STS.U16 [R14+0x6a0], R159 ;  /* 0x0006a09f0e007388 */ /* 0x000fe20000000400 */
[C---:B0-----:R-:W-:Y:S01]  /*5570*/  FMUL.FTZ R52, R50.reuse, R55 ;  /* 0x0000003732347220 */ /* 0x041fe20000410000 */
[----:B------:R-:W-:Y:S02]  /*5580*/  FMUL.FTZ R53, R50, R53 ;  /* 0x0000003532357220 */ /* 0x000fe40000410000 */
[----:B------:R0:W-:Y:S01]  /*5590*/  STS.U16 [R13+0x6e0], R152 ;  /* 0x0006e0980d007388 */ /* 0x0001e20000000400 */
[----:B------:R-:W-:-:S03]  /*55a0*/  LEA R66, R66, UR7, 0x3 ;  /* 0x0000000742427c11 */ /* 0x000fc6000f8e18ff */
        /* <DEDUP_REMOVED lines=18> */
[----:B------:R-:W3:Y:S04]  /*56d0*/  LDS.U16 R155, [R63+0x43a] ;  /* 0x00043a003f9b7984 */ /* 0x000ee80000000400 */
[----:B------:R-:W3:Y:S04]  /*56e0*/  LDS.U16 R158, [R63+0x43c] ;  /* 0x00043c003f9e7984 */ /* 0x000ee80000000400 */
[----:B------:R4:W3:Y:S04]  /*56f0*/  LDS.U16 R180, [R63+0x43e] ;  /* 0x00043e003fb47984 */ /* 0x0008e80000000400 */
[----:B------:R4:W-:Y:S01]  /*5700*/  STS.64 [R66+0x1d10], R52 ;  /* 0x001d103442007388 */ /* 0x0009e20000000a00 */
[-C--:B------:R-:W-:Y:S01]  /*5710*/  FMUL.FTZ R50, R49, R116.reuse ;  /* 0x0000007431327220 */ /* 0x080fe20000410000 */
[----:B------:R-:W-:Y:S01]  /*5720*/  CS2R R54, SRZ ;  /* 0x0000000000367805 */ /* 0x000fe2000001ff00 */
[----:B0-----:R-:W-:Y:S01]  /*5730*/  @!P3 IMAD.WIDE R12, R153, 0x10, R20 ;  /* 0x00000010990cb825 */ /* 0x001fe200078e0214 */
[----:B------:R-:W-:Y:S03]  /*5740*/  BAR.SYNC.DEFER_BLOCKING 0x0 ;  /* 0x0000000000007b1d */ /* 0x000fe60000010000 */
[----:B-1----:R-:W-:Y:S01]  /*5750*/  FMUL.RZ R68, R50, 0.15915493667125701904 ;  /* 0x3e22f98332447820 */ /* 0x002fe2000040c000 */
[----:B------:R-:W-:Y:S01]  /*5760*/  FMUL.FTZ R50, R51, R116 ;  /* 0x0000007433327220 */ /* 0x000fe20000410000 */
[----:B------:R-:W-:-:S02]  /*5770*/  FMUL.FTZ R58, R49, R114 ;  /* 0x00000072313a7220 */ /* 0x000fc40000410000 */
[----:B------:R-:W-:Y:S02]  /*5780*/  MUFU.SIN R57, R68 ;  /* 0x0000004400397308 */ /* 0x000fe40000000400 */
[----:B------:R-:W-:-:S06]  /*5790*/  FMUL.RZ R70, R58, 0.15915493667125701904 ;  /* 0x3e22f9833a467820 */ /* 0x000fcc000040c000 */
[----:B------:R-:W0:Y:S01]  /*57a0*/  MUFU.EX2 R50, R50 ;  /* 0x0000003200327308 */ /* 0x000e220000000800 */
[----:B------:R1:W5:Y:S07]  /*57b0*/  @!P3 LDG.E.64 R54, desc[UR14][R12.64+0x8] ;  /* 0x0000080e0c36b981 */ /* 0x00036e000c1e1b00 */
[----:B--2---:R2:W3:Y:S01]  /*57c0*/  MUFU.COS R75, R68 ;  /* 0x00000044004b7308 */ /* 0x0044e20000000000 */
[----:B-1----:R-:W-:-:S07]  /*57d0*/  FMUL.FTZ R12, R51, R114 ;  /* 0x00000072330c7220 */ /* 0x002fce0000410000 */
[----:B----4-:R-:W-:Y:S01]  /*57e0*/  MUFU.SIN R63, R70 ;  /* 0x00000046003f7308 */ /* 0x010fe20000000400 */
[----:B------:R-:W-:-:S07]  /*57f0*/  FMUL.FTZ R13, R49, R112 ;  /* 0x00000070310d7220 */ /* 0x000fce0000410000 */
[----:B------:R-:W1:Y:S01]  /*5800*/  MUFU.EX2 R12, R12 ;  /* 0x0000000c000c7308 */ /* 0x000e620000000800 */
[----:B------:R-:W-:Y:S01]  /*5810*/  FMUL.RZ R76, R13, 0.15915493667125701904 ;  /* 0x3e22f9830d4c7820 */ /* 0x000fe2000040c000 */
[C---:B------:R-:W-:Y:S01]  /*5820*/  FMUL.FTZ R58, R49.reuse, R110 ;  /* 0x0000006e313a7220 */ /* 0x040fe20000410000 */
[----:B------:R-:W-:-:S05]  /*5830*/  FMUL.FTZ R66, R49, R108 ;  /* 0x0000006c31427220 */ /* 0x000fca0000410000 */
[----:B------:R4:W1:Y:S01]  /*5840*/  MUFU.COS R153, R70 ;  /* 0x0000004600997308 */ /* 0x0008620000000000 */
[C---:B------:R-:W-:Y:S01]  /*5850*/  FMUL.FTZ R13, R51.reuse, R112 ;  /* 0x00000070330d7220 */ /* 0x040fe20000410000 */
[----:B------:R-:W-:Y:S01]  /*5860*/  FMUL.RZ R152, R58, 0.15915493667125701904 ;  /* 0x3e22f9833a987820 */ /* 0x000fe2000040c000 */
[----:B------:R-:W-:Y:S01]  /*5870*/  FMUL.RZ R154, R66, 0.15915493667125701904 ;  /* 0x3e22f983429a7820 */ /* 0x000fe2000040c000 */
[----:B------:R-:W-:-:S04]  /*5880*/  FMUL.FTZ R58, R51, R110 ;  /* 0x0000006e333a7220 */ /* 0x000fc80000410000 */
[----:B------:R-:W-:Y:S01]  /*5890*/  MUFU.SIN R170, R76 ;  /* 0x0000004c00aa7308 */ /* 0x000fe20000000400 */
[C---:B------:R-:W-:Y:S01]  /*58a0*/  FMUL.FTZ R66, R51.reuse, R108 ;  /* 0x0000006c33427220 */ /* 0x040fe20000410000 */
[C---:B--2---:R-:W-:Y:S01]  /*58b0*/  FMUL.FTZ R68, R51.reuse, R106 ;  /* 0x0000006a33447220 */ /* 0x044fe20000410000 */
[----:B----4-:R-:W-:-:S05]  /*58c0*/  FMUL.FTZ R70, R51, R104 ;  /* 0x0000006833467220 */ /* 0x010fca0000410000 */
[----:B------:R2:W-:Y:S01]  /*58d0*/  MUFU.COS R168, R76 ;  /* 0x0000004c00a87308 */ /* 0x0005e20000000000 */
[----:B------:R-:W-:Y:S01]  /*58e0*/  FMUL.FTZ R51, R49, R106 ;  /* 0x0000006a31337220 */ /* 0x000fe20000410000 */
[----:B0-----:R-:W-:Y:S01]  /*58f0*/  FMUL.FTZ R176, R50, R57 ;  /* 0x0000003932b07220 */ /* 0x001fe20000410000 */
[----:B--2---:R-:W-:-:S05]  /*5900*/  SHF.L.U32 R76, R198, 0x10, RZ ;  /* 0x00000010c64c7819 */ /* 0x004fca00000006ff */
[----:B------:R-:W0:Y:S01]  /*5910*/  MUFU.EX2 R13, R13 ;  /* 0x0000000d000d7308 */ /* 0x000e220000000800 */
[----:B---3--:R-:W-:Y:S01]  /*5920*/  FMUL.FTZ R178, R50, R75 ;  /* 0x0000004b32b27220 */ /* 0x008fe20000410000 */
[----:B------:R-:W-:Y:S01]  /*5930*/  FMUL.FTZ R197, R76, R197 ;  /* 0x000000c54cc57220 */ /* 0x000fe20000410000 */
[----:B------:R-:W-:Y:S01]  /*5940*/  FMUL.RZ R160, R51, 0.15915493667125701904 ;  /* 0x3e22f98333a07820 */ /* 0x000fe2000040c000 */
[----:B------:R-:W-:Y:S01]  /*5950*/  FMUL.FTZ R50, R49, R104 ;  /* 0x0000006831327220 */ /* 0x000fe20000410000 */
[----:B-1----:R-:W-:Y:S01]  /*5960*/  FMUL.FTZ R174, R12, R63 ;  /* 0x0000003f0cae7220 */ /* 0x002fe20000410000 */
[----:B------:R-:W-:Y:S01]  /*5970*/  FMUL.FTZ R195, R76, R195 ;  /* 0x000000c34cc37220 */ /* 0x000fe20000410000 */
[----:B------:R-:W-:Y:S01]  /*5980*/  FMUL.FTZ R63, R176, R197 ;  /* 0x000000c5b03f7220 */ /* 0x000fe20000410000 */
[----:B------:R-:W-:Y:S01]  /*5990*/  MUFU.SIN R163, R154 ;  /* 0x0000009a00a37308 */ /* 0x000fe20000000400 */
[----:B------:R-:W-:Y:S01]  /*59a0*/  FMUL.FTZ R172, R12, R153 ;  /* 0x000000990cac7220 */ /* 0x000fe20000410000 */
[----:B------:R-:W-:Y:S01]  /*59b0*/  SHF.L.U32 R75, R115, 0x10, RZ ;  /* 0x00000010734b7819 */ /* 0x000fe200000006ff */
[----:B------:R-:W-:-:S05]  /*59c0*/  FMUL.FTZ R12, R176, R195 ;  /* 0x000000c3b00c7220 */ /* 0x000fca0000410000 */
[----:B------:R1:W-:Y:S08]  /*59d0*/  MUFU.COS R159, R154 ;  /* 0x0000009a009f7308 */ /* 0x0003f00000000000 */
[----:B------:R-:W-:Y:S01]  /*59e0*/  MUFU.EX2 R68, R68 ;  /* 0x0000004400447308 */ /* 0x000fe20000000800 */
[----:B-1----:R-:W-:Y:S01]  /*59f0*/  FMUL.RZ R154, R50, 0.15915493667125701904 ;  /* 0x3e22f983329a7820 */ /* 0x002fe2000040c000 */
[C---:B------:R-:W-:Y:S01]  /*5a00*/  FFMA.FTZ R50, R178.reuse, R195, R63 ;  /* 0x000000c3b2327223 */ /* 0x040fe2000001003f */
[----:B------:R-:W-:-:S05]  /*5a10*/  FFMA.FTZ R63, R178, R197, -R12 ;  /* 0x000000c5b23f7223 */ /* 0x000fca000001080c */
[----:B------:R-:W1:Y:S01]  /*5a20*/  MUFU.COS R57, R160 ;  /* 0x000000a000397308 */ /* 0x000e620000000000 */
[C---:B------:R-:W-:Y:S01]  /*5a30*/  FFMA.FTZ R181, R75.reuse, R186, R50 ;  /* 0x000000ba4bb57223 */ /* 0x040fe20000010032 */
[----:B------:R-:W-:-:S03]  /*5a40*/  FFMA.FTZ R63, R75, R202, R63 ;  /* 0x000000ca4b3f7223 */ /* 0x000fc6000001003f */
[----:B------:R-:W-:-:S03]  /*5a50*/  FMUL.FTZ R183, R174, R181 ;  /* 0x000000b5aeb77220 */ /* 0x000fc60000410000 */
[----:B------:R-:W2:Y:S01]  /*5a60*/  MUFU.EX2 R66, R66 ;  /* 0x0000004200427308 */ /* 0x000ea20000000800 */
[C---:B0-----:R-:W-:Y:S01]  /*5a70*/  FMUL.FTZ R168, R13.reuse, R168 ;  /* 0x000000a80da87220 */ /* 0x041fe20000410000 */
[----:B------:R-:W-:-:S06]  /*5a80*/  FMUL.FTZ R170, R13, R170 ;  /* 0x000000aa0daa7220 */ /* 0x000fcc0000410000 */
[----:B------:R1:W0:Y:S01]  /*5a90*/  MUFU.SIN R51, R160 ;  /* 0x000000a000337308 */ /* 0x0002220000000400 */
[-C--:B------:R-:W-:Y:S01]  /*5aa0*/  FMUL.FTZ R50, R174, R63.reuse ;  /* 0x0000003fae327220 */ /* 0x080fe20000410000 */
[----:B------:R-:W-:Y:S01]  /*5ab0*/  FFMA.FTZ R12, R172, R63, -R183 ;  /* 0x0000003fac0c7223 */ /* 0x000fe200000108b7 */
[----:B------:R-:W-:-:S05]  /*5ac0*/  FMUL.FTZ R183, R71, R114 ;  /* 0x0000007247b77220 */ /* 0x000fca0000410000 */
[----:B------:R-:W-:Y:S01]  /*5ad0*/  MUFU.SIN R167, R152 ;  /* 0x0000009800a77308 */ /* 0x000fe20000000400 */
[----:B------:R-:W-:Y:S01]  /*5ae0*/  FFMA.FTZ R181, R172, R181, R50 ;  /* 0x000000b5acb57223 */ /* 0x000fe20000010032 */
[----:B-1----:R-:W-:-:S06]  /*5af0*/  FMUL.FTZ R160, R68, R57 ;  /* 0x0000003944a07220 */ /* 0x002fcc0000410000 */
[----:B------:R-:W-:Y:S08]  /*5b00*/  MUFU.COS R165, R152 ;  /* 0x0000009800a57308 */ /* 0x000ff00000000000 */
[----:B------:R1:W-:Y:S08]  /*5b10*/  MUFU.EX2 R152, R70 ;  /* 0x0000004600987308 */ /* 0x0003f00000000800 */
[----:B------:R-:W3:Y:S01]  /*5b20*/  MUFU.COS R153, R154 ;  /* 0x0000009a00997308 */ /* 0x000ee20000000000 */
[----:B-1----:R-:W-:-:S07]  /*5b30*/  SHF.L.U32 R70, R113, 0x10, RZ ;  /* 0x0000001071467819 */ /* 0x002fce00000006ff */
[----:B------:R-:W1:Y:S01]  /*5b40*/  MUFU.EX2 R58, R58 ;  /* 0x0000003a003a7308 */ /* 0x000e620000000800 */
[----:B------:R-:W-:-:S07]  /*5b50*/  FFMA.FTZ R57, R70, R183, R12 ;  /* 0x000000b746397223 */ /* 0x000fce000001000c */
[----:B------:R-:W4:Y:S01]  /*5b60*/  MUFU.SIN R13, R154 ;  /* 0x0000009a000d7308 */ /* 0x000f220000000400 */
[----:B------:R-:W-:Y:S01]  /*5b70*/  FFMA.FTZ R181, R70, R241, R181 ;  /* 0x000000f146b57223 */ /* 0x000fe200000100b5 */
[----:B------:R-:W-:Y:S01]  /*5b80*/  FMUL.FTZ R12, R170, R57 ;  /* 0x00000039aa0c7220 */ /* 0x000fe20000410000 */
[----:B------:R-:W-:Y:S01]  /*5b90*/  SHF.L.U32 R69, R69, 0x10, RZ ;  /* 0x0000001045457819 */ /* 0x000fe200000006ff */
[----:B--2---:R-:W-:Y:S01]  /*5ba0*/  FMUL.FTZ R162, R66, R159 ;  /* 0x0000009f42a27220 */ /* 0x004fe20000410000 */
[----:B0-----:R-:W-:Y:S01]  /*5bb0*/  FMUL.FTZ R159, R68, R51 ;  /* 0x00000033449f7220 */ /* 0x001fe20000410000 */
[-C--:B------:R-:W-:Y:S01]  /*5bc0*/  FMUL.FTZ R51, R170, R181.reuse ;  /* 0x000000b5aa337220 */ /* 0x080fe20000410000 */
[----:B------:R-:W-:Y:S01]  /*5bd0*/  FFMA.FTZ R181, R168, R181, R12 ;  /* 0x000000b5a8b57223 */ /* 0x000fe2000001000c */
[----:B------:R-:W-:Y:S01]  /*5be0*/  SHF.L.U32 R68, R111, 0x10, RZ ;  /* 0x000000106f447819 */ /* 0x000fe200000006ff */
[----:B------:R-:W-:Y:S01]  /*5bf0*/  FMUL.FTZ R191, R69, R112 ;  /* 0x0000007045bf7220 */ /* 0x000fe20000410000 */
[----:B------:R-:W-:Y:S01]  /*5c00*/  SHF.L.U32 R67, R67, 0x10, RZ ;  /* 0x0000001043437819 */ /* 0x000fe200000006ff */
[----:B------:R-:W-:Y:S01]  /*5c10*/  FMUL.FTZ R12, R52, R176 ;  /* 0x000000b0340c7220 */ /* 0x000fe20000410000 */
[----:B---3--:R-:W-:Y:S01]  /*5c20*/  FMUL.FTZ R153, R152, R153 ;  /* 0x0000009998997220 */ /* 0x008fe20000410000 */
[C---:B-1----:R-:W-:Y:S01]  /*5c30*/  FMUL.FTZ R165, R58.reuse, R165 ;  /* 0x000000a53aa57220 */ /* 0x042fe20000410000 */
[----:B------:R-:W-:Y:S01]  /*5c40*/  FMUL.FTZ R167, R58, R167 ;  /* 0x000000a73aa77220 */ /* 0x000fe20000410000 */
[----:B------:R-:W-:Y:S01]  /*5c50*/  FFMA.FTZ R50, R168, R57, -R51 ;  /* 0x00000039a8327223 */ /* 0x000fe20000010833 */
[----:B------:R-:W-:Y:S01]  /*5c60*/  FMUL.FTZ R185, R67, R112 ;  /* 0x0000007043b97220 */ /* 0x000fe20000410000 */
[----:B----4-:R-:W-:Y:S01]  /*5c70*/  FMUL.FTZ R152, R152, R13 ;  /* 0x0000000d98987220 */ /* 0x010fe20000410000 */
[C---:B------:R-:W-:Y:S01]  /*5c80*/  FMUL.FTZ R13, R53.reuse, R176 ;  /* 0x000000b0350d7220 */ /* 0x040fe20000410000 */
[C---:B------:R-:W-:Y:S01]  /*5c90*/  FFMA.FTZ R58, R68.reuse, R191, R181 ;  /* 0x000000bf443a7223 */ /* 0x040fe200000100b5 */
[-C--:B------:R-:W-:Y:S01]  /*5ca0*/  FFMA.FTZ R51, R53, R178.reuse, R12 ;  /* 0x000000b235337223 */ /* 0x080fe2000001000c */
[----:B------:R-:W-:Y:S01]  /*5cb0*/  FFMA.FTZ R50, R68, R185, R50 ;  /* 0x000000b944327223 */ /* 0x000fe20000010032 */
[----:B------:R-:W-:Y:S01]  /*5cc0*/  FFMA.FTZ R13, R52, R178, -R13 ;  /* 0x000000b2340d7223 */ /* 0x000fe2000001080d */
[----:B------:R-:W-:Y:S01]  /*5cd0*/  FMUL.FTZ R12, R167, R58 ;  /* 0x0000003aa70c7220 */ /* 0x000fe20000410000 */
[----:B------:R-:W-:Y:S01]  /*5ce0*/  FMUL.FTZ R57, R174, R51 ;  /* 0x00000033ae397220 */ /* 0x000fe20000410000 */
[----:B------:R-:W-:Y:S01]  /*5cf0*/  SHF.L.U32 R65, R65, 0x10, RZ ;  /* 0x0000001041417819 */ /* 0x000fe200000006ff */
[----:B------:R-:W-:Y:S01]  /*5d00*/  FMUL.FTZ R163, R66, R163 ;  /* 0x000000a342a37220 */ /* 0x000fe20000410000 */
[-C--:B------:R-:W-:Y:S01]  /*5d10*/  FFMA.FTZ R63, R165, R50.reuse, -R12 ;  /* 0x00000032a53f7223 */ /* 0x080fe2000001080c */
[-C--:B------:R-:W-:Y:S01]  /*5d20*/  FFMA.FTZ R57, R172, R13.reuse, -R57 ;  /* 0x0000000dac397223 */ /* 0x080fe20000010839 */
[----:B------:R-:W-:Y:S01]  /*5d30*/  SHF.L.U32 R66, R109, 0x10, RZ ;  /* 0x000000106d427819 */ /* 0x000fe200000006ff */
[----:B------:R-:W-:Y:S01]  /*5d40*/  FMUL.FTZ R50, R167, R50 ;  /* 0x00000032a7327220 */ /* 0x000fe20000410000 */
[----:B------:R-:W-:Y:S01]  /*5d50*/  SHF.L.U32 R64, R64, 0x10, RZ ;  /* 0x0000001040407819 */ /* 0x000fe200000006ff */
[----:B------:R-:W-:Y:S01]  /*5d60*/  FMUL.FTZ R13, R174, R13 ;  /* 0x0000000dae0d7220 */ /* 0x000fe20000410000 */
[----:B------:R-:W-:Y:S01]  /*5d70*/  FMUL.FTZ R187, R65, R110 ;  /* 0x0000006e41bb7220 */ /* 0x000fe20000410000 */
[----:B------:R-:W-:-:S02]  /*5d80*/  FFMA.FTZ R50, R165, R58, R50 ;  /* 0x0000003aa5327223 */ /* 0x000fc40000010032 */
[----:B------:R-:W-:Y:S01]  /*5d90*/  FFMA.FTZ R13, R172, R51, R13 ;  /* 0x00000033ac0d7223 */ /* 0x000fe2000001000d */
[----:B------:R-:W-:Y:S01]  /*5da0*/  FMUL.FTZ R243, R64, R110 ;  /* 0x0000006e40f37220 */ /* 0x000fe20000410000 */
[----:B------:R-:W-:Y:S01]  /*5db0*/  FFMA.FTZ R58, R66, R187, R63 ;  /* 0x000000bb423a7223 */ /* 0x000fe2000001003f */
[----:B------:R-:W-:Y:S01]  /*5dc0*/  SHF.L.U32 R61, R61, 0x10, RZ ;  /* 0x000000103d3d7819 */ /* 0x000fe200000006ff */
[----:B------:R-:W-:Y:S01]  /*5dd0*/  FMUL.FTZ R51, R170, R13 ;  /* 0x0000000daa337220 */ /* 0x000fe20000410000 */
[----:B------:R-:W-:Y:S01]  /*5de0*/  FFMA.FTZ R50, R66, R243, R50 ;  /* 0x000000f342327223 */ /* 0x000fe20000010032 */
[----:B------:R-:W-:Y:S01]  /*5df0*/  FMUL.FTZ R181, R163, R58 ;  /* 0x0000003aa3b57220 */ /* 0x000fe20000410000 */
[----:B------:R-:W-:Y:S01]  /*5e00*/  SHF.L.U32 R63, R107, 0x10, RZ ;  /* 0x000000106b3f7819 */ /* 0x000fe200000006ff */
[-C--:B------:R-:W-:Y:S01]  /*5e10*/  FFMA.FTZ R12, R168, R57.reuse, -R51 ;  /* 0x00000039a80c7223 */ /* 0x080fe20000010833 */
[----:B------:R-:W-:Y:S01]  /*5e20*/  SHF.L.U32 R62, R62, 0x10, RZ ;  /* 0x000000103e3e7819 */ /* 0x000fe200000006ff */
[-C--:B------:R-:W-:Y:S01]  /*5e30*/  FFMA.FTZ R154, R162, R50.reuse, R181 ;  /* 0x00000032a29a7223 */ /* 0x080fe200000100b5 */
[----:B------:R-:W-:Y:S01]  /*5e40*/  FMUL.FTZ R57, R170, R57 ;  /* 0x00000039aa397220 */ /* 0x000fe20000410000 */
[----:B------:R-:W-:Y:S01]  /*5e50*/  FMUL.FTZ R181, R163, R50 ;  /* 0x00000032a3b57220 */ /* 0x000fe20000410000 */
[-C--:B------:R-:W-:Y:S01]  /*5e60*/  FMUL.FTZ R184, R61, R108.reuse ;  /* 0x0000006c3db87220 */ /* 0x080fe20000410000 */
[----:B------:R-:W-:Y:S01]  /*5e70*/  FMUL.FTZ R188, R62, R108 ;  /* 0x0000006c3ebc7220 */ /* 0x000fe20000410000 */
[----:B------:R-:W-:Y:S01]  /*5e80*/  FFMA.FTZ R50, R168, R13, R57 ;  /* 0x0000000da8327223 */ /* 0x000fe20000010039 */
[----:B------:R-:W-:Y:S01]  /*5e90*/  FFMA.FTZ R181, R162, R58, -R181 ;  /* 0x0000003aa2b57223 */ /* 0x000fe200000108b5 */
[----:B------:R-:W-:Y:S01]  /*5ea0*/  FFMA.FTZ R154, R63, R184, R154 ;  /* 0x000000b83f9a7223 */ /* 0x000fe2000001009a */
[C---:B------:R-:W-:Y:S01]  /*5eb0*/  FMUL.FTZ R58, R167.reuse, R12 ;  /* 0x0000000ca73a7220 */ /* 0x040fe20000410000 */
[----:B------:R-:W-:Y:S01]  /*5ec0*/  FMUL.FTZ R13, R167, R50 ;  /* 0x00000032a70d7220 */ /* 0x000fe20000410000 */
[----:B------:R-:W-:Y:S01]  /*5ed0*/  FFMA.FTZ R181, R63, R188, R181 ;  /* 0x000000bc3fb57223 */ /* 0x000fe200000100b5 */
[----:B------:R-:W-:Y:S01]  /*5ee0*/  FMUL.FTZ R51, R159, R154 ;  /* 0x0000009a9f337220 */ /* 0x000fe20000410000 */
[C---:B------:R-:W-:Y:S01]  /*5ef0*/  FFMA.FTZ R50, R165.reuse, R50, R58 ;  /* 0x00000032a5327223 */ /* 0x040fe2000001003a */
[----:B------:R-:W-:Y:S01]  /*5f00*/  FFMA.FTZ R13, R165, R12, -R13 ;  /* 0x0000000ca50d7223 */ /* 0x000fe2000001080d */
[----:B------:R-:W-:Y:S01]  /*5f10*/  SHF.L.U32 R60, R60, 0x10, RZ ;  /* 0x000000103c3c7819 */ /* 0x000fe200000006ff */
[-C--:B------:R-:W-:Y:S01]  /*5f20*/  FFMA.FTZ R12, R160, R181.reuse, -R51 ;  /* 0x000000b5a00c7223 */ /* 0x080fe20000010833 */
[----:B------:R-:W-:Y:S01]  /*5f30*/  FMUL.FTZ R51, R163, R50 ;  /* 0x00000032a3337220 */ /* 0x000fe20000410000 */
[----:B------:R-:W-:Y:S01]  /*5f40*/  FMUL.FTZ R57, R159, R181 ;  /* 0x000000b59f397220 */ /* 0x000fe20000410000 */
[----:B------:R-:W-:Y:S01]  /*5f50*/  SHF.L.U32 R59, R59, 0x10, RZ ;  /* 0x000000103b3b7819 */ /* 0x000fe200000006ff */
[----:B------:R-:W-:Y:S01]  /*5f60*/  FMUL.FTZ R193, R60, R106 ;  /* 0x0000006a3cc17220 */ /* 0x000fe20000410000 */
[-C--:B------:R-:W-:Y:S01]  /*5f70*/  FFMA.FTZ R51, R162, R13.reuse, -R51 ;  /* 0x0000000da2337223 */ /* 0x080fe20000010833 */
[----:B------:R-:W-:Y:S01]  /*5f80*/  SHF.L.U32 R58, R105, 0x10, RZ ;  /* 0x00000010693a7819 */ /* 0x000fe200000006ff */
[----:B------:R-:W-:Y:S01]  /*5f90*/  FFMA.FTZ R57, R160, R154, R57 ;  /* 0x0000009aa0397223 */ /* 0x000fe20000010039 */
        /* <DEDUP_REMOVED lines=11> */
[----:B------:R-:W-:Y:S01]  /*6050*/  FFMA.FTZ R182, R153, R50, -R182 ;  /* 0x0000003299b67223 */ /* 0x000fe200000108b6 */
[----:B------:R-:W-:Y:S01]  /*6060*/  FFMA.FTZ R51, R160, R51, -R57 ;  /* 0x00000033a0337223 */ /* 0x000fe20000010839 */
[----:B------:R-:W-:Y:S01]  /*6070*/  @P3 LEA R50, R144, UR7, 0x3 ;  /* 0x0000000790323c11 */ /* 0x000fe2000f8e18ff */
[----:B------:R-:W-:-:S02]  /*6080*/  FMUL.FTZ R194, R152, R12 ;  /* 0x0000000c98c27220 */ /* 0x000fc40000410000 */
[-C--:B------:R-:W-:Y:S02]  /*6090*/  FMUL.FTZ R13, R152, R51.reuse ;  /* 0x00000033980d7220 */ /* 0x080fe40000410000 */
[----:B------:R-:W-:Y:S02]  /*60a0*/  FFMA.FTZ R194, R153, R51, -R194 ;  /* 0x0000003399c27223 */ /* 0x000fe400000108c2 */
[----:B------:R-:W0:Y:S01]  /*60b0*/  @P3 LDS.64 R50, [R50+0x2d18] ;  /* 0x002d180032323984 */ /* 0x000e220000000a00 */
[----:B------:R-:W-:Y:S02]  /*60c0*/  SHF.L.U32 R56, R56, 0x10, RZ ;  /* 0x0000001038387819 */ /* 0x000fe400000006ff */
[----:B------:R-:W-:Y:S01]  /*60d0*/  SHF.L.U32 R9, R9, 0x10, RZ ;  /* 0x0000001009097819 */ /* 0x000fe200000006ff */
[----:B------:R-:W-:Y:S01]  /*60e0*/  FFMA.FTZ R181, R153, R154, R181 ;  /* 0x0000009a99b57223 */ /* 0x000fe200000100b5 */
        /* <DEDUP_REMOVED lines=19> */
.L_x_16459:
[----:B------:R-:W-:Y:S05]  /*6220*/  BSYNC B0 ;  /* 0x0000000000007941 */ /* 0x000fea0003800000 */
.L_x_16458:
        /* <DEDUP_REMOVED lines=12> */
[----:B------:R-:W-:Y:S02]  /*62f0*/  ISETP.GE.OR P1, PT, R129, R80, P1 ;  /* 0x000000508100720c */ /* 0x000fe40000f26670 */
[----:B-----5:R-:W-:Y:S01]  /*6300*/  SHFL.IDX PT, R55, R55, RZ, 0x1f ;  /* 0x00001fff37377589 */ /* 0x020fe200000e0000 */
        /* <DEDUP_REMOVED lines=25> */
[----:B------:R-:W-:Y:S01]  /*64a0*/  SHF.L.U32 R182, R157, 0x10, RZ ;  /* 0x000000109db67819 */ /* 0x000fe200000006ff */
[----:B------:R-:W-:Y:S01]  /*64b0*/  @P4 FADD.FTZ R192, R192, R199 ;  /* 0x000000c7c0c04221 */ /* 0x000fe20000010000 */
[----:B------:R-:W-:Y:S01]  /*64c0*/  @P4 FFMA.FTZ R194, R194, R13, -R12 ;  /* 0x0000000dc2c24223 */ /* 0x000fe2000001080c */
[----:B------:R-:W-:Y:S01]  /*64d0*/  SHF.L.U32 R13, R180, 0x10, RZ ;  /* 0x00000010b40d7819 */ /* 0x000fe200000006ff */
[----:B------:R-:W0:Y:S01]  /*64e0*/  SHFL.UP PT, R201, R196, 0x4, RZ ;  /* 0x04800000c4c97989 */ /* 0x000e2200000e00ff */
[----:B------:R-:W-:Y:S01]  /*64f0*/  FSEL R204, R204, R181, !P4 ;  /* 0x000000b5cccc7208 */ /* 0x000fe20006000000 */
[----:B------:R-:W-:Y:S01]  /*6500*/  FMUL.FTZ R182, R3, R182 ;  /* 0x000000b603b67220 */ /* 0x000fe20000410000 */
[----:B------:R-:W-:Y:S01]  /*6510*/  SHF.L.U32 R181, R158, 0x10, RZ ;  /* 0x000000109eb57819 */ /* 0x000fe200000006ff */
[----:B------:R-:W-:Y:S01]  /*6520*/  FMUL.FTZ R157, R0, R13 ;  /* 0x0000000d009d7220 */ /* 0x000fe20000410000 */
[----:B------:R-:W-:-:S02]  /*6530*/  SHF.L.U32 R13, R156, 0x10, RZ ;  /* 0x000000109c0d7819 */ /* 0x000fc400000006ff */
[----:B------:R-:W-:Y:S01]  /*6540*/  ISETP.GE.AND P4, PT, R142, 0x4, PT ;  /* 0x000000048e00780c */ /* 0x000fe20003f86270 */
[----:B------:R-:W-:Y:S01]  /*6550*/  FMUL.FTZ R158, R0, R181 ;  /* 0x000000b5009e7220 */ /* 0x000fe20000410000 */
[-C--:B------:R-:W-:Y:S01]  /*6560*/  FMUL.FTZ R12, R152, R157.reuse ;  /* 0x0000009d980c7220 */ /* 0x080fe20000410000 */
[C---:B------:R-:W-:Y:S01]  /*6570*/  FMUL.FTZ R199, R153.reuse, R157 ;  /* 0x0000009d99c77220 */ /* 0x040fe20000410000 */
[----:B------:R-:W-:Y:S02]  /*6580*/  FMUL.FTZ R156, R2, R13 ;  /* 0x0000000d029c7220 */ /* 0x000fe40000410000 */
[-C--:B------:R-:W-:Y:S01]  /*6590*/  FFMA.FTZ R181, R153, R158.reuse, -R12 ;  /* 0x0000009e99b57223 */ /* 0x080fe2000001080c */
[----:B------:R-:W-:Y:S01]  /*65a0*/  FFMA.FTZ R12, -R152, R158, -R199 ;  /* 0x0000009e980c7223 */ /* 0x000fe200000109c7 */
[----:B------:R-:W1:Y:S02]  /*65b0*/  SHFL.UP PT, R13, R194, 0x4, RZ ;  /* 0x04800000c20d7989 */ /* 0x000e6400000e00ff */
[----:B------:R-:W-:Y:S01]  /*65c0*/  FADD.FTZ R180, R156, R181 ;  /* 0x000000b59cb47221 */ /* 0x000fe20000010000 */
[----:B------:R-:W-:Y:S01]  /*65d0*/  FADD.FTZ R203, -R155, R12 ;  /* 0x0000000c9bcb7221 */ /* 0x000fe20000010100 */
[----:B------:R-:W3:Y:S01]  /*65e0*/  SHFL.UP PT, R199, R192, 0x4, RZ ;  /* 0x04800000c0c77989 */ /* 0x000ee200000e00ff */
[----:B------:R-:W-:Y:S01]  /*65f0*/  SHF.L.U32 R12, R161, 0x10, RZ ;  /* 0x00000010a10c7819 */ /* 0x000fe200000006ff */
[CC--:B------:R-:W-:Y:S01]  /*6600*/  FMUL.FTZ R205, R159.reuse, -R180.reuse ;  /* 0x800000b49fcd7220 */ /* 0x0c0fe20000410000 */
[-C--:B------:R-:W-:Y:S01]  /*6610*/  FMUL.FTZ R161, R159, -R203.reuse ;  /* 0x800000cb9fa17220 */ /* 0x080fe20000410000 */
[----:B------:R-:W4:Y:S02]  /*6620*/  SHFL.UP PT, R181, R204, 0x4, RZ ;  /* 0x04800000ccb57989 */ /* 0x000f2400000e00ff */
[C---:B------:R-:W-:Y:S01]  /*6630*/  FFMA.FTZ R205, R160.reuse, R203, R205 ;  /* 0x000000cba0cd7223 */ /* 0x040fe200000100cd */
[----:B------:R-:W-:Y:S01]  /*6640*/  FFMA.FTZ R180, R160, R180, -R161 ;  /* 0x000000b4a0b47223 */ /* 0x000fe200000108a1 */
[----:B------:R-:W-:-:S02]  /*6650*/  FMUL.FTZ R161, R3, R12 ;  /* 0x0000000c03a17220 */ /* 0x000fc40000410000 */
[----:B------:R-:W-:Y:S02]  /*6660*/  FADD.FTZ R205, -R182, R205 ;  /* 0x000000cdb6cd7221 */ /* 0x000fe40000010100 */
[----:B------:R-:W-:Y:S02]  /*6670*/  FADD.FTZ R180, R161, R180 ;  /* 0x000000b4a1b47221 */ /* 0x000fe40000010000 */
[C---:B------:R-:W-:Y:S02]  /*6680*/  FMUL.FTZ R203, R163.reuse, -R205 ;  /* 0x800000cda3cb7220 */ /* 0x040fe40000410000 */
[-C--:B------:R-:W-:Y:S02]  /*6690*/  FMUL.FTZ R206, R163, -R180.reuse ;  /* 0x800000b4a3ce7220 */ /* 0x080fe40000410000 */
[----:B------:R-:W-:Y:S01]  /*66a0*/  FFMA.FTZ R207, R162, R180, -R203 ;  /* 0x000000b4a2cf7223 */ /* 0x000fe200000108cb */
[C---:B0-----:R-:W-:Y:S01]  /*66b0*/  FMUL.FTZ R203, R204.reuse, R201 ;  /* 0x000000c9cccb7220 */ /* 0x041fe20000410000 */
[----:B-1----:R-:W-:Y:S01]  /*66c0*/  FMUL.FTZ R12, R204, R13 ;  /* 0x0000000dcc0c7220 */ /* 0x002fe20000410000 */
[----:B------:R-:W-:Y:S01]  /*66d0*/  FFMA.FTZ R206, R162, R205, R206 ;  /* 0x000000cda2ce7223 */ /* 0x000fe200000100ce */
[-C--:B---3--:R-:W-:Y:S01]  /*66e0*/  FMUL.FTZ R180, R204, R199.reuse ;  /* 0x000000c7ccb47220 */ /* 0x088fe20000410000 */
[C---:B------:R-:W-:Y:S01]  /*66f0*/  FFMA.FTZ R203, R194.reuse, R199, -R203 ;  /* 0x000000c7c2cb7223 */ /* 0x040fe200000108cb */
[-C--:B----4-:R-:W-:Y:S01]  /*6700*/  FFMA.FTZ R199, R194, R181.reuse, R12 ;  /* 0x000000b5c2c77223 */ /* 0x090fe2000001000c */
[----:B------:R-:W-:Y:S01]  /*6710*/  FMUL.FTZ R12, R204, R181 ;  /* 0x000000b5cc0c7220 */ /* 0x000fe20000410000 */
[----:B------:R-:W-:Y:S01]  /*6720*/  FFMA.FTZ R201, R194, R201, R180 ;  /* 0x000000c9c2c97223 */ /* 0x000fe200000100b4 */
[----:B------:R-:W-:Y:S01]  /*6730*/  SHF.L.U32 R181, R164, 0x10, RZ ;  /* 0x00000010a4b57819 */ /* 0x000fe200000006ff */
[----:B------:R-:W-:Y:S01]  /*6740*/  @P4 FADD.FTZ R192, R192, R203 ;  /* 0x000000cbc0c04221 */ /* 0x000fe20000010000 */
[----:B------:R-:W-:Y:S01]  /*6750*/  @P4 FFMA.FTZ R194, R194, R13, -R12 ;  /* 0x0000000dc2c24223 */ /* 0x000fe2000001080c */
[----:B------:R-:W-:Y:S01]  /*6760*/  @P4 FADD.FTZ R196, R196, R201 ;  /* 0x000000c9c4c44221 */ /* 0x000fe20000010000 */
[----:B------:R-:W-:Y:S01]  /*6770*/  FSEL R199, R204, R199, !P4 ;  /* 0x000000c7ccc77208 */ /* 0x000fe20006000000 */
[C---:B------:R-:W-:Y:S01]  /*6780*/  FMUL.FTZ R164, R4.reuse, R171 ;  /* 0x000000ab04a47220 */ /* 0x040fe20000410000 */
[----:B------:R-:W-:Y:S01]  /*6790*/  FMUL.FTZ R181, R4, R181 ;  /* 0x000000b504b57220 */ /* 0x000fe20000410000 */
[----:B------:R-:W-:Y:S01]  /*67a0*/  SHF.L.U32 R180, R169, 0x10, RZ ;  /* 0x00000010a9b47819 */ /* 0x000fe200000006ff */
[----:B------:R-:W0:Y:S01]  /*67b0*/  SHFL.UP PT, R171, R196, 0x8, RZ ;  /* 0x05000000c4ab7989 */ /* 0x000e2200000e00ff */
[----:B------:R-:W-:Y:S01]  /*67c0*/  FADD.FTZ R204, R164, R207 ;  /* 0x000000cfa4cc7221 */ /* 0x000fe20000010000 */
[----:B------:R-:W-:Y:S01]  /*67d0*/  FADD.FTZ R206, -R181, R206 ;  /* 0x000000ceb5ce7221 */ /* 0x000fe20000010100 */
[----:B------:R-:W-:Y:S01]  /*67e0*/  ISETP.GE.AND P4, PT, R142, 0x8, PT ;  /* 0x000000088e00780c */ /* 0x000fe20003f86270 */
[----:B------:R-:W1:Y:S01]  /*67f0*/  SHFL.UP PT, R169, R192, 0x8, RZ ;  /* 0x05000000c0a97989 */ /* 0x000e6200000e00ff */
[C---:B------:R-:W-:Y:S01]  /*6800*/  FMUL.FTZ R203, R167.reuse, -R204 ;  /* 0x800000cca7cb7220 */ /* 0x040fe20000410000 */
[----:B------:R-:W-:Y:S01]  /*6810*/  FMUL.FTZ R208, R167, -R206 ;  /* 0x800000cea7d07220 */ /* 0x000fe20000410000 */
[----:B------:R-:W-:Y:S01]  /*6820*/  FMUL.FTZ R180, R5, R180 ;  /* 0x000000b405b47220 */ /* 0x000fe20000410000 */
[----:B------:R-:W3:Y:S01]  /*6830*/  SHFL.UP PT, R12, R194, 0x8, RZ ;  /* 0x05000000c20c7989 */ /* 0x000ee200000e00ff */
[C---:B------:R-:W-:Y:S01]  /*6840*/  FFMA.FTZ R203, R165.reuse, R206, R203 ;  /* 0x000000cea5cb7223 */ /* 0x040fe200000100cb */
[----:B------:R-:W-:-:S02]  /*6850*/  FFMA.FTZ R201, R165, R204, -R208 ;  /* 0x000000cca5c97223 */ /* 0x000fc400000108d0 */
[----:B------:R-:W4:Y:S01]  /*6860*/  SHFL.UP PT, R13, R199, 0x8, RZ ;  /* 0x05000000c70d7989 */ /* 0x000f2200000e00ff */
        /* <DEDUP_REMOVED lines=8> */
[C---:B------:R-:W-:Y:S01]  /*68f0*/  FFMA.FTZ R169, R194.reuse, R169, -R206 ;  /* 0x000000a9c2a97223 */ /* 0x040fe200000108ce */
[CC--:B---3--:R-:W-:Y:S01]  /*6900*/  FMUL.FTZ R204, R199.reuse, R12.reuse ;  /* 0x0000000cc7cc7220 */ /* 0x0c8fe20000410000 */
[----:B------:R-:W-:Y:S02]  /*6910*/  FFMA.FTZ R203, R194, R171, R203 ;  /* 0x000000abc2cb7223 */ /* 0x000fe400000100cb */
[----:B------:R-:W-:Y:S01]  /*6920*/  @P4 FADD.FTZ R192, R192, R169 ;  /* 0x000000a9c0c04221 */ /* 0x000fe20000010000 */
[----:B--2---:R-:W-:Y:S01]  /*6930*/  FMUL.FTZ R169, R152, R51 ;  /* 0x0000003398a97220 */ /* 0x004fe20000410000 */
[CC--:B----4-:R-:W-:Y:S01]  /*6940*/  FMUL.FTZ R201, R199.reuse, R13.reuse ;  /* 0x0000000dc7c97220 */ /* 0x0d0fe20000410000 */
[----:B------:R-:W-:Y:S01]  /*6950*/  FFMA.FTZ R204, R194, R13, R204 ;  /* 0x0000000dc2cc7223 */ /* 0x000fe200000100cc */
[----:B------:R-:W-:Y:S01]  /*6960*/  @P4 FADD.FTZ R196, R196, R203 ;  /* 0x000000cbc4c44221 */ /* 0x000fe20000010000 */
[----:B------:R-:W-:Y:S01]  /*6970*/  SHF.L.U32 R171, R14, 0x10, RZ ;  /* 0x000000100eab7819 */ /* 0x000fe200000006ff */
[----:B------:R-:W-:Y:S01]  /*6980*/  @P4 FFMA.FTZ R194, R194, R12, -R201 ;  /* 0x0000000cc2c24223 */ /* 0x000fe200000108c9 */
[----:B------:R-:W-:Y:S01]  /*6990*/  FMUL.FTZ R12, R152, -R50 ;  /* 0x80000032980c7220 */ /* 0x000fe20000410000 */
[----:B------:R-:W-:Y:S01]  /*69a0*/  FSEL R204, R199, R204, !P4 ;  /* 0x000000ccc7cc7208 */ /* 0x000fe20006000000 */
[C---:B------:R-:W-:Y:S01]  /*69b0*/  FFMA.FTZ R169, R153.reuse, R50, -R169 ;  /* 0x0000003299a97223 */ /* 0x040fe200000108a9 */
[----:B------:R-:W0:Y:S01]  /*69c0*/  SHFL.UP PT, R201, R192, 0x10, RZ ;  /* 0x06000000c0c97989 */ /* 0x000e2200000e00ff */
[----:B------:R-:W-:Y:S01]  /*69d0*/  FFMA.FTZ R12, R153, -R51, R12 ;  /* 0x80000033990c7223 */ /* 0x000fe2000001000c */
[----:B------:R-:W-:Y:S01]  /*69e0*/  FMUL.FTZ R171, R6, R171 ;  /* 0x000000ab06ab7220 */ /* 0x000fe20000410000 */
[CC--:B------:R-:W-:Y:S01]  /*69f0*/  FMUL.FTZ R207, R159.reuse, -R169.reuse ;  /* 0x800000a99fcf7220 */ /* 0x0c0fe20000410000 */
[----:B------:R-:W1:Y:S01]  /*6a00*/  SHFL.UP PT, R13, R194, 0x10, RZ ;  /* 0x06000000c20d7989 */ /* 0x000e6200000e00ff */
[-C--:B------:R-:W-:Y:S01]  /*6a10*/  FMUL.FTZ R205, R159, -R12.reuse ;  /* 0x8000000c9fcd7220 */ /* 0x080fe20000410000 */
[----:B------:R-:W-:Y:S01]  /*6a20*/  FADD.FTZ R211, -R171, R210 ;  /* 0x000000d2abd37221 */ /* 0x000fe20000010100 */
[C---:B------:R-:W-:Y:S01]  /*6a30*/  FFMA.FTZ R207, R160.reuse, R12, R207 ;  /* 0x0000000ca0cf7223 */ /* 0x040fe200000100cf */
[----:B------:R-:W2:Y:S01]  /*6a40*/  SHFL.UP PT, R199, R204, 0x10, RZ ;  /* 0x06000000ccc77989 */ /* 0x000ea200000e00ff */
[----:B------:R-:W-:Y:S01]  /*6a50*/  FFMA.FTZ R205, R160, R169, -R205 ;  /* 0x000000a9a0cd7223 */ /* 0x000fe200000108cd */
[----:B------:R-:W-:Y:S01]  /*6a60*/  FMUL.FTZ R169, R6, R15 ;  /* 0x0000000f06a97220 */ /* 0x000fe20000410000 */
[----:B------:R-:W-:Y:S01]  /*6a70*/  FMUL.FTZ R213, R174, -R211 ;  /* 0x800000d3aed57220 */ /* 0x000fe20000410000 */
[----:B------:R-:W3:Y:S01]  /*6a80*/  SHFL.UP PT, R203, R196, 0x10, RZ ;  /* 0x06000000c4cb7989 */ /* 0x000ee200000e00ff */
[----:B------:R-:W-:Y:S01]  /*6a90*/  FMUL.FTZ R15, R163, -R205 ;  /* 0x800000cda30f7220 */ /* 0x000fe20000410000 */
[----:B------:R-:W-:Y:S01]  /*6aa0*/  FADD.FTZ R209, R169, R208 ;  /* 0x000000d0a9d17221 */ /* 0x000fe20000010000 */
[-C--:B------:R-:W-:Y:S01]  /*6ab0*/  FMUL.FTZ R12, R163, -R207.reuse ;  /* 0x800000cfa30c7220 */ /* 0x080fe20000410000 */
[----:B------:R-:W-:Y:S01]  /*6ac0*/  ISETP.GE.AND P4, PT, R142, 0x10, PT ;  /* 0x000000108e00780c */ /* 0x000fe20003f86270 */
[----:B------:R-:W-:Y:S01]  /*6ad0*/  FFMA.FTZ R14, R162, R207, R15 ;  /* 0x000000cfa20e7223 */ /* 0x000fe2000001000f */
[-C--:B------:R-:W-:Y:S01]  /*6ae0*/  FFMA.FTZ R208, R172, R209.reuse, -R213 ;  /* 0x000000d1acd07223 */ /* 0x080fe200000108d5 */
[----:B------:R-:W-:Y:S01]  /*6af0*/  FMUL.FTZ R209, R174, -R209 ;  /* 0x800000d1aed17220 */ /* 0x000fe20000410000 */
[----:B------:R-:W-:Y:S01]  /*6b00*/  FFMA.FTZ R12, R162, R205, -R12 ;  /* 0x000000cda20c7223 */ /* 0x000fe2000001080c */
[----:B------:R-:W-:-:S02]  /*6b10*/  FMUL.FTZ R206, R167, -R14 ;  /* 0x8000000ea7ce7220 */ /* 0x000fc40000410000 */
[----:B------:R-:W-:Y:S01]  /*6b20*/  FFMA.FTZ R210, R172, R211, R209 ;  /* 0x000000d3acd27223 */ /* 0x000fe200000100d1 */
[-C--:B------:R-:W-:Y:S01]  /*6b30*/  FMUL.FTZ R209, R167, -R12.reuse ;  /* 0x8000000ca7d17220 */ /* 0x080fe20000410000 */
[C---:B------:R-:W-:Y:S01]  /*6b40*/  FFMA.FTZ R207, R165.reuse, R12, -R206 ;  /* 0x0000000ca5cf7223 */ /* 0x040fe200000108ce */
[C---:B0-----:R-:W-:Y:S01]  /*6b50*/  FMUL.FTZ R205, R204.reuse, R201 ;  /* 0x000000c9cccd7220 */ /* 0x041fe20000410000 */
[----:B-1----:R-:W-:Y:S01]  /*6b60*/  FMUL.FTZ R15, R204, R13 ;  /* 0x0000000dcc0f7220 */ /* 0x002fe20000410000 */
[----:B------:R-:W-:-:S03]  /*6b70*/  FFMA.FTZ R209, R165, R14, R209 ;  /* 0x0000000ea5d17223 */ /* 0x000fc600000100d1 */
[-C--:B--2---:R-:W-:Y:S01]  /*6b80*/  FFMA.FTZ R15, R194, R199.reuse, R15 ;  /* 0x000000c7c20f7223 */ /* 0x084fe2000001000f */
[C---:B------:R-:W-:Y:S01]  /*6b90*/  FMUL.FTZ R12, R204.reuse, R199 ;  /* 0x000000c7cc0c7220 */ /* 0x040fe20000410000 */
[----:B---3--:R-:W-:-:S03]  /*6ba0*/  FMUL.FTZ R14, R204, R203 ;  /* 0x000000cbcc0e7220 */ /* 0x008fc60000410000 */
[----:B------:R-:W-:Y:S01]  /*6bb0*/  FSEL R204, R204, R15, !P4 ;  /* 0x0000000fcccc7208 */ /* 0x000fe20006000000 */
[C---:B------:R-:W-:Y:S01]  /*6bc0*/  FFMA.FTZ R205, R194.reuse, R203, R205 ;  /* 0x000000cbc2cd7223 */ /* 0x040fe200000100cd */
[C---:B------:R-:W-:Y:S01]  /*6bd0*/  FFMA.FTZ R201, R194.reuse, R201, -R14 ;  /* 0x000000c9c2c97223 */ /* 0x040fe2000001080e */
[----:B------:R-:W-:Y:S01]  /*6be0*/  @P4 FFMA.FTZ R194, R194, R13, -R12 ;  /* 0x0000000dc2c24223 */ /* 0x000fe2000001080c */
[----:B------:R0:W-:Y:S01]  /*6bf0*/  SHFL.IDX PT, R203, R54, RZ, 0x1f ;  /* 0x00001fff36cb7589 */ /* 0x0001e200000e0000 */
[----:B------:R-:W-:Y:S01]  /*6c00*/  @P4 FADD.FTZ R196, R196, R205 ;  /* 0x000000cdc4c44221 */ /* 0x000fe20000010000 */
[----:B------:R-:W-:Y:S01]  /*6c10*/  @P4 FADD.FTZ R192, R192, R201 ;  /* 0x000000c9c0c04221 */ /* 0x000fe20000010000 */
[----:B------:R-:W-:Y:S01]  /*6c20*/  FMUL.FTZ R201, R170, -R207 ;  /* 0x800000cfaac97220 */ /* 0x000fe20000410000 */
[----:B------:R-:W1:Y:S01]  /*6c30*/  SHFL.UP PT, R204, R204, 0x1, RZ ;  /* 0x04200000cccc7989 */ /* 0x000e6200000e00ff */
[----:B------:R-:W-:Y:S01]  /*6c40*/  HFMA2.MMA R13, -RZ, RZ, 0, 0 ;  /* 0x00000000ff0d7435 */ /* 0x000fe200000001ff */
[----:B------:R-:W-:Y:S01]  /*6c50*/  MOV R12, 0x3f800000 ;  /* 0x3f800000000c7802 */ /* 0x000fe20000000f00 */
[-C--:B------:R-:W-:Y:S01]  /*6c60*/  FFMA.FTZ R211, R168, R209.reuse, R201 ;  /* 0x000000d1a8d37223 */ /* 0x080fe200000100c9 */
[----:B------:R2:W3:Y:S01]  /*6c70*/  SHFL.UP PT, R199, R194, 0x1, RZ ;  /* 0x04200000c2c77989 */ /* 0x0004e200000e00ff */
[----:B0-----:R-:W-:Y:S01]  /*6c80*/  SHF.L.U32 R54, R175, 0x10, RZ ;  /* 0x00000010af367819 */ /* 0x001fe200000006ff */
[----:B------:R-:W-:Y:S01]  /*6c90*/  FMUL.FTZ R209, R170, -R209 ;  /* 0x800000d1aad17220 */ /* 0x000fe20000410000 */
[----:B------:R-:W-:Y:S01]  /*6ca0*/  FMUL.FTZ R201, R174, -R211 ;  /* 0x800000d3aec97220 */ /* 0x000fe20000410000 */
[----:B------:R-:W0:Y:S01]  /*6cb0*/  SHFL.UP PT, R192, R192, 0x1, RZ ;  /* 0x04200000c0c07989 */ /* 0x000e2200000e00ff */
[----:B------:R-:W-:Y:S01]  /*6cc0*/  CS2R R14, SRZ ;  /* 0x00000000000e7805 */ /* 0x000fe2000001ff00 */
[----:B------:R-:W-:Y:S01]  /*6cd0*/  FFMA.FTZ R209, R168, R207, -R209 ;  /* 0x000000cfa8d17223 */ /* 0x000fe200000108d1 */
[----:B------:R-:W-:Y:S01]  /*6ce0*/  @!P1 LEA R205, R81, UR7, 0x4 ;  /* 0x0000000751cd9c11 */ /* 0x000fe2000f8e20ff */
[----:B------:R-:W4:Y:S01]  /*6cf0*/  SHFL.UP PT, R196, R196, 0x1, RZ ;  /* 0x04200000c4c47989 */ /* 0x000f2200000e00ff */
[----:B--2---:R-:W-:Y:S01]  /*6d00*/  SHF.L.U32 R194, R173, 0x10, RZ ;  /* 0x00000010adc27819 */ /* 0x004fe200000006ff */
[C---:B------:R-:W-:Y:S01]  /*6d10*/  FMUL.FTZ R173, R7.reuse, R54 ;  /* 0x0000003607ad7220 */ /* 0x040fe20000410000 */
[-C--:B------:R-:W-:Y:S01]  /*6d20*/  FFMA.FTZ R207, R172, R209.reuse, -R201 ;  /* 0x000000d1accf7223 */ /* 0x080fe200000108c9 */
[----:B------:R-:W-:Y:S01]  /*6d30*/  FMUL.FTZ R209, R174, -R209 ;  /* 0x800000d1aed17220 */ /* 0x000fe20000410000 */
[----:B------:R2:W2:Y:S01]  /*6d40*/  @!P1 LDS.128 R12, [R205+0x2e10] ;  /* 0x002e1000cd0c9984 */ /* 0x0004a20000000c00 */
[----:B------:R-:W-:Y:S01]  /*6d50*/  FMUL.FTZ R175, R7, R194 ;  /* 0x000000c207af7220 */ /* 0x000fe20000410000 */
[----:B------:R-:W-:Y:S01]  /*6d60*/  FADD.FTZ R213, R173, R208 ;  /* 0x000000d0add57221 */ /* 0x000fe20000010000 */
[----:B------:R-:W-:Y:S01]  /*6d70*/  FFMA.FTZ R209, R172, R211, R209 ;  /* 0x000000d3acd17223 */ /* 0x000fe200000100d1 */
[----:B------:R-:W-:Y:S01]  /*6d80*/  ISETP.NE.AND P1, PT, R200, 0x1f, PT ;  /* 0x0000001fc800780c */ /* 0x000fe20003f25270 */
[----:B------:R-:W-:Y:S01]  /*6d90*/  FADD.FTZ R215, -R175, R210 ;  /* 0x000000d2afd77221 */ /* 0x000fe20000010100 */
[C---:B-1----:R-:W-:Y:S01]  /*6da0*/  FMUL.FTZ R54, R204.reuse, R203 ;  /* 0x000000cbcc367220 */ /* 0x042fe20000410000 */
[----:B------:R-:W-:-:S02]  /*6db0*/  FMUL.FTZ R204, R204, R55 ;  /* 0x00000037cccc7220 */ /* 0x000fc40000410000 */
[C---:B------:R-:W-:Y:S01]  /*6dc0*/  FMUL.FTZ R217, R176.reuse, -R215 ;  /* 0x800000d7b0d97220 */ /* 0x040fe20000410000 */
[C---:B---3--:R-:W-:Y:S01]  /*6dd0*/  FFMA.FTZ R201, R199.reuse, R55, R54 ;  /* 0x00000037c7c97223 */ /* 0x048fe20000010036 */
[----:B------:R-:W-:Y:S01]  /*6de0*/  FFMA.FTZ R199, R199, R203, -R204 ;  /* 0x000000cbc7c77223 */ /* 0x000fe200000108cc */
[----:B------:R-:W-:-:S03]  /*6df0*/  FMUL.FTZ R54, R176, -R209 ;  /* 0x800000d1b0367220 */ /* 0x000fc60000410000 */
[----:B0-----:R-:W-:Y:S01]  /*6e00*/  @P2 FADD.FTZ R203, R192, R199 ;  /* 0x000000c7c0cb2221 */ /* 0x001fe20000010000 */
[----:B------:R-:W-:Y:S01]  /*6e10*/  FFMA.FTZ R54, R178, R207, -R54 ;  /* 0x000000cfb2367223 */ /* 0x000fe20000010836 */
[----:B----4-:R-:W-:Y:S02]  /*6e20*/  @P2 FADD.FTZ R55, R196, R201 ;  /* 0x000000c9c4372221 */ /* 0x010fe40000010000 */
[C---:B------:R-:W-:Y:S01]  /*6e30*/  FMUL.FTZ R194, R53.reuse, R203 ;  /* 0x000000cb35c27220 */ /* 0x040fe20000410000 */
[-C--:B------:R-:W-:Y:S01]  /*6e40*/  FFMA.FTZ R196, R178, R213.reuse, -R217 ;  /* 0x000000d5b2c47223 */ /* 0x080fe200000108d9 */
[----:B------:R-:W-:Y:S01]  /*6e50*/  FMUL.FTZ R213, R176, -R213 ;  /* 0x800000d5b0d57220 */ /* 0x000fe20000410000 */
[-C--:B------:R-:W-:Y:S01]  /*6e60*/  FMUL.FTZ R199, R53, R55.reuse ;  /* 0x0000003735c77220 */ /* 0x080fe20000410000 */
[----:B------:R-:W-:Y:S01]  /*6e70*/  FFMA.FTZ R194, R52, R55, R194 ;  /* 0x0000003734c27223 */ /* 0x000fe200000100c2 */
[----:B------:R-:W-:Y:S01]  /*6e80*/  SHF.L.U32 R55, R177, 0x10, RZ ;  /* 0x00000010b1377819 */ /* 0x000fe200000006ff */
[----:B------:R-:W-:Y:S01]  /*6e90*/  FMUL.FTZ R177, R8, R179 ;  /* 0x000000b308b17220 */ /* 0x000fe20000410000 */
[----:B------:R-:W-:Y:S01]  /*6ea0*/  FFMA.FTZ R192, R52, R203, -R199 ;  /* 0x000000cb34c07223 */ /* 0x000fe200000108c7 */
[----:B------:R-:W-:Y:S01]  /*6eb0*/  FFMA.FTZ R204, R178, R215, R213 ;  /* 0x000000d7b2cc7223 */ /* 0x000fe200000100d5 */
[----:B------:R-:W-:Y:S01]  /*6ec0*/  FMUL.FTZ R53, R176, -R207 ;  /* 0x800000cfb0357220 */ /* 0x000fe20000410000 */
[----:B------:R-:W-:Y:S01]  /*6ed0*/  FMUL.FTZ R179, R8, R55 ;  /* 0x0000003708b37220 */ /* 0x000fe20000410000 */
[----:B------:R-:W-:Y:S01]  /*6ee0*/  FADD.FTZ R197, R197, R192 ;  /* 0x000000c0c5c57221 */ /* 0x000fe20000010000 */
[----:B------:R-:W-:Y:S01]  /*6ef0*/  FADD.FTZ R238, R195, R194 ;  /* 0x000000c2c3ee7221 */ /* 0x000fe20000010000 */
[----:B------:R-:W-:Y:S01]  /*6f00*/  FFMA.FTZ R53, R178, R209, R53 ;  /* 0x000000d1b2357223 */ /* 0x000fe20000010035 */
[----:B------:R-:W-:Y:S01]  /*6f10*/  FADD.FTZ R55, R177, R196 ;  /* 0x000000c4b1377221 */ /* 0x000fe20000010000 */
[----:B------:R-:W-:Y:S01]  /*6f20*/  FADD.FTZ R192, -R179, R204 ;  /* 0x000000ccb3c07221 */ /* 0x000fe20000010100 */
[CC--:B------:R-:W-:Y:S01]  /*6f30*/  FMUL.FTZ R195, R176.reuse, R238.reuse ;  /* 0x000000eeb0c37220 */ /* 0x0c0fe20000410000 */
[-C--:B------:R-:W-:Y:S01]  /*6f40*/  FMUL.FTZ R199, R176, R197.reuse ;  /* 0x000000c5b0c77220 */ /* 0x080fe20000410000 */
[----:B------:R0:W1:Y:S02]  /*6f50*/  SHFL.DOWN PT, R206, R54, 0x1, 0x1f ;  /* 0x08201f0036ce7f89 */ /* 0x00006400000e0000 */
[C---:B------:R-:W-:Y:S01]  /*6f60*/  FFMA.FTZ R195, R178.reuse, R197, -R195 ;  /* 0x000000c5b2c37223 */ /* 0x040fe200000108c3 */
[----:B------:R-:W-:Y:S01]  /*6f70*/  FFMA.FTZ R52, R178, R238, R199 ;  /* 0x000000eeb2347223 */ /* 0x000fe200000100c7 */
[----:B------:R0:W3:Y:S04]  /*6f80*/  SHFL.DOWN PT, R196, R53, 0x1, 0x1f ;  /* 0x08201f0035c47f89 */ /* 0x0000e800000e0000 */
[----:B------:R0:W4:Y:S04]  /*6f90*/  SHFL.DOWN PT, R194, R55, 0x1, 0x1f ;  /* 0x08201f0037c27f89 */ /* 0x00012800000e0000 */
[----:B------:R0:W0:Y:S01]  /*6fa0*/  SHFL.DOWN PT, R204, R192, 0x1, 0x1f ;  /* 0x08201f00c0cc7f89 */ /* 0x00002200000e0000 */
[----:B--2---:R-:W-:Y:S05]  /*6fb0*/  @!P1 BRA `(.L_x_16461) ;  /* 0x00000000002c9947 */ /* 0x004fea0003800000 */
[C---:B---3--:R-:W-:Y:S01]  /*6fc0*/  FMUL.FTZ R199, R53.reuse, R196 ;  /* 0x000000c435c77220 */ /* 0x048fe20000410000 */
[C---:B0-----:R-:W-:Y:S01]  /*6fd0*/  FMUL.FTZ R201, R53.reuse, R204 ;  /* 0x000000cc35c97220 */ /* 0x041fe20000410000 */
[----:B----4-:R-:W-:Y:S01]  /*6fe0*/  FMUL.FTZ R203, R53, R194 ;  /* 0x000000c235cb7220 */ /* 0x010fe20000410000 */
        /* <DEDUP_REMOVED lines=8> */
.L_x_16461:
[----:B------:R-:W-:Y:S05]  /*7070*/  BSYNC B0 ;  /* 0x0000000000007941 */ /* 0x000fea0003800000 */
.L_x_16460:
[----:B------:R-:W-:Y:S01]  /*7080*/  ISETP.GT.U32.AND P1, PT, R200, 0x1d, PT ;  /* 0x0000001dc800780c */ /* 0x000fe20003f24070 */
[C---:B------:R-:W-:Y:S01]  /*7090*/  FFMA.FTZ R239, R75.reuse, R186, R52 ;  /* 0x000000ba4bef7223 */ /* 0x040fe20000010034 */
[----:B------:R-:W-:Y:S01]  /*70a0*/  FFMA.FTZ R202, R75, R202, R195 ;  /* 0x000000ca4bca7223 */ /* 0x000fe200000100c3 */
[----:B------:R2:W2:Y:S01]  /*70b0*/  SHFL.DOWN PT, R186, R54, 0x2, 0x1f ;  /* 0x08401f0036ba7f89 */ /* 0x0004a200000e0000 */
[----:B------:R-:W-:Y:S01]  /*70c0*/  BSSY B0, `(.L_x_16462) ;  /* 0x0000014000007945 */ /* 0x000fe20003800000 */
[CC--:B------:R-:W-:Y:S01]  /*70d0*/  FMUL.FTZ R195, R174.reuse, R239.reuse ;  /* 0x000000efaec37220 */ /* 0x0c0fe20000410000 */
[-C--:B------:R-:W-:Y:S01]  /*70e0*/  FMUL.FTZ R52, R174, R202.reuse ;  /* 0x000000caae347220 */ /* 0x080fe20000410000 */
[----:B----4-:R4:W2:Y:S02]  /*70f0*/  SHFL.DOWN PT, R194, R53, 0x2, 0x1f ;  /* 0x08401f0035c27f89 */ /* 0x0108a400000e0000 */
[C---:B0-----:R-:W-:Y:S01]  /*7100*/  FFMA.FTZ R204, R172.reuse, R202, -R195 ;  /* 0x000000caaccc7223 */ /* 0x041fe200000108c3 */
[----:B------:R-:W-:Y:S01]  /*7110*/  FFMA.FTZ R195, R172, R239, R52 ;  /* 0x000000efacc37223 */ /* 0x000fe20000010034 */
[----:B---3--:R4:W0:Y:S04]  /*7120*/  SHFL.DOWN PT, R196, R55, 0x2, 0x1f ;  /* 0x08401f0037c47f89 */ /* 0x00882800000e0000 */
[----:B-1----:R4:W1:Y:S01]  /*7130*/  SHFL.DOWN PT, R206, R192, 0x2, 0x1f ;  /* 0x08401f00c0ce7f89 */ /* 0x00286200000e0000 */
[----:B------:R-:W-:Y:S05]  /*7140*/  @P1 BRA `(.L_x_16463) ;  /* 0x00000000002c1947 */ /* 0x000fea0003800000 */
[C---:B--2---:R-:W-:Y:S01]  /*7150*/  FMUL.FTZ R199, R53.reuse, R194 ;  /* 0x000000c235c77220 */ /* 0x044fe20000410000 */
[C---:B-1----:R-:W-:Y:S01]  /*7160*/  FMUL.FTZ R201, R53.reuse, R206 ;  /* 0x000000ce35c97220 */ /* 0x042fe20000410000 */
[C---:B0-----:R-:W-:Y:S01]  /*7170*/  FMUL.FTZ R203, R53.reuse, R196 ;  /* 0x000000c435cb7220 */ /* 0x041fe20000410000 */
        /* <DEDUP_REMOVED lines=8> */
.L_x_16463:
[----:B------:R-:W-:Y:S05]  /*7200*/  BSYNC B0 ;  /* 0x0000000000007941 */ /* 0x000fea0003800000 */
.L_x_16462:
[----:B------:R-:W-:Y:S01]  /*7210*/  ISETP.GT.U32.AND P1, PT, R200, 0x1b, PT ;  /* 0x0000001bc800780c */ /* 0x000fe20003f24070 */
[C---:B------:R-:W-:Y:S01]  /*7220*/  FFMA.FTZ R241, R70.reuse, R241, R195 ;  /* 0x000000f146f17223 */ /* 0x040fe200000100c3 */
[----:B------:R-:W-:Y:S01]  /*7230*/  FFMA.FTZ R204, R70, R183, R204 ;  /* 0x000000b746cc7223 */ /* 0x000fe200000100cc */
[----:B--2---:R2:W3:Y:S01]  /*7240*/  SHFL.DOWN PT, R186, R54, 0x4, 0x1f ;  /* 0x08801f0036ba7f89 */ /* 0x0044e200000e0000 */
[----:B------:R-:W-:Y:S01]  /*7250*/  BSSY B0, `(.L_x_16464) ;  /* 0x0000014000007945 */ /* 0x000fe20003800000 */
[CC--:B------:R-:W-:Y:S01]  /*7260*/  FMUL.FTZ R183, R170.reuse, R241.reuse ;  /* 0x000000f1aab77220 */ /* 0x0c0fe20000410000 */
[-C--:B------:R-:W-:Y:S01]  /*7270*/  FMUL.FTZ R52, R170, R204.reuse ;  /* 0x000000ccaa347220 */ /* 0x080fe20000410000 */
[----:B------:R2:W2:Y:S02]  /*7280*/  SHFL.DOWN PT, R194, R53, 0x4, 0x1f ;  /* 0x08801f0035c27f89 */ /* 0x0004a400000e0000 */
[C---:B------:R-:W-:Y:S01]  /*7290*/  FFMA.FTZ R234, R168.reuse, R204, -R183 ;  /* 0x000000cca8ea7223 */ /* 0x040fe200000108b7 */
[----:B------:R-:W-:Y:S01]  /*72a0*/  FFMA.FTZ R183, R168, R241, R52 ;  /* 0x000000f1a8b77223 */ /* 0x000fe20000010034 */
[----:B0-----:R0:W0:Y:S04]  /*72b0*/  SHFL.DOWN PT, R196, R55, 0x4, 0x1f ;  /* 0x08801f0037c47f89 */ /* 0x00102800000e0000 */
[----:B-1----:R1:W0:Y:S01]  /*72c0*/  SHFL.DOWN PT, R206, R192, 0x4, 0x1f ;  /* 0x08801f00c0ce7f89 */ /* 0x00222200000e0000 */
[----:B------:R-:W-:Y:S05]  /*72d0*/  @P1 BRA `(.L_x_16465) ;  /* 0x00000000002c1947 */ /* 0x000fea0003800000 */
[C---:B--2---:R-:W-:Y:S01]  /*72e0*/  FMUL.FTZ R195, R53.reuse, R194 ;  /* 0x000000c235c37220 */ /* 0x044fe20000410000 */
        /* <DEDUP_REMOVED lines=8> */
[----:B-1----:R-:W-:Y:S01]  /*7370*/  FADD.FTZ R192, R192, R201 ;  /* 0x000000c9c0c07221 */ /* 0x002fe20000010000 */
[----:B------:R-:W-:-:S07]  /*7380*/  MOV R54, R195 ;  /* 0x000000c300367202 */ /* 0x000fce0000000f00 */
.L_x_16465:
[----:B------:R-:W-:Y:S05]  /*7390*/  BSYNC B0 ;  /* 0x0000000000007941 */ /* 0x000fea0003800000 */
.L_x_16464:
[----:B------:R-:W-:Y:S01]  /*73a0*/  ISETP.GT.U32.AND P1, PT, R200, 0x17, PT ;  /* 0x00000017c800780c */ /* 0x000fe20003f24070 */
[C---:B0-----:R-:W-:Y:S01]  /*73b0*/  FFMA.FTZ R206, R68.reuse, R191, R183 ;  /* 0x000000bf44ce7223 */ /* 0x041fe200000100b7 */
[----:B------:R-:W-:Y:S01]  /*73c0*/  FFMA.FTZ R234, R68, R185, R234 ;  /* 0x000000b944ea7223 */ /* 0x000fe200000100ea */
[----:B--2---:R0:W2:Y:S01]  /*73d0*/  SHFL.DOWN PT, R194, R54, 0x8, 0x1f ;  /* 0x09001f0036c27f89 */ /* 0x0040a200000e0000 */
[----:B------:R-:W-:Y:S01]  /*73e0*/  BSSY B0, `(.L_x_16466) ;  /* 0x0000014000007945 */ /* 0x000fe20003800000 */
[C---:B------:R-:W-:Y:S01]  /*73f0*/  FMUL.FTZ R52, R167.reuse, R206 ;  /* 0x000000cea7347220 */ /* 0x040fe20000410000 */
[-C--:B------:R-:W-:Y:S01]  /*7400*/  FMUL.FTZ R183, R167, R234.reuse ;  /* 0x000000eaa7b77220 */ /* 0x080fe20000410000 */
[----:B------:R0:W0:Y:S02]  /*7410*/  SHFL.DOWN PT, R196, R53, 0x8, 0x1f ;  /* 0x09001f0035c47f89 */ /* 0x00002400000e0000 */
[C---:B------:R-:W-:Y:S01]  /*7420*/  FFMA.FTZ R52, R165.reuse, R234, -R52 ;  /* 0x000000eaa5347223 */ /* 0x040fe20000010834 */
[----:B------:R-:W-:Y:S01]  /*7430*/  FFMA.FTZ R183, R165, R206, R183 ;  /* 0x000000cea5b77223 */ /* 0x000fe200000100b7 */
[----:B---3--:R3:W0:Y:S04]  /*7440*/  SHFL.DOWN PT, R186, R55, 0x8, 0x1f ;  /* 0x09001f0037ba7f89 */ /* 0x00862800000e0000 */
[----:B------:R3:W0:Y:S01]  /*7450*/  SHFL.DOWN PT, R208, R192, 0x8, 0x1f ;  /* 0x09001f00c0d07f89 */ /* 0x00062200000e0000 */
[----:B------:R-:W-:Y:S05]  /*7460*/  @P1 BRA `(.L_x_16467) ;  /* 0x00000000002c1947 */ /* 0x000fea0003800000 */
[C---:B0-----:R-:W-:Y:S01]  /*7470*/  FMUL.FTZ R185, R53.reuse, R196 ;  /* 0x000000c435b97220 */ /* 0x041fe20000410000 */
[C---:B------:R-:W-:Y:S01]  /*7480*/  FMUL.FTZ R191, R53.reuse, R208 ;  /* 0x000000d035bf7220 */ /* 0x040fe20000410000 */
[C---:B------:R-:W-:Y:S01]  /*7490*/  FMUL.FTZ R195, R53.reuse, R186 ;  /* 0x000000ba35c37220 */ /* 0x040fe20000410000 */
[-C--:B--2-4-:R-:W-:Y:S01]  /*74a0*/  FMUL.FTZ R53, R53, R194.reuse ;  /* 0x000000c235357220 */ /* 0x094fe20000410000 */
[C---:B------:R-:W-:Y:S01]  /*74b0*/  FFMA.FTZ R185, R54.reuse, R194, -R185 ;  /* 0x000000c236b97223 */ /* 0x040fe200000108b9 */
[C---:B------:R-:W-:Y:S01]  /*74c0*/  FFMA.FTZ R186, R54.reuse, R186, -R191 ;  /* 0x000000ba36ba7223 */ /* 0x040fe200000108bf */
[C---:B------:R-:W-:Y:S01]  /*74d0*/  FFMA.FTZ R195, R54.reuse, R208, R195 ;  /* 0x000000d036c37223 */ /* 0x040fe200000100c3 */
[----:B------:R-:W-:Y:S02]  /*74e0*/  FFMA.FTZ R53, R54, R196, R53 ;  /* 0x000000c436357223 */ /* 0x000fe40000010035 */
[----:B---3--:R-:W-:Y:S01]  /*74f0*/  FADD.FTZ R55, R55, R186 ;  /* 0x000000ba37377221 */ /* 0x008fe20000010000 */
[----:B-1----:R-:W-:Y:S01]  /*7500*/  FADD.FTZ R192, R192, R195 ;  /* 0x000000c3c0c07221 */ /* 0x002fe20000010000 */
[----:B------:R-:W-:-:S07]  /*7510*/  MOV R54, R185 ;  /* 0x000000b900367202 */ /* 0x000fce0000000f00 */
.L_x_16467:
[----:B------:R-:W-:Y:S05]  /*7520*/  BSYNC B0 ;  /* 0x0000000000007941 */ /* 0x000fea0003800000 */
.L_x_16466:
[----:B------:R-:W-:Y:S01]  /*7530*/  ISETP.GT.U32.AND P1, PT, R200, 0xf, PT ;  /* 0x0000000fc800780c */ /* 0x000fe20003f24070 */
[C---:B------:R-:W-:Y:S01]  /*7540*/  FFMA.FTZ R243, R66.reuse, R243, R183 ;  /* 0x000000f342f37223 */ /* 0x040fe200000100b7 */
[----:B------:R-:W-:Y:S01]  /*7550*/  FFMA.FTZ R236, R66, R187, R52 ;  /* 0x000000bb42ec7223 */ /* 0x000fe20000010034 */
[----:B--2---:R2:W1:Y:S01]  /*7560*/  SHFL.DOWN PT, R194, R54, 0x10, 0x1f ;  /* 0x0a001f0036c27f89 */ /* 0x00446200000e0000 */
[----:B------:R-:W-:Y:S01]  /*7570*/  BSSY B0, `(.L_x_16468) ;  /* 0x0000014000007945 */ /* 0x000fe20003800000 */
[CC--:B------:R-:W-:Y:S01]  /*7580*/  FMUL.FTZ R183, R163.reuse, R243.reuse ;  /* 0x000000f3a3b77220 */ /* 0x0c0fe20000410000 */
[-C--:B0-----:R-:W-:Y:S01]  /*7590*/  FMUL.FTZ R186, R163, R236.reuse ;  /* 0x000000eca3ba7220 */ /* 0x081fe20000410000 */
        /* <DEDUP_REMOVED lines=14> */
[----:B---3--:R-:W-:Y:S01]  /*7680*/  FADD.FTZ R55, R55, R186 ;  /* 0x000000ba37377221 */ /* 0x008fe20000010000 */
[----:B------:R-:W-:Y:S01]  /*7690*/  FADD.FTZ R192, R192, R191 ;  /* 0x000000bfc0c07221 */ /* 0x000fe20000010000 */
[----:B------:R-:W-:-:S07]  /*76a0*/  MOV R54, R185 ;  /* 0x000000b900367202 */ /* 0x000fce0000000f00 */
.L_x_16469:
[----:B------:R-:W-:Y:S05]  /*76b0*/  BSYNC B0 ;  /* 0x0000000000007941 */ /* 0x000fea0003800000 */
.L_x_16468:
[C---:B------:R-:W-:Y:S01]  /*76c0*/  FFMA.FTZ R237, R63.reuse, R188, R52 ;  /* 0x000000bc3fed7223 */ /* 0x040fe20000010034 */
[----:B------:R-:W-:Y:S01]  /*76d0*/  SHFL.IDX PT, R191, R15, RZ, 0x1f ;  /* 0x00001fff0fbf7589 */ /* 0x000fe200000e0000 */
[----:B------:R-:W-:Y:S01]  /*76e0*/  FFMA.FTZ R52, R63, R184, R183 ;  /* 0x000000b83f347223 */ /* 0x000fe200000100b7 */
[C---:B------:R-:W-:Y:S01]  /*76f0*/  ISETP.NE.AND P1, PT, R144.reuse, RZ, PT ;  /* 0x000000ff9000720c */ /* 0x040fe20003f25270 */
[CC--:B------:R-:W-:Y:S01]  /*7700*/  FMUL.FTZ R183, R159.reuse, R237.reuse ;  /* 0x000000ed9fb77220 */ /* 0x0c0fe20000410000 */
[----:B------:R-:W-:Y:S01]  /*7710*/  SHFL.DOWN PT, R188, R53, 0x1, 0x1f ;  /* 0x08201f0035bc7f89 */ /* 0x000fe200000e0000 */
[-C--:B------:R-:W-:Y:S01]  /*7720*/  FMUL.FTZ R184, R159, R52.reuse ;  /* 0x000000349fb87220 */ /* 0x080fe20000410000 */
[----:B------:R-:W-:Y:S01]  /*7730*/  IADD3 R203, R144, 0x180, RZ ;  /* 0x0000018090cb7810 */ /* 0x000fe20007ffe0ff */
[C---:B------:R-:W-:Y:S01]  /*7740*/  FFMA.FTZ R183, R160.reuse, R52, R183 ;  /* 0x00000034a0b77223 */ /* 0x040fe200000100b7 */
[----:B------:R-:W1:Y:S01]  /*7750*/  SHFL.IDX PT, R187, R14, RZ, 0x1f ;  /* 0x00001fff0ebb7589 */ /* 0x000e6200000e0000 */
[----:B------:R-:W-:Y:S01]  /*7760*/  FFMA.FTZ R184, R160, R237, -R184 ;  /* 0x000000eda0b87223 */ /* 0x000fe200000108b8 */
[----:B------:R-:W-:Y:S01]  /*7770*/  IADD3 R205, R144, 0x1a0, RZ ;  /* 0x000001a090cd7810 */ /* 0x000fe20007ffe0ff */
[----:B------:R-:W-:Y:S01]  /*7780*/  FMUL.FTZ R242, R8, R197 ;  /* 0x000000c508f27220 */ /* 0x000fe20000410000 */
[----:B------:R-:W5:Y:S01]  /*7790*/  SHFL.DOWN PT, R195, R54, 0x1, 0x1f ;  /* 0x08201f0036c37f89 */ /* 0x000f6200000e0000 */
[----:B------:R-:W-:Y:S01]  /*77a0*/  FFMA.FTZ R232, R58, R189, R184 ;  /* 0x000000bd3ae87223 */ /* 0x000fe200000100b8 */
[C---:B------:R-:W-:Y:S01]  /*77b0*/  IADD3 R189, R144.reuse, 0xc0, RZ ;  /* 0x000000c090bd7810 */ /* 0x040fe20007ffe0ff */
[----:B------:R-:W-:Y:S01]  /*77c0*/  FMUL.FTZ R244, R5, R234 ;  /* 0x000000ea05f47220 */ /* 0x000fe20000410000 */
[----:B------:R2:W3:Y:S01]  /*77d0*/  SHFL.IDX PT, R186, R53, RZ, 0x1f ;  /* 0x00001fff35ba7589 */ /* 0x0004e200000e0000 */
[C---:B------:R-:W-:Y:S01]  /*77e0*/  IADD3 R207, R144.reuse, 0x1c0, RZ ;  /* 0x000001c090cf7810 */ /* 0x040fe20007ffe0ff */
[----:B------:R-:W-:Y:S01]  /*77f0*/  BSSY B0, `(.L_x_16470) ;  /* 0x000013e000007945 */ /* 0x000fe20003800000 */
[C---:B------:R-:W-:Y:S01]  /*7800*/  IADD3 R209, R144.reuse, 0x1e0, RZ ;  /* 0x000001e090d17810 */ /* 0x040fe20007ffe0ff */
[----:B------:R-:W3:Y:S01]  /*7810*/  SHFL.DOWN PT, R199, R55, 0x1, 0x1f ;  /* 0x08201f0037c77f89 */ /* 0x000ee200000e0000 */
[----:B------:R-:W-:-:S02]  /*7820*/  LEA.HI.SX32 R240, R144, R144, 0x1b ;  /* 0x0000009090f07211 */ /* 0x000fc400078fdaff */
[----:B0-----:R-:W-:Y:S01]  /*7830*/  LEA.HI.SX32 R196, R209, R144, 0x1b ;  /* 0x00000090d1c47211 */ /* 0x001fe200078fdaff */
[----:B------:R-:W0:Y:S01]  /*7840*/  SHFL.IDX PT, R185, R54, RZ, 0x1f ;  /* 0x00001fff36b97589 */ /* 0x000e2200000e0000 */
[----:B--2-4-:R-:W-:Y:S01]  /*7850*/  FFMA.FTZ R53, R58, R193, R183 ;  /* 0x000000c13a357223 */ /* 0x014fe200000100b7 */
[----:B------:R-:W-:Y:S02]  /*7860*/  IADD3 R193, R144, 0x100, RZ ;  /* 0x0000010090c17810 */ /* 0x000fe40007ffe0ff */
[----:B------:R-:W2:Y:S01]  /*7870*/  SHFL.DOWN PT, R201, R192, 0x1, 0x1f ;  /* 0x08201f00c0c97f89 */ /* 0x000ea200000e0000 */
[----:B------:R-:W-:Y:S01]  /*7880*/  FMUL.FTZ R184, R152, R53 ;  /* 0x0000003598b87220 */ /* 0x000fe20000410000 */
[----:B------:R-:W-:Y:S02]  /*7890*/  LEA R240, R240, UR7, 0x2 ;  /* 0x00000007f0f07c11 */ /* 0x000fe4000f8e10ff */
[----:B------:R-:W4:Y:S01]  /*78a0*/  SHFL.IDX PT, R54, R192, RZ, 0x1f ;  /* 0x00001fffc0367589 */ /* 0x000f2200000e0000 */
[----:B------:R-:W-:Y:S01]  /*78b0*/  FFMA.FTZ R184, R153, R232, -R184 ;  /* 0x000000e899b87223 */ /* 0x000fe200000108b8 */
[----:B-1----:R-:W-:Y:S01]  /*78c0*/  @P3 FMUL.FTZ R194, R188, R187 ;  /* 0x000000bbbcc23220 */ /* 0x002fe20000410000 */
[----:B------:R-:W-:Y:S01]  /*78d0*/  LEA R196, R196, UR7, 0x2 ;  /* 0x00000007c4c47c11 */ /* 0x000fe2000f8e10ff */
[----:B------:R1:W1:Y:S01]  /*78e0*/  SHFL.IDX PT, R183, R55, RZ, 0x1f ;  /* 0x00001fff37b77589 */ /* 0x00026200000e0000 */
[----:B------:R-:W-:Y:S01]  /*78f0*/  FFMA.FTZ R235, R57, R190, R184 ;  /* 0x000000be39eb7223 */ /* 0x000fe200000100b8 */
[-C--:B------:R-:W-:Y:S01]  /*7900*/  @P3 FMUL.FTZ R190, R188, R191.reuse ;  /* 0x000000bfbcbe3220 */ /* 0x080fe20000410000 */
[C---:B-----5:R-:W-:Y:S01]  /*7910*/  @P3 FFMA.FTZ R194, R195.reuse, R191, R194 ;  /* 0x000000bfc3c23223 */ /* 0x060fe200000100c2 */
[C---:B---3--:R-:W-:Y:S01]  /*7920*/  FMUL.FTZ R184, R186.reuse, R15 ;  /* 0x0000000fbab87220 */ /* 0x048fe20000410000 */
[----:B------:R-:W-:Y:S01]  /*7930*/  FMUL.FTZ R188, R186, R14 ;  /* 0x0000000ebabc7220 */ /* 0x000fe20000410000 */
[----:B------:R-:W-:Y:S01]  /*7940*/  @P3 FFMA.FTZ R190, R195, R187, -R190 ;  /* 0x000000bbc3be3223 */ /* 0x000fe200000108be */
[----:B------:R-:W-:-:S03]  /*7950*/  IADD3 R195, R144, 0x120, RZ ;  /* 0x0000012090c37810 */ /* 0x000fc60007ffe0ff */
[----:B------:R-:W-:Y:S01]  /*7960*/  @P3 FADD.FTZ R187, R199, R190 ;  /* 0x000000bec7bb3221 */ /* 0x000fe20000010000 */
[----:B------:R-:W-:Y:S01]  /*7970*/  IADD3 R199, R144, 0x140, RZ ;  /* 0x0000014090c77810 */ /* 0x000fe20007ffe0ff */
[C---:B0-----:R-:W-:Y:S01]  /*7980*/  FFMA.FTZ R184, R185.reuse, R14, -R184 ;  /* 0x0000000eb9b87223 */ /* 0x041fe200000108b8 */
[C---:B------:R-:W-:Y:S01]  /*7990*/  FMUL.FTZ R14, R186.reuse, R13 ;  /* 0x0000000dba0e7220 */ /* 0x040fe20000410000 */
[----:B------:R-:W-:Y:S01]  /*79a0*/  FFMA.FTZ R15, R185, R15, R188 ;  /* 0x0000000fb90f7223 */ /* 0x000fe200000100bc */
[-C--:B------:R-:W-:Y:S01]  /*79b0*/  FMUL.FTZ R190, R187, -R51.reuse ;  /* 0x80000033bbbe7220 */ /* 0x080fe20000410000 */
[----:B--2---:R-:W-:Y:S01]  /*79c0*/  @P3 FADD.FTZ R191, R201, R194 ;  /* 0x000000c2c9bf3221 */ /* 0x004fe20000010000 */
[-C--:B------:R-:W-:Y:S01]  /*79d0*/  FMUL.FTZ R186, R186, R12.reuse ;  /* 0x0000000cbaba7220 */ /* 0x080fe20000410000 */
[----:B------:R-:W-:Y:S01]  /*79e0*/  FFMA.FTZ R12, R185, R12, -R14 ;  /* 0x0000000cb90c7223 */ /* 0x000fe2000001080e */
[----:B------:R-:W-:Y:S01]  /*79f0*/  FMUL.FTZ R14, R152, R232 ;  /* 0x000000e8980e7220 */ /* 0x000fe20000410000 */
[C---:B------:R-:W-:Y:S01]  /*7a00*/  FMUL.FTZ R188, R191.reuse, -R51 ;  /* 0x80000033bfbc7220 */ /* 0x040fe20000410000 */
[-C--:B------:R-:W-:Y:S01]  /*7a10*/  FFMA.FTZ R190, R191, R50.reuse, R190 ;  /* 0x00000032bfbe7223 */ /* 0x080fe200000100be */
[----:B----4-:R-:W-:Y:S01]  /*7a20*/  FADD.FTZ R15, R54, R15 ;  /* 0x0000000f360f7221 */ /* 0x010fe20000010000 */
[----:B------:R-:W-:Y:S01]  /*7a30*/  FFMA.FTZ R13, R185, R13, R186 ;  /* 0x0000000db90d7223 */ /* 0x000fe200000100ba */
[----:B-1----:R-:W-:Y:S01]  /*7a40*/  FFMA.FTZ R55, R187, R50, -R188 ;  /* 0x00000032bb377223 */ /* 0x002fe200000108bc */
[----:B------:R-:W-:Y:S01]  /*7a50*/  FFMA.FTZ R50, R153, R53, R14 ;  /* 0x0000003599327223 */ /* 0x000fe2000001000e */
[----:B------:R-:W-:Y:S01]  /*7a60*/  FADD.FTZ R54, -R157, R190 ;  /* 0x000000be9d367221 */ /* 0x000fe20000010100 */
[----:B------:R-:W-:Y:S01]  /*7a70*/  SHF.L.U32 R157, R144, 0x4, RZ ;  /* 0x00000004909d7819 */ /* 0x000fe200000006ff */
[----:B------:R-:W-:Y:S01]  /*7a80*/  FADD.FTZ R55, R158, R55 ;  /* 0x000000379e377221 */ /* 0x000fe20000010000 */
[C---:B------:R-:W-:Y:S01]  /*7a90*/  FFMA.FTZ R50, R57.reuse, R154, R50 ;  /* 0x0000009a39327223 */ /* 0x040fe20000010032 */
[C---:B------:R-:W-:Y:S01]  /*7aa0*/  FMUL.FTZ R154, R152.reuse, -R54 ;  /* 0x80000036989a7220 */ /* 0x040fe20000410000 */
[----:B------:R-:W-:Y:S01]  /*7ab0*/  FMUL.FTZ R158, R57, R104 ;  /* 0x00000068399e7220 */ /* 0x000fe20000410000 */
[----:B------:R-:W-:Y:S01]  /*7ac0*/  FMUL.FTZ R51, R152, -R55 ;  /* 0x8000003798337220 */ /* 0x000fe20000410000 */
[----:B------:R-:W-:Y:S01]  /*7ad0*/  LEA.HI.SX32 R152, R157, R157, 0x1b ;  /* 0x0000009d9d987211 */ /* 0x000fe200078fdaff */
[----:B------:R-:W-:Y:S01]  /*7ae0*/  FFMA.FTZ R157, R153, R55, -R154 ;  /* 0x00000037999d7223 */ /* 0x000fe2000001089a */
[----:B------:R-:W-:Y:S01]  /*7af0*/  FADD.FTZ R14, R183, R184 ;  /* 0x000000b8b70e7221 */ /* 0x000fe20000010000 */
[----:B------:R-:W-:Y:S01]  /*7b00*/  FFMA.FTZ R154, R153, R54, R51 ;  /* 0x00000036999a7223 */ /* 0x000fe20000010033 */
[----:B------:R-:W-:Y:S01]  /*7b10*/  @!P1 LEA R183, R81, UR7, 0x4 ;  /* 0x0000000751b79c11 */ /* 0x000fe2000f8e20ff */
[----:B------:R-:W-:Y:S01]  /*7b20*/  FMUL.FTZ R184, R55, R104 ;  /* 0x0000006837b87220 */ /* 0x000fe20000410000 */
[----:B------:R-:W-:Y:S01]  /*7b30*/  LEA R51, R152, UR7, 0x2 ;  /* 0x0000000798337c11 */ /* 0x000fe2000f8e10ff */
[----:B------:R-:W-:Y:S01]  /*7b40*/  FADD.FTZ R153, -R155, R154 ;  /* 0x0000009a9b997221 */ /* 0x000fe20000010100 */
[-C--:B------:R-:W-:Y:S01]  /*7b50*/  FFMA.FTZ R154, R9, -R158.reuse, R50 ;  /* 0x8000009e099a7223 */ /* 0x080fe20000010032 */
[----:B------:R-:W-:Y:S01]  /*7b60*/  FADD.FTZ R152, R156, R157 ;  /* 0x0000009d9c987221 */ /* 0x000fe20000010000 */
[----:B------:R0:W-:Y:S01]  /*7b70*/  @!P1 STS.128 [R183+0x2e10], R12 ;  /* 0x002e100cb7009388 */ /* 0x0001e20000000c00 */
[----:B------:R-:W-:Y:S01]  /*7b80*/  FFMA.FTZ R155, R56, -R158, R235 ;  /* 0x8000009e389b7223 */ /* 0x000fe200000100eb */
[----:B------:R-:W-:Y:S01]  /*7b90*/  FMUL.FTZ R157, R154, R184 ;  /* 0x000000b89a9d7220 */ /* 0x000fe20000410000 */
[----:B------:R-:W-:Y:S01]  /*7ba0*/  FMUL.FTZ R185, R153, R106 ;  /* 0x0000006a99b97220 */ /* 0x000fe20000410000 */
[----:B------:R-:W-:Y:S01]  /*7bb0*/  FMUL.FTZ R186, R57, R184 ;  /* 0x000000b839ba7220 */ /* 0x000fe20000410000 */
[----:B------:R-:W-:Y:S01]  /*7bc0*/  IADD3 R187, R144, 0xa0, RZ ;  /* 0x000000a090bb7810 */ /* 0x000fe20007ffe0ff */
[----:B------:R-:W-:Y:S01]  /*7bd0*/  FFMA.FTZ R50, -R0, R50, -RZ ;  /* 0x0000003200327223 */ /* 0x000fe200000109ff */
[----:B------:R-:W-:-:S02]  /*7be0*/  IADD3 R191, R144, 0xe0, RZ ;  /* 0x000000e090bf7810 */ /* 0x000fc40007ffe0ff */
[----:B------:R-:W-:Y:S01]  /*7bf0*/  STS [R51+0x878], R186 ;  /* 0x000878ba33007388 */ /* 0x000fe20000000800 */
[----:B------:R-:W-:Y:S02]  /*7c00*/  IADD3 R201, R144, 0x160, RZ ;  /* 0x0000016090c97810 */ /* 0x000fe40007ffe0ff */
[-C--:B------:R-:W-:Y:S02]  /*7c10*/  LEA.HI.SX32 R190, R195, R144.reuse, 0x1b ;  /* 0x00000090c3be7211 */ /* 0x080fe400078fdaff */
[----:B------:R-:W-:Y:S01]  /*7c20*/  LEA.HI.SX32 R192, R201, R144, 0x1b ;  /* 0x00000090c9c07211 */ /* 0x000fe200078fdaff */
[----:B0-----:R-:W-:Y:S01]  /*7c30*/  FMUL.FTZ R12, R54, R104 ;  /* 0x00000068360c7220 */ /* 0x001fe20000410000 */
[CC--:B------:R-:W-:Y:S01]  /*7c40*/  FMUL.FTZ R13, R159.reuse, -R153.reuse ;  /* 0x800000999f0d7220 */ /* 0x0c0fe20000410000 */
[----:B------:R-:W-:Y:S01]  /*7c50*/  FMUL.FTZ R14, R159, -R152 ;  /* 0x800000989f0e7220 */ /* 0x000fe20000410000 */
[----:B------:R-:W-:Y:S01]  /*7c60*/  FMUL.FTZ R15, R58, R106 ;  /* 0x0000006a3a0f7220 */ /* 0x000fe20000410000 */
[-C--:B------:R-:W-:Y:S01]  /*7c70*/  FMUL.FTZ R188, R57, R12.reuse ;  /* 0x0000000c39bc7220 */ /* 0x080fe20000410000 */
[-C--:B------:R-:W-:Y:S01]  /*7c80*/  FMUL.FTZ R156, R154, R12.reuse ;  /* 0x0000000c9a9c7220 */ /* 0x080fe20000410000 */
[----:B------:R-:W-:Y:S01]  /*7c90*/  FFMA.FTZ R157, R155, R12, -R157 ;  /* 0x0000000c9b9d7223 */ /* 0x000fe2000001089d */
[C---:B------:R-:W-:Y:S01]  /*7ca0*/  FFMA.FTZ R12, R160.reuse, R152, -R13 ;  /* 0x00000098a00c7223 */ /* 0x040fe2000001080d */
[----:B------:R-:W-:Y:S01]  /*7cb0*/  FFMA.FTZ R13, R160, R153, R14 ;  /* 0x00000099a00d7223 */ /* 0x000fe2000001000e */
[----:B------:R-:W-:Y:S01]  /*7cc0*/  FMUL.FTZ R183, R152, R106 ;  /* 0x0000006a98b77220 */ /* 0x000fe20000410000 */
[----:B------:R-:W-:Y:S01]  /*7cd0*/  FFMA.FTZ R158, R60, -R15, R53 ;  /* 0x8000000f3c9e7223 */ /* 0x000fe20000010035 */
        /* <DEDUP_REMOVED lines=9> */
[C---:B------:R-:W-:Y:S01]  /*7d70*/  FFMA.FTZ R13, R162.reuse, R161, -R13 ;  /* 0x000000a1a20d7223 */ /* 0x040fe2000001080d */
[----:B------:R-:W-:Y:S01]  /*7d80*/  FFMA.FTZ R162, R162, R160, R163 ;  /* 0x000000a0a2a27223 */ /* 0x000fe200000100a3 */
[-C--:B------:R-:W-:Y:S01]  /*7d90*/  FMUL.FTZ R208, R158, R183.reuse ;  /* 0x000000b79ed07220 */ /* 0x080fe20000410000 */
[----:B------:R-:W-:Y:S01]  /*7da0*/  FFMA.FTZ R210, R159, R183, R210 ;  /* 0x000000b79fd27223 */ /* 0x000fe200000100d2 */
[----:B------:R-:W-:Y:S01]  /*7db0*/  FMUL.FTZ R229, R161, R108 ;  /* 0x0000006ca1e57220 */ /* 0x000fe20000410000 */
[----:B------:R-:W-:Y:S01]  /*7dc0*/  FADD.FTZ R163, -R181, R162 ;  /* 0x000000a2b5a37221 */ /* 0x000fe20000010100 */
[----:B------:R-:W-:Y:S01]  /*7dd0*/  FADD.FTZ R162, R164, R13 ;  /* 0x0000000da4a27221 */ /* 0x000fe20000010000 */
[----:B------:R-:W-:Y:S01]  /*7de0*/  FFMA.FTZ R164, R64, -R15, R243 ;  /* 0x8000000f40a47223 */ /* 0x000fe200000100f3 */
[----:B------:R-:W-:Y:S01]  /*7df0*/  FMUL.FTZ R182, R63, R229 ;  /* 0x000000e53fb67220 */ /* 0x000fe20000410000 */
[CC--:B------:R-:W-:Y:S01]  /*7e00*/  FMUL.FTZ R12, R167.reuse, -R163.reuse ;  /* 0x800000a3a70c7220 */ /* 0x0c0fe20000410000 */
[----:B0-----:R-:W-:Y:S01]  /*7e10*/  FMUL.FTZ R14, R167, -R162 ;  /* 0x800000a2a70e7220 */ /* 0x001fe20000410000 */
[-C--:B------:R-:W-:Y:S01]  /*7e20*/  FMUL.FTZ R183, R163, R110.reuse ;  /* 0x0000006ea3b77220 */ /* 0x080fe20000410000 */
[----:B------:R-:W-:Y:S01]  /*7e30*/  FMUL.FTZ R181, R162, R110 ;  /* 0x0000006ea2b57220 */ /* 0x000fe20000410000 */
[C---:B------:R-:W-:Y:S01]  /*7e40*/  FFMA.FTZ R13, R165.reuse, R162, -R12 ;  /* 0x000000a2a50d7223 */ /* 0x040fe2000001080c */
[----:B------:R-:W-:Y:S01]  /*7e50*/  FFMA.FTZ R167, R165, R163, R14 ;  /* 0x000000a3a5a77223 */ /* 0x000fe2000001000e */
[----:B------:R0:W-:Y:S01]  /*7e60*/  STS [R51+0x868], R182 ;  /* 0x000868b633007388 */ /* 0x0001e20000000800 */
[----:B------:R-:W-:Y:S01]  /*7e70*/  FMUL.FTZ R214, R164, R181 ;  /* 0x000000b5a4d67220 */ /* 0x000fe20000410000 */
[----:B------:R-:W-:Y:S01]  /*7e80*/  FADD.FTZ R165, R166, R13 ;  /* 0x0000000da6a57221 */ /* 0x000fe20000010000 */
[----:B------:R-:W-:Y:S01]  /*7e90*/  FFMA.FTZ R166, R65, -R15, R236 ;  /* 0x8000000f41a67223 */ /* 0x000fe200000100ec */
[----:B------:R-:W-:Y:S01]  /*7ea0*/  FMUL.FTZ R13, R164, R183 ;  /* 0x000000b7a40d7220 */ /* 0x000fe20000410000 */
[----:B------:R-:W-:Y:S01]  /*7eb0*/  FADD.FTZ R167, -R180, R167 ;  /* 0x000000a7b4a77221 */ /* 0x000fe20000010100 */
[----:B------:R-:W-:Y:S01]  /*7ec0*/  FMUL.FTZ R15, R68, R112 ;  /* 0x00000070440f7220 */ /* 0x000fe20000410000 */
[----:B------:R-:W-:Y:S01]  /*7ed0*/  FMUL.FTZ R227, R160, R108 ;  /* 0x0000006ca0e37220 */ /* 0x000fe20000410000 */
[----:B------:R-:W-:Y:S01]  /*7ee0*/  FFMA.FTZ R216, R166, R181, R13 ;  /* 0x000000b5a6d87223 */ /* 0x000fe2000001000d */
[C---:B------:R-:W-:Y:S01]  /*7ef0*/  FMUL.FTZ R13, R170.reuse, -R167 ;  /* 0x800000a7aa0d7220 */ /* 0x040fe20000410000 */
[----:B------:R-:W-:Y:S01]  /*7f00*/  FMUL.FTZ R170, R170, -R165 ;  /* 0x800000a5aaaa7220 */ /* 0x000fe20000410000 */
[----:B0-----:R-:W-:Y:S01]  /*7f10*/  FMUL.FTZ R182, R66, R181 ;  /* 0x000000b542b67220 */ /* 0x001fe20000410000 */
[-C--:B------:R-:W-:Y:S01]  /*7f20*/  FMUL.FTZ R181, R167, R112.reuse ;  /* 0x00000070a7b57220 */ /* 0x080fe20000410000 */
[C---:B------:R-:W-:Y:S01]  /*7f30*/  FFMA.FTZ R12, R168.reuse, R165, -R13 ;  /* 0x000000a5a80c7223 */ /* 0x040fe2000001080d */
[----:B------:R-:W-:Y:S01]  /*7f40*/  FFMA.FTZ R14, R168, R167, R170 ;  /* 0x000000a7a80e7223 */ /* 0x000fe200000100aa */
[-C--:B------:R-:W-:Y:S01]  /*7f50*/  FFMA.FTZ R168, R69, -R15.reuse, R206 ;  /* 0x8000000f45a87223 */ /* 0x080fe200000100ce */
[----:B------:R-:W-:Y:S01]  /*7f60*/  FFMA.FTZ R170, R67, -R15, R234 ;  /* 0x8000000f43aa7223 */ /* 0x000fe200000100ea */
[----:B------:R-:W-:Y:S01]  /*7f70*/  FMUL.FTZ R13, R165, R112 ;  /* 0x00000070a50d7220 */ /* 0x000fe20000410000 */
[----:B------:R-:W-:Y:S01]  /*7f80*/  FADD.FTZ R171, -R171, R14 ;  /* 0x0000000eabab7221 */ /* 0x000fe20000010100 */
[C---:B------:R-:W-:Y:S01]  /*7f90*/  FMUL.FTZ R15, R168.reuse, R181 ;  /* 0x000000b5a80f7220 */ /* 0x040fe20000410000 */
[----:B------:R-:W-:Y:S01]  /*7fa0*/  FADD.FTZ R169, R169, R12 ;  /* 0x0000000ca9a97221 */ /* 0x000fe20000010000 */
[-C--:B------:R-:W-:Y:S01]  /*7fb0*/  FMUL.FTZ R220, R168, R13.reuse ;  /* 0x0000000da8dc7220 */ /* 0x080fe20000410000 */
[-C--:B------:R-:W-:Y:S01]  /*7fc0*/  FMUL.FTZ R180, R68, R13.reuse ;  /* 0x0000000d44b47220 */ /* 0x080fe20000410000 */
[----:B------:R-:W-:Y:S01]  /*7fd0*/  FFMA.FTZ R218, R170, R13, R15 ;  /* 0x0000000daada7223 */ /* 0x000fe2000001000f */
[C---:B------:R-:W-:Y:S01]  /*7fe0*/  FMUL.FTZ R13, R174.reuse, -R171 ;  /* 0x800000abae0d7220 */ /* 0x040fe20000410000 */
[----:B------:R-:W-:Y:S01]  /*7ff0*/  FMUL.FTZ R174, R174, -R169 ;  /* 0x800000a9aeae7220 */ /* 0x000fe20000410000 */
[-C--:B------:R-:W-:Y:S01]  /*8000*/  FMUL.FTZ R15, R70, R114.reuse ;  /* 0x00000072460f7220 */ /* 0x080fe20000410000 */
[----:B------:R0:W-:Y:S01]  /*8010*/  STS [R51+0x860], R182 ;  /* 0x000860b633007388 */ /* 0x0001e20000000800 */
[----:B------:R-:W-:Y:S01]  /*8020*/  FFMA.FTZ R220, R170, R181, -R220 ;  /* 0x000000b5aadc7223 */ /* 0x000fe200000108dc */
[C---:B------:R-:W-:Y:S01]  /*8030*/  FFMA.FTZ R12, R172.reuse, R169, -R13 ;  /* 0x000000a9ac0c7223 */ /* 0x040fe2000001080d */
[----:B------:R-:W-:Y:S01]  /*8040*/  FFMA.FTZ R14, R172, R171, R174 ;  /* 0x000000abac0e7223 */ /* 0x000fe200000100ae */
[-C--:B------:R-:W-:Y:S01]  /*8050*/  FFMA.FTZ R172, R72, -R15.reuse, R241 ;  /* 0x8000000f48ac7223 */ /* 0x080fe200000100f1 */
[----:B------:R-:W-:Y:S01]  /*8060*/  FFMA.FTZ R174, R71, -R15, R204 ;  /* 0x8000000f47ae7223 */ /* 0x000fe200000100cc */
[-C--:B------:R-:W-:Y:S01]  /*8070*/  FMUL.FTZ R13, R169, R114.reuse ;  /* 0x00000072a90d7220 */ /* 0x080fe20000410000 */
[----:B------:R-:W-:Y:S01]  /*8080*/  FADD.FTZ R175, -R175, R14 ;  /* 0x0000000eafaf7221 */ /* 0x000fe20000010100 */
[----:B------:R1:W-:Y:S01]  /*8090*/  STS [R51+0x858], R180 ;  /* 0x000858b433007388 */ /* 0x0003e20000000800 */
[----:B------:R-:W-:Y:S01]  /*80a0*/  FADD.FTZ R173, R173, R12 ;  /* 0x0000000cadad7221 */ /* 0x000fe20000010000 */
[----:B0-----:R-:W-:Y:S01]  /*80b0*/  FMUL.FTZ R182, R68, R181 ;  /* 0x000000b544b67220 */ /* 0x001fe20000410000 */
[----:B------:R-:W-:Y:S01]  /*80c0*/  FMUL.FTZ R181, R171, R114 ;  /* 0x00000072abb57220 */ /* 0x000fe20000410000 */
[C---:B------:R-:W-:Y:S01]  /*80d0*/  FMUL.FTZ R224, R172.reuse, R13 ;  /* 0x0000000dace07220 */ /* 0x040fe20000410000 */
[----:B------:R-:W-:Y:S01]  /*80e0*/  FFMA.FTZ R156, R155, R184, R156 ;  /* 0x000000b89b9c7223 */ /* 0x000fe2000001009c */
[----:B------:R-:W-:Y:S01]  /*80f0*/  FMUL.FTZ R184, R63, R227 ;  /* 0x000000e33fb87220 */ /* 0x000fe20000410000 */
[----:B------:R-:W-:Y:S01]  /*8100*/  FMUL.FTZ R15, R172, R181 ;  /* 0x000000b5ac0f7220 */ /* 0x000fe20000410000 */
[----:B------:R-:W-:Y:S01]  /*8110*/  FFMA.FTZ R214, R166, R183, -R214 ;  /* 0x000000b7a6d67223 */ /* 0x000fe200000108d6 */
[----:B------:R0:W-:Y:S01]  /*8120*/  STS [R51+0x85c], R182 ;  /* 0x00085cb633007388 */ /* 0x0001e20000000800 */
[-C--:B-1----:R-:W-:Y:S01]  /*8130*/  FMUL.FTZ R180, R70, R13.reuse ;  /* 0x0000000d46b47220 */ /* 0x082fe20000410000 */
[----:B------:R-:W-:Y:S01]  /*8140*/  FFMA.FTZ R222, R174, R13, R15 ;  /* 0x0000000daede7223 */ /* 0x000fe2000001000f */
[C---:B------:R-:W-:Y:S01]  /*8150*/  FMUL.FTZ R13, R176.reuse, -R175 ;  /* 0x800000afb00d7220 */ /* 0x040fe20000410000 */
[-C--:B------:R-:W-:Y:S01]  /*8160*/  FMUL.FTZ R176, R176, -R173.reuse ;  /* 0x800000adb0b07220 */ /* 0x080fe20000410000 */
[----:B------:R1:W-:Y:S01]  /*8170*/  STS [R51+0x86c], R184 ;  /* 0x00086cb833007388 */ /* 0x0003e20000000800 */
[-C--:B------:R-:W-:Y:S01]  /*8180*/  FMUL.FTZ R15, R173, R116.reuse ;  /* 0x00000074ad0f7220 */ /* 0x080fe20000410000 */
[C---:B------:R-:W-:Y:S01]  /*8190*/  FFMA.FTZ R12, R178.reuse, R173, -R13 ;  /* 0x000000adb20c7223 */ /* 0x040fe2000001080d */
[CC--:B------:R-:W-:Y:S01]  /*81a0*/  FMUL.FTZ R13, R75.reuse, R116.reuse ;  /* 0x000000744b0d7220 */ /* 0x0c0fe20000410000 */
[----:B------:R-:W-:Y:S01]  /*81b0*/  FFMA.FTZ R14, R178, R175, R176 ;  /* 0x000000afb20e7223 */ /* 0x000fe200000100b0 */
[----:B0-----:R-:W-:Y:S01]  /*81c0*/  FMUL.FTZ R182, R75, R15 ;  /* 0x0000000f4bb67220 */ /* 0x001fe20000410000 */
[----:B------:R-:W-:Y:S01]  /*81d0*/  FADD.FTZ R177, R177, R12 ;  /* 0x0000000cb1b17221 */ /* 0x000fe20000010000 */
[-C--:B------:R-:W-:Y:S01]  /*81e0*/  FFMA.FTZ R176, R74, -R13.reuse, R239 ;  /* 0x8000000d4ab07223 */ /* 0x080fe200000100ef */
[----:B------:R-:W-:Y:S01]  /*81f0*/  FFMA.FTZ R178, R73, -R13, R202 ;  /* 0x8000000d49b27223 */ /* 0x000fe200000100ca */
[----:B------:R-:W-:Y:S01]  /*8200*/  FADD.FTZ R179, -R179, R14 ;  /* 0x0000000eb3b37221 */ /* 0x000fe20000010100 */
[----:B-1----:R-:W-:Y:S01]  /*8210*/  FMUL.FTZ R184, R66, R183 ;  /* 0x000000b742b87220 */ /* 0x002fe20000410000 */
[----:B------:R-:W-:Y:S01]  /*8220*/  FMUL.FTZ R183, R175, R116 ;  /* 0x00000074afb77220 */ /* 0x000fe20000410000 */
[----:B------:R0:W-:Y:S01]  /*8230*/  STS [R51+0x848], R182 ;  /* 0x000848b633007388 */ /* 0x0001e20000000800 */
[-C--:B------:R-:W-:Y:S01]  /*8240*/  FMUL.FTZ R231, R179, R118.reuse ;  /* 0x00000076b3e77220 */ /* 0x080fe20000410000 */
[----:B------:R-:W-:Y:S01]  /*8250*/  FMUL.FTZ R186, R58, R185 ;  /* 0x000000b93aba7220 */ /* 0x000fe20000410000 */
[----:B------:R-:W-:Y:S01]  /*8260*/  FMUL.FTZ R13, R176, R183 ;  /* 0x000000b7b00d7220 */ /* 0x000fe20000410000 */
[----:B------:R1:W-:Y:S01]  /*8270*/  STS [R51+0x864], R184 ;  /* 0x000864b833007388 */ /* 0x0003e20000000800 */
[----:B------:R-:W-:Y:S01]  /*8280*/  FFMA.FTZ R224, R174, R181, -R224 ;  /* 0x000000b5aee07223 */ /* 0x000fe200000108e0 */
[----:B------:R-:W-:Y:S01]  /*8290*/  FFMA.FTZ R208, R159, R185, -R208 ;  /* 0x000000b99fd07223 */ /* 0x000fe200000108d0 */
[----:B------:R-:W-:Y:S01]  /*82a0*/  FFMA.FTZ R226, R178, R15, R13 ;  /* 0x0000000fb2e27223 */ /* 0x000fe2000001000d */
[-C--:B------:R-:W-:Y:S01]  /*82b0*/  FMUL.FTZ R13, R177, R118.reuse ;  /* 0x00000076b10d7220 */ /* 0x080fe20000410000 */
[----:B------:R2:W-:Y:S01]  /*82c0*/  STS [R51+0x87c], R188 ;  /* 0x00087cbc33007388 */ /* 0x0005e20000000800 */
[----:B0-----:R-:W-:Y:S01]  /*82d0*/  FMUL.FTZ R182, R76, R231 ;  /* 0x000000e74cb67220 */ /* 0x001fe20000410000 */
[----:B------:R-:W-:Y:S01]  /*82e0*/  FMUL.FTZ R15, R176, R15 ;  /* 0x0000000fb00f7220 */ /* 0x000fe20000410000 */
[----:B------:R-:W-:Y:S01]  /*82f0*/  FMUL.FTZ R14, R76, R13 ;  /* 0x0000000d4c0e7220 */ /* 0x000fe20000410000 */
[----:B------:R0:W-:Y:S01]  /*8300*/  STS [R51+0x874], R186 ;  /* 0x000874ba33007388 */ /* 0x0001e20000000800 */
[----:B-1----:R-:W-:Y:S01]  /*8310*/  FMUL.FTZ R184, R70, R181 ;  /* 0x000000b546b87220 */ /* 0x002fe20000410000 */
[----:B------:R-:W-:Y:S01]  /*8320*/  FMUL.FTZ R181, R76, R118 ;  /* 0x000000764cb57220 */ /* 0x000fe20000410000 */
[----:B------:R-:W-:Y:S01]  /*8330*/  FFMA.FTZ R228, R178, R183, -R15 ;  /* 0x000000b7b2e47223 */ /* 0x000fe2000001080f */
[----:B------:R1:W-:Y:S01]  /*8340*/  STS [R51+0x850], R180 ;  /* 0x000850b433007388 */ /* 0x0003e20000000800 */
[----:B------:R-:W-:Y:S01]  /*8350*/  IADD3 R185, R144, 0x80, RZ ;  /* 0x0000008090b97810 */ /* 0x000fe20007ffe0ff */
[----:B------:R-:W-:Y:S01]  /*8360*/  FMUL.FTZ R202, R7, R202 ;  /* 0x000000ca07ca7220 */ /* 0x000fe20000410000 */
[-C--:B--2---:R-:W-:Y:S01]  /*8370*/  LEA.HI.SX32 R188, R191, R144.reuse, 0x1b ;  /* 0x00000090bfbc7211 */ /* 0x084fe200078fdaff */
[----:B------:R2:W-:Y:S01]  /*8380*/  STS [R51+0x854], R184 ;  /* 0x000854b833007388 */ /* 0x0005e20000000800 */
[----:B------:R-:W-:Y:S01]  /*8390*/  LEA.HI.SX32 R185, R185, R144, 0x1b ;  /* 0x00000090b9b97211 */ /* 0x000fe200078fdaff */
[----:B------:R-:W-:Y:S01]  /*83a0*/  FMUL.FTZ R204, R6, R204 ;  /* 0x000000cc06cc7220 */ /* 0x000fe20000410000 */
[-C--:B0-----:R-:W-:Y:S01]  /*83b0*/  LEA.HI.SX32 R186, R187, R144.reuse, 0x1b ;  /* 0x00000090bbba7211 */ /* 0x081fe200078fdaff */
[----:B------:R0:W-:Y:S01]  /*83c0*/  STS [R51+0x840], R14 ;  /* 0x0008400e33007388 */ /* 0x0001e20000000800 */
[-C--:B------:R-:W-:Y:S01]  /*83d0*/  LEA.HI.SX32 R187, R189, R144.reuse, 0x1b ;  /* 0x00000090bdbb7211 */ /* 0x080fe200078fdaff */
[-C--:B-1----:R-:W-:Y:S01]  /*83e0*/  FFMA.FTZ R180, R78, -R181.reuse, R197 ;  /* 0x800000b54eb47223 */ /* 0x082fe200000100c5 */
[----:B------:R-:W-:Y:S01]  /*83f0*/  FFMA.FTZ R181, R77, -R181, R238 ;  /* 0x800000b54db57223 */ /* 0x000fe200000100ee */
[----:B------:R-:W-:Y:S01]  /*8400*/  STS [R51+0x844], R182 ;  /* 0x000844b633007388 */ /* 0x000fe20000000800 */
[----:B------:R-:W-:Y:S01]  /*8410*/  LEA.HI.SX32 R189, R193, R144, 0x1b ;  /* 0x00000090c1bd7211 */ /* 0x000fe200078fdaff */
[----:B--2---:R-:W-:Y:S01]  /*8420*/  FMUL.FTZ R184, R75, R183 ;  /* 0x000000b74bb87220 */ /* 0x004fe20000410000 */
[C---:B------:R-:W-:Y:S01]  /*8430*/  FMUL.FTZ R15, R181.reuse, R231 ;  /* 0x000000e7b50f7220 */ /* 0x040fe20000410000 */
[-C--:B------:R-:W-:Y:S01]  /*8440*/  FMUL.FTZ R12, R181, R13.reuse ;  /* 0x0000000db50c7220 */ /* 0x080fe20000410000 */
[----:B------:R-:W-:Y:S01]  /*8450*/  IADD3 R183, R144, 0x60, RZ ;  /* 0x0000006090b77810 */ /* 0x000fe20007ffe0ff */
[----:B------:R-:W-:Y:S01]  /*8460*/  FFMA.FTZ R238, -R8, R238, -RZ ;  /* 0x000000ee08ee7223 */ /* 0x000fe200000109ff */
[----:B------:R1:W-:Y:S01]  /*8470*/  STS [R51+0x84c], R184 ;  /* 0x00084cb833007388 */ /* 0x0003e20000000800 */
[----:B------:R-:W-:Y:S01]  /*8480*/  FFMA.FTZ R230, R180, R13, R15 ;  /* 0x0000000db4e67223 */ /* 0x000fe2000001000f */
[----:B------:R-:W-:Y:S01]  /*8490*/  IADD3 R13, R144, 0x20, RZ ;  /* 0x00000020900d7810 */ /* 0x000fe20007ffe0ff */
[----:B------:R-:W-:Y:S01]  /*84a0*/  FFMA.FTZ R231, R180, R231, -R12 ;  /* 0x000000e7b4e77223 */ /* 0x000fe2000001080c */
[----:B------:R-:W-:Y:S01]  /*84b0*/  BAR.SYNC.DEFER_BLOCKING 0x0 ;  /* 0x0000000000007b1d */ /* 0x000fe20000010000 */
[----:B------:R-:W-:Y:S01]  /*84c0*/  IADD3 R15, R144, 0x40, RZ ;  /* 0x00000040900f7810 */ /* 0x000fe20007ffe0ff */
[----:B------:R-:W-:Y:S01]  /*84d0*/  FFMA.FTZ R234, -R5, R206, -RZ ;  /* 0x000000ce05ea7223 */ /* 0x000fe200000109ff */
[-C--:B------:R-:W-:Y:S01]  /*84e0*/  LEA.HI.SX32 R13, R13, R144.reuse, 0x1b ;  /* 0x000000900d0d7211 */ /* 0x080fe200078fdaff */
[----:B------:R-:W-:Y:S01]  /*84f0*/  FFMA.FTZ R12, -R7, R239, -RZ ;  /* 0x000000ef070c7223 */ /* 0x000fe200000109ff */
[-C--:B------:R-:W-:Y:S01]  /*8500*/  LEA.HI.SX32 R15, R15, R144.reuse, 0x1b ;  /* 0x000000900f0f7211 */ /* 0x080fe200078fdaff */
[----:B0-----:R-:W-:Y:S01]  /*8510*/  FFMA.FTZ R14, -R6, R241, -RZ ;  /* 0x000000f1060e7223 */ /* 0x001fe200000109ff */
[----:B-1----:R-:W-:Y:S01]  /*8520*/  LEA.HI.SX32 R184, R183, R144, 0x1b ;  /* 0x00000090b7b87211 */ /* 0x002fe200078fdaff */
[----:B------:R-:W-:Y:S01]  /*8530*/  FMUL.FTZ R206, R63, R108 ;  /* 0x0000006c3fce7220 */ /* 0x000fe20000410000 */
[----:B------:R-:W-:Y:S01]  /*8540*/  LEA.HI.SX32 R191, R199, R144, 0x1b ;  /* 0x00000090c7bf7211 */ /* 0x000fe200078fdaff */
[----:B------:R-:W-:Y:S01]  /*8550*/  FMUL.FTZ R232, R2, R232 ;  /* 0x000000e802e87220 */ /* 0x000fe20000410000 */
[----:B------:R-:W-:-:S02]  /*8560*/  LEA.HI.SX32 R193, R203, R144, 0x1b ;  /* 0x00000090cbc17211 */ /* 0x000fc400078fdaff */
[-C--:B------:R-:W-:Y:S02]  /*8570*/  LEA.HI.SX32 R194, R205, R144.reuse, 0x1b ;  /* 0x00000090cdc27211 */ /* 0x080fe400078fdaff */
[----:B------:R-:W-:Y:S02]  /*8580*/  LEA.HI.SX32 R195, R207, R144, 0x1b ;  /* 0x00000090cfc37211 */ /* 0x000fe400078fdaff */
        /* <DEDUP_REMOVED lines=59> */
[--C-:B------:R-:W-:Y:S01]  /*8940*/  SHF.R.U32.HI R50, RZ, 0x1, R31.reuse ;  /* 0x00000001ff327819 */ /* 0x100fe2000001161f */
[----:B------:R-:W-:Y:S01]  /*8950*/  IMAD.WIDE.U32 R14, R146, R32, RZ ;  /* 0x00000020920e7225 */ /* 0x000fe200078e00ff */
[----:B------:R-:W-:-:S03]  /*8960*/  SHF.R.U64 R51, R30, 0x1, R31 ;  /* 0x000000011e337819 */ /* 0x000fc6000000121f */
[----:B------:R-:W-:Y:S02]  /*8970*/  IMAD R13, R146, R33, R12 ;  /* 0x00000021920d7224 */ /* 0x000fe400078e020c */
[-C--:B------:R-:W-:Y:S02]  /*8980*/  IMAD R53, R147, R40.reuse, RZ ;  /* 0x0000002893357224 */ /* 0x080fe400078e02ff */
[----:B------:R-:W-:Y:S01]  /*8990*/  IMAD R52, R50, UR16, RZ ;  /* 0x0000001032347c24 */ /* 0x000fe2000f8e02ff */
[----:B------:R-:W-:Y:S01]  /*89a0*/  IADD3 R15, R15, R13, RZ ;  /* 0x0000000d0f0f7210 */ /* 0x000fe20007ffe0ff */
[----:B------:R-:W-:Y:S01]  /*89b0*/  IMAD.WIDE.U32 R12, R146, R40, RZ ;  /* 0x00000028920c7225 */ /* 0x000fe200078e00ff */
[----:B------:R-:W-:-:S03]  /*89c0*/  SHF.R.U32.HI R50, RZ, 0x1, R39 ;  /* 0x00000001ff327819 */ /* 0x000fc60000011627 */
[----:B------:R-:W-:Y:S02]  /*89d0*/  IMAD R235, R146, R41, R53 ;  /* 0x0000002992eb7224 */ /* 0x000fe400078e0235 */
[C---:B------:R-:W-:Y:S02]  /*89e0*/  IMAD R53, R51.reuse, UR17, R52 ;  /* 0x0000001133357c24 */ /* 0x040fe4000f8e0234 */
[----:B------:R-:W-:Y:S01]  /*89f0*/  IMAD.WIDE.U32 R14, R51, UR16, R14 ;  /* 0x00000010330e7c25 */ /* 0x000fe2000f8e000e */
[----:B------:R-:W-:Y:S02]  /*8a00*/  IADD3 R13, R13, R235, RZ ;  /* 0x000000eb0d0d7210 */ /* 0x000fe40007ffe0ff */
[----:B------:R-:W0:Y:S01]  /*8a10*/  LDS R235, [R240+0x1080] ;  /* 0x00108000f0eb7984 */ /* 0x000e220000000800 */
[----:B------:R-:W-:Y:S01]  /*8a20*/  SHF.R.U64 R51, R38, 0x1, R39 ;  /* 0x0000000126337819 */ /* 0x000fe20000001227 */
[----:B------:R-:W-:Y:S01]  /*8a30*/  IMAD R50, R50, UR16, RZ ;  /* 0x0000001032327c24 */ /* 0x000fe2000f8e02ff */
[----:B------:R-:W-:Y:S01]  /*8a40*/  IADD3 R232, R15, R53, RZ ;  /* 0x000000350fe87210 */ /* 0x000fe20007ffe0ff */
[----:B------:R-:W-:Y:S01]  /*8a50*/  IMAD R52, R212, UR26, RZ ;  /* 0x0000001ad4347c24 */ /* 0x000fe2000f8e02ff */
[C---:B------:R-:W-:Y:S01]  /*8a60*/  LEA R237, P1, R14.reuse, R34, 0x3 ;  /* 0x000000220eed7211 */ /* 0x040fe200078218ff */
[----:B------:R-:W-:Y:S01]  /*8a70*/  IMAD R239, R51, UR17, R50 ;  /* 0x0000001133ef7c24 */ /* 0x000fe2000f8e0232 */
[----:B------:R-:W-:Y:S01]  /*8a80*/  LEA R15, R129, 0xfffffe00, 0x9 ;  /* 0xfffffe00810f7811 */ /* 0x000fe200078e48ff */
[----:B------:R-:W-:Y:S01]  /*8a90*/  IMAD.WIDE.U32 R12, R51, UR16, R12 ;  /* 0x00000010330c7c25 */ /* 0x000fe2000f8e000c */
[----:B------:R-:W-:-:S02]  /*8aa0*/  LEA.HI.X R232, R14, R35, R232, 0x3, P1 ;  /* 0x000000230ee87211 */ /* 0x000fc400008f1ce8 */
[----:B------:R-:W-:Y:S01]  /*8ab0*/  IADD3 R14, P1, R15, R144, RZ ;  /* 0x000000900f0e7210 */ /* 0x000fe20007f3e0ff */
[----:B------:R-:W-:Y:S01]  /*8ac0*/  IMAD R50, R212, UR22, RZ ;  /* 0x00000016d4327c24 */ /* 0x000fe2000f8e02ff */
[----:B------:R-:W-:Y:S01]  /*8ad0*/  IADD3 R13, R13, R239, RZ ;  /* 0x000000ef0d0d7210 */ /* 0x000fe20007ffe0ff */
[C---:B------:R-:W-:Y:S01]  /*8ae0*/  IMAD R239, R81.reuse, UR27, R52 ;  /* 0x0000001b51ef7c24 */ /* 0x040fe2000f8e0234 */
[C---:B------:R-:W-:Y:S01]  /*8af0*/  LEA R53, P2, R12.reuse, R42, 0x3 ;  /* 0x0000002a0c357211 */ /* 0x040fe200078418ff */
[----:B------:R-:W-:Y:S01]  /*8b00*/  IMAD R51, R81, UR23, R50 ;  /* 0x0000001751337c24 */ /* 0x000fe2000f8e0232 */
[----:B------:R-:W-:Y:S02]  /*8b10*/  LEA.HI.X.SX32 R15, R15, RZ, 0x1, P1 ;  /* 0x000000ff0f0f7211 */ /* 0x000fe400008f0eff */
[----:B------:R-:W-:Y:S01]  /*8b20*/  LEA.HI.X R212, R12, R43, R13, 0x3, P2 ;  /* 0x0000002b0cd47211 */ /* 0x000fe200010f1c0d */
[----:B------:R-:W-:-:S04]  /*8b30*/  IMAD.WIDE.U32 R12, R81, UR22, R14 ;  /* 0x00000016510c7c25 */ /* 0x000fc8000f8e000e */
[----:B------:R-:W-:Y:S01]  /*8b40*/  IMAD.WIDE.U32 R14, R81, UR26, R14 ;  /* 0x0000001a510e7c25 */ /* 0x000fe2000f8e000e */
[----:B------:R-:W-:Y:S02]  /*8b50*/  IADD3 R51, R13, R51, RZ ;  /* 0x000000330d337210 */ /* 0x000fe40007ffe0ff */
[----:B------:R-:W-:Y:S02]  /*8b60*/  LEA R50, P1, R12, R237, 0x2 ;  /* 0x000000ed0c327211 */ /* 0x000fe400078210ff */
[----:B------:R-:W-:Y:S02]  /*8b70*/  IADD3 R13, R15, R239, RZ ;  /* 0x000000ef0f0d7210 */ /* 0x000fe40007ffe0ff */
[----:B------:R-:W-:Y:S02]  /*8b80*/  LEA R52, P2, R14, R53, 0x2 ;  /* 0x000000350e347211 */ /* 0x000fe400078410ff */
[----:B------:R-:W-:Y:S02]  /*8b90*/  LEA.HI.X R51, R12, R232, R51, 0x2, P1 ;  /* 0x000000e80c337211 */ /* 0x000fe400008f1433 */
[----:B------:R-:W-:-:S03]  /*8ba0*/  LEA.HI.X R53, R14, R212, R13, 0x2, P2 ;  /* 0x000000d40e357211 */ /* 0x000fc600010f140d */
[----:B------:R2:W-:Y:S04]  /*8bb0*/  REDG.E.ADD.F32.FTZ.RN.STRONG.GPU desc[UR14][R50.64], R233 ;  /* 0x000000e9320079a6 */ /* 0x0005e8000c10f38e */
[----:B0-----:R2:W-:Y:S02]  /*8bc0*/  REDG.E.ADD.F32.FTZ.RN.STRONG.GPU desc[UR14][R52.64], R235 ;  /* 0x000000eb340079a6 */ /* 0x0015e4000c10f38e */
.L_x_16471:
[----:B------:R-:W-:Y:S05]  /*8bd0*/  BSYNC B0 ;  /* 0x0000000000007941 */ /* 0x000fea0003800000 */
.L_x_16470:
        /* <DEDUP_REMOVED lines=29> */
[----:B------:R-:W-:Y:S01]  /*8db0*/  FMUL.FTZ R229, R206, R229 ;  /* 0x000000e5cee57220 */ /* 0x000fe20000410000 */
[----:B------:R-:W-:Y:S01]  /*8dc0*/  FADD.FTZ R231, R231, R224 ;  /* 0x000000e0e7e77221 */ /* 0x000fe20000010000 */
[----:B------:R-:W-:Y:S01]  /*8dd0*/  IMAD.WIDE.U32 R14, R146, R40, UR10 ;  /* 0x0000000a920e7e25 */ /* 0x000fe2000f8e0028 */
[----:B------:R-:W-:Y:S01]  /*8de0*/  IADD3 R216, R53, R13, RZ ;  /* 0x0000000d35d87210 */ /* 0x000fe20007ffe0ff */
[----:B------:R-:W-:Y:S01]  /*8df0*/  USHF.L.U32 UR8, UR5, 0x2, URZ ;  /* 0x0000000205087899 */ /* 0x000fe2000800063f */
[----:B------:R-:W-:Y:S01]  /*8e00*/  LEA R212, P1, R12, R34, 0x3 ;  /* 0x000000220cd47211 */ /* 0x000fe200078218ff */
[----:B------:R-:W-:Y:S01]  /*8e10*/  FADD.FTZ R231, R231, R220 ;  /* 0x000000dce7e77221 */ /* 0x000fe20000010000 */
[----:B------:R-:W-:Y:S01]  /*8e20*/  IADD3 R53, R233, R15, RZ ;  /* 0x0000000fe9357210 */ /* 0x000fe20007ffe0ff */
[----:B------:R-:W-:Y:S01]  /*8e30*/  FFMA.FTZ R229, R204, R227, -R229 ;  /* 0x000000e3cce57223 */ /* 0x000fe200000108e5 */
[----:B------:R-:W-:Y:S01]  /*8e40*/  LEA R52, P2, R14, R42, 0x3 ;  /* 0x0000002a0e347211 */ /* 0x000fe200078418ff */
[----:B------:R-:W-:Y:S01]  /*8e50*/  FADD.FTZ R214, R231, R214 ;  /* 0x000000d6e7d67221 */ /* 0x000fe20000010000 */
[----:B------:R-:W-:Y:S01]  /*8e60*/  SHF.L.U32 R13, R144, 0x2, RZ ;  /* 0x00000002900d7819 */ /* 0x000fe200000006ff */
[----:B------:R-:W-:Y:S01]  /*8e70*/  FADD.FTZ R231, R51, R210 ;  /* 0x000000d233e77221 */ /* 0x000fe20000010000 */
[----:B------:R-:W-:Y:S01]  /*8e80*/  LEA.HI.X R15, R12, R35, R216, 0x3, P1 ;  /* 0x000000230c0f7211 */ /* 0x000fe200008f1cd8 */
[----:B------:R-:W-:Y:S01]  /*8e90*/  FADD.FTZ R229, R214, R229 ;  /* 0x000000e5d6e57221 */ /* 0x000fe20000010000 */
[----:B------:R-:W-:Y:S01]  /*8ea0*/  LEA.HI.X R53, R14, R43, R53, 0x3, P2 ;  /* 0x0000002b0e357211 */ /* 0x000fe200010f1c35 */
[----:B------:R-:W-:Y:S01]  /*8eb0*/  BSSY B0, `(.L_x_16472) ;  /* 0x000001c000007945 */ /* 0x000fe20003800000 */
[----:B------:R-:W-:Y:S01]  /*8ec0*/  IADD3 R12, P2, R13, R52, RZ ;  /* 0x000000340d0c7210 */ /* 0x000fe20007f5e0ff */
[----:B------:R-:W-:Y:S01]  /*8ed0*/  FADD.FTZ R208, R229, R208 ;  /* 0x000000d0e5d07221 */ /* 0x000fe20000010000 */
[----:B------:R-:W-:Y:S01]  /*8ee0*/  IADD3 R14, P1, R13, R212, RZ ;  /* 0x000000d40d0e7210 */ /* 0x000fe20007f3e0ff */
[----:B------:R-:W-:Y:S01]  /*8ef0*/  FADD.FTZ R156, R231, R156 ;  /* 0x0000009ce79c7221 */ /* 0x000fe20000010000 */
        /* <DEDUP_REMOVED lines=23> */
.L_x_16473:
[----:B------:R-:W-:Y:S05]  /*9070*/  BSYNC B0 ;  /* 0x0000000000007941 */ /* 0x000fea0003800000 */
.L_x_16472:
[----:B------:R-:W2:Y:S01]  /*9080*/  LDS R183, [R183+0x1180] ;  /* 0x00118000b7b77984 */ /* 0x000ea20000000800 */
[----:B------:R-:W-:Y:S04]  /*9090*/  BSSY B0, `(.L_x_16474) ;  /* 0x0000004000007945 */ /* 0x000fe80003800000 */
[----:B------:R-:W-:Y:S05]  /*90a0*/  @!P2 BRA `(.L_x_16475) ;  /* 0x000000000008a947 */ /* 0x000fea0003800000 */
[----:B------:R3:W-:Y:S04]  /*90b0*/  REDG.E.ADD.F32.FTZ.RN.STRONG.GPU desc[UR14][R12.64+-0x700], R199 ;  /* 0xfff900c70c0079a6 */ /* 0x0007e8000c10f38e */
[----:B--2---:R3:W-:Y:S02]  /*90c0*/  REDG.E.ADD.F32.FTZ.RN.STRONG.GPU desc[UR14][R50.64+-0x700], R183 ;  /* 0xfff900b7320079a6 */ /* 0x0047e4000c10f38e */
.L_x_16475:
[----:B------:R-:W-:Y:S05]  /*90d0*/  BSYNC B0 ;  /* 0x0000000000007941 */ /* 0x000fea0003800000 */
.L_x_16474:
[----:B01----:R0:W1:Y:S01]  /*90e0*/  LDS R15, [R184+0x1200] ;  /* 0x00120000b80f7984 */ /* 0x0030620000000800 */
[----:B------:R-:W-:Y:S04]  /*90f0*/  BSSY B0, `(.L_x_16476) ;  /* 0x0000004000007945 */ /* 0x000fe80003800000 */
[----:B------:R-:W-:Y:S05]  /*9100*/  @!P3 BRA `(.L_x_16477) ;  /* 0x000000000008b947 */ /* 0x000fea0003800000 */
[----:B------:R4:W-:Y:S04]  /*9110*/  REDG.E.ADD.F32.FTZ.RN.STRONG.GPU desc[UR14][R12.64+-0x680], R201 ;  /* 0xfff980c90c0079a6 */ /* 0x0009e8000c10f38e */
[----:B-1----:R4:W-:Y:S02]  /*9120*/  REDG.E.ADD.F32.FTZ.RN.STRONG.GPU desc[UR14][R50.64+-0x680], R15 ;  /* 0xfff9800f320079a6 */ /* 0x0029e4000c10f38e */
.L_x_16477:
[----:B------:R-:W-:Y:S05]  /*9130*/  BSYNC B0 ;  /* 0x0000000000007941 */ /* 0x000fea0003800000 */
.L_x_16476:
        /* <DEDUP_REMOVED lines=11> */
.L_x_16479:
[----:B------:R-:W-:Y:S05]  /*91f0*/  BSYNC B0 ;  /* 0x0000000000007941 */ /* 0x000fea0003800000 */
.L_x_16478:
[----:B-1--4-:R1:W4:Y:S01]  /*9200*/  LDS R15, [R186+0x1300] ;  /* 0x00130000ba0f7984 */ /* 0x0123220000000800 */
[----:B------:R-:W-:Y:S04]  /*9210*/  BSSY B0, `(.L_x_16480) ;  /* 0x0000004000007945 */ /* 0x000fe80003800000 */
[----:B------:R-:W-:Y:S05]  /*9220*/  @!P1 BRA `(.L_x_16481) ;  /* 0x0000000000089947 */ /* 0x000fea0003800000 */
[----:B------:R0:W-:Y:S04]  /*9230*/  REDG.E.ADD.F32.FTZ.RN.STRONG.GPU desc[UR14][R12.64+-0x580], R205 ;  /* 0xfffa80cd0c0079a6 */ /* 0x0001e8000c10f38e */
[----:B----4-:R4:W-:Y:S02]  /*9240*/  REDG.E.ADD.F32.FTZ.RN.STRONG.GPU desc[UR14][R50.64+-0x580], R15 ;  /* 0xfffa800f320079a6 */ /* 0x0109e4000c10f38e */
.L_x_16481:
[----:B------:R-:W-:Y:S05]  /*9250*/  BSYNC B0 ;  /* 0x0000000000007941 */ /* 0x000fea0003800000 */
.L_x_16480:
[----:B------:R-:W0:Y:S01]  /*9260*/  LDS R187, [R187+0x1380] ;  /* 0x00138000bbbb7984 */ /* 0x000e220000000800 */
[----:B------:R-:W-:Y:S04]  /*9270*/  BSSY B0, `(.L_x_16482) ;  /* 0x0000004000007945 */ /* 0x000fe80003800000 */
[----:B------:R-:W-:Y:S05]  /*9280*/  @!P2 BRA `(.L_x_16483) ;  /* 0x000000000008a947 */ /* 0x000fea0003800000 */
[----:B------:R1:W-:Y:S04]  /*9290*/  REDG.E.ADD.F32.FTZ.RN.STRONG.GPU desc[UR14][R12.64+-0x500], R207 ;  /* 0xfffb00cf0c0079a6 */ /* 0x0003e8000c10f38e */
[----:B0-----:R1:W-:Y:S02]  /*92a0*/  REDG.E.ADD.F32.FTZ.RN.STRONG.GPU desc[UR14][R50.64+-0x500], R187 ;  /* 0xfffb00bb320079a6 */ /* 0x0013e4000c10f38e */
.L_x_16483:
[----:B------:R-:W-:Y:S05]  /*92b0*/  BSYNC B0 ;  /* 0x0000000000007941 */ /* 0x000fea0003800000 */
.L_x_16482:
[----:B----4-:R4:W0:Y:S01]  /*92c0*/  LDS R15, [R188+0x1400] ;  /* 0x00140000bc0f7984 */ /* 0x0108220000000800 */
[----:B------:R-:W-:Y:S04]  /*92d0*/  BSSY B0, `(.L_x_16484) ;  /* 0x0000004000007945 */ /* 0x000fe80003800000 */
[----:B------:R-:W-:Y:S05]  /*92e0*/  @!P3 BRA `(.L_x_16485) ;  /* 0x000000000008b947 */ /* 0x000fea0003800000 */
[----:B------:R1:W-:Y:S04]  /*92f0*/  REDG.E.ADD.F32.FTZ.RN.STRONG.GPU desc[UR14][R12.64+-0x480], R209 ;  /* 0xfffb80d10c0079a6 */ /* 0x0003e8000c10f38e */
[----:B0-----:R1:W-:Y:S02]  /*9300*/  REDG.E.ADD.F32.FTZ.RN.STRONG.GPU desc[UR14][R50.64+-0x480], R15 ;  /* 0xfffb800f320079a6 */ /* 0x0013e4000c10f38e */
.L_x_16485:
[----:B------:R-:W-:Y:S05]  /*9310*/  BSYNC B0 ;  /* 0x0000000000007941 */ /* 0x000fea0003800000 */
.L_x_16484:
[----:B------:R-:W0:Y:S01]  /*9320*/  LDS R189, [R189+0x1480] ;  /* 0x00148000bdbd7984 */ /* 0x000e220000000800 */
[----:B------:R-:W-:Y:S04]  /*9330*/  BSSY B0, `(.L_x_16486) ;  /* 0x0000004000007945 */ /* 0x000fe80003800000 */
[----:B------:R-:W-:Y:S05]  /*9340*/  @!P4 BRA `(.L_x_16487) ;  /* 0x000000000008c947 */ /* 0x000fea0003800000 */
[----:B------:R1:W-:Y:S04]  /*9350*/  REDG.E.ADD.F32.FTZ.RN.STRONG.GPU desc[UR14][R12.64+-0x400], R211 ;  /* 0xfffc00d30c0079a6 */ /* 0x0003e8000c10f38e */
[----:B0-----:R1:W-:Y:S02]  /*9360*/  REDG.E.ADD.F32.FTZ.RN.STRONG.GPU desc[UR14][R50.64+-0x400], R189 ;  /* 0xfffc00bd320079a6 */ /* 0x0013e4000c10f38e */
.L_x_16487:
[----:B------:R-:W-:Y:S05]  /*9370*/  BSYNC B0 ;  /* 0x0000000000007941 */ /* 0x000fea0003800000 */
.L_x_16486:
[----:B01----:R0:W1:Y:S01]  /*9380*/  LDS R15, [R190+0x1500] ;  /* 0x00150000be0f7984 */ /* 0x0030620000000800 */
[----:B------:R-:W-:Y:S04]  /*9390*/  BSSY B0, `(.L_x_16488) ;  /* 0x0000004000007945 */ /* 0x000fe80003800000 */
[----:B------:R-:W-:Y:S05]  /*93a0*/  @!P5 BRA `(.L_x_16489) ;  /* 0x000000000008d947 */ /* 0x000fea0003800000 */
[----:B------:R0:W-:Y:S04]  /*93b0*/  REDG.E.ADD.F32.FTZ.RN.STRONG.GPU desc[UR14][R12.64+-0x380], R213 ;  /* 0xfffc80d50c0079a6 */ /* 0x0001e8000c10f38e */
[----:B-1----:R0:W-:Y:S02]  /*93c0*/  REDG.E.ADD.F32.FTZ.RN.STRONG.GPU desc[UR14][R50.64+-0x380], R15 ;  /* 0xfffc800f320079a6 */ /* 0x0021e4000c10f38e */
.L_x_16489:
[----:B------:R-:W-:Y:S05]  /*93d0*/  BSYNC B0 ;  /* 0x0000000000007941 */ /* 0x000fea0003800000 */
.L_x_16488:
        /* <DEDUP_REMOVED lines=11> */
.L_x_16491:
[----:B------:R-:W-:Y:S05]  /*9490*/  BSYNC B0 ;  /* 0x0000000000007941 */ /* 0x000fea0003800000 */
.L_x_16490:
[----:B01----:R0:W1:Y:S01]  /*94a0*/  LDS R15, [R192+0x1600] ;  /* 0x00160000c00f7984 */ /* 0x0030620000000800 */
[----:B------:R-:W-:Y:S04]  /*94b0*/  BSSY B0, `(.L_x_16492) ;  /* 0x0000004000007945 */ /* 0x000fe80003800000 */
[----:B------:R-:W-:Y:S05]  /*94c0*/  @!P1 BRA `(.L_x_16493) ;  /* 0x0000000000089947 */ /* 0x000fea0003800000 */
[----:B------:R0:W-:Y:S04]  /*94d0*/  REDG.E.ADD.F32.FTZ.RN.STRONG.GPU desc[UR14][R12.64+-0x280], R217 ;  /* 0xfffd80d90c0079a6 */ /* 0x0001e8000c10f38e */
[----:B-1----:R0:W-:Y:S02]  /*94e0*/  REDG.E.ADD.F32.FTZ.RN.STRONG.GPU desc[UR14][R50.64+-0x280], R15 ;  /* 0xfffd800f320079a6 */ /* 0x0021e4000c10f38e */
.L_x_16493:
[----:B------:R-:W-:Y:S05]  /*94f0*/  BSYNC B0 ;  /* 0x0000000000007941 */ /* 0x000fea0003800000 */
.L_x_16492:
[----:B------:R-:W0:Y:S01]  /*9500*/  LDS R193, [R193+0x1680] ;  /* 0x00168000c1c17984 */ /* 0x000e220000000800 */
[----:B------:R-:W-:Y:S04]  /*9510*/  BSSY B0, `(.L_x_16494) ;  /* 0x0000004000007945 */ /* 0x000fe80003800000 */
[----:B------:R-:W-:Y:S05]  /*9520*/  @!P2 BRA `(.L_x_16495) ;  /* 0x000000000008a947 */ /* 0x000fea0003800000 */
[----:B------:R1:W-:Y:S04]  /*9530*/  REDG.E.ADD.F32.FTZ.RN.STRONG.GPU desc[UR14][R12.64+-0x200], R219 ;  /* 0xfffe00db0c0079a6 */ /* 0x0003e8000c10f38e */
[----:B0-----:R0:W-:Y:S02]  /*9540*/  REDG.E.ADD.F32.FTZ.RN.STRONG.GPU desc[UR14][R50.64+-0x200], R193 ;  /* 0xfffe00c1320079a6 */ /* 0x0011e4000c10f38e */
.L_x_16495:
[----:B------:R-:W-:Y:S05]  /*9550*/  BSYNC B0 ;  /* 0x0000000000007941 */ /* 0x000fea0003800000 */
.L_x_16494:
[----:B01----:R0:W1:Y:S01]  /*9560*/  LDS R15, [R194+0x1700] ;  /* 0x00170000c20f7984 */ /* 0x0030620000000800 */
[----:B------:R-:W-:Y:S04]  /*9570*/  BSSY B0, `(.L_x_16496) ;  /* 0x0000004000007945 */ /* 0x000fe80003800000 */
[----:B------:R-:W-:Y:S05]  /*9580*/  @!P3 BRA `(.L_x_16497) ;  /* 0x000000000008b947 */ /* 0x000fea0003800000 */
[----:B------:R0:W-:Y:S04]  /*9590*/  REDG.E.ADD.F32.FTZ.RN.STRONG.GPU desc[UR14][R12.64+-0x180], R221 ;  /* 0xfffe80dd0c0079a6 */ /* 0x0001e8000c10f38e */
[----:B-1----:R0:W-:Y:S02]  /*95a0*/  REDG.E.ADD.F32.FTZ.RN.STRONG.GPU desc[UR14][R50.64+-0x180], R15 ;  /* 0xfffe800f320079a6 */ /* 0x0021e4000c10f38e */
.L_x_16497:
[----:B------:R-:W-:Y:S05]  /*95b0*/  BSYNC B0 ;  /* 0x0000000000007941 */ /* 0x000fea0003800000 */
.L_x_16496:
[----:B------:R-:W0:Y:S01]  /*95c0*/  LDS R195, [R195+0x1780] ;  /* 0x00178000c3c37984 */ /* 0x000e220000000800 */
[----:B------:R-:W-:Y:S04]  /*95d0*/  BSSY B0, `(.L_x_16498) ;  /* 0x0000004000007945 */ /* 0x000fe80003800000 */
[----:B------:R-:W-:Y:S05]  /*95e0*/  @!P4 BRA `(.L_x_16499) ;  /* 0x000000000008c947 */ /* 0x000fea0003800000 */
[----:B------:R1:W-:Y:S04]  /*95f0*/  REDG.E.ADD.F32.FTZ.RN.STRONG.GPU desc[UR14][R12.64+-0x100], R223 ;  /* 0xffff00df0c0079a6 */ /* 0x0003e8000c10f38e */
[----:B0-----:R0:W-:Y:S02]  /*9600*/  REDG.E.ADD.F32.FTZ.RN.STRONG.GPU desc[UR14][R50.64+-0x100], R195 ;  /* 0xffff00c3320079a6 */ /* 0x0011e4000c10f38e */
.L_x_16499:
[----:B------:R-:W-:Y:S05]  /*9610*/  BSYNC B0 ;  /* 0x0000000000007941 */ /* 0x000fea0003800000 */
.L_x_16498:
[----:B01----:R0:W1:Y:S01]  /*9620*/  LDS R15, [R196+0x1800] ;  /* 0x00180000c40f7984 */ /* 0x0030620000000800 */
[----:B------:R-:W-:Y:S04]  /*9630*/  BSSY B0, `(.L_x_16500) ;  /* 0x0000004000007945 */ /* 0x000fe80003800000 */
[----:B------:R-:W-:Y:S05]  /*9640*/  @!P5 BRA `(.L_x_16501) ;  /* 0x000000000008d947 */ /* 0x000fea0003800000 */
[----:B------:R0:W-:Y:S04]  /*9650*/  REDG.E.ADD.F32.FTZ.RN.STRONG.GPU desc[UR14][R12.64+-0x80], R225 ;  /* 0xffff80e10c0079a6 */ /* 0x0001e8000c10f38e */
[----:B-1----:R0:W-:Y:S02]  /*9660*/  REDG.E.ADD.F32.FTZ.RN.STRONG.GPU desc[UR14][R50.64+-0x80], R15 ;  /* 0xffff800f320079a6 */ /* 0x0021e4000c10f38e */
.L_x_16501:
[----:B------:R-:W-:Y:S05]  /*9670*/  BSYNC B0 ;  /* 0x0000000000007941 */ /* 0x000fea0003800000 */
.L_x_16500:
[----:B0--3--:R-:W0:Y:S01]  /*9680*/  SHFL.DOWN PT, R13, R156, 0x1, 0x1f ;  /* 0x08201f009c0d7f89 */ /* 0x009e2200000e0000 */
[----:B------:R-:W-:Y:S01]  /*9690*/  ISETP.GT.AND P1, PT, R142, 0x1e, PT ;  /* 0x0000001e8e00780c */ /* 0x000fe20003f24270 */
[----:B-1----:R-:W-:Y:S01]  /*96a0*/  FMUL.FTZ R15, R49, R54 ;  /* 0x00000036310f7220 */ /* 0x002fe20000410000 */
[----:B------:R-:W-:Y:S01]  /*96b0*/  FMUL.FTZ R61, R61, R160 ;  /* 0x000000a03d3d7220 */ /* 0x000fe20000410000 */
[----:B------:R-:W1:Y:S01]  /*96c0*/  SHFL.DOWN PT, R12, R157, 0x1, 0x1f ;  /* 0x08201f009d0c7f89 */ /* 0x000e6200000e0000 */
[----:B------:R-:W-:Y:S01]  /*96d0*/  FMUL.FTZ R64, R64, R163 ;  /* 0x000000a340407220 */ /* 0x000fe20000410000 */
[----:B------:R-:W-:Y:S01]  /*96e0*/  FMUL.FTZ R72, R72, R171 ;  /* 0x000000ab48487220 */ /* 0x000fe20000410000 */
[----:B------:R-:W-:Y:S01]  /*96f0*/  FFMA.FTZ R61, R62, R161, R61 ;  /* 0x000000a13e3d7223 */ /* 0x000fe2000001003d */
[----:B------:R-:W-:Y:S01]  /*9700*/  FMUL.FTZ R60, R60, R153 ;  /* 0x000000993c3c7220 */ /* 0x000fe20000410000 */
[----:B------:R-:W-:Y:S01]  /*9710*/  FFMA.FTZ R64, R65, R162, R64 ;  /* 0x000000a241407223 */ /* 0x000fe20000010040 */
[----:B------:R-:W-:Y:S01]  /*9720*/  FFMA.FTZ R72, R71, R169, R72 ;  /* 0x000000a947487223 */ /* 0x000fe20000010048 */
[----:B------:R-:W-:Y:S01]  /*9730*/  ISETP.NE.AND P2, PT, R142, RZ, PT ;  /* 0x000000ff8e00720c */ /* 0x000fe20003f45270 */
[----:B------:R-:W-:Y:S01]  /*9740*/  FMUL.FTZ R74, R74, R175 ;  /* 0x000000af4a4a7220 */ /* 0x000fe20000410000 */
[----:B------:R-:W-:Y:S01]  /*9750*/  ISETP.NE.AND P3, PT, R144, RZ, PT ;  /* 0x000000ff9000720c */ /* 0x000fe20003f65270 */
[----:B------:R-:W-:Y:S01]  /*9760*/  FFMA.FTZ R60, R59, R152, R60 ;  /* 0x000000983b3c7223 */ /* 0x000fe2000001003c */
        /* <DEDUP_REMOVED lines=11> */
[----:B-1----:R-:W-:-:S03]  /*9820*/  @!P1 FADD.FTZ R157, R157, R12 ;  /* 0x0000000c9d9d9221 */ /* 0x002fc60000010000 */
        /* <DEDUP_REMOVED lines=13> */
[----:B------:R-:W-:Y:S01]  /*9900*/  FFMA.FTZ R13, R56, R55, R13 ;  /* 0x00000037380d7223 */ /* 0x000fe2000001000d */
[----:B------:R-:W-:Y:S02]  /*9910*/  FMUL.FTZ R9, R49, R152 ;  /* 0x0000009831097220 */ /* 0x000fe40000410000 */
[----:B------:R-:W-:Y:S01]  /*9920*/  FFMA.FTZ R12, R155, R12, R154 ;  /* 0x0000000c9b0c7223 */ /* 0x000fe2000001009a */
[----:B------:R-:W-:Y:S01]  /*9930*/  FFMA.FTZ R92, R13, R104, R92 ;  /* 0x000000680d5c7223 */ /* 0x000fe2000001005c */
[-C--:B------:R-:W-:Y:S01]  /*9940*/  FFMA.FTZ R9, R48, R153.reuse, -R9 ;  /* 0x0000009930097223 */ /* 0x080fe20000010809 */
[----:B------:R-:W-:Y:S01]  /*9950*/  FMUL.FTZ R153, R49, R153 ;  /* 0x0000009931997220 */ /* 0x000fe20000410000 */
[----:B------:R-:W-:Y:S01]  /*9960*/  FFMA.FTZ R12, R57, R13, R12 ;  /* 0x0000000d390c7223 */ /* 0x000fe2000001000c */
[C---:B------:R-:W-:Y:S01]  /*9970*/  FMUL.FTZ R13, R49.reuse, R161 ;  /* 0x000000a1310d7220 */ /* 0x040fe20000410000 */
[----:B------:R-:W-:Y:S01]  /*9980*/  FMUL.FTZ R158, R158, R9 ;  /* 0x000000099e9e7220 */ /* 0x000fe20000410000 */
[CC--:B------:R-:W-:Y:S01]  /*9990*/  FMUL.FTZ R9, R49.reuse, R160.reuse ;  /* 0x000000a031097220 */ /* 0x0c0fe20000410000 */
[----:B------:R-:W-:Y:S01]  /*99a0*/  FADD.FTZ R93, R12, R93 ;  /* 0x0000005d0c5d7221 */ /* 0x000fe20000010000 */
[C---:B------:R-:W-:Y:S01]  /*99b0*/  FFMA.FTZ R13, R48.reuse, R160, -R13 ;  /* 0x000000a0300d7223 */ /* 0x040fe2000001080d */
[C---:B------:R-:W-:Y:S01]  /*99c0*/  FFMA.FTZ R152, R48.reuse, R152, R153 ;  /* 0x0000009830987223 */ /* 0x040fe20000010099 */
[----:B------:R-:W-:Y:S01]  /*99d0*/  FFMA.FTZ R161, R48, R161, R9 ;  /* 0x000000a130a17223 */ /* 0x000fe20000010009 */
[----:B------:R-:W-:Y:S01]  /*99e0*/  FMUL.FTZ R9, R49, R162 ;  /* 0x000000a231097220 */ /* 0x000fe20000410000 */
[----:B------:R-:W-:Y:S01]  /*99f0*/  FMUL.FTZ R15, R206, R13 ;  /* 0x0000000dce0f7220 */ /* 0x000fe20000410000 */
[----:B0-----:R-:W-:Y:S01]  /*9a00*/  @!P1 FADD.FTZ R156, R156, R53 ;  /* 0x000000359c9c9221 */ /* 0x001fe20000010000 */
[----:B------:R-:W-:Y:S01]  /*9a10*/  FFMA.FTZ R159, R159, R152, R158 ;  /* 0x000000989f9f7223 */ /* 0x000fe2000001009e */
[-C--:B------:R-:W-:Y:S01]  /*9a20*/  FFMA.FTZ R13, R48, R163.reuse, -R9 ;  /* 0x000000a3300d7223 */ /* 0x080fe20000010809 */
[----:B------:R-:W-:Y:S01]  /*9a30*/  FMUL.FTZ R9, R49, R163 ;  /* 0x000000a331097220 */ /* 0x000fe20000410000 */
[----:B-1----:R-:W-:Y:S01]  /*9a40*/  @!P1 FADD.FTZ R157, R157, R14 ;  /* 0x0000000e9d9d9221 */ /* 0x002fe20000010000 */
[----:B------:R-:W0:Y:S01]  /*9a50*/  SHFL.DOWN PT, R51, R156, 0x8, 0x1f ;  /* 0x09001f009c337f89 */ /* 0x000e2200000e0000 */
[----:B------:R-:W-:Y:S01]  /*9a60*/  ISETP.GT.AND P1, PT, R142, 0x17, PT ;  /* 0x000000178e00780c */ /* 0x000fe20003f24270 */
[----:B------:R-:W-:Y:S01]  /*9a70*/  FMUL.FTZ R13, R164, R13 ;  /* 0x0000000da40d7220 */ /* 0x000fe20000410000 */
[----:B------:R-:W-:Y:S01]  /*9a80*/  FFMA.FTZ R9, R48, R162, R9 ;  /* 0x000000a230097223 */ /* 0x000fe20000010009 */
[----:B------:R-:W1:Y:S01]  /*9a90*/  SHFL.DOWN PT, R12, R157, 0x8, 0x1f ;  /* 0x09001f009d0c7f89 */ /* 0x000e6200000e0000 */
[----:B------:R-:W-:Y:S01]  /*9aa0*/  FFMA.FTZ R204, R204, R161, R15 ;  /* 0x000000a1cccc7223 */ /* 0x000fe2000001000f */
[----:B------:R-:W-:Y:S01]  /*9ab0*/  FFMA.FTZ R159, R58, R60, R159 ;  /* 0x0000003c3a9f7223 */ /* 0x000fe2000001009f */
[----:B------:R-:W-:Y:S01]  /*9ac0*/  FFMA.FTZ R13, R166, R9, R13 ;  /* 0x00000009a60d7223 */ /* 0x000fe2000001000d */
[----:B------:R-:W-:Y:S01]  /*9ad0*/  FMUL.FTZ R9, R49, R165 ;  /* 0x000000a531097220 */ /* 0x000fe20000410000 */
[----:B------:R-:W-:Y:S01]  /*9ae0*/  FFMA.FTZ R204, R63, R61, R204 ;  /* 0x0000003d3fcc7223 */ /* 0x000fe200000100cc */
[----:B------:R-:W-:Y:S01]  /*9af0*/  FADD.FTZ R90, R159, R90 ;  /* 0x0000005a9f5a7221 */ /* 0x000fe20000010000 */
[----:B------:R-:W-:Y:S01]  /*9b00*/  FFMA.FTZ R13, R66, R64, R13 ;  /* 0x00000040420d7223 */ /* 0x000fe2000001000d */
[----:B------:R-:W-:Y:S01]  /*9b10*/  FFMA.FTZ R9, R48, R167, -R9 ;  /* 0x000000a730097223 */ /* 0x000fe20000010809 */
[----:B------:R-:W-:-:S02]  /*9b20*/  FADD.FTZ R91, R204, R91 ;  /* 0x0000005bcc5b7221 */ /* 0x000fc40000010000 */
[----:B------:R-:W-:Y:S01]  /*9b30*/  FADD.FTZ R88, R13, R88 ;  /* 0x000000580d587221 */ /* 0x000fe20000010000 */
[----:B------:R-:W-:Y:S01]  /*9b40*/  FMUL.FTZ R9, R168, R9 ;  /* 0x00000009a8097220 */ /* 0x000fe20000410000 */
[----:B------:R-:W-:-:S04]  /*9b50*/  FMUL.FTZ R13, R49, R169 ;  /* 0x000000a9310d7220 */ /* 0x000fc80000410000 */
[----:B------:R-:W-:Y:S01]  /*9b60*/  FFMA.FTZ R13, R48, R171, -R13 ;  /* 0x000000ab300d7223 */ /* 0x000fe2000001080d */
[----:B0-----:R-:W-:-:S03]  /*9b70*/  @!P1 FADD.FTZ R156, R156, R51 ;  /* 0x000000339c9c9221 */ /* 0x001fc60000010000 */
[----:B------:R-:W-:Y:S01]  /*9b80*/  FMUL.FTZ R13, R172, R13 ;  /* 0x0000000dac0d7220 */ /* 0x000fe20000410000 */
[----:B-1----:R-:W-:Y:S01]  /*9b90*/  @!P1 FADD.FTZ R157, R157, R12 ;  /* 0x0000000c9d9d9221 */ /* 0x002fe20000010000 */
[----:B------:R-:W0:Y:S01]  /*9ba0*/  SHFL.DOWN PT, R15, R156, 0x10, 0x1f ;  /* 0x0a001f009c0f7f89 */ /* 0x000e2200000e0000 */
[-C--:B------:R-:W-:Y:S01]  /*9bb0*/  FMUL.FTZ R12, R69, R167.reuse ;  /* 0x000000a7450c7220 */ /* 0x080fe20000410000 */
[----:B------:R-:W-:Y:S01]  /*9bc0*/  FMUL.FTZ R167, R49, R167 ;  /* 0x000000a731a77220 */ /* 0x000fe20000410000 */
[----:B------:R-:W-:Y:S01]  /*9bd0*/  ISETP.GT.AND P1, PT, R142, 0xf, PT ;  /* 0x0000000f8e00780c */ /* 0x000fe20003f24270 */
[----:B------:R-:W1:Y:S01]  /*9be0*/  SHFL.DOWN PT, R14, R157, 0x10, 0x1f ;  /* 0x0a001f009d0e7f89 */ /* 0x000e6200000e0000 */
[-C--:B------:R-:W-:Y:S01]  /*9bf0*/  FFMA.FTZ R67, R67, R165.reuse, R12 ;  /* 0x000000a543437223 */ /* 0x080fe2000001000c */
[----:B------:R-:W-:-:S03]  /*9c00*/  FFMA.FTZ R167, R48, R165, R167 ;  /* 0x000000a530a77223 */ /* 0x000fc600000100a7 */
[----:B------:R-:W-:Y:S01]  /*9c10*/  FFMA.FTZ R96, R67, R112, R96 ;  /* 0x0000007043607223 */ /* 0x000fe20000010060 */
[----:B------:R-:W-:Y:S01]  /*9c20*/  FFMA.FTZ R167, R170, R167, R9 ;  /* 0x000000a7aaa77223 */ /* 0x000fe20000010009 */
[----:B------:R-:W-:-:S03]  /*9c30*/  FMUL.FTZ R9, R49, R171 ;  /* 0x000000ab31097220 */ /* 0x000fc60000410000 */
[----:B------:R-:W-:Y:S01]  /*9c40*/  FFMA.FTZ R68, R68, R67, R167 ;  /* 0x0000004344447223 */ /* 0x000fe200000100a7 */
[----:B------:R-:W-:Y:S01]  /*9c50*/  FFMA.FTZ R169, R48, R169, R9 ;  /* 0x000000a930a97223 */ /* 0x000fe20000010009 */
[C---:B------:R-:W-:Y:S02]  /*9c60*/  FMUL.FTZ R9, R49.reuse, R173 ;  /* 0x000000ad31097220 */ /* 0x040fe40000410000 */
        /* <DEDUP_REMOVED lines=32> */
.L_x_16503:
[----:B------:R-:W-:Y:S05]  /*9e70*/  BSYNC B0 ;  /* 0x0000000000007941 */ /* 0x000fea0003800000 */
.L_x_16502:
[----:B------:R-:W-:Y:S01]  /*9e80*/  IADD3 R81, R81, 0x1, RZ ;  /* 0x0000000151517810 */ /* 0x000fe20007ffe0ff */
[----:B------:R-:W-:-:S03]  /*9e90*/  UIADD3 UR5, UP0, UR5, 0x1, URZ ;  /* 0x0000000105057890 */ /* 0x000fc6000ff1e03f */
[----:B------:R-:W-:Y:S01]  /*9ea0*/  ISETP.GE.AND P1, PT, R81, UR34, PT ;  /* 0x0000002251007c0c */ /* 0x000fe2000bf26270 */
[----:B------:R-:W-:-:S12]  /*9eb0*/  UIADD3.X UR6, URZ, UR6, URZ, UP0, !UPT ;  /* 0x000000063f067290 */ /* 0x000fd800087fe43f */
[----:B------:R-:W-:Y:S05]  /*9ec0*/  @!P1 BRA `(.L_x_16504) ;  /* 0xffffffa400a89947 */ /* 0x000fea000383ffff */
.L_x_16457:
[----:B------:R-:W-:Y:S01]  /*9ed0*/  BAR.SYNC.DEFER_BLOCKING 0x0 ;  /* 0x0000000000007b1d */ /* 0x000fe20000010000 */
[C---:B------:R-:W-:Y:S02]  /*9ee0*/  LOP3.LUT R14, R128.reuse, 0x20, RZ, 0xfc, !PT ;  /* 0x00000020800e7812 */ /* 0x040fe400078efcff */
[-C--:B------:R-:W-:Y:S02]  /*9ef0*/  ISETP.GE.AND P1, PT, R128, R127.reuse, PT ;  /* 0x0000007f8000720c */ /* 0x080fe40003f26270 */
[----:B------:R-:W-:-:S03]  /*9f00*/  ISETP.GE.AND P0, PT, R14, R127, PT ;  /* 0x0000007f0e00720c */ /* 0x000fc60003f06270 */
[----:B------:R-:W3:Y:S01]  /*9f10*/  LDC.64 R38, c[0x0][0x388] ;  /* 0x0000e200ff267b82 */ /* 0x000ee20000000a00 */
        /* <DEDUP_REMOVED lines=9> */
[----:B------:R-:W5:Y:S01]  /*9fb0*/  @!P1 LDG.E.U16 R3, desc[UR14][R22.64] ;  /* 0x0000000e16039981 */ /* 0x000f62000c1e1500 */
[-C--:B------:R-:W-:Y:S02]  /*9fc0*/  ISETP.GE.AND P4, PT, R28, R127.reuse, PT ;  /* 0x0000007f1c00720c */ /* 0x080fe40003f86270 */
[-C--:B------:R-:W-:Y:S01]  /*9fd0*/  ISETP.GE.AND P3, PT, R30, R127.reuse, PT ;  /* 0x0000007f1e00720c */ /* 0x080fe20003f66270 */
[----:B------:R-:W2:Y:S01]  /*9fe0*/  @!P0 LDG.E.U16 R0, desc[UR14][R22.64+0x40] ;  /* 0x0000400e16008981 */ /* 0x000ea2000c1e1500 */
[----:B------:R-:W-:-:S02]  /*9ff0*/  ISETP.GE.AND P2, PT, R32, R127, PT ;  /* 0x0000007f2000720c */ /* 0x000fc40003f46270 */
[-C--:B------:R-:W-:Y:S02]  /*a000*/  ISETP.GE.AND P1, PT, R34, R127.reuse, PT ;  /* 0x0000007f2200720c */ /* 0x080fe40003f26270 */
[----:B------:R-:W-:Y:S02]  /*a010*/  ISETP.GE.AND P0, PT, R36, R127, PT ;  /* 0x0000007f2400720c */ /* 0x000fe40003f06270 */
[----:B------:R-:W-:Y:S02]  /*a020*/  PRMT R5, RZ, 0x7610, R5 ;  /* 0x00007610ff057816 */ /* 0x000fe40000000005 */
[----:B------:R-:W-:Y:S02]  /*a030*/  PRMT R2, RZ, 0x7610, R2 ;  /* 0x00007610ff027816 */ /* 0x000fe40000000002 */
[----:B------:R-:W-:Y:S02]  /*a040*/  PRMT R7, RZ, 0x7610, R7 ;  /* 0x00007610ff077816 */ /* 0x000fe40000000007 */
[----:B------:R-:W-:Y:S01]  /*a050*/  PRMT R4, RZ, 0x7610, R4 ;  /* 0x00007610ff047816 */ /* 0x000fe20000000004 */
[----:B------:R-:W4:Y:S01]  /*a060*/  @!P5 LDG.E.U16 R5, desc[UR14][R22.64+0x80] ;  /* 0x0000800e1605d981 */ /* 0x000f22000c1e1500 */
[----:B-1----:R-:W-:-:S02]  /*a070*/  PRMT R9, RZ, 0x7610, R9 ;  /* 0x00007610ff097816 */ /* 0x002fc40000000009 */
        /* <DEDUP_REMOVED lines=10> */
[----:B------:R-:W-:Y:S02]  /*a120*/  F2FP.BF16.F32.PACK_AB R92, R92, R95 ;  /* 0x0000005f5c5c723e */ /* 0x000fe400000010ff */
[----:B------:R-:W-:Y:S01]  /*a130*/  PRMT R11, R94, 0x7632, R11 ;  /* 0x000076325e0b7816 */ /* 0x000fe2000000000b */
[----:B------:R-:W-:Y:S01]  /*a140*/  BSSY B0, `(.L_x_16505) ;  /* 0x0000075000007945 */ /* 0x000fe20003800000 */
[----:B-----5:R-:W-:Y:S04]  /*a150*/  STS.U16 [R126], R3 ;  /* 0x000000037e007388 */ /* 0x020fe80000000400 */
[----:B--2---:R-:W-:Y:S04]  /*a160*/  STS.U16 [R125+0x40], R0 ;  /* 0x000040007d007388 */ /* 0x004fe80000000400 */
[----:B----4-:R-:W-:Y:S04]  /*a170*/  STS.U16 [R124+0x80], R5 ;  /* 0x000080057c007388 */ /* 0x010fe80000000400 */
        /* <DEDUP_REMOVED lines=12> */
[----:B------:R-:W-:Y:S01]  /*a240*/  FADD.FTZ R0, R3, R148 ;  /* 0x0000009403007221 */ /* 0x000fe20000010000 */
[----:B--2---:R-:W-:-:S05]  /*a250*/  SHF.L.U32 R3, R10, 0x10, RZ ;  /* 0x000000100a037819 */ /* 0x004fca00000006ff */
[----:B------:R-:W-:Y:S01]  /*a260*/  FADD.FTZ R3, R3, R148 ;  /* 0x0000009403037221 */ /* 0x000fe20000010000 */
[----:B------:R-:W-:-:S04]  /*a270*/  FSETP.GTU.FTZ.AND P0, PT, R0, 20, PT ;  /* 0x41a000000000780b */ /* 0x000fc80003f1c000 */
[----:B------:R-:W-:-:S09]  /*a280*/  FSETP.GTU.FTZ.AND P1, PT, R3, 20, PT ;  /* 0x41a000000300780b */ /* 0x000fd20003f3c000 */
[----:B------:R-:W-:Y:S02]  /*a290*/  @!P0 FMUL.FTZ R5, R0, -1.4426950216293334961 ;  /* 0xbfb8aa3b00058820 */ /* 0x000fe40000410000 */
[----:B------:R-:W1:Y:S02]  /*a2a0*/  LDS.U16 R0, [R117+0x4] ;  /* 0x0000040075007984 */ /* 0x000e640000000400 */
[----:B------:R-:W-:Y:S02]  /*a2b0*/  @!P1 FMUL.FTZ R8, R3, -1.4426950216293334961 ;  /* 0xbfb8aa3b03089820 */ /* 0x000fe40000410000 */
[----:B------:R-:W2:Y:S01]  /*a2c0*/  @!P0 MUFU.EX2 R5, R5 ;  /* 0x0000000500058308 */ /* 0x000ea20000000800 */
[----:B------:R-:W5:Y:S07]  /*a2d0*/  LDS.U16 R3, [R117+0x8] ;  /* 0x0000080075037984 */ /* 0x000f6e0000000400 */
[----:B------:R-:W0:Y:S01]  /*a2e0*/  @!P1 MUFU.EX2 R8, R8 ;  /* 0x0000000800089308 */ /* 0x000e220000000800 */
[----:B--2---:R-:W-:-:S02]  /*a2f0*/  @!P0 FADD.FTZ R7, R5, 1 ;  /* 0x3f80000005078421 */ /* 0x004fc40000010000 */
[----:B------:R-:W2:Y:S01]  /*a300*/  LDS.U16 R5, [R117+0xc] ;  /* 0x00000c0075057984 */ /* 0x000ea20000000400 */
[----:B------:R-:W-:Y:S01]  /*a310*/  BAR.SYNC.DEFER_BLOCKING 0x0 ;  /* 0x0000000000007b1d */ /* 0x000fe20000010000 */
[----:B0-----:R-:W-:-:S05]  /*a320*/  @!P1 FADD.FTZ R9, R8, 1 ;  /* 0x3f80000008099421 */ /* 0x001fca0000010000 */
[----:B------:R3:W0:Y:S08]  /*a330*/  @!P1 MUFU.RCP R10, R9 ;  /* 0x00000009000a9308 */ /* 0x0006300000001000 */
[----:B------:R-:W1:Y:S01]  /*a340*/  @!P0 MUFU.RCP R7, R7 ;  /* 0x0000000700078308 */ /* 0x000e620000001000 */
[----:B---3--:R-:W-:Y:S01]  /*a350*/  SHF.L.U32 R9, R2, 0x10, RZ ;  /* 0x0000001002097819 */ /* 0x008fe200000006ff */
[----:B0-----:R-:W-:Y:S01]  /*a360*/  @!P1 FMUL.FTZ R87, R87, R10 ;  /* 0x0000000a57579220 */ /* 0x001fe20000410000 */
[----:B------:R-:W-:-:S03]  /*a370*/  PRMT R10, R96, 0x7632, R10 ;  /* 0x00007632600a7816 */ /* 0x000fc6000000000a */
[----:B------:R-:W-:Y:S01]  /*a380*/  FADD.FTZ R2, R9, R148 ;  /* 0x0000009409027221 */ /* 0x000fe20000010000 */
[----:B------:R-:W-:Y:S01]  /*a390*/  PRMT R8, R98, 0x7632, R8 ;  /* 0x0000763262087816 */ /* 0x000fe20000000008 */
[----:B------:R0:W-:Y:S01]  /*a3a0*/  STS.U16 [R117+0x6], R10 ;  /* 0x0000060a75007388 */ /* 0x0001e20000000400 */
[----:B----4-:R-:W-:Y:S01]  /*a3b0*/  SHF.L.U32 R9, R6, 0x10, RZ ;  /* 0x0000001006097819 */ /* 0x010fe200000006ff */
[----:B-1----:R-:W-:Y:S01]  /*a3c0*/  @!P0 FMUL.FTZ R84, R84, R7 ;  /* 0x0000000754548220 */ /* 0x002fe20000410000 */
[----:B------:R-:W-:Y:S01]  /*a3d0*/  SHF.L.U32 R7, R0, 0x10, RZ ;  /* 0x0000001000077819 */ /* 0x000fe200000006ff */
[----:B------:R-:W-:Y:S01]  /*a3e0*/  STS.U16 [R117], R98 ;  /* 0x0000006275007388 */ /* 0x000fe20000000400 */
[----:B0-----:R-:W-:-:S03]  /*a3f0*/  PRMT R10, R92, 0x7632, R10 ;  /* 0x000076325c0a7816 */ /* 0x001fc6000000000a */
        /* <DEDUP_REMOVED lines=20> */
[----:B-----5:R-:W-:Y:S02]  /*a540*/  SHF.L.U32 R3, R3, 0x10, RZ ;  /* 0x0000001003037819 */ /* 0x020fe400000006ff */
[----:B------:R-:W-:-:S03]  /*a550*/  SHF.L.U32 R7, R4, 0x10, RZ ;  /* 0x0000001004077819 */ /* 0x000fc600000006ff */
[--C-:B------:R-:W-:Y:S02]  /*a560*/  FADD.FTZ R3, R3, R148.reuse ;  /* 0x0000009403037221 */ /* 0x100fe40000010000 */
[----:B------:R-:W-:-:S04]  /*a570*/  FADD.FTZ R7, R7, R148 ;  /* 0x0000009407077221 */ /* 0x000fc80000010000 */
[----:B------:R-:W-:Y:S01]  /*a580*/  @!P5 FMUL.FTZ R0, R0, -1.4426950216293334961 ;  /* 0xbfb8aa3b0000d820 */ /* 0x000fe20000410000 */
[----:B------:R-:W-:Y:S02]  /*a590*/  FSETP.GTU.FTZ.AND P1, PT, R2, 20, PT ;  /* 0x41a000000200780b */ /* 0x000fe40003f3c000 */
[----:B------:R-:W-:-:S03]  /*a5a0*/  FSETP.GTU.FTZ.AND P4, PT, R3, 20, PT ;  /* 0x41a000000300780b */ /* 0x000fc60003f9c000 */
[----:B------:R-:W0:Y:S01]  /*a5b0*/  @!P5 MUFU.EX2 R0, R0 ;  /* 0x000000000000d308 */ /* 0x000e220000000800 */
[----:B------:R-:W-:Y:S01]  /*a5c0*/  FSETP.GTU.FTZ.AND P3, PT, R7, 20, PT ;  /* 0x41a000000700780b */ /* 0x000fe20003f7c000 */
[----:B------:R-:W1:Y:S01]  /*a5d0*/  LDS R33, [UR7+0x210] ;  /* 0x00021007ff217984 */ /* 0x000e620008000800 */
[----:B--2---:R-:W-:-:S05]  /*a5e0*/  SHF.L.U32 R5, R5, 0x10, RZ ;  /* 0x0000001005057819 */ /* 0x004fca00000006ff */
[----:B------:R-:W-:Y:S01]  /*a5f0*/  @!P1 FMUL.FTZ R2, R2, -1.4426950216293334961 ;  /* 0xbfb8aa3b02029820 */ /* 0x000fe20000410000 */
[----:B------:R-:W-:Y:S01]  /*a600*/  FADD.FTZ R5, R5, R148 ;  /* 0x0000009405057221 */ /* 0x000fe20000010000 */
[----:B------:R-:W-:-:S04]  /*a610*/  @!P4 FMUL.FTZ R3, R3, -1.4426950216293334961 ;  /* 0xbfb8aa3b0303c820 */ /* 0x000fc80000410000 */
[----:B------:R-:W-:Y:S01]  /*a620*/  @!P3 FMUL.FTZ R6, R7, -1.4426950216293334961 ;  /* 0xbfb8aa3b0706b820 */ /* 0x000fe20000410000 */
[----:B------:R-:W-:Y:S01]  /*a630*/  FSETP.GTU.FTZ.AND P2, PT, R5, 20, PT ;  /* 0x41a000000500780b */ /* 0x000fe20003f5c000 */
[----:B0-----:R-:W-:Y:S01]  /*a640*/  @!P5 FADD.FTZ R0, R0, 1 ;  /* 0x3f8000000000d421 */ /* 0x001fe20000010000 */
[----:B------:R-:W0:Y:S01]  /*a650*/  @!P1 MUFU.EX2 R2, R2 ;  /* 0x0000000200029308 */ /* 0x000e220000000800 */
[----:B------:R-:W-:-:S07]  /*a660*/  FSETP.GTU.FTZ.AND P0, PT, R8, 20, PT ;  /* 0x41a000000800780b */ /* 0x000fce0003f1c000 */
[----:B------:R-:W2:Y:S08]  /*a670*/  @!P4 MUFU.EX2 R3, R3 ;  /* 0x000000030003c308 */ /* 0x000eb00000000800 */
[----:B------:R-:W3:Y:S08]  /*a680*/  @!P3 MUFU.EX2 R6, R6 ;  /* 0x000000060006b308 */ /* 0x000ef00000000800 */
[----:B------:R-:W4:Y:S01]  /*a690*/  @!P5 MUFU.RCP R35, R0 ;  /* 0x000000000023d308 */ /* 0x000f220000001000 */
[----:B------:R-:W-:Y:S01]  /*a6a0*/  @!P2 FMUL.FTZ R7, R5, -1.4426950216293334961 ;  /* 0xbfb8aa3b0507a820 */ /* 0x000fe20000410000 */
[----:B------:R-:W-:Y:S01]  /*a6b0*/  @!P0 FMUL.FTZ R8, R8, -1.4426950216293334961 ;  /* 0xbfb8aa3b08088820 */ /* 0x000fe20000410000 */
[----:B0-----:R-:W-:Y:S01]  /*a6c0*/  @!P1 FADD.FTZ R4, R2, 1 ;  /* 0x3f80000002049421 */ /* 0x001fe20000010000 */
[----:B--2---:R-:W-:-:S04]  /*a6d0*/  @!P4 FADD.FTZ R5, R3, 1 ;  /* 0x3f8000000305c421 */ /* 0x004fc80000010000 */
[----:B------:R-:W0:Y:S01]  /*a6e0*/  @!P2 MUFU.EX2 R7, R7 ;  /* 0x000000070007a308 */ /* 0x000e220000000800 */
[----:B---3--:R-:W-:Y:S01]  /*a6f0*/  @!P3 FADD.FTZ R6, R6, 1 ;  /* 0x3f8000000606b421 */ /* 0x008fe20000010000 */
[----:B------:R-:W-:Y:S02]  /*a700*/  IMAD R2, R38, UR17, RZ ;  /* 0x0000001126027c24 */ /* 0x000fe4000f8e02ff */
[----:B----4-:R-:W-:Y:S01]  /*a710*/  @!P5 FMUL.FTZ R86, R86, R35 ;  /* 0x000000235656d220 */ /* 0x010fe20000410000 */
[----:B-1----:R-:W-:-:S03]  /*a720*/  ISETP.GE.AND P5, PT, R128, R33, PT ;  /* 0x000000218000720c */ /* 0x002fc60003fa6270 */
        /* <DEDUP_REMOVED lines=22> */
.L_x_16506:
[----:B------:R-:W-:Y:S05]  /*a890*/  BSYNC B0 ;  /* 0x0000000000007941 */ /* 0x000fea0003800000 */
.L_x_16505:
[----:B------:R-:W-:Y:S01]  /*a8a0*/  ULDC.64 UR8, c[0x0][0x390] ;  /* 0x0000e40000087ab9 */ /* 0x000fe20000000a00 */
[----:B------:R-:W-:Y:S01]  /*a8b0*/  MOV R3, R35 ;  /* 0x0000002300037202 */ /* 0x000fe20000000f00 */
[----:B--2---:R-:W-:Y:S02]  /*a8c0*/  IMAD R4, R150, UR8, RZ ;  /* 0x0000000896047c24 */ /* 0x004fe4000f8e02ff */
[----:B-1----:R-:W-:Y:S01]  /*a8d0*/  @!P0 FADD.FTZ R8, R8, 1 ;  /* 0x3f80000008088421 */ /* 0x002fe20000010000 */
[----:B------:R-:W-:Y:S01]  /*a8e0*/  @!P1 FMUL.FTZ R89, R89, R10 ;  /* 0x0000000a59599220 */ /* 0x000fe20000410000 */
[----:B------:R1:W2:Y:S01]  /*a8f0*/  @!P2 MUFU.RCP R5, R0 ;  /* 0x000000000005a308 */ /* 0x0002a20000001000 */
[----:B------:R-:W-:-:S04]  /*a900*/  IMAD.WIDE.U32 R2, R151, UR8, R2 ;  /* 0x0000000897027c25 */ /* 0x000fc8000f8e0002 */
[----:B----4-:R-:W-:Y:S01]  /*a910*/  @!P4 FMUL.FTZ R88, R88, R37 ;  /* 0x000000255858c220 */ /* 0x010fe20000410000 */
[----:B------:R-:W-:Y:S01]  /*a920*/  @!P3 FMUL.FTZ R91, R91, R12 ;  /* 0x0000000c5b5bb220 */ /* 0x000fe20000410000 */
[----:B------:R-:W-:Y:S01]  /*a930*/  ISETP.GE.AND P3, PT, R32, R33, PT ;  /* 0x000000212000720c */ /* 0x000fe20003f66270 */
[----:B0-----:R-:W-:Y:S01]  /*a940*/  IMAD R9, R151, UR9, R4 ;  /* 0x0000000997097c24 */ /* 0x001fe2000f8e0204 */
[----:B------:R-:W-:Y:S01]  /*a950*/  ULDC.64 UR8, c[0x0][0x3e0] ;  /* 0x0000f80000087ab9 */ /* 0x000fe20000000a00 */
[----:B------:R-:W-:Y:S01]  /*a960*/  IADD3 R4, P5, R102, R2, RZ ;  /* 0x0000000266047210 */ /* 0x000fe20007fbe0ff */
[----:B------:R-:W0:Y:S01]  /*a970*/  @!P0 MUFU.RCP R8, R8 ;  /* 0x0000000800088308 */ /* 0x000e220000001000 */
[----:B------:R-:W-:Y:S01]  /*a980*/  LEA R7, P1, R128, UR8, 0x1 ;  /* 0x0000000880077c11 */ /* 0x000fe2000f8208ff */
[----:B------:R-:W-:Y:S01]  /*a990*/  BSSY B0, `(.L_x_16507) ;  /* 0x0000050000007945 */ /* 0x000fe20003800000 */
[----:B------:R-:W-:Y:S02]  /*a9a0*/  IADD3.X R3, R100, R9, R3, P5, !PT ;  /* 0x0000000964037210 */ /* 0x000fe40002ffe403 */
[----:B-1----:R-:W-:-:S02]  /*a9b0*/  LEA.HI.X R0, R128, UR9, R131, 0x1, P1 ;  /* 0x0000000980007c11 */ /* 0x002fc400088f0c83 */
[----:B------:R-:W-:Y:S02]  /*a9c0*/  ISETP.GE.AND P1, PT, R26, R33, PT ;  /* 0x000000211a00720c */ /* 0x000fe40003f26270 */
[----:B------:R-:W-:Y:S01]  /*a9d0*/  LEA R2, P4, R4, R7, 0x1 ;  /* 0x0000000704027211 */ /* 0x000fe200078808ff */
[----:B--2---:R-:W-:Y:S01]  /*a9e0*/  @!P2 FMUL.FTZ R90, R90, R5 ;  /* 0x000000055a5aa220 */ /* 0x004fe20000410000 */
[-C--:B------:R-:W-:Y:S02]  /*a9f0*/  ISETP.GE.AND P2, PT, R28, R33.reuse, PT ;  /* 0x000000211c00720c */ /* 0x080fe40003f46270 */
[----:B------:R-:W-:Y:S02]  /*aa00*/  LEA.HI.X R3, R4, R0, R3, 0x1, P4 ;  /* 0x0000000004037211 */ /* 0x000fe400020f0c03 */
[-C--:B------:R-:W-:Y:S01]  /*aa10*/  ISETP.GE.AND P4, PT, R30, R33.reuse, PT ;  /* 0x000000211e00720c */ /* 0x080fe20003f86270 */
[----:B0-----:R-:W-:Y:S01]  /*aa20*/  @!P0 FMUL.FTZ R93, R93, R8 ;  /* 0x000000085d5d8220 */ /* 0x001fe20000410000 */
[-C--:B------:R-:W-:Y:S01]  /*aa30*/  ISETP.GE.AND P5, PT, R34, R33.reuse, PT ;  /* 0x000000212200720c */ /* 0x080fe20003fa6270 */
[----:B------:R-:W-:Y:S01]  /*aa40*/  @!P3 STG.E.U16 desc[UR14][R2.64+-0xc0], R27 ;  /* 0xffff401b0200b986 */ /* 0x000fe2000c10150e */
[----:B------:R-:W-:-:S02]  /*aa50*/  ISETP.GE.AND P0, PT, R14, R33, PT ;  /* 0x000000210e00720c */ /* 0x000fc40003f06270 */
        /* <DEDUP_REMOVED lines=67> */
.L_x_16508:
[----:B------:R-:W-:Y:S05]  /*ae90*/  BSYNC B0 ;  /* 0x0000000000007941 */ /* 0x000fea0003800000 */
.L_x_16507:
        /* <DEDUP_REMOVED lines=39> */
.L_x_16435:
        /* <DEDUP_REMOVED lines=26> */
.L_x_16511:
[----:B------:R-:W-:Y:S05]  /*b2b0*/  BSYNC B0 ;  /* 0x0000000000007941 */ /* 0x000fea0003800000 */
.L_x_16510:
        /* <DEDUP_REMOVED lines=29> */
.L_x_16513:
[----:B------:R-:W2:Y:S02]  /*b490*/  S2R R9, SR_TID.X ;  /* 0x0000000000097919 */ /* 0x000ea40000002100 */
.L_x_16514:
[----:B------:R-:W-:Y:S05]  /*b4a0*/  BSYNC B0 ;  /* 0x0000000000007941 */ /* 0x000fea0003800000 */
.L_x_16512:
[----:B------:R-:W-:Y:S02]  /*b4b0*/  ULDC UR10, c[0x0][0x21c] ;  /* 0x00008700000a7ab9 */ /* 0x000fe40000000800 */
[----:B--2---:R-:W-:-:S13]  /*b4c0*/  ISETP.GE.AND P0, PT, R9, UR10, PT ;  /* 0x0000000a09007c0c */ /* 0x004fda000bf06270 */
[----:B------:R-:W-:Y:S05]  /*b4d0*/  @P0 EXIT ;  /* 0x000000000000094d */ /* 0x000fea0003800000 */
[----:B------:R-:W2:Y:S01]  /*b4e0*/  S2UR UR5, SR_CgaCtaId ;  /* 0x00000000000579c3 */ /* 0x000ea20000008800 */
[----:B------:R-:W-:Y:S01]  /*b4f0*/  ULDC.64 UR6, c[0x0][0x338] ;  /* 0x0000ce0000067ab9 */ /* 0x000fe20000000a00 */
[----:B------:R-:W-:Y:S01]  /*b500*/  UMOV UR4, 0x400 ;  /* 0x0000040000047882 */ /* 0x000fe20000000000 */
[----:B------:R-:W-:Y:S01]  /*b510*/  IMAD R150, R150, UR6, RZ ;  /* 0x0000000696967c24 */ /* 0x000fe2000f8e02ff */
[----:B------:R-:W-:Y:S01]  /*b520*/  ULDC.64 UR8, c[0x0][0x3c0] ;  /* 0x0000f00000087ab9 */ /* 0x000fe20000000a00 */
[----:B01-34-:R-:W-:-:S04]  /*b530*/  IMAD.WIDE.U32 R4, R151, UR6, RZ ;  /* 0x0000000697047c25 */ /* 0x01bfc8000f8e00ff */
[----:B------:R-:W-:Y:S01]  /*b540*/  IMAD R13, R151, UR7, R150 ;  /* 0x00000007970d7c24 */ /* 0x000fe2000f8e0296 */
[----:B------:R-:W-:-:S04]  /*b550*/  ULDC.64 UR6, c[0x0][0x340] ;  /* 0x0000d00000067ab9 */ /* 0x000fc80000000a00 */
[----:B------:R-:W-:Y:S01]  /*b560*/  IADD3 R13, R5, R13, RZ ;  /* 0x0000000d050d7210 */ /* 0x000fe20007ffe0ff */
[----:B--2---:R-:W-:-:S03]  /*b570*/  ULEA UR4, UR5, UR4, 0x18 ;  /* 0x0000000405047291 */ /* 0x004fc6000f8ec03f */
[----:B------:R-:W-:-:S09]  /*b580*/  ULDC UR5, c[0x0][0x0] ;  /* 0x0000000000057ab9 */ /* 0x000fd20000000800 */
.L_x_16515:
        /* <DEDUP_REMOVED lines=17> */
.L_x_16516:
        /* <DEDUP_REMOVED lines=14> */
.L_x_19011:


//--------------------- .text._Z25selective_scan_bwd_kernelI32Selective_Scan_bwd_kernel_traitsILi32ELi8ELb1ELb0ELb0ELb0ELb0EN3c108BFloat16ENS1_7complexIfEEEEv12SSMParamsBwd --------------------------
	.section	.text._Z25selective_scan_bwd_kernelI32Selective_Scan_bwd_kernel_traitsILi32ELi8ELb1ELb0ELb0ELb0ELb0EN3c108BFloat16ENS1_7complexIfEEEEv12SSMParamsBwd,"ax",@progbits
	.align	128
        .global         _Z25selective_scan_bwd_kernelI32Selective_Scan_bwd_kernel_traitsILi32ELi8ELb1ELb0ELb0ELb0ELb0EN3c108BFloat16ENS1_7complexIfEEEEv12SSMParamsBwd
        .type           _Z25selective_scan_bwd_kernelI32Selective_Scan_bwd_kernel_traitsILi32ELi8ELb1ELb0ELb0ELb0ELb0EN3c108BFloat16ENS1_7complexIfEEEEv12SSMParamsBwd,@function
        .size           _Z25selective_scan_bwd_kernelI32Selective_Scan_bwd_kernel_traitsILi32ELi8ELb1ELb0ELb0ELb0ELb0EN3c108BFloat16ENS1_7complexIfEEEEv12SSMParamsBwd,(.L_x_19012 - _Z25selective_scan_bwd_kernelI32Selective_Scan_bwd_kernel_traitsILi32ELi8ELb1ELb0ELb0ELb0ELb0EN3c108BFloat16ENS1_7complexIfEEEEv12SSMParamsBwd)
        .other          _Z25selective_scan_bwd_kernelI32Selective_Scan_bwd_kernel_traitsILi32ELi8ELb1ELb0ELb0ELb0ELb0EN3c108BFloat16ENS1_7complexIfEEEEv12SSMParamsBwd,@"STO_CUDA_ENTRY STV_DEFAULT"
_Z25selective_scan_bwd_kernelI32Selective_Scan_bwd_kernel_traitsILi32ELi8ELb1ELb0ELb0ELb0ELb0EN3c108BFloat16ENS1_7complexIfEEEEv12SSMParamsBwd:
.text._Z25selective_scan_bwd_kernelI32Selective_Scan_bwd_kernel_traitsILi32ELi8ELb1ELb0ELb0ELb0ELb0EN3c108BFloat16ENS1_7complexIfEEEEv12SSMParamsBwd:
        /* <DEDUP_REMOVED lines=73> */
[----:B------:R-:W-:Y:S02]  /*0490*/  @P2 LEA R16, P5, R48, R24, 0x2 ;  /* 0x0000001830102211 */ /* 0x000fe400078a10ff */
[----:B------:R-:W-:Y:S01]  /*04a0*/  IADD3.X R6, R11, R7, R10, P4, !PT ;  /* 0x000000070b067210 */ /* 0x000fe200027fe40a */
[----:B------:R-:W-:Y:S01]  /*04b0*/  @P0 IMAD R0, R0, R27, RZ ;  /* 0x0000001b00000224 */ /* 0x000fe200078e02ff */
[----:B------:R-:W-:Y:S02]  /*04c0*/  @P1 LEA R18, P4, R48, R22, 0x2 ;  /* 0x0000001630121211 */ /* 0x000fe400078810ff */
[----:B------:R-:W-:Y:S01]  /*04d0*/  MOV R17, RZ ;  /* 0x000000ff00117202 */ /* 0x000fe20000000f00 */
        /* <DEDUP_REMOVED lines=13> */
[----:B------:R-:W0:Y:S01]  /*05b0*/  S2UR UR5, SR_CgaCtaId ;  /* 0x00000000000579c3 */ /* 0x000e220000008800 */
[----:B------:R-:W1:Y:S01]  /*05c0*/  S2R R55, SR_LANEID ;  /* 0x0000000000377919 */ /* 0x000e620000000000 */
[----:B------:R-:W-:Y:S01]  /*05d0*/  UMOV UR4, 0x400 ;  /* 0x0000040000047882 */ /* 0x000fe20000000000 */
[----:B------:R-:W-:Y:S01]  /*05e0*/  CS2R R52, SRZ ;  /* 0x0000000000347805 */ /* 0x000fe2000001ff00 */
[----:B------:R-:W2:Y:S04]  /*05f0*/  S2R R57, SR_TID.X ;  /* 0x0000000000397919 */ /* 0x000ea80000002100 */
[----:B------:R-:W3:Y:S01]  /*0600*/  LDC R54, c[0x0][0x224] ;  /* 0x00008900ff367b82 */ /* 0x000ee20000000800 */
[----:B0-----:R-:W-:-:S06]  /*0610*/  ULEA UR4, UR5, UR4, 0x18 ;  /* 0x0000000405047291 */ /* 0x001fcc000f8ec03f */
[----:B------:R-:W-:-:S04]  /*0620*/  MOV R40, UR4 ;  /* 0x0000000400287c02 */ /* 0x000fc80008000f00 */
[----:B-1----:R-:W-:-:S07]  /*0630*/  LEA R62, R55, R40, 0x4 ;  /* 0x00000028373e7211 */ /* 0x002fce00078e20ff */
.L_x_16534:
[----:B------:R-:W-:Y:S01]  /*0640*/  BAR.SYNC.DEFER_BLOCKING 0x0 ;  /* 0x0000000000007b1d */ /* 0x000fe20000010000 */
[----:B0-----:R-:W-:Y:S02]  /*0650*/  MOV R2, R56 ;  /* 0x0000003800027202 */ /* 0x001fe40000000f00 */
[----:B------:R-:W-:-:S05]  /*0660*/  MOV R3, R59 ;  /* 0x0000003b00037202 */ /* 0x000fca0000000f00 */
[----:B------:R-:W0:Y:S01]  /*0670*/  LDC R77, c[0x0][0x21c] ;  /* 0x00008700ff4d7b82 */ /* 0x000e220000000800 */
[----:B--2---:R-:W-:-:S05]  /*0680*/  IMAD.WIDE R2, R57, 0x10, R2 ;  /* 0x0000001039027825 */ /* 0x004fca00078e0202 */
[----:B------:R1:W2:Y:S02]  /*0690*/  LDG.E.128 R24, desc[UR14][R2.64] ;  /* 0x0000000e02187981 */ /* 0x0002a4000c1e1d00 */
[----:B-1----:R-:W-:Y:S02]  /*06a0*/  MOV R2, R58 ;  /* 0x0000003a00027202 */ /* 0x002fe40000000f00 */
[----:B------:R-:W-:-:S03]  /*06b0*/  MOV R3, R61 ;  /* 0x0000003d00037202 */ /* 0x000fc60000000f00 */
[----:B------:R-:W-:Y:S01]  /*06c0*/  IMAD.WIDE R12, R57, 0x10, R2 ;  /* 0x00000010390c7825 */ /* 0x000fe200078e0202 */
[----:B--2---:R1:W-:Y:S01]  /*06d0*/  STS.128 [R62], R24 ;  /* 0x000000183e007388 */ /* 0x0043e20000000c00 */
[----:B------:R-:W-:-:S03]  /*06e0*/  NOP ;  /* 0x0000000000007918 */ /* 0x000fc60000000000 */
[----:B------:R-:W2:Y:S01]  /*06f0*/  LDS.128 R4, [R62] ;  /* 0x000000003e047984 */ /* 0x000ea20000000c00 */
[----:B------:R-:W-:Y:S06]  /*0700*/  BAR.SYNC.DEFER_BLOCKING 0x0 ;  /* 0x0000000000007b1d */ /* 0x000fec0000010000 */
[----:B------:R-:W4:Y:S01]  /*0710*/  LDG.E.128 R28, desc[UR14][R12.64] ;  /* 0x0000000e0c1c7981 */ /* 0x000f22000c1e1d00 */
[----:B------:R-:W-:Y:S02]  /*0720*/  MOV R2, R60 ;  /* 0x0000003c00027202 */ /* 0x000fe40000000f00 */
[----:B------:R-:W-:-:S03]  /*0730*/  MOV R3, R63 ;  /* 0x0000003f00037202 */ /* 0x000fc60000000f00 */
[----:B------:R-:W-:Y:S01]  /*0740*/  IMAD.WIDE R14, R57, 0x10, R2 ;  /* 0x00000010390e7825 */ /* 0x000fe200078e0202 */
[----:B----4-:R4:W-:Y:S01]  /*0750*/  STS.128 [R62], R28 ;  /* 0x0000001c3e007388 */ /* 0x0109e20000000c00 */
[----:B------:R-:W-:-:S03]  /*0760*/  NOP ;  /* 0x0000000000007918 */ /* 0x000fc60000000000 */
[----:B------:R-:W-:Y:S01]  /*0770*/  LDS.128 R8, [R62] ;  /* 0x000000003e087984 */ /* 0x000fe20000000c00 */
[----:B------:R-:W-:Y:S06]  /*0780*/  BAR.SYNC.DEFER_BLOCKING 0x0 ;  /* 0x0000000000007b1d */ /* 0x000fec0000010000 */
[----:B-1----:R-:W3:Y:S01]  /*0790*/  LDG.E.128 R24, desc[UR14][R14.64] ;  /* 0x0000000e0e187981 */ /* 0x002ee2000c1e1d00 */
[C---:B--2---:R-:W-:Y:S01]  /*07a0*/  PRMT R126, R4.reuse, 0x7632, R126 ;  /* 0x00007632047e7816 */ /* 0x044fe2000000007e */
[----:B------:R-:W-:Y:S01]  /*07b0*/  HFMA2.MMA R36, -RZ, RZ, 0, 0 ;  /* 0x00000000ff247435 */ /* 0x000fe200000001ff */
[----:B------:R-:W-:Y:S01]  /*07c0*/  SHF.L.U32 R105, R4, 0x10, RZ ;  /* 0x0000001004697819 */ /* 0x000fe200000006ff */
[----:B------:R-:W-:Y:S01]  /*07d0*/  HFMA2.MMA R68, -RZ, RZ, 0, 0 ;  /* 0x00000000ff447435 */ /* 0x000fe200000001ff */
[----:B------:R-:W-:-:S02]  /*07e0*/  SHF.L.U32 R47, R126, 0x10, RZ ;  /* 0x000000107e2f7819 */ /* 0x000fc400000006ff */
[----:B------:R-:W-:Y:S02]  /*07f0*/  CS2R R66, SRZ ;  /* 0x0000000000427805 */ /* 0x000fe4000001ff00 */
[C---:B------:R-:W-:Y:S02]  /*0800*/  SHF.L.U32 R46, R5.reuse, 0x10, RZ ;  /* 0x00000010052e7819 */ /* 0x040fe400000006ff */
[----:B------:R-:W-:Y:S02]  /*0810*/  PRMT R128, R5, 0x7632, R128 ;  /* 0x0000763205807816 */ /* 0x000fe40000000080 */
[----:B------:R-:W-:Y:S02]  /*0820*/  SHF.L.U32 R44, R6, 0x10, RZ ;  /* 0x00000010062c7819 */ /* 0x000fe400000006ff */
[----:B------:R-:W-:Y:S02]  /*0830*/  SHF.L.U32 R45, R128, 0x10, RZ ;  /* 0x00000010802d7819 */ /* 0x000fe400000006ff */
[----:B------:R-:W-:-:S02]  /*0840*/  PRMT R129, R6, 0x7632, R129 ;  /* 0x0000763206817816 */ /* 0x000fc40000000081 */
[----:B0-----:R-:W-:Y:S02]  /*0850*/  ISETP.GE.AND P0, PT, R77, 0x1, PT ;  /* 0x000000014d00780c */ /* 0x001fe40003f06270 */
[----:B------:R-:W-:Y:S02]  /*0860*/  SHF.L.U32 R43, R129, 0x10, RZ ;  /* 0x00000010812b7819 */ /* 0x000fe400000006ff */
[C---:B------:R-:W-:Y:S02]  /*0870*/  SHF.L.U32 R42, R7.reuse, 0x10, RZ ;  /* 0x00000010072a7819 */ /* 0x040fe400000006ff */
[----:B------:R-:W-:Y:S02]  /*0880*/  PRMT R130, R7, 0x7632, R130 ;  /* 0x0000763207827816 */ /* 0x000fe40000000082 */
[----:B----4-:R-:W-:Y:S02]  /*0890*/  MOV R31, RZ ;  /* 0x000000ff001f7202 */ /* 0x010fe40000000f00 */
[----:B------:R-:W-:-:S02]  /*08a0*/  SHF.L.U32 R41, R130, 0x10, RZ ;  /* 0x0000001082297819 */ /* 0x000fc400000006ff */
[----:B------:R-:W-:Y:S01]  /*08b0*/  MOV R65, RZ ;  /* 0x000000ff00417202 */ /* 0x000fe20000000f00 */
[----:B---3--:R-:W-:Y:S01]  /*08c0*/  STS.128 [R62], R24 ;  /* 0x000000183e007388 */ /* 0x008fe20000000c00 */
[----:B------:R-:W-:-:S03]  /*08d0*/  NOP ;  /* 0x0000000000007918 */ /* 0x000fc60000000000 */
[----:B------:R-:W0:Y:S02]  /*08e0*/  LDS.128 R32, [R62] ;  /* 0x000000003e207984 */ /* 0x000e240000000c00 */
[C---:B0-----:R-:W-:Y:S02]  /*08f0*/  PRMT R0, R32.reuse, 0x7632, R0 ;  /* 0x0000763220007816 */ /* 0x041fe40000000000 */
[----:B------:R-:W-:Y:S01]  /*0900*/  SHF.L.U32 R79, R32, 0x10, RZ ;  /* 0x00000010204f7819 */ /* 0x000fe200000006ff */
[----:B------:R-:W-:Y:S01]  /*0910*/  HFMA2.MMA R32, -RZ, RZ, 0, 0 ;  /* 0x00000000ff207435 */ /* 0x000fe200000001ff */
[----:B------:R-:W-:Y:S02]  /*0920*/  SHF.L.U32 R78, R0, 0x10, RZ ;  /* 0x00000010004e7819 */ /* 0x000fe400000006ff */
[----:B------:R-:W-:Y:S01]  /*0930*/  PRMT R2, R33, 0x7632, R2 ;  /* 0x0000763221027816 */ /* 0x000fe20000000002 */
[----:B------:R-:W-:Y:S01]  /*0940*/  FFMA.FTZ R13, R79, R105, R52 ;  /* 0x000000694f0d7223 */ /* 0x000fe20000010034 */
[----:B------:R-:W-:Y:S01]  /*0950*/  SHF.L.U32 R29, R33, 0x10, RZ ;  /* 0x00000010211d7819 */ /* 0x000fe200000006ff */
[-C--:B-----5:R-:W-:Y:S01]  /*0960*/  FMUL.FTZ R64, R79, R50.reuse ;  /* 0x000000324f407220 */ /* 0x0a0fe20000410000 */
[----:B------:R-:W-:Y:S01]  /*0970*/  SHF.L.U32 R80, R2, 0x10, RZ ;  /* 0x0000001002507819 */ /* 0x000fe200000006ff */
[----:B------:R-:W-:Y:S01]  /*0980*/  FFMA.FTZ R0, R78, R47, R13 ;  /* 0x0000002f4e007223 */ /* 0x000fe2000001000d */
[C---:B------:R-:W-:Y:S01]  /*0990*/  PRMT R3, R34.reuse, 0x7632, R3 ;  /* 0x0000763222037816 */ /* 0x040fe20000000003 */
[C---:B------:R-:W-:Y:S01]  /*09a0*/  FMUL.FTZ R30, R29.reuse, R50 ;  /* 0x000000321d1e7220 */ /* 0x040fe20000410000 */
[----:B------:R-:W-:Y:S01]  /*09b0*/  SHF.L.U32 R81, R34, 0x10, RZ ;  /* 0x0000001022517819 */ /* 0x000fe200000006ff */
[----:B------:R-:W-:Y:S01]  /*09c0*/  FFMA.FTZ R13, R29, R46, R0 ;  /* 0x0000002e1d0d7223 */ /* 0x000fe20000010000 */
[----:B------:R-:W-:Y:S01]  /*09d0*/  SHF.L.U32 R82, R3, 0x10, RZ ;  /* 0x0000001003527819 */ /* 0x000fe200000006ff */
[-C--:B------:R-:W-:Y:S01]  /*09e0*/  FMUL.FTZ R69, R78, R50.reuse ;  /* 0x000000324e457220 */ /* 0x080fe20000410000 */
[C---:B------:R-:W-:Y:S01]  /*09f0*/  PRMT R12, R35.reuse, 0x7632, R12 ;  /* 0x00007632230c7816 */ /* 0x040fe2000000000c */
[----:B------:R-:W-:Y:S01]  /*0a00*/  FFMA.FTZ R0, R80, R45, R13 ;  /* 0x0000002d50007223 */ /* 0x000fe2000001000d */
[----:B------:R-:W-:Y:S01]  /*0a10*/  SHF.L.U32 R83, R35, 0x10, RZ ;  /* 0x0000001023537819 */ /* 0x000fe200000006ff */
[C---:B------:R-:W-:Y:S01]  /*0a20*/  FMUL.FTZ R34, R81.reuse, R50 ;  /* 0x0000003251227220 */ /* 0x040fe20000410000 */
[----:B------:R-:W-:Y:S01]  /*0a30*/  SHF.L.U32 R84, R12, 0x10, RZ ;  /* 0x000000100c547819 */ /* 0x000fe200000006ff */
[----:B------:R-:W-:Y:S01]  /*0a40*/  FFMA.FTZ R3, R81, R44, R0 ;  /* 0x0000002c51037223 */ /* 0x000fe20000010000 */
[----:B------:R-:W-:Y:S01]  /*0a50*/  MOV R35, RZ ;  /* 0x000000ff00237202 */ /* 0x000fe20000000f00 */
[-C--:B------:R-:W-:Y:S01]  /*0a60*/  FMUL.FTZ R38, R83, R50.reuse ;  /* 0x0000003253267220 */ /* 0x080fe20000410000 */
[-C--:B------:R-:W-:Y:S01]  /*0a70*/  FMUL.FTZ R33, R80, R50.reuse ;  /* 0x0000003250217220 */ /* 0x080fe20000410000 */
[C---:B------:R-:W-:Y:S01]  /*0a80*/  FFMA.FTZ R0, R82.reuse, R43, R3 ;  /* 0x0000002b52007223 */ /* 0x040fe20000010003 */
[-C--:B------:R-:W-:Y:S01]  /*0a90*/  FMUL.FTZ R37, R82, R50.reuse ;  /* 0x0000003252257220 */ /* 0x080fe20000410000 */
[----:B------:R-:W-:-:S02]  /*0aa0*/  FMUL.FTZ R39, R84, R50 ;  /* 0x0000003254277220 */ /* 0x000fc40000410000 */
[----:B------:R-:W-:-:S04]  /*0ab0*/  FFMA.FTZ R3, R83, R42, R0 ;  /* 0x0000002a53037223 */ /* 0x000fc80000010000 */
        /* <DEDUP_REMOVED lines=9> */
[C---:B------:R-:W-:Y:S01]  /*0b50*/  IMAD R23, R49.reuse, UR6, RZ ;  /* 0x0000000631177c24 */ /* 0x040fe2000f8e02ff */
[----:B------:R-:W-:Y:S01]  /*0b60*/  ULDC.64 UR4, c[0x0][0x230] ;  /* 0x00008c0000047ab9 */ /* 0x000fe20000000a00 */
[C---:B------:R-:W-:Y:S01]  /*0b70*/  IMAD R31, R49.reuse, UR8, RZ ;  /* 0x00000008311f7c24 */ /* 0x040fe2000f8e02ff */
[----:B------:R-:W-:Y:S01]  /*0b80*/  LOP3.LUT R15, R14, 0xfffffe, RZ, 0xc0, !PT ;  /* 0x00fffffe0e0f7812 */ /* 0x000fe200078ec0ff */
[----:B------:R-:W-:Y:S01]  /*0b90*/  IMAD R77, R22, R77, RZ ;  /* 0x0000004d164d7224 */ /* 0x000fe200078e02ff */
[----:B------:R-:W-:Y:S01]  /*0ba0*/  PRMT R93, R10, 0x7632, R93 ;  /* 0x000076320a5d7816 */ /* 0x000fe2000000005d */
[----:B------:R-:W-:Y:S01]  /*0bb0*/  IMAD R27, R48, UR7, R23 ;  /* 0x00000007301b7c24 */ /* 0x000fe2000f8e0217 */
[----:B------:R-:W-:Y:S01]  /*0bc0*/  IADD3 R97, R0, -R15, RZ ;  /* 0x8000000f00617210 */ /* 0x000fe20007ffe0ff */
[----:B------:R-:W-:Y:S01]  /*0bd0*/  IMAD R15, R49, UR4, RZ ;  /* 0x00000004310f7c24 */ /* 0x000fe2000f8e02ff */
[----:B------:R-:W-:Y:S01]  /*0be0*/  SHF.L.U32 R96, R10, 0x10, RZ ;  /* 0x000000100a607819 */ /* 0x000fe200000006ff */
[C---:B------:R-:W-:Y:S01]  /*0bf0*/  IMAD.WIDE.U32 R22, R48.reuse, UR8, RZ ;  /* 0x0000000830167c25 */ /* 0x040fe2000f8e00ff */
[C---:B------:R-:W-:Y:S01]  /*0c00*/  PRMT R95, R11.reuse, 0x7632, R95 ;  /* 0x000076320b5f7816 */ /* 0x040fe2000000005f */
[----:B------:R-:W1:Y:S01]  /*0c10*/  LDC.64 R12, c[0x0][0x2d0] ;  /* 0x0000b400ff0c7b82 */ /* 0x000e620000000a00 */
[----:B------:R-:W-:Y:S01]  /*0c20*/  SHF.L.U32 R98, R11, 0x10, RZ ;  /* 0x000000100b627819 */ /* 0x000fe200000006ff */
[----:B------:R-:W-:Y:S01]  /*0c30*/  IMAD R31, R48, UR9, R31 ;  /* 0x00000009301f7c24 */ /* 0x000fe2000f8e021f */
[----:B------:R-:W-:Y:S01]  /*0c40*/  PRMT R28, R8, 0x7632, R28 ;  /* 0x00007632081c7816 */ /* 0x000fe2000000001c */
[----:B------:R-:W-:Y:S01]  /*0c50*/  IMAD R25, R48, UR5, R15 ;  /* 0x0000000530197c24 */ /* 0x000fe2000f8e020f */
[----:B------:R-:W-:Y:S01]  /*0c60*/  SHF.L.U32 R90, R8, 0x10, RZ ;  /* 0x00000010085a7819 */ /* 0x000fe200000006ff */
[----:B------:R-:W-:Y:S01]  /*0c70*/  IMAD.WIDE R76, R77, 0x10, R20 ;  /* 0x000000104d4c7825 */ /* 0x000fe200078e0214 */
[C---:B------:R-:W-:Y:S01]  /*0c80*/  PRMT R91, R9.reuse, 0x7632, R91 ;  /* 0x00007632095b7816 */ /* 0x040fe2000000005b */
[----:B------:R-:W2:Y:S01]  /*0c90*/  LDC R87, c[0x0][0x224] ;  /* 0x00008900ff577b82 */ /* 0x000ea20000000800 */
[----:B------:R-:W-:Y:S01]  /*0ca0*/  SHF.L.U32 R92, R9, 0x10, RZ ;  /* 0x00000010095c7819 */ /* 0x000fe200000006ff */
[----:B------:R-:W-:Y:S01]  /*0cb0*/  IMAD.WIDE.U32 R10, R48, UR4, RZ ;  /* 0x00000004300a7c25 */ /* 0x000fe2000f8e00ff */
[----:B0-----:R-:W-:-:S03]  /*0cc0*/  LEA R75, P2, R22, R2, 0x3 ;  /* 0x00000002164b7211 */ /* 0x001fc600078418ff */
[----:B------:R-:W-:Y:S01]  /*0cd0*/  FADD.FTZ R78, R78, R78 ;  /* 0x0000004e4e4e7221 */ /* 0x000fe20000010000 */
[----:B------:R-:W-:Y:S01]  /*0ce0*/  IADD3 R0, R23, R31, RZ ;  /* 0x0000001f17007210 */ /* 0x000fe20007ffe0ff */
[----:B------:R-:W-:Y:S01]  /*0cf0*/  IMAD.WIDE.U32 R14, R48, UR6, RZ ;  /* 0x00000006300e7c25 */ /* 0x000fe2000f8e00ff */
[----:B------:R-:W-:Y:S01]  /*0d00*/  MOV R70, R76 ;  /* 0x0000004c00467202 */ /* 0x000fe20000000f00 */
[----:B------:R-:W0:Y:S01]  /*0d10*/  LDC.64 R8, c[0x0][0x2d8] ;  /* 0x0000b600ff087b82 */ /* 0x000e220000000a00 */
[----:B------:R-:W-:Y:S01]  /*0d20*/  IADD3 R72, R11, R25, RZ ;  /* 0x000000190b487210 */ /* 0x000fe20007ffe0ff */
[----:B------:R-:W-:Y:S01]  /*0d30*/  FADD.FTZ R89, R92, R51 ;  /* 0x000000335c597221 */ /* 0x000fe20000010000 */
[----:B------:R-:W-:Y:S01]  /*0d40*/  IADD3 R74, R15, R27, RZ ;  /* 0x0000001b0f4a7210 */ /* 0x000fe20007ffe0ff */
[----:B------:R-:W-:Y:S01]  /*0d50*/  FADD.FTZ R80, R80, R80 ;  /* 0x0000005050507221 */ /* 0x000fe20000010000 */
[----:B------:R-:W-:Y:S01]  /*0d60*/  LEA.HI.X R76, R22, R3, R0, 0x3, P2 ;  /* 0x00000003164c7211 */ /* 0x000fe200010f1c00 */
[----:B------:R-:W-:Y:S01]  /*0d70*/  FADD.FTZ R0, R79, R79 ;  /* 0x0000004f4f007221 */ /* 0x000fe20000010000 */
[----:B------:R-:W-:Y:S01]  /*0d80*/  SHF.L.U32 R94, R91, 0x10, RZ ;  /* 0x000000105b5e7819 */ /* 0x000fe200000006ff */
[----:B------:R-:W3:Y:S01]  /*0d90*/  LDC.64 R22, c[0x0][0x270] ;  /* 0x00009c00ff167b82 */ /* 0x000ee20000000a00 */
[--C-:B------:R-:W-:Y:S01]  /*0da0*/  FADD.FTZ R91, R96, R51.reuse ;  /* 0x00000033605b7221 */ /* 0x100fe20000010000 */
[----:B------:R-:W-:Y:S01]  /*0db0*/  SHF.L.U32 R96, R93, 0x10, RZ ;  /* 0x000000105d607819 */ /* 0x000fe200000006ff */
[----:B------:R-:W-:Y:S01]  /*0dc0*/  FADD.FTZ R93, R98, R51 ;  /* 0x00000033625d7221 */ /* 0x000fe20000010000 */
[----:B------:R-:W-:Y:S01]  /*0dd0*/  SHF.L.U32 R28, R28, 0x10, RZ ;  /* 0x000000101c1c7819 */ /* 0x000fe200000006ff */
[----:B------:R-:W-:Y:S01]  /*0de0*/  FADD.FTZ R79, R29, R29 ;  /* 0x0000001d1d4f7221 */ /* 0x000fe20000010000 */
[----:B------:R-:W-:Y:S01]  /*0df0*/  SHF.L.U32 R98, R95, 0x10, RZ ;  /* 0x000000105f627819 */ /* 0x000fe200000006ff */
[----:B------:R-:W-:Y:S01]  /*0e00*/  FADD.FTZ R81, R81, R81 ;  /* 0x0000005151517221 */ /* 0x000fe20000010000 */
[----:B------:R-:W4:Y:S01]  /*0e10*/  LDC.64 R24, c[0x0][0x250] ;  /* 0x00009400ff187b82 */ /* 0x000f220000000a00 */
[----:B-1----:R-:W-:Y:S01]  /*0e20*/  LEA R71, P0, R10, R12, 0x3 ;  /* 0x0000000c0a477211 */ /* 0x002fe200078018ff */
[----:B------:R-:W-:Y:S01]  /*0e30*/  FADD.FTZ R82, R82, R82 ;  /* 0x0000005252527221 */ /* 0x000fe20000010000 */
[----:B------:R-:W-:Y:S01]  /*0e40*/  FADD.FTZ R83, R83, R83 ;  /* 0x0000005353537221 */ /* 0x000fe20000010000 */
[----:B------:R-:W-:Y:S01]  /*0e50*/  FADD.FTZ R84, R84, R84 ;  /* 0x0000005454547221 */ /* 0x000fe20000010000 */
[----:B------:R-:W-:-:S02]  /*0e60*/  LEA.HI.X R72, R10, R13, R72, 0x3, P0 ;  /* 0x0000000d0a487211 */ /* 0x000fc400000f1c48 */
[----:B------:R-:W-:Y:S02]  /*0e70*/  CS2R R66, SRZ ;  /* 0x0000000000427805 */ /* 0x000fe4000001ff00 */
[C---:B------:R-:W-:Y:S01]  /*0e80*/  ISETP.NE.AND P2, PT, R57.reuse, 0x1f, PT ;  /* 0x0000001f3900780c */ /* 0x040fe20003f45270 */
[----:B------:R-:W1:Y:S01]  /*0e90*/  LDC.64 R26, c[0x0][0x238] ;  /* 0x00008e00ff1a7b82 */ /* 0x000e620000000a00 */
[----:B0-----:R-:W-:Y:S01]  /*0ea0*/  LEA R73, P1, R14, R8, 0x3 ;  /* 0x000000080e497211 */ /* 0x001fe200078218ff */
[--C-:B------:R-:W-:Y:S01]  /*0eb0*/  FADD.FTZ R90, R90, R51.reuse ;  /* 0x000000335a5a7221 */ /* 0x100fe20000010000 */
[----:B------:R-:W-:Y:S01]  /*0ec0*/  MOV R36, RZ ;  /* 0x000000ff00247202 */ /* 0x000fe20000000f00 */
[--C-:B------:R-:W-:Y:S01]  /*0ed0*/  FADD.FTZ R92, R28, R51.reuse ;  /* 0x000000331c5c7221 */ /* 0x100fe20000010000 */
[----:B------:R-:W-:Y:S01]  /*0ee0*/  LEA.HI.X R74, R14, R9, R74, 0x3, P1 ;  /* 0x000000090e4a7211 */ /* 0x000fe200008f1c4a */
[--C-:B------:R-:W-:Y:S01]  /*0ef0*/  FADD.FTZ R94, R94, R51.reuse ;  /* 0x000000335e5e7221 */ /* 0x100fe20000010000 */
[----:B------:R-:W-:Y:S01]  /*0f00*/  ISETP.NE.AND P1, PT, R57, RZ, PT ;  /* 0x000000ff3900720c */ /* 0x000fe20003f25270 */
[----:B------:R-:W0:Y:S01]  /*0f10*/  LDC R133, c[0x0][0x21c] ;  /* 0x00008700ff857b82 */ /* 0x000e220000000800 */
[-C--:B------:R-:W-:Y:S01]  /*0f20*/  MOV R85, R40.reuse ;  /* 0x0000002800557202 */ /* 0x080fe20000000f00 */
[--C-:B------:R-:W-:Y:S01]  /*0f30*/  FADD.FTZ R96, R96, R51.reuse ;  /* 0x0000003360607221 */ /* 0x100fe20000010000 */
[----:B------:R-:W-:Y:S01]  /*0f40*/  MOV R86, R40 ;  /* 0x0000002800567202 */ /* 0x000fe20000000f00 */
[----:B------:R-:W-:Y:S01]  /*0f50*/  FADD.FTZ R98, R98, R51 ;  /* 0x0000003362627221 */ /* 0x000fe20000010000 */
[----:B------:R-:W-:Y:S01]  /*0f60*/  MOV R35, RZ ;  /* 0x000000ff00237202 */ /* 0x000fe20000000f00 */
[----:B------:R-:W-:Y:S01]  /*0f70*/  UMOV UR4, URZ ;  /* 0x0000003f00047c82 */ /* 0x000fe20008000000 */
[----:B------:R-:W-:Y:S01]  /*0f80*/  MOV R32, RZ ;  /* 0x000000ff00207202 */ /* 0x000fe20000000f00 */
[----:B------:R-:W-:Y:S01]  /*0f90*/  ULDC UR5, c[0x0][0x224] ;  /* 0x0000890000057ab9 */ /* 0x000fe20000000800 */
[----:B------:R-:W-:-:S02]  /*0fa0*/  MOV R31, RZ ;  /* 0x000000ff001f7202 */ /* 0x000fc40000000f00 */
[----:B------:R-:W-:Y:S02]  /*0fb0*/  MOV R68, RZ ;  /* 0x000000ff00447202 */ /* 0x000fe40000000f00 */
[----:B------:R-:W-:Y:S02]  /*0fc0*/  MOV R65, RZ ;  /* 0x000000ff00417202 */ /* 0x000fe40000000f00 */
[----:B------:R-:W-:Y:S02]  /*0fd0*/  IADD3 R88, R57, 0x200, RZ ;  /* 0x0000020039587810 */ /* 0x000fe40007ffe0ff */
[----:B---3--:R-:W-:Y:S02]  /*0fe0*/  SHF.L.U64.HI R23, R22, 0x3, R23 ;  /* 0x0000000316177819 */ /* 0x008fe40000010217 */
[----:B----4-:R-:W-:Y:S02]  /*0ff0*/  SHF.L.U64.HI R25, R24, 0x3, R25 ;  /* 0x0000000318197819 */ /* 0x010fe40000010219 */
[----:B-1----:R-:W-:-:S02]  /*1000*/  SHF.L.U64.HI R27, R26, 0x3, R27 ;  /* 0x000000031a1b7819 */ /* 0x002fc4000001021b */
[----:B--2---:R-:W-:-:S07]  /*1010*/  SHF.L.U32 R95, R97, 0x8, RZ ;  /* 0x00000008615f7819 */ /* 0x004fce00000006ff */
.L_x_16533:
[----:B------:R-:W-:Y:S02]  /*1020*/  MOV R2, R71 ;  /* 0x0000004700027202 */ /* 0x000fe40000000f00 */
[----:B------:R-:W-:-:S05]  /*1030*/  MOV R3, R72 ;  /* 0x0000004800037202 */ /* 0x000fca0000000f00 */
[----:B------:R1:W2:Y:S01]  /*1040*/  LDG.E.64 R28, desc[UR14][R2.64] ;  /* 0x0000000e021c7981 */ /* 0x0002a2000c1e1b00 */
[----:B------:R-:W-:Y:S02]  /*1050*/  SEL R11, R95, R88, !P1 ;  /* 0x000000585f0b7207 */ /* 0x000fe40004800000 */
[----:B0-----:R-:W-:Y:S02]  /*1060*/  CS2R R14, SRZ ;  /* 0x00000000000e7805 */ /* 0x001fe4000001ff00 */
[----:B------:R-:W-:-:S04]  /*1070*/  LOP3.LUT P0, RZ, R57, 0x1f, RZ, 0xc0, !PT ;  /* 0x0000001f39ff7812 */ /* 0x000fc8000780c0ff */
[----:B------:R-:W-:Y:S02]  /*1080*/  ISETP.LT.OR P3, PT, R54, 0x2, P0 ;  /* 0x000000023600780c */ /* 0x000fe40000761670 */
[----:B-1----:R-:W-:Y:S02]  /*1090*/  LEA R2, R11, R40, 0x3 ;  /* 0x000000280b027211 */ /* 0x002fe400078e18ff */
[----:B------:R-:W-:Y:S01]  /*10a0*/  MOV R3, R76 ;  /* 0x0000004c00037202 */ /* 0x000fe20000000f00 */
[----:B------:R-:W1:Y:S01]  /*10b0*/  @P2 S2R R123, SR_CgaCtaId ;  /* 0x00000000007b2919 */ /* 0x000e620000008800 */
[----:B------:R-:W-:Y:S01]  /*10c0*/  FMUL.FTZ R124, R90, R105 ;  /* 0x000000695a7c7220 */ /* 0x000fe20000410000 */
[----:B------:R-:W-:Y:S01]  /*10d0*/  BSSY B0, `(.L_x_16519) ;  /* 0x000009f000007945 */ /* 0x000fe20003800000 */
[----:B--2---:R-:W-:Y:S01]  /*10e0*/  FMUL.FTZ R97, R28, 1.4426950216293334961 ;  /* 0x3fb8aa3b1c617820 */ /* 0x004fe20000410000 */
[----:B------:R-:W-:-:S03]  /*10f0*/  FMUL.FTZ R9, R90, R29 ;  /* 0x0000001d5a097220 */ /* 0x000fc60000410000 */
[----:B------:R-:W-:Y:S01]  /*1100*/  FMUL.FTZ R8, R90, R97 ;  /* 0x000000615a087220 */ /* 0x000fe20000410000 */
[----:B------:R-:W-:-:S04]  /*1110*/  FMUL.RZ R10, R9, 0.15915493667125701904 ;  /* 0x3e22f983090a7820 */ /* 0x000fc8000040c000 */
[----:B------:R-:W-:Y:S08]  /*1120*/  MUFU.COS R9, R10 ;  /* 0x0000000a00097308 */ /* 0x000ff00000000000 */
[----:B------:R-:W2:Y:S08]  /*1130*/  MUFU.EX2 R8, R8 ;  /* 0x0000000800087308 */ /* 0x000eb00000000800 */
[----:B------:R-:W3:Y:S01]  /*1140*/  MUFU.SIN R13, R10 ;  /* 0x0000000a000d7308 */ /* 0x000ee20000000400 */
[C---:B--2---:R-:W-:Y:S01]  /*1150*/  FMUL.FTZ R12, R8.reuse, R9 ;  /* 0x00000009080c7220 */ /* 0x044fe20000410000 */
[----:B------:R-:W-:Y:S01]  /*1160*/  MOV R9, R74 ;  /* 0x0000004a00097202 */ /* 0x000fe20000000f00 */
[----:B---3--:R-:W-:Y:S01]  /*1170*/  FMUL.FTZ R13, R8, R13 ;  /* 0x0000000d080d7220 */ /* 0x008fe20000410000 */
[----:B------:R-:W-:-:S04]  /*1180*/  MOV R8, R73 ;  /* 0x0000004900087202 */ /* 0x000fc80000000f00 */
[----:B------:R2:W-:Y:S04]  /*1190*/  STS.64 [R2+0x670], R12 ;  /* 0x0006700c02007388 */ /* 0x0005e80000000a00 */
[----:B------:R-:W5:Y:S01]  /*11a0*/  LDG.E.64 R8, desc[UR14][R8.64] ;  /* 0x0000000e08087981 */ /* 0x000f62000c1e1b00 */
[----:B--2---:R-:W-:-:S05]  /*11b0*/  MOV R2, R75 ;  /* 0x0000004b00027202 */ /* 0x004fca0000000f00 */
[----:B------:R2:W5:Y:S01]  /*11c0*/  LDG.E.64 R10, desc[UR14][R2.64] ;  /* 0x0000000e020a7981 */ /* 0x000562000c1e1b00 */
[-C--:B------:R-:W-:Y:S01]  /*11d0*/  FMUL.FTZ R99, R92, R29.reuse ;  /* 0x0000001d5c637220 */ /* 0x080fe20000410000 */
[----:B------:R-:W-:-:S03]  /*11e0*/  FMUL.FTZ R102, R89, R29 ;  /* 0x0000001d59667220 */ /* 0x000fc60000410000 */
[----:B------:R-:W-:Y:S01]  /*11f0*/  FMUL.RZ R104, R99, 0.15915493667125701904 ;  /* 0x3e22f98363687820 */ /* 0x000fe2000040c000 */
[----:B--2---:R-:W-:Y:S02]  /*1200*/  @!P3 MOV R2, R70 ;  /* 0x000000460002b202 */ /* 0x004fe40000000f00 */
[----:B------:R-:W-:Y:S01]  /*1210*/  @!P3 MOV R3, R77 ;  /* 0x0000004d0003b202 */ /* 0x000fe20000000f00 */
[----:B------:R-:W-:Y:S01]  /*1220*/  BAR.SYNC.DEFER_BLOCKING 0x0 ;  /* 0x0000000000007b1d */ /* 0x000fe20000010000 */
[----:B------:R-:W-:Y:S01]  /*1230*/  FMUL.FTZ R99, R92, R97 ;  /* 0x000000615c637220 */ /* 0x000fe20000410000 */
[----:B------:R-:W-:-:S04]  /*1240*/  FMUL.RZ R106, R102, 0.15915493667125701904 ;  /* 0x3e22f983666a7820 */ /* 0x000fc8000040c000 */
[----:B------:R-:W-:Y:S08]  /*1250*/  MUFU.SIN R101, R104 ;  /* 0x0000006800657308 */ /* 0x000ff00000000400 */
[----:B------:R2:W3:Y:S01]  /*1260*/  MUFU.EX2 R100, R99 ;  /* 0x0000006300647308 */ /* 0x0004e20000000800 */
[----:B------:R4:W5:Y:S01]  /*1270*/  @!P3 LDG.E.64 R14, desc[UR14][R2.64+0x8] ;  /* 0x0000080e020eb981 */ /* 0x000962000c1e1b00 */
[----:B--2---:R-:W-:-:S06]  /*1280*/  FMUL.FTZ R99, R91, R29 ;  /* 0x0000001d5b637220 */ /* 0x004fcc0000410000 */
[----:B------:R-:W-:Y:S01]  /*1290*/  MUFU.COS R103, R104 ;  /* 0x0000006800677308 */ /* 0x000fe20000000000 */
[----:B----4-:R-:W-:Y:S01]  /*12a0*/  FMUL.FTZ R2, R89, R97 ;  /* 0x0000006159027220 */ /* 0x010fe20000410000 */
[----:B------:R-:W-:-:S06]  /*12b0*/  FMUL.FTZ R3, R94, R29 ;  /* 0x0000001d5e037220 */ /* 0x000fcc0000410000 */
[----:B------:R2:W-:Y:S01]  /*12c0*/  MUFU.EX2 R108, R2 ;  /* 0x00000002006c7308 */ /* 0x0005e20000000800 */
[----:B------:R-:W-:Y:S01]  /*12d0*/  FMUL.RZ R110, R3, 0.15915493667125701904 ;  /* 0x3e22f983036e7820 */ /* 0x000fe2000040c000 */
[----:B------:R-:W-:Y:S01]  /*12e0*/  FMUL.RZ R112, R99, 0.15915493667125701904 ;  /* 0x3e22f98363707820 */ /* 0x000fe2000040c000 */
[-C--:B------:R-:W-:Y:S01]  /*12f0*/  FMUL.FTZ R3, R94, R97.reuse ;  /* 0x000000615e037220 */ /* 0x080fe20000410000 */
[----:B------:R-:W-:Y:S01]  /*1300*/  FMUL.FTZ R99, R91, R97 ;  /* 0x000000615b637220 */ /* 0x000fe20000410000 */
[----:B--2---:R-:W-:-:S03]  /*1310*/  FMUL.FTZ R2, R96, R29 ;  /* 0x0000001d60027220 */ /* 0x004fc60000410000 */
[----:B------:R-:W-:Y:S01]  /*1320*/  MUFU.SIN R109, R106 ;  /* 0x0000006a006d7308 */ /* 0x000fe20000000400 */
[----:B------:R-:W-:Y:S01]  /*1330*/  FMUL.RZ R115, R2, 0.15915493667125701904 ;  /* 0x3e22f98302737820 */ /* 0x000fe2000040c000 */
[----:B------:R-:W-:-:S06]  /*1340*/  FMUL.FTZ R2, R96, R97 ;  /* 0x0000006160027220 */ /* 0x000fcc0000410000 */
[----:B------:R2:W4:Y:S08]  /*1350*/  MUFU.COS R107, R106 ;  /* 0x0000006a006b7308 */ /* 0x0005300000000000 */
[----:B------:R-:W-:Y:S01]  /*1360*/  MUFU.SIN R102, R110 ;  /* 0x0000006e00667308 */ /* 0x000fe20000000400 */
[----:B--2---:R-:W-:-:S07]  /*1370*/  FMUL.FTZ R106, R93, R97 ;  /* 0x000000615d6a7220 */ /* 0x004fce0000410000 */
[----:B------:R2:W-:Y:S02]  /*1380*/  MUFU.COS R114, R110 ;  /* 0x0000006e00727308 */ /* 0x0005e40000000000 */
[----:B--2---:R-:W-:Y:S01]  /*1390*/  FMUL.FTZ R110, R98, R97 ;  /* 0x00000061626e7220 */ /* 0x004fe20000410000 */
[----:B------:R-:W-:-:S04]  /*13a0*/  FMUL.FTZ R97, R93, R29 ;  /* 0x0000001d5d617220 */ /* 0x000fc80000410000 */
[----:B------:R-:W-:Y:S01]  /*13b0*/  FMUL.RZ R118, R97, 0.15915493667125701904 ;  /* 0x3e22f98361767820 */ /* 0x000fe2000040c000 */
[----:B------:R-:W-:Y:S01]  /*13c0*/  FMUL.FTZ R97, R98, R29 ;  /* 0x0000001d62617220 */ /* 0x000fe20000410000 */
[----:B------:R2:W-:Y:S03]  /*13d0*/  MUFU.EX2 R117, R2 ;  /* 0x0000000200757308 */ /* 0x0005e60000000800 */
[----:B------:R-:W-:Y:S01]  /*13e0*/  FMUL.RZ R122, R97, 0.15915493667125701904 ;  /* 0x3e22f983617a7820 */ /* 0x000fe2000040c000 */
[----:B---3--:R-:W-:-:S04]  /*13f0*/  FMUL.FTZ R97, R100, R101 ;  /* 0x0000006564617220 */ /* 0x008fc80000410000 */
[----:B------:R-:W3:Y:S01]  /*1400*/  MUFU.EX2 R3, R3 ;  /* 0x0000000300037308 */ /* 0x000ee20000000800 */
[----:B--2---:R-:W-:-:S04]  /*1410*/  @P2 MOV R2, 0x400 ;  /* 0x0000040000022802 */ /* 0x004fc80000000f00 */
[----:B-1----:R-:W-:Y:S01]  /*1420*/  @P2 LEA R40, R123, R2, 0x18 ;  /* 0x000000027b282211 */ /* 0x002fe200078ec0ff */
[----:B------:R-:W-:Y:S02]  /*1430*/  FMUL.FTZ R2, R97, R124 ;  /* 0x0000007c61027220 */ /* 0x000fe40000410000 */
[----:B------:R1:W-:Y:S01]  /*1440*/  MUFU.EX2 R120, R99 ;  /* 0x0000006300787308 */ /* 0x0003e20000000800 */
[----:B----4-:R-:W-:Y:S01]  /*1450*/  FMUL.FTZ R107, R108, R107 ;  /* 0x0000006b6c6b7220 */ /* 0x010fe20000410000 */
[----:B-1----:R-:W-:Y:S01]  /*1460*/  FMUL.FTZ R99, R100, R103 ;  /* 0x0000006764637220 */ /* 0x002fe20000410000 */
[----:B------:R-:W-:-:S05]  /*1470*/  FMUL.FTZ R100, RZ, R97 ;  /* 0x00000061ff647220 */ /* 0x000fca0000410000 */
[----:B------:R-:W1:Y:S01]  /*1480*/  MUFU.COS R116, R115 ;  /* 0x0000007300747308 */ /* 0x000e620000000000 */
[----:B------:R-:W-:Y:S01]  /*1490*/  FFMA.FTZ R2, RZ, R99, R2 ;  /* 0x00000063ff027223 */ /* 0x000fe20000010002 */
[----:B------:R-:W-:Y:S01]  /*14a0*/  FFMA.FTZ R105, R99, R124, -R100 ;  /* 0x0000007c63697223 */ /* 0x000fe20000010864 */
[----:B------:R-:W-:-:S05]  /*14b0*/  FMUL.FTZ R108, R108, R109 ;  /* 0x0000006d6c6c7220 */ /* 0x000fca0000410000 */
[----:B------:R-:W-:Y:S01]  /*14c0*/  MUFU.SIN R111, R112 ;  /* 0x00000070006f7308 */ /* 0x000fe20000000400 */
[----:B------:R-:W-:Y:S01]  /*14d0*/  FADD.FTZ R2, RZ, R2 ;  /* 0x00000002ff027221 */ /* 0x000fe20000010000 */
[----:B------:R-:W-:-:S06]  /*14e0*/  FFMA.FTZ R105, R92, R47, R105 ;  /* 0x0000002f5c697223 */ /* 0x000fcc0000010069 */
[----:B------:R-:W-:Y:S01]  /*14f0*/  MUFU.COS R121, R112 ;  /* 0x0000007000797308 */ /* 0x000fe20000000000 */
[----:B------:R-:W-:-:S07]  /*1500*/  FMUL.FTZ R100, R108, R2 ;  /* 0x000000026c647220 */ /* 0x000fce0000410000 */
[----:B------:R3:W2:Y:S08]  /*1510*/  MUFU.SIN R104, R115 ;  /* 0x0000007300687308 */ /* 0x0006b00000000400 */
[----:B------:R-:W-:Y:S01]  /*1520*/  MUFU.EX2 R112, R110 ;  /* 0x0000006e00707308 */ /* 0x000fe20000000800 */
[----:B---3--:R-:W-:-:S07]  /*1530*/  FMUL.FTZ R115, R3, R102 ;  /* 0x0000006603737220 */ /* 0x008fce0000410000 */
[----:B------:R-:W3:Y:S01]  /*1540*/  MUFU.COS R103, R122 ;  /* 0x0000007a00677308 */ /* 0x000ee20000000000 */
[-C--:B------:R-:W-:Y:S01]  /*1550*/  FMUL.FTZ R102, R108, R105.reuse ;  /* 0x000000696c667220 */ /* 0x080fe20000410000 */
[----:B------:R-:W-:-:S06]  /*1560*/  FFMA.FTZ R100, R107, R105, -R100 ;  /* 0x000000696b647223 */ /* 0x000fcc0000010864 */
[----:B------:R-:W4:Y:S01]  /*1570*/  MUFU.SIN R101, R122 ;  /* 0x0000007a00657308 */ /* 0x000f220000000400 */
[----:B------:R-:W-:Y:S01]  /*1580*/  FFMA.FTZ R102, R107, R2, R102 ;  /* 0x000000026b667223 */ /* 0x000fe20000010066 */
[----:B------:R-:W-:Y:S01]  /*1590*/  FFMA.FTZ R100, R89, R46, R100 ;  /* 0x0000002e59647223 */ /* 0x000fe20000010064 */
[C---:B-1----:R-:W-:Y:S01]  /*15a0*/  FMUL.FTZ R116, R117.reuse, R116 ;  /* 0x0000007475747220 */ /* 0x042fe20000410000 */
[----:B--2---:R-:W-:Y:S01]  /*15b0*/  FMUL.FTZ R117, R117, R104 ;  /* 0x0000006875757220 */ /* 0x004fe20000410000 */
[----:B------:R-:W-:-:S03]  /*15c0*/  FADD.FTZ R102, RZ, R102 ;  /* 0x00000066ff667221 */ /* 0x000fc60000010000 */
[----:B------:R-:W-:Y:S01]  /*15d0*/  MUFU.EX2 R106, R106 ;  /* 0x0000006a006a7308 */ /* 0x000fe20000000800 */
[----:B---3--:R-:W-:Y:S01]  /*15e0*/  FMUL.FTZ R104, R112, R103 ;  /* 0x0000006770687220 */ /* 0x008fe20000410000 */
[----:B------:R-:W-:-:S06]  /*15f0*/  FMUL.FTZ R114, R3, R114 ;  /* 0x0000007203727220 */ /* 0x000fcc0000410000 */
[----:B------:R-:W1:Y:S01]  /*1600*/  MUFU.SIN R113, R118 ;  /* 0x0000007600717308 */ /* 0x000e620000000400 */
[----:B------:R-:W-:-:S07]  /*1610*/  FMUL.FTZ R103, R115, R100 ;  /* 0x0000006473677220 */ /* 0x000fce0000410000 */
[----:B------:R-:W2:Y:S01]  /*1620*/  MUFU.COS R119, R118 ;  /* 0x0000007600777308 */ /* 0x000ea20000000000 */
[-C--:B------:R-:W-:Y:S01]  /*1630*/  FMUL.FTZ R3, R115, R102.reuse ;  /* 0x0000006673037220 */ /* 0x080fe20000410000 */
[----:B------:R-:W-:Y:S01]  /*1640*/  FMUL.FTZ R2, R12, R97 ;  /* 0x000000610c027220 */ /* 0x000fe20000410000 */
[----:B----4-:R-:W-:Y:S01]  /*1650*/  FMUL.FTZ R105, R112, R101 ;  /* 0x0000006570697220 */ /* 0x010fe20000410000 */
[C---:B------:R-:W-:Y:S01]  /*1660*/  FFMA.FTZ R103, R114.reuse, R102, R103 ;  /* 0x0000006672677223 */ /* 0x040fe20000010067 */
[----:B------:R-:W-:Y:S01]  /*1670*/  FFMA.FTZ R101, R114, R100, -R3 ;  /* 0x0000006472657223 */ /* 0x000fe20000010803 */
[C---:B------:R-:W-:Y:S01]  /*1680*/  FMUL.FTZ R3, R13.reuse, R97 ;  /* 0x000000610d037220 */ /* 0x040fe20000410000 */
[C---:B------:R-:W-:Y:S01]  /*1690*/  FMUL.FTZ R121, R120.reuse, R121 ;  /* 0x0000007978797220 */ /* 0x040fe20000410000 */
[----:B------:R-:W-:Y:S01]  /*16a0*/  FFMA.FTZ R2, R13, R99, R2 ;  /* 0x000000630d027223 */ /* 0x000fe20000010002 */
[----:B------:R-:W-:Y:S01]  /*16b0*/  FMUL.FTZ R120, R120, R111 ;  /* 0x0000006f78787220 */ /* 0x000fe20000410000 */
[----:B------:R-:W-:Y:S01]  /*16c0*/  FADD.FTZ R103, RZ, R103 ;  /* 0x00000067ff677221 */ /* 0x000fe20000010000 */
[----:B------:R-:W-:Y:S01]  /*16d0*/  FFMA.FTZ R3, R12, R99, -R3 ;  /* 0x000000630c037223 */ /* 0x000fe20000010803 */
[----:B-1----:R-:W-:Y:S01]  /*16e0*/  FMUL.FTZ R109, R106, R113 ;  /* 0x000000716a6d7220 */ /* 0x002fe20000410000 */
[----:B------:R-:W-:Y:S01]  /*16f0*/  FFMA.FTZ R101, R94, R45, R101 ;  /* 0x0000002d5e657223 */ /* 0x000fe20000010065 */
[-C--:B------:R-:W-:Y:S01]  /*1700*/  FMUL.FTZ R100, R108, R2.reuse ;  /* 0x000000026c647220 */ /* 0x080fe20000410000 */
[----:B--2---:R-:W-:Y:S01]  /*1710*/  FMUL.FTZ R110, R106, R119 ;  /* 0x000000776a6e7220 */ /* 0x004fe20000410000 */
[----:B------:R-:W-:Y:S01]  /*1720*/  FMUL.FTZ R106, R120, R103 ;  /* 0x00000067786a7220 */ /* 0x000fe20000410000 */
        /* <DEDUP_REMOVED lines=13> */
[-C--:B------:R-:W-:Y:S01]  /*1800*/  FMUL.FTZ R103, R117, R112.reuse ;  /* 0x0000007075677220 */ /* 0x080fe20000410000 */
[----:B------:R-:W-:Y:S01]  /*1810*/  FMUL.FTZ R2, R120, R101 ;  /* 0x0000006578027220 */ /* 0x000fe20000410000 */
[----:B------:R-:W-:Y:S01]  /*1820*/  FFMA.FTZ R111, R116, R112, R111 ;  /* 0x00000070746f7223 */ /* 0x000fe2000001006f */
        /* <DEDUP_REMOVED lines=13> */
[C---:B------:R-:W-:Y:S01]  /*1900*/  FFMA.FTZ R113, R110.reuse, R111, R113 ;  /* 0x0000006f6e717223 */ /* 0x040fe20000010071 */
        /* <DEDUP_REMOVED lines=8> */
[C---:B------:R-:W-:Y:S01]  /*1990*/  FFMA.FTZ R113, R104.reuse, R113, R2 ;  /* 0x0000007168717223 */ /* 0x040fe20000010002 */
[----:B------:R-:W-:Y:S01]  /*19a0*/  @P2 LEA R2, R57, R40, 0x3 ;  /* 0x0000002839022211 */ /* 0x000fe200078e18ff */
[C---:B------:R-:W-:Y:S01]  /*19b0*/  FMUL.FTZ R100, R105.reuse, R103 ;  /* 0x0000006769647220 */ /* 0x040fe20000410000 */
[C---:B------:R-:W-:Y:S01]  /*19c0*/  FFMA.FTZ R111, R104.reuse, R102, -R111 ;  /* 0x00000066686f7223 */ /* 0x040fe2000001086f */
[-C--:B------:R-:W-:Y:S02]  /*19d0*/  FMUL.FTZ R102, R105, R3.reuse ;  /* 0x0000000369667220 */ /* 0x080fe40000410000 */
[C---:B------:R-:W-:Y:S02]  /*19e0*/  FFMA.FTZ R125, R104.reuse, R3, -R100 ;  /* 0x00000003687d7223 */ /* 0x040fe40000010864 */
[----:B------:R-:W1:Y:S01]  /*19f0*/  @P2 LDS.64 R2, [R2+0x1678] ;  /* 0x0016780002022984 */ /* 0x000e620000000a00 */
[----:B------:R-:W-:Y:S01]  /*1a00*/  FFMA.FTZ R102, R104, R103, R102 ;  /* 0x0000006768667223 */ /* 0x000fe20000010066 */
[----:B------:R-:W-:Y:S01]  /*1a10*/  FADD.FTZ R127, RZ, R113 ;  /* 0x00000071ff7f7221 */ /* 0x000fe20000010000 */
[----:B------:R-:W-:Y:S01]  /*1a20*/  FFMA.FTZ R131, R98, R41, R111 ;  /* 0x0000002962837223 */ /* 0x000fe2000001006f */
[----:B------:R-:W-:Y:S06]  /*1a30*/  @P2 BRA `(.L_x_16520) ;  /* 0x0000000000202947 */ /* 0x000fec0003800000 */
[----:B------:R-:W-:-:S13]  /*1a40*/  ISETP.NE.AND P2, PT, R54, R87, PT ;  /* 0x000000573600720c */ /* 0x000fda0003f45270 */
[----:B-1----:R-:W-:-:S04]  /*1a50*/  @P2 LEA.HI R2, R54, R54, RZ, 0x1 ;  /* 0x0000003636022211 */ /* 0x002fc800078f08ff */
[----:B------:R-:W-:Y:S02]  /*1a60*/  @P2 LOP3.LUT R3, R2, 0x1ffffe, RZ, 0xc0, !PT ;  /* 0x001ffffe02032812 */ /* 0x000fe400078ec0ff */
[----:B------:R-:W-:Y:S02]  /*1a70*/  MOV R2, 0x3f800000 ;  /* 0x3f80000000027802 */ /* 0x000fe40000000f00 */
[----:B------:R-:W-:Y:S01]  /*1a80*/  @P2 IADD3 R101, -R3, R54, RZ ;  /* 0x0000003603652210 */ /* 0x000fe20007ffe1ff */
[----:B------:R-:W-:-:S03]  /*1a90*/  HFMA2.MMA R3, -RZ, RZ, 0, 0 ;  /* 0x00000000ff037435 */ /* 0x000fc600000001ff */
[----:B------:R-:W-:-:S07]  /*1aa0*/  @P2 LEA R101, R101, R86, 0xb ;  /* 0x0000005665652211 */ /* 0x000fce00078e58ff */
[----:B------:R2:W3:Y:S02]  /*1ab0*/  @P2 LDS.64 R2, [R101+0x670] ;  /* 0x0006700065022984 */ /* 0x0004e40000000a00 */
.L_x_16520:
[----:B------:R-:W-:Y:S05]  /*1ac0*/  BSYNC B0 ;  /* 0x0000000000007941 */ /* 0x000fea0003800000 */
.L_x_16519:
[----:B------:R-:W4:Y:S01]  /*1ad0*/  SHFL.UP PT, R106, R127, 0x1, RZ ;  /* 0x042000007f6a7989 */ /* 0x000f2200000e00ff */
[----:B------:R-:W-:Y:S01]  /*1ae0*/  ISETP.GE.AND P2, PT, R55, 0x1, PT ;  /* 0x000000013700780c */ /* 0x000fe20003f46270 */
[----:B------:R-:W-:Y:S01]  /*1af0*/  BSSY B0, `(.L_x_16521) ;  /* 0x00000ca000007945 */ /* 0x000fe20003800000 */
[----:B------:R-:W-:Y:S01]  /*1b00*/  ISETP.GE.OR P0, PT, R54, UR5, P0 ;  /* 0x0000000536007c0c */ /* 0x000fe20008706670 */
[----:B------:R-:W0:Y:S04]  /*1b10*/  SHFL.UP PT, R103, R131, 0x1, RZ ;  /* 0x0420000083677989 */ /* 0x000e2800000e00ff */
[----:B------:R-:W1:Y:S04]  /*1b20*/  SHFL.UP PT, R100, R125, 0x1, RZ ;  /* 0x042000007d647989 */ /* 0x000e6800000e00ff */
[----:B--2---:R-:W2:Y:S04]  /*1b30*/  SHFL.UP PT, R101, R102, 0x1, RZ ;  /* 0x0420000066657989 */ /* 0x004ea800000e00ff */
[----:B-----5:R-:W-:Y:S04]  /*1b40*/  SHFL.IDX PT, R14, R14, RZ, 0x1f ;  /* 0x00001fff0e0e7589 */ /* 0x020fe800000e0000 */
[----:B------:R-:W-:Y:S01]  /*1b50*/  SHFL.IDX PT, R15, R15, RZ, 0x1f ;  /* 0x00001fff0f0f7589 */ /* 0x000fe200000e0000 */
[C---:B----4-:R-:W-:Y:S01]  /*1b60*/  FMUL.FTZ R118, R102.reuse, R106 ;  /* 0x0000006a66767220 */ /* 0x050fe20000410000 */
[----:B0-----:R-:W-:-:S03]  /*1b70*/  FMUL.FTZ R122, R102, R103 ;  /* 0x00000067667a7220 */ /* 0x001fc60000410000 */
[C---:B------:R-:W-:Y:S01]  /*1b80*/  FFMA.FTZ R118, R125.reuse, R103, -R118 ;  /* 0x000000677d767223 */ /* 0x040fe20000010876 */
[C---:B-1----:R-:W-:Y:S01]  /*1b90*/  FMUL.FTZ R112, R102.reuse, R100 ;  /* 0x0000006466707220 */ /* 0x042fe20000410000 */
[----:B------:R-:W-:Y:S02]  /*1ba0*/  FFMA.FTZ R122, R125, R106, R122 ;  /* 0x0000006a7d7a7223 */ /* 0x000fe4000001007a */
[----:B------:R-:W-:Y:S01]  /*1bb0*/  @P2 FADD.FTZ R131, R131, R118 ;  /* 0x0000007683832221 */ /* 0x000fe20000010000 */
[CC--:B--2---:R-:W-:Y:S01]  /*1bc0*/  FMUL.FTZ R106, R102.reuse, R101.reuse ;  /* 0x00000065666a7220 */ /* 0x0c4fe20000410000 */
[----:B------:R-:W-:Y:S01]  /*1bd0*/  FFMA.FTZ R103, R125, R101, R112 ;  /* 0x000000657d677223 */ /* 0x000fe20000010070 */
[----:B------:R-:W-:Y:S02]  /*1be0*/  @P2 FADD.FTZ R127, R127, R122 ;  /* 0x0000007a7f7f2221 */ /* 0x000fe40000010000 */
[----:B------:R-:W-:Y:S02]  /*1bf0*/  @P2 FFMA.FTZ R125, R125, R100, -R106 ;  /* 0x000000647d7d2223 */ /* 0x000fe4000001086a */
[----:B------:R-:W0:Y:S01]  /*1c00*/  SHFL.UP PT, R106, R131, 0x2, RZ ;  /* 0x04400000836a7989 */ /* 0x000e2200000e00ff */
[----:B------:R-:W-:-:S02]  /*1c10*/  FSEL R103, R102, R103, !P2 ;  /* 0x0000006766677208 */ /* 0x000fc40005000000 */
[----:B------:R-:W-:Y:S01]  /*1c20*/  ISETP.GE.AND P2, PT, R55, 0x2, PT ;  /* 0x000000023700780c */ /* 0x000fe20003f46270 */
[----:B------:R-:W1:Y:S04]  /*1c30*/  SHFL.UP PT, R112, R127, 0x2, RZ ;  /* 0x044000007f707989 */ /* 0x000e6800000e00ff */
[----:B------:R-:W2:Y:S04]  /*1c40*/  SHFL.UP PT, R100, R125, 0x2, RZ ;  /* 0x044000007d647989 */ /* 0x000ea800000e00ff */
[----:B------:R-:W4:Y:S01]  /*1c50*/  SHFL.UP PT, R102, R103, 0x2, RZ ;  /* 0x0440000067667989 */ /* 0x000f2200000e00ff */
[C---:B0-----:R-:W-:Y:S01]  /*1c60*/  FMUL.FTZ R113, R103.reuse, R106 ;  /* 0x0000006a67717220 */ /* 0x041fe20000410000 */
[----:B-1----:R-:W-:-:S03]  /*1c70*/  FMUL.FTZ R118, R103, R112 ;  /* 0x0000007067767220 */ /* 0x002fc60000410000 */
[----:B------:R-:W-:Y:S01]  /*1c80*/  FFMA.FTZ R112, R125, R112, R113 ;  /* 0x000000707d707223 */ /* 0x000fe20000010071 */
[----:B--2---:R-:W-:Y:S01]  /*1c90*/  FMUL.FTZ R111, R103, R100 ;  /* 0x00000064676f7220 */ /* 0x004fe20000410000 */
        /* <DEDUP_REMOVED lines=8> */
[----:B------:R-:W1:Y:S01]  /*1d20*/  SHFL.UP PT, R103, R131, 0x4, RZ ;  /* 0x0480000083677989 */ /* 0x000e6200000e00ff */
[----:B------:R-:W-:-:S03]  /*1d30*/  ISETP.GE.AND P2, PT, R55, 0x4, PT ;  /* 0x000000043700780c */ /* 0x000fc60003f46270 */
[----:B------:R-:W2:Y:S04]  /*1d40*/  SHFL.UP PT, R100, R125, 0x4, RZ ;  /* 0x048000007d647989 */ /* 0x000ea800000e00ff */
[----:B------:R-:W4:Y:S01]  /*1d50*/  SHFL.UP PT, R101, R102, 0x4, RZ ;  /* 0x0480000066657989 */ /* 0x000f2200000e00ff */
[C---:B0-----:R-:W-:Y:S01]  /*1d60*/  FMUL.FTZ R118, R102.reuse, R106 ;  /* 0x0000006a66767220 */ /* 0x041fe20000410000 */
[----:B-1----:R-:W-:-:S03]  /*1d70*/  FMUL.FTZ R113, R102, R103 ;  /* 0x0000006766717220 */ /* 0x002fc60000410000 */
[C---:B------:R-:W-:Y:S01]  /*1d80*/  FFMA.FTZ R118, R125.reuse, R103, -R118 ;  /* 0x000000677d767223 */ /* 0x040fe20000010876 */
[C---:B--2---:R-:W-:Y:S01]  /*1d90*/  FMUL.FTZ R112, R102.reuse, R100 ;  /* 0x0000006466707220 */ /* 0x044fe20000410000 */
[----:B------:R-:W-:Y:S02]  /*1da0*/  FFMA.FTZ R106, R125, R106, R113 ;  /* 0x0000006a7d6a7223 */ /* 0x000fe40000010071 */
[----:B------:R-:W-:Y:S01]  /*1db0*/  @P2 FADD.FTZ R131, R131, R118 ;  /* 0x0000007683832221 */ /* 0x000fe20000010000 */
[CC--:B----4-:R-:W-:Y:S01]  /*1dc0*/  FMUL.FTZ R111, R102.reuse, R101.reuse ;  /* 0x00000065666f7220 */ /* 0x0d0fe20000410000 */
[----:B------:R-:W-:Y:S01]  /*1dd0*/  FFMA.FTZ R101, R125, R101, R112 ;  /* 0x000000657d657223 */ /* 0x000fe20000010070 */
[----:B------:R-:W-:Y:S02]  /*1de0*/  @P2 FADD.FTZ R127, R127, R106 ;  /* 0x0000006a7f7f2221 */ /* 0x000fe40000010000 */
[----:B------:R-:W0:Y:S01]  /*1df0*/  SHFL.UP PT, R112, R131, 0x8, RZ ;  /* 0x0500000083707989 */ /* 0x000e2200000e00ff */
[----:B------:R-:W-:Y:S01]  /*1e00*/  @P2 FFMA.FTZ R125, R125, R100, -R111 ;  /* 0x000000647d7d2223 */ /* 0x000fe2000001086f */
[----:B------:R-:W-:Y:S01]  /*1e10*/  FMUL.FTZ R111, R9, R11 ;  /* 0x0000000b096f7220 */ /* 0x000fe20000410000 */
[----:B------:R-:W-:Y:S01]  /*1e20*/  FSEL R102, R102, R101, !P2 ;  /* 0x0000006566667208 */ /* 0x000fe20005000000 */
[----:B------:R-:W1:Y:S01]  /*1e30*/  SHFL.UP PT, R113, R127, 0x8, RZ ;  /* 0x050000007f717989 */ /* 0x000e6200000e00ff */
[----:B------:R-:W-:Y:S01]  /*1e40*/  ISETP.GE.AND P2, PT, R55, 0x8, PT ;  /* 0x000000083700780c */ /* 0x000fe20003f46270 */
[-C--:B------:R-:W-:Y:S01]  /*1e50*/  FMUL.FTZ R100, R9, R10.reuse ;  /* 0x0000000a09647220 */ /* 0x080fe20000410000 */
[C---:B------:R-:W-:Y:S01]  /*1e60*/  FFMA.FTZ R111, R8.reuse, R10, -R111 ;  /* 0x0000000a086f7223 */ /* 0x040fe2000001086f */
[----:B------:R-:W2:Y:S02]  /*1e70*/  SHFL.UP PT, R103, R125, 0x8, RZ ;  /* 0x050000007d677989 */ /* 0x000ea400000e00ff */
[----:B------:R-:W-:Y:S01]  /*1e80*/  FFMA.FTZ R101, R8, R11, R100 ;  /* 0x0000000b08657223 */ /* 0x000fe20000010064 */
[CC--:B------:R-:W-:Y:S01]  /*1e90*/  FMUL.FTZ R138, R84.reuse, R111.reuse ;  /* 0x0000006f548a7220 */ /* 0x0c0fe20000410000 */
[----:B------:R-:W4:Y:S01]  /*1ea0*/  SHFL.UP PT, R106, R102, 0x8, RZ ;  /* 0x05000000666a7989 */ /* 0x000f2200000e00ff */
[C---:B------:R-:W-:Y:S01]  /*1eb0*/  FMUL.FTZ R132, R83.reuse, R111 ;  /* 0x0000006f53847220 */ /* 0x040fe20000410000 */
[-C--:B------:R-:W-:Y:S01]  /*1ec0*/  FMUL.FTZ R137, R84, R101.reuse ;  /* 0x0000006554897220 */ /* 0x080fe20000410000 */
[-C--:B------:R-:W-:Y:S01]  /*1ed0*/  FMUL.FTZ R134, R83, R101.reuse ;  /* 0x0000006553867220 */ /* 0x080fe20000410000 */
[C---:B------:R-:W-:Y:S01]  /*1ee0*/  FMUL.FTZ R135, R82.reuse, R101 ;  /* 0x0000006552877220 */ /* 0x040fe20000410000 */
[-C--:B------:R-:W-:Y:S01]  /*1ef0*/  FMUL.FTZ R136, R82, R111.reuse ;  /* 0x0000006f52887220 */ /* 0x080fe20000410000 */
[C---:B------:R-:W-:Y:S01]  /*1f00*/  FMUL.FTZ R140, R81.reuse, R111 ;  /* 0x0000006f518c7220 */ /* 0x040fe20000410000 */
[-C--:B------:R-:W-:Y:S01]  /*1f10*/  FMUL.FTZ R139, R81, R101.reuse ;  /* 0x00000065518b7220 */ /* 0x080fe20000410000 */
[C---:B------:R-:W-:Y:S01]  /*1f20*/  FMUL.FTZ R123, R80.reuse, R101 ;  /* 0x00000065507b7220 */ /* 0x040fe20000410000 */
[----:B------:R-:W-:Y:S01]  /*1f30*/  FMUL.FTZ R122, R80, R111 ;  /* 0x0000006f507a7220 */ /* 0x000fe20000410000 */
[----:B------:R-:W-:Y:S01]  /*1f40*/  FMUL.FTZ R118, R79, R101 ;  /* 0x000000654f767220 */ /* 0x000fe20000410000 */
[C---:B0-----:R-:W-:Y:S01]  /*1f50*/  FMUL.FTZ R8, R102.reuse, R112 ;  /* 0x0000007066087220 */ /* 0x041fe20000410000 */
[----:B-1----:R-:W-:-:S03]  /*1f60*/  FMUL.FTZ R9, R102, R113 ;  /* 0x0000007166097220 */ /* 0x002fc60000410000 */
[C---:B------:R-:W-:Y:S01]  /*1f70*/  FFMA.FTZ R8, R125.reuse, R113, R8 ;  /* 0x000000717d087223 */ /* 0x040fe20000010008 */
[----:B--2---:R-:W-:Y:S01]  /*1f80*/  FMUL.FTZ R10, R102, R103 ;  /* 0x00000067660a7220 */ /* 0x004fe20000410000 */
[----:B------:R-:W-:Y:S02]  /*1f90*/  FFMA.FTZ R112, R125, R112, -R9 ;  /* 0x000000707d707223 */ /* 0x000fe40000010809 */
[----:B------:R-:W-:Y:S01]  /*1fa0*/  @P2 FADD.FTZ R127, R127, R8 ;  /* 0x000000087f7f2221 */ /* 0x000fe20000010000 */
[-C--:B------:R-:W-:Y:S01]  /*1fb0*/  FMUL.FTZ R8, R104, R137.reuse ;  /* 0x0000008968087220 */ /* 0x080fe20000410000 */
[-C--:B----4-:R-:W-:Y:S01]  /*1fc0*/  FFMA.FTZ R11, R125, R106.reuse, R10 ;  /* 0x0000006a7d0b7223 */ /* 0x090fe2000001000a */
[C---:B------:R-:W-:Y:S01]  /*1fd0*/  FMUL.FTZ R106, R102.reuse, R106 ;  /* 0x0000006a666a7220 */ /* 0x040fe20000410000 */
[----:B------:R-:W-:Y:S01]  /*1fe0*/  FMUL.FTZ R9, R105, R137 ;  /* 0x0000008969097220 */ /* 0x000fe20000410000 */
[----:B------:R-:W-:Y:S02]  /*1ff0*/  @P2 FADD.FTZ R131, R131, R112 ;  /* 0x0000007083832221 */ /* 0x000fe40000010000 */
[----:B------:R-:W-:Y:S01]  /*2000*/  @P2 FFMA.FTZ R125, R125, R103, -R106 ;  /* 0x000000677d7d2223 */ /* 0x000fe2000001086a */
[----:B------:R-:W-:Y:S01]  /*2010*/  FSEL R11, R102, R11, !P2 ;  /* 0x0000000b660b7208 */ /* 0x000fe20005000000 */
[-C--:B------:R-:W-:Y:S01]  /*2020*/  FFMA.FTZ R9, R104, R138.reuse, -R9 ;  /* 0x0000008a68097223 */ /* 0x080fe20000010809 */
[----:B------:R-:W-:Y:S01]  /*2030*/  FFMA.FTZ R103, -R105, R138, -R8 ;  /* 0x0000008a69677223 */ /* 0x000fe20000010908 */
[----:B------:R-:W0:Y:S01]  /*2040*/  SHFL.UP PT, R102, R127, 0x10, RZ ;  /* 0x060000007f667989 */ /* 0x000e2200000e00ff */
[----:B------:R-:W-:Y:S01]  /*2050*/  ISETP.GE.AND P2, PT, R55, 0x10, PT ;  /* 0x000000103700780c */ /* 0x000fe20003f46270 */
[----:B------:R-:W-:Y:S01]  /*2060*/  FADD.FTZ R9, R132, R9 ;  /* 0x0000000984097221 */ /* 0x000fe20000010000 */
[----:B------:R-:W-:Y:S01]  /*2070*/  FADD.FTZ R103, -R134, R103 ;  /* 0x0000006786677221 */ /* 0x000fe20000010100 */
[----:B------:R-:W1:Y:S02]  /*2080*/  SHFL.UP PT, R8, R125, 0x10, RZ ;  /* 0x060000007d087989 */ /* 0x000e6400000e00ff */
[C---:B------:R-:W-:Y:S01]  /*2090*/  FMUL.FTZ R106, R109.reuse, -R9 ;  /* 0x800000096d6a7220 */ /* 0x040fe20000410000 */
[-C--:B------:R-:W-:Y:S01]  /*20a0*/  FMUL.FTZ R113, R109, -R103.reuse ;  /* 0x800000676d717220 */ /* 0x080fe20000410000 */
[----:B------:R-:W2:Y:S02]  /*20b0*/  SHFL.UP PT, R100, R131, 0x10, RZ ;  /* 0x0600000083647989 */ /* 0x000ea400000e00ff */
        /* <DEDUP_REMOVED lines=9> */
[----:B0-----:R-:W-:Y:S02]  /*2150*/  FMUL.FTZ R103, R11, R102 ;  /* 0x000000660b677220 */ /* 0x001fe40000410000 */
[----:B------:R-:W-:Y:S01]  /*2160*/  FADD.FTZ R119, R140, R119 ;  /* 0x000000778c777221 */ /* 0x000fe20000010000 */
[----:B------:R-:W-:Y:S01]  /*2170*/  FADD.FTZ R112, -R139, R112 ;  /* 0x000000708b707221 */ /* 0x000fe20000010100 */
[C---:B-1----:R-:W-:Y:S01]  /*2180*/  FMUL.FTZ R106, R11.reuse, R8 ;  /* 0x000000080b6a7220 */ /* 0x042fe20000410000 */
[-C--:B--2---:R-:W-:Y:S01]  /*2190*/  FMUL.FTZ R113, R11, R100.reuse ;  /* 0x000000640b717220 */ /* 0x084fe20000410000 */
[----:B------:R-:W-:Y:S01]  /*21a0*/  FFMA.FTZ R100, R125, R100, -R103 ;  /* 0x000000647d647223 */ /* 0x000fe20000010867 */
[-C--:B----4-:R-:W-:Y:S01]  /*21b0*/  FMUL.FTZ R9, R11, R10.reuse ;  /* 0x0000000a0b097220 */ /* 0x090fe20000410000 */
[C---:B------:R-:W-:Y:S01]  /*21c0*/  FFMA.FTZ R106, R125.reuse, R10, R106 ;  /* 0x0000000a7d6a7223 */ /* 0x040fe2000001006a */
[----:B------:R-:W-:Y:S01]  /*21d0*/  FFMA.FTZ R102, R125, R102, R113 ;  /* 0x000000667d667223 */ /* 0x000fe20000010071 */
[----:B------:R-:W-:Y:S01]  /*21e0*/  @P2 FADD.FTZ R131, R131, R100 ;  /* 0x0000006483832221 */ /* 0x000fe20000010000 */
[----:B------:R-:W-:Y:S01]  /*21f0*/  @P2 FFMA.FTZ R125, R125, R8, -R9 ;  /* 0x000000087d7d2223 */ /* 0x000fe20000010809 */
[----:B------:R-:W-:Y:S01]  /*2200*/  LOP3.LUT R8, R57, 0x1f, RZ, 0xc0, !PT ;  /* 0x0000001f39087812 */ /* 0x000fe200078ec0ff */
[----:B---3--:R-:W-:Y:S01]  /*2210*/  FMUL.FTZ R9, R105, R3 ;  /* 0x0000000369097220 */ /* 0x008fe20000410000 */
[----:B------:R-:W-:Y:S01]  /*2220*/  @P2 FADD.FTZ R127, R127, R102 ;  /* 0x000000667f7f2221 */ /* 0x000fe20000010000 */
[----:B------:R-:W-:Y:S01]  /*2230*/  FSEL R141, R11, R106, !P2 ;  /* 0x0000006a0b8d7208 */ /* 0x000fe20005000000 */
[----:B------:R-:W-:Y:S01]  /*2240*/  FMUL.FTZ R11, R120, -R119 ;  /* 0x80000077780b7220 */ /* 0x000fe20000410000 */
[----:B------:R-:W-:Y:S01]  /*2250*/  ISETP.NE.AND P6, PT, R8, 0x1f, PT ;  /* 0x0000001f0800780c */ /* 0x000fe20003fc5270 */
[----:B------:R-:W-:Y:S01]  /*2260*/  FFMA.FTZ R9, R104, R2, -R9 ;  /* 0x0000000268097223 */ /* 0x000fe20000010809 */
[----:B------:R-:W-:Y:S01]  /*2270*/  ISETP.GT.U32.AND P2, PT, R8, 0x1d, PT ;  /* 0x0000001d0800780c */ /* 0x000fe20003f44070 */
[-C--:B------:R-:W-:Y:S01]  /*2280*/  FMUL.FTZ R10, R120, -R112.reuse ;  /* 0x80000070780a7220 */ /* 0x080fe20000410000 */
[C---:B------:R-:W-:Y:S01]  /*2290*/  ISETP.GT.U32.AND P3, PT, R8.reuse, 0x1b, PT ;  /* 0x0000001b0800780c */ /* 0x040fe20003f64070 */
[----:B------:R-:W-:Y:S01]  /*22a0*/  FFMA.FTZ R112, R121, R112, R11 ;  /* 0x0000007079707223 */ /* 0x000fe2000001000b */
[C---:B------:R-:W-:Y:S01]  /*22b0*/  ISETP.GT.U32.AND P4, PT, R8.reuse, 0x17, PT ;  /* 0x000000170800780c */ /* 0x040fe20003f84070 */
[----:B------:R-:W-:Y:S01]  /*22c0*/  FMUL.FTZ R11, R109, -R9 ;  /* 0x800000096d0b7220 */ /* 0x000fe20000410000 */
[----:B------:R-:W-:Y:S01]  /*22d0*/  ISETP.GT.U32.AND P5, PT, R8, 0xf, PT ;  /* 0x0000000f0800780c */ /* 0x000fe20003fa4070 */
[----:B------:R-:W-:Y:S01]  /*22e0*/  FMUL.FTZ R8, R105, -R2 ;  /* 0x8000000269087220 */ /* 0x000fe20000410000 */
[----:B------:R-:W-:Y:S01]  /*22f0*/  FFMA.FTZ R119, R121, R119, -R10 ;  /* 0x0000007779777223 */ /* 0x000fe2000001080a */
[----:B------:R-:W-:Y:S01]  /*2300*/  FADD.FTZ R112, -R123, R112 ;  /* 0x000000707b707221 */ /* 0x000fe20000010100 */
[----:B------:R-:W0:Y:S01]  /*2310*/  SHFL.UP PT, R125, R125, 0x1, RZ ;  /* 0x042000007d7d7989 */ /* 0x000e2200000e00ff */
[----:B------:R-:W-:Y:S01]  /*2320*/  FFMA.FTZ R8, R104, -R3, R8 ;  /* 0x8000000368087223 */ /* 0x000fe20000010008 */
[----:B------:R-:W-:Y:S01]  /*2330*/  FADD.FTZ R119, R122, R119 ;  /* 0x000000777a777221 */ /* 0x000fe20000010000 */
[----:B------:R-:W-:Y:S01]  /*2340*/  FMUL.FTZ R103, R115, -R112 ;  /* 0x8000007073677220 */ /* 0x000fe20000410000 */
[----:B------:R-:W1:Y:S01]  /*2350*/  SHFL.UP PT, R141, R141, 0x1, RZ ;  /* 0x042000008d8d7989 */ /* 0x000e6200000e00ff */
[-C--:B------:R-:W-:Y:S01]  /*2360*/  FMUL.FTZ R10, R109, -R8.reuse ;  /* 0x800000086d0a7220 */ /* 0x080fe20000410000 */
[----:B------:R-:W-:Y:S01]  /*2370*/  FFMA.FTZ R11, R110, R8, R11 ;  /* 0x000000086e0b7223 */ /* 0x000fe2000001000b */
[-C--:B------:R-:W-:Y:S01]  /*2380*/  FMUL.FTZ R113, R115, -R119.reuse ;  /* 0x8000007773717220 */ /* 0x080fe20000410000 */
[----:B------:R-:W-:Y:S01]  /*2390*/  FFMA.FTZ R106, R114, R119, -R103 ;  /* 0x00000077726a7223 */ /* 0x000fe20000010867 */
[----:B------:R-:W-:Y:S01]  /*23a0*/  FFMA.FTZ R10, R110, R9, -R10 ;  /* 0x000000096e0a7223 */ /* 0x000fe2000001080a */
[----:B------:R-:W-:Y:S01]  /*23b0*/  FMUL.FTZ R9, R117, -R11 ;  /* 0x8000000b75097220 */ /* 0x000fe20000410000 */
[----:B------:R-:W-:Y:S01]  /*23c0*/  FFMA.FTZ R113, R114, R112, R113 ;  /* 0x0000007072717223 */ /* 0x000fe20000010071 */
[----:B------:R-:W-:Y:S01]  /*23d0*/  FMUL.FTZ R119, R79, R111 ;  /* 0x0000006f4f777220 */ /* 0x000fe20000410000 */
[-C--:B------:R-:W-:Y:S01]  /*23e0*/  FMUL.FTZ R8, R117, -R10.reuse ;  /* 0x8000000a75087220 */ /* 0x080fe20000410000 */
[----:B------:R-:W-:Y:S01]  /*23f0*/  FFMA.FTZ R100, R116, R10, -R9 ;  /* 0x0000000a74647223 */ /* 0x000fe20000010809 */
[----:B------:R-:W-:Y:S01]  /*2400*/  HFMA2.MMA R9, -RZ, RZ, 0, 0 ;  /* 0x00000000ff097435 */ /* 0x000fe200000001ff */
[----:B------:R-:W-:Y:S01]  /*2410*/  FADD.FTZ R112, -R118, R113 ;  /* 0x0000007176707221 */ /* 0x000fe20000010100 */
[----:B------:R-:W-:Y:S01]  /*2420*/  FFMA.FTZ R11, R116, R11, R8 ;  /* 0x0000000b740b7223 */ /* 0x000fe20000010008 */
[----:B------:R-:W-:Y:S01]  /*2430*/  FMUL.FTZ R102, R120, -R100 ;  /* 0x8000006478667220 */ /* 0x000fe20000410000 */
[----:B------:R-:W-:Y:S01]  /*2440*/  MOV R8, 0x3f800000 ;  /* 0x3f80000000087802 */ /* 0x000fe20000000f00 */
[----:B------:R-:W-:Y:S01]  /*2450*/  FADD.FTZ R106, R119, R106 ;  /* 0x0000006a776a7221 */ /* 0x000fe20000010000 */
[----:B------:R-:W-:Y:S01]  /*2460*/  FMUL.FTZ R142, R108, -R112 ;  /* 0x800000706c8e7220 */ /* 0x000fe20000410000 */
[-C--:B------:R-:W-:Y:S01]  /*2470*/  FFMA.FTZ R103, R121, R11.reuse, R102 ;  /* 0x0000000b79677223 */ /* 0x080fe20000010066 */
[----:B------:R-:W-:Y:S01]  /*2480*/  FMUL.FTZ R102, R120, -R11 ;  /* 0x8000000b78667220 */ /* 0x000fe20000410000 */
[----:B------:R-:W-:Y:S01]  /*2490*/  CS2R R10, SRZ ;  /* 0x00000000000a7805 */ /* 0x000fe2000001ff00 */
[-C--:B------:R-:W-:Y:S01]  /*24a0*/  FFMA.FTZ R143, R107, R106.reuse, -R142 ;  /* 0x0000006a6b8f7223 */ /* 0x080fe2000001088e */
[----:B------:R-:W-:Y:S01]  /*24b0*/  FMUL.FTZ R106, R108, -R106 ;  /* 0x8000006a6c6a7220 */ /* 0x000fe20000410000 */
[----:B------:R-:W-:Y:S01]  /*24c0*/  FFMA.FTZ R102, R121, R100, -R102 ;  /* 0x0000006479667223 */ /* 0x000fe20000010866 */
[----:B------:R-:W-:Y:S01]  /*24d0*/  FMUL.FTZ R113, R115, -R103 ;  /* 0x8000006773717220 */ /* 0x000fe20000410000 */
[----:B------:R-:W2:Y:S01]  /*24e0*/  SHFL.UP PT, R131, R131, 0x1, RZ ;  /* 0x0420000083837989 */ /* 0x000ea200000e00ff */
[----:B------:R-:W-:Y:S01]  /*24f0*/  FFMA.FTZ R142, R107, R112, R106 ;  /* 0x000000706b8e7223 */ /* 0x000fe2000001006a */
[-C--:B------:R-:W-:Y:S01]  /*2500*/  FMUL.FTZ R100, R115, -R102.reuse ;  /* 0x8000006673647220 */ /* 0x080fe20000410000 */
[----:B------:R-:W-:Y:S01]  /*2510*/  FFMA.FTZ R102, R114, R102, -R113 ;  /* 0x0000006672667223 */ /* 0x000fe20000010871 */
[----:B------:R3:W4:Y:S01]  /*2520*/  @!P0 LDS.128 R8, [R85+0x1770] ;  /* 0x0017700055088984 */ /* 0x0007220000000c00 */
[C---:B------:R-:W-:Y:S01]  /*2530*/  FMUL.FTZ R113, R78.reuse, R101 ;  /* 0x000000654e717220 */ /* 0x040fe20000410000 */
[----:B------:R-:W-:Y:S01]  /*2540*/  FMUL.FTZ R112, R78, R111 ;  /* 0x0000006f4e707220 */ /* 0x000fe20000410000 */
[----:B------:R-:W-:Y:S01]  /*2550*/  FFMA.FTZ R100, R114, R103, R100 ;  /* 0x0000006772647223 */ /* 0x000fe20000010064 */
[----:B------:R-:W-:Y:S01]  /*2560*/  FMUL.FTZ R106, R108, -R102 ;  /* 0x800000666c6a7220 */ /* 0x000fe20000410000 */
[----:B------:R-:W-:Y:S01]  /*2570*/  FADD.FTZ R146, -R113, R142 ;  /* 0x0000008e71927221 */ /* 0x000fe20000010100 */
[----:B------:R-:W-:Y:S01]  /*2580*/  FADD.FTZ R144, R112, R143 ;  /* 0x0000008f70907221 */ /* 0x000fe20000010000 */
[-C--:B------:R-:W-:Y:S01]  /*2590*/  FMUL.FTZ R103, R108, -R100.reuse ;  /* 0x800000646c677220 */ /* 0x080fe20000410000 */
[----:B------:R-:W-:Y:S01]  /*25a0*/  FFMA.FTZ R142, R107, R100, R106 ;  /* 0x000000646b8e7223 */ /* 0x000fe2000001006a */
[C---:B------:R-:W-:Y:S01]  /*25b0*/  FMUL.FTZ R106, R97.reuse, -R146 ;  /* 0x80000092616a7220 */ /* 0x040fe20000410000 */
[----:B------:R-:W-:Y:S01]  /*25c0*/  FMUL.FTZ R143, R97, -R144 ;  /* 0x80000090618f7220 */ /* 0x000fe20000410000 */
[----:B------:R-:W-:Y:S01]  /*25d0*/  FFMA.FTZ R100, R107, R102, -R103 ;  /* 0x000000666b647223 */ /* 0x000fe20000010867 */
[----:B------:R-:W-:Y:S01]  /*25e0*/  FMUL.FTZ R103, R97, -R142 ;  /* 0x8000008e61677220 */ /* 0x000fe20000410000 */
[C---:B------:R-:W-:Y:S01]  /*25f0*/  FFMA.FTZ R102, R99.reuse, R144, -R106 ;  /* 0x0000009063667223 */ /* 0x040fe2000001086a */
[----:B------:R-:W-:Y:S01]  /*2600*/  FFMA.FTZ R145, R99, R146, R143 ;  /* 0x0000009263917223 */ /* 0x000fe2000001008f */
[-C--:B------:R-:W-:Y:S01]  /*2610*/  FMUL.FTZ R143, R97, -R100.reuse ;  /* 0x80000064618f7220 */ /* 0x080fe20000410000 */
[C---:B------:R-:W-:Y:S01]  /*2620*/  FMUL.FTZ R111, R0.reuse, R111 ;  /* 0x0000006f006f7220 */ /* 0x040fe20000410000 */
[----:B------:R-:W-:Y:S01]  /*2630*/  FMUL.FTZ R106, R0, R101 ;  /* 0x00000065006a7220 */ /* 0x000fe20000410000 */
[C---:B------:R-:W-:Y:S01]  /*2640*/  FFMA.FTZ R100, R99.reuse, R100, -R103 ;  /* 0x0000006463647223 */ /* 0x040fe20000010867 */
[----:B------:R-:W-:Y:S01]  /*2650*/  FFMA.FTZ R101, R99, R142, R143 ;  /* 0x0000008e63657223 */ /* 0x000fe2000001008f */
[----:B------:R-:W-:Y:S01]  /*2660*/  FADD.FTZ R102, R111, R102 ;  /* 0x000000666f667221 */ /* 0x000fe20000010000 */
[----:B------:R-:W-:Y:S01]  /*2670*/  FADD.FTZ R103, -R106, R145 ;  /* 0x000000916a677221 */ /* 0x000fe20000010100 */
[----:B------:R-:W0:Y:S04]  /*2680*/  SHFL.UP PT, R127, R127, 0x1, RZ ;  /* 0x042000007f7f7989 */ /* 0x000e2800000e00ff */
[----:B------:R3:W0:Y:S04]  /*2690*/  SHFL.DOWN PT, R144, R100, 0x1, 0x1f ;  /* 0x08201f0064907f89 */ /* 0x00062800000e0000 */
[----:B------:R3:W0:Y:S04]  /*26a0*/  SHFL.DOWN PT, R146, R101, 0x1, 0x1f ;  /* 0x08201f0065927f89 */ /* 0x00062800000e0000 */
[----:B------:R3:W0:Y:S04]  /*26b0*/  SHFL.DOWN PT, R142, R102, 0x1, 0x1f ;  /* 0x08201f00668e7f89 */ /* 0x00062800000e0000 */
[----:B------:R3:W0:Y:S01]  /*26c0*/  SHFL.DOWN PT, R148, R103, 0x1, 0x1f ;  /* 0x08201f0067947f89 */ /* 0x00062200000e0000 */
[----:B-12---:R-:W-:Y:S05]  /*26d0*/  @!P6 BRA `(.L_x_16522) ;  /* 0x00000000002ce947 */ /* 0x006fea0003800000 */
[C---:B0-----:R-:W-:Y:S01]  /*26e0*/  FMUL.FTZ R145, R101.reuse, R148 ;  /* 0x0000009465917220 */ /* 0x041fe20000410000 */
[C---:B------:R-:W-:Y:S01]  /*26f0*/  FMUL.FTZ R143, R101.reuse, R146 ;  /* 0x00000092658f7220 */ /* 0x040fe20000410000 */
[-C--:B------:R-:W-:Y:S01]  /*2700*/  FMUL.FTZ R147, R101, R142.reuse ;  /* 0x0000008e65937220 */ /* 0x080fe20000410000 */
        /* <DEDUP_REMOVED lines=8> */
.L_x_16522:
[----:B------:R-:W-:Y:S05]  /*2790*/  BSYNC B0 ;  /* 0x0000000000007941 */ /* 0x000fea0003800000 */
.L_x_16521:
[----:B0-----:R0:W1:Y:S01]  /*27a0*/  SHFL.DOWN PT, R144, R100, 0x2, 0x1f ;  /* 0x08401f0064907f89 */ /* 0x00106200000e0000 */
[----:B------:R-:W-:Y:S03]  /*27b0*/  BSSY B0, `(.L_x_16523) ;  /* 0x0000010000007945 */ /* 0x000fe60003800000 */
[----:B------:R0:W2:Y:S04]  /*27c0*/  SHFL.DOWN PT, R146, R101, 0x2, 0x1f ;  /* 0x08401f0065927f89 */ /* 0x0000a800000e0000 */
[----:B------:R0:W0:Y:S04]  /*27d0*/  SHFL.DOWN PT, R142, R102, 0x2, 0x1f ;  /* 0x08401f00668e7f89 */ /* 0x00002800000e0000 */
[----:B------:R0:W0:Y:S01]  /*27e0*/  SHFL.DOWN PT, R148, R103, 0x2, 0x1f ;  /* 0x08401f0067947f89 */ /* 0x00002200000e0000 */
[----:B------:R-:W-:Y:S05]  /*27f0*/  @P2 BRA `(.L_x_16524) ;  /* 0x00000000002c2947 */ /* 0x000fea0003800000 */
[C---:B0-----:R-:W-:Y:S01]  /*2800*/  FMUL.FTZ R145, R101.reuse, R148 ;  /* 0x0000009465917220 */ /* 0x041fe20000410000 */
[C---:B--2---:R-:W-:Y:S01]  /*2810*/  FMUL.FTZ R143, R101.reuse, R146 ;  /* 0x00000092658f7220 */ /* 0x044fe20000410000 */
[C---:B------:R-:W-:Y:S01]  /*2820*/  FMUL.FTZ R147, R101.reuse, R142 ;  /* 0x0000008e65937220 */ /* 0x040fe20000410000 */
[----:B-1-3--:R-:W-:Y:S01]  /*2830*/  FMUL.FTZ R101, R101, R144 ;  /* 0x0000009065657220 */ /* 0x00afe20000410000 */
[C---:B------:R-:W-:Y:S01]  /*2840*/  FFMA.FTZ R145, R100.reuse, R142, -R145 ;  /* 0x0000008e64917223 */ /* 0x040fe20000010891 */
[C---:B------:R-:W-:Y:S01]  /*2850*/  FFMA.FTZ R143, R100.reuse, R144, -R143 ;  /* 0x00000090648f7223 */ /* 0x040fe2000001088f */
[C---:B------:R-:W-:Y:S01]  /*2860*/  FFMA.FTZ R142, R100.reuse, R148, R147 ;  /* 0x00000094648e7223 */ /* 0x040fe20000010093 */
[----:B------:R-:W-:Y:S01]  /*2870*/  FFMA.FTZ R101, R100, R146, R101 ;  /* 0x0000009264657223 */ /* 0x000fe20000010065 */
[----:B------:R-:W-:Y:S02]  /*2880*/  FADD.FTZ R102, R102, R145 ;  /* 0x0000009166667221 */ /* 0x000fe40000010000 */
[----:B------:R-:W-:Y:S01]  /*2890*/  FADD.FTZ R103, R103, R142 ;  /* 0x0000008e67677221 */ /* 0x000fe20000010000 */
[----:B------:R-:W-:-:S07]  /*28a0*/  MOV R100, R143 ;  /* 0x0000008f00647202 */ /* 0x000fce0000000f00 */
.L_x_16524:
[----:B------:R-:W-:Y:S05]  /*28b0*/  BSYNC B0 ;  /* 0x0000000000007941 */ /* 0x000fea0003800000 */
.L_x_16523:
[----:B-1----:R1:W1:Y:S01]  /*28c0*/  SHFL.DOWN PT, R144, R100, 0x4, 0x1f ;  /* 0x08801f0064907f89 */ /* 0x00226200000e0000 */
[----:B------:R-:W-:Y:S03]  /*28d0*/  BSSY B0, `(.L_x_16525) ;  /* 0x0000010000007945 */ /* 0x000fe60003800000 */
[----:B--2---:R2:W1:Y:S04]  /*28e0*/  SHFL.DOWN PT, R146, R101, 0x4, 0x1f ;  /* 0x08801f0065927f89 */ /* 0x00446800000e0000 */
[----:B0-----:R2:W0:Y:S04]  /*28f0*/  SHFL.DOWN PT, R142, R102, 0x4, 0x1f ;  /* 0x08801f00668e7f89 */ /* 0x00142800000e0000 */
[----:B------:R2:W0:Y:S01]  /*2900*/  SHFL.DOWN PT, R148, R103, 0x4, 0x1f ;  /* 0x08801f0067947f89 */ /* 0x00042200000e0000 */
        /* <DEDUP_REMOVED lines=12> */
.L_x_16526:
[----:B------:R-:W-:Y:S05]  /*29d0*/  BSYNC B0 ;  /* 0x0000000000007941 */ /* 0x000fea0003800000 */
.L_x_16525:
[----:B-1----:R1:W1:Y:S01]  /*29e0*/  SHFL.DOWN PT, R144, R100, 0x8, 0x1f ;  /* 0x09001f0064907f89 */ /* 0x00226200000e0000 */
[----:B------:R-:W-:Y:S03]  /*29f0*/  BSSY B0, `(.L_x_16527) ;  /* 0x0000010000007945 */ /* 0x000fe60003800000 */
[----:B------:R1:W1:Y:S04]  /*2a00*/  SHFL.DOWN PT, R146, R101, 0x8, 0x1f ;  /* 0x09001f0065927f89 */ /* 0x00026800000e0000 */
        /* <DEDUP_REMOVED lines=14> */
.L_x_16528:
[----:B------:R-:W-:Y:S05]  /*2af0*/  BSYNC B0 ;  /* 0x0000000000007941 */ /* 0x000fea0003800000 */
.L_x_16527:
        /* <DEDUP_REMOVED lines=17> */
.L_x_16530:
[----:B------:R-:W-:Y:S05]  /*2c10*/  BSYNC B0 ;  /* 0x0000000000007941 */ /* 0x000fea0003800000 */
.L_x_16529:
[----:B0-----:R-:W-:Y:S01]  /*2c20*/  SHFL.DOWN PT, R148, R101, 0x1, 0x1f ;  /* 0x08201f0065947f89 */ /* 0x001fe200000e0000 */
[----:B------:R-:W-:Y:S01]  /*2c30*/  ISETP.NE.AND P2, PT, R57, 0x1f, PT ;  /* 0x0000001f3900780c */ /* 0x000fe20003f45270 */
[CC--:B------:R-:W-:Y:S01]  /*2c40*/  FMUL.FTZ R142, R141.reuse, R15.reuse ;  /* 0x0000000f8d8e7220 */ /* 0x0c0fe20000410000 */
[-C--:B-1----:R-:W-:Y:S01]  /*2c50*/  FMUL.FTZ R144, R141, R14.reuse ;  /* 0x0000000e8d907220 */ /* 0x082fe20000410000 */
[----:B----4-:R-:W0:Y:S01]  /*2c60*/  SHFL.IDX PT, R145, R11, RZ, 0x1f ;  /* 0x00001fff0b917589 */ /* 0x010e2200000e0000 */
[----:B------:R-:W-:Y:S01]  /*2c70*/  ISETP.GT.AND P0, PT, R55, 0x1e, PT ;  /* 0x0000001e3700780c */ /* 0x000fe20003f04270 */
[C---:B------:R-:W-:Y:S01]  /*2c80*/  FFMA.FTZ R142, R125.reuse, R14, -R142 ;  /* 0x0000000e7d8e7223 */ /* 0x040fe2000001088e */
[----:B------:R-:W-:Y:S01]  /*2c90*/  FFMA.FTZ R144, R125, R15, R144 ;  /* 0x0000000f7d907223 */ /* 0x000fe20000010090 */
[----:B------:R-:W1:Y:S01]  /*2ca0*/  SHFL.IDX PT, R143, R10, RZ, 0x1f ;  /* 0x00001fff0a8f7589 */ /* 0x000e6200000e0000 */
[----:B------:R-:W-:Y:S01]  /*2cb0*/  ISETP.GT.AND P3, PT, R55, 0x1d, PT ;  /* 0x0000001d3700780c */ /* 0x000fe20003f64270 */
[----:B------:R-:W-:Y:S01]  /*2cc0*/  @P1 FADD.FTZ R14, R131, R142 ;  /* 0x0000008e830e1221 */ /* 0x000fe20000010000 */
[----:B------:R-:W-:Y:S01]  /*2cd0*/  @P1 FADD.FTZ R15, R127, R144 ;  /* 0x000000907f0f1221 */ /* 0x000fe20000010000 */
[----:B------:R-:W4:Y:S01]  /*2ce0*/  SHFL.DOWN PT, R147, R100, 0x1, 0x1f ;  /* 0x08201f0064937f89 */ /* 0x000f2200000e0000 */
[----:B------:R-:W-:Y:S01]  /*2cf0*/  ISETP.NE.AND P4, PT, R57, RZ, PT ;  /* 0x000000ff3900720c */ /* 0x000fe20003f85270 */
[CC--:B------:R-:W-:Y:S01]  /*2d00*/  FMUL.FTZ R125, R13.reuse, R14.reuse ;  /* 0x0000000e0d7d7220 */ /* 0x0c0fe20000410000 */
[-C--:B------:R-:W-:Y:S01]  /*2d10*/  FMUL.FTZ R13, R13, R15.reuse ;  /* 0x0000000f0d0d7220 */ /* 0x080fe20000410000 */
[----:B------:R-:W5:Y:S01]  /*2d20*/  SHFL.DOWN PT, R149, R102, 0x1, 0x1f ;  /* 0x08201f0066957f89 */ /* 0x000f6200000e0000 */
[----:B------:R-:W-:Y:S01]  /*2d30*/  BSSY B0, `(.L_x_16531) ;  /* 0x000015b000007945 */ /* 0x000fe20003800000 */
[C---:B------:R-:W-:Y:S01]  /*2d40*/  FFMA.FTZ R125, R12.reuse, R15, R125 ;  /* 0x0000000f0c7d7223 */ /* 0x040fe2000001007d */
[----:B------:R-:W-:Y:S01]  /*2d50*/  FFMA.FTZ R13, R12, R14, -R13 ;  /* 0x0000000e0c0d7223 */ /* 0x000fe2000001080d */
[----:B------:R-:W5:Y:S03]  /*2d60*/  SHFL.DOWN PT, R151, R103, 0x1, 0x1f ;  /* 0x08201f0067977f89 */ /* 0x000f6600000e0000 */
[----:B------:R-:W-:Y:S01]  /*2d70*/  FADD.FTZ R13, R124, R13 ;  /* 0x0000000d7c0d7221 */ /* 0x000fe20000010000 */
[----:B---3--:R-:W-:Y:S01]  /*2d80*/  SHFL.IDX PT, R100, R100, RZ, 0x1f ;  /* 0x00001fff64647589 */ /* 0x008fe200000e0000 */
[----:B0-----:R-:W-:-:S03]  /*2d90*/  @P2 FMUL.FTZ R146, R148, R145 ;  /* 0x0000009194922220 */ /* 0x001fc60000410000 */
[----:B--2---:R-:W-:Y:S01]  /*2da0*/  SHFL.IDX PT, R102, R102, RZ, 0x1f ;  /* 0x00001fff66667589 */ /* 0x004fe200000e0000 */
[----:B-1----:R-:W-:-:S03]  /*2db0*/  @P2 FMUL.FTZ R148, R148, R143 ;  /* 0x0000008f94942220 */ /* 0x002fc60000410000 */
[----:B------:R-:W-:Y:S01]  /*2dc0*/  SHFL.IDX PT, R103, R103, RZ, 0x1f ;  /* 0x00001fff67677589 */ /* 0x000fe200000e0000 */
[C---:B----4-:R-:W-:Y:S01]  /*2dd0*/  @P2 FFMA.FTZ R146, R147.reuse, R143, -R146 ;  /* 0x0000008f93922223 */ /* 0x050fe20000010892 */
[----:B------:R-:W-:-:S03]  /*2de0*/  @P2 FFMA.FTZ R148, R147, R145, R148 ;  /* 0x0000009193942223 */ /* 0x000fc60000010094 */
[----:B-----5:R-:W-:Y:S01]  /*2df0*/  @P2 FADD.FTZ R143, R149, R146 ;  /* 0x00000092958f2221 */ /* 0x020fe20000010000 */
[----:B------:R-:W-:-:S03]  /*2e00*/  @P2 FADD.FTZ R145, R151, R148 ;  /* 0x0000009497912221 */ /* 0x000fc60000010000 */
[-C--:B------:R-:W-:Y:S01]  /*2e10*/  FMUL.FTZ R144, R143, -R3.reuse ;  /* 0x800000038f907220 */ /* 0x080fe20000410000 */
[----:B------:R-:W-:-:S03]  /*2e20*/  FMUL.FTZ R142, R145, -R3 ;  /* 0x80000003918e7220 */ /* 0x000fc60000410000 */
[-C--:B------:R-:W-:Y:S01]  /*2e30*/  FFMA.FTZ R144, R145, R2.reuse, R144 ;  /* 0x0000000291907223 */ /* 0x080fe20000010090 */
[----:B------:R-:W-:-:S03]  /*2e40*/  FFMA.FTZ R3, R143, R2, -R142 ;  /* 0x000000028f037223 */ /* 0x000fc6000001088e */
[----:B------:R-:W-:Y:S01]  /*2e50*/  FADD.FTZ R127, -R137, R144 ;  /* 0x00000090897f7221 */ /* 0x000fe20000010100 */
[----:B------:R-:W-:Y:S01]  /*2e60*/  FADD.FTZ R2, RZ, R125 ;  /* 0x0000007dff027221 */ /* 0x000fe20000010000 */
[----:B------:R-:W-:Y:S01]  /*2e70*/  FMUL.FTZ R125, R97, R13 ;  /* 0x0000000d617d7220 */ /* 0x000fe20000410000 */
        /* <DEDUP_REMOVED lines=13> */
[----:B------:R-:W-:Y:S01]  /*2f50*/  FMUL.FTZ R131, R109, -R124 ;  /* 0x8000007c6d837220 */ /* 0x000fe20000410000 */
[-C--:B------:R-:W-:Y:S01]  /*2f60*/  FMUL.FTZ R14, R108, R15.reuse ;  /* 0x0000000f6c0e7220 */ /* 0x080fe20000410000 */
[----:B------:R-:W-:Y:S01]  /*2f70*/  FFMA.FTZ R12, R107, R15, -R12 ;  /* 0x0000000f6b0c7223 */ /* 0x000fe2000001080c */
[-C--:B------:R-:W-:Y:S01]  /*2f80*/  FMUL.FTZ R47, R109, -R134.reuse ;  /* 0x800000866d2f7220 */ /* 0x080fe20000410000 */
[C---:B------:R-:W-:Y:S01]  /*2f90*/  FFMA.FTZ R138, R110.reuse, R134, R131 ;  /* 0x000000866e8a7223 */ /* 0x040fe20000010083 */
[----:B------:R-:W-:Y:S01]  /*2fa0*/  FFMA.FTZ R14, R107, R125, R14 ;  /* 0x0000007d6b0e7223 */ /* 0x000fe2000001000e */
[----:B------:R-:W-:Y:S01]  /*2fb0*/  FFMA.FTZ R12, R89, R46, R12 ;  /* 0x0000002e590c7223 */ /* 0x000fe2000001000c */
[----:B------:R-:W-:Y:S01]  /*2fc0*/  FFMA.FTZ R47, R110, R124, -R47 ;  /* 0x0000007c6e2f7223 */ /* 0x000fe2000001082f */
[----:B------:R-:W-:Y:S01]  /*2fd0*/  FADD.FTZ R131, -R135, R138 ;  /* 0x0000008a87837221 */ /* 0x000fe20000010100 */
[----:B------:R-:W-:Y:S01]  /*2fe0*/  FADD.FTZ R132, RZ, R14 ;  /* 0x0000000eff847221 */ /* 0x000fe20000010000 */
[----:B------:R-:W-:Y:S01]  /*2ff0*/  FMUL.FTZ R135, R115, R12 ;  /* 0x0000000c73877220 */ /* 0x000fe20000410000 */
[----:B------:R-:W-:Y:S01]  /*3000*/  FADD.FTZ R136, R136, R47 ;  /* 0x0000002f88887221 */ /* 0x000fe20000010000 */
[-C--:B------:R-:W-:Y:S01]  /*3010*/  FMUL.FTZ R137, R117, -R131.reuse ;  /* 0x8000008375897220 */ /* 0x080fe20000410000 */
        /* <DEDUP_REMOVED lines=12> */
[C---:B------:R-:W-:Y:S01]  /*30e0*/  FMUL.FTZ R46, R120.reuse, R141 ;  /* 0x0000008d782e7220 */ /* 0x040fe20000410000 */
[CC--:B------:R-:W-:Y:S01]  /*30f0*/  FMUL.FTZ R14, R120.reuse, R135.reuse ;  /* 0x00000087780e7220 */ /* 0x0c0fe20000410000 */
        /* <DEDUP_REMOVED lines=33> */
[----:B------:R-:W-:Y:S01]  /*3310*/  FMUL.FTZ R42, R97, -R110 ;  /* 0x8000006e612a7220 */ /* 0x000fe20000410000 */
[----:B------:R-:W-:Y:S01]  /*3320*/  FFMA.FTZ R45, R0, R13, RZ ;  /* 0x0000000d002d7223 */ /* 0x000fe200000100ff */
[----:B------:R-:W-:Y:S01]  /*3330*/  FMUL.FTZ R43, R105, R108 ;  /* 0x0000006c692b7220 */ /* 0x000fe20000410000 */
[-C--:B------:R-:W-:Y:S01]  /*3340*/  FMUL.FTZ R97, R97, -R112.reuse ;  /* 0x8000007061617220 */ /* 0x080fe20000410000 */
[----:B------:R-:W-:Y:S01]  /*3350*/  FFMA.FTZ R42, R99, R112, -R42 ;  /* 0x00000070632a7223 */ /* 0x000fe2000001082a */
[----:B------:R-:W-:Y:S01]  /*3360*/  FMUL.FTZ R139, R105, R142 ;  /* 0x0000008e698b7220 */ /* 0x000fe20000410000 */
[----:B------:R-:W-:Y:S01]  /*3370*/  SHF.L.U32 R105, R4, 0x10, RZ ;  /* 0x0000001004697819 */ /* 0x000fe200000006ff */
[----:B------:R-:W-:Y:S01]  /*3380*/  FFMA.FTZ R97, R99, R110, R97 ;  /* 0x0000006e63617223 */ /* 0x000fe20000010061 */
[----:B------:R-:W-:Y:S01]  /*3390*/  FADD.FTZ R111, R111, R42 ;  /* 0x0000002a6f6f7221 */ /* 0x000fe20000010000 */
[----:B------:R-:W-:Y:S01]  /*33a0*/  FFMA.FTZ R42, R78, R15, R45 ;  /* 0x0000000f4e2a7223 */ /* 0x000fe2000001002d */
[----:B------:R-:W-:Y:S01]  /*33b0*/  SHF.L.U32 R47, R126, 0x10, RZ ;  /* 0x000000107e2f7819 */ /* 0x000fe200000006ff */
[----:B------:R-:W-:Y:S01]  /*33c0*/  FADD.FTZ R97, -R106, R97 ;  /* 0x000000616a617221 */ /* 0x000fe20000010100 */
[----:B------:R-:W-:Y:S01]  /*33d0*/  FMUL.FTZ R107, R90, R111 ;  /* 0x0000006f5a6b7220 */ /* 0x000fe20000410000 */
[C---:B------:R-:W-:Y:S01]  /*33e0*/  FFMA.FTZ R43, R104.reuse, R142, -R43 ;  /* 0x0000008e682b7223 */ /* 0x040fe2000001082b */
[----:B------:R-:W-:Y:S01]  /*33f0*/  FFMA.FTZ R139, R104, R108, R139 ;  /* 0x0000006c688b7223 */ /* 0x000fe2000001008b */
[----:B------:R-:W-:Y:S01]  /*3400*/  FFMA.FTZ R99, -R90, R105, R13 ;  /* 0x000000695a637223 */ /* 0x000fe2000001010d */
[----:B------:R-:W-:Y:S01]  /*3410*/  FFMA.FTZ R117, R79, R12, R42 ;  /* 0x0000000c4f757223 */ /* 0x000fe2000001002a */
[----:B------:R-:W-:Y:S01]  /*3420*/  FMUL.FTZ R104, R92, R112 ;  /* 0x000000705c687220 */ /* 0x000fe20000410000 */
[----:B------:R-:W-:Y:S01]  /*3430*/  FMUL.FTZ R13, R90, R97 ;  /* 0x000000615a0d7220 */ /* 0x000fe20000410000 */
[----:B------:R-:W-:Y:S01]  /*3440*/  FMUL.FTZ R42, R2, R107 ;  /* 0x0000006b022a7220 */ /* 0x000fe20000410000 */
[C---:B------:R-:W-:Y:S01]  /*3450*/  FFMA.FTZ R109, -R92.reuse, R47, R15 ;  /* 0x0000002f5c6d7223 */ /* 0x040fe2000001010f */
[----:B------:R-:W-:Y:S01]  /*3460*/  FMUL.FTZ R44, R92, R110 ;  /* 0x0000006e5c2c7220 */ /* 0x000fe20000410000 */
[----:B------:R-:W-:Y:S01]  /*3470*/  FMUL.FTZ R114, R125, R104 ;  /* 0x000000687d727220 */ /* 0x000fe20000410000 */
[-C--:B------:R-:W-:Y:S01]  /*3480*/  FFMA.FTZ R15, R99, R13.reuse, -R42 ;  /* 0x0000000d630f7223 */ /* 0x080fe2000001082a */
        /* <DEDUP_REMOVED lines=9> */
[----:B------:R-:W-:Y:S01]  /*3520*/  FADD.FTZ R15, RZ, R15 ;  /* 0x0000000fff0f7221 */ /* 0x000fe20000010000 */
[----:B------:R-:W-:Y:S01]  /*3530*/  FFMA.FTZ R13, R109, R104, R44 ;  /* 0x000000686d0d7223 */ /* 0x000fe2000001002c */
[----:B------:R-:W-:Y:S01]  /*3540*/  FADD.FTZ R42, RZ, R42 ;  /* 0x0000002aff2a7221 */ /* 0x000fe20000010000 */
[-C--:B------:R-:W-:Y:S01]  /*3550*/  FFMA.FTZ R12, R106, R45.reuse, -R12 ;  /* 0x0000002d6a0c7223 */ /* 0x080fe2000001080c */
[----:B------:R-:W-:Y:S01]  /*3560*/  FADD.FTZ R15, R15, R114 ;  /* 0x000000720f0f7221 */ /* 0x000fe20000010000 */
[----:B------:R-:W-:Y:S01]  /*3570*/  FMUL.FTZ R143, R132, R45 ;  /* 0x0000002d848f7220 */ /* 0x000fe20000410000 */
[----:B------:R-:W-:Y:S01]  /*3580*/  FADD.FTZ R42, R42, R13 ;  /* 0x0000000d2a2a7221 */ /* 0x000fe20000010000 */
[----:B------:R-:W-:Y:S01]  /*3590*/  FFMA.FTZ R13, R98, R41, R43 ;  /* 0x00000029620d7223 */ /* 0x000fe2000001002b */
[----:B------:R-:W-:Y:S01]  /*35a0*/  FADD.FTZ R41, R15, R12 ;  /* 0x0000000c0f297221 */ /* 0x000fe20000010000 */
[----:B------:R-:W-:Y:S01]  /*35b0*/  FFMA.FTZ R12, R80, R141, R117 ;  /* 0x0000008d500c7223 */ /* 0x000fe20000010075 */
[----:B------:R-:W-:Y:S01]  /*35c0*/  SHF.L.U32 R44, R6, 0x10, RZ ;  /* 0x00000010062c7819 */ /* 0x000fe200000006ff */
[----:B------:R-:W-:Y:S01]  /*35d0*/  FMUL.FTZ R114, R94, R122 ;  /* 0x0000007a5e727220 */ /* 0x000fe20000410000 */
[----:B------:R-:W-:Y:S01]  /*35e0*/  SHF.L.U32 R45, R128, 0x10, RZ ;  /* 0x00000010802d7819 */ /* 0x000fe200000006ff */
[----:B------:R-:W-:Y:S01]  /*35f0*/  FFMA.FTZ R117, R81, R14, R12 ;  /* 0x0000000e51757223 */ /* 0x000fe2000001000c */
[----:B------:R-:W-:Y:S01]  /*3600*/  FFMA.FTZ R143, R106, R113, R143 ;  /* 0x000000716a8f7223 */ /* 0x000fe2000001008f */
[----:B------:R-:W-:Y:S01]  /*3610*/  FFMA.FTZ R116, -R91, R44, R14 ;  /* 0x0000002c5b747223 */ /* 0x000fe2000001010e */
[C---:B------:R-:W-:Y:S01]  /*3620*/  FMUL.FTZ R14, R94.reuse, R123 ;  /* 0x0000007b5e0e7220 */ /* 0x040fe20000410000 */
[----:B------:R-:W-:Y:S01]  /*3630*/  FFMA.FTZ R141, -R94, R45, R141 ;  /* 0x0000002d5e8d7223 */ /* 0x000fe2000001018d */
[----:B------:R-:W-:Y:S01]  /*3640*/  FMUL.FTZ R144, R135, R114 ;  /* 0x0000007287907220 */ /* 0x000fe20000410000 */
[----:B------:R-:W-:Y:S01]  /*3650*/  FFMA.FTZ R12, R82, R121, R117 ;  /* 0x00000079520c7223 */ /* 0x000fe20000010075 */
[----:B------:R-:W-:Y:S01]  /*3660*/  FMUL.FTZ R117, R91, R137 ;  /* 0x000000895b757220 */ /* 0x000fe20000410000 */
[----:B------:R-:W-:Y:S01]  /*3670*/  SHF.L.U32 R43, R129, 0x10, RZ ;  /* 0x00000010812b7819 */ /* 0x000fe200000006ff */
[-C--:B------:R-:W-:Y:S01]  /*3680*/  FFMA.FTZ R144, R141, R14.reuse, -R144 ;  /* 0x0000000e8d907223 */ /* 0x080fe20000010890 */
[----:B------:R-:W-:Y:S01]  /*3690*/  FMUL.FTZ R14, R135, R14 ;  /* 0x0000000e870e7220 */ /* 0x000fe20000410000 */
[----:B------:R-:W-:Y:S01]  /*36a0*/  FMUL.FTZ R140, R96, R136 ;  /* 0x00000088608c7220 */ /* 0x000fe20000410000 */
[----:B------:R-:W-:Y:S01]  /*36b0*/  FMUL.FTZ R145, R91, R138 ;  /* 0x0000008a5b917220 */ /* 0x000fe20000410000 */
[----:B------:R-:W-:Y:S01]  /*36c0*/  FMUL.FTZ R147, R120, R117 ;  /* 0x0000007578937220 */ /* 0x000fe20000410000 */
[----:B------:R-:W-:Y:S01]  /*36d0*/  FADD.FTZ R42, R42, R143 ;  /* 0x0000008f2a2a7221 */ /* 0x000fe20000010000 */
[----:B------:R-:W-:Y:S01]  /*36e0*/  FFMA.FTZ R143, R141, R114, R14 ;  /* 0x000000728d8f7223 */ /* 0x000fe2000001000e */
[----:B------:R-:W-:Y:S01]  /*36f0*/  FFMA.FTZ R121, -R96, R43, R121 ;  /* 0x0000002b60797223 */ /* 0x000fe20000010179 */
[----:B------:R-:W-:Y:S01]  /*3700*/  FMUL.FTZ R14, R115, R140 ;  /* 0x0000008c730e7220 */ /* 0x000fe20000410000 */
[-C--:B------:R-:W-:Y:S01]  /*3710*/  FFMA.FTZ R148, R116, R145.reuse, -R147 ;  /* 0x0000009174947223 */ /* 0x080fe20000010893 */
[----:B------:R-:W-:Y:S01]  /*3720*/  FMUL.FTZ R145, R120, R145 ;  /* 0x0000009178917220 */ /* 0x000fe20000410000 */
[----:B------:R-:W-:Y:S01]  /*3730*/  FFMA.FTZ R15, R0, -R2, RZ ;  /* 0x80000002000f7223 */ /* 0x000fe200000100ff */
[-C--:B------:R-:W-:Y:S01]  /*3740*/  FFMA.FTZ R14, R121, R150.reuse, -R14 ;  /* 0x00000096790e7223 */ /* 0x080fe2000001080e */
[----:B------:R-:W-:Y:S01]  /*3750*/  FADD.FTZ R143, R42, R143 ;  /* 0x0000008f2a8f7221 */ /* 0x000fe20000010000 */
        /* <DEDUP_REMOVED lines=11> */
[----:B------:R-:W-:Y:S01]  /*3810*/  FMUL.FTZ R143, R93, R124 ;  /* 0x0000007c5d8f7220 */ /* 0x000fe20000410000 */
[----:B------:R-:W-:Y:S01]  /*3820*/  FFMA.FTZ R149, R83, R142, R12 ;  /* 0x0000008e53957223 */ /* 0x000fe2000001000c */
[----:B------:R-:W-:Y:S01]  /*3830*/  FADD.FTZ R145, RZ, R139 ;  /* 0x0000008bff917221 */ /* 0x000fe20000010000 */
[----:B------:R-:W-:Y:S01]  /*3840*/  FFMA.FTZ R15, R81, -R120, R144 ;  /* 0x80000078510f7223 */ /* 0x000fe20000010090 */
[C---:B------:R-:W-:Y:S01]  /*3850*/  FFMA.FTZ R142, -R93.reuse, R42, R142 ;  /* 0x0000002a5d8e7223 */ /* 0x040fe2000001018e */
[----:B------:R-:W-:Y:S01]  /*3860*/  FMUL.FTZ R139, R93, R134 ;  /* 0x000000865d8b7220 */ /* 0x000fe20000410000 */
[----:B------:R-:W-:Y:S01]  /*3870*/  FMUL.FTZ R151, R108, R143 ;  /* 0x0000008f6c977220 */ /* 0x000fe20000410000 */
[----:B------:R-:W-:Y:S01]  /*3880*/  SHF.L.U32 R41, R130, 0x10, RZ ;  /* 0x0000001082297819 */ /* 0x000fe200000006ff */
[----:B------:R-:W-:Y:S01]  /*3890*/  FMUL.FTZ R144, R98, R3 ;  /* 0x0000000362907220 */ /* 0x000fe20000410000 */
[----:B------:R-:W-:Y:S01]  /*38a0*/  FFMA.FTZ R146, R84, R13, R149 ;  /* 0x0000000d54927223 */ /* 0x000fe20000010095 */
[-C--:B------:R-:W-:Y:S01]  /*38b0*/  FFMA.FTZ R151, R142, R139.reuse, -R151 ;  /* 0x0000008b8e977223 */ /* 0x080fe20000010897 */
[----:B------:R-:W-:Y:S01]  /*38c0*/  FMUL.FTZ R149, R108, R139 ;  /* 0x0000008b6c957220 */ /* 0x000fe20000410000 */
[C---:B------:R-:W-:Y:S01]  /*38d0*/  FMUL.FTZ R148, R98.reuse, R127 ;  /* 0x0000007f62947220 */ /* 0x040fe20000410000 */
[----:B------:R-:W-:Y:S01]  /*38e0*/  FMUL.FTZ R152, R145, R144 ;  /* 0x0000009091987220 */ /* 0x000fe20000410000 */
[----:B------:R-:W-:Y:S01]  /*38f0*/  FFMA.FTZ R139, -R98, R41, R13 ;  /* 0x00000029628b7223 */ /* 0x000fe2000001010d */
[----:B------:R-:W-:Y:S01]  /*3900*/  FFMA.FTZ R12, R82, -R115, R15 ;  /* 0x80000073520c7223 */ /* 0x000fe2000001000f */
        /* <DEDUP_REMOVED lines=15> */
[----:B------:R-:W-:Y:S01]  /*3a00*/  FADD.FTZ R34, R117, R34 ;  /* 0x0000002275227221 */ /* 0x000fe20000010000 */
[----:B------:R-:W-:Y:S01]  /*3a10*/  MOV R13, R150 ;  /* 0x00000096000d7202 */ /* 0x000fe20000000f00 */
[----:B------:R-:W2:Y:S01]  /*3a20*/  SHFL.DOWN PT, R152, R150, 0x1, 0x1f ;  /* 0x08201f0096987f89 */ /* 0x000ea200000e0000 */
[----:B------:R-:W-:Y:S01]  /*3a30*/  FADD.FTZ R39, R144, R39 ;  /* 0x0000002790277221 */ /* 0x000fe20000010000 */
[----:B------:R-:W-:Y:S01]  /*3a40*/  FADD.FTZ R38, R143, R38 ;  /* 0x000000268f267221 */ /* 0x000fe20000010000 */
[----:B------:R-:W-:Y:S01]  /*3a50*/  FADD.FTZ R37, R140, R37 ;  /* 0x000000258c257221 */ /* 0x000fe20000010000 */
[----:B------:R-:W3:Y:S01]  /*3a60*/  SHFL.DOWN PT, R149, R12, 0x1, 0x1f ;  /* 0x08201f000c957f89 */ /* 0x000ee200000e0000 */
[----:B------:R-:W-:Y:S01]  /*3a70*/  FADD.FTZ R33, R114, R33 ;  /* 0x0000002172217221 */ /* 0x000fe20000010000 */
[----:B------:R-:W-:Y:S01]  /*3a80*/  FADD.FTZ R30, R113, R30 ;  /* 0x0000001e711e7221 */ /* 0x000fe20000010000 */
[----:B------:R-:W-:Y:S01]  /*3a90*/  FADD.FTZ R69, R104, R69 ;  /* 0x0000004568457221 */ /* 0x000fe20000010000 */
[----:B------:R-:W-:Y:S01]  /*3aa0*/  FADD.FTZ R64, R107, R64 ;  /* 0x000000406b407221 */ /* 0x000fe20000010000 */
[----:B0-----:R-:W-:-:S02]  /*3ab0*/  @!P0 FADD.FTZ R14, R14, R147 ;  /* 0x000000930e0e8221 */ /* 0x001fc40000010000 */
[----:B------:R0:W4:Y:S01]  /*3ac0*/  SHFL.IDX PT, R147, R101, RZ, 0x1f ;  /* 0x00001fff65937589 */ /* 0x00012200000e0000 */
[----:B-1----:R-:W-:-:S03]  /*3ad0*/  @!P0 FADD.FTZ R15, R15, R154 ;  /* 0x0000009a0f0f8221 */ /* 0x002fc60000010000 */
[----:B------:R-:W1:Y:S01]  /*3ae0*/  SHFL.DOWN PT, R153, R14, 0x2, 0x1f ;  /* 0x08401f000e997f89 */ /* 0x000e6200000e0000 */
[----:B--2---:R-:W-:-:S03]  /*3af0*/  @!P0 FADD.FTZ R13, R13, R152 ;  /* 0x000000980d0d8221 */ /* 0x004fc60000010000 */
[----:B------:R-:W2:Y:S01]  /*3b00*/  SHFL.DOWN PT, R150, R15, 0x2, 0x1f ;  /* 0x08401f000f967f89 */ /* 0x000ea200000e0000 */
[----:B---3--:R-:W-:Y:S01]  /*3b10*/  @!P0 FADD.FTZ R12, R149, R12 ;  /* 0x0000000c950c8221 */ /* 0x008fe20000010000 */
[----:B------:R-:W-:Y:S02]  /*3b20*/  ISETP.NE.AND P0, PT, R55, RZ, PT ;  /* 0x000000ff3700720c */ /* 0x000fe40003f05270 */
[----:B------:R-:W3:Y:S04]  /*3b30*/  SHFL.DOWN PT, R148, R13, 0x2, 0x1f ;  /* 0x08401f000d947f89 */ /* 0x000ee800000e0000 */
[----:B------:R-:W5:Y:S07]  /*3b40*/  SHFL.DOWN PT, R151, R12, 0x2, 0x1f ;  /* 0x08401f000c977f89 */ /* 0x000f6e00000e0000 */
[----:B0-----:R-:W0:Y:S01]  /*3b50*/  @!P0 S2R R101, SR_CgaCtaId ;  /* 0x0000000000658919 */ /* 0x001e220000008800 */
[C---:B----4-:R-:W-:Y:S01]  /*3b60*/  FMUL.FTZ R149, R147.reuse, R11 ;  /* 0x0000000b93957220 */ /* 0x050fe20000410000 */
[----:B------:R-:W-:Y:S01]  /*3b70*/  FMUL.FTZ R146, R147, R10 ;  /* 0x0000000a93927220 */ /* 0x000fe20000410000 */
[----:B-1----:R-:W-:-:S02]  /*3b80*/  @!P3 FADD.FTZ R14, R14, R153 ;  /* 0x000000990e0eb221 */ /* 0x002fc40000010000 */
[C---:B------:R-:W-:Y:S01]  /*3b90*/  FFMA.FTZ R149, R100.reuse, R10, -R149 ;  /* 0x0000000a64957223 */ /* 0x040fe20000010895 */
[C---:B------:R-:W-:Y:S01]  /*3ba0*/  FFMA.FTZ R146, R100.reuse, R11, R146 ;  /* 0x0000000b64927223 */ /* 0x040fe20000010092 */
[----:B------:R-:W-:Y:S01]  /*3bb0*/  FMUL.FTZ R11, R147, R9 ;  /* 0x00000009930b7220 */ /* 0x000fe20000410000 */
[----:B--2---:R-:W-:Y:S01]  /*3bc0*/  @!P3 FADD.FTZ R15, R15, R150 ;  /* 0x000000960f0fb221 */ /* 0x004fe20000010000 */
[----:B------:R-:W1:Y:S01]  /*3bd0*/  SHFL.DOWN PT, R153, R14, 0x4, 0x1f ;  /* 0x08801f000e997f89 */ /* 0x000e6200000e0000 */
[-C--:B------:R-:W-:Y:S01]  /*3be0*/  FMUL.FTZ R10, R147, R8.reuse ;  /* 0x00000008930a7220 */ /* 0x080fe20000410000 */
[----:B------:R-:W-:Y:S01]  /*3bf0*/  FMUL.FTZ R147, R29, R3 ;  /* 0x000000031d937220 */ /* 0x000fe20000410000 */
[----:B---3--:R-:W-:Y:S01]  /*3c00*/  @!P3 FADD.FTZ R13, R13, R148 ;  /* 0x000000940d0db221 */ /* 0x008fe20000010000 */
[----:B------:R-:W2:Y:S01]  /*3c10*/  SHFL.DOWN PT, R152, R15, 0x4, 0x1f ;  /* 0x08801f000f987f89 */ /* 0x000ea200000e0000 */
[----:B------:R-:W-:Y:S01]  /*3c20*/  FFMA.FTZ R8, R100, R8, -R11 ;  /* 0x0000000864087223 */ /* 0x000fe2000001080b */
[-C--:B------:R-:W-:Y:S01]  /*3c30*/  FFMA.FTZ R148, R28, R127.reuse, -R147 ;  /* 0x0000007f1c947223 */ /* 0x080fe20000010893 */
[----:B-----5:R-:W-:Y:S01]  /*3c40*/  @!P3 FADD.FTZ R12, R12, R151 ;  /* 0x000000970c0cb221 */ /* 0x020fe20000010000 */
[----:B------:R-:W3:Y:S01]  /*3c50*/  SHFL.DOWN PT, R150, R13, 0x4, 0x1f ;  /* 0x08801f000d967f89 */ /* 0x000ee200000e0000 */
[----:B------:R-:W-:Y:S01]  /*3c60*/  ISETP.GT.AND P3, PT, R55, 0x1b, PT ;  /* 0x0000001b3700780c */ /* 0x000fe20003f64270 */
[----:B------:R-:W-:Y:S01]  /*3c70*/  FMUL.FTZ R127, R29, R127 ;  /* 0x0000007f1d7f7220 */ /* 0x000fe20000410000 */
[----:B------:R-:W-:Y:S01]  /*3c80*/  FFMA.FTZ R9, R100, R9, R10 ;  /* 0x0000000964097223 */ /* 0x000fe2000001000a */
[----:B------:R-:W4:Y:S01]  /*3c90*/  SHFL.DOWN PT, R151, R12, 0x4, 0x1f ;  /* 0x08801f000c977f89 */ /* 0x000f2200000e0000 */
[----:B------:R-:W-:Y:S01]  /*3ca0*/  FMUL.FTZ R148, R145, R148 ;  /* 0x0000009491947220 */ /* 0x000fe20000410000 */
[----:B------:R-:W-:Y:S01]  /*3cb0*/  FFMA.FTZ R100, R28, R3, R127 ;  /* 0x000000031c647223 */ /* 0x000fe2000001007f */
[----:B------:R-:W-:Y:S01]  /*3cc0*/  FADD.FTZ R10, R102, R149 ;  /* 0x00000095660a7221 */ /* 0x000fe20000010000 */
[----:B------:R-:W-:Y:S01]  /*3cd0*/  FADD.FTZ R11, R103, R146 ;  /* 0x00000092670b7221 */ /* 0x000fe20000010000 */
[----:B------:R-:W-:Y:S01]  /*3ce0*/  @!P0 MOV R102, 0x400 ;  /* 0x0000040000668802 */ /* 0x000fe20000000f00 */
[----:B------:R-:W-:-:S03]  /*3cf0*/  FFMA.FTZ R100, R139, R100, R148 ;  /* 0x000000648b647223 */ /* 0x000fc60000010094 */
[----:B------:R5:W-:Y:S01]  /*3d00*/  @!P4 STS.128 [R85+0x1770], R8 ;  /* 0x001770085500c388 */ /* 0x000be20000000c00 */
[----:B------:R-:W-:Y:S01]  /*3d10*/  FFMA.FTZ R103, R41, R3, R100 ;  /* 0x0000000329677223 */ /* 0x000fe20000010064 */
[----:B0-----:R-:W-:Y:S01]  /*3d20*/  @!P0 LEA R40, R101, R102, 0x18 ;  /* 0x0000006665288211 */ /* 0x001fe200078ec0ff */
[----:B-1----:R-:W-:Y:S01]  /*3d30*/  @!P3 FADD.FTZ R14, R14, R153 ;  /* 0x000000990e0eb221 */ /* 0x002fe20000010000 */
[----:B------:R-:W-:Y:S01]  /*3d40*/  FMUL.FTZ R3, R29, R124 ;  /* 0x0000007c1d037220 */ /* 0x000fe20000410000 */
[----:B------:R-:W-:Y:S01]  /*3d50*/  FADD.FTZ R36, R103, R36 ;  /* 0x0000002467247221 */ /* 0x000fe20000010000 */
[----:B--2---:R-:W-:Y:S02]  /*3d60*/  @!P3 FADD.FTZ R15, R15, R152 ;  /* 0x000000980f0fb221 */ /* 0x004fe40000010000 */
[----:B------:R-:W0:Y:S01]  /*3d70*/  SHFL.DOWN PT, R127, R14, 0x8, 0x1f ;  /* 0x09001f000e7f7f89 */ /* 0x000e2200000e0000 */
        /* <DEDUP_REMOVED lines=10> */
[C---:B-----5:R-:W-:Y:S01]  /*3e20*/  FMUL.FTZ R8, R29.reuse, R136 ;  /* 0x000000881d087220 */ /* 0x060fe20000410000 */
[----:B------:R-:W3:Y:S01]  /*3e30*/  SHFL.DOWN PT, R9, R12, 0x8, 0x1f ;  /* 0x09001f000c097f89 */ /* 0x000ee200000e0000 */
[C---:B------:R-:W-:Y:S01]  /*3e40*/  FMUL.FTZ R3, R29.reuse, R137 ;  /* 0x000000891d037220 */ /* 0x040fe20000410000 */
[----:B------:R-:W-:Y:S01]  /*3e50*/  FFMA.FTZ R124, R42, R124, R101 ;  /* 0x0000007c2a7c7223 */ /* 0x000fe20000010065 */
[CC--:B------:R-:W-:Y:S01]  /*3e60*/  FFMA.FTZ R8, R28.reuse, R131.reuse, -R8 ;  /* 0x000000831c087223 */ /* 0x0c0fe20000010808 */
[----:B------:R-:W-:Y:S01]  /*3e70*/  FMUL.FTZ R131, R29, R131 ;  /* 0x000000831d837220 */ /* 0x000fe20000410000 */
[----:B------:R-:W-:Y:S01]  /*3e80*/  FFMA.FTZ R3, R28, R138, -R3 ;  /* 0x0000008a1c037223 */ /* 0x000fe20000010803 */
[----:B------:R-:W-:Y:S01]  /*3e90*/  FADD.FTZ R35, R124, R35 ;  /* 0x000000237c237221 */ /* 0x000fe20000010000 */
[----:B------:R-:W-:Y:S01]  /*3ea0*/  FMUL.FTZ R10, R115, R8 ;  /* 0x00000008730a7220 */ /* 0x000fe20000410000 */
[----:B------:R-:W-:Y:S01]  /*3eb0*/  FFMA.FTZ R8, R28, R136, R131 ;  /* 0x000000881c087223 */ /* 0x000fe20000010083 */
[----:B------:R-:W-:Y:S01]  /*3ec0*/  FMUL.FTZ R11, R120, R3 ;  /* 0x00000003780b7220 */ /* 0x000fe20000410000 */
[----:B------:R-:W-:Y:S01]  /*3ed0*/  FMUL.FTZ R3, R29, R138 ;  /* 0x0000008a1d037220 */ /* 0x000fe20000410000 */
[----:B0-----:R-:W-:Y:S01]  /*3ee0*/  @!P3 FADD.FTZ R14, R14, R127 ;  /* 0x0000007f0e0eb221 */ /* 0x001fe20000010000 */
[----:B------:R-:W-:Y:S01]  /*3ef0*/  FFMA.FTZ R8, R121, R8, R10 ;  /* 0x0000000879087223 */ /* 0x000fe2000001000a */
[----:B-1----:R-:W-:-:S03]  /*3f00*/  @!P3 FADD.FTZ R15, R15, R102 ;  /* 0x000000660f0fb221 */ /* 0x002fc60000010000 */
[----:B------:R-:W0:Y:S01]  /*3f10*/  SHFL.DOWN PT, R117, R14, 0x10, 0x1f ;  /* 0x0a001f000e757f89 */ /* 0x000e2200000e0000 */
[----:B------:R-:W-:Y:S01]  /*3f20*/  FFMA.FTZ R101, R43, R136, R8 ;  /* 0x000000882b657223 */ /* 0x000fe20000010008 */
[----:B--2---:R-:W-:Y:S02]  /*3f30*/  @!P3 FADD.FTZ R13, R13, R100 ;  /* 0x000000640d0db221 */ /* 0x004fe40000010000 */
[----:B------:R-:W1:Y:S01]  /*3f40*/  SHFL.DOWN PT, R108, R15, 0x10, 0x1f ;  /* 0x0a001f000f6c7f89 */ /* 0x000e6200000e0000 */
[----:B------:R-:W-:Y:S01]  /*3f50*/  FADD.FTZ R32, R101, R32 ;  /* 0x0000002065207221 */ /* 0x000fe20000010000 */
[----:B---3--:R-:W-:Y:S01]  /*3f60*/  @!P3 FADD.FTZ R12, R12, R9 ;  /* 0x000000090c0cb221 */ /* 0x008fe20000010000 */
[----:B------:R-:W-:Y:S01]  /*3f70*/  FFMA.FTZ R9, R28, R137, R3 ;  /* 0x000000891c097223 */ /* 0x000fe20000010003 */
[----:B------:R-:W-:Y:S01]  /*3f80*/  FMUL.FTZ R3, R29, R122 ;  /* 0x0000007a1d037220 */ /* 0x000fe20000410000 */
[----:B------:R-:W2:Y:S01]  /*3f90*/  SHFL.DOWN PT, R102, R13, 0x10, 0x1f ;  /* 0x0a001f000d667f89 */ /* 0x000ea200000e0000 */
[----:B------:R-:W-:Y:S01]  /*3fa0*/  ISETP.GT.AND P3, PT, R55, 0xf, PT ;  /* 0x0000000f3700780c */ /* 0x000fe20003f64270 */
[----:B------:R-:W-:Y:S01]  /*3fb0*/  FFMA.FTZ R9, R116, R9, R11 ;  /* 0x0000000974097223 */ /* 0x000fe2000001000b */
[-C--:B------:R-:W-:Y:S01]  /*3fc0*/  FFMA.FTZ R8, R28, R123.reuse, -R3 ;  /* 0x0000007b1c087223 */ /* 0x080fe20000010803 */
[----:B------:R-:W3:Y:S01]  /*3fd0*/  SHFL.DOWN PT, R115, R12, 0x10, 0x1f ;  /* 0x0a001f000c737f89 */ /* 0x000ee200000e0000 */
[----:B------:R-:W-:Y:S01]  /*3fe0*/  FMUL.FTZ R123, R29, R123 ;  /* 0x0000007b1d7b7220 */ /* 0x000fe20000410000 */
[----:B------:R-:W-:Y:S01]  /*3ff0*/  FFMA.FTZ R100, R44, R137, R9 ;  /* 0x000000892c647223 */ /* 0x000fe20000010009 */
[----:B------:R-:W-:Y:S01]  /*4000*/  FMUL.FTZ R10, R135, R8 ;  /* 0x00000008870a7220 */ /* 0x000fe20000410000 */
[C---:B------:R-:W-:Y:S01]  /*4010*/  FMUL.FTZ R9, R29.reuse, R119 ;  /* 0x000000771d097220 */ /* 0x040fe20000410000 */
[----:B------:R-:W-:Y:S01]  /*4020*/  FFMA.FTZ R8, R28, R122, R123 ;  /* 0x0000007a1c087223 */ /* 0x000fe2000001007b */
[----:B------:R-:W-:Y:S01]  /*4030*/  FMUL.FTZ R3, R29, R112 ;  /* 0x000000701d037220 */ /* 0x000fe20000410000 */
[----:B------:R-:W-:Y:S01]  /*4040*/  FADD.FTZ R31, R100, R31 ;  /* 0x0000001f641f7221 */ /* 0x000fe20000010000 */
[C---:B------:R-:W-:Y:S01]  /*4050*/  FFMA.FTZ R9, R28.reuse, R118, -R9 ;  /* 0x000000761c097223 */ /* 0x040fe20000010809 */
[----:B------:R-:W-:Y:S01]  /*4060*/  FFMA.FTZ R10, R141, R8, R10 ;  /* 0x000000088d0a7223 */ /* 0x000fe2000001000a */
[----:B------:R-:W-:Y:S01]  /*4070*/  FFMA.FTZ R8, R28, R110, -R3 ;  /* 0x0000006e1c087223 */ /* 0x000fe20000010803 */
[C---:B------:R-:W-:Y:S01]  /*4080*/  FMUL.FTZ R3, R29.reuse, R111 ;  /* 0x0000006f1d037220 */ /* 0x040fe20000410000 */
[----:B------:R-:W-:Y:S01]  /*4090*/  FMUL.FTZ R101, R132, R9 ;  /* 0x0000000984657220 */ /* 0x000fe20000410000 */
[----:B------:R-:W-:Y:S01]  /*40a0*/  FMUL.FTZ R118, R29, R118 ;  /* 0x000000761d767220 */ /* 0x000fe20000410000 */
[----:B------:R-:W-:Y:S01]  /*40b0*/  FMUL.FTZ R100, R125, R8 ;  /* 0x000000087d647220 */ /* 0x000fe20000410000 */
[C---:B------:R-:W-:Y:S01]  /*40c0*/  FMUL.FTZ R9, R29.reuse, R110 ;  /* 0x0000006e1d097220 */ /* 0x040fe20000410000 */
[-C--:B------:R-:W-:Y:S01]  /*40d0*/  FMUL.FTZ R8, R29, R97.reuse ;  /* 0x000000611d087220 */ /* 0x080fe20000410000 */
[C---:B------:R-:W-:Y:S01]  /*40e0*/  FFMA.FTZ R3, R28.reuse, R97, -R3 ;  /* 0x000000611c037223 */ /* 0x040fe20000010803 */
[----:B------:R-:W-:Y:S01]  /*40f0*/  FFMA.FTZ R103, R45, R122, R10 ;  /* 0x0000007a2d677223 */ /* 0x000fe2000001000a */
[C---:B------:R-:W-:Y:S01]  /*4100*/  FFMA.FTZ R11, R28.reuse, R119, R118 ;  /* 0x000000771c0b7223 */ /* 0x040fe20000010076 */
[C---:B------:R-:W-:Y:S01]  /*4110*/  FFMA.FTZ R10, R28.reuse, R112, R9 ;  /* 0x000000701c0a7223 */ /* 0x040fe20000010009 */
[----:B------:R-:W-:Y:S01]  /*4120*/  FFMA.FTZ R8, R28, R111, R8 ;  /* 0x0000006f1c087223 */ /* 0x000fe20000010008 */
[----:B------:R-:W-:Y:S01]  /*4130*/  FMUL.FTZ R2, R2, R3 ;  /* 0x0000000302027220 */ /* 0x000fe20000410000 */
[----:B0-----:R-:W-:Y:S01]  /*4140*/  @!P3 FADD.FTZ R14, R14, R117 ;  /* 0x000000750e0eb221 */ /* 0x001fe20000010000 */
[----:B-1----:R-:W-:Y:S01]  /*4150*/  @!P3 FADD.FTZ R15, R15, R108 ;  /* 0x0000006c0f0fb221 */ /* 0x002fe20000010000 */
[----:B--2---:R-:W-:Y:S01]  /*4160*/  @!P3 FADD.FTZ R13, R13, R102 ;  /* 0x000000660d0db221 */ /* 0x004fe20000010000 */
[----:B---3--:R-:W-:Y:S01]  /*4170*/  @!P3 FADD.FTZ R12, R12, R115 ;  /* 0x000000730c0cb221 */ /* 0x008fe20000010000 */
[----:B------:R-:W-:Y:S01]  /*4180*/  FFMA.FTZ R11, R106, R11, R101 ;  /* 0x0000000b6a0b7223 */ /* 0x000fe20000010065 */
[----:B------:R-:W-:Y:S01]  /*4190*/  FFMA.FTZ R10, R109, R10, R100 ;  /* 0x0000000a6d0a7223 */ /* 0x000fe20000010064 */
[----:B------:R-:W-:Y:S01]  /*41a0*/  FFMA.FTZ R2, R99, R8, R2 ;  /* 0x0000000863027223 */ /* 0x000fe20000010002 */
[----:B------:R-:W-:Y:S01]  /*41b0*/  FADD.FTZ R68, R103, R68 ;  /* 0x0000004467447221 */ /* 0x000fe20000010000 */
[----:B------:R0:W-:Y:S01]  /*41c0*/  @!P0 STS.128 [R40+0x230], R12 ;  /* 0x0002300c28008388 */ /* 0x0001e20000000c00 */
[----:B------:R-:W-:Y:S01]  /*41d0*/  FFMA.FTZ R8, R46, R119, R11 ;  /* 0x000000772e087223 */ /* 0x000fe2000001000b */
[----:B------:R-:W-:Y:S01]  /*41e0*/  FFMA.FTZ R10, R47, R112, R10 ;  /* 0x000000702f0a7223 */ /* 0x000fe2000001000a */
[----:B------:R-:W-:-:S02]  /*41f0*/  FFMA.FTZ R111, R105, R111, R2 ;  /* 0x0000006f696f7223 */ /* 0x000fc40000010002 */
        /* <DEDUP_REMOVED lines=14> */
.L_x_16532:
[----:B------:R-:W-:Y:S05]  /*42e0*/  BSYNC B0 ;  /* 0x0000000000007941 */ /* 0x000fea0003800000 */
.L_x_16531:
        /* <DEDUP_REMOVED lines=14> */
.L_x_16518:
[----:B------:R-:W-:Y:S01]  /*43d0*/  BAR.SYNC.DEFER_BLOCKING 0x0 ;  /* 0x0000000000007b1d */ /* 0x000fe20000010000 */
[----:B------:R-:W-:Y:S02]  /*43e0*/  F2FP.BF16.F32.PACK_AB R7, R39, R38 ;  /* 0x000000262707723e */ /* 0x000fe400000010ff */
[----:B------:R-:W-:Y:S02]  /*43f0*/  F2FP.BF16.F32.PACK_AB R6, R37, R34 ;  /* 0x000000222506723e */ /* 0x000fe400000010ff */
[----:B------:R-:W-:-:S03]  /*4400*/  F2FP.BF16.F32.PACK_AB R5, R33, R30 ;  /* 0x0000001e2105723e */ /* 0x000fc600000010ff */
[----:B0-----:R-:W0:Y:S01]  /*4410*/  LDC.64 R14, c[0x0][0x388] ;  /* 0x0000e200ff0e7b82 */ /* 0x001e220000000a00 */
[----:B------:R-:W-:Y:S01]  /*4420*/  F2FP.BF16.F32.PACK_AB R4, R69, R64 ;  /* 0x000000404504723e */ /* 0x000fe200000010ff */
[----:B------:R-:W-:Y:S01]  /*4430*/  ULDC.64 UR4, c[0x0][0x390] ;  /* 0x0000e40000047ab9 */ /* 0x000fe20000000a00 */
[----:B------:R-:W-:Y:S02]  /*4440*/  IADD3 R28, R54, -0x1, RZ ;  /* 0xffffffff361c7810 */ /* 0x000fe40007ffe0ff */
[----:B------:R-:W-:Y:S02]  /*4450*/  F2FP.BF16.F32.PACK_AB R27, R36, R35 ;  /* 0x00000023241b723e */ /* 0x000fe400000010ff */
[----:B------:R-:W-:Y:S01]  /*4460*/  SHF.L.U32 R12, R28, 0x8, RZ ;  /* 0x000000081c0c7819 */ /* 0x000fe200000006ff */
[----:B------:R-:W1:Y:S01]  /*4470*/  LDC.64 R22, c[0x0][0x3e0] ;  /* 0x0000f800ff167b82 */ /* 0x000e620000000a00 */
[----:B------:R-:W-:Y:S02]  /*4480*/  F2FP.BF16.F32.PACK_AB R26, R32, R31 ;  /* 0x0000001f201a723e */ /* 0x000fe400000010ff */
[----:B------:R-:W-:-:S02]  /*4490*/  SHF.R.S32.HI R13, RZ, 0x1f, R12 ;  /* 0x0000001fff0d7819 */ /* 0x000fc4000001140c */
[----:B------:R-:W-:Y:S02]  /*44a0*/  F2FP.BF16.F32.PACK_AB R25, R68, R67 ;  /* 0x000000434419723e */ /* 0x000fe400000010ff */
[----:B------:R-:W-:Y:S01]  /*44b0*/  F2FP.BF16.F32.PACK_AB R24, R65, R66 ;  /* 0x000000424118723e */ /* 0x000fe200000010ff */
[----:B------:R-:W-:Y:S01]  /*44c0*/  FADD.FTZ R66, R53, R66 ;  /* 0x0000004235427221 */ /* 0x000fe20000010000 */
[----:B------:R-:W-:Y:S01]  /*44d0*/  IADD3 R60, P1, R60, -0x200, RZ ;  /* 0xfffffe003c3c7810 */ /* 0x000fe20007f3e0ff */
[----:B------:R2:W-:Y:S01]  /*44e0*/  STS.128 [R62], R4 ;  /* 0x000000043e007388 */ /* 0x0005e20000000c00 */
[----:B------:R-:W-:-:S03]  /*44f0*/  NOP ;  /* 0x0000000000007918 */ /* 0x000fc60000000000 */
[----:B------:R-:W3:Y:S01]  /*4500*/  LDS.128 R8, [R62] ;  /* 0x000000003e087984 */ /* 0x000ee20000000c00 */
[----:B0-----:R-:W-:Y:S02]  /*4510*/  IMAD R0, R14, UR17, RZ ;  /* 0x000000110e007c24 */ /* 0x001fe4000f8e02ff */
[----:B------:R-:W-:Y:S01]  /*4520*/  FADD.FTZ R66, R66, R65 ;  /* 0x0000004142427221 */ /* 0x000fe20000010000 */
[----:B------:R-:W-:Y:S01]  /*4530*/  IMAD.WIDE.U32 R2, R14, UR16, R12 ;  /* 0x000000100e027c25 */ /* 0x000fe2000f8e000c */
[----:B------:R-:W-:-:S03]  /*4540*/  IADD3 R56, P2, R56, -0x200, RZ ;  /* 0xfffffe0038387810 */ /* 0x000fc60007f5e0ff */
[----:B------:R-:W-:Y:S01]  /*4550*/  FADD.FTZ R67, R66, R67 ;  /* 0x0000004342437221 */ /* 0x000fe20000010000 */
[----:B------:R-:W-:Y:S01]  /*4560*/  IMAD R15, R15, UR16, R0 ;  /* 0x000000100f0f7c24 */ /* 0x000fe2000f8e0200 */
[----:B------:R-:W-:Y:S01]  /*4570*/  IADD3 R58, P3, R58, -0x200, RZ ;  /* 0xfffffe003a3a7810 */ /* 0x000fe20007f7e0ff */
[----:B--2---:R-:W-:Y:S02]  /*4580*/  IMAD R5, R49, UR4, RZ ;  /* 0x0000000431057c24 */ /* 0x004fe4000f8e02ff */
[----:B------:R-:W-:Y:S01]  /*4590*/  FADD.FTZ R68, R67, R68 ;  /* 0x0000004443447221 */ /* 0x000fe20000010000 */
[----:B------:R-:W-:Y:S02]  /*45a0*/  IADD3.X R63, R63, -0x1, RZ, P1, !PT ;  /* 0xffffffff3f3f7810 */ /* 0x000fe40000ffe4ff */
[----:B------:R-:W-:Y:S01]  /*45b0*/  IADD3 R3, R3, R15, RZ ;  /* 0x0000000f03037210 */ /* 0x000fe20007ffe0ff */
[----:B------:R-:W-:Y:S01]  /*45c0*/  IMAD R5, R48, UR5, R5 ;  /* 0x0000000530057c24 */ /* 0x000fe2000f8e0205 */
[----:B------:R-:W0:Y:S01]  /*45d0*/  LDC.64 R14, c[0x0][0x3a8] ;  /* 0x0000ea00ff0e7b82 */ /* 0x000e220000000a00 */
[----:B------:R-:W-:Y:S01]  /*45e0*/  FADD.FTZ R31, R68, R31 ;  /* 0x0000001f441f7221 */ /* 0x000fe20000010000 */
[----:B------:R-:W-:Y:S01]  /*45f0*/  IADD3.X R59, R59, -0x1, RZ, P2, !PT ;  /* 0xffffffff3b3b7810 */ /* 0x000fe200017fe4ff */
[----:B------:R-:W-:Y:S01]  /*4600*/  IMAD.WIDE.U32 R2, R48, UR4, R2 ;  /* 0x0000000430027c25 */ /* 0x000fe2000f8e0002 */
[----:B------:R-:W-:-:S03]  /*4610*/  ULDC.64 UR4, c[0x0][0x3b0] ;  /* 0x0000ec0000047ab9 */ /* 0x000fc60000000a00 */
[----:B------:R-:W-:Y:S01]  /*4620*/  FADD.FTZ R32, R31, R32 ;  /* 0x000000201f207221 */ /* 0x000fe20000010000 */
[----:B------:R-:W-:Y:S02]  /*4630*/  IADD3.X R61, R61, -0x1, RZ, P3, !PT ;  /* 0xffffffff3d3d7810 */ /* 0x000fe40001ffe4ff */
[----:B------:R-:W-:Y:S01]  /*4640*/  IADD3 R0, R3, R5, RZ ;  /* 0x0000000503007210 */ /* 0x000fe20007ffe0ff */
[----:B------:R-:W-:Y:S01]  /*4650*/  FADD.FTZ R35, R32, R35 ;  /* 0x0000002320237221 */ /* 0x000fe20000010000 */
[----:B-1----:R-:W-:-:S03]  /*4660*/  LEA R4, P0, R2, R22, 0x1 ;  /* 0x0000001602047211 */ /* 0x002fc600078008ff */
[----:B------:R-:W-:Y:S01]  /*4670*/  FADD.FTZ R53, R35, R36 ;  /* 0x0000002423357221 */ /* 0x000fe20000010000 */
[----:B------:R-:W-:Y:S02]  /*4680*/  LEA.HI.X R5, R2, R23, R0, 0x1, P0 ;  /* 0x0000001702057211 */ /* 0x000fe400000f0c00 */
[----:B------:R-:W1:Y:S01]  /*4690*/  LDC.64 R22, c[0x0][0x3f0] ;  /* 0x0000fc00ff167b82 */ /* 0x000e620000000a00 */
[----:B------:R-:W-:-:S04]  /*46a0*/  IMAD.WIDE R2, R57, 0x10, R4 ;  /* 0x0000001039027825 */ /* 0x000fc800078e0204 */
[C---:B0-----:R-:W-:Y:S01]  /*46b0*/  IMAD R0, R14.reuse, UR17, RZ ;  /* 0x000000110e007c24 */ /* 0x041fe2000f8e02ff */
[----:B---3--:R0:W-:Y:S01]  /*46c0*/  STG.E.128 desc[UR14][R2.64], R8 ;  /* 0x0000000802007986 */ /* 0x0081e2000c101d0e */
[----:B------:R-:W-:Y:S01]  /*46d0*/  IMAD.WIDE.U32 R12, R14, UR16, R12 ;  /* 0x000000100e0c7c25 */ /* 0x000fe2000f8e000c */
[----:B------:R-:W-:Y:S03]  /*46e0*/  BAR.SYNC.DEFER_BLOCKING 0x0 ;  /* 0x0000000000007b1d */ /* 0x000fe60000010000 */
[----:B------:R-:W-:-:S05]  /*46f0*/  IMAD R15, R15, UR16, R0 ;  /* 0x000000100f0f7c24 */ /* 0x000fca000f8e0200 */
[----:B------:R-:W-:Y:S01]  /*4700*/  IADD3 R13, R13, R15, RZ ;  /* 0x0000000f0d0d7210 */ /* 0x000fe20007ffe0ff */
[----:B0-----:R-:W-:-:S04]  /*4710*/  IMAD R3, R49, UR4, RZ ;  /* 0x0000000431037c24 */ /* 0x001fc8000f8e02ff */
[C---:B------:R-:W-:Y:S02]  /*4720*/  IMAD R9, R48.reuse, UR5, R3 ;  /* 0x0000000530097c24 */ /* 0x040fe4000f8e0203 */
[----:B------:R-:W-:Y:S01]  /*4730*/  IMAD.WIDE.U32 R2, R48, UR4, R12 ;  /* 0x0000000430027c25 */ /* 0x000fe2000f8e000c */
[----:B------:R-:W-:Y:S01]  /*4740*/  STS.128 [R62], R24 ;  /* 0x000000183e007388 */ /* 0x000fe20000000c00 */
[----:B------:R-:W-:-:S03]  /*4750*/  NOP ;  /* 0x0000000000007918 */ /* 0x000fc60000000000 */
[----:B------:R-:W0:Y:S01]  /*4760*/  LDS.128 R4, [R62] ;  /* 0x000000003e047984 */ /* 0x000e220000000c00 */
[----:B------:R-:W-:Y:S02]  /*4770*/  IADD3 R0, R3, R9, RZ ;  /* 0x0000000903007210 */ /* 0x000fe40007ffe0ff */
[----:B-1----:R-:W-:-:S04]  /*4780*/  LEA R8, P0, R2, R22, 0x1 ;  /* 0x0000001602087211 */ /* 0x002fc800078008ff */
[----:B------:R-:W-:Y:S02]  /*4790*/  LEA.HI.X R9, R2, R23, R0, 0x1, P0 ;  /* 0x0000001702097211 */ /* 0x000fe400000f0c00 */
[----:B------:R-:W-:Y:S02]  /*47a0*/  ISETP.GT.AND P0, PT, R54, 0x1, PT ;  /* 0x000000013600780c */ /* 0x000fe40003f04270 */
[----:B------:R-:W-:Y:S01]  /*47b0*/  MOV R54, R28 ;  /* 0x0000001c00367202 */ /* 0x000fe20000000f00 */
[----:B------:R-:W-:-:S05]  /*47c0*/  IMAD.WIDE R2, R57, 0x10, R8 ;  /* 0x0000001039027825 */ /* 0x000fca00078e0208 */
[----:B0-----:R0:W-:Y:S05]  /*47d0*/  STG.E.128 desc[UR14][R2.64], R4 ;  /* 0x0000000402007986 */ /* 0x0011ea000c101d0e */
[----:B------:R-:W-:Y:S05]  /*47e0*/  @P0 BRA `(.L_x_16534) ;  /* 0xffffffbc00940947 */ /* 0x000fea000383ffff */
.L_x_16517:
        /* <DEDUP_REMOVED lines=26> */
.L_x_16536:
[----:B------:R-:W-:Y:S05]  /*4990*/  BSYNC B0 ;  /* 0x0000000000007941 */ /* 0x000fea0003800000 */
.L_x_16535:
        /* <DEDUP_REMOVED lines=8> */
[----:B-1----:R-:W1:Y:S01]  /*4a20*/  S2R R19, SR_TID.X ;  /* 0x0000000000137919 */ /* 0x002e620000002100 */
        /* <DEDUP_REMOVED lines=20> */
.L_x_16538:
[----:B-1----:R-:W1:Y:S02]  /*4b70*/  S2R R19, SR_TID.X ;  /* 0x0000000000137919 */ /* 0x002e640000002100 */
.L_x_16539:
[----:B------:R-:W-:Y:S05]  /*4b80*/  BSYNC B0 ;  /* 0x0000000000007941 */ /* 0x000fea0003800000 */
.L_x_16537:
[----:B------:R-:W-:Y:S02]  /*4b90*/  ULDC UR22, c[0x0][0x21c] ;  /* 0x0000870000167ab9 */ /* 0x000fe40000000800 */
[----:B-1----:R-:W-:-:S13]  /*4ba0*/  ISETP.GE.AND P0, PT, R19, UR22, PT ;  /* 0x0000001613007c0c */ /* 0x002fda000bf06270 */
[----:B------:R-:W-:Y:S05]  /*4bb0*/  @P0 EXIT ;  /* 0x000000000000094d */ /* 0x000fea0003800000 */
[----:B------:R-:W1:Y:S01]  /*4bc0*/  S2UR UR5, SR_CgaCtaId ;  /* 0x00000000000579c3 */ /* 0x000e620000008800 */
        /* <DEDUP_REMOVED lines=27> */
[----:B--2---:R-:W-:Y:S01]  /*4d80*/  IMAD.WIDE.U32 R6, R48, UR6, RZ ;  /* 0x0000000630067c25 */ /* 0x004fe2000f8e00ff */
[----:B------:R-:W-:Y:S01]  /*4d90*/  ULDC UR6, c[0x0][0x0] ;  /* 0x0000000000067ab9 */ /* 0x000fe20000000800 */
[----:B------:R-:W-:-:S02]  /*4da0*/  ULDC.64 UR20, c[0x0][0x3d0] ;  /* 0x0000f40000147ab9 */ /* 0x000fc40000000a00 */
[C---:B------:R-:W-:Y:S02]  /*4db0*/  IMAD R3, R48.reuse, UR7, R3 ;  /* 0x0000000730037c24 */ /* 0x040fe4000f8e0203 */
[C---:B---3--:R-:W-:Y:S01]  /*4dc0*/  IMAD.WIDE.U32 R16, R48.reuse, UR10, RZ ;  /* 0x0000000a30107c25 */ /* 0x048fe2000f8e00ff */
[----:B------:R-:W-:Y:S02]  /*4dd0*/  ULDC.64 UR10, c[0x0][0x340] ;  /* 0x0000d000000a7ab9 */ /* 0x000fe40000000a00 */
[----:B------:R-:W-:Y:S01]  /*4de0*/  IADD3 R31, R7, R3, RZ ;  /* 0x00000003071f7210 */ /* 0x000fe20007ffe0ff */
[C---:B------:R-:W-:Y:S01]  /*4df0*/  IMAD R27, R48.reuse, UR9, R49 ;  /* 0x00000009301b7c24 */ /* 0x040fe2000f8e0231 */
[----:B------:R-:W-:Y:S01]  /*4e00*/  IADD3 R39, R17, R13, RZ ;  /* 0x0000000d11277210 */ /* 0x000fe20007ffe0ff */
[----:B------:R-:W-:Y:S01]  /*4e10*/  IMAD.WIDE.U32 R48, R48, UR8, RZ ;  /* 0x0000000830307c25 */ /* 0x000fe2000f8e00ff */
[----:B------:R-:W-:-:S04]  /*4e20*/  ULDC.64 UR8, c[0x0][0x380] ;  /* 0x0000e00000087ab9 */ /* 0x000fc80000000a00 */
[----:B------:R-:W-:-:S07]  /*4e30*/  IADD3 R27, R49, R27, RZ ;  /* 0x0000001b311b7210 */ /* 0x000fce0007ffe0ff */
.L_x_16541:
        /* <DEDUP_REMOVED lines=64> */
.L_x_16540:
[----:B------:R-:W-:Y:S05]  /*5240*/  EXIT ;  /* 0x000000000000794d */ /* 0x000fea0003800000 */
.L_x_16542:
        /* <DEDUP_REMOVED lines=11> */
.L_x_19012:


//--------------------- .text._Z25selective_scan_bwd_kernelI32Selective_Scan_bwd_kernel_traitsILi32ELi8ELb1ELb0ELb0ELb0ELb1EN3c108BFloat16ENS1_7complexIfEEEEv12SSMParamsBwd --------------------------
	.section	.text._Z25selective_scan_bwd_kernelI32Selective_Scan_bwd_kernel_traitsILi32ELi8ELb1ELb0ELb0ELb0ELb1EN3c108BFloat16ENS1_7complexIfEEEEv12SSMParamsBwd,"ax",@progbits
	.align	128
        .global         _Z25selective_scan_bwd_kernelI32Selective_Scan_bwd_kernel_traitsILi32ELi8ELb1ELb0ELb0ELb0ELb1EN3c108BFloat16ENS1_7complexIfEEEEv12SSMParamsBwd
        .type           _Z25selective_scan_bwd_kernelI32Selective_Scan_bwd_kernel_traitsILi32ELi8ELb1ELb0ELb0ELb0ELb1EN3c108BFloat16ENS1_7complexIfEEEEv12SSMParamsBwd,@function
        .size           _Z25selective_scan_bwd_kernelI32Selective_Scan_bwd_kernel_traitsILi32ELi8ELb1ELb0ELb0ELb0ELb1EN3c108BFloat16ENS1_7complexIfEEEEv12SSMParamsBwd,(.L_x_19013 - _Z25selective_scan_bwd_kernelI32Selective_Scan_bwd_kernel_traitsILi32ELi8ELb1ELb0ELb0ELb0ELb1EN3c108BFloat16ENS1_7complexIfEEEEv12SSMParamsBwd)
        .other          _Z25selective_scan_bwd_kernelI32Selective_Scan_bwd_kernel_traitsILi32ELi8ELb1ELb0ELb0ELb0ELb1EN3c108BFloat16ENS1_7complexIfEEEEv12SSMParamsBwd,@"STO_CUDA_ENTRY STV_DEFAULT"
_Z25selective_scan_bwd_kernelI32Selective_Scan_bwd_kernel_traitsILi32ELi8ELb1ELb0ELb0ELb0ELb1EN3c108BFloat16ENS1_7complexIfEEEEv12SSMParamsBwd:
.text._Z25selective_scan_bwd_kernelI32Selective_Scan_bwd_kernel_traitsILi32ELi8ELb1ELb0ELb0ELb0ELb1EN3c108BFloat16ENS1_7complexIfEEEEv12SSMParamsBwd:
        /* <DEDUP_REMOVED lines=92> */
[----:B------:R-:W0:Y:S01]  /*05c0*/  S2UR UR5, SR_CgaCtaId ;  /* 0x00000000000579c3 */ /* 0x000e220000008800 */
[----:B------:R-:W1:Y:S01]  /*05d0*/  S2R R37, SR_LANEID ;  /* 0x0000000000257919 */ /* 0x000e620000000000 */
[----:B------:R-:W-:Y:S01]  /*05e0*/  UMOV UR4, 0x400 ;  /* 0x0000040000047882 */ /* 0x000fe20000000000 */
[----:B------:R-:W-:Y:S01]  /*05f0*/  MOV R36, RZ ;  /* 0x000000ff00247202 */ /* 0x000fe20000000f00 */
[----:B------:R-:W2:Y:S01]  /*0600*/  S2R R38, SR_TID.X ;  /* 0x0000000000267919 */ /* 0x000ea20000002100 */
[----:B------:R-:W-:-:S03]  /*0610*/  MOV R47, RZ ;  /* 0x000000ff002f7202 */ /* 0x000fc60000000f00 */
[----:B------:R-:W3:Y:S01]  /*0620*/  LDC R39, c[0x0][0x224] ;  /* 0x00008900ff277b82 */ /* 0x000ee20000000800 */
[----:B0-----:R-:W-:-:S06]  /*0630*/  ULEA UR4, UR5, UR4, 0x18 ;  /* 0x0000000405047291 */ /* 0x001fcc000f8ec03f */
[----:B------:R-:W-:-:S04]  /*0640*/  MOV R48, UR4 ;  /* 0x0000000400307c02 */ /* 0x000fc80008000f00 */
[----:B-1----:R-:W-:-:S07]  /*0650*/  LEA R46, R37, R48, 0x4 ;  /* 0x00000030252e7211 */ /* 0x002fce00078e20ff */
.L_x_16561:
[----:B------:R-:W-:Y:S01]  /*0660*/  BAR.SYNC.DEFER_BLOCKING 0x0 ;  /* 0x0000000000007b1d */ /* 0x000fe20000010000 */
[----:B0-2---:R-:W-:-:S04]  /*0670*/  IMAD.WIDE R2, R38, 0x10, R40 ;  /* 0x0000001026027825 */ /* 0x005fc800078e0228 */
[----:B------:R-:W-:-:S04]  /*0680*/  IMAD.WIDE R8, R38, 0x10, R42 ;  /* 0x0000001026087825 */ /* 0x000fc800078e022a */
[----:B------:R-:W-:Y:S01]  /*0690*/  IMAD.WIDE R10, R38, 0x10, R44 ;  /* 0x00000010260a7825 */ /* 0x000fe200078e022c */
[----:B---3--:R-:W-:Y:S01]  /*06a0*/  LEA R16, R39, 0xffffff00, 0x8 ;  /* 0xffffff0027107811 */ /* 0x008fe200078e40ff */
[----:B------:R-:W-:Y:S01]  /*06b0*/  ULDC.64 UR4, c[0x0][0x2a8] ;  /* 0x0000aa0000047ab9 */ /* 0x000fe20000000a00 */
[----:B------:R-:W0:Y:S01]  /*06c0*/  LDC.64 R80, c[0x0][0x3e8] ;  /* 0x0000fa00ff507b82 */ /* 0x000e220000000a00 */
[----:B------:R-:W-:Y:S01]  /*06d0*/  ULDC.64 UR6, c[0x0][0x320] ;  /* 0x0000c80000067ab9 */ /* 0x000fe20000000a00 */
[----:B------:R1:W2:Y:S06]  /*06e0*/  LDG.E.128 R24, desc[UR14][R2.64] ;  /* 0x0000000e02187981 */ /* 0x0002ac000c1e1d00 */
[----:B-1----:R-:W1:Y:S01]  /*06f0*/  LDC.64 R2, c[0x0][0x2a0] ;  /* 0x0000a800ff027b82 */ /* 0x002e620000000a00 */
[----:B--2---:R2:W-:Y:S01]  /*0700*/  STS.128 [R46], R24 ;  /* 0x000000182e007388 */ /* 0x0045e20000000c00 */
[----:B------:R-:W-:-:S03]  /*0710*/  NOP ;  /* 0x0000000000007918 */ /* 0x000fc60000000000 */
[----:B------:R-:W-:Y:S03]  /*0720*/  LDS.128 R4, [R46] ;  /* 0x000000002e047984 */ /* 0x000fe60000000c00 */
[----:B------:R-:W-:Y:S01]  /*0730*/  BAR.SYNC.DEFER_BLOCKING 0x0 ;  /* 0x0000000000007b1d */ /* 0x000fe20000010000 */
[----:B------:R-:W-:Y:S01]  /*0740*/  SHF.R.S32.HI R17, RZ, 0x1f, R16 ;  /* 0x0000001fff117819 */ /* 0x000fe20000011410 */
[----:B-1----:R-:W-:-:S06]  /*0750*/  IMAD R0, R2, UR17, RZ ;  /* 0x0000001102007c24 */ /* 0x002fcc000f8e02ff */
[----:B--2---:R-:W1:Y:S08]  /*0760*/  LDC.64 R24, c[0x0][0x318] ;  /* 0x0000c600ff187b82 */ /* 0x004e700000000a00 */
[----:B------:R-:W2:Y:S01]  /*0770*/  LDC.64 R26, c[0x0][0x2b0] ;  /* 0x0000ac00ff1a7b82 */ /* 0x000ea20000000a00 */
[----:B------:R-:W3:Y:S04]  /*0780*/  LDG.E.128 R28, desc[UR14][R8.64] ;  /* 0x0000000e081c7981 */ /* 0x000ee8000c1e1d00 */
[----:B---3--:R3:W-:Y:S01]  /*0790*/  STS.128 [R46], R28 ;  /* 0x0000001c2e007388 */ /* 0x0087e20000000c00 */
[----:B------:R-:W-:-:S03]  /*07a0*/  NOP ;  /* 0x0000000000007918 */ /* 0x000fc60000000000 */
[----:B------:R-:W-:Y:S01]  /*07b0*/  LDS.128 R12, [R46] ;  /* 0x000000002e0c7984 */ /* 0x000fe20000000c00 */
[----:B------:R-:W-:Y:S01]  /*07c0*/  BAR.SYNC.DEFER_BLOCKING 0x0 ;  /* 0x0000000000007b1d */ /* 0x000fe20000010000 */
[----:B------:R-:W-:-:S07]  /*07d0*/  IMAD R9, R3, UR16, R0 ;  /* 0x0000001003097c24 */ /* 0x000fce000f8e0200 */
[----:B---3--:R-:W3:Y:S01]  /*07e0*/  LDC.64 R28, c[0x0][0x308] ;  /* 0x0000c200ff1c7b82 */ /* 0x008ee20000000a00 */
[----:B------:R-:W4:Y:S01]  /*07f0*/  LDG.E.128 R52, desc[UR14][R10.64] ;  /* 0x0000000e0a347981 */ /* 0x000f22000c1e1d00 */
[----:B------:R-:W-:-:S05]  /*0800*/  IMAD.WIDE.U32 R2, R2, UR16, R16 ;  /* 0x0000001002027c25 */ /* 0x000fca000f8e0010 */
[----:B------:R-:W-:Y:S01]  /*0810*/  IADD3 R3, R3, R9, RZ ;  /* 0x0000000903037210 */ /* 0x000fe20007ffe0ff */
[----:B------:R-:W-:-:S04]  /*0820*/  IMAD R9, R33, UR4, RZ ;  /* 0x0000000421097c24 */ /* 0x000fc8000f8e02ff */
[C---:B------:R-:W-:Y:S02]  /*0830*/  IMAD R9, R32.reuse, UR5, R9 ;  /* 0x0000000520097c24 */ /* 0x040fe4000f8e0209 */
[----:B------:R-:W-:Y:S01]  /*0840*/  IMAD.WIDE.U32 R2, R32, UR4, R2 ;  /* 0x0000000420027c25 */ /* 0x000fe2000f8e0002 */
[----:B------:R-:W-:-:S04]  /*0850*/  ULDC.64 UR4, c[0x0][0x2b8] ;  /* 0x0000ae0000047ab9 */ /* 0x000fc80000000a00 */
[----:B------:R-:W-:Y:S02]  /*0860*/  IADD3 R0, R3, R9, RZ ;  /* 0x0000000903007210 */ /* 0x000fe40007ffe0ff */
[----:B-1----:R-:W-:-:S04]  /*0870*/  LEA R8, P0, R2, R24, 0x1 ;  /* 0x0000001802087211 */ /* 0x002fc800078008ff */
[----:B------:R-:W-:-:S03]  /*0880*/  LEA.HI.X R9, R2, R25, R0, 0x1, P0 ;  /* 0x0000001902097211 */ /* 0x000fc600000f0c00 */
[----:B------:R-:W-:Y:S01]  /*0890*/  IMAD.WIDE R2, R38, 0x10, R8 ;  /* 0x0000001026027825 */ /* 0x000fe200078e0208 */
[----:B----4-:R-:W-:Y:S01]  /*08a0*/  STS.128 [R46], R52 ;  /* 0x000000342e007388 */ /* 0x010fe20000000c00 */
[----:B------:R-:W-:-:S03]  /*08b0*/  NOP ;  /* 0x0000000000007918 */ /* 0x000fc60000000000 */
[----:B------:R-:W1:Y:S01]  /*08c0*/  LDS.128 R8, [R46] ;  /* 0x000000002e087984 */ /* 0x000e620000000c00 */
[----:B------:R-:W-:Y:S06]  /*08d0*/  BAR.SYNC.DEFER_BLOCKING 0x0 ;  /* 0x0000000000007b1d */ /* 0x000fec0000010000 */
[----:B------:R4:W3:Y:S01]  /*08e0*/  LDG.E.128 R56, desc[UR14][R2.64] ;  /* 0x0000000e02387981 */ /* 0x0008e2000c1e1d00 */
[C---:B--2---:R-:W-:Y:S02]  /*08f0*/  IMAD R0, R26.reuse, UR17, RZ ;  /* 0x000000111a007c24 */ /* 0x044fe4000f8e02ff */
[----:B------:R-:W-:-:S04]  /*0900*/  IMAD.WIDE.U32 R24, R26, UR16, R16 ;  /* 0x000000101a187c25 */ /* 0x000fc8000f8e0010 */
[----:B------:R-:W-:-:S05]  /*0910*/  IMAD R27, R27, UR16, R0 ;  /* 0x000000101b1b7c24 */ /* 0x000fca000f8e0200 */
[----:B------:R-:W-:Y:S01]  /*0920*/  IADD3 R25, R25, R27, RZ ;  /* 0x0000001b19197210 */ /* 0x000fe20007ffe0ff */
[----:B------:R-:W-:-:S04]  /*0930*/  IMAD R27, R33, UR4, RZ ;  /* 0x00000004211b7c24 */ /* 0x000fc8000f8e02ff */
[C---:B------:R-:W-:Y:S02]  /*0940*/  IMAD R27, R32.reuse, UR5, R27 ;  /* 0x00000005201b7c24 */ /* 0x040fe4000f8e021b */
[----:B----4-:R-:W-:Y:S01]  /*0950*/  IMAD.WIDE.U32 R2, R32, UR4, R24 ;  /* 0x0000000420027c25 */ /* 0x010fe2000f8e0018 */
[----:B-1----:R-:W-:Y:S01]  /*0960*/  SHF.L.U32 R94, R9, 0x10, RZ ;  /* 0x00000010095e7819 */ /* 0x002fe200000006ff */
[----:B------:R-:W-:-:S03]  /*0970*/  ULDC.64 UR4, c[0x0][0x3a0] ;  /* 0x0000e80000047ab9 */ /* 0x000fc60000000a00 */
[----:B------:R-:W-:Y:S02]  /*0980*/  IADD3 R0, R3, R27, RZ ;  /* 0x0000001b03007210 */ /* 0x000fe40007ffe0ff */
[----:B---3--:R-:W-:-:S04]  /*0990*/  LEA R28, P0, R2, R28, 0x1 ;  /* 0x0000001c021c7211 */ /* 0x008fc800078008ff */
[----:B------:R-:W-:-:S03]  /*09a0*/  LEA.HI.X R29, R2, R29, R0, 0x1, P0 ;  /* 0x0000001d021d7211 */ /* 0x000fc600000f0c00 */
[----:B------:R-:W-:Y:S01]  /*09b0*/  IMAD.WIDE R28, R38, 0x10, R28 ;  /* 0x00000010261c7825 */ /* 0x000fe200078e021c */
[----:B------:R-:W-:Y:S01]  /*09c0*/  STS.128 [R46], R56 ;  /* 0x000000382e007388 */ /* 0x000fe20000000c00 */
[----:B------:R-:W-:-:S03]  /*09d0*/  NOP ;  /* 0x0000000000007918 */ /* 0x000fc60000000000 */
[----:B------:R-:W1:Y:S01]  /*09e0*/  LDS.128 R24, [R46] ;  /* 0x000000002e187984 */ /* 0x000e620000000c00 */
[----:B------:R-:W-:Y:S06]  /*09f0*/  BAR.SYNC.DEFER_BLOCKING 0x0 ;  /* 0x0000000000007b1d */ /* 0x000fec0000010000 */
[----:B------:R-:W2:Y:S01]  /*0a00*/  LDG.E.128 R28, desc[UR14][R28.64] ;  /* 0x0000000e1c1c7981 */ /* 0x000ea2000c1e1d00 */
[----:B------:R-:W-:Y:S02]  /*0a10*/  SHF.L.U32 R72, R12, 0x10, RZ ;  /* 0x000000100c487819 */ /* 0x000fe400000006ff */
[----:B------:R-:W-:-:S02]  /*0a20*/  SHF.L.U32 R70, R13, 0x10, RZ ;  /* 0x000000100d467819 */ /* 0x000fc400000006ff */
[C---:B-1----:R-:W-:Y:S02]  /*0a30*/  PRMT R49, R24.reuse, 0x7632, R49 ;  /* 0x0000763218317816 */ /* 0x042fe40000000031 */
[----:B------:R-:W-:Y:S02]  /*0a40*/  SHF.L.U32 R50, R24, 0x10, RZ ;  /* 0x0000001018327819 */ /* 0x000fe400000006ff */
[----:B------:R-:W-:Y:S02]  /*0a50*/  SHF.L.U32 R2, R25, 0x10, RZ ;  /* 0x0000001019027819 */ /* 0x000fe400000006ff */
[----:B------:R-:W-:Y:S01]  /*0a60*/  SHF.L.U32 R3, R26, 0x10, RZ ;  /* 0x000000101a037819 */ /* 0x000fe200000006ff */
[----:B------:R-:W-:Y:S01]  /*0a70*/  FMUL.FTZ R51, R50, -1.4426950216293334961 ;  /* 0xbfb8aa3b32337820 */ /* 0x000fe20000410000 */
[----:B------:R-:W-:Y:S01]  /*0a80*/  SHF.L.U32 R49, R49, 0x10, RZ ;  /* 0x0000001031317819 */ /* 0x000fe200000006ff */
[----:B------:R-:W-:Y:S01]  /*0a90*/  FMUL.FTZ R52, R2, -1.4426950216293334961 ;  /* 0xbfb8aa3b02347820 */ /* 0x000fe20000410000 */
[----:B------:R-:W-:Y:S01]  /*0aa0*/  SHF.L.U32 R0, R27, 0x10, RZ ;  /* 0x000000101b007819 */ /* 0x000fe200000006ff */
[----:B------:R-:W-:Y:S01]  /*0ab0*/  FMUL.FTZ R53, R3, -1.4426950216293334961 ;  /* 0xbfb8aa3b03357820 */ /* 0x000fe20000410000 */
[----:B------:R1:W3:Y:S01]  /*0ac0*/  MUFU.EX2 R54, R51 ;  /* 0x0000003300367308 */ /* 0x0002e20000000800 */
[----:B------:R-:W-:-:S02]  /*0ad0*/  FMUL.FTZ R24, R49, -1.4426950216293334961 ;  /* 0xbfb8aa3b31187820 */ /* 0x000fc40000410000 */
[----:B------:R-:W-:-:S05]  /*0ae0*/  FMUL.FTZ R61, R0, -1.4426950216293334961 ;  /* 0xbfb8aa3b003d7820 */ /* 0x000fca0000410000 */
[----:B------:R4:W-:Y:S01]  /*0af0*/  MUFU.EX2 R56, R52 ;  /* 0x0000003400387308 */ /* 0x0009e20000000800 */
[----:B-1----:R-:W-:-:S04]  /*0b00*/  PRMT R51, R25, 0x7632, R51 ;  /* 0x0000763219337816 */ /* 0x002fc80000000033 */
[----:B------:R-:W-:-:S03]  /*0b10*/  SHF.L.U32 R51, R51, 0x10, RZ ;  /* 0x0000001033337819 */ /* 0x000fc600000006ff */
[----:B------:R1:W-:Y:S01]  /*0b20*/  MUFU.EX2 R58, R53 ;  /* 0x00000035003a7308 */ /* 0x0003e20000000800 */
[----:B----4-:R-:W-:Y:S01]  /*0b30*/  PRMT R52, R26, 0x7632, R52 ;  /* 0x000076321a347816 */ /* 0x010fe20000000034 */
[----:B------:R-:W-:Y:S01]  /*0b40*/  FMUL.FTZ R57, R51, -1.4426950216293334961 ;  /* 0xbfb8aa3b33397820 */ /* 0x000fe20000410000 */
[----:B---3--:R-:W-:Y:S02]  /*0b50*/  FADD.FTZ R54, R54, 1 ;  /* 0x3f80000036367421 */ /* 0x008fe40000010000 */
[----:B------:R-:W-:-:S03]  /*0b60*/  SHF.L.U32 R52, R52, 0x10, RZ ;  /* 0x0000001034347819 */ /* 0x000fc600000006ff */
[----:B------:R-:W-:Y:S01]  /*0b70*/  MUFU.EX2 R55, R24 ;  /* 0x0000001800377308 */ /* 0x000fe20000000800 */
[----:B-1----:R-:W-:Y:S01]  /*0b80*/  PRMT R53, R27, 0x7632, R53 ;  /* 0x000076321b357816 */ /* 0x002fe20000000035 */
[----:B------:R-:W-:-:S03]  /*0b90*/  FMUL.FTZ R59, R52, -1.4426950216293334961 ;  /* 0xbfb8aa3b343b7820 */ /* 0x000fc60000410000 */
[----:B------:R-:W-:-:S03]  /*0ba0*/  SHF.L.U32 R53, R53, 0x10, RZ ;  /* 0x0000001035357819 */ /* 0x000fc600000006ff */
[----:B------:R-:W-:Y:S02]  /*0bb0*/  MUFU.EX2 R62, R61 ;  /* 0x0000003d003e7308 */ /* 0x000fe40000000800 */
[----:B------:R-:W-:-:S06]  /*0bc0*/  FMUL.FTZ R64, R53, -1.4426950216293334961 ;  /* 0xbfb8aa3b35407820 */ /* 0x000fcc0000410000 */
[----:B------:R1:W3:Y:S08]  /*0bd0*/  MUFU.EX2 R61, R59 ;  /* 0x0000003b003d7308 */ /* 0x0002f00000000800 */
[----:B------:R3:W4:Y:S01]  /*0be0*/  MUFU.EX2 R66, R64 ;  /* 0x0000004000427308 */ /* 0x0007220000000800 */
[----:B-1----:R-:W-:-:S04]  /*0bf0*/  PRMT R59, R10, 0x7632, R59 ;  /* 0x000076320a3b7816 */ /* 0x002fc8000000003b */
[----:B------:R-:W-:-:S03]  /*0c00*/  SHF.L.U32 R91, R59, 0x10, RZ ;  /* 0x000000103b5b7819 */ /* 0x000fc600000006ff */
[----:B------:R1:W0:Y:S01]  /*0c10*/  MUFU.EX2 R60, R57 ;  /* 0x00000039003c7308 */ /* 0x0002220000000800 */
[----:B---3--:R-:W-:-:S07]  /*0c20*/  FADD.FTZ R64, R61, 1 ;  /* 0x3f8000003d407421 */ /* 0x008fce0000010000 */
[----:B------:R-:W-:Y:S01]  /*0c30*/  MUFU.RCP R63, R54 ;  /* 0x00000036003f7308 */ /* 0x000fe20000001000 */
[----:B-1----:R-:W-:Y:S01]  /*0c40*/  FADD.FTZ R57, R56, 1 ;  /* 0x3f80000038397421 */ /* 0x002fe20000010000 */
[----:B------:R-:W-:Y:S01]  /*0c50*/  PRMT R56, R8, 0x7632, R56 ;  /* 0x0000763208387816 */ /* 0x000fe20000000038 */
[----:B----4-:R-:W-:-:S03]  /*0c60*/  FADD.FTZ R69, R66, 1 ;  /* 0x3f80000042457421 */ /* 0x010fc60000010000 */
[----:B------:R-:W-:Y:S02]  /*0c70*/  SHF.L.U32 R95, R56, 0x10, RZ ;  /* 0x00000010385f7819 */ /* 0x000fe400000006ff */
[----:B------:R1:W3:Y:S08]  /*0c80*/  MUFU.RCP R65, R57 ;  /* 0x0000003900417308 */ /* 0x0002f00000001000 */
[----:B------:R-:W-:Y:S01]  /*0c90*/  MUFU.RCP R67, R64 ;  /* 0x0000004000437308 */ /* 0x000fe20000001000 */
[----:B-1----:R-:W-:-:S07]  /*0ca0*/  SHF.L.U32 R57, R11, 0x10, RZ ;  /* 0x000000100b397819 */ /* 0x002fce00000006ff */
[----:B------:R-:W-:Y:S01]  /*0cb0*/  MUFU.RCP R78, R69 ;  /* 0x00000045004e7308 */ /* 0x000fe20000001000 */
[----:B--2---:R1:W-:Y:S01]  /*0cc0*/  STS.128 [R46], R28 ;  /* 0x0000001c2e007388 */ /* 0x0043e20000000c00 */
[----:B------:R-:W-:-:S03]  /*0cd0*/  NOP ;  /* 0x0000000000007918 */ /* 0x000fc60000000000 */
[----:B------:R-:W2:Y:S01]  /*0ce0*/  LDS.128 R24, [R46] ;  /* 0x000000002e187984 */ /* 0x000ea20000000c00 */
[----:B-1----:R-:W-:Y:S01]  /*0cf0*/  FADD.FTZ R29, R58, 1 ;  /* 0x3f8000003a1d7421 */ /* 0x002fe20000010000 */
[----:B------:R-:W-:Y:S01]  /*0d00*/  FADD.FTZ R28, R55, 1 ;  /* 0x3f800000371c7421 */ /* 0x000fe20000010000 */
[----:B------:R-:W-:Y:S01]  /*0d10*/  FADD.FTZ R30, R62, 1 ;  /* 0x3f8000003e1e7421 */ /* 0x000fe20000010000 */
[----:B------:R-:W-:Y:S01]  /*0d20*/  SHF.L.U32 R31, R8, 0x10, RZ ;  /* 0x00000010081f7819 */ /* 0x000fe200000006ff */
[----:B------:R-:W1:Y:S01]  /*0d30*/  MUFU.RCP R76, R29 ;  /* 0x0000001d004c7308 */ /* 0x000e620000001000 */
[----:B------:R-:W-:Y:S01]  /*0d40*/  PRMT R58, R9, 0x7632, R58 ;  /* 0x00007632093a7816 */ /* 0x000fe2000000003a */
[----:B0-----:R-:W-:Y:S01]  /*0d50*/  FADD.FTZ R9, R60, 1 ;  /* 0x3f8000003c097421 */ /* 0x001fe20000010000 */
[----:B------:R-:W-:Y:S02]  /*0d60*/  SHF.L.U32 R55, R10, 0x10, RZ ;  /* 0x000000100a377819 */ /* 0x000fe400000006ff */
[----:B------:R-:W-:Y:S01]  /*0d70*/  PRMT R10, R11, 0x7632, R10 ;  /* 0x000076320b0a7816 */ /* 0x000fe2000000000a */
[----:B---3--:R-:W-:Y:S01]  /*0d80*/  FADD.FTZ R11, -R65, 1 ;  /* 0x3f800000410b7421 */ /* 0x008fe20000010100 */
[----:B------:R-:W-:Y:S01]  /*0d90*/  SHF.L.U32 R93, R58, 0x10, RZ ;  /* 0x000000103a5d7819 */ /* 0x000fe200000006ff */
[----:B------:R0:W3:Y:S01]  /*0da0*/  MUFU.RCP R62, R28 ;  /* 0x0000001c003e7308 */ /* 0x0000e20000001000 */
[----:B------:R-:W-:-:S07]  /*0db0*/  SHF.L.U32 R89, R10, 0x10, RZ ;  /* 0x000000100a597819 */ /* 0x000fce00000006ff */
[----:B------:R4:W3:Y:S08]  /*0dc0*/  MUFU.RCP R71, R30 ;  /* 0x0000001e00477308 */ /* 0x0008f00000001000 */
[----:B------:R3:W3:Y:S01]  /*0dd0*/  MUFU.RCP R74, R9 ;  /* 0x00000009004a7308 */ /* 0x0006e20000001000 */
[C---:B--2---:R-:W-:Y:S02]  /*0de0*/  PRMT R8, R24.reuse, 0x7632, R8 ;  /* 0x0000763218087816 */ /* 0x044fe40000000008 */
[----:B0-----:R-:W-:Y:S01]  /*0df0*/  SHF.L.U32 R28, R24, 0x10, RZ ;  /* 0x00000010181c7819 */ /* 0x001fe200000006ff */
[----:B-1----:R-:W-:Y:S01]  /*0e00*/  FADD.FTZ R24, -R76, 1 ;  /* 0x3f8000004c187421 */ /* 0x002fe20000010100 */
[----:B----4-:R-:W-:-:S02]  /*0e10*/  SHF.L.U32 R30, R26, 0x10, RZ ;  /* 0x000000101a1e7819 */ /* 0x010fc400000006ff */
[----:B------:R-:W-:Y:S01]  /*0e20*/  PRMT R68, R27, 0x7632, R68 ;  /* 0x000076321b447816 */ /* 0x000fe20000000044 */
[----:B---3--:R-:W-:Y:S01]  /*0e30*/  FADD.FTZ R9, -R63, 1 ;  /* 0x3f8000003f097421 */ /* 0x008fe20000010100 */
[----:B------:R-:W-:Y:S01]  /*0e40*/  SHF.L.U32 R54, R27, 0x10, RZ ;  /* 0x000000101b367819 */ /* 0x000fe200000006ff */
[----:B------:R-:W-:Y:S01]  /*0e50*/  FMUL.FTZ R27, R55, R30 ;  /* 0x0000001e371b7220 */ /* 0x000fe20000410000 */
[----:B------:R-:W-:Y:S01]  /*0e60*/  SHF.L.U32 R56, R8, 0x10, RZ ;  /* 0x0000001008387819 */ /* 0x000fe200000006ff */
[----:B------:R-:W-:Y:S01]  /*0e70*/  FMUL.FTZ R8, R31, R28 ;  /* 0x0000001c1f087220 */ /* 0x000fe20000410000 */
[----:B------:R-:W-:Y:S01]  /*0e80*/  SHF.L.U32 R29, R25, 0x10, RZ ;  /* 0x00000010191d7819 */ /* 0x000fe200000006ff */
[----:B------:R-:W-:Y:S01]  /*0e90*/  FFMA.FTZ R66, R3, R24, 1 ;  /* 0x3f80000003427423 */ /* 0x000fe20000010018 */
[----:B------:R-:W-:Y:S01]  /*0ea0*/  PRMT R60, R25, 0x7632, R60 ;  /* 0x00007632193c7816 */ /* 0x000fe2000000003c */
[----:B------:R-:W-:Y:S01]  /*0eb0*/  FFMA.FTZ R9, R50, R9, 1 ;  /* 0x3f80000032097423 */ /* 0x000fe20000010009 */
[----:B------:R-:W-:Y:S01]  /*0ec0*/  FADD.FTZ R24, -R62, 1 ;  /* 0x3f8000003e187421 */ /* 0x000fe20000010100 */
[----:B------:R-:W-:Y:S01]  /*0ed0*/  FMUL.FTZ R8, R63, R8 ;  /* 0x000000083f087220 */ /* 0x000fe20000410000 */
[----:B------:R-:W-:Y:S01]  /*0ee0*/  FMUL.FTZ R27, R76, R27 ;  /* 0x0000001b4c1b7220 */ /* 0x000fe20000410000 */
[----:B------:R-:W-:Y:S01]  /*0ef0*/  FFMA.FTZ R25, R2, R11, 1 ;  /* 0x3f80000002197423 */ /* 0x000fe2000001000b */
[----:B------:R-:W-:Y:S01]  /*0f00*/  FMUL.FTZ R64, R94, R29 ;  /* 0x0000001d5e407220 */ /* 0x000fe20000410000 */
[----:B------:R-:W-:Y:S01]  /*0f10*/  FMUL.FTZ R11, R95, R56 ;  /* 0x000000385f0b7220 */ /* 0x000fe20000410000 */
[----:B------:R-:W-:Y:S01]  /*0f20*/  PRMT R61, R26, 0x7632, R61 ;  /* 0x000076321a3d7816 */ /* 0x000fe2000000003d */
[----:B------:R-:W-:Y:S01]  /*0f30*/  FFMA.FTZ R26, R49, R24, 1 ;  /* 0x3f800000311a7423 */ /* 0x000fe20000010018 */
[----:B------:R-:W-:Y:S01]  /*0f40*/  FMUL.FTZ R66, R27, R66 ;  /* 0x000000421b427220 */ /* 0x000fe20000410000 */
[----:B------:R-:W-:Y:S01]  /*0f50*/  FMUL.FTZ R64, R65, R64 ;  /* 0x0000004041407220 */ /* 0x000fe20000410000 */
[----:B------:R-:W-:Y:S01]  /*0f60*/  FMUL.FTZ R24, R8, R9 ;  /* 0x0000000908187220 */ /* 0x000fe20000410000 */
[----:B------:R-:W-:Y:S01]  /*0f70*/  FADD.FTZ R27, -R71, 1 ;  /* 0x3f800000471b7421 */ /* 0x000fe20000010100 */
[----:B------:R-:W-:Y:S01]  /*0f80*/  FMUL.FTZ R11, R62, R11 ;  /* 0x0000000b3e0b7220 */ /* 0x000fe20000410000 */
[----:B------:R-:W0:Y:S01]  /*0f90*/  LDC.64 R8, c[0x0][0x398] ;  /* 0x0000e600ff087b82 */ /* 0x000e220000000a00 */
[----:B------:R-:W-:Y:S01]  /*0fa0*/  FMUL.FTZ R25, R64, R25 ;  /* 0x0000001940197220 */ /* 0x000fe20000410000 */
[----:B------:R-:W-:Y:S01]  /*0fb0*/  FFMA.FTZ R73, R0, R27, 1 ;  /* 0x3f80000000497423 */ /* 0x000fe2000001001b */
[----:B------:R-:W-:Y:S01]  /*0fc0*/  FMUL.FTZ R11, R11, R26 ;  /* 0x0000001a0b0b7220 */ /* 0x000fe20000410000 */
[----:B------:R-:W-:Y:S01]  /*0fd0*/  FADD.FTZ R27, -R67, 1 ;  /* 0x3f800000431b7421 */ /* 0x000fe20000010100 */
[----:B------:R-:W-:Y:S01]  /*0fe0*/  SHF.L.U32 R64, R60, 0x10, RZ ;  /* 0x000000103c407819 */ /* 0x000fe200000006ff */
[----:B------:R-:W-:Y:S01]  /*0ff0*/  FADD.FTZ R26, -R78, 1 ;  /* 0x3f8000004e1a7421 */ /* 0x000fe20000010100 */
[----:B------:R-:W-:Y:S01]  /*1000*/  SHF.L.U32 R69, R61, 0x10, RZ ;  /* 0x000000103d457819 */ /* 0x000fe200000006ff */
[----:B------:R-:W-:Y:S01]  /*1010*/  FFMA.FTZ R59, R52, R27, 1 ;  /* 0x3f800000343b7423 */ /* 0x000fe2000001001b */
[----:B------:R-:W-:Y:S01]  /*1020*/  SHF.L.U32 R75, R68, 0x10, RZ ;  /* 0x00000010444b7819 */ /* 0x000fe200000006ff */
[C---:B------:R-:W-:Y:S01]  /*1030*/  FADD.FTZ R10, -R74.reuse, 1 ;  /* 0x3f8000004a0a7421 */ /* 0x040fe20000010100 */
        /* <DEDUP_REMOVED lines=15> */
[----:B------:R-:W-:Y:S01]  /*1130*/  IMAD R73, R33, UR4, RZ ;  /* 0x0000000421497c24 */ /* 0x000fe2000f8e02ff */
[----:B------:R-:W-:Y:S01]  /*1140*/  F2FP.BF16.F32.PACK_AB R25, R10, R25 ;  /* 0x000000190a19723e */ /* 0x000fe200000010ff */
[----:B0-----:R-:W-:Y:S01]  /*1150*/  IMAD R10, R8, UR17, RZ ;  /* 0x00000011080a7c24 */ /* 0x001fe2000f8e02ff */
[----:B------:R-:W-:Y:S01]  /*1160*/  F2FP.BF16.F32.PACK_AB R26, R59, R66 ;  /* 0x000000423b1a723e */ /* 0x000fe200000010ff */
[----:B------:R-:W-:Y:S01]  /*1170*/  IMAD R73, R32, UR5, R73 ;  /* 0x0000000520497c24 */ /* 0x000fe2000f8e0249 */
[----:B------:R-:W-:Y:S01]  /*1180*/  F2FP.BF16.F32.PACK_AB R27, R60, R27 ;  /* 0x0000001b3c1b723e */ /* 0x000fe200000010ff */
[----:B------:R-:W-:Y:S01]  /*1190*/  BAR.SYNC.DEFER_BLOCKING 0x0 ;  /* 0x0000000000007b1d */ /* 0x000fe20000010000 */
[----:B------:R-:W-:Y:S01]  /*11a0*/  IMAD R59, R9, UR16, R10 ;  /* 0x00000010093b7c24 */ /* 0x000fe2000f8e020a */
[----:B------:R-:W-:Y:S01]  /*11b0*/  PRMT R58, R13, 0x7632, R58 ;  /* 0x000076320d3a7816 */ /* 0x000fe2000000003a */
[----:B------:R-:W-:-:S04]  /*11c0*/  IMAD.WIDE.U32 R60, R8, UR16, R16 ;  /* 0x00000010083c7c25 */ /* 0x000fc8000f8e0010 */
[----:B------:R-:W-:Y:S01]  /*11d0*/  FMUL.FTZ R65, R2, R65 ;  /* 0x0000004102417220 */ /* 0x000fe20000410000 */
[----:B------:R-:W-:Y:S01]  /*11e0*/  FMUL.FTZ R71, R0, R71 ;  /* 0x0000004700477220 */ /* 0x000fe20000410000 */
[----:B------:R-:W-:Y:S01]  /*11f0*/  FMUL.FTZ R76, R3, R76 ;  /* 0x0000004c034c7220 */ /* 0x000fe20000410000 */
[----:B------:R-:W-:Y:S01]  /*1200*/  FMUL.FTZ R50, R50, R63 ;  /* 0x0000003f32327220 */ /* 0x000fe20000410000 */
[----:B------:R-:W-:Y:S01]  /*1210*/  IADD3 R61, R61, R59, RZ ;  /* 0x0000003b3d3d7210 */ /* 0x000fe20007ffe0ff */
[----:B------:R-:W-:Y:S01]  /*1220*/  FMUL.FTZ R49, R49, R62 ;  /* 0x0000003e31317220 */ /* 0x000fe20000410000 */
[----:B------:R-:W-:Y:S01]  /*1230*/  PRMT R59, R12, 0x7632, R59 ;  /* 0x000076320c3b7816 */ /* 0x000fe2000000003b */
[----:B------:R-:W-:Y:S01]  /*1240*/  FMUL.FTZ R74, R51, R74 ;  /* 0x0000004a334a7220 */ /* 0x000fe20000410000 */
[----:B------:R-:W-:Y:S01]  /*1250*/  FMUL.FTZ R52, R52, R67 ;  /* 0x0000004334347220 */ /* 0x000fe20000410000 */
[----:B------:R-:W-:-:S04]  /*1260*/  IMAD.WIDE.U32 R12, R32, UR4, R60 ;  /* 0x00000004200c7c25 */ /* 0x000fc8000f8e003c */
[----:B------:R-:W-:Y:S01]  /*1270*/  FMUL.FTZ R78, R53, R78 ;  /* 0x0000004e354e7220 */ /* 0x000fe20000410000 */
[----:B------:R-:W-:Y:S01]  /*1280*/  SHF.L.U32 R68, R14, 0x10, RZ ;  /* 0x000000100e447819 */ /* 0x000fe200000006ff */
[----:B------:R-:W-:Y:S01]  /*1290*/  FMUL.FTZ R94, R94, R65 ;  /* 0x000000415e5e7220 */ /* 0x000fe20000410000 */
[----:B------:R-:W-:Y:S01]  /*12a0*/  SHF.L.U32 R66, R15, 0x10, RZ ;  /* 0x000000100f427819 */ /* 0x000fe200000006ff */
[----:B------:R-:W-:Y:S01]  /*12b0*/  FMUL.FTZ R92, R55, R76 ;  /* 0x0000004c375c7220 */ /* 0x000fe20000410000 */
[----:B------:R-:W-:Y:S01]  /*12c0*/  IADD3 R0, R13, R73, RZ ;  /* 0x000000490d007210 */ /* 0x000fe20007ffe0ff */
[----:B------:R-:W-:Y:S01]  /*12d0*/  FMUL.FTZ R90, R57, R71 ;  /* 0x00000047395a7220 */ /* 0x000fe20000410000 */
[----:B------:R-:W-:Y:S01]  /*12e0*/  LEA R2, P0, R12, R80, 0x1 ;  /* 0x000000500c027211 */ /* 0x000fe200078008ff */
[----:B------:R-:W-:Y:S01]  /*12f0*/  FMUL.FTZ R95, R95, R49 ;  /* 0x000000315f5f7220 */ /* 0x000fe20000410000 */
[----:B------:R-:W-:Y:S01]  /*1300*/  FMUL.FTZ R93, R93, R74 ;  /* 0x0000004a5d5d7220 */ /* 0x000fe20000410000 */
[----:B------:R0:W-:Y:S01]  /*1310*/  STS.128 [R46], R24 ;  /* 0x000000182e007388 */ /* 0x0001e20000000c00 */
[----:B------:R-:W-:-:S03]  /*1320*/  NOP ;  /* 0x0000000000007918 */ /* 0x000fc60000000000 */
[----:B------:R-:W1:Y:S01]  /*1330*/  LDS.128 R8, [R46] ;  /* 0x000000002e087984 */ /* 0x000e620000000c00 */
[----:B------:R-:W-:Y:S01]  /*1340*/  LEA.HI.X R3, R12, R81, R0, 0x1, P0 ;  /* 0x000000510c037211 */ /* 0x000fe200000f0c00 */
[----:B------:R-:W-:Y:S01]  /*1350*/  FMUL.FTZ R0, R31, R50 ;  /* 0x000000321f007220 */ /* 0x000fe20000410000 */
[----:B------:R-:W-:Y:S01]  /*1360*/  ISETP.NE.U32.AND P0, PT, RZ, UR6, PT ;  /* 0x00000006ff007c0c */ /* 0x000fe2000bf05070 */
[----:B------:R-:W-:Y:S01]  /*1370*/  FMUL.FTZ R91, R91, R52 ;  /* 0x000000345b5b7220 */ /* 0x000fe20000410000 */
[----:B------:R-:W-:Y:S01]  /*1380*/  FMUL.FTZ R89, R89, R78 ;  /* 0x0000004e59597220 */ /* 0x000fe20000410000 */
[----:B------:R-:W-:Y:S01]  /*1390*/  IMAD.WIDE R2, R38, 0x10, R2 ;  /* 0x0000001026027825 */ /* 0x000fe200078e0202 */
[----:B------:R-:W-:Y:S01]  /*13a0*/  ISETP.NE.AND.EX P0, PT, RZ, UR7, PT, P0 ;  /* 0x00000007ff007c0c */ /* 0x000fe2000bf05300 */
[----:B0-----:R-:W0:Y:S01]  /*13b0*/  LDC R24, c[0x0][0x21c] ;  /* 0x00008700ff187b82 */ /* 0x001e220000000800 */
[----:B------:R-:W-:Y:S02]  /*13c0*/  PRMT R26, R14, 0x7632, R26 ;  /* 0x000076320e1a7816 */ /* 0x000fe4000000001a */
[----:B------:R-:W-:Y:S01]  /*13d0*/  PRMT R25, R15, 0x7632, R25 ;  /* 0x000076320f197816 */ /* 0x000fe20000000019 */
[----:B-1----:R1:W-:Y:S08]  /*13e0*/  STG.E.128 desc[UR14][R2.64], R8 ;  /* 0x0000000802007986 */ /* 0x0023f0000c101d0e */
[----:B------:R-:W-:Y:S05]  /*13f0*/  @!P0 BRA `(.L_x_16544) ;  /* 0x00000000008c8947 */ /* 0x000fea0003800000 */
[----:B------:R-:W2:Y:S08]  /*1400*/  S2UR UR5, SR_CgaCtaId ;  /* 0x00000000000579c3 */ /* 0x000eb00000008800 */
[----:B------:R-:W-:Y:S01]  /*1410*/  BAR.SYNC.DEFER_BLOCKING 0x0 ;  /* 0x0000000000007b1d */ /* 0x000fe20000010000 */
[----:B------:R-:W-:Y:S01]  /*1420*/  FMUL.FTZ R14, R76, R30 ;  /* 0x0000001e4c0e7220 */ /* 0x000fe20000410000 */
[----:B------:R-:W-:Y:S01]  /*1430*/  FMUL.FTZ R12, R50, R28 ;  /* 0x0000001c320c7220 */ /* 0x000fe20000410000 */
[----:B------:R-:W-:Y:S01]  /*1440*/  FMUL.FTZ R13, R65, R29 ;  /* 0x0000001d410d7220 */ /* 0x000fe20000410000 */
[----:B------:R-:W-:Y:S01]  /*1450*/  FMUL.FTZ R15, R71, R54 ;  /* 0x00000036470f7220 */ /* 0x000fe20000410000 */
[----:B------:R-:W-:Y:S01]  /*1460*/  FMUL.FTZ R78, R78, R75 ;  /* 0x0000004b4e4e7220 */ /* 0x000fe20000410000 */
[----:B------:R-:W-:-:S02]  /*1470*/  UMOV UR4, 0x400 ;  /* 0x0000040000047882 */ /* 0x000fc40000000000 */
[----:B------:R-:W3:Y:S01]  /*1480*/  LDC.64 R30, c[0x0][0x2c0] ;  /* 0x0000b000ff1e7b82 */ /* 0x000ee20000000a00 */
[----:B------:R-:W-:Y:S01]  /*1490*/  FMUL.FTZ R69, R52, R69 ;  /* 0x0000004534457220 */ /* 0x000fe20000410000 */
[----:B------:R-:W-:Y:S01]  /*14a0*/  FMUL.FTZ R64, R74, R64 ;  /* 0x000000404a407220 */ /* 0x000fe20000410000 */
[----:B------:R-:W-:Y:S01]  /*14b0*/  FMUL.FTZ R49, R49, R56 ;  /* 0x0000003831317220 */ /* 0x000fe20000410000 */
[----:B------:R-:W-:Y:S02]  /*14c0*/  F2FP.BF16.F32.PACK_AB R15, R78, R15 ;  /* 0x0000000f4e0f723e */ /* 0x000fe400000010ff */
[----:B------:R-:W-:Y:S02]  /*14d0*/  F2FP.BF16.F32.PACK_AB R14, R69, R14 ;  /* 0x0000000e450e723e */ /* 0x000fe400000010ff */
[----:B------:R-:W-:Y:S02]  /*14e0*/  F2FP.BF16.F32.PACK_AB R13, R64, R13 ;  /* 0x0000000d400d723e */ /* 0x000fe400000010ff */
[----:B------:R-:W-:Y:S01]  /*14f0*/  F2FP.BF16.F32.PACK_AB R12, R49, R12 ;  /* 0x0000000c310c723e */ /* 0x000fe200000010ff */
[----:B--2---:R-:W-:-:S06]  /*1500*/  ULEA UR4, UR5, UR4, 0x18 ;  /* 0x0000000405047291 */ /* 0x004fcc000f8ec03f */
[----:B------:R-:W-:Y:S01]  /*1510*/  MOV R48, UR4 ;  /* 0x0000000400307c02 */ /* 0x000fe20008000f00 */
[----:B------:R-:W-:Y:S01]  /*1520*/  ULDC.64 UR4, c[0x0][0x2c8] ;  /* 0x0000b20000047ab9 */ /* 0x000fe20000000a00 */
[C---:B---3--:R-:W-:Y:S02]  /*1530*/  IMAD R28, R30.reuse, UR17, RZ ;  /* 0x000000111e1c7c24 */ /* 0x048fe4000f8e02ff */
[----:B------:R-:W-:Y:S01]  /*1540*/  LEA R46, R37, R48, 0x4 ;  /* 0x00000030252e7211 */ /* 0x000fe200078e20ff */
[----:B-1----:R-:W-:-:S04]  /*1550*/  IMAD.WIDE.U32 R2, R30, UR16, R16 ;  /* 0x000000101e027c25 */ /* 0x002fc8000f8e0010 */
[----:B------:R1:W-:Y:S01]  /*1560*/  STS.128 [R46], R12 ;  /* 0x0000000c2e007388 */ /* 0x0003e20000000c00 */
[----:B------:R-:W-:-:S03]  /*1570*/  NOP ;  /* 0x0000000000007918 */ /* 0x000fc60000000000 */
[----:B------:R-:W2:Y:S01]  /*1580*/  LDS.128 R8, [R46] ;  /* 0x000000002e087984 */ /* 0x000ea20000000c00 */
[----:B------:R-:W-:Y:S02]  /*1590*/  IMAD R27, R31, UR16, R28 ;  /* 0x000000101f1b7c24 */ /* 0x000fe4000f8e021c */
[----:B------:R-:W-:-:S03]  /*15a0*/  IMAD R29, R33, UR4, RZ ;  /* 0x00000004211d7c24 */ /* 0x000fc6000f8e02ff */
[----:B------:R-:W-:Y:S01]  /*15b0*/  IADD3 R3, R3, R27, RZ ;  /* 0x0000001b03037210 */ /* 0x000fe20007ffe0ff */
[C---:B------:R-:W-:Y:S02]  /*15c0*/  IMAD R29, R32.reuse, UR5, R29 ;  /* 0x00000005201d7c24 */ /* 0x040fe4000f8e021d */
[----:B------:R-:W-:-:S05]  /*15d0*/  IMAD.WIDE.U32 R2, R32, UR4, R2 ;  /* 0x0000000420027c25 */ /* 0x000fca000f8e0002 */
[----:B------:R-:W-:Y:S02]  /*15e0*/  IADD3 R3, R3, R29, RZ ;  /* 0x0000001d03037210 */ /* 0x000fe40007ffe0ff */
[----:B-1----:R-:W-:-:S04]  /*15f0*/  LEA R12, P0, R2, UR6, 0x1 ;  /* 0x00000006020c7c11 */ /* 0x002fc8000f8008ff */
[----:B------:R-:W-:-:S03]  /*1600*/  LEA.HI.X R13, R2, UR7, R3, 0x1, P0 ;  /* 0x00000007020d7c11 */ /* 0x000fc600080f0c03 */
[----:B------:R-:W-:-:S05]  /*1610*/  IMAD.WIDE R2, R38, 0x10, R12 ;  /* 0x0000001026027825 */ /* 0x000fca00078e020c */
[----:B--2---:R2:W-:Y:S02]  /*1620*/  STG.E.128 desc[UR14][R2.64], R8 ;  /* 0x0000000802007986 */ /* 0x0045e4000c101d0e */
.L_x_16544:
[C---:B------:R-:W-:Y:S01]  /*1630*/  SHF.L.U32 R99, R4.reuse, 0x10, RZ ;  /* 0x0000001004637819 */ /* 0x040fe200000006ff */
[----:B------:R-:W-:Y:S01]  /*1640*/  BAR.SYNC.DEFER_BLOCKING 0x0 ;  /* 0x0000000000007b1d */ /* 0x000fe20000010000 */
[----:B------:R-:W-:Y:S01]  /*1650*/  PRMT R132, R4, 0x7632, R132 ;  /* 0x0000763204847816 */ /* 0x000fe20000000084 */
[----:B------:R-:W-:Y:S01]  /*1660*/  HFMA2.MMA R97, -RZ, RZ, 0, 0 ;  /* 0x00000000ff617435 */ /* 0x000fe200000001ff */
[C---:B------:R-:W-:Y:S01]  /*1670*/  SHF.L.U32 R73, R5.reuse, 0x10, RZ ;  /* 0x0000001005497819 */ /* 0x040fe200000006ff */
[----:B-12---:R-:W-:Y:S01]  /*1680*/  FFMA.FTZ R2, R0, R99, R47 ;  /* 0x0000006300027223 */ /* 0x006fe2000001002f */
[----:B------:R-:W-:Y:S02]  /*1690*/  SHF.L.U32 R67, R132, 0x10, RZ ;  /* 0x0000001084437819 */ /* 0x000fe400000006ff */
[----:B------:R-:W-:Y:S02]  /*16a0*/  CS2R R78, SRZ ;  /* 0x00000000004e7805 */ /* 0x000fe4000001ff00 */
[----:B------:R-:W-:-:S02]  /*16b0*/  PRMT R131, R5, 0x7632, R131 ;  /* 0x0000763205837816 */ /* 0x000fc40000000083 */
[----:B------:R-:W-:Y:S02]  /*16c0*/  CS2R R76, SRZ ;  /* 0x00000000004c7805 */ /* 0x000fe4000001ff00 */
[C---:B------:R-:W-:Y:S01]  /*16d0*/  SHF.L.U32 R71, R6.reuse, 0x10, RZ ;  /* 0x0000001006477819 */ /* 0x040fe200000006ff */
[----:B------:R-:W-:Y:S01]  /*16e0*/  FFMA.FTZ R3, R95, R67, R2 ;  /* 0x000000435f037223 */ /* 0x000fe20000010002 */
[----:B------:R-:W-:Y:S02]  /*16f0*/  SHF.L.U32 R65, R131, 0x10, RZ ;  /* 0x0000001083417819 */ /* 0x000fe400000006ff */
[----:B------:R-:W-:Y:S02]  /*1700*/  CS2R R74, SRZ ;  /* 0x00000000004a7805 */ /* 0x000fe4000001ff00 */
[----:B------:R-:W-:Y:S01]  /*1710*/  PRMT R130, R6, 0x7632, R130 ;  /* 0x0000763206827816 */ /* 0x000fe20000000082 */
[----:B------:R-:W-:Y:S01]  /*1720*/  FFMA.FTZ R8, R94, R73, R3 ;  /* 0x000000495e087223 */ /* 0x000fe20000010003 */
[----:B0-----:R-:W-:Y:S01]  /*1730*/  ISETP.GE.AND P0, PT, R24, 0x1, PT ;  /* 0x000000011800780c */ /* 0x001fe20003f06270 */
[--C-:B-----5:R-:W-:Y:S01]  /*1740*/  FADD.FTZ R72, R72, R35.reuse ;  /* 0x0000002348487221 */ /* 0x120fe20000010000 */
[----:B------:R-:W-:Y:S01]  /*1750*/  SHF.L.U32 R63, R130, 0x10, RZ ;  /* 0x00000010823f7819 */ /* 0x000fe200000006ff */
[----:B------:R-:W-:Y:S01]  /*1760*/  FFMA.FTZ R3, R93, R65, R8 ;  /* 0x000000415d037223 */ /* 0x000fe20000010008 */
[----:B------:R-:W-:Y:S01]  /*1770*/  SHF.L.U32 R58, R58, 0x10, RZ ;  /* 0x000000103a3a7819 */ /* 0x000fe200000006ff */
[----:B------:R-:W-:Y:S01]  /*1780*/  FADD.FTZ R70, R70, R35 ;  /* 0x0000002346467221 */ /* 0x000fe20000010000 */
[----:B------:R-:W-:Y:S01]  /*1790*/  SHF.L.U32 R2, R25, 0x10, RZ ;  /* 0x0000001019027819 */ /* 0x000fe200000006ff */
[----:B------:R-:W-:Y:S01]  /*17a0*/  FFMA.FTZ R8, R92, R71, R3 ;  /* 0x000000475c087223 */ /* 0x000fe20000010003 */
[C---:B------:R-:W-:Y:S01]  /*17b0*/  SHF.L.U32 R69, R7.reuse, 0x10, RZ ;  /* 0x0000001007457819 */ /* 0x040fe200000006ff */
[----:B------:R-:W-:Y:S01]  /*17c0*/  FADD.FTZ R62, R58, R35 ;  /* 0x000000233a3e7221 */ /* 0x000fe20000010000 */
[----:B------:R-:W-:Y:S01]  /*17d0*/  PRMT R129, R7, 0x7632, R129 ;  /* 0x0000763207817816 */ /* 0x000fe20000000081 */
[----:B------:R-:W-:Y:S01]  /*17e0*/  FFMA.FTZ R3, R91, R63, R8 ;  /* 0x0000003f5b037223 */ /* 0x000fe20000010008 */
[----:B------:R-:W-:Y:S01]  /*17f0*/  SHF.L.U32 R64, R59, 0x10, RZ ;  /* 0x000000103b407819 */ /* 0x000fe200000006ff */
[----:B------:R-:W-:Y:S01]  /*1800*/  FADD.FTZ R58, R2, R35 ;  /* 0x00000023023a7221 */ /* 0x000fe20000010000 */
[----:B------:R-:W-:Y:S01]  /*1810*/  SHF.L.U32 R61, R129, 0x10, RZ ;  /* 0x00000010813d7819 */ /* 0x000fe200000006ff */
[----:B------:R-:W-:Y:S01]  /*1820*/  FFMA.FTZ R2, R90, R69, R3 ;  /* 0x000000455a027223 */ /* 0x000fe20000010003 */
[----:B------:R-:W-:Y:S01]  /*1830*/  SHF.L.U32 R26, R26, 0x10, RZ ;  /* 0x000000101a1a7819 */ /* 0x000fe200000006ff */
[--C-:B------:R-:W-:Y:S01]  /*1840*/  FADD.FTZ R68, R68, R35.reuse ;  /* 0x0000002344447221 */ /* 0x100fe20000010000 */
[----:B------:R-:W-:Y:S01]  /*1850*/  MOV R80, RZ ;  /* 0x000000ff00507202 */ /* 0x000fe20000000f00 */
[--C-:B------:R-:W-:Y:S01]  /*1860*/  FADD.FTZ R66, R66, R35.reuse ;  /* 0x0000002342427221 */ /* 0x100fe20000010000 */
[--C-:B------:R-:W-:Y:S01]  /*1870*/  FADD.FTZ R64, R64, R35.reuse ;  /* 0x0000002340407221 */ /* 0x100fe20000010000 */
[----:B------:R-:W-:Y:S01]  /*1880*/  FADD.FTZ R60, R26, R35 ;  /* 0x000000231a3c7221 */ /* 0x000fe20000010000 */
        /* <DEDUP_REMOVED lines=10> */
[----:B------:R-:W-:Y:S01]  /*1930*/  ULDC.64 UR6, c[0x0][0x248] ;  /* 0x0000920000067ab9 */ /* 0x000fe20000000a00 */
[----:B------:R-:W-:Y:S01]  /*1940*/  ULDC.64 UR8, c[0x0][0x268] ;  /* 0x00009a0000087ab9 */ /* 0x000fe20000000a00 */
[----:B------:R-:W-:Y:S01]  /*1950*/  IADD3 R15, R39, -0x2, RZ ;  /* 0xfffffffe270f7810 */ /* 0x000fe20007ffe0ff */
[C---:B------:R-:W-:Y:S01]  /*1960*/  IMAD R25, R33.reuse, UR6, RZ ;  /* 0x0000000621197c24 */ /* 0x040fe2000f8e02ff */
[----:B------:R-:W0:Y:S01]  /*1970*/  LDC.64 R10, c[0x0][0x2d8] ;  /* 0x0000b600ff0a7b82 */ /* 0x000e220000000a00 */
[----:B------:R-:W-:Y:S01]  /*1980*/  IMAD R27, R33, UR8, RZ ;  /* 0x00000008211b7c24 */ /* 0x000fe2000f8e02ff */
[----:B------:R-:W-:Y:S01]  /*1990*/  IADD3 R8, R39, -0x1, RZ ;  /* 0xffffffff27087810 */ /* 0x000fe20007ffe0ff */
[----:B------:R-:W-:Y:S01]  /*19a0*/  IMAD R87, R15, R24, RZ ;  /* 0x000000180f577224 */ /* 0x000fe200078e02ff */
[----:B------:R-:W-:Y:S01]  /*19b0*/  ULDC.64 UR4, c[0x0][0x230] ;  /* 0x00008c0000047ab9 */ /* 0x000fe20000000a00 */
[----:B------:R-:W-:Y:S01]  /*19c0*/  IMAD R81, R32, UR7, R25 ;  /* 0x0000000720517c24 */ /* 0x000fe2000f8e0219 */
[----:B------:R-:W-:Y:S01]  /*19d0*/  LEA.HI R9, R8, R8, RZ, 0x1 ;  /* 0x0000000808097211 */ /* 0x000fe200078f08ff */
[C---:B------:R-:W-:Y:S01]  /*19e0*/  IMAD R97, R32.reuse, UR9, R27 ;  /* 0x0000000920617c24 */ /* 0x040fe2000f8e021b */
[----:B------:R-:W1:Y:S01]  /*19f0*/  LDC.64 R2, c[0x0][0x2e0] ;  /* 0x0000b800ff027b82 */ /* 0x000e620000000a00 */
[----:B------:R-:W-:Y:S01]  /*1a00*/  IMAD.WIDE.U32 R14, R32, UR6, RZ ;  /* 0x00000006200e7c25 */ /* 0x000fe2000f8e00ff */
[----:B------:R-:W-:-:S03]  /*1a10*/  LOP3.LUT R9, R9, 0xfffffe, RZ, 0xc0, !PT ;  /* 0x00fffffe09097812 */ /* 0x000fc600078ec0ff */
[----:B------:R-:W-:Y:S01]  /*1a20*/  FADD.FTZ R0, R0, R0 ;  /* 0x0000000000007221 */ /* 0x000fe20000010000 */
[----:B------:R-:W-:Y:S01]  /*1a30*/  FADD.FTZ R95, R95, R95 ;  /* 0x0000005f5f5f7221 */ /* 0x000fe20000010000 */
[----:B------:R-:W-:Y:S01]  /*1a40*/  IMAD.WIDE.U32 R84, R32, UR4, RZ ;  /* 0x0000000420547c25 */ /* 0x000fe2000f8e00ff */
[----:B------:R-:W-:-:S03]  /*1a50*/  IADD3 R100, R8, -R9, RZ ;  /* 0x8000000908647210 */ /* 0x000fc60007ffe0ff */
[----:B------:R-:W-:Y:S01]  /*1a60*/  FADD.FTZ R94, R94, R94 ;  /* 0x0000005e5e5e7221 */ /* 0x000fe20000010000 */
[----:B------:R-:W2:Y:S01]  /*1a70*/  LDC.64 R12, c[0x0][0x2d0] ;  /* 0x0000b400ff0c7b82 */ /* 0x000ea20000000a00 */
[----:B------:R-:W-:Y:S01]  /*1a80*/  IMAD R9, R33, UR4, RZ ;  /* 0x0000000421097c24 */ /* 0x000fe2000f8e02ff */
[----:B------:R-:W-:Y:S01]  /*1a90*/  IADD3 R82, R15, R81, RZ ;  /* 0x000000510f527210 */ /* 0x000fe20007ffe0ff */
[----:B------:R-:W-:-:S04]  /*1aa0*/  IMAD.WIDE R86, R87, 0x10, R22 ;  /* 0x0000001057567825 */ /* 0x000fc800078e0216 */
[----:B------:R-:W-:Y:S01]  /*1ab0*/  FADD.FTZ R93, R93, R93 ;  /* 0x0000005d5d5d7221 */ /* 0x000fe20000010000 */
[----:B------:R-:W-:Y:S01]  /*1ac0*/  FADD.FTZ R92, R92, R92 ;  /* 0x0000005c5c5c7221 */ /* 0x000fe20000010000 */
[----:B------:R-:W-:Y:S01]  /*1ad0*/  FADD.FTZ R91, R91, R91 ;  /* 0x0000005b5b5b7221 */ /* 0x000fe20000010000 */
[C---:B------:R-:W-:Y:S01]  /*1ae0*/  IMAD R31, R32.reuse, UR5, R9 ;  /* 0x00000005201f7c24 */ /* 0x040fe2000f8e0209 */
[----:B------:R-:W3:Y:S01]  /*1af0*/  LDC.64 R24, c[0x0][0x270] ;  /* 0x00009c00ff187b82 */ /* 0x000ee20000000a00 */
[----:B------:R-:W-:Y:S01]  /*1b00*/  IMAD.WIDE.U32 R8, R32, UR8, RZ ;  /* 0x0000000820087c25 */ /* 0x000fe2000f8e00ff */
[----:B0-----:R-:W-:-:S03]  /*1b10*/  LEA R49, P1, R14, R10, 0x3 ;  /* 0x0000000a0e317211 */ /* 0x001fc600078218ff */
[----:B------:R-:W-:Y:S01]  /*1b20*/  FADD.FTZ R90, R90, R90 ;  /* 0x0000005a5a5a7221 */ /* 0x000fe20000010000 */
[----:B------:R-:W-:Y:S01]  /*1b30*/  MOV R81, R87 ;  /* 0x0000005700517202 */ /* 0x000fe20000000f00 */
[----:B------:R-:W-:Y:S01]  /*1b40*/  FADD.FTZ R89, R89, R89 ;  /* 0x0000005959597221 */ /* 0x000fe20000010000 */
[----:B------:R-:W-:Y:S01]  /*1b50*/  IADD3 R98, R9, R97, RZ ;  /* 0x0000006109627210 */ /* 0x000fe20007ffe0ff */
[----:B------:R-:W-:Y:S01]  /*1b60*/  UMOV UR4, URZ ;  /* 0x0000003f00047c82 */ /* 0x000fe20008000000 */
[----:B------:R-:W0:Y:S01]  /*1b70*/  LDC.64 R26, c[0x0][0x250] ;  /* 0x00009400ff1a7b82 */ /* 0x000e220000000a00 */
[----:B-1----:R-:W-:Y:S01]  /*1b80*/  LEA R83, P2, R8, R2, 0x3 ;  /* 0x0000000208537211 */ /* 0x002fe200078418ff */
[----:B------:R-:W-:Y:S01]  /*1b90*/  ULDC UR5, c[0x0][0x224] ;  /* 0x0000890000057ab9 */ /* 0x000fe20000000800 */
[----:B------:R-:W-:Y:S02]  /*1ba0*/  IADD3 R2, R85, R31, RZ ;  /* 0x0000001f55027210 */ /* 0x000fe40007ffe0ff */
[----:B------:R-:W-:-:S02]  /*1bb0*/  LEA.HI.X R82, R14, R11, R82, 0x3, P1 ;  /* 0x0000000b0e527211 */ /* 0x000fc400008f1c52 */
[----:B------:R-:W-:Y:S01]  /*1bc0*/  LEA.HI.X R98, R8, R3, R98, 0x3, P2 ;  /* 0x0000000308627211 */ /* 0x000fe200010f1c62 */
[----:B------:R-:W1:Y:S01]  /*1bd0*/  LDC.64 R28, c[0x0][0x238] ;  /* 0x00008e00ff1c7b82 */ /* 0x000e620000000a00 */
[----:B--2---:R-:W-:Y:S02]  /*1be0*/  LEA R51, P0, R84, R12, 0x3 ;  /* 0x0000000c54337211 */ /* 0x004fe400078018ff */
[----:B------:R-:W-:Y:S02]  /*1bf0*/  ISETP.NE.AND P1, PT, R38, RZ, PT ;  /* 0x000000ff2600720c */ /* 0x000fe40003f25270 */
[----:B------:R-:W-:Y:S02]  /*1c00*/  LEA.HI.X R84, R84, R13, R2, 0x3, P0 ;  /* 0x0000000d54547211 */ /* 0x000fe400000f1c02 */
[----:B------:R-:W-:Y:S01]  /*1c10*/  ISETP.NE.AND P2, PT, R38, 0x1f, PT ;  /* 0x0000001f2600780c */ /* 0x000fe20003f45270 */
[----:B------:R-:W2:Y:S01]  /*1c20*/  LDC R96, c[0x0][0x224] ;  /* 0x00008900ff607b82 */ /* 0x000ea20000000800 */
[----:B------:R-:W-:-:S02]  /*1c30*/  MOV R97, RZ ;  /* 0x000000ff00617202 */ /* 0x000fc40000000f00 */
[-C--:B------:R-:W-:Y:S02]  /*1c40*/  MOV R88, R48.reuse ;  /* 0x0000003000587202 */ /* 0x080fe40000000f00 */
[----:B------:R-:W-:Y:S02]  /*1c50*/  MOV R87, R48 ;  /* 0x0000003000577202 */ /* 0x000fe40000000f00 */
[----:B------:R-:W-:Y:S01]  /*1c60*/  IADD3 R85, R38, 0x200, RZ ;  /* 0x0000020026557810 */ /* 0x000fe20007ffe0ff */
[----:B------:R-:W4:Y:S01]  /*1c70*/  LDC R133, c[0x0][0x21c] ;  /* 0x00008700ff857b82 */ /* 0x000f220000000800 */
[----:B---3--:R-:W-:Y:S02]  /*1c80*/  SHF.L.U64.HI R25, R24, 0x3, R25 ;  /* 0x0000000318197819 */ /* 0x008fe40000010219 */
[----:B0-----:R-:W-:Y:S02]  /*1c90*/  SHF.L.U64.HI R27, R26, 0x3, R27 ;  /* 0x000000031a1b7819 */ /* 0x001fe4000001021b */
[----:B------:R-:W-:-:S02]  /*1ca0*/  SHF.L.U32 R100, R100, 0x8, RZ ;  /* 0x0000000864647819 */ /* 0x000fc400000006ff */
[----:B-1----:R-:W-:-:S07]  /*1cb0*/  SHF.L.U64.HI R29, R28, 0x3, R29 ;  /* 0x000000031c1d7819 */ /* 0x002fce000001021d */
.L_x_16560:
[----:B------:R-:W-:Y:S02]  /*1cc0*/  MOV R2, R51 ;  /* 0x0000003300027202 */ /* 0x000fe40000000f00 */
[----:B------:R-:W-:-:S05]  /*1cd0*/  MOV R3, R84 ;  /* 0x0000005400037202 */ /* 0x000fca0000000f00 */
[----:B0-----:R0:W3:Y:S01]  /*1ce0*/  LDG.E.64 R30, desc[UR14][R2.64] ;  /* 0x0000000e021e7981 */ /* 0x0010e2000c1e1b00 */
[----:B------:R-:W-:Y:S02]  /*1cf0*/  SEL R11, R100, R85, !P1 ;  /* 0x00000055640b7207 */ /* 0x000fe40004800000 */
[----:B------:R-:W-:Y:S02]  /*1d00*/  CS2R R14, SRZ ;  /* 0x00000000000e7805 */ /* 0x000fe4000001ff00 */
[----:B------:R-:W-:-:S04]  /*1d10*/  LOP3.LUT P0, RZ, R38, 0x1f, RZ, 0xc0, !PT ;  /* 0x0000001f26ff7812 */ /* 0x000fc8000780c0ff */
[----:B------:R-:W-:Y:S02]  /*1d20*/  ISETP.LT.OR P3, PT, R39, 0x2, P0 ;  /* 0x000000022700780c */ /* 0x000fe40000761670 */
[----:B0-----:R-:W-:Y:S02]  /*1d30*/  LEA R2, R11, R48, 0x3 ;  /* 0x000000300b027211 */ /* 0x001fe400078e18ff */
[----:B------:R-:W-:Y:S01]  /*1d40*/  MOV R3, R98 ;  /* 0x0000006200037202 */ /* 0x000fe20000000f00 */
[----:B------:R-:W0:Y:S01]  /*1d50*/  @P2 S2R R119, SR_CgaCtaId ;  /* 0x0000000000772919 */ /* 0x000e220000008800 */
[----:B------:R-:W-:Y:S01]  /*1d60*/  BSSY B0, `(.L_x_16546) ;  /* 0x00000a0000007945 */ /* 0x000fe20003800000 */
[----:B---3--:R-:W-:Y:S01]  /*1d70*/  FMUL.FTZ R101, R30, 1.4426950216293334961 ;  /* 0x3fb8aa3b1e657820 */ /* 0x008fe20000410000 */
[----:B------:R-:W-:-:S03]  /*1d80*/  FMUL.FTZ R9, R72, R31 ;  /* 0x0000001f48097220 */ /* 0x000fc60000410000 */
[----:B------:R-:W-:Y:S01]  /*1d90*/  FMUL.FTZ R8, R72, R101 ;  /* 0x0000006548087220 */ /* 0x000fe20000410000 */
[----:B------:R-:W-:-:S04]  /*1da0*/  FMUL.RZ R10, R9, 0.15915493667125701904 ;  /* 0x3e22f983090a7820 */ /* 0x000fc8000040c000 */
[----:B------:R-:W-:Y:S08]  /*1db0*/  MUFU.COS R9, R10 ;  /* 0x0000000a00097308 */ /* 0x000ff00000000000 */
[----:B------:R-:W1:Y:S08]  /*1dc0*/  MUFU.EX2 R8, R8 ;  /* 0x0000000800087308 */ /* 0x000e700000000800 */
[----:B------:R-:W3:Y:S01]  /*1dd0*/  MUFU.SIN R13, R10 ;  /* 0x0000000a000d7308 */ /* 0x000ee20000000400 */
[C---:B-1----:R-:W-:Y:S01]  /*1de0*/  FMUL.FTZ R12, R8.reuse, R9 ;  /* 0x00000009080c7220 */ /* 0x042fe20000410000 */
[----:B------:R-:W-:Y:S01]  /*1df0*/  MOV R9, R82 ;  /* 0x0000005200097202 */ /* 0x000fe20000000f00 */
[----:B---3--:R-:W-:Y:S01]  /*1e00*/  FMUL.FTZ R13, R8, R13 ;  /* 0x0000000d080d7220 */ /* 0x008fe20000410000 */
[----:B------:R-:W-:-:S04]  /*1e10*/  MOV R8, R49 ;  /* 0x0000003100087202 */ /* 0x000fc80000000f00 */
[----:B------:R1:W-:Y:S04]  /*1e20*/  STS.64 [R2+0x670], R12 ;  /* 0x0006700c02007388 */ /* 0x0003e80000000a00 */
[----:B------:R-:W5:Y:S01]  /*1e30*/  LDG.E.64 R8, desc[UR14][R8.64] ;  /* 0x0000000e08087981 */ /* 0x000f62000c1e1b00 */
[----:B-1----:R-:W-:-:S05]  /*1e40*/  MOV R2, R83 ;  /* 0x0000005300027202 */ /* 0x002fca0000000f00 */
[----:B------:R1:W5:Y:S01]  /*1e50*/  LDG.E.64 R10, desc[UR14][R2.64] ;  /* 0x0000000e020a7981 */ /* 0x000362000c1e1b00 */
[----:B------:R-:W-:-:S04]  /*1e60*/  FMUL.FTZ R102, R64, R31 ;  /* 0x0000001f40667220 */ /* 0x000fc80000410000 */
[----:B------:R-:W-:Y:S01]  /*1e70*/  FMUL.RZ R107, R102, 0.15915493667125701904 ;  /* 0x3e22f983666b7820 */ /* 0x000fe2000040c000 */
[----:B------:R-:W-:Y:S01]  /*1e80*/  FMUL.FTZ R102, R64, R101 ;  /* 0x0000006540667220 */ /* 0x000fe20000410000 */
[----:B-1----:R-:W-:Y:S02]  /*1e90*/  @!P3 MOV R2, R86 ;  /* 0x000000560002b202 */ /* 0x002fe40000000f00 */
[----:B------:R-:W-:Y:S01]  /*1ea0*/  @!P3 MOV R3, R81 ;  /* 0x000000510003b202 */ /* 0x000fe20000000f00 */
[----:B------:R-:W-:Y:S01]  /*1eb0*/  BAR.SYNC.DEFER_BLOCKING 0x0 ;  /* 0x0000000000007b1d */ /* 0x000fe20000010000 */
[----:B------:R-:W-:-:S05]  /*1ec0*/  FMUL.FTZ R104, R70, R31 ;  /* 0x0000001f46687220 */ /* 0x000fca0000410000 */
[----:B------:R-:W-:Y:S01]  /*1ed0*/  MUFU.SIN R103, R107 ;  /* 0x0000006b00677308 */ /* 0x000fe20000000400 */
[----:B------:R-:W-:-:S07]  /*1ee0*/  FMUL.RZ R108, R104, 0.15915493667125701904 ;  /* 0x3e22f983686c7820 */ /* 0x000fce000040c000 */
[----:B------:R-:W-:Y:S08]  /*1ef0*/  MUFU.EX2 R102, R102 ;  /* 0x0000006600667308 */ /* 0x000ff00000000800 */
[----:B------:R1:W3:Y:S01]  /*1f00*/  MUFU.COS R105, R107 ;  /* 0x0000006b00697308 */ /* 0x0002e20000000000 */
[----:B------:R2:W5:Y:S01]  /*1f10*/  @!P3 LDG.E.64 R14, desc[UR14][R2.64+0x8] ;  /* 0x0000080e020eb981 */ /* 0x000562000c1e1b00 */
[----:B-1----:R-:W-:Y:S01]  /*1f20*/  FMUL.FTZ R107, R68, R31 ;  /* 0x0000001f446b7220 */ /* 0x002fe20000410000 */
[----:B--2---:R-:W-:Y:S01]  /*1f30*/  FMUL.FTZ R2, R70, R101 ;  /* 0x0000006546027220 */ /* 0x004fe20000410000 */
[----:B------:R-:W-:-:S02]  /*1f40*/  FMUL.FTZ R3, R62, R31 ;  /* 0x0000001f3e037220 */ /* 0x000fc40000410000 */
[----:B------:R-:W-:Y:S02]  /*1f50*/  FMUL.RZ R113, R107, 0.15915493667125701904 ;  /* 0x3e22f9836b717820 */ /* 0x000fe4000040c000 */
[----:B------:R1:W-:Y:S01]  /*1f60*/  MUFU.EX2 R123, R2 ;  /* 0x00000002007b7308 */ /* 0x0003e20000000800 */
[-C--:B------:R-:W-:Y:S01]  /*1f70*/  FMUL.FTZ R107, R68, R101.reuse ;  /* 0x00000065446b7220 */ /* 0x080fe20000410000 */
[----:B------:R-:W-:Y:S01]  /*1f80*/  FMUL.RZ R109, R3, 0.15915493667125701904 ;  /* 0x3e22f983036d7820 */ /* 0x000fe2000040c000 */
[----:B------:R-:W-:Y:S01]  /*1f90*/  FMUL.FTZ R3, R62, R101 ;  /* 0x000000653e037220 */ /* 0x000fe20000410000 */
[----:B-1----:R-:W-:-:S04]  /*1fa0*/  FMUL.FTZ R2, R60, R31 ;  /* 0x0000001f3c027220 */ /* 0x002fc80000410000 */
[----:B------:R-:W1:Y:S01]  /*1fb0*/  MUFU.COS R106, R108 ;  /* 0x0000006c006a7308 */ /* 0x000e620000000000 */
[----:B------:R-:W-:Y:S01]  /*1fc0*/  FMUL.RZ R114, R2, 0.15915493667125701904 ;  /* 0x3e22f98302727820 */ /* 0x000fe2000040c000 */
[----:B------:R-:W-:-:S06]  /*1fd0*/  FMUL.FTZ R2, R60, R101 ;  /* 0x000000653c027220 */ /* 0x000fcc0000410000 */
[----:B------:R2:W-:Y:S01]  /*1fe0*/  MUFU.EX2 R117, R107 ;  /* 0x0000006b00757308 */ /* 0x0005e20000000800 */
[----:B------:R-:W-:-:S07]  /*1ff0*/  FMUL.FTZ R112, R66, R101 ;  /* 0x0000006542707220 */ /* 0x000fce0000410000 */
[----:B------:R-:W4:Y:S01]  /*2000*/  MUFU.SIN R104, R108 ;  /* 0x0000006c00687308 */ /* 0x000f220000000400 */
[C---:B--2---:R-:W-:Y:S01]  /*2010*/  FMUL.FTZ R107, R58.reuse, R31 ;  /* 0x0000001f3a6b7220 */ /* 0x044fe20000410000 */
[----:B------:R-:W-:-:S03]  /*2020*/  FMUL.FTZ R115, R58, R101 ;  /* 0x000000653a737220 */ /* 0x000fc60000410000 */
[----:B------:R-:W-:Y:S01]  /*2030*/  FMUL.RZ R120, R107, 0.15915493667125701904 ;  /* 0x3e22f9836b787820 */ /* 0x000fe2000040c000 */
[----:B------:R-:W-:Y:S02]  /*2040*/  FMUL.FTZ R107, R72, R99 ;  /* 0x00000063486b7220 */ /* 0x000fe40000410000 */
[----:B------:R-:W-:Y:S01]  /*2050*/  MUFU.SIN R128, R109 ;  /* 0x0000006d00807308 */ /* 0x000fe20000000400 */
[----:B------:R-:W-:Y:S01]  /*2060*/  FMUL.FTZ R101, R66, R31 ;  /* 0x0000001f42657220 */ /* 0x000fe20000410000 */
[----:B---3--:R-:W-:-:S06]  /*2070*/  FMUL.FTZ R116, R102, R105 ;  /* 0x0000006966747220 */ /* 0x008fcc0000410000 */
[----:B------:R-:W-:Y:S08]  /*2080*/  MUFU.COS R136, R109 ;  /* 0x0000006d00887308 */ /* 0x000ff00000000000 */
[----:B------:R-:W2:Y:S08]  /*2090*/  MUFU.EX2 R3, R3 ;  /* 0x0000000300037308 */ /* 0x000eb00000000800 */
[----:B------:R3:W-:Y:S08]  /*20a0*/  MUFU.EX2 R138, R2 ;  /* 0x00000002008a7308 */ /* 0x0007f00000000800 */
[----:B------:R-:W-:Y:S01]  /*20b0*/  MUFU.SIN R109, R114 ;  /* 0x00000072006d7308 */ /* 0x000fe20000000400 */
[----:B---3--:R-:W-:-:S07]  /*20c0*/  @P2 MOV R2, 0x400 ;  /* 0x0000040000022802 */ /* 0x008fce0000000f00 */
[----:B------:R3:W-:Y:S01]  /*20d0*/  MUFU.COS R111, R114 ;  /* 0x00000072006f7308 */ /* 0x0007e20000000000 */
[----:B0-----:R-:W-:Y:S01]  /*20e0*/  @P2 LEA R48, R119, R2, 0x18 ;  /* 0x0000000277302211 */ /* 0x001fe200078ec0ff */
[----:B------:R-:W-:Y:S01]  /*20f0*/  FMUL.RZ R118, R101, 0.15915493667125701904 ;  /* 0x3e22f98365767820 */ /* 0x000fe2000040c000 */
[----:B---3--:R-:W-:-:S04]  /*2100*/  FMUL.FTZ R114, R102, R103 ;  /* 0x0000006766727220 */ /* 0x008fc80000410000 */
[----:B------:R-:W-:Y:S01]  /*2110*/  FMUL.FTZ R2, R114, R107 ;  /* 0x0000006b72027220 */ /* 0x000fe20000410000 */
[----:B------:R-:W-:-:S03]  /*2120*/  FMUL.FTZ R99, RZ, R114 ;  /* 0x00000072ff637220 */ /* 0x000fc60000410000 */
[----:B------:R-:W-:Y:S01]  /*2130*/  FFMA.FTZ R2, RZ, R116, R2 ;  /* 0x00000074ff027223 */ /* 0x000fe20000010002 */
[----:B------:R-:W-:Y:S01]  /*2140*/  FFMA.FTZ R99, R116, R107, -R99 ;  /* 0x0000006b74637223 */ /* 0x000fe20000010863 */
[----:B------:R-:W-:Y:S01]  /*2150*/  MUFU.EX2 R112, R112 ;  /* 0x0000007000707308 */ /* 0x000fe20000000800 */
[C---:B-1----:R-:W-:Y:S01]  /*2160*/  FMUL.FTZ R121, R123.reuse, R106 ;  /* 0x0000006a7b797220 */ /* 0x042fe20000410000 */
[----:B----4-:R-:W-:Y:S01]  /*2170*/  FMUL.FTZ R123, R123, R104 ;  /* 0x000000687b7b7220 */ /* 0x010fe20000410000 */
[----:B------:R-:W-:Y:S01]  /*2180*/  FADD.FTZ R2, RZ, R2 ;  /* 0x00000002ff027221 */ /* 0x000fe20000010000 */
[----:B------:R-:W-:-:S04]  /*2190*/  FFMA.FTZ R104, R64, R67, R99 ;  /* 0x0000004340687223 */ /* 0x000fc80000010063 */
[----:B------:R-:W-:Y:S01]  /*21a0*/  MUFU.SIN R101, R118 ;  /* 0x0000007600657308 */ /* 0x000fe20000000400 */
[C---:B--2---:R-:W-:Y:S01]  /*21b0*/  FMUL.FTZ R136, R3.reuse, R136 ;  /* 0x0000008803887220 */ /* 0x044fe20000410000 */
[----:B------:R-:W-:Y:S01]  /*21c0*/  FMUL.FTZ R128, R3, R128 ;  /* 0x0000008003807220 */ /* 0x000fe20000410000 */
[C---:B------:R-:W-:Y:S01]  /*21d0*/  FMUL.FTZ R3, R123.reuse, R2 ;  /* 0x000000027b037220 */ /* 0x040fe20000410000 */
[----:B------:R-:W-:-:S04]  /*21e0*/  FMUL.FTZ R106, R123, R104 ;  /* 0x000000687b6a7220 */ /* 0x000fc80000410000 */
[----:B------:R-:W-:Y:S01]  /*21f0*/  MUFU.EX2 R115, R115 ;  /* 0x0000007300737308 */ /* 0x000fe20000000800 */
[----:B------:R-:W-:-:S07]  /*2200*/  FFMA.FTZ R3, R121, R104, -R3 ;  /* 0x0000006879037223 */ /* 0x000fce0000010803 */
[----:B------:R-:W0:Y:S01]  /*2210*/  MUFU.SIN R102, R120 ;  /* 0x0000007800667308 */ /* 0x000e220000000400 */
[----:B------:R-:W-:-:S07]  /*2220*/  FFMA.FTZ R106, R121, R2, R106 ;  /* 0x00000002796a7223 */ /* 0x000fce000001006a */
[----:B------:R-:W1:Y:S01]  /*2230*/  MUFU.COS R110, R113 ;  /* 0x00000071006e7308 */ /* 0x000e620000000000 */
[----:B------:R-:W-:-:S07]  /*2240*/  FFMA.FTZ R3, R70, R73, R3 ;  /* 0x0000004946037223 */ /* 0x000fce0000010003 */
[----:B------:R-:W2:Y:S01]  /*2250*/  MUFU.SIN R108, R113 ;  /* 0x00000071006c7308 */ /* 0x000ea20000000400 */
[----:B------:R-:W-:Y:S01]  /*2260*/  FADD.FTZ R103, RZ, R106 ;  /* 0x0000006aff677221 */ /* 0x000fe20000010000 */
[----:B------:R-:W-:Y:S01]  /*2270*/  FMUL.FTZ R2, R128, R3 ;  /* 0x0000000380027220 */ /* 0x000fe20000410000 */
[----:B0-----:R-:W-:-:S05]  /*2280*/  FMUL.FTZ R99, R115, R102 ;  /* 0x0000006673637220 */ /* 0x001fca0000410000 */
[----:B------:R-:W0:Y:S01]  /*2290*/  MUFU.COS R113, R118 ;  /* 0x0000007600717308 */ /* 0x000e220000000000 */
[----:B------:R-:W-:-:S07]  /*22a0*/  FMUL.FTZ R102, R12, R114 ;  /* 0x000000720c667220 */ /* 0x000fce0000410000 */
[----:B------:R3:W4:Y:S01]  /*22b0*/  MUFU.COS R118, R120 ;  /* 0x0000007800767308 */ /* 0x0007220000000000 */
[C---:B-1----:R-:W-:Y:S01]  /*22c0*/  FMUL.FTZ R119, R117.reuse, R110 ;  /* 0x0000006e75777220 */ /* 0x042fe20000410000 */
[----:B--2---:R-:W-:Y:S01]  /*22d0*/  FMUL.FTZ R117, R117, R108 ;  /* 0x0000006c75757220 */ /* 0x004fe20000410000 */
[----:B---3--:R-:W-:Y:S01]  /*22e0*/  FMUL.FTZ R120, R112, R101 ;  /* 0x0000006570787220 */ /* 0x008fe20000410000 */
[-C--:B------:R-:W-:Y:S01]  /*22f0*/  FMUL.FTZ R101, R128, R103.reuse ;  /* 0x0000006780657220 */ /* 0x080fe20000410000 */
[C---:B------:R-:W-:Y:S01]  /*2300*/  FFMA.FTZ R103, R136.reuse, R103, R2 ;  /* 0x0000006788677223 */ /* 0x040fe20000010002 */
[C---:B------:R-:W-:Y:S02]  /*2310*/  FFMA.FTZ R102, R13.reuse, R116, R102 ;  /* 0x000000740d667223 */ /* 0x040fe40000010066 */
[----:B------:R-:W-:Y:S01]  /*2320*/  FFMA.FTZ R101, R136, R3, -R101 ;  /* 0x0000000388657223 */ /* 0x000fe20000010865 */
[----:B------:R-:W-:Y:S01]  /*2330*/  FMUL.FTZ R3, R13, R114 ;  /* 0x000000720d037220 */ /* 0x000fe20000410000 */
[----:B------:R-:W-:-:S02]  /*2340*/  FADD.FTZ R108, RZ, R103 ;  /* 0x00000067ff6c7221 */ /* 0x000fc40000010000 */
[----:B------:R-:W-:Y:S01]  /*2350*/  FFMA.FTZ R106, R62, R65, R101 ;  /* 0x000000413e6a7223 */ /* 0x000fe20000010065 */
[----:B------:R-:W-:Y:S01]  /*2360*/  FFMA.FTZ R2, R12, R116, -R3 ;  /* 0x000000740c027223 */ /* 0x000fe20000010803 */
[----:B------:R-:W-:Y:S01]  /*2370*/  FMUL.FTZ R3, R123, R102 ;  /* 0x000000667b037220 */ /* 0x000fe20000410000 */
[C---:B------:R-:W-:Y:S01]  /*2380*/  FMUL.FTZ R103, R117.reuse, R108 ;  /* 0x0000006c75677220 */ /* 0x040fe20000410000 */
[----:B------:R-:W-:Y:S01]  /*2390*/  FMUL.FTZ R110, R117, R106 ;  /* 0x0000006a756e7220 */ /* 0x000fe20000410000 */
[-C--:B------:R-:W-:Y:S01]  /*23a0*/  FMUL.FTZ R104, R123, R2.reuse ;  /* 0x000000027b687220 */ /* 0x080fe20000410000 */
[----:B------:R-:W-:Y:S01]  /*23b0*/  FFMA.FTZ R3, R121, R2, -R3 ;  /* 0x0000000279037223 */ /* 0x000fe20000010803 */
[----:B------:R-:W-:Y:S01]  /*23c0*/  FFMA.FTZ R105, R119, R106, -R103 ;  /* 0x0000006a77697223 */ /* 0x000fe20000010867 */
[----:B------:R-:W-:Y:S01]  /*23d0*/  FMUL.FTZ R134, R138, R111 ;  /* 0x0000006f8a867220 */ /* 0x000fe20000410000 */
[----:B------:R-:W-:Y:S01]  /*23e0*/  FFMA.FTZ R101, R121, R102, R104 ;  /* 0x0000006679657223 */ /* 0x000fe20000010068 */
[----:B------:R-:W-:Y:S01]  /*23f0*/  FFMA.FTZ R110, R119, R108, R110 ;  /* 0x0000006c776e7223 */ /* 0x000fe2000001006e */
[----:B------:R-:W-:Y:S01]  /*2400*/  FMUL.FTZ R102, R128, R3 ;  /* 0x0000000380667220 */ /* 0x000fe20000410000 */
[----:B------:R-:W-:Y:S01]  /*2410*/  FMUL.FTZ R138, R138, R109 ;  /* 0x0000006d8a8a7220 */ /* 0x000fe20000410000 */
[----:B------:R-:W-:Y:S01]  /*2420*/  FFMA.FTZ R105, R68, R71, R105 ;  /* 0x0000004744697223 */ /* 0x000fe20000010069 */
[-C--:B------:R-:W-:Y:S01]  /*2430*/  FMUL.FTZ R103, R128, R101.reuse ;  /* 0x0000006580677220 */ /* 0x080fe20000410000 */
[----:B------:R-:W-:Y:S01]  /*2440*/  FADD.FTZ R109, RZ, R110 ;  /* 0x0000006eff6d7221 */ /* 0x000fe20000010000 */
[----:B------:R-:W-:Y:S01]  /*2450*/  FFMA.FTZ R102, R136, R101, R102 ;  /* 0x0000006588667223 */ /* 0x000fe20000010066 */
[----:B------:R-:W-:Y:S01]  /*2460*/  FMUL.FTZ R106, R138, R105 ;  /* 0x000000698a6a7220 */ /* 0x000fe20000410000 */
[----:B------:R-:W-:Y:S01]  /*2470*/  FFMA.FTZ R2, R136, R3, -R103 ;  /* 0x0000000388027223 */ /* 0x000fe20000010867 */
[-C--:B------:R-:W-:Y:S01]  /*2480*/  FMUL.FTZ R111, R138, R109.reuse ;  /* 0x0000006d8a6f7220 */ /* 0x080fe20000410000 */
        /* <DEDUP_REMOVED lines=9> */
[----:B0-----:R-:W-:Y:S01]  /*2520*/  FMUL.FTZ R122, R112, R113 ;  /* 0x00000071707a7220 */ /* 0x001fe20000410000 */
        /* <DEDUP_REMOVED lines=10> */
[----:B----4-:R-:W-:Y:S01]  /*25d0*/  FMUL.FTZ R118, R115, R118 ;  /* 0x0000007673767220 */ /* 0x010fe20000410000 */
[C---:B------:R-:W-:Y:S01]  /*25e0*/  FFMA.FTZ R103, R122.reuse, R103, -R2 ;  /* 0x000000677a677223 */ /* 0x040fe20000010802 */
[----:B------:R-:W-:Y:S01]  /*25f0*/  FADD.FTZ R109, RZ, R109 ;  /* 0x0000006dff6d7221 */ /* 0x000fe20000010000 */
[C---:B------:R-:W-:Y:S01]  /*2600*/  FMUL.FTZ R2, R99.reuse, R111 ;  /* 0x0000006f63027220 */ /* 0x040fe20000410000 */
[----:B------:R-:W-:Y:S01]  /*2610*/  FFMA.FTZ R3, R122, R101, R3 ;  /* 0x000000657a037223 */ /* 0x000fe20000010003 */
[----:B------:R-:W-:-:S02]  /*2620*/  FMUL.FTZ R104, R99, R103 ;  /* 0x0000006763687220 */ /* 0x000fc40000410000 */
[----:B------:R-:W-:Y:S01]  /*2630*/  FFMA.FTZ R106, R118, R109, R2 ;  /* 0x0000006d766a7223 */ /* 0x000fe20000010002 */
[----:B------:R-:W-:Y:S01]  /*2640*/  @P2 LEA R2, R38, R48, 0x3 ;  /* 0x0000003026022211 */ /* 0x000fe200078e18ff */
[-C--:B------:R-:W-:Y:S01]  /*2650*/  FMUL.FTZ R102, R99, R3.reuse ;  /* 0x0000000363667220 */ /* 0x080fe20000410000 */
[----:B------:R-:W-:-:S04]  /*2660*/  FFMA.FTZ R104, R118, R3, R104 ;  /* 0x0000000376687223 */ /* 0x000fc80000010068 */
[----:B------:R-:W0:Y:S01]  /*2670*/  @P2 LDS.64 R2, [R2+0x1678] ;  /* 0x0016780002022984 */ /* 0x000e220000000a00 */
[----:B------:R-:W-:-:S04]  /*2680*/  FMUL.FTZ R105, R99, R109 ;  /* 0x0000006d63697220 */ /* 0x000fc80000410000 */
[C---:B------:R-:W-:Y:S01]  /*2690*/  FFMA.FTZ R111, R118.reuse, R111, -R105 ;  /* 0x0000006f766f7223 */ /* 0x040fe20000010869 */
[----:B------:R-:W-:Y:S01]  /*26a0*/  FFMA.FTZ R105, R118, R103, -R102 ;  /* 0x0000006776697223 */ /* 0x000fe20000010866 */
[----:B------:R-:W-:Y:S02]  /*26b0*/  FADD.FTZ R106, RZ, R106 ;  /* 0x0000006aff6a7221 */ /* 0x000fe40000010000 */
[----:B------:R-:W-:Y:S01]  /*26c0*/  FFMA.FTZ R108, R58, R61, R111 ;  /* 0x0000003d3a6c7223 */ /* 0x000fe2000001006f */
[----:B------:R-:W-:Y:S06]  /*26d0*/  @P2 BRA `(.L_x_16547) ;  /* 0x0000000000202947 */ /* 0x000fec0003800000 */
[----:B------:R-:W-:Y:S01]  /*26e0*/  ISETP.NE.AND P2, PT, R39, R96, PT ;  /* 0x000000602700720c */ /* 0x000fe20003f45270 */
[----:B0-----:R-:W-:-:S12]  /*26f0*/  HFMA2.MMA R3, -RZ, RZ, 0, 0 ;  /* 0x00000000ff037435 */ /* 0x001fd800000001ff */
[----:B------:R-:W-:-:S04]  /*2700*/  @P2 LEA.HI R2, R39, R39, RZ, 0x1 ;  /* 0x0000002727022211 */ /* 0x000fc800078f08ff */
[----:B------:R-:W-:-:S04]  /*2710*/  @P2 LOP3.LUT R2, R2, 0x1ffffe, RZ, 0xc0, !PT ;  /* 0x001ffffe02022812 */ /* 0x000fc800078ec0ff */
[----:B------:R-:W-:Y:S02]  /*2720*/  @P2 IADD3 R102, -R2, R39, RZ ;  /* 0x0000002702662210 */ /* 0x000fe40007ffe1ff */
[----:B------:R-:W-:Y:S02]  /*2730*/  MOV R2, 0x3f800000 ;  /* 0x3f80000000027802 */ /* 0x000fe40000000f00 */
[----:B------:R-:W-:-:S05]  /*2740*/  @P2 LEA R102, R102, R87, 0xb ;  /* 0x0000005766662211 */ /* 0x000fca00078e58ff */
[----:B------:R1:W2:Y:S02]  /*2750*/  @P2 LDS.64 R2, [R102+0x670] ;  /* 0x0006700066022984 */ /* 0x0002a40000000a00 */
.L_x_16547:
[----:B------:R-:W-:Y:S05]  /*2760*/  BSYNC B0 ;  /* 0x0000000000007941 */ /* 0x000fea0003800000 */
.L_x_16546:
[----:B------:R-:W3:Y:S01]  /*2770*/  SHFL.UP PT, R101, R105, 0x1, RZ ;  /* 0x0420000069657989 */ /* 0x000ee200000e00ff */
[----:B------:R-:W-:Y:S01]  /*2780*/  ISETP.GE.AND P2, PT, R37, 0x1, PT ;  /* 0x000000012500780c */ /* 0x000fe20003f46270 */
[----:B-----5:R-:W-:Y:S01]  /*2790*/  FMUL.FTZ R125, R9, R11 ;  /* 0x0000000b097d7220 */ /* 0x020fe20000410000 */
[----:B------:R-:W-:Y:S01]  /*27a0*/  ISETP.GE.OR P0, PT, R39, UR5, P0 ;  /* 0x0000000527007c0c */ /* 0x000fe20008706670 */
[----:B------:R-:W4:Y:S01]  /*27b0*/  SHFL.UP PT, R103, R108, 0x1, RZ ;  /* 0x042000006c677989 */ /* 0x000f2200000e00ff */
[----:B------:R-:W-:Y:S01]  /*27c0*/  BSSY B0, `(.L_x_16548) ;  /* 0x00000c7000007945 */ /* 0x000fe20003800000 */
[----:B------:R-:W-:Y:S02]  /*27d0*/  FFMA.FTZ R125, R8, R10, -R125 ;  /* 0x0000000a087d7223 */ /* 0x000fe4000001087d */
[----:B------:R-:W0:Y:S02]  /*27e0*/  SHFL.UP PT, R109, R106, 0x1, RZ ;  /* 0x042000006a6d7989 */ /* 0x000e2400000e00ff */
[----:B------:R-:W-:-:S02]  /*27f0*/  FMUL.FTZ R142, R92, R125 ;  /* 0x0000007d5c8e7220 */ /* 0x000fc40000410000 */
[----:B-1----:R-:W1:Y:S04]  /*2800*/  SHFL.UP PT, R102, R104, 0x1, RZ ;  /* 0x0420000068667989 */ /* 0x002e6800000e00ff */
[----:B------:R-:W-:Y:S04]  /*2810*/  SHFL.IDX PT, R14, R14, RZ, 0x1f ;  /* 0x00001fff0e0e7589 */ /* 0x000fe800000e0000 */
[----:B------:R-:W-:Y:S01]  /*2820*/  SHFL.IDX PT, R15, R15, RZ, 0x1f ;  /* 0x00001fff0f0f7589 */ /* 0x000fe200000e0000 */
[C---:B---3--:R-:W-:Y:S01]  /*2830*/  FMUL.FTZ R111, R104.reuse, R101 ;  /* 0x00000065686f7220 */ /* 0x048fe20000410000 */
[C---:B----4-:R-:W-:Y:S01]  /*2840*/  FMUL.FTZ R112, R104.reuse, R103 ;  /* 0x0000006768707220 */ /* 0x050fe20000410000 */
[----:B0-----:R-:W-:-:S03]  /*2850*/  FMUL.FTZ R110, R104, R109 ;  /* 0x0000006d686e7220 */ /* 0x001fc60000410000 */
[C---:B------:R-:W-:Y:S01]  /*2860*/  FFMA.FTZ R109, R105.reuse, R109, R112 ;  /* 0x0000006d696d7223 */ /* 0x040fe20000010070 */
[CC--:B-1----:R-:W-:Y:S01]  /*2870*/  FFMA.FTZ R111, R105.reuse, R102.reuse, R111 ;  /* 0x00000066696f7223 */ /* 0x0c2fe2000001006f */
[C---:B------:R-:W-:Y:S01]  /*2880*/  FFMA.FTZ R103, R105.reuse, R103, -R110 ;  /* 0x0000006769677223 */ /* 0x040fe2000001086e */
        /* <DEDUP_REMOVED lines=29> */
[----:B---3--:R-:W-:Y:S01]  /*2a60*/  FMUL.FTZ R112, R104, R101 ;  /* 0x0000006568707220 */ /* 0x008fe20000410000 */
[----:B------:R-:W-:Y:S02]  /*2a70*/  FFMA.FTZ R103, R105, R103, -R124 ;  /* 0x0000006769677223 */ /* 0x000fe4000001087c */
[----:B------:R-:W-:Y:S01]  /*2a80*/  @P2 FADD.FTZ R106, R106, R109 ;  /* 0x0000006d6a6a2221 */ /* 0x000fe20000010000 */
[----:B------:R-:W-:Y:S01]  /*2a90*/  FMUL.FTZ R124, R9, R10 ;  /* 0x0000000a097c7220 */ /* 0x000fe20000410000 */
[-C--:B----4-:R-:W-:Y:S01]  /*2aa0*/  FMUL.FTZ R110, R104, R102.reuse ;  /* 0x00000066686e7220 */ /* 0x090fe20000410000 */
[C---:B------:R-:W-:Y:S01]  /*2ab0*/  FFMA.FTZ R111, R105.reuse, R102, R112 ;  /* 0x00000066696f7223 */ /* 0x040fe20000010070 */
[----:B------:R-:W-:Y:S01]  /*2ac0*/  @P2 FADD.FTZ R108, R108, R103 ;  /* 0x000000676c6c2221 */ /* 0x000fe20000010000 */
[----:B------:R-:W0:Y:S01]  /*2ad0*/  SHFL.UP PT, R109, R106, 0x8, RZ ;  /* 0x050000006a6d7989 */ /* 0x000e2200000e00ff */
[----:B------:R-:W-:Y:S01]  /*2ae0*/  @P2 FFMA.FTZ R105, R105, R101, -R110 ;  /* 0x0000006569692223 */ /* 0x000fe2000001086e */
[----:B------:R-:W-:Y:S01]  /*2af0*/  FFMA.FTZ R124, R8, R11, R124 ;  /* 0x0000000b087c7223 */ /* 0x000fe2000001007c */
[----:B------:R-:W-:Y:S01]  /*2b00*/  FSEL R104, R104, R111, !P2 ;  /* 0x0000006f68687208 */ /* 0x000fe20005000000 */
[----:B------:R-:W1:Y:S01]  /*2b10*/  SHFL.UP PT, R103, R108, 0x8, RZ ;  /* 0x050000006c677989 */ /* 0x000e6200000e00ff */
[----:B------:R-:W-:Y:S01]  /*2b20*/  ISETP.GE.AND P2, PT, R37, 0x8, PT ;  /* 0x000000082500780c */ /* 0x000fe20003f46270 */
[CC--:B------:R-:W-:Y:S01]  /*2b30*/  FMUL.FTZ R115, R89.reuse, R124.reuse ;  /* 0x0000007c59737220 */ /* 0x0c0fe20000410000 */
[-C--:B------:R-:W-:Y:S01]  /*2b40*/  FMUL.FTZ R112, R89, R125.reuse ;  /* 0x0000007d59707220 */ /* 0x080fe20000410000 */
[----:B------:R-:W3:Y:S01]  /*2b50*/  SHFL.UP PT, R101, R105, 0x8, RZ ;  /* 0x0500000069657989 */ /* 0x000ee200000e00ff */
[----:B------:R-:W-:Y:S01]  /*2b60*/  FMUL.FTZ R111, R90, R125 ;  /* 0x0000007d5a6f7220 */ /* 0x000fe20000410000 */
[----:B------:R-:W-:Y:S01]  /*2b70*/  FMUL.FTZ R11, R99, R115 ;  /* 0x00000073630b7220 */ /* 0x000fe20000410000 */
[-C--:B------:R-:W-:Y:S01]  /*2b80*/  FMUL.FTZ R141, R91, R124.reuse ;  /* 0x0000007c5b8d7220 */ /* 0x080fe20000410000 */
[----:B------:R-:W4:Y:S01]  /*2b90*/  SHFL.UP PT, R102, R104, 0x8, RZ ;  /* 0x0500000068667989 */ /* 0x000f2200000e00ff */
[-C--:B------:R-:W-:Y:S01]  /*2ba0*/  FMUL.FTZ R113, R92, R124.reuse ;  /* 0x0000007c5c717220 */ /* 0x080fe20000410000 */
[-C--:B------:R-:W-:Y:S01]  /*2bb0*/  FMUL.FTZ R139, R93, R124.reuse ;  /* 0x0000007c5d8b7220 */ /* 0x080fe20000410000 */
[----:B------:R-:W-:Y:S01]  /*2bc0*/  FMUL.FTZ R137, R94, R124 ;  /* 0x0000007c5e897220 */ /* 0x000fe20000410000 */
[C---:B0-----:R-:W-:Y:S01]  /*2bd0*/  FMUL.FTZ R8, R104.reuse, R109 ;  /* 0x0000006d68087220 */ /* 0x041fe20000410000 */
[----:B-1----:R-:W-:-:S03]  /*2be0*/  FMUL.FTZ R110, R104, R103 ;  /* 0x00000067686e7220 */ /* 0x002fc60000410000 */
[C---:B------:R-:W-:Y:S01]  /*2bf0*/  FFMA.FTZ R103, R105.reuse, R103, -R8 ;  /* 0x0000006769677223 */ /* 0x040fe20000010808 */
[----:B------:R-:W-:Y:S01]  /*2c00*/  FFMA.FTZ R8, R118, R112, -R11 ;  /* 0x0000007076087223 */ /* 0x000fe2000001080b */
[----:B---3--:R-:W-:Y:S01]  /*2c10*/  FMUL.FTZ R10, R104, R101 ;  /* 0x00000065680a7220 */ /* 0x008fe20000410000 */
[----:B------:R-:W-:Y:S01]  /*2c20*/  FFMA.FTZ R109, R105, R109, R110 ;  /* 0x0000006d696d7223 */ /* 0x000fe2000001006e */
[----:B------:R-:W-:Y:S01]  /*2c30*/  @P2 FADD.FTZ R108, R108, R103 ;  /* 0x000000676c6c2221 */ /* 0x000fe20000010000 */
[----:B------:R-:W-:Y:S01]  /*2c40*/  FADD.FTZ R11, R111, R8 ;  /* 0x000000086f0b7221 */ /* 0x000fe20000010000 */
[CC--:B----4-:R-:W-:Y:S01]  /*2c50*/  FFMA.FTZ R9, R105.reuse, R102.reuse, R10 ;  /* 0x0000006669097223 */ /* 0x0d0fe2000001000a */
[----:B------:R-:W-:Y:S01]  /*2c60*/  FMUL.FTZ R102, R104, R102 ;  /* 0x0000006668667220 */ /* 0x000fe20000410000 */
[----:B------:R-:W-:Y:S01]  /*2c70*/  FMUL.FTZ R10, R118, R115 ;  /* 0x00000073760a7220 */ /* 0x000fe20000410000 */
[----:B------:R-:W-:Y:S01]  /*2c80*/  @P2 FADD.FTZ R106, R106, R109 ;  /* 0x0000006d6a6a2221 */ /* 0x000fe20000010000 */
[----:B------:R-:W-:Y:S01]  /*2c90*/  FMUL.FTZ R109, R90, R124 ;  /* 0x0000007c5a6d7220 */ /* 0x000fe20000410000 */
[----:B------:R-:W-:Y:S01]  /*2ca0*/  @P2 FFMA.FTZ R105, R105, R101, -R102 ;  /* 0x0000006569692223 */ /* 0x000fe20000010866 */
[----:B------:R-:W-:Y:S01]  /*2cb0*/  FFMA.FTZ R10, -R99, R112, -R10 ;  /* 0x00000070630a7223 */ /* 0x000fe2000001090a */
[----:B------:R-:W-:Y:S01]  /*2cc0*/  FSEL R9, R104, R9, !P2 ;  /* 0x0000000968097208 */ /* 0x000fe20005000000 */
[----:B------:R-:W0:Y:S01]  /*2cd0*/  SHFL.UP PT, R102, R108, 0x10, RZ ;  /* 0x060000006c667989 */ /* 0x000e2200000e00ff */
[C---:B------:R-:W-:Y:S01]  /*2ce0*/  FMUL.FTZ R110, R120.reuse, -R11 ;  /* 0x8000000b786e7220 */ /* 0x040fe20000410000 */
[----:B------:R-:W-:Y:S01]  /*2cf0*/  FADD.FTZ R101, -R109, R10 ;  /* 0x0000000a6d657221 */ /* 0x000fe20000010100 */
[----:B------:R-:W-:Y:S01]  /*2d00*/  ISETP.GE.AND P2, PT, R37, 0x10, PT ;  /* 0x000000102500780c */ /* 0x000fe20003f46270 */
[----:B------:R-:W1:Y:S02]  /*2d10*/  SHFL.UP PT, R8, R105, 0x10, RZ ;  /* 0x0600000069087989 */ /* 0x000e6400000e00ff */
[-C--:B------:R-:W-:Y:S01]  /*2d20*/  FMUL.FTZ R103, R120, -R101.reuse ;  /* 0x8000006578677220 */ /* 0x080fe20000410000 */
[C---:B------:R-:W-:Y:S01]  /*2d30*/  FFMA.FTZ R126, R122.reuse, R101, R110 ;  /* 0x000000657a7e7223 */ /* 0x040fe2000001006e */
[----:B------:R-:W3:Y:S01]  /*2d40*/  SHFL.UP PT, R104, R106, 0x10, RZ ;  /* 0x060000006a687989 */ /* 0x000ee200000e00ff */
[----:B------:R-:W-:Y:S01]  /*2d50*/  FMUL.FTZ R110, R91, R125 ;  /* 0x0000007d5b6e7220 */ /* 0x000fe20000410000 */
[----:B------:R-:W-:Y:S01]  /*2d60*/  FFMA.FTZ R103, R122, R11, -R103 ;  /* 0x0000000b7a677223 */ /* 0x000fe20000010867 */
[----:B------:R-:W-:Y:S01]  /*2d70*/  FADD.FTZ R11, -R141, R126 ;  /* 0x0000007e8d0b7221 */ /* 0x000fe20000010100 */
[----:B------:R-:W4:Y:S02]  /*2d80*/  SHFL.UP PT, R10, R9, 0x10, RZ ;  /* 0x06000000090a7989 */ /* 0x000f2400000e00ff */
[----:B------:R-:W-:Y:S01]  /*2d90*/  FADD.FTZ R103, R110, R103 ;  /* 0x000000676e677221 */ /* 0x000fe20000010000 */
[----:B------:R-:W-:-:S03]  /*2da0*/  FMUL.FTZ R101, R138, -R11 ;  /* 0x8000000b8a657220 */ /* 0x000fc60000410000 */
[-C--:B------:R-:W-:Y:S01]  /*2db0*/  FMUL.FTZ R126, R138, -R103.reuse ;  /* 0x800000678a7e7220 */ /* 0x080fe20000410000 */
[----:B------:R-:W-:-:S03]  /*2dc0*/  FFMA.FTZ R127, R134, R103, -R101 ;  /* 0x00000067867f7223 */ /* 0x000fc60000010865 */
[----:B------:R-:W-:Y:S01]  /*2dd0*/  FFMA.FTZ R140, R134, R11, R126 ;  /* 0x0000000b868c7223 */ /* 0x000fe2000001007e */
[----:B0-----:R-:W-:-:S03]  /*2de0*/  FMUL.FTZ R103, R9, R102 ;  /* 0x0000006609677220 */ /* 0x001fc60000410000 */
[----:B------:R-:W-:Y:S01]  /*2df0*/  FADD.FTZ R140, -R113, R140 ;  /* 0x0000008c718c7221 */ /* 0x000fe20000010100 */
[C---:B-1----:R-:W-:Y:S01]  /*2e00*/  FMUL.FTZ R126, R9.reuse, R8 ;  /* 0x00000008097e7220 */ /* 0x042fe20000410000 */
[-C--:B---3--:R-:W-:Y:S01]  /*2e10*/  FMUL.FTZ R101, R9, R104.reuse ;  /* 0x0000006809657220 */ /* 0x088fe20000410000 */
[----:B------:R-:W-:Y:S01]  /*2e20*/  FFMA.FTZ R103, R105, R104, R103 ;  /* 0x0000006869677223 */ /* 0x000fe20000010067 */
[-C--:B----4-:R-:W-:Y:S01]  /*2e30*/  FMUL.FTZ R11, R9, R10.reuse ;  /* 0x0000000a090b7220 */ /* 0x090fe20000410000 */
[C---:B------:R-:W-:Y:S01]  /*2e40*/  FFMA.FTZ R126, R105.reuse, R10, R126 ;  /* 0x0000000a697e7223 */ /* 0x040fe2000001007e */
[C---:B------:R-:W-:Y:S01]  /*2e50*/  FFMA.FTZ R101, R105.reuse, R102, -R101 ;  /* 0x0000006669657223 */ /* 0x040fe20000010865 */
[----:B------:R-:W-:Y:S01]  /*2e60*/  FADD.FTZ R10, R142, R127 ;  /* 0x0000007f8e0a7221 */ /* 0x000fe20000010000 */
[----:B------:R-:W-:Y:S01]  /*2e70*/  @P2 FFMA.FTZ R105, R105, R8, -R11 ;  /* 0x0000000869692223 */ /* 0x000fe2000001080b */
[----:B------:R-:W-:Y:S01]  /*2e80*/  LOP3.LUT R8, R38, 0x1f, RZ, 0xc0, !PT ;  /* 0x0000001f26087812 */ /* 0x000fe200078ec0ff */
[----:B------:R-:W-:Y:S01]  /*2e90*/  @P2 FADD.FTZ R108, R108, R101 ;  /* 0x000000656c6c2221 */ /* 0x000fe20000010000 */
[----:B------:R-:W-:Y:S01]  /*2ea0*/  FSEL R143, R9, R126, !P2 ;  /* 0x0000007e098f7208 */ /* 0x000fe20005000000 */
[----:B--2---:R-:W-:Y:S01]  /*2eb0*/  FMUL.FTZ R9, R99, R3 ;  /* 0x0000000363097220 */ /* 0x004fe20000410000 */
[----:B------:R-:W-:Y:S01]  /*2ec0*/  @P2 FADD.FTZ R106, R106, R103 ;  /* 0x000000676a6a2221 */ /* 0x000fe20000010000 */
[C---:B------:R-:W-:Y:S01]  /*2ed0*/  ISETP.NE.AND P6, PT, R8.reuse, 0x1f, PT ;  /* 0x0000001f0800780c */ /* 0x040fe20003fc5270 */
[C---:B------:R-:W-:Y:S01]  /*2ee0*/  FMUL.FTZ R11, R117.reuse, -R10 ;  /* 0x8000000a750b7220 */ /* 0x040fe20000410000 */
[C---:B------:R-:W-:Y:S01]  /*2ef0*/  ISETP.GT.U32.AND P2, PT, R8.reuse, 0x1d, PT ;  /* 0x0000001d0800780c */ /* 0x040fe20003f44070 */
[----:B------:R-:W-:Y:S01]  /*2f00*/  FMUL.FTZ R102, R117, -R140 ;  /* 0x8000008c75667220 */ /* 0x000fe20000410000 */
[----:B------:R-:W-:Y:S01]  /*2f10*/  ISETP.GT.U32.AND P3, PT, R8, 0x1b, PT ;  /* 0x0000001b0800780c */ /* 0x000fe20003f64070 */
[----:B------:R-:W-:Y:S01]  /*2f20*/  FFMA.FTZ R9, R118, R2, -R9 ;  /* 0x0000000276097223 */ /* 0x000fe20000010809 */
[C---:B------:R-:W-:Y:S01]  /*2f30*/  ISETP.GT.U32.AND P4, PT, R8.reuse, 0x17, PT ;  /* 0x000000170800780c */ /* 0x040fe20003f84070 */
[----:B------:R-:W-:Y:S01]  /*2f40*/  FFMA.FTZ R140, R119, R140, R11 ;  /* 0x0000008c778c7223 */ /* 0x000fe2000001000b */
[----:B------:R-:W-:Y:S01]  /*2f50*/  ISETP.GT.U32.AND P5, PT, R8, 0xf, PT ;  /* 0x0000000f0800780c */ /* 0x000fe20003fa4070 */
[----:B------:R-:W-:Y:S01]  /*2f60*/  FMUL.FTZ R8, R99, -R2 ;  /* 0x8000000263087220 */ /* 0x000fe20000410000 */
[----:B------:R-:W-:Y:S01]  /*2f70*/  FFMA.FTZ R103, R119, R10, -R102 ;  /* 0x0000000a77677223 */ /* 0x000fe20000010866 */
[----:B------:R-:W-:Y:S01]  /*2f80*/  FMUL.FTZ R126, R93, R125 ;  /* 0x0000007d5d7e7220 */ /* 0x000fe20000410000 */
[----:B------:R-:W-:Y:S01]  /*2f90*/  FMUL.FTZ R101, R120, -R9 ;  /* 0x8000000978657220 */ /* 0x000fe20000410000 */
[----:B------:R-:W-:Y:S01]  /*2fa0*/  FFMA.FTZ R11, R118, -R3, R8 ;  /* 0x80000003760b7223 */ /* 0x000fe20000010008 */
[----:B------:R-:W-:Y:S01]  /*2fb0*/  FADD.FTZ R127, -R139, R140 ;  /* 0x0000008c8b7f7221 */ /* 0x000fe20000010100 */
[----:B------:R-:W-:Y:S01]  /*2fc0*/  FADD.FTZ R103, R126, R103 ;  /* 0x000000677e677221 */ /* 0x000fe20000010000 */
[----:B------:R-:W-:Y:S01]  /*2fd0*/  FMUL.FTZ R140, R94, R125 ;  /* 0x0000007d5e8c7220 */ /* 0x000fe20000410000 */
[-C--:B------:R-:W-:Y:S01]  /*2fe0*/  FMUL.FTZ R8, R120, -R11.reuse ;  /* 0x8000000b78087220 */ /* 0x080fe20000410000 */
[----:B------:R-:W-:Y:S01]  /*2ff0*/  FFMA.FTZ R101, R122, R11, R101 ;  /* 0x0000000b7a657223 */ /* 0x000fe20000010065 */
[C---:B------:R-:W-:Y:S01]  /*3000*/  FMUL.FTZ R10, R128.reuse, -R103 ;  /* 0x80000067800a7220 */ /* 0x040fe20000410000 */
[----:B------:R-:W-:Y:S01]  /*3010*/  FMUL.FTZ R135, R128, -R127 ;  /* 0x8000007f80877220 */ /* 0x000fe20000410000 */
[----:B------:R-:W-:Y:S01]  /*3020*/  FFMA.FTZ R9, R122, R9, -R8 ;  /* 0x000000097a097223 */ /* 0x000fe20000010808 */
[----:B------:R-:W-:Y:S01]  /*3030*/  FMUL.FTZ R11, R138, -R101 ;  /* 0x800000658a0b7220 */ /* 0x000fe20000410000 */
[C---:B------:R-:W-:Y:S01]  /*3040*/  FFMA.FTZ R10, R136.reuse, R127, R10 ;  /* 0x0000007f880a7223 */ /* 0x040fe2000001000a */
[----:B------:R-:W-:Y:S01]  /*3050*/  FFMA.FTZ R135, R136, R103, -R135 ;  /* 0x0000006788877223 */ /* 0x000fe20000010887 */
[-C--:B------:R-:W-:Y:S01]  /*3060*/  FMUL.FTZ R8, R138, -R9.reuse ;  /* 0x800000098a087220 */ /* 0x080fe20000410000 */
[C---:B------:R-:W-:Y:S01]  /*3070*/  FFMA.FTZ R102, R134.reuse, R9, -R11 ;  /* 0x0000000986667223 */ /* 0x040fe2000001080b */
[----:B------:R-:W-:Y:S01]  /*3080*/  HFMA2.MMA R9, -RZ, RZ, 0, 0 ;  /* 0x00000000ff097435 */ /* 0x000fe200000001ff */
[----:B------:R-:W-:Y:S01]  /*3090*/  FADD.FTZ R148, -R137, R10 ;  /* 0x0000000a89947221 */ /* 0x000fe20000010100 */
[----:B------:R-:W-:Y:S01]  /*30a0*/  FFMA.FTZ R104, R134, R101, R8 ;  /* 0x0000006586687223 */ /* 0x000fe20000010008 */
[----:B------:R-:W-:Y:S01]  /*30b0*/  MOV R8, 0x3f800000 ;  /* 0x3f80000000087802 */ /* 0x000fe20000000f00 */
[----:B------:R-:W-:Y:S01]  /*30c0*/  FMUL.FTZ R144, R117, -R102 ;  /* 0x8000006675907220 */ /* 0x000fe20000410000 */
[----:B------:R-:W-:Y:S01]  /*30d0*/  CS2R R10, SRZ ;  /* 0x00000000000a7805 */ /* 0x000fe2000001ff00 */
[----:B------:R-:W-:Y:S01]  /*30e0*/  FADD.FTZ R146, R140, R135 ;  /* 0x000000878c927221 */ /* 0x000fe20000010000 */
[----:B------:R-:W-:Y:S01]  /*30f0*/  FMUL.FTZ R150, R123, -R148 ;  /* 0x800000947b967220 */ /* 0x000fe20000410000 */
[-C--:B------:R-:W-:Y:S01]  /*3100*/  FFMA.FTZ R103, R119, R104.reuse, R144 ;  /* 0x0000006877677223 */ /* 0x080fe20000010090 */
[----:B------:R-:W-:Y:S01]  /*3110*/  FMUL.FTZ R104, R117, -R104 ;  /* 0x8000006875687220 */ /* 0x000fe20000410000 */
[----:B------:R-:W-:Y:S01]  /*3120*/  FMUL.FTZ R135, R95, R124 ;  /* 0x0000007c5f877220 */ /* 0x000fe20000410000 */
[----:B------:R0:W1:Y:S01]  /*3130*/  @!P0 LDS.128 R8, [R88+0x1770] ;  /* 0x0017700058088984 */ /* 0x0000620000000c00 */
[----:B------:R-:W-:Y:S01]  /*3140*/  FMUL.FTZ R127, R128, -R103 ;  /* 0x80000067807f7220 */ /* 0x000fe20000410000 */
[----:B------:R-:W-:Y:S01]  /*3150*/  FFMA.FTZ R101, R119, R102, -R104 ;  /* 0x0000006677657223 */ /* 0x000fe20000010868 */
[-C--:B------:R-:W-:Y:S01]  /*3160*/  FFMA.FTZ R150, R121, R146.reuse, -R150 ;  /* 0x0000009279967223 */ /* 0x080fe20000010896 */
[----:B------:R-:W-:Y:S01]  /*3170*/  FMUL.FTZ R146, R123, -R146 ;  /* 0x800000927b927220 */ /* 0x000fe20000410000 */
[----:B------:R-:W-:Y:S01]  /*3180*/  FMUL.FTZ R124, R0, R124 ;  /* 0x0000007c007c7220 */ /* 0x000fe20000410000 */
[-C--:B------:R-:W-:Y:S01]  /*3190*/  FMUL.FTZ R104, R128, -R101.reuse ;  /* 0x8000006580687220 */ /* 0x080fe20000410000 */
[C---:B------:R-:W-:Y:S01]  /*31a0*/  FFMA.FTZ R102, R136.reuse, R101, -R127 ;  /* 0x0000006588667223 */ /* 0x040fe2000001087f */
[----:B------:R-:W-:Y:S01]  /*31b0*/  FMUL.FTZ R127, R95, R125 ;  /* 0x0000007d5f7f7220 */ /* 0x000fe20000410000 */
[----:B------:R-:W-:Y:S01]  /*31c0*/  FFMA.FTZ R146, R121, R148, R146 ;  /* 0x0000009479927223 */ /* 0x000fe20000010092 */
[----:B------:R-:W-:Y:S01]  /*31d0*/  FFMA.FTZ R104, R136, R103, R104 ;  /* 0x0000006788687223 */ /* 0x000fe20000010068 */
[----:B------:R-:W-:Y:S01]  /*31e0*/  FMUL.FTZ R144, R123, -R102 ;  /* 0x800000667b907220 */ /* 0x000fe20000410000 */
[----:B------:R-:W-:Y:S01]  /*31f0*/  FADD.FTZ R145, R127, R150 ;  /* 0x000000967f917221 */ /* 0x000fe20000010000 */
[----:B------:R-:W-:Y:S01]  /*3200*/  FADD.FTZ R147, -R135, R146 ;  /* 0x0000009287937221 */ /* 0x000fe20000010100 */
[-C--:B------:R-:W-:Y:S01]  /*3210*/  FMUL.FTZ R101, R123, -R104.reuse ;  /* 0x800000687b657220 */ /* 0x080fe20000410000 */
[C---:B------:R-:W-:Y:S01]  /*3220*/  FFMA.FTZ R103, R121.reuse, R104, R144 ;  /* 0x0000006879677223 */ /* 0x040fe20000010090 */
[C---:B------:R-:W-:Y:S01]  /*3230*/  FMUL.FTZ R104, R114.reuse, -R145 ;  /* 0x8000009172687220 */ /* 0x040fe20000410000 */
[C---:B------:R-:W-:Y:S01]  /*3240*/  FMUL.FTZ R149, R114.reuse, -R147 ;  /* 0x8000009372957220 */ /* 0x040fe20000410000 */
[----:B------:R-:W-:Y:S01]  /*3250*/  FFMA.FTZ R101, R121, R102, -R101 ;  /* 0x0000006679657223 */ /* 0x000fe20000010865 */
[----:B------:R-:W-:Y:S01]  /*3260*/  FMUL.FTZ R102, R114, -R103 ;  /* 0x8000006772667220 */ /* 0x000fe20000410000 */
[C---:B------:R-:W-:Y:S01]  /*3270*/  FFMA.FTZ R147, R116.reuse, R147, R104 ;  /* 0x0000009374937223 */ /* 0x040fe20000010068 */
[----:B------:R-:W-:Y:S01]  /*3280*/  FFMA.FTZ R144, R116, R145, -R149 ;  /* 0x0000009174907223 */ /* 0x000fe20000010895 */
[----:B------:R-:W-:Y:S01]  /*3290*/  FMUL.FTZ R104, R114, -R101 ;  /* 0x8000006572687220 */ /* 0x000fe20000410000 */
[----:B------:R-:W-:Y:S01]  /*32a0*/  FMUL.FTZ R125, R0, R125 ;  /* 0x0000007d007d7220 */ /* 0x000fe20000410000 */
[C---:B------:R-:W-:Y:S01]  /*32b0*/  FFMA.FTZ R101, R116.reuse, R101, -R102 ;  /* 0x0000006574657223 */ /* 0x040fe20000010866 */
[----:B------:R-:W2:Y:S01]  /*32c0*/  SHFL.UP PT, R105, R105, 0x1, RZ ;  /* 0x0420000069697989 */ /* 0x000ea200000e00ff */
[----:B------:R-:W-:Y:S01]  /*32d0*/  FFMA.FTZ R102, R116, R103, R104 ;  /* 0x0000006774667223 */ /* 0x000fe20000010068 */
[----:B------:R-:W-:Y:S01]  /*32e0*/  FADD.FTZ R103, R125, R144 ;  /* 0x000000907d677221 */ /* 0x000fe20000010000 */
[----:B------:R-:W-:Y:S01]  /*32f0*/  FADD.FTZ R104, -R124, R147 ;  /* 0x000000937c687221 */ /* 0x000fe20000010100 */
[----:B------:R-:W3:Y:S04]  /*3300*/  SHFL.UP PT, R143, R143, 0x1, RZ ;  /* 0x042000008f8f7989 */ /* 0x000ee800000e00ff */
[----:B------:R0:W4:Y:S04]  /*3310*/  SHFL.DOWN PT, R147, R101, 0x1, 0x1f ;  /* 0x08201f0065937f89 */ /* 0x00012800000e0000 */
[----:B------:R0:W0:Y:S04]  /*3320*/  SHFL.DOWN PT, R149, R102, 0x1, 0x1f ;  /* 0x08201f0066957f89 */ /* 0x00002800000e0000 */
[----:B------:R0:W0:Y:S04]  /*3330*/  SHFL.DOWN PT, R145, R103, 0x1, 0x1f ;  /* 0x08201f0067917f89 */ /* 0x00002800000e0000 */
[----:B------:R0:W0:Y:S04]  /*3340*/  SHFL.DOWN PT, R151, R104, 0x1, 0x1f ;  /* 0x08201f0068977f89 */ /* 0x00002800000e0000 */
[----:B------:R-:W0:Y:S04]  /*3350*/  SHFL.UP PT, R108, R108, 0x1, RZ ;  /* 0x042000006c6c7989 */ /* 0x000e2800000e00ff */
[----:B------:R-:W0:Y:S01]  /*3360*/  SHFL.UP PT, R106, R106, 0x1, RZ ;  /* 0x042000006a6a7989 */ /* 0x000e2200000e00ff */
[----:B-123--:R-:W-:Y:S05]  /*3370*/  @!P6 BRA `(.L_x_16549) ;  /* 0x00000000002ce947 */ /* 0x00efea0003800000 */
[C---:B0-----:R-:W-:Y:S01]  /*3380*/  FMUL.FTZ R146, R102.reuse, R151 ;  /* 0x0000009766927220 */ /* 0x041fe20000410000 */
[C---:B------:R-:W-:Y:S01]  /*3390*/  FMUL.FTZ R144, R102.reuse, R149 ;  /* 0x0000009566907220 */ /* 0x040fe20000410000 */
[-C--:B------:R-:W-:Y:S01]  /*33a0*/  FMUL.FTZ R148, R102, R145.reuse ;  /* 0x0000009166947220 */ /* 0x080fe20000410000 */
        /* <DEDUP_REMOVED lines=8> */
.L_x_16549:
[----:B------:R-:W-:Y:S05]  /*3430*/  BSYNC B0 ;  /* 0x0000000000007941 */ /* 0x000fea0003800000 */
.L_x_16548:
[----:B----4-:R1:W2:Y:S01]  /*3440*/  SHFL.DOWN PT, R147, R101, 0x2, 0x1f ;  /* 0x08401f0065937f89 */ /* 0x0102a200000e0000 */
[----:B------:R-:W-:Y:S03]  /*3450*/  BSSY B0, `(.L_x_16550) ;  /* 0x0000010000007945 */ /* 0x000fe60003800000 */
[----:B0-----:R1:W0:Y:S04]  /*3460*/  SHFL.DOWN PT, R149, R102, 0x2, 0x1f ;  /* 0x08401f0066957f89 */ /* 0x00122800000e0000 */
[----:B------:R1:W3:Y:S04]  /*3470*/  SHFL.DOWN PT, R145, R103, 0x2, 0x1f ;  /* 0x08401f0067917f89 */ /* 0x0002e800000e0000 */
[----:B------:R1:W4:Y:S01]  /*3480*/  SHFL.DOWN PT, R151, R104, 0x2, 0x1f ;  /* 0x08401f0068977f89 */ /* 0x00032200000e0000 */
[----:B------:R-:W-:Y:S05]  /*3490*/  @P2 BRA `(.L_x_16551) ;  /* 0x00000000002c2947 */ /* 0x000fea0003800000 */
[C---:B----4-:R-:W-:Y:S01]  /*34a0*/  FMUL.FTZ R146, R102.reuse, R151 ;  /* 0x0000009766927220 */ /* 0x050fe20000410000 */
[C---:B0-----:R-:W-:Y:S01]  /*34b0*/  FMUL.FTZ R144, R102.reuse, R149 ;  /* 0x0000009566907220 */ /* 0x041fe20000410000 */
        /* <DEDUP_REMOVED lines=9> */
.L_x_16551:
[----:B------:R-:W-:Y:S05]  /*3550*/  BSYNC B0 ;  /* 0x0000000000007941 */ /* 0x000fea0003800000 */
.L_x_16550:
[----:B--2---:R2:W1:Y:S01]  /*3560*/  SHFL.DOWN PT, R147, R101, 0x4, 0x1f ;  /* 0x08801f0065937f89 */ /* 0x00446200000e0000 */
[----:B------:R-:W-:Y:S03]  /*3570*/  BSSY B0, `(.L_x_16552) ;  /* 0x0000010000007945 */ /* 0x000fe60003800000 */
[----:B0-----:R2:W0:Y:S04]  /*3580*/  SHFL.DOWN PT, R149, R102, 0x4, 0x1f ;  /* 0x08801f0066957f89 */ /* 0x00142800000e0000 */
[----:B---3--:R2:W3:Y:S04]  /*3590*/  SHFL.DOWN PT, R145, R103, 0x4, 0x1f ;  /* 0x08801f0067917f89 */ /* 0x0084e800000e0000 */
[----:B----4-:R2:W4:Y:S01]  /*35a0*/  SHFL.DOWN PT, R151, R104, 0x4, 0x1f ;  /* 0x08801f0068977f89 */ /* 0x01052200000e0000 */
        /* <DEDUP_REMOVED lines=12> */
.L_x_16553:
[----:B------:R-:W-:Y:S05]  /*3670*/  BSYNC B0 ;  /* 0x0000000000007941 */ /* 0x000fea0003800000 */
.L_x_16552:
[----:B-1----:R1:W1:Y:S01]  /*3680*/  SHFL.DOWN PT, R147, R101, 0x8, 0x1f ;  /* 0x09001f0065937f89 */ /* 0x00226200000e0000 */
[----:B------:R-:W-:Y:S03]  /*3690*/  BSSY B0, `(.L_x_16554) ;  /* 0x0000010000007945 */ /* 0x000fe60003800000 */
[----:B0-----:R0:W0:Y:S04]  /*36a0*/  SHFL.DOWN PT, R149, R102, 0x8, 0x1f ;  /* 0x09001f0066957f89 */ /* 0x00102800000e0000 */
[----:B---3--:R3:W0:Y:S04]  /*36b0*/  SHFL.DOWN PT, R145, R103, 0x8, 0x1f ;  /* 0x09001f0067917f89 */ /* 0x00862800000e0000 */
[----:B----4-:R3:W4:Y:S01]  /*36c0*/  SHFL.DOWN PT, R151, R104, 0x8, 0x1f ;  /* 0x09001f0068977f89 */ /* 0x01072200000e0000 */
[----:B------:R-:W-:Y:S05]  /*36d0*/  @P4 BRA `(.L_x_16555) ;  /* 0x00000000002c4947 */ /* 0x000fea0003800000 */
[C---:B----4-:R-:W-:Y:S01]  /*36e0*/  FMUL.FTZ R146, R102.reuse, R151 ;  /* 0x0000009766927220 */ /* 0x050fe20000410000 */
[C---:B0-----:R-:W-:Y:S01]  /*36f0*/  FMUL.FTZ R144, R102.reuse, R149 ;  /* 0x0000009566907220 */ /* 0x041fe20000410000 */
[C---:B------:R-:W-:Y:S01]  /*3700*/  FMUL.FTZ R148, R102.reuse, R145 ;  /* 0x0000009166947220 */ /* 0x040fe20000410000 */
[----:B-12---:R-:W-:Y:S01]  /*3710*/  FMUL.FTZ R102, R102, R147 ;  /* 0x0000009366667220 */ /* 0x006fe20000410000 */
[C---:B------:R-:W-:Y:S01]  /*3720*/  FFMA.FTZ R146, R101.reuse, R145, -R146 ;  /* 0x0000009165927223 */ /* 0x040fe20000010892 */
[C---:B------:R-:W-:Y:S01]  /*3730*/  FFMA.FTZ R144, R101.reuse, R147, -R144 ;  /* 0x0000009365907223 */ /* 0x040fe20000010890 */
[C---:B------:R-:W-:Y:S01]  /*3740*/  FFMA.FTZ R145, R101.reuse, R151, R148 ;  /* 0x0000009765917223 */ /* 0x040fe20000010094 */
[----:B------:R-:W-:Y:S01]  /*3750*/  FFMA.FTZ R102, R101, R149, R102 ;  /* 0x0000009565667223 */ /* 0x000fe20000010066 */
[----:B---3--:R-:W-:Y:S02]  /*3760*/  FADD.FTZ R103, R103, R146 ;  /* 0x0000009267677221 */ /* 0x008fe40000010000 */
[----:B------:R-:W-:Y:S01]  /*3770*/  FADD.FTZ R104, R104, R145 ;  /* 0x0000009168687221 */ /* 0x000fe20000010000 */
[----:B------:R-:W-:-:S07]  /*3780*/  MOV R101, R144 ;  /* 0x0000009000657202 */ /* 0x000fce0000000f00 */
.L_x_16555:
[----:B------:R-:W-:Y:S05]  /*3790*/  BSYNC B0 ;  /* 0x0000000000007941 */ /* 0x000fea0003800000 */
.L_x_16554:
[----:B-1----:R1:W1:Y:S01]  /*37a0*/  SHFL.DOWN PT, R147, R101, 0x10, 0x1f ;  /* 0x0a001f0065937f89 */ /* 0x00226200000e0000 */
[----:B------:R-:W-:Y:S03]  /*37b0*/  BSSY B0, `(.L_x_16556) ;  /* 0x0000010000007945 */ /* 0x000fe60003800000 */
[----:B0-----:R0:W0:Y:S04]  /*37c0*/  SHFL.DOWN PT, R149, R102, 0x10, 0x1f ;  /* 0x0a001f0066957f89 */ /* 0x00102800000e0000 */
[----:B------:R0:W0:Y:S04]  /*37d0*/  SHFL.DOWN PT, R145, R103, 0x10, 0x1f ;  /* 0x0a001f0067917f89 */ /* 0x00002800000e0000 */
[----:B----4-:R4:W0:Y:S01]  /*37e0*/  SHFL.DOWN PT, R151, R104, 0x10, 0x1f ;  /* 0x0a001f0068977f89 */ /* 0x01082200000e0000 */
[----:B------:R-:W-:Y:S05]  /*37f0*/  @P5 BRA `(.L_x_16557) ;  /* 0x00000000002c5947 */ /* 0x000fea0003800000 */
[C---:B0-----:R-:W-:Y:S01]  /*3800*/  FMUL.FTZ R146, R102.reuse, R151 ;  /* 0x0000009766927220 */ /* 0x041fe20000410000 */
[C---:B------:R-:W-:Y:S01]  /*3810*/  FMUL.FTZ R144, R102.reuse, R149 ;  /* 0x0000009566907220 */ /* 0x040fe20000410000 */
[C---:B------:R-:W-:Y:S01]  /*3820*/  FMUL.FTZ R148, R102.reuse, R145 ;  /* 0x0000009166947220 */ /* 0x040fe20000410000 */
[----:B-12---:R-:W-:Y:S01]  /*3830*/  FMUL.FTZ R102, R102, R147 ;  /* 0x0000009366667220 */ /* 0x006fe20000410000 */
[C---:B------:R-:W-:Y:S01]  /*3840*/  FFMA.FTZ R146, R101.reuse, R145, -R146 ;  /* 0x0000009165927223 */ /* 0x040fe20000010892 */
[C---:B------:R-:W-:Y:S01]  /*3850*/  FFMA.FTZ R144, R101.reuse, R147, -R144 ;  /* 0x0000009365907223 */ /* 0x040fe20000010890 */
[C---:B------:R-:W-:Y:S01]  /*3860*/  FFMA.FTZ R145, R101.reuse, R151, R148 ;  /* 0x0000009765917223 */ /* 0x040fe20000010094 */
[----:B------:R-:W-:Y:S01]  /*3870*/  FFMA.FTZ R102, R101, R149, R102 ;  /* 0x0000009565667223 */ /* 0x000fe20000010066 */
[----:B---3--:R-:W-:Y:S02]  /*3880*/  FADD.FTZ R103, R103, R146 ;  /* 0x0000009267677221 */ /* 0x008fe40000010000 */
[----:B----4-:R-:W-:Y:S01]  /*3890*/  FADD.FTZ R104, R104, R145 ;  /* 0x0000009168687221 */ /* 0x010fe20000010000 */
[----:B------:R-:W-:-:S07]  /*38a0*/  MOV R101, R144 ;  /* 0x0000009000657202 */ /* 0x000fce0000000f00 */
.L_x_16557:
[----:B------:R-:W-:Y:S05]  /*38b0*/  BSYNC B0 ;  /* 0x0000000000007941 */ /* 0x000fea0003800000 */
.L_x_16556:
[----:B------:R-:W-:Y:S01]  /*38c0*/  SHFL.DOWN PT, R150, R102, 0x1, 0x1f ;  /* 0x08201f0066967f89 */ /* 0x000fe200000e0000 */
[----:B------:R-:W-:Y:S01]  /*38d0*/  ISETP.NE.AND P2, PT, R38, 0x1f, PT ;  /* 0x0000001f2600780c */ /* 0x000fe20003f45270 */
[CC--:B------:R-:W-:Y:S01]  /*38e0*/  FMUL.FTZ R144, R143.reuse, R15.reuse ;  /* 0x0000000f8f907220 */ /* 0x0c0fe20000410000 */
[-C--:B------:R-:W-:Y:S01]  /*38f0*/  FMUL.FTZ R146, R143, R14.reuse ;  /* 0x0000000e8f927220 */ /* 0x080fe20000410000 */
[----:B-1----:R-:W1:Y:S01]  /*3900*/  SHFL.IDX PT, R147, R11, RZ, 0x1f ;  /* 0x00001fff0b937589 */ /* 0x002e6200000e0000 */
[----:B------:R-:W-:Y:S01]  /*3910*/  ISETP.GT.AND P0, PT, R37, 0x1e, PT ;  /* 0x0000001e2500780c */ /* 0x000fe20003f04270 */
[C---:B------:R-:W-:Y:S01]  /*3920*/  FFMA.FTZ R143, R105.reuse, R14, -R144 ;  /* 0x0000000e698f7223 */ /* 0x040fe20000010890 */
[----:B------:R-:W-:Y:S01]  /*3930*/  FFMA.FTZ R105, R105, R15, R146 ;  /* 0x0000000f69697223 */ /* 0x000fe20000010092 */
[----:B0-----:R-:W0:Y:S01]  /*3940*/  SHFL.IDX PT, R145, R10, RZ, 0x1f ;  /* 0x00001fff0a917589 */ /* 0x001e2200000e0000 */
[----:B------:R-:W-:Y:S01]  /*3950*/  ISETP.GT.AND P3, PT, R37, 0x1d, PT ;  /* 0x0000001d2500780c */ /* 0x000fe20003f64270 */
[----:B------:R-:W-:Y:S01]  /*3960*/  @P1 FADD.FTZ R14, R108, R143 ;  /* 0x0000008f6c0e1221 */ /* 0x000fe20000010000 */
[----:B------:R-:W-:Y:S01]  /*3970*/  @P1 FADD.FTZ R15, R106, R105 ;  /* 0x000000696a0f1221 */ /* 0x000fe20000010000 */
[----:B------:R-:W5:Y:S01]  /*3980*/  SHFL.DOWN PT, R149, R101, 0x1, 0x1f ;  /* 0x08201f0065957f89 */ /* 0x000f6200000e0000 */
[----:B------:R-:W-:Y:S01]  /*3990*/  ISETP.NE.AND P4, PT, R38, RZ, PT ;  /* 0x000000ff2600720c */ /* 0x000fe20003f85270 */
[CC--:B------:R-:W-:Y:S01]  /*39a0*/  FMUL.FTZ R105, R13.reuse, R14.reuse ;  /* 0x0000000e0d697220 */ /* 0x0c0fe20000410000 */
[-C--:B------:R-:W-:Y:S01]  /*39b0*/  FMUL.FTZ R13, R13, R15.reuse ;  /* 0x0000000f0d0d7220 */ /* 0x080fe20000410000 */
[----:B------:R-:W5:Y:S01]  /*39c0*/  SHFL.DOWN PT, R151, R103, 0x1, 0x1f ;  /* 0x08201f0067977f89 */ /* 0x000f6200000e0000 */
[----:B------:R-:W-:Y:S01]  /*39d0*/  BSSY B0, `(.L_x_16558) ;  /* 0x000015b000007945 */ /* 0x000fe20003800000 */
[C---:B------:R-:W-:Y:S01]  /*39e0*/  FFMA.FTZ R105, R12.reuse, R15, R105 ;  /* 0x0000000f0c697223 */ /* 0x040fe20000010069 */
[----:B------:R-:W-:Y:S01]  /*39f0*/  FFMA.FTZ R12, R12, R14, -R13 ;  /* 0x0000000e0c0c7223 */ /* 0x000fe2000001080d */
[----:B------:R-:W5:Y:S02]  /*3a00*/  SHFL.DOWN PT, R153, R104, 0x1, 0x1f ;  /* 0x08201f0068997f89 */ /* 0x000f6400000e0000 */
[----:B------:R-:W-:Y:S01]  /*3a10*/  FADD.FTZ R105, RZ, R105 ;  /* 0x00000069ff697221 */ /* 0x000fe20000010000 */
[----:B------:R-:W-:Y:S01]  /*3a20*/  FADD.FTZ R13, R107, R12 ;  /* 0x0000000c6b0d7221 */ /* 0x000fe20000010000 */
[----:B--2---:R-:W-:Y:S01]  /*3a30*/  SHFL.IDX PT, R101, R101, RZ, 0x1f ;  /* 0x00001fff65657589 */ /* 0x004fe200000e0000 */
[----:B-1----:R-:W-:-:S03]  /*3a40*/  @P2 FMUL.FTZ R148, R150, R147 ;  /* 0x0000009396942220 */ /* 0x002fc60000410000 */
[----:B---3--:R-:W-:Y:S01]  /*3a50*/  SHFL.IDX PT, R103, R103, RZ, 0x1f ;  /* 0x00001fff67677589 */ /* 0x008fe200000e0000 */
[----:B0-----:R-:W-:-:S03]  /*3a60*/  @P2 FMUL.FTZ R150, R150, R145 ;  /* 0x0000009196962220 */ /* 0x001fc60000410000 */
[----:B----4-:R-:W-:Y:S01]  /*3a70*/  SHFL.IDX PT, R104, R104, RZ, 0x1f ;  /* 0x00001fff68687589 */ /* 0x010fe200000e0000 */
[C---:B-----5:R-:W-:Y:S01]  /*3a80*/  @P2 FFMA.FTZ R148, R149.reuse, R145, -R148 ;  /* 0x0000009195942223 */ /* 0x060fe20000010894 */
[----:B------:R-:W-:-:S03]  /*3a90*/  @P2 FFMA.FTZ R150, R149, R147, R150 ;  /* 0x0000009395962223 */ /* 0x000fc60000010096 */
[----:B------:R-:W-:Y:S01]  /*3aa0*/  @P2 FADD.FTZ R145, R151, R148 ;  /* 0x0000009497912221 */ /* 0x000fe20000010000 */
[----:B------:R-:W-:-:S03]  /*3ab0*/  @P2 FADD.FTZ R147, R153, R150 ;  /* 0x0000009699932221 */ /* 0x000fc60000010000 */
[-C--:B------:R-:W-:Y:S01]  /*3ac0*/  FMUL.FTZ R108, R145, -R3.reuse ;  /* 0x80000003916c7220 */ /* 0x080fe20000410000 */
[----:B------:R-:W-:-:S03]  /*3ad0*/  FMUL.FTZ R106, R147, -R3 ;  /* 0x80000003936a7220 */ /* 0x000fc60000410000 */
[-C--:B------:R-:W-:Y:S01]  /*3ae0*/  FFMA.FTZ R108, R147, R2.reuse, R108 ;  /* 0x00000002936c7223 */ /* 0x080fe2000001006c */
[C---:B------:R-:W-:Y:S01]  /*3af0*/  FMUL.FTZ R3, R114.reuse, R105 ;  /* 0x0000006972037220 */ /* 0x040fe20000410000 */
[----:B------:R-:W-:Y:S02]  /*3b00*/  FFMA.FTZ R145, R145, R2, -R106 ;  /* 0x0000000291917223 */ /* 0x000fe4000001086a */
[----:B------:R-:W-:Y:S01]  /*3b10*/  FADD.FTZ R115, -R115, R108 ;  /* 0x0000006c73737221 */ /* 0x000fe20000010100 */
[-C--:B------:R-:W-:Y:S01]  /*3b20*/  FMUL.FTZ R2, R114, R13.reuse ;  /* 0x0000000d72027220 */ /* 0x080fe20000410000 */
[----:B------:R-:W-:Y:S01]  /*3b30*/  FFMA.FTZ R3, R116, R13, -R3 ;  /* 0x0000000d74037223 */ /* 0x000fe20000010803 */
[----:B------:R-:W-:Y:S01]  /*3b40*/  FADD.FTZ R112, R112, R145 ;  /* 0x0000009170707221 */ /* 0x000fe20000010000 */
[C---:B------:R-:W-:Y:S01]  /*3b50*/  FMUL.FTZ R15, R99.reuse, -R115 ;  /* 0x80000073630f7220 */ /* 0x040fe20000410000 */
[----:B------:R-:W-:Y:S02]  /*3b60*/  FFMA.FTZ R2, R116, R105, R2 ;  /* 0x0000006974027223 */ /* 0x000fe40000010002 */
[-C--:B------:R-:W-:Y:S01]  /*3b70*/  FMUL.FTZ R14, R99, -R112.reuse ;  /* 0x80000070630e7220 */ /* 0x080fe20000410000 */
[----:B------:R-:W-:Y:S01]  /*3b80*/  FFMA.FTZ R12, R118, R112, -R15 ;  /* 0x00000070760c7223 */ /* 0x000fe2000001080f */
[----:B------:R-:W-:-:S02]  /*3b90*/  FADD.FTZ R2, RZ, R2 ;  /* 0x00000002ff027221 */ /* 0x000fc40000010000 */
[----:B------:R-:W-:Y:S01]  /*3ba0*/  FFMA.FTZ R106, R118, R115, R14 ;  /* 0x00000073766a7223 */ /* 0x000fe2000001000e */
[----:B------:R-:W-:Y:S01]  /*3bb0*/  FFMA.FTZ R14, R64, R67, R3 ;  /* 0x00000043400e7223 */ /* 0x000fe20000010003 */
        /* <DEDUP_REMOVED lines=8> */
[----:B------:R-:W-:Y:S01]  /*3c40*/  FFMA.FTZ R108, R122, R109, R15 ;  /* 0x0000006d7a6c7223 */ /* 0x000fe2000001000f */
[----:B------:R-:W-:Y:S01]  /*3c50*/  FFMA.FTZ R15, R70, R73, R3 ;  /* 0x00000049460f7223 */ /* 0x000fe20000010003 */
[----:B------:R-:W-:Y:S01]  /*3c60*/  FFMA.FTZ R67, R122, R111, -R106 ;  /* 0x0000006f7a437223 */ /* 0x000fe2000001086a */
[----:B------:R-:W-:Y:S01]  /*3c70*/  FADD.FTZ R107, RZ, R12 ;  /* 0x0000000cff6b7221 */ /* 0x000fe20000010000 */
[----:B------:R-:W-:Y:S01]  /*3c80*/  FADD.FTZ R3, -R141, R108 ;  /* 0x0000006c8d037221 */ /* 0x000fe20000010100 */
[----:B------:R-:W-:Y:S01]  /*3c90*/  FMUL.FTZ R12, R128, R15 ;  /* 0x0000000f800c7220 */ /* 0x000fe20000410000 */
[----:B------:R-:W-:Y:S01]  /*3ca0*/  FADD.FTZ R110, R110, R67 ;  /* 0x000000436e6e7221 */ /* 0x000fe20000010000 */
[----:B------:R-:W-:Y:S01]  /*3cb0*/  FMUL.FTZ R67, R128, R107 ;  /* 0x0000006b80437220 */ /* 0x000fe20000410000 */
[----:B------:R-:W-:Y:S01]  /*3cc0*/  FMUL.FTZ R73, R138, -R3 ;  /* 0x800000038a497220 */ /* 0x000fe20000410000 */
[----:B------:R-:W-:Y:S01]  /*3cd0*/  FFMA.FTZ R106, R136, R107, R12 ;  /* 0x0000006b886a7223 */ /* 0x000fe2000001000c */
[-C--:B------:R-:W-:Y:S01]  /*3ce0*/  FMUL.FTZ R108, R138, -R110.reuse ;  /* 0x8000006e8a6c7220 */ /* 0x080fe20000410000 */
[----:B------:R-:W-:Y:S01]  /*3cf0*/  FFMA.FTZ R67, R136, R15, -R67 ;  /* 0x0000000f88437223 */ /* 0x000fe20000010843 */
[C---:B------:R-:W-:Y:S01]  /*3d00*/  FFMA.FTZ R73, R134.reuse, R110, -R73 ;  /* 0x0000006e86497223 */ /* 0x040fe20000010849 */
[----:B------:R-:W-:Y:S01]  /*3d10*/  FADD.FTZ R106, RZ, R106 ;  /* 0x0000006aff6a7221 */ /* 0x000fe20000010000 */
[----:B------:R-:W-:Y:S01]  /*3d20*/  FFMA.FTZ R144, R134, R3, R108 ;  /* 0x0000000386907223 */ /* 0x000fe2000001006c */
[----:B------:R-:W-:Y:S01]  /*3d30*/  FFMA.FTZ R12, R62, R65, R67 ;  /* 0x000000413e0c7223 */ /* 0x000fe20000010043 */
[----:B------:R-:W-:Y:S01]  /*3d40*/  FADD.FTZ R108, R142, R73 ;  /* 0x000000498e6c7221 */ /* 0x000fe20000010000 */
[----:B------:R-:W-:Y:S01]  /*3d50*/  FMUL.FTZ R65, R117, R106 ;  /* 0x0000006a75417220 */ /* 0x000fe20000410000 */
[----:B------:R-:W-:Y:S01]  /*3d60*/  FADD.FTZ R113, -R113, R144 ;  /* 0x0000009071717221 */ /* 0x000fe20000010100 */
[C---:B------:R-:W-:Y:S01]  /*3d70*/  FMUL.FTZ R142, R117.reuse, R12 ;  /* 0x0000000c758e7220 */ /* 0x040fe20000410000 */
[----:B------:R-:W-:Y:S01]  /*3d80*/  FMUL.FTZ R144, R117, -R108 ;  /* 0x8000006c75907220 */ /* 0x000fe20000410000 */
[----:B------:R-:W-:Y:S01]  /*3d90*/  FFMA.FTZ R65, R119, R12, -R65 ;  /* 0x0000000c77417223 */ /* 0x000fe20000010841 */
[-C--:B------:R-:W-:Y:S01]  /*3da0*/  FMUL.FTZ R67, R117, -R113.reuse ;  /* 0x8000007175437220 */ /* 0x080fe20000410000 */
[C---:B------:R-:W-:Y:S01]  /*3db0*/  FFMA.FTZ R117, R119.reuse, R106, R142 ;  /* 0x0000006a77757223 */ /* 0x040fe2000001008e */
[C---:B------:R-:W-:Y:S01]  /*3dc0*/  FFMA.FTZ R144, R119.reuse, R113, R144 ;  /* 0x0000007177907223 */ /* 0x040fe20000010090 */
[----:B------:R-:W-:Y:S01]  /*3dd0*/  FFMA.FTZ R145, R68, R71, R65 ;  /* 0x0000004744917223 */ /* 0x000fe20000010041 */
[----:B------:R-:W-:Y:S01]  /*3de0*/  FFMA.FTZ R67, R119, R108, -R67 ;  /* 0x0000006c77437223 */ /* 0x000fe20000010843 */
[----:B------:R-:W-:Y:S01]  /*3df0*/  FADD.FTZ R117, RZ, R117 ;  /* 0x00000075ff757221 */ /* 0x000fe20000010000 */
[----:B------:R-:W-:Y:S01]  /*3e00*/  FADD.FTZ R119, -R139, R144 ;  /* 0x000000908b777221 */ /* 0x000fe20000010100 */
[----:B------:R-:W-:Y:S01]  /*3e10*/  SHF.L.U32 R73, R5, 0x10, RZ ;  /* 0x0000001005497819 */ /* 0x000fe200000006ff */
[----:B------:R-:W-:Y:S01]  /*3e20*/  FADD.FTZ R126, R126, R67 ;  /* 0x000000437e7e7221 */ /* 0x000fe20000010000 */
[----:B------:R-:W-:Y:S01]  /*3e30*/  FMUL.FTZ R65, R138, R117 ;  /* 0x000000758a417220 */ /* 0x000fe20000410000 */
[----:B------:R-:W-:Y:S01]  /*3e40*/  FMUL.FTZ R67, R128, -R119 ;  /* 0x8000007780437220 */ /* 0x000fe20000410000 */
[-C--:B------:R-:W-:Y:S01]  /*3e50*/  FMUL.FTZ R138, R138, R145.reuse ;  /* 0x000000918a8a7220 */ /* 0x080fe20000410000 */
[-C--:B------:R-:W-:Y:S01]  /*3e60*/  FMUL.FTZ R128, R128, -R126.reuse ;  /* 0x8000007e80807220 */ /* 0x080fe20000410000 */
[----:B------:R-:W-:Y:S01]  /*3e70*/  FFMA.FTZ R65, R134, R145, -R65 ;  /* 0x0000009186417223 */ /* 0x000fe20000010841 */
[----:B------:R-:W-:Y:S01]  /*3e80*/  FFMA.FTZ R67, R136, R126, -R67 ;  /* 0x0000007e88437223 */ /* 0x000fe20000010843 */
        /* <DEDUP_REMOVED lines=19> */
[C---:B------:R-:W-:Y:S01]  /*3fc0*/  FMUL.FTZ R65, R114.reuse, -R135 ;  /* 0x8000008772417220 */ /* 0x040fe20000410000 */
[----:B------:R-:W-:Y:S01]  /*3fd0*/  FMUL.FTZ R146, R99, R149 ;  /* 0x0000009563927220 */ /* 0x000fe20000410000 */
[-C--:B------:R-:W-:Y:S01]  /*3fe0*/  FMUL.FTZ R120, R114, -R127.reuse ;  /* 0x8000007f72787220 */ /* 0x080fe20000410000 */
[----:B------:R-:W-:Y:S01]  /*3ff0*/  SHF.L.U32 R99, R4, 0x10, RZ ;  /* 0x0000001004637819 */ /* 0x000fe200000006ff */
[----:B------:R-:W-:Y:S01]  /*4000*/  FFMA.FTZ R114, R116, R127, -R65 ;  /* 0x0000007f74727223 */ /* 0x000fe20000010841 */
[----:B------:R-:W-:Y:S01]  /*4010*/  SHF.L.U32 R67, R132, 0x10, RZ ;  /* 0x0000001084437819 */ /* 0x000fe200000006ff */
[----:B------:R-:W-:Y:S01]  /*4020*/  FFMA.FTZ R123, R116, R135, R120 ;  /* 0x00000087747b7223 */ /* 0x000fe20000010078 */
[----:B------:R-:W-:Y:S01]  /*4030*/  FFMA.FTZ R116, R0, R13, RZ ;  /* 0x0000000d00747223 */ /* 0x000fe200000100ff */
[----:B------:R-:W-:Y:S01]  /*4040*/  FADD.FTZ R125, R125, R114 ;  /* 0x000000727d7d7221 */ /* 0x000fe20000010000 */
[----:B------:R-:W-:Y:S01]  /*4050*/  FFMA.FTZ R114, -R72, R99, R13 ;  /* 0x0000006348727223 */ /* 0x000fe2000001010d */
[----:B------:R-:W-:Y:S01]  /*4060*/  FADD.FTZ R123, -R124, R123 ;  /* 0x0000007b7c7b7221 */ /* 0x000fe20000010100 */
[----:B------:R-:W-:Y:S01]  /*4070*/  FFMA.FTZ R65, R95, R14, R116 ;  /* 0x0000000e5f417223 */ /* 0x000fe20000010074 */
[----:B------:R-:W-:Y:S01]  /*4080*/  FMUL.FTZ R116, R72, R125 ;  /* 0x0000007d48747220 */ /* 0x000fe20000410000 */
[----:B------:R-:W-:Y:S01]  /*4090*/  FMUL.FTZ R137, R64, R127 ;  /* 0x0000007f40897220 */ /* 0x000fe20000410000 */
[----:B------:R-:W-:Y:S01]  /*40a0*/  FMUL.FTZ R13, R72, R123 ;  /* 0x0000007b480d7220 */ /* 0x000fe20000410000 */
[----:B------:R-:W-:Y:S01]  /*40b0*/  FFMA.FTZ R124, R94, R15, R65 ;  /* 0x0000000f5e7c7223 */ /* 0x000fe20000010041 */
[CC--:B------:R-:W-:Y:S01]  /*40c0*/  FMUL.FTZ R65, R105.reuse, R116.reuse ;  /* 0x0000007469417220 */ /* 0x0c0fe20000410000 */
[C---:B------:R-:W-:Y:S01]  /*40d0*/  FFMA.FTZ R63, R118.reuse, R149, -R63 ;  /* 0x00000095763f7223 */ /* 0x040fe2000001083f */
[----:B------:R-:W-:Y:S01]  /*40e0*/  FFMA.FTZ R146, R118, R121, R146 ;  /* 0x0000007976927223 */ /* 0x000fe20000010092 */
[C---:B------:R-:W-:Y:S01]  /*40f0*/  FFMA.FTZ R118, -R64.reuse, R67, R14 ;  /* 0x0000004340767223 */ /* 0x040fe2000001010e */
[----:B------:R-:W-:Y:S01]  /*4100*/  FMUL.FTZ R69, R64, R135 ;  /* 0x0000008740457220 */ /* 0x000fe20000410000 */
[----:B------:R-:W-:Y:S01]  /*4110*/  FMUL.FTZ R71, R2, R137 ;  /* 0x0000008902477220 */ /* 0x000fe20000410000 */
[-C--:B------:R-:W-:Y:S01]  /*4120*/  FFMA.FTZ R65, R114, R13.reuse, -R65 ;  /* 0x0000000d72417223 */ /* 0x080fe20000010841 */
[----:B------:R-:W-:Y:S01]  /*4130*/  FMUL.FTZ R13, R105, R13 ;  /* 0x0000000d690d7220 */ /* 0x000fe20000410000 */
[----:B------:R-:W-:Y:S01]  /*4140*/  FFMA.FTZ R120, -R70, R73, R15 ;  /* 0x0000004946787223 */ /* 0x000fe2000001010f */
[-C--:B------:R-:W-:Y:S01]  /*4150*/  FFMA.FTZ R122, R118, R69.reuse, -R71 ;  /* 0x00000045767a7223 */ /* 0x080fe20000010847 */
[----:B------:R-:W-:Y:S01]  /*4160*/  FMUL.FTZ R69, R2, R69 ;  /* 0x0000004502457220 */ /* 0x000fe20000410000 */
[----:B------:R-:W-:Y:S01]  /*4170*/  FFMA.FTZ R13, R114, R116, R13 ;  /* 0x00000074720d7223 */ /* 0x000fe2000001000d */
[C---:B------:R-:W-:Y:S01]  /*4180*/  FMUL.FTZ R15, R70.reuse, R128 ;  /* 0x00000080460f7220 */ /* 0x040fe20000410000 */
[----:B------:R-:W-:Y:S01]  /*4190*/  FMUL.FTZ R141, R70, R140 ;  /* 0x0000008c468d7220 */ /* 0x000fe20000410000 */
[----:B------:R-:W-:Y:S01]  /*41a0*/  FFMA.FTZ R14, R118, R137, R69 ;  /* 0x00000089760e7223 */ /* 0x000fe20000010045 */
[----:B------:R-:W-:Y:S01]  /*41b0*/  FADD.FTZ R13, RZ, R13 ;  /* 0x0000000dff0d7221 */ /* 0x000fe20000010000 */
[C---:B------:R-:W-:Y:S01]  /*41c0*/  FMUL.FTZ R69, R107.reuse, R15 ;  /* 0x0000000f6b457220 */ /* 0x040fe20000410000 */
[-C--:B------:R-:W-:Y:S01]  /*41d0*/  FMUL.FTZ R134, R107, R141.reuse ;  /* 0x0000008d6b867220 */ /* 0x080fe20000410000 */
[----:B------:R-:W-:Y:S01]  /*41e0*/  FADD.FTZ R65, RZ, R65 ;  /* 0x00000041ff417221 */ /* 0x000fe20000010000 */
[----:B------:R-:W-:Y:S01]  /*41f0*/  FADD.FTZ R14, R13, R14 ;  /* 0x0000000e0d0e7221 */ /* 0x000fe20000010000 */
[C---:B------:R-:W-:Y:S01]  /*4200*/  FFMA.FTZ R69, R120.reuse, R141, R69 ;  /* 0x0000008d78457223 */ /* 0x040fe20000010045 */
[----:B------:R-:W-:Y:S01]  /*4210*/  FFMA.FTZ R15, R120, R15, -R134 ;  /* 0x0000000f780f7223 */ /* 0x000fe20000010886 */
[----:B------:R-:W-:Y:S01]  /*4220*/  FADD.FTZ R122, R65, R122 ;  /* 0x0000007a417a7221 */ /* 0x000fe20000010000 */
[----:B------:R-:W-:Y:S01]  /*4230*/  SHF.L.U32 R65, R131, 0x10, RZ ;  /* 0x0000001083417819 */ /* 0x000fe200000006ff */
[----:B------:R-:W-:Y:S01]  /*4240*/  FADD.FTZ R69, R14, R69 ;  /* 0x000000450e457221 */ /* 0x000fe20000010000 */
[----:B------:R-:W-:Y:S01]  /*4250*/  FFMA.FTZ R13, R58, R61, R63 ;  /* 0x0000003d3a0d7223 */ /* 0x000fe2000001003f */
[----:B------:R-:W-:Y:S01]  /*4260*/  FADD.FTZ R14, R122, R15 ;  /* 0x0000000f7a0e7221 */ /* 0x000fe20000010000 */
[----:B------:R-:W-:Y:S01]  /*4270*/  FFMA.FTZ R15, R93, R12, R124 ;  /* 0x0000000c5d0f7223 */ /* 0x000fe2000001007c */
[C---:B------:R-:W-:Y:S01]  /*4280*/  FFMA.FTZ R143, -R62.reuse, R65, R12 ;  /* 0x000000413e8f7223 */ /* 0x040fe2000001010c */
[----:B------:R-:W-:Y:S01]  /*4290*/  FMUL.FTZ R122, R62, R126 ;  /* 0x0000007e3e7a7220 */ /* 0x000fe20000410000 */
[----:B------:R-:W-:Y:S01]  /*42a0*/  SHF.L.U32 R71, R6, 0x10, RZ ;  /* 0x0000001006477819 */ /* 0x000fe200000006ff */
[----:B------:R-:W-:Y:S01]  /*42b0*/  FFMA.FTZ R12, R92, R145, R15 ;  /* 0x000000915c0c7223 */ /* 0x000fe2000001000f */
[----:B------:R-:W-:Y:S01]  /*42c0*/  SHF.L.U32 R63, R130, 0x10, RZ ;  /* 0x00000010823f7819 */ /* 0x000fe200000006ff */
[----:B------:R-:W-:Y:S01]  /*42d0*/  FMUL.FTZ R134, R68, R108 ;  /* 0x0000006c44867220 */ /* 0x000fe20000410000 */
[----:B------:R-:W-:Y:S01]  /*42e0*/  FMUL.FTZ R142, R106, R122 ;  /* 0x0000007a6a8e7220 */ /* 0x000fe20000410000 */
[----:B------:R-:W-:Y:S01]  /*42f0*/  FFMA.FTZ R15, R91, R147, R12 ;  /* 0x000000935b0f7223 */ /* 0x000fe2000001000c */
[----:B------:R-:W-:Y:S01]  /*4300*/  FMUL.FTZ R12, R62, R119 ;  /* 0x000000773e0c7220 */ /* 0x000fe20000410000 */
[----:B------:R-:W-:Y:S01]  /*4310*/  FFMA.FTZ R124, -R68, R71, R145 ;  /* 0x00000047447c7223 */ /* 0x000fe20000010191 */
[----:B------:R-:W-:Y:S01]  /*4320*/  FFMA.FTZ R136, -R60, R63, R147 ;  /* 0x0000003f3c887223 */ /* 0x000fe20000010193 */
[----:B------:R-:W-:Y:S01]  /*4330*/  FMUL.FTZ R61, R68, R113 ;  /* 0x00000071443d7220 */ /* 0x000fe20000410000 */
[----:B------:R-:W-:Y:S01]  /*4340*/  FMUL.FTZ R151, R117, R134 ;  /* 0x0000008675977220 */ /* 0x000fe20000410000 */
[-C--:B------:R-:W-:Y:S01]  /*4350*/  FFMA.FTZ R147, R143, R12.reuse, -R142 ;  /* 0x0000000c8f937223 */ /* 0x080fe2000001088e */
[----:B------:R-:W-:Y:S01]  /*4360*/  FMUL.FTZ R12, R106, R12 ;  /* 0x0000000c6a0c7220 */ /* 0x000fe20000410000 */
[----:B------:R-:W-:Y:S01]  /*4370*/  FFMA.FTZ R138, R0, -R105, RZ ;  /* 0x80000069008a7223 */ /* 0x000fe200000100ff */
[-C--:B------:R-:W-:Y:S01]  /*4380*/  FFMA.FTZ R153, R124, R61.reuse, -R151 ;  /* 0x0000003d7c997223 */ /* 0x080fe20000010897 */
[----:B------:R-:W-:Y:S01]  /*4390*/  FMUL.FTZ R151, R117, R61 ;  /* 0x0000003d75977220 */ /* 0x000fe20000410000 */
[----:B------:R-:W-:Y:S01]  /*43a0*/  FMUL.FTZ R144, R60, R3 ;  /* 0x000000033c907220 */ /* 0x000fe20000410000 */
[----:B------:R-:W-:Y:S01]  /*43b0*/  FFMA.FTZ R12, R143, R122, R12 ;  /* 0x0000007a8f0c7223 */ /* 0x000fe2000001000c */
[----:B------:R-:W-:Y:S01]  /*43c0*/  FFMA.FTZ R61, R95, -R2, R138 ;  /* 0x800000025f3d7223 */ /* 0x000fe2000001008a */
[----:B------:R-:W-:Y:S01]  /*43d0*/  FFMA.FTZ R142, R124, R134, R151 ;  /* 0x000000867c8e7223 */ /* 0x000fe20000010097 */
[----:B------:R-:W-:Y:S01]  /*43e0*/  FMUL.FTZ R145, R60, R110 ;  /* 0x0000006e3c917220 */ /* 0x000fe20000410000 */
[----:B------:R-:W-:Y:S01]  /*43f0*/  FADD.FTZ R69, R69, R12 ;  /* 0x0000000c45457221 */ /* 0x000fe20000010000 */
        /* <DEDUP_REMOVED lines=9> */
[----:B------:R-:W-:Y:S01]  /*4490*/  FMUL.FTZ R142, R66, R111 ;  /* 0x0000006f428e7220 */ /* 0x000fe20000410000 */
[----:B------:R-:W-:Y:S01]  /*44a0*/  FFMA.FTZ R14, R92, -R117, R61 ;  /* 0x800000755c0e7223 */ /* 0x000fe2000001003d */
[----:B------:R-:W-:Y:S01]  /*44b0*/  FMUL.FTZ R155, R139, R145 ;  /* 0x000000918b9b7220 */ /* 0x000fe20000410000 */
[----:B------:R-:W-:Y:S01]  /*44c0*/  FFMA.FTZ R148, R90, R149, R15 ;  /* 0x000000955a947223 */ /* 0x000fe2000001000f */
[----:B------:R-:W-:Y:S01]  /*44d0*/  FFMA.FTZ R138, -R66, R69, R149 ;  /* 0x00000045428a7223 */ /* 0x000fe20000010195 */
[----:B------:R-:W-:Y:S01]  /*44e0*/  SHF.L.U32 R61, R129, 0x10, RZ ;  /* 0x00000010813d7819 */ /* 0x000fe200000006ff */
[----:B------:R-:W-:Y:S01]  /*44f0*/  FADD.FTZ R146, RZ, R146 ;  /* 0x00000092ff927221 */ /* 0x000fe20000010000 */
[----:B------:R-:W-:Y:S01]  /*4500*/  FMUL.FTZ R147, R58, R112 ;  /* 0x000000703a937220 */ /* 0x000fe20000410000 */
[----:B------:R-:W-:Y:S01]  /*4510*/  FMUL.FTZ R15, R66, R109 ;  /* 0x0000006d420f7220 */ /* 0x000fe20000410000 */
[C---:B------:R-:W-:Y:S01]  /*4520*/  FMUL.FTZ R149, R121.reuse, R142 ;  /* 0x0000008e79957220 */ /* 0x040fe20000410000 */
[----:B------:R-:W-:Y:S01]  /*4530*/  FFMA.FTZ R12, R136, R144, -R155 ;  /* 0x00000090880c7223 */ /* 0x000fe2000001089b */
[----:B------:R-:W-:Y:S01]  /*4540*/  FMUL.FTZ R155, R58, R115 ;  /* 0x000000733a9b7220 */ /* 0x000fe20000410000 */
[----:B------:R-:W-:Y:S01]  /*4550*/  FMUL.FTZ R157, R146, R147 ;  /* 0x00000093929d7220 */ /* 0x000fe20000410000 */
[----:B------:R-:W-:Y:S01]  /*4560*/  FFMA.FTZ R149, R138, R15, -R149 ;  /* 0x0000000f8a957223 */ /* 0x000fe20000010895 */
[----:B------:R-:W-:Y:S01]  /*4570*/  FFMA.FTZ R144, -R58, R61, R13 ;  /* 0x0000003d3a907223 */ /* 0x000fe2000001010d */
[----:B------:R-:W-:Y:S01]  /*4580*/  FMUL.FTZ R15, R121, R15 ;  /* 0x0000000f790f7220 */ /* 0x000fe20000410000 */
[----:B------:R-:W-:Y:S01]  /*4590*/  FFMA.FTZ R148, R89, R13, R148 ;  /* 0x0000000d59947223 */ /* 0x000fe20000010094 */
[----:B------:R-:W-:Y:S01]  /*45a0*/  FADD.FTZ R12, R153, R12 ;  /* 0x0000000c990c7221 */ /* 0x000fe20000010000 */
[----:B------:R-:W-:Y:S01]  /*45b0*/  FFMA.FTZ R157, R144, R155, -R157 ;  /* 0x0000009b909d7223 */ /* 0x000fe2000001089d */
[----:B------:R-:W-:Y:S01]  /*45c0*/  FFMA.FTZ R150, R138, R142, R15 ;  /* 0x0000008e8a967223 */ /* 0x000fe2000001000f */
[----:B------:R-:W-:Y:S01]  /*45d0*/  FFMA.FTZ R13, R91, -R139, R14 ;  /* 0x8000008b5b0d7223 */ /* 0x000fe2000001000e */
[----:B------:R-:W-:Y:S01]  /*45e0*/  FMUL.FTZ R155, R146, R155 ;  /* 0x0000009b929b7220 */ /* 0x000fe20000410000 */
[----:B------:R-:W-:Y:S01]  /*45f0*/  FADD.FTZ R12, R12, R149 ;  /* 0x000000950c0c7221 */ /* 0x000fe20000010000 */
[----:B------:R-:W-:Y:S01]  /*4600*/  FADD.FTZ R150, R151, R150 ;  /* 0x0000009697967221 */ /* 0x000fe20000010000 */
[----:B------:R-:W-:Y:S01]  /*4610*/  FFMA.FTZ R14, R90, -R121, R13 ;  /* 0x800000795a0e7223 */ /* 0x000fe2000001000d */
[----:B------:R-:W-:Y:S01]  /*4620*/  FFMA.FTZ R155, R144, R147, R155 ;  /* 0x00000093909b7223 */ /* 0x000fe2000001009b */
[----:B------:R-:W-:Y:S01]  /*4630*/  FADD.FTZ R157, R12, R157 ;  /* 0x0000009d0c9d7221 */ /* 0x000fe20000010000 */
[----:B------:R-:W0:Y:S01]  /*4640*/  SHFL.DOWN PT, R149, R148, 0x1, 0x1f ;  /* 0x08201f0094957f89 */ /* 0x000e2200000e0000 */
[----:B------:R-:W-:Y:S01]  /*4650*/  FFMA.FTZ R151, R89, -R146, R14 ;  /* 0x8000009259977223 */ /* 0x000fe2000001000e */
        /* <DEDUP_REMOVED lines=17> */
[----:B-1----:R-:W-:Y:S01]  /*4770*/  @!P0 FADD.FTZ R13, R13, R150 ;  /* 0x000000960d0d8221 */ /* 0x002fe20000010000 */
[----:B--2---:R-:W-:-:S04]  /*4780*/  @!P0 FADD.FTZ R15, R15, R152 ;  /* 0x000000980f0f8221 */ /* 0x004fc80000010000 */
[----:B------:R-:W1:Y:S01]  /*4790*/  SHFL.DOWN PT, R152, R13, 0x2, 0x1f ;  /* 0x08401f000d987f89 */ /* 0x000e6200000e0000 */
[----:B---3--:R-:W-:Y:S01]  /*47a0*/  @!P0 FADD.FTZ R12, R153, R12 ;  /* 0x0000000c990c8221 */ /* 0x008fe20000010000 */
[----:B------:R-:W-:Y:S02]  /*47b0*/  ISETP.NE.AND P0, PT, R37, RZ, PT ;  /* 0x000000ff2500720c */ /* 0x000fe40003f05270 */
[----:B------:R-:W2:Y:S04]  /*47c0*/  SHFL.DOWN PT, R153, R14, 0x2, 0x1f ;  /* 0x08401f000e997f89 */ /* 0x000ea800000e0000 */
[----:B------:R-:W3:Y:S04]  /*47d0*/  SHFL.DOWN PT, R154, R15, 0x2, 0x1f ;  /* 0x08401f000f9a7f89 */ /* 0x000ee800000e0000 */
[----:B------:R-:W5:Y:S03]  /*47e0*/  SHFL.DOWN PT, R151, R12, 0x2, 0x1f ;  /* 0x08401f000c977f89 */ /* 0x000f6600000e0000 */
[----:B0-----:R-:W0:Y:S01]  /*47f0*/  @!P0 S2R R102, SR_CgaCtaId ;  /* 0x0000000000668919 */ /* 0x001e220000008800 */
[C---:B----4-:R-:W-:Y:S01]  /*4800*/  FMUL.FTZ R148, R149.reuse, R11 ;  /* 0x0000000b95947220 */ /* 0x050fe20000410000 */
[----:B------:R-:W-:-:S03]  /*4810*/  FMUL.FTZ R150, R149, R10 ;  /* 0x0000000a95967220 */ /* 0x000fc60000410000 */
[C---:B------:R-:W-:Y:S01]  /*4820*/  FFMA.FTZ R10, R101.reuse, R10, -R148 ;  /* 0x0000000a650a7223 */ /* 0x040fe20000010894 */
[----:B------:R-:W-:Y:S01]  /*4830*/  FFMA.FTZ R11, R101, R11, R150 ;  /* 0x0000000b650b7223 */ /* 0x000fe20000010096 */
[----:B-1----:R-:W-:Y:S01]  /*4840*/  @!P3 FADD.FTZ R13, R13, R152 ;  /* 0x000000980d0db221 */ /* 0x002fe20000010000 */
[-C--:B------:R-:W-:Y:S01]  /*4850*/  FMUL.FTZ R152, R149, R9.reuse ;  /* 0x0000000995987220 */ /* 0x080fe20000410000 */
[----:B------:R-:W-:Y:S01]  /*4860*/  FADD.FTZ R10, R103, R10 ;  /* 0x0000000a670a7221 */ /* 0x000fe20000010000 */
[----:B------:R-:W-:Y:S01]  /*4870*/  FADD.FTZ R11, R104, R11 ;  /* 0x0000000b680b7221 */ /* 0x000fe20000010000 */
[----:B--2---:R-:W-:Y:S01]  /*4880*/  @!P3 FADD.FTZ R14, R14, R153 ;  /* 0x000000990e0eb221 */ /* 0x004fe20000010000 */
[----:B------:R-:W1:Y:S01]  /*4890*/  SHFL.DOWN PT, R150, R13, 0x4, 0x1f ;  /* 0x08801f000d967f89 */ /* 0x000e6200000e0000 */
[----:B---3--:R-:W-:Y:S01]  /*48a0*/  @!P3 FADD.FTZ R15, R15, R154 ;  /* 0x0000009a0f0fb221 */ /* 0x008fe20000010000 */
[-C--:B------:R-:W-:Y:S02]  /*48b0*/  FMUL.FTZ R154, R149, R8.reuse ;  /* 0x00000008959a7220 */ /* 0x080fe40000410000 */
[----:B------:R-:W2:Y:S01]  /*48c0*/  SHFL.DOWN PT, R153, R14, 0x4, 0x1f ;  /* 0x08801f000e997f89 */ /* 0x000ea200000e0000 */
[----:B------:R-:W-:Y:S01]  /*48d0*/  FFMA.FTZ R8, R101, R8, -R152 ;  /* 0x0000000865087223 */ /* 0x000fe20000010898 */
[----:B-----5:R-:W-:Y:S01]  /*48e0*/  @!P3 FADD.FTZ R12, R12, R151 ;  /* 0x000000970c0cb221 */ /* 0x020fe20000010000 */
[----:B------:R-:W-:Y:S01]  /*48f0*/  ISETP.GT.AND P3, PT, R37, 0x1b, PT ;  /* 0x0000001b2500780c */ /* 0x000fe20003f64270 */
[----:B------:R-:W3:Y:S01]  /*4900*/  SHFL.DOWN PT, R148, R15, 0x4, 0x1f ;  /* 0x08801f000f947f89 */ /* 0x000ee200000e0000 */
[----:B------:R-:W-:Y:S01]  /*4910*/  FFMA.FTZ R9, R101, R9, R154 ;  /* 0x0000000965097223 */ /* 0x000fe2000001009a */
[----:B------:R-:W-:Y:S01]  /*4920*/  @!P0 MOV R101, 0x400 ;  /* 0x0000040000658802 */ /* 0x000fe20000000f00 */
[CC--:B------:R-:W-:Y:S01]  /*4930*/  FMUL.FTZ R151, R31.reuse, R112.reuse ;  /* 0x000000701f977220 */ /* 0x0c0fe20000410000 */
[----:B------:R-:W4:Y:S03]  /*4940*/  SHFL.DOWN PT, R149, R12, 0x4, 0x1f ;  /* 0x08801f000c957f89 */ /* 0x000f2600000e0000 */
[-C--:B------:R-:W-:Y:S01]  /*4950*/  FFMA.FTZ R151, R30, R115.reuse, -R151 ;  /* 0x000000731e977223 */ /* 0x080fe20000010897 */
[----:B------:R5:W-:Y:S01]  /*4960*/  @!P4 STS.128 [R88+0x1770], R8 ;  /* 0x001770085800c388 */ /* 0x000be20000000c00 */
[C---:B------:R-:W-:Y:S01]  /*4970*/  FMUL.FTZ R115, R31.reuse, R115 ;  /* 0x000000731f737220 */ /* 0x040fe20000410000 */
[----:B0-----:R-:W-:Y:S01]  /*4980*/  @!P0 LEA R48, R102, R101, 0x18 ;  /* 0x0000006566308211 */ /* 0x001fe200078ec0ff */
[----:B------:R-:W-:Y:S01]  /*4990*/  FMUL.FTZ R101, R31, R111 ;  /* 0x0000006f1f657220 */ /* 0x000fe20000410000 */
[----:B------:R-:W-:Y:S01]  /*49a0*/  FMUL.FTZ R151, R146, R151 ;  /* 0x0000009792977220 */ /* 0x000fe20000410000 */
[C---:B------:R-:W-:Y:S01]  /*49b0*/  FFMA.FTZ R115, R30.reuse, R112, R115 ;  /* 0x000000701e737223 */ /* 0x040fe20000010073 */
[----:B-1----:R-:W-:Y:S01]  /*49c0*/  @!P3 FADD.FTZ R13, R13, R150 ;  /* 0x000000960d0db221 */ /* 0x002fe20000010000 */
[-C--:B------:R-:W-:Y:S01]  /*49d0*/  FFMA.FTZ R102, R30, R109.reuse, -R101 ;  /* 0x0000006d1e667223 */ /* 0x080fe20000010865 */
[----:B------:R-:W-:Y:S01]  /*49e0*/  FMUL.FTZ R109, R31, R109 ;  /* 0x0000006d1f6d7220 */ /* 0x000fe20000410000 */
[----:B------:R-:W-:Y:S01]  /*49f0*/  FFMA.FTZ R144, R144, R115, R151 ;  /* 0x0000007390907223 */ /* 0x000fe20000010097 */
[----:B--2---:R-:W-:Y:S01]  /*4a00*/  @!P3 FADD.FTZ R14, R14, R153 ;  /* 0x000000990e0eb221 */ /* 0x004fe20000010000 */
[----:B------:R-:W0:Y:S01]  /*4a10*/  SHFL.DOWN PT, R10, R13, 0x8, 0x1f ;  /* 0x09001f000d0a7f89 */ /* 0x000e2200000e0000 */
[----:B------:R-:W-:Y:S01]  /*4a20*/  FMUL.FTZ R121, R121, R102 ;  /* 0x0000006679797220 */ /* 0x000fe20000410000 */
[----:B------:R-:W-:Y:S01]  /*4a30*/  FFMA.FTZ R109, R30, R111, R109 ;  /* 0x0000006f1e6d7223 */ /* 0x000fe2000001006d */
[----:B---3--:R-:W-:Y:S01]  /*4a40*/  @!P3 FADD.FTZ R15, R15, R148 ;  /* 0x000000940f0fb221 */ /* 0x008fe20000010000 */
[----:B------:R-:W1:Y:S01]  /*4a50*/  SHFL.DOWN PT, R101, R14, 0x8, 0x1f ;  /* 0x09001f000e657f89 */ /* 0x000e6200000e0000 */
[----:B-----5:R-:W-:Y:S01]  /*4a60*/  FMUL.FTZ R8, R31, R110 ;  /* 0x0000006e1f087220 */ /* 0x020fe20000410000 */
[----:B------:R-:W-:Y:S01]  /*4a70*/  FFMA.FTZ R138, R138, R109, R121 ;  /* 0x0000006d8a8a7223 */ /* 0x000fe20000010079 */
[----:B----4-:R-:W-:Y:S01]  /*4a80*/  @!P3 FADD.FTZ R12, R12, R149 ;  /* 0x000000950c0cb221 */ /* 0x010fe20000010000 */
[----:B------:R-:W2:Y:S01]  /*4a90*/  SHFL.DOWN PT, R104, R15, 0x8, 0x1f ;  /* 0x09001f000f687f89 */ /* 0x000ea200000e0000 */
[CC--:B------:R-:W-:Y:S01]  /*4aa0*/  FFMA.FTZ R8, R30.reuse, R3.reuse, -R8 ;  /* 0x000000031e087223 */ /* 0x0c0fe20000010808 */
[----:B------:R-:W-:Y:S01]  /*4ab0*/  ISETP.GT.AND P3, PT, R37, 0x17, PT ;  /* 0x000000172500780c */ /* 0x000fe20003f64270 */
[----:B------:R-:W-:Y:S01]  /*4ac0*/  FMUL.FTZ R3, R31, R3 ;  /* 0x000000031f037220 */ /* 0x000fe20000410000 */
[----:B------:R-:W3:Y:S01]  /*4ad0*/  SHFL.DOWN PT, R11, R12, 0x8, 0x1f ;  /* 0x09001f000c0b7f89 */ /* 0x000ee200000e0000 */
[----:B------:R-:W-:Y:S01]  /*4ae0*/  FMUL.FTZ R139, R139, R8 ;  /* 0x000000088b8b7220 */ /* 0x000fe20000410000 */
[----:B------:R-:W-:Y:S01]  /*4af0*/  FFMA.FTZ R144, R61, R112, R144 ;  /* 0x000000703d907223 */ /* 0x000fe20000010090 */
[----:B------:R-:W-:Y:S01]  /*4b00*/  FFMA.FTZ R9, R30, R110, R3 ;  /* 0x0000006e1e097223 */ /* 0x000fe20000010003 */
[----:B------:R-:W-:Y:S01]  /*4b10*/  FMUL.FTZ R3, R31, R108 ;  /* 0x0000006c1f037220 */ /* 0x000fe20000410000 */
[----:B------:R-:W-:Y:S01]  /*4b20*/  FFMA.FTZ R111, R69, R111, R138 ;  /* 0x0000006f456f7223 */ /* 0x000fe2000001008a */
[----:B------:R-:W-:Y:S01]  /*4b30*/  FADD.FTZ R97, R144, R97 ;  /* 0x0000006190617221 */ /* 0x000fe20000010000 */
[----:B------:R-:W-:Y:S01]  /*4b40*/  FFMA.FTZ R136, R136, R9, R139 ;  /* 0x0000000988887223 */ /* 0x000fe2000001008b */
[CC--:B------:R-:W-:Y:S01]  /*4b50*/  FFMA.FTZ R8, R30.reuse, R113.reuse, -R3 ;  /* 0x000000711e087223 */ /* 0x0c0fe20000010803 */
[C---:B------:R-:W-:Y:S01]  /*4b60*/  FMUL.FTZ R3, R31.reuse, R126 ;  /* 0x0000007e1f037220 */ /* 0x040fe20000410000 */
[----:B------:R-:W-:Y:S01]  /*4b70*/  FMUL.FTZ R113, R31, R113 ;  /* 0x000000711f717220 */ /* 0x000fe20000410000 */
[----:B------:R-:W-:Y:S01]  /*4b80*/  FFMA.FTZ R136, R63, R110, R136 ;  /* 0x0000006e3f887223 */ /* 0x000fe20000010088 */
[----:B0-----:R-:W-:Y:S01]  /*4b90*/  @!P3 FADD.FTZ R13, R13, R10 ;  /* 0x0000000a0d0db221 */ /* 0x001fe20000010000 */
[-C--:B------:R-:W-:Y:S01]  /*4ba0*/  FFMA.FTZ R3, R30, R119.reuse, -R3 ;  /* 0x000000771e037223 */ /* 0x080fe20000010803 */
[----:B------:R-:W-:Y:S01]  /*4bb0*/  FMUL.FTZ R119, R31, R119 ;  /* 0x000000771f777220 */ /* 0x000fe20000410000 */
[----:B------:R-:W-:Y:S01]  /*4bc0*/  FMUL.FTZ R117, R117, R8 ;  /* 0x0000000875757220 */ /* 0x000fe20000410000 */
[----:B-1----:R-:W-:Y:S01]  /*4bd0*/  @!P3 FADD.FTZ R14, R14, R101 ;  /* 0x000000650e0eb221 */ /* 0x002fe20000010000 */
[----:B------:R-:W-:Y:S01]  /*4be0*/  SHFL.DOWN PT, R102, R13, 0x10, 0x1f ;  /* 0x0a001f000d667f89 */ /* 0x000fe200000e0000 */
[----:B------:R-:W-:Y:S01]  /*4bf0*/  FMUL.FTZ R106, R106, R3 ;  /* 0x000000036a6a7220 */ /* 0x000fe20000410000 */
[C---:B------:R-:W-:Y:S01]  /*4c00*/  FFMA.FTZ R10, R30.reuse, R126, R119 ;  /* 0x0000007e1e0a7223 */ /* 0x040fe20000010077 */
[----:B--2---:R-:W-:Y:S01]  /*4c10*/  @!P3 FADD.FTZ R15, R15, R104 ;  /* 0x000000680f0fb221 */ /* 0x004fe20000010000 */
[----:B------:R-:W0:Y:S01]  /*4c20*/  SHFL.DOWN PT, R103, R14, 0x10, 0x1f ;  /* 0x0a001f000e677f89 */ /* 0x000e2200000e0000 */
[----:B------:R-:W-:Y:S01]  /*4c30*/  FFMA.FTZ R113, R30, R108, R113 ;  /* 0x0000006c1e717223 */ /* 0x000fe20000010071 */
[C---:B------:R-:W-:Y:S01]  /*4c40*/  FMUL.FTZ R3, R31.reuse, R140 ;  /* 0x0000008c1f037220 */ /* 0x040fe20000410000 */
[----:B---3--:R-:W-:Y:S01]  /*4c50*/  @!P3 FADD.FTZ R12, R12, R11 ;  /* 0x0000000b0c0cb221 */ /* 0x008fe20000010000 */
[----:B------:R-:W1:Y:S01]  /*4c60*/  SHFL.DOWN PT, R104, R15, 0x10, 0x1f ;  /* 0x0a001f000f687f89 */ /* 0x000e6200000e0000 */
[----:B------:R-:W-:Y:S01]  /*4c70*/  FMUL.FTZ R8, R31, R127 ;  /* 0x0000007f1f087220 */ /* 0x000fe20000410000 */
[----:B------:R-:W-:Y:S01]  /*4c80*/  FFMA.FTZ R106, R143, R10, R106 ;  /* 0x0000000a8f6a7223 */ /* 0x000fe2000001006a */
[----:B------:R-:W-:Y:S01]  /*4c90*/  FFMA.FTZ R124, R124, R113, R117 ;  /* 0x000000717c7c7223 */ /* 0x000fe20000010075 */
[----:B------:R-:W2:Y:S01]  /*4ca0*/  SHFL.DOWN PT, R101, R12, 0x10, 0x1f ;  /* 0x0a001f000c657f89 */ /* 0x000ea200000e0000 */
[C---:B------:R-:W-:Y:S01]  /*4cb0*/  FFMA.FTZ R10, R30.reuse, R128, -R3 ;  /* 0x000000801e0a7223 */ /* 0x040fe20000010803 */
[----:B------:R-:W-:Y:S01]  /*4cc0*/  FFMA.FTZ R3, R30, R135, -R8 ;  /* 0x000000871e037223 */ /* 0x000fe20000010808 */
[----:B------:R-:W-:Y:S01]  /*4cd0*/  FFMA.FTZ R9, R71, R108, R124 ;  /* 0x0000006c47097223 */ /* 0x000fe2000001007c */
[----:B------:R-:W-:Y:S01]  /*4ce0*/  ISETP.GT.AND P3, PT, R37, 0xf, PT ;  /* 0x0000000f2500780c */ /* 0x000fe20003f64270 */
[----:B------:R-:W-:Y:S01]  /*4cf0*/  FMUL.FTZ R107, R107, R10 ;  /* 0x0000000a6b6b7220 */ /* 0x000fe20000410000 */
[----:B------:R-:W-:Y:S01]  /*4d00*/  FMUL.FTZ R11, R2, R3 ;  /* 0x00000003020b7220 */ /* 0x000fe20000410000 */
[----:B------:R-:W-:Y:S01]  /*4d10*/  FMUL.FTZ R3, R31, R125 ;  /* 0x0000007d1f037220 */ /* 0x000fe20000410000 */
[----:B------:R-:W-:Y:S01]  /*4d20*/  FADD.FTZ R78, R9, R78 ;  /* 0x0000004e094e7221 */ /* 0x000fe20000010000 */
        /* <DEDUP_REMOVED lines=9> */
[----:B------:R-:W-:Y:S01]  /*4dc0*/  @!P3 FADD.FTZ R13, R13, R102 ;  /* 0x000000660d0db221 */ /* 0x000fe20000010000 */
        /* <DEDUP_REMOVED lines=27> */
.L_x_16559:
[----:B------:R-:W-:Y:S05]  /*4f80*/  BSYNC B0 ;  /* 0x0000000000007941 */ /* 0x000fea0003800000 */
.L_x_16558:
        /* <DEDUP_REMOVED lines=14> */
.L_x_16545:
[----:B------:R-:W-:Y:S01]  /*5070*/  BAR.SYNC.DEFER_BLOCKING 0x0 ;  /* 0x0000000000007b1d */ /* 0x000fe20000010000 */
[----:B------:R-:W-:Y:S02]  /*5080*/  F2FP.BF16.F32.PACK_AB R7, R50, R55 ;  /* 0x000000373207723e */ /* 0x000fe400000010ff */
[----:B------:R-:W-:Y:S02]  /*5090*/  F2FP.BF16.F32.PACK_AB R6, R52, R57 ;  /* 0x000000393406723e */ /* 0x000fe400000010ff */
[----:B------:R-:W-:-:S03]  /*50a0*/  F2FP.BF16.F32.PACK_AB R5, R53, R56 ;  /* 0x000000383505723e */ /* 0x000fc600000010ff */
[----:B0-----:R-:W0:Y:S01]  /*50b0*/  LDC.64 R14, c[0x0][0x388] ;  /* 0x0000e200ff0e7b82 */ /* 0x001e220000000a00 */
[----:B------:R-:W-:Y:S01]  /*50c0*/  F2FP.BF16.F32.PACK_AB R4, R54, R59 ;  /* 0x0000003b3604723e */ /* 0x000fe200000010ff */
[----:B------:R-:W-:Y:S01]  /*50d0*/  ULDC.64 UR4, c[0x0][0x390] ;  /* 0x0000e40000047ab9 */ /* 0x000fe20000000a00 */
[----:B------:R-:W-:Y:S02]  /*50e0*/  MOV R12, R16 ;  /* 0x00000010000c7202 */ /* 0x000fe40000000f00 */
[----:B------:R-:W-:Y:S02]  /*50f0*/  MOV R13, R17 ;  /* 0x00000011000d7202 */ /* 0x000fe40000000f00 */
[----:B------:R-:W-:Y:S01]  /*5100*/  F2FP.BF16.F32.PACK_AB R27, R97, R80 ;  /* 0x00000050611b723e */ /* 0x000fe200000010ff */
[----:B------:R-:W1:Y:S01]  /*5110*/  LDC.64 R24, c[0x0][0x3e0] ;  /* 0x0000f800ff187b82 */ /* 0x000e620000000a00 */
[----:B------:R-:W-:Y:S02]  /*5120*/  F2FP.BF16.F32.PACK_AB R26, R79, R78 ;  /* 0x0000004e4f1a723e */ /* 0x000fe400000010ff */
[----:B------:R-:W-:-:S02]  /*5130*/  IADD3 R42, P1, R42, -0x200, RZ ;  /* 0xfffffe002a2a7810 */ /* 0x000fc40007f3e0ff */
[----:B------:R-:W-:Y:S02]  /*5140*/  IADD3 R40, P2, R40, -0x200, RZ ;  /* 0xfffffe0028287810 */ /* 0x000fe40007f5e0ff */
[----:B------:R-:W-:Y:S01]  /*5150*/  IADD3 R44, P3, R44, -0x200, RZ ;  /* 0xfffffe002c2c7810 */ /* 0x000fe20007f7e0ff */
[----:B------:R-:W2:Y:S01]  /*5160*/  LDC.64 R16, c[0x0][0x3f0] ;  /* 0x0000fc00ff107b82 */ /* 0x000ea20000000a00 */
[----:B------:R-:W-:Y:S01]  /*5170*/  IADD3.X R43, R43, -0x1, RZ, P1, !PT ;  /* 0xffffffff2b2b7810 */ /* 0x000fe20000ffe4ff */
[----:B------:R1:W-:Y:S01]  /*5180*/  STS.128 [R46], R4 ;  /* 0x000000042e007388 */ /* 0x0003e20000000c00 */
[----:B------:R-:W-:-:S03]  /*5190*/  NOP ;  /* 0x0000000000007918 */ /* 0x000fc60000000000 */
[----:B------:R-:W3:Y:S01]  /*51a0*/  LDS.128 R8, [R46] ;  /* 0x000000002e087984 */ /* 0x000ee20000000c00 */
[C---:B0-----:R-:W-:Y:S01]  /*51b0*/  IMAD R0, R14.reuse, UR17, RZ ;  /* 0x000000110e007c24 */ /* 0x041fe2000f8e02ff */
[----:B------:R-:W-:Y:S01]  /*51c0*/  IADD3.X R41, R41, -0x1, RZ, P2, !PT ;  /* 0xffffffff29297810 */ /* 0x000fe200017fe4ff */
[----:B------:R-:W-:Y:S01]  /*51d0*/  IMAD.WIDE.U32 R2, R14, UR16, R12 ;  /* 0x000000100e027c25 */ /* 0x000fe2000f8e000c */
[----:B------:R-:W-:-:S03]  /*51e0*/  IADD3.X R45, R45, -0x1, RZ, P3, !PT ;  /* 0xffffffff2d2d7810 */ /* 0x000fc60001ffe4ff */
[----:B------:R-:W-:-:S05]  /*51f0*/  IMAD R15, R15, UR16, R0 ;  /* 0x000000100f0f7c24 */ /* 0x000fca000f8e0200 */
[----:B------:R-:W-:Y:S01]  /*5200*/  IADD3 R3, R3, R15, RZ ;  /* 0x0000000f03037210 */ /* 0x000fe20007ffe0ff */
[----:B------:R-:W-:-:S04]  /*5210*/  IMAD R15, R33, UR4, RZ ;  /* 0x00000004210f7c24 */ /* 0x000fc8000f8e02ff */
[C---:B------:R-:W-:Y:S02]  /*5220*/  IMAD R15, R32.reuse, UR5, R15 ;  /* 0x00000005200f7c24 */ /* 0x040fe4000f8e020f */
[----:B------:R-:W-:Y:S01]  /*5230*/  IMAD.WIDE.U32 R2, R32, UR4, R2 ;  /* 0x0000000420027c25 */ /* 0x000fe2000f8e0002 */
[----:B------:R-:W-:-:S04]  /*5240*/  ULDC.64 UR4, c[0x0][0x3b0] ;  /* 0x0000ec0000047ab9 */ /* 0x000fc80000000a00 */
[----:B------:R-:W-:Y:S02]  /*5250*/  IADD3 R0, R3, R15, RZ ;  /* 0x0000000f03007210 */ /* 0x000fe40007ffe0ff */
[----:B-1----:R-:W-:Y:S01]  /*5260*/  LEA R4, P0, R2, R24, 0x1 ;  /* 0x0000001802047211 */ /* 0x002fe200078008ff */
[----:B------:R-:W0:Y:S01]  /*5270*/  LDC.64 R14, c[0x0][0x3a8] ;  /* 0x0000ea00ff0e7b82 */ /* 0x000e220000000a00 */
[----:B------:R-:W-:Y:S01]  /*5280*/  F2FP.BF16.F32.PACK_AB R24, R74, R75 ;  /* 0x0000004b4a18723e */ /* 0x000fe200000010ff */
[----:B------:R-:W-:Y:S01]  /*5290*/  FADD.FTZ R75, R36, R75 ;  /* 0x0000004b244b7221 */ /* 0x000fe20000010000 */
[----:B------:R-:W-:Y:S02]  /*52a0*/  LEA.HI.X R5, R2, R25, R0, 0x1, P0 ;  /* 0x0000001902057211 */ /* 0x000fe400000f0c00 */
[----:B------:R-:W-:Y:S01]  /*52b0*/  F2FP.BF16.F32.PACK_AB R25, R77, R76 ;  /* 0x0000004c4d19723e */ /* 0x000fe200000010ff */
[----:B------:R-:W-:Y:S01]  /*52c0*/  FADD.FTZ R75, R75, R74 ;  /* 0x0000004a4b4b7221 */ /* 0x000fe20000010000 */
[----:B------:R-:W-:-:S04]  /*52d0*/  IMAD.WIDE R2, R38, 0x10, R4 ;  /* 0x0000001026027825 */ /* 0x000fc800078e0204 */
[----:B------:R-:W-:Y:S01]  /*52e0*/  FADD.FTZ R76, R75, R76 ;  /* 0x0000004c4b4c7221 */ /* 0x000fe20000010000 */
[----:B---3--:R1:W-:Y:S03]  /*52f0*/  STG.E.128 desc[UR14][R2.64], R8 ;  /* 0x0000000802007986 */ /* 0x0083e6000c101d0e */
[----:B------:R-:W-:Y:S01]  /*5300*/  FADD.FTZ R77, R76, R77 ;  /* 0x0000004d4c4d7221 */ /* 0x000fe20000010000 */
[----:B------:R-:W-:Y:S03]  /*5310*/  BAR.SYNC.DEFER_BLOCKING 0x0 ;  /* 0x0000000000007b1d */ /* 0x000fe60000010000 */
[----:B------:R-:W-:-:S04]  /*5320*/  FADD.FTZ R78, R77, R78 ;  /* 0x0000004e4d4e7221 */ /* 0x000fc80000010000 */
[----:B------:R-:W-:Y:S01]  /*5330*/  FADD.FTZ R79, R78, R79 ;  /* 0x0000004f4e4f7221 */ /* 0x000fe20000010000 */
[C---:B0-----:R-:W-:Y:S02]  /*5340*/  IMAD R0, R14.reuse, UR17, RZ ;  /* 0x000000110e007c24 */ /* 0x041fe4000f8e02ff */
[----:B------:R-:W-:-:S04]  /*5350*/  IMAD.WIDE.U32 R12, R14, UR16, R12 ;  /* 0x000000100e0c7c25 */ /* 0x000fc8000f8e000c */
[----:B------:R-:W-:Y:S01]  /*5360*/  FADD.FTZ R36, R79, R80 ;  /* 0x000000504f247221 */ /* 0x000fe20000010000 */
[----:B------:R-:W-:-:S03]  /*5370*/  IMAD R15, R15, UR16, R0 ;  /* 0x000000100f0f7c24 */ /* 0x000fc6000f8e0200 */
[----:B------:R-:W-:Y:S01]  /*5380*/  FADD.FTZ R36, R36, R97 ;  /* 0x0000006124247221 */ /* 0x000fe20000010000 */
[----:B-1----:R-:W-:Y:S01]  /*5390*/  IMAD R3, R33, UR4, RZ ;  /* 0x0000000421037c24 */ /* 0x002fe2000f8e02ff */
[----:B------:R-:W-:-:S03]  /*53a0*/  IADD3 R13, R13, R15, RZ ;  /* 0x0000000f0d0d7210 */ /* 0x000fc60007ffe0ff */
[C---:B------:R-:W-:Y:S02]  /*53b0*/  IMAD R9, R32.reuse, UR5, R3 ;  /* 0x0000000520097c24 */ /* 0x040fe4000f8e0203 */
[----:B------:R-:W-:Y:S01]  /*53c0*/  IMAD.WIDE.U32 R2, R32, UR4, R12 ;  /* 0x0000000420027c25 */ /* 0x000fe2000f8e000c */
[----:B------:R-:W-:Y:S01]  /*53d0*/  STS.128 [R46], R24 ;  /* 0x000000182e007388 */ /* 0x000fe20000000c00 */
[----:B------:R-:W-:-:S03]  /*53e0*/  NOP ;  /* 0x0000000000007918 */ /* 0x000fc60000000000 */
[----:B------:R-:W0:Y:S01]  /*53f0*/  LDS.128 R4, [R46] ;  /* 0x000000002e047984 */ /* 0x000e220000000c00 */
[----:B------:R-:W-:Y:S02]  /*5400*/  IADD3 R0, R3, R9, RZ ;  /* 0x0000000903007210 */ /* 0x000fe40007ffe0ff */
[----:B--2---:R-:W-:-:S04]  /*5410*/  LEA R8, P0, R2, R16, 0x1 ;  /* 0x0000001002087211 */ /* 0x004fc800078008ff */
[----:B------:R-:W-:Y:S02]  /*5420*/  LEA.HI.X R9, R2, R17, R0, 0x1, P0 ;  /* 0x0000001102097211 */ /* 0x000fe400000f0c00 */
[C---:B------:R-:W-:Y:S02]  /*5430*/  ISETP.GT.AND P0, PT, R39.reuse, 0x1, PT ;  /* 0x000000012700780c */ /* 0x040fe40003f04270 */
[----:B------:R-:W-:Y:S01]  /*5440*/  IADD3 R39, R39, -0x1, RZ ;  /* 0xffffffff27277810 */ /* 0x000fe20007ffe0ff */
[----:B------:R-:W-:-:S05]  /*5450*/  IMAD.WIDE R2, R38, 0x10, R8 ;  /* 0x0000001026027825 */ /* 0x000fca00078e0208 */
[----:B0-----:R0:W-:Y:S05]  /*5460*/  STG.E.128 desc[UR14][R2.64], R4 ;  /* 0x0000000402007986 */ /* 0x0011ea000c101d0e */
[----:B------:R-:W-:Y:S05]  /*5470*/  @P0 BRA `(.L_x_16561) ;  /* 0xffffffb000780947 */ /* 0x000fea000383ffff */
.L_x_16543:
[----:B------:R-:W-:Y:S02]  /*5480*/  ULDC.64 UR4, c[0x0][0x3d8] ;  /* 0x0000f60000047ab9 */ /* 0x000fe40000000a00 */
[----:B------:R-:W-:-:S04]  /*5490*/  ISETP.NE.U32.AND P0, PT, RZ, UR4, PT ;  /* 0x00000004ff007c0c */ /* 0x000fc8000bf05070 */
[----:B------:R-:W-:-:S13]  /*54a0*/  ISETP.NE.AND.EX P0, PT, RZ, UR5, PT, P0 ;  /* 0x00000005ff007c0c */ /* 0x000fda000bf05300 */
[----:B------:R-:W-:Y:S05]  /*54b0*/  @!P0 BRA `(.L_x_16562) ;  /* 0x00000000005c8947 */ /* 0x000fea0003800000 */
[----:B------:R-:W1:Y:S01]  /*54c0*/  SHFL.DOWN P0, R0, R47, 0x1, 0x1f ;  /* 0x08201f002f007f89 */ /* 0x000e620000000000 */
[----:B------:R-:W-:Y:S01]  /*54d0*/  BSSY B0, `(.L_x_16562) ;  /* 0x0000015000007945 */ /* 0x000fe20003800000 */
        /* <DEDUP_REMOVED lines=20> */
.L_x_16563:
[----:B------:R-:W-:Y:S05]  /*5620*/  BSYNC B0 ;  /* 0x0000000000007941 */ /* 0x000fea0003800000 */
.L_x_16562:
        /* <DEDUP_REMOVED lines=29> */
.L_x_16565:
[----:B-1----:R-:W2:Y:S02]  /*5800*/  S2R R21, SR_TID.X ;  /* 0x0000000000157919 */ /* 0x002ea40000002100 */
.L_x_16566:
[----:B------:R-:W-:Y:S05]  /*5810*/  BSYNC B0 ;  /* 0x0000000000007941 */ /* 0x000fea0003800000 */
.L_x_16564:
        /* <DEDUP_REMOVED lines=31> */
[----:B-1----:R-:W-:Y:S01]  /*5a10*/  IMAD.WIDE.U32 R6, R32, UR6, RZ ;  /* 0x0000000620067c25 */ /* 0x002fe2000f8e00ff */
        /* <DEDUP_REMOVED lines=11> */
.L_x_16568:
        /* <DEDUP_REMOVED lines=64> */
.L_x_16567:
[----:B------:R-:W-:Y:S05]  /*5ed0*/  EXIT ;  /* 0x000000000000794d */ /* 0x000fea0003800000 */
.L_x_16569:
        /* <DEDUP_REMOVED lines=10> */
.L_x_19013:


//--------------------- .text._Z25selective_scan_bwd_kernelI32Selective_Scan_bwd_kernel_traitsILi32ELi8ELb1ELb0ELb0ELb1ELb0EN3c108BFloat16ENS1_7complexIfEEEEv12SSMParamsBwd --------------------------
	.section	.text._Z25selective_scan_bwd_kernelI32Selective_Scan_bwd_kernel_traitsILi32ELi8ELb1ELb0ELb0ELb1ELb0EN3c108BFloat16ENS1_7complexIfEEEEv12SSMParamsBwd,"ax",@progbits
	.align	128
        .global         _Z25selective_scan_bwd_kernelI32Selective_Scan_bwd_kernel_traitsILi32ELi8ELb1ELb0ELb0ELb1ELb0EN3c108BFloat16ENS1_7complexIfEEEEv12SSMParamsBwd
        .type           _Z25selective_scan_bwd_kernelI32Selective_Scan_bwd_kernel_traitsILi32ELi8ELb1ELb0ELb0ELb1ELb0EN3c108BFloat16ENS1_7complexIfEEEEv12SSMParamsBwd,@function
        .size           _Z25selective_scan_bwd_kernelI32Selective_Scan_bwd_kernel_traitsILi32ELi8ELb1ELb0ELb0ELb1ELb0EN3c108BFloat16ENS1_7complexIfEEEEv12SSMParamsBwd,(.L_x_19014 - _Z25selective_scan_bwd_kernelI32Selective_Scan_bwd_kernel_traitsILi32ELi8ELb1ELb0ELb0ELb1ELb0EN3c108BFloat16ENS1_7complexIfEEEEv12SSMParamsBwd)
        .other          _Z25selective_scan_bwd_kernelI32Selective_Scan_bwd_kernel_traitsILi32ELi8ELb1ELb0ELb0ELb1ELb0EN3c108BFloat16ENS1_7complexIfEEEEv12SSMParamsBwd,@"STO_CUDA_ENTRY STV_DEFAULT"
_Z25selective_scan_bwd_kernelI32Selective_Scan_bwd_kernel_traitsILi32ELi8ELb1ELb0ELb0ELb1ELb0EN3c108BFloat16ENS1_7complexIfEEEEv12SSMParamsBwd:
.text._Z25selective_scan_bwd_kernelI32Selective_Scan_bwd_kernel_traitsILi32ELi8ELb1ELb0ELb0ELb1ELb0EN3c108BFloat16ENS1_7complexIfEEEEv12SSMParamsBwd:
        /* <DEDUP_REMOVED lines=100> */
.L_x_16603:
[----:B------:R-:W-:Y:S01]  /*0640*/  BAR.SYNC.DEFER_BLOCKING 0x0 ;  /* 0x0000000000007b1d */ /* 0x000fe20000010000 */
[----:B0-----:R-:W-:Y:S02]  /*0650*/  MOV R2, R56 ;  /* 0x0000003800027202 */ /* 0x001fe40000000f00 */
[----:B------:R-:W-:Y:S01]  /*0660*/  MOV R3, R59 ;  /* 0x0000003b00037202 */ /* 0x000fe20000000f00 */
[----:B--2---:R-:W-:-:S04]  /*0670*/  IMAD.WIDE R8, R57, 0x10, R16 ;  /* 0x0000001039087825 */ /* 0x004fc800078e0210 */
[----:B------:R-:W0:Y:S01]  /*0680*/  LDC R0, c[0x0][0x21c] ;  /* 0x00008700ff007b82 */ /* 0x000e220000000800 */
[----:B------:R-:W-:-:S05]  /*0690*/  IMAD.WIDE R2, R57, 0x10, R2 ;  /* 0x0000001039027825 */ /* 0x000fca00078e0202 */
[----:B------:R-:W2:Y:S04]  /*06a0*/  LDG.E.128 R12, desc[UR14][R2.64] ;  /* 0x0000000e020c7981 */ /* 0x000ea8000c1e1d00 */
        /* <DEDUP_REMOVED lines=8> */
[----:B----4-:R-:W-:Y:S01]  /*0730*/  STS.128 [R60], R24 ;  /* 0x000000183c007388 */ /* 0x010fe20000000c00 */
[----:B------:R-:W-:-:S03]  /*0740*/  NOP ;  /* 0x0000000000007918 */ /* 0x000fc60000000000 */
[----:B------:R-:W4:Y:S01]  /*0750*/  LDS.128 R28, [R60] ;  /* 0x000000003c1c7984 */ /* 0x000f220000000c00 */
[----:B------:R-:W-:Y:S06]  /*0760*/  BAR.SYNC.DEFER_BLOCKING 0x0 ;  /* 0x0000000000007b1d */ /* 0x000fec0000010000 */
[----:B-1----:R1:W3:Y:S01]  /*0770*/  LDG.E.128 R12, desc[UR14][R10.64] ;  /* 0x0000000e0a0c7981 */ /* 0x0022e2000c1e1d00 */
[----:B------:R-:W-:Y:S01]  /*0780*/  BSSY B0, `(.L_x_16571) ;  /* 0x0000052000007945 */ /* 0x000fe20003800000 */
[----:B------:R-:W-:Y:S01]  /*0790*/  HFMA2.MMA R36, -RZ, RZ, 0, 0 ;  /* 0x00000000ff247435 */ /* 0x000fe200000001ff */
[----:B------:R-:W-:Y:S01]  /*07a0*/  MOV R96, RZ ;  /* 0x000000ff00607202 */ /* 0x000fe20000000f00 */
[----:B------:R-:W-:Y:S01]  /*07b0*/  HFMA2.MMA R94, -RZ, RZ, 0, 0 ;  /* 0x00000000ff5e7435 */ /* 0x000fe200000001ff */
[----:B------:R-:W-:Y:S01]  /*07c0*/  MOV R93, RZ ;  /* 0x000000ff005d7202 */ /* 0x000fe20000000f00 */
[----:B------:R-:W-:Y:S01]  /*07d0*/  HFMA2.MMA R69, -RZ, RZ, 0, 0 ;  /* 0x00000000ff457435 */ /* 0x000fe200000001ff */
[----:B------:R-:W-:-:S02]  /*07e0*/  MOV R64, RZ ;  /* 0x000000ff00407202 */ /* 0x000fc40000000f00 */
[----:B0-----:R-:W-:Y:S02]  /*07f0*/  ISETP.GE.AND P5, PT, R0, 0x1, PT ;  /* 0x000000010000780c */ /* 0x001fe40003fa6270 */
[----:B--2---:R-:W-:Y:S02]  /*0800*/  SHF.L.U32 R99, R4, 0x10, RZ ;  /* 0x0000001004637819 */ /* 0x004fe400000006ff */
[C---:B----4-:R-:W-:Y:S02]  /*0810*/  SHF.L.U32 R66, R28.reuse, 0x10, RZ ;  /* 0x000000101c427819 */ /* 0x050fe400000006ff */
[C---:B------:R-:W-:Y:S02]  /*0820*/  SHF.L.U32 R24, R29.reuse, 0x10, RZ ;  /* 0x000000101d187819 */ /* 0x040fe400000006ff */
[----:B------:R-:W-:Y:S01]  /*0830*/  PRMT R28, R28, 0x7632, R28 ;  /* 0x000076321c1c7816 */ /* 0x000fe2000000001c */
[----:B-----5:R-:W-:Y:S01]  /*0840*/  FADD.FTZ R66, R66, R51 ;  /* 0x0000003342427221 */ /* 0x020fe20000010000 */
[----:B------:R-:W-:Y:S01]  /*0850*/  PRMT R29, R29, 0x7632, R29 ;  /* 0x000076321d1d7816 */ /* 0x000fe2000000001d */
[----:B------:R-:W-:Y:S01]  /*0860*/  FADD.FTZ R63, R24, R51 ;  /* 0x00000033183f7221 */ /* 0x000fe20000010000 */
[----:B------:R-:W-:-:S02]  /*0870*/  SHF.L.U32 R26, R30, 0x10, RZ ;  /* 0x000000101e1a7819 */ /* 0x000fc400000006ff */
[----:B------:R-:W-:Y:S02]  /*0880*/  FSETP.GTU.FTZ.AND P0, PT, R66, 20, PT ;  /* 0x41a000004200780b */ /* 0x000fe40003f1c000 */
[----:B-1----:R-:W-:Y:S01]  /*0890*/  SHF.L.U32 R10, R31, 0x10, RZ ;  /* 0x000000101f0a7819 */ /* 0x002fe200000006ff */
[--C-:B------:R-:W-:Y:S01]  /*08a0*/  FADD.FTZ R65, R26, R51.reuse ;  /* 0x000000331a417221 */ /* 0x100fe20000010000 */
[----:B------:R-:W-:Y:S02]  /*08b0*/  SHF.L.U32 R28, R28, 0x10, RZ ;  /* 0x000000101c1c7819 */ /* 0x000fe400000006ff */
[----:B------:R-:W-:Y:S01]  /*08c0*/  SHF.L.U32 R70, R29, 0x10, RZ ;  /* 0x000000101d467819 */ /* 0x000fe200000006ff */
[--C-:B------:R-:W-:Y:S01]  /*08d0*/  FADD.FTZ R67, R10, R51.reuse ;  /* 0x000000330a437221 */ /* 0x100fe20000010000 */
[----:B------:R-:W-:Y:S01]  /*08e0*/  PRMT R30, R30, 0x7632, R30 ;  /* 0x000076321e1e7816 */ /* 0x000fe2000000001e */
[----:B------:R-:W-:Y:S01]  /*08f0*/  FADD.FTZ R68, R28, R51 ;  /* 0x000000331c447221 */ /* 0x000fe20000010000 */
[----:B------:R-:W-:Y:S01]  /*0900*/  PRMT R31, R31, 0x7632, R31 ;  /* 0x000076321f1f7816 */ /* 0x000fe2000000001f */
[----:B------:R-:W-:Y:S01]  /*0910*/  FADD.FTZ R70, R70, R51 ;  /* 0x0000003346467221 */ /* 0x000fe20000010000 */
[----:B------:R-:W-:-:S02]  /*0920*/  SHF.L.U32 R30, R30, 0x10, RZ ;  /* 0x000000101e1e7819 */ /* 0x000fc400000006ff */
[----:B------:R-:W-:Y:S02]  /*0930*/  FSETP.GTU.FTZ.AND P4, PT, R63, 20, PT ;  /* 0x41a000003f00780b */ /* 0x000fe40003f9c000 */
[----:B------:R-:W-:Y:S01]  /*0940*/  FSETP.GTU.FTZ.AND P3, PT, R65, 20, PT ;  /* 0x41a000004100780b */ /* 0x000fe20003f7c000 */
[----:B------:R-:W-:Y:S01]  /*0950*/  FADD.FTZ R72, R30, R51 ;  /* 0x000000331e487221 */ /* 0x000fe20000010000 */
[----:B------:R-:W-:Y:S02]  /*0960*/  FSETP.GTU.FTZ.AND P2, PT, R67, 20, PT ;  /* 0x41a000004300780b */ /* 0x000fe40003f5c000 */
[----:B------:R-:W-:Y:S02]  /*0970*/  FSETP.GTU.FTZ.AND P6, PT, R68, 20, PT ;  /* 0x41a000004400780b */ /* 0x000fe40003fdc000 */
[----:B------:R-:W-:Y:S02]  /*0980*/  FSETP.GTU.FTZ.AND P1, PT, R70, 20, PT ;  /* 0x41a000004600780b */ /* 0x000fe40003f3c000 */
[----:B------:R-:W-:-:S02]  /*0990*/  PRMT R130, R4, 0x7632, R130 ;  /* 0x0000763204827816 */ /* 0x000fc40000000082 */
[C---:B------:R-:W-:Y:S02]  /*09a0*/  SHF.L.U32 R46, R5.reuse, 0x10, RZ ;  /* 0x00000010052e7819 */ /* 0x040fe400000006ff */
[----:B------:R-:W-:Y:S02]  /*09b0*/  PRMT R131, R5, 0x7632, R131 ;  /* 0x0000763205837816 */ /* 0x000fe40000000083 */
[----:B------:R-:W-:Y:S01]  /*09c0*/  SHF.L.U32 R74, R31, 0x10, RZ ;  /* 0x000000101f4a7819 */ /* 0x000fe200000006ff */
[----:B---3--:R-:W-:Y:S01]  /*09d0*/  STS.128 [R60], R12 ;  /* 0x0000000c3c007388 */ /* 0x008fe20000000c00 */
[----:B------:R-:W-:-:S03]  /*09e0*/  NOP ;  /* 0x0000000000007918 */ /* 0x000fc60000000000 */
[----:B------:R-:W0:Y:S02]  /*09f0*/  LDS.128 R32, [R60] ;  /* 0x000000003c207984 */ /* 0x000e240000000c00 */
[C---:B0-----:R-:W-:Y:S02]  /*0a00*/  SHF.L.U32 R11, R33.reuse, 0x10, RZ ;  /* 0x00000010210b7819 */ /* 0x041fe400000006ff */
[----:B------:R-:W-:Y:S01]  /*0a10*/  PRMT R85, R33, 0x7632, R85 ;  /* 0x0000763221557816 */ /* 0x000fe20000000055 */
[----:B------:R-:W-:Y:S01]  /*0a20*/  HFMA2.MMA R33, -RZ, RZ, 0, 0 ;  /* 0x00000000ff217435 */ /* 0x000fe200000001ff */
[C---:B------:R-:W-:Y:S02]  /*0a30*/  SHF.L.U32 R3, R35.reuse, 0x10, RZ ;  /* 0x0000001023037819 */ /* 0x040fe400000006ff */
[----:B------:R-:W-:Y:S02]  /*0a40*/  PRMT R8, R35, 0x7632, R8 ;  /* 0x0000763223087816 */ /* 0x000fe40000000008 */
[----:B------:R-:W-:-:S02]  /*0a50*/  SHF.L.U32 R13, R32, 0x10, RZ ;  /* 0x00000010200d7819 */ /* 0x000fc400000006ff */
[----:B------:R-:W-:Y:S02]  /*0a60*/  PRMT R83, R32, 0x7632, R83 ;  /* 0x0000763220537816 */ /* 0x000fe40000000053 */
[C---:B------:R-:W-:Y:S02]  /*0a70*/  SHF.L.U32 R9, R34.reuse, 0x10, RZ ;  /* 0x0000001022097819 */ /* 0x040fe400000006ff */
[----:B------:R-:W-:Y:S02]  /*0a80*/  PRMT R2, R34, 0x7632, R2 ;  /* 0x0000763222027816 */ /* 0x000fe40000000002 */
        /* <DEDUP_REMOVED lines=33> */
.L_x_16572:
[----:B------:R-:W-:Y:S05]  /*0ca0*/  BSYNC B0 ;  /* 0x0000000000007941 */ /* 0x000fea0003800000 */
.L_x_16571:
[----:B------:R-:W-:Y:S01]  /*0cb0*/  BSSY B0, `(.L_x_16573) ;  /* 0x0000028000007945 */ /* 0x000fe20003800000 */
[----:B------:R-:W-:Y:S01]  /*0cc0*/  FSETP.GTU.FTZ.AND P0, PT, R72, 20, PT ;  /* 0x41a000004800780b */ /* 0x000fe20003f1c000 */
[----:B------:R-:W-:Y:S01]  /*0cd0*/  FADD.FTZ R74, R74, R51 ;  /* 0x000000334a4a7221 */ /* 0x000fe20000010000 */
[C---:B------:R-:W-:Y:S01]  /*0ce0*/  SHF.L.U32 R44, R6.reuse, 0x10, RZ ;  /* 0x00000010062c7819 */ /* 0x040fe200000006ff */
[----:B------:R-:W-:Y:S01]  /*0cf0*/  FFMA.FTZ R52, R13, R99, R52 ;  /* 0x000000630d347223 */ /* 0x000fe20000010034 */
        /* <DEDUP_REMOVED lines=35> */
.L_x_16574:
[----:B------:R-:W-:Y:S05]  /*0f30*/  BSYNC B0 ;  /* 0x0000000000007941 */ /* 0x000fea0003800000 */
.L_x_16573:
[----:B------:R-:W-:Y:S01]  /*0f40*/  FFMA.FTZ R10, R83, R47, R52 ;  /* 0x0000002f530a7223 */ /* 0x000fe20000010034 */
[----:B------:R-:W-:Y:S01]  /*0f50*/  BSSY B0, `(.L_x_16575) ;  /* 0x0000027000007945 */ /* 0x000fe20003800000 */
[----:B------:R-:W-:Y:S02]  /*0f60*/  FSETP.GTU.FTZ.AND P6, PT, R74, 20, PT ;  /* 0x41a000004a00780b */ /* 0x000fe40003fdc000 */
[----:B------:R-:W-:Y:S01]  /*0f70*/  SHF.L.U32 R42, R7, 0x10, RZ ;  /* 0x00000010072a7819 */ /* 0x000fe200000006ff */
        /* <DEDUP_REMOVED lines=36> */
.L_x_16576:
[----:B------:R-:W-:Y:S05]  /*11c0*/  BSYNC B0 ;  /* 0x0000000000007941 */ /* 0x000fea0003800000 */
.L_x_16575:
        /* <DEDUP_REMOVED lines=33> */
.L_x_16578:
[----:B------:R-:W-:Y:S05]  /*13e0*/  BSYNC B0 ;  /* 0x0000000000007941 */ /* 0x000fea0003800000 */
.L_x_16577:
        /* <DEDUP_REMOVED lines=33> */
.L_x_16580:
[----:B------:R-:W-:Y:S05]  /*1600*/  BSYNC B0 ;  /* 0x0000000000007941 */ /* 0x000fea0003800000 */
.L_x_16579:
        /* <DEDUP_REMOVED lines=33> */
.L_x_16582:
[----:B------:R-:W-:Y:S05]  /*1820*/  BSYNC B0 ;  /* 0x0000000000007941 */ /* 0x000fea0003800000 */
.L_x_16581:
        /* <DEDUP_REMOVED lines=33> */
.L_x_16584:
[----:B------:R-:W-:Y:S05]  /*1a40*/  BSYNC B0 ;  /* 0x0000000000007941 */ /* 0x000fea0003800000 */
.L_x_16583:
        /* <DEDUP_REMOVED lines=33> */
.L_x_16586:
[----:B------:R-:W-:Y:S05]  /*1c60*/  BSYNC B0 ;  /* 0x0000000000007941 */ /* 0x000fea0003800000 */
.L_x_16585:
        /* <DEDUP_REMOVED lines=8> */
[C---:B------:R-:W-:Y:S01]  /*1cf0*/  FFMA.FTZ R10, R2.reuse, R43, R15 ;  /* 0x0000002b020a7223 */ /* 0x040fe2000001000f */
[-C--:B------:R-:W-:Y:S01]  /*1d00*/  FMUL.FTZ R71, R11, R50.reuse ;  /* 0x000000320b477220 */ /* 0x080fe20000410000 */
[-C--:B------:R-:W-:Y:S01]  /*1d10*/  FMUL.FTZ R34, R9, R50.reuse ;  /* 0x0000003209227220 */ /* 0x080fe20000410000 */
[C---:B------:R-:W-:Y:S01]  /*1d20*/  FMUL.FTZ R38, R3.reuse, R50 ;  /* 0x0000003203267220 */ /* 0x040fe20000410000 */
[----:B------:R-:W-:Y:S01]  /*1d30*/  FFMA.FTZ R15, R3, R42, R10 ;  /* 0x0000002a030f7223 */ /* 0x000fe2000001000a */
        /* <DEDUP_REMOVED lines=10> */
[----:B------:R-:W-:Y:S01]  /*1de0*/  ULDC.64 UR6, c[0x0][0x248] ;  /* 0x0000920000067ab9 */ /* 0x000fe20000000a00 */
[----:B------:R-:W-:Y:S01]  /*1df0*/  LEA.HI R12, R10, R10, RZ, 0x1 ;  /* 0x0000000a0a0c7211 */ /* 0x000fe200078f08ff */
[----:B------:R-:W-:Y:S01]  /*1e00*/  ULDC.64 UR8, c[0x0][0x268] ;  /* 0x00009a0000087ab9 */ /* 0x000fe20000000a00 */
[----:B------:R-:W-:Y:S01]  /*1e10*/  IMAD.WIDE.U32 R78, R48, UR4, RZ ;  /* 0x00000004304e7c25 */ /* 0x000fe2000f8e00ff */
[----:B------:R-:W1:Y:S01]  /*1e20*/  LDC.64 R30, c[0x0][0x2d8] ;  /* 0x0000b600ff1e7b82 */ /* 0x000e620000000a00 */
[----:B------:R-:W-:Y:S01]  /*1e30*/  LOP3.LUT R25, R12, 0xfffffe, RZ, 0xc0, !PT ;  /* 0x00fffffe0c197812 */ /* 0x000fe200078ec0ff */
[----:B------:R-:W-:Y:S01]  /*1e40*/  HFMA2.MMA R36, -RZ, RZ, 0, 0 ;  /* 0x00000000ff247435 */ /* 0x000fe200000001ff */
[----:B------:R-:W-:-:S02]  /*1e50*/  IMAD R91, R27, R0, RZ ;  /* 0x000000001b5b7224 */ /* 0x000fc400078e02ff */
[----:B------:R-:W-:Y:S01]  /*1e60*/  FADD.FTZ R83, R83, R83 ;  /* 0x0000005353537221 */ /* 0x000fe20000010000 */
[----:B------:R-:W-:Y:S01]  /*1e70*/  IADD3 R10, R10, -R25, RZ ;  /* 0x800000190a0a7210 */ /* 0x000fe20007ffe0ff */
[----:B------:R-:W-:Y:S02]  /*1e80*/  IMAD R25, R49, UR4, RZ ;  /* 0x0000000431197c24 */ /* 0x000fe4000f8e02ff */
[----:B------:R-:W-:Y:S01]  /*1e90*/  FADD.FTZ R84, R11, R11 ;  /* 0x0000000b0b547221 */ /* 0x000fe20000010000 */
[----:B------:R-:W-:Y:S01]  /*1ea0*/  IMAD R27, R49, UR6, RZ ;  /* 0x00000006311b7c24 */ /* 0x000fe2000f8e02ff */
[----:B------:R-:W2:Y:S01]  /*1eb0*/  LDC.64 R14, c[0x0][0x2e0] ;  /* 0x0000b800ff0e7b82 */ /* 0x000ea20000000a00 */
[C---:B------:R-:W-:Y:S02]  /*1ec0*/  IMAD R97, R48.reuse, UR5, R25 ;  /* 0x0000000530617c24 */ /* 0x040fe4000f8e0219 */
[----:B------:R-:W-:Y:S01]  /*1ed0*/  FADD.FTZ R85, R85, R85 ;  /* 0x0000005555557221 */ /* 0x000fe20000010000 */
[----:B------:R-:W-:Y:S01]  /*1ee0*/  IMAD R25, R49, UR8, RZ ;  /* 0x0000000831197c24 */ /* 0x000fe2000f8e02ff */
[----:B------:R-:W-:Y:S01]  /*1ef0*/  IADD3 R92, R57, 0x200, RZ ;  /* 0x00000200395c7810 */ /* 0x000fe20007ffe0ff */
[C---:B------:R-:W-:Y:S01]  /*1f00*/  IMAD R101, R48.reuse, UR7, R27 ;  /* 0x0000000730657c24 */ /* 0x040fe2000f8e021b */
[----:B------:R-:W-:Y:S01]  /*1f10*/  IADD3 R0, R79, R97, RZ ;  /* 0x000000614f007210 */ /* 0x000fe20007ffe0ff */
[----:B------:R-:W-:Y:S01]  /*1f20*/  IMAD R103, R48, UR9, R25 ;  /* 0x0000000930677c24 */ /* 0x000fe2000f8e0219 */
[----:B0-----:R-:W-:Y:S01]  /*1f30*/  LEA R73, P0, R78, R80, 0x3 ;  /* 0x000000504e497211 */ /* 0x001fe200078018ff */
[----:B------:R-:W0:Y:S01]  /*1f40*/  LDC.64 R24, c[0x0][0x270] ;  /* 0x00009c00ff187b82 */ /* 0x000e220000000a00 */
[----:B------:R-:W-:Y:S01]  /*1f50*/  IMAD.WIDE.U32 R88, R48, UR6, RZ ;  /* 0x0000000630587c25 */ /* 0x000fe2000f8e00ff */
[----:B------:R-:W-:Y:S01]  /*1f60*/  SHF.L.U32 R97, R10, 0x8, RZ ;  /* 0x000000080a617819 */ /* 0x000fe200000006ff */
[----:B------:R-:W-:Y:S01]  /*1f70*/  UMOV UR4, URZ ;  /* 0x0000003f00047c82 */ /* 0x000fe20008000000 */
[----:B------:R-:W-:Y:S01]  /*1f80*/  LEA.HI.X R78, R78, R81, R0, 0x3, P0 ;  /* 0x000000514e4e7211 */ /* 0x000fe200000f1c00 */
[----:B------:R-:W-:Y:S01]  /*1f90*/  IMAD.WIDE.U32 R86, R48, UR8, RZ ;  /* 0x0000000830567c25 */ /* 0x000fe2000f8e00ff */
[----:B-1----:R-:W-:-:S03]  /*1fa0*/  LEA R75, P1, R88, R30, 0x3 ;  /* 0x0000001e584b7211 */ /* 0x002fc600078218ff */
[----:B------:R-:W-:Y:S01]  /*1fb0*/  FADD.FTZ R0, R13, R13 ;  /* 0x0000000d0d007221 */ /* 0x000fe20000010000 */
[----:B------:R-:W1:Y:S01]  /*1fc0*/  LDC.64 R26, c[0x0][0x250] ;  /* 0x00009400ff1a7b82 */ /* 0x000e620000000a00 */
[----:B------:R-:W-:Y:S01]  /*1fd0*/  IMAD.WIDE R90, R91, 0x10, R22 ;  /* 0x000000105b5a7825 */ /* 0x000fe200078e0216 */
[----:B------:R-:W-:-:S03]  /*1fe0*/  IADD3 R80, R89, R101, RZ ;  /* 0x0000006559507210 */ /* 0x000fc60007ffe0ff */
[----:B------:R-:W-:Y:S01]  /*1ff0*/  FADD.FTZ R89, R8, R8 ;  /* 0x0000000808597221 */ /* 0x000fe20000010000 */
[----:B------:R-:W-:Y:S01]  /*2000*/  IADD3 R82, R87, R103, RZ ;  /* 0x0000006757527210 */ /* 0x000fe20007ffe0ff */
[----:B------:R-:W-:Y:S01]  /*2010*/  FADD.FTZ R87, R2, R2 ;  /* 0x0000000202577221 */ /* 0x000fe20000010000 */
[----:B------:R-:W-:Y:S01]  /*2020*/  MOV R76, R90 ;  /* 0x0000005a004c7202 */ /* 0x000fe20000000f00 */
[----:B------:R-:W-:Y:S01]  /*2030*/  ULDC UR5, c[0x0][0x224] ;  /* 0x0000890000057ab9 */ /* 0x000fe20000000800 */
[----:B------:R-:W3:Y:S01]  /*2040*/  LDC.64 R28, c[0x0][0x238] ;  /* 0x00008e00ff1c7b82 */ /* 0x000ee20000000a00 */
[----:B--2---:R-:W-:Y:S02]  /*2050*/  LEA R77, P2, R86, R14, 0x3 ;  /* 0x0000000e564d7211 */ /* 0x004fe400078418ff */
[----:B------:R-:W-:Y:S02]  /*2060*/  MOV R79, R91 ;  /* 0x0000005b004f7202 */ /* 0x000fe40000000f00 */
[----:B------:R-:W-:Y:S01]  /*2070*/  LEA.HI.X R80, R88, R31, R80, 0x3, P1 ;  /* 0x0000001f58507211 */ /* 0x000fe200008f1c50 */
[----:B------:R-:W-:Y:S01]  /*2080*/  FADD.FTZ R88, R3, R3 ;  /* 0x0000000303587221 */ /* 0x000fe20000010000 */
[----:B------:R-:W-:Y:S01]  /*2090*/  LEA.HI.X R82, R86, R15, R82, 0x3, P2 ;  /* 0x0000000f56527211 */ /* 0x000fe200010f1c52 */
[----:B------:R-:W2:Y:S01]  /*20a0*/  LDC R81, c[0x0][0x224] ;  /* 0x00008900ff517b82 */ /* 0x000ea20000000800 */
[----:B------:R-:W-:Y:S01]  /*20b0*/  FADD.FTZ R86, R9, R9 ;  /* 0x0000000909567221 */ /* 0x000fe20000010000 */
[----:B------:R-:W-:-:S02]  /*20c0*/  ISETP.NE.AND P1, PT, R57, RZ, PT ;  /* 0x000000ff3900720c */ /* 0x000fc40003f25270 */
[----:B------:R-:W-:Y:S02]  /*20d0*/  ISETP.NE.AND P2, PT, R57, 0x1f, PT ;  /* 0x0000001f3900780c */ /* 0x000fe40003f45270 */
[-C--:B------:R-:W-:Y:S02]  /*20e0*/  MOV R90, R40.reuse ;  /* 0x00000028005a7202 */ /* 0x080fe40000000f00 */
[----:B------:R-:W4:Y:S01]  /*20f0*/  LDC R134, c[0x0][0x21c] ;  /* 0x00008700ff867b82 */ /* 0x000f220000000800 */
[----:B------:R-:W-:Y:S02]  /*2100*/  MOV R91, R40 ;  /* 0x00000028005b7202 */ /* 0x000fe40000000f00 */
[----:B0-----:R-:W-:Y:S02]  /*2110*/  SHF.L.U64.HI R25, R24, 0x3, R25 ;  /* 0x0000000318197819 */ /* 0x001fe40000010219 */
[----:B-1----:R-:W-:Y:S02]  /*2120*/  SHF.L.U64.HI R27, R26, 0x3, R27 ;  /* 0x000000031a1b7819 */ /* 0x002fe4000001021b */
[----:B---3--:R-:W-:-:S07]  /*2130*/  SHF.L.U64.HI R29, R28, 0x3, R29 ;  /* 0x000000031c1d7819 */ /* 0x008fce000001021d */
.L_x_16602:
        /* <DEDUP_REMOVED lines=10> */
[-C--:B------:R-:W-:Y:S01]  /*21e0*/  FMUL.FTZ R124, R99, R66.reuse ;  /* 0x00000042637c7220 */ /* 0x080fe20000410000 */
        /* <DEDUP_REMOVED lines=23> */
[----:B------:R-:W-:Y:S08]  /*2360*/  MUFU.SIN R103, R102 ;  /* 0x0000006600677308 */ /* 0x000ff00000000400 */
[----:B------:R1:W-:Y:S01]  /*2370*/  MUFU.COS R105, R102 ;  /* 0x0000006600697308 */ /* 0x0003e20000000000 */
[----:B------:R-:W-:Y:S01]  /*2380*/  FMUL.RZ R104, R100, 0.15915493667125701904 ;  /* 0x3e22f98364687820 */ /* 0x000fe2000040c000 */
[----:B------:R3:W5:Y:S01]  /*2390*/  @!P3 LDG.E.64 R14, desc[UR14][R2.64+0x8] ;  /* 0x0000080e020eb981 */ /* 0x000762000c1e1b00 */
[----:B-1----:R-:W-:-:S05]  /*23a0*/  FMUL.FTZ R102, R31, R65 ;  /* 0x000000411f667220 */ /* 0x002fca0000410000 */
[----:B------:R-:W1:Y:S01]  /*23b0*/  MUFU.EX2 R98, R98 ;  /* 0x0000006200627308 */ /* 0x000e620000000800 */
[----:B------:R-:W-:Y:S01]  /*23c0*/  FMUL.RZ R110, R102, 0.15915493667125701904 ;  /* 0x3e22f983666e7820 */ /* 0x000fe2000040c000 */
[----:B---3--:R-:W-:Y:S01]  /*23d0*/  FMUL.FTZ R2, R101, R63 ;  /* 0x0000003f65027220 */ /* 0x008fe20000410000 */
[----:B------:R-:W-:-:S05]  /*23e0*/  FMUL.FTZ R3, R31, R70 ;  /* 0x000000461f037220 */ /* 0x000fca0000410000 */
[----:B------:R3:W-:Y:S01]  /*23f0*/  MUFU.EX2 R108, R2 ;  /* 0x00000002006c7308 */ /* 0x0007e20000000800 */
[----:B------:R-:W-:Y:S01]  /*2400*/  FMUL.RZ R106, R3, 0.15915493667125701904 ;  /* 0x3e22f983036a7820 */ /* 0x000fe2000040c000 */
[C---:B------:R-:W-:Y:S01]  /*2410*/  FMUL.FTZ R3, R101.reuse, R70 ;  /* 0x0000004665037220 */ /* 0x040fe20000410000 */
[----:B------:R-:W-:Y:S01]  /*2420*/  FMUL.FTZ R102, R101, R65 ;  /* 0x0000004165667220 */ /* 0x000fe20000410000 */
[----:B---3--:R-:W-:-:S04]  /*2430*/  FMUL.FTZ R2, R31, R72 ;  /* 0x000000481f027220 */ /* 0x008fc80000410000 */
[----:B------:R-:W-:Y:S01]  /*2440*/  MUFU.SIN R100, R106 ;  /* 0x0000006a00647308 */ /* 0x000fe20000000400 */
[----:B------:R-:W-:Y:S01]  /*2450*/  FMUL.RZ R115, R2, 0.15915493667125701904 ;  /* 0x3e22f98302737820 */ /* 0x000fe2000040c000 */
[----:B------:R-:W-:-:S06]  /*2460*/  FMUL.FTZ R2, R101, R72 ;  /* 0x0000004865027220 */ /* 0x000fcc0000410000 */
[----:B------:R3:W-:Y:S08]  /*2470*/  MUFU.COS R114, R106 ;  /* 0x0000006a00727308 */ /* 0x0007f00000000000 */
[----:B------:R-:W-:Y:S01]  /*2480*/  MUFU.SIN R111, R110 ;  /* 0x0000006e006f7308 */ /* 0x000fe20000000400 */
[----:B---3--:R-:W-:-:S07]  /*2490*/  FMUL.FTZ R106, R101, R67 ;  /* 0x00000043656a7220 */ /* 0x008fce0000410000 */
[----:B------:R3:W-:Y:S02]  /*24a0*/  MUFU.COS R121, R110 ;  /* 0x0000006e00797308 */ /* 0x0007e40000000000 */
[----:B---3--:R-:W-:Y:S01]  /*24b0*/  FMUL.FTZ R110, R101, R74 ;  /* 0x0000004a656e7220 */ /* 0x008fe20000410000 */
[----:B------:R-:W-:-:S05]  /*24c0*/  FMUL.FTZ R101, R31, R67 ;  /* 0x000000431f657220 */ /* 0x000fca0000410000 */
[----:B------:R-:W3:Y:S01]  /*24d0*/  MUFU.COS R107, R104 ;  /* 0x00000068006b7308 */ /* 0x000ee20000000000 */
[----:B------:R-:W-:Y:S01]  /*24e0*/  FMUL.RZ R118, R101, 0.15915493667125701904 ;  /* 0x3e22f98365767820 */ /* 0x000fe2000040c000 */
[----:B------:R-:W-:-:S06]  /*24f0*/  FMUL.FTZ R101, R31, R74 ;  /* 0x0000004a1f657220 */ /* 0x000fcc0000410000 */
[----:B------:R-:W2:Y:S01]  /*2500*/  MUFU.SIN R109, R104 ;  /* 0x00000068006d7308 */ /* 0x000ea20000000400 */
[----:B------:R-:W-:Y:S01]  /*2510*/  FMUL.RZ R122, R101, 0.15915493667125701904 ;  /* 0x3e22f983657a7820 */ /* 0x000fe2000040c000 */
[C---:B-1----:R-:W-:Y:S01]  /*2520*/  FMUL.FTZ R101, R98.reuse, R105 ;  /* 0x0000006962657220 */ /* 0x042fe20000410000 */
[----:B------:R-:W-:-:S05]  /*2530*/  FMUL.FTZ R98, R98, R103 ;  /* 0x0000006762627220 */ /* 0x000fca0000410000 */
[----:B------:R-:W1:Y:S08]  /*2540*/  MUFU.EX2 R3, R3 ;  /* 0x0000000300037308 */ /* 0x000e700000000800 */
[----:B------:R4:W-:Y:S02]  /*2550*/  MUFU.EX2 R117, R2 ;  /* 0x0000000200757308 */ /* 0x0009e40000000800 */
[----:B----4-:R-:W-:-:S06]  /*2560*/  @P2 MOV R2, 0x400 ;  /* 0x0000040000022802 */ /* 0x010fcc0000000f00 */
[----:B------:R4:W-:Y:S01]  /*2570*/  MUFU.EX2 R112, R110 ;  /* 0x0000006e00707308 */ /* 0x0009e20000000800 */
[----:B0-----:R-:W-:Y:S01]  /*2580*/  @P2 LEA R40, R123, R2, 0x18 ;  /* 0x000000027b282211 */ /* 0x001fe200078ec0ff */
[----:B------:R-:W-:Y:S01]  /*2590*/  FMUL.FTZ R2, R98, R124 ;  /* 0x0000007c62027220 */ /* 0x000fe20000410000 */
[----:B----4-:R-:W-:-:S03]  /*25a0*/  FMUL.FTZ R110, RZ, R98 ;  /* 0x00000062ff6e7220 */ /* 0x010fc60000410000 */
[----:B------:R-:W-:Y:S01]  /*25b0*/  FFMA.FTZ R2, RZ, R101, R2 ;  /* 0x00000065ff027223 */ /* 0x000fe20000010002 */
[----:B------:R-:W-:Y:S01]  /*25c0*/  FFMA.FTZ R110, R101, R124, -R110 ;  /* 0x0000007c656e7223 */ /* 0x000fe2000001086e */
[----:B------:R-:W0:Y:S01]  /*25d0*/  MUFU.EX2 R102, R102 ;  /* 0x0000006600667308 */ /* 0x000e220000000800 */
[C---:B---3--:R-:W-:Y:S01]  /*25e0*/  FMUL.FTZ R107, R108.reuse, R107 ;  /* 0x0000006b6c6b7220 */ /* 0x048fe20000410000 */
[----:B--2---:R-:W-:Y:S01]  /*25f0*/  FMUL.FTZ R108, R108, R109 ;  /* 0x0000006d6c6c7220 */ /* 0x004fe20000410000 */
[----:B------:R-:W-:Y:S01]  /*2600*/  FFMA.FTZ R110, R47, R68, R110 ;  /* 0x000000442f6e7223 */ /* 0x000fe2000001006e */
[----:B------:R-:W-:Y:S01]  /*2610*/  FADD.FTZ R2, RZ, R2 ;  /* 0x00000002ff027221 */ /* 0x000fe20000010000 */
[----:B-1----:R-:W-:-:S03]  /*2620*/  FMUL.FTZ R114, R3, R114 ;  /* 0x0000007203727220 */ /* 0x002fc60000410000 */
[----:B------:R-:W-:Y:S08]  /*2630*/  MUFU.SIN R104, R115 ;  /* 0x0000007300687308 */ /* 0x000ff00000000400 */
[----:B------:R1:W2:Y:S02]  /*2640*/  MUFU.COS R116, R115 ;  /* 0x0000007300747308 */ /* 0x0002a40000000000 */
[----:B-1----:R-:W-:Y:S01]  /*2650*/  FMUL.FTZ R115, R3, R100 ;  /* 0x0000006403737220 */ /* 0x002fe20000410000 */
[C---:B------:R-:W-:Y:S01]  /*2660*/  FMUL.FTZ R100, R108.reuse, R110 ;  /* 0x0000006e6c647220 */ /* 0x040fe20000410000 */
[----:B------:R-:W-:-:S04]  /*2670*/  FMUL.FTZ R3, R108, R2 ;  /* 0x000000026c037220 */ /* 0x000fc80000410000 */
[----:B------:R-:W-:Y:S01]  /*2680*/  MUFU.EX2 R106, R106 ;  /* 0x0000006a006a7308 */ /* 0x000fe20000000800 */
[C---:B------:R-:W-:Y:S01]  /*2690*/  FFMA.FTZ R100, R107.reuse, R2, R100 ;  /* 0x000000026b647223 */ /* 0x040fe20000010064 */
[----:B------:R-:W-:-:S03]  /*26a0*/  FFMA.FTZ R3, R107, R110, -R3 ;  /* 0x0000006e6b037223 */ /* 0x000fc60000010803 */
[----:B------:R-:W-:-:S03]  /*26b0*/  FADD.FTZ R100, RZ, R100 ;  /* 0x00000064ff647221 */ /* 0x000fc60000010000 */
[----:B------:R-:W1:Y:S01]  /*26c0*/  MUFU.SIN R113, R118 ;  /* 0x0000007600717308 */ /* 0x000e620000000400 */
[----:B------:R-:W-:Y:S01]  /*26d0*/  FFMA.FTZ R3, R46, R63, R3 ;  /* 0x0000003f2e037223 */ /* 0x000fe20000010003 */
[----:B0-----:R-:W-:-:S06]  /*26e0*/  FMUL.FTZ R120, R102, R111 ;  /* 0x0000006f66787220 */ /* 0x001fcc0000410000 */
[----:B------:R-:W0:Y:S01]  /*26f0*/  MUFU.COS R119, R118 ;  /* 0x0000007600777308 */ /* 0x000e220000000000 */
[C---:B------:R-:W-:Y:S01]  /*2700*/  FMUL.FTZ R103, R115.reuse, R100 ;  /* 0x0000006473677220 */ /* 0x040fe20000410000 */
[----:B------:R-:W-:Y:S01]  /*2710*/  FMUL.FTZ R111, R115, R3 ;  /* 0x00000003736f7220 */ /* 0x000fe20000410000 */
[-C--:B------:R-:W-:Y:S01]  /*2720*/  FMUL.FTZ R2, R12, R98.reuse ;  /* 0x000000620c027220 */ /* 0x080fe20000410000 */
[----:B------:R-:W-:Y:S01]  /*2730*/  FMUL.FTZ R121, R102, R121 ;  /* 0x0000007966797220 */ /* 0x000fe20000410000 */
[C---:B------:R-:W-:Y:S01]  /*2740*/  FFMA.FTZ R102, R114.reuse, R3, -R103 ;  /* 0x0000000372667223 */ /* 0x040fe20000010867 */
[C---:B------:R-:W-:Y:S01]  /*2750*/  FMUL.FTZ R3, R13.reuse, R98 ;  /* 0x000000620d037220 */ /* 0x040fe20000410000 */
[----:B------:R-:W-:Y:S01]  /*2760*/  FFMA.FTZ R111, R114, R100, R111 ;  /* 0x00000064726f7223 */ /* 0x000fe2000001006f */
[-C--:B------:R-:W-:Y:S01]  /*2770*/  FFMA.FTZ R2, R13, R101.reuse, R2 ;  /* 0x000000650d027223 */ /* 0x080fe20000010002 */
[----:B------:R-:W-:Y:S01]  /*2780*/  FFMA.FTZ R103, R45, R70, R102 ;  /* 0x000000462d677223 */ /* 0x000fe20000010066 */
[----:B------:R-:W-:Y:S01]  /*2790*/  FFMA.FTZ R3, R12, R101, -R3 ;  /* 0x000000650c037223 */ /* 0x000fe20000010803 */
[----:B------:R-:W-:Y:S01]  /*27a0*/  FADD.FTZ R111, RZ, R111 ;  /* 0x0000006fff6f7221 */ /* 0x000fe20000010000 */
[----:B------:R-:W-:Y:S01]  /*27b0*/  FMUL.FTZ R100, R108, R2 ;  /* 0x000000026c647220 */ /* 0x000fe20000410000 */
[C---:B--2---:R-:W-:Y:S01]  /*27c0*/  FMUL.FTZ R116, R117.reuse, R116 ;  /* 0x0000007475747220 */ /* 0x044fe20000410000 */
[C---:B-1----:R-:W-:Y:S01]  /*27d0*/  FMUL.FTZ R109, R106.reuse, R113 ;  /* 0x000000716a6d7220 */ /* 0x042fe20000410000 */
[----:B------:R-:W-:Y:S01]  /*27e0*/  FMUL.FTZ R117, R117, R104 ;  /* 0x0000006875757220 */ /* 0x000fe20000410000 */
[----:B0-----:R-:W-:Y:S01]  /*27f0*/  FMUL.FTZ R110, R106, R119 ;  /* 0x000000776a6e7220 */ /* 0x001fe20000410000 */
[----:B------:R-:W-:Y:S01]  /*2800*/  FMUL.FTZ R106, R120, R103 ;  /* 0x00000067786a7220 */ /* 0x000fe20000410000 */
[----:B------:R-:W-:Y:S01]  /*2810*/  FMUL.FTZ R102, R108, R3 ;  /* 0x000000036c667220 */ /* 0x000fe20000410000 */
[----:B------:R-:W-:Y:S01]  /*2820*/  FMUL.FTZ R104, R120, R111 ;  /* 0x0000006f78687220 */ /* 0x000fe20000410000 */
[----:B------:R-:W-:Y:S01]  /*2830*/  FFMA.FTZ R100, R107, R3, -R100 ;  /* 0x000000036b647223 */ /* 0x000fe20000010864 */
[----:B------:R-:W-:Y:S01]  /*2840*/  FFMA.FTZ R106, R121, R111, R106 ;  /* 0x0000006f796a7223 */ /* 0x000fe2000001006a */
[----:B------:R-:W-:Y:S01]  /*2850*/  FFMA.FTZ R102, R107, R2, R102 ;  /* 0x000000026b667223 */ /* 0x000fe20000010066 */
[----:B------:R-:W-:Y:S01]  /*2860*/  FFMA.FTZ R111, R121, R103, -R104 ;  /* 0x00000067796f7223 */ /* 0x000fe20000010868 */
[----:B------:R-:W-:-:S02]  /*2870*/  FMUL.FTZ R103, R115, R100 ;  /* 0x0000006473677220 */ /* 0x000fc40000410000 */
[-C--:B------:R-:W-:Y:S02]  /*2880*/  FMUL.FTZ R3, R115, R102.reuse ;  /* 0x0000006673037220 */ /* 0x080fe40000410000 */
[----:B------:R-:W-:Y:S01]  /*2890*/  FFMA.FTZ R103, R114, R102, R103 ;  /* 0x0000006672677223 */ /* 0x000fe20000010067 */
[----:B------:R-:W-:Y:S01]  /*28a0*/  FADD.FTZ R106, RZ, R106 ;  /* 0x0000006aff6a7221 */ /* 0x000fe20000010000 */
[----:B------:R-:W-:Y:S01]  /*28b0*/  FFMA.FTZ R111, R44, R65, R111 ;  /* 0x000000412c6f7223 */ /* 0x000fe2000001006f */
[----:B------:R-:W-:Y:S01]  /*28c0*/  FFMA.FTZ R3, R114, R100, -R3 ;  /* 0x0000006472037223 */ /* 0x000fe20000010803 */
[C---:B------:R-:W-:Y:S01]  /*28d0*/  FMUL.FTZ R2, R120.reuse, R103 ;  /* 0x0000006778027220 */ /* 0x040fe20000410000 */
[CC--:B------:R-:W-:Y:S01]  /*28e0*/  FMUL.FTZ R113, R117.reuse, R106.reuse ;  /* 0x0000006a75717220 */ /* 0x0c0fe20000410000 */
[----:B------:R-:W0:Y:S01]  /*28f0*/  MUFU.SIN R105, R122 ;  /* 0x0000007a00697308 */ /* 0x000e220000000400 */
[----:B------:R-:W-:Y:S01]  /*2900*/  FMUL.FTZ R119, R117, R111 ;  /* 0x0000006f75777220 */ /* 0x000fe20000410000 */
[-C--:B------:R-:W-:Y:S01]  /*2910*/  FMUL.FTZ R100, R120, R3.reuse ;  /* 0x0000000378647220 */ /* 0x080fe20000410000 */
[C---:B------:R-:W-:Y:S01]  /*2920*/  FFMA.FTZ R2, R121.reuse, R3, -R2 ;  /* 0x0000000379027223 */ /* 0x040fe20000010802 */
[C---:B------:R-:W-:Y:S01]  /*2930*/  FFMA.FTZ R102, R116.reuse, R111, -R113 ;  /* 0x0000006f74667223 */ /* 0x040fe20000010871 */
[C---:B------:R-:W-:Y:S01]  /*2940*/  FFMA.FTZ R119, R116.reuse, R106, R119 ;  /* 0x0000006a74777223 */ /* 0x040fe20000010077 */
[----:B------:R-:W-:Y:S01]  /*2950*/  FFMA.FTZ R100, R121, R103, R100 ;  /* 0x0000006779647223 */ /* 0x000fe20000010064 */
[----:B------:R-:W-:Y:S01]  /*2960*/  FMUL.FTZ R103, R117, R2 ;  /* 0x0000000275677220 */ /* 0x000fe20000410000 */
[----:B------:R-:W1:Y:S01]  /*2970*/  MUFU.COS R99, R122 ;  /* 0x0000007a00637308 */ /* 0x000e620000000000 */
[----:B------:R-:W-:Y:S01]  /*2980*/  FFMA.FTZ R102, R43, R72, R102 ;  /* 0x000000482b667223 */ /* 0x000fe20000010066 */
[----:B------:R-:W-:Y:S01]  /*2990*/  FADD.FTZ R119, RZ, R119 ;  /* 0x00000077ff777221 */ /* 0x000fe20000010000 */
        /* <DEDUP_REMOVED lines=8> */
[----:B0-----:R-:W-:Y:S01]  /*2a20*/  FMUL.FTZ R105, R112, R105 ;  /* 0x0000006970697220 */ /* 0x001fe20000410000 */
[-C--:B------:R-:W-:Y:S01]  /*2a30*/  FMUL.FTZ R111, R109, R3.reuse ;  /* 0x000000036d6f7220 */ /* 0x080fe20000410000 */
[----:B------:R-:W-:Y:S01]  /*2a40*/  FFMA.FTZ R100, R110, R3, -R2 ;  /* 0x000000036e647223 */ /* 0x000fe20000010802 */
[----:B------:R-:W-:-:S02]  /*2a50*/  @P2 LEA R2, R57, R40, 0x3 ;  /* 0x0000002839022211 */ /* 0x000fc400078e18ff */
[----:B------:R-:W-:Y:S01]  /*2a60*/  FFMA.FTZ R102, R110, R103, R111 ;  /* 0x000000676e667223 */ /* 0x000fe2000001006f */
[C---:B------:R-:W-:Y:S01]  /*2a70*/  FMUL.FTZ R3, R105.reuse, R100 ;  /* 0x0000006469037220 */ /* 0x040fe20000410000 */
[----:B-1----:R-:W-:Y:S02]  /*2a80*/  FMUL.FTZ R99, R112, R99 ;  /* 0x0000006370637220 */ /* 0x002fe40000410000 */
[-C--:B------:R-:W-:Y:S02]  /*2a90*/  FMUL.FTZ R125, R105, R102.reuse ;  /* 0x00000066697d7220 */ /* 0x080fe40000410000 */
[----:B------:R-:W-:Y:S02]  /*2aa0*/  FFMA.FTZ R102, R99, R102, R3 ;  /* 0x0000006663667223 */ /* 0x000fe40000010003 */
[----:B------:R-:W0:Y:S01]  /*2ab0*/  @P2 LDS.64 R2, [R2+0x1678] ;  /* 0x0016780002022984 */ /* 0x000e220000000a00 */
[----:B------:R-:W-:Y:S01]  /*2ac0*/  FADD.FTZ R106, RZ, R119 ;  /* 0x00000077ff6a7221 */ /* 0x000fe20000010000 */
[----:B------:R-:W-:-:S03]  /*2ad0*/  FFMA.FTZ R104, R42, R67, R113 ;  /* 0x000000432a687223 */ /* 0x000fc60000010071 */
[C---:B------:R-:W-:Y:S01]  /*2ae0*/  FMUL.FTZ R112, R105.reuse, R106 ;  /* 0x0000006a69707220 */ /* 0x040fe20000410000 */
[----:B------:R-:W-:-:S03]  /*2af0*/  FMUL.FTZ R103, R105, R104 ;  /* 0x0000006869677220 */ /* 0x000fc60000410000 */
[C---:B------:R-:W-:Y:S01]  /*2b00*/  FFMA.FTZ R112, R99.reuse, R104, -R112 ;  /* 0x0000006863707223 */ /* 0x040fe20000010870 */
[C---:B------:R-:W-:Y:S01]  /*2b10*/  FFMA.FTZ R103, R99.reuse, R106, R103 ;  /* 0x0000006a63677223 */ /* 0x040fe20000010067 */
[----:B------:R-:W-:Y:S02]  /*2b20*/  FFMA.FTZ R125, R99, R100, -R125 ;  /* 0x00000064637d7223 */ /* 0x000fe4000001087d */
[----:B------:R-:W-:Y:S01]  /*2b30*/  FFMA.FTZ R127, R41, R74, R112 ;  /* 0x0000004a297f7223 */ /* 0x000fe20000010070 */
[----:B------:R-:W-:Y:S01]  /*2b40*/  FADD.FTZ R126, RZ, R103 ;  /* 0x00000067ff7e7221 */ /* 0x000fe20000010000 */
[----:B------:R-:W-:Y:S06]  /*2b50*/  @P2 BRA `(.L_x_16589) ;  /* 0x0000000000202947 */ /* 0x000fec0003800000 */
[----:B------:R-:W-:-:S13]  /*2b60*/  ISETP.NE.AND P2, PT, R54, R81, PT ;  /* 0x000000513600720c */ /* 0x000fda0003f45270 */
[----:B0-----:R-:W-:-:S04]  /*2b70*/  @P2 LEA.HI R2, R54, R54, RZ, 0x1 ;  /* 0x0000003636022211 */ /* 0x001fc800078f08ff */
[----:B------:R-:W-:Y:S02]  /*2b80*/  @P2 LOP3.LUT R3, R2, 0x1ffffe, RZ, 0xc0, !PT ;  /* 0x001ffffe02032812 */ /* 0x000fe400078ec0ff */
[----:B------:R-:W-:Y:S02]  /*2b90*/  MOV R2, 0x3f800000 ;  /* 0x3f80000000027802 */ /* 0x000fe40000000f00 */
[----:B------:R-:W-:Y:S01]  /*2ba0*/  @P2 IADD3 R100, -R3, R54, RZ ;  /* 0x0000003603642210 */ /* 0x000fe20007ffe1ff */
[----:B------:R-:W-:-:S03]  /*2bb0*/  HFMA2.MMA R3, -RZ, RZ, 0, 0 ;  /* 0x00000000ff037435 */ /* 0x000fc600000001ff */
[----:B------:R-:W-:-:S07]  /*2bc0*/  @P2 LEA R100, R100, R91, 0xb ;  /* 0x0000005b64642211 */ /* 0x000fce00078e58ff */
[----:B------:R1:W2:Y:S02]  /*2bd0*/  @P2 LDS.64 R2, [R100+0x670] ;  /* 0x0006700064022984 */ /* 0x0002a40000000a00 */
.L_x_16589:
[----:B------:R-:W-:Y:S05]  /*2be0*/  BSYNC B0 ;  /* 0x0000000000007941 */ /* 0x000fea0003800000 */
.L_x_16588:
[----:B------:R-:W3:Y:S01]  /*2bf0*/  SHFL.UP PT, R104, R127, 0x1, RZ ;  /* 0x042000007f687989 */ /* 0x000ee200000e00ff */
[----:B------:R-:W-:Y:S01]  /*2c00*/  ISETP.GE.AND P2, PT, R55, 0x1, PT ;  /* 0x000000013700780c */ /* 0x000fe20003f46270 */
[----:B------:R-:W-:Y:S01]  /*2c10*/  BSSY B0, `(.L_x_16590) ;  /* 0x00000ca000007945 */ /* 0x000fe20003800000 */
[----:B------:R-:W-:Y:S01]  /*2c20*/  ISETP.GE.OR P0, PT, R54, UR5, P0 ;  /* 0x0000000536007c0c */ /* 0x000fe20008706670 */
[----:B------:R-:W4:Y:S04]  /*2c30*/  SHFL.UP PT, R106, R126, 0x1, RZ ;  /* 0x042000007e6a7989 */ /* 0x000f2800000e00ff */
[----:B-1----:R-:W1:Y:S04]  /*2c40*/  SHFL.UP PT, R100, R125, 0x1, RZ ;  /* 0x042000007d647989 */ /* 0x002e6800000e00ff */
[----:B------:R-:W0:Y:S04]  /*2c50*/  SHFL.UP PT, R103, R102, 0x1, RZ ;  /* 0x0420000066677989 */ /* 0x000e2800000e00ff */
[----:B-----5:R-:W-:Y:S04]  /*2c60*/  SHFL.IDX PT, R14, R14, RZ, 0x1f ;  /* 0x00001fff0e0e7589 */ /* 0x020fe800000e0000 */
[----:B------:R-:W-:Y:S01]  /*2c70*/  SHFL.IDX PT, R15, R15, RZ, 0x1f ;  /* 0x00001fff0f0f7589 */ /* 0x000fe200000e0000 */
[C---:B---3--:R-:W-:Y:S01]  /*2c80*/  FMUL.FTZ R118, R102.reuse, R104 ;  /* 0x0000006866767220 */ /* 0x048fe20000410000 */
[----:B----4-:R-:W-:-:S03]  /*2c90*/  FMUL.FTZ R111, R102, R106 ;  /* 0x0000006a666f7220 */ /* 0x010fc60000410000 */
[C---:B------:R-:W-:Y:S01]  /*2ca0*/  FFMA.FTZ R113, R125.reuse, R106, R118 ;  /* 0x0000006a7d717223 */ /* 0x040fe20000010076 */
[----:B-1----:R-:W-:Y:S01]  /*2cb0*/  FMUL.FTZ R112, R102, R100 ;  /* 0x0000006466707220 */ /* 0x002fe20000410000 */
[C---:B------:R-:W-:Y:S02]  /*2cc0*/  FFMA.FTZ R106, R125.reuse, R104, -R111 ;  /* 0x000000687d6a7223 */ /* 0x040fe4000001086f */
[----:B------:R-:W-:Y:S01]  /*2cd0*/  @P2 FADD.FTZ R126, R126, R113 ;  /* 0x000000717e7e2221 */ /* 0x000fe20000010000 */
[CC--:B0-----:R-:W-:Y:S01]  /*2ce0*/  FMUL.FTZ R104, R102.reuse, R103.reuse ;  /* 0x0000006766687220 */ /* 0x0c1fe20000410000 */
[----:B------:R-:W-:Y:S01]  /*2cf0*/  FFMA.FTZ R111, R125, R103, R112 ;  /* 0x000000677d6f7223 */ /* 0x000fe20000010070 */
[----:B------:R-:W-:Y:S02]  /*2d00*/  @P2 FADD.FTZ R127, R127, R106 ;  /* 0x0000006a7f7f2221 */ /* 0x000fe40000010000 */
[----:B------:R-:W-:Y:S01]  /*2d10*/  @P2 FFMA.FTZ R125, R125, R100, -R104 ;  /* 0x000000647d7d2223 */ /* 0x000fe20000010868 */
[----:B------:R-:W0:Y:S01]  /*2d20*/  SHFL.UP PT, R106, R126, 0x2, RZ ;  /* 0x044000007e6a7989 */ /* 0x000e2200000e00ff */
[----:B------:R-:W-:-:S02]  /*2d30*/  FSEL R111, R102, R111, !P2 ;  /* 0x0000006f666f7208 */ /* 0x000fc40005000000 */
[----:B------:R-:W-:Y:S01]  /*2d40*/  ISETP.GE.AND P2, PT, R55, 0x2, PT ;  /* 0x000000023700780c */ /* 0x000fe20003f46270 */
        /* <DEDUP_REMOVED lines=22> */
[----:B------:R-:W-:Y:S01]  /*2eb0*/  FMUL.FTZ R106, R9, R10 ;  /* 0x0000000a096a7220 */ /* 0x000fe20000410000 */
[----:B---3--:R-:W-:Y:S01]  /*2ec0*/  FMUL.FTZ R112, R102, R100 ;  /* 0x0000006466707220 */ /* 0x008fe20000410000 */
[C---:B------:R-:W-:Y:S01]  /*2ed0*/  FFMA.FTZ R104, R125.reuse, R104, -R113 ;  /* 0x000000687d687223 */ /* 0x040fe20000010871 */
[----:B------:R-:W-:Y:S01]  /*2ee0*/  @P2 FADD.FTZ R126, R126, R119 ;  /* 0x000000777e7e2221 */ /* 0x000fe20000010000 */
[----:B------:R-:W-:Y:S01]  /*2ef0*/  FFMA.FTZ R106, R8, R11, R106 ;  /* 0x0000000b086a7223 */ /* 0x000fe2000001006a */
[CC--:B----4-:R-:W-:Y:S01]  /*2f00*/  FMUL.FTZ R111, R102.reuse, R103.reuse ;  /* 0x00000067666f7220 */ /* 0x0d0fe20000410000 */
[----:B------:R-:W-:Y:S01]  /*2f10*/  FFMA.FTZ R103, R125, R103, R112 ;  /* 0x000000677d677223 */ /* 0x000fe20000010070 */
[----:B------:R-:W-:Y:S01]  /*2f20*/  @P2 FADD.FTZ R127, R127, R104 ;  /* 0x000000687f7f2221 */ /* 0x000fe20000010000 */
[----:B------:R-:W0:Y:S01]  /*2f30*/  SHFL.UP PT, R112, R126, 0x8, RZ ;  /* 0x050000007e707989 */ /* 0x000e2200000e00ff */
[----:B------:R-:W-:Y:S01]  /*2f40*/  @P2 FFMA.FTZ R125, R125, R100, -R111 ;  /* 0x000000647d7d2223 */ /* 0x000fe2000001086f */
[----:B------:R-:W-:Y:S01]  /*2f50*/  FMUL.FTZ R111, R9, R11 ;  /* 0x0000000b096f7220 */ /* 0x000fe20000410000 */
[----:B------:R-:W-:Y:S01]  /*2f60*/  FSEL R103, R102, R103, !P2 ;  /* 0x0000006766677208 */ /* 0x000fe20005000000 */
[----:B------:R-:W1:Y:S01]  /*2f70*/  SHFL.UP PT, R104, R127, 0x8, RZ ;  /* 0x050000007f687989 */ /* 0x000e6200000e00ff */
[----:B------:R-:W-:Y:S01]  /*2f80*/  ISETP.GE.AND P2, PT, R55, 0x8, PT ;  /* 0x000000083700780c */ /* 0x000fe20003f46270 */
[----:B------:R-:W-:Y:S01]  /*2f90*/  FFMA.FTZ R111, R8, R10, -R111 ;  /* 0x0000000a086f7223 */ /* 0x000fe2000001086f */
[CC--:B------:R-:W-:Y:S01]  /*2fa0*/  FMUL.FTZ R138, R89.reuse, R106.reuse ;  /* 0x0000006a598a7220 */ /* 0x0c0fe20000410000 */
[----:B------:R-:W3:Y:S01]  /*2fb0*/  SHFL.UP PT, R100, R125, 0x8, RZ ;  /* 0x050000007d647989 */ /* 0x000ee200000e00ff */
[C---:B------:R-:W-:Y:S01]  /*2fc0*/  FMUL.FTZ R128, R88.reuse, R106 ;  /* 0x0000006a58807220 */ /* 0x040fe20000410000 */
[-C--:B------:R-:W-:Y:S01]  /*2fd0*/  FMUL.FTZ R140, R89, R111.reuse ;  /* 0x0000006f598c7220 */ /* 0x080fe20000410000 */
[----:B------:R-:W-:Y:S01]  /*2fe0*/  FMUL.FTZ R8, R105, R138 ;  /* 0x0000008a69087220 */ /* 0x000fe20000410000 */
[----:B------:R-:W4:Y:S01]  /*2ff0*/  SHFL.UP PT, R102, R103, 0x8, RZ ;  /* 0x0500000067667989 */ /* 0x000f2200000e00ff */
[-C--:B------:R-:W-:Y:S01]  /*3000*/  FMUL.FTZ R136, R88, R111.reuse ;  /* 0x0000006f58887220 */ /* 0x080fe20000410000 */
[CC--:B------:R-:W-:Y:S01]  /*3010*/  FMUL.FTZ R129, R87.reuse, R106.reuse ;  /* 0x0000006a57817220 */ /* 0x0c0fe20000410000 */
[-C--:B------:R-:W-:Y:S01]  /*3020*/  FMUL.FTZ R135, R87, R111.reuse ;  /* 0x0000006f57877220 */ /* 0x080fe20000410000 */
[CC--:B------:R-:W-:Y:S01]  /*3030*/  FMUL.FTZ R137, R86.reuse, R111.reuse ;  /* 0x0000006f56897220 */ /* 0x0c0fe20000410000 */
[-C--:B------:R-:W-:Y:S01]  /*3040*/  FMUL.FTZ R139, R86, R106.reuse ;  /* 0x0000006a568b7220 */ /* 0x080fe20000410000 */
[C---:B------:R-:W-:Y:S01]  /*3050*/  FMUL.FTZ R123, R85.reuse, R106 ;  /* 0x0000006a557b7220 */ /* 0x040fe20000410000 */
[----:B------:R-:W-:Y:S01]  /*3060*/  FMUL.FTZ R122, R85, R111 ;  /* 0x0000006f557a7220 */ /* 0x000fe20000410000 */
        /* <DEDUP_REMOVED lines=9> */
[----:B------:R-:W-:Y:S01]  /*3100*/  @P2 FFMA.FTZ R125, R125, R100, -R9 ;  /* 0x000000647d7d2223 */ /* 0x000fe20000010809 */
[C---:B------:R-:W-:Y:S01]  /*3110*/  FMUL.FTZ R100, R99.reuse, R138 ;  /* 0x0000008a63647220 */ /* 0x040fe20000410000 */
[----:B------:R-:W-:Y:S01]  /*3120*/  FFMA.FTZ R9, R99, R140, -R8 ;  /* 0x0000008c63097223 */ /* 0x000fe20000010808 */
[----:B------:R-:W-:-:S02]  /*3130*/  FSEL R10, R103, R10, !P2 ;  /* 0x0000000a670a7208 */ /* 0x000fc40005000000 */
[----:B------:R-:W-:Y:S01]  /*3140*/  FFMA.FTZ R11, -R105, R140, -R100 ;  /* 0x0000008c690b7223 */ /* 0x000fe20000010964 */
[----:B------:R-:W-:Y:S01]  /*3150*/  FADD.FTZ R102, R136, R9 ;  /* 0x0000000988667221 */ /* 0x000fe20000010000 */
[----:B------:R-:W0:Y:S01]  /*3160*/  SHFL.UP PT, R8, R125, 0x10, RZ ;  /* 0x060000007d087989 */ /* 0x000e2200000e00ff */
[----:B------:R-:W-:Y:S01]  /*3170*/  ISETP.GE.AND P2, PT, R55, 0x10, PT ;  /* 0x000000103700780c */ /* 0x000fe20003f46270 */
[----:B------:R-:W-:Y:S01]  /*3180*/  FADD.FTZ R103, -R128, R11 ;  /* 0x0000000b80677221 */ /* 0x000fe20000010100 */
[CC--:B------:R-:W-:Y:S01]  /*3190*/  FMUL.FTZ R104, R109.reuse, -R102.reuse ;  /* 0x800000666d687220 */ /* 0x0c0fe20000410000 */
[----:B------:R-:W1:Y:S02]  /*31a0*/  SHFL.UP PT, R100, R126, 0x10, RZ ;  /* 0x060000007e647989 */ /* 0x000e6400000e00ff */
[-C--:B------:R-:W-:Y:S01]  /*31b0*/  FMUL.FTZ R113, R109, -R103.reuse ;  /* 0x800000676d717220 */ /* 0x080fe20000410000 */
[C---:B------:R-:W-:Y:S01]  /*31c0*/  FFMA.FTZ R104, R110.reuse, R103, R104 ;  /* 0x000000676e687223 */ /* 0x040fe20000010068 */
[----:B------:R-:W3:Y:S02]  /*31d0*/  SHFL.UP PT, R11, R127, 0x10, RZ ;  /* 0x060000007f0b7989 */ /* 0x000ee400000e00ff */
        /* <DEDUP_REMOVED lines=8> */
[----:B------:R-:W-:Y:S01]  /*3260*/  FADD.FTZ R112, R137, R112 ;  /* 0x0000007089707221 */ /* 0x000fe20000010000 */
[C---:B0-----:R-:W-:Y:S02]  /*3270*/  FMUL.FTZ R102, R10.reuse, R8 ;  /* 0x000000080a667220 */ /* 0x041fe40000410000 */
[----:B------:R-:W-:Y:S01]  /*3280*/  FADD.FTZ R118, -R139, R118 ;  /* 0x000000768b767221 */ /* 0x000fe20000010100 */
[C---:B-1----:R-:W-:Y:S01]  /*3290*/  FMUL.FTZ R104, R10.reuse, R100 ;  /* 0x000000640a687220 */ /* 0x042fe20000410000 */
[----:B---3--:R-:W-:-:S03]  /*32a0*/  FMUL.FTZ R113, R10, R11 ;  /* 0x0000000b0a717220 */ /* 0x008fc60000410000 */
[C---:B------:R-:W-:Y:S01]  /*32b0*/  FFMA.FTZ R104, R125.reuse, R11, -R104 ;  /* 0x0000000b7d687223 */ /* 0x040fe20000010868 */
[-C--:B----4-:R-:W-:Y:S01]  /*32c0*/  FMUL.FTZ R103, R10, R9.reuse ;  /* 0x000000090a677220 */ /* 0x090fe20000410000 */
[C---:B------:R-:W-:Y:S01]  /*32d0*/  FFMA.FTZ R141, R125.reuse, R9, R102 ;  /* 0x000000097d8d7223 */ /* 0x040fe20000010066 */
[----:B------:R-:W-:Y:S01]  /*32e0*/  FFMA.FTZ R113, R125, R100, R113 ;  /* 0x000000647d717223 */ /* 0x000fe20000010071 */
[----:B------:R-:W-:Y:S01]  /*32f0*/  @P2 FADD.FTZ R127, R127, R104 ;  /* 0x000000687f7f2221 */ /* 0x000fe20000010000 */
[----:B------:R-:W-:Y:S01]  /*3300*/  @P2 FFMA.FTZ R125, R125, R8, -R103 ;  /* 0x000000087d7d2223 */ /* 0x000fe20000010867 */
[----:B------:R-:W-:Y:S01]  /*3310*/  LOP3.LUT R8, R57, 0x1f, RZ, 0xc0, !PT ;  /* 0x0000001f39087812 */ /* 0x000fe200078ec0ff */
[----:B------:R-:W-:Y:S01]  /*3320*/  @P2 FADD.FTZ R126, R126, R113 ;  /* 0x000000717e7e2221 */ /* 0x000fe20000010000 */
[----:B------:R-:W-:Y:S01]  /*3330*/  FSEL R141, R10, R141, !P2 ;  /* 0x0000008d0a8d7208 */ /* 0x000fe20005000000 */
[----:B--2---:R-:W-:Y:S01]  /*3340*/  FMUL.FTZ R10, R105, -R2 ;  /* 0x80000002690a7220 */ /* 0x004fe20000410000 */
[----:B------:R-:W-:Y:S01]  /*3350*/  ISETP.NE.AND P6, PT, R8, 0x1f, PT ;  /* 0x0000001f0800780c */ /* 0x000fe20003fc5270 */
[----:B------:R-:W-:Y:S01]  /*3360*/  FMUL.FTZ R9, R120, -R112 ;  /* 0x8000007078097220 */ /* 0x000fe20000410000 */
[----:B------:R-:W-:Y:S01]  /*3370*/  ISETP.GT.U32.AND P2, PT, R8, 0x1d, PT ;  /* 0x0000001d0800780c */ /* 0x000fe20003f44070 */
[-C--:B------:R-:W-:Y:S01]  /*3380*/  FMUL.FTZ R100, R120, -R118.reuse ;  /* 0x8000007678647220 */ /* 0x080fe20000410000 */
[C---:B------:R-:W-:Y:S01]  /*3390*/  ISETP.GT.U32.AND P3, PT, R8.reuse, 0x1b, PT ;  /* 0x0000001b0800780c */ /* 0x040fe20003f64070 */
[-C--:B------:R-:W-:Y:S01]  /*33a0*/  FFMA.FTZ R10, R99, -R3.reuse, R10 ;  /* 0x80000003630a7223 */ /* 0x080fe2000001000a */
[C---:B------:R-:W-:Y:S01]  /*33b0*/  ISETP.GT.U32.AND P4, PT, R8.reuse, 0x17, PT ;  /* 0x000000170800780c */ /* 0x040fe20003f84070 */
[----:B------:R-:W-:Y:S01]  /*33c0*/  FFMA.FTZ R118, R121, R118, R9 ;  /* 0x0000007679767223 */ /* 0x000fe20000010009 */
[----:B------:R-:W-:Y:S01]  /*33d0*/  ISETP.GT.U32.AND P5, PT, R8, 0xf, PT ;  /* 0x0000000f0800780c */ /* 0x000fe20003fa4070 */
[----:B------:R-:W-:Y:S01]  /*33e0*/  FMUL.FTZ R8, R105, R3 ;  /* 0x0000000369087220 */ /* 0x000fe20000410000 */
[----:B------:R-:W-:Y:S01]  /*33f0*/  FFMA.FTZ R103, R121, R112, -R100 ;  /* 0x0000007079677223 */ /* 0x000fe20000010864 */
[----:B------:R-:W-:Y:S01]  /*3400*/  FMUL.FTZ R9, R109, -R10 ;  /* 0x8000000a6d097220 */ /* 0x000fe20000410000 */
[----:B------:R-:W-:Y:S01]  /*3410*/  FADD.FTZ R118, -R123, R118 ;  /* 0x000000767b767221 */ /* 0x000fe20000010100 */
[----:B------:R-:W-:Y:S01]  /*3420*/  FFMA.FTZ R8, R99, R2, -R8 ;  /* 0x0000000263087223 */ /* 0x000fe20000010808 */
[----:B------:R-:W-:Y:S01]  /*3430*/  FADD.FTZ R100, R122, R103 ;  /* 0x000000677a647221 */ /* 0x000fe20000010000 */
[----:B------:R-:W0:Y:S01]  /*3440*/  SHFL.UP PT, R125, R125, 0x1, RZ ;  /* 0x042000007d7d7989 */ /* 0x000e2200000e00ff */
[----:B------:R-:W-:Y:S01]  /*3450*/  FMUL.FTZ R113, R115, -R118 ;  /* 0x8000007673717220 */ /* 0x000fe20000410000 */
[-C--:B------:R-:W-:Y:S01]  /*3460*/  FMUL.FTZ R11, R109, -R8.reuse ;  /* 0x800000086d0b7220 */ /* 0x080fe20000410000 */
[----:B------:R-:W-:Y:S01]  /*3470*/  FFMA.FTZ R9, R110, R8, -R9 ;  /* 0x000000086e097223 */ /* 0x000fe20000010809 */
[-C--:B------:R-:W-:Y:S01]  /*3480*/  FMUL.FTZ R119, R115, -R100.reuse ;  /* 0x8000006473777220 */ /* 0x080fe20000410000 */
[----:B------:R-:W-:Y:S01]  /*3490*/  FFMA.FTZ R102, R114, R100, -R113 ;  /* 0x0000006472667223 */ /* 0x000fe20000010871 */
[----:B------:R-:W-:Y:S01]  /*34a0*/  FFMA.FTZ R11, R110, R10, R11 ;  /* 0x0000000a6e0b7223 */ /* 0x000fe2000001000b */
[C---:B------:R-:W-:Y:S01]  /*34b0*/  FMUL.FTZ R8, R117.reuse, -R9 ;  /* 0x8000000975087220 */ /* 0x040fe20000410000 */
[----:B------:R-:W-:Y:S01]  /*34c0*/  FFMA.FTZ R113, R114, R118, R119 ;  /* 0x0000007672717223 */ /* 0x000fe20000010077 */
[----:B------:R-:W-:Y:S01]  /*34d0*/  FMUL.FTZ R119, R84, R111 ;  /* 0x0000006f54777220 */ /* 0x000fe20000410000 */
[-C--:B------:R-:W-:Y:S01]  /*34e0*/  FMUL.FTZ R103, R117, -R11.reuse ;  /* 0x8000000b75677220 */ /* 0x080fe20000410000 */
[----:B------:R-:W-:Y:S01]  /*34f0*/  FFMA.FTZ R11, R116, R11, R8 ;  /* 0x0000000b740b7223 */ /* 0x000fe20000010008 */
[----:B------:R-:W-:Y:S01]  /*3500*/  FMUL.FTZ R118, R84, R106 ;  /* 0x0000006a54767220 */ /* 0x000fe20000410000 */
[----:B------:R-:W-:Y:S01]  /*3510*/  FADD.FTZ R104, R119, R102 ;  /* 0x0000006677687221 */ /* 0x000fe20000010000 */
[----:B------:R-:W-:Y:S01]  /*3520*/  FFMA.FTZ R103, R116, R9, -R103 ;  /* 0x0000000974677223 */ /* 0x000fe20000010867 */
[----:B------:R-:W-:Y:S01]  /*3530*/  HFMA2.MMA R9, -RZ, RZ, 0, 0 ;  /* 0x00000000ff097435 */ /* 0x000fe200000001ff */
[----:B------:R-:W-:Y:S01]  /*3540*/  MOV R8, 0x3f800000 ;  /* 0x3f80000000087802 */ /* 0x000fe20000000f00 */
[----:B------:R-:W-:Y:S01]  /*3550*/  FADD.FTZ R113, -R118, R113 ;  /* 0x0000007176717221 */ /* 0x000fe20000010100 */
[----:B------:R-:W-:Y:S01]  /*3560*/  FMUL.FTZ R100, R120, -R103 ;  /* 0x8000006778647220 */ /* 0x000fe20000410000 */
[----:B------:R-:W1:Y:S02]  /*3570*/  SHFL.UP PT, R141, R141, 0x1, RZ ;  /* 0x042000008d8d7989 */ /* 0x000e6400000e00ff */
        /* <DEDUP_REMOVED lines=8> */
[----:B------:R-:W-:Y:S01]  /*3600*/  FMUL.FTZ R112, R83, R111 ;  /* 0x0000006f53707220 */ /* 0x000fe20000410000 */
[----:B------:R2:W3:Y:S01]  /*3610*/  @!P0 LDS.128 R8, [R90+0x1770] ;  /* 0x001770005a088984 */ /* 0x0004e20000000c00 */
[-C--:B------:R-:W-:Y:S01]  /*3620*/  FMUL.FTZ R143, R115, -R100.reuse ;  /* 0x80000064738f7220 */ /* 0x080fe20000410000 */
[----:B------:R-:W-:Y:S01]  /*3630*/  FFMA.FTZ R104, R107, R113, R104 ;  /* 0x000000716b687223 */ /* 0x000fe20000010068 */
[C---:B------:R-:W-:Y:S01]  /*3640*/  FFMA.FTZ R103, R114.reuse, R100, -R103 ;  /* 0x0000006472677223 */ /* 0x040fe20000010867 */
[----:B------:R-:W-:Y:S01]  /*3650*/  FMUL.FTZ R113, R83, R106 ;  /* 0x0000006a53717220 */ /* 0x000fe20000410000 */
[----:B------:R-:W-:Y:S01]  /*3660*/  FFMA.FTZ R143, R114, R102, R143 ;  /* 0x00000066728f7223 */ /* 0x000fe2000001008f */
[----:B------:R-:W-:Y:S01]  /*3670*/  FADD.FTZ R145, R112, R145 ;  /* 0x0000009170917221 */ /* 0x000fe20000010000 */
[C---:B------:R-:W-:Y:S01]  /*3680*/  FMUL.FTZ R102, R108.reuse, -R103 ;  /* 0x800000676c667220 */ /* 0x040fe20000410000 */
[----:B------:R-:W-:Y:S01]  /*3690*/  FADD.FTZ R104, -R113, R104 ;  /* 0x0000006871687221 */ /* 0x000fe20000010100 */
[----:B------:R-:W-:Y:S01]  /*36a0*/  FMUL.FTZ R100, R108, -R143 ;  /* 0x8000008f6c647220 */ /* 0x000fe20000410000 */
[----:B------:R-:W-:Y:S01]  /*36b0*/  FMUL.FTZ R111, R0, R111 ;  /* 0x0000006f006f7220 */ /* 0x000fe20000410000 */
[C---:B------:R-:W-:Y:S01]  /*36c0*/  FFMA.FTZ R102, R107.reuse, R143, R102 ;  /* 0x0000008f6b667223 */ /* 0x040fe20000010066 */
[C---:B------:R-:W-:Y:S01]  /*36d0*/  FMUL.FTZ R142, R98.reuse, -R104 ;  /* 0x80000068628e7220 */ /* 0x040fe20000410000 */
[C---:B------:R-:W-:Y:S01]  /*36e0*/  FMUL.FTZ R143, R98.reuse, -R145 ;  /* 0x80000091628f7220 */ /* 0x040fe20000410000 */
[----:B------:R-:W-:Y:S01]  /*36f0*/  FFMA.FTZ R100, R107, R103, -R100 ;  /* 0x000000676b647223 */ /* 0x000fe20000010864 */
[C---:B------:R-:W-:Y:S01]  /*3700*/  FMUL.FTZ R103, R98.reuse, -R102 ;  /* 0x8000006662677220 */ /* 0x040fe20000410000 */
[C---:B------:R-:W-:Y:S01]  /*3710*/  FFMA.FTZ R142, R101.reuse, R145, -R142 ;  /* 0x00000091658e7223 */ /* 0x040fe2000001088e */
[C---:B------:R-:W-:Y:S01]  /*3720*/  FFMA.FTZ R145, R101.reuse, R104, R143 ;  /* 0x0000006865917223 */ /* 0x040fe2000001008f */
[----:B------:R-:W-:Y:S01]  /*3730*/  FMUL.FTZ R143, R98, -R100 ;  /* 0x80000064628f7220 */ /* 0x000fe20000410000 */
[----:B------:R-:W-:Y:S01]  /*3740*/  FMUL.FTZ R106, R0, R106 ;  /* 0x0000006a006a7220 */ /* 0x000fe20000410000 */
[----:B------:R-:W-:Y:S01]  /*3750*/  FFMA.FTZ R100, R101, R100, -R103 ;  /* 0x0000006465647223 */ /* 0x000fe20000010867 */
[----:B------:R-:W-:Y:S01]  /*3760*/  FADD.FTZ R103, R111, R142 ;  /* 0x0000008e6f677221 */ /* 0x000fe20000010000 */
[----:B------:R-:W-:Y:S01]  /*3770*/  FFMA.FTZ R102, R101, R102, R143 ;  /* 0x0000006665667223 */ /* 0x000fe2000001008f */
[----:B------:R-:W-:Y:S01]  /*3780*/  FADD.FTZ R104, -R106, R145 ;  /* 0x000000916a687221 */ /* 0x000fe20000010100 */
[----:B------:R-:W4:Y:S04]  /*3790*/  SHFL.UP PT, R127, R127, 0x1, RZ ;  /* 0x042000007f7f7989 */ /* 0x000f2800000e00ff */
[----:B------:R2:W0:Y:S04]  /*37a0*/  SHFL.DOWN PT, R144, R100, 0x1, 0x1f ;  /* 0x08201f0064907f89 */ /* 0x00042800000e0000 */
[----:B------:R2:W0:Y:S04]  /*37b0*/  SHFL.DOWN PT, R146, R102, 0x1, 0x1f ;  /* 0x08201f0066927f89 */ /* 0x00042800000e0000 */
[----:B------:R2:W0:Y:S04]  /*37c0*/  SHFL.DOWN PT, R149, R103, 0x1, 0x1f ;  /* 0x08201f0067957f89 */ /* 0x00042800000e0000 */
[----:B------:R2:W0:Y:S04]  /*37d0*/  SHFL.DOWN PT, R148, R104, 0x1, 0x1f ;  /* 0x08201f0068947f89 */ /* 0x00042800000e0000 */
[----:B------:R-:W0:Y:S01]  /*37e0*/  SHFL.UP PT, R126, R126, 0x1, RZ ;  /* 0x042000007e7e7989 */ /* 0x000e2200000e00ff */
[----:B-1-3--:R-:W-:Y:S05]  /*37f0*/  @!P6 BRA `(.L_x_16591) ;  /* 0x00000000002ce947 */ /* 0x00afea0003800000 */
[C---:B0-----:R-:W-:Y:S01]  /*3800*/  FMUL.FTZ R145, R102.reuse, R148 ;  /* 0x0000009466917220 */ /* 0x041fe20000410000 */
[C---:B------:R-:W-:Y:S01]  /*3810*/  FMUL.FTZ R143, R102.reuse, R146 ;  /* 0x00000092668f7220 */ /* 0x040fe20000410000 */
[-C--:B------:R-:W-:Y:S02]  /*3820*/  FMUL.FTZ R147, R102, R149.reuse ;  /* 0x0000009566937220 */ /* 0x080fe40000410000 */
[----:B------:R-:W-:Y:S01]  /*3830*/  FFMA.FTZ R142, R100, R149, -R145 ;  /* 0x00000095648e7223 */ /* 0x000fe20000010891 */
[C---:B------:R-:W-:Y:S01]  /*3840*/  FMUL.FTZ R145, R144.reuse, R102 ;  /* 0x0000006690917220 */ /* 0x040fe20000410000 */
[----:B------:R-:W-:Y:S01]  /*3850*/  FFMA.FTZ R143, R144, R100, -R143 ;  /* 0x00000064908f7223 */ /* 0x000fe2000001088f */
[C---:B------:R-:W-:Y:S01]  /*3860*/  FFMA.FTZ R147, R100.reuse, R148, R147 ;  /* 0x0000009464937223 */ /* 0x040fe20000010093 */
[----:B--2---:R-:W-:Y:S01]  /*3870*/  FADD.FTZ R103, R103, R142 ;  /* 0x0000008e67677221 */ /* 0x004fe20000010000 */
[----:B------:R-:W-:Y:S02]  /*3880*/  FFMA.FTZ R102, R100, R146, R145 ;  /* 0x0000009264667223 */ /* 0x000fe40000010091 */
[----:B------:R-:W-:Y:S01]  /*3890*/  FADD.FTZ R104, R104, R147 ;  /* 0x0000009368687221 */ /* 0x000fe20000010000 */
[----:B------:R-:W-:-:S07]  /*38a0*/  MOV R100, R143 ;  /* 0x0000008f00647202 */ /* 0x000fce0000000f00 */
.L_x_16591:
[----:B------:R-:W-:Y:S05]  /*38b0*/  BSYNC B0 ;  /* 0x0000000000007941 */ /* 0x000fea0003800000 */
.L_x_16590:
[----:B0-----:R0:W1:Y:S01]  /*38c0*/  SHFL.DOWN PT, R144, R100, 0x2, 0x1f ;  /* 0x08401f0064907f89 */ /* 0x00106200000e0000 */
[----:B------:R-:W-:Y:S03]  /*38d0*/  BSSY B0, `(.L_x_16592) ;  /* 0x0000010000007945 */ /* 0x000fe60003800000 */
[----:B------:R0:W3:Y:S04]  /*38e0*/  SHFL.DOWN PT, R146, R102, 0x2, 0x1f ;  /* 0x08401f0066927f89 */ /* 0x0000e800000e0000 */
[----:B------:R0:W0:Y:S04]  /*38f0*/  SHFL.DOWN PT, R149, R103, 0x2, 0x1f ;  /* 0x08401f0067957f89 */ /* 0x00002800000e0000 */
[----:B------:R0:W0:Y:S01]  /*3900*/  SHFL.DOWN PT, R148, R104, 0x2, 0x1f ;  /* 0x08401f0068947f89 */ /* 0x00002200000e0000 */
[----:B------:R-:W-:Y:S05]  /*3910*/  @P2 BRA `(.L_x_16593) ;  /* 0x00000000002c2947 */ /* 0x000fea0003800000 */
[C---:B0-----:R-:W-:Y:S01]  /*3920*/  FMUL.FTZ R145, R102.reuse, R148 ;  /* 0x0000009466917220 */ /* 0x041fe20000410000 */
[C---:B---3--:R-:W-:Y:S01]  /*3930*/  FMUL.FTZ R143, R102.reuse, R146 ;  /* 0x00000092668f7220 */ /* 0x048fe20000410000 */
[-C--:B------:R-:W-:Y:S02]  /*3940*/  FMUL.FTZ R147, R102, R149.reuse ;  /* 0x0000009566937220 */ /* 0x080fe40000410000 */
        /* <DEDUP_REMOVED lines=8> */
.L_x_16593:
[----:B------:R-:W-:Y:S05]  /*39d0*/  BSYNC B0 ;  /* 0x0000000000007941 */ /* 0x000fea0003800000 */
.L_x_16592:
[----:B-1----:R1:W1:Y:S01]  /*39e0*/  SHFL.DOWN PT, R144, R100, 0x4, 0x1f ;  /* 0x08801f0064907f89 */ /* 0x00226200000e0000 */
[----:B------:R-:W-:Y:S03]  /*39f0*/  BSSY B0, `(.L_x_16594) ;  /* 0x0000010000007945 */ /* 0x000fe60003800000 */
[----:B---3--:R3:W1:Y:S04]  /*3a00*/  SHFL.DOWN PT, R146, R102, 0x4, 0x1f ;  /* 0x08801f0066927f89 */ /* 0x00866800000e0000 */
[----:B0-----:R3:W0:Y:S04]  /*3a10*/  SHFL.DOWN PT, R149, R103, 0x4, 0x1f ;  /* 0x08801f0067957f89 */ /* 0x00162800000e0000 */
[----:B------:R3:W0:Y:S01]  /*3a20*/  SHFL.DOWN PT, R148, R104, 0x4, 0x1f ;  /* 0x08801f0068947f89 */ /* 0x00062200000e0000 */
        /* <DEDUP_REMOVED lines=12> */
.L_x_16595:
[----:B------:R-:W-:Y:S05]  /*3af0*/  BSYNC B0 ;  /* 0x0000000000007941 */ /* 0x000fea0003800000 */
.L_x_16594:
        /* <DEDUP_REMOVED lines=17> */
.L_x_16597:
[----:B------:R-:W-:Y:S05]  /*3c10*/  BSYNC B0 ;  /* 0x0000000000007941 */ /* 0x000fea0003800000 */
.L_x_16596:
        /* <DEDUP_REMOVED lines=17> */
.L_x_16599:
[----:B------:R-:W-:Y:S05]  /*3d30*/  BSYNC B0 ;  /* 0x0000000000007941 */ /* 0x000fea0003800000 */
.L_x_16598:
[----:B0-----:R-:W-:Y:S01]  /*3d40*/  SHFL.DOWN PT, R148, R102, 0x1, 0x1f ;  /* 0x08201f0066947f89 */ /* 0x001fe200000e0000 */
[----:B------:R-:W-:Y:S01]  /*3d50*/  ISETP.NE.AND P2, PT, R57, 0x1f, PT ;  /* 0x0000001f3900780c */ /* 0x000fe20003f45270 */
[CC--:B------:R-:W-:Y:S01]  /*3d60*/  FMUL.FTZ R142, R141.reuse, R15.reuse ;  /* 0x0000000f8d8e7220 */ /* 0x0c0fe20000410000 */
[-C--:B-1----:R-:W-:Y:S01]  /*3d70*/  FMUL.FTZ R144, R141, R14.reuse ;  /* 0x0000000e8d907220 */ /* 0x082fe20000410000 */
[----:B------:R-:W0:Y:S01]  /*3d80*/  SHFL.IDX PT, R145, R11, RZ, 0x1f ;  /* 0x00001fff0b917589 */ /* 0x000e2200000e0000 */
[----:B------:R-:W-:Y:S01]  /*3d90*/  ISETP.GT.AND P0, PT, R55, 0x1e, PT ;  /* 0x0000001e3700780c */ /* 0x000fe20003f04270 */
[C---:B------:R-:W-:Y:S01]  /*3da0*/  FFMA.FTZ R142, R125.reuse, R14, -R142 ;  /* 0x0000000e7d8e7223 */ /* 0x040fe2000001088e */
[----:B------:R-:W-:Y:S01]  /*3db0*/  FFMA.FTZ R125, R125, R15, R144 ;  /* 0x0000000f7d7d7223 */ /* 0x000fe20000010090 */
[----:B------:R-:W1:Y:S01]  /*3dc0*/  SHFL.IDX PT, R143, R10, RZ, 0x1f ;  /* 0x00001fff0a8f7589 */ /* 0x000e6200000e0000 */
[----:B------:R-:W-:Y:S01]  /*3dd0*/  ISETP.GT.AND P3, PT, R55, 0x1d, PT ;  /* 0x0000001d3700780c */ /* 0x000fe20003f64270 */
[----:B----4-:R-:W-:Y:S01]  /*3de0*/  @P1 FADD.FTZ R14, R127, R142 ;  /* 0x0000008e7f0e1221 */ /* 0x010fe20000010000 */
[----:B------:R-:W-:Y:S01]  /*3df0*/  @P1 FADD.FTZ R15, R126, R125 ;  /* 0x0000007d7e0f1221 */ /* 0x000fe20000010000 */
[----:B------:R-:W4:Y:S01]  /*3e00*/  SHFL.DOWN PT, R147, R100, 0x1, 0x1f ;  /* 0x08201f0064937f89 */ /* 0x000f2200000e0000 */
[----:B------:R-:W-:Y:S01]  /*3e10*/  ISETP.NE.AND P4, PT, R57, RZ, PT ;  /* 0x000000ff3900720c */ /* 0x000fe20003f85270 */
[CC--:B------:R-:W-:Y:S01]  /*3e20*/  FMUL.FTZ R125, R13.reuse, R14.reuse ;  /* 0x0000000e0d7d7220 */ /* 0x0c0fe20000410000 */
[----:B------:R-:W-:Y:S01]  /*3e30*/  FMUL.FTZ R13, R13, R15 ;  /* 0x0000000f0d0d7220 */ /* 0x000fe20000410000 */
[----:B------:R-:W5:Y:S01]  /*3e40*/  SHFL.DOWN PT, R149, R103, 0x1, 0x1f ;  /* 0x08201f0067957f89 */ /* 0x000f6200000e0000 */
[----:B------:R-:W-:Y:S02]  /*3e50*/  BSSY B0, `(.L_x_16600) ;  /* 0x000015b000007945 */ /* 0x000fe40003800000 */
[----:B------:R-:W-:Y:S01]  /*3e60*/  FFMA.FTZ R13, R12, R14, -R13 ;  /* 0x0000000e0c0d7223 */ /* 0x000fe2000001080d */
[----:B------:R-:W5:Y:S04]  /*3e70*/  SHFL.DOWN PT, R151, R104, 0x1, 0x1f ;  /* 0x08201f0068977f89 */ /* 0x000f6800000e0000 */
[----:B--2---:R-:W-:Y:S01]  /*3e80*/  SHFL.IDX PT, R100, R100, RZ, 0x1f ;  /* 0x00001fff64647589 */ /* 0x004fe200000e0000 */
[----:B0-----:R-:W-:-:S03]  /*3e90*/  @P2 FMUL.FTZ R146, R148, R145 ;  /* 0x0000009194922220 */ /* 0x001fc60000410000 */
[----:B---3--:R-:W-:Y:S01]  /*3ea0*/  SHFL.IDX PT, R103, R103, RZ, 0x1f ;  /* 0x00001fff67677589 */ /* 0x008fe200000e0000 */
[----:B-1----:R-:W-:-:S03]  /*3eb0*/  @P2 FMUL.FTZ R148, R148, R143 ;  /* 0x0000008f94942220 */ /* 0x002fc60000410000 */
[----:B------:R-:W-:Y:S01]  /*3ec0*/  SHFL.IDX PT, R104, R104, RZ, 0x1f ;  /* 0x00001fff68687589 */ /* 0x000fe200000e0000 */
[C---:B----4-:R-:W-:Y:S01]  /*3ed0*/  @P2 FFMA.FTZ R146, R147.reuse, R143, -R146 ;  /* 0x0000008f93922223 */ /* 0x050fe20000010892 */
[----:B------:R-:W-:-:S03]  /*3ee0*/  @P2 FFMA.FTZ R148, R147, R145, R148 ;  /* 0x0000009193942223 */ /* 0x000fc60000010094 */
[----:B-----5:R-:W-:Y:S01]  /*3ef0*/  @P2 FADD.FTZ R143, R149, R146 ;  /* 0x00000092958f2221 */ /* 0x020fe20000010000 */
[----:B------:R-:W-:-:S03]  /*3f00*/  @P2 FADD.FTZ R145, R151, R148 ;  /* 0x0000009497912221 */ /* 0x000fc60000010000 */
[-C--:B------:R-:W-:Y:S01]  /*3f10*/  FMUL.FTZ R142, R143, -R3.reuse ;  /* 0x800000038f8e7220 */ /* 0x080fe20000410000 */
[C---:B------:R-:W-:Y:S01]  /*3f20*/  FMUL.FTZ R126, R145.reuse, -R3 ;  /* 0x80000003917e7220 */ /* 0x040fe20000410000 */
[----:B------:R-:W-:Y:S02]  /*3f30*/  FFMA.FTZ R3, R12, R15, R125 ;  /* 0x0000000f0c037223 */ /* 0x000fe4000001007d */
[-C--:B------:R-:W-:Y:S01]  /*3f40*/  FFMA.FTZ R145, R145, R2.reuse, R142 ;  /* 0x0000000291917223 */ /* 0x080fe2000001008e */
[----:B------:R-:W-:Y:S01]  /*3f50*/  FADD.FTZ R12, R124, R13 ;  /* 0x0000000d7c0c7221 */ /* 0x000fe20000010000 */
[----:B------:R-:W-:Y:S01]  /*3f60*/  FFMA.FTZ R143, R143, R2, -R126 ;  /* 0x000000028f8f7223 */ /* 0x000fe2000001087e */
[----:B------:R-:W-:Y:S01]  /*3f70*/  FADD.FTZ R3, RZ, R3 ;  /* 0x00000003ff037221 */ /* 0x000fe20000010000 */
[----:B------:R-:W-:Y:S01]  /*3f80*/  FADD.FTZ R126, -R138, R145 ;  /* 0x000000918a7e7221 */ /* 0x000fe20000010100 */
[----:B------:R-:W-:Y:S01]  /*3f90*/  FMUL.FTZ R124, R98, R12 ;  /* 0x0000000c627c7220 */ /* 0x000fe20000410000 */
[----:B------:R-:W-:Y:S01]  /*3fa0*/  FADD.FTZ R2, R140, R143 ;  /* 0x0000008f8c027221 */ /* 0x000fe20000010000 */
[-C--:B------:R-:W-:Y:S01]  /*3fb0*/  FMUL.FTZ R14, R98, R3.reuse ;  /* 0x00000003620e7220 */ /* 0x080fe20000410000 */
[----:B------:R-:W-:Y:S01]  /*3fc0*/  FMUL.FTZ R138, R105, -R126 ;  /* 0x8000007e698a7220 */ /* 0x000fe20000410000 */
[----:B------:R-:W-:Y:S01]  /*3fd0*/  FFMA.FTZ R124, R101, R3, R124 ;  /* 0x00000003657c7223 */ /* 0x000fe2000001007c */
[----:B------:R-:W-:Y:S01]  /*3fe0*/  FMUL.FTZ R13, R105, -R2 ;  /* 0x80000002690d7220 */ /* 0x000fe20000410000 */
        /* <DEDUP_REMOVED lines=9> */
[CC--:B------:R-:W-:Y:S01]  /*4080*/  FMUL.FTZ R15, R109.reuse, -R125.reuse ;  /* 0x8000007d6d0f7220 */ /* 0x0c0fe20000410000 */
        /* <DEDUP_REMOVED lines=12> */
[----:B------:R-:W-:Y:S01]  /*4150*/  FMUL.FTZ R46, R115, R13 ;  /* 0x0000000d732e7220 */ /* 0x000fe20000410000 */
[----:B------:R-:W-:Y:S01]  /*4160*/  FMUL.FTZ R136, R117, -R135 ;  /* 0x8000008775887220 */ /* 0x000fe20000410000 */
        /* <DEDUP_REMOVED lines=9> */
[CC--:B------:R-:W-:Y:S01]  /*4200*/  FMUL.FTZ R45, R120.reuse, -R137.reuse ;  /* 0x80000089782d7220 */ /* 0x0c0fe20000410000 */
        /* <DEDUP_REMOVED lines=36> */
[-C--:B------:R-:W-:Y:S01]  /*4450*/  FMUL.FTZ R105, R105, R141.reuse ;  /* 0x0000008d69697220 */ /* 0x080fe20000410000 */
[----:B------:R-:W-:Y:S01]  /*4460*/  FMUL.FTZ R98, R98, -R112 ;  /* 0x8000007062627220 */ /* 0x000fe20000410000 */
[----:B------:R-:W-:Y:S01]  /*4470*/  FFMA.FTZ R46, R0, R12, RZ ;  /* 0x0000000c002e7223 */ /* 0x000fe200000100ff */
[----:B------:R-:W-:Y:S01]  /*4480*/  FFMA.FTZ R44, R101, R112, -R44 ;  /* 0x00000070652c7223 */ /* 0x000fe2000001082c */
[----:B------:R-:W-:Y:S01]  /*4490*/  FFMA.FTZ R42, R99, R141, -R42 ;  /* 0x0000008d632a7223 */ /* 0x000fe2000001082a */
[----:B------:R-:W-:Y:S01]  /*44a0*/  FFMA.FTZ R101, R101, R113, R98 ;  /* 0x0000007165657223 */ /* 0x000fe20000010062 */
[----:B------:R-:W-:Y:S01]  /*44b0*/  FFMA.FTZ R142, R99, R108, R105 ;  /* 0x0000006c638e7223 */ /* 0x000fe20000010069 */
[----:B------:R-:W-:Y:S01]  /*44c0*/  FADD.FTZ R111, R111, R44 ;  /* 0x0000002c6f6f7221 */ /* 0x000fe20000010000 */
[----:B------:R-:W-:Y:S01]  /*44d0*/  SHF.L.U32 R99, R4, 0x10, RZ ;  /* 0x0000001004637819 */ /* 0x000fe200000006ff */
[----:B------:R-:W-:Y:S01]  /*44e0*/  FFMA.FTZ R43, R83, R14, R46 ;  /* 0x0000000e532b7223 */ /* 0x000fe2000001002e */
[----:B------:R-:W-:Y:S01]  /*44f0*/  FADD.FTZ R101, -R106, R101 ;  /* 0x000000656a657221 */ /* 0x000fe20000010100 */
[-C--:B------:R-:W-:Y:S01]  /*4500*/  FMUL.FTZ R105, R111, R66.reuse ;  /* 0x000000426f697220 */ /* 0x080fe20000410000 */
[----:B------:R-:W-:Y:S01]  /*4510*/  SHF.L.U32 R47, R130, 0x10, RZ ;  /* 0x00000010822f7819 */ /* 0x000fe200000006ff */
[----:B------:R-:W-:Y:S01]  /*4520*/  FFMA.FTZ R98, R99, -R66, R12 ;  /* 0x8000004263627223 */ /* 0x000fe2000001000c */
[----:B------:R-:W-:Y:S01]  /*4530*/  FFMA.FTZ R116, R84, R13, R43 ;  /* 0x0000000d54747223 */ /* 0x000fe2000001002b */
[----:B------:R-:W-:Y:S01]  /*4540*/  FMUL.FTZ R106, R112, R68 ;  /* 0x00000044706a7220 */ /* 0x000fe20000410000 */
[----:B------:R-:W-:Y:S01]  /*4550*/  FMUL.FTZ R12, R101, R66 ;  /* 0x00000042650c7220 */ /* 0x000fe20000410000 */
[----:B------:R-:W-:Y:S01]  /*4560*/  FMUL.FTZ R43, R3, R105 ;  /* 0x00000069032b7220 */ /* 0x000fe20000410000 */
[----:B------:R-:W-:Y:S01]  /*4570*/  SHF.L.U32 R46, R5, 0x10, RZ ;  /* 0x00000010052e7819 */ /* 0x000fe200000006ff */
[-C--:B------:R-:W-:Y:S01]  /*4580*/  FFMA.FTZ R107, R47, -R68.reuse, R14 ;  /* 0x800000442f6b7223 */ /* 0x080fe2000001000e */
[----:B------:R-:W-:Y:S01]  /*4590*/  FMUL.FTZ R44, R113, R68 ;  /* 0x00000044712c7220 */ /* 0x000fe20000410000 */
[----:B------:R-:W-:Y:S01]  /*45a0*/  FMUL.FTZ R110, R124, R106 ;  /* 0x0000006a7c6e7220 */ /* 0x000fe20000410000 */
[-C--:B------:R-:W-:Y:S01]  /*45b0*/  FFMA.FTZ R14, R98, R12.reuse, -R43 ;  /* 0x0000000c620e7223 */ /* 0x080fe2000001082b */
[----:B------:R-:W-:Y:S01]  /*45c0*/  FMUL.FTZ R43, R3, R12 ;  /* 0x0000000c032b7220 */ /* 0x000fe20000410000 */
[----:B------:R-:W-:Y:S01]  /*45d0*/  FFMA.FTZ R109, R46, -R63, R13 ;  /* 0x8000003f2e6d7223 */ /* 0x000fe2000001000d */
[-C--:B------:R-:W-:Y:S01]  /*45e0*/  FFMA.FTZ R13, R107, R44.reuse, -R110 ;  /* 0x0000002c6b0d7223 */ /* 0x080fe2000001086e */
[----:B------:R-:W-:Y:S01]  /*45f0*/  FMUL.FTZ R44, R124, R44 ;  /* 0x0000002c7c2c7220 */ /* 0x000fe20000410000 */
[----:B------:R-:W-:Y:S01]  /*4600*/  FFMA.FTZ R43, R98, R105, R43 ;  /* 0x00000069622b7223 */ /* 0x000fe2000001002b */
[-C--:B------:R-:W-:Y:S01]  /*4610*/  FMUL.FTZ R110, R119, R63.reuse ;  /* 0x0000003f776e7220 */ /* 0x080fe20000410000 */
[----:B------:R-:W-:Y:S01]  /*4620*/  FMUL.FTZ R12, R118, R63 ;  /* 0x0000003f760c7220 */ /* 0x000fe20000410000 */
[----:B------:R-:W-:Y:S01]  /*4630*/  FFMA.FTZ R44, R107, R106, R44 ;  /* 0x0000006a6b2c7223 */ /* 0x000fe2000001002c */
[----:B------:R-:W-:Y:S01]  /*4640*/  FADD.FTZ R43, RZ, R43 ;  /* 0x0000002bff2b7221 */ /* 0x000fe20000010000 */
[C---:B------:R-:W-:Y:S01]  /*4650*/  FMUL.FTZ R45, R127.reuse, R110 ;  /* 0x0000006e7f2d7220 */ /* 0x040fe20000410000 */
[----:B------:R-:W-:Y:S01]  /*4660*/  FADD.FTZ R14, RZ, R14 ;  /* 0x0000000eff0e7221 */ /* 0x000fe20000010000 */
[-C--:B------:R-:W-:Y:S01]  /*4670*/  FMUL.FTZ R144, R127, R12.reuse ;  /* 0x0000000c7f907220 */ /* 0x080fe20000410000 */
[----:B------:R-:W-:Y:S01]  /*4680*/  FADD.FTZ R43, R43, R44 ;  /* 0x0000002c2b2b7221 */ /* 0x000fe20000010000 */
[----:B------:R-:W-:Y:S01]  /*4690*/  FFMA.FTZ R44, R109, R12, -R45 ;  /* 0x0000000c6d2c7223 */ /* 0x000fe2000001082d */
[----:B------:R-:W-:Y:S01]  /*46a0*/  FADD.FTZ R13, R14, R13 ;  /* 0x0000000d0e0d7221 */ /* 0x000fe20000010000 */
[----:B------:R-:W-:Y:S01]  /*46b0*/  FFMA.FTZ R12, R41, R74, R42 ;  /* 0x0000004a290c7223 */ /* 0x000fe2000001002a */
[----:B------:R-:W-:Y:S01]  /*46c0*/  SHF.L.U32 R45, R131, 0x10, RZ ;  /* 0x00000010832d7819 */ /* 0x000fe200000006ff */
[----:B------:R-:W-:Y:S01]  /*46d0*/  FMUL.FTZ R115, R122, R70 ;  /* 0x000000467a737220 */ /* 0x000fe20000410000 */
[----:B------:R-:W-:Y:S01]  /*46e0*/  FADD.FTZ R41, R13, R44 ;  /* 0x0000002c0d297221 */ /* 0x000fe20000010000 */
[----:B------:R-:W-:Y:S01]  /*46f0*/  SHF.L.U32 R44, R6, 0x10, RZ ;  /* 0x00000010062c7819 */ /* 0x000fe200000006ff */
[----:B------:R-:W-:Y:S01]  /*4700*/  FFMA.FTZ R13, R85, R140, R116 ;  /* 0x0000008c550d7223 */ /* 0x000fe20000010074 */
[----:B------:R-:W-:Y:S01]  /*4710*/  FFMA.FTZ R140, R45, -R70, R140 ;  /* 0x800000462d8c7223 */ /* 0x000fe2000001008c */
[----:B------:R-:W-:Y:S01]  /*4720*/  FMUL.FTZ R143, R136, R115 ;  /* 0x00000073888f7220 */ /* 0x000fe20000410000 */
[----:B------:R-:W-:Y:S01]  /*4730*/  FFMA.FTZ R144, R109, R110, R144 ;  /* 0x0000006e6d907223 */ /* 0x000fe20000010090 */
[----:B------:R-:W-:Y:S01]  /*4740*/  FFMA.FTZ R42, R86, R15, R13 ;  /* 0x0000000f562a7223 */ /* 0x000fe2000001000d */
[-C--:B------:R-:W-:Y:S01]  /*4750*/  FFMA.FTZ R116, R44, -R65.reuse, R15 ;  /* 0x800000412c747223 */ /* 0x080fe2000001000f */
[----:B------:R-:W-:Y:S01]  /*4760*/  FMUL.FTZ R15, R123, R70 ;  /* 0x000000467b0f7220 */ /* 0x000fe20000410000 */
[----:B------:R-:W-:Y:S01]  /*4770*/  FMUL.FTZ R117, R137, R65 ;  /* 0x0000004189757220 */ /* 0x000fe20000410000 */
[----:B------:R-:W-:Y:S01]  /*4780*/  FADD.FTZ R144, R43, R144 ;  /* 0x000000902b907221 */ /* 0x000fe20000010000 */
[----:B------:R-:W-:Y:S01]  /*4790*/  FFMA.FTZ R13, R87, R120, R42 ;  /* 0x00000078570d7223 */ /* 0x000fe2000001002a */
[-C--:B------:R-:W-:Y:S01]  /*47a0*/  FFMA.FTZ R146, R140, R15.reuse, -R143 ;  /* 0x0000000f8c927223 */ /* 0x080fe2000001088f */
[----:B------:R-:W-:Y:S01]  /*47b0*/  FMUL.FTZ R15, R136, R15 ;  /* 0x0000000f880f7220 */ /* 0x000fe20000410000 */
[----:B------:R-:W-:Y:S01]  /*47c0*/  SHF.L.U32 R43, R132, 0x10, RZ ;  /* 0x00000010842b7819 */ /* 0x000fe200000006ff */
[----:B------:R-:W-:Y:S01]  /*47d0*/  FMUL.FTZ R42, R138, R65 ;  /* 0x000000418a2a7220 */ /* 0x000fe20000410000 */
[----:B------:R-:W-:Y:S01]  /*47e0*/  FMUL.FTZ R143, R121, R117 ;  /* 0x00000075798f7220 */ /* 0x000fe20000410000 */
[----:B------:R-:W-:Y:S01]  /*47f0*/  FMUL.FTZ R139, R135, R72 ;  /* 0x00000048878b7220 */ /* 0x000fe20000410000 */
[----:B------:R-:W-:Y:S01]  /*4800*/  FFMA.FTZ R15, R140, R115, R15 ;  /* 0x000000738c0f7223 */ /* 0x000fe2000001000f */
[----:B------:R-:W-:Y:S01]  /*4810*/  FFMA.FTZ R14, R0, -R3, RZ ;  /* 0x80000003000e7223 */ /* 0x000fe200000100ff */
[----:B------:R-:W-:Y:S01]  /*4820*/  FFMA.FTZ R148, R116, R42, -R143 ;  /* 0x0000002a74947223 */ /* 0x000fe2000001088f */
[-C--:B------:R-:W-:Y:S01]  /*4830*/  FFMA.FTZ R120, R43, -R72.reuse, R120 ;  /* 0x800000482b787223 */ /* 0x080fe20000010078 */
[----:B------:R-:W-:Y:S01]  /*4840*/  FMUL.FTZ R145, R129, R72 ;  /* 0x0000004881917220 */ /* 0x000fe20000410000 */
[----:B------:R-:W-:Y:S01]  /*4850*/  FMUL.FTZ R147, R114, R139 ;  /* 0x0000008b72937220 */ /* 0x000fe20000410000 */
[----:B------:R-:W-:Y:S01]  /*4860*/  FMUL.FTZ R143, R121, R42 ;  /* 0x0000002a798f7220 */ /* 0x000fe20000410000 */
[----:B------:R-:W-:Y:S01]  /*4870*/  FADD.FTZ R144, R144, R15 ;  /* 0x0000000f90907221 */ /* 0x000fe20000010000 */
[----:B------:R-:W-:Y:S01]  /*4880*/  FFMA.FTZ R15, R83, -R124, R14 ;  /* 0x8000007c530f7223 */ /* 0x000fe2000001000e */
        /* <DEDUP_REMOVED lines=9> */
[----:B------:R-:W-:Y:S01]  /*4920*/  FFMA.FTZ R146, R88, R141, R13 ;  /* 0x0000008d58927223 */ /* 0x000fe2000001000d */
[----:B------:R-:W-:Y:S01]  /*4930*/  FADD.FTZ R149, R143, R144 ;  /* 0x000000908f957221 */ /* 0x000fe20000010000 */
[-C--:B------:R-:W-:Y:S01]  /*4940*/  FMUL.FTZ R143, R125, R67.reuse ;  /* 0x000000437d8f7220 */ /* 0x080fe20000410000 */
[-C--:B------:R-:W-:Y:S01]  /*4950*/  FMUL.FTZ R13, R128, R67.reuse ;  /* 0x00000043800d7220 */ /* 0x080fe20000410000 */
[----:B------:R-:W-:Y:S01]  /*4960*/  FFMA.FTZ R141, R42, -R67, R141 ;  /* 0x800000432a8d7223 */ /* 0x000fe2000001008d */
[----:B------:R-:W-:Y:S01]  /*4970*/  FADD.FTZ R147, R41, R148 ;  /* 0x0000009429937221 */ /* 0x000fe20000010000 */
[----:B------:R-:W-:Y:S01]  /*4980*/  FMUL.FTZ R150, R108, R143 ;  /* 0x0000008f6c967220 */ /* 0x000fe20000410000 */
[----:B------:R-:W-:Y:S01]  /*4990*/  FADD.FTZ R144, RZ, R142 ;  /* 0x0000008eff907221 */ /* 0x000fe20000010000 */
[----:B------:R-:W-:Y:S01]  /*49a0*/  SHF.L.U32 R41, R133, 0x10, RZ ;  /* 0x0000001085297819 */ /* 0x000fe200000006ff */
[----:B------:R-:W-:Y:S01]  /*49b0*/  FFMA.FTZ R148, R86, -R121, R15 ;  /* 0x8000007956947223 */ /* 0x000fe2000001000f */
[-C--:B------:R-:W-:Y:S01]  /*49c0*/  FMUL.FTZ R142, R2, R74.reuse ;  /* 0x0000004a028e7220 */ /* 0x080fe20000410000 */
[-C--:B------:R-:W-:Y:S01]  /*49d0*/  FFMA.FTZ R15, R141, R13.reuse, -R150 ;  /* 0x0000000d8d0f7223 */ /* 0x080fe20000010896 */
[----:B------:R-:W-:Y:S01]  /*49e0*/  FMUL.FTZ R150, R108, R13 ;  /* 0x0000000d6c967220 */ /* 0x000fe20000410000 */
[----:B------:R-:W-:Y:S01]  /*49f0*/  FFMA.FTZ R145, R41, -R74, R12 ;  /* 0x8000004a29917223 */ /* 0x000fe2000001000c */
[C---:B------:R-:W-:Y:S01]  /*4a00*/  FMUL.FTZ R152, R144.reuse, R142 ;  /* 0x0000008e90987220 */ /* 0x040fe20000410000 */
[----:B------:R-:W-:Y:S01]  /*4a10*/  FADD.FTZ R14, R147, R14 ;  /* 0x0000000e930e7221 */ /* 0x000fe20000010000 */
[----:B------:R-:W-:Y:S01]  /*4a20*/  FFMA.FTZ R150, R141, R143, R150 ;  /* 0x0000008f8d967223 */ /* 0x000fe20000010096 */
[----:B------:R-:W-:Y:S01]  /*4a30*/  FFMA.FTZ R13, R87, -R114, R148 ;  /* 0x80000072570d7223 */ /* 0x000fe20000010094 */
[-C--:B------:R-:W-:Y:S01]  /*4a40*/  FMUL.FTZ R148, R144, R151.reuse ;  /* 0x0000009790947220 */ /* 0x080fe20000410000 */
[----:B------:R-:W-:Y:S01]  /*4a50*/  FFMA.FTZ R147, R145, R151, -R152 ;  /* 0x0000009791937223 */ /* 0x000fe20000010898 */
[----:B------:R-:W-:Y:S01]  /*4a60*/  FADD.FTZ R14, R14, R15 ;  /* 0x0000000f0e0e7221 */ /* 0x000fe20000010000 */
[----:B------:R-:W-:Y:S01]  /*4a70*/  FFMA.FTZ R146, R89, R12, R146 ;  /* 0x0000000c59927223 */ /* 0x000fe20000010092 */
[----:B------:R-:W-:Y:S01]  /*4a80*/  FADD.FTZ R149, R149, R150 ;  /* 0x0000009695957221 */ /* 0x000fe20000010000 */
[----:B------:R-:W-:Y:S01]  /*4a90*/  FFMA.FTZ R12, R88, -R108, R13 ;  /* 0x8000006c580c7223 */ /* 0x000fe2000001000d */
[----:B------:R-:W-:Y:S01]  /*4aa0*/  FFMA.FTZ R150, R145, R142, R148 ;  /* 0x0000008e91967223 */ /* 0x000fe20000010094 */
[----:B------:R-:W-:Y:S01]  /*4ab0*/  FADD.FTZ R151, R14, R147 ;  /* 0x000000930e977221 */ /* 0x000fe20000010000 */
[----:B------:R-:W-:Y:S01]  /*4ac0*/  MOV R14, R146 ;  /* 0x00000092000e7202 */ /* 0x000fe20000000f00 */
[----:B------:R-:W-:Y:S01]  /*4ad0*/  FFMA.FTZ R148, R89, -R144, R12 ;  /* 0x8000009059947223 */ /* 0x000fe2000001000c */
[----:B------:R-:W-:Y:S01]  /*4ae0*/  FADD.FTZ R12, R149, R150 ;  /* 0x00000096950c7221 */ /* 0x000fe20000010000 */
[----:B------:R-:W0:Y:S01]  /*4af0*/  SHFL.DOWN PT, R147, R146, 0x1, 0x1f ;  /* 0x08201f0092937f89 */ /* 0x000e2200000e0000 */
[----:B------:R-:W-:Y:S01]  /*4b00*/  MOV R13, R151 ;  /* 0x00000097000d7202 */ /* 0x000fe20000000f00 */
[----:B------:R-:W-:Y:S01]  /*4b10*/  FADD.FTZ R38, R143, R38 ;  /* 0x000000268f267221 */ /* 0x000fe20000010000 */
[----:B------:R-:W-:Y:S01]  /*4b20*/  MOV R15, R148 ;  /* 0x00000094000f7202 */ /* 0x000fe20000000f00 */
[----:B------:R-:W1:Y:S01]  /*4b30*/  SHFL.DOWN PT, R150, R151, 0x1, 0x1f ;  /* 0x08201f0097967f89 */ /* 0x000e6200000e0000 */
[----:B------:R-:W-:Y:S01]  /*4b40*/  FADD.FTZ R34, R117, R34 ;  /* 0x0000002275227221 */ /* 0x000fe20000010000 */
        /* <DEDUP_REMOVED lines=8> */
[----:B0-----:R-:W-:-:S02]  /*4bd0*/  @!P0 FADD.FTZ R14, R14, R147 ;  /* 0x000000930e0e8221 */ /* 0x001fc40000010000 */
[----:B------:R-:W0:Y:S01]  /*4be0*/  SHFL.IDX PT, R147, R102, RZ, 0x1f ;  /* 0x00001fff66937589 */ /* 0x000e2200000e0000 */
[----:B-1----:R-:W-:-:S03]  /*4bf0*/  @!P0 FADD.FTZ R13, R13, R150 ;  /* 0x000000960d0d8221 */ /* 0x002fc60000010000 */
[----:B------:R-:W1:Y:S01]  /*4c00*/  SHFL.DOWN PT, R153, R14, 0x2, 0x1f ;  /* 0x08401f000e997f89 */ /* 0x000e6200000e0000 */
[----:B--2---:R-:W-:-:S03]  /*4c10*/  @!P0 FADD.FTZ R15, R15, R152 ;  /* 0x000000980f0f8221 */ /* 0x004fc60000010000 */
[----:B------:R-:W2:Y:S01]  /*4c20*/  SHFL.DOWN PT, R150, R13, 0x2, 0x1f ;  /* 0x08401f000d967f89 */ /* 0x000ea200000e0000 */
[----:B---3--:R-:W-:Y:S01]  /*4c30*/  @!P0 FADD.FTZ R12, R149, R12 ;  /* 0x0000000c950c8221 */ /* 0x008fe20000010000 */
[----:B------:R-:W-:Y:S02]  /*4c40*/  ISETP.NE.AND P0, PT, R55, RZ, PT ;  /* 0x000000ff3700720c */ /* 0x000fe40003f05270 */
[----:B------:R-:W3:Y:S04]  /*4c50*/  SHFL.DOWN PT, R152, R15, 0x2, 0x1f ;  /* 0x08401f000f987f89 */ /* 0x000ee800000e0000 */
[----:B------:R-:W4:Y:S01]  /*4c60*/  SHFL.DOWN PT, R151, R12, 0x2, 0x1f ;  /* 0x08401f000c977f89 */ /* 0x000f2200000e0000 */
[C---:B0-----:R-:W-:Y:S01]  /*4c70*/  FMUL.FTZ R149, R147.reuse, R11 ;  /* 0x0000000b93957220 */ /* 0x041fe20000410000 */
[----:B------:R-:W-:-:S05]  /*4c80*/  FMUL.FTZ R148, R147, R10 ;  /* 0x0000000a93947220 */ /* 0x000fca0000410000 */
[----:B------:R-:W0:Y:S01]  /*4c90*/  @!P0 S2R R102, SR_CgaCtaId ;  /* 0x0000000000668919 */ /* 0x000e220000008800 */
[C---:B------:R-:W-:Y:S01]  /*4ca0*/  FFMA.FTZ R146, R100.reuse, R10, -R149 ;  /* 0x0000000a64927223 */ /* 0x040fe20000010895 */
[----:B------:R-:W-:Y:S01]  /*4cb0*/  FFMA.FTZ R149, R100, R11, R148 ;  /* 0x0000000b64957223 */ /* 0x000fe20000010094 */
[----:B-1----:R-:W-:Y:S01]  /*4cc0*/  @!P3 FADD.FTZ R14, R14, R153 ;  /* 0x000000990e0eb221 */ /* 0x002fe20000010000 */
[----:B------:R-:W-:Y:S01]  /*4cd0*/  FMUL.FTZ R11, R147, R9 ;  /* 0x00000009930b7220 */ /* 0x000fe20000410000 */
[----:B--2---:R-:W-:Y:S01]  /*4ce0*/  @!P3 FADD.FTZ R13, R13, R150 ;  /* 0x000000960d0db221 */ /* 0x004fe20000010000 */
[----:B------:R-:W-:Y:S01]  /*4cf0*/  FMUL.FTZ R10, R147, R8 ;  /* 0x00000008930a7220 */ /* 0x000fe20000410000 */
[----:B------:R-:W-:Y:S01]  /*4d00*/  FMUL.FTZ R147, R31, R2 ;  /* 0x000000021f937220 */ /* 0x000fe20000410000 */
[----:B------:R-:W1:Y:S01]  /*4d10*/  SHFL.DOWN PT, R153, R14, 0x4, 0x1f ;  /* 0x08801f000e997f89 */ /* 0x000e6200000e0000 */
[----:B---3--:R-:W-:Y:S01]  /*4d20*/  @!P3 FADD.FTZ R15, R15, R152 ;  /* 0x000000980f0fb221 */ /* 0x008fe20000010000 */
[----:B------:R-:W-:Y:S01]  /*4d30*/  FFMA.FTZ R8, R100, R8, -R11 ;  /* 0x0000000864087223 */ /* 0x000fe2000001080b */
[-C--:B------:R-:W-:Y:S01]  /*4d40*/  FFMA.FTZ R147, R30, R126.reuse, -R147 ;  /* 0x0000007e1e937223 */ /* 0x080fe20000010893 */
[----:B------:R-:W2:Y:S01]  /*4d50*/  SHFL.DOWN PT, R148, R13, 0x4, 0x1f ;  /* 0x08801f000d947f89 */ /* 0x000ea200000e0000 */
[----:B----4-:R-:W-:Y:S01]  /*4d60*/  @!P3 FADD.FTZ R12, R12, R151 ;  /* 0x000000970c0cb221 */ /* 0x010fe20000010000 */
[----:B------:R-:W-:Y:S01]  /*4d70*/  ISETP.GT.AND P3, PT, R55, 0x1b, PT ;  /* 0x0000001b3700780c */ /* 0x000fe20003f64270 */
[----:B------:R-:W-:Y:S01]  /*4d80*/  FMUL.FTZ R144, R144, R147 ;  /* 0x0000009390907220 */ /* 0x000fe20000410000 */
[----:B------:R-:W3:Y:S01]  /*4d90*/  SHFL.DOWN PT, R150, R15, 0x4, 0x1f ;  /* 0x08801f000f967f89 */ /* 0x000ee200000e0000 */
[----:B------:R-:W-:Y:S01]  /*4da0*/  FMUL.FTZ R147, R31, R126 ;  /* 0x0000007e1f937220 */ /* 0x000fe20000410000 */
[----:B------:R-:W-:Y:S01]  /*4db0*/  FFMA.FTZ R9, R100, R9, R10 ;  /* 0x0000000964097223 */ /* 0x000fe2000001000a */
[----:B------:R-:W-:Y:S01]  /*4dc0*/  FADD.FTZ R10, R103, R146 ;  /* 0x00000092670a7221 */ /* 0x000fe20000010000 */
[----:B------:R-:W4:Y:S01]  /*4dd0*/  SHFL.DOWN PT, R151, R12, 0x4, 0x1f ;  /* 0x08801f000c977f89 */ /* 0x000f2200000e0000 */
[----:B------:R-:W-:Y:S01]  /*4de0*/  FADD.FTZ R11, R104, R149 ;  /* 0x00000095680b7221 */ /* 0x000fe20000010000 */
[----:B------:R-:W-:Y:S01]  /*4df0*/  FFMA.FTZ R100, R30, R2, R147 ;  /* 0x000000021e647223 */ /* 0x000fe20000010093 */
[----:B------:R-:W-:-:S03]  /*4e00*/  @!P0 MOV R103, 0x400 ;  /* 0x0000040000678802 */ /* 0x000fc60000000f00 */
[----:B------:R-:W-:Y:S01]  /*4e10*/  FFMA.FTZ R100, R145, R100, R144 ;  /* 0x0000006491647223 */ /* 0x000fe20000010090 */
[----:B------:R5:W-:Y:S03]  /*4e20*/  @!P4 STS.128 [R90+0x1770], R8 ;  /* 0x001770085a00c388 */ /* 0x000be60000000c00 */
[----:B------:R-:W-:Y:S01]  /*4e30*/  FFMA.FTZ R143, R41, R2, R100 ;  /* 0x00000002298f7223 */ /* 0x000fe20000010064 */
[C---:B------:R-:W-:Y:S01]  /*4e40*/  FMUL.FTZ R2, R31.reuse, R135 ;  /* 0x000000871f027220 */ /* 0x040fe20000410000 */
[----:B-1----:R-:W-:Y:S01]  /*4e50*/  @!P3 FADD.FTZ R14, R14, R153 ;  /* 0x000000990e0eb221 */ /* 0x002fe20000010000 */
[----:B0-----:R-:W-:Y:S01]  /*4e60*/  @!P0 LEA R40, R102, R103, 0x18 ;  /* 0x0000006766288211 */ /* 0x001fe200078ec0ff */
[----:B------:R-:W-:Y:S01]  /*4e70*/  FMUL.FTZ R103, R31, R125 ;  /* 0x0000007d1f677220 */ /* 0x000fe20000410000 */
[----:B------:R-:W-:Y:S01]  /*4e80*/  FADD.FTZ R36, R143, R36 ;  /* 0x000000248f247221 */ /* 0x000fe20000010000 */
[----:B--2---:R-:W-:Y:S01]  /*4e90*/  @!P3 FADD.FTZ R13, R13, R148 ;  /* 0x000000940d0db221 */ /* 0x004fe20000010000 */
[----:B------:R-:W0:Y:S01]  /*4ea0*/  SHFL.DOWN PT, R147, R14, 0x8, 0x1f ;  /* 0x09001f000e937f89 */ /* 0x000e2200000e0000 */
[----:B------:R-:W-:Y:S01]  /*4eb0*/  FFMA.FTZ R103, R30, R128, -R103 ;  /* 0x000000801e677223 */ /* 0x000fe20000010867 */
[----:B---3--:R-:W-:-:S02]  /*4ec0*/  @!P3 FADD.FTZ R15, R15, R150 ;  /* 0x000000960f0fb221 */ /* 0x008fc40000010000 */
[----:B------:R-:W1:Y:S01]  /*4ed0*/  SHFL.DOWN PT, R10, R13, 0x8, 0x1f ;  /* 0x09001f000d0a7f89 */ /* 0x000e6200000e0000 */
[----:B------:R-:W-:Y:S01]  /*4ee0*/  FMUL.FTZ R108, R108, R103 ;  /* 0x000000676c6c7220 */ /* 0x000fe20000410000 */
[----:B-----5:R-:W-:Y:S01]  /*4ef0*/  FMUL.FTZ R9, R31, R128 ;  /* 0x000000801f097220 */ /* 0x020fe20000410000 */
[----:B----4-:R-:W-:Y:S01]  /*4f00*/  @!P3 FADD.FTZ R12, R12, R151 ;  /* 0x000000970c0cb221 */ /* 0x010fe20000010000 */
[----:B------:R-:W2:Y:S01]  /*4f10*/  SHFL.DOWN PT, R100, R15, 0x8, 0x1f ;  /* 0x09001f000f647f89 */ /* 0x000ea200000e0000 */
[----:B------:R-:W-:Y:S01]  /*4f20*/  ISETP.GT.AND P3, PT, R55, 0x17, PT ;  /* 0x000000173700780c */ /* 0x000fe20003f64270 */
[C---:B------:R-:W-:Y:S01]  /*4f30*/  FFMA.FTZ R8, R30.reuse, R125, R9 ;  /* 0x0000007d1e087223 */ /* 0x040fe20000010009 */
[-C--:B------:R-:W-:Y:S01]  /*4f40*/  FFMA.FTZ R9, R30, R129.reuse, -R2 ;  /* 0x000000811e097223 */ /* 0x080fe20000010802 */
[----:B------:R-:W3:Y:S01]  /*4f50*/  SHFL.DOWN PT, R145, R12, 0x8, 0x1f ;  /* 0x09001f000c917f89 */ /* 0x000ee200000e0000 */
[----:B------:R-:W-:Y:S01]  /*4f60*/  FMUL.FTZ R129, R31, R129 ;  /* 0x000000811f817220 */ /* 0x000fe20000410000 */
[----:B------:R-:W-:Y:S01]  /*4f70*/  FFMA.FTZ R141, R141, R8, R108 ;  /* 0x000000088d8d7223 */ /* 0x000fe2000001006c */
[----:B------:R-:W-:Y:S01]  /*4f80*/  FMUL.FTZ R11, R114, R9 ;  /* 0x00000009720b7220 */ /* 0x000fe20000410000 */
[----:B------:R-:W-:Y:S01]  /*4f90*/  FMUL.FTZ R9, R31, R137 ;  /* 0x000000891f097220 */ /* 0x000fe20000410000 */
[----:B------:R-:W-:Y:S01]  /*4fa0*/  FFMA.FTZ R129, R30, R135, R129 ;  /* 0x000000871e817223 */ /* 0x000fe20000010081 */
[----:B------:R-:W-:-:S02]  /*4fb0*/  FFMA.FTZ R8, R42, R125, R141 ;  /* 0x0000007d2a087223 */ /* 0x000fc4000001008d */
[-C--:B------:R-:W-:Y:S01]  /*4fc0*/  FFMA.FTZ R2, R30, R138.reuse, -R9 ;  /* 0x0000008a1e027223 */ /* 0x080fe20000010809 */
[----:B------:R-:W-:Y:S01]  /*4fd0*/  FMUL.FTZ R9, R31, R138 ;  /* 0x0000008a1f097220 */ /* 0x000fe20000410000 */
[----:B------:R-:W-:Y:S01]  /*4fe0*/  FFMA.FTZ R120, R120, R129, R11 ;  /* 0x0000008178787223 */ /* 0x000fe2000001000b */
[----:B------:R-:W-:Y:S01]  /*4ff0*/  FADD.FTZ R35, R8, R35 ;  /* 0x0000002308237221 */ /* 0x000fe20000010000 */
[----:B------:R-:W-:Y:S01]  /*5000*/  FMUL.FTZ R121, R121, R2 ;  /* 0x0000000279797220 */ /* 0x000fe20000410000 */
[----:B------:R-:W-:Y:S01]  /*5010*/  FFMA.FTZ R11, R30, R137, R9 ;  /* 0x000000891e0b7223 */ /* 0x000fe20000010009 */
[----:B------:R-:W-:Y:S01]  /*5020*/  FMUL.FTZ R9, R31, R122 ;  /* 0x0000007a1f097220 */ /* 0x000fe20000410000 */
[----:B0-----:R-:W-:Y:S01]  /*5030*/  @!P3 FADD.FTZ R14, R14, R147 ;  /* 0x000000930e0eb221 */ /* 0x001fe20000010000 */
[----:B-1----:R-:W-:Y:S01]  /*5040*/  @!P3 FADD.FTZ R13, R13, R10 ;  /* 0x0000000a0d0db221 */ /* 0x002fe20000010000 */
[----:B------:R-:W-:Y:S01]  /*5050*/  FFMA.FTZ R11, R116, R11, R121 ;  /* 0x0000000b740b7223 */ /* 0x000fe20000010079 */
[----:B------:R-:W-:Y:S01]  /*5060*/  FFMA.FTZ R9, R30, R123, -R9 ;  /* 0x0000007b1e097223 */ /* 0x000fe20000010809 */
[----:B------:R-:W-:Y:S01]  /*5070*/  FMUL.FTZ R2, R31, R112 ;  /* 0x000000701f027220 */ /* 0x000fe20000410000 */
[----:B--2---:R-:W-:Y:S01]  /*5080*/  @!P3 FADD.FTZ R15, R15, R100 ;  /* 0x000000640f0fb221 */ /* 0x004fe20000010000 */
[----:B------:R-:W0:Y:S01]  /*5090*/  SHFL.DOWN PT, R10, R13, 0x10, 0x1f ;  /* 0x0a001f000d0a7f89 */ /* 0x000e2200000e0000 */
[----:B------:R-:W-:Y:S01]  /*50a0*/  FFMA.FTZ R137, R44, R137, R11 ;  /* 0x000000892c897223 */ /* 0x000fe2000001000b */
[----:B------:R-:W-:Y:S01]  /*50b0*/  FMUL.FTZ R11, R136, R9 ;  /* 0x00000009880b7220 */ /* 0x000fe20000410000 */
[----:B---3--:R-:W-:Y:S01]  /*50c0*/  @!P3 FADD.FTZ R12, R12, R145 ;  /* 0x000000910c0cb221 */ /* 0x008fe20000010000 */
[----:B------:R-:W1:Y:S01]  /*50d0*/  SHFL.DOWN PT, R117, R14, 0x10, 0x1f ;  /* 0x0a001f000e757f89 */ /* 0x000e6200000e0000 */
[----:B------:R-:W-:Y:S01]  /*50e0*/  FMUL.FTZ R9, R31, R119 ;  /* 0x000000771f097220 */ /* 0x000fe20000410000 */
[----:B------:R-:W-:Y:S01]  /*50f0*/  ISETP.GT.AND P3, PT, R55, 0xf, PT ;  /* 0x0000000f3700780c */ /* 0x000fe20003f64270 */
[C---:B------:R-:W-:Y:S01]  /*5100*/  FMUL.FTZ R123, R31.reuse, R123 ;  /* 0x0000007b1f7b7220 */ /* 0x040fe20000410000 */
[----:B------:R-:W2:Y:S01]  /*5110*/  SHFL.DOWN PT, R102, R15, 0x10, 0x1f ;  /* 0x0a001f000f667f89 */ /* 0x000ea200000e0000 */
[CC--:B------:R-:W-:Y:S01]  /*5120*/  FFMA.FTZ R8, R30.reuse, R118.reuse, -R9 ;  /* 0x000000761e087223 */ /* 0x0c0fe20000010809 */
[----:B------:R-:W-:Y:S01]  /*5130*/  FFMA.FTZ R9, R30, R113, -R2 ;  /* 0x000000711e097223 */ /* 0x000fe20000010802 */
[----:B------:R-:W-:Y:S01]  /*5140*/  FMUL.FTZ R118, R31, R118 ;  /* 0x000000761f767220 */ /* 0x000fe20000410000 */
[----:B------:R-:W3:Y:S01]  /*5150*/  SHFL.DOWN PT, R103, R12, 0x10, 0x1f ;  /* 0x0a001f000c677f89 */ /* 0x000ee200000e0000 */
[----:B------:R-:W-:Y:S01]  /*5160*/  FMUL.FTZ R100, R127, R8 ;  /* 0x000000087f647220 */ /* 0x000fe20000410000 */
[----:B------:R-:W-:Y:S01]  /*5170*/  FMUL.FTZ R124, R124, R9 ;  /* 0x000000097c7c7220 */ /* 0x000fe20000410000 */
[C---:B------:R-:W-:Y:S01]  /*5180*/  FMUL.FTZ R9, R31.reuse, R111 ;  /* 0x0000006f1f097220 */ /* 0x040fe20000410000 */
[C---:B------:R-:W-:Y:S01]  /*5190*/  FMUL.FTZ R113, R31.reuse, R113 ;  /* 0x000000711f717220 */ /* 0x040fe20000410000 */
[-C--:B------:R-:W-:Y:S01]  /*51a0*/  FMUL.FTZ R2, R31, R101.reuse ;  /* 0x000000651f027220 */ /* 0x080fe20000410000 */
[C---:B------:R-:W-:Y:S01]  /*51b0*/  FFMA.FTZ R123, R30.reuse, R122, R123 ;  /* 0x0000007a1e7b7223 */ /* 0x040fe2000001007b */
[C---:B------:R-:W-:Y:S01]  /*51c0*/  FFMA.FTZ R8, R30.reuse, R101, -R9 ;  /* 0x000000651e087223 */ /* 0x040fe20000010809 */
[C---:B------:R-:W-:Y:S01]  /*51d0*/  FFMA.FTZ R118, R30.reuse, R119, R118 ;  /* 0x000000771e767223 */ /* 0x040fe20000010076 */
[----:B------:R-:W-:Y:S01]  /*51e0*/  FFMA.FTZ R9, R30, R111, R2 ;  /* 0x0000006f1e097223 */ /* 0x000fe20000010002 */
        /* <DEDUP_REMOVED lines=33> */
.L_x_16601:
[----:B------:R-:W-:Y:S05]  /*5400*/  BSYNC B0 ;  /* 0x0000000000007941 */ /* 0x000fea0003800000 */
.L_x_16600:
        /* <DEDUP_REMOVED lines=14> */
.L_x_16587:
[----:B------:R-:W-:Y:S01]  /*54f0*/  BAR.SYNC.DEFER_BLOCKING 0x0 ;  /* 0x0000000000007b1d */ /* 0x000fe20000010000 */
[----:B------:R-:W-:-:S07]  /*5500*/  IMAD.WIDE R2, R57, 0x10, R16 ;  /* 0x0000001039027825 */ /* 0x000fce00078e0210 */
[----:B------:R-:W1:Y:S01]  /*5510*/  LDC.64 R42, c[0x0][0x388] ;  /* 0x0000e200ff2a7b82 */ /* 0x000e620000000a00 */
[----:B------:R-:W-:Y:S01]  /*5520*/  ULDC.64 UR4, c[0x0][0x390] ;  /* 0x0000e40000047ab9 */ /* 0x000fe20000000a00 */
[----:B------:R-:W2:Y:S04]  /*5530*/  LDG.E.128 R8, desc[UR14][R2.64] ;  /* 0x0000000e02087981 */ /* 0x000ea8000c1e1d00 */
[----:B--2---:R-:W-:Y:S01]  /*5540*/  STS.128 [R60], R8 ;  /* 0x000000083c007388 */ /* 0x004fe20000000c00 */
[----:B------:R-:W-:-:S03]  /*5550*/  NOP ;  /* 0x0000000000007918 */ /* 0x000fc60000000000 */
[----:B------:R-:W2:Y:S02]  /*5560*/  LDS.128 R4, [R60] ;  /* 0x000000003c047984 */ /* 0x000ea40000000c00 */
[----:B--2---:R-:W-:Y:S02]  /*5570*/  SHF.L.U32 R0, R4, 0x10, RZ ;  /* 0x0000001004007819 */ /* 0x004fe400000006ff */
[C---:B------:R-:W-:Y:S02]  /*5580*/  SHF.L.U32 R2, R6.reuse, 0x10, RZ ;  /* 0x0000001006027819 */ /* 0x040fe400000006ff */
[----:B------:R-:W-:Y:S01]  /*5590*/  PRMT R6, R6, 0x7632, R6 ;  /* 0x0000763206067816 */ /* 0x000fe20000000006 */
[--C-:B0-----:R-:W-:Y:S01]  /*55a0*/  FADD.FTZ R12, R0, R51.reuse ;  /* 0x00000033000c7221 */ /* 0x101fe20000010000 */
[----:B------:R-:W-:Y:S01]  /*55b0*/  SHF.L.U32 R0, R5, 0x10, RZ ;  /* 0x0000001005007819 */ /* 0x000fe200000006ff */
[--C-:B------:R-:W-:Y:S01]  /*55c0*/  FADD.FTZ R10, R2, R51.reuse ;  /* 0x00000033020a7221 */ /* 0x100fe20000010000 */
[----:B------:R-:W-:Y:S01]  /*55d0*/  SHF.L.U32 R2, R7, 0x10, RZ ;  /* 0x0000001007027819 */ /* 0x000fe200000006ff */
[----:B------:R-:W-:Y:S01]  /*55e0*/  BAR.SYNC.DEFER_BLOCKING 0x0 ;  /* 0x0000000000007b1d */ /* 0x000fe20000010000 */
[----:B------:R-:W-:Y:S01]  /*55f0*/  FSETP.GTU.FTZ.AND P6, PT, R12, 20, PT ;  /* 0x41a000000c00780b */ /* 0x000fe20003fdc000 */
[----:B------:R-:W-:Y:S01]  /*5600*/  FADD.FTZ R13, R0, R51 ;  /* 0x00000033000d7221 */ /* 0x000fe20000010000 */
[----:B------:R-:W-:-:S02]  /*5610*/  SHF.L.U32 R6, R6, 0x10, RZ ;  /* 0x0000001006067819 */ /* 0x000fc400000006ff */
[----:B------:R-:W-:Y:S02]  /*5620*/  FSETP.GTU.FTZ.AND P1, PT, R10, 20, PT ;  /* 0x41a000000a00780b */ /* 0x000fe40003f3c000 */
[----:B------:R-:W-:Y:S01]  /*5630*/  PRMT R4, R4, 0x7632, R4 ;  /* 0x0000763204047816 */ /* 0x000fe20000000004 */
[----:B------:R-:W-:Y:S01]  /*5640*/  FADD.FTZ R6, R6, R51 ;  /* 0x0000003306067221 */ /* 0x000fe20000010000 */
[----:B------:R-:W-:Y:S02]  /*5650*/  PRMT R5, R5, 0x7632, R5 ;  /* 0x0000763205057816 */ /* 0x000fe40000000005 */
[----:B------:R-:W-:Y:S02]  /*5660*/  SHF.L.U32 R4, R4, 0x10, RZ ;  /* 0x0000001004047819 */ /* 0x000fe400000006ff */
[----:B------:R-:W-:Y:S01]  /*5670*/  FSETP.GTU.FTZ.AND P5, PT, R6, 20, PT ;  /* 0x41a000000600780b */ /* 0x000fe20003fbc000 */
[----:B------:R-:W-:Y:S01]  /*5680*/  @!P6 FMUL.FTZ R0, R12, -1.4426950216293334961 ;  /* 0xbfb8aa3b0c00e820 */ /* 0x000fe20000410000 */
[----:B------:R-:W-:Y:S01]  /*5690*/  FADD.FTZ R12, R2, R51 ;  /* 0x00000033020c7221 */ /* 0x000fe20000010000 */
[----:B------:R-:W-:Y:S01]  /*56a0*/  PRMT R7, R7, 0x7632, R7 ;  /* 0x0000763207077816 */ /* 0x000fe20000000007 */
[----:B------:R-:W-:Y:S01]  /*56b0*/  FADD.FTZ R8, R4, R51 ;  /* 0x0000003304087221 */ /* 0x000fe20000010000 */
[----:B------:R-:W-:Y:S01]  /*56c0*/  FSETP.GTU.FTZ.AND P0, PT, R13, 20, PT ;  /* 0x41a000000d00780b */ /* 0x000fe20003f1c000 */
[----:B------:R-:W-:Y:S01]  /*56d0*/  @!P1 FMUL.FTZ R4, R10, -1.4426950216293334961 ;  /* 0xbfb8aa3b0a049820 */ /* 0x000fe20000410000 */
[----:B------:R-:W0:Y:S01]  /*56e0*/  @!P6 MUFU.EX2 R0, R0 ;  /* 0x000000000000e308 */ /* 0x000e220000000800 */
[----:B------:R-:W-:-:S02]  /*56f0*/  FSETP.GTU.FTZ.AND P2, PT, R12, 20, PT ;  /* 0x41a000000c00780b */ /* 0x000fc40003f5c000 */
[----:B------:R-:W-:-:S05]  /*5700*/  FSETP.GTU.FTZ.AND P3, PT, R8, 20, PT ;  /* 0x41a000000800780b */ /* 0x000fca0003f7c000 */
[----:B------:R-:W2:Y:S03]  /*5710*/  @!P1 MUFU.EX2 R4, R4 ;  /* 0x0000000400049308 */ /* 0x000ea60000000800 */
[----:B------:R-:W-:Y:S01]  /*5720*/  @!P0 FMUL.FTZ R3, R13, -1.4426950216293334961 ;  /* 0xbfb8aa3b0d038820 */ /* 0x000fe20000410000 */
[----:B0-----:R-:W-:Y:S01]  /*5730*/  @!P6 FADD.FTZ R2, R0, 1 ;  /* 0x3f8000000002e421 */ /* 0x001fe20000010000 */
[----:B------:R-:W-:Y:S01]  /*5740*/  SHF.L.U32 R0, R5, 0x10, RZ ;  /* 0x0000001005007819 */ /* 0x000fe200000006ff */
[----:B------:R-:W-:-:S03]  /*5750*/  @!P2 FMUL.FTZ R5, R12, -1.4426950216293334961 ;  /* 0xbfb8aa3b0c05a820 */ /* 0x000fc60000410000 */
[----:B------:R-:W0:Y:S01]  /*5760*/  @!P0 MUFU.EX2 R3, R3 ;  /* 0x0000000300038308 */ /* 0x000e220000000800 */
[----:B------:R-:W-:Y:S01]  /*5770*/  FADD.FTZ R11, R0, R51 ;  /* 0x00000033000b7221 */ /* 0x000fe20000010000 */
[----:B------:R-:W-:-:S06]  /*5780*/  SHF.L.U32 R0, R7, 0x10, RZ ;  /* 0x0000001007007819 */ /* 0x000fcc00000006ff */
[----:B------:R3:W4:Y:S01]  /*5790*/  @!P6 MUFU.RCP R9, R2 ;  /* 0x000000020009e308 */ /* 0x0007220000001000 */
[----:B------:R-:W-:Y:S01]  /*57a0*/  FADD.FTZ R7, R0, R51 ;  /* 0x0000003300077221 */ /* 0x000fe20000010000 */
[----:B------:R-:W-:Y:S01]  /*57b0*/  FSETP.GTU.FTZ.AND P4, PT, R11, 20, PT ;  /* 0x41a000000b00780b */ /* 0x000fe20003f9c000 */
[----:B------:R-:W-:Y:S01]  /*57c0*/  @!P3 FMUL.FTZ R0, R8, -1.4426950216293334961 ;  /* 0xbfb8aa3b0800b820 */ /* 0x000fe20000410000 */
[----:B--2---:R-:W-:Y:S01]  /*57d0*/  @!P1 FADD.FTZ R8, R4, 1 ;  /* 0x3f80000004089421 */ /* 0x004fe20000010000 */
[----:B------:R-:W-:-:S03]  /*57e0*/  F2FP.BF16.F32.PACK_AB R4, R95, R62 ;  /* 0x0000003e5f04723e */ /* 0x000fc600000010ff */
[----:B------:R2:W-:Y:S01]  /*57f0*/  @!P2 MUFU.EX2 R10, R5 ;  /* 0x00000005000aa308 */ /* 0x0005e20000000800 */
[----:B0-----:R-:W-:-:S06]  /*5800*/  @!P0 FADD.FTZ R3, R3, 1 ;  /* 0x3f80000003038421 */ /* 0x001fcc0000010000 */
[----:B---3--:R-:W-:Y:S01]  /*5810*/  @!P4 FMUL.FTZ R2, R11, -1.4426950216293334961 ;  /* 0xbfb8aa3b0b02c820 */ /* 0x008fe20000410000 */
[----:B------:R-:W0:Y:S01]  /*5820*/  @!P1 MUFU.RCP R25, R8 ;  /* 0x0000000800199308 */ /* 0x000e220000001000 */
[----:B----4-:R-:W-:Y:S01]  /*5830*/  @!P6 FMUL.FTZ R64, R64, R9 ;  /* 0x000000094040e220 */ /* 0x010fe20000410000 */
[----:B------:R-:W-:Y:S01]  /*5840*/  @!P5 FMUL.FTZ R9, R6, -1.4426950216293334961 ;  /* 0xbfb8aa3b0609d820 */ /* 0x000fe20000410000 */
[----:B------:R-:W-:Y:S02]  /*5850*/  FSETP.GTU.FTZ.AND P6, PT, R7, 20, PT ;  /* 0x41a000000700780b */ /* 0x000fe40003fdc000 */
[----:B------:R-:W-:Y:S02]  /*5860*/  F2FP.BF16.F32.PACK_AB R6, R37, R34 ;  /* 0x000000222506723e */ /* 0x000fe400000010ff */
[----:B--2---:R-:W-:Y:S01]  /*5870*/  F2FP.BF16.F32.PACK_AB R5, R32, R71 ;  /* 0x000000472005723e */ /* 0x004fe200000010ff */
[----:B------:R-:W2:Y:S01]  /*5880*/  @!P5 MUFU.EX2 R9, R9 ;  /* 0x000000090009d308 */ /* 0x000ea20000000800 */
[----:B------:R-:W-:Y:S01]  /*5890*/  IADD3 R34, R54, -0x1, RZ ;  /* 0xffffffff36227810 */ /* 0x000fe20007ffe0ff */
[----:B-1----:R-:W-:-:S03]  /*58a0*/  IMAD R32, R42, UR17, RZ ;  /* 0x000000112a207c24 */ /* 0x002fc6000f8e02ff */
[----:B------:R-:W-:-:S03]  /*58b0*/  SHF.L.U32 R12, R34, 0x8, RZ ;  /* 0x00000008220c7819 */ /* 0x000fc600000006ff */
[----:B------:R-:W-:Y:S01]  /*58c0*/  @!P6 FMUL.FTZ R11, R7, -1.4426950216293334961 ;  /* 0xbfb8aa3b070be820 */ /* 0x000fe20000410000 */
[----:B------:R-:W-:Y:S01]  /*58d0*/  F2FP.BF16.F32.PACK_AB R7, R39, R38 ;  /* 0x000000262707723e */ /* 0x000fe200000010ff */
[----:B------:R1:W3:Y:S01]  /*58e0*/  @!P4 MUFU.EX2 R14, R2 ;  /* 0x00000002000ec308 */ /* 0x0002e20000000800 */
[----:B------:R-:W4:Y:S01]  /*58f0*/  LDC.64 R38, c[0x0][0x3e0] ;  /* 0x0000f800ff267b82 */ /* 0x000f220000000a00 */
[----:B------:R-:W-:Y:S01]  /*5900*/  SHF.R.S32.HI R13, RZ, 0x1f, R12 ;  /* 0x0000001fff0d7819 */ /* 0x000fe2000001140c */
[----:B0-----:R-:W-:Y:S01]  /*5910*/  @!P1 FMUL.FTZ R96, R96, R25 ;  /* 0x0000001960609220 */ /* 0x001fe20000410000 */
[----:B------:R0:W-:Y:S01]  /*5920*/  STS.128 [R60], R4 ;  /* 0x000000043c007388 */ /* 0x0001e20000000c00 */
[----:B------:R-:W-:Y:S01]  /*5930*/  IADD3 R16, P1, R16, -0x200, RZ ;  /* 0xfffffe0010107810 */ /* 0x000fe20007f3e0ff */
[----:B--2---:R-:W-:Y:S02]  /*5940*/  @!P5 FADD.FTZ R15, R9, 1 ;  /* 0x3f800000090fd421 */ /* 0x004fe40000010000 */
[----:B------:R2:W5:Y:S01]  /*5950*/  @!P6 MUFU.EX2 R24, R11 ;  /* 0x0000000b0018e308 */ /* 0x0005620000000800 */
[----:B-1----:R-:W-:Y:S01]  /*5960*/  @!P2 FADD.FTZ R2, R10, 1 ;  /* 0x3f8000000a02a421 */ /* 0x002fe20000010000 */
[----:B------:R-:W-:-:S06]  /*5970*/  NOP ;  /* 0x0000000000007918 */ /* 0x000fcc0000000000 */
[----:B------:R-:W1:Y:S01]  /*5980*/  @!P0 MUFU.RCP R26, R3 ;  /* 0x00000003001a8308 */ /* 0x000e620000001000 */
[----:B--2---:R-:W2:Y:S01]  /*5990*/  LDS.128 R8, [R60] ;  /* 0x000000003c087984 */ /* 0x004ea20000000c00 */
[----:B---3--:R-:W-:Y:S01]  /*59a0*/  @!P4 FADD.FTZ R14, R14, 1 ;  /* 0x3f8000000e0ec421 */ /* 0x008fe20000010000 */
[----:B------:R-:W-:Y:S01]  /*59b0*/  IADD3.X R17, R17, -0x1, RZ, P1, !PT ;  /* 0xffffffff11117810 */ /* 0x000fe20000ffe4ff */
[----:B0-----:R-:W-:-:S04]  /*59c0*/  IMAD R5, R43, UR16, R32 ;  /* 0x000000102b057c24 */ /* 0x001fc8000f8e0220 */
[----:B------:R0:W3:Y:S01]  /*59d0*/  @!P2 MUFU.RCP R30, R2 ;  /* 0x00000002001ea308 */ /* 0x0000e20000001000 */
[----:B-----5:R-:W-:-:S07]  /*59e0*/  @!P6 FADD.FTZ R24, R24, 1 ;  /* 0x3f8000001818e421 */ /* 0x020fce0000010000 */
[----:B------:R-:W5:Y:S01]  /*59f0*/  @!P3 MUFU.EX2 R0, R0 ;  /* 0x000000000000b308 */ /* 0x000f620000000800 */
[----:B0-----:R-:W-:-:S04]  /*5a00*/  IMAD.WIDE.U32 R2, R42, UR16, R12 ;  /* 0x000000102a027c25 */ /* 0x001fc8000f8e000c */
[----:B-1----:R-:W-:Y:S01]  /*5a10*/  @!P0 FMUL.FTZ R93, R93, R26 ;  /* 0x0000001a5d5d8220 */ /* 0x002fe20000410000 */
[----:B------:R-:W-:Y:S01]  /*5a20*/  IADD3 R3, R3, R5, RZ ;  /* 0x0000000503037210 */ /* 0x000fe20007ffe0ff */
[----:B------:R-:W-:Y:S01]  /*5a30*/  IMAD R5, R49, UR4, RZ ;  /* 0x0000000431057c24 */ /* 0x000fe2000f8e02ff */
[----:B------:R-:W0:Y:S01]  /*5a40*/  @!P5 MUFU.RCP R28, R15 ;  /* 0x0000000f001cd308 */ /* 0x000e220000001000 */
[----:B---3--:R-:W-:Y:S01]  /*5a50*/  @!P2 FMUL.FTZ R35, R35, R30 ;  /* 0x0000001e2323a220 */ /* 0x008fe20000410000 */
[----:B------:R-:W-:Y:S01]  /*5a60*/  IADD3 R58, P2, R58, -0x200, RZ ;  /* 0xfffffe003a3a7810 */ /* 0x000fe20007f5e0ff */
[C---:B------:R-:W-:Y:S01]  /*5a70*/  IMAD R5, R48.reuse, UR5, R5 ;  /* 0x0000000530057c24 */ /* 0x040fe2000f8e0205 */
[----:B------:R-:W1:Y:S01]  /*5a80*/  LDC.64 R30, c[0x0][0x3a8] ;  /* 0x0000ea00ff1e7b82 */ /* 0x000e620000000a00 */
[----:B------:R-:W-:Y:S01]  /*5a90*/  IMAD.WIDE.U32 R2, R48, UR4, R2 ;  /* 0x0000000430027c25 */ /* 0x000fe2000f8e0002 */
[----:B------:R-:W-:Y:S01]  /*5aa0*/  ULDC.64 UR4, c[0x0][0x3b0] ;  /* 0x0000ec0000047ab9 */ /* 0x000fe20000000a00 */
[----:B------:R-:W-:Y:S01]  /*5ab0*/  IADD3.X R61, R61, -0x1, RZ, P2, !PT ;  /* 0xffffffff3d3d7810 */ /* 0x000fe200017fe4ff */
[----:B------:R-:W3:Y:S01]  /*5ac0*/  @!P6 MUFU.RCP R27, R24 ;  /* 0x00000018001be308 */ /* 0x000ee20000001000 */
[----:B-----5:R-:W-:Y:S01]  /*5ad0*/  @!P3 FADD.FTZ R0, R0, 1 ;  /* 0x3f8000000000b421 */ /* 0x020fe20000010000 */
[----:B------:R-:W-:-:S02]  /*5ae0*/  IADD3 R3, R3, R5, RZ ;  /* 0x0000000503037210 */ /* 0x000fc40007ffe0ff */
[----:B----4-:R-:W-:-:S04]  /*5af0*/  LEA R4, P0, R2, R38, 0x1 ;  /* 0x0000002602047211 */ /* 0x010fc800078008ff */
[----:B------:R-:W-:Y:S01]  /*5b00*/  LEA.HI.X R5, R2, R39, R3, 0x1, P0 ;  /* 0x0000002702057211 */ /* 0x000fe200000f0c03 */
[----:B------:R-:W4:Y:S01]  /*5b10*/  @!P3 MUFU.RCP R0, R0 ;  /* 0x000000000000b308 */ /* 0x000f220000001000 */
[----:B0-----:R-:W-:Y:S02]  /*5b20*/  @!P5 FMUL.FTZ R33, R33, R28 ;  /* 0x0000001c2121d220 */ /* 0x001fe40000410000 */
[----:B------:R-:W0:Y:S01]  /*5b30*/  LDC.64 R28, c[0x0][0x3f0] ;  /* 0x0000fc00ff1c7b82 */ /* 0x000e220000000a00 */
[----:B------:R-:W-:Y:S02]  /*5b40*/  IMAD.WIDE R2, R57, 0x10, R4 ;  /* 0x0000001039027825 */ /* 0x000fe400078e0204 */
[----:B------:R-:W-:Y:S02]  /*5b50*/  F2FP.BF16.F32.PACK_AB R26, R33, R96 ;  /* 0x00000060211a723e */ /* 0x000fe400000010ff */
[----:B------:R-:W5:Y:S01]  /*5b60*/  @!P4 MUFU.RCP R7, R14 ;  /* 0x0000000e0007c308 */ /* 0x000f620000001000 */
[----:B--2---:R2:W-:Y:S01]  /*5b70*/  STG.E.128 desc[UR14][R2.64], R8 ;  /* 0x0000000802007986 */ /* 0x0045e2000c101d0e */
[----:B---3--:R-:W-:Y:S01]  /*5b80*/  @!P6 FMUL.FTZ R36, R36, R27 ;  /* 0x0000001b2424e220 */ /* 0x008fe20000410000 */
[----:B-1----:R-:W-:-:S04]  /*5b90*/  IMAD.WIDE.U32 R12, R30, UR16, R12 ;  /* 0x000000101e0c7c25 */ /* 0x002fc8000f8e000c */
[----:B------:R-:W-:Y:S01]  /*5ba0*/  F2FP.BF16.F32.PACK_AB R27, R36, R35 ;  /* 0x00000023241b723e */ /* 0x000fe200000010ff */
[----:B----4-:R-:W-:Y:S01]  /*5bb0*/  @!P3 FMUL.FTZ R69, R69, R0 ;  /* 0x000000004545b220 */ /* 0x010fe20000410000 */
[----:B------:R-:W-:Y:S01]  /*5bc0*/  IMAD R0, R30, UR17, RZ ;  /* 0x000000111e007c24 */ /* 0x000fe2000f8e02ff */
[----:B------:R-:W-:Y:S01]  /*5bd0*/  BAR.SYNC.DEFER_BLOCKING 0x0 ;  /* 0x0000000000007b1d */ /* 0x000fe20000010000 */
[----:B------:R-:W-:Y:S02]  /*5be0*/  IADD3 R56, P3, R56, -0x200, RZ ;  /* 0xfffffe0038387810 */ /* 0x000fe40007f7e0ff */
[----:B------:R-:W-:Y:S01]  /*5bf0*/  F2FP.BF16.F32.PACK_AB R24, R69, R64 ;  /* 0x000000404518723e */ /* 0x000fe200000010ff */
[----:B------:R-:W-:Y:S02]  /*5c00*/  IMAD R15, R31, UR16, R0 ;  /* 0x000000101f0f7c24 */ /* 0x000fe4000f8e0200 */
[----:B------:R-:W-:Y:S01]  /*5c10*/  FADD.FTZ R64, R64, R53 ;  /* 0x0000003540407221 */ /* 0x000fe20000010000 */
[----:B-----5:R-:W-:Y:S01]  /*5c20*/  @!P4 FMUL.FTZ R94, R94, R7 ;  /* 0x000000075e5ec220 */ /* 0x020fe20000410000 */
[----:B------:R-:W-:Y:S01]  /*5c30*/  IADD3.X R59, R59, -0x1, RZ, P3, !PT ;  /* 0xffffffff3b3b7810 */ /* 0x000fe20001ffe4ff */
[----:B--2---:R-:W-:Y:S01]  /*5c40*/  IMAD R3, R49, UR4, RZ ;  /* 0x0000000431037c24 */ /* 0x004fe2000f8e02ff */
[----:B------:R-:W-:Y:S01]  /*5c50*/  IADD3 R13, R13, R15, RZ ;  /* 0x0000000f0d0d7210 */ /* 0x000fe20007ffe0ff */
[----:B------:R-:W-:Y:S01]  /*5c60*/  FADD.FTZ R64, R64, R69 ;  /* 0x0000004540407221 */ /* 0x000fe20000010000 */
[----:B------:R-:W-:Y:S01]  /*5c70*/  F2FP.BF16.F32.PACK_AB R25, R94, R93 ;  /* 0x0000005d5e19723e */ /* 0x000fe200000010ff */
[----:B------:R-:W-:-:S02]  /*5c80*/  IMAD R9, R48, UR5, R3 ;  /* 0x0000000530097c24 */ /* 0x000fc4000f8e0203 */
[----:B------:R-:W-:-:S04]  /*5c90*/  IMAD.WIDE.U32 R2, R48, UR4, R12 ;  /* 0x0000000430027c25 */ /* 0x000fc8000f8e000c */
[----:B------:R-:W-:Y:S01]  /*5ca0*/  FADD.FTZ R93, R64, R93 ;  /* 0x0000005d405d7221 */ /* 0x000fe20000010000 */
[----:B------:R-:W-:-:S03]  /*5cb0*/  IADD3 R0, R3, R9, RZ ;  /* 0x0000000903007210 */ /* 0x000fc60007ffe0ff */
[----:B------:R-:W-:Y:S01]  /*5cc0*/  FADD.FTZ R93, R93, R94 ;  /* 0x0000005e5d5d7221 */ /* 0x000fe20000010000 */
[----:B0-----:R-:W-:Y:S01]  /*5cd0*/  LEA R8, P0, R2, R28, 0x1 ;  /* 0x0000001c02087211 */ /* 0x001fe200078008ff */
[----:B------:R-:W-:Y:S01]  /*5ce0*/  STS.128 [R60], R24 ;  /* 0x000000183c007388 */ /* 0x000fe20000000c00 */
[----:B------:R-:W-:-:S03]  /*5cf0*/  NOP ;  /* 0x0000000000007918 */ /* 0x000fc60000000000 */
[----:B------:R-:W0:Y:S01]  /*5d00*/  LDS.128 R4, [R60] ;  /* 0x000000003c047984 */ /* 0x000e220000000c00 */
[----:B------:R-:W-:Y:S01]  /*5d10*/  LEA.HI.X R9, R2, R29, R0, 0x1, P0 ;  /* 0x0000001d02097211 */ /* 0x000fe200000f0c00 */
[----:B------:R-:W-:Y:S01]  /*5d20*/  FADD.FTZ R96, R93, R96 ;  /* 0x000000605d607221 */ /* 0x000fe20000010000 */
[----:B------:R-:W-:Y:S02]  /*5d30*/  ISETP.GT.AND P0, PT, R54, 0x1, PT ;  /* 0x000000013600780c */ /* 0x000fe40003f04270 */
[----:B------:R-:W-:Y:S01]  /*5d40*/  MOV R54, R34 ;  /* 0x0000002200367202 */ /* 0x000fe20000000f00 */
[----:B------:R-:W-:-:S04]  /*5d50*/  IMAD.WIDE R2, R57, 0x10, R8 ;  /* 0x0000001039027825 */ /* 0x000fc800078e0208 */
[----:B------:R-:W-:-:S04]  /*5d60*/  FADD.FTZ R96, R96, R33 ;  /* 0x0000002160607221 */ /* 0x000fc80000010000 */
[----:B------:R-:W-:-:S04]  /*5d70*/  FADD.FTZ R35, R96, R35 ;  /* 0x0000002360237221 */ /* 0x000fc80000010000 */
[----:B------:R-:W-:Y:S01]  /*5d80*/  FADD.FTZ R53, R35, R36 ;  /* 0x0000002423357221 */ /* 0x000fe20000010000 */
[----:B0-----:R0:W-:Y:S01]  /*5d90*/  STG.E.128 desc[UR14][R2.64], R4 ;  /* 0x0000000402007986 */ /* 0x0011e2000c101d0e */
[----:B------:R-:W-:Y:S05]  /*5da0*/  @P0 BRA `(.L_x_16603) ;  /* 0xffffffa800240947 */ /* 0x000fea000383ffff */
.L_x_16570:
        /* <DEDUP_REMOVED lines=26> */
.L_x_16605:
[----:B------:R-:W-:Y:S05]  /*5f50*/  BSYNC B0 ;  /* 0x0000000000007941 */ /* 0x000fea0003800000 */
.L_x_16604:
        /* <DEDUP_REMOVED lines=29> */
.L_x_16607:
[----:B-1----:R-:W1:Y:S02]  /*6130*/  S2R R21, SR_TID.X ;  /* 0x0000000000157919 */ /* 0x002e640000002100 */
.L_x_16608:
[----:B------:R-:W-:Y:S05]  /*6140*/  BSYNC B0 ;  /* 0x0000000000007941 */ /* 0x000fea0003800000 */
.L_x_16606:
        /* <DEDUP_REMOVED lines=43> */
.L_x_16610:
        /* <DEDUP_REMOVED lines=64> */
.L_x_16609:
[----:B------:R-:W-:Y:S05]  /*6800*/  EXIT ;  /* 0x000000000000794d */ /* 0x000fea0003800000 */
.L_x_16611:
        /* <DEDUP_REMOVED lines=15> */
.L_x_19014:


//--------------------- .text._Z25selective_scan_bwd_kernelI32Selective_Scan_bwd_kernel_traitsILi32ELi8ELb1ELb0ELb0ELb1ELb1EN3c108BFloat16ENS1_7complexIfEEEEv12SSMParamsBwd --------------------------
	.section	.text._Z25selective_scan_bwd_kernelI32Selective_Scan_bwd_kernel_traitsILi32ELi8ELb1ELb0ELb0ELb1ELb1EN3c108BFloat16ENS1_7complexIfEEEEv12SSMParamsBwd,"ax",@progbits
	.align	128
        .global         _Z25selective_scan_bwd_kernelI32Selective_Scan_bwd_kernel_traitsILi32ELi8ELb1ELb0ELb0ELb1ELb1EN3c108BFloat16ENS1_7complexIfEEEEv12SSMParamsBwd
        .type           _Z25selective_scan_bwd_kernelI32Selective_Scan_bwd_kernel_traitsILi32ELi8ELb1ELb0ELb0ELb1ELb1EN3c108BFloat16ENS1_7complexIfEEEEv12SSMParamsBwd,@function
        .size           _Z25selective_scan_bwd_kernelI32Selective_Scan_bwd_kernel_traitsILi32ELi8ELb1ELb0ELb0ELb1ELb1EN3c108BFloat16ENS1_7complexIfEEEEv12SSMParamsBwd,(.L_x_19015 - _Z25selective_scan_bwd_kernelI32Selective_Scan_bwd_kernel_traitsILi32ELi8ELb1ELb0ELb0ELb1ELb1EN3c108BFloat16ENS1_7complexIfEEEEv12SSMParamsBwd)
        .other          _Z25selective_scan_bwd_kernelI32Selective_Scan_bwd_kernel_traitsILi32ELi8ELb1ELb0ELb0ELb1ELb1EN3c108BFloat16ENS1_7complexIfEEEEv12SSMParamsBwd,@"STO_CUDA_ENTRY STV_DEFAULT"
_Z25selective_scan_bwd_kernelI32Selective_Scan_bwd_kernel_traitsILi32ELi8ELb1ELb0ELb0ELb1ELb1EN3c108BFloat16ENS1_7complexIfEEEEv12SSMParamsBwd:
.text._Z25selective_scan_bwd_kernelI32Selective_Scan_bwd_kernel_traitsILi32ELi8ELb1ELb0ELb0ELb1ELb1EN3c108BFloat16ENS1_7complexIfEEEEv12SSMParamsBwd:
        /* <DEDUP_REMOVED lines=101> */
.L_x_16646:
[----:B------:R-:W-:Y:S01]  /*0650*/  BAR.SYNC.DEFER_BLOCKING 0x0 ;  /* 0x0000000000007b1d */ /* 0x000fe20000010000 */
[----:B0-2---:R-:W-:-:S04]  /*0660*/  IMAD.WIDE R2, R41, 0x10, R42 ;  /* 0x0000001029027825 */ /* 0x005fc800078e022a */
[----:B------:R-:W-:-:S03]  /*0670*/  IMAD.WIDE R8, R41, 0x10, R16 ;  /* 0x0000001029087825 */ /* 0x000fc600078e0210 */
[----:B------:R-:W0:Y:S01]  /*0680*/  LDC.64 R64, c[0x0][0x2a0] ;  /* 0x0000a800ff407b82 */ /* 0x000e220000000a00 */
[----:B------:R-:W2:Y:S04]  /*0690*/  LDG.E.128 R12, desc[UR14][R2.64] ;  /* 0x0000000e020c7981 */ /* 0x000ea8000c1e1d00 */
[----:B--2---:R1:W-:Y:S01]  /*06a0*/  STS.128 [R46], R12 ;  /* 0x0000000c2e007388 */ /* 0x0043e20000000c00 */
[----:B------:R-:W-:-:S03]  /*06b0*/  NOP ;  /* 0x0000000000007918 */ /* 0x000fc60000000000 */
[----:B------:R-:W-:Y:S01]  /*06c0*/  LDS.128 R4, [R46] ;  /* 0x000000002e047984 */ /* 0x000fe20000000c00 */
[----:B------:R-:W-:Y:S01]  /*06d0*/  BAR.SYNC.DEFER_BLOCKING 0x0 ;  /* 0x0000000000007b1d */ /* 0x000fe20000010000 */
[----:B------:R-:W-:-:S07]  /*06e0*/  IMAD.WIDE R10, R41, 0x10, R44 ;  /* 0x00000010290a7825 */ /* 0x000fce00078e022c */
[----:B-1----:R-:W1:Y:S01]  /*06f0*/  LDC.64 R12, c[0x0][0x318] ;  /* 0x0000c600ff0c7b82 */ /* 0x002e620000000a00 */
[----:B------:R-:W2:Y:S04]  /*0700*/  LDG.E.128 R24, desc[UR14][R8.64] ;  /* 0x0000000e08187981 */ /* 0x000ea8000c1e1d00 */
[----:B--2---:R-:W-:Y:S01]  /*0710*/  STS.128 [R46], R24 ;  /* 0x000000182e007388 */ /* 0x004fe20000000c00 */
[----:B------:R-:W-:-:S03]  /*0720*/  NOP ;  /* 0x0000000000007918 */ /* 0x000fc60000000000 */
[----:B------:R-:W2:Y:S01]  /*0730*/  LDS.128 R28, [R46] ;  /* 0x000000002e1c7984 */ /* 0x000ea20000000c00 */
[----:B------:R-:W-:Y:S06]  /*0740*/  BAR.SYNC.DEFER_BLOCKING 0x0 ;  /* 0x0000000000007b1d */ /* 0x000fec0000010000 */
[----:B------:R4:W4:Y:S01]  /*0750*/  LDG.E.128 R56, desc[UR14][R10.64] ;  /* 0x0000000e0a387981 */ /* 0x000922000c1e1d00 */
[----:B---3--:R-:W-:Y:S01]  /*0760*/  LEA R2, R40, 0xffffff00, 0x8 ;  /* 0xffffff0028027811 */ /* 0x008fe200078e40ff */
[----:B0-----:R-:W-:Y:S01]  /*0770*/  IMAD R0, R64, UR17, RZ ;  /* 0x0000001140007c24 */ /* 0x001fe2000f8e02ff */
[----:B------:R-:W-:Y:S02]  /*0780*/  BSSY B0, `(.L_x_16613) ;  /* 0x0000041000007945 */ /* 0x000fe40003800000 */
[----:B------:R-:W-:Y:S01]  /*0790*/  SHF.R.S32.HI R3, RZ, 0x1f, R2 ;  /* 0x0000001fff037819 */ /* 0x000fe20000011402 */
[----:B------:R-:W-:Y:S01]  /*07a0*/  IMAD R47, R65, UR16, R0 ;  /* 0x00000010412f7c24 */ /* 0x000fe2000f8e0200 */
[----:B--2---:R-:W-:-:S02]  /*07b0*/  SHF.L.U32 R9, R28, 0x10, RZ ;  /* 0x000000101c097819 */ /* 0x004fc400000006ff */
[----:B------:R-:W-:Y:S02]  /*07c0*/  SHF.L.U32 R25, R30, 0x10, RZ ;  /* 0x000000101e197819 */ /* 0x000fe400000006ff */
[----:B------:R-:W-:Y:S01]  /*07d0*/  PRMT R28, R28, 0x7632, R28 ;  /* 0x000076321c1c7816 */ /* 0x000fe2000000001c */
[----:B-----5:R-:W-:Y:S01]  /*07e0*/  FADD.FTZ R48, R9, R36 ;  /* 0x0000002409307221 */ /* 0x020fe20000010000 */
[----:B------:R-:W-:Y:S01]  /*07f0*/  PRMT R30, R30, 0x7632, R30 ;  /* 0x000076321e1e7816 */ /* 0x000fe2000000001e */
[----:B------:R-:W-:Y:S01]  /*0800*/  FADD.FTZ R52, R25, R36 ;  /* 0x0000002419347221 */ /* 0x000fe20000010000 */
[----:B------:R-:W-:Y:S02]  /*0810*/  SHF.L.U32 R9, R28, 0x10, RZ ;  /* 0x000000101c097819 */ /* 0x000fe400000006ff */
[----:B----4-:R-:W-:Y:S02]  /*0820*/  SHF.L.U32 R11, R30, 0x10, RZ ;  /* 0x000000101e0b7819 */ /* 0x010fe400000006ff */
[----:B------:R-:W-:-:S02]  /*0830*/  SHF.L.U32 R15, R29, 0x10, RZ ;  /* 0x000000101d0f7819 */ /* 0x000fc400000006ff */
[----:B------:R-:W-:Y:S01]  /*0840*/  FSETP.GTU.FTZ.AND P6, PT, R48, 20, PT ;  /* 0x41a000003000780b */ /* 0x000fe20003fdc000 */
[--C-:B------:R-:W-:Y:S01]  /*0850*/  FADD.FTZ R60, R11, R36.reuse ;  /* 0x000000240b3c7221 */ /* 0x100fe20000010000 */
[----:B------:R-:W-:Y:S01]  /*0860*/  PRMT R29, R29, 0x7632, R29 ;  /* 0x000076321d1d7816 */ /* 0x000fe2000000001d */
[--C-:B------:R-:W-:Y:S01]  /*0870*/  FADD.FTZ R50, R15, R36.reuse ;  /* 0x000000240f327221 */ /* 0x100fe20000010000 */
[----:B------:R-:W-:Y:S02]  /*0880*/  SHF.L.U32 R27, R31, 0x10, RZ ;  /* 0x000000101f1b7819 */ /* 0x000fe400000006ff */
[----:B------:R-:W-:Y:S02]  /*0890*/  SHF.L.U32 R29, R29, 0x10, RZ ;  /* 0x000000101d1d7819 */ /* 0x000fe400000006ff */
[----:B------:R-:W-:Y:S01]  /*08a0*/  PRMT R31, R31, 0x7632, R31 ;  /* 0x000076321f1f7816 */ /* 0x000fe2000000001f */
[----:B------:R-:W-:Y:S01]  /*08b0*/  FADD.FTZ R54, R27, R36 ;  /* 0x000000241b367221 */ /* 0x000fe20000010000 */
[----:B------:R-:W-:-:S02]  /*08c0*/  FSETP.GTU.FTZ.AND P5, PT, R50, 20, PT ;  /* 0x41a000003200780b */ /* 0x000fc40003fbc000 */
[----:B------:R-:W-:Y:S02]  /*08d0*/  SHF.L.U32 R31, R31, 0x10, RZ ;  /* 0x000000101f1f7819 */ /* 0x000fe400000006ff */
[----:B------:R-:W-:Y:S02]  /*08e0*/  FSETP.GTU.FTZ.AND P4, PT, R52, 20, PT ;  /* 0x41a000003400780b */ /* 0x000fe40003f9c000 */
[----:B------:R-:W-:Y:S01]  /*08f0*/  FSETP.GTU.FTZ.AND P3, PT, R54, 20, PT ;  /* 0x41a000003600780b */ /* 0x000fe20003f7c000 */
[--C-:B------:R-:W-:Y:S01]  /*0900*/  FADD.FTZ R62, R31, R36.reuse ;  /* 0x000000241f3e7221 */ /* 0x100fe20000010000 */
[----:B------:R-:W-:Y:S01]  /*0910*/  FSETP.GTU.FTZ.AND P0, PT, R60, 20, PT ;  /* 0x41a000003c00780b */ /* 0x000fe20003f1c000 */
[----:B------:R0:W-:Y:S02]  /*0920*/  STS.128 [R46], R56 ;  /* 0x000000382e007388 */ /* 0x0001e40000000c00 */
[--C-:B0-----:R-:W-:Y:S01]  /*0930*/  FADD.FTZ R56, R9, R36.reuse ;  /* 0x0000002409387221 */ /* 0x101fe20000010000 */
[----:B------:R-:W-:Y:S01]  /*0940*/  NOP ;  /* 0x0000000000007918 */ /* 0x000fe20000000000 */
[----:B------:R0:W2:Y:S01]  /*0950*/  LDS.128 R8, [R46] ;  /* 0x000000002e087984 */ /* 0x0000a20000000c00 */
[----:B------:R-:W-:-:S02]  /*0960*/  FADD.FTZ R58, R29, R36 ;  /* 0x000000241d3a7221 */ /* 0x000fc40000010000 */
[----:B------:R-:W-:-:S03]  /*0970*/  FSETP.GTU.FTZ.AND P2, PT, R56, 20, PT ;  /* 0x41a000003800780b */ /* 0x000fc60003f5c000 */
[----:B------:R-:W-:Y:S01]  /*0980*/  FSETP.GTU.FTZ.AND P1, PT, R58, 20, PT ;  /* 0x41a000003a00780b */ /* 0x000fe20003f3c000 */
[----:B-1----:R-:W-:-:S12]  /*0990*/  @P6 BRA `(.L_x_16614) ;  /* 0x00000000007c6947 */ /* 0x002fd80003800000 */
        /* <DEDUP_REMOVED lines=31> */
.L_x_16614:
[----:B------:R-:W-:Y:S05]  /*0b90*/  BSYNC B0 ;  /* 0x0000000000007941 */ /* 0x000fea0003800000 */
.L_x_16613:
        /* <DEDUP_REMOVED lines=36> */
.L_x_16616:
[----:B------:R-:W-:Y:S05]  /*0de0*/  BSYNC B0 ;  /* 0x0000000000007941 */ /* 0x000fea0003800000 */
.L_x_16615:
        /* <DEDUP_REMOVED lines=33> */
.L_x_16618:
[----:B------:R-:W-:Y:S05]  /*1000*/  BSYNC B0 ;  /* 0x0000000000007941 */ /* 0x000fea0003800000 */
.L_x_16617:
        /* <DEDUP_REMOVED lines=33> */
.L_x_16620:
[----:B------:R-:W-:Y:S05]  /*1220*/  BSYNC B0 ;  /* 0x0000000000007941 */ /* 0x000fea0003800000 */
.L_x_16619:
        /* <DEDUP_REMOVED lines=33> */
.L_x_16622:
[----:B------:R-:W-:Y:S05]  /*1440*/  BSYNC B0 ;  /* 0x0000000000007941 */ /* 0x000fea0003800000 */
.L_x_16621:
        /* <DEDUP_REMOVED lines=33> */
.L_x_16624:
[----:B------:R-:W-:Y:S05]  /*1660*/  BSYNC B0 ;  /* 0x0000000000007941 */ /* 0x000fea0003800000 */
.L_x_16623:
        /* <DEDUP_REMOVED lines=33> */
.L_x_16626:
[----:B------:R-:W-:Y:S05]  /*1880*/  BSYNC B0 ;  /* 0x0000000000007941 */ /* 0x000fea0003800000 */
.L_x_16625:
        /* <DEDUP_REMOVED lines=33> */
.L_x_16628:
[----:B------:R-:W-:Y:S05]  /*1aa0*/  BSYNC B0 ;  /* 0x0000000000007941 */ /* 0x000fea0003800000 */
.L_x_16627:
[----:B------:R-:W-:Y:S01]  /*1ab0*/  ULDC.64 UR4, c[0x0][0x2a8] ;  /* 0x0000aa0000047ab9 */ /* 0x000fe20000000a00 */
[----:B------:R-:W-:Y:S01]  /*1ac0*/  MOV R24, R14 ;  /* 0x0000000e00187202 */ /* 0x000fe20000000f00 */
[----:B------:R-:W-:Y:S01]  /*1ad0*/  IMAD R0, R34, UR4, RZ ;  /* 0x0000000422007c24 */ /* 0x000fe2000f8e02ff */
[----:B------:R-:W-:Y:S03]  /*1ae0*/  BAR.SYNC.DEFER_BLOCKING 0x0 ;  /* 0x0000000000007b1d */ /* 0x000fe60000010000 */
[----:B------:R-:W-:Y:S01]  /*1af0*/  IMAD.WIDE.U32 R14, R33, UR4, R24 ;  /* 0x00000004210e7c25 */ /* 0x000fe2000f8e0018 */
[----:B--2---:R-:W-:Y:S02]  /*1b00*/  SHF.L.U32 R88, R11, 0x10, RZ ;  /* 0x000000100b587819 */ /* 0x004fe400000006ff */
[----:B------:R-:W-:Y:S01]  /*1b10*/  SHF.L.U32 R84, R9, 0x10, RZ ;  /* 0x0000001009547819 */ /* 0x000fe200000006ff */
[----:B------:R-:W-:Y:S01]  /*1b20*/  IMAD R25, R33, UR5, R0 ;  /* 0x0000000521197c24 */ /* 0x000fe2000f8e0200 */
[----:B------:R-:W-:Y:S01]  /*1b30*/  LEA R64, P0, R14, R12, 0x1 ;  /* 0x0000000c0e407211 */ /* 0x000fe200078008ff */
[----:B------:R-:W-:Y:S01]  /*1b40*/  ULDC.64 UR4, c[0x0][0x2b8] ;  /* 0x0000ae0000047ab9 */ /* 0x000fe20000000a00 */
[----:B------:R-:W-:Y:S01]  /*1b50*/  SHF.L.U32 R86, R10, 0x10, RZ ;  /* 0x000000100a567819 */ /* 0x000fe200000006ff */
[----:B------:R-:W-:Y:S01]  /*1b60*/  ULDC.64 UR6, c[0x0][0x320] ;  /* 0x0000c80000067ab9 */ /* 0x000fe20000000a00 */
[----:B------:R-:W-:-:S02]  /*1b70*/  IADD3 R0, R15, R25, RZ ;  /* 0x000000190f007210 */ /* 0x000fc40007ffe0ff */
[----:B------:R-:W1:Y:S02]  /*1b80*/  LDC.64 R24, c[0x0][0x308] ;  /* 0x0000c200ff187b82 */ /* 0x000e640000000a00 */
[----:B------:R-:W-:-:S03]  /*1b90*/  LEA.HI.X R65, R14, R13, R0, 0x1, P0 ;  /* 0x0000000d0e417211 */ /* 0x000fc600000f0c00 */
[----:B------:R-:W-:-:S03]  /*1ba0*/  IMAD.WIDE R64, R41, 0x10, R64 ;  /* 0x0000001029407825 */ /* 0x000fc600078e0240 */
[----:B------:R-:W2:Y:S03]  /*1bb0*/  LDC.64 R14, c[0x0][0x2b0] ;  /* 0x0000ac00ff0e7b82 */ /* 0x000ea60000000a00 */
[----:B------:R-:W3:Y:S01]  /*1bc0*/  LDG.E.128 R64, desc[UR14][R64.64] ;  /* 0x0000000e40407981 */ /* 0x000ee2000c1e1d00 */
[C---:B--2---:R-:W-:Y:S02]  /*1bd0*/  IMAD R0, R14.reuse, UR17, RZ ;  /* 0x000000110e007c24 */ /* 0x044fe4000f8e02ff */
[----:B------:R-:W-:-:S04]  /*1be0*/  IMAD.WIDE.U32 R12, R14, UR16, R2 ;  /* 0x000000100e0c7c25 */ /* 0x000fc8000f8e0002 */
[----:B------:R-:W-:Y:S02]  /*1bf0*/  IMAD R15, R15, UR16, R0 ;  /* 0x000000100f0f7c24 */ /* 0x000fe4000f8e0200 */
[----:B------:R-:W-:-:S03]  /*1c00*/  IMAD R0, R34, UR4, RZ ;  /* 0x0000000422007c24 */ /* 0x000fc6000f8e02ff */
[----:B------:R-:W-:Y:S01]  /*1c10*/  IADD3 R13, R13, R15, RZ ;  /* 0x0000000f0d0d7210 */ /* 0x000fe20007ffe0ff */
[C---:B------:R-:W-:Y:S02]  /*1c20*/  IMAD R15, R33.reuse, UR5, R0 ;  /* 0x00000005210f7c24 */ /* 0x040fe4000f8e0200 */
[----:B------:R-:W-:Y:S01]  /*1c30*/  IMAD.WIDE.U32 R12, R33, UR4, R12 ;  /* 0x00000004210c7c25 */ /* 0x000fe2000f8e000c */
[----:B------:R-:W-:Y:S01]  /*1c40*/  PRMT R10, R10, 0x7632, R10 ;  /* 0x000076320a0a7816 */ /* 0x000fe2000000000a */
[----:B------:R-:W-:Y:S01]  /*1c50*/  ULDC.64 UR4, c[0x0][0x3a0] ;  /* 0x0000e80000047ab9 */ /* 0x000fe20000000a00 */
[----:B-1----:R-:W-:Y:S02]  /*1c60*/  LEA R24, P0, R12, R24, 0x1 ;  /* 0x000000180c187211 */ /* 0x002fe400078008ff */
[----:B------:R-:W-:-:S04]  /*1c70*/  IADD3 R0, R13, R15, RZ ;  /* 0x0000000f0d007210 */ /* 0x000fc80007ffe0ff */
[----:B------:R-:W-:-:S03]  /*1c80*/  LEA.HI.X R25, R12, R25, R0, 0x1, P0 ;  /* 0x000000190c197211 */ /* 0x000fc600000f0c00 */
[----:B------:R-:W-:Y:S01]  /*1c90*/  IMAD.WIDE R24, R41, 0x10, R24 ;  /* 0x0000001029187825 */ /* 0x000fe200078e0218 */
[----:B---3--:R-:W-:Y:S01]  /*1ca0*/  STS.128 [R46], R64 ;  /* 0x000000402e007388 */ /* 0x008fe20000000c00 */
[----:B------:R-:W-:-:S03]  /*1cb0*/  NOP ;  /* 0x0000000000007918 */ /* 0x000fc60000000000 */
[----:B------:R-:W1:Y:S01]  /*1cc0*/  LDS.128 R12, [R46] ;  /* 0x000000002e0c7984 */ /* 0x000e620000000c00 */
[----:B------:R-:W-:Y:S06]  /*1cd0*/  BAR.SYNC.DEFER_BLOCKING 0x0 ;  /* 0x0000000000007b1d */ /* 0x000fec0000010000 */
[----:B------:R-:W2:Y:S01]  /*1ce0*/  LDG.E.128 R24, desc[UR14][R24.64] ;  /* 0x0000000e18187981 */ /* 0x000ea2000c1e1d00 */
[----:B------:R-:W-:Y:S02]  /*1cf0*/  PRMT R9, R9, 0x7632, R9 ;  /* 0x0000763209097816 */ /* 0x000fe40000000009 */
[----:B------:R-:W-:-:S02]  /*1d00*/  PRMT R11, R11, 0x7632, R11 ;  /* 0x000076320b0b7816 */ /* 0x000fc4000000000b */
[----:B------:R-:W-:Y:S02]  /*1d10*/  SHF.L.U32 R90, R10, 0x10, RZ ;  /* 0x000000100a5a7819 */ /* 0x000fe400000006ff */
[----:B------:R-:W-:Y:S02]  /*1d20*/  SHF.L.U32 R92, R9, 0x10, RZ ;  /* 0x00000010095c7819 */ /* 0x000fe400000006ff */
[C---:B-1----:R-:W-:Y:S02]  /*1d30*/  PRMT R30, R12.reuse, 0x7632, R30 ;  /* 0x000076320c1e7816 */ /* 0x042fe4000000001e */
[----:B------:R-:W-:Y:S02]  /*1d40*/  SHF.L.U32 R47, R12, 0x10, RZ ;  /* 0x000000100c2f7819 */ /* 0x000fe400000006ff */
[----:B------:R-:W-:Y:S02]  /*1d50*/  SHF.L.U32 R29, R13, 0x10, RZ ;  /* 0x000000100d1d7819 */ /* 0x000fe400000006ff */
[----:B------:R-:W-:Y:S01]  /*1d60*/  SHF.L.U32 R28, R14, 0x10, RZ ;  /* 0x000000100e1c7819 */ /* 0x000fe200000006ff */
[----:B------:R-:W-:Y:S01]  /*1d70*/  FMUL.FTZ R31, R47, -1.4426950216293334961 ;  /* 0xbfb8aa3b2f1f7820 */ /* 0x000fe20000410000 */
[----:B------:R-:W-:Y:S01]  /*1d80*/  SHF.L.U32 R30, R30, 0x10, RZ ;  /* 0x000000101e1e7819 */ /* 0x000fe200000006ff */
[----:B------:R-:W-:Y:S01]  /*1d90*/  FMUL.FTZ R49, R29, -1.4426950216293334961 ;  /* 0xbfb8aa3b1d317820 */ /* 0x000fe20000410000 */
[C---:B------:R-:W-:Y:S01]  /*1da0*/  SHF.L.U32 R0, R15.reuse, 0x10, RZ ;  /* 0x000000100f007819 */ /* 0x040fe200000006ff */
[----:B------:R-:W-:Y:S01]  /*1db0*/  FMUL.FTZ R51, R28, -1.4426950216293334961 ;  /* 0xbfb8aa3b1c337820 */ /* 0x000fe20000410000 */
[----:B------:R-:W-:Y:S01]  /*1dc0*/  PRMT R15, R15, 0x7632, R15 ;  /* 0x000076320f0f7816 */ /* 0x000fe2000000000f */
[----:B------:R-:W-:Y:S01]  /*1dd0*/  FMUL.FTZ R12, R30, -1.4426950216293334961 ;  /* 0xbfb8aa3b1e0c7820 */ /* 0x000fe20000410000 */
[----:B------:R1:W-:Y:S01]  /*1de0*/  MUFU.EX2 R53, R31 ;  /* 0x0000001f00357308 */ /* 0x0003e20000000800 */
[----:B------:R-:W-:-:S07]  /*1df0*/  FMUL.FTZ R55, R0, -1.4426950216293334961 ;  /* 0xbfb8aa3b00377820 */ /* 0x000fce0000410000 */
[----:B------:R3:W-:Y:S01]  /*1e00*/  MUFU.EX2 R59, R49 ;  /* 0x00000031003b7308 */ /* 0x0007e20000000800 */
[----:B-1----:R-:W-:-:S04]  /*1e10*/  PRMT R31, R13, 0x7632, R31 ;  /* 0x000076320d1f7816 */ /* 0x002fc8000000001f */
[----:B------:R-:W-:-:S03]  /*1e20*/  SHF.L.U32 R31, R31, 0x10, RZ ;  /* 0x000000101f1f7819 */ /* 0x000fc600000006ff */
[----:B------:R1:W4:Y:S01]  /*1e30*/  MUFU.EX2 R65, R51 ;  /* 0x0000003300417308 */ /* 0x0003220000000800 */
[----:B---3--:R-:W-:Y:S01]  /*1e40*/  PRMT R49, R14, 0x7632, R49 ;  /* 0x000076320e317816 */ /* 0x008fe20000000031 */
[----:B------:R-:W-:-:S03]  /*1e50*/  FMUL.FTZ R61, R31, -1.4426950216293334961 ;  /* 0xbfb8aa3b1f3d7820 */ /* 0x000fc60000410000 */
[----:B------:R-:W-:-:S03]  /*1e60*/  SHF.L.U32 R49, R49, 0x10, RZ ;  /* 0x0000001031317819 */ /* 0x000fc600000006ff */
[----:B------:R-:W3:Y:S01]  /*1e70*/  MUFU.EX2 R57, R12 ;  /* 0x0000000c00397308 */ /* 0x000ee20000000800 */
[----:B-1----:R-:W-:Y:S01]  /*1e80*/  SHF.L.U32 R51, R15, 0x10, RZ ;  /* 0x000000100f337819 */ /* 0x002fe200000006ff */
[----:B------:R-:W-:-:S04]  /*1e90*/  FMUL.FTZ R66, R49, -1.4426950216293334961 ;  /* 0xbfb8aa3b31427820 */ /* 0x000fc80000410000 */
[----:B------:R-:W-:Y:S02]  /*1ea0*/  FMUL.FTZ R70, R51, -1.4426950216293334961 ;  /* 0xbfb8aa3b33467820 */ /* 0x000fe40000410000 */
[----:B------:R1:W5:Y:S01]  /*1eb0*/  MUFU.EX2 R67, R55 ;  /* 0x0000003700437308 */ /* 0x0003620000000800 */
[----:B----4-:R-:W-:-:S07]  /*1ec0*/  FADD.FTZ R65, R65, 1 ;  /* 0x3f80000041417421 */ /* 0x010fce0000010000 */
[----:B------:R4:W0:Y:S01]  /*1ed0*/  MUFU.EX2 R63, R61 ;  /* 0x0000003d003f7308 */ /* 0x0008220000000800 */
[----:B-1----:R-:W-:Y:S01]  /*1ee0*/  FADD.FTZ R55, R53, 1 ;  /* 0x3f80000035377421 */ /* 0x002fe20000010000 */
[----:B---3--:R-:W-:Y:S01]  /*1ef0*/  FADD.FTZ R57, R57, 1 ;  /* 0x3f80000039397421 */ /* 0x008fe20000010000 */
[C---:B------:R-:W-:Y:S02]  /*1f00*/  SHF.L.U32 R53, R8.reuse, 0x10, RZ ;  /* 0x0000001008357819 */ /* 0x040fe400000006ff */
[----:B------:R-:W-:-:S03]  /*1f10*/  PRMT R8, R8, 0x7632, R8 ;  /* 0x0000763208087816 */ /* 0x000fc60000000008 */
[----:B------:R-:W1:Y:S01]  /*1f20*/  MUFU.EX2 R66, R66 ;  /* 0x0000004200427308 */ /* 0x000e620000000800 */
[----:B-----5:R-:W-:Y:S01]  /*1f30*/  FADD.FTZ R67, R67, 1 ;  /* 0x3f80000043437421 */ /* 0x020fe20000010000 */
[----:B----4-:R-:W-:Y:S01]  /*1f40*/  FADD.FTZ R61, R59, 1 ;  /* 0x3f8000003b3d7421 */ /* 0x010fe20000010000 */
[----:B------:R-:W-:-:S05]  /*1f50*/  SHF.L.U32 R98, R8, 0x10, RZ ;  /* 0x0000001008627819 */ /* 0x000fca00000006ff */
[----:B------:R-:W-:Y:S01]  /*1f60*/  MUFU.EX2 R71, R70 ;  /* 0x0000004600477308 */ /* 0x000fe20000000800 */
[----:B0-----:R-:W-:-:S07]  /*1f70*/  FADD.FTZ R63, R63, 1 ;  /* 0x3f8000003f3f7421 */ /* 0x001fce0000010000 */
[----:B------:R-:W-:Y:S01]  /*1f80*/  MUFU.RCP R69, R65 ;  /* 0x0000004100457308 */ /* 0x000fe20000001000 */
[----:B-1----:R-:W-:-:S07]  /*1f90*/  FADD.FTZ R66, R66, 1 ;  /* 0x3f80000042427421 */ /* 0x002fce0000010000 */
[----:B------:R-:W-:Y:S08]  /*1fa0*/  MUFU.RCP R75, R67 ;  /* 0x00000043004b7308 */ /* 0x000ff00000001000 */
[----:B------:R-:W-:Y:S08]  /*1fb0*/  MUFU.RCP R64, R55 ;  /* 0x0000003700407308 */ /* 0x000ff00000001000 */
[----:B------:R-:W-:Y:S08]  /*1fc0*/  MUFU.RCP R68, R61 ;  /* 0x0000003d00447308 */ /* 0x000ff00000001000 */
[----:B------:R-:W0:Y:S08]  /*1fd0*/  MUFU.RCP R70, R63 ;  /* 0x0000003f00467308 */ /* 0x000e300000001000 */
[----:B------:R-:W-:Y:S08]  /*1fe0*/  MUFU.RCP R72, R66 ;  /* 0x0000004200487308 */ /* 0x000ff00000001000 */
[----:B------:R-:W1:Y:S01]  /*1ff0*/  MUFU.RCP R59, R57 ;  /* 0x00000039003b7308 */ /* 0x000e620000001000 */
[----:B0-----:R-:W-:-:S04]  /*2000*/  FADD.FTZ R8, -R70, 1 ;  /* 0x3f80000046087421 */ /* 0x001fc80000010100 */
[C---:B------:R-:W-:Y:S01]  /*2010*/  FFMA.FTZ R10, R31.reuse, R8, 1 ;  /* 0x3f8000001f0a7423 */ /* 0x040fe20000010008 */
[----:B------:R-:W-:Y:S01]  /*2020*/  FMUL.FTZ R31, R31, R70 ;  /* 0x000000461f1f7220 */ /* 0x000fe20000410000 */
[----:B-1----:R-:W-:-:S04]  /*2030*/  FADD.FTZ R9, -R59, 1 ;  /* 0x3f8000003b097421 */ /* 0x002fc80000010100 */
[----:B------:R-:W-:Y:S01]  /*2040*/  FFMA.FTZ R9, R30, R9, 1 ;  /* 0x3f8000001e097423 */ /* 0x000fe20000010009 */
[----:B--2---:R0:W-:Y:S01]  /*2050*/  STS.128 [R46], R24 ;  /* 0x000000182e007388 */ /* 0x0041e20000000c00 */
[----:B------:R-:W-:-:S03]  /*2060*/  NOP ;  /* 0x0000000000007918 */ /* 0x000fc60000000000 */
[----:B------:R-:W1:Y:S01]  /*2070*/  LDS.128 R12, [R46] ;  /* 0x000000002e0c7984 */ /* 0x000e620000000c00 */
[----:B0-----:R-:W-:-:S04]  /*2080*/  FADD.FTZ R24, R71, 1 ;  /* 0x3f80000047187421 */ /* 0x001fc80000010000 */
[----:B------:R-:W0:Y:S02]  /*2090*/  MUFU.RCP R78, R24 ;  /* 0x00000018004e7308 */ /* 0x000e240000001000 */
[----:B0-----:R-:W-:-:S04]  /*20a0*/  FADD.FTZ R80, -R78, 1 ;  /* 0x3f8000004e507421 */ /* 0x001fc80000010100 */
[----:B------:R-:W-:Y:S01]  /*20b0*/  FFMA.FTZ R80, R51, R80, 1 ;  /* 0x3f80000033507423 */ /* 0x000fe20000010050 */
[----:B-1----:R-:W-:Y:S02]  /*20c0*/  SHF.L.U32 R76, R15, 0x10, RZ ;  /* 0x000000100f4c7819 */ /* 0x002fe400000006ff */
[C---:B------:R-:W-:Y:S02]  /*20d0*/  PRMT R27, R13.reuse, 0x7632, R27 ;  /* 0x000076320d1b7816 */ /* 0x040fe4000000001b */
[----:B------:R-:W-:Y:S01]  /*20e0*/  SHF.L.U32 R63, R13, 0x10, RZ ;  /* 0x000000100d3f7819 */ /* 0x000fe200000006ff */
[----:B------:R-:W-:Y:S01]  /*20f0*/  FADD.FTZ R13, -R69, 1 ;  /* 0x3f800000450d7421 */ /* 0x000fe20000010100 */
[----:B------:R-:W-:Y:S01]  /*2100*/  SHF.L.U32 R57, R12, 0x10, RZ ;  /* 0x000000100c397819 */ /* 0x000fe200000006ff */
[----:B------:R-:W-:Y:S01]  /*2110*/  FMUL.FTZ R66, R88, R76 ;  /* 0x0000004c58427220 */ /* 0x000fe20000410000 */
[----:B------:R-:W-:Y:S01]  /*2120*/  PRMT R74, R15, 0x7632, R74 ;  /* 0x000076320f4a7816 */ /* 0x000fe2000000004a */
[----:B------:R-:W-:Y:S01]  /*2130*/  FADD.FTZ R15, -R75, 1 ;  /* 0x3f8000004b0f7421 */ /* 0x000fe20000010100 */
[----:B------:R-:W-:Y:S01]  /*2140*/  SHF.L.U32 R71, R14, 0x10, RZ ;  /* 0x000000100e477819 */ /* 0x000fe200000006ff */
[----:B------:R-:W-:Y:S01]  /*2150*/  FFMA.FTZ R25, R28, R13, 1 ;  /* 0x3f8000001c197423 */ /* 0x000fe2000001000d */
[----:B------:R-:W-:Y:S01]  /*2160*/  PRMT R26, R12, 0x7632, R26 ;  /* 0x000076320c1a7816 */ /* 0x000fe2000000001a */
[----:B------:R-:W-:Y:S01]  /*2170*/  FADD.FTZ R12, -R64, 1 ;  /* 0x3f800000400c7421 */ /* 0x000fe20000010100 */
[----:B------:R-:W-:Y:S01]  /*2180*/  PRMT R65, R14, 0x7632, R65 ;  /* 0x000076320e417816 */ /* 0x000fe20000000041 */
[----:B------:R-:W-:Y:S01]  /*2190*/  FFMA.FTZ R55, R0, R15, 1 ;  /* 0x3f80000000377423 */ /* 0x000fe2000001000f */
[----:B------:R-:W-:Y:S01]  /*21a0*/  FMUL.FTZ R13, R53, R57 ;  /* 0x00000039350d7220 */ /* 0x000fe20000410000 */
[----:B------:R-:W-:Y:S01]  /*21b0*/  FADD.FTZ R14, -R68, 1 ;  /* 0x3f800000440e7421 */ /* 0x000fe20000010100 */
        /* <DEDUP_REMOVED lines=18> */
[----:B------:R-:W-:Y:S01]  /*22e0*/  FMUL.FTZ R8, R98, R61 ;  /* 0x0000003d62087220 */ /* 0x000fe20000410000 */
[----:B------:R-:W-:Y:S01]  /*22f0*/  FMUL.FTZ R11, R92, R67 ;  /* 0x000000435c0b7220 */ /* 0x000fe20000410000 */
[----:B------:R-:W-:Y:S01]  /*2300*/  FMUL.FTZ R14, R24, R25 ;  /* 0x00000019180e7220 */ /* 0x000fe20000410000 */
[----:B------:R-:W-:Y:S01]  /*2310*/  FMUL.FTZ R27, R55, R74 ;  /* 0x0000004a371b7220 */ /* 0x000fe20000410000 */
[----:B------:R-:W0:Y:S01]  /*2320*/  LDC.64 R24, c[0x0][0x398] ;  /* 0x0000e600ff187b82 */ /* 0x000e220000000a00 */
        /* <DEDUP_REMOVED lines=11> */
[----:B------:R-:W1:Y:S01]  /*23e0*/  LDC.64 R26, c[0x0][0x3e8] ;  /* 0x0000fa00ff1a7b82 */ /* 0x000e620000000a00 */
[----:B------:R-:W-:Y:S01]  /*23f0*/  F2FP.BF16.F32.PACK_AB R12, R9, R12 ;  /* 0x0000000c090c723e */ /* 0x000fe200000010ff */
[----:B------:R-:W-:Y:S01]  /*2400*/  FMUL.FTZ R29, R29, R68 ;  /* 0x000000441d1d7220 */ /* 0x000fe20000410000 */
[----:B------:R-:W-:-:S05]  /*2410*/  F2FP.BF16.F32.PACK_AB R13, R10, R13 ;  /* 0x0000000d0a0d723e */ /* 0x000fca00000010ff */
[----:B------:R-:W-:Y:S01]  /*2420*/  BAR.SYNC.DEFER_BLOCKING 0x0 ;  /* 0x0000000000007b1d */ /* 0x000fe20000010000 */
[----:B------:R-:W-:Y:S01]  /*2430*/  F2FP.BF16.F32.PACK_AB R15, R80, R77 ;  /* 0x0000004d500f723e */ /* 0x000fe200000010ff */
[----:B------:R-:W-:Y:S02]  /*2440*/  IMAD R80, R34, UR4, RZ ;  /* 0x0000000422507c24 */ /* 0x000fe4000f8e02ff */
[----:B------:R-:W-:Y:S01]  /*2450*/  FMUL.FTZ R69, R28, R69 ;  /* 0x000000451c457220 */ /* 0x000fe20000410000 */
[----:B------:R-:W-:Y:S01]  /*2460*/  FMUL.FTZ R59, R30, R59 ;  /* 0x0000003b1e3b7220 */ /* 0x000fe20000410000 */
[----:B------:R-:W-:Y:S01]  /*2470*/  FMUL.FTZ R49, R49, R72 ;  /* 0x0000004831317220 */ /* 0x000fe20000410000 */
[----:B------:R-:W-:Y:S01]  /*2480*/  FMUL.FTZ R78, R51, R78 ;  /* 0x0000004e334e7220 */ /* 0x000fe20000410000 */
[----:B------:R-:W-:Y:S01]  /*2490*/  FMUL.FTZ R84, R84, R29 ;  /* 0x0000001d54547220 */ /* 0x000fe20000410000 */
        /* <DEDUP_REMOVED lines=10> */
[----:B------:R-:W-:Y:S01]  /*2540*/  IADD3 R25, R25, R65, RZ ;  /* 0x0000004119197210 */ /* 0x000fe20007ffe0ff */
[----:B------:R0:W-:Y:S01]  /*2550*/  STS.128 [R46], R12 ;  /* 0x0000000c2e007388 */ /* 0x0001e20000000c00 */
[----:B------:R-:W-:-:S03]  /*2560*/  NOP ;  /* 0x0000000000007918 */ /* 0x000fc60000000000 */
[----:B------:R-:W2:Y:S01]  /*2570*/  LDS.128 R8, [R46] ;  /* 0x000000002e087984 */ /* 0x000ea20000000c00 */
[C---:B------:R-:W-:Y:S02]  /*2580*/  IMAD.WIDE.U32 R64, R33.reuse, UR4, R24 ;  /* 0x0000000421407c25 */ /* 0x040fe4000f8e0018 */
[----:B------:R-:W3:Y:S02]  /*2590*/  LDC R24, c[0x0][0x21c] ;  /* 0x00008700ff187b82 */ /* 0x000ee40000000800 */
[----:B0-----:R-:W-:Y:S01]  /*25a0*/  IMAD R13, R33, UR5, R80 ;  /* 0x00000005210d7c24 */ /* 0x001fe2000f8e0250 */
[----:B-1----:R-:W-:-:S04]  /*25b0*/  LEA R12, P0, R64, R26, 0x1 ;  /* 0x0000001a400c7211 */ /* 0x002fc800078008ff */
[----:B------:R-:W-:-:S04]  /*25c0*/  IADD3 R0, R65, R13, RZ ;  /* 0x0000000d41007210 */ /* 0x000fc80007ffe0ff */
[----:B------:R-:W-:Y:S01]  /*25d0*/  LEA.HI.X R13, R64, R27, R0, 0x1, P0 ;  /* 0x0000001b400d7211 */ /* 0x000fe200000f0c00 */
[----:B------:R-:W-:Y:S01]  /*25e0*/  FMUL.FTZ R0, R53, R66 ;  /* 0x0000004235007220 */ /* 0x000fe20000410000 */
[----:B------:R-:W-:Y:S01]  /*25f0*/  ISETP.NE.U32.AND P0, PT, RZ, UR6, PT ;  /* 0x00000006ff007c0c */ /* 0x000fe2000bf05070 */
[----:B------:R-:W-:-:S03]  /*2600*/  IMAD.WIDE R12, R41, 0x10, R12 ;  /* 0x00000010290c7825 */ /* 0x000fc600078e020c */
[----:B------:R-:W-:Y:S02]  /*2610*/  ISETP.NE.AND.EX P0, PT, RZ, UR7, PT, P0 ;  /* 0x00000007ff007c0c */ /* 0x000fe4000bf05300 */
[----:B--2---:R0:W-:Y:S11]  /*2620*/  STG.E.128 desc[UR14][R12.64], R8 ;  /* 0x000000080c007986 */ /* 0x0041f6000c101d0e */
[----:B------:R-:W-:Y:S05]  /*2630*/  @!P0 BRA `(.L_x_16629) ;  /* 0x00000000008c8947 */ /* 0x000fea0003800000 */
[----:B------:R-:W1:Y:S08]  /*2640*/  S2UR UR5, SR_CgaCtaId ;  /* 0x00000000000579c3 */ /* 0x000e700000008800 */
[----:B------:R-:W-:Y:S01]  /*2650*/  BAR.SYNC.DEFER_BLOCKING 0x0 ;  /* 0x0000000000007b1d */ /* 0x000fe20000010000 */
[----:B0-----:R-:W-:Y:S01]  /*2660*/  FMUL.FTZ R13, R29, R63 ;  /* 0x0000003f1d0d7220 */ /* 0x001fe20000410000 */
[----:B------:R-:W-:Y:S01]  /*2670*/  FMUL.FTZ R12, R66, R57 ;  /* 0x00000039420c7220 */ /* 0x000fe20000410000 */
[----:B------:R-:W-:Y:S01]  /*2680*/  FMUL.FTZ R14, R69, R71 ;  /* 0x00000047450e7220 */ /* 0x000fe20000410000 */
[----:B------:R-:W-:Y:S01]  /*2690*/  FMUL.FTZ R15, R75, R76 ;  /* 0x0000004c4b0f7220 */ /* 0x000fe20000410000 */
[----:B------:R-:W-:Y:S01]  /*26a0*/  FMUL.FTZ R74, R78, R74 ;  /* 0x0000004a4e4a7220 */ /* 0x000fe20000410000 */
[----:B------:R-:W-:-:S02]  /*26b0*/  UMOV UR4, 0x400 ;  /* 0x0000040000047882 */ /* 0x000fc40000000000 */
[----:B------:R-:W0:Y:S01]  /*26c0*/  LDC.64 R28, c[0x0][0x2c0] ;  /* 0x0000b000ff1c7b82 */ /* 0x000e220000000a00 */
[----:B------:R-:W-:Y:S01]  /*26d0*/  FMUL.FTZ R49, R49, R73 ;  /* 0x0000004931317220 */ /* 0x000fe20000410000 */
[----:B------:R-:W-:Y:S01]  /*26e0*/  FMUL.FTZ R8, R31, R67 ;  /* 0x000000431f087220 */ /* 0x000fe20000410000 */
[----:B------:R-:W-:Y:S01]  /*26f0*/  FMUL.FTZ R59, R59, R61 ;  /* 0x0000003d3b3b7220 */ /* 0x000fe20000410000 */
[----:B------:R-:W-:Y:S02]  /*2700*/  F2FP.BF16.F32.PACK_AB R15, R74, R15 ;  /* 0x0000000f4a0f723e */ /* 0x000fe400000010ff */
[----:B------:R-:W-:Y:S02]  /*2710*/  F2FP.BF16.F32.PACK_AB R14, R49, R14 ;  /* 0x0000000e310e723e */ /* 0x000fe400000010ff */
[----:B------:R-:W-:Y:S02]  /*2720*/  F2FP.BF16.F32.PACK_AB R13, R8, R13 ;  /* 0x0000000d080d723e */ /* 0x000fe400000010ff */
[----:B------:R-:W-:Y:S01]  /*2730*/  F2FP.BF16.F32.PACK_AB R12, R59, R12 ;  /* 0x0000000c3b0c723e */ /* 0x000fe200000010ff */
[----:B-1----:R-:W-:-:S06]  /*2740*/  ULEA UR4, UR5, UR4, 0x18 ;  /* 0x0000000405047291 */ /* 0x002fcc000f8ec03f */
[----:B------:R-:W-:Y:S01]  /*2750*/  MOV R32, UR4 ;  /* 0x0000000400207c02 */ /* 0x000fe20008000f00 */
[----:B------:R-:W-:Y:S01]  /*2760*/  ULDC.64 UR4, c[0x0][0x2c8] ;  /* 0x0000b20000047ab9 */ /* 0x000fe20000000a00 */
[C---:B0-----:R-:W-:Y:S02]  /*2770*/  IMAD R26, R28.reuse, UR17, RZ ;  /* 0x000000111c1a7c24 */ /* 0x041fe4000f8e02ff */
[----:B------:R-:W-:Y:S01]  /*2780*/  LEA R46, R39, R32, 0x4 ;  /* 0x00000020272e7211 */ /* 0x000fe200078e20ff */
[----:B------:R-:W-:-:S04]  /*2790*/  IMAD.WIDE.U32 R2, R28, UR16, R2 ;  /* 0x000000101c027c25 */ /* 0x000fc8000f8e0002 */
[----:B------:R0:W-:Y:S01]  /*27a0*/  STS.128 [R46], R12 ;  /* 0x0000000c2e007388 */ /* 0x0001e20000000c00 */
[----:B------:R-:W-:-:S03]  /*27b0*/  NOP ;  /* 0x0000000000007918 */ /* 0x000fc60000000000 */
[----:B------:R-:W1:Y:S01]  /*27c0*/  LDS.128 R8, [R46] ;  /* 0x000000002e087984 */ /* 0x000e620000000c00 */
[----:B------:R-:W-:Y:S02]  /*27d0*/  IMAD R25, R29, UR16, R26 ;  /* 0x000000101d197c24 */ /* 0x000fe4000f8e021a */
[----:B------:R-:W-:-:S03]  /*27e0*/  IMAD R26, R34, UR4, RZ ;  /* 0x00000004221a7c24 */ /* 0x000fc6000f8e02ff */
[----:B------:R-:W-:Y:S01]  /*27f0*/  IADD3 R3, R3, R25, RZ ;  /* 0x0000001903037210 */ /* 0x000fe20007ffe0ff */
[C---:B------:R-:W-:Y:S02]  /*2800*/  IMAD R25, R33.reuse, UR5, R26 ;  /* 0x0000000521197c24 */ /* 0x040fe4000f8e021a */
[----:B------:R-:W-:-:S05]  /*2810*/  IMAD.WIDE.U32 R2, R33, UR4, R2 ;  /* 0x0000000421027c25 */ /* 0x000fca000f8e0002 */
[----:B------:R-:W-:Y:S02]  /*2820*/  IADD3 R3, R3, R25, RZ ;  /* 0x0000001903037210 */ /* 0x000fe40007ffe0ff */
[----:B0-----:R-:W-:-:S04]  /*2830*/  LEA R12, P0, R2, UR6, 0x1 ;  /* 0x00000006020c7c11 */ /* 0x001fc8000f8008ff */
[----:B------:R-:W-:-:S03]  /*2840*/  LEA.HI.X R13, R2, UR7, R3, 0x1, P0 ;  /* 0x00000007020d7c11 */ /* 0x000fc600080f0c03 */
[----:B------:R-:W-:-:S05]  /*2850*/  IMAD.WIDE R2, R41, 0x10, R12 ;  /* 0x0000001029027825 */ /* 0x000fca00078e020c */
[----:B-1----:R1:W-:Y:S02]  /*2860*/  STG.E.128 desc[UR14][R2.64], R8 ;  /* 0x0000000802007986 */ /* 0x0023e4000c101d0e */
.L_x_16629:
[C---:B------:R-:W-:Y:S01]  /*2870*/  SHF.L.U32 R99, R4.reuse, 0x10, RZ ;  /* 0x0000001004637819 */ /* 0x040fe200000006ff */
[----:B------:R-:W-:Y:S01]  /*2880*/  BAR.SYNC.DEFER_BLOCKING 0x0 ;  /* 0x0000000000007b1d */ /* 0x000fe20000010000 */
[----:B------:R-:W-:Y:S01]  /*2890*/  PRMT R128, R4, 0x7632, R128 ;  /* 0x0000763204807816 */ /* 0x000fe20000000080 */
[----:B------:R-:W-:Y:S01]  /*28a0*/  HFMA2.MMA R66, -RZ, RZ, 0, 0 ;  /* 0x00000000ff427435 */ /* 0x000fe200000001ff */
[C---:B------:R-:W-:Y:S01]  /*28b0*/  SHF.L.U32 R67, R5.reuse, 0x10, RZ ;  /* 0x0000001005437819 */ /* 0x040fe200000006ff */
[----:B------:R-:W-:Y:S01]  /*28c0*/  FFMA.FTZ R37, R0, R99, R37 ;  /* 0x0000006300257223 */ /* 0x000fe20000010025 */
[----:B------:R-:W-:Y:S01]  /*28d0*/  SHF.L.U32 R69, R128, 0x10, RZ ;  /* 0x0000001080457819 */ /* 0x000fe200000006ff */
[----:B------:R-:W-:Y:S01]  /*28e0*/  HFMA2.MMA R49, -RZ, RZ, 0, 0 ;  /* 0x00000000ff317435 */ /* 0x000fe200000001ff */
[----:B------:R-:W-:Y:S01]  /*28f0*/  PRMT R130, R5, 0x7632, R130 ;  /* 0x0000763205827816 */ /* 0x000fe20000000082 */
[----:B------:R-:W-:Y:S01]  /*2900*/  HFMA2.MMA R94, -RZ, RZ, 0, 0 ;  /* 0x00000000ff5e7435 */ /* 0x000fe200000001ff */
[----:B------:R-:W-:Y:S01]  /*2910*/  SHF.L.U32 R63, R6, 0x10, RZ ;  /* 0x00000010063f7819 */ /* 0x000fe200000006ff */
[----:B------:R-:W-:Y:S01]  /*2920*/  FFMA.FTZ R37, R98, R69, R37 ;  /* 0x0000004562257223 */ /* 0x000fe20000010025 */
[----:B------:R-:W-:Y:S01]  /*2930*/  SHF.L.U32 R65, R130, 0x10, RZ ;  /* 0x0000001082417819 */ /* 0x000fe200000006ff */
[----:B------:R-:W-:Y:S01]  /*2940*/  HFMA2.MMA R72, -RZ, RZ, 0, 0 ;  /* 0x00000000ff487435 */ /* 0x000fe200000001ff */
[----:B------:R-:W-:Y:S01]  /*2950*/  PRMT R132, R6, 0x7632, R132 ;  /* 0x0000763206847816 */ /* 0x000fe20000000084 */
[----:B------:R-:W-:Y:S01]  /*2960*/  FFMA.FTZ R37, R84, R67, R37 ;  /* 0x0000004354257223 */ /* 0x000fe20000010025 */
[----:B---3--:R-:W-:Y:S01]  /*2970*/  ISETP.GE.AND P0, PT, R24, 0x1, PT ;  /* 0x000000011800780c */ /* 0x008fe20003f06270 */
[----:B------:R-:W-:Y:S01]  /*2980*/  FMUL.FTZ R70, R0, R35 ;  /* 0x0000002300467220 */ /* 0x000fe20000410000 */
[----:B------:R-:W-:Y:S01]  /*2990*/  SHF.L.U32 R61, R132, 0x10, RZ ;  /* 0x00000010843d7819 */ /* 0x000fe200000006ff */
[----:B------:R-:W-:Y:S01]  /*29a0*/  FFMA.FTZ R37, R92, R65, R37 ;  /* 0x000000415c257223 */ /* 0x000fe20000010025 */
[C---:B------:R-:W-:Y:S01]  /*29b0*/  PRMT R133, R7.reuse, 0x7632, R133 ;  /* 0x0000763207857816 */ /* 0x040fe20000000085 */
[----:B------:R-:W-:Y:S01]  /*29c0*/  FMUL.FTZ R74, R84, R35 ;  /* 0x00000023544a7220 */ /* 0x000fe20000410000 */
[----:B------:R-:W-:Y:S01]  /*29d0*/  SHF.L.U32 R59, R7, 0x10, RZ ;  /* 0x00000010073b7819 */ /* 0x000fe200000006ff */
[C---:B------:R-:W-:Y:S01]  /*29e0*/  FFMA.FTZ R37, R86.reuse, R63, R37 ;  /* 0x0000003f56257223 */ /* 0x040fe20000010025 */
[----:B------:R-:W-:Y:S01]  /*29f0*/  SHF.L.U32 R57, R133, 0x10, RZ ;  /* 0x0000001085397819 */ /* 0x000fe200000006ff */
[----:B------:R-:W-:Y:S01]  /*2a00*/  FMUL.FTZ R51, R86, R35 ;  /* 0x0000002356337220 */ /* 0x000fe20000410000 */
[----:B------:R-:W-:Y:S01]  /*2a10*/  MOV R53, RZ ;  /* 0x000000ff00357202 */ /* 0x000fe20000000f00 */
[----:B------:R-:W-:Y:S01]  /*2a20*/  FFMA.FTZ R37, R90, R61, R37 ;  /* 0x0000003d5a257223 */ /* 0x000fe20000010025 */
[----:B------:R-:W-:Y:S01]  /*2a30*/  MOV R96, RZ ;  /* 0x000000ff00607202 */ /* 0x000fe20000000f00 */
[C---:B------:R-:W-:Y:S01]  /*2a40*/  FMUL.FTZ R55, R88.reuse, R35 ;  /* 0x0000002358377220 */ /* 0x040fe20000410000 */
[----:B------:R-:W-:Y:S01]  /*2a50*/  MOV R93, RZ ;  /* 0x000000ff005d7202 */ /* 0x000fe20000000f00 */
[----:B------:R-:W-:Y:S01]  /*2a60*/  FFMA.FTZ R37, R88, R59, R37 ;  /* 0x0000003b58257223 */ /* 0x000fe20000010025 */
[----:B------:R-:W-:Y:S01]  /*2a70*/  MOV R71, RZ ;  /* 0x000000ff00477202 */ /* 0x000fe20000000f00 */
[-C--:B------:R-:W-:Y:S01]  /*2a80*/  FMUL.FTZ R95, R98, R35.reuse ;  /* 0x00000023625f7220 */ /* 0x080fe20000410000 */
[-C--:B------:R-:W-:Y:S01]  /*2a90*/  FMUL.FTZ R47, R92, R35.reuse ;  /* 0x000000235c2f7220 */ /* 0x080fe20000410000 */
[-C--:B------:R-:W-:Y:S01]  /*2aa0*/  FMUL.FTZ R64, R90, R35.reuse ;  /* 0x000000235a407220 */ /* 0x080fe20000410000 */
[C---:B------:R-:W-:Y:S01]  /*2ab0*/  FMUL.FTZ R68, R30.reuse, R35 ;  /* 0x000000231e447220 */ /* 0x040fe20000410000 */
[----:B------:R-:W-:Y:S01]  /*2ac0*/  FFMA.FTZ R37, R30, R57, R37 ;  /* 0x000000391e257223 */ /* 0x000fe20000010025 */
[----:B------:R-:W-:Y:S06]  /*2ad0*/  @!P0 BRA `(.L_x_16630) ;  /* 0x0000003400d48947 */ /* 0x000fec0003800000 */
[----:B01----:R-:W0:Y:S01]  /*2ae0*/  LDC.64 R8, c[0x0][0x2d8] ;  /* 0x0000b600ff087b82 */ /* 0x003e220000000a00 */
[C---:B------:R-:W-:Y:S01]  /*2af0*/  IADD3 R12, R40.reuse, -0x1, RZ ;  /* 0xffffffff280c7810 */ /* 0x040fe20007ffe0ff */
[----:B------:R-:W-:Y:S01]  /*2b00*/  ULDC.64 UR6, c[0x0][0x248] ;  /* 0x0000920000067ab9 */ /* 0x000fe20000000a00 */
[----:B------:R-:W-:Y:S01]  /*2b10*/  IADD3 R15, R40, -0x2, RZ ;  /* 0xfffffffe280f7810 */ /* 0x000fe20007ffe0ff */
[----:B------:R-:W-:Y:S01]  /*2b20*/  IMAD R14, R34, UR6, RZ ;  /* 0x00000006220e7c24 */ /* 0x000fe2000f8e02ff */
[C---:B------:R-:W-:Y:S01]  /*2b30*/  LEA.HI R13, R12.reuse, R12, RZ, 0x1 ;  /* 0x0000000c0c0d7211 */ /* 0x040fe200078f08ff */
[----:B------:R-:W-:Y:S01]  /*2b40*/  IMAD.WIDE.U32 R80, R33, UR6, RZ ;  /* 0x0000000621507c25 */ /* 0x000fe2000f8e00ff */
[----:B------:R-:W-:Y:S01]  /*2b50*/  ULDC.64 UR4, c[0x0][0x230] ;  /* 0x00008c0000047ab9 */ /* 0x000fe20000000a00 */
[----:B------:R-:W1:Y:S01]  /*2b60*/  LDC.64 R2, c[0x0][0x2e0] ;  /* 0x0000b800ff027b82 */ /* 0x000e620000000a00 */
[----:B------:R-:W-:Y:S01]  /*2b70*/  LOP3.LUT R13, R13, 0xfffffe, RZ, 0xc0, !PT ;  /* 0x00fffffe0d0d7812 */ /* 0x000fe200078ec0ff */
[----:B------:R-:W-:Y:S01]  /*2b80*/  IMAD R85, R33, UR7, R14 ;  /* 0x0000000721557c24 */ /* 0x000fe2000f8e020e */
[----:B------:R-:W-:Y:S01]  /*2b90*/  ULDC.64 UR8, c[0x0][0x268] ;  /* 0x00009a0000087ab9 */ /* 0x000fe20000000a00 */
[----:B------:R-:W-:Y:S01]  /*2ba0*/  IMAD R15, R15, R24, RZ ;  /* 0x000000180f0f7224 */ /* 0x000fe200078e02ff */
[----:B------:R-:W-:Y:S01]  /*2bb0*/  IADD3 R97, R12, -R13, RZ ;  /* 0x8000000d0c617210 */ /* 0x000fe20007ffe0ff */
[----:B------:R-:W-:-:S02]  /*2bc0*/  IMAD R12, R34, UR4, RZ ;  /* 0x00000004220c7c24 */ /* 0x000fc4000f8e02ff */
[----:B------:R-:W-:Y:S01]  /*2bd0*/  FADD.FTZ R0, R0, R0 ;  /* 0x0000000000007221 */ /* 0x000fe20000010000 */
[----:B------:R-:W2:Y:S01]  /*2be0*/  LDC.64 R10, c[0x0][0x2d0] ;  /* 0x0000b400ff0a7b82 */ /* 0x000ea20000000a00 */
[----:B------:R-:W-:-:S04]  /*2bf0*/  IMAD.WIDE.U32 R82, R33, UR8, RZ ;  /* 0x0000000821527c25 */ /* 0x000fc8000f8e00ff */
[----:B------:R-:W-:Y:S01]  /*2c00*/  FADD.FTZ R84, R84, R84 ;  /* 0x0000005454547221 */ /* 0x000fe20000010000 */
[----:B------:R-:W-:Y:S01]  /*2c10*/  FADD.FTZ R86, R86, R86 ;  /* 0x0000005656567221 */ /* 0x000fe20000010000 */
[----:B------:R-:W-:Y:S01]  /*2c20*/  FADD.FTZ R88, R88, R88 ;  /* 0x0000005858587221 */ /* 0x000fe20000010000 */
[C---:B------:R-:W-:Y:S02]  /*2c30*/  IMAD R31, R33.reuse, UR5, R12 ;  /* 0x00000005211f7c24 */ /* 0x040fe4000f8e020c */
[----:B------:R-:W-:Y:S01]  /*2c40*/  FADD.FTZ R89, R30, R30 ;  /* 0x0000001e1e597221 */ /* 0x000fe20000010000 */
[----:B------:R-:W-:Y:S01]  /*2c50*/  IMAD R12, R34, UR8, RZ ;  /* 0x00000008220c7c24 */ /* 0x000fe2000f8e02ff */
[----:B------:R-:W3:Y:S01]  /*2c60*/  LDC.64 R24, c[0x0][0x270] ;  /* 0x00009c00ff187b82 */ /* 0x000ee20000000a00 */
[----:B0-----:R-:W-:Y:S01]  /*2c70*/  LEA R75, P1, R80, R8, 0x3 ;  /* 0x00000008504b7211 */ /* 0x001fe200078218ff */
[----:B------:R-:W-:Y:S01]  /*2c80*/  IMAD.WIDE.U32 R78, R33, UR4, RZ ;  /* 0x00000004214e7c25 */ /* 0x000fe2000f8e00ff */
[----:B------:R-:W-:-:S03]  /*2c90*/  IADD3 R8, R81, R85, RZ ;  /* 0x0000005551087210 */ /* 0x000fc60007ffe0ff */
[----:B------:R-:W-:Y:S01]  /*2ca0*/  FADD.FTZ R85, R92, R92 ;  /* 0x0000005c5c557221 */ /* 0x000fe20000010000 */
[----:B------:R-:W-:Y:S01]  /*2cb0*/  MOV R66, RZ ;  /* 0x000000ff00427202 */ /* 0x000fe20000000f00 */
[----:B------:R-:W-:Y:S01]  /*2cc0*/  IMAD R87, R33, UR9, R12 ;  /* 0x0000000921577c24 */ /* 0x000fe2000f8e020c */
[----:B------:R-:W-:Y:S01]  /*2cd0*/  LEA.HI.X R80, R80, R9, R8, 0x3, P1 ;  /* 0x0000000950507211 */ /* 0x000fe200008f1c08 */
[----:B------:R-:W0:Y:S01]  /*2ce0*/  LDC.64 R26, c[0x0][0x250] ;  /* 0x00009400ff1a7b82 */ /* 0x000e220000000a00 */
[----:B-1----:R-:W-:Y:S01]  /*2cf0*/  LEA R77, P2, R82, R2, 0x3 ;  /* 0x00000002524d7211 */ /* 0x002fe200078418ff */
[----:B------:R-:W-:Y:S01]  /*2d00*/  IMAD.WIDE R12, R15, 0x10, R22 ;  /* 0x000000100f0c7825 */ /* 0x000fe200078e0216 */
[----:B------:R-:W-:-:S03]  /*2d10*/  IADD3 R2, R83, R87, RZ ;  /* 0x0000005753027210 */ /* 0x000fc60007ffe0ff */
[----:B------:R-:W-:Y:S01]  /*2d20*/  FADD.FTZ R87, R90, R90 ;  /* 0x0000005a5a577221 */ /* 0x000fe20000010000 */
[----:B------:R-:W-:Y:S01]  /*2d30*/  FADD.FTZ R83, R98, R98 ;  /* 0x0000006262537221 */ /* 0x000fe20000010000 */
[----:B------:R-:W-:Y:S01]  /*2d40*/  ISETP.NE.AND P1, PT, R41, RZ, PT ;  /* 0x000000ff2900720c */ /* 0x000fe20003f25270 */
[----:B------:R-:W-:Y:S01]  /*2d50*/  UMOV UR4, URZ ;  /* 0x0000003f00047c82 */ /* 0x000fe20008000000 */
[----:B------:R-:W1:Y:S01]  /*2d60*/  LDC.64 R28, c[0x0][0x238] ;  /* 0x00008e00ff1c7b82 */ /* 0x000e620000000a00 */
[----:B--2---:R-:W-:Y:S01]  /*2d70*/  LEA R73, P0, R78, R10, 0x3 ;  /* 0x0000000a4e497211 */ /* 0x004fe200078018ff */
[----:B------:R-:W-:Y:S01]  /*2d80*/  ULDC UR5, c[0x0][0x224] ;  /* 0x0000890000057ab9 */ /* 0x000fe20000000800 */
[----:B------:R-:W-:Y:S02]  /*2d90*/  IADD3 R10, R79, R31, RZ ;  /* 0x0000001f4f0a7210 */ /* 0x000fe40007ffe0ff */
[----:B------:R-:W-:Y:S02]  /*2da0*/  LEA.HI.X R82, R82, R3, R2, 0x3, P2 ;  /* 0x0000000352527211 */ /* 0x000fe400010f1c02 */
[----:B------:R-:W-:Y:S01]  /*2db0*/  MOV R76, R12 ;  /* 0x0000000c004c7202 */ /* 0x000fe20000000f00 */
[----:B------:R-:W2:Y:S01]  /*2dc0*/  LDC R81, c[0x0][0x224] ;  /* 0x00008900ff517b82 */ /* 0x000ea20000000800 */
[----:B------:R-:W-:-:S02]  /*2dd0*/  MOV R79, R13 ;  /* 0x0000000d004f7202 */ /* 0x000fc40000000f00 */
[----:B------:R-:W-:Y:S02]  /*2de0*/  LEA.HI.X R78, R78, R11, R10, 0x3, P0 ;  /* 0x0000000b4e4e7211 */ /* 0x000fe400000f1c0a */
[C---:B------:R-:W-:Y:S02]  /*2df0*/  ISETP.NE.AND P2, PT, R41.reuse, 0x1f, PT ;  /* 0x0000001f2900780c */ /* 0x040fe40003f45270 */
[-C--:B------:R-:W-:Y:S01]  /*2e00*/  MOV R90, R32.reuse ;  /* 0x00000020005a7202 */ /* 0x080fe20000000f00 */
[----:B------:R-:W4:Y:S01]  /*2e10*/  LDC R134, c[0x0][0x21c] ;  /* 0x00008700ff867b82 */ /* 0x000f220000000800 */
[----:B------:R-:W-:Y:S02]  /*2e20*/  MOV R91, R32 ;  /* 0x00000020005b7202 */ /* 0x000fe40000000f00 */
[----:B------:R-:W-:Y:S02]  /*2e30*/  IADD3 R92, R41, 0x200, RZ ;  /* 0x00000200295c7810 */ /* 0x000fe40007ffe0ff */
[----:B---3--:R-:W-:-:S02]  /*2e40*/  SHF.L.U64.HI R25, R24, 0x3, R25 ;  /* 0x0000000318197819 */ /* 0x008fc40000010219 */
[----:B0-----:R-:W-:Y:S02]  /*2e50*/  SHF.L.U64.HI R27, R26, 0x3, R27 ;  /* 0x000000031a1b7819 */ /* 0x001fe4000001021b */
[----:B-1----:R-:W-:Y:S02]  /*2e60*/  SHF.L.U64.HI R29, R28, 0x3, R29 ;  /* 0x000000031c1d7819 */ /* 0x002fe4000001021d */
[----:B------:R-:W-:-:S07]  /*2e70*/  SHF.L.U32 R97, R97, 0x8, RZ ;  /* 0x0000000861617819 */ /* 0x000fce00000006ff */
.L_x_16645:
        /* <DEDUP_REMOVED lines=65> */
[----:B------:R4:W-:Y:S08]  /*3290*/  MUFU.EX2 R117, R2 ;  /* 0x0000000200757308 */ /* 0x0009f00000000800 */
[----:B------:R3:W-:Y:S01]  /*32a0*/  MUFU.EX2 R112, R110 ;  /* 0x0000006e00707308 */ /* 0x0007e20000000800 */
[----:B----4-:R-:W-:-:S04]  /*32b0*/  @P2 MOV R2, 0x400 ;  /* 0x0000040000022802 */ /* 0x010fc80000000f00 */
[----:B0-----:R-:W-:Y:S01]  /*32c0*/  @P2 LEA R32, R123, R2, 0x18 ;  /* 0x000000027b202211 */ /* 0x001fe200078ec0ff */
[----:B---3--:R-:W-:Y:S01]  /*32d0*/  FMUL.FTZ R110, RZ, R98 ;  /* 0x00000062ff6e7220 */ /* 0x008fe20000410000 */
[----:B------:R-:W-:-:S03]  /*32e0*/  FMUL.FTZ R2, R98, R124 ;  /* 0x0000007c62027220 */ /* 0x000fc60000410000 */
[----:B------:R-:W-:Y:S01]  /*32f0*/  FFMA.FTZ R110, R101, R124, -R110 ;  /* 0x0000007c656e7223 */ /* 0x000fe2000001086e */
[C---:B------:R-:W-:Y:S01]  /*3300*/  FMUL.FTZ R107, R108.reuse, R107 ;  /* 0x0000006b6c6b7220 */ /* 0x040fe20000410000 */
[----:B--2---:R-:W-:Y:S01]  /*3310*/  FMUL.FTZ R108, R108, R109 ;  /* 0x0000006d6c6c7220 */ /* 0x004fe20000410000 */
[----:B------:R-:W-:Y:S01]  /*3320*/  FFMA.FTZ R2, RZ, R101, R2 ;  /* 0x00000065ff027223 */ /* 0x000fe20000010002 */
[----:B------:R-:W-:Y:S01]  /*3330*/  FFMA.FTZ R110, R69, R56, R110 ;  /* 0x00000038456e7223 */ /* 0x000fe2000001006e */
[----:B------:R-:W0:Y:S02]  /*3340*/  MUFU.EX2 R102, R102 ;  /* 0x0000006600667308 */ /* 0x000e240000000800 */
[----:B------:R-:W-:Y:S01]  /*3350*/  FADD.FTZ R2, RZ, R2 ;  /* 0x00000002ff027221 */ /* 0x000fe20000010000 */
[----:B-1----:R-:W-:-:S05]  /*3360*/  FMUL.FTZ R114, R3, R114 ;  /* 0x0000007203727220 */ /* 0x002fca0000410000 */
[----:B------:R-:W-:Y:S08]  /*3370*/  MUFU.SIN R104, R115 ;  /* 0x0000007300687308 */ /* 0x000ff00000000400 */
[----:B------:R1:W2:Y:S02]  /*3380*/  MUFU.COS R116, R115 ;  /* 0x0000007300747308 */ /* 0x0002a40000000000 */
[----:B-1----:R-:W-:Y:S01]  /*3390*/  FMUL.FTZ R115, R3, R100 ;  /* 0x0000006403737220 */ /* 0x002fe20000410000 */
[C---:B------:R-:W-:Y:S01]  /*33a0*/  FMUL.FTZ R100, R108.reuse, R110 ;  /* 0x0000006e6c647220 */ /* 0x040fe20000410000 */
[----:B------:R-:W-:-:S03]  /*33b0*/  FMUL.FTZ R3, R108, R2 ;  /* 0x000000026c037220 */ /* 0x000fc60000410000 */
[C---:B------:R-:W-:Y:S01]  /*33c0*/  FFMA.FTZ R100, R107.reuse, R2, R100 ;  /* 0x000000026b647223 */ /* 0x040fe20000010064 */
[----:B------:R-:W-:Y:S01]  /*33d0*/  FFMA.FTZ R2, R107, R110, -R3 ;  /* 0x0000006e6b027223 */ /* 0x000fe20000010803 */
[----:B------:R-:W-:Y:S02]  /*33e0*/  MUFU.EX2 R106, R106 ;  /* 0x0000006a006a7308 */ /* 0x000fe40000000800 */
[----:B------:R-:W-:Y:S01]  /*33f0*/  FADD.FTZ R100, RZ, R100 ;  /* 0x00000064ff647221 */ /* 0x000fe20000010000 */
[----:B------:R-:W-:-:S03]  /*3400*/  FFMA.FTZ R2, R67, R50, R2 ;  /* 0x0000003243027223 */ /* 0x000fc60000010002 */
[----:B------:R-:W-:Y:S02]  /*3410*/  FMUL.FTZ R3, R115, R100 ;  /* 0x0000006473037220 */ /* 0x000fe40000410000 */
[----:B------:R-:W1:Y:S01]  /*3420*/  MUFU.SIN R113, R118 ;  /* 0x0000007600717308 */ /* 0x000e620000000400 */
[C---:B0-----:R-:W-:Y:S01]  /*3430*/  FMUL.FTZ R121, R102.reuse, R121 ;  /* 0x0000007966797220 */ /* 0x041fe20000410000 */
[----:B------:R-:W-:-:S06]  /*3440*/  FMUL.FTZ R120, R102, R111 ;  /* 0x0000006f66787220 */ /* 0x000fcc0000410000 */
[----:B------:R-:W0:Y:S01]  /*3450*/  MUFU.COS R119, R118 ;  /* 0x0000007600777308 */ /* 0x000e220000000000 */
[-C--:B------:R-:W-:Y:S01]  /*3460*/  FMUL.FTZ R103, R115, R2.reuse ;  /* 0x0000000273677220 */ /* 0x080fe20000410000 */
[----:B------:R-:W-:Y:S01]  /*3470*/  FFMA.FTZ R102, R114, R2, -R3 ;  /* 0x0000000272667223 */ /* 0x000fe20000010803 */
[-C--:B------:R-:W-:Y:S01]  /*3480*/  FMUL.FTZ R2, R12, R98.reuse ;  /* 0x000000620c027220 */ /* 0x080fe20000410000 */
[----:B------:R-:W-:Y:S01]  /*3490*/  FMUL.FTZ R3, R13, R98 ;  /* 0x000000620d037220 */ /* 0x000fe20000410000 */
[----:B--2---:R-:W-:Y:S02]  /*34a0*/  FMUL.FTZ R116, R117, R116 ;  /* 0x0000007475747220 */ /* 0x004fe40000410000 */
[-C--:B------:R-:W-:Y:S01]  /*34b0*/  FFMA.FTZ R2, R13, R101.reuse, R2 ;  /* 0x000000650d027223 */ /* 0x080fe20000010002 */
[----:B------:R-:W-:Y:S01]  /*34c0*/  FMUL.FTZ R117, R117, R104 ;  /* 0x0000006875757220 */ /* 0x000fe20000410000 */
[----:B------:R-:W-:Y:S01]  /*34d0*/  FFMA.FTZ R103, R114, R100, R103 ;  /* 0x0000006472677223 */ /* 0x000fe20000010067 */
[----:B------:R-:W-:Y:S01]  /*34e0*/  FFMA.FTZ R104, R65, R58, R102 ;  /* 0x0000003a41687223 */ /* 0x000fe20000010066 */
[----:B------:R-:W-:Y:S01]  /*34f0*/  FFMA.FTZ R3, R12, R101, -R3 ;  /* 0x000000650c037223 */ /* 0x000fe20000010803 */
[----:B------:R-:W-:Y:S01]  /*3500*/  FMUL.FTZ R100, R108, R2 ;  /* 0x000000026c647220 */ /* 0x000fe20000410000 */
[----:B-1----:R-:W-:Y:S01]  /*3510*/  FMUL.FTZ R109, R106, R113 ;  /* 0x000000716a6d7220 */ /* 0x002fe20000410000 */
[----:B------:R-:W-:Y:S01]  /*3520*/  FADD.FTZ R103, RZ, R103 ;  /* 0x00000067ff677221 */ /* 0x000fe20000010000 */
[----:B------:R-:W-:Y:S01]  /*3530*/  FMUL.FTZ R102, R108, R3 ;  /* 0x000000036c667220 */ /* 0x000fe20000410000 */
[----:B0-----:R-:W-:Y:S01]  /*3540*/  FMUL.FTZ R110, R106, R119 ;  /* 0x000000776a6e7220 */ /* 0x001fe20000410000 */
[C---:B------:R-:W-:Y:S01]  /*3550*/  FMUL.FTZ R106, R120.reuse, R104 ;  /* 0x00000068786a7220 */ /* 0x040fe20000410000 */
[C---:B------:R-:W-:Y:S01]  /*3560*/  FFMA.FTZ R100, R107.reuse, R3, -R100 ;  /* 0x000000036b647223 */ /* 0x040fe20000010864 */
[-C--:B------:R-:W-:Y:S01]  /*3570*/  FMUL.FTZ R111, R120, R103.reuse ;  /* 0x00000067786f7220 */ /* 0x080fe20000410000 */
[----:B------:R-:W-:Y:S01]  /*3580*/  FFMA.FTZ R102, R107, R2, R102 ;  /* 0x000000026b667223 */ /* 0x000fe20000010066 */
[----:B------:R-:W-:Y:S01]  /*3590*/  FFMA.FTZ R106, R121, R103, R106 ;  /* 0x00000067796a7223 */ /* 0x000fe2000001006a */
[----:B------:R-:W-:Y:S01]  /*35a0*/  FMUL.FTZ R103, R115, R100 ;  /* 0x0000006473677220 */ /* 0x000fe20000410000 */
[----:B------:R-:W-:Y:S01]  /*35b0*/  FFMA.FTZ R104, R121, R104, -R111 ;  /* 0x0000006879687223 */ /* 0x000fe2000001086f */
[----:B------:R-:W-:-:S02]  /*35c0*/  FMUL.FTZ R3, R115, R102 ;  /* 0x0000006673037220 */ /* 0x000fc40000410000 */
[C---:B------:R-:W-:Y:S01]  /*35d0*/  FFMA.FTZ R103, R114.reuse, R102, R103 ;  /* 0x0000006672677223 */ /* 0x040fe20000010067 */
[----:B------:R-:W-:Y:S01]  /*35e0*/  FFMA.FTZ R104, R63, R52, R104 ;  /* 0x000000343f687223 */ /* 0x000fe20000010068 */
[----:B------:R-:W-:Y:S02]  /*35f0*/  FFMA.FTZ R3, R114, R100, -R3 ;  /* 0x0000006472037223 */ /* 0x000fe40000010803 */
[C---:B------:R-:W-:Y:S01]  /*3600*/  FMUL.FTZ R2, R120.reuse, R103 ;  /* 0x0000006778027220 */ /* 0x040fe20000410000 */
[----:B------:R-:W-:Y:S01]  /*3610*/  FADD.FTZ R106, RZ, R106 ;  /* 0x0000006aff6a7221 */ /* 0x000fe20000010000 */
[----:B------:R-:W0:Y:S01]  /*3620*/  MUFU.SIN R105, R122 ;  /* 0x0000007a00697308 */ /* 0x000e220000000400 */
[----:B------:R-:W-:Y:S01]  /*3630*/  FMUL.FTZ R113, R117, R104 ;  /* 0x0000006875717220 */ /* 0x000fe20000410000 */
[-C--:B------:R-:W-:Y:S01]  /*3640*/  FMUL.FTZ R100, R120, R3.reuse ;  /* 0x0000000378647220 */ /* 0x080fe20000410000 */
[----:B------:R-:W-:Y:S01]  /*3650*/  FFMA.FTZ R2, R121, R3, -R2 ;  /* 0x0000000379027223 */ /* 0x000fe20000010802 */
[-C--:B------:R-:W-:Y:S01]  /*3660*/  FMUL.FTZ R111, R117, R106.reuse ;  /* 0x0000006a756f7220 */ /* 0x080fe20000410000 */
[C---:B------:R-:W-:Y:S01]  /*3670*/  FFMA.FTZ R113, R116.reuse, R106, R113 ;  /* 0x0000006a74717223 */ /* 0x040fe20000010071 */
[----:B------:R-:W-:Y:S01]  /*3680*/  FFMA.FTZ R100, R121, R103, R100 ;  /* 0x0000006779647223 */ /* 0x000fe20000010064 */
[C---:B------:R-:W-:Y:S01]  /*3690*/  FMUL.FTZ R103, R117.reuse, R2 ;  /* 0x0000000275677220 */ /* 0x040fe20000410000 */
[----:B------:R-:W1:Y:S01]  /*36a0*/  MUFU.COS R99, R122 ;  /* 0x0000007a00637308 */ /* 0x000e620000000000 */
[C---:B------:R-:W-:Y:S01]  /*36b0*/  FFMA.FTZ R104, R116.reuse, R104, -R111 ;  /* 0x0000006874687223 */ /* 0x040fe2000001086f */
[----:B------:R-:W-:Y:S01]  /*36c0*/  FADD.FTZ R113, RZ, R113 ;  /* 0x00000071ff717221 */ /* 0x000fe20000010000 */
[-C--:B------:R-:W-:Y:S01]  /*36d0*/  FMUL.FTZ R3, R117, R100.reuse ;  /* 0x0000006475037220 */ /* 0x080fe20000410000 */
[C---:B------:R-:W-:Y:S01]  /*36e0*/  FFMA.FTZ R103, R116.reuse, R100, R103 ;  /* 0x0000006474677223 */ /* 0x040fe20000010067 */
[----:B------:R-:W-:Y:S01]  /*36f0*/  FFMA.FTZ R104, R61, R60, R104 ;  /* 0x0000003c3d687223 */ /* 0x000fe20000010068 */
[C---:B------:R-:W-:Y:S01]  /*3700*/  FMUL.FTZ R111, R109.reuse, R113 ;  /* 0x000000716d6f7220 */ /* 0x040fe20000410000 */
[----:B------:R-:W-:Y:S01]  /*3710*/  FFMA.FTZ R3, R116, R2, -R3 ;  /* 0x0000000274037223 */ /* 0x000fe20000010803 */
[C---:B------:R-:W-:Y:S01]  /*3720*/  FMUL.FTZ R2, R109.reuse, R103 ;  /* 0x000000676d027220 */ /* 0x040fe20000410000 */
[CC--:B------:R-:W-:Y:S01]  /*3730*/  FMUL.FTZ R119, R109.reuse, R104.reuse ;  /* 0x000000686d777220 */ /* 0x0c0fe20000410000 */
        /* <DEDUP_REMOVED lines=17> */
[C---:B------:R-:W-:Y:S01]  /*3850*/  FFMA.FTZ R112, R99.reuse, R104, -R112 ;  /* 0x0000006863707223 */ /* 0x040fe20000010870 */
[----:B------:R-:W-:Y:S01]  /*3860*/  FFMA.FTZ R125, R99, R100, -R125 ;  /* 0x00000064637d7223 */ /* 0x000fe2000001087d */
[----:B------:R-:W-:Y:S02]  /*3870*/  FADD.FTZ R126, RZ, R103 ;  /* 0x00000067ff7e7221 */ /* 0x000fe40000010000 */
[----:B------:R-:W-:Y:S01]  /*3880*/  FFMA.FTZ R127, R57, R62, R112 ;  /* 0x0000003e397f7223 */ /* 0x000fe20000010070 */
        /* <DEDUP_REMOVED lines=9> */
.L_x_16632:
[----:B------:R-:W-:Y:S05]  /*3920*/  BSYNC B0 ;  /* 0x0000000000007941 */ /* 0x000fea0003800000 */
.L_x_16631:
        /* <DEDUP_REMOVED lines=83> */
[C---:B------:R-:W-:Y:S01]  /*3e60*/  FMUL.FTZ R100, R99.reuse, R138 ;  /* 0x0000008a63647220 */ /* 0x040fe20000410000 */
[----:B------:R-:W-:Y:S01]  /*3e70*/  FFMA.FTZ R9, R99, R140, -R8 ;  /* 0x0000008c63097223 */ /* 0x000fe20000010808 */
[----:B------:R-:W-:-:S02]  /*3e80*/  FSEL R10, R103, R10, !P2 ;  /* 0x0000000a670a7208 */ /* 0x000fc40005000000 */
[----:B------:R-:W-:Y:S01]  /*3e90*/  FFMA.FTZ R100, -R105, R140, -R100 ;  /* 0x0000008c69647223 */ /* 0x000fe20000010964 */
[----:B------:R-:W-:Y:S01]  /*3ea0*/  FADD.FTZ R102, R136, R9 ;  /* 0x0000000988667221 */ /* 0x000fe20000010000 */
[----:B------:R-:W1:Y:S01]  /*3eb0*/  SHFL.UP PT, R8, R125, 0x10, RZ ;  /* 0x060000007d087989 */ /* 0x000e6200000e00ff */
[----:B------:R-:W-:Y:S01]  /*3ec0*/  ISETP.GE.AND P2, PT, R39, 0x10, PT ;  /* 0x000000102700780c */ /* 0x000fe20003f46270 */
[----:B------:R-:W-:Y:S01]  /*3ed0*/  FADD.FTZ R103, -R129, R100 ;  /* 0x0000006481677221 */ /* 0x000fe20000010100 */
[CC--:B------:R-:W-:Y:S01]  /*3ee0*/  FMUL.FTZ R104, R109.reuse, -R102.reuse ;  /* 0x800000666d687220 */ /* 0x0c0fe20000410000 */
[----:B------:R-:W3:Y:S02]  /*3ef0*/  SHFL.UP PT, R100, R126, 0x10, RZ ;  /* 0x060000007e647989 */ /* 0x000ee400000e00ff */
[-C--:B------:R-:W-:Y:S01]  /*3f00*/  FMUL.FTZ R113, R109, -R103.reuse ;  /* 0x800000676d717220 */ /* 0x080fe20000410000 */
[C---:B------:R-:W-:Y:S01]  /*3f10*/  FFMA.FTZ R104, R110.reuse, R103, R104 ;  /* 0x000000676e687223 */ /* 0x040fe20000010068 */
[----:B------:R-:W4:Y:S02]  /*3f20*/  SHFL.UP PT, R9, R10, 0x10, RZ ;  /* 0x060000000a097989 */ /* 0x000f2400000e00ff */
[----:B------:R-:W-:Y:S01]  /*3f30*/  FFMA.FTZ R102, R110, R102, -R113 ;  /* 0x000000666e667223 */ /* 0x000fe20000010871 */
[----:B------:R-:W-:-:S03]  /*3f40*/  FADD.FTZ R104, -R131, R104 ;  /* 0x0000006883687221 */ /* 0x000fc60000010100 */
[----:B------:R-:W-:Y:S01]  /*3f50*/  FADD.FTZ R102, R135, R102 ;  /* 0x0000006687667221 */ /* 0x000fe20000010000 */
[----:B------:R-:W-:-:S03]  /*3f60*/  FMUL.FTZ R103, R117, -R104 ;  /* 0x8000006875677220 */ /* 0x000fc60000410000 */
[-C--:B------:R-:W-:Y:S01]  /*3f70*/  FMUL.FTZ R113, R117, -R102.reuse ;  /* 0x8000006675717220 */ /* 0x080fe20000410000 */
[----:B------:R-:W-:-:S03]  /*3f80*/  FFMA.FTZ R112, R116, R102, -R103 ;  /* 0x0000006674707223 */ /* 0x000fc60000010867 */
[----:B------:R-:W-:Y:S01]  /*3f90*/  FFMA.FTZ R118, R116, R104, R113 ;  /* 0x0000006874767223 */ /* 0x000fe20000010071 */
[C---:B0-----:R-:W-:Y:S01]  /*3fa0*/  FMUL.FTZ R113, R10.reuse, R11 ;  /* 0x0000000b0a717220 */ /* 0x041fe20000410000 */
[C---:B-1----:R-:W-:Y:S01]  /*3fb0*/  FMUL.FTZ R102, R10.reuse, R8 ;  /* 0x000000080a667220 */ /* 0x042fe20000410000 */
[----:B------:R-:W-:Y:S01]  /*3fc0*/  FADD.FTZ R112, R137, R112 ;  /* 0x0000007089707221 */ /* 0x000fe20000010000 */
[----:B------:R-:W-:Y:S01]  /*3fd0*/  FADD.FTZ R118, -R139, R118 ;  /* 0x000000768b767221 */ /* 0x000fe20000010100 */
[-C--:B---3--:R-:W-:Y:S01]  /*3fe0*/  FMUL.FTZ R104, R10, R100.reuse ;  /* 0x000000640a687220 */ /* 0x088fe20000410000 */
[C---:B------:R-:W-:Y:S02]  /*3ff0*/  FFMA.FTZ R113, R125.reuse, R100, R113 ;  /* 0x000000647d717223 */ /* 0x040fe40000010071 */
[----:B------:R-:W-:Y:S01]  /*4000*/  FMUL.FTZ R100, R120, -R118 ;  /* 0x8000007678647220 */ /* 0x000fe20000410000 */
[-C--:B----4-:R-:W-:Y:S01]  /*4010*/  FMUL.FTZ R103, R10, R9.reuse ;  /* 0x000000090a677220 */ /* 0x090fe20000410000 */
[C---:B------:R-:W-:Y:S01]  /*4020*/  FFMA.FTZ R141, R125.reuse, R9, R102 ;  /* 0x000000097d8d7223 */ /* 0x040fe20000010066 */
[C---:B------:R-:W-:Y:S01]  /*4030*/  FFMA.FTZ R104, R125.reuse, R11, -R104 ;  /* 0x0000000b7d687223 */ /* 0x040fe20000010868 */
        /* <DEDUP_REMOVED lines=8> */
[C---:B------:R-:W-:Y:S01]  /*40c0*/  ISETP.GT.U32.AND P2, PT, R8.reuse, 0x1d, PT ;  /* 0x0000001d0800780c */ /* 0x040fe20003f44070 */
[-C--:B------:R-:W-:Y:S01]  /*40d0*/  FFMA.FTZ R10, R99, -R3.reuse, R10 ;  /* 0x80000003630a7223 */ /* 0x080fe2000001000a */
[C---:B------:R-:W-:Y:S01]  /*40e0*/  ISETP.GT.U32.AND P3, PT, R8.reuse, 0x1b, PT ;  /* 0x0000001b0800780c */ /* 0x040fe20003f64070 */
[C---:B------:R-:W-:Y:S01]  /*40f0*/  FFMA.FTZ R118, R121.reuse, R118, R9 ;  /* 0x0000007679767223 */ /* 0x040fe20000010009 */
[C---:B------:R-:W-:Y:S01]  /*4100*/  ISETP.GT.U32.AND P4, PT, R8.reuse, 0x17, PT ;  /* 0x000000170800780c */ /* 0x040fe20003f84070 */
[----:B------:R-:W-:Y:S01]  /*4110*/  FFMA.FTZ R103, R121, R112, -R100 ;  /* 0x0000007079677223 */ /* 0x000fe20000010864 */
[----:B------:R-:W-:Y:S01]  /*4120*/  ISETP.GT.U32.AND P5, PT, R8, 0xf, PT ;  /* 0x0000000f0800780c */ /* 0x000fe20003fa4070 */
[----:B------:R-:W-:Y:S01]  /*4130*/  FMUL.FTZ R8, R105, R3 ;  /* 0x0000000369087220 */ /* 0x000fe20000410000 */
[----:B------:R-:W-:Y:S01]  /*4140*/  FMUL.FTZ R9, R109, -R10 ;  /* 0x8000000a6d097220 */ /* 0x000fe20000410000 */
[----:B------:R-:W-:Y:S01]  /*4150*/  FADD.FTZ R118, -R123, R118 ;  /* 0x000000767b767221 */ /* 0x000fe20000010100 */
[----:B------:R-:W-:Y:S01]  /*4160*/  FADD.FTZ R100, R122, R103 ;  /* 0x000000677a647221 */ /* 0x000fe20000010000 */
[----:B------:R-:W-:Y:S01]  /*4170*/  FFMA.FTZ R8, R99, R2, -R8 ;  /* 0x0000000263087223 */ /* 0x000fe20000010808 */
[----:B------:R-:W0:Y:S01]  /*4180*/  SHFL.UP PT, R125, R125, 0x1, RZ ;  /* 0x042000007d7d7989 */ /* 0x000e2200000e00ff */
[C---:B------:R-:W-:Y:S01]  /*4190*/  FMUL.FTZ R113, R115.reuse, -R118 ;  /* 0x8000007673717220 */ /* 0x040fe20000410000 */
[----:B------:R-:W-:Y:S01]  /*41a0*/  FMUL.FTZ R119, R115, -R100 ;  /* 0x8000006473777220 */ /* 0x000fe20000410000 */
[-C--:B------:R-:W-:Y:S01]  /*41b0*/  FMUL.FTZ R11, R109, -R8.reuse ;  /* 0x800000086d0b7220 */ /* 0x080fe20000410000 */
[----:B------:R-:W-:Y:S01]  /*41c0*/  FFMA.FTZ R9, R110, R8, -R9 ;  /* 0x000000086e097223 */ /* 0x000fe20000010809 */
[C---:B------:R-:W-:Y:S01]  /*41d0*/  FFMA.FTZ R102, R114.reuse, R100, -R113 ;  /* 0x0000006472667223 */ /* 0x040fe20000010871 */
[----:B------:R-:W-:Y:S01]  /*41e0*/  FFMA.FTZ R113, R114, R118, R119 ;  /* 0x0000007672717223 */ /* 0x000fe20000010077 */
[----:B------:R-:W-:Y:S01]  /*41f0*/  FFMA.FTZ R11, R110, R10, R11 ;  /* 0x0000000a6e0b7223 */ /* 0x000fe2000001000b */
[C---:B------:R-:W-:Y:S01]  /*4200*/  FMUL.FTZ R8, R117.reuse, -R9 ;  /* 0x8000000975087220 */ /* 0x040fe20000410000 */
[C---:B------:R-:W-:Y:S01]  /*4210*/  FMUL.FTZ R119, R84.reuse, R111 ;  /* 0x0000006f54777220 */ /* 0x040fe20000410000 */
[----:B------:R-:W-:Y:S01]  /*4220*/  FMUL.FTZ R118, R84, R106 ;  /* 0x0000006a54767220 */ /* 0x000fe20000410000 */
[-C--:B------:R-:W-:Y:S01]  /*4230*/  FMUL.FTZ R103, R117, -R11.reuse ;  /* 0x8000000b75677220 */ /* 0x080fe20000410000 */
[C---:B------:R-:W-:Y:S01]  /*4240*/  FFMA.FTZ R11, R116.reuse, R11, R8 ;  /* 0x0000000b740b7223 */ /* 0x040fe20000010008 */
[----:B------:R-:W-:Y:S01]  /*4250*/  FADD.FTZ R104, R119, R102 ;  /* 0x0000006677687221 */ /* 0x000fe20000010000 */
[----:B------:R-:W-:Y:S01]  /*4260*/  MOV R8, 0x3f800000 ;  /* 0x3f80000000087802 */ /* 0x000fe20000000f00 */
[----:B------:R-:W-:Y:S01]  /*4270*/  FFMA.FTZ R103, R116, R9, -R103 ;  /* 0x0000000974677223 */ /* 0x000fe20000010867 */
[----:B------:R-:W-:Y:S01]  /*4280*/  HFMA2.MMA R9, -RZ, RZ, 0, 0 ;  /* 0x00000000ff097435 */ /* 0x000fe200000001ff */
[----:B------:R-:W-:Y:S01]  /*4290*/  FADD.FTZ R113, -R118, R113 ;  /* 0x0000007176717221 */ /* 0x000fe20000010100 */
[----:B------:R-:W1:Y:S01]  /*42a0*/  SHFL.UP PT, R141, R141, 0x1, RZ ;  /* 0x042000008d8d7989 */ /* 0x000e6200000e00ff */
[----:B------:R-:W-:-:S02]  /*42b0*/  FMUL.FTZ R100, R120, -R103 ;  /* 0x8000006778647220 */ /* 0x000fc40000410000 */
[----:B------:R-:W-:Y:S01]  /*42c0*/  FMUL.FTZ R112, R108, -R113 ;  /* 0x800000716c707220 */ /* 0x000fe20000410000 */
[----:B------:R-:W2:Y:S01]  /*42d0*/  SHFL.UP PT, R127, R127, 0x1, RZ ;  /* 0x042000007f7f7989 */ /* 0x000ea200000e00ff */
        /* <DEDUP_REMOVED lines=8> */
[----:B------:R3:W4:Y:S01]  /*4360*/  @!P0 LDS.128 R8, [R90+0x1770] ;  /* 0x001770005a088984 */ /* 0x0007220000000c00 */
        /* <DEDUP_REMOVED lines=23> */
[----:B------:R-:W0:Y:S04]  /*44e0*/  SHFL.UP PT, R126, R126, 0x1, RZ ;  /* 0x042000007e7e7989 */ /* 0x000e2800000e00ff */
[----:B------:R3:W0:Y:S04]  /*44f0*/  SHFL.DOWN PT, R144, R100, 0x1, 0x1f ;  /* 0x08201f0064907f89 */ /* 0x00062800000e0000 */
[----:B------:R3:W0:Y:S04]  /*4500*/  SHFL.DOWN PT, R146, R102, 0x1, 0x1f ;  /* 0x08201f0066927f89 */ /* 0x00062800000e0000 */
[----:B------:R3:W0:Y:S04]  /*4510*/  SHFL.DOWN PT, R149, R103, 0x1, 0x1f ;  /* 0x08201f0067957f89 */ /* 0x00062800000e0000 */
[----:B------:R3:W0:Y:S01]  /*4520*/  SHFL.DOWN PT, R148, R104, 0x1, 0x1f ;  /* 0x08201f0068947f89 */ /* 0x00062200000e0000 */
[----:B-12-4-:R-:W-:Y:S05]  /*4530*/  @!P6 BRA `(.L_x_16634) ;  /* 0x00000000002ce947 */ /* 0x016fea0003800000 */
[C---:B0-----:R-:W-:Y:S01]  /*4540*/  FMUL.FTZ R145, R102.reuse, R148 ;  /* 0x0000009466917220 */ /* 0x041fe20000410000 */
[C---:B------:R-:W-:Y:S01]  /*4550*/  FMUL.FTZ R143, R102.reuse, R146 ;  /* 0x00000092668f7220 */ /* 0x040fe20000410000 */
[-C--:B------:R-:W-:Y:S02]  /*4560*/  FMUL.FTZ R147, R102, R149.reuse ;  /* 0x0000009566937220 */ /* 0x080fe40000410000 */
[----:B------:R-:W-:Y:S01]  /*4570*/  FFMA.FTZ R142, R100, R149, -R145 ;  /* 0x00000095648e7223 */ /* 0x000fe20000010891 */
[C---:B------:R-:W-:Y:S01]  /*4580*/  FMUL.FTZ R145, R144.reuse, R102 ;  /* 0x0000006690917220 */ /* 0x040fe20000410000 */
[----:B------:R-:W-:Y:S01]  /*4590*/  FFMA.FTZ R143, R144, R100, -R143 ;  /* 0x00000064908f7223 */ /* 0x000fe2000001088f */
[C---:B------:R-:W-:Y:S01]  /*45a0*/  FFMA.FTZ R147, R100.reuse, R148, R147 ;  /* 0x0000009464937223 */ /* 0x040fe20000010093 */
[----:B---3--:R-:W-:Y:S01]  /*45b0*/  FADD.FTZ R103, R103, R142 ;  /* 0x0000008e67677221 */ /* 0x008fe20000010000 */
[----:B------:R-:W-:Y:S02]  /*45c0*/  FFMA.FTZ R102, R100, R146, R145 ;  /* 0x0000009264667223 */ /* 0x000fe40000010091 */
[----:B------:R-:W-:Y:S01]  /*45d0*/  FADD.FTZ R104, R104, R147 ;  /* 0x0000009368687221 */ /* 0x000fe20000010000 */
[----:B------:R-:W-:-:S07]  /*45e0*/  MOV R100, R143 ;  /* 0x0000008f00647202 */ /* 0x000fce0000000f00 */
.L_x_16634:
[----:B------:R-:W-:Y:S05]  /*45f0*/  BSYNC B0 ;  /* 0x0000000000007941 */ /* 0x000fea0003800000 */
.L_x_16633:
[----:B0-----:R0:W1:Y:S01]  /*4600*/  SHFL.DOWN PT, R144, R100, 0x2, 0x1f ;  /* 0x08401f0064907f89 */ /* 0x00106200000e0000 */
[----:B------:R-:W-:Y:S03]  /*4610*/  BSSY B0, `(.L_x_16635) ;  /* 0x0000010000007945 */ /* 0x000fe60003800000 */
[----:B------:R0:W2:Y:S04]  /*4620*/  SHFL.DOWN PT, R146, R102, 0x2, 0x1f ;  /* 0x08401f0066927f89 */ /* 0x0000a800000e0000 */
[----:B------:R0:W4:Y:S04]  /*4630*/  SHFL.DOWN PT, R149, R103, 0x2, 0x1f ;  /* 0x08401f0067957f89 */ /* 0x00012800000e0000 */
[----:B------:R0:W0:Y:S01]  /*4640*/  SHFL.DOWN PT, R148, R104, 0x2, 0x1f ;  /* 0x08401f0068947f89 */ /* 0x00002200000e0000 */
[----:B------:R-:W-:Y:S05]  /*4650*/  @P2 BRA `(.L_x_16636) ;  /* 0x00000000002c2947 */ /* 0x000fea0003800000 */
[C---:B0-----:R-:W-:Y:S01]  /*4660*/  FMUL.FTZ R145, R102.reuse, R148 ;  /* 0x0000009466917220 */ /* 0x041fe20000410000 */
[C---:B--2---:R-:W-:Y:S01]  /*4670*/  FMUL.FTZ R143, R102.reuse, R146 ;  /* 0x00000092668f7220 */ /* 0x044fe20000410000 */
[-C--:B----4-:R-:W-:Y:S02]  /*4680*/  FMUL.FTZ R147, R102, R149.reuse ;  /* 0x0000009566937220 */ /* 0x090fe40000410000 */
[----:B------:R-:W-:Y:S01]  /*4690*/  FFMA.FTZ R142, R100, R149, -R145 ;  /* 0x00000095648e7223 */ /* 0x000fe20000010891 */
[-C--:B-1----:R-:W-:Y:S01]  /*46a0*/  FMUL.FTZ R145, R102, R144.reuse ;  /* 0x0000009066917220 */ /* 0x082fe20000410000 */
[C---:B------:R-:W-:Y:S01]  /*46b0*/  FFMA.FTZ R143, R100.reuse, R144, -R143 ;  /* 0x00000090648f7223 */ /* 0x040fe2000001088f */
[C---:B------:R-:W-:Y:S01]  /*46c0*/  FFMA.FTZ R147, R100.reuse, R148, R147 ;  /* 0x0000009464937223 */ /* 0x040fe20000010093 */
[----:B---3--:R-:W-:Y:S01]  /*46d0*/  FADD.FTZ R103, R103, R142 ;  /* 0x0000008e67677221 */ /* 0x008fe20000010000 */
[----:B------:R-:W-:Y:S02]  /*46e0*/  FFMA.FTZ R102, R100, R146, R145 ;  /* 0x0000009264667223 */ /* 0x000fe40000010091 */
[----:B------:R-:W-:Y:S01]  /*46f0*/  FADD.FTZ R104, R104, R147 ;  /* 0x0000009368687221 */ /* 0x000fe20000010000 */
[----:B------:R-:W-:-:S07]  /*4700*/  MOV R100, R143 ;  /* 0x0000008f00647202 */ /* 0x000fce0000000f00 */
.L_x_16636:
[----:B------:R-:W-:Y:S05]  /*4710*/  BSYNC B0 ;  /* 0x0000000000007941 */ /* 0x000fea0003800000 */
.L_x_16635:
[----:B-1----:R1:W1:Y:S01]  /*4720*/  SHFL.DOWN PT, R144, R100, 0x4, 0x1f ;  /* 0x08801f0064907f89 */ /* 0x00226200000e0000 */
[----:B------:R-:W-:Y:S03]  /*4730*/  BSSY B0, `(.L_x_16637) ;  /* 0x0000010000007945 */ /* 0x000fe60003800000 */
[----:B--2---:R2:W1:Y:S04]  /*4740*/  SHFL.DOWN PT, R146, R102, 0x4, 0x1f ;  /* 0x08801f0066927f89 */ /* 0x00446800000e0000 */
[----:B----4-:R2:W4:Y:S04]  /*4750*/  SHFL.DOWN PT, R149, R103, 0x4, 0x1f ;  /* 0x08801f0067957f89 */ /* 0x01052800000e0000 */
[----:B0-----:R2:W0:Y:S01]  /*4760*/  SHFL.DOWN PT, R148, R104, 0x4, 0x1f ;  /* 0x08801f0068947f89 */ /* 0x00142200000e0000 */
[----:B------:R-:W-:Y:S05]  /*4770*/  @P3 BRA `(.L_x_16638) ;  /* 0x00000000002c3947 */ /* 0x000fea0003800000 */
[C---:B0-----:R-:W-:Y:S01]  /*4780*/  FMUL.FTZ R145, R102.reuse, R148 ;  /* 0x0000009466917220 */ /* 0x041fe20000410000 */
[C---:B-1----:R-:W-:Y:S01]  /*4790*/  FMUL.FTZ R143, R102.reuse, R146 ;  /* 0x00000092668f7220 */ /* 0x042fe20000410000 */
[-C--:B----4-:R-:W-:Y:S02]  /*47a0*/  FMUL.FTZ R147, R102, R149.reuse ;  /* 0x0000009566937220 */ /* 0x090fe40000410000 */
        /* <DEDUP_REMOVED lines=8> */
.L_x_16638:
[----:B------:R-:W-:Y:S05]  /*4830*/  BSYNC B0 ;  /* 0x0000000000007941 */ /* 0x000fea0003800000 */
.L_x_16637:
        /* <DEDUP_REMOVED lines=13> */
[----:B--234-:R-:W-:Y:S01]  /*4910*/  FADD.FTZ R103, R103, R142 ;  /* 0x0000008e67677221 */ /* 0x01cfe20000010000 */
[----:B------:R-:W-:Y:S02]  /*4920*/  FFMA.FTZ R102, R100, R146, R145 ;  /* 0x0000009264667223 */ /* 0x000fe40000010091 */
[----:B------:R-:W-:Y:S01]  /*4930*/  FADD.FTZ R104, R104, R147 ;  /* 0x0000009368687221 */ /* 0x000fe20000010000 */
[----:B------:R-:W-:-:S07]  /*4940*/  MOV R100, R143 ;  /* 0x0000008f00647202 */ /* 0x000fce0000000f00 */
.L_x_16640:
[----:B------:R-:W-:Y:S05]  /*4950*/  BSYNC B0 ;  /* 0x0000000000007941 */ /* 0x000fea0003800000 */
.L_x_16639:
        /* <DEDUP_REMOVED lines=17> */
.L_x_16642:
[----:B------:R-:W-:Y:S05]  /*4a70*/  BSYNC B0 ;  /* 0x0000000000007941 */ /* 0x000fea0003800000 */
.L_x_16641:
        /* <DEDUP_REMOVED lines=14> */
[CC--:B------:R-:W-:Y:S01]  /*4b60*/  FMUL.FTZ R125, R13.reuse, R14.reuse ;  /* 0x0000000e0d7d7220 */ /* 0x0c0fe20000410000 */
[----:B------:R-:W-:Y:S01]  /*4b70*/  FMUL.FTZ R13, R13, R15 ;  /* 0x0000000f0d0d7220 */ /* 0x000fe20000410000 */
[----:B------:R-:W5:Y:S01]  /*4b80*/  SHFL.DOWN PT, R149, R103, 0x1, 0x1f ;  /* 0x08201f0067957f89 */ /* 0x000f6200000e0000 */
[----:B------:R-:W-:Y:S02]  /*4b90*/  BSSY B0, `(.L_x_16643) ;  /* 0x000015b000007945 */ /* 0x000fe40003800000 */
[----:B------:R-:W-:Y:S01]  /*4ba0*/  FFMA.FTZ R13, R12, R14, -R13 ;  /* 0x0000000e0c0d7223 */ /* 0x000fe2000001080d */
[----:B------:R-:W5:Y:S04]  /*4bb0*/  SHFL.DOWN PT, R151, R104, 0x1, 0x1f ;  /* 0x08201f0068977f89 */ /* 0x000f6800000e0000 */
[----:B---3--:R-:W-:Y:S01]  /*4bc0*/  SHFL.IDX PT, R100, R100, RZ, 0x1f ;  /* 0x00001fff64647589 */ /* 0x008fe200000e0000 */
[----:B0-----:R-:W-:-:S03]  /*4bd0*/  @P2 FMUL.FTZ R146, R148, R145 ;  /* 0x0000009194922220 */ /* 0x001fc60000410000 */
[----:B--2-4-:R-:W-:Y:S01]  /*4be0*/  SHFL.IDX PT, R103, R103, RZ, 0x1f ;  /* 0x00001fff67677589 */ /* 0x014fe200000e0000 */
[----:B-1----:R-:W-:-:S03]  /*4bf0*/  @P2 FMUL.FTZ R148, R148, R143 ;  /* 0x0000008f94942220 */ /* 0x002fc60000410000 */
[----:B------:R-:W-:Y:S01]  /*4c00*/  SHFL.IDX PT, R104, R104, RZ, 0x1f ;  /* 0x00001fff68687589 */ /* 0x000fe200000e0000 */
[C---:B-----5:R-:W-:Y:S01]  /*4c10*/  @P2 FFMA.FTZ R146, R147.reuse, R143, -R146 ;  /* 0x0000008f93922223 */ /* 0x060fe20000010892 */
[----:B------:R-:W-:-:S03]  /*4c20*/  @P2 FFMA.FTZ R148, R147, R145, R148 ;  /* 0x0000009193942223 */ /* 0x000fc60000010094 */
[----:B------:R-:W-:Y:S01]  /*4c30*/  @P2 FADD.FTZ R143, R149, R146 ;  /* 0x00000092958f2221 */ /* 0x000fe20000010000 */
        /* <DEDUP_REMOVED lines=21> */
[C---:B------:R-:W-:Y:S01]  /*4d90*/  FMUL.FTZ R13, R108.reuse, R124 ;  /* 0x0000007c6c0d7220 */ /* 0x040fe20000410000 */
[----:B------:R-:W-:Y:S01]  /*4da0*/  FADD.FTZ R129, -R129, R138 ;  /* 0x0000008a81817221 */ /* 0x000fe20000010100 */
[-C--:B------:R-:W-:Y:S01]  /*4db0*/  FMUL.FTZ R136, R108, R14.reuse ;  /* 0x0000000e6c887220 */ /* 0x080fe20000410000 */
[----:B------:R-:W-:Y:S01]  /*4dc0*/  FMUL.FTZ R15, R109, -R125 ;  /* 0x8000007d6d0f7220 */ /* 0x000fe20000410000 */
[----:B------:R-:W-:Y:S01]  /*4dd0*/  FFMA.FTZ R138, R107, R14, -R13 ;  /* 0x0000000e6b8a7223 */ /* 0x000fe2000001080d */
[-C--:B------:R-:W-:Y:S01]  /*4de0*/  FMUL.FTZ R140, R109, -R129.reuse ;  /* 0x800000816d8c7220 */ /* 0x080fe20000410000 */
[----:B------:R-:W-:Y:S01]  /*4df0*/  FFMA.FTZ R127, R107, R124, R136 ;  /* 0x0000007c6b7f7223 */ /* 0x000fe20000010088 */
[C---:B------:R-:W-:Y:S01]  /*4e00*/  FFMA.FTZ R136, R110.reuse, R129, R15 ;  /* 0x000000816e887223 */ /* 0x040fe2000001000f */
[----:B------:R-:W-:Y:S01]  /*4e10*/  FFMA.FTZ R138, R67, R50, R138 ;  /* 0x00000032438a7223 */ /* 0x000fe2000001008a */
[----:B------:R-:W-:Y:S01]  /*4e20*/  FFMA.FTZ R140, R110, R125, -R140 ;  /* 0x0000007d6e8c7223 */ /* 0x000fe2000001088c */
[----:B------:R-:W-:Y:S01]  /*4e30*/  FADD.FTZ R127, RZ, R127 ;  /* 0x0000007fff7f7221 */ /* 0x000fe20000010000 */
[----:B------:R-:W-:Y:S01]  /*4e40*/  FADD.FTZ R131, -R131, R136 ;  /* 0x0000008883837221 */ /* 0x000fe20000010100 */
[-C--:B------:R-:W-:Y:S01]  /*4e50*/  FMUL.FTZ R136, R115, R138.reuse ;  /* 0x0000008a73887220 */ /* 0x080fe20000410000 */
[----:B------:R-:W-:Y:S01]  /*4e60*/  FADD.FTZ R135, R135, R140 ;  /* 0x0000008c87877221 */ /* 0x000fe20000010000 */
[----:B------:R-:W-:Y:S01]  /*4e70*/  FMUL.FTZ R13, R115, R127 ;  /* 0x0000007f730d7220 */ /* 0x000fe20000410000 */
[C---:B------:R-:W-:Y:S01]  /*4e80*/  FMUL.FTZ R15, R117.reuse, -R131 ;  /* 0x80000083750f7220 */ /* 0x040fe20000410000 */
[C---:B------:R-:W-:Y:S01]  /*4e90*/  FFMA.FTZ R136, R114.reuse, R127, R136 ;  /* 0x0000007f72887223 */ /* 0x040fe20000010088 */
[-C--:B------:R-:W-:Y:S01]  /*4ea0*/  FMUL.FTZ R144, R117, -R135.reuse ;  /* 0x8000008775907220 */ /* 0x080fe20000410000 */
        /* <DEDUP_REMOVED lines=8> */
[CC--:B------:R-:W-:Y:S01]  /*4f30*/  FMUL.FTZ R142, R120.reuse, R140.reuse ;  /* 0x0000008c788e7220 */ /* 0x0c0fe20000410000 */
[----:B------:R-:W-:Y:S01]  /*4f40*/  FMUL.FTZ R146, R120, -R137 ;  /* 0x8000008978927220 */ /* 0x000fe20000410000 */
[----:B------:R-:W-:Y:S01]  /*4f50*/  SHF.L.U32 R69, R128, 0x10, RZ ;  /* 0x0000001080457819 */ /* 0x000fe200000006ff */
[-C--:B------:R-:W-:Y:S01]  /*4f60*/  FMUL.FTZ R144, R120, -R139.reuse ;  /* 0x8000008b78907220 */ /* 0x080fe20000410000 */
[C---:B------:R-:W-:Y:S01]  /*4f70*/  FFMA.FTZ R120, R121.reuse, R140, -R13 ;  /* 0x0000008c79787223 */ /* 0x040fe2000001080d */
[C---:B------:R-:W-:Y:S01]  /*4f80*/  FFMA.FTZ R146, R121.reuse, R139, R146 ;  /* 0x0000008b79927223 */ /* 0x040fe20000010092 */
[C---:B------:R-:W-:Y:S01]  /*4f90*/  FFMA.FTZ R142, R121.reuse, R136, R142 ;  /* 0x00000088798e7223 */ /* 0x040fe2000001008e */
[----:B------:R-:W-:Y:S01]  /*4fa0*/  FFMA.FTZ R13, R121, R137, -R144 ;  /* 0x00000089790d7223 */ /* 0x000fe20000010890 */
[----:B------:R-:W-:Y:S01]  /*4fb0*/  FFMA.FTZ R120, R63, R52, R120 ;  /* 0x000000343f787223 */ /* 0x000fe20000010078 */
[----:B------:R-:W-:Y:S01]  /*4fc0*/  FADD.FTZ R123, -R123, R146 ;  /* 0x000000927b7b7221 */ /* 0x000fe20000010100 */
[----:B------:R-:W-:Y:S01]  /*4fd0*/  FADD.FTZ R121, RZ, R142 ;  /* 0x0000008eff797221 */ /* 0x000fe20000010000 */
        /* <DEDUP_REMOVED lines=9> */
[----:B------:R-:W-:Y:S01]  /*5070*/  FADD.FTZ R114, RZ, R144 ;  /* 0x00000090ff727221 */ /* 0x000fe20000010000 */
[----:B------:R-:W-:Y:S01]  /*5080*/  FADD.FTZ R119, R119, R146 ;  /* 0x0000009277777221 */ /* 0x000fe20000010000 */
[----:B------:R-:W-:Y:S01]  /*5090*/  FFMA.FTZ R116, R61, R60, R142 ;  /* 0x0000003c3d747223 */ /* 0x000fe2000001008e */
[----:B------:R-:W-:Y:S01]  /*50a0*/  FADD.FTZ R115, -R118, R115 ;  /* 0x0000007376737221 */ /* 0x000fe20000010100 */
[----:B------:R-:W-:Y:S01]  /*50b0*/  SHF.L.U32 R67, R5, 0x10, RZ ;  /* 0x0000001005437819 */ /* 0x000fe200000006ff */
        /* <DEDUP_REMOVED lines=11> */
[----:B------:R-:W-:Y:S01]  /*5170*/  FFMA.FTZ R142, R59, R54, R142 ;  /* 0x000000363b8e7223 */ /* 0x000fe2000001008e */
[CC--:B------:R-:W-:Y:S01]  /*5180*/  FMUL.FTZ R118, R98.reuse, -R113.reuse ;  /* 0x8000007162767220 */ /* 0x0c0fe20000410000 */
[C---:B------:R-:W-:Y:S01]  /*5190*/  FMUL.FTZ R110, R105.reuse, R108 ;  /* 0x0000006c696e7220 */ /* 0x040fe20000410000 */
[----:B------:R-:W-:Y:S01]  /*51a0*/  FMUL.FTZ R98, R98, -R112 ;  /* 0x8000007062627220 */ /* 0x000fe20000410000 */
[----:B------:R-:W-:Y:S01]  /*51b0*/  FMUL.FTZ R13, R105, R142 ;  /* 0x0000008e690d7220 */ /* 0x000fe20000410000 */
[----:B------:R-:W-:Y:S01]  /*51c0*/  FFMA.FTZ R118, R101, R112, -R118 ;  /* 0x0000007065767223 */ /* 0x000fe20000010876 */
[----:B------:R-:W-:Y:S01]  /*51d0*/  FFMA.FTZ R110, R99, R142, -R110 ;  /* 0x0000008e636e7223 */ /* 0x000fe2000001086e */
[----:B------:R-:W-:Y:S01]  /*51e0*/  FFMA.FTZ R101, R101, R113, R98 ;  /* 0x0000007165657223 */ /* 0x000fe20000010062 */
[----:B------:R-:W-:Y:S01]  /*51f0*/  FFMA.FTZ R98, R0, R12, RZ ;  /* 0x0000000c00627223 */ /* 0x000fe200000100ff */
[----:B------:R-:W-:Y:S01]  /*5200*/  FADD.FTZ R111, R111, R118 ;  /* 0x000000766f6f7221 */ /* 0x000fe20000010000 */
[----:B------:R-:W-:Y:S01]  /*5210*/  FFMA.FTZ R13, R99, R108, R13 ;  /* 0x0000006c630d7223 */ /* 0x000fe2000001000d */
[----:B------:R-:W-:Y:S01]  /*5220*/  SHF.L.U32 R99, R4, 0x10, RZ ;  /* 0x0000001004637819 */ /* 0x000fe200000006ff */
[----:B------:R-:W-:Y:S01]  /*5230*/  FFMA.FTZ R15, R83, R14, R98 ;  /* 0x0000000e530f7223 */ /* 0x000fe20000010062 */
[----:B------:R-:W-:Y:S01]  /*5240*/  FADD.FTZ R101, -R106, R101 ;  /* 0x000000656a657221 */ /* 0x000fe20000010100 */
[----:B------:R-:W-:Y:S01]  /*5250*/  FMUL.FTZ R105, R111, R48 ;  /* 0x000000306f697220 */ /* 0x000fe20000410000 */
[----:B------:R-:W-:Y:S01]  /*5260*/  FMUL.FTZ R106, R112, R56 ;  /* 0x00000038706a7220 */ /* 0x000fe20000410000 */
[----:B------:R-:W-:Y:S01]  /*5270*/  FFMA.FTZ R98, R99, -R48, R12 ;  /* 0x8000003063627223 */ /* 0x000fe2000001000c */
[----:B------:R-:W-:Y:S01]  /*5280*/  FFMA.FTZ R144, R84, R138, R15 ;  /* 0x0000008a54907223 */ /* 0x000fe2000001000f */
[----:B------:R-:W-:Y:S01]  /*5290*/  FMUL.FTZ R12, R101, R48 ;  /* 0x00000030650c7220 */ /* 0x000fe20000410000 */
[----:B------:R-:W-:Y:S01]  /*52a0*/  FMUL.FTZ R15, R3, R105 ;  /* 0x00000069030f7220 */ /* 0x000fe20000410000 */
[-C--:B------:R-:W-:Y:S01]  /*52b0*/  FFMA.FTZ R107, R69, -R56.reuse, R14 ;  /* 0x80000038456b7223 */ /* 0x080fe2000001000e */
[----:B------:R-:W-:Y:S01]  /*52c0*/  FMUL.FTZ R59, R113, R56 ;  /* 0x00000038713b7220 */ /* 0x000fe20000410000 */
[----:B------:R-:W-:Y:S01]  /*52d0*/  FMUL.FTZ R118, R124, R106 ;  /* 0x0000006a7c767220 */ /* 0x000fe20000410000 */
[-C--:B------:R-:W-:Y:S01]  /*52e0*/  FFMA.FTZ R14, R98, R12.reuse, -R15 ;  /* 0x0000000c620e7223 */ /* 0x080fe2000001080f */
[----:B------:R-:W-:Y:S01]  /*52f0*/  FMUL.FTZ R15, R3, R12 ;  /* 0x0000000c030f7220 */ /* 0x000fe20000410000 */
[-C--:B------:R-:W-:Y:S01]  /*5300*/  FMUL.FTZ R12, R124, R59.reuse ;  /* 0x0000003b7c0c7220 */ /* 0x080fe20000410000 */
[----:B------:R-:W-:Y:S01]  /*5310*/  FFMA.FTZ R61, R107, R59, -R118 ;  /* 0x0000003b6b3d7223 */ /* 0x000fe20000010876 */
[-C--:B------:R-:W-:Y:S01]  /*5320*/  FMUL.FTZ R59, R115, R50.reuse ;  /* 0x00000032733b7220 */ /* 0x080fe20000410000 */
[----:B------:R-:W-:Y:S01]  /*5330*/  FFMA.FTZ R15, R98, R105, R15 ;  /* 0x00000069620f7223 */ /* 0x000fe2000001000f */
[-C--:B------:R-:W-:Y:S01]  /*5340*/  FFMA.FTZ R138, R67, -R50.reuse, R138 ;  /* 0x80000032438a7223 */ /* 0x080fe2000001008a */
[----:B------:R-:W-:Y:S01]  /*5350*/  FMUL.FTZ R109, R119, R50 ;  /* 0x00000032776d7220 */ /* 0x000fe20000410000 */
[----:B------:R-:W-:Y:S01]  /*5360*/  FFMA.FTZ R12, R107, R106, R12 ;  /* 0x0000006a6b0c7223 */ /* 0x000fe2000001000c */
[----:B------:R-:W-:Y:S01]  /*5370*/  FADD.FTZ R15, RZ, R15 ;  /* 0x0000000fff0f7221 */ /* 0x000fe20000010000 */
[----:B------:R-:W-:Y:S01]  /*5380*/  FMUL.FTZ R63, R127, R59 ;  /* 0x0000003b7f3f7220 */ /* 0x000fe20000410000 */
[----:B------:R-:W-:Y:S01]  /*5390*/  FADD.FTZ R14, RZ, R14 ;  /* 0x0000000eff0e7221 */ /* 0x000fe20000010000 */
[----:B------:R-:W-:Y:S01]  /*53a0*/  SHF.L.U32 R65, R130, 0x10, RZ ;  /* 0x0000001082417819 */ /* 0x000fe200000006ff */
[----:B------:R-:W-:Y:S01]  /*53b0*/  FADD.FTZ R15, R15, R12 ;  /* 0x0000000c0f0f7221 */ /* 0x000fe20000010000 */
[-C--:B------:R-:W-:Y:S01]  /*53c0*/  FFMA.FTZ R118, R138, R109.reuse, R63 ;  /* 0x0000006d8a767223 */ /* 0x080fe2000001003f */
[----:B------:R-:W-:Y:S01]  /*53d0*/  FFMA.FTZ R12, R57, R62, R110 ;  /* 0x0000003e390c7223 */ /* 0x000fe2000001006e */
[----:B------:R-:W-:Y:S01]  /*53e0*/  FADD.FTZ R14, R14, R61 ;  /* 0x0000003d0e0e7221 */ /* 0x000fe20000010000 */
[----:B------:R-:W-:Y:S01]  /*53f0*/  SHF.L.U32 R61, R132, 0x10, RZ ;  /* 0x00000010843d7819 */ /* 0x000fe200000006ff */
[----:B------:R-:W-:Y:S01]  /*5400*/  FADD.FTZ R57, R15, R118 ;  /* 0x000000760f397221 */ /* 0x000fe20000010000 */
[----:B------:R-:W-:Y:S01]  /*5410*/  FFMA.FTZ R15, R85, R140, R144 ;  /* 0x0000008c550f7223 */ /* 0x000fe20000010090 */
[-C--:B------:R-:W-:Y:S01]  /*5420*/  FMUL.FTZ R110, R122, R58.reuse ;  /* 0x0000003a7a6e7220 */ /* 0x080fe20000410000 */
[-C--:B------:R-:W-:Y:S01]  /*5430*/  FFMA.FTZ R117, R65, -R58.reuse, R140 ;  /* 0x8000003a41757223 */ /* 0x080fe2000001008c */
[----:B------:R-:W-:Y:S01]  /*5440*/  FMUL.FTZ R140, R123, R58 ;  /* 0x0000003a7b8c7220 */ /* 0x000fe20000410000 */
[----:B------:R-:W-:Y:S01]  /*5450*/  FFMA.FTZ R118, R86, R120, R15 ;  /* 0x0000007856767223 */ /* 0x000fe2000001000f */
[----:B------:R-:W-:Y:S01]  /*5460*/  FMUL.FTZ R144, R136, R110 ;  /* 0x0000006e88907220 */ /* 0x000fe20000410000 */
[----:B------:R-:W-:Y:S01]  /*5470*/  FMUL.FTZ R146, R127, R109 ;  /* 0x0000006d7f927220 */ /* 0x000fe20000410000 */
[----:B------:R-:W-:Y:S01]  /*5480*/  SHF.L.U32 R63, R6, 0x10, RZ ;  /* 0x00000010063f7819 */ /* 0x000fe200000006ff */
[----:B------:R-:W-:Y:S01]  /*5490*/  FFMA.FTZ R15, R87, R116, R118 ;  /* 0x00000074570f7223 */ /* 0x000fe20000010076 */
[----:B------:R-:W-:Y:S01]  /*54a0*/  FFMA.FTZ R118, R61, -R60, R116 ;  /* 0x8000003c3d767223 */ /* 0x000fe20000010074 */
[----:B------:R-:W-:Y:S01]  /*54b0*/  FMUL.FTZ R116, R137, R52 ;  /* 0x0000003489747220 */ /* 0x000fe20000410000 */
[-C--:B------:R-:W-:Y:S01]  /*54c0*/  FFMA.FTZ R144, R117, R140.reuse, -R144 ;  /* 0x0000008c75907223 */ /* 0x080fe20000010890 */
[----:B------:R-:W-:Y:S01]  /*54d0*/  FFMA.FTZ R59, R138, R59, -R146 ;  /* 0x0000003b8a3b7223 */ /* 0x000fe20000010892 */
[----:B------:R-:W-:Y:S01]  /*54e0*/  FMUL.FTZ R140, R136, R140 ;  /* 0x0000008c888c7220 */ /* 0x000fe20000410000 */
[-C--:B------:R-:W-:Y:S01]  /*54f0*/  FFMA.FTZ R120, R63, -R52.reuse, R120 ;  /* 0x800000343f787223 */ /* 0x080fe20000010078 */
[----:B------:R-:W-:Y:S01]  /*5500*/  FMUL.FTZ R143, R139, R52 ;  /* 0x000000348b8f7220 */ /* 0x000fe20000410000 */
[----:B------:R-:W-:Y:S01]  /*5510*/  FMUL.FTZ R145, R121, R116 ;  /* 0x0000007479917220 */ /* 0x000fe20000410000 */
[----:B------:R-:W-:Y:S01]  /*5520*/  FMUL.FTZ R141, R135, R60 ;  /* 0x0000003c878d7220 */ /* 0x000fe20000410000 */
[----:B------:R-:W-:Y:S01]  /*5530*/  FADD.FTZ R59, R14, R59 ;  /* 0x0000003b0e3b7221 */ /* 0x000fe20000010000 */
[----:B------:R-:W-:Y:S01]  /*5540*/  FFMA.FTZ R140, R117, R110, R140 ;  /* 0x0000006e758c7223 */ /* 0x000fe2000001008c */
[----:B------:R-:W-:Y:S01]  /*5550*/  FFMA.FTZ R14, R0, -R3, RZ ;  /* 0x80000003000e7223 */ /* 0x000fe200000100ff */
[----:B------:R-:W-:Y:S01]  /*5560*/  FFMA.FTZ R147, R120, R143, -R145 ;  /* 0x0000008f78937223 */ /* 0x000fe20000010891 */
[----:B------:R-:W-:Y:S01]  /*5570*/  FMUL.FTZ R149, R131, R60 ;  /* 0x0000003c83957220 */ /* 0x000fe20000410000 */
[----:B------:R-:W-:Y:S01]  /*5580*/  FMUL.FTZ R151, R114, R141 ;  /* 0x0000008d72977220 */ /* 0x000fe20000410000 */
        /* <DEDUP_REMOVED lines=16> */
[----:B------:R-:W-:Y:S01]  /*5690*/  FFMA.FTZ R146, R88, R142, R15 ;  /* 0x0000008e58927223 */ /* 0x000fe2000001000f */
[----:B------:R-:W-:Y:S01]  /*56a0*/  FADD.FTZ R144, RZ, R13 ;  /* 0x0000000dff907221 */ /* 0x000fe20000010000 */
[-C--:B------:R-:W-:Y:S01]  /*56b0*/  FFMA.FTZ R142, R59, -R54.reuse, R142 ;  /* 0x800000363b8e7223 */ /* 0x080fe2000001008e */
[----:B------:R-:W-:Y:S01]  /*56c0*/  FMUL.FTZ R13, R129, R54 ;  /* 0x00000036810d7220 */ /* 0x000fe20000410000 */
[----:B------:R-:W-:Y:S01]  /*56d0*/  FMUL.FTZ R15, R108, R143 ;  /* 0x0000008f6c0f7220 */ /* 0x000fe20000410000 */
[----:B------:R-:W-:Y:S01]  /*56e0*/  SHF.L.U32 R57, R133, 0x10, RZ ;  /* 0x0000001085397819 */ /* 0x000fe200000006ff */
[-C--:B------:R-:W-:Y:S01]  /*56f0*/  FMUL.FTZ R145, R2, R62.reuse ;  /* 0x0000003e02917220 */ /* 0x080fe20000410000 */
[-C--:B------:R-:W-:Y:S01]  /*5700*/  FMUL.FTZ R151, R126, R62.reuse ;  /* 0x0000003e7e977220 */ /* 0x080fe20000410000 */
[-C--:B------:R-:W-:Y:S01]  /*5710*/  FFMA.FTZ R15, R142, R13.reuse, -R15 ;  /* 0x0000000d8e0f7223 */ /* 0x080fe2000001080f */
[----:B------:R-:W-:Y:S01]  /*5720*/  FMUL.FTZ R13, R108, R13 ;  /* 0x0000000d6c0d7220 */ /* 0x000fe20000410000 */
[----:B------:R-:W-:Y:S01]  /*5730*/  FMUL.FTZ R153, R144, R145 ;  /* 0x0000009190997220 */ /* 0x000fe20000410000 */
[----:B------:R-:W-:Y:S01]  /*5740*/  FFMA.FTZ R140, R57, -R62, R12 ;  /* 0x8000003e398c7223 */ /* 0x000fe2000001000c */
[----:B------:R-:W-:Y:S01]  /*5750*/  FADD.FTZ R14, R147, R14 ;  /* 0x0000000e930e7221 */ /* 0x000fe20000010000 */
[----:B------:R-:W-:Y:S01]  /*5760*/  FFMA.FTZ R146, R89, R12, R146 ;  /* 0x0000000c59927223 */ /* 0x000fe20000010092 */
[----:B------:R-:W-:Y:S01]  /*5770*/  FFMA.FTZ R12, R142, R143, R13 ;  /* 0x0000008f8e0c7223 */ /* 0x000fe2000001000d */
[-C--:B------:R-:W-:Y:S01]  /*5780*/  FFMA.FTZ R153, R140, R151.reuse, -R153 ;  /* 0x000000978c997223 */ /* 0x080fe20000010899 */
        /* <DEDUP_REMOVED lines=40> */
[-C--:B------:R-:W-:Y:S01]  /*5a10*/  FMUL.FTZ R11, R147, R9.reuse ;  /* 0x00000009930b7220 */ /* 0x080fe20000410000 */
[----:B--2---:R-:W-:Y:S01]  /*5a20*/  @!P3 FADD.FTZ R13, R13, R150 ;  /* 0x000000960d0db221 */ /* 0x004fe20000010000 */
[----:B------:R-:W-:Y:S01]  /*5a30*/  FMUL.FTZ R10, R147, R8 ;  /* 0x00000008930a7220 */ /* 0x000fe20000410000 */
[----:B------:R-:W-:Y:S01]  /*5a40*/  FMUL.FTZ R147, R31, R2 ;  /* 0x000000021f937220 */ /* 0x000fe20000410000 */
[----:B------:R-:W1:Y:S01]  /*5a50*/  SHFL.DOWN PT, R155, R14, 0x4, 0x1f ;  /* 0x08801f000e9b7f89 */ /* 0x000e6200000e0000 */
[----:B---3--:R-:W-:Y:S01]  /*5a60*/  @!P3 FADD.FTZ R15, R15, R152 ;  /* 0x000000980f0fb221 */ /* 0x008fe20000010000 */
[C---:B------:R-:W-:Y:S01]  /*5a70*/  FFMA.FTZ R8, R100.reuse, R8, -R11 ;  /* 0x0000000864087223 */ /* 0x040fe2000001080b */
[----:B------:R-:W-:Y:S01]  /*5a80*/  FFMA.FTZ R9, R100, R9, R10 ;  /* 0x0000000964097223 */ /* 0x000fe2000001000a */
[----:B------:R-:W2:Y:S01]  /*5a90*/  SHFL.DOWN PT, R148, R13, 0x4, 0x1f ;  /* 0x08801f000d947f89 */ /* 0x000ea200000e0000 */
[----:B----4-:R-:W-:Y:S01]  /*5aa0*/  @!P3 FADD.FTZ R12, R12, R151 ;  /* 0x000000970c0cb221 */ /* 0x010fe20000010000 */
[----:B------:R-:W-:Y:S01]  /*5ab0*/  ISETP.GT.AND P3, PT, R39, 0x1b, PT ;  /* 0x0000001b2700780c */ /* 0x000fe20003f64270 */
[-C--:B------:R-:W-:Y:S01]  /*5ac0*/  FFMA.FTZ R147, R30, R126.reuse, -R147 ;  /* 0x0000007e1e937223 */ /* 0x080fe20000010893 */
[----:B------:R-:W3:Y:S01]  /*5ad0*/  SHFL.DOWN PT, R150, R15, 0x4, 0x1f ;  /* 0x08801f000f967f89 */ /* 0x000ee200000e0000 */
[----:B------:R-:W-:Y:S01]  /*5ae0*/  FADD.FTZ R10, R103, R146 ;  /* 0x00000092670a7221 */ /* 0x000fe20000010000 */
[----:B------:R-:W-:Y:S01]  /*5af0*/  FADD.FTZ R11, R104, R149 ;  /* 0x00000095680b7221 */ /* 0x000fe20000010000 */
[----:B------:R-:W-:Y:S01]  /*5b00*/  FMUL.FTZ R151, R144, R147 ;  /* 0x0000009390977220 */ /* 0x000fe20000410000 */
[----:B------:R-:W4:Y:S01]  /*5b10*/  SHFL.DOWN PT, R153, R12, 0x4, 0x1f ;  /* 0x08801f000c997f89 */ /* 0x000f2200000e0000 */
[----:B------:R-:W-:Y:S01]  /*5b20*/  FMUL.FTZ R147, R31, R126 ;  /* 0x0000007e1f937220 */ /* 0x000fe20000410000 */
[----:B------:R-:W-:-:S02]  /*5b30*/  @!P0 MOV R103, 0x400 ;  /* 0x0000040000678802 */ /* 0x000fc40000000f00 */
[----:B------:R5:W-:Y:S01]  /*5b40*/  @!P4 STS.128 [R90+0x1770], R8 ;  /* 0x001770085a00c388 */ /* 0x000be20000000c00 */
[----:B------:R-:W-:-:S04]  /*5b50*/  FFMA.FTZ R147, R30, R2, R147 ;  /* 0x000000021e937223 */ /* 0x000fc80000010093 */
[----:B------:R-:W-:Y:S01]  /*5b60*/  FFMA.FTZ R140, R140, R147, R151 ;  /* 0x000000938c8c7223 */ /* 0x000fe20000010097 */
[----:B0-----:R-:W-:Y:S01]  /*5b70*/  @!P0 LEA R32, R102, R103, 0x18 ;  /* 0x0000006766208211 */ /* 0x001fe200078ec0ff */
[----:B-1----:R-:W-:Y:S02]  /*5b80*/  @!P3 FADD.FTZ R14, R14, R155 ;  /* 0x0000009b0e0eb221 */ /* 0x002fe40000010000 */
[----:B------:R-:W-:Y:S01]  /*5b90*/  FFMA.FTZ R143, R57, R2, R140 ;  /* 0x00000002398f7223 */ /* 0x000fe2000001008c */
[C---:B------:R-:W-:Y:S01]  /*5ba0*/  FMUL.FTZ R2, R31.reuse, R135 ;  /* 0x000000871f027220 */ /* 0x040fe20000410000 */
[----:B------:R-:W-:Y:S01]  /*5bb0*/  FMUL.FTZ R103, R31, R125 ;  /* 0x0000007d1f677220 */ /* 0x000fe20000410000 */
[----:B--2---:R-:W-:Y:S01]  /*5bc0*/  @!P3 FADD.FTZ R13, R13, R148 ;  /* 0x000000940d0db221 */ /* 0x004fe20000010000 */
[----:B------:R-:W0:Y:S01]  /*5bd0*/  SHFL.DOWN PT, R147, R14, 0x8, 0x1f ;  /* 0x09001f000e937f89 */ /* 0x000e2200000e0000 */
[----:B------:R-:W-:Y:S01]  /*5be0*/  FADD.FTZ R66, R143, R66 ;  /* 0x000000428f427221 */ /* 0x000fe20000010000 */
[C---:B------:R-:W-:Y:S01]  /*5bf0*/  FFMA.FTZ R103, R30.reuse, R129, -R103 ;  /* 0x000000811e677223 */ /* 0x040fe20000010867 */
[----:B---3--:R-:W-:Y:S01]  /*5c00*/  @!P3 FADD.FTZ R15, R15, R150 ;  /* 0x000000960f0fb221 */ /* 0x008fe20000010000 */
[----:B------:R-:W1:Y:S01]  /*5c10*/  SHFL.DOWN PT, R8, R13, 0x8, 0x1f ;  /* 0x09001f000d087f89 */ /* 0x000e6200000e0000 */
[-C--:B-----5:R-:W-:Y:S01]  /*5c20*/  FFMA.FTZ R9, R30, R131.reuse, -R2 ;  /* 0x000000831e097223 */ /* 0x0a0fe20000010802 */
[----:B------:R-:W-:Y:S01]  /*5c30*/  FMUL.FTZ R131, R31, R131 ;  /* 0x000000831f837220 */ /* 0x000fe20000410000 */
[----:B----4-:R-:W-:Y:S01]  /*5c40*/  @!P3 FADD.FTZ R12, R12, R153 ;  /* 0x000000990c0cb221 */ /* 0x010fe20000010000 */
[----:B------:R-:W2:Y:S01]  /*5c50*/  SHFL.DOWN PT, R10, R15, 0x8, 0x1f ;  /* 0x09001f000f0a7f89 */ /* 0x000ea200000e0000 */
[----:B------:R-:W-:Y:S01]  /*5c60*/  ISETP.GT.AND P3, PT, R39, 0x17, PT ;  /* 0x000000172700780c */ /* 0x000fe20003f64270 */
[C---:B------:R-:W-:Y:S01]  /*5c70*/  FMUL.FTZ R129, R31.reuse, R129 ;  /* 0x000000811f817220 */ /* 0x040fe20000410000 */
[----:B------:R-:W-:Y:S01]  /*5c80*/  FMUL.FTZ R11, R114, R9 ;  /* 0x00000009720b7220 */ /* 0x000fe20000410000 */
[----:B------:R-:W3:Y:S01]  /*5c90*/  SHFL.DOWN PT, R145, R12, 0x8, 0x1f ;  /* 0x09001f000c917f89 */ /* 0x000ee200000e0000 */
[C---:B------:R-:W-:Y:S01]  /*5ca0*/  FMUL.FTZ R9, R31.reuse, R137 ;  /* 0x000000891f097220 */ /* 0x040fe20000410000 */
[----:B------:R-:W-:Y:S01]  /*5cb0*/  FFMA.FTZ R131, R30, R135, R131 ;  /* 0x000000871e837223 */ /* 0x000fe20000010083 */
[----:B------:R-:W-:Y:S01]  /*5cc0*/  FMUL.FTZ R103, R108, R103 ;  /* 0x000000676c677220 */ /* 0x000fe20000410000 */
[C---:B------:R-:W-:Y:S01]  /*5cd0*/  FFMA.FTZ R129, R30.reuse, R125, R129 ;  /* 0x0000007d1e817223 */ /* 0x040fe20000010081 */
[----:B------:R-:W-:Y:S01]  /*5ce0*/  FFMA.FTZ R2, R30, R139, -R9 ;  /* 0x0000008b1e027223 */ /* 0x000fe20000010809 */
[----:B------:R-:W-:Y:S01]  /*5cf0*/  FMUL.FTZ R9, R31, R122 ;  /* 0x0000007a1f097220 */ /* 0x000fe20000410000 */
[----:B------:R-:W-:Y:S01]  /*5d00*/  FFMA.FTZ R118, R118, R131, R11 ;  /* 0x0000008376767223 */ /* 0x000fe2000001000b */
[----:B------:R-:W-:Y:S01]  /*5d10*/  FFMA.FTZ R142, R142, R129, R103 ;  /* 0x000000818e8e7223 */ /* 0x000fe20000010067 */
[----:B------:R-:W-:Y:S01]  /*5d20*/  FMUL.FTZ R121, R121, R2 ;  /* 0x0000000279797220 */ /* 0x000fe20000410000 */
[-C--:B------:R-:W-:Y:S01]  /*5d30*/  FFMA.FTZ R9, R30, R123.reuse, -R9 ;  /* 0x0000007b1e097223 */ /* 0x080fe20000010809 */
[----:B------:R-:W-:Y:S01]  /*5d40*/  FMUL.FTZ R123, R31, R123 ;  /* 0x0000007b1f7b7220 */ /* 0x000fe20000410000 */
[----:B0-----:R-:W-:Y:S01]  /*5d50*/  @!P3 FADD.FTZ R14, R14, R147 ;  /* 0x000000930e0eb221 */ /* 0x001fe20000010000 */
[----:B------:R-:W-:Y:S01]  /*5d60*/  FFMA.FTZ R142, R59, R125, R142 ;  /* 0x0000007d3b8e7223 */ /* 0x000fe2000001008e */
[----:B------:R-:W-:Y:S01]  /*5d70*/  FMUL.FTZ R136, R136, R9 ;  /* 0x0000000988887220 */ /* 0x000fe20000410000 */
[----:B------:R-:W-:Y:S01]  /*5d80*/  FMUL.FTZ R9, R31, R119 ;  /* 0x000000771f097220 */ /* 0x000fe20000410000 */
[----:B-1----:R-:W-:Y:S01]  /*5d90*/  @!P3 FADD.FTZ R13, R13, R8 ;  /* 0x000000080d0db221 */ /* 0x002fe20000010000 */
[----:B------:R-:W0:Y:S01]  /*5da0*/  SHFL.DOWN PT, R125, R14, 0x10, 0x1f ;  /* 0x0a001f000e7d7f89 */ /* 0x000e2200000e0000 */
[----:B------:R-:W-:Y:S01]  /*5db0*/  FFMA.FTZ R8, R30, R122, R123 ;  /* 0x0000007a1e087223 */ /* 0x000fe2000001007b */
[----:B------:R-:W-:Y:S01]  /*5dc0*/  FMUL.FTZ R2, R31, R112 ;  /* 0x000000701f027220 */ /* 0x000fe20000410000 */
[----:B--2---:R-:W-:Y:S01]  /*5dd0*/  @!P3 FADD.FTZ R15, R15, R10 ;  /* 0x0000000a0f0fb221 */ /* 0x004fe20000010000 */
[----:B------:R-:W-:Y:S01]  /*5de0*/  FMUL.FTZ R139, R31, R139 ;  /* 0x0000008b1f8b7220 */ /* 0x000fe20000410000 */
[----:B------:R-:W1:Y:S01]  /*5df0*/  SHFL.DOWN PT, R10, R13, 0x10, 0x1f ;  /* 0x0a001f000d0a7f89 */ /* 0x000e6200000e0000 */
[----:B------:R-:W-:Y:S01]  /*5e00*/  FFMA.FTZ R136, R117, R8, R136 ;  /* 0x0000000875887223 */ /* 0x000fe20000010088 */
[----:B---3--:R-:W-:Y:S01]  /*5e10*/  @!P3 FADD.FTZ R12, R12, R145 ;  /* 0x000000910c0cb221 */ /* 0x008fe20000010000 */
[----:B------:R-:W-:Y:S01]  /*5e20*/  ISETP.GT.AND P3, PT, R39, 0xf, PT ;  /* 0x0000000f2700780c */ /* 0x000fe20003f64270 */
[----:B------:R-:W2:Y:S01]  /*5e30*/  SHFL.DOWN PT, R100, R15, 0x10, 0x1f ;  /* 0x0a001f000f647f89 */ /* 0x000ea200000e0000 */
[C---:B------:R-:W-:Y:S01]  /*5e40*/  FFMA.FTZ R8, R30.reuse, R115, -R9 ;  /* 0x000000731e087223 */ /* 0x040fe20000010809 */
[-C--:B------:R-:W-:Y:S01]  /*5e50*/  FFMA.FTZ R9, R30, R113.reuse, -R2 ;  /* 0x000000711e097223 */ /* 0x080fe20000010802 */
[----:B------:R-:W-:Y:S01]  /*5e60*/  FMUL.FTZ R113, R31, R113 ;  /* 0x000000711f717220 */ /* 0x000fe20000410000 */
[----:B------:R-:W3:Y:S01]  /*5e70*/  SHFL.DOWN PT, R11, R12, 0x10, 0x1f ;  /* 0x0a001f000c0b7f89 */ /* 0x000ee200000e0000 */
[----:B------:R-:W-:Y:S01]  /*5e80*/  FMUL.FTZ R127, R127, R8 ;  /* 0x000000087f7f7220 */ /* 0x000fe20000410000 */
[----:B------:R-:W-:Y:S01]  /*5e90*/  FMUL.FTZ R124, R124, R9 ;  /* 0x000000097c7c7220 */ /* 0x000fe20000410000 */
[C---:B------:R-:W-:Y:S01]  /*5ea0*/  FMUL.FTZ R9, R31.reuse, R111 ;  /* 0x0000006f1f097220 */ /* 0x040fe20000410000 */
[----:B------:R-:W-:Y:S01]  /*5eb0*/  FMUL.FTZ R2, R31, R101 ;  /* 0x000000651f027220 */ /* 0x000fe20000410000 */
[C---:B------:R-:W-:Y:S01]  /*5ec0*/  FFMA.FTZ R139, R30.reuse, R137, R139 ;  /* 0x000000891e8b7223 */ /* 0x040fe2000001008b */
[----:B------:R-:W-:Y:S01]  /*5ed0*/  FFMA.FTZ R118, R61, R135, R118 ;  /* 0x000000873d767223 */ /* 0x000fe20000010076 */
[C---:B------:R-:W-:Y:S01]  /*5ee0*/  FFMA.FTZ R8, R30.reuse, R101, -R9 ;  /* 0x000000651e087223 */ /* 0x040fe20000010809 */
[----:B------:R-:W-:Y:S01]  /*5ef0*/  FFMA.FTZ R9, R30, R111, R2 ;  /* 0x0000006f1e097223 */ /* 0x000fe20000010002 */
[----:B------:R-:W-:Y:S01]  /*5f00*/  FFMA.FTZ R120, R120, R139, R121 ;  /* 0x0000008b78787223 */ /* 0x000fe20000010079 */
[----:B------:R-:W-:Y:S01]  /*5f10*/  FFMA.FTZ R103, R65, R122, R136 ;  /* 0x0000007a41677223 */ /* 0x000fe20000010088 */
[----:B------:R-:W-:Y:S01]  /*5f20*/  FMUL.FTZ R3, R3, R8 ;  /* 0x0000000803037220 */ /* 0x000fe20000410000 */
[----:B0-----:R-:W-:Y:S01]  /*5f30*/  @!P3 FADD.FTZ R14, R14, R125 ;  /* 0x0000007d0e0eb221 */ /* 0x001fe20000010000 */
[----:B------:R-:W-:Y:S01]  /*5f40*/  FFMA.FTZ R137, R63, R137, R120 ;  /* 0x000000893f897223 */ /* 0x000fe20000010078 */
[----:B------:R-:W-:Y:S01]  /*5f50*/  FADD.FTZ R53, R142, R53 ;  /* 0x000000358e357221 */ /* 0x000fe20000010000 */
[----:B------:R-:W-:Y:S01]  /*5f60*/  FFMA.FTZ R98, R98, R9, R3 ;  /* 0x0000000962627223 */ /* 0x000fe20000010003 */
[----:B-1----:R-:W-:Y:S01]  /*5f70*/  @!P3 FADD.FTZ R13, R13, R10 ;  /* 0x0000000a0d0db221 */ /* 0x002fe20000010000 */
[----:B------:R-:W-:Y:S01]  /*5f80*/  FMUL.FTZ R10, R31, R115 ;  /* 0x000000731f0a7220 */ /* 0x000fe20000410000 */
[----:B------:R-:W-:Y:S01]  /*5f90*/  FADD.FTZ R49, R118, R49 ;  /* 0x0000003176317221 */ /* 0x000fe20000010000 */
[----:B------:R-:W-:Y:S01]  /*5fa0*/  FFMA.FTZ R98, R99, R111, R98 ;  /* 0x0000006f63627223 */ /* 0x000fe20000010062 */
[----:B--2---:R-:W-:Y:S01]  /*5fb0*/  @!P3 FADD.FTZ R15, R15, R100 ;  /* 0x000000640f0fb221 */ /* 0x004fe20000010000 */
[----:B------:R-:W-:Y:S01]  /*5fc0*/  FADD.FTZ R96, R137, R96 ;  /* 0x0000006089607221 */ /* 0x000fe20000010000 */
[----:B------:R-:W-:Y:S01]  /*5fd0*/  FADD.FTZ R94, R103, R94 ;  /* 0x0000005e675e7221 */ /* 0x000fe20000010000 */
[----:B------:R-:W-:Y:S01]  /*5fe0*/  FADD.FTZ R71, R98, R71 ;  /* 0x0000004762477221 */ /* 0x000fe20000010000 */
[----:B---3--:R-:W-:Y:S01]  /*5ff0*/  @!P3 FADD.FTZ R12, R12, R11 ;  /* 0x0000000b0c0cb221 */ /* 0x008fe20000010000 */
[C---:B------:R-:W-:Y:S01]  /*6000*/  FFMA.FTZ R11, R30.reuse, R119, R10 ;  /* 0x000000771e0b7223 */ /* 0x040fe2000001000a */
[----:B------:R-:W-:-:S03]  /*6010*/  FFMA.FTZ R10, R30, R112, R113 ;  /* 0x000000701e0a7223 */ /* 0x000fc60000010071 */
[----:B------:R-:W-:Y:S01]  /*6020*/  FFMA.FTZ R138, R138, R11, R127 ;  /* 0x0000000b8a8a7223 */ /* 0x000fe2000001007f */
[----:B------:R-:W-:Y:S01]  /*6030*/  FFMA.FTZ R10, R107, R10, R124 ;  /* 0x0000000a6b0a7223 */ /* 0x000fe2000001007c */
[----:B------:R0:W-:Y:S02]  /*6040*/  @!P0 STS.128 [R32+0x230], R12 ;  /* 0x0002300c20008388 */ /* 0x0001e40000000c00 */
[----:B------:R-:W-:Y:S01]  /*6050*/  FFMA.FTZ R138, R67, R119, R138 ;  /* 0x00000077438a7223 */ /* 0x000fe2000001008a */
[----:B------:R-:W-:-:S03]  /*6060*/  FFMA.FTZ R3, R69, R112, R10 ;  /* 0x0000007045037223 */ /* 0x000fc6000001000a */
        /* <DEDUP_REMOVED lines=13> */
.L_x_16644:
[----:B------:R-:W-:Y:S05]  /*6140*/  BSYNC B0 ;  /* 0x0000000000007941 */ /* 0x000fea0003800000 */
.L_x_16643:
        /* <DEDUP_REMOVED lines=14> */
.L_x_16630:
[----:B------:R-:W-:Y:S01]  /*6230*/  BAR.SYNC.DEFER_BLOCKING 0x0 ;  /* 0x0000000000007b1d */ /* 0x000fe20000010000 */
[----:B-1----:R-:W-:-:S07]  /*6240*/  IMAD.WIDE R2, R41, 0x10, R16 ;  /* 0x0000001029027825 */ /* 0x002fce00078e0210 */
[----:B------:R-:W1:Y:S01]  /*6250*/  LDC.64 R56, c[0x0][0x388] ;  /* 0x0000e200ff387b82 */ /* 0x000e620000000a00 */
[----:B------:R-:W-:Y:S01]  /*6260*/  ULDC.64 UR4, c[0x0][0x390] ;  /* 0x0000e40000047ab9 */ /* 0x000fe20000000a00 */
[----:B0-----:R-:W2:Y:S01]  /*6270*/  LDG.E.128 R8, desc[UR14][R2.64] ;  /* 0x0000000e02087981 */ /* 0x001ea2000c1e1d00 */
[----:B-1----:R-:W-:-:S03]  /*6280*/  IMAD R48, R56, UR17, RZ ;  /* 0x0000001138307c24 */ /* 0x002fc6000f8e02ff */
[----:B--2---:R-:W-:Y:S01]  /*6290*/  STS.128 [R46], R8 ;  /* 0x000000082e007388 */ /* 0x004fe20000000c00 */
[----:B------:R-:W-:-:S03]  /*62a0*/  NOP ;  /* 0x0000000000007918 */ /* 0x000fc60000000000 */
[----:B------:R-:W0:Y:S02]  /*62b0*/  LDS.128 R4, [R46] ;  /* 0x000000002e047984 */ /* 0x000e240000000c00 */
[----:B0-----:R-:W-:Y:S02]  /*62c0*/  SHF.L.U32 R13, R4, 0x10, RZ ;  /* 0x00000010040d7819 */ /* 0x001fe400000006ff */
[----:B------:R-:W-:Y:S02]  /*62d0*/  SHF.L.U32 R3, R6, 0x10, RZ ;  /* 0x0000001006037819 */ /* 0x000fe400000006ff */
[----:B------:R-:W-:Y:S01]  /*62e0*/  PRMT R4, R4, 0x7632, R4 ;  /* 0x0000763204047816 */ /* 0x000fe20000000004 */
[--C-:B------:R-:W-:Y:S01]  /*62f0*/  FADD.FTZ R0, R13, R36.reuse ;  /* 0x000000240d007221 */ /* 0x100fe20000010000 */
[----:B------:R-:W-:Y:S01]  /*6300*/  SHF.L.U32 R13, R5, 0x10, RZ ;  /* 0x00000010050d7819 */ /* 0x000fe200000006ff */
[--C-:B------:R-:W-:Y:S01]  /*6310*/  FADD.FTZ R9, R3, R36.reuse ;  /* 0x0000002403097221 */ /* 0x100fe20000010000 */
[----:B------:R-:W-:Y:S01]  /*6320*/  SHF.L.U32 R3, R7, 0x10, RZ ;  /* 0x0000001007037819 */ /* 0x000fe200000006ff */
[----:B------:R-:W-:Y:S01]  /*6330*/  BAR.SYNC.DEFER_BLOCKING 0x0 ;  /* 0x0000000000007b1d */ /* 0x000fe20000010000 */
[----:B------:R-:W-:Y:S01]  /*6340*/  FSETP.GTU.FTZ.AND P6, PT, R0, 20, PT ;  /* 0x41a000000000780b */ /* 0x000fe20003fdc000 */
[----:B------:R-:W-:Y:S01]  /*6350*/  FADD.FTZ R13, R13, R36 ;  /* 0x000000240d0d7221 */ /* 0x000fe20000010000 */
[----:B------:R-:W-:Y:S01]  /*6360*/  PRMT R6, R6, 0x7632, R6 ;  /* 0x0000763206067816 */ /* 0x000fe20000000006 */
[----:B------:R-:W-:Y:S01]  /*6370*/  FADD.FTZ R10, R3, R36 ;  /* 0x00000024030a7221 */ /* 0x000fe20000010000 */
[----:B------:R-:W-:-:S02]  /*6380*/  SHF.L.U32 R3, R4, 0x10, RZ ;  /* 0x0000001004037819 */ /* 0x000fc400000006ff */
[----:B------:R-:W-:Y:S02]  /*6390*/  FSETP.GTU.FTZ.AND P1, PT, R9, 20, PT ;  /* 0x41a000000900780b */ /* 0x000fe40003f3c000 */
[----:B------:R-:W-:Y:S01]  /*63a0*/  FSETP.GTU.FTZ.AND P0, PT, R13, 20, PT ;  /* 0x41a000000d00780b */ /* 0x000fe20003f1c000 */
[----:B------:R-:W-:Y:S01]  /*63b0*/  FADD.FTZ R4, R3, R36 ;  /* 0x0000002403047221 */ /* 0x000fe20000010000 */
[----:B------:R-:W-:Y:S02]  /*63c0*/  PRMT R5, R5, 0x7632, R5 ;  /* 0x0000763205057816 */ /* 0x000fe40000000005 */
[----:B------:R-:W-:Y:S01]  /*63d0*/  FSETP.GTU.FTZ.AND P2, PT, R10, 20, PT ;  /* 0x41a000000a00780b */ /* 0x000fe20003f5c000 */
[----:B------:R-:W-:Y:S01]  /*63e0*/  @!P6 FMUL.FTZ R0, R0, -1.4426950216293334961 ;  /* 0xbfb8aa3b0000e820 */ /* 0x000fe20000410000 */
[----:B------:R-:W-:Y:S02]  /*63f0*/  FSETP.GTU.FTZ.AND P3, PT, R4, 20, PT ;  /* 0x41a000000400780b */ /* 0x000fe40003f7c000 */
[----:B------:R-:W-:-:S03]  /*6400*/  SHF.L.U32 R5, R5, 0x10, RZ ;  /* 0x0000001005057819 */ /* 0x000fc600000006ff */
[----:B------:R-:W0:Y:S01]  /*6410*/  @!P6 MUFU.EX2 R0, R0 ;  /* 0x000000000000e308 */ /* 0x000e220000000800 */
[----:B------:R-:W-:Y:S01]  /*6420*/  @!P1 FMUL.FTZ R3, R9, -1.4426950216293334961 ;  /* 0xbfb8aa3b09039820 */ /* 0x000fe20000410000 */
[----:B------:R-:W-:-:S06]  /*6430*/  @!P0 FMUL.FTZ R8, R13, -1.4426950216293334961 ;  /* 0xbfb8aa3b0d088820 */ /* 0x000fcc0000410000 */
[----:B------:R-:W1:Y:S08]  /*6440*/  @!P0 MUFU.EX2 R8, R8 ;  /* 0x0000000800088308 */ /* 0x000e700000000800 */
[----:B------:R-:W2:Y:S01]  /*6450*/  @!P1 MUFU.EX2 R3, R3 ;  /* 0x0000000300039308 */ /* 0x000ea20000000800 */
[----:B0-----:R-:W-:Y:S01]  /*6460*/  @!P6 FADD.FTZ R2, R0, 1 ;  /* 0x3f8000000002e421 */ /* 0x001fe20000010000 */
[----:B------:R-:W-:-:S02]  /*6470*/  PRMT R0, R7, 0x7632, R0 ;  /* 0x0000763207007816 */ /* 0x000fc40000000000 */
[----:B------:R-:W-:Y:S01]  /*6480*/  SHF.L.U32 R7, R6, 0x10, RZ ;  /* 0x0000001006077819 */ /* 0x000fe200000006ff */
[--C-:B------:R-:W-:Y:S01]  /*6490*/  FADD.FTZ R6, R5, R36.reuse ;  /* 0x0000002405067221 */ /* 0x100fe20000010000 */
[----:B------:R-:W-:Y:S01]  /*64a0*/  SHF.L.U32 R9, R0, 0x10, RZ ;  /* 0x0000001000097819 */ /* 0x000fe200000006ff */
[----:B------:R-:W-:Y:S01]  /*64b0*/  @!P3 FMUL.FTZ R0, R4, -1.4426950216293334961 ;  /* 0xbfb8aa3b0400b820 */ /* 0x000fe20000410000 */
[----:B------:R-:W0:Y:S01]  /*64c0*/  @!P6 MUFU.RCP R2, R2 ;  /* 0x000000020002e308 */ /* 0x000e220000001000 */
[--C-:B------:R-:W-:Y:S01]  /*64d0*/  FADD.FTZ R7, R7, R36.reuse ;  /* 0x0000002407077221 */ /* 0x100fe20000010000 */
[----:B------:R-:W-:Y:S01]  /*64e0*/  @!P2 FMUL.FTZ R5, R10, -1.4426950216293334961 ;  /* 0xbfb8aa3b0a05a820 */ /* 0x000fe20000410000 */
[----:B------:R-:W-:Y:S01]  /*64f0*/  FADD.FTZ R11, R9, R36 ;  /* 0x00000024090b7221 */ /* 0x000fe20000010000 */
[----:B------:R-:W-:Y:S01]  /*6500*/  FSETP.GTU.FTZ.AND P4, PT, R6, 20, PT ;  /* 0x41a000000600780b */ /* 0x000fe20003f9c000 */
[----:B-1----:R-:W-:Y:S01]  /*6510*/  @!P0 FADD.FTZ R8, R8, 1 ;  /* 0x3f80000008088421 */ /* 0x002fe20000010000 */
[----:B------:R-:W-:-:S02]  /*6520*/  FSETP.GTU.FTZ.AND P5, PT, R7, 20, PT ;  /* 0x41a000000700780b */ /* 0x000fc40003fbc000 */
[----:B------:R1:W-:Y:S01]  /*6530*/  @!P2 MUFU.EX2 R10, R5 ;  /* 0x00000005000aa308 */ /* 0x0003e20000000800 */
[----:B--2---:R-:W-:-:S07]  /*6540*/  @!P1 FADD.FTZ R3, R3, 1 ;  /* 0x3f80000003039421 */ /* 0x004fce0000010000 */
[----:B------:R-:W2:Y:S01]  /*6550*/  @!P3 MUFU.EX2 R0, R0 ;  /* 0x000000000000b308 */ /* 0x000ea20000000800 */
[----:B0-----:R-:W-:Y:S01]  /*6560*/  @!P6 FMUL.FTZ R71, R71, R2 ;  /* 0x000000024747e220 */ /* 0x001fe20000410000 */
[----:B------:R-:W-:Y:S01]  /*6570*/  FSETP.GTU.FTZ.AND P6, PT, R11, 20, PT ;  /* 0x41a000000b00780b */ /* 0x000fe20003fdc000 */
[----:B------:R-:W-:Y:S01]  /*6580*/  @!P5 FMUL.FTZ R4, R7, -1.4426950216293334961 ;  /* 0xbfb8aa3b0704d820 */ /* 0x000fe20000410000 */
[----:B------:R-:W-:Y:S01]  /*6590*/  @!P4 FMUL.FTZ R2, R6, -1.4426950216293334961 ;  /* 0xbfb8aa3b0602c820 */ /* 0x000fe20000410000 */
[----:B------:R-:W-:Y:S02]  /*65a0*/  F2FP.BF16.F32.PACK_AB R7, R68, R55 ;  /* 0x000000374407723e */ /* 0x000fe400000010ff */
[----:B------:R-:W-:Y:S01]  /*65b0*/  F2FP.BF16.F32.PACK_AB R6, R64, R51 ;  /* 0x000000334006723e */ /* 0x000fe200000010ff */
[----:B------:R0:W3:Y:S01]  /*65c0*/  @!P5 MUFU.EX2 R9, R4 ;  /* 0x000000040009d308 */ /* 0x0000e20000000800 */
[----:B-1----:R-:W-:Y:S01]  /*65d0*/  F2FP.BF16.F32.PACK_AB R5, R47, R74 ;  /* 0x0000004a2f05723e */ /* 0x002fe200000010ff */
[----:B------:R-:W1:Y:S01]  /*65e0*/  LDC.64 R50, c[0x0][0x3e0] ;  /* 0x0000f800ff327b82 */ /* 0x000e620000000a00 */
[----:B------:R-:W-:-:S04]  /*65f0*/  IADD3 R47, R40, -0x1, RZ ;  /* 0xffffffff282f7810 */ /* 0x000fc80007ffe0ff */
[----:B------:R-:W-:Y:S01]  /*6600*/  @!P6 FMUL.FTZ R11, R11, -1.4426950216293334961 ;  /* 0xbfb8aa3b0b0be820 */ /* 0x000fe20000410000 */
[----:B------:R4:W-:Y:S01]  /*6610*/  @!P4 MUFU.EX2 R14, R2 ;  /* 0x00000002000ec308 */ /* 0x0009e20000000800 */
[----:B0-----:R-:W-:Y:S01]  /*6620*/  F2FP.BF16.F32.PACK_AB R4, R95, R70 ;  /* 0x000000465f04723e */ /* 0x001fe200000010ff */
[----:B--2---:R-:W-:Y:S01]  /*6630*/  @!P3 FADD.FTZ R0, R0, 1 ;  /* 0x3f8000000000b421 */ /* 0x004fe20000010000 */
[----:B------:R-:W-:-:S03]  /*6640*/  SHF.L.U32 R12, R47, 0x8, RZ ;  /* 0x000000082f0c7819 */ /* 0x000fc600000006ff */
[----:B------:R0:W-:Y:S01]  /*6650*/  STS.128 [R46], R4 ;  /* 0x000000042e007388 */ /* 0x0001e20000000c00 */
[----:B------:R-:W-:Y:S01]  /*6660*/  SHF.R.S32.HI R13, RZ, 0x1f, R12 ;  /* 0x0000001fff0d7819 */ /* 0x000fe2000001140c */
[----:B------:R-:W2:Y:S01]  /*6670*/  @!P6 MUFU.EX2 R24, R11 ;  /* 0x0000000b0018e308 */ /* 0x000ea20000000800 */
[----:B----4-:R-:W-:Y:S01]  /*6680*/  @!P2 FADD.FTZ R2, R10, 1 ;  /* 0x3f8000000a02a421 */ /* 0x010fe20000010000 */
[----:B---3--:R-:W-:-:S06]  /*6690*/  @!P5 FADD.FTZ R15, R9, 1 ;  /* 0x3f800000090fd421 */ /* 0x008fcc0000010000 */
[----:B------:R3:W4:Y:S01]  /*66a0*/  @!P0 MUFU.RCP R26, R8 ;  /* 0x00000008001a8308 */ /* 0x0007220000001000 */
[----:B------:R-:W-:Y:S01]  /*66b0*/  NOP ;  /* 0x0000000000007918 */ /* 0x000fe20000000000 */
[----:B0-----:R-:W-:-:S06]  /*66c0*/  IMAD R5, R57, UR16, R48 ;  /* 0x0000001039057c24 */ /* 0x001fcc000f8e0230 */
[----:B------:R-:W0:Y:S01]  /*66d0*/  @!P1 MUFU.RCP R27, R3 ;  /* 0x00000003001b9308 */ /* 0x000e220000001000 */
[----:B---3--:R-:W3:Y:S01]  /*66e0*/  LDS.128 R8, [R46] ;  /* 0x000000002e087984 */ /* 0x008ee20000000c00 */
[----:B--2---:R-:W-:Y:S01]  /*66f0*/  @!P6 FADD.FTZ R24, R24, 1 ;  /* 0x3f8000001818e421 */ /* 0x004fe20000010000 */
[----:B------:R-:W-:-:S05]  /*6700*/  @!P4 FADD.FTZ R14, R14, 1 ;  /* 0x3f8000000e0ec421 */ /* 0x000fca0000010000 */
[----:B------:R2:W5:Y:S01]  /*6710*/  @!P2 MUFU.RCP R30, R2 ;  /* 0x00000002001ea308 */ /* 0x0005620000001000 */
[----:B----4-:R-:W-:-:S07]  /*6720*/  @!P0 FMUL.FTZ R93, R93, R26 ;  /* 0x0000001a5d5d8220 */ /* 0x010fce0000410000 */
[----:B------:R4:W1:Y:S01]  /*6730*/  @!P3 MUFU.RCP R25, R0 ;  /* 0x000000000019b308 */ /* 0x0008620000001000 */
[----:B--2---:R-:W-:-:S04]  /*6740*/  IMAD.WIDE.U32 R2, R56, UR16, R12 ;  /* 0x0000001038027c25 */ /* 0x004fc8000f8e000c */
[----:B0-----:R-:W-:Y:S01]  /*6750*/  @!P1 FMUL.FTZ R96, R96, R27 ;  /* 0x0000001b60609220 */ /* 0x001fe20000410000 */
[----:B------:R-:W-:Y:S02]  /*6760*/  IADD3 R16, P1, R16, -0x200, RZ ;  /* 0xfffffe0010107810 */ /* 0x000fe40007f3e0ff */
[----:B------:R-:W-:Y:S01]  /*6770*/  IADD3 R3, R3, R5, RZ ;  /* 0x0000000503037210 */ /* 0x000fe20007ffe0ff */
[----:B------:R-:W0:Y:S01]  /*6780*/  @!P5 MUFU.RCP R28, R15 ;  /* 0x0000000f001cd308 */ /* 0x000e220000001000 */
[----:B----4-:R-:W-:Y:S02]  /*6790*/  IMAD R0, R34, UR4, RZ ;  /* 0x0000000422007c24 */ /* 0x010fe4000f8e02ff */
[----:B-----5:R-:W-:Y:S01]  /*67a0*/  @!P2 FMUL.FTZ R53, R53, R30 ;  /* 0x0000001e3535a220 */ /* 0x020fe20000410000 */
[----:B------:R-:W-:Y:S01]  /*67b0*/  IMAD.WIDE.U32 R2, R33, UR4, R2 ;  /* 0x0000000421027c25 */ /* 0x000fe2000f8e0002 */
[----:B------:R-:W2:Y:S01]  /*67c0*/  LDC.64 R30, c[0x0][0x3a8] ;  /* 0x0000ea00ff1e7b82 */ /* 0x000ea20000000a00 */
[----:B------:R-:W-:-:S02]  /*67d0*/  IADD3 R42, P2, R42, -0x200, RZ ;  /* 0xfffffe002a2a7810 */ /* 0x000fc40007f5e0ff */
[----:B------:R-:W-:Y:S01]  /*67e0*/  IMAD R5, R33, UR5, R0 ;  /* 0x0000000521057c24 */ /* 0x000fe2000f8e0200 */
[----:B-1----:R-:W-:Y:S01]  /*67f0*/  LEA R4, P0, R2, R50, 0x1 ;  /* 0x0000003202047211 */ /* 0x002fe200078008ff */
[----:B------:R1:W4:Y:S01]  /*6800*/  @!P6 MUFU.RCP R29, R24 ;  /* 0x00000018001de308 */ /* 0x0003220000001000 */
[----:B------:R-:W-:Y:S01]  /*6810*/  @!P3 FMUL.FTZ R72, R72, R25 ;  /* 0x000000194848b220 */ /* 0x000fe20000410000 */
[----:B------:R-:W-:Y:S01]  /*6820*/  ULDC.64 UR4, c[0x0][0x3b0] ;  /* 0x0000ec0000047ab9 */ /* 0x000fe20000000a00 */
[----:B------:R-:W-:Y:S02]  /*6830*/  IADD3 R0, R3, R5, RZ ;  /* 0x0000000503007210 */ /* 0x000fe40007ffe0ff */
[----:B------:R-:W-:Y:S02]  /*6840*/  IADD3 R44, P3, R44, -0x200, RZ ;  /* 0xfffffe002c2c7810 */ /* 0x000fe40007f7e0ff */
[----:B------:R-:W-:Y:S01]  /*6850*/  LEA.HI.X R5, R2, R51, R0, 0x1, P0 ;  /* 0x0000003302057211 */ /* 0x000fe200000f0c00 */
[----:B------:R-:W5:Y:S01]  /*6860*/  @!P4 MUFU.RCP R7, R14 ;  /* 0x0000000e0007c308 */ /* 0x000f620000001000 */
[----:B0-----:R-:W-:Y:S01]  /*6870*/  @!P5 FMUL.FTZ R49, R49, R28 ;  /* 0x0000001c3131d220 */ /* 0x001fe20000410000 */
[----:B-1----:R-:W-:Y:S01]  /*6880*/  F2FP.BF16.F32.PACK_AB R24, R72, R71 ;  /* 0x000000474818723e */ /* 0x002fe200000010ff */
[----:B------:R-:W-:Y:S01]  /*6890*/  FADD.FTZ R71, R71, R38 ;  /* 0x0000002647477221 */ /* 0x000fe20000010000 */
[----:B------:R-:W-:Y:S01]  /*68a0*/  IMAD.WIDE R2, R41, 0x10, R4 ;  /* 0x0000001029027825 */ /* 0x000fe200078e0204 */
[----:B------:R-:W-:-:S02]  /*68b0*/  IADD3.X R17, R17, -0x1, RZ, P1, !PT ;  /* 0xffffffff11117810 */ /* 0x000fc40000ffe4ff */
[----:B------:R-:W-:Y:S01]  /*68c0*/  F2FP.BF16.F32.PACK_AB R26, R49, R96 ;  /* 0x00000060311a723e */ /* 0x000fe200000010ff */
[----:B------:R-:W-:Y:S01]  /*68d0*/  FADD.FTZ R72, R71, R72 ;  /* 0x0000004847487221 */ /* 0x000fe20000010000 */
[----:B---3--:R0:W-:Y:S01]  /*68e0*/  STG.E.128 desc[UR14][R2.64], R8 ;  /* 0x0000000802007986 */ /* 0x0081e2000c101d0e */
[----:B----4-:R-:W-:Y:S01]  /*68f0*/  @!P6 FMUL.FTZ R66, R66, R29 ;  /* 0x0000001d4242e220 */ /* 0x010fe20000410000 */
[C---:B--2---:R-:W-:Y:S01]  /*6900*/  IMAD R0, R30.reuse, UR17, RZ ;  /* 0x000000111e007c24 */ /* 0x044fe2000f8e02ff */
[----:B------:R-:W1:Y:S01]  /*6910*/  LDC.64 R28, c[0x0][0x3f0] ;  /* 0x0000fc00ff1c7b82 */ /* 0x000e620000000a00 */
[----:B------:R-:W-:Y:S01]  /*6920*/  IMAD.WIDE.U32 R12, R30, UR16, R12 ;  /* 0x000000101e0c7c25 */ /* 0x000fe2000f8e000c */
[----:B------:R-:W-:Y:S02]  /*6930*/  IADD3.X R43, R43, -0x1, RZ, P2, !PT ;  /* 0xffffffff2b2b7810 */ /* 0x000fe400017fe4ff */
[----:B------:R-:W-:Y:S01]  /*6940*/  F2FP.BF16.F32.PACK_AB R27, R66, R53 ;  /* 0x00000035421b723e */ /* 0x000fe200000010ff */
[----:B-----5:R-:W-:-:S03]  /*6950*/  @!P4 FMUL.FTZ R94, R94, R7 ;  /* 0x000000075e5ec220 */ /* 0x020fc60000410000 */
[----:B------:R-:W-:Y:S01]  /*6960*/  BAR.SYNC.DEFER_BLOCKING 0x0 ;  /* 0x0000000000007b1d */ /* 0x000fe20000010000 */
[----:B------:R-:W-:Y:S01]  /*6970*/  IMAD R15, R31, UR16, R0 ;  /* 0x000000101f0f7c24 */ /* 0x000fe2000f8e0200 */
[----:B------:R-:W-:Y:S01]  /*6980*/  IADD3.X R45, R45, -0x1, RZ, P3, !PT ;  /* 0xffffffff2d2d7810 */ /* 0x000fe20001ffe4ff */
[----:B------:R-:W-:Y:S01]  /*6990*/  IMAD R0, R34, UR4, RZ ;  /* 0x0000000422007c24 */ /* 0x000fe2000f8e02ff */
[----:B------:R-:W-:Y:S01]  /*69a0*/  F2FP.BF16.F32.PACK_AB R25, R94, R93 ;  /* 0x0000005d5e19723e */ /* 0x000fe200000010ff */
[----:B------:R-:W-:Y:S01]  /*69b0*/  FADD.FTZ R93, R72, R93 ;  /* 0x0000005d485d7221 */ /* 0x000fe20000010000 */
[----:B------:R-:W-:Y:S01]  /*69c0*/  IADD3 R13, R13, R15, RZ ;  /* 0x0000000f0d0d7210 */ /* 0x000fe20007ffe0ff */
[----:B0-----:R-:W-:Y:S02]  /*69d0*/  IMAD R9, R33, UR5, R0 ;  /* 0x0000000521097c24 */ /* 0x001fe4000f8e0200 */
[----:B------:R-:W-:Y:S01]  /*69e0*/  FADD.FTZ R93, R93, R94 ;  /* 0x0000005e5d5d7221 */ /* 0x000fe20000010000 */
[----:B------:R-:W-:-:S04]  /*69f0*/  IMAD.WIDE.U32 R2, R33, UR4, R12 ;  /* 0x0000000421027c25 */ /* 0x000fc8000f8e000c */
[----:B------:R-:W-:Y:S01]  /*6a00*/  FADD.FTZ R96, R93, R96 ;  /* 0x000000605d607221 */ /* 0x000fe20000010000 */
[----:B------:R-:W-:Y:S02]  /*6a10*/  IADD3 R0, R3, R9, RZ ;  /* 0x0000000903007210 */ /* 0x000fe40007ffe0ff */
[----:B-1----:R-:W-:Y:S01]  /*6a20*/  LEA R8, P0, R2, R28, 0x1 ;  /* 0x0000001c02087211 */ /* 0x002fe200078008ff */
[----:B------:R-:W-:-:S03]  /*6a30*/  FADD.FTZ R96, R96, R49 ;  /* 0x0000003160607221 */ /* 0x000fc60000010000 */
[----:B------:R-:W-:Y:S01]  /*6a40*/  LEA.HI.X R9, R2, R29, R0, 0x1, P0 ;  /* 0x0000001d02097211 */ /* 0x000fe200000f0c00 */
[----:B------:R-:W-:Y:S01]  /*6a50*/  FADD.FTZ R53, R96, R53 ;  /* 0x0000003560357221 */ /* 0x000fe20000010000 */
[----:B------:R-:W-:Y:S01]  /*6a60*/  STS.128 [R46], R24 ;  /* 0x000000182e007388 */ /* 0x000fe20000000c00 */
[----:B------:R-:W-:-:S03]  /*6a70*/  NOP ;  /* 0x0000000000007918 */ /* 0x000fc60000000000 */
[----:B------:R-:W0:Y:S01]  /*6a80*/  LDS.128 R4, [R46] ;  /* 0x000000002e047984 */ /* 0x000e220000000c00 */
[----:B------:R-:W-:Y:S01]  /*6a90*/  IMAD.WIDE R2, R41, 0x10, R8 ;  /* 0x0000001029027825 */ /* 0x000fe200078e0208 */
[----:B------:R-:W-:-:S03]  /*6aa0*/  ISETP.GT.AND P0, PT, R40, 0x1, PT ;  /* 0x000000012800780c */ /* 0x000fc60003f04270 */
[----:B------:R-:W-:Y:S01]  /*6ab0*/  FADD.FTZ R38, R53, R66 ;  /* 0x0000004235267221 */ /* 0x000fe20000010000 */
[----:B------:R-:W-:Y:S01]  /*6ac0*/  MOV R40, R47 ;  /* 0x0000002f00287202 */ /* 0x000fe20000000f00 */
[----:B0-----:R0:W-:Y:S08]  /*6ad0*/  STG.E.128 desc[UR14][R2.64], R4 ;  /* 0x0000000402007986 */ /* 0x0011f0000c101d0e */
[----:B------:R-:W-:Y:S05]  /*6ae0*/  @P0 BRA `(.L_x_16646) ;  /* 0xffffff9800d80947 */ /* 0x000fea000383ffff */
.L_x_16612:
        /* <DEDUP_REMOVED lines=26> */
.L_x_16648:
[----:B------:R-:W-:Y:S05]  /*6c90*/  BSYNC B0 ;  /* 0x0000000000007941 */ /* 0x000fea0003800000 */
.L_x_16647:
        /* <DEDUP_REMOVED lines=29> */
.L_x_16650:
[----:B-1----:R-:W2:Y:S02]  /*6e70*/  S2R R21, SR_TID.X ;  /* 0x0000000000157919 */ /* 0x002ea40000002100 */
.L_x_16651:
[----:B------:R-:W-:Y:S05]  /*6e80*/  BSYNC B0 ;  /* 0x0000000000007941 */ /* 0x000fea0003800000 */
.L_x_16649:
        /* <DEDUP_REMOVED lines=23> */
[----:B------:R-:W-:Y:S01]  /*7000*/  IMAD R0, R34, UR8, RZ ;  /* 0x0000000822007c24 */ /* 0x000fe2000f8e02ff */
        /* <DEDUP_REMOVED lines=19> */
.L_x_16653:
        /* <DEDUP_REMOVED lines=64> */
.L_x_16652:
[----:B------:R-:W-:Y:S05]  /*7540*/  EXIT ;  /* 0x000000000000794d */ /* 0x000fea0003800000 */
.L_x_16654:
        /* <DEDUP_REMOVED lines=11> */
.L_x_19015:


//--------------------- .text._Z25selective_scan_bwd_kernelI32Selective_Scan_bwd_kernel_traitsILi32ELi8ELb1ELb0ELb1ELb0ELb0EN3c108BFloat16ENS1_7complexIfEEEEv12SSMParamsBwd --------------------------
	.section	.text._Z25selective_scan_bwd_kernelI32Selective_Scan_bwd_kernel_traitsILi32ELi8ELb1ELb0ELb1ELb0ELb0EN3c108BFloat16ENS1_7complexIfEEEEv12SSMParamsBwd,"ax",@progbits
	.align	128
        .global         _Z25selective_scan_bwd_kernelI32Selective_Scan_bwd_kernel_traitsILi32ELi8ELb1ELb0ELb1ELb0ELb0EN3c108BFloat16ENS1_7complexIfEEEEv12SSMParamsBwd
        .type           _Z25selective_scan_bwd_kernelI32Selective_Scan_bwd_kernel_traitsILi32ELi8ELb1ELb0ELb1ELb0ELb0EN3c108BFloat16ENS1_7complexIfEEEEv12SSMParamsBwd,@function
        .size           _Z25selective_scan_bwd_kernelI32Selective_Scan_bwd_kernel_traitsILi32ELi8ELb1ELb0ELb1ELb0ELb0EN3c108BFloat16ENS1_7complexIfEEEEv12SSMParamsBwd,(.L_x_19016 - _Z25selective_scan_bwd_kernelI32Selective_Scan_bwd_kernel_traitsILi32ELi8ELb1ELb0ELb1ELb0ELb0EN3c108BFloat16ENS1_7complexIfEEEEv12SSMParamsBwd)
        .other          _Z25selective_scan_bwd_kernelI32Selective_Scan_bwd_kernel_traitsILi32ELi8ELb1ELb0ELb1ELb0ELb0EN3c108BFloat16ENS1_7complexIfEEEEv12SSMParamsBwd,@"STO_CUDA_ENTRY STV_DEFAULT"
_Z25selective_scan_bwd_kernelI32Selective_Scan_bwd_kernel_traitsILi32ELi8ELb1ELb0ELb1ELb0ELb0EN3c108BFloat16ENS1_7complexIfEEEEv12SSMParamsBwd:
.text._Z25selective_scan_bwd_kernelI32Selective_Scan_bwd_kernel_traitsILi32ELi8ELb1ELb0ELb1ELb0ELb0EN3c108BFloat16ENS1_7complexIfEEEEv12SSMParamsBwd:
        /* <DEDUP_REMOVED lines=110> */
[----:B------:R-:W-:Y:S01]  /*06e0*/  LEA R9, R25, 0xfffffe00, 0x9 ;  /* 0xfffffe0019097811 */ /* 0x000fe200078e48ff */
[----:B------:R-:W-:Y:S01]  /*06f0*/  HFMA2.MMA R17, -RZ, RZ, 0, 0 ;  /* 0x00000000ff117435 */ /* 0x000fe200000001ff */
[----:B------:R-:W-:Y:S01]  /*0700*/  MOV R16, RZ ;  /* 0x000000ff00107202 */ /* 0x000fe20000000f00 */
[----:B------:R-:W-:Y:S01]  /*0710*/  @P0 IMAD R0, R0, R25, RZ ;  /* 0x0000001900000224 */ /* 0x000fe200078e02ff */
[----:B------:R-:W-:Y:S02]  /*0720*/  IADD3 R56, P5, R9, R4, RZ ;  /* 0x0000000409387210 */ /* 0x000fe40007fbe0ff */
[----:B------:R-:W-:Y:S02]  /*0730*/  @P1 LEA R16, P3, R73, R22, 0x2 ;  /* 0x0000001649101211 */ /* 0x000fe400078610ff */
[----:B0-----:R-:W-:-:S02]  /*0740*/  LEA R62, P4, R63, R26, 0x1 ;  /* 0x0000001a3f3e7211 */ /* 0x001fc400078808ff */
        /* <DEDUP_REMOVED lines=16> */
[----:B------:R-:W0:Y:S01]  /*0850*/  S2UR UR5, SR_CgaCtaId ;  /* 0x00000000000579c3 */ /* 0x000e220000008800 */
[----:B------:R-:W1:Y:S01]  /*0860*/  S2R R66, SR_LANEID ;  /* 0x0000000000427919 */ /* 0x000e620000000000 */
[----:B------:R-:W-:Y:S01]  /*0870*/  UMOV UR4, 0x400 ;  /* 0x0000040000047882 */ /* 0x000fe20000000000 */
[----:B------:R-:W-:Y:S01]  /*0880*/  ULDC UR6, c[0x0][0x224] ;  /* 0x0000890000067ab9 */ /* 0x000fe20000000800 */
[----:B------:R-:W-:Y:S01]  /*0890*/  MOV R65, RZ ;  /* 0x000000ff00417202 */ /* 0x000fe20000000f00 */
[----:B------:R-:W2:Y:S01]  /*08a0*/  S2R R64, SR_TID.X ;  /* 0x0000000000407919 */ /* 0x000ea20000002100 */
[----:B------:R-:W-:Y:S02]  /*08b0*/  MOV R68, RZ ;  /* 0x000000ff00447202 */ /* 0x000fe40000000f00 */
[----:B------:R-:W-:Y:S01]  /*08c0*/  MOV R54, UR6 ;  /* 0x0000000600367c02 */ /* 0x000fe20008000f00 */
[----:B0-----:R-:W-:-:S06]  /*08d0*/  ULEA UR4, UR5, UR4, 0x18 ;  /* 0x0000000405047291 */ /* 0x001fcc000f8ec03f */
[----:B------:R-:W-:Y:S01]  /*08e0*/  MOV R55, UR4 ;  /* 0x0000000400377c02 */ /* 0x000fe20008000f00 */
[----:B------:R-:W-:-:S03]  /*08f0*/  UMOV UR4, URZ ;  /* 0x0000003f00047c82 */ /* 0x000fc60008000000 */
[----:B-1----:R-:W-:-:S07]  /*0900*/  LEA R53, R66, R55, 0x4 ;  /* 0x0000003742357211 */ /* 0x002fce00078e20ff */
.L_x_16705:
[----:B------:R-:W-:Y:S01]  /*0910*/  BAR.SYNC.DEFER_BLOCKING 0x0 ;  /* 0x0000000000007b1d */ /* 0x000fe20000010000 */
[----:B0-2---:R-:W-:-:S04]  /*0920*/  IMAD.WIDE R2, R64, 0x10, R62 ;  /* 0x0000001040027825 */ /* 0x005fc800078e023e */
[----:B------:R-:W-:Y:S01]  /*0930*/  IMAD.WIDE R8, R64, 0x10, R60 ;  /* 0x0000001040087825 */ /* 0x000fe200078e023c */
[----:B------:R-:W-:Y:S01]  /*0940*/  ULDC UR5, c[0x0][0x21c] ;  /* 0x0000870000057ab9 */ /* 0x000fe20000000800 */
[----:B------:R-:W2:Y:S04]  /*0950*/  LDG.E.128 R24, desc[UR12][R2.64] ;  /* 0x0000000c02187981 */ /* 0x000ea8000c1e1d00 */
[----:B--2---:R0:W-:Y:S01]  /*0960*/  STS.128 [R53], R24 ;  /* 0x0000001835007388 */ /* 0x0041e20000000c00 */
[----:B------:R-:W-:-:S03]  /*0970*/  NOP ;  /* 0x0000000000007918 */ /* 0x000fc60000000000 */
[----:B-1----:R-:W1:Y:S01]  /*0980*/  LDS.128 R12, [R53] ;  /* 0x00000000350c7984 */ /* 0x002e620000000c00 */
[----:B------:R-:W-:Y:S06]  /*0990*/  BAR.SYNC.DEFER_BLOCKING 0x0 ;  /* 0x0000000000007b1d */ /* 0x000fec0000010000 */
[----:B------:R-:W2:Y:S01]  /*09a0*/  LDG.E.128 R28, desc[UR12][R8.64] ;  /* 0x0000000c081c7981 */ /* 0x000ea2000c1e1d00 */
[----:B------:R-:W-:-:S03]  /*09b0*/  IMAD.WIDE R10, R64, 0x10, R58 ;  /* 0x00000010400a7825 */ /* 0x000fc600078e023a */
[----:B--2---:R-:W-:Y:S01]  /*09c0*/  STS.128 [R53], R28 ;  /* 0x0000001c35007388 */ /* 0x004fe20000000c00 */
[----:B------:R-:W-:-:S03]  /*09d0*/  NOP ;  /* 0x0000000000007918 */ /* 0x000fc60000000000 */
[----:B------:R-:W2:Y:S01]  /*09e0*/  LDS.128 R4, [R53] ;  /* 0x0000000035047984 */ /* 0x000ea20000000c00 */
[----:B------:R-:W-:Y:S06]  /*09f0*/  BAR.SYNC.DEFER_BLOCKING 0x0 ;  /* 0x0000000000007b1d */ /* 0x000fec0000010000 */
[----:B0-----:R0:W3:Y:S01]  /*0a00*/  LDG.E.128 R24, desc[UR12][R10.64] ;  /* 0x0000000c0a187981 */ /* 0x0010e2000c1e1d00 */
[C---:B-1----:R-:W-:Y:S02]  /*0a10*/  SHF.L.U32 R0, R12.reuse, 0x10, RZ ;  /* 0x000000100c007819 */ /* 0x042fe400000006ff */
[----:B------:R-:W-:-:S02]  /*0a20*/  PRMT R52, R12, 0x7632, R52 ;  /* 0x000076320c347816 */ /* 0x000fc40000000034 */
[----:B------:R-:W-:Y:S02]  /*0a30*/  PRMT R49, R13, 0x7632, R49 ;  /* 0x000076320d317816 */ /* 0x000fe40000000031 */
[----:B------:R-:W-:Y:S02]  /*0a40*/  SHF.L.U32 R2, R52, 0x10, RZ ;  /* 0x0000001034027819 */ /* 0x000fe400000006ff */
[C---:B------:R-:W-:Y:S02]  /*0a50*/  SHF.L.U32 R8, R14.reuse, 0x10, RZ ;  /* 0x000000100e087819 */ /* 0x040fe400000006ff */
[----:B------:R-:W-:Y:S02]  /*0a60*/  PRMT R168, R14, 0x7632, R168 ;  /* 0x000076320ea87816 */ /* 0x000fe400000000a8 */
[----:B------:R-:W-:Y:S02]  /*0a70*/  ISETP.LT.AND P0, PT, RZ, UR5, PT ;  /* 0x00000005ff007c0c */ /* 0x000fe4000bf01270 */
[----:B--2---:R-:W-:-:S02]  /*0a80*/  SHF.L.U32 R9, R6, 0x10, RZ ;  /* 0x0000001006097819 */ /* 0x004fc400000006ff */
[----:B------:R-:W-:Y:S02]  /*0a90*/  PRMT R167, R15, 0x7632, R167 ;  /* 0x000076320fa77816 */ /* 0x000fe400000000a7 */
[----:B0-----:R-:W-:Y:S01]  /*0aa0*/  SHF.L.U32 R11, R7, 0x10, RZ ;  /* 0x00000010070b7819 */ /* 0x001fe200000006ff */
[----:B-----5:R-:W-:-:S04]  /*0ab0*/  FADD.FTZ R104, R9, R70 ;  /* 0x0000004609687221 */ /* 0x020fc80000010000 */
[----:B------:R-:W-:Y:S01]  /*0ac0*/  FADD.FTZ R102, R11, R70 ;  /* 0x000000460b667221 */ /* 0x000fe20000010000 */
[----:B---3--:R-:W-:Y:S01]  /*0ad0*/  STS.128 [R53], R24 ;  /* 0x0000001835007388 */ /* 0x008fe20000000c00 */
[----:B------:R-:W-:-:S03]  /*0ae0*/  NOP ;  /* 0x0000000000007918 */ /* 0x000fc60000000000 */
[----:B------:R-:W0:Y:S02]  /*0af0*/  LDS.128 R32, [R53] ;  /* 0x0000000035207984 */ /* 0x000e240000000c00 */
[C---:B0-----:R-:W-:Y:S02]  /*0b00*/  SHF.L.U32 R51, R32.reuse, 0x10, RZ ;  /* 0x0000001020337819 */ /* 0x041fe400000006ff */
[----:B------:R-:W-:Y:S02]  /*0b10*/  PRMT R50, R32, 0x7632, R50 ;  /* 0x0000763220327816 */ /* 0x000fe40000000032 */
[----:B------:R-:W-:Y:S01]  /*0b20*/  PRMT R47, R33, 0x7632, R47 ;  /* 0x00007632212f7816 */ /* 0x000fe2000000002f */
[C---:B------:R-:W-:Y:S01]  /*0b30*/  FFMA.FTZ R3, R51.reuse, R0, R68 ;  /* 0x0000000033037223 */ /* 0x040fe20000010044 */
[----:B------:R-:W-:Y:S01]  /*0b40*/  SHF.L.U32 R50, R50, 0x10, RZ ;  /* 0x0000001032327819 */ /* 0x000fe200000006ff */
[----:B------:R-:W-:Y:S01]  /*0b50*/  FMUL.FTZ R92, R51, R71 ;  /* 0x00000047335c7220 */ /* 0x000fe20000410000 */
[----:B------:R-:W-:-:S02]  /*0b60*/  SHF.L.U32 R0, R13, 0x10, RZ ;  /* 0x000000100d007819 */ /* 0x000fc400000006ff */
[----:B------:R-:W-:Y:S01]  /*0b70*/  SHF.L.U32 R48, R33, 0x10, RZ ;  /* 0x0000001021307819 */ /* 0x000fe200000006ff */
[C---:B------:R-:W-:Y:S01]  /*0b80*/  FFMA.FTZ R3, R50.reuse, R2, R3 ;  /* 0x0000000232037223 */ /* 0x040fe20000010003 */
[----:B------:R-:W-:Y:S01]  /*0b90*/  SHF.L.U32 R2, R49, 0x10, RZ ;  /* 0x0000001031027819 */ /* 0x000fe200000006ff */
[-C--:B------:R-:W-:Y:S01]  /*0ba0*/  FMUL.FTZ R89, R50, R71.reuse ;  /* 0x0000004732597220 */ /* 0x080fe20000410000 */
[----:B------:R-:W-:Y:S01]  /*0bb0*/  SHF.L.U32 R47, R47, 0x10, RZ ;  /* 0x000000102f2f7819 */ /* 0x000fe200000006ff */
[----:B------:R-:W-:Y:S01]  /*0bc0*/  FFMA.FTZ R0, R48, R0, R3 ;  /* 0x0000000030007223 */ /* 0x000fe20000010003 */
[----:B------:R-:W-:Y:S01]  /*0bd0*/  PRMT R45, R34, 0x7632, R45 ;  /* 0x00007632222d7816 */ /* 0x000fe2000000002d */
[-C--:B------:R-:W-:Y:S01]  /*0be0*/  FMUL.FTZ R93, R48, R71.reuse ;  /* 0x00000047305d7220 */ /* 0x080fe20000410000 */
[----:B------:R-:W-:Y:S01]  /*0bf0*/  SHF.L.U32 R46, R34, 0x10, RZ ;  /* 0x00000010222e7819 */ /* 0x000fe200000006ff */
[C---:B------:R-:W-:Y:S01]  /*0c00*/  FFMA.FTZ R3, R47.reuse, R2, R0 ;  /* 0x000000022f037223 */ /* 0x040fe20000010000 */
        /* <DEDUP_REMOVED lines=8> */
[----:B------:R-:W-:Y:S01]  /*0c90*/  PRMT R0, R4, 0x7632, R0 ;  /* 0x0000763204007816 */ /* 0x000fe20000000000 */
[-C--:B------:R-:W-:Y:S01]  /*0ca0*/  FMUL.FTZ R87, R45, R71.reuse ;  /* 0x000000472d577220 */ /* 0x080fe20000410000 */
[----:B------:R-:W-:Y:S01]  /*0cb0*/  PRMT R74, R35, 0x7632, R74 ;  /* 0x00007632234a7816 */ /* 0x000fe2000000004a */
[C---:B------:R-:W-:Y:S01]  /*0cc0*/  FFMA.FTZ R23, R44.reuse, R2, R3 ;  /* 0x000000022c177223 */ /* 0x040fe20000010003 */
[----:B------:R-:W-:Y:S01]  /*0cd0*/  PRMT R2, R5, 0x7632, R2 ;  /* 0x0000763205027816 */ /* 0x000fe20000000002 */
[----:B------:R-:W-:Y:S01]  /*0ce0*/  FMUL.FTZ R91, R44, R71 ;  /* 0x000000472c5b7220 */ /* 0x000fe20000410000 */
[----:B------:R-:W-:-:S02]  /*0cf0*/  SHF.L.U32 R3, R4, 0x10, RZ ;  /* 0x0000001004037819 */ /* 0x000fc400000006ff */
[----:B------:R-:W-:Y:S02]  /*0d00*/  SHF.L.U32 R5, R5, 0x10, RZ ;  /* 0x0000001005057819 */ /* 0x000fe400000006ff */
[----:B------:R-:W-:Y:S01]  /*0d10*/  PRMT R4, R6, 0x7632, R4 ;  /* 0x0000763206047816 */ /* 0x000fe20000000004 */
[----:B------:R-:W-:Y:S01]  /*0d20*/  FADD.FTZ R108, R3, R70 ;  /* 0x00000046036c7221 */ /* 0x000fe20000010000 */
[----:B------:R-:W-:Y:S01]  /*0d30*/  PRMT R6, R7, 0x7632, R6 ;  /* 0x0000763207067816 */ /* 0x000fe20000000006 */
[----:B------:R-:W-:Y:S01]  /*0d40*/  FADD.FTZ R106, R5, R70 ;  /* 0x00000046056a7221 */ /* 0x000fe20000010000 */
[----:B------:R-:W-:Y:S02]  /*0d50*/  SHF.L.U32 R68, R167, 0x10, RZ ;  /* 0x00000010a7447819 */ /* 0x000fe400000006ff */
[----:B------:R-:W-:Y:S02]  /*0d60*/  SHF.L.U32 R74, R74, 0x10, RZ ;  /* 0x000000104a4a7819 */ /* 0x000fe400000006ff */
[----:B------:R-:W-:-:S02]  /*0d70*/  SHF.L.U32 R3, R0, 0x10, RZ ;  /* 0x0000001000037819 */ /* 0x000fc400000006ff */
[----:B------:R-:W-:Y:S01]  /*0d80*/  SHF.L.U32 R5, R2, 0x10, RZ ;  /* 0x0000001002057819 */ /* 0x000fe200000006ff */
[----:B------:R-:W-:Y:S01]  /*0d90*/  FFMA.FTZ R68, R74, R68, R23 ;  /* 0x000000444a447223 */ /* 0x000fe20000010017 */
[----:B------:R-:W-:Y:S01]  /*0da0*/  SHF.L.U32 R7, R4, 0x10, RZ ;  /* 0x0000001004077819 */ /* 0x000fe200000006ff */
[--C-:B------:R-:W-:Y:S01]  /*0db0*/  FADD.FTZ R100, R3, R70.reuse ;  /* 0x0000004603647221 */ /* 0x100fe20000010000 */
[----:B------:R-:W-:Y:S01]  /*0dc0*/  SHF.L.U32 R9, R6, 0x10, RZ ;  /* 0x0000001006097819 */ /* 0x000fe200000006ff */
[--C-:B------:R-:W-:Y:S01]  /*0dd0*/  FADD.FTZ R98, R5, R70.reuse ;  /* 0x0000004605627221 */ /* 0x100fe20000010000 */
[----:B------:R-:W-:Y:S01]  /*0de0*/  FMUL.FTZ R86, R74, R71 ;  /* 0x000000474a567220 */ /* 0x000fe20000410000 */
[--C-:B------:R-:W-:Y:S02]  /*0df0*/  FADD.FTZ R96, R7, R70.reuse ;  /* 0x0000004607607221 */ /* 0x100fe40000010000 */
[----:B------:R-:W-:Y:S01]  /*0e00*/  FADD.FTZ R94, R9, R70 ;  /* 0x00000046095e7221 */ /* 0x000fe20000010000 */
[----:B------:R-:W-:Y:S06]  /*0e10*/  BAR.SYNC.DEFER_BLOCKING 0x0 ;  /* 0x0000000000007b1d */ /* 0x000fec0000010000 */
[----:B------:R-:W-:Y:S05]  /*0e20*/  @P0 BRA `(.L_x_16656) ;  /* 0x0000000000140947 */ /* 0x000fea0003800000 */
[----:B------:R-:W-:Y:S02]  /*0e30*/  CS2R R84, SRZ ;  /* 0x0000000000547805 */ /* 0x000fe4000001ff00 */
[----:B------:R-:W-:Y:S02]  /*0e40*/  CS2R R82, SRZ ;  /* 0x0000000000527805 */ /* 0x000fe4000001ff00 */
[----:B------:R-:W-:Y:S02]  /*0e50*/  CS2R R80, SRZ ;  /* 0x0000000000507805 */ /* 0x000fe4000001ff00 */
[----:B------:R-:W-:Y:S01]  /*0e60*/  CS2R R78, SRZ ;  /* 0x00000000004e7805 */ /* 0x000fe2000001ff00 */
[----:B------:R-:W-:Y:S06]  /*0e70*/  BRA `(.L_x_16657) ;  /* 0x0000004c00447947 */ /* 0x000fec0003800000 */
.L_x_16656:
[----:B------:R-:W0:Y:S01]  /*0e80*/  LDC R77, c[0x0][0x224] ;  /* 0x00008900ff4d7b82 */ /* 0x000e220000000800 */
[----:B------:R-:W-:Y:S01]  /*0e90*/  HFMA2.MMA R76, -RZ, RZ, 0, 0 ;  /* 0x00000000ff4c7435 */ /* 0x000fe200000001ff */
[----:B------:R-:W-:Y:S02]  /*0ea0*/  CS2R R84, SRZ ;  /* 0x0000000000547805 */ /* 0x000fe4000001ff00 */
[----:B------:R-:W-:Y:S02]  /*0eb0*/  CS2R R82, SRZ ;  /* 0x0000000000527805 */ /* 0x000fe4000001ff00 */
[----:B------:R-:W-:Y:S02]  /*0ec0*/  CS2R R80, SRZ ;  /* 0x0000000000507805 */ /* 0x000fe4000001ff00 */
[----:B------:R-:W-:Y:S01]  /*0ed0*/  CS2R R78, SRZ ;  /* 0x00000000004e7805 */ /* 0x000fe2000001ff00 */
[----:B------:R-:W-:Y:S01]  /*0ee0*/  UMOV UR5, URZ ;  /* 0x0000003f00057c82 */ /* 0x000fe20008000000 */
[----:B------:R-:W-:Y:S01]  /*0ef0*/  UMOV UR6, URZ ;  /* 0x0000003f00067c82 */ /* 0x000fe20008000000 */
[----:B------:R-:W1:Y:S01]  /*0f00*/  LDC R75, c[0x0][0x218] ;  /* 0x00008600ff4b7b82 */ /* 0x000e620000000800 */
[----:B------:R-:W-:Y:S01]  /*0f10*/  ULDC UR11, c[0x0][0x21c] ;  /* 0x00008700000b7ab9 */ /* 0x000fe20000000800 */
[----:B------:R-:W-:Y:S01]  /*0f20*/  ULDC.64 UR26, c[0x0][0x368] ;  /* 0x0000da00001a7ab9 */ /* 0x000fe20000000a00 */
[----:B------:R-:W-:Y:S01]  /*0f30*/  ULDC.64 UR24, c[0x0][0x270] ;  /* 0x00009c0000187ab9 */ /* 0x000fe20000000a00 */
[----:B------:R-:W-:Y:S01]  /*0f40*/  ULDC.64 UR22, c[0x0][0x250] ;  /* 0x0000940000167ab9 */ /* 0x000fe20000000a00 */
[----:B------:R-:W-:Y:S01]  /*0f50*/  ULDC.64 UR20, c[0x0][0x248] ;  /* 0x0000920000147ab9 */ /* 0x000fe20000000a00 */
[----:B------:R-:W-:Y:S01]  /*0f60*/  ULDC.64 UR18, c[0x0][0x238] ;  /* 0x00008e0000127ab9 */ /* 0x000fe20000000a00 */
[----:B------:R-:W-:Y:S01]  /*0f70*/  ULDC.64 UR16, c[0x0][0x230] ;  /* 0x00008c0000107ab9 */ /* 0x000fe20000000a00 */
[----:B------:R-:W2:Y:S08]  /*0f80*/  LDC.64 R34, c[0x0][0x368] ;  /* 0x0000da00ff227b82 */ /* 0x000eb00000000a00 */
[----:B------:R-:W3:Y:S08]  /*0f90*/  LDC.64 R32, c[0x0][0x370] ;  /* 0x0000dc00ff207b82 */ /* 0x000ef00000000a00 */
[----:B------:R-:W4:Y:S08]  /*0fa0*/  LDC.64 R30, c[0x0][0x3d0] ;  /* 0x0000f400ff1e7b82 */ /* 0x000f300000000a00 */
[----:B------:R-:W0:Y:S08]  /*0fb0*/  LDC.64 R28, c[0x0][0x2d8] ;  /* 0x0000b600ff1c7b82 */ /* 0x000e300000000a00 */
[----:B------:R-:W0:Y:S08]  /*0fc0*/  LDC.64 R26, c[0x0][0x2d0] ;  /* 0x0000b400ff1a7b82 */ /* 0x000e300000000a00 */
[----:B-1----:R-:W0:Y:S02]  /*0fd0*/  LDC.64 R24, c[0x0][0x380] ;  /* 0x0000e000ff187b82 */ /* 0x002e240000000a00 */
.L_x_16704:
[----:B--2---:R-:W-:Y:S01]  /*0fe0*/  IMAD R0, R72, UR16, RZ ;  /* 0x0000001048007c24 */ /* 0x004fe2000f8e02ff */
[----:B------:R-:W-:Y:S01]  /*0ff0*/  SHF.R.S32.HI R111, RZ, 0x1f, R76 ;  /* 0x0000001fff6f7819 */ /* 0x000fe2000001144c */
[----:B------:R-:W-:-:S04]  /*1000*/  IMAD.WIDE.U32 R2, R73, UR16, RZ ;  /* 0x0000001049027c25 */ /* 0x000fc8000f8e00ff */
[----:B0-----:R-:W-:Y:S02]  /*1010*/  IMAD R5, R73, UR17, R0 ;  /* 0x0000001149057c24 */ /* 0x001fe4000f8e0200 */
[----:B------:R-:W-:-:S03]  /*1020*/  IMAD R7, R111, UR18, RZ ;  /* 0x000000126f077c24 */ /* 0x000fc6000f8e02ff */
[----:B------:R-:W-:Y:S01]  /*1030*/  IADD3 R3, R3, R5, RZ ;  /* 0x0000000503037210 */ /* 0x000fe20007ffe0ff */
[C---:B------:R-:W-:Y:S02]  /*1040*/  IMAD R7, R76.reuse, UR19, R7 ;  /* 0x000000134c077c24 */ /* 0x040fe4000f8e0207 */
[----:B------:R-:W-:-:S05]  /*1050*/  IMAD.WIDE.U32 R2, R76, UR18, R2 ;  /* 0x000000124c027c25 */ /* 0x000fca000f8e0002 */
[----:B------:R-:W-:Y:S02]  /*1060*/  IADD3 R0, R3, R7, RZ ;  /* 0x0000000703007210 */ /* 0x000fe40007ffe0ff */
[----:B0-----:R-:W-:-:S04]  /*1070*/  LEA R22, P0, R2, R26, 0x3 ;  /* 0x0000001a02167211 */ /* 0x001fc800078018ff */
[----:B------:R-:W-:Y:S01]  /*1080*/  LEA.HI.X R23, R2, R27, R0, 0x3, P0 ;  /* 0x0000001b02177211 */ /* 0x000fe200000f1c00 */
[----:B------:R-:W-:-:S05]  /*1090*/  IMAD R5, R111, UR24, RZ ;  /* 0x000000186f057c24 */ /* 0x000fca000f8e02ff */
[----:B------:R-:W2:Y:S01]  /*10a0*/  LDG.E.64 R22, desc[UR12][R22.64] ;  /* 0x0000000c16167981 */ /* 0x000ea2000c1e1b00 */
[----:B------:R-:W-:-:S04]  /*10b0*/  IMAD.WIDE.U32 R2, R76, UR24, RZ ;  /* 0x000000184c027c25 */ /* 0x000fc8000f8e00ff */
[----:B------:R-:W-:Y:S01]  /*10c0*/  IMAD R5, R76, UR25, R5 ;  /* 0x000000194c057c24 */ /* 0x000fe2000f8e0205 */
[----:B------:R-:W-:-:S04]  /*10d0*/  LEA R4, P0, R2, R57, 0x1 ;  /* 0x0000003902047211 */ /* 0x000fc800078008ff */
[----:B------:R-:W-:Y:S02]  /*10e0*/  IADD3 R5, R3, R5, RZ ;  /* 0x0000000503057210 */ /* 0x000fe40007ffe0ff */
[----:B------:R-:W-:Y:S02]  /*10f0*/  LOP3.LUT R3, R64, 0xffffffe0, RZ, 0xc0, !PT ;  /* 0xffffffe040037812 */ /* 0x000fe400078ec0ff */
[----:B------:R-:W-:Y:S02]  /*1100*/  LEA.HI.X R5, R2, R56, R5, 0x1, P0 ;  /* 0x0000003802057211 */ /* 0x000fe400000f0c05 */
[----:B------:R-:W-:-:S05]  /*1110*/  IADD3 R3, R3, R64, RZ ;  /* 0x0000004003037210 */ /* 0x000fca0007ffe0ff */
[----:B------:R-:W-:-:S05]  /*1120*/  IMAD.WIDE R2, R3, 0x10, R4 ;  /* 0x0000001003027825 */ /* 0x000fca00078e0204 */
[----:B------:R-:W3:Y:S04]  /*1130*/  LDG.E.128 R4, desc[UR12][R2.64] ;  /* 0x0000000c02047981 */ /* 0x000ee8000c1e1d00 */
[----:B------:R0:W4:Y:S01]  /*1140*/  LDG.E.128 R8, desc[UR12][R2.64+0x200] ;  /* 0x0002000c02087981 */ /* 0x000122000c1e1d00 */
[----:B------:R-:W-:Y:S01]  /*1150*/  IMAD R40, R72, UR20, RZ ;  /* 0x0000001448287c24 */ /* 0x000fe2000f8e02ff */
[----:B------:R-:W-:Y:S01]  /*1160*/  LOP3.LUT P0, RZ, R64, 0x1f, RZ, 0xc0, !PT ;  /* 0x0000001f40ff7812 */ /* 0x000fe2000780c0ff */
[C---:B------:R-:W-:Y:S01]  /*1170*/  IMAD.WIDE.U32 R36, R73.reuse, UR20, RZ ;  /* 0x0000001449247c25 */ /* 0x040fe2000f8e00ff */
[----:B------:R-:W-:Y:S02]  /*1180*/  IADD3 R110, R54, -0x1, RZ ;  /* 0xffffffff366e7810 */ /* 0x000fe40007ffe0ff */
[----:B------:R-:W-:Y:S01]  /*1190*/  ISETP.NE.AND P2, PT, R64, RZ, PT ;  /* 0x000000ff4000720c */ /* 0x000fe20003f45270 */
[----:B------:R-:W-:Y:S01]  /*11a0*/  IMAD R39, R73, UR21, R40 ;  /* 0x0000001549277c24 */ /* 0x000fe2000f8e0228 */
[----:B------:R-:W-:Y:S01]  /*11b0*/  ISETP.LT.OR P1, PT, R54, 0x2, P0 ;  /* 0x000000023600780c */ /* 0x000fe20000721670 */
[----:B0-----:R-:W-:Y:S01]  /*11c0*/  IMAD R3, R111, UR22, RZ ;  /* 0x000000166f037c24 */ /* 0x001fe2000f8e02ff */
[----:B------:R-:W-:-:S02]  /*11d0*/  IADD3 R112, R64, 0x200, RZ ;  /* 0x0000020040707810 */ /* 0x000fc40007ffe0ff */
[----:B------:R-:W-:Y:S01]  /*11e0*/  IADD3 R37, R37, R39, RZ ;  /* 0x0000002725257210 */ /* 0x000fe20007ffe0ff */
[C---:B------:R-:W-:Y:S02]  /*11f0*/  IMAD R95, R76.reuse, UR23, R3 ;  /* 0x000000174c5f7c24 */ /* 0x040fe4000f8e0203 */
[----:B------:R-:W-:-:S06]  /*1200*/  IMAD.WIDE.U32 R2, R76, UR22, R36 ;  /* 0x000000164c027c25 */ /* 0x000fcc000f8e0024 */
[----:B------:R-:W0:Y:S01]  /*1210*/  @!P1 LDC R42, c[0x0][0x21c] ;  /* 0x00008700ff2a9b82 */ /* 0x000e220000000800 */
[----:B------:R-:W-:Y:S01]  /*1220*/  LEA R36, P3, R2, R28, 0x3 ;  /* 0x0000001c02247211 */ /* 0x000fe200078618ff */
[----:B------:R-:W-:Y:S01]  /*1230*/  BSSY B0, `(.L_x_16658) ;  /* 0x00000b3000007945 */ /* 0x000fe20003800000 */
[----:B--2---:R-:W-:Y:S01]  /*1240*/  FMUL.FTZ R99, R22, 1.4426950216293334961 ;  /* 0x3fb8aa3b16637820 */ /* 0x004fe20000410000 */
[----:B------:R-:W-:-:S03]  /*1250*/  FMUL.FTZ R0, R108, R23 ;  /* 0x000000176c007220 */ /* 0x000fc60000410000 */
[----:B------:R-:W-:Y:S01]  /*1260*/  FMUL.FTZ R38, R108, R99 ;  /* 0x000000636c267220 */ /* 0x000fe20000410000 */
[----:B------:R-:W-:Y:S01]  /*1270*/  FMUL.RZ R40, R0, 0.15915493667125701904 ;  /* 0x3e22f98300287820 */ /* 0x000fe2000040c000 */
[----:B------:R-:W-:-:S03]  /*1280*/  LEA.HI R0, R110, R110, RZ, 0x1 ;  /* 0x0000006e6e007211 */ /* 0x000fc600078f08ff */
[----:B------:R-:W-:Y:S01]  /*1290*/  MUFU.COS R43, R40 ;  /* 0x00000028002b7308 */ /* 0x000fe20000000000 */
[----:B------:R-:W-:Y:S02]  /*12a0*/  LOP3.LUT R39, R0, 0xfffffe, RZ, 0xc0, !PT ;  /* 0x00fffffe00277812 */ /* 0x000fe400078ec0ff */
[----:B------:R-:W-:Y:S02]  /*12b0*/  IADD3 R0, R3, R95, RZ ;  /* 0x0000005f03007210 */ /* 0x000fe40007ffe0ff */
[----:B------:R-:W-:Y:S02]  /*12c0*/  IADD3 R39, R110, -R39, RZ ;  /* 0x800000276e277210 */ /* 0x000fe40007ffe0ff */
[----:B------:R-:W-:Y:S01]  /*12d0*/  LEA.HI.X R37, R2, R29, R0, 0x3, P3 ;  /* 0x0000001d02257211 */ /* 0x000fe200018f1c00 */
[----:B-1----:R-:W1:Y:S01]  /*12e0*/  MUFU.EX2 R38, R38 ;  /* 0x0000002600267308 */ /* 0x002e620000000800 */
[----:B------:R-:W-:Y:S02]  /*12f0*/  @!P2 LEA R112, R39, R76, 0x8 ;  /* 0x0000004c2770a211 */ /* 0x000fe400078e40ff */
[----:B------:R-:W-:-:S02]  /*1300*/  LEA R0, R66, R55, 0x5 ;  /* 0x0000003742007211 */ /* 0x000fc400078e28ff */
[----:B------:R-:W-:Y:S01]  /*1310*/  LEA R112, R112, R55, 0x3 ;  /* 0x0000003770707211 */ /* 0x000fe200078e18ff */
[----:B------:R-:W5:Y:S01]  /*1320*/  LDG.E.64 R36, desc[UR12][R36.64] ;  /* 0x0000000c24247981 */ /* 0x000f62000c1e1b00 */
[----:B------:R-:W-:Y:S01]  /*1330*/  @!P1 IADD3 R3, R54, -0x2, RZ ;  /* 0xfffffffe36039810 */ /* 0x000fe20007ffe0ff */
[----:B------:R1:W2:Y:S02]  /*1340*/  MUFU.SIN R41, R40 ;  /* 0x0000002800297308 */ /* 0x0002a40000000400 */
[----:B---3--:R-:W-:Y:S02]  /*1350*/  STS.128 [R53], R4 ;  /* 0x0000000435007388 */ /* 0x008fe40000000c00 */
[----:B0-----:R-:W-:Y:S02]  /*1360*/  @!P1 IMAD R3, R3, R42, R76 ;  /* 0x0000002a03039224 */ /* 0x001fe400078e024c */
[----:B----4-:R-:W-:Y:S01]  /*1370*/  STS.128 [R53+0x200], R8 ;  /* 0x0002000835007388 */ /* 0x010fe20000000c00 */
[----:B------:R-:W-:Y:S01]  /*1380*/  NOP ;  /* 0x0000000000007918 */ /* 0x000fe20000000000 */
[----:B-1----:R-:W-:-:S02]  /*1390*/  FMUL.FTZ R40, R38, R43 ;  /* 0x0000002b26287220 */ /* 0x002fc40000410000 */
[----:B------:R-:W0:Y:S01]  /*13a0*/  LDS.128 R8, [R0] ;  /* 0x0000000000087984 */ /* 0x000e220000000c00 */
[----:B------:R-:W-:Y:S01]  /*13b0*/  CS2R R42, SRZ ;  /* 0x00000000002a7805 */ /* 0x000fe2000001ff00 */
[----:B------:R-:W-:Y:S01]  /*13c0*/  FMUL.FTZ R39, R106, R23 ;  /* 0x000000176a277220 */ /* 0x000fe20000410000 */
[----:B--2---:R-:W-:Y:S01]  /*13d0*/  FMUL.FTZ R41, R38, R41 ;  /* 0x0000002926297220 */ /* 0x004fe20000410000 */
[----:B------:R1:W2:Y:S01]  /*13e0*/  LDS.128 R4, [R0+0x10] ;  /* 0x0000100000047984 */ /* 0x0002a20000000c00 */
[----:B------:R-:W-:-:S03]  /*13f0*/  @!P1 IMAD.WIDE R2, R3, 0x10, R20 ;  /* 0x0000001003029825 */ /* 0x000fc600078e0214 */
[----:B------:R3:W-:Y:S01]  /*1400*/  STS.64 [R112+0x10b0], R40 ;  /* 0x0010b02870007388 */ /* 0x0007e20000000a00 */
[----:B------:R-:W-:Y:S01]  /*1410*/  BAR.SYNC.DEFER_BLOCKING 0x0 ;  /* 0x0000000000007b1d */ /* 0x000fe20000010000 */
[----:B------:R-:W-:-:S04]  /*1420*/  FMUL.FTZ R38, R100, R23 ;  /* 0x0000001764267220 */ /* 0x000fc80000410000 */
[----:B------:R-:W-:Y:S01]  /*1430*/  FMUL.RZ R95, R38, 0.15915493667125701904 ;  /* 0x3e22f983265f7820 */ /* 0x000fe2000040c000 */
[-C--:B------:R-:W-:Y:S01]  /*1440*/  FMUL.FTZ R38, R100, R99.reuse ;  /* 0x0000006364267220 */ /* 0x080fe20000410000 */
[-C--:B-1----:R-:W-:Y:S01]  /*1450*/  FMUL.FTZ R0, R106, R99.reuse ;  /* 0x000000636a007220 */ /* 0x082fe20000410000 */
[----:B------:R-:W-:Y:S01]  /*1460*/  FMUL.RZ R101, R39, 0.15915493667125701904 ;  /* 0x3e22f98327657820 */ /* 0x000fe2000040c000 */
[----:B------:R-:W-:Y:S08]  /*1470*/  MUFU.SIN R115, R95 ;  /* 0x0000005f00737308 */ /* 0x000ff00000000400 */
[----:B------:R-:W1:Y:S01]  /*1480*/  MUFU.EX2 R38, R38 ;  /* 0x0000002600267308 */ /* 0x000e620000000800 */
[----:B------:R4:W5:Y:S07]  /*1490*/  @!P1 LDG.E.64 R42, desc[UR12][R2.64+0x8] ;  /* 0x0000080c022a9981 */ /* 0x00096e000c1e1b00 */
[----:B------:R3:W-:Y:S01]  /*14a0*/  MUFU.COS R113, R95 ;  /* 0x0000005f00717308 */ /* 0x0007e20000000000 */
[----:B------:R-:W-:-:S07]  /*14b0*/  FMUL.FTZ R103, R96, R99 ;  /* 0x0000006360677220 */ /* 0x000fce0000410000 */
[----:B------:R-:W-:Y:S01]  /*14c0*/  MUFU.SIN R39, R101 ;  /* 0x0000006500277308 */ /* 0x000fe20000000400 */
[-C--:B----4-:R-:W-:Y:S01]  /*14d0*/  FMUL.FTZ R2, R98, R23.reuse ;  /* 0x0000001762027220 */ /* 0x090fe20000410000 */
[----:B---3--:R-:W-:-:S03]  /*14e0*/  FMUL.FTZ R95, R104, R23 ;  /* 0x00000017685f7220 */ /* 0x008fc60000410000 */
[----:B------:R-:W-:-:S03]  /*14f0*/  FMUL.RZ R105, R2, 0.15915493667125701904 ;  /* 0x3e22f98302697820 */ /* 0x000fc6000040c000 */
[----:B------:R3:W-:Y:S01]  /*1500*/  MUFU.COS R97, R101 ;  /* 0x0000006500617308 */ /* 0x0007e20000000000 */
[----:B------:R-:W-:Y:S01]  /*1510*/  FMUL.RZ R107, R95, 0.15915493667125701904 ;  /* 0x3e22f9835f6b7820 */ /* 0x000fe2000040c000 */
[----:B------:R-:W-:-:S06]  /*1520*/  FMUL.FTZ R95, R96, R23 ;  /* 0x00000017605f7220 */ /* 0x000fcc0000410000 */
[----:B------:R-:W4:Y:S01]  /*1530*/  MUFU.EX2 R0, R0 ;  /* 0x0000000000007308 */ /* 0x000f220000000800 */
[-C--:B---3--:R-:W-:Y:S01]  /*1540*/  FMUL.FTZ R101, R104, R99.reuse ;  /* 0x0000006368657220 */ /* 0x088fe20000410000 */
[----:B------:R-:W-:-:S06]  /*1550*/  FMUL.FTZ R2, R98, R99 ;  /* 0x0000006362027220 */ /* 0x000fcc0000410000 */
[----:B------:R-:W-:Y:S01]  /*1560*/  MUFU.SIN R117, R105 ;  /* 0x0000006900757308 */ /* 0x000fe20000000400 */
[----:B-1----:R-:W-:-:S07]  /*1570*/  FMUL.FTZ R115, R38, R115 ;  /* 0x0000007326737220 */ /* 0x002fce0000410000 */
[----:B------:R1:W-:Y:S08]  /*1580*/  MUFU.COS R3, R105 ;  /* 0x0000006900037308 */ /* 0x0003f00000000000 */
[----:B------:R-:W-:Y:S01]  /*1590*/  MUFU.SIN R120, R107 ;  /* 0x0000006b00787308 */ /* 0x000fe20000000400 */
[----:B-1----:R-:W-:Y:S01]  /*15a0*/  FMUL.RZ R105, R95, 0.15915493667125701904 ;  /* 0x3e22f9835f697820 */ /* 0x002fe2000040c000 */
[----:B------:R-:W-:-:S06]  /*15b0*/  SHF.L.U32 R95, R12, 0x10, RZ ;  /* 0x000000100c5f7819 */ /* 0x000fcc00000006ff */
[----:B------:R-:W-:Y:S01]  /*15c0*/  MUFU.COS R118, R107 ;  /* 0x0000006b00767308 */ /* 0x000fe20000000000 */
[----:B------:R-:W-:-:S07]  /*15d0*/  FMUL.FTZ R126, R108, R95 ;  /* 0x0000005f6c7e7220 */ /* 0x000fce0000410000 */
[----:B------:R-:W1:Y:S01]  /*15e0*/  MUFU.EX2 R101, R101 ;  /* 0x0000006500657308 */ /* 0x000e620000000800 */
[C---:B----4-:R-:W-:Y:S01]  /*15f0*/  FMUL.FTZ R112, R0.reuse, R97 ;  /* 0x0000006100707220 */ /* 0x050fe20000410000 */
[----:B------:R-:W-:-:S06]  /*1600*/  FMUL.FTZ R114, R0, R39 ;  /* 0x0000002700727220 */ /* 0x000fcc0000410000 */
[----:B------:R-:W-:Y:S01]  /*1610*/  MUFU.EX2 R103, R103 ;  /* 0x0000006700677308 */ /* 0x000fe20000000800 */
[----:B------:R-:W-:Y:S01]  /*1620*/  FMUL.FTZ R113, R38, R113 ;  /* 0x0000007126717220 */ /* 0x000fe20000410000 */
[----:B------:R-:W-:-:S06]  /*1630*/  FMUL.FTZ R0, R115, R126 ;  /* 0x0000007e73007220 */ /* 0x000fcc0000410000 */
[----:B------:R-:W3:Y:S08]  /*1640*/  MUFU.COS R124, R105 ;  /* 0x00000069007c7308 */ /* 0x000ef00000000000 */
[----:B------:R-:W4:Y:S08]  /*1650*/  MUFU.SIN R122, R105 ;  /* 0x00000069007a7308 */ /* 0x000f300000000400 */
[----:B------:R-:W0:Y:S01]  /*1660*/  MUFU.EX2 R2, R2 ;  /* 0x0000000200027308 */ /* 0x000e220000000800 */
[----:B------:R-:W-:Y:S01]  /*1670*/  FMUL.FTZ R38, RZ, R115 ;  /* 0x00000073ff267220 */ /* 0x000fe20000410000 */
[----:B------:R-:W-:Y:S01]  /*1680*/  FFMA.FTZ R0, RZ, R113, R0 ;  /* 0x00000071ff007223 */ /* 0x000fe20000010000 */
[C---:B-1----:R-:W-:Y:S01]  /*1690*/  FMUL.FTZ R118, R101.reuse, R118 ;  /* 0x0000007665767220 */ /* 0x042fe20000410000 */
[----:B------:R-:W-:Y:S01]  /*16a0*/  FMUL.FTZ R119, R101, R120 ;  /* 0x0000007865777220 */ /* 0x000fe20000410000 */
[----:B------:R-:W-:Y:S01]  /*16b0*/  SHF.L.U32 R97, R52, 0x10, RZ ;  /* 0x0000001034617819 */ /* 0x000fe200000006ff */
[----:B------:R-:W-:Y:S01]  /*16c0*/  FFMA.FTZ R39, R113, R126, -R38 ;  /* 0x0000007e71277223 */ /* 0x000fe20000010826 */
[----:B------:R-:W-:Y:S01]  /*16d0*/  FADD.FTZ R101, RZ, R0 ;  /* 0x00000000ff657221 */ /* 0x000fe20000010000 */
[C---:B---3--:R-:W-:Y:S01]  /*16e0*/  FMUL.FTZ R120, R103.reuse, R124 ;  /* 0x0000007c67787220 */ /* 0x048fe20000410000 */
[----:B----4-:R-:W-:Y:S01]  /*16f0*/  FMUL.FTZ R121, R103, R122 ;  /* 0x0000007a67797220 */ /* 0x010fe20000410000 */
[----:B------:R-:W-:Y:S01]  /*1700*/  FFMA.FTZ R39, R100, R97, R39 ;  /* 0x0000006164277223 */ /* 0x000fe20000010027 */
[----:B------:R-:W-:Y:S01]  /*1710*/  FMUL.FTZ R103, R114, R101 ;  /* 0x0000006572677220 */ /* 0x000fe20000410000 */
[----:B------:R-:W-:-:S02]  /*1720*/  FMUL.FTZ R0, R102, R23 ;  /* 0x0000001766007220 */ /* 0x000fc40000410000 */
[----:B------:R-:W-:Y:S01]  /*1730*/  FMUL.FTZ R107, R114, R39 ;  /* 0x00000027726b7220 */ /* 0x000fe20000410000 */
[C---:B0-----:R-:W-:Y:S01]  /*1740*/  FMUL.FTZ R116, R2.reuse, R3 ;  /* 0x0000000302747220 */ /* 0x041fe20000410000 */
[----:B------:R-:W-:Y:S01]  /*1750*/  FMUL.FTZ R117, R2, R117 ;  /* 0x0000007502757220 */ /* 0x000fe20000410000 */
[-C--:B------:R-:W-:Y:S01]  /*1760*/  FMUL.FTZ R2, R102, R99.reuse ;  /* 0x0000006366027220 */ /* 0x080fe20000410000 */
[----:B------:R-:W-:Y:S01]  /*1770*/  FMUL.FTZ R3, R94, R99 ;  /* 0x000000635e037220 */ /* 0x000fe20000410000 */
[----:B------:R-:W-:Y:S01]  /*1780*/  SHF.L.U32 R99, R13, 0x10, RZ ;  /* 0x000000100d637819 */ /* 0x000fe200000006ff */
[----:B------:R-:W-:Y:S01]  /*1790*/  FFMA.FTZ R105, R112, R39, -R103 ;  /* 0x0000002770697223 */ /* 0x000fe20000010867 */
[----:B------:R-:W-:Y:S01]  /*17a0*/  FMUL.RZ R122, R0, 0.15915493667125701904 ;  /* 0x3e22f983007a7820 */ /* 0x000fe2000040c000 */
[----:B------:R-:W-:Y:S01]  /*17b0*/  FMUL.FTZ R0, R40, R115 ;  /* 0x0000007328007220 */ /* 0x000fe20000410000 */
[----:B------:R-:W-:Y:S01]  /*17c0*/  FFMA.FTZ R107, R112, R101, R107 ;  /* 0x00000065706b7223 */ /* 0x000fe2000001006b */
[----:B------:R-:W-:Y:S01]  /*17d0*/  FFMA.FTZ R105, R106, R99, R105 ;  /* 0x000000636a697223 */ /* 0x000fe20000010069 */
[C---:B------:R-:W-:Y:S01]  /*17e0*/  FMUL.FTZ R39, R41.reuse, R115 ;  /* 0x0000007329277220 */ /* 0x040fe20000410000 */
[----:B------:R-:W-:Y:S01]  /*17f0*/  FFMA.FTZ R103, R41, R113, R0 ;  /* 0x0000007129677223 */ /* 0x000fe20000010000 */
[----:B------:R-:W-:Y:S01]  /*1800*/  FADD.FTZ R107, RZ, R107 ;  /* 0x0000006bff6b7221 */ /* 0x000fe20000010000 */
[----:B------:R-:W-:Y:S01]  /*1810*/  FMUL.FTZ R109, R117, R105 ;  /* 0x00000069756d7220 */ /* 0x000fe20000410000 */
[----:B------:R-:W-:Y:S01]  /*1820*/  FFMA.FTZ R39, R40, R113, -R39 ;  /* 0x0000007128277223 */ /* 0x000fe20000010827 */
[----:B------:R-:W-:-:S02]  /*1830*/  FMUL.FTZ R101, R114, R103 ;  /* 0x0000006772657220 */ /* 0x000fc40000410000 */
[-C--:B------:R-:W-:Y:S01]  /*1840*/  FFMA.FTZ R109, R116, R107.reuse, R109 ;  /* 0x0000006b746d7223 */ /* 0x080fe2000001006d */
[----:B------:R-:W-:Y:S01]  /*1850*/  FMUL.FTZ R107, R117, R107 ;  /* 0x0000006b756b7220 */ /* 0x000fe20000410000 */
[----:B------:R-:W-:Y:S01]  /*1860*/  FFMA.FTZ R38, R112, R39, -R101 ;  /* 0x0000002770267223 */ /* 0x000fe20000010865 */
[----:B------:R-:W-:Y:S01]  /*1870*/  MUFU.EX2 R125, R3 ;  /* 0x00000003007d7308 */ /* 0x000fe20000000800 */
[----:B------:R-:W-:Y:S01]  /*1880*/  SHF.L.U32 R101, R49, 0x10, RZ ;  /* 0x0000001031657819 */ /* 0x000fe200000006ff */
[----:B------:R-:W-:Y:S01]  /*1890*/  FFMA.FTZ R107, R116, R105, -R107 ;  /* 0x00000069746b7223 */ /* 0x000fe2000001086b */
[----:B------:R-:W-:-:S05]  /*18a0*/  FMUL.FTZ R39, R114, R39 ;  /* 0x0000002772277220 */ /* 0x000fca0000410000 */
[----:B------:R-:W-:Y:S01]  /*18b0*/  MUFU.EX2 R2, R2 ;  /* 0x0000000200027308 */ /* 0x000fe20000000800 */
[----:B------:R-:W-:Y:S01]  /*18c0*/  FFMA.FTZ R107, R98, R101, R107 ;  /* 0x00000065626b7223 */ /* 0x000fe2000001006b */
[----:B------:R-:W-:Y:S01]  /*18d0*/  FMUL.FTZ R0, R94, R23 ;  /* 0x000000175e007220 */ /* 0x000fe20000410000 */
[----:B------:R-:W-:-:S05]  /*18e0*/  FFMA.FTZ R39, R112, R103, R39 ;  /* 0x0000006770277223 */ /* 0x000fca0000010027 */
[----:B------:R-:W0:Y:S01]  /*18f0*/  MUFU.COS R3, R122 ;  /* 0x0000007a00037308 */ /* 0x000e220000000000 */
[----:B------:R-:W-:-:S07]  /*1900*/  FADD.FTZ R109, RZ, R109 ;  /* 0x0000006dff6d7221 */ /* 0x000fce0000010000 */
[----:B------:R1:W3:Y:S01]  /*1910*/  MUFU.SIN R123, R122 ;  /* 0x0000007a007b7308 */ /* 0x0002e20000000400 */
[----:B------:R-:W-:Y:S01]  /*1920*/  FMUL.RZ R128, R0, 0.15915493667125701904 ;  /* 0x3e22f98300807820 */ /* 0x000fe2000040c000 */
[C---:B------:R-:W-:Y:S01]  /*1930*/  FMUL.FTZ R103, R117.reuse, R39 ;  /* 0x0000002775677220 */ /* 0x040fe20000410000 */
[-C--:B------:R-:W-:Y:S01]  /*1940*/  FMUL.FTZ R0, R117, R38.reuse ;  /* 0x0000002675007220 */ /* 0x080fe20000410000 */
[C---:B------:R-:W-:Y:S01]  /*1950*/  FMUL.FTZ R105, R119.reuse, R109 ;  /* 0x0000006d77697220 */ /* 0x040fe20000410000 */
[C---:B-1----:R-:W-:Y:S01]  /*1960*/  FMUL.FTZ R122, R119.reuse, R107 ;  /* 0x0000006b777a7220 */ /* 0x042fe20000410000 */
[C---:B------:R-:W-:Y:S01]  /*1970*/  FFMA.FTZ R38, R116.reuse, R38, -R103 ;  /* 0x0000002674267223 */ /* 0x040fe20000010867 */
[----:B------:R-:W-:Y:S02]  /*1980*/  FFMA.FTZ R39, R116, R39, R0 ;  /* 0x0000002774277223 */ /* 0x000fe40000010000 */
[----:B------:R-:W-:Y:S01]  /*1990*/  FFMA.FTZ R109, R118, R109, R122 ;  /* 0x0000006d766d7223 */ /* 0x000fe2000001007a */
[----:B------:R-:W-:Y:S01]  /*19a0*/  SHF.L.U32 R103, R14, 0x10, RZ ;  /* 0x000000100e677819 */ /* 0x000fe200000006ff */
[----:B------:R-:W-:Y:S01]  /*19b0*/  FFMA.FTZ R105, R118, R107, -R105 ;  /* 0x0000006b76697223 */ /* 0x000fe20000010869 */
[----:B------:R-:W1:Y:S01]  /*19c0*/  MUFU.COS R124, R128 ;  /* 0x00000080007c7308 */ /* 0x000e620000000000 */
[----:B------:R-:W-:Y:S01]  /*19d0*/  FADD.FTZ R109, RZ, R109 ;  /* 0x0000006dff6d7221 */ /* 0x000fe20000010000 */
[C---:B0-----:R-:W-:Y:S01]  /*19e0*/  FMUL.FTZ R122, R2.reuse, R3 ;  /* 0x00000003027a7220 */ /* 0x041fe20000410000 */
[----:B------:R-:W-:Y:S01]  /*19f0*/  FMUL.FTZ R3, R119, R39 ;  /* 0x0000002777037220 */ /* 0x000fe20000410000 */
[----:B---3--:R-:W-:Y:S01]  /*1a00*/  FMUL.FTZ R123, R2, R123 ;  /* 0x0000007b027b7220 */ /* 0x008fe20000410000 */
[----:B------:R-:W-:-:S03]  /*1a10*/  FFMA.FTZ R2, R104, R103, R105 ;  /* 0x0000006768027223 */ /* 0x000fc60000010069 */
[----:B------:R-:W0:Y:S01]  /*1a20*/  MUFU.SIN R0, R128 ;  /* 0x0000008000007308 */ /* 0x000e220000000400 */
[----:B------:R-:W-:Y:S01]  /*1a30*/  FMUL.FTZ R127, R121, R109 ;  /* 0x0000006d797f7220 */ /* 0x000fe20000410000 */
[-C--:B------:R-:W-:Y:S01]  /*1a40*/  FFMA.FTZ R3, R118, R38.reuse, -R3 ;  /* 0x0000002676037223 */ /* 0x080fe20000010803 */
[----:B------:R-:W-:Y:S01]  /*1a50*/  FMUL.FTZ R107, R119, R38 ;  /* 0x00000026776b7220 */ /* 0x000fe20000410000 */
[CC--:B------:R-:W-:Y:S01]  /*1a60*/  FMUL.FTZ R38, R121.reuse, R2.reuse ;  /* 0x0000000279267220 */ /* 0x0c0fe20000410000 */
[----:B------:R-:W-:Y:S01]  /*1a70*/  SHF.L.U32 R105, R168, 0x10, RZ ;  /* 0x00000010a8697819 */ /* 0x000fe200000006ff */
[----:B------:R-:W-:Y:S01]  /*1a80*/  FFMA.FTZ R127, R120, R2, -R127 ;  /* 0x00000002787f7223 */ /* 0x000fe2000001087f */
[----:B------:R-:W-:Y:S01]  /*1a90*/  FFMA.FTZ R39, R118, R39, R107 ;  /* 0x0000002776277223 */ /* 0x000fe2000001006b */
[----:B------:R-:W-:Y:S02]  /*1aa0*/  FFMA.FTZ R38, R120, R109, R38 ;  /* 0x0000006d78267223 */ /* 0x000fe40000010026 */
[----:B------:R-:W-:Y:S01]  /*1ab0*/  FFMA.FTZ R127, R96, R105, R127 ;  /* 0x00000069607f7223 */ /* 0x000fe2000001007f */
[----:B------:R-:W-:Y:S01]  /*1ac0*/  FMUL.FTZ R107, R121, R39 ;  /* 0x00000027796b7220 */ /* 0x000fe20000410000 */
[----:B------:R-:W-:Y:S01]  /*1ad0*/  FADD.FTZ R38, RZ, R38 ;  /* 0x00000026ff267221 */ /* 0x000fe20000010000 */
[----:B-1----:R-:W-:Y:S01]  /*1ae0*/  FMUL.FTZ R124, R125, R124 ;  /* 0x0000007c7d7c7220 */ /* 0x002fe20000410000 */
[C---:B------:R-:W-:Y:S01]  /*1af0*/  FMUL.FTZ R109, R123.reuse, R127 ;  /* 0x0000007f7b6d7220 */ /* 0x040fe20000410000 */
[----:B------:R-:W-:Y:S01]  /*1b00*/  ISETP.NE.AND P1, PT, R64, 0x1f, PT ;  /* 0x0000001f4000780c */ /* 0x000fe20003f25270 */
[----:B------:R-:W-:Y:S01]  /*1b10*/  FMUL.FTZ R2, R123, R38 ;  /* 0x000000267b027220 */ /* 0x000fe20000410000 */
[----:B0-----:R-:W-:Y:S01]  /*1b20*/  FMUL.FTZ R125, R125, R0 ;  /* 0x000000007d7d7220 */ /* 0x001fe20000410000 */
[-C--:B------:R-:W-:Y:S01]  /*1b30*/  FFMA.FTZ R0, R120, R3.reuse, -R107 ;  /* 0x0000000378007223 */ /* 0x080fe2000001086b */
[----:B------:R-:W-:Y:S01]  /*1b40*/  FMUL.FTZ R3, R121, R3 ;  /* 0x0000000379037220 */ /* 0x000fe20000410000 */
[C---:B------:R-:W-:Y:S01]  /*1b50*/  FFMA.FTZ R109, R122.reuse, R38, R109 ;  /* 0x000000267a6d7223 */ /* 0x040fe2000001006d */
[----:B------:R-:W-:Y:S01]  /*1b60*/  SHF.L.U32 R107, R15, 0x10, RZ ;  /* 0x000000100f6b7819 */ /* 0x000fe200000006ff */
[----:B------:R-:W-:Y:S01]  /*1b70*/  FFMA.FTZ R127, R122, R127, -R2 ;  /* 0x0000007f7a7f7223 */ /* 0x000fe20000010802 */
[----:B------:R-:W-:Y:S01]  /*1b80*/  FFMA.FTZ R3, R120, R39, R3 ;  /* 0x0000002778037223 */ /* 0x000fe20000010003 */
[----:B------:R-:W-:Y:S01]  /*1b90*/  FADD.FTZ R2, RZ, R109 ;  /* 0x0000006dff027221 */ /* 0x000fe20000010000 */
[C---:B------:R-:W-:Y:S01]  /*1ba0*/  FMUL.FTZ R109, R123.reuse, R0 ;  /* 0x000000007b6d7220 */ /* 0x040fe20000410000 */
[----:B------:R-:W-:Y:S01]  /*1bb0*/  FFMA.FTZ R127, R102, R107, R127 ;  /* 0x0000006b667f7223 */ /* 0x000fe2000001007f */
[-C--:B------:R-:W-:Y:S01]  /*1bc0*/  FMUL.FTZ R39, R123, R3.reuse ;  /* 0x000000037b277220 */ /* 0x080fe20000410000 */
[C---:B------:R-:W-:Y:S01]  /*1bd0*/  FMUL.FTZ R129, R125.reuse, R2 ;  /* 0x000000027d817220 */ /* 0x040fe20000410000 */
[C---:B------:R-:W-:Y:S01]  /*1be0*/  FFMA.FTZ R3, R122.reuse, R3, R109 ;  /* 0x000000037a037223 */ /* 0x040fe2000001006d */
[CC--:B------:R-:W-:Y:S01]  /*1bf0*/  FMUL.FTZ R131, R125.reuse, R127.reuse ;  /* 0x0000007f7d837220 */ /* 0x0c0fe20000410000 */
[----:B------:R-:W-:Y:S01]  /*1c00*/  FFMA.FTZ R39, R122, R0, -R39 ;  /* 0x000000007a277223 */ /* 0x000fe20000010827 */
[----:B------:R-:W-:Y:S01]  /*1c10*/  FFMA.FTZ R129, R124, R127, -R129 ;  /* 0x0000007f7c817223 */ /* 0x000fe20000010881 */
[----:B------:R-:W-:Y:S01]  /*1c20*/  @P1 LEA R38, R64, R55, 0x3 ;  /* 0x0000003740261211 */ /* 0x000fe200078e18ff */
[C---:B------:R-:W-:Y:S01]  /*1c30*/  FMUL.FTZ R127, R125.reuse, R3 ;  /* 0x000000037d7f7220 */ /* 0x040fe20000410000 */
[----:B------:R-:W-:-:S03]  /*1c40*/  FMUL.FTZ R0, R125, R39 ;  /* 0x000000277d007220 */ /* 0x000fc60000410000 */
[C---:B------:R-:W-:Y:S02]  /*1c50*/  FFMA.FTZ R144, R124.reuse, R39, -R127 ;  /* 0x000000277c907223 */ /* 0x040fe4000001087f */
[----:B------:R-:W0:Y:S01]  /*1c60*/  @P1 LDS.64 R38, [R38+0x20b8] ;  /* 0x0020b80026261984 */ /* 0x000e220000000a00 */
[----:B------:R-:W-:Y:S01]  /*1c70*/  SHF.L.U32 R109, R167, 0x10, RZ ;  /* 0x00000010a76d7819 */ /* 0x000fe200000006ff */
[C---:B------:R-:W-:Y:S01]  /*1c80*/  FFMA.FTZ R131, R124.reuse, R2, R131 ;  /* 0x000000027c837223 */ /* 0x040fe20000010083 */
[----:B------:R-:W-:-:S03]  /*1c90*/  FFMA.FTZ R2, R124, R3, R0 ;  /* 0x000000037c027223 */ /* 0x000fc60000010000 */
[----:B------:R-:W-:Y:S01]  /*1ca0*/  FADD.FTZ R143, RZ, R131 ;  /* 0x00000083ff8f7221 */ /* 0x000fe20000010000 */
[----:B------:R-:W-:Y:S01]  /*1cb0*/  FFMA.FTZ R145, R94, R109, R129 ;  /* 0x0000006d5e917223 */ /* 0x000fe20000010081 */
[----:B--2---:R-:W-:Y:S06]  /*1cc0*/  @P1 BRA `(.L_x_16659) ;  /* 0x0000000000241947 */ /* 0x004fec0003800000 */
[----:B------:R-:W-:Y:S01]  /*1cd0*/  ISETP.NE.AND P3, PT, R54, R77, PT ;  /* 0x0000004d3600720c */ /* 0x000fe20003f65270 */
[----:B0-----:R-:W-:Y:S01]  /*1ce0*/  HFMA2.MMA R38, -RZ, RZ, 1.875, 0 ;  /* 0x3f800000ff267435 */ /* 0x001fe200000001ff */
[----:B------:R-:W-:-:S11]  /*1cf0*/  MOV R39, RZ ;  /* 0x000000ff00277202 */ /* 0x000fd60000000f00 */
[----:B------:R-:W-:-:S04]  /*1d00*/  @P3 LEA.HI R0, R54, R54, RZ, 0x1 ;  /* 0x0000003636003211 */ /* 0x000fc800078f08ff */
[----:B------:R-:W-:-:S04]  /*1d10*/  @P3 LOP3.LUT R3, R0, 0xfffffe, RZ, 0xc0, !PT ;  /* 0x00fffffe00033812 */ /* 0x000fc800078ec0ff */
[----:B------:R-:W-:-:S04]  /*1d20*/  @P3 IADD3 R3, -R3, R54, RZ ;  /* 0x0000003603033210 */ /* 0x000fc80007ffe1ff */
[----:B------:R-:W-:-:S04]  /*1d30*/  @P3 LEA R0, R3, R76, 0x8 ;  /* 0x0000004c03003211 */ /* 0x000fc800078e40ff */
[----:B------:R-:W-:-:S05]  /*1d40*/  @P3 LEA R0, R0, R55, 0x3 ;  /* 0x0000003700003211 */ /* 0x000fca00078e18ff */
[----:B------:R1:W2:Y:S02]  /*1d50*/  @P3 LDS.64 R38, [R0+0x10b0] ;  /* 0x0010b00000263984 */ /* 0x0002a40000000a00 */
.L_x_16659:
[----:B------:R-:W-:Y:S05]  /*1d60*/  BSYNC B0 ;  /* 0x0000000000007941 */ /* 0x000fea0003800000 */
.L_x_16658:
[----:B------:R-:W3:Y:S01]  /*1d70*/  SHFL.UP PT, R131, R143, 0x1, RZ ;  /* 0x042000008f837989 */ /* 0x000ee200000e00ff */
[----:B------:R-:W-:Y:S01]  /*1d80*/  ISETP.GE.AND P3, PT, R66, 0x1, PT ;  /* 0x000000014200780c */ /* 0x000fe20003f66270 */
[----:B------:R-:W-:Y:S01]  /*1d90*/  BSSY B0, `(.L_x_16660) ;  /* 0x000010b000007945 */ /* 0x000fe20003800000 */
[C---:B------:R-:W-:Y:S01]  /*1da0*/  PRMT R138, R5.reuse, 0x7632, R138 ;  /* 0x00007632058a7816 */ /* 0x040fe2000000008a */
[----:B------:R-:W4:Y:S01]  /*1db0*/  SHFL.UP PT, R129, R145, 0x1, RZ ;  /* 0x0420000091817989 */ /* 0x000f2200000e00ff */
[----:B------:R-:W-:Y:S02]  /*1dc0*/  SHF.L.U32 R136, R5, 0x10, RZ ;  /* 0x0000001005887819 */ /* 0x000fe400000006ff */
[----:B------:R-:W-:Y:S01]  /*1dd0*/  SHF.L.U32 R138, R138, 0x10, RZ ;  /* 0x000000108a8a7819 */ /* 0x000fe200000006ff */
[----:B------:R-:W1:Y:S01]  /*1de0*/  SHFL.UP PT, R3, R144, 0x1, RZ ;  /* 0x0420000090037989 */ /* 0x000e6200000e00ff */
[C---:B------:R-:W-:Y:S02]  /*1df0*/  PRMT R152, R11.reuse, 0x7632, R152 ;  /* 0x000076320b987816 */ /* 0x040fe40000000098 */
[----:B------:R-:W-:Y:S01]  /*1e00*/  SHF.L.U32 R154, R11, 0x10, RZ ;  /* 0x000000100b9a7819 */ /* 0x000fe200000006ff */
[----:B------:R-:W1:Y:S01]  /*1e10*/  SHFL.UP PT, R127, R2, 0x1, RZ ;  /* 0x04200000027f7989 */ /* 0x000e6200000e00ff */
[----:B------:R-:W-:Y:S01]  /*1e20*/  SHF.L.U32 R152, R152, 0x10, RZ ;  /* 0x0000001098987819 */ /* 0x000fe200000006ff */
[----:B0-2---:R-:W-:-:S02]  /*1e30*/  FMUL.FTZ R11, R125, R39 ;  /* 0x000000277d0b7220 */ /* 0x005fc40000410000 */
[----:B-----5:R-:W-:Y:S02]  /*1e40*/  SHFL.IDX PT, R150, R43, RZ, 0x1f ;  /* 0x00001fff2b967589 */ /* 0x020fe400000e0000 */
[----:B------:R-:W-:Y:S02]  /*1e50*/  FFMA.FTZ R11, R124, R38, -R11 ;  /* 0x000000267c0b7223 */ /* 0x000fe4000001080b */
[----:B------:R-:W-:Y:S01]  /*1e60*/  SHFL.IDX PT, R158, R42, RZ, 0x1f ;  /* 0x00001fff2a9e7589 */ /* 0x000fe200000e0000 */
[C---:B---3--:R-:W-:Y:S01]  /*1e70*/  FMUL.FTZ R128, R2.reuse, R131 ;  /* 0x0000008302807220 */ /* 0x048fe20000410000 */
[----:B----4-:R-:W-:-:S03]  /*1e80*/  FMUL.FTZ R133, R2, R129 ;  /* 0x0000008102857220 */ /* 0x010fc60000410000 */
[----:B------:R-:W-:Y:S01]  /*1e90*/  FFMA.FTZ R128, R144, R129, -R128 ;  /* 0x0000008190807223 */ /* 0x000fe20000010880 */
[----:B-1----:R-:W-:Y:S01]  /*1ea0*/  FMUL.FTZ R0, R2, R3 ;  /* 0x0000000302007220 */ /* 0x002fe20000410000 */
[C---:B------:R-:W-:Y:S02]  /*1eb0*/  FFMA.FTZ R130, R144.reuse, R131, R133 ;  /* 0x0000008390827223 */ /* 0x040fe40000010085 */
[----:B------:R-:W-:Y:S01]  /*1ec0*/  @P3 FADD.FTZ R145, R145, R128 ;  /* 0x0000008091913221 */ /* 0x000fe20000010000 */
[-C--:B------:R-:W-:Y:S01]  /*1ed0*/  FFMA.FTZ R129, R144, R127.reuse, R0 ;  /* 0x0000007f90817223 */ /* 0x080fe20000010000 */
        /* <DEDUP_REMOVED lines=12> */
[----:B--2---:R-:W-:Y:S01]  /*1fa0*/  FMUL.FTZ R131, R129, R0 ;  /* 0x0000000081837220 */ /* 0x004fe20000410000 */
[C---:B------:R-:W-:Y:S02]  /*1fb0*/  FFMA.FTZ R128, R144.reuse, R3, -R133 ;  /* 0x0000000390807223 */ /* 0x040fe40000010885 */
        /* <DEDUP_REMOVED lines=28> */
[C---:B-1----:R-:W-:Y:S01]  /*2180*/  FMUL.FTZ R129, R133.reuse, R0 ;  /* 0x0000000085817220 */ /* 0x042fe20000410000 */
[----:B--2---:R-:W-:-:S02]  /*2190*/  FMUL.FTZ R128, R133, R127 ;  /* 0x0000007f85807220 */ /* 0x004fc40000410000 */
[C---:B------:R-:W-:Y:S01]  /*21a0*/  FFMA.FTZ R130, R144.reuse, R127, R130 ;  /* 0x0000007f90827223 */ /* 0x040fe20000010082 */
[----:B------:R-:W-:Y:S01]  /*21b0*/  PRMT R127, R7, 0x7632, R127 ;  /* 0x00007632077f7816 */ /* 0x000fe2000000007f */
[CC--:B---3--:R-:W-:Y:S01]  /*21c0*/  FFMA.FTZ R132, R144.reuse, R2.reuse, R129 ;  /* 0x0000000290847223 */ /* 0x0c8fe20000010081 */
[----:B------:R-:W-:Y:S02]  /*21d0*/  FFMA.FTZ R128, R144, R3, -R128 ;  /* 0x0000000390807223 */ /* 0x000fe40000010880 */
[----:B------:R-:W-:Y:S01]  /*21e0*/  SHF.L.U32 R127, R127, 0x10, RZ ;  /* 0x000000107f7f7819 */ /* 0x000fe200000006ff */
[----:B------:R-:W-:Y:S01]  /*21f0*/  FMUL.FTZ R129, R133, R2 ;  /* 0x0000000285817220 */ /* 0x000fe20000410000 */
[----:B------:R-:W-:Y:S01]  /*2200*/  @P3 FADD.FTZ R143, R143, R130 ;  /* 0x000000828f8f3221 */ /* 0x000fe20000010000 */
[----:B------:R-:W-:Y:S01]  /*2210*/  FSEL R140, R133, R132, !P3 ;  /* 0x00000084858c7208 */ /* 0x000fe20005800000 */
[----:B------:R-:W-:Y:S01]  /*2220*/  @P3 FADD.FTZ R145, R145, R128 ;  /* 0x0000008091913221 */ /* 0x000fe20000010000 */
[----:B------:R-:W-:Y:S01]  /*2230*/  PRMT R133, R6, 0x7632, R133 ;  /* 0x0000763206857816 */ /* 0x000fe20000000085 */
[-C--:B------:R-:W-:Y:S01]  /*2240*/  FMUL.FTZ R132, R36, R127.reuse ;  /* 0x0000007f24847220 */ /* 0x080fe20000410000 */
[----:B------:R-:W-:Y:S01]  /*2250*/  SHF.L.U32 R128, R7, 0x10, RZ ;  /* 0x0000001007807819 */ /* 0x000fe200000006ff */
[----:B------:R-:W-:Y:S01]  /*2260*/  @P3 FFMA.FTZ R144, R144, R0, -R129 ;  /* 0x0000000090903223 */ /* 0x000fe20000010881 */
[----:B------:R-:W-:Y:S01]  /*2270*/  SHF.L.U32 R133, R133, 0x10, RZ ;  /* 0x0000001085857819 */ /* 0x000fe200000006ff */
[----:B------:R-:W-:Y:S01]  /*2280*/  FADD.FTZ R0, R74, R74 ;  /* 0x0000004a4a007221 */ /* 0x000fe20000010000 */
[C---:B------:R-:W-:Y:S01]  /*2290*/  FMUL.FTZ R7, R37.reuse, R127 ;  /* 0x0000007f25077220 */ /* 0x040fe20000410000 */
[CC--:B------:R-:W-:Y:S01]  /*22a0*/  FFMA.FTZ R129, R37.reuse, R128.reuse, R132 ;  /* 0x0000008025817223 */ /* 0x0c0fe20000010084 */
[----:B------:R-:W-:Y:S01]  /*22b0*/  SHF.L.U32 R130, R6, 0x10, RZ ;  /* 0x0000001006827819 */ /* 0x000fe200000006ff */
[CC--:B------:R-:W-:Y:S01]  /*22c0*/  FMUL.FTZ R6, R36.reuse, R133.reuse ;  /* 0x0000008524067220 */ /* 0x0c0fe20000410000 */
[C---:B------:R-:W-:Y:S01]  /*22d0*/  FMUL.FTZ R5, R37.reuse, R133 ;  /* 0x0000008525057220 */ /* 0x040fe20000410000 */
[----:B------:R-:W-:Y:S01]  /*22e0*/  FFMA.FTZ R137, R36, R128, -R7 ;  /* 0x0000008024897223 */ /* 0x000fe20000010807 */
[----:B------:R-:W-:Y:S01]  /*22f0*/  FMUL.FTZ R129, R0, R129 ;  /* 0x0000008100817220 */ /* 0x000fe20000410000 */
[----:B------:R-:W-:Y:S01]  /*2300*/  FADD.FTZ R2, R44, R44 ;  /* 0x0000002c2c027221 */ /* 0x000fe20000010000 */
[-C--:B------:R-:W-:Y:S01]  /*2310*/  FFMA.FTZ R7, R37, R130.reuse, R6 ;  /* 0x0000008225077223 */ /* 0x080fe20000010006 */
[----:B------:R-:W-:Y:S01]  /*2320*/  FFMA.FTZ R5, R36, R130, -R5 ;  /* 0x0000008224057223 */ /* 0x000fe20000010805 */
[----:B------:R-:W-:Y:S01]  /*2330*/  FMUL.FTZ R137, R0, R137 ;  /* 0x0000008900897220 */ /* 0x000fe20000410000 */
[CC--:B------:R-:W-:Y:S01]  /*2340*/  FMUL.FTZ R135, R125.reuse, R129.reuse ;  /* 0x000000817d877220 */ /* 0x0c0fe20000410000 */
[----:B------:R-:W-:Y:S01]  /*2350*/  FMUL.FTZ R132, R124, R129 ;  /* 0x000000817c847220 */ /* 0x000fe20000410000 */
[C---:B------:R-:W-:Y:S01]  /*2360*/  FMUL.FTZ R134, R2.reuse, R7 ;  /* 0x0000000702867220 */ /* 0x040fe20000410000 */
[----:B------:R-:W0:Y:S01]  /*2370*/  SHFL.UP PT, R149, R143, 0x10, RZ ;  /* 0x060000008f957989 */ /* 0x000e2200000e00ff */
[----:B------:R-:W-:Y:S01]  /*2380*/  FMUL.FTZ R131, R2, R5 ;  /* 0x0000000502837220 */ /* 0x000fe20000410000 */
[-C--:B------:R-:W-:Y:S01]  /*2390*/  FFMA.FTZ R6, R124, R137.reuse, -R135 ;  /* 0x000000897c067223 */ /* 0x080fe20000010887 */
[----:B------:R-:W-:Y:S01]  /*23a0*/  FFMA.FTZ R7, -R125, R137, -R132 ;  /* 0x000000897d077223 */ /* 0x000fe20000010984 */
[----:B------:R-:W1:Y:S01]  /*23b0*/  SHFL.UP PT, R147, R145, 0x10, RZ ;  /* 0x0600000091937989 */ /* 0x000e6200000e00ff */
[-C--:B------:R-:W-:Y:S01]  /*23c0*/  FMUL.FTZ R5, R37, R138.reuse ;  /* 0x0000008a25057220 */ /* 0x080fe20000410000 */
[----:B------:R-:W-:Y:S01]  /*23d0*/  FADD.FTZ R135, R131, R6 ;  /* 0x0000000683877221 */ /* 0x000fe20000010000 */
[----:B------:R-:W-:Y:S01]  /*23e0*/  FADD.FTZ R141, -R134, R7 ;  /* 0x00000007868d7221 */ /* 0x000fe20000010100 */
[C---:B------:R-:W-:Y:S01]  /*23f0*/  FMUL.FTZ R6, R36.reuse, R138 ;  /* 0x0000008a24067220 */ /* 0x040fe20000410000 */
[----:B------:R-:W2:Y:S01]  /*2400*/  SHFL.UP PT, R7, R144, 0x10, RZ ;  /* 0x0600000090077989 */ /* 0x000ea200000e00ff */
[----:B------:R-:W-:Y:S01]  /*2410*/  FADD.FTZ R3, R45, R45 ;  /* 0x0000002d2d037221 */ /* 0x000fe20000010000 */
[----:B------:R-:W-:Y:S01]  /*2420*/  FMUL.FTZ R151, R123, -R141 ;  /* 0x8000008d7b977220 */ /* 0x000fe20000410000 */
[-C--:B------:R-:W-:Y:S01]  /*2430*/  FFMA.FTZ R132, R37, R136.reuse, R6 ;  /* 0x0000008825847223 */ /* 0x080fe20000010006 */
[----:B------:R-:W3:Y:S01]  /*2440*/  SHFL.UP PT, R139, R140, 0x10, RZ ;  /* 0x060000008c8b7989 */ /* 0x000ee200000e00ff */
[----:B------:R-:W-:Y:S01]  /*2450*/  FFMA.FTZ R6, R36, R136, -R5 ;  /* 0x0000008824067223 */ /* 0x000fe20000010805 */
[-C--:B------:R-:W-:Y:S01]  /*2460*/  FMUL.FTZ R146, R123, -R135.reuse ;  /* 0x800000877b927220 */ /* 0x080fe20000410000 */
[C---:B------:R-:W-:Y:S01]  /*2470*/  FFMA.FTZ R142, R122.reuse, R135, -R151 ;  /* 0x000000877a8e7223 */ /* 0x040fe20000010897 */
[C---:B------:R-:W-:Y:S01]  /*2480*/  FMUL.FTZ R132, R3.reuse, R132 ;  /* 0x0000008403847220 */ /* 0x040fe20000410000 */
[----:B------:R-:W-:Y:S01]  /*2490*/  FMUL.FTZ R135, R3, R6 ;  /* 0x0000000603877220 */ /* 0x000fe20000410000 */
[----:B------:R-:W-:Y:S01]  /*24a0*/  FFMA.FTZ R141, R122, R141, R146 ;  /* 0x0000008d7a8d7223 */ /* 0x000fe20000010092 */
[----:B------:R-:W-:-:S02]  /*24b0*/  ISETP.GE.AND P3, PT, R66, 0x10, PT ;  /* 0x000000104200780c */ /* 0x000fc40003f66270 */
[--C-:B------:R-:W-:Y:S01]  /*24c0*/  FADD.FTZ R5, R135, R142.reuse ;  /* 0x0000008e87057221 */ /* 0x100fe20000010000 */
[----:B------:R-:W-:Y:S01]  /*24d0*/  FADD.FTZ R6, -R132, R141 ;  /* 0x0000008d84067221 */ /* 0x000fe20000010100 */
[----:B------:R-:W-:Y:S01]  /*24e0*/  PRMT R142, R4, 0x7632, R142 ;  /* 0x00007632048e7816 */ /* 0x000fe2000000008e */
[----:B0-----:R-:W-:Y:S01]  /*24f0*/  FMUL.FTZ R151, R140, R149 ;  /* 0x000000958c977220 */ /* 0x001fe20000410000 */
[C---:B------:R-:W-:Y:S01]  /*2500*/  FMUL.FTZ R155, R121.reuse, -R5 ;  /* 0x80000005799b7220 */ /* 0x040fe20000410000 */
[-C--:B------:R-:W-:Y:S01]  /*2510*/  FMUL.FTZ R153, R121, -R6.reuse ;  /* 0x8000000679997220 */ /* 0x080fe20000410000 */
[----:B------:R-:W-:Y:S01]  /*2520*/  SHF.L.U32 R142, R142, 0x10, RZ ;  /* 0x000000108e8e7819 */ /* 0x000fe200000006ff */
[-C--:B-1----:R-:W-:Y:S01]  /*2530*/  FMUL.FTZ R146, R140, R147.reuse ;  /* 0x000000938c927220 */ /* 0x082fe20000410000 */
[----:B------:R-:W-:Y:S01]  /*2540*/  FFMA.FTZ R148, R120, R6, R155 ;  /* 0x0000000678947223 */ /* 0x000fe2000001009b */
[----:B------:R-:W-:Y:S01]  /*2550*/  FFMA.FTZ R6, R144, R147, -R151 ;  /* 0x0000009390067223 */ /* 0x000fe20000010897 */
[----:B------:R-:W-:Y:S01]  /*2560*/  FFMA.FTZ R153, R120, R5, -R153 ;  /* 0x0000000578997223 */ /* 0x000fe20000010899 */
[----:B------:R-:W-:Y:S01]  /*2570*/  SHF.L.U32 R141, R4, 0x10, RZ ;  /* 0x00000010048d7819 */ /* 0x000fe200000006ff */
[----:B--2---:R-:W-:Y:S01]  /*2580*/  FMUL.FTZ R5, R140, R7 ;  /* 0x000000078c057220 */ /* 0x004fe20000410000 */
[----:B------:R-:W-:Y:S01]  /*2590*/  @P3 FADD.FTZ R145, R145, R6 ;  /* 0x0000000691913221 */ /* 0x000fe20000010000 */
[-C--:B------:R-:W-:Y:S01]  /*25a0*/  FMUL.FTZ R6, R36, R142.reuse ;  /* 0x0000008e24067220 */ /* 0x080fe20000410000 */
[-C--:B---3--:R-:W-:Y:S01]  /*25b0*/  FMUL.FTZ R4, R140, R139.reuse ;  /* 0x0000008b8c047220 */ /* 0x088fe20000410000 */
[C---:B------:R-:W-:Y:S01]  /*25c0*/  FFMA.FTZ R147, R144.reuse, R139, R5 ;  /* 0x0000008b90937223 */ /* 0x040fe20000010005 */
[C---:B------:R-:W-:Y:S01]  /*25d0*/  FFMA.FTZ R146, R144.reuse, R149, R146 ;  /* 0x0000009590927223 */ /* 0x040fe20000010092 */
[C---:B------:R-:W-:Y:S01]  /*25e0*/  FMUL.FTZ R5, R37.reuse, R142 ;  /* 0x0000008e25057220 */ /* 0x040fe20000410000 */
[----:B------:R-:W-:Y:S01]  /*25f0*/  @P3 FFMA.FTZ R144, R144, R7, -R4 ;  /* 0x0000000790903223 */ /* 0x000fe20000010804 */
[----:B------:R-:W-:Y:S01]  /*2600*/  FADD.FTZ R4, R46, R46 ;  /* 0x0000002e2e047221 */ /* 0x000fe20000010000 */
[CC--:B------:R-:W-:Y:S01]  /*2610*/  FFMA.FTZ R139, R37.reuse, R141.reuse, R6 ;  /* 0x0000008d258b7223 */ /* 0x0c0fe20000010006 */
[----:B------:R-:W-:Y:S01]  /*2620*/  FFMA.FTZ R5, R36, R141, -R5 ;  /* 0x0000008d24057223 */ /* 0x000fe20000010805 */
[----:B------:R-:W-:Y:S01]  /*2630*/  FSEL R147, R140, R147, !P3 ;  /* 0x000000938c937208 */ /* 0x000fe20005800000 */
[-C--:B------:R-:W-:Y:S01]  /*2640*/  FMUL.FTZ R7, R37, R152.reuse ;  /* 0x0000009825077220 */ /* 0x080fe20000410000 */
[C---:B------:R-:W-:Y:S01]  /*2650*/  FMUL.FTZ R139, R4.reuse, R139 ;  /* 0x0000008b048b7220 */ /* 0x040fe20000410000 */
[----:B------:R-:W-:Y:S01]  /*2660*/  FMUL.FTZ R140, R4, R5 ;  /* 0x00000005048c7220 */ /* 0x000fe20000410000 */
[C---:B------:R-:W-:Y:S01]  /*2670*/  FMUL.FTZ R6, R36.reuse, R152 ;  /* 0x0000009824067220 */ /* 0x040fe20000410000 */
[-C--:B------:R-:W-:Y:S01]  /*2680*/  FFMA.FTZ R42, R36, R154.reuse, -R7 ;  /* 0x0000009a242a7223 */ /* 0x080fe20000010807 */
[----:B------:R-:W-:Y:S01]  /*2690*/  FADD.FTZ R148, -R139, R148 ;  /* 0x000000948b947221 */ /* 0x000fe20000010100 */
[----:B------:R-:W0:Y:S01]  /*26a0*/  SHFL.UP PT, R147, R147, 0x1, RZ ;  /* 0x0420000093937989 */ /* 0x000e2200000e00ff */
[----:B------:R-:W-:Y:S01]  /*26b0*/  FADD.FTZ R153, R140, R153 ;  /* 0x000000998c997221 */ /* 0x000fe20000010000 */
[----:B------:R-:W-:Y:S01]  /*26c0*/  FFMA.FTZ R6, R37, R154, R6 ;  /* 0x0000009a25067223 */ /* 0x000fe20000010006 */
[----:B------:R-:W-:Y:S01]  /*26d0*/  FMUL.FTZ R149, R119, -R148 ;  /* 0x8000009477957220 */ /* 0x000fe20000410000 */
[----:B------:R-:W1:Y:S01]  /*26e0*/  SHFL.UP PT, R7, R144, 0x1, RZ ;  /* 0x0420000090077989 */ /* 0x000e6200000e00ff */
[----:B------:R-:W-:Y:S01]  /*26f0*/  FADD.FTZ R5, R47, R47 ;  /* 0x0000002f2f057221 */ /* 0x000fe20000010000 */
[----:B------:R-:W-:Y:S01]  /*2700*/  @P3 FADD.FTZ R143, R143, R146 ;  /* 0x000000928f8f3221 */ /* 0x000fe20000010000 */
[-C--:B------:R-:W-:Y:S01]  /*2710*/  FFMA.FTZ R149, R118, R153.reuse, -R149 ;  /* 0x0000009976957223 */ /* 0x080fe20000010895 */
[----:B------:R-:W-:Y:S01]  /*2720*/  FMUL.FTZ R153, R119, -R153 ;  /* 0x8000009977997220 */ /* 0x000fe20000410000 */
[C---:B------:R-:W-:Y:S01]  /*2730*/  FMUL.FTZ R42, R5.reuse, R42 ;  /* 0x0000002a052a7220 */ /* 0x040fe20000410000 */
[----:B------:R-:W-:-:S02]  /*2740*/  FMUL.FTZ R43, R5, R6 ;  /* 0x00000006052b7220 */ /* 0x000fc40000410000 */
[----:B------:R-:W-:Y:S01]  /*2750*/  FFMA.FTZ R148, R118, R148, R153 ;  /* 0x0000009476947223 */ /* 0x000fe20000010099 */
[----:B------:R2:W3:Y:S01]  /*2760*/  SHFL.UP PT, R6, R145, 0x1, RZ ;  /* 0x0420000091067989 */ /* 0x0004e200000e00ff */
[----:B------:R-:W-:Y:S01]  /*2770*/  FADD.FTZ R146, R42, R149 ;  /* 0x000000952a927221 */ /* 0x000fe20000010000 */
[----:B------:R-:W-:Y:S01]  /*2780*/  FMUL.FTZ R149, R125, -R38 ;  /* 0x800000267d957220 */ /* 0x000fe20000410000 */
[----:B------:R-:W-:Y:S01]  /*2790*/  FADD.FTZ R148, -R43, R148 ;  /* 0x000000942b947221 */ /* 0x000fe20000010100 */
[----:B------:R-:W4:Y:S01]  /*27a0*/  SHFL.UP PT, R143, R143, 0x1, RZ ;  /* 0x042000008f8f7989 */ /* 0x000f2200000e00ff */
[C---:B------:R-:W-:Y:S01]  /*27b0*/  FMUL.FTZ R153, R117.reuse, -R146 ;  /* 0x8000009275997220 */ /* 0x040fe20000410000 */
[----:B------:R-:W-:Y:S01]  /*27c0*/  FFMA.FTZ R149, R124, -R39, R149 ;  /* 0x800000277c957223 */ /* 0x000fe20000010095 */
[-C--:B------:R-:W-:Y:S01]  /*27d0*/  FMUL.FTZ R151, R117, -R148.reuse ;  /* 0x8000009475977220 */ /* 0x080fe20000410000 */
[----:B--2---:R-:W-:Y:S01]  /*27e0*/  PRMT R145, R10, 0x7632, R145 ;  /* 0x000076320a917816 */ /* 0x004fe20000000091 */
[C---:B------:R-:W-:Y:S01]  /*27f0*/  FFMA.FTZ R155, R116.reuse, R148, R153 ;  /* 0x00000094749b7223 */ /* 0x040fe20000010099 */
[C---:B------:R-:W-:Y:S01]  /*2800*/  FMUL.FTZ R153, R123.reuse, -R11 ;  /* 0x8000000b7b997220 */ /* 0x040fe20000410000 */
[----:B------:R-:W-:Y:S01]  /*2810*/  FFMA.FTZ R156, R116, R146, -R151 ;  /* 0x00000092749c7223 */ /* 0x000fe20000010897 */
[----:B------:R-:W-:Y:S01]  /*2820*/  FMUL.FTZ R151, R123, -R149 ;  /* 0x800000957b977220 */ /* 0x000fe20000410000 */
[C---:B0-----:R-:W-:Y:S01]  /*2830*/  FMUL.FTZ R144, R147.reuse, R150 ;  /* 0x0000009693907220 */ /* 0x041fe20000410000 */
[-C--:B------:R-:W-:Y:S01]  /*2840*/  FMUL.FTZ R147, R147, R158.reuse ;  /* 0x0000009e93937220 */ /* 0x080fe20000410000 */
[----:B------:R-:W-:Y:S01]  /*2850*/  SHF.L.U32 R145, R145, 0x10, RZ ;  /* 0x0000001091917819 */ /* 0x000fe200000006ff */
[C---:B------:R-:W-:Y:S01]  /*2860*/  FFMA.FTZ R151, R122.reuse, R11, -R151 ;  /* 0x0000000b7a977223 */ /* 0x040fe20000010897 */
[C---:B-1----:R-:W-:Y:S01]  /*2870*/  FFMA.FTZ R11, R7.reuse, R158, -R144 ;  /* 0x0000009e070b7223 */ /* 0x042fe20000010890 */
[----:B------:R-:W-:Y:S01]  /*2880*/  FFMA.FTZ R144, R7, R150, R147 ;  /* 0x0000009607907223 */ /* 0x000fe20000010093 */
[----:B------:R-:W-:Y:S01]  /*2890*/  FFMA.FTZ R147, R122, R149, R153 ;  /* 0x000000957a937223 */ /* 0x000fe20000010099 */
[----:B------:R-:W-:Y:S01]  /*28a0*/  SHF.L.U32 R153, R10, 0x10, RZ ;  /* 0x000000100a997819 */ /* 0x000fe200000006ff */
[-C--:B------:R-:W-:Y:S01]  /*28b0*/  FMUL.FTZ R10, R36, R145.reuse ;  /* 0x00000091240a7220 */ /* 0x080fe20000410000 */
[C---:B------:R-:W-:Y:S01]  /*28c0*/  FMUL.FTZ R7, R37.reuse, R145 ;  /* 0x0000009125077220 */ /* 0x040fe20000410000 */
[----:B---3--:R-:W-:Y:S01]  /*28d0*/  @P2 FADD.FTZ R158, R6, R11 ;  /* 0x0000000b069e2221 */ /* 0x008fe20000010000 */
[----:B------:R-:W-:Y:S01]  /*28e0*/  FADD.FTZ R6, R48, R48 ;  /* 0x0000003030067221 */ /* 0x000fe20000010000 */
[-C--:B------:R-:W-:Y:S01]  /*28f0*/  FFMA.FTZ R11, R37, R153.reuse, R10 ;  /* 0x00000099250b7223 */ /* 0x080fe2000001000a */
[----:B------:R-:W-:Y:S01]  /*2900*/  FFMA.FTZ R7, R36, R153, -R7 ;  /* 0x0000009924077223 */ /* 0x000fe20000010807 */
[----:B------:R-:W-:Y:S01]  /*2910*/  FMUL.FTZ R10, R121, -R151 ;  /* 0x80000097790a7220 */ /* 0x000fe20000410000 */
[----:B----4-:R-:W-:Y:S01]  /*2920*/  @P2 FADD.FTZ R150, R143, R144 ;  /* 0x000000908f962221 */ /* 0x010fe20000010000 */
[C---:B------:R-:W-:Y:S01]  /*2930*/  FMUL.FTZ R146, R6.reuse, R11 ;  /* 0x0000000b06927220 */ /* 0x040fe20000410000 */
[----:B------:R-:W-:Y:S01]  /*2940*/  FMUL.FTZ R149, R6, R7 ;  /* 0x0000000706957220 */ /* 0x000fe20000410000 */
[-C--:B------:R-:W-:Y:S01]  /*2950*/  FMUL.FTZ R7, R121, -R147.reuse ;  /* 0x8000009379077220 */ /* 0x080fe20000410000 */
[----:B------:R-:W-:Y:S01]  /*2960*/  FFMA.FTZ R10, R120, R147, R10 ;  /* 0x00000093780a7223 */ /* 0x000fe2000001000a */
[----:B------:R-:W-:Y:S01]  /*2970*/  FADD.FTZ R155, -R146, R155 ;  /* 0x0000009b929b7221 */ /* 0x000fe20000010100 */
[----:B------:R-:W-:Y:S01]  /*2980*/  FADD.FTZ R11, R149, R156 ;  /* 0x0000009c950b7221 */ /* 0x000fe20000010000 */
[--C-:B------:R-:W-:Y:S01]  /*2990*/  FFMA.FTZ R151, R120, R151, -R7.reuse ;  /* 0x0000009778977223 */ /* 0x100fe20000010807 */
[----:B------:R-:W-:Y:S01]  /*29a0*/  PRMT R7, R9, 0x7632, R7 ;  /* 0x0000763209077816 */ /* 0x000fe20000000007 */
[C---:B------:R-:W-:Y:S01]  /*29b0*/  FMUL.FTZ R143, R114.reuse, -R155 ;  /* 0x8000009b728f7220 */ /* 0x040fe20000410000 */
[----:B------:R-:W-:Y:S01]  /*29c0*/  FMUL.FTZ R147, R114, -R11 ;  /* 0x8000000b72937220 */ /* 0x000fe20000410000 */
[----:B------:R-:W-:-:S02]  /*29d0*/  LOP3.LUT R144, R64, 0x1f, RZ, 0xc0, !PT ;  /* 0x0000001f40907812 */ /* 0x000fc400078ec0ff */
[C---:B------:R-:W-:Y:S01]  /*29e0*/  FFMA.FTZ R157, R112.reuse, R11, -R143 ;  /* 0x0000000b709d7223 */ /* 0x040fe2000001088f */
[CC--:B------:R-:W-:Y:S01]  /*29f0*/  FMUL.FTZ R11, R119.reuse, -R10.reuse ;  /* 0x8000000a770b7220 */ /* 0x0c0fe20000410000 */
[----:B------:R-:W-:Y:S01]  /*2a00*/  FMUL.FTZ R143, R119, -R151 ;  /* 0x80000097778f7220 */ /* 0x000fe20000410000 */
[----:B------:R-:W-:Y:S01]  /*2a10*/  SHF.L.U32 R162, R7, 0x10, RZ ;  /* 0x0000001007a27819 */ /* 0x000fe200000006ff */
[----:B------:R-:W-:Y:S01]  /*2a20*/  FFMA.FTZ R156, R112, R155, R147 ;  /* 0x0000009b709c7223 */ /* 0x000fe20000010093 */
[C---:B------:R-:W-:Y:S01]  /*2a30*/  FFMA.FTZ R11, R118.reuse, R151, -R11 ;  /* 0x00000097760b7223 */ /* 0x040fe2000001080b */
[----:B------:R-:W-:Y:S01]  /*2a40*/  FFMA.FTZ R143, R118, R10, R143 ;  /* 0x0000000a768f7223 */ /* 0x000fe2000001008f */
[----:B------:R-:W-:Y:S01]  /*2a50*/  ISETP.NE.AND P4, PT, R144, 0x1f, PT ;  /* 0x0000001f9000780c */ /* 0x000fe20003f85270 */
[----:B------:R-:W-:Y:S01]  /*2a60*/  FADD.FTZ R7, R50, R50 ;  /* 0x0000003232077221 */ /* 0x000fe20000010000 */
[C---:B------:R-:W-:Y:S01]  /*2a70*/  ISETP.GT.U32.AND P5, PT, R144.reuse, 0x1d, PT ;  /* 0x0000001d9000780c */ /* 0x040fe20003fa4070 */
[C---:B------:R-:W-:Y:S01]  /*2a80*/  FMUL.FTZ R148, R117.reuse, -R11 ;  /* 0x8000000b75947220 */ /* 0x040fe20000410000 */
[C---:B------:R-:W-:Y:S01]  /*2a90*/  ISETP.GT.U32.AND P6, PT, R144.reuse, 0x1b, PT ;  /* 0x0000001b9000780c */ /* 0x040fe20003fc4070 */
[-C--:B------:R-:W-:Y:S01]  /*2aa0*/  FMUL.FTZ R147, R117, -R143.reuse ;  /* 0x8000008f75937220 */ /* 0x080fe20000410000 */
[----:B------:R-:W-:Y:S01]  /*2ab0*/  ISETP.GT.U32.AND P2, PT, R144, 0x17, PT ;  /* 0x000000179000780c */ /* 0x000fe20003f44070 */
[----:B------:R-:W-:Y:S01]  /*2ac0*/  FFMA.FTZ R143, R116, R143, R148 ;  /* 0x0000008f748f7223 */ /* 0x000fe20000010094 */
[----:B------:R-:W-:Y:S01]  /*2ad0*/  ISETP.GT.U32.AND P3, PT, R144, 0xf, PT ;  /* 0x0000000f9000780c */ /* 0x000fe20003f64070 */
[-C--:B------:R-:W-:Y:S01]  /*2ae0*/  FMUL.FTZ R144, R36, R162.reuse ;  /* 0x000000a224907220 */ /* 0x080fe20000410000 */
[----:B------:R-:W-:Y:S01]  /*2af0*/  SHF.L.U32 R10, R9, 0x10, RZ ;  /* 0x00000010090a7819 */ /* 0x000fe200000006ff */
[----:B------:R-:W-:Y:S01]  /*2b00*/  FMUL.FTZ R9, R37, R162 ;  /* 0x000000a225097220 */ /* 0x000fe20000410000 */
[----:B------:R-:W-:Y:S01]  /*2b10*/  FFMA.FTZ R151, R116, R11, -R147 ;  /* 0x0000000b74977223 */ /* 0x000fe20000010893 */
[----:B------:R-:W-:-:S02]  /*2b20*/  SHF.L.U32 R11, R8, 0x10, RZ ;  /* 0x00000010080b7819 */ /* 0x000fc400000006ff */
[-C--:B------:R-:W-:Y:S01]  /*2b30*/  FFMA.FTZ R144, R37, R10.reuse, R144 ;  /* 0x0000000a25907223 */ /* 0x080fe20000010090 */
[--C-:B------:R-:W-:Y:S01]  /*2b40*/  FFMA.FTZ R148, R36, R10, -R9.reuse ;  /* 0x0000000a24947223 */ /* 0x100fe20000010809 */
[----:B------:R-:W-:Y:S01]  /*2b50*/  FMUL.FTZ R155, R114, -R151 ;  /* 0x80000097729b7220 */ /* 0x000fe20000410000 */
[----:B------:R-:W-:Y:S01]  /*2b60*/  PRMT R9, R8, 0x7632, R9 ;  /* 0x0000763208097816 */ /* 0x000fe20000000009 */
[C---:B------:R-:W-:Y:S01]  /*2b70*/  FMUL.FTZ R147, R7.reuse, R144 ;  /* 0x0000009007937220 */ /* 0x040fe20000410000 */
[----:B------:R-:W-:Y:S02]  /*2b80*/  FMUL.FTZ R148, R7, R148 ;  /* 0x0000009407947220 */ /* 0x000fe40000410000 */
[----:B------:R-:W-:Y:S01]  /*2b90*/  SHF.L.U32 R9, R9, 0x10, RZ ;  /* 0x0000001009097819 */ /* 0x000fe200000006ff */
[----:B------:R-:W-:Y:S01]  /*2ba0*/  FADD.FTZ R144, -R147, R156 ;  /* 0x0000009c93907221 */ /* 0x000fe20000010100 */
[----:B------:R-:W-:Y:S01]  /*2bb0*/  FADD.FTZ R8, R148, R157 ;  /* 0x0000009d94087221 */ /* 0x000fe20000010000 */
[-C--:B------:R-:W-:Y:S01]  /*2bc0*/  FFMA.FTZ R156, R112, R143.reuse, R155 ;  /* 0x0000008f709c7223 */ /* 0x080fe2000001009b */
[----:B------:R-:W-:Y:S01]  /*2bd0*/  FMUL.FTZ R143, R114, -R143 ;  /* 0x8000008f728f7220 */ /* 0x000fe20000410000 */
[C---:B------:R-:W-:Y:S01]  /*2be0*/  FMUL.FTZ R160, R115.reuse, -R144 ;  /* 0x8000009073a07220 */ /* 0x040fe20000410000 */
[----:B------:R-:W-:Y:S01]  /*2bf0*/  FMUL.FTZ R155, R115, -R8 ;  /* 0x80000008739b7220 */ /* 0x000fe20000410000 */
[----:B------:R-:W-:-:S02]  /*2c00*/  FMUL.FTZ R157, R41, R150 ;  /* 0x00000096299d7220 */ /* 0x000fc40000410000 */
[----:B------:R-:W-:Y:S01]  /*2c10*/  FFMA.FTZ R164, R113, R8, -R160 ;  /* 0x0000000871a47223 */ /* 0x000fe200000108a0 */
[----:B------:R-:W-:Y:S01]  /*2c20*/  FFMA.FTZ R8, R112, R151, -R143 ;  /* 0x0000009770087223 */ /* 0x000fe2000001088f */
[----:B------:R-:W-:Y:S01]  /*2c30*/  FMUL.FTZ R151, R115, -R156 ;  /* 0x8000009c73977220 */ /* 0x000fe20000410000 */
[----:B------:R-:W-:Y:S01]  /*2c40*/  FFMA.FTZ R159, R113, R144, R155 ;  /* 0x00000090719f7223 */ /* 0x000fe2000001009b */
[-C--:B------:R-:W-:Y:S01]  /*2c50*/  FMUL.FTZ R143, R37, R9.reuse ;  /* 0x00000009258f7220 */ /* 0x080fe20000410000 */
[C---:B------:R-:W-:Y:S01]  /*2c60*/  FMUL.FTZ R144, R36.reuse, R9 ;  /* 0x0000000924907220 */ /* 0x040fe20000410000 */
[-C--:B------:R-:W-:Y:S01]  /*2c70*/  FFMA.FTZ R151, R113, R8.reuse, -R151 ;  /* 0x0000000871977223 */ /* 0x080fe20000010897 */
[----:B------:R-:W-:Y:S01]  /*2c80*/  FMUL.FTZ R160, R115, -R8 ;  /* 0x8000000873a07220 */ /* 0x000fe20000410000 */
[----:B------:R-:W-:Y:S01]  /*2c90*/  FADD.FTZ R8, R51, R51 ;  /* 0x0000003333087221 */ /* 0x000fe20000010000 */
[-C--:B------:R-:W-:Y:S01]  /*2ca0*/  FFMA.FTZ R143, R36, R11.reuse, -R143 ;  /* 0x0000000b248f7223 */ /* 0x080fe2000001088f */
[----:B------:R-:W-:Y:S01]  /*2cb0*/  FFMA.FTZ R155, R37, R11, R144 ;  /* 0x0000000b259b7223 */ /* 0x000fe20000010090 */
[----:B------:R-:W-:-:S02]  /*2cc0*/  FFMA.FTZ R156, R113, R156, R160 ;  /* 0x0000009c719c7223 */ /* 0x000fc400000100a0 */
        /* <DEDUP_REMOVED lines=12> */
[C---:B----4-:R-:W-:Y:S01]  /*2d90*/  FMUL.FTZ R160, R156.reuse, R163 ;  /* 0x000000a39ca07220 */ /* 0x050fe20000410000 */
[C---:B--2---:R-:W-:Y:S01]  /*2da0*/  FMUL.FTZ R150, R156.reuse, R161 ;  /* 0x000000a19c967220 */ /* 0x044fe20000410000 */
[-C--:B---3--:R-:W-:Y:S01]  /*2db0*/  FMUL.FTZ R164, R156, R155.reuse ;  /* 0x0000009b9ca47220 */ /* 0x088fe20000410000 */
[----:B01----:R-:W-:Y:S01]  /*2dc0*/  FMUL.FTZ R156, R159, R156 ;  /* 0x0000009c9f9c7220 */ /* 0x003fe20000410000 */
[----:B------:R-:W-:Y:S01]  /*2dd0*/  FFMA.FTZ R160, R151, R155, -R160 ;  /* 0x0000009b97a07223 */ /* 0x000fe200000108a0 */
[----:B------:R-:W-:Y:S01]  /*2de0*/  FFMA.FTZ R150, R159, R151, -R150 ;  /* 0x000000979f967223 */ /* 0x000fe20000010896 */
[C---:B------:R-:W-:Y:S01]  /*2df0*/  FFMA.FTZ R155, R151.reuse, R163, R164 ;  /* 0x000000a3979b7223 */ /* 0x040fe200000100a4 */
[----:B------:R-:W-:Y:S01]  /*2e00*/  FFMA.FTZ R156, R151, R161, R156 ;  /* 0x000000a1979c7223 */ /* 0x000fe2000001009c */
[----:B------:R-:W-:Y:S02]  /*2e10*/  FADD.FTZ R157, R157, R160 ;  /* 0x000000a09d9d7221 */ /* 0x000fe40000010000 */
[----:B------:R-:W-:Y:S01]  /*2e20*/  FADD.FTZ R158, R158, R155 ;  /* 0x0000009b9e9e7221 */ /* 0x000fe20000010000 */
[----:B------:R-:W-:-:S07]  /*2e30*/  MOV R151, R150 ;  /* 0x0000009600977202 */ /* 0x000fce0000000f00 */
.L_x_16661:
[----:B------:R-:W-:Y:S05]  /*2e40*/  BSYNC B0 ;  /* 0x0000000000007941 */ /* 0x000fea0003800000 */
.L_x_16660:
[----:B------:R-:W-:Y:S01]  /*2e50*/  FADD.FTZ R150, R126, R41 ;  /* 0x000000297e967221 */ /* 0x000fe20000010000 */
[----:B------:R-:W-:Y:S01]  /*2e60*/  FADD.FTZ R40, RZ, R40 ;  /* 0x00000028ff287221 */ /* 0x000fe20000010000 */
[----:B---3--:R3:W0:Y:S01]  /*2e70*/  SHFL.DOWN PT, R155, R151, 0x2, 0x1f ;  /* 0x08401f00979b7f89 */ /* 0x00862200000e0000 */
[----:B------:R-:W-:Y:S01]  /*2e80*/  BSSY B0, `(.L_x_16662) ;  /* 0x0000012000007945 */ /* 0x000fe20003800000 */
[C---:B------:R-:W-:Y:S01]  /*2e90*/  FMUL.FTZ R41, R9.reuse, R150 ;  /* 0x0000009609297220 */ /* 0x040fe20000410000 */
[----:B------:R-:W-:Y:S01]  /*2ea0*/  FMUL.FTZ R166, R9, R40 ;  /* 0x0000002809a67220 */ /* 0x000fe20000410000 */
[----:B-1----:R3:W1:Y:S04]  /*2eb0*/  SHFL.DOWN PT, R159, R156, 0x2, 0x1f ;  /* 0x08401f009c9f7f89 */ /* 0x00266800000e0000 */
[----:B--2---:R3:W2:Y:S04]  /*2ec0*/  SHFL.DOWN PT, R161, R157, 0x2, 0x1f ;  /* 0x08401f009da17f89 */ /* 0x0046a800000e0000 */
[----:B------:R3:W0:Y:S01]  /*2ed0*/  SHFL.DOWN PT, R9, R158, 0x2, 0x1f ;  /* 0x08401f009e097f89 */ /* 0x00062200000e0000 */
[----:B------:R-:W-:Y:S05]  /*2ee0*/  @P5 BRA `(.L_x_16663) ;  /* 0x00000000002c5947 */ /* 0x000fea0003800000 */
[C---:B-1----:R-:W-:Y:S01]  /*2ef0*/  FMUL.FTZ R126, R156.reuse, R159 ;  /* 0x0000009f9c7e7220 */ /* 0x042fe20000410000 */
[C---:B0-----:R-:W-:Y:S01]  /*2f00*/  FMUL.FTZ R160, R156.reuse, R9 ;  /* 0x000000099ca07220 */ /* 0x041fe20000410000 */
[C---:B--2---:R-:W-:Y:S01]  /*2f10*/  FMUL.FTZ R164, R156.reuse, R161 ;  /* 0x000000a19ca47220 */ /* 0x044fe20000410000 */
        /* <DEDUP_REMOVED lines=8> */
.L_x_16663:
[----:B------:R-:W-:Y:S05]  /*2fa0*/  BSYNC B0 ;  /* 0x0000000000007941 */ /* 0x000fea0003800000 */
.L_x_16662:
[----:B------:R-:W-:Y:S01]  /*2fb0*/  FMUL.FTZ R126, R115, R150 ;  /* 0x00000096737e7220 */ /* 0x000fe20000410000 */
[C---:B0-----:R-:W-:Y:S01]  /*2fc0*/  FFMA.FTZ R9, R11.reuse, R40, R41 ;  /* 0x000000280b097223 */ /* 0x041fe20000010029 */
[----:B-1----:R-:W-:Y:S01]  /*2fd0*/  FFMA.FTZ R159, R11, R150, -R166 ;  /* 0x000000960b9f7223 */ /* 0x002fe200000108a6 */
[-C--:B------:R-:W-:Y:S01]  /*2fe0*/  FMUL.FTZ R11, R115, R40.reuse ;  /* 0x00000028730b7220 */ /* 0x080fe20000410000 */
[-C--:B------:R-:W-:Y:S01]  /*2ff0*/  FFMA.FTZ R41, R113, R40.reuse, R126 ;  /* 0x0000002871297223 */ /* 0x080fe2000001007e */
[-C--:B--2---:R-:W-:Y:S01]  /*3000*/  FMUL.FTZ R161, R37, R40.reuse ;  /* 0x0000002825a17220 */ /* 0x084fe20000410000 */
[C---:B------:R-:W-:Y:S01]  /*3010*/  FMUL.FTZ R160, R36.reuse, R40 ;  /* 0x0000002824a07220 */ /* 0x040fe20000410000 */
[-C--:B------:R-:W-:Y:S01]  /*3020*/  FFMA.FTZ R155, R113, R150.reuse, -R11 ;  /* 0x00000096719b7223 */ /* 0x080fe2000001080b */
[----:B------:R-:W-:Y:S01]  /*3030*/  FADD.FTZ R41, RZ, R41 ;  /* 0x00000029ff297221 */ /* 0x000fe20000010000 */
[-C--:B------:R-:W-:Y:S01]  /*3040*/  FFMA.FTZ R161, R36, R150.reuse, -R161 ;  /* 0x0000009624a17223 */ /* 0x080fe200000108a1 */
[----:B------:R-:W-:Y:S01]  /*3050*/  FFMA.FTZ R166, -R8, R9, RZ ;  /* 0x0000000908a67223 */ /* 0x000fe200000101ff */
[----:B------:R-:W-:Y:S01]  /*3060*/  FFMA.FTZ R11, R37, R150, R160 ;  /* 0x00000096250b7223 */ /* 0x000fe200000100a0 */
[----:B------:R-:W-:Y:S01]  /*3070*/  FMUL.FTZ R9, R162, R41 ;  /* 0x00000029a2097220 */ /* 0x000fe20000410000 */
[----:B------:R-:W-:Y:S01]  /*3080*/  FFMA.FTZ R155, R100, R97, R155 ;  /* 0x00000061649b7223 */ /* 0x000fe2000001009b */
[C---:B------:R-:W-:Y:S01]  /*3090*/  FMUL.FTZ R160, R8.reuse, R161 ;  /* 0x000000a108a07220 */ /* 0x040fe20000410000 */
[----:B------:R-:W-:Y:S01]  /*30a0*/  FFMA.FTZ R161, -R8, R11, -RZ ;  /* 0x0000000b08a17223 */ /* 0x000fe200000109ff */
[----:B----4-:R0:W1:Y:S01]  /*30b0*/  SHFL.DOWN PT, R163, R151, 0x4, 0x1f ;  /* 0x08801f0097a37f89 */ /* 0x01006200000e0000 */
[----:B------:R-:W-:Y:S01]  /*30c0*/  FFMA.FTZ R11, R10, R155, -R9 ;  /* 0x0000009b0a0b7223 */ /* 0x000fe20000010809 */
[----:B------:R-:W-:Y:S01]  /*30d0*/  BSSY B0, `(.L_x_16664) ;  /* 0x0000012000007945 */ /* 0x000fe20003800000 */
[----:B------:R-:W-:Y:S01]  /*30e0*/  FFMA.FTZ R164, R8, R159, RZ ;  /* 0x0000009f08a47223 */ /* 0x000fe200000100ff */
[----:B------:R0:W2:Y:S01]  /*30f0*/  SHFL.DOWN PT, R165, R156, 0x4, 0x1f ;  /* 0x08801f009ca57f89 */ /* 0x0000a200000e0000 */
[----:B------:R-:W-:-:S03]  /*3100*/  FMUL.FTZ R159, R162, R155 ;  /* 0x0000009ba29f7220 */ /* 0x000fc60000410000 */
        /* <DEDUP_REMOVED lines=14> */
.L_x_16665:
[----:B------:R-:W-:Y:S05]  /*31f0*/  BSYNC B0 ;  /* 0x0000000000007941 */ /* 0x000fea0003800000 */
.L_x_16664:
[-C--:B------:R-:W-:Y:S01]  /*3200*/  FFMA.FTZ R159, R10, R41.reuse, R159 ;  /* 0x000000290a9f7223 */ /* 0x080fe2000001009f */
[C---:B------:R-:W-:Y:S01]  /*3210*/  FMUL.FTZ R8, R114.reuse, R41 ;  /* 0x0000002972087220 */ /* 0x040fe20000410000 */
[----:B0-----:R-:W-:Y:S01]  /*3220*/  FMUL.FTZ R9, R114, R155 ;  /* 0x0000009b72097220 */ /* 0x001fe20000410000 */
[C---:B--2---:R-:W-:Y:S01]  /*3230*/  FFMA.FTZ R165, R7.reuse, R11, R164 ;  /* 0x0000000b07a57223 */ /* 0x044fe200000100a4 */
[----:B----4-:R-:W-:Y:S01]  /*3240*/  FFMA.FTZ R169, -R7, R159, R166 ;  /* 0x0000009f07a97223 */ /* 0x010fe200000101a6 */
[----:B------:R-:W-:Y:S01]  /*3250*/  FFMA.FTZ R159, R112, R155, -R8 ;  /* 0x0000009b709f7223 */ /* 0x000fe20000010808 */
[----:B------:R-:W-:Y:S01]  /*3260*/  ISETP.GE.OR P0, PT, R54, R77, P0 ;  /* 0x0000004d3600720c */ /* 0x000fe20000706670 */
[-C--:B------:R-:W-:Y:S01]  /*3270*/  FFMA.FTZ R9, R112, R41.reuse, R9 ;  /* 0x0000002970097223 */ /* 0x080fe20000010009 */
[CC--:B------:R-:W-:Y:S01]  /*3280*/  FMUL.FTZ R11, R37.reuse, R41.reuse ;  /* 0x00000029250b7220 */ /* 0x0c0fe20000410000 */
[----:B------:R-:W-:Y:S01]  /*3290*/  FMUL.FTZ R8, R36, R41 ;  /* 0x0000002924087220 */ /* 0x000fe20000410000 */
[----:B------:R-:W-:Y:S01]  /*32a0*/  FFMA.FTZ R159, R106, R99, R159 ;  /* 0x000000636a9f7223 */ /* 0x000fe2000001009f */
[----:B------:R-:W-:Y:S01]  /*32b0*/  FADD.FTZ R126, RZ, R9 ;  /* 0x00000009ff7e7221 */ /* 0x000fe20000010000 */
[-C--:B------:R-:W-:Y:S01]  /*32c0*/  FFMA.FTZ R162, R36, R155.reuse, -R11 ;  /* 0x0000009b24a27223 */ /* 0x080fe2000001080b */
[----:B------:R-:W-:Y:S01]  /*32d0*/  FFMA.FTZ R8, R37, R155, R8 ;  /* 0x0000009b25087223 */ /* 0x000fe20000010008 */
[CC--:B------:R-:W-:Y:S01]  /*32e0*/  FMUL.FTZ R9, R145.reuse, R159.reuse ;  /* 0x0000009f91097220 */ /* 0x0c0fe20000410000 */
[----:B------:R-:W-:Y:S01]  /*32f0*/  FMUL.FTZ R10, R145, R126 ;  /* 0x0000007e910a7220 */ /* 0x000fe20000410000 */
[C---:B------:R-:W-:Y:S01]  /*3300*/  FMUL.FTZ R162, R7.reuse, R162 ;  /* 0x000000a207a27220 */ /* 0x040fe20000410000 */
[----:B-1----:R-:W-:Y:S01]  /*3310*/  FFMA.FTZ R163, -R7, R8, -RZ ;  /* 0x0000000807a37223 */ /* 0x002fe200000109ff */
[C---:B------:R-:W-:Y:S01]  /*3320*/  FFMA.FTZ R172, R153.reuse, R126, R9 ;  /* 0x0000007e99ac7223 */ /* 0x040fe20000010009 */
[----:B------:R0:W1:Y:S01]  /*3330*/  SHFL.DOWN PT, R171, R151, 0x8, 0x1f ;  /* 0x09001f0097ab7f89 */ /* 0x00006200000e0000 */
[----:B------:R-:W-:Y:S01]  /*3340*/  BSSY B0, `(.L_x_16666) ;  /* 0x0000015000007945 */ /* 0x000fe20003800000 */
[----:B------:R-:W-:Y:S01]  /*3350*/  HFMA2.MMA R9, -RZ, RZ, 0, 0 ;  /* 0x00000000ff097435 */ /* 0x000fe200000001ff */
[----:B------:R-:W-:Y:S01]  /*3360*/  FFMA.FTZ R145, R153, R159, -R10 ;  /* 0x0000009f99917223 */ /* 0x000fe2000001080a */
[----:B------:R0:W2:Y:S01]  /*3370*/  SHFL.DOWN PT, R173, R156, 0x8, 0x1f ;  /* 0x09001f009cad7f89 */ /* 0x0000a200000e0000 */
[----:B------:R-:W-:-:S02]  /*3380*/  MOV R8, 0x3f800000 ;  /* 0x3f80000000087802 */ /* 0x000fc40000000f00 */
[----:B------:R-:W-:Y:S02]  /*3390*/  CS2R R10, SRZ ;  /* 0x00000000000a7805 */ /* 0x000fe4000001ff00 */
[----:B------:R-:W-:Y:S01]  /*33a0*/  @!P0 LEA R153, R76, R55, 0x4 ;  /* 0x000000374c998211 */ /* 0x000fe200078e20ff */
[----:B------:R0:W4:Y:S04]  /*33b0*/  SHFL.DOWN PT, R7, R157, 0x8, 0x1f ;  /* 0x09001f009d077f89 */ /* 0x00012800000e0000 */
[----:B------:R0:W0:Y:S01]  /*33c0*/  SHFL.DOWN PT, R175, R158, 0x8, 0x1f ;  /* 0x09001f009eaf7f89 */ /* 0x00002200000e0000 */
[----:B------:R-:W-:Y:S05]  /*33d0*/  @P2 BRA `(.L_x_16667) ;  /* 0x00000000002c2947 */ /* 0x000fea0003800000 */
[C---:B0-----:R-:W-:Y:S01]  /*33e0*/  FMUL.FTZ R166, R156.reuse, R175 ;  /* 0x000000af9ca67220 */ /* 0x041fe20000410000 */
[C---:B--2---:R-:W-:Y:S01]  /*33f0*/  FMUL.FTZ R164, R156.reuse, R173 ;  /* 0x000000ad9ca47220 */ /* 0x044fe20000410000 */
[C---:B----4-:R-:W-:Y:S01]  /*3400*/  FMUL.FTZ R170, R156.reuse, R7 ;  /* 0x000000079caa7220 */ /* 0x050fe20000410000 */
        /* <DEDUP_REMOVED lines=8> */
.L_x_16667:
[----:B------:R-:W-:Y:S05]  /*3490*/  BSYNC B0 ;  /* 0x0000000000007941 */ /* 0x000fea0003800000 */
.L_x_16666:
[C---:B----4-:R-:W-:Y:S01]  /*34a0*/  FMUL.FTZ R7, R117.reuse, R159 ;  /* 0x0000009f75077220 */ /* 0x050fe20000410000 */
[-C--:B------:R-:W-:Y:S01]  /*34b0*/  FMUL.FTZ R164, R117, R126.reuse ;  /* 0x0000007e75a47220 */ /* 0x080fe20000410000 */
[----:B------:R-:W-:Y:S01]  /*34c0*/  FFMA.FTZ R170, R6, R145, R165 ;  /* 0x0000009106aa7223 */ /* 0x000fe200000100a5 */
[----:B------:R4:W0:Y:S01]  /*34d0*/  @!P0 LDS.128 R8, [R153+0x21b0] ;  /* 0x0021b00099088984 */ /* 0x0008220000000c00 */
[CC--:B------:R-:W-:Y:S01]  /*34e0*/  FFMA.FTZ R145, R116.reuse, R126.reuse, R7 ;  /* 0x0000007e74917223 */ /* 0x0c0fe20000010007 */
[----:B------:R-:W-:Y:S01]  /*34f0*/  FFMA.FTZ R7, R116, R159, -R164 ;  /* 0x0000009f74077223 */ /* 0x000fe200000108a4 */
[----:B------:R-:W-:Y:S01]  /*3500*/  FMUL.FTZ R164, R36, R126 ;  /* 0x0000007e24a47220 */ /* 0x000fe20000410000 */
[----:B------:R-:W-:Y:S01]  /*3510*/  FFMA.FTZ R172, -R6, R172, R169 ;  /* 0x000000ac06ac7223 */ /* 0x000fe200000101a9 */
[----:B------:R-:W-:Y:S01]  /*3520*/  FADD.FTZ R145, RZ, R145 ;  /* 0x00000091ff917221 */ /* 0x000fe20000010000 */
[----:B------:R-:W-:Y:S01]  /*3530*/  FFMA.FTZ R7, R98, R101, R7 ;  /* 0x0000006562077223 */ /* 0x000fe20000010007 */
[C---:B------:R-:W-:Y:S01]  /*3540*/  FMUL.FTZ R165, R37.reuse, R126 ;  /* 0x0000007e25a57220 */ /* 0x040fe20000410000 */
[C---:B----4-:R-:W-:Y:S01]  /*3550*/  FFMA.FTZ R153, R37.reuse, R159, R164 ;  /* 0x0000009f25997223 */ /* 0x050fe200000100a4 */
[C---:B------:R-:W-:Y:S01]  /*3560*/  FMUL.FTZ R169, R152.reuse, R145 ;  /* 0x0000009198a97220 */ /* 0x040fe20000410000 */
[----:B------:R-:W-:Y:S01]  /*3570*/  FMUL.FTZ R152, R152, R7 ;  /* 0x0000000798987220 */ /* 0x000fe20000410000 */
[----:B------:R-:W-:Y:S01]  /*3580*/  FFMA.FTZ R165, R36, R159, -R165 ;  /* 0x0000009f24a57223 */ /* 0x000fe200000108a5 */
[----:B------:R-:W-:Y:S01]  /*3590*/  FFMA.FTZ R166, -R6, R153, -RZ ;  /* 0x0000009906a67223 */ /* 0x000fe200000109ff */
[-C--:B-1----:R-:W-:Y:S01]  /*35a0*/  FMUL.FTZ R171, R37, R145.reuse ;  /* 0x0000009125ab7220 */ /* 0x082fe20000410000 */
[-C--:B------:R-:W-:Y:S01]  /*35b0*/  FFMA.FTZ R153, R154, R145.reuse, R152 ;  /* 0x000000919a997223 */ /* 0x080fe20000010098 */
[----:B------:R-:W-:Y:S01]  /*35c0*/  FMUL.FTZ R152, R36, R145 ;  /* 0x0000009124987220 */ /* 0x000fe20000410000 */
[----:B------:R-:W-:Y:S01]  /*35d0*/  FMUL.FTZ R164, R6, R165 ;  /* 0x000000a506a47220 */ /* 0x000fe20000410000 */
[----:B------:R-:W-:Y:S01]  /*35e0*/  FFMA.FTZ R169, R154, R7, -R169 ;  /* 0x000000079aa97223 */ /* 0x000fe200000108a9 */
[----:B------:R-:W-:Y:S01]  /*35f0*/  FFMA.FTZ R165, -R5, R153, R172 ;  /* 0x0000009905a57223 */ /* 0x000fe200000101ac */
[-C--:B------:R-:W-:Y:S01]  /*3600*/  FFMA.FTZ R6, R36, R7.reuse, -R171 ;  /* 0x0000000724067223 */ /* 0x080fe200000108ab */
[----:B------:R-:W-:Y:S01]  /*3610*/  FFMA.FTZ R154, R37, R7, R152 ;  /* 0x00000007259a7223 */ /* 0x000fe20000010098 */
[C---:B------:R-:W-:Y:S01]  /*3620*/  FMUL.FTZ R153, R119.reuse, R145 ;  /* 0x0000009177997220 */ /* 0x040fe20000410000 */
[----:B------:R-:W-:Y:S01]  /*3630*/  FMUL.FTZ R152, R119, R7 ;  /* 0x0000000777987220 */ /* 0x000fe20000410000 */
[C---:B------:R-:W-:Y:S01]  /*3640*/  FFMA.FTZ R169, R5.reuse, R169, R170 ;  /* 0x000000a905a97223 */ /* 0x040fe200000100aa */
[C---:B------:R-:W-:Y:S01]  /*3650*/  FMUL.FTZ R6, R5.reuse, R6 ;  /* 0x0000000605067220 */ /* 0x040fe20000410000 */
[----:B------:R-:W-:Y:S01]  /*3660*/  FFMA.FTZ R154, -R5, R154, -RZ ;  /* 0x0000009a059a7223 */ /* 0x000fe200000109ff */
[C---:B------:R-:W-:Y:S01]  /*3670*/  FFMA.FTZ R5, R118.reuse, R7, -R153 ;  /* 0x0000000776057223 */ /* 0x040fe20000010899 */
[----:B------:R-:W-:Y:S01]  /*3680*/  FFMA.FTZ R152, R118, R145, R152 ;  /* 0x0000009176987223 */ /* 0x000fe20000010098 */
[----:B------:R1:W4:Y:S01]  /*3690*/  SHFL.DOWN PT, R171, R151, 0x10, 0x1f ;  /* 0x0a001f0097ab7f89 */ /* 0x00032200000e0000 */
[----:B------:R-:W-:Y:S01]  /*36a0*/  BSSY B0, `(.L_x_16668) ;  /* 0x0000012000007945 */ /* 0x000fe20003800000 */
[----:B------:R-:W-:Y:S01]  /*36b0*/  FFMA.FTZ R5, R104, R103, R5 ;  /* 0x0000006768057223 */ /* 0x000fe20000010005 */
[----:B------:R-:W-:Y:S01]  /*36c0*/  FADD.FTZ R152, RZ, R152 ;  /* 0x00000098ff987221 */ /* 0x000fe20000010000 */
[----:B--2---:R1:W2:Y:S04]  /*36d0*/  SHFL.DOWN PT, R173, R156, 0x10, 0x1f ;  /* 0x0a001f009cad7f89 */ /* 0x0042a800000e0000 */
[----:B------:R1:W1:Y:S04]  /*36e0*/  SHFL.DOWN PT, R153, R157, 0x10, 0x1f ;  /* 0x0a001f009d997f89 */ /* 0x00026800000e0000 */
[----:B0-----:R0:W0:Y:S01]  /*36f0*/  SHFL.DOWN PT, R175, R158, 0x10, 0x1f ;  /* 0x0a001f009eaf7f89 */ /* 0x00102200000e0000 */
[----:B------:R-:W-:Y:S05]  /*3700*/  @P3 BRA `(.L_x_16669) ;  /* 0x00000000002c3947 */ /* 0x000fea0003800000 */
[C---:B0-----:R-:W-:Y:S01]  /*3710*/  FMUL.FTZ R172, R156.reuse, R175 ;  /* 0x000000af9cac7220 */ /* 0x041fe20000410000 */
[C---:B--2---:R-:W-:Y:S01]  /*3720*/  FMUL.FTZ R170, R156.reuse, R173 ;  /* 0x000000ad9caa7220 */ /* 0x044fe20000410000 */
[C---:B-1----:R-:W-:Y:S01]  /*3730*/  FMUL.FTZ R174, R156.reuse, R153 ;  /* 0x000000999cae7220 */ /* 0x042fe20000410000 */
[----:B---34-:R-:W-:Y:S01]  /*3740*/  FMUL.FTZ R156, R156, R171 ;  /* 0x000000ab9c9c7220 */ /* 0x018fe20000410000 */
[C---:B------:R-:W-:Y:S01]  /*3750*/  FFMA.FTZ R172, R151.reuse, R153, -R172 ;  /* 0x0000009997ac7223 */ /* 0x040fe200000108ac */
[C---:B------:R-:W-:Y:S01]  /*3760*/  FFMA.FTZ R170, R151.reuse, R171, -R170 ;  /* 0x000000ab97aa7223 */ /* 0x040fe200000108aa */
[C---:B------:R-:W-:Y:S01]  /*3770*/  FFMA.FTZ R153, R151.reuse, R175, R174 ;  /* 0x000000af97997223 */ /* 0x040fe200000100ae */
[----:B------:R-:W-:Y:S01]  /*3780*/  FFMA.FTZ R156, R151, R173, R156 ;  /* 0x000000ad979c7223 */ /* 0x000fe2000001009c */
[----:B------:R-:W-:Y:S02]  /*3790*/  FADD.FTZ R157, R157, R172 ;  /* 0x000000ac9d9d7221 */ /* 0x000fe40000010000 */
[----:B------:R-:W-:Y:S01]  /*37a0*/  FADD.FTZ R158, R158, R153 ;  /* 0x000000999e9e7221 */ /* 0x000fe20000010000 */
[----:B------:R-:W-:-:S07]  /*37b0*/  MOV R151, R170 ;  /* 0x000000aa00977202 */ /* 0x000fce0000000f00 */
.L_x_16669:
[----:B------:R-:W-:Y:S05]  /*37c0*/  BSYNC B0 ;  /* 0x0000000000007941 */ /* 0x000fea0003800000 */
.L_x_16668:
[CC--:B------:R-:W-:Y:S01]  /*37d0*/  FMUL.FTZ R170, R142.reuse, R152.reuse ;  /* 0x000000988eaa7220 */ /* 0x0c0fe20000410000 */
[-C--:B----4-:R-:W-:Y:S01]  /*37e0*/  FMUL.FTZ R171, R142, R5.reuse ;  /* 0x000000058eab7220 */ /* 0x090fe20000410000 */
[CC--:B-1----:R-:W-:Y:S01]  /*37f0*/  FMUL.FTZ R153, R121.reuse, R5.reuse ;  /* 0x0000000579997220 */ /* 0x0c2fe20000410000 */
[-C--:B------:R-:W-:Y:S01]  /*3800*/  FMUL.FTZ R142, R121, R152.reuse ;  /* 0x00000098798e7220 */ /* 0x080fe20000410000 */
        /* <DEDUP_REMOVED lines=15> */
[----:B--2---:R-:W-:Y:S01]  /*3900*/  FFMA.FTZ R173, R136, R141, R138 ;  /* 0x0000008d88ad7223 */ /* 0x004fe2000001008a */
[C---:B------:R-:W-:Y:S01]  /*3910*/  FMUL.FTZ R138, R4.reuse, R165 ;  /* 0x000000a5048a7220 */ /* 0x040fe20000410000 */
[C---:B------:R-:W-:Y:S01]  /*3920*/  FMUL.FTZ R165, R123.reuse, R153 ;  /* 0x000000997ba57220 */ /* 0x040fe20000410000 */
[----:B------:R-:W-:Y:S01]  /*3930*/  FMUL.FTZ R136, R123, R141 ;  /* 0x0000008d7b887220 */ /* 0x000fe20000410000 */
[----:B------:R-:W-:Y:S01]  /*3940*/  FFMA.FTZ R4, -R4, R169, -RZ ;  /* 0x000000a904047223 */ /* 0x000fe200000109ff */
[----:B------:R-:W-:Y:S01]  /*3950*/  FFMA.FTZ R169, R3, R171, R170 ;  /* 0x000000ab03a97223 */ /* 0x000fe200000100aa */
[C---:B------:R-:W-:Y:S01]  /*3960*/  FFMA.FTZ R142, R122.reuse, R141, R165 ;  /* 0x0000008d7a8e7223 */ /* 0x040fe200000100a5 */
[----:B------:R-:W-:Y:S01]  /*3970*/  FFMA.FTZ R165, R122, R153, -R136 ;  /* 0x000000997aa57223 */ /* 0x000fe20000010888 */
[----:B------:R-:W-:Y:S01]  /*3980*/  SHFL.DOWN PT, R176, R156, 0x1, 0x1f ;  /* 0x08201f009cb07f89 */ /* 0x000fe200000e0000 */
[----:B0-----:R-:W-:Y:S01]  /*3990*/  FMUL.FTZ R175, R37, R141 ;  /* 0x0000008d25af7220 */ /* 0x001fe20000410000 */
[----:B------:R-:W-:Y:S01]  /*39a0*/  FADD.FTZ R136, RZ, R142 ;  /* 0x0000008eff887221 */ /* 0x000fe20000010000 */
[----:B------:R-:W-:Y:S01]  /*39b0*/  FFMA.FTZ R165, R102, R107, R165 ;  /* 0x0000006b66a57223 */ /* 0x000fe200000100a5 */
[----:B------:R-:W0:Y:S01]  /*39c0*/  SHFL.IDX PT, R170, R10, RZ, 0x1f ;  /* 0x00001fff0aaa7589 */ /* 0x000e2200000e0000 */
[----:B------:R-:W-:Y:S01]  /*39d0*/  FFMA.FTZ R142, R36, R153, -R175 ;  /* 0x00000099248e7223 */ /* 0x000fe200000108af */
[CC--:B------:R-:W-:Y:S01]  /*39e0*/  FMUL.FTZ R177, R133.reuse, R136.reuse ;  /* 0x0000008885b17220 */ /* 0x0c0fe20000410000 */
[----:B------:R-:W-:Y:S01]  /*39f0*/  FMUL.FTZ R175, R133, R165 ;  /* 0x000000a585af7220 */ /* 0x000fe20000410000 */
[----:B------:R-:W1:Y:S01]  /*3a00*/  SHFL.IDX PT, R171, R11, RZ, 0x1f ;  /* 0x00001fff0bab7589 */ /* 0x000e6200000e0000 */
[----:B------:R-:W-:Y:S01]  /*3a10*/  FFMA.FTZ R173, -R3, R173, R172 ;  /* 0x000000ad03ad7223 */ /* 0x000fe200000101ac */
[C---:B------:R-:W-:Y:S01]  /*3a20*/  FFMA.FTZ R177, R130.reuse, R165, -R177 ;  /* 0x000000a582b17223 */ /* 0x040fe200000108b1 */
[----:B------:R-:W-:Y:S01]  /*3a30*/  FFMA.FTZ R130, R130, R136, R175 ;  /* 0x0000008882827223 */ /* 0x000fe200000100af */
[----:B------:R-:W2:Y:S01]  /*3a40*/  SHFL.DOWN PT, R174, R151, 0x1, 0x1f ;  /* 0x08201f0097ae7f89 */ /* 0x000ea200000e0000 */
[----:B------:R-:W-:Y:S01]  /*3a50*/  FMUL.FTZ R172, R36, R141 ;  /* 0x0000008d24ac7220 */ /* 0x000fe20000410000 */
[C---:B------:R-:W-:Y:S01]  /*3a60*/  FFMA.FTZ R180, R2.reuse, R177, R169 ;  /* 0x000000b102b47223 */ /* 0x040fe200000100a9 */
[----:B------:R-:W-:Y:S01]  /*3a70*/  FFMA.FTZ R181, -R2, R130, R173 ;  /* 0x0000008202b57223 */ /* 0x000fe200000101ad */
[----:B------:R-:W4:Y:S01]  /*3a80*/  SHFL.DOWN PT, R179, R158, 0x1, 0x1f ;  /* 0x08201f009eb37f89 */ /* 0x000f2200000e0000 */
[C---:B------:R-:W-:Y:S01]  /*3a90*/  FFMA.FTZ R172, R37.reuse, R153, R172 ;  /* 0x0000009925ac7223 */ /* 0x040fe200000100ac */
[-C--:B------:R-:W-:Y:S01]  /*3aa0*/  FMUL.FTZ R173, R37, R136.reuse ;  /* 0x0000008825ad7220 */ /* 0x080fe20000410000 */
[C---:B------:R-:W-:Y:S01]  /*3ab0*/  FMUL.FTZ R130, R36.reuse, R136 ;  /* 0x0000008824827220 */ /* 0x040fe20000410000 */
[----:B------:R-:W5:Y:S01]  /*3ac0*/  SHFL.DOWN PT, R178, R157, 0x1, 0x1f ;  /* 0x08201f009db27f89 */ /* 0x000f6200000e0000 */
[-C--:B------:R-:W-:Y:S01]  /*3ad0*/  FMUL.FTZ R169, R125, R165.reuse ;  /* 0x000000a57da97220 */ /* 0x080fe20000410000 */
[C---:B------:R-:W-:Y:S01]  /*3ae0*/  FMUL.FTZ R133, R3.reuse, R142 ;  /* 0x0000008e03857220 */ /* 0x040fe20000410000 */
[----:B------:R-:W-:Y:S01]  /*3af0*/  FFMA.FTZ R142, -R3, R172, -RZ ;  /* 0x000000ac038e7223 */ /* 0x000fe200000109ff */
[-C--:B------:R-:W-:Y:S01]  /*3b00*/  FFMA.FTZ R173, R36, R165.reuse, -R173 ;  /* 0x000000a524ad7223 */ /* 0x080fe200000108ad */
[----:B------:R-:W-:Y:S01]  /*3b10*/  FFMA.FTZ R175, R37, R165, R130 ;  /* 0x000000a525af7223 */ /* 0x000fe20000010082 */
[-C--:B------:R-:W-:Y:S01]  /*3b20*/  FMUL.FTZ R3, R125, R136.reuse ;  /* 0x000000887d037220 */ /* 0x080fe20000410000 */
[----:B------:R-:W-:Y:S01]  /*3b30*/  FFMA.FTZ R172, R124, R136, R169 ;  /* 0x000000887cac7223 */ /* 0x000fe200000100a9 */
[C---:B------:R-:W-:Y:S01]  /*3b40*/  FMUL.FTZ R169, R2.reuse, R173 ;  /* 0x000000ad02a97220 */ /* 0x040fe20000410000 */
[----:B------:R-:W-:Y:S01]  /*3b50*/  FFMA.FTZ R130, -R2, R175, -RZ ;  /* 0x000000af02827223 */ /* 0x000fe200000109ff */
[----:B------:R-:W-:Y:S01]  /*3b60*/  FFMA.FTZ R3, R124, R165, -R3 ;  /* 0x000000a57c037223 */ /* 0x000fe20000010803 */
[----:B------:R-:W-:Y:S01]  /*3b70*/  FADD.FTZ R2, RZ, R172 ;  /* 0x000000acff027221 */ /* 0x000fe20000010000 */
[C---:B0-----:R-:W-:Y:S01]  /*3b80*/  @P1 FMUL.FTZ R172, R176.reuse, R170 ;  /* 0x000000aab0ac1220 */ /* 0x041fe20000410000 */
[----:B-1----:R-:W-:Y:S01]  /*3b90*/  @P1 FMUL.FTZ R173, R176, R171 ;  /* 0x000000abb0ad1220 */ /* 0x002fe20000410000 */
[----:B------:R-:W-:Y:S01]  /*3ba0*/  FFMA.FTZ R3, R94, R109, R3 ;  /* 0x0000006d5e037223 */ /* 0x000fe20000010003 */
[C---:B------:R-:W-:Y:S01]  /*3bb0*/  FMUL.FTZ R175, R127.reuse, R2 ;  /* 0x000000027faf7220 */ /* 0x040fe20000410000 */
[C---:B--2---:R-:W-:Y:S01]  /*3bc0*/  @P1 FFMA.FTZ R172, R174.reuse, R171, R172 ;  /* 0x000000abaeac1223 */ /* 0x044fe200000100ac */
[----:B------:R-:W-:Y:S01]  /*3bd0*/  @P1 FFMA.FTZ R173, R174, R170, -R173 ;  /* 0x000000aaaead1223 */ /* 0x000fe200000108ad */
[-C--:B------:R-:W-:Y:S01]  /*3be0*/  FMUL.FTZ R127, R127, R3.reuse ;  /* 0x000000037f7f7220 */ /* 0x080fe20000410000 */
[----:B---3--:R-:W0:Y:S01]  /*3bf0*/  SHFL.IDX PT, R156, R156, RZ, 0x1f ;  /* 0x00001fff9c9c7589 */ /* 0x008e2200000e0000 */
[----:B----4-:R-:W-:Y:S01]  /*3c00*/  @P1 FADD.FTZ R171, R179, R172 ;  /* 0x000000acb3ab1221 */ /* 0x010fe20000010000 */
[C---:B------:R-:W-:Y:S01]  /*3c10*/  FFMA.FTZ R175, R128.reuse, R3, -R175 ;  /* 0x0000000380af7223 */ /* 0x040fe200000108af */
[-C--:B------:R-:W-:Y:S01]  /*3c20*/  FFMA.FTZ R177, R128, R2.reuse, R127 ;  /* 0x0000000280b17223 */ /* 0x080fe2000001007f */
[----:B------:R-:W1:Y:S01]  /*3c30*/  SHFL.IDX PT, R151, R151, RZ, 0x1f ;  /* 0x00001fff97977589 */ /* 0x000e6200000e0000 */
[----:B-----5:R-:W-:Y:S01]  /*3c40*/  @P1 FADD.FTZ R170, R178, R173 ;  /* 0x000000adb2aa1221 */ /* 0x020fe20000010000 */
[-C--:B------:R-:W-:Y:S01]  /*3c50*/  FMUL.FTZ R127, R171, -R39.reuse ;  /* 0x80000027ab7f7220 */ /* 0x080fe20000410000 */
[-C--:B------:R-:W-:Y:S01]  /*3c60*/  FMUL.FTZ R172, R36, R2.reuse ;  /* 0x0000000224ac7220 */ /* 0x080fe20000410000 */
[C---:B------:R-:W-:Y:S01]  /*3c70*/  FMUL.FTZ R173, R37.reuse, R2 ;  /* 0x0000000225ad7220 */ /* 0x040fe20000410000 */
[C---:B------:R-:W-:Y:S01]  /*3c80*/  FMUL.FTZ R128, R170.reuse, -R39 ;  /* 0x80000027aa807220 */ /* 0x040fe20000410000 */
[-C--:B------:R-:W-:Y:S01]  /*3c90*/  FFMA.FTZ R170, R170, R38.reuse, -R127 ;  /* 0x00000026aaaa7223 */ /* 0x080fe2000001087f */
[----:B------:R-:W-:Y:S01]  /*3ca0*/  FFMA.FTZ R37, R37, R3, R172 ;  /* 0x0000000325257223 */ /* 0x000fe200000100ac */
[----:B------:R-:W2:Y:S01]  /*3cb0*/  SHFL.IDX PT, R157, R157, RZ, 0x1f ;  /* 0x00001fff9d9d7589 */ /* 0x000ea200000e0000 */
[----:B------:R-:W-:Y:S01]  /*3cc0*/  FFMA.FTZ R128, R171, R38, R128 ;  /* 0x00000026ab807223 */ /* 0x000fe20000010080 */
[----:B------:R-:W-:Y:S01]  /*3cd0*/  FADD.FTZ R137, R137, R170 ;  /* 0x000000aa89897221 */ /* 0x000fe20000010000 */
[----:B------:R-:W-:Y:S01]  /*3ce0*/  FFMA.FTZ R127, -R0, R37, -RZ ;  /* 0x00000025007f7223 */ /* 0x000fe200000109ff */
[----:B------:R-:W-:Y:S01]  /*3cf0*/  ISETP.NE.AND P0, PT, R64, RZ, PT ;  /* 0x000000ff4000720c */ /* 0x000fe20003f05270 */
[----:B------:R-:W-:Y:S01]  /*3d00*/  FADD.FTZ R129, -R129, R128 ;  /* 0x0000008081817221 */ /* 0x000fe20000010100 */
[C---:B------:R-:W-:Y:S01]  /*3d10*/  FMUL.FTZ R37, R125.reuse, -R137 ;  /* 0x800000897d257220 */ /* 0x040fe20000410000 */
[----:B------:R-:W-:Y:S01]  /*3d20*/  FFMA.FTZ R173, R36, R3, -R173 ;  /* 0x0000000324ad7223 */ /* 0x000fe200000108ad */
[----:B------:R-:W3:Y:S01]  /*3d30*/  SHFL.IDX PT, R158, R158, RZ, 0x1f ;  /* 0x00001fff9e9e7589 */ /* 0x000ee200000e0000 */
[-C--:B------:R-:W-:Y:S01]  /*3d40*/  FMUL.FTZ R38, R125, -R129.reuse ;  /* 0x800000817d267220 */ /* 0x080fe20000410000 */
[----:B------:R-:W-:Y:S01]  /*3d50*/  FFMA.FTZ R37, R124, R129, R37 ;  /* 0x000000817c257223 */ /* 0x000fe20000010025 */
[----:B------:R-:W-:Y:S01]  /*3d60*/  FMUL.FTZ R173, R0, R173 ;  /* 0x000000ad00ad7220 */ /* 0x000fe20000410000 */
[----:B0-----:R-:W-:Y:S01]  /*3d70*/  FMUL.FTZ R36, R156, R11 ;  /* 0x0000000b9c247220 */ /* 0x001fe20000410000 */
[----:B------:R-:W-:Y:S01]  /*3d80*/  FFMA.FTZ R124, R124, R137, -R38 ;  /* 0x000000897c7c7223 */ /* 0x000fe20000010826 */
[----:B------:R-:W-:Y:S01]  /*3d90*/  FADD.FTZ R37, -R134, R37 ;  /* 0x0000002586257221 */ /* 0x000fe20000010100 */
[-C--:B------:R-:W-:Y:S01]  /*3da0*/  FMUL.FTZ R38, R156, R10.reuse ;  /* 0x0000000a9c267220 */ /* 0x080fe20000410000 */
[----:B-1----:R-:W-:Y:S01]  /*3db0*/  FFMA.FTZ R36, R151, R10, -R36 ;  /* 0x0000000a97247223 */ /* 0x002fe20000010824 */
[----:B------:R-:W-:Y:S01]  /*3dc0*/  FADD.FTZ R131, R131, R124 ;  /* 0x0000007c83837221 */ /* 0x000fe20000010000 */
[----:B------:R-:W-:Y:S01]  /*3dd0*/  FMUL.FTZ R39, R123, -R37 ;  /* 0x800000257b277220 */ /* 0x000fe20000410000 */
[----:B------:R-:W-:Y:S01]  /*3de0*/  FFMA.FTZ R11, R151, R11, R38 ;  /* 0x0000000b970b7223 */ /* 0x000fe20000010026 */
[----:B------:R-:W-:Y:S01]  /*3df0*/  P2R R38, PR, RZ, 0x1 ;  /* 0x00000001ff267803 */ /* 0x000fe20000000000 */
[-C--:B------:R-:W-:Y:S01]  /*3e00*/  FMUL.FTZ R124, R123, -R131.reuse ;  /* 0x800000837b7c7220 */ /* 0x080fe20000410000 */
[----:B------:R-:W-:Y:S01]  /*3e10*/  FFMA.FTZ R38, R122, R131, -R39 ;  /* 0x000000837a267223 */ /* 0x000fe20000010827 */
[C---:B------:R-:W-:Y:S01]  /*3e20*/  FMUL.FTZ R10, R156.reuse, R9 ;  /* 0x000000099c0a7220 */ /* 0x040fe20000410000 */
[-C--:B------:R-:W-:Y:S01]  /*3e30*/  FMUL.FTZ R156, R156, R8.reuse ;  /* 0x000000089c9c7220 */ /* 0x080fe20000410000 */
[----:B------:R-:W-:Y:S01]  /*3e40*/  FFMA.FTZ R39, R122, R37, R124 ;  /* 0x000000257a277223 */ /* 0x000fe2000001007c */
[----:B------:R-:W-:Y:S01]  /*3e50*/  FADD.FTZ R135, R135, R38 ;  /* 0x0000002687877221 */ /* 0x000fe20000010000 */
[----:B------:R-:W-:Y:S01]  /*3e60*/  FFMA.FTZ R8, R151, R8, -R10 ;  /* 0x0000000897087223 */ /* 0x000fe2000001080a */
[----:B--2---:R-:W-:Y:S01]  /*3e70*/  FADD.FTZ R10, R157, R36 ;  /* 0x000000249d0a7221 */ /* 0x004fe20000010000 */
[----:B------:R-:W-:Y:S01]  /*3e80*/  FADD.FTZ R39, -R132, R39 ;  /* 0x0000002784277221 */ /* 0x000fe20000010100 */
[----:B------:R-:W-:Y:S01]  /*3e90*/  FMUL.FTZ R36, R121, -R135 ;  /* 0x8000008779247220 */ /* 0x000fe20000410000 */
[----:B------:R-:W-:Y:S01]  /*3ea0*/  SHF.L.U32 R38, R64, 0x4, RZ ;  /* 0x0000000440267819 */ /* 0x000fe200000006ff */
[----:B------:R-:W-:Y:S01]  /*3eb0*/  FFMA.FTZ R9, R151, R9, R156 ;  /* 0x0000000997097223 */ /* 0x000fe2000001009c */
[----:B------:R-:W-:Y:S01]  /*3ec0*/  FMUL.FTZ R123, R121, -R39 ;  /* 0x80000027797b7220 */ /* 0x000fe20000410000 */
[----:B---3--:R-:W-:Y:S01]  /*3ed0*/  FADD.FTZ R11, R158, R11 ;  /* 0x0000000b9e0b7221 */ /* 0x008fe20000010000 */
[----:B------:R-:W-:Y:S01]  /*3ee0*/  LEA.HI.SX32 R38, R38, R38, 0x1b ;  /* 0x0000002626267211 */ /* 0x000fe200078fdaff */
[----:B------:R-:W-:Y:S01]  /*3ef0*/  FMUL.FTZ R175, R0, R175 ;  /* 0x000000af00af7220 */ /* 0x000fe20000410000 */
[C---:B------:R-:W-:Y:S01]  /*3f00*/  FFMA.FTZ R123, R120.reuse, R135, -R123 ;  /* 0x00000087787b7223 */ /* 0x040fe2000001087b */
[----:B------:R-:W-:Y:S01]  /*3f10*/  FFMA.FTZ R120, R120, R39, R36 ;  /* 0x0000002778787223 */ /* 0x000fe20000010024 */
[----:B------:R-:W-:Y:S01]  /*3f20*/  LEA R125, R38, R55, 0x2 ;  /* 0x00000037267d7211 */ /* 0x000fe200078e10ff */
[----:B------:R-:W-:Y:S01]  /*3f30*/  FMUL.FTZ R172, R0, R177 ;  /* 0x000000b100ac7220 */ /* 0x000fe20000410000 */
[----:B------:R-:W-:Y:S01]  /*3f40*/  FADD.FTZ R140, R140, R123 ;  /* 0x0000007b8c8c7221 */ /* 0x000fe20000010000 */
[----:B------:R-:W-:Y:S01]  /*3f50*/  FADD.FTZ R139, -R139, R120 ;  /* 0x000000788b8b7221 */ /* 0x000fe20000010100 */
[----:B------:R-:W-:Y:S01]  /*3f60*/  @!P0 LEA R122, R76, R55, 0x4 ;  /* 0x000000374c7a8211 */ /* 0x000fe200078e20ff */
[----:B------:R-:W-:Y:S01]  /*3f70*/  BSSY B0, `(.L_x_16670) ;  /* 0x0000048000007945 */ /* 0x000fe20003800000 */
[CC--:B------:R-:W-:Y:S01]  /*3f80*/  FMUL.FTZ R121, R119.reuse, -R140.reuse ;  /* 0x8000008c77797220 */ /* 0x0c0fe20000410000 */
[-C--:B------:R-:W-:Y:S01]  /*3f90*/  FMUL.FTZ R119, R119, -R139.reuse ;  /* 0x8000008b77777220 */ /* 0x080fe20000410000 */
[----:B------:R-:W-:Y:S01]  /*3fa0*/  FADD.FTZ R0, R180, R175 ;  /* 0x000000afb4007221 */ /* 0x000fe20000010000 */
[----:B------:R0:W-:Y:S01]  /*3fb0*/  @!P0 STS.128 [R122+0x21b0], R8 ;  /* 0x0021b0087a008388 */ /* 0x0001e20000000c00 */
[C---:B------:R-:W-:Y:S01]  /*3fc0*/  FFMA.FTZ R38, R118.reuse, R139, R121 ;  /* 0x0000008b76267223 */ /* 0x040fe20000010079 */
[----:B------:R-:W-:Y:S01]  /*3fd0*/  FFMA.FTZ R119, R118, R140, -R119 ;  /* 0x0000008c76777223 */ /* 0x000fe20000010877 */
[----:B------:R-:W-:Y:S01]  /*3fe0*/  FADD.FTZ R36, R181, -R172 ;  /* 0x800000acb5247221 */ /* 0x000fe20000010000 */
[----:B------:R1:W-:Y:S01]  /*3ff0*/  STS [R125+0x438], R6 ;  /* 0x000438067d007388 */ /* 0x0003e20000000800 */
[----:B------:R-:W-:Y:S01]  /*4000*/  FADD.FTZ R43, -R43, R38 ;  /* 0x000000262b2b7221 */ /* 0x000fe20000010100 */
[----:B------:R-:W-:Y:S01]  /*4010*/  FADD.FTZ R42, R42, R119 ;  /* 0x000000772a2a7221 */ /* 0x000fe20000010000 */
[C---:B------:R-:W-:Y:S01]  /*4020*/  SHF.L.U32 R119, R110.reuse, 0x9, RZ ;  /* 0x000000096e777819 */ /* 0x040fe200000006ff */
[----:B------:R2:W-:Y:S04]  /*4030*/  STS [R125+0x444], R4 ;  /* 0x000444047d007388 */ /* 0x0005e80000000800 */
[----:B------:R3:W-:Y:S01]  /*4040*/  STS [R125+0x420], R160 ;  /* 0x000420a07d007388 */ /* 0x0007e20000000800 */
[CC--:B0-----:R-:W-:Y:S01]  /*4050*/  FMUL.FTZ R9, R117.reuse, -R43.reuse ;  /* 0x8000002b75097220 */ /* 0x0c1fe20000410000 */
[-C--:B------:R-:W-:Y:S01]  /*4060*/  FMUL.FTZ R10, R117, -R42.reuse ;  /* 0x8000002a750a7220 */ /* 0x080fe20000410000 */
[----:B------:R-:W-:Y:S01]  /*4070*/  IMAD R117, R110, -0x100, R75 ;  /* 0xffffff006e757824 */ /* 0x000fe200078e024b */
[----:B------:R3:W-:Y:S01]  /*4080*/  STS [R125+0x424], R161 ;  /* 0x000424a17d007388 */ /* 0x0007e20000000800 */
[C---:B------:R-:W-:Y:S01]  /*4090*/  FFMA.FTZ R8, R116.reuse, R42, -R9 ;  /* 0x0000002a74087223 */ /* 0x040fe20000010809 */
[----:B------:R-:W-:-:S02]  /*40a0*/  FFMA.FTZ R11, R116, R43, R10 ;  /* 0x0000002b740b7223 */ /* 0x000fc4000001000a */
[-C--:B-1----:R-:W-:Y:S01]  /*40b0*/  LEA R6, R117, -R64.reuse, 0x1 ;  /* 0x8000004075067211 */ /* 0x082fe200078e08ff */
[----:B------:R-:W-:Y:S01]  /*40c0*/  FADD.FTZ R149, R149, R8 ;  /* 0x0000000895957221 */ /* 0x000fe20000010000 */
[----:B------:R-:W-:Y:S01]  /*40d0*/  FADD.FTZ R11, -R146, R11 ;  /* 0x0000000b920b7221 */ /* 0x000fe20000010100 */
[----:B------:R3:W-:Y:S01]  /*40e0*/  STS [R125+0x428], R162 ;  /* 0x000428a27d007388 */ /* 0x0007e20000000800 */
[----:B------:R-:W-:Y:S01]  /*40f0*/  ISETP.GE.AND P0, PT, R6, 0x1, PT ;  /* 0x000000010600780c */ /* 0x000fe20003f06270 */
[C---:B------:R-:W-:Y:S01]  /*4100*/  FMUL.FTZ R9, R114.reuse, -R149 ;  /* 0x8000009572097220 */ /* 0x040fe20000410000 */
[-C--:B------:R-:W-:Y:S01]  /*4110*/  FMUL.FTZ R114, R114, -R11.reuse ;  /* 0x8000000b72727220 */ /* 0x080fe20000410000 */
[----:B------:R3:W-:Y:S01]  /*4120*/  STS [R125+0x42c], R163 ;  /* 0x00042ca37d007388 */ /* 0x0007e20000000800 */
[----:B------:R-:W-:Y:S01]  /*4130*/  IADD3 R8, P1, R119, R64, RZ ;  /* 0x0000004077087210 */ /* 0x000fe20007f3e0ff */
[C---:B------:R-:W-:Y:S01]  /*4140*/  FFMA.FTZ R10, R112.reuse, R11, R9 ;  /* 0x0000000b700a7223 */ /* 0x040fe20000010009 */
[----:B------:R-:W-:Y:S01]  /*4150*/  FFMA.FTZ R9, R112, R149, -R114 ;  /* 0x0000009570097223 */ /* 0x000fe20000010872 */
[----:B------:R3:W-:Y:S02]  /*4160*/  STS [R125+0x430], R164 ;  /* 0x000430a47d007388 */ /* 0x0007e40000000800 */
[----:B------:R-:W-:Y:S01]  /*4170*/  FADD.FTZ R10, -R147, R10 ;  /* 0x0000000a930a7221 */ /* 0x000fe20000010100 */
[----:B------:R-:W-:Y:S01]  /*4180*/  FADD.FTZ R148, R148, R9 ;  /* 0x0000000994947221 */ /* 0x000fe20000010000 */
[----:B------:R3:W-:Y:S01]  /*4190*/  STS [R125+0x434], R166 ;  /* 0x000434a67d007388 */ /* 0x0007e20000000800 */
[----:B------:R-:W-:Y:S01]  /*41a0*/  LEA.HI.X.SX32 R9, R119, RZ, 0x1, P1 ;  /* 0x000000ff77097211 */ /* 0x000fe200008f0eff */
[C---:B--2---:R-:W-:Y:S01]  /*41b0*/  FMUL.FTZ R4, R115.reuse, -R10 ;  /* 0x8000000a73047220 */ /* 0x044fe20000410000 */
[-C--:B------:R-:W-:Y:S01]  /*41c0*/  FMUL.FTZ R115, R115, -R148.reuse ;  /* 0x8000009473737220 */ /* 0x080fe20000410000 */
[----:B------:R3:W-:Y:S02]  /*41d0*/  STS [R125+0x43c], R154 ;  /* 0x00043c9a7d007388 */ /* 0x0007e40000000800 */
[C---:B------:R-:W-:Y:S01]  /*41e0*/  FFMA.FTZ R4, R113.reuse, R148, -R4 ;  /* 0x0000009471047223 */ /* 0x040fe20000010804 */
        /* <DEDUP_REMOVED lines=10> */
[----:B------:R-:W-:Y:S01]  /*4290*/  LEA.HI.SX32 R38, R64, R64, 0x1b ;  /* 0x0000004040267211 */ /* 0x000fe200078fdaff */
[-C--:B------:R-:W-:Y:S01]  /*42a0*/  IMAD R114, R67, R32.reuse, RZ ;  /* 0x0000002043727224 */ /* 0x080fe200078e02ff */
[--C-:B------:R-:W-:Y:S01]  /*42b0*/  SHF.R.U32.HI R110, RZ, 0x1, R35.reuse ;  /* 0x00000001ff6e7819 */ /* 0x100fe20000011623 */
[C---:B------:R-:W-:Y:S01]  /*42c0*/  IMAD.WIDE.U32 R112, R69.reuse, R32, RZ ;  /* 0x0000002045707225 */ /* 0x040fe200078e00ff */
[----:B------:R-:W-:Y:S02]  /*42d0*/  LEA R38, R38, R55, 0x2 ;  /* 0x0000003726267211 */ /* 0x000fe400078e10ff */
[----:B------:R-:W-:Y:S01]  /*42e0*/  SHF.R.U64 R119, R34, 0x1, R35 ;  /* 0x0000000122777819 */ /* 0x000fe20000001223 */
[----:B------:R-:W-:Y:S02]  /*42f0*/  IMAD R121, R69, R33, R114 ;  /* 0x0000002145797224 */ /* 0x000fe400078e0272 */
[----:B------:R-:W0:Y:S01]  /*4300*/  LDS R117, [R38+0x420] ;  /* 0x0004200026757984 */ /* 0x000e220000000800 */
[----:B------:R-:W-:-:S02]  /*4310*/  IMAD R110, R110, UR15, RZ ;  /* 0x0000000f6e6e7c24 */ /* 0x000fc4000f8e02ff */
[----:B------:R-:W-:Y:S01]  /*4320*/  IADD3 R113, R113, R121, RZ ;  /* 0x0000007971717210 */ /* 0x000fe20007ffe0ff */
[----:B------:R-:W-:Y:S02]  /*4330*/  IMAD R111, R111, R24, RZ ;  /* 0x000000186f6f7224 */ /* 0x000fe400078e02ff */
[C---:B------:R-:W-:Y:S02]  /*4340*/  IMAD R121, R119.reuse, UR14, R110 ;  /* 0x0000000e77797c24 */ /* 0x040fe4000f8e026e */
[----:B------:R-:W-:-:S04]  /*4350*/  IMAD.WIDE.U32 R112, R119, UR15, R112 ;  /* 0x0000000f77707c25 */ /* 0x000fc8000f8e0070 */
[C---:B------:R-:W-:Y:S01]  /*4360*/  IMAD R119, R76.reuse, R25, R111 ;  /* 0x000000194c777224 */ /* 0x040fe200078e026f */
[----:B------:R-:W-:Y:S01]  /*4370*/  IADD3 R113, R113, R121, RZ ;  /* 0x0000007971717210 */ /* 0x000fe20007ffe0ff */
[----:B------:R-:W-:Y:S01]  /*4380*/  IMAD.WIDE.U32 R8, R76, R24, R8 ;  /* 0x000000184c087225 */ /* 0x000fe200078e0008 */
[----:B------:R-:W-:-:S04]  /*4390*/  LEA R111, P0, R112, R30, 0x3 ;  /* 0x0000001e706f7211 */ /* 0x000fc800078018ff */
[----:B------:R-:W-:Y:S02]  /*43a0*/  LEA.HI.X R113, R112, R31, R113, 0x3, P0 ;  /* 0x0000001f70717211 */ /* 0x000fe400000f1c71 */
[----:B------:R-:W-:Y:S02]  /*43b0*/  IADD3 R119, R9, R119, RZ ;  /* 0x0000007709777210 */ /* 0x000fe40007ffe0ff */
[----:B------:R-:W-:-:S04]  /*43c0*/  LEA R110, P0, R8, R111, 0x2 ;  /* 0x0000006f086e7211 */ /* 0x000fc800078010ff */
[----:B------:R-:W-:-:S05]  /*43d0*/  LEA.HI.X R111, R8, R113, R119, 0x2, P0 ;  /* 0x00000071086f7211 */ /* 0x000fca00000f1477 */
[----:B0-----:R0:W-:Y:S04]  /*43e0*/  REDG.E.ADD.F32.FTZ.RN.STRONG.GPU desc[UR12][R110.64], R117 ;  /* 0x000000756e0079a6 */ /* 0x0011e8000c10f38c */
.L_x_16671:
[----:B------:R-:W-:Y:S05]  /*43f0*/  BSYNC B0 ;  /* 0x0000000000007941 */ /* 0x000fea0003800000 */
.L_x_16670:
[----:B------:R-:W-:Y:S01]  /*4400*/  FADD.FTZ R113, -R144, R115 ;  /* 0x0000007390717221 */ /* 0x000fe20000010100 */
[----:B------:R-:W-:Y:S01]  /*4410*/  USHF.R.U32.HI UR8, URZ, 0x1, UR27 ;  /* 0x000000013f087899 */ /* 0x000fe2000801161b */
[----:B------:R-:W-:Y:S01]  /*4420*/  FMUL.FTZ R38, R100, R148 ;  /* 0x0000009464267220 */ /* 0x000fe20000410000 */
[----:B------:R-:W-:Y:S01]  /*4430*/  FADD.FTZ R143, R143, R4 ;  /* 0x000000048f8f7221 */ /* 0x000fe20000010000 */
[----:B------:R-:W-:Y:S01]  /*4440*/  FMUL.FTZ R9, R108, R113 ;  /* 0x000000716c097220 */ /* 0x000fe20000410000 */
[----:B------:R-:W-:Y:S01]  /*4450*/  USHF.R.U64 UR7, UR26, 0x1, UR27 ;  /* 0x000000011a077899 */ /* 0x000fe2000800121b */
[C---:B------:R-:W-:Y:S01]  /*4460*/  FFMA.FTZ R155, -R100.reuse, R97, R155 ;  /* 0x00000061649b7223 */ /* 0x040fe2000001019b */
[----:B------:R-:W-:Y:S01]  /*4470*/  UIMAD UR10, UR8, UR15, URZ ;  /* 0x0000000f080a72a4 */ /* 0x000fe2000f8e023f */
[----:B------:R-:W-:Y:S01]  /*4480*/  FMUL.FTZ R8, R100, R10 ;  /* 0x0000000a64087220 */ /* 0x000fe20000410000 */
[----:B------:R-:W-:Y:S01]  /*4490*/  FMUL.FTZ R4, R41, R38 ;  /* 0x0000002629047220 */ /* 0x000fe20000410000 */
[C---:B------:R-:W-:Y:S01]  /*44a0*/  FFMA.FTZ R150, -R108.reuse, R95, R150 ;  /* 0x0000005f6c967223 */ /* 0x040fe20000010196 */
[----:B0-----:R-:W-:Y:S01]  /*44b0*/  FMUL.FTZ R111, R108, R143 ;  /* 0x0000008f6c6f7220 */ /* 0x001fe20000410000 */
[----:B------:R-:W-:Y:S01]  /*44c0*/  FMUL.FTZ R115, R40, R9 ;  /* 0x0000000928737220 */ /* 0x000fe20000410000 */
[----:B------:R-:W-:Y:S01]  /*44d0*/  UIMAD.WIDE.U32 UR8, UR7, UR15, URZ ;  /* 0x0000000f070872a5 */ /* 0x000fe2000f8e003f */
[-C--:B------:R-:W-:Y:S01]  /*44e0*/  FFMA.FTZ R117, R155, R8.reuse, -R4 ;  /* 0x000000089b757223 */ /* 0x080fe20000010804 */
[----:B------:R-:W-:Y:S01]  /*44f0*/  UIMAD UR10, UR14, UR7, UR10 ;  /* 0x000000070e0a72a4 */ /* 0x000fe2000f8e020a */
[----:B------:R-:W-:Y:S01]  /*4500*/  FMUL.FTZ R8, R41, R8 ;  /* 0x0000000829087220 */ /* 0x000fe20000410000 */
[-C--:B------:R-:W-:Y:S01]  /*4510*/  FFMA.FTZ R115, R150, R111.reuse, R115 ;  /* 0x0000006f96737223 */ /* 0x080fe20000010073 */
[----:B------:R-:W-:Y:S01]  /*4520*/  IMAD R112, R67, R32, RZ ;  /* 0x0000002043707224 */ /* 0x000fe200078e02ff */
[----:B------:R-:W-:Y:S01]  /*4530*/  UIADD3 UR9, UR10, UR9, URZ ;  /* 0x000000090a097290 */ /* 0x000fe2000fffe03f */
[----:B------:R-:W-:Y:S01]  /*4540*/  FMUL.FTZ R4, R40, R111 ;  /* 0x0000006f28047220 */ /* 0x000fe20000410000 */
[----:B------:R-:W-:Y:S01]  /*4550*/  FFMA.FTZ R110, R155, R38, R8 ;  /* 0x000000269b6e7223 */ /* 0x000fe20000010008 */
[----:B------:R-:W-:Y:S01]  /*4560*/  FADD.FTZ R115, RZ, R115 ;  /* 0x00000073ff737221 */ /* 0x000fe20000010000 */
[----:B---3--:R-:W-:-:S02]  /*4570*/  IMAD R127, R69, R33, R112 ;  /* 0x00000021457f7224 */ /* 0x008fc400078e0270 */
[----:B------:R-:W-:Y:S01]  /*4580*/  FMUL.FTZ R112, R106, R11 ;  /* 0x0000000b6a707220 */ /* 0x000fe20000410000 */
[----:B------:R-:W-:Y:S01]  /*4590*/  FFMA.FTZ R4, R150, R9, -R4 ;  /* 0x0000000996047223 */ /* 0x000fe20000010804 */
[----:B------:R-:W-:-:S04]  /*45a0*/  IMAD.WIDE.U32 R8, R69, R32, UR8 ;  /* 0x0000000845087e25 */ /* 0x000fc8000f8e0020 */
[----:B------:R-:W-:Y:S01]  /*45b0*/  FADD.FTZ R115, R115, R110 ;  /* 0x0000006e73737221 */ /* 0x000fe20000010000 */
[C---:B------:R-:W-:Y:S01]  /*45c0*/  FFMA.FTZ R159, -R106.reuse, R99, R159 ;  /* 0x000000636a9f7223 */ /* 0x040fe2000001019f */
[----:B------:R-:W-:Y:S01]  /*45d0*/  FMUL.FTZ R110, R106, R149 ;  /* 0x000000956a6e7220 */ /* 0x000fe20000410000 */
[C---:B------:R-:W-:Y:S01]  /*45e0*/  FMUL.FTZ R114, R126.reuse, R112 ;  /* 0x000000707e727220 */ /* 0x040fe20000410000 */
[----:B------:R-:W-:Y:S01]  /*45f0*/  IADD3 R127, R127, R9, RZ ;  /* 0x000000097f7f7210 */ /* 0x000fe20007ffe0ff */
[----:B------:R-:W-:Y:S01]  /*4600*/  FADD.FTZ R4, RZ, R4 ;  /* 0x00000004ff047221 */ /* 0x000fe20000010000 */
[-C--:B------:R-:W-:Y:S01]  /*4610*/  FMUL.FTZ R9, R126, R110.reuse ;  /* 0x0000006e7e097220 */ /* 0x080fe20000410000 */
[C---:B------:R-:W-:Y:S01]  /*4620*/  FFMA.FTZ R114, R159.reuse, R110, R114 ;  /* 0x0000006e9f727223 */ /* 0x040fe20000010072 */
[----:B------:R-:W-:Y:S01]  /*4630*/  LEA R125, P0, R8, R30, 0x3 ;  /* 0x0000001e087d7211 */ /* 0x000fe200078018ff */
[----:B------:R-:W-:Y:S01]  /*4640*/  FADD.FTZ R117, R4, R117 ;  /* 0x0000007504757221 */ /* 0x000fe20000010000 */
[----:B------:R-:W-:Y:S01]  /*4650*/  FFMA.FTZ R116, R159, R112, -R9 ;  /* 0x000000709f747223 */ /* 0x000fe20000010809 */
[----:B------:R-:W-:Y:S01]  /*4660*/  FADD.FTZ R114, R115, R114 ;  /* 0x0000007273727221 */ /* 0x000fe20000010000 */
[----:B------:R-:W-:Y:S01]  /*4670*/  FMUL.FTZ R9, R98, R42 ;  /* 0x0000002a62097220 */ /* 0x000fe20000410000 */
[----:B------:R-:W-:Y:S01]  /*4680*/  FMUL.FTZ R115, R104, R140 ;  /* 0x0000008c68737220 */ /* 0x000fe20000410000 */
[----:B------:R-:W-:Y:S01]  /*4690*/  FMUL.FTZ R4, R98, R43 ;  /* 0x0000002b62047220 */ /* 0x000fe20000410000 */
[----:B------:R-:W-:Y:S01]  /*46a0*/  LEA.HI.X R127, R8, R31, R127, 0x3, P0 ;  /* 0x0000001f087f7211 */ /* 0x000fe200000f1c7f */
[----:B------:R-:W-:Y:S01]  /*46b0*/  FFMA.FTZ R8, -R98, R101, R7 ;  /* 0x0000006562087223 */ /* 0x000fe20000010107 */
[C---:B------:R-:W-:Y:S01]  /*46c0*/  FMUL.FTZ R7, R145.reuse, R9 ;  /* 0x0000000991077220 */ /* 0x040fe20000410000 */
[C---:B------:R-:W-:Y:S01]  /*46d0*/  FFMA.FTZ R112, -R104.reuse, R103, R5 ;  /* 0x0000006768707223 */ /* 0x040fe20000010105 */
[----:B------:R-:W-:Y:S01]  /*46e0*/  FMUL.FTZ R121, R104, R139 ;  /* 0x0000008b68797220 */ /* 0x000fe20000410000 */
[----:B------:R-:W-:Y:S01]  /*46f0*/  FMUL.FTZ R123, R152, R115 ;  /* 0x00000073987b7220 */ /* 0x000fe20000410000 */
[-C--:B------:R-:W-:Y:S01]  /*4700*/  FMUL.FTZ R5, R145, R4.reuse ;  /* 0x0000000491057220 */ /* 0x080fe20000410000 */
[----:B------:R-:W-:Y:S01]  /*4710*/  IADD3 R118, -R77, UR4, RZ ;  /* 0x000000044d767c10 */ /* 0x000fe2000fffe1ff */
[----:B------:R-:W-:Y:S01]  /*4720*/  FFMA.FTZ R119, R8, R4, -R7 ;  /* 0x0000000408777223 */ /* 0x000fe20000010807 */
[-C--:B------:R-:W-:Y:S01]  /*4730*/  FFMA.FTZ R123, R112, R121.reuse, -R123 ;  /* 0x00000079707b7223 */ /* 0x080fe2000001087b */
[----:B------:R-:W-:Y:S01]  /*4740*/  FMUL.FTZ R121, R152, R121 ;  /* 0x0000007998797220 */ /* 0x000fe20000410000 */
[----:B------:R-:W-:Y:S01]  /*4750*/  FFMA.FTZ R7, R8, R9, R5 ;  /* 0x0000000908077223 */ /* 0x000fe20000010005 */
[----:B------:R-:W-:Y:S01]  /*4760*/  FADD.FTZ R116, R117, R116 ;  /* 0x0000007475747221 */ /* 0x000fe20000010000 */
[----:B------:R-:W-:-:S02]  /*4770*/  IMAD R117, R118, -0x200, RZ ;  /* 0xfffffe0076757824 */ /* 0x000fc400078e02ff */
[----:B------:R-:W-:Y:S01]  /*4780*/  FFMA.FTZ R118, R112, R115, R121 ;  /* 0x0000007370767223 */ /* 0x000fe20000010079 */
[----:B------:R-:W-:Y:S01]  /*4790*/  FADD.FTZ R7, R114, R7 ;  /* 0x0000000772077221 */ /* 0x000fe20000010000 */
[----:B------:R-:W-:Y:S01]  /*47a0*/  FMUL.FTZ R114, R96, R135 ;  /* 0x0000008760727220 */ /* 0x000fe20000410000 */
[----:B------:R-:W-:Y:S01]  /*47b0*/  LEA R4, P0, R64, R125, 0x2 ;  /* 0x0000007d40047211 */ /* 0x000fe200078010ff */
[----:B------:R-:W-:Y:S01]  /*47c0*/  FADD.FTZ R116, R116, R119 ;  /* 0x0000007774747221 */ /* 0x000fe20000010000 */
[----:B------:R-:W-:Y:S01]  /*47d0*/  FADD.FTZ R7, R7, R118 ;  /* 0x0000007607077221 */ /* 0x000fe20000010000 */
[C---:B------:R-:W-:Y:S01]  /*47e0*/  FFMA.FTZ R153, -R96.reuse, R105, R153 ;  /* 0x0000006960997223 */ /* 0x040fe20000010199 */
[----:B------:R-:W-:Y:S01]  /*47f0*/  FMUL.FTZ R118, R96, R39 ;  /* 0x0000002760767220 */ /* 0x000fe20000410000 */
[----:B------:R-:W-:Y:S01]  /*4800*/  FMUL.FTZ R120, R141, R114 ;  /* 0x000000728d787220 */ /* 0x000fe20000410000 */
[----:B------:R-:W-:Y:S01]  /*4810*/  LEA.HI.X R5, R64, R127, RZ, 0x2, P0 ;  /* 0x0000007f40057211 */ /* 0x000fe200000f14ff */
[----:B------:R-:W-:Y:S01]  /*4820*/  FADD.FTZ R123, R116, R123 ;  /* 0x0000007b747b7221 */ /* 0x000fe20000010000 */
[C---:B------:R-:W-:Y:S01]  /*4830*/  FMUL.FTZ R116, R102.reuse, R131 ;  /* 0x0000008366747220 */ /* 0x040fe20000410000 */
[----:B------:R-:W-:Y:S01]  /*4840*/  FFMA.FTZ R120, R153, R118, -R120 ;  /* 0x0000007699787223 */ /* 0x000fe20000010878 */
[----:B------:R-:W-:Y:S01]  /*4850*/  FFMA.FTZ R165, -R102, R107, R165 ;  /* 0x0000006b66a57223 */ /* 0x000fe200000101a5 */
[----:B------:R-:W-:-:S04]  /*4860*/  IMAD.WIDE R4, R117, 0x4, R4 ;  /* 0x0000000475047825 */ /* 0x000fc800078e0204 */
[----:B------:R-:W-:Y:S01]  /*4870*/  FMUL.FTZ R117, R102, R37 ;  /* 0x0000002566757220 */ /* 0x000fe20000410000 */
[----:B------:R-:W-:Y:S01]  /*4880*/  FMUL.FTZ R122, R136, R116 ;  /* 0x00000074887a7220 */ /* 0x000fe20000410000 */
[----:B------:R-:W-:Y:S01]  /*4890*/  FADD.FTZ R120, R123, R120 ;  /* 0x000000787b787221 */ /* 0x000fe20000010000 */
[----:B------:R-:W-:Y:S01]  /*48a0*/  IADD3 R123, R64, 0x20, RZ ;  /* 0x00000020407b7810 */ /* 0x000fe20007ffe0ff */
[----:B------:R-:W-:Y:S01]  /*48b0*/  FMUL.FTZ R118, R141, R118 ;  /* 0x000000768d767220 */ /* 0x000fe20000410000 */
[----:B------:R-:W-:Y:S01]  /*48c0*/  FFMA.FTZ R119, R165, R117, -R122 ;  /* 0x00000075a5777223 */ /* 0x000fe2000001087a */
[----:B------:R-:W-:Y:S01]  /*48d0*/  USHF.L.U64.HI UR8, UR5, 0x2, UR6 ;  /* 0x0000000205087899 */ /* 0x000fe20008010206 */
[----:B------:R-:W-:Y:S01]  /*48e0*/  LEA.HI.SX32 R124, R123, R64, 0x1b ;  /* 0x000000407b7c7211 */ /* 0x000fe200078fdaff */
[----:B------:R-:W-:Y:S01]  /*48f0*/  FFMA.FTZ R118, R153, R114, R118 ;  /* 0x0000007299767223 */ /* 0x000fe20000010076 */
[----:B------:R-:W-:Y:S01]  /*4900*/  FADD.FTZ R128, R120, R119 ;  /* 0x0000007778807221 */ /* 0x000fe20000010000 */
[----:B------:R-:W-:Y:S01]  /*4910*/  FFMA.FTZ R119, -R94, R109, R3 ;  /* 0x0000006d5e777223 */ /* 0x000fe20000010103 */
[----:B------:R-:W-:Y:S01]  /*4920*/  LEA R3, R124, R55, 0x2 ;  /* 0x000000377c037211 */ /* 0x000fe200078e10ff */
[----:B------:R-:W-:Y:S01]  /*4930*/  USHF.L.U32 UR7, UR5, 0x2, URZ ;  /* 0x0000000205077899 */ /* 0x000fe2000800063f */
[----:B------:R-:W-:Y:S01]  /*4940*/  FADD.FTZ R7, R7, R118 ;  /* 0x0000007607077221 */ /* 0x000fe20000010000 */
[----:B------:R-:W-:Y:S01]  /*4950*/  ISETP.GE.AND P0, PT, R6, 0x21, PT ;  /* 0x000000210600780c */ /* 0x000fe20003f06270 */
[----:B------:R-:W-:-:S02]  /*4960*/  IMAD R118, R24, UR8, RZ ;  /* 0x0000000818767c24 */ /* 0x000fc4000f8e02ff */
[C---:B------:R-:W-:Y:S01]  /*4970*/  FMUL.FTZ R121, R94.reuse, R137 ;  /* 0x000000895e797220 */ /* 0x040fe20000410000 */
[----:B------:R-:W0:Y:S01]  /*4980*/  LDS R3, [R3+0x4a0] ;  /* 0x0004a00003037984 */ /* 0x000e220000000800 */
[----:B------:R-:W-:Y:S01]  /*4990*/  FMUL.FTZ R120, R94, R129 ;  /* 0x000000815e787220 */ /* 0x000fe20000410000 */
[----:B------:R-:W-:Y:S02]  /*49a0*/  IMAD R125, R25, UR7, R118 ;  /* 0x00000007197d7c24 */ /* 0x000fe4000f8e0276 */
[----:B------:R-:W-:Y:S01]  /*49b0*/  FMUL.FTZ R118, R136, R117 ;  /* 0x0000007588767220 */ /* 0x000fe20000410000 */
[----:B------:R-:W-:Y:S01]  /*49c0*/  FMUL.FTZ R122, R2, R121 ;  /* 0x00000079027a7220 */ /* 0x000fe20000410000 */
[----:B------:R-:W-:Y:S01]  /*49d0*/  IMAD.WIDE.U32 R4, R24, UR7, R4 ;  /* 0x0000000718047c25 */ /* 0x000fe2000f8e0004 */
[----:B------:R-:W-:Y:S03]  /*49e0*/  BSSY B0, `(.L_x_16672) ;  /* 0x000000a000007945 */ /* 0x000fe60003800000 */
[----:B------:R-:W-:Y:S01]  /*49f0*/  FFMA.FTZ R118, R165, R116, R118 ;  /* 0x00000074a5767223 */ /* 0x000fe20000010076 */
[----:B------:R-:W-:Y:S01]  /*4a00*/  FFMA.FTZ R123, R119, R120, -R122 ;  /* 0x00000078777b7223 */ /* 0x000fe2000001087a */
[----:B------:R-:W-:-:S02]  /*4a10*/  IADD3 R117, R64, 0x60, RZ ;  /* 0x0000006040757810 */ /* 0x000fc40007ffe0ff */
[----:B------:R-:W-:Y:S01]  /*4a20*/  FADD.FTZ R127, R7, R118 ;  /* 0x00000076077f7221 */ /* 0x000fe20000010000 */
[----:B------:R-:W-:Y:S01]  /*4a30*/  IADD3 R5, R5, R125, RZ ;  /* 0x0000007d05057210 */ /* 0x000fe20007ffe0ff */
[----:B------:R-:W-:Y:S01]  /*4a40*/  FADD.FTZ R123, R128, R123 ;  /* 0x0000007b807b7221 */ /* 0x000fe20000010000 */
[----:B------:R-:W-:Y:S01]  /*4a50*/  IADD3 R7, R64, 0x40, RZ ;  /* 0x0000004040077810 */ /* 0x000fe20007ffe0ff */
[----:B------:R-:W-:Y:S06]  /*4a60*/  @!P0 BRA `(.L_x_16673) ;  /* 0x0000000000048947 */ /* 0x000fec0003800000 */
[----:B0-----:R1:W-:Y:S02]  /*4a70*/  REDG.E.ADD.F32.FTZ.RN.STRONG.GPU desc[UR12][R4.64+-0x780], R3 ;  /* 0xfff88003040079a6 */ /* 0x0013e4000c10f38c */
.L_x_16673:
[----:B------:R-:W-:Y:S05]  /*4a80*/  BSYNC B0 ;  /* 0x0000000000007941 */ /* 0x000fea0003800000 */
.L_x_16672:
[----:B01----:R-:W-:Y:S01]  /*4a90*/  IADD3 R3, R64, 0x80, RZ ;  /* 0x0000008040037810 */ /* 0x003fe20007ffe0ff */
[----:B------:R-:W-:Y:S01]  /*4aa0*/  BSSY B0, `(.L_x_16674) ;  /* 0x0000011000007945 */ /* 0x000fe20003800000 */
[-C--:B------:R-:W-:Y:S02]  /*4ab0*/  LEA.HI.SX32 R118, R7, R64.reuse, 0x1b ;  /* 0x0000004007767211 */ /* 0x080fe400078fdaff */
[-C--:B------:R-:W-:Y:S02]  /*4ac0*/  LEA.HI.SX32 R124, R3, R64.reuse, 0x1b ;  /* 0x00000040037c7211 */ /* 0x080fe400078fdaff */
        /* <DEDUP_REMOVED lines=14> */
.L_x_16675:
[----:B------:R-:W-:Y:S05]  /*4bb0*/  BSYNC B0 ;  /* 0x0000000000007941 */ /* 0x000fea0003800000 */
.L_x_16674:
[----:B01----:R0:W1:Y:S01]  /*4bc0*/  LDS R3, [R122+0x5a0] ;  /* 0x0005a0007a037984 */ /* 0x0030620000000800 */
[----:B------:R-:W-:Y:S01]  /*4bd0*/  BSSY B0, `(.L_x_16676) ;  /* 0x0000006000007945 */ /* 0x000fe20003800000 */
[----:B------:R-:W-:Y:S02]  /*4be0*/  IADD3 R117, R64, 0xc0, RZ ;  /* 0x000000c040757810 */ /* 0x000fe40007ffe0ff */
[----:B------:R-:W-:Y:S02]  /*4bf0*/  LEA.HI.SX32 R118, R7, R64, 0x1b ;  /* 0x0000004007767211 */ /* 0x000fe400078fdaff */
[----:B------:R-:W-:Y:S01]  /*4c00*/  LEA R124, R124, R55, 0x2 ;  /* 0x000000377c7c7211 */ /* 0x000fe200078e10ff */
[----:B------:R-:W-:Y:S06]  /*4c10*/  @!P0 BRA `(.L_x_16677) ;  /* 0x0000000000048947 */ /* 0x000fec0003800000 */
[----:B-1----:R2:W-:Y:S02]  /*4c20*/  REDG.E.ADD.F32.FTZ.RN.STRONG.GPU desc[UR12][R4.64+-0x680], R3 ;  /* 0xfff98003040079a6 */ /* 0x0025e4000c10f38c */
.L_x_16677:
[----:B------:R-:W-:Y:S05]  /*4c30*/  BSYNC B0 ;  /* 0x0000000000007941 */ /* 0x000fea0003800000 */
.L_x_16676:
[----:B-12---:R1:W2:Y:S01]  /*4c40*/  LDS R3, [R124+0x620] ;  /* 0x000620007c037984 */ /* 0x0062a20000000800 */
[----:B------:R-:W-:Y:S01]  /*4c50*/  BSSY B0, `(.L_x_16678) ;  /* 0x0000006000007945 */ /* 0x000fe20003800000 */
[----:B------:R-:W-:Y:S02]  /*4c60*/  IADD3 R7, R64, 0xe0, RZ ;  /* 0x000000e040077810 */ /* 0x000fe40007ffe0ff */
[----:B0-----:R-:W-:Y:S02]  /*4c70*/  LEA.HI.SX32 R122, R117, R64, 0x1b ;  /* 0x00000040757a7211 */ /* 0x001fe400078fdaff */
[----:B------:R-:W-:Y:S01]  /*4c80*/  LEA R125, R118, R55, 0x2 ;  /* 0x00000037767d7211 */ /* 0x000fe200078e10ff */
[----:B------:R-:W-:Y:S06]  /*4c90*/  @!P1 BRA `(.L_x_16679) ;  /* 0x0000000000049947 */ /* 0x000fec0003800000 */
[----:B--2---:R0:W-:Y:S02]  /*4ca0*/  REDG.E.ADD.F32.FTZ.RN.STRONG.GPU desc[UR12][R4.64+-0x600], R3 ;  /* 0xfffa0003040079a6 */ /* 0x0041e4000c10f38c */
.L_x_16679:
[----:B------:R-:W-:Y:S05]  /*4cb0*/  BSYNC B0 ;  /* 0x0000000000007941 */ /* 0x000fea0003800000 */
.L_x_16678:
[----:B0-2---:R0:W2:Y:S01]  /*4cc0*/  LDS R3, [R125+0x6a0] ;  /* 0x0006a0007d037984 */ /* 0x0050a20000000800 */
[----:B------:R-:W-:Y:S01]  /*4cd0*/  BSSY B0, `(.L_x_16680) ;  /* 0x0000006000007945 */ /* 0x000fe20003800000 */
[----:B------:R-:W-:Y:S02]  /*4ce0*/  LEA.HI.SX32 R118, R7, R64, 0x1b ;  /* 0x0000004007767211 */ /* 0x000fe400078fdaff */
[----:B------:R-:W-:Y:S02]  /*4cf0*/  IADD3 R117, R64, 0x100, RZ ;  /* 0x0000010040757810 */ /* 0x000fe40007ffe0ff */
[----:B------:R-:W-:Y:S01]  /*4d00*/  LEA R7, R122, R55, 0x2 ;  /* 0x000000377a077211 */ /* 0x000fe200078e10ff */
[----:B------:R-:W-:Y:S06]  /*4d10*/  @!P2 BRA `(.L_x_16681) ;  /* 0x000000000004a947 */ /* 0x000fec0003800000 */
[----:B--2---:R3:W-:Y:S02]  /*4d20*/  REDG.E.ADD.F32.FTZ.RN.STRONG.GPU desc[UR12][R4.64+-0x580], R3 ;  /* 0xfffa8003040079a6 */ /* 0x0047e4000c10f38c */
.L_x_16681:
[----:B------:R-:W-:Y:S05]  /*4d30*/  BSYNC B0 ;  /* 0x0000000000007941 */ /* 0x000fea0003800000 */
.L_x_16680:
[----:B--23--:R2:W3:Y:S01]  /*4d40*/  LDS R3, [R7+0x720] ;  /* 0x0007200007037984 */ /* 0x00c4e20000000800 */
[----:B------:R-:W-:Y:S01]  /*4d50*/  BSSY B0, `(.L_x_16682) ;  /* 0x0000005000007945 */ /* 0x000fe20003800000 */
[----:B------:R-:W-:Y:S02]  /*4d60*/  LEA.HI.SX32 R122, R117, R64, 0x1b ;  /* 0x00000040757a7211 */ /* 0x000fe400078fdaff */
[----:B------:R-:W-:Y:S01]  /*4d70*/  LEA R118, R118, R55, 0x2 ;  /* 0x0000003776767211 */ /* 0x000fe200078e10ff */
[----:B------:R-:W-:Y:S06]  /*4d80*/  @!P3 BRA `(.L_x_16683) ;  /* 0x000000000004b947 */ /* 0x000fec0003800000 */
[----:B---3--:R4:W-:Y:S02]  /*4d90*/  REDG.E.ADD.F32.FTZ.RN.STRONG.GPU desc[UR12][R4.64+-0x500], R3 ;  /* 0xfffb0003040079a6 */ /* 0x0089e4000c10f38c */
.L_x_16683:
[----:B------:R-:W-:Y:S05]  /*4da0*/  BSYNC B0 ;  /* 0x0000000000007941 */ /* 0x000fea0003800000 */
.L_x_16682:
[----:B---34-:R3:W4:Y:S01]  /*4db0*/  LDS R3, [R118+0x7a0] ;  /* 0x0007a00076037984 */ /* 0x0187220000000800 */
[----:B------:R-:W-:Y:S01]  /*4dc0*/  BSSY B0, `(.L_x_16684) ;  /* 0x0000004000007945 */ /* 0x000fe20003800000 */
[----:B------:R-:W-:-:S03]  /*4dd0*/  LEA R122, R122, R55, 0x2 ;  /* 0x000000377a7a7211 */ /* 0x000fc600078e10ff */
[----:B------:R-:W-:Y:S05]  /*4de0*/  @!P4 BRA `(.L_x_16685) ;  /* 0x000000000004c947 */ /* 0x000fea0003800000 */
[----:B----4-:R4:W-:Y:S02]  /*4df0*/  REDG.E.ADD.F32.FTZ.RN.STRONG.GPU desc[UR12][R4.64+-0x480], R3 ;  /* 0xfffb8003040079a6 */ /* 0x0109e4000c10f38c */
.L_x_16685:
[----:B------:R-:W-:Y:S05]  /*4e00*/  BSYNC B0 ;  /* 0x0000000000007941 */ /* 0x000fea0003800000 */
.L_x_16684:
[----:B----4-:R4:W0:Y:S01]  /*4e10*/  LDS R3, [R122+0x820] ;  /* 0x000820007a037984 */ /* 0x0108220000000800 */
[----:B------:R-:W-:Y:S01]  /*4e20*/  BSSY B0, `(.L_x_16686) ;  /* 0x0000005000007945 */ /* 0x000fe20003800000 */
[C---:B--2---:R-:W-:Y:S02]  /*4e30*/  IADD3 R7, R64.reuse, 0x120, RZ ;  /* 0x0000012040077810 */ /* 0x044fe40007ffe0ff */
[----:B------:R-:W-:Y:S01]  /*4e40*/  IADD3 R117, R64, 0x140, RZ ;  /* 0x0000014040757810 */ /* 0x000fe20007ffe0ff */
[----:B------:R-:W-:Y:S06]  /*4e50*/  @!P5 BRA `(.L_x_16687) ;  /* 0x000000000004d947 */ /* 0x000fec0003800000 */
[----:B0-----:R2:W-:Y:S02]  /*4e60*/  REDG.E.ADD.F32.FTZ.RN.STRONG.GPU desc[UR12][R4.64+-0x400], R3 ;  /* 0xfffc0003040079a6 */ /* 0x0015e4000c10f38c */
.L_x_16687:
[----:B------:R-:W-:Y:S05]  /*4e70*/  BSYNC B0 ;  /* 0x0000000000007941 */ /* 0x000fea0003800000 */
.L_x_16686:
[----:B0-2---:R-:W-:Y:S01]  /*4e80*/  IADD3 R3, R64, 0x160, RZ ;  /* 0x0000016040037810 */ /* 0x005fe20007ffe0ff */
[----:B------:R-:W-:Y:S01]  /*4e90*/  BSSY B0, `(.L_x_16688) ;  /* 0x0000011000007945 */ /* 0x000fe20003800000 */
[-C--:B---3--:R-:W-:Y:S02]  /*4ea0*/  LEA.HI.SX32 R118, R7, R64.reuse, 0x1b ;  /* 0x0000004007767211 */ /* 0x088fe400078fdaff */
[-C--:B-1----:R-:W-:Y:S02]  /*4eb0*/  LEA.HI.SX32 R124, R3, R64.reuse, 0x1b ;  /* 0x00000040037c7211 */ /* 0x082fe400078fdaff */
[----:B------:R-:W-:Y:S02]  /*4ec0*/  LEA R3, R118, R55, 0x2 ;  /* 0x0000003776037211 */ /* 0x000fe400078e10ff */
[----:B------:R-:W-:Y:S02]  /*4ed0*/  ISETP.GE.AND P6, PT, R6, 0x121, PT ;  /* 0x000001210600780c */ /* 0x000fe40003fc6270 */
[----:B----4-:R-:W-:-:S02]  /*4ee0*/  LEA.HI.SX32 R122, R117, R64, 0x1b ;  /* 0x00000040757a7211 */ /* 0x010fc400078fdaff */
        /* <DEDUP_REMOVED lines=11> */
.L_x_16689:
[----:B------:R-:W-:Y:S05]  /*4fa0*/  BSYNC B0 ;  /* 0x0000000000007941 */ /* 0x000fea0003800000 */
.L_x_16688:
[----:B01----:R0:W1:Y:S01]  /*4fb0*/  LDS R3, [R122+0x920] ;  /* 0x000920007a037984 */ /* 0x0030620000000800 */
[----:B------:R-:W-:Y:S01]  /*4fc0*/  BSSY B0, `(.L_x_16690) ;  /* 0x0000006000007945 */ /* 0x000fe20003800000 */
[----:B------:R-:W-:Y:S02]  /*4fd0*/  IADD3 R117, R64, 0x1a0, RZ ;  /* 0x000001a040757810 */ /* 0x000fe40007ffe0ff */
[----:B------:R-:W-:Y:S02]  /*4fe0*/  LEA.HI.SX32 R6, R7, R64, 0x1b ;  /* 0x0000004007067211 */ /* 0x000fe400078fdaff */
[----:B------:R-:W-:Y:S01]  /*4ff0*/  LEA R124, R124, R55, 0x2 ;  /* 0x000000377c7c7211 */ /* 0x000fe200078e10ff */
[----:B------:R-:W-:Y:S06]  /*5000*/  @!P0 BRA `(.L_x_16691) ;  /* 0x0000000000048947 */ /* 0x000fec0003800000 */
[----:B-1----:R2:W-:Y:S02]  /*5010*/  REDG.E.ADD.F32.FTZ.RN.STRONG.GPU desc[UR12][R4.64+-0x300], R3 ;  /* 0xfffd0003040079a6 */ /* 0x0025e4000c10f38c */
.L_x_16691:
[----:B------:R-:W-:Y:S05]  /*5020*/  BSYNC B0 ;  /* 0x0000000000007941 */ /* 0x000fea0003800000 */
.L_x_16690:
[----:B-12---:R1:W2:Y:S01]  /*5030*/  LDS R3, [R124+0x9a0] ;  /* 0x0009a0007c037984 */ /* 0x0062a20000000800 */
[----:B------:R-:W-:Y:S01]  /*5040*/  BSSY B0, `(.L_x_16692) ;  /* 0x0000006000007945 */ /* 0x000fe20003800000 */
[----:B------:R-:W-:Y:S02]  /*5050*/  IADD3 R7, R64, 0x1c0, RZ ;  /* 0x000001c040077810 */ /* 0x000fe40007ffe0ff */
[----:B------:R-:W-:Y:S02]  /*5060*/  LEA.HI.SX32 R118, R117, R64, 0x1b ;  /* 0x0000004075767211 */ /* 0x000fe400078fdaff */
[----:B0-----:R-:W-:Y:S01]  /*5070*/  LEA R122, R6, R55, 0x2 ;  /* 0x00000037067a7211 */ /* 0x001fe200078e10ff */
[----:B------:R-:W-:Y:S06]  /*5080*/  @!P1 BRA `(.L_x_16693) ;  /* 0x0000000000049947 */ /* 0x000fec0003800000 */
[----:B--2---:R0:W-:Y:S02]  /*5090*/  REDG.E.ADD.F32.FTZ.RN.STRONG.GPU desc[UR12][R4.64+-0x280], R3 ;  /* 0xfffd8003040079a6 */ /* 0x0041e4000c10f38c */
.L_x_16693:
[----:B------:R-:W-:Y:S05]  /*50a0*/  BSYNC B0 ;  /* 0x0000000000007941 */ /* 0x000fea0003800000 */
.L_x_16692:
[----:B0-2---:R0:W2:Y:S01]  /*50b0*/  LDS R3, [R122+0xa20] ;  /* 0x000a20007a037984 */ /* 0x0050a20000000800 */
[----:B------:R-:W-:Y:S01]  /*50c0*/  BSSY B0, `(.L_x_16694) ;  /* 0x0000006000007945 */ /* 0x000fe20003800000 */
[----:B------:R-:W-:Y:S02]  /*50d0*/  LEA.HI.SX32 R6, R7, R64, 0x1b ;  /* 0x0000004007067211 */ /* 0x000fe400078fdaff */
[----:B------:R-:W-:Y:S02]  /*50e0*/  IADD3 R117, R64, 0x1e0, RZ ;  /* 0x000001e040757810 */ /* 0x000fe40007ffe0ff */
[----:B------:R-:W-:Y:S01]  /*50f0*/  LEA R7, R118, R55, 0x2 ;  /* 0x0000003776077211 */ /* 0x000fe200078e10ff */
[----:B------:R-:W-:Y:S06]  /*5100*/  @!P2 BRA `(.L_x_16695) ;  /* 0x000000000004a947 */ /* 0x000fec0003800000 */
[----:B--2---:R3:W-:Y:S02]  /*5110*/  REDG.E.ADD.F32.FTZ.RN.STRONG.GPU desc[UR12][R4.64+-0x200], R3 ;  /* 0xfffe0003040079a6 */ /* 0x0047e4000c10f38c */
.L_x_16695:
[----:B------:R-:W-:Y:S05]  /*5120*/  BSYNC B0 ;  /* 0x0000000000007941 */ /* 0x000fea0003800000 */
.L_x_16694:
[----:B--23--:R2:W3:Y:S01]  /*5130*/  LDS R3, [R7+0xaa0] ;  /* 0x000aa00007037984 */ /* 0x00c4e20000000800 */
[----:B------:R-:W-:Y:S01]  /*5140*/  BSSY B0, `(.L_x_16696) ;  /* 0x0000005000007945 */ /* 0x000fe20003800000 */
[----:B------:R-:W-:Y:S02]  /*5150*/  LEA.HI.SX32 R118, R117, R64, 0x1b ;  /* 0x0000004075767211 */ /* 0x000fe400078fdaff */
[----:B------:R-:W-:Y:S01]  /*5160*/  LEA R6, R6, R55, 0x2 ;  /* 0x0000003706067211 */ /* 0x000fe200078e10ff */
[----:B------:R-:W-:Y:S06]  /*5170*/  @!P3 BRA `(.L_x_16697) ;  /* 0x000000000004b947 */ /* 0x000fec0003800000 */
[----:B---3--:R4:W-:Y:S02]  /*5180*/  REDG.E.ADD.F32.FTZ.RN.STRONG.GPU desc[UR12][R4.64+-0x180], R3 ;  /* 0xfffe8003040079a6 */ /* 0x0089e4000c10f38c */
.L_x_16697:
[----:B------:R-:W-:Y:S05]  /*5190*/  BSYNC B0 ;  /* 0x0000000000007941 */ /* 0x000fea0003800000 */
.L_x_16696:
[----:B---34-:R3:W4:Y:S01]  /*51a0*/  LDS R3, [R6+0xb20] ;  /* 0x000b200006037984 */ /* 0x0187220000000800 */
[----:B------:R-:W-:Y:S01]  /*51b0*/  BSSY B0, `(.L_x_16698) ;  /* 0x0000005000007945 */ /* 0x000fe20003800000 */
[----:B------:R-:W-:Y:S01]  /*51c0*/  LEA R118, R118, R55, 0x2 ;  /* 0x0000003776767211 */ /* 0x000fe200078e10ff */
[----:B------:R-:W-:Y:S02]  /*51d0*/  FMUL.FTZ R120, R2, R120 ;  /* 0x0000007802787220 */ /* 0x000fe40000410000 */
[----:B------:R-:W-:Y:S05]  /*51e0*/  @!P4 BRA `(.L_x_16699) ;  /* 0x000000000004c947 */ /* 0x000fea0003800000 */
[----:B----4-:R4:W-:Y:S02]  /*51f0*/  REDG.E.ADD.F32.FTZ.RN.STRONG.GPU desc[UR12][R4.64+-0x100], R3 ;  /* 0xffff0003040079a6 */ /* 0x0109e4000c10f38c */
.L_x_16699:
[----:B------:R-:W-:Y:S05]  /*5200*/  BSYNC B0 ;  /* 0x0000000000007941 */ /* 0x000fea0003800000 */
.L_x_16698:
[----:B----4-:R4:W0:Y:S01]  /*5210*/  LDS R3, [R118+0xba0] ;  /* 0x000ba00076037984 */ /* 0x0108220000000800 */
[----:B------:R-:W-:Y:S01]  /*5220*/  BSSY B0, `(.L_x_16700) ;  /* 0x0000004000007945 */ /* 0x000fe20003800000 */
[----:B------:R-:W-:-:S03]  /*5230*/  FFMA.FTZ R120, R119, R121, R120 ;  /* 0x0000007977787223 */ /* 0x000fc60000010078 */
[----:B------:R-:W-:Y:S05]  /*5240*/  @!P5 BRA `(.L_x_16701) ;  /* 0x000000000004d947 */ /* 0x000fea0003800000 */
[----:B0-----:R0:W-:Y:S02]  /*5250*/  REDG.E.ADD.F32.FTZ.RN.STRONG.GPU desc[UR12][R4.64+-0x80], R3 ;  /* 0xffff8003040079a6 */ /* 0x0011e4000c10f38c */
.L_x_16701:
[----:B------:R-:W-:Y:S05]  /*5260*/  BSYNC B0 ;  /* 0x0000000000007941 */ /* 0x000fea0003800000 */
.L_x_16700:
[----:B0-----:R-:W-:Y:S01]  /*5270*/  FADD.FTZ R4, R127, R120 ;  /* 0x000000787f047221 */ /* 0x001fe20000010000 */
[----:B----4-:R-:W0:Y:S01]  /*5280*/  SHFL.DOWN PT, R118, R123, 0x1, 0x1f ;  /* 0x08201f007b767f89 */ /* 0x010e2200000e0000 */
[----:B------:R-:W-:Y:S01]  /*5290*/  ISETP.GT.AND P0, PT, R66, 0x1e, PT ;  /* 0x0000001e4200780c */ /* 0x000fe20003f04270 */
[----:B------:R-:W-:Y:S01]  /*52a0*/  FADD.FTZ R87, R114, R87 ;  /* 0x0000005772577221 */ /* 0x000fe20000010000 */
[----:B------:R-:W-:Y:S01]  /*52b0*/  MOV R5, R123 ;  /* 0x0000007b00057202 */ /* 0x000fe20000000f00 */
[----:B------:R-:W4:Y:S01]  /*52c0*/  SHFL.DOWN PT, R117, R0, 0x1, 0x1f ;  /* 0x08201f0000757f89 */ /* 0x000f2200000e0000 */
[----:B---3--:R-:W-:Y:S01]  /*52d0*/  MOV R6, R0 ;  /* 0x0000000000067202 */ /* 0x008fe20000000f00 */
[----:B------:R-:W-:Y:S01]  /*52e0*/  FADD.FTZ R88, R9, R88 ;  /* 0x0000005809587221 */ /* 0x000fe20000010000 */
[----:B--2---:R-:W-:Y:S01]  /*52f0*/  MOV R7, R36 ;  /* 0x0000002400077202 */ /* 0x004fe20000000f00 */
[----:B------:R-:W2:Y:S01]  /*5300*/  SHFL.DOWN PT, R120, R36, 0x1, 0x1f ;  /* 0x08201f0024787f89 */ /* 0x000ea200000e0000 */
[----:B------:R-:W-:Y:S01]  /*5310*/  ISETP.NE.AND P1, PT, R66, RZ, PT ;  /* 0x000000ff4200720c */ /* 0x000fe20003f25270 */
[----:B------:R-:W-:Y:S01]  /*5320*/  FMUL.FTZ R9, R23, R149 ;  /* 0x0000009517097220 */ /* 0x000fe20000410000 */
[----:B------:R-:W-:Y:S01]  /*5330*/  ISETP.NE.AND P2, PT, R64, RZ, PT ;  /* 0x000000ff4000720c */ /* 0x000fe20003f45270 */
[----:B------:R-:W3:Y:S01]  /*5340*/  SHFL.DOWN PT, R3, R4, 0x1, 0x1f ;  /* 0x08201f0004037f89 */ /* 0x000ee200000e0000 */
[----:B------:R-:W-:Y:S01]  /*5350*/  BSSY B0, `(.L_x_16702) ;  /* 0x000007e000007945 */ /* 0x000fe20003800000 */
[----:B------:R-:W-:Y:S01]  /*5360*/  FFMA.FTZ R9, R22, R11, -R9 ;  /* 0x0000000b16097223 */ /* 0x000fe20000010809 */
[----:B------:R-:W-:Y:S01]  /*5370*/  FADD.FTZ R86, R121, R86 ;  /* 0x0000005679567221 */ /* 0x000fe20000010000 */
[----:B------:R-:W-:Y:S01]  /*5380*/  FADD.FTZ R91, R116, R91 ;  /* 0x0000005b745b7221 */ /* 0x000fe20000010000 */
[----:B------:R-:W-:Y:S01]  /*5390*/  FADD.FTZ R90, R115, R90 ;  /* 0x0000005a735a7221 */ /* 0x000fe20000010000 */
[----:B------:R-:W-:Y:S01]  /*53a0*/  FMUL.FTZ R126, R126, R9 ;  /* 0x000000097e7e7220 */ /* 0x000fe20000410000 */
[----:B------:R-:W-:Y:S01]  /*53b0*/  FMUL.FTZ R9, R23, R10 ;  /* 0x0000000a17097220 */ /* 0x000fe20000410000 */
[----:B------:R-:W-:Y:S01]  /*53c0*/  FADD.FTZ R93, R110, R93 ;  /* 0x0000005d6e5d7221 */ /* 0x000fe20000010000 */
[----:B------:R-:W-:Y:S01]  /*53d0*/  FADD.FTZ R89, R38, R89 ;  /* 0x0000005926597221 */ /* 0x000fe20000010000 */
[----:B------:R-:W-:Y:S01]  /*53e0*/  FADD.FTZ R92, R111, R92 ;  /* 0x0000005c6f5c7221 */ /* 0x000fe20000010000 */
[----:B0-----:R-:W-:Y:S01]  /*53f0*/  @!P0 FADD.FTZ R5, R5, R118 ;  /* 0x0000007605058221 */ /* 0x001fe20000010000 */
[----:B----4-:R-:W-:-:S04]  /*5400*/  @!P0 FADD.FTZ R6, R6, R117 ;  /* 0x0000007506068221 */ /* 0x010fc80000010000 */
[----:B------:R-:W0:Y:S01]  /*5410*/  SHFL.DOWN PT, R0, R5, 0x2, 0x1f ;  /* 0x08401f0005007f89 */ /* 0x000e2200000e0000 */
[----:B--2---:R-:W-:-:S03]  /*5420*/  @!P0 FADD.FTZ R7, R7, R120 ;  /* 0x0000007807078221 */ /* 0x004fc60000010000 */
[----:B------:R-:W2:Y:S01]  /*5430*/  SHFL.DOWN PT, R117, R6, 0x2, 0x1f ;  /* 0x08401f0006757f89 */ /* 0x000ea200000e0000 */
[----:B---3--:R-:W-:-:S03]  /*5440*/  @!P0 FADD.FTZ R4, R3, R4 ;  /* 0x0000000403048221 */ /* 0x008fc60000010000 */
[----:B------:R-:W3:Y:S01]  /*5450*/  SHFL.DOWN PT, R36, R7, 0x2, 0x1f ;  /* 0x08401f0007247f89 */ /* 0x000ee200000e0000 */
[----:B------:R-:W-:-:S03]  /*5460*/  ISETP.GT.AND P0, PT, R66, 0x1d, PT ;  /* 0x0000001d4200780c */ /* 0x000fc60003f04270 */
[----:B------:R-:W4:Y:S01]  /*5470*/  SHFL.DOWN PT, R3, R4, 0x2, 0x1f ;  /* 0x08401f0004037f89 */ /* 0x000f2200000e0000 */
[----:B------:R-:W5:Y:S09]  /*5480*/  @!P1 S2R R120, SR_CgaCtaId ;  /* 0x0000000000789919 */ /* 0x000f720000008800 */
[----:B0-----:R-:W-:Y:S01]  /*5490*/  @!P0 FADD.FTZ R5, R5, R0 ;  /* 0x0000000005058221 */ /* 0x001fe20000010000 */
[----:B--2---:R-:W-:Y:S01]  /*54a0*/  @!P0 FADD.FTZ R6, R6, R117 ;  /* 0x0000007506068221 */ /* 0x004fe20000010000 */
[----:B---3--:R-:W-:-:S04]  /*54b0*/  @!P0 FADD.FTZ R7, R7, R36 ;  /* 0x0000002407078221 */ /* 0x008fc80000010000 */
[----:B------:R-:W0:Y:S01]  /*54c0*/  SHFL.DOWN PT, R123, R6, 0x4, 0x1f ;  /* 0x08801f00067b7f89 */ /* 0x000e2200000e0000 */
[----:B----4-:R-:W-:-:S03]  /*54d0*/  @!P0 FADD.FTZ R4, R4, R3 ;  /* 0x0000000304048221 */ /* 0x010fc60000010000 */
[----:B------:R-:W2:Y:S01]  /*54e0*/  SHFL.DOWN PT, R36, R5, 0x4, 0x1f ;  /* 0x08801f0005247f89 */ /* 0x000ea200000e0000 */
[C---:B------:R-:W-:Y:S01]  /*54f0*/  FMUL.FTZ R3, R23.reuse, R137 ;  /* 0x0000008917037220 */ /* 0x040fe20000410000 */
[----:B------:R-:W-:Y:S02]  /*5500*/  ISETP.GT.AND P0, PT, R66, 0x1b, PT ;  /* 0x0000001b4200780c */ /* 0x000fe40003f04270 */
[----:B------:R-:W3:Y:S01]  /*5510*/  SHFL.DOWN PT, R118, R7, 0x4, 0x1f ;  /* 0x08801f0007767f89 */ /* 0x000ee200000e0000 */
[-C--:B------:R-:W-:Y:S01]  /*5520*/  FFMA.FTZ R3, R22, R129.reuse, -R3 ;  /* 0x0000008116037223 */ /* 0x080fe20000010803 */
[C---:B------:R-:W-:Y:S02]  /*5530*/  FMUL.FTZ R129, R23.reuse, R129 ;  /* 0x0000008117817220 */ /* 0x040fe40000410000 */
[----:B------:R-:W4:Y:S01]  /*5540*/  SHFL.DOWN PT, R117, R4, 0x4, 0x1f ;  /* 0x08801f0004757f89 */ /* 0x000f2200000e0000 */
[----:B------:R-:W-:Y:S01]  /*5550*/  FMUL.FTZ R2, R2, R3 ;  /* 0x0000000302027220 */ /* 0x000fe20000410000 */
[----:B------:R-:W-:Y:S01]  /*5560*/  FFMA.FTZ R0, R22, R137, R129 ;  /* 0x0000008916007223 */ /* 0x000fe20000010081 */
[----:B------:R-:W-:-:S03]  /*5570*/  FMUL.FTZ R3, R23, R131 ;  /* 0x0000008317037220 */ /* 0x000fc60000410000 */
[----:B------:R-:W-:Y:S01]  /*5580*/  FFMA.FTZ R0, R119, R0, R2 ;  /* 0x0000000077007223 */ /* 0x000fe20000010002 */
[-C--:B------:R-:W-:Y:S01]  /*5590*/  FFMA.FTZ R3, R22, R37.reuse, -R3 ;  /* 0x0000002516037223 */ /* 0x080fe20000010803 */
[----:B------:R-:W-:Y:S02]  /*55a0*/  FMUL.FTZ R37, R23, R37 ;  /* 0x0000002517257220 */ /* 0x000fe40000410000 */
[----:B------:R-:W-:Y:S01]  /*55b0*/  FFMA.FTZ R2, R109, R137, R0 ;  /* 0x000000896d027223 */ /* 0x000fe20000010000 */
[----:B------:R-:W-:Y:S01]  /*55c0*/  FMUL.FTZ R136, R136, R3 ;  /* 0x0000000388887220 */ /* 0x000fe20000410000 */
[----:B0-----:R-:W-:Y:S01]  /*55d0*/  @!P0 FADD.FTZ R6, R6, R123 ;  /* 0x0000007b06068221 */ /* 0x001fe20000010000 */
[----:B------:R-:W-:Y:S01]  /*55e0*/  FFMA.FTZ R0, R22, R131, R37 ;  /* 0x0000008316007223 */ /* 0x000fe20000010025 */
[----:B------:R-:W-:Y:S01]  /*55f0*/  FMUL.FTZ R3, R23, R135 ;  /* 0x0000008717037220 */ /* 0x000fe20000410000 */
[----:B------:R-:W-:Y:S01]  /*5600*/  FADD.FTZ R85, R2, R85 ;  /* 0x0000005502557221 */ /* 0x000fe20000010000 */
[----:B--2---:R-:W-:Y:S01]  /*5610*/  @!P0 FADD.FTZ R5, R5, R36 ;  /* 0x0000002405058221 */ /* 0x004fe20000010000 */
[----:B------:R-:W-:Y:S01]  /*5620*/  FFMA.FTZ R136, R165, R0, R136 ;  /* 0x00000000a5887223 */ /* 0x000fe20000010088 */
[-C--:B------:R-:W-:Y:S01]  /*5630*/  FFMA.FTZ R0, R22, R39.reuse, -R3 ;  /* 0x0000002716007223 */ /* 0x080fe20000010803 */
[----:B------:R-:W-:Y:S01]  /*5640*/  FMUL.FTZ R39, R23, R39 ;  /* 0x0000002717277220 */ /* 0x000fe20000410000 */
[----:B---3--:R-:W-:Y:S01]  /*5650*/  @!P0 FADD.FTZ R7, R7, R118 ;  /* 0x0000007607078221 */ /* 0x008fe20000010000 */
[----:B------:R-:W0:Y:S01]  /*5660*/  SHFL.DOWN PT, R36, R5, 0x8, 0x1f ;  /* 0x09001f0005247f89 */ /* 0x000e2200000e0000 */
[----:B------:R-:W-:Y:S01]  /*5670*/  FMUL.FTZ R3, R23, R140 ;  /* 0x0000008c17037220 */ /* 0x000fe20000410000 */
[----:B------:R-:W-:Y:S01]  /*5680*/  FMUL.FTZ R2, R141, R0 ;  /* 0x000000008d027220 */ /* 0x000fe20000410000 */
[----:B----4-:R-:W-:Y:S01]  /*5690*/  @!P0 FADD.FTZ R4, R4, R117 ;  /* 0x0000007504048221 */ /* 0x010fe20000010000 */
[----:B------:R-:W2:Y:S01]  /*56a0*/  SHFL.DOWN PT, R118, R7, 0x8, 0x1f ;  /* 0x09001f0007767f89 */ /* 0x000ea200000e0000 */
[----:B------:R-:W-:Y:S01]  /*56b0*/  ISETP.GT.AND P0, PT, R66, 0x17, PT ;  /* 0x000000174200780c */ /* 0x000fe20003f04270 */
[C---:B------:R-:W-:Y:S01]  /*56c0*/  FFMA.FTZ R0, R22.reuse, R135, R39 ;  /* 0x0000008716007223 */ /* 0x040fe20000010027 */
[----:B------:R-:W-:Y:S01]  /*56d0*/  @!P1 MOV R37, 0x400 ;  /* 0x0000040000259802 */ /* 0x000fe20000000f00 */
[----:B------:R-:W3:Y:S01]  /*56e0*/  SHFL.DOWN PT, R117, R6, 0x8, 0x1f ;  /* 0x09001f0006757f89 */ /* 0x000ee200000e0000 */
[----:B------:R-:W-:Y:S01]  /*56f0*/  FFMA.FTZ R3, R22, R139, -R3 ;  /* 0x0000008b16037223 */ /* 0x000fe20000010803 */
[----:B------:R-:W-:Y:S01]  /*5700*/  FFMA.FTZ R0, R153, R0, R2 ;  /* 0x0000000099007223 */ /* 0x000fe20000010002 */
[----:B-----5:R-:W-:Y:S01]  /*5710*/  @!P1 LEA R55, R120, R37, 0x18 ;  /* 0x0000002578379211 */ /* 0x020fe200078ec0ff */
[----:B------:R-:W4:Y:S01]  /*5720*/  SHFL.DOWN PT, R109, R4, 0x8, 0x1f ;  /* 0x09001f00046d7f89 */ /* 0x000f2200000e0000 */
[----:B------:R-:W-:Y:S01]  /*5730*/  FMUL.FTZ R37, R152, R3 ;  /* 0x0000000398257220 */ /* 0x000fe20000410000 */
[----:B------:R-:W-:Y:S01]  /*5740*/  FMUL.FTZ R3, R23, R42 ;  /* 0x0000002a17037220 */ /* 0x000fe20000410000 */
[----:B------:R-:W-:Y:S01]  /*5750*/  FFMA.FTZ R2, R105, R135, R0 ;  /* 0x0000008769027223 */ /* 0x000fe20000010000 */
[----:B------:R-:W-:Y:S01]  /*5760*/  FMUL.FTZ R139, R23, R139 ;  /* 0x0000008b178b7220 */ /* 0x000fe20000410000 */
[----:B------:R-:W-:Y:S01]  /*5770*/  FFMA.FTZ R107, R107, R131, R136 ;  /* 0x000000836b6b7223 */ /* 0x000fe20000010088 */
[-C--:B------:R-:W-:Y:S01]  /*5780*/  FFMA.FTZ R0, R22, R43.reuse, -R3 ;  /* 0x0000002b16007223 */ /* 0x080fe20000010803 */
[C---:B------:R-:W-:Y:S01]  /*5790*/  FMUL.FTZ R43, R23.reuse, R43 ;  /* 0x0000002b172b7220 */ /* 0x040fe20000410000 */
[----:B------:R-:W-:Y:S01]  /*57a0*/  FMUL.FTZ R3, R23, R148 ;  /* 0x0000009417037220 */ /* 0x000fe20000410000 */
[----:B------:R-:W-:Y:S01]  /*57b0*/  FADD.FTZ R83, R2, R83 ;  /* 0x0000005302537221 */ /* 0x000fe20000010000 */
[----:B------:R-:W-:Y:S01]  /*57c0*/  FMUL.FTZ R145, R145, R0 ;  /* 0x0000000091917220 */ /* 0x000fe20000410000 */
[C---:B------:R-:W-:Y:S01]  /*57d0*/  FFMA.FTZ R43, R22.reuse, R42, R43 ;  /* 0x0000002a162b7223 */ /* 0x040fe2000001002b */
[----:B0-----:R-:W-:Y:S01]  /*57e0*/  @!P0 FADD.FTZ R5, R5, R36 ;  /* 0x0000002405058221 */ /* 0x001fe20000010000 */
[----:B------:R-:W-:Y:S01]  /*57f0*/  FFMA.FTZ R0, R22, R10, -R3 ;  /* 0x0000000a16007223 */ /* 0x000fe20000010803 */
[----:B------:R-:W-:Y:S01]  /*5800*/  FMUL.FTZ R3, R23, R143 ;  /* 0x0000008f17037220 */ /* 0x000fe20000410000 */
[----:B------:R-:W-:Y:S01]  /*5810*/  FFMA.FTZ R8, R8, R43, R145 ;  /* 0x0000002b08087223 */ /* 0x000fe20000010091 */
[----:B--2---:R-:W-:Y:S01]  /*5820*/  @!P0 FADD.FTZ R7, R7, R118 ;  /* 0x0000007607078221 */ /* 0x004fe20000010000 */
[----:B------:R-:W0:Y:S01]  /*5830*/  SHFL.DOWN PT, R36, R5, 0x10, 0x1f ;  /* 0x0a001f0005247f89 */ /* 0x000e2200000e0000 */
[----:B------:R-:W-:Y:S01]  /*5840*/  FMUL.FTZ R2, R23, R11 ;  /* 0x0000000b17027220 */ /* 0x000fe20000410000 */
[----:B------:R-:W-:Y:S01]  /*5850*/  FFMA.FTZ R42, R101, R42, R8 ;  /* 0x0000002a652a7223 */ /* 0x000fe20000010008 */
[----:B---3--:R-:W-:Y:S01]  /*5860*/  @!P0 FADD.FTZ R6, R6, R117 ;  /* 0x0000007506068221 */ /* 0x008fe20000010000 */
[----:B------:R-:W2:Y:S01]  /*5870*/  SHFL.DOWN PT, R114, R7, 0x10, 0x1f ;  /* 0x0a001f0007727f89 */ /* 0x000ea200000e0000 */
[----:B------:R-:W-:Y:S01]  /*5880*/  FMUL.FTZ R8, R41, R0 ;  /* 0x0000000029087220 */ /* 0x000fe20000410000 */
[-C--:B------:R-:W-:Y:S01]  /*5890*/  FMUL.FTZ R0, R23, R113.reuse ;  /* 0x0000007117007220 */ /* 0x080fe20000410000 */
[----:B----4-:R-:W-:Y:S01]  /*58a0*/  @!P0 FADD.FTZ R4, R4, R109 ;  /* 0x0000006d04048221 */ /* 0x010fe20000010000 */
[----:B------:R-:W3:Y:S01]  /*58b0*/  SHFL.DOWN PT, R105, R6, 0x10, 0x1f ;  /* 0x0a001f0006697f89 */ /* 0x000ee200000e0000 */
[----:B------:R-:W-:Y:S01]  /*58c0*/  ISETP.GT.AND P0, PT, R66, 0xf, PT ;  /* 0x0000000f4200780c */ /* 0x000fe20003f04270 */
[C---:B------:R-:W-:Y:S01]  /*58d0*/  FFMA.FTZ R113, R22.reuse, R113, -R3 ;  /* 0x0000007116717223 */ /* 0x040fe20000010803 */
[C---:B------:R-:W-:Y:S01]  /*58e0*/  FFMA.FTZ R10, R22.reuse, R149, R2 ;  /* 0x00000095160a7223 */ /* 0x040fe20000010002 */
[----:B------:R-:W4:Y:S01]  /*58f0*/  SHFL.DOWN PT, R39, R4, 0x10, 0x1f ;  /* 0x0a001f0004277f89 */ /* 0x000f2200000e0000 */
        /* <DEDUP_REMOVED lines=21> */
[----:B----4-:R-:W-:-:S05]  /*5a50*/  @!P0 FADD.FTZ R4, R4, R39 ;  /* 0x0000002704048221 */ /* 0x010fca0000010000 */
[----:B------:R0:W-:Y:S01]  /*5a60*/  @!P1 STS.128 [R55+0xc70], R4 ;  /* 0x000c700437009388 */ /* 0x0001e20000000c00 */
[----:B------:R-:W-:Y:S06]  /*5a70*/  BAR.SYNC.DEFER_BLOCKING 0x0 ;  /* 0x0000000000007b1d */ /* 0x000fec0000010000 */
[----:B------:R-:W-:Y:S05]  /*5a80*/  @P2 BRA `(.L_x_16703) ;  /* 0x0000000000282947 */ /* 0x000fea0003800000 */
[----:B------:R-:W-:Y:S02]  /*5a90*/  ISETP.NE.AND P0, PT, R54, R77, PT ;  /* 0x0000004d3600720c */ /* 0x000fe40003f05270 */
[----:B------:R-:W-:-:S11]  /*5aa0*/  LEA R0, R76, R55, 0x3 ;  /* 0x000000374c007211 */ /* 0x000fd600078e18ff */
[----:B------:R-:W0:Y:S04]  /*5ab0*/  @P0 LDS.64 R2, [R0+0x39b0] ;  /* 0x0039b00000020984 */ /* 0x000e280000000a00 */
[----:B------:R-:W2:Y:S01]  /*5ac0*/  @P0 LDS.64 R8, [R0+0x31b0] ;  /* 0x0031b00000080984 */ /* 0x000ea20000000a00 */
[----:B0-----:R-:W-:Y:S01]  /*5ad0*/  @P0 FADD.FTZ R7, R7, R3 ;  /* 0x0000000307070221 */ /* 0x001fe20000010000 */
[----:B------:R-:W-:Y:S01]  /*5ae0*/  @P0 FADD.FTZ R6, R6, R2 ;  /* 0x0000000206060221 */ /* 0x000fe20000010000 */
[----:B--2---:R-:W-:Y:S01]  /*5af0*/  @P0 FADD.FTZ R5, R5, R9 ;  /* 0x0000000905050221 */ /* 0x004fe20000010000 */
[----:B------:R-:W-:-:S03]  /*5b00*/  @P0 FADD.FTZ R4, R4, R8 ;  /* 0x0000000804040221 */ /* 0x000fc60000010000 */
[----:B------:R2:W-:Y:S04]  /*5b10*/  STS.64 [R0+0x39b0], R6 ;  /* 0x0039b00600007388 */ /* 0x0005e80000000a00 */
[----:B------:R2:W-:Y:S02]  /*5b20*/  STS.64 [R0+0x31b0], R4 ;  /* 0x0031b00400007388 */ /* 0x0005e40000000a00 */
.L_x_16703:
[----:B------:R-:W-:Y:S05]  /*5b30*/  BSYNC B0 ;  /* 0x0000000000007941 */ /* 0x000fea0003800000 */
.L_x_16702:
[----:B------:R-:W-:Y:S01]  /*5b40*/  IADD3 R76, R76, 0x1, RZ ;  /* 0x000000014c4c7810 */ /* 0x000fe20007ffe0ff */
[----:B------:R-:W-:-:S03]  /*5b50*/  UIADD3 UR5, UP0, UR5, 0x1, URZ ;  /* 0x0000000105057890 */ /* 0x000fc6000ff1e03f */
[----:B------:R-:W-:Y:S01]  /*5b60*/  ISETP.GE.AND P0, PT, R76, UR11, PT ;  /* 0x0000000b4c007c0c */ /* 0x000fe2000bf06270 */
[----:B------:R-:W-:-:S12]  /*5b70*/  UIADD3.X UR6, URZ, UR6, URZ, UP0, !UPT ;  /* 0x000000063f067290 */ /* 0x000fd800087fe43f */
[----:B------:R-:W-:Y:S05]  /*5b80*/  @!P0 BRA `(.L_x_16704) ;  /* 0xffffffb400148947 */ /* 0x000fea000383ffff */
.L_x_16657:
[----:B------:R-:W-:Y:S01]  /*5b90*/  BAR.SYNC.DEFER_BLOCKING 0x0 ;  /* 0x0000000000007b1d */ /* 0x000fe20000010000 */
[----:B------:R-:W-:Y:S01]  /*5ba0*/  F2FP.BF16.F32.PACK_AB R95, R86, R91 ;  /* 0x0000005b565f723e */ /* 0x000fe200000010ff */
[----:B------:R-:W-:Y:S01]  /*5bb0*/  UIADD3 UR4, UR4, 0x1, URZ ;  /* 0x0000000104047890 */ /* 0x000fe2000fffe03f */
[----:B------:R-:W-:Y:S02]  /*5bc0*/  F2FP.BF16.F32.PACK_AB R94, R87, R90 ;  /* 0x0000005a575e723e */ /* 0x000fe400000010ff */
[----:B------:R-:W-:-:S03]  /*5bd0*/  F2FP.BF16.F32.PACK_AB R93, R88, R93 ;  /* 0x0000005d585d723e */ /* 0x000fc600000010ff */
[----:B0-2---:R-:W0:Y:S01]  /*5be0*/  LDC.64 R6, c[0x0][0x388] ;  /* 0x0000e200ff067b82 */ /* 0x005e220000000a00 */
[----:B------:R-:W-:Y:S01]  /*5bf0*/  F2FP.BF16.F32.PACK_AB R92, R89, R92 ;  /* 0x0000005c595c723e */ /* 0x000fe200000010ff */
[----:B------:R-:W-:Y:S01]  /*5c00*/  ULDC.64 UR6, c[0x0][0x390] ;  /* 0x0000e40000067ab9 */ /* 0x000fe20000000a00 */
[----:B------:R-:W-:Y:S02]  /*5c10*/  IADD3 R30, R54, -0x1, RZ ;  /* 0xffffffff361e7810 */ /* 0x000fe40007ffe0ff */
[----:B------:R-:W-:Y:S02]  /*5c20*/  F2FP.BF16.F32.PACK_AB R15, R85, R84 ;  /* 0x00000054550f723e */ /* 0x000fe400000010ff */
[----:B------:R-:W-:Y:S01]  /*5c30*/  SHF.L.U32 R4, R30, 0x8, RZ ;  /* 0x000000081e047819 */ /* 0x000fe200000006ff */
[----:B------:R-:W2:Y:S01]  /*5c40*/  LDC.64 R12, c[0x0][0x3e0] ;  /* 0x0000f800ff0c7b82 */ /* 0x000ea20000000a00 */
[----:B------:R-:W-:Y:S02]  /*5c50*/  F2FP.BF16.F32.PACK_AB R14, R83, R82 ;  /* 0x00000052530e723e */ /* 0x000fe400000010ff */
[----:B------:R-:W-:-:S02]  /*5c60*/  SHF.R.S32.HI R5, RZ, 0x1f, R4 ;  /* 0x0000001fff057819 */ /* 0x000fc40000011404 */
[----:B------:R-:W-:Y:S02]  /*5c70*/  IADD3 R57, P1, R57, -0x400, RZ ;  /* 0xfffffc0039397810 */ /* 0x000fe40007f3e0ff */
[----:B------:R-:W-:Y:S01]  /*5c80*/  IADD3 R58, P2, R58, -0x200, RZ ;  /* 0xfffffe003a3a7810 */ /* 0x000fe20007f5e0ff */
[----:B------:R-:W3:Y:S01]  /*5c90*/  LDC.64 R22, c[0x0][0x3a8] ;  /* 0x0000ea00ff167b82 */ /* 0x000ee20000000a00 */
[----:B------:R-:W-:Y:S01]  /*5ca0*/  IADD3 R62, P3, R62, -0x200, RZ ;  /* 0xfffffe003e3e7810 */ /* 0x000fe20007f7e0ff */
[----:B------:R-:W-:Y:S01]  /*5cb0*/  STS.128 [R53], R92 ;  /* 0x0000005c35007388 */ /* 0x000fe20000000c00 */
[----:B------:R-:W-:-:S03]  /*5cc0*/  NOP ;  /* 0x0000000000007918 */ /* 0x000fc60000000000 */
[----:B------:R-:W4:Y:S01]  /*5cd0*/  LDS.128 R8, [R53] ;  /* 0x0000000035087984 */ /* 0x000f220000000c00 */
[C---:B0-----:R-:W-:Y:S01]  /*5ce0*/  IMAD R0, R6.reuse, UR14, RZ ;  /* 0x0000000e06007c24 */ /* 0x041fe2000f8e02ff */
[----:B------:R-:W0:Y:S01]  /*5cf0*/  LDC.64 R28, c[0x0][0x3f0] ;  /* 0x0000fc00ff1c7b82 */ /* 0x000e220000000a00 */
[----:B------:R-:W-:Y:S01]  /*5d00*/  IMAD.WIDE.U32 R2, R6, UR15, R4 ;  /* 0x0000000f06027c25 */ /* 0x000fe2000f8e0004 */
[----:B------:R-:W-:Y:S02]  /*5d10*/  IADD3 R60, P4, R60, -0x200, RZ ;  /* 0xfffffe003c3c7810 */ /* 0x000fe40007f9e0ff */
[----:B------:R-:W-:Y:S01]  /*5d20*/  IADD3.X R56, R56, -0x1, RZ, P1, !PT ;  /* 0xffffffff38387810 */ /* 0x000fe20000ffe4ff */
[----:B------:R-:W-:Y:S01]  /*5d30*/  IMAD R7, R7, UR15, R0 ;  /* 0x0000000f07077c24 */ /* 0x000fe2000f8e0200 */
[----:B------:R-:W-:Y:S01]  /*5d40*/  IADD3.X R59, R59, -0x1, RZ, P2, !PT ;  /* 0xffffffff3b3b7810 */ /* 0x000fe200017fe4ff */
[----:B------:R-:W-:Y:S01]  /*5d50*/  IMAD R0, R72, UR6, RZ ;  /* 0x0000000648007c24 */ /* 0x000fe2000f8e02ff */
[----:B------:R-:W-:-:S02]  /*5d60*/  IADD3.X R63, R63, -0x1, RZ, P3, !PT ;  /* 0xffffffff3f3f7810 */ /* 0x000fc40001ffe4ff */
[----:B------:R-:W-:Y:S01]  /*5d70*/  IADD3 R3, R3, R7, RZ ;  /* 0x0000000703037210 */ /* 0x000fe20007ffe0ff */
[----:B------:R-:W-:Y:S01]  /*5d80*/  IMAD R7, R73, UR7, R0 ;  /* 0x0000000749077c24 */ /* 0x000fe2000f8e0200 */
[----:B------:R-:W-:Y:S01]  /*5d90*/  IADD3.X R61, R61, -0x1, RZ, P4, !PT ;  /* 0xffffffff3d3d7810 */ /* 0x000fe200027fe4ff */
[----:B---3--:R-:W-:-:S04]  /*5da0*/  IMAD.WIDE.U32 R4, R22, UR15, R4 ;  /* 0x0000000f16047c25 */ /* 0x008fc8000f8e0004 */
[----:B------:R-:W-:Y:S01]  /*5db0*/  IMAD.WIDE.U32 R2, R73, UR6, R2 ;  /* 0x0000000649027c25 */ /* 0x000fe2000f8e0002 */
[----:B------:R-:W-:-:S04]  /*5dc0*/  ULDC.64 UR6, c[0x0][0x3b0] ;  /* 0x0000ec0000067ab9 */ /* 0x000fc80000000a00 */
[----:B------:R-:W-:Y:S02]  /*5dd0*/  IADD3 R0, R3, R7, RZ ;  /* 0x0000000703007210 */ /* 0x000fe40007ffe0ff */
[C---:B--2---:R-:W-:Y:S02]  /*5de0*/  LEA R6, P0, R2.reuse, R12, 0x1 ;  /* 0x0000000c02067211 */ /* 0x044fe400078008ff */
[----:B------:R-:W-:Y:S01]  /*5df0*/  F2FP.BF16.F32.PACK_AB R12, R79, R78 ;  /* 0x0000004e4f0c723e */ /* 0x000fe200000010ff */
[----:B------:R-:W-:Y:S01]  /*5e00*/  FADD.FTZ R78, R65, R78 ;  /* 0x0000004e414e7221 */ /* 0x000fe20000010000 */
[----:B------:R-:W-:Y:S01]  /*5e10*/  LEA.HI.X R7, R2, R13, R0, 0x1, P0 ;  /* 0x0000000d02077211 */ /* 0x000fe200000f0c00 */
[----:B------:R-:W-:Y:S01]  /*5e20*/  IMAD R0, R22, UR14, RZ ;  /* 0x0000000e16007c24 */ /* 0x000fe2000f8e02ff */
[----:B------:R-:W-:Y:S01]  /*5e30*/  F2FP.BF16.F32.PACK_AB R13, R81, R80 ;  /* 0x00000050510d723e */ /* 0x000fe200000010ff */
[----:B------:R-:W-:Y:S01]  /*5e40*/  FADD.FTZ R79, R78, R79 ;  /* 0x0000004f4e4f7221 */ /* 0x000fe20000010000 */
[----:B------:R-:W-:-:S04]  /*5e50*/  IMAD.WIDE R2, R64, 0x10, R6 ;  /* 0x0000001040027825 */ /* 0x000fc800078e0206 */
[----:B------:R-:W-:Y:S01]  /*5e60*/  FADD.FTZ R80, R79, R80 ;  /* 0x000000504f507221 */ /* 0x000fe20000010000 */
[----:B------:R-:W-:Y:S01]  /*5e70*/  IMAD R7, R23, UR15, R0 ;  /* 0x0000000f17077c24 */ /* 0x000fe2000f8e0200 */
[----:B----4-:R2:W-:Y:S01]  /*5e80*/  STG.E.128 desc[UR12][R2.64], R8 ;  /* 0x0000000802007986 */ /* 0x0105e2000c101d0c */
[----:B------:R-:W-:Y:S02]  /*5e90*/  IMAD R0, R72, UR6, RZ ;  /* 0x0000000648007c24 */ /* 0x000fe4000f8e02ff */
[----:B------:R-:W-:Y:S01]  /*5ea0*/  FADD.FTZ R81, R80, R81 ;  /* 0x0000005150517221 */ /* 0x000fe20000010000 */
[----:B------:R-:W-:Y:S01]  /*5eb0*/  BAR.SYNC.DEFER_BLOCKING 0x0 ;  /* 0x0000000000007b1d */ /* 0x000fe20000010000 */
[----:B------:R-:W-:Y:S01]  /*5ec0*/  IADD3 R5, R5, R7, RZ ;  /* 0x0000000705057210 */ /* 0x000fe20007ffe0ff */
[----:B------:R-:W-:Y:S02]  /*5ed0*/  IMAD R7, R73, UR7, R0 ;  /* 0x0000000749077c24 */ /* 0x000fe4000f8e0200 */
[----:B------:R-:W-:-:S04]  /*5ee0*/  FADD.FTZ R82, R81, R82 ;  /* 0x0000005251527221 */ /* 0x000fc80000010000 */
[----:B------:R-:W-:-:S04]  /*5ef0*/  FADD.FTZ R83, R82, R83 ;  /* 0x0000005352537221 */ /* 0x000fc80000010000 */
[----:B------:R-:W-:Y:S01]  /*5f00*/  FADD.FTZ R84, R83, R84 ;  /* 0x0000005453547221 */ /* 0x000fe20000010000 */
[----:B--2---:R-:W-:-:S04]  /*5f10*/  IMAD.WIDE.U32 R2, R73, UR6, R4 ;  /* 0x0000000649027c25 */ /* 0x004fc8000f8e0004 */
[----:B------:R-:W-:Y:S01]  /*5f20*/  FADD.FTZ R65, R84, R85 ;  /* 0x0000005554417221 */ /* 0x000fe20000010000 */
[----:B------:R-:W-:Y:S02]  /*5f30*/  IADD3 R0, R3, R7, RZ ;  /* 0x0000000703007210 */ /* 0x000fe40007ffe0ff */
[----:B0-----:R-:W-:Y:S01]  /*5f40*/  LEA R4, P0, R2, R28, 0x1 ;  /* 0x0000001c02047211 */ /* 0x001fe200078008ff */
[----:B------:R-:W-:Y:S01]  /*5f50*/  STS.128 [R53], R12 ;  /* 0x0000000c35007388 */ /* 0x000fe20000000c00 */
[----:B------:R-:W-:-:S03]  /*5f60*/  NOP ;  /* 0x0000000000007918 */ /* 0x000fc60000000000 */
[----:B------:R-:W0:Y:S01]  /*5f70*/  LDS.128 R24, [R53] ;  /* 0x0000000035187984 */ /* 0x000e220000000c00 */
[----:B------:R-:W-:Y:S02]  /*5f80*/  LEA.HI.X R5, R2, R29, R0, 0x1, P0 ;  /* 0x0000001d02057211 */ /* 0x000fe400000f0c00 */
[----:B------:R-:W-:Y:S02]  /*5f90*/  ISETP.GT.AND P0, PT, R54, 0x1, PT ;  /* 0x000000013600780c */ /* 0x000fe40003f04270 */
[----:B------:R-:W-:Y:S01]  /*5fa0*/  MOV R54, R30 ;  /* 0x0000001e00367202 */ /* 0x000fe20000000f00 */
[----:B------:R-:W-:-:S05]  /*5fb0*/  IMAD.WIDE R2, R64, 0x10, R4 ;  /* 0x0000001040027825 */ /* 0x000fca00078e0204 */
[----:B0-----:R0:W-:Y:S05]  /*5fc0*/  STG.E.128 desc[UR12][R2.64], R24 ;  /* 0x0000001802007986 */ /* 0x0011ea000c101d0c */
[----:B------:R-:W-:Y:S05]  /*5fd0*/  @P0 BRA `(.L_x_16705) ;  /* 0xffffffa8004c0947 */ /* 0x000fea000383ffff */
.L_x_16655:
[----:B------:R-:W-:Y:S02]  /*5fe0*/  ULDC.64 UR4, c[0x0][0x3d8] ;  /* 0x0000f60000047ab9 */ /* 0x000fe40000000a00 */
[----:B------:R-:W-:-:S04]  /*5ff0*/  ISETP.NE.U32.AND P0, PT, RZ, UR4, PT ;  /* 0x00000004ff007c0c */ /* 0x000fc8000bf05070 */
[----:B------:R-:W-:-:S13]  /*6000*/  ISETP.NE.AND.EX P0, PT, RZ, UR5, PT, P0 ;  /* 0x00000005ff007c0c */ /* 0x000fda000bf05300 */
[----:B------:R-:W-:Y:S05]  /*6010*/  @!P0 BRA `(.L_x_16706) ;  /* 0x00000000005c8947 */ /* 0x000fea0003800000 */
[----:B0-----:R-:W0:Y:S01]  /*6020*/  SHFL.DOWN P0, R3, R68, 0x1, 0x1f ;  /* 0x08201f0044037f89 */ /* 0x001e220000000000 */
[----:B------:R-:W-:Y:S01]  /*6030*/  BSSY B0, `(.L_x_16706) ;  /* 0x0000015000007945 */ /* 0x000fe20003800000 */
[----:B------:R-:W2:Y:S01]  /*6040*/  S2R R4, SR_LANEID ;  /* 0x0000000000047919 */ /* 0x000ea20000000000 */
[----:B------:R-:W3:Y:S01]  /*6050*/  S2R R6, SR_TID.X ;  /* 0x0000000000067919 */ /* 0x000ee20000002100 */
        /* <DEDUP_REMOVED lines=18> */
.L_x_16707:
[----:B------:R-:W-:Y:S05]  /*6180*/  BSYNC B0 ;  /* 0x0000000000007941 */ /* 0x000fea0003800000 */
.L_x_16706:
        /* <DEDUP_REMOVED lines=10> */
[----:B------:R-:W3:Y:S01]  /*6230*/  SHFL.DOWN P0, R3, R0, 0x2, 0x1f ;  /* 0x08401f0000037f89 */ /* 0x000ee20000000000 */
[----:B0-----:R-:W-:-:S13]  /*6240*/  ISETP.NE.AND P1, PT, R4, RZ, PT ;  /* 0x000000ff0400720c */ /* 0x001fda0003f25270 */
[----:B--2---:R-:W0:Y:S01]  /*6250*/  @!P1 S2R R7, SR_CgaCtaId ;  /* 0x0000000000079919 */ /* 0x004e220000008800 */
[----:B---3--:R-:W-:Y:S01]  /*6260*/  @P0 FADD R3, R0, R3 ;  /* 0x0000000300030221 */ /* 0x008fe20000000000 */
        /* <DEDUP_REMOVED lines=15> */
.L_x_16709:
[----:B------:R-:W3:Y:S02]  /*6360*/  S2R R15, SR_TID.X ;  /* 0x00000000000f7919 */ /* 0x000ee40000002100 */
.L_x_16710:
[----:B------:R-:W-:Y:S05]  /*6370*/  BSYNC B0 ;  /* 0x0000000000007941 */ /* 0x000fea0003800000 */
.L_x_16708:
[----:B------:R-:W-:Y:S02]  /*6380*/  ULDC UR16, c[0x0][0x21c] ;  /* 0x0000870000107ab9 */ /* 0x000fe40000000800 */
[----:B---3--:R-:W-:-:S13]  /*6390*/  ISETP.GE.AND P0, PT, R15, UR16, PT ;  /* 0x000000100f007c0c */ /* 0x008fda000bf06270 */
[----:B------:R-:W-:Y:S05]  /*63a0*/  @P0 EXIT ;  /* 0x000000000000094d */ /* 0x000fea0003800000 */
[----:B------:R-:W3:Y:S01]  /*63b0*/  S2UR UR5, SR_CgaCtaId ;  /* 0x00000000000579c3 */ /* 0x000ee20000008800 */
[----:B------:R-:W-:Y:S01]  /*63c0*/  ULDC.64 UR6, c[0x0][0x358] ;  /* 0x0000d60000067ab9 */ /* 0x000fe20000000a00 */
[----:B------:R-:W-:Y:S01]  /*63d0*/  ULDC.64 UR8, c[0x0][0x338] ;  /* 0x0000ce0000087ab9 */ /* 0x000fe20000000a00 */
[C---:B------:R-:W-:Y:S01]  /*63e0*/  IMAD R0, R72.reuse, UR6, RZ ;  /* 0x0000000648007c24 */ /* 0x040fe2000f8e02ff */
[----:B------:R-:W-:Y:S01]  /*63f0*/  BSSY B0, `(.L_x_16711) ;  /* 0x000002a000007945 */ /* 0x000fe20003800000 */
[----:B------:R-:W-:Y:S01]  /*6400*/  IMAD R72, R72, UR8, RZ ;  /* 0x0000000848487c24 */ /* 0x000fe2000f8e02ff */
[----:B------:R-:W-:Y:S01]  /*6410*/  UMOV UR4, 0x400 ;  /* 0x0000040000047882 */ /* 0x000fe20000000000 */
[C---:B0-2-4-:R-:W-:Y:S01]  /*6420*/  IMAD.WIDE.U32 R6, R73.reuse, UR6, RZ ;  /* 0x0000000649067c25 */ /* 0x055fe2000f8e00ff */
        /* <DEDUP_REMOVED lines=9> */
[----:B---3--:R-:W-:-:S03]  /*64c0*/  ULEA UR4, UR5, UR4, 0x18 ;  /* 0x0000000405047291 */ /* 0x008fc6000f8ec03f */
[----:B------:R-:W-:-:S09]  /*64d0*/  ULDC UR5, c[0x0][0x0] ;  /* 0x0000000000057ab9 */ /* 0x000fd20000000800 */
.L_x_16712:
[C---:B------:R-:W-:Y:S02]  /*64e0*/  LEA R0, R15.reuse, UR4, 0x3 ;  /* 0x000000040f007c11 */ /* 0x040fe4000f8e18ff */
[----:B------:R-:W-:Y:S02]  /*64f0*/  SHF.R.S32.HI R10, RZ, 0x1f, R15 ;  /* 0x0000001fff0a7819 */ /* 0x000fe4000001140f */
[----:B0-----:R-:W-:Y:S01]  /*6500*/  MOV R2, R8 ;  /* 0x0000000800027202 */ /* 0x001fe20000000f00 */
[----:B------:R-:W0:Y:S01]  /*6510*/  LDS.64 R16, [R0+0x31b0] ;  /* 0x0031b00000107984 */ /* 0x000e220000000a00 */
[----:B------:R-:W-:Y:S01]  /*6520*/  MOV R3, R21 ;  /* 0x0000001500037202 */ /* 0x000fe20000000f00 */
[C---:B------:R-:W-:Y:S01]  /*6530*/  IMAD R14, R10.reuse, UR6, RZ ;  /* 0x000000060a0e7c24 */ /* 0x040fe2000f8e02ff */
[----:B------:R-:W-:Y:S01]  /*6540*/  MOV R4, R6 ;  /* 0x0000000600047202 */ /* 0x000fe20000000f00 */
[----:B------:R-:W2:Y:S01]  /*6550*/  LDS.64 R18, [R0+0x39b0] ;  /* 0x0039b00000127984 */ /* 0x000ea20000000a00 */
        /* <DEDUP_REMOVED lines=16> */
[----:B--2---:R0:W-:Y:S04]  /*6660*/  REDG.E.ADD.F32.FTZ.RN.STRONG.GPU desc[UR12][R4.64], R18 ;  /* 0x00000012040079a6 */ /* 0x0041e8000c10f38c */
[----:B------:R0:W-:Y:S01]  /*6670*/  REDG.E.ADD.F32.FTZ.RN.STRONG.GPU desc[UR12][R4.64+0x4], R19 ;  /* 0x00000413040079a6 */ /* 0x0001e2000c10f38c */
[----:B------:R-:W-:Y:S05]  /*6680*/  @!P0 BRA `(.L_x_16712) ;  /* 0xfffffffc00948947 */ /* 0x000fea000383ffff */
[----:B------:R-:W-:Y:S05]  /*6690*/  BSYNC B0 ;  /* 0x0000000000007941 */ /* 0x000fea0003800000 */
.L_x_16711:
[----:B------:R-:W-:Y:S05]  /*66a0*/  EXIT ;  /* 0x000000000000794d */ /* 0x000fea0003800000 */
.L_x_16713:
        /* <DEDUP_REMOVED lines=13> */
.L_x_19016:


//--------------------- .text._Z25selective_scan_bwd_kernelI32Selective_Scan_bwd_kernel_traitsILi32ELi8ELb1ELb0ELb1ELb0ELb1EN3c108BFloat16ENS1_7complexIfEEEEv12SSMParamsBwd --------------------------
	.section	.text._Z25selective_scan_bwd_kernelI32Selective_Scan_bwd_kernel_traitsILi32ELi8ELb1ELb0ELb1ELb0ELb1EN3c108BFloat16ENS1_7complexIfEEEEv12SSMParamsBwd,"ax",@progbits
	.align	128
        .global         _Z25selective_scan_bwd_kernelI32Selective_Scan_bwd_kernel_traitsILi32ELi8ELb1ELb0ELb1ELb0ELb1EN3c108BFloat16ENS1_7complexIfEEEEv12SSMParamsBwd
        .type           _Z25selective_scan_bwd_kernelI32Selective_Scan_bwd_kernel_traitsILi32ELi8ELb1ELb0ELb1ELb0ELb1EN3c108BFloat16ENS1_7complexIfEEEEv12SSMParamsBwd,@function
        .size           _Z25selective_scan_bwd_kernelI32Selective_Scan_bwd_kernel_traitsILi32ELi8ELb1ELb0ELb1ELb0ELb1EN3c108BFloat16ENS1_7complexIfEEEEv12SSMParamsBwd,(.L_x_19017 - _Z25selective_scan_bwd_kernelI32Selective_Scan_bwd_kernel_traitsILi32ELi8ELb1ELb0ELb1ELb0ELb1EN3c108BFloat16ENS1_7complexIfEEEEv12SSMParamsBwd)
        .other          _Z25selective_scan_bwd_kernelI32Selective_Scan_bwd_kernel_traitsILi32ELi8ELb1ELb0ELb1ELb0ELb1EN3c108BFloat16ENS1_7complexIfEEEEv12SSMParamsBwd,@"STO_CUDA_ENTRY STV_DEFAULT"
_Z25selective_scan_bwd_kernelI32Selective_Scan_bwd_kernel_traitsILi32ELi8ELb1ELb0ELb1ELb0ELb1EN3c108BFloat16ENS1_7complexIfEEEEv12SSMParamsBwd:
.text._Z25selective_scan_bwd_kernelI32Selective_Scan_bwd_kernel_traitsILi32ELi8ELb1ELb0ELb1ELb0ELb1EN3c108BFloat16ENS1_7complexIfEEEEv12SSMParamsBwd:
[----:B------:R-:W-:Y:S08]  /*0000*/  LDC R1, c[0x0][0x28] ;  /* 0x00000a00ff017b82 */ /* 0x000ff00000000800 */
[----:B------:R-:W0:Y:S01]  /*0010*/  LDC R8, c[0x0][0x228] ;  /* 0x00008a00ff087b82 */ /* 0x000e220000000800 */
[----:B------:R-:W1:Y:S01]  /*0020*/  S2R R65, SR_CTAID.Y ;  /* 0x0000000000417919 */ /* 0x000e620000002600 */
[----:B------:R-:W-:Y:S01]  /*0030*/  HFMA2.MMA R63, -RZ, RZ, 0, 0 ;  /* 0x00000000ff3f7435 */ /* 0x000fe200000001ff */
[----:B------:R-:W-:Y:S01]  /*0040*/  ULDC.64 UR12, c[0x0][0x208] ;  /* 0x00008200000c7ab9 */ /* 0x000fe20000000a00 */
[----:B------:R-:W-:Y:S01]  /*0050*/  MOV R60, RZ ;  /* 0x000000ff003c7202 */ /* 0x000fe20000000f00 */
        /* <DEDUP_REMOVED lines=98> */
[----:B------:R-:W-:Y:S01]  /*0680*/  LEA R9, R27, 0xfffffe00, 0x9 ;  /* 0xfffffe001b097811 */ /* 0x000fe200078e48ff */
[----:B------:R-:W-:Y:S01]  /*0690*/  IMAD.WIDE.U32 R4, R58, R14, UR6 ;  /* 0x000000063a047e25 */ /* 0x000fe2000f8e000e */
[----:B------:R-:W-:Y:S02]  /*06a0*/  @P2 LEA R20, P3, R65, R16, 0x2 ;  /* 0x0000001041142211 */ /* 0x000fe400078610ff */
[----:B------:R-:W-:-:S02]  /*06b0*/  IADD3 R7, P4, R7, R2, RZ ;  /* 0x0000000207077210 */ /* 0x000fc40007f9e0ff */
[----:B------:R-:W-:Y:S02]  /*06c0*/  @P2 LEA.HI.X R21, R65, R17, R62, 0x2, P3 ;  /* 0x0000001141152211 */ /* 0x000fe400018f143e */
[----:B------:R-:W-:Y:S02]  /*06d0*/  IADD3 R47, P5, R9, R4, RZ ;  /* 0x00000004092f7210 */ /* 0x000fe40007fbe0ff */
[----:B------:R-:W-:Y:S02]  /*06e0*/  ISETP.GE.AND P2, PT, R27, 0x1, PT ;  /* 0x000000011b00780c */ /* 0x000fe40003f46270 */
[----:B------:R-:W-:Y:S01]  /*06f0*/  IADD3.X R4, R11, R3, R0, P4, !PT ;  /* 0x000000030b047210 */ /* 0x000fe200027fe400 */
[----:B-1----:R-:W-:Y:S01]  /*0700*/  @P0 IMAD R0, R10, UR14, R65 ;  /* 0x0000000e0a000c24 */ /* 0x002fe2000f8e0241 */
[----:B------:R-:W-:Y:S02]  /*0710*/  CS2R R18, SRZ ;  /* 0x0000000000127805 */ /* 0x000fe4000001ff00 */
[----:B0-----:R-:W-:-:S02]  /*0720*/  LEA R54, P4, R55, R28, 0x1 ;  /* 0x0000001c37367211 */ /* 0x001fc400078808ff */
[----:B------:R-:W-:Y:S01]  /*0730*/  @P1 LEA R18, P3, R65, R24, 0x2 ;  /* 0x0000001841121211 */ /* 0x000fe200078610ff */
[----:B------:R-:W-:Y:S01]  /*0740*/  @P0 IMAD R0, R0, R27, RZ ;  /* 0x0000001b00000224 */ /* 0x000fe200078e02ff */
[----:B------:R-:W-:Y:S02]  /*0750*/  IADD3 R12, R5, R13, RZ ;  /* 0x0000000d050c7210 */ /* 0x000fe40007ffe0ff */
[----:B------:R-:W-:Y:S01]  /*0760*/  @P1 LEA.HI.X R19, R65, R25, R62, 0x2, P3 ;  /* 0x0000001941131211 */ /* 0x000fe200018f143e */
[----:B----4-:R-:W-:Y:S01]  /*0770*/  @P0 IMAD R3, R0, R15, RZ ;  /* 0x0000000f00030224 */ /* 0x010fe200078e02ff */
[----:B------:R-:W-:Y:S02]  /*0780*/  LEA.HI.X R55, R55, R29, R8, 0x1, P4 ;  /* 0x0000001d37377211 */ /* 0x000fe400020f0c08 */
[----:B------:R-:W-:Y:S02]  /*0790*/  LEA.HI.X.SX32 R2, R9, R12, 0x1, P5 ;  /* 0x0000000c09027211 */ /* 0x000fe400028f0eff */
[----:B---3--:R-:W-:-:S02]  /*07a0*/  LEA R52, P1, R53, R30, 0x1 ;  /* 0x0000001e35347211 */ /* 0x008fc400078208ff */
[----:B------:R-:W-:Y:S02]  /*07b0*/  LEA R50, P3, R7, R50, 0x1 ;  /* 0x0000003207327211 */ /* 0x000fe400078608ff */
[----:B------:R-:W-:Y:S01]  /*07c0*/  LEA R49, P4, R47, R32, 0x1 ;  /* 0x000000202f317211 */ /* 0x000fe200078808ff */
[----:B------:R-:W-:Y:S01]  /*07d0*/  HFMA2.MMA R56, -RZ, RZ, 0, 0 ;  /* 0x00000000ff387435 */ /* 0x000fe200000001ff */
[----:B--2---:R-:W-:Y:S01]  /*07e0*/  @P0 IMAD.WIDE R22, R3, 0x10, R22 ;  /* 0x0000001003160825 */ /* 0x004fe200078e0216 */
[----:B------:R-:W-:Y:S02]  /*07f0*/  LEA.HI.X R53, R53, R31, R6, 0x1, P1 ;  /* 0x0000001f35357211 */ /* 0x000fe400008f0c06 */
[----:B------:R-:W-:Y:S02]  /*0800*/  @!P0 CS2R R22, SRZ ;  /* 0x0000000000168805 */ /* 0x000fe4000001ff00 */
[----:B------:R-:W-:Y:S02]  /*0810*/  LEA.HI.X R51, R7, R51, R4, 0x1, P3 ;  /* 0x0000003307337211 */ /* 0x000fe400018f0c04 */
[----:B------:R-:W-:-:S02]  /*0820*/  LEA.HI.X R47, R47, R33, R2, 0x1, P4 ;  /* 0x000000212f2f7211 */ /* 0x000fc400020f0c02 */
[----:B------:R-:W-:Y:S01]  /*0830*/  MOV R67, RZ ;  /* 0x000000ff00437202 */ /* 0x000fe20000000f00 */
[----:B------:R-:W-:Y:S06]  /*0840*/  @!P2 BRA `(.L_x_16714) ;  /* 0x000000640024a947 */ /* 0x000fec0003800000 */
[----:B------:R-:W0:Y:S01]  /*0850*/  S2UR UR5, SR_CgaCtaId ;  /* 0x00000000000579c3 */ /* 0x000e220000008800 */
[----:B------:R-:W1:Y:S01]  /*0860*/  S2R R59, SR_LANEID ;  /* 0x00000000003b7919 */ /* 0x000e620000000000 */
[----:B------:R-:W-:Y:S01]  /*0870*/  UMOV UR4, 0x400 ;  /* 0x0000040000047882 */ /* 0x000fe20000000000 */
[----:B------:R-:W-:Y:S01]  /*0880*/  MOV R56, RZ ;  /* 0x000000ff00387202 */ /* 0x000fe20000000f00 */
[----:B------:R-:W2:Y:S01]  /*0890*/  S2R R57, SR_TID.X ;  /* 0x0000000000397919 */ /* 0x000ea20000002100 */
[----:B------:R-:W-:Y:S01]  /*08a0*/  MOV R67, RZ ;  /* 0x000000ff00437202 */ /* 0x000fe20000000f00 */
[----:B0-----:R-:W-:-:S06]  /*08b0*/  ULEA UR4, UR5, UR4, 0x18 ;  /* 0x0000000405047291 */ /* 0x001fcc000f8ec03f */
[----:B------:R-:W-:Y:S01]  /*08c0*/  MOV R48, UR4 ;  /* 0x0000000400307c02 */ /* 0x000fe20008000f00 */
[----:B------:R-:W-:-:S03]  /*08d0*/  UMOV UR4, URZ ;  /* 0x0000003f00047c82 */ /* 0x000fc60008000000 */
[----:B-1----:R-:W-:-:S07]  /*08e0*/  LEA R46, R59, R48, 0x4 ;  /* 0x000000303b2e7211 */ /* 0x002fce00078e20ff */
.L_x_16764:
[----:B------:R-:W-:Y:S01]  /*08f0*/  BAR.SYNC.DEFER_BLOCKING 0x0 ;  /* 0x0000000000007b1d */ /* 0x000fe20000010000 */
[----:B0-2---:R-:W-:-:S04]  /*0900*/  IMAD.WIDE R2, R57, 0x10, R54 ;  /* 0x0000001039027825 */ /* 0x005fc800078e0236 */
[----:B------:R-:W-:-:S03]  /*0910*/  IMAD.WIDE R8, R57, 0x10, R52 ;  /* 0x0000001039087825 */ /* 0x000fc600078e0234 */
[----:B------:R-:W0:Y:S01]  /*0920*/  LDC R45, c[0x0][0x224] ;  /* 0x00008900ff2d7b82 */ /* 0x000e220000000800 */
[----:B------:R-:W-:Y:S01]  /*0930*/  ULDC.64 UR6, c[0x0][0x2a8] ;  /* 0x0000aa0000067ab9 */ /* 0x000fe20000000a00 */
[----:B------:R-:W-:-:S06]  /*0940*/  IMAD.WIDE R10, R57, 0x10, R50 ;  /* 0x00000010390a7825 */ /* 0x000fcc00078e0232 */
[----:B------:R-:W1:Y:S08]  /*0950*/  LDC.64 R36, c[0x0][0x308] ;  /* 0x0000c200ff247b82 */ /* 0x000e700000000a00 */
[----:B------:R-:W2:Y:S01]  /*0960*/  LDC.64 R84, c[0x0][0x398] ;  /* 0x0000e600ff547b82 */ /* 0x000ea20000000a00 */
[----:B------:R3:W4:Y:S07]  /*0970*/  LDG.E.128 R24, desc[UR12][R2.64] ;  /* 0x0000000c02187981 */ /* 0x00072e000c1e1d00 */
[----:B------:R-:W2:Y:S08]  /*0980*/  LDC.64 R86, c[0x0][0x3e8] ;  /* 0x0000fa00ff567b82 */ /* 0x000eb00000000a00 */
[----:B---3--:R-:W3:Y:S01]  /*0990*/  LDC.64 R2, c[0x0][0x2a0] ;  /* 0x0000a800ff027b82 */ /* 0x008ee20000000a00 */
[----:B----4-:R4:W-:Y:S01]  /*09a0*/  STS.128 [R46], R24 ;  /* 0x000000182e007388 */ /* 0x0109e20000000c00 */
[----:B------:R-:W-:-:S03]  /*09b0*/  NOP ;  /* 0x0000000000007918 */ /* 0x000fc60000000000 */
[----:B------:R-:W1:Y:S03]  /*09c0*/  LDS.128 R12, [R46] ;  /* 0x000000002e0c7984 */ /* 0x000e660000000c00 */
[----:B------:R-:W-:Y:S01]  /*09d0*/  BAR.SYNC.DEFER_BLOCKING 0x0 ;  /* 0x0000000000007b1d */ /* 0x000fe20000010000 */
[----:B0-----:R-:W-:Y:S01]  /*09e0*/  IADD3 R45, R45, -UR4, RZ ;  /* 0x800000042d2d7c10 */ /* 0x001fe2000fffe0ff */
[----:B---3--:R-:W-:-:S06]  /*09f0*/  IMAD R0, R2, UR15, RZ ;  /* 0x0000000f02007c24 */ /* 0x008fcc000f8e02ff */
[----:B----4-:R-:W0:Y:S08]  /*0a00*/  LDC.64 R24, c[0x0][0x318] ;  /* 0x0000c600ff187b82 */ /* 0x010e300000000a00 */
[----:B------:R-:W3:Y:S01]  /*0a10*/  LDC.64 R26, c[0x0][0x2b0] ;  /* 0x0000ac00ff1a7b82 */ /* 0x000ee20000000a00 */
[----:B------:R-:W4:Y:S01]  /*0a20*/  LDG.E.128 R28, desc[UR12][R8.64] ;  /* 0x0000000c081c7981 */ /* 0x000f22000c1e1d00 */
[----:B------:R-:W-:-:S03]  /*0a30*/  LEA R16, R45, 0xffffff00, 0x8 ;  /* 0xffffff002d107811 */ /* 0x000fc600078e40ff */
[----:B----4-:R4:W-:Y:S01]  /*0a40*/  STS.128 [R46], R28 ;  /* 0x0000001c2e007388 */ /* 0x0109e20000000c00 */
[----:B------:R-:W-:-:S03]  /*0a50*/  NOP ;  /* 0x0000000000007918 */ /* 0x000fc60000000000 */
[----:B------:R-:W-:Y:S01]  /*0a60*/  LDS.128 R4, [R46] ;  /* 0x000000002e047984 */ /* 0x000fe20000000c00 */
[----:B------:R-:W-:Y:S06]  /*0a70*/  BAR.SYNC.DEFER_BLOCKING 0x0 ;  /* 0x0000000000007b1d */ /* 0x000fec0000010000 */
[----:B------:R-:W2:Y:S01]  /*0a80*/  LDG.E.128 R32, desc[UR12][R10.64] ;  /* 0x0000000c0a207981 */ /* 0x000ea2000c1e1d00 */
[----:B------:R-:W-:Y:S01]  /*0a90*/  SHF.R.S32.HI R17, RZ, 0x1f, R16 ;  /* 0x0000001fff117819 */ /* 0x000fe20000011410 */
[----:B------:R-:W-:Y:S02]  /*0aa0*/  IMAD R9, R3, UR14, R0 ;  /* 0x0000000e03097c24 */ /* 0x000fe4000f8e0200 */
[----:B------:R-:W-:-:S02]  /*0ab0*/  IMAD R0, R62, UR6, RZ ;  /* 0x000000063e007c24 */ /* 0x000fc4000f8e02ff */
        /* <DEDUP_REMOVED lines=8> */
[----:B------:R-:W-:Y:S01]  /*0b40*/  IMAD.WIDE R2, R57, 0x10, R8 ;  /* 0x0000001039027825 */ /* 0x000fe200078e0208 */
[----:B--2---:R-:W-:Y:S01]  /*0b50*/  STS.128 [R46], R32 ;  /* 0x000000202e007388 */ /* 0x004fe20000000c00 */
[----:B------:R-:W-:-:S03]  /*0b60*/  NOP ;  /* 0x0000000000007918 */ /* 0x000fc60000000000 */
[----:B------:R-:W0:Y:S01]  /*0b70*/  LDS.128 R8, [R46] ;  /* 0x000000002e087984 */ /* 0x000e220000000c00 */
[----:B------:R-:W-:Y:S06]  /*0b80*/  BAR.SYNC.DEFER_BLOCKING 0x0 ;  /* 0x0000000000007b1d */ /* 0x000fec0000010000 */
[----:B----4-:R2:W4:Y:S01]  /*0b90*/  LDG.E.128 R28, desc[UR12][R2.64] ;  /* 0x0000000c021c7981 */ /* 0x010522000c1e1d00 */
[C---:B---3--:R-:W-:Y:S02]  /*0ba0*/  IMAD R0, R26.reuse, UR15, RZ ;  /* 0x0000000f1a007c24 */ /* 0x048fe4000f8e02ff */
[----:B------:R-:W-:-:S04]  /*0bb0*/  IMAD.WIDE.U32 R24, R26, UR14, R16 ;  /* 0x0000000e1a187c25 */ /* 0x000fc8000f8e0010 */
[----:B------:R-:W-:Y:S02]  /*0bc0*/  IMAD R27, R27, UR14, R0 ;  /* 0x0000000e1b1b7c24 */ /* 0x000fe4000f8e0200 */
[----:B------:R-:W-:-:S03]  /*0bd0*/  IMAD R0, R62, UR6, RZ ;  /* 0x000000063e007c24 */ /* 0x000fc6000f8e02ff */
[----:B------:R-:W-:Y:S01]  /*0be0*/  IADD3 R25, R25, R27, RZ ;  /* 0x0000001b19197210 */ /* 0x000fe20007ffe0ff */
[C---:B------:R-:W-:Y:S02]  /*0bf0*/  IMAD R27, R65.reuse, UR7, R0 ;  /* 0x00000007411b7c24 */ /* 0x040fe4000f8e0200 */
[----:B--2---:R-:W-:Y:S01]  /*0c00*/  IMAD.WIDE.U32 R2, R65, UR6, R24 ;  /* 0x0000000641027c25 */ /* 0x004fe2000f8e0018 */
[----:B-1----:R-:W-:Y:S01]  /*0c10*/  PRMT R64, R12, 0x7632, R64 ;  /* 0x000076320c407816 */ /* 0x002fe20000000040 */
[----:B------:R-:W-:-:S03]  /*0c20*/  ULDC.64 UR6, c[0x0][0x3a0] ;  /* 0x0000e80000067ab9 */ /* 0x000fc60000000a00 */
[----:B------:R-:W-:Y:S02]  /*0c30*/  IADD3 R0, R3, R27, RZ ;  /* 0x0000001b03007210 */ /* 0x000fe40007ffe0ff */
[----:B------:R-:W-:-:S04]  /*0c40*/  LEA R24, P0, R2, R36, 0x1 ;  /* 0x0000002402187211 */ /* 0x000fc800078008ff */
[----:B------:R-:W-:-:S03]  /*0c50*/  LEA.HI.X R25, R2, R37, R0, 0x1, P0 ;  /* 0x0000002502197211 */ /* 0x000fc600000f0c00 */
[----:B------:R-:W-:Y:S01]  /*0c60*/  IMAD.WIDE R2, R57, 0x10, R24 ;  /* 0x0000001039027825 */ /* 0x000fe200078e0218 */
[----:B----4-:R1:W-:Y:S01]  /*0c70*/  STS.128 [R46], R28 ;  /* 0x0000001c2e007388 */ /* 0x0103e20000000c00 */
[----:B------:R-:W-:-:S03]  /*0c80*/  NOP ;  /* 0x0000000000007918 */ /* 0x000fc60000000000 */
[----:B------:R-:W2:Y:S01]  /*0c90*/  LDS.128 R32, [R46] ;  /* 0x000000002e207984 */ /* 0x000ea20000000c00 */
[----:B------:R-:W-:Y:S06]  /*0ca0*/  BAR.SYNC.DEFER_BLOCKING 0x0 ;  /* 0x0000000000007b1d */ /* 0x000fec0000010000 */
[----:B------:R3:W4:Y:S01]  /*0cb0*/  LDG.E.128 R36, desc[UR12][R2.64] ;  /* 0x0000000c02247981 */ /* 0x000722000c1e1d00 */
[----:B-1----:R-:W-:Y:S02]  /*0cc0*/  SHF.L.U32 R31, R12, 0x10, RZ ;  /* 0x000000100c1f7819 */ /* 0x002fe400000006ff */
[----:B0-----:R-:W-:-:S02]  /*0cd0*/  SHF.L.U32 R78, R10, 0x10, RZ ;  /* 0x000000100a4e7819 */ /* 0x001fc400000006ff */
[----:B------:R-:W-:Y:S02]  /*0ce0*/  SHF.L.U32 R74, R11, 0x10, RZ ;  /* 0x000000100b4a7819 */ /* 0x000fe400000006ff */
[----:B------:R-:W-:Y:S02]  /*0cf0*/  PRMT R166, R13, 0x7632, R166 ;  /* 0x000076320da67816 */ /* 0x000fe400000000a6 */
[----:B------:R-:W-:Y:S02]  /*0d00*/  PRMT R167, R15, 0x7632, R167 ;  /* 0x000076320fa77816 */ /* 0x000fe400000000a7 */
[C---:B--2---:R-:W-:Y:S02]  /*0d10*/  SHF.L.U32 R40, R32.reuse, 0x10, RZ ;  /* 0x0000001020287819 */ /* 0x044fe400000006ff */
[----:B------:R-:W-:Y:S02]  /*0d20*/  PRMT R32, R32, 0x7632, R32 ;  /* 0x0000763220207816 */ /* 0x000fe40000000020 */
[----:B------:R-:W-:Y:S01]  /*0d30*/  SHF.L.U32 R42, R33, 0x10, RZ ;  /* 0x00000010212a7819 */ /* 0x000fe200000006ff */
[----:B------:R-:W-:Y:S01]  /*0d40*/  FMUL.FTZ R0, R40, -1.4426950216293334961 ;  /* 0xbfb8aa3b28007820 */ /* 0x000fe20000410000 */
[----:B------:R-:W-:-:S02]  /*0d50*/  SHF.L.U32 R32, R32, 0x10, RZ ;  /* 0x0000001020207819 */ /* 0x000fc400000006ff */
[----:B------:R-:W-:Y:S01]  /*0d60*/  SHF.L.U32 R70, R34, 0x10, RZ ;  /* 0x0000001022467819 */ /* 0x000fe200000006ff */
[----:B------:R-:W-:Y:S01]  /*0d70*/  FMUL.FTZ R25, R42, -1.4426950216293334961 ;  /* 0xbfb8aa3b2a197820 */ /* 0x000fe20000410000 */
[----:B------:R-:W-:Y:S01]  /*0d80*/  SHF.L.U32 R75, R35, 0x10, RZ ;  /* 0x00000010234b7819 */ /* 0x000fe200000006ff */
[----:B------:R-:W-:Y:S01]  /*0d90*/  FMUL.FTZ R24, R32, -1.4426950216293334961 ;  /* 0xbfb8aa3b20187820 */ /* 0x000fe20000410000 */
[----:B------:R-:W0:Y:S01]  /*0da0*/  MUFU.EX2 R0, R0 ;  /* 0x0000000000007308 */ /* 0x000e220000000800 */
[----:B------:R-:W-:Y:S01]  /*0db0*/  FMUL.FTZ R26, R70, -1.4426950216293334961 ;  /* 0xbfb8aa3b461a7820 */ /* 0x000fe20000410000 */
[----:B------:R-:W-:Y:S01]  /*0dc0*/  PRMT R33, R33, 0x7632, R33 ;  /* 0x0000763221217816 */ /* 0x000fe20000000021 */
[----:B------:R-:W-:Y:S01]  /*0dd0*/  FMUL.FTZ R27, R75, -1.4426950216293334961 ;  /* 0xbfb8aa3b4b1b7820 */ /* 0x000fe20000410000 */
[----:B------:R-:W-:Y:S02]  /*0de0*/  PRMT R35, R35, 0x7632, R35 ;  /* 0x0000763223237816 */ /* 0x000fe40000000023 */
[----:B------:R-:W-:-:S02]  /*0df0*/  SHF.L.U32 R69, R33, 0x10, RZ ;  /* 0x0000001021457819 */ /* 0x000fc400000006ff */
[----:B------:R-:W1:Y:S01]  /*0e00*/  MUFU.EX2 R24, R24 ;  /* 0x0000001800187308 */ /* 0x000e620000000800 */
[----:B------:R-:W-:Y:S02]  /*0e10*/  SHF.L.U32 R81, R35, 0x10, RZ ;  /* 0x0000001023517819 */ /* 0x000fe400000006ff */
[----:B------:R-:W-:Y:S01]  /*0e20*/  PRMT R34, R34, 0x7632, R34 ;  /* 0x0000763222227816 */ /* 0x000fe20000000022 */
[----:B---3--:R-:W-:-:S03]  /*0e30*/  FMUL.FTZ R3, R69, -1.4426950216293334961 ;  /* 0xbfb8aa3b45037820 */ /* 0x008fc60000410000 */
[----:B------:R-:W-:Y:S01]  /*0e40*/  SHF.L.U32 R73, R34, 0x10, RZ ;  /* 0x0000001022497819 */ /* 0x000fe200000006ff */
[----:B------:R-:W2:Y:S01]  /*0e50*/  MUFU.EX2 R28, R25 ;  /* 0x00000019001c7308 */ /* 0x000ea20000000800 */
[----:B0-----:R-:W-:Y:S01]  /*0e60*/  FADD.FTZ R2, R0, 1 ;  /* 0x3f80000000027421 */ /* 0x001fe20000010000 */
[C---:B------:R-:W-:Y:S02]  /*0e70*/  SHF.L.U32 R0, R8.reuse, 0x10, RZ ;  /* 0x0000001008007819 */ /* 0x040fe400000006ff */
[----:B------:R-:W-:Y:S01]  /*0e80*/  PRMT R8, R8, 0x7632, R8 ;  /* 0x0000763208087816 */ /* 0x000fe20000000008 */
[----:B------:R-:W-:-:S03]  /*0e90*/  FMUL.FTZ R34, R73, -1.4426950216293334961 ;  /* 0xbfb8aa3b49227820 */ /* 0x000fc60000410000 */
[----:B------:R1:W0:Y:S01]  /*0ea0*/  MUFU.RCP R29, R2 ;  /* 0x00000002001d7308 */ /* 0x0002220000001000 */
[----:B------:R-:W-:-:S07]  /*0eb0*/  SHF.L.U32 R8, R8, 0x10, RZ ;  /* 0x0000001008087819 */ /* 0x000fce00000006ff */
[----:B------:R-:W-:Y:S01]  /*0ec0*/  MUFU.EX2 R43, R26 ;  /* 0x0000001a002b7308 */ /* 0x000fe20000000800 */
[----:B-1----:R-:W-:Y:S01]  /*0ed0*/  FADD.FTZ R2, R24, 1 ;  /* 0x3f80000018027421 */ /* 0x002fe20000010000 */
[----:B--2---:R-:W-:-:S06]  /*0ee0*/  FADD.FTZ R28, R28, 1 ;  /* 0x3f8000001c1c7421 */ /* 0x004fcc0000010000 */
[----:B------:R-:W1:Y:S01]  /*0ef0*/  MUFU.EX2 R71, R27 ;  /* 0x0000001b00477308 */ /* 0x000e620000000800 */
[----:B0-----:R-:W-:-:S04]  /*0f00*/  FMUL.FTZ R33, R40, R29 ;  /* 0x0000001d28217220 */ /* 0x001fc80000410000 */
[----:B------:R-:W-:-:S03]  /*0f10*/  FMUL.FTZ R44, R0, R33 ;  /* 0x00000021002c7220 */ /* 0x000fc60000410000 */
[----:B------:R0:W2:Y:S01]  /*0f20*/  MUFU.RCP R41, R2 ;  /* 0x0000000200297308 */ /* 0x0000a20000001000 */
[----:B------:R-:W-:Y:S01]  /*0f30*/  FFMA.FTZ R67, R44, R31, R67 ;  /* 0x0000001f2c437223 */ /* 0x000fe20000010043 */
[----:B------:R-:W-:-:S04]  /*0f40*/  FADD.FTZ R31, -R29, 1 ;  /* 0x3f8000001d1f7421 */ /* 0x000fc80000010100 */
[----:B------:R-:W-:Y:S01]  /*0f50*/  FFMA.FTZ R31, R40, R31, 1 ;  /* 0x3f800000281f7423 */ /* 0x000fe2000001001f */
[----:B------:R-:W-:Y:S01]  /*0f60*/  SHF.L.U32 R40, R13, 0x10, RZ ;  /* 0x000000100d287819 */ /* 0x000fe200000006ff */
[----:B------:R3:W-:Y:S01]  /*0f70*/  MUFU.EX2 R30, R3 ;  /* 0x00000003001e7308 */ /* 0x0007e20000000800 */
[----:B-1----:R-:W-:Y:S01]  /*0f80*/  FADD.FTZ R71, R71, 1 ;  /* 0x3f80000047477421 */ /* 0x002fe20000010000 */
[C---:B0-----:R-:W-:Y:S02]  /*0f90*/  PRMT R2, R9.reuse, 0x7632, R2 ;  /* 0x0000763209027816 */ /* 0x041fe40000000002 */
[----:B------:R-:W-:Y:S02]  /*0fa0*/  SHF.L.U32 R9, R9, 0x10, RZ ;  /* 0x0000001009097819 */ /* 0x000fe400000006ff */
[----:B------:R-:W-:Y:S02]  /*0fb0*/  SHF.L.U32 R2, R2, 0x10, RZ ;  /* 0x0000001002027819 */ /* 0x000fe400000006ff */
[----:B------:R-:W-:Y:S01]  /*0fc0*/  MUFU.RCP R76, R71 ;  /* 0x00000047004c7308 */ /* 0x000fe20000001000 */
[----:B--2---:R-:W-:Y:S01]  /*0fd0*/  FMUL.FTZ R35, R32, R41 ;  /* 0x0000002920237220 */ /* 0x004fe20000410000 */
[----:B---3--:R-:W-:-:S02]  /*0fe0*/  PRMT R3, R10, 0x7632, R3 ;  /* 0x000076320a037816 */ /* 0x008fc40000000003 */
[----:B------:R-:W-:Y:S01]  /*0ff0*/  PRMT R10, R11, 0x7632, R10 ;  /* 0x000076320b0a7816 */ /* 0x000fe2000000000a */
[----:B------:R-:W-:Y:S01]  /*1000*/  FMUL.FTZ R66, R8, R35 ;  /* 0x0000002308427220 */ /* 0x000fe20000410000 */
[----:B------:R-:W-:Y:S01]  /*1010*/  FADD.FTZ R11, -R41, 1 ;  /* 0x3f800000290b7421 */ /* 0x000fe20000010100 */
[----:B----4-:R0:W-:Y:S01]  /*1020*/  STS.128 [R46], R36 ;  /* 0x000000242e007388 */ /* 0x0101e20000000c00 */
[----:B------:R-:W-:-:S03]  /*1030*/  NOP ;  /* 0x0000000000007918 */ /* 0x000fc60000000000 */
[----:B------:R-:W1:Y:S01]  /*1040*/  LDS.128 R24, [R46] ;  /* 0x000000002e187984 */ /* 0x000e620000000c00 */
[----:B0-----:R0:W2:Y:S01]  /*1050*/  MUFU.RCP R39, R28 ;  /* 0x0000001c00277308 */ /* 0x0010a20000001000 */
[----:B------:R-:W-:-:S05]  /*1060*/  SHF.L.U32 R36, R64, 0x10, RZ ;  /* 0x0000001040247819 */ /* 0x000fca00000006ff */
[----:B------:R-:W-:Y:S01]  /*1070*/  FFMA.FTZ R77, R66, R36, R67 ;  /* 0x00000024424d7223 */ /* 0x000fe20000010043 */
[----:B------:R-:W-:Y:S01]  /*1080*/  FADD.FTZ R36, R43, 1 ;  /* 0x3f8000002b247421 */ /* 0x000fe20000010000 */
[----:B------:R2:W-:Y:S01]  /*1090*/  MUFU.EX2 R38, R34 ;  /* 0x0000002200267308 */ /* 0x0005e20000000800 */
[----:B0-----:R-:W-:-:S07]  /*10a0*/  FMUL.FTZ R28, R81, -1.4426950216293334961 ;  /* 0xbfb8aa3b511c7820 */ /* 0x001fce0000410000 */
[----:B------:R1:W0:Y:S01]  /*10b0*/  MUFU.RCP R67, R36 ;  /* 0x0000002400437308 */ /* 0x0002220000001000 */
[----:B--2---:R-:W-:Y:S01]  /*10c0*/  FMUL.FTZ R34, R42, R39 ;  /* 0x000000272a227220 */ /* 0x004fe20000410000 */
[----:B------:R-:W-:-:S03]  /*10d0*/  FADD.FTZ R37, -R39, 1 ;  /* 0x3f80000027257421 */ /* 0x000fc60000010100 */
[----:B------:R-:W-:Y:S01]  /*10e0*/  FMUL.FTZ R68, R9, R34 ;  /* 0x0000002209447220 */ /* 0x000fe20000410000 */
[----:B------:R-:W-:Y:S01]  /*10f0*/  FFMA.FTZ R43, R42, R37, 1 ;  /* 0x3f8000002a2b7423 */ /* 0x000fe20000010025 */
[----:B------:R-:W-:Y:S01]  /*1100*/  FFMA.FTZ R37, R32, R11, 1 ;  /* 0x3f80000020257423 */ /* 0x000fe2000001000b */
[----:B------:R2:W3:Y:S01]  /*1110*/  MUFU.EX2 R80, R28 ;  /* 0x0000001c00507308 */ /* 0x0004e20000000800 */
[----:B------:R-:W-:Y:S01]  /*1120*/  FFMA.FTZ R83, R68, R40, R77 ;  /* 0x0000002844537223 */ /* 0x000fe2000001004d */
[----:B-1----:R-:W-:Y:S01]  /*1130*/  SHF.L.U32 R36, R25, 0x10, RZ ;  /* 0x0000001019247819 */ /* 0x002fe200000006ff */
[----:B--2---:R-:W-:Y:S01]  /*1140*/  FADD.FTZ R28, R30, 1 ;  /* 0x3f8000001e1c7421 */ /* 0x004fe20000010000 */
[----:B------:R-:W-:Y:S01]  /*1150*/  PRMT R40, R26, 0x7632, R40 ;  /* 0x000076321a287816 */ /* 0x000fe20000000028 */
[----:B0-----:R-:W-:Y:S01]  /*1160*/  FMUL.FTZ R71, R70, R67 ;  /* 0x0000004346477220 */ /* 0x001fe20000410000 */
[----:B------:R-:W-:Y:S01]  /*1170*/  SHF.L.U32 R42, R26, 0x10, RZ ;  /* 0x000000101a2a7819 */ /* 0x000fe200000006ff */
[----:B------:R-:W-:Y:S01]  /*1180*/  FMUL.FTZ R26, R9, R36 ;  /* 0x00000024091a7220 */ /* 0x000fe20000410000 */
[C---:B------:R-:W-:Y:S01]  /*1190*/  PRMT R11, R24.reuse, 0x7632, R11 ;  /* 0x00007632180b7816 */ /* 0x040fe2000000000b */
[----:B------:R-:W-:Y:S01]  /*11a0*/  FADD.FTZ R9, -R67, 1 ;  /* 0x3f80000043097421 */ /* 0x000fe20000010100 */
[----:B------:R-:W-:Y:S01]  /*11b0*/  SHF.L.U32 R30, R24, 0x10, RZ ;  /* 0x00000010181e7819 */ /* 0x000fe200000006ff */
[----:B---3--:R-:W-:Y:S01]  /*11c0*/  FADD.FTZ R80, R80, 1 ;  /* 0x3f80000050507421 */ /* 0x008fe20000010000 */
[----:B------:R-:W-:Y:S01]  /*11d0*/  PRMT R24, R25, 0x7632, R24 ;  /* 0x0000763219187816 */ /* 0x000fe20000000018 */
[----:B------:R-:W-:Y:S01]  /*11e0*/  FADD.FTZ R25, R38, 1 ;  /* 0x3f80000026197421 */ /* 0x000fe20000010000 */
[C---:B------:R-:W-:Y:S01]  /*11f0*/  SHF.L.U32 R79, R27.reuse, 0x10, RZ ;  /* 0x000000101b4f7819 */ /* 0x040fe200000006ff */
[----:B------:R-:W0:Y:S01]  /*1200*/  MUFU.RCP R28, R28 ;  /* 0x0000001c001c7308 */ /* 0x000e220000001000 */
[----:B------:R-:W-:Y:S01]  /*1210*/  FFMA.FTZ R72, R70, R9, 1 ;  /* 0x3f80000046487423 */ /* 0x000fe20000010009 */
[----:B------:R-:W-:Y:S01]  /*1220*/  FADD.FTZ R38, -R76, 1 ;  /* 0x3f8000004c267421 */ /* 0x000fe20000010100 */
[----:B------:R-:W-:Y:S01]  /*1230*/  PRMT R77, R27, 0x7632, R77 ;  /* 0x000076321b4d7816 */ /* 0x000fe2000000004d */
[----:B------:R-:W-:Y:S01]  /*1240*/  FMUL.FTZ R9, R74, R79 ;  /* 0x0000004f4a097220 */ /* 0x000fe20000410000 */
[----:B------:R-:W-:Y:S01]  /*1250*/  FMUL.FTZ R32, R78, R42 ;  /* 0x0000002a4e207220 */ /* 0x000fe20000410000 */
[C---:B------:R-:W-:Y:S01]  /*1260*/  FFMA.FTZ R27, R75.reuse, R38, 1 ;  /* 0x3f8000004b1b7423 */ /* 0x040fe20000010026 */
[----:B------:R-:W-:Y:S01]  /*1270*/  FMUL.FTZ R75, R75, R76 ;  /* 0x0000004c4b4b7220 */ /* 0x000fe20000410000 */
[----:B------:R-:W1:Y:S01]  /*1280*/  MUFU.RCP R70, R25 ;  /* 0x0000001900467308 */ /* 0x000e620000001000 */
[----:B------:R-:W-:Y:S01]  /*1290*/  FMUL.FTZ R76, R76, R9 ;  /* 0x000000094c4c7220 */ /* 0x000fe20000410000 */
[----:B------:R-:W-:Y:S01]  /*12a0*/  SHF.L.U32 R38, R24, 0x10, RZ ;  /* 0x0000001018267819 */ /* 0x000fe200000006ff */
[----:B------:R-:W-:Y:S01]  /*12b0*/  FMUL.FTZ R67, R67, R32 ;  /* 0x0000002043437220 */ /* 0x000fe20000410000 */
[----:B------:R-:W-:Y:S01]  /*12c0*/  SHF.L.U32 R32, R11, 0x10, RZ ;  /* 0x000000100b207819 */ /* 0x000fe200000006ff */
[----:B------:R-:W-:Y:S01]  /*12d0*/  FMUL.FTZ R27, R76, R27 ;  /* 0x0000001b4c1b7220 */ /* 0x000fe20000410000 */
[----:B------:R-:W-:Y:S01]  /*12e0*/  SHF.L.U32 R76, R3, 0x10, RZ ;  /* 0x00000010034c7819 */ /* 0x000fe200000006ff */
[----:B------:R-:W-:Y:S01]  /*12f0*/  FMUL.FTZ R9, R2, R38 ;  /* 0x0000002602097220 */ /* 0x000fe20000410000 */
[----:B------:R2:W3:Y:S01]  /*1300*/  MUFU.RCP R82, R80 ;  /* 0x0000005000527308 */ /* 0x0004e20000001000 */
[----:B------:R-:W-:Y:S01]  /*1310*/  SHF.L.U32 R40, R40, 0x10, RZ ;  /* 0x0000001028287819 */ /* 0x000fe200000006ff */
[----:B------:R-:W-:Y:S01]  /*1320*/  FMUL.FTZ R26, R39, R26 ;  /* 0x0000001a271a7220 */ /* 0x000fe20000410000 */
[----:B------:R-:W-:Y:S01]  /*1330*/  SHF.L.U32 R77, R77, 0x10, RZ ;  /* 0x000000104d4d7819 */ /* 0x000fe200000006ff */
[----:B------:R-:W-:Y:S01]  /*1340*/  FMUL.FTZ R8, R8, R32 ;  /* 0x0000002008087220 */ /* 0x000fe20000410000 */
[C---:B0-----:R-:W-:Y:S01]  /*1350*/  FADD.FTZ R24, -R28.reuse, 1 ;  /* 0x3f8000001c187421 */ /* 0x041fe20000010100 */
[----:B------:R-:W-:Y:S01]  /*1360*/  FMUL.FTZ R39, R69, R28 ;  /* 0x0000001c45277220 */ /* 0x000fe20000410000 */
[----:B------:R-:W-:Y:S01]  /*1370*/  FMUL.FTZ R9, R28, R9 ;  /* 0x000000091c097220 */ /* 0x000fe20000410000 */
[----:B------:R-:W-:Y:S01]  /*1380*/  FMUL.FTZ R0, R0, R30 ;  /* 0x0000001e00007220 */ /* 0x000fe20000410000 */
[----:B--2---:R-:W-:Y:S01]  /*1390*/  SHF.L.U32 R80, R10, 0x10, RZ ;  /* 0x000000100a507819 */ /* 0x004fe200000006ff */
[----:B-1----:R-:W-:Y:S01]  /*13a0*/  FADD.FTZ R10, -R70, 1 ;  /* 0x3f800000460a7421 */ /* 0x002fe20000010100 */
[----:B------:R-:W-:Y:S01]  /*13b0*/  FMUL.FTZ R3, R76, R40 ;  /* 0x000000284c037220 */ /* 0x000fe20000410000 */
[----:B------:R-:W-:Y:S01]  /*13c0*/  FMUL.FTZ R8, R41, R8 ;  /* 0x0000000829087220 */ /* 0x000fe20000410000 */
[----:B------:R-:W-:Y:S01]  /*13d0*/  FMUL.FTZ R0, R29, R0 ;  /* 0x000000001d007220 */ /* 0x000fe20000410000 */
[----:B------:R-:W-:Y:S01]  /*13e0*/  FMUL.FTZ R11, R80, R77 ;  /* 0x0000004d500b7220 */ /* 0x000fe20000410000 */
[----:B------:R-:W-:Y:S01]  /*13f0*/  FFMA.FTZ R24, R69, R24, 1 ;  /* 0x3f80000045187423 */ /* 0x000fe20000010018 */
[----:B------:R-:W-:Y:S01]  /*1400*/  FFMA.FTZ R10, R73, R10, 1 ;  /* 0x3f800000490a7423 */ /* 0x000fe2000001000a */
[----:B---3--:R-:W-:Y:S01]  /*1410*/  FADD.FTZ R28, -R82, 1 ;  /* 0x3f800000521c7421 */ /* 0x008fe20000010100 */
        /* <DEDUP_REMOVED lines=13> */
[----:B------:R-:W-:Y:S01]  /*14f0*/  BAR.SYNC.DEFER_BLOCKING 0x0 ;  /* 0x0000000000007b1d */ /* 0x000fe20000010000 */
[----:B------:R-:W-:Y:S01]  /*1500*/  F2FP.BF16.F32.PACK_AB R26, R3, R26 ;  /* 0x0000001a031a723e */ /* 0x000fe200000010ff */
[----:B------:R-:W-:Y:S01]  /*1510*/  IMAD.WIDE.U32 R2, R84, UR14, R16 ;  /* 0x0000000e54027c25 */ /* 0x000fe2000f8e0010 */
[----:B------:R-:W-:-:S03]  /*1520*/  F2FP.BF16.F32.PACK_AB R27, R28, R27 ;  /* 0x0000001b1c1b723e */ /* 0x000fc600000010ff */
[----:B------:R-:W-:Y:S01]  /*1530*/  FMUL.FTZ R73, R73, R70 ;  /* 0x0000004649497220 */ /* 0x000fe20000410000 */
[----:B------:R-:W-:Y:S01]  /*1540*/  SHF.L.U32 R0, R166, 0x10, RZ ;  /* 0x00000010a6007819 */ /* 0x000fe200000006ff */
[----:B------:R-:W-:Y:S01]  /*1550*/  FMUL.FTZ R78, R78, R71 ;  /* 0x000000474e4e7220 */ /* 0x000fe20000410000 */
[----:B------:R-:W0:Y:S01]  /*1560*/  LDC R70, c[0x0][0x21c] ;  /* 0x00008700ff467b82 */ /* 0x000e220000000800 */
[----:B------:R-:W-:Y:S01]  /*1570*/  PRMT R69, R14, 0x7632, R69 ;  /* 0x000076320e457816 */ /* 0x000fe20000000045 */
[----:B------:R-:W-:Y:S01]  /*1580*/  FMUL.FTZ R76, R76, R73 ;  /* 0x000000494c4c7220 */ /* 0x000fe20000410000 */
[----:B------:R-:W-:Y:S01]  /*1590*/  FFMA.FTZ R83, R72, R0, R83 ;  /* 0x0000000048537223 */ /* 0x000fe20000010053 */
[----:B------:R-:W-:Y:S02]  /*15a0*/  IMAD R0, R84, UR15, RZ ;  /* 0x0000000f54007c24 */ /* 0x000fe4000f8e02ff */
[----:B------:R-:W-:Y:S01]  /*15b0*/  FMUL.FTZ R81, R81, R82 ;  /* 0x0000005251517220 */ /* 0x000fe20000410000 */
[----:B------:R-:W-:Y:S01]  /*15c0*/  FMUL.FTZ R74, R74, R75 ;  /* 0x0000004b4a4a7220 */ /* 0x000fe20000410000 */
[----:B------:R-:W-:Y:S01]  /*15d0*/  SHF.L.U32 R67, R167, 0x10, RZ ;  /* 0x00000010a7437819 */ /* 0x000fe200000006ff */
[----:B------:R-:W-:Y:S01]  /*15e0*/  IMAD R29, R85, UR14, R0 ;  /* 0x0000000e551d7c24 */ /* 0x000fe2000f8e0200 */
[----:B------:R-:W-:Y:S01]  /*15f0*/  SHF.L.U32 R0, R14, 0x10, RZ ;  /* 0x000000100e007819 */ /* 0x000fe200000006ff */
[----:B------:R-:W-:Y:S01]  /*1600*/  FMUL.FTZ R80, R80, R81 ;  /* 0x0000005150507220 */ /* 0x000fe20000410000 */
[----:B------:R-:W-:-:S02]  /*1610*/  PRMT R28, R6, 0x7632, R28 ;  /* 0x00007632061c7816 */ /* 0x000fc4000000001c */
[----:B------:R-:W-:Y:S01]  /*1620*/  IADD3 R3, R3, R29, RZ ;  /* 0x0000001d03037210 */ /* 0x000fe20007ffe0ff */
[----:B------:R-:W-:Y:S01]  /*1630*/  FFMA.FTZ R83, R78, R0, R83 ;  /* 0x000000004e537223 */ /* 0x000fe20000010053 */
[----:B------:R-:W-:Y:S01]  /*1640*/  SHF.L.U32 R0, R69, 0x10, RZ ;  /* 0x0000001045007819 */ /* 0x000fe200000006ff */
[----:B------:R1:W-:Y:S01]  /*1650*/  STS.128 [R46], R24 ;  /* 0x000000182e007388 */ /* 0x0003e20000000c00 */
[----:B------:R-:W-:-:S03]  /*1660*/  NOP ;  /* 0x0000000000007918 */ /* 0x000fc60000000000 */
[----:B------:R-:W2:Y:S01]  /*1670*/  LDS.128 R8, [R46] ;  /* 0x000000002e087984 */ /* 0x000ea20000000c00 */
[----:B------:R-:W-:-:S04]  /*1680*/  IMAD.WIDE.U32 R2, R65, UR6, R2 ;  /* 0x0000000641027c25 */ /* 0x000fc8000f8e0002 */
[----:B------:R-:W-:Y:S01]  /*1690*/  FFMA.FTZ R83, R76, R0, R83 ;  /* 0x000000004c537223 */ /* 0x000fe20000010053 */
[----:B------:R-:W-:Y:S02]  /*16a0*/  SHF.L.U32 R0, R15, 0x10, RZ ;  /* 0x000000100f007819 */ /* 0x000fe400000006ff */
[----:B------:R-:W-:Y:S02]  /*16b0*/  SHF.L.U32 R29, R5, 0x10, RZ ;  /* 0x00000010051d7819 */ /* 0x000fe400000006ff */
[----:B------:R-:W-:Y:S01]  /*16c0*/  SHF.L.U32 R31, R7, 0x10, RZ ;  /* 0x00000010071f7819 */ /* 0x000fe200000006ff */
[----:B------:R-:W-:Y:S01]  /*16d0*/  FFMA.FTZ R83, R74, R0, R83 ;  /* 0x000000004a537223 */ /* 0x000fe20000010053 */
[----:B-1----:R-:W-:Y:S01]  /*16e0*/  IMAD R24, R62, UR6, RZ ;  /* 0x000000063e187c24 */ /* 0x002fe2000f8e02ff */
[C---:B------:R-:W-:Y:S02]  /*16f0*/  PRMT R0, R4.reuse, 0x7632, R0 ;  /* 0x0000763204007816 */ /* 0x040fe40000000000 */
[----:B------:R-:W-:Y:S01]  /*1700*/  SHF.L.U32 R27, R4, 0x10, RZ ;  /* 0x00000010041b7819 */ /* 0x000fe200000006ff */
[----:B------:R-:W-:Y:S01]  /*1710*/  IMAD R25, R65, UR7, R24 ;  /* 0x0000000741197c24 */ /* 0x000fe2000f8e0218 */
[----:B------:R-:W-:Y:S01]  /*1720*/  LEA R24, P1, R2, R86, 0x1 ;  /* 0x0000005602187211 */ /* 0x000fe200078208ff */
[----:B------:R-:W-:Y:S01]  /*1730*/  ULDC.64 UR6, c[0x0][0x320] ;  /* 0x0000c80000067ab9 */ /* 0x000fe20000000a00 */
[----:B------:R-:W-:Y:S01]  /*1740*/  PRMT R26, R5, 0x7632, R26 ;  /* 0x00007632051a7816 */ /* 0x000fe2000000001a */
[----:B------:R-:W-:Y:S01]  /*1750*/  FFMA.FTZ R67, R80, R67, R83 ;  /* 0x0000004350437223 */ /* 0x000fe20000010053 */
[----:B------:R-:W-:-:S02]  /*1760*/  IADD3 R3, R3, R25, RZ ;  /* 0x0000001903037210 */ /* 0x000fc40007ffe0ff */
[----:B------:R-:W-:Y:S02]  /*1770*/  ISETP.NE.U32.AND P0, PT, RZ, UR6, PT ;  /* 0x00000006ff007c0c */ /* 0x000fe4000bf05070 */
[----:B------:R-:W-:Y:S02]  /*1780*/  LEA.HI.X R25, R2, R87, R3, 0x1, P1 ;  /* 0x0000005702197211 */ /* 0x000fe400008f0c03 */
[----:B------:R-:W-:Y:S01]  /*1790*/  ISETP.NE.AND.EX P0, PT, RZ, UR7, PT, P0 ;  /* 0x00000007ff007c0c */ /* 0x000fe2000bf05300 */
[----:B------:R-:W-:Y:S01]  /*17a0*/  IMAD.WIDE R2, R57, 0x10, R24 ;  /* 0x0000001039027825 */ /* 0x000fe200078e0218 */
[----:B------:R-:W-:Y:S02]  /*17b0*/  SHF.L.U32 R25, R6, 0x10, RZ ;  /* 0x0000001006197819 */ /* 0x000fe400000006ff */
[----:B------:R-:W-:Y:S02]  /*17c0*/  PRMT R6, R7, 0x7632, R6 ;  /* 0x0000763207067816 */ /* 0x000fe40000000006 */
[----:B--2---:R1:W-:Y:S07]  /*17d0*/  STG.E.128 desc[UR12][R2.64], R8 ;  /* 0x0000000802007986 */ /* 0x0043ee000c101d0c */
[----:B0-----:R-:W-:Y:S05]  /*17e0*/  @!P0 BRA `(.L_x_16715) ;  /* 0x0000000000788947 */ /* 0x001fea0003800000 */
[----:B------:R-:W-:Y:S01]  /*17f0*/  BAR.SYNC.DEFER_BLOCKING 0x0 ;  /* 0x0000000000007b1d */ /* 0x000fe20000010000 */
[----:B------:R-:W-:Y:S01]  /*1800*/  FMUL.FTZ R34, R34, R36 ;  /* 0x0000002422227220 */ /* 0x000fe20000410000 */
[----:B------:R-:W-:Y:S01]  /*1810*/  FMUL.FTZ R30, R33, R30 ;  /* 0x0000001e211e7220 */ /* 0x000fe20000410000 */
[----:B------:R-:W-:Y:S01]  /*1820*/  FMUL.FTZ R42, R71, R42 ;  /* 0x0000002a472a7220 */ /* 0x000fe20000410000 */
[----:B------:R-:W-:Y:S01]  /*1830*/  FMUL.FTZ R75, R75, R79 ;  /* 0x0000004f4b4b7220 */ /* 0x000fe20000410000 */
[----:B-1----:R-:W-:-:S03]  /*1840*/  FMUL.FTZ R2, R81, R77 ;  /* 0x0000004d51027220 */ /* 0x002fc60000410000 */
[----:B------:R-:W0:Y:S01]  /*1850*/  LDC.64 R36, c[0x0][0x2c0] ;  /* 0x0000b000ff247b82 */ /* 0x000e220000000a00 */
[----:B------:R-:W-:Y:S01]  /*1860*/  FMUL.FTZ R73, R73, R40 ;  /* 0x0000002849497220 */ /* 0x000fe20000410000 */
[----:B------:R-:W-:Y:S01]  /*1870*/  FMUL.FTZ R39, R39, R38 ;  /* 0x0000002627277220 */ /* 0x000fe20000410000 */
[----:B------:R-:W-:Y:S01]  /*1880*/  FMUL.FTZ R35, R35, R32 ;  /* 0x0000002023237220 */ /* 0x000fe20000410000 */
[----:B------:R-:W-:Y:S01]  /*1890*/  F2FP.BF16.F32.PACK_AB R43, R2, R75 ;  /* 0x0000004b022b723e */ /* 0x000fe200000010ff */
[----:B------:R-:W-:Y:S01]  /*18a0*/  ULDC.64 UR8, c[0x0][0x2c8] ;  /* 0x0000b20000087ab9 */ /* 0x000fe20000000a00 */
[----:B------:R-:W-:Y:S02]  /*18b0*/  F2FP.BF16.F32.PACK_AB R42, R73, R42 ;  /* 0x0000002a492a723e */ /* 0x000fe400000010ff */
[----:B------:R-:W-:Y:S02]  /*18c0*/  F2FP.BF16.F32.PACK_AB R41, R39, R34 ;  /* 0x000000222729723e */ /* 0x000fe400000010ff */
[----:B------:R-:W-:-:S05]  /*18d0*/  F2FP.BF16.F32.PACK_AB R40, R35, R30 ;  /* 0x0000001e2328723e */ /* 0x000fca00000010ff */
[----:B------:R-:W-:Y:S01]  /*18e0*/  STS.128 [R46], R40 ;  /* 0x000000282e007388 */ /* 0x000fe20000000c00 */
[----:B------:R-:W-:-:S03]  /*18f0*/  NOP ;  /* 0x0000000000007918 */ /* 0x000fc60000000000 */
[----:B------:R-:W1:Y:S01]  /*1900*/  LDS.128 R8, [R46] ;  /* 0x000000002e087984 */ /* 0x000e620000000c00 */
[C---:B0-----:R-:W-:Y:S02]  /*1910*/  IMAD R4, R36.reuse, UR15, RZ ;  /* 0x0000000f24047c24 */ /* 0x041fe4000f8e02ff */
[----:B------:R-:W-:-:S04]  /*1920*/  IMAD.WIDE.U32 R2, R36, UR14, R16 ;  /* 0x0000000e24027c25 */ /* 0x000fc8000f8e0010 */
[----:B------:R-:W-:Y:S02]  /*1930*/  IMAD R5, R37, UR14, R4 ;  /* 0x0000000e25057c24 */ /* 0x000fe4000f8e0204 */
[----:B------:R-:W-:-:S03]  /*1940*/  IMAD R4, R62, UR8, RZ ;  /* 0x000000083e047c24 */ /* 0x000fc6000f8e02ff */
[----:B------:R-:W-:Y:S01]  /*1950*/  IADD3 R3, R3, R5, RZ ;  /* 0x0000000503037210 */ /* 0x000fe20007ffe0ff */
[C---:B------:R-:W-:Y:S02]  /*1960*/  IMAD R5, R65.reuse, UR9, R4 ;  /* 0x0000000941057c24 */ /* 0x040fe4000f8e0204 */
[----:B------:R-:W-:-:S05]  /*1970*/  IMAD.WIDE.U32 R2, R65, UR8, R2 ;  /* 0x0000000841027c25 */ /* 0x000fca000f8e0002 */
[----:B------:R-:W-:Y:S02]  /*1980*/  IADD3 R3, R3, R5, RZ ;  /* 0x0000000503037210 */ /* 0x000fe40007ffe0ff */
[----:B------:R-:W-:-:S04]  /*1990*/  LEA R4, P0, R2, UR6, 0x1 ;  /* 0x0000000602047c11 */ /* 0x000fc8000f8008ff */
[----:B------:R-:W-:-:S03]  /*19a0*/  LEA.HI.X R5, R2, UR7, R3, 0x1, P0 ;  /* 0x0000000702057c11 */ /* 0x000fc600080f0c03 */
[----:B------:R-:W-:-:S05]  /*19b0*/  IMAD.WIDE R2, R57, 0x10, R4 ;  /* 0x0000001039027825 */ /* 0x000fca00078e0204 */
[----:B-1----:R0:W-:Y:S02]  /*19c0*/  STG.E.128 desc[UR12][R2.64], R8 ;  /* 0x0000000802007986 */ /* 0x0021e4000c101d0c */
.L_x_16715:
[----:B------:R-:W-:Y:S01]  /*19d0*/  ISETP.GE.AND P0, PT, R70, 0x1, PT ;  /* 0x000000014600780c */ /* 0x000fe20003f06270 */
[----:B------:R-:W-:Y:S01]  /*19e0*/  BAR.SYNC.DEFER_BLOCKING 0x0 ;  /* 0x0000000000007b1d */ /* 0x000fe20000010000 */
[----:B01----:R-:W-:Y:S01]  /*19f0*/  SHF.L.U32 R3, R0, 0x10, RZ ;  /* 0x0000001000037819 */ /* 0x003fe200000006ff */
[----:B------:R-:W-:Y:S01]  /*1a00*/  HFMA2.MMA R82, -RZ, RZ, 0, 0 ;  /* 0x00000000ff527435 */ /* 0x000fe200000001ff */
[----:B------:R-:W-:Y:S01]  /*1a10*/  SHF.L.U32 R5, R26, 0x10, RZ ;  /* 0x000000101a057819 */ /* 0x000fe200000006ff */
[----:B------:R-:W-:Y:S01]  /*1a20*/  HFMA2.MMA R84, -RZ, RZ, 0, 0 ;  /* 0x00000000ff547435 */ /* 0x000fe200000001ff */
[----:B------:R-:W-:Y:S01]  /*1a30*/  SHF.L.U32 R7, R28, 0x10, RZ ;  /* 0x000000101c077819 */ /* 0x000fe200000006ff */
[----:B------:R-:W-:Y:S01]  /*1a40*/  HFMA2.MMA R86, -RZ, RZ, 0, 0 ;  /* 0x00000000ff567435 */ /* 0x000fe200000001ff */
[----:B------:R-:W-:Y:S01]  /*1a50*/  SHF.L.U32 R9, R6, 0x10, RZ ;  /* 0x0000001006097819 */ /* 0x000fe200000006ff */
[----:B------:R-:W-:Y:S01]  /*1a60*/  HFMA2.MMA R88, -RZ, RZ, 0, 0 ;  /* 0x00000000ff587435 */ /* 0x000fe200000001ff */
[----:B------:R-:W-:Y:S01]  /*1a70*/  MOV R73, RZ ;  /* 0x000000ff00497202 */ /* 0x000fe20000000f00 */
[--C-:B-----5:R-:W-:Y:S01]  /*1a80*/  FADD.FTZ R90, R27, R60.reuse ;  /* 0x0000003c1b5a7221 */ /* 0x120fe20000010000 */
[----:B------:R-:W-:Y:S01]  /*1a90*/  MOV R75, RZ ;  /* 0x000000ff004b7202 */ /* 0x000fe20000000f00 */
[--C-:B------:R-:W-:Y:S01]  /*1aa0*/  FADD.FTZ R92, R29, R60.reuse ;  /* 0x0000003c1d5c7221 */ /* 0x100fe20000010000 */
[----:B------:R-:W-:Y:S01]  /*1ab0*/  MOV R77, RZ ;  /* 0x000000ff004d7202 */ /* 0x000fe20000000f00 */
[--C-:B------:R-:W-:Y:S01]  /*1ac0*/  FADD.FTZ R94, R25, R60.reuse ;  /* 0x0000003c195e7221 */ /* 0x100fe20000010000 */
[----:B------:R-:W-:Y:S01]  /*1ad0*/  MOV R79, RZ ;  /* 0x000000ff004f7202 */ /* 0x000fe20000000f00 */
[--C-:B------:R-:W-:Y:S01]  /*1ae0*/  FADD.FTZ R96, R31, R60.reuse ;  /* 0x0000003c1f607221 */ /* 0x100fe20000010000 */
[--C-:B------:R-:W-:Y:S01]  /*1af0*/  FADD.FTZ R98, R3, R60.reuse ;  /* 0x0000003c03627221 */ /* 0x100fe20000010000 */
        /* <DEDUP_REMOVED lines=13> */
[----:B------:R-:W-:Y:S01]  /*1bd0*/  MOV R89, RZ ;  /* 0x000000ff00597202 */ /* 0x000fe20000000f00 */
[----:B------:R-:W-:Y:S01]  /*1be0*/  UMOV UR5, URZ ;  /* 0x0000003f00057c82 */ /* 0x000fe20008000000 */
[----:B------:R-:W-:Y:S01]  /*1bf0*/  MOV R73, RZ ;  /* 0x000000ff00497202 */ /* 0x000fe20000000f00 */
[----:B------:R-:W-:Y:S01]  /*1c00*/  UMOV UR6, URZ ;  /* 0x0000003f00067c82 */ /* 0x000fe20008000000 */
[----:B------:R-:W-:Y:S01]  /*1c10*/  ULDC UR30, c[0x0][0x21c] ;  /* 0x00008700001e7ab9 */ /* 0x000fe20000000800 */
[----:B------:R-:W-:Y:S01]  /*1c20*/  ULDC UR11, c[0x0][0x218] ;  /* 0x00008600000b7ab9 */ /* 0x000fe20000000800 */
[----:B------:R-:W-:Y:S01]  /*1c30*/  ULDC.64 UR28, c[0x0][0x368] ;  /* 0x0000da00001c7ab9 */ /* 0x000fe20000000a00 */
[----:B------:R-:W1:Y:S01]  /*1c40*/  LDC.64 R36, c[0x0][0x368] ;  /* 0x0000da00ff247b82 */ /* 0x000e620000000a00 */
[----:B------:R-:W-:Y:S01]  /*1c50*/  ULDC.64 UR26, c[0x0][0x380] ;  /* 0x0000e000001a7ab9 */ /* 0x000fe20000000a00 */
[----:B------:R-:W-:Y:S01]  /*1c60*/  ULDC.64 UR24, c[0x0][0x270] ;  /* 0x00009c0000187ab9 */ /* 0x000fe20000000a00 */
[----:B------:R-:W-:Y:S01]  /*1c70*/  ULDC.64 UR22, c[0x0][0x250] ;  /* 0x0000940000167ab9 */ /* 0x000fe20000000a00 */
[----:B------:R-:W-:Y:S01]  /*1c80*/  ULDC.64 UR20, c[0x0][0x248] ;  /* 0x0000920000147ab9 */ /* 0x000fe20000000a00 */
[----:B------:R-:W-:Y:S01]  /*1c90*/  ULDC.64 UR18, c[0x0][0x238] ;  /* 0x00008e0000127ab9 */ /* 0x000fe20000000a00 */
[----:B------:R-:W-:-:S02]  /*1ca0*/  ULDC.64 UR16, c[0x0][0x230] ;  /* 0x00008c0000107ab9 */ /* 0x000fc40000000a00 */
[----:B------:R-:W2:Y:S08]  /*1cb0*/  LDC.64 R34, c[0x0][0x370] ;  /* 0x0000dc00ff227b82 */ /* 0x000eb00000000a00 */
[----:B------:R-:W3:Y:S08]  /*1cc0*/  LDC.64 R32, c[0x0][0x3d0] ;  /* 0x0000f400ff207b82 */ /* 0x000ef00000000a00 */
[----:B------:R-:W4:Y:S08]  /*1cd0*/  LDC.64 R30, c[0x0][0x380] ;  /* 0x0000e000ff1e7b82 */ /* 0x000f300000000a00 */
[----:B------:R-:W0:Y:S08]  /*1ce0*/  LDC.64 R28, c[0x0][0x2d8] ;  /* 0x0000b600ff1c7b82 */ /* 0x000e300000000a00 */
[----:B------:R-:W0:Y:S02]  /*1cf0*/  LDC.64 R26, c[0x0][0x2d0] ;  /* 0x0000b400ff1a7b82 */ /* 0x000e240000000a00 */
.L_x_16763:
[----:B-1----:R-:W-:Y:S01]  /*1d00*/  IMAD R0, R62, UR16, RZ ;  /* 0x000000103e007c24 */ /* 0x002fe2000f8e02ff */
        /* <DEDUP_REMOVED lines=14> */
[----:B------:R-:W-:Y:S02]  /*1df0*/  LEA R4, P0, R2, R49, 0x1 ;  /* 0x0000003102047211 */ /* 0x000fe400078008ff */
[----:B------:R-:W-:Y:S02]  /*1e00*/  LOP3.LUT R0, R57, 0xffffffe0, RZ, 0xc0, !PT ;  /* 0xffffffe039007812 */ /* 0x000fe400078ec0ff */
[----:B------:R-:W-:-:S04]  /*1e10*/  IADD3 R3, R3, R5, RZ ;  /* 0x0000000503037210 */ /* 0x000fc80007ffe0ff */
[----:B------:R-:W-:Y:S02]  /*1e20*/  LEA.HI.X R5, R2, R47, R3, 0x1, P0 ;  /* 0x0000002f02057211 */ /* 0x000fe400000f0c03 */
[----:B------:R-:W-:-:S05]  /*1e30*/  IADD3 R3, R0, R57, RZ ;  /* 0x0000003900037210 */ /* 0x000fca0007ffe0ff */
[----:B------:R-:W-:-:S05]  /*1e40*/  IMAD.WIDE R2, R3, 0x10, R4 ;  /* 0x0000001003027825 */ /* 0x000fca00078e0204 */
[----:B------:R-:W3:Y:S04]  /*1e50*/  LDG.E.128 R4, desc[UR12][R2.64] ;  /* 0x0000000c02047981 */ /* 0x000ee8000c1e1d00 */
[----:B------:R0:W4:Y:S01]  /*1e60*/  LDG.E.128 R8, desc[UR12][R2.64+0x200] ;  /* 0x0002000c02087981 */ /* 0x000122000c1e1d00 */
[C---:B------:R-:W-:Y:S01]  /*1e70*/  LOP3.LUT P0, RZ, R57.reuse, 0x1f, RZ, 0xc0, !PT ;  /* 0x0000001f39ff7812 */ /* 0x040fe2000780c0ff */
[----:B------:R-:W-:Y:S01]  /*1e80*/  IMAD R42, R62, UR20, RZ ;  /* 0x000000143e2a7c24 */ /* 0x000fe2000f8e02ff */
[----:B------:R-:W-:Y:S01]  /*1e90*/  ISETP.NE.AND P2, PT, R57, RZ, PT ;  /* 0x000000ff3900720c */ /* 0x000fe20003f45270 */
[----:B------:R-:W-:Y:S01]  /*1ea0*/  IMAD.WIDE.U32 R38, R65, UR20, RZ ;  /* 0x0000001441267c25 */ /* 0x000fe2000f8e00ff */
[----:B------:R-:W-:-:S03]  /*1eb0*/  ISETP.LT.OR P1, PT, R45, 0x2, P0 ;  /* 0x000000022d00780c */ /* 0x000fc60000721670 */
[----:B------:R-:W-:Y:S02]  /*1ec0*/  IMAD R41, R65, UR21, R42 ;  /* 0x0000001541297c24 */ /* 0x000fe4000f8e022a */
[----:B------:R-:W-:-:S03]  /*1ed0*/  IMAD R42, R107, UR22, RZ ;  /* 0x000000166b2a7c24 */ /* 0x000fc6000f8e02ff */
[----:B------:R-:W-:Y:S01]  /*1ee0*/  IADD3 R39, R39, R41, RZ ;  /* 0x0000002927277210 */ /* 0x000fe20007ffe0ff */
[----:B------:R-:W-:-:S04]  /*1ef0*/  IMAD R91, R89, UR23, R42 ;  /* 0x00000017595b7c24 */ /* 0x000fc8000f8e022a */
[----:B------:R-:W1:Y:S01]  /*1f00*/  @!P1 LDC R93, c[0x0][0x21c] ;  /* 0x00008700ff5d9b82 */ /* 0x000e620000000800 */
[----:B------:R-:W-:Y:S01]  /*1f10*/  @!P1 IADD3 R42, R45, -0x2, RZ ;  /* 0xfffffffe2d2a9810 */ /* 0x000fe20007ffe0ff */
[----:B------:R-:W-:Y:S01]  /*1f20*/  BSSY B0, `(.L_x_16717) ;  /* 0x00000b8000007945 */ /* 0x000fe20003800000 */
[----:B--2---:R-:W-:Y:S01]  /*1f30*/  FMUL.FTZ R95, R24, 1.4426950216293334961 ;  /* 0x3fb8aa3b185f7820 */ /* 0x004fe20000410000 */
[----:B------:R-:W-:-:S03]  /*1f40*/  FMUL.FTZ R0, R90, R25 ;  /* 0x000000195a007220 */ /* 0x000fc60000410000 */
[----:B------:R-:W-:Y:S01]  /*1f50*/  FMUL.FTZ R40, R90, R95 ;  /* 0x0000005f5a287220 */ /* 0x000fe20000410000 */
[----:B------:R-:W-:Y:S01]  /*1f60*/  FMUL.RZ R70, R0, 0.15915493667125701904 ;  /* 0x3e22f98300467820 */ /* 0x000fe2000040c000 */
[----:B------:R-:W-:-:S03]  /*1f70*/  IADD3 R0, R45, -0x1, RZ ;  /* 0xffffffff2d007810 */ /* 0x000fc60007ffe0ff */
[----:B------:R-:W-:Y:S01]  /*1f80*/  MUFU.COS R71, R70 ;  /* 0x0000004600477308 */ /* 0x000fe20000000000 */
[----:B0-----:R-:W-:-:S04]  /*1f90*/  LEA.HI R2, R0, R0, RZ, 0x1 ;  /* 0x0000000000027211 */ /* 0x001fc800078f08ff */
[----:B------:R-:W-:Y:S01]  /*1fa0*/  LOP3.LUT R41, R2, 0xfffffe, RZ, 0xc0, !PT ;  /* 0x00fffffe02297812 */ /* 0x000fe200078ec0ff */
[----:B------:R-:W-:Y:S02]  /*1fb0*/  IMAD.WIDE.U32 R2, R89, UR22, R38 ;  /* 0x0000001659027c25 */ /* 0x000fe4000f8e0026 */
[----:B------:R-:W0:Y:S01]  /*1fc0*/  MUFU.EX2 R40, R40 ;  /* 0x0000002800287308 */ /* 0x000e220000000800 */
[----:B------:R-:W-:Y:S02]  /*1fd0*/  IADD3 R0, R0, -R41, RZ ;  /* 0x8000002900007210 */ /* 0x000fe40007ffe0ff */
[----:B------:R-:W-:Y:S02]  /*1fe0*/  IADD3 R3, R3, R91, RZ ;  /* 0x0000005b03037210 */ /* 0x000fe40007ffe0ff */
[----:B------:R-:W-:Y:S02]  /*1ff0*/  LEA R38, P3, R2, R28, 0x3 ;  /* 0x0000001c02267211 */ /* 0x000fe400078618ff */
[----:B------:R-:W-:Y:S01]  /*2000*/  IADD3 R41, R57, 0x200, RZ ;  /* 0x0000020039297810 */ /* 0x000fe20007ffe0ff */
[----:B------:R-:W2:Y:S01]  /*2010*/  MUFU.SIN R43, R70 ;  /* 0x00000046002b7308 */ /* 0x000ea20000000400 */
[----:B------:R-:W-:Y:S01]  /*2020*/  @!P2 LEA R41, R0, R89, 0x8 ;  /* 0x000000590029a211 */ /* 0x000fe200078e40ff */
[----:B---3--:R-:W-:Y:S01]  /*2030*/  STS.128 [R46], R4 ;  /* 0x000000042e007388 */ /* 0x008fe20000000c00 */
[----:B------:R-:W-:Y:S01]  /*2040*/  LEA.HI.X R39, R2, R29, R3, 0x3, P3 ;  /* 0x0000001d02277211 */ /* 0x000fe200018f1c03 */
[----:B-1----:R-:W-:Y:S01]  /*2050*/  @!P1 IMAD R3, R42, R93, R89 ;  /* 0x0000005d2a039224 */ /* 0x002fe200078e0259 */
[-C--:B------:R-:W-:Y:S01]  /*2060*/  LEA R0, R59, R48.reuse, 0x5 ;  /* 0x000000303b007211 */ /* 0x080fe200078e28ff */
[----:B----4-:R-:W-:Y:S01]  /*2070*/  STS.128 [R46+0x200], R8 ;  /* 0x000200082e007388 */ /* 0x010fe20000000c00 */
[----:B------:R-:W-:Y:S01]  /*2080*/  LEA R41, R41, R48, 0x3 ;  /* 0x0000003029297211 */ /* 0x000fe200078e18ff */
[----:B------:R-:W-:-:S04]  /*2090*/  @!P1 IMAD.WIDE R2, R3, 0x10, R22 ;  /* 0x0000001003029825 */ /* 0x000fc800078e0216 */
[C---:B0-----:R-:W-:Y:S01]  /*20a0*/  FMUL.FTZ R42, R40.reuse, R71 ;  /* 0x00000047282a7220 */ /* 0x041fe20000410000 */
[----:B------:R-:W5:Y:S01]  /*20b0*/  LDG.E.64 R38, desc[UR12][R38.64] ;  /* 0x0000000c26267981 */ /* 0x000f62000c1e1b00 */
[----:B------:R-:W-:Y:S01]  /*20c0*/  NOP ;  /* 0x0000000000007918 */ /* 0x000fe20000000000 */
[----:B--2---:R-:W-:Y:S02]  /*20d0*/  FMUL.FTZ R43, R40, R43 ;  /* 0x0000002b282b7220 */ /* 0x004fe40000410000 */
[----:B------:R-:W0:Y:S01]  /*20e0*/  LDS.128 R8, [R0] ;  /* 0x0000000000087984 */ /* 0x000e220000000c00 */
[----:B------:R-:W-:-:S03]  /*20f0*/  CS2R R70, SRZ ;  /* 0x0000000000467805 */ /* 0x000fc6000001ff00 */
[----:B------:R1:W2:Y:S04]  /*2100*/  LDS.128 R4, [R0+0x10] ;  /* 0x0000100000047984 */ /* 0x0002a80000000c00 */
[----:B------:R3:W-:Y:S01]  /*2110*/  STS.64 [R41+0x10b0], R42 ;  /* 0x0010b02a29007388 */ /* 0x0007e20000000a00 */
[----:B------:R-:W-:Y:S01]  /*2120*/  BAR.SYNC.DEFER_BLOCKING 0x0 ;  /* 0x0000000000007b1d */ /* 0x000fe20000010000 */
[-C--:B------:R-:W-:Y:S01]  /*2130*/  FMUL.FTZ R40, R98, R25.reuse ;  /* 0x0000001962287220 */ /* 0x080fe20000410000 */
[----:B------:R-:W-:-:S03]  /*2140*/  FMUL.FTZ R91, R92, R25 ;  /* 0x000000195c5b7220 */ /* 0x000fc60000410000 */
[----:B------:R-:W-:Y:S01]  /*2150*/  FMUL.RZ R97, R40, 0.15915493667125701904 ;  /* 0x3e22f98328617820 */ /* 0x000fe2000040c000 */
[-C--:B------:R-:W-:Y:S01]  /*2160*/  FMUL.FTZ R40, R98, R95.reuse ;  /* 0x0000005f62287220 */ /* 0x080fe20000410000 */
[----:B-1----:R-:W-:Y:S01]  /*2170*/  FMUL.FTZ R0, R92, R95 ;  /* 0x0000005f5c007220 */ /* 0x002fe20000410000 */
[----:B------:R-:W-:Y:S01]  /*2180*/  FMUL.RZ R91, R91, 0.15915493667125701904 ;  /* 0x3e22f9835b5b7820 */ /* 0x000fe2000040c000 */
[----:B------:R-:W-:Y:S08]  /*2190*/  MUFU.SIN R111, R97 ;  /* 0x00000061006f7308 */ /* 0x000ff00000000400 */
[----:B------:R-:W1:Y:S01]  /*21a0*/  MUFU.EX2 R40, R40 ;  /* 0x0000002800287308 */ /* 0x000e620000000800 */
[----:B------:R4:W5:Y:S07]  /*21b0*/  @!P1 LDG.E.64 R70, desc[UR12][R2.64+0x8] ;  /* 0x0000080c02469981 */ /* 0x00096e000c1e1b00 */
[----:B---3--:R-:W-:Y:S01]  /*21c0*/  MUFU.SIN R41, R91 ;  /* 0x0000005b00297308 */ /* 0x008fe20000000400 */
[-C--:B----4-:R-:W-:Y:S01]  /*21d0*/  FMUL.FTZ R2, R100, R25.reuse ;  /* 0x0000001964027220 */ /* 0x090fe20000410000 */
[----:B------:R-:W-:-:S06]  /*21e0*/  FMUL.FTZ R3, R94, R25 ;  /* 0x000000195e037220 */ /* 0x000fcc0000410000 */
[----:B------:R3:W-:Y:S01]  /*21f0*/  MUFU.COS R93, R91 ;  /* 0x0000005b005d7308 */ /* 0x0007e20000000000 */
[----:B------:R-:W-:Y:S01]  /*2200*/  FMUL.RZ R99, R2, 0.15915493667125701904 ;  /* 0x3e22f98302637820 */ /* 0x000fe2000040c000 */
[----:B------:R-:W-:Y:S01]  /*2210*/  FMUL.RZ R101, R3, 0.15915493667125701904 ;  /* 0x3e22f98303657820 */ /* 0x000fe2000040c000 */
[----:B------:R-:W-:-:S05]  /*2220*/  FMUL.FTZ R3, R94, R95 ;  /* 0x0000005f5e037220 */ /* 0x000fca0000410000 */
[----:B------:R-:W4:Y:S01]  /*2230*/  MUFU.EX2 R0, R0 ;  /* 0x0000000000007308 */ /* 0x000f220000000800 */
[----:B---3--:R-:W-:-:S07]  /*2240*/  FMUL.FTZ R91, R102, R25 ;  /* 0x00000019665b7220 */ /* 0x008fce0000410000 */
[----:B------:R3:W0:Y:S01]  /*2250*/  MUFU.COS R109, R97 ;  /* 0x00000061006d7308 */ /* 0x0006220000000000 */
[----:B------:R-:W-:-:S07]  /*2260*/  FMUL.FTZ R2, R100, R95 ;  /* 0x0000005f64027220 */ /* 0x000fce0000410000 */
[----:B------:R-:W-:Y:S01]  /*2270*/  MUFU.SIN R115, R99 ;  /* 0x0000006300737308 */ /* 0x000fe20000000400 */
[----:B---3--:R-:W-:-:S07]  /*2280*/  FMUL.FTZ R97, R102, R95 ;  /* 0x0000005f66617220 */ /* 0x008fce0000410000 */
[----:B------:R3:W-:Y:S02]  /*2290*/  MUFU.COS R113, R99 ;  /* 0x0000006300717308 */ /* 0x0007e40000000000 */
[----:B---3--:R-:W-:-:S06]  /*22a0*/  FMUL.RZ R99, R91, 0.15915493667125701904 ;  /* 0x3e22f9835b637820 */ /* 0x008fcc000040c000 */
[----:B------:R-:W-:Y:S01]  /*22b0*/  MUFU.SIN R120, R101 ;  /* 0x0000006500787308 */ /* 0x000fe20000000400 */
[----:B------:R-:W-:-:S07]  /*22c0*/  SHF.L.U32 R91, R12, 0x10, RZ ;  /* 0x000000100c5b7819 */ /* 0x000fce00000006ff */
[----:B------:R-:W3:Y:S01]  /*22d0*/  MUFU.EX2 R3, R3 ;  /* 0x0000000300037308 */ /* 0x000ee20000000800 */
[----:B-1----:R-:W-:Y:S01]  /*22e0*/  FMUL.FTZ R111, R40, R111 ;  /* 0x0000006f286f7220 */ /* 0x002fe20000410000 */
[----:B------:R-:W-:-:S06]  /*22f0*/  FMUL.FTZ R126, R90, R91 ;  /* 0x0000005b5a7e7220 */ /* 0x000fcc0000410000 */
[----:B------:R-:W-:Y:S08]  /*2300*/  MUFU.EX2 R97, R97 ;  /* 0x0000006100617308 */ /* 0x000ff00000000800 */
[----:B------:R-:W1:Y:S08]  /*2310*/  MUFU.COS R128, R99 ;  /* 0x0000006300807308 */ /* 0x000e700000000000 */
[----:B------:R-:W2:Y:S01]  /*2320*/  MUFU.SIN R124, R99 ;  /* 0x00000063007c7308 */ /* 0x000ea20000000400 */
[C---:B----4-:R-:W-:Y:S01]  /*2330*/  FMUL.FTZ R116, R0.reuse, R93 ;  /* 0x0000005d00747220 */ /* 0x050fe20000410000 */
[----:B------:R-:W-:Y:S01]  /*2340*/  FMUL.FTZ R118, R0, R41 ;  /* 0x0000002900767220 */ /* 0x000fe20000410000 */
[----:B0-----:R-:W-:Y:S01]  /*2350*/  FMUL.FTZ R109, R40, R109 ;  /* 0x0000006d286d7220 */ /* 0x001fe20000410000 */
[----:B------:R-:W-:-:S04]  /*2360*/  FMUL.FTZ R0, R111, R126 ;  /* 0x0000007e6f007220 */ /* 0x000fc80000410000 */
[----:B------:R-:W0:Y:S08]  /*2370*/  MUFU.EX2 R2, R2 ;  /* 0x0000000200027308 */ /* 0x000e300000000800 */
[----:B------:R-:W4:Y:S01]  /*2380*/  MUFU.COS R122, R101 ;  /* 0x00000065007a7308 */ /* 0x000f220000000000 */
[----:B------:R-:W-:Y:S01]  /*2390*/  FMUL.FTZ R40, RZ, R111 ;  /* 0x0000006fff287220 */ /* 0x000fe20000410000 */
[----:B------:R-:W-:Y:S01]  /*23a0*/  FFMA.FTZ R0, RZ, R109, R0 ;  /* 0x0000006dff007223 */ /* 0x000fe20000010000 */
[----:B---3--:R-:W-:Y:S01]  /*23b0*/  FMUL.FTZ R119, R3, R120 ;  /* 0x0000007803777220 */ /* 0x008fe20000410000 */
[C---:B-1----:R-:W-:Y:S01]  /*23c0*/  FMUL.FTZ R120, R97.reuse, R128 ;  /* 0x0000008061787220 */ /* 0x042fe20000410000 */
[----:B--2---:R-:W-:Y:S01]  /*23d0*/  FMUL.FTZ R121, R97, R124 ;  /* 0x0000007c61797220 */ /* 0x004fe20000410000 */
[----:B------:R-:W-:Y:S01]  /*23e0*/  SHF.L.U32 R93, R64, 0x10, RZ ;  /* 0x00000010405d7819 */ /* 0x000fe200000006ff */
[----:B------:R-:W-:Y:S01]  /*23f0*/  FFMA.FTZ R41, R109, R126, -R40 ;  /* 0x0000007e6d297223 */ /* 0x000fe20000010828 */
[----:B------:R-:W-:Y:S01]  /*2400*/  FADD.FTZ R97, RZ, R0 ;  /* 0x00000000ff617221 */ /* 0x000fe20000010000 */
[C---:B0-----:R-:W-:Y:S01]  /*2410*/  FMUL.FTZ R113, R2.reuse, R113 ;  /* 0x0000007102717220 */ /* 0x041fe20000410000 */
[----:B------:R-:W-:Y:S01]  /*2420*/  FMUL.FTZ R115, R2, R115 ;  /* 0x0000007302737220 */ /* 0x000fe20000410000 */
[----:B------:R-:W-:Y:S01]  /*2430*/  FFMA.FTZ R41, R98, R93, R41 ;  /* 0x0000005d62297223 */ /* 0x000fe20000010029 */
[----:B------:R-:W-:Y:S01]  /*2440*/  FMUL.FTZ R99, R118, R97 ;  /* 0x0000006176637220 */ /* 0x000fe20000410000 */
[C---:B------:R-:W-:Y:S01]  /*2450*/  FMUL.FTZ R2, R96.reuse, R95 ;  /* 0x0000005f60027220 */ /* 0x040fe20000410000 */
[----:B------:R-:W-:Y:S01]  /*2460*/  FMUL.FTZ R0, R96, R25 ;  /* 0x0000001960007220 */ /* 0x000fe20000410000 */
[----:B----4-:R-:W-:Y:S01]  /*2470*/  FMUL.FTZ R117, R3, R122 ;  /* 0x0000007a03757220 */ /* 0x010fe20000410000 */
[----:B------:R-:W-:Y:S01]  /*2480*/  FMUL.FTZ R3, R104, R95 ;  /* 0x0000005f68037220 */ /* 0x000fe20000410000 */
[----:B------:R-:W-:Y:S01]  /*2490*/  SHF.L.U32 R95, R13, 0x10, RZ ;  /* 0x000000100d5f7819 */ /* 0x000fe200000006ff */
[-C--:B------:R-:W-:Y:S01]  /*24a0*/  FFMA.FTZ R101, R116, R41.reuse, -R99 ;  /* 0x0000002974657223 */ /* 0x080fe20000010863 */
[----:B------:R-:W-:Y:S01]  /*24b0*/  FMUL.FTZ R103, R118, R41 ;  /* 0x0000002976677220 */ /* 0x000fe20000410000 */
[----:B------:R-:W-:Y:S01]  /*24c0*/  FMUL.RZ R105, R0, 0.15915493667125701904 ;  /* 0x3e22f98300697820 */ /* 0x000fe2000040c000 */
[----:B------:R-:W-:Y:S01]  /*24d0*/  FMUL.FTZ R0, R42, R111 ;  /* 0x0000006f2a007220 */ /* 0x000fe20000410000 */
[----:B------:R-:W-:Y:S01]  /*24e0*/  FFMA.FTZ R122, R92, R95, R101 ;  /* 0x0000005f5c7a7223 */ /* 0x000fe20000010065 */
[----:B------:R-:W-:Y:S01]  /*24f0*/  FFMA.FTZ R103, R116, R97, R103 ;  /* 0x0000006174677223 */ /* 0x000fe20000010067 */
[C---:B------:R-:W-:Y:S01]  /*2500*/  FMUL.FTZ R41, R43.reuse, R111 ;  /* 0x0000006f2b297220 */ /* 0x040fe20000410000 */
[-C--:B------:R-:W-:Y:S01]  /*2510*/  FFMA.FTZ R99, R43, R109.reuse, R0 ;  /* 0x0000006d2b637223 */ /* 0x080fe20000010000 */
[----:B------:R-:W-:Y:S01]  /*2520*/  FMUL.FTZ R128, R115, R122 ;  /* 0x0000007a73807220 */ /* 0x000fe20000410000 */
[----:B------:R-:W-:Y:S01]  /*2530*/  FADD.FTZ R124, RZ, R103 ;  /* 0x00000067ff7c7221 */ /* 0x000fe20000010000 */
[----:B------:R-:W-:Y:S01]  /*2540*/  FFMA.FTZ R41, R42, R109, -R41 ;  /* 0x0000006d2a297223 */ /* 0x000fe20000010829 */
[----:B------:R-:W-:-:S02]  /*2550*/  FMUL.FTZ R97, R118, R99 ;  /* 0x0000006376617220 */ /* 0x000fc40000410000 */
[-C--:B------:R-:W-:Y:S01]  /*2560*/  FFMA.FTZ R128, R113, R124.reuse, R128 ;  /* 0x0000007c71807223 */ /* 0x080fe20000010080 */
[----:B------:R-:W-:Y:S01]  /*2570*/  FMUL.FTZ R124, R115, R124 ;  /* 0x0000007c737c7220 */ /* 0x000fe20000410000 */
[----:B------:R-:W-:Y:S01]  /*2580*/  FFMA.FTZ R40, R116, R41, -R97 ;  /* 0x0000002974287223 */ /* 0x000fe20000010861 */
[----:B------:R-:W-:Y:S01]  /*2590*/  SHF.L.U32 R97, R166, 0x10, RZ ;  /* 0x00000010a6617819 */ /* 0x000fe200000006ff */
[----:B------:R-:W-:Y:S01]  /*25a0*/  MUFU.EX2 R125, R3 ;  /* 0x00000003007d7308 */ /* 0x000fe20000000800 */
[----:B------:R-:W-:Y:S01]  /*25b0*/  FFMA.FTZ R101, R113, R122, -R124 ;  /* 0x0000007a71657223 */ /* 0x000fe2000001087c */
[----:B------:R-:W-:Y:S01]  /*25c0*/  FMUL.FTZ R0, R104, R25 ;  /* 0x0000001968007220 */ /* 0x000fe20000410000 */
[----:B------:R-:W-:Y:S02]  /*25d0*/  FMUL.FTZ R41, R118, R41 ;  /* 0x0000002976297220 */ /* 0x000fe40000410000 */
[----:B------:R-:W-:-:S03]  /*25e0*/  FFMA.FTZ R130, R100, R97, R101 ;  /* 0x0000006164827223 */ /* 0x000fc60000010065 */
[----:B------:R-:W-:Y:S01]  /*25f0*/  MUFU.EX2 R2, R2 ;  /* 0x0000000200027308 */ /* 0x000fe20000000800 */
[----:B------:R-:W-:Y:S01]  /*2600*/  FMUL.RZ R127, R0, 0.15915493667125701904 ;  /* 0x3e22f983007f7820 */ /* 0x000fe2000040c000 */
[----:B------:R-:W-:Y:S01]  /*2610*/  FADD.FTZ R132, RZ, R128 ;  /* 0x00000080ff847221 */ /* 0x000fe20000010000 */
[----:B------:R-:W-:-:S05]  /*2620*/  FFMA.FTZ R0, R116, R99, R41 ;  /* 0x0000006374007223 */ /* 0x000fca0000010029 */
[----:B------:R-:W0:Y:S01]  /*2630*/  MUFU.COS R3, R105 ;  /* 0x0000006900037308 */ /* 0x000e220000000000 */
[----:B------:R-:W-:Y:S01]  /*2640*/  FMUL.FTZ R99, R119, R130 ;  /* 0x0000008277637220 */ /* 0x000fe20000410000 */
[----:B------:R-:W-:Y:S01]  /*2650*/  FMUL.FTZ R41, R115, R40 ;  /* 0x0000002873297220 */ /* 0x000fe20000410000 */
[-C--:B------:R-:W-:Y:S02]  /*2660*/  FMUL.FTZ R134, R119, R132.reuse ;  /* 0x0000008477867220 */ /* 0x080fe40000410000 */
[----:B------:R-:W-:-:S03]  /*2670*/  FFMA.FTZ R132, R117, R132, R99 ;  /* 0x0000008475847223 */ /* 0x000fc60000010063 */
[----:B------:R-:W1:Y:S01]  /*2680*/  MUFU.SIN R123, R105 ;  /* 0x00000069007b7308 */ /* 0x000e620000000400 */
[-C--:B------:R-:W-:Y:S01]  /*2690*/  FFMA.FTZ R128, R113, R0.reuse, R41 ;  /* 0x0000000071807223 */ /* 0x080fe20000010029 */
[----:B------:R-:W-:Y:S01]  /*26a0*/  SHF.L.U32 R99, R14, 0x10, RZ ;  /* 0x000000100e637819 */ /* 0x000fe200000006ff */
[----:B------:R-:W-:Y:S01]  /*26b0*/  FMUL.FTZ R122, R115, R0 ;  /* 0x00000000737a7220 */ /* 0x000fe20000410000 */
[----:B------:R-:W-:Y:S01]  /*26c0*/  FFMA.FTZ R41, R117, R130, -R134 ;  /* 0x0000008275297223 */ /* 0x000fe20000010886 */
[----:B------:R-:W-:Y:S02]  /*26d0*/  FADD.FTZ R132, RZ, R132 ;  /* 0x00000084ff847221 */ /* 0x000fe40000010000 */
[----:B------:R-:W-:Y:S01]  /*26e0*/  FFMA.FTZ R40, R113, R40, -R122 ;  /* 0x0000002871287223 */ /* 0x000fe2000001087a */
[----:B------:R-:W-:Y:S01]  /*26f0*/  FFMA.FTZ R41, R94, R99, R41 ;  /* 0x000000635e297223 */ /* 0x000fe20000010029 */
[----:B0-----:R-:W-:Y:S01]  /*2700*/  FMUL.FTZ R122, R2, R3 ;  /* 0x00000003027a7220 */ /* 0x001fe20000410000 */
[----:B------:R-:W-:Y:S01]  /*2710*/  FMUL.FTZ R3, R121, R132 ;  /* 0x0000008479037220 */ /* 0x000fe20000410000 */
[----:B------:R-:W-:Y:S01]  /*2720*/  SHF.L.U32 R101, R69, 0x10, RZ ;  /* 0x0000001045657819 */ /* 0x000fe200000006ff */
[-C--:B------:R-:W-:Y:S01]  /*2730*/  FMUL.FTZ R103, R121, R41.reuse ;  /* 0x0000002979677220 */ /* 0x080fe20000410000 */
[----:B------:R-:W0:Y:S01]  /*2740*/  MUFU.COS R124, R127 ;  /* 0x0000007f007c7308 */ /* 0x000e220000000000 */
[C---:B------:R-:W-:Y:S01]  /*2750*/  FFMA.FTZ R3, R120.reuse, R41, -R3 ;  /* 0x0000002978037223 */ /* 0x040fe20000010803 */
[----:B------:R-:W-:Y:S01]  /*2760*/  FMUL.FTZ R130, R119, R128 ;  /* 0x0000008077827220 */ /* 0x000fe20000410000 */
[----:B------:R-:W-:Y:S01]  /*2770*/  FFMA.FTZ R103, R120, R132, R103 ;  /* 0x0000008478677223 */ /* 0x000fe20000010067 */
[----:B-1----:R-:W-:Y:S01]  /*2780*/  FMUL.FTZ R123, R2, R123 ;  /* 0x0000007b027b7220 */ /* 0x002fe20000410000 */
[----:B------:R-:W-:-:S03]  /*2790*/  FFMA.FTZ R2, R102, R101, R3 ;  /* 0x0000006566027223 */ /* 0x000fc60000010003 */
[----:B------:R1:W2:Y:S01]  /*27a0*/  MUFU.SIN R0, R127 ;  /* 0x0000007f00007308 */ /* 0x0002a20000000400 */
[-C--:B------:R-:W-:Y:S01]  /*27b0*/  FFMA.FTZ R130, R117, R40.reuse, -R130 ;  /* 0x0000002875827223 */ /* 0x080fe20000010882 */
[----:B------:R-:W-:Y:S01]  /*27c0*/  FADD.FTZ R103, RZ, R103 ;  /* 0x00000067ff677221 */ /* 0x000fe20000010000 */
[----:B------:R-:W-:-:S03]  /*27d0*/  FMUL.FTZ R40, R119, R40 ;  /* 0x0000002877287220 */ /* 0x000fc60000410000 */
[CC--:B------:R-:W-:Y:S01]  /*27e0*/  FMUL.FTZ R105, R123.reuse, R103.reuse ;  /* 0x000000677b697220 */ /* 0x0c0fe20000410000 */
[----:B-1----:R-:W-:Y:S01]  /*27f0*/  FMUL.FTZ R127, R123, R2 ;  /* 0x000000027b7f7220 */ /* 0x002fe20000410000 */
[----:B------:R-:W-:Y:S01]  /*2800*/  FFMA.FTZ R40, R117, R128, R40 ;  /* 0x0000008075287223 */ /* 0x000fe20000010028 */
[----:B------:R-:W-:Y:S02]  /*2810*/  FMUL.FTZ R41, R121, R130 ;  /* 0x0000008279297220 */ /* 0x000fe40000410000 */
[C---:B------:R-:W-:Y:S01]  /*2820*/  FFMA.FTZ R127, R122.reuse, R103, R127 ;  /* 0x000000677a7f7223 */ /* 0x040fe2000001007f */
[----:B------:R-:W-:Y:S01]  /*2830*/  SHF.L.U32 R103, R15, 0x10, RZ ;  /* 0x000000100f677819 */ /* 0x000fe200000006ff */
[----:B------:R-:W-:Y:S01]  /*2840*/  FFMA.FTZ R105, R122, R2, -R105 ;  /* 0x000000027a697223 */ /* 0x000fe20000010869 */
[----:B------:R-:W-:Y:S01]  /*2850*/  ISETP.NE.AND P1, PT, R57, 0x1f, PT ;  /* 0x0000001f3900780c */ /* 0x000fe20003f25270 */
[-C--:B------:R-:W-:Y:S01]  /*2860*/  FMUL.FTZ R3, R121, R40.reuse ;  /* 0x0000002879037220 */ /* 0x080fe20000410000 */
[----:B------:R-:W-:Y:S01]  /*2870*/  FFMA.FTZ R41, R120, R40, R41 ;  /* 0x0000002878297223 */ /* 0x000fe20000010029 */
[C---:B0-----:R-:W-:Y:S01]  /*2880*/  FMUL.FTZ R124, R125.reuse, R124 ;  /* 0x0000007c7d7c7220 */ /* 0x041fe20000410000 */
[----:B--2---:R-:W-:Y:S01]  /*2890*/  FMUL.FTZ R125, R125, R0 ;  /* 0x000000007d7d7220 */ /* 0x004fe20000410000 */
[----:B------:R-:W-:Y:S01]  /*28a0*/  FFMA.FTZ R2, R96, R103, R105 ;  /* 0x0000006760027223 */ /* 0x000fe20000010069 */
[----:B------:R-:W-:Y:S01]  /*28b0*/  FFMA.FTZ R3, R120, R130, -R3 ;  /* 0x0000008278037223 */ /* 0x000fe20000010803 */
[----:B------:R-:W-:Y:S01]  /*28c0*/  FADD.FTZ R127, RZ, R127 ;  /* 0x0000007fff7f7221 */ /* 0x000fe20000010000 */
[----:B------:R-:W-:Y:S01]  /*28d0*/  FMUL.FTZ R0, R123, R41 ;  /* 0x000000297b007220 */ /* 0x000fe20000410000 */
[-C--:B------:R-:W-:Y:S01]  /*28e0*/  FMUL.FTZ R40, R125, R2.reuse ;  /* 0x000000027d287220 */ /* 0x080fe20000410000 */
[----:B------:R-:W-:Y:S01]  /*28f0*/  FMUL.FTZ R105, R123, R3 ;  /* 0x000000037b697220 */ /* 0x000fe20000410000 */
[----:B------:R-:W-:Y:S01]  /*2900*/  FMUL.FTZ R129, R125, R127 ;  /* 0x0000007f7d817220 */ /* 0x000fe20000410000 */
[----:B------:R-:W-:Y:S01]  /*2910*/  FFMA.FTZ R0, R122, R3, -R0 ;  /* 0x000000037a007223 */ /* 0x000fe20000010800 */
[----:B------:R-:W-:Y:S01]  /*2920*/  FFMA.FTZ R127, R124, R127, R40 ;  /* 0x0000007f7c7f7223 */ /* 0x000fe20000010028 */
[----:B------:R-:W-:Y:S01]  /*2930*/  FFMA.FTZ R41, R122, R41, R105 ;  /* 0x000000297a297223 */ /* 0x000fe20000010069 */
[----:B------:R-:W-:Y:S01]  /*2940*/  FFMA.FTZ R129, R124, R2, -R129 ;  /* 0x000000027c817223 */ /* 0x000fe20000010881 */
[----:B------:R-:W-:Y:S01]  /*2950*/  @P1 LEA R40, R57, R48, 0x3 ;  /* 0x0000003039281211 */ /* 0x000fe200078e18ff */
[C---:B------:R-:W-:Y:S01]  /*2960*/  FMUL.FTZ R2, R125.reuse, R0 ;  /* 0x000000007d027220 */ /* 0x040fe20000410000 */
[----:B------:R-:W-:-:S03]  /*2970*/  FMUL.FTZ R145, R125, R41 ;  /* 0x000000297d917220 */ /* 0x000fc60000410000 */
[C---:B------:R-:W-:Y:S02]  /*2980*/  FFMA.FTZ R2, R124.reuse, R41, R2 ;  /* 0x000000297c027223 */ /* 0x040fe40000010002 */
[----:B------:R-:W0:Y:S01]  /*2990*/  @P1 LDS.64 R40, [R40+0x20b8] ;  /* 0x0020b80028281984 */ /* 0x000e220000000a00 */
[----:B------:R-:W-:Y:S01]  /*29a0*/  SHF.L.U32 R105, R167, 0x10, RZ ;  /* 0x00000010a7697819 */ /* 0x000fe200000006ff */
[----:B------:R-:W-:Y:S01]  /*29b0*/  FFMA.FTZ R145, R124, R0, -R145 ;  /* 0x000000007c917223 */ /* 0x000fe20000010891 */
[----:B------:R-:W-:-:S03]  /*29c0*/  FADD.FTZ R144, RZ, R127 ;  /* 0x0000007fff907221 */ /* 0x000fc60000010000 */
        /* <DEDUP_REMOVED lines=11> */
[----:B------:R-:W-:-:S05]  /*2a80*/  LEA R3, R3, R48, 0x3 ;  /* 0x0000003003037211 */ /* 0x000fca00078e18ff */
[----:B------:R1:W2:Y:S02]  /*2a90*/  LDS.64 R40, [R3+0x10b0] ;  /* 0x0010b00003287984 */ /* 0x0002a40000000a00 */
.L_x_16718:
[----:B------:R-:W-:Y:S05]  /*2aa0*/  BSYNC B0 ;  /* 0x0000000000007941 */ /* 0x000fea0003800000 */
.L_x_16717:
[----:B------:R-:W3:Y:S01]  /*2ab0*/  SHFL.UP PT, R127, R146, 0x1, RZ ;  /* 0x04200000927f7989 */ /* 0x000ee200000e00ff */
[----:B------:R-:W-:Y:S01]  /*2ac0*/  ISETP.GE.AND P3, PT, R59, 0x1, PT ;  /* 0x000000013b00780c */ /* 0x000fe20003f66270 */
[----:B------:R-:W-:Y:S01]  /*2ad0*/  BSSY B0, `(.L_x_16719) ;  /* 0x000010b000007945 */ /* 0x000fe20003800000 */
[C---:B------:R-:W-:Y:S01]  /*2ae0*/  PRMT R139, R5.reuse, 0x7632, R139 ;  /* 0x00007632058b7816 */ /* 0x040fe2000000008b */
[----:B------:R-:W4:Y:S01]  /*2af0*/  SHFL.UP PT, R128, R144, 0x1, RZ ;  /* 0x0420000090807989 */ /* 0x000f2200000e00ff */
[----:B------:R-:W-:Y:S02]  /*2b00*/  SHF.L.U32 R138, R5, 0x10, RZ ;  /* 0x00000010058a7819 */ /* 0x000fe400000006ff */
[----:B------:R-:W-:Y:S01]  /*2b10*/  SHF.L.U32 R139, R139, 0x10, RZ ;  /* 0x000000108b8b7819 */ /* 0x000fe200000006ff */
[----:B------:R-:W0:Y:S01]  /*2b20*/  SHFL.UP PT, R0, R145, 0x1, RZ ;  /* 0x0420000091007989 */ /* 0x000e2200000e00ff */
[----:B------:R-:W-:Y:S02]  /*2b30*/  SHF.L.U32 R142, R4, 0x10, RZ ;  /* 0x00000010048e7819 */ /* 0x000fe400000006ff */
[C---:B------:R-:W-:Y:S01]  /*2b40*/  PRMT R153, R11.reuse, 0x7632, R153 ;  /* 0x000076320b997816 */ /* 0x040fe20000000099 */
[----:B-1----:R-:W1:Y:S01]  /*2b50*/  SHFL.UP PT, R3, R2, 0x1, RZ ;  /* 0x0420000002037989 */ /* 0x002e6200000e00ff */
[----:B------:R-:W-:-:S02]  /*2b60*/  SHF.L.U32 R155, R11, 0x10, RZ ;  /* 0x000000100b9b7819 */ /* 0x000fc400000006ff */
[----:B------:R-:W-:Y:S01]  /*2b70*/  SHF.L.U32 R153, R153, 0x10, RZ ;  /* 0x0000001099997819 */ /* 0x000fe200000006ff */
[----:B-----5:R-:W-:Y:S01]  /*2b80*/  SHFL.IDX PT, R149, R71, RZ, 0x1f ;  /* 0x00001fff47957589 */ /* 0x020fe200000e0000 */
[----:B------:R-:W-:-:S03]  /*2b90*/  SHF.L.U32 R157, R10, 0x10, RZ ;  /* 0x000000100a9d7819 */ /* 0x000fc600000006ff */
[----:B------:R-:W-:Y:S01]  /*2ba0*/  SHFL.IDX PT, R159, R70, RZ, 0x1f ;  /* 0x00001fff469f7589 */ /* 0x000fe200000e0000 */
[C---:B---3--:R-:W-:Y:S01]  /*2bb0*/  FMUL.FTZ R134, R2.reuse, R127 ;  /* 0x0000007f02867220 */ /* 0x048fe20000410000 */
[----:B----4-:R-:W-:-:S03]  /*2bc0*/  FMUL.FTZ R132, R2, R128 ;  /* 0x0000008002847220 */ /* 0x010fc60000410000 */
[C---:B------:R-:W-:Y:S01]  /*2bd0*/  FFMA.FTZ R129, R145.reuse, R128, R134 ;  /* 0x0000008091817223 */ /* 0x040fe20000010086 */
[-C--:B0-----:R-:W-:Y:S01]  /*2be0*/  FMUL.FTZ R130, R2, R0.reuse ;  /* 0x0000000002827220 */ /* 0x081fe20000410000 */
[C---:B------:R-:W-:Y:S02]  /*2bf0*/  FFMA.FTZ R127, R145.reuse, R127, -R132 ;  /* 0x0000007f917f7223 */ /* 0x040fe40000010884 */
[----:B------:R-:W-:Y:S01]  /*2c00*/  @P3 FADD.FTZ R144, R144, R129 ;  /* 0x0000008190903221 */ /* 0x000fe20000010000 */
[-C--:B-1----:R-:W-:Y:S01]  /*2c10*/  FMUL.FTZ R128, R2, R3.reuse ;  /* 0x0000000302807220 */ /* 0x082fe20000410000 */
        /* <DEDUP_REMOVED lines=28> */
[-C--:B---3--:R-:W-:Y:S01]  /*2de0*/  FMUL.FTZ R130, R2, R0.reuse ;  /* 0x0000000002827220 */ /* 0x088fe20000410000 */
[C---:B------:R-:W-:Y:S02]  /*2df0*/  FFMA.FTZ R127, R145.reuse, R127, -R132 ;  /* 0x0000007f917f7223 */ /* 0x040fe40000010884 */
        /* <DEDUP_REMOVED lines=14> */
[----:B------:R-:W-:Y:S01]  /*2ee0*/  SHF.L.U32 R128, R7, 0x10, RZ ;  /* 0x0000001007807819 */ /* 0x000fe200000006ff */
[----:B---3--:R-:W-:Y:S01]  /*2ef0*/  FMUL.FTZ R132, R3, R0 ;  /* 0x0000000003847220 */ /* 0x008fe20000410000 */
[----:B------:R-:W-:Y:S01]  /*2f00*/  FFMA.FTZ R131, R145, R130, R131 ;  /* 0x0000008291837223 */ /* 0x000fe20000010083 */
[----:B------:R-:W-:Y:S01]  /*2f10*/  @P3 FADD.FTZ R146, R146, R129 ;  /* 0x0000008192923221 */ /* 0x000fe20000010000 */
[----:B------:R-:W-:Y:S01]  /*2f20*/  FADD.FTZ R129, R74, R74 ;  /* 0x0000004a4a817221 */ /* 0x000fe20000010000 */
[-C--:B----4-:R-:W-:Y:S01]  /*2f30*/  FMUL.FTZ R127, R3, R2.reuse ;  /* 0x00000002037f7220 */ /* 0x090fe20000410000 */
[C---:B------:R-:W-:Y:S01]  /*2f40*/  FFMA.FTZ R132, R145.reuse, R2, R132 ;  /* 0x0000000291847223 */ /* 0x040fe20000010084 */
[--C-:B------:R-:W-:Y:S01]  /*2f50*/  @P3 FADD.FTZ R144, R144, R131.reuse ;  /* 0x0000008390903221 */ /* 0x100fe20000010000 */
[----:B------:R-:W-:Y:S01]  /*2f60*/  PRMT R131, R6, 0x7632, R131 ;  /* 0x0000763206837816 */ /* 0x000fe20000000083 */
[--C-:B------:R-:W-:Y:S01]  /*2f70*/  @P3 FFMA.FTZ R145, R145, R0, -R127.reuse ;  /* 0x0000000091913223 */ /* 0x100fe2000001087f */
[----:B------:R-:W-:Y:S01]  /*2f80*/  PRMT R127, R7, 0x7632, R127 ;  /* 0x00007632077f7816 */ /* 0x000fe2000000007f */
[----:B------:R-:W-:Y:S01]  /*2f90*/  FADD.FTZ R0, R80, R80 ;  /* 0x0000005050007221 */ /* 0x000fe20000010000 */
[----:B------:R-:W-:Y:S01]  /*2fa0*/  SHF.L.U32 R131, R131, 0x10, RZ ;  /* 0x0000001083837819 */ /* 0x000fe200000006ff */
[----:B------:R-:W0:Y:S01]  /*2fb0*/  SHFL.UP PT, R152, R144, 0x10, RZ ;  /* 0x0600000090987989 */ /* 0x000e2200000e00ff */
[----:B------:R-:W-:Y:S01]  /*2fc0*/  SHF.L.U32 R127, R127, 0x10, RZ ;  /* 0x000000107f7f7819 */ /* 0x000fe200000006ff */
[----:B------:R-:W-:Y:S01]  /*2fd0*/  FADD.FTZ R2, R76, R76 ;  /* 0x0000004c4c027221 */ /* 0x000fe20000010000 */
[----:B------:R-:W-:Y:S01]  /*2fe0*/  FSEL R141, R3, R132, !P3 ;  /* 0x00000084038d7208 */ /* 0x000fe20005800000 */
[C---:B------:R-:W-:Y:S01]  /*2ff0*/  FMUL.FTZ R3, R39.reuse, R131 ;  /* 0x0000008327037220 */ /* 0x040fe20000410000 */
[----:B------:R-:W-:Y:S01]  /*3000*/  SHF.L.U32 R132, R6, 0x10, RZ ;  /* 0x0000001006847819 */ /* 0x000fe200000006ff */
[CC--:B------:R-:W-:Y:S01]  /*3010*/  FMUL.FTZ R130, R38.reuse, R127.reuse ;  /* 0x0000007f26827220 */ /* 0x0c0fe20000410000 */
[C---:B------:R-:W-:Y:S01]  /*3020*/  FMUL.FTZ R5, R39.reuse, R127 ;  /* 0x0000007f27057220 */ /* 0x040fe20000410000 */
[C---:B------:R-:W-:Y:S01]  /*3030*/  FMUL.FTZ R134, R38.reuse, R131 ;  /* 0x0000008326867220 */ /* 0x040fe20000410000 */
[----:B------:R-:W1:Y:S01]  /*3040*/  SHFL.UP PT, R140, R145, 0x10, RZ ;  /* 0x06000000918c7989 */ /* 0x000e6200000e00ff */
[CC--:B------:R-:W-:Y:S01]  /*3050*/  FFMA.FTZ R7, R39.reuse, R128.reuse, R130 ;  /* 0x0000008027077223 */ /* 0x0c0fe20000010082 */
[C---:B------:R-:W-:Y:S01]  /*3060*/  FFMA.FTZ R5, R38.reuse, R128, -R5 ;  /* 0x0000008026057223 */ /* 0x040fe20000010805 */
[-C--:B------:R-:W-:Y:S01]  /*3070*/  FFMA.FTZ R6, R38, R132.reuse, -R3 ;  /* 0x0000008426067223 */ /* 0x080fe20000010803 */
[----:B------:R-:W-:Y:S01]  /*3080*/  FFMA.FTZ R134, R39, R132, R134 ;  /* 0x0000008427867223 */ /* 0x000fe20000010086 */
[C---:B------:R-:W-:Y:S01]  /*3090*/  FMUL.FTZ R130, R0.reuse, R7 ;  /* 0x0000000700827220 */ /* 0x040fe20000410000 */
[----:B------:R-:W-:Y:S01]  /*30a0*/  FMUL.FTZ R135, R0, R5 ;  /* 0x0000000500877220 */ /* 0x000fe20000410000 */
[C---:B------:R-:W-:Y:S01]  /*30b0*/  FMUL.FTZ R133, R129.reuse, R6 ;  /* 0x0000000681857220 */ /* 0x040fe20000410000 */
[----:B------:R-:W-:Y:S01]  /*30c0*/  FMUL.FTZ R134, R129, R134 ;  /* 0x0000008681867220 */ /* 0x000fe20000410000 */
[-C--:B------:R-:W-:Y:S01]  /*30d0*/  FMUL.FTZ R3, R125, R130.reuse ;  /* 0x000000827d037220 */ /* 0x080fe20000410000 */
[C---:B------:R-:W-:Y:S01]  /*30e0*/  FMUL.FTZ R136, R124.reuse, R130 ;  /* 0x000000827c887220 */ /* 0x040fe20000410000 */
[----:B------:R-:W3:Y:S01]  /*30f0*/  SHFL.UP PT, R150, R146, 0x10, RZ ;  /* 0x0600000092967989 */ /* 0x000ee200000e00ff */
[----:B------:R-:W-:Y:S01]  /*3100*/  ISETP.GE.AND P3, PT, R59, 0x10, PT ;  /* 0x000000103b00780c */ /* 0x000fe20003f66270 */
[-C--:B------:R-:W-:Y:S01]  /*3110*/  FFMA.FTZ R6, R124, R135.reuse, -R3 ;  /* 0x000000877c067223 */ /* 0x080fe20000010803 */
[----:B------:R-:W-:Y:S01]  /*3120*/  FFMA.FTZ R5, -R125, R135, -R136 ;  /* 0x000000877d057223 */ /* 0x000fe20000010988 */
[----:B------:R-:W4:Y:S01]  /*3130*/  SHFL.UP PT, R148, R141, 0x10, RZ ;  /* 0x060000008d947989 */ /* 0x000f2200000e00ff */
[-C--:B------:R-:W-:Y:S01]  /*3140*/  FMUL.FTZ R3, R39, R139.reuse ;  /* 0x0000008b27037220 */ /* 0x080fe20000410000 */
[----:B------:R-:W-:Y:S01]  /*3150*/  FADD.FTZ R7, R133, R6 ;  /* 0x0000000685077221 */ /* 0x000fe20000010000 */
[----:B------:R-:W-:Y:S01]  /*3160*/  FADD.FTZ R136, -R134, R5 ;  /* 0x0000000586887221 */ /* 0x000fe20000010100 */
[C---:B------:R-:W-:Y:S01]  /*3170*/  FMUL.FTZ R6, R38.reuse, R139 ;  /* 0x0000008b26067220 */ /* 0x040fe20000410000 */
[----:B------:R-:W-:Y:S01]  /*3180*/  FFMA.FTZ R3, R38, R138, -R3 ;  /* 0x0000008a26037223 */ /* 0x000fe20000010803 */
[C---:B------:R-:W-:Y:S01]  /*3190*/  FMUL.FTZ R143, R123.reuse, -R7 ;  /* 0x800000077b8f7220 */ /* 0x040fe20000410000 */
[----:B------:R-:W-:Y:S01]  /*31a0*/  FMUL.FTZ R137, R123, -R136 ;  /* 0x800000887b897220 */ /* 0x000fe20000410000 */
[----:B------:R-:W-:-:S02]  /*31b0*/  FFMA.FTZ R5, R39, R138, R6 ;  /* 0x0000008a27057223 */ /* 0x000fc40000010006 */
[C---:B------:R-:W-:Y:S01]  /*31c0*/  FFMA.FTZ R143, R122.reuse, R136, R143 ;  /* 0x000000887a8f7223 */ /* 0x040fe2000001008f */
[----:B------:R-:W-:Y:S01]  /*31d0*/  FFMA.FTZ R6, R122, R7, -R137 ;  /* 0x000000077a067223 */ /* 0x000fe20000010889 */
[C---:B------:R-:W-:Y:S01]  /*31e0*/  FMUL.FTZ R136, R2.reuse, R5 ;  /* 0x0000000502887220 */ /* 0x040fe20000410000 */
[----:B------:R-:W-:-:S03]  /*31f0*/  FMUL.FTZ R137, R2, R3 ;  /* 0x0000000302897220 */ /* 0x000fc60000410000 */
[--C-:B------:R-:W-:Y:S01]  /*3200*/  FADD.FTZ R5, -R136, R143.reuse ;  /* 0x0000008f88057221 */ /* 0x100fe20000010100 */
[----:B------:R-:W-:Y:S01]  /*3210*/  FADD.FTZ R3, R137, R6 ;  /* 0x0000000689037221 */ /* 0x000fe20000010000 */
[----:B------:R-:W-:Y:S01]  /*3220*/  PRMT R143, R4, 0x7632, R143 ;  /* 0x00007632048f7816 */ /* 0x000fe2000000008f */
[----:B0-----:R-:W-:Y:S01]  /*3230*/  FMUL.FTZ R6, R141, R152 ;  /* 0x000000988d067220 */ /* 0x001fe20000410000 */
[C---:B------:R-:W-:Y:S01]  /*3240*/  FMUL.FTZ R7, R121.reuse, -R5 ;  /* 0x8000000579077220 */ /* 0x040fe20000410000 */
[-C--:B------:R-:W-:Y:S01]  /*3250*/  FMUL.FTZ R156, R121, -R3.reuse ;  /* 0x80000003799c7220 */ /* 0x080fe20000410000 */
[----:B-1----:R-:W-:Y:S01]  /*3260*/  FMUL.FTZ R4, R141, R140 ;  /* 0x0000008c8d047220 */ /* 0x002fe20000410000 */
[----:B------:R-:W-:Y:S01]  /*3270*/  SHF.L.U32 R143, R143, 0x10, RZ ;  /* 0x000000108f8f7819 */ /* 0x000fe200000006ff */
[C---:B------:R-:W-:Y:S01]  /*3280*/  FFMA.FTZ R154, R120.reuse, R3, -R7 ;  /* 0x00000003789a7223 */ /* 0x040fe20000010807 */
[----:B------:R-:W-:Y:S01]  /*3290*/  FFMA.FTZ R147, R120, R5, R156 ;  /* 0x0000000578937223 */ /* 0x000fe2000001009c */
[C---:B---3--:R-:W-:Y:S01]  /*32a0*/  FMUL.FTZ R7, R141.reuse, R150 ;  /* 0x000000968d077220 */ /* 0x048fe20000410000 */
[----:B----4-:R-:W-:Y:S01]  /*32b0*/  FMUL.FTZ R3, R141, R148 ;  /* 0x000000948d037220 */ /* 0x010fe20000410000 */
[C---:B------:R-:W-:Y:S01]  /*32c0*/  FFMA.FTZ R5, R145.reuse, R150, -R6 ;  /* 0x0000009691057223 */ /* 0x040fe20000010806 */
[C---:B------:R-:W-:Y:S01]  /*32d0*/  FFMA.FTZ R148, R145.reuse, R148, R4 ;  /* 0x0000009491947223 */ /* 0x040fe20000010004 */
[-C--:B------:R-:W-:Y:S01]  /*32e0*/  FMUL.FTZ R4, R38, R143.reuse ;  /* 0x0000008f26047220 */ /* 0x080fe20000410000 */
[C---:B------:R-:W-:Y:S01]  /*32f0*/  FFMA.FTZ R7, R145.reuse, R152, R7 ;  /* 0x0000009891077223 */ /* 0x040fe20000010007 */
[----:B------:R-:W-:Y:S01]  /*3300*/  @P3 FFMA.FTZ R145, R145, R140, -R3 ;  /* 0x0000008c91913223 */ /* 0x000fe20000010803 */
[----:B------:R-:W-:Y:S01]  /*3310*/  @P3 FADD.FTZ R146, R146, R5 ;  /* 0x0000000592923221 */ /* 0x000fe20000010000 */
[----:B------:R-:W-:Y:S01]  /*3320*/  FADD.FTZ R3, R78, R78 ;  /* 0x0000004e4e037221 */ /* 0x000fe20000010000 */
[C---:B------:R-:W-:Y:S01]  /*3330*/  FMUL.FTZ R5, R39.reuse, R143 ;  /* 0x0000008f27057220 */ /* 0x040fe20000410000 */
[----:B------:R-:W-:Y:S01]  /*3340*/  FFMA.FTZ R140, R39, R142, R4 ;  /* 0x0000008e278c7223 */ /* 0x000fe20000010004 */
[----:B------:R-:W-:Y:S01]  /*3350*/  FSEL R148, R141, R148, !P3 ;  /* 0x000000948d947208 */ /* 0x000fe20005800000 */
[CC--:B------:R-:W-:Y:S01]  /*3360*/  FMUL.FTZ R6, R38.reuse, R153.reuse ;  /* 0x0000009926067220 */ /* 0x0c0fe20000410000 */
[----:B------:R-:W-:Y:S01]  /*3370*/  FFMA.FTZ R4, R38, R142, -R5 ;  /* 0x0000008e26047223 */ /* 0x000fe20000010805 */
[----:B------:R-:W-:Y:S01]  /*3380*/  FMUL.FTZ R140, R3, R140 ;  /* 0x0000008c038c7220 */ /* 0x000fe20000410000 */
[----:B------:R-:W-:Y:S01]  /*3390*/  FMUL.FTZ R5, R39, R153 ;  /* 0x0000009927057220 */ /* 0x000fe20000410000 */
[----:B------:R-:W-:Y:S01]  /*33a0*/  @P3 FADD.FTZ R144, R144, R7 ;  /* 0x0000000790903221 */ /* 0x000fe20000010000 */
[----:B------:R-:W-:Y:S01]  /*33b0*/  FMUL.FTZ R141, R3, R4 ;  /* 0x00000004038d7220 */ /* 0x000fe20000410000 */
[----:B------:R-:W-:Y:S01]  /*33c0*/  FADD.FTZ R150, -R140, R147 ;  /* 0x000000938c967221 */ /* 0x000fe20000010100 */
[----:B------:R-:W0:Y:S01]  /*33d0*/  SHFL.UP PT, R148, R148, 0x1, RZ ;  /* 0x0420000094947989 */ /* 0x000e2200000e00ff */
[----:B------:R-:W-:Y:S01]  /*33e0*/  FADD.FTZ R4, R72, R72 ;  /* 0x0000004848047221 */ /* 0x000fe20000010000 */
[----:B------:R-:W-:Y:S01]  /*33f0*/  FADD.FTZ R154, R141, R154 ;  /* 0x0000009a8d9a7221 */ /* 0x000fe20000010000 */
[----:B------:R-:W-:Y:S01]  /*3400*/  FMUL.FTZ R152, R119, -R150 ;  /* 0x8000009677987220 */ /* 0x000fe20000410000 */
[-C--:B------:R-:W-:Y:S01]  /*3410*/  FFMA.FTZ R5, R38, R155.reuse, -R5 ;  /* 0x0000009b26057223 */ /* 0x080fe20000010805 */
[----:B------:R-:W-:Y:S01]  /*3420*/  FFMA.FTZ R71, R39, R155, R6 ;  /* 0x0000009b27477223 */ /* 0x000fe20000010006 */
[----:B------:R-:W-:Y:S01]  /*3430*/  SHFL.UP PT, R146, R146, 0x1, RZ ;  /* 0x0420000092927989 */ /* 0x000fe200000e00ff */
[-C--:B------:R-:W-:Y:S01]  /*3440*/  FFMA.FTZ R7, R117, R154.reuse, -R152 ;  /* 0x0000009a75077223 */ /* 0x080fe20000010898 */
[----:B------:R-:W-:Y:S01]  /*3450*/  FMUL.FTZ R154, R119, -R154 ;  /* 0x8000009a779a7220 */ /* 0x000fe20000410000 */
[C---:B------:R-:W-:Y:S01]  /*3460*/  FMUL.FTZ R70, R4.reuse, R5 ;  /* 0x0000000504467220 */ /* 0x040fe20000410000 */
[----:B------:R1:W3:Y:S01]  /*3470*/  SHFL.UP PT, R6, R145, 0x1, RZ ;  /* 0x0420000091067989 */ /* 0x0002e200000e00ff */
[----:B------:R-:W-:Y:S01]  /*3480*/  FMUL.FTZ R71, R4, R71 ;  /* 0x0000004704477220 */ /* 0x000fe20000410000 */
[----:B------:R-:W-:Y:S01]  /*3490*/  FFMA.FTZ R154, R117, R150, R154 ;  /* 0x00000096759a7223 */ /* 0x000fe2000001009a */
[----:B------:R-:W-:Y:S01]  /*34a0*/  FADD.FTZ R150, R70, R7 ;  /* 0x0000000746967221 */ /* 0x000fe20000010000 */
[----:B------:R-:W4:Y:S01]  /*34b0*/  SHFL.UP PT, R144, R144, 0x1, RZ ;  /* 0x0420000090907989 */ /* 0x000f2200000e00ff */
[----:B--2---:R-:W-:Y:S01]  /*34c0*/  FMUL.FTZ R7, R125, -R40 ;  /* 0x800000287d077220 */ /* 0x004fe20000410000 */
[----:B------:R-:W-:Y:S01]  /*34d0*/  FADD.FTZ R154, -R71, R154 ;  /* 0x0000009a479a7221 */ /* 0x000fe20000010100 */
[----:B------:R-:W-:Y:S01]  /*34e0*/  FMUL.FTZ R11, R115, -R150 ;  /* 0x80000096730b7220 */ /* 0x000fe20000410000 */
[-C--:B------:R-:W-:Y:S01]  /*34f0*/  FMUL.FTZ R5, R125, R41.reuse ;  /* 0x000000297d057220 */ /* 0x080fe20000410000 */
[----:B-1----:R-:W-:Y:S01]  /*3500*/  FFMA.FTZ R145, R124, -R41, R7 ;  /* 0x800000297c917223 */ /* 0x002fe20000010007 */
[-C--:B------:R-:W-:Y:S01]  /*3510*/  FMUL.FTZ R152, R115, -R154.reuse ;  /* 0x8000009a73987220 */ /* 0x080fe20000410000 */
[--C-:B------:R-:W-:Y:S01]  /*3520*/  FFMA.FTZ R154, R113, R154, R11.reuse ;  /* 0x0000009a719a7223 */ /* 0x100fe2000001000b */
[----:B------:R-:W-:Y:S01]  /*3530*/  PRMT R11, R10, 0x7632, R11 ;  /* 0x000076320a0b7816 */ /* 0x000fe2000000000b */
[----:B------:R-:W-:Y:S01]  /*3540*/  FFMA.FTZ R7, R124, R40, -R5 ;  /* 0x000000287c077223 */ /* 0x000fe20000010805 */
[----:B------:R-:W-:Y:S01]  /*3550*/  FMUL.FTZ R147, R123, -R145 ;  /* 0x800000917b937220 */ /* 0x000fe20000410000 */
[C---:B0-----:R-:W-:Y:S01]  /*3560*/  FMUL.FTZ R5, R148.reuse, R149 ;  /* 0x0000009594057220 */ /* 0x041fe20000410000 */
[----:B------:R-:W-:Y:S01]  /*3570*/  FMUL.FTZ R148, R148, R159 ;  /* 0x0000009f94947220 */ /* 0x000fe20000410000 */
[----:B------:R-:W-:Y:S01]  /*3580*/  SHF.L.U32 R11, R11, 0x10, RZ ;  /* 0x000000100b0b7819 */ /* 0x000fe200000006ff */
[----:B------:R-:W-:Y:S01]  /*3590*/  FFMA.FTZ R151, R113, R150, -R152 ;  /* 0x0000009671977223 */ /* 0x000fe20000010898 */
[-C--:B------:R-:W-:Y:S01]  /*35a0*/  FFMA.FTZ R150, R122, R7.reuse, -R147 ;  /* 0x000000077a967223 */ /* 0x080fe20000010893 */
[----:B------:R-:W-:Y:S01]  /*35b0*/  FMUL.FTZ R147, R123, -R7 ;  /* 0x800000077b937220 */ /* 0x000fe20000410000 */
[----:B------:R-:W-:Y:S01]  /*35c0*/  LOP3.LUT R10, R57, 0x1f, RZ, 0xc0, !PT ;  /* 0x0000001f390a7812 */ /* 0x000fe200078ec0ff */
[C---:B---3--:R-:W-:Y:S01]  /*35d0*/  FFMA.FTZ R5, R6.reuse, R159, -R5 ;  /* 0x0000009f06057223 */ /* 0x048fe20000010805 */
[----:B------:R-:W-:Y:S01]  /*35e0*/  FFMA.FTZ R7, R6, R149, R148 ;  /* 0x0000009506077223 */ /* 0x000fe20000010094 */
[----:B------:R-:W-:Y:S01]  /*35f0*/  FMUL.FTZ R6, R38, R11 ;  /* 0x0000000b26067220 */ /* 0x000fe20000410000 */
[----:B------:R-:W-:Y:S01]  /*3600*/  FFMA.FTZ R145, R122, R145, R147 ;  /* 0x000000917a917223 */ /* 0x000fe20000010093 */
[----:B------:R-:W-:Y:S01]  /*3610*/  @P2 FADD.FTZ R159, R146, R5 ;  /* 0x00000005929f2221 */ /* 0x000fe20000010000 */
[----:B----4-:R-:W-:Y:S01]  /*3620*/  @P2 FADD.FTZ R149, R144, R7 ;  /* 0x0000000790952221 */ /* 0x010fe20000010000 */
[----:B------:R-:W-:Y:S01]  /*3630*/  FADD.FTZ R5, R68, R68 ;  /* 0x0000004444057221 */ /* 0x000fe20000010000 */
[C---:B------:R-:W-:Y:S01]  /*3640*/  FFMA.FTZ R6, R39.reuse, R157, R6 ;  /* 0x0000009d27067223 */ /* 0x040fe20000010006 */
[----:B------:R-:W-:Y:S01]  /*3650*/  FMUL.FTZ R7, R39, R11 ;  /* 0x0000000b27077220 */ /* 0x000fe20000410000 */
[----:B------:R-:W-:-:S02]  /*3660*/  ISETP.NE.AND P4, PT, R10, 0x1f, PT ;  /* 0x0000001f0a00780c */ /* 0x000fc40003f85270 */
[----:B------:R-:W-:Y:S01]  /*3670*/  FMUL.FTZ R147, R5, R6 ;  /* 0x0000000605937220 */ /* 0x000fe20000410000 */
[----:B------:R-:W-:Y:S01]  /*3680*/  FFMA.FTZ R148, R38, R157, -R7 ;  /* 0x0000009d26947223 */ /* 0x000fe20000010807 */
[C---:B------:R-:W-:Y:S01]  /*3690*/  FMUL.FTZ R6, R121.reuse, -R150 ;  /* 0x8000009679067220 */ /* 0x040fe20000410000 */
[-C--:B------:R-:W-:Y:S01]  /*36a0*/  FMUL.FTZ R7, R121, -R145.reuse ;  /* 0x8000009179077220 */ /* 0x080fe20000410000 */
[C---:B------:R-:W-:Y:S01]  /*36b0*/  ISETP.GT.U32.AND P5, PT, R10.reuse, 0x1d, PT ;  /* 0x0000001d0a00780c */ /* 0x040fe20003fa4070 */
[----:B------:R-:W-:Y:S01]  /*36c0*/  FMUL.FTZ R148, R5, R148 ;  /* 0x0000009405947220 */ /* 0x000fe20000410000 */
[C---:B------:R-:W-:Y:S01]  /*36d0*/  ISETP.GT.U32.AND P6, PT, R10.reuse, 0x1b, PT ;  /* 0x0000001b0a00780c */ /* 0x040fe20003fc4070 */
[----:B------:R-:W-:Y:S01]  /*36e0*/  FADD.FTZ R161, -R147, R154 ;  /* 0x0000009a93a17221 */ /* 0x000fe20000010100 */
[----:B------:R-:W-:Y:S01]  /*36f0*/  ISETP.GT.U32.AND P2, PT, R10, 0x17, PT ;  /* 0x000000170a00780c */ /* 0x000fe20003f44070 */
[----:B------:R-:W-:Y:S01]  /*3700*/  FFMA.FTZ R150, R120, R150, -R7 ;  /* 0x0000009678967223 */ /* 0x000fe20000010807 */
[----:B------:R-:W-:Y:S01]  /*3710*/  ISETP.GT.U32.AND P3, PT, R10, 0xf, PT ;  /* 0x0000000f0a00780c */ /* 0x000fe20003f64070 */
[--C-:B------:R-:W-:Y:S01]  /*3720*/  FFMA.FTZ R10, R120, R145, R6.reuse ;  /* 0x00000091780a7223 */ /* 0x100fe20000010006 */
[----:B------:R-:W-:Y:S01]  /*3730*/  PRMT R6, R9, 0x7632, R6 ;  /* 0x0000763209067816 */ /* 0x000fe20000000006 */
[----:B------:R-:W-:Y:S01]  /*3740*/  FADD.FTZ R151, R148, R151 ;  /* 0x0000009794977221 */ /* 0x000fe20000010000 */
[----:B------:R-:W-:Y:S01]  /*3750*/  FMUL.FTZ R163, R118, -R161 ;  /* 0x800000a176a37220 */ /* 0x000fe20000410000 */
[C---:B------:R-:W-:Y:S01]  /*3760*/  FMUL.FTZ R144, R119.reuse, -R10 ;  /* 0x8000000a77907220 */ /* 0x040fe20000410000 */
[-C--:B------:R-:W-:Y:S01]  /*3770*/  FMUL.FTZ R7, R119, -R150.reuse ;  /* 0x8000009677077220 */ /* 0x080fe20000410000 */
[----:B------:R-:W-:Y:S01]  /*3780*/  SHF.L.U32 R152, R6, 0x10, RZ ;  /* 0x0000001006987819 */ /* 0x000fe200000006ff */
[-C--:B------:R-:W-:Y:S01]  /*3790*/  FFMA.FTZ R165, R116, R151.reuse, -R163 ;  /* 0x0000009774a57223 */ /* 0x080fe200000108a3 */
[C---:B------:R-:W-:Y:S01]  /*37a0*/  FFMA.FTZ R144, R117.reuse, R150, -R144 ;  /* 0x0000009675907223 */ /* 0x040fe20000010890 */
[----:B------:R-:W-:Y:S01]  /*37b0*/  FMUL.FTZ R151, R118, -R151 ;  /* 0x8000009776977220 */ /* 0x000fe20000410000 */
[----:B------:R-:W-:Y:S01]  /*37c0*/  FFMA.FTZ R150, R117, R10, R7 ;  /* 0x0000000a75967223 */ /* 0x000fe20000010007 */
[----:B------:R-:W-:Y:S01]  /*37d0*/  SHF.L.U32 R146, R9, 0x10, RZ ;  /* 0x0000001009927819 */ /* 0x000fe200000006ff */
[----:B------:R-:W-:Y:S01]  /*37e0*/  FMUL.FTZ R10, R38, R152 ;  /* 0x00000098260a7220 */ /* 0x000fe20000410000 */
[----:B------:R-:W-:Y:S01]  /*37f0*/  FFMA.FTZ R156, R116, R161, R151 ;  /* 0x000000a1749c7223 */ /* 0x000fe20000010097 */
[C---:B------:R-:W-:Y:S01]  /*3800*/  FMUL.FTZ R9, R115.reuse, -R144 ;  /* 0x8000009073097220 */ /* 0x040fe20000410000 */
[----:B------:R-:W-:Y:S01]  /*3810*/  FADD.FTZ R6, R66, R66 ;  /* 0x0000004242067221 */ /* 0x000fe20000010000 */
[----:B------:R-:W-:Y:S01]  /*3820*/  FMUL.FTZ R154, R115, -R150 ;  /* 0x80000096739a7220 */ /* 0x000fe20000410000 */
[C---:B------:R-:W-:Y:S01]  /*3830*/  FMUL.FTZ R7, R39.reuse, R152 ;  /* 0x0000009827077220 */ /* 0x040fe20000410000 */
[----:B------:R-:W-:Y:S01]  /*3840*/  FFMA.FTZ R151, R39, R146, R10 ;  /* 0x0000009227977223 */ /* 0x000fe2000001000a */
[C---:B------:R-:W-:Y:S01]  /*3850*/  FFMA.FTZ R161, R113.reuse, R150, R9 ;  /* 0x0000009671a17223 */ /* 0x040fe20000010009 */
[----:B------:R-:W-:Y:S01]  /*3860*/  FFMA.FTZ R145, R113, R144, -R154 ;  /* 0x0000009071917223 */ /* 0x000fe2000001089a */
[--C-:B------:R-:W-:Y:S01]  /*3870*/  FFMA.FTZ R9, R38, R146, -R7.reuse ;  /* 0x0000009226097223 */ /* 0x100fe20000010807 */
[----:B------:R-:W-:Y:S01]  /*3880*/  FMUL.FTZ R151, R6, R151 ;  /* 0x0000009706977220 */ /* 0x000fe20000410000 */
[----:B------:R-:W-:Y:S01]  /*3890*/  PRMT R7, R8, 0x7632, R7 ;  /* 0x0000763208077816 */ /* 0x000fe20000000007 */
[----:B------:R-:W-:Y:S01]  /*38a0*/  FMUL.FTZ R163, R118, -R145 ;  /* 0x8000009176a37220 */ /* 0x000fe20000410000 */
[----:B------:R-:W-:Y:S01]  /*38b0*/  FMUL.FTZ R150, R6, R9 ;  /* 0x0000000906967220 */ /* 0x000fe20000410000 */
[----:B------:R-:W-:Y:S01]  /*38c0*/  FADD.FTZ R156, -R151, R156 ;  /* 0x0000009c979c7221 */ /* 0x000fe20000010100 */
[----:B------:R-:W-:Y:S01]  /*38d0*/  SHF.L.U32 R9, R7, 0x10, RZ ;  /* 0x0000001007097819 */ /* 0x000fe200000006ff */
[-C--:B------:R-:W-:Y:S01]  /*38e0*/  FFMA.FTZ R158, R116, R161.reuse, R163 ;  /* 0x000000a1749e7223 */ /* 0x080fe200000100a3 */
[----:B------:R-:W-:Y:S01]  /*38f0*/  FADD.FTZ R10, R150, R165 ;  /* 0x000000a5960a7221 */ /* 0x000fe20000010000 */
[C---:B------:R-:W-:Y:S01]  /*3900*/  FMUL.FTZ R144, R111.reuse, -R156 ;  /* 0x8000009c6f907220 */ /* 0x040fe20000410000 */
[----:B------:R-:W-:Y:S01]  /*3910*/  FMUL.FTZ R161, R118, -R161 ;  /* 0x800000a176a17220 */ /* 0x000fe20000410000 */
[----:B------:R-:W-:Y:S01]  /*3920*/  SHF.L.U32 R8, R8, 0x10, RZ ;  /* 0x0000001008087819 */ /* 0x000fe200000006ff */
[-C--:B------:R-:W-:Y:S01]  /*3930*/  FMUL.FTZ R165, R111, -R10.reuse ;  /* 0x8000000a6fa57220 */ /* 0x080fe20000410000 */
[----:B------:R-:W-:Y:S01]  /*3940*/  FFMA.FTZ R163, R109, R10, -R144 ;  /* 0x0000000a6da37223 */ /* 0x000fe20000010890 */
[----:B------:R-:W-:Y:S01]  /*3950*/  FFMA.FTZ R144, R116, R145, -R161 ;  /* 0x0000009174907223 */ /* 0x000fe200000108a1 */
[----:B------:R-:W-:Y:S01]  /*3960*/  FMUL.FTZ R7, R111, -R158 ;  /* 0x8000009e6f077220 */ /* 0x000fe20000410000 */
[-C--:B------:R-:W-:Y:S01]  /*3970*/  FMUL.FTZ R145, R39, R9.reuse ;  /* 0x0000000927917220 */ /* 0x080fe20000410000 */
[----:B------:R-:W-:Y:S01]  /*3980*/  FMUL.FTZ R10, R38, R9 ;  /* 0x00000009260a7220 */ /* 0x000fe20000410000 */
[C---:B------:R-:W-:Y:S01]  /*3990*/  FFMA.FTZ R160, R109.reuse, R156, R165 ;  /* 0x0000009c6da07223 */ /* 0x040fe200000100a5 */
[-C--:B------:R-:W-:Y:S01]  /*39a0*/  FFMA.FTZ R154, R109, R144.reuse, -R7 ;  /* 0x000000906d9a7223 */ /* 0x080fe20000010807 */
[----:B------:R-:W-:Y:S01]  /*39b0*/  FMUL.FTZ R156, R111, -R144 ;  /* 0x800000906f9c7220 */ /* 0x000fe20000410000 */
[----:B------:R-:W-:Y:S01]  /*39c0*/  FADD.FTZ R7, R44, R44 ;  /* 0x0000002c2c077221 */ /* 0x000fe20000010000 */
[-C--:B------:R-:W-:Y:S01]  /*39d0*/  FFMA.FTZ R144, R38, R8.reuse, -R145 ;  /* 0x0000000826907223 */ /* 0x080fe20000010891 */
[----:B------:R-:W-:Y:S01]  /*39e0*/  FFMA.FTZ R10, R39, R8, R10 ;  /* 0x00000008270a7223 */ /* 0x000fe2000001000a */
[----:B------:R-:W-:Y:S01]  /*39f0*/  FMUL.FTZ R161, R43, R149 ;  /* 0x000000952ba17220 */ /* 0x000fe20000410000 */
[----:B------:R-:W-:Y:S01]  /*3a00*/  FFMA.FTZ R158, R109, R158, R156 ;  /* 0x0000009e6d9e7223 */ /* 0x000fe2000001009c */
        /* <DEDUP_REMOVED lines=18> */
[----:B------:R-:W-:Y:S01]  /*3b30*/  FFMA.FTZ R10, R154, R10, R165 ;  /* 0x0000000a9a0a7223 */ /* 0x000fe200000100a5 */
[----:B0-----:R-:W-:Y:S01]  /*3b40*/  FADD.FTZ R156, R156, R163 ;  /* 0x000000a39c9c7221 */ /* 0x001fe20000010000 */
[----:B------:R-:W-:Y:S02]  /*3b50*/  FFMA.FTZ R158, R154, R162, R149 ;  /* 0x000000a29a9e7223 */ /* 0x000fe40000010095 */
[----:B------:R-:W-:Y:S01]  /*3b60*/  FADD.FTZ R159, R159, R10 ;  /* 0x0000000a9f9f7221 */ /* 0x000fe20000010000 */
[----:B------:R-:W-:-:S07]  /*3b70*/  MOV R154, R43 ;  /* 0x0000002b009a7202 */ /* 0x000fce0000000f00 */
.L_x_16720:
[----:B------:R-:W-:Y:S05]  /*3b80*/  BSYNC B0 ;  /* 0x0000000000007941 */ /* 0x000fea0003800000 */
.L_x_16719:
[----:B------:R-:W-:Y:S01]  /*3b90*/  FADD.FTZ R149, R126, R161 ;  /* 0x000000a17e957221 */ /* 0x000fe20000010000 */
[----:B------:R-:W-:Y:S01]  /*3ba0*/  FADD.FTZ R42, RZ, R42 ;  /* 0x0000002aff2a7221 */ /* 0x000fe20000010000 */
[----:B------:R0:W0:Y:S01]  /*3bb0*/  SHFL.DOWN PT, R126, R154, 0x2, 0x1f ;  /* 0x08401f009a7e7f89 */ /* 0x00002200000e0000 */
[----:B------:R-:W-:Y:S01]  /*3bc0*/  BSSY B0, `(.L_x_16721) ;  /* 0x0000012000007945 */ /* 0x000fe20003800000 */
[C---:B------:R-:W-:Y:S01]  /*3bd0*/  FMUL.FTZ R169, R9.reuse, R149 ;  /* 0x0000009509a97220 */ /* 0x040fe20000410000 */
[----:B------:R-:W-:Y:S01]  /*3be0*/  FMUL.FTZ R165, R9, R42 ;  /* 0x0000002a09a57220 */ /* 0x000fe20000410000 */
[----:B-1----:R1:W0:Y:S04]  /*3bf0*/  SHFL.DOWN PT, R160, R158, 0x2, 0x1f ;  /* 0x08401f009ea07f89 */ /* 0x00222800000e0000 */
[----:B------:R1:W0:Y:S04]  /*3c00*/  SHFL.DOWN PT, R161, R156, 0x2, 0x1f ;  /* 0x08401f009ca17f89 */ /* 0x00022800000e0000 */
[----:B----4-:R1:W4:Y:S01]  /*3c10*/  SHFL.DOWN PT, R10, R159, 0x2, 0x1f ;  /* 0x08401f009f0a7f89 */ /* 0x01032200000e0000 */
[----:B------:R-:W-:Y:S05]  /*3c20*/  @P5 BRA `(.L_x_16722) ;  /* 0x00000000002c5947 */ /* 0x000fea0003800000 */
[C---:B----4-:R-:W-:Y:S01]  /*3c30*/  FMUL.FTZ R43, R158.reuse, R10 ;  /* 0x0000000a9e2b7220 */ /* 0x050fe20000410000 */
[C---:B0-----:R-:W-:Y:S01]  /*3c40*/  FMUL.FTZ R9, R158.reuse, R160 ;  /* 0x000000a09e097220 */ /* 0x041fe20000410000 */
[-C--:B---3--:R-:W-:Y:S02]  /*3c50*/  FMUL.FTZ R163, R158, R161.reuse ;  /* 0x000000a19ea37220 */ /* 0x088fe40000410000 */
[----:B------:R-:W-:Y:S01]  /*3c60*/  FFMA.FTZ R161, R154, R161, -R43 ;  /* 0x000000a19aa17223 */ /* 0x000fe2000001082b */
[-C--:B------:R-:W-:Y:S01]  /*3c70*/  FMUL.FTZ R43, R158, R126.reuse ;  /* 0x0000007e9e2b7220 */ /* 0x080fe20000410000 */
[C---:B------:R-:W-:Y:S01]  /*3c80*/  FFMA.FTZ R9, R154.reuse, R126, -R9 ;  /* 0x0000007e9a097223 */ /* 0x040fe20000010809 */
[----:B------:R-:W-:Y:S01]  /*3c90*/  FFMA.FTZ R10, R154, R10, R163 ;  /* 0x0000000a9a0a7223 */ /* 0x000fe200000100a3 */
[----:B-1----:R-:W-:Y:S01]  /*3ca0*/  FADD.FTZ R156, R156, R161 ;  /* 0x000000a19c9c7221 */ /* 0x002fe20000010000 */
[----:B------:R-:W-:Y:S02]  /*3cb0*/  FFMA.FTZ R158, R154, R160, R43 ;  /* 0x000000a09a9e7223 */ /* 0x000fe4000001002b */
[----:B------:R-:W-:Y:S01]  /*3cc0*/  FADD.FTZ R159, R159, R10 ;  /* 0x0000000a9f9f7221 */ /* 0x000fe20000010000 */
[----:B------:R-:W-:-:S07]  /*3cd0*/  MOV R154, R9 ;  /* 0x00000009009a7202 */ /* 0x000fce0000000f00 */
.L_x_16722:
[----:B------:R-:W-:Y:S05]  /*3ce0*/  BSYNC B0 ;  /* 0x0000000000007941 */ /* 0x000fea0003800000 */
.L_x_16721:
[CC--:B0-----:R-:W-:Y:S01]  /*3cf0*/  FMUL.FTZ R126, R111.reuse, R149.reuse ;  /* 0x000000956f7e7220 */ /* 0x0c1fe20000410000 */
[-C--:B----4-:R-:W-:Y:S01]  /*3d00*/  FMUL.FTZ R10, R111, R42.reuse ;  /* 0x0000002a6f0a7220 */ /* 0x090fe20000410000 */
[-C--:B------:R-:W-:Y:S01]  /*3d10*/  FMUL.FTZ R161, R39, R42.reuse ;  /* 0x0000002a27a17220 */ /* 0x080fe20000410000 */
[-C--:B--2---:R-:W-:Y:S01]  /*3d20*/  FMUL.FTZ R162, R38, R42.reuse ;  /* 0x0000002a26a27220 */ /* 0x084fe20000410000 */
[CC--:B------:R-:W-:Y:S01]  /*3d30*/  FFMA.FTZ R43, R109.reuse, R42.reuse, R126 ;  /* 0x0000002a6d2b7223 */ /* 0x0c0fe2000001007e */
[CC--:B------:R-:W-:Y:S01]  /*3d40*/  FFMA.FTZ R160, R8.reuse, R149.reuse, -R165 ;  /* 0x0000009508a07223 */ /* 0x0c0fe200000108a5 */
[-C--:B------:R-:W-:Y:S01]  /*3d50*/  FFMA.FTZ R9, R109, R149.reuse, -R10 ;  /* 0x000000956d097223 */ /* 0x080fe2000001080a */
[----:B------:R-:W-:Y:S01]  /*3d60*/  FFMA.FTZ R8, R8, R42, R169 ;  /* 0x0000002a08087223 */ /* 0x000fe200000100a9 */
[-C--:B------:R-:W-:Y:S01]  /*3d70*/  FFMA.FTZ R126, R38, R149.reuse, -R161 ;  /* 0x00000095267e7223 */ /* 0x080fe200000108a1 */
[----:B------:R-:W-:Y:S01]  /*3d80*/  FFMA.FTZ R10, R39, R149, R162 ;  /* 0x00000095270a7223 */ /* 0x000fe200000100a2 */
[----:B------:R-:W-:Y:S01]  /*3d90*/  FADD.FTZ R43, RZ, R43 ;  /* 0x0000002bff2b7221 */ /* 0x000fe20000010000 */
[C---:B------:R-:W-:Y:S01]  /*3da0*/  FFMA.FTZ R171, R7.reuse, R160, RZ ;  /* 0x000000a007ab7223 */ /* 0x040fe200000100ff */
[C---:B------:R-:W-:Y:S01]  /*3db0*/  FFMA.FTZ R173, -R7.reuse, R8, RZ ;  /* 0x0000000807ad7223 */ /* 0x040fe200000101ff */
[C---:B------:R-:W-:Y:S01]  /*3dc0*/  FMUL.FTZ R161, R7.reuse, R126 ;  /* 0x0000007e07a17220 */ /* 0x040fe20000410000 */
[----:B------:R-:W-:Y:S01]  /*3dd0*/  FFMA.FTZ R162, -R7, R10, -RZ ;  /* 0x0000000a07a27223 */ /* 0x000fe200000109ff */
[----:B------:R-:W-:Y:S01]  /*3de0*/  FFMA.FTZ R7, R98, R93, R9 ;  /* 0x0000005d62077223 */ /* 0x000fe20000010009 */
[C---:B------:R-:W-:Y:S01]  /*3df0*/  FMUL.FTZ R9, R152.reuse, R43 ;  /* 0x0000002b98097220 */ /* 0x040fe20000410000 */
[----:B------:R0:W2:Y:S01]  /*3e00*/  SHFL.DOWN PT, R126, R154, 0x4, 0x1f ;  /* 0x08801f009a7e7f89 */ /* 0x0000a200000e0000 */
[----:B------:R-:W-:Y:S01]  /*3e10*/  BSSY B0, `(.L_x_16723) ;  /* 0x0000012000007945 */ /* 0x000fe20003800000 */
[-C--:B------:R-:W-:Y:S01]  /*3e20*/  FMUL.FTZ R175, R152, R7.reuse ;  /* 0x0000000798af7220 */ /* 0x080fe20000410000 */
[----:B------:R-:W-:Y:S01]  /*3e30*/  FFMA.FTZ R10, R146, R7, -R9 ;  /* 0x00000007920a7223 */ /* 0x000fe20000010809 */
[----:B------:R0:W4:Y:S04]  /*3e40*/  SHFL.DOWN PT, R160, R158, 0x4, 0x1f ;  /* 0x08801f009ea07f89 */ /* 0x00012800000e0000 */
[----:B------:R0:W0:Y:S04]  /*3e50*/  SHFL.DOWN PT, R165, R156, 0x4, 0x1f ;  /* 0x08801f009ca57f89 */ /* 0x00002800000e0000 */
[----:B------:R0:W0:Y:S01]  /*3e60*/  SHFL.DOWN PT, R8, R159, 0x4, 0x1f ;  /* 0x08801f009f087f89 */ /* 0x00002200000e0000 */
[----:B------:R-:W-:Y:S05]  /*3e70*/  @P6 BRA `(.L_x_16724) ;  /* 0x00000000002c6947 */ /* 0x000fea0003800000 */
[C---:B0--3--:R-:W-:Y:S01]  /*3e80*/  FMUL.FTZ R163, R158.reuse, R8 ;  /* 0x000000089ea37220 */ /* 0x049fe20000410000 */
[C---:B----4-:R-:W-:Y:S01]  /*3e90*/  FMUL.FTZ R9, R158.reuse, R160 ;  /* 0x000000a09e097220 */ /* 0x050fe20000410000 */
[-C--:B------:R-:W-:Y:S02]  /*3ea0*/  FMUL.FTZ R169, R158, R165.reuse ;  /* 0x000000a59ea97220 */ /* 0x080fe40000410000 */
        /* <DEDUP_REMOVED lines=8> */
.L_x_16724:
[----:B------:R-:W-:Y:S05]  /*3f30*/  BSYNC B0 ;  /* 0x0000000000007941 */ /* 0x000fea0003800000 */
.L_x_16723:
[C---:B------:R-:W-:Y:S01]  /*3f40*/  FMUL.FTZ R9, R118.reuse, R7 ;  /* 0x0000000776097220 */ /* 0x040fe20000410000 */
[-C--:B0-----:R-:W-:Y:S01]  /*3f50*/  FMUL.FTZ R8, R118, R43.reuse ;  /* 0x0000002b76087220 */ /* 0x081fe20000410000 */
[----:B------:R-:W-:Y:S01]  /*3f60*/  ISETP.GE.OR P0, PT, R45, R114, P0 ;  /* 0x000000722d00720c */ /* 0x000fe20000706670 */
[CC--:B---3--:R-:W-:Y:S01]  /*3f70*/  FMUL.FTZ R163, R39.reuse, R43.reuse ;  /* 0x0000002b27a37220 */ /* 0x0c8fe20000410000 */
[C---:B--2---:R-:W-:Y:S01]  /*3f80*/  FFMA.FTZ R126, R116.reuse, R43, R9 ;  /* 0x0000002b747e7223 */ /* 0x044fe20000010009 */
[----:B------:R-:W-:Y:S01]  /*3f90*/  FFMA.FTZ R9, R116, R7, -R8 ;  /* 0x0000000774097223 */ /* 0x000fe20000010808 */
[C---:B------:R-:W-:Y:S01]  /*3fa0*/  FMUL.FTZ R8, R38.reuse, R43 ;  /* 0x0000002b26087220 */ /* 0x040fe20000410000 */
[----:B------:R-:W-:Y:S01]  /*3fb0*/  FFMA.FTZ R163, R38, R7, -R163 ;  /* 0x0000000726a37223 */ /* 0x000fe200000108a3 */
[----:B------:R-:W-:Y:S01]  /*3fc0*/  FADD.FTZ R126, RZ, R126 ;  /* 0x0000007eff7e7221 */ /* 0x000fe20000010000 */
[----:B----4-:R-:W-:Y:S01]  /*3fd0*/  FFMA.FTZ R160, R92, R95, R9 ;  /* 0x0000005f5ca07223 */ /* 0x010fe20000010009 */
[----:B------:R-:W-:Y:S01]  /*3fe0*/  FFMA.FTZ R146, R146, R43, R175 ;  /* 0x0000002b92927223 */ /* 0x000fe200000100af */
[----:B------:R-:W-:Y:S01]  /*3ff0*/  FFMA.FTZ R9, R39, R7, R8 ;  /* 0x0000000727097223 */ /* 0x000fe20000010008 */
[C---:B------:R-:W-:Y:S01]  /*4000*/  FMUL.FTZ R8, R11.reuse, R126 ;  /* 0x0000007e0b087220 */ /* 0x040fe20000410000 */
[----:B------:R-:W-:Y:S01]  /*4010*/  FMUL.FTZ R11, R11, R160 ;  /* 0x000000a00b0b7220 */ /* 0x000fe20000410000 */
[C---:B------:R-:W-:Y:S01]  /*4020*/  FMUL.FTZ R164, R6.reuse, R163 ;  /* 0x000000a306a47220 */ /* 0x040fe20000410000 */
[C---:B------:R-:W-:Y:S01]  /*4030*/  FFMA.FTZ R168, R6.reuse, R10, R171 ;  /* 0x0000000a06a87223 */ /* 0x040fe200000100ab */
[C---:B------:R-:W-:Y:S01]  /*4040*/  FFMA.FTZ R146, -R6.reuse, R146, R173 ;  /* 0x0000009206927223 */ /* 0x040fe200000101ad */
[----:B------:R-:W-:Y:S01]  /*4050*/  FFMA.FTZ R163, -R6, R9, -RZ ;  /* 0x0000000906a37223 */ /* 0x000fe200000109ff */
[----:B------:R0:W2:Y:S01]  /*4060*/  SHFL.DOWN PT, R172, R154, 0x8, 0x1f ;  /* 0x09001f009aac7f89 */ /* 0x0000a200000e0000 */
[----:B------:R-:W-:Y:S01]  /*4070*/  BSSY B0, `(.L_x_16725) ;  /* 0x0000016000007945 */ /* 0x000fe20003800000 */
[----:B------:R-:W-:Y:S01]  /*4080*/  HFMA2.MMA R9, -RZ, RZ, 0, 0 ;  /* 0x00000000ff097435 */ /* 0x000fe200000001ff */
[C---:B------:R-:W-:Y:S01]  /*4090*/  FFMA.FTZ R170, R157.reuse, R160, -R8 ;  /* 0x000000a09daa7223 */ /* 0x040fe20000010808 */
[----:B------:R0:W3:Y:S01]  /*40a0*/  SHFL.DOWN PT, R174, R158, 0x8, 0x1f ;  /* 0x09001f009eae7f89 */ /* 0x0000e200000e0000 */
[----:B------:R-:W-:Y:S01]  /*40b0*/  FFMA.FTZ R173, R157, R126, R11 ;  /* 0x0000007e9dad7223 */ /* 0x000fe2000001000b */
[----:B------:R-:W-:-:S02]  /*40c0*/  MOV R8, 0x3f800000 ;  /* 0x3f80000000087802 */ /* 0x000fc40000000f00 */
[----:B------:R-:W-:Y:S01]  /*40d0*/  CS2R R10, SRZ ;  /* 0x00000000000a7805 */ /* 0x000fe2000001ff00 */
[----:B------:R0:W4:Y:S01]  /*40e0*/  SHFL.DOWN PT, R169, R156, 0x8, 0x1f ;  /* 0x09001f009ca97f89 */ /* 0x00012200000e0000 */
[----:B------:R-:W-:-:S03]  /*40f0*/  @!P0 LEA R152, R89, R48, 0x4 ;  /* 0x0000003059988211 */ /* 0x000fc600078e20ff */
[----:B------:R0:W0:Y:S01]  /*4100*/  SHFL.DOWN PT, R6, R159, 0x8, 0x1f ;  /* 0x09001f009f067f89 */ /* 0x00002200000e0000 */
[----:B------:R-:W-:Y:S05]  /*4110*/  @P2 BRA `(.L_x_16726) ;  /* 0x00000000002c2947 */ /* 0x000fea0003800000 */
[C---:B0-----:R-:W-:Y:S01]  /*4120*/  FMUL.FTZ R165, R158.reuse, R6 ;  /* 0x000000069ea57220 */ /* 0x041fe20000410000 */
[C---:B---3--:R-:W-:Y:S01]  /*4130*/  FMUL.FTZ R157, R158.reuse, R174 ;  /* 0x000000ae9e9d7220 */ /* 0x048fe20000410000 */
[-C--:B----4-:R-:W-:Y:S02]  /*4140*/  FMUL.FTZ R171, R158, R169.reuse ;  /* 0x000000a99eab7220 */ /* 0x090fe40000410000 */
        /* <DEDUP_REMOVED lines=8> */
.L_x_16726:
[----:B------:R-:W-:Y:S05]  /*41d0*/  BSYNC B0 ;  /* 0x0000000000007941 */ /* 0x000fea0003800000 */
.L_x_16725:
[C---:B0-----:R-:W-:Y:S01]  /*41e0*/  FMUL.FTZ R6, R115.reuse, R160 ;  /* 0x000000a073067220 */ /* 0x041fe20000410000 */
[----:B------:R-:W-:Y:S01]  /*41f0*/  FMUL.FTZ R157, R115, R126 ;  /* 0x0000007e739d7220 */ /* 0x000fe20000410000 */
[C---:B------:R-:W-:Y:S01]  /*4200*/  FFMA.FTZ R165, R5.reuse, R170, R168 ;  /* 0x000000aa05a57223 */ /* 0x040fe200000100a8 */
[----:B------:R-:W-:Y:S01]  /*4210*/  FFMA.FTZ R173, -R5, R173, R146 ;  /* 0x000000ad05ad7223 */ /* 0x000fe20000010192 */
[C---:B------:R-:W-:Y:S01]  /*4220*/  FFMA.FTZ R6, R113.reuse, R126, R6 ;  /* 0x0000007e71067223 */ /* 0x040fe20000010006 */
[----:B------:R-:W-:Y:S01]  /*4230*/  FFMA.FTZ R157, R113, R160, -R157 ;  /* 0x000000a0719d7223 */ /* 0x000fe2000001089d */
[CC--:B----4-:R-:W-:Y:S01]  /*4240*/  FMUL.FTZ R169, R39.reuse, R126.reuse ;  /* 0x0000007e27a97220 */ /* 0x0d0fe20000410000 */
[----:B------:R-:W-:Y:S01]  /*4250*/  FMUL.FTZ R168, R38, R126 ;  /* 0x0000007e26a87220 */ /* 0x000fe20000410000 */
[----:B------:R-:W-:Y:S01]  /*4260*/  FADD.FTZ R146, RZ, R6 ;  /* 0x00000006ff927221 */ /* 0x000fe20000010000 */
[----:B------:R-:W-:Y:S01]  /*4270*/  FFMA.FTZ R6, R100, R97, R157 ;  /* 0x0000006164067223 */ /* 0x000fe2000001009d */
[----:B------:R0:W4:Y:S01]  /*4280*/  @!P0 LDS.128 R8, [R152+0x21b0] ;  /* 0x0021b00098088984 */ /* 0x0001220000000c00 */
[----:B------:R-:W-:Y:S01]  /*4290*/  FFMA.FTZ R168, R39, R160, R168 ;  /* 0x000000a027a87223 */ /* 0x000fe200000100a8 */
[----:B------:R-:W-:Y:S01]  /*42a0*/  FMUL.FTZ R170, R153, R146 ;  /* 0x0000009299aa7220 */ /* 0x000fe20000410000 */
[----:B------:R-:W-:Y:S01]  /*42b0*/  BSSY B0, `(.L_x_16727) ;  /* 0x0000025000007945 */ /* 0x000fe20003800000 */
[----:B---3--:R3:W1:Y:S01]  /*42c0*/  SHFL.DOWN PT, R174, R154, 0x10, 0x1f ;  /* 0x0a001f009aae7f89 */ /* 0x00866200000e0000 */
[----:B------:R-:W-:Y:S01]  /*42d0*/  FFMA.FTZ R157, -R5, R168, -RZ ;  /* 0x000000a8059d7223 */ /* 0x000fe200000109ff */
[----:B------:R-:W-:Y:S01]  /*42e0*/  FFMA.FTZ R170, R155, R6, -R170 ;  /* 0x000000069baa7223 */ /* 0x000fe200000108aa */
[C---:B------:R-:W-:Y:S01]  /*42f0*/  FMUL.FTZ R168, R38.reuse, R146 ;  /* 0x0000009226a87220 */ /* 0x040fe20000410000 */
[----:B0-----:R-:W-:Y:S01]  /*4300*/  FFMA.FTZ R152, R38, R160, -R169 ;  /* 0x000000a026987223 */ /* 0x001fe200000108a9 */
[----:B------:R-:W-:Y:S01]  /*4310*/  FMUL.FTZ R169, R153, R6 ;  /* 0x0000000699a97220 */ /* 0x000fe20000410000 */
[C---:B------:R-:W-:Y:S01]  /*4320*/  FFMA.FTZ R170, R4.reuse, R170, R165 ;  /* 0x000000aa04aa7223 */ /* 0x040fe200000100a5 */
[----:B------:R-:W-:Y:S01]  /*4330*/  FMUL.FTZ R165, R119, R6 ;  /* 0x0000000677a57220 */ /* 0x000fe20000410000 */
[----:B------:R-:W-:Y:S01]  /*4340*/  FMUL.FTZ R153, R5, R152 ;  /* 0x0000009805997220 */ /* 0x000fe20000410000 */
[-C--:B------:R-:W-:Y:S01]  /*4350*/  FFMA.FTZ R152, R155, R146.reuse, R169 ;  /* 0x000000929b987223 */ /* 0x080fe200000100a9 */
[C---:B------:R-:W-:Y:S01]  /*4360*/  FMUL.FTZ R5, R39.reuse, R146 ;  /* 0x0000009227057220 */ /* 0x040fe20000410000 */
[----:B------:R-:W-:Y:S01]  /*4370*/  FFMA.FTZ R169, R39, R6, R168 ;  /* 0x0000000627a97223 */ /* 0x000fe200000100a8 */
[----:B------:R3:W0:Y:S01]  /*4380*/  SHFL.DOWN PT, R176, R158, 0x10, 0x1f ;  /* 0x0a001f009eb07f89 */ /* 0x00062200000e0000 */
[----:B--2---:R-:W-:Y:S01]  /*4390*/  FFMA.FTZ R172, -R4, R152, R173 ;  /* 0x0000009804ac7223 */ /* 0x004fe200000101ad */
[----:B------:R-:W-:Y:S01]  /*43a0*/  FFMA.FTZ R5, R38, R6, -R5 ;  /* 0x0000000626057223 */ /* 0x000fe20000010805 */
[----:B------:R-:W-:Y:S01]  /*43b0*/  FMUL.FTZ R152, R119, R146 ;  /* 0x0000009277987220 */ /* 0x000fe20000410000 */
[----:B------:R3:W2:Y:S02]  /*43c0*/  SHFL.DOWN PT, R171, R156, 0x10, 0x1f ;  /* 0x0a001f009cab7f89 */ /* 0x0006a400000e0000 */
[C---:B------:R-:W-:Y:S01]  /*43d0*/  FMUL.FTZ R155, R4.reuse, R5 ;  /* 0x00000005049b7220 */ /* 0x040fe20000410000 */
[C---:B------:R-:W-:Y:S01]  /*43e0*/  FFMA.FTZ R5, R117.reuse, R6, -R152 ;  /* 0x0000000675057223 */ /* 0x040fe20000010898 */
[----:B------:R-:W-:Y:S01]  /*43f0*/  FFMA.FTZ R152, R117, R146, R165 ;  /* 0x0000009275987223 */ /* 0x000fe200000100a5 */
[----:B------:R3:W0:Y:S01]  /*4400*/  SHFL.DOWN PT, R168, R159, 0x10, 0x1f ;  /* 0x0a001f009fa87f89 */ /* 0x00062200000e0000 */
[----:B------:R-:W-:Y:S01]  /*4410*/  FFMA.FTZ R4, -R4, R169, -RZ ;  /* 0x000000a904047223 */ /* 0x000fe200000109ff */
[----:B------:R-:W-:Y:S01]  /*4420*/  FFMA.FTZ R5, R94, R99, R5 ;  /* 0x000000635e057223 */ /* 0x000fe20000010005 */
[----:B------:R-:W-:Y:S01]  /*4430*/  FADD.FTZ R152, RZ, R152 ;  /* 0x00000098ff987221 */ /* 0x000fe20000010000 */
[----:B-1----:R-:W-:Y:S06]  /*4440*/  @P3 BRA `(.L_x_16728) ;  /* 0x00000000002c3947 */ /* 0x002fec0003800000 */
[C---:B0-----:R-:W-:Y:S01]  /*4450*/  FMUL.FTZ R169, R158.reuse, R168 ;  /* 0x000000a89ea97220 */ /* 0x041fe20000410000 */
[C---:B------:R-:W-:Y:S01]  /*4460*/  FMUL.FTZ R165, R158.reuse, R176 ;  /* 0x000000b09ea57220 */ /* 0x040fe20000410000 */
[-C--:B--2---:R-:W-:Y:S02]  /*4470*/  FMUL.FTZ R173, R158, R171.reuse ;  /* 0x000000ab9ead7220 */ /* 0x084fe40000410000 */
[----:B------:R-:W-:Y:S01]  /*4480*/  FFMA.FTZ R171, R154, R171, -R169 ;  /* 0x000000ab9aab7223 */ /* 0x000fe200000108a9 */
[-C--:B------:R-:W-:Y:S01]  /*4490*/  FMUL.FTZ R169, R158, R174.reuse ;  /* 0x000000ae9ea97220 */ /* 0x080fe20000410000 */
[C---:B------:R-:W-:Y:S01]  /*44a0*/  FFMA.FTZ R165, R154.reuse, R174, -R165 ;  /* 0x000000ae9aa57223 */ /* 0x040fe200000108a5 */
[----:B------:R-:W-:Y:S01]  /*44b0*/  FFMA.FTZ R168, R154, R168, R173 ;  /* 0x000000a89aa87223 */ /* 0x000fe200000100ad */
[----:B---3--:R-:W-:Y:S01]  /*44c0*/  FADD.FTZ R156, R156, R171 ;  /* 0x000000ab9c9c7221 */ /* 0x008fe20000010000 */
[----:B------:R-:W-:Y:S02]  /*44d0*/  FFMA.FTZ R158, R154, R176, R169 ;  /* 0x000000b09a9e7223 */ /* 0x000fe400000100a9 */
[----:B------:R-:W-:Y:S01]  /*44e0*/  FADD.FTZ R159, R159, R168 ;  /* 0x000000a89f9f7221 */ /* 0x000fe20000010000 */
[----:B------:R-:W-:-:S07]  /*44f0*/  MOV R154, R165 ;  /* 0x000000a5009a7202 */ /* 0x000fce0000000f00 */
.L_x_16728:
[----:B------:R-:W-:Y:S05]  /*4500*/  BSYNC B0 ;  /* 0x0000000000007941 */ /* 0x000fea0003800000 */
.L_x_16727:
[CC--:B------:R-:W-:Y:S01]  /*4510*/  FMUL.FTZ R169, R143.reuse, R152.reuse ;  /* 0x000000988fa97220 */ /* 0x0c0fe20000410000 */
[-C--:B--2---:R-:W-:Y:S01]  /*4520*/  FMUL.FTZ R171, R143, R5.reuse ;  /* 0x000000058fab7220 */ /* 0x084fe20000410000 */
[CC--:B------:R-:W-:Y:S01]  /*4530*/  FMUL.FTZ R165, R121.reuse, R5.reuse ;  /* 0x0000000579a57220 */ /* 0x0c0fe20000410000 */
[-C--:B------:R-:W-:Y:S01]  /*4540*/  FMUL.FTZ R143, R121, R152.reuse ;  /* 0x00000098798f7220 */ /* 0x080fe20000410000 */
[CC--:B------:R-:W-:Y:S01]  /*4550*/  FFMA.FTZ R169, R142.reuse, R5.reuse, -R169 ;  /* 0x000000058ea97223 */ /* 0x0c0fe200000108a9 */
[-C--:B------:R-:W-:Y:S01]  /*4560*/  FFMA.FTZ R171, R142, R152.reuse, R171 ;  /* 0x000000988eab7223 */ /* 0x080fe200000100ab */
[CC--:B------:R-:W-:Y:S01]  /*4570*/  FFMA.FTZ R142, R120.reuse, R152.reuse, R165 ;  /* 0x00000098788e7223 */ /* 0x0c0fe200000100a5 */
[----:B------:R-:W-:Y:S01]  /*4580*/  FFMA.FTZ R143, R120, R5, -R143 ;  /* 0x00000005788f7223 */ /* 0x000fe2000001088f */
[----:B------:R-:W-:Y:S01]  /*4590*/  FFMA.FTZ R169, R3, R169, R170 ;  /* 0x000000a903a97223 */ /* 0x000fe200000100aa */
[-C--:B------:R-:W-:Y:S01]  /*45a0*/  FMUL.FTZ R170, R38, R152.reuse ;  /* 0x0000009826aa7220 */ /* 0x080fe20000410000 */
[----:B------:R-:W-:Y:S01]  /*45b0*/  FADD.FTZ R142, RZ, R142 ;  /* 0x0000008eff8e7221 */ /* 0x000fe20000010000 */
[----:B------:R-:W-:Y:S01]  /*45c0*/  FFMA.FTZ R143, R102, R101, R143 ;  /* 0x00000065668f7223 */ /* 0x000fe2000001008f */
[C---:B------:R-:W-:Y:S01]  /*45d0*/  FMUL.FTZ R165, R39.reuse, R152 ;  /* 0x0000009827a57220 */ /* 0x040fe20000410000 */
[----:B------:R-:W-:Y:S01]  /*45e0*/  FFMA.FTZ R170, R39, R5, R170 ;  /* 0x0000000527aa7223 */ /* 0x000fe200000100aa */
[CC--:B------:R-:W-:Y:S01]  /*45f0*/  FMUL.FTZ R173, R139.reuse, R142.reuse ;  /* 0x0000008e8bad7220 */ /* 0x0c0fe20000410000 */
[----:B------:R-:W-:Y:S01]  /*4600*/  FMUL.FTZ R139, R139, R143 ;  /* 0x0000008f8b8b7220 */ /* 0x000fe20000410000 */
[C---:B------:R-:W-:Y:S01]  /*4610*/  FFMA.FTZ R171, -R3.reuse, R171, R172 ;  /* 0x000000ab03ab7223 */ /* 0x040fe200000101ac */
[----:B0-----:R-:W-:Y:S01]  /*4620*/  FFMA.FTZ R168, R38, R5, -R165 ;  /* 0x0000000526a87223 */ /* 0x001fe200000108a5 */
[C---:B------:R-:W-:Y:S01]  /*4630*/  FFMA.FTZ R173, R138.reuse, R143, -R173 ;  /* 0x0000008f8aad7223 */ /* 0x040fe200000108ad */
[----:B------:R-:W-:Y:S01]  /*4640*/  FFMA.FTZ R172, R138, R142, R139 ;  /* 0x0000008e8aac7223 */ /* 0x000fe2000001008b */
[C---:B------:R-:W-:Y:S01]  /*4650*/  FFMA.FTZ R138, -R3.reuse, R170, -RZ ;  /* 0x000000aa038a7223 */ /* 0x040fe200000109ff */
[----:B------:R-:W-:Y:S01]  /*4660*/  SHFL.DOWN PT, R178, R158, 0x1, 0x1f ;  /* 0x08201f009eb27f89 */ /* 0x000fe200000e0000 */
[----:B------:R-:W-:Y:S01]  /*4670*/  FMUL.FTZ R165, R3, R168 ;  /* 0x000000a803a57220 */ /* 0x000fe20000410000 */
[C---:B------:R-:W-:Y:S01]  /*4680*/  FFMA.FTZ R172, -R2.reuse, R172, R171 ;  /* 0x000000ac02ac7223 */ /* 0x040fe200000101ab */
[CC--:B------:R-:W-:Y:S01]  /*4690*/  FMUL.FTZ R168, R123.reuse, R142.reuse ;  /* 0x0000008e7ba87220 */ /* 0x0c0fe20000410000 */
[----:B----4-:R-:W0:Y:S01]  /*46a0*/  SHFL.IDX PT, R170, R10, RZ, 0x1f ;  /* 0x00001fff0aaa7589 */ /* 0x010e2200000e0000 */
[----:B------:R-:W-:Y:S01]  /*46b0*/  FFMA.FTZ R174, R2, R173, R169 ;  /* 0x000000ad02ae7223 */ /* 0x000fe200000100a9 */
[-C--:B------:R-:W-:Y:S01]  /*46c0*/  FMUL.FTZ R3, R123, R143.reuse ;  /* 0x0000008f7b037220 */ /* 0x080fe20000410000 */
[CC--:B------:R-:W-:Y:S01]  /*46d0*/  FMUL.FTZ R169, R39.reuse, R142.reuse ;  /* 0x0000008e27a97220 */ /* 0x0c0fe20000410000 */
[----:B------:R-:W1:Y:S01]  /*46e0*/  SHFL.IDX PT, R171, R11, RZ, 0x1f ;  /* 0x00001fff0bab7589 */ /* 0x000e6200000e0000 */
[-C--:B------:R-:W-:Y:S01]  /*46f0*/  FMUL.FTZ R176, R38, R142.reuse ;  /* 0x0000008e26b07220 */ /* 0x080fe20000410000 */
[CC--:B------:R-:W-:Y:S01]  /*4700*/  FFMA.FTZ R139, R122.reuse, R143.reuse, -R168 ;  /* 0x0000008f7a8b7223 */ /* 0x0c0fe200000108a8 */
[----:B------:R-:W-:Y:S01]  /*4710*/  FFMA.FTZ R3, R122, R142, R3 ;  /* 0x0000008e7a037223 */ /* 0x000fe20000010003 */
[----:B------:R-:W2:Y:S01]  /*4720*/  SHFL.DOWN PT, R177, R154, 0x1, 0x1f ;  /* 0x08201f009ab17f89 */ /* 0x000ea200000e0000 */
[-C--:B------:R-:W-:Y:S01]  /*4730*/  FFMA.FTZ R169, R38, R143.reuse, -R169 ;  /* 0x0000008f26a97223 */ /* 0x080fe200000108a9 */
[----:B------:R-:W-:Y:S01]  /*4740*/  FFMA.FTZ R173, R39, R143, R176 ;  /* 0x0000008f27ad7223 */ /* 0x000fe200000100b0 */
[----:B------:R-:W-:Y:S01]  /*4750*/  FFMA.FTZ R139, R96, R103, R139 ;  /* 0x00000067608b7223 */ /* 0x000fe2000001008b */
[----:B------:R-:W4:Y:S01]  /*4760*/  SHFL.DOWN PT, R179, R159, 0x1, 0x1f ;  /* 0x08201f009fb37f89 */ /* 0x000f2200000e0000 */
[----:B------:R-:W-:Y:S01]  /*4770*/  FADD.FTZ R3, RZ, R3 ;  /* 0x00000003ff037221 */ /* 0x000fe20000010000 */
[C---:B------:R-:W-:Y:S01]  /*4780*/  FMUL.FTZ R169, R2.reuse, R169 ;  /* 0x000000a902a97220 */ /* 0x040fe20000410000 */
[----:B------:R-:W-:Y:S01]  /*4790*/  FFMA.FTZ R168, -R2, R173, -RZ ;  /* 0x000000ad02a87223 */ /* 0x000fe200000109ff */
[----:B------:R-:W5:Y:S01]  /*47a0*/  SHFL.DOWN PT, R180, R156, 0x1, 0x1f ;  /* 0x08201f009cb47f89 */ /* 0x000f6200000e0000 */
[C---:B------:R-:W-:Y:S01]  /*47b0*/  FMUL.FTZ R2, R131.reuse, R139 ;  /* 0x0000008b83027220 */ /* 0x040fe20000410000 */
[-C--:B------:R-:W-:Y:S01]  /*47c0*/  FMUL.FTZ R175, R131, R3.reuse ;  /* 0x0000000383af7220 */ /* 0x080fe20000410000 */
[-C--:B------:R-:W-:Y:S01]  /*47d0*/  FMUL.FTZ R176, R38, R3.reuse ;  /* 0x0000000326b07220 */ /* 0x080fe20000410000 */
[CC--:B------:R-:W-:Y:S01]  /*47e0*/  FMUL.FTZ R173, R39.reuse, R3.reuse ;  /* 0x0000000327ad7220 */ /* 0x0c0fe20000410000 */
[C---:B------:R-:W-:Y:S01]  /*47f0*/  FFMA.FTZ R131, R132.reuse, R3, R2 ;  /* 0x0000000384837223 */ /* 0x040fe20000010002 */
[-C--:B------:R-:W-:Y:S01]  /*4800*/  FFMA.FTZ R175, R132, R139.reuse, -R175 ;  /* 0x0000008b84af7223 */ /* 0x080fe200000108af */
[-C--:B------:R-:W-:Y:S01]  /*4810*/  FFMA.FTZ R2, R39, R139.reuse, R176 ;  /* 0x0000008b27027223 */ /* 0x080fe200000100b0 */
[----:B------:R-:W-:Y:S01]  /*4820*/  FFMA.FTZ R132, R38, R139, -R173 ;  /* 0x0000008b26847223 */ /* 0x000fe200000108ad */
[C---:B------:R-:W-:Y:S01]  /*4830*/  FFMA.FTZ R176, -R129.reuse, R131, R172 ;  /* 0x0000008381b07223 */ /* 0x040fe200000101ac */
[C---:B0-----:R-:W-:Y:S01]  /*4840*/  @P1 FMUL.FTZ R172, R178.reuse, R170 ;  /* 0x000000aab2ac1220 */ /* 0x041fe20000410000 */
[C---:B------:R-:W-:Y:S01]  /*4850*/  FFMA.FTZ R174, R129.reuse, R175, R174 ;  /* 0x000000af81ae7223 */ /* 0x040fe200000100ae */
[----:B-1----:R-:W-:Y:S01]  /*4860*/  @P1 FMUL.FTZ R173, R178, R171 ;  /* 0x000000abb2ad1220 */ /* 0x002fe20000410000 */
[C---:B------:R-:W-:Y:S01]  /*4870*/  FMUL.FTZ R131, R129.reuse, R132 ;  /* 0x0000008481837220 */ /* 0x040fe20000410000 */
[----:B------:R-:W-:Y:S01]  /*4880*/  FFMA.FTZ R132, -R129, R2, -RZ ;  /* 0x0000000281847223 */ /* 0x000fe200000109ff */
[----:B------:R-:W-:Y:S01]  /*4890*/  FMUL.FTZ R129, R125, R139 ;  /* 0x0000008b7d817220 */ /* 0x000fe20000410000 */
[C---:B--2---:R-:W-:Y:S01]  /*48a0*/  @P1 FFMA.FTZ R172, R177.reuse, R171, R172 ;  /* 0x000000abb1ac1223 */ /* 0x044fe200000100ac */
[----:B------:R-:W-:Y:S01]  /*48b0*/  @P1 FFMA.FTZ R173, R177, R170, -R173 ;  /* 0x000000aab1ad1223 */ /* 0x000fe200000108ad */
[-C--:B------:R-:W-:Y:S01]  /*48c0*/  FMUL.FTZ R2, R125, R3.reuse ;  /* 0x000000037d027220 */ /* 0x080fe20000410000 */
[----:B---3--:R-:W0:Y:S01]  /*48d0*/  SHFL.IDX PT, R158, R158, RZ, 0x1f ;  /* 0x00001fff9e9e7589 */ /* 0x008e2200000e0000 */
[----:B----4-:R-:W-:Y:S01]  /*48e0*/  @P1 FADD.FTZ R171, R179, R172 ;  /* 0x000000acb3ab1221 */ /* 0x010fe20000010000 */
[C---:B------:R-:W-:Y:S01]  /*48f0*/  FFMA.FTZ R172, R124.reuse, R3, R129 ;  /* 0x000000037cac7223 */ /* 0x040fe20000010081 */
[----:B------:R-:W-:Y:S01]  /*4900*/  FFMA.FTZ R129, R124, R139, -R2 ;  /* 0x0000008b7c817223 */ /* 0x000fe20000010802 */
[----:B------:R-:W1:Y:S01]  /*4910*/  SHFL.IDX PT, R154, R154, RZ, 0x1f ;  /* 0x00001fff9a9a7589 */ /* 0x000e6200000e0000 */
[----:B-----5:R-:W-:Y:S01]  /*4920*/  @P1 FADD.FTZ R170, R180, R173 ;  /* 0x000000adb4aa1221 */ /* 0x020fe20000010000 */
[----:B------:R-:W-:Y:S01]  /*4930*/  FADD.FTZ R2, RZ, R172 ;  /* 0x000000acff027221 */ /* 0x000fe20000010000 */
[----:B------:R-:W-:Y:S01]  /*4940*/  FMUL.FTZ R173, R171, -R41 ;  /* 0x80000029abad7220 */ /* 0x000fe20000410000 */
[----:B------:R-:W-:Y:S01]  /*4950*/  FFMA.FTZ R129, R104, R105, R129 ;  /* 0x0000006968817223 */ /* 0x000fe20000010081 */
[C---:B------:R-:W-:Y:S01]  /*4960*/  FMUL.FTZ R172, R170.reuse, -R41 ;  /* 0x80000029aaac7220 */ /* 0x040fe20000410000 */
[----:B------:R-:W-:Y:S01]  /*4970*/  FMUL.FTZ R175, R39, R2 ;  /* 0x0000000227af7220 */ /* 0x000fe20000410000 */
[----:B------:R-:W-:Y:S01]  /*4980*/  FFMA.FTZ R170, R170, R40, -R173 ;  /* 0x00000028aaaa7223 */ /* 0x000fe200000108ad */
[----:B------:R-:W-:Y:S01]  /*4990*/  FMUL.FTZ R173, R127, R2 ;  /* 0x000000027fad7220 */ /* 0x000fe20000410000 */
[----:B------:R-:W-:Y:S01]  /*49a0*/  FFMA.FTZ R41, R171, R40, R172 ;  /* 0x00000028ab297223 */ /* 0x000fe200000100ac */
[-C--:B------:R-:W-:Y:S01]  /*49b0*/  FMUL.FTZ R127, R127, R129.reuse ;  /* 0x000000817f7f7220 */ /* 0x080fe20000410000 */
[----:B------:R-:W-:Y:S01]  /*49c0*/  FADD.FTZ R135, R135, R170 ;  /* 0x000000aa87877221 */ /* 0x000fe20000010000 */
[----:B------:R-:W-:Y:S01]  /*49d0*/  FFMA.FTZ R173, R128, R129, -R173 ;  /* 0x0000008180ad7223 */ /* 0x000fe200000108ad */
[----:B------:R-:W-:Y:S01]  /*49e0*/  FADD.FTZ R41, -R130, R41 ;  /* 0x0000002982297221 */ /* 0x000fe20000010100 */
[-C--:B------:R-:W-:Y:S01]  /*49f0*/  FFMA.FTZ R171, R128, R2.reuse, R127 ;  /* 0x0000000280ab7223 */ /* 0x080fe2000001007f */
[C---:B------:R-:W-:Y:S01]  /*4a00*/  FMUL.FTZ R128, R38.reuse, R2 ;  /* 0x0000000226807220 */ /* 0x040fe20000410000 */
[C---:B------:R-:W-:Y:S01]  /*4a10*/  FMUL.FTZ R40, R125.reuse, -R135 ;  /* 0x800000877d287220 */ /* 0x040fe20000410000 */
[----:B------:R-:W-:Y:S01]  /*4a20*/  FMUL.FTZ R127, R125, -R41 ;  /* 0x800000297d7f7220 */ /* 0x000fe20000410000 */
[-C--:B------:R-:W-:Y:S01]  /*4a30*/  FFMA.FTZ R175, R38, R129.reuse, -R175 ;  /* 0x0000008126af7223 */ /* 0x080fe200000108af */
[----:B------:R-:W-:Y:S01]  /*4a40*/  FFMA.FTZ R125, R39, R129, R128 ;  /* 0x00000081277d7223 */ /* 0x000fe20000010080 */
[C---:B------:R-:W-:Y:S01]  /*4a50*/  FFMA.FTZ R39, R124.reuse, R41, R40 ;  /* 0x000000297c277223 */ /* 0x040fe20000010028 */
[----:B------:R-:W-:Y:S01]  /*4a60*/  FFMA.FTZ R38, R124, R135, -R127 ;  /* 0x000000877c267223 */ /* 0x000fe2000001087f */
[----:B------:R-:W2:Y:S01]  /*4a70*/  SHFL.IDX PT, R156, R156, RZ, 0x1f ;  /* 0x00001fff9c9c7589 */ /* 0x000ea200000e0000 */
[----:B------:R-:W-:Y:S01]  /*4a80*/  FFMA.FTZ R124, -R0, R125, -RZ ;  /* 0x0000007d007c7223 */ /* 0x000fe200000109ff */
[----:B------:R-:W-:Y:S01]  /*4a90*/  FADD.FTZ R39, -R134, R39 ;  /* 0x0000002786277221 */ /* 0x000fe20000010100 */
[----:B------:R-:W-:Y:S01]  /*4aa0*/  FADD.FTZ R133, R133, R38 ;  /* 0x0000002685857221 */ /* 0x000fe20000010000 */
[----:B------:R-:W3:Y:S01]  /*4ab0*/  SHFL.IDX PT, R159, R159, RZ, 0x1f ;  /* 0x00001fff9f9f7589 */ /* 0x000ee200000e0000 */
[----:B------:R-:W-:Y:S01]  /*4ac0*/  ISETP.NE.AND P0, PT, R57, RZ, PT ;  /* 0x000000ff3900720c */ /* 0x000fe20003f05270 */
[C---:B------:R-:W-:Y:S01]  /*4ad0*/  FMUL.FTZ R38, R123.reuse, -R39 ;  /* 0x800000277b267220 */ /* 0x040fe20000410000 */
[----:B------:R-:W-:Y:S01]  /*4ae0*/  FMUL.FTZ R125, R123, -R133 ;  /* 0x800000857b7d7220 */ /* 0x000fe20000410000 */
[----:B0-----:R-:W-:Y:S01]  /*4af0*/  FMUL.FTZ R123, R158, R11 ;  /* 0x0000000b9e7b7220 */ /* 0x001fe20000410000 */
[C---:B------:R-:W-:Y:S01]  /*4b00*/  FMUL.FTZ R175, R0.reuse, R175 ;  /* 0x000000af00af7220 */ /* 0x040fe20000410000 */
[----:B------:R-:W-:Y:S01]  /*4b10*/  FMUL.FTZ R173, R0, R173 ;  /* 0x000000ad00ad7220 */ /* 0x000fe20000410000 */
[C---:B------:R-:W-:Y:S01]  /*4b20*/  FFMA.FTZ R127, R122.reuse, R39, R125 ;  /* 0x000000277a7f7223 */ /* 0x040fe2000001007d */
[----:B------:R-:W-:Y:S01]  /*4b30*/  FFMA.FTZ R122, R122, R133, -R38 ;  /* 0x000000857a7a7223 */ /* 0x000fe20000010826 */
[-C--:B-1----:R-:W-:Y:S01]  /*4b40*/  FFMA.FTZ R125, R154, R10.reuse, -R123 ;  /* 0x0000000a9a7d7223 */ /* 0x082fe2000001087b */
[----:B------:R-:W-:Y:S01]  /*4b50*/  FMUL.FTZ R38, R158, R10 ;  /* 0x0000000a9e267220 */ /* 0x000fe20000410000 */
[----:B------:R-:W-:Y:S01]  /*4b60*/  FADD.FTZ R123, -R136, R127 ;  /* 0x0000007f887b7221 */ /* 0x000fe20000010100 */
[----:B------:R-:W-:Y:S01]  /*4b70*/  FADD.FTZ R137, R137, R122 ;  /* 0x0000007a89897221 */ /* 0x000fe20000010000 */
[----:B------:R-:W-:Y:S01]  /*4b80*/  FMUL.FTZ R171, R0, R171 ;  /* 0x000000ab00ab7220 */ /* 0x000fe20000410000 */
[----:B------:R-:W-:Y:S01]  /*4b90*/  FFMA.FTZ R40, R154, R11, R38 ;  /* 0x0000000b9a287223 */ /* 0x000fe20000010026 */
[C---:B------:R-:W-:Y:S01]  /*4ba0*/  FMUL.FTZ R127, R121.reuse, -R123 ;  /* 0x8000007b797f7220 */ /* 0x040fe20000410000 */
[----:B------:R-:W-:Y:S01]  /*4bb0*/  FMUL.FTZ R10, R121, -R137 ;  /* 0x80000089790a7220 */ /* 0x000fe20000410000 */
[----:B------:R-:W-:Y:S01]  /*4bc0*/  P2R R38, PR, RZ, 0x1 ;  /* 0x00000001ff267803 */ /* 0x000fe20000000000 */
[----:B------:R-:W-:Y:S01]  /*4bd0*/  FMUL.FTZ R11, R158, R9 ;  /* 0x000000099e0b7220 */ /* 0x000fe20000410000 */
[C---:B------:R-:W-:Y:S01]  /*4be0*/  FFMA.FTZ R38, R120.reuse, R137, -R127 ;  /* 0x0000008978267223 */ /* 0x040fe2000001087f */
[----:B------:R-:W-:Y:S01]  /*4bf0*/  FFMA.FTZ R121, R120, R123, R10 ;  /* 0x0000007b78797223 */ /* 0x000fe2000001000a */
[----:B------:R-:W-:Y:S01]  /*4c00*/  SHF.L.U32 R10, R57, 0x4, RZ ;  /* 0x00000004390a7819 */ /* 0x000fe200000006ff */
[----:B------:R-:W-:Y:S01]  /*4c10*/  FMUL.FTZ R158, R158, R8 ;  /* 0x000000089e9e7220 */ /* 0x000fe20000410000 */
[----:B------:R-:W-:Y:S01]  /*4c20*/  FADD.FTZ R38, R141, R38 ;  /* 0x000000268d267221 */ /* 0x000fe20000010000 */
[----:B------:R-:W-:Y:S01]  /*4c30*/  FADD.FTZ R140, -R140, R121 ;  /* 0x000000798c8c7221 */ /* 0x000fe20000010100 */
[----:B------:R-:W-:Y:S01]  /*4c40*/  LEA.HI.SX32 R121, R10, R10, 0x1b ;  /* 0x0000000a0a797211 */ /* 0x000fe200078fdaff */
[----:B------:R-:W-:Y:S01]  /*4c50*/  FFMA.FTZ R8, R154, R8, -R11 ;  /* 0x000000089a087223 */ /* 0x000fe2000001080b */
[C---:B------:R-:W-:Y:S01]  /*4c60*/  FMUL.FTZ R120, R119.reuse, -R38 ;  /* 0x8000002677787220 */ /* 0x040fe20000410000 */
[-C--:B------:R-:W-:Y:S01]  /*4c70*/  FMUL.FTZ R119, R119, -R140.reuse ;  /* 0x8000008c77777220 */ /* 0x080fe20000410000 */
[----:B--2---:R-:W-:Y:S01]  /*4c80*/  FADD.FTZ R10, R156, R125 ;  /* 0x0000007d9c0a7221 */ /* 0x004fe20000010000 */
[----:B------:R-:W-:Y:S01]  /*4c90*/  FFMA.FTZ R9, R154, R9, R158 ;  /* 0x000000099a097223 */ /* 0x000fe2000001009e */
[C---:B------:R-:W-:Y:S01]  /*4ca0*/  FFMA.FTZ R120, R117.reuse, R140, R120 ;  /* 0x0000008c75787223 */ /* 0x040fe20000010078 */
[----:B------:R-:W-:Y:S01]  /*4cb0*/  FFMA.FTZ R119, R117, R38, -R119 ;  /* 0x0000002675777223 */ /* 0x000fe20000010877 */
[----:B---3--:R-:W-:Y:S01]  /*4cc0*/  FADD.FTZ R11, R159, R40 ;  /* 0x000000289f0b7221 */ /* 0x008fe20000010000 */
[-C--:B------:R-:W-:Y:S01]  /*4cd0*/  @!P0 LEA R125, R89, R48.reuse, 0x4 ;  /* 0x00000030597d8211 */ /* 0x080fe200078e20ff */
[----:B------:R-:W-:Y:S01]  /*4ce0*/  FADD.FTZ R120, -R71, R120 ;  /* 0x0000007847787221 */ /* 0x000fe20000010100 */
[----:B------:R-:W-:Y:S01]  /*4cf0*/  FADD.FTZ R70, R70, R119 ;  /* 0x0000007746467221 */ /* 0x000fe20000010000 */
[----:B------:R-:W-:Y:S01]  /*4d00*/  LEA R128, R121, R48, 0x2 ;  /* 0x0000003079807211 */ /* 0x000fe200078e10ff */
[----:B------:R-:W-:Y:S01]  /*4d10*/  BSSY B0, `(.L_x_16729) ;  /* 0x0000042000007945 */ /* 0x000fe20003800000 */
[C---:B------:R-:W-:Y:S01]  /*4d20*/  FMUL.FTZ R122, R115.reuse, -R120 ;  /* 0x80000078737a7220 */ /* 0x040fe20000410000 */
[----:B------:R-:W-:Y:S01]  /*4d30*/  FMUL.FTZ R115, R115, -R70 ;  /* 0x8000004673737220 */ /* 0x000fe20000410000 */
[----:B------:R0:W-:Y:S01]  /*4d40*/  @!P0 STS.128 [R125+0x21b0], R8 ;  /* 0x0021b0087d008388 */ /* 0x0001e20000000c00 */
[----:B------:R-:W-:Y:S01]  /*4d50*/  FADD.FTZ R0, R174, R173 ;  /* 0x000000adae007221 */ /* 0x000fe20000010000 */
[----:B------:R-:W-:-:S02]  /*4d60*/  FADD.FTZ R40, R176, -R171 ;  /* 0x800000abb0287221 */ /* 0x000fc40000010000 */
[----:B------:R1:W-:Y:S04]  /*4d70*/  STS [R128+0x43c], R4 ;  /* 0x00043c0480007388 */ /* 0x0003e80000000800 */
[----:B------:R2:W-:Y:S04]  /*4d80*/  STS [R128+0x420], R161 ;  /* 0x000420a180007388 */ /* 0x0005e80000000800 */
[----:B------:R2:W-:Y:S01]  /*4d90*/  STS [R128+0x424], R162 ;  /* 0x000424a280007388 */ /* 0x0005e20000000800 */
[C---:B0-----:R-:W-:Y:S01]  /*4da0*/  FFMA.FTZ R8, R113.reuse, R120, R115 ;  /* 0x0000007871087223 */ /* 0x041fe20000010073 */
[----:B------:R-:W-:-:S02]  /*4db0*/  FFMA.FTZ R11, R113, R70, -R122 ;  /* 0x00000046710b7223 */ /* 0x000fc4000001087a */
[----:B------:R2:W-:Y:S01]  /*4dc0*/  STS [R128+0x428], R164 ;  /* 0x000428a480007388 */ /* 0x0005e20000000800 */
[----:B------:R-:W-:Y:S01]  /*4dd0*/  FADD.FTZ R147, -R147, R8 ;  /* 0x0000000893937221 */ /* 0x000fe20000010100 */
[----:B------:R-:W-:Y:S01]  /*4de0*/  IADD3 R8, -R16, UR11, RZ ;  /* 0x0000000b10087c10 */ /* 0x000fe2000fffe1ff */
[----:B------:R-:W-:Y:S01]  /*4df0*/  FADD.FTZ R11, R148, R11 ;  /* 0x0000000b940b7221 */ /* 0x000fe20000010000 */
[----:B------:R2:W-:Y:S02]  /*4e00*/  STS [R128+0x42c], R163 ;  /* 0x00042ca380007388 */ /* 0x0005e40000000800 */
[----:B------:R-:W-:Y:S01]  /*4e10*/  LEA R113, R8, -R57, 0x1 ;  /* 0x8000003908717211 */ /* 0x000fe200078e08ff */
[C---:B------:R-:W-:Y:S01]  /*4e20*/  FMUL.FTZ R9, R118.reuse, -R11 ;  /* 0x8000000b76097220 */ /* 0x040fe20000410000 */
[-C--:B------:R-:W-:Y:S01]  /*4e30*/  FMUL.FTZ R118, R118, -R147.reuse ;  /* 0x8000009376767220 */ /* 0x080fe20000410000 */
[----:B------:R2:W-:Y:S01]  /*4e40*/  STS [R128+0x430], R153 ;  /* 0x0004309980007388 */ /* 0x0005e20000000800 */
[----:B------:R-:W-:Y:S01]  /*4e50*/  ISETP.GE.AND P0, PT, R113, 0x1, PT ;  /* 0x000000017100780c */ /* 0x000fe20003f06270 */
[C---:B------:R-:W-:Y:S01]  /*4e60*/  FFMA.FTZ R10, R116.reuse, R147, R9 ;  /* 0x00000093740a7223 */ /* 0x040fe20000010009 */
[----:B------:R-:W-:Y:S01]  /*4e70*/  FFMA.FTZ R9, R116, R11, -R118 ;  /* 0x0000000b74097223 */ /* 0x000fe20000010876 */
[----:B------:R2:W-:Y:S02]  /*4e80*/  STS [R128+0x434], R157 ;  /* 0x0004349d80007388 */ /* 0x0005e40000000800 */
[----:B------:R-:W-:Y:S01]  /*4e90*/  FADD.FTZ R10, -R151, R10 ;  /* 0x0000000a970a7221 */ /* 0x000fe20000010100 */
[----:B------:R-:W-:Y:S01]  /*4ea0*/  FADD.FTZ R150, R150, R9 ;  /* 0x0000000996967221 */ /* 0x000fe20000010000 */
[----:B------:R2:W-:Y:S02]  /*4eb0*/  STS [R128+0x438], R155 ;  /* 0x0004389b80007388 */ /* 0x0005e40000000800 */
[C---:B-1----:R-:W-:Y:S01]  /*4ec0*/  FMUL.FTZ R4, R111.reuse, -R10 ;  /* 0x8000000a6f047220 */ /* 0x042fe20000410000 */
        /* <DEDUP_REMOVED lines=15> */
[----:B------:R-:W-:Y:S01]  /*4fc0*/  LEA R118, R45, 0xfffffe00, 0x9 ;  /* 0xfffffe002d767811 */ /* 0x000fe200078e48ff */
[C---:B------:R-:W-:Y:S01]  /*4fd0*/  IMAD.WIDE.U32 R116, R58.reuse, R34, RZ ;  /* 0x000000223a747225 */ /* 0x040fe200078e00ff */
[----:B------:R-:W-:Y:S02]  /*4fe0*/  LEA R109, R9, R48, 0x2 ;  /* 0x00000030096d7211 */ /* 0x000fe400078e10ff */
[----:B------:R-:W-:Y:S01]  /*4ff0*/  SHF.R.U32.HI R9, RZ, 0x1, R37 ;  /* 0x00000001ff097819 */ /* 0x000fe20000011625 */
[----:B------:R-:W-:Y:S01]  /*5000*/  IMAD R111, R58, R35, R8 ;  /* 0x000000233a6f7224 */ /* 0x000fe200078e0208 */
[----:B------:R-:W-:Y:S01]  /*5010*/  IADD3 R8, P0, R118, R57, RZ ;  /* 0x0000003976087210 */ /* 0x000fe20007f1e0ff */
[----:B--2---:R-:W-:Y:S01]  /*5020*/  IMAD R124, R107, UR26, RZ ;  /* 0x0000001a6b7c7c24 */ /* 0x004fe2000f8e02ff */
[----:B------:R-:W0:Y:S01]  /*5030*/  LDS R109, [R109+0x420] ;  /* 0x000420006d6d7984 */ /* 0x000e220000000800 */
[----:B------:R-:W-:Y:S01]  /*5040*/  IMAD R122, R9, UR14, RZ ;  /* 0x0000000e097a7c24 */ /* 0x000fe2000f8e02ff */
[----:B------:R-:W-:-:S02]  /*5050*/  IADD3 R117, R117, R111, RZ ;  /* 0x0000006f75757210 */ /* 0x000fc40007ffe0ff */
        /* <DEDUP_REMOVED lines=13> */
.L_x_16730:
[----:B------:R-:W-:Y:S05]  /*5130*/  BSYNC B0 ;  /* 0x0000000000007941 */ /* 0x000fea0003800000 */
.L_x_16729:
[----:B------:R-:W-:Y:S01]  /*5140*/  USHF.R.U32.HI UR8, URZ, 0x1, UR29 ;  /* 0x000000013f087899 */ /* 0x000fe2000801161d */
[----:B------:R-:W-:Y:S01]  /*5150*/  FADD.FTZ R145, -R145, R4 ;  /* 0x0000000491917221 */ /* 0x000fe20000010100 */
[----:B------:R-:W-:Y:S01]  /*5160*/  FMUL.FTZ R107, R98, R150 ;  /* 0x00000096626b7220 */ /* 0x000fe20000410000 */
[----:B------:R-:W-:Y:S01]  /*5170*/  FADD.FTZ R144, R144, R71 ;  /* 0x0000004790907221 */ /* 0x000fe20000010000 */
[----:B------:R-:W-:Y:S01]  /*5180*/  USHF.R.U64 UR7, UR28, 0x1, UR29 ;  /* 0x000000011c077899 */ /* 0x000fe2000800121d */
[----:B------:R-:W-:Y:S01]  /*5190*/  FFMA.FTZ R118, -R98, R93, R7 ;  /* 0x0000005d62767223 */ /* 0x000fe20000010107 */
[----:B------:R-:W-:Y:S01]  /*51a0*/  UIMAD UR10, UR8, UR14, URZ ;  /* 0x0000000e080a72a4 */ /* 0x000fe2000f8e023f */
[----:B------:R-:W-:Y:S01]  /*51b0*/  FMUL.FTZ R7, R90, R145 ;  /* 0x000000915a077220 */ /* 0x000fe20000410000 */
[----:B------:R-:W-:Y:S01]  /*51c0*/  FMUL.FTZ R8, R98, R10 ;  /* 0x0000000a62087220 */ /* 0x000fe20000410000 */
[C---:B0-----:R-:W-:Y:S01]  /*51d0*/  FMUL.FTZ R109, R43.reuse, R107 ;  /* 0x0000006b2b6d7220 */ /* 0x041fe20000410000 */
[----:B------:R-:W-:Y:S01]  /*51e0*/  UIMAD.WIDE.U32 UR8, UR7, UR14, URZ ;  /* 0x0000000e070872a5 */ /* 0x000fe2000f8e003f */
[C---:B------:R-:W-:Y:S01]  /*51f0*/  FMUL.FTZ R71, R90.reuse, R144 ;  /* 0x000000905a477220 */ /* 0x040fe20000410000 */
[----:B------:R-:W-:Y:S01]  /*5200*/  UIMAD UR10, UR15, UR7, UR10 ;  /* 0x000000070f0a72a4 */ /* 0x000fe2000f8e020a */
[----:B------:R-:W-:Y:S01]  /*5210*/  FFMA.FTZ R116, -R90, R91, R149 ;  /* 0x0000005b5a747223 */ /* 0x000fe20000010195 */
[----:B------:R-:W-:Y:S01]  /*5220*/  FMUL.FTZ R9, R42, R7 ;  /* 0x000000072a097220 */ /* 0x000fe20000410000 */
[-C--:B------:R-:W-:Y:S01]  /*5230*/  FFMA.FTZ R111, R118, R8.reuse, -R109 ;  /* 0x00000008766f7223 */ /* 0x080fe2000001086d */
[----:B------:R-:W-:Y:S01]  /*5240*/  UIADD3 UR9, UR10, UR9, URZ ;  /* 0x000000090a097290 */ /* 0x000fe2000fffe03f */
[-C--:B------:R-:W-:Y:S01]  /*5250*/  FMUL.FTZ R4, R42, R71.reuse ;  /* 0x000000472a047220 */ /* 0x080fe20000410000 */
[----:B------:R-:W-:Y:S01]  /*5260*/  FMUL.FTZ R109, R43, R8 ;  /* 0x000000082b6d7220 */ /* 0x000fe20000410000 */
[----:B------:R-:W-:Y:S01]  /*5270*/  FFMA.FTZ R9, R116, R71, R9 ;  /* 0x0000004774097223 */ /* 0x000fe20000010009 */
[----:B------:R-:W-:-:S02]  /*5280*/  IMAD R8, R61, R34, RZ ;  /* 0x000000223d087224 */ /* 0x000fc400078e02ff */
[----:B------:R-:W-:Y:S01]  /*5290*/  FFMA.FTZ R4, R116, R7, -R4 ;  /* 0x0000000774047223 */ /* 0x000fe20000010804 */
[----:B------:R-:W-:Y:S01]  /*52a0*/  FMUL.FTZ R115, R92, R147 ;  /* 0x000000935c737220 */ /* 0x000fe20000410000 */
[----:B------:R-:W-:Y:S01]  /*52b0*/  FADD.FTZ R7, RZ, R9 ;  /* 0x00000009ff077221 */ /* 0x000fe20000010000 */
[----:B------:R-:W-:Y:S02]  /*52c0*/  IMAD R117, R58, R35, R8 ;  /* 0x000000233a757224 */ /* 0x000fe400078e0208 */
[----:B------:R-:W-:Y:S01]  /*52d0*/  FFMA.FTZ R122, R118, R107, R109 ;  /* 0x0000006b767a7223 */ /* 0x000fe2000001006d */
[----:B------:R-:W-:-:S04]  /*52e0*/  IMAD.WIDE.U32 R8, R58, R34, UR8 ;  /* 0x000000083a087e25 */ /* 0x000fc8000f8e0022 */
[C---:B------:R-:W-:Y:S01]  /*52f0*/  FMUL.FTZ R109, R92.reuse, R11 ;  /* 0x0000000b5c6d7220 */ /* 0x040fe20000410000 */
[----:B------:R-:W-:Y:S01]  /*5300*/  FFMA.FTZ R160, -R92, R95, R160 ;  /* 0x0000005f5ca07223 */ /* 0x000fe200000101a0 */
[----:B------:R-:W-:Y:S01]  /*5310*/  FADD.FTZ R7, R7, R122 ;  /* 0x0000007a07077221 */ /* 0x000fe20000010000 */
[----:B------:R-:W-:Y:S01]  /*5320*/  FADD.FTZ R4, RZ, R4 ;  /* 0x00000004ff047221 */ /* 0x000fe20000010000 */
[----:B--2---:R-:W-:Y:S01]  /*5330*/  IADD3 R132, R117, R9, RZ ;  /* 0x0000000975847210 */ /* 0x004fe20007ffe0ff */
[C---:B------:R-:W-:Y:S01]  /*5340*/  FMUL.FTZ R9, R126.reuse, R115 ;  /* 0x000000737e097220 */ /* 0x040fe20000410000 */
[-C--:B------:R-:W-:Y:S01]  /*5350*/  FMUL.FTZ R124, R126, R109.reuse ;  /* 0x0000006d7e7c7220 */ /* 0x080fe20000410000 */
[----:B------:R-:W-:Y:S01]  /*5360*/  LEA R130, P0, R8, R32, 0x3 ;  /* 0x0000002008827211 */ /* 0x000fe200078018ff */
[----:B------:R-:W-:Y:S01]  /*5370*/  FMUL.FTZ R117, R100, R120 ;  /* 0x0000007864757220 */ /* 0x000fe20000410000 */
[----:B------:R-:W-:Y:S01]  /*5380*/  FFMA.FTZ R122, R160, R109, R9 ;  /* 0x0000006da07a7223 */ /* 0x000fe20000010009 */
[----:B------:R-:W-:Y:S01]  /*5390*/  FMUL.FTZ R9, R100, R70 ;  /* 0x0000004664097220 */ /* 0x000fe20000410000 */
[----:B------:R-:W-:Y:S01]  /*53a0*/  FFMA.FTZ R124, R160, R115, -R124 ;  /* 0x00000073a07c7223 */ /* 0x000fe2000001087c */
[----:B------:R-:W-:Y:S01]  /*53b0*/  LEA.HI.X R132, R8, R33, R132, 0x3, P0 ;  /* 0x0000002108847211 */ /* 0x000fe200000f1c84 */
[----:B------:R-:W-:Y:S01]  /*53c0*/  FADD.FTZ R115, R4, R111 ;  /* 0x0000006f04737221 */ /* 0x000fe20000010000 */
[----:B------:R-:W-:Y:S01]  /*53d0*/  FFMA.FTZ R8, -R100, R97, R6 ;  /* 0x0000006164087223 */ /* 0x000fe20000010106 */
[----:B------:R-:W-:Y:S01]  /*53e0*/  FMUL.FTZ R111, R94, R38 ;  /* 0x000000265e6f7220 */ /* 0x000fe20000410000 */
[----:B------:R-:W-:Y:S01]  /*53f0*/  FMUL.FTZ R119, R146, R9 ;  /* 0x0000000992777220 */ /* 0x000fe20000410000 */
[----:B------:R-:W-:Y:S01]  /*5400*/  FADD.FTZ R7, R7, R122 ;  /* 0x0000007a07077221 */ /* 0x000fe20000010000 */
[C---:B------:R-:W-:Y:S01]  /*5410*/  FFMA.FTZ R122, -R94.reuse, R99, R5 ;  /* 0x000000635e7a7223 */ /* 0x040fe20000010105 */
[----:B------:R-:W-:Y:S01]  /*5420*/  FMUL.FTZ R5, R94, R140 ;  /* 0x0000008c5e057220 */ /* 0x000fe20000410000 */
[----:B------:R-:W-:Y:S01]  /*5430*/  FMUL.FTZ R121, R152, R111 ;  /* 0x0000006f98797220 */ /* 0x000fe20000410000 */
[-C--:B------:R-:W-:Y:S01]  /*5440*/  FFMA.FTZ R128, R8, R117.reuse, -R119 ;  /* 0x0000007508807223 */ /* 0x080fe20000010877 */
[----:B------:R-:W-:Y:S01]  /*5450*/  IADD3 R125, -R114, UR4, RZ ;  /* 0x00000004727d7c10 */ /* 0x000fe2000fffe1ff */
[----:B------:R-:W-:Y:S01]  /*5460*/  FMUL.FTZ R117, R146, R117 ;  /* 0x0000007592757220 */ /* 0x000fe20000410000 */
[----:B------:R-:W-:Y:S01]  /*5470*/  LEA R4, P0, R57, R130, 0x2 ;  /* 0x0000008239047211 */ /* 0x000fe200078010ff */
[----:B------:R-:W-:Y:S01]  /*5480*/  FADD.FTZ R115, R115, R124 ;  /* 0x0000007c73737221 */ /* 0x000fe20000010000 */
[-C--:B------:R-:W-:Y:S01]  /*5490*/  FFMA.FTZ R121, R122, R5.reuse, -R121 ;  /* 0x000000057a797223 */ /* 0x080fe20000010879 */
[----:B------:R-:W-:Y:S01]  /*54a0*/  FMUL.FTZ R119, R152, R5 ;  /* 0x0000000598777220 */ /* 0x000fe20000410000 */
[----:B------:R-:W-:Y:S01]  /*54b0*/  FFMA.FTZ R6, R8, R9, R117 ;  /* 0x0000000908067223 */ /* 0x000fe20000010075 */
[----:B------:R-:W-:Y:S01]  /*54c0*/  LEA.HI.X R5, R57, R132, RZ, 0x2, P0 ;  /* 0x0000008439057211 */ /* 0x000fe200000f14ff */
[----:B------:R-:W-:-:S02]  /*54d0*/  IMAD R117, R125, -0x200, RZ ;  /* 0xfffffe007d757824 */ /* 0x000fc400078e02ff */
[----:B------:R-:W-:Y:S01]  /*54e0*/  FADD.FTZ R128, R115, R128 ;  /* 0x0000008073807221 */ /* 0x000fe20000010000 */
[----:B------:R-:W-:Y:S01]  /*54f0*/  FMUL.FTZ R115, R102, R137 ;  /* 0x0000008966737220 */ /* 0x000fe20000410000 */
[----:B------:R-:W-:Y:S01]  /*5500*/  FADD.FTZ R6, R7, R6 ;  /* 0x0000000607067221 */ /* 0x000fe20000010000 */
[----:B------:R-:W-:-:S04]  /*5510*/  IMAD.WIDE R4, R117, 0x4, R4 ;  /* 0x0000000475047825 */ /* 0x000fc800078e0204 */
[----:B------:R-:W-:Y:S01]  /*5520*/  FADD.FTZ R121, R128, R121 ;  /* 0x0000007980797221 */ /* 0x000fe20000010000 */
[C---:B------:R-:W-:Y:S01]  /*5530*/  FFMA.FTZ R124, -R102.reuse, R101, R143 ;  /* 0x00000065667c7223 */ /* 0x040fe2000001018f */
[----:B------:R-:W-:Y:S01]  /*5540*/  FMUL.FTZ R7, R102, R123 ;  /* 0x0000007b66077220 */ /* 0x000fe20000410000 */
[----:B------:R-:W-:Y:S01]  /*5550*/  FMUL.FTZ R117, R142, R115 ;  /* 0x000000738e757220 */ /* 0x000fe20000410000 */
[C---:B------:R-:W-:Y:S01]  /*5560*/  FMUL.FTZ R128, R96.reuse, R133 ;  /* 0x0000008560807220 */ /* 0x040fe20000410000 */
[C---:B------:R-:W-:Y:S01]  /*5570*/  FFMA.FTZ R139, -R96.reuse, R103, R139 ;  /* 0x00000067608b7223 */ /* 0x040fe2000001018b */
[----:B------:R-:W-:Y:S01]  /*5580*/  FMUL.FTZ R132, R96, R39 ;  /* 0x0000002760847220 */ /* 0x000fe20000410000 */
[----:B------:R-:W-:Y:S01]  /*5590*/  FFMA.FTZ R130, R124, R7, -R117 ;  /* 0x000000077c827223 */ /* 0x000fe20000010875 */
[----:B------:R-:W-:Y:S01]  /*55a0*/  FMUL.FTZ R134, R3, R128 ;  /* 0x0000008003867220 */ /* 0x000fe20000410000 */
[----:B------:R-:W-:Y:S01]  /*55b0*/  USHF.L.U64.HI UR8, UR5, 0x2, UR6 ;  /* 0x0000000205087899 */ /* 0x000fe20008010206 */
[----:B------:R-:W-:Y:S01]  /*55c0*/  FFMA.FTZ R119, R122, R111, R119 ;  /* 0x0000006f7a777223 */ /* 0x000fe20000010077 */
[----:B------:R-:W-:Y:S01]  /*55d0*/  FMUL.FTZ R7, R142, R7 ;  /* 0x000000078e077220 */ /* 0x000fe20000410000 */
[----:B------:R-:W-:Y:S01]  /*55e0*/  FADD.FTZ R121, R121, R130 ;  /* 0x0000008279797221 */ /* 0x000fe20000010000 */
[----:B------:R-:W-:Y:S01]  /*55f0*/  FFMA.FTZ R134, R139, R132, -R134 ;  /* 0x000000848b867223 */ /* 0x000fe20000010886 */
[----:B------:R-:W-:Y:S01]  /*5600*/  USHF.L.U32 UR7, UR5, 0x2, URZ ;  /* 0x0000000205077899 */ /* 0x000fe2000800063f */
[----:B------:R-:W-:Y:S01]  /*5610*/  FADD.FTZ R6, R6, R119 ;  /* 0x0000007706067221 */ /* 0x000fe20000010000 */
[----:B------:R-:W-:Y:S01]  /*5620*/  FFMA.FTZ R7, R124, R115, R7 ;  /* 0x000000737c077223 */ /* 0x000fe20000010007 */
[----:B------:R-:W-:-:S02]  /*5630*/  IMAD R130, R30, UR8, RZ ;  /* 0x000000081e827c24 */ /* 0x000fc4000f8e02ff */
[----:B------:R-:W-:Y:S01]  /*5640*/  FADD.FTZ R127, R121, R134 ;  /* 0x00000086797f7221 */ /* 0x000fe20000010000 */
[----:B------:R-:W-:Y:S01]  /*5650*/  IADD3 R134, R57, 0x20, RZ ;  /* 0x0000002039867810 */ /* 0x000fe20007ffe0ff */
[----:B------:R-:W-:Y:S01]  /*5660*/  FADD.FTZ R6, R6, R7 ;  /* 0x0000000706067221 */ /* 0x000fe20000010000 */
[----:B------:R-:W-:Y:S02]  /*5670*/  IMAD R7, R31, UR7, R130 ;  /* 0x000000071f077c24 */ /* 0x000fe4000f8e0282 */
[----:B------:R-:W-:Y:S01]  /*5680*/  FMUL.FTZ R132, R3, R132 ;  /* 0x0000008403847220 */ /* 0x000fe20000410000 */
[----:B------:R-:W-:Y:S01]  /*5690*/  IMAD.WIDE.U32 R4, R30, UR7, R4 ;  /* 0x000000071e047c25 */ /* 0x000fe2000f8e0004 */
[----:B------:R-:W-:-:S03]  /*56a0*/  LEA.HI.SX32 R121, R134, R57, 0x1b ;  /* 0x0000003986797211 */ /* 0x000fc600078fdaff */
[C---:B------:R-:W-:Y:S01]  /*56b0*/  FMUL.FTZ R117, R104.reuse, R135 ;  /* 0x0000008768757220 */ /* 0x040fe20000410000 */
[----:B------:R-:W-:Y:S01]  /*56c0*/  ISETP.GE.AND P0, PT, R113, 0x21, PT ;  /* 0x000000217100780c */ /* 0x000fe20003f06270 */
[C---:B------:R-:W-:Y:S01]  /*56d0*/  FMUL.FTZ R119, R104.reuse, R41 ;  /* 0x0000002968777220 */ /* 0x040fe20000410000 */
[----:B------:R-:W-:Y:S01]  /*56e0*/  IADD3 R5, R5, R7, RZ ;  /* 0x0000000705057210 */ /* 0x000fe20007ffe0ff */
[----:B------:R-:W-:Y:S01]  /*56f0*/  FFMA.FTZ R7, R139, R128, R132 ;  /* 0x000000808b077223 */ /* 0x000fe20000010084 */
[----:B------:R-:W-:Y:S01]  /*5700*/  LEA R121, R121, R48, 0x2 ;  /* 0x0000003079797211 */ /* 0x000fe200078e10ff */
[----:B------:R-:W-:Y:S01]  /*5710*/  FFMA.FTZ R129, -R104, R105, R129 ;  /* 0x0000006968817223 */ /* 0x000fe20000010181 */
[----:B------:R-:W-:Y:S01]  /*5720*/  FMUL.FTZ R130, R2, R117 ;  /* 0x0000007502827220 */ /* 0x000fe20000410000 */
[----:B------:R-:W-:Y:S01]  /*5730*/  FADD.FTZ R134, R6, R7 ;  /* 0x0000000706867221 */ /* 0x000fe20000010000 */
[----:B------:R-:W-:Y:S01]  /*5740*/  BSSY B0, `(.L_x_16731) ;  /* 0x0000008000007945 */ /* 0x000fe20003800000 */
[----:B------:R0:W1:Y:S01]  /*5750*/  LDS R7, [R121+0x4a0] ;  /* 0x0004a00079077984 */ /* 0x0000620000000800 */
[----:B------:R-:W-:Y:S01]  /*5760*/  FFMA.FTZ R130, R129, R119, -R130 ;  /* 0x0000007781827223 */ /* 0x000fe20000010882 */
[----:B------:R-:W-:-:S03]  /*5770*/  IADD3 R6, R57, 0x40, RZ ;  /* 0x0000004039067810 */ /* 0x000fc60007ffe0ff */
[----:B------:R-:W-:Y:S01]  /*5780*/  FADD.FTZ R127, R127, R130 ;  /* 0x000000827f7f7221 */ /* 0x000fe20000010000 */
[----:B------:R-:W-:Y:S01]  /*5790*/  IADD3 R130, R57, 0x60, RZ ;  /* 0x0000006039827810 */ /* 0x000fe20007ffe0ff */
[----:B------:R-:W-:Y:S06]  /*57a0*/  @!P0 BRA `(.L_x_16732) ;  /* 0x0000000000048947 */ /* 0x000fec0003800000 */
[----:B-1----:R2:W-:Y:S02]  /*57b0*/  REDG.E.ADD.F32.FTZ.RN.STRONG.GPU desc[UR12][R4.64+-0x780], R7 ;  /* 0xfff88007040079a6 */ /* 0x0025e4000c10f38c */
.L_x_16732:
[----:B------:R-:W-:Y:S05]  /*57c0*/  BSYNC B0 ;  /* 0x0000000000007941 */ /* 0x000fea0003800000 */
.L_x_16731:
[-C--:B-12---:R-:W-:Y:S01]  /*57d0*/  LEA.HI.SX32 R7, R6, R57.reuse, 0x1b ;  /* 0x0000003906077211 */ /* 0x086fe200078fdaff */
[----:B------:R-:W-:Y:S01]  /*57e0*/  BSSY B0, `(.L_x_16733) ;  /* 0x0000011000007945 */ /* 0x000fe20003800000 */
[----:B------:R-:W-:Y:S02]  /*57f0*/  ISETP.GE.AND P6, PT, R113, 0x41, PT ;  /* 0x000000417100780c */ /* 0x000fe40003fc6270 */
[----:B------:R-:W-:Y:S02]  /*5800*/  LEA R7, R7, R48, 0x2 ;  /* 0x0000003007077211 */ /* 0x000fe400078e10ff */
[C---:B------:R-:W-:Y:S02]  /*5810*/  IADD3 R132, R57.reuse, 0x80, RZ ;  /* 0x0000008039847810 */ /* 0x040fe40007ffe0ff */
[----:B0-----:R-:W-:Y:S02]  /*5820*/  LEA.HI.SX32 R121, R130, R57, 0x1b ;  /* 0x0000003982797211 */ /* 0x001fe400078fdaff */
        /* <DEDUP_REMOVED lines=12> */
.L_x_16734:
[----:B------:R-:W-:Y:S05]  /*58f0*/  BSYNC B0 ;  /* 0x0000000000007941 */ /* 0x000fea0003800000 */
.L_x_16733:
[----:B01----:R0:W1:Y:S01]  /*5900*/  LDS R7, [R131+0x5a0] ;  /* 0x0005a00083077984 */ /* 0x0030620000000800 */
[----:B------:R-:W-:Y:S01]  /*5910*/  BSSY B0, `(.L_x_16735) ;  /* 0x0000006000007945 */ /* 0x000fe20003800000 */
[----:B------:R-:W-:Y:S02]  /*5920*/  IADD3 R130, R57, 0xc0, RZ ;  /* 0x000000c039827810 */ /* 0x000fe40007ffe0ff */
[----:B------:R-:W-:Y:S02]  /*5930*/  LEA.HI.SX32 R121, R6, R57, 0x1b ;  /* 0x0000003906797211 */ /* 0x000fe400078fdaff */
[----:B------:R-:W-:Y:S01]  /*5940*/  LEA R132, R125, R48, 0x2 ;  /* 0x000000307d847211 */ /* 0x000fe200078e10ff */
[----:B------:R-:W-:Y:S06]  /*5950*/  @!P0 BRA `(.L_x_16736) ;  /* 0x0000000000048947 */ /* 0x000fec0003800000 */
[----:B-1----:R2:W-:Y:S02]  /*5960*/  REDG.E.ADD.F32.FTZ.RN.STRONG.GPU desc[UR12][R4.64+-0x680], R7 ;  /* 0xfff98007040079a6 */ /* 0x0025e4000c10f38c */
.L_x_16736:
[----:B------:R-:W-:Y:S05]  /*5970*/  BSYNC B0 ;  /* 0x0000000000007941 */ /* 0x000fea0003800000 */
.L_x_16735:
[----:B-12---:R1:W2:Y:S01]  /*5980*/  LDS R7, [R132+0x620] ;  /* 0x0006200084077984 */ /* 0x0062a20000000800 */
[----:B------:R-:W-:Y:S01]  /*5990*/  BSSY B0, `(.L_x_16737) ;  /* 0x0000006000007945 */ /* 0x000fe20003800000 */
[----:B------:R-:W-:Y:S02]  /*59a0*/  IADD3 R6, R57, 0xe0, RZ ;  /* 0x000000e039067810 */ /* 0x000fe40007ffe0ff */
[----:B------:R-:W-:Y:S02]  /*59b0*/  LEA.HI.SX32 R125, R130, R57, 0x1b ;  /* 0x00000039827d7211 */ /* 0x000fe400078fdaff */
[----:B0-----:R-:W-:Y:S01]  /*59c0*/  LEA R131, R121, R48, 0x2 ;  /* 0x0000003079837211 */ /* 0x001fe200078e10ff */
[----:B------:R-:W-:Y:S06]  /*59d0*/  @!P1 BRA `(.L_x_16738) ;  /* 0x0000000000049947 */ /* 0x000fec0003800000 */
[----:B--2---:R0:W-:Y:S02]  /*59e0*/  REDG.E.ADD.F32.FTZ.RN.STRONG.GPU desc[UR12][R4.64+-0x600], R7 ;  /* 0xfffa0007040079a6 */ /* 0x0041e4000c10f38c */
.L_x_16738:
[----:B------:R-:W-:Y:S05]  /*59f0*/  BSYNC B0 ;  /* 0x0000000000007941 */ /* 0x000fea0003800000 */
.L_x_16737:
[----:B0-2---:R0:W2:Y:S01]  /*5a00*/  LDS R7, [R131+0x6a0] ;  /* 0x0006a00083077984 */ /* 0x0050a20000000800 */
[----:B------:R-:W-:Y:S01]  /*5a10*/  BSSY B0, `(.L_x_16739) ;  /* 0x0000006000007945 */ /* 0x000fe20003800000 */
[----:B------:R-:W-:Y:S02]  /*5a20*/  LEA.HI.SX32 R121, R6, R57, 0x1b ;  /* 0x0000003906797211 */ /* 0x000fe400078fdaff */
[----:B------:R-:W-:Y:S02]  /*5a30*/  IADD3 R130, R57, 0x100, RZ ;  /* 0x0000010039827810 */ /* 0x000fe40007ffe0ff */
[----:B------:R-:W-:Y:S01]  /*5a40*/  LEA R6, R125, R48, 0x2 ;  /* 0x000000307d067211 */ /* 0x000fe200078e10ff */
[----:B------:R-:W-:Y:S06]  /*5a50*/  @!P2 BRA `(.L_x_16740) ;  /* 0x000000000004a947 */ /* 0x000fec0003800000 */
[----:B--2---:R3:W-:Y:S02]  /*5a60*/  REDG.E.ADD.F32.FTZ.RN.STRONG.GPU desc[UR12][R4.64+-0x580], R7 ;  /* 0xfffa8007040079a6 */ /* 0x0047e4000c10f38c */
.L_x_16740:
[----:B------:R-:W-:Y:S05]  /*5a70*/  BSYNC B0 ;  /* 0x0000000000007941 */ /* 0x000fea0003800000 */
.L_x_16739:
[----:B--23--:R2:W3:Y:S01]  /*5a80*/  LDS R7, [R6+0x720] ;  /* 0x0007200006077984 */ /* 0x00c4e20000000800 */
[----:B------:R-:W-:Y:S01]  /*5a90*/  BSSY B0, `(.L_x_16741) ;  /* 0x0000005000007945 */ /* 0x000fe20003800000 */
[----:B------:R-:W-:Y:S02]  /*5aa0*/  LEA.HI.SX32 R125, R130, R57, 0x1b ;  /* 0x00000039827d7211 */ /* 0x000fe400078fdaff */
[----:B------:R-:W-:Y:S01]  /*5ab0*/  LEA R121, R121, R48, 0x2 ;  /* 0x0000003079797211 */ /* 0x000fe200078e10ff */
[----:B------:R-:W-:Y:S06]  /*5ac0*/  @!P3 BRA `(.L_x_16742) ;  /* 0x000000000004b947 */ /* 0x000fec0003800000 */
[----:B---3--:R4:W-:Y:S02]  /*5ad0*/  REDG.E.ADD.F32.FTZ.RN.STRONG.GPU desc[UR12][R4.64+-0x500], R7 ;  /* 0xfffb0007040079a6 */ /* 0x0089e4000c10f38c */
.L_x_16742:
[----:B------:R-:W-:Y:S05]  /*5ae0*/  BSYNC B0 ;  /* 0x0000000000007941 */ /* 0x000fea0003800000 */
.L_x_16741:
[----:B---34-:R3:W4:Y:S01]  /*5af0*/  LDS R7, [R121+0x7a0] ;  /* 0x0007a00079077984 */ /* 0x0187220000000800 */
[----:B------:R-:W-:Y:S01]  /*5b00*/  BSSY B0, `(.L_x_16743) ;  /* 0x0000004000007945 */ /* 0x000fe20003800000 */
[----:B------:R-:W-:-:S03]  /*5b10*/  LEA R125, R125, R48, 0x2 ;  /* 0x000000307d7d7211 */ /* 0x000fc600078e10ff */
[----:B------:R-:W-:Y:S05]  /*5b20*/  @!P4 BRA `(.L_x_16744) ;  /* 0x000000000004c947 */ /* 0x000fea0003800000 */
[----:B----4-:R4:W-:Y:S02]  /*5b30*/  REDG.E.ADD.F32.FTZ.RN.STRONG.GPU desc[UR12][R4.64+-0x480], R7 ;  /* 0xfffb8007040079a6 */ /* 0x0109e4000c10f38c */
.L_x_16744:
[----:B------:R-:W-:Y:S05]  /*5b40*/  BSYNC B0 ;  /* 0x0000000000007941 */ /* 0x000fea0003800000 */
.L_x_16743:
[----:B----4-:R4:W0:Y:S01]  /*5b50*/  LDS R7, [R125+0x820] ;  /* 0x000820007d077984 */ /* 0x0108220000000800 */
[----:B------:R-:W-:Y:S01]  /*5b60*/  BSSY B0, `(.L_x_16745) ;  /* 0x0000005000007945 */ /* 0x000fe20003800000 */
[C---:B--2---:R-:W-:Y:S02]  /*5b70*/  IADD3 R6, R57.reuse, 0x120, RZ ;  /* 0x0000012039067810 */ /* 0x044fe40007ffe0ff */
[----:B------:R-:W-:Y:S01]  /*5b80*/  IADD3 R130, R57, 0x140, RZ ;  /* 0x0000014039827810 */ /* 0x000fe20007ffe0ff */
[----:B------:R-:W-:Y:S06]  /*5b90*/  @!P5 BRA `(.L_x_16746) ;  /* 0x000000000004d947 */ /* 0x000fec0003800000 */
[----:B0-----:R2:W-:Y:S02]  /*5ba0*/  REDG.E.ADD.F32.FTZ.RN.STRONG.GPU desc[UR12][R4.64+-0x400], R7 ;  /* 0xfffc0007040079a6 */ /* 0x0015e4000c10f38c */
.L_x_16746:
[----:B------:R-:W-:Y:S05]  /*5bb0*/  BSYNC B0 ;  /* 0x0000000000007941 */ /* 0x000fea0003800000 */
.L_x_16745:
        /* <DEDUP_REMOVED lines=18> */
.L_x_16748:
[----:B------:R-:W-:Y:S05]  /*5ce0*/  BSYNC B0 ;  /* 0x0000000000007941 */ /* 0x000fea0003800000 */
.L_x_16747:
[----:B01----:R0:W1:Y:S01]  /*5cf0*/  LDS R7, [R121+0x920] ;  /* 0x0009200079077984 */ /* 0x0030620000000800 */
[----:B------:R-:W-:Y:S01]  /*5d00*/  BSSY B0, `(.L_x_16749) ;  /* 0x0000006000007945 */ /* 0x000fe20003800000 */
[----:B------:R-:W-:Y:S02]  /*5d10*/  IADD3 R130, R57, 0x1a0, RZ ;  /* 0x000001a039827810 */ /* 0x000fe40007ffe0ff */
[----:B------:R-:W-:Y:S02]  /*5d20*/  LEA.HI.SX32 R113, R6, R57, 0x1b ;  /* 0x0000003906717211 */ /* 0x000fe400078fdaff */
[----:B------:R-:W-:Y:S01]  /*5d30*/  LEA R125, R125, R48, 0x2 ;  /* 0x000000307d7d7211 */ /* 0x000fe200078e10ff */
[----:B------:R-:W-:Y:S06]  /*5d40*/  @!P0 BRA `(.L_x_16750) ;  /* 0x0000000000048947 */ /* 0x000fec0003800000 */
[----:B-1----:R2:W-:Y:S02]  /*5d50*/  REDG.E.ADD.F32.FTZ.RN.STRONG.GPU desc[UR12][R4.64+-0x300], R7 ;  /* 0xfffd0007040079a6 */ /* 0x0025e4000c10f38c */
.L_x_16750:
[----:B------:R-:W-:Y:S05]  /*5d60*/  BSYNC B0 ;  /* 0x0000000000007941 */ /* 0x000fea0003800000 */
.L_x_16749:
[----:B-12---:R1:W2:Y:S01]  /*5d70*/  LDS R7, [R125+0x9a0] ;  /* 0x0009a0007d077984 */ /* 0x0062a20000000800 */
[----:B------:R-:W-:Y:S01]  /*5d80*/  BSSY B0, `(.L_x_16751) ;  /* 0x0000006000007945 */ /* 0x000fe20003800000 */
[----:B------:R-:W-:Y:S02]  /*5d90*/  IADD3 R6, R57, 0x1c0, RZ ;  /* 0x000001c039067810 */ /* 0x000fe40007ffe0ff */
[----:B0-----:R-:W-:Y:S02]  /*5da0*/  LEA.HI.SX32 R121, R130, R57, 0x1b ;  /* 0x0000003982797211 */ /* 0x001fe400078fdaff */
[----:B------:R-:W-:Y:S01]  /*5db0*/  LEA R131, R113, R48, 0x2 ;  /* 0x0000003071837211 */ /* 0x000fe200078e10ff */
[----:B------:R-:W-:Y:S06]  /*5dc0*/  @!P1 BRA `(.L_x_16752) ;  /* 0x0000000000049947 */ /* 0x000fec0003800000 */
[----:B--2---:R0:W-:Y:S02]  /*5dd0*/  REDG.E.ADD.F32.FTZ.RN.STRONG.GPU desc[UR12][R4.64+-0x280], R7 ;  /* 0xfffd8007040079a6 */ /* 0x0041e4000c10f38c */
.L_x_16752:
[----:B------:R-:W-:Y:S05]  /*5de0*/  BSYNC B0 ;  /* 0x0000000000007941 */ /* 0x000fea0003800000 */
.L_x_16751:
[----:B0-2---:R0:W2:Y:S01]  /*5df0*/  LDS R7, [R131+0xa20] ;  /* 0x000a200083077984 */ /* 0x0050a20000000800 */
[----:B------:R-:W-:Y:S01]  /*5e00*/  BSSY B0, `(.L_x_16753) ;  /* 0x0000006000007945 */ /* 0x000fe20003800000 */
[----:B------:R-:W-:Y:S02]  /*5e10*/  LEA.HI.SX32 R113, R6, R57, 0x1b ;  /* 0x0000003906717211 */ /* 0x000fe400078fdaff */
[----:B------:R-:W-:Y:S02]  /*5e20*/  IADD3 R130, R57, 0x1e0, RZ ;  /* 0x000001e039827810 */ /* 0x000fe40007ffe0ff */
[----:B------:R-:W-:Y:S01]  /*5e30*/  LEA R6, R121, R48, 0x2 ;  /* 0x0000003079067211 */ /* 0x000fe200078e10ff */
[----:B------:R-:W-:Y:S06]  /*5e40*/  @!P2 BRA `(.L_x_16754) ;  /* 0x000000000004a947 */ /* 0x000fec0003800000 */
[----:B--2---:R3:W-:Y:S02]  /*5e50*/  REDG.E.ADD.F32.FTZ.RN.STRONG.GPU desc[UR12][R4.64+-0x200], R7 ;  /* 0xfffe0007040079a6 */ /* 0x0047e4000c10f38c */
.L_x_16754:
[----:B------:R-:W-:Y:S05]  /*5e60*/  BSYNC B0 ;  /* 0x0000000000007941 */ /* 0x000fea0003800000 */
.L_x_16753:
[----:B--23--:R2:W3:Y:S01]  /*5e70*/  LDS R7, [R6+0xaa0] ;  /* 0x000aa00006077984 */ /* 0x00c4e20000000800 */
[----:B------:R-:W-:Y:S01]  /*5e80*/  BSSY B0, `(.L_x_16755) ;  /* 0x0000005000007945 */ /* 0x000fe20003800000 */
[----:B------:R-:W-:Y:S02]  /*5e90*/  LEA.HI.SX32 R121, R130, R57, 0x1b ;  /* 0x0000003982797211 */ /* 0x000fe400078fdaff */
[----:B------:R-:W-:Y:S01]  /*5ea0*/  LEA R113, R113, R48, 0x2 ;  /* 0x0000003071717211 */ /* 0x000fe200078e10ff */
[----:B------:R-:W-:Y:S06]  /*5eb0*/  @!P3 BRA `(.L_x_16756) ;  /* 0x000000000004b947 */ /* 0x000fec0003800000 */
[----:B---3--:R4:W-:Y:S02]  /*5ec0*/  REDG.E.ADD.F32.FTZ.RN.STRONG.GPU desc[UR12][R4.64+-0x180], R7 ;  /* 0xfffe8007040079a6 */ /* 0x0089e4000c10f38c */
.L_x_16756:
[----:B------:R-:W-:Y:S05]  /*5ed0*/  BSYNC B0 ;  /* 0x0000000000007941 */ /* 0x000fea0003800000 */
.L_x_16755:
[----:B---34-:R3:W4:Y:S01]  /*5ee0*/  LDS R7, [R113+0xb20] ;  /* 0x000b200071077984 */ /* 0x0187220000000800 */
[----:B------:R-:W-:Y:S01]  /*5ef0*/  BSSY B0, `(.L_x_16757) ;  /* 0x0000005000007945 */ /* 0x000fe20003800000 */
[----:B------:R-:W-:Y:S01]  /*5f00*/  LEA R121, R121, R48, 0x2 ;  /* 0x0000003079797211 */ /* 0x000fe200078e10ff */
[----:B--2---:R-:W-:Y:S02]  /*5f10*/  FMUL.FTZ R6, R2, R119 ;  /* 0x0000007702067220 */ /* 0x004fe40000410000 */
[----:B------:R-:W-:Y:S05]  /*5f20*/  @!P4 BRA `(.L_x_16758) ;  /* 0x000000000004c947 */ /* 0x000fea0003800000 */
[----:B----4-:R2:W-:Y:S02]  /*5f30*/  REDG.E.ADD.F32.FTZ.RN.STRONG.GPU desc[UR12][R4.64+-0x100], R7 ;  /* 0xffff0007040079a6 */ /* 0x0105e4000c10f38c */
.L_x_16758:
[----:B------:R-:W-:Y:S05]  /*5f40*/  BSYNC B0 ;  /* 0x0000000000007941 */ /* 0x000fea0003800000 */
.L_x_16757:
[----:B--2-4-:R2:W4:Y:S01]  /*5f50*/  LDS R7, [R121+0xba0] ;  /* 0x000ba00079077984 */ /* 0x0145220000000800 */
[----:B------:R-:W-:Y:S01]  /*5f60*/  BSSY B0, `(.L_x_16759) ;  /* 0x0000004000007945 */ /* 0x000fe20003800000 */
[----:B---3--:R-:W-:-:S03]  /*5f70*/  FFMA.FTZ R113, R129, R117, R6 ;  /* 0x0000007581717223 */ /* 0x008fc60000010006 */
[----:B------:R-:W-:Y:S05]  /*5f80*/  @!P5 BRA `(.L_x_16760) ;  /* 0x000000000004d947 */ /* 0x000fea0003800000 */
[----:B----4-:R3:W-:Y:S02]  /*5f90*/  REDG.E.ADD.F32.FTZ.RN.STRONG.GPU desc[UR12][R4.64+-0x80], R7 ;  /* 0xffff8007040079a6 */ /* 0x0107e4000c10f38c */
.L_x_16760:
[----:B------:R-:W-:Y:S05]  /*5fa0*/  BSYNC B0 ;  /* 0x0000000000007941 */ /* 0x000fea0003800000 */
.L_x_16759:
[----:B---3--:R-:W-:Y:S01]  /*5fb0*/  FADD.FTZ R4, R134, R113 ;  /* 0x0000007186047221 */ /* 0x008fe20000010000 */
[----:B------:R-:W3:Y:S01]  /*5fc0*/  SHFL.DOWN PT, R130, R127, 0x1, 0x1f ;  /* 0x08201f007f827f89 */ /* 0x000ee200000e0000 */
[----:B------:R-:W-:Y:S01]  /*5fd0*/  ISETP.GT.AND P0, PT, R59, 0x1e, PT ;  /* 0x0000001e3b00780c */ /* 0x000fe20003f04270 */
[----:B------:R-:W-:Y:S01]  /*5fe0*/  FADD.FTZ R112, R117, R112 ;  /* 0x0000007075707221 */ /* 0x000fe20000010000 */
[----:B------:R-:W-:Y:S01]  /*5ff0*/  MOV R5, R127 ;  /* 0x0000007f00057202 */ /* 0x000fe20000000f00 */
[----:B------:R-:W5:Y:S01]  /*6000*/  SHFL.DOWN PT, R119, R0, 0x1, 0x1f ;  /* 0x08201f0000777f89 */ /* 0x000f6200000e0000 */
[----:B------:R-:W-:Y:S01]  /*6010*/  MOV R6, R0 ;  /* 0x0000000000067202 */ /* 0x000fe20000000f00 */
[----:B------:R-:W-:Y:S01]  /*6020*/  FADD.FTZ R108, R9, R108 ;  /* 0x0000006c096c7221 */ /* 0x000fe20000010000 */
[----:B----4-:R-:W-:Y:S01]  /*6030*/  MOV R7, R40 ;  /* 0x0000002800077202 */ /* 0x010fe20000000f00 */
[----:B------:R-:W4:Y:S01]  /*6040*/  SHFL.DOWN PT, R132, R40, 0x1, 0x1f ;  /* 0x08201f0028847f89 */ /* 0x000f2200000e0000 */
[----:B------:R-:W-:Y:S01]  /*6050*/  ISETP.NE.AND P1, PT, R59, RZ, PT ;  /* 0x000000ff3b00720c */ /* 0x000fe20003f25270 */
[----:B------:R-:W-:Y:S01]  /*6060*/  FMUL.FTZ R9, R25, R11 ;  /* 0x0000000b19097220 */ /* 0x000fe20000410000 */
[----:B------:R-:W-:Y:S01]  /*6070*/  ISETP.NE.AND P2, PT, R57, RZ, PT ;  /* 0x000000ff3900720c */ /* 0x000fe20003f45270 */
[----:B------:R-:W0:Y:S01]  /*6080*/  SHFL.DOWN PT, R113, R4, 0x1, 0x1f ;  /* 0x08201f0004717f89 */ /* 0x000e2200000e0000 */
[----:B------:R-:W-:Y:S01]  /*6090*/  BSSY B0, `(.L_x_16761) ;  /* 0x000007e000007945 */ /* 0x000fe20003800000 */
[----:B------:R-:W-:Y:S01]  /*60a0*/  FFMA.FTZ R9, R24, R147, -R9 ;  /* 0x0000009318097223 */ /* 0x000fe20000010809 */
[----:B------:R-:W-:Y:S01]  /*60b0*/  FADD.FTZ R87, R128, R87 ;  /* 0x0000005780577221 */ /* 0x000fe20000010000 */
[----:B------:R-:W-:Y:S01]  /*60c0*/  FADD.FTZ R110, R115, R110 ;  /* 0x0000006e736e7221 */ /* 0x000fe20000010000 */
[----:B------:R-:W-:Y:S01]  /*60d0*/  FADD.FTZ R85, R111, R85 ;  /* 0x000000556f557221 */ /* 0x000fe20000010000 */
[----:B------:R-:W-:Y:S01]  /*60e0*/  FADD.FTZ R83, R109, R83 ;  /* 0x000000536d537221 */ /* 0x000fe20000010000 */
[----:B------:R-:W-:Y:S01]  /*60f0*/  FADD.FTZ R106, R107, R106 ;  /* 0x0000006a6b6a7221 */ /* 0x000fe20000010000 */
[----:B------:R-:W-:-:S02]  /*6100*/  FADD.FTZ R81, R71, R81 ;  /* 0x0000005147517221 */ /* 0x000fc40000010000 */
[----:B-1----:R-:W1:Y:S01]  /*6110*/  @!P1 S2R R125, SR_CgaCtaId ;  /* 0x00000000007d9919 */ /* 0x002e620000008800 */
[----:B---3--:R-:W-:Y:S01]  /*6120*/  @!P0 FADD.FTZ R5, R5, R130 ;  /* 0x0000008205058221 */ /* 0x008fe20000010000 */
[----:B-----5:R-:W-:-:S04]  /*6130*/  @!P0 FADD.FTZ R6, R6, R119 ;  /* 0x0000007706068221 */ /* 0x020fc80000010000 */
[----:B------:R-:W3:Y:S01]  /*6140*/  SHFL.DOWN PT, R0, R5, 0x2, 0x1f ;  /* 0x08401f0005007f89 */ /* 0x000ee200000e0000 */
[----:B----4-:R-:W-:-:S03]  /*6150*/  @!P0 FADD.FTZ R7, R7, R132 ;  /* 0x0000008407078221 */ /* 0x010fc60000010000 */
[----:B------:R-:W4:Y:S01]  /*6160*/  SHFL.DOWN PT, R119, R6, 0x2, 0x1f ;  /* 0x08401f0006777f89 */ /* 0x000f2200000e0000 */
[----:B0-----:R-:W-:-:S03]  /*6170*/  @!P0 FADD.FTZ R4, R113, R4 ;  /* 0x0000000471048221 */ /* 0x001fc60000010000 */
[----:B------:R-:W0:Y:S01]  /*6180*/  SHFL.DOWN PT, R40, R7, 0x2, 0x1f ;  /* 0x08401f0007287f89 */ /* 0x000e2200000e0000 */
[----:B------:R-:W-:-:S03]  /*6190*/  ISETP.GT.AND P0, PT, R59, 0x1d, PT ;  /* 0x0000001d3b00780c */ /* 0x000fc60003f04270 */
[----:B------:R-:W5:Y:S10]  /*61a0*/  SHFL.DOWN PT, R113, R4, 0x2, 0x1f ;  /* 0x08401f0004717f89 */ /* 0x000f7400000e0000 */
[----:B---3--:R-:W-:Y:S01]  /*61b0*/  @!P0 FADD.FTZ R5, R5, R0 ;  /* 0x0000000005058221 */ /* 0x008fe20000010000 */
[----:B----4-:R-:W-:Y:S01]  /*61c0*/  @!P0 FADD.FTZ R6, R6, R119 ;  /* 0x0000007706068221 */ /* 0x010fe20000010000 */
[----:B0-----:R-:W-:-:S04]  /*61d0*/  @!P0 FADD.FTZ R7, R7, R40 ;  /* 0x0000002807078221 */ /* 0x001fc80000010000 */
[----:B--2---:R-:W0:Y:S01]  /*61e0*/  SHFL.DOWN PT, R121, R6, 0x4, 0x1f ;  /* 0x08801f0006797f89 */ /* 0x004e2200000e0000 */
[----:B-----5:R-:W-:-:S03]  /*61f0*/  @!P0 FADD.FTZ R4, R4, R113 ;  /* 0x0000007104048221 */ /* 0x020fc60000010000 */
[----:B------:R-:W2:Y:S01]  /*6200*/  SHFL.DOWN PT, R40, R5, 0x4, 0x1f ;  /* 0x08801f0005287f89 */ /* 0x000ea200000e0000 */
[----:B------:R-:W-:Y:S01]  /*6210*/  ISETP.GT.AND P0, PT, R59, 0x1b, PT ;  /* 0x0000001b3b00780c */ /* 0x000fe20003f04270 */
[C---:B------:R-:W-:Y:S02]  /*6220*/  FMUL.FTZ R113, R25.reuse, R135 ;  /* 0x0000008719717220 */ /* 0x040fe40000410000 */
[----:B------:R-:W3:Y:S02]  /*6230*/  SHFL.DOWN PT, R130, R7, 0x4, 0x1f ;  /* 0x08801f0007827f89 */ /* 0x000ee400000e0000 */
[-C--:B------:R-:W-:Y:S01]  /*6240*/  FFMA.FTZ R113, R24, R41.reuse, -R113 ;  /* 0x0000002918717223 */ /* 0x080fe20000010871 */
[C---:B------:R-:W-:Y:S01]  /*6250*/  FMUL.FTZ R41, R25.reuse, R41 ;  /* 0x0000002919297220 */ /* 0x040fe20000410000 */
[----:B------:R-:W4:Y:S02]  /*6260*/  SHFL.DOWN PT, R119, R4, 0x4, 0x1f ;  /* 0x08801f0004777f89 */ /* 0x000f2400000e0000 */
[----:B------:R-:W-:Y:S01]  /*6270*/  FMUL.FTZ R2, R2, R113 ;  /* 0x0000007102027220 */ /* 0x000fe20000410000 */
[----:B------:R-:W-:Y:S01]  /*6280*/  FFMA.FTZ R0, R24, R135, R41 ;  /* 0x0000008718007223 */ /* 0x000fe20000010029 */
[----:B------:R-:W-:-:S03]  /*6290*/  FMUL.FTZ R41, R25, R133 ;  /* 0x0000008519297220 */ /* 0x000fc60000410000 */
[----:B------:R-:W-:Y:S01]  /*62a0*/  FFMA.FTZ R2, R129, R0, R2 ;  /* 0x0000000081027223 */ /* 0x000fe20000010002 */
[-C--:B------:R-:W-:Y:S01]  /*62b0*/  FFMA.FTZ R0, R24, R39.reuse, -R41 ;  /* 0x0000002718007223 */ /* 0x080fe20000010829 */
[----:B------:R-:W-:Y:S02]  /*62c0*/  FMUL.FTZ R39, R25, R39 ;  /* 0x0000002719277220 */ /* 0x000fe40000410000 */
[----:B------:R-:W-:Y:S01]  /*62d0*/  FFMA.FTZ R105, R105, R135, R2 ;  /* 0x0000008769697223 */ /* 0x000fe20000010002 */
[----:B0-----:R-:W-:Y:S01]  /*62e0*/  @!P0 FADD.FTZ R6, R6, R121 ;  /* 0x0000007906068221 */ /* 0x001fe20000010000 */
[----:B------:R-:W-:Y:S01]  /*62f0*/  FMUL.FTZ R2, R3, R0 ;  /* 0x0000000003027220 */ /* 0x000fe20000410000 */
[----:B------:R-:W-:Y:S01]  /*6300*/  FMUL.FTZ R3, R25, R137 ;  /* 0x0000008919037220 */ /* 0x000fe20000410000 */
[C---:B------:R-:W-:Y:S01]  /*6310*/  FFMA.FTZ R0, R24.reuse, R133, R39 ;  /* 0x0000008518007223 */ /* 0x040fe20000010027 */
[----:B--2---:R-:W-:Y:S01]  /*6320*/  @!P0 FADD.FTZ R5, R5, R40 ;  /* 0x0000002805058221 */ /* 0x004fe20000010000 */
[----:B------:R-:W0:Y:S01]  /*6330*/  SHFL.DOWN PT, R117, R6, 0x8, 0x1f ;  /* 0x09001f0006757f89 */ /* 0x000e2200000e0000 */
[-C--:B------:R-:W-:Y:S01]  /*6340*/  FFMA.FTZ R3, R24, R123.reuse, -R3 ;  /* 0x0000007b18037223 */ /* 0x080fe20000010803 */
[----:B------:R-:W-:Y:S01]  /*6350*/  FMUL.FTZ R123, R25, R123 ;  /* 0x0000007b197b7220 */ /* 0x000fe20000410000 */
[----:B---3--:R-:W-:Y:S01]  /*6360*/  @!P0 FADD.FTZ R7, R7, R130 ;  /* 0x0000008207078221 */ /* 0x008fe20000010000 */
[----:B------:R-:W2:Y:S01]  /*6370*/  SHFL.DOWN PT, R40, R5, 0x8, 0x1f ;  /* 0x09001f0005287f89 */ /* 0x000ea200000e0000 */
[----:B------:R-:W-:Y:S01]  /*6380*/  FMUL.FTZ R39, R142, R3 ;  /* 0x000000038e277220 */ /* 0x000fe20000410000 */
[----:B------:R-:W-:Y:S01]  /*6390*/  FMUL.FTZ R3, R25, R38 ;  /* 0x0000002619037220 */ /* 0x000fe20000410000 */
[----:B----4-:R-:W-:Y:S01]  /*63a0*/  @!P0 FADD.FTZ R4, R4, R119 ;  /* 0x0000007704048221 */ /* 0x010fe20000010000 */
[----:B------:R-:W3:Y:S01]  /*63b0*/  SHFL.DOWN PT, R130, R7, 0x8, 0x1f ;  /* 0x09001f0007827f89 */ /* 0x000ee200000e0000 */
[----:B------:R-:W-:Y:S01]  /*63c0*/  ISETP.GT.AND P0, PT, R59, 0x17, PT ;  /* 0x000000173b00780c */ /* 0x000fe20003f04270 */
[C---:B------:R-:W-:Y:S01]  /*63d0*/  FFMA.FTZ R3, R24.reuse, R140, -R3 ;  /* 0x0000008c18037223 */ /* 0x040fe20000010803 */
[----:B------:R-:W-:Y:S01]  /*63e0*/  FFMA.FTZ R123, R24, R137, R123 ;  /* 0x00000089187b7223 */ /* 0x000fe2000001007b */
[----:B------:R-:W4:Y:S01]  /*63f0*/  SHFL.DOWN PT, R113, R4, 0x8, 0x1f ;  /* 0x09001f0004717f89 */ /* 0x000f2200000e0000 */
[----:B------:R-:W-:Y:S01]  /*6400*/  FFMA.FTZ R0, R139, R0, R2 ;  /* 0x000000008b007223 */ /* 0x000fe20000010002 */
[----:B------:R-:W-:Y:S01]  /*6410*/  FMUL.FTZ R41, R152, R3 ;  /* 0x0000000398297220 */ /* 0x000fe20000410000 */
[----:B------:R-:W-:Y:S01]  /*6420*/  FMUL.FTZ R3, R25, R140 ;  /* 0x0000008c19037220 */ /* 0x000fe20000410000 */
[----:B------:R-:W-:Y:S01]  /*6430*/  @!P1 MOV R2, 0x400 ;  /* 0x0000040000029802 */ /* 0x000fe20000000f00 */
[----:B------:R-:W-:Y:S01]  /*6440*/  FFMA.FTZ R124, R124, R123, R39 ;  /* 0x0000007b7c7c7223 */ /* 0x000fe20000010027 */
[----:B------:R-:W-:Y:S01]  /*6450*/  FADD.FTZ R88, R105, R88 ;  /* 0x0000005869587221 */ /* 0x000fe20000010000 */
[----:B------:R-:W-:Y:S01]  /*6460*/  FFMA.FTZ R39, R24, R38, R3 ;  /* 0x0000002618277223 */ /* 0x000fe20000010003 */
[----:B------:R-:W-:Y:S01]  /*6470*/  FMUL.FTZ R3, R25, R70 ;  /* 0x0000004619037220 */ /* 0x000fe20000410000 */
[----:B------:R-:W-:Y:S01]  /*6480*/  FFMA.FTZ R0, R103, R133, R0 ;  /* 0x0000008567007223 */ /* 0x000fe20000010000 */
[----:B-1----:R-:W-:Y:S01]  /*6490*/  @!P1 LEA R48, R125, R2, 0x18 ;  /* 0x000000027d309211 */ /* 0x002fe200078ec0ff */
[----:B------:R-:W-:Y:S01]  /*64a0*/  FFMA.FTZ R122, R122, R39, R41 ;  /* 0x000000277a7a7223 */ /* 0x000fe20000010029 */
[----:B0-----:R-:W-:Y:S01]  /*64b0*/  @!P0 FADD.FTZ R6, R6, R117 ;  /* 0x0000007506068221 */ /* 0x001fe20000010000 */
[-C--:B------:R-:W-:Y:S01]  /*64c0*/  FFMA.FTZ R39, R24, R120.reuse, -R3 ;  /* 0x0000007818277223 */ /* 0x080fe20000010803 */
[----:B------:R-:W-:Y:S01]  /*64d0*/  FMUL.FTZ R3, R25, R120 ;  /* 0x0000007819037220 */ /* 0x000fe20000410000 */
[----:B------:R-:W-:Y:S01]  /*64e0*/  FADD.FTZ R79, R0, R79 ;  /* 0x0000004f004f7221 */ /* 0x000fe20000010000 */
        /* <DEDUP_REMOVED lines=8> */
[----:B----4-:R-:W-:Y:S01]  /*6570*/  @!P0 FADD.FTZ R4, R4, R113 ;  /* 0x0000007104048221 */ /* 0x010fe20000010000 */
[----:B------:R-:W2:Y:S01]  /*6580*/  SHFL.DOWN PT, R40, R7, 0x10, 0x1f ;  /* 0x0a001f0007287f89 */ /* 0x000ea200000e0000 */
[----:B------:R-:W-:Y:S01]  /*6590*/  ISETP.GT.AND P0, PT, R59, 0xf, PT ;  /* 0x0000000f3b00780c */ /* 0x000fe20003f04270 */
        /* <DEDUP_REMOVED lines=35> */
[----:B------:R-:W-:Y:S02]  /*67d0*/  ISETP.NE.AND P0, PT, R45, R114, PT ;  /* 0x000000722d00720c */ /* 0x000fe40003f05270 */
[----:B------:R-:W-:-:S11]  /*67e0*/  LEA R0, R89, R48, 0x3 ;  /* 0x0000003059007211 */ /* 0x000fd600078e18ff */
        /* <DEDUP_REMOVED lines=8> */
.L_x_16762:
[----:B------:R-:W-:Y:S05]  /*6870*/  BSYNC B0 ;  /* 0x0000000000007941 */ /* 0x000fea0003800000 */
.L_x_16761:
[----:B------:R-:W-:Y:S01]  /*6880*/  IADD3 R89, R89, 0x1, RZ ;  /* 0x0000000159597810 */ /* 0x000fe20007ffe0ff */
[----:B------:R-:W-:-:S03]  /*6890*/  UIADD3 UR5, UP0, UR5, 0x1, URZ ;  /* 0x0000000105057890 */ /* 0x000fc6000ff1e03f */
[----:B------:R-:W-:Y:S01]  /*68a0*/  ISETP.GE.AND P0, PT, R89, UR30, PT ;  /* 0x0000001e59007c0c */ /* 0x000fe2000bf06270 */
[----:B------:R-:W-:-:S12]  /*68b0*/  UIADD3.X UR6, URZ, UR6, URZ, UP0, !UPT ;  /* 0x000000063f067290 */ /* 0x000fd800087fe43f */
[----:B------:R-:W-:Y:S05]  /*68c0*/  @!P0 BRA `(.L_x_16763) ;  /* 0xffffffb4000c8947 */ /* 0x000fea000383ffff */
.L_x_16716:
[----:B------:R-:W-:Y:S01]  /*68d0*/  BAR.SYNC.DEFER_BLOCKING 0x0 ;  /* 0x0000000000007b1d */ /* 0x000fe20000010000 */
[----:B------:R-:W-:Y:S01]  /*68e0*/  F2FP.BF16.F32.PACK_AB R109, R108, R83 ;  /* 0x000000536c6d723e */ /* 0x000fe200000010ff */
[----:B------:R-:W-:Y:S01]  /*68f0*/  UIADD3 UR4, UR4, 0x1, URZ ;  /* 0x0000000104047890 */ /* 0x000fe2000fffe03f */
[----:B------:R-:W-:Y:S02]  /*6900*/  F2FP.BF16.F32.PACK_AB R111, R112, R87 ;  /* 0x00000057706f723e */ /* 0x000fe400000010ff */
[----:B------:R-:W-:-:S03]  /*6910*/  F2FP.BF16.F32.PACK_AB R110, R110, R85 ;  /* 0x000000556e6e723e */ /* 0x000fc600000010ff */
[----:B01----:R-:W0:Y:S01]  /*6920*/  LDC.64 R4, c[0x0][0x388] ;  /* 0x0000e200ff047b82 */ /* 0x003e220000000a00 */
[----:B------:R-:W-:Y:S01]  /*6930*/  F2FP.BF16.F32.PACK_AB R108, R106, R81 ;  /* 0x000000516a6c723e */ /* 0x000fe200000010ff */
[----:B------:R-:W-:Y:S01]  /*6940*/  ULDC.64 UR6, c[0x0][0x390] ;  /* 0x0000e40000067ab9 */ /* 0x000fe20000000a00 */
[----:B------:R-:W-:Y:S02]  /*6950*/  F2FP.BF16.F32.PACK_AB R15, R88, R79 ;  /* 0x0000004f580f723e */ /* 0x000fe400000010ff */
[----:B------:R-:W-:Y:S02]  /*6960*/  F2FP.BF16.F32.PACK_AB R14, R86, R77 ;  /* 0x0000004d560e723e */ /* 0x000fe400000010ff */
[----:B------:R-:W-:Y:S01]  /*6970*/  IADD3 R49, P1, R49, -0x400, RZ ;  /* 0xfffffc0031317810 */ /* 0x000fe20007f3e0ff */
[----:B------:R-:W1:Y:S01]  /*6980*/  LDC.64 R12, c[0x0][0x3e0] ;  /* 0x0000f800ff0c7b82 */ /* 0x000e620000000a00 */
[----:B------:R-:W-:Y:S02]  /*6990*/  IADD3 R52, P2, R52, -0x200, RZ ;  /* 0xfffffe0034347810 */ /* 0x000fe40007f5e0ff */
[----:B------:R-:W-:-:S02]  /*69a0*/  IADD3 R54, P3, R54, -0x200, RZ ;  /* 0xfffffe0036367810 */ /* 0x000fc40007f7e0ff */
[----:B------:R-:W-:Y:S02]  /*69b0*/  IADD3 R50, P4, R50, -0x200, RZ ;  /* 0xfffffe0032327810 */ /* 0x000fe40007f9e0ff */
[----:B------:R-:W-:Y:S01]  /*69c0*/  IADD3.X R47, R47, -0x1, RZ, P1, !PT ;  /* 0xffffffff2f2f7810 */ /* 0x000fe20000ffe4ff */
[----:B------:R-:W2:Y:S01]  /*69d0*/  LDC.64 R6, c[0x0][0x3a8] ;  /* 0x0000ea00ff067b82 */ /* 0x000ea20000000a00 */
[----:B------:R-:W-:Y:S01]  /*69e0*/  IADD3.X R53, R53, -0x1, RZ, P2, !PT ;  /* 0xffffffff35357810 */ /* 0x000fe200017fe4ff */
[----:B------:R-:W-:Y:S01]  /*69f0*/  STS.128 [R46], R108 ;  /* 0x0000006c2e007388 */ /* 0x000fe20000000c00 */
[----:B------:R-:W-:-:S03]  /*6a00*/  NOP ;  /* 0x0000000000007918 */ /* 0x000fc60000000000 */
[----:B------:R-:W3:Y:S01]  /*6a10*/  LDS.128 R8, [R46] ;  /* 0x000000002e087984 */ /* 0x000ee20000000c00 */
[C---:B0-----:R-:W-:Y:S01]  /*6a20*/  IMAD R0, R4.reuse, UR15, RZ ;  /* 0x0000000f04007c24 */ /* 0x041fe2000f8e02ff */
[----:B------:R-:W0:Y:S01]  /*6a30*/  LDC.64 R28, c[0x0][0x3f0] ;  /* 0x0000fc00ff1c7b82 */ /* 0x000e220000000a00 */
[----:B------:R-:W-:Y:S01]  /*6a40*/  IMAD.WIDE.U32 R2, R4, UR14, R16 ;  /* 0x0000000e04027c25 */ /* 0x000fe2000f8e0010 */
[----:B------:R-:W-:Y:S02]  /*6a50*/  IADD3.X R55, R55, -0x1, RZ, P3, !PT ;  /* 0xffffffff37377810 */ /* 0x000fe40001ffe4ff */
[----:B------:R-:W-:Y:S01]  /*6a60*/  IADD3.X R51, R51, -0x1, RZ, P4, !PT ;  /* 0xffffffff33337810 */ /* 0x000fe200027fe4ff */
[----:B------:R-:W-:Y:S02]  /*6a70*/  IMAD R5, R5, UR14, R0 ;  /* 0x0000000e05057c24 */ /* 0x000fe4000f8e0200 */
[----:B------:R-:W-:-:S03]  /*6a80*/  IMAD R0, R62, UR6, RZ ;  /* 0x000000063e007c24 */ /* 0x000fc6000f8e02ff */
[----:B------:R-:W-:Y:S01]  /*6a90*/  IADD3 R3, R3, R5, RZ ;  /* 0x0000000503037210 */ /* 0x000fe20007ffe0ff */
[C---:B------:R-:W-:Y:S02]  /*6aa0*/  IMAD R5, R65.reuse, UR7, R0 ;  /* 0x0000000741057c24 */ /* 0x040fe4000f8e0200 */
[----:B------:R-:W-:Y:S01]  /*6ab0*/  IMAD.WIDE.U32 R2, R65, UR6, R2 ;  /* 0x0000000641027c25 */ /* 0x000fe2000f8e0002 */
[----:B------:R-:W-:-:S04]  /*6ac0*/  ULDC.64 UR6, c[0x0][0x3b0] ;  /* 0x0000ec0000067ab9 */ /* 0x000fc80000000a00 */
[----:B------:R-:W-:Y:S02]  /*6ad0*/  IADD3 R0, R3, R5, RZ ;  /* 0x0000000503007210 */ /* 0x000fe40007ffe0ff */
[----:B-1----:R-:W-:Y:S02]  /*6ae0*/  LEA R4, P0, R2, R12, 0x1 ;  /* 0x0000000c02047211 */ /* 0x002fe400078008ff */
[----:B------:R-:W-:Y:S01]  /*6af0*/  F2FP.BF16.F32.PACK_AB R12, R82, R73 ;  /* 0x00000049520c723e */ /* 0x000fe200000010ff */
[----:B------:R-:W-:Y:S01]  /*6b00*/  FADD.FTZ R73, R56, R73 ;  /* 0x0000004938497221 */ /* 0x000fe20000010000 */
[----:B------:R-:W-:Y:S01]  /*6b10*/  LEA.HI.X R5, R2, R13, R0, 0x1, P0 ;  /* 0x0000000d02057211 */ /* 0x000fe200000f0c00 */
[----:B--2---:R-:W-:Y:S01]  /*6b20*/  IMAD R0, R6, UR15, RZ ;  /* 0x0000000f06007c24 */ /* 0x004fe2000f8e02ff */
[----:B------:R-:W-:Y:S01]  /*6b30*/  F2FP.BF16.F32.PACK_AB R13, R84, R75 ;  /* 0x0000004b540d723e */ /* 0x000fe200000010ff */
[----:B------:R-:W-:Y:S01]  /*6b40*/  FADD.FTZ R82, R73, R82 ;  /* 0x0000005249527221 */ /* 0x000fe20000010000 */
[----:B------:R-:W-:-:S04]  /*6b50*/  IMAD.WIDE R2, R57, 0x10, R4 ;  /* 0x0000001039027825 */ /* 0x000fc800078e0204 */
[----:B------:R-:W-:Y:S01]  /*6b60*/  FADD.FTZ R75, R82, R75 ;  /* 0x0000004b524b7221 */ /* 0x000fe20000010000 */
[----:B------:R-:W-:-:S04]  /*6b70*/  IMAD.WIDE.U32 R4, R6, UR14, R16 ;  /* 0x0000000e06047c25 */ /* 0x000fc8000f8e0010 */
[----:B------:R-:W-:Y:S01]  /*6b80*/  FADD.FTZ R84, R75, R84 ;  /* 0x000000544b547221 */ /* 0x000fe20000010000 */
[----:B---3--:R1:W-:Y:S01]  /*6b90*/  STG.E.128 desc[UR12][R2.64], R8 ;  /* 0x0000000802007986 */ /* 0x0083e2000c101d0c */
[----:B------:R-:W-:Y:S02]  /*6ba0*/  IMAD R7, R7, UR14, R0 ;  /* 0x0000000e07077c24 */ /* 0x000fe4000f8e0200 */
[----:B------:R-:W-:Y:S01]  /*6bb0*/  IMAD R0, R62, UR6, RZ ;  /* 0x000000063e007c24 */ /* 0x000fe2000f8e02ff */
[----:B------:R-:W-:Y:S01]  /*6bc0*/  BAR.SYNC.DEFER_BLOCKING 0x0 ;  /* 0x0000000000007b1d */ /* 0x000fe20000010000 */
[----:B------:R-:W-:Y:S01]  /*6bd0*/  FADD.FTZ R77, R84, R77 ;  /* 0x0000004d544d7221 */ /* 0x000fe20000010000 */
[----:B------:R-:W-:Y:S01]  /*6be0*/  IADD3 R5, R5, R7, RZ ;  /* 0x0000000705057210 */ /* 0x000fe20007ffe0ff */
[----:B------:R-:W-:Y:S02]  /*6bf0*/  IMAD R7, R65, UR7, R0 ;  /* 0x0000000741077c24 */ /* 0x000fe4000f8e0200 */
[----:B------:R-:W-:-:S04]  /*6c00*/  FADD.FTZ R86, R77, R86 ;  /* 0x000000564d567221 */ /* 0x000fc80000010000 */
[----:B------:R-:W-:-:S04]  /*6c10*/  FADD.FTZ R79, R86, R79 ;  /* 0x0000004f564f7221 */ /* 0x000fc80000010000 */
[----:B------:R-:W-:Y:S01]  /*6c20*/  FADD.FTZ R56, R79, R88 ;  /* 0x000000584f387221 */ /* 0x000fe20000010000 */
[----:B-1----:R-:W-:-:S05]  /*6c30*/  IMAD.WIDE.U32 R2, R65, UR6, R4 ;  /* 0x0000000641027c25 */ /* 0x002fca000f8e0004 */
[----:B------:R-:W-:Y:S02]  /*6c40*/  IADD3 R0, R3, R7, RZ ;  /* 0x0000000703007210 */ /* 0x000fe40007ffe0ff */
[----:B0-----:R-:W-:Y:S01]  /*6c50*/  LEA R4, P0, R2, R28, 0x1 ;  /* 0x0000001c02047211 */ /* 0x001fe200078008ff */
[----:B------:R-:W-:Y:S01]  /*6c60*/  STS.128 [R46], R12 ;  /* 0x0000000c2e007388 */ /* 0x000fe20000000c00 */
[----:B------:R-:W-:-:S03]  /*6c70*/  NOP ;  /* 0x0000000000007918 */ /* 0x000fc60000000000 */
[----:B------:R-:W0:Y:S01]  /*6c80*/  LDS.128 R24, [R46] ;  /* 0x000000002e187984 */ /* 0x000e220000000c00 */
[----:B------:R-:W-:Y:S02]  /*6c90*/  LEA.HI.X R5, R2, R29, R0, 0x1, P0 ;  /* 0x0000001d02057211 */ /* 0x000fe400000f0c00 */
[----:B------:R-:W-:Y:S01]  /*6ca0*/  ISETP.GT.AND P0, PT, R45, 0x1, PT ;  /* 0x000000012d00780c */ /* 0x000fe20003f04270 */
[----:B------:R-:W-:-:S05]  /*6cb0*/  IMAD.WIDE R2, R57, 0x10, R4 ;  /* 0x0000001039027825 */ /* 0x000fca00078e0204 */
[----:B0-----:R0:W-:Y:S07]  /*6cc0*/  STG.E.128 desc[UR12][R2.64], R24 ;  /* 0x0000001802007986 */ /* 0x0011ee000c101d0c */
[----:B------:R-:W-:Y:S05]  /*6cd0*/  @P0 BRA `(.L_x_16764) ;  /* 0xffffff9c00040947 */ /* 0x000fea000383ffff */
.L_x_16714:
        /* <DEDUP_REMOVED lines=26> */
.L_x_16766:
[----:B------:R-:W-:Y:S05]  /*6e80*/  BSYNC B0 ;  /* 0x0000000000007941 */ /* 0x000fea0003800000 */
.L_x_16765:
        /* <DEDUP_REMOVED lines=29> */
.L_x_16768:
[----:B------:R-:W2:Y:S02]  /*7060*/  S2R R15, SR_TID.X ;  /* 0x00000000000f7919 */ /* 0x000ea40000002100 */
.L_x_16769:
[----:B------:R-:W-:Y:S05]  /*7070*/  BSYNC B0 ;  /* 0x0000000000007941 */ /* 0x000fea0003800000 */
.L_x_16767:
[----:B------:R-:W-:Y:S02]  /*7080*/  ULDC UR16, c[0x0][0x21c] ;  /* 0x0000870000107ab9 */ /* 0x000fe40000000800 */
[----:B--2---:R-:W-:-:S13]  /*7090*/  ISETP.GE.AND P0, PT, R15, UR16, PT ;  /* 0x000000100f007c0c */ /* 0x004fda000bf06270 */
[----:B------:R-:W-:Y:S05]  /*70a0*/  @P0 EXIT ;  /* 0x000000000000094d */ /* 0x000fea0003800000 */
[----:B------:R-:W2:Y:S01]  /*70b0*/  S2UR UR5, SR_CgaCtaId ;  /* 0x00000000000579c3 */ /* 0x000ea20000008800 */
[----:B------:R-:W-:Y:S01]  /*70c0*/  ULDC.64 UR6, c[0x0][0x358] ;  /* 0x0000d60000067ab9 */ /* 0x000fe20000000a00 */
[----:B------:R-:W-:Y:S01]  /*70d0*/  ULDC.64 UR8, c[0x0][0x338] ;  /* 0x0000ce0000087ab9 */ /* 0x000fe20000000a00 */
[C---:B------:R-:W-:Y:S01]  /*70e0*/  IMAD R0, R62.reuse, UR6, RZ ;  /* 0x000000063e007c24 */ /* 0x040fe2000f8e02ff */
[----:B------:R-:W-:Y:S01]  /*70f0*/  BSSY B0, `(.L_x_16770) ;  /* 0x000002a000007945 */ /* 0x000fe20003800000 */
[----:B------:R-:W-:Y:S01]  /*7100*/  IMAD R62, R62, UR8, RZ ;  /* 0x000000083e3e7c24 */ /* 0x000fe2000f8e02ff */
[----:B------:R-:W-:Y:S01]  /*7110*/  UMOV UR4, 0x400 ;  /* 0x0000040000047882 */ /* 0x000fe20000000000 */
[C---:B01----:R-:W-:Y:S01]  /*7120*/  IMAD.WIDE.U32 R6, R65.reuse, UR6, RZ ;  /* 0x0000000641067c25 */ /* 0x043fe2000f8e00ff */
        /* <DEDUP_REMOVED lines=9> */
[----:B--2---:R-:W-:-:S03]  /*71c0*/  ULEA UR4, UR5, UR4, 0x18 ;  /* 0x0000000405047291 */ /* 0x004fc6000f8ec03f */
[----:B------:R-:W-:-:S09]  /*71d0*/  ULDC UR5, c[0x0][0x0] ;  /* 0x0000000000057ab9 */ /* 0x000fd20000000800 */
.L_x_16771:
        /* <DEDUP_REMOVED lines=28> */
.L_x_16770:
[----:B------:R-:W-:Y:S05]  /*73a0*/  EXIT ;  /* 0x000000000000794d */ /* 0x000fea0003800000 */
.L_x_16772:
        /* <DEDUP_REMOVED lines=13> */
.L_x_19017:


//--------------------- .text._Z25selective_scan_bwd_kernelI32Selective_Scan_bwd_kernel_traitsILi32ELi8ELb1ELb0ELb1ELb1ELb0EN3c108BFloat16ENS1_7complexIfEEEEv12SSMParamsBwd --------------------------
	.section	.text._Z25selective_scan_bwd_kernelI32Selective_Scan_bwd_kernel_traitsILi32ELi8ELb1ELb0ELb1ELb1ELb0EN3c108BFloat16ENS1_7complexIfEEEEv12SSMParamsBwd,"ax",@progbits
	.align	128
        .global         _Z25selective_scan_bwd_kernelI32Selective_Scan_bwd_kernel_traitsILi32ELi8ELb1ELb0ELb1ELb1ELb0EN3c108BFloat16ENS1_7complexIfEEEEv12SSMParamsBwd
        .type           _Z25selective_scan_bwd_kernelI32Selective_Scan_bwd_kernel_traitsILi32ELi8ELb1ELb0ELb1ELb1ELb0EN3c108BFloat16ENS1_7complexIfEEEEv12SSMParamsBwd,@function
        .size           _Z25selective_scan_bwd_kernelI32Selective_Scan_bwd_kernel_traitsILi32ELi8ELb1ELb0ELb1ELb1ELb0EN3c108BFloat16ENS1_7complexIfEEEEv12SSMParamsBwd,(.L_x_19018 - _Z25selective_scan_bwd_kernelI32Selective_Scan_bwd_kernel_traitsILi32ELi8ELb1ELb0ELb1ELb1ELb0EN3c108BFloat16ENS1_7complexIfEEEEv12SSMParamsBwd)
        .other          _Z25selective_scan_bwd_kernelI32Selective_Scan_bwd_kernel_traitsILi32ELi8ELb1ELb0ELb1ELb1ELb0EN3c108BFloat16ENS1_7complexIfEEEEv12SSMParamsBwd,@"STO_CUDA_ENTRY STV_DEFAULT"
_Z25selective_scan_bwd_kernelI32Selective_Scan_bwd_kernel_traitsILi32ELi8ELb1ELb0ELb1ELb1ELb0EN3c108BFloat16ENS1_7complexIfEEEEv12SSMParamsBwd:
.text._Z25selective_scan_bwd_kernelI32Selective_Scan_bwd_kernel_traitsILi32ELi8ELb1ELb0ELb1ELb1ELb0EN3c108BFloat16ENS1_7complexIfEEEEv12SSMParamsBwd:
        /* <DEDUP_REMOVED lines=113> */
[----:B------:R-:W-:Y:S01]  /*0710*/  HFMA2.MMA R19, -RZ, RZ, 0, 0 ;  /* 0x00000000ff137435 */ /* 0x000fe200000001ff */
[----:B------:R-:W-:Y:S02]  /*0720*/  MOV R18, RZ ;  /* 0x000000ff00127202 */ /* 0x000fe40000000f00 */
[----:B------:R-:W-:Y:S01]  /*0730*/  @P1 LEA R18, P3, R65, R24, 0x2 ;  /* 0x0000001841121211 */ /* 0x000fe200078610ff */
[----:B------:R-:W-:Y:S01]  /*0740*/  @P0 IMAD R0, R0, R27, RZ ;  /* 0x0000001b00000224 */ /* 0x000fe200078e02ff */
[----:B0-----:R-:W-:-:S02]  /*0750*/  LEA R54, P4, R53, R54, 0x1 ;  /* 0x0000003635367211 */ /* 0x001fc400078808ff */
[----:B------:R-:W-:Y:S01]  /*0760*/  IADD3 R12, R5, R13, RZ ;  /* 0x0000000d050c7210 */ /* 0x000fe20007ffe0ff */
[----:B----4-:R-:W-:Y:S01]  /*0770*/  @P0 IMAD R3, R0, R15, RZ ;  /* 0x0000000f00030224 */ /* 0x010fe200078e02ff */
[----:B------:R-:W-:Y:S02]  /*0780*/  @P1 LEA.HI.X R19, R65, R25, R62, 0x2, P3 ;  /* 0x0000001941131211 */ /* 0x000fe400018f143e */
[----:B------:R-:W-:Y:S02]  /*0790*/  LEA.HI.X R53, R53, R55, R8, 0x1, P4 ;  /* 0x0000003735357211 */ /* 0x000fe400020f0c08 */
[----:B---3--:R-:W-:Y:S02]  /*07a0*/  LEA R52, P3, R7, R50, 0x1 ;  /* 0x0000003207347211 */ /* 0x008fe400078608ff */
[----:B------:R-:W-:Y:S02]  /*07b0*/  LEA.HI.X.SX32 R2, R9, R12, 0x1, P5 ;  /* 0x0000000c09027211 */ /* 0x000fe400028f0eff */
        /* <DEDUP_REMOVED lines=22> */
.L_x_16838:
[----:B------:R-:W-:Y:S01]  /*0920*/  BAR.SYNC.DEFER_BLOCKING 0x0 ;  /* 0x0000000000007b1d */ /* 0x000fe20000010000 */
[----:B0-----:R-:W-:Y:S02]  /*0930*/  MOV R2, R54 ;  /* 0x0000003600027202 */ /* 0x001fe40000000f00 */
[----:B------:R-:W-:-:S03]  /*0940*/  MOV R3, R53 ;  /* 0x0000003500037202 */ /* 0x000fc60000000f00 */
[----:B--2---:R-:W-:-:S05]  /*0950*/  IMAD.WIDE R2, R55, 0x10, R2 ;  /* 0x0000001037027825 */ /* 0x004fca00078e0202 */
[----:B------:R-:W2:Y:S01]  /*0960*/  LDG.E.128 R4, desc[UR12][R2.64] ;  /* 0x0000000c02047981 */ /* 0x000ea2000c1e1d00 */
[----:B------:R-:W-:-:S03]  /*0970*/  IMAD.WIDE R8, R55, 0x10, R16 ;  /* 0x0000001037087825 */ /* 0x000fc600078e0210 */
[----:B--2---:R-:W-:Y:S01]  /*0980*/  STS.128 [R46], R4 ;  /* 0x000000042e007388 */ /* 0x004fe20000000c00 */
[----:B------:R-:W-:-:S03]  /*0990*/  NOP ;  /* 0x0000000000007918 */ /* 0x000fc60000000000 */
[----:B------:R-:W0:Y:S01]  /*09a0*/  LDS.128 R12, [R46] ;  /* 0x000000002e0c7984 */ /* 0x000e220000000c00 */
[----:B------:R-:W-:Y:S06]  /*09b0*/  BAR.SYNC.DEFER_BLOCKING 0x0 ;  /* 0x0000000000007b1d */ /* 0x000fec0000010000 */
[----:B------:R-:W2:Y:S01]  /*09c0*/  LDG.E.128 R24, desc[UR12][R8.64] ;  /* 0x0000000c08187981 */ /* 0x000ea2000c1e1d00 */
[----:B------:R-:W-:Y:S02]  /*09d0*/  MOV R2, R52 ;  /* 0x0000003400027202 */ /* 0x000fe40000000f00 */
[----:B------:R-:W-:-:S03]  /*09e0*/  MOV R3, R51 ;  /* 0x0000003300037202 */ /* 0x000fc60000000f00 */
[----:B------:R-:W-:Y:S01]  /*09f0*/  IMAD.WIDE R10, R55, 0x10, R2 ;  /* 0x00000010370a7825 */ /* 0x000fe200078e0202 */
[----:B--2---:R-:W-:Y:S01]  /*0a00*/  STS.128 [R46], R24 ;  /* 0x000000182e007388 */ /* 0x004fe20000000c00 */
[----:B------:R-:W-:-:S03]  /*0a10*/  NOP ;  /* 0x0000000000007918 */ /* 0x000fc60000000000 */
[----:B------:R-:W1:Y:S01]  /*0a20*/  LDS.128 R28, [R46] ;  /* 0x000000002e1c7984 */ /* 0x000e620000000c00 */
[----:B------:R-:W-:Y:S06]  /*0a30*/  BAR.SYNC.DEFER_BLOCKING 0x0 ;  /* 0x0000000000007b1d */ /* 0x000fec0000010000 */
[----:B------:R2:W3:Y:S01]  /*0a40*/  LDG.E.128 R32, desc[UR12][R10.64] ;  /* 0x0000000c0a207981 */ /* 0x0004e2000c1e1d00 */
[C---:B0-----:R-:W-:Y:S01]  /*0a50*/  SHF.L.U32 R0, R12.reuse, 0x10, RZ ;  /* 0x000000100c007819 */ /* 0x041fe200000006ff */
[----:B------:R-:W-:Y:S01]  /*0a60*/  BSSY B0, `(.L_x_16774) ;  /* 0x0000055000007945 */ /* 0x000fe20003800000 */
[----:B------:R-:W-:-:S02]  /*0a70*/  PRMT R45, R12, 0x7632, R45 ;  /* 0x000076320c2d7816 */ /* 0x000fc4000000002d */
[----:B------:R-:W-:Y:S02]  /*0a80*/  PRMT R66, R13, 0x7632, R66 ;  /* 0x000076320d427816 */ /* 0x000fe40000000042 */
[----:B------:R-:W-:Y:S02]  /*0a90*/  SHF.L.U32 R2, R45, 0x10, RZ ;  /* 0x000000102d027819 */ /* 0x000fe400000006ff */
[----:B------:R-:W-:Y:S02]  /*0aa0*/  PRMT R166, R14, 0x7632, R166 ;  /* 0x000076320ea67816 */ /* 0x000fe400000000a6 */
[C---:B-1----:R-:W-:Y:S02]  /*0ab0*/  SHF.L.U32 R3, R28.reuse, 0x10, RZ ;  /* 0x000000101c037819 */ /* 0x042fe400000006ff */
[----:B------:R-:W-:Y:S02]  /*0ac0*/  PRMT R28, R28, 0x7632, R28 ;  /* 0x000076321c1c7816 */ /* 0x000fe4000000001c */
[----:B------:R-:W-:Y:S01]  /*0ad0*/  SHF.L.U32 R9, R30, 0x10, RZ ;  /* 0x000000101e097819 */ /* 0x000fe200000006ff */
[----:B-----5:R-:W-:Y:S01]  /*0ae0*/  FADD.FTZ R74, R3, R60 ;  /* 0x0000003c034a7221 */ /* 0x020fe20000010000 */
[----:B--2---:R-:W-:-:S02]  /*0af0*/  SHF.L.U32 R11, R31, 0x10, RZ ;  /* 0x000000101f0b7819 */ /* 0x004fc400000006ff */
[----:B------:R-:W-:Y:S01]  /*0b00*/  SHF.L.U32 R3, R28, 0x10, RZ ;  /* 0x000000101c037819 */ /* 0x000fe200000006ff */
[--C-:B------:R-:W-:Y:S01]  /*0b10*/  FADD.FTZ R78, R9, R60.reuse ;  /* 0x0000003c094e7221 */ /* 0x100fe20000010000 */
[----:B------:R-:W-:Y:S01]  /*0b20*/  FSETP.GTU.FTZ.AND P0, PT, R74, 20, PT ;  /* 0x41a000004a00780b */ /* 0x000fe20003f1c000 */
[----:B------:R-:W-:Y:S01]  /*0b30*/  FADD.FTZ R80, R11, R60 ;  /* 0x0000003c0b507221 */ /* 0x000fe20000010000 */
[----:B------:R-:W-:Y:S01]  /*0b40*/  PRMT R30, R30, 0x7632, R30 ;  /* 0x000076321e1e7816 */ /* 0x000fe2000000001e */
[----:B------:R-:W-:Y:S01]  /*0b50*/  FADD.FTZ R82, R3, R60 ;  /* 0x0000003c03527221 */ /* 0x000fe20000010000 */
[----:B------:R-:W-:Y:S02]  /*0b60*/  PRMT R31, R31, 0x7632, R31 ;  /* 0x000076321f1f7816 */ /* 0x000fe4000000001f */
[----:B------:R-:W-:Y:S02]  /*0b70*/  FSETP.GTU.FTZ.AND P3, PT, R78, 20, PT ;  /* 0x41a000004e00780b */ /* 0x000fe40003f7c000 */
[----:B------:R-:W-:-:S02]  /*0b80*/  FSETP.GTU.FTZ.AND P2, PT, R80, 20, PT ;  /* 0x41a000005000780b */ /* 0x000fc40003f5c000 */
[----:B------:R-:W-:Y:S02]  /*0b90*/  FSETP.GTU.FTZ.AND P6, PT, R82, 20, PT ;  /* 0x41a000005200780b */ /* 0x000fe40003fdc000 */
[----:B------:R-:W-:Y:S01]  /*0ba0*/  SHF.L.U32 R31, R31, 0x10, RZ ;  /* 0x000000101f1f7819 */ /* 0x000fe200000006ff */
[----:B---3--:R-:W-:Y:S01]  /*0bb0*/  STS.128 [R46], R32 ;  /* 0x000000202e007388 */ /* 0x008fe20000000c00 */
[----:B------:R-:W-:-:S03]  /*0bc0*/  NOP ;  /* 0x0000000000007918 */ /* 0x000fc60000000000 */
[----:B------:R-:W0:Y:S02]  /*0bd0*/  LDS.128 R4, [R46] ;  /* 0x000000002e047984 */ /* 0x000e240000000c00 */
[C---:B0-----:R-:W-:Y:S02]  /*0be0*/  SHF.L.U32 R44, R4.reuse, 0x10, RZ ;  /* 0x00000010042c7819 */ /* 0x041fe400000006ff */
[----:B------:R-:W-:Y:S02]  /*0bf0*/  PRMT R64, R4, 0x7632, R64 ;  /* 0x0000763204407816 */ /* 0x000fe40000000040 */
[----:B------:R-:W0:Y:S01]  /*0c00*/  LDC R4, c[0x0][0x21c] ;  /* 0x00008700ff047b82 */ /* 0x000e220000000800 */
[----:B------:R-:W-:Y:S01]  /*0c10*/  FFMA.FTZ R59, R44, R0, R59 ;  /* 0x000000002c3b7223 */ /* 0x000fe2000001003b */
[----:B------:R-:W-:Y:S02]  /*0c20*/  SHF.L.U32 R64, R64, 0x10, RZ ;  /* 0x0000001040407819 */ /* 0x000fe400000006ff */
[----:B------:R-:W-:-:S02]  /*0c30*/  SHF.L.U32 R68, R5, 0x10, RZ ;  /* 0x0000001005447819 */ /* 0x000fc400000006ff */
[----:B------:R-:W-:Y:S01]  /*0c40*/  PRMT R72, R5, 0x7632, R72 ;  /* 0x0000763205487816 */ /* 0x000fe20000000048 */
[----:B------:R-:W-:Y:S01]  /*0c50*/  FFMA.FTZ R59, R64, R2, R59 ;  /* 0x00000002403b7223 */ /* 0x000fe2000001003b */
[C---:B------:R-:W-:Y:S02]  /*0c60*/  SHF.L.U32 R5, R29.reuse, 0x10, RZ ;  /* 0x000000101d057819 */ /* 0x040fe400000006ff */
[----:B------:R-:W-:Y:S02]  /*0c70*/  PRMT R29, R29, 0x7632, R29 ;  /* 0x000076321d1d7816 */ /* 0x000fe4000000001d */
[----:B------:R-:W-:Y:S01]  /*0c80*/  SHF.L.U32 R0, R13, 0x10, RZ ;  /* 0x000000100d007819 */ /* 0x000fe200000006ff */
[--C-:B------:R-:W-:Y:S01]  /*0c90*/  FADD.FTZ R76, R5, R60.reuse ;  /* 0x0000003c054c7221 */ /* 0x100fe20000010000 */
[----:B------:R-:W-:Y:S02]  /*0ca0*/  SHF.L.U32 R29, R29, 0x10, RZ ;  /* 0x000000101d1d7819 */ /* 0x000fe400000006ff */
[----:B------:R-:W-:Y:S01]  /*0cb0*/  SHF.L.U32 R2, R66, 0x10, RZ ;  /* 0x0000001042027819 */ /* 0x000fe200000006ff */
[----:B------:R-:W-:Y:S01]  /*0cc0*/  FFMA.FTZ R59, R68, R0, R59 ;  /* 0x00000000443b7223 */ /* 0x000fe2000001003b */
[----:B------:R-:W-:Y:S01]  /*0cd0*/  SHF.L.U32 R72, R72, 0x10, RZ ;  /* 0x0000001048487819 */ /* 0x000fe200000006ff */
[----:B------:R-:W-:Y:S01]  /*0ce0*/  FADD.FTZ R84, R29, R60 ;  /* 0x0000003c1d547221 */ /* 0x000fe20000010000 */
[----:B------:R-:W-:-:S02]  /*0cf0*/  SHF.L.U32 R0, R14, 0x10, RZ ;  /* 0x000000100e007819 */ /* 0x000fc400000006ff */
[----:B------:R-:W-:Y:S01]  /*0d00*/  SHF.L.U32 R5, R30, 0x10, RZ ;  /* 0x000000101e057819 */ /* 0x000fe200000006ff */
[----:B------:R-:W-:Y:S01]  /*0d10*/  FFMA.FTZ R59, R72, R2, R59 ;  /* 0x00000002483b7223 */ /* 0x000fe2000001003b */
[C---:B------:R-:W-:Y:S02]  /*0d20*/  SHF.L.U32 R86, R6.reuse, 0x10, RZ ;  /* 0x0000001006567819 */ /* 0x040fe400000006ff */
[----:B------:R-:W-:Y:S01]  /*0d30*/  PRMT R88, R6, 0x7632, R88 ;  /* 0x0000763206587816 */ /* 0x000fe20000000058 */
[----:B------:R-:W-:Y:S01]  /*0d40*/  FADD.FTZ R94, R5, R60 ;  /* 0x0000003c055e7221 */ /* 0x000fe20000010000 */
[----:B0-----:R-:W-:Y:S01]  /*0d50*/  ISETP.GE.AND P5, PT, R4, 0x1, PT ;  /* 0x000000010400780c */ /* 0x001fe20003fa6270 */
[----:B------:R-:W-:Y:S01]  /*0d60*/  FFMA.FTZ R59, R86, R0, R59 ;  /* 0x00000000563b7223 */ /* 0x000fe2000001003b */
[----:B------:R-:W-:Y:S02]  /*0d70*/  FSETP.GTU.FTZ.AND P4, PT, R76, 20, PT ;  /* 0x41a000004c00780b */ /* 0x000fe40003f9c000 */
[----:B------:R-:W-:-:S02]  /*0d80*/  FSETP.GTU.FTZ.AND P1, PT, R84, 20, PT ;  /* 0x41a000005400780b */ /* 0x000fc40003f3c000 */
        /* <DEDUP_REMOVED lines=34> */
.L_x_16775:
[----:B------:R-:W-:Y:S05]  /*0fb0*/  BSYNC B0 ;  /* 0x0000000000007941 */ /* 0x000fea0003800000 */
.L_x_16774:
[----:B------:R-:W-:Y:S01]  /*0fc0*/  BSSY B0, `(.L_x_16776) ;  /* 0x0000026000007945 */ /* 0x000fe20003800000 */
[----:B------:R-:W-:Y:S01]  /*0fd0*/  FFMA.FTZ R59, R88, R4, R59 ;  /* 0x00000004583b7223 */ /* 0x000fe2000001003b */
[----:B------:R-:W-:Y:S01]  /*0fe0*/  FSETP.GTU.FTZ.AND P0, PT, R94, 20, PT ;  /* 0x41a000005e00780b */ /* 0x000fe20003f1c000 */
[----:B------:R-:W-:Y:S01]  /*0ff0*/  FADD.FTZ R92, R31, R60 ;  /* 0x0000003c1f5c7221 */ /* 0x000fe20000010000 */
        /* <DEDUP_REMOVED lines=34> */
.L_x_16777:
[----:B------:R-:W-:Y:S05]  /*1220*/  BSYNC B0 ;  /* 0x0000000000007941 */ /* 0x000fea0003800000 */
.L_x_16776:
[----:B------:R-:W-:Y:S01]  /*1230*/  PRMT R167, R15, 0x7632, R167 ;  /* 0x000076320fa77816 */ /* 0x000fe200000000a7 */
[----:B------:R-:W-:Y:S01]  /*1240*/  BSSY B0, `(.L_x_16778) ;  /* 0x0000026000007945 */ /* 0x000fe20003800000 */
[----:B------:R-:W-:Y:S01]  /*1250*/  PRMT R114, R7, 0x7632, R114 ;  /* 0x0000763207727816 */ /* 0x000fe20000000072 */
[----:B------:R-:W-:Y:S01]  /*1260*/  FFMA.FTZ R59, R90, R4, R59 ;  /* 0x000000045a3b7223 */ /* 0x000fe2000001003b */
        /* <DEDUP_REMOVED lines=35> */
.L_x_16779:
[----:B------:R-:W-:Y:S05]  /*14a0*/  BSYNC B0 ;  /* 0x0000000000007941 */ /* 0x000fea0003800000 */
.L_x_16778:
        /* <DEDUP_REMOVED lines=33> */
.L_x_16781:
[----:B------:R-:W-:Y:S05]  /*16c0*/  BSYNC B0 ;  /* 0x0000000000007941 */ /* 0x000fea0003800000 */
.L_x_16780:
        /* <DEDUP_REMOVED lines=33> */
.L_x_16783:
[----:B------:R-:W-:Y:S05]  /*18e0*/  BSYNC B0 ;  /* 0x0000000000007941 */ /* 0x000fea0003800000 */
.L_x_16782:
        /* <DEDUP_REMOVED lines=33> */
.L_x_16785:
[----:B------:R-:W-:Y:S05]  /*1b00*/  BSYNC B0 ;  /* 0x0000000000007941 */ /* 0x000fea0003800000 */
.L_x_16784:
        /* <DEDUP_REMOVED lines=33> */
.L_x_16787:
[----:B------:R-:W-:Y:S05]  /*1d20*/  BSYNC B0 ;  /* 0x0000000000007941 */ /* 0x000fea0003800000 */
.L_x_16786:
        /* <DEDUP_REMOVED lines=33> */
.L_x_16789:
[----:B------:R-:W-:Y:S05]  /*1f40*/  BSYNC B0 ;  /* 0x0000000000007941 */ /* 0x000fea0003800000 */
.L_x_16788:
[----:B------:R-:W-:Y:S01]  /*1f50*/  BAR.SYNC.DEFER_BLOCKING 0x0 ;  /* 0x0000000000007b1d */ /* 0x000fe20000010000 */
[----:B------:R-:W-:Y:S01]  /*1f60*/  HFMA2.MMA R112, -RZ, RZ, 0, 0 ;  /* 0x00000000ff707435 */ /* 0x000fe200000001ff */
[----:B------:R-:W-:Y:S01]  /*1f70*/  FFMA.FTZ R59, R114, R4, R59 ;  /* 0x00000004723b7223 */ /* 0x000fe2000001003b */
[----:B------:R-:W-:Y:S01]  /*1f80*/  HFMA2.MMA R110, -RZ, RZ, 0, 0 ;  /* 0x00000000ff6e7435 */ /* 0x000fe200000001ff */
[----:B------:R-:W-:Y:S01]  /*1f90*/  MOV R87, RZ ;  /* 0x000000ff00577202 */ /* 0x000fe20000000f00 */
[----:B------:R-:W-:Y:S01]  /*1fa0*/  HFMA2.MMA R108, -RZ, RZ, 0, 0 ;  /* 0x00000000ff6c7435 */ /* 0x000fe200000001ff */
[----:B------:R-:W-:Y:S01]  /*1fb0*/  MOV R85, RZ ;  /* 0x000000ff00557202 */ /* 0x000fe20000000f00 */
[----:B------:R-:W-:Y:S01]  /*1fc0*/  HFMA2.MMA R106, -RZ, RZ, 0, 0 ;  /* 0x00000000ff6a7435 */ /* 0x000fe200000001ff */
[----:B------:R-:W-:Y:S01]  /*1fd0*/  MOV R83, RZ ;  /* 0x000000ff00537202 */ /* 0x000fe20000000f00 */
[-C--:B------:R-:W-:Y:S01]  /*1fe0*/  FMUL.FTZ R104, R44, R63.reuse ;  /* 0x0000003f2c687220 */ /* 0x080fe20000410000 */
[----:B------:R-:W-:Y:S01]  /*1ff0*/  MOV R81, RZ ;  /* 0x000000ff00517202 */ /* 0x000fe20000000f00 */
        /* <DEDUP_REMOVED lines=14> */
[----:B------:R-:W-:Y:S01]  /*20e0*/  ULDC.64 UR26, c[0x0][0x368] ;  /* 0x0000da00001a7ab9 */ /* 0x000fe20000000a00 */
[----:B------:R-:W-:Y:S01]  /*20f0*/  ULDC.64 UR24, c[0x0][0x270] ;  /* 0x00009c0000187ab9 */ /* 0x000fe20000000a00 */
[----:B------:R-:W1:Y:S01]  /*2100*/  LDC R69, c[0x0][0x218] ;  /* 0x00008600ff457b82 */ /* 0x000e620000000800 */
[----:B------:R-:W-:Y:S01]  /*2110*/  ULDC.64 UR22, c[0x0][0x250] ;  /* 0x0000940000167ab9 */ /* 0x000fe20000000a00 */
[----:B------:R-:W-:Y:S01]  /*2120*/  ULDC.64 UR20, c[0x0][0x248] ;  /* 0x0000920000147ab9 */ /* 0x000fe20000000a00 */
[----:B------:R-:W-:Y:S01]  /*2130*/  ULDC.64 UR18, c[0x0][0x238] ;  /* 0x00008e0000127ab9 */ /* 0x000fe20000000a00 */
[----:B------:R-:W-:-:S04]  /*2140*/  ULDC.64 UR16, c[0x0][0x230] ;  /* 0x00008c0000107ab9 */ /* 0x000fc80000000a00 */
[----:B------:R-:W2:Y:S08]  /*2150*/  LDC.64 R36, c[0x0][0x368] ;  /* 0x0000da00ff247b82 */ /* 0x000eb00000000a00 */
[----:B------:R-:W3:Y:S08]  /*2160*/  LDC.64 R34, c[0x0][0x370] ;  /* 0x0000dc00ff227b82 */ /* 0x000ef00000000a00 */
[----:B------:R-:W4:Y:S08]  /*2170*/  LDC.64 R32, c[0x0][0x3d0] ;  /* 0x0000f400ff207b82 */ /* 0x000f300000000a00 */
[----:B------:R-:W0:Y:S08]  /*2180*/  LDC.64 R30, c[0x0][0x2d8] ;  /* 0x0000b600ff1e7b82 */ /* 0x000e300000000a00 */
[----:B------:R-:W0:Y:S08]  /*2190*/  LDC.64 R28, c[0x0][0x2d0] ;  /* 0x0000b400ff1c7b82 */ /* 0x000e300000000a00 */
[----:B-1----:R-:W0:Y:S02]  /*21a0*/  LDC.64 R26, c[0x0][0x380] ;  /* 0x0000e000ff1a7b82 */ /* 0x002e240000000a00 */
.L_x_16837:
        /* <DEDUP_REMOVED lines=12> */
[----:B--2---:R-:W2:Y:S01]  /*2270*/  LDG.E.64 R24, desc[UR12][R24.64] ;  /* 0x0000000c18187981 */ /* 0x004ea2000c1e1b00 */
        /* <DEDUP_REMOVED lines=10> */
[----:B------:R-:W-:Y:S01]  /*2320*/  LOP3.LUT P0, RZ, R55, 0x1f, RZ, 0xc0, !PT ;  /* 0x0000001f37ff7812 */ /* 0x000fe2000780c0ff */
[----:B------:R-:W-:Y:S01]  /*2330*/  IMAD R42, R62, UR20, RZ ;  /* 0x000000143e2a7c24 */ /* 0x000fe2000f8e02ff */
[----:B------:R-:W-:Y:S01]  /*2340*/  IADD3 R116, R47, -0x1, RZ ;  /* 0xffffffff2f747810 */ /* 0x000fe20007ffe0ff */
[----:B------:R-:W-:Y:S01]  /*2350*/  IMAD.WIDE.U32 R38, R65, UR20, RZ ;  /* 0x0000001441267c25 */ /* 0x000fe2000f8e00ff */
[----:B------:R-:W-:Y:S02]  /*2360*/  ISETP.LT.OR P1, PT, R47, 0x2, P0 ;  /* 0x000000022f00780c */ /* 0x000fe40000721670 */
[----:B------:R-:W-:Y:S01]  /*2370*/  ISETP.NE.AND P2, PT, R55, RZ, PT ;  /* 0x000000ff3700720c */ /* 0x000fe20003f45270 */
[----:B------:R-:W-:Y:S01]  /*2380*/  IMAD R41, R65, UR21, R42 ;  /* 0x0000001541297c24 */ /* 0x000fe2000f8e022a */
[----:B------:R-:W-:Y:S01]  /*2390*/  IADD3 R89, R55, 0x200, RZ ;  /* 0x0000020037597810 */ /* 0x000fe20007ffe0ff */
[----:B0-----:R-:W-:-:S03]  /*23a0*/  IMAD R2, R105, UR22, RZ ;  /* 0x0000001669027c24 */ /* 0x001fc6000f8e02ff */
[----:B------:R-:W-:Y:S01]  /*23b0*/  IADD3 R39, R39, R41, RZ ;  /* 0x0000002927277210 */ /* 0x000fe20007ffe0ff */
[----:B------:R-:W-:-:S04]  /*23c0*/  IMAD R91, R67, UR23, R2 ;  /* 0x00000017435b7c24 */ /* 0x000fc8000f8e0202 */
[----:B------:R-:W0:Y:S01]  /*23d0*/  @!P1 LDC R95, c[0x0][0x21c] ;  /* 0x00008700ff5f9b82 */ /* 0x000e220000000800 */
[----:B------:R-:W-:Y:S01]  /*23e0*/  IMAD.WIDE.U32 R2, R67, UR22, R38 ;  /* 0x0000001643027c25 */ /* 0x000fe2000f8e0026 */
[----:B------:R-:W-:-:S04]  /*23f0*/  @!P1 IADD3 R42, R47, -0x2, RZ ;  /* 0xfffffffe2f2a9810 */ /* 0x000fc80007ffe0ff */
[----:B------:R-:W-:Y:S02]  /*2400*/  IADD3 R3, R3, R91, RZ ;  /* 0x0000005b03037210 */ /* 0x000fe40007ffe0ff */
[----:B------:R-:W-:-:S04]  /*2410*/  LEA R38, P3, R2, R30, 0x3 ;  /* 0x0000001e02267211 */ /* 0x000fc800078618ff */
[----:B------:R-:W-:-:S06]  /*2420*/  LEA.HI.X R39, R2, R31, R3, 0x3, P3 ;  /* 0x0000001f02277211 */ /* 0x000fcc00018f1c03 */
[----:B------:R-:W5:Y:S01]  /*2430*/  LDG.E.64 R38, desc[UR12][R38.64] ;  /* 0x0000000c26267981 */ /* 0x000f62000c1e1b00 */
[----:B0-----:R-:W-:-:S04]  /*2440*/  @!P1 IMAD R3, R42, R95, R67 ;  /* 0x0000005f2a039224 */ /* 0x001fc800078e0243 */
[----:B------:R-:W-:Y:S01]  /*2450*/  @!P1 IMAD.WIDE R2, R3, 0x10, R22 ;  /* 0x0000001003029825 */ /* 0x000fe200078e0216 */
[----:B------:R-:W-:Y:S03]  /*2460*/  BSSY B0, `(.L_x_16791) ;  /* 0x00000ad000007945 */ /* 0x000fe60003800000 */
[----:B--2---:R-:W-:Y:S01]  /*2470*/  FMUL.FTZ R93, R24, 1.4426950216293334961 ;  /* 0x3fb8aa3b185d7820 */ /* 0x004fe20000410000 */
[----:B------:R-:W-:-:S03]  /*2480*/  FMUL.FTZ R0, R25, R74 ;  /* 0x0000004a19007220 */ /* 0x000fc60000410000 */
[----:B------:R-:W-:Y:S01]  /*2490*/  FMUL.FTZ R40, R93, R74 ;  /* 0x0000004a5d287220 */ /* 0x000fe20000410000 */
[----:B------:R-:W-:Y:S01]  /*24a0*/  FMUL.RZ R70, R0, 0.15915493667125701904 ;  /* 0x3e22f98300467820 */ /* 0x000fe2000040c000 */
[----:B------:R-:W-:-:S03]  /*24b0*/  LEA.HI R0, R116, R116, RZ, 0x1 ;  /* 0x0000007474007211 */ /* 0x000fc600078f08ff */
[----:B------:R-:W-:Y:S01]  /*24c0*/  MUFU.COS R71, R70 ;  /* 0x0000004600477308 */ /* 0x000fe20000000000 */
[----:B------:R-:W-:-:S04]  /*24d0*/  LOP3.LUT R41, R0, 0xfffffe, RZ, 0xc0, !PT ;  /* 0x00fffffe00297812 */ /* 0x000fc800078ec0ff */
[----:B------:R-:W-:-:S03]  /*24e0*/  IADD3 R0, R116, -R41, RZ ;  /* 0x8000002974007210 */ /* 0x000fc60007ffe0ff */
[----:B------:R-:W0:Y:S01]  /*24f0*/  MUFU.EX2 R40, R40 ;  /* 0x0000002800287308 */ /* 0x000e220000000800 */
[----:B------:R-:W-:Y:S02]  /*2500*/  @!P2 LEA R89, R0, R67, 0x8 ;  /* 0x000000430059a211 */ /* 0x000fe400078e40ff */
[-C--:B------:R-:W-:Y:S02]  /*2510*/  LEA R0, R57, R48.reuse, 0x5 ;  /* 0x0000003039007211 */ /* 0x080fe400078e28ff */
[----:B------:R-:W-:-:S03]  /*2520*/  LEA R89, R89, R48, 0x3 ;  /* 0x0000003059597211 */ /* 0x000fc600078e18ff */
[----:B------:R1:W2:Y:S01]  /*2530*/  MUFU.SIN R43, R70 ;  /* 0x00000046002b7308 */ /* 0x0002a20000000400 */
[----:B---3--:R-:W-:Y:S04]  /*2540*/  STS.128 [R46], R4 ;  /* 0x000000042e007388 */ /* 0x008fe80000000c00 */
[----:B----4-:R-:W-:Y:S01]  /*2550*/  STS.128 [R46+0x200], R8 ;  /* 0x000200082e007388 */ /* 0x010fe20000000c00 */
[----:B------:R-:W-:Y:S01]  /*2560*/  NOP ;  /* 0x0000000000007918 */ /* 0x000fe20000000000 */
[C---:B0-----:R-:W-:Y:S02]  /*2570*/  FMUL.FTZ R42, R40.reuse, R71 ;  /* 0x00000047282a7220 */ /* 0x041fe40000410000 */
[----:B------:R-:W0:Y:S01]  /*2580*/  LDS.128 R8, [R0] ;  /* 0x0000000000087984 */ /* 0x000e220000000c00 */
[C---:B------:R-:W-:Y:S01]  /*2590*/  FMUL.FTZ R41, R25.reuse, R76 ;  /* 0x0000004c19297220 */ /* 0x040fe20000410000 */
[----:B-1----:R-:W-:Y:S01]  /*25a0*/  CS2R R70, SRZ ;  /* 0x0000000000467805 */ /* 0x002fe2000001ff00 */
[----:B--2---:R-:W-:Y:S01]  /*25b0*/  FMUL.FTZ R43, R40, R43 ;  /* 0x0000002b282b7220 */ /* 0x004fe20000410000 */
[----:B------:R1:W2:Y:S04]  /*25c0*/  LDS.128 R4, [R0+0x10] ;  /* 0x0000100000047984 */ /* 0x0002a80000000c00 */
[----:B------:R3:W-:Y:S01]  /*25d0*/  STS.64 [R89+0x10b0], R42 ;  /* 0x0010b02a59007388 */ /* 0x0007e20000000a00 */
[----:B------:R-:W-:Y:S01]  /*25e0*/  BAR.SYNC.DEFER_BLOCKING 0x0 ;  /* 0x0000000000007b1d */ /* 0x000fe20000010000 */
[----:B------:R-:W-:-:S04]  /*25f0*/  FMUL.FTZ R40, R25, R82 ;  /* 0x0000005219287220 */ /* 0x000fc80000410000 */
[----:B------:R-:W-:Y:S01]  /*2600*/  FMUL.RZ R95, R40, 0.15915493667125701904 ;  /* 0x3e22f983285f7820 */ /* 0x000fe2000040c000 */
[C---:B------:R-:W-:Y:S01]  /*2610*/  FMUL.FTZ R40, R93.reuse, R82 ;  /* 0x000000525d287220 */ /* 0x040fe20000410000 */
[----:B-1----:R-:W-:Y:S01]  /*2620*/  FMUL.FTZ R0, R93, R76 ;  /* 0x0000004c5d007220 */ /* 0x002fe20000410000 */
[----:B------:R-:W-:Y:S01]  /*2630*/  FMUL.RZ R97, R41, 0.15915493667125701904 ;  /* 0x3e22f98329617820 */ /* 0x000fe2000040c000 */
[----:B------:R-:W-:Y:S01]  /*2640*/  MUFU.SIN R109, R95 ;  /* 0x0000005f006d7308 */ /* 0x000fe20000000400 */
[----:B---3--:R-:W-:-:S07]  /*2650*/  FMUL.FTZ R89, R25, R94 ;  /* 0x0000005e19597220 */ /* 0x008fce0000410000 */
[----:B------:R-:W1:Y:S01]  /*2660*/  MUFU.EX2 R40, R40 ;  /* 0x0000002800287308 */ /* 0x000e620000000800 */
[----:B------:R3:W5:Y:S07]  /*2670*/  @!P1 LDG.E.64 R70, desc[UR12][R2.64+0x8] ;  /* 0x0000080c02469981 */ /* 0x00076e000c1e1b00 */
[----:B------:R-:W-:Y:S08]  /*2680*/  MUFU.SIN R41, R97 ;  /* 0x0000006100297308 */ /* 0x000ff00000000400 */
[----:B------:R4:W-:Y:S01]  /*2690*/  MUFU.COS R91, R97 ;  /* 0x00000061005b7308 */ /* 0x0009e20000000000 */
[C---:B---3--:R-:W-:Y:S01]  /*26a0*/  FMUL.FTZ R2, R25.reuse, R84 ;  /* 0x0000005419027220 */ /* 0x048fe20000410000 */
[----:B------:R-:W-:-:S06]  /*26b0*/  FMUL.FTZ R3, R25, R78 ;  /* 0x0000004e19037220 */ /* 0x000fcc0000410000 */
[----:B------:R-:W3:Y:S01]  /*26c0*/  MUFU.EX2 R0, R0 ;  /* 0x0000000000007308 */ /* 0x000ee20000000800 */
[----:B----4-:R-:W-:Y:S01]  /*26d0*/  FMUL.RZ R97, R89, 0.15915493667125701904 ;  /* 0x3e22f98359617820 */ /* 0x010fe2000040c000 */
[----:B------:R-:W-:-:S06]  /*26e0*/  FMUL.RZ R99, R2, 0.15915493667125701904 ;  /* 0x3e22f98302637820 */ /* 0x000fcc000040c000 */
[----:B------:R4:W0:Y:S01]  /*26f0*/  MUFU.COS R107, R95 ;  /* 0x0000005f006b7308 */ /* 0x0008220000000000 */
[----:B------:R-:W-:Y:S01]  /*2700*/  FMUL.RZ R101, R3, 0.15915493667125701904 ;  /* 0x3e22f98303657820 */ /* 0x000fe2000040c000 */
[C---:B------:R-:W-:Y:S01]  /*2710*/  FMUL.FTZ R2, R93.reuse, R84 ;  /* 0x000000545d027220 */ /* 0x040fe20000410000 */
[C---:B------:R-:W-:Y:S01]  /*2720*/  FMUL.FTZ R3, R93.reuse, R78 ;  /* 0x0000004e5d037220 */ /* 0x040fe20000410000 */
[----:B----4-:R-:W-:-:S04]  /*2730*/  FMUL.FTZ R95, R93, R94 ;  /* 0x0000005e5d5f7220 */ /* 0x010fc80000410000 */
[----:B------:R-:W-:Y:S01]  /*2740*/  MUFU.COS R130, R97 ;  /* 0x0000006100827308 */ /* 0x000fe20000000000 */
[----:B------:R-:W-:Y:S01]  /*2750*/  SHF.L.U32 R89, R12, 0x10, RZ ;  /* 0x000000100c597819 */ /* 0x000fe200000006ff */
[----:B-1----:R-:W-:-:S06]  /*2760*/  FMUL.FTZ R109, R40, R109 ;  /* 0x0000006d286d7220 */ /* 0x002fcc0000410000 */
[----:B------:R-:W1:Y:S01]  /*2770*/  MUFU.EX2 R95, R95 ;  /* 0x0000005f005f7308 */ /* 0x000e620000000800 */
[----:B------:R-:W-:-:S07]  /*2780*/  FMUL.FTZ R126, R89, R74 ;  /* 0x0000004a597e7220 */ /* 0x000fce0000410000 */
[----:B------:R-:W4:Y:S01]  /*2790*/  MUFU.SIN R128, R97 ;  /* 0x0000006100807308 */ /* 0x000f220000000400 */
[C---:B---3--:R-:W-:Y:S01]  /*27a0*/  FMUL.FTZ R118, R0.reuse, R91 ;  /* 0x0000005b00767220 */ /* 0x048fe20000410000 */
[----:B------:R-:W-:Y:S01]  /*27b0*/  FMUL.FTZ R120, R0, R41 ;  /* 0x0000002900787220 */ /* 0x000fe20000410000 */
[----:B0-----:R-:W-:Y:S01]  /*27c0*/  FMUL.FTZ R107, R40, R107 ;  /* 0x0000006b286b7220 */ /* 0x001fe20000410000 */
[----:B------:R-:W-:-:S04]  /*27d0*/  FMUL.FTZ R0, R109, R126 ;  /* 0x0000007e6d007220 */ /* 0x000fc80000410000 */
[----:B------:R-:W-:Y:S08]  /*27e0*/  MUFU.SIN R113, R99 ;  /* 0x0000006300717308 */ /* 0x000ff00000000400 */
[----:B------:R-:W-:Y:S08]  /*27f0*/  MUFU.COS R111, R99 ;  /* 0x00000063006f7308 */ /* 0x000ff00000000000 */
[----:B------:R-:W0:Y:S08]  /*2800*/  MUFU.EX2 R2, R2 ;  /* 0x0000000200027308 */ /* 0x000e300000000800 */
[----:B------:R-:W-:Y:S08]  /*2810*/  MUFU.SIN R122, R101 ;  /* 0x00000065007a7308 */ /* 0x000ff00000000400 */
[----:B------:R-:W-:Y:S08]  /*2820*/  MUFU.COS R124, R101 ;  /* 0x00000065007c7308 */ /* 0x000ff00000000000 */
[----:B------:R-:W3:Y:S01]  /*2830*/  MUFU.EX2 R3, R3 ;  /* 0x0000000300037308 */ /* 0x000ee20000000800 */
[----:B------:R-:W-:Y:S01]  /*2840*/  FMUL.FTZ R40, RZ, R109 ;  /* 0x0000006dff287220 */ /* 0x000fe20000410000 */
[----:B------:R-:W-:Y:S01]  /*2850*/  FFMA.FTZ R0, RZ, R107, R0 ;  /* 0x0000006bff007223 */ /* 0x000fe20000010000 */
[C---:B-1----:R-:W-:Y:S01]  /*2860*/  FMUL.FTZ R119, R95.reuse, R130 ;  /* 0x000000825f777220 */ /* 0x042fe20000410000 */
[----:B----4-:R-:W-:Y:S01]  /*2870*/  FMUL.FTZ R121, R95, R128 ;  /* 0x000000805f797220 */ /* 0x010fe20000410000 */
[----:B------:R-:W-:Y:S01]  /*2880*/  SHF.L.U32 R91, R45, 0x10, RZ ;  /* 0x000000102d5b7819 */ /* 0x000fe200000006ff */
[----:B------:R-:W-:Y:S01]  /*2890*/  FFMA.FTZ R40, R107, R126, -R40 ;  /* 0x0000007e6b287223 */ /* 0x000fe20000010828 */
[----:B------:R-:W-:Y:S01]  /*28a0*/  FADD.FTZ R95, RZ, R0 ;  /* 0x00000000ff5f7221 */ /* 0x000fe20000010000 */
[C---:B0-----:R-:W-:Y:S01]  /*28b0*/  FMUL.FTZ R111, R2.reuse, R111 ;  /* 0x0000006f026f7220 */ /* 0x041fe20000410000 */
[----:B------:R-:W-:Y:S01]  /*28c0*/  FMUL.FTZ R113, R2, R113 ;  /* 0x0000007102717220 */ /* 0x000fe20000410000 */
[----:B------:R-:W-:Y:S01]  /*28d0*/  FFMA.FTZ R41, R91, R82, R40 ;  /* 0x000000525b297223 */ /* 0x000fe20000010028 */
[C---:B------:R-:W-:Y:S01]  /*28e0*/  FMUL.FTZ R97, R120.reuse, R95 ;  /* 0x0000005f78617220 */ /* 0x040fe20000410000 */
[-C--:B------:R-:W-:Y:S01]  /*28f0*/  FMUL.FTZ R2, R93, R80.reuse ;  /* 0x000000505d027220 */ /* 0x080fe20000410000 */
[----:B------:R-:W-:Y:S01]  /*2900*/  FMUL.FTZ R0, R25, R80 ;  /* 0x0000005019007220 */ /* 0x000fe20000410000 */
[-C--:B------:R-:W-:Y:S01]  /*2910*/  FMUL.FTZ R99, R120, R41.reuse ;  /* 0x0000002978637220 */ /* 0x080fe20000410000 */
[C---:B---3--:R-:W-:Y:S01]  /*2920*/  FMUL.FTZ R115, R3.reuse, R124 ;  /* 0x0000007c03737220 */ /* 0x048fe20000410000 */
[----:B------:R-:W-:Y:S01]  /*2930*/  FMUL.FTZ R117, R3, R122 ;  /* 0x0000007a03757220 */ /* 0x000fe20000410000 */
        /* <DEDUP_REMOVED lines=8> */
[-C--:B------:R-:W-:Y:S01]  /*29c0*/  FFMA.FTZ R97, R43, R107.reuse, R0 ;  /* 0x0000006b2b617223 */ /* 0x080fe20000010000 */
[----:B------:R-:W-:Y:S01]  /*29d0*/  FADD.FTZ R124, RZ, R99 ;  /* 0x00000063ff7c7221 */ /* 0x000fe20000010000 */
[----:B------:R-:W-:Y:S01]  /*29e0*/  FMUL.FTZ R128, R113, R122 ;  /* 0x0000007a71807220 */ /* 0x000fe20000410000 */
[----:B------:R-:W-:Y:S01]  /*29f0*/  FFMA.FTZ R41, R42, R107, -R41 ;  /* 0x0000006b2a297223 */ /* 0x000fe20000010829 */
[----:B------:R-:W-:-:S02]  /*2a00*/  FMUL.FTZ R95, R120, R97 ;  /* 0x00000061785f7220 */ /* 0x000fc40000410000 */
[-C--:B------:R-:W-:Y:S01]  /*2a10*/  FFMA.FTZ R128, R111, R124.reuse, R128 ;  /* 0x0000007c6f807223 */ /* 0x080fe20000010080 */
[----:B------:R-:W-:Y:S01]  /*2a20*/  FMUL.FTZ R124, R113, R124 ;  /* 0x0000007c717c7220 */ /* 0x000fe20000410000 */
[-C--:B------:R-:W-:Y:S01]  /*2a30*/  FFMA.FTZ R40, R118, R41.reuse, -R95 ;  /* 0x0000002976287223 */ /* 0x080fe2000001085f */
        /* <DEDUP_REMOVED lines=10> */
[----:B------:R-:W0:Y:S01]  /*2ae0*/  MUFU.SIN R123, R101 ;  /* 0x00000065007b7308 */ /* 0x000e220000000400 */
[----:B------:R-:W-:-:S07]  /*2af0*/  FMUL.FTZ R97, R117, R130 ;  /* 0x0000008275617220 */ /* 0x000fce0000410000 */
[----:B------:R-:W1:Y:S01]  /*2b00*/  MUFU.COS R3, R101 ;  /* 0x0000006500037308 */ /* 0x000e620000000000 */
[----:B------:R-:W-:Y:S01]  /*2b10*/  FMUL.FTZ R41, R113, R40 ;  /* 0x0000002871297220 */ /* 0x000fe20000410000 */
[-C--:B------:R-:W-:Y:S01]  /*2b20*/  FMUL.FTZ R134, R117, R132.reuse ;  /* 0x0000008475867220 */ /* 0x080fe20000410000 */
[----:B------:R-:W-:Y:S01]  /*2b30*/  FFMA.FTZ R132, R115, R132, R97 ;  /* 0x0000008473847223 */ /* 0x000fe20000010061 */
[----:B------:R-:W-:Y:S01]  /*2b40*/  SHF.L.U32 R97, R14, 0x10, RZ ;  /* 0x000000100e617819 */ /* 0x000fe200000006ff */
[-C--:B------:R-:W-:Y:S01]  /*2b50*/  FMUL.FTZ R122, R113, R0.reuse ;  /* 0x00000000717a7220 */ /* 0x080fe20000410000 */
[----:B------:R-:W-:Y:S01]  /*2b60*/  FFMA.FTZ R128, R111, R0, R41 ;  /* 0x000000006f807223 */ /* 0x000fe20000010029 */
[----:B------:R-:W-:Y:S01]  /*2b70*/  FFMA.FTZ R134, R115, R130, -R134 ;  /* 0x0000008273867223 */ /* 0x000fe20000010886 */
[----:B------:R-:W3:Y:S01]  /*2b80*/  MUFU.COS R124, R103 ;  /* 0x00000067007c7308 */ /* 0x000ee20000000000 */
[----:B------:R-:W-:Y:S01]  /*2b90*/  FADD.FTZ R132, RZ, R132 ;  /* 0x00000084ff847221 */ /* 0x000fe20000010000 */
[----:B------:R-:W-:Y:S01]  /*2ba0*/  FFMA.FTZ R40, R111, R40, -R122 ;  /* 0x000000286f287223 */ /* 0x000fe2000001087a */
[----:B------:R-:W-:Y:S01]  /*2bb0*/  FMUL.FTZ R130, R117, R128 ;  /* 0x0000008075827220 */ /* 0x000fe20000410000 */
[----:B------:R-:W-:Y:S01]  /*2bc0*/  FFMA.FTZ R134, R97, R78, R134 ;  /* 0x0000004e61867223 */ /* 0x000fe20000010086 */
[----:B0-----:R-:W-:-:S03]  /*2bd0*/  FMUL.FTZ R123, R2, R123 ;  /* 0x0000007b027b7220 */ /* 0x001fc60000410000 */
[----:B------:R-:W0:Y:S01]  /*2be0*/  MUFU.SIN R0, R103 ;  /* 0x0000006700007308 */ /* 0x000e220000000400 */
[----:B-1----:R-:W-:Y:S01]  /*2bf0*/  FMUL.FTZ R122, R2, R3 ;  /* 0x00000003027a7220 */ /* 0x002fe20000410000 */
[----:B------:R-:W-:Y:S01]  /*2c00*/  FMUL.FTZ R2, R121, R132 ;  /* 0x0000008479027220 */ /* 0x000fe20000410000 */
[----:B------:R-:W-:Y:S01]  /*2c10*/  FFMA.FTZ R130, R115, R40, -R130 ;  /* 0x0000002873827223 */ /* 0x000fe20000010882 */
[----:B------:R-:W-:Y:S01]  /*2c20*/  FMUL.FTZ R3, R121, R134 ;  /* 0x0000008679037220 */ /* 0x000fe20000410000 */
[----:B------:R-:W-:Y:S01]  /*2c30*/  FMUL.FTZ R40, R117, R40 ;  /* 0x0000002875287220 */ /* 0x000fe20000410000 */
[----:B------:R-:W-:Y:S01]  /*2c40*/  SHF.L.U32 R99, R166, 0x10, RZ ;  /* 0x00000010a6637819 */ /* 0x000fe200000006ff */
[C---:B------:R-:W-:Y:S01]  /*2c50*/  FFMA.FTZ R2, R119.reuse, R134, -R2 ;  /* 0x0000008677027223 */ /* 0x040fe20000010802 */
[----:B------:R-:W-:Y:S01]  /*2c60*/  FFMA.FTZ R3, R119, R132, R3 ;  /* 0x0000008477037223 */ /* 0x000fe20000010003 */
[----:B------:R-:W-:Y:S02]  /*2c70*/  FFMA.FTZ R40, R115, R128, R40 ;  /* 0x0000008073287223 */ /* 0x000fe40000010028 */
[----:B------:R-:W-:Y:S01]  /*2c80*/  FFMA.FTZ R41, R99, R94, R2 ;  /* 0x0000005e63297223 */ /* 0x000fe20000010002 */
[----:B------:R-:W-:Y:S01]  /*2c90*/  FADD.FTZ R3, RZ, R3 ;  /* 0x00000003ff037221 */ /* 0x000fe20000010000 */
[----:B------:R-:W-:Y:S01]  /*2ca0*/  FMUL.FTZ R2, R121, R40 ;  /* 0x0000002879027220 */ /* 0x000fe20000410000 */
[----:B---3--:R-:W-:Y:S01]  /*2cb0*/  FMUL.FTZ R124, R125, R124 ;  /* 0x0000007c7d7c7220 */ /* 0x008fe20000410000 */
[----:B------:R-:W-:Y:S01]  /*2cc0*/  FMUL.FTZ R101, R123, R41 ;  /* 0x000000297b657220 */ /* 0x000fe20000410000 */
[----:B0-----:R-:W-:Y:S01]  /*2cd0*/  FMUL.FTZ R125, R125, R0 ;  /* 0x000000007d7d7220 */ /* 0x001fe20000410000 */
[-C--:B------:R-:W-:Y:S01]  /*2ce0*/  FMUL.FTZ R0, R123, R3.reuse ;  /* 0x000000037b007220 */ /* 0x080fe20000410000 */
[-C--:B------:R-:W-:Y:S01]  /*2cf0*/  FFMA.FTZ R2, R119, R130.reuse, -R2 ;  /* 0x0000008277027223 */ /* 0x080fe20000010802 */
[----:B------:R-:W-:Y:S01]  /*2d00*/  FMUL.FTZ R130, R121, R130 ;  /* 0x0000008279827220 */ /* 0x000fe20000410000 */
[C---:B------:R-:W-:Y:S01]  /*2d10*/  FFMA.FTZ R3, R122.reuse, R3, R101 ;  /* 0x000000037a037223 */ /* 0x040fe20000010065 */
[----:B------:R-:W-:Y:S01]  /*2d20*/  SHF.L.U32 R101, R15, 0x10, RZ ;  /* 0x000000100f657819 */ /* 0x000fe200000006ff */
[C---:B------:R-:W-:Y:S01]  /*2d30*/  FFMA.FTZ R0, R122.reuse, R41, -R0 ;  /* 0x000000297a007223 */ /* 0x040fe20000010800 */
[----:B------:R-:W-:Y:S01]  /*2d40*/  ISETP.NE.AND P1, PT, R55, 0x1f, PT ;  /* 0x0000001f3700780c */ /* 0x000fe20003f25270 */
[----:B------:R-:W-:Y:S01]  /*2d50*/  FFMA.FTZ R130, R119, R40, R130 ;  /* 0x0000002877827223 */ /* 0x000fe20000010082 */
[----:B------:R-:W-:Y:S01]  /*2d60*/  FADD.FTZ R40, RZ, R3 ;  /* 0x00000003ff287221 */ /* 0x000fe20000010000 */
[----:B------:R-:W-:Y:S01]  /*2d70*/  FFMA.FTZ R0, R101, R80, R0 ;  /* 0x0000005065007223 */ /* 0x000fe20000010000 */
[C---:B------:R-:W-:Y:S01]  /*2d80*/  FMUL.FTZ R41, R123.reuse, R2 ;  /* 0x000000027b297220 */ /* 0x040fe20000410000 */
[----:B------:R-:W-:Y:S01]  /*2d90*/  FMUL.FTZ R3, R123, R130 ;  /* 0x000000827b037220 */ /* 0x000fe20000410000 */
[C---:B------:R-:W-:Y:S01]  /*2da0*/  FMUL.FTZ R103, R125.reuse, R40 ;  /* 0x000000287d677220 */ /* 0x040fe20000410000 */
[C---:B------:R-:W-:Y:S01]  /*2db0*/  FMUL.FTZ R127, R125.reuse, R0 ;  /* 0x000000007d7f7220 */ /* 0x040fe20000410000 */
[C---:B------:R-:W-:Y:S01]  /*2dc0*/  FFMA.FTZ R41, R122.reuse, R130, R41 ;  /* 0x000000827a297223 */ /* 0x040fe20000010029 */
[----:B------:R-:W-:Y:S01]  /*2dd0*/  FFMA.FTZ R3, R122, R2, -R3 ;  /* 0x000000027a037223 */ /* 0x000fe20000010803 */
[C---:B------:R-:W-:Y:S01]  /*2de0*/  FFMA.FTZ R2, R124.reuse, R0, -R103 ;  /* 0x000000007c027223 */ /* 0x040fe20000010867 */
[----:B------:R-:W-:Y:S01]  /*2df0*/  FFMA.FTZ R143, R124, R40, R127 ;  /* 0x000000287c8f7223 */ /* 0x000fe2000001007f */
[----:B------:R-:W-:Y:S01]  /*2e00*/  FMUL.FTZ R127, R125, R41 ;  /* 0x000000297d7f7220 */ /* 0x000fe20000410000 */
[----:B------:R-:W-:Y:S01]  /*2e10*/  @P1 LEA R40, R55, R48, 0x3 ;  /* 0x0000003037281211 */ /* 0x000fe200078e18ff */
[----:B------:R-:W-:-:S02]  /*2e20*/  FMUL.FTZ R0, R125, R3 ;  /* 0x000000037d007220 */ /* 0x000fc40000410000 */
[C---:B------:R-:W-:Y:S02]  /*2e30*/  FFMA.FTZ R144, R124.reuse, R3, -R127 ;  /* 0x000000037c907223 */ /* 0x040fe4000001087f */
[----:B------:R-:W-:Y:S02]  /*2e40*/  FFMA.FTZ R127, R124, R41, R0 ;  /* 0x000000297c7f7223 */ /* 0x000fe40000010000 */
[----:B------:R-:W0:Y:S01]  /*2e50*/  @P1 LDS.64 R40, [R40+0x20b8] ;  /* 0x0020b80028281984 */ /* 0x000e220000000a00 */
[----:B------:R-:W-:Y:S01]  /*2e60*/  SHF.L.U32 R103, R167, 0x10, RZ ;  /* 0x00000010a7677819 */ /* 0x000fe200000006ff */
[----:B------:R-:W-:-:S04]  /*2e70*/  FADD.FTZ R143, RZ, R143 ;  /* 0x0000008fff8f7221 */ /* 0x000fc80000010000 */
[----:B------:R-:W-:Y:S01]  /*2e80*/  FFMA.FTZ R145, R103, R92, R2 ;  /* 0x0000005c67917223 */ /* 0x000fe20000010002 */
[----:B--2---:R-:W-:Y:S06]  /*2e90*/  @P1 BRA `(.L_x_16792) ;  /* 0x0000000000241947 */ /* 0x004fec0003800000 */
[----:B------:R-:W-:Y:S01]  /*2ea0*/  ISETP.NE.AND P3, PT, R47, R96, PT ;  /* 0x000000602f00720c */ /* 0x000fe20003f65270 */
[----:B0-----:R-:W-:Y:S01]  /*2eb0*/  HFMA2.MMA R41, -RZ, RZ, 0, 0 ;  /* 0x00000000ff297435 */ /* 0x001fe200000001ff */
[----:B------:R-:W-:-:S11]  /*2ec0*/  MOV R40, 0x3f800000 ;  /* 0x3f80000000287802 */ /* 0x000fd60000000f00 */
[----:B------:R-:W-:-:S04]  /*2ed0*/  @P3 LEA.HI R0, R47, R47, RZ, 0x1 ;  /* 0x0000002f2f003211 */ /* 0x000fc800078f08ff */
[----:B------:R-:W-:-:S04]  /*2ee0*/  @P3 LOP3.LUT R0, R0, 0xfffffe, RZ, 0xc0, !PT ;  /* 0x00fffffe00003812 */ /* 0x000fc800078ec0ff */
[----:B------:R-:W-:-:S04]  /*2ef0*/  @P3 IADD3 R0, -R0, R47, RZ ;  /* 0x0000002f00003210 */ /* 0x000fc80007ffe1ff */
[----:B------:R-:W-:-:S04]  /*2f00*/  @P3 LEA R3, R0, R67, 0x8 ;  /* 0x0000004300033211 */ /* 0x000fc800078e40ff */
[----:B------:R-:W-:-:S05]  /*2f10*/  @P3 LEA R3, R3, R48, 0x3 ;  /* 0x0000003003033211 */ /* 0x000fca00078e18ff */
[----:B------:R1:W2:Y:S02]  /*2f20*/  @P3 LDS.64 R40, [R3+0x10b0] ;  /* 0x0010b00003283984 */ /* 0x0002a40000000a00 */
.L_x_16792:
[----:B------:R-:W-:Y:S05]  /*2f30*/  BSYNC B0 ;  /* 0x0000000000007941 */ /* 0x000fea0003800000 */
.L_x_16791:
[----:B------:R-:W3:Y:S01]  /*2f40*/  SHFL.UP PT, R128, R143, 0x1, RZ ;  /* 0x042000008f807989 */ /* 0x000ee200000e00ff */
[----:B------:R-:W-:Y:S01]  /*2f50*/  ISETP.GE.AND P3, PT, R57, 0x1, PT ;  /* 0x000000013900780c */ /* 0x000fe20003f66270 */
[----:B------:R-:W-:Y:S01]  /*2f60*/  BSSY B0, `(.L_x_16793) ;  /* 0x000010b000007945 */ /* 0x000fe20003800000 */
[C---:B------:R-:W-:Y:S01]  /*2f70*/  PRMT R138, R5.reuse, 0x7632, R138 ;  /* 0x00007632058a7816 */ /* 0x040fe2000000008a */
[----:B-1----:R-:W1:Y:S01]  /*2f80*/  SHFL.UP PT, R3, R145, 0x1, RZ ;  /* 0x0420000091037989 */ /* 0x002e6200000e00ff */
[----:B------:R-:W-:Y:S02]  /*2f90*/  SHF.L.U32 R136, R5, 0x10, RZ ;  /* 0x0000001005887819 */ /* 0x000fe400000006ff */
[----:B------:R-:W-:Y:S01]  /*2fa0*/  SHF.L.U32 R138, R138, 0x10, RZ ;  /* 0x000000108a8a7819 */ /* 0x000fe200000006ff */
[----:B------:R-:W4:Y:S04]  /*2fb0*/  SHFL.UP PT, R0, R144, 0x1, RZ ;  /* 0x0420000090007989 */ /* 0x000f2800000e00ff */
[----:B------:R-:W0:Y:S04]  /*2fc0*/  SHFL.UP PT, R2, R127, 0x1, RZ ;  /* 0x042000007f027989 */ /* 0x000e2800000e00ff */
[----:B-----5:R-:W-:Y:S01]  /*2fd0*/  SHFL.IDX PT, R150, R70, RZ, 0x1f ;  /* 0x00001fff46967589 */ /* 0x020fe200000e0000 */
[C---:B---3--:R-:W-:Y:S01]  /*2fe0*/  FMUL.FTZ R130, R127.reuse, R128 ;  /* 0x000000807f827220 */ /* 0x048fe20000410000 */
[----:B-1----:R-:W-:-:S03]  /*2ff0*/  FMUL.FTZ R131, R127, R3 ;  /* 0x000000037f837220 */ /* 0x002fc60000410000 */
[C---:B------:R-:W-:Y:S01]  /*3000*/  FFMA.FTZ R130, R144.reuse, R3, -R130 ;  /* 0x0000000390827223 */ /* 0x040fe20000010882 */
[----:B----4-:R-:W-:Y:S01]  /*3010*/  FMUL.FTZ R129, R127, R0 ;  /* 0x000000007f817220 */ /* 0x010fe20000410000 */
[C---:B------:R-:W-:Y:S02]  /*3020*/  FFMA.FTZ R128, R144.reuse, R128, R131 ;  /* 0x0000008090807223 */ /* 0x040fe40000010083 */
        /* <DEDUP_REMOVED lines=28> */
[C---:B-1----:R-:W-:Y:S01]  /*31f0*/  FMUL.FTZ R131, R127.reuse, R0 ;  /* 0x000000007f837220 */ /* 0x042fe20000410000 */
[----:B---3--:R-:W-:-:S02]  /*3200*/  FMUL.FTZ R133, R127, R3 ;  /* 0x000000037f857220 */ /* 0x008fc40000410000 */
[C---:B------:R-:W-:Y:S01]  /*3210*/  FFMA.FTZ R130, R144.reuse, R3, -R130 ;  /* 0x0000000390827223 */ /* 0x040fe20000010882 */
[-C--:B----4-:R-:W-:Y:S01]  /*3220*/  FMUL.FTZ R129, R127, R2.reuse ;  /* 0x000000027f817220 */ /* 0x090fe20000410000 */
[C---:B------:R-:W-:Y:S01]  /*3230*/  FFMA.FTZ R2, R144.reuse, R2, R131 ;  /* 0x0000000290027223 */ /* 0x040fe20000010083 */
[C---:B------:R-:W-:Y:S01]  /*3240*/  FFMA.FTZ R128, R144.reuse, R128, R133 ;  /* 0x0000008090807223 */ /* 0x040fe20000010085 */
[----:B------:R-:W-:Y:S01]  /*3250*/  @P3 FADD.FTZ R145, R145, R130 ;  /* 0x0000008291913221 */ /* 0x000fe20000010000 */
[----:B------:R-:W-:Y:S02]  /*3260*/  @P3 FFMA.FTZ R144, R144, R0, -R129 ;  /* 0x0000000090903223 */ /* 0x000fe40000010881 */
        /* <DEDUP_REMOVED lines=11> */
[-C--:B----4-:R-:W-:Y:S01]  /*3320*/  FFMA.FTZ R133, R144, R127.reuse, R133 ;  /* 0x0000007f90857223 */ /* 0x090fe20000010085 */
[----:B------:R-:W-:Y:S01]  /*3330*/  FMUL.FTZ R0, R2, R127 ;  /* 0x0000007f02007220 */ /* 0x000fe20000410000 */
[----:B------:R-:W-:Y:S01]  /*3340*/  PRMT R127, R7, 0x7632, R127 ;  /* 0x00007632077f7816 */ /* 0x000fe2000000007f */
[----:B------:R-:W-:Y:S01]  /*3350*/  FFMA.FTZ R128, R144, R129, -R128 ;  /* 0x0000008190807223 */ /* 0x000fe20000010880 */
[----:B------:R-:W-:Y:S01]  /*3360*/  @P3 FADD.FTZ R143, R143, R130 ;  /* 0x000000828f8f3221 */ /* 0x000fe20000010000 */
[----:B------:R-:W-:Y:S01]  /*3370*/  FSEL R140, R2, R133, !P3 ;  /* 0x00000085028c7208 */ /* 0x000fe20005800000 */
[----:B------:R-:W-:Y:S01]  /*3380*/  @P3 FFMA.FTZ R144, R144, R3, -R0 ;  /* 0x0000000390903223 */ /* 0x000fe20000010800 */
[----:B------:R-:W-:Y:S01]  /*3390*/  SHF.L.U32 R127, R127, 0x10, RZ ;  /* 0x000000107f7f7819 */ /* 0x000fe200000006ff */
[----:B------:R-:W-:Y:S01]  /*33a0*/  @P3 FADD.FTZ R145, R145, R128 ;  /* 0x0000008091913221 */ /* 0x000fe20000010000 */
[----:B------:R-:W-:Y:S01]  /*33b0*/  PRMT R133, R6, 0x7632, R133 ;  /* 0x0000763206857816 */ /* 0x000fe20000000085 */
[----:B------:R-:W-:Y:S01]  /*33c0*/  FADD.FTZ R0, R114, R114 ;  /* 0x0000007272007221 */ /* 0x000fe20000010000 */
[----:B------:R-:W-:Y:S01]  /*33d0*/  SHF.L.U32 R128, R7, 0x10, RZ ;  /* 0x0000001007807819 */ /* 0x000fe200000006ff */
[-C--:B------:R-:W-:Y:S01]  /*33e0*/  FMUL.FTZ R132, R38, R127.reuse ;  /* 0x0000007f26847220 */ /* 0x080fe20000410000 */
[----:B------:R-:W-:Y:S01]  /*33f0*/  SHF.L.U32 R133, R133, 0x10, RZ ;  /* 0x0000001085857819 */ /* 0x000fe200000006ff */
[C---:B------:R-:W-:Y:S01]  /*3400*/  FMUL.FTZ R7, R39.reuse, R127 ;  /* 0x0000007f27077220 */ /* 0x040fe20000410000 */
[----:B------:R-:W-:Y:S01]  /*3410*/  SHF.L.U32 R130, R6, 0x10, RZ ;  /* 0x0000001006827819 */ /* 0x000fe200000006ff */
[CC--:B------:R-:W-:Y:S01]  /*3420*/  FFMA.FTZ R129, R39.reuse, R128.reuse, R132 ;  /* 0x0000008027817223 */ /* 0x0c0fe20000010084 */
[----:B------:R-:W-:Y:S01]  /*3430*/  FADD.FTZ R2, R90, R90 ;  /* 0x0000005a5a027221 */ /* 0x000fe20000010000 */
[C---:B------:R-:W-:Y:S01]  /*3440*/  FMUL.FTZ R6, R38.reuse, R133 ;  /* 0x0000008526067220 */ /* 0x040fe20000410000 */
[----:B------:R-:W-:Y:S01]  /*3450*/  FFMA.FTZ R137, R38, R128, -R7 ;  /* 0x0000008026897223 */ /* 0x000fe20000010807 */
[C---:B------:R-:W-:Y:S01]  /*3460*/  FMUL.FTZ R129, R0.reuse, R129 ;  /* 0x0000008100817220 */ /* 0x040fe20000410000 */
[C---:B------:R-:W-:Y:S01]  /*3470*/  FMUL.FTZ R5, R39.reuse, R133 ;  /* 0x0000008527057220 */ /* 0x040fe20000410000 */
[-C--:B------:R-:W-:Y:S01]  /*3480*/  FFMA.FTZ R7, R39, R130.reuse, R6 ;  /* 0x0000008227077223 */ /* 0x080fe20000010006 */
[----:B------:R-:W-:Y:S01]  /*3490*/  FMUL.FTZ R137, R0, R137 ;  /* 0x0000008900897220 */ /* 0x000fe20000410000 */
[-C--:B------:R-:W-:Y:S01]  /*34a0*/  FMUL.FTZ R132, R124, R129.reuse ;  /* 0x000000817c847220 */ /* 0x080fe20000410000 */
[----:B------:R-:W-:Y:S01]  /*34b0*/  FFMA.FTZ R5, R38, R130, -R5 ;  /* 0x0000008226057223 */ /* 0x000fe20000010805 */
[C---:B------:R-:W-:Y:S01]  /*34c0*/  FMUL.FTZ R135, R125.reuse, R129 ;  /* 0x000000817d877220 */ /* 0x040fe20000410000 */
[C---:B------:R-:W-:Y:S01]  /*34d0*/  FMUL.FTZ R134, R2.reuse, R7 ;  /* 0x0000000702867220 */ /* 0x040fe20000410000 */
[----:B------:R-:W-:Y:S01]  /*34e0*/  FFMA.FTZ R7, -R125, R137, -R132 ;  /* 0x000000897d077223 */ /* 0x000fe20000010984 */
[----:B------:R-:W0:Y:S01]  /*34f0*/  SHFL.UP PT, R149, R143, 0x10, RZ ;  /* 0x060000008f957989 */ /* 0x000e2200000e00ff */
[----:B------:R-:W-:Y:S01]  /*3500*/  FMUL.FTZ R131, R2, R5 ;  /* 0x0000000502837220 */ /* 0x000fe20000410000 */
[----:B------:R-:W-:Y:S01]  /*3510*/  FFMA.FTZ R6, R124, R137, -R135 ;  /* 0x000000897c067223 */ /* 0x000fe20000010887 */
[----:B------:R-:W-:Y:S01]  /*3520*/  FADD.FTZ R141, -R134, R7 ;  /* 0x00000007868d7221 */ /* 0x000fe20000010100 */
[----:B------:R-:W1:Y:S01]  /*3530*/  SHFL.UP PT, R147, R145, 0x10, RZ ;  /* 0x0600000091937989 */ /* 0x000e6200000e00ff */
[-C--:B------:R-:W-:Y:S01]  /*3540*/  FMUL.FTZ R5, R39, R138.reuse ;  /* 0x0000008a27057220 */ /* 0x080fe20000410000 */
[----:B------:R-:W-:Y:S01]  /*3550*/  FADD.FTZ R135, R131, R6 ;  /* 0x0000000683877221 */ /* 0x000fe20000010000 */
[----:B------:R-:W-:Y:S01]  /*3560*/  FMUL.FTZ R6, R38, R138 ;  /* 0x0000008a26067220 */ /* 0x000fe20000410000 */
[----:B------:R-:W3:Y:S01]  /*3570*/  SHFL.UP PT, R7, R144, 0x10, RZ ;  /* 0x0600000090077989 */ /* 0x000ee200000e00ff */
[----:B------:R-:W-:Y:S01]  /*3580*/  FADD.FTZ R3, R88, R88 ;  /* 0x0000005858037221 */ /* 0x000fe20000010000 */
[C---:B------:R-:W-:Y:S01]  /*3590*/  FMUL.FTZ R151, R123.reuse, -R141 ;  /* 0x8000008d7b977220 */ /* 0x040fe20000410000 */
[-C--:B------:R-:W-:Y:S01]  /*35a0*/  FMUL.FTZ R146, R123, -R135.reuse ;  /* 0x800000877b927220 */ /* 0x080fe20000410000 */
[----:B------:R-:W4:Y:S01]  /*35b0*/  SHFL.UP PT, R139, R140, 0x10, RZ ;  /* 0x060000008c8b7989 */ /* 0x000f2200000e00ff */
[-C--:B------:R-:W-:Y:S01]  /*35c0*/  FFMA.FTZ R132, R39, R136.reuse, R6 ;  /* 0x0000008827847223 */ /* 0x080fe20000010006 */
[----:B------:R-:W-:Y:S01]  /*35d0*/  FFMA.FTZ R6, R38, R136, -R5 ;  /* 0x0000008826067223 */ /* 0x000fe20000010805 */
[C---:B------:R-:W-:Y:S01]  /*35e0*/  FFMA.FTZ R142, R122.reuse, R135, -R151 ;  /* 0x000000877a8e7223 */ /* 0x040fe20000010897 */
[----:B------:R-:W-:Y:S01]  /*35f0*/  FFMA.FTZ R141, R122, R141, R146 ;  /* 0x0000008d7a8d7223 */ /* 0x000fe20000010092 */
[C---:B------:R-:W-:Y:S01]  /*3600*/  FMUL.FTZ R132, R3.reuse, R132 ;  /* 0x0000008403847220 */ /* 0x040fe20000410000 */
[----:B------:R-:W-:Y:S01]  /*3610*/  FMUL.FTZ R135, R3, R6 ;  /* 0x0000000603877220 */ /* 0x000fe20000410000 */
[----:B------:R-:W-:-:S02]  /*3620*/  ISETP.GE.AND P3, PT, R57, 0x10, PT ;  /* 0x000000103900780c */ /* 0x000fc40003f66270 */
[----:B------:R-:W-:Y:S01]  /*3630*/  FADD.FTZ R146, -R132, R141 ;  /* 0x0000008d84927221 */ /* 0x000fe20000010100 */
[--C-:B------:R-:W-:Y:S01]  /*3640*/  FADD.FTZ R6, R135, R142.reuse ;  /* 0x0000008e87067221 */ /* 0x100fe20000010000 */
[----:B------:R-:W-:Y:S01]  /*3650*/  PRMT R142, R4, 0x7632, R142 ;  /* 0x00007632048e7816 */ /* 0x000fe2000000008e */
[----:B0-----:R-:W-:Y:S01]  /*3660*/  FMUL.FTZ R151, R140, R149 ;  /* 0x000000958c977220 */ /* 0x001fe20000410000 */
[C---:B------:R-:W-:Y:S01]  /*3670*/  FMUL.FTZ R148, R121.reuse, -R146 ;  /* 0x8000009279947220 */ /* 0x040fe20000410000 */
[-C--:B------:R-:W-:Y:S01]  /*3680*/  FMUL.FTZ R5, R121, -R6.reuse ;  /* 0x8000000679057220 */ /* 0x080fe20000410000 */
[----:B------:R-:W-:Y:S02]  /*3690*/  SHF.L.U32 R142, R142, 0x10, RZ ;  /* 0x000000108e8e7819 */ /* 0x000fe400000006ff */
[C---:B------:R-:W-:Y:S01]  /*36a0*/  FFMA.FTZ R153, R119.reuse, R6, -R148 ;  /* 0x0000000677997223 */ /* 0x040fe20000010894 */
[----:B------:R-:W-:Y:S01]  /*36b0*/  FFMA.FTZ R148, R119, R146, R5 ;  /* 0x0000009277947223 */ /* 0x000fe20000010005 */
[----:B-1----:R-:W-:Y:S01]  /*36c0*/  FFMA.FTZ R6, R144, R147, -R151 ;  /* 0x0000009390067223 */ /* 0x002fe20000010897 */
[----:B---3--:R-:W-:Y:S01]  /*36d0*/  FMUL.FTZ R5, R140, R7 ;  /* 0x000000078c057220 */ /* 0x008fe20000410000 */
[----:B------:R-:W-:Y:S01]  /*36e0*/  SHF.L.U32 R141, R4, 0x10, RZ ;  /* 0x00000010048d7819 */ /* 0x000fe200000006ff */
[C---:B------:R-:W-:Y:S01]  /*36f0*/  FMUL.FTZ R146, R140.reuse, R147 ;  /* 0x000000938c927220 */ /* 0x040fe20000410000 */
[----:B------:R-:W-:Y:S01]  /*3700*/  @P3 FADD.FTZ R145, R145, R6 ;  /* 0x0000000691913221 */ /* 0x000fe20000010000 */
[-C--:B----4-:R-:W-:Y:S01]  /*3710*/  FMUL.FTZ R4, R140, R139.reuse ;  /* 0x0000008b8c047220 */ /* 0x090fe20000410000 */
[----:B------:R-:W-:Y:S01]  /*3720*/  FFMA.FTZ R147, R144, R139, R5 ;  /* 0x0000008b90937223 */ /* 0x000fe20000010005 */
[-C--:B------:R-:W-:Y:S01]  /*3730*/  FMUL.FTZ R6, R38, R142.reuse ;  /* 0x0000008e26067220 */ /* 0x080fe20000410000 */
[C---:B------:R-:W-:Y:S01]  /*3740*/  FMUL.FTZ R5, R39.reuse, R142 ;  /* 0x0000008e27057220 */ /* 0x040fe20000410000 */
[C---:B------:R-:W-:Y:S01]  /*3750*/  FFMA.FTZ R146, R144.reuse, R149, R146 ;  /* 0x0000009590927223 */ /* 0x040fe20000010092 */
[----:B------:R-:W-:Y:S01]  /*3760*/  @P3 FFMA.FTZ R144, R144, R7, -R4 ;  /* 0x0000000790903223 */ /* 0x000fe20000010804 */
[----:B------:R-:W-:Y:S01]  /*3770*/  FADD.FTZ R4, R86, R86 ;  /* 0x0000005656047221 */ /* 0x000fe20000010000 */
[-C--:B------:R-:W-:Y:S01]  /*3780*/  FFMA.FTZ R139, R39, R141.reuse, R6 ;  /* 0x0000008d278b7223 */ /* 0x080fe20000010006 */
[----:B------:R-:W-:Y:S01]  /*3790*/  PRMT R151, R11, 0x7632, R151 ;  /* 0x000076320b977816 */ /* 0x000fe20000000097 */
[----:B------:R-:W-:Y:S01]  /*37a0*/  FFMA.FTZ R5, R38, R141, -R5 ;  /* 0x0000008d26057223 */ /* 0x000fe20000010805 */
[----:B------:R-:W-:Y:S01]  /*37b0*/  FSEL R147, R140, R147, !P3 ;  /* 0x000000938c937208 */ /* 0x000fe20005800000 */
[C---:B------:R-:W-:Y:S01]  /*37c0*/  FMUL.FTZ R139, R4.reuse, R139 ;  /* 0x0000008b048b7220 */ /* 0x040fe20000410000 */
[----:B------:R-:W-:Y:S01]  /*37d0*/  SHF.L.U32 R151, R151, 0x10, RZ ;  /* 0x0000001097977819 */ /* 0x000fe200000006ff */
[----:B------:R-:W-:Y:S01]  /*37e0*/  FMUL.FTZ R140, R4, R5 ;  /* 0x00000005048c7220 */ /* 0x000fe20000410000 */
[----:B------:R-:W-:Y:S01]  /*37f0*/  @P3 FADD.FTZ R143, R143, R146 ;  /* 0x000000928f8f3221 */ /* 0x000fe20000010000 */
[----:B------:R-:W-:Y:S01]  /*3800*/  FADD.FTZ R152, -R139, R148 ;  /* 0x000000948b987221 */ /* 0x000fe20000010100 */
[----:B------:R0:W-:Y:S01]  /*3810*/  SHFL.IDX PT, R146, R71, RZ, 0x1f ;  /* 0x00001fff47927589 */ /* 0x0001e200000e0000 */
[----:B------:R-:W-:Y:S01]  /*3820*/  FADD.FTZ R148, R140, R153 ;  /* 0x000000998c947221 */ /* 0x000fe20000010000 */
[----:B------:R-:W-:Y:S01]  /*3830*/  SHF.L.U32 R153, R11, 0x10, RZ ;  /* 0x000000100b997819 */ /* 0x000fe200000006ff */
[-C--:B------:R-:W-:Y:S01]  /*3840*/  FMUL.FTZ R7, R39, R151.reuse ;  /* 0x0000009727077220 */ /* 0x080fe20000410000 */
[----:B------:R-:W1:Y:S01]  /*3850*/  SHFL.UP PT, R147, R147, 0x1, RZ ;  /* 0x0420000093937989 */ /* 0x000e6200000e00ff */
[----:B------:R-:W-:Y:S01]  /*3860*/  FMUL.FTZ R154, R117, -R152 ;  /* 0x80000098759a7220 */ /* 0x000fe20000410000 */
[----:B------:R-:W-:Y:S01]  /*3870*/  FMUL.FTZ R6, R38, R151 ;  /* 0x0000009726067220 */ /* 0x000fe20000410000 */
[----:B------:R-:W-:Y:S01]  /*3880*/  FADD.FTZ R5, R72, R72 ;  /* 0x0000004848057221 */ /* 0x000fe20000010000 */
[-C--:B------:R-:W-:Y:S01]  /*3890*/  FFMA.FTZ R70, R38, R153.reuse, -R7 ;  /* 0x0000009926467223 */ /* 0x080fe20000010807 */
[-C--:B------:R-:W-:Y:S01]  /*38a0*/  FFMA.FTZ R11, R115, R148.reuse, -R154 ;  /* 0x00000094730b7223 */ /* 0x080fe2000001089a */
[----:B------:R-:W3:Y:S01]  /*38b0*/  SHFL.UP PT, R7, R144, 0x1, RZ ;  /* 0x0420000090077989 */ /* 0x000ee200000e00ff */
[----:B------:R-:W-:Y:S01]  /*38c0*/  FFMA.FTZ R6, R39, R153, R6 ;  /* 0x0000009927067223 */ /* 0x000fe20000010006 */
[----:B------:R-:W-:Y:S01]  /*38d0*/  FMUL.FTZ R148, R117, -R148 ;  /* 0x8000009475947220 */ /* 0x000fe20000410000 */
[C---:B------:R-:W-:Y:S01]  /*38e0*/  FMUL.FTZ R70, R5.reuse, R70 ;  /* 0x0000004605467220 */ /* 0x040fe20000410000 */
[----:B------:R-:W4:Y:S01]  /*38f0*/  SHFL.UP PT, R145, R145, 0x1, RZ ;  /* 0x0420000091917989 */ /* 0x000f2200000e00ff */
[----:B0-----:R-:W-:Y:S01]  /*3900*/  FMUL.FTZ R71, R5, R6 ;  /* 0x0000000605477220 */ /* 0x001fe20000410000 */
[----:B------:R-:W-:Y:S01]  /*3910*/  FFMA.FTZ R148, R115, R152, R148 ;  /* 0x0000009873947223 */ /* 0x000fe20000010094 */
[----:B------:R-:W-:Y:S01]  /*3920*/  FADD.FTZ R6, R70, R11 ;  /* 0x0000000b46067221 */ /* 0x000fe20000010000 */
[----:B--2---:R-:W-:Y:S01]  /*3930*/  FMUL.FTZ R149, R125, -R40 ;  /* 0x800000287d957220 */ /* 0x004fe20000410000 */
[----:B------:R-:W0:Y:S01]  /*3940*/  SHFL.UP PT, R143, R143, 0x1, RZ ;  /* 0x042000008f8f7989 */ /* 0x000e2200000e00ff */
[----:B------:R-:W-:Y:S01]  /*3950*/  FADD.FTZ R148, -R71, R148 ;  /* 0x0000009447947221 */ /* 0x000fe20000010100 */
[----:B------:R-:W-:Y:S01]  /*3960*/  FMUL.FTZ R155, R113, -R6 ;  /* 0x80000006719b7220 */ /* 0x000fe20000410000 */
[-C--:B------:R-:W-:Y:S01]  /*3970*/  FMUL.FTZ R11, R125, R41.reuse ;  /* 0x000000297d0b7220 */ /* 0x080fe20000410000 */
[----:B------:R-:W-:Y:S01]  /*3980*/  FFMA.FTZ R149, R124, -R41, R149 ;  /* 0x800000297c957223 */ /* 0x000fe20000010095 */
[-C--:B------:R-:W-:Y:S01]  /*3990*/  FMUL.FTZ R152, R113, -R148.reuse ;  /* 0x8000009471987220 */ /* 0x080fe20000410000 */
[C-C-:B------:R-:W-:Y:S01]  /*39a0*/  FFMA.FTZ R156, R111.reuse, R148, R155.reuse ;  /* 0x000000946f9c7223 */ /* 0x140fe2000001009b */
[----:B------:R-:W-:Y:S01]  /*39b0*/  PRMT R155, R10, 0x7632, R155 ;  /* 0x000076320a9b7816 */ /* 0x000fe2000000009b */
[----:B------:R-:W-:Y:S01]  /*39c0*/  FFMA.FTZ R11, R124, R40, -R11 ;  /* 0x000000287c0b7223 */ /* 0x000fe2000001080b */
[----:B------:R-:W-:Y:S01]  /*39d0*/  FFMA.FTZ R154, R111, R6, -R152 ;  /* 0x000000066f9a7223 */ /* 0x000fe20000010898 */
[----:B------:R-:W-:Y:S01]  /*39e0*/  FMUL.FTZ R157, R123, -R149 ;  /* 0x800000957b9d7220 */ /* 0x000fe20000410000 */
[----:B-1----:R-:W-:Y:S01]  /*39f0*/  FMUL.FTZ R6, R147, R146 ;  /* 0x0000009293067220 */ /* 0x002fe20000410000 */
[----:B------:R-:W-:Y:S01]  /*3a00*/  SHF.L.U32 R155, R155, 0x10, RZ ;  /* 0x000000109b9b7819 */ /* 0x000fe200000006ff */
[-C--:B------:R-:W-:Y:S01]  /*3a10*/  FMUL.FTZ R147, R147, R150.reuse ;  /* 0x0000009693937220 */ /* 0x080fe20000410000 */
[----:B------:R-:W-:Y:S01]  /*3a20*/  FFMA.FTZ R148, R122, R11, -R157 ;  /* 0x0000000b7a947223 */ /* 0x000fe2000001089d */
[C---:B---3--:R-:W-:Y:S01]  /*3a30*/  FFMA.FTZ R6, R7.reuse, R150, -R6 ;  /* 0x0000009607067223 */ /* 0x048fe20000010806 */
[----:B------:R-:W-:Y:S01]  /*3a40*/  SHF.L.U32 R157, R10, 0x10, RZ ;  /* 0x000000100a9d7819 */ /* 0x000fe200000006ff */
[-C--:B------:R-:W-:Y:S01]  /*3a50*/  FMUL.FTZ R10, R38, R155.reuse ;  /* 0x0000009b260a7220 */ /* 0x080fe20000410000 */
[----:B------:R-:W-:Y:S01]  /*3a60*/  FFMA.FTZ R144, R7, R146, R147 ;  /* 0x0000009207907223 */ /* 0x000fe20000010093 */
[----:B----4-:R-:W-:Y:S01]  /*3a70*/  @P2 FADD.FTZ R150, R145, R6 ;  /* 0x0000000691962221 */ /* 0x010fe20000010000 */
[----:B------:R-:W-:Y:S01]  /*3a80*/  FADD.FTZ R6, R68, R68 ;  /* 0x0000004444067221 */ /* 0x000fe20000010000 */
[C---:B------:R-:W-:Y:S01]  /*3a90*/  FMUL.FTZ R7, R39.reuse, R155 ;  /* 0x0000009b27077220 */ /* 0x040fe20000410000 */
[----:B------:R-:W-:Y:S01]  /*3aa0*/  FFMA.FTZ R145, R39, R157, R10 ;  /* 0x0000009d27917223 */ /* 0x000fe2000001000a */
[----:B------:R-:W-:Y:S01]  /*3ab0*/  FMUL.FTZ R11, R123, -R11 ;  /* 0x8000000b7b0b7220 */ /* 0x000fe20000410000 */
[----:B0-----:R-:W-:Y:S01]  /*3ac0*/  @P2 FADD.FTZ R146, R143, R144 ;  /* 0x000000908f922221 */ /* 0x001fe20000010000 */
[----:B------:R-:W-:Y:S01]  /*3ad0*/  FFMA.FTZ R7, R38, R157, -R7 ;  /* 0x0000009d26077223 */ /* 0x000fe20000010807 */
[----:B------:R-:W-:Y:S01]  /*3ae0*/  FMUL.FTZ R145, R6, R145 ;  /* 0x0000009106917220 */ /* 0x000fe20000410000 */
[----:B------:R-:W-:Y:S01]  /*3af0*/  FFMA.FTZ R152, R122, R149, R11 ;  /* 0x000000957a987223 */ /* 0x000fe2000001000b */
[----:B------:R-:W-:Y:S01]  /*3b00*/  LOP3.LUT R144, R55, 0x1f, RZ, 0xc0, !PT ;  /* 0x0000001f37907812 */ /* 0x000fe200078ec0ff */
[----:B------:R-:W-:Y:S01]  /*3b10*/  FMUL.FTZ R149, R6, R7 ;  /* 0x0000000706957220 */ /* 0x000fe20000410000 */
[----:B------:R-:W-:Y:S01]  /*3b20*/  FADD.FTZ R143, -R145, R156 ;  /* 0x0000009c918f7221 */ /* 0x000fe20000010100 */
[C---:B------:R-:W-:Y:S01]  /*3b30*/  FMUL.FTZ R10, R121.reuse, -R152 ;  /* 0x80000098790a7220 */ /* 0x040fe20000410000 */
[-C--:B------:R-:W-:Y:S01]  /*3b40*/  FMUL.FTZ R7, R121, -R148.reuse ;  /* 0x8000009479077220 */ /* 0x080fe20000410000 */
[----:B------:R-:W-:Y:S01]  /*3b50*/  FADD.FTZ R11, R149, R154 ;  /* 0x0000009a950b7221 */ /* 0x000fe20000010000 */
[----:B------:R-:W-:Y:S01]  /*3b60*/  FMUL.FTZ R147, R120, -R143 ;  /* 0x8000008f78937220 */ /* 0x000fe20000410000 */
[C---:B------:R-:W-:Y:S01]  /*3b70*/  FFMA.FTZ R10, R119.reuse, R148, -R10 ;  /* 0x00000094770a7223 */ /* 0x040fe2000001080a */
[--C-:B------:R-:W-:Y:S01]  /*3b80*/  FFMA.FTZ R152, R119, R152, R7.reuse ;  /* 0x0000009877987223 */ /* 0x100fe20000010007 */
[----:B------:R-:W-:Y:S01]  /*3b90*/  PRMT R7, R9, 0x7632, R7 ;  /* 0x0000763209077816 */ /* 0x000fe20000000007 */
[-C--:B------:R-:W-:Y:S01]  /*3ba0*/  FFMA.FTZ R163, R118, R11.reuse, -R147 ;  /* 0x0000000b76a37223 */ /* 0x080fe20000010893 */
[----:B------:R-:W-:Y:S01]  /*3bb0*/  FMUL.FTZ R147, R120, -R11 ;  /* 0x8000000b78937220 */ /* 0x000fe20000410000 */
[C---:B------:R-:W-:Y:S01]  /*3bc0*/  ISETP.NE.AND P4, PT, R144.reuse, 0x1f, PT ;  /* 0x0000001f9000780c */ /* 0x040fe20003f85270 */
[----:B------:R-:W-:Y:S01]  /*3bd0*/  FMUL.FTZ R11, R117, -R10 ;  /* 0x8000000a750b7220 */ /* 0x000fe20000410000 */
[----:B------:R-:W-:Y:S01]  /*3be0*/  ISETP.GT.U32.AND P5, PT, R144, 0x1d, PT ;  /* 0x0000001d9000780c */ /* 0x000fe20003fa4070 */
[----:B------:R-:W-:Y:S01]  /*3bf0*/  FFMA.FTZ R156, R118, R143, R147 ;  /* 0x0000008f769c7223 */ /* 0x000fe20000010093 */
[----:B------:R-:W-:-:S02]  /*3c00*/  ISETP.GT.U32.AND P6, PT, R144, 0x1b, PT ;  /* 0x0000001b9000780c */ /* 0x000fc40003fc4070 */
[C---:B------:R-:W-:Y:S02]  /*3c10*/  ISETP.GT.U32.AND P2, PT, R144.reuse, 0x17, PT ;  /* 0x000000179000780c */ /* 0x040fe40003f44070 */
[----:B------:R-:W-:Y:S01]  /*3c20*/  ISETP.GT.U32.AND P3, PT, R144, 0xf, PT ;  /* 0x0000000f9000780c */ /* 0x000fe20003f64070 */
[-C--:B------:R-:W-:Y:S01]  /*3c30*/  FMUL.FTZ R144, R117, -R152.reuse ;  /* 0x8000009875907220 */ /* 0x080fe20000410000 */
[----:B------:R-:W-:Y:S01]  /*3c40*/  SHF.L.U32 R160, R7, 0x10, RZ ;  /* 0x0000001007a07819 */ /* 0x000fe200000006ff */
[C---:B------:R-:W-:Y:S01]  /*3c50*/  FFMA.FTZ R152, R115.reuse, R152, R11 ;  /* 0x0000009873987223 */ /* 0x040fe2000001000b */
[----:B------:R-:W-:Y:S01]  /*3c60*/  FADD.FTZ R7, R64, R64 ;  /* 0x0000004040077221 */ /* 0x000fe20000010000 */
[----:B------:R-:W-:Y:S01]  /*3c70*/  FFMA.FTZ R148, R115, R10, -R144 ;  /* 0x0000000a73947223 */ /* 0x000fe20000010890 */
[----:B------:R-:W-:Y:S01]  /*3c80*/  SHF.L.U32 R10, R9, 0x10, RZ ;  /* 0x00000010090a7819 */ /* 0x000fe200000006ff */
[C---:B------:R-:W-:Y:S01]  /*3c90*/  FMUL.FTZ R144, R38.reuse, R160 ;  /* 0x000000a026907220 */ /* 0x040fe20000410000 */
[----:B------:R-:W-:Y:S01]  /*3ca0*/  FMUL.FTZ R154, R113, -R152 ;  /* 0x80000098719a7220 */ /* 0x000fe20000410000 */
[----:B------:R-:W-:Y:S01]  /*3cb0*/  FMUL.FTZ R9, R39, R160 ;  /* 0x000000a027097220 */ /* 0x000fe20000410000 */
[----:B------:R-:W-:Y:S01]  /*3cc0*/  FMUL.FTZ R11, R113, -R148 ;  /* 0x80000094710b7220 */ /* 0x000fe20000410000 */
[----:B------:R-:W-:Y:S01]  /*3cd0*/  FFMA.FTZ R144, R39, R10, R144 ;  /* 0x0000000a27907223 */ /* 0x000fe20000010090 */
[C---:B------:R-:W-:Y:S01]  /*3ce0*/  FFMA.FTZ R143, R111.reuse, R148, -R154 ;  /* 0x000000946f8f7223 */ /* 0x040fe2000001089a */
[----:B------:R-:W-:Y:S01]  /*3cf0*/  FFMA.FTZ R148, R38, R10, -R9 ;  /* 0x0000000a26947223 */ /* 0x000fe20000010809 */
[----:B------:R-:W-:Y:S01]  /*3d00*/  FFMA.FTZ R159, R111, R152, R11 ;  /* 0x000000986f9f7223 */ /* 0x000fe2000001000b */
[C---:B------:R-:W-:Y:S01]  /*3d10*/  FMUL.FTZ R147, R7.reuse, R144 ;  /* 0x0000009007937220 */ /* 0x040fe20000410000 */
[----:B------:R-:W-:Y:S01]  /*3d20*/  FMUL.FTZ R161, R120, -R143 ;  /* 0x8000008f78a17220 */ /* 0x000fe20000410000 */
[----:B------:R-:W-:Y:S01]  /*3d30*/  FMUL.FTZ R148, R7, R148 ;  /* 0x0000009407947220 */ /* 0x000fe20000410000 */
[C---:B------:R-:W-:Y:S01]  /*3d40*/  PRMT R9, R8.reuse, 0x7632, R9 ;  /* 0x0000763208097816 */ /* 0x040fe20000000009 */
[----:B------:R-:W-:Y:S01]  /*3d50*/  FADD.FTZ R144, -R147, R156 ;  /* 0x0000009c93907221 */ /* 0x000fe20000010100 */
[----:B------:R-:W-:Y:S01]  /*3d60*/  SHF.L.U32 R11, R8, 0x10, RZ ;  /* 0x00000010080b7819 */ /* 0x000fe200000006ff */
[----:B------:R-:W-:Y:S01]  /*3d70*/  FADD.FTZ R8, R148, R163 ;  /* 0x000000a394087221 */ /* 0x000fe20000010000 */
[-C--:B------:R-:W-:Y:S01]  /*3d80*/  FFMA.FTZ R156, R118, R159.reuse, R161 ;  /* 0x0000009f769c7223 */ /* 0x080fe200000100a1 */
[----:B------:R-:W-:Y:S01]  /*3d90*/  FMUL.FTZ R152, R109, -R144 ;  /* 0x800000906d987220 */ /* 0x000fe20000410000 */
[----:B------:R-:W-:Y:S01]  /*3da0*/  FMUL.FTZ R159, R120, -R159 ;  /* 0x8000009f789f7220 */ /* 0x000fe20000410000 */
[----:B------:R-:W-:Y:S01]  /*3db0*/  SHF.L.U32 R9, R9, 0x10, RZ ;  /* 0x0000001009097819 */ /* 0x000fe200000006ff */
[-C--:B------:R-:W-:Y:S01]  /*3dc0*/  FMUL.FTZ R161, R109, -R8.reuse ;  /* 0x800000086da17220 */ /* 0x080fe20000410000 */
[----:B------:R-:W-:Y:S01]  /*3dd0*/  FFMA.FTZ R158, R107, R8, -R152 ;  /* 0x000000086b9e7223 */ /* 0x000fe20000010898 */
[----:B------:R-:W-:Y:S01]  /*3de0*/  FFMA.FTZ R8, R118, R143, -R159 ;  /* 0x0000008f76087223 */ /* 0x000fe2000001089f */
[----:B------:R-:W-:Y:S01]  /*3df0*/  FMUL.FTZ R159, R109, -R156 ;  /* 0x8000009c6d9f7220 */ /* 0x000fe20000410000 */
[----:B------:R-:W-:Y:S01]  /*3e00*/  FFMA.FTZ R163, R107, R144, R161 ;  /* 0x000000906ba37223 */ /* 0x000fe200000100a1 */
[-C--:B------:R-:W-:Y:S01]  /*3e10*/  FMUL.FTZ R143, R39, R9.reuse ;  /* 0x00000009278f7220 */ /* 0x080fe20000410000 */
[----:B------:R-:W-:Y:S01]  /*3e20*/  FMUL.FTZ R144, R38, R9 ;  /* 0x0000000926907220 */ /* 0x000fe20000410000 */
        /* <DEDUP_REMOVED lines=30> */
.L_x_16794:
[----:B------:R-:W-:Y:S05]  /*4010*/  BSYNC B0 ;  /* 0x0000000000007941 */ /* 0x000fea0003800000 */
.L_x_16793:
[----:B-1----:R-:W-:Y:S01]  /*4020*/  FADD.FTZ R150, R126, R161 ;  /* 0x000000a17e967221 */ /* 0x002fe20000010000 */
[----:B------:R-:W-:Y:S01]  /*4030*/  FADD.FTZ R42, RZ, R42 ;  /* 0x0000002aff2a7221 */ /* 0x000fe20000010000 */
[----:B--2---:R1:W2:Y:S01]  /*4040*/  SHFL.DOWN PT, R154, R152, 0x2, 0x1f ;  /* 0x08401f00989a7f89 */ /* 0x0042a200000e0000 */
[----:B------:R-:W-:Y:S01]  /*4050*/  BSSY B0, `(.L_x_16795) ;  /* 0x0000012000007945 */ /* 0x000fe20003800000 */
[C---:B---3--:R-:W-:Y:S01]  /*4060*/  FMUL.FTZ R165, R9.reuse, R150 ;  /* 0x0000009609a57220 */ /* 0x048fe20000410000 */
[----:B----4-:R-:W-:Y:S01]  /*4070*/  FMUL.FTZ R146, R9, R42 ;  /* 0x0000002a09927220 */ /* 0x010fe20000410000 */
[----:B------:R1:W3:Y:S04]  /*4080*/  SHFL.DOWN PT, R162, R156, 0x2, 0x1f ;  /* 0x08401f009ca27f89 */ /* 0x0002e800000e0000 */
[----:B------:R1:W4:Y:S04]  /*4090*/  SHFL.DOWN PT, R161, R158, 0x2, 0x1f ;  /* 0x08401f009ea17f89 */ /* 0x00032800000e0000 */
        /* <DEDUP_REMOVED lines=13> */
.L_x_16796:
[----:B------:R-:W-:Y:S05]  /*4170*/  BSYNC B0 ;  /* 0x0000000000007941 */ /* 0x000fea0003800000 */
.L_x_16795:
[-C--:B0-----:R-:W-:Y:S01]  /*4180*/  FMUL.FTZ R126, R109, R150.reuse ;  /* 0x000000966d7e7220 */ /* 0x081fe20000410000 */
[C---:B----4-:R-:W-:Y:S01]  /*4190*/  FFMA.FTZ R161, R11.reuse, R150, -R146 ;  /* 0x000000960ba17223 */ /* 0x050fe20000010892 */
[-C--:B------:R-:W-:Y:S01]  /*41a0*/  FFMA.FTZ R9, R11, R42.reuse, R165 ;  /* 0x0000002a0b097223 */ /* 0x080fe200000100a5 */
[-C--:B------:R-:W-:Y:S01]  /*41b0*/  FMUL.FTZ R11, R109, R42.reuse ;  /* 0x0000002a6d0b7220 */ /* 0x080fe20000410000 */
[-C--:B------:R-:W-:Y:S01]  /*41c0*/  FMUL.FTZ R163, R39, R42.reuse ;  /* 0x0000002a27a37220 */ /* 0x080fe20000410000 */
[CC--:B------:R-:W-:Y:S01]  /*41d0*/  FMUL.FTZ R146, R38.reuse, R42.reuse ;  /* 0x0000002a26927220 */ /* 0x0c0fe20000410000 */
[C---:B------:R-:W-:Y:S01]  /*41e0*/  FFMA.FTZ R43, R107.reuse, R42, R126 ;  /* 0x0000002a6b2b7223 */ /* 0x040fe2000001007e */
[-C--:B--2---:R-:W-:Y:S01]  /*41f0*/  FFMA.FTZ R154, R107, R150.reuse, -R11 ;  /* 0x000000966b9a7223 */ /* 0x084fe2000001080b */
[-C--:B------:R-:W-:Y:S01]  /*4200*/  FFMA.FTZ R163, R38, R150.reuse, -R163 ;  /* 0x0000009626a37223 */ /* 0x080fe200000108a3 */
[----:B------:R-:W-:Y:S01]  /*4210*/  FFMA.FTZ R11, R39, R150, R146 ;  /* 0x00000096270b7223 */ /* 0x000fe20000010092 */
[----:B------:R-:W-:Y:S01]  /*4220*/  FADD.FTZ R43, RZ, R43 ;  /* 0x0000002bff2b7221 */ /* 0x000fe20000010000 */
[C---:B------:R-:W-:Y:S01]  /*4230*/  FFMA.FTZ R126, R8.reuse, R161, RZ ;  /* 0x000000a1087e7223 */ /* 0x040fe200000100ff */
[C---:B------:R-:W-:Y:S01]  /*4240*/  FFMA.FTZ R146, -R8.reuse, R9, RZ ;  /* 0x0000000908927223 */ /* 0x040fe200000101ff */
[C---:B------:R-:W-:Y:S01]  /*4250*/  FMUL.FTZ R161, R8.reuse, R163 ;  /* 0x000000a308a17220 */ /* 0x040fe20000410000 */
[----:B------:R-:W-:Y:S01]  /*4260*/  FFMA.FTZ R154, R91, R82, R154 ;  /* 0x000000525b9a7223 */ /* 0x000fe2000001009a */
[----:B------:R-:W-:Y:S01]  /*4270*/  FFMA.FTZ R163, -R8, R11, -RZ ;  /* 0x0000000b08a37223 */ /* 0x000fe200000109ff */
[C---:B------:R-:W-:Y:S01]  /*4280*/  FMUL.FTZ R9, R160.reuse, R43 ;  /* 0x0000002ba0097220 */ /* 0x040fe20000410000 */
[----:B---3--:R0:W2:Y:S01]  /*4290*/  SHFL.DOWN PT, R162, R152, 0x4, 0x1f ;  /* 0x08801f0098a27f89 */ /* 0x0080a200000e0000 */
[----:B------:R-:W-:Y:S01]  /*42a0*/  BSSY B0, `(.L_x_16797) ;  /* 0x0000012000007945 */ /* 0x000fe20003800000 */
[-C--:B------:R-:W-:Y:S01]  /*42b0*/  FMUL.FTZ R171, R160, R154.reuse ;  /* 0x0000009aa0ab7220 */ /* 0x080fe20000410000 */
[----:B------:R-:W-:Y:S01]  /*42c0*/  FFMA.FTZ R160, R10, R154, -R9 ;  /* 0x0000009a0aa07223 */ /* 0x000fe20000010809 */
        /* <DEDUP_REMOVED lines=15> */
.L_x_16798:
[----:B------:R-:W-:Y:S05]  /*43c0*/  BSYNC B0 ;  /* 0x0000000000007941 */ /* 0x000fea0003800000 */
.L_x_16797:
[C---:B------:R-:W-:Y:S01]  /*43d0*/  FMUL.FTZ R11, R120.reuse, R154 ;  /* 0x0000009a780b7220 */ /* 0x040fe20000410000 */
[-C--:B------:R-:W-:Y:S01]  /*43e0*/  FMUL.FTZ R9, R120, R43.reuse ;  /* 0x0000002b78097220 */ /* 0x080fe20000410000 */
[----:B------:R-:W-:Y:S01]  /*43f0*/  FFMA.FTZ R173, R7, R160, R126 ;  /* 0x000000a007ad7223 */ /* 0x000fe2000001007e */
[-C--:B------:R-:W-:Y:S01]  /*4400*/  FFMA.FTZ R171, R10, R43.reuse, R171 ;  /* 0x0000002b0aab7223 */ /* 0x080fe200000100ab */
[CC--:B------:R-:W-:Y:S01]  /*4410*/  FFMA.FTZ R11, R118.reuse, R43.reuse, R11 ;  /* 0x0000002b760b7223 */ /* 0x0c0fe2000001000b */
[----:B------:R-:W-:Y:S01]  /*4420*/  FFMA.FTZ R160, R118, R154, -R9 ;  /* 0x0000009a76a07223 */ /* 0x000fe20000010809 */
[----:B------:R-:W-:Y:S01]  /*4430*/  ISETP.GE.OR P0, PT, R47, R96, P0 ;  /* 0x000000602f00720c */ /* 0x000fe20000706670 */
[----:B------:R-:W-:Y:S01]  /*4440*/  FMUL.FTZ R9, R39, R43 ;  /* 0x0000002b27097220 */ /* 0x000fe20000410000 */
[----:B------:R-:W-:Y:S01]  /*4450*/  FADD.FTZ R126, RZ, R11 ;  /* 0x0000000bff7e7221 */ /* 0x000fe20000010000 */
[----:B------:R-:W-:Y:S01]  /*4460*/  FFMA.FTZ R160, R93, R76, R160 ;  /* 0x0000004c5da07223 */ /* 0x000fe200000100a0 */
[----:B------:R-:W-:Y:S01]  /*4470*/  FFMA.FTZ R175, -R7, R171, R146 ;  /* 0x000000ab07af7223 */ /* 0x000fe20000010192 */
[C---:B------:R-:W-:Y:S01]  /*4480*/  FMUL.FTZ R10, R38.reuse, R43 ;  /* 0x0000002b260a7220 */ /* 0x040fe20000410000 */
[C---:B------:R-:W-:Y:S01]  /*4490*/  FMUL.FTZ R146, R155.reuse, R126 ;  /* 0x0000007e9b927220 */ /* 0x040fe20000410000 */
[----:B0-----:R-:W-:Y:S01]  /*44a0*/  FFMA.FTZ R8, R38, R154, -R9 ;  /* 0x0000009a26087223 */ /* 0x001fe20000010809 */
[----:B------:R-:W-:Y:S01]  /*44b0*/  FMUL.FTZ R9, R155, R160 ;  /* 0x000000a09b097220 */ /* 0x000fe20000410000 */
[----:B------:R-:W-:Y:S01]  /*44c0*/  FFMA.FTZ R10, R39, R154, R10 ;  /* 0x0000009a270a7223 */ /* 0x000fe2000001000a */
[C---:B---3--:R-:W-:Y:S01]  /*44d0*/  FFMA.FTZ R164, R157.reuse, R160, -R146 ;  /* 0x000000a09da47223 */ /* 0x048fe20000010892 */
[----:B------:R0:W3:Y:S01]  /*44e0*/  SHFL.DOWN PT, R170, R152, 0x8, 0x1f ;  /* 0x09001f0098aa7f89 */ /* 0x0000e200000e0000 */
[----:B------:R-:W-:Y:S01]  /*44f0*/  FFMA.FTZ R168, R157, R126, R9 ;  /* 0x0000007e9da87223 */ /* 0x000fe20000010009 */
[----:B------:R-:W-:Y:S01]  /*4500*/  BSSY B0, `(.L_x_16799) ;  /* 0x0000016000007945 */ /* 0x000fe20003800000 */
[C---:B------:R-:W-:Y:S01]  /*4510*/  FMUL.FTZ R155, R7.reuse, R8 ;  /* 0x00000008079b7220 */ /* 0x040fe20000410000 */
[----:B------:R0:W0:Y:S01]  /*4520*/  SHFL.DOWN PT, R172, R156, 0x8, 0x1f ;  /* 0x09001f009cac7f89 */ /* 0x00002200000e0000 */
[----:B------:R-:W-:Y:S01]  /*4530*/  HFMA2.MMA R9, -RZ, RZ, 0, 0 ;  /* 0x00000000ff097435 */ /* 0x000fe200000001ff */
[----:B------:R-:W-:Y:S01]  /*4540*/  FFMA.FTZ R7, -R7, R10, -RZ ;  /* 0x0000000a07077223 */ /* 0x000fe200000109ff */
[----:B------:R-:W-:Y:S01]  /*4550*/  MOV R8, 0x3f800000 ;  /* 0x3f80000000087802 */ /* 0x000fe20000000f00 */
[----:B------:R0:W0:Y:S01]  /*4560*/  SHFL.DOWN PT, R169, R158, 0x8, 0x1f ;  /* 0x09001f009ea97f89 */ /* 0x00002200000e0000 */
[----:B------:R-:W-:-:S02]  /*4570*/  CS2R R10, SRZ ;  /* 0x00000000000a7805 */ /* 0x000fc4000001ff00 */
[----:B--2---:R-:W-:Y:S01]  /*4580*/  @!P0 LEA R162, R67, R48, 0x4 ;  /* 0x0000003043a28211 */ /* 0x004fe200078e20ff */
[----:B------:R2:W0:Y:S01]  /*4590*/  SHFL.DOWN PT, R146, R159, 0x8, 0x1f ;  /* 0x09001f009f927f89 */ /* 0x00042200000e0000 */
[----:B------:R-:W-:Y:S05]  /*45a0*/  @P2 BRA `(.L_x_16800) ;  /* 0x00000000002c2947 */ /* 0x000fea0003800000 */
[C---:B0---4-:R-:W-:Y:S01]  /*45b0*/  FMUL.FTZ R165, R156.reuse, R146 ;  /* 0x000000929ca57220 */ /* 0x051fe20000410000 */
[C---:B------:R-:W-:Y:S01]  /*45c0*/  FMUL.FTZ R157, R156.reuse, R172 ;  /* 0x000000ac9c9d7220 */ /* 0x040fe20000410000 */
[-C--:B------:R-:W-:Y:S02]  /*45d0*/  FMUL.FTZ R171, R156, R169.reuse ;  /* 0x000000a99cab7220 */ /* 0x080fe40000410000 */
[----:B------:R-:W-:Y:S01]  /*45e0*/  FFMA.FTZ R169, R152, R169, -R165 ;  /* 0x000000a998a97223 */ /* 0x000fe200000108a5 */
[-C--:B---3--:R-:W-:Y:S01]  /*45f0*/  FMUL.FTZ R165, R156, R170.reuse ;  /* 0x000000aa9ca57220 */ /* 0x088fe20000410000 */
[C---:B------:R-:W-:Y:S01]  /*4600*/  FFMA.FTZ R157, R152.reuse, R170, -R157 ;  /* 0x000000aa989d7223 */ /* 0x040fe2000001089d */
[----:B------:R-:W-:Y:S01]  /*4610*/  FFMA.FTZ R146, R152, R146, R171 ;  /* 0x0000009298927223 */ /* 0x000fe200000100ab */
[----:B-1----:R-:W-:Y:S01]  /*4620*/  FADD.FTZ R158, R158, R169 ;  /* 0x000000a99e9e7221 */ /* 0x002fe20000010000 */
[----:B------:R-:W-:Y:S02]  /*4630*/  FFMA.FTZ R156, R152, R172, R165 ;  /* 0x000000ac989c7223 */ /* 0x000fe400000100a5 */
[----:B--2---:R-:W-:Y:S01]  /*4640*/  FADD.FTZ R159, R159, R146 ;  /* 0x000000929f9f7221 */ /* 0x004fe20000010000 */
[----:B------:R-:W-:-:S07]  /*4650*/  MOV R152, R157 ;  /* 0x0000009d00987202 */ /* 0x000fce0000000f00 */
.L_x_16800:
[----:B------:R-:W-:Y:S05]  /*4660*/  BSYNC B0 ;  /* 0x0000000000007941 */ /* 0x000fea0003800000 */
.L_x_16799:
[C---:B0-----:R-:W-:Y:S01]  /*4670*/  FMUL.FTZ R146, R113.reuse, R160 ;  /* 0x000000a071927220 */ /* 0x041fe20000410000 */
[----:B------:R-:W-:Y:S01]  /*4680*/  FMUL.FTZ R157, R113, R126 ;  /* 0x0000007e719d7220 */ /* 0x000fe20000410000 */
[----:B---3--:R-:W-:Y:S01]  /*4690*/  FFMA.FTZ R170, R6, R164, R173 ;  /* 0x000000a406aa7223 */ /* 0x008fe200000100ad */
[CC--:B------:R-:W-:Y:S01]  /*46a0*/  FMUL.FTZ R172, R38.reuse, R126.reuse ;  /* 0x0000007e26ac7220 */ /* 0x0c0fe20000410000 */
[C---:B------:R-:W-:Y:S01]  /*46b0*/  FFMA.FTZ R146, R111.reuse, R126, R146 ;  /* 0x0000007e6f927223 */ /* 0x040fe20000010092 */
[----:B------:R-:W-:Y:S01]  /*46c0*/  FFMA.FTZ R164, R111, R160, -R157 ;  /* 0x000000a06fa47223 */ /* 0x000fe2000001089d */
[----:B------:R-:W-:Y:S01]  /*46d0*/  FMUL.FTZ R157, R39, R126 ;  /* 0x0000007e279d7220 */ /* 0x000fe20000410000 */
[----:B------:R0:W3:Y:S01]  /*46e0*/  @!P0 LDS.128 R8, [R162+0x21b0] ;  /* 0x0021b000a2088984 */ /* 0x0000e20000000c00 */
[----:B------:R-:W-:Y:S01]  /*46f0*/  FADD.FTZ R146, RZ, R146 ;  /* 0x00000092ff927221 */ /* 0x000fe20000010000 */
[----:B------:R-:W-:Y:S01]  /*4700*/  FFMA.FTZ R164, R95, R84, R164 ;  /* 0x000000545fa47223 */ /* 0x000fe200000100a4 */
[-C--:B------:R-:W-:Y:S01]  /*4710*/  FFMA.FTZ R157, R38, R160.reuse, -R157 ;  /* 0x000000a0269d7223 */ /* 0x080fe2000001089d */
[----:B----4-:R-:W-:Y:S01]  /*4720*/  FFMA.FTZ R165, R39, R160, R172 ;  /* 0x000000a027a57223 */ /* 0x010fe200000100ac */
[C---:B------:R-:W-:Y:S01]  /*4730*/  FFMA.FTZ R168, -R6.reuse, R168, R175 ;  /* 0x000000a806a87223 */ /* 0x040fe200000101af */
[C---:B------:R-:W-:Y:S01]  /*4740*/  FMUL.FTZ R169, R151.reuse, R164 ;  /* 0x000000a497a97220 */ /* 0x040fe20000410000 */
[----:B------:R4:W1:Y:S01]  /*4750*/  SHFL.DOWN PT, R172, R156, 0x10, 0x1f ;  /* 0x0a001f009cac7f89 */ /* 0x00086200000e0000 */
[-C--:B0-----:R-:W-:Y:S01]  /*4760*/  FMUL.FTZ R162, R151, R146.reuse ;  /* 0x0000009297a27220 */ /* 0x081fe20000410000 */
[C---:B------:R-:W-:Y:S01]  /*4770*/  FMUL.FTZ R151, R6.reuse, R157 ;  /* 0x0000009d06977220 */ /* 0x040fe20000410000 */
[----:B------:R-:W-:Y:S01]  /*4780*/  FFMA.FTZ R157, -R6, R165, -RZ ;  /* 0x000000a5069d7223 */ /* 0x000fe200000109ff */
[C---:B------:R-:W-:Y:S01]  /*4790*/  FFMA.FTZ R169, R153.reuse, R146, R169 ;  /* 0x0000009299a97223 */ /* 0x040fe200000100a9 */
[----:B------:R-:W-:Y:S01]  /*47a0*/  FFMA.FTZ R162, R153, R164, -R162 ;  /* 0x000000a499a27223 */ /* 0x000fe200000108a2 */
[-C--:B------:R-:W-:Y:S01]  /*47b0*/  FMUL.FTZ R153, R39, R146.reuse ;  /* 0x0000009227997220 */ /* 0x080fe20000410000 */
[C---:B------:R-:W-:Y:S01]  /*47c0*/  FMUL.FTZ R6, R38.reuse, R146 ;  /* 0x0000009226067220 */ /* 0x040fe20000410000 */
[C---:B------:R-:W-:Y:S01]  /*47d0*/  FFMA.FTZ R177, -R5.reuse, R169, R168 ;  /* 0x000000a905b17223 */ /* 0x040fe200000101a8 */
[----:B------:R-:W-:Y:S01]  /*47e0*/  FFMA.FTZ R175, R5, R162, R170 ;  /* 0x000000a205af7223 */ /* 0x000fe200000100aa */
[-C--:B------:R-:W-:Y:S01]  /*47f0*/  FFMA.FTZ R162, R38, R164.reuse, -R153 ;  /* 0x000000a426a27223 */ /* 0x080fe20000010899 */
[----:B------:R-:W-:Y:S01]  /*4800*/  FFMA.FTZ R168, R39, R164, R6 ;  /* 0x000000a427a87223 */ /* 0x000fe20000010006 */
[C---:B------:R-:W-:Y:S01]  /*4810*/  FMUL.FTZ R6, R117.reuse, R146 ;  /* 0x0000009275067220 */ /* 0x040fe20000410000 */
[----:B------:R-:W-:Y:S01]  /*4820*/  FMUL.FTZ R169, R117, R164 ;  /* 0x000000a475a97220 */ /* 0x000fe20000410000 */
[C---:B------:R-:W-:Y:S01]  /*4830*/  FMUL.FTZ R153, R5.reuse, R162 ;  /* 0x000000a205997220 */ /* 0x040fe20000410000 */
[----:B------:R-:W-:Y:S01]  /*4840*/  FFMA.FTZ R165, -R5, R168, -RZ ;  /* 0x000000a805a57223 */ /* 0x000fe200000109ff */
[C---:B------:R-:W-:Y:S01]  /*4850*/  FFMA.FTZ R6, R115.reuse, R164, -R6 ;  /* 0x000000a473067223 */ /* 0x040fe20000010806 */
[----:B------:R-:W-:Y:S01]  /*4860*/  FFMA.FTZ R162, R115, R146, R169 ;  /* 0x0000009273a27223 */ /* 0x000fe200000100a9 */
[----:B------:R4:W0:Y:S01]  /*4870*/  SHFL.DOWN PT, R170, R152, 0x10, 0x1f ;  /* 0x0a001f0098aa7f89 */ /* 0x00082200000e0000 */
[----:B------:R-:W-:Y:S01]  /*4880*/  BSSY B0, `(.L_x_16801) ;  /* 0x0000011000007945 */ /* 0x000fe20003800000 */
[----:B------:R-:W-:Y:S01]  /*4890*/  FFMA.FTZ R6, R97, R78, R6 ;  /* 0x0000004e61067223 */ /* 0x000fe20000010006 */
[----:B------:R-:W-:Y:S01]  /*48a0*/  FADD.FTZ R162, RZ, R162 ;  /* 0x000000a2ffa27221 */ /* 0x000fe20000010000 */
[----:B------:R4:W0:Y:S04]  /*48b0*/  SHFL.DOWN PT, R171, R158, 0x10, 0x1f ;  /* 0x0a001f009eab7f89 */ /* 0x00082800000e0000 */
[----:B------:R4:W0:Y:S01]  /*48c0*/  SHFL.DOWN PT, R168, R159, 0x10, 0x1f ;  /* 0x0a001f009fa87f89 */ /* 0x00082200000e0000 */
[----:B-1----:R-:W-:Y:S05]  /*48d0*/  @P3 BRA `(.L_x_16802) ;  /* 0x00000000002c3947 */ /* 0x002fea0003800000 */
[C---:B0-----:R-:W-:Y:S01]  /*48e0*/  FMUL.FTZ R169, R156.reuse, R168 ;  /* 0x000000a89ca97220 */ /* 0x041fe20000410000 */
[C---:B------:R-:W-:Y:S01]  /*48f0*/  FMUL.FTZ R5, R156.reuse, R172 ;  /* 0x000000ac9c057220 */ /* 0x040fe20000410000 */
[-C--:B------:R-:W-:Y:S02]  /*4900*/  FMUL.FTZ R173, R156, R171.reuse ;  /* 0x000000ab9cad7220 */ /* 0x080fe40000410000 */
[----:B------:R-:W-:Y:S01]  /*4910*/  FFMA.FTZ R171, R152, R171, -R169 ;  /* 0x000000ab98ab7223 */ /* 0x000fe200000108a9 */
[-C--:B------:R-:W-:Y:S01]  /*4920*/  FMUL.FTZ R169, R156, R170.reuse ;  /* 0x000000aa9ca97220 */ /* 0x080fe20000410000 */
[C---:B------:R-:W-:Y:S01]  /*4930*/  FFMA.FTZ R5, R152.reuse, R170, -R5 ;  /* 0x000000aa98057223 */ /* 0x040fe20000010805 */
[----:B------:R-:W-:Y:S01]  /*4940*/  FFMA.FTZ R168, R152, R168, R173 ;  /* 0x000000a898a87223 */ /* 0x000fe200000100ad */
[----:B----4-:R-:W-:Y:S01]  /*4950*/  FADD.FTZ R158, R158, R171 ;  /* 0x000000ab9e9e7221 */ /* 0x010fe20000010000 */
[----:B------:R-:W-:Y:S02]  /*4960*/  FFMA.FTZ R156, R152, R172, R169 ;  /* 0x000000ac989c7223 */ /* 0x000fe400000100a9 */
[----:B--2---:R-:W-:Y:S01]  /*4970*/  FADD.FTZ R159, R159, R168 ;  /* 0x000000a89f9f7221 */ /* 0x004fe20000010000 */
[----:B------:R-:W-:-:S07]  /*4980*/  MOV R152, R5 ;  /* 0x0000000500987202 */ /* 0x000fce0000000f00 */
.L_x_16802:
[----:B------:R-:W-:Y:S05]  /*4990*/  BSYNC B0 ;  /* 0x0000000000007941 */ /* 0x000fea0003800000 */
.L_x_16801:
[C---:B0-----:R-:W-:Y:S01]  /*49a0*/  FMUL.FTZ R168, R142.reuse, R162 ;  /* 0x000000a28ea87220 */ /* 0x041fe20000410000 */
[-C--:B------:R-:W-:Y:S01]  /*49b0*/  FMUL.FTZ R169, R142, R6.reuse ;  /* 0x000000068ea97220 */ /* 0x080fe20000410000 */
[C---:B------:R-:W-:Y:S01]  /*49c0*/  FMUL.FTZ R142, R121.reuse, R6 ;  /* 0x00000006798e7220 */ /* 0x040fe20000410000 */
[----:B------:R-:W-:Y:S01]  /*49d0*/  FMUL.FTZ R5, R121, R162 ;  /* 0x000000a279057220 */ /* 0x000fe20000410000 */
[C---:B------:R-:W-:Y:S01]  /*49e0*/  FFMA.FTZ R168, R141.reuse, R6, -R168 ;  /* 0x000000068da87223 */ /* 0x040fe200000108a8 */
[-C--:B------:R-:W-:Y:S01]  /*49f0*/  FFMA.FTZ R170, R141, R162.reuse, R169 ;  /* 0x000000a28daa7223 */ /* 0x080fe200000100a9 */
[C---:B------:R-:W-:Y:S01]  /*4a00*/  FFMA.FTZ R141, R119.reuse, R162, R142 ;  /* 0x000000a2778d7223 */ /* 0x040fe2000001008e */
[----:B------:R-:W-:Y:S01]  /*4a10*/  FFMA.FTZ R142, R119, R6, -R5 ;  /* 0x00000006778e7223 */ /* 0x000fe20000010805 */
[----:B------:R-:W-:Y:S01]  /*4a20*/  FMUL.FTZ R169, R39, R162 ;  /* 0x000000a227a97220 */ /* 0x000fe20000410000 */
[----:B------:R-:W-:Y:S01]  /*4a30*/  FFMA.FTZ R168, R4, R168, R175 ;  /* 0x000000a804a87223 */ /* 0x000fe200000100af */
[----:B------:R-:W-:Y:S01]  /*4a40*/  FADD.FTZ R141, RZ, R141 ;  /* 0x0000008dff8d7221 */ /* 0x000fe20000010000 */
[----:B------:R-:W-:Y:S01]  /*4a50*/  FFMA.FTZ R5, R99, R94, R142 ;  /* 0x0000005e63057223 */ /* 0x000fe2000001008e */
[C---:B------:R-:W-:Y:S01]  /*4a60*/  FMUL.FTZ R142, R38.reuse, R162 ;  /* 0x000000a2268e7220 */ /* 0x040fe20000410000 */
[-C--:B------:R-:W-:Y:S01]  /*4a70*/  FFMA.FTZ R169, R38, R6.reuse, -R169 ;  /* 0x0000000626a97223 */ /* 0x080fe200000108a9 */
[C---:B------:R-:W-:Y:S01]  /*4a80*/  FMUL.FTZ R173, R138.reuse, R141 ;  /* 0x0000008d8aad7220 */ /* 0x040fe20000410000 */
[-C--:B------:R-:W-:Y:S01]  /*4a90*/  FMUL.FTZ R138, R138, R5.reuse ;  /* 0x000000058a8a7220 */ /* 0x080fe20000410000 */
[----:B------:R-:W-:Y:S01]  /*4aa0*/  FFMA.FTZ R171, R39, R6, R142 ;  /* 0x0000000627ab7223 */ /* 0x000fe2000001008e */
[----:B------:R-:W-:Y:S01]  /*4ab0*/  FFMA.FTZ R170, -R4, R170, R177 ;  /* 0x000000aa04aa7223 */ /* 0x000fe200000101b1 */
[C---:B------:R-:W-:Y:S01]  /*4ac0*/  FFMA.FTZ R173, R136.reuse, R5, -R173 ;  /* 0x0000000588ad7223 */ /* 0x040fe200000108ad */
[----:B------:R-:W-:Y:S01]  /*4ad0*/  FFMA.FTZ R175, R136, R141, R138 ;  /* 0x0000008d88af7223 */ /* 0x000fe2000001008a */
[C---:B------:R-:W-:Y:S01]  /*4ae0*/  FMUL.FTZ R138, R4.reuse, R169 ;  /* 0x000000a9048a7220 */ /* 0x040fe20000410000 */
[C---:B------:R-:W-:Y:S01]  /*4af0*/  FMUL.FTZ R169, R123.reuse, R5 ;  /* 0x000000057ba97220 */ /* 0x040fe20000410000 */
[----:B------:R-:W-:Y:S01]  /*4b00*/  FFMA.FTZ R142, -R4, R171, -RZ ;  /* 0x000000ab048e7223 */ /* 0x000fe200000109ff */
[-C--:B------:R-:W-:Y:S01]  /*4b10*/  FMUL.FTZ R4, R123, R141.reuse ;  /* 0x0000008d7b047220 */ /* 0x080fe20000410000 */
[----:B------:R-:W-:Y:S01]  /*4b20*/  SHFL.DOWN PT, R176, R156, 0x1, 0x1f ;  /* 0x08201f009cb07f89 */ /* 0x000fe200000e0000 */
[CC--:B------:R-:W-:Y:S01]  /*4b30*/  FFMA.FTZ R136, R122.reuse, R141.reuse, R169 ;  /* 0x0000008d7a887223 */ /* 0x0c0fe200000100a9 */
[----:B------:R-:W-:Y:S01]  /*4b40*/  FMUL.FTZ R169, R39, R141 ;  /* 0x0000008d27a97220 */ /* 0x000fe20000410000 */
[----:B------:R-:W-:Y:S01]  /*4b50*/  FFMA.FTZ R4, R122, R5, -R4 ;  /* 0x000000057a047223 */ /* 0x000fe20000010804 */
[----:B---3--:R-:W-:Y:S01]  /*4b60*/  SHFL.IDX PT, R171, R10, RZ, 0x1f ;  /* 0x00001fff0aab7589 */ /* 0x008fe200000e0000 */
[----:B------:R-:W-:Y:S01]  /*4b70*/  FADD.FTZ R136, RZ, R136 ;  /* 0x00000088ff887221 */ /* 0x000fe20000010000 */
[----:B------:R-:W-:Y:S01]  /*4b80*/  FFMA.FTZ R173, R3, R173, R168 ;  /* 0x000000ad03ad7223 */ /* 0x000fe200000100a8 */
[----:B------:R-:W-:Y:S01]  /*4b90*/  FFMA.FTZ R4, R101, R80, R4 ;  /* 0x0000005065047223 */ /* 0x000fe20000010004 */
[----:B------:R-:W0:Y:S01]  /*4ba0*/  SHFL.IDX PT, R172, R11, RZ, 0x1f ;  /* 0x00001fff0bac7589 */ /* 0x000e2200000e0000 */
[----:B------:R-:W-:Y:S01]  /*4bb0*/  FMUL.FTZ R177, R133, R136 ;  /* 0x0000008885b17220 */ /* 0x000fe20000410000 */
[----:B------:R-:W-:Y:S01]  /*4bc0*/  FFMA.FTZ R168, R38, R5, -R169 ;  /* 0x0000000526a87223 */ /* 0x000fe200000108a9 */
[----:B------:R-:W-:Y:S01]  /*4bd0*/  FFMA.FTZ R175, -R3, R175, R170 ;  /* 0x000000af03af7223 */ /* 0x000fe200000101aa */
[----:B------:R-:W1:Y:S01]  /*4be0*/  SHFL.DOWN PT, R179, R152, 0x1, 0x1f ;  /* 0x08201f0098b37f89 */ /* 0x000e6200000e0000 */
[-C--:B------:R-:W-:Y:S01]  /*4bf0*/  FFMA.FTZ R177, R130, R4.reuse, -R177 ;  /* 0x0000000482b17223 */ /* 0x080fe200000108b1 */
[----:B------:R-:W-:Y:S01]  /*4c00*/  FMUL.FTZ R169, R133, R4 ;  /* 0x0000000485a97220 */ /* 0x000fe20000410000 */
[----:B------:R-:W-:Y:S01]  /*4c10*/  FMUL.FTZ R170, R38, R141 ;  /* 0x0000008d26aa7220 */ /* 0x000fe20000410000 */
[----:B------:R-:W3:Y:S01]  /*4c20*/  SHFL.DOWN PT, R178, R159, 0x1, 0x1f ;  /* 0x08201f009fb27f89 */ /* 0x000ee200000e0000 */
[----:B------:R-:W-:Y:S01]  /*4c30*/  FFMA.FTZ R180, R2, R177, R173 ;  /* 0x000000b102b47223 */ /* 0x000fe200000100ad */
[----:B------:R-:W-:Y:S01]  /*4c40*/  FFMA.FTZ R130, R130, R136, R169 ;  /* 0x0000008882827223 */ /* 0x000fe200000100a9 */
[----:B------:R-:W-:Y:S01]  /*4c50*/  FFMA.FTZ R170, R39, R5, R170 ;  /* 0x0000000527aa7223 */ /* 0x000fe200000100aa */
[----:B------:R-:W5:Y:S01]  /*4c60*/  SHFL.DOWN PT, R177, R158, 0x1, 0x1f ;  /* 0x08201f009eb17f89 */ /* 0x000f6200000e0000 */
[C---:B------:R-:W-:Y:S01]  /*4c70*/  FMUL.FTZ R133, R3.reuse, R168 ;  /* 0x000000a803857220 */ /* 0x040fe20000410000 */
[----:B------:R-:W-:Y:S01]  /*4c80*/  FFMA.FTZ R181, -R2, R130, R175 ;  /* 0x0000008202b57223 */ /* 0x000fe200000101af */
[----:B------:R-:W-:Y:S01]  /*4c90*/  FFMA.FTZ R168, -R3, R170, -RZ ;  /* 0x000000aa03a87223 */ /* 0x000fe200000109ff */
[CC--:B------:R-:W-:Y:S01]  /*4ca0*/  FMUL.FTZ R130, R38.reuse, R136.reuse ;  /* 0x0000008826827220 */ /* 0x0c0fe20000410000 */
[-C--:B------:R-:W-:Y:S01]  /*4cb0*/  FMUL.FTZ R173, R39, R136.reuse ;  /* 0x0000008827ad7220 */ /* 0x080fe20000410000 */
[C---:B------:R-:W-:Y:S01]  /*4cc0*/  FMUL.FTZ R3, R125.reuse, R136 ;  /* 0x000000887d037220 */ /* 0x040fe20000410000 */
[-C--:B------:R-:W-:Y:S01]  /*4cd0*/  FMUL.FTZ R169, R125, R4.reuse ;  /* 0x000000047da97220 */ /* 0x080fe20000410000 */
[-C--:B------:R-:W-:Y:S01]  /*4ce0*/  FFMA.FTZ R175, R39, R4.reuse, R130 ;  /* 0x0000000427af7223 */ /* 0x080fe20000010082 */
[-C--:B------:R-:W-:Y:S01]  /*4cf0*/  FFMA.FTZ R173, R38, R4.reuse, -R173 ;  /* 0x0000000426ad7223 */ /* 0x080fe200000108ad */
[C---:B------:R-:W-:Y:S01]  /*4d00*/  FFMA.FTZ R130, R124.reuse, R4, -R3 ;  /* 0x000000047c827223 */ /* 0x040fe20000010803 */
[----:B------:R-:W-:Y:S01]  /*4d10*/  FFMA.FTZ R3, R124, R136, R169 ;  /* 0x000000887c037223 */ /* 0x000fe200000100a9 */
[C---:B------:R-:W-:Y:S01]  /*4d20*/  FFMA.FTZ R169, -R2.reuse, R175, -RZ ;  /* 0x000000af02a97223 */ /* 0x040fe200000109ff */
[----:B------:R-:W-:Y:S01]  /*4d30*/  FMUL.FTZ R170, R2, R173 ;  /* 0x000000ad02aa7220 */ /* 0x000fe20000410000 */
[C---:B0-----:R-:W-:Y:S01]  /*4d40*/  @P1 FMUL.FTZ R174, R176.reuse, R172 ;  /* 0x000000acb0ae1220 */ /* 0x041fe20000410000 */
[----:B------:R-:W-:Y:S01]  /*4d50*/  FADD.FTZ R2, RZ, R3 ;  /* 0x00000003ff027221 */ /* 0x000fe20000010000 */
[-C--:B------:R-:W-:Y:S01]  /*4d60*/  @P1 FMUL.FTZ R3, R176, R171.reuse ;  /* 0x000000abb0031220 */ /* 0x080fe20000410000 */
[----:B------:R-:W-:Y:S01]  /*4d70*/  FFMA.FTZ R130, R103, R92, R130 ;  /* 0x0000005c67827223 */ /* 0x000fe20000010082 */
[----:B----4-:R-:W0:Y:S01]  /*4d80*/  SHFL.IDX PT, R156, R156, RZ, 0x1f ;  /* 0x00001fff9c9c7589 */ /* 0x010e2200000e0000 */
[C---:B-1----:R-:W-:Y:S01]  /*4d90*/  @P1 FFMA.FTZ R174, R179.reuse, R171, -R174 ;  /* 0x000000abb3ae1223 */ /* 0x042fe200000108ae */
[----:B------:R-:W-:Y:S01]  /*4da0*/  @P1 FFMA.FTZ R3, R179, R172, R3 ;  /* 0x000000acb3031223 */ /* 0x000fe20000010003 */
[C---:B------:R-:W-:Y:S01]  /*4db0*/  FMUL.FTZ R173, R127.reuse, R2 ;  /* 0x000000027fad7220 */ /* 0x040fe20000410000 */
[-C--:B------:R-:W-:Y:S01]  /*4dc0*/  FMUL.FTZ R127, R127, R130.reuse ;  /* 0x000000827f7f7220 */ /* 0x080fe20000410000 */
[----:B------:R-:W1:Y:S01]  /*4dd0*/  SHFL.IDX PT, R152, R152, RZ, 0x1f ;  /* 0x00001fff98987589 */ /* 0x000e6200000e0000 */
[----:B---3--:R-:W-:Y:S01]  /*4de0*/  @P1 FADD.FTZ R172, R178, R3 ;  /* 0x00000003b2ac1221 */ /* 0x008fe20000010000 */
[----:B-----5:R-:W-:Y:S01]  /*4df0*/  @P1 FADD.FTZ R171, R177, R174 ;  /* 0x000000aeb1ab1221 */ /* 0x020fe20000010000 */
[C---:B------:R-:W-:Y:S01]  /*4e00*/  FFMA.FTZ R173, R128.reuse, R130, -R173 ;  /* 0x0000008280ad7223 */ /* 0x040fe200000108ad */
[-C--:B------:R-:W-:Y:S01]  /*4e10*/  FFMA.FTZ R127, R128, R2.reuse, R127 ;  /* 0x00000002807f7223 */ /* 0x080fe2000001007f */
[-C--:B------:R-:W-:Y:S01]  /*4e20*/  FMUL.FTZ R128, R172, -R41.reuse ;  /* 0x80000029ac807220 */ /* 0x080fe20000410000 */
[----:B------:R-:W-:Y:S01]  /*4e30*/  FMUL.FTZ R41, R171, -R41 ;  /* 0x80000029ab297220 */ /* 0x000fe20000410000 */
[-C--:B------:R-:W-:Y:S01]  /*4e40*/  FMUL.FTZ R174, R38, R2.reuse ;  /* 0x0000000226ae7220 */ /* 0x080fe20000410000 */
[----:B------:R-:W-:Y:S01]  /*4e50*/  FMUL.FTZ R3, R39, R2 ;  /* 0x0000000227037220 */ /* 0x000fe20000410000 */
[-C--:B------:R-:W-:Y:S01]  /*4e60*/  FFMA.FTZ R128, R171, R40.reuse, -R128 ;  /* 0x00000028ab807223 */ /* 0x080fe20000010880 */
[----:B------:R-:W-:Y:S01]  /*4e70*/  FFMA.FTZ R40, R172, R40, R41 ;  /* 0x00000028ac287223 */ /* 0x000fe20000010029 */
[-C--:B------:R-:W-:Y:S01]  /*4e80*/  FFMA.FTZ R39, R39, R130.reuse, R174 ;  /* 0x0000008227277223 */ /* 0x080fe200000100ae */
[----:B------:R-:W-:Y:S01]  /*4e90*/  FFMA.FTZ R3, R38, R130, -R3 ;  /* 0x0000008226037223 */ /* 0x000fe20000010803 */
[----:B------:R-:W-:Y:S01]  /*4ea0*/  FADD.FTZ R137, R137, R128 ;  /* 0x0000008089897221 */ /* 0x000fe20000010000 */
[----:B------:R-:W-:Y:S01]  /*4eb0*/  FADD.FTZ R129, -R129, R40 ;  /* 0x0000002881817221 */ /* 0x000fe20000010100 */
[C---:B------:R-:W-:Y:S01]  /*4ec0*/  FFMA.FTZ R171, -R0.reuse, R39, -RZ ;  /* 0x0000002700ab7223 */ /* 0x040fe200000109ff */
[----:B--2---:R-:W2:Y:S01]  /*4ed0*/  SHFL.IDX PT, R159, R159, RZ, 0x1f ;  /* 0x00001fff9f9f7589 */ /* 0x004ea200000e0000 */
[C---:B------:R-:W-:Y:S01]  /*4ee0*/  FMUL.FTZ R39, R125.reuse, -R137 ;  /* 0x800000897d277220 */ /* 0x040fe20000410000 */
[C---:B------:R-:W-:Y:S01]  /*4ef0*/  FMUL.FTZ R172, R0.reuse, R127 ;  /* 0x0000007f00ac7220 */ /* 0x040fe20000410000 */
[----:B------:R-:W-:Y:S01]  /*4f00*/  FMUL.FTZ R38, R125, -R129 ;  /* 0x800000817d267220 */ /* 0x000fe20000410000 */
[----:B------:R-:W-:Y:S01]  /*4f10*/  FMUL.FTZ R127, R0, R3 ;  /* 0x00000003007f7220 */ /* 0x000fe20000410000 */
[----:B0-----:R-:W-:Y:S01]  /*4f20*/  FMUL.FTZ R3, R156, R11 ;  /* 0x0000000b9c037220 */ /* 0x001fe20000410000 */
[C---:B------:R-:W-:Y:S01]  /*4f30*/  FFMA.FTZ R41, R124.reuse, R129, R39 ;  /* 0x000000817c297223 */ /* 0x040fe20000010027 */
[----:B------:R-:W-:Y:S01]  /*4f40*/  FFMA.FTZ R124, R124, R137, -R38 ;  /* 0x000000897c7c7223 */ /* 0x000fe20000010826 */
[-C--:B------:R-:W-:Y:S01]  /*4f50*/  FMUL.FTZ R38, R156, R10.reuse ;  /* 0x0000000a9c267220 */ /* 0x080fe20000410000 */
[----:B-1----:R-:W-:Y:S01]  /*4f60*/  FFMA.FTZ R39, R152, R10, -R3 ;  /* 0x0000000a98277223 */ /* 0x002fe20000010803 */
[----:B------:R-:W-:Y:S01]  /*4f70*/  FADD.FTZ R3, -R134, R41 ;  /* 0x0000002986037221 */ /* 0x000fe20000010100 */
[----:B------:R-:W-:Y:S01]  /*4f80*/  FADD.FTZ R131, R131, R124 ;  /* 0x0000007c83837221 */ /* 0x000fe20000010000 */
[----:B------:R-:W-:Y:S01]  /*4f90*/  ISETP.NE.AND P0, PT, R55, RZ, PT ;  /* 0x000000ff3700720c */ /* 0x000fe20003f05270 */
[----:B------:R-:W-:Y:S01]  /*4fa0*/  FFMA.FTZ R40, R152, R11, R38 ;  /* 0x0000000b98287223 */ /* 0x000fe20000010026 */
[C---:B------:R-:W-:Y:S01]  /*4fb0*/  FMUL.FTZ R41, R123.reuse, -R3 ;  /* 0x800000037b297220 */ /* 0x040fe20000410000 */
[-C--:B------:R-:W-:Y:S01]  /*4fc0*/  FMUL.FTZ R10, R123, -R131.reuse ;  /* 0x800000837b0a7220 */ /* 0x080fe20000410000 */
[----:B------:R-:W0:Y:S01]  /*4fd0*/  SHFL.IDX PT, R158, R158, RZ, 0x1f ;  /* 0x00001fff9e9e7589 */ /* 0x000e2200000e0000 */
[----:B------:R-:W-:Y:S01]  /*4fe0*/  P2R R38, PR, RZ, 0x1 ;  /* 0x00000001ff267803 */ /* 0x000fe20000000000 */
[C---:B------:R-:W-:Y:S01]  /*4ff0*/  FFMA.FTZ R38, R122.reuse, R131, -R41 ;  /* 0x000000837a267223 */ /* 0x040fe20000010829 */
[----:B------:R-:W-:Y:S01]  /*5000*/  FFMA.FTZ R41, R122, R3, R10 ;  /* 0x000000037a297223 */ /* 0x000fe2000001000a */
[CC--:B------:R-:W-:Y:S01]  /*5010*/  FMUL.FTZ R11, R156.reuse, R9.reuse ;  /* 0x000000099c0b7220 */ /* 0x0c0fe20000410000 */
[-C--:B------:R-:W-:Y:S01]  /*5020*/  FMUL.FTZ R156, R156, R8.reuse ;  /* 0x000000089c9c7220 */ /* 0x080fe20000410000 */
[----:B------:R-:W-:Y:S01]  /*5030*/  FADD.FTZ R38, R135, R38 ;  /* 0x0000002687267221 */ /* 0x000fe20000010000 */
[----:B------:R-:W-:Y:S01]  /*5040*/  FADD.FTZ R132, -R132, R41 ;  /* 0x0000002984847221 */ /* 0x000fe20000010100 */
[C---:B------:R-:W-:Y:S01]  /*5050*/  FFMA.FTZ R8, R152.reuse, R8, -R11 ;  /* 0x0000000898087223 */ /* 0x040fe2000001080b */
[----:B--2---:R-:W-:Y:S01]  /*5060*/  FADD.FTZ R11, R159, R40 ;  /* 0x000000289f0b7221 */ /* 0x004fe20000010000 */
[----:B------:R-:W-:Y:S01]  /*5070*/  FFMA.FTZ R9, R152, R9, R156 ;  /* 0x0000000998097223 */ /* 0x000fe2000001009c */
[C---:B------:R-:W-:Y:S01]  /*5080*/  FMUL.FTZ R40, R121.reuse, -R132 ;  /* 0x8000008479287220 */ /* 0x040fe20000410000 */
[----:B------:R-:W-:Y:S01]  /*5090*/  FMUL.FTZ R121, R121, -R38 ;  /* 0x8000002679797220 */ /* 0x000fe20000410000 */
[----:B------:R-:W-:Y:S01]  /*50a0*/  @!P0 LEA R123, R67, R48, 0x4 ;  /* 0x00000030437b8211 */ /* 0x000fe200078e20ff */
[----:B------:R-:W-:Y:S01]  /*50b0*/  FMUL.FTZ R173, R0, R173 ;  /* 0x000000ad00ad7220 */ /* 0x000fe20000410000 */
[C---:B------:R-:W-:Y:S01]  /*50c0*/  FFMA.FTZ R41, R119.reuse, R38, -R40 ;  /* 0x0000002677297223 */ /* 0x040fe20000010828 */
[----:B------:R-:W-:Y:S01]  /*50d0*/  FFMA.FTZ R40, R119, R132, R121 ;  /* 0x0000008477287223 */ /* 0x000fe20000010079 */
[----:B------:R-:W-:Y:S01]  /*50e0*/  BSSY B0, `(.L_x_16803) ;  /* 0x000004e000007945 */ /* 0x000fe20003800000 */
[----:B------:R-:W-:Y:S01]  /*50f0*/  FADD.FTZ R0, R180, R173 ;  /* 0x000000adb4007221 */ /* 0x000fe20000010000 */
[----:B------:R-:W-:Y:S01]  /*5100*/  FADD.FTZ R140, R140, R41 ;  /* 0x000000298c8c7221 */ /* 0x000fe20000010000 */
[----:B------:R-:W-:-:S03]  /*5110*/  FADD.FTZ R40, -R139, R40 ;  /* 0x000000288b287221 */ /* 0x000fc60000010100 */
[C---:B------:R-:W-:Y:S01]  /*5120*/  FMUL.FTZ R122, R117.reuse, -R140 ;  /* 0x8000008c757a7220 */ /* 0x040fe20000410000 */
[----:B0-----:R-:W-:Y:S01]  /*5130*/  FADD.FTZ R10, R158, R39 ;  /* 0x000000279e0a7221 */ /* 0x001fe20000010000 */
[-C--:B------:R-:W-:Y:S01]  /*5140*/  FMUL.FTZ R117, R117, -R40.reuse ;  /* 0x8000002875757220 */ /* 0x080fe20000410000 */
[----:B------:R-:W-:Y:S01]  /*5150*/  SHF.L.U32 R39, R55, 0x4, RZ ;  /* 0x0000000437277819 */ /* 0x000fe200000006ff */
[C---:B------:R-:W-:Y:S02]  /*5160*/  FFMA.FTZ R122, R115.reuse, R40, R122 ;  /* 0x00000028737a7223 */ /* 0x040fe4000001007a */
[----:B------:R0:W-:Y:S01]  /*5170*/  @!P0 STS.128 [R123+0x21b0], R8 ;  /* 0x0021b0087b008388 */ /* 0x0001e20000000c00 */
[----:B------:R-:W-:Y:S01]  /*5180*/  FFMA.FTZ R117, R115, R140, -R117 ;  /* 0x0000008c73757223 */ /* 0x000fe20000010875 */
[----:B------:R-:W-:-:S03]  /*5190*/  LEA.HI.SX32 R39, R39, R39, 0x1b ;  /* 0x0000002727277211 */ /* 0x000fc600078fdaff */
[----:B------:R-:W-:Y:S01]  /*51a0*/  FADD.FTZ R70, R70, R117 ;  /* 0x0000007546467221 */ /* 0x000fe20000010000 */
[----:B------:R-:W-:Y:S01]  /*51b0*/  LEA R124, R39, R48, 0x2 ;  /* 0x00000030277c7211 */ /* 0x000fe200078e10ff */
[----:B------:R-:W-:-:S04]  /*51c0*/  FADD.FTZ R39, R181, -R172 ;  /* 0x800000acb5277221 */ /* 0x000fc80000010000 */
[----:B------:R1:W-:Y:S04]  /*51d0*/  STS [R124+0x42c], R7 ;  /* 0x00042c077c007388 */ /* 0x0003e80000000800 */
[----:B------:R2:W-:Y:S01]  /*51e0*/  STS [R124+0x420], R161 ;  /* 0x000420a17c007388 */ /* 0x0005e20000000800 */
[----:B0-----:R-:W-:-:S03]  /*51f0*/  FADD.FTZ R10, -R71, R122 ;  /* 0x0000007a470a7221 */ /* 0x001fc60000010100 */
[----:B------:R2:W-:Y:S01]  /*5200*/  STS [R124+0x424], R163 ;  /* 0x000424a37c007388 */ /* 0x0005e20000000800 */
[C---:B------:R-:W-:Y:S01]  /*5210*/  FMUL.FTZ R8, R113.reuse, -R10 ;  /* 0x8000000a71087220 */ /* 0x040fe20000410000 */
[-C--:B------:R-:W-:Y:S02]  /*5220*/  FMUL.FTZ R113, R113, -R70.reuse ;  /* 0x8000004671717220 */ /* 0x080fe40000410000 */
[----:B------:R2:W-:Y:S01]  /*5230*/  STS [R124+0x428], R155 ;  /* 0x0004289b7c007388 */ /* 0x0005e20000000800 */
[C---:B------:R-:W-:Y:S01]  /*5240*/  FFMA.FTZ R8, R111.reuse, R70, -R8 ;  /* 0x000000466f087223 */ /* 0x040fe20000010808 */
[----:B------:R-:W-:Y:S02]  /*5250*/  FFMA.FTZ R122, R111, R10, R113 ;  /* 0x0000000a6f7a7223 */ /* 0x000fe40000010071 */
[----:B------:R2:W-:Y:S01]  /*5260*/  STS [R124+0x430], R151 ;  /* 0x000430977c007388 */ /* 0x0005e20000000800 */
[----:B------:R-:W-:Y:S01]  /*5270*/  FADD.FTZ R149, R149, R8 ;  /* 0x0000000895957221 */ /* 0x000fe20000010000 */
[----:B------:R-:W-:-:S02]  /*5280*/  IMAD R8, R116, -0x100, R69 ;  /* 0xffffff0074087824 */ /* 0x000fc400078e0245 */
[----:B------:R-:W-:Y:S01]  /*5290*/  FADD.FTZ R145, -R145, R122 ;  /* 0x0000007a91917221 */ /* 0x000fe20000010100 */
[----:B------:R-:W-:Y:S01]  /*52a0*/  SHF.L.U32 R122, R116, 0x9, RZ ;  /* 0x00000009747a7819 */ /* 0x000fe200000006ff */
[----:B-1----:R-:W-:Y:S01]  /*52b0*/  FMUL.FTZ R7, R120, -R149 ;  /* 0x8000009578077220 */ /* 0x002fe20000410000 */
[----:B------:R2:W-:Y:S01]  /*52c0*/  STS [R124+0x434], R157 ;  /* 0x0004349d7c007388 */ /* 0x0005e20000000800 */
[----:B------:R-:W-:Y:S01]  /*52d0*/  LEA R111, R8, -R55, 0x1 ;  /* 0x80000037086f7211 */ /* 0x000fe200078e08ff */
[-C--:B------:R-:W-:Y:S01]  /*52e0*/  FMUL.FTZ R120, R120, -R145.reuse ;  /* 0x8000009178787220 */ /* 0x080fe20000410000 */
[C---:B------:R-:W-:Y:S01]  /*52f0*/  FFMA.FTZ R116, R118.reuse, R145, R7 ;  /* 0x0000009176747223 */ /* 0x040fe20000010007 */
[----:B------:R2:W-:Y:S01]  /*5300*/  STS [R124+0x438], R153 ;  /* 0x000438997c007388 */ /* 0x0005e20000000800 */
[----:B------:R-:W-:Y:S01]  /*5310*/  ISETP.GE.AND P0, PT, R111, 0x1, PT ;  /* 0x000000016f00780c */ /* 0x000fe20003f06270 */
[----:B------:R-:W-:Y:S01]  /*5320*/  FFMA.FTZ R7, R118, R149, -R120 ;  /* 0x0000009576077223 */ /* 0x000fe20000010878 */
[----:B------:R-:W-:Y:S01]  /*5330*/  FADD.FTZ R116, -R147, R116 ;  /* 0x0000007493747221 */ /* 0x000fe20000010100 */
[----:B------:R2:W-:Y:S01]  /*5340*/  STS [R124+0x43c], R165 ;  /* 0x00043ca57c007388 */ /* 0x0005e20000000800 */
[----:B------:R-:W-:Y:S01]  /*5350*/  IADD3 R8, P1, R122, R55, RZ ;  /* 0x000000377a087210 */ /* 0x000fe20007f3e0ff */
[----:B------:R-:W-:Y:S01]  /*5360*/  FADD.FTZ R148, R148, R7 ;  /* 0x0000000794947221 */ /* 0x000fe20000010000 */
[C---:B------:R-:W-:Y:S01]  /*5370*/  FMUL.FTZ R118, R109.reuse, -R116 ;  /* 0x800000746d767220 */ /* 0x040fe20000410000 */
[----:B------:R2:W-:Y:S01]  /*5380*/  STS [R124+0x440], R138 ;  /* 0x0004408a7c007388 */ /* 0x0005e20000000800 */
[----:B------:R-:W-:Y:S01]  /*5390*/  LEA.HI.X.SX32 R9, R122, RZ, 0x1, P1 ;  /* 0x000000ff7a097211 */ /* 0x000fe200008f0eff */
[-C--:B------:R-:W-:Y:S01]  /*53a0*/  FMUL.FTZ R109, R109, -R148.reuse ;  /* 0x800000946d6d7220 */ /* 0x080fe20000410000 */
[C---:B------:R-:W-:Y:S01]  /*53b0*/  FFMA.FTZ R120, R107.reuse, R148, -R118 ;  /* 0x000000946b787223 */ /* 0x040fe20000010876 */
[----:B------:R2:W-:Y:S02]  /*53c0*/  STS [R124+0x444], R142 ;  /* 0x0004448e7c007388 */ /* 0x0005e40000000800 */
[----:B------:R-:W-:-:S02]  /*53d0*/  FFMA.FTZ R71, R107, R116, R109 ;  /* 0x000000746b477223 */ /* 0x000fc4000001006d */
        /* <DEDUP_REMOVED lines=10> */
[----:B------:R-:W-:Y:S01]  /*5480*/  SHF.R.U32.HI R41, RZ, 0x1, R37 ;  /* 0x00000001ff297819 */ /* 0x000fe20000011625 */
[----:B------:R-:W-:Y:S01]  /*5490*/  IMAD.WIDE.U32 R118, R58, R34, RZ ;  /* 0x000000223a767225 */ /* 0x000fe200078e00ff */
[----:B------:R-:W-:-:S03]  /*54a0*/  LEA R7, R7, R48, 0x2 ;  /* 0x0000003007077211 */ /* 0x000fc600078e10ff */
[----:B------:R-:W-:Y:S01]  /*54b0*/  IMAD R107, R58, R35, R11 ;  /* 0x000000233a6b7224 */ /* 0x000fe200078e020b */
[----:B------:R-:W-:Y:S01]  /*54c0*/  SHF.R.U64 R11, R36, 0x1, R37 ;  /* 0x00000001240b7819 */ /* 0x000fe20000001225 */
[----:B------:R-:W-:Y:S01]  /*54d0*/  IMAD R122, R41, UR15, RZ ;  /* 0x0000000f297a7c24 */ /* 0x000fe2000f8e02ff */
[----:B------:R-:W0:Y:S01]  /*54e0*/  LDS R7, [R7+0x420] ;  /* 0x0004200007077984 */ /* 0x000e220000000800 */
[----:B------:R-:W-:Y:S01]  /*54f0*/  IMAD.WIDE.U32 R8, R67, R26, R8 ;  /* 0x0000001a43087225 */ /* 0x000fe200078e0008 */
[----:B------:R-:W-:-:S03]  /*5500*/  IADD3 R119, R119, R107, RZ ;  /* 0x0000006b77777210 */ /* 0x000fc60007ffe0ff */
[C---:B------:R-:W-:Y:S02]  /*5510*/  IMAD R107, R11.reuse, UR14, R122 ;  /* 0x0000000e0b6b7c24 */ /* 0x040fe4000f8e027a */
[----:B------:R-:W-:-:S04]  /*5520*/  IMAD.WIDE.U32 R118, R11, UR15, R118 ;  /* 0x0000000f0b767c25 */ /* 0x000fc8000f8e0076 */
[----:B------:R-:W-:Y:S01]  /*5530*/  IMAD R122, R105, R26, RZ ;  /* 0x0000001a697a7224 */ /* 0x000fe200078e02ff */
[----:B------:R-:W-:Y:S02]  /*5540*/  IADD3 R11, R119, R107, RZ ;  /* 0x0000006b770b7210 */ /* 0x000fe40007ffe0ff */
[----:B------:R-:W-:Y:S01]  /*5550*/  LEA R119, P0, R118, R32, 0x3 ;  /* 0x0000002076777211 */ /* 0x000fe200078018ff */
[----:B------:R-:W-:-:S05]  /*5560*/  IMAD R41, R67, R27, R122 ;  /* 0x0000001b43297224 */ /* 0x000fca00078e027a */
[----:B------:R-:W-:Y:S02]  /*5570*/  IADD3 R41, R9, R41, RZ ;  /* 0x0000002909297210 */ /* 0x000fe40007ffe0ff */
[----:B------:R-:W-:Y:S02]  /*5580*/  LEA.HI.X R9, R118, R33, R11, 0x3, P0 ;  /* 0x0000002176097211 */ /* 0x000fe400000f1c0b */
[----:B------:R-:W-:-:S04]  /*5590*/  LEA R118, P0, R8, R119, 0x2 ;  /* 0x0000007708767211 */ /* 0x000fc800078010ff */
[----:B------:R-:W-:-:S05]  /*55a0*/  LEA.HI.X R119, R8, R9, R41, 0x2, P0 ;  /* 0x0000000908777211 */ /* 0x000fca00000f1429 */
[----:B0-----:R0:W-:Y:S04]  /*55b0*/  REDG.E.ADD.F32.FTZ.RN.STRONG.GPU desc[UR12][R118.64], R7 ;  /* 0x00000007760079a6 */ /* 0x0011e8000c10f38c */
.L_x_16804:
[----:B------:R-:W-:Y:S05]  /*55c0*/  BSYNC B0 ;  /* 0x0000000000007941 */ /* 0x000fea0003800000 */
.L_x_16803:
[----:B------:R-:W-:Y:S01]  /*55d0*/  USHF.R.U32.HI UR8, URZ, 0x1, UR27 ;  /* 0x000000013f087899 */ /* 0x000fe2000801161b */
[----:B------:R-:W-:Y:S01]  /*55e0*/  FADD.FTZ R71, -R144, R71 ;  /* 0x0000004790477221 */ /* 0x000fe20000010100 */
[----:B------:R-:W-:Y:S01]  /*55f0*/  USHF.R.U64 UR7, UR26, 0x1, UR27 ;  /* 0x000000011a077899 */ /* 0x000fe2000800121b */
[----:B0-----:R-:W-:Y:S01]  /*5600*/  FMUL.FTZ R118, R148, R82 ;  /* 0x0000005294767220 */ /* 0x001fe20000410000 */
[----:B------:R-:W-:Y:S01]  /*5610*/  UIMAD UR10, UR8, UR15, URZ ;  /* 0x0000000f080a72a4 */ /* 0x000fe2000f8e023f */
[----:B------:R-:W-:Y:S01]  /*5620*/  FADD.FTZ R143, R143, R120 ;  /* 0x000000788f8f7221 */ /* 0x000fe20000010000 */
[----:B------:R-:W-:Y:S01]  /*5630*/  FMUL.FTZ R7, R71, R74 ;  /* 0x0000004a47077220 */ /* 0x000fe20000410000 */
[-C--:B------:R-:W-:Y:S01]  /*5640*/  FFMA.FTZ R41, R91, -R82.reuse, R154 ;  /* 0x800000525b297223 */ /* 0x080fe2000001009a */
[----:B------:R-:W-:Y:S01]  /*5650*/  UIMAD.WIDE.U32 UR8, UR7, UR15, URZ ;  /* 0x0000000f070872a5 */ /* 0x000fe2000f8e003f */
[----:B------:R-:W-:Y:S01]  /*5660*/  FMUL.FTZ R120, R116, R82 ;  /* 0x0000005274787220 */ /* 0x000fe20000410000 */
[----:B------:R-:W-:Y:S01]  /*5670*/  UIMAD UR10, UR14, UR7, UR10 ;  /* 0x000000070e0a72a4 */ /* 0x000fe2000f8e020a */
[----:B------:R-:W-:Y:S01]  /*5680*/  FMUL.FTZ R8, R43, R118 ;  /* 0x000000762b087220 */ /* 0x000fe20000410000 */
[-C--:B------:R-:W-:Y:S01]  /*5690*/  FFMA.FTZ R150, R89, -R74.reuse, R150 ;  /* 0x8000004a59967223 */ /* 0x080fe20000010096 */
[----:B------:R-:W-:Y:S01]  /*56a0*/  FMUL.FTZ R11, R143, R74 ;  /* 0x0000004a8f0b7220 */ /* 0x000fe20000410000 */
[C---:B------:R-:W-:Y:S01]  /*56b0*/  FMUL.FTZ R9, R42.reuse, R7 ;  /* 0x000000072a097220 */ /* 0x040fe20000410000 */
[----:B------:R-:W-:Y:S01]  /*56c0*/  UIADD3 UR9, UR10, UR9, URZ ;  /* 0x000000090a097290 */ /* 0x000fe2000fffe03f */
[----:B------:R-:W-:Y:S01]  /*56d0*/  FFMA.FTZ R122, R41, R120, -R8 ;  /* 0x00000078297a7223 */ /* 0x000fe20000010808 */
[-C--:B------:R-:W-:Y:S01]  /*56e0*/  FMUL.FTZ R8, R42, R11.reuse ;  /* 0x0000000b2a087220 */ /* 0x080fe20000410000 */
[----:B------:R-:W-:Y:S01]  /*56f0*/  FFMA.FTZ R9, R150, R11, R9 ;  /* 0x0000000b96097223 */ /* 0x000fe20000010009 */
[----:B------:R-:W-:-:S02]  /*5700*/  IMAD R107, R61, R34, RZ ;  /* 0x000000223d6b7224 */ /* 0x000fc400078e02ff */
[----:B------:R-:W-:Y:S01]  /*5710*/  FMUL.FTZ R120, R43, R120 ;  /* 0x000000782b787220 */ /* 0x000fe20000410000 */
[----:B------:R-:W-:Y:S01]  /*5720*/  FFMA.FTZ R7, R150, R7, -R8 ;  /* 0x0000000796077223 */ /* 0x000fe20000010808 */
[----:B------:R-:W-:Y:S01]  /*5730*/  FADD.FTZ R105, RZ, R9 ;  /* 0x00000009ff697221 */ /* 0x000fe20000010000 */
[C---:B------:R-:W-:Y:S02]  /*5740*/  IMAD R109, R58.reuse, R35, R107 ;  /* 0x000000233a6d7224 */ /* 0x040fe400078e026b */
[----:B------:R-:W-:Y:S01]  /*5750*/  FFMA.FTZ R120, R41, R118, R120 ;  /* 0x0000007629787223 */ /* 0x000fe20000010078 */
[----:B------:R-:W-:-:S04]  /*5760*/  IMAD.WIDE.U32 R8, R58, R34, UR8 ;  /* 0x000000083a087e25 */ /* 0x000fc8000f8e0022 */
[-C--:B------:R-:W-:Y:S01]  /*5770*/  FMUL.FTZ R107, R145, R76.reuse ;  /* 0x0000004c916b7220 */ /* 0x080fe20000410000 */
[-C--:B------:R-:W-:Y:S01]  /*5780*/  FFMA.FTZ R160, R93, -R76.reuse, R160 ;  /* 0x8000004c5da07223 */ /* 0x080fe200000100a0 */
[----:B------:R-:W-:Y:S01]  /*5790*/  FADD.FTZ R120, R105, R120 ;  /* 0x0000007869787221 */ /* 0x000fe20000010000 */
[----:B------:R-:W-:Y:S01]  /*57a0*/  FMUL.FTZ R105, R149, R76 ;  /* 0x0000004c95697220 */ /* 0x000fe20000410000 */
[----:B------:R-:W-:Y:S01]  /*57b0*/  IADD3 R134, R109, R9, RZ ;  /* 0x000000096d867210 */ /* 0x000fe20007ffe0ff */
[C---:B------:R-:W-:Y:S01]  /*57c0*/  FMUL.FTZ R9, R126.reuse, R107 ;  /* 0x0000006b7e097220 */ /* 0x040fe20000410000 */
[----:B------:R-:W-:Y:S01]  /*57d0*/  FADD.FTZ R7, RZ, R7 ;  /* 0x00000007ff077221 */ /* 0x000fe20000010000 */
[-C--:B--2---:R-:W-:Y:S01]  /*57e0*/  FMUL.FTZ R124, R126, R105.reuse ;  /* 0x000000697e7c7220 */ /* 0x084fe20000410000 */
[-C--:B------:R-:W-:Y:S01]  /*57f0*/  FFMA.FTZ R164, R95, -R84.reuse, R164 ;  /* 0x800000545fa47223 */ /* 0x080fe200000100a4 */
[----:B------:R-:W-:Y:S01]  /*5800*/  FFMA.FTZ R9, R160, R105, R9 ;  /* 0x00000069a0097223 */ /* 0x000fe20000010009 */
[----:B------:R-:W-:Y:S01]  /*5810*/  FADD.FTZ R122, R7, R122 ;  /* 0x0000007a077a7221 */ /* 0x000fe20000010000 */
[-C--:B------:R-:W-:Y:S01]  /*5820*/  FMUL.FTZ R7, R10, R84.reuse ;  /* 0x000000540a077220 */ /* 0x080fe20000410000 */
[----:B------:R-:W-:Y:S01]  /*5830*/  FFMA.FTZ R109, R160, R107, -R124 ;  /* 0x0000006ba06d7223 */ /* 0x000fe2000001087c */
[----:B------:R-:W-:Y:S01]  /*5840*/  FADD.FTZ R120, R120, R9 ;  /* 0x0000000978787221 */ /* 0x000fe20000010000 */
[----:B------:R-:W-:Y:S01]  /*5850*/  FMUL.FTZ R9, R70, R84 ;  /* 0x0000005446097220 */ /* 0x000fe20000410000 */
[----:B------:R-:W-:Y:S01]  /*5860*/  LEA R128, P0, R8, R32, 0x3 ;  /* 0x0000002008807211 */ /* 0x000fe200078018ff */
[-C--:B------:R-:W-:Y:S01]  /*5870*/  FMUL.FTZ R107, R140, R78.reuse ;  /* 0x0000004e8c6b7220 */ /* 0x080fe20000410000 */
[----:B------:R-:W-:Y:S01]  /*5880*/  FADD.FTZ R109, R122, R109 ;  /* 0x0000006d7a6d7221 */ /* 0x000fe20000010000 */
[----:B------:R-:W-:Y:S01]  /*5890*/  FMUL.FTZ R113, R146, R9 ;  /* 0x0000000992717220 */ /* 0x000fe20000410000 */
[----:B------:R-:W-:Y:S01]  /*58a0*/  LEA.HI.X R134, R8, R33, R134, 0x3, P0 ;  /* 0x0000002108867211 */ /* 0x000fe200000f1c86 */
[----:B------:R-:W-:Y:S01]  /*58b0*/  FFMA.FTZ R8, R97, -R78, R6 ;  /* 0x8000004e61087223 */ /* 0x000fe20000010006 */
[C---:B------:R-:W-:Y:S01]  /*58c0*/  LEA R6, P0, R55.reuse, R128, 0x2 ;  /* 0x0000008037067211 */ /* 0x040fe200078010ff */
[-C--:B------:R-:W-:Y:S01]  /*58d0*/  FFMA.FTZ R124, R164, R7.reuse, -R113 ;  /* 0x00000007a47c7223 */ /* 0x080fe20000010871 */
[----:B------:R-:W-:Y:S01]  /*58e0*/  FMUL.FTZ R7, R146, R7 ;  /* 0x0000000792077220 */ /* 0x000fe20000410000 */
[----:B------:R-:W-:Y:S01]  /*58f0*/  FMUL.FTZ R115, R40, R78 ;  /* 0x0000004e28737220 */ /* 0x000fe20000410000 */
[----:B------:R-:W-:Y:S01]  /*5900*/  FMUL.FTZ R117, R162, R107 ;  /* 0x0000006ba2757220 */ /* 0x000fe20000410000 */
[----:B------:R-:W-:Y:S01]  /*5910*/  IADD3 R119, -R96, UR4, RZ ;  /* 0x0000000460777c10 */ /* 0x000fe2000fffe1ff */
[----:B------:R-:W-:Y:S01]  /*5920*/  FFMA.FTZ R113, R164, R9, R7 ;  /* 0x00000009a4717223 */ /* 0x000fe20000010007 */
[----:B------:R-:W-:Y:S01]  /*5930*/  LEA.HI.X R7, R55, R134, RZ, 0x2, P0 ;  /* 0x0000008637077211 */ /* 0x000fe200000f14ff */
[----:B------:R-:W-:Y:S01]  /*5940*/  FADD.FTZ R124, R109, R124 ;  /* 0x0000007c6d7c7221 */ /* 0x000fe20000010000 */
[-C--:B------:R-:W-:Y:S01]  /*5950*/  FFMA.FTZ R109, R99, -R94.reuse, R5 ;  /* 0x8000005e636d7223 */ /* 0x080fe20000010005 */
[----:B------:R-:W-:Y:S01]  /*5960*/  FADD.FTZ R113, R120, R113 ;  /* 0x0000007178717221 */ /* 0x000fe20000010000 */
[-C--:B------:R-:W-:Y:S01]  /*5970*/  FMUL.FTZ R120, R38, R94.reuse ;  /* 0x0000005e26787220 */ /* 0x080fe20000410000 */
[----:B------:R-:W-:Y:S01]  /*5980*/  FMUL.FTZ R128, R132, R94 ;  /* 0x0000005e84807220 */ /* 0x000fe20000410000 */
[-C--:B------:R-:W-:Y:S01]  /*5990*/  FFMA.FTZ R117, R8, R115.reuse, -R117 ;  /* 0x0000007308757223 */ /* 0x080fe20000010875 */
[----:B------:R-:W-:Y:S01]  /*59a0*/  FMUL.FTZ R115, R162, R115 ;  /* 0x00000073a2737220 */ /* 0x000fe20000410000 */
[----:B------:R-:W-:Y:S01]  /*59b0*/  FMUL.FTZ R134, R141, R120 ;  /* 0x000000788d867220 */ /* 0x000fe20000410000 */
[----:B------:R-:W-:Y:S01]  /*59c0*/  IMAD R119, R119, -0x200, RZ ;  /* 0xfffffe0077777824 */ /* 0x000fe200078e02ff */
[----:B------:R-:W-:Y:S01]  /*59d0*/  USHF.L.U64.HI UR8, UR5, 0x2, UR6 ;  /* 0x0000000205087899 */ /* 0x000fe20008010206 */
[----:B------:R-:W-:Y:S01]  /*59e0*/  FFMA.FTZ R122, R8, R107, R115 ;  /* 0x0000006b087a7223 */ /* 0x000fe20000010073 */
[-C--:B------:R-:W-:Y:S01]  /*59f0*/  FFMA.FTZ R134, R109, R128.reuse, -R134 ;  /* 0x000000806d867223 */ /* 0x080fe20000010886 */
[----:B------:R-:W-:Y:S01]  /*5a00*/  FMUL.FTZ R128, R141, R128 ;  /* 0x000000808d807220 */ /* 0x000fe20000410000 */
[----:B------:R-:W-:Y:S01]  /*5a10*/  IMAD.WIDE R6, R119, 0x4, R6 ;  /* 0x0000000477067825 */ /* 0x000fe200078e0206 */
[----:B------:R-:W-:-:S03]  /*5a20*/  USHF.L.U32 UR7, UR5, 0x2, URZ ;  /* 0x0000000205077899 */ /* 0x000fc6000800063f */
[----:B------:R-:W-:Y:S01]  /*5a30*/  FADD.FTZ R122, R113, R122 ;  /* 0x0000007a717a7221 */ /* 0x000fe20000010000 */
[----:B------:R-:W-:Y:S01]  /*5a40*/  FFMA.FTZ R5, R109, R120, R128 ;  /* 0x000000786d057223 */ /* 0x000fe20000010080 */
[----:B------:R-:W-:Y:S02]  /*5a50*/  IMAD R128, R26, UR8, RZ ;  /* 0x000000081a807c24 */ /* 0x000fe4000f8e02ff */
[-C--:B------:R-:W-:Y:S01]  /*5a60*/  FMUL.FTZ R115, R131, R80.reuse ;  /* 0x0000005083737220 */ /* 0x080fe20000410000 */
[----:B------:R-:W-:Y:S01]  /*5a70*/  FADD.FTZ R117, R124, R117 ;  /* 0x000000757c757221 */ /* 0x000fe20000010000 */
[-C--:B------:R-:W-:Y:S01]  /*5a80*/  FFMA.FTZ R113, R101, -R80.reuse, R4 ;  /* 0x8000005065717223 */ /* 0x080fe20000010004 */
[----:B------:R-:W-:Y:S02]  /*5a90*/  IMAD R123, R27, UR7, R128 ;  /* 0x000000071b7b7c24 */ /* 0x000fe4000f8e0280 */
[----:B------:R-:W-:Y:S01]  /*5aa0*/  FMUL.FTZ R4, R3, R80 ;  /* 0x0000005003047220 */ /* 0x000fe20000410000 */
[----:B------:R-:W-:-:S04]  /*5ab0*/  IMAD.WIDE.U32 R6, R26, UR7, R6 ;  /* 0x000000071a067c25 */ /* 0x000fc8000f8e0006 */
[----:B------:R-:W-:Y:S01]  /*5ac0*/  FMUL.FTZ R124, R136, R115 ;  /* 0x00000073887c7220 */ /* 0x000fe20000410000 */
[----:B------:R-:W-:Y:S01]  /*5ad0*/  FADD.FTZ R5, R122, R5 ;  /* 0x000000057a057221 */ /* 0x000fe20000010000 */
[----:B------:R-:W-:Y:S01]  /*5ae0*/  IADD3 R122, R55, 0x20, RZ ;  /* 0x00000020377a7810 */ /* 0x000fe20007ffe0ff */
[----:B------:R-:W-:Y:S01]  /*5af0*/  FADD.FTZ R117, R117, R134 ;  /* 0x0000008675757221 */ /* 0x000fe20000010000 */
[-C--:B------:R-:W-:Y:S01]  /*5b00*/  FFMA.FTZ R124, R113, R4.reuse, -R124 ;  /* 0x00000004717c7223 */ /* 0x080fe2000001087c */
[----:B------:R-:W-:Y:S01]  /*5b10*/  IADD3 R7, R7, R123, RZ ;  /* 0x0000007b07077210 */ /* 0x000fe20007ffe0ff */
[----:B------:R-:W-:Y:S01]  /*5b20*/  FMUL.FTZ R4, R136, R4 ;  /* 0x0000000488047220 */ /* 0x000fe20000410000 */
[----:B------:R-:W-:Y:S01]  /*5b30*/  LEA.HI.SX32 R123, R122, R55, 0x1b ;  /* 0x000000377a7b7211 */ /* 0x000fe200078fdaff */
[----:B------:R-:W-:Y:S01]  /*5b40*/  FADD.FTZ R124, R117, R124 ;  /* 0x0000007c757c7221 */ /* 0x000fe20000010000 */
[----:B------:R-:W-:Y:S01]  /*5b50*/  ISETP.GE.AND P0, PT, R111, 0x21, PT ;  /* 0x000000216f00780c */ /* 0x000fe20003f06270 */
[----:B------:R-:W-:Y:S01]  /*5b60*/  FFMA.FTZ R4, R113, R115, R4 ;  /* 0x0000007371047223 */ /* 0x000fe20000010004 */
[----:B------:R-:W-:Y:S01]  /*5b70*/  LEA R123, R123, R48, 0x2 ;  /* 0x000000307b7b7211 */ /* 0x000fe200078e10ff */
[-C--:B------:R-:W-:Y:S01]  /*5b80*/  FMUL.FTZ R117, R137, R92.reuse ;  /* 0x0000005c89757220 */ /* 0x080fe20000410000 */
[-C--:B------:R-:W-:Y:S01]  /*5b90*/  FMUL.FTZ R119, R129, R92.reuse ;  /* 0x0000005c81777220 */ /* 0x080fe20000410000 */
[----:B------:R-:W-:Y:S01]  /*5ba0*/  FADD.FTZ R128, R5, R4 ;  /* 0x0000000405807221 */ /* 0x000fe20000010000 */
[----:B------:R-:W-:Y:S01]  /*5bb0*/  FFMA.FTZ R130, R103, -R92, R130 ;  /* 0x8000005c67827223 */ /* 0x000fe20000010082 */
[----:B------:R0:W1:Y:S01]  /*5bc0*/  LDS R5, [R123+0x4a0] ;  /* 0x0004a0007b057984 */ /* 0x0000620000000800 */
[----:B------:R-:W-:Y:S01]  /*5bd0*/  FMUL.FTZ R121, R2, R117 ;  /* 0x0000007502797220 */ /* 0x000fe20000410000 */
[----:B------:R-:W-:Y:S01]  /*5be0*/  BSSY B0, `(.L_x_16805) ;  /* 0x0000007000007945 */ /* 0x000fe20003800000 */
[----:B------:R-:W-:-:S02]  /*5bf0*/  IADD3 R4, R55, 0x40, RZ ;  /* 0x0000004037047810 */ /* 0x000fc40007ffe0ff */
[----:B------:R-:W-:Y:S01]  /*5c00*/  FFMA.FTZ R121, R130, R119, -R121 ;  /* 0x0000007782797223 */ /* 0x000fe20000010879 */
[----:B------:R-:W-:-:S03]  /*5c10*/  IADD3 R122, R55, 0x60, RZ ;  /* 0x00000060377a7810 */ /* 0x000fc60007ffe0ff */
[----:B------:R-:W-:Y:S01]  /*5c20*/  FADD.FTZ R125, R124, R121 ;  /* 0x000000797c7d7221 */ /* 0x000fe20000010000 */
[----:B0-----:R-:W-:Y:S06]  /*5c30*/  @!P0 BRA `(.L_x_16806) ;  /* 0x0000000000048947 */ /* 0x001fec0003800000 */
[----:B-1----:R0:W-:Y:S02]  /*5c40*/  REDG.E.ADD.F32.FTZ.RN.STRONG.GPU desc[UR12][R6.64+-0x780], R5 ;  /* 0xfff88005060079a6 */ /* 0x0021e4000c10f38c */
.L_x_16806:
[----:B------:R-:W-:Y:S05]  /*5c50*/  BSYNC B0 ;  /* 0x0000000000007941 */ /* 0x000fea0003800000 */
.L_x_16805:
        /* <DEDUP_REMOVED lines=18> */
.L_x_16808:
[----:B------:R-:W-:Y:S05]  /*5d80*/  BSYNC B0 ;  /* 0x0000000000007941 */ /* 0x000fea0003800000 */
.L_x_16807:
[----:B01----:R0:W1:Y:S01]  /*5d90*/  LDS R5, [R124+0x5a0] ;  /* 0x0005a0007c057984 */ /* 0x0030620000000800 */
[----:B------:R-:W-:Y:S01]  /*5da0*/  BSSY B0, `(.L_x_16809) ;  /* 0x0000006000007945 */ /* 0x000fe20003800000 */
[----:B------:R-:W-:Y:S02]  /*5db0*/  IADD3 R122, R55, 0xc0, RZ ;  /* 0x000000c0377a7810 */ /* 0x000fe40007ffe0ff */
[----:B------:R-:W-:Y:S02]  /*5dc0*/  LEA.HI.SX32 R121, R4, R55, 0x1b ;  /* 0x0000003704797211 */ /* 0x000fe400078fdaff */
[----:B------:R-:W-:Y:S01]  /*5dd0*/  LEA R127, R123, R48, 0x2 ;  /* 0x000000307b7f7211 */ /* 0x000fe200078e10ff */
[----:B------:R-:W-:Y:S06]  /*5de0*/  @!P0 BRA `(.L_x_16810) ;  /* 0x0000000000048947 */ /* 0x000fec0003800000 */
[----:B-1----:R2:W-:Y:S02]  /*5df0*/  REDG.E.ADD.F32.FTZ.RN.STRONG.GPU desc[UR12][R6.64+-0x680], R5 ;  /* 0xfff98005060079a6 */ /* 0x0025e4000c10f38c */
.L_x_16810:
[----:B------:R-:W-:Y:S05]  /*5e00*/  BSYNC B0 ;  /* 0x0000000000007941 */ /* 0x000fea0003800000 */
.L_x_16809:
[----:B-12---:R1:W2:Y:S01]  /*5e10*/  LDS R5, [R127+0x620] ;  /* 0x000620007f057984 */ /* 0x0062a20000000800 */
[----:B------:R-:W-:Y:S01]  /*5e20*/  BSSY B0, `(.L_x_16811) ;  /* 0x0000006000007945 */ /* 0x000fe20003800000 */
[----:B------:R-:W-:Y:S02]  /*5e30*/  IADD3 R4, R55, 0xe0, RZ ;  /* 0x000000e037047810 */ /* 0x000fe40007ffe0ff */
[----:B------:R-:W-:Y:S02]  /*5e40*/  LEA.HI.SX32 R123, R122, R55, 0x1b ;  /* 0x000000377a7b7211 */ /* 0x000fe400078fdaff */
[----:B0-----:R-:W-:Y:S01]  /*5e50*/  LEA R124, R121, R48, 0x2 ;  /* 0x00000030797c7211 */ /* 0x001fe200078e10ff */
[----:B------:R-:W-:Y:S06]  /*5e60*/  @!P1 BRA `(.L_x_16812) ;  /* 0x0000000000049947 */ /* 0x000fec0003800000 */
[----:B--2---:R0:W-:Y:S02]  /*5e70*/  REDG.E.ADD.F32.FTZ.RN.STRONG.GPU desc[UR12][R6.64+-0x600], R5 ;  /* 0xfffa0005060079a6 */ /* 0x0041e4000c10f38c */
.L_x_16812:
[----:B------:R-:W-:Y:S05]  /*5e80*/  BSYNC B0 ;  /* 0x0000000000007941 */ /* 0x000fea0003800000 */
.L_x_16811:
[----:B0-2---:R0:W2:Y:S01]  /*5e90*/  LDS R5, [R124+0x6a0] ;  /* 0x0006a0007c057984 */ /* 0x0050a20000000800 */
[----:B------:R-:W-:Y:S01]  /*5ea0*/  BSSY B0, `(.L_x_16813) ;  /* 0x0000006000007945 */ /* 0x000fe20003800000 */
[----:B------:R-:W-:Y:S02]  /*5eb0*/  LEA.HI.SX32 R121, R4, R55, 0x1b ;  /* 0x0000003704797211 */ /* 0x000fe400078fdaff */
[----:B------:R-:W-:Y:S02]  /*5ec0*/  IADD3 R122, R55, 0x100, RZ ;  /* 0x00000100377a7810 */ /* 0x000fe40007ffe0ff */
[----:B------:R-:W-:Y:S01]  /*5ed0*/  LEA R4, R123, R48, 0x2 ;  /* 0x000000307b047211 */ /* 0x000fe200078e10ff */
[----:B------:R-:W-:Y:S06]  /*5ee0*/  @!P2 BRA `(.L_x_16814) ;  /* 0x000000000004a947 */ /* 0x000fec0003800000 */
[----:B--2---:R3:W-:Y:S02]  /*5ef0*/  REDG.E.ADD.F32.FTZ.RN.STRONG.GPU desc[UR12][R6.64+-0x580], R5 ;  /* 0xfffa8005060079a6 */ /* 0x0047e4000c10f38c */
.L_x_16814:
[----:B------:R-:W-:Y:S05]  /*5f00*/  BSYNC B0 ;  /* 0x0000000000007941 */ /* 0x000fea0003800000 */
.L_x_16813:
[----:B--23--:R2:W3:Y:S01]  /*5f10*/  LDS R5, [R4+0x720] ;  /* 0x0007200004057984 */ /* 0x00c4e20000000800 */
[----:B------:R-:W-:Y:S01]  /*5f20*/  BSSY B0, `(.L_x_16815) ;  /* 0x0000005000007945 */ /* 0x000fe20003800000 */
[----:B------:R-:W-:Y:S02]  /*5f30*/  LEA.HI.SX32 R123, R122, R55, 0x1b ;  /* 0x000000377a7b7211 */ /* 0x000fe400078fdaff */
[----:B------:R-:W-:Y:S01]  /*5f40*/  LEA R121, R121, R48, 0x2 ;  /* 0x0000003079797211 */ /* 0x000fe200078e10ff */
[----:B------:R-:W-:Y:S06]  /*5f50*/  @!P3 BRA `(.L_x_16816) ;  /* 0x000000000004b947 */ /* 0x000fec0003800000 */
[----:B---3--:R4:W-:Y:S02]  /*5f60*/  REDG.E.ADD.F32.FTZ.RN.STRONG.GPU desc[UR12][R6.64+-0x500], R5 ;  /* 0xfffb0005060079a6 */ /* 0x0089e4000c10f38c */
.L_x_16816:
[----:B------:R-:W-:Y:S05]  /*5f70*/  BSYNC B0 ;  /* 0x0000000000007941 */ /* 0x000fea0003800000 */
.L_x_16815:
[----:B---34-:R3:W4:Y:S01]  /*5f80*/  LDS R5, [R121+0x7a0] ;  /* 0x0007a00079057984 */ /* 0x0187220000000800 */
[----:B------:R-:W-:Y:S01]  /*5f90*/  BSSY B0, `(.L_x_16817) ;  /* 0x0000004000007945 */ /* 0x000fe20003800000 */
[----:B------:R-:W-:-:S03]  /*5fa0*/  LEA R123, R123, R48, 0x2 ;  /* 0x000000307b7b7211 */ /* 0x000fc600078e10ff */
[----:B------:R-:W-:Y:S05]  /*5fb0*/  @!P4 BRA `(.L_x_16818) ;  /* 0x000000000004c947 */ /* 0x000fea0003800000 */
[----:B----4-:R4:W-:Y:S02]  /*5fc0*/  REDG.E.ADD.F32.FTZ.RN.STRONG.GPU desc[UR12][R6.64+-0x480], R5 ;  /* 0xfffb8005060079a6 */ /* 0x0109e4000c10f38c */
.L_x_16818:
[----:B------:R-:W-:Y:S05]  /*5fd0*/  BSYNC B0 ;  /* 0x0000000000007941 */ /* 0x000fea0003800000 */
.L_x_16817:
[----:B----4-:R4:W0:Y:S01]  /*5fe0*/  LDS R5, [R123+0x820] ;  /* 0x000820007b057984 */ /* 0x0108220000000800 */
[----:B------:R-:W-:Y:S01]  /*5ff0*/  BSSY B0, `(.L_x_16819) ;  /* 0x0000005000007945 */ /* 0x000fe20003800000 */
[C---:B--2---:R-:W-:Y:S02]  /*6000*/  IADD3 R4, R55.reuse, 0x120, RZ ;  /* 0x0000012037047810 */ /* 0x044fe40007ffe0ff */
[----:B------:R-:W-:Y:S01]  /*6010*/  IADD3 R122, R55, 0x140, RZ ;  /* 0x00000140377a7810 */ /* 0x000fe20007ffe0ff */
[----:B------:R-:W-:Y:S06]  /*6020*/  @!P5 BRA `(.L_x_16820) ;  /* 0x000000000004d947 */ /* 0x000fec0003800000 */
[----:B0-----:R2:W-:Y:S02]  /*6030*/  REDG.E.ADD.F32.FTZ.RN.STRONG.GPU desc[UR12][R6.64+-0x400], R5 ;  /* 0xfffc0005060079a6 */ /* 0x0015e4000c10f38c */
.L_x_16820:
[----:B------:R-:W-:Y:S05]  /*6040*/  BSYNC B0 ;  /* 0x0000000000007941 */ /* 0x000fea0003800000 */
.L_x_16819:
        /* <DEDUP_REMOVED lines=18> */
.L_x_16822:
[----:B------:R-:W-:Y:S05]  /*6170*/  BSYNC B0 ;  /* 0x0000000000007941 */ /* 0x000fea0003800000 */
.L_x_16821:
[----:B0-2---:R0:W2:Y:S01]  /*6180*/  LDS R5, [R121+0x920] ;  /* 0x0009200079057984 */ /* 0x0050a20000000800 */
[----:B------:R-:W-:Y:S01]  /*6190*/  BSSY B0, `(.L_x_16823) ;  /* 0x0000006000007945 */ /* 0x000fe20003800000 */
[----:B------:R-:W-:Y:S02]  /*61a0*/  IADD3 R122, R55, 0x1a0, RZ ;  /* 0x000001a0377a7810 */ /* 0x000fe40007ffe0ff */
[----:B------:R-:W-:Y:S02]  /*61b0*/  LEA.HI.SX32 R111, R4, R55, 0x1b ;  /* 0x00000037046f7211 */ /* 0x000fe400078fdaff */
[----:B------:R-:W-:Y:S01]  /*61c0*/  LEA R123, R123, R48, 0x2 ;  /* 0x000000307b7b7211 */ /* 0x000fe200078e10ff */
[----:B------:R-:W-:Y:S06]  /*61d0*/  @!P0 BRA `(.L_x_16824) ;  /* 0x0000000000048947 */ /* 0x000fec0003800000 */
[----:B--2---:R3:W-:Y:S02]  /*61e0*/  REDG.E.ADD.F32.FTZ.RN.STRONG.GPU desc[UR12][R6.64+-0x300], R5 ;  /* 0xfffd0005060079a6 */ /* 0x0047e4000c10f38c */
.L_x_16824:
[----:B------:R-:W-:Y:S05]  /*61f0*/  BSYNC B0 ;  /* 0x0000000000007941 */ /* 0x000fea0003800000 */
.L_x_16823:
[----:B--23--:R2:W3:Y:S01]  /*6200*/  LDS R5, [R123+0x9a0] ;  /* 0x0009a0007b057984 */ /* 0x00c4e20000000800 */
[----:B------:R-:W-:Y:S01]  /*6210*/  BSSY B0, `(.L_x_16825) ;  /* 0x0000006000007945 */ /* 0x000fe20003800000 */
[----:B------:R-:W-:Y:S02]  /*6220*/  IADD3 R4, R55, 0x1c0, RZ ;  /* 0x000001c037047810 */ /* 0x000fe40007ffe0ff */
[----:B0-----:R-:W-:Y:S02]  /*6230*/  LEA.HI.SX32 R121, R122, R55, 0x1b ;  /* 0x000000377a797211 */ /* 0x001fe400078fdaff */
[----:B------:R-:W-:Y:S01]  /*6240*/  LEA R124, R111, R48, 0x2 ;  /* 0x000000306f7c7211 */ /* 0x000fe200078e10ff */
[----:B------:R-:W-:Y:S06]  /*6250*/  @!P1 BRA `(.L_x_16826) ;  /* 0x0000000000049947 */ /* 0x000fec0003800000 */
[----:B---3--:R0:W-:Y:S02]  /*6260*/  REDG.E.ADD.F32.FTZ.RN.STRONG.GPU desc[UR12][R6.64+-0x280], R5 ;  /* 0xfffd8005060079a6 */ /* 0x0081e4000c10f38c */
.L_x_16826:
[----:B------:R-:W-:Y:S05]  /*6270*/  BSYNC B0 ;  /* 0x0000000000007941 */ /* 0x000fea0003800000 */
.L_x_16825:
[----:B0--3--:R0:W3:Y:S01]  /*6280*/  LDS R5, [R124+0xa20] ;  /* 0x000a20007c057984 */ /* 0x0090e20000000800 */
[----:B------:R-:W-:Y:S01]  /*6290*/  BSSY B0, `(.L_x_16827) ;  /* 0x0000006000007945 */ /* 0x000fe20003800000 */
[----:B------:R-:W-:Y:S02]  /*62a0*/  LEA.HI.SX32 R111, R4, R55, 0x1b ;  /* 0x00000037046f7211 */ /* 0x000fe400078fdaff */
[----:B------:R-:W-:Y:S02]  /*62b0*/  IADD3 R122, R55, 0x1e0, RZ ;  /* 0x000001e0377a7810 */ /* 0x000fe40007ffe0ff */
[----:B------:R-:W-:Y:S01]  /*62c0*/  LEA R4, R121, R48, 0x2 ;  /* 0x0000003079047211 */ /* 0x000fe200078e10ff */
[----:B------:R-:W-:Y:S06]  /*62d0*/  @!P2 BRA `(.L_x_16828) ;  /* 0x000000000004a947 */ /* 0x000fec0003800000 */
[----:B---3--:R4:W-:Y:S02]  /*62e0*/  REDG.E.ADD.F32.FTZ.RN.STRONG.GPU desc[UR12][R6.64+-0x200], R5 ;  /* 0xfffe0005060079a6 */ /* 0x0089e4000c10f38c */
.L_x_16828:
[----:B------:R-:W-:Y:S05]  /*62f0*/  BSYNC B0 ;  /* 0x0000000000007941 */ /* 0x000fea0003800000 */
.L_x_16827:
[----:B---34-:R3:W4:Y:S01]  /*6300*/  LDS R5, [R4+0xaa0] ;  /* 0x000aa00004057984 */ /* 0x0187220000000800 */
[----:B------:R-:W-:Y:S01]  /*6310*/  BSSY B0, `(.L_x_16829) ;  /* 0x0000005000007945 */ /* 0x000fe20003800000 */
[----:B------:R-:W-:Y:S02]  /*6320*/  LEA.HI.SX32 R121, R122, R55, 0x1b ;  /* 0x000000377a797211 */ /* 0x000fe400078fdaff */
[----:B------:R-:W-:Y:S01]  /*6330*/  LEA R111, R111, R48, 0x2 ;  /* 0x000000306f6f7211 */ /* 0x000fe200078e10ff */
[----:B------:R-:W-:Y:S06]  /*6340*/  @!P3 BRA `(.L_x_16830) ;  /* 0x000000000004b947 */ /* 0x000fec0003800000 */
[----:B----4-:R4:W-:Y:S02]  /*6350*/  REDG.E.ADD.F32.FTZ.RN.STRONG.GPU desc[UR12][R6.64+-0x180], R5 ;  /* 0xfffe8005060079a6 */ /* 0x0109e4000c10f38c */
.L_x_16830:
[----:B------:R-:W-:Y:S05]  /*6360*/  BSYNC B0 ;  /* 0x0000000000007941 */ /* 0x000fea0003800000 */
.L_x_16829:
[----:B----4-:R4:W0:Y:S01]  /*6370*/  LDS R5, [R111+0xb20] ;  /* 0x000b20006f057984 */ /* 0x0108220000000800 */
[----:B------:R-:W-:Y:S01]  /*6380*/  BSSY B0, `(.L_x_16831) ;  /* 0x0000005000007945 */ /* 0x000fe20003800000 */
[----:B------:R-:W-:Y:S01]  /*6390*/  LEA R121, R121, R48, 0x2 ;  /* 0x0000003079797211 */ /* 0x000fe200078e10ff */
[----:B------:R-:W-:Y:S02]  /*63a0*/  FMUL.FTZ R119, R2, R119 ;  /* 0x0000007702777220 */ /* 0x000fe40000410000 */
[----:B------:R-:W-:Y:S05]  /*63b0*/  @!P4 BRA `(.L_x_16832) ;  /* 0x000000000004c947 */ /* 0x000fea0003800000 */
[----:B0-----:R0:W-:Y:S02]  /*63c0*/  REDG.E.ADD.F32.FTZ.RN.STRONG.GPU desc[UR12][R6.64+-0x100], R5 ;  /* 0xffff0005060079a6 */ /* 0x0011e4000c10f38c */
.L_x_16832:
[----:B------:R-:W-:Y:S05]  /*63d0*/  BSYNC B0 ;  /* 0x0000000000007941 */ /* 0x000fea0003800000 */
.L_x_16831:
[----:B0-----:R0:W0:Y:S01]  /*63e0*/  LDS R5, [R121+0xba0] ;  /* 0x000ba00079057984 */ /* 0x0010220000000800 */
[----:B------:R-:W-:Y:S01]  /*63f0*/  BSSY B0, `(.L_x_16833) ;  /* 0x0000004000007945 */ /* 0x000fe20003800000 */
[----:B------:R-:W-:-:S03]  /*6400*/  FFMA.FTZ R119, R130, R117, R119 ;  /* 0x0000007582777223 */ /* 0x000fc60000010077 */
[----:B------:R-:W-:Y:S05]  /*6410*/  @!P5 BRA `(.L_x_16834) ;  /* 0x000000000004d947 */ /* 0x000fea0003800000 */
[----:B0-----:R0:W-:Y:S02]  /*6420*/  REDG.E.ADD.F32.FTZ.RN.STRONG.GPU desc[UR12][R6.64+-0x80], R5 ;  /* 0xffff8005060079a6 */ /* 0x0011e4000c10f38c */
.L_x_16834:
[----:B------:R-:W-:Y:S05]  /*6430*/  BSYNC B0 ;  /* 0x0000000000007941 */ /* 0x000fea0003800000 */
.L_x_16833:
[----:B------:R-:W5:Y:S01]  /*6440*/  SHFL.DOWN PT, R122, R125, 0x1, 0x1f ;  /* 0x08201f007d7a7f89 */ /* 0x000f6200000e0000 */
[----:B---3--:R-:W-:Y:S01]  /*6450*/  FADD.FTZ R4, R128, R119 ;  /* 0x0000007780047221 */ /* 0x008fe20000010000 */
[----:B------:R-:W-:Y:S01]  /*6460*/  ISETP.GT.AND P0, PT, R57, 0x1e, PT ;  /* 0x0000001e3900780c */ /* 0x000fe20003f04270 */
[----:B------:R-:W-:Y:S01]  /*6470*/  FADD.FTZ R77, R9, R77 ;  /* 0x0000004d094d7221 */ /* 0x000fe20000010000 */
[----:B------:R-:W3:Y:S01]  /*6480*/  SHFL.DOWN PT, R124, R39, 0x1, 0x1f ;  /* 0x08201f00277c7f89 */ /* 0x000ee200000e0000 */
[----:B0-----:R-:W-:Y:S01]  /*6490*/  MOV R5, R125 ;  /* 0x0000007d00057202 */ /* 0x001fe20000000f00 */
[----:B------:R-:W-:Y:S01]  /*64a0*/  FMUL.FTZ R9, R25, R149 ;  /* 0x0000009519097220 */ /* 0x000fe20000410000 */
[----:B------:R-:W-:Y:S01]  /*64b0*/  MOV R7, R39 ;  /* 0x0000002700077202 */ /* 0x000fe20000000f00 */
[----:B------:R-:W0:Y:S01]  /*64c0*/  SHFL.DOWN PT, R119, R0, 0x1, 0x1f ;  /* 0x08201f0000777f89 */ /* 0x000e2200000e0000 */
[----:B------:R-:W-:Y:S01]  /*64d0*/  MOV R6, R0 ;  /* 0x0000000000067202 */ /* 0x000fe20000000f00 */
[----:B------:R-:W-:Y:S01]  /*64e0*/  FFMA.FTZ R9, R24, R145, -R9 ;  /* 0x0000009118097223 */ /* 0x000fe20000010809 */
[----:B------:R-:W-:Y:S01]  /*64f0*/  ISETP.NE.AND P1, PT, R57, RZ, PT ;  /* 0x000000ff3900720c */ /* 0x000fe20003f25270 */
[----:B----4-:R-:W4:Y:S01]  /*6500*/  SHFL.DOWN PT, R111, R4, 0x1, 0x1f ;  /* 0x08201f00046f7f89 */ /* 0x010f2200000e0000 */
[----:B------:R-:W-:Y:S01]  /*6510*/  ISETP.NE.AND P2, PT, R55, RZ, PT ;  /* 0x000000ff3700720c */ /* 0x000fe20003f45270 */
        /* <DEDUP_REMOVED lines=8> */
[----:B-----5:R-:W-:-:S02]  /*65a0*/  @!P0 FADD.FTZ R5, R5, R122 ;  /* 0x0000007a05058221 */ /* 0x020fc40000010000 */
[----:B------:R-:W5:Y:S01]  /*65b0*/  @!P1 S2R R128, SR_CgaCtaId ;  /* 0x0000000000809919 */ /* 0x000f620000008800 */
[----:B---3--:R-:W-:Y:S02]  /*65c0*/  @!P0 FADD.FTZ R7, R7, R124 ;  /* 0x0000007c07078221 */ /* 0x008fe40000010000 */
[----:B------:R-:W3:Y:S01]  /*65d0*/  SHFL.DOWN PT, R0, R5, 0x2, 0x1f ;  /* 0x08401f0005007f89 */ /* 0x000ee200000e0000 */
[----:B0-----:R-:W-:-:S03]  /*65e0*/  @!P0 FADD.FTZ R6, R6, R119 ;  /* 0x0000007706068221 */ /* 0x001fc60000010000 */
[----:B------:R-:W0:Y:S01]  /*65f0*/  SHFL.DOWN PT, R122, R7, 0x2, 0x1f ;  /* 0x08401f00077a7f89 */ /* 0x000e2200000e0000 */
[----:B----4-:R-:W-:Y:S01]  /*6600*/  @!P0 FADD.FTZ R4, R111, R4 ;  /* 0x000000046f048221 */ /* 0x010fe20000010000 */
[----:B------:R-:W-:Y:S02]  /*6610*/  ISETP.GT.AND P0, PT, R57, 0x1d, PT ;  /* 0x0000001d3900780c */ /* 0x000fe40003f04270 */
[----:B------:R-:W4:Y:S04]  /*6620*/  SHFL.DOWN PT, R111, R6, 0x2, 0x1f ;  /* 0x08401f00066f7f89 */ /* 0x000f2800000e0000 */
[----:B------:R-:W1:Y:S07]  /*6630*/  SHFL.DOWN PT, R39, R4, 0x2, 0x1f ;  /* 0x08401f0004277f89 */ /* 0x000e6e00000e0000 */
[----:B---3--:R-:W-:Y:S01]  /*6640*/  @!P0 FADD.FTZ R5, R5, R0 ;  /* 0x0000000005058221 */ /* 0x008fe20000010000 */
[----:B0-----:R-:W-:-:S04]  /*6650*/  @!P0 FADD.FTZ R7, R7, R122 ;  /* 0x0000007a07078221 */ /* 0x001fc80000010000 */
[----:B------:R-:W0:Y:S01]  /*6660*/  SHFL.DOWN PT, R0, R5, 0x4, 0x1f ;  /* 0x08801f0005007f89 */ /* 0x000e2200000e0000 */
[----:B----4-:R-:W-:-:S03]  /*6670*/  @!P0 FADD.FTZ R6, R6, R111 ;  /* 0x0000006f06068221 */ /* 0x010fc60000010000 */
[----:B------:R-:W3:Y:S01]  /*6680*/  SHFL.DOWN PT, R122, R7, 0x4, 0x1f ;  /* 0x08801f00077a7f89 */ /* 0x000ee200000e0000 */
[----:B-1----:R-:W-:-:S03]  /*6690*/  @!P0 FADD.FTZ R4, R4, R39 ;  /* 0x0000002704048221 */ /* 0x002fc60000010000 */
[----:B------:R-:W1:Y:S01]  /*66a0*/  SHFL.DOWN PT, R121, R6, 0x4, 0x1f ;  /* 0x08801f0006797f89 */ /* 0x000e6200000e0000 */
[----:B------:R-:W-:Y:S01]  /*66b0*/  ISETP.GT.AND P0, PT, R57, 0x1b, PT ;  /* 0x0000001b3900780c */ /* 0x000fe20003f04270 */
[C---:B------:R-:W-:Y:S02]  /*66c0*/  FMUL.FTZ R39, R25.reuse, R137 ;  /* 0x0000008919277220 */ /* 0x040fe40000410000 */
[----:B------:R-:W4:Y:S02]  /*66d0*/  SHFL.DOWN PT, R119, R4, 0x4, 0x1f ;  /* 0x08801f0004777f89 */ /* 0x000f2400000e0000 */
[-C--:B------:R-:W-:Y:S01]  /*66e0*/  FFMA.FTZ R39, R24, R129.reuse, -R39 ;  /* 0x0000008118277223 */ /* 0x080fe20000010827 */
[----:B------:R-:W-:-:S03]  /*66f0*/  FMUL.FTZ R129, R25, R129 ;  /* 0x0000008119817220 */ /* 0x000fc60000410000 */
[----:B------:R-:W-:Y:S01]  /*6700*/  FMUL.FTZ R111, R2, R39 ;  /* 0x00000027026f7220 */ /* 0x000fe20000410000 */
[----:B------:R-:W-:Y:S01]  /*6710*/  FMUL.FTZ R39, R25, R131 ;  /* 0x0000008319277220 */ /* 0x000fe20000410000 */
[C---:B------:R-:W-:Y:S02]  /*6720*/  FFMA.FTZ R129, R24.reuse, R137, R129 ;  /* 0x0000008918817223 */ /* 0x040fe40000010081 */
[----:B0-----:R-:W-:Y:S01]  /*6730*/  @!P0 FADD.FTZ R5, R5, R0 ;  /* 0x0000000005058221 */ /* 0x001fe20000010000 */
[-C--:B------:R-:W-:Y:S01]  /*6740*/  FFMA.FTZ R39, R24, R3.reuse, -R39 ;  /* 0x0000000318277223 */ /* 0x080fe20000010827 */
[----:B------:R-:W-:Y:S01]  /*6750*/  FMUL.FTZ R3, R25, R3 ;  /* 0x0000000319037220 */ /* 0x000fe20000410000 */
[----:B------:R-:W-:Y:S01]  /*6760*/  FFMA.FTZ R130, R130, R129, R111 ;  /* 0x0000008182827223 */ /* 0x000fe2000001006f */
[----:B---3--:R-:W-:Y:S01]  /*6770*/  @!P0 FADD.FTZ R7, R7, R122 ;  /* 0x0000007a07078221 */ /* 0x008fe20000010000 */
[----:B------:R-:W-:Y:S01]  /*6780*/  FMUL.FTZ R136, R136, R39 ;  /* 0x0000002788887220 */ /* 0x000fe20000410000 */
[----:B------:R-:W0:Y:S01]  /*6790*/  SHFL.DOWN PT, R122, R5, 0x8, 0x1f ;  /* 0x09001f00057a7f89 */ /* 0x000e2200000e0000 */
[-C--:B------:R-:W-:Y:S01]  /*67a0*/  FFMA.FTZ R0, R24, R131.reuse, R3 ;  /* 0x0000008318007223 */ /* 0x080fe20000010003 */
[----:B-1----:R-:W-:Y:S01]  /*67b0*/  @!P0 FADD.FTZ R6, R6, R121 ;  /* 0x0000007906068221 */ /* 0x002fe20000010000 */
[----:B------:R-:W-:Y:S01]  /*67c0*/  FMUL.FTZ R3, R25, R38 ;  /* 0x0000002619037220 */ /* 0x000fe20000410000 */
[----:B------:R-:W1:Y:S01]  /*67d0*/  SHFL.DOWN PT, R124, R7, 0x8, 0x1f ;  /* 0x09001f00077c7f89 */ /* 0x000e6200000e0000 */
[----:B------:R-:W-:Y:S01]  /*67e0*/  FFMA.FTZ R136, R113, R0, R136 ;  /* 0x0000000071887223 */ /* 0x000fe20000010088 */
[----:B----4-:R-:W-:Y:S01]  /*67f0*/  @!P0 FADD.FTZ R4, R4, R119 ;  /* 0x0000007704048221 */ /* 0x010fe20000010000 */
[----:B------:R-:W-:Y:S01]  /*6800*/  ISETP.GT.AND P0, PT, R57, 0x17, PT ;  /* 0x000000173900780c */ /* 0x000fe20003f04270 */
[----:B------:R-:W3:Y:S01]  /*6810*/  SHFL.DOWN PT, R111, R6, 0x8, 0x1f ;  /* 0x09001f00066f7f89 */ /* 0x000ee200000e0000 */
[CC--:B------:R-:W-:Y:S01]  /*6820*/  FFMA.FTZ R0, R24.reuse, R132.reuse, -R3 ;  /* 0x0000008418007223 */ /* 0x0c0fe20000010803 */
[----:B------:R-:W-:Y:S01]  /*6830*/  FMUL.FTZ R3, R25, R132 ;  /* 0x0000008419037220 */ /* 0x000fe20000410000 */
[----:B------:R-:W-:Y:S01]  /*6840*/  FFMA.FTZ R136, R101, R131, R136 ;  /* 0x0000008365887223 */ /* 0x000fe20000010088 */
[----:B------:R-:W4:Y:S01]  /*6850*/  SHFL.DOWN PT, R39, R4, 0x8, 0x1f ;  /* 0x09001f0004277f89 */ /* 0x000f2200000e0000 */
[----:B------:R-:W-:Y:S01]  /*6860*/  FMUL.FTZ R2, R141, R0 ;  /* 0x000000008d027220 */ /* 0x000fe20000410000 */
[C---:B------:R-:W-:Y:S01]  /*6870*/  FFMA.FTZ R0, R24.reuse, R38, R3 ;  /* 0x0000002618007223 */ /* 0x040fe20000010003 */
[----:B------:R-:W-:Y:S01]  /*6880*/  FMUL.FTZ R3, R25, R140 ;  /* 0x0000008c19037220 */ /* 0x000fe20000410000 */
[----:B------:R-:W-:Y:S01]  /*6890*/  @!P1 MOV R101, 0x400 ;  /* 0x0000040000659802 */ /* 0x000fe20000000f00 */
[----:B------:R-:W-:Y:S01]  /*68a0*/  FFMA.FTZ R103, R103, R137, R130 ;  /* 0x0000008967677223 */ /* 0x000fe20000010082 */
[----:B------:R-:W-:Y:S01]  /*68b0*/  FFMA.FTZ R0, R109, R0, R2 ;  /* 0x000000006d007223 */ /* 0x000fe20000010002 */
[----:B------:R-:W-:Y:S01]  /*68c0*/  FFMA.FTZ R3, R24, R40, -R3 ;  /* 0x0000002818037223 */ /* 0x000fe20000010803 */
[----:B-----5:R-:W-:Y:S01]  /*68d0*/  @!P1 LEA R48, R128, R101, 0x18 ;  /* 0x0000006580309211 */ /* 0x020fe200078ec0ff */
[----:B------:R-:W-:Y:S01]  /*68e0*/  FADD.FTZ R112, R103, R112 ;  /* 0x0000007067707221 */ /* 0x000fe20000010000 */
[----:B------:R-:W-:Y:S01]  /*68f0*/  FFMA.FTZ R101, R99, R38, R0 ;  /* 0x0000002663657223 */ /* 0x000fe20000010000 */
[----:B------:R-:W-:Y:S01]  /*6900*/  FMUL.FTZ R99, R162, R3 ;  /* 0x00000003a2637220 */ /* 0x000fe20000410000 */
[----:B0-----:R-:W-:Y:S01]  /*6910*/  @!P0 FADD.FTZ R5, R5, R122 ;  /* 0x0000007a05058221 */ /* 0x001fe20000010000 */
[----:B------:R-:W-:Y:S01]  /*6920*/  FMUL.FTZ R3, R25, R40 ;  /* 0x0000002819037220 */ /* 0x000fe20000410000 */
[----:B------:R-:W-:Y:S01]  /*6930*/  FADD.FTZ R87, R136, R87 ;  /* 0x0000005788577221 */ /* 0x000fe20000010000 */
[----:B------:R-:W-:Y:S01]  /*6940*/  FADD.FTZ R110, R101, R110 ;  /* 0x0000006e656e7221 */ /* 0x000fe20000010000 */
[----:B-1----:R-:W-:Y:S01]  /*6950*/  @!P0 FADD.FTZ R7, R7, R124 ;  /* 0x0000007c07078221 */ /* 0x002fe20000010000 */
[----:B------:R-:W0:Y:S01]  /*6960*/  SHFL.DOWN PT, R2, R5, 0x10, 0x1f ;  /* 0x0a001f0005027f89 */ /* 0x000e2200000e0000 */
[----:B---3--:R-:W-:-:S03]  /*6970*/  @!P0 FADD.FTZ R6, R6, R111 ;  /* 0x0000006f06068221 */ /* 0x008fc60000010000 */
[----:B------:R-:W-:Y:S01]  /*6980*/  SHFL.DOWN PT, R38, R7, 0x10, 0x1f ;  /* 0x0a001f0007267f89 */ /* 0x000fe200000e0000 */
[----:B----4-:R-:W-:Y:S01]  /*6990*/  @!P0 FADD.FTZ R4, R4, R39 ;  /* 0x0000002704048221 */ /* 0x010fe20000010000 */
[----:B------:R-:W-:Y:S01]  /*69a0*/  FFMA.FTZ R39, R24, R140, R3 ;  /* 0x0000008c18277223 */ /* 0x000fe20000010003 */
[----:B------:R-:W-:Y:S01]  /*69b0*/  FMUL.FTZ R3, R25, R70 ;  /* 0x0000004619037220 */ /* 0x000fe20000410000 */
[----:B------:R-:W1:Y:S01]  /*69c0*/  SHFL.DOWN PT, R109, R6, 0x10, 0x1f ;  /* 0x0a001f00066d7f89 */ /* 0x000e6200000e0000 */
[----:B------:R-:W-:Y:S01]  /*69d0*/  ISETP.GT.AND P0, PT, R57, 0xf, PT ;  /* 0x0000000f3900780c */ /* 0x000fe20003f04270 */
[----:B------:R-:W-:Y:S01]  /*69e0*/  FFMA.FTZ R8, R8, R39, R99 ;  /* 0x0000002708087223 */ /* 0x000fe20000010063 */
[-C--:B------:R-:W-:Y:S01]  /*69f0*/  FFMA.FTZ R39, R24, R10.reuse, -R3 ;  /* 0x0000000a18277223 */ /* 0x080fe20000010803 */
[----:B------:R-:W3:Y:S01]  /*6a00*/  SHFL.DOWN PT, R103, R4, 0x10, 0x1f ;  /* 0x0a001f0004677f89 */ /* 0x000ee200000e0000 */
[----:B------:R-:W-:Y:S01]  /*6a10*/  FMUL.FTZ R3, R25, R10 ;  /* 0x0000000a19037220 */ /* 0x000fe20000410000 */
[----:B------:R-:W-:Y:S01]  /*6a20*/  FFMA.FTZ R8, R97, R140, R8 ;  /* 0x0000008c61087223 */ /* 0x000fe20000010008 */
[----:B------:R-:W-:-:S02]  /*6a30*/  FMUL.FTZ R97, R146, R39 ;  /* 0x0000002792617220 */ /* 0x000fc40000410000 */
[----:B------:R-:W-:Y:S01]  /*6a40*/  FFMA.FTZ R39, R24, R70, R3 ;  /* 0x0000004618277223 */ /* 0x000fe20000010003 */
[C---:B------:R-:W-:Y:S01]  /*6a50*/  FMUL.FTZ R3, R25.reuse, R148 ;  /* 0x0000009419037220 */ /* 0x040fe20000410000 */
[----:B------:R-:W-:Y:S02]  /*6a60*/  FADD.FTZ R85, R8, R85 ;  /* 0x0000005508557221 */ /* 0x000fe40000010000 */
[----:B------:R-:W-:Y:S01]  /*6a70*/  FFMA.FTZ R164, R164, R39, R97 ;  /* 0x00000027a4a47223 */ /* 0x000fe20000010061 */
[----:B------:R-:W-:Y:S01]  /*6a80*/  FFMA.FTZ R0, R24, R116, -R3 ;  /* 0x0000007418007223 */ /* 0x000fe20000010803 */
[----:B------:R-:W-:Y:S01]  /*6a90*/  FMUL.FTZ R3, R25, R143 ;  /* 0x0000008f19037220 */ /* 0x000fe20000410000 */
[----:B0-----:R-:W-:Y:S01]  /*6aa0*/  @!P0 FADD.FTZ R5, R5, R2 ;  /* 0x0000000205058221 */ /* 0x001fe20000010000 */
[----:B------:R-:W-:Y:S01]  /*6ab0*/  FMUL.FTZ R39, R126, R9 ;  /* 0x000000097e277220 */ /* 0x000fe20000410000 */
[----:B------:R-:W-:Y:S01]  /*6ac0*/  FMUL.FTZ R8, R43, R0 ;  /* 0x000000002b087220 */ /* 0x000fe20000410000 */
        /* <DEDUP_REMOVED lines=8> */
[----:B-1----:R-:W-:Y:S01]  /*6b50*/  @!P0 FADD.FTZ R6, R6, R109 ;  /* 0x0000006d06068221 */ /* 0x002fe20000010000 */
[----:B------:R-:W-:Y:S01]  /*6b60*/  @!P0 FADD.FTZ R7, R7, R38 ;  /* 0x0000002607078221 */ /* 0x000fe20000010000 */
[----:B---3--:R-:W-:Y:S01]  /*6b70*/  @!P0 FADD.FTZ R4, R4, R103 ;  /* 0x0000006704048221 */ /* 0x008fe20000010000 */
[----:B------:R-:W-:Y:S01]  /*6b80*/  FFMA.FTZ R160, R160, R25, R39 ;  /* 0x00000019a0a07223 */ /* 0x000fe20000010027 */
[----:B------:R-:W-:Y:S01]  /*6b90*/  FFMA.FTZ R2, R41, R2, R8 ;  /* 0x0000000229027223 */ /* 0x000fe20000010008 */
[----:B------:R-:W-:Y:S01]  /*6ba0*/  FFMA.FTZ R150, R150, R3, R71 ;  /* 0x0000000396967223 */ /* 0x000fe20000010047 */
[----:B------:R-:W-:Y:S01]  /*6bb0*/  FFMA.FTZ R95, R95, R70, R164 ;  /* 0x000000465f5f7223 */ /* 0x000fe200000100a4 */
[----:B------:R0:W-:Y:S01]  /*6bc0*/  @!P1 STS.128 [R48+0xc70], R4 ;  /* 0x000c700430009388 */ /* 0x0001e20000000c00 */
[----:B------:R-:W-:Y:S01]  /*6bd0*/  FFMA.FTZ R160, R93, R149, R160 ;  /* 0x000000955da07223 */ /* 0x000fe200000100a0 */
[----:B------:R-:W-:Y:S01]  /*6be0*/  FFMA.FTZ R91, R91, R148, R2 ;  /* 0x000000945b5b7223 */ /* 0x000fe20000010002 */
[----:B------:R-:W-:Y:S01]  /*6bf0*/  FFMA.FTZ R150, R89, R143, R150 ;  /* 0x0000008f59967223 */ /* 0x000fe20000010096 */
[----:B------:R-:W-:Y:S01]  /*6c00*/  FADD.FTZ R108, R95, R108 ;  /* 0x0000006c5f6c7221 */ /* 0x000fe20000010000 */
[----:B------:R-:W-:Y:S01]  /*6c10*/  FADD.FTZ R83, R160, R83 ;  /* 0x00000053a0537221 */ /* 0x000fe20000010000 */
[----:B------:R-:W-:Y:S01]  /*6c20*/  FADD.FTZ R106, R91, R106 ;  /* 0x0000006a5b6a7221 */ /* 0x000fe20000010000 */
        /* <DEDUP_REMOVED lines=13> */
.L_x_16836:
[----:B------:R-:W-:Y:S05]  /*6d00*/  BSYNC B0 ;  /* 0x0000000000007941 */ /* 0x000fea0003800000 */
.L_x_16835:
[----:B------:R-:W-:Y:S01]  /*6d10*/  IADD3 R67, R67, 0x1, RZ ;  /* 0x0000000143437810 */ /* 0x000fe20007ffe0ff */
[----:B------:R-:W-:-:S03]  /*6d20*/  UIADD3 UR5, UP0, UR5, 0x1, URZ ;  /* 0x0000000105057890 */ /* 0x000fc6000ff1e03f */
[----:B------:R-:W-:Y:S01]  /*6d30*/  ISETP.GE.AND P0, PT, R67, UR11, PT ;  /* 0x0000000b43007c0c */ /* 0x000fe2000bf06270 */
[----:B------:R-:W-:-:S12]  /*6d40*/  UIADD3.X UR6, URZ, UR6, URZ, UP0, !UPT ;  /* 0x000000063f067290 */ /* 0x000fd800087fe43f */
[----:B------:R-:W-:Y:S05]  /*6d50*/  @!P0 BRA `(.L_x_16837) ;  /* 0xffffffb400148947 */ /* 0x000fea000383ffff */
.L_x_16790:
[----:B------:R-:W-:Y:S01]  /*6d60*/  BAR.SYNC.DEFER_BLOCKING 0x0 ;  /* 0x0000000000007b1d */ /* 0x000fe20000010000 */
[----:B------:R-:W-:-:S07]  /*6d70*/  IMAD.WIDE R2, R55, 0x10, R16 ;  /* 0x0000001037027825 */ /* 0x000fce00078e0210 */
[----:B------:R-:W3:Y:S01]  /*6d80*/  LDC.64 R32, c[0x0][0x388] ;  /* 0x0000e200ff207b82 */ /* 0x000ee20000000a00 */
[----:B------:R-:W-:Y:S01]  /*6d90*/  F2FP.BF16.F32.PACK_AB R15, R73, R98 ;  /* 0x00000062490f723e */ /* 0x000fe200000010ff */
[----:B------:R-:W-:Y:S01]  /*6da0*/  ULDC.64 UR6, c[0x0][0x390] ;  /* 0x0000e40000067ab9 */ /* 0x000fe20000000a00 */
[----:B------:R-:W-:Y:S02]  /*6db0*/  F2FP.BF16.F32.PACK_AB R14, R75, R100 ;  /* 0x000000644b0e723e */ /* 0x000fe400000010ff */
[----:B------:R-:W-:Y:S02]  /*6dc0*/  F2FP.BF16.F32.PACK_AB R12, R79, R104 ;  /* 0x000000684f0c723e */ /* 0x000fe400000010ff */
[----:B------:R-:W-:Y:S01]  /*6dd0*/  IADD3 R36, R47, -0x1, RZ ;  /* 0xffffffff2f247810 */ /* 0x000fe20007ffe0ff */
[----:B------:R-:W4:Y:S01]  /*6de0*/  LDC.64 R34, c[0x0][0x3e0] ;  /* 0x0000f800ff227b82 */ /* 0x000f220000000a00 */
[----:B01----:R-:W5:Y:S01]  /*6df0*/  LDG.E.128 R4, desc[UR12][R2.64] ;  /* 0x0000000c02047981 */ /* 0x003f62000c1e1d00 */
[----:B------:R-:W-:-:S03]  /*6e00*/  UIADD3 UR4, UR4, 0x1, URZ ;  /* 0x0000000104047890 */ /* 0x000fc6000fffe03f */
[----:B-----5:R-:W-:Y:S01]  /*6e10*/  STS.128 [R46], R4 ;  /* 0x000000042e007388 */ /* 0x020fe20000000c00 */
        /* <DEDUP_REMOVED lines=11> */
[--C-:B------:R-:W-:Y:S01]  /*6ed0*/  FADD.FTZ R13, R13, R60.reuse ;  /* 0x0000003c0d0d7221 */ /* 0x100fe20000010000 */
[----:B------:R-:W-:Y:S01]  /*6ee0*/  FSETP.GTU.FTZ.AND P1, PT, R5, 20, PT ;  /* 0x41a000000500780b */ /* 0x000fe20003f3c000 */
[----:B------:R-:W-:Y:S01]  /*6ef0*/  FADD.FTZ R6, R3, R60 ;  /* 0x0000003c03067221 */ /* 0x000fe20000010000 */
[----:B------:R-:W-:-:S02]  /*6f00*/  SHF.L.U32 R3, R8, 0x10, RZ ;  /* 0x0000001008037819 */ /* 0x000fc400000006ff */
[----:B------:R-:W-:Y:S02]  /*6f10*/  FSETP.GTU.FTZ.AND P0, PT, R13, 20, PT ;  /* 0x41a000000d00780b */ /* 0x000fe40003f1c000 */
[----:B------:R-:W-:Y:S02]  /*6f20*/  PRMT R10, R10, 0x7632, R10 ;  /* 0x000076320a0a7816 */ /* 0x000fe4000000000a */
[----:B------:R-:W-:Y:S02]  /*6f30*/  PRMT R9, R9, 0x7632, R9 ;  /* 0x0000763209097816 */ /* 0x000fe40000000009 */
[----:B------:R-:W-:Y:S01]  /*6f40*/  PRMT R11, R11, 0x7632, R11 ;  /* 0x000076320b0b7816 */ /* 0x000fe2000000000b */
[----:B------:R-:W-:Y:S01]  /*6f50*/  @!P6 FMUL.FTZ R0, R0, -1.4426950216293334961 ;  /* 0xbfb8aa3b0000e820 */ /* 0x000fe20000410000 */
[----:B------:R-:W-:Y:S02]  /*6f60*/  SHF.L.U32 R9, R9, 0x10, RZ ;  /* 0x0000001009097819 */ /* 0x000fe400000006ff */
[----:B------:R-:W-:-:S02]  /*6f70*/  FSETP.GTU.FTZ.AND P2, PT, R6, 20, PT ;  /* 0x41a000000600780b */ /* 0x000fc40003f5c000 */
[----:B------:R-:W-:Y:S01]  /*6f80*/  SHF.L.U32 R11, R11, 0x10, RZ ;  /* 0x000000100b0b7819 */ /* 0x000fe200000006ff */
[----:B------:R-:W0:Y:S01]  /*6f90*/  @!P6 MUFU.EX2 R0, R0 ;  /* 0x000000000000e308 */ /* 0x000e220000000800 */
[----:B------:R-:W-:Y:S01]  /*6fa0*/  @!P0 FMUL.FTZ R4, R13, -1.4426950216293334961 ;  /* 0xbfb8aa3b0d048820 */ /* 0x000fe20000410000 */
[--C-:B------:R-:W-:Y:S01]  /*6fb0*/  FADD.FTZ R9, R9, R60.reuse ;  /* 0x0000003c09097221 */ /* 0x100fe20000010000 */
[----:B------:R-:W-:Y:S01]  /*6fc0*/  F2FP.BF16.F32.PACK_AB R13, R77, R102 ;  /* 0x000000664d0d723e */ /* 0x000fe200000010ff */
[----:B------:R-:W-:-:S03]  /*6fd0*/  FADD.FTZ R11, R11, R60 ;  /* 0x0000003c0b0b7221 */ /* 0x000fc60000010000 */
[----:B------:R-:W-:Y:S01]  /*6fe0*/  FSETP.GTU.FTZ.AND P4, PT, R9, 20, PT ;  /* 0x41a000000900780b */ /* 0x000fe20003f9c000 */
[----:B------:R-:W1:Y:S01]  /*6ff0*/  @!P0 MUFU.EX2 R4, R4 ;  /* 0x0000000400048308 */ /* 0x000e620000000800 */
[----:B------:R5:W-:Y:S01]  /*7000*/  STS.128 [R46], R12 ;  /* 0x0000000c2e007388 */ /* 0x000be20000000c00 */
[----:B------:R-:W-:Y:S01]  /*7010*/  @!P2 FMUL.FTZ R8, R6, -1.4426950216293334961 ;  /* 0xbfb8aa3b0608a820 */ /* 0x000fe20000410000 */
[----:B------:R-:W-:Y:S01]  /*7020*/  NOP ;  /* 0x0000000000007918 */ /* 0x000fe20000000000 */
[----:B0-----:R-:W-:Y:S01]  /*7030*/  @!P6 FADD.FTZ R2, R0, 1 ;  /* 0x3f8000000002e421 */ /* 0x001fe20000010000 */
[----:B------:R-:W-:Y:S01]  /*7040*/  FADD.FTZ R0, R3, R60 ;  /* 0x0000003c03007221 */ /* 0x000fe20000010000 */
[----:B------:R-:W-:Y:S01]  /*7050*/  @!P1 FMUL.FTZ R3, R5, -1.4426950216293334961 ;  /* 0xbfb8aa3b05039820 */ /* 0x000fe20000410000 */
[----:B------:R-:W-:Y:S01]  /*7060*/  SHF.L.U32 R5, R10, 0x10, RZ ;  /* 0x000000100a057819 */ /* 0x000fe200000006ff */
[----:B------:R-:W0:Y:S01]  /*7070*/  LDS.128 R24, [R46] ;  /* 0x000000002e187984 */ /* 0x000e220000000c00 */
[----:B------:R-:W2:Y:S01]  /*7080*/  @!P2 MUFU.EX2 R8, R8 ;  /* 0x000000080008a308 */ /* 0x000ea20000000800 */
[----:B------:R-:W-:-:S02]  /*7090*/  FSETP.GTU.FTZ.AND P3, PT, R0, 20, PT ;  /* 0x41a000000000780b */ /* 0x000fc40003f7c000 */
[----:B------:R-:W-:Y:S01]  /*70a0*/  FADD.FTZ R5, R5, R60 ;  /* 0x0000003c05057221 */ /* 0x000fe20000010000 */
[----:B-1----:R-:W-:-:S04]  /*70b0*/  @!P0 FADD.FTZ R4, R4, 1 ;  /* 0x3f80000004048421 */ /* 0x002fc80000010000 */
[----:B------:R-:W1:Y:S01]  /*70c0*/  @!P6 MUFU.RCP R2, R2 ;  /* 0x000000020002e308 */ /* 0x000e620000001000 */
[----:B------:R-:W-:-:S05]  /*70d0*/  FSETP.GTU.FTZ.AND P5, PT, R5, 20, PT ;  /* 0x41a000000500780b */ /* 0x000fca0003fbc000 */
[----:B------:R-:W-:Y:S02]  /*70e0*/  @!P3 FMUL.FTZ R0, R0, -1.4426950216293334961 ;  /* 0xbfb8aa3b0000b820 */ /* 0x000fe40000410000 */
[----:B------:R-:W3:Y:S01]  /*70f0*/  @!P1 MUFU.EX2 R3, R3 ;  /* 0x0000000300039308 */ /* 0x000ee20000000800 */
[----:B--2---:R-:W-:-:S05]  /*7100*/  @!P2 FADD.FTZ R8, R8, 1 ;  /* 0x3f8000000808a421 */ /* 0x004fca0000010000 */
[----:B------:R-:W-:Y:S02]  /*7110*/  @!P5 FMUL.FTZ R5, R5, -1.4426950216293334961 ;  /* 0xbfb8aa3b0505d820 */ /* 0x000fe40000410000 */
[----:B------:R-:W2:Y:S01]  /*7120*/  @!P3 MUFU.EX2 R0, R0 ;  /* 0x000000000000b308 */ /* 0x000ea20000000800 */
[----:B-1----:R-:W-:Y:S01]  /*7130*/  @!P6 FMUL.FTZ R81, R81, R2 ;  /* 0x000000025151e220 */ /* 0x002fe20000410000 */
[----:B------:R-:W-:Y:S01]  /*7140*/  FSETP.GTU.FTZ.AND P6, PT, R11, 20, PT ;  /* 0x41a000000b00780b */ /* 0x000fe20003fdc000 */
[----:B------:R-:W-:-:S05]  /*7150*/  @!P4 FMUL.FTZ R2, R9, -1.4426950216293334961 ;  /* 0xbfb8aa3b0902c820 */ /* 0x000fca0000410000 */
[----:B------:R-:W1:Y:S01]  /*7160*/  @!P5 MUFU.EX2 R7, R5 ;  /* 0x000000050007d308 */ /* 0x000e620000000800 */
[----:B---3--:R-:W-:-:S06]  /*7170*/  @!P1 FADD.FTZ R3, R3, 1 ;  /* 0x3f80000003039421 */ /* 0x008fcc0000010000 */
[----:B------:R-:W-:Y:S01]  /*7180*/  @!P6 FMUL.FTZ R9, R11, -1.4426950216293334961 ;  /* 0xbfb8aa3b0b09e820 */ /* 0x000fe20000410000 */
[----:B------:R3:W4:Y:S01]  /*7190*/  @!P0 MUFU.RCP R10, R4 ;  /* 0x00000004000a8308 */ /* 0x0007220000001000 */
[----:B--2---:R-:W-:-:S07]  /*71a0*/  @!P3 FADD.FTZ R0, R0, 1 ;  /* 0x3f8000000000b421 */ /* 0x004fce0000010000 */
[----:B------:R2:W-:Y:S01]  /*71b0*/  @!P4 MUFU.EX2 R6, R2 ;  /* 0x000000020006c308 */ /* 0x0005e20000000800 */
[----:B---3--:R-:W-:Y:S01]  /*71c0*/  SHF.L.U32 R4, R36, 0x8, RZ ;  /* 0x0000000824047819 */ /* 0x008fe200000006ff */
[----:B-1----:R-:W-:-:S03]  /*71d0*/  @!P5 FADD.FTZ R7, R7, 1 ;  /* 0x3f8000000707d421 */ /* 0x002fc60000010000 */
[----:B------:R-:W-:-:S03]  /*71e0*/  SHF.R.S32.HI R5, RZ, 0x1f, R4 ;  /* 0x0000001fff057819 */ /* 0x000fc60000011404 */
[----:B------:R1:W3:Y:S01]  /*71f0*/  @!P1 MUFU.RCP R28, R3 ;  /* 0x00000003001c9308 */ /* 0x0002e20000001000 */
[----:B--2---:R-:W-:Y:S02]  /*7200*/  IMAD R2, R32, UR14, RZ ;  /* 0x0000000e20027c24 */ /* 0x004fe4000f8e02ff */
[----:B----4-:R-:W-:Y:S02]  /*7210*/  @!P0 FMUL.FTZ R83, R83, R10 ;  /* 0x0000000a53538220 */ /* 0x010fe40000410000 */
[----:B-----5:R-:W-:-:S03]  /*7220*/  IMAD R13, R33, UR15, R2 ;  /* 0x0000000f210d7c24 */ /* 0x020fc6000f8e0202 */
[----:B------:R-:W2:Y:S01]  /*7230*/  @!P6 MUFU.EX2 R9, R9 ;  /* 0x000000090009e308 */ /* 0x000ea20000000800 */
[----:B-1----:R-:W-:-:S05]  /*7240*/  IMAD.WIDE.U32 R2, R32, UR15, R4 ;  /* 0x0000000f20027c25 */ /* 0x002fca000f8e0004 */
[----:B------:R-:W-:Y:S02]  /*7250*/  IADD3 R3, R3, R13, RZ ;  /* 0x0000000d03037210 */ /* 0x000fe40007ffe0ff */
[----:B------:R1:W4:Y:S01]  /*7260*/  @!P3 MUFU.RCP R11, R0 ;  /* 0x00000000000bb308 */ /* 0x0003220000001000 */
[----:B---3--:R-:W-:Y:S01]  /*7270*/  @!P1 FMUL.FTZ R85, R85, R28 ;  /* 0x0000001c55559220 */ /* 0x008fe20000410000 */
[----:B------:R-:W-:Y:S01]  /*7280*/  IADD3 R16, P1, R16, -0x200, RZ ;  /* 0xfffffe0010107810 */ /* 0x000fe20007f3e0ff */
[----:B------:R-:W-:-:S03]  /*7290*/  IMAD.WIDE.U32 R2, R65, UR6, R2 ;  /* 0x0000000641027c25 */ /* 0x000fc6000f8e0002 */
[----:B------:R-:W-:Y:S02]  /*72a0*/  IADD3.X R17, R17, -0x1, RZ, P1, !PT ;  /* 0xffffffff11117810 */ /* 0x000fe40000ffe4ff */
[----:B------:R3:W5:Y:S01]  /*72b0*/  @!P5 MUFU.RCP R29, R7 ;  /* 0x00000007001dd308 */ /* 0x0007620000001000 */
[----:B-1----:R-:W-:Y:S02]  /*72c0*/  IMAD R0, R62, UR6, RZ ;  /* 0x000000063e007c24 */ /* 0x002fe4000f8e02ff */
[----:B--2---:R-:W-:Y:S01]  /*72d0*/  @!P6 FADD.FTZ R9, R9, 1 ;  /* 0x3f8000000909e421 */ /* 0x004fe20000010000 */
[----:B------:R-:W-:-:S04]  /*72e0*/  IADD3 R50, P1, R50, -0x400, RZ ;  /* 0xfffffc0032327810 */ /* 0x000fc80007f3e0ff */
[----:B------:R-:W-:Y:S01]  /*72f0*/  IADD3.X R49, R49, -0x1, RZ, P1, !PT ;  /* 0xffffffff31317810 */ /* 0x000fe20000ffe4ff */
[----:B------:R1:W2:Y:S01]  /*7300*/  @!P2 MUFU.RCP R30, R8 ;  /* 0x00000008001ea308 */ /* 0x0002a20000001000 */
[----:B---3--:R-:W-:Y:S02]  /*7310*/  IMAD R7, R65, UR7, R0 ;  /* 0x0000000741077c24 */ /* 0x008fe4000f8e0200 */
[----:B----4-:R-:W-:Y:S01]  /*7320*/  @!P3 FMUL.FTZ R106, R106, R11 ;  /* 0x0000000b6a6ab220 */ /* 0x010fe20000410000 */
[----:B------:R-:W-:Y:S01]  /*7330*/  ULDC.64 UR6, c[0x0][0x3b0] ;  /* 0x0000ec0000067ab9 */ /* 0x000fe20000000a00 */
[----:B------:R-:W-:Y:S02]  /*7340*/  IADD3 R54, P3, R54, -0x200, RZ ;  /* 0xfffffe0036367810 */ /* 0x000fe40007f7e0ff */
[----:B------:R-:W-:Y:S01]  /*7350*/  IADD3 R0, R3, R7, RZ ;  /* 0x0000000703007210 */ /* 0x000fe20007ffe0ff */
[----:B------:R-:W3:Y:S01]  /*7360*/  @!P6 MUFU.RCP R9, R9 ;  /* 0x000000090009e308 */ /* 0x000ee20000001000 */
[----:B-1----:R-:W-:Y:S01]  /*7370*/  @!P4 FADD.FTZ R8, R6, 1 ;  /* 0x3f8000000608c421 */ /* 0x002fe20000010000 */
[----:B------:R-:W-:Y:S01]  /*7380*/  LEA R6, P0, R2, R34, 0x1 ;  /* 0x0000002202067211 */ /* 0x000fe200078008ff */
[----:B-----5:R-:W-:Y:S01]  /*7390*/  @!P5 FMUL.FTZ R110, R110, R29 ;  /* 0x0000001d6e6ed220 */ /* 0x020fe20000410000 */
[----:B------:R-:W-:Y:S01]  /*73a0*/  IADD3.X R53, R53, -0x1, RZ, P3, !PT ;  /* 0xffffffff35357810 */ /* 0x000fe20001ffe4ff */
[----:B------:R-:W1:Y:S01]  /*73b0*/  LDC.64 R28, c[0x0][0x3f0] ;  /* 0x0000fc00ff1c7b82 */ /* 0x000e620000000a00 */
[----:B------:R-:W-:-:S02]  /*73c0*/  LEA.HI.X R7, R2, R35, R0, 0x1, P0 ;  /* 0x0000002302077211 */ /* 0x000fc400000f0c00 */
[----:B------:R4:W5:Y:S01]  /*73d0*/  @!P4 MUFU.RCP R13, R8 ;  /* 0x00000008000dc308 */ /* 0x0009620000001000 */
[----:B--2---:R-:W-:Y:S01]  /*73e0*/  @!P2 FMUL.FTZ R87, R87, R30 ;  /* 0x0000001e5757a220 */ /* 0x004fe20000410000 */
[----:B------:R-:W-:Y:S01]  /*73f0*/  F2FP.BF16.F32.PACK_AB R10, R110, R85 ;  /* 0x000000556e0a723e */ /* 0x000fe200000010ff */
[----:B------:R-:W-:Y:S01]  /*7400*/  IMAD.WIDE R2, R55, 0x10, R6 ;  /* 0x0000001037027825 */ /* 0x000fe200078e0206 */
[----:B------:R-:W-:Y:S01]  /*7410*/  IADD3 R52, P2, R52, -0x200, RZ ;  /* 0xfffffe0034347810 */ /* 0x000fe20007f5e0ff */
[----:B------:R-:W2:Y:S03]  /*7420*/  LDC.64 R30, c[0x0][0x3a8] ;  /* 0x0000ea00ff1e7b82 */ /* 0x000ea60000000a00 */
[----:B0-----:R0:W-:Y:S01]  /*7430*/  STG.E.128 desc[UR12][R2.64], R24 ;  /* 0x0000001802007986 */ /* 0x0011e2000c101d0c */
[----:B---3--:R-:W-:Y:S01]  /*7440*/  @!P6 FMUL.FTZ R112, R112, R9 ;  /* 0x000000097070e220 */ /* 0x008fe20000410000 */
[----:B----4-:R-:W-:Y:S01]  /*7450*/  F2FP.BF16.F32.PACK_AB R8, R106, R81 ;  /* 0x000000516a08723e */ /* 0x010fe200000010ff */
[----:B------:R-:W-:Y:S01]  /*7460*/  FADD.FTZ R81, R81, R56 ;  /* 0x0000003851517221 */ /* 0x000fe20000010000 */
[----:B------:R-:W-:-:S02]  /*7470*/  IADD3.X R51, R51, -0x1, RZ, P2, !PT ;  /* 0xffffffff33337810 */ /* 0x000fc400017fe4ff */
[----:B------:R-:W-:Y:S01]  /*7480*/  F2FP.BF16.F32.PACK_AB R11, R112, R87 ;  /* 0x00000057700b723e */ /* 0x000fe200000010ff */
[----:B------:R-:W-:Y:S01]  /*7490*/  FADD.FTZ R106, R81, R106 ;  /* 0x0000006a516a7221 */ /* 0x000fe20000010000 */
[----:B-----5:R-:W-:Y:S01]  /*74a0*/  @!P4 FMUL.FTZ R108, R108, R13 ;  /* 0x0000000d6c6cc220 */ /* 0x020fe20000410000 */
[----:B------:R-:W-:Y:S04]  /*74b0*/  BAR.SYNC.DEFER_BLOCKING 0x0 ;  /* 0x0000000000007b1d */ /* 0x000fe80000010000 */
[----:B------:R-:W-:Y:S01]  /*74c0*/  F2FP.BF16.F32.PACK_AB R9, R108, R83 ;  /* 0x000000536c09723e */ /* 0x000fe200000010ff */
[----:B------:R-:W-:-:S04]  /*74d0*/  FADD.FTZ R83, R106, R83 ;  /* 0x000000536a537221 */ /* 0x000fc80000010000 */
[----:B------:R-:W-:Y:S01]  /*74e0*/  FADD.FTZ R108, R83, R108 ;  /* 0x0000006c536c7221 */ /* 0x000fe20000010000 */
[C---:B--2---:R-:W-:Y:S02]  /*74f0*/  IMAD R0, R30.reuse, UR14, RZ ;  /* 0x0000000e1e007c24 */ /* 0x044fe4000f8e02ff */
[----:B------:R-:W-:-:S04]  /*7500*/  IMAD.WIDE.U32 R4, R30, UR15, R4 ;  /* 0x0000000f1e047c25 */ /* 0x000fc8000f8e0004 */
[----:B------:R-:W-:Y:S01]  /*7510*/  FADD.FTZ R85, R108, R85 ;  /* 0x000000556c557221 */ /* 0x000fe20000010000 */
[----:B------:R-:W-:-:S03]  /*7520*/  IMAD R7, R31, UR15, R0 ;  /* 0x0000000f1f077c24 */ /* 0x000fc6000f8e0200 */
[----:B------:R-:W-:Y:S01]  /*7530*/  FADD.FTZ R110, R85, R110 ;  /* 0x0000006e556e7221 */ /* 0x000fe20000010000 */
[----:B------:R-:W-:Y:S01]  /*7540*/  IMAD R0, R62, UR6, RZ ;  /* 0x000000063e007c24 */ /* 0x000fe2000f8e02ff */
[----:B------:R-:W-:-:S03]  /*7550*/  IADD3 R5, R5, R7, RZ ;  /* 0x0000000705057210 */ /* 0x000fc60007ffe0ff */
[----:B------:R-:W-:Y:S01]  /*7560*/  IMAD R7, R65, UR7, R0 ;  /* 0x0000000741077c24 */ /* 0x000fe2000f8e0200 */
[----:B------:R-:W-:Y:S01]  /*7570*/  STS.128 [R46], R8 ;  /* 0x000000082e007388 */ /* 0x000fe20000000c00 */
[----:B------:R-:W-:-:S03]  /*7580*/  NOP ;  /* 0x0000000000007918 */ /* 0x000fc60000000000 */
[----:B------:R-:W2:Y:S01]  /*7590*/  LDS.128 R12, [R46] ;  /* 0x000000002e0c7984 */ /* 0x000ea20000000c00 */
[----:B0-----:R-:W-:-:S04]  /*75a0*/  IMAD.WIDE.U32 R2, R65, UR6, R4 ;  /* 0x0000000641027c25 */ /* 0x001fc8000f8e0004 */
[----:B------:R-:W-:Y:S01]  /*75b0*/  FADD.FTZ R87, R110, R87 ;  /* 0x000000576e577221 */ /* 0x000fe20000010000 */
[----:B------:R-:W-:-:S03]  /*75c0*/  IADD3 R0, R3, R7, RZ ;  /* 0x0000000703007210 */ /* 0x000fc60007ffe0ff */
[----:B------:R-:W-:Y:S01]  /*75d0*/  FADD.FTZ R56, R87, R112 ;  /* 0x0000007057387221 */ /* 0x000fe20000010000 */
[----:B-1----:R-:W-:-:S04]  /*75e0*/  LEA R4, P0, R2, R28, 0x1 ;  /* 0x0000001c02047211 */ /* 0x002fc800078008ff */
[----:B------:R-:W-:Y:S02]  /*75f0*/  LEA.HI.X R5, R2, R29, R0, 0x1, P0 ;  /* 0x0000001d02057211 */ /* 0x000fe400000f0c00 */
[----:B------:R-:W-:Y:S02]  /*7600*/  ISETP.GT.AND P0, PT, R47, 0x1, PT ;  /* 0x000000012f00780c */ /* 0x000fe40003f04270 */
[----:B------:R-:W-:Y:S01]  /*7610*/  MOV R47, R36 ;  /* 0x00000024002f7202 */ /* 0x000fe20000000f00 */
[----:B------:R-:W-:-:S05]  /*7620*/  IMAD.WIDE R2, R55, 0x10, R4 ;  /* 0x0000001037027825 */ /* 0x000fca00078e0204 */
[----:B--2---:R0:W-:Y:S05]  /*7630*/  STG.E.128 desc[UR12][R2.64], R12 ;  /* 0x0000000c02007986 */ /* 0x0041ea000c101d0c */
[----:B------:R-:W-:Y:S05]  /*7640*/  @P0 BRA `(.L_x_16838) ;  /* 0xffffff9000b40947 */ /* 0x000fea000383ffff */
.L_x_16773:
        /* <DEDUP_REMOVED lines=26> */
.L_x_16840:
[----:B------:R-:W-:Y:S05]  /*77f0*/  BSYNC B0 ;  /* 0x0000000000007941 */ /* 0x000fea0003800000 */
.L_x_16839:
        /* <DEDUP_REMOVED lines=29> */
.L_x_16842:
[----:B0-----:R-:W0:Y:S02]  /*79d0*/  S2R R15, SR_TID.X ;  /* 0x00000000000f7919 */ /* 0x001e240000002100 */
.L_x_16843:
[----:B------:R-:W-:Y:S05]  /*79e0*/  BSYNC B0 ;  /* 0x0000000000007941 */ /* 0x000fea0003800000 */
.L_x_16841:
        /* <DEDUP_REMOVED lines=15> */
[----:B-1----:R-:W-:-:S02]  /*7ae0*/  IMAD R21, R65, UR9, R62 ;  /* 0x0000000941157c24 */ /* 0x002fc4000f8e023e */
[----:B------:R-:W-:Y:S01]  /*7af0*/  IMAD.WIDE.U32 R8, R65, UR8, RZ ;  /* 0x0000000841087c25 */ /* 0x000fe2000f8e00ff */
[----:B------:R-:W-:Y:S01]  /*7b00*/  IADD3 R23, R7, R23, RZ ;  /* 0x0000001707177210 */ /* 0x000fe20007ffe0ff */
[----:B------:R-:W-:-:S03]  /*7b10*/  ULDC.64 UR8, c[0x0][0x3c0] ;  /* 0x0000f00000087ab9 */ /* 0x000fc60000000a00 */
[----:B------:R-:W-:Y:S01]  /*7b20*/  IADD3 R21, R9, R21, RZ ;  /* 0x0000001509157210 */ /* 0x000fe20007ffe0ff */
[----:B0-----:R-:W-:-:S03]  /*7b30*/  ULEA UR4, UR5, UR4, 0x18 ;  /* 0x0000000405047291 */ /* 0x001fc6000f8ec03f */
[----:B------:R-:W-:-:S09]  /*7b40*/  ULDC UR5, c[0x0][0x0] ;  /* 0x0000000000057ab9 */ /* 0x000fd20000000800 */
.L_x_16845:
        /* <DEDUP_REMOVED lines=28> */
.L_x_16844:
[----:B------:R-:W-:Y:S05]  /*7d10*/  EXIT ;  /* 0x000000000000794d */ /* 0x000fea0003800000 */
.L_x_16846:
        /* <DEDUP_REMOVED lines=14> */
.L_x_19018:


//--------------------- .text._Z25selective_scan_bwd_kernelI32Selective_Scan_bwd_kernel_traitsILi32ELi8ELb1ELb0ELb1ELb1ELb1EN3c108BFloat16ENS1_7complexIfEEEEv12SSMParamsBwd --------------------------
	.section	.text._Z25selective_scan_bwd_kernelI32Selective_Scan_bwd_kernel_traitsILi32ELi8ELb1ELb0ELb1ELb1ELb1EN3c108BFloat16ENS1_7complexIfEEEEv12SSMParamsBwd,"ax",@progbits
	.align	128
        .global         _Z25selective_scan_bwd_kernelI32Selective_Scan_bwd_kernel_traitsILi32ELi8ELb1ELb0ELb1ELb1ELb1EN3c108BFloat16ENS1_7complexIfEEEEv12SSMParamsBwd
        .type           _Z25selective_scan_bwd_kernelI32Selective_Scan_bwd_kernel_traitsILi32ELi8ELb1ELb0ELb1ELb1ELb1EN3c108BFloat16ENS1_7complexIfEEEEv12SSMParamsBwd,@function
        .size           _Z25selective_scan_bwd_kernelI32Selective_Scan_bwd_kernel_traitsILi32ELi8ELb1ELb0ELb1ELb1ELb1EN3c108BFloat16ENS1_7complexIfEEEEv12SSMParamsBwd,(.L_x_19019 - _Z25selective_scan_bwd_kernelI32Selective_Scan_bwd_kernel_traitsILi32ELi8ELb1ELb0ELb1ELb1ELb1EN3c108BFloat16ENS1_7complexIfEEEEv12SSMParamsBwd)
        .other          _Z25selective_scan_bwd_kernelI32Selective_Scan_bwd_kernel_traitsILi32ELi8ELb1ELb0ELb1ELb1ELb1EN3c108BFloat16ENS1_7complexIfEEEEv12SSMParamsBwd,@"STO_CUDA_ENTRY STV_DEFAULT"
_Z25selective_scan_bwd_kernelI32Selective_Scan_bwd_kernel_traitsILi32ELi8ELb1ELb0ELb1ELb1ELb1EN3c108BFloat16ENS1_7complexIfEEEEv12SSMParamsBwd:
.text._Z25selective_scan_bwd_kernelI32Selective_Scan_bwd_kernel_traitsILi32ELi8ELb1ELb0ELb1ELb1ELb1EN3c108BFloat16ENS1_7complexIfEEEEv12SSMParamsBwd:
        /* <DEDUP_REMOVED lines=145> */
.L_x_16913:
[----:B------:R-:W-:Y:S01]  /*0910*/  BAR.SYNC.DEFER_BLOCKING 0x0 ;  /* 0x0000000000007b1d */ /* 0x000fe20000010000 */
[----:B------:R-:W-:-:S05]  /*0920*/  MOV R56, R62 ;  /* 0x0000003e00387202 */ /* 0x000fca0000000f00 */
[----:B0-2---:R-:W-:-:S04]  /*0930*/  IMAD.WIDE R2, R59, 0x10, R56 ;  /* 0x000000103b027825 */ /* 0x005fc800078e0238 */
[----:B------:R-:W-:Y:S01]  /*0940*/  IMAD.WIDE R4, R59, 0x10, R16 ;  /* 0x000000103b047825 */ /* 0x000fe200078e0210 */
[----:B------:R-:W-:Y:S01]  /*0950*/  MOV R54, R60 ;  /* 0x0000003c00367202 */ /* 0x000fe20000000f00 */
[----:B------:R-:W0:Y:S01]  /*0960*/  LDC.64 R36, c[0x0][0x2a0] ;  /* 0x0000a800ff247b82 */ /* 0x000e220000000a00 */
[----:B------:R-:W2:Y:S04]  /*0970*/  LDG.E.128 R8, desc[UR12][R2.64] ;  /* 0x0000000c02087981 */ /* 0x000ea8000c1e1d00 */
[----:B--2---:R1:W-:Y:S01]  /*0980*/  STS.128 [R45], R8 ;  /* 0x000000082d007388 */ /* 0x0043e20000000c00 */
[----:B------:R-:W-:-:S03]  /*0990*/  NOP ;  /* 0x0000000000007918 */ /* 0x000fc60000000000 */
[----:B------:R-:W-:Y:S01]  /*09a0*/  LDS.128 R12, [R45] ;  /* 0x000000002d0c7984 */ /* 0x000fe20000000c00 */
[----:B------:R-:W-:Y:S06]  /*09b0*/  BAR.SYNC.DEFER_BLOCKING 0x0 ;  /* 0x0000000000007b1d */ /* 0x000fec0000010000 */
[----:B------:R2:W3:Y:S01]  /*09c0*/  LDG.E.128 R24, desc[UR12][R4.64] ;  /* 0x0000000c04187981 */ /* 0x0004e2000c1e1d00 */
[----:B------:R-:W-:Y:S01]  /*09d0*/  IMAD.WIDE R6, R59, 0x10, R54 ;  /* 0x000000103b067825 */ /* 0x000fe200078e0236 */
[----:B--2---:R-:W2:Y:S02]  /*09e0*/  LDC.64 R4, c[0x0][0x318] ;  /* 0x0000c600ff047b82 */ /* 0x004ea40000000a00 */
[----:B---3--:R-:W-:Y:S01]  /*09f0*/  STS.128 [R45], R24 ;  /* 0x000000182d007388 */ /* 0x008fe20000000c00 */
[----:B------:R-:W-:-:S03]  /*0a00*/  NOP ;  /* 0x0000000000007918 */ /* 0x000fc60000000000 */
[----:B------:R-:W3:Y:S02]  /*0a10*/  LDS.128 R28, [R45] ;  /* 0x000000002d1c7984 */ /* 0x000ee40000000c00 */
[----:B------:R-:W-:Y:S06]  /*0a20*/  BAR.SYNC.DEFER_BLOCKING 0x0 ;  /* 0x0000000000007b1d */ /* 0x000fec0000010000 */
[----:B-1----:R1:W4:Y:S01]  /*0a30*/  LDG.E.128 R8, desc[UR12][R6.64] ;  /* 0x0000000c06087981 */ /* 0x002322000c1e1d00 */
[----:B------:R-:W-:Y:S01]  /*0a40*/  LEA R2, R47, 0xffffff00, 0x8 ;  /* 0xffffff002f027811 */ /* 0x000fe200078e40ff */
[----:B0-----:R-:W-:Y:S01]  /*0a50*/  IMAD R0, R36, UR15, RZ ;  /* 0x0000000f24007c24 */ /* 0x001fe2000f8e02ff */
[----:B------:R-:W-:Y:S02]  /*0a60*/  BSSY B0, `(.L_x_16848) ;  /* 0x0000040000007945 */ /* 0x000fe40003800000 */
[----:B------:R-:W-:Y:S01]  /*0a70*/  SHF.R.S32.HI R3, RZ, 0x1f, R2 ;  /* 0x0000001fff037819 */ /* 0x000fe20000011402 */
[----:B------:R-:W-:Y:S01]  /*0a80*/  IMAD R37, R37, UR14, R0 ;  /* 0x0000000e25257c24 */ /* 0x000fe2000f8e0200 */
[----:B---3--:R-:W-:-:S02]  /*0a90*/  SHF.L.U32 R33, R28, 0x10, RZ ;  /* 0x000000101c217819 */ /* 0x008fc400000006ff */
[----:B------:R-:W-:Y:S02]  /*0aa0*/  SHF.L.U32 R25, R29, 0x10, RZ ;  /* 0x000000101d197819 */ /* 0x000fe400000006ff */
[----:B------:R-:W-:Y:S01]  /*0ab0*/  SHF.L.U32 R27, R30, 0x10, RZ ;  /* 0x000000101e1b7819 */ /* 0x000fe200000006ff */
[----:B-----5:R-:W-:Y:S01]  /*0ac0*/  FADD.FTZ R58, R33, R66 ;  /* 0x00000042213a7221 */ /* 0x020fe20000010000 */
[----:B------:R-:W-:Y:S01]  /*0ad0*/  PRMT R28, R28, 0x7632, R28 ;  /* 0x000076321c1c7816 */ /* 0x000fe2000000001c */
[--C-:B------:R-:W-:Y:S01]  /*0ae0*/  FADD.FTZ R56, R25, R66.reuse ;  /* 0x0000004219387221 */ /* 0x100fe20000010000 */
[----:B------:R-:W-:Y:S01]  /*0af0*/  PRMT R29, R29, 0x7632, R29 ;  /* 0x000076321d1d7816 */ /* 0x000fe2000000001d */
[----:B------:R-:W-:Y:S01]  /*0b00*/  FADD.FTZ R54, R27, R66 ;  /* 0x000000421b367221 */ /* 0x000fe20000010000 */
[----:B------:R-:W-:Y:S02]  /*0b10*/  FSETP.GTU.FTZ.AND P6, PT, R58, 20, PT ;  /* 0x41a000003a00780b */ /* 0x000fe40003fdc000 */
[----:B------:R-:W-:-:S02]  /*0b20*/  PRMT R30, R30, 0x7632, R30 ;  /* 0x000076321e1e7816 */ /* 0x000fc4000000001e */
[----:B------:R-:W-:Y:S02]  /*0b30*/  SHF.L.U32 R35, R31, 0x10, RZ ;  /* 0x000000101f237819 */ /* 0x000fe400000006ff */
[----:B-1----:R-:W-:Y:S02]  /*0b40*/  SHF.L.U32 R7, R28, 0x10, RZ ;  /* 0x000000101c077819 */ /* 0x002fe400000006ff */
[----:B------:R-:W-:Y:S01]  /*0b50*/  SHF.L.U32 R29, R29, 0x10, RZ ;  /* 0x000000101d1d7819 */ /* 0x000fe200000006ff */
[--C-:B------:R-:W-:Y:S01]  /*0b60*/  FADD.FTZ R52, R35, R66.reuse ;  /* 0x0000004223347221 */ /* 0x100fe20000010000 */
[----:B------:R-:W-:Y:S01]  /*0b70*/  SHF.L.U32 R25, R30, 0x10, RZ ;  /* 0x000000101e197819 */ /* 0x000fe200000006ff */
[--C-:B------:R-:W-:Y:S01]  /*0b80*/  FADD.FTZ R50, R7, R66.reuse ;  /* 0x0000004207327221 */ /* 0x100fe20000010000 */
[----:B------:R-:W-:Y:S01]  /*0b90*/  PRMT R31, R31, 0x7632, R31 ;  /* 0x000076321f1f7816 */ /* 0x000fe2000000001f */
[--C-:B------:R-:W-:Y:S01]  /*0ba0*/  FADD.FTZ R48, R29, R66.reuse ;  /* 0x000000421d307221 */ /* 0x100fe20000010000 */
[----:B------:R-:W-:Y:S01]  /*0bb0*/  FSETP.GTU.FTZ.AND P5, PT, R56, 20, PT ;  /* 0x41a000003800780b */ /* 0x000fe20003fbc000 */
[----:B------:R-:W-:Y:S01]  /*0bc0*/  FADD.FTZ R46, R25, R66 ;  /* 0x00000042192e7221 */ /* 0x000fe20000010000 */
[----:B------:R-:W-:-:S02]  /*0bd0*/  SHF.L.U32 R31, R31, 0x10, RZ ;  /* 0x000000101f1f7819 */ /* 0x000fc400000006ff */
[----:B------:R-:W-:Y:S02]  /*0be0*/  FSETP.GTU.FTZ.AND P4, PT, R54, 20, PT ;  /* 0x41a000003600780b */ /* 0x000fe40003f9c000 */
[----:B------:R-:W-:Y:S01]  /*0bf0*/  FSETP.GTU.FTZ.AND P3, PT, R52, 20, PT ;  /* 0x41a000003400780b */ /* 0x000fe20003f7c000 */
[----:B------:R-:W-:Y:S01]  /*0c00*/  FADD.FTZ R44, R31, R66 ;  /* 0x000000421f2c7221 */ /* 0x000fe20000010000 */
[----:B------:R-:W-:Y:S02]  /*0c10*/  FSETP.GTU.FTZ.AND P2, PT, R50, 20, PT ;  /* 0x41a000003200780b */ /* 0x000fe40003f5c000 */
[----:B------:R-:W-:Y:S02]  /*0c20*/  FSETP.GTU.FTZ.AND P1, PT, R48, 20, PT ;  /* 0x41a000003000780b */ /* 0x000fe40003f3c000 */
[----:B------:R-:W-:Y:S01]  /*0c30*/  FSETP.GTU.FTZ.AND P0, PT, R46, 20, PT ;  /* 0x41a000002e00780b */ /* 0x000fe20003f1c000 */
[----:B----4-:R0:W-:Y:S01]  /*0c40*/  STS.128 [R45], R8 ;  /* 0x000000082d007388 */ /* 0x0101e20000000c00 */
[----:B------:R-:W-:Y:S01]  /*0c50*/  NOP ;  /* 0x0000000000007918 */ /* 0x000fe20000000000 */
[----:B--2---:R-:W-:Y:S10]  /*0c60*/  @P6 BRA `(.L_x_16849) ;  /* 0x00000000007c6947 */ /* 0x004ff40003800000 */
        /* <DEDUP_REMOVED lines=31> */
.L_x_16849:
[----:B------:R-:W-:Y:S05]  /*0e60*/  BSYNC B0 ;  /* 0x0000000000007941 */ /* 0x000fea0003800000 */
.L_x_16848:
[----:B------:R-:W-:Y:S01]  /*0e70*/  IMAD.WIDE.U32 R6, R36, UR14, R2 ;  /* 0x0000000e24067c25 */ /* 0x000fe2000f8e0002 */
[----:B------:R-:W-:Y:S01]  /*0e80*/  BSSY B0, `(.L_x_16850) ;  /* 0x0000023000007945 */ /* 0x000fe20003800000 */
[----:B------:R-:W-:-:S03]  /*0e90*/  FSETP.GTU.FTZ.AND P6, PT, R44, 20, PT ;  /* 0x41a000002c00780b */ /* 0x000fc60003fdc000 */
[----:B0-----:R-:W-:Y:S01]  /*0ea0*/  IADD3 R11, R7, R37, RZ ;  /* 0x00000025070b7210 */ /* 0x001fe20007ffe0ff */
        /* <DEDUP_REMOVED lines=32> */
.L_x_16851:
[----:B------:R-:W-:Y:S05]  /*10b0*/  BSYNC B0 ;  /* 0x0000000000007941 */ /* 0x000fea0003800000 */
.L_x_16850:
        /* <DEDUP_REMOVED lines=33> */
.L_x_16853:
[----:B------:R-:W-:Y:S05]  /*12d0*/  BSYNC B0 ;  /* 0x0000000000007941 */ /* 0x000fea0003800000 */
.L_x_16852:
        /* <DEDUP_REMOVED lines=33> */
.L_x_16855:
[----:B------:R-:W-:Y:S05]  /*14f0*/  BSYNC B0 ;  /* 0x0000000000007941 */ /* 0x000fea0003800000 */
.L_x_16854:
        /* <DEDUP_REMOVED lines=33> */
.L_x_16857:
[----:B------:R-:W-:Y:S05]  /*1710*/  BSYNC B0 ;  /* 0x0000000000007941 */ /* 0x000fea0003800000 */
.L_x_16856:
        /* <DEDUP_REMOVED lines=33> */
.L_x_16859:
[----:B------:R-:W-:Y:S05]  /*1930*/  BSYNC B0 ;  /* 0x0000000000007941 */ /* 0x000fea0003800000 */
.L_x_16858:
        /* <DEDUP_REMOVED lines=33> */
.L_x_16861:
[----:B------:R-:W-:Y:S05]  /*1b50*/  BSYNC B0 ;  /* 0x0000000000007941 */ /* 0x000fea0003800000 */
.L_x_16860:
        /* <DEDUP_REMOVED lines=33> */
.L_x_16863:
[----:B------:R-:W-:Y:S05]  /*1d70*/  BSYNC B0 ;  /* 0x0000000000007941 */ /* 0x000fea0003800000 */
.L_x_16862:
[----:B------:R-:W-:Y:S01]  /*1d80*/  ULDC.64 UR6, c[0x0][0x2a8] ;  /* 0x0000aa0000067ab9 */ /* 0x000fe20000000a00 */
[----:B------:R-:W-:Y:S01]  /*1d90*/  MOV R7, R11 ;  /* 0x0000000b00077202 */ /* 0x000fe20000000f00 */
[----:B------:R-:W-:Y:S01]  /*1da0*/  IMAD R0, R68, UR6, RZ ;  /* 0x0000000644007c24 */ /* 0x000fe2000f8e02ff */
[----:B------:R-:W0:Y:S01]  /*1db0*/  LDC.64 R28, c[0x0][0x2b0] ;  /* 0x0000ac00ff1c7b82 */ /* 0x000e220000000a00 */
[----:B------:R-:W-:-:S04]  /*1dc0*/  IMAD.WIDE.U32 R6, R69, UR6, R6 ;  /* 0x0000000645067c25 */ /* 0x000fc8000f8e0006 */
[----:B------:R-:W-:Y:S01]  /*1dd0*/  IMAD R9, R69, UR7, R0 ;  /* 0x0000000745097c24 */ /* 0x000fe2000f8e0200 */
[----:B------:R-:W-:Y:S02]  /*1de0*/  LEA R8, P0, R6, R4, 0x1 ;  /* 0x0000000406087211 */ /* 0x000fe400078008ff */
[----:B------:R-:W1:Y:S01]  /*1df0*/  LDC.64 R30, c[0x0][0x308] ;  /* 0x0000c200ff1e7b82 */ /* 0x000e620000000a00 */
[----:B------:R-:W-:Y:S01]  /*1e00*/  ULDC.64 UR6, c[0x0][0x2b8] ;  /* 0x0000ae0000067ab9 */ /* 0x000fe20000000a00 */
[----:B------:R-:W-:-:S04]  /*1e10*/  IADD3 R0, R7, R9, RZ ;  /* 0x0000000907007210 */ /* 0x000fc80007ffe0ff */
[----:B------:R-:W-:Y:S02]  /*1e20*/  LEA.HI.X R9, R6, R5, R0, 0x1, P0 ;  /* 0x0000000506097211 */ /* 0x000fe400000f0c00 */
[----:B------:R-:W2:Y:S01]  /*1e30*/  LDC.64 R90, c[0x0][0x398] ;  /* 0x0000e600ff5a7b82 */ /* 0x000ea20000000a00 */
[----:B------:R-:W3:Y:S01]  /*1e40*/  LDS.128 R4, [R45] ;  /* 0x000000002d047984 */ /* 0x000ee20000000c00 */
[----:B------:R-:W-:-:S06]  /*1e50*/  IMAD.WIDE R8, R59, 0x10, R8 ;  /* 0x000000103b087825 */ /* 0x000fcc00078e0208 */
[----:B------:R-:W-:Y:S06]  /*1e60*/  BAR.SYNC.DEFER_BLOCKING 0x0 ;  /* 0x0000000000007b1d */ /* 0x000fec0000010000 */
[----:B------:R4:W5:Y:S01]  /*1e70*/  LDG.E.128 R24, desc[UR12][R8.64] ;  /* 0x0000000c08187981 */ /* 0x000962000c1e1d00 */
[C---:B0-----:R-:W-:Y:S02]  /*1e80*/  IMAD R0, R28.reuse, UR15, RZ ;  /* 0x0000000f1c007c24 */ /* 0x041fe4000f8e02ff */
[----:B------:R-:W-:-:S04]  /*1e90*/  IMAD.WIDE.U32 R10, R28, UR14, R2 ;  /* 0x0000000e1c0a7c25 */ /* 0x000fc8000f8e0002 */
[----:B------:R-:W-:Y:S02]  /*1ea0*/  IMAD R29, R29, UR14, R0 ;  /* 0x0000000e1d1d7c24 */ /* 0x000fe4000f8e0200 */
[----:B------:R-:W-:-:S03]  /*1eb0*/  IMAD R0, R68, UR6, RZ ;  /* 0x0000000644007c24 */ /* 0x000fc6000f8e02ff */
[----:B------:R-:W-:Y:S01]  /*1ec0*/  IADD3 R11, R11, R29, RZ ;  /* 0x0000001d0b0b7210 */ /* 0x000fe20007ffe0ff */
[C---:B----4-:R-:W-:Y:S02]  /*1ed0*/  IMAD R9, R69.reuse, UR7, R0 ;  /* 0x0000000745097c24 */ /* 0x050fe4000f8e0200 */
[----:B------:R-:W-:Y:S01]  /*1ee0*/  IMAD.WIDE.U32 R10, R69, UR6, R10 ;  /* 0x00000006450a7c25 */ /* 0x000fe2000f8e000a */
[----:B---3--:R-:W-:Y:S01]  /*1ef0*/  SHF.L.U32 R86, R5, 0x10, RZ ;  /* 0x0000001005567819 */ /* 0x008fe200000006ff */
[----:B------:R-:W-:Y:S01]  /*1f00*/  ULDC.64 UR6, c[0x0][0x3a0] ;  /* 0x0000e80000067ab9 */ /* 0x000fe20000000a00 */
[----:B-1----:R-:W-:Y:S02]  /*1f10*/  LEA R8, P0, R10, R30, 0x1 ;  /* 0x0000001e0a087211 */ /* 0x002fe400078008ff */
[----:B------:R-:W-:-:S04]  /*1f20*/  IADD3 R0, R11, R9, RZ ;  /* 0x000000090b007210 */ /* 0x000fc80007ffe0ff */
[----:B------:R-:W-:-:S03]  /*1f30*/  LEA.HI.X R9, R10, R31, R0, 0x1, P0 ;  /* 0x0000001f0a097211 */ /* 0x000fc600000f0c00 */
[----:B------:R-:W-:Y:S01]  /*1f40*/  IMAD.WIDE R8, R59, 0x10, R8 ;  /* 0x000000103b087825 */ /* 0x000fe200078e0208 */
[----:B-----5:R-:W-:Y:S01]  /*1f50*/  STS.128 [R45], R24 ;  /* 0x000000182d007388 */ /* 0x020fe20000000c00 */
[----:B------:R-:W-:-:S03]  /*1f60*/  NOP ;  /* 0x0000000000007918 */ /* 0x000fc60000000000 */
[----:B------:R-:W0:Y:S01]  /*1f70*/  LDS.128 R28, [R45] ;  /* 0x000000002d1c7984 */ /* 0x000e220000000c00 */
[----:B------:R-:W-:Y:S06]  /*1f80*/  BAR.SYNC.DEFER_BLOCKING 0x0 ;  /* 0x0000000000007b1d */ /* 0x000fec0000010000 */
[----:B------:R1:W3:Y:S01]  /*1f90*/  LDG.E.128 R32, desc[UR12][R8.64] ;  /* 0x0000000c08207981 */ /* 0x0002e2000c1e1d00 */
[----:B------:R-:W-:Y:S02]  /*1fa0*/  SHF.L.U32 R82, R6, 0x10, RZ ;  /* 0x0000001006527819 */ /* 0x000fe400000006ff */
[----:B------:R-:W-:-:S02]  /*1fb0*/  PRMT R5, R5, 0x7632, R5 ;  /* 0x0000763205057816 */ /* 0x000fc40000000005 */
[C---:B------:R-:W-:Y:S02]  /*1fc0*/  SHF.L.U32 R78, R7.reuse, 0x10, RZ ;  /* 0x00000010074e7819 */ /* 0x040fe400000006ff */
[----:B------:R-:W-:Y:S02]  /*1fd0*/  PRMT R6, R6, 0x7632, R6 ;  /* 0x0000763206067816 */ /* 0x000fe40000000006 */
[----:B------:R-:W-:Y:S02]  /*1fe0*/  PRMT R7, R7, 0x7632, R7 ;  /* 0x0000763207077816 */ /* 0x000fe40000000007 */
[----:B------:R-:W-:Y:S02]  /*1ff0*/  SHF.L.U32 R84, R5, 0x10, RZ ;  /* 0x0000001005547819 */ /* 0x000fe400000006ff */
[C---:B0-----:R-:W-:Y:S02]  /*2000*/  SHF.L.U32 R36, R28.reuse, 0x10, RZ ;  /* 0x000000101c247819 */ /* 0x041fe400000006ff */
[----:B------:R-:W-:-:S02]  /*2010*/  PRMT R28, R28, 0x7632, R28 ;  /* 0x000076321c1c7816 */ /* 0x000fc4000000001c */
[----:B------:R-:W-:Y:S01]  /*2020*/  SHF.L.U32 R37, R29, 0x10, RZ ;  /* 0x000000101d257819 */ /* 0x000fe200000006ff */
[----:B------:R-:W-:Y:S01]  /*2030*/  FMUL.FTZ R0, R36, -1.4426950216293334961 ;  /* 0xbfb8aa3b24007820 */ /* 0x000fe20000410000 */
[----:B------:R-:W-:Y:S02]  /*2040*/  SHF.L.U32 R41, R30, 0x10, RZ ;  /* 0x000000101e297819 */ /* 0x000fe400000006ff */
[----:B------:R-:W-:Y:S01]  /*2050*/  SHF.L.U32 R73, R31, 0x10, RZ ;  /* 0x000000101f497819 */ /* 0x000fe200000006ff */
[----:B------:R-:W-:Y:S01]  /*2060*/  FMUL.FTZ R10, R37, -1.4426950216293334961 ;  /* 0xbfb8aa3b250a7820 */ /* 0x000fe20000410000 */
[----:B------:R-:W-:Y:S01]  /*2070*/  SHF.L.U32 R28, R28, 0x10, RZ ;  /* 0x000000101c1c7819 */ /* 0x000fe200000006ff */
[----:B------:R-:W-:Y:S01]  /*2080*/  FMUL.FTZ R11, R41, -1.4426950216293334961 ;  /* 0xbfb8aa3b290b7820 */ /* 0x000fe20000410000 */
[----:B------:R-:W0:Y:S01]  /*2090*/  MUFU.EX2 R0, R0 ;  /* 0x0000000000007308 */ /* 0x000e220000000800 */
[----:B-1----:R-:W-:Y:S01]  /*20a0*/  FMUL.FTZ R9, R73, -1.4426950216293334961 ;  /* 0xbfb8aa3b49097820 */ /* 0x002fe20000410000 */
[----:B------:R-:W-:Y:S01]  /*20b0*/  PRMT R29, R29, 0x7632, R29 ;  /* 0x000076321d1d7816 */ /* 0x000fe2000000001d */
[----:B------:R-:W-:Y:S01]  /*20c0*/  FMUL.FTZ R8, R28, -1.4426950216293334961 ;  /* 0xbfb8aa3b1c087820 */ /* 0x000fe20000410000 */
[----:B------:R-:W-:-:S02]  /*20d0*/  PRMT R30, R30, 0x7632, R30 ;  /* 0x000076321e1e7816 */ /* 0x000fc4000000001e */
[----:B------:R-:W-:Y:S02]  /*20e0*/  SHF.L.U32 R39, R29, 0x10, RZ ;  /* 0x000000101d277819 */ /* 0x000fe400000006ff */
[----:B------:R-:W1:Y:S01]  /*20f0*/  MUFU.EX2 R27, R10 ;  /* 0x0000000a001b7308 */ /* 0x000e620000000800 */
[----:B------:R-:W-:Y:S02]  /*2100*/  PRMT R31, R31, 0x7632, R31 ;  /* 0x000076321f1f7816 */ /* 0x000fe4000000001f */
[----:B------:R-:W-:Y:S01]  /*2110*/  FMUL.FTZ R25, R39, -1.4426950216293334961 ;  /* 0xbfb8aa3b27197820 */ /* 0x000fe20000410000 */
[----:B------:R-:W-:Y:S02]  /*2120*/  SHF.L.U32 R43, R30, 0x10, RZ ;  /* 0x000000101e2b7819 */ /* 0x000fe400000006ff */
[----:B------:R-:W-:Y:S02]  /*2130*/  SHF.L.U32 R77, R31, 0x10, RZ ;  /* 0x000000101f4d7819 */ /* 0x000fe400000006ff */
[----:B------:R-:W4:Y:S01]  /*2140*/  MUFU.EX2 R42, R11 ;  /* 0x0000000b002a7308 */ /* 0x000f220000000800 */
[----:B0-----:R-:W-:Y:S01]  /*2150*/  FADD.FTZ R24, R0, 1 ;  /* 0x3f80000000187421 */ /* 0x001fe20000010000 */
[----:B------:R-:W-:Y:S01]  /*2160*/  FMUL.FTZ R29, R43, -1.4426950216293334961 ;  /* 0xbfb8aa3b2b1d7820 */ /* 0x000fe20000410000 */
[----:B------:R-:W-:Y:S01]  /*2170*/  FMUL.FTZ R30, R77, -1.4426950216293334961 ;  /* 0xbfb8aa3b4d1e7820 */ /* 0x000fe20000410000 */
[----:B------:R-:W-:-:S02]  /*2180*/  SHF.L.U32 R0, R4, 0x10, RZ ;  /* 0x0000001004007819 */ /* 0x000fc400000006ff */
[----:B------:R-:W-:Y:S02]  /*2190*/  PRMT R4, R4, 0x7632, R4 ;  /* 0x0000763204047816 */ /* 0x000fe40000000004 */
[----:B------:R-:W-:Y:S01]  /*21a0*/  MUFU.EX2 R71, R9 ;  /* 0x0000000900477308 */ /* 0x000fe20000000800 */
[----:B-1----:R-:W-:Y:S01]  /*21b0*/  FADD.FTZ R27, R27, 1 ;  /* 0x3f8000001b1b7421 */ /* 0x002fe20000010000 */
[----:B------:R-:W-:Y:S02]  /*21c0*/  SHF.L.U32 R4, R4, 0x10, RZ ;  /* 0x0000001004047819 */ /* 0x000fe400000006ff */
[----:B------:R-:W-:Y:S02]  /*21d0*/  SHF.L.U32 R80, R6, 0x10, RZ ;  /* 0x0000001006507819 */ /* 0x000fe400000006ff */
[----:B------:R-:W-:Y:S02]  /*21e0*/  PRMT R165, R12, 0x7632, R165 ;  /* 0x000076320ca57816 */ /* 0x000fe400000000a5 */
[----:B------:R-:W-:Y:S01]  /*21f0*/  MUFU.EX2 R26, R8 ;  /* 0x00000008001a7308 */ /* 0x000fe20000000800 */
[----:B----4-:R-:W-:Y:S01]  /*2200*/  FADD.FTZ R42, R42, 1 ;  /* 0x3f8000002a2a7421 */ /* 0x010fe20000010000 */
[----:B------:R-:W-:-:S02]  /*2210*/  PRMT R167, R14, 0x7632, R167 ;  /* 0x000076320ea77816 */ /* 0x000fc400000000a7 */
[----:B------:R-:W-:-:S04]  /*2220*/  PRMT R166, R15, 0x7632, R166 ;  /* 0x000076320fa67816 */ /* 0x000fc800000000a6 */
[----:B------:R-:W0:Y:S08]  /*2230*/  MUFU.EX2 R40, R25 ;  /* 0x0000001900287308 */ /* 0x000e300000000800 */
[----:B------:R-:W1:Y:S08]  /*2240*/  MUFU.RCP R25, R24 ;  /* 0x0000001800197308 */ /* 0x000e700000001000 */
[----:B------:R1:W4:Y:S01]  /*2250*/  MUFU.EX2 R72, R29 ;  /* 0x0000001d00487308 */ /* 0x0003220000000800 */
[----:B0-----:R-:W-:-:S07]  /*2260*/  FADD.FTZ R40, R40, 1 ;  /* 0x3f80000028287421 */ /* 0x001fce0000010000 */
[----:B------:R0:W5:Y:S01]  /*2270*/  MUFU.EX2 R75, R30 ;  /* 0x0000001e004b7308 */ /* 0x0001620000000800 */
[----:B-1----:R-:W-:-:S04]  /*2280*/  FADD.FTZ R29, -R25, 1 ;  /* 0x3f800000191d7421 */ /* 0x002fc80000010100 */
[----:B------:R-:W-:-:S03]  /*2290*/  FFMA.FTZ R29, R36, R29, 1 ;  /* 0x3f800000241d7423 */ /* 0x000fc6000001001d */
[----:B------:R1:W-:Y:S01]  /*22a0*/  MUFU.RCP R38, R27 ;  /* 0x0000001b00267308 */ /* 0x0003e20000001000 */
[----:B0-----:R-:W-:Y:S01]  /*22b0*/  FADD.FTZ R30, R26, 1 ;  /* 0x3f8000001a1e7421 */ /* 0x001fe20000010000 */
[----:B----4-:R-:W-:-:S06]  /*22c0*/  FADD.FTZ R72, R72, 1 ;  /* 0x3f80000048487421 */ /* 0x010fcc0000010000 */
[----:B------:R-:W-:Y:S01]  /*22d0*/  MUFU.RCP R42, R42 ;  /* 0x0000002a002a7308 */ /* 0x000fe20000001000 */
[----:B-1----:R-:W-:Y:S01]  /*22e0*/  FMUL.FTZ R27, R36, R25 ;  /* 0x00000019241b7220 */ /* 0x002fe20000410000 */
[----:B-----5:R-:W-:-:S06]  /*22f0*/  FADD.FTZ R76, R75, 1 ;  /* 0x3f8000004b4c7421 */ /* 0x020fcc0000010000 */
[----:B------:R-:W-:Y:S08]  /*2300*/  MUFU.RCP R31, R30 ;  /* 0x0000001e001f7308 */ /* 0x000ff00000001000 */
[----:B------:R-:W0:Y:S08]  /*2310*/  MUFU.RCP R40, R40 ;  /* 0x0000002800287308 */ /* 0x000e300000001000 */
[----:B------:R-:W-:Y:S08]  /*2320*/  MUFU.RCP R36, R72 ;  /* 0x0000004800247308 */ /* 0x000ff00000001000 */
[----:B------:R1:W-:Y:S01]  /*2330*/  MUFU.RCP R88, R76 ;  /* 0x0000004c00587308 */ /* 0x0003e20000001000 */
[----:B0-----:R-:W-:-:S04]  /*2340*/  FADD.FTZ R6, -R40, 1 ;  /* 0x3f80000028067421 */ /* 0x001fc80000010100 */
[C---:B------:R-:W-:Y:S01]  /*2350*/  FFMA.FTZ R6, R39.reuse, R6, 1 ;  /* 0x3f80000027067423 */ /* 0x040fe20000010006 */
[----:B------:R-:W-:Y:S01]  /*2360*/  FMUL.FTZ R39, R39, R40 ;  /* 0x0000002827277220 */ /* 0x000fe20000410000 */
[----:B-1----:R-:W-:Y:S01]  /*2370*/  SHF.L.U32 R76, R7, 0x10, RZ ;  /* 0x00000010074c7819 */ /* 0x002fe200000006ff */
[----:B---3--:R0:W-:Y:S01]  /*2380*/  STS.128 [R45], R32 ;  /* 0x000000202d007388 */ /* 0x0081e20000000c00 */
[----:B------:R-:W-:-:S03]  /*2390*/  NOP ;  /* 0x0000000000007918 */ /* 0x000fc60000000000 */
[----:B------:R-:W1:Y:S01]  /*23a0*/  LDS.128 R8, [R45] ;  /* 0x000000002d087984 */ /* 0x000e620000000c00 */
[----:B0-----:R-:W-:Y:S01]  /*23b0*/  SHF.L.U32 R33, R12, 0x10, RZ ;  /* 0x000000100c217819 */ /* 0x001fe200000006ff */
[----:B------:R-:W-:Y:S01]  /*23c0*/  FADD.FTZ R32, R71, 1 ;  /* 0x3f80000047207421 */ /* 0x000fe20000010000 */
[----:B------:R-:W-:-:S03]  /*23d0*/  FMUL.FTZ R71, R0, R27 ;  /* 0x0000001b00477220 */ /* 0x000fc60000410000 */
[----:B------:R-:W0:Y:S01]  /*23e0*/  MUFU.RCP R74, R32 ;  /* 0x00000020004a7308 */ /* 0x000e220000001000 */
[----:B------:R-:W-:Y:S01]  /*23f0*/  FFMA.FTZ R79, R71, R33, R70 ;  /* 0x00000021474f7223 */ /* 0x000fe20000010046 */
[----:B0-----:R-:W-:-:S04]  /*2400*/  FADD.FTZ R72, -R74, 1 ;  /* 0x3f8000004a487421 */ /* 0x001fc80000010100 */
[----:B------:R-:W-:Y:S01]  /*2410*/  FFMA.FTZ R72, R73, R72, 1 ;  /* 0x3f80000049487423 */ /* 0x000fe20000010048 */
[C---:B-1----:R-:W-:Y:S02]  /*2420*/  SHF.L.U32 R26, R8.reuse, 0x10, RZ ;  /* 0x00000010081a7819 */ /* 0x042fe400000006ff */
[----:B------:R-:W-:Y:S01]  /*2430*/  PRMT R24, R8, 0x7632, R24 ;  /* 0x0000763208187816 */ /* 0x000fe20000000018 */
[----:B------:R-:W-:Y:S01]  /*2440*/  FADD.FTZ R8, -R38, 1 ;  /* 0x3f80000026087421 */ /* 0x000fe20000010100 */
[C---:B------:R-:W-:Y:S01]  /*2450*/  SHF.L.U32 R33, R9.reuse, 0x10, RZ ;  /* 0x0000001009217819 */ /* 0x040fe200000006ff */
[----:B------:R-:W-:Y:S01]  /*2460*/  FMUL.FTZ R0, R0, R26 ;  /* 0x0000001a00007220 */ /* 0x000fe20000410000 */
[----:B------:R-:W-:Y:S02]  /*2470*/  SHF.L.U32 R30, R10, 0x10, RZ ;  /* 0x000000100a1e7819 */ /* 0x000fe400000006ff */
[----:B------:R-:W-:Y:S01]  /*2480*/  PRMT R32, R9, 0x7632, R32 ;  /* 0x0000763209207816 */ /* 0x000fe20000000020 */
[----:B------:R-:W-:Y:S01]  /*2490*/  FMUL.FTZ R0, R25, R0 ;  /* 0x0000000019007220 */ /* 0x000fe20000410000 */
[C---:B------:R-:W-:Y:S01]  /*24a0*/  PRMT R35, R11.reuse, 0x7632, R35 ;  /* 0x000076320b237816 */ /* 0x040fe20000000023 */
[----:B------:R-:W-:Y:S01]  /*24b0*/  FMUL.FTZ R9, R86, R33 ;  /* 0x0000002156097220 */ /* 0x000fe20000410000 */
[----:B------:R-:W-:Y:S01]  /*24c0*/  SHF.L.U32 R70, R11, 0x10, RZ ;  /* 0x000000100b467819 */ /* 0x000fe200000006ff */
[C---:B------:R-:W-:Y:S01]  /*24d0*/  FFMA.FTZ R11, R37.reuse, R8, 1 ;  /* 0x3f800000250b7423 */ /* 0x040fe20000010008 */
[----:B------:R-:W-:Y:S01]  /*24e0*/  FMUL.FTZ R0, R0, R29 ;  /* 0x0000001d00007220 */ /* 0x000fe20000410000 */
[----:B------:R-:W-:Y:S01]  /*24f0*/  PRMT R34, R10, 0x7632, R34 ;  /* 0x000076320a227816 */ /* 0x000fe20000000022 */
[----:B------:R-:W-:Y:S01]  /*2500*/  FADD.FTZ R8, -R42, 1 ;  /* 0x3f8000002a087421 */ /* 0x000fe20000010100 */
[----:B------:R-:W-:Y:S01]  /*2510*/  FMUL.FTZ R29, R82, R30 ;  /* 0x0000001e521d7220 */ /* 0x000fe20000410000 */
[----:B------:R-:W-:Y:S01]  /*2520*/  FMUL.FTZ R37, R37, R38 ;  /* 0x0000002625257220 */ /* 0x000fe20000410000 */
[----:B------:R-:W-:Y:S01]  /*2530*/  SHF.L.U32 R24, R24, 0x10, RZ ;  /* 0x0000001018187819 */ /* 0x000fe200000006ff */
[----:B------:R-:W-:Y:S01]  /*2540*/  FMUL.FTZ R38, R38, R9 ;  /* 0x0000000926267220 */ /* 0x000fe20000410000 */
[----:B------:R-:W-:Y:S01]  /*2550*/  SHF.L.U32 R32, R32, 0x10, RZ ;  /* 0x0000001020207819 */ /* 0x000fe200000006ff */
[----:B------:R-:W-:Y:S01]  /*2560*/  FADD.FTZ R9, -R31, 1 ;  /* 0x3f8000001f097421 */ /* 0x000fe20000010100 */
[----:B------:R-:W-:Y:S01]  /*2570*/  FFMA.FTZ R10, R41, R8, 1 ;  /* 0x3f800000290a7423 */ /* 0x000fe20000010008 */
        /* <DEDUP_REMOVED lines=9> */
[----:B------:R-:W-:Y:S01]  /*2610*/  FMUL.FTZ R75, R78, R70 ;  /* 0x000000464e4b7220 */ /* 0x000fe20000410000 */
[----:B------:R-:W-:Y:S01]  /*2620*/  FADD.FTZ R28, -R36, 1 ;  /* 0x3f800000241c7421 */ /* 0x000fe20000010100 */
[----:B------:R-:W-:Y:S01]  /*2630*/  FADD.FTZ R38, -R88, 1 ;  /* 0x3f80000058267421 */ /* 0x000fe20000010100 */
[----:B------:R-:W-:Y:S01]  /*2640*/  FMUL.FTZ R7, R80, R34 ;  /* 0x0000002250077220 */ /* 0x000fe20000410000 */
        /* <DEDUP_REMOVED lines=19> */
[----:B------:R-:W-:Y:S01]  /*2780*/  SHF.L.U32 R0, R165, 0x10, RZ ;  /* 0x00000010a5007819 */ /* 0x000fe200000006ff */
[----:B------:R-:W-:Y:S01]  /*2790*/  FMUL.FTZ R86, R86, R37 ;  /* 0x0000002556567220 */ /* 0x000fe20000410000 */
[----:B------:R-:W-:Y:S01]  /*27a0*/  F2FP.BF16.F32.PACK_AB R11, R38, R75 ;  /* 0x0000004b260b723e */ /* 0x000fe200000010ff */
[----:B------:R-:W-:Y:S01]  /*27b0*/  FMUL.FTZ R84, R84, R39 ;  /* 0x0000002754547220 */ /* 0x000fe20000410000 */
[C---:B------:R-:W-:Y:S01]  /*27c0*/  PRMT R73, R13.reuse, 0x7632, R73 ;  /* 0x000076320d497816 */ /* 0x040fe20000000049 */
[----:B------:R-:W-:Y:S01]  /*27d0*/  FFMA.FTZ R79, R72, R0, R79 ;  /* 0x00000000484f7223 */ /* 0x000fe2000001004f */
[----:B------:R-:W-:Y:S01]  /*27e0*/  SHF.L.U32 R0, R13, 0x10, RZ ;  /* 0x000000100d007819 */ /* 0x000fe200000006ff */
[----:B------:R-:W0:Y:S01]  /*27f0*/  LDC.64 R74, c[0x0][0x3e8] ;  /* 0x0000fa00ff4a7b82 */ /* 0x000e220000000a00 */
[----:B--2---:R-:W-:-:S02]  /*2800*/  IMAD R28, R90, UR15, RZ ;  /* 0x0000000f5a1c7c24 */ /* 0x004fc4000f8e02ff */
[----:B------:R-:W-:Y:S01]  /*2810*/  FMUL.FTZ R41, R41, R42 ;  /* 0x0000002a29297220 */ /* 0x000fe20000410000 */
[----:B------:R-:W-:Y:S01]  /*2820*/  FMUL.FTZ R43, R43, R36 ;  /* 0x000000242b2b7220 */ /* 0x000fe20000410000 */
[----:B------:R-:W-:Y:S01]  /*2830*/  FFMA.FTZ R79, R86, R0, R79 ;  /* 0x00000000564f7223 */ /* 0x000fe2000001004f */
[----:B------:R-:W-:Y:S01]  /*2840*/  SHF.L.U32 R0, R73, 0x10, RZ ;  /* 0x0000001049007819 */ /* 0x000fe200000006ff */
[----:B------:R-:W-:Y:S01]  /*2850*/  FMUL.FTZ R82, R82, R41 ;  /* 0x0000002952527220 */ /* 0x000fe20000410000 */
[----:B------:R-:W-:Y:S01]  /*2860*/  FMUL.FTZ R80, R80, R43 ;  /* 0x0000002b50507220 */ /* 0x000fe20000410000 */
[----:B------:R-:W1:Y:S01]  /*2870*/  LDC R38, c[0x0][0x21c] ;  /* 0x00008700ff267b82 */ /* 0x000e620000000800 */
[----:B------:R-:W-:Y:S01]  /*2880*/  FMUL.FTZ R77, R77, R88 ;  /* 0x000000584d4d7220 */ /* 0x000fe20000410000 */
[----:B------:R-:W-:Y:S01]  /*2890*/  FFMA.FTZ R79, R84, R0, R79 ;  /* 0x00000000544f7223 */ /* 0x000fe2000001004f */
[----:B------:R-:W-:Y:S01]  /*28a0*/  SHF.L.U32 R0, R14, 0x10, RZ ;  /* 0x000000100e007819 */ /* 0x000fe200000006ff */
[----:B------:R-:W-:Y:S01]  /*28b0*/  FMUL.FTZ R78, R78, R29 ;  /* 0x0000001d4e4e7220 */ /* 0x000fe20000410000 */
[----:B------:R-:W-:Y:S01]  /*28c0*/  SHF.L.U32 R36, R166, 0x10, RZ ;  /* 0x00000010a6247819 */ /* 0x000fe200000006ff */
[----:B------:R-:W-:Y:S01]  /*28d0*/  FMUL.FTZ R76, R76, R77 ;  /* 0x0000004d4c4c7220 */ /* 0x000fe20000410000 */
[----:B------:R2:W-:Y:S01]  /*28e0*/  STS.128 [R45], R8 ;  /* 0x000000082d007388 */ /* 0x0005e20000000c00 */
[----:B------:R-:W-:-:S03]  /*28f0*/  NOP ;  /* 0x0000000000007918 */ /* 0x000fc60000000000 */
[----:B------:R-:W3:Y:S01]  /*2900*/  LDS.128 R4, [R45] ;  /* 0x000000002d047984 */ /* 0x000ee20000000c00 */
[----:B------:R-:W-:Y:S01]  /*2910*/  FFMA.FTZ R79, R82, R0, R79 ;  /* 0x00000000524f7223 */ /* 0x000fe2000001004f */
[----:B------:R-:W-:Y:S02]  /*2920*/  IMAD R0, R68, UR6, RZ ;  /* 0x0000000644007c24 */ /* 0x000fe4000f8e02ff */
[----:B--2---:R-:W-:Y:S02]  /*2930*/  IMAD R11, R91, UR14, R28 ;  /* 0x0000000e5b0b7c24 */ /* 0x004fe4000f8e021c */
[----:B------:R-:W-:-:S05]  /*2940*/  IMAD.WIDE.U32 R8, R90, UR14, R2 ;  /* 0x0000000e5a087c25 */ /* 0x000fca000f8e0002 */
[----:B------:R-:W-:Y:S01]  /*2950*/  IADD3 R9, R9, R11, RZ ;  /* 0x0000000b09097210 */ /* 0x000fe20007ffe0ff */
[----:B------:R-:W-:Y:S01]  /*2960*/  IMAD R11, R69, UR7, R0 ;  /* 0x00000007450b7c24 */ /* 0x000fe2000f8e0200 */
[----:B------:R-:W-:Y:S01]  /*2970*/  SHF.L.U32 R0, R167, 0x10, RZ ;  /* 0x00000010a7007819 */ /* 0x000fe200000006ff */
[----:B------:R-:W-:Y:S01]  /*2980*/  IMAD.WIDE.U32 R8, R69, UR6, R8 ;  /* 0x0000000645087c25 */ /* 0x000fe2000f8e0008 */
[----:B------:R-:W-:-:S03]  /*2990*/  ULDC.64 UR6, c[0x0][0x320] ;  /* 0x0000c80000067ab9 */ /* 0x000fc60000000a00 */
[----:B------:R-:W-:Y:S01]  /*29a0*/  FFMA.FTZ R79, R80, R0, R79 ;  /* 0x00000000504f7223 */ /* 0x000fe2000001004f */
[----:B------:R-:W-:Y:S02]  /*29b0*/  ISETP.NE.U32.AND P0, PT, RZ, UR6, PT ;  /* 0x00000006ff007c0c */ /* 0x000fe4000bf05070 */
[C---:B0-----:R-:W-:Y:S02]  /*29c0*/  LEA R10, P1, R8.reuse, R74, 0x1 ;  /* 0x0000004a080a7211 */ /* 0x041fe400078208ff */
[----:B------:R-:W-:Y:S02]  /*29d0*/  IADD3 R9, R9, R11, RZ ;  /* 0x0000000b09097210 */ /* 0x000fe40007ffe0ff */
[----:B------:R-:W-:Y:S02]  /*29e0*/  ISETP.NE.AND.EX P0, PT, RZ, UR7, PT, P0 ;  /* 0x00000007ff007c0c */ /* 0x000fe4000bf05300 */
[----:B------:R-:W-:Y:S02]  /*29f0*/  LEA.HI.X R11, R8, R75, R9, 0x1, P1 ;  /* 0x0000004b080b7211 */ /* 0x000fe400008f0c09 */
[----:B------:R-:W-:Y:S01]  /*2a00*/  SHF.L.U32 R0, R15, 0x10, RZ ;  /* 0x000000100f007819 */ /* 0x000fe200000006ff */
[----:B------:R-:W-:-:S04]  /*2a10*/  IMAD.WIDE R8, R59, 0x10, R10 ;  /* 0x000000103b087825 */ /* 0x000fc800078e020a */
[----:B------:R-:W-:Y:S01]  /*2a20*/  FFMA.FTZ R79, R78, R0, R79 ;  /* 0x000000004e4f7223 */ /* 0x000fe2000001004f */
[----:B---3--:R0:W-:Y:S03]  /*2a30*/  STG.E.128 desc[UR12][R8.64], R4 ;  /* 0x0000000408007986 */ /* 0x0081e6000c101d0c */
[----:B-1----:R-:W-:Y:S05]  /*2a40*/  @!P0 BRA `(.L_x_16864) ;  /* 0x0000000000788947 */ /* 0x002fea0003800000 */
[----:B------:R-:W-:Y:S01]  /*2a50*/  BAR.SYNC.DEFER_BLOCKING 0x0 ;  /* 0x0000000000007b1d */ /* 0x000fe20000010000 */
[----:B------:R-:W-:Y:S01]  /*2a60*/  FMUL.FTZ R29, R29, R70 ;  /* 0x000000461d1d7220 */ /* 0x000fe20000410000 */
[----:B------:R-:W-:Y:S01]  /*2a70*/  FMUL.FTZ R0, R77, R35 ;  /* 0x000000234d007220 */ /* 0x000fe20000410000 */
[----:B------:R-:W-:Y:S01]  /*2a80*/  FMUL.FTZ R26, R27, R26 ;  /* 0x0000001a1b1a7220 */ /* 0x000fe20000410000 */
[----:B------:R-:W-:Y:S01]  /*2a90*/  FMUL.FTZ R33, R37, R33 ;  /* 0x0000002125217220 */ /* 0x000fe20000410000 */
[----:B------:R-:W-:-:S03]  /*2aa0*/  FMUL.FTZ R30, R41, R30 ;  /* 0x0000001e291e7220 */ /* 0x000fc60000410000 */
[----:B0-----:R-:W0:Y:S01]  /*2ab0*/  LDC.64 R4, c[0x0][0x2c0] ;  /* 0x0000b000ff047b82 */ /* 0x001e220000000a00 */
        /* <DEDUP_REMOVED lines=23> */
.L_x_16864:
[----:B------:R-:W-:Y:S01]  /*2c30*/  ISETP.GE.AND P0, PT, R38, 0x1, PT ;  /* 0x000000012600780c */ /* 0x000fe20003f06270 */
        /* <DEDUP_REMOVED lines=19> */
[----:B------:R-:W2:Y:S01]  /*2d70*/  LDC R90, c[0x0][0x224] ;  /* 0x00008900ff5a7b82 */ /* 0x000ea20000000800 */
[----:B------:R-:W-:Y:S01]  /*2d80*/  MOV R88, RZ ;  /* 0x000000ff00587202 */ /* 0x000fe20000000f00 */
[----:B------:R-:W-:Y:S01]  /*2d90*/  UMOV UR5, URZ ;  /* 0x0000003f00057c82 */ /* 0x000fe20008000000 */
[----:B------:R-:W-:Y:S01]  /*2da0*/  MOV R106, RZ ;  /* 0x000000ff006a7202 */ /* 0x000fe20000000f00 */
[----:B------:R-:W-:Y:S01]  /*2db0*/  UMOV UR6, URZ ;  /* 0x0000003f00067c82 */ /* 0x000fe20008000000 */
[----:B------:R-:W-:Y:S01]  /*2dc0*/  ULDC UR11, c[0x0][0x21c] ;  /* 0x00008700000b7ab9 */ /* 0x000fe20000000800 */
[----:B------:R-:W-:Y:S01]  /*2dd0*/  ULDC.64 UR26, c[0x0][0x368] ;  /* 0x0000da00001a7ab9 */ /* 0x000fe20000000a00 */
[----:B------:R-:W-:Y:S01]  /*2de0*/  ULDC.64 UR24, c[0x0][0x270] ;  /* 0x00009c0000187ab9 */ /* 0x000fe20000000a00 */
[----:B------:R-:W3:Y:S01]  /*2df0*/  LDC R77, c[0x0][0x218] ;  /* 0x00008600ff4d7b82 */ /* 0x000ee20000000800 */
[----:B------:R-:W-:Y:S01]  /*2e00*/  ULDC.64 UR22, c[0x0][0x250] ;  /* 0x0000940000167ab9 */ /* 0x000fe20000000a00 */
[----:B------:R-:W-:Y:S01]  /*2e10*/  ULDC.64 UR20, c[0x0][0x248] ;  /* 0x0000920000147ab9 */ /* 0x000fe20000000a00 */
[----:B------:R-:W-:Y:S01]  /*2e20*/  ULDC.64 UR18, c[0x0][0x238] ;  /* 0x00008e0000127ab9 */ /* 0x000fe20000000a00 */
[----:B------:R-:W-:-:S04]  /*2e30*/  ULDC.64 UR16, c[0x0][0x230] ;  /* 0x00008c0000107ab9 */ /* 0x000fc80000000a00 */
[----:B------:R-:W4:Y:S08]  /*2e40*/  LDC.64 R36, c[0x0][0x368] ;  /* 0x0000da00ff247b82 */ /* 0x000f300000000a00 */
[----:B------:R-:W0:Y:S08]  /*2e50*/  LDC.64 R34, c[0x0][0x370] ;  /* 0x0000dc00ff227b82 */ /* 0x000e300000000a00 */
[----:B------:R-:W0:Y:S08]  /*2e60*/  LDC.64 R32, c[0x0][0x3d0] ;  /* 0x0000f400ff207b82 */ /* 0x000e300000000a00 */
[----:B------:R-:W0:Y:S08]  /*2e70*/  LDC.64 R30, c[0x0][0x2d8] ;  /* 0x0000b600ff1e7b82 */ /* 0x000e300000000a00 */
[----:B------:R-:W0:Y:S08]  /*2e80*/  LDC.64 R28, c[0x0][0x2d0] ;  /* 0x0000b400ff1c7b82 */ /* 0x000e300000000a00 */
[----:B--23--:R-:W0:Y:S02]  /*2e90*/  LDC.64 R26, c[0x0][0x380] ;  /* 0x0000e000ff1a7b82 */ /* 0x00ce240000000a00 */
.L_x_16912:
[----:B--2---:R-:W-:Y:S01]  /*2ea0*/  IMAD R0, R68, UR16, RZ ;  /* 0x0000001044007c24 */ /* 0x004fe2000f8e02ff */
[----:B------:R-:W-:Y:S01]  /*2eb0*/  SHF.R.S32.HI R111, RZ, 0x1f, R88 ;  /* 0x0000001fff6f7819 */ /* 0x000fe20000011458 */
[----:B-1----:R-:W-:-:S04]  /*2ec0*/  IMAD.WIDE.U32 R2, R69, UR16, RZ ;  /* 0x0000001045027c25 */ /* 0x002fc8000f8e00ff */
[----:B0-----:R-:W-:Y:S02]  /*2ed0*/  IMAD R5, R69, UR17, R0 ;  /* 0x0000001145057c24 */ /* 0x001fe4000f8e0200 */
[----:B------:R-:W-:-:S03]  /*2ee0*/  IMAD R7, R111, UR18, RZ ;  /* 0x000000126f077c24 */ /* 0x000fc6000f8e02ff */
[----:B------:R-:W-:Y:S01]  /*2ef0*/  IADD3 R3, R3, R5, RZ ;  /* 0x0000000503037210 */ /* 0x000fe20007ffe0ff */
[C---:B------:R-:W-:Y:S02]  /*2f00*/  IMAD R7, R88.reuse, UR19, R7 ;  /* 0x0000001358077c24 */ /* 0x040fe4000f8e0207 */
[----:B------:R-:W-:-:S05]  /*2f10*/  IMAD.WIDE.U32 R2, R88, UR18, R2 ;  /* 0x0000001258027c25 */ /* 0x000fca000f8e0002 */
[----:B------:R-:W-:Y:S02]  /*2f20*/  IADD3 R0, R3, R7, RZ ;  /* 0x0000000703007210 */ /* 0x000fe40007ffe0ff */
[----:B------:R-:W-:-:S04]  /*2f30*/  LEA R24, P0, R2, R28, 0x3 ;  /* 0x0000001c02187211 */ /* 0x000fc800078018ff */
[----:B------:R-:W-:Y:S01]  /*2f40*/  LEA.HI.X R25, R2, R29, R0, 0x3, P0 ;  /* 0x0000001d02197211 */ /* 0x000fe200000f1c00 */
[----:B------:R-:W-:-:S05]  /*2f50*/  IMAD R5, R111, UR24, RZ ;  /* 0x000000186f057c24 */ /* 0x000fca000f8e02ff */
[----:B------:R-:W2:Y:S01]  /*2f60*/  LDG.E.64 R24, desc[UR12][R24.64] ;  /* 0x0000000c18187981 */ /* 0x000ea2000c1e1b00 */
[----:B------:R-:W-:Y:S01]  /*2f70*/  IMAD.WIDE.U32 R2, R88, UR24, RZ ;  /* 0x0000001858027c25 */ /* 0x000fe2000f8e00ff */
[----:B------:R-:W-:-:S03]  /*2f80*/  LOP3.LUT R0, R59, 0xffffffe0, RZ, 0xc0, !PT ;  /* 0xffffffe03b007812 */ /* 0x000fc600078ec0ff */
[----:B------:R-:W-:Y:S01]  /*2f90*/  IMAD R5, R88, UR25, R5 ;  /* 0x0000001958057c24 */ /* 0x000fe2000f8e0205 */
[----:B------:R-:W-:-:S04]  /*2fa0*/  LEA R4, P0, R2, R53, 0x1 ;  /* 0x0000003502047211 */ /* 0x000fc800078008ff */
[----:B------:R-:W-:-:S04]  /*2fb0*/  IADD3 R3, R3, R5, RZ ;  /* 0x0000000503037210 */ /* 0x000fc80007ffe0ff */
[----:B------:R-:W-:Y:S02]  /*2fc0*/  LEA.HI.X R5, R2, R51, R3, 0x1, P0 ;  /* 0x0000003302057211 */ /* 0x000fe400000f0c03 */
[----:B------:R-:W-:-:S05]  /*2fd0*/  IADD3 R3, R0, R59, RZ ;  /* 0x0000003b00037210 */ /* 0x000fca0007ffe0ff */
[----:B------:R-:W-:-:S05]  /*2fe0*/  IMAD.WIDE R2, R3, 0x10, R4 ;  /* 0x0000001003027825 */ /* 0x000fca00078e0204 */
[----:B------:R-:W3:Y:S04]  /*2ff0*/  LDG.E.128 R4, desc[UR12][R2.64] ;  /* 0x0000000c02047981 */ /* 0x000ee8000c1e1d00 */
[----:B------:R0:W4:Y:S01]  /*3000*/  LDG.E.128 R8, desc[UR12][R2.64+0x200] ;  /* 0x0002000c02087981 */ /* 0x000122000c1e1d00 */
[----:B------:R-:W-:Y:S01]  /*3010*/  IMAD R42, R68, UR20, RZ ;  /* 0x00000014442a7c24 */ /* 0x000fe2000f8e02ff */
[----:B------:R-:W-:Y:S01]  /*3020*/  LOP3.LUT P0, RZ, R59, 0x1f, RZ, 0xc0, !PT ;  /* 0x0000001f3bff7812 */ /* 0x000fe2000780c0ff */
[----:B------:R-:W-:Y:S01]  /*3030*/  IMAD.WIDE.U32 R38, R69, UR20, RZ ;  /* 0x0000001445267c25 */ /* 0x000fe2000f8e00ff */
        /* <DEDUP_REMOVED lines=22> */
[----:B------:R-:W1:Y:S01]  /*31a0*/  MUFU.EX2 R40, R40 ;  /* 0x0000002800287308 */ /* 0x000e620000000800 */
        /* <DEDUP_REMOVED lines=13> */
[----:B------:R-:W-:-:S04]  /*3280*/  @!P1 IMAD.WIDE R2, R3, 0x10, R22 ;  /* 0x0000001003029825 */ /* 0x000fc800078e0216 */
[----:B--2---:R-:W-:Y:S01]  /*3290*/  FMUL.FTZ R43, R40, R43 ;  /* 0x0000002b282b7220 */ /* 0x004fe20000410000 */
[----:B------:R1:W2:Y:S04]  /*32a0*/  LDS.128 R4, [R0+0x10] ;  /* 0x0000100000047984 */ /* 0x0002a80000000c00 */
[----:B------:R3:W-:Y:S01]  /*32b0*/  STS.64 [R110+0x10b0], R42 ;  /* 0x0010b02a6e007388 */ /* 0x0007e20000000a00 */
[----:B------:R-:W-:Y:S01]  /*32c0*/  BAR.SYNC.DEFER_BLOCKING 0x0 ;  /* 0x0000000000007b1d */ /* 0x000fe20000010000 */
[C---:B------:R-:W-:Y:S01]  /*32d0*/  FMUL.FTZ R40, R25.reuse, R50 ;  /* 0x0000003219287220 */ /* 0x040fe20000410000 */
[----:B------:R-:W-:-:S03]  /*32e0*/  FMUL.FTZ R41, R25, R56 ;  /* 0x0000003819297220 */ /* 0x000fc60000410000 */
[----:B------:R-:W-:Y:S01]  /*32f0*/  FMUL.RZ R95, R40, 0.15915493667125701904 ;  /* 0x3e22f983285f7820 */ /* 0x000fe2000040c000 */
[----:B------:R-:W-:Y:S01]  /*3300*/  FMUL.FTZ R40, R99, R50 ;  /* 0x0000003263287220 */ /* 0x000fe20000410000 */
[----:B------:R-:W-:Y:S02]  /*3310*/  FMUL.RZ R103, R41, 0.15915493667125701904 ;  /* 0x3e22f98329677820 */ /* 0x000fe4000040c000 */
[----:B------:R-:W-:Y:S01]  /*3320*/  MUFU.SIN R115, R95 ;  /* 0x0000005f00737308 */ /* 0x000fe20000000400 */
[----:B-1----:R-:W-:-:S07]  /*3330*/  FMUL.FTZ R0, R99, R56 ;  /* 0x0000003863007220 */ /* 0x002fce0000410000 */
[----:B------:R1:W-:Y:S01]  /*3340*/  MUFU.COS R113, R95 ;  /* 0x0000005f00717308 */ /* 0x0003e20000000000 */
[----:B------:R4:W5:Y:S01]  /*3350*/  @!P1 LDG.E.64 R74, desc[UR12][R2.64+0x8] ;  /* 0x0000080c024a9981 */ /* 0x000962000c1e1b00 */
[----:B-1----:R-:W-:-:S06]  /*3360*/  FMUL.FTZ R95, R25, R54 ;  /* 0x00000036195f7220 */ /* 0x002fcc0000410000 */
[----:B------:R-:W-:Y:S01]  /*3370*/  MUFU.SIN R41, R103 ;  /* 0x0000006700297308 */ /* 0x000fe20000000400 */
[----:B------:R-:W-:Y:S01]  /*3380*/  FMUL.RZ R109, R95, 0.15915493667125701904 ;  /* 0x3e22f9835f6d7820 */ /* 0x000fe2000040c000 */
[----:B----4-:R-:W-:-:S06]  /*3390*/  FMUL.FTZ R2, R25, R48 ;  /* 0x0000003019027220 */ /* 0x010fcc0000410000 */
[----:B------:R1:W-:Y:S01]  /*33a0*/  MUFU.COS R97, R103 ;  /* 0x0000006700617308 */ /* 0x0003e20000000000 */
[-C--:B------:R-:W-:Y:S01]  /*33b0*/  FMUL.FTZ R95, R25, R46.reuse ;  /* 0x0000002e195f7220 */ /* 0x080fe20000410000 */
[----:B------:R-:W-:Y:S01]  /*33c0*/  FMUL.RZ R107, R2, 0.15915493667125701904 ;  /* 0x3e22f983026b7820 */ /* 0x000fe2000040c000 */
[----:B------:R-:W-:-:S05]  /*33d0*/  FMUL.FTZ R105, R99, R46 ;  /* 0x0000002e63697220 */ /* 0x000fca0000410000 */
[----:B------:R-:W4:Y:S01]  /*33e0*/  MUFU.EX2 R40, R40 ;  /* 0x0000002800287308 */ /* 0x000f220000000800 */
[C---:B-1----:R-:W-:Y:S01]  /*33f0*/  FMUL.FTZ R103, R99.reuse, R54 ;  /* 0x0000003663677220 */ /* 0x042fe20000410000 */
[----:B------:R-:W-:-:S06]  /*3400*/  FMUL.FTZ R2, R99, R48 ;  /* 0x0000003063027220 */ /* 0x000fcc0000410000 */
[----:B------:R-:W-:Y:S08]  /*3410*/  MUFU.SIN R3, R107 ;  /* 0x0000006b00037308 */ /* 0x000ff00000000400 */
[----:B------:R1:W-:Y:S08]  /*3420*/  MUFU.COS R101, R107 ;  /* 0x0000006b00657308 */ /* 0x0003f00000000000 */
[----:B------:R-:W3:Y:S01]  /*3430*/  MUFU.EX2 R0, R0 ;  /* 0x0000000000007308 */ /* 0x000ee20000000800 */
[----:B-1----:R-:W-:Y:S01]  /*3440*/  FMUL.RZ R107, R95, 0.15915493667125701904 ;  /* 0x3e22f9835f6b7820 */ /* 0x002fe2000040c000 */
[----:B------:R-:W-:-:S06]  /*3450*/  SHF.L.U32 R95, R12, 0x10, RZ ;  /* 0x000000100c5f7819 */ /* 0x000fcc00000006ff */
[----:B------:R-:W-:Y:S08]  /*3460*/  MUFU.COS R120, R109 ;  /* 0x0000006d00787308 */ /* 0x000ff00000000000 */
[----:B------:R-:W1:Y:S08]  /*3470*/  MUFU.EX2 R103, R103 ;  /* 0x0000006700677308 */ /* 0x000e700000000800 */
[----:B------:R-:W-:Y:S08]  /*3480*/  MUFU.EX2 R105, R105 ;  /* 0x0000006900697308 */ /* 0x000ff00000000800 */
[----:B------:R-:W0:Y:S01]  /*3490*/  MUFU.SIN R122, R107 ;  /* 0x0000006b007a7308 */ /* 0x000e220000000400 */
[----:B----4-:R-:W-:Y:S01]  /*34a0*/  FMUL.FTZ R115, R40, R115 ;  /* 0x0000007328737220 */ /* 0x010fe20000410000 */
[----:B------:R-:W-:-:S06]  /*34b0*/  FMUL.FTZ R126, R95, R58 ;  /* 0x0000003a5f7e7220 */ /* 0x000fcc0000410000 */
[----:B------:R-:W4:Y:S01]  /*34c0*/  MUFU.EX2 R2, R2 ;  /* 0x0000000200027308 */ /* 0x000f220000000800 */
[C---:B---3--:R-:W-:Y:S01]  /*34d0*/  FMUL.FTZ R110, R0.reuse, R97 ;  /* 0x00000061006e7220 */ /* 0x048fe20000410000 */
[----:B------:R-:W-:Y:S01]  /*34e0*/  FMUL.FTZ R112, R0, R41 ;  /* 0x0000002900707220 */ /* 0x000fe20000410000 */
[----:B------:R-:W-:Y:S01]  /*34f0*/  FMUL.FTZ R113, R40, R113 ;  /* 0x0000007128717220 */ /* 0x000fe20000410000 */
[----:B------:R-:W-:-:S04]  /*3500*/  FMUL.FTZ R0, R115, R126 ;  /* 0x0000007e73007220 */ /* 0x000fc80000410000 */
[----:B------:R-:W3:Y:S01]  /*3510*/  MUFU.COS R124, R107 ;  /* 0x0000006b007c7308 */ /* 0x000ee20000000000 */
[----:B-1----:R-:W-:Y:S01]  /*3520*/  FMUL.FTZ R117, R103, R120 ;  /* 0x0000007867757220 */ /* 0x002fe20000410000 */
[----:B0-----:R-:W-:Y:S01]  /*3530*/  FMUL.FTZ R120, R105, R122 ;  /* 0x0000007a69787220 */ /* 0x001fe20000410000 */
[----:B------:R-:W-:Y:S01]  /*3540*/  FMUL.FTZ R122, RZ, R115 ;  /* 0x00000073ff7a7220 */ /* 0x000fe20000410000 */
[----:B------:R-:W-:-:S04]  /*3550*/  FFMA.FTZ R0, RZ, R113, R0 ;  /* 0x00000071ff007223 */ /* 0x000fc80000010000 */
[----:B------:R-:W0:Y:S01]  /*3560*/  MUFU.SIN R118, R109 ;  /* 0x0000006d00767308 */ /* 0x000e220000000400 */
[C---:B----4-:R-:W-:Y:S01]  /*3570*/  FMUL.FTZ R114, R2.reuse, R101 ;  /* 0x0000006502727220 */ /* 0x050fe20000410000 */
[----:B------:R-:W-:Y:S01]  /*3580*/  SHF.L.U32 R97, R165, 0x10, RZ ;  /* 0x00000010a5617819 */ /* 0x000fe200000006ff */
[----:B------:R-:W-:Y:S01]  /*3590*/  FFMA.FTZ R122, R113, R126, -R122 ;  /* 0x0000007e717a7223 */ /* 0x000fe2000001087a */
[----:B------:R-:W-:Y:S01]  /*35a0*/  FADD.FTZ R101, RZ, R0 ;  /* 0x00000000ff657221 */ /* 0x000fe20000010000 */
[----:B------:R-:W-:Y:S01]  /*35b0*/  FMUL.FTZ R116, R2, R3 ;  /* 0x0000000302747220 */ /* 0x000fe20000410000 */
[----:B------:R-:W-:Y:S01]  /*35c0*/  FMUL.FTZ R0, R25, R52 ;  /* 0x0000003419007220 */ /* 0x000fe20000410000 */
[----:B------:R-:W-:Y:S01]  /*35d0*/  FFMA.FTZ R3, R97, R50, R122 ;  /* 0x0000003261037223 */ /* 0x000fe2000001007a */
[----:B------:R-:W-:Y:S01]  /*35e0*/  FMUL.FTZ R41, R112, R101 ;  /* 0x0000006570297220 */ /* 0x000fe20000410000 */
[----:B------:R-:W-:Y:S01]  /*35f0*/  FMUL.FTZ R2, R99, R52 ;  /* 0x0000003463027220 */ /* 0x000fe20000410000 */
[----:B---3--:R-:W-:Y:S01]  /*3600*/  FMUL.FTZ R119, R105, R124 ;  /* 0x0000007c69777220 */ /* 0x008fe20000410000 */
[----:B------:R-:W-:Y:S01]  /*3610*/  FMUL.FTZ R40, R99, R44 ;  /* 0x0000002c63287220 */ /* 0x000fe20000410000 */
[----:B------:R-:W-:Y:S01]  /*3620*/  SHF.L.U32 R99, R13, 0x10, RZ ;  /* 0x000000100d637819 */ /* 0x000fe200000006ff */
[----:B------:R-:W-:Y:S01]  /*3630*/  FMUL.RZ R124, R0, 0.15915493667125701904 ;  /* 0x3e22f983007c7820 */ /* 0x000fe2000040c000 */
[----:B------:R-:W-:Y:S01]  /*3640*/  FMUL.FTZ R0, R42, R115 ;  /* 0x000000732a007220 */ /* 0x000fe20000410000 */
[-C--:B------:R-:W-:Y:S01]  /*3650*/  FFMA.FTZ R122, R110, R3.reuse, -R41 ;  /* 0x000000036e7a7223 */ /* 0x080fe20000010829 */
[----:B------:R-:W-:Y:S01]  /*3660*/  FMUL.FTZ R105, R112, R3 ;  /* 0x0000000370697220 */ /* 0x000fe20000410000 */
[----:B0-----:R-:W-:Y:S01]  /*3670*/  FMUL.FTZ R118, R103, R118 ;  /* 0x0000007667767220 */ /* 0x001fe20000410000 */
[C---:B------:R-:W-:Y:S01]  /*3680*/  FMUL.FTZ R41, R43.reuse, R115 ;  /* 0x000000732b297220 */ /* 0x040fe20000410000 */
[----:B------:R-:W-:Y:S01]  /*3690*/  FFMA.FTZ R103, R43, R113, R0 ;  /* 0x000000712b677223 */ /* 0x000fe20000010000 */
[----:B------:R-:W-:Y:S01]  /*36a0*/  FFMA.FTZ R105, R110, R101, R105 ;  /* 0x000000656e697223 */ /* 0x000fe20000010069 */
[----:B------:R-:W-:Y:S01]  /*36b0*/  FFMA.FTZ R107, R99, R56, R122 ;  /* 0x00000038636b7223 */ /* 0x000fe2000001007a */
[----:B------:R-:W-:Y:S01]  /*36c0*/  FFMA.FTZ R41, R42, R113, -R41 ;  /* 0x000000712a297223 */ /* 0x000fe20000010829 */
[----:B------:R-:W-:Y:S01]  /*36d0*/  FMUL.FTZ R101, R112, R103 ;  /* 0x0000006770657220 */ /* 0x000fe20000410000 */
[----:B------:R-:W-:Y:S01]  /*36e0*/  FADD.FTZ R109, RZ, R105 ;  /* 0x00000069ff6d7221 */ /* 0x000fe20000010000 */
[----:B------:R-:W-:Y:S01]  /*36f0*/  FMUL.FTZ R123, R116, R107 ;  /* 0x0000006b747b7220 */ /* 0x000fe20000410000 */
[----:B------:R-:W-:Y:S01]  /*3700*/  FMUL.FTZ R0, R25, R44 ;  /* 0x0000002c19007220 */ /* 0x000fe20000410000 */
[-C--:B------:R-:W-:Y:S01]  /*3710*/  FFMA.FTZ R105, R110, R41.reuse, -R101 ;  /* 0x000000296e697223 */ /* 0x080fe20000010865 */
[----:B------:R-:W-:Y:S01]  /*3720*/  FMUL.FTZ R41, R112, R41 ;  /* 0x0000002970297220 */ /* 0x000fe20000410000 */
[-C--:B------:R-:W-:Y:S01]  /*3730*/  FFMA.FTZ R122, R114, R109.reuse, R123 ;  /* 0x0000006d727a7223 */ /* 0x080fe2000001007b */
[----:B------:R-:W-:Y:S01]  /*3740*/  FMUL.FTZ R109, R116, R109 ;  /* 0x0000006d746d7220 */ /* 0x000fe20000410000 */
[----:B------:R-:W-:Y:S01]  /*3750*/  MUFU.EX2 R2, R2 ;  /* 0x0000000200027308 */ /* 0x000fe20000000800 */
[----:B------:R-:W-:Y:S01]  /*3760*/  FMUL.RZ R125, R0, 0.15915493667125701904 ;  /* 0x3e22f983007d7820 */ /* 0x000fe2000040c000 */
[----:B------:R-:W-:Y:S01]  /*3770*/  SHF.L.U32 R101, R73, 0x10, RZ ;  /* 0x0000001049657819 */ /* 0x000fe200000006ff */
[----:B------:R-:W-:Y:S01]  /*3780*/  FFMA.FTZ R0, R114, R107, -R109 ;  /* 0x0000006b72007223 */ /* 0x000fe2000001086d */
[----:B------:R-:W-:Y:S01]  /*3790*/  FFMA.FTZ R41, R110, R103, R41 ;  /* 0x000000676e297223 */ /* 0x000fe20000010029 */
[----:B------:R-:W-:-:S03]  /*37a0*/  FADD.FTZ R122, RZ, R122 ;  /* 0x0000007aff7a7221 */ /* 0x000fc60000010000 */
[----:B------:R-:W-:Y:S01]  /*37b0*/  MUFU.SIN R3, R124 ;  /* 0x0000007c00037308 */ /* 0x000fe20000000400 */
[----:B------:R-:W-:Y:S01]  /*37c0*/  FFMA.FTZ R107, R101, R48, R0 ;  /* 0x00000030656b7223 */ /* 0x000fe20000010000 */
[----:B------:R-:W-:-:S06]  /*37d0*/  FMUL.FTZ R103, R116, R41 ;  /* 0x0000002974677220 */ /* 0x000fcc0000410000 */
[----:B------:R0:W1:Y:S01]  /*37e0*/  MUFU.COS R121, R124 ;  /* 0x0000007c00797308 */ /* 0x0000620000000000 */
[-C--:B------:R-:W-:Y:S01]  /*37f0*/  FMUL.FTZ R0, R116, R105.reuse ;  /* 0x0000006974007220 */ /* 0x080fe20000410000 */
[----:B------:R-:W-:Y:S01]  /*3800*/  FFMA.FTZ R105, R114, R105, -R103 ;  /* 0x0000006972697223 */ /* 0x000fe20000010867 */
[----:B------:R-:W-:Y:S01]  /*3810*/  FMUL.FTZ R109, R118, R107 ;  /* 0x0000006b766d7220 */ /* 0x000fe20000410000 */
[----:B------:R-:W-:Y:S01]  /*3820*/  SHF.L.U32 R103, R14, 0x10, RZ ;  /* 0x000000100e677819 */ /* 0x000fe200000006ff */
[----:B------:R-:W-:Y:S01]  /*3830*/  FFMA.FTZ R0, R114, R41, R0 ;  /* 0x0000002972007223 */ /* 0x000fe20000010000 */
[-C--:B0-----:R-:W-:Y:S01]  /*3840*/  FMUL.FTZ R124, R118, R122.reuse ;  /* 0x0000007a767c7220 */ /* 0x081fe20000410000 */
[----:B------:R-:W-:-:S03]  /*3850*/  FFMA.FTZ R109, R117, R122, R109 ;  /* 0x0000007a756d7223 */ /* 0x000fc6000001006d */
[----:B------:R-:W-:Y:S01]  /*3860*/  FFMA.FTZ R128, R117, R107, -R124 ;  /* 0x0000006b75807223 */ /* 0x000fe2000001087c */
[----:B------:R-:W-:Y:S01]  /*3870*/  FMUL.FTZ R124, R118, R0 ;  /* 0x00000000767c7220 */ /* 0x000fe20000410000 */
[----:B------:R-:W-:Y:S02]  /*3880*/  MUFU.EX2 R40, R40 ;  /* 0x0000002800287308 */ /* 0x000fe40000000800 */
[----:B------:R-:W-:Y:S01]  /*3890*/  FFMA.FTZ R128, R103, R54, R128 ;  /* 0x0000003667807223 */ /* 0x000fe20000010080 */
[C---:B-1----:R-:W-:Y:S01]  /*38a0*/  FMUL.FTZ R121, R2.reuse, R121 ;  /* 0x0000007902797220 */ /* 0x042fe20000410000 */
[----:B------:R-:W-:Y:S01]  /*38b0*/  FMUL.FTZ R122, R2, R3 ;  /* 0x00000003027a7220 */ /* 0x000fe20000410000 */
[----:B------:R-:W-:Y:S01]  /*38c0*/  FADD.FTZ R109, RZ, R109 ;  /* 0x0000006dff6d7221 */ /* 0x000fe20000010000 */
[-C--:B------:R-:W-:Y:S02]  /*38d0*/  FFMA.FTZ R2, R117, R105.reuse, -R124 ;  /* 0x0000006975027223 */ /* 0x080fe4000001087c */
[----:B------:R-:W0:Y:S01]  /*38e0*/  MUFU.COS R123, R125 ;  /* 0x0000007d007b7308 */ /* 0x000e220000000000 */
[----:B------:R-:W-:Y:S01]  /*38f0*/  FMUL.FTZ R124, R118, R105 ;  /* 0x00000069767c7220 */ /* 0x000fe20000410000 */
[----:B------:R-:W-:-:S06]  /*3900*/  FMUL.FTZ R132, R120, R128 ;  /* 0x0000008078847220 */ /* 0x000fcc0000410000 */
[----:B------:R-:W1:Y:S01]  /*3910*/  MUFU.SIN R41, R125 ;  /* 0x0000007d00297308 */ /* 0x000e620000000400 */
[CC--:B------:R-:W-:Y:S01]  /*3920*/  FMUL.FTZ R130, R120.reuse, R109.reuse ;  /* 0x0000006d78827220 */ /* 0x0c0fe20000410000 */
[----:B------:R-:W-:Y:S01]  /*3930*/  FFMA.FTZ R0, R117, R0, R124 ;  /* 0x0000000075007223 */ /* 0x000fe2000001007c */
[----:B------:R-:W-:Y:S01]  /*3940*/  FFMA.FTZ R132, R119, R109, R132 ;  /* 0x0000006d77847223 */ /* 0x000fe20000010084 */
[----:B------:R-:W-:Y:S01]  /*3950*/  SHF.L.U32 R105, R167, 0x10, RZ ;  /* 0x00000010a7697819 */ /* 0x000fe200000006ff */
[----:B------:R-:W-:Y:S01]  /*3960*/  FFMA.FTZ R130, R119, R128, -R130 ;  /* 0x0000008077827223 */ /* 0x000fe20000010882 */
[----:B------:R-:W-:Y:S01]  /*3970*/  FMUL.FTZ R128, R120, R0 ;  /* 0x0000000078807220 */ /* 0x000fe20000410000 */
[----:B------:R-:W-:Y:S02]  /*3980*/  FADD.FTZ R132, RZ, R132 ;  /* 0x00000084ff847221 */ /* 0x000fe40000010000 */
[----:B------:R-:W-:Y:S01]  /*3990*/  FFMA.FTZ R130, R105, R46, R130 ;  /* 0x0000002e69827223 */ /* 0x000fe20000010082 */
[----:B------:R-:W-:Y:S01]  /*39a0*/  FFMA.FTZ R128, R119, R2, -R128 ;  /* 0x0000000277807223 */ /* 0x000fe20000010880 */
[----:B------:R-:W-:Y:S01]  /*39b0*/  FMUL.FTZ R3, R122, R132 ;  /* 0x000000847a037220 */ /* 0x000fe20000410000 */
[----:B------:R-:W-:Y:S01]  /*39c0*/  FMUL.FTZ R2, R120, R2 ;  /* 0x0000000278027220 */ /* 0x000fe20000410000 */
[C---:B0-----:R-:W-:Y:S01]  /*39d0*/  FMUL.FTZ R123, R40.reuse, R123 ;  /* 0x0000007b287b7220 */ /* 0x041fe20000410000 */
[----:B------:R-:W-:Y:S01]  /*39e0*/  SHF.L.U32 R107, R15, 0x10, RZ ;  /* 0x000000100f6b7819 */ /* 0x000fe200000006ff */
[----:B-1----:R-:W-:Y:S01]  /*39f0*/  FMUL.FTZ R124, R40, R41 ;  /* 0x00000029287c7220 */ /* 0x002fe20000410000 */
[CC--:B------:R-:W-:Y:S01]  /*3a00*/  FMUL.FTZ R40, R122.reuse, R130.reuse ;  /* 0x000000827a287220 */ /* 0x0c0fe20000410000 */
[----:B------:R-:W-:Y:S01]  /*3a10*/  FFMA.FTZ R130, R121, R130, -R3 ;  /* 0x0000008279827223 */ /* 0x000fe20000010803 */
[----:B------:R-:W-:Y:S01]  /*3a20*/  ISETP.NE.AND P1, PT, R59, 0x1f, PT ;  /* 0x0000001f3b00780c */ /* 0x000fe20003f25270 */
[----:B------:R-:W-:Y:S01]  /*3a30*/  FFMA.FTZ R2, R119, R0, R2 ;  /* 0x0000000077027223 */ /* 0x000fe20000010002 */
[----:B------:R-:W-:Y:S01]  /*3a40*/  FFMA.FTZ R40, R121, R132, R40 ;  /* 0x0000008479287223 */ /* 0x000fe20000010028 */
[----:B------:R-:W-:Y:S01]  /*3a50*/  FFMA.FTZ R130, R107, R52, R130 ;  /* 0x000000346b827223 */ /* 0x000fe20000010082 */
[C---:B------:R-:W-:Y:S01]  /*3a60*/  FMUL.FTZ R0, R122.reuse, R128 ;  /* 0x000000807a007220 */ /* 0x040fe20000410000 */
[----:B------:R-:W-:Y:S01]  /*3a70*/  FMUL.FTZ R3, R122, R2 ;  /* 0x000000027a037220 */ /* 0x000fe20000410000 */
[----:B------:R-:W-:Y:S01]  /*3a80*/  FADD.FTZ R40, RZ, R40 ;  /* 0x00000028ff287221 */ /* 0x000fe20000010000 */
[C---:B------:R-:W-:Y:S01]  /*3a90*/  FMUL.FTZ R41, R124.reuse, R130 ;  /* 0x000000827c297220 */ /* 0x040fe20000410000 */
[C---:B------:R-:W-:Y:S01]  /*3aa0*/  FFMA.FTZ R0, R121.reuse, R2, R0 ;  /* 0x0000000279007223 */ /* 0x040fe20000010000 */
[----:B------:R-:W-:Y:S01]  /*3ab0*/  FFMA.FTZ R3, R121, R128, -R3 ;  /* 0x0000008079037223 */ /* 0x000fe20000010803 */
[CC--:B------:R-:W-:Y:S01]  /*3ac0*/  FMUL.FTZ R132, R124.reuse, R40.reuse ;  /* 0x000000287c847220 */ /* 0x0c0fe20000410000 */
[----:B------:R-:W-:Y:S01]  /*3ad0*/  FFMA.FTZ R142, R123, R40, R41 ;  /* 0x000000287b8e7223 */ /* 0x000fe20000010029 */
[C---:B------:R-:W-:Y:S01]  /*3ae0*/  FMUL.FTZ R2, R124.reuse, R0 ;  /* 0x000000007c027220 */ /* 0x040fe20000410000 */
[----:B------:R-:W-:Y:S01]  /*3af0*/  FMUL.FTZ R41, R124, R3 ;  /* 0x000000037c297220 */ /* 0x000fe20000410000 */
[----:B------:R-:W-:-:S02]  /*3b00*/  @P1 LEA R40, R59, R49, 0x3 ;  /* 0x000000313b281211 */ /* 0x000fc400078e18ff */
[C---:B------:R-:W-:Y:S01]  /*3b10*/  FFMA.FTZ R143, R123.reuse, R3, -R2 ;  /* 0x000000037b8f7223 */ /* 0x040fe20000010802 */
[----:B------:R-:W-:-:S03]  /*3b20*/  FFMA.FTZ R2, R123, R0, R41 ;  /* 0x000000007b027223 */ /* 0x000fc60000010029 */
[----:B------:R-:W0:Y:S01]  /*3b30*/  @P1 LDS.64 R40, [R40+0x20b8] ;  /* 0x0020b80028281984 */ /* 0x000e220000000a00 */
[----:B------:R-:W-:Y:S01]  /*3b40*/  SHF.L.U32 R109, R166, 0x10, RZ ;  /* 0x00000010a66d7819 */ /* 0x000fe200000006ff */
[----:B------:R-:W-:Y:S01]  /*3b50*/  FFMA.FTZ R132, R123, R130, -R132 ;  /* 0x000000827b847223 */ /* 0x000fe20000010884 */
[----:B------:R-:W-:-:S03]  /*3b60*/  FADD.FTZ R142, RZ, R142 ;  /* 0x0000008eff8e7221 */ /* 0x000fc60000010000 */
        /* <DEDUP_REMOVED lines=11> */
.L_x_16867:
[----:B------:R-:W-:Y:S05]  /*3c20*/  BSYNC B0 ;  /* 0x0000000000007941 */ /* 0x000fea0003800000 */
.L_x_16866:
[----:B------:R-:W3:Y:S01]  /*3c30*/  SHFL.UP PT, R125, R144, 0x1, RZ ;  /* 0x04200000907d7989 */ /* 0x000ee200000e00ff */
[----:B------:R-:W-:Y:S01]  /*3c40*/  ISETP.GE.AND P3, PT, R64, 0x1, PT ;  /* 0x000000014000780c */ /* 0x000fe20003f66270 */
[----:B------:R-:W-:Y:S01]  /*3c50*/  BSSY B0, `(.L_x_16868) ;  /* 0x000010b000007945 */ /* 0x000fe20003800000 */
[C---:B------:R-:W-:Y:S01]  /*3c60*/  PRMT R137, R5.reuse, 0x7632, R137 ;  /* 0x0000763205897816 */ /* 0x040fe20000000089 */
[----:B------:R-:W4:Y:S01]  /*3c70*/  SHFL.UP PT, R127, R142, 0x1, RZ ;  /* 0x042000008e7f7989 */ /* 0x000f2200000e00ff */
[----:B------:R-:W-:Y:S02]  /*3c80*/  SHF.L.U32 R135, R5, 0x10, RZ ;  /* 0x0000001005877819 */ /* 0x000fe400000006ff */
[----:B------:R-:W-:Y:S01]  /*3c90*/  SHF.L.U32 R137, R137, 0x10, RZ ;  /* 0x0000001089897819 */ /* 0x000fe200000006ff */
[----:B-1----:R-:W1:Y:S01]  /*3ca0*/  SHFL.UP PT, R0, R143, 0x1, RZ ;  /* 0x042000008f007989 */ /* 0x002e6200000e00ff */
[C---:B------:R-:W-:Y:S02]  /*3cb0*/  PRMT R149, R11.reuse, 0x7632, R149 ;  /* 0x000076320b957816 */ /* 0x040fe40000000095 */
[----:B------:R-:W-:Y:S01]  /*3cc0*/  SHF.L.U32 R151, R11, 0x10, RZ ;  /* 0x000000100b977819 */ /* 0x000fe200000006ff */
[----:B------:R-:W0:Y:S01]  /*3cd0*/  SHFL.UP PT, R3, R2, 0x1, RZ ;  /* 0x0420000002037989 */ /* 0x000e2200000e00ff */
[----:B------:R-:W-:-:S02]  /*3ce0*/  SHF.L.U32 R149, R149, 0x10, RZ ;  /* 0x0000001095957819 */ /* 0x000fc400000006ff */
[C---:B------:R-:W-:Y:S01]  /*3cf0*/  PRMT R152, R10.reuse, 0x7632, R152 ;  /* 0x000076320a987816 */ /* 0x040fe20000000098 */
[----:B-----5:R-:W-:Y:S01]  /*3d00*/  SHFL.IDX PT, R150, R75, RZ, 0x1f ;  /* 0x00001fff4b967589 */ /* 0x020fe200000e0000 */
[----:B------:R-:W-:Y:S02]  /*3d10*/  SHF.L.U32 R10, R10, 0x10, RZ ;  /* 0x000000100a0a7819 */ /* 0x000fe400000006ff */
[----:B------:R-:W-:Y:S01]  /*3d20*/  SHF.L.U32 R152, R152, 0x10, RZ ;  /* 0x0000001098987819 */ /* 0x000fe200000006ff */
[----:B------:R-:W-:Y:S01]  /*3d30*/  SHFL.IDX PT, R154, R74, RZ, 0x1f ;  /* 0x00001fff4a9a7589 */ /* 0x000fe200000e0000 */
[C---:B---3--:R-:W-:Y:S01]  /*3d40*/  FMUL.FTZ R132, R2.reuse, R125 ;  /* 0x0000007d02847220 */ /* 0x048fe20000410000 */
[----:B----4-:R-:W-:-:S03]  /*3d50*/  FMUL.FTZ R130, R2, R127 ;  /* 0x0000007f02827220 */ /* 0x010fc60000410000 */
[C---:B------:R-:W-:Y:S01]  /*3d60*/  FFMA.FTZ R127, R143.reuse, R127, R132 ;  /* 0x0000007f8f7f7223 */ /* 0x040fe20000010084 */
[-C--:B-1----:R-:W-:Y:S01]  /*3d70*/  FMUL.FTZ R128, R2, R0.reuse ;  /* 0x0000000002807220 */ /* 0x082fe20000410000 */
        /* <DEDUP_REMOVED lines=50> */
[----:B------:R-:W-:Y:S01]  /*40a0*/  SHF.L.U32 R127, R7, 0x10, RZ ;  /* 0x00000010077f7819 */ /* 0x000fe200000006ff */
[-C--:B----4-:R-:W-:Y:S01]  /*40b0*/  FMUL.FTZ R125, R3, R2.reuse ;  /* 0x00000002037d7220 */ /* 0x090fe20000410000 */
[C---:B------:R-:W-:Y:S01]  /*40c0*/  FFMA.FTZ R132, R143.reuse, R2, R132 ;  /* 0x000000028f847223 */ /* 0x040fe20000010084 */
[----:B------:R-:W-:Y:S01]  /*40d0*/  @P3 FADD.FTZ R142, R142, R129 ;  /* 0x000000818e8e3221 */ /* 0x000fe20000010000 */
[----:B------:R-:W-:Y:S01]  /*40e0*/  SHF.L.U32 R129, R6, 0x10, RZ ;  /* 0x0000001006817819 */ /* 0x000fe200000006ff */
[--C-:B------:R-:W-:Y:S01]  /*40f0*/  @P3 FFMA.FTZ R143, R143, R0, -R125.reuse ;  /* 0x000000008f8f3223 */ /* 0x100fe2000001087d */
[----:B------:R-:W-:Y:S01]  /*4100*/  PRMT R125, R7, 0x7632, R125 ;  /* 0x00007632077d7816 */ /* 0x000fe2000000007d */
[----:B------:R-:W-:Y:S01]  /*4110*/  FADD.FTZ R0, R76, R76 ;  /* 0x0000004c4c007221 */ /* 0x000fe20000010000 */
[----:B------:R-:W-:Y:S01]  /*4120*/  FSEL R138, R3, R132, !P3 ;  /* 0x00000084038a7208 */ /* 0x000fe20005800000 */
[----:B------:R-:W-:Y:S01]  /*4130*/  FADD.FTZ R2, R78, R78 ;  /* 0x0000004e4e027221 */ /* 0x000fe20000010000 */
[----:B------:R-:W-:Y:S01]  /*4140*/  SHF.L.U32 R125, R125, 0x10, RZ ;  /* 0x000000107d7d7819 */ /* 0x000fe200000006ff */
[----:B------:R-:W0:Y:S01]  /*4150*/  SHFL.UP PT, R146, R142, 0x10, RZ ;  /* 0x060000008e927989 */ /* 0x000e2200000e00ff */
[----:B------:R-:W-:Y:S01]  /*4160*/  PRMT R132, R6, 0x7632, R132 ;  /* 0x0000763206847816 */ /* 0x000fe20000000084 */
[----:B------:R-:W-:Y:S01]  /*4170*/  FADD.FTZ R3, R80, R80 ;  /* 0x0000005050037221 */ /* 0x000fe20000010000 */
[----:B------:R-:W-:Y:S01]  /*4180*/  ISETP.GE.AND P3, PT, R64, 0x10, PT ;  /* 0x000000104000780c */ /* 0x000fe20003f66270 */
[-C--:B------:R-:W-:Y:S01]  /*4190*/  FMUL.FTZ R128, R38, R125.reuse ;  /* 0x0000007d26807220 */ /* 0x080fe20000410000 */
[----:B------:R-:W-:Y:S01]  /*41a0*/  SHF.L.U32 R132, R132, 0x10, RZ ;  /* 0x0000001084847819 */ /* 0x000fe200000006ff */
[C---:B------:R-:W-:Y:S01]  /*41b0*/  FMUL.FTZ R5, R39.reuse, R125 ;  /* 0x0000007d27057220 */ /* 0x040fe20000410000 */
[----:B------:R-:W1:Y:S01]  /*41c0*/  SHFL.UP PT, R145, R144, 0x10, RZ ;  /* 0x0600000090917989 */ /* 0x000e6200000e00ff */
[----:B------:R-:W-:-:S02]  /*41d0*/  FFMA.FTZ R131, R39, R127, R128 ;  /* 0x0000007f27837223 */ /* 0x000fc40000010080 */
[CC--:B------:R-:W-:Y:S01]  /*41e0*/  FMUL.FTZ R6, R39.reuse, R132.reuse ;  /* 0x0000008427067220 */ /* 0x0c0fe20000410000 */
[----:B------:R-:W-:Y:S01]  /*41f0*/  FFMA.FTZ R7, R38, R127, -R5 ;  /* 0x0000007f26077223 */ /* 0x000fe20000010805 */
[----:B------:R-:W-:Y:S01]  /*4200*/  FMUL.FTZ R128, R0, R131 ;  /* 0x0000008300807220 */ /* 0x000fe20000410000 */
[C---:B------:R-:W-:Y:S01]  /*4210*/  FMUL.FTZ R130, R38.reuse, R132 ;  /* 0x0000008426827220 */ /* 0x040fe20000410000 */
[----:B------:R-:W-:Y:S01]  /*4220*/  FFMA.FTZ R5, R38, R129, -R6 ;  /* 0x0000008126057223 */ /* 0x000fe20000010806 */
[----:B------:R-:W-:Y:S01]  /*4230*/  FMUL.FTZ R136, R0, R7 ;  /* 0x0000000700887220 */ /* 0x000fe20000410000 */
[-C--:B------:R-:W-:Y:S01]  /*4240*/  FMUL.FTZ R6, R124, R128.reuse ;  /* 0x000000807c067220 */ /* 0x080fe20000410000 */
[----:B------:R-:W-:Y:S01]  /*4250*/  FFMA.FTZ R133, R39, R129, R130 ;  /* 0x0000008127857223 */ /* 0x000fe20000010082 */
[C---:B------:R-:W-:Y:S01]  /*4260*/  FMUL.FTZ R131, R123.reuse, R128 ;  /* 0x000000807b837220 */ /* 0x040fe20000410000 */
[C---:B------:R-:W-:Y:S01]  /*4270*/  FMUL.FTZ R130, R2.reuse, R5 ;  /* 0x0000000502827220 */ /* 0x040fe20000410000 */
[-C--:B------:R-:W-:Y:S01]  /*4280*/  FFMA.FTZ R7, R123, R136.reuse, -R6 ;  /* 0x000000887b077223 */ /* 0x080fe20000010806 */
[----:B------:R-:W-:Y:S01]  /*4290*/  FMUL.FTZ R133, R2, R133 ;  /* 0x0000008502857220 */ /* 0x000fe20000410000 */
[----:B------:R-:W-:Y:S01]  /*42a0*/  FFMA.FTZ R6, -R124, R136, -R131 ;  /* 0x000000887c067223 */ /* 0x000fe20000010983 */
[-C--:B------:R-:W-:Y:S01]  /*42b0*/  FMUL.FTZ R5, R39, R137.reuse ;  /* 0x0000008927057220 */ /* 0x080fe20000410000 */
[----:B------:R-:W-:Y:S01]  /*42c0*/  FADD.FTZ R131, R130, R7 ;  /* 0x0000000782837221 */ /* 0x000fe20000010000 */
[----:B------:R-:W3:Y:S01]  /*42d0*/  SHFL.UP PT, R139, R138, 0x10, RZ ;  /* 0x060000008a8b7989 */ /* 0x000ee200000e00ff */
[----:B------:R-:W-:Y:S01]  /*42e0*/  FADD.FTZ R140, -R133, R6 ;  /* 0x00000006858c7221 */ /* 0x000fe20000010100 */
[----:B------:R-:W-:Y:S01]  /*42f0*/  FMUL.FTZ R6, R38, R137 ;  /* 0x0000008926067220 */ /* 0x000fe20000410000 */
[C---:B------:R-:W-:Y:S01]  /*4300*/  FMUL.FTZ R141, R122.reuse, -R131 ;  /* 0x800000837a8d7220 */ /* 0x040fe20000410000 */
[----:B------:R-:W4:Y:S01]  /*4310*/  SHFL.UP PT, R7, R143, 0x10, RZ ;  /* 0x060000008f077989 */ /* 0x000f2200000e00ff */
[-C--:B------:R-:W-:Y:S01]  /*4320*/  FMUL.FTZ R148, R122, -R140.reuse ;  /* 0x8000008c7a947220 */ /* 0x080fe20000410000 */
[-C--:B------:R-:W-:Y:S01]  /*4330*/  FFMA.FTZ R6, R39, R135.reuse, R6 ;  /* 0x0000008727067223 */ /* 0x080fe20000010006 */
[----:B------:R-:W-:Y:S01]  /*4340*/  FFMA.FTZ R134, R38, R135, -R5 ;  /* 0x0000008726867223 */ /* 0x000fe20000010805 */
[C-C-:B------:R-:W-:Y:S01]  /*4350*/  FFMA.FTZ R140, R121.reuse, R140, R141.reuse ;  /* 0x0000008c798c7223 */ /* 0x140fe2000001008d */
[----:B------:R-:W-:Y:S01]  /*4360*/  FFMA.FTZ R5, R121, R131, -R148 ;  /* 0x0000008379057223 */ /* 0x000fe20000010894 */
[C---:B------:R-:W-:Y:S01]  /*4370*/  FMUL.FTZ R131, R3.reuse, R6 ;  /* 0x0000000603837220 */ /* 0x040fe20000410000 */
[----:B------:R-:W-:Y:S01]  /*4380*/  FMUL.FTZ R134, R3, R134 ;  /* 0x0000008603867220 */ /* 0x000fe20000410000 */
[----:B------:R-:W-:-:S02]  /*4390*/  PRMT R141, R4, 0x7632, R141 ;  /* 0x00007632048d7816 */ /* 0x000fc4000000008d */
[----:B------:R-:W-:Y:S01]  /*43a0*/  FADD.FTZ R6, -R131, R140 ;  /* 0x0000008c83067221 */ /* 0x000fe20000010100 */
[----:B------:R-:W-:Y:S01]  /*43b0*/  FADD.FTZ R5, R134, R5 ;  /* 0x0000000586057221 */ /* 0x000fe20000010000 */
[----:B------:R-:W-:Y:S01]  /*43c0*/  SHF.L.U32 R140, R4, 0x10, RZ ;  /* 0x00000010048c7819 */ /* 0x000fe200000006ff */
[----:B0-----:R-:W-:Y:S01]  /*43d0*/  FMUL.FTZ R4, R138, R146 ;  /* 0x000000928a047220 */ /* 0x001fe20000410000 */
[CC--:B------:R-:W-:Y:S01]  /*43e0*/  FMUL.FTZ R148, R120.reuse, -R6.reuse ;  /* 0x8000000678947220 */ /* 0x0c0fe20000410000 */
[-C--:B------:R-:W-:Y:S01]  /*43f0*/  FMUL.FTZ R147, R120, -R5.reuse ;  /* 0x8000000578937220 */ /* 0x080fe20000410000 */
[----:B------:R-:W-:Y:S02]  /*4400*/  SHF.L.U32 R141, R141, 0x10, RZ ;  /* 0x000000108d8d7819 */ /* 0x000fe400000006ff */
[C---:B------:R-:W-:Y:S01]  /*4410*/  FFMA.FTZ R148, R119.reuse, R5, -R148 ;  /* 0x0000000577947223 */ /* 0x040fe20000010894 */
[----:B------:R-:W-:Y:S01]  /*4420*/  FFMA.FTZ R147, R119, R6, R147 ;  /* 0x0000000677937223 */ /* 0x000fe20000010093 */
[-C--:B-1----:R-:W-:Y:S01]  /*4430*/  FFMA.FTZ R5, R143, R145.reuse, -R4 ;  /* 0x000000918f057223 */ /* 0x082fe20000010804 */
[C---:B------:R-:W-:Y:S01]  /*4440*/  FMUL.FTZ R145, R138.reuse, R145 ;  /* 0x000000918a917220 */ /* 0x040fe20000410000 */
[C---:B---3--:R-:W-:Y:S01]  /*4450*/  FMUL.FTZ R4, R138.reuse, R139 ;  /* 0x0000008b8a047220 */ /* 0x048fe20000410000 */
[----:B----4-:R-:W-:-:S02]  /*4460*/  FMUL.FTZ R6, R138, R7 ;  /* 0x000000078a067220 */ /* 0x010fc40000410000 */
[----:B------:R-:W-:Y:S01]  /*4470*/  FFMA.FTZ R145, R143, R146, R145 ;  /* 0x000000928f917223 */ /* 0x000fe20000010091 */
[----:B------:R-:W-:Y:S01]  /*4480*/  @P3 FADD.FTZ R144, R144, R5 ;  /* 0x0000000590903221 */ /* 0x000fe20000010000 */
[----:B------:R-:W-:Y:S01]  /*4490*/  FMUL.FTZ R5, R39, R141 ;  /* 0x0000008d27057220 */ /* 0x000fe20000410000 */
[C---:B------:R-:W-:Y:S01]  /*44a0*/  FFMA.FTZ R139, R143.reuse, R139, R6 ;  /* 0x0000008b8f8b7223 */ /* 0x040fe20000010006 */
[----:B------:R-:W-:Y:S01]  /*44b0*/  FMUL.FTZ R6, R38, R141 ;  /* 0x0000008d26067220 */ /* 0x000fe20000410000 */
[----:B------:R-:W-:Y:S01]  /*44c0*/  @P3 FADD.FTZ R142, R142, R145 ;  /* 0x000000918e8e3221 */ /* 0x000fe20000010000 */
[----:B------:R-:W-:Y:S01]  /*44d0*/  @P3 FFMA.FTZ R143, R143, R7, -R4 ;  /* 0x000000078f8f3223 */ /* 0x000fe20000010804 */
[----:B------:R-:W-:Y:S01]  /*44e0*/  FADD.FTZ R4, R82, R82 ;  /* 0x0000005252047221 */ /* 0x000fe20000010000 */
[----:B------:R-:W-:Y:S01]  /*44f0*/  FSEL R145, R138, R139, !P3 ;  /* 0x0000008b8a917208 */ /* 0x000fe20005800000 */
[CC--:B------:R-:W-:Y:S01]  /*4500*/  FFMA.FTZ R7, R39.reuse, R140.reuse, R6 ;  /* 0x0000008c27077223 */ /* 0x0c0fe20000010006 */
[C---:B------:R-:W-:Y:S01]  /*4510*/  FFMA.FTZ R5, R38.reuse, R140, -R5 ;  /* 0x0000008c26057223 */ /* 0x040fe20000010805 */
[----:B------:R-:W-:Y:S01]  /*4520*/  SHFL.UP PT, R142, R142, 0x1, RZ ;  /* 0x042000008e8e7989 */ /* 0x000fe200000e00ff */
[----:B------:R-:W-:Y:S01]  /*4530*/  FMUL.FTZ R6, R38, R149 ;  /* 0x0000009526067220 */ /* 0x000fe20000410000 */
[C---:B------:R-:W-:Y:S01]  /*4540*/  FMUL.FTZ R138, R4.reuse, R7 ;  /* 0x00000007048a7220 */ /* 0x040fe20000410000 */
[----:B------:R-:W-:Y:S01]  /*4550*/  FMUL.FTZ R139, R4, R5 ;  /* 0x00000005048b7220 */ /* 0x000fe20000410000 */
[----:B------:R-:W0:Y:S01]  /*4560*/  SHFL.UP PT, R145, R145, 0x1, RZ ;  /* 0x0420000091917989 */ /* 0x000e2200000e00ff */
[----:B------:R-:W-:Y:S01]  /*4570*/  FMUL.FTZ R7, R39, R149 ;  /* 0x0000009527077220 */ /* 0x000fe20000410000 */
[----:B------:R-:W-:Y:S01]  /*4580*/  FADD.FTZ R147, -R138, R147 ;  /* 0x000000938a937221 */ /* 0x000fe20000010100 */
[----:B------:R-:W-:Y:S01]  /*4590*/  FADD.FTZ R148, R139, R148 ;  /* 0x000000948b947221 */ /* 0x000fe20000010000 */
[----:B------:R-:W1:Y:S01]  /*45a0*/  SHFL.UP PT, R143, R143, 0x1, RZ ;  /* 0x042000008f8f7989 */ /* 0x000e6200000e00ff */
[----:B------:R-:W-:Y:S01]  /*45b0*/  FADD.FTZ R5, R84, R84 ;  /* 0x0000005454057221 */ /* 0x000fe20000010000 */
[----:B------:R-:W-:Y:S01]  /*45c0*/  FMUL.FTZ R146, R118, -R147 ;  /* 0x8000009376927220 */ /* 0x000fe20000410000 */
[-C--:B------:R-:W-:Y:S01]  /*45d0*/  FFMA.FTZ R74, R38, R151.reuse, -R7 ;  /* 0x00000097264a7223 */ /* 0x080fe20000010807 */
[----:B------:R-:W3:Y:S01]  /*45e0*/  SHFL.UP PT, R144, R144, 0x1, RZ ;  /* 0x0420000090907989 */ /* 0x000ee200000e00ff */
[----:B------:R-:W-:Y:S01]  /*45f0*/  FFMA.FTZ R6, R39, R151, R6 ;  /* 0x0000009727067223 */ /* 0x000fe20000010006 */
[-C--:B------:R-:W-:Y:S01]  /*4600*/  FFMA.FTZ R11, R117, R148.reuse, -R146 ;  /* 0x00000094750b7223 */ /* 0x080fe20000010892 */
[----:B------:R-:W-:Y:S01]  /*4610*/  FMUL.FTZ R148, R118, -R148 ;  /* 0x8000009476947220 */ /* 0x000fe20000410000 */
[C---:B------:R-:W-:Y:S01]  /*4620*/  FMUL.FTZ R74, R5.reuse, R74 ;  /* 0x0000004a054a7220 */ /* 0x040fe20000410000 */
[----:B------:R-:W-:Y:S01]  /*4630*/  FMUL.FTZ R75, R5, R6 ;  /* 0x00000006054b7220 */ /* 0x000fe20000410000 */
[-C--:B--2---:R-:W-:Y:S01]  /*4640*/  FMUL.FTZ R6, R124, -R40.reuse ;  /* 0x800000287c067220 */ /* 0x084fe20000410000 */
[----:B------:R-:W-:Y:S01]  /*4650*/  FFMA.FTZ R148, R117, R147, R148 ;  /* 0x0000009375947223 */ /* 0x000fe20000010094 */
[----:B------:R-:W-:Y:S01]  /*4660*/  FADD.FTZ R147, R74, R11 ;  /* 0x0000000b4a937221 */ /* 0x000fe20000010000 */
[-C--:B------:R-:W-:Y:S01]  /*4670*/  FMUL.FTZ R7, R124, R41.reuse ;  /* 0x000000297c077220 */ /* 0x080fe20000410000 */
[----:B------:R-:W-:Y:S01]  /*4680*/  FFMA.FTZ R11, R123, -R41, R6 ;  /* 0x800000297b0b7223 */ /* 0x000fe20000010006 */
[----:B------:R-:W-:Y:S01]  /*4690*/  FADD.FTZ R153, -R75, R148 ;  /* 0x000000944b997221 */ /* 0x000fe20000010100 */
[----:B------:R-:W-:Y:S01]  /*46a0*/  FMUL.FTZ R146, R116, -R147 ;  /* 0x8000009374927220 */ /* 0x000fe20000410000 */
[----:B------:R-:W-:-:S02]  /*46b0*/  FFMA.FTZ R7, R123, R40, -R7 ;  /* 0x000000287b077223 */ /* 0x000fc40000010807 */
[-C--:B------:R-:W-:Y:S01]  /*46c0*/  FMUL.FTZ R155, R116, -R153.reuse ;  /* 0x80000099749b7220 */ /* 0x080fe20000410000 */
[C---:B0-----:R-:W-:Y:S01]  /*46d0*/  FMUL.FTZ R6, R145.reuse, R150 ;  /* 0x0000009691067220 */ /* 0x041fe20000410000 */
[----:B------:R-:W-:Y:S01]  /*46e0*/  FMUL.FTZ R145, R145, R154 ;  /* 0x0000009a91917220 */ /* 0x000fe20000410000 */
[----:B------:R-:W-:Y:S01]  /*46f0*/  FFMA.FTZ R156, R114, R153, R146 ;  /* 0x00000099729c7223 */ /* 0x000fe20000010092 */
[C---:B------:R-:W-:Y:S01]  /*4700*/  FMUL.FTZ R146, R122.reuse, -R11 ;  /* 0x8000000b7a927220 */ /* 0x040fe20000410000 */
[----:B------:R-:W-:Y:S01]  /*4710*/  FMUL.FTZ R148, R122, -R7 ;  /* 0x800000077a947220 */ /* 0x000fe20000410000 */
[----:B-1----:R-:W-:Y:S01]  /*4720*/  FFMA.FTZ R145, R143, R150, R145 ;  /* 0x000000968f917223 */ /* 0x002fe20000010091 */
[----:B------:R-:W-:Y:S01]  /*4730*/  FFMA.FTZ R155, R114, R147, -R155 ;  /* 0x00000093729b7223 */ /* 0x000fe2000001089b */
[----:B------:R-:W-:Y:S01]  /*4740*/  FFMA.FTZ R146, R121, R7, -R146 ;  /* 0x0000000779927223 */ /* 0x000fe20000010892 */
[----:B------:R-:W-:Y:S01]  /*4750*/  FFMA.FTZ R7, R143, R154, -R6 ;  /* 0x0000009a8f077223 */ /* 0x000fe20000010806 */
[----:B------:R-:W-:Y:S01]  /*4760*/  @P2 FADD.FTZ R150, R142, R145 ;  /* 0x000000918e962221 */ /* 0x000fe20000010000 */
[-C--:B------:R-:W-:Y:S01]  /*4770*/  FMUL.FTZ R142, R38, R152.reuse ;  /* 0x00000098268e7220 */ /* 0x080fe20000410000 */
[----:B------:R-:W-:Y:S01]  /*4780*/  FADD.FTZ R6, R86, R86 ;  /* 0x0000005656067221 */ /* 0x000fe20000010000 */
[----:B---3--:R-:W-:Y:S01]  /*4790*/  @P2 FADD.FTZ R154, R144, R7 ;  /* 0x00000007909a2221 */ /* 0x008fe20000010000 */
[C---:B------:R-:W-:Y:S01]  /*47a0*/  FMUL.FTZ R7, R39.reuse, R152 ;  /* 0x0000009827077220 */ /* 0x040fe20000410000 */
[----:B------:R-:W-:Y:S01]  /*47b0*/  FFMA.FTZ R145, R39, R10, R142 ;  /* 0x0000000a27917223 */ /* 0x000fe2000001008e */
[----:B------:R-:W-:Y:S01]  /*47c0*/  FFMA.FTZ R11, R121, R11, R148 ;  /* 0x0000000b790b7223 */ /* 0x000fe20000010094 */
[----:B------:R-:W-:Y:S01]  /*47d0*/  FMUL.FTZ R144, R120, -R146 ;  /* 0x8000009278907220 */ /* 0x000fe20000410000 */
[----:B------:R-:W-:Y:S01]  /*47e0*/  FFMA.FTZ R7, R38, R10, -R7 ;  /* 0x0000000a26077223 */ /* 0x000fe20000010807 */
[----:B------:R-:W-:Y:S01]  /*47f0*/  FMUL.FTZ R145, R6, R145 ;  /* 0x0000009106917220 */ /* 0x000fe20000410000 */
[----:B------:R-:W-:Y:S01]  /*4800*/  FMUL.FTZ R142, R120, -R11 ;  /* 0x8000000b788e7220 */ /* 0x000fe20000410000 */
[----:B------:R-:W-:Y:S01]  /*4810*/  LOP3.LUT R143, R59, 0x1f, RZ, 0xc0, !PT ;  /* 0x0000001f3b8f7812 */ /* 0x000fe200078ec0ff */
[----:B------:R-:W-:Y:S01]  /*4820*/  FMUL.FTZ R148, R6, R7 ;  /* 0x0000000706947220 */ /* 0x000fe20000410000 */
[----:B------:R-:W-:Y:S01]  /*4830*/  FADD.FTZ R147, -R145, R156 ;  /* 0x0000009c91937221 */ /* 0x000fe20000010100 */
[C---:B------:R-:W-:Y:S01]  /*4840*/  FFMA.FTZ R142, R119.reuse, R146, -R142 ;  /* 0x00000092778e7223 */ /* 0x040fe2000001088e */
[----:B------:R-:W-:Y:S01]  /*4850*/  FFMA.FTZ R144, R119, R11, R144 ;  /* 0x0000000b77907223 */ /* 0x000fe20000010090 */
[----:B------:R-:W-:Y:S01]  /*4860*/  FADD.FTZ R155, R148, R155 ;  /* 0x0000009b949b7221 */ /* 0x000fe20000010000 */
[----:B------:R-:W-:Y:S01]  /*4870*/  FMUL.FTZ R7, R112, -R147 ;  /* 0x8000009370077220 */ /* 0x000fe20000410000 */
[C---:B------:R-:W-:Y:S01]  /*4880*/  ISETP.NE.AND P4, PT, R143.reuse, 0x1f, PT ;  /* 0x0000001f8f00780c */ /* 0x040fe20003f85270 */
[----:B------:R-:W-:Y:S01]  /*4890*/  FMUL.FTZ R146, R118, -R144 ;  /* 0x8000009076927220 */ /* 0x000fe20000410000 */
[----:B------:R-:W-:Y:S01]  /*48a0*/  ISETP.GT.U32.AND P5, PT, R143, 0x1d, PT ;  /* 0x0000001d8f00780c */ /* 0x000fe20003fa4070 */
[-CC-:B------:R-:W-:Y:S01]  /*48b0*/  FFMA.FTZ R156, R110, R155.reuse, -R7.reuse ;  /* 0x0000009b6e9c7223 */ /* 0x180fe20000010807 */
[----:B------:R-:W-:Y:S01]  /*48c0*/  PRMT R7, R9, 0x7632, R7 ;  /* 0x0000763209077816 */ /* 0x000fe20000000007 */
[----:B------:R-:W-:Y:S01]  /*48d0*/  FMUL.FTZ R155, R112, -R155 ;  /* 0x8000009b709b7220 */ /* 0x000fe20000410000 */
[----:B------:R-:W-:Y:S01]  /*48e0*/  ISETP.GT.U32.AND P6, PT, R143, 0x1b, PT ;  /* 0x0000001b8f00780c */ /* 0x000fe20003fc4070 */
[-C--:B------:R-:W-:Y:S01]  /*48f0*/  FFMA.FTZ R11, R117, R142.reuse, -R146 ;  /* 0x0000008e750b7223 */ /* 0x080fe20000010892 */
[C---:B------:R-:W-:Y:S01]  /*4900*/  ISETP.GT.U32.AND P2, PT, R143.reuse, 0x17, PT ;  /* 0x000000178f00780c */ /* 0x040fe20003f44070 */
[----:B------:R-:W-:Y:S01]  /*4910*/  FFMA.FTZ R161, R110, R147, R155 ;  /* 0x000000936ea17223 */ /* 0x000fe2000001009b */
[----:B------:R-:W-:Y:S01]  /*4920*/  ISETP.GT.U32.AND P3, PT, R143, 0xf, PT ;  /* 0x0000000f8f00780c */ /* 0x000fe20003f64070 */
[----:B------:R-:W-:Y:S01]  /*4930*/  FMUL.FTZ R143, R118, -R142 ;  /* 0x8000008e768f7220 */ /* 0x000fe20000410000 */
[----:B------:R-:W-:Y:S01]  /*4940*/  SHF.L.U32 R159, R7, 0x10, RZ ;  /* 0x00000010079f7819 */ /* 0x000fe200000006ff */
[----:B------:R-:W-:Y:S01]  /*4950*/  FADD.FTZ R7, R72, R72 ;  /* 0x0000004848077221 */ /* 0x000fe20000010000 */
[----:B------:R-:W-:Y:S01]  /*4960*/  FMUL.FTZ R163, R43, R150 ;  /* 0x000000962ba37220 */ /* 0x000fe20000410000 */
[----:B------:R-:W-:Y:S01]  /*4970*/  FFMA.FTZ R147, R117, R144, R143 ;  /* 0x0000009075937223 */ /* 0x000fe2000001008f */
[----:B------:R-:W-:Y:S01]  /*4980*/  SHF.L.U32 R143, R9, 0x10, RZ ;  /* 0x00000010098f7819 */ /* 0x000fe200000006ff */
[-C--:B------:R-:W-:Y:S01]  /*4990*/  FMUL.FTZ R142, R38, R159.reuse ;  /* 0x0000009f268e7220 */ /* 0x080fe20000410000 */
[C---:B------:R-:W-:Y:S01]  /*49a0*/  FMUL.FTZ R9, R39.reuse, R159 ;  /* 0x0000009f27097220 */ /* 0x040fe20000410000 */
[C---:B------:R-:W-:Y:S01]  /*49b0*/  FMUL.FTZ R153, R116.reuse, -R147 ;  /* 0x8000009374997220 */ /* 0x040fe20000410000 */
[----:B------:R-:W-:Y:S01]  /*49c0*/  FMUL.FTZ R144, R116, -R11 ;  /* 0x8000000b74907220 */ /* 0x000fe20000410000 */
[-C--:B------:R-:W-:Y:S01]  /*49d0*/  FFMA.FTZ R146, R39, R143.reuse, R142 ;  /* 0x0000008f27927223 */ /* 0x080fe2000001008e */
[----:B------:R-:W-:Y:S01]  /*49e0*/  FFMA.FTZ R142, R38, R143, -R9 ;  /* 0x0000008f268e7223 */ /* 0x000fe20000010809 */
[C---:B------:R-:W-:Y:S01]  /*49f0*/  FFMA.FTZ R153, R114.reuse, R11, -R153 ;  /* 0x0000000b72997223 */ /* 0x040fe20000010899 */
[----:B------:R-:W-:Y:S01]  /*4a00*/  FFMA.FTZ R155, R114, R147, R144 ;  /* 0x00000093729b7223 */ /* 0x000fe20000010090 */
[C---:B------:R-:W-:Y:S01]  /*4a10*/  FMUL.FTZ R146, R7.reuse, R146 ;  /* 0x0000009207927220 */ /* 0x040fe20000410000 */
[----:B------:R-:W-:Y:S01]  /*4a20*/  FMUL.FTZ R147, R7, R142 ;  /* 0x0000008e07937220 */ /* 0x000fe20000410000 */
[----:B------:R-:W-:Y:S01]  /*4a30*/  FMUL.FTZ R157, R112, -R153 ;  /* 0x80000099709d7220 */ /* 0x000fe20000410000 */
[----:B------:R-:W-:Y:S01]  /*4a40*/  PRMT R9, R8, 0x7632, R9 ;  /* 0x0000763208097816 */ /* 0x000fe20000000009 */
[----:B------:R-:W-:Y:S01]  /*4a50*/  FADD.FTZ R142, -R146, R161 ;  /* 0x000000a1928e7221 */ /* 0x000fe20000010100 */
[----:B------:R-:W-:Y:S01]  /*4a60*/  FADD.FTZ R156, R147, R156 ;  /* 0x0000009c939c7221 */ /* 0x000fe20000010000 */
[----:B------:R-:W-:Y:S01]  /*4a70*/  SHF.L.U32 R11, R8, 0x10, RZ ;  /* 0x00000010080b7819 */ /* 0x000fe200000006ff */
        /* <DEDUP_REMOVED lines=16> */
[----:B------:R-:W-:Y:S01]  /*4b80*/  FFMA.FTZ R155, R113, R144, R156 ;  /* 0x00000090719b7223 */ /* 0x000fe2000001009c */
[-C--:B------:R-:W-:Y:S01]  /*4b90*/  FMUL.FTZ R43, R43, R154.reuse ;  /* 0x0000009a2b2b7220 */ /* 0x080fe20000410000 */
[C---:B------:R-:W-:Y:S01]  /*4ba0*/  FMUL.FTZ R142, R8.reuse, R157 ;  /* 0x0000009d088e7220 */ /* 0x040fe20000410000 */
[----:B------:R-:W-:Y:S01]  /*4bb0*/  FMUL.FTZ R144, R8, R161 ;  /* 0x000000a108907220 */ /* 0x000fe20000410000 */
[----:B------:R-:W-:Y:S01]  /*4bc0*/  FFMA.FTZ R163, R42, R154, -R163 ;  /* 0x0000009a2aa37223 */ /* 0x000fe200000108a3 */
[----:B------:R0:W1:Y:S01]  /*4bd0*/  SHFL.DOWN PT, R161, R153, 0x1, 0x1f ;  /* 0x08201f0099a17f89 */ /* 0x00006200000e0000 */
[----:B------:R-:W-:Y:S01]  /*4be0*/  FADD.FTZ R156, R142, R169 ;  /* 0x000000a98e9c7221 */ /* 0x000fe20000010000 */
[----:B------:R-:W-:Y:S01]  /*4bf0*/  FADD.FTZ R157, -R144, R171 ;  /* 0x000000ab909d7221 */ /* 0x000fe20000010100 */
[----:B------:R-:W-:Y:S01]  /*4c00*/  FFMA.FTZ R42, R42, R150, R43 ;  /* 0x000000962a2a7223 */ /* 0x000fe2000001002b */
        /* <DEDUP_REMOVED lines=15> */
.L_x_16869:
[----:B------:R-:W-:Y:S05]  /*4d00*/  BSYNC B0 ;  /* 0x0000000000007941 */ /* 0x000fea0003800000 */
.L_x_16868:
[----:B------:R-:W-:Y:S01]  /*4d10*/  FADD.FTZ R150, R126, R163 ;  /* 0x000000a37e967221 */ /* 0x000fe20000010000 */
[----:B------:R-:W-:Y:S01]  /*4d20*/  FADD.FTZ R42, RZ, R42 ;  /* 0x0000002aff2a7221 */ /* 0x000fe20000010000 */
[----:B-1----:R1:W0:Y:S01]  /*4d30*/  SHFL.DOWN PT, R161, R153, 0x2, 0x1f ;  /* 0x08401f0099a17f89 */ /* 0x00222200000e0000 */
[----:B------:R-:W-:Y:S01]  /*4d40*/  BSSY B0, `(.L_x_16870) ;  /* 0x0000012000007945 */ /* 0x000fe20003800000 */
[C---:B------:R-:W-:Y:S01]  /*4d50*/  FMUL.FTZ R43, R9.reuse, R150 ;  /* 0x00000096092b7220 */ /* 0x040fe20000410000 */
[----:B---3--:R-:W-:Y:S01]  /*4d60*/  FMUL.FTZ R160, R9, R42 ;  /* 0x0000002a09a07220 */ /* 0x008fe20000410000 */
[----:B------:R1:W3:Y:S04]  /*4d70*/  SHFL.DOWN PT, R163, R155, 0x2, 0x1f ;  /* 0x08401f009ba37f89 */ /* 0x0002e800000e0000 */
[----:B------:R1:W0:Y:S04]  /*4d80*/  SHFL.DOWN PT, R162, R156, 0x2, 0x1f ;  /* 0x08401f009ca27f89 */ /* 0x00022800000e0000 */
[----:B--2---:R1:W2:Y:S01]  /*4d90*/  SHFL.DOWN PT, R169, R157, 0x2, 0x1f ;  /* 0x08401f009da97f89 */ /* 0x0042a200000e0000 */
[----:B------:R-:W-:Y:S05]  /*4da0*/  @P5 BRA `(.L_x_16871) ;  /* 0x00000000002c5947 */ /* 0x000fea0003800000 */
[C---:B--2---:R-:W-:Y:S01]  /*4db0*/  FMUL.FTZ R154, R155.reuse, R169 ;  /* 0x000000a99b9a7220 */ /* 0x044fe20000410000 */
[C---:B---3--:R-:W-:Y:S01]  /*4dc0*/  FMUL.FTZ R126, R155.reuse, R163 ;  /* 0x000000a39b7e7220 */ /* 0x048fe20000410000 */
[-C--:B0-----:R-:W-:Y:S02]  /*4dd0*/  FMUL.FTZ R158, R155, R162.reuse ;  /* 0x000000a29b9e7220 */ /* 0x081fe40000410000 */
        /* <DEDUP_REMOVED lines=8> */
.L_x_16871:
[----:B------:R-:W-:Y:S05]  /*4e60*/  BSYNC B0 ;  /* 0x0000000000007941 */ /* 0x000fea0003800000 */
.L_x_16870:
[C---:B0-----:R-:W-:Y:S01]  /*4e70*/  FFMA.FTZ R161, R11.reuse, R150, -R160 ;  /* 0x000000960ba17223 */ /* 0x041fe200000108a0 */
[----:B------:R-:W-:Y:S01]  /*4e80*/  FFMA.FTZ R9, R11, R42, R43 ;  /* 0x0000002a0b097223 */ /* 0x000fe2000001002b */
[C---:B------:R-:W-:Y:S01]  /*4e90*/  FMUL.FTZ R126, R115.reuse, R150 ;  /* 0x00000096737e7220 */ /* 0x040fe20000410000 */
[-C--:B------:R-:W-:Y:S01]  /*4ea0*/  FMUL.FTZ R11, R115, R42.reuse ;  /* 0x0000002a730b7220 */ /* 0x080fe20000410000 */
[-C--:B---3--:R-:W-:Y:S01]  /*4eb0*/  FMUL.FTZ R163, R39, R42.reuse ;  /* 0x0000002a27a37220 */ /* 0x088fe20000410000 */
[CC--:B------:R-:W-:Y:S01]  /*4ec0*/  FMUL.FTZ R158, R38.reuse, R42.reuse ;  /* 0x0000002a269e7220 */ /* 0x0c0fe20000410000 */
[C---:B------:R-:W-:Y:S01]  /*4ed0*/  FFMA.FTZ R43, R113.reuse, R42, R126 ;  /* 0x0000002a712b7223 */ /* 0x040fe2000001007e */
[-C--:B------:R-:W-:Y:S01]  /*4ee0*/  FFMA.FTZ R154, R113, R150.reuse, -R11 ;  /* 0x00000096719a7223 */ /* 0x080fe2000001080b */
[-C--:B------:R-:W-:Y:S01]  /*4ef0*/  FFMA.FTZ R163, R38, R150.reuse, -R163 ;  /* 0x0000009626a37223 */ /* 0x080fe200000108a3 */
[----:B------:R-:W-:Y:S01]  /*4f00*/  FFMA.FTZ R11, R39, R150, R158 ;  /* 0x00000096270b7223 */ /* 0x000fe2000001009e */
[----:B------:R-:W-:Y:S01]  /*4f10*/  FADD.FTZ R43, RZ, R43 ;  /* 0x0000002bff2b7221 */ /* 0x000fe20000010000 */
[----:B------:R-:W-:Y:S01]  /*4f20*/  FFMA.FTZ R154, R97, R50, R154 ;  /* 0x00000032619a7223 */ /* 0x000fe2000001009a */
[C---:B------:R-:W-:Y:S01]  /*4f30*/  FFMA.FTZ R164, R8.reuse, R161, RZ ;  /* 0x000000a108a47223 */ /* 0x040fe200000100ff */
[C---:B------:R-:W-:Y:S01]  /*4f40*/  FFMA.FTZ R168, -R8.reuse, R9, RZ ;  /* 0x0000000908a87223 */ /* 0x040fe200000101ff */
[C---:B------:R-:W-:Y:S01]  /*4f50*/  FMUL.FTZ R158, R8.reuse, R163 ;  /* 0x000000a3089e7220 */ /* 0x040fe20000410000 */
[----:B------:R-:W-:Y:S01]  /*4f60*/  FFMA.FTZ R160, -R8, R11, -RZ ;  /* 0x0000000b08a07223 */ /* 0x000fe200000109ff */
[C---:B------:R-:W-:Y:S01]  /*4f70*/  FMUL.FTZ R8, R159.reuse, R43 ;  /* 0x0000002b9f087220 */ /* 0x040fe20000410000 */
[-C--:B------:R-:W-:Y:S01]  /*4f80*/  FMUL.FTZ R170, R159, R154.reuse ;  /* 0x0000009a9faa7220 */ /* 0x080fe20000410000 */
[----:B------:R0:W3:Y:S01]  /*4f90*/  SHFL.DOWN PT, R161, R153, 0x4, 0x1f ;  /* 0x08801f0099a17f89 */ /* 0x0000e200000e0000 */
[----:B------:R-:W-:Y:S01]  /*4fa0*/  BSSY B0, `(.L_x_16872) ;  /* 0x0000011000007945 */ /* 0x000fe20003800000 */
[----:B------:R-:W-:-:S02]  /*4fb0*/  FFMA.FTZ R11, R143, R154, -R8 ;  /* 0x0000009a8f0b7223 */ /* 0x000fc40000010808 */
        /* <DEDUP_REMOVED lines=11> */
[----:B-1----:R-:W-:Y:S01]  /*5070*/  FADD.FTZ R156, R156, R9 ;  /* 0x000000099c9c7221 */ /* 0x002fe20000010000 */
[----:B------:R-:W-:Y:S02]  /*5080*/  FFMA.FTZ R155, R153, R163, R126 ;  /* 0x000000a3999b7223 */ /* 0x000fe4000001007e */
[----:B------:R-:W-:Y:S01]  /*5090*/  FADD.FTZ R157, R157, R162 ;  /* 0x000000a29d9d7221 */ /* 0x000fe20000010000 */
[----:B------:R-:W-:-:S07]  /*50a0*/  MOV R153, R8 ;  /* 0x0000000800997202 */ /* 0x000fce0000000f00 */
.L_x_16873:
[----:B------:R-:W-:Y:S05]  /*50b0*/  BSYNC B0 ;  /* 0x0000000000007941 */ /* 0x000fea0003800000 */
.L_x_16872:
[----:B--2---:R-:W-:Y:S01]  /*50c0*/  FFMA.FTZ R169, R7, R11, R164 ;  /* 0x0000000b07a97223 */ /* 0x004fe200000100a4 */
[C---:B------:R-:W-:Y:S01]  /*50d0*/  FMUL.FTZ R11, R112.reuse, R154 ;  /* 0x0000009a700b7220 */ /* 0x040fe20000410000 */
[-C--:B------:R-:W-:Y:S01]  /*50e0*/  FMUL.FTZ R9, R112, R43.reuse ;  /* 0x0000002b70097220 */ /* 0x080fe20000410000 */
[-C--:B------:R-:W-:Y:S01]  /*50f0*/  FFMA.FTZ R143, R143, R43.reuse, R170 ;  /* 0x0000002b8f8f7223 */ /* 0x080fe200000100aa */
[----:B------:R-:W-:Y:S01]  /*5100*/  ISETP.GE.OR P0, PT, R47, R90, P0 ;  /* 0x0000005a2f00720c */ /* 0x000fe20000706670 */
[C---:B------:R-:W-:Y:S01]  /*5110*/  FFMA.FTZ R11, R110.reuse, R43, R11 ;  /* 0x0000002b6e0b7223 */ /* 0x040fe2000001000b */
[----:B------:R-:W-:Y:S01]  /*5120*/  FFMA.FTZ R8, R110, R154, -R9 ;  /* 0x0000009a6e087223 */ /* 0x000fe20000010809 */
[----:B----4-:R-:W-:Y:S01]  /*5130*/  FFMA.FTZ R171, -R7, R143, R168 ;  /* 0x0000008f07ab7223 */ /* 0x010fe200000101a8 */
[-C--:B------:R-:W-:Y:S01]  /*5140*/  FMUL.FTZ R9, R39, R43.reuse ;  /* 0x0000002b27097220 */ /* 0x080fe20000410000 */
[----:B------:R-:W-:Y:S01]  /*5150*/  FADD.FTZ R143, RZ, R11 ;  /* 0x0000000bff8f7221 */ /* 0x000fe20000010000 */
[----:B0-----:R-:W-:Y:S01]  /*5160*/  FFMA.FTZ R159, R99, R56, R8 ;  /* 0x00000038639f7223 */ /* 0x001fe20000010008 */
[C---:B------:R-:W-:Y:S01]  /*5170*/  FMUL.FTZ R126, R38.reuse, R43 ;  /* 0x0000002b267e7220 */ /* 0x040fe20000410000 */
[-C--:B------:R-:W-:Y:S01]  /*5180*/  FFMA.FTZ R8, R38, R154.reuse, -R9 ;  /* 0x0000009a26087223 */ /* 0x080fe20000010809 */
[C---:B------:R-:W-:Y:S01]  /*5190*/  FMUL.FTZ R9, R152.reuse, R143 ;  /* 0x0000008f98097220 */ /* 0x040fe20000410000 */
[-C--:B------:R-:W-:Y:S01]  /*51a0*/  FMUL.FTZ R152, R152, R159.reuse ;  /* 0x0000009f98987220 */ /* 0x080fe20000410000 */
[----:B------:R-:W-:Y:S01]  /*51b0*/  FFMA.FTZ R126, R39, R154, R126 ;  /* 0x0000009a277e7223 */ /* 0x000fe2000001007e */
[----:B------:R0:W2:Y:S01]  /*51c0*/  SHFL.DOWN PT, R173, R153, 0x8, 0x1f ;  /* 0x09001f0099ad7f89 */ /* 0x0000a200000e0000 */
[C---:B------:R-:W-:Y:S01]  /*51d0*/  FFMA.FTZ R168, R10.reuse, R159, -R9 ;  /* 0x0000009f0aa87223 */ /* 0x040fe20000010809 */
[----:B------:R-:W-:Y:S01]  /*51e0*/  BSSY B0, `(.L_x_16874) ;  /* 0x0000017000007945 */ /* 0x000fe20003800000 */
[----:B------:R-:W-:Y:S01]  /*51f0*/  HFMA2.MMA R9, -RZ, RZ, 0, 0 ;  /* 0x00000000ff097435 */ /* 0x000fe200000001ff */
[----:B------:R0:W4:Y:S01]  /*5200*/  SHFL.DOWN PT, R175, R155, 0x8, 0x1f ;  /* 0x09001f009baf7f89 */ /* 0x00012200000e0000 */
[C---:B---3--:R-:W-:Y:S01]  /*5210*/  FMUL.FTZ R161, R7.reuse, R8 ;  /* 0x0000000807a17220 */ /* 0x048fe20000410000 */
[----:B------:R-:W-:Y:S01]  /*5220*/  FFMA.FTZ R170, R10, R143, R152 ;  /* 0x0000008f0aaa7223 */ /* 0x000fe20000010098 */
[----:B------:R-:W-:Y:S01]  /*5230*/  FFMA.FTZ R7, -R7, R126, -RZ ;  /* 0x0000007e07077223 */ /* 0x000fe200000109ff */
[----:B------:R0:W3:Y:S01]  /*5240*/  SHFL.DOWN PT, R172, R156, 0x8, 0x1f ;  /* 0x09001f009cac7f89 */ /* 0x0000e200000e0000 */
[----:B------:R-:W-:-:S02]  /*5250*/  MOV R8, 0x3f800000 ;  /* 0x3f80000000087802 */ /* 0x000fc40000000f00 */
[----:B------:R-:W-:Y:S02]  /*5260*/  CS2R R10, SRZ ;  /* 0x00000000000a7805 */ /* 0x000fe4000001ff00 */
[----:B------:R-:W-:Y:S01]  /*5270*/  @!P0 LEA R162, R88, R49, 0x4 ;  /* 0x0000003158a28211 */ /* 0x000fe200078e20ff */
[----:B------:R0:W0:Y:S01]  /*5280*/  SHFL.DOWN PT, R177, R157, 0x8, 0x1f ;  /* 0x09001f009db17f89 */ /* 0x00002200000e0000 */
[----:B------:R-:W-:Y:S05]  /*5290*/  @P2 BRA `(.L_x_16875) ;  /* 0x00000000002c2947 */ /* 0x000fea0003800000 */
[C---:B0-----:R-:W-:Y:S01]  /*52a0*/  FMUL.FTZ R152, R155.reuse, R177 ;  /* 0x000000b19b987220 */ /* 0x041fe20000410000 */
[C---:B----4-:R-:W-:Y:S01]  /*52b0*/  FMUL.FTZ R126, R155.reuse, R175 ;  /* 0x000000af9b7e7220 */ /* 0x050fe20000410000 */
[-C--:B---3--:R-:W-:Y:S02]  /*52c0*/  FMUL.FTZ R164, R155, R172.reuse ;  /* 0x000000ac9ba47220 */ /* 0x088fe40000410000 */
        /* <DEDUP_REMOVED lines=8> */
.L_x_16875:
[----:B------:R-:W-:Y:S05]  /*5350*/  BSYNC B0 ;  /* 0x0000000000007941 */ /* 0x000fea0003800000 */
.L_x_16874:
[C---:B------:R-:W-:Y:S01]  /*5360*/  FMUL.FTZ R163, R116.reuse, R159 ;  /* 0x0000009f74a37220 */ /* 0x040fe20000410000 */
[-C--:B------:R-:W-:Y:S01]  /*5370*/  FMUL.FTZ R126, R116, R143.reuse ;  /* 0x0000008f747e7220 */ /* 0x080fe20000410000 */
[----:B------:R-:W-:Y:S01]  /*5380*/  FFMA.FTZ R168, R6, R168, R169 ;  /* 0x000000a806a87223 */ /* 0x000fe200000100a9 */
[-C--:B------:R-:W-:Y:S01]  /*5390*/  FMUL.FTZ R169, R39, R143.reuse ;  /* 0x0000008f27a97220 */ /* 0x080fe20000410000 */
[C---:B------:R-:W-:Y:S01]  /*53a0*/  FFMA.FTZ R163, R114.reuse, R143, R163 ;  /* 0x0000008f72a37223 */ /* 0x040fe200000100a3 */
[----:B------:R-:W-:Y:S01]  /*53b0*/  FFMA.FTZ R152, R114, R159, -R126 ;  /* 0x0000009f72987223 */ /* 0x000fe2000001087e */
[C---:B------:R-:W-:Y:S01]  /*53c0*/  FMUL.FTZ R164, R38.reuse, R143 ;  /* 0x0000008f26a47220 */ /* 0x040fe20000410000 */
[----:B------:R5:W1:Y:S01]  /*53d0*/  @!P0 LDS.128 R8, [R162+0x21b0] ;  /* 0x0021b000a2088984 */ /* 0x000a620000000c00 */
[----:B------:R-:W-:Y:S01]  /*53e0*/  FADD.FTZ R126, RZ, R163 ;  /* 0x000000a3ff7e7221 */ /* 0x000fe20000010000 */
[----:B------:R-:W-:Y:S01]  /*53f0*/  FFMA.FTZ R152, R101, R48, R152 ;  /* 0x0000003065987223 */ /* 0x000fe20000010098 */
[-C--:B------:R-:W-:Y:S01]  /*5400*/  FFMA.FTZ R163, R38, R159.reuse, -R169 ;  /* 0x0000009f26a37223 */ /* 0x080fe200000108a9 */
[----:B------:R-:W-:Y:S01]  /*5410*/  FFMA.FTZ R169, R39, R159, R164 ;  /* 0x0000009f27a97223 */ /* 0x000fe200000100a4 */
[C---:B------:R-:W-:Y:S01]  /*5420*/  FFMA.FTZ R170, -R6.reuse, R170, R171 ;  /* 0x000000aa06aa7223 */ /* 0x040fe200000101ab */
[----:B----4-:R4:W1:Y:S01]  /*5430*/  SHFL.DOWN PT, R175, R153, 0x10, 0x1f ;  /* 0x0a001f0099af7f89 */ /* 0x01086200000e0000 */
[C---:B------:R-:W-:Y:S01]  /*5440*/  FMUL.FTZ R163, R6.reuse, R163 ;  /* 0x000000a306a37220 */ /* 0x040fe20000410000 */
[C---:B-----5:R-:W-:Y:S01]  /*5450*/  FMUL.FTZ R162, R149.reuse, R126 ;  /* 0x0000007e95a27220 */ /* 0x060fe20000410000 */
[----:B------:R-:W-:Y:S01]  /*5460*/  FMUL.FTZ R149, R149, R152 ;  /* 0x0000009895957220 */ /* 0x000fe20000410000 */
[----:B------:R-:W-:Y:S01]  /*5470*/  FFMA.FTZ R164, -R6, R169, -RZ ;  /* 0x000000a906a47223 */ /* 0x000fe200000109ff */
[----:B------:R-:W-:Y:S01]  /*5480*/  FMUL.FTZ R6, R38, R126 ;  /* 0x0000007e26067220 */ /* 0x000fe20000410000 */
[C---:B------:R-:W-:Y:S01]  /*5490*/  FFMA.FTZ R162, R151.reuse, R152, -R162 ;  /* 0x0000009897a27223 */ /* 0x040fe200000108a2 */
[-C--:B------:R-:W-:Y:S01]  /*54a0*/  FFMA.FTZ R149, R151, R126.reuse, R149 ;  /* 0x0000007e97957223 */ /* 0x080fe20000010095 */
[----:B------:R-:W-:Y:S01]  /*54b0*/  FMUL.FTZ R151, R39, R126 ;  /* 0x0000007e27977220 */ /* 0x000fe20000410000 */
[----:B0-----:R4:W0:Y:S01]  /*54c0*/  SHFL.DOWN PT, R177, R155, 0x10, 0x1f ;  /* 0x0a001f009bb17f89 */ /* 0x00182200000e0000 */
[C---:B------:R-:W-:Y:S01]  /*54d0*/  FFMA.FTZ R171, R5.reuse, R162, R168 ;  /* 0x000000a205ab7223 */ /* 0x040fe200000100a8 */
[----:B--2---:R-:W-:Y:S01]  /*54e0*/  FFMA.FTZ R173, -R5, R149, R170 ;  /* 0x0000009505ad7223 */ /* 0x004fe200000101aa */
[----:B------:R-:W-:Y:S01]  /*54f0*/  FFMA.FTZ R168, R39, R152, R6 ;  /* 0x0000009827a87223 */ /* 0x000fe20000010006 */
[C---:B------:R-:W-:Y:S01]  /*5500*/  FMUL.FTZ R6, R118.reuse, R126 ;  /* 0x0000007e76067220 */ /* 0x040fe20000410000 */
[-C--:B------:R-:W-:Y:S01]  /*5510*/  FMUL.FTZ R149, R118, R152.reuse ;  /* 0x0000009876957220 */ /* 0x080fe20000410000 */
[-C--:B------:R-:W-:Y:S01]  /*5520*/  FFMA.FTZ R162, R38, R152.reuse, -R151 ;  /* 0x0000009826a27223 */ /* 0x080fe20000010897 */
[----:B---3--:R4:W2:Y:S01]  /*5530*/  SHFL.DOWN PT, R172, R156, 0x10, 0x1f ;  /* 0x0a001f009cac7f89 */ /* 0x0088a200000e0000 */
[C---:B------:R-:W-:Y:S01]  /*5540*/  FFMA.FTZ R6, R117.reuse, R152, -R6 ;  /* 0x0000009875067223 */ /* 0x040fe20000010806 */
[----:B------:R-:W-:Y:S01]  /*5550*/  FFMA.FTZ R149, R117, R126, R149 ;  /* 0x0000007e75957223 */ /* 0x000fe20000010095 */
[----:B------:R-:W-:Y:S01]  /*5560*/  BSSY B0, `(.L_x_16876) ;  /* 0x0000012000007945 */ /* 0x000fe20003800000 */
[----:B------:R4:W3:Y:S01]  /*5570*/  SHFL.DOWN PT, R179, R157, 0x10, 0x1f ;  /* 0x0a001f009db37f89 */ /* 0x0008e200000e0000 */
[C---:B------:R-:W-:Y:S01]  /*5580*/  FMUL.FTZ R151, R5.reuse, R162 ;  /* 0x000000a205977220 */ /* 0x040fe20000410000 */
[----:B------:R-:W-:Y:S01]  /*5590*/  FFMA.FTZ R5, -R5, R168, -RZ ;  /* 0x000000a805057223 */ /* 0x000fe200000109ff */
[----:B------:R-:W-:Y:S01]  /*55a0*/  FFMA.FTZ R6, R103, R54, R6 ;  /* 0x0000003667067223 */ /* 0x000fe20000010006 */
[----:B------:R-:W-:Y:S01]  /*55b0*/  FADD.FTZ R149, RZ, R149 ;  /* 0x00000095ff957221 */ /* 0x000fe20000010000 */
[----:B------:R-:W-:Y:S06]  /*55c0*/  @P3 BRA `(.L_x_16877) ;  /* 0x00000000002c3947 */ /* 0x000fec0003800000 */
[C---:B---3--:R-:W-:Y:S01]  /*55d0*/  FMUL.FTZ R168, R155.reuse, R179 ;  /* 0x000000b39ba87220 */ /* 0x048fe20000410000 */
[C---:B0-----:R-:W-:Y:S01]  /*55e0*/  FMUL.FTZ R162, R155.reuse, R177 ;  /* 0x000000b19ba27220 */ /* 0x041fe20000410000 */
[-C--:B--2---:R-:W-:Y:S02]  /*55f0*/  FMUL.FTZ R170, R155, R172.reuse ;  /* 0x000000ac9baa7220 */ /* 0x084fe40000410000 */
[----:B------:R-:W-:Y:S01]  /*5600*/  FFMA.FTZ R169, R153, R172, -R168 ;  /* 0x000000ac99a97223 */ /* 0x000fe200000108a8 */
[-C--:B-1----:R-:W-:Y:S01]  /*5610*/  FMUL.FTZ R168, R155, R175.reuse ;  /* 0x000000af9ba87220 */ /* 0x082fe20000410000 */
[C---:B------:R-:W-:Y:S01]  /*5620*/  FFMA.FTZ R162, R153.reuse, R175, -R162 ;  /* 0x000000af99a27223 */ /* 0x040fe200000108a2 */
[C---:B------:R-:W-:Y:S01]  /*5630*/  FFMA.FTZ R170, R153.reuse, R179, R170 ;  /* 0x000000b399aa7223 */ /* 0x040fe200000100aa */
[----:B----4-:R-:W-:Y:S01]  /*5640*/  FADD.FTZ R156, R156, R169 ;  /* 0x000000a99c9c7221 */ /* 0x010fe20000010000 */
[----:B------:R-:W-:Y:S02]  /*5650*/  FFMA.FTZ R155, R153, R177, R168 ;  /* 0x000000b1999b7223 */ /* 0x000fe400000100a8 */
[----:B------:R-:W-:Y:S01]  /*5660*/  FADD.FTZ R157, R157, R170 ;  /* 0x000000aa9d9d7221 */ /* 0x000fe20000010000 */
[----:B------:R-:W-:-:S07]  /*5670*/  MOV R153, R162 ;  /* 0x000000a200997202 */ /* 0x000fce0000000f00 */
.L_x_16877:
[----:B------:R-:W-:Y:S05]  /*5680*/  BSYNC B0 ;  /* 0x0000000000007941 */ /* 0x000fea0003800000 */
.L_x_16876:
[CC--:B------:R-:W-:Y:S01]  /*5690*/  FMUL.FTZ R169, R141.reuse, R149.reuse ;  /* 0x000000958da97220 */ /* 0x0c0fe20000410000 */
[-C--:B------:R-:W-:Y:S01]  /*56a0*/  FMUL.FTZ R168, R141, R6.reuse ;  /* 0x000000068da87220 */ /* 0x080fe20000410000 */
[CC--:B------:R-:W-:Y:S01]  /*56b0*/  FMUL.FTZ R162, R120.reuse, R6.reuse ;  /* 0x0000000678a27220 */ /* 0x0c0fe20000410000 */
[-C--:B------:R-:W-:Y:S01]  /*56c0*/  FMUL.FTZ R141, R120, R149.reuse ;  /* 0x00000095788d7220 */ /* 0x080fe20000410000 */
[CC--:B------:R-:W-:Y:S01]  /*56d0*/  FFMA.FTZ R169, R140.reuse, R6.reuse, -R169 ;  /* 0x000000068ca97223 */ /* 0x0c0fe200000108a9 */
[-C--:B------:R-:W-:Y:S01]  /*56e0*/  FFMA.FTZ R168, R140, R149.reuse, R168 ;  /* 0x000000958ca87223 */ /* 0x080fe200000100a8 */
[CC--:B------:R-:W-:Y:S01]  /*56f0*/  FFMA.FTZ R140, R119.reuse, R149.reuse, R162 ;  /* 0x00000095778c7223 */ /* 0x0c0fe200000100a2 */
[----:B------:R-:W-:Y:S01]  /*5700*/  FFMA.FTZ R162, R119, R6, -R141 ;  /* 0x0000000677a27223 */ /* 0x000fe2000001088d */
[-C--:B------:R-:W-:Y:S01]  /*5710*/  FMUL.FTZ R141, R39, R149.reuse ;  /* 0x00000095278d7220 */ /* 0x080fe20000410000 */
[----:B--2---:R-:W-:Y:S01]  /*5720*/  FMUL.FTZ R172, R38, R149 ;  /* 0x0000009526ac7220 */ /* 0x004fe20000410000 */
[----:B------:R-:W-:Y:S01]  /*5730*/  FADD.FTZ R140, RZ, R140 ;  /* 0x0000008cff8c7221 */ /* 0x000fe20000010000 */
[----:B------:R-:W-:Y:S01]  /*5740*/  FFMA.FTZ R162, R105, R46, R162 ;  /* 0x0000002e69a27223 */ /* 0x000fe200000100a2 */
[C---:B------:R-:W-:Y:S01]  /*5750*/  FFMA.FTZ R170, R4.reuse, R169, R171 ;  /* 0x000000a904aa7223 */ /* 0x040fe200000100ab */
[----:B------:R-:W-:Y:S01]  /*5760*/  FFMA.FTZ R168, -R4, R168, R173 ;  /* 0x000000a804a87223 */ /* 0x000fe200000101ad */
[C---:B------:R-:W-:Y:S01]  /*5770*/  FMUL.FTZ R174, R137.reuse, R140 ;  /* 0x0000008c89ae7220 */ /* 0x040fe20000410000 */
[----:B------:R-:W-:Y:S01]  /*5780*/  FMUL.FTZ R169, R137, R162 ;  /* 0x000000a289a97220 */ /* 0x000fe20000410000 */
[-C--:B------:R-:W-:Y:S01]  /*5790*/  FFMA.FTZ R137, R38, R6.reuse, -R141 ;  /* 0x0000000626897223 */ /* 0x080fe2000001088d */
[----:B------:R-:W-:Y:S01]  /*57a0*/  FFMA.FTZ R141, R39, R6, R172 ;  /* 0x00000006278d7223 */ /* 0x000fe200000100ac */
[----:B------:R-:W-:Y:S01]  /*57b0*/  SHFL.DOWN PT, R176, R155, 0x1, 0x1f ;  /* 0x08201f009bb07f89 */ /* 0x000fe200000e0000 */
[C---:B------:R-:W-:Y:S01]  /*57c0*/  FFMA.FTZ R169, R135.reuse, R140, R169 ;  /* 0x0000008c87a97223 */ /* 0x040fe200000100a9 */
[C---:B------:R-:W-:Y:S01]  /*57d0*/  FMUL.FTZ R137, R4.reuse, R137 ;  /* 0x0000008904897220 */ /* 0x040fe20000410000 */
[----:B------:R-:W-:Y:S01]  /*57e0*/  FFMA.FTZ R141, -R4, R141, -RZ ;  /* 0x0000008d048d7223 */ /* 0x000fe200000109ff */
[CC--:B------:R-:W-:Y:S01]  /*57f0*/  FMUL.FTZ R4, R122.reuse, R162.reuse ;  /* 0x000000a27a047220 */ /* 0x0c0fe20000410000 */
[----:B-1----:R-:W1:Y:S01]  /*5800*/  SHFL.IDX PT, R171, R10, RZ, 0x1f ;  /* 0x00001fff0aab7589 */ /* 0x002e6200000e0000 */
[----:B------:R-:W-:Y:S01]  /*5810*/  FFMA.FTZ R174, R135, R162, -R174 ;  /* 0x000000a287ae7223 */ /* 0x000fe200000108ae */
[----:B------:R-:W-:Y:S01]  /*5820*/  FFMA.FTZ R175, -R3, R169, R168 ;  /* 0x000000a903af7223 */ /* 0x000fe200000101a8 */
[-C--:B------:R-:W-:Y:S01]  /*5830*/  FMUL.FTZ R135, R122, R140.reuse ;  /* 0x0000008c7a877220 */ /* 0x080fe20000410000 */
[----:B------:R-:W2:Y:S01]  /*5840*/  SHFL.IDX PT, R172, R11, RZ, 0x1f ;  /* 0x00001fff0bac7589 */ /* 0x000ea200000e0000 */
[----:B------:R-:W-:Y:S01]  /*5850*/  FFMA.FTZ R168, R121, R140, R4 ;  /* 0x0000008c79a87223 */ /* 0x000fe20000010004 */
[----:B------:R-:W-:Y:S01]  /*5860*/  FFMA.FTZ R173, R3, R174, R170 ;  /* 0x000000ae03ad7223 */ /* 0x000fe200000100aa */
[----:B------:R-:W-:Y:S01]  /*5870*/  FFMA.FTZ R4, R121, R162, -R135 ;  /* 0x000000a279047223 */ /* 0x000fe20000010887 */
[----:B0-----:R-:W0:Y:S01]  /*5880*/  SHFL.DOWN PT, R177, R153, 0x1, 0x1f ;  /* 0x08201f0099b17f89 */ /* 0x001e2200000e0000 */
[-C--:B------:R-:W-:Y:S01]  /*5890*/  FMUL.FTZ R169, R39, R140.reuse ;  /* 0x0000008c27a97220 */ /* 0x080fe20000410000 */
[C---:B------:R-:W-:Y:S01]  /*58a0*/  FMUL.FTZ R170, R38.reuse, R140 ;  /* 0x0000008c26aa7220 */ /* 0x040fe20000410000 */
[----:B------:R-:W-:Y:S01]  /*58b0*/  FADD.FTZ R135, RZ, R168 ;  /* 0x000000a8ff877221 */ /* 0x000fe20000010000 */
[----:B------:R-:W5:Y:S01]  /*58c0*/  SHFL.DOWN PT, R178, R157, 0x1, 0x1f ;  /* 0x08201f009db27f89 */ /* 0x000f6200000e0000 */
[----:B------:R-:W-:Y:S01]  /*58d0*/  FFMA.FTZ R4, R107, R52, R4 ;  /* 0x000000346b047223 */ /* 0x000fe20000010004 */
[-C--:B------:R-:W-:Y:S01]  /*58e0*/  FFMA.FTZ R168, R38, R162.reuse, -R169 ;  /* 0x000000a226a87223 */ /* 0x080fe200000108a9 */
[----:B------:R-:W-:Y:S01]  /*58f0*/  FFMA.FTZ R170, R39, R162, R170 ;  /* 0x000000a227aa7223 */ /* 0x000fe200000100aa */
[----:B---3--:R-:W3:Y:S01]  /*5900*/  SHFL.DOWN PT, R179, R156, 0x1, 0x1f ;  /* 0x08201f009cb37f89 */ /* 0x008ee200000e0000 */
[CC--:B------:R-:W-:Y:S01]  /*5910*/  FMUL.FTZ R174, R132.reuse, R135.reuse ;  /* 0x0000008784ae7220 */ /* 0x0c0fe20000410000 */
[----:B------:R-:W-:Y:S01]  /*5920*/  FMUL.FTZ R132, R132, R4 ;  /* 0x0000000484847220 */ /* 0x000fe20000410000 */
[C---:B------:R-:W-:Y:S01]  /*5930*/  FMUL.FTZ R168, R3.reuse, R168 ;  /* 0x000000a803a87220 */ /* 0x040fe20000410000 */
[----:B------:R-:W-:Y:S01]  /*5940*/  FFMA.FTZ R169, -R3, R170, -RZ ;  /* 0x000000aa03a97223 */ /* 0x000fe200000109ff */
[-C--:B------:R-:W-:Y:S01]  /*5950*/  FFMA.FTZ R174, R129, R4.reuse, -R174 ;  /* 0x0000000481ae7223 */ /* 0x080fe200000108ae */
[-C--:B------:R-:W-:Y:S01]  /*5960*/  FMUL.FTZ R3, R39, R135.reuse ;  /* 0x0000008727037220 */ /* 0x080fe20000410000 */
[-C--:B------:R-:W-:Y:S01]  /*5970*/  FFMA.FTZ R132, R129, R135.reuse, R132 ;  /* 0x0000008781847223 */ /* 0x080fe20000010084 */
[----:B------:R-:W-:Y:S01]  /*5980*/  FMUL.FTZ R170, R124, R4 ;  /* 0x000000047caa7220 */ /* 0x000fe20000410000 */
[----:B------:R-:W-:Y:S01]  /*5990*/  FFMA.FTZ R180, R2, R174, R173 ;  /* 0x000000ae02b47223 */ /* 0x000fe200000100ad */
[C---:B------:R-:W-:Y:S01]  /*59a0*/  FFMA.FTZ R3, R38.reuse, R4, -R3 ;  /* 0x0000000426037223 */ /* 0x040fe20000010803 */
[-C--:B------:R-:W-:Y:S01]  /*59b0*/  FMUL.FTZ R174, R38, R135.reuse ;  /* 0x0000008726ae7220 */ /* 0x080fe20000410000 */
[----:B------:R-:W-:Y:S01]  /*59c0*/  FFMA.FTZ R175, -R2, R132, R175 ;  /* 0x0000008402af7223 */ /* 0x000fe200000101af */
[-C--:B------:R-:W-:Y:S01]  /*59d0*/  FFMA.FTZ R173, R123, R135.reuse, R170 ;  /* 0x000000877bad7223 */ /* 0x080fe200000100aa */
[----:B------:R-:W-:Y:S01]  /*59e0*/  FMUL.FTZ R132, R124, R135 ;  /* 0x000000877c847220 */ /* 0x000fe20000410000 */
[----:B------:R-:W-:Y:S01]  /*59f0*/  FMUL.FTZ R170, R2, R3 ;  /* 0x0000000302aa7220 */ /* 0x000fe20000410000 */
[----:B------:R-:W-:Y:S01]  /*5a00*/  FFMA.FTZ R129, R39, R4, R174 ;  /* 0x0000000427817223 */ /* 0x000fe200000100ae */
[C---:B-1----:R-:W-:Y:S01]  /*5a10*/  @P1 FMUL.FTZ R3, R176.reuse, R171 ;  /* 0x000000abb0031220 */ /* 0x042fe20000410000 */
[----:B--2---:R-:W-:Y:S01]  /*5a20*/  @P1 FMUL.FTZ R174, R176, R172 ;  /* 0x000000acb0ae1220 */ /* 0x004fe20000410000 */
[----:B------:R-:W-:Y:S01]  /*5a30*/  FFMA.FTZ R132, R123, R4, -R132 ;  /* 0x000000047b847223 */ /* 0x000fe20000010884 */
[----:B------:R-:W-:Y:S01]  /*5a40*/  FFMA.FTZ R129, -R2, R129, -RZ ;  /* 0x0000008102817223 */ /* 0x000fe200000109ff */
[C---:B0-----:R-:W-:Y:S01]  /*5a50*/  @P1 FFMA.FTZ R3, R177.reuse, R172, R3 ;  /* 0x000000acb1031223 */ /* 0x041fe20000010003 */
[----:B------:R-:W-:Y:S01]  /*5a60*/  @P1 FFMA.FTZ R174, R177, R171, -R174 ;  /* 0x000000abb1ae1223 */ /* 0x000fe200000108ae */
[----:B------:R-:W-:Y:S01]  /*5a70*/  FADD.FTZ R2, RZ, R173 ;  /* 0x000000adff027221 */ /* 0x000fe20000010000 */
[----:B------:R-:W-:Y:S01]  /*5a80*/  FFMA.FTZ R132, R109, R44, R132 ;  /* 0x0000002c6d847223 */ /* 0x000fe20000010084 */
[----:B-----5:R-:W-:Y:S01]  /*5a90*/  @P1 FADD.FTZ R172, R178, R3 ;  /* 0x00000003b2ac1221 */ /* 0x020fe20000010000 */
[----:B---3--:R-:W-:Y:S01]  /*5aa0*/  @P1 FADD.FTZ R171, R179, R174 ;  /* 0x000000aeb3ab1221 */ /* 0x008fe20000010000 */
[C---:B------:R-:W-:Y:S01]  /*5ab0*/  FMUL.FTZ R176, R125.reuse, R2 ;  /* 0x000000027db07220 */ /* 0x040fe20000410000 */
[----:B------:R-:W-:Y:S01]  /*5ac0*/  FMUL.FTZ R173, R125, R132 ;  /* 0x000000847dad7220 */ /* 0x000fe20000410000 */
[----:B------:R-:W-:Y:S01]  /*5ad0*/  FMUL.FTZ R3, R39, R2 ;  /* 0x0000000227037220 */ /* 0x000fe20000410000 */
[-C--:B------:R-:W-:Y:S01]  /*5ae0*/  FMUL.FTZ R174, R172, -R41.reuse ;  /* 0x80000029acae7220 */ /* 0x080fe20000410000 */
[----:B------:R-:W-:Y:S01]  /*5af0*/  FMUL.FTZ R41, R171, -R41 ;  /* 0x80000029ab297220 */ /* 0x000fe20000410000 */
[----:B----4-:R-:W0:Y:S01]  /*5b00*/  SHFL.IDX PT, R155, R155, RZ, 0x1f ;  /* 0x00001fff9b9b7589 */ /* 0x010e2200000e0000 */
[C---:B------:R-:W-:Y:S01]  /*5b10*/  FFMA.FTZ R125, R127.reuse, R132, -R176 ;  /* 0x000000847f7d7223 */ /* 0x040fe200000108b0 */
[-C--:B------:R-:W-:Y:S01]  /*5b20*/  FFMA.FTZ R173, R127, R2.reuse, R173 ;  /* 0x000000027fad7223 */ /* 0x080fe200000100ad */
[C---:B------:R-:W-:Y:S01]  /*5b30*/  FMUL.FTZ R176, R38.reuse, R2 ;  /* 0x0000000226b07220 */ /* 0x040fe20000410000 */
[----:B------:R-:W-:Y:S01]  /*5b40*/  FFMA.FTZ R127, R38, R132, -R3 ;  /* 0x00000084267f7223 */ /* 0x000fe20000010803 */
[-C--:B------:R-:W-:Y:S01]  /*5b50*/  FFMA.FTZ R171, R171, R40.reuse, -R174 ;  /* 0x00000028abab7223 */ /* 0x080fe200000108ae */
[----:B------:R-:W-:Y:S01]  /*5b60*/  FFMA.FTZ R3, R172, R40, R41 ;  /* 0x00000028ac037223 */ /* 0x000fe20000010029 */
[----:B------:R-:W1:Y:S01]  /*5b70*/  SHFL.IDX PT, R153, R153, RZ, 0x1f ;  /* 0x00001fff99997589 */ /* 0x000e6200000e0000 */
[----:B------:R-:W-:Y:S01]  /*5b80*/  FFMA.FTZ R39, R39, R132, R176 ;  /* 0x0000008427277223 */ /* 0x000fe200000100b0 */
[----:B------:R-:W-:Y:S01]  /*5b90*/  FADD.FTZ R136, R136, R171 ;  /* 0x000000ab88887221 */ /* 0x000fe20000010000 */
[----:B------:R-:W-:Y:S01]  /*5ba0*/  FADD.FTZ R3, -R128, R3 ;  /* 0x0000000380037221 */ /* 0x000fe20000010100 */
[C---:B------:R-:W-:Y:S01]  /*5bb0*/  FMUL.FTZ R41, R0.reuse, R125 ;  /* 0x0000007d00297220 */ /* 0x040fe20000410000 */
[----:B------:R-:W-:Y:S01]  /*5bc0*/  FFMA.FTZ R125, -R0, R39, -RZ ;  /* 0x00000027007d7223 */ /* 0x000fe200000109ff */
[CC--:B------:R-:W-:Y:S01]  /*5bd0*/  FMUL.FTZ R40, R124.reuse, -R136.reuse ;  /* 0x800000887c287220 */ /* 0x0c0fe20000410000 */
[-C--:B------:R-:W-:Y:S01]  /*5be0*/  FMUL.FTZ R39, R124, -R3.reuse ;  /* 0x800000037c277220 */ /* 0x080fe20000410000 */
[----:B------:R-:W2:Y:S01]  /*5bf0*/  SHFL.IDX PT, R156, R156, RZ, 0x1f ;  /* 0x00001fff9c9c7589 */ /* 0x000ea200000e0000 */
[----:B------:R-:W-:Y:S01]  /*5c00*/  ISETP.NE.AND P0, PT, R59, RZ, PT ;  /* 0x000000ff3b00720c */ /* 0x000fe20003f05270 */
[C---:B------:R-:W-:Y:S01]  /*5c10*/  FFMA.FTZ R124, R123.reuse, R3, R40 ;  /* 0x000000037b7c7223 */ /* 0x040fe20000010028 */
[----:B------:R-:W-:Y:S01]  /*5c20*/  FFMA.FTZ R123, R123, R136, -R39 ;  /* 0x000000887b7b7223 */ /* 0x000fe20000010827 */
[----:B------:R-:W3:Y:S01]  /*5c30*/  SHFL.IDX PT, R157, R157, RZ, 0x1f ;  /* 0x00001fff9d9d7589 */ /* 0x000ee200000e0000 */
[----:B------:R-:W-:Y:S01]  /*5c40*/  FMUL.FTZ R172, R0, R173 ;  /* 0x000000ad00ac7220 */ /* 0x000fe20000410000 */
[----:B------:R-:W-:Y:S01]  /*5c50*/  FADD.FTZ R133, -R133, R124 ;  /* 0x0000007c85857221 */ /* 0x000fe20000010100 */
[----:B------:R-:W-:Y:S01]  /*5c60*/  FADD.FTZ R130, R130, R123 ;  /* 0x0000007b82827221 */ /* 0x000fe20000010000 */
[----:B------:R-:W-:Y:S01]  /*5c70*/  FMUL.FTZ R127, R0, R127 ;  /* 0x0000007f007f7220 */ /* 0x000fe20000410000 */
[C---:B0-----:R-:W-:Y:S01]  /*5c80*/  FMUL.FTZ R38, R155.reuse, R11 ;  /* 0x0000000b9b267220 */ /* 0x041fe20000410000 */
[CC--:B------:R-:W-:Y:S01]  /*5c90*/  FMUL.FTZ R124, R122.reuse, -R133.reuse ;  /* 0x800000857a7c7220 */ /* 0x0c0fe20000410000 */
[----:B------:R-:W-:Y:S01]  /*5ca0*/  FMUL.FTZ R122, R122, -R130 ;  /* 0x800000827a7a7220 */ /* 0x000fe20000410000 */
[-C--:B------:R-:W-:Y:S01]  /*5cb0*/  FMUL.FTZ R40, R155, R10.reuse ;  /* 0x0000000a9b287220 */ /* 0x080fe20000410000 */
[----:B------:R-:W-:Y:S01]  /*5cc0*/  FADD.FTZ R0, R180, R41 ;  /* 0x00000029b4007221 */ /* 0x000fe20000010000 */
[----:B------:R-:W-:Y:S01]  /*5cd0*/  BSSY B0, `(.L_x_16878) ;  /* 0x000005e000007945 */ /* 0x000fe20003800000 */
[----:B------:R-:W-:Y:S01]  /*5ce0*/  FFMA.FTZ R122, R121, R133, R122 ;  /* 0x00000085797a7223 */ /* 0x000fe2000001007a */
[C---:B-1----:R-:W-:Y:S01]  /*5cf0*/  FFMA.FTZ R39, R153.reuse, R10, -R38 ;  /* 0x0000000a99277223 */ /* 0x042fe20000010826 */
[----:B------:R-:W-:Y:S01]  /*5d00*/  FFMA.FTZ R40, R153, R11, R40 ;  /* 0x0000000b99287223 */ /* 0x000fe20000010028 */
[----:B------:R-:W-:Y:S01]  /*5d10*/  P2R R11, PR, RZ, 0x1 ;  /* 0x00000001ff0b7803 */ /* 0x000fe20000000000 */
[----:B------:R-:W-:Y:S01]  /*5d20*/  FMUL.FTZ R38, R155, R8 ;  /* 0x000000089b267220 */ /* 0x000fe20000410000 */
[----:B------:R-:W-:Y:S01]  /*5d30*/  FFMA.FTZ R11, R121, R130, -R124 ;  /* 0x00000082790b7223 */ /* 0x000fe2000001087c */
[----:B------:R-:W-:Y:S01]  /*5d40*/  FADD.FTZ R131, -R131, R122 ;  /* 0x0000007a83837221 */ /* 0x000fe20000010100 */
[-C--:B------:R-:W-:Y:S01]  /*5d50*/  FMUL.FTZ R10, R155, R9.reuse ;  /* 0x000000099b0a7220 */ /* 0x080fe20000410000 */
[C---:B------:R-:W-:Y:S01]  /*5d60*/  FFMA.FTZ R9, R153.reuse, R9, R38 ;  /* 0x0000000999097223 */ /* 0x040fe20000010026 */
[----:B------:R-:W-:Y:S01]  /*5d70*/  FADD.FTZ R134, R134, R11 ;  /* 0x0000000b86867221 */ /* 0x000fe20000010000 */
[----:B------:R-:W-:Y:S01]  /*5d80*/  FMUL.FTZ R38, R120, -R131 ;  /* 0x8000008378267220 */ /* 0x000fe20000410000 */
[----:B------:R-:W-:Y:S01]  /*5d90*/  FFMA.FTZ R8, R153, R8, -R10 ;  /* 0x0000000899087223 */ /* 0x000fe2000001080a */
[----:B--2---:R-:W-:Y:S01]  /*5da0*/  FADD.FTZ R10, R156, R39 ;  /* 0x000000279c0a7221 */ /* 0x004fe20000010000 */
[----:B------:R-:W-:Y:S01]  /*5db0*/  SHF.L.U32 R39, R59, 0x4, RZ ;  /* 0x000000043b277819 */ /* 0x000fe200000006ff */
[----:B---3--:R-:W-:Y:S01]  /*5dc0*/  FADD.FTZ R11, R157, R40 ;  /* 0x000000289d0b7221 */ /* 0x008fe20000010000 */
[-C--:B------:R-:W-:Y:S01]  /*5dd0*/  FMUL.FTZ R120, R120, -R134.reuse ;  /* 0x8000008678787220 */ /* 0x080fe20000410000 */
[----:B------:R-:W-:Y:S01]  /*5de0*/  FFMA.FTZ R40, R119, R134, -R38 ;  /* 0x0000008677287223 */ /* 0x000fe20000010826 */
[----:B------:R-:W-:Y:S01]  /*5df0*/  LEA.HI.SX32 R122, R39, R39, 0x1b ;  /* 0x00000027277a7211 */ /* 0x000fe200078fdaff */
[----:B------:R-:W-:Y:S01]  /*5e00*/  FADD.FTZ R38, R175, -R172 ;  /* 0x800000acaf267221 */ /* 0x000fe20000010000 */
[----:B------:R-:W-:Y:S01]  /*5e10*/  FFMA.FTZ R39, R119, R131, R120 ;  /* 0x0000008377277223 */ /* 0x000fe20000010078 */
[----:B------:R-:W-:Y:S01]  /*5e20*/  FADD.FTZ R139, R139, R40 ;  /* 0x000000288b8b7221 */ /* 0x000fe20000010000 */
[----:B------:R-:W-:-:S02]  /*5e30*/  @!P0 LEA R121, R88, R49, 0x4 ;  /* 0x0000003158798211 */ /* 0x000fc400078e20ff */
[----:B------:R-:W-:Y:S01]  /*5e40*/  FADD.FTZ R39, -R138, R39 ;  /* 0x000000278a277221 */ /* 0x000fe20000010100 */
[----:B------:R-:W-:Y:S01]  /*5e50*/  FMUL.FTZ R40, R118, -R139 ;  /* 0x8000008b76287220 */ /* 0x000fe20000410000 */
[----:B------:R-:W-:Y:S01]  /*5e60*/  LEA R122, R122, R49, 0x2 ;  /* 0x000000317a7a7211 */ /* 0x000fe200078e10ff */
[----:B------:R0:W-:Y:S01]  /*5e70*/  @!P0 STS.128 [R121+0x21b0], R8 ;  /* 0x0021b00879008388 */ /* 0x0001e20000000c00 */
[-C--:B------:R-:W-:Y:S01]  /*5e80*/  FMUL.FTZ R118, R118, -R39.reuse ;  /* 0x8000002776767220 */ /* 0x080fe20000410000 */
[C---:B------:R-:W-:Y:S02]  /*5e90*/  FFMA.FTZ R40, R117.reuse, R39, R40 ;  /* 0x0000002775287223 */ /* 0x040fe40000010028 */
[----:B------:R1:W-:Y:S01]  /*5ea0*/  STS [R122+0x43c], R5 ;  /* 0x00043c057a007388 */ /* 0x0003e20000000800 */
[----:B------:R-:W-:Y:S01]  /*5eb0*/  FFMA.FTZ R41, R117, R139, -R118 ;  /* 0x0000008b75297223 */ /* 0x000fe20000010876 */
[----:B------:R-:W-:Y:S02]  /*5ec0*/  FADD.FTZ R75, -R75, R40 ;  /* 0x000000284b4b7221 */ /* 0x000fe40000010100 */
[----:B------:R2:W-:Y:S01]  /*5ed0*/  STS [R122+0x42c], R7 ;  /* 0x00042c077a007388 */ /* 0x0005e20000000800 */
[----:B------:R-:W-:-:S03]  /*5ee0*/  FADD.FTZ R41, R74, R41 ;  /* 0x000000294a297221 */ /* 0x000fc60000010000 */
[----:B------:R3:W-:Y:S01]  /*5ef0*/  STS [R122+0x420], R158 ;  /* 0x0004209e7a007388 */ /* 0x0007e20000000800 */
[C---:B0-----:R-:W-:Y:S01]  /*5f00*/  FMUL.FTZ R9, R116.reuse, -R75 ;  /* 0x8000004b74097220 */ /* 0x041fe20000410000 */
[-C--:B------:R-:W-:Y:S01]  /*5f10*/  FMUL.FTZ R116, R116, -R41.reuse ;  /* 0x8000002974747220 */ /* 0x080fe20000410000 */
[C---:B------:R-:W-:Y:S01]  /*5f20*/  IMAD R8, R108.reuse, -0x100, R77 ;  /* 0xffffff006c087824 */ /* 0x040fe200078e024d */
[----:B------:R-:W-:Y:S01]  /*5f30*/  SHF.L.U32 R108, R108, 0x9, RZ ;  /* 0x000000096c6c7819 */ /* 0x000fe200000006ff */
[C---:B------:R-:W-:Y:S01]  /*5f40*/  FFMA.FTZ R9, R114.reuse, R41, -R9 ;  /* 0x0000002972097223 */ /* 0x040fe20000010809 */
[----:B------:R-:W-:Y:S01]  /*5f50*/  FFMA.FTZ R116, R114, R75, R116 ;  /* 0x0000004b72747223 */ /* 0x000fe20000010074 */
[----:B------:R3:W-:Y:S02]  /*5f60*/  STS [R122+0x424], R160 ;  /* 0x000424a07a007388 */ /* 0x0007e40000000800 */
[----:B------:R-:W-:Y:S01]  /*5f70*/  FADD.FTZ R11, R148, R9 ;  /* 0x00000009940b7221 */ /* 0x000fe20000010000 */
[----:B------:R-:W-:Y:S01]  /*5f80*/  FADD.FTZ R145, -R145, R116 ;  /* 0x0000007491917221 */ /* 0x000fe20000010100 */
[----:B------:R3:W-:Y:S02]  /*5f90*/  STS [R122+0x428], R161 ;  /* 0x000428a17a007388 */ /* 0x0007e40000000800 */
[C---:B-1----:R-:W-:Y:S01]  /*5fa0*/  FMUL.FTZ R5, R112.reuse, -R11 ;  /* 0x8000000b70057220 */ /* 0x042fe20000410000 */
[-C--:B------:R-:W-:Y:S01]  /*5fb0*/  FMUL.FTZ R112, R112, -R145.reuse ;  /* 0x8000009170707220 */ /* 0x080fe20000410000 */
[----:B------:R3:W-:Y:S02]  /*5fc0*/  STS [R122+0x430], R163 ;  /* 0x000430a37a007388 */ /* 0x0007e40000000800 */
[----:B--2---:R-:W-:Y:S01]  /*5fd0*/  FFMA.FTZ R7, R110, R145, R5 ;  /* 0x000000916e077223 */ /* 0x004fe20000010005 */
[----:B------:R-:W-:Y:S01]  /*5fe0*/  LEA R5, R8, -R59, 0x1 ;  /* 0x8000003b08057211 */ /* 0x000fe200078e08ff */
[----:B------:R-:W-:Y:S01]  /*5ff0*/  FFMA.FTZ R10, R110, R11, -R112 ;  /* 0x0000000b6e0a7223 */ /* 0x000fe20000010870 */
[----:B------:R3:W-:Y:S01]  /*6000*/  STS [R122+0x434], R164 ;  /* 0x000434a47a007388 */ /* 0x0007e20000000800 */
[----:B------:R-:W-:Y:S01]  /*6010*/  FADD.FTZ R146, -R146, R7 ;  /* 0x0000000792927221 */ /* 0x000fe20000010100 */
[----:B------:R-:W-:Y:S01]  /*6020*/  ISETP.GE.AND P0, PT, R5, 0x1, PT ;  /* 0x000000010500780c */ /* 0x000fe20003f06270 */
[----:B------:R-:W-:Y:S01]  /*6030*/  FADD.FTZ R10, R147, R10 ;  /* 0x0000000a930a7221 */ /* 0x000fe20000010000 */
[----:B------:R3:W-:Y:S01]  /*6040*/  STS [R122+0x438], R151 ;  /* 0x000438977a007388 */ /* 0x0007e20000000800 */
[C---:B------:R-:W-:Y:S01]  /*6050*/  FMUL.FTZ R40, R115.reuse, -R146 ;  /* 0x8000009273287220 */ /* 0x040fe20000410000 */
[C---:B------:R-:W-:Y:S01]  /*6060*/  IADD3 R8, P1, R108.reuse, R59, RZ ;  /* 0x0000003b6c087210 */ /* 0x040fe20007f3e0ff */
[-C--:B------:R-:W-:Y:S01]  /*6070*/  FMUL.FTZ R115, R115, -R10.reuse ;  /* 0x8000000a73737220 */ /* 0x080fe20000410000 */
[----:B------:R3:W-:Y:S01]  /*6080*/  STS [R122+0x440], R137 ;  /* 0x000440897a007388 */ /* 0x0007e20000000800 */
[C---:B------:R-:W-:Y:S01]  /*6090*/  FFMA.FTZ R7, R113.reuse, R10, -R40 ;  /* 0x0000000a71077223 */ /* 0x040fe20000010828 */
[----:B------:R-:W-:Y:S01]  /*60a0*/  LEA.HI.X.SX32 R9, R108, RZ, 0x1, P1 ;  /* 0x000000ff6c097211 */ /* 0x000fe200008f0eff */
        /* <DEDUP_REMOVED lines=32> */
.L_x_16879:
[----:B------:R-:W-:Y:S05]  /*62b0*/  BSYNC B0 ;  /* 0x0000000000007941 */ /* 0x000fea0003800000 */
.L_x_16878:
[----:B------:R-:W-:Y:S01]  /*62c0*/  FADD.FTZ R115, -R144, R115 ;  /* 0x0000007390737221 */ /* 0x000fe20000010100 */
[----:B------:R-:W-:Y:S01]  /*62d0*/  USHF.R.U32.HI UR8, URZ, 0x1, UR27 ;  /* 0x000000013f087899 */ /* 0x000fe2000801161b */
[----:B------:R-:W-:Y:S01]  /*62e0*/  FMUL.FTZ R40, R10, R50 ;  /* 0x000000320a287220 */ /* 0x000fe20000410000 */
[----:B------:R-:W-:Y:S01]  /*62f0*/  FADD.FTZ R142, R142, R7 ;  /* 0x000000078e8e7221 */ /* 0x000fe20000010000 */
[----:B------:R-:W-:Y:S01]  /*6300*/  FMUL.FTZ R7, R115, R58 ;  /* 0x0000003a73077220 */ /* 0x000fe20000410000 */
[----:B------:R-:W-:Y:S01]  /*6310*/  USHF.R.U64 UR7, UR26, 0x1, UR27 ;  /* 0x000000011a077899 */ /* 0x000fe2000800121b */
[-C--:B------:R-:W-:Y:S01]  /*6320*/  FFMA.FTZ R113, R97, -R50.reuse, R154 ;  /* 0x8000003261717223 */ /* 0x080fe2000001009a */
[----:B------:R-:W-:Y:S01]  /*6330*/  UIMAD UR10, UR8, UR14, URZ ;  /* 0x0000000e080a72a4 */ /* 0x000fe2000f8e023f */
[----:B------:R-:W-:Y:S01]  /*6340*/  FMUL.FTZ R74, R146, R50 ;  /* 0x00000032924a7220 */ /* 0x000fe20000410000 */
[----:B------:R-:W-:Y:S01]  /*6350*/  FMUL.FTZ R8, R43, R40 ;  /* 0x000000282b087220 */ /* 0x000fe20000410000 */
[-C--:B------:R-:W-:Y:S01]  /*6360*/  FFMA.FTZ R150, R95, -R58.reuse, R150 ;  /* 0x8000003a5f967223 */ /* 0x080fe20000010096 */
[----:B0-----:R-:W-:Y:S01]  /*6370*/  FMUL.FTZ R111, R142, R58 ;  /* 0x0000003a8e6f7220 */ /* 0x001fe20000410000 */
[----:B------:R-:W-:Y:S01]  /*6380*/  FMUL.FTZ R9, R42, R7 ;  /* 0x000000072a097220 */ /* 0x000fe20000410000 */
[----:B------:R-:W-:Y:S01]  /*6390*/  UIMAD.WIDE.U32 UR8, UR7, UR14, URZ ;  /* 0x0000000e070872a5 */ /* 0x000fe2000f8e003f */
[-C--:B------:R-:W-:Y:S01]  /*63a0*/  FFMA.FTZ R108, R113, R74.reuse, -R8 ;  /* 0x0000004a716c7223 */ /* 0x080fe20000010808 */
[----:B------:R-:W-:Y:S01]  /*63b0*/  UIMAD UR10, UR15, UR7, UR10 ;  /* 0x000000070f0a72a4 */ /* 0x000fe2000f8e020a */
[----:B------:R-:W-:Y:S01]  /*63c0*/  FMUL.FTZ R74, R43, R74 ;  /* 0x0000004a2b4a7220 */ /* 0x000fe20000410000 */
[-C--:B------:R-:W-:Y:S01]  /*63d0*/  FFMA.FTZ R9, R150, R111.reuse, R9 ;  /* 0x0000006f96097223 */ /* 0x080fe20000010009 */
[----:B------:R-:W-:Y:S01]  /*63e0*/  FMUL.FTZ R8, R42, R111 ;  /* 0x0000006f2a087220 */ /* 0x000fe20000410000 */
[----:B------:R-:W-:Y:S01]  /*63f0*/  UIADD3 UR9, UR10, UR9, URZ ;  /* 0x000000090a097290 */ /* 0x000fe2000fffe03f */
[----:B------:R-:W-:-:S02]  /*6400*/  IMAD R110, R63, R34, RZ ;  /* 0x000000223f6e7224 */ /* 0x000fc400078e02ff */
[----:B------:R-:W-:Y:S01]  /*6410*/  FFMA.FTZ R117, R113, R40, R74 ;  /* 0x0000002871757223 */ /* 0x000fe2000001004a */
[----:B------:R-:W-:Y:S01]  /*6420*/  FADD.FTZ R74, RZ, R9 ;  /* 0x00000009ff4a7221 */ /* 0x000fe20000010000 */
[----:B------:R-:W-:Y:S01]  /*6430*/  FFMA.FTZ R7, R150, R7, -R8 ;  /* 0x0000000796077223 */ /* 0x000fe20000010808 */
[----:B------:R-:W-:Y:S02]  /*6440*/  IMAD R119, R65, R35, R110 ;  /* 0x0000002341777224 */ /* 0x000fe400078e026e */
[----:B------:R-:W-:Y:S01]  /*6450*/  FMUL.FTZ R110, R145, R56 ;  /* 0x00000038916e7220 */ /* 0x000fe20000410000 */
[----:B------:R-:W-:-:S04]  /*6460*/  IMAD.WIDE.U32 R8, R65, R34, UR8 ;  /* 0x0000000841087e25 */ /* 0x000fc8000f8e0022 */
[----:B------:R-:W-:Y:S01]  /*6470*/  FADD.FTZ R117, R74, R117 ;  /* 0x000000754a757221 */ /* 0x000fe20000010000 */
[-C--:B------:R-:W-:Y:S01]  /*6480*/  FMUL.FTZ R74, R11, R56.reuse ;  /* 0x000000380b4a7220 */ /* 0x080fe20000410000 */
[----:B------:R-:W-:Y:S01]  /*6490*/  FFMA.FTZ R159, R99, -R56, R159 ;  /* 0x80000038639f7223 */ /* 0x000fe2000001009f */
[----:B------:R-:W-:Y:S01]  /*64a0*/  FMUL.FTZ R112, R143, R110 ;  /* 0x0000006e8f707220 */ /* 0x000fe20000410000 */
[----:B------:R-:W-:Y:S01]  /*64b0*/  IADD3 R118, R119, R9, RZ ;  /* 0x0000000977767210 */ /* 0x000fe20007ffe0ff */
[----:B------:R-:W-:Y:S01]  /*64c0*/  FMUL.FTZ R9, R143, R74 ;  /* 0x0000004a8f097220 */ /* 0x000fe20000410000 */
[C---:B------:R-:W-:Y:S01]  /*64d0*/  LEA R116, P0, R8.reuse, R32, 0x3 ;  /* 0x0000002008747211 */ /* 0x040fe200078018ff */
[----:B------:R-:W-:Y:S01]  /*64e0*/  FADD.FTZ R7, RZ, R7 ;  /* 0x00000007ff077221 */ /* 0x000fe20000010000 */
[C---:B------:R-:W-:Y:S01]  /*64f0*/  FFMA.FTZ R112, R159.reuse, R74, R112 ;  /* 0x0000004a9f707223 */ /* 0x040fe20000010070 */
[----:B------:R-:W-:Y:S01]  /*6500*/  FFMA.FTZ R119, R159, R110, -R9 ;  /* 0x0000006e9f777223 */ /* 0x000fe20000010809 */
[-C--:B------:R-:W-:Y:S01]  /*6510*/  FMUL.FTZ R9, R41, R48.reuse ;  /* 0x0000003029097220 */ /* 0x080fe20000410000 */
[----:B------:R-:W-:Y:S01]  /*6520*/  LEA.HI.X R118, R8, R33, R118, 0x3, P0 ;  /* 0x0000002108767211 */ /* 0x000fe200000f1c76 */
[----:B------:R-:W-:Y:S01]  /*6530*/  FADD.FTZ R108, R7, R108 ;  /* 0x0000006c076c7221 */ /* 0x000fe20000010000 */
[----:B------:R-:W-:Y:S01]  /*6540*/  FFMA.FTZ R152, R101, -R48, R152 ;  /* 0x8000003065987223 */ /* 0x000fe20000010098 */
[----:B------:R-:W-:Y:S01]  /*6550*/  FMUL.FTZ R8, R139, R54 ;  /* 0x000000368b087220 */ /* 0x000fe20000410000 */
[----:B------:R-:W-:Y:S01]  /*6560*/  FMUL.FTZ R7, R75, R48 ;  /* 0x000000304b077220 */ /* 0x000fe20000410000 */
[----:B------:R-:W-:Y:S01]  /*6570*/  FMUL.FTZ R121, R126, R9 ;  /* 0x000000097e797220 */ /* 0x000fe20000410000 */
[----:B------:R-:W-:Y:S01]  /*6580*/  FADD.FTZ R112, R117, R112 ;  /* 0x0000007075707221 */ /* 0x000fe20000010000 */
[-C--:B------:R-:W-:Y:S01]  /*6590*/  FFMA.FTZ R117, R103, -R54.reuse, R6 ;  /* 0x8000003667757223 */ /* 0x080fe20000010006 */
        /* <DEDUP_REMOVED lines=8> */
[----:B---3--:R-:W-:Y:S01]  /*6620*/  IADD3 R125, -R90, UR4, RZ ;  /* 0x000000045a7d7c10 */ /* 0x008fe2000fffe1ff */
[----:B------:R-:W-:Y:S01]  /*6630*/  FADD.FTZ R123, R108, R123 ;  /* 0x0000007b6c7b7221 */ /* 0x000fe20000010000 */
[----:B------:R-:W-:Y:S01]  /*6640*/  LEA R6, P0, R59, R116, 0x2 ;  /* 0x000000743b067211 */ /* 0x000fe200078010ff */
[----:B------:R-:W-:Y:S01]  /*6650*/  FADD.FTZ R112, R112, R121 ;  /* 0x0000007970707221 */ /* 0x000fe20000010000 */
[----:B------:R-:W-:Y:S01]  /*6660*/  FFMA.FTZ R119, R117, R8, R110 ;  /* 0x0000000875777223 */ /* 0x000fe2000001006e */
[----:B------:R-:W-:Y:S01]  /*6670*/  FMUL.FTZ R108, R134, R46 ;  /* 0x0000002e866c7220 */ /* 0x000fe20000410000 */
[----:B------:R-:W-:Y:S01]  /*6680*/  LEA.HI.X R7, R59, R118, RZ, 0x2, P0 ;  /* 0x000000763b077211 */ /* 0x000fe200000f14ff */
[----:B------:R-:W-:-:S02]  /*6690*/  IMAD R125, R125, -0x200, RZ ;  /* 0xfffffe007d7d7824 */ /* 0x000fc400078e02ff */
[----:B------:R-:W-:Y:S01]  /*66a0*/  FADD.FTZ R112, R112, R119 ;  /* 0x0000007770707221 */ /* 0x000fe20000010000 */
[-C--:B------:R-:W-:Y:S01]  /*66b0*/  FFMA.FTZ R119, R105, -R46.reuse, R162 ;  /* 0x8000002e69777223 */ /* 0x080fe200000100a2 */
[----:B------:R-:W-:Y:S01]  /*66c0*/  FMUL.FTZ R116, R131, R46 ;  /* 0x0000002e83747220 */ /* 0x000fe20000410000 */
[----:B------:R-:W-:Y:S01]  /*66d0*/  FMUL.FTZ R118, R140, R108 ;  /* 0x0000006c8c767220 */ /* 0x000fe20000410000 */
[----:B------:R-:W-:Y:S01]  /*66e0*/  FMUL.FTZ R121, R130, R52 ;  /* 0x0000003482797220 */ /* 0x000fe20000410000 */
[----:B------:R-:W-:-:S04]  /*66f0*/  IMAD.WIDE R6, R125, 0x4, R6 ;  /* 0x000000047d067825 */ /* 0x000fc800078e0206 */
[----:B------:R-:W-:Y:S01]  /*6700*/  FFMA.FTZ R110, R107, -R52, R4 ;  /* 0x800000346b6e7223 */ /* 0x000fe20000010004 */
[----:B------:R-:W-:Y:S01]  /*6710*/  FADD.FTZ R114, R123, R114 ;  /* 0x000000727b727221 */ /* 0x000fe20000010000 */
[----:B------:R-:W-:Y:S01]  /*6720*/  FFMA.FTZ R125, R119, R116, -R118 ;  /* 0x00000074777d7223 */ /* 0x000fe20000010876 */
[----:B------:R-:W-:Y:S01]  /*6730*/  FMUL.FTZ R4, R133, R52 ;  /* 0x0000003485047220 */ /* 0x000fe20000410000 */
[----:B------:R-:W-:Y:S01]  /*6740*/  FMUL.FTZ R127, R135, R121 ;  /* 0x00000079877f7220 */ /* 0x000fe20000410000 */
[----:B------:R-:W-:Y:S01]  /*6750*/  FMUL.FTZ R116, R140, R116 ;  /* 0x000000748c747220 */ /* 0x000fe20000410000 */
[----:B------:R-:W-:Y:S01]  /*6760*/  FADD.FTZ R114, R114, R125 ;  /* 0x0000007d72727221 */ /* 0x000fe20000010000 */
[----:B------:R-:W-:Y:S01]  /*6770*/  USHF.L.U64.HI UR8, UR5, 0x2, UR6 ;  /* 0x0000000205087899 */ /* 0x000fe20008010206 */
[----:B------:R-:W-:Y:S01]  /*6780*/  FFMA.FTZ R127, R110, R4, -R127 ;  /* 0x000000046e7f7223 */ /* 0x000fe2000001087f */
[----:B------:R-:W-:Y:S01]  /*6790*/  FFMA.FTZ R123, R119, R108, R116 ;  /* 0x0000006c777b7223 */ /* 0x000fe20000010074 */
[----:B------:R-:W-:Y:S01]  /*67a0*/  ISETP.GE.AND P0, PT, R5, 0x21, PT ;  /* 0x000000210500780c */ /* 0x000fe20003f06270 */
[----:B------:R-:W-:Y:S01]  /*67b0*/  FMUL.FTZ R125, R136, R44 ;  /* 0x0000002c887d7220 */ /* 0x000fe20000410000 */
[----:B------:R-:W-:Y:S01]  /*67c0*/  FADD.FTZ R118, R114, R127 ;  /* 0x0000007f72767221 */ /* 0x000fe20000010000 */
[----:B------:R-:W-:Y:S01]  /*67d0*/  IADD3 R114, R59, 0x20, RZ ;  /* 0x000000203b727810 */ /* 0x000fe20007ffe0ff */
[----:B------:R-:W-:Y:S01]  /*67e0*/  FADD.FTZ R112, R112, R123 ;  /* 0x0000007b70707221 */ /* 0x000fe20000010000 */
[----:B------:R-:W-:Y:S01]  /*67f0*/  FMUL.FTZ R123, R135, R4 ;  /* 0x00000004877b7220 */ /* 0x000fe20000410000 */
[----:B------:R-:W-:Y:S01]  /*6800*/  USHF.L.U32 UR7, UR5, 0x2, URZ ;  /* 0x0000000205077899 */ /* 0x000fe2000800063f */
[----:B------:R-:W-:Y:S01]  /*6810*/  LEA.HI.SX32 R114, R114, R59, 0x1b ;  /* 0x0000003b72727211 */ /* 0x000fe200078fdaff */
[----:B------:R-:W-:-:S02]  /*6820*/  IMAD R116, R26, UR8, RZ ;  /* 0x000000081a747c24 */ /* 0x000fc4000f8e02ff */
[----:B------:R-:W-:Y:S01]  /*6830*/  FFMA.FTZ R123, R110, R121, R123 ;  /* 0x000000796e7b7223 */ /* 0x000fe2000001007b */
[-C--:B------:R-:W-:Y:S01]  /*6840*/  FMUL.FTZ R127, R3, R44.reuse ;  /* 0x0000002c037f7220 */ /* 0x080fe20000410000 */
[----:B------:R-:W-:Y:S01]  /*6850*/  LEA R114, R114, R49, 0x2 ;  /* 0x0000003172727211 */ /* 0x000fe200078e10ff */
[----:B------:R-:W-:Y:S01]  /*6860*/  FFMA.FTZ R132, R109, -R44, R132 ;  /* 0x8000002c6d847223 */ /* 0x000fe20000010084 */
[----:B------:R-:W-:Y:S01]  /*6870*/  FADD.FTZ R120, R112, R123 ;  /* 0x0000007b70787221 */ /* 0x000fe20000010000 */
[----:B------:R-:W-:Y:S01]  /*6880*/  FMUL.FTZ R129, R2, R125 ;  /* 0x0000007d02817220 */ /* 0x000fe20000410000 */
[----:B------:R-:W-:Y:S01]  /*6890*/  IMAD R137, R27, UR7, R116 ;  /* 0x000000071b897c24 */ /* 0x000fe2000f8e0274 */
[----:B------:R0:W1:Y:S01]  /*68a0*/  LDS R123, [R114+0x4a0] ;  /* 0x0004a000727b7984 */ /* 0x0000620000000800 */
[----:B------:R-:W-:-:S04]  /*68b0*/  IMAD.WIDE.U32 R6, R26, UR7, R6 ;  /* 0x000000071a067c25 */ /* 0x000fc8000f8e0006 */
[----:B------:R-:W-:Y:S01]  /*68c0*/  FFMA.FTZ R129, R132, R127, -R129 ;  /* 0x0000007f84817223 */ /* 0x000fe20000010881 */
[----:B------:R-:W-:Y:S01]  /*68d0*/  BSSY B0, `(.L_x_16880) ;  /* 0x0000007000007945 */ /* 0x000fe20003800000 */
[----:B------:R-:W-:Y:S02]  /*68e0*/  IADD3 R4, R59, 0x40, RZ ;  /* 0x000000403b047810 */ /* 0x000fe40007ffe0ff */
[----:B------:R-:W-:Y:S01]  /*68f0*/  IADD3 R7, R7, R137, RZ ;  /* 0x0000008907077210 */ /* 0x000fe20007ffe0ff */
[----:B------:R-:W-:Y:S01]  /*6900*/  FADD.FTZ R118, R118, R129 ;  /* 0x0000008176767221 */ /* 0x000fe20000010000 */
[----:B------:R-:W-:Y:S01]  /*6910*/  IADD3 R112, R59, 0x60, RZ ;  /* 0x000000603b707810 */ /* 0x000fe20007ffe0ff */
[----:B0-----:R-:W-:Y:S06]  /*6920*/  @!P0 BRA `(.L_x_16881) ;  /* 0x0000000000048947 */ /* 0x001fec0003800000 */
[----:B-1----:R0:W-:Y:S02]  /*6930*/  REDG.E.ADD.F32.FTZ.RN.STRONG.GPU desc[UR12][R6.64+-0x780], R123 ;  /* 0xfff8807b060079a6 */ /* 0x0021e4000c10f38c */
.L_x_16881:
[----:B------:R-:W-:Y:S05]  /*6940*/  BSYNC B0 ;  /* 0x0000000000007941 */ /* 0x000fea0003800000 */
.L_x_16880:
        /* <DEDUP_REMOVED lines=18> */
.L_x_16883:
[----:B------:R-:W-:Y:S05]  /*6a70*/  BSYNC B0 ;  /* 0x0000000000007941 */ /* 0x000fea0003800000 */
.L_x_16882:
[----:B01----:R0:W1:Y:S01]  /*6a80*/  LDS R123, [R112+0x5a0] ;  /* 0x0005a000707b7984 */ /* 0x0030620000000800 */
[----:B------:R-:W-:Y:S01]  /*6a90*/  BSSY B0, `(.L_x_16884) ;  /* 0x0000006000007945 */ /* 0x000fe20003800000 */
[----:B------:R-:W-:Y:S02]  /*6aa0*/  IADD3 R4, R59, 0xc0, RZ ;  /* 0x000000c03b047810 */ /* 0x000fe40007ffe0ff */
[----:B------:R-:W-:Y:S02]  /*6ab0*/  LEA.HI.SX32 R116, R116, R59, 0x1b ;  /* 0x0000003b74747211 */ /* 0x000fe400078fdaff */
[----:B------:R-:W-:Y:S01]  /*6ac0*/  LEA R114, R114, R49, 0x2 ;  /* 0x0000003172727211 */ /* 0x000fe200078e10ff */
[----:B------:R-:W-:Y:S06]  /*6ad0*/  @!P0 BRA `(.L_x_16885) ;  /* 0x0000000000048947 */ /* 0x000fec0003800000 */
[----:B-1----:R2:W-:Y:S02]  /*6ae0*/  REDG.E.ADD.F32.FTZ.RN.STRONG.GPU desc[UR12][R6.64+-0x680], R123 ;  /* 0xfff9807b060079a6 */ /* 0x0025e4000c10f38c */
.L_x_16885:
[----:B------:R-:W-:Y:S05]  /*6af0*/  BSYNC B0 ;  /* 0x0000000000007941 */ /* 0x000fea0003800000 */
.L_x_16884:
[----:B-12---:R1:W2:Y:S01]  /*6b00*/  LDS R123, [R114+0x620] ;  /* 0x00062000727b7984 */ /* 0x0062a20000000800 */
[----:B------:R-:W-:Y:S01]  /*6b10*/  BSSY B0, `(.L_x_16886) ;  /* 0x0000006000007945 */ /* 0x000fe20003800000 */
[----:B0-----:R-:W-:Y:S02]  /*6b20*/  IADD3 R112, R59, 0xe0, RZ ;  /* 0x000000e03b707810 */ /* 0x001fe40007ffe0ff */
[----:B------:R-:W-:Y:S02]  /*6b30*/  LEA.HI.SX32 R4, R4, R59, 0x1b ;  /* 0x0000003b04047211 */ /* 0x000fe400078fdaff */
[----:B------:R-:W-:Y:S01]  /*6b40*/  LEA R116, R116, R49, 0x2 ;  /* 0x0000003174747211 */ /* 0x000fe200078e10ff */
[----:B------:R-:W-:Y:S06]  /*6b50*/  @!P1 BRA `(.L_x_16887) ;  /* 0x0000000000049947 */ /* 0x000fec0003800000 */
[----:B--2---:R0:W-:Y:S02]  /*6b60*/  REDG.E.ADD.F32.FTZ.RN.STRONG.GPU desc[UR12][R6.64+-0x600], R123 ;  /* 0xfffa007b060079a6 */ /* 0x0041e4000c10f38c */
.L_x_16887:
[----:B------:R-:W-:Y:S05]  /*6b70*/  BSYNC B0 ;  /* 0x0000000000007941 */ /* 0x000fea0003800000 */
.L_x_16886:
[----:B0-2---:R0:W2:Y:S01]  /*6b80*/  LDS R123, [R116+0x6a0] ;  /* 0x0006a000747b7984 */ /* 0x0050a20000000800 */
[----:B------:R-:W-:Y:S01]  /*6b90*/  BSSY B0, `(.L_x_16888) ;  /* 0x0000006000007945 */ /* 0x000fe20003800000 */
[----:B-1----:R-:W-:Y:S02]  /*6ba0*/  IADD3 R114, R59, 0x100, RZ ;  /* 0x000001003b727810 */ /* 0x002fe40007ffe0ff */
[----:B------:R-:W-:Y:S02]  /*6bb0*/  LEA.HI.SX32 R112, R112, R59, 0x1b ;  /* 0x0000003b70707211 */ /* 0x000fe400078fdaff */
[----:B------:R-:W-:Y:S01]  /*6bc0*/  LEA R4, R4, R49, 0x2 ;  /* 0x0000003104047211 */ /* 0x000fe200078e10ff */
[----:B------:R-:W-:Y:S06]  /*6bd0*/  @!P2 BRA `(.L_x_16889) ;  /* 0x000000000004a947 */ /* 0x000fec0003800000 */
[----:B--2---:R1:W-:Y:S02]  /*6be0*/  REDG.E.ADD.F32.FTZ.RN.STRONG.GPU desc[UR12][R6.64+-0x580], R123 ;  /* 0xfffa807b060079a6 */ /* 0x0043e4000c10f38c */
.L_x_16889:
[----:B------:R-:W-:Y:S05]  /*6bf0*/  BSYNC B0 ;  /* 0x0000000000007941 */ /* 0x000fea0003800000 */
.L_x_16888:
[----:B-12---:R1:W2:Y:S01]  /*6c00*/  LDS R123, [R4+0x720] ;  /* 0x00072000047b7984 */ /* 0x0062a20000000800 */
[----:B------:R-:W-:Y:S01]  /*6c10*/  BSSY B0, `(.L_x_16890) ;  /* 0x0000005000007945 */ /* 0x000fe20003800000 */
[----:B------:R-:W-:Y:S02]  /*6c20*/  LEA.HI.SX32 R114, R114, R59, 0x1b ;  /* 0x0000003b72727211 */ /* 0x000fe400078fdaff */
[----:B------:R-:W-:Y:S01]  /*6c30*/  LEA R112, R112, R49, 0x2 ;  /* 0x0000003170707211 */ /* 0x000fe200078e10ff */
[----:B------:R-:W-:Y:S06]  /*6c40*/  @!P3 BRA `(.L_x_16891) ;  /* 0x000000000004b947 */ /* 0x000fec0003800000 */
[----:B--2---:R3:W-:Y:S02]  /*6c50*/  REDG.E.ADD.F32.FTZ.RN.STRONG.GPU desc[UR12][R6.64+-0x500], R123 ;  /* 0xfffb007b060079a6 */ /* 0x0047e4000c10f38c */
.L_x_16891:
[----:B------:R-:W-:Y:S05]  /*6c60*/  BSYNC B0 ;  /* 0x0000000000007941 */ /* 0x000fea0003800000 */
.L_x_16890:
[----:B--23--:R2:W3:Y:S01]  /*6c70*/  LDS R123, [R112+0x7a0] ;  /* 0x0007a000707b7984 */ /* 0x00c4e20000000800 */
[----:B------:R-:W-:Y:S01]  /*6c80*/  BSSY B0, `(.L_x_16892) ;  /* 0x0000004000007945 */ /* 0x000fe20003800000 */
[----:B------:R-:W-:-:S03]  /*6c90*/  LEA R114, R114, R49, 0x2 ;  /* 0x0000003172727211 */ /* 0x000fc600078e10ff */
[----:B------:R-:W-:Y:S05]  /*6ca0*/  @!P4 BRA `(.L_x_16893) ;  /* 0x000000000004c947 */ /* 0x000fea0003800000 */
[----:B---3--:R4:W-:Y:S02]  /*6cb0*/  REDG.E.ADD.F32.FTZ.RN.STRONG.GPU desc[UR12][R6.64+-0x480], R123 ;  /* 0xfffb807b060079a6 */ /* 0x0089e4000c10f38c */
.L_x_16893:
[----:B------:R-:W-:Y:S05]  /*6cc0*/  BSYNC B0 ;  /* 0x0000000000007941 */ /* 0x000fea0003800000 */
.L_x_16892:
[----:B---34-:R3:W4:Y:S01]  /*6cd0*/  LDS R123, [R114+0x820] ;  /* 0x00082000727b7984 */ /* 0x0187220000000800 */
[----:B------:R-:W-:Y:S01]  /*6ce0*/  BSSY B0, `(.L_x_16894) ;  /* 0x0000005000007945 */ /* 0x000fe20003800000 */
[C---:B-1----:R-:W-:Y:S02]  /*6cf0*/  IADD3 R4, R59.reuse, 0x120, RZ ;  /* 0x000001203b047810 */ /* 0x042fe40007ffe0ff */
[----:B--2---:R-:W-:Y:S01]  /*6d00*/  IADD3 R112, R59, 0x140, RZ ;  /* 0x000001403b707810 */ /* 0x004fe20007ffe0ff */
[----:B------:R-:W-:Y:S06]  /*6d10*/  @!P5 BRA `(.L_x_16895) ;  /* 0x000000000004d947 */ /* 0x000fec0003800000 */
[----:B----4-:R1:W-:Y:S02]  /*6d20*/  REDG.E.ADD.F32.FTZ.RN.STRONG.GPU desc[UR12][R6.64+-0x400], R123 ;  /* 0xfffc007b060079a6 */ /* 0x0103e4000c10f38c */
.L_x_16895:
[----:B------:R-:W-:Y:S05]  /*6d30*/  BSYNC B0 ;  /* 0x0000000000007941 */ /* 0x000fea0003800000 */
.L_x_16894:
[----:B------:R-:W-:Y:S01]  /*6d40*/  LEA.HI.SX32 R4, R4, R59, 0x1b ;  /* 0x0000003b04047211 */ /* 0x000fe200078fdaff */
[----:B------:R-:W-:Y:S01]  /*6d50*/  BSSY B0, `(.L_x_16896) ;  /* 0x0000011000007945 */ /* 0x000fe20003800000 */
[----:B------:R-:W-:Y:S02]  /*6d60*/  ISETP.GE.AND P6, PT, R5, 0x121, PT ;  /* 0x000001210500780c */ /* 0x000fe40003fc6270 */
[----:B------:R-:W-:Y:S02]  /*6d70*/  LEA R4, R4, R49, 0x2 ;  /* 0x0000003104047211 */ /* 0x000fe400078e10ff */
[C---:B---3--:R-:W-:Y:S02]  /*6d80*/  IADD3 R114, R59.reuse, 0x160, RZ ;  /* 0x000001603b727810 */ /* 0x048fe40007ffe0ff */
[----:B------:R-:W-:Y:S01]  /*6d90*/  LEA.HI.SX32 R112, R112, R59, 0x1b ;  /* 0x0000003b70707211 */ /* 0x000fe200078fdaff */
[----:B-1--4-:R1:W2:Y:S01]  /*6da0*/  LDS R123, [R4+0x8a0] ;  /* 0x0008a000047b7984 */ /* 0x0122a20000000800 */
[----:B0-----:R-:W-:-:S02]  /*6db0*/  IADD3 R116, R59, 0x180, RZ ;  /* 0x000001803b747810 */ /* 0x001fc40007ffe0ff */
        /* <DEDUP_REMOVED lines=10> */
.L_x_16897:
[----:B------:R-:W-:Y:S05]  /*6e60*/  BSYNC B0 ;  /* 0x0000000000007941 */ /* 0x000fea0003800000 */
.L_x_16896:
[----:B------:R1:W3:Y:S01]  /*6e70*/  LDS R5, [R112+0x920] ;  /* 0x0009200070057984 */ /* 0x0002e20000000800 */
[----:B------:R-:W-:Y:S01]  /*6e80*/  BSSY B0, `(.L_x_16898) ;  /* 0x0000006000007945 */ /* 0x000fe20003800000 */
[----:B------:R-:W-:Y:S02]  /*6e90*/  IADD3 R4, R59, 0x1a0, RZ ;  /* 0x000001a03b047810 */ /* 0x000fe40007ffe0ff */
[----:B------:R-:W-:Y:S02]  /*6ea0*/  LEA.HI.SX32 R116, R116, R59, 0x1b ;  /* 0x0000003b74747211 */ /* 0x000fe400078fdaff */
[----:B------:R-:W-:Y:S01]  /*6eb0*/  LEA R114, R114, R49, 0x2 ;  /* 0x0000003172727211 */ /* 0x000fe200078e10ff */
[----:B------:R-:W-:Y:S06]  /*6ec0*/  @!P0 BRA `(.L_x_16899) ;  /* 0x0000000000048947 */ /* 0x000fec0003800000 */
[----:B---3--:R4:W-:Y:S02]  /*6ed0*/  REDG.E.ADD.F32.FTZ.RN.STRONG.GPU desc[UR12][R6.64+-0x300], R5 ;  /* 0xfffd0005060079a6 */ /* 0x0089e4000c10f38c */
.L_x_16899:
[----:B------:R-:W-:Y:S05]  /*6ee0*/  BSYNC B0 ;  /* 0x0000000000007941 */ /* 0x000fea0003800000 */
.L_x_16898:
[----:B---34-:R3:W4:Y:S01]  /*6ef0*/  LDS R5, [R114+0x9a0] ;  /* 0x0009a00072057984 */ /* 0x0187220000000800 */
[----:B------:R-:W-:Y:S01]  /*6f00*/  BSSY B0, `(.L_x_16900) ;  /* 0x0000006000007945 */ /* 0x000fe20003800000 */
[----:B-1----:R-:W-:Y:S02]  /*6f10*/  IADD3 R112, R59, 0x1c0, RZ ;  /* 0x000001c03b707810 */ /* 0x002fe40007ffe0ff */
[----:B------:R-:W-:Y:S02]  /*6f20*/  LEA.HI.SX32 R4, R4, R59, 0x1b ;  /* 0x0000003b04047211 */ /* 0x000fe400078fdaff */
[----:B------:R-:W-:Y:S01]  /*6f30*/  LEA R116, R116, R49, 0x2 ;  /* 0x0000003174747211 */ /* 0x000fe200078e10ff */
[----:B------:R-:W-:Y:S06]  /*6f40*/  @!P1 BRA `(.L_x_16901) ;  /* 0x0000000000049947 */ /* 0x000fec0003800000 */
[----:B----4-:R1:W-:Y:S02]  /*6f50*/  REDG.E.ADD.F32.FTZ.RN.STRONG.GPU desc[UR12][R6.64+-0x280], R5 ;  /* 0xfffd8005060079a6 */ /* 0x0103e4000c10f38c */
.L_x_16901:
[----:B------:R-:W-:Y:S05]  /*6f60*/  BSYNC B0 ;  /* 0x0000000000007941 */ /* 0x000fea0003800000 */
.L_x_16900:
[----:B-1--4-:R1:W4:Y:S01]  /*6f70*/  LDS R5, [R116+0xa20] ;  /* 0x000a200074057984 */ /* 0x0123220000000800 */
[----:B------:R-:W-:Y:S01]  /*6f80*/  BSSY B0, `(.L_x_16902) ;  /* 0x0000006000007945 */ /* 0x000fe20003800000 */
[----:B---3--:R-:W-:Y:S02]  /*6f90*/  IADD3 R114, R59, 0x1e0, RZ ;  /* 0x000001e03b727810 */ /* 0x008fe40007ffe0ff */
[----:B------:R-:W-:Y:S02]  /*6fa0*/  LEA.HI.SX32 R112, R112, R59, 0x1b ;  /* 0x0000003b70707211 */ /* 0x000fe400078fdaff */
[----:B------:R-:W-:Y:S01]  /*6fb0*/  LEA R4, R4, R49, 0x2 ;  /* 0x0000003104047211 */ /* 0x000fe200078e10ff */
[----:B------:R-:W-:Y:S06]  /*6fc0*/  @!P2 BRA `(.L_x_16903) ;  /* 0x000000000004a947 */ /* 0x000fec0003800000 */
[----:B----4-:R3:W-:Y:S02]  /*6fd0*/  REDG.E.ADD.F32.FTZ.RN.STRONG.GPU desc[UR12][R6.64+-0x200], R5 ;  /* 0xfffe0005060079a6 */ /* 0x0107e4000c10f38c */
.L_x_16903:
[----:B------:R-:W-:Y:S05]  /*6fe0*/  BSYNC B0 ;  /* 0x0000000000007941 */ /* 0x000fea0003800000 */
.L_x_16902:
[----:B---34-:R3:W4:Y:S01]  /*6ff0*/  LDS R5, [R4+0xaa0] ;  /* 0x000aa00004057984 */ /* 0x0187220000000800 */
[----:B------:R-:W-:Y:S01]  /*7000*/  BSSY B0, `(.L_x_16904) ;  /* 0x0000005000007945 */ /* 0x000fe20003800000 */
[----:B------:R-:W-:Y:S02]  /*7010*/  LEA.HI.SX32 R114, R114, R59, 0x1b ;  /* 0x0000003b72727211 */ /* 0x000fe400078fdaff */
[----:B------:R-:W-:Y:S01]  /*7020*/  LEA R112, R112, R49, 0x2 ;  /* 0x0000003170707211 */ /* 0x000fe200078e10ff */
[----:B------:R-:W-:Y:S06]  /*7030*/  @!P3 BRA `(.L_x_16905) ;  /* 0x000000000004b947 */ /* 0x000fec0003800000 */
[----:B----4-:R4:W-:Y:S02]  /*7040*/  REDG.E.ADD.F32.FTZ.RN.STRONG.GPU desc[UR12][R6.64+-0x180], R5 ;  /* 0xfffe8005060079a6 */ /* 0x0109e4000c10f38c */
.L_x_16905:
[----:B------:R-:W-:Y:S05]  /*7050*/  BSYNC B0 ;  /* 0x0000000000007941 */ /* 0x000fea0003800000 */
.L_x_16904:
[----:B----4-:R4:W0:Y:S01]  /*7060*/  LDS R5, [R112+0xb20] ;  /* 0x000b200070057984 */ /* 0x0108220000000800 */
[----:B------:R-:W-:Y:S01]  /*7070*/  BSSY B0, `(.L_x_16906) ;  /* 0x0000005000007945 */ /* 0x000fe20003800000 */
[----:B------:R-:W-:Y:S01]  /*7080*/  LEA R114, R114, R49, 0x2 ;  /* 0x0000003172727211 */ /* 0x000fe200078e10ff */
[----:B------:R-:W-:Y:S02]  /*7090*/  FMUL.FTZ R127, R2, R127 ;  /* 0x0000007f027f7220 */ /* 0x000fe40000410000 */
[----:B------:R-:W-:Y:S05]  /*70a0*/  @!P4 BRA `(.L_x_16907) ;  /* 0x000000000004c947 */ /* 0x000fea0003800000 */
[----:B0-----:R0:W-:Y:S02]  /*70b0*/  REDG.E.ADD.F32.FTZ.RN.STRONG.GPU desc[UR12][R6.64+-0x100], R5 ;  /* 0xffff0005060079a6 */ /* 0x0011e4000c10f38c */
.L_x_16907:
[----:B------:R-:W-:Y:S05]  /*70c0*/  BSYNC B0 ;  /* 0x0000000000007941 */ /* 0x000fea0003800000 */
.L_x_16906:
[----:B0-----:R0:W0:Y:S01]  /*70d0*/  LDS R5, [R114+0xba0] ;  /* 0x000ba00072057984 */ /* 0x0010220000000800 */
[----:B------:R-:W-:Y:S01]  /*70e0*/  BSSY B0, `(.L_x_16908) ;  /* 0x0000004000007945 */ /* 0x000fe20003800000 */
[----:B------:R-:W-:-:S03]  /*70f0*/  FFMA.FTZ R127, R132, R125, R127 ;  /* 0x0000007d847f7223 */ /* 0x000fc6000001007f */
[----:B------:R-:W-:Y:S05]  /*7100*/  @!P5 BRA `(.L_x_16909) ;  /* 0x000000000004d947 */ /* 0x000fea0003800000 */
[----:B0-----:R0:W-:Y:S02]  /*7110*/  REDG.E.ADD.F32.FTZ.RN.STRONG.GPU desc[UR12][R6.64+-0x80], R5 ;  /* 0xffff8005060079a6 */ /* 0x0011e4000c10f38c */
.L_x_16909:
[----:B------:R-:W-:Y:S05]  /*7120*/  BSYNC B0 ;  /* 0x0000000000007941 */ /* 0x000fea0003800000 */
.L_x_16908:
[----:B---3--:R-:W-:Y:S01]  /*7130*/  FADD.FTZ R4, R120, R127 ;  /* 0x0000007f78047221 */ /* 0x008fe20000010000 */
[----:B----4-:R-:W3:Y:S01]  /*7140*/  SHFL.DOWN PT, R112, R118, 0x1, 0x1f ;  /* 0x08201f0076707f89 */ /* 0x010ee200000e0000 */
[----:B------:R-:W-:Y:S01]  /*7150*/  ISETP.GT.AND P0, PT, R64, 0x1e, PT ;  /* 0x0000001e4000780c */ /* 0x000fe20003f04270 */
[----:B------:R-:W-:Y:S01]  /*7160*/  FADD.FTZ R79, R125, R79 ;  /* 0x0000004f7d4f7221 */ /* 0x000fe20000010000 */
[----:B0-----:R-:W-:Y:S01]  /*7170*/  MOV R5, R118 ;  /* 0x0000007600057202 */ /* 0x001fe20000000f00 */
[----:B------:R-:W0:Y:S01]  /*7180*/  SHFL.DOWN PT, R127, R0, 0x1, 0x1f ;  /* 0x08201f00007f7f89 */ /* 0x000e2200000e0000 */
[----:B------:R-:W-:Y:S01]  /*7190*/  MOV R6, R0 ;  /* 0x0000000000067202 */ /* 0x000fe20000000f00 */
[----:B------:R-:W-:Y:S01]  /*71a0*/  FADD.FTZ R81, R108, R81 ;  /* 0x000000516c517221 */ /* 0x000fe20000010000 */
[----:B------:R-:W-:Y:S01]  /*71b0*/  MOV R7, R38 ;  /* 0x0000002600077202 */ /* 0x000fe20000000f00 */
[----:B------:R-:W4:Y:S01]  /*71c0*/  SHFL.DOWN PT, R114, R38, 0x1, 0x1f ;  /* 0x08201f0026727f89 */ /* 0x000f2200000e0000 */
[----:B------:R-:W-:Y:S01]  /*71d0*/  ISETP.NE.AND P1, PT, R64, RZ, PT ;  /* 0x000000ff4000720c */ /* 0x000fe20003f25270 */
[----:B------:R-:W-:Y:S01]  /*71e0*/  FADD.FTZ R83, R9, R83 ;  /* 0x0000005309537221 */ /* 0x000fe20000010000 */
[----:B------:R-:W-:Y:S01]  /*71f0*/  FMUL.FTZ R9, R25, R11 ;  /* 0x0000000b19097220 */ /* 0x000fe20000410000 */
[----:B--2---:R-:W2:Y:S01]  /*7200*/  SHFL.DOWN PT, R123, R4, 0x1, 0x1f ;  /* 0x08201f00047b7f89 */ /* 0x004ea200000e0000 */
[----:B------:R-:W-:Y:S01]  /*7210*/  ISETP.NE.AND P2, PT, R59, RZ, PT ;  /* 0x000000ff3b00720c */ /* 0x000fe20003f45270 */
[----:B------:R-:W-:Y:S01]  /*7220*/  FADD.FTZ R94, R8, R94 ;  /* 0x0000005e085e7221 */ /* 0x000fe20000010000 */
[----:B------:R-:W-:Y:S01]  /*7230*/  BSSY B0, `(.L_x_16910) ;  /* 0x000007c000007945 */ /* 0x000fe20003800000 */
        /* <DEDUP_REMOVED lines=9> */
[----:B--2---:R-:W-:-:S03]  /*72d0*/  @!P0 FADD.FTZ R4, R123, R4 ;  /* 0x000000047b048221 */ /* 0x004fc60000010000 */
[----:B------:R-:W2:Y:S01]  /*72e0*/  SHFL.DOWN PT, R38, R7, 0x2, 0x1f ;  /* 0x08401f0007267f89 */ /* 0x000ea200000e0000 */
[----:B------:R-:W-:-:S03]  /*72f0*/  ISETP.GT.AND P0, PT, R64, 0x1d, PT ;  /* 0x0000001d4000780c */ /* 0x000fc60003f04270 */
[----:B------:R-:W4:Y:S10]  /*7300*/  SHFL.DOWN PT, R123, R4, 0x2, 0x1f ;  /* 0x08401f00047b7f89 */ /* 0x000f3400000e0000 */
[----:B0-----:R-:W-:Y:S01]  /*7310*/  @!P0 FADD.FTZ R5, R5, R0 ;  /* 0x0000000005058221 */ /* 0x001fe20000010000 */
[----:B---3--:R-:W-:Y:S01]  /*7320*/  @!P0 FADD.FTZ R6, R6, R127 ;  /* 0x0000007f06068221 */ /* 0x008fe20000010000 */
[----:B--2---:R-:W-:-:S04]  /*7330*/  @!P0 FADD.FTZ R7, R7, R38 ;  /* 0x0000002607078221 */ /* 0x004fc80000010000 */
[----:B------:R-:W0:Y:S01]  /*7340*/  SHFL.DOWN PT, R137, R6, 0x4, 0x1f ;  /* 0x08801f0006897f89 */ /* 0x000e2200000e0000 */
[----:B----4-:R-:W-:-:S03]  /*7350*/  @!P0 FADD.FTZ R4, R4, R123 ;  /* 0x0000007b04048221 */ /* 0x010fc60000010000 */
[----:B------:R-:W2:Y:S01]  /*7360*/  SHFL.DOWN PT, R38, R5, 0x4, 0x1f ;  /* 0x08801f0005267f89 */ /* 0x000ea200000e0000 */
[CC--:B------:R-:W-:Y:S01]  /*7370*/  FMUL.FTZ R123, R25.reuse, R136.reuse ;  /* 0x00000088197b7220 */ /* 0x0c0fe20000410000 */
[----:B------:R-:W-:Y:S02]  /*7380*/  ISETP.GT.AND P0, PT, R64, 0x1b, PT ;  /* 0x0000001b4000780c */ /* 0x000fe40003f04270 */
[----:B------:R-:W3:Y:S01]  /*7390*/  SHFL.DOWN PT, R112, R7, 0x4, 0x1f ;  /* 0x08801f0007707f89 */ /* 0x000ee200000e0000 */
[-C--:B------:R-:W-:Y:S01]  /*73a0*/  FFMA.FTZ R123, R24, R3.reuse, -R123 ;  /* 0x00000003187b7223 */ /* 0x080fe2000001087b */
[C---:B------:R-:W-:Y:S02]  /*73b0*/  FMUL.FTZ R3, R25.reuse, R3 ;  /* 0x0000000319037220 */ /* 0x040fe40000410000 */
[----:B------:R-:W4:Y:S01]  /*73c0*/  SHFL.DOWN PT, R129, R4, 0x4, 0x1f ;  /* 0x08801f0004817f89 */ /* 0x000f2200000e0000 */
[----:B------:R-:W-:Y:S01]  /*73d0*/  FMUL.FTZ R127, R2, R123 ;  /* 0x0000007b027f7220 */ /* 0x000fe20000410000 */
[----:B------:R-:W-:Y:S01]  /*73e0*/  FFMA.FTZ R123, R24, R136, R3 ;  /* 0x00000088187b7223 */ /* 0x000fe20000010003 */
[----:B------:R-:W-:Y:S01]  /*73f0*/  FMUL.FTZ R3, R25, R130 ;  /* 0x0000008219037220 */ /* 0x000fe20000410000 */
[----:B------:R-:W-:-:S02]  /*7400*/  @!P1 MOV R2, 0x400 ;  /* 0x0000040000029802 */ /* 0x000fc40000000f00 */
[----:B------:R-:W-:Y:S01]  /*7410*/  FFMA.FTZ R132, R132, R123, R127 ;  /* 0x0000007b84847223 */ /* 0x000fe2000001007f */
[-C--:B------:R-:W-:Y:S01]  /*7420*/  FFMA.FTZ R0, R24, R133.reuse, -R3 ;  /* 0x0000008518007223 */ /* 0x080fe20000010803 */
[----:B------:R-:W5:Y:S01]  /*7430*/  @!P1 S2R R127, SR_CgaCtaId ;  /* 0x00000000007f9919 */ /* 0x000f620000008800 */
[C---:B------:R-:W-:Y:S01]  /*7440*/  FMUL.FTZ R3, R25.reuse, R134 ;  /* 0x0000008619037220 */ /* 0x040fe20000410000 */
[----:B------:R-:W-:Y:S01]  /*7450*/  FMUL.FTZ R133, R25, R133 ;  /* 0x0000008519857220 */ /* 0x000fe20000410000 */
[----:B------:R-:W-:Y:S01]  /*7460*/  FMUL.FTZ R135, R135, R0 ;  /* 0x0000000087877220 */ /* 0x000fe20000410000 */
[----:B0-----:R-:W-:Y:S01]  /*7470*/  @!P0 FADD.FTZ R6, R6, R137 ;  /* 0x0000008906068221 */ /* 0x001fe20000010000 */
[CC--:B------:R-:W-:Y:S01]  /*7480*/  FFMA.FTZ R3, R24.reuse, R131.reuse, -R3 ;  /* 0x0000008318037223 */ /* 0x0c0fe20000010803 */
        /* <DEDUP_REMOVED lines=9> */
[----:B------:R-:W-:Y:S01]  /*7520*/  FFMA.FTZ R110, R110, R133, R135 ;  /* 0x000000856e6e7223 */ /* 0x000fe20000010087 */
[----:B----4-:R-:W-:Y:S01]  /*7530*/  @!P0 FADD.FTZ R4, R4, R129 ;  /* 0x0000008104048221 */ /* 0x010fe20000010000 */
[----:B------:R-:W3:Y:S01]  /*7540*/  SHFL.DOWN PT, R112, R7, 0x8, 0x1f ;  /* 0x09001f0007707f89 */ /* 0x000ee200000e0000 */
[----:B------:R-:W-:Y:S01]  /*7550*/  ISETP.GT.AND P0, PT, R64, 0x17, PT ;  /* 0x000000174000780c */ /* 0x000fe20003f04270 */
[----:B------:R-:W-:Y:S01]  /*7560*/  FFMA.FTZ R140, R119, R0, R140 ;  /* 0x00000000778c7223 */ /* 0x000fe2000001008c */
[-C--:B------:R-:W-:Y:S01]  /*7570*/  FFMA.FTZ R0, R24, R39.reuse, -R3 ;  /* 0x0000002718007223 */ /* 0x080fe20000010803 */
[----:B------:R-:W4:Y:S01]  /*7580*/  SHFL.DOWN PT, R123, R4, 0x8, 0x1f ;  /* 0x09001f00047b7f89 */ /* 0x000f2200000e0000 */
[----:B------:R-:W-:Y:S01]  /*7590*/  FFMA.FTZ R109, R109, R136, R132 ;  /* 0x000000886d6d7223 */ /* 0x000fe20000010084 */
[----:B------:R-:W-:Y:S01]  /*75a0*/  FFMA.FTZ R110, R107, R130, R110 ;  /* 0x000000826b6e7223 */ /* 0x000fe2000001006e */
[C---:B------:R-:W-:Y:S01]  /*75b0*/  FMUL.FTZ R39, R25.reuse, R39 ;  /* 0x0000002719277220 */ /* 0x040fe20000410000 */
[----:B------:R-:W-:Y:S01]  /*75c0*/  FMUL.FTZ R3, R25, R41 ;  /* 0x0000002919037220 */ /* 0x000fe20000410000 */
[----:B------:R-:W-:Y:S01]  /*75d0*/  FADD.FTZ R106, R109, R106 ;  /* 0x0000006a6d6a7221 */ /* 0x000fe20000010000 */
[----:B------:R-:W-:Y:S01]  /*75e0*/  FADD.FTZ R93, R110, R93 ;  /* 0x0000005d6e5d7221 */ /* 0x000fe20000010000 */
[----:B------:R-:W-:Y:S01]  /*75f0*/  FFMA.FTZ R105, R105, R134, R140 ;  /* 0x0000008669697223 */ /* 0x000fe2000001008c */
[-C--:B------:R-:W-:Y:S01]  /*7600*/  FFMA.FTZ R3, R24, R75.reuse, -R3 ;  /* 0x0000004b18037223 */ /* 0x080fe20000010803 */
[----:B------:R-:W-:Y:S01]  /*7610*/  FMUL.FTZ R75, R25, R75 ;  /* 0x0000004b194b7220 */ /* 0x000fe20000410000 */
[----:B-----5:R-:W-:Y:S01]  /*7620*/  @!P1 LEA R49, R127, R2, 0x18 ;  /* 0x000000027f319211 */ /* 0x020fe200078ec0ff */
[----:B0-----:R-:W-:Y:S01]  /*7630*/  @!P0 FADD.FTZ R6, R6, R125 ;  /* 0x0000007d06068221 */ /* 0x001fe20000010000 */
[----:B------:R-:W-:Y:S01]  /*7640*/  FMUL.FTZ R2, R149, R0 ;  /* 0x0000000095027220 */ /* 0x000fe20000410000 */
[----:B------:R-:W-:Y:S01]  /*7650*/  FFMA.FTZ R0, R24, R139, R39 ;  /* 0x0000008b18007223 */ /* 0x000fe20000010027 */
[----:B------:R-:W-:Y:S01]  /*7660*/  FMUL.FTZ R39, R126, R3 ;  /* 0x000000037e277220 */ /* 0x000fe20000410000 */
[----:B--2---:R-:W-:Y:S01]  /*7670*/  @!P0 FADD.FTZ R5, R5, R38 ;  /* 0x0000002605058221 */ /* 0x004fe20000010000 */
[----:B------:R-:W0:Y:S01]  /*7680*/  SHFL.DOWN PT, R109, R6, 0x10, 0x1f ;  /* 0x0a001f00066d7f89 */ /* 0x000e2200000e0000 */
[----:B------:R-:W-:Y:S01]  /*7690*/  FFMA.FTZ R0, R117, R0, R2 ;  /* 0x0000000075007223 */ /* 0x000fe20000010002 */
[----:B------:R-:W-:Y:S01]  /*76a0*/  FMUL.FTZ R3, R25, R10 ;  /* 0x0000000a19037220 */ /* 0x000fe20000410000 */
[----:B---3--:R-:W-:Y:S01]  /*76b0*/  @!P0 FADD.FTZ R7, R7, R112 ;  /* 0x0000007007078221 */ /* 0x008fe20000010000 */
[----:B------:R-:W2:Y:S01]  /*76c0*/  SHFL.DOWN PT, R108, R5, 0x10, 0x1f ;  /* 0x0a001f00056c7f89 */ /* 0x000ea200000e0000 */
[----:B------:R-:W-:Y:S01]  /*76d0*/  FFMA.FTZ R0, R103, R139, R0 ;  /* 0x0000008b67007223 */ /* 0x000fe20000010000 */
[-C--:B------:R-:W-:Y:S01]  /*76e0*/  FFMA.FTZ R2, R24, R145.reuse, -R9 ;  /* 0x0000009118027223 */ /* 0x080fe20000010809 */
[----:B----4-:R-:W-:Y:S01]  /*76f0*/  @!P0 FADD.FTZ R4, R4, R123 ;  /* 0x0000007b04048221 */ /* 0x010fe20000010000 */
[----:B------:R-:W3:Y:S01]  /*7700*/  SHFL.DOWN PT, R110, R7, 0x10, 0x1f ;  /* 0x0a001f00076e7f89 */ /* 0x000ee200000e0000 */
[----:B------:R-:W-:Y:S01]  /*7710*/  FADD.FTZ R91, R0, R91 ;  /* 0x0000005b005b7221 */ /* 0x000fe20000010000 */
[----:B------:R-:W-:Y:S01]  /*7720*/  ISETP.GT.AND P0, PT, R64, 0xf, PT ;  /* 0x0000000f4000780c */ /* 0x000fe20003f04270 */
[C---:B------:R-:W-:Y:S01]  /*7730*/  FFMA.FTZ R0, R24.reuse, R146, -R3 ;  /* 0x0000009218007223 */ /* 0x040fe20000010803 */
[----:B------:R-:W4:Y:S01]  /*7740*/  SHFL.DOWN PT, R107, R4, 0x10, 0x1f ;  /* 0x0a001f00046b7f89 */ /* 0x000f2200000e0000 */
[----:B------:R-:W-:Y:S01]  /*7750*/  FMUL.FTZ R3, R25, R142 ;  /* 0x0000008e19037220 */ /* 0x000fe20000410000 */
        /* <DEDUP_REMOVED lines=8> */
[C---:B------:R-:W-:Y:S01]  /*77e0*/  FFMA.FTZ R0, R24.reuse, R10, R9 ;  /* 0x0000000a18007223 */ /* 0x040fe20000010009 */
[----:B------:R-:W-:Y:S01]  /*77f0*/  FFMA.FTZ R25, R24, R142, R25 ;  /* 0x0000008e18197223 */ /* 0x000fe20000010019 */
[----:B------:R-:W-:Y:S01]  /*7800*/  FMUL.FTZ R3, R42, R3 ;  /* 0x000000032a037220 */ /* 0x000fe20000410000 */
[----:B0-----:R-:W-:Y:S01]  /*7810*/  @!P0 FADD.FTZ R6, R6, R109 ;  /* 0x0000006d06068221 */ /* 0x001fe20000010000 */
        /* <DEDUP_REMOVED lines=29> */
.L_x_16911:
[----:B------:R-:W-:Y:S05]  /*79f0*/  BSYNC B0 ;  /* 0x0000000000007941 */ /* 0x000fea0003800000 */
.L_x_16910:
[----:B------:R-:W-:Y:S01]  /*7a00*/  IADD3 R88, R88, 0x1, RZ ;  /* 0x0000000158587810 */ /* 0x000fe20007ffe0ff */
[----:B------:R-:W-:-:S03]  /*7a10*/  UIADD3 UR5, UP0, UR5, 0x1, URZ ;  /* 0x0000000105057890 */ /* 0x000fc6000ff1e03f */
[----:B------:R-:W-:Y:S01]  /*7a20*/  ISETP.GE.AND P0, PT, R88, UR11, PT ;  /* 0x0000000b58007c0c */ /* 0x000fe2000bf06270 */
[----:B------:R-:W-:-:S12]  /*7a30*/  UIADD3.X UR6, URZ, UR6, URZ, UP0, !UPT ;  /* 0x000000063f067290 */ /* 0x000fd800087fe43f */
[----:B------:R-:W-:Y:S05]  /*7a40*/  @!P0 BRA `(.L_x_16912) ;  /* 0xffffffb400148947 */ /* 0x000fea000383ffff */
.L_x_16865:
[----:B------:R-:W-:Y:S01]  /*7a50*/  BAR.SYNC.DEFER_BLOCKING 0x0 ;  /* 0x0000000000007b1d */ /* 0x000fe20000010000 */
[----:B-1----:R-:W-:-:S07]  /*7a60*/  IMAD.WIDE R2, R59, 0x10, R16 ;  /* 0x000000103b027825 */ /* 0x002fce00078e0210 */
[----:B------:R-:W1:Y:S01]  /*7a70*/  LDC.64 R28, c[0x0][0x388] ;  /* 0x0000e200ff1c7b82 */ /* 0x000e620000000a00 */
[----:B------:R-:W-:Y:S01]  /*7a80*/  F2FP.BF16.F32.PACK_AB R79, R79, R92 ;  /* 0x0000005c4f4f723e */ /* 0x000fe200000010ff */
[----:B------:R-:W-:Y:S01]  /*7a90*/  ULDC.64 UR6, c[0x0][0x390] ;  /* 0x0000e40000067ab9 */ /* 0x000fe20000000a00 */
[----:B------:R-:W-:Y:S02]  /*7aa0*/  F2FP.BF16.F32.PACK_AB R78, R81, R94 ;  /* 0x0000005e514e723e */ /* 0x000fe400000010ff */
[----:B------:R-:W-:Y:S02]  /*7ab0*/  F2FP.BF16.F32.PACK_AB R77, R83, R96 ;  /* 0x00000060534d723e */ /* 0x000fe400000010ff */
[----:B------:R-:W-:Y:S01]  /*7ac0*/  F2FP.BF16.F32.PACK_AB R76, R85, R98 ;  /* 0x00000062554c723e */ /* 0x000fe200000010ff */
[----:B------:R-:W3:Y:S01]  /*7ad0*/  LDC.64 R30, c[0x0][0x3e0] ;  /* 0x0000f800ff1e7b82 */ /* 0x000ee20000000a00 */
[----:B0-2---:R-:W2:Y:S01]  /*7ae0*/  LDG.E.128 R4, desc[UR12][R2.64] ;  /* 0x0000000c02047981 */ /* 0x005ea2000c1e1d00 */
[----:B------:R-:W-:Y:S01]  /*7af0*/  IADD3 R32, R47, -0x1, RZ ;  /* 0xffffffff2f207810 */ /* 0x000fe20007ffe0ff */
[----:B------:R-:W-:-:S02]  /*7b00*/  UIADD3 UR4, UR4, 0x1, URZ ;  /* 0x0000000104047890 */ /* 0x000fc4000fffe03f */
[----:B--2---:R-:W-:Y:S01]  /*7b10*/  STS.128 [R45], R4 ;  /* 0x000000042d007388 */ /* 0x004fe20000000c00 */
[----:B------:R-:W-:-:S03]  /*7b20*/  NOP ;  /* 0x0000000000007918 */ /* 0x000fc60000000000 */
[----:B------:R-:W0:Y:S01]  /*7b30*/  LDS.128 R8, [R45] ;  /* 0x000000002d087984 */ /* 0x000e220000000c00 */
[----:B------:R-:W-:Y:S06]  /*7b40*/  BAR.SYNC.DEFER_BLOCKING 0x0 ;  /* 0x0000000000007b1d */ /* 0x000fec0000010000 */
[----:B------:R-:W-:Y:S01]  /*7b50*/  STS.128 [R45], R76 ;  /* 0x0000004c2d007388 */ /* 0x000fe20000000c00 */
[----:B0-----:R-:W-:Y:S02]  /*7b60*/  SHF.L.U32 R13, R8, 0x10, RZ ;  /* 0x00000010080d7819 */ /* 0x001fe400000006ff */
[----:B------:R-:W-:-:S02]  /*7b70*/  SHF.L.U32 R3, R10, 0x10, RZ ;  /* 0x000000100a037819 */ /* 0x000fc400000006ff */
[----:B------:R-:W-:Y:S01]  /*7b80*/  PRMT R8, R8, 0x7632, R8 ;  /* 0x0000763208087816 */ /* 0x000fe20000000008 */
[--C-:B------:R-:W-:Y:S01]  /*7b90*/  FADD.FTZ R0, R13, R66.reuse ;  /* 0x000000420d007221 */ /* 0x100fe20000010000 */
[----:B------:R-:W-:Y:S01]  /*7ba0*/  SHF.L.U32 R13, R9, 0x10, RZ ;  /* 0x00000010090d7819 */ /* 0x000fe200000006ff */
[--C-:B------:R-:W-:Y:S01]  /*7bb0*/  FADD.FTZ R5, R3, R66.reuse ;  /* 0x0000004203057221 */ /* 0x100fe20000010000 */
[----:B------:R-:W-:Y:S02]  /*7bc0*/  SHF.L.U32 R3, R11, 0x10, RZ ;  /* 0x000000100b037819 */ /* 0x000fe400000006ff */
        /* <DEDUP_REMOVED lines=8> */
[----:B------:R-:W-:Y:S01]  /*7c50*/  SHF.L.U32 R9, R9, 0x10, RZ ;  /* 0x0000001009097819 */ /* 0x000fe200000006ff */
[----:B------:R-:W-:Y:S01]  /*7c60*/  @!P6 FMUL.FTZ R0, R0, -1.4426950216293334961 ;  /* 0xbfb8aa3b0000e820 */ /* 0x000fe20000410000 */
[----:B------:R-:W-:Y:S02]  /*7c70*/  FSETP.GTU.FTZ.AND P2, PT, R6, 20, PT ;  /* 0x41a000000600780b */ /* 0x000fe40003f5c000 */
[----:B------:R-:W-:Y:S01]  /*7c80*/  PRMT R11, R11, 0x7632, R11 ;  /* 0x000076320b0b7816 */ /* 0x000fe2000000000b */
[----:B------:R-:W-:-:S02]  /*7c90*/  FADD.FTZ R9, R9, R66 ;  /* 0x0000004209097221 */ /* 0x000fc40000010000 */
[----:B------:R-:W0:Y:S01]  /*7ca0*/  @!P6 MUFU.EX2 R0, R0 ;  /* 0x000000000000e308 */ /* 0x000e220000000800 */
[----:B------:R-:W-:Y:S01]  /*7cb0*/  @!P0 FMUL.FTZ R4, R13, -1.4426950216293334961 ;  /* 0xbfb8aa3b0d048820 */ /* 0x000fe20000410000 */
[----:B------:R-:W-:Y:S01]  /*7cc0*/  SHF.L.U32 R11, R11, 0x10, RZ ;  /* 0x000000100b0b7819 */ /* 0x000fe200000006ff */
[----:B------:R-:W-:-:S05]  /*7cd0*/  NOP ;  /* 0x0000000000007918 */ /* 0x000fca0000000000 */
[----:B------:R-:W2:Y:S01]  /*7ce0*/  @!P0 MUFU.EX2 R4, R4 ;  /* 0x0000000400048308 */ /* 0x000ea20000000800 */
[----:B------:R-:W-:Y:S01]  /*7cf0*/  FSETP.GTU.FTZ.AND P4, PT, R9, 20, PT ;  /* 0x41a000000900780b */ /* 0x000fe20003f9c000 */
[----:B------:R-:W-:Y:S01]  /*7d00*/  @!P2 FMUL.FTZ R8, R6, -1.4426950216293334961 ;  /* 0xbfb8aa3b0608a820 */ /* 0x000fe20000410000 */
[--C-:B------:R-:W-:Y:S01]  /*7d10*/  FADD.FTZ R11, R11, R66.reuse ;  /* 0x000000420b0b7221 */ /* 0x100fe20000010000 */
[----:B------:R-:W4:Y:S01]  /*7d20*/  LDS.128 R12, [R45] ;  /* 0x000000002d0c7984 */ /* 0x000f220000000c00 */
[----:B0-----:R-:W-:Y:S01]  /*7d30*/  @!P6 FADD.FTZ R2, R0, 1 ;  /* 0x3f8000000002e421 */ /* 0x001fe20000010000 */
[----:B------:R-:W-:Y:S01]  /*7d40*/  FADD.FTZ R0, R3, R66 ;  /* 0x0000004203007221 */ /* 0x000fe20000010000 */
[----:B------:R-:W-:Y:S01]  /*7d50*/  @!P1 FMUL.FTZ R3, R5, -1.4426950216293334961 ;  /* 0xbfb8aa3b05039820 */ /* 0x000fe20000410000 */
[----:B------:R-:W-:Y:S01]  /*7d60*/  SHF.L.U32 R5, R10, 0x10, RZ ;  /* 0x000000100a057819 */ /* 0x000fe200000006ff */
[----:B------:R0:W5:Y:S02]  /*7d70*/  @!P6 MUFU.RCP R7, R2 ;  /* 0x000000020007e308 */ /* 0x0001640000001000 */
[----:B------:R-:W-:-:S02]  /*7d80*/  FSETP.GTU.FTZ.AND P3, PT, R0, 20, PT ;  /* 0x41a000000000780b */ /* 0x000fc40003f7c000 */
[----:B------:R-:W-:Y:S01]  /*7d90*/  FADD.FTZ R5, R5, R66 ;  /* 0x0000004205057221 */ /* 0x000fe20000010000 */
[----:B--2---:R-:W-:-:S03]  /*7da0*/  @!P0 FADD.FTZ R4, R4, 1 ;  /* 0x3f80000004048421 */ /* 0x004fc60000010000 */
[----:B------:R-:W2:Y:S01]  /*7db0*/  @!P1 MUFU.EX2 R3, R3 ;  /* 0x0000000300039308 */ /* 0x000ea20000000800 */
[----:B------:R-:W-:Y:S01]  /*7dc0*/  FSETP.GTU.FTZ.AND P5, PT, R5, 20, PT ;  /* 0x41a000000500780b */ /* 0x000fe20003fbc000 */
[----:B0-----:R-:W-:-:S05]  /*7dd0*/  @!P4 FMUL.FTZ R2, R9, -1.4426950216293334961 ;  /* 0xbfb8aa3b0902c820 */ /* 0x001fca0000410000 */
[----:B------:R-:W-:Y:S01]  /*7de0*/  @!P3 FMUL.FTZ R0, R0, -1.4426950216293334961 ;  /* 0xbfb8aa3b0000b820 */ /* 0x000fe20000410000 */
[----:B------:R-:W0:Y:S01]  /*7df0*/  @!P2 MUFU.EX2 R8, R8 ;  /* 0x000000080008a308 */ /* 0x000e220000000800 */
[----:B-----5:R-:W-:Y:S01]  /*7e00*/  @!P6 FMUL.FTZ R100, R100, R7 ;  /* 0x000000076464e220 */ /* 0x020fe20000410000 */
[----:B------:R-:W-:-:S04]  /*7e10*/  FSETP.GTU.FTZ.AND P6, PT, R11, 20, PT ;  /* 0x41a000000b00780b */ /* 0x000fc80003fdc000 */
[----:B------:R-:W-:Y:S02]  /*7e20*/  @!P5 FMUL.FTZ R5, R5, -1.4426950216293334961 ;  /* 0xbfb8aa3b0505d820 */ /* 0x000fe40000410000 */
[----:B------:R1:W-:Y:S01]  /*7e30*/  @!P4 MUFU.EX2 R6, R2 ;  /* 0x000000020006c308 */ /* 0x0003e20000000800 */
[----:B--2---:R-:W-:-:S06]  /*7e40*/  @!P1 FADD.FTZ R3, R3, 1 ;  /* 0x3f80000003039421 */ /* 0x004fcc0000010000 */
[----:B------:R-:W-:Y:S01]  /*7e50*/  @!P6 FMUL.FTZ R9, R11, -1.4426950216293334961 ;  /* 0xbfb8aa3b0b09e820 */ /* 0x000fe20000410000 */
[----:B------:R-:W2:Y:S01]  /*7e60*/  @!P5 MUFU.EX2 R7, R5 ;  /* 0x000000050007d308 */ /* 0x000ea20000000800 */
[----:B-1----:R-:W-:Y:S02]  /*7e70*/  IMAD R2, R28, UR15, RZ ;  /* 0x0000000f1c027c24 */ /* 0x002fe4000f8e02ff */
[----:B0-----:R-:W-:Y:S02]  /*7e80*/  @!P2 FADD.FTZ R8, R8, 1 ;  /* 0x3f8000000808a421 */ /* 0x001fe40000010000 */
[----:B------:R-:W-:-:S03]  /*7e90*/  IMAD R11, R29, UR14, R2 ;  /* 0x0000000e1d0b7c24 */ /* 0x000fc6000f8e0202 */
[----:B------:R0:W1:Y:S08]  /*7ea0*/  @!P0 MUFU.RCP R10, R4 ;  /* 0x00000004000a8308 */ /* 0x0000700000001000 */
[----:B------:R5:W3:Y:S01]  /*7eb0*/  @!P1 MUFU.RCP R24, R3 ;  /* 0x0000000300189308 */ /* 0x000ae20000001000 */
[----:B0-----:R-:W-:Y:S01]  /*7ec0*/  SHF.L.U32 R4, R32, 0x8, RZ ;  /* 0x0000000820047819 */ /* 0x001fe200000006ff */
[----:B--2---:R-:W-:-:S03]  /*7ed0*/  @!P5 FADD.FTZ R7, R7, 1 ;  /* 0x3f8000000707d421 */ /* 0x004fc60000010000 */
[----:B------:R-:W-:-:S03]  /*7ee0*/  SHF.R.S32.HI R5, RZ, 0x1f, R4 ;  /* 0x0000001fff057819 */ /* 0x000fc60000011404 */
[----:B------:R-:W0:Y:S01]  /*7ef0*/  @!P3 MUFU.EX2 R0, R0 ;  /* 0x000000000000b308 */ /* 0x000e220000000800 */
[----:B-1----:R-:W-:Y:S01]  /*7f00*/  @!P0 FMUL.FTZ R89, R89, R10 ;  /* 0x0000000a59598220 */ /* 0x002fe20000410000 */
[----:B-----5:R-:W-:Y:S02]  /*7f10*/  IMAD.WIDE.U32 R2, R28, UR14, R4 ;  /* 0x0000000e1c027c25 */ /* 0x020fe4000f8e0004 */
[----:B------:R-:W1:Y:S03]  /*7f20*/  LDC.64 R28, c[0x0][0x3a8] ;  /* 0x0000ea00ff1c7b82 */ /* 0x000e660000000a00 */
[----:B------:R-:W-:Y:S01]  /*7f30*/  IADD3 R3, R3, R11, RZ ;  /* 0x0000000b03037210 */ /* 0x000fe20007ffe0ff */
[----:B------:R-:W2:Y:S01]  /*7f40*/  @!P6 MUFU.EX2 R9, R9 ;  /* 0x000000090009e308 */ /* 0x000ea20000000800 */
[----:B---3--:R-:W-:Y:S01]  /*7f50*/  @!P1 FMUL.FTZ R91, R91, R24 ;  /* 0x000000185b5b9220 */ /* 0x008fe20000410000 */
[----:B------:R-:W-:Y:S01]  /*7f60*/  IADD3 R16, P1, R16, -0x200, RZ ;  /* 0xfffffe0010107810 */ /* 0x000fe20007f3e0ff */
[----:B------:R-:W-:-:S03]  /*7f70*/  IMAD.WIDE.U32 R2, R69, UR6, R2 ;  /* 0x0000000645027c25 */ /* 0x000fc6000f8e0002 */
[----:B------:R-:W-:Y:S02]  /*7f80*/  IADD3.X R17, R17, -0x1, RZ, P1, !PT ;  /* 0xffffffff11117810 */ /* 0x000fe40000ffe4ff */
[----:B------:R3:W5:Y:S01]  /*7f90*/  @!P2 MUFU.RCP R26, R8 ;  /* 0x00000008001aa308 */ /* 0x0007620000001000 */
[----:B0-----:R-:W-:Y:S01]  /*7fa0*/  @!P3 FADD.FTZ R0, R0, 1 ;  /* 0x3f8000000000b421 */ /* 0x001fe20000010000 */
[----:B------:R-:W-:-:S04]  /*7fb0*/  IADD3 R53, P1, R53, -0x400, RZ ;  /* 0xfffffc0035357810 */ /* 0x000fc80007f3e0ff */
[----:B------:R-:W-:Y:S02]  /*7fc0*/  IADD3.X R51, R51, -0x1, RZ, P1, !PT ;  /* 0xffffffff33337810 */ /* 0x000fe40000ffe4ff */
[----:B------:R0:W4:Y:S01]  /*7fd0*/  @!P5 MUFU.RCP R25, R7 ;  /* 0x000000070019d308 */ /* 0x0001220000001000 */
[----:B---3--:R-:W-:Y:S01]  /*7fe0*/  @!P4 FADD.FTZ R8, R6, 1 ;  /* 0x3f8000000608c421 */ /* 0x008fe20000010000 */
[----:B------:R-:W-:Y:S02]  /*7ff0*/  IMAD R6, R68, UR6, RZ ;  /* 0x0000000644067c24 */ /* 0x000fe4000f8e02ff */
[----:B--2---:R-:W-:Y:S01]  /*8000*/  @!P6 FADD.FTZ R9, R9, 1 ;  /* 0x3f8000000909e421 */ /* 0x004fe20000010000 */
[----:B-1----:R-:W-:-:S03]  /*8010*/  IMAD.WIDE.U32 R4, R28, UR14, R4 ;  /* 0x0000000e1c047c25 */ /* 0x002fc6000f8e0004 */
[----:B------:R-:W1:Y:S01]  /*8020*/  @!P3 MUFU.RCP R0, R0 ;  /* 0x000000000000b308 */ /* 0x000e620000001000 */
[----:B0-----:R-:W-:Y:S01]  /*8030*/  IMAD R7, R69, UR7, R6 ;  /* 0x0000000745077c24 */ /* 0x001fe2000f8e0206 */
[----:B------:R-:W-:Y:S01]  /*8040*/  LEA R6, P0, R2, R30, 0x1 ;  /* 0x0000001e02067211 */ /* 0x000fe200078008ff */
[----:B-----5:R-:W-:Y:S01]  /*8050*/  @!P2 FMUL.FTZ R93, R93, R26 ;  /* 0x0000001a5d5da220 */ /* 0x020fe20000410000 */
[----:B------:R-:W-:Y:S01]  /*8060*/  ULDC.64 UR6, c[0x0][0x3b0] ;  /* 0x0000ec0000067ab9 */ /* 0x000fe20000000a00 */
[----:B------:R-:W-:Y:S02]  /*8070*/  IADD3 R62, P2, R62, -0x200, RZ ;  /* 0xfffffe003e3e7810 */ /* 0x000fe40007f5e0ff */
[----:B------:R-:W-:Y:S01]  /*8080*/  IADD3 R3, R3, R7, RZ ;  /* 0x0000000703037210 */ /* 0x000fe20007ffe0ff */
[----:B------:R-:W0:Y:S01]  /*8090*/  @!P6 MUFU.RCP R9, R9 ;  /* 0x000000090009e308 */ /* 0x000e220000001000 */
[----:B----4-:R-:W-:Y:S01]  /*80a0*/  @!P5 FMUL.FTZ R104, R104, R25 ;  /* 0x000000196868d220 */ /* 0x010fe20000410000 */
[----:B------:R-:W-:-:S02]  /*80b0*/  IADD3.X R57, R57, -0x1, RZ, P2, !PT ;  /* 0xffffffff39397810 */ /* 0x000fc400017fe4ff */
[----:B------:R-:W-:Y:S02]  /*80c0*/  LEA.HI.X R7, R2, R31, R3, 0x1, P0 ;  /* 0x0000001f02077211 */ /* 0x000fe400000f0c03 */
[----:B------:R-:W-:Y:S01]  /*80d0*/  F2FP.BF16.F32.PACK_AB R10, R104, R91 ;  /* 0x0000005b680a723e */ /* 0x000fe200000010ff */
[----:B------:R-:W2:Y:S01]  /*80e0*/  LDC.64 R30, c[0x0][0x3f0] ;  /* 0x0000fc00ff1e7b82 */ /* 0x000ea20000000a00 */
[----:B------:R3:W4:Y:S01]  /*80f0*/  @!P4 MUFU.RCP R11, R8 ;  /* 0x00000008000bc308 */ /* 0x0007220000001000 */
[----:B------:R-:W-:-:S04]  /*8100*/  IMAD.WIDE R2, R59, 0x10, R6 ;  /* 0x000000103b027825 */ /* 0x000fc800078e0206 */
[----:B-1----:R-:W-:Y:S01]  /*8110*/  @!P3 FMUL.FTZ R87, R87, R0 ;  /* 0x000000005757b220 */ /* 0x002fe20000410000 */
[----:B------:R-:W-:Y:S01]  /*8120*/  IADD3 R60, P3, R60, -0x200, RZ ;  /* 0xfffffe003c3c7810 */ /* 0x000fe20007f7e0ff */
[----:B------:R-:W-:Y:S01]  /*8130*/  IMAD R0, R28, UR15, RZ ;  /* 0x0000000f1c007c24 */ /* 0x000fe2000f8e02ff */
[----:B------:R1:W-:Y:S02]  /*8140*/  STG.E.128 desc[UR12][R2.64], R12 ;  /* 0x0000000c02007986 */ /* 0x0003e4000c101d0c */
[----:B------:R-:W-:Y:S01]  /*8150*/  IADD3.X R55, R55, -0x1, RZ, P3, !PT ;  /* 0xffffffff37377810 */ /* 0x000fe20001ffe4ff */
[----:B0-----:R-:W-:Y:S01]  /*8160*/  @!P6 FMUL.FTZ R106, R106, R9 ;  /* 0x000000096a6ae220 */ /* 0x001fe20000410000 */
[----:B---3--:R-:W-:Y:S01]  /*8170*/  F2FP.BF16.F32.PACK_AB R8, R87, R100 ;  /* 0x000000645708723e */ /* 0x008fe200000010ff */
[----:B------:R-:W-:Y:S02]  /*8180*/  IMAD R7, R29, UR14, R0 ;  /* 0x0000000e1d077c24 */ /* 0x000fe4000f8e0200 */
[----:B------:R-:W-:Y:S01]  /*8190*/  FADD.FTZ R100, R100, R61 ;  /* 0x0000003d64647221 */ /* 0x000fe20000010000 */
[----:B------:R-:W-:-:S02]  /*81a0*/  IMAD R0, R68, UR6, RZ ;  /* 0x0000000644007c24 */ /* 0x000fc4000f8e02ff */
[----:B------:R-:W-:Y:S01]  /*81b0*/  IADD3 R5, R5, R7, RZ ;  /* 0x0000000705057210 */ /* 0x000fe20007ffe0ff */
[----:B----4-:R-:W-:Y:S01]  /*81c0*/  @!P4 FMUL.FTZ R102, R102, R11 ;  /* 0x0000000b6666c220 */ /* 0x010fe20000410000 */
[----:B------:R-:W-:Y:S01]  /*81d0*/  F2FP.BF16.F32.PACK_AB R11, R106, R93 ;  /* 0x0000005d6a0b723e */ /* 0x000fe200000010ff */
[C---:B------:R-:W-:Y:S02]  /*81e0*/  IMAD R7, R69.reuse, UR7, R0 ;  /* 0x0000000745077c24 */ /* 0x040fe4000f8e0200 */
[----:B------:R-:W-:Y:S01]  /*81f0*/  FADD.FTZ R100, R100, R87 ;  /* 0x0000005764647221 */ /* 0x000fe20000010000 */
[----:B------:R-:W-:Y:S01]  /*8200*/  F2FP.BF16.F32.PACK_AB R9, R102, R89 ;  /* 0x000000596609723e */ /* 0x000fe200000010ff */
[----:B------:R-:W-:Y:S01]  /*8210*/  BAR.SYNC.DEFER_BLOCKING 0x0 ;  /* 0x0000000000007b1d */ /* 0x000fe20000010000 */
[----:B-1----:R-:W-:-:S04]  /*8220*/  IMAD.WIDE.U32 R2, R69, UR6, R4 ;  /* 0x0000000645027c25 */ /* 0x002fc8000f8e0004 */
[----:B------:R-:W-:Y:S01]  /*8230*/  FADD.FTZ R89, R100, R89 ;  /* 0x0000005964597221 */ /* 0x000fe20000010000 */
[----:B------:R-:W-:-:S03]  /*8240*/  IADD3 R0, R3, R7, RZ ;  /* 0x0000000703007210 */ /* 0x000fc60007ffe0ff */
[----:B------:R-:W-:Y:S01]  /*8250*/  FADD.FTZ R102, R89, R102 ;  /* 0x0000006659667221 */ /* 0x000fe20000010000 */
[----:B--2---:R-:W-:-:S03]  /*8260*/  LEA R4, P0, R2, R30, 0x1 ;  /* 0x0000001e02047211 */ /* 0x004fc600078008ff */
[----:B------:R-:W-:Y:S01]  /*8270*/  FADD.FTZ R91, R102, R91 ;  /* 0x0000005b665b7221 */ /* 0x000fe20000010000 */
[----:B------:R-:W-:Y:S02]  /*8280*/  LEA.HI.X R5, R2, R31, R0, 0x1, P0 ;  /* 0x0000001f02057211 */ /* 0x000fe400000f0c00 */
[----:B------:R-:W-:Y:S01]  /*8290*/  ISETP.GT.AND P0, PT, R47, 0x1, PT ;  /* 0x000000012f00780c */ /* 0x000fe20003f04270 */
[----:B------:R-:W-:Y:S01]  /*82a0*/  FADD.FTZ R104, R91, R104 ;  /* 0x000000685b687221 */ /* 0x000fe20000010000 */
[----:B------:R-:W-:Y:S01]  /*82b0*/  MOV R47, R32 ;  /* 0x00000020002f7202 */ /* 0x000fe20000000f00 */
[----:B------:R-:W-:-:S04]  /*82c0*/  IMAD.WIDE R2, R59, 0x10, R4 ;  /* 0x000000103b027825 */ /* 0x000fc800078e0204 */
[----:B------:R-:W-:-:S04]  /*82d0*/  FADD.FTZ R61, R104, R93 ;  /* 0x0000005d683d7221 */ /* 0x000fc80000010000 */
[----:B------:R-:W-:Y:S01]  /*82e0*/  FADD.FTZ R61, R61, R106 ;  /* 0x0000006a3d3d7221 */ /* 0x000fe20000010000 */
[----:B------:R-:W-:Y:S01]  /*82f0*/  STS.128 [R45], R8 ;  /* 0x000000082d007388 */ /* 0x000fe20000000c00 */
[----:B------:R-:W-:-:S03]  /*8300*/  NOP ;  /* 0x0000000000007918 */ /* 0x000fc60000000000 */
[----:B------:R-:W0:Y:S04]  /*8310*/  LDS.128 R24, [R45] ;  /* 0x000000002d187984 */ /* 0x000e280000000c00 */
[----:B0-----:R0:W-:Y:S01]  /*8320*/  STG.E.128 desc[UR12][R2.64], R24 ;  /* 0x0000001802007986 */ /* 0x0011e2000c101d0c */
[----:B------:R-:W-:Y:S05]  /*8330*/  @P0 BRA `(.L_x_16913) ;  /* 0xffffff8400740947 */ /* 0x000fea000383ffff */
.L_x_16847:
        /* <DEDUP_REMOVED lines=26> */
.L_x_16915:
[----:B------:R-:W-:Y:S05]  /*84e0*/  BSYNC B0 ;  /* 0x0000000000007941 */ /* 0x000fea0003800000 */
.L_x_16914:
        /* <DEDUP_REMOVED lines=29> */
.L_x_16917:
[----:B------:R-:W2:Y:S02]  /*86c0*/  S2R R15, SR_TID.X ;  /* 0x00000000000f7919 */ /* 0x000ea40000002100 */
.L_x_16918:
[----:B------:R-:W-:Y:S05]  /*86d0*/  BSYNC B0 ;  /* 0x0000000000007941 */ /* 0x000fea0003800000 */
.L_x_16916:
        /* <DEDUP_REMOVED lines=22> */
.L_x_16920:
        /* <DEDUP_REMOVED lines=28> */
.L_x_16919:
[----:B------:R-:W-:Y:S05]  /*8a00*/  EXIT ;  /* 0x000000000000794d */ /* 0x000fea0003800000 */
.L_x_16921:
        /* <DEDUP_REMOVED lines=15> */
.L_x_19019:


//--------------------- .text._Z25selective_scan_bwd_kernelI32Selective_Scan_bwd_kernel_traitsILi32ELi8ELb1ELb1ELb0ELb0ELb0EN3c108BFloat16ENS1_7complexIfEEEEv12SSMParamsBwd --------------------------
	.section	.text._Z25selective_scan_bwd_kernelI32Selective_Scan_bwd_kernel_traitsILi32ELi8ELb1ELb1ELb0ELb0ELb0EN3c108BFloat16ENS1_7complexIfEEEEv12SSMParamsBwd,"ax",@progbits
	.align	128
        .global         _Z25selective_scan_bwd_kernelI32Selective_Scan_bwd_kernel_traitsILi32ELi8ELb1ELb1ELb0ELb0ELb0EN3c108BFloat16ENS1_7complexIfEEEEv12SSMParamsBwd
        .type           _Z25selective_scan_bwd_kernelI32Selective_Scan_bwd_kernel_traitsILi32ELi8ELb1ELb1ELb0ELb0ELb0EN3c108BFloat16ENS1_7complexIfEEEEv12SSMParamsBwd,@function
        .size           _Z25selective_scan_bwd_kernelI32Selective_Scan_bwd_kernel_traitsILi32ELi8ELb1ELb1ELb0ELb0ELb0EN3c108BFloat16ENS1_7complexIfEEEEv12SSMParamsBwd,(.L_x_19020 - _Z25selective_scan_bwd_kernelI32Selective_Scan_bwd_kernel_traitsILi32ELi8ELb1ELb1ELb0ELb0ELb0EN3c108BFloat16ENS1_7complexIfEEEEv12SSMParamsBwd)
        .other          _Z25selective_scan_bwd_kernelI32Selective_Scan_bwd_kernel_traitsILi32ELi8ELb1ELb1ELb0ELb0ELb0EN3c108BFloat16ENS1_7complexIfEEEEv12SSMParamsBwd,@"STO_CUDA_ENTRY STV_DEFAULT"
_Z25selective_scan_bwd_kernelI32Selective_Scan_bwd_kernel_traitsILi32ELi8ELb1ELb1ELb0ELb0ELb0EN3c108BFloat16ENS1_7complexIfEEEEv12SSMParamsBwd:
.text._Z25selective_scan_bwd_kernelI32Selective_Scan_bwd_kernel_traitsILi32ELi8ELb1ELb1ELb0ELb0ELb0EN3c108BFloat16ENS1_7complexIfEEEEv12SSMParamsBwd:
        /* <DEDUP_REMOVED lines=146> */
.L_x_16972:
[----:B------:R-:W-:Y:S01]  /*0920*/  BAR.SYNC.DEFER_BLOCKING 0x0 ;  /* 0x0000000000007b1d */ /* 0x000fe20000010000 */
[----:B0-----:R-:W-:Y:S02]  /*0930*/  MOV R2, R52 ;  /* 0x0000003400027202 */ /* 0x001fe40000000f00 */
[----:B------:R-:W-:-:S03]  /*0940*/  MOV R3, R51 ;  /* 0x0000003300037202 */ /* 0x000fc60000000f00 */
[----:B------:R-:W-:Y:S01]  /*0950*/  ULDC UR5, c[0x0][0x21c] ;  /* 0x0000870000057ab9 */ /* 0x000fe20000000800 */
[----:B--2---:R-:W-:-:S05]  /*0960*/  IMAD.WIDE R2, R53, 0x10, R2 ;  /* 0x0000001035027825 */ /* 0x004fca00078e0202 */
[----:B------:R0:W2:Y:S02]  /*0970*/  LDG.E.128 R24, desc[UR12][R2.64] ;  /* 0x0000000c02187981 */ /* 0x0000a4000c1e1d00 */
[----:B0-----:R-:W-:Y:S02]  /*0980*/  MOV R2, R50 ;  /* 0x0000003200027202 */ /* 0x001fe40000000f00 */
[----:B------:R-:W-:-:S03]  /*0990*/  MOV R3, R49 ;  /* 0x0000003100037202 */ /* 0x000fc60000000f00 */
[----:B------:R-:W-:Y:S01]  /*09a0*/  IMAD.WIDE R12, R53, 0x10, R2 ;  /* 0x00000010350c7825 */ /* 0x000fe200078e0202 */
[----:B--2---:R0:W-:Y:S01]  /*09b0*/  STS.128 [R42], R24 ;  /* 0x000000182a007388 */ /* 0x0041e20000000c00 */
[----:B------:R-:W-:-:S03]  /*09c0*/  NOP ;  /* 0x0000000000007918 */ /* 0x000fc60000000000 */
[----:B------:R-:W1:Y:S01]  /*09d0*/  LDS.128 R4, [R42] ;  /* 0x000000002a047984 */ /* 0x000e620000000c00 */
[----:B------:R-:W-:Y:S06]  /*09e0*/  BAR.SYNC.DEFER_BLOCKING 0x0 ;  /* 0x0000000000007b1d */ /* 0x000fec0000010000 */
[----:B------:R-:W2:Y:S01]  /*09f0*/  LDG.E.128 R28, desc[UR12][R12.64] ;  /* 0x0000000c0c1c7981 */ /* 0x000ea2000c1e1d00 */
[----:B------:R-:W-:Y:S02]  /*0a00*/  MOV R2, R48 ;  /* 0x0000003000027202 */ /* 0x000fe40000000f00 */
[----:B------:R-:W-:-:S03]  /*0a10*/  MOV R3, R47 ;  /* 0x0000002f00037202 */ /* 0x000fc60000000f00 */
[----:B------:R-:W-:Y:S01]  /*0a20*/  IMAD.WIDE R14, R53, 0x10, R2 ;  /* 0x00000010350e7825 */ /* 0x000fe200078e0202 */
[----:B--2---:R-:W-:Y:S01]  /*0a30*/  STS.128 [R42], R28 ;  /* 0x0000001c2a007388 */ /* 0x004fe20000000c00 */
[----:B------:R-:W-:-:S03]  /*0a40*/  NOP ;  /* 0x0000000000007918 */ /* 0x000fc60000000000 */
[----:B------:R-:W2:Y:S01]  /*0a50*/  LDS.128 R8, [R42] ;  /* 0x000000002a087984 */ /* 0x000ea20000000c00 */
[----:B------:R-:W-:Y:S06]  /*0a60*/  BAR.SYNC.DEFER_BLOCKING 0x0 ;  /* 0x0000000000007b1d */ /* 0x000fec0000010000 */
[----:B0-----:R0:W3:Y:S01]  /*0a70*/  LDG.E.128 R24, desc[UR12][R14.64] ;  /* 0x0000000c0e187981 */ /* 0x0010e2000c1e1d00 */
[C---:B-1----:R-:W-:Y:S02]  /*0a80*/  SHF.L.U32 R0, R4.reuse, 0x10, RZ ;  /* 0x0000001004007819 */ /* 0x042fe400000006ff */
[----:B------:R-:W-:-:S02]  /*0a90*/  PRMT R41, R4, 0x7632, R41 ;  /* 0x0000763204297816 */ /* 0x000fc40000000029 */
[----:B------:R-:W-:Y:S02]  /*0aa0*/  SHF.L.U32 R12, R5, 0x10, RZ ;  /* 0x00000010050c7819 */ /* 0x000fe400000006ff */
[----:B------:R-:W-:Y:S02]  /*0ab0*/  SHF.L.U32 R2, R41, 0x10, RZ ;  /* 0x0000001029027819 */ /* 0x000fe400000006ff */
[----:B------:R-:W-:Y:S02]  /*0ac0*/  PRMT R40, R5, 0x7632, R40 ;  /* 0x0000763205287816 */ /* 0x000fe40000000028 */
[----:B------:R-:W-:Y:S02]  /*0ad0*/  PRMT R167, R6, 0x7632, R167 ;  /* 0x0000763206a77816 */ /* 0x000fe400000000a7 */
[----:B0-----:R-:W-:Y:S02]  /*0ae0*/  SHF.L.U32 R14, R40, 0x10, RZ ;  /* 0x00000010280e7819 */ /* 0x001fe400000006ff */
[----:B------:R-:W-:-:S02]  /*0af0*/  ISETP.LT.AND P0, PT, RZ, UR5, PT ;  /* 0x00000005ff007c0c */ /* 0x000fc4000bf01270 */
[----:B--2---:R-:W-:Y:S02]  /*0b00*/  SHF.L.U32 R96, R8, 0x10, RZ ;  /* 0x0000001008607819 */ /* 0x004fe400000006ff */
[----:B------:R-:W-:Y:S02]  /*0b10*/  SHF.L.U32 R94, R10, 0x10, RZ ;  /* 0x000000100a5e7819 */ /* 0x000fe400000006ff */
[----:B------:R-:W-:Y:S01]  /*0b20*/  PRMT R166, R7, 0x7632, R166 ;  /* 0x0000763207a67816 */ /* 0x000fe200000000a6 */
[--C-:B-----5:R-:W-:Y:S02]  /*0b30*/  FADD.FTZ R96, R96, R59.reuse ;  /* 0x0000003b60607221 */ /* 0x120fe40000010000 */
[----:B------:R-:W-:Y:S01]  /*0b40*/  FADD.FTZ R94, R94, R59 ;  /* 0x0000003b5e5e7221 */ /* 0x000fe20000010000 */
[----:B---3--:R-:W-:Y:S01]  /*0b50*/  STS.128 [R42], R24 ;  /* 0x000000182a007388 */ /* 0x008fe20000000c00 */
[----:B------:R-:W-:-:S03]  /*0b60*/  NOP ;  /* 0x0000000000007918 */ /* 0x000fc60000000000 */
[----:B------:R-:W0:Y:S02]  /*0b70*/  LDS.128 R32, [R42] ;  /* 0x000000002a207984 */ /* 0x000e240000000c00 */
[C---:B0-----:R-:W-:Y:S02]  /*0b80*/  SHF.L.U32 R3, R32.reuse, 0x10, RZ ;  /* 0x0000001020037819 */ /* 0x041fe400000006ff */
[----:B------:R-:W-:Y:S02]  /*0b90*/  PRMT R32, R32, 0x7632, R32 ;  /* 0x0000763220207816 */ /* 0x000fe40000000020 */
[----:B------:R-:W-:Y:S01]  /*0ba0*/  SHF.L.U32 R69, R34, 0x10, RZ ;  /* 0x0000001022457819 */ /* 0x000fe200000006ff */
[C---:B------:R-:W-:Y:S01]  /*0bb0*/  FFMA.FTZ R56, R3.reuse, R0, R56 ;  /* 0x0000000003387223 */ /* 0x040fe20000010038 */
[----:B------:R-:W-:Y:S01]  /*0bc0*/  SHF.L.U32 R13, R32, 0x10, RZ ;  /* 0x00000010200d7819 */ /* 0x000fe200000006ff */
[-C--:B------:R-:W-:Y:S01]  /*0bd0*/  FMUL.FTZ R87, R3, R60.reuse ;  /* 0x0000003c03577220 */ /* 0x080fe20000410000 */
[----:B------:R-:W-:Y:S01]  /*0be0*/  PRMT R0, R33, 0x7632, R0 ;  /* 0x0000763221007816 */ /* 0x000fe20000000000 */
[----:B------:R-:W-:Y:S01]  /*0bf0*/  FMUL.FTZ R85, R69, R60 ;  /* 0x0000003c45557220 */ /* 0x000fe20000410000 */
[----:B------:R-:W-:Y:S01]  /*0c00*/  SHF.L.U32 R33, R33, 0x10, RZ ;  /* 0x0000001021217819 */ /* 0x000fe200000006ff */
[C---:B------:R-:W-:Y:S01]  /*0c10*/  FFMA.FTZ R2, R13.reuse, R2, R56 ;  /* 0x000000020d027223 */ /* 0x040fe20000010038 */
[----:B------:R-:W-:Y:S01]  /*0c20*/  SHF.L.U32 R15, R0, 0x10, RZ ;  /* 0x00000010000f7819 */ /* 0x000fe200000006ff */
[----:B------:R-:W-:Y:S01]  /*0c30*/  FMUL.FTZ R84, R13, R60 ;  /* 0x0000003c0d547220 */ /* 0x000fe20000410000 */
[----:B------:R-:W-:Y:S01]  /*0c40*/  PRMT R0, R34, 0x7632, R0 ;  /* 0x0000763222007816 */ /* 0x000fe20000000000 */
[C---:B------:R-:W-:Y:S01]  /*0c50*/  FFMA.FTZ R2, R33.reuse, R12, R2 ;  /* 0x0000000c21027223 */ /* 0x040fe20000010002 */
        /* <DEDUP_REMOVED lines=16> */
[----:B------:R-:W-:-:S02]  /*0d60*/  PRMT R0, R8, 0x7632, R0 ;  /* 0x0000763208007816 */ /* 0x000fc40000000000 */
[----:B------:R-:W-:Y:S01]  /*0d70*/  PRMT R2, R9, 0x7632, R2 ;  /* 0x0000763209027816 */ /* 0x000fe20000000002 */
[----:B------:R-:W-:Y:S01]  /*0d80*/  FFMA.FTZ R56, R37, R14, R56 ;  /* 0x0000000e25387223 */ /* 0x000fe20000010038 */
[----:B------:R-:W-:Y:S01]  /*0d90*/  SHF.L.U32 R8, R9, 0x10, RZ ;  /* 0x0000001009087819 */ /* 0x000fe200000006ff */
[----:B------:R-:W-:Y:S01]  /*0da0*/  FMUL.FTZ R81, R37, R60 ;  /* 0x0000003c25517220 */ /* 0x000fe20000410000 */
[----:B------:R-:W-:Y:S02]  /*0db0*/  PRMT R9, R10, 0x7632, R9 ;  /* 0x000076320a097816 */ /* 0x000fe40000000009 */
[C---:B------:R-:W-:Y:S01]  /*0dc0*/  PRMT R10, R11.reuse, 0x7632, R10 ;  /* 0x000076320b0a7816 */ /* 0x040fe2000000000a */
[----:B------:R-:W-:Y:S01]  /*0dd0*/  FADD.FTZ R95, R8, R59 ;  /* 0x0000003b085f7221 */ /* 0x000fe20000010000 */
[----:B------:R-:W-:Y:S02]  /*0de0*/  SHF.L.U32 R12, R11, 0x10, RZ ;  /* 0x000000100b0c7819 */ /* 0x000fe400000006ff */
[----:B------:R-:W-:-:S02]  /*0df0*/  SHF.L.U32 R0, R0, 0x10, RZ ;  /* 0x0000001000007819 */ /* 0x000fc400000006ff */
[----:B------:R-:W-:Y:S01]  /*0e00*/  SHF.L.U32 R2, R2, 0x10, RZ ;  /* 0x0000001002027819 */ /* 0x000fe200000006ff */
[--C-:B------:R-:W-:Y:S01]  /*0e10*/  FADD.FTZ R93, R12, R59.reuse ;  /* 0x0000003b0c5d7221 */ /* 0x100fe20000010000 */
[----:B------:R-:W-:Y:S01]  /*0e20*/  SHF.L.U32 R8, R9, 0x10, RZ ;  /* 0x0000001009087819 */ /* 0x000fe200000006ff */
[--C-:B------:R-:W-:Y:S01]  /*0e30*/  FADD.FTZ R91, R0, R59.reuse ;  /* 0x0000003b005b7221 */ /* 0x100fe20000010000 */
[----:B------:R-:W-:Y:S01]  /*0e40*/  SHF.L.U32 R10, R10, 0x10, RZ ;  /* 0x000000100a0a7819 */ /* 0x000fe200000006ff */
[--C-:B------:R-:W-:Y:S02]  /*0e50*/  FADD.FTZ R92, R2, R59.reuse ;  /* 0x0000003b025c7221 */ /* 0x100fe40000010000 */
[--C-:B------:R-:W-:Y:S02]  /*0e60*/  FADD.FTZ R89, R8, R59.reuse ;  /* 0x0000003b08597221 */ /* 0x100fe40000010000 */
[----:B------:R-:W-:Y:S01]  /*0e70*/  FADD.FTZ R90, R10, R59 ;  /* 0x0000003b0a5a7221 */ /* 0x000fe20000010000 */
[----:B------:R-:W-:Y:S06]  /*0e80*/  BAR.SYNC.DEFER_BLOCKING 0x0 ;  /* 0x0000000000007b1d */ /* 0x000fec0000010000 */
[----:B------:R-:W-:Y:S05]  /*0e90*/  @P0 BRA `(.L_x_16923) ;  /* 0x0000000000180947 */ /* 0x000fea0003800000 */
[----:B------:R-:W-:Y:S01]  /*0ea0*/  HFMA2.MMA R80, -RZ, RZ, 0, 0 ;  /* 0x00000000ff507435 */ /* 0x000fe200000001ff */
[----:B------:R-:W-:Y:S02]  /*0eb0*/  CS2R R78, SRZ ;  /* 0x00000000004e7805 */ /* 0x000fe4000001ff00 */
[----:B------:R-:W-:Y:S02]  /*0ec0*/  CS2R R76, SRZ ;  /* 0x00000000004c7805 */ /* 0x000fe4000001ff00 */
[----:B------:R-:W-:Y:S02]  /*0ed0*/  CS2R R74, SRZ ;  /* 0x00000000004a7805 */ /* 0x000fe4000001ff00 */
[----:B------:R-:W-:Y:S01]  /*0ee0*/  MOV R73, RZ ;  /* 0x000000ff00497202 */ /* 0x000fe20000000f00 */
[----:B------:R-:W-:Y:S06]  /*0ef0*/  BRA `(.L_x_16924) ;  /* 0x00000048008c7947 */ /* 0x000fec0003800000 */
.L_x_16923:
[----:B------:R-:W-:Y:S01]  /*0f00*/  FADD.FTZ R71, R33, R33 ;  /* 0x0000002121477221 */ /* 0x000fe20000010000 */
[----:B------:R-:W0:Y:S01]  /*0f10*/  LDC R66, c[0x0][0x224] ;  /* 0x00008900ff427b82 */ /* 0x000e220000000800 */
[----:B------:R-:W-:Y:S01]  /*0f20*/  HFMA2.MMA R63, -RZ, RZ, 0, 0 ;  /* 0x00000000ff3f7435 */ /* 0x000fe200000001ff */
[----:B------:R-:W-:Y:S01]  /*0f30*/  FADD.FTZ R0, R3, R3 ;  /* 0x0000000303007221 */ /* 0x000fe20000010000 */
[----:B------:R-:W-:Y:S01]  /*0f40*/  HFMA2.MMA R73, -RZ, RZ, 0, 0 ;  /* 0x00000000ff497435 */ /* 0x000fe200000001ff */
[----:B------:R-:W-:Y:S01]  /*0f50*/  FADD.FTZ R72, R13, R13 ;  /* 0x0000000d0d487221 */ /* 0x000fe20000010000 */
[----:B------:R-:W-:Y:S01]  /*0f60*/  FADD.FTZ R70, R15, R15 ;  /* 0x0000000f0f467221 */ /* 0x000fe20000010000 */
[----:B------:R-:W-:Y:S01]  /*0f70*/  FADD.FTZ R69, R69, R69 ;  /* 0x0000004545457221 */ /* 0x000fe20000010000 */
[----:B------:R-:W-:Y:S01]  /*0f80*/  FADD.FTZ R68, R23, R23 ;  /* 0x0000001717447221 */ /* 0x000fe20000010000 */
[----:B------:R-:W1:Y:S01]  /*0f90*/  LDC R65, c[0x0][0x218] ;  /* 0x00008600ff417b82 */ /* 0x000e620000000800 */
[----:B------:R-:W-:Y:S01]  /*0fa0*/  FADD.FTZ R67, R67, R67 ;  /* 0x0000004343437221 */ /* 0x000fe20000010000 */
[----:B------:R-:W-:Y:S01]  /*0fb0*/  FADD.FTZ R64, R37, R37 ;  /* 0x0000002525407221 */ /* 0x000fe20000010000 */
[----:B------:R-:W-:-:S02]  /*0fc0*/  MOV R80, RZ ;  /* 0x000000ff00507202 */ /* 0x000fc40000000f00 */
[----:B------:R-:W-:Y:S02]  /*0fd0*/  CS2R R78, SRZ ;  /* 0x00000000004e7805 */ /* 0x000fe4000001ff00 */
[----:B------:R-:W-:Y:S02]  /*0fe0*/  CS2R R76, SRZ ;  /* 0x00000000004c7805 */ /* 0x000fe4000001ff00 */
[----:B------:R-:W-:Y:S01]  /*0ff0*/  CS2R R74, SRZ ;  /* 0x00000000004a7805 */ /* 0x000fe2000001ff00 */
[----:B------:R-:W-:Y:S01]  /*1000*/  UMOV UR5, URZ ;  /* 0x0000003f00057c82 */ /* 0x000fe20008000000 */
[----:B------:R-:W2:Y:S01]  /*1010*/  LDC.64 R34, c[0x0][0x348] ;  /* 0x0000d200ff227b82 */ /* 0x000ea20000000a00 */
[----:B------:R-:W-:Y:S01]  /*1020*/  UMOV UR6, URZ ;  /* 0x0000003f00067c82 */ /* 0x000fe20008000000 */
[----:B------:R-:W-:Y:S01]  /*1030*/  ULDC UR11, c[0x0][0x21c] ;  /* 0x00008700000b7ab9 */ /* 0x000fe20000000800 */
[----:B------:R-:W-:Y:S01]  /*1040*/  ULDC.64 UR26, c[0x0][0x348] ;  /* 0x0000d200001a7ab9 */ /* 0x000fe20000000a00 */
[----:B------:R-:W-:Y:S01]  /*1050*/  ULDC.64 UR20, c[0x0][0x250] ;  /* 0x0000940000147ab9 */ /* 0x000fe20000000a00 */
[----:B------:R-:W-:Y:S01]  /*1060*/  ULDC.64 UR18, c[0x0][0x238] ;  /* 0x00008e0000127ab9 */ /* 0x000fe20000000a00 */
[----:B------:R-:W-:Y:S01]  /*1070*/  ULDC.64 UR16, c[0x0][0x230] ;  /* 0x00008c0000107ab9 */ /* 0x000fe20000000a00 */
[----:B------:R-:W-:Y:S01]  /*1080*/  ULDC.64 UR24, c[0x0][0x270] ;  /* 0x00009c0000187ab9 */ /* 0x000fe20000000a00 */
[----:B------:R-:W3:Y:S01]  /*1090*/  LDC.64 R32, c[0x0][0x350] ;  /* 0x0000d400ff207b82 */ /* 0x000ee20000000a00 */
[----:B------:R-:W-:-:S07]  /*10a0*/  ULDC.64 UR22, c[0x0][0x268] ;  /* 0x00009a0000167ab9 */ /* 0x000fce0000000a00 */
[----:B------:R-:W4:Y:S08]  /*10b0*/  LDC.64 R30, c[0x0][0x3c8] ;  /* 0x0000f200ff1e7b82 */ /* 0x000f300000000a00 */
[----:B------:R-:W0:Y:S08]  /*10c0*/  LDC.64 R28, c[0x0][0x2d0] ;  /* 0x0000b400ff1c7b82 */ /* 0x000e300000000a00 */
[----:B------:R-:W0:Y:S08]  /*10d0*/  LDC.64 R26, c[0x0][0x2e0] ;  /* 0x0000b800ff1a7b82 */ /* 0x000e300000000a00 */
[----:B-1----:R-:W0:Y:S02]  /*10e0*/  LDC.64 R24, c[0x0][0x360] ;  /* 0x0000d800ff187b82 */ /* 0x002e240000000a00 */
.L_x_16971:
        /* <DEDUP_REMOVED lines=31> */
[----:B------:R-:W-:Y:S01]  /*12e0*/  IMAD R100, R101, UR24, RZ ;  /* 0x0000001865647c24 */ /* 0x000fe2000f8e02ff */
[----:B0-----:R-:W-:-:S02]  /*12f0*/  LEA.HI R2, R108, R108, RZ, 0x1 ;  /* 0x0000006c6c027211 */ /* 0x001fc400078f08ff */
[----:B------:R-:W-:Y:S01]  /*1300*/  IADD3 R37, R37, R99, RZ ;  /* 0x0000006325257210 */ /* 0x000fe20007ffe0ff */
[----:B------:R-:W-:-:S04]  /*1310*/  IMAD R107, R63, UR25, R100 ;  /* 0x000000193f6b7c24 */ /* 0x000fc8000f8e0264 */
[----:B------:R-:W0:Y:S01]  /*1320*/  @!P1 LDC R104, c[0x0][0x21c] ;  /* 0x00008700ff689b82 */ /* 0x000e220000000800 */
[----:B------:R-:W-:Y:S01]  /*1330*/  @!P1 IADD3 R100, R43, -0x2, RZ ;  /* 0xfffffffe2b649810 */ /* 0x000fe20007ffe0ff */
[----:B------:R-:W-:Y:S01]  /*1340*/  BSSY B0, `(.L_x_16925) ;  /* 0x00000d8000007945 */ /* 0x000fe20003800000 */
[----:B--2---:R-:W-:Y:S01]  /*1350*/  FMUL.FTZ R97, R22, 1.4426950216293334961 ;  /* 0x3fb8aa3b16617820 */ /* 0x004fe20000410000 */
[----:B------:R-:W-:-:S03]  /*1360*/  FMUL.FTZ R39, R96, R23 ;  /* 0x0000001760277220 */ /* 0x000fc60000410000 */
[----:B------:R-:W-:Y:S01]  /*1370*/  FMUL.FTZ R38, R96, R97 ;  /* 0x0000006160267220 */ /* 0x000fe20000410000 */
[----:B------:R-:W-:Y:S01]  /*1380*/  FMUL.RZ R102, R39, 0.15915493667125701904 ;  /* 0x3e22f98327667820 */ /* 0x000fe2000040c000 */
[----:B------:R-:W-:Y:S01]  /*1390*/  LOP3.LUT R39, R2, 0xfffffe, RZ, 0xc0, !PT ;  /* 0x00fffffe02277812 */ /* 0x000fe200078ec0ff */
[----:B------:R-:W-:Y:S01]  /*13a0*/  IMAD.WIDE.U32 R2, R63, UR24, R36 ;  /* 0x000000183f027c25 */ /* 0x000fe2000f8e0024 */
[----:B------:R1:W-:Y:S04]  /*13b0*/  MUFU.EX2 R98, R38 ;  /* 0x0000002600627308 */ /* 0x0003e80000000800 */
[----:B------:R-:W-:Y:S01]  /*13c0*/  IADD3 R3, R3, R107, RZ ;  /* 0x0000006b03037210 */ /* 0x000fe20007ffe0ff */
[----:B0-----:R-:W-:Y:S01]  /*13d0*/  @!P1 IMAD R107, R100, R104, R63 ;  /* 0x00000068646b9224 */ /* 0x001fe200078e023f */
[----:B------:R-:W-:-:S02]  /*13e0*/  LEA R36, P3, R2, R26, 0x3 ;  /* 0x0000001a02247211 */ /* 0x000fc400078618ff */
[----:B------:R-:W0:Y:S01]  /*13f0*/  MUFU.COS R103, R102 ;  /* 0x0000006600677308 */ /* 0x000e220000000000 */
[----:B-1----:R-:W-:Y:S02]  /*1400*/  IADD3 R38, R108, -R39, RZ ;  /* 0x800000276c267210 */ /* 0x002fe40007ffe0ff */
[----:B------:R-:W-:Y:S02]  /*1410*/  LEA.HI.X R37, R2, R27, R3, 0x3, P3 ;  /* 0x0000001b02257211 */ /* 0x000fe400018f1c03 */
[----:B------:R-:W-:Y:S02]  /*1420*/  @!P2 LEA R105, R38, R63, 0x8 ;  /* 0x0000003f2669a211 */ /* 0x000fe400078e40ff */
[----:B------:R-:W-:Y:S02]  /*1430*/  CS2R R38, SRZ ;  /* 0x0000000000267805 */ /* 0x000fe4000001ff00 */
[-C--:B------:R-:W-:Y:S01]  /*1440*/  LEA R100, R55, R44.reuse, 0x5 ;  /* 0x0000002c37647211 */ /* 0x080fe200078e28ff */
[----:B------:R-:W1:Y:S01]  /*1450*/  MUFU.SIN R99, R102 ;  /* 0x0000006600637308 */ /* 0x000e620000000400 */
[----:B------:R-:W-:Y:S01]  /*1460*/  LEA R105, R105, R44, 0x3 ;  /* 0x0000002c69697211 */ /* 0x000fe200078e18ff */
[----:B---3--:R-:W-:Y:S04]  /*1470*/  STS.128 [R42], R8 ;  /* 0x000000082a007388 */ /* 0x008fe80000000c00 */
[----:B----4-:R-:W-:Y:S01]  /*1480*/  STS.128 [R42+0x200], R12 ;  /* 0x0002000c2a007388 */ /* 0x010fe20000000c00 */
[----:B------:R-:W-:Y:S01]  /*1490*/  NOP ;  /* 0x0000000000007918 */ /* 0x000fe20000000000 */
[----:B0-----:R-:W-:-:S02]  /*14a0*/  FMUL.FTZ R2, R98, R103 ;  /* 0x0000006762027220 */ /* 0x001fc40000410000 */
[----:B------:R-:W0:Y:S01]  /*14b0*/  LDS.128 R8, [R100] ;  /* 0x0000000064087984 */ /* 0x000e220000000c00 */
[----:B-1----:R-:W-:-:S03]  /*14c0*/  FMUL.FTZ R3, R98, R99 ;  /* 0x0000006362037220 */ /* 0x002fc60000410000 */
[----:B------:R-:W1:Y:S01]  /*14d0*/  LDS.128 R12, [R100+0x10] ;  /* 0x00001000640c7984 */ /* 0x000e620000000c00 */
[----:B------:R-:W-:-:S03]  /*14e0*/  @!P1 IMAD.WIDE R98, R107, 0x10, R20 ;  /* 0x000000106b629825 */ /* 0x000fc600078e0214 */
[----:B------:R2:W-:Y:S04]  /*14f0*/  STS.64 [R105+0x10b0], R2 ;  /* 0x0010b00269007388 */ /* 0x0005e80000000a00 */
[----:B------:R-:W5:Y:S01]  /*1500*/  LDG.E.64 R36, desc[UR12][R36.64] ;  /* 0x0000000c24247981 */ /* 0x000f62000c1e1b00 */
[----:B------:R-:W-:Y:S01]  /*1510*/  BAR.SYNC.DEFER_BLOCKING 0x0 ;  /* 0x0000000000007b1d */ /* 0x000fe20000010000 */
[-C--:B------:R-:W-:Y:S01]  /*1520*/  FMUL.FTZ R102, R91, R23.reuse ;  /* 0x000000175b667220 */ /* 0x080fe20000410000 */
[----:B------:R-:W-:-:S03]  /*1530*/  FMUL.FTZ R104, R95, R23 ;  /* 0x000000175f687220 */ /* 0x000fc60000410000 */
[----:B------:R-:W-:Y:S01]  /*1540*/  FMUL.RZ R106, R102, 0.15915493667125701904 ;  /* 0x3e22f983666a7820 */ /* 0x000fe2000040c000 */
[----:B------:R-:W-:Y:S01]  /*1550*/  FMUL.FTZ R102, R91, R97 ;  /* 0x000000615b667220 */ /* 0x000fe20000410000 */
[----:B------:R-:W-:Y:S01]  /*1560*/  FMUL.RZ R109, R104, 0.15915493667125701904 ;  /* 0x3e22f983686d7820 */ /* 0x000fe2000040c000 */
[C---:B--2---:R-:W-:Y:S01]  /*1570*/  FMUL.FTZ R105, R94.reuse, R23 ;  /* 0x000000175e697220 */ /* 0x044fe20000410000 */
[----:B------:R-:W-:Y:S01]  /*1580*/  MUFU.SIN R103, R106 ;  /* 0x0000006a00677308 */ /* 0x000fe20000000400 */
[----:B------:R2:W5:Y:S07]  /*1590*/  @!P1 LDG.E.64 R38, desc[UR12][R98.64+0x8] ;  /* 0x0000080c62269981 */ /* 0x00056e000c1e1b00 */
[----:B------:R-:W-:Y:S01]  /*15a0*/  MUFU.COS R107, R106 ;  /* 0x0000006a006b7308 */ /* 0x000fe20000000000 */
[----:B------:R-:W-:Y:S01]  /*15b0*/  FMUL.RZ R112, R105, 0.15915493667125701904 ;  /* 0x3e22f98369707820 */ /* 0x000fe2000040c000 */
[-C--:B------:R-:W-:Y:S01]  /*15c0*/  FMUL.FTZ R105, R94, R97.reuse ;  /* 0x000000615e697220 */ /* 0x080fe20000410000 */
[----:B------:R-:W-:Y:S01]  /*15d0*/  FMUL.FTZ R111, R93, R97 ;  /* 0x000000615d6f7220 */ /* 0x000fe20000410000 */
[----:B------:R-:W-:-:S04]  /*15e0*/  ISETP.NE.AND P1, PT, R53, 0x1f, PT ;  /* 0x0000001f3500780c */ /* 0x000fc80003f25270 */
[----:B------:R-:W3:Y:S01]  /*15f0*/  MUFU.EX2 R102, R102 ;  /* 0x0000006600667308 */ /* 0x000ee20000000800 */
[----:B--2---:R-:W-:Y:S01]  /*1600*/  FMUL.FTZ R99, R92, R23 ;  /* 0x000000175c637220 */ /* 0x004fe20000410000 */
[----:B------:R-:W-:-:S03]  /*1610*/  FMUL.FTZ R98, R95, R97 ;  /* 0x000000615f627220 */ /* 0x000fc60000410000 */
[----:B------:R-:W-:Y:S01]  /*1620*/  FMUL.RZ R110, R99, 0.15915493667125701904 ;  /* 0x3e22f983636e7820 */ /* 0x000fe2000040c000 */
[----:B------:R-:W-:Y:S02]  /*1630*/  FMUL.FTZ R99, R92, R97 ;  /* 0x000000615c637220 */ /* 0x000fe40000410000 */
[----:B------:R-:W-:Y:S08]  /*1640*/  MUFU.SIN R117, R109 ;  /* 0x0000006d00757308 */ /* 0x000ff00000000400 */
[----:B------:R-:W-:Y:S01]  /*1650*/  MUFU.SIN R100, R110 ;  /* 0x0000006e00647308 */ /* 0x000fe20000000400 */
[C---:B---3--:R-:W-:Y:S01]  /*1660*/  FMUL.FTZ R114, R102.reuse, R107 ;  /* 0x0000006b66727220 */ /* 0x048fe20000410000 */
[----:B------:R-:W-:Y:S01]  /*1670*/  FMUL.FTZ R116, R102, R103 ;  /* 0x0000006766747220 */ /* 0x000fe20000410000 */
[----:B0-----:R-:W-:-:S04]  /*1680*/  PRMT R102, R8, 0x7632, R102 ;  /* 0x0000763208667816 */ /* 0x001fc80000000066 */
[----:B------:R-:W-:Y:S01]  /*1690*/  SHF.L.U32 R102, R102, 0x10, RZ ;  /* 0x0000001066667819 */ /* 0x000fe200000006ff */
[----:B------:R-:W-:Y:S08]  /*16a0*/  MUFU.COS R104, R110 ;  /* 0x0000006e00687308 */ /* 0x000ff00000000000 */
[----:B------:R-:W0:Y:S08]  /*16b0*/  MUFU.EX2 R99, R99 ;  /* 0x0000006300637308 */ /* 0x000e300000000800 */
[----:B------:R2:W-:Y:S08]  /*16c0*/  MUFU.COS R115, R109 ;  /* 0x0000006d00737308 */ /* 0x0005f00000000000 */
[----:B------:R-:W3:Y:S01]  /*16d0*/  MUFU.EX2 R98, R98 ;  /* 0x0000006200627308 */ /* 0x000ee20000000800 */
[----:B--2---:R-:W-:Y:S01]  /*16e0*/  FMUL.FTZ R109, R89, R23 ;  /* 0x00000017596d7220 */ /* 0x004fe20000410000 */
[C---:B0-----:R-:W-:Y:S01]  /*16f0*/  FMUL.FTZ R123, R99.reuse, R104 ;  /* 0x00000068637b7220 */ /* 0x041fe20000410000 */
[----:B------:R-:W-:Y:S01]  /*1700*/  FMUL.FTZ R125, R99, R100 ;  /* 0x00000064637d7220 */ /* 0x000fe20000410000 */
[----:B------:R-:W-:Y:S01]  /*1710*/  SHF.L.U32 R99, R8, 0x10, RZ ;  /* 0x0000001008637819 */ /* 0x000fe200000006ff */
[----:B------:R-:W-:Y:S01]  /*1720*/  FMUL.RZ R113, R109, 0.15915493667125701904 ;  /* 0x3e22f9836d717820 */ /* 0x000fe2000040c000 */
[----:B------:R-:W-:Y:S01]  /*1730*/  FMUL.FTZ R109, R89, R97 ;  /* 0x00000061596d7220 */ /* 0x000fe20000410000 */
[C---:B------:R-:W-:Y:S01]  /*1740*/  FMUL.FTZ R104, R96.reuse, R102 ;  /* 0x0000006660687220 */ /* 0x040fe20000410000 */
[----:B------:R-:W-:Y:S01]  /*1750*/  MUFU.SIN R128, R112 ;  /* 0x0000007000807308 */ /* 0x000fe20000000400 */
[----:B------:R-:W-:Y:S01]  /*1760*/  FMUL.FTZ R8, R96, R99 ;  /* 0x0000006360087220 */ /* 0x000fe20000410000 */
[----:B------:R-:W-:-:S06]  /*1770*/  SHF.L.U32 R100, R41, 0x10, RZ ;  /* 0x0000001029647819 */ /* 0x000fcc00000006ff */
[----:B------:R0:W-:Y:S01]  /*1780*/  MUFU.COS R106, R112 ;  /* 0x00000070006a7308 */ /* 0x0001e20000000000 */
[C---:B---3--:R-:W-:Y:S01]  /*1790*/  FMUL.FTZ R115, R98.reuse, R115 ;  /* 0x0000007362737220 */ /* 0x048fe20000410000 */
[----:B------:R-:W-:Y:S01]  /*17a0*/  FMUL.FTZ R117, R98, R117 ;  /* 0x0000007562757220 */ /* 0x000fe20000410000 */
[----:B------:R-:W-:-:S04]  /*17b0*/  PRMT R98, R9, 0x7632, R98 ;  /* 0x0000763209627816 */ /* 0x000fc80000000062 */
[----:B------:R-:W-:Y:S01]  /*17c0*/  SHF.L.U32 R98, R98, 0x10, RZ ;  /* 0x0000001062627819 */ /* 0x000fe200000006ff */
[----:B------:R-:W2:Y:S01]  /*17d0*/  MUFU.EX2 R105, R105 ;  /* 0x0000006900697308 */ /* 0x000ea20000000800 */
[C---:B0-----:R-:W-:Y:S01]  /*17e0*/  FMUL.FTZ R112, R90.reuse, R97 ;  /* 0x000000615a707220 */ /* 0x041fe20000410000 */
[-C--:B------:R-:W-:Y:S02]  /*17f0*/  FMUL.FTZ R97, R93, R23.reuse ;  /* 0x000000175d617220 */ /* 0x080fe40000410000 */
[----:B------:R-:W-:Y:S02]  /*1800*/  FMUL.FTZ R135, R91, R98 ;  /* 0x000000625b877220 */ /* 0x000fe40000410000 */
[----:B------:R-:W-:Y:S01]  /*1810*/  FMUL.RZ R119, R97, 0.15915493667125701904 ;  /* 0x3e22f98361777820 */ /* 0x000fe2000040c000 */
[----:B------:R-:W-:Y:S01]  /*1820*/  FMUL.FTZ R97, R90, R23 ;  /* 0x000000175a617220 */ /* 0x000fe20000410000 */
[----:B------:R-:W-:Y:S03]  /*1830*/  MUFU.COS R110, R113 ;  /* 0x00000071006e7308 */ /* 0x000fe60000000000 */
[----:B------:R-:W-:Y:S01]  /*1840*/  FMUL.RZ R107, R97, 0.15915493667125701904 ;  /* 0x3e22f983616b7820 */ /* 0x000fe2000040c000 */
[----:B------:R-:W-:-:S04]  /*1850*/  SHF.L.U32 R97, R4, 0x10, RZ ;  /* 0x0000001004617819 */ /* 0x000fc800000006ff */
[----:B------:R-:W0:Y:S01]  /*1860*/  MUFU.EX2 R109, R109 ;  /* 0x0000006d006d7308 */ /* 0x000e220000000800 */
[----:B------:R-:W-:Y:S01]  /*1870*/  FMUL.FTZ R137, R97, R8 ;  /* 0x0000000861897220 */ /* 0x000fe20000410000 */
[----:B--2---:R-:W-:Y:S01]  /*1880*/  FMUL.FTZ R127, R105, R106 ;  /* 0x0000006a697f7220 */ /* 0x004fe20000410000 */
[----:B------:R-:W-:Y:S01]  /*1890*/  SHF.L.U32 R106, R9, 0x10, RZ ;  /* 0x00000010096a7819 */ /* 0x000fe200000006ff */
[----:B------:R-:W-:Y:S01]  /*18a0*/  FMUL.FTZ R141, R97, R104 ;  /* 0x00000068618d7220 */ /* 0x000fe20000410000 */
[C---:B------:R-:W-:Y:S01]  /*18b0*/  FMUL.FTZ R9, R116.reuse, R137 ;  /* 0x0000008974097220 */ /* 0x040fe20000410000 */
[----:B------:R-:W-:Y:S01]  /*18c0*/  SHF.L.U32 R104, R5, 0x10, RZ ;  /* 0x0000001005687819 */ /* 0x000fe200000006ff */
[----:B------:R-:W-:Y:S01]  /*18d0*/  FMUL.FTZ R128, R105, R128 ;  /* 0x0000008069807220 */ /* 0x000fe20000410000 */
[-C--:B------:R-:W-:Y:S01]  /*18e0*/  FMUL.FTZ R8, R116, R141.reuse ;  /* 0x0000008d74087220 */ /* 0x080fe20000410000 */
[C---:B------:R-:W-:Y:S01]  /*18f0*/  FFMA.FTZ R9, R114.reuse, R141, R9 ;  /* 0x0000008d72097223 */ /* 0x040fe20000010009 */
[----:B------:R-:W-:Y:S01]  /*1900*/  MUFU.EX2 R111, R111 ;  /* 0x0000006f006f7308 */ /* 0x000fe20000000800 */
[----:B------:R-:W-:Y:S01]  /*1910*/  FMUL.FTZ R139, R91, R106 ;  /* 0x0000006a5b8b7220 */ /* 0x000fe20000410000 */
[----:B------:R-:W-:Y:S01]  /*1920*/  FFMA.FTZ R8, R114, R137, -R8 ;  /* 0x0000008972087223 */ /* 0x000fe20000010808 */
[----:B------:R-:W-:Y:S01]  /*1930*/  FFMA.FTZ R120, R100, R135, R9 ;  /* 0x0000008764787223 */ /* 0x000fe20000010009 */
[----:B------:R-:W-:-:S02]  /*1940*/  PRMT R105, R11, 0x7632, R105 ;  /* 0x000076320b697816 */ /* 0x000fc40000000069 */
[----:B------:R-:W-:Y:S01]  /*1950*/  FFMA.FTZ R8, R100, R139, R8 ;  /* 0x0000008b64087223 */ /* 0x000fe20000010008 */
[----:B0-----:R-:W-:Y:S01]  /*1960*/  FMUL.FTZ R129, R109, R110 ;  /* 0x0000006e6d817220 */ /* 0x001fe20000410000 */
[----:B------:R-:W0:Y:S01]  /*1970*/  MUFU.COS R118, R119 ;  /* 0x0000007700767308 */ /* 0x000e220000000000 */
[----:B------:R-:W-:Y:S01]  /*1980*/  FMUL.FTZ R122, R117, R120 ;  /* 0x00000078757a7220 */ /* 0x000fe20000410000 */
[----:B------:R-:W-:Y:S02]  /*1990*/  SHF.L.U32 R110, R10, 0x10, RZ ;  /* 0x000000100a6e7819 */ /* 0x000fe400000006ff */
[----:B------:R-:W-:Y:S01]  /*19a0*/  SHF.L.U32 R105, R105, 0x10, RZ ;  /* 0x0000001069697819 */ /* 0x000fe200000006ff */
[-C--:B------:R-:W-:Y:S01]  /*19b0*/  FFMA.FTZ R9, R115, R8.reuse, -R122 ;  /* 0x0000000873097223 */ /* 0x080fe2000001087a */
[----:B------:R-:W-:Y:S01]  /*19c0*/  FMUL.FTZ R8, R117, R8 ;  /* 0x0000000875087220 */ /* 0x000fe20000410000 */
[----:B------:R-:W-:Y:S01]  /*19d0*/  FMUL.FTZ R143, R95, R110 ;  /* 0x0000006e5f8f7220 */ /* 0x000fe20000410000 */
[----:B------:R2:W-:Y:S01]  /*19e0*/  MUFU.EX2 R134, R112 ;  /* 0x0000007000867308 */ /* 0x0005e20000000800 */
[----:B------:R-:W-:Y:S01]  /*19f0*/  FMUL.FTZ R136, R92, R105 ;  /* 0x000000695c887220 */ /* 0x000fe20000410000 */
[----:B------:R-:W-:Y:S01]  /*1a00*/  FFMA.FTZ R8, R115, R120, R8 ;  /* 0x0000007873087223 */ /* 0x000fe20000010008 */
[----:B------:R-:W-:-:S05]  /*1a10*/  SHF.L.U32 R122, R167, 0x10, RZ ;  /* 0x00000010a77a7819 */ /* 0x000fca00000006ff */
[----:B------:R-:W3:Y:S01]  /*1a20*/  MUFU.COS R133, R107 ;  /* 0x0000006b00857308 */ /* 0x000ee20000000000 */
[----:B--2---:R-:W-:Y:S01]  /*1a30*/  PRMT R112, R10, 0x7632, R112 ;  /* 0x000076320a707816 */ /* 0x004fe20000000070 */
[----:B------:R-:W-:Y:S01]  /*1a40*/  FFMA.FTZ R10, R104, R143, R9 ;  /* 0x0000008f680a7223 */ /* 0x000fe20000010009 */
[----:B0-----:R-:W-:Y:S02]  /*1a50*/  FMUL.FTZ R131, R111, R118 ;  /* 0x000000766f837220 */ /* 0x001fe40000410000 */
[----:B------:R-:W-:Y:S01]  /*1a60*/  SHF.L.U32 R112, R112, 0x10, RZ ;  /* 0x0000001070707819 */ /* 0x000fe200000006ff */
[----:B------:R-:W-:Y:S02]  /*1a70*/  FMUL.FTZ R118, R125, R10 ;  /* 0x0000000a7d767220 */ /* 0x000fe40000410000 */
[----:B------:R0:W2:Y:S02]  /*1a80*/  MUFU.SIN R103, R107 ;  /* 0x0000006b00677308 */ /* 0x0000a40000000400 */
[----:B------:R-:W-:-:S04]  /*1a90*/  FMUL.FTZ R145, R95, R112 ;  /* 0x000000705f917220 */ /* 0x000fc80000410000 */
[----:B------:R-:W-:Y:S02]  /*1aa0*/  FFMA.FTZ R8, R104, R145, R8 ;  /* 0x0000009168087223 */ /* 0x000fe40000010008 */
[----:B------:R-:W4:Y:S01]  /*1ab0*/  MUFU.SIN R130, R113 ;  /* 0x0000007100827308 */ /* 0x000f220000000400 */
[----:B---3--:R-:W-:Y:S01]  /*1ac0*/  FMUL.FTZ R133, R134, R133 ;  /* 0x0000008586857220 */ /* 0x008fe20000410000 */
[-C--:B------:R-:W-:Y:S01]  /*1ad0*/  FMUL.FTZ R9, R125, R8.reuse ;  /* 0x000000087d097220 */ /* 0x080fe20000410000 */
[----:B------:R-:W-:Y:S01]  /*1ae0*/  FFMA.FTZ R120, R123, R8, R118 ;  /* 0x000000087b787223 */ /* 0x000fe20000010076 */
[----:B------:R-:W-:Y:S01]  /*1af0*/  FMUL.FTZ R8, R2, R116 ;  /* 0x0000007402087220 */ /* 0x000fe20000410000 */
[----:B0-----:R-:W-:-:S03]  /*1b00*/  SHF.L.U32 R107, R40, 0x10, RZ ;  /* 0x00000010286b7819 */ /* 0x001fc600000006ff */
[----:B------:R-:W0:Y:S01]  /*1b10*/  MUFU.SIN R132, R119 ;  /* 0x0000007700847308 */ /* 0x000e220000000400 */
[----:B--2---:R-:W-:Y:S01]  /*1b20*/  FMUL.FTZ R134, R134, R103 ;  /* 0x0000006786867220 */ /* 0x004fe20000410000 */
[----:B------:R-:W-:Y:S01]  /*1b30*/  SHF.L.U32 R103, R11, 0x10, RZ ;  /* 0x000000100b677819 */ /* 0x000fe200000006ff */
[----:B------:R-:W-:Y:S01]  /*1b40*/  FFMA.FTZ R11, R123, R10, -R9 ;  /* 0x0000000a7b0b7223 */ /* 0x000fe20000010809 */
[C---:B------:R-:W-:Y:S01]  /*1b50*/  FMUL.FTZ R9, R3.reuse, R116 ;  /* 0x0000007403097220 */ /* 0x040fe20000410000 */
[----:B------:R-:W-:Y:S01]  /*1b60*/  FFMA.FTZ R10, R3, R114, R8 ;  /* 0x00000072030a7223 */ /* 0x000fe20000010008 */
[----:B------:R-:W-:Y:S01]  /*1b70*/  FFMA.FTZ R120, R107, R136, R120 ;  /* 0x000000886b787223 */ /* 0x000fe20000010078 */
[----:B------:R-:W-:Y:S01]  /*1b80*/  FMUL.FTZ R138, R92, R103 ;  /* 0x000000675c8a7220 */ /* 0x000fe20000410000 */
[----:B------:R-:W-:Y:S01]  /*1b90*/  FFMA.FTZ R8, R2, R114, -R9 ;  /* 0x0000007202087223 */ /* 0x000fe20000010809 */
[----:B------:R-:W-:Y:S01]  /*1ba0*/  FMUL.FTZ R118, R117, R10 ;  /* 0x0000000a75767220 */ /* 0x000fe20000410000 */
[----:B----4-:R-:W-:Y:S01]  /*1bb0*/  FMUL.FTZ R130, R109, R130 ;  /* 0x000000826d827220 */ /* 0x010fe20000410000 */
[----:B------:R-:W-:Y:S01]  /*1bc0*/  FFMA.FTZ R11, R107, R138, R11 ;  /* 0x0000008a6b0b7223 */ /* 0x000fe2000001000b */
[-C--:B------:R-:W-:Y:S01]  /*1bd0*/  FMUL.FTZ R9, R117, R8.reuse ;  /* 0x0000000875097220 */ /* 0x080fe20000410000 */
[C---:B------:R-:W-:Y:S01]  /*1be0*/  FFMA.FTZ R8, R115.reuse, R8, -R118 ;  /* 0x0000000873087223 */ /* 0x040fe20000010876 */
[----:B------:R-:W-:Y:S01]  /*1bf0*/  FMUL.FTZ R118, R128, R120 ;  /* 0x0000007880767220 */ /* 0x000fe20000410000 */
[C---:B-1----:R-:W-:Y:S01]  /*1c00*/  SHF.L.U32 R109, R12.reuse, 0x10, RZ ;  /* 0x000000100c6d7819 */ /* 0x042fe200000006ff */
[----:B------:R-:W-:Y:S01]  /*1c10*/  FFMA.FTZ R10, R115, R10, R9 ;  /* 0x0000000a730a7223 */ /* 0x000fe20000010009 */
[----:B0-----:R-:W-:Y:S01]  /*1c20*/  FMUL.FTZ R132, R111, R132 ;  /* 0x000000846f847220 */ /* 0x001fe20000410000 */
[----:B------:R-:W-:Y:S01]  /*1c30*/  PRMT R111, R12, 0x7632, R111 ;  /* 0x000076320c6f7816 */ /* 0x000fe2000000006f */
[-C--:B------:R-:W-:Y:S01]  /*1c40*/  FFMA.FTZ R12, R127, R11.reuse, -R118 ;  /* 0x0000000b7f0c7223 */ /* 0x080fe20000010876 */
[----:B------:R-:W-:Y:S01]  /*1c50*/  SHF.L.U32 R113, R6, 0x10, RZ ;  /* 0x0000001006717819 */ /* 0x000fe200000006ff */
[----:B------:R-:W-:Y:S01]  /*1c60*/  FMUL.FTZ R118, R128, R11 ;  /* 0x0000000b80767220 */ /* 0x000fe20000410000 */
[----:B------:R-:W-:Y:S01]  /*1c70*/  SHF.L.U32 R111, R111, 0x10, RZ ;  /* 0x000000106f6f7819 */ /* 0x000fe200000006ff */
[C---:B------:R-:W-:Y:S01]  /*1c80*/  FMUL.FTZ R140, R94.reuse, R109 ;  /* 0x0000006d5e8c7220 */ /* 0x040fe20000410000 */
[----:B------:R-:W-:Y:S01]  /*1c90*/  FMUL.FTZ R9, R125, R8 ;  /* 0x000000087d097220 */ /* 0x000fe20000410000 */
[--C-:B------:R-:W-:Y:S01]  /*1ca0*/  FFMA.FTZ R11, R127, R120, R118.reuse ;  /* 0x000000787f0b7223 */ /* 0x100fe20000010076 */
[----:B------:R-:W-:Y:S01]  /*1cb0*/  PRMT R118, R13, 0x7632, R118 ;  /* 0x000076320d767816 */ /* 0x000fe20000000076 */
[----:B------:R-:W-:Y:S01]  /*1cc0*/  FMUL.FTZ R142, R94, R111 ;  /* 0x0000006f5e8e7220 */ /* 0x000fe20000410000 */
[----:B------:R-:W-:Y:S01]  /*1cd0*/  FFMA.FTZ R119, R113, R140, R12 ;  /* 0x0000008c71777223 */ /* 0x000fe2000001000c */
[----:B------:R-:W-:Y:S01]  /*1ce0*/  FMUL.FTZ R12, R125, R10 ;  /* 0x0000000a7d0c7220 */ /* 0x000fe20000410000 */
[----:B------:R-:W-:Y:S01]  /*1cf0*/  SHF.L.U32 R118, R118, 0x10, RZ ;  /* 0x0000001076767819 */ /* 0x000fe200000006ff */
[----:B------:R-:W-:Y:S01]  /*1d00*/  FFMA.FTZ R11, R113, R142, R11 ;  /* 0x0000008e710b7223 */ /* 0x000fe2000001000b */
[C---:B------:R-:W-:Y:S01]  /*1d10*/  FMUL.FTZ R120, R130.reuse, R119 ;  /* 0x0000007782787220 */ /* 0x040fe20000410000 */
[C---:B------:R-:W-:Y:S01]  /*1d20*/  FFMA.FTZ R12, R123.reuse, R8, -R12 ;  /* 0x000000087b0c7223 */ /* 0x040fe2000001080c */
[----:B------:R-:W-:Y:S01]  /*1d30*/  FFMA.FTZ R9, R123, R10, R9 ;  /* 0x0000000a7b097223 */ /* 0x000fe20000010009 */
[-C--:B------:R-:W-:Y:S01]  /*1d40*/  FMUL.FTZ R8, R130, R11.reuse ;  /* 0x0000000b82087220 */ /* 0x080fe20000410000 */
[----:B------:R-:W-:Y:S01]  /*1d50*/  FFMA.FTZ R121, R129, R11, R120 ;  /* 0x0000000b81797223 */ /* 0x000fe20000010078 */
[----:B------:R-:W-:Y:S01]  /*1d60*/  SHF.L.U32 R120, R13, 0x10, RZ ;  /* 0x000000100d787819 */ /* 0x000fe200000006ff */
[----:B------:R-:W-:Y:S01]  /*1d70*/  FMUL.FTZ R147, R89, R118 ;  /* 0x0000007659937220 */ /* 0x000fe20000410000 */
[----:B------:R-:W-:Y:S01]  /*1d80*/  FFMA.FTZ R124, R129, R119, -R8 ;  /* 0x00000077817c7223 */ /* 0x000fe20000010808 */
[C---:B------:R-:W-:Y:S01]  /*1d90*/  FMUL.FTZ R8, R128.reuse, R9 ;  /* 0x0000000980087220 */ /* 0x040fe20000410000 */
[----:B------:R-:W-:Y:S01]  /*1da0*/  FMUL.FTZ R10, R128, R12 ;  /* 0x0000000c800a7220 */ /* 0x000fe20000410000 */
[----:B------:R-:W-:Y:S01]  /*1db0*/  FMUL.FTZ R149, R89, R120 ;  /* 0x0000007859957220 */ /* 0x000fe20000410000 */
[C---:B------:R-:W-:Y:S01]  /*1dc0*/  FFMA.FTZ R121, R122.reuse, R147, R121 ;  /* 0x000000937a797223 */ /* 0x040fe20000010079 */
[C---:B------:R-:W-:Y:S01]  /*1dd0*/  FFMA.FTZ R8, R127.reuse, R12, -R8 ;  /* 0x0000000c7f087223 */ /* 0x040fe20000010808 */
[----:B------:R-:W-:Y:S01]  /*1de0*/  FFMA.FTZ R10, R127, R9, R10 ;  /* 0x000000097f0a7223 */ /* 0x000fe2000001000a */
[--C-:B------:R-:W-:Y:S01]  /*1df0*/  FFMA.FTZ R11, R122, R149, R124.reuse ;  /* 0x000000957a0b7223 */ /* 0x100fe2000001007c */
[----:B------:R-:W-:Y:S01]  /*1e00*/  PRMT R124, R14, 0x7632, R124 ;  /* 0x000076320e7c7816 */ /* 0x000fe2000000007c */
[----:B------:R-:W-:Y:S01]  /*1e10*/  FMUL.FTZ R12, R132, R121 ;  /* 0x00000079840c7220 */ /* 0x000fe20000410000 */
[----:B------:R-:W-:Y:S01]  /*1e20*/  SHF.L.U32 R14, R14, 0x10, RZ ;  /* 0x000000100e0e7819 */ /* 0x000fe200000006ff */
[-C--:B------:R-:W-:Y:S01]  /*1e30*/  FMUL.FTZ R126, R132, R11.reuse ;  /* 0x0000000b847e7220 */ /* 0x080fe20000410000 */
[----:B------:R-:W-:Y:S01]  /*1e40*/  SHF.L.U32 R124, R124, 0x10, RZ ;  /* 0x000000107c7c7819 */ /* 0x000fe200000006ff */
[C---:B------:R-:W-:Y:S01]  /*1e50*/  FFMA.FTZ R11, R131.reuse, R11, -R12 ;  /* 0x0000000b830b7223 */ /* 0x040fe2000001080c */
[C---:B------:R-:W-:Y:S01]  /*1e60*/  FMUL.FTZ R12, R130.reuse, R10 ;  /* 0x0000000a820c7220 */ /* 0x040fe20000410000 */
[----:B------:R-:W-:Y:S01]  /*1e70*/  FFMA.FTZ R144, R131, R121, R126 ;  /* 0x0000007983907223 */ /* 0x000fe2000001007e */
[----:B------:R-:W-:Y:S01]  /*1e80*/  SHF.L.U32 R126, R7, 0x10, RZ ;  /* 0x00000010077e7819 */ /* 0x000fe200000006ff */
[C---:B------:R-:W-:Y:S01]  /*1e90*/  FMUL.FTZ R151, R93.reuse, R14 ;  /* 0x0000000e5d977220 */ /* 0x040fe20000410000 */
[----:B------:R-:W-:Y:S01]  /*1ea0*/  FMUL.FTZ R153, R93, R124 ;  /* 0x0000007c5d997220 */ /* 0x000fe20000410000 */
[-C--:B------:R-:W-:Y:S01]  /*1eb0*/  FMUL.FTZ R9, R130, R8.reuse ;  /* 0x0000000882097220 */ /* 0x080fe20000410000 */
[----:B------:R-:W-:Y:S01]  /*1ec0*/  FFMA.FTZ R8, R129, R8, -R12 ;  /* 0x0000000881087223 */ /* 0x000fe2000001080c */
[C---:B------:R-:W-:Y:S01]  /*1ed0*/  FFMA.FTZ R11, R126.reuse, R151, R11 ;  /* 0x000000977e0b7223 */ /* 0x040fe2000001000b */
[----:B------:R-:W-:Y:S01]  /*1ee0*/  FFMA.FTZ R144, R126, R153, R144 ;  /* 0x000000997e907223 */ /* 0x000fe20000010090 */
[----:B------:R-:W-:Y:S01]  /*1ef0*/  PRMT R119, R15, 0x7632, R119 ;  /* 0x000076320f777816 */ /* 0x000fe20000000077 */
[----:B------:R-:W-:Y:S01]  /*1f00*/  FFMA.FTZ R9, R129, R10, R9 ;  /* 0x0000000a81097223 */ /* 0x000fe20000010009 */
[CC--:B------:R-:W-:Y:S01]  /*1f10*/  FMUL.FTZ R12, R134.reuse, R11.reuse ;  /* 0x0000000b860c7220 */ /* 0x0c0fe20000410000 */
[----:B------:R-:W-:Y:S01]  /*1f20*/  FMUL.FTZ R10, R134, R144 ;  /* 0x00000090860a7220 */ /* 0x000fe20000410000 */
[----:B------:R-:W-:Y:S01]  /*1f30*/  SHF.L.U32 R15, R15, 0x10, RZ ;  /* 0x000000100f0f7819 */ /* 0x000fe200000006ff */
[C---:B------:R-:W-:Y:S01]  /*1f40*/  FMUL.FTZ R148, R132.reuse, R8 ;  /* 0x0000000884947220 */ /* 0x040fe20000410000 */
[----:B------:R-:W-:Y:S01]  /*1f50*/  FFMA.FTZ R150, R133, R144, R12 ;  /* 0x0000009085967223 */ /* 0x000fe2000001000c */
[----:B------:R-:W-:Y:S01]  /*1f60*/  @P1 LEA R12, R53, R44, 0x3 ;  /* 0x0000002c350c1211 */ /* 0x000fe200078e18ff */
[----:B------:R-:W-:Y:S01]  /*1f70*/  FFMA.FTZ R11, R133, R11, -R10 ;  /* 0x0000000b850b7223 */ /* 0x000fe2000001080a */
[----:B------:R-:W-:Y:S01]  /*1f80*/  SHF.L.U32 R119, R119, 0x10, RZ ;  /* 0x0000001077777819 */ /* 0x000fe200000006ff */
[----:B------:R-:W-:Y:S01]  /*1f90*/  FMUL.FTZ R10, R132, R9 ;  /* 0x00000009840a7220 */ /* 0x000fe20000410000 */
[----:B------:R-:W-:Y:S01]  /*1fa0*/  SHF.L.U32 R121, R166, 0x10, RZ ;  /* 0x00000010a6797819 */ /* 0x000fe200000006ff */
[C---:B------:R-:W-:Y:S01]  /*1fb0*/  FMUL.FTZ R146, R90.reuse, R15 ;  /* 0x0000000f5a927220 */ /* 0x040fe20000410000 */
[----:B------:R-:W0:Y:S01]  /*1fc0*/  @P1 LDS.64 R12, [R12+0x20b8] ;  /* 0x0020b8000c0c1984 */ /* 0x000e220000000a00 */
[----:B------:R-:W-:Y:S01]  /*1fd0*/  FMUL.FTZ R144, R90, R119 ;  /* 0x000000775a907220 */ /* 0x000fe20000410000 */
[C---:B------:R-:W-:Y:S01]  /*1fe0*/  FFMA.FTZ R10, R131.reuse, R8, -R10 ;  /* 0x00000008830a7223 */ /* 0x040fe2000001080a */
[----:B------:R-:W-:Y:S01]  /*1ff0*/  FFMA.FTZ R148, R131, R9, R148 ;  /* 0x0000000983947223 */ /* 0x000fe20000010094 */
[C---:B------:R-:W-:Y:S01]  /*2000*/  FFMA.FTZ R11, R121.reuse, R146, R11 ;  /* 0x00000092790b7223 */ /* 0x040fe2000001000b */
[----:B------:R-:W-:Y:S01]  /*2010*/  FFMA.FTZ R157, R121, R144, R150 ;  /* 0x00000090799d7223 */ /* 0x000fe20000010096 */
[----:B------:R-:W-:Y:S06]  /*2020*/  @P1 BRA `(.L_x_16926) ;  /* 0x0000000000241947 */ /* 0x000fec0003800000 */
        /* <DEDUP_REMOVED lines=9> */
.L_x_16926:
[----:B------:R-:W-:Y:S05]  /*20c0*/  BSYNC B0 ;  /* 0x0000000000007941 */ /* 0x000fea0003800000 */
.L_x_16925:
[C---:B------:R-:W-:Y:S01]  /*20d0*/  FMUL.FTZ R8, R134.reuse, R148 ;  /* 0x0000009486087220 */ /* 0x040fe20000410000 */
[----:B------:R-:W3:Y:S01]  /*20e0*/  SHFL.UP PT, R152, R157, 0x1, RZ ;  /* 0x042000009d987989 */ /* 0x000ee200000e00ff */
[-C--:B-1----:R-:W-:Y:S01]  /*20f0*/  FMUL.FTZ R9, R134, R10.reuse ;  /* 0x0000000a86097220 */ /* 0x082fe20000410000 */
[----:B------:R-:W-:Y:S01]  /*2100*/  ISETP.GE.AND P3, PT, R55, 0x1, PT ;  /* 0x000000013700780c */ /* 0x000fe20003f66270 */
[C---:B------:R-:W-:Y:S01]  /*2110*/  FFMA.FTZ R8, R133.reuse, R10, -R8 ;  /* 0x0000000a85087223 */ /* 0x040fe20000010808 */
[----:B------:R-:W1:Y:S01]  /*2120*/  SHFL.UP PT, R150, R11, 0x1, RZ ;  /* 0x042000000b967989 */ /* 0x000e6200000e00ff */
[----:B------:R-:W-:Y:S01]  /*2130*/  FFMA.FTZ R9, R133, R148, R9 ;  /* 0x0000009485097223 */ /* 0x000fe20000010009 */
[----:B------:R-:W-:Y:S01]  /*2140*/  ISETP.GE.OR P0, PT, R43, R66, P0 ;  /* 0x000000422b00720c */ /* 0x000fe20000706670 */
[----:B------:R-:W-:Y:S01]  /*2150*/  BSSY B0, `(.L_x_16927) ;  /* 0x00000d7000007945 */ /* 0x000fe20003800000 */
[----:B------:R-:W4:Y:S04]  /*2160*/  SHFL.UP PT, R10, R8, 0x1, RZ ;  /* 0x04200000080a7989 */ /* 0x000f2800000e00ff */
[----:B------:R-:W0:Y:S01]  /*2170*/  SHFL.UP PT, R148, R9, 0x1, RZ ;  /* 0x0420000009947989 */ /* 0x000e2200000e00ff */
[C---:B---3--:R-:W-:Y:S01]  /*2180*/  FMUL.FTZ R155, R9.reuse, R152 ;  /* 0x00000098099b7220 */ /* 0x048fe20000410000 */
[----:B-1----:R-:W-:-:S03]  /*2190*/  FMUL.FTZ R159, R9, R150 ;  /* 0x00000096099f7220 */ /* 0x002fc60000410000 */
[C---:B------:R-:W-:Y:S01]  /*21a0*/  FFMA.FTZ R150, R8.reuse, R150, -R155 ;  /* 0x0000009608967223 */ /* 0x040fe2000001089b */
[----:B------:R-:W-:-:S03]  /*21b0*/  FFMA.FTZ R152, R8, R152, R159 ;  /* 0x0000009808987223 */ /* 0x000fc6000001009f */
[----:B------:R-:W-:Y:S01]  /*21c0*/  @P3 FADD.FTZ R11, R11, R150 ;  /* 0x000000960b0b3221 */ /* 0x000fe20000010000 */
[----:B----4-:R-:W-:Y:S01]  /*21d0*/  FMUL.FTZ R159, R9, R10 ;  /* 0x0000000a099f7220 */ /* 0x010fe20000410000 */
[----:B------:R-:W-:Y:S01]  /*21e0*/  @P3 FADD.FTZ R157, R157, R152 ;  /* 0x000000989d9d3221 */ /* 0x000fe20000010000 */
[-C--:B0-----:R-:W-:Y:S02]  /*21f0*/  FMUL.FTZ R155, R9, R148.reuse ;  /* 0x00000094099b7220 */ /* 0x081fe40000410000 */
[C---:B------:R-:W-:Y:S01]  /*2200*/  FFMA.FTZ R148, R8.reuse, R148, R159 ;  /* 0x0000009408947223 */ /* 0x040fe2000001009f */
        /* <DEDUP_REMOVED lines=9> */
[C---:B------:R-:W-:Y:S01]  /*22a0*/  FFMA.FTZ R152, R8.reuse, R159, R163 ;  /* 0x0000009f08987223 */ /* 0x040fe200000100a3 */
[----:B------:R-:W-:Y:S01]  /*22b0*/  FFMA.FTZ R150, R8, R161, -R10 ;  /* 0x000000a108967223 */ /* 0x000fe2000001080a */
[C---:B---3--:R-:W-:Y:S02]  /*22c0*/  FMUL.FTZ R159, R148.reuse, R9 ;  /* 0x00000009949f7220 */ /* 0x048fe40000410000 */
[----:B------:R-:W-:Y:S01]  /*22d0*/  @P3 FADD.FTZ R157, R157, R152 ;  /* 0x000000989d9d3221 */ /* 0x000fe20000010000 */
[-C--:B----4-:R-:W-:Y:S01]  /*22e0*/  FMUL.FTZ R10, R148, R155.reuse ;  /* 0x0000009b940a7220 */ /* 0x090fe20000410000 */
        /* <DEDUP_REMOVED lines=12> */
[-C--:B---3--:R-:W-:Y:S01]  /*23b0*/  FMUL.FTZ R155, R159, R9.reuse ;  /* 0x000000099f9b7220 */ /* 0x088fe20000410000 */
[C---:B------:R-:W-:Y:S02]  /*23c0*/  FFMA.FTZ R152, R8.reuse, R152, R161 ;  /* 0x0000009808987223 */ /* 0x040fe400000100a1 */
        /* <DEDUP_REMOVED lines=13> */
[----:B------:R-:W-:Y:S02]  /*24a0*/  FFMA.FTZ R154, R8, R159, R163 ;  /* 0x0000009f089a7223 */ /* 0x000fe400000100a3 */
[----:B-----5:R0:W-:Y:S01]  /*24b0*/  SHFL.IDX PT, R163, R38, RZ, 0x1f ;  /* 0x00001fff26a37589 */ /* 0x0201e200000e0000 */
[----:B---3--:R-:W-:Y:S01]  /*24c0*/  FMUL.FTZ R150, R10, R9 ;  /* 0x000000090a967220 */ /* 0x008fe20000410000 */
[----:B------:R-:W-:Y:S01]  /*24d0*/  FFMA.FTZ R152, R8, R161, -R152 ;  /* 0x000000a108987223 */ /* 0x000fe20000010898 */
[----:B------:R-:W-:Y:S01]  /*24e0*/  @P3 FADD.FTZ R157, R157, R154 ;  /* 0x0000009a9d9d3221 */ /* 0x000fe20000010000 */
[----:B------:R-:W-:Y:S01]  /*24f0*/  FMUL.FTZ R154, R64, R36 ;  /* 0x00000024409a7220 */ /* 0x000fe20000410000 */
[-C--:B----4-:R-:W-:Y:S01]  /*2500*/  FMUL.FTZ R148, R10, R155.reuse ;  /* 0x0000009b0a947220 */ /* 0x090fe20000410000 */
[C---:B------:R-:W-:Y:S01]  /*2510*/  FFMA.FTZ R155, R8.reuse, R155, R150 ;  /* 0x0000009b089b7223 */ /* 0x040fe20000010096 */
[----:B------:R-:W-:Y:S01]  /*2520*/  @P3 FADD.FTZ R11, R11, R152 ;  /* 0x000000980b0b3221 */ /* 0x000fe20000010000 */
[----:B------:R-:W1:Y:S01]  /*2530*/  SHFL.UP PT, R158, R157, 0x10, RZ ;  /* 0x060000009d9e7989 */ /* 0x000e6200000e00ff */
[----:B------:R-:W-:Y:S01]  /*2540*/  @P3 FFMA.FTZ R8, R8, R9, -R148 ;  /* 0x0000000908083223 */ /* 0x000fe20000010894 */
[----:B------:R-:W-:Y:S01]  /*2550*/  FMUL.FTZ R152, R64, R37 ;  /* 0x0000002540987220 */ /* 0x000fe20000410000 */
[----:B------:R-:W-:Y:S01]  /*2560*/  FSEL R155, R10, R155, !P3 ;  /* 0x0000009b0a9b7208 */ /* 0x000fe20005800000 */
[----:B------:R-:W3:Y:S01]  /*2570*/  SHFL.UP PT, R156, R11, 0x10, RZ ;  /* 0x060000000b9c7989 */ /* 0x000ee200000e00ff */
[----:B------:R-:W-:Y:S01]  /*2580*/  FMUL.FTZ R150, R67, R37 ;  /* 0x0000002543967220 */ /* 0x000fe20000410000 */
[-C--:B------:R-:W-:Y:S01]  /*2590*/  FMUL.FTZ R159, R133, R152.reuse ;  /* 0x00000098859f7220 */ /* 0x080fe20000410000 */
[C---:B------:R-:W-:Y:S01]  /*25a0*/  FMUL.FTZ R160, R134.reuse, R152 ;  /* 0x0000009886a07220 */ /* 0x040fe20000410000 */
[----:B------:R-:W4:Y:S01]  /*25b0*/  SHFL.UP PT, R9, R8, 0x10, RZ ;  /* 0x0600000008097989 */ /* 0x000f2200000e00ff */
[----:B------:R-:W-:Y:S01]  /*25c0*/  FMUL.FTZ R148, R67, R36 ;  /* 0x0000002443947220 */ /* 0x000fe20000410000 */
[-C--:B------:R-:W-:Y:S01]  /*25d0*/  FFMA.FTZ R161, -R134, R154.reuse, -R159 ;  /* 0x0000009a86a17223 */ /* 0x080fe2000001099f */
[----:B------:R-:W-:Y:S01]  /*25e0*/  FFMA.FTZ R159, R133, R154, -R160 ;  /* 0x0000009a859f7223 */ /* 0x000fe200000108a0 */
[----:B------:R-:W2:Y:S01]  /*25f0*/  SHFL.UP PT, R10, R155, 0x10, RZ ;  /* 0x060000009b0a7989 */ /* 0x000ea200000e00ff */
[----:B------:R-:W-:Y:S01]  /*2600*/  ISETP.GE.AND P3, PT, R55, 0x10, PT ;  /* 0x000000103700780c */ /* 0x000fe20003f66270 */
[----:B------:R-:W-:Y:S01]  /*2610*/  FADD.FTZ R162, -R150, R161 ;  /* 0x000000a196a27221 */ /* 0x000fe20000010100 */
[----:B------:R-:W-:Y:S01]  /*2620*/  FADD.FTZ R160, R148, R159 ;  /* 0x0000009f94a07221 */ /* 0x000fe20000010000 */
[----:B0-----:R-:W-:-:S02]  /*2630*/  FMUL.FTZ R38, R69, R36 ;  /* 0x0000002445267220 */ /* 0x001fc40000410000 */
[----:B------:R-:W-:-:S04]  /*2640*/  FMUL.FTZ R164, R132, -R162 ;  /* 0x800000a284a47220 */ /* 0x000fc80000410000 */
[-C--:B------:R-:W-:Y:S01]  /*2650*/  FFMA.FTZ R168, R131, R160.reuse, -R164 ;  /* 0x000000a083a87223 */ /* 0x080fe200000108a4 */
[----:B------:R-:W-:Y:S01]  /*2660*/  FMUL.FTZ R164, R132, -R160 ;  /* 0x800000a084a47220 */ /* 0x000fe20000410000 */
[----:B-1----:R-:W-:-:S03]  /*2670*/  FMUL.FTZ R161, R155, R158 ;  /* 0x0000009e9ba17220 */ /* 0x002fc60000410000 */
[----:B------:R-:W-:Y:S01]  /*2680*/  FFMA.FTZ R165, R131, R162, R164 ;  /* 0x000000a283a57223 */ /* 0x000fe200000100a4 */
[CC--:B---3--:R-:W-:Y:S01]  /*2690*/  FFMA.FTZ R160, R8.reuse, R156.reuse, -R161 ;  /* 0x0000009c08a07223 */ /* 0x0c8fe200000108a1 */
[C---:B------:R-:W-:Y:S01]  /*26a0*/  FMUL.FTZ R161, R155.reuse, R156 ;  /* 0x0000009c9ba17220 */ /* 0x040fe20000410000 */
[----:B------:R0:W-:Y:S01]  /*26b0*/  SHFL.IDX PT, R164, R39, RZ, 0x1f ;  /* 0x00001fff27a47589 */ /* 0x0001e200000e0000 */
[----:B----4-:R-:W-:Y:S02]  /*26c0*/  FMUL.FTZ R159, R155, R9 ;  /* 0x000000099b9f7220 */ /* 0x010fe40000410000 */
[C---:B------:R-:W-:Y:S01]  /*26d0*/  FFMA.FTZ R158, R8.reuse, R158, R161 ;  /* 0x0000009e089e7223 */ /* 0x040fe200000100a1 */
[----:B------:R-:W-:Y:S01]  /*26e0*/  @P3 FADD.FTZ R11, R11, R160 ;  /* 0x000000a00b0b3221 */ /* 0x000fe20000010000 */
[-C--:B--2---:R-:W-:Y:S01]  /*26f0*/  FFMA.FTZ R156, R8, R10.reuse, R159 ;  /* 0x0000000a089c7223 */ /* 0x084fe2000001009f */
[----:B------:R-:W-:Y:S01]  /*2700*/  FMUL.FTZ R10, R155, R10 ;  /* 0x0000000a9b0a7220 */ /* 0x000fe20000410000 */
[----:B------:R-:W-:Y:S01]  /*2710*/  @P3 FADD.FTZ R157, R157, R158 ;  /* 0x0000009e9d9d3221 */ /* 0x000fe20000010000 */
[----:B0-----:R-:W-:-:S02]  /*2720*/  FMUL.FTZ R39, R69, R37 ;  /* 0x0000002545277220 */ /* 0x001fc40000410000 */
[----:B------:R-:W-:Y:S01]  /*2730*/  SHFL.UP PT, R11, R11, 0x1, RZ ;  /* 0x042000000b0b7989 */ /* 0x000fe200000e00ff */
[----:B------:R-:W-:Y:S01]  /*2740*/  FSEL R159, R155, R156, !P3 ;  /* 0x0000009c9b9f7208 */ /* 0x000fe20005800000 */
[----:B------:R-:W-:Y:S01]  /*2750*/  @P3 FFMA.FTZ R8, R8, R9, -R10 ;  /* 0x0000000908083223 */ /* 0x000fe2000001080a */
[C---:B------:R-:W-:Y:S01]  /*2760*/  FMUL.FTZ R155, R68.reuse, R36 ;  /* 0x00000024449b7220 */ /* 0x040fe20000410000 */
[----:B------:R-:W-:Y:S01]  /*2770*/  FMUL.FTZ R156, R68, R37 ;  /* 0x00000025449c7220 */ /* 0x000fe20000410000 */
[----:B------:R-:W-:Y:S02]  /*2780*/  SHFL.UP PT, R157, R157, 0x1, RZ ;  /* 0x042000009d9d7989 */ /* 0x000fe400000e00ff */
[----:B------:R-:W-:Y:S01]  /*2790*/  FADD.FTZ R168, R155, R168 ;  /* 0x000000a89ba87221 */ /* 0x000fe20000010000 */
[----:B------:R-:W-:Y:S01]  /*27a0*/  FADD.FTZ R165, -R156, R165 ;  /* 0x000000a59ca57221 */ /* 0x000fe20000010100 */
[----:B------:R-:W0:Y:S02]  /*27b0*/  SHFL.UP PT, R159, R159, 0x1, RZ ;  /* 0x042000009f9f7989 */ /* 0x000e2400000e00ff */
[CC--:B------:R-:W-:Y:S01]  /*27c0*/  FMUL.FTZ R10, R130.reuse, -R168.reuse ;  /* 0x800000a8820a7220 */ /* 0x0c0fe20000410000 */
[-C--:B------:R-:W-:Y:S01]  /*27d0*/  FMUL.FTZ R9, R130, -R165.reuse ;  /* 0x800000a582097220 */ /* 0x080fe20000410000 */
[----:B------:R-:W1:Y:S02]  /*27e0*/  SHFL.UP PT, R8, R8, 0x1, RZ ;  /* 0x0420000008087989 */ /* 0x000e6400000e00ff */
        /* <DEDUP_REMOVED lines=8> */
[----:B------:R-:W-:Y:S01]  /*2870*/  FMUL.FTZ R158, R71, R36 ;  /* 0x00000024479e7220 */ /* 0x000fe20000410000 */
[C---:B0-----:R-:W-:Y:S01]  /*2880*/  FMUL.FTZ R9, R159.reuse, R164 ;  /* 0x000000a49f097220 */ /* 0x041fe20000410000 */
[----:B------:R-:W-:-:S03]  /*2890*/  FMUL.FTZ R159, R159, R163 ;  /* 0x000000a39f9f7220 */ /* 0x000fc60000410000 */
[C---:B-1----:R-:W-:Y:S01]  /*28a0*/  FFMA.FTZ R10, R8.reuse, R163, -R9 ;  /* 0x000000a3080a7223 */ /* 0x042fe20000010809 */
[----:B------:R-:W-:Y:S01]  /*28b0*/  FFMA.FTZ R8, R8, R164, R159 ;  /* 0x000000a408087223 */ /* 0x000fe2000001009f */
[----:B------:R-:W-:Y:S01]  /*28c0*/  LOP3.LUT R9, R53, 0x1f, RZ, 0xc0, !PT ;  /* 0x0000001f35097812 */ /* 0x000fe200078ec0ff */
[C---:B------:R-:W-:Y:S01]  /*28d0*/  FMUL.FTZ R159, R70.reuse, R36 ;  /* 0x00000024469f7220 */ /* 0x040fe20000410000 */
[----:B------:R-:W-:Y:S01]  /*28e0*/  @P2 FADD.FTZ R163, R11, R10 ;  /* 0x0000000a0ba32221 */ /* 0x000fe20000010000 */
[----:B------:R-:W-:Y:S01]  /*28f0*/  @P2 FADD.FTZ R164, R157, R8 ;  /* 0x000000089da42221 */ /* 0x000fe20000010000 */
[----:B------:R-:W-:Y:S01]  /*2900*/  FMUL.FTZ R157, R70, R37 ;  /* 0x00000025469d7220 */ /* 0x000fe20000410000 */
[C---:B------:R-:W-:Y:S01]  /*2910*/  FMUL.FTZ R8, R134.reuse, -R12 ;  /* 0x8000000c86087220 */ /* 0x040fe20000410000 */
[----:B------:R-:W-:Y:S01]  /*2920*/  ISETP.NE.AND P6, PT, R9, 0x1f, PT ;  /* 0x0000001f0900780c */ /* 0x000fe20003fc5270 */
[----:B------:R-:W-:Y:S01]  /*2930*/  FADD.FTZ R160, R159, R160 ;  /* 0x000000a09fa07221 */ /* 0x000fe20000010000 */
[----:B------:R-:W-:Y:S01]  /*2940*/  FADD.FTZ R162, -R157, R162 ;  /* 0x000000a29da27221 */ /* 0x000fe20000010100 */
[----:B------:R-:W-:Y:S01]  /*2950*/  ISETP.GT.U32.AND P2, PT, R9, 0x1d, PT ;  /* 0x0000001d0900780c */ /* 0x000fe20003f44070 */
[-C--:B------:R-:W-:Y:S01]  /*2960*/  FFMA.FTZ R8, R133, -R13.reuse, R8 ;  /* 0x8000000d85087223 */ /* 0x080fe20000010008 */
[----:B------:R-:W-:Y:S01]  /*2970*/  ISETP.GT.U32.AND P3, PT, R9, 0x1b, PT ;  /* 0x0000001b0900780c */ /* 0x000fe20003f64070 */
[----:B------:R-:W-:Y:S01]  /*2980*/  FMUL.FTZ R10, R125, -R162 ;  /* 0x800000a27d0a7220 */ /* 0x000fe20000410000 */
[----:B------:R-:W-:Y:S01]  /*2990*/  ISETP.GT.U32.AND P4, PT, R9, 0x17, PT ;  /* 0x000000170900780c */ /* 0x000fe20003f84070 */
[-C--:B------:R-:W-:Y:S01]  /*29a0*/  FMUL.FTZ R11, R125, -R160.reuse ;  /* 0x800000a07d0b7220 */ /* 0x080fe20000410000 */
[----:B------:R-:W-:Y:S01]  /*29b0*/  ISETP.GT.U32.AND P5, PT, R9, 0xf, PT ;  /* 0x0000000f0900780c */ /* 0x000fe20003fa4070 */
[----:B------:R-:W-:Y:S01]  /*29c0*/  FMUL.FTZ R9, R134, R13 ;  /* 0x0000000d86097220 */ /* 0x000fe20000410000 */
[C---:B------:R-:W-:Y:S01]  /*29d0*/  FFMA.FTZ R161, R123.reuse, R160, -R10 ;  /* 0x000000a07ba17223 */ /* 0x040fe2000001080a */
[----:B------:R-:W-:Y:S01]  /*29e0*/  FMUL.FTZ R10, R132, -R8 ;  /* 0x80000008840a7220 */ /* 0x000fe20000410000 */
[----:B------:R-:W-:Y:S01]  /*29f0*/  FFMA.FTZ R165, R123, R162, R11 ;  /* 0x000000a27ba57223 */ /* 0x000fe2000001000b */
[----:B------:R-:W-:Y:S01]  /*2a00*/  FFMA.FTZ R9, R133, R12, -R9 ;  /* 0x0000000c85097223 */ /* 0x000fe20000010809 */
[-C--:B------:R-:W-:Y:S01]  /*2a10*/  FMUL.FTZ R160, R71, R37.reuse ;  /* 0x0000002547a07220 */ /* 0x080fe20000410000 */
[----:B------:R-:W-:Y:S01]  /*2a20*/  FADD.FTZ R162, R158, R161 ;  /* 0x000000a19ea27221 */ /* 0x000fe20000010000 */
[----:B------:R-:W-:Y:S01]  /*2a30*/  FMUL.FTZ R161, R72, R37 ;  /* 0x0000002548a17220 */ /* 0x000fe20000410000 */
[-C--:B------:R-:W-:Y:S01]  /*2a40*/  FMUL.FTZ R11, R132, -R9.reuse ;  /* 0x80000009840b7220 */ /* 0x080fe20000410000 */
[----:B------:R-:W-:Y:S01]  /*2a50*/  FFMA.FTZ R10, R131, R9, -R10 ;  /* 0x00000009830a7223 */ /* 0x000fe2000001080a */
[----:B------:R-:W-:Y:S01]  /*2a60*/  FADD.FTZ R170, -R160, R165 ;  /* 0x000000a5a0aa7221 */ /* 0x000fe20000010100 */
[----:B------:R-:W-:Y:S01]  /*2a70*/  FMUL.FTZ R9, R117, -R162 ;  /* 0x800000a275097220 */ /* 0x000fe20000410000 */
[----:B------:R-:W-:Y:S01]  /*2a80*/  FFMA.FTZ R11, R131, R8, R11 ;  /* 0x00000008830b7223 */ /* 0x000fe2000001000b */
[C---:B------:R-:W-:Y:S01]  /*2a90*/  FMUL.FTZ R168, R130.reuse, -R10 ;  /* 0x8000000a82a87220 */ /* 0x040fe20000410000 */
[-C--:B------:R-:W-:Y:S01]  /*2aa0*/  FMUL.FTZ R172, R117, -R170.reuse ;  /* 0x800000aa75ac7220 */ /* 0x080fe20000410000 */
[----:B------:R-:W-:Y:S01]  /*2ab0*/  FFMA.FTZ R174, R115, R170, R9 ;  /* 0x000000aa73ae7223 */ /* 0x000fe20000010009 */
[-C--:B------:R-:W-:Y:S01]  /*2ac0*/  FMUL.FTZ R8, R130, -R11.reuse ;  /* 0x8000000b82087220 */ /* 0x080fe20000410000 */
[----:B------:R-:W-:Y:S01]  /*2ad0*/  FFMA.FTZ R165, R129, R11, R168 ;  /* 0x0000000b81a57223 */ /* 0x000fe200000100a8 */
[----:B------:R-:W-:Y:S01]  /*2ae0*/  FFMA.FTZ R169, R115, R162, -R172 ;  /* 0x000000a273a97223 */ /* 0x000fe200000108ac */
[----:B------:R-:W-:Y:S01]  /*2af0*/  FADD.FTZ R171, -R161, R174 ;  /* 0x000000aea1ab7221 */ /* 0x000fe20000010100 */
[----:B------:R-:W-:Y:S01]  /*2b00*/  FFMA.FTZ R162, R129, R10, -R8 ;  /* 0x0000000a81a27223 */ /* 0x000fe20000010808 */
[CC--:B------:R-:W-:Y:S01]  /*2b10*/  FMUL.FTZ R170, R128.reuse, -R165.reuse ;  /* 0x800000a580aa7220 */ /* 0x0c0fe20000410000 */
[----:B------:R-:W-:Y:S01]  /*2b20*/  HFMA2.MMA R8, -RZ, RZ, 1.875, 0 ;  /* 0x3f800000ff087435 */ /* 0x000fe200000001ff */
[----:B------:R-:W-:Y:S01]  /*2b30*/  MOV R9, RZ ;  /* 0x000000ff00097202 */ /* 0x000fe20000000f00 */
[-C--:B------:R-:W-:Y:S01]  /*2b40*/  FMUL.FTZ R172, R128, -R162.reuse ;  /* 0x800000a280ac7220 */ /* 0x080fe20000410000 */
[C---:B------:R-:W-:Y:S01]  /*2b50*/  FFMA.FTZ R170, R127.reuse, R162, -R170 ;  /* 0x000000a27faa7223 */ /* 0x040fe200000108aa */
[----:B------:R-:W-:Y:S01]  /*2b60*/  FMUL.FTZ R162, R72, R36 ;  /* 0x0000002448a27220 */ /* 0x000fe20000410000 */
[----:B------:R-:W-:Y:S01]  /*2b70*/  CS2R R10, SRZ ;  /* 0x00000000000a7805 */ /* 0x000fe2000001ff00 */
[----:B------:R-:W-:Y:S01]  /*2b80*/  FFMA.FTZ R172, R127, R165, R172 ;  /* 0x000000a57fac7223 */ /* 0x000fe200000100ac */
[----:B------:R-:W-:Y:S01]  /*2b90*/  FMUL.FTZ R165, R125, -R170 ;  /* 0x800000aa7da57220 */ /* 0x000fe20000410000 */
[----:B------:R-:W-:Y:S01]  /*2ba0*/  @!P0 LEA R168, R63, R44, 0x4 ;  /* 0x0000002c3fa88211 */ /* 0x000fe200078e20ff */
[----:B------:R-:W-:Y:S01]  /*2bb0*/  FADD.FTZ R169, R162, R169 ;  /* 0x000000a9a2a97221 */ /* 0x000fe20000010000 */
[-C--:B------:R-:W-:Y:S01]  /*2bc0*/  FMUL.FTZ R174, R125, -R172.reuse ;  /* 0x800000ac7dae7220 */ /* 0x080fe20000410000 */
[C---:B------:R-:W-:Y:S01]  /*2bd0*/  FMUL.FTZ R173, R116.reuse, -R171 ;  /* 0x800000ab74ad7220 */ /* 0x040fe20000410000 */
[----:B------:R-:W-:Y:S01]  /*2be0*/  FFMA.FTZ R172, R123, R172, R165 ;  /* 0x000000ac7bac7223 */ /* 0x000fe200000100a5 */
[----:B------:R-:W-:Y:S01]  /*2bf0*/  FMUL.FTZ R165, R3, R163 ;  /* 0x000000a303a57220 */ /* 0x000fe20000410000 */
[----:B------:R0:W1:Y:S01]  /*2c00*/  @!P0 LDS.128 R8, [R168+0x21b0] ;  /* 0x0021b000a8088984 */ /* 0x0000620000000c00 */
[-C--:B------:R-:W-:Y:S01]  /*2c10*/  FMUL.FTZ R176, R116, -R169.reuse ;  /* 0x800000a974b07220 */ /* 0x080fe20000410000 */
[C---:B------:R-:W-:Y:S01]  /*2c20*/  FFMA.FTZ R173, R114.reuse, R169, -R173 ;  /* 0x000000a972ad7223 */ /* 0x040fe200000108ad */
[----:B------:R-:W-:Y:S01]  /*2c30*/  FFMA.FTZ R174, R123, R170, -R174 ;  /* 0x000000aa7bae7223 */ /* 0x000fe200000108ae */
[----:B------:R-:W-:Y:S01]  /*2c40*/  FMUL.FTZ R169, R117, -R172 ;  /* 0x800000ac75a97220 */ /* 0x000fe20000410000 */
[----:B------:R-:W-:-:S02]  /*2c50*/  FFMA.FTZ R176, R114, R171, R176 ;  /* 0x000000ab72b07223 */ /* 0x000fc400000100b0 */
[----:B------:R-:W-:Y:S01]  /*2c60*/  FMUL.FTZ R170, R117, -R174 ;  /* 0x800000ae75aa7220 */ /* 0x000fe20000410000 */
[-C--:B0-----:R-:W-:Y:S01]  /*2c70*/  FMUL.FTZ R168, R3, R164.reuse ;  /* 0x000000a403a87220 */ /* 0x081fe20000410000 */
[C---:B------:R-:W-:Y:S01]  /*2c80*/  FFMA.FTZ R164, R2.reuse, R164, R165 ;  /* 0x000000a402a47223 */ /* 0x040fe200000100a5 */
[C---:B------:R-:W-:Y:S01]  /*2c90*/  FFMA.FTZ R169, R115.reuse, R174, -R169 ;  /* 0x000000ae73a97223 */ /* 0x040fe200000108a9 */
[----:B------:R-:W-:Y:S01]  /*2ca0*/  FFMA.FTZ R165, R115, R172, R170 ;  /* 0x000000ac73a57223 */ /* 0x000fe200000100aa */
[----:B------:R-:W-:Y:S01]  /*2cb0*/  FFMA.FTZ R168, R2, R163, -R168 ;  /* 0x000000a302a87223 */ /* 0x000fe200000108a8 */
[----:B------:R-:W-:Y:S01]  /*2cc0*/  FADD.FTZ R3, R141, R164 ;  /* 0x000000a48d037221 */ /* 0x000fe20000010000 */
[C---:B------:R-:W-:Y:S01]  /*2cd0*/  FMUL.FTZ R2, R116.reuse, -R169 ;  /* 0x800000a974027220 */ /* 0x040fe20000410000 */
[C---:B------:R-:W-:Y:S01]  /*2ce0*/  FMUL.FTZ R163, R116.reuse, -R165 ;  /* 0x800000a574a37220 */ /* 0x040fe20000410000 */
[----:B------:R-:W-:Y:S01]  /*2cf0*/  FADD.FTZ R178, R137, R168 ;  /* 0x000000a889b27221 */ /* 0x000fe20000010000 */
[----:B------:R-:W-:Y:S01]  /*2d00*/  FMUL.FTZ R137, R116, R3 ;  /* 0x0000000374897220 */ /* 0x000fe20000410000 */
[----:B------:R-:W-:Y:S01]  /*2d10*/  FFMA.FTZ R168, R114, R165, R2 ;  /* 0x000000a572a87223 */ /* 0x000fe20000010002 */
[----:B------:R-:W-:Y:S01]  /*2d20*/  FMUL.FTZ R2, R0, R36 ;  /* 0x0000002400027220 */ /* 0x000fe20000410000 */
[-C--:B------:R-:W-:Y:S01]  /*2d30*/  FMUL.FTZ R164, R116, R178.reuse ;  /* 0x000000b274a47220 */ /* 0x080fe20000410000 */
[----:B------:R-:W-:Y:S01]  /*2d40*/  FFMA.FTZ R141, R114, R178, -R137 ;  /* 0x000000b2728d7223 */ /* 0x000fe20000010889 */
[----:B------:R-:W-:Y:S01]  /*2d50*/  FMUL.FTZ R137, R0, R37 ;  /* 0x0000002500897220 */ /* 0x000fe20000410000 */
[C---:B------:R-:W-:Y:S01]  /*2d60*/  FFMA.FTZ R163, R114.reuse, R169, -R163 ;  /* 0x000000a972a37223 */ /* 0x040fe200000108a3 */
[----:B------:R-:W-:Y:S01]  /*2d70*/  FFMA.FTZ R36, R114, R3, R164 ;  /* 0x0000000372247223 */ /* 0x000fe200000100a4 */
[----:B------:R-:W-:Y:S01]  /*2d80*/  FADD.FTZ R165, R2, R173 ;  /* 0x000000ad02a57221 */ /* 0x000fe20000010000 */
[----:B------:R-:W-:Y:S01]  /*2d90*/  FADD.FTZ R164, -R137, R176 ;  /* 0x000000b089a47221 */ /* 0x000fe20000010100 */
[C---:B------:R-:W-:Y:S01]  /*2da0*/  FFMA.FTZ R141, R100.reuse, R139, R141 ;  /* 0x0000008b648d7223 */ /* 0x040fe2000001008d */
[----:B------:R-:W-:Y:S01]  /*2db0*/  FFMA.FTZ R169, R100, R135, R36 ;  /* 0x0000008764a97223 */ /* 0x000fe20000010024 */
[----:B------:R0:W2:Y:S04]  /*2dc0*/  SHFL.DOWN PT, R139, R168, 0x1, 0x1f ;  /* 0x08201f00a88b7f89 */ /* 0x0000a800000e0000 */
[----:B------:R0:W3:Y:S04]  /*2dd0*/  SHFL.DOWN PT, R135, R163, 0x1, 0x1f ;  /* 0x08201f00a3877f89 */ /* 0x0000e800000e0000 */
[----:B------:R0:W4:Y:S04]  /*2de0*/  SHFL.DOWN PT, R37, R165, 0x1, 0x1f ;  /* 0x08201f00a5257f89 */ /* 0x00012800000e0000 */
[----:B------:R0:W0:Y:S01]  /*2df0*/  SHFL.DOWN PT, R171, R164, 0x1, 0x1f ;  /* 0x08201f00a4ab7f89 */ /* 0x00002200000e0000 */
[----:B-1----:R-:W-:Y:S05]  /*2e00*/  @!P6 BRA `(.L_x_16928) ;  /* 0x00000000002ce947 */ /* 0x002fea0003800000 */
[C---:B0-----:R-:W-:Y:S01]  /*2e10*/  FMUL.FTZ R170, R168.reuse, R171 ;  /* 0x000000aba8aa7220 */ /* 0x041fe20000410000 */
[C---:B--2---:R-:W-:Y:S01]  /*2e20*/  FMUL.FTZ R36, R168.reuse, R139 ;  /* 0x0000008ba8247220 */ /* 0x044fe20000410000 */
        /* <DEDUP_REMOVED lines=9> */
.L_x_16928:
[----:B------:R-:W-:Y:S05]  /*2ec0*/  BSYNC B0 ;  /* 0x0000000000007941 */ /* 0x000fea0003800000 */
.L_x_16927:
[C---:B------:R-:W-:Y:S01]  /*2ed0*/  FMUL.FTZ R36, R117.reuse, R169 ;  /* 0x000000a975247220 */ /* 0x040fe20000410000 */
[-C--:B------:R-:W-:Y:S01]  /*2ee0*/  FMUL.FTZ R170, R117, R141.reuse ;  /* 0x0000008d75aa7220 */ /* 0x080fe20000410000 */
[----:B--2---:R1:W2:Y:S01]  /*2ef0*/  SHFL.DOWN PT, R139, R163, 0x2, 0x1f ;  /* 0x08401f00a38b7f89 */ /* 0x0042a200000e0000 */
[----:B------:R-:W-:Y:S01]  /*2f00*/  BSSY B0, `(.L_x_16929) ;  /* 0x0000012000007945 */ /* 0x000fe20003800000 */
[C---:B----4-:R-:W-:Y:S01]  /*2f10*/  FFMA.FTZ R37, R115.reuse, R141, -R36 ;  /* 0x0000008d73257223 */ /* 0x050fe20000010824 */
[----:B------:R-:W-:Y:S01]  /*2f20*/  FFMA.FTZ R170, R115, R169, R170 ;  /* 0x000000a973aa7223 */ /* 0x000fe200000100aa */
[----:B0-----:R1:W0:Y:S04]  /*2f30*/  SHFL.DOWN PT, R171, R168, 0x2, 0x1f ;  /* 0x08401f00a8ab7f89 */ /* 0x00122800000e0000 */
[----:B---3--:R1:W3:Y:S04]  /*2f40*/  SHFL.DOWN PT, R135, R165, 0x2, 0x1f ;  /* 0x08401f00a5877f89 */ /* 0x0082e800000e0000 */
        /* <DEDUP_REMOVED lines=13> */
.L_x_16930:
[----:B------:R-:W-:Y:S05]  /*3020*/  BSYNC B0 ;  /* 0x0000000000007941 */ /* 0x000fea0003800000 */
.L_x_16929:
[----:B------:R-:W-:Y:S01]  /*3030*/  FMUL.FTZ R172, R96, R97 ;  /* 0x0000006160ac7220 */ /* 0x000fe20000410000 */
[C---:B0-----:R-:W-:Y:S01]  /*3040*/  FFMA.FTZ R171, R104.reuse, R143, R37 ;  /* 0x0000008f68ab7223 */ /* 0x041fe20000010025 */
[----:B----4-:R-:W-:Y:S01]  /*3050*/  FFMA.FTZ R173, R104, R145, R170 ;  /* 0x0000009168ad7223 */ /* 0x010fe200000100aa */
[----:B---3--:R-:W-:Y:S01]  /*3060*/  FFMA.FTZ R135, R0, R178, RZ ;  /* 0x000000b200877223 */ /* 0x008fe200000100ff */
[-C--:B------:R-:W-:Y:S01]  /*3070*/  FFMA.FTZ R37, R102, -R172.reuse, R3 ;  /* 0x800000ac66257223 */ /* 0x080fe20000010003 */
[----:B------:R-:W-:Y:S01]  /*3080*/  FFMA.FTZ R36, R99, -R172, R178 ;  /* 0x800000ac63247223 */ /* 0x000fe200000100b2 */
[----:B------:R-:W-:Y:S01]  /*3090*/  FFMA.FTZ R3, R0, -R3, RZ ;  /* 0x8000000300037223 */ /* 0x000fe200000100ff */
[----:B------:R-:W-:Y:S01]  /*30a0*/  FMUL.FTZ R172, R125, R171 ;  /* 0x000000ab7dac7220 */ /* 0x000fe20000410000 */
[----:B--2---:R-:W-:Y:S01]  /*30b0*/  FMUL.FTZ R139, R91, R100 ;  /* 0x000000645b8b7220 */ /* 0x004fe20000410000 */
[----:B------:R-:W-:Y:S01]  /*30c0*/  FMUL.FTZ R170, R125, R173 ;  /* 0x000000ad7daa7220 */ /* 0x000fe20000410000 */
[C---:B------:R-:W-:Y:S01]  /*30d0*/  FFMA.FTZ R176, R72.reuse, -R169, R3 ;  /* 0x800000a948b07223 */ /* 0x040fe20000010003 */
[C---:B------:R-:W-:Y:S01]  /*30e0*/  FFMA.FTZ R3, R123.reuse, R173, R172 ;  /* 0x000000ad7b037223 */ /* 0x040fe200000100ac */
[----:B------:R-:W-:Y:S01]  /*30f0*/  FFMA.FTZ R174, R72, R141, R135 ;  /* 0x0000008d48ae7223 */ /* 0x000fe20000010087 */
[----:B------:R-:W-:Y:S01]  /*3100*/  FFMA.FTZ R170, R123, R171, -R170 ;  /* 0x000000ab7baa7223 */ /* 0x000fe200000108aa */
[-C--:B------:R-:W-:Y:S01]  /*3110*/  FFMA.FTZ R135, R106, -R139.reuse, R141 ;  /* 0x8000008b6a877223 */ /* 0x080fe2000001008d */
[C---:B------:R-:W-:Y:S01]  /*3120*/  FFMA.FTZ R178, R107.reuse, R136, R3 ;  /* 0x000000886bb27223 */ /* 0x040fe20000010003 */
[----:B------:R0:W2:Y:S01]  /*3130*/  SHFL.DOWN PT, R141, R163, 0x4, 0x1f ;  /* 0x08801f00a38d7f89 */ /* 0x0000a200000e0000 */
[----:B------:R-:W-:Y:S01]  /*3140*/  BSSY B0, `(.L_x_16931) ;  /* 0x0000012000007945 */ /* 0x000fe20003800000 */
[----:B------:R-:W-:Y:S01]  /*3150*/  FFMA.FTZ R139, R98, -R139, R169 ;  /* 0x8000008b628b7223 */ /* 0x000fe200000100a9 */
[----:B------:R-:W-:Y:S01]  /*3160*/  FFMA.FTZ R172, R107, R138, R170 ;  /* 0x0000008a6bac7223 */ /* 0x000fe200000100aa */
[----:B------:R0:W3:Y:S04]  /*3170*/  SHFL.DOWN PT, R143, R168, 0x4, 0x1f ;  /* 0x08801f00a88f7f89 */ /* 0x0000e800000e0000 */
        /* <DEDUP_REMOVED lines=14> */
.L_x_16932:
[----:B------:R-:W-:Y:S05]  /*3260*/  BSYNC B0 ;  /* 0x0000000000007941 */ /* 0x000fea0003800000 */
.L_x_16931:
[C---:B------:R-:W-:Y:S01]  /*3270*/  FMUL.FTZ R138, R128.reuse, R172 ;  /* 0x000000ac808a7220 */ /* 0x040fe20000410000 */
[----:B0-----:R-:W-:Y:S01]  /*3280*/  FMUL.FTZ R145, R95, R104 ;  /* 0x000000685f917220 */ /* 0x001fe20000410000 */
[-C--:B------:R-:W-:Y:S01]  /*3290*/  FMUL.FTZ R136, R128, R178.reuse ;  /* 0x000000b280887220 */ /* 0x080fe20000410000 */
[----:B--2---:R-:W-:Y:S01]  /*32a0*/  FFMA.FTZ R141, R71, R171, R174 ;  /* 0x000000ab478d7223 */ /* 0x004fe200000100ae */
[----:B----4-:R-:W-:Y:S01]  /*32b0*/  FFMA.FTZ R3, R127, R178, R138 ;  /* 0x000000b27f037223 */ /* 0x010fe2000001008a */
[----:B---3--:R-:W-:Y:S01]  /*32c0*/  FFMA.FTZ R143, R71, -R173, R176 ;  /* 0x800000ad478f7223 */ /* 0x008fe200000100b0 */
[----:B------:R-:W-:Y:S01]  /*32d0*/  FFMA.FTZ R170, R127, R172, -R136 ;  /* 0x000000ac7faa7223 */ /* 0x000fe20000010888 */
[-C--:B------:R-:W-:Y:S01]  /*32e0*/  FFMA.FTZ R136, R110, -R145.reuse, R171 ;  /* 0x800000916e887223 */ /* 0x080fe200000100ab */
[----:B------:R-:W-:Y:S01]  /*32f0*/  FFMA.FTZ R138, R112, -R145, R173 ;  /* 0x80000091708a7223 */ /* 0x000fe200000100ad */
[C---:B------:R-:W-:Y:S01]  /*3300*/  FFMA.FTZ R169, R113.reuse, R142, R3 ;  /* 0x0000008e71a97223 */ /* 0x040fe20000010003 */
[----:B------:R0:W2:Y:S01]  /*3310*/  SHFL.DOWN PT, R145, R163, 0x8, 0x1f ;  /* 0x09001f00a3917f89 */ /* 0x0000a200000e0000 */
[----:B------:R-:W-:Y:S01]  /*3320*/  BSSY B0, `(.L_x_16933) ;  /* 0x0000011000007945 */ /* 0x000fe20003800000 */
[----:B------:R-:W-:-:S02]  /*3330*/  FFMA.FTZ R180, R113, R140, R170 ;  /* 0x0000008c71b47223 */ /* 0x000fc400000100aa */
        /* <DEDUP_REMOVED lines=15> */
.L_x_16934:
[----:B------:R-:W-:Y:S05]  /*3430*/  BSYNC B0 ;  /* 0x0000000000007941 */ /* 0x000fea0003800000 */
.L_x_16933:
[C---:B------:R-:W-:Y:S01]  /*3440*/  FMUL.FTZ R140, R130.reuse, R169 ;  /* 0x000000a9828c7220 */ /* 0x040fe20000410000 */
[----:B------:R-:W-:Y:S01]  /*3450*/  FMUL.FTZ R142, R130, R180 ;  /* 0x000000b4828e7220 */ /* 0x000fe20000410000 */
[----:B------:R-:W-:Y:S01]  /*3460*/  FMUL.FTZ R170, R92, R107 ;  /* 0x0000006b5caa7220 */ /* 0x000fe20000410000 */
[----:B------:R-:W-:Y:S01]  /*3470*/  FFMA.FTZ R176, R70, -R178, R143 ;  /* 0x800000b246b07223 */ /* 0x000fe2000001008f */
[C---:B----4-:R-:W-:Y:S01]  /*3480*/  FFMA.FTZ R3, R129.reuse, R180, -R140 ;  /* 0x000000b481037223 */ /* 0x050fe2000001088c */
[----:B------:R-:W-:Y:S01]  /*3490*/  FFMA.FTZ R142, R129, R169, R142 ;  /* 0x000000a9818e7223 */ /* 0x000fe2000001008e */
[----:B------:R4:W0:Y:S01]  /*34a0*/  SHFL.DOWN PT, R143, R163, 0x10, 0x1f ;  /* 0x0a001f00a38f7f89 */ /* 0x00082200000e0000 */
[----:B------:R-:W-:Y:S01]  /*34b0*/  BSSY B0, `(.L_x_16935) ;  /* 0x0000015000007945 */ /* 0x000fe20003800000 */
[C---:B------:R-:W-:Y:S01]  /*34c0*/  FFMA.FTZ R149, R122.reuse, R149, R3 ;  /* 0x000000957a957223 */ /* 0x040fe20000010003 */
[----:B---3--:R-:W-:Y:S01]  /*34d0*/  FFMA.FTZ R171, R122, R147, R142 ;  /* 0x000000937aab7223 */ /* 0x008fe2000001008e */
[----:B--2---:R4:W2:Y:S01]  /*34e0*/  SHFL.DOWN PT, R145, R168, 0x10, 0x1f ;  /* 0x0a001f00a8917f89 */ /* 0x0048a200000e0000 */
[----:B------:R-:W-:Y:S01]  /*34f0*/  FFMA.FTZ R174, R70, R172, R141 ;  /* 0x000000ac46ae7223 */ /* 0x000fe2000001008d */
[-C--:B------:R-:W-:Y:S01]  /*3500*/  FFMA.FTZ R140, R103, -R170.reuse, R172 ;  /* 0x800000aa678c7223 */ /* 0x080fe200000100ac */
[----:B------:R-:W-:Y:S01]  /*3510*/  FFMA.FTZ R141, R105, -R170, R178 ;  /* 0x800000aa698d7223 */ /* 0x000fe200000100b2 */
[----:B------:R4:W3:Y:S04]  /*3520*/  SHFL.DOWN PT, R3, R165, 0x10, 0x1f ;  /* 0x0a001f00a5037f89 */ /* 0x0008e800000e0000 */
        /* <DEDUP_REMOVED lines=13> */
.L_x_16936:
[----:B------:R-:W-:Y:S05]  /*3600*/  BSYNC B0 ;  /* 0x0000000000007941 */ /* 0x000fea0003800000 */
.L_x_16935:
[C---:B------:R-:W-:Y:S01]  /*3610*/  FMUL.FTZ R170, R132.reuse, R149 ;  /* 0x0000009584aa7220 */ /* 0x040fe20000410000 */
[----:B------:R-:W-:Y:S01]  /*3620*/  FMUL.FTZ R142, R132, R171 ;  /* 0x000000ab848e7220 */ /* 0x000fe20000410000 */
[C---:B0-----:R-:W-:Y:S01]  /*3630*/  FFMA.FTZ R147, R69.reuse, -R169, R176 ;  /* 0x800000a945937223 */ /* 0x041fe200000100b0 */
[----:B--2---:R-:W-:Y:S01]  /*3640*/  FFMA.FTZ R145, R69, R180, R174 ;  /* 0x000000b445917223 */ /* 0x004fe200000100ae */
[C---:B---3--:R-:W-:Y:S01]  /*3650*/  FFMA.FTZ R3, R131.reuse, R171, R170 ;  /* 0x000000ab83037223 */ /* 0x048fe200000100aa */
[----:B------:R-:W-:Y:S01]  /*3660*/  FFMA.FTZ R170, R131, R149, -R142 ;  /* 0x0000009583aa7223 */ /* 0x000fe2000001088e */
[----:B------:R-:W-:Y:S01]  /*3670*/  FFMA.FTZ R174, R68, -R171, R147 ;  /* 0x800000ab44ae7223 */ /* 0x000fe20000010093 */
[----:B------:R-:W-:Y:S01]  /*3680*/  SHFL.DOWN PT, R178, R168, 0x1, 0x1f ;  /* 0x08201f00a8b27f89 */ /* 0x000fe200000e0000 */
[C---:B------:R-:W-:Y:S01]  /*3690*/  FFMA.FTZ R153, R126.reuse, R153, R3 ;  /* 0x000000997e997223 */ /* 0x040fe20000010003 */
[----:B------:R-:W-:Y:S01]  /*36a0*/  FMUL.FTZ R3, R89, R122 ;  /* 0x0000007a59037220 */ /* 0x000fe20000410000 */
[----:B------:R-:W-:Y:S01]  /*36b0*/  FFMA.FTZ R151, R126, R151, R170 ;  /* 0x000000977e977223 */ /* 0x000fe200000100aa */
[----:B------:R-:W-:Y:S01]  /*36c0*/  SHFL.IDX PT, R173, R11, RZ, 0x1f ;  /* 0x00001fff0bad7589 */ /* 0x000fe200000e0000 */
[----:B------:R-:W-:Y:S01]  /*36d0*/  FMUL.FTZ R170, R134, R153 ;  /* 0x0000009986aa7220 */ /* 0x000fe20000410000 */
[----:B------:R-:W-:Y:S01]  /*36e0*/  FFMA.FTZ R147, R118, -R3, R171 ;  /* 0x8000000376937223 */ /* 0x000fe200000100ab */
[----:B------:R-:W-:Y:S01]  /*36f0*/  FMUL.FTZ R172, R94, R113 ;  /* 0x000000715eac7220 */ /* 0x000fe20000410000 */
[----:B------:R-:W0:Y:S01]  /*3700*/  SHFL.IDX PT, R171, R10, RZ, 0x1f ;  /* 0x00001fff0aab7589 */ /* 0x000e2200000e0000 */
[----:B------:R-:W-:Y:S01]  /*3710*/  FFMA.FTZ R170, R133, R151, -R170 ;  /* 0x0000009785aa7223 */ /* 0x000fe200000108aa */
[----:B------:R-:W-:Y:S01]  /*3720*/  FFMA.FTZ R174, R67, -R153, R174 ;  /* 0x8000009943ae7223 */ /* 0x000fe200000100ae */
[-C--:B------:R-:W-:Y:S01]  /*3730*/  FFMA.FTZ R143, R111, -R172.reuse, R169 ;  /* 0x800000ac6f8f7223 */ /* 0x080fe200000100a9 */
[----:B------:R-:W2:Y:S01]  /*3740*/  SHFL.DOWN PT, R177, R163, 0x1, 0x1f ;  /* 0x08201f00a3b17f89 */ /* 0x000ea200000e0000 */
[----:B------:R-:W-:Y:S01]  /*3750*/  FFMA.FTZ R142, R109, -R172, R180 ;  /* 0x800000ac6d8e7223 */ /* 0x000fe200000100b4 */
[----:B------:R-:W-:Y:S01]  /*3760*/  FFMA.FTZ R172, R68, R149, R145 ;  /* 0x0000009544ac7223 */ /* 0x000fe20000010091 */
[----:B------:R-:W-:Y:S01]  /*3770*/  FFMA.FTZ R176, R121, R146, R170 ;  /* 0x0000009279b07223 */ /* 0x000fe200000100aa */
[----:B------:R1:W3:Y:S01]  /*3780*/  SHFL.IDX PT, R169, R168, RZ, 0x1f ;  /* 0x00001fffa8a97589 */ /* 0x0002e200000e0000 */
[----:B------:R-:W-:Y:S01]  /*3790*/  FFMA.FTZ R145, R120, -R3, R149 ;  /* 0x8000000378917223 */ /* 0x000fe20000010095 */
[-C--:B------:R-:W-:Y:S01]  /*37a0*/  FMUL.FTZ R170, R134, R151.reuse ;  /* 0x0000009786aa7220 */ /* 0x080fe20000410000 */
[----:B------:R-:W-:Y:S01]  /*37b0*/  FMUL.FTZ R149, R93, R126 ;  /* 0x0000007e5d957220 */ /* 0x000fe20000410000 */
[----:B------:R-:W5:Y:S01]  /*37c0*/  SHFL.DOWN PT, R179, R165, 0x1, 0x1f ;  /* 0x08201f00a5b37f89 */ /* 0x000f6200000e0000 */
[----:B------:R-:W-:Y:S01]  /*37d0*/  FFMA.FTZ R172, R67, R151, R172 ;  /* 0x0000009743ac7223 */ /* 0x000fe200000100ac */
[----:B------:R-:W-:Y:S01]  /*37e0*/  FFMA.FTZ R170, R133, R153, R170 ;  /* 0x0000009985aa7223 */ /* 0x000fe200000100aa */
[----:B------:R-:W-:Y:S01]  /*37f0*/  FFMA.FTZ R146, R14, -R149, R151 ;  /* 0x800000950e927223 */ /* 0x000fe20000010097 */
[----:B------:R-:W5:Y:S01]  /*3800*/  SHFL.DOWN PT, R180, R164, 0x1, 0x1f ;  /* 0x08201f00a4b47f89 */ /* 0x000f6200000e0000 */
[----:B------:R-:W-:Y:S01]  /*3810*/  FMUL.FTZ R151, R64, R176 ;  /* 0x000000b040977220 */ /* 0x000fe20000410000 */
[----:B-1--4-:R-:W-:Y:S01]  /*3820*/  FMUL.FTZ R168, R90, R121 ;  /* 0x000000795aa87220 */ /* 0x012fe20000410000 */
[----:B------:R-:W-:Y:S01]  /*3830*/  FFMA.FTZ R170, R121, R144, R170 ;  /* 0x0000009079aa7223 */ /* 0x000fe200000100aa */
[----:B------:R1:W4:Y:S01]  /*3840*/  SHFL.IDX PT, R3, R163, RZ, 0x1f ;  /* 0x00001fffa3037589 */ /* 0x00032200000e0000 */
[----:B------:R-:W-:Y:S01]  /*3850*/  FFMA.FTZ R149, R124, -R149, R153 ;  /* 0x800000957c957223 */ /* 0x000fe20000010099 */
[----:B------:R-:W-:Y:S01]  /*3860*/  FADD.FTZ R153, R172, R151 ;  /* 0x00000097ac997221 */ /* 0x000fe20000010000 */
[-C--:B------:R-:W-:Y:S01]  /*3870*/  FFMA.FTZ R151, R119, -R168.reuse, R170 ;  /* 0x800000a877977223 */ /* 0x080fe200000100aa */
[----:B------:R-:W4:Y:S01]  /*3880*/  SHFL.IDX PT, R164, R164, RZ, 0x1f ;  /* 0x00001fffa4a47589 */ /* 0x000f2200000e0000 */
[----:B0-----:R-:W-:Y:S01]  /*3890*/  @P1 FMUL.FTZ R172, R178, R171 ;  /* 0x000000abb2ac1220 */ /* 0x001fe20000410000 */
[----:B------:R-:W-:Y:S01]  /*38a0*/  FFMA.FTZ R144, R15, -R168, R176 ;  /* 0x800000a80f907223 */ /* 0x000fe200000100b0 */
[----:B------:R-:W-:Y:S01]  /*38b0*/  ISETP.NE.AND P0, PT, R53, RZ, PT ;  /* 0x000000ff3500720c */ /* 0x000fe20003f05270 */
[----:B-1----:R-:W-:Y:S01]  /*38c0*/  FMUL.FTZ R163, R64, R170 ;  /* 0x000000aa40a37220 */ /* 0x002fe20000410000 */
[-C--:B------:R-:W-:Y:S01]  /*38d0*/  @P1 FMUL.FTZ R170, R178, R173.reuse ;  /* 0x000000adb2aa1220 */ /* 0x080fe20000410000 */
[----:B------:R-:W0:Y:S01]  /*38e0*/  SHFL.IDX PT, R165, R165, RZ, 0x1f ;  /* 0x00001fffa5a57589 */ /* 0x000e2200000e0000 */
[C---:B--2---:R-:W-:Y:S01]  /*38f0*/  @P1 FFMA.FTZ R175, R177.reuse, R173, R172 ;  /* 0x000000adb1af1223 */ /* 0x044fe200000100ac */
[----:B------:R-:W-:Y:S01]  /*3900*/  FADD.FTZ R163, R174, -R163 ;  /* 0x800000a3aea37221 */ /* 0x000fe20000010000 */
[----:B------:R-:W-:Y:S01]  /*3910*/  @P1 FFMA.FTZ R174, R177, R171, -R170 ;  /* 0x000000abb1ae1223 */ /* 0x000fe200000108aa */
[C---:B---3--:R-:W-:Y:S01]  /*3920*/  FMUL.FTZ R172, R169.reuse, R10 ;  /* 0x0000000aa9ac7220 */ /* 0x048fe20000410000 */
[----:B------:R-:W-:Y:S01]  /*3930*/  FMUL.FTZ R168, R169, R11 ;  /* 0x0000000ba9a87220 */ /* 0x000fe20000410000 */
[----:B------:R-:W-:Y:S01]  /*3940*/  BSSY B0, `(.L_x_16937) ;  /* 0x00000a3000007945 */ /* 0x000fe20003800000 */
[----:B-----5:R-:W-:Y:S01]  /*3950*/  @P1 FADD.FTZ R171, R179, R174 ;  /* 0x000000aeb3ab1221 */ /* 0x020fe20000010000 */
[----:B------:R-:W-:-:S03]  /*3960*/  @P1 FADD.FTZ R173, R180, R175 ;  /* 0x000000afb4ad1221 */ /* 0x000fc60000010000 */
[----:B------:R-:W-:Y:S01]  /*3970*/  FMUL.FTZ R174, R171, -R13 ;  /* 0x8000000dabae7220 */ /* 0x000fe20000410000 */
[----:B------:R-:W-:Y:S01]  /*3980*/  SHF.L.U32 R180, R108, 0x9, RZ ;  /* 0x000000096cb47819 */ /* 0x000fe200000006ff */
[----:B----4-:R-:W-:Y:S01]  /*3990*/  FFMA.FTZ R11, R3, R11, R172 ;  /* 0x0000000b030b7223 */ /* 0x010fe200000100ac */
[C---:B------:R-:W-:Y:S01]  /*39a0*/  FMUL.FTZ R172, R173.reuse, -R13 ;  /* 0x8000000dadac7220 */ /* 0x040fe20000410000 */
[----:B------:R-:W-:Y:S01]  /*39b0*/  FFMA.FTZ R173, R173, R12, R174 ;  /* 0x0000000cadad7223 */ /* 0x000fe200000100ae */
[----:B------:R-:W-:Y:S01]  /*39c0*/  FFMA.FTZ R170, R3, R10, -R168 ;  /* 0x0000000a03aa7223 */ /* 0x000fe200000108a8 */
[-C--:B------:R-:W-:Y:S01]  /*39d0*/  FMUL.FTZ R10, R169, R9.reuse ;  /* 0x00000009a90a7220 */ /* 0x080fe20000410000 */
[----:B------:R-:W-:Y:S01]  /*39e0*/  FFMA.FTZ R171, R171, R12, -R172 ;  /* 0x0000000cabab7223 */ /* 0x000fe200000108ac */
[-C--:B------:R-:W-:Y:S01]  /*39f0*/  FMUL.FTZ R168, R169, R8.reuse ;  /* 0x00000008a9a87220 */ /* 0x080fe20000410000 */
[----:B------:R-:W-:Y:S01]  /*3a00*/  FADD.FTZ R152, -R152, R173 ;  /* 0x000000ad98987221 */ /* 0x000fe20000010100 */
[C---:B------:R-:W-:Y:S01]  /*3a10*/  FFMA.FTZ R8, R3.reuse, R8, -R10 ;  /* 0x0000000803087223 */ /* 0x040fe2000001080a */
[----:B------:R-:W-:Y:S01]  /*3a20*/  FADD.FTZ R154, R154, R171 ;  /* 0x000000ab9a9a7221 */ /* 0x000fe20000010000 */
[----:B------:R-:W-:Y:S01]  /*3a30*/  FFMA.FTZ R9, R3, R9, R168 ;  /* 0x0000000903097223 */ /* 0x000fe200000100a8 */
[----:B------:R-:W-:Y:S01]  /*3a40*/  SHF.L.U32 R3, R53, 0x4, RZ ;  /* 0x0000000435037819 */ /* 0x000fe200000006ff */
[----:B------:R-:W-:Y:S01]  /*3a50*/  FADD.FTZ R11, R164, R11 ;  /* 0x0000000ba40b7221 */ /* 0x000fe20000010000 */
[----:B------:R-:W-:Y:S01]  /*3a60*/  P2R R13, PR, RZ, 0x1 ;  /* 0x00000001ff0d7803 */ /* 0x000fe20000000000 */
[C---:B------:R-:W-:Y:S01]  /*3a70*/  FMUL.FTZ R164, R134.reuse, -R152 ;  /* 0x8000009886a47220 */ /* 0x040fe20000410000 */
[-C--:B------:R-:W-:Y:S01]  /*3a80*/  FMUL.FTZ R13, R134, -R154.reuse ;  /* 0x8000009a860d7220 */ /* 0x080fe20000410000 */
[----:B0-----:R-:W-:Y:S01]  /*3a90*/  FADD.FTZ R10, R165, R170 ;  /* 0x000000aaa50a7221 */ /* 0x001fe20000010000 */
[----:B------:R-:W-:Y:S01]  /*3aa0*/  LEA.HI.SX32 R165, R3, R3, 0x1b ;  /* 0x0000000303a57211 */ /* 0x000fe200078fdaff */
[C---:B------:R-:W-:Y:S01]  /*3ab0*/  FFMA.FTZ R3, R133.reuse, R154, -R164 ;  /* 0x0000009a85037223 */ /* 0x040fe200000108a4 */
[----:B------:R-:W-:Y:S01]  /*3ac0*/  FFMA.FTZ R13, R133, R152, R13 ;  /* 0x00000098850d7223 */ /* 0x000fe2000001000d */
[----:B------:R-:W-:Y:S01]  /*3ad0*/  @!P0 LEA R168, R63, R44, 0x4 ;  /* 0x0000002c3fa88211 */ /* 0x000fe200078e20ff */
[----:B------:R-:W-:Y:S01]  /*3ae0*/  FMUL.FTZ R12, R90, R154 ;  /* 0x0000009a5a0c7220 */ /* 0x000fe20000410000 */
[----:B------:R-:W-:Y:S01]  /*3af0*/  FADD.FTZ R148, R148, R3 ;  /* 0x0000000394947221 */ /* 0x000fe20000010000 */
[----:B------:R-:W-:Y:S01]  /*3b00*/  FADD.FTZ R150, -R150, R13 ;  /* 0x0000000d96967221 */ /* 0x000fe20000010100 */
[----:B------:R-:W-:Y:S01]  /*3b10*/  LEA R133, R165, R44, 0x2 ;  /* 0x0000002ca5857211 */ /* 0x000fe200078e10ff */
[----:B------:R0:W-:Y:S01]  /*3b20*/  @!P0 STS.128 [R168+0x21b0], R8 ;  /* 0x0021b008a8008388 */ /* 0x0001e20000000c00 */
[C---:B------:R-:W-:Y:S01]  /*3b30*/  FMUL.FTZ R3, R132.reuse, -R148 ;  /* 0x8000009484037220 */ /* 0x040fe20000410000 */
[----:B------:R-:W-:Y:S01]  /*3b40*/  FMUL.FTZ R164, R132, -R150 ;  /* 0x8000009684a47220 */ /* 0x000fe20000410000 */
[C---:B------:R-:W-:Y:S01]  /*3b50*/  FMUL.FTZ R13, R93.reuse, R148 ;  /* 0x000000945d0d7220 */ /* 0x040fe20000410000 */
[-C--:B------:R-:W-:Y:S01]  /*3b60*/  FMUL.FTZ R165, R93, R150.reuse ;  /* 0x000000965da57220 */ /* 0x080fe20000410000 */
[C---:B------:R-:W-:Y:S01]  /*3b70*/  FFMA.FTZ R3, R131.reuse, R150, R3 ;  /* 0x0000009683037223 */ /* 0x040fe20000010003 */
[----:B------:R-:W-:Y:S01]  /*3b80*/  FFMA.FTZ R164, R131, R148, -R164 ;  /* 0x0000009483a47223 */ /* 0x000fe200000108a4 */
[----:B------:R-:W-:Y:S01]  /*3b90*/  FMUL.FTZ R170, R121, R12 ;  /* 0x0000000c79aa7220 */ /* 0x000fe20000410000 */
[----:B------:R-:W-:Y:S01]  /*3ba0*/  FMUL.FTZ R134, R90, R152 ;  /* 0x000000985a867220 */ /* 0x000fe20000410000 */
[----:B------:R-:W-:Y:S01]  /*3bb0*/  FADD.FTZ R156, -R156, R3 ;  /* 0x000000039c9c7221 */ /* 0x000fe20000010100 */
[----:B------:R-:W-:-:S02]  /*3bc0*/  FADD.FTZ R155, R155, R164 ;  /* 0x000000a49b9b7221 */ /* 0x000fc40000010000 */
[----:B------:R1:W-:Y:S01]  /*3bd0*/  STS [R133+0x458], R170 ;  /* 0x000458aa85007388 */ /* 0x0003e20000000800 */
[----:B------:R-:W-:Y:S01]  /*3be0*/  FMUL.FTZ R132, R89, R156 ;  /* 0x0000009c59847220 */ /* 0x000fe20000410000 */
[----:B------:R-:W-:Y:S01]  /*3bf0*/  FMUL.FTZ R172, R121, R134 ;  /* 0x0000008679ac7220 */ /* 0x000fe20000410000 */
[C---:B0-----:R-:W-:Y:S01]  /*3c00*/  FMUL.FTZ R8, R149.reuse, R13 ;  /* 0x0000000d95087220 */ /* 0x041fe20000410000 */
[----:B------:R-:W-:Y:S01]  /*3c10*/  FMUL.FTZ R9, R149, R165 ;  /* 0x000000a595097220 */ /* 0x000fe20000410000 */
[----:B------:R-:W-:Y:S01]  /*3c20*/  FMUL.FTZ R168, R126, R13 ;  /* 0x0000000d7ea87220 */ /* 0x000fe20000410000 */
[----:B------:R-:W-:Y:S01]  /*3c30*/  FMUL.FTZ R164, R147, R132 ;  /* 0x0000008493a47220 */ /* 0x000fe20000410000 */
[C---:B------:R-:W-:Y:S01]  /*3c40*/  FFMA.FTZ R11, R146.reuse, R165, -R8 ;  /* 0x000000a5920b7223 */ /* 0x040fe20000010808 */
[----:B------:R-:W-:Y:S01]  /*3c50*/  FFMA.FTZ R10, R146, R13, R9 ;  /* 0x0000000d920a7223 */ /* 0x000fe20000010009 */
[CC--:B------:R-:W-:Y:S01]  /*3c60*/  FMUL.FTZ R8, R130.reuse, -R156.reuse ;  /* 0x8000009c82087220 */ /* 0x0c0fe20000410000 */
[-C--:B------:R-:W-:Y:S01]  /*3c70*/  FMUL.FTZ R9, R130, -R155.reuse ;  /* 0x8000009b82097220 */ /* 0x080fe20000410000 */
[-C--:B------:R-:W-:Y:S01]  /*3c80*/  FMUL.FTZ R130, R89, R155.reuse ;  /* 0x0000009b59827220 */ /* 0x080fe20000410000 */
[----:B------:R0:W-:Y:S01]  /*3c90*/  STS [R133+0x450], R168 ;  /* 0x000450a885007388 */ /* 0x0001e20000000800 */
[C---:B------:R-:W-:Y:S01]  /*3ca0*/  FFMA.FTZ R3, R129.reuse, R155, -R8 ;  /* 0x0000009b81037223 */ /* 0x040fe20000010808 */
[----:B------:R-:W-:Y:S01]  /*3cb0*/  FFMA.FTZ R8, R129, R156, R9 ;  /* 0x0000009c81087223 */ /* 0x000fe20000010009 */
[-C--:B-1----:R-:W-:Y:S01]  /*3cc0*/  FMUL.FTZ R170, R122, R130.reuse ;  /* 0x000000827aaa7220 */ /* 0x082fe20000410000 */
[----:B------:R-:W-:Y:S01]  /*3cd0*/  FFMA.FTZ R129, R145, R130, R164 ;  /* 0x0000008291817223 */ /* 0x000fe200000100a4 */
[----:B------:R-:W-:Y:S01]  /*3ce0*/  FADD.FTZ R38, R38, R3 ;  /* 0x0000000326267221 */ /* 0x000fe20000010000 */
[----:B------:R-:W-:Y:S01]  /*3cf0*/  FADD.FTZ R39, -R39, R8 ;  /* 0x0000000827277221 */ /* 0x000fe20000010100 */
[----:B------:R-:W-:Y:S01]  /*3d00*/  FMUL.FTZ R176, R122, R132 ;  /* 0x000000847ab07220 */ /* 0x000fe20000410000 */
[----:B------:R1:W-:Y:S01]  /*3d10*/  STS [R133+0x448], R170 ;  /* 0x000448aa85007388 */ /* 0x0003e20000000800 */
[-C--:B------:R-:W-:Y:S01]  /*3d20*/  FMUL.FTZ R164, R94, R38.reuse ;  /* 0x000000265ea47220 */ /* 0x080fe20000410000 */
[CC--:B------:R-:W-:Y:S01]  /*3d30*/  FMUL.FTZ R8, R128.reuse, -R39.reuse ;  /* 0x8000002780087220 */ /* 0x0c0fe20000410000 */
[----:B------:R-:W-:Y:S01]  /*3d40*/  FMUL.FTZ R128, R128, -R38 ;  /* 0x8000002680807220 */ /* 0x000fe20000410000 */
[----:B0-----:R-:W-:Y:S01]  /*3d50*/  FMUL.FTZ R168, R147, R130 ;  /* 0x0000008293a87220 */ /* 0x001fe20000410000 */
[----:B------:R0:W-:Y:S01]  /*3d60*/  STS [R133+0x45c], R172 ;  /* 0x00045cac85007388 */ /* 0x0001e20000000800 */
[C---:B------:R-:W-:Y:S01]  /*3d70*/  FFMA.FTZ R8, R127.reuse, R38, -R8 ;  /* 0x000000267f087223 */ /* 0x040fe20000010808 */
[-C--:B------:R-:W-:Y:S01]  /*3d80*/  FFMA.FTZ R130, R127, R39.reuse, R128 ;  /* 0x000000277f827223 */ /* 0x080fe20000010080 */
[----:B------:R-:W-:Y:S01]  /*3d90*/  FFMA.FTZ R127, R145, R132, -R168 ;  /* 0x00000084917f7223 */ /* 0x000fe200000108a8 */
[----:B------:R-:W-:Y:S01]  /*3da0*/  FMUL.FTZ R132, R94, R39 ;  /* 0x000000275e847220 */ /* 0x000fe20000410000 */
[----:B------:R-:W-:Y:S01]  /*3db0*/  FADD.FTZ R128, R159, R8 ;  /* 0x000000089f807221 */ /* 0x000fe20000010000 */
[----:B------:R-:W-:Y:S01]  /*3dc0*/  FADD.FTZ R130, -R157, R130 ;  /* 0x000000829d827221 */ /* 0x000fe20000010100 */
[----:B------:R-:W-:Y:S01]  /*3dd0*/  STS [R133+0x44c], R176 ;  /* 0x00044cb085007388 */ /* 0x000fe20000000800 */
[----:B------:R-:W-:Y:S01]  /*3de0*/  FMUL.FTZ R174, R113, R132 ;  /* 0x0000008471ae7220 */ /* 0x000fe20000410000 */
[C---:B------:R-:W-:Y:S01]  /*3df0*/  FMUL.FTZ R8, R125.reuse, -R128 ;  /* 0x800000807d087220 */ /* 0x040fe20000410000 */
[----:B------:R-:W-:Y:S01]  /*3e00*/  FMUL.FTZ R125, R125, -R130 ;  /* 0x800000827d7d7220 */ /* 0x000fe20000410000 */
[C---:B------:R-:W-:Y:S01]  /*3e10*/  FMUL.FTZ R168, R92.reuse, R128 ;  /* 0x000000805ca87220 */ /* 0x040fe20000410000 */
[-C--:B-1----:R-:W-:Y:S01]  /*3e20*/  FMUL.FTZ R170, R92, R130.reuse ;  /* 0x000000825caa7220 */ /* 0x082fe20000410000 */
[C---:B------:R-:W-:Y:S01]  /*3e30*/  FFMA.FTZ R3, R123.reuse, R130, R8 ;  /* 0x000000827b037223 */ /* 0x040fe20000010008 */
[----:B------:R-:W-:Y:S01]  /*3e40*/  FFMA.FTZ R125, R123, R128, -R125 ;  /* 0x000000807b7d7223 */ /* 0x000fe2000001087d */
[----:B------:R1:W-:Y:S01]  /*3e50*/  STS [R133+0x444], R174 ;  /* 0x000444ae85007388 */ /* 0x0003e20000000800 */
[C---:B------:R-:W-:Y:S01]  /*3e60*/  FMUL.FTZ R9, R141.reuse, R170 ;  /* 0x000000aa8d097220 */ /* 0x040fe20000410000 */
[----:B------:R-:W-:Y:S01]  /*3e70*/  FADD.FTZ R160, -R160, R3 ;  /* 0x00000003a0a07221 */ /* 0x000fe20000010100 */
[----:B------:R-:W-:Y:S01]  /*3e80*/  FADD.FTZ R158, R158, R125 ;  /* 0x0000007d9e9e7221 */ /* 0x000fe20000010000 */
[----:B------:R-:W-:Y:S01]  /*3e90*/  FMUL.FTZ R3, R141, R168 ;  /* 0x000000a88d037220 */ /* 0x000fe20000410000 */
[----:B0-----:R-:W-:Y:S01]  /*3ea0*/  FMUL.FTZ R172, R126, R165 ;  /* 0x000000a57eac7220 */ /* 0x001fe20000410000 */
[C---:B------:R-:W-:Y:S01]  /*3eb0*/  FMUL.FTZ R8, R117.reuse, -R160 ;  /* 0x800000a075087220 */ /* 0x040fe20000410000 */
[----:B------:R-:W-:Y:S01]  /*3ec0*/  FMUL.FTZ R117, R117, -R158 ;  /* 0x8000009e75757220 */ /* 0x000fe20000410000 */
[----:B------:R-:W-:Y:S01]  /*3ed0*/  FFMA.FTZ R131, R140, R170, -R3 ;  /* 0x000000aa8c837223 */ /* 0x000fe20000010803 */
[----:B------:R-:W-:Y:S01]  /*3ee0*/  FMUL.FTZ R125, R95, R160 ;  /* 0x000000a05f7d7220 */ /* 0x000fe20000410000 */
[C---:B------:R-:W-:Y:S01]  /*3ef0*/  FFMA.FTZ R13, R115.reuse, R158, -R8 ;  /* 0x0000009e730d7223 */ /* 0x040fe20000010808 */
[----:B------:R-:W-:Y:S01]  /*3f00*/  FFMA.FTZ R8, R115, R160, R117 ;  /* 0x000000a073087223 */ /* 0x000fe20000010075 */
[----:B-1----:R-:W-:Y:S01]  /*3f10*/  FMUL.FTZ R174, R107, R170 ;  /* 0x000000aa6bae7220 */ /* 0x002fe20000410000 */
[----:B------:R-:W-:Y:S01]  /*3f20*/  FMUL.FTZ R170, R104, R125 ;  /* 0x0000007d68aa7220 */ /* 0x000fe20000410000 */
[----:B------:R-:W-:Y:S01]  /*3f30*/  FADD.FTZ R13, R162, R13 ;  /* 0x0000000da20d7221 */ /* 0x000fe20000010000 */
[----:B------:R-:W-:Y:S01]  /*3f40*/  FADD.FTZ R161, -R161, R8 ;  /* 0x00000008a1a17221 */ /* 0x000fe20000010100 */
[----:B------:R0:W-:Y:S01]  /*3f50*/  STS [R133+0x454], R172 ;  /* 0x000454ac85007388 */ /* 0x0001e20000000800 */
[----:B------:R-:W-:Y:S01]  /*3f60*/  FMUL.FTZ R123, R95, R158 ;  /* 0x0000009e5f7b7220 */ /* 0x000fe20000410000 */
[C---:B------:R-:W-:Y:S01]  /*3f70*/  FMUL.FTZ R8, R91.reuse, R13 ;  /* 0x0000000d5b087220 */ /* 0x040fe20000410000 */
[C---:B------:R-:W-:Y:S01]  /*3f80*/  FMUL.FTZ R3, R116.reuse, -R161 ;  /* 0x800000a174037220 */ /* 0x040fe20000410000 */
[----:B------:R-:W-:Y:S01]  /*3f90*/  FMUL.FTZ R116, R116, -R13 ;  /* 0x8000000d74747220 */ /* 0x000fe20000410000 */
[----:B------:R-:W-:Y:S01]  /*3fa0*/  FMUL.FTZ R162, R91, R161 ;  /* 0x000000a15ba27220 */ /* 0x000fe20000410000 */
[----:B------:R1:W-:Y:S01]  /*3fb0*/  STS [R133+0x434], R170 ;  /* 0x000434aa85007388 */ /* 0x0003e20000000800 */
[C---:B------:R-:W-:Y:S01]  /*3fc0*/  FFMA.FTZ R3, R114.reuse, R13, -R3 ;  /* 0x0000000d72037223 */ /* 0x040fe20000010803 */
[----:B------:R-:W-:Y:S01]  /*3fd0*/  FFMA.FTZ R116, R114, R161, R116 ;  /* 0x000000a172747223 */ /* 0x000fe20000010074 */
[----:B------:R-:W-:Y:S01]  /*3fe0*/  FFMA.FTZ R178, R140, R168, R9 ;  /* 0x000000a88cb27223 */ /* 0x000fe20000010009 */
[----:B0-----:R-:W-:Y:S01]  /*3ff0*/  FMUL.FTZ R172, R113, R164 ;  /* 0x000000a471ac7220 */ /* 0x001fe20000410000 */
[----:B------:R-:W-:Y:S01]  /*4000*/  FADD.FTZ R114, R2, R3 ;  /* 0x0000000302727221 */ /* 0x000fe20000010000 */
[----:B------:R-:W-:Y:S01]  /*4010*/  FMUL.FTZ R2, R139, R162 ;  /* 0x000000a28b027220 */ /* 0x000fe20000410000 */
[----:B------:R-:W-:Y:S01]  /*4020*/  FADD.FTZ R137, -R137, R116 ;  /* 0x0000007489897221 */ /* 0x000fe20000010100 */
[----:B------:R0:W-:Y:S01]  /*4030*/  STS [R133+0x43c], R174 ;  /* 0x00043cae85007388 */ /* 0x0001e20000000800 */
[-C--:B------:R-:W-:Y:S01]  /*4040*/  FMUL.FTZ R3, R139, R8.reuse ;  /* 0x000000088b037220 */ /* 0x080fe20000410000 */
[----:B-1----:R-:W-:Y:S01]  /*4050*/  FFMA.FTZ R170, R135, R8, R2 ;  /* 0x0000000887aa7223 */ /* 0x002fe20000010002 */
[----:B------:R-:W-:Y:S01]  /*4060*/  IMAD R2, R108, -0x100, R65 ;  /* 0xffffff006c027824 */ /* 0x000fe200078e0241 */
[----:B------:R1:W-:Y:S01]  /*4070*/  STS [R133+0x440], R172 ;  /* 0x000440ac85007388 */ /* 0x0003e20000000800 */
[----:B------:R-:W-:Y:S01]  /*4080*/  FMUL.FTZ R116, R96, R137 ;  /* 0x0000008960747220 */ /* 0x000fe20000410000 */
[----:B------:R-:W-:-:S02]  /*4090*/  FMUL.FTZ R176, R100, R162 ;  /* 0x000000a264b07220 */ /* 0x000fc40000410000 */
[----:B------:R-:W-:Y:S01]  /*40a0*/  LEA R108, R2, -R53, 0x1 ;  /* 0x80000035026c7211 */ /* 0x000fe200078e08ff */
[----:B------:R-:W-:Y:S01]  /*40b0*/  FMUL.FTZ R9, R37, R116 ;  /* 0x0000007425097220 */ /* 0x000fe20000410000 */
[----:B0-----:R-:W-:Y:S01]  /*40c0*/  FMUL.FTZ R174, R100, R8 ;  /* 0x0000000864ae7220 */ /* 0x001fe20000410000 */
[----:B------:R-:W-:Y:S01]  /*40d0*/  FMUL.FTZ R8, R96, R114 ;  /* 0x0000007260087220 */ /* 0x000fe20000410000 */
[----:B------:R-:W-:Y:S01]  /*40e0*/  ISETP.GE.AND P0, PT, R108, 0x1, PT ;  /* 0x000000016c00780c */ /* 0x000fe20003f06270 */
[----:B------:R-:W-:Y:S01]  /*40f0*/  STS [R133+0x42c], R176 ;  /* 0x00042cb085007388 */ /* 0x000fe20000000800 */
[----:B-1----:R-:W-:Y:S01]  /*4100*/  FMUL.FTZ R172, R107, R168 ;  /* 0x000000a86bac7220 */ /* 0x002fe20000410000 */
[----:B------:R-:W-:Y:S01]  /*4110*/  FMUL.FTZ R168, R104, R123 ;  /* 0x0000007b68a87220 */ /* 0x000fe20000410000 */
[----:B------:R-:W-:Y:S01]  /*4120*/  IADD3 R2, P1, R180, R53, RZ ;  /* 0x00000035b4027210 */ /* 0x000fe20007f3e0ff */
[----:B------:R-:W-:Y:S01]  /*4130*/  STS [R133+0x428], R174 ;  /* 0x000428ae85007388 */ /* 0x000fe20000000800 */
[-C--:B------:R-:W-:Y:S01]  /*4140*/  FMUL.FTZ R117, R37, R8.reuse ;  /* 0x0000000825757220 */ /* 0x080fe20000410000 */
[----:B------:R-:W-:-:S02]  /*4150*/  FFMA.FTZ R115, R36, R8, R9 ;  /* 0x0000000824737223 */ /* 0x000fc40000010009 */
[----:B------:R0:W-:Y:S01]  /*4160*/  STS [R133+0x438], R172 ;  /* 0x000438ac85007388 */ /* 0x0001e20000000800 */
[----:B------:R-:W-:-:S03]  /*4170*/  FFMA.FTZ R117, R36, R116, -R117 ;  /* 0x0000007424757223 */ /* 0x000fc60000010875 */
[----:B------:R1:W-:Y:S01]  /*4180*/  STS [R133+0x430], R168 ;  /* 0x000430a885007388 */ /* 0x0003e20000000800 */
[----:B0-----:R-:W-:Y:S01]  /*4190*/  FFMA.FTZ R172, R135, R162, -R3 ;  /* 0x000000a287ac7223 */ /* 0x001fe20000010803 */
[C---:B------:R-:W-:Y:S01]  /*41a0*/  FMUL.FTZ R162, R97.reuse, R8 ;  /* 0x0000000861a27220 */ /* 0x040fe20000410000 */
[----:B------:R-:W-:Y:S01]  /*41b0*/  LEA.HI.X.SX32 R3, R180, RZ, 0x1, P1 ;  /* 0x000000ffb4037211 */ /* 0x000fe200008f0eff */
[----:B-1----:R-:W-:-:S03]  /*41c0*/  FMUL.FTZ R168, R97, R116 ;  /* 0x0000007461a87220 */ /* 0x002fc60000410000 */
[----:B------:R0:W-:Y:S04]  /*41d0*/  STS [R133+0x420], R162 ;  /* 0x000420a285007388 */ /* 0x0001e80000000800 */
[----:B------:R0:W-:Y:S01]  /*41e0*/  STS [R133+0x424], R168 ;  /* 0x000424a885007388 */ /* 0x0001e20000000800 */
[----:B------:R-:W-:Y:S06]  /*41f0*/  BAR.SYNC.DEFER_BLOCKING 0x0 ;  /* 0x0000000000007b1d */ /* 0x000fec0000010000 */
[----:B------:R-:W-:Y:S05]  /*4200*/  @!P0 BRA `(.L_x_16938) ;  /* 0x0000000000588947 */ /* 0x000fea0003800000 */
[----:B------:R-:W-:Y:S01]  /*4210*/  LEA.HI.SX32 R9, R53, R53, 0x1b ;  /* 0x0000003535097211 */ /* 0x000fe200078fdaff */
[----:B------:R-:W-:Y:S01]  /*4220*/  IMAD R157, R57, R32, RZ ;  /* 0x00000020399d7224 */ /* 0x000fe200078e02ff */
[----:B------:R-:W-:Y:S01]  /*4230*/  SHF.R.U32.HI R159, RZ, 0x1, R35 ;  /* 0x00000001ff9f7819 */ /* 0x000fe20000011623 */
[----:B------:R-:W-:Y:S01]  /*4240*/  IMAD.WIDE.U32 R2, R63, R24, R2 ;  /* 0x000000183f027225 */ /* 0x000fe200078e0002 */
[----:B------:R-:W-:-:S03]  /*4250*/  LEA R116, R9, R44, 0x2 ;  /* 0x0000002c09747211 */ /* 0x000fc600078e10ff */
[C---:B------:R-:W-:Y:S02]  /*4260*/  IMAD.WIDE.U32 R8, R58.reuse, R32, RZ ;  /* 0x000000203a087225 */ /* 0x040fe400078e00ff */
[----:B0-----:R0:W1:Y:S02]  /*4270*/  LDS R133, [R116+0x420] ;  /* 0x0004200074857984 */ /* 0x0010640000000800 */
[----:B------:R-:W-:Y:S01]  /*4280*/  IMAD R165, R58, R33, R157 ;  /* 0x000000213aa57224 */ /* 0x000fe200078e029d */
[----:B------:R-:W-:Y:S01]  /*4290*/  SHF.R.U64 R157, R34, 0x1, R35 ;  /* 0x00000001229d7819 */ /* 0x000fe20000001223 */
[----:B------:R-:W-:-:S03]  /*42a0*/  IMAD R162, R159, UR15, RZ ;  /* 0x0000000f9fa27c24 */ /* 0x000fc6000f8e02ff */
[----:B------:R-:W-:Y:S01]  /*42b0*/  IADD3 R9, R9, R165, RZ ;  /* 0x000000a509097210 */ /* 0x000fe20007ffe0ff */
[----:B------:R-:W-:Y:S02]  /*42c0*/  IMAD R159, R157, UR14, R162 ;  /* 0x0000000e9d9f7c24 */ /* 0x000fe4000f8e02a2 */
[----:B0-----:R-:W-:Y:S02]  /*42d0*/  IMAD R116, R101, R24, RZ ;  /* 0x0000001865747224 */ /* 0x001fe400078e02ff */
[----:B------:R-:W-:-:S04]  /*42e0*/  IMAD.WIDE.U32 R8, R157, UR15, R8 ;  /* 0x0000000f9d087c25 */ /* 0x000fc8000f8e0008 */
[----:B------:R-:W-:Y:S01]  /*42f0*/  IMAD R157, R63, R25, R116 ;  /* 0x000000193f9d7224 */ /* 0x000fe200078e0274 */
[----:B------:R-:W-:Y:S02]  /*4300*/  IADD3 R101, R9, R159, RZ ;  /* 0x0000009f09657210 */ /* 0x000fe40007ffe0ff */
[C---:B------:R-:W-:Y:S02]  /*4310*/  LEA R9, P0, R8.reuse, R30, 0x3 ;  /* 0x0000001e08097211 */ /* 0x040fe400078018ff */
[----:B------:R-:W-:Y:S02]  /*4320*/  IADD3 R157, R3, R157, RZ ;  /* 0x0000009d039d7210 */ /* 0x000fe40007ffe0ff */
[----:B------:R-:W-:Y:S02]  /*4330*/  LEA.HI.X R3, R8, R31, R101, 0x3, P0 ;  /* 0x0000001f08037211 */ /* 0x000fe400000f1c65 */
[----:B------:R-:W-:-:S04]  /*4340*/  LEA R8, P0, R2, R9, 0x2 ;  /* 0x0000000902087211 */ /* 0x000fc800078010ff */
[----:B------:R-:W-:-:S05]  /*4350*/  LEA.HI.X R9, R2, R3, R157, 0x2, P0 ;  /* 0x0000000302097211 */ /* 0x000fca00000f149d */
[----:B-1----:R1:W-:Y:S04]  /*4360*/  REDG.E.ADD.F32.FTZ.RN.STRONG.GPU desc[UR12][R8.64], R133 ;  /* 0x00000085080079a6 */ /* 0x0023e8000c10f38c */
.L_x_16938:
[----:B------:R-:W-:Y:S05]  /*4370*/  BSYNC B0 ;  /* 0x0000000000007941 */ /* 0x000fea0003800000 */
.L_x_16937:
[----:B------:R-:W-:Y:S01]  /*4380*/  USHF.R.U32.HI UR8, URZ, 0x1, UR27 ;  /* 0x000000013f087899 */ /* 0x000fe2000801161b */
[----:B------:R-:W-:Y:S01]  /*4390*/  FMUL.FTZ R3, R138, R125 ;  /* 0x0000007d8a037220 */ /* 0x000fe20000410000 */
[----:B------:R-:W-:Y:S01]  /*43a0*/  USHF.R.U64 UR7, UR26, 0x1, UR27 ;  /* 0x000000011a077899 */ /* 0x000fe2000800121b */
[----:B------:R-:W-:Y:S01]  /*43b0*/  FADD.FTZ R115, RZ, R115 ;  /* 0x00000073ff737221 */ /* 0x000fe20000010000 */
[----:B------:R-:W-:Y:S01]  /*43c0*/  UIMAD UR10, UR8, UR15, URZ ;  /* 0x0000000f080a72a4 */ /* 0x000fe2000f8e023f */
[-C--:B------:R-:W-:Y:S01]  /*43d0*/  FFMA.FTZ R2, R136, R123.reuse, R3 ;  /* 0x0000007b88027223 */ /* 0x080fe20000010003 */
[----:B------:R-:W-:Y:S01]  /*43e0*/  UIMAD.WIDE.U32 UR8, UR7, UR15, URZ ;  /* 0x0000000f070872a5 */ /* 0x000fe2000f8e003f */
[----:B------:R-:W-:Y:S01]  /*43f0*/  FADD.FTZ R115, R115, R170 ;  /* 0x000000aa73737221 */ /* 0x000fe20000010000 */
[----:B------:R-:W-:Y:S01]  /*4400*/  UIMAD UR10, UR14, UR7, UR10 ;  /* 0x000000070e0a72a4 */ /* 0x000fe2000f8e020a */
[----:B------:R-:W-:Y:S02]  /*4410*/  IMAD R3, R57, R32, RZ ;  /* 0x0000002039037224 */ /* 0x000fe400078e02ff */
[----:B------:R-:W-:Y:S01]  /*4420*/  FMUL.FTZ R123, R138, R123 ;  /* 0x0000007b8a7b7220 */ /* 0x000fe20000410000 */
[----:B------:R-:W-:Y:S01]  /*4430*/  FADD.FTZ R117, RZ, R117 ;  /* 0x00000075ff757221 */ /* 0x000fe20000010000 */
[----:B------:R-:W-:Y:S01]  /*4440*/  UIADD3 UR9, UR10, UR9, URZ ;  /* 0x000000090a097290 */ /* 0x000fe2000fffe03f */
[----:B------:R-:W-:Y:S01]  /*4450*/  FADD.FTZ R115, R115, R2 ;  /* 0x0000000273737221 */ /* 0x000fe20000010000 */
[----:B------:R-:W-:-:S02]  /*4460*/  IMAD R101, R58, R33, R3 ;  /* 0x000000213a657224 */ /* 0x000fc400078e0203 */
[----:B-1----:R-:W-:Y:S01]  /*4470*/  FMUL.FTZ R9, R143, R132 ;  /* 0x000000848f097220 */ /* 0x002fe20000410000 */
[----:B------:R-:W-:Y:S01]  /*4480*/  FFMA.FTZ R8, R136, R125, -R123 ;  /* 0x0000007d88087223 */ /* 0x000fe2000001087b */
[----:B------:R-:W-:Y:S01]  /*4490*/  FADD.FTZ R117, R117, R172 ;  /* 0x000000ac75757221 */ /* 0x000fe20000010000 */
[----:B------:R-:W-:-:S04]  /*44a0*/  IMAD.WIDE.U32 R2, R58, R32, UR8 ;  /* 0x000000083a027e25 */ /* 0x000fc8000f8e0020 */
[CC--:B------:R-:W-:Y:S01]  /*44b0*/  FFMA.FTZ R116, R142.reuse, R164.reuse, R9 ;  /* 0x000000a48e747223 */ /* 0x0c0fe20000010009 */
[----:B------:R-:W-:Y:S01]  /*44c0*/  FMUL.FTZ R9, R143, R164 ;  /* 0x000000a48f097220 */ /* 0x000fe20000410000 */
[----:B------:R-:W-:Y:S01]  /*44d0*/  FADD.FTZ R8, R117, R8 ;  /* 0x0000000875087221 */ /* 0x000fe20000010000 */
[----:B------:R-:W-:Y:S01]  /*44e0*/  FADD.FTZ R115, R115, R178 ;  /* 0x000000b273737221 */ /* 0x000fe20000010000 */
[----:B------:R-:W-:Y:S01]  /*44f0*/  IADD3 R3, R101, R3, RZ ;  /* 0x0000000365037210 */ /* 0x000fe20007ffe0ff */
[----:B------:R-:W-:Y:S01]  /*4500*/  FFMA.FTZ R9, R142, R132, -R9 ;  /* 0x000000848e097223 */ /* 0x000fe20000010809 */
[----:B0-----:R-:W-:Y:S01]  /*4510*/  LEA R162, P0, R2, R30, 0x3 ;  /* 0x0000001e02a27211 */ /* 0x001fe200078018ff */
[----:B------:R-:W-:Y:S01]  /*4520*/  FADD.FTZ R8, R8, R131 ;  /* 0x0000008308087221 */ /* 0x000fe20000010000 */
[----:B------:R-:W-:Y:S01]  /*4530*/  IADD3 R101, -R66, UR4, RZ ;  /* 0x0000000442657c10 */ /* 0x000fe2000fffe1ff */
[----:B------:R-:W-:Y:S01]  /*4540*/  USHF.L.U64.HI UR8, UR5, 0x2, UR6 ;  /* 0x0000000205087899 */ /* 0x000fe20008010206 */
[----:B------:R-:W-:Y:S01]  /*4550*/  LEA.HI.X R132, R2, R31, R3, 0x3, P0 ;  /* 0x0000001f02847211 */ /* 0x000fe200000f1c03 */
[----:B------:R-:W-:Y:S01]  /*4560*/  FADD.FTZ R8, R8, R9 ;  /* 0x0000000908087221 */ /* 0x000fe20000010000 */
[----:B------:R-:W-:Y:S01]  /*4570*/  LEA R2, P0, R53, R162, 0x2 ;  /* 0x000000a235027211 */ /* 0x000fe200078010ff */
[----:B------:R-:W-:Y:S01]  /*4580*/  FADD.FTZ R116, R115, R116 ;  /* 0x0000007473747221 */ /* 0x000fe20000010000 */
[----:B------:R-:W-:-:S02]  /*4590*/  IMAD R9, R101, -0x200, RZ ;  /* 0xfffffe0065097824 */ /* 0x000fc400078e02ff */
[----:B------:R-:W-:Y:S01]  /*45a0*/  FADD.FTZ R8, R8, R127 ;  /* 0x0000007f08087221 */ /* 0x000fe20000010000 */
[----:B------:R-:W-:Y:S01]  /*45b0*/  LEA.HI.X R3, R53, R132, RZ, 0x2, P0 ;  /* 0x0000008435037211 */ /* 0x000fe200000f14ff */
[----:B------:R-:W-:Y:S01]  /*45c0*/  USHF.L.U32 UR7, UR5, 0x2, URZ ;  /* 0x0000000205077899 */ /* 0x000fe2000800063f */
[----:B------:R-:W-:Y:S01]  /*45d0*/  FADD.FTZ R129, R116, R129 ;  /* 0x0000008174817221 */ /* 0x000fe20000010000 */
[----:B------:R-:W-:Y:S02]  /*45e0*/  IMAD R116, R24, UR8, RZ ;  /* 0x0000000818747c24 */ /* 0x000fe4000f8e02ff */
[----:B------:R-:W-:Y:S01]  /*45f0*/  FADD.FTZ R115, R8, R11 ;  /* 0x0000000b08737221 */ /* 0x000fe20000010000 */
[----:B------:R-:W-:-:S04]  /*4600*/  IMAD.WIDE R2, R9, 0x4, R2 ;  /* 0x0000000409027825 */ /* 0x000fc800078e0202 */
[----:B------:R-:W-:Y:S01]  /*4610*/  FMUL.FTZ R9, R151, R12 ;  /* 0x0000000c97097220 */ /* 0x000fe20000410000 */
[----:B------:R-:W-:Y:S01]  /*4620*/  IADD3 R8, R53, 0x20, RZ ;  /* 0x0000002035087810 */ /* 0x000fe20007ffe0ff */
[----:B------:R-:W-:Y:S01]  /*4630*/  BSSY B0, `(.L_x_16939) ;  /* 0x0000011000007945 */ /* 0x000fe20003800000 */
[----:B------:R-:W-:Y:S02]  /*4640*/  IMAD R101, R25, UR7, R116 ;  /* 0x0000000719657c24 */ /* 0x000fe4000f8e0274 */
[-C--:B------:R-:W-:Y:S01]  /*4650*/  FFMA.FTZ R116, R144, R134.reuse, -R9 ;  /* 0x0000008690747223 */ /* 0x080fe20000010809 */
[----:B------:R-:W-:Y:S01]  /*4660*/  FMUL.FTZ R9, R151, R134 ;  /* 0x0000008697097220 */ /* 0x000fe20000410000 */
[----:B------:R-:W-:Y:S01]  /*4670*/  LEA.HI.SX32 R11, R8, R53, 0x1b ;  /* 0x00000035080b7211 */ /* 0x000fe200078fdaff */
[----:B------:R-:W-:Y:S01]  /*4680*/  IMAD.WIDE.U32 R2, R24, UR7, R2 ;  /* 0x0000000718027c25 */ /* 0x000fe2000f8e0002 */
[----:B------:R-:W-:-:S03]  /*4690*/  ISETP.GE.AND P0, PT, R108, 0x21, PT ;  /* 0x000000216c00780c */ /* 0x000fc60003f06270 */
[----:B------:R-:W-:Y:S01]  /*46a0*/  FFMA.FTZ R132, R144, R12, R9 ;  /* 0x0000000c90847223 */ /* 0x000fe20000010009 */
[----:B------:R-:W-:Y:S01]  /*46b0*/  LEA R9, R11, R44, 0x2 ;  /* 0x0000002c0b097211 */ /* 0x000fe200078e10ff */
[----:B------:R-:W-:Y:S01]  /*46c0*/  FADD.FTZ R129, R129, R10 ;  /* 0x0000000a81817221 */ /* 0x000fe20000010000 */
[----:B------:R-:W-:Y:S01]  /*46d0*/  IADD3 R3, R3, R101, RZ ;  /* 0x0000006503037210 */ /* 0x000fe20007ffe0ff */
[----:B------:R-:W-:Y:S01]  /*46e0*/  FADD.FTZ R115, R115, R116 ;  /* 0x0000007473737221 */ /* 0x000fe20000010000 */
[C---:B------:R-:W-:Y:S02]  /*46f0*/  IADD3 R8, R53.reuse, 0x40, RZ ;  /* 0x0000004035087810 */ /* 0x040fe40007ffe0ff */
[----:B------:R-:W0:Y:S01]  /*4700*/  LDS R9, [R9+0x4a0] ;  /* 0x0004a00009097984 */ /* 0x000e220000000800 */
[----:B------:R-:W-:Y:S02]  /*4710*/  IADD3 R10, R53, 0x60, RZ ;  /* 0x00000060350a7810 */ /* 0x000fe40007ffe0ff */
[----:B------:R-:W-:Y:S05]  /*4720*/  @!P0 BRA `(.L_x_16940) ;  /* 0x0000000000048947 */ /* 0x000fea0003800000 */
[----:B0-----:R1:W-:Y:S02]  /*4730*/  REDG.E.ADD.F32.FTZ.RN.STRONG.GPU desc[UR12][R2.64+-0x780], R9 ;  /* 0xfff88009020079a6 */ /* 0x0013e4000c10f38c */
.L_x_16940:
[----:B------:R-:W-:Y:S05]  /*4740*/  BSYNC B0 ;  /* 0x0000000000007941 */ /* 0x000fea0003800000 */
.L_x_16939:
        /* <DEDUP_REMOVED lines=18> */
.L_x_16942:
[----:B------:R-:W-:Y:S05]  /*4870*/  BSYNC B0 ;  /* 0x0000000000007941 */ /* 0x000fea0003800000 */
.L_x_16941:
[----:B01----:R0:W1:Y:S01]  /*4880*/  LDS R9, [R12+0x5a0] ;  /* 0x0005a0000c097984 */ /* 0x0030620000000800 */
[----:B------:R-:W-:Y:S01]  /*4890*/  BSSY B0, `(.L_x_16943) ;  /* 0x0000006000007945 */ /* 0x000fe20003800000 */
[----:B------:R-:W-:Y:S02]  /*48a0*/  IADD3 R10, R53, 0xc0, RZ ;  /* 0x000000c0350a7810 */ /* 0x000fe40007ffe0ff */
[----:B------:R-:W-:Y:S02]  /*48b0*/  LEA.HI.SX32 R11, R8, R53, 0x1b ;  /* 0x00000035080b7211 */ /* 0x000fe400078fdaff */
[----:B------:R-:W-:Y:S01]  /*48c0*/  LEA R116, R101, R44, 0x2 ;  /* 0x0000002c65747211 */ /* 0x000fe200078e10ff */
[----:B------:R-:W-:Y:S06]  /*48d0*/  @!P0 BRA `(.L_x_16944) ;  /* 0x0000000000048947 */ /* 0x000fec0003800000 */
[----:B-1----:R2:W-:Y:S02]  /*48e0*/  REDG.E.ADD.F32.FTZ.RN.STRONG.GPU desc[UR12][R2.64+-0x680], R9 ;  /* 0xfff98009020079a6 */ /* 0x0025e4000c10f38c */
.L_x_16944:
[----:B------:R-:W-:Y:S05]  /*48f0*/  BSYNC B0 ;  /* 0x0000000000007941 */ /* 0x000fea0003800000 */
.L_x_16943:
[----:B-12---:R1:W2:Y:S01]  /*4900*/  LDS R9, [R116+0x620] ;  /* 0x0006200074097984 */ /* 0x0062a20000000800 */
[----:B------:R-:W-:Y:S01]  /*4910*/  BSSY B0, `(.L_x_16945) ;  /* 0x0000006000007945 */ /* 0x000fe20003800000 */
[----:B------:R-:W-:Y:S02]  /*4920*/  IADD3 R8, R53, 0xe0, RZ ;  /* 0x000000e035087810 */ /* 0x000fe40007ffe0ff */
[----:B------:R-:W-:Y:S02]  /*4930*/  LEA.HI.SX32 R101, R10, R53, 0x1b ;  /* 0x000000350a657211 */ /* 0x000fe400078fdaff */
[----:B0-----:R-:W-:Y:S01]  /*4940*/  LEA R12, R11, R44, 0x2 ;  /* 0x0000002c0b0c7211 */ /* 0x001fe200078e10ff */
[----:B------:R-:W-:Y:S06]  /*4950*/  @!P1 BRA `(.L_x_16946) ;  /* 0x0000000000049947 */ /* 0x000fec0003800000 */
[----:B--2---:R0:W-:Y:S02]  /*4960*/  REDG.E.ADD.F32.FTZ.RN.STRONG.GPU desc[UR12][R2.64+-0x600], R9 ;  /* 0xfffa0009020079a6 */ /* 0x0041e4000c10f38c */
.L_x_16946:
[----:B------:R-:W-:Y:S05]  /*4970*/  BSYNC B0 ;  /* 0x0000000000007941 */ /* 0x000fea0003800000 */
.L_x_16945:
[----:B0-2---:R0:W2:Y:S01]  /*4980*/  LDS R9, [R12+0x6a0] ;  /* 0x0006a0000c097984 */ /* 0x0050a20000000800 */
[----:B------:R-:W-:Y:S01]  /*4990*/  BSSY B0, `(.L_x_16947) ;  /* 0x0000006000007945 */ /* 0x000fe20003800000 */
[----:B------:R-:W-:Y:S02]  /*49a0*/  LEA.HI.SX32 R11, R8, R53, 0x1b ;  /* 0x00000035080b7211 */ /* 0x000fe400078fdaff */
[----:B------:R-:W-:Y:S02]  /*49b0*/  IADD3 R10, R53, 0x100, RZ ;  /* 0x00000100350a7810 */ /* 0x000fe40007ffe0ff */
[----:B------:R-:W-:Y:S01]  /*49c0*/  LEA R8, R101, R44, 0x2 ;  /* 0x0000002c65087211 */ /* 0x000fe200078e10ff */
[----:B------:R-:W-:Y:S06]  /*49d0*/  @!P2 BRA `(.L_x_16948) ;  /* 0x000000000004a947 */ /* 0x000fec0003800000 */
[----:B--2---:R3:W-:Y:S02]  /*49e0*/  REDG.E.ADD.F32.FTZ.RN.STRONG.GPU desc[UR12][R2.64+-0x580], R9 ;  /* 0xfffa8009020079a6 */ /* 0x0047e4000c10f38c */
.L_x_16948:
[----:B------:R-:W-:Y:S05]  /*49f0*/  BSYNC B0 ;  /* 0x0000000000007941 */ /* 0x000fea0003800000 */
.L_x_16947:
[----:B--23--:R2:W3:Y:S01]  /*4a00*/  LDS R9, [R8+0x720] ;  /* 0x0007200008097984 */ /* 0x00c4e20000000800 */
[----:B------:R-:W-:Y:S01]  /*4a10*/  BSSY B0, `(.L_x_16949) ;  /* 0x0000005000007945 */ /* 0x000fe20003800000 */
[----:B------:R-:W-:Y:S02]  /*4a20*/  LEA.HI.SX32 R101, R10, R53, 0x1b ;  /* 0x000000350a657211 */ /* 0x000fe400078fdaff */
[----:B------:R-:W-:Y:S01]  /*4a30*/  LEA R11, R11, R44, 0x2 ;  /* 0x0000002c0b0b7211 */ /* 0x000fe200078e10ff */
[----:B------:R-:W-:Y:S06]  /*4a40*/  @!P3 BRA `(.L_x_16950) ;  /* 0x000000000004b947 */ /* 0x000fec0003800000 */
[----:B---3--:R4:W-:Y:S02]  /*4a50*/  REDG.E.ADD.F32.FTZ.RN.STRONG.GPU desc[UR12][R2.64+-0x500], R9 ;  /* 0xfffb0009020079a6 */ /* 0x0089e4000c10f38c */
.L_x_16950:
[----:B------:R-:W-:Y:S05]  /*4a60*/  BSYNC B0 ;  /* 0x0000000000007941 */ /* 0x000fea0003800000 */
.L_x_16949:
[----:B---34-:R3:W4:Y:S01]  /*4a70*/  LDS R9, [R11+0x7a0] ;  /* 0x0007a0000b097984 */ /* 0x0187220000000800 */
[----:B------:R-:W-:Y:S01]  /*4a80*/  BSSY B0, `(.L_x_16951) ;  /* 0x0000004000007945 */ /* 0x000fe20003800000 */
[----:B------:R-:W-:-:S03]  /*4a90*/  LEA R101, R101, R44, 0x2 ;  /* 0x0000002c65657211 */ /* 0x000fc600078e10ff */
[----:B------:R-:W-:Y:S05]  /*4aa0*/  @!P4 BRA `(.L_x_16952) ;  /* 0x000000000004c947 */ /* 0x000fea0003800000 */
[----:B----4-:R4:W-:Y:S02]  /*4ab0*/  REDG.E.ADD.F32.FTZ.RN.STRONG.GPU desc[UR12][R2.64+-0x480], R9 ;  /* 0xfffb8009020079a6 */ /* 0x0109e4000c10f38c */
.L_x_16952:
[----:B------:R-:W-:Y:S05]  /*4ac0*/  BSYNC B0 ;  /* 0x0000000000007941 */ /* 0x000fea0003800000 */
.L_x_16951:
[----:B----4-:R4:W0:Y:S01]  /*4ad0*/  LDS R9, [R101+0x820] ;  /* 0x0008200065097984 */ /* 0x0108220000000800 */
[----:B------:R-:W-:Y:S01]  /*4ae0*/  BSSY B0, `(.L_x_16953) ;  /* 0x0000005000007945 */ /* 0x000fe20003800000 */
[C---:B--2---:R-:W-:Y:S02]  /*4af0*/  IADD3 R8, R53.reuse, 0x120, RZ ;  /* 0x0000012035087810 */ /* 0x044fe40007ffe0ff */
[----:B------:R-:W-:Y:S01]  /*4b00*/  IADD3 R10, R53, 0x140, RZ ;  /* 0x00000140350a7810 */ /* 0x000fe20007ffe0ff */
[----:B------:R-:W-:Y:S06]  /*4b10*/  @!P5 BRA `(.L_x_16954) ;  /* 0x000000000004d947 */ /* 0x000fec0003800000 */
[----:B0-----:R2:W-:Y:S02]  /*4b20*/  REDG.E.ADD.F32.FTZ.RN.STRONG.GPU desc[UR12][R2.64+-0x400], R9 ;  /* 0xfffc0009020079a6 */ /* 0x0015e4000c10f38c */
.L_x_16954:
[----:B------:R-:W-:Y:S05]  /*4b30*/  BSYNC B0 ;  /* 0x0000000000007941 */ /* 0x000fea0003800000 */
.L_x_16953:
        /* <DEDUP_REMOVED lines=18> */
.L_x_16956:
[----:B------:R-:W-:Y:S05]  /*4c60*/  BSYNC B0 ;  /* 0x0000000000007941 */ /* 0x000fea0003800000 */
.L_x_16955:
[----:B0-2---:R0:W2:Y:S01]  /*4c70*/  LDS R9, [R12+0x920] ;  /* 0x000920000c097984 */ /* 0x0050a20000000800 */
[----:B------:R-:W-:Y:S01]  /*4c80*/  BSSY B0, `(.L_x_16957) ;  /* 0x0000006000007945 */ /* 0x000fe20003800000 */
[----:B------:R-:W-:Y:S02]  /*4c90*/  IADD3 R10, R53, 0x1a0, RZ ;  /* 0x000001a0350a7810 */ /* 0x000fe40007ffe0ff */
[----:B------:R-:W-:Y:S02]  /*4ca0*/  LEA.HI.SX32 R11, R8, R53, 0x1b ;  /* 0x00000035080b7211 */ /* 0x000fe400078fdaff */
[----:B------:R-:W-:Y:S01]  /*4cb0*/  LEA R108, R101, R44, 0x2 ;  /* 0x0000002c656c7211 */ /* 0x000fe200078e10ff */
[----:B------:R-:W-:Y:S06]  /*4cc0*/  @!P0 BRA `(.L_x_16958) ;  /* 0x0000000000048947 */ /* 0x000fec0003800000 */
[----:B--2---:R3:W-:Y:S02]  /*4cd0*/  REDG.E.ADD.F32.FTZ.RN.STRONG.GPU desc[UR12][R2.64+-0x300], R9 ;  /* 0xfffd0009020079a6 */ /* 0x0047e4000c10f38c */
.L_x_16958:
[----:B------:R-:W-:Y:S05]  /*4ce0*/  BSYNC B0 ;  /* 0x0000000000007941 */ /* 0x000fea0003800000 */
.L_x_16957:
[----:B--23--:R2:W3:Y:S01]  /*4cf0*/  LDS R9, [R108+0x9a0] ;  /* 0x0009a0006c097984 */ /* 0x00c4e20000000800 */
[----:B------:R-:W-:Y:S01]  /*4d00*/  BSSY B0, `(.L_x_16959) ;  /* 0x0000006000007945 */ /* 0x000fe20003800000 */
[----:B------:R-:W-:Y:S02]  /*4d10*/  IADD3 R8, R53, 0x1c0, RZ ;  /* 0x000001c035087810 */ /* 0x000fe40007ffe0ff */
[----:B------:R-:W-:Y:S02]  /*4d20*/  LEA.HI.SX32 R101, R10, R53, 0x1b ;  /* 0x000000350a657211 */ /* 0x000fe400078fdaff */
[----:B0-----:R-:W-:Y:S01]  /*4d30*/  LEA R12, R11, R44, 0x2 ;  /* 0x0000002c0b0c7211 */ /* 0x001fe200078e10ff */
[----:B------:R-:W-:Y:S06]  /*4d40*/  @!P1 BRA `(.L_x_16960) ;  /* 0x0000000000049947 */ /* 0x000fec0003800000 */
[----:B---3--:R0:W-:Y:S02]  /*4d50*/  REDG.E.ADD.F32.FTZ.RN.STRONG.GPU desc[UR12][R2.64+-0x280], R9 ;  /* 0xfffd8009020079a6 */ /* 0x0081e4000c10f38c */
.L_x_16960:
[----:B------:R-:W-:Y:S05]  /*4d60*/  BSYNC B0 ;  /* 0x0000000000007941 */ /* 0x000fea0003800000 */
.L_x_16959:
[----:B0--3--:R0:W3:Y:S01]  /*4d70*/  LDS R9, [R12+0xa20] ;  /* 0x000a20000c097984 */ /* 0x0090e20000000800 */
[----:B------:R-:W-:Y:S01]  /*4d80*/  BSSY B0, `(.L_x_16961) ;  /* 0x0000006000007945 */ /* 0x000fe20003800000 */
[----:B------:R-:W-:Y:S02]  /*4d90*/  LEA.HI.SX32 R11, R8, R53, 0x1b ;  /* 0x00000035080b7211 */ /* 0x000fe400078fdaff */
[----:B------:R-:W-:Y:S02]  /*4da0*/  IADD3 R10, R53, 0x1e0, RZ ;  /* 0x000001e0350a7810 */ /* 0x000fe40007ffe0ff */
[----:B------:R-:W-:Y:S01]  /*4db0*/  LEA R8, R101, R44, 0x2 ;  /* 0x0000002c65087211 */ /* 0x000fe200078e10ff */
[----:B------:R-:W-:Y:S06]  /*4dc0*/  @!P2 BRA `(.L_x_16962) ;  /* 0x000000000004a947 */ /* 0x000fec0003800000 */
[----:B---3--:R4:W-:Y:S02]  /*4dd0*/  REDG.E.ADD.F32.FTZ.RN.STRONG.GPU desc[UR12][R2.64+-0x200], R9 ;  /* 0xfffe0009020079a6 */ /* 0x0089e4000c10f38c */
.L_x_16962:
[----:B------:R-:W-:Y:S05]  /*4de0*/  BSYNC B0 ;  /* 0x0000000000007941 */ /* 0x000fea0003800000 */
.L_x_16961:
[----:B---34-:R3:W4:Y:S01]  /*4df0*/  LDS R9, [R8+0xaa0] ;  /* 0x000aa00008097984 */ /* 0x0187220000000800 */
[----:B------:R-:W-:Y:S01]  /*4e00*/  BSSY B0, `(.L_x_16963) ;  /* 0x0000005000007945 */ /* 0x000fe20003800000 */
[----:B------:R-:W-:Y:S02]  /*4e10*/  LEA.HI.SX32 R101, R10, R53, 0x1b ;  /* 0x000000350a657211 */ /* 0x000fe400078fdaff */
[----:B------:R-:W-:Y:S01]  /*4e20*/  LEA R11, R11, R44, 0x2 ;  /* 0x0000002c0b0b7211 */ /* 0x000fe200078e10ff */
[----:B------:R-:W-:Y:S06]  /*4e30*/  @!P3 BRA `(.L_x_16964) ;  /* 0x000000000004b947 */ /* 0x000fec0003800000 */
[----:B----4-:R4:W-:Y:S02]  /*4e40*/  REDG.E.ADD.F32.FTZ.RN.STRONG.GPU desc[UR12][R2.64+-0x180], R9 ;  /* 0xfffe8009020079a6 */ /* 0x0109e4000c10f38c */
.L_x_16964:
[----:B------:R-:W-:Y:S05]  /*4e50*/  BSYNC B0 ;  /* 0x0000000000007941 */ /* 0x000fea0003800000 */
.L_x_16963:
[----:B----4-:R4:W0:Y:S01]  /*4e60*/  LDS R9, [R11+0xb20] ;  /* 0x000b20000b097984 */ /* 0x0108220000000800 */
[----:B------:R-:W-:Y:S01]  /*4e70*/  BSSY B0, `(.L_x_16965) ;  /* 0x0000004000007945 */ /* 0x000fe20003800000 */
[----:B------:R-:W-:-:S03]  /*4e80*/  LEA R101, R101, R44, 0x2 ;  /* 0x0000002c65657211 */ /* 0x000fc600078e10ff */
[----:B------:R-:W-:Y:S05]  /*4e90*/  @!P4 BRA `(.L_x_16966) ;  /* 0x000000000004c947 */ /* 0x000fea0003800000 */
[----:B0-----:R0:W-:Y:S02]  /*4ea0*/  REDG.E.ADD.F32.FTZ.RN.STRONG.GPU desc[UR12][R2.64+-0x100], R9 ;  /* 0xffff0009020079a6 */ /* 0x0011e4000c10f38c */
.L_x_16966:
[----:B------:R-:W-:Y:S05]  /*4eb0*/  BSYNC B0 ;  /* 0x0000000000007941 */ /* 0x000fea0003800000 */
.L_x_16965:
[----:B0-----:R0:W0:Y:S01]  /*4ec0*/  LDS R9, [R101+0xba0] ;  /* 0x000ba00065097984 */ /* 0x0010220000000800 */
[----:B------:R-:W-:Y:S04]  /*4ed0*/  BSSY B0, `(.L_x_16967) ;  /* 0x0000003000007945 */ /* 0x000fe80003800000 */
[----:B------:R-:W-:Y:S05]  /*4ee0*/  @!P5 BRA `(.L_x_16968) ;  /* 0x000000000004d947 */ /* 0x000fea0003800000 */
[----:B0-----:R0:W-:Y:S02]  /*4ef0*/  REDG.E.ADD.F32.FTZ.RN.STRONG.GPU desc[UR12][R2.64+-0x80], R9 ;  /* 0xffff8009020079a6 */ /* 0x0011e4000c10f38c */
.L_x_16968:
[----:B------:R-:W-:Y:S05]  /*4f00*/  BSYNC B0 ;  /* 0x0000000000007941 */ /* 0x000fea0003800000 */
.L_x_16967:
[----:B---3--:R-:W-:Y:S01]  /*4f10*/  FADD.FTZ R8, R129, R132 ;  /* 0x0000008481087221 */ /* 0x008fe20000010000 */
[----:B0-----:R-:W0:Y:S01]  /*4f20*/  SHFL.DOWN PT, R2, R115, 0x1, 0x1f ;  /* 0x08201f0073027f89 */ /* 0x001e2200000e0000 */
[----:B------:R-:W-:Y:S01]  /*4f30*/  ISETP.GT.AND P0, PT, R55, 0x1e, PT ;  /* 0x0000001e3700780c */ /* 0x000fe20003f04270 */
[----:B------:R-:W-:Y:S01]  /*4f40*/  FMUL.FTZ R102, R102, R137 ;  /* 0x0000008966667220 */ /* 0x000fe20000410000 */
[----:B------:R-:W-:Y:S01]  /*4f50*/  MOV R9, R115 ;  /* 0x0000007300097202 */ /* 0x000fe20000000f00 */
[----:B------:R-:W3:Y:S01]  /*4f60*/  SHFL.DOWN PT, R101, R153, 0x1, 0x1f ;  /* 0x08201f0099657f89 */ /* 0x000ee200000e0000 */
[----:B------:R-:W-:Y:S01]  /*4f70*/  MOV R10, R153 ;  /* 0x00000099000a7202 */ /* 0x000fe20000000f00 */
[----:B------:R-:W-:Y:S01]  /*4f80*/  FFMA.FTZ R102, R99, R114, R102 ;  /* 0x0000007263667223 */ /* 0x000fe20000010066 */
[----:B----4-:R-:W-:Y:S01]  /*4f90*/  MOV R11, R163 ;  /* 0x000000a3000b7202 */ /* 0x010fe20000000f00 */
[----:B------:R-:W4:Y:S01]  /*4fa0*/  SHFL.DOWN PT, R12, R163, 0x1, 0x1f ;  /* 0x08201f00a30c7f89 */ /* 0x000f2200000e0000 */
[----:B------:R-:W-:Y:S01]  /*4fb0*/  ISETP.NE.AND P1, PT, R55, RZ, PT ;  /* 0x000000ff3700720c */ /* 0x000fe20003f25270 */
[----:B------:R-:W-:Y:S01]  /*4fc0*/  BSSY B0, `(.L_x_16969) ;  /* 0x0000091000007945 */ /* 0x000fe20003800000 */
[----:B------:R-:W-:Y:S01]  /*4fd0*/  ISETP.NE.AND P2, PT, R53, RZ, PT ;  /* 0x000000ff3500720c */ /* 0x000fe20003f45270 */
[----:B------:R-:W5:Y:S01]  /*4fe0*/  SHFL.DOWN PT, R3, R8, 0x1, 0x1f ;  /* 0x08201f0008037f89 */ /* 0x000f6200000e0000 */
[----:B------:R-:W-:Y:S01]  /*4ff0*/  FFMA.FTZ R87, R96, R102, R87 ;  /* 0x0000006660577223 */ /* 0x000fe20000010057 */
[----:B0-----:R-:W-:Y:S01]  /*5000*/  @!P0 FADD.FTZ R9, R9, R2 ;  /* 0x0000000209098221 */ /* 0x001fe20000010000 */
[----:B---3--:R-:W-:Y:S01]  /*5010*/  @!P0 FADD.FTZ R10, R10, R101 ;  /* 0x000000650a0a8221 */ /* 0x008fe20000010000 */
[----:B----4-:R-:W-:-:S04]  /*5020*/  @!P0 FADD.FTZ R11, R11, R12 ;  /* 0x0000000c0b0b8221 */ /* 0x010fc80000010000 */
[----:B------:R-:W0:Y:S01]  /*5030*/  SHFL.DOWN PT, R115, R10, 0x2, 0x1f ;  /* 0x08401f000a737f89 */ /* 0x000e2200000e0000 */
[----:B-----5:R-:W-:-:S03]  /*5040*/  @!P0 FADD.FTZ R8, R3, R8 ;  /* 0x0000000803088221 */ /* 0x020fc60000010000 */
[----:B------:R-:W3:Y:S01]  /*5050*/  SHFL.DOWN PT, R12, R9, 0x2, 0x1f ;  /* 0x08401f00090c7f89 */ /* 0x000ee200000e0000 */
[----:B------:R-:W-:Y:S01]  /*5060*/  ISETP.GT.AND P0, PT, R55, 0x1d, PT ;  /* 0x0000001d3700780c */ /* 0x000fe20003f04270 */
[C---:B------:R-:W-:Y:S02]  /*5070*/  FMUL.FTZ R3, R23.reuse, R154 ;  /* 0x0000009a17037220 */ /* 0x040fe40000410000 */
[----:B--2---:R-:W2:Y:S02]  /*5080*/  SHFL.DOWN PT, R108, R11, 0x2, 0x1f ;  /* 0x08401f000b6c7f89 */ /* 0x004ea400000e0000 */
[CC--:B------:R-:W-:Y:S01]  /*5090*/  FFMA.FTZ R2, R22.reuse, R152.reuse, -R3 ;  /* 0x0000009816027223 */ /* 0x0c0fe20000010803 */
[-C--:B------:R-:W-:Y:S01]  /*50a0*/  FMUL.FTZ R3, R23, R152.reuse ;  /* 0x0000009817037220 */ /* 0x080fe20000410000 */
[----:B------:R-:W4:Y:S01]  /*50b0*/  SHFL.DOWN PT, R101, R8, 0x2, 0x1f ;  /* 0x08401f0008657f89 */ /* 0x000f2200000e0000 */
[----:B------:R-:W-:Y:S01]  /*50c0*/  FMUL.FTZ R152, R119, R152 ;  /* 0x0000009877987220 */ /* 0x000fe20000410000 */
[----:B------:R-:W-:Y:S01]  /*50d0*/  FMUL.FTZ R151, R151, R2 ;  /* 0x0000000297977220 */ /* 0x000fe20000410000 */
[----:B------:R-:W-:-:S02]  /*50e0*/  FFMA.FTZ R3, R22, R154, R3 ;  /* 0x0000009a16037223 */ /* 0x000fc40000010003 */
[----:B------:R-:W-:Y:S01]  /*50f0*/  FFMA.FTZ R152, R15, R154, R152 ;  /* 0x0000009a0f987223 */ /* 0x000fe20000010098 */
[C---:B------:R-:W-:Y:S01]  /*5100*/  FMUL.FTZ R15, R23.reuse, R148 ;  /* 0x00000094170f7220 */ /* 0x040fe20000410000 */
[----:B------:R-:W-:Y:S01]  /*5110*/  FFMA.FTZ R144, R144, R3, R151 ;  /* 0x0000000390907223 */ /* 0x000fe20000010097 */
[----:B------:R-:W-:Y:S01]  /*5120*/  FMUL.FTZ R3, R124, R150 ;  /* 0x000000967c037220 */ /* 0x000fe20000410000 */
[----:B------:R-:W-:Y:S01]  /*5130*/  FFMA.FTZ R81, R90, R152, R81 ;  /* 0x000000985a517223 */ /* 0x000fe20000010051 */
[-C--:B------:R-:W-:Y:S01]  /*5140*/  FFMA.FTZ R2, R22, R150.reuse, -R15 ;  /* 0x0000009616027223 */ /* 0x080fe2000001080f */
[----:B------:R-:W-:Y:S01]  /*5150*/  FMUL.FTZ R15, R23, R150 ;  /* 0x00000096170f7220 */ /* 0x000fe20000410000 */
[----:B0-----:R-:W-:Y:S01]  /*5160*/  @!P0 FADD.FTZ R10, R10, R115 ;  /* 0x000000730a0a8221 */ /* 0x001fe20000010000 */
[----:B------:R-:W-:Y:S01]  /*5170*/  FFMA.FTZ R115, R14, R148, R3 ;  /* 0x000000940e737223 */ /* 0x000fe20000010003 */
[----:B------:R-:W-:Y:S01]  /*5180*/  FMUL.FTZ R149, R149, R2 ;  /* 0x0000000295957220 */ /* 0x000fe20000410000 */
[----:B------:R-:W-:Y:S01]  /*5190*/  FFMA.FTZ R3, R22, R148, R15 ;  /* 0x0000009416037223 */ /* 0x000fe2000001000f */
[----:B---3--:R-:W-:Y:S01]  /*51a0*/  @!P0 FADD.FTZ R9, R9, R12 ;  /* 0x0000000c09098221 */ /* 0x008fe20000010000 */
[----:B------:R-:W0:Y:S01]  /*51b0*/  SHFL.DOWN PT, R119, R10, 0x4, 0x1f ;  /* 0x08801f000a777f89 */ /* 0x000e2200000e0000 */
[----:B------:R-:W-:Y:S01]  /*51c0*/  FMUL.FTZ R15, R23, R155 ;  /* 0x0000009b170f7220 */ /* 0x000fe20000410000 */
[----:B------:R-:W-:Y:S01]  /*51d0*/  FFMA.FTZ R149, R146, R3, R149 ;  /* 0x0000000392957223 */ /* 0x000fe20000010095 */
[----:B--2---:R-:W-:Y:S01]  /*51e0*/  @!P0 FADD.FTZ R11, R11, R108 ;  /* 0x0000006c0b0b8221 */ /* 0x004fe20000010000 */
[----:B------:R-:W2:Y:S01]  /*51f0*/  SHFL.DOWN PT, R12, R9, 0x4, 0x1f ;  /* 0x08801f00090c7f89 */ /* 0x000ea200000e0000 */
[-C--:B------:R-:W-:Y:S01]  /*5200*/  FMUL.FTZ R3, R118, R156.reuse ;  /* 0x0000009c76037220 */ /* 0x080fe20000410000 */
[-C--:B------:R-:W-:Y:S01]  /*5210*/  FFMA.FTZ R2, R22, R156.reuse, -R15 ;  /* 0x0000009c16027223 */ /* 0x080fe2000001080f */
[----:B----4-:R-:W-:Y:S01]  /*5220*/  @!P0 FADD.FTZ R8, R8, R101 ;  /* 0x0000006508088221 */ /* 0x010fe20000010000 */
[----:B-1----:R-:W1:Y:S01]  /*5230*/  SHFL.DOWN PT, R116, R11, 0x4, 0x1f ;  /* 0x08801f000b747f89 */ /* 0x002e6200000e0000 */
[----:B------:R-:W-:Y:S01]  /*5240*/  ISETP.GT.AND P0, PT, R55, 0x1b, PT ;  /* 0x0000001b3700780c */ /* 0x000fe20003f04270 */
[----:B------:R-:W-:Y:S01]  /*5250*/  FMUL.FTZ R101, R23, R156 ;  /* 0x0000009c17657220 */ /* 0x000fe20000410000 */
[-C--:B------:R-:W-:Y:S01]  /*5260*/  FFMA.FTZ R86, R93, R115.reuse, R86 ;  /* 0x000000735d567223 */ /* 0x080fe20000010056 */
[----:B------:R-:W3:Y:S01]  /*5270*/  SHFL.DOWN PT, R117, R8, 0x4, 0x1f ;  /* 0x08801f0008757f89 */ /* 0x000ee200000e0000 */
[----:B------:R-:W-:Y:S01]  /*5280*/  FFMA.FTZ R126, R126, R115, R149 ;  /* 0x000000737e7e7223 */ /* 0x000fe20000010095 */
[-C--:B------:R-:W-:Y:S01]  /*5290*/  FFMA.FTZ R14, R22, R155.reuse, R101 ;  /* 0x0000009b160e7223 */ /* 0x080fe20000010065 */
[----:B------:R-:W-:Y:S01]  /*52a0*/  FFMA.FTZ R15, R120, R155, R3 ;  /* 0x0000009b780f7223 */ /* 0x000fe20000010003 */
[----:B------:R-:W-:Y:S01]  /*52b0*/  FMUL.FTZ R108, R147, R2 ;  /* 0x00000002936c7220 */ /* 0x000fe20000410000 */
[----:B------:R-:W-:Y:S01]  /*52c0*/  FMUL.FTZ R3, R23, R38 ;  /* 0x0000002617037220 */ /* 0x000fe20000410000 */
[----:B------:R-:W-:Y:S01]  /*52d0*/  FMUL.FTZ R2, R111, R39 ;  /* 0x000000276f027220 */ /* 0x000fe20000410000 */
[-C--:B------:R-:W-:Y:S01]  /*52e0*/  FFMA.FTZ R82, R89, R15.reuse, R82 ;  /* 0x0000000f59527223 */ /* 0x080fe20000010052 */
[----:B------:R-:W-:Y:S01]  /*52f0*/  FFMA.FTZ R145, R145, R14, R108 ;  /* 0x0000000e91917223 */ /* 0x000fe2000001006c */
[----:B------:R-:W-:Y:S01]  /*5300*/  FFMA.FTZ R121, R121, R152, R144 ;  /* 0x0000009879797223 */ /* 0x000fe20000010090 */
[----:B------:R-:W4:Y:S01]  /*5310*/  @!P1 S2R R108, SR_CgaCtaId ;  /* 0x00000000006c9919 */ /* 0x000f220000008800 */
[----:B------:R-:W-:Y:S01]  /*5320*/  FFMA.FTZ R2, R109, R38, R2 ;  /* 0x000000266d027223 */ /* 0x000fe20000010002 */
[----:B0-----:R-:W-:Y:S01]  /*5330*/  @!P0 FADD.FTZ R10, R10, R119 ;  /* 0x000000770a0a8221 */ /* 0x001fe20000010000 */
[----:B------:R-:W-:Y:S01]  /*5340*/  FFMA.FTZ R145, R122, R15, R145 ;  /* 0x0000000f7a917223 */ /* 0x000fe20000010091 */
[----:B------:R-:W-:Y:S01]  /*5350*/  FMUL.FTZ R15, R23, R128 ;  /* 0x00000080170f7220 */ /* 0x000fe20000410000 */
[----:B------:R-:W-:Y:S01]  /*5360*/  FFMA.FTZ R85, R94, R2, R85 ;  /* 0x000000025e557223 */ /* 0x000fe20000010055 */
[----:B--2---:R-:W-:Y:S01]  /*5370*/  @!P0 FADD.FTZ R9, R9, R12 ;  /* 0x0000000c09098221 */ /* 0x004fe20000010000 */
[----:B------:R-:W0:Y:S01]  /*5380*/  SHFL.DOWN PT, R115, R10, 0x8, 0x1f ;  /* 0x09001f000a737f89 */ /* 0x000e2200000e0000 */
[-C--:B------:R-:W-:Y:S01]  /*5390*/  FFMA.FTZ R12, R22, R39.reuse, -R3 ;  /* 0x00000027160c7223 */ /* 0x080fe20000010803 */
[----:B------:R-:W-:Y:S01]  /*53a0*/  FMUL.FTZ R3, R23, R39 ;  /* 0x0000002717037220 */ /* 0x000fe20000410000 */
[----:B-1----:R-:W-:Y:S01]  /*53b0*/  @!P0 FADD.FTZ R11, R11, R116 ;  /* 0x000000740b0b8221 */ /* 0x002fe20000010000 */
[----:B------:R-:W-:Y:S01]  /*53c0*/  FMUL.FTZ R39, R23, R158 ;  /* 0x0000009e17277220 */ /* 0x000fe20000410000 */
[----:B------:R-:W1:Y:S01]  /*53d0*/  SHFL.DOWN PT, R116, R9, 0x8, 0x1f ;  /* 0x09001f0009747f89 */ /* 0x000e6200000e0000 */
[----:B------:R-:W-:Y:S01]  /*53e0*/  FMUL.FTZ R143, R143, R12 ;  /* 0x0000000c8f8f7220 */ /* 0x000fe20000410000 */
        /* <DEDUP_REMOVED lines=8> */
[----:B------:R-:W-:Y:S01]  /*5470*/  FMUL.FTZ R3, R23, R130 ;  /* 0x0000008217037220 */ /* 0x000fe20000410000 */
[----:B------:R-:W-:-:S02]  /*5480*/  FADD.FTZ R78, R145, R78 ;  /* 0x0000004e914e7221 */ /* 0x000fc40000010000 */
[----:B------:R-:W-:Y:S01]  /*5490*/  FFMA.FTZ R142, R113, R2, R142 ;  /* 0x00000002718e7223 */ /* 0x000fe2000001008e */
[-C--:B------:R-:W-:Y:S01]  /*54a0*/  FMUL.FTZ R2, R105, R130.reuse ;  /* 0x0000008269027220 */ /* 0x080fe20000410000 */
[C---:B------:R-:W-:Y:S01]  /*54b0*/  FFMA.FTZ R130, R22.reuse, R130, -R15 ;  /* 0x0000008216827223 */ /* 0x040fe2000001080f */
[----:B------:R-:W-:Y:S01]  /*54c0*/  FFMA.FTZ R3, R22, R128, R3 ;  /* 0x0000008016037223 */ /* 0x000fe20000010003 */
[----:B------:R-:W-:Y:S01]  /*54d0*/  FMUL.FTZ R15, R23, R160 ;  /* 0x000000a0170f7220 */ /* 0x000fe20000410000 */
[----:B------:R-:W-:Y:S01]  /*54e0*/  FFMA.FTZ R2, R103, R128, R2 ;  /* 0x0000008067027223 */ /* 0x000fe20000010002 */
[----:B0-----:R-:W-:Y:S01]  /*54f0*/  @!P0 FADD.FTZ R10, R10, R115 ;  /* 0x000000730a0a8221 */ /* 0x001fe20000010000 */
[----:B------:R-:W-:Y:S01]  /*5500*/  FMUL.FTZ R141, R141, R130 ;  /* 0x000000828d8d7220 */ /* 0x000fe20000410000 */
        /* <DEDUP_REMOVED lines=10> */
[----:B------:R-:W-:Y:S01]  /*55b0*/  FMUL.FTZ R2, R23, R13 ;  /* 0x0000000d17027220 */ /* 0x000fe20000410000 */
[----:B---3--:R-:W-:Y:S01]  /*55c0*/  @!P0 FADD.FTZ R8, R8, R101 ;  /* 0x0000006508088221 */ /* 0x008fe20000010000 */
[----:B------:R-:W2:Y:S01]  /*55d0*/  SHFL.DOWN PT, R38, R11, 0x10, 0x1f ;  /* 0x0a001f000b267f89 */ /* 0x000ea200000e0000 */
[----:B------:R-:W-:Y:S01]  /*55e0*/  FFMA.FTZ R101, R22, R160, -R39 ;  /* 0x000000a016657223 */ /* 0x000fe20000010827 */
[----:B------:R-:W-:Y:S01]  /*55f0*/  ISETP.GT.AND P0, PT, R55, 0xf, PT ;  /* 0x0000000f3700780c */ /* 0x000fe20003f04270 */
[----:B------:R-:W-:Y:S01]  /*5600*/  FFMA.FTZ R39, R110, R158, R3 ;  /* 0x0000009e6e277223 */ /* 0x000fe20000010003 */
[----:B------:R-:W3:Y:S01]  /*5610*/  SHFL.DOWN PT, R103, R8, 0x10, 0x1f ;  /* 0x0a001f0008677f89 */ /* 0x000ee200000e0000 */
[----:B------:R-:W-:Y:S01]  /*5620*/  @!P1 MOV R3, 0x400 ;  /* 0x0000040000039802 */ /* 0x000fe20000000f00 */
[----:B------:R-:W-:Y:S01]  /*5630*/  FMUL.FTZ R101, R138, R101 ;  /* 0x000000658a657220 */ /* 0x000fe20000410000 */
[----:B------:R-:W-:Y:S01]  /*5640*/  FFMA.FTZ R2, R22, R161, -R2 ;  /* 0x000000a116027223 */ /* 0x000fe20000010802 */
[----:B------:R-:W-:Y:S01]  /*5650*/  FADD.FTZ R76, R107, R76 ;  /* 0x0000004c6b4c7221 */ /* 0x000fe20000010000 */
[----:B----4-:R-:W-:Y:S01]  /*5660*/  @!P1 LEA R44, R108, R3, 0x18 ;  /* 0x000000036c2c9211 */ /* 0x010fe200078ec0ff */
[----:B------:R-:W-:Y:S01]  /*5670*/  FMUL.FTZ R3, R23, R114 ;  /* 0x0000007217037220 */ /* 0x000fe20000410000 */
[----:B------:R-:W-:Y:S01]  /*5680*/  FFMA.FTZ R101, R136, R15, R101 ;  /* 0x0000000f88657223 */ /* 0x000fe20000010065 */
[-C--:B------:R-:W-:Y:S01]  /*5690*/  FMUL.FTZ R15, R98, R161.reuse ;  /* 0x000000a1620f7220 */ /* 0x080fe20000410000 */
[----:B------:R-:W-:Y:S01]  /*56a0*/  FMUL.FTZ R14, R139, R2 ;  /* 0x000000028b0e7220 */ /* 0x000fe20000410000 */
[C---:B------:R-:W-:Y:S01]  /*56b0*/  FMUL.FTZ R161, R23.reuse, R161 ;  /* 0x000000a117a17220 */ /* 0x040fe20000410000 */
[-C--:B------:R-:W-:Y:S01]  /*56c0*/  FMUL.FTZ R23, R23, R137.reuse ;  /* 0x0000008917177220 */ /* 0x080fe20000410000 */
[----:B------:R-:W-:Y:S01]  /*56d0*/  FFMA.FTZ R2, R22, R137, -R3 ;  /* 0x0000008916027223 */ /* 0x000fe20000010803 */
[----:B0-----:R-:W-:Y:S01]  /*56e0*/  @!P0 FADD.FTZ R10, R10, R105 ;  /* 0x000000690a0a8221 */ /* 0x001fe20000010000 */
[-C--:B------:R-:W-:Y:S01]  /*56f0*/  FFMA.FTZ R15, R106, R13.reuse, R15 ;  /* 0x0000000d6a0f7223 */ /* 0x080fe2000001000f */
[C---:B------:R-:W-:Y:S01]  /*5700*/  FFMA.FTZ R23, R22.reuse, R114, R23 ;  /* 0x0000007216177223 */ /* 0x040fe20000010017 */
[----:B-1----:R-:W-:Y:S01]  /*5710*/  @!P0 FADD.FTZ R9, R9, R12 ;  /* 0x0000000c09098221 */ /* 0x002fe20000010000 */
[----:B------:R-:W-:Y:S01]  /*5720*/  FFMA.FTZ R12, R22, R13, R161 ;  /* 0x0000000d160c7223 */ /* 0x000fe200000100a1 */
[----:B------:R-:W-:Y:S01]  /*5730*/  FMUL.FTZ R37, R37, R2 ;  /* 0x0000000225257220 */ /* 0x000fe20000410000 */
[----:B------:R-:W-:Y:S01]  /*5740*/  FFMA.FTZ R104, R104, R39, R101 ;  /* 0x0000002768687223 */ /* 0x000fe20000010065 */
[----:B--2---:R-:W-:Y:S01]  /*5750*/  @!P0 FADD.FTZ R11, R11, R38 ;  /* 0x000000260b0b8221 */ /* 0x004fe20000010000 */
[----:B------:R-:W-:Y:S01]  /*5760*/  FFMA.FTZ R135, R135, R12, R14 ;  /* 0x0000000c87877223 */ /* 0x000fe2000001000e */
[----:B------:R-:W-:Y:S01]  /*5770*/  FFMA.FTZ R36, R36, R23, R37 ;  /* 0x0000001724247223 */ /* 0x000fe20000010025 */
[----:B------:R-:W-:Y:S01]  /*5780*/  FFMA.FTZ R88, R95, R39, R88 ;  /* 0x000000275f587223 */ /* 0x000fe20000010058 */
[----:B---3--:R-:W-:Y:S01]  /*5790*/  @!P0 FADD.FTZ R8, R8, R103 ;  /* 0x0000006708088221 */ /* 0x008fe20000010000 */
[-C--:B------:R-:W-:Y:S01]  /*57a0*/  FFMA.FTZ R135, R100, R15.reuse, R135 ;  /* 0x0000000f64877223 */ /* 0x080fe20000010087 */
[----:B------:R-:W-:Y:S01]  /*57b0*/  FFMA.FTZ R36, R97, R102, R36 ;  /* 0x0000006661247223 */ /* 0x000fe20000010024 */
[----:B------:R-:W-:Y:S01]  /*57c0*/  FFMA.FTZ R84, R91, R15, R84 ;  /* 0x0000000f5b547223 */ /* 0x000fe20000010054 */
[----:B------:R-:W-:Y:S01]  /*57d0*/  FADD.FTZ R75, R104, R75 ;  /* 0x0000004b684b7221 */ /* 0x000fe20000010000 */
[----:B------:R0:W-:Y:S01]  /*57e0*/  @!P1 STS.128 [R44+0xc70], R8 ;  /* 0x000c70082c009388 */ /* 0x0001e20000000c00 */
        /* <DEDUP_REMOVED lines=14> */
.L_x_16970:
[----:B------:R-:W-:Y:S05]  /*58d0*/  BSYNC B0 ;  /* 0x0000000000007941 */ /* 0x000fea0003800000 */
.L_x_16969:
[----:B------:R-:W-:Y:S01]  /*58e0*/  IADD3 R63, R63, 0x1, RZ ;  /* 0x000000013f3f7810 */ /* 0x000fe20007ffe0ff */
[----:B------:R-:W-:-:S03]  /*58f0*/  UIADD3 UR5, UP0, UR5, 0x1, URZ ;  /* 0x0000000105057890 */ /* 0x000fc6000ff1e03f */
[----:B------:R-:W-:Y:S01]  /*5900*/  ISETP.GE.AND P0, PT, R63, UR11, PT ;  /* 0x0000000b3f007c0c */ /* 0x000fe2000bf06270 */
[----:B------:R-:W-:-:S12]  /*5910*/  UIADD3.X UR6, URZ, UR6, URZ, UP0, !UPT ;  /* 0x000000063f067290 */ /* 0x000fd800087fe43f */
[----:B------:R-:W-:Y:S05]  /*5920*/  @!P0 BRA `(.L_x_16971) ;  /* 0xffffffb400f08947 */ /* 0x000fea000383ffff */
.L_x_16924:
[----:B------:R-:W-:Y:S01]  /*5930*/  BAR.SYNC.DEFER_BLOCKING 0x0 ;  /* 0x0000000000007b1d */ /* 0x000fe20000010000 */
[----:B01----:R-:W-:Y:S01]  /*5940*/  F2FP.BF16.F32.PACK_AB R11, R81, R86 ;  /* 0x00000056510b723e */ /* 0x003fe200000010ff */
[----:B------:R-:W-:Y:S01]  /*5950*/  UIADD3 UR4, UR4, 0x1, URZ ;  /* 0x0000000104047890 */ /* 0x000fe2000fffe03f */
[----:B------:R-:W-:Y:S02]  /*5960*/  F2FP.BF16.F32.PACK_AB R10, R82, R85 ;  /* 0x00000055520a723e */ /* 0x000fe400000010ff */
[----:B------:R-:W-:-:S03]  /*5970*/  F2FP.BF16.F32.PACK_AB R9, R83, R88 ;  /* 0x000000585309723e */ /* 0x000fc600000010ff */
[----:B------:R-:W0:Y:S01]  /*5980*/  LDC.64 R6, c[0x0][0x388] ;  /* 0x0000e200ff067b82 */ /* 0x000e220000000a00 */
[----:B------:R-:W-:Y:S01]  /*5990*/  F2FP.BF16.F32.PACK_AB R8, R84, R87 ;  /* 0x000000575408723e */ /* 0x000fe200000010ff */
[----:B------:R-:W-:Y:S01]  /*59a0*/  ULDC.64 UR6, c[0x0][0x390] ;  /* 0x0000e40000067ab9 */ /* 0x000fe20000000a00 */
[----:B------:R-:W-:Y:S02]  /*59b0*/  IADD3 R30, R43, -0x1, RZ ;  /* 0xffffffff2b1e7810 */ /* 0x000fe40007ffe0ff */
[----:B------:R-:W-:Y:S02]  /*59c0*/  IADD3 R46, P1, R46, -0x400, RZ ;  /* 0xfffffc002e2e7810 */ /* 0x000fe40007f3e0ff */
[----:B------:R-:W-:Y:S01]  /*59d0*/  SHF.L.U32 R4, R30, 0x8, RZ ;  /* 0x000000081e047819 */ /* 0x000fe200000006ff */
[----:B------:R-:W1:Y:S01]  /*59e0*/  LDC.64 R24, c[0x0][0x3e0] ;  /* 0x0000f800ff187b82 */ /* 0x000e620000000a00 */
[----:B------:R-:W-:Y:S02]  /*59f0*/  IADD3 R48, P2, R48, -0x200, RZ ;  /* 0xfffffe0030307810 */ /* 0x000fe40007f5e0ff */
[----:B------:R-:W-:-:S02]  /*5a00*/  SHF.R.S32.HI R5, RZ, 0x1f, R4 ;  /* 0x0000001fff057819 */ /* 0x000fc40000011404 */
[----:B------:R-:W-:Y:S02]  /*5a10*/  IADD3 R52, P3, R52, -0x200, RZ ;  /* 0xfffffe0034347810 */ /* 0x000fe40007f7e0ff */
[----:B------:R-:W-:Y:S01]  /*5a20*/  IADD3 R50, P4, R50, -0x200, RZ ;  /* 0xfffffe0032327810 */ /* 0x000fe20007f9e0ff */
[----:B------:R-:W2:Y:S01]  /*5a30*/  LDC.64 R22, c[0x0][0x3a8] ;  /* 0x0000ea00ff167b82 */ /* 0x000ea20000000a00 */
[----:B------:R-:W-:Y:S01]  /*5a40*/  IADD3.X R45, R45, -0x1, RZ, P1, !PT ;  /* 0xffffffff2d2d7810 */ /* 0x000fe20000ffe4ff */
[----:B------:R3:W-:Y:S01]  /*5a50*/  STS.128 [R42], R8 ;  /* 0x000000082a007388 */ /* 0x0007e20000000c00 */
[----:B------:R-:W-:-:S03]  /*5a60*/  NOP ;  /* 0x0000000000007918 */ /* 0x000fc60000000000 */
[----:B------:R-:W4:Y:S01]  /*5a70*/  LDS.128 R12, [R42] ;  /* 0x000000002a0c7984 */ /* 0x000f220000000c00 */
[C---:B0-----:R-:W-:Y:S01]  /*5a80*/  IMAD R0, R6.reuse, UR14, RZ ;  /* 0x0000000e06007c24 */ /* 0x041fe2000f8e02ff */
[----:B------:R-:W0:Y:S01]  /*5a90*/  LDC.64 R28, c[0x0][0x3f0] ;  /* 0x0000fc00ff1c7b82 */ /* 0x000e220000000a00 */
[----:B------:R-:W-:Y:S01]  /*5aa0*/  IMAD.WIDE.U32 R2, R6, UR15, R4 ;  /* 0x0000000f06027c25 */ /* 0x000fe2000f8e0004 */
[----:B------:R-:W-:Y:S02]  /*5ab0*/  IADD3.X R47, R47, -0x1, RZ, P2, !PT ;  /* 0xffffffff2f2f7810 */ /* 0x000fe400017fe4ff */
[----:B------:R-:W-:Y:S01]  /*5ac0*/  IADD3.X R51, R51, -0x1, RZ, P3, !PT ;  /* 0xffffffff33337810 */ /* 0x000fe20001ffe4ff */
[----:B------:R-:W-:Y:S01]  /*5ad0*/  IMAD R7, R7, UR15, R0 ;  /* 0x0000000f07077c24 */ /* 0x000fe2000f8e0200 */
[----:B------:R-:W-:Y:S01]  /*5ae0*/  IADD3.X R49, R49, -0x1, RZ, P4, !PT ;  /* 0xffffffff31317810 */ /* 0x000fe200027fe4ff */
[----:B------:R-:W-:Y:S01]  /*5af0*/  IMAD R0, R62, UR6, RZ ;  /* 0x000000063e007c24 */ /* 0x000fe2000f8e02ff */
[----:B---3--:R-:W-:-:S02]  /*5b00*/  F2FP.BF16.F32.PACK_AB R11, R80, R79 ;  /* 0x0000004f500b723e */ /* 0x008fc400000010ff */
[----:B------:R-:W-:Y:S01]  /*5b10*/  IADD3 R3, R3, R7, RZ ;  /* 0x0000000703037210 */ /* 0x000fe20007ffe0ff */
[C---:B------:R-:W-:Y:S01]  /*5b20*/  IMAD R7, R61.reuse, UR7, R0 ;  /* 0x000000073d077c24 */ /* 0x040fe2000f8e0200 */
[----:B------:R-:W-:Y:S01]  /*5b30*/  F2FP.BF16.F32.PACK_AB R10, R78, R77 ;  /* 0x0000004d4e0a723e */ /* 0x000fe200000010ff */
[----:B--2---:R-:W-:Y:S01]  /*5b40*/  IMAD.WIDE.U32 R4, R22, UR15, R4 ;  /* 0x0000000f16047c25 */ /* 0x004fe2000f8e0004 */
[----:B------:R-:W-:Y:S02]  /*5b50*/  F2FP.BF16.F32.PACK_AB R9, R76, R75 ;  /* 0x0000004b4c09723e */ /* 0x000fe400000010ff */
[----:B------:R-:W-:Y:S01]  /*5b60*/  F2FP.BF16.F32.PACK_AB R8, R74, R73 ;  /* 0x000000494a08723e */ /* 0x000fe200000010ff */
[----:B------:R-:W-:Y:S01]  /*5b70*/  IMAD.WIDE.U32 R2, R61, UR6, R2 ;  /* 0x000000063d027c25 */ /* 0x000fe2000f8e0002 */
[----:B------:R-:W-:-:S03]  /*5b80*/  ULDC.64 UR6, c[0x0][0x3b0] ;  /* 0x0000ec0000067ab9 */ /* 0x000fc60000000a00 */
[----:B------:R-:W-:Y:S01]  /*5b90*/  FADD.FTZ R73, R54, R73 ;  /* 0x0000004936497221 */ /* 0x000fe20000010000 */
[----:B------:R-:W-:-:S03]  /*5ba0*/  IADD3 R0, R3, R7, RZ ;  /* 0x0000000703007210 */ /* 0x000fc60007ffe0ff */
[----:B------:R-:W-:Y:S01]  /*5bb0*/  FADD.FTZ R74, R73, R74 ;  /* 0x0000004a494a7221 */ /* 0x000fe20000010000 */
[----:B-1----:R-:W-:-:S03]  /*5bc0*/  LEA R6, P0, R2, R24, 0x1 ;  /* 0x0000001802067211 */ /* 0x002fc600078008ff */
[----:B------:R-:W-:Y:S01]  /*5bd0*/  FADD.FTZ R75, R74, R75 ;  /* 0x0000004b4a4b7221 */ /* 0x000fe20000010000 */
[----:B------:R-:W-:Y:S01]  /*5be0*/  LEA.HI.X R7, R2, R25, R0, 0x1, P0 ;  /* 0x0000001902077211 */ /* 0x000fe200000f0c00 */
[----:B------:R-:W-:Y:S02]  /*5bf0*/  IMAD R0, R22, UR14, RZ ;  /* 0x0000000e16007c24 */ /* 0x000fe4000f8e02ff */
        /* <DEDUP_REMOVED lines=24> */
.L_x_16922:
        /* <DEDUP_REMOVED lines=26> */
.L_x_16974:
[----:B------:R-:W-:Y:S05]  /*5f20*/  BSYNC B0 ;  /* 0x0000000000007941 */ /* 0x000fea0003800000 */
.L_x_16973:
        /* <DEDUP_REMOVED lines=29> */
.L_x_16976:
[----:B------:R-:W2:Y:S02]  /*6100*/  S2R R15, SR_TID.X ;  /* 0x00000000000f7919 */ /* 0x000ea40000002100 */
.L_x_16977:
[----:B------:R-:W-:Y:S05]  /*6110*/  BSYNC B0 ;  /* 0x0000000000007941 */ /* 0x000fea0003800000 */
.L_x_16975:
        /* <DEDUP_REMOVED lines=10> */
[C---:B01-34-:R-:W-:Y:S01]  /*61c0*/  IMAD.WIDE.U32 R6, R61.reuse, UR6, RZ ;  /* 0x000000063d067c25 */ /* 0x05bfe2000f8e00ff */
        /* <DEDUP_REMOVED lines=11> */
.L_x_16979:
        /* <DEDUP_REMOVED lines=28> */
.L_x_16978:
[----:B------:R-:W-:Y:S05]  /*6440*/  EXIT ;  /* 0x000000000000794d */ /* 0x000fea0003800000 */
.L_x_16980:
        /* <DEDUP_REMOVED lines=11> */
.L_x_19020:


//--------------------- .text._Z25selective_scan_bwd_kernelI32Selective_Scan_bwd_kernel_traitsILi32ELi8ELb1ELb1ELb0ELb0ELb1EN3c108BFloat16ENS1_7complexIfEEEEv12SSMParamsBwd --------------------------
	.section	.text._Z25selective_scan_bwd_kernelI32Selective_Scan_bwd_kernel_traitsILi32ELi8ELb1ELb1ELb0ELb0ELb1EN3c108BFloat16ENS1_7complexIfEEEEv12SSMParamsBwd,"ax",@progbits
	.align	128
        .global         _Z25selective_scan_bwd_kernelI32Selective_Scan_bwd_kernel_traitsILi32ELi8ELb1ELb1ELb0ELb0ELb1EN3c108BFloat16ENS1_7complexIfEEEEv12SSMParamsBwd
        .type           _Z25selective_scan_bwd_kernelI32Selective_Scan_bwd_kernel_traitsILi32ELi8ELb1ELb1ELb0ELb0ELb1EN3c108BFloat16ENS1_7complexIfEEEEv12SSMParamsBwd,@function
        .size           _Z25selective_scan_bwd_kernelI32Selective_Scan_bwd_kernel_traitsILi32ELi8ELb1ELb1ELb0ELb0ELb1EN3c108BFloat16ENS1_7complexIfEEEEv12SSMParamsBwd,(.L_x_19021 - _Z25selective_scan_bwd_kernelI32Selective_Scan_bwd_kernel_traitsILi32ELi8ELb1ELb1ELb0ELb0ELb1EN3c108BFloat16ENS1_7complexIfEEEEv12SSMParamsBwd)
        .other          _Z25selective_scan_bwd_kernelI32Selective_Scan_bwd_kernel_traitsILi32ELi8ELb1ELb1ELb0ELb0ELb1EN3c108BFloat16ENS1_7complexIfEEEEv12SSMParamsBwd,@"STO_CUDA_ENTRY STV_DEFAULT"
_Z25selective_scan_bwd_kernelI32Selective_Scan_bwd_kernel_traitsILi32ELi8ELb1ELb1ELb0ELb0ELb1EN3c108BFloat16ENS1_7complexIfEEEEv12SSMParamsBwd:
.text._Z25selective_scan_bwd_kernelI32Selective_Scan_bwd_kernel_traitsILi32ELi8ELb1ELb1ELb0ELb0ELb1EN3c108BFloat16ENS1_7complexIfEEEEv12SSMParamsBwd:
        /* <DEDUP_REMOVED lines=101> */
[C---:B------:R-:W-:Y:S01]  /*0650*/  IMAD.WIDE.U32 R2, R61.reuse, R12, UR4 ;  /* 0x000000043d027e25 */ /* 0x040fe2000f8e000c */
        /* <DEDUP_REMOVED lines=12> */
[----:B------:R-:W-:Y:S02]  /*0720*/  @P1 LEA R18, P3, R61, R24, 0x2 ;  /* 0x000000183d121211 */ /* 0x000fe400078610ff */
[----:B------:R-:W-:-:S02]  /*0730*/  IADD3 R44, P5, R9, R4, RZ ;  /* 0x00000004092c7210 */ /* 0x000fc40007fbe0ff */
[----:B------:R-:W-:Y:S01]  /*0740*/  IADD3 R4, R5, R13, RZ ;  /* 0x0000000d05047210 */ /* 0x000fe20007ffe0ff */
[----:B----4-:R-:W-:Y:S01]  /*0750*/  @P0 IMAD R3, R0, R15, RZ ;  /* 0x0000000f00030224 */ /* 0x010fe200078e02ff */
[----:B------:R-:W-:Y:S02]  /*0760*/  @P1 LEA.HI.X R19, R61, R25, R60, 0x2, P3 ;  /* 0x000000193d131211 */ /* 0x000fe400018f143c */
[----:B------:R-:W-:Y:S02]  /*0770*/  LEA.HI.X R51, R51, R53, R8, 0x1, P4 ;  /* 0x0000003533337211 */ /* 0x000fe400020f0c08 */
[----:B---3--:R-:W-:Y:S02]  /*0780*/  LEA R48, P3, R7, R46, 0x1 ;  /* 0x0000002e07307211 */ /* 0x008fe400078608ff */
[----:B------:R-:W-:Y:S02]  /*0790*/  LEA.HI.X.SX32 R9, R9, R4, 0x1, P5 ;  /* 0x0000000409097211 */ /* 0x000fe400028f0eff */
        /* <DEDUP_REMOVED lines=20> */
.L_x_17031:
[----:B------:R-:W-:Y:S01]  /*08e0*/  BAR.SYNC.DEFER_BLOCKING 0x0 ;  /* 0x0000000000007b1d */ /* 0x000fe20000010000 */
[----:B0-----:R-:W-:Y:S02]  /*08f0*/  MOV R2, R52 ;  /* 0x0000003400027202 */ /* 0x001fe40000000f00 */
[----:B------:R-:W-:-:S05]  /*0900*/  MOV R3, R51 ;  /* 0x0000003300037202 */ /* 0x000fca0000000f00 */
[----:B------:R-:W0:Y:S01]  /*0910*/  LDC R42, c[0x0][0x224] ;  /* 0x00008900ff2a7b82 */ /* 0x000e220000000800 */
[----:B------:R-:W-:Y:S01]  /*0920*/  ULDC.64 UR6, c[0x0][0x2a8] ;  /* 0x0000aa0000067ab9 */ /* 0x000fe20000000a00 */
[----:B--2---:R-:W-:-:S06]  /*0930*/  IMAD.WIDE R2, R54, 0x10, R2 ;  /* 0x0000001036027825 */ /* 0x004fcc00078e0202 */
[----:B------:R-:W1:Y:S01]  /*0940*/  LDC.64 R36, c[0x0][0x308] ;  /* 0x0000c200ff247b82 */ /* 0x000e620000000a00 */
[----:B------:R2:W3:Y:S02]  /*0950*/  LDG.E.128 R24, desc[UR12][R2.64] ;  /* 0x0000000c02187981 */ /* 0x0004e4000c1e1d00 */
[----:B--2---:R-:W-:Y:S02]  /*0960*/  MOV R2, R50 ;  /* 0x0000003200027202 */ /* 0x004fe40000000f00 */
[----:B------:R-:W-:-:S03]  /*0970*/  MOV R3, R49 ;  /* 0x0000003100037202 */ /* 0x000fc60000000f00 */
[----:B------:R-:W-:Y:S01]  /*0980*/  IMAD.WIDE R12, R54, 0x10, R2 ;  /* 0x00000010360c7825 */ /* 0x000fe200078e0202 */
[----:B---3--:R2:W-:Y:S01]  /*0990*/  STS.128 [R43], R24 ;  /* 0x000000182b007388 */ /* 0x0085e20000000c00 */
[----:B------:R-:W-:-:S03]  /*09a0*/  NOP ;  /* 0x0000000000007918 */ /* 0x000fc60000000000 */
[----:B------:R-:W3:Y:S01]  /*09b0*/  LDS.128 R4, [R43] ;  /* 0x000000002b047984 */ /* 0x000ee20000000c00 */
[----:B------:R-:W-:Y:S01]  /*09c0*/  BAR.SYNC.DEFER_BLOCKING 0x0 ;  /* 0x0000000000007b1d */ /* 0x000fe20000010000 */
[----:B------:R-:W-:Y:S02]  /*09d0*/  MOV R2, R48 ;  /* 0x0000003000027202 */ /* 0x000fe40000000f00 */
[----:B------:R-:W-:Y:S02]  /*09e0*/  MOV R3, R47 ;  /* 0x0000002f00037202 */ /* 0x000fe40000000f00 */
[----:B0-----:R-:W-:-:S03]  /*09f0*/  IADD3 R42, R42, -UR4, RZ ;  /* 0x800000042a2a7c10 */ /* 0x001fc6000fffe0ff */
[----:B--2---:R-:W0:Y:S08]  /*0a00*/  LDC.64 R24, c[0x0][0x318] ;  /* 0x0000c600ff187b82 */ /* 0x004e300000000a00 */
[----:B------:R-:W2:Y:S01]  /*0a10*/  LDC.64 R26, c[0x0][0x2b0] ;  /* 0x0000ac00ff1a7b82 */ /* 0x000ea20000000a00 */
[----:B------:R-:W4:Y:S01]  /*0a20*/  LDG.E.128 R28, desc[UR12][R12.64] ;  /* 0x0000000c0c1c7981 */ /* 0x000f22000c1e1d00 */
[----:B------:R-:W-:-:S06]  /*0a30*/  IMAD.WIDE R14, R54, 0x10, R2 ;  /* 0x00000010360e7825 */ /* 0x000fcc00078e0202 */
[----:B------:R-:W1:Y:S01]  /*0a40*/  LDC.64 R2, c[0x0][0x2a0] ;  /* 0x0000a800ff027b82 */ /* 0x000e620000000a00 */
[----:B------:R-:W-:Y:S01]  /*0a50*/  LEA R16, R42, 0xffffff00, 0x8 ;  /* 0xffffff002a107811 */ /* 0x000fe200078e40ff */
[----:B----4-:R4:W-:Y:S01]  /*0a60*/  STS.128 [R43], R28 ;  /* 0x0000001c2b007388 */ /* 0x0109e20000000c00 */
[----:B------:R-:W-:-:S03]  /*0a70*/  NOP ;  /* 0x0000000000007918 */ /* 0x000fc60000000000 */
[----:B------:R-:W-:Y:S02]  /*0a80*/  LDS.128 R8, [R43] ;  /* 0x000000002b087984 */ /* 0x000fe40000000c00 */
[----:B------:R-:W-:Y:S06]  /*0a90*/  BAR.SYNC.DEFER_BLOCKING 0x0 ;  /* 0x0000000000007b1d */ /* 0x000fec0000010000 */
[----:B------:R-:W3:Y:S01]  /*0aa0*/  LDG.E.128 R32, desc[UR12][R14.64] ;  /* 0x0000000c0e207981 */ /* 0x000ee2000c1e1d00 */
[----:B-1----:R-:W-:Y:S01]  /*0ab0*/  IMAD R0, R2, UR15, RZ ;  /* 0x0000000f02007c24 */ /* 0x002fe2000f8e02ff */
[----:B------:R-:W-:-:S03]  /*0ac0*/  SHF.R.S32.HI R17, RZ, 0x1f, R16 ;  /* 0x0000001fff117819 */ /* 0x000fc60000011410 */
[----:B------:R-:W-:Y:S02]  /*0ad0*/  IMAD R13, R3, UR14, R0 ;  /* 0x0000000e030d7c24 */ /* 0x000fe4000f8e0200 */
[----:B------:R-:W-:-:S04]  /*0ae0*/  IMAD.WIDE.U32 R2, R2, UR14, R16 ;  /* 0x0000000e02027c25 */ /* 0x000fc8000f8e0010 */
[----:B------:R-:W-:Y:S01]  /*0af0*/  IMAD R0, R60, UR6, RZ ;  /* 0x000000063c007c24 */ /* 0x000fe2000f8e02ff */
[----:B------:R-:W-:-:S03]  /*0b00*/  IADD3 R3, R3, R13, RZ ;  /* 0x0000000d03037210 */ /* 0x000fc60007ffe0ff */
[C---:B------:R-:W-:Y:S02]  /*0b10*/  IMAD R13, R61.reuse, UR7, R0 ;  /* 0x000000073d0d7c24 */ /* 0x040fe4000f8e0200 */
[----:B------:R-:W-:Y:S01]  /*0b20*/  IMAD.WIDE.U32 R2, R61, UR6, R2 ;  /* 0x000000063d027c25 */ /* 0x000fe2000f8e0002 */
[----:B------:R-:W-:-:S04]  /*0b30*/  ULDC.64 UR6, c[0x0][0x2b8] ;  /* 0x0000ae0000067ab9 */ /* 0x000fc80000000a00 */
[----:B------:R-:W-:Y:S02]  /*0b40*/  IADD3 R0, R3, R13, RZ ;  /* 0x0000000d03007210 */ /* 0x000fe40007ffe0ff */
[----:B0-----:R-:W-:-:S04]  /*0b50*/  LEA R12, P0, R2, R24, 0x1 ;  /* 0x00000018020c7211 */ /* 0x001fc800078008ff */
[----:B------:R-:W-:-:S03]  /*0b60*/  LEA.HI.X R13, R2, R25, R0, 0x1, P0 ;  /* 0x00000019020d7211 */ /* 0x000fc600000f0c00 */
[----:B------:R-:W-:Y:S01]  /*0b70*/  IMAD.WIDE R2, R54, 0x10, R12 ;  /* 0x0000001036027825 */ /* 0x000fe200078e020c */
[----:B---3--:R-:W-:Y:S01]  /*0b80*/  STS.128 [R43], R32 ;  /* 0x000000202b007388 */ /* 0x008fe20000000c00 */
[----:B------:R-:W-:-:S03]  /*0b90*/  NOP ;  /* 0x0000000000007918 */ /* 0x000fc60000000000 */
[----:B------:R-:W0:Y:S01]  /*0ba0*/  LDS.128 R12, [R43] ;  /* 0x000000002b0c7984 */ /* 0x000e220000000c00 */
[----:B------:R-:W-:Y:S06]  /*0bb0*/  BAR.SYNC.DEFER_BLOCKING 0x0 ;  /* 0x0000000000007b1d */ /* 0x000fec0000010000 */
[----:B----4-:R1:W3:Y:S01]  /*0bc0*/  LDG.E.128 R28, desc[UR12][R2.64] ;  /* 0x0000000c021c7981 */ /* 0x0102e2000c1e1d00 */
[C---:B--2---:R-:W-:Y:S02]  /*0bd0*/  IMAD R0, R26.reuse, UR15, RZ ;  /* 0x0000000f1a007c24 */ /* 0x044fe4000f8e02ff */
[----:B------:R-:W-:-:S04]  /*0be0*/  IMAD.WIDE.U32 R24, R26, UR14, R16 ;  /* 0x0000000e1a187c25 */ /* 0x000fc8000f8e0010 */
[----:B------:R-:W-:Y:S02]  /*0bf0*/  IMAD R27, R27, UR14, R0 ;  /* 0x0000000e1b1b7c24 */ /* 0x000fe4000f8e0200 */
[----:B------:R-:W-:-:S03]  /*0c00*/  IMAD R0, R60, UR6, RZ ;  /* 0x000000063c007c24 */ /* 0x000fc6000f8e02ff */
[----:B------:R-:W-:Y:S01]  /*0c10*/  IADD3 R25, R25, R27, RZ ;  /* 0x0000001b19197210 */ /* 0x000fe20007ffe0ff */
[C---:B------:R-:W-:Y:S02]  /*0c20*/  IMAD R27, R61.reuse, UR7, R0 ;  /* 0x000000073d1b7c24 */ /* 0x040fe4000f8e0200 */
[----:B-1----:R-:W-:Y:S01]  /*0c30*/  IMAD.WIDE.U32 R2, R61, UR6, R24 ;  /* 0x000000063d027c25 */ /* 0x002fe2000f8e0018 */
[----:B------:R-:W-:Y:S01]  /*0c40*/  PRMT R62, R4, 0x7632, R62 ;  /* 0x00007632043e7816 */ /* 0x000fe2000000003e */
[----:B------:R-:W-:-:S03]  /*0c50*/  ULDC.64 UR6, c[0x0][0x3a0] ;  /* 0x0000e80000067ab9 */ /* 0x000fc60000000a00 */
[----:B------:R-:W-:Y:S02]  /*0c60*/  IADD3 R0, R3, R27, RZ ;  /* 0x0000001b03007210 */ /* 0x000fe40007ffe0ff */
[----:B------:R-:W-:-:S04]  /*0c70*/  LEA R24, P0, R2, R36, 0x1 ;  /* 0x0000002402187211 */ /* 0x000fc800078008ff */
[----:B------:R-:W-:-:S03]  /*0c80*/  LEA.HI.X R25, R2, R37, R0, 0x1, P0 ;  /* 0x0000002502197211 */ /* 0x000fc600000f0c00 */
[----:B------:R-:W-:Y:S01]  /*0c90*/  IMAD.WIDE R2, R54, 0x10, R24 ;  /* 0x0000001036027825 */ /* 0x000fe200078e0218 */
[----:B---3--:R1:W-:Y:S01]  /*0ca0*/  STS.128 [R43], R28 ;  /* 0x0000001c2b007388 */ /* 0x0083e20000000c00 */
[----:B------:R-:W-:-:S03]  /*0cb0*/  NOP ;  /* 0x0000000000007918 */ /* 0x000fc60000000000 */
[----:B------:R-:W2:Y:S01]  /*0cc0*/  LDS.128 R32, [R43] ;  /* 0x000000002b207984 */ /* 0x000ea20000000c00 */
[----:B------:R-:W-:Y:S06]  /*0cd0*/  BAR.SYNC.DEFER_BLOCKING 0x0 ;  /* 0x0000000000007b1d */ /* 0x000fec0000010000 */
[----:B------:R0:W3:Y:S01]  /*0ce0*/  LDG.E.128 R36, desc[UR12][R2.64] ;  /* 0x0000000c02247981 */ /* 0x0000e2000c1e1d00 */
[----:B-1----:R-:W-:Y:S02]  /*0cf0*/  SHF.L.U32 R30, R4, 0x10, RZ ;  /* 0x00000010041e7819 */ /* 0x002fe400000006ff */
[----:B------:R-:W-:-:S02]  /*0d00*/  PRMT R166, R5, 0x7632, R166 ;  /* 0x0000763205a67816 */ /* 0x000fc400000000a6 */
[----:B------:R-:W-:Y:S02]  /*0d10*/  PRMT R167, R7, 0x7632, R167 ;  /* 0x0000763207a77816 */ /* 0x000fe400000000a7 */
[----:B0-----:R-:W-:Y:S02]  /*0d20*/  SHF.L.U32 R3, R12, 0x10, RZ ;  /* 0x000000100c037819 */ /* 0x001fe400000006ff */
        /* <DEDUP_REMOVED lines=8> */
[----:B------:R-:W0:Y:S01]  /*0db0*/  MUFU.EX2 R0, R0 ;  /* 0x0000000000007308 */ /* 0x000e220000000800 */
[----:B------:R-:W-:Y:S01]  /*0dc0*/  FMUL.FTZ R24, R32, -1.4426950216293334961 ;  /* 0xbfb8aa3b20187820 */ /* 0x000fe20000410000 */
[----:B------:R-:W-:Y:S01]  /*0dd0*/  FMUL.FTZ R26, R69, -1.4426950216293334961 ;  /* 0xbfb8aa3b451a7820 */ /* 0x000fe20000410000 */
[----:B------:R-:W-:Y:S02]  /*0de0*/  PRMT R12, R34, 0x7632, R12 ;  /* 0x00007632220c7816 */ /* 0x000fe4000000000c */
[----:B------:R-:W-:Y:S02]  /*0df0*/  PRMT R33, R33, 0x7632, R33 ;  /* 0x0000763221217816 */ /* 0x000fe40000000021 */
[----:B------:R-:W-:Y:S01]  /*0e00*/  SHF.L.U32 R71, R12, 0x10, RZ ;  /* 0x000000100c477819 */ /* 0x000fe200000006ff */
[----:B------:R-:W1:Y:S01]  /*0e10*/  MUFU.EX2 R24, R24 ;  /* 0x0000001800187308 */ /* 0x000e620000000800 */
[----:B------:R-:W-:-:S02]  /*0e20*/  SHF.L.U32 R66, R33, 0x10, RZ ;  /* 0x0000001021427819 */ /* 0x000fc400000006ff */
[----:B------:R-:W-:Y:S02]  /*0e30*/  PRMT R12, R12, 0x7632, R12 ;  /* 0x000076320c0c7816 */ /* 0x000fe4000000000c */
[----:B------:R-:W-:Y:S01]  /*0e40*/  PRMT R35, R35, 0x7632, R35 ;  /* 0x0000763223237816 */ /* 0x000fe20000000023 */
[----:B------:R-:W-:Y:S01]  /*0e50*/  FMUL.FTZ R29, R66, -1.4426950216293334961 ;  /* 0xbfb8aa3b421d7820 */ /* 0x000fe20000410000 */
[----:B------:R-:W-:Y:S01]  /*0e60*/  SHF.L.U32 R12, R12, 0x10, RZ ;  /* 0x000000100c0c7819 */ /* 0x000fe200000006ff */
[----:B------:R-:W2:Y:S01]  /*0e70*/  MUFU.EX2 R28, R25 ;  /* 0x00000019001c7308 */ /* 0x000ea20000000800 */
[----:B0-----:R-:W-:Y:S01]  /*0e80*/  FADD.FTZ R2, R0, 1 ;  /* 0x3f80000000027421 */ /* 0x001fe20000010000 */
[----:B------:R-:W-:Y:S01]  /*0e90*/  FMUL.FTZ R0, R75, -1.4426950216293334961 ;  /* 0xbfb8aa3b4b007820 */ /* 0x000fe20000410000 */
[----:B------:R-:W-:-:S05]  /*0ea0*/  SHF.L.U32 R79, R35, 0x10, RZ ;  /* 0x00000010234f7819 */ /* 0x000fca00000006ff */
[----:B------:R1:W0:Y:S08]  /*0eb0*/  MUFU.RCP R41, R2 ;  /* 0x0000000200297308 */ /* 0x0002300000001000 */
[----:B------:R-:W-:Y:S01]  /*0ec0*/  MUFU.EX2 R67, R26 ;  /* 0x0000001a00437308 */ /* 0x000fe20000000800 */
[----:B-1----:R-:W-:Y:S01]  /*0ed0*/  FADD.FTZ R2, R24, 1 ;  /* 0x3f80000018027421 */ /* 0x002fe20000010000 */
[----:B--2---:R-:W-:Y:S01]  /*0ee0*/  FADD.FTZ R31, R28, 1 ;  /* 0x3f8000001c1f7421 */ /* 0x004fe20000010000 */
[----:B------:R-:W-:-:S02]  /*0ef0*/  PRMT R28, R13, 0x7632, R28 ;  /* 0x000076320d1c7816 */ /* 0x000fc4000000001c */
[----:B------:R-:W-:Y:S02]  /*0f00*/  SHF.L.U32 R13, R13, 0x10, RZ ;  /* 0x000000100d0d7819 */ /* 0x000fe400000006ff */
[----:B------:R-:W-:Y:S01]  /*0f10*/  SHF.L.U32 R28, R28, 0x10, RZ ;  /* 0x000000101c1c7819 */ /* 0x000fe200000006ff */
[----:B------:R1:W-:Y:S01]  /*0f20*/  MUFU.RCP R65, R2 ;  /* 0x0000000200417308 */ /* 0x0003e20000001000 */
[----:B0-----:R-:W-:Y:S01]  /*0f30*/  FMUL.FTZ R34, R40, R41 ;  /* 0x0000002928227220 */ /* 0x001fe20000410000 */
[----:B------:R-:W-:-:S04]  /*0f40*/  FADD.FTZ R33, -R41, 1 ;  /* 0x3f80000029217421 */ /* 0x000fc80000010100 */
[----:B------:R-:W-:Y:S01]  /*0f50*/  FFMA.FTZ R35, R40, R33, 1 ;  /* 0x3f80000028237423 */ /* 0x000fe20000010021 */
[----:B------:R-:W-:Y:S01]  /*0f60*/  SHF.L.U32 R40, R5, 0x10, RZ ;  /* 0x0000001005287819 */ /* 0x000fe200000006ff */
[----:B------:R0:W2:Y:S01]  /*0f70*/  MUFU.EX2 R70, R0 ;  /* 0x0000000000467308 */ /* 0x0000a20000000800 */
[----:B-1----:R-:W-:-:S07]  /*0f80*/  FMUL.FTZ R2, R71, -1.4426950216293334961 ;  /* 0xbfb8aa3b47027820 */ /* 0x002fce0000410000 */
[----:B------:R1:W4:Y:S01]  /*0f90*/  MUFU.EX2 R68, R29 ;  /* 0x0000001d00447308 */ /* 0x0003220000000800 */
[----:B0-----:R-:W-:-:S04]  /*0fa0*/  FMUL.FTZ R0, R3, R34 ;  /* 0x0000002203007220 */ /* 0x001fc80000410000 */
[----:B------:R-:W-:Y:S01]  /*0fb0*/  FFMA.FTZ R77, R0, R30, R63 ;  /* 0x0000001e004d7223 */ /* 0x000fe2000001003f */
[----:B------:R-:W-:Y:S02]  /*0fc0*/  SHF.L.U32 R30, R14, 0x10, RZ ;  /* 0x000000100e1e7819 */ /* 0x000fe400000006ff */
[----:B------:R0:W4:Y:S01]  /*0fd0*/  MUFU.RCP R63, R31 ;  /* 0x0000001f003f7308 */ /* 0x0001220000001000 */
[----:B--2---:R-:W-:Y:S01]  /*0fe0*/  FADD.FTZ R72, R70, 1 ;  /* 0x3f80000046487421 */ /* 0x004fe20000010000 */
[----:B-1----:R-:W-:Y:S02]  /*0ff0*/  PRMT R29, R14, 0x7632, R29 ;  /* 0x000076320e1d7816 */ /* 0x002fe4000000001d */
[----:B------:R-:W-:-:S04]  /*1000*/  PRMT R14, R15, 0x7632, R14 ;  /* 0x000076320f0e7816 */ /* 0x000fc8000000000e */
[----:B------:R-:W1:Y:S01]  /*1010*/  MUFU.RCP R76, R72 ;  /* 0x00000048004c7308 */ /* 0x000e620000001000 */
[----:B0-----:R-:W-:Y:S01]  /*1020*/  SHF.L.U32 R31, R15, 0x10, RZ ;  /* 0x000000100f1f7819 */ /* 0x001fe200000006ff */
[----:B------:R-:W-:Y:S01]  /*1030*/  FADD.FTZ R15, -R65, 1 ;  /* 0x3f800000410f7421 */ /* 0x000fe20000010100 */
[----:B----4-:R-:W-:-:S05]  /*1040*/  FADD.FTZ R68, R68, 1 ;  /* 0x3f80000044447421 */ /* 0x010fca0000010000 */
[----:B------:R-:W0:Y:S01]  /*1050*/  MUFU.EX2 R73, R2 ;  /* 0x0000000200497308 */ /* 0x000e220000000800 */
[----:B------:R-:W-:Y:S01]  /*1060*/  FADD.FTZ R33, -R63, 1 ;  /* 0x3f8000003f217421 */ /* 0x000fe20000010100 */
[----:B-1----:R-:W-:Y:S01]  /*1070*/  FADD.FTZ R80, -R76, 1 ;  /* 0x3f8000004c507421 */ /* 0x002fe20000010100 */
[----:B0-----:R-:W-:-:S05]  /*1080*/  FADD.FTZ R73, R73, 1 ;  /* 0x3f80000049497421 */ /* 0x001fca0000010000 */
[----:B------:R-:W-:Y:S01]  /*1090*/  MUFU.RCP R74, R73 ;  /* 0x00000049004a7308 */ /* 0x000fe20000001000 */
[----:B---3--:R0:W-:Y:S01]  /*10a0*/  STS.128 [R43], R36 ;  /* 0x000000242b007388 */ /* 0x0081e20000000c00 */
[----:B------:R-:W-:-:S03]  /*10b0*/  NOP ;  /* 0x0000000000007918 */ /* 0x000fc60000000000 */
[----:B------:R-:W1:Y:S01]  /*10c0*/  LDS.128 R24, [R43] ;  /* 0x000000002b187984 */ /* 0x000e620000000c00 */
[----:B0-----:R-:W-:Y:S01]  /*10d0*/  FMUL.FTZ R37, R32, R65 ;  /* 0x0000004120257220 */ /* 0x001fe20000410000 */
[----:B------:R-:W-:Y:S01]  /*10e0*/  SHF.L.U32 R36, R62, 0x10, RZ ;  /* 0x000000103e247819 */ /* 0x000fe200000006ff */
[----:B------:R-:W-:Y:S01]  /*10f0*/  FMUL.FTZ R39, R79, -1.4426950216293334961 ;  /* 0xbfb8aa3b4f277820 */ /* 0x000fe20000410000 */
[----:B------:R-:W-:Y:S01]  /*1100*/  FMUL.FTZ R38, R64, R63 ;  /* 0x0000003f40267220 */ /* 0x000fe20000410000 */
[----:B------:R-:W-:Y:S02]  /*1110*/  FMUL.FTZ R90, R12, R37 ;  /* 0x000000250c5a7220 */ /* 0x000fe40000410000 */
[----:B------:R0:W2:Y:S01]  /*1120*/  MUFU.EX2 R81, R39 ;  /* 0x0000002700517308 */ /* 0x0000a20000000800 */
[----:B------:R-:W-:Y:S01]  /*1130*/  FMUL.FTZ R2, R13, R38 ;  /* 0x000000260d027220 */ /* 0x000fe20000410000 */
[----:B------:R-:W-:Y:S01]  /*1140*/  FFMA.FTZ R77, R90, R36, R77 ;  /* 0x000000245a4d7223 */ /* 0x000fe2000001004d */
[----:B------:R-:W-:Y:S01]  /*1150*/  FADD.FTZ R36, R67, 1 ;  /* 0x3f80000043247421 */ /* 0x000fe20000010000 */
[----:B------:R-:W-:-:S02]  /*1160*/  FFMA.FTZ R67, R64, R33, 1 ;  /* 0x3f80000040437423 */ /* 0x000fc40000010021 */
[----:B------:R-:W-:-:S03]  /*1170*/  FFMA.FTZ R83, R2, R40, R77 ;  /* 0x0000002802537223 */ /* 0x000fc6000001004d */
[----:B------:R-:W3:Y:S01]  /*1180*/  MUFU.RCP R36, R36 ;  /* 0x0000002400247308 */ /* 0x000ee20000001000 */
[----:B0-----:R-:W-:Y:S01]  /*1190*/  FFMA.FTZ R39, R32, R15, 1 ;  /* 0x3f80000020277423 */ /* 0x001fe2000001000f */
[----:B--2---:R-:W-:Y:S01]  /*11a0*/  FADD.FTZ R81, R81, 1 ;  /* 0x3f80000051517421 */ /* 0x004fe20000010000 */
[----:B-1----:R-:W-:Y:S01]  /*11b0*/  SHF.L.U32 R33, R24, 0x10, RZ ;  /* 0x0000001018217819 */ /* 0x002fe200000006ff */
[----:B---3--:R-:W-:Y:S01]  /*11c0*/  FADD.FTZ R72, -R36, 1 ;  /* 0x3f80000024487421 */ /* 0x008fe20000010100 */
[----:B------:R-:W-:Y:S02]  /*11d0*/  PRMT R15, R24, 0x7632, R15 ;  /* 0x00007632180f7816 */ /* 0x000fe4000000000f */
[----:B------:R-:W-:Y:S01]  /*11e0*/  SHF.L.U32 R40, R25, 0x10, RZ ;  /* 0x0000001019287819 */ /* 0x000fe200000006ff */
[----:B------:R-:W-:Y:S01]  /*11f0*/  FMUL.FTZ R24, R3, R33 ;  /* 0x0000002103187220 */ /* 0x000fe20000410000 */
[C---:B------:R-:W-:Y:S01]  /*1200*/  SHF.L.U32 R70, R26.reuse, 0x10, RZ ;  /* 0x000000101a467819 */ /* 0x040fe200000006ff */
[----:B------:R0:W1:Y:S01]  /*1210*/  MUFU.RCP R3, R68 ;  /* 0x0000004400037308 */ /* 0x0000620000001000 */
[----:B------:R-:W-:Y:S01]  /*1220*/  PRMT R64, R26, 0x7632, R64 ;  /* 0x000076321a407816 */ /* 0x000fe20000000040 */
[----:B------:R-:W-:Y:S01]  /*1230*/  FMUL.FTZ R26, R13, R40 ;  /* 0x000000280d1a7220 */ /* 0x000fe20000410000 */
[----:B------:R-:W-:Y:S01]  /*1240*/  SHF.L.U32 R78, R27, 0x10, RZ ;  /* 0x000000101b4e7819 */ /* 0x000fe200000006ff */
[----:B------:R-:W-:Y:S01]  /*1250*/  FMUL.FTZ R13, R30, R70 ;  /* 0x000000461e0d7220 */ /* 0x000fe20000410000 */
[----:B------:R-:W-:Y:S01]  /*1260*/  PRMT R32, R25, 0x7632, R32 ;  /* 0x0000763219207816 */ /* 0x000fe20000000020 */
[----:B------:R-:W-:Y:S01]  /*1270*/  FMUL.FTZ R26, R63, R26 ;  /* 0x0000001a3f1a7220 */ /* 0x000fe20000410000 */
[----:B------:R-:W-:Y:S01]  /*1280*/  PRMT R77, R27, 0x7632, R77 ;  /* 0x000076321b4d7816 */ /* 0x000fe2000000004d */
[----:B------:R-:W-:Y:S01]  /*1290*/  FFMA.FTZ R72, R69, R72, 1 ;  /* 0x3f80000045487423 */ /* 0x000fe20000010048 */
[----:B------:R-:W-:Y:S01]  /*12a0*/  FMUL.FTZ R27, R36, R13 ;  /* 0x0000000d241b7220 */ /* 0x000fe20000410000 */
[----:B------:R-:W-:Y:S01]  /*12b0*/  FFMA.FTZ R63, R75, R80, 1 ;  /* 0x3f8000004b3f7423 */ /* 0x000fe20000010050 */
[----:B------:R-:W-:Y:S01]  /*12c0*/  FMUL.FTZ R24, R41, R24 ;  /* 0x0000001829187220 */ /* 0x000fe20000410000 */
[----:B------:R-:W-:Y:S01]  /*12d0*/  FMUL.FTZ R69, R69, R36 ;  /* 0x0000002445457220 */ /* 0x000fe20000410000 */
[----:B------:R-:W-:Y:S01]  /*12e0*/  FMUL.FTZ R13, R31, R78 ;  /* 0x0000004e1f0d7220 */ /* 0x000fe20000410000 */
[----:B------:R-:W2:Y:S01]  /*12f0*/  MUFU.RCP R80, R81 ;  /* 0x0000005100507308 */ /* 0x000ea20000001000 */
[----:B------:R-:W-:Y:S01]  /*1300*/  SHF.L.U32 R36, R15, 0x10, RZ ;  /* 0x000000100f247819 */ /* 0x000fe200000006ff */
[----:B0-----:R-:W-:Y:S01]  /*1310*/  FMUL.FTZ R68, R75, R76 ;  /* 0x0000004c4b447220 */ /* 0x001fe20000410000 */
[----:B------:R-:W-:Y:S01]  /*1320*/  SHF.L.U32 R41, R32, 0x10, RZ ;  /* 0x0000001020297819 */ /* 0x000fe200000006ff */
[----:B------:R-:W-:Y:S01]  /*1330*/  FMUL.FTZ R76, R76, R13 ;  /* 0x0000000d4c4c7220 */ /* 0x000fe20000410000 */
[----:B-1----:R-:W-:Y:S01]  /*1340*/  FADD.FTZ R13, -R3, 1 ;  /* 0x3f800000030d7421 */ /* 0x002fe20000010100 */
[----:B------:R-:W-:Y:S01]  /*1350*/  FMUL.FTZ R12, R12, R36 ;  /* 0x000000240c0c7220 */ /* 0x000fe20000410000 */
[----:B------:R-:W-:Y:S01]  /*1360*/  FMUL.FTZ R25, R26, R67 ;  /* 0x000000431a197220 */ /* 0x000fe20000410000 */
[----:B------:R-:W-:Y:S01]  /*1370*/  FMUL.FTZ R32, R28, R41 ;  /* 0x000000291c207220 */ /* 0x000fe20000410000 */
[----:B------:R-:W-:Y:S01]  /*1380*/  FMUL.FTZ R24, R24, R35 ;  /* 0x0000002318187220 */ /* 0x000fe20000410000 */
[C---:B------:R-:W-:Y:S01]  /*1390*/  FFMA.FTZ R26, R66.reuse, R13, 1 ;  /* 0x3f800000421a7423 */ /* 0x040fe2000001000d */
[----:B------:R-:W-:Y:S01]  /*13a0*/  FMUL.FTZ R12, R65, R12 ;  /* 0x0000000c410c7220 */ /* 0x000fe20000410000 */
[----:B------:R-:W-:Y:S01]  /*13b0*/  FMUL.FTZ R35, R66, R3 ;  /* 0x0000000342237220 */ /* 0x000fe20000410000 */
[----:B------:R-:W-:Y:S01]  /*13c0*/  FMUL.FTZ R13, R3, R32 ;  /* 0x00000020030d7220 */ /* 0x000fe20000410000 */
[----:B------:R-:W-:Y:S01]  /*13d0*/  SHF.L.U32 R3, R29, 0x10, RZ ;  /* 0x000000101d037819 */ /* 0x000fe200000006ff */
[----:B------:R-:W-:Y:S01]  /*13e0*/  FMUL.FTZ R27, R27, R72 ;  /* 0x000000481b1b7220 */ /* 0x000fe20000410000 */
[----:B------:R-:W-:Y:S01]  /*13f0*/  SHF.L.U32 R65, R64, 0x10, RZ ;  /* 0x0000001040417819 */ /* 0x000fe200000006ff */
[----:B--2---:R-:W-:Y:S01]  /*1400*/  FADD.FTZ R64, -R80, 1 ;  /* 0x3f80000050407421 */ /* 0x004fe20000010100 */
[----:B------:R-:W-:Y:S01]  /*1410*/  SHF.L.U32 R32, R14, 0x10, RZ ;  /* 0x000000100e207819 */ /* 0x000fe200000006ff */
[----:B------:R-:W-:Y:S01]  /*1420*/  FADD.FTZ R14, -R74, 1 ;  /* 0x3f8000004a0e7421 */ /* 0x000fe20000010100 */
[----:B------:R-:W-:Y:S01]  /*1430*/  SHF.L.U32 R66, R77, 0x10, RZ ;  /* 0x000000104d427819 */ /* 0x000fe200000006ff */
[----:B------:R-:W-:Y:S01]  /*1440*/  FMUL.FTZ R15, R3, R65 ;  /* 0x00000041030f7220 */ /* 0x000fe20000410000 */
[----:B------:R-:W0:Y:S01]  /*1450*/  LDC.64 R72, c[0x0][0x398] ;  /* 0x0000e600ff487b82 */ /* 0x000e220000000a00 */
        /* <DEDUP_REMOVED lines=11> */
[----:B------:R-:W-:Y:S01]  /*1510*/  SHF.L.U32 R12, R166, 0x10, RZ ;  /* 0x00000010a60c7819 */ /* 0x000fe200000006ff */
[----:B------:R-:W-:Y:S01]  /*1520*/  FMUL.FTZ R96, R28, R35 ;  /* 0x000000231c607220 */ /* 0x000fe20000410000 */
[----:B------:R-:W-:Y:S01]  /*1530*/  F2FP.BF16.F32.PACK_AB R26, R14, R27 ;  /* 0x0000001b0e1a723e */ /* 0x000fe200000010ff */
[----:B------:R-:W1:Y:S01]  /*1540*/  LDC.64 R76, c[0x0][0x3e8] ;  /* 0x0000fa00ff4c7b82 */ /* 0x000e620000000a00 */
[----:B------:R-:W-:Y:S01]  /*1550*/  F2FP.BF16.F32.PACK_AB R24, R39, R24 ;  /* 0x000000182718723e */ /* 0x000fe200000010ff */
[----:B------:R-:W-:-:S06]  /*1560*/  FFMA.FTZ R83, R96, R12, R83 ;  /* 0x0000000c60537223 */ /* 0x000fcc0000010053 */
[----:B------:R-:W-:Y:S01]  /*1570*/  BAR.SYNC.DEFER_BLOCKING 0x0 ;  /* 0x0000000000007b1d */ /* 0x000fe20000010000 */
[----:B------:R-:W-:Y:S01]  /*1580*/  F2FP.BF16.F32.PACK_AB R27, R64, R63 ;  /* 0x0000003f401b723e */ /* 0x000fe200000010ff */
[----:B------:R-:W-:Y:S01]  /*1590*/  FMUL.FTZ R74, R71, R74 ;  /* 0x0000004a474a7220 */ /* 0x000fe20000410000 */
[----:B------:R-:W-:Y:S01]  /*15a0*/  SHF.L.U32 R63, R6, 0x10, RZ ;  /* 0x00000010063f7819 */ /* 0x000fe200000006ff */
[----:B------:R-:W-:Y:S01]  /*15b0*/  FMUL.FTZ R92, R30, R69 ;  /* 0x000000451e5c7220 */ /* 0x000fe20000410000 */
[----:B------:R-:W-:Y:S01]  /*15c0*/  PRMT R64, R6, 0x7632, R64 ;  /* 0x0000763206407816 */ /* 0x000fe20000000040 */
[----:B0-----:R-:W-:Y:S02]  /*15d0*/  IMAD R28, R72, UR15, RZ ;  /* 0x0000000f481c7c24 */ /* 0x001fe4000f8e02ff */
[----:B------:R-:W-:Y:S01]  /*15e0*/  FMUL.FTZ R94, R3, R74 ;  /* 0x0000004a035e7220 */ /* 0x000fe20000410000 */
[----:B------:R-:W-:Y:S01]  /*15f0*/  FFMA.FTZ R63, R92, R63, R83 ;  /* 0x0000003f5c3f7223 */ /* 0x000fe20000010053 */
[----:B------:R-:W-:Y:S01]  /*1600*/  SHF.L.U32 R3, R7, 0x10, RZ ;  /* 0x0000001007037819 */ /* 0x000fe200000006ff */
[----:B------:R-:W-:-:S02]  /*1610*/  IMAD R67, R73, UR14, R28 ;  /* 0x0000000e49437c24 */ /* 0x000fc4000f8e021c */
[----:B------:R-:W-:Y:S01]  /*1620*/  FMUL.FTZ R98, R31, R68 ;  /* 0x000000441f627220 */ /* 0x000fe20000410000 */
[----:B------:R-:W-:-:S04]  /*1630*/  IMAD.WIDE.U32 R28, R72, UR14, R16 ;  /* 0x0000000e481c7c25 */ /* 0x000fc8000f8e0010 */
[----:B------:R-:W-:Y:S01]  /*1640*/  FMUL.FTZ R39, R79, R80 ;  /* 0x000000504f277220 */ /* 0x000fe20000410000 */
[----:B------:R-:W-:Y:S02]  /*1650*/  SHF.L.U32 R79, R9, 0x10, RZ ;  /* 0x00000010094f7819 */ /* 0x000fe400000006ff */
[----:B------:R-:W-:Y:S01]  /*1660*/  IADD3 R29, R29, R67, RZ ;  /* 0x000000431d1d7210 */ /* 0x000fe20007ffe0ff */
[----:B------:R-:W-:Y:S01]  /*1670*/  FMUL.FTZ R100, R32, R39 ;  /* 0x0000002720647220 */ /* 0x000fe20000410000 */
[----:B------:R-:W0:Y:S01]  /*1680*/  LDC R67, c[0x0][0x21c] ;  /* 0x00008700ff437b82 */ /* 0x000e220000000800 */
[----:B------:R2:W-:Y:S01]  /*1690*/  STS.128 [R43], R24 ;  /* 0x000000182b007388 */ /* 0x0005e20000000c00 */
[----:B------:R-:W-:-:S03]  /*16a0*/  NOP ;  /* 0x0000000000007918 */ /* 0x000fc60000000000 */
[----:B------:R-:W3:Y:S01]  /*16b0*/  LDS.128 R12, [R43] ;  /* 0x000000002b0c7984 */ /* 0x000ee20000000c00 */
[----:B--2---:R-:W-:Y:S01]  /*16c0*/  IMAD R24, R60, UR6, RZ ;  /* 0x000000063c187c24 */ /* 0x004fe2000f8e02ff */
[----:B------:R-:W-:-:S03]  /*16d0*/  SHF.L.U32 R26, R64, 0x10, RZ ;  /* 0x00000010401a7819 */ /* 0x000fc600000006ff */
[C---:B------:R-:W-:Y:S02]  /*16e0*/  IMAD R27, R61.reuse, UR7, R24 ;  /* 0x000000073d1b7c24 */ /* 0x040fe4000f8e0218 */
[----:B------:R-:W-:-:S04]  /*16f0*/  IMAD.WIDE.U32 R24, R61, UR6, R28 ;  /* 0x000000063d187c25 */ /* 0x000fc8000f8e001c */
[----:B------:R-:W-:Y:S01]  /*1700*/  FFMA.FTZ R63, R94, R26, R63 ;  /* 0x0000001a5e3f7223 */ /* 0x000fe2000001003f */
[----:B------:R-:W-:Y:S01]  /*1710*/  ULDC.64 UR6, c[0x0][0x320] ;  /* 0x0000c80000067ab9 */ /* 0x000fe20000000a00 */
[----:B------:R-:W-:Y:S02]  /*1720*/  SHF.L.U32 R29, R167, 0x10, RZ ;  /* 0x00000010a71d7819 */ /* 0x000fe400000006ff */
[----:B------:R-:W-:Y:S01]  /*1730*/  IADD3 R25, R25, R27, RZ ;  /* 0x0000001b19197210 */ /* 0x000fe20007ffe0ff */
[----:B------:R-:W-:Y:S01]  /*1740*/  FFMA.FTZ R63, R98, R3, R63 ;  /* 0x00000003623f7223 */ /* 0x000fe2000001003f */
[----:B-1----:R-:W-:Y:S02]  /*1750*/  LEA R26, P1, R24, R76, 0x1 ;  /* 0x0000004c181a7211 */ /* 0x002fe400078208ff */
[----:B------:R-:W-:Y:S01]  /*1760*/  PRMT R3, R8, 0x7632, R3 ;  /* 0x0000763208037816 */ /* 0x000fe20000000003 */
[----:B------:R-:W-:Y:S01]  /*1770*/  FFMA.FTZ R63, R100, R29, R63 ;  /* 0x0000001d643f7223 */ /* 0x000fe2000001003f */
[----:B------:R-:W-:-:S02]  /*1780*/  LEA.HI.X R27, R24, R77, R25, 0x1, P1 ;  /* 0x0000004d181b7211 */ /* 0x000fc400008f0c19 */
[----:B------:R-:W-:Y:S02]  /*1790*/  SHF.L.U32 R25, R8, 0x10, RZ ;  /* 0x0000001008197819 */ /* 0x000fe400000006ff */
[----:B------:R-:W-:Y:S01]  /*17a0*/  PRMT R24, R9, 0x7632, R24 ;  /* 0x0000763209187816 */ /* 0x000fe20000000018 */
[----:B------:R-:W-:Y:S01]  /*17b0*/  IMAD.WIDE R8, R54, 0x10, R26 ;  /* 0x0000001036087825 */ /* 0x000fe200078e021a */
[----:B------:R-:W-:Y:S02]  /*17c0*/  ISETP.NE.U32.AND P0, PT, RZ, UR6, PT ;  /* 0x00000006ff007c0c */ /* 0x000fe4000bf05070 */
[C---:B------:R-:W-:Y:S02]  /*17d0*/  PRMT R28, R10.reuse, 0x7632, R28 ;  /* 0x000076320a1c7816 */ /* 0x040fe4000000001c */
[----:B------:R-:W-:Y:S02]  /*17e0*/  ISETP.NE.AND.EX P0, PT, RZ, UR7, PT, P0 ;  /* 0x00000007ff007c0c */ /* 0x000fe4000bf05300 */
[----:B------:R-:W-:Y:S01]  /*17f0*/  SHF.L.U32 R27, R10, 0x10, RZ ;  /* 0x000000100a1b7819 */ /* 0x000fe200000006ff */
[----:B---3--:R1:W-:Y:S01]  /*1800*/  STG.E.128 desc[UR12][R8.64], R12 ;  /* 0x0000000c08007986 */ /* 0x0083e2000c101d0c */
[----:B------:R-:W-:-:S02]  /*1810*/  PRMT R26, R11, 0x7632, R26 ;  /* 0x000076320b1a7816 */ /* 0x000fc4000000001a */
[----:B------:R-:W-:-:S07]  /*1820*/  SHF.L.U32 R77, R11, 0x10, RZ ;  /* 0x000000100b4d7819 */ /* 0x000fce00000006ff */
[----:B0-----:R-:W-:Y:S05]  /*1830*/  @!P0 BRA `(.L_x_16982) ;  /* 0x0000000000788947 */ /* 0x001fea0003800000 */
        /* <DEDUP_REMOVED lines=17> */
[----:B-1----:R-:W1:Y:S01]  /*1950*/  LDS.128 R12, [R43] ;  /* 0x000000002b0c7984 */ /* 0x002e620000000c00 */
        /* <DEDUP_REMOVED lines=12> */
.L_x_16982:
[----:B------:R-:W-:Y:S01]  /*1a20*/  ISETP.GE.AND P0, PT, R67, 0x1, PT ;  /* 0x000000014300780c */ /* 0x000fe20003f06270 */
[----:B------:R-:W-:Y:S01]  /*1a30*/  BAR.SYNC.DEFER_BLOCKING 0x0 ;  /* 0x0000000000007b1d */ /* 0x000fe20000010000 */
[----:B------:R-:W-:Y:S01]  /*1a40*/  SHF.L.U32 R3, R3, 0x10, RZ ;  /* 0x0000001003037819 */ /* 0x000fe200000006ff */
[----:B------:R-:W-:Y:S01]  /*1a50*/  HFMA2.MMA R88, -RZ, RZ, 0, 0 ;  /* 0x00000000ff587435 */ /* 0x000fe200000001ff */
[----:B01----:R-:W-:Y:S02]  /*1a60*/  SHF.L.U32 R9, R24, 0x10, RZ ;  /* 0x0000001018097819 */ /* 0x003fe400000006ff */
[----:B------:R-:W-:Y:S02]  /*1a70*/  CS2R R86, SRZ ;  /* 0x0000000000567805 */ /* 0x000fe4000001ff00 */
[----:B------:R-:W-:Y:S02]  /*1a80*/  SHF.L.U32 R73, R28, 0x10, RZ ;  /* 0x000000101c497819 */ /* 0x000fe400000006ff */
[----:B------:R-:W-:-:S02]  /*1a90*/  CS2R R84, SRZ ;  /* 0x0000000000547805 */ /* 0x000fc4000001ff00 */
[----:B------:R-:W-:Y:S02]  /*1aa0*/  SHF.L.U32 R11, R26, 0x10, RZ ;  /* 0x000000101a0b7819 */ /* 0x000fe400000006ff */
[----:B------:R-:W-:Y:S02]  /*1ab0*/  CS2R R82, SRZ ;  /* 0x0000000000527805 */ /* 0x000fe4000001ff00 */
[----:B------:R-:W-:Y:S01]  /*1ac0*/  MOV R81, RZ ;  /* 0x000000ff00517202 */ /* 0x000fe20000000f00 */
[--C-:B-----5:R-:W-:Y:S01]  /*1ad0*/  FADD.FTZ R80, R25, R58.reuse ;  /* 0x0000003a19507221 */ /* 0x120fe20000010000 */
[--C-:B------:R-:W-:Y:S01]  /*1ae0*/  FADD.FTZ R79, R79, R58.reuse ;  /* 0x0000003a4f4f7221 */ /* 0x100fe20000010000 */
[--C-:B------:R-:W-:Y:S01]  /*1af0*/  FADD.FTZ R78, R27, R58.reuse ;  /* 0x0000003a1b4e7221 */ /* 0x100fe20000010000 */
        /* <DEDUP_REMOVED lines=24> */
[----:B------:R-:W-:Y:S01]  /*1c80*/  MOV R92, RZ ;  /* 0x000000ff005c7202 */ /* 0x000fe20000000f00 */
[----:B------:R-:W-:Y:S01]  /*1c90*/  UMOV UR5, URZ ;  /* 0x0000003f00057c82 */ /* 0x000fe20008000000 */
[----:B------:R-:W-:Y:S01]  /*1ca0*/  MOV R88, RZ ;  /* 0x000000ff00587202 */ /* 0x000fe20000000f00 */
[----:B------:R-:W-:Y:S01]  /*1cb0*/  UMOV UR6, URZ ;  /* 0x0000003f00067c82 */ /* 0x000fe20008000000 */
[----:B------:R-:W-:Y:S01]  /*1cc0*/  ULDC UR30, c[0x0][0x21c] ;  /* 0x00008700001e7ab9 */ /* 0x000fe20000000800 */
[----:B------:R-:W-:Y:S01]  /*1cd0*/  ULDC UR11, c[0x0][0x218] ;  /* 0x00008600000b7ab9 */ /* 0x000fe20000000800 */
[----:B------:R-:W2:Y:S01]  /*1ce0*/  LDC.64 R32, c[0x0][0x350] ;  /* 0x0000d400ff207b82 */ /* 0x000ea20000000a00 */
[----:B------:R-:W-:Y:S01]  /*1cf0*/  ULDC.64 UR28, c[0x0][0x348] ;  /* 0x0000d200001c7ab9 */ /* 0x000fe20000000a00 */
[----:B------:R-:W-:Y:S01]  /*1d00*/  ULDC.64 UR26, c[0x0][0x360] ;  /* 0x0000d800001a7ab9 */ /* 0x000fe20000000a00 */
[----:B------:R-:W-:Y:S01]  /*1d10*/  ULDC.64 UR20, c[0x0][0x250] ;  /* 0x0000940000147ab9 */ /* 0x000fe20000000a00 */
[----:B------:R-:W-:Y:S01]  /*1d20*/  ULDC.64 UR18, c[0x0][0x238] ;  /* 0x00008e0000127ab9 */ /* 0x000fe20000000a00 */
[----:B------:R-:W-:Y:S01]  /*1d30*/  ULDC.64 UR16, c[0x0][0x230] ;  /* 0x00008c0000107ab9 */ /* 0x000fe20000000a00 */
[----:B------:R-:W-:Y:S01]  /*1d40*/  ULDC.64 UR24, c[0x0][0x270] ;  /* 0x00009c0000187ab9 */ /* 0x000fe20000000a00 */
[----:B------:R-:W-:Y:S01]  /*1d50*/  ULDC.64 UR22, c[0x0][0x268] ;  /* 0x00009a0000167ab9 */ /* 0x000fe20000000a00 */
[----:B------:R-:W3:Y:S08]  /*1d60*/  LDC.64 R30, c[0x0][0x3c8] ;  /* 0x0000f200ff1e7b82 */ /* 0x000ef00000000a00 */
[----:B------:R-:W4:Y:S08]  /*1d70*/  LDC.64 R28, c[0x0][0x360] ;  /* 0x0000d800ff1c7b82 */ /* 0x000f300000000a00 */
[----:B------:R-:W0:Y:S08]  /*1d80*/  LDC.64 R26, c[0x0][0x2d0] ;  /* 0x0000b400ff1a7b82 */ /* 0x000e300000000a00 */
[----:B------:R-:W0:Y:S02]  /*1d90*/  LDC.64 R24, c[0x0][0x2e0] ;  /* 0x0000b800ff187b82 */ /* 0x000e240000000a00 */
.L_x_17030:
        /* <DEDUP_REMOVED lines=23> */
[----:B------:R-:W-:Y:S01]  /*1f10*/  LOP3.LUT P0, RZ, R54, 0x1f, RZ, 0xc0, !PT ;  /* 0x0000001f36ff7812 */ /* 0x000fe2000780c0ff */
[----:B------:R-:W-:Y:S01]  /*1f20*/  IMAD R102, R60, UR22, RZ ;  /* 0x000000163c667c24 */ /* 0x000fe2000f8e02ff */
[----:B------:R-:W-:Y:S01]  /*1f30*/  ISETP.NE.AND P2, PT, R54, RZ, PT ;  /* 0x000000ff3600720c */ /* 0x000fe20003f45270 */
[----:B------:R-:W-:Y:S01]  /*1f40*/  IMAD.WIDE.U32 R38, R61, UR22, RZ ;  /* 0x000000163d267c25 */ /* 0x000fe2000f8e00ff */
[----:B------:R-:W-:-:S03]  /*1f50*/  ISETP.LT.OR P1, PT, R42, 0x2, P0 ;  /* 0x000000022a00780c */ /* 0x000fc60000721670 */
[----:B------:R-:W-:Y:S01]  /*1f60*/  IMAD R99, R61, UR23, R102 ;  /* 0x000000173d637c24 */ /* 0x000fe2000f8e0266 */
[----:B------:R-:W-:Y:S01]  /*1f70*/  IADD3 R102, R54, 0x200, RZ ;  /* 0x0000020036667810 */ /* 0x000fe20007ffe0ff */
[----:B0-----:R-:W-:-:S03]  /*1f80*/  IMAD R3, R103, UR24, RZ ;  /* 0x0000001867037c24 */ /* 0x001fc6000f8e02ff */
[----:B------:R-:W-:Y:S01]  /*1f90*/  IADD3 R39, R39, R99, RZ ;  /* 0x0000006327277210 */ /* 0x000fe20007ffe0ff */
[----:B------:R-:W-:-:S04]  /*1fa0*/  IMAD R105, R92, UR25, R3 ;  /* 0x000000195c697c24 */ /* 0x000fc8000f8e0203 */
[----:B------:R-:W0:Y:S01]  /*1fb0*/  @!P1 LDC R106, c[0x0][0x21c] ;  /* 0x00008700ff6a9b82 */ /* 0x000e220000000800 */
[----:B------:R-:W-:Y:S01]  /*1fc0*/  SHF.L.U32 R120, R64, 0x10, RZ ;  /* 0x0000001040787819 */ /* 0x000fe200000006ff */
[----:B------:R-:W-:Y:S01]  /*1fd0*/  BSSY B0, `(.L_x_16984) ;  /* 0x00000dc000007945 */ /* 0x000fe20003800000 */
[----:B--2---:R-:W-:Y:S01]  /*1fe0*/  FMUL.FTZ R100, R36, 1.4426950216293334961 ;  /* 0x3fb8aa3b24647820 */ /* 0x004fe20000410000 */
[----:B------:R-:W-:-:S03]  /*1ff0*/  FMUL.FTZ R40, R80, R37 ;  /* 0x0000002550287220 */ /* 0x000fc60000410000 */
[----:B------:R-:W-:Y:S01]  /*2000*/  FMUL.FTZ R41, R80, R100 ;  /* 0x0000006450297220 */ /* 0x000fe20000410000 */
[----:B------:R-:W-:Y:S01]  /*2010*/  FMUL.RZ R104, R40, 0.15915493667125701904 ;  /* 0x3e22f98328687820 */ /* 0x000fe2000040c000 */
[----:B------:R-:W-:Y:S02]  /*2020*/  IADD3 R40, R42, -0x1, RZ ;  /* 0xffffffff2a287810 */ /* 0x000fe40007ffe0ff */
[----:B------:R2:W-:Y:S02]  /*2030*/  MUFU.EX2 R98, R41 ;  /* 0x0000002900627308 */ /* 0x0005e40000000800 */
[----:B------:R-:W-:-:S06]  /*2040*/  LEA.HI R2, R40, R40, RZ, 0x1 ;  /* 0x0000002828027211 */ /* 0x000fcc00078f08ff */
[----:B------:R-:W1:Y:S01]  /*2050*/  MUFU.COS R101, R104 ;  /* 0x0000006800657308 */ /* 0x000e620000000000 */
[----:B--2---:R-:W-:Y:S01]  /*2060*/  LOP3.LUT R41, R2, 0xfffffe, RZ, 0xc0, !PT ;  /* 0x00fffffe02297812 */ /* 0x004fe200078ec0ff */
[----:B------:R-:W-:-:S03]  /*2070*/  IMAD.WIDE.U32 R2, R92, UR24, R38 ;  /* 0x000000185c027c25 */ /* 0x000fc6000f8e0026 */
[----:B------:R-:W-:Y:S02]  /*2080*/  IADD3 R41, R40, -R41, RZ ;  /* 0x8000002928297210 */ /* 0x000fe40007ffe0ff */
[----:B------:R-:W-:Y:S01]  /*2090*/  IADD3 R39, R3, R105, RZ ;  /* 0x0000006903277210 */ /* 0x000fe20007ffe0ff */
[----:B------:R-:W2:Y:S01]  /*20a0*/  MUFU.SIN R99, R104 ;  /* 0x0000006800637308 */ /* 0x000ea20000000400 */
[----:B------:R-:W-:Y:S01]  /*20b0*/  LEA R38, P3, R2, R24, 0x3 ;  /* 0x0000001802267211 */ /* 0x000fe200078618ff */
[----:B---3--:R-:W-:Y:S01]  /*20c0*/  STS.128 [R43], R8 ;  /* 0x000000082b007388 */ /* 0x008fe20000000c00 */
[----:B------:R-:W-:Y:S02]  /*20d0*/  @!P1 IADD3 R3, R42, -0x2, RZ ;  /* 0xfffffffe2a039810 */ /* 0x000fe40007ffe0ff */
[----:B------:R-:W-:Y:S01]  /*20e0*/  @!P2 LEA R102, R41, R92, 0x8 ;  /* 0x0000005c2966a211 */ /* 0x000fe200078e40ff */
[----:B----4-:R-:W-:Y:S01]  /*20f0*/  STS.128 [R43+0x200], R12 ;  /* 0x0002000c2b007388 */ /* 0x010fe20000000c00 */
[----:B------:R-:W-:Y:S01]  /*2100*/  LEA.HI.X R39, R2, R25, R39, 0x3, P3 ;  /* 0x0000001902277211 */ /* 0x000fe200018f1c27 */
[----:B0-----:R-:W-:-:S02]  /*2110*/  @!P1 IMAD R105, R3, R106, R92 ;  /* 0x0000006a03699224 */ /* 0x001fc400078e025c */
[----:B-1----:R-:W-:Y:S01]  /*2120*/  FMUL.FTZ R2, R98, R101 ;  /* 0x0000006562027220 */ /* 0x002fe20000410000 */
[----:B------:R-:W-:Y:S01]  /*2130*/  LEA R101, R56, R45, 0x5 ;  /* 0x0000002d38657211 */ /* 0x000fe200078e28ff */
[----:B------:R-:W-:Y:S01]  /*2140*/  NOP ;  /* 0x0000000000007918 */ /* 0x000fe20000000000 */
[----:B--2---:R-:W-:Y:S01]  /*2150*/  FMUL.FTZ R3, R98, R99 ;  /* 0x0000006362037220 */ /* 0x004fe20000410000 */
[----:B------:R-:W-:Y:S02]  /*2160*/  LEA R102, R102, R45, 0x3 ;  /* 0x0000002d66667211 */ /* 0x000fe400078e18ff */
[----:B------:R-:W-:Y:S01]  /*2170*/  LDS.128 R8, [R101] ;  /* 0x0000000065087984 */ /* 0x000fe20000000c00 */
[----:B------:R-:W-:Y:S01]  /*2180*/  CS2R R40, SRZ ;  /* 0x0000000000287805 */ /* 0x000fe2000001ff00 */
[----:B------:R-:W-:Y:S02]  /*2190*/  @!P1 IMAD.WIDE R98, R105, 0x10, R22 ;  /* 0x0000001069629825 */ /* 0x000fe400078e0216 */
[----:B------:R0:W1:Y:S04]  /*21a0*/  LDS.128 R12, [R101+0x10] ;  /* 0x00001000650c7984 */ /* 0x0000680000000c00 */
[----:B------:R2:W-:Y:S04]  /*21b0*/  STS.64 [R102+0x10b0], R2 ;  /* 0x0010b00266007388 */ /* 0x0005e80000000a00 */
[----:B------:R-:W5:Y:S01]  /*21c0*/  LDG.E.64 R38, desc[UR12][R38.64] ;  /* 0x0000000c26267981 */ /* 0x000f62000c1e1b00 */
[----:B------:R-:W-:Y:S01]  /*21d0*/  BAR.SYNC.DEFER_BLOCKING 0x0 ;  /* 0x0000000000007b1d */ /* 0x000fe20000010000 */
[-C--:B------:R-:W-:Y:S01]  /*21e0*/  FMUL.FTZ R106, R79, R37.reuse ;  /* 0x000000254f6a7220 */ /* 0x080fe20000410000 */
[----:B------:R-:W-:-:S03]  /*21f0*/  FMUL.FTZ R104, R75, R37 ;  /* 0x000000254b687220 */ /* 0x000fc60000410000 */
[----:B------:R-:W-:Y:S01]  /*2200*/  FMUL.RZ R109, R106, 0.15915493667125701904 ;  /* 0x3e22f9836a6d7820 */ /* 0x000fe2000040c000 */
[----:B------:R-:W-:Y:S01]  /*2210*/  FMUL.RZ R108, R104, 0.15915493667125701904 ;  /* 0x3e22f983686c7820 */ /* 0x000fe2000040c000 */
[-C--:B------:R-:W-:Y:S02]  /*2220*/  FMUL.FTZ R104, R75, R100.reuse ;  /* 0x000000644b687220 */ /* 0x080fe40000410000 */
[----:B------:R-:W-:Y:S01]  /*2230*/  MUFU.SIN R119, R109 ;  /* 0x0000006d00777308 */ /* 0x000fe20000000400 */
[----:B------:R3:W5:Y:S07]  /*2240*/  @!P1 LDG.E.64 R40, desc[UR12][R98.64+0x8] ;  /* 0x0000080c62289981 */ /* 0x00076e000c1e1b00 */
[----:B------:R-:W-:Y:S01]  /*2250*/  MUFU.COS R117, R109 ;  /* 0x0000006d00757308 */ /* 0x000fe20000000000 */
[----:B0-----:R-:W-:Y:S01]  /*2260*/  FMUL.FTZ R101, R78, R37 ;  /* 0x000000254e657220 */ /* 0x001fe20000410000 */
[----:B------:R-:W-:Y:S01]  /*2270*/  FMUL.FTZ R115, R74, R100 ;  /* 0x000000644a737220 */ /* 0x000fe20000410000 */
[----:B------:R-:W-:-:S02]  /*2280*/  ISETP.NE.AND P1, PT, R54, 0x1f, PT ;  /* 0x0000001f3600780c */ /* 0x000fc40003f25270 */
[----:B------:R-:W-:Y:S01]  /*2290*/  FMUL.RZ R112, R101, 0.15915493667125701904 ;  /* 0x3e22f98365707820 */ /* 0x000fe2000040c000 */
[-C--:B------:R-:W-:Y:S01]  /*22a0*/  FMUL.FTZ R101, R78, R100.reuse ;  /* 0x000000644e657220 */ /* 0x080fe20000410000 */
[----:B-1----:R-:W-:Y:S01]  /*22b0*/  PRMT R133, R15, 0x7632, R133 ;  /* 0x000076320f857816 */ /* 0x002fe20000000085 */
[----:B------:R-:W-:Y:S01]  /*22c0*/  MUFU.SIN R105, R108 ;  /* 0x0000006c00697308 */ /* 0x000fe20000000400 */
[C---:B---3--:R-:W-:Y:S01]  /*22d0*/  FMUL.FTZ R99, R76.reuse, R37 ;  /* 0x000000254c637220 */ /* 0x048fe20000410000 */
[-C--:B------:R-:W-:Y:S01]  /*22e0*/  FMUL.FTZ R98, R79, R100.reuse ;  /* 0x000000644f627220 */ /* 0x080fe20000410000 */
[----:B------:R-:W-:Y:S02]  /*22f0*/  SHF.L.U32 R15, R15, 0x10, RZ ;  /* 0x000000100f0f7819 */ /* 0x000fe400000006ff */
[----:B------:R-:W-:Y:S01]  /*2300*/  FMUL.RZ R110, R99, 0.15915493667125701904 ;  /* 0x3e22f983636e7820 */ /* 0x000fe2000040c000 */
[----:B------:R-:W-:Y:S01]  /*2310*/  FMUL.FTZ R99, R76, R100 ;  /* 0x000000644c637220 */ /* 0x000fe20000410000 */
[----:B------:R-:W-:Y:S01]  /*2320*/  SHF.L.U32 R133, R133, 0x10, RZ ;  /* 0x0000001085857819 */ /* 0x000fe200000006ff */
[----:B------:R-:W0:Y:S01]  /*2330*/  MUFU.EX2 R98, R98 ;  /* 0x0000006200627308 */ /* 0x000e220000000800 */
[----:B------:R-:W-:-:S07]  /*2340*/  FMUL.FTZ R146, R74, R15 ;  /* 0x0000000f4a927220 */ /* 0x000fce0000410000 */
[----:B--2---:R-:W-:Y:S08]  /*2350*/  MUFU.SIN R102, R110 ;  /* 0x0000006e00667308 */ /* 0x004ff00000000400 */
[----:B------:R-:W1:Y:S01]  /*2360*/  MUFU.EX2 R99, R99 ;  /* 0x0000006300637308 */ /* 0x000e620000000800 */
[C---:B0-----:R-:W-:Y:S01]  /*2370*/  FMUL.FTZ R117, R98.reuse, R117 ;  /* 0x0000007562757220 */ /* 0x041fe20000410000 */
[----:B------:R-:W-:Y:S01]  /*2380*/  FMUL.FTZ R119, R98, R119 ;  /* 0x0000007762777220 */ /* 0x000fe20000410000 */
[----:B------:R-:W-:-:S05]  /*2390*/  FMUL.FTZ R98, R74, R37 ;  /* 0x000000254a627220 */ /* 0x000fca0000410000 */
[----:B------:R0:W2:Y:S08]  /*23a0*/  MUFU.COS R106, R110 ;  /* 0x0000006e006a7308 */ /* 0x0000b00000000000 */
[----:B------:R-:W3:Y:S01]  /*23b0*/  MUFU.EX2 R104, R104 ;  /* 0x0000006800687308 */ /* 0x000ee20000000800 */
[----:B-1----:R-:W-:Y:S01]  /*23c0*/  FMUL.FTZ R123, R99, R102 ;  /* 0x00000066637b7220 */ /* 0x002fe20000410000 */
[----:B------:R-:W-:Y:S01]  /*23d0*/  PRMT R102, R8, 0x7632, R102 ;  /* 0x0000763208667816 */ /* 0x000fe20000000066 */
[----:B0-----:R-:W-:-:S03]  /*23e0*/  FMUL.FTZ R110, R77, R100 ;  /* 0x000000644d6e7220 */ /* 0x001fc60000410000 */
[----:B------:R-:W-:Y:S02]  /*23f0*/  SHF.L.U32 R102, R102, 0x10, RZ ;  /* 0x0000001066667819 */ /* 0x000fe400000006ff */
[----:B------:R0:W1:Y:S01]  /*2400*/  MUFU.COS R107, R108 ;  /* 0x0000006c006b7308 */ /* 0x0000620000000000 */
[----:B--2---:R-:W-:Y:S01]  /*2410*/  FMUL.FTZ R121, R99, R106 ;  /* 0x0000006a63797220 */ /* 0x004fe20000410000 */
[----:B------:R-:W-:Y:S02]  /*2420*/  SHF.L.U32 R99, R4, 0x10, RZ ;  /* 0x0000001004637819 */ /* 0x000fe400000006ff */
[----:B------:R-:W-:-:S04]  /*2430*/  SHF.L.U32 R106, R9, 0x10, RZ ;  /* 0x00000010096a7819 */ /* 0x000fc800000006ff */
[----:B------:R2:W-:Y:S01]  /*2440*/  MUFU.EX2 R126, R101 ;  /* 0x00000065007e7308 */ /* 0x0005e20000000800 */
[----:B0-----:R-:W-:Y:S01]  /*2450*/  FMUL.FTZ R108, R73, R37 ;  /* 0x00000025496c7220 */ /* 0x001fe20000410000 */
[----:B------:R-:W-:-:S03]  /*2460*/  FMUL.FTZ R139, R75, R106 ;  /* 0x0000006a4b8b7220 */ /* 0x000fc60000410000 */
[----:B------:R-:W-:Y:S01]  /*2470*/  FMUL.RZ R114, R108, 0.15915493667125701904 ;  /* 0x3e22f9836c727820 */ /* 0x000fe2000040c000 */
[----:B------:R-:W-:Y:S01]  /*2480*/  FMUL.FTZ R108, R73, R100 ;  /* 0x00000064496c7220 */ /* 0x000fe20000410000 */
[----:B------:R-:W-:Y:S01]  /*2490*/  FMUL.FTZ R100, R77, R37 ;  /* 0x000000254d647220 */ /* 0x000fe20000410000 */
[----:B------:R-:W-:Y:S01]  /*24a0*/  MUFU.SIN R109, R112 ;  /* 0x00000070006d7308 */ /* 0x000fe20000000400 */
[----:B--2---:R-:W-:Y:S02]  /*24b0*/  SHF.L.U32 R101, R8, 0x10, RZ ;  /* 0x0000001008657819 */ /* 0x004fe400000006ff */
[----:B------:R-:W-:-:S03]  /*24c0*/  FMUL.RZ R100, R100, 0.15915493667125701904 ;  /* 0x3e22f98364647820 */ /* 0x000fc6000040c000 */
[----:B------:R-:W-:Y:S02]  /*24d0*/  FMUL.FTZ R8, R80, R101 ;  /* 0x0000006550087220 */ /* 0x000fe40000410000 */
[----:B------:R-:W-:Y:S02]  /*24e0*/  MUFU.SIN R111, R114 ;  /* 0x00000072006f7308 */ /* 0x000fe40000000400 */
[----:B------:R-:W-:-:S06]  /*24f0*/  FMUL.FTZ R137, R99, R8 ;  /* 0x0000000863897220 */ /* 0x000fcc0000410000 */
[----:B------:R3:W-:Y:S08]  /*2500*/  MUFU.COS R127, R114 ;  /* 0x00000072007f7308 */ /* 0x0007f00000000000 */
[----:B------:R1:W0:Y:S01]  /*2510*/  MUFU.COS R125, R112 ;  /* 0x00000070007d7308 */ /* 0x0002220000000000 */
[----:B---3--:R-:W-:Y:S01]  /*2520*/  FMUL.FTZ R114, R104, R105 ;  /* 0x0000006968727220 */ /* 0x008fe20000410000 */
[----:B------:R-:W-:Y:S01]  /*2530*/  FMUL.RZ R105, R98, 0.15915493667125701904 ;  /* 0x3e22f98362697820 */ /* 0x000fe2000040c000 */
[----:B------:R-:W-:-:S02]  /*2540*/  PRMT R98, R9, 0x7632, R98 ;  /* 0x0000763209627816 */ /* 0x000fc40000000062 */
[----:B------:R-:W-:Y:S02]  /*2550*/  FMUL.FTZ R9, R114, R137 ;  /* 0x0000008972097220 */ /* 0x000fe40000410000 */
[----:B------:R-:W-:Y:S01]  /*2560*/  SHF.L.U32 R98, R98, 0x10, RZ ;  /* 0x0000001062627819 */ /* 0x000fe200000006ff */
[----:B------:R-:W2:Y:S01]  /*2570*/  MUFU.EX2 R108, R108 ;  /* 0x0000006c006c7308 */ /* 0x000ea20000000800 */
[----:B-1----:R-:W-:Y:S01]  /*2580*/  FMUL.FTZ R112, R104, R107 ;  /* 0x0000006b68707220 */ /* 0x002fe20000410000 */
[----:B------:R-:W-:Y:S01]  /*2590*/  FMUL.FTZ R104, R80, R102 ;  /* 0x0000006650687220 */ /* 0x000fe20000410000 */
[----:B------:R-:W-:Y:S01]  /*25a0*/  PRMT R107, R11, 0x7632, R107 ;  /* 0x000076320b6b7816 */ /* 0x000fe2000000006b */
[----:B------:R-:W-:Y:S02]  /*25b0*/  FMUL.FTZ R135, R75, R98 ;  /* 0x000000624b877220 */ /* 0x000fe40000410000 */
[----:B------:R-:W-:Y:S01]  /*25c0*/  FMUL.FTZ R141, R99, R104 ;  /* 0x00000068638d7220 */ /* 0x000fe20000410000 */
[----:B------:R-:W-:Y:S01]  /*25d0*/  SHF.L.U32 R104, R5, 0x10, RZ ;  /* 0x0000001005687819 */ /* 0x000fe200000006ff */
[----:B------:R-:W-:Y:S01]  /*25e0*/  MUFU.SIN R113, R100 ;  /* 0x0000006400717308 */ /* 0x000fe20000000400 */
[----:B------:R-:W-:Y:S01]  /*25f0*/  SHF.L.U32 R107, R107, 0x10, RZ ;  /* 0x000000106b6b7819 */ /* 0x000fe200000006ff */
[-C--:B------:R-:W-:Y:S01]  /*2600*/  FMUL.FTZ R8, R114, R141.reuse ;  /* 0x0000008d72087220 */ /* 0x080fe20000410000 */
[----:B------:R-:W-:Y:S01]  /*2610*/  FFMA.FTZ R9, R112, R141, R9 ;  /* 0x0000008d70097223 */ /* 0x000fe20000010009 */
[C---:B0-----:R-:W-:Y:S01]  /*2620*/  FMUL.FTZ R125, R126.reuse, R125 ;  /* 0x0000007d7e7d7220 */ /* 0x041fe20000410000 */
[----:B------:R-:W-:Y:S01]  /*2630*/  FMUL.FTZ R126, R126, R109 ;  /* 0x0000006d7e7e7220 */ /* 0x000fe20000410000 */
[----:B------:R-:W-:Y:S01]  /*2640*/  FFMA.FTZ R8, R112, R137, -R8 ;  /* 0x0000008970087223 */ /* 0x000fe20000010808 */
[----:B------:R-:W-:Y:S01]  /*2650*/  SHF.L.U32 R109, R166, 0x10, RZ ;  /* 0x00000010a66d7819 */ /* 0x000fe200000006ff */
[----:B------:R0:W-:Y:S01]  /*2660*/  MUFU.COS R129, R100 ;  /* 0x0000006400817308 */ /* 0x0001e20000000000 */
[C---:B--2---:R-:W-:Y:S01]  /*2670*/  FMUL.FTZ R127, R108.reuse, R127 ;  /* 0x0000007f6c7f7220 */ /* 0x044fe20000410000 */
[----:B------:R-:W-:Y:S01]  /*2680*/  FMUL.FTZ R128, R108, R111 ;  /* 0x0000006f6c807220 */ /* 0x000fe20000410000 */
[----:B------:R-:W-:Y:S01]  /*2690*/  SHF.L.U32 R108, R10, 0x10, RZ ;  /* 0x000000100a6c7819 */ /* 0x000fe200000006ff */
[----:B------:R-:W-:Y:S01]  /*26a0*/  FMUL.FTZ R136, R76, R107 ;  /* 0x0000006b4c887220 */ /* 0x000fe20000410000 */
[----:B------:R-:W-:-:S03]  /*26b0*/  SHF.L.U32 R111, R12, 0x10, RZ ;  /* 0x000000100c6f7819 */ /* 0x000fc600000006ff */
[----:B------:R1:W2:Y:S01]  /*26c0*/  MUFU.EX2 R130, R110 ;  /* 0x0000006e00827308 */ /* 0x0002a20000000800 */
[----:B0-----:R-:W-:Y:S01]  /*26d0*/  SHF.L.U32 R100, R62, 0x10, RZ ;  /* 0x000000103e647819 */ /* 0x001fe200000006ff */
[----:B------:R-:W-:Y:S01]  /*26e0*/  FMUL.FTZ R143, R79, R108 ;  /* 0x0000006c4f8f7220 */ /* 0x000fe20000410000 */
[----:B------:R-:W-:-:S03]  /*26f0*/  FMUL.FTZ R140, R78, R111 ;  /* 0x0000006f4e8c7220 */ /* 0x000fc60000410000 */
[C---:B------:R-:W-:Y:S01]  /*2700*/  FFMA.FTZ R116, R100.reuse, R135, R9 ;  /* 0x0000008764747223 */ /* 0x040fe20000010009 */
[----:B------:R-:W-:Y:S01]  /*2710*/  FFMA.FTZ R8, R100, R139, R8 ;  /* 0x0000008b64087223 */ /* 0x000fe20000010008 */
[----:B------:R-:W-:Y:S01]  /*2720*/  MUFU.EX2 R115, R115 ;  /* 0x0000007300737308 */ /* 0x000fe20000000800 */
[----:B-1----:R-:W-:Y:S01]  /*2730*/  PRMT R110, R10, 0x7632, R110 ;  /* 0x000076320a6e7816 */ /* 0x002fe2000000006e */
[----:B------:R-:W-:-:S03]  /*2740*/  FMUL.FTZ R118, R119, R116 ;  /* 0x0000007477767220 */ /* 0x000fc60000410000 */
[----:B------:R-:W-:Y:S01]  /*2750*/  SHF.L.U32 R110, R110, 0x10, RZ ;  /* 0x000000106e6e7819 */ /* 0x000fe200000006ff */
[-C--:B------:R-:W-:Y:S01]  /*2760*/  FFMA.FTZ R9, R117, R8.reuse, -R118 ;  /* 0x0000000875097223 */ /* 0x080fe20000010876 */
[----:B------:R-:W-:Y:S01]  /*2770*/  FMUL.FTZ R8, R119, R8 ;  /* 0x0000000877087220 */ /* 0x000fe20000410000 */
[----:B------:R-:W0:Y:S01]  /*2780*/  MUFU.SIN R134, R105 ;  /* 0x0000006900867308 */ /* 0x000e220000000400 */
[----:B--2---:R-:W-:Y:S01]  /*2790*/  FMUL.FTZ R129, R130, R129 ;  /* 0x0000008182817220 */ /* 0x004fe20000410000 */
[----:B------:R-:W-:Y:S01]  /*27a0*/  FMUL.FTZ R145, R79, R110 ;  /* 0x0000006e4f917220 */ /* 0x000fe20000410000 */
[----:B------:R-:W-:Y:S01]  /*27b0*/  FFMA.FTZ R8, R117, R116, R8 ;  /* 0x0000007475087223 */ /* 0x000fe20000010008 */
[----:B------:R-:W-:Y:S01]  /*27c0*/  FFMA.FTZ R10, R104, R143, R9 ;  /* 0x0000008f680a7223 */ /* 0x000fe20000010009 */
[----:B------:R-:W-:Y:S01]  /*27d0*/  FMUL.FTZ R130, R130, R113 ;  /* 0x0000007182827220 */ /* 0x000fe20000410000 */
[----:B------:R-:W-:Y:S01]  /*27e0*/  PRMT R113, R12, 0x7632, R113 ;  /* 0x000076320c717816 */ /* 0x000fe20000000071 */
[----:B------:R-:W-:Y:S01]  /*27f0*/  FFMA.FTZ R8, R104, R145, R8 ;  /* 0x0000009168087223 */ /* 0x000fe20000010008 */
[----:B------:R-:W-:Y:S01]  /*2800*/  FMUL.FTZ R116, R123, R10 ;  /* 0x0000000a7b747220 */ /* 0x000fe20000410000 */
[----:B------:R1:W2:Y:S01]  /*2810*/  MUFU.COS R132, R105 ;  /* 0x0000006900847308 */ /* 0x0002a20000000000 */
[----:B------:R-:W-:Y:S01]  /*2820*/  SHF.L.U32 R113, R113, 0x10, RZ ;  /* 0x0000001071717819 */ /* 0x000fe200000006ff */
[-C--:B------:R-:W-:Y:S01]  /*2830*/  FMUL.FTZ R9, R123, R8.reuse ;  /* 0x000000087b097220 */ /* 0x080fe20000410000 */
[----:B------:R-:W-:Y:S01]  /*2840*/  FFMA.FTZ R118, R121, R8, R116 ;  /* 0x0000000879767223 */ /* 0x000fe20000010074 */
[----:B------:R-:W-:-:S02]  /*2850*/  FMUL.FTZ R8, R2, R114 ;  /* 0x0000007202087220 */ /* 0x000fc40000410000 */
[----:B------:R-:W-:Y:S01]  /*2860*/  FMUL.FTZ R142, R78, R113 ;  /* 0x000000714e8e7220 */ /* 0x000fe20000410000 */
[----:B------:R-:W-:Y:S01]  /*2870*/  FFMA.FTZ R118, R109, R136, R118 ;  /* 0x000000886d767223 */ /* 0x000fe20000010076 */
[----:B0-----:R-:W-:Y:S01]  /*2880*/  FMUL.FTZ R134, R115, R134 ;  /* 0x0000008673867220 */ /* 0x001fe20000410000 */
[----:B-1----:R-:W-:Y:S01]  /*2890*/  SHF.L.U32 R105, R11, 0x10, RZ ;  /* 0x000000100b697819 */ /* 0x002fe200000006ff */
[----:B------:R-:W-:Y:S01]  /*28a0*/  FFMA.FTZ R11, R121, R10, -R9 ;  /* 0x0000000a790b7223 */ /* 0x000fe20000010809 */
[C---:B------:R-:W-:Y:S01]  /*28b0*/  FMUL.FTZ R9, R3.reuse, R114 ;  /* 0x0000007203097220 */ /* 0x040fe20000410000 */
[-C--:B------:R-:W-:Y:S02]  /*28c0*/  FFMA.FTZ R10, R3, R112.reuse, R8 ;  /* 0x00000070030a7223 */ /* 0x080fe40000010008 */
[----:B------:R-:W-:Y:S01]  /*28d0*/  FMUL.FTZ R138, R76, R105 ;  /* 0x000000694c8a7220 */ /* 0x000fe20000410000 */
[----:B------:R-:W-:Y:S01]  /*28e0*/  FFMA.FTZ R8, R2, R112, -R9 ;  /* 0x0000007002087223 */ /* 0x000fe20000010809 */
[----:B------:R-:W-:Y:S01]  /*28f0*/  FMUL.FTZ R116, R119, R10 ;  /* 0x0000000a77747220 */ /* 0x000fe20000410000 */
[----:B--2---:R-:W-:Y:S01]  /*2900*/  FMUL.FTZ R132, R115, R132 ;  /* 0x0000008473847220 */ /* 0x004fe20000410000 */
[----:B------:R-:W-:Y:S01]  /*2910*/  FFMA.FTZ R11, R109, R138, R11 ;  /* 0x0000008a6d0b7223 */ /* 0x000fe2000001000b */
[-C--:B------:R-:W-:Y:S01]  /*2920*/  FMUL.FTZ R9, R119, R8.reuse ;  /* 0x0000000877097220 */ /* 0x080fe20000410000 */
[C---:B------:R-:W-:Y:S01]  /*2930*/  FFMA.FTZ R8, R117.reuse, R8, -R116 ;  /* 0x0000000875087223 */ /* 0x040fe20000010874 */
[----:B------:R-:W-:Y:S01]  /*2940*/  FMUL.FTZ R116, R126, R118 ;  /* 0x000000767e747220 */ /* 0x000fe20000410000 */
[----:B------:R-:W-:Y:S01]  /*2950*/  SHF.L.U32 R115, R6, 0x10, RZ ;  /* 0x0000001006737819 */ /* 0x000fe200000006ff */
[----:B------:R-:W-:Y:S01]  /*2960*/  FFMA.FTZ R10, R117, R10, R9 ;  /* 0x0000000a750a7223 */ /* 0x000fe20000010009 */
[----:B------:R-:W-:Y:S01]  /*2970*/  FMUL.FTZ R9, R123, R8 ;  /* 0x000000087b097220 */ /* 0x000fe20000410000 */
[-C--:B------:R-:W-:Y:S01]  /*2980*/  FFMA.FTZ R12, R125, R11.reuse, -R116 ;  /* 0x0000000b7d0c7223 */ /* 0x080fe20000010874 */
[----:B------:R-:W-:-:S02]  /*2990*/  FMUL.FTZ R116, R126, R11 ;  /* 0x0000000b7e747220 */ /* 0x000fc40000410000 */
[----:B------:R-:W-:Y:S01]  /*29a0*/  FFMA.FTZ R9, R121, R10, R9 ;  /* 0x0000000a79097223 */ /* 0x000fe20000010009 */
[----:B------:R-:W-:Y:S01]  /*29b0*/  FFMA.FTZ R122, R115, R140, R12 ;  /* 0x0000008c737a7223 */ /* 0x000fe2000001000c */
[--C-:B------:R-:W-:Y:S01]  /*29c0*/  FFMA.FTZ R11, R125, R118, R116.reuse ;  /* 0x000000767d0b7223 */ /* 0x100fe20000010074 */
[----:B------:R-:W-:Y:S01]  /*29d0*/  FMUL.FTZ R12, R123, R10 ;  /* 0x0000000a7b0c7220 */ /* 0x000fe20000410000 */
[----:B------:R-:W-:Y:S01]  /*29e0*/  PRMT R116, R13, 0x7632, R116 ;  /* 0x000076320d747816 */ /* 0x000fe20000000074 */
[----:B------:R-:W-:Y:S01]  /*29f0*/  FMUL.FTZ R118, R128, R122 ;  /* 0x0000007a80767220 */ /* 0x000fe20000410000 */
[----:B------:R-:W-:Y:S01]  /*2a00*/  FFMA.FTZ R11, R115, R142, R11 ;  /* 0x0000008e730b7223 */ /* 0x000fe2000001000b */
[----:B------:R-:W-:Y:S01]  /*2a10*/  FFMA.FTZ R12, R121, R8, -R12 ;  /* 0x00000008790c7223 */ /* 0x000fe2000001080c */
[----:B------:R-:W-:Y:S02]  /*2a20*/  SHF.L.U32 R116, R116, 0x10, RZ ;  /* 0x0000001074747819 */ /* 0x000fe400000006ff */
[-C--:B------:R-:W-:Y:S01]  /*2a30*/  FFMA.FTZ R131, R127, R11.reuse, R118 ;  /* 0x0000000b7f837223 */ /* 0x080fe20000010076 */
[----:B------:R-:W-:Y:S01]  /*2a40*/  SHF.L.U32 R118, R13, 0x10, RZ ;  /* 0x000000100d767819 */ /* 0x000fe200000006ff */
[----:B------:R-:W-:Y:S01]  /*2a50*/  FMUL.FTZ R8, R128, R11 ;  /* 0x0000000b80087220 */ /* 0x000fe20000410000 */
[----:B------:R-:W-:Y:S01]  /*2a60*/  FMUL.FTZ R147, R73, R116 ;  /* 0x0000007449937220 */ /* 0x000fe20000410000 */
[----:B------:R-:W-:-:S02]  /*2a70*/  FMUL.FTZ R10, R126, R12 ;  /* 0x0000000c7e0a7220 */ /* 0x000fc40000410000 */
[----:B------:R-:W-:Y:S01]  /*2a80*/  FFMA.FTZ R122, R127, R122, -R8 ;  /* 0x0000007a7f7a7223 */ /* 0x000fe20000010808 */
[----:B------:R-:W-:Y:S01]  /*2a90*/  FMUL.FTZ R149, R73, R118 ;  /* 0x0000007649957220 */ /* 0x000fe20000410000 */
[----:B------:R-:W-:Y:S01]  /*2aa0*/  FMUL.FTZ R8, R126, R9 ;  /* 0x000000097e087220 */ /* 0x000fe20000410000 */
[C---:B------:R-:W-:Y:S01]  /*2ab0*/  FFMA.FTZ R131, R120.reuse, R147, R131 ;  /* 0x0000009378837223 */ /* 0x040fe20000010083 */
[C---:B------:R-:W-:Y:S01]  /*2ac0*/  FFMA.FTZ R10, R125.reuse, R9, R10 ;  /* 0x000000097d0a7223 */ /* 0x040fe2000001000a */
[--C-:B------:R-:W-:Y:S01]  /*2ad0*/  FFMA.FTZ R11, R120, R149, R122.reuse ;  /* 0x00000095780b7223 */ /* 0x100fe2000001007a */
[C---:B------:R-:W-:Y:S01]  /*2ae0*/  PRMT R122, R14.reuse, 0x7632, R122 ;  /* 0x000076320e7a7816 */ /* 0x040fe2000000007a */
[----:B------:R-:W-:Y:S01]  /*2af0*/  FFMA.FTZ R8, R125, R12, -R8 ;  /* 0x0000000c7d087223 */ /* 0x000fe20000010808 */
[----:B------:R-:W-:Y:S01]  /*2b00*/  SHF.L.U32 R14, R14, 0x10, RZ ;  /* 0x000000100e0e7819 */ /* 0x000fe200000006ff */
[C---:B------:R-:W-:Y:S01]  /*2b10*/  FMUL.FTZ R124, R130.reuse, R11 ;  /* 0x0000000b827c7220 */ /* 0x040fe20000410000 */
[-C--:B------:R-:W-:Y:S01]  /*2b20*/  FMUL.FTZ R12, R130, R131.reuse ;  /* 0x00000083820c7220 */ /* 0x080fe20000410000 */
[----:B------:R-:W-:Y:S01]  /*2b30*/  SHF.L.U32 R122, R122, 0x10, RZ ;  /* 0x000000107a7a7819 */ /* 0x000fe200000006ff */
[C---:B------:R-:W-:Y:S01]  /*2b40*/  FMUL.FTZ R9, R128.reuse, R8 ;  /* 0x0000000880097220 */ /* 0x040fe20000410000 */
[----:B------:R-:W-:Y:S01]  /*2b50*/  FFMA.FTZ R144, R129, R131, R124 ;  /* 0x0000008381907223 */ /* 0x000fe2000001007c */
[----:B------:R-:W-:Y:S01]  /*2b60*/  SHF.L.U32 R124, R7, 0x10, RZ ;  /* 0x00000010077c7819 */ /* 0x000fe200000006ff */
[----:B------:R-:W-:Y:S01]  /*2b70*/  FFMA.FTZ R11, R129, R11, -R12 ;  /* 0x0000000b810b7223 */ /* 0x000fe2000001080c */
[C---:B------:R-:W-:Y:S01]  /*2b80*/  FMUL.FTZ R151, R77.reuse, R14 ;  /* 0x0000000e4d977220 */ /* 0x040fe20000410000 */
[----:B------:R-:W-:Y:S01]  /*2b90*/  FMUL.FTZ R153, R77, R122 ;  /* 0x0000007a4d997220 */ /* 0x000fe20000410000 */
[-C--:B------:R-:W-:Y:S01]  /*2ba0*/  FMUL.FTZ R12, R128, R10.reuse ;  /* 0x0000000a800c7220 */ /* 0x080fe20000410000 */
[C---:B------:R-:W-:Y:S01]  /*2bb0*/  FFMA.FTZ R9, R127.reuse, R10, R9 ;  /* 0x0000000a7f097223 */ /* 0x040fe20000010009 */
[C---:B------:R-:W-:Y:S01]  /*2bc0*/  FFMA.FTZ R11, R124.reuse, R151, R11 ;  /* 0x000000977c0b7223 */ /* 0x040fe2000001000b */
[----:B------:R-:W-:Y:S01]  /*2bd0*/  FFMA.FTZ R13, R124, R153, R144 ;  /* 0x000000997c0d7223 */ /* 0x000fe20000010090 */
[----:B------:R-:W-:Y:S01]  /*2be0*/  FFMA.FTZ R8, R127, R8, -R12 ;  /* 0x000000087f087223 */ /* 0x000fe2000001080c */
[----:B------:R-:W-:Y:S01]  /*2bf0*/  @P1 LEA R12, R54, R45, 0x3 ;  /* 0x0000002d360c1211 */ /* 0x000fe200078e18ff */
        /* <DEDUP_REMOVED lines=8> */
[----:B------:R-:W-:-:S03]  /*2c80*/  FFMA.FTZ R155, R129, R9, R148 ;  /* 0x00000009819b7223 */ /* 0x000fc60000010094 */
[----:B------:R-:W-:Y:S01]  /*2c90*/  FFMA.FTZ R156, R131, R146, R13 ;  /* 0x00000092839c7223 */ /* 0x000fe2000001000d */
[----:B------:R-:W-:Y:S01]  /*2ca0*/  FFMA.FTZ R11, R129, R8, -R10 ;  /* 0x00000008810b7223 */ /* 0x000fe2000001080a */
[----:B------:R-:W0:Y:S01]  /*2cb0*/  @P1 LDS.64 R12, [R12+0x20b8] ;  /* 0x0020b8000c0c1984 */ /* 0x000e220000000a00 */
        /* <DEDUP_REMOVED lines=13> */
.L_x_16985:
[----:B------:R-:W-:Y:S05]  /*2d90*/  BSYNC B0 ;  /* 0x0000000000007941 */ /* 0x000fea0003800000 */
.L_x_16984:
[----:B------:R-:W3:Y:S01]  /*2da0*/  SHFL.UP PT, R152, R10, 0x1, RZ ;  /* 0x042000000a987989 */ /* 0x000ee200000e00ff */
[C---:B------:R-:W-:Y:S01]  /*2db0*/  FMUL.FTZ R9, R134.reuse, R155 ;  /* 0x0000009b86097220 */ /* 0x040fe20000410000 */
[-C--:B-1----:R-:W-:Y:S01]  /*2dc0*/  FMUL.FTZ R8, R134, R11.reuse ;  /* 0x0000000b86087220 */ /* 0x082fe20000410000 */
[----:B------:R-:W-:Y:S01]  /*2dd0*/  ISETP.GE.AND P3, PT, R56, 0x1, PT ;  /* 0x000000013800780c */ /* 0x000fe20003f66270 */
[----:B------:R-:W1:Y:S01]  /*2de0*/  SHFL.UP PT, R150, R156, 0x1, RZ ;  /* 0x042000009c967989 */ /* 0x000e6200000e00ff */
[C---:B------:R-:W-:Y:S01]  /*2df0*/  FFMA.FTZ R9, R132.reuse, R11, -R9 ;  /* 0x0000000b84097223 */ /* 0x040fe20000010809 */
[----:B------:R-:W-:Y:S01]  /*2e00*/  FFMA.FTZ R8, R132, R155, R8 ;  /* 0x0000009b84087223 */ /* 0x000fe20000010008 */
[----:B------:R-:W-:Y:S01]  /*2e10*/  ISETP.GE.OR P0, PT, R42, R89, P0 ;  /* 0x000000592a00720c */ /* 0x000fe20000706670 */
[----:B-----5:R4:W-:Y:S01]  /*2e20*/  SHFL.IDX PT, R168, R41, RZ, 0x1f ;  /* 0x00001fff29a87589 */ /* 0x0209e200000e0000 */
[----:B------:R-:W-:Y:S03]  /*2e30*/  BSSY B0, `(.L_x_16986) ;  /* 0x00000d6000007945 */ /* 0x000fe60003800000 */
[----:B------:R-:W0:Y:S04]  /*2e40*/  SHFL.UP PT, R11, R9, 0x1, RZ ;  /* 0x04200000090b7989 */ /* 0x000e2800000e00ff */
[----:B------:R-:W2:Y:S01]  /*2e50*/  SHFL.UP PT, R148, R8, 0x1, RZ ;  /* 0x0420000008947989 */ /* 0x000ea200000e00ff */
[----:B----4-:R-:W-:Y:S01]  /*2e60*/  FMUL.FTZ R41, R95, R39 ;  /* 0x000000275f297220 */ /* 0x010fe20000410000 */
[C---:B---3--:R-:W-:Y:S01]  /*2e70*/  FMUL.FTZ R154, R8.reuse, R152 ;  /* 0x00000098089a7220 */ /* 0x048fe20000410000 */
[----:B-1----:R-:W-:-:S03]  /*2e80*/  FMUL.FTZ R157, R8, R150 ;  /* 0x00000096089d7220 */ /* 0x002fc60000410000 */
[C---:B------:R-:W-:Y:S01]  /*2e90*/  FFMA.FTZ R155, R9.reuse, R150, -R154 ;  /* 0x00000096099b7223 */ /* 0x040fe2000001089a */
[----:B------:R-:W-:-:S03]  /*2ea0*/  FFMA.FTZ R157, R9, R152, R157 ;  /* 0x00000098099d7223 */ /* 0x000fc6000001009d */
[----:B------:R-:W-:Y:S01]  /*2eb0*/  @P3 FADD.FTZ R156, R156, R155 ;  /* 0x0000009b9c9c3221 */ /* 0x000fe20000010000 */
[----:B0-----:R-:W-:Y:S01]  /*2ec0*/  FMUL.FTZ R152, R8, R11 ;  /* 0x0000000b08987220 */ /* 0x001fe20000410000 */
[----:B------:R-:W-:-:S03]  /*2ed0*/  @P3 FADD.FTZ R10, R10, R157 ;  /* 0x0000009d0a0a3221 */ /* 0x000fc60000010000 */
[----:B------:R-:W0:Y:S01]  /*2ee0*/  SHFL.UP PT, R154, R156, 0x2, RZ ;  /* 0x044000009c9a7989 */ /* 0x000e2200000e00ff */
[CC--:B--2---:R-:W-:Y:S01]  /*2ef0*/  FMUL.FTZ R150, R8.reuse, R148.reuse ;  /* 0x0000009408967220 */ /* 0x0c4fe20000410000 */
[C---:B------:R-:W-:Y:S02]  /*2f00*/  FFMA.FTZ R155, R9.reuse, R148, R152 ;  /* 0x00000094099b7223 */ /* 0x040fe40000010098 */
[----:B------:R-:W1:Y:S01]  /*2f10*/  SHFL.UP PT, R152, R10, 0x2, RZ ;  /* 0x044000000a987989 */ /* 0x000e6200000e00ff */
[----:B------:R-:W-:Y:S02]  /*2f20*/  @P3 FFMA.FTZ R9, R9, R11, -R150 ;  /* 0x0000000b09093223 */ /* 0x000fe40000010896 */
[----:B------:R-:W-:Y:S02]  /*2f30*/  FSEL R155, R8, R155, !P3 ;  /* 0x0000009b089b7208 */ /* 0x000fe40005800000 */
[----:B------:R-:W-:Y:S01]  /*2f40*/  ISETP.GE.AND P3, PT, R56, 0x2, PT ;  /* 0x000000023800780c */ /* 0x000fe20003f66270 */
[----:B------:R-:W2:Y:S04]  /*2f50*/  SHFL.UP PT, R8, R9, 0x2, RZ ;  /* 0x0440000009087989 */ /* 0x000ea800000e00ff */
[----:B------:R-:W3:Y:S01]  /*2f60*/  SHFL.UP PT, R148, R155, 0x2, RZ ;  /* 0x044000009b947989 */ /* 0x000ee200000e00ff */
[C---:B0-----:R-:W-:Y:S01]  /*2f70*/  FMUL.FTZ R150, R155.reuse, R154 ;  /* 0x0000009a9b967220 */ /* 0x041fe20000410000 */
[----:B-1----:R-:W-:-:S03]  /*2f80*/  FMUL.FTZ R11, R155, R152 ;  /* 0x000000989b0b7220 */ /* 0x002fc60000410000 */
[C---:B------:R-:W-:Y:S01]  /*2f90*/  FFMA.FTZ R159, R9.reuse, R152, R150 ;  /* 0x00000098099f7223 */ /* 0x040fe20000010096 */
[----:B------:R-:W-:-:S03]  /*2fa0*/  FFMA.FTZ R157, R9, R154, -R11 ;  /* 0x0000009a099d7223 */ /* 0x000fc6000001080b */
[----:B------:R-:W-:Y:S01]  /*2fb0*/  @P3 FADD.FTZ R10, R10, R159 ;  /* 0x0000009f0a0a3221 */ /* 0x000fe20000010000 */
[C---:B--2---:R-:W-:Y:S01]  /*2fc0*/  FMUL.FTZ R150, R155.reuse, R8 ;  /* 0x000000089b967220 */ /* 0x044fe20000410000 */
[----:B------:R-:W-:Y:S01]  /*2fd0*/  @P3 FADD.FTZ R156, R156, R157 ;  /* 0x0000009d9c9c3221 */ /* 0x000fe20000010000 */
[-C--:B---3--:R-:W-:Y:S02]  /*2fe0*/  FMUL.FTZ R11, R155, R148.reuse ;  /* 0x000000949b0b7220 */ /* 0x088fe40000410000 */
[C---:B------:R-:W-:Y:S01]  /*2ff0*/  FFMA.FTZ R150, R9.reuse, R148, R150 ;  /* 0x0000009409967223 */ /* 0x040fe20000010096 */
[----:B------:R-:W0:Y:S01]  /*3000*/  SHFL.UP PT, R152, R10, 0x4, RZ ;  /* 0x048000000a987989 */ /* 0x000e2200000e00ff */
[----:B------:R-:W-:-:S03]  /*3010*/  @P3 FFMA.FTZ R9, R9, R8, -R11 ;  /* 0x0000000809093223 */ /* 0x000fc6000001080b */
[----:B------:R-:W1:Y:S01]  /*3020*/  SHFL.UP PT, R148, R156, 0x4, RZ ;  /* 0x048000009c947989 */ /* 0x000e6200000e00ff */
[----:B------:R-:W-:Y:S02]  /*3030*/  FSEL R150, R155, R150, !P3 ;  /* 0x000000969b967208 */ /* 0x000fe40005800000 */
[----:B------:R-:W-:Y:S01]  /*3040*/  ISETP.GE.AND P3, PT, R56, 0x4, PT ;  /* 0x000000043800780c */ /* 0x000fe20003f66270 */
[----:B------:R-:W2:Y:S04]  /*3050*/  SHFL.UP PT, R8, R9, 0x4, RZ ;  /* 0x0480000009087989 */ /* 0x000ea800000e00ff */
[----:B------:R-:W3:Y:S01]  /*3060*/  SHFL.UP PT, R11, R150, 0x4, RZ ;  /* 0x04800000960b7989 */ /* 0x000ee200000e00ff */
[----:B0-----:R-:W-:-:S04]  /*3070*/  FMUL.FTZ R154, R150, R152 ;  /* 0x00000098969a7220 */ /* 0x001fc80000410000 */
[CC--:B-1----:R-:W-:Y:S01]  /*3080*/  FFMA.FTZ R155, R9.reuse, R148.reuse, -R154 ;  /* 0x00000094099b7223 */ /* 0x0c2fe2000001089a */
[C---:B------:R-:W-:Y:S01]  /*3090*/  FMUL.FTZ R157, R150.reuse, R148 ;  /* 0x00000094969d7220 */ /* 0x040fe20000410000 */
[----:B--2---:R-:W-:Y:S02]  /*30a0*/  FMUL.FTZ R148, R150, R8 ;  /* 0x0000000896947220 */ /* 0x004fe40000410000 */
[----:B------:R-:W-:Y:S01]  /*30b0*/  @P3 FADD.FTZ R156, R156, R155 ;  /* 0x0000009b9c9c3221 */ /* 0x000fe20000010000 */
[C---:B------:R-:W-:Y:S01]  /*30c0*/  FFMA.FTZ R157, R9.reuse, R152, R157 ;  /* 0x00000098099d7223 */ /* 0x040fe2000001009d */
[-C--:B---3--:R-:W-:Y:S01]  /*30d0*/  FMUL.FTZ R155, R150, R11.reuse ;  /* 0x0000000b969b7220 */ /* 0x088fe20000410000 */
[C---:B------:R-:W-:Y:S02]  /*30e0*/  FFMA.FTZ R11, R9.reuse, R11, R148 ;  /* 0x0000000b090b7223 */ /* 0x040fe40000010094 */
[----:B------:R-:W-:Y:S01]  /*30f0*/  @P3 FADD.FTZ R10, R10, R157 ;  /* 0x0000009d0a0a3221 */ /* 0x000fe20000010000 */
        /* <DEDUP_REMOVED lines=10> */
[----:B------:R-:W-:Y:S01]  /*31a0*/  FMUL.FTZ R150, R93, R38 ;  /* 0x000000265d967220 */ /* 0x000fe20000410000 */
[----:B--2---:R-:W-:Y:S01]  /*31b0*/  FMUL.FTZ R157, R11, R8 ;  /* 0x000000080b9d7220 */ /* 0x004fe20000410000 */
[----:B------:R-:W-:Y:S01]  /*31c0*/  FFMA.FTZ R159, R9, R152, -R159 ;  /* 0x00000098099f7223 */ /* 0x000fe2000001089f */
[----:B------:R-:W-:Y:S01]  /*31d0*/  @P3 FADD.FTZ R10, R10, R161 ;  /* 0x000000a10a0a3221 */ /* 0x000fe20000010000 */
[-C--:B---3--:R-:W-:Y:S01]  /*31e0*/  FMUL.FTZ R155, R11, R148.reuse ;  /* 0x000000940b9b7220 */ /* 0x088fe20000410000 */
[C---:B------:R-:W-:Y:S01]  /*31f0*/  FFMA.FTZ R148, R9.reuse, R148, R157 ;  /* 0x0000009409947223 */ /* 0x040fe2000001009d */
[----:B------:R-:W-:Y:S02]  /*3200*/  @P3 FADD.FTZ R156, R156, R159 ;  /* 0x0000009f9c9c3221 */ /* 0x000fe40000010000 */
[----:B------:R-:W0:Y:S01]  /*3210*/  SHFL.UP PT, R158, R10, 0x10, RZ ;  /* 0x060000000a9e7989 */ /* 0x000e2200000e00ff */
[----:B------:R-:W-:Y:S01]  /*3220*/  @P3 FFMA.FTZ R9, R9, R8, -R155 ;  /* 0x0000000809093223 */ /* 0x000fe2000001089b */
[----:B------:R-:W-:Y:S01]  /*3230*/  FMUL.FTZ R157, R91, R39 ;  /* 0x000000275b9d7220 */ /* 0x000fe20000410000 */
[----:B------:R-:W-:Y:S01]  /*3240*/  FSEL R11, R11, R148, !P3 ;  /* 0x000000940b0b7208 */ /* 0x000fe20005800000 */
[----:B------:R-:W1:Y:S01]  /*3250*/  SHFL.UP PT, R154, R156, 0x10, RZ ;  /* 0x060000009c9a7989 */ /* 0x000e6200000e00ff */
[----:B------:R-:W-:Y:S01]  /*3260*/  FMUL.FTZ R155, R91, R38 ;  /* 0x000000265b9b7220 */ /* 0x000fe20000410000 */
[----:B------:R-:W-:Y:S01]  /*3270*/  FMUL.FTZ R161, R132, R157 ;  /* 0x0000009d84a17220 */ /* 0x000fe20000410000 */
[----:B------:R-:W-:Y:S01]  /*3280*/  FMUL.FTZ R148, R93, R39 ;  /* 0x000000275d947220 */ /* 0x000fe20000410000 */
[----:B------:R-:W2:Y:S01]  /*3290*/  SHFL.UP PT, R8, R9, 0x10, RZ ;  /* 0x0600000009087989 */ /* 0x000ea200000e00ff */
[C---:B------:R-:W-:Y:S01]  /*32a0*/  FMUL.FTZ R159, R134.reuse, R157 ;  /* 0x0000009d869f7220 */ /* 0x040fe20000410000 */
[-C--:B------:R-:W-:Y:S01]  /*32b0*/  FFMA.FTZ R161, -R134, R155.reuse, -R161 ;  /* 0x0000009b86a17223 */ /* 0x080fe200000109a1 */
[----:B------:R-:W-:Y:S01]  /*32c0*/  ISETP.GE.AND P3, PT, R56, 0x10, PT ;  /* 0x000000103800780c */ /* 0x000fe20003f66270 */
[----:B------:R-:W3:Y:S01]  /*32d0*/  SHFL.UP PT, R152, R11, 0x10, RZ ;  /* 0x060000000b987989 */ /* 0x000ee200000e00ff */
[----:B------:R-:W-:Y:S01]  /*32e0*/  FFMA.FTZ R159, R132, R155, -R159 ;  /* 0x0000009b849f7223 */ /* 0x000fe2000001089f */
[----:B------:R-:W-:-:S03]  /*32f0*/  FADD.FTZ R162, -R148, R161 ;  /* 0x000000a194a27221 */ /* 0x000fc60000010100 */
[----:B------:R-:W-:Y:S01]  /*3300*/  FADD.FTZ R161, R150, R159 ;  /* 0x0000009f96a17221 */ /* 0x000fe20000010000 */
[----:B------:R-:W-:-:S04]  /*3310*/  FMUL.FTZ R164, R130, -R162 ;  /* 0x800000a282a47220 */ /* 0x000fc80000410000 */
[-C--:B------:R-:W-:Y:S01]  /*3320*/  FFMA.FTZ R165, R129, R161.reuse, -R164 ;  /* 0x000000a181a57223 */ /* 0x080fe200000108a4 */
[----:B------:R-:W-:Y:S01]  /*3330*/  FMUL.FTZ R164, R130, -R161 ;  /* 0x800000a182a47220 */ /* 0x000fe20000410000 */
[----:B0-----:R-:W-:-:S03]  /*3340*/  FMUL.FTZ R160, R11, R158 ;  /* 0x0000009e0ba07220 */ /* 0x001fc60000410000 */
[----:B------:R-:W-:Y:S01]  /*3350*/  FFMA.FTZ R169, R129, R162, R164 ;  /* 0x000000a281a97223 */ /* 0x000fe200000100a4 */
[-C--:B-1----:R-:W-:Y:S01]  /*3360*/  FFMA.FTZ R161, R9, R154.reuse, -R160 ;  /* 0x0000009a09a17223 */ /* 0x082fe200000108a0 */
[C---:B------:R-:W-:Y:S01]  /*3370*/  FMUL.FTZ R163, R11.reuse, R154 ;  /* 0x0000009a0ba37220 */ /* 0x040fe20000410000 */
[----:B------:R0:W-:Y:S01]  /*3380*/  SHFL.IDX PT, R164, R40, RZ, 0x1f ;  /* 0x00001fff28a47589 */ /* 0x0001e200000e0000 */
[----:B------:R-:W-:Y:S01]  /*3390*/  LOP3.LUT R162, R54, 0x1f, RZ, 0xc0, !PT ;  /* 0x0000001f36a27812 */ /* 0x000fe200078ec0ff */
[----:B--2---:R-:W-:Y:S01]  /*33a0*/  FMUL.FTZ R159, R11, R8 ;  /* 0x000000080b9f7220 */ /* 0x004fe20000410000 */
[C---:B------:R-:W-:Y:S01]  /*33b0*/  FFMA.FTZ R163, R9.reuse, R158, R163 ;  /* 0x0000009e09a37223 */ /* 0x040fe200000100a3 */
[----:B------:R-:W-:Y:S01]  /*33c0*/  @P3 FADD.FTZ R156, R156, R161 ;  /* 0x000000a19c9c3221 */ /* 0x000fe20000010000 */
[----:B------:R-:W-:Y:S01]  /*33d0*/  ISETP.NE.AND P6, PT, R162, 0x1f, PT ;  /* 0x0000001fa200780c */ /* 0x000fe20003fc5270 */
[-C--:B---3--:R-:W-:Y:S01]  /*33e0*/  FFMA.FTZ R154, R9, R152.reuse, R159 ;  /* 0x00000098099a7223 */ /* 0x088fe2000001009f */
[C---:B------:R-:W-:Y:S01]  /*33f0*/  FMUL.FTZ R159, R11.reuse, R152 ;  /* 0x000000980b9f7220 */ /* 0x040fe20000410000 */
[----:B------:R-:W-:Y:S01]  /*3400*/  FMUL.FTZ R152, R94, R38 ;  /* 0x000000265e987220 */ /* 0x000fe20000410000 */
[----:B------:R-:W-:Y:S01]  /*3410*/  @P3 FADD.FTZ R10, R10, R163 ;  /* 0x000000a30a0a3221 */ /* 0x000fe20000010000 */
[----:B------:R-:W-:Y:S01]  /*3420*/  SHFL.UP PT, R156, R156, 0x1, RZ ;  /* 0x042000009c9c7989 */ /* 0x000fe200000e00ff */
[----:B------:R-:W-:Y:S01]  /*3430*/  FSEL R11, R11, R154, !P3 ;  /* 0x0000009a0b0b7208 */ /* 0x000fe20005800000 */
[----:B------:R-:W-:Y:S01]  /*3440*/  @P3 FFMA.FTZ R9, R9, R8, -R159 ;  /* 0x0000000809093223 */ /* 0x000fe2000001089f */
[----:B------:R-:W-:Y:S01]  /*3450*/  FMUL.FTZ R154, R94, R39 ;  /* 0x000000275e9a7220 */ /* 0x000fe20000410000 */
[----:B------:R-:W-:Y:S01]  /*3460*/  FADD.FTZ R165, R152, R165 ;  /* 0x000000a598a57221 */ /* 0x000fe20000010000 */
[----:B------:R-:W-:Y:S01]  /*3470*/  SHFL.UP PT, R10, R10, 0x1, RZ ;  /* 0x042000000a0a7989 */ /* 0x000fe200000e00ff */
[----:B0-----:R-:W-:Y:S01]  /*3480*/  FMUL.FTZ R40, R95, R38 ;  /* 0x000000265f287220 */ /* 0x001fe20000410000 */
[----:B------:R-:W-:Y:S01]  /*3490*/  FADD.FTZ R169, -R154, R169 ;  /* 0x000000a99aa97221 */ /* 0x000fe20000010100 */
[----:B------:R-:W-:Y:S01]  /*34a0*/  FMUL.FTZ R158, R128, -R165 ;  /* 0x800000a5809e7220 */ /* 0x000fe20000410000 */
[----:B------:R-:W0:Y:S01]  /*34b0*/  SHFL.UP PT, R11, R11, 0x1, RZ ;  /* 0x042000000b0b7989 */ /* 0x000e2200000e00ff */
[----:B------:R-:W-:Y:S01]  /*34c0*/  ISETP.GT.U32.AND P3, PT, R162, 0x1b, PT ;  /* 0x0000001ba200780c */ /* 0x000fe20003f64070 */
[-C--:B------:R-:W-:Y:S01]  /*34d0*/  FMUL.FTZ R8, R128, -R169.reuse ;  /* 0x800000a980087220 */ /* 0x080fe20000410000 */
[C---:B------:R-:W-:Y:S01]  /*34e0*/  FFMA.FTZ R158, R127.reuse, R169, R158 ;  /* 0x000000a97f9e7223 */ /* 0x040fe2000001009e */
[----:B------:R-:W1:Y:S01]  /*34f0*/  SHFL.UP PT, R9, R9, 0x1, RZ ;  /* 0x0420000009097989 */ /* 0x000e6200000e00ff */
[C---:B------:R-:W-:Y:S01]  /*3500*/  ISETP.GT.U32.AND P4, PT, R162.reuse, 0x17, PT ;  /* 0x00000017a200780c */ /* 0x040fe20003f84070 */
[----:B------:R-:W-:Y:S01]  /*3510*/  FFMA.FTZ R165, R127, R165, -R8 ;  /* 0x000000a57fa57223 */ /* 0x000fe20000010808 */
[----:B------:R-:W-:Y:S01]  /*3520*/  FADD.FTZ R158, -R41, R158 ;  /* 0x0000009e299e7221 */ /* 0x000fe20000010100 */
[----:B------:R-:W-:-:S02]  /*3530*/  ISETP.GT.U32.AND P5, PT, R162, 0xf, PT ;  /* 0x0000000fa200780c */ /* 0x000fc40003fa4070 */
[----:B------:R-:W-:Y:S01]  /*3540*/  FADD.FTZ R165, R40, R165 ;  /* 0x000000a528a57221 */ /* 0x000fe20000010000 */
[----:B------:R-:W-:-:S04]  /*3550*/  FMUL.FTZ R160, R126, -R158 ;  /* 0x8000009e7ea07220 */ /* 0x000fc80000410000 */
[-C--:B------:R-:W-:Y:S01]  /*3560*/  FFMA.FTZ R161, R125, R165.reuse, -R160 ;  /* 0x000000a57da17223 */ /* 0x080fe200000108a0 */
[----:B------:R-:W-:Y:S01]  /*3570*/  FMUL.FTZ R160, R126, -R165 ;  /* 0x800000a57ea07220 */ /* 0x000fe20000410000 */
[----:B------:R-:W-:Y:S01]  /*3580*/  @!P0 LEA R165, R92, R45, 0x4 ;  /* 0x0000002d5ca58211 */ /* 0x000fe200078e20ff */
[C---:B0-----:R-:W-:Y:S01]  /*3590*/  FMUL.FTZ R8, R11.reuse, R168 ;  /* 0x000000a80b087220 */ /* 0x041fe20000410000 */
[----:B------:R-:W-:-:S03]  /*35a0*/  FMUL.FTZ R159, R11, R164 ;  /* 0x000000a40b9f7220 */ /* 0x000fc60000410000 */
[C---:B-1----:R-:W-:Y:S01]  /*35b0*/  FFMA.FTZ R11, R9.reuse, R164, -R8 ;  /* 0x000000a4090b7223 */ /* 0x042fe20000010808 */
[----:B------:R-:W-:Y:S01]  /*35c0*/  FFMA.FTZ R159, R9, R168, R159 ;  /* 0x000000a8099f7223 */ /* 0x000fe2000001009f */
[----:B------:R-:W-:Y:S01]  /*35d0*/  FFMA.FTZ R9, R125, R158, R160 ;  /* 0x0000009e7d097223 */ /* 0x000fe200000100a0 */
[----:B------:R-:W-:Y:S01]  /*35e0*/  FMUL.FTZ R160, R96, R39 ;  /* 0x0000002760a07220 */ /* 0x000fe20000410000 */
[----:B------:R-:W-:Y:S01]  /*35f0*/  @P2 FADD.FTZ R164, R156, R11 ;  /* 0x0000000b9ca42221 */ /* 0x000fe20000010000 */
[----:B------:R-:W-:Y:S01]  /*3600*/  @P2 FADD.FTZ R168, R10, R159 ;  /* 0x0000009f0aa82221 */ /* 0x000fe20000010000 */
[----:B------:R-:W-:Y:S01]  /*3610*/  FMUL.FTZ R156, R96, R38 ;  /* 0x00000026609c7220 */ /* 0x000fe20000410000 */
[----:B------:R-:W-:Y:S01]  /*3620*/  FADD.FTZ R10, -R160, R9 ;  /* 0x00000009a00a7221 */ /* 0x000fe20000010100 */
[C---:B------:R-:W-:Y:S01]  /*3630*/  FMUL.FTZ R11, R134.reuse, -R12 ;  /* 0x8000000c860b7220 */ /* 0x040fe20000410000 */
[-C--:B------:R-:W-:Y:S01]  /*3640*/  FMUL.FTZ R9, R134, R13.reuse ;  /* 0x0000000d86097220 */ /* 0x080fe20000410000 */
[----:B------:R-:W-:Y:S01]  /*3650*/  FADD.FTZ R8, R156, R161 ;  /* 0x000000a19c087221 */ /* 0x000fe20000010000 */
[C---:B------:R-:W-:Y:S01]  /*3660*/  FMUL.FTZ R158, R123.reuse, -R10 ;  /* 0x8000000a7b9e7220 */ /* 0x040fe20000410000 */
[----:B------:R-:W-:Y:S01]  /*3670*/  FFMA.FTZ R11, R132, -R13, R11 ;  /* 0x8000000d840b7223 */ /* 0x000fe2000001000b */
[----:B------:R-:W-:Y:S01]  /*3680*/  ISETP.GT.U32.AND P2, PT, R162, 0x1d, PT ;  /* 0x0000001da200780c */ /* 0x000fe20003f44070 */
[-C--:B------:R-:W-:Y:S01]  /*3690*/  FMUL.FTZ R159, R123, -R8.reuse ;  /* 0x800000087b9f7220 */ /* 0x080fe20000410000 */
[C---:B------:R-:W-:Y:S01]  /*36a0*/  FFMA.FTZ R162, R121.reuse, R8, -R158 ;  /* 0x0000000879a27223 */ /* 0x040fe2000001089e */
[----:B------:R-:W-:Y:S01]  /*36b0*/  FFMA.FTZ R9, R132, R12, -R9 ;  /* 0x0000000c84097223 */ /* 0x000fe20000010809 */
[C---:B------:R-:W-:Y:S01]  /*36c0*/  FMUL.FTZ R8, R130.reuse, -R11 ;  /* 0x8000000b82087220 */ /* 0x040fe20000410000 */
[----:B------:R-:W-:Y:S01]  /*36d0*/  FFMA.FTZ R161, R121, R10, R159 ;  /* 0x0000000a79a17223 */ /* 0x000fe2000001009f */
[----:B------:R-:W-:Y:S01]  /*36e0*/  FMUL.FTZ R158, R97, R39 ;  /* 0x00000027619e7220 */ /* 0x000fe20000410000 */
[-C--:B------:R-:W-:Y:S01]  /*36f0*/  FMUL.FTZ R10, R130, -R9.reuse ;  /* 0x80000009820a7220 */ /* 0x080fe20000410000 */
[----:B------:R-:W-:Y:S01]  /*3700*/  FFMA.FTZ R8, R129, R9, -R8 ;  /* 0x0000000981087223 */ /* 0x000fe20000010808 */
[----:B------:R-:W-:Y:S01]  /*3710*/  FMUL.FTZ R159, R97, R38 ;  /* 0x00000026619f7220 */ /* 0x000fe20000410000 */
[----:B------:R-:W-:Y:S01]  /*3720*/  FADD.FTZ R172, -R158, R161 ;  /* 0x000000a19eac7221 */ /* 0x000fe20000010100 */
[----:B------:R-:W-:Y:S01]  /*3730*/  FFMA.FTZ R10, R129, R11, R10 ;  /* 0x0000000b810a7223 */ /* 0x000fe2000001000a */
[C---:B------:R-:W-:Y:S01]  /*3740*/  FMUL.FTZ R9, R128.reuse, -R8 ;  /* 0x8000000880097220 */ /* 0x040fe20000410000 */
        /* <DEDUP_REMOVED lines=16> */
[----:B------:R-:W-:-:S02]  /*3850*/  MOV R8, 0x3f800000 ;  /* 0x3f80000000087802 */ /* 0x000fc40000000f00 */
[----:B------:R-:W-:Y:S01]  /*3860*/  CS2R R10, SRZ ;  /* 0x00000000000a7805 */ /* 0x000fe2000001ff00 */
[-C--:B------:R-:W-:Y:S01]  /*3870*/  FMUL.FTZ R174, R123, -R172.reuse ;  /* 0x800000ac7bae7220 */ /* 0x080fe20000410000 */
[----:B------:R-:W-:Y:S01]  /*3880*/  FFMA.FTZ R172, R121, R172, R163 ;  /* 0x000000ac79ac7223 */ /* 0x000fe200000100a3 */
[C---:B------:R-:W-:Y:S01]  /*3890*/  FMUL.FTZ R163, R3.reuse, R164 ;  /* 0x000000a403a37220 */ /* 0x040fe20000410000 */
[----:B------:R-:W-:Y:S01]  /*38a0*/  FMUL.FTZ R162, R90, R38 ;  /* 0x000000265aa27220 */ /* 0x000fe20000410000 */
[----:B------:R-:W-:Y:S01]  /*38b0*/  FMUL.FTZ R3, R3, R168 ;  /* 0x000000a803037220 */ /* 0x000fe20000410000 */
[----:B------:R-:W-:Y:S01]  /*38c0*/  FFMA.FTZ R174, R121, R170, -R174 ;  /* 0x000000aa79ae7223 */ /* 0x000fe200000108ae */
[----:B------:R-:W-:Y:S01]  /*38d0*/  FFMA.FTZ R168, R2, R168, R163 ;  /* 0x000000a802a87223 */ /* 0x000fe200000100a3 */
[----:B------:R-:W-:Y:S01]  /*38e0*/  FADD.FTZ R169, R162, R169 ;  /* 0x000000a9a2a97221 */ /* 0x000fe20000010000 */
[----:B------:R-:W-:Y:S01]  /*38f0*/  FMUL.FTZ R173, R114, -R171 ;  /* 0x800000ab72ad7220 */ /* 0x000fe20000410000 */
[----:B------:R-:W-:Y:S01]  /*3900*/  FFMA.FTZ R2, R2, R164, -R3 ;  /* 0x000000a402027223 */ /* 0x000fe20000010803 */
[----:B------:R0:W1:Y:S01]  /*3910*/  @!P0 LDS.128 R8, [R165+0x21b0] ;  /* 0x0021b000a5088984 */ /* 0x0000620000000c00 */
[----:B------:R-:W-:Y:S01]  /*3920*/  FMUL.FTZ R170, R119, -R174 ;  /* 0x800000ae77aa7220 */ /* 0x000fe20000410000 */
[----:B------:R-:W-:Y:S01]  /*3930*/  FADD.FTZ R3, R141, R168 ;  /* 0x000000a88d037221 */ /* 0x000fe20000010000 */
[-C--:B------:R-:W-:Y:S01]  /*3940*/  FMUL.FTZ R176, R114, -R169.reuse ;  /* 0x800000a972b07220 */ /* 0x080fe20000410000 */
[----:B------:R-:W-:Y:S01]  /*3950*/  FFMA.FTZ R173, R112, R169, -R173 ;  /* 0x000000a970ad7223 */ /* 0x000fe200000108ad */
[----:B------:R-:W-:Y:S01]  /*3960*/  FADD.FTZ R178, R137, R2 ;  /* 0x0000000289b27221 */ /* 0x000fe20000010000 */
[-C--:B------:R-:W-:Y:S01]  /*3970*/  FFMA.FTZ R169, R117, R172.reuse, R170 ;  /* 0x000000ac75a97223 */ /* 0x080fe200000100aa */
[C---:B------:R-:W-:Y:S01]  /*3980*/  FMUL.FTZ R137, R114.reuse, R3 ;  /* 0x0000000372897220 */ /* 0x040fe20000410000 */
[----:B0-----:R-:W-:Y:S01]  /*3990*/  FMUL.FTZ R165, R119, -R172 ;  /* 0x800000ac77a57220 */ /* 0x001fe20000410000 */
[CC--:B------:R-:W-:Y:S01]  /*39a0*/  FMUL.FTZ R164, R114.reuse, R178.reuse ;  /* 0x000000b272a47220 */ /* 0x0c0fe20000410000 */
[----:B------:R-:W-:Y:S01]  /*39b0*/  FMUL.FTZ R163, R114, -R169 ;  /* 0x800000a972a37220 */ /* 0x000fe20000410000 */
[C---:B------:R-:W-:Y:S01]  /*39c0*/  FFMA.FTZ R141, R112.reuse, R178, -R137 ;  /* 0x000000b2708d7223 */ /* 0x040fe20000010889 */
[----:B------:R-:W-:Y:S01]  /*39d0*/  FFMA.FTZ R165, R117, R174, -R165 ;  /* 0x000000ae75a57223 */ /* 0x000fe200000108a5 */
[----:B------:R-:W-:Y:S01]  /*39e0*/  FFMA.FTZ R176, R112, R171, R176 ;  /* 0x000000ab70b07223 */ /* 0x000fe200000100b0 */
[C---:B------:R-:W-:Y:S01]  /*39f0*/  FMUL.FTZ R2, R0.reuse, R38 ;  /* 0x0000002600027220 */ /* 0x040fe20000410000 */
[----:B------:R-:W-:Y:S01]  /*3a00*/  FMUL.FTZ R137, R0, R39 ;  /* 0x0000002700897220 */ /* 0x000fe20000410000 */
[-C--:B------:R-:W-:Y:S01]  /*3a10*/  FMUL.FTZ R168, R114, -R165.reuse ;  /* 0x800000a572a87220 */ /* 0x080fe20000410000 */
[C---:B------:R-:W-:Y:S01]  /*3a20*/  FFMA.FTZ R163, R112.reuse, R165, -R163 ;  /* 0x000000a570a37223 */ /* 0x040fe200000108a3 */
[----:B------:R-:W-:Y:S01]  /*3a30*/  FFMA.FTZ R38, R112, R3, R164 ;  /* 0x0000000370267223 */ /* 0x000fe200000100a4 */
[----:B------:R-:W-:Y:S01]  /*3a40*/  FADD.FTZ R164, R2, R173 ;  /* 0x000000ad02a47221 */ /* 0x000fe20000010000 */
[----:B------:R-:W-:Y:S01]  /*3a50*/  FFMA.FTZ R168, R112, R169, R168 ;  /* 0x000000a970a87223 */ /* 0x000fe200000100a8 */
[----:B------:R-:W-:Y:S01]  /*3a60*/  FADD.FTZ R165, -R137, R176 ;  /* 0x000000b089a57221 */ /* 0x000fe20000010100 */
[C---:B------:R-:W-:Y:S01]  /*3a70*/  FFMA.FTZ R141, R100.reuse, R139, R141 ;  /* 0x0000008b648d7223 */ /* 0x040fe2000001008d */
[----:B------:R-:W-:Y:S01]  /*3a80*/  FFMA.FTZ R169, R100, R135, R38 ;  /* 0x0000008764a97223 */ /* 0x000fe20000010026 */
[----:B------:R0:W2:Y:S04]  /*3a90*/  SHFL.DOWN PT, R39, R164, 0x1, 0x1f ;  /* 0x08201f00a4277f89 */ /* 0x0000a800000e0000 */
[----:B------:R0:W3:Y:S04]  /*3aa0*/  SHFL.DOWN PT, R135, R163, 0x1, 0x1f ;  /* 0x08201f00a3877f89 */ /* 0x0000e800000e0000 */
[----:B------:R0:W4:Y:S04]  /*3ab0*/  SHFL.DOWN PT, R139, R168, 0x1, 0x1f ;  /* 0x08201f00a88b7f89 */ /* 0x00012800000e0000 */
[----:B------:R0:W0:Y:S01]  /*3ac0*/  SHFL.DOWN PT, R171, R165, 0x1, 0x1f ;  /* 0x08201f00a5ab7f89 */ /* 0x00002200000e0000 */
[----:B------:R-:W-:Y:S05]  /*3ad0*/  @!P6 BRA `(.L_x_16987) ;  /* 0x00000000002ce947 */ /* 0x000fea0003800000 */
[C---:B----4-:R-:W-:Y:S01]  /*3ae0*/  FMUL.FTZ R38, R168.reuse, R139 ;  /* 0x0000008ba8267220 */ /* 0x050fe20000410000 */
[C---:B0-----:R-:W-:Y:S01]  /*3af0*/  FMUL.FTZ R170, R168.reuse, R171 ;  /* 0x000000aba8aa7220 */ /* 0x041fe20000410000 */
[----:B--2---:R-:W-:Y:S01]  /*3b00*/  FMUL.FTZ R172, R168, R39 ;  /* 0x00000027a8ac7220 */ /* 0x004fe20000410000 */
        /* <DEDUP_REMOVED lines=8> */
.L_x_16987:
[----:B------:R-:W-:Y:S05]  /*3b90*/  BSYNC B0 ;  /* 0x0000000000007941 */ /* 0x000fea0003800000 */
.L_x_16986:
[C---:B------:R-:W-:Y:S01]  /*3ba0*/  FMUL.FTZ R38, R119.reuse, R169 ;  /* 0x000000a977267220 */ /* 0x040fe20000410000 */
[-C--:B------:R-:W-:Y:S01]  /*3bb0*/  FMUL.FTZ R170, R119, R141.reuse ;  /* 0x0000008d77aa7220 */ /* 0x080fe20000410000 */
[----:B----4-:R4:W1:Y:S01]  /*3bc0*/  SHFL.DOWN PT, R139, R163, 0x2, 0x1f ;  /* 0x08401f00a38b7f89 */ /* 0x01086200000e0000 */
[----:B------:R-:W-:Y:S01]  /*3bd0*/  BSSY B0, `(.L_x_16988) ;  /* 0x0000012000007945 */ /* 0x000fe20003800000 */
[C---:B--2---:R-:W-:Y:S01]  /*3be0*/  FFMA.FTZ R39, R117.reuse, R141, -R38 ;  /* 0x0000008d75277223 */ /* 0x044fe20000010826 */
[----:B------:R-:W-:Y:S01]  /*3bf0*/  FFMA.FTZ R170, R117, R169, R170 ;  /* 0x000000a975aa7223 */ /* 0x000fe200000100aa */
[----:B0-----:R4:W0:Y:S04]  /*3c00*/  SHFL.DOWN PT, R171, R168, 0x2, 0x1f ;  /* 0x08401f00a8ab7f89 */ /* 0x00182800000e0000 */
[----:B---3--:R4:W2:Y:S04]  /*3c10*/  SHFL.DOWN PT, R135, R164, 0x2, 0x1f ;  /* 0x08401f00a4877f89 */ /* 0x0088a800000e0000 */
[----:B------:R4:W3:Y:S01]  /*3c20*/  SHFL.DOWN PT, R173, R165, 0x2, 0x1f ;  /* 0x08401f00a5ad7f89 */ /* 0x0008e200000e0000 */
[----:B------:R-:W-:Y:S05]  /*3c30*/  @P2 BRA `(.L_x_16989) ;  /* 0x00000000002c2947 */ /* 0x000fea0003800000 */
[C---:B0-----:R-:W-:Y:S01]  /*3c40*/  FMUL.FTZ R38, R168.reuse, R171 ;  /* 0x000000aba8267220 */ /* 0x041fe20000410000 */
[C---:B---3--:R-:W-:Y:S01]  /*3c50*/  FMUL.FTZ R172, R168.reuse, R173 ;  /* 0x000000ada8ac7220 */ /* 0x048fe20000410000 */
[C---:B--2---:R-:W-:Y:S01]  /*3c60*/  FMUL.FTZ R174, R168.reuse, R135 ;  /* 0x00000087a8ae7220 */ /* 0x044fe20000410000 */
[-C--:B-1--4-:R-:W-:Y:S01]  /*3c70*/  FMUL.FTZ R168, R168, R139.reuse ;  /* 0x0000008ba8a87220 */ /* 0x092fe20000410000 */
[C---:B------:R-:W-:Y:S01]  /*3c80*/  FFMA.FTZ R38, R163.reuse, R139, -R38 ;  /* 0x0000008ba3267223 */ /* 0x040fe20000010826 */
[C---:B------:R-:W-:Y:S01]  /*3c90*/  FFMA.FTZ R135, R163.reuse, R135, -R172 ;  /* 0x00000087a3877223 */ /* 0x040fe200000108ac */
[C---:B------:R-:W-:Y:S01]  /*3ca0*/  FFMA.FTZ R174, R163.reuse, R173, R174 ;  /* 0x000000ada3ae7223 */ /* 0x040fe200000100ae */
[----:B------:R-:W-:Y:S02]  /*3cb0*/  FFMA.FTZ R168, R163, R171, R168 ;  /* 0x000000aba3a87223 */ /* 0x000fe400000100a8 */
[----:B------:R-:W-:Y:S01]  /*3cc0*/  FADD.FTZ R164, R164, R135 ;  /* 0x00000087a4a47221 */ /* 0x000fe20000010000 */
[----:B------:R-:W-:Y:S01]  /*3cd0*/  FADD.FTZ R165, R165, R174 ;  /* 0x000000aea5a57221 */ /* 0x000fe20000010000 */
[----:B------:R-:W-:-:S07]  /*3ce0*/  MOV R163, R38 ;  /* 0x0000002600a37202 */ /* 0x000fce0000000f00 */
.L_x_16989:
[----:B------:R-:W-:Y:S05]  /*3cf0*/  BSYNC B0 ;  /* 0x0000000000007941 */ /* 0x000fea0003800000 */
.L_x_16988:
[----:B------:R-:W-:Y:S01]  /*3d00*/  FMUL.FTZ R172, R80, R99 ;  /* 0x0000006350ac7220 */ /* 0x000fe20000410000 */
[C---:B0-----:R-:W-:Y:S01]  /*3d10*/  FFMA.FTZ R171, R104.reuse, R143, R39 ;  /* 0x0000008f68ab7223 */ /* 0x041fe20000010027 */
[----:B---3--:R-:W-:Y:S01]  /*3d20*/  FFMA.FTZ R173, R104, R145, R170 ;  /* 0x0000009168ad7223 */ /* 0x008fe200000100aa */
[----:B--2---:R-:W-:Y:S01]  /*3d30*/  FFMA.FTZ R135, R0, R178, RZ ;  /* 0x000000b200877223 */ /* 0x004fe200000100ff */
[-C--:B------:R-:W-:Y:S01]  /*3d40*/  FFMA.FTZ R39, R102, -R172.reuse, R3 ;  /* 0x800000ac66277223 */ /* 0x080fe20000010003 */
[----:B------:R-:W-:Y:S01]  /*3d50*/  FFMA.FTZ R38, R101, -R172, R178 ;  /* 0x800000ac65267223 */ /* 0x000fe200000100b2 */
[----:B------:R-:W-:Y:S01]  /*3d60*/  FFMA.FTZ R3, R0, -R3, RZ ;  /* 0x8000000300037223 */ /* 0x000fe200000100ff */
[----:B------:R-:W-:Y:S01]  /*3d70*/  FMUL.FTZ R172, R123, R171 ;  /* 0x000000ab7bac7220 */ /* 0x000fe20000410000 */
[----:B-1----:R-:W-:Y:S01]  /*3d80*/  FMUL.FTZ R139, R75, R100 ;  /* 0x000000644b8b7220 */ /* 0x002fe20000410000 */
[----:B------:R-:W-:Y:S01]  /*3d90*/  FMUL.FTZ R170, R123, R173 ;  /* 0x000000ad7baa7220 */ /* 0x000fe20000410000 */
[C---:B------:R-:W-:Y:S01]  /*3da0*/  FFMA.FTZ R176, R90.reuse, -R169, R3 ;  /* 0x800000a95ab07223 */ /* 0x040fe20000010003 */
[C---:B------:R-:W-:Y:S01]  /*3db0*/  FFMA.FTZ R3, R121.reuse, R173, R172 ;  /* 0x000000ad79037223 */ /* 0x040fe200000100ac */
[----:B------:R-:W-:Y:S01]  /*3dc0*/  FFMA.FTZ R174, R90, R141, R135 ;  /* 0x0000008d5aae7223 */ /* 0x000fe20000010087 */
[----:B------:R-:W-:Y:S01]  /*3dd0*/  FFMA.FTZ R170, R121, R171, -R170 ;  /* 0x000000ab79aa7223 */ /* 0x000fe200000108aa */
[-C--:B------:R-:W-:Y:S01]  /*3de0*/  FFMA.FTZ R135, R106, -R139.reuse, R141 ;  /* 0x8000008b6a877223 */ /* 0x080fe2000001008d */
[C---:B------:R-:W-:Y:S01]  /*3df0*/  FFMA.FTZ R178, R109.reuse, R136, R3 ;  /* 0x000000886db27223 */ /* 0x040fe20000010003 */
[----:B------:R0:W1:Y:S01]  /*3e00*/  SHFL.DOWN PT, R141, R163, 0x4, 0x1f ;  /* 0x08801f00a38d7f89 */ /* 0x00006200000e0000 */
[----:B------:R-:W-:Y:S01]  /*3e10*/  BSSY B0, `(.L_x_16990) ;  /* 0x0000012000007945 */ /* 0x000fe20003800000 */
[----:B------:R-:W-:Y:S01]  /*3e20*/  FFMA.FTZ R139, R98, -R139, R169 ;  /* 0x8000008b628b7223 */ /* 0x000fe200000100a9 */
[----:B------:R-:W-:Y:S01]  /*3e30*/  FFMA.FTZ R172, R109, R138, R170 ;  /* 0x0000008a6dac7223 */ /* 0x000fe200000100aa */
[----:B------:R0:W2:Y:S04]  /*3e40*/  SHFL.DOWN PT, R143, R168, 0x4, 0x1f ;  /* 0x08801f00a88f7f89 */ /* 0x0000a800000e0000 */
[----:B------:R0:W3:Y:S04]  /*3e50*/  SHFL.DOWN PT, R3, R164, 0x4, 0x1f ;  /* 0x08801f00a4037f89 */ /* 0x0000e800000e0000 */
[----:B------:R0:W0:Y:S01]  /*3e60*/  SHFL.DOWN PT, R145, R165, 0x4, 0x1f ;  /* 0x08801f00a5917f89 */ /* 0x00002200000e0000 */
[----:B------:R-:W-:Y:S05]  /*3e70*/  @P3 BRA `(.L_x_16991) ;  /* 0x00000000002c3947 */ /* 0x000fea0003800000 */
[C---:B--2---:R-:W-:Y:S01]  /*3e80*/  FMUL.FTZ R136, R168.reuse, R143 ;  /* 0x0000008fa8887220 */ /* 0x044fe20000410000 */
[C---:B0-----:R-:W-:Y:S01]  /*3e90*/  FMUL.FTZ R138, R168.reuse, R145 ;  /* 0x00000091a88a7220 */ /* 0x041fe20000410000 */
[C---:B---3--:R-:W-:Y:S01]  /*3ea0*/  FMUL.FTZ R170, R168.reuse, R3 ;  /* 0x00000003a8aa7220 */ /* 0x048fe20000410000 */
        /* <DEDUP_REMOVED lines=8> */
.L_x_16991:
[----:B------:R-:W-:Y:S05]  /*3f30*/  BSYNC B0 ;  /* 0x0000000000007941 */ /* 0x000fea0003800000 */
.L_x_16990:
[C---:B------:R-:W-:Y:S01]  /*3f40*/  FMUL.FTZ R138, R126.reuse, R172 ;  /* 0x000000ac7e8a7220 */ /* 0x040fe20000410000 */
[----:B0-----:R-:W-:Y:S01]  /*3f50*/  FMUL.FTZ R145, R79, R104 ;  /* 0x000000684f917220 */ /* 0x001fe20000410000 */
[-C--:B------:R-:W-:Y:S01]  /*3f60*/  FMUL.FTZ R136, R126, R178.reuse ;  /* 0x000000b27e887220 */ /* 0x080fe20000410000 */
[----:B-1----:R-:W-:Y:S01]  /*3f70*/  FFMA.FTZ R141, R97, R171, R174 ;  /* 0x000000ab618d7223 */ /* 0x002fe200000100ae */
[----:B---3--:R-:W-:Y:S01]  /*3f80*/  FFMA.FTZ R3, R125, R178, R138 ;  /* 0x000000b27d037223 */ /* 0x008fe2000001008a */
[----:B--2---:R-:W-:Y:S01]  /*3f90*/  FFMA.FTZ R143, R97, -R173, R176 ;  /* 0x800000ad618f7223 */ /* 0x004fe200000100b0 */
[----:B------:R-:W-:Y:S01]  /*3fa0*/  FFMA.FTZ R170, R125, R172, -R136 ;  /* 0x000000ac7daa7223 */ /* 0x000fe20000010888 */
[-C--:B------:R-:W-:Y:S01]  /*3fb0*/  FFMA.FTZ R136, R108, -R145.reuse, R171 ;  /* 0x800000916c887223 */ /* 0x080fe200000100ab */
[----:B------:R-:W-:Y:S01]  /*3fc0*/  FFMA.FTZ R138, R110, -R145, R173 ;  /* 0x800000916e8a7223 */ /* 0x000fe200000100ad */
[C---:B------:R-:W-:Y:S01]  /*3fd0*/  FFMA.FTZ R169, R115.reuse, R142, R3 ;  /* 0x0000008e73a97223 */ /* 0x040fe20000010003 */
[----:B------:R0:W1:Y:S01]  /*3fe0*/  SHFL.DOWN PT, R145, R163, 0x8, 0x1f ;  /* 0x09001f00a3917f89 */ /* 0x00006200000e0000 */
[----:B------:R-:W-:Y:S01]  /*3ff0*/  BSSY B0, `(.L_x_16992) ;  /* 0x0000011000007945 */ /* 0x000fe20003800000 */
[----:B------:R-:W-:-:S02]  /*4000*/  FFMA.FTZ R180, R115, R140, R170 ;  /* 0x0000008c73b47223 */ /* 0x000fc400000100aa */
        /* <DEDUP_REMOVED lines=15> */
.L_x_16993:
[----:B------:R-:W-:Y:S05]  /*4100*/  BSYNC B0 ;  /* 0x0000000000007941 */ /* 0x000fea0003800000 */
.L_x_16992:
[C---:B------:R-:W-:Y:S01]  /*4110*/  FMUL.FTZ R140, R128.reuse, R169 ;  /* 0x000000a9808c7220 */ /* 0x040fe20000410000 */
[----:B------:R-:W-:Y:S01]  /*4120*/  FMUL.FTZ R142, R128, R180 ;  /* 0x000000b4808e7220 */ /* 0x000fe20000410000 */
[----:B------:R-:W-:Y:S01]  /*4130*/  FMUL.FTZ R170, R76, R109 ;  /* 0x0000006d4caa7220 */ /* 0x000fe20000410000 */
[----:B------:R-:W-:Y:S01]  /*4140*/  FFMA.FTZ R176, R96, -R178, R143 ;  /* 0x800000b260b07223 */ /* 0x000fe2000001008f */
[C---:B---3--:R-:W-:Y:S01]  /*4150*/  FFMA.FTZ R3, R127.reuse, R180, -R140 ;  /* 0x000000b47f037223 */ /* 0x048fe2000001088c */
[----:B------:R-:W-:Y:S01]  /*4160*/  FFMA.FTZ R142, R127, R169, R142 ;  /* 0x000000a97f8e7223 */ /* 0x000fe2000001008e */
[----:B------:R3:W0:Y:S01]  /*4170*/  SHFL.DOWN PT, R143, R163, 0x10, 0x1f ;  /* 0x0a001f00a38f7f89 */ /* 0x00062200000e0000 */
[----:B------:R-:W-:Y:S01]  /*4180*/  BSSY B0, `(.L_x_16994) ;  /* 0x0000015000007945 */ /* 0x000fe20003800000 */
[C---:B------:R-:W-:Y:S01]  /*4190*/  FFMA.FTZ R175, R120.reuse, R149, R3 ;  /* 0x0000009578af7223 */ /* 0x040fe20000010003 */
[----:B------:R-:W-:Y:S01]  /*41a0*/  FFMA.FTZ R177, R120, R147, R142 ;  /* 0x0000009378b17223 */ /* 0x000fe2000001008e */
[----:B-1----:R3:W1:Y:S01]  /*41b0*/  SHFL.DOWN PT, R145, R168, 0x10, 0x1f ;  /* 0x0a001f00a8917f89 */ /* 0x00266200000e0000 */
[----:B------:R-:W-:Y:S01]  /*41c0*/  FFMA.FTZ R174, R96, R172, R141 ;  /* 0x000000ac60ae7223 */ /* 0x000fe2000001008d */
[-C--:B------:R-:W-:Y:S01]  /*41d0*/  FFMA.FTZ R140, R105, -R170.reuse, R172 ;  /* 0x800000aa698c7223 */ /* 0x080fe200000100ac */
[----:B------:R-:W-:Y:S01]  /*41e0*/  FFMA.FTZ R141, R107, -R170, R178 ;  /* 0x800000aa6b8d7223 */ /* 0x000fe200000100b2 */
[----:B------:R3:W0:Y:S04]  /*41f0*/  SHFL.DOWN PT, R3, R164, 0x10, 0x1f ;  /* 0x0a001f00a4037f89 */ /* 0x00062800000e0000 */
        /* <DEDUP_REMOVED lines=13> */
.L_x_16995:
[----:B------:R-:W-:Y:S05]  /*42d0*/  BSYNC B0 ;  /* 0x0000000000007941 */ /* 0x000fea0003800000 */
.L_x_16994:
[----:B------:R-:W-:Y:S01]  /*42e0*/  FMUL.FTZ R142, R130, R177 ;  /* 0x000000b1828e7220 */ /* 0x000fe20000410000 */
[----:B------:R-:W-:Y:S01]  /*42f0*/  FMUL.FTZ R172, R78, R115 ;  /* 0x000000734eac7220 */ /* 0x000fe20000410000 */
[-C--:B------:R-:W-:Y:S01]  /*4300*/  FMUL.FTZ R170, R130, R175.reuse ;  /* 0x000000af82aa7220 */ /* 0x080fe20000410000 */
[----:B-1----:R-:W-:Y:S01]  /*4310*/  FFMA.FTZ R145, R95, R180, R174 ;  /* 0x000000b45f917223 */ /* 0x002fe200000100ae */
[----:B0-----:R-:W-:Y:S01]  /*4320*/  FFMA.FTZ R3, R129, R175, -R142 ;  /* 0x000000af81037223 */ /* 0x001fe2000001088e */
[----:B------:R-:W-:Y:S01]  /*4330*/  FFMA.FTZ R142, R111, -R172, R180 ;  /* 0x800000ac6f8e7223 */ /* 0x000fe200000100b4 */
[----:B------:R-:W-:Y:S01]  /*4340*/  SHFL.IDX PT, R173, R11, RZ, 0x1f ;  /* 0x00001fff0bad7589 */ /* 0x000fe200000e0000 */
[----:B------:R-:W-:Y:S01]  /*4350*/  FFMA.FTZ R170, R129, R177, R170 ;  /* 0x000000b181aa7223 */ /* 0x000fe200000100aa */
[----:B------:R-:W-:Y:S01]  /*4360*/  FMUL.FTZ R149, R73, R120 ;  /* 0x0000007849957220 */ /* 0x000fe20000410000 */
[----:B------:R-:W-:Y:S01]  /*4370*/  FFMA.FTZ R143, R113, -R172, R169 ;  /* 0x800000ac718f7223 */ /* 0x000fe200000100a9 */
[----:B------:R-:W0:Y:S01]  /*4380*/  SHFL.DOWN PT, R180, R168, 0x1, 0x1f ;  /* 0x08201f00a8b47f89 */ /* 0x000e2200000e0000 */
[----:B------:R-:W-:Y:S01]  /*4390*/  FFMA.FTZ R153, R124, R153, R170 ;  /* 0x000000997c997223 */ /* 0x000fe200000100aa */
[----:B------:R-:W-:Y:S01]  /*43a0*/  FFMA.FTZ R172, R94, R175, R145 ;  /* 0x000000af5eac7223 */ /* 0x000fe20000010091 */
[----:B------:R-:W-:Y:S01]  /*43b0*/  FFMA.FTZ R151, R124, R151, R3 ;  /* 0x000000977c977223 */ /* 0x000fe20000010003 */
[----:B--2---:R-:W1:Y:S01]  /*43c0*/  SHFL.IDX PT, R171, R10, RZ, 0x1f ;  /* 0x00001fff0aab7589 */ /* 0x004e6200000e0000 */
[----:B------:R-:W-:Y:S01]  /*43d0*/  FFMA.FTZ R145, R118, -R149, R175 ;  /* 0x8000009576917223 */ /* 0x000fe200000100af */
[----:B------:R-:W-:Y:S01]  /*43e0*/  FMUL.FTZ R3, R134, R153 ;  /* 0x0000009986037220 */ /* 0x000fe20000410000 */
[----:B------:R-:W-:Y:S01]  /*43f0*/  FFMA.FTZ R147, R95, -R169, R176 ;  /* 0x800000a95f937223 */ /* 0x000fe200000100b0 */
[----:B------:R-:W2:Y:S01]  /*4400*/  SHFL.DOWN PT, R179, R163, 0x1, 0x1f ;  /* 0x08201f00a3b37f89 */ /* 0x000ea200000e0000 */
[----:B------:R-:W-:Y:S01]  /*4410*/  ISETP.NE.AND P0, PT, R54, RZ, PT ;  /* 0x000000ff3600720c */ /* 0x000fe20003f05270 */
[-C--:B------:R-:W-:Y:S01]  /*4420*/  FFMA.FTZ R170, R132, R151.reuse, -R3 ;  /* 0x0000009784aa7223 */ /* 0x080fe20000010803 */
[----:B------:R-:W-:Y:S01]  /*4430*/  FMUL.FTZ R3, R134, R151 ;  /* 0x0000009786037220 */ /* 0x000fe20000410000 */
[----:B------:R-:W5:Y:S01]  /*4440*/  SHFL.DOWN PT, R181, R164, 0x1, 0x1f ;  /* 0x08201f00a4b57f89 */ /* 0x000f6200000e0000 */
[----:B------:R-:W-:Y:S01]  /*4450*/  FFMA.FTZ R174, R94, -R177, R147 ;  /* 0x800000b15eae7223 */ /* 0x000fe20000010093 */
[----:B------:R-:W-:Y:S01]  /*4460*/  FFMA.FTZ R176, R131, R146, R170 ;  /* 0x0000009283b07223 */ /* 0x000fe200000100aa */
[----:B------:R-:W-:Y:S01]  /*4470*/  FFMA.FTZ R170, R132, R153, R3 ;  /* 0x0000009984aa7223 */ /* 0x000fe20000010003 */
[----:B------:R-:W5:Y:S01]  /*4480*/  SHFL.DOWN PT, R175, R165, 0x1, 0x1f ;  /* 0x08201f00a5af7f89 */ /* 0x000f6200000e0000 */
[----:B------:R-:W-:Y:S01]  /*4490*/  FFMA.FTZ R147, R116, -R149, R177 ;  /* 0x8000009574937223 */ /* 0x000fe200000100b1 */
[----:B------:R-:W-:Y:S01]  /*44a0*/  FFMA.FTZ R177, R93, R151, R172 ;  /* 0x000000975db17223 */ /* 0x000fe200000100ac */
[----:B------:R-:W-:Y:S01]  /*44b0*/  FFMA.FTZ R178, R131, R144, R170 ;  /* 0x0000009083b27223 */ /* 0x000fe200000100aa */
[----:B---34-:R-:W3:Y:S01]  /*44c0*/  SHFL.IDX PT, R168, R168, RZ, 0x1f ;  /* 0x00001fffa8a87589 */ /* 0x018ee200000e0000 */
[----:B------:R-:W-:Y:S01]  /*44d0*/  FMUL.FTZ R149, R77, R124 ;  /* 0x0000007c4d957220 */ /* 0x000fe20000410000 */
[----:B------:R-:W-:Y:S01]  /*44e0*/  FFMA.FTZ R3, R93, -R153, R174 ;  /* 0x800000995d037223 */ /* 0x000fe200000100ae */
[----:B------:R-:W-:Y:S01]  /*44f0*/  FMUL.FTZ R174, R74, R131 ;  /* 0x000000834aae7220 */ /* 0x000fe20000410000 */
[----:B------:R4:W3:Y:S01]  /*4500*/  SHFL.IDX PT, R169, R163, RZ, 0x1f ;  /* 0x00001fffa3a97589 */ /* 0x0008e200000e0000 */
[----:B0-----:R-:W-:Y:S01]  /*4510*/  @P1 FMUL.FTZ R170, R180, R173 ;  /* 0x000000adb4aa1220 */ /* 0x001fe20000410000 */
[----:B------:R-:W-:Y:S01]  /*4520*/  FFMA.FTZ R146, R14, -R149, R151 ;  /* 0x800000950e927223 */ /* 0x000fe20000010097 */
[----:B------:R-:W-:Y:S01]  /*4530*/  FMUL.FTZ R144, R91, R176 ;  /* 0x000000b05b907220 */ /* 0x000fe20000410000 */
[----:B-1----:R-:W-:Y:S01]  /*4540*/  @P1 FMUL.FTZ R172, R180, R171 ;  /* 0x000000abb4ac1220 */ /* 0x002fe20000410000 */
[-C--:B------:R-:W-:Y:S01]  /*4550*/  FFMA.FTZ R151, R15, -R174.reuse, R176 ;  /* 0x800000ae0f977223 */ /* 0x080fe200000100b0 */
[----:B------:R-:W-:Y:S01]  /*4560*/  FFMA.FTZ R149, R122, -R149, R153 ;  /* 0x800000957a957223 */ /* 0x000fe20000010099 */
[----:B------:R-:W-:Y:S01]  /*4570*/  FFMA.FTZ R153, R133, -R174, R178 ;  /* 0x800000ae85997223 */ /* 0x000fe200000100b2 */
[C---:B--2---:R-:W-:Y:S01]  /*4580*/  @P1 FFMA.FTZ R170, R179.reuse, R171, -R170 ;  /* 0x000000abb3aa1223 */ /* 0x044fe200000108aa */
[----:B------:R-:W-:Y:S01]  /*4590*/  @P1 FFMA.FTZ R172, R179, R173, R172 ;  /* 0x000000adb3ac1223 */ /* 0x000fe200000100ac */
[----:B------:R-:W0:Y:S01]  /*45a0*/  SHFL.IDX PT, R164, R164, RZ, 0x1f ;  /* 0x00001fffa4a47589 */ /* 0x000e2200000e0000 */
[----:B------:R-:W-:Y:S01]  /*45b0*/  FMUL.FTZ R178, R91, R178 ;  /* 0x000000b25bb27220 */ /* 0x000fe20000410000 */
[----:B-----5:R-:W-:Y:S01]  /*45c0*/  @P1 FADD.FTZ R171, R181, R170 ;  /* 0x000000aab5ab1221 */ /* 0x020fe20000010000 */
[----:B------:R-:W-:Y:S01]  /*45d0*/  BSSY B0, `(.L_x_16996) ;  /* 0x00000a7000007945 */ /* 0x000fe20003800000 */
[----:B------:R-:W1:Y:S01]  /*45e0*/  SHFL.IDX PT, R165, R165, RZ, 0x1f ;  /* 0x00001fffa5a57589 */ /* 0x000e6200000e0000 */
[----:B----4-:R-:W-:Y:S01]  /*45f0*/  FADD.FTZ R163, R3, -R178 ;  /* 0x800000b203a37221 */ /* 0x010fe20000010000 */
[----:B------:R-:W-:Y:S01]  /*4600*/  @P1 FADD.FTZ R173, R175, R172 ;  /* 0x000000acafad1221 */ /* 0x000fe20000010000 */
[----:B------:R-:W-:Y:S01]  /*4610*/  FMUL.FTZ R176, R171, -R13 ;  /* 0x8000000dabb07220 */ /* 0x000fe20000410000 */
[----:B------:R-:W-:-:S02]  /*4620*/  FADD.FTZ R144, R177, R144 ;  /* 0x00000090b1907221 */ /* 0x000fc40000010000 */
[C---:B------:R-:W-:Y:S01]  /*4630*/  FMUL.FTZ R174, R173.reuse, -R13 ;  /* 0x8000000dadae7220 */ /* 0x040fe20000410000 */
[----:B------:R-:W-:Y:S01]  /*4640*/  FFMA.FTZ R176, R173, R12, R176 ;  /* 0x0000000cadb07223 */ /* 0x000fe200000100b0 */
[CC--:B---3--:R-:W-:Y:S01]  /*4650*/  FMUL.FTZ R170, R168.reuse, R11.reuse ;  /* 0x0000000ba8aa7220 */ /* 0x0c8fe20000410000 */
[C---:B------:R-:W-:Y:S01]  /*4660*/  FMUL.FTZ R172, R168.reuse, R10 ;  /* 0x0000000aa8ac7220 */ /* 0x040fe20000410000 */
[----:B------:R-:W-:Y:S01]  /*4670*/  FFMA.FTZ R174, R171, R12, -R174 ;  /* 0x0000000cabae7223 */ /* 0x000fe200000108ae */
[----:B------:R-:W-:Y:S01]  /*4680*/  FADD.FTZ R157, -R157, R176 ;  /* 0x000000b09d9d7221 */ /* 0x000fe20000010100 */
[C---:B------:R-:W-:Y:S01]  /*4690*/  FFMA.FTZ R3, R169.reuse, R10, -R170 ;  /* 0x0000000aa9037223 */ /* 0x040fe200000108aa */
[----:B------:R-:W-:Y:S01]  /*46a0*/  FFMA.FTZ R172, R169, R11, R172 ;  /* 0x0000000ba9ac7223 */ /* 0x000fe200000100ac */
[----:B------:R-:W-:Y:S01]  /*46b0*/  FADD.FTZ R155, R155, R174 ;  /* 0x000000ae9b9b7221 */ /* 0x000fe20000010000 */
[----:B------:R-:W-:Y:S01]  /*46c0*/  FMUL.FTZ R10, R168, R9 ;  /* 0x00000009a80a7220 */ /* 0x000fe20000410000 */
[----:B------:R-:W-:Y:S01]  /*46d0*/  FMUL.FTZ R11, R134, -R157 ;  /* 0x8000009d860b7220 */ /* 0x000fe20000410000 */
[-C--:B------:R-:W-:Y:S01]  /*46e0*/  FMUL.FTZ R168, R168, R8.reuse ;  /* 0x00000008a8a87220 */ /* 0x080fe20000410000 */
[-C--:B------:R-:W-:Y:S01]  /*46f0*/  FMUL.FTZ R134, R134, -R155.reuse ;  /* 0x8000009b86867220 */ /* 0x080fe20000410000 */
[----:B------:R-:W-:Y:S01]  /*4700*/  SHF.L.U32 R12, R54, 0x4, RZ ;  /* 0x00000004360c7819 */ /* 0x000fe200000006ff */
[C---:B------:R-:W-:Y:S01]  /*4710*/  FFMA.FTZ R13, R132.reuse, R155, -R11 ;  /* 0x0000009b840d7223 */ /* 0x040fe2000001080b */
[C---:B------:R-:W-:Y:S01]  /*4720*/  FFMA.FTZ R8, R169.reuse, R8, -R10 ;  /* 0x00000008a9087223 */ /* 0x040fe2000001080a */
[----:B------:R-:W-:Y:S01]  /*4730*/  FFMA.FTZ R9, R169, R9, R168 ;  /* 0x00000009a9097223 */ /* 0x000fe200000100a8 */
[----:B------:R-:W-:Y:S01]  /*4740*/  FFMA.FTZ R169, R132, R157, R134 ;  /* 0x0000009d84a97223 */ /* 0x000fe20000010086 */
[----:B------:R-:W-:Y:S01]  /*4750*/  LEA.HI.SX32 R134, R12, R12, 0x1b ;  /* 0x0000000c0c867211 */ /* 0x000fe200078fdaff */
[----:B------:R-:W-:Y:S01]  /*4760*/  FADD.FTZ R150, R150, R13 ;  /* 0x0000000d96967221 */ /* 0x000fe20000010000 */
[----:B------:R-:W-:Y:S01]  /*4770*/  P2R R10, PR, RZ, 0x1 ;  /* 0x00000001ff0a7803 */ /* 0x000fe20000000000 */
[----:B------:R-:W-:Y:S01]  /*4780*/  FADD.FTZ R148, -R148, R169 ;  /* 0x000000a994947221 */ /* 0x000fe20000010100 */
[-C--:B------:R-:W-:Y:S01]  /*4790*/  LEA R170, R134, R45.reuse, 0x2 ;  /* 0x0000002d86aa7211 */ /* 0x080fe200078e10ff */
[----:B------:R-:W-:Y:S01]  /*47a0*/  FMUL.FTZ R134, R130, -R150 ;  /* 0x8000009682867220 */ /* 0x000fe20000410000 */
[----:B0-----:R-:W-:Y:S01]  /*47b0*/  FADD.FTZ R10, R164, R3 ;  /* 0x00000003a40a7221 */ /* 0x001fe20000010000 */
[-C--:B------:R-:W-:Y:S01]  /*47c0*/  FMUL.FTZ R3, R130, -R148.reuse ;  /* 0x8000009482037220 */ /* 0x080fe20000410000 */
[----:B-1----:R-:W-:Y:S01]  /*47d0*/  FADD.FTZ R11, R165, R172 ;  /* 0x000000aca50b7221 */ /* 0x002fe20000010000 */
[----:B------:R-:W-:Y:S01]  /*47e0*/  @!P0 LEA R171, R92, R45, 0x4 ;  /* 0x0000002d5cab8211 */ /* 0x000fe200078e20ff */
[-C--:B------:R-:W-:Y:S01]  /*47f0*/  FFMA.FTZ R13, R129, R148.reuse, R134 ;  /* 0x00000094810d7223 */ /* 0x080fe20000010086 */
[----:B------:R-:W-:Y:S01]  /*4800*/  FMUL.FTZ R169, R77, R148 ;  /* 0x000000944da97220 */ /* 0x000fe20000410000 */
[-C--:B------:R-:W-:Y:S01]  /*4810*/  FFMA.FTZ R3, R129, R150.reuse, -R3 ;  /* 0x0000009681037223 */ /* 0x080fe20000010803 */
[----:B------:R-:W-:Y:S01]  /*4820*/  FMUL.FTZ R165, R77, R150 ;  /* 0x000000964da57220 */ /* 0x000fe20000410000 */
[----:B------:R-:W-:Y:S01]  /*4830*/  FADD.FTZ R154, -R154, R13 ;  /* 0x0000000d9a9a7221 */ /* 0x000fe20000010100 */
[----:B------:R0:W-:Y:S01]  /*4840*/  @!P0 STS.128 [R171+0x21b0], R8 ;  /* 0x0021b008ab008388 */ /* 0x0001e20000000c00 */
[----:B------:R-:W-:Y:S01]  /*4850*/  FADD.FTZ R152, R152, R3 ;  /* 0x0000000398987221 */ /* 0x000fe20000010000 */
[----:B------:R-:W-:Y:S01]  /*4860*/  FMUL.FTZ R130, R149, R165 ;  /* 0x000000a595827220 */ /* 0x000fe20000410000 */
[----:B------:R-:W-:Y:S01]  /*4870*/  FMUL.FTZ R134, R73, R154 ;  /* 0x0000009a49867220 */ /* 0x000fe20000410000 */
[----:B------:R-:W-:Y:S01]  /*4880*/  FMUL.FTZ R12, R74, R155 ;  /* 0x0000009b4a0c7220 */ /* 0x000fe20000410000 */
[----:B------:R-:W-:Y:S01]  /*4890*/  FMUL.FTZ R129, R124, R165 ;  /* 0x000000a57c817220 */ /* 0x000fe20000410000 */
[----:B------:R-:W-:-:S02]  /*48a0*/  FMUL.FTZ R132, R74, R157 ;  /* 0x0000009d4a847220 */ /* 0x000fc40000410000 */
[C---:B------:R-:W-:Y:S02]  /*48b0*/  FMUL.FTZ R164, R131.reuse, R12 ;  /* 0x0000000c83a47220 */ /* 0x040fe40000410000 */
[----:B------:R-:W-:Y:S01]  /*48c0*/  FMUL.FTZ R168, R131, R132 ;  /* 0x0000008483a87220 */ /* 0x000fe20000410000 */
[----:B------:R1:W-:Y:S04]  /*48d0*/  STS [R170+0x450], R129 ;  /* 0x00045081aa007388 */ /* 0x0003e80000000800 */
[----:B------:R2:W-:Y:S01]  /*48e0*/  STS [R170+0x458], R164 ;  /* 0x000458a4aa007388 */ /* 0x0005e20000000800 */
[-C--:B0-----:R-:W-:Y:S01]  /*48f0*/  FMUL.FTZ R9, R149, R169.reuse ;  /* 0x000000a995097220 */ /* 0x081fe20000410000 */
[----:B------:R-:W-:Y:S01]  /*4900*/  FMUL.FTZ R8, R128, -R154 ;  /* 0x8000009a80087220 */ /* 0x000fe20000410000 */
[C---:B------:R-:W-:Y:S01]  /*4910*/  FFMA.FTZ R11, R146.reuse, R169, -R130 ;  /* 0x000000a9920b7223 */ /* 0x040fe20000010882 */
[----:B------:R-:W-:Y:S01]  /*4920*/  FMUL.FTZ R130, R147, R134 ;  /* 0x0000008693827220 */ /* 0x000fe20000410000 */
[----:B------:R-:W-:Y:S01]  /*4930*/  FFMA.FTZ R10, R146, R165, R9 ;  /* 0x000000a5920a7223 */ /* 0x000fe20000010009 */
[-C--:B------:R-:W-:Y:S01]  /*4940*/  FMUL.FTZ R9, R128, -R152.reuse ;  /* 0x8000009880097220 */ /* 0x080fe20000410000 */
[-C--:B------:R-:W-:Y:S01]  /*4950*/  FFMA.FTZ R3, R127, R152.reuse, -R8 ;  /* 0x000000987f037223 */ /* 0x080fe20000010808 */
[----:B------:R-:W-:Y:S01]  /*4960*/  FMUL.FTZ R128, R73, R152 ;  /* 0x0000009849807220 */ /* 0x000fe20000410000 */
[----:B-1----:R-:W-:Y:S01]  /*4970*/  FMUL.FTZ R129, R120, R134 ;  /* 0x0000008678817220 */ /* 0x002fe20000410000 */
[----:B------:R-:W-:Y:S01]  /*4980*/  FFMA.FTZ R8, R127, R154, R9 ;  /* 0x0000009a7f087223 */ /* 0x000fe20000010009 */
[----:B------:R-:W-:Y:S01]  /*4990*/  FADD.FTZ R40, R40, R3 ;  /* 0x0000000328287221 */ /* 0x000fe20000010000 */
[-C--:B------:R-:W-:Y:S01]  /*49a0*/  FMUL.FTZ R13, R120, R128.reuse ;  /* 0x00000080780d7220 */ /* 0x080fe20000410000 */
[----:B------:R-:W-:Y:S01]  /*49b0*/  FFMA.FTZ R127, R145, R128, R130 ;  /* 0x00000080917f7223 */ /* 0x000fe20000010082 */
[----:B------:R-:W-:Y:S01]  /*49c0*/  FADD.FTZ R41, -R41, R8 ;  /* 0x0000000829297221 */ /* 0x000fe20000010100 */
[C---:B------:R-:W-:Y:S01]  /*49d0*/  FMUL.FTZ R8, R126.reuse, -R40 ;  /* 0x800000287e087220 */ /* 0x040fe20000410000 */
[----:B------:R-:W-:Y:S01]  /*49e0*/  FMUL.FTZ R128, R147, R128 ;  /* 0x0000008093807220 */ /* 0x000fe20000410000 */
[----:B------:R0:W-:Y:S01]  /*49f0*/  STS [R170+0x448], R13 ;  /* 0x0004480daa007388 */ /* 0x0001e20000000800 */
[-C--:B------:R-:W-:Y:S01]  /*4a00*/  FMUL.FTZ R3, R126, -R41.reuse ;  /* 0x800000297e037220 */ /* 0x080fe20000410000 */
[CC--:B------:R-:W-:Y:S01]  /*4a10*/  FFMA.FTZ R9, R125.reuse, R41.reuse, R8 ;  /* 0x000000297d097223 */ /* 0x0c0fe20000010008 */
[-C--:B------:R-:W-:Y:S01]  /*4a20*/  FMUL.FTZ R130, R78, R40.reuse ;  /* 0x000000284e827220 */ /* 0x080fe20000410000 */
[----:B------:R1:W-:Y:S01]  /*4a30*/  STS [R170+0x45c], R168 ;  /* 0x00045ca8aa007388 */ /* 0x0003e20000000800 */
[----:B------:R-:W-:Y:S01]  /*4a40*/  FFMA.FTZ R3, R125, R40, -R3 ;  /* 0x000000287d037223 */ /* 0x000fe20000010803 */
[----:B------:R-:W-:Y:S01]  /*4a50*/  FADD.FTZ R160, -R160, R9 ;  /* 0x00000009a0a07221 */ /* 0x000fe20000010100 */
[----:B------:R-:W-:Y:S01]  /*4a60*/  FFMA.FTZ R125, R145, R134, -R128 ;  /* 0x00000086917d7223 */ /* 0x000fe20000010880 */
[----:B------:R-:W-:Y:S01]  /*4a70*/  FMUL.FTZ R128, R78, R41 ;  /* 0x000000294e807220 */ /* 0x000fe20000410000 */
[----:B------:R-:W-:Y:S01]  /*4a80*/  FADD.FTZ R156, R156, R3 ;  /* 0x000000039c9c7221 */ /* 0x000fe20000010000 */
[-C--:B------:R-:W-:Y:S01]  /*4a90*/  FMUL.FTZ R8, R123, -R160.reuse ;  /* 0x800000a07b087220 */ /* 0x080fe20000410000 */
[C---:B--2---:R-:W-:Y:S01]  /*4aa0*/  FMUL.FTZ R164, R76.reuse, R160 ;  /* 0x000000a04ca47220 */ /* 0x044fe20000410000 */
[----:B0-----:R-:W-:Y:S01]  /*4ab0*/  FMUL.FTZ R13, R115, R128 ;  /* 0x00000080730d7220 */ /* 0x001fe20000410000 */
[-C--:B------:R-:W-:Y:S01]  /*4ac0*/  FMUL.FTZ R123, R123, -R156.reuse ;  /* 0x8000009c7b7b7220 */ /* 0x080fe20000410000 */
[-C--:B------:R-:W-:Y:S01]  /*4ad0*/  FFMA.FTZ R8, R121, R156.reuse, -R8 ;  /* 0x0000009c79087223 */ /* 0x080fe20000010808 */
[----:B------:R-:W-:Y:S01]  /*4ae0*/  FMUL.FTZ R134, R76, R156 ;  /* 0x0000009c4c867220 */ /* 0x000fe20000410000 */
[----:B------:R-:W-:Y:S01]  /*4af0*/  FMUL.FTZ R3, R141, R164 ;  /* 0x000000a48d037220 */ /* 0x000fe20000410000 */
[----:B------:R-:W-:Y:S01]  /*4b00*/  FFMA.FTZ R123, R121, R160, R123 ;  /* 0x000000a0797b7223 */ /* 0x000fe2000001007b */
[----:B------:R-:W-:Y:S01]  /*4b10*/  FADD.FTZ R126, R159, R8 ;  /* 0x000000089f7e7221 */ /* 0x000fe20000010000 */
[----:B------:R0:W-:Y:S01]  /*4b20*/  STS [R170+0x444], R13 ;  /* 0x0004440daa007388 */ /* 0x0001e20000000800 */
[----:B-1----:R-:W-:Y:S01]  /*4b30*/  FFMA.FTZ R168, R140, R134, R3 ;  /* 0x000000868ca87223 */ /* 0x002fe20000010003 */
[----:B------:R-:W-:Y:S01]  /*4b40*/  FADD.FTZ R158, -R158, R123 ;  /* 0x0000007b9e9e7221 */ /* 0x000fe20000010100 */
[----:B------:R-:W-:Y:S01]  /*4b50*/  FMUL.FTZ R8, R119, -R126 ;  /* 0x8000007e77087220 */ /* 0x000fe20000410000 */
[----:B------:R-:W-:Y:S01]  /*4b60*/  FMUL.FTZ R3, R141, R134 ;  /* 0x000000868d037220 */ /* 0x000fe20000410000 */
[----:B------:R-:W-:Y:S01]  /*4b70*/  FMUL.FTZ R169, R124, R169 ;  /* 0x000000a97ca97220 */ /* 0x000fe20000410000 */
[-C--:B------:R-:W-:Y:S01]  /*4b80*/  FMUL.FTZ R119, R119, -R158.reuse ;  /* 0x8000009e77777220 */ /* 0x080fe20000410000 */
[----:B------:R-:W-:Y:S01]  /*4b90*/  FFMA.FTZ R8, R117, R158, R8 ;  /* 0x0000009e75087223 */ /* 0x000fe20000010008 */
[----:B------:R-:W-:Y:S01]  /*4ba0*/  FFMA.FTZ R171, R140, R164, -R3 ;  /* 0x000000a48cab7223 */ /* 0x000fe20000010803 */
[----:B------:R-:W-:Y:S01]  /*4bb0*/  FMUL.FTZ R121, R109, R134 ;  /* 0x000000866d797220 */ /* 0x000fe20000410000 */
[----:B0-----:R-:W-:Y:S01]  /*4bc0*/  FFMA.FTZ R13, R117, R126, -R119 ;  /* 0x0000007e750d7223 */ /* 0x001fe20000010877 */
[----:B------:R-:W-:Y:S01]  /*4bd0*/  FADD.FTZ R161, -R161, R8 ;  /* 0x00000008a1a17221 */ /* 0x000fe20000010100 */
[----:B------:R-:W-:Y:S01]  /*4be0*/  IADD3 R119, -R16, UR11, RZ ;  /* 0x0000000b10777c10 */ /* 0x000fe2000fffe1ff */
[----:B------:R-:W-:Y:S01]  /*4bf0*/  FMUL.FTZ R9, R115, R130 ;  /* 0x0000008273097220 */ /* 0x000fe20000410000 */
[----:B------:R-:W-:Y:S01]  /*4c00*/  FADD.FTZ R13, R162, R13 ;  /* 0x0000000da20d7221 */ /* 0x000fe20000010000 */
[CC--:B------:R-:W-:Y:S01]  /*4c10*/  FMUL.FTZ R3, R114.reuse, -R161.reuse ;  /* 0x800000a172037220 */ /* 0x0c0fe20000410000 */
[----:B------:R-:W-:Y:S01]  /*4c20*/  FMUL.FTZ R8, R75, R161 ;  /* 0x000000a14b087220 */ /* 0x000fe20000410000 */
[----:B------:R0:W-:Y:S01]  /*4c30*/  STS [R170+0x44c], R129 ;  /* 0x00044c81aa007388 */ /* 0x0001e20000000800 */
[-C--:B------:R-:W-:Y:S01]  /*4c40*/  FMUL.FTZ R114, R114, -R13.reuse ;  /* 0x8000000d72727220 */ /* 0x080fe20000410000 */
[C---:B------:R-:W-:Y:S01]  /*4c50*/  FFMA.FTZ R3, R112.reuse, R13, -R3 ;  /* 0x0000000d70037223 */ /* 0x040fe20000010803 */
[----:B------:R-:W-:Y:S01]  /*4c60*/  FMUL.FTZ R134, R139, R8 ;  /* 0x000000088b867220 */ /* 0x000fe20000410000 */
[----:B------:R1:W-:Y:S01]  /*4c70*/  STS [R170+0x454], R169 ;  /* 0x000454a9aa007388 */ /* 0x0003e20000000800 */
[----:B------:R-:W-:Y:S01]  /*4c80*/  FFMA.FTZ R114, R112, R161, R114 ;  /* 0x000000a170727223 */ /* 0x000fe20000010072 */
[----:B------:R-:W-:Y:S01]  /*4c90*/  FADD.FTZ R112, R2, R3 ;  /* 0x0000000302707221 */ /* 0x000fe20000010000 */
[----:B------:R-:W-:Y:S01]  /*4ca0*/  FMUL.FTZ R2, R75, R13 ;  /* 0x0000000d4b027220 */ /* 0x000fe20000410000 */
[----:B------:R-:W-:Y:S01]  /*4cb0*/  FMUL.FTZ R165, R79, R126 ;  /* 0x0000007e4fa57220 */ /* 0x000fe20000410000 */
[----:B------:R-:W-:Y:S01]  /*4cc0*/  FADD.FTZ R137, -R137, R114 ;  /* 0x0000007289897221 */ /* 0x000fe20000010100 */
[----:B------:R-:W-:Y:S01]  /*4cd0*/  LEA R114, R119, -R54, 0x1 ;  /* 0x8000003677727211 */ /* 0x000fe200078e08ff */
[-C--:B------:R-:W-:Y:S01]  /*4ce0*/  FMUL.FTZ R3, R139, R2.reuse ;  /* 0x000000028b037220 */ /* 0x080fe20000410000 */
[CC--:B------:R-:W-:Y:S01]  /*4cf0*/  FFMA.FTZ R134, R135.reuse, R2.reuse, R134 ;  /* 0x0000000287867223 */ /* 0x0c0fe20000010086 */
[----:B0-----:R-:W-:Y:S01]  /*4d00*/  FMUL.FTZ R129, R100, R2 ;  /* 0x0000000264817220 */ /* 0x001fe20000410000 */
[----:B------:R-:W-:Y:S01]  /*4d10*/  ISETP.GE.AND P0, PT, R114, 0x1, PT ;  /* 0x000000017200780c */ /* 0x000fe20003f06270 */
[-C--:B------:R-:W-:Y:S01]  /*4d20*/  FFMA.FTZ R162, R135, R8.reuse, -R3 ;  /* 0x0000000887a27223 */ /* 0x080fe20000010803 */
[----:B------:R-:W-:Y:S01]  /*4d30*/  FMUL.FTZ R159, R100, R8 ;  /* 0x00000008649f7220 */ /* 0x000fe20000410000 */
[----:B-1----:R-:W-:Y:S01]  /*4d40*/  FMUL.FTZ R169, R79, R158 ;  /* 0x0000009e4fa97220 */ /* 0x002fe20000410000 */
[C---:B------:R-:W-:Y:S01]  /*4d50*/  FMUL.FTZ R2, R80.reuse, R112 ;  /* 0x0000007050027220 */ /* 0x040fe20000410000 */
[----:B------:R-:W-:Y:S01]  /*4d60*/  FMUL.FTZ R8, R80, R137 ;  /* 0x0000008950087220 */ /* 0x000fe20000410000 */
[----:B------:R0:W-:Y:S01]  /*4d70*/  STS [R170+0x440], R9 ;  /* 0x00044009aa007388 */ /* 0x0001e20000000800 */
[----:B------:R-:W-:Y:S01]  /*4d80*/  FMUL.FTZ R164, R109, R164 ;  /* 0x000000a46da47220 */ /* 0x000fe20000410000 */
[----:B------:R-:W-:Y:S01]  /*4d90*/  FMUL.FTZ R117, R104, R169 ;  /* 0x000000a968757220 */ /* 0x000fe20000410000 */
[-C--:B------:R-:W-:Y:S01]  /*4da0*/  FMUL.FTZ R123, R99, R8.reuse ;  /* 0x00000008637b7220 */ /* 0x080fe20000410000 */
[----:B------:R1:W-:Y:S01]  /*4db0*/  STS [R170+0x438], R121 ;  /* 0x00043879aa007388 */ /* 0x0003e20000000800 */
[----:B------:R-:W-:-:S03]  /*4dc0*/  FMUL.FTZ R3, R39, R8 ;  /* 0x0000000827037220 */ /* 0x000fc60000410000 */
[----:B------:R-:W-:Y:S01]  /*4dd0*/  STS [R170+0x43c], R164 ;  /* 0x00043ca4aa007388 */ /* 0x000fe20000000800 */
[----:B0-----:R-:W-:-:S03]  /*4de0*/  FMUL.FTZ R9, R104, R165 ;  /* 0x000000a568097220 */ /* 0x001fc60000410000 */
[----:B------:R0:W-:Y:S01]  /*4df0*/  STS [R170+0x434], R117 ;  /* 0x00043475aa007388 */ /* 0x0001e20000000800 */
[----:B-1----:R-:W-:-:S03]  /*4e00*/  FMUL.FTZ R121, R99, R2 ;  /* 0x0000000263797220 */ /* 0x002fc60000410000 */
[----:B------:R1:W-:Y:S04]  /*4e10*/  STS [R170+0x430], R9 ;  /* 0x00043009aa007388 */ /* 0x0003e80000000800 */
[----:B------:R2:W-:Y:S01]  /*4e20*/  STS [R170+0x428], R129 ;  /* 0x00042881aa007388 */ /* 0x0005e20000000800 */
[----:B0-----:R-:W-:-:S03]  /*4e30*/  FFMA.FTZ R117, R38, R2, R3 ;  /* 0x0000000226757223 */ /* 0x001fc60000010003 */
[----:B------:R2:W-:Y:S01]  /*4e40*/  STS [R170+0x42c], R159 ;  /* 0x00042c9faa007388 */ /* 0x0005e20000000800 */
[----:B-1----:R-:W-:-:S03]  /*4e50*/  FMUL.FTZ R9, R39, R2 ;  /* 0x0000000227097220 */ /* 0x002fc60000410000 */
[----:B------:R2:W-:Y:S01]  /*4e60*/  STS [R170+0x420], R121 ;  /* 0x00042079aa007388 */ /* 0x0005e20000000800 */
[----:B------:R-:W-:-:S03]  /*4e70*/  FFMA.FTZ R119, R38, R8, -R9 ;  /* 0x0000000826777223 */ /* 0x000fc60000010809 */
[----:B------:R2:W-:Y:S01]  /*4e80*/  STS [R170+0x424], R123 ;  /* 0x0004247baa007388 */ /* 0x0005e20000000800 */
[----:B------:R-:W-:Y:S06]  /*4e90*/  BAR.SYNC.DEFER_BLOCKING 0x0 ;  /* 0x0000000000007b1d */ /* 0x000fec0000010000 */
[----:B------:R-:W-:Y:S05]  /*4ea0*/  @!P0 BRA `(.L_x_16997) ;  /* 0x0000000000648947 */ /* 0x000fea0003800000 */
[----:B------:R-:W-:Y:S01]  /*4eb0*/  LEA.HI.SX32 R2, R54, R54, 0x1b ;  /* 0x0000003636027211 */ /* 0x000fe200078fdaff */
[-C--:B------:R-:W-:Y:S01]  /*4ec0*/  IMAD.WIDE.U32 R8, R57, R32.reuse, RZ ;  /* 0x0000002039087225 */ /* 0x080fe200078e00ff */
[----:B--2---:R-:W-:Y:S02]  /*4ed0*/  SHF.R.U32.HI R129, RZ, 0x1, R35 ;  /* 0x00000001ff817819 */ /* 0x004fe40000011623 */
[----:B------:R-:W-:Y:S01]  /*4ee0*/  LEA R121, R2, R45, 0x2 ;  /* 0x0000002d02797211 */ /* 0x000fe200078e10ff */
[----:B------:R-:W-:Y:S01]  /*4ef0*/  IMAD R2, R55, R32, RZ ;  /* 0x0000002037027224 */ /* 0x000fe200078e02ff */
[----:B------:R-:W-:Y:S01]  /*4f00*/  LEA R3, R42, 0xfffffe00, 0x9 ;  /* 0xfffffe002a037811 */ /* 0x000fe200078e48ff */
[----:B------:R-:W-:Y:S02]  /*4f10*/  IMAD R164, R129, UR14, RZ ;  /* 0x0000000e81a47c24 */ /* 0x000fe4000f8e02ff */
[----:B------:R-:W-:Y:S01]  /*4f20*/  IMAD R123, R57, R33, R2 ;  /* 0x00000021397b7224 */ /* 0x000fe200078e0202 */
[----:B------:R-:W0:Y:S01]  /*4f30*/  LDS R121, [R121+0x420] ;  /* 0x0004200079797984 */ /* 0x000e220000000800 */
[----:B------:R-:W-:Y:S01]  /*4f40*/  IADD3 R2, P0, R3, R54, RZ ;  /* 0x0000003603027210 */ /* 0x000fe20007f1e0ff */
[----:B------:R-:W-:-:S02]  /*4f50*/  IMAD R129, R103, UR26, RZ ;  /* 0x0000001a67817c24 */ /* 0x000fc4000f8e02ff */
[----:B------:R-:W-:Y:S02]  /*4f60*/  IADD3 R9, R9, R123, RZ ;  /* 0x0000007b09097210 */ /* 0x000fe40007ffe0ff */
[----:B------:R-:W-:Y:S01]  /*4f70*/  SHF.R.U64 R123, R34, 0x1, R35 ;  /* 0x00000001227b7819 */ /* 0x000fe20000001223 */
[----:B------:R-:W-:Y:S01]  /*4f80*/  IMAD R129, R92, UR27, R129 ;  /* 0x0000001b5c817c24 */ /* 0x000fe2000f8e0281 */
[----:B------:R-:W-:-:S03]  /*4f90*/  LEA.HI.X.SX32 R3, R3, RZ, 0x1, P0 ;  /* 0x000000ff03037211 */ /* 0x000fc600000f0eff */
[C---:B------:R-:W-:Y:S02]  /*4fa0*/  IMAD R103, R123.reuse, UR15, R164 ;  /* 0x0000000f7b677c24 */ /* 0x040fe4000f8e02a4 */
[----:B------:R-:W-:-:S04]  /*4fb0*/  IMAD.WIDE.U32 R8, R123, UR14, R8 ;  /* 0x0000000e7b087c25 */ /* 0x000fc8000f8e0008 */
[----:B------:R-:W-:Y:S01]  /*4fc0*/  IMAD.WIDE.U32 R2, R92, UR26, R2 ;  /* 0x0000001a5c027c25 */ /* 0x000fe2000f8e0002 */
[----:B------:R-:W-:Y:S02]  /*4fd0*/  IADD3 R103, R9, R103, RZ ;  /* 0x0000006709677210 */ /* 0x000fe40007ffe0ff */
[C---:B------:R-:W-:Y:S02]  /*4fe0*/  LEA R9, P0, R8.reuse, R30, 0x3 ;  /* 0x0000001e08097211 */ /* 0x040fe400078018ff */
[----:B------:R-:W-:Y:S02]  /*4ff0*/  IADD3 R3, R3, R129, RZ ;  /* 0x0000008103037210 */ /* 0x000fe40007ffe0ff */
[----:B------:R-:W-:Y:S02]  /*5000*/  LEA.HI.X R103, R8, R31, R103, 0x3, P0 ;  /* 0x0000001f08677211 */ /* 0x000fe400000f1c67 */
[----:B------:R-:W-:-:S04]  /*5010*/  LEA R8, P0, R2, R9, 0x2 ;  /* 0x0000000902087211 */ /* 0x000fc800078010ff */
[----:B------:R-:W-:-:S05]  /*5020*/  LEA.HI.X R9, R2, R103, R3, 0x2, P0 ;  /* 0x0000006702097211 */ /* 0x000fca00000f1403 */
[----:B0-----:R0:W-:Y:S04]  /*5030*/  REDG.E.ADD.F32.FTZ.RN.STRONG.GPU desc[UR12][R8.64], R121 ;  /* 0x00000079080079a6 */ /* 0x0011e8000c10f38c */
.L_x_16997:
[----:B------:R-:W-:Y:S05]  /*5040*/  BSYNC B0 ;  /* 0x0000000000007941 */ /* 0x000fea0003800000 */
.L_x_16996:
        /* <DEDUP_REMOVED lines=9> */
[----:B------:R-:W-:Y:S01]  /*50e0*/  FMUL.FTZ R165, R138, R165 ;  /* 0x000000a58aa57220 */ /* 0x000fe20000410000 */
[----:B------:R-:W-:Y:S01]  /*50f0*/  FADD.FTZ R119, RZ, R119 ;  /* 0x00000077ff777221 */ /* 0x000fe20000010000 */
[----:B------:R-:W-:Y:S01]  /*5100*/  IMAD R134, R55, R32, RZ ;  /* 0x0000002037867224 */ /* 0x000fe200078e02ff */
[----:B------:R-:W-:Y:S01]  /*5110*/  UIADD3 UR9, UR10, UR9, URZ ;  /* 0x000000090a097290 */ /* 0x000fe2000fffe03f */
[----:B0-----:R-:W-:Y:S01]  /*5120*/  FMUL.FTZ R9, R143, R128 ;  /* 0x000000808f097220 */ /* 0x001fe20000410000 */
[----:B------:R-:W-:Y:S01]  /*5130*/  FFMA.FTZ R8, R136, R169, -R165 ;  /* 0x000000a988087223 */ /* 0x000fe200000108a5 */
[----:B------:R-:W-:Y:S01]  /*5140*/  FADD.FTZ R119, R119, R162 ;  /* 0x000000a277777221 */ /* 0x000fe20000010000 */
[----:B------:R-:W-:Y:S01]  /*5150*/  FADD.FTZ R117, R117, R2 ;  /* 0x0000000275757221 */ /* 0x000fe20000010000 */
[----:B------:R-:W-:-:S02]  /*5160*/  IMAD R103, R57, R33, R134 ;  /* 0x0000002139677224 */ /* 0x000fc400078e0286 */
[----:B------:R-:W-:Y:S01]  /*5170*/  FFMA.FTZ R134, R142, R130, R9 ;  /* 0x000000828e867223 */ /* 0x000fe20000010009 */
[----:B------:R-:W-:-:S04]  /*5180*/  IMAD.WIDE.U32 R2, R57, R32, UR8 ;  /* 0x0000000839027e25 */ /* 0x000fc8000f8e0020 */
[----:B------:R-:W-:Y:S01]  /*5190*/  FADD.FTZ R8, R119, R8 ;  /* 0x0000000877087221 */ /* 0x000fe20000010000 */
[----:B------:R-:W-:Y:S01]  /*51a0*/  FMUL.FTZ R9, R143, R130 ;  /* 0x000000828f097220 */ /* 0x000fe20000410000 */
        /* <DEDUP_REMOVED lines=11> */
[----:B------:R-:W-:Y:S01]  /*5260*/  IMAD R128, R28, UR8, RZ ;  /* 0x000000081c807c24 */ /* 0x000fe2000f8e02ff */
[----:B------:R-:W-:Y:S01]  /*5270*/  IADD3 R103, -R89, UR4, RZ ;  /* 0x0000000459677c10 */ /* 0x000fe2000fffe1ff */
[----:B------:R-:W-:Y:S01]  /*5280*/  FADD.FTZ R8, R8, R125 ;  /* 0x0000007d08087221 */ /* 0x000fe20000010000 */
[----:B------:R-:W-:Y:S01]  /*5290*/  LEA.HI.X R3, R54, R117, RZ, 0x2, P0 ;  /* 0x0000007536037211 */ /* 0x000fe200000f14ff */
[----:B------:R-:W-:Y:S01]  /*52a0*/  FADD.FTZ R127, R134, R127 ;  /* 0x0000007f867f7221 */ /* 0x000fe20000010000 */
[----:B------:R-:W-:Y:S01]  /*52b0*/  ISETP.GE.AND P0, PT, R114, 0x21, PT ;  /* 0x000000217200780c */ /* 0x000fe20003f06270 */
[----:B------:R-:W-:-:S02]  /*52c0*/  IMAD R9, R103, -0x200, RZ ;  /* 0xfffffe0067097824 */ /* 0x000fc400078e02ff */
[----:B------:R-:W-:Y:S01]  /*52d0*/  FADD.FTZ R117, R8, R11 ;  /* 0x0000000b08757221 */ /* 0x000fe20000010000 */
[----:B------:R-:W-:Y:S01]  /*52e0*/  FMUL.FTZ R8, R153, R12 ;  /* 0x0000000c99087220 */ /* 0x000fe20000410000 */
[----:B------:R-:W-:Y:S01]  /*52f0*/  IMAD R11, R29, UR7, R128 ;  /* 0x000000071d0b7c24 */ /* 0x000fe2000f8e0280 */
[----:B------:R-:W-:Y:S01]  /*5300*/  BSSY B0, `(.L_x_16998) ;  /* 0x0000011000007945 */ /* 0x000fe20003800000 */
[----:B------:R-:W-:Y:S01]  /*5310*/  IMAD.WIDE R2, R9, 0x4, R2 ;  /* 0x0000000409027825 */ /* 0x000fe200078e0202 */
[----:B------:R-:W-:-:S03]  /*5320*/  IADD3 R9, R54, 0x20, RZ ;  /* 0x0000002036097810 */ /* 0x000fc60007ffe0ff */
[-C--:B------:R-:W-:Y:S01]  /*5330*/  FFMA.FTZ R128, R151, R132.reuse, -R8 ;  /* 0x0000008497807223 */ /* 0x080fe20000010808 */
[----:B------:R-:W-:Y:S01]  /*5340*/  FMUL.FTZ R132, R153, R132 ;  /* 0x0000008499847220 */ /* 0x000fe20000410000 */
[----:B------:R-:W-:Y:S01]  /*5350*/  FADD.FTZ R127, R127, R10 ;  /* 0x0000000a7f7f7221 */ /* 0x000fe20000010000 */
[----:B------:R-:W-:Y:S01]  /*5360*/  LEA.HI.SX32 R8, R9, R54, 0x1b ;  /* 0x0000003609087211 */ /* 0x000fe200078fdaff */
[----:B------:R-:W-:-:S04]  /*5370*/  IMAD.WIDE.U32 R2, R28, UR7, R2 ;  /* 0x000000071c027c25 */ /* 0x000fc8000f8e0002 */
[----:B------:R-:W-:Y:S01]  /*5380*/  FFMA.FTZ R132, R151, R12, R132 ;  /* 0x0000000c97847223 */ /* 0x000fe20000010084 */
[----:B------:R-:W-:Y:S01]  /*5390*/  FADD.FTZ R117, R117, R128 ;  /* 0x0000008075757221 */ /* 0x000fe20000010000 */
[----:B------:R-:W-:Y:S02]  /*53a0*/  LEA R8, R8, R45, 0x2 ;  /* 0x0000002d08087211 */ /* 0x000fe400078e10ff */
[----:B------:R-:W-:Y:S02]  /*53b0*/  IADD3 R3, R3, R11, RZ ;  /* 0x0000000b03037210 */ /* 0x000fe40007ffe0ff */
[C---:B------:R-:W-:Y:S01]  /*53c0*/  IADD3 R11, R54.reuse, 0x40, RZ ;  /* 0x00000040360b7810 */ /* 0x040fe20007ffe0ff */
[----:B------:R0:W1:Y:S01]  /*53d0*/  LDS R9, [R8+0x4a0] ;  /* 0x0004a00008097984 */ /* 0x0000620000000800 */
[----:B------:R-:W-:Y:S01]  /*53e0*/  IADD3 R103, R54, 0x60, RZ ;  /* 0x0000006036677810 */ /* 0x000fe20007ffe0ff */
[----:B------:R-:W-:Y:S06]  /*53f0*/  @!P0 BRA `(.L_x_16999) ;  /* 0x0000000000048947 */ /* 0x000fec0003800000 */
[----:B-1----:R3:W-:Y:S02]  /*5400*/  REDG.E.ADD.F32.FTZ.RN.STRONG.GPU desc[UR12][R2.64+-0x780], R9 ;  /* 0xfff88009020079a6 */ /* 0x0027e4000c10f38c */
.L_x_16999:
[----:B------:R-:W-:Y:S05]  /*5410*/  BSYNC B0 ;  /* 0x0000000000007941 */ /* 0x000fea0003800000 */
.L_x_16998:
[-C--:B0-----:R-:W-:Y:S01]  /*5420*/  LEA.HI.SX32 R8, R11, R54.reuse, 0x1b ;  /* 0x000000360b087211 */ /* 0x081fe200078fdaff */
[----:B------:R-:W-:Y:S01]  /*5430*/  BSSY B0, `(.L_x_17000) ;  /* 0x0000011000007945 */ /* 0x000fe20003800000 */
[----:B-1-3--:R-:W-:Y:S02]  /*5440*/  IADD3 R9, R54, 0x80, RZ ;  /* 0x0000008036097810 */ /* 0x00afe40007ffe0ff */
        /* <DEDUP_REMOVED lines=15> */
.L_x_17001:
[----:B------:R-:W-:Y:S05]  /*5540*/  BSYNC B0 ;  /* 0x0000000000007941 */ /* 0x000fea0003800000 */
.L_x_17000:
[----:B01----:R0:W1:Y:S01]  /*5550*/  LDS R9, [R10+0x5a0] ;  /* 0x0005a0000a097984 */ /* 0x0030620000000800 */
[----:B------:R-:W-:Y:S01]  /*5560*/  BSSY B0, `(.L_x_17002) ;  /* 0x0000006000007945 */ /* 0x000fe20003800000 */
[----:B------:R-:W-:Y:S02]  /*5570*/  IADD3 R103, R54, 0xc0, RZ ;  /* 0x000000c036677810 */ /* 0x000fe40007ffe0ff */
[----:B------:R-:W-:Y:S02]  /*5580*/  LEA.HI.SX32 R8, R11, R54, 0x1b ;  /* 0x000000360b087211 */ /* 0x000fe400078fdaff */
[----:B------:R-:W-:Y:S01]  /*5590*/  LEA R12, R12, R45, 0x2 ;  /* 0x0000002d0c0c7211 */ /* 0x000fe200078e10ff */
[----:B------:R-:W-:Y:S06]  /*55a0*/  @!P0 BRA `(.L_x_17003) ;  /* 0x0000000000048947 */ /* 0x000fec0003800000 */
[----:B-1----:R3:W-:Y:S02]  /*55b0*/  REDG.E.ADD.F32.FTZ.RN.STRONG.GPU desc[UR12][R2.64+-0x680], R9 ;  /* 0xfff98009020079a6 */ /* 0x0027e4000c10f38c */
.L_x_17003:
[----:B------:R-:W-:Y:S05]  /*55c0*/  BSYNC B0 ;  /* 0x0000000000007941 */ /* 0x000fea0003800000 */
.L_x_17002:
[----:B-1-3--:R1:W3:Y:S01]  /*55d0*/  LDS R9, [R12+0x620] ;  /* 0x000620000c097984 */ /* 0x00a2e20000000800 */
[----:B------:R-:W-:Y:S01]  /*55e0*/  BSSY B0, `(.L_x_17004) ;  /* 0x0000006000007945 */ /* 0x000fe20003800000 */
[----:B------:R-:W-:Y:S02]  /*55f0*/  IADD3 R11, R54, 0xe0, RZ ;  /* 0x000000e0360b7810 */ /* 0x000fe40007ffe0ff */
[----:B0-----:R-:W-:Y:S02]  /*5600*/  LEA.HI.SX32 R10, R103, R54, 0x1b ;  /* 0x00000036670a7211 */ /* 0x001fe400078fdaff */
[----:B------:R-:W-:Y:S01]  /*5610*/  LEA R119, R8, R45, 0x2 ;  /* 0x0000002d08777211 */ /* 0x000fe200078e10ff */
[----:B------:R-:W-:Y:S06]  /*5620*/  @!P1 BRA `(.L_x_17005) ;  /* 0x0000000000049947 */ /* 0x000fec0003800000 */
[----:B---3--:R0:W-:Y:S02]  /*5630*/  REDG.E.ADD.F32.FTZ.RN.STRONG.GPU desc[UR12][R2.64+-0x600], R9 ;  /* 0xfffa0009020079a6 */ /* 0x0081e4000c10f38c */
.L_x_17005:
[----:B------:R-:W-:Y:S05]  /*5640*/  BSYNC B0 ;  /* 0x0000000000007941 */ /* 0x000fea0003800000 */
.L_x_17004:
[----:B0--3--:R0:W3:Y:S01]  /*5650*/  LDS R9, [R119+0x6a0] ;  /* 0x0006a00077097984 */ /* 0x0090e20000000800 */
[----:B------:R-:W-:Y:S01]  /*5660*/  BSSY B0, `(.L_x_17006) ;  /* 0x0000006000007945 */ /* 0x000fe20003800000 */
[----:B------:R-:W-:Y:S02]  /*5670*/  LEA.HI.SX32 R8, R11, R54, 0x1b ;  /* 0x000000360b087211 */ /* 0x000fe400078fdaff */
[----:B------:R-:W-:Y:S02]  /*5680*/  IADD3 R103, R54, 0x100, RZ ;  /* 0x0000010036677810 */ /* 0x000fe40007ffe0ff */
[----:B------:R-:W-:Y:S01]  /*5690*/  LEA R11, R10, R45, 0x2 ;  /* 0x0000002d0a0b7211 */ /* 0x000fe200078e10ff */
[----:B------:R-:W-:Y:S06]  /*56a0*/  @!P2 BRA `(.L_x_17007) ;  /* 0x000000000004a947 */ /* 0x000fec0003800000 */
[----:B---3--:R4:W-:Y:S02]  /*56b0*/  REDG.E.ADD.F32.FTZ.RN.STRONG.GPU desc[UR12][R2.64+-0x580], R9 ;  /* 0xfffa8009020079a6 */ /* 0x0089e4000c10f38c */
.L_x_17007:
[----:B------:R-:W-:Y:S05]  /*56c0*/  BSYNC B0 ;  /* 0x0000000000007941 */ /* 0x000fea0003800000 */
.L_x_17006:
[----:B---34-:R3:W4:Y:S01]  /*56d0*/  LDS R9, [R11+0x720] ;  /* 0x000720000b097984 */ /* 0x0187220000000800 */
[----:B------:R-:W-:Y:S01]  /*56e0*/  BSSY B0, `(.L_x_17008) ;  /* 0x0000005000007945 */ /* 0x000fe20003800000 */
[----:B------:R-:W-:Y:S02]  /*56f0*/  LEA.HI.SX32 R10, R103, R54, 0x1b ;  /* 0x00000036670a7211 */ /* 0x000fe400078fdaff */
[----:B------:R-:W-:Y:S01]  /*5700*/  LEA R8, R8, R45, 0x2 ;  /* 0x0000002d08087211 */ /* 0x000fe200078e10ff */
[----:B------:R-:W-:Y:S06]  /*5710*/  @!P3 BRA `(.L_x_17009) ;  /* 0x000000000004b947 */ /* 0x000fec0003800000 */
[----:B----4-:R4:W-:Y:S02]  /*5720*/  REDG.E.ADD.F32.FTZ.RN.STRONG.GPU desc[UR12][R2.64+-0x500], R9 ;  /* 0xfffb0009020079a6 */ /* 0x0109e4000c10f38c */
.L_x_17009:
[----:B------:R-:W-:Y:S05]  /*5730*/  BSYNC B0 ;  /* 0x0000000000007941 */ /* 0x000fea0003800000 */
.L_x_17008:
[----:B----4-:R4:W0:Y:S01]  /*5740*/  LDS R9, [R8+0x7a0] ;  /* 0x0007a00008097984 */ /* 0x0108220000000800 */
[----:B------:R-:W-:Y:S01]  /*5750*/  BSSY B0, `(.L_x_17010) ;  /* 0x0000004000007945 */ /* 0x000fe20003800000 */
[----:B------:R-:W-:-:S03]  /*5760*/  LEA R10, R10, R45, 0x2 ;  /* 0x0000002d0a0a7211 */ /* 0x000fc600078e10ff */
[----:B------:R-:W-:Y:S05]  /*5770*/  @!P4 BRA `(.L_x_17011) ;  /* 0x000000000004c947 */ /* 0x000fea0003800000 */
[----:B0-----:R0:W-:Y:S02]  /*5780*/  REDG.E.ADD.F32.FTZ.RN.STRONG.GPU desc[UR12][R2.64+-0x480], R9 ;  /* 0xfffb8009020079a6 */ /* 0x0011e4000c10f38c */
.L_x_17011:
[----:B------:R-:W-:Y:S05]  /*5790*/  BSYNC B0 ;  /* 0x0000000000007941 */ /* 0x000fea0003800000 */
.L_x_17010:
[----:B0-----:R0:W0:Y:S01]  /*57a0*/  LDS R9, [R10+0x820] ;  /* 0x000820000a097984 */ /* 0x0010220000000800 */
[----:B------:R-:W-:Y:S01]  /*57b0*/  BSSY B0, `(.L_x_17012) ;  /* 0x0000005000007945 */ /* 0x000fe20003800000 */
[C---:B---3--:R-:W-:Y:S02]  /*57c0*/  IADD3 R11, R54.reuse, 0x120, RZ ;  /* 0x00000120360b7810 */ /* 0x048fe40007ffe0ff */
[----:B------:R-:W-:Y:S01]  /*57d0*/  IADD3 R103, R54, 0x140, RZ ;  /* 0x0000014036677810 */ /* 0x000fe20007ffe0ff */
[----:B------:R-:W-:Y:S06]  /*57e0*/  @!P5 BRA `(.L_x_17013) ;  /* 0x000000000004d947 */ /* 0x000fec0003800000 */
[----:B0-----:R3:W-:Y:S02]  /*57f0*/  REDG.E.ADD.F32.FTZ.RN.STRONG.GPU desc[UR12][R2.64+-0x400], R9 ;  /* 0xfffc0009020079a6 */ /* 0x0017e4000c10f38c */
.L_x_17013:
[----:B------:R-:W-:Y:S05]  /*5800*/  BSYNC B0 ;  /* 0x0000000000007941 */ /* 0x000fea0003800000 */
.L_x_17012:
[-C--:B----4-:R-:W-:Y:S01]  /*5810*/  LEA.HI.SX32 R8, R11, R54.reuse, 0x1b ;  /* 0x000000360b087211 */ /* 0x090fe200078fdaff */
[----:B------:R-:W-:Y:S01]  /*5820*/  BSSY B0, `(.L_x_17014) ;  /* 0x0000011000007945 */ /* 0x000fe20003800000 */
[----:B0--3--:R-:W-:Y:S02]  /*5830*/  IADD3 R9, R54, 0x160, RZ ;  /* 0x0000016036097810 */ /* 0x009fe40007ffe0ff */
        /* <DEDUP_REMOVED lines=15> */
.L_x_17015:
[----:B------:R-:W-:Y:S05]  /*5930*/  BSYNC B0 ;  /* 0x0000000000007941 */ /* 0x000fea0003800000 */
.L_x_17014:
[----:B01----:R0:W1:Y:S01]  /*5940*/  LDS R9, [R10+0x920] ;  /* 0x000920000a097984 */ /* 0x0030620000000800 */
[----:B------:R-:W-:Y:S01]  /*5950*/  BSSY B0, `(.L_x_17016) ;  /* 0x0000006000007945 */ /* 0x000fe20003800000 */
[----:B------:R-:W-:Y:S02]  /*5960*/  IADD3 R103, R54, 0x1a0, RZ ;  /* 0x000001a036677810 */ /* 0x000fe40007ffe0ff */
[----:B------:R-:W-:Y:S02]  /*5970*/  LEA.HI.SX32 R8, R11, R54, 0x1b ;  /* 0x000000360b087211 */ /* 0x000fe400078fdaff */
[----:B------:R-:W-:Y:S01]  /*5980*/  LEA R12, R12, R45, 0x2 ;  /* 0x0000002d0c0c7211 */ /* 0x000fe200078e10ff */
[----:B------:R-:W-:Y:S06]  /*5990*/  @!P0 BRA `(.L_x_17017) ;  /* 0x0000000000048947 */ /* 0x000fec0003800000 */
[----:B-1----:R3:W-:Y:S02]  /*59a0*/  REDG.E.ADD.F32.FTZ.RN.STRONG.GPU desc[UR12][R2.64+-0x300], R9 ;  /* 0xfffd0009020079a6 */ /* 0x0027e4000c10f38c */
.L_x_17017:
[----:B------:R-:W-:Y:S05]  /*59b0*/  BSYNC B0 ;  /* 0x0000000000007941 */ /* 0x000fea0003800000 */
.L_x_17016:
[----:B-1-3--:R1:W3:Y:S01]  /*59c0*/  LDS R9, [R12+0x9a0] ;  /* 0x0009a0000c097984 */ /* 0x00a2e20000000800 */
[----:B------:R-:W-:Y:S01]  /*59d0*/  BSSY B0, `(.L_x_17018) ;  /* 0x0000006000007945 */ /* 0x000fe20003800000 */
[----:B------:R-:W-:Y:S02]  /*59e0*/  IADD3 R11, R54, 0x1c0, RZ ;  /* 0x000001c0360b7810 */ /* 0x000fe40007ffe0ff */
[----:B0-----:R-:W-:Y:S02]  /*59f0*/  LEA.HI.SX32 R10, R103, R54, 0x1b ;  /* 0x00000036670a7211 */ /* 0x001fe400078fdaff */
[----:B------:R-:W-:Y:S01]  /*5a00*/  LEA R114, R8, R45, 0x2 ;  /* 0x0000002d08727211 */ /* 0x000fe200078e10ff */
[----:B------:R-:W-:Y:S06]  /*5a10*/  @!P1 BRA `(.L_x_17019) ;  /* 0x0000000000049947 */ /* 0x000fec0003800000 */
[----:B---3--:R0:W-:Y:S02]  /*5a20*/  REDG.E.ADD.F32.FTZ.RN.STRONG.GPU desc[UR12][R2.64+-0x280], R9 ;  /* 0xfffd8009020079a6 */ /* 0x0081e4000c10f38c */
.L_x_17019:
[----:B------:R-:W-:Y:S05]  /*5a30*/  BSYNC B0 ;  /* 0x0000000000007941 */ /* 0x000fea0003800000 */
.L_x_17018:
[----:B0--3--:R0:W3:Y:S01]  /*5a40*/  LDS R9, [R114+0xa20] ;  /* 0x000a200072097984 */ /* 0x0090e20000000800 */
[----:B------:R-:W-:Y:S01]  /*5a50*/  BSSY B0, `(.L_x_17020) ;  /* 0x0000006000007945 */ /* 0x000fe20003800000 */
[----:B------:R-:W-:Y:S02]  /*5a60*/  LEA.HI.SX32 R8, R11, R54, 0x1b ;  /* 0x000000360b087211 */ /* 0x000fe400078fdaff */
[----:B------:R-:W-:Y:S02]  /*5a70*/  IADD3 R103, R54, 0x1e0, RZ ;  /* 0x000001e036677810 */ /* 0x000fe40007ffe0ff */
[----:B------:R-:W-:Y:S01]  /*5a80*/  LEA R11, R10, R45, 0x2 ;  /* 0x0000002d0a0b7211 */ /* 0x000fe200078e10ff */
[----:B------:R-:W-:Y:S06]  /*5a90*/  @!P2 BRA `(.L_x_17021) ;  /* 0x000000000004a947 */ /* 0x000fec0003800000 */
[----:B---3--:R4:W-:Y:S02]  /*5aa0*/  REDG.E.ADD.F32.FTZ.RN.STRONG.GPU desc[UR12][R2.64+-0x200], R9 ;  /* 0xfffe0009020079a6 */ /* 0x0089e4000c10f38c */
.L_x_17021:
[----:B------:R-:W-:Y:S05]  /*5ab0*/  BSYNC B0 ;  /* 0x0000000000007941 */ /* 0x000fea0003800000 */
.L_x_17020:
[----:B---34-:R3:W4:Y:S01]  /*5ac0*/  LDS R9, [R11+0xaa0] ;  /* 0x000aa0000b097984 */ /* 0x0187220000000800 */
[----:B------:R-:W-:Y:S01]  /*5ad0*/  BSSY B0, `(.L_x_17022) ;  /* 0x0000005000007945 */ /* 0x000fe20003800000 */
[----:B------:R-:W-:Y:S02]  /*5ae0*/  LEA.HI.SX32 R10, R103, R54, 0x1b ;  /* 0x00000036670a7211 */ /* 0x000fe400078fdaff */
[----:B------:R-:W-:Y:S01]  /*5af0*/  LEA R8, R8, R45, 0x2 ;  /* 0x0000002d08087211 */ /* 0x000fe200078e10ff */
[----:B------:R-:W-:Y:S06]  /*5b00*/  @!P3 BRA `(.L_x_17023) ;  /* 0x000000000004b947 */ /* 0x000fec0003800000 */
[----:B----4-:R4:W-:Y:S02]  /*5b10*/  REDG.E.ADD.F32.FTZ.RN.STRONG.GPU desc[UR12][R2.64+-0x180], R9 ;  /* 0xfffe8009020079a6 */ /* 0x0109e4000c10f38c */
.L_x_17023:
[----:B------:R-:W-:Y:S05]  /*5b20*/  BSYNC B0 ;  /* 0x0000000000007941 */ /* 0x000fea0003800000 */
.L_x_17022:
[----:B----4-:R4:W0:Y:S01]  /*5b30*/  LDS R9, [R8+0xb20] ;  /* 0x000b200008097984 */ /* 0x0108220000000800 */
[----:B------:R-:W-:Y:S01]  /*5b40*/  BSSY B0, `(.L_x_17024) ;  /* 0x0000004000007945 */ /* 0x000fe20003800000 */
[----:B------:R-:W-:-:S03]  /*5b50*/  LEA R10, R10, R45, 0x2 ;  /* 0x0000002d0a0a7211 */ /* 0x000fc600078e10ff */
[----:B------:R-:W-:Y:S05]  /*5b60*/  @!P4 BRA `(.L_x_17025) ;  /* 0x000000000004c947 */ /* 0x000fea0003800000 */
[----:B0-----:R0:W-:Y:S02]  /*5b70*/  REDG.E.ADD.F32.FTZ.RN.STRONG.GPU desc[UR12][R2.64+-0x100], R9 ;  /* 0xffff0009020079a6 */ /* 0x0011e4000c10f38c */
.L_x_17025:
[----:B------:R-:W-:Y:S05]  /*5b80*/  BSYNC B0 ;  /* 0x0000000000007941 */ /* 0x000fea0003800000 */
.L_x_17024:
[----:B0-----:R0:W0:Y:S01]  /*5b90*/  LDS R9, [R10+0xba0] ;  /* 0x000ba0000a097984 */ /* 0x0010220000000800 */
[----:B------:R-:W-:Y:S04]  /*5ba0*/  BSSY B0, `(.L_x_17026) ;  /* 0x0000003000007945 */ /* 0x000fe80003800000 */
[----:B------:R-:W-:Y:S05]  /*5bb0*/  @!P5 BRA `(.L_x_17027) ;  /* 0x000000000004d947 */ /* 0x000fea0003800000 */
[----:B0-----:R0:W-:Y:S02]  /*5bc0*/  REDG.E.ADD.F32.FTZ.RN.STRONG.GPU desc[UR12][R2.64+-0x80], R9 ;  /* 0xffff8009020079a6 */ /* 0x0011e4000c10f38c */
.L_x_17027:
[----:B------:R-:W-:Y:S05]  /*5bd0*/  BSYNC B0 ;  /* 0x0000000000007941 */ /* 0x000fea0003800000 */
.L_x_17026:
[----:B----4-:R-:W-:Y:S01]  /*5be0*/  FADD.FTZ R8, R127, R132 ;  /* 0x000000847f087221 */ /* 0x010fe20000010000 */
[----:B0-----:R-:W0:Y:S01]  /*5bf0*/  SHFL.DOWN PT, R2, R117, 0x1, 0x1f ;  /* 0x08201f0075027f89 */ /* 0x001e2200000e0000 */
[----:B------:R-:W-:Y:S01]  /*5c00*/  ISETP.GT.AND P0, PT, R56, 0x1e, PT ;  /* 0x0000001e3800780c */ /* 0x000fe20003f04270 */
[----:B------:R-:W-:Y:S01]  /*5c10*/  FMUL.FTZ R102, R102, R137 ;  /* 0x0000008966667220 */ /* 0x000fe20000410000 */
[----:B------:R-:W-:Y:S01]  /*5c20*/  MOV R9, R117 ;  /* 0x0000007500097202 */ /* 0x000fe20000000f00 */
[----:B------:R-:W4:Y:S01]  /*5c30*/  SHFL.DOWN PT, R103, R144, 0x1, 0x1f ;  /* 0x08201f0090677f89 */ /* 0x000f2200000e0000 */
[----:B------:R-:W-:Y:S01]  /*5c40*/  MOV R10, R144 ;  /* 0x00000090000a7202 */ /* 0x000fe20000000f00 */
[----:B------:R-:W-:Y:S01]  /*5c50*/  FFMA.FTZ R102, R101, R112, R102 ;  /* 0x0000007065667223 */ /* 0x000fe20000010066 */
[----:B---3--:R-:W-:Y:S01]  /*5c60*/  MOV R11, R163 ;  /* 0x000000a3000b7202 */ /* 0x008fe20000000f00 */
[----:B-1----:R-:W1:Y:S01]  /*5c70*/  SHFL.DOWN PT, R12, R163, 0x1, 0x1f ;  /* 0x08201f00a30c7f89 */ /* 0x002e6200000e0000 */
[----:B------:R-:W-:Y:S01]  /*5c80*/  ISETP.NE.AND P1, PT, R56, RZ, PT ;  /* 0x000000ff3800720c */ /* 0x000fe20003f25270 */
[----:B------:R-:W-:Y:S01]  /*5c90*/  BSSY B0, `(.L_x_17028) ;  /* 0x0000091000007945 */ /* 0x000fe20003800000 */
[----:B------:R-:W-:Y:S01]  /*5ca0*/  ISETP.NE.AND P2, PT, R54, RZ, PT ;  /* 0x000000ff3600720c */ /* 0x000fe20003f45270 */
[----:B------:R-:W3:Y:S01]  /*5cb0*/  SHFL.DOWN PT, R3, R8, 0x1, 0x1f ;  /* 0x08201f0008037f89 */ /* 0x000ee200000e0000 */
[----:B------:R-:W-:Y:S01]  /*5cc0*/  FFMA.FTZ R71, R80, R102, R71 ;  /* 0x0000006650477223 */ /* 0x000fe20000010047 */
[----:B0-----:R-:W-:Y:S01]  /*5cd0*/  @!P0 FADD.FTZ R9, R9, R2 ;  /* 0x0000000209098221 */ /* 0x001fe20000010000 */
[----:B------:R-:W-:Y:S01]  /*5ce0*/  FMUL.FTZ R2, R133, R157 ;  /* 0x0000009d85027220 */ /* 0x000fe20000410000 */
[----:B----4-:R-:W-:-:S03]  /*5cf0*/  @!P0 FADD.FTZ R10, R10, R103 ;  /* 0x000000670a0a8221 */ /* 0x010fc60000010000 */
[----:B------:R-:W0:Y:S01]  /*5d00*/  SHFL.DOWN PT, R130, R9, 0x2, 0x1f ;  /* 0x08401f0009827f89 */ /* 0x000e2200000e0000 */
[----:B-1----:R-:W-:-:S03]  /*5d10*/  @!P0 FADD.FTZ R11, R11, R12 ;  /* 0x0000000c0b0b8221 */ /* 0x002fc60000010000 */
[----:B------:R-:W1:Y:S01]  /*5d20*/  SHFL.DOWN PT, R117, R10, 0x2, 0x1f ;  /* 0x08401f000a757f89 */ /* 0x000e6200000e0000 */
[----:B---3--:R-:W-:-:S03]  /*5d30*/  @!P0 FADD.FTZ R8, R3, R8 ;  /* 0x0000000803088221 */ /* 0x008fc60000010000 */
[----:B------:R-:W3:Y:S01]  /*5d40*/  SHFL.DOWN PT, R132, R11, 0x2, 0x1f ;  /* 0x08401f000b847f89 */ /* 0x000ee200000e0000 */
[----:B------:R-:W-:Y:S01]  /*5d50*/  ISETP.GT.AND P0, PT, R56, 0x1d, PT ;  /* 0x0000001d3800780c */ /* 0x000fe20003f04270 */
[C---:B------:R-:W-:Y:S02]  /*5d60*/  FMUL.FTZ R3, R37.reuse, R155 ;  /* 0x0000009b25037220 */ /* 0x040fe40000410000 */
[----:B------:R-:W4:Y:S02]  /*5d70*/  SHFL.DOWN PT, R103, R8, 0x2, 0x1f ;  /* 0x08401f0008677f89 */ /* 0x000f2400000e0000 */
[-C--:B------:R-:W-:Y:S01]  /*5d80*/  FFMA.FTZ R12, R36, R157.reuse, -R3 ;  /* 0x0000009d240c7223 */ /* 0x080fe20000010803 */
[----:B------:R-:W-:-:S03]  /*5d90*/  FMUL.FTZ R3, R37, R157 ;  /* 0x0000009d25037220 */ /* 0x000fc60000410000 */
[----:B------:R-:W-:Y:S01]  /*5da0*/  FMUL.FTZ R128, R153, R12 ;  /* 0x0000000c99807220 */ /* 0x000fe20000410000 */
[-C--:B------:R-:W-:Y:S01]  /*5db0*/  FFMA.FTZ R114, R36, R155.reuse, R3 ;  /* 0x0000009b24727223 */ /* 0x080fe20000010003 */
[----:B------:R-:W-:Y:S01]  /*5dc0*/  FMUL.FTZ R3, R122, R148 ;  /* 0x000000947a037220 */ /* 0x000fe20000410000 */
[----:B------:R-:W-:Y:S01]  /*5dd0*/  FFMA.FTZ R12, R15, R155, R2 ;  /* 0x0000009b0f0c7223 */ /* 0x000fe20000010002 */
[----:B------:R-:W-:Y:S01]  /*5de0*/  FMUL.FTZ R15, R37, R150 ;  /* 0x00000096250f7220 */ /* 0x000fe20000410000 */
[----:B------:R-:W-:Y:S01]  /*5df0*/  FFMA.FTZ R114, R151, R114, R128 ;  /* 0x0000007297727223 */ /* 0x000fe20000010080 */
[----:B0-----:R-:W-:Y:S01]  /*5e00*/  @!P0 FADD.FTZ R9, R9, R130 ;  /* 0x0000008209098221 */ /* 0x001fe20000010000 */
[----:B------:R-:W-:Y:S01]  /*5e10*/  FFMA.FTZ R65, R74, R12, R65 ;  /* 0x0000000c4a417223 */ /* 0x000fe20000010041 */
[-C--:B------:R-:W-:Y:S01]  /*5e20*/  FFMA.FTZ R2, R36, R148.reuse, -R15 ;  /* 0x0000009424027223 */ /* 0x080fe2000001080f */
[----:B------:R-:W-:Y:S01]  /*5e30*/  FMUL.FTZ R15, R37, R148 ;  /* 0x00000094250f7220 */ /* 0x000fe20000410000 */
[----:B-1----:R-:W-:Y:S01]  /*5e40*/  @!P0 FADD.FTZ R10, R10, R117 ;  /* 0x000000750a0a8221 */ /* 0x002fe20000010000 */
[----:B------:R-:W0:Y:S01]  /*5e50*/  SHFL.DOWN PT, R122, R9, 0x4, 0x1f ;  /* 0x08801f00097a7f89 */ /* 0x000e2200000e0000 */
[-C--:B------:R-:W-:Y:S01]  /*5e60*/  FFMA.FTZ R117, R14, R150.reuse, R3 ;  /* 0x000000960e757223 */ /* 0x080fe20000010003 */
[----:B------:R-:W-:Y:S01]  /*5e70*/  FFMA.FTZ R3, R36, R150, R15 ;  /* 0x0000009624037223 */ /* 0x000fe2000001000f */
[----:B---3--:R-:W-:Y:S01]  /*5e80*/  @!P0 FADD.FTZ R11, R11, R132 ;  /* 0x000000840b0b8221 */ /* 0x008fe20000010000 */
[----:B--2---:R-:W1:Y:S01]  /*5e90*/  SHFL.DOWN PT, R121, R10, 0x4, 0x1f ;  /* 0x08801f000a797f89 */ /* 0x004e6200000e0000 */
[----:B------:R-:W-:Y:S01]  /*5ea0*/  FMUL.FTZ R149, R149, R2 ;  /* 0x0000000295957220 */ /* 0x000fe20000410000 */
[----:B------:R-:W-:Y:S01]  /*5eb0*/  FFMA.FTZ R114, R131, R12, R114 ;  /* 0x0000000c83727223 */ /* 0x000fe20000010072 */
[----:B----4-:R-:W-:Y:S01]  /*5ec0*/  @!P0 FADD.FTZ R8, R8, R103 ;  /* 0x0000006708088221 */ /* 0x010fe20000010000 */
[----:B------:R-:W2:Y:S01]  /*5ed0*/  SHFL.DOWN PT, R128, R11, 0x4, 0x1f ;  /* 0x08801f000b807f89 */ /* 0x000ea200000e0000 */
[----:B------:R-:W-:Y:S01]  /*5ee0*/  ISETP.GT.AND P0, PT, R56, 0x1b, PT ;  /* 0x0000001b3800780c */ /* 0x000fe20003f04270 */
[C---:B------:R-:W-:Y:S01]  /*5ef0*/  FMUL.FTZ R15, R37.reuse, R152 ;  /* 0x00000098250f7220 */ /* 0x040fe20000410000 */
[----:B------:R-:W-:Y:S01]  /*5f00*/  FFMA.FTZ R149, R146, R3, R149 ;  /* 0x0000000392957223 */ /* 0x000fe20000010095 */
[----:B------:R-:W3:Y:S01]  /*5f10*/  SHFL.DOWN PT, R119, R8, 0x4, 0x1f ;  /* 0x08801f0008777f89 */ /* 0x000ee200000e0000 */
[-C--:B------:R-:W-:Y:S01]  /*5f20*/  FMUL.FTZ R3, R116, R154.reuse ;  /* 0x0000009a74037220 */ /* 0x080fe20000410000 */
[-C--:B------:R-:W-:Y:S01]  /*5f30*/  FMUL.FTZ R103, R37, R154.reuse ;  /* 0x0000009a25677220 */ /* 0x080fe20000410000 */
[----:B------:R-:W-:Y:S01]  /*5f40*/  FADD.FTZ R81, R114, R81 ;  /* 0x0000005172517221 */ /* 0x000fe20000010000 */
[----:B------:R-:W-:Y:S01]  /*5f50*/  FFMA.FTZ R2, R36, R154, -R15 ;  /* 0x0000009a24027223 */ /* 0x000fe2000001080f */
[-C--:B------:R-:W-:Y:S01]  /*5f60*/  FFMA.FTZ R15, R118, R152.reuse, R3 ;  /* 0x00000098760f7223 */ /* 0x080fe20000010003 */
[-C--:B------:R-:W-:Y:S01]  /*5f70*/  FFMA.FTZ R70, R77, R117.reuse, R70 ;  /* 0x000000754d467223 */ /* 0x080fe20000010046 */
[----:B------:R-:W-:Y:S01]  /*5f80*/  FFMA.FTZ R149, R124, R117, R149 ;  /* 0x000000757c957223 */ /* 0x000fe20000010095 */
[C---:B------:R-:W-:Y:S01]  /*5f90*/  FFMA.FTZ R152, R36.reuse, R152, R103 ;  /* 0x0000009824987223 */ /* 0x040fe20000010067 */
[----:B------:R-:W-:Y:S01]  /*5fa0*/  FMUL.FTZ R3, R37, R40 ;  /* 0x0000002825037220 */ /* 0x000fe20000410000 */
[----:B------:R-:W4:Y:S01]  /*5fb0*/  @!P1 S2R R118, SR_CgaCtaId ;  /* 0x0000000000769919 */ /* 0x000f220000008800 */
[----:B------:R-:W-:Y:S01]  /*5fc0*/  FMUL.FTZ R14, R147, R2 ;  /* 0x00000002930e7220 */ /* 0x000fe20000410000 */
[----:B0-----:R-:W-:Y:S01]  /*5fd0*/  @!P0 FADD.FTZ R9, R9, R122 ;  /* 0x0000007a09098221 */ /* 0x001fe20000010000 */
[-C--:B------:R-:W-:Y:S01]  /*5fe0*/  FFMA.FTZ R12, R36, R41.reuse, -R3 ;  /* 0x00000029240c7223 */ /* 0x080fe20000010803 */
[-C--:B------:R-:W-:Y:S01]  /*5ff0*/  FMUL.FTZ R3, R37, R41.reuse ;  /* 0x0000002925037220 */ /* 0x080fe20000410000 */
        /* <DEDUP_REMOVED lines=13> */
[-C--:B------:R-:W-:Y:S01]  /*60d0*/  FFMA.FTZ R66, R73, R15.reuse, R66 ;  /* 0x0000000f49427223 */ /* 0x080fe20000010042 */
[----:B------:R-:W3:Y:S01]  /*60e0*/  SHFL.DOWN PT, R103, R8, 0x8, 0x1f ;  /* 0x09001f0008677f89 */ /* 0x000ee200000e0000 */
[----:B------:R-:W-:Y:S01]  /*60f0*/  FFMA.FTZ R120, R120, R15, R145 ;  /* 0x0000000f78787223 */ /* 0x000fe20000010091 */
[----:B------:R-:W-:Y:S01]  /*6100*/  FMUL.FTZ R15, R37, R156 ;  /* 0x0000009c250f7220 */ /* 0x000fe20000410000 */
[-C--:B------:R-:W-:Y:S01]  /*6110*/  FFMA.FTZ R69, R78, R2.reuse, R69 ;  /* 0x000000024e457223 */ /* 0x080fe20000010045 */
[----:B------:R-:W-:Y:S01]  /*6120*/  FFMA.FTZ R115, R115, R2, R142 ;  /* 0x0000000273737223 */ /* 0x000fe2000001008e */
[-C--:B------:R-:W-:Y:S01]  /*6130*/  FMUL.FTZ R2, R107, R160.reuse ;  /* 0x000000a06b027220 */ /* 0x080fe20000410000 */
[CC--:B------:R-:W-:Y:S01]  /*6140*/  FMUL.FTZ R3, R37.reuse, R160.reuse ;  /* 0x000000a025037220 */ /* 0x0c0fe20000410000 */
[C---:B------:R-:W-:Y:S01]  /*6150*/  FFMA.FTZ R160, R36.reuse, R160, -R15 ;  /* 0x000000a024a07223 */ /* 0x040fe2000001080f */
[----:B------:R-:W-:Y:S01]  /*6160*/  FMUL.FTZ R41, R37, R126 ;  /* 0x0000007e25297220 */ /* 0x000fe20000410000 */
[-C--:B------:R-:W-:Y:S01]  /*6170*/  FFMA.FTZ R2, R105, R156.reuse, R2 ;  /* 0x0000009c69027223 */ /* 0x080fe20000010002 */
        /* <DEDUP_REMOVED lines=8> */
[----:B------:R-:W-:Y:S01]  /*6200*/  FMUL.FTZ R3, R110, R158 ;  /* 0x0000009e6e037220 */ /* 0x000fe20000410000 */
[----:B------:R-:W-:Y:S01]  /*6210*/  FFMA.FTZ R140, R109, R2, R140 ;  /* 0x000000026d8c7223 */ /* 0x000fe2000001008c */
[----:B--2---:R-:W-:Y:S01]  /*6220*/  @!P0 FADD.FTZ R11, R11, R116 ;  /* 0x000000740b0b8221 */ /* 0x004fe20000010000 */
[----:B------:R-:W1:Y:S01]  /*6230*/  SHFL.DOWN PT, R107, R10, 0x10, 0x1f ;  /* 0x0a001f000a6b7f89 */ /* 0x000e6200000e0000 */
[----:B------:R-:W-:Y:S01]  /*6240*/  FMUL.FTZ R2, R37, R13 ;  /* 0x0000000d25027220 */ /* 0x000fe20000410000 */
[----:B------:R-:W-:Y:S01]  /*6250*/  FFMA.FTZ R15, R36, R126, R15 ;  /* 0x0000007e240f7223 */ /* 0x000fe2000001000f */
        /* <DEDUP_REMOVED lines=17> */
[C---:B------:R-:W-:Y:S01]  /*6370*/  FFMA.FTZ R2, R36.reuse, R137, -R3 ;  /* 0x0000008924027223 */ /* 0x040fe20000010803 */
[----:B0-----:R-:W-:Y:S01]  /*6380*/  @!P0 FADD.FTZ R9, R9, R12 ;  /* 0x0000000c09098221 */ /* 0x001fe20000010000 */
[CC--:B------:R-:W-:Y:S01]  /*6390*/  FFMA.FTZ R12, R36.reuse, R13.reuse, R161 ;  /* 0x0000000d240c7223 */ /* 0x0c0fe200000100a1 */
[----:B------:R-:W-:Y:S01]  /*63a0*/  FFMA.FTZ R37, R36, R112, R37 ;  /* 0x0000007024257223 */ /* 0x000fe20000010025 */
[----:B------:R-:W-:Y:S01]  /*63b0*/  FMUL.FTZ R39, R39, R2 ;  /* 0x0000000227277220 */ /* 0x000fe20000410000 */
        /* <DEDUP_REMOVED lines=30> */
.L_x_17029:
[----:B------:R-:W-:Y:S05]  /*65a0*/  BSYNC B0 ;  /* 0x0000000000007941 */ /* 0x000fea0003800000 */
.L_x_17028:
[----:B------:R-:W-:Y:S01]  /*65b0*/  IADD3 R92, R92, 0x1, RZ ;  /* 0x000000015c5c7810 */ /* 0x000fe20007ffe0ff */
[----:B------:R-:W-:-:S03]  /*65c0*/  UIADD3 UR5, UP0, UR5, 0x1, URZ ;  /* 0x0000000105057890 */ /* 0x000fc6000ff1e03f */
[----:B------:R-:W-:Y:S01]  /*65d0*/  ISETP.GE.AND P0, PT, R92, UR30, PT ;  /* 0x0000001e5c007c0c */ /* 0x000fe2000bf06270 */
[----:B------:R-:W-:-:S12]  /*65e0*/  UIADD3.X UR6, URZ, UR6, URZ, UP0, !UPT ;  /* 0x000000063f067290 */ /* 0x000fd800087fe43f */
[----:B------:R-:W-:Y:S05]  /*65f0*/  @!P0 BRA `(.L_x_17030) ;  /* 0xffffffb400e88947 */ /* 0x000fea000383ffff */
.L_x_16983:
[----:B------:R-:W-:Y:S01]  /*6600*/  BAR.SYNC.DEFER_BLOCKING 0x0 ;  /* 0x0000000000007b1d */ /* 0x000fe20000010000 */
[----:B------:R-:W-:Y:S01]  /*6610*/  F2FP.BF16.F32.PACK_AB R7, R65, R70 ;  /* 0x000000464107723e */ /* 0x000fe200000010ff */
[----:B------:R-:W-:Y:S01]  /*6620*/  UIADD3 UR4, UR4, 0x1, URZ ;  /* 0x0000000104047890 */ /* 0x000fe2000fffe03f */
[----:B------:R-:W-:Y:S02]  /*6630*/  F2FP.BF16.F32.PACK_AB R6, R66, R69 ;  /* 0x000000454206723e */ /* 0x000fe400000010ff */
[----:B------:R-:W-:-:S03]  /*6640*/  F2FP.BF16.F32.PACK_AB R5, R67, R72 ;  /* 0x000000484305723e */ /* 0x000fc600000010ff */
[----:B------:R-:W2:Y:S01]  /*6650*/  LDC.64 R12, c[0x0][0x388] ;  /* 0x0000e200ff0c7b82 */ /* 0x000ea20000000a00 */
[----:B------:R-:W-:Y:S01]  /*6660*/  F2FP.BF16.F32.PACK_AB R4, R68, R71 ;  /* 0x000000474404723e */ /* 0x000fe200000010ff */
[----:B------:R-:W-:Y:S01]  /*6670*/  ULDC.64 UR6, c[0x0][0x390] ;  /* 0x0000e40000067ab9 */ /* 0x000fe20000000a00 */
[----:B------:R-:W-:Y:S02]  /*6680*/  IADD3 R46, P1, R46, -0x400, RZ ;  /* 0xfffffc002e2e7810 */ /* 0x000fe40007f3e0ff */
[----:B------:R-:W-:Y:S02]  /*6690*/  IADD3 R50, P2, R50, -0x200, RZ ;  /* 0xfffffe0032327810 */ /* 0x000fe40007f5e0ff */
[----:B------:R-:W-:Y:S01]  /*66a0*/  IADD3 R52, P3, R52, -0x200, RZ ;  /* 0xfffffe0034347810 */ /* 0x000fe20007f7e0ff */
[----:B-1----:R-:W1:Y:S01]  /*66b0*/  LDC.64 R14, c[0x0][0x3e0] ;  /* 0x0000f800ff0e7b82 */ /* 0x002e620000000a00 */
[----:B------:R-:W-:Y:S02]  /*66c0*/  IADD3 R48, P4, R48, -0x200, RZ ;  /* 0xfffffe0030307810 */ /* 0x000fe40007f9e0ff */
[----:B------:R-:W-:-:S02]  /*66d0*/  IADD3.X R44, R44, -0x1, RZ, P1, !PT ;  /* 0xffffffff2c2c7810 */ /* 0x000fc40000ffe4ff */
[----:B------:R-:W-:Y:S02]  /*66e0*/  IADD3.X R49, R49, -0x1, RZ, P2, !PT ;  /* 0xffffffff31317810 */ /* 0x000fe400017fe4ff */
[----:B------:R-:W-:Y:S01]  /*66f0*/  IADD3.X R51, R51, -0x1, RZ, P3, !PT ;  /* 0xffffffff33337810 */ /* 0x000fe20001ffe4ff */
[----:B------:R-:W3:Y:S01]  /*6700*/  LDC.64 R28, c[0x0][0x3f0] ;  /* 0x0000fc00ff1c7b82 */ /* 0x000ee20000000a00 */
[----:B------:R-:W-:Y:S01]  /*6710*/  IADD3.X R47, R47, -0x1, RZ, P4, !PT ;  /* 0xffffffff2f2f7810 */ /* 0x000fe200027fe4ff */
[----:B------:R4:W-:Y:S01]  /*6720*/  STS.128 [R43], R4 ;  /* 0x000000042b007388 */ /* 0x0009e20000000c00 */
[----:B------:R-:W-:-:S03]  /*6730*/  NOP ;  /* 0x0000000000007918 */ /* 0x000fc60000000000 */
[----:B0-----:R-:W0:Y:S01]  /*6740*/  LDS.128 R8, [R43] ;  /* 0x000000002b087984 */ /* 0x001e220000000c00 */
[C---:B--2---:R-:W-:Y:S02]  /*6750*/  IMAD R0, R12.reuse, UR15, RZ ;  /* 0x0000000f0c007c24 */ /* 0x044fe4000f8e02ff */
[----:B------:R-:W-:Y:S01]  /*6760*/  IMAD.WIDE.U32 R2, R12, UR14, R16 ;  /* 0x0000000e0c027c25 */ /* 0x000fe2000f8e0010 */
[----:B------:R-:W-:-:S03]  /*6770*/  F2FP.BF16.F32.PACK_AB R12, R87, R88 ;  /* 0x00000058570c723e */ /* 0x000fc600000010ff */
[----:B------:R-:W-:Y:S01]  /*6780*/  FADD.FTZ R88, R53, R88 ;  /* 0x0000005835587221 */ /* 0x000fe20000010000 */
[----:B------:R-:W-:Y:S02]  /*6790*/  IMAD R13, R13, UR14, R0 ;  /* 0x0000000e0d0d7c24 */ /* 0x000fe4000f8e0200 */
[----:B------:R-:W-:Y:S01]  /*67a0*/  IMAD R0, R60, UR6, RZ ;  /* 0x000000063c007c24 */ /* 0x000fe2000f8e02ff */
[----:B----4-:R-:W2:Y:S01]  /*67b0*/  LDC.64 R6, c[0x0][0x3a8] ;  /* 0x0000ea00ff067b82 */ /* 0x010ea20000000a00 */
[----:B------:R-:W-:Y:S01]  /*67c0*/  FADD.FTZ R87, R88, R87 ;  /* 0x0000005758577221 */ /* 0x000fe20000010000 */
[----:B------:R-:W-:Y:S01]  /*67d0*/  IADD3 R3, R3, R13, RZ ;  /* 0x0000000d03037210 */ /* 0x000fe20007ffe0ff */
[----:B------:R-:W-:Y:S01]  /*67e0*/  IMAD R5, R61, UR7, R0 ;  /* 0x000000073d057c24 */ /* 0x000fe2000f8e0200 */
[----:B------:R-:W-:Y:S01]  /*67f0*/  F2FP.BF16.F32.PACK_AB R13, R85, R86 ;  /* 0x00000056550d723e */ /* 0x000fe200000010ff */
[----:B------:R-:W-:Y:S01]  /*6800*/  FADD.FTZ R86, R87, R86 ;  /* 0x0000005657567221 */ /* 0x000fe20000010000 */
[----:B------:R-:W-:Y:S01]  /*6810*/  IMAD.WIDE.U32 R2, R61, UR6, R2 ;  /* 0x000000063d027c25 */ /* 0x000fe2000f8e0002 */
[----:B------:R-:W-:-:S03]  /*6820*/  ULDC.64 UR6, c[0x0][0x3b0] ;  /* 0x0000ec0000067ab9 */ /* 0x000fc60000000a00 */
[----:B------:R-:W-:Y:S01]  /*6830*/  FADD.FTZ R85, R86, R85 ;  /* 0x0000005556557221 */ /* 0x000fe20000010000 */
[----:B------:R-:W-:Y:S02]  /*6840*/  IADD3 R0, R3, R5, RZ ;  /* 0x0000000503007210 */ /* 0x000fe40007ffe0ff */
[C---:B-1----:R-:W-:Y:S02]  /*6850*/  LEA R4, P0, R2.reuse, R14, 0x1 ;  /* 0x0000000e02047211 */ /* 0x042fe400078008ff */
[----:B------:R-:W-:Y:S01]  /*6860*/  F2FP.BF16.F32.PACK_AB R14, R83, R84 ;  /* 0x00000054530e723e */ /* 0x000fe200000010ff */
[----:B------:R-:W-:Y:S01]  /*6870*/  FADD.FTZ R84, R85, R84 ;  /* 0x0000005455547221 */ /* 0x000fe20000010000 */
[----:B------:R-:W-:Y:S02]  /*6880*/  LEA.HI.X R5, R2, R15, R0, 0x1, P0 ;  /* 0x0000000f02057211 */ /* 0x000fe400000f0c00 */
[----:B------:R-:W-:Y:S01]  /*6890*/  F2FP.BF16.F32.PACK_AB R15, R81, R82 ;  /* 0x00000052510f723e */ /* 0x000fe200000010ff */
[----:B------:R-:W-:Y:S01]  /*68a0*/  FADD.FTZ R83, R84, R83 ;  /* 0x0000005354537221 */ /* 0x000fe20000010000 */
[----:B------:R-:W-:-:S04]  /*68b0*/  IMAD.WIDE R2, R54, 0x10, R4 ;  /* 0x0000001036027825 */ /* 0x000fc800078e0204 */
[----:B------:R-:W-:Y:S01]  /*68c0*/  FADD.FTZ R82, R83, R82 ;  /* 0x0000005253527221 */ /* 0x000fe20000010000 */
[C---:B--2---:R-:W-:Y:S02]  /*68d0*/  IMAD R0, R6.reuse, UR15, RZ ;  /* 0x0000000f06007c24 */ /* 0x044fe4000f8e02ff */
[----:B------:R-:W-:Y:S01]  /*68e0*/  IMAD.WIDE.U32 R4, R6, UR14, R16 ;  /* 0x0000000e06047c25 */ /* 0x000fe2000f8e0010 */
[----:B0-----:R0:W-:Y:S03]  /*68f0*/  STG.E.128 desc[UR12][R2.64], R8 ;  /* 0x0000000802007986 */ /* 0x0011e6000c101d0c */
[----:B------:R-:W-:Y:S01]  /*6900*/  FADD.FTZ R53, R82, R81 ;  /* 0x0000005152357221 */ /* 0x000fe20000010000 */
[----:B------:R-:W-:Y:S01]  /*6910*/  IMAD R7, R7, UR14, R0 ;  /* 0x0000000e07077c24 */ /* 0x000fe2000f8e0200 */
[----:B------:R-:W-:Y:S01]  /*6920*/  BAR.SYNC.DEFER_BLOCKING 0x0 ;  /* 0x0000000000007b1d */ /* 0x000fe20000010000 */
[----:B------:R-:W-:-:S03]  /*6930*/  IMAD R0, R60, UR6, RZ ;  /* 0x000000063c007c24 */ /* 0x000fc6000f8e02ff */
[----:B------:R-:W-:Y:S01]  /*6940*/  IADD3 R5, R5, R7, RZ ;  /* 0x0000000705057210 */ /* 0x000fe20007ffe0ff */
[C---:B------:R-:W-:Y:S02]  /*6950*/  IMAD R7, R61.reuse, UR7, R0 ;  /* 0x000000073d077c24 */ /* 0x040fe4000f8e0200 */
[----:B0-----:R-:W-:-:S05]  /*6960*/  IMAD.WIDE.U32 R2, R61, UR6, R4 ;  /* 0x000000063d027c25 */ /* 0x001fca000f8e0004 */
[----:B------:R-:W-:Y:S02]  /*6970*/  IADD3 R0, R3, R7, RZ ;  /* 0x0000000703007210 */ /* 0x000fe40007ffe0ff */
[----:B---3--:R-:W-:Y:S01]  /*6980*/  LEA R4, P0, R2, R28, 0x1 ;  /* 0x0000001c02047211 */ /* 0x008fe200078008ff */
        /* <DEDUP_REMOVED lines=8> */
.L_x_16981:
        /* <DEDUP_REMOVED lines=26> */
.L_x_17033:
[----:B------:R-:W-:Y:S05]  /*6bb0*/  BSYNC B0 ;  /* 0x0000000000007941 */ /* 0x000fea0003800000 */
.L_x_17032:
        /* <DEDUP_REMOVED lines=29> */
.L_x_17035:
[----:B------:R-:W2:Y:S02]  /*6d90*/  S2R R15, SR_TID.X ;  /* 0x00000000000f7919 */ /* 0x000ea40000002100 */
.L_x_17036:
[----:B------:R-:W-:Y:S05]  /*6da0*/  BSYNC B0 ;  /* 0x0000000000007941 */ /* 0x000fea0003800000 */
.L_x_17034:
        /* <DEDUP_REMOVED lines=10> */
[C---:B0-----:R-:W-:Y:S01]  /*6e50*/  IMAD.WIDE.U32 R6, R61.reuse, UR6, RZ ;  /* 0x000000063d067c25 */ /* 0x041fe2000f8e00ff */
        /* <DEDUP_REMOVED lines=9> */
[----:B--2---:R-:W-:-:S03]  /*6ef0*/  ULEA UR4, UR5, UR4, 0x18 ;  /* 0x0000000405047291 */ /* 0x004fc6000f8ec03f */
[----:B------:R-:W-:-:S09]  /*6f00*/  ULDC UR5, c[0x0][0x0] ;  /* 0x0000000000057ab9 */ /* 0x000fd20000000800 */
.L_x_17038:
        /* <DEDUP_REMOVED lines=28> */
.L_x_17037:
[----:B------:R-:W-:Y:S05]  /*70d0*/  EXIT ;  /* 0x000000000000794d */ /* 0x000fea0003800000 */
.L_x_17039:
        /* <DEDUP_REMOVED lines=10> */
.L_x_19021:


//--------------------- .text._Z25selective_scan_bwd_kernelI32Selective_Scan_bwd_kernel_traitsILi32ELi8ELb1ELb1ELb0ELb1ELb0EN3c108BFloat16ENS1_7complexIfEEEEv12SSMParamsBwd --------------------------
	.section	.text._Z25selective_scan_bwd_kernelI32Selective_Scan_bwd_kernel_traitsILi32ELi8ELb1ELb1ELb0ELb1ELb0EN3c108BFloat16ENS1_7complexIfEEEEv12SSMParamsBwd,"ax",@progbits
	.align	128
        .global         _Z25selective_scan_bwd_kernelI32Selective_Scan_bwd_kernel_traitsILi32ELi8ELb1ELb1ELb0ELb1ELb0EN3c108BFloat16ENS1_7complexIfEEEEv12SSMParamsBwd
        .type           _Z25selective_scan_bwd_kernelI32Selective_Scan_bwd_kernel_traitsILi32ELi8ELb1ELb1ELb0ELb1ELb0EN3c108BFloat16ENS1_7complexIfEEEEv12SSMParamsBwd,@function
        .size           _Z25selective_scan_bwd_kernelI32Selective_Scan_bwd_kernel_traitsILi32ELi8ELb1ELb1ELb0ELb1ELb0EN3c108BFloat16ENS1_7complexIfEEEEv12SSMParamsBwd,(.L_x_19022 - _Z25selective_scan_bwd_kernelI32Selective_Scan_bwd_kernel_traitsILi32ELi8ELb1ELb1ELb0ELb1ELb0EN3c108BFloat16ENS1_7complexIfEEEEv12SSMParamsBwd)
        .other          _Z25selective_scan_bwd_kernelI32Selective_Scan_bwd_kernel_traitsILi32ELi8ELb1ELb1ELb0ELb1ELb0EN3c108BFloat16ENS1_7complexIfEEEEv12SSMParamsBwd,@"STO_CUDA_ENTRY STV_DEFAULT"
_Z25selective_scan_bwd_kernelI32Selective_Scan_bwd_kernel_traitsILi32ELi8ELb1ELb1ELb0ELb1ELb0EN3c108BFloat16ENS1_7complexIfEEEEv12SSMParamsBwd:
.text._Z25selective_scan_bwd_kernelI32Selective_Scan_bwd_kernel_traitsILi32ELi8ELb1ELb1ELb0ELb1ELb0EN3c108BFloat16ENS1_7complexIfEEEEv12SSMParamsBwd:
        /* <DEDUP_REMOVED lines=125> */
[----:B--2---:R-:W-:Y:S01]  /*07d0*/  @P0 IMAD.WIDE R22, R3, 0x10, R22 ;  /* 0x0000001003160825 */ /* 0x004fe200078e0216 */
[----:B------:R-:W-:Y:S02]  /*07e0*/  LEA.HI.X R17, R17, R31, R6, 0x1, P1 ;  /* 0x0000001f11117211 */ /* 0x000fe400008f0c06 */
[----:B------:R-:W-:Y:S02]  /*07f0*/  CS2R R54, SRZ ;  /* 0x0000000000367805 */ /* 0x000fe4000001ff00 */
[----:B------:R-:W-:Y:S02]  /*0800*/  LEA.HI.X R49, R7, R49, R2, 0x1, P3 ;  /* 0x0000003107317211 */ /* 0x000fe400018f0c02 */
[----:B------:R-:W-:Y:S02]  /*0810*/  @!P0 CS2R R22, SRZ ;  /* 0x0000000000168805 */ /* 0x000fe4000001ff00 */
[----:B------:R-:W-:Y:S01]  /*0820*/  LEA.HI.X R46, R46, R33, R9, 0x1, P4 ;  /* 0x000000212e2e7211 */ /* 0x000fe200020f0c09 */
[----:B------:R-:W-:Y:S06]  /*0830*/  @!P2 BRA `(.L_x_17040) ;  /* 0x0000006800a0a947 */ /* 0x000fec0003800000 */
[----:B------:R-:W0:Y:S01]  /*0840*/  S2UR UR5, SR_CgaCtaId ;  /* 0x00000000000579c3 */ /* 0x000e220000008800 */
[----:B------:R-:W1:Y:S01]  /*0850*/  S2R R52, SR_LANEID ;  /* 0x0000000000347919 */ /* 0x000e620000000000 */
[----:B------:R-:W-:Y:S01]  /*0860*/  UMOV UR4, 0x400 ;  /* 0x0000040000047882 */ /* 0x000fe20000000000 */
[----:B------:R-:W-:Y:S01]  /*0870*/  ULDC UR6, c[0x0][0x224] ;  /* 0x0000890000067ab9 */ /* 0x000fe20000000800 */
[----:B------:R-:W-:Y:S01]  /*0880*/  CS2R R54, SRZ ;  /* 0x0000000000367805 */ /* 0x000fe2000001ff00 */
[----:B------:R-:W2:Y:S01]  /*0890*/  S2R R53, SR_TID.X ;  /* 0x0000000000357919 */ /* 0x000ea20000002100 */
[----:B------:R-:W-:Y:S01]  /*08a0*/  MOV R44, UR6 ;  /* 0x00000006002c7c02 */ /* 0x000fe20008000f00 */
[----:B0-----:R-:W-:-:S06]  /*08b0*/  ULEA UR4, UR5, UR4, 0x18 ;  /* 0x0000000405047291 */ /* 0x001fcc000f8ec03f */
[----:B------:R-:W-:Y:S01]  /*08c0*/  MOV R45, UR4 ;  /* 0x00000004002d7c02 */ /* 0x000fe20008000f00 */
[----:B------:R-:W-:-:S03]  /*08d0*/  UMOV UR4, URZ ;  /* 0x0000003f00047c82 */ /* 0x000fc60008000000 */
[----:B-1----:R-:W-:-:S07]  /*08e0*/  LEA R43, R52, R45, 0x4 ;  /* 0x0000002d342b7211 */ /* 0x002fce00078e20ff */
.L_x_17105:
[----:B------:R-:W-:Y:S01]  /*08f0*/  BAR.SYNC.DEFER_BLOCKING 0x0 ;  /* 0x0000000000007b1d */ /* 0x000fe20000010000 */
[----:B0-2---:R-:W-:-:S05]  /*0900*/  IMAD.WIDE R2, R53, 0x10, R50 ;  /* 0x0000001035027825 */ /* 0x005fca00078e0232 */
[----:B------:R-:W2:Y:S01]  /*0910*/  LDG.E.128 R8, desc[UR12][R2.64] ;  /* 0x0000000c02087981 */ /* 0x000ea2000c1e1d00 */
[----:B------:R-:W-:-:S03]  /*0920*/  IMAD.WIDE R12, R53, 0x10, R16 ;  /* 0x00000010350c7825 */ /* 0x000fc600078e0210 */
[----:B--2---:R-:W-:Y:S01]  /*0930*/  STS.128 [R43], R8 ;  /* 0x000000082b007388 */ /* 0x004fe20000000c00 */
[----:B------:R-:W-:-:S03]  /*0940*/  NOP ;  /* 0x0000000000007918 */ /* 0x000fc60000000000 */
[----:B------:R-:W0:Y:S01]  /*0950*/  LDS.128 R4, [R43] ;  /* 0x000000002b047984 */ /* 0x000e220000000c00 */
[----:B------:R-:W-:Y:S06]  /*0960*/  BAR.SYNC.DEFER_BLOCKING 0x0 ;  /* 0x0000000000007b1d */ /* 0x000fec0000010000 */
[----:B------:R-:W2:Y:S01]  /*0970*/  LDG.E.128 R24, desc[UR12][R12.64] ;  /* 0x0000000c0c187981 */ /* 0x000ea2000c1e1d00 */
[----:B------:R-:W-:-:S03]  /*0980*/  IMAD.WIDE R14, R53, 0x10, R48 ;  /* 0x00000010350e7825 */ /* 0x000fc600078e0230 */
[----:B--2---:R1:W-:Y:S01]  /*0990*/  STS.128 [R43], R24 ;  /* 0x000000182b007388 */ /* 0x0043e20000000c00 */
[----:B------:R-:W-:-:S03]  /*09a0*/  NOP ;  /* 0x0000000000007918 */ /* 0x000fc60000000000 */
[----:B------:R-:W2:Y:S01]  /*09b0*/  LDS.128 R28, [R43] ;  /* 0x000000002b1c7984 */ /* 0x000ea20000000c00 */
[----:B------:R-:W-:Y:S01]  /*09c0*/  BAR.SYNC.DEFER_BLOCKING 0x0 ;  /* 0x0000000000007b1d */ /* 0x000fe20000010000 */
[C---:B0-----:R-:W-:Y:S02]  /*09d0*/  SHF.L.U32 R3, R4.reuse, 0x10, RZ ;  /* 0x0000001004037819 */ /* 0x041fe400000006ff */
[----:B------:R-:W-:Y:S02]  /*09e0*/  PRMT R42, R4, 0x7632, R42 ;  /* 0x00007632042a7816 */ /* 0x000fe4000000002a */
[----:B------:R-:W-:-:S03]  /*09f0*/  SHF.L.U32 R12, R5, 0x10, RZ ;  /* 0x00000010050c7819 */ /* 0x000fc600000006ff */
[----:B-1----:R-:W0:Y:S01]  /*0a00*/  LDC R24, c[0x0][0x21c] ;  /* 0x00008700ff187b82 */ /* 0x002e220000000800 */
[----:B------:R1:W3:Y:S01]  /*0a10*/  LDG.E.128 R32, desc[UR12][R14.64] ;  /* 0x0000000c0e207981 */ /* 0x0002e2000c1e1d00 */
[----:B------:R-:W-:Y:S01]  /*0a20*/  PRMT R62, R5, 0x7632, R62 ;  /* 0x00007632053e7816 */ /* 0x000fe2000000003e */
[----:B------:R-:W-:Y:S01]  /*0a30*/  BSSY B0, `(.L_x_17041) ;  /* 0x0000051000007945 */ /* 0x000fe20003800000 */
[----:B------:R-:W-:Y:S02]  /*0a40*/  PRMT R166, R6, 0x7632, R166 ;  /* 0x0000763206a67816 */ /* 0x000fe400000000a6 */
[----:B0-----:R-:W-:Y:S02]  /*0a50*/  ISETP.GE.AND P5, PT, R24, 0x1, PT ;  /* 0x000000011800780c */ /* 0x001fe40003fa6270 */
[----:B-1----:R-:W-:Y:S02]  /*0a60*/  SHF.L.U32 R14, R62, 0x10, RZ ;  /* 0x000000103e0e7819 */ /* 0x002fe400000006ff */
[----:B--2---:R-:W-:-:S02]  /*0a70*/  SHF.L.U32 R13, R30, 0x10, RZ ;  /* 0x000000101e0d7819 */ /* 0x004fc400000006ff */
[----:B------:R-:W-:Y:S02]  /*0a80*/  SHF.L.U32 R15, R31, 0x10, RZ ;  /* 0x000000101f0f7819 */ /* 0x000fe400000006ff */
[----:B------:R-:W-:Y:S01]  /*0a90*/  PRMT R30, R30, 0x7632, R30 ;  /* 0x000076321e1e7816 */ /* 0x000fe2000000001e */
[--C-:B-----5:R-:W-:Y:S01]  /*0aa0*/  FADD.FTZ R70, R13, R58.reuse ;  /* 0x0000003a0d467221 */ /* 0x120fe20000010000 */
[----:B------:R-:W-:Y:S01]  /*0ab0*/  PRMT R31, R31, 0x7632, R31 ;  /* 0x000076321f1f7816 */ /* 0x000fe2000000001f */
[----:B------:R-:W-:-:S03]  /*0ac0*/  FADD.FTZ R68, R15, R58 ;  /* 0x0000003a0f447221 */ /* 0x000fc60000010000 */
[----:B------:R-:W-:Y:S02]  /*0ad0*/  FSETP.GTU.FTZ.AND P3, PT, R70, 20, PT ;  /* 0x41a000004600780b */ /* 0x000fe40003f7c000 */
[----:B------:R-:W-:Y:S02]  /*0ae0*/  FSETP.GTU.FTZ.AND P2, PT, R68, 20, PT ;  /* 0x41a000004400780b */ /* 0x000fe40003f5c000 */
[----:B------:R-:W-:Y:S01]  /*0af0*/  SHF.L.U32 R31, R31, 0x10, RZ ;  /* 0x000000101f1f7819 */ /* 0x000fe200000006ff */
[----:B---3--:R-:W-:Y:S01]  /*0b00*/  STS.128 [R43], R32 ;  /* 0x000000202b007388 */ /* 0x008fe20000000c00 */
[----:B------:R-:W-:-:S03]  /*0b10*/  NOP ;  /* 0x0000000000007918 */ /* 0x000fc60000000000 */
[----:B------:R-:W0:Y:S02]  /*0b20*/  LDS.128 R8, [R43] ;  /* 0x000000002b087984 */ /* 0x000e240000000c00 */
[C---:B0-----:R-:W-:Y:S02]  /*0b30*/  SHF.L.U32 R0, R8.reuse, 0x10, RZ ;  /* 0x0000001008007819 */ /* 0x041fe400000006ff */
[----:B------:R-:W-:Y:S02]  /*0b40*/  PRMT R2, R8, 0x7632, R2 ;  /* 0x0000763208027816 */ /* 0x000fe40000000002 */
[----:B------:R-:W-:Y:S01]  /*0b50*/  SHF.L.U32 R8, R42, 0x10, RZ ;  /* 0x000000102a087819 */ /* 0x000fe200000006ff */
[----:B------:R-:W-:Y:S01]  /*0b60*/  FFMA.FTZ R3, R0, R3, R55 ;  /* 0x0000000300037223 */ /* 0x000fe20000010037 */
[----:B------:R-:W-:Y:S02]  /*0b70*/  SHF.L.U32 R2, R2, 0x10, RZ ;  /* 0x0000001002027819 */ /* 0x000fe400000006ff */
[----:B------:R-:W-:-:S02]  /*0b80*/  SHF.L.U32 R90, R9, 0x10, RZ ;  /* 0x00000010095a7819 */ /* 0x000fc400000006ff */
[----:B------:R-:W-:Y:S01]  /*0b90*/  SHF.L.U32 R92, R10, 0x10, RZ ;  /* 0x000000100a5c7819 */ /* 0x000fe200000006ff */
[----:B------:R-:W-:Y:S01]  /*0ba0*/  FFMA.FTZ R3, R2, R8, R3 ;  /* 0x0000000802037223 */ /* 0x000fe20000010003 */
[----:B------:R-:W-:Y:S02]  /*0bb0*/  PRMT R8, R9, 0x7632, R8 ;  /* 0x0000763209087816 */ /* 0x000fe40000000008 */
[----:B------:R-:W-:Y:S01]  /*0bc0*/  SHF.L.U32 R9, R29, 0x10, RZ ;  /* 0x000000101d097819 */ /* 0x000fe200000006ff */
[----:B------:R-:W-:Y:S01]  /*0bd0*/  FFMA.FTZ R25, R90, R12, R3 ;  /* 0x0000000c5a197223 */ /* 0x000fe20000010003 */
[C---:B------:R-:W-:Y:S02]  /*0be0*/  SHF.L.U32 R3, R28.reuse, 0x10, RZ ;  /* 0x000000101c037819 */ /* 0x040fe400000006ff */
[----:B------:R-:W-:Y:S01]  /*0bf0*/  PRMT R28, R28, 0x7632, R28 ;  /* 0x000076321c1c7816 */ /* 0x000fe2000000001c */
[--C-:B------:R-:W-:Y:S01]  /*0c00*/  FADD.FTZ R72, R9, R58.reuse ;  /* 0x0000003a09487221 */ /* 0x100fe20000010000 */
[----:B------:R-:W-:Y:S01]  /*0c10*/  PRMT R29, R29, 0x7632, R29 ;  /* 0x000076321d1d7816 */ /* 0x000fe2000000001d */
[----:B------:R-:W-:Y:S01]  /*0c20*/  FADD.FTZ R74, R3, R58 ;  /* 0x0000003a034a7221 */ /* 0x000fe20000010000 */
[----:B------:R-:W-:-:S02]  /*0c30*/  SHF.L.U32 R8, R8, 0x10, RZ ;  /* 0x0000001008087819 */ /* 0x000fc400000006ff */
[----:B------:R-:W-:Y:S02]  /*0c40*/  SHF.L.U32 R3, R28, 0x10, RZ ;  /* 0x000000101c037819 */ /* 0x000fe400000006ff */
[----:B------:R-:W-:Y:S01]  /*0c50*/  FSETP.GTU.FTZ.AND P0, PT, R74, 20, PT ;  /* 0x41a000004a00780b */ /* 0x000fe20003f1c000 */
[----:B------:R-:W-:Y:S01]  /*0c60*/  FFMA.FTZ R25, R8, R14, R25 ;  /* 0x0000000e08197223 */ /* 0x000fe20000010019 */
[----:B------:R-:W-:Y:S01]  /*0c70*/  SHF.L.U32 R29, R29, 0x10, RZ ;  /* 0x000000101d1d7819 */ /* 0x000fe200000006ff */
[--C-:B------:R-:W-:Y:S01]  /*0c80*/  FADD.FTZ R66, R3, R58.reuse ;  /* 0x0000003a03427221 */ /* 0x100fe20000010000 */
[----:B------:R-:W-:Y:S02]  /*0c90*/  SHF.L.U32 R12, R6, 0x10, RZ ;  /* 0x00000010060c7819 */ /* 0x000fe400000006ff */
[----:B------:R-:W-:Y:S01]  /*0ca0*/  SHF.L.U32 R9, R30, 0x10, RZ ;  /* 0x000000101e097819 */ /* 0x000fe200000006ff */
[----:B------:R-:W-:Y:S01]  /*0cb0*/  FADD.FTZ R64, R29, R58 ;  /* 0x0000003a1d407221 */ /* 0x000fe20000010000 */
[----:B------:R-:W-:Y:S01]  /*0cc0*/  PRMT R96, R10, 0x7632, R96 ;  /* 0x000076320a607816 */ /* 0x000fe20000000060 */
[----:B------:R-:W-:Y:S01]  /*0cd0*/  FFMA.FTZ R25, R92, R12, R25 ;  /* 0x0000000c5c197223 */ /* 0x000fe20000010019 */
[----:B------:R-:W-:Y:S01]  /*0ce0*/  FSETP.GTU.FTZ.AND P4, PT, R72, 20, PT ;  /* 0x41a000004800780b */ /* 0x000fe20003f9c000 */
[----:B------:R-:W-:Y:S01]  /*0cf0*/  FADD.FTZ R78, R9, R58 ;  /* 0x0000003a094e7221 */ /* 0x000fe20000010000 */
[----:B------:R-:W-:-:S02]  /*0d00*/  FSETP.GTU.FTZ.AND P6, PT, R66, 20, PT ;  /* 0x41a000004200780b */ /* 0x000fc40003fdc000 */
[----:B------:R-:W-:Y:S02]  /*0d10*/  FSETP.GTU.FTZ.AND P1, PT, R64, 20, PT ;  /* 0x41a000004000780b */ /* 0x000fe40003f3c000 */
[----:B------:R-:W-:Y:S02]  /*0d20*/  SHF.L.U32 R12, R166, 0x10, RZ ;  /* 0x00000010a60c7819 */ /* 0x000fe400000006ff */
[----:B------:R-:W-:Y:S01]  /*0d30*/  SHF.L.U32 R96, R96, 0x10, RZ ;  /* 0x0000001060607819 */ /* 0x000fe200000006ff */
[----:B------:R-:W-:Y:S08]  /*0d40*/  @P0 BRA `(.L_x_17042) ;  /* 0x00000000007c0947 */ /* 0x000ff00003800000 */
        /* <DEDUP_REMOVED lines=31> */
.L_x_17042:
[----:B------:R-:W-:Y:S05]  /*0f40*/  BSYNC B0 ;  /* 0x0000000000007941 */ /* 0x000fea0003800000 */
.L_x_17041:
[----:B------:R-:W-:Y:S01]  /*0f50*/  BSSY B0, `(.L_x_17043) ;  /* 0x0000026000007945 */ /* 0x000fe20003800000 */
[----:B------:R-:W-:Y:S01]  /*0f60*/  FSETP.GTU.FTZ.AND P0, PT, R78, 20, PT ;  /* 0x41a000004e00780b */ /* 0x000fe20003f1c000 */
[----:B------:R-:W-:Y:S01]  /*0f70*/  FFMA.FTZ R25, R96, R12, R25 ;  /* 0x0000000c60197223 */ /* 0x000fe20000010019 */
[----:B------:R-:W-:Y:S01]  /*0f80*/  SHF.L.U32 R13, R7, 0x10, RZ ;  /* 0x00000010070d7819 */ /* 0x000fe200000006ff */
[----:B------:R-:W-:Y:S01]  /*0f90*/  FADD.FTZ R76, R31, R58 ;  /* 0x0000003a1f4c7221 */ /* 0x000fe20000010000 */
        /* <DEDUP_REMOVED lines=33> */
.L_x_17044:
[----:B------:R-:W-:Y:S05]  /*11b0*/  BSYNC B0 ;  /* 0x0000000000007941 */ /* 0x000fea0003800000 */
.L_x_17043:
        /* <DEDUP_REMOVED lines=39> */
.L_x_17046:
[----:B------:R-:W-:Y:S05]  /*1430*/  BSYNC B0 ;  /* 0x0000000000007941 */ /* 0x000fea0003800000 */
.L_x_17045:
        /* <DEDUP_REMOVED lines=33> */
.L_x_17048:
[----:B------:R-:W-:Y:S05]  /*1650*/  BSYNC B0 ;  /* 0x0000000000007941 */ /* 0x000fea0003800000 */
.L_x_17047:
        /* <DEDUP_REMOVED lines=33> */
.L_x_17050:
[----:B------:R-:W-:Y:S05]  /*1870*/  BSYNC B0 ;  /* 0x0000000000007941 */ /* 0x000fea0003800000 */
.L_x_17049:
        /* <DEDUP_REMOVED lines=33> */
.L_x_17052:
[----:B------:R-:W-:Y:S05]  /*1a90*/  BSYNC B0 ;  /* 0x0000000000007941 */ /* 0x000fea0003800000 */
.L_x_17051:
        /* <DEDUP_REMOVED lines=33> */
.L_x_17054:
[----:B------:R-:W-:Y:S05]  /*1cb0*/  BSYNC B0 ;  /* 0x0000000000007941 */ /* 0x000fea0003800000 */
.L_x_17053:
        /* <DEDUP_REMOVED lines=33> */
.L_x_17056:
[----:B------:R-:W-:Y:S05]  /*1ed0*/  BSYNC B0 ;  /* 0x0000000000007941 */ /* 0x000fea0003800000 */
.L_x_17055:
[----:B------:R-:W-:Y:S01]  /*1ee0*/  BAR.SYNC.DEFER_BLOCKING 0x0 ;  /* 0x0000000000007b1d */ /* 0x000fe20000010000 */
[----:B------:R-:W-:Y:S01]  /*1ef0*/  HFMA2.MMA R81, -RZ, RZ, 0, 0 ;  /* 0x00000000ff517435 */ /* 0x000fe200000001ff */
[----:B------:R-:W-:Y:S01]  /*1f00*/  FFMA.FTZ R55, R14, R55, R13 ;  /* 0x000000370e377223 */ /* 0x000fe2000001000d */
[----:B------:R-:W-:Y:S02]  /*1f10*/  MOV R88, RZ ;  /* 0x000000ff00587202 */ /* 0x000fe40000000f00 */
        /* <DEDUP_REMOVED lines=20> */
[----:B------:R-:W1:Y:S01]  /*2060*/  LDC R63, c[0x0][0x218] ;  /* 0x00008600ff3f7b82 */ /* 0x000e620000000800 */
[----:B------:R-:W-:Y:S01]  /*2070*/  FADD.FTZ R93, R14, R14 ;  /* 0x0000000e0e5d7221 */ /* 0x000fe20000010000 */
[----:B------:R-:W-:Y:S01]  /*2080*/  MOV R94, RZ ;  /* 0x000000ff005e7202 */ /* 0x000fe20000000f00 */
[----:B------:R-:W-:Y:S01]  /*2090*/  UMOV UR5, URZ ;  /* 0x0000003f00057c82 */ /* 0x000fe20008000000 */
[----:B------:R-:W-:Y:S01]  /*20a0*/  MOV R88, RZ ;  /* 0x000000ff00587202 */ /* 0x000fe20000000f00 */
[----:B------:R-:W-:Y:S01]  /*20b0*/  UMOV UR6, URZ ;  /* 0x0000003f00067c82 */ /* 0x000fe20008000000 */
[----:B------:R-:W-:Y:S01]  /*20c0*/  ULDC UR11, c[0x0][0x21c] ;  /* 0x00008700000b7ab9 */ /* 0x000fe20000000800 */
[----:B------:R-:W-:Y:S01]  /*20d0*/  ULDC.64 UR26, c[0x0][0x348] ;  /* 0x0000d200001a7ab9 */ /* 0x000fe20000000a00 */
[----:B------:R-:W2:Y:S01]  /*20e0*/  LDC.64 R34, c[0x0][0x348] ;  /* 0x0000d200ff227b82 */ /* 0x000ea20000000a00 */
[----:B------:R-:W-:Y:S01]  /*20f0*/  ULDC.64 UR20, c[0x0][0x250] ;  /* 0x0000940000147ab9 */ /* 0x000fe20000000a00 */
[----:B------:R-:W-:Y:S01]  /*2100*/  ULDC.64 UR18, c[0x0][0x238] ;  /* 0x00008e0000127ab9 */ /* 0x000fe20000000a00 */
[----:B------:R-:W-:Y:S01]  /*2110*/  ULDC.64 UR16, c[0x0][0x230] ;  /* 0x00008c0000107ab9 */ /* 0x000fe20000000a00 */
[----:B------:R-:W-:Y:S01]  /*2120*/  ULDC.64 UR24, c[0x0][0x270] ;  /* 0x00009c0000187ab9 */ /* 0x000fe20000000a00 */
[----:B------:R-:W-:-:S03]  /*2130*/  ULDC.64 UR22, c[0x0][0x268] ;  /* 0x00009a0000167ab9 */ /* 0x000fc60000000a00 */
[----:B------:R-:W3:Y:S08]  /*2140*/  LDC.64 R32, c[0x0][0x350] ;  /* 0x0000d400ff207b82 */ /* 0x000ef00000000a00 */
[----:B------:R-:W4:Y:S08]  /*2150*/  LDC.64 R30, c[0x0][0x3c8] ;  /* 0x0000f200ff1e7b82 */ /* 0x000f300000000a00 */
[----:B------:R-:W0:Y:S08]  /*2160*/  LDC.64 R28, c[0x0][0x2d0] ;  /* 0x0000b400ff1c7b82 */ /* 0x000e300000000a00 */
[----:B------:R-:W0:Y:S08]  /*2170*/  LDC.64 R26, c[0x0][0x2e0] ;  /* 0x0000b800ff1a7b82 */ /* 0x000e300000000a00 */
[----:B-1----:R-:W0:Y:S02]  /*2180*/  LDC.64 R24, c[0x0][0x360] ;  /* 0x0000d800ff187b82 */ /* 0x002e240000000a00 */
.L_x_17104:
        /* <DEDUP_REMOVED lines=10> */
[----:B------:R-:W-:-:S06]  /*2230*/  LEA.HI.X R37, R2, R29, R3, 0x3, P0 ;  /* 0x0000001d02257211 */ /* 0x000fcc00000f1c03 */
[----:B------:R-:W2:Y:S01]  /*2240*/  LDG.E.64 R36, desc[UR12][R36.64] ;  /* 0x0000000c24247981 */ /* 0x000ea2000c1e1b00 */
[----:B------:R-:W-:Y:S01]  /*2250*/  IMAD R9, R109, UR20, RZ ;  /* 0x000000146d097c24 */ /* 0x000fe2000f8e02ff */
[----:B------:R-:W-:Y:S01]  /*2260*/  LOP3.LUT R10, R53, 0xffffffe0, RZ, 0xc0, !PT ;  /* 0xffffffe0350a7812 */ /* 0x000fe200078ec0ff */
[----:B------:R-:W-:-:S04]  /*2270*/  IMAD.WIDE.U32 R2, R94, UR20, RZ ;  /* 0x000000145e027c25 */ /* 0x000fc8000f8e00ff */
        /* <DEDUP_REMOVED lines=10> */
[C---:B------:R-:W-:Y:S01]  /*2320*/  IADD3 R100, R44.reuse, -0x1, RZ ;  /* 0xffffffff2c647810 */ /* 0x040fe20007ffe0ff */
[----:B------:R-:W-:Y:S01]  /*2330*/  IMAD.WIDE.U32 R38, R61, UR22, RZ ;  /* 0x000000163d267c25 */ /* 0x000fe2000f8e00ff */
[----:B------:R-:W-:Y:S02]  /*2340*/  ISETP.LT.OR P1, PT, R44, 0x2, P0 ;  /* 0x000000022c00780c */ /* 0x000fe40000721670 */
[----:B------:R-:W-:Y:S01]  /*2350*/  ISETP.NE.AND P2, PT, R53, RZ, PT ;  /* 0x000000ff3500720c */ /* 0x000fe20003f45270 */
[----:B------:R-:W-:Y:S01]  /*2360*/  IMAD R99, R61, UR23, R98 ;  /* 0x000000173d637c24 */ /* 0x000fe2000f8e0262 */
[----:B------:R-:W-:Y:S01]  /*2370*/  IADD3 R102, R53, 0x200, RZ ;  /* 0x0000020035667810 */ /* 0x000fe20007ffe0ff */
[----:B0-----:R-:W-:Y:S01]  /*2380*/  IMAD R3, R109, UR24, RZ ;  /* 0x000000186d037c24 */ /* 0x001fe2000f8e02ff */
[----:B------:R-:W-:-:S02]  /*2390*/  LEA.HI R2, R100, R100, RZ, 0x1 ;  /* 0x0000006464027211 */ /* 0x000fc400078f08ff */
[----:B------:R-:W-:Y:S01]  /*23a0*/  IADD3 R39, R39, R99, RZ ;  /* 0x0000006327277210 */ /* 0x000fe20007ffe0ff */
[----:B------:R-:W-:-:S04]  /*23b0*/  IMAD R103, R94, UR25, R3 ;  /* 0x000000195e677c24 */ /* 0x000fc8000f8e0203 */
[----:B------:R-:W0:Y:S01]  /*23c0*/  @!P1 LDC R104, c[0x0][0x21c] ;  /* 0x00008700ff689b82 */ /* 0x000e220000000800 */
[----:B------:R-:W-:Y:S01]  /*23d0*/  BSSY B0, `(.L_x_17058) ;  /* 0x00000d9000007945 */ /* 0x000fe20003800000 */
[----:B--2---:R-:W-:Y:S01]  /*23e0*/  FMUL.FTZ R97, R36, 1.4426950216293334961 ;  /* 0x3fb8aa3b24617820 */ /* 0x004fe20000410000 */
[----:B------:R-:W-:-:S03]  /*23f0*/  FMUL.FTZ R41, R37, R74 ;  /* 0x0000004a25297220 */ /* 0x000fc60000410000 */
[----:B------:R-:W-:Y:S01]  /*2400*/  FMUL.FTZ R40, R97, R74 ;  /* 0x0000004a61287220 */ /* 0x000fe20000410000 */
[----:B------:R-:W-:Y:S01]  /*2410*/  FMUL.RZ R98, R41, 0.15915493667125701904 ;  /* 0x3e22f98329627820 */ /* 0x000fe2000040c000 */
[----:B------:R-:W-:Y:S01]  /*2420*/  LOP3.LUT R41, R2, 0xfffffe, RZ, 0xc0, !PT ;  /* 0x00fffffe02297812 */ /* 0x000fe200078ec0ff */
[----:B------:R-:W-:Y:S02]  /*2430*/  IMAD.WIDE.U32 R2, R94, UR24, R38 ;  /* 0x000000185e027c25 */ /* 0x000fe4000f8e0026 */
[----:B------:R-:W-:Y:S01]  /*2440*/  MUFU.COS R101, R98 ;  /* 0x0000006200657308 */ /* 0x000fe20000000000 */
[----:B------:R-:W-:Y:S02]  /*2450*/  IADD3 R41, R100, -R41, RZ ;  /* 0x8000002964297210 */ /* 0x000fe40007ffe0ff */
[----:B------:R-:W-:Y:S02]  /*2460*/  IADD3 R39, R3, R103, RZ ;  /* 0x0000006703277210 */ /* 0x000fe40007ffe0ff */
[----:B------:R-:W-:-:S02]  /*2470*/  LEA R38, P3, R2, R26, 0x3 ;  /* 0x0000001a02267211 */ /* 0x000fc400078618ff */
[----:B------:R-:W-:Y:S01]  /*2480*/  @!P1 IADD3 R3, R44, -0x2, RZ ;  /* 0xfffffffe2c039810 */ /* 0x000fe20007ffe0ff */
[----:B------:R-:W1:Y:S01]  /*2490*/  MUFU.EX2 R40, R40 ;  /* 0x0000002800287308 */ /* 0x000e620000000800 */
[----:B------:R-:W-:Y:S02]  /*24a0*/  @!P2 LEA R102, R41, R94, 0x8 ;  /* 0x0000005e2966a211 */ /* 0x000fe400078e40ff */
[----:B------:R-:W-:Y:S01]  /*24b0*/  LEA.HI.X R39, R2, R27, R39, 0x3, P3 ;  /* 0x0000001b02277211 */ /* 0x000fe200018f1c27 */
[----:B0-----:R-:W-:Y:S01]  /*24c0*/  @!P1 IMAD R103, R3, R104, R94 ;  /* 0x0000006803679224 */ /* 0x001fe200078e025e */
[----:B------:R-:W-:-:S03]  /*24d0*/  LEA R102, R102, R45, 0x3 ;  /* 0x0000002d66667211 */ /* 0x000fc600078e18ff */
[----:B------:R-:W0:Y:S01]  /*24e0*/  MUFU.SIN R99, R98 ;  /* 0x0000006200637308 */ /* 0x000e220000000400 */
[----:B---3--:R-:W-:Y:S04]  /*24f0*/  STS.128 [R43], R8 ;  /* 0x000000082b007388 */ /* 0x008fe80000000c00 */
[----:B----4-:R-:W-:Y:S01]  /*2500*/  STS.128 [R43+0x200], R12 ;  /* 0x0002000c2b007388 */ /* 0x010fe20000000c00 */
[----:B------:R-:W-:Y:S01]  /*2510*/  NOP ;  /* 0x0000000000007918 */ /* 0x000fe20000000000 */
[----:B-1----:R-:W-:Y:S01]  /*2520*/  FMUL.FTZ R2, R40, R101 ;  /* 0x0000006528027220 */ /* 0x002fe20000410000 */
[----:B------:R-:W-:Y:S01]  /*2530*/  LEA R101, R52, R45, 0x5 ;  /* 0x0000002d34657211 */ /* 0x000fe200078e28ff */
[----:B------:R-:W5:Y:S01]  /*2540*/  LDG.E.64 R38, desc[UR12][R38.64] ;  /* 0x0000000c26267981 */ /* 0x000f62000c1e1b00 */
[----:B0-----:R-:W-:Y:S01]  /*2550*/  FMUL.FTZ R3, R40, R99 ;  /* 0x0000006328037220 */ /* 0x001fe20000410000 */
[----:B------:R-:W-:Y:S01]  /*2560*/  CS2R R40, SRZ ;  /* 0x0000000000287805 */ /* 0x000fe2000001ff00 */
[----:B------:R-:W-:Y:S01]  /*2570*/  @!P1 IMAD.WIDE R98, R103, 0x10, R22 ;  /* 0x0000001067629825 */ /* 0x000fe200078e0216 */
[----:B------:R-:W0:Y:S04]  /*2580*/  LDS.128 R8, [R101] ;  /* 0x0000000065087984 */ /* 0x000e280000000c00 */
[----:B------:R-:W1:Y:S04]  /*2590*/  LDS.128 R12, [R101+0x10] ;  /* 0x00001000650c7984 */ /* 0x000e680000000c00 */
[----:B------:R2:W-:Y:S01]  /*25a0*/  STS.64 [R102+0x10b0], R2 ;  /* 0x0010b00266007388 */ /* 0x0005e20000000a00 */
[----:B------:R-:W-:Y:S01]  /*25b0*/  BAR.SYNC.DEFER_BLOCKING 0x0 ;  /* 0x0000000000007b1d */ /* 0x000fe20000010000 */
[C---:B------:R-:W-:Y:S01]  /*25c0*/  FMUL.FTZ R103, R37.reuse, R66 ;  /* 0x0000004225677220 */ /* 0x040fe20000410000 */
[----:B------:R-:W-:-:S03]  /*25d0*/  FMUL.FTZ R105, R37, R72 ;  /* 0x0000004825697220 */ /* 0x000fc60000410000 */
[----:B------:R-:W-:Y:S01]  /*25e0*/  FMUL.RZ R107, R103, 0.15915493667125701904 ;  /* 0x3e22f983676b7820 */ /* 0x000fe2000040c000 */
[----:B------:R-:W-:Y:S01]  /*25f0*/  FMUL.FTZ R103, R97, R66 ;  /* 0x0000004261677220 */ /* 0x000fe20000410000 */
[----:B------:R-:W-:Y:S02]  /*2600*/  FMUL.RZ R108, R105, 0.15915493667125701904 ;  /* 0x3e22f983696c7820 */ /* 0x000fe4000040c000 */
[----:B------:R-:W-:Y:S01]  /*2610*/  MUFU.COS R106, R107 ;  /* 0x0000006b006a7308 */ /* 0x000fe20000000000 */
[----:B--2---:R-:W-:-:S07]  /*2620*/  FMUL.FTZ R102, R37, R70 ;  /* 0x0000004625667220 */ /* 0x004fce0000410000 */
[----:B------:R-:W-:Y:S01]  /*2630*/  MUFU.EX2 R103, R103 ;  /* 0x0000006700677308 */ /* 0x000fe20000000800 */
[----:B------:R2:W5:Y:S07]  /*2640*/  @!P1 LDG.E.64 R40, desc[UR12][R98.64+0x8] ;  /* 0x0000080c62289981 */ /* 0x00056e000c1e1b00 */
[----:B------:R-:W3:Y:S01]  /*2650*/  MUFU.SIN R104, R107 ;  /* 0x0000006b00687308 */ /* 0x000ee20000000400 */
[----:B--2---:R-:W-:-:S07]  /*2660*/  FMUL.FTZ R98, R97, R72 ;  /* 0x0000004861627220 */ /* 0x004fce0000410000 */
[----:B------:R-:W-:Y:S01]  /*2670*/  MUFU.SIN R101, R108 ;  /* 0x0000006c00657308 */ /* 0x000fe20000000400 */
[----:B------:R-:W-:-:S07]  /*2680*/  FMUL.FTZ R99, R37, R64 ;  /* 0x0000004025637220 */ /* 0x000fce0000410000 */
[----:B------:R2:W-:Y:S08]  /*2690*/  MUFU.COS R105, R108 ;  /* 0x0000006c00697308 */ /* 0x0005f00000000000 */
[----:B------:R-:W4:Y:S01]  /*26a0*/  MUFU.EX2 R98, R98 ;  /* 0x0000006200627308 */ /* 0x000f220000000800 */
[----:B--2---:R-:W-:Y:S01]  /*26b0*/  FMUL.FTZ R108, R37, R78 ;  /* 0x0000004e256c7220 */ /* 0x004fe20000410000 */
[----:B------:R-:W-:Y:S01]  /*26c0*/  FMUL.RZ R113, R99, 0.15915493667125701904 ;  /* 0x3e22f98363717820 */ /* 0x000fe2000040c000 */
[C---:B------:R-:W-:Y:S01]  /*26d0*/  FMUL.FTZ R99, R97.reuse, R64 ;  /* 0x0000004061637220 */ /* 0x040fe20000410000 */
[----:B------:R-:W-:Y:S01]  /*26e0*/  FMUL.RZ R117, R102, 0.15915493667125701904 ;  /* 0x3e22f98366757820 */ /* 0x000fe2000040c000 */
[C---:B------:R-:W-:Y:S01]  /*26f0*/  FMUL.FTZ R102, R97.reuse, R70 ;  /* 0x0000004661667220 */ /* 0x040fe20000410000 */
[----:B------:R-:W-:Y:S01]  /*2700*/  FMUL.RZ R119, R108, 0.15915493667125701904 ;  /* 0x3e22f9836c777820 */ /* 0x000fe2000040c000 */
[C---:B------:R-:W-:Y:S01]  /*2710*/  FMUL.FTZ R108, R97.reuse, R78 ;  /* 0x0000004e616c7220 */ /* 0x040fe20000410000 */
[----:B------:R-:W-:Y:S01]  /*2720*/  MUFU.COS R111, R117 ;  /* 0x00000075006f7308 */ /* 0x000fe20000000000 */
[C---:B------:R-:W-:Y:S01]  /*2730*/  FMUL.FTZ R114, R97.reuse, R68 ;  /* 0x0000004461727220 */ /* 0x040fe20000410000 */
[----:B------:R-:W-:Y:S01]  /*2740*/  FMUL.FTZ R118, R97, R76 ;  /* 0x0000004c61767220 */ /* 0x000fe20000410000 */
[----:B------:R-:W-:Y:S01]  /*2750*/  FMUL.FTZ R97, R37, R68 ;  /* 0x0000004425617220 */ /* 0x000fe20000410000 */
[----:B---3--:R-:W-:-:S04]  /*2760*/  FMUL.FTZ R104, R103, R104 ;  /* 0x0000006867687220 */ /* 0x008fc80000410000 */
[----:B------:R2:W-:Y:S01]  /*2770*/  MUFU.EX2 R116, R102 ;  /* 0x0000006600747308 */ /* 0x0005e20000000800 */
[----:B------:R-:W-:Y:S01]  /*2780*/  FMUL.RZ R122, R97, 0.15915493667125701904 ;  /* 0x3e22f983617a7820 */ /* 0x000fe2000040c000 */
[----:B------:R-:W-:-:S06]  /*2790*/  FMUL.FTZ R97, R37, R76 ;  /* 0x0000004c25617220 */ /* 0x000fcc0000410000 */
[----:B------:R-:W-:Y:S01]  /*27a0*/  MUFU.SIN R112, R113 ;  /* 0x0000007100707308 */ /* 0x000fe20000000400 */
[----:B--2---:R-:W-:Y:S01]  /*27b0*/  FMUL.FTZ R102, R103, R106 ;  /* 0x0000006a67667220 */ /* 0x004fe20000410000 */
[----:B----4-:R-:W-:Y:S01]  /*27c0*/  FMUL.FTZ R106, R98, R105 ;  /* 0x00000069626a7220 */ /* 0x010fe20000410000 */
[----:B0-----:R-:W-:-:S05]  /*27d0*/  SHF.L.U32 R103, R8, 0x10, RZ ;  /* 0x0000001008677819 */ /* 0x001fca00000006ff */
[----:B------:R-:W-:Y:S08]  /*27e0*/  MUFU.COS R110, R113 ;  /* 0x00000071006e7308 */ /* 0x000ff00000000000 */
[----:B------:R-:W0:Y:S08]  /*27f0*/  MUFU.EX2 R99, R99 ;  /* 0x0000006300637308 */ /* 0x000e300000000800 */
[----:B------:R-:W2:Y:S08]  /*2800*/  MUFU.SIN R107, R117 ;  /* 0x00000075006b7308 */ /* 0x000eb00000000400 */
[----:B------:R3:W-:Y:S01]  /*2810*/  MUFU.EX2 R120, R108 ;  /* 0x0000006c00787308 */ /* 0x0007e20000000800 */
[----:B------:R-:W-:Y:S01]  /*2820*/  FMUL.RZ R125, R97, 0.15915493667125701904 ;  /* 0x3e22f983617d7820 */ /* 0x000fe2000040c000 */
[----:B---3--:R-:W-:Y:S01]  /*2830*/  FMUL.FTZ R108, R98, R101 ;  /* 0x00000065626c7220 */ /* 0x008fe20000410000 */
[----:B------:R-:W-:Y:S01]  /*2840*/  PRMT R98, R8, 0x7632, R98 ;  /* 0x0000763208627816 */ /* 0x000fe20000000062 */
[----:B------:R-:W-:Y:S01]  /*2850*/  FMUL.FTZ R8, R103, R74 ;  /* 0x0000004a67087220 */ /* 0x000fe20000410000 */
[----:B------:R-:W-:-:S02]  /*2860*/  SHF.L.U32 R101, R4, 0x10, RZ ;  /* 0x0000001004657819 */ /* 0x000fc400000006ff */
[----:B------:R-:W-:Y:S01]  /*2870*/  SHF.L.U32 R98, R98, 0x10, RZ ;  /* 0x0000001062627819 */ /* 0x000fe200000006ff */
[----:B------:R-:W3:Y:S01]  /*2880*/  MUFU.COS R115, R119 ;  /* 0x0000007700737308 */ /* 0x000ee20000000000 */
[----:B------:R-:W-:Y:S01]  /*2890*/  PRMT R97, R9, 0x7632, R97 ;  /* 0x0000763209617816 */ /* 0x000fe20000000061 */
[----:B------:R-:W-:-:S06]  /*28a0*/  FMUL.FTZ R143, R101, R8 ;  /* 0x00000008658f7220 */ /* 0x000fcc0000410000 */
[----:B------:R-:W4:Y:S01]  /*28b0*/  MUFU.SIN R113, R119 ;  /* 0x0000007700717308 */ /* 0x000f220000000400 */
[----:B------:R-:W-:Y:S01]  /*28c0*/  SHF.L.U32 R97, R97, 0x10, RZ ;  /* 0x0000001061617819 */ /* 0x000fe200000006ff */
[----:B------:R-:W-:-:S06]  /*28d0*/  FMUL.FTZ R105, R104, R143 ;  /* 0x0000008f68697220 */ /* 0x000fcc0000410000 */
[----:B------:R1:W-:Y:S01]  /*28e0*/  MUFU.EX2 R128, R118 ;  /* 0x0000007600807308 */ /* 0x0003e20000000800 */
[C---:B0-----:R-:W-:Y:S01]  /*28f0*/  FMUL.FTZ R110, R99.reuse, R110 ;  /* 0x0000006e636e7220 */ /* 0x041fe20000410000 */
[----:B------:R-:W-:Y:S01]  /*2900*/  FMUL.FTZ R112, R99, R112 ;  /* 0x0000007063707220 */ /* 0x000fe20000410000 */
[----:B-1----:R-:W-:-:S05]  /*2910*/  FMUL.FTZ R118, R98, R74 ;  /* 0x0000004a62767220 */ /* 0x002fca0000410000 */
[----:B------:R0:W-:Y:S01]  /*2920*/  MUFU.EX2 R124, R114 ;  /* 0x00000072007c7308 */ /* 0x0001e20000000800 */
[----:B------:R-:W-:Y:S01]  /*2930*/  FMUL.FTZ R145, R101, R118 ;  /* 0x0000007665917220 */ /* 0x000fe20000410000 */
[----:B------:R-:W-:Y:S01]  /*2940*/  SHF.L.U32 R99, R42, 0x10, RZ ;  /* 0x000000102a637819 */ /* 0x000fe200000006ff */
[----:B------:R-:W-:Y:S01]  /*2950*/  FMUL.FTZ R130, R97, R66 ;  /* 0x0000004261827220 */ /* 0x000fe20000410000 */
[C---:B0-----:R-:W-:Y:S01]  /*2960*/  FMUL.FTZ R114, R116.reuse, R111 ;  /* 0x0000006f74727220 */ /* 0x041fe20000410000 */
[----:B--2---:R-:W-:-:S03]  /*2970*/  FMUL.FTZ R116, R116, R107 ;  /* 0x0000006b74747220 */ /* 0x004fc60000410000 */
[----:B------:R-:W-:Y:S01]  /*2980*/  MUFU.SIN R117, R122 ;  /* 0x0000007a00757308 */ /* 0x000fe20000000400 */
[----:B------:R-:W-:Y:S01]  /*2990*/  SHF.L.U32 R107, R9, 0x10, RZ ;  /* 0x00000010096b7819 */ /* 0x000fe200000006ff */
[----:B------:R-:W-:-:S06]  /*29a0*/  FMUL.FTZ R8, R104, R145 ;  /* 0x0000009168087220 */ /* 0x000fcc0000410000 */
[----:B------:R0:W1:Y:S01]  /*29b0*/  MUFU.COS R119, R122 ;  /* 0x0000007a00777308 */ /* 0x0000620000000000 */
[----:B------:R-:W-:Y:S01]  /*29c0*/  FMUL.FTZ R132, R107, R66 ;  /* 0x000000426b847220 */ /* 0x000fe20000410000 */
[----:B---3--:R-:W-:Y:S01]  /*29d0*/  FMUL.FTZ R118, R120, R115 ;  /* 0x0000007378767220 */ /* 0x008fe20000410000 */
[----:B0-----:R-:W-:-:S05]  /*29e0*/  FFMA.FTZ R122, R102, R145, R105 ;  /* 0x00000091667a7223 */ /* 0x001fca0000010069 */
[----:B------:R-:W0:Y:S01]  /*29f0*/  MUFU.COS R9, R125 ;  /* 0x0000007d00097308 */ /* 0x000e220000000000 */
[----:B------:R-:W-:Y:S01]  /*2a00*/  FFMA.FTZ R105, R102, R143, -R8 ;  /* 0x0000008f66697223 */ /* 0x000fe20000010808 */
[C---:B------:R-:W-:Y:S01]  /*2a10*/  FFMA.FTZ R123, R99.reuse, R130, R122 ;  /* 0x00000082637b7223 */ /* 0x040fe2000001007a */
[----:B----4-:R-:W-:Y:S01]  /*2a20*/  FMUL.FTZ R120, R120, R113 ;  /* 0x0000007178787220 */ /* 0x010fe20000410000 */
[----:B------:R-:W-:Y:S01]  /*2a30*/  PRMT R113, R10, 0x7632, R113 ;  /* 0x000076320a717816 */ /* 0x000fe20000000071 */
[----:B------:R-:W-:-:S03]  /*2a40*/  FFMA.FTZ R115, R99, R132, R105 ;  /* 0x0000008463737223 */ /* 0x000fc60000010069 */
[----:B------:R2:W3:Y:S01]  /*2a50*/  MUFU.SIN R121, R125 ;  /* 0x0000007d00797308 */ /* 0x0004e20000000400 */
[----:B------:R-:W-:Y:S02]  /*2a60*/  SHF.L.U32 R111, R10, 0x10, RZ ;  /* 0x000000100a6f7819 */ /* 0x000fe400000006ff */
[----:B------:R-:W-:Y:S01]  /*2a70*/  SHF.L.U32 R113, R113, 0x10, RZ ;  /* 0x0000001071717819 */ /* 0x000fe200000006ff */
[----:B--2---:R-:W-:-:S04]  /*2a80*/  FMUL.FTZ R125, R108, R123 ;  /* 0x0000007b6c7d7220 */ /* 0x004fc80000410000 */
[-C--:B------:R-:W-:Y:S01]  /*2a90*/  FFMA.FTZ R8, R106, R115.reuse, -R125 ;  /* 0x000000736a087223 */ /* 0x080fe2000001087d */
[----:B------:R-:W-:Y:S01]  /*2aa0*/  FMUL.FTZ R115, R108, R115 ;  /* 0x000000736c737220 */ /* 0x000fe20000410000 */
[----:B------:R-:W-:Y:S01]  /*2ab0*/  SHF.L.U32 R105, R5, 0x10, RZ ;  /* 0x0000001005697819 */ /* 0x000fe200000006ff */
[-C--:B------:R-:W-:Y:S01]  /*2ac0*/  FMUL.FTZ R134, R111, R72.reuse ;  /* 0x000000486f867220 */ /* 0x080fe20000410000 */
[----:B------:R-:W-:Y:S01]  /*2ad0*/  FMUL.FTZ R136, R113, R72 ;  /* 0x0000004871887220 */ /* 0x000fe20000410000 */
[----:B------:R-:W-:Y:S01]  /*2ae0*/  FFMA.FTZ R115, R106, R123, R115 ;  /* 0x0000007b6a737223 */ /* 0x000fe20000010073 */
[----:B-1----:R-:W-:Y:S01]  /*2af0*/  FMUL.FTZ R122, R124, R119 ;  /* 0x000000777c7a7220 */ /* 0x002fe20000410000 */
[----:B0-----:R-:W-:Y:S01]  /*2b00*/  FMUL.FTZ R126, R128, R9 ;  /* 0x00000009807e7220 */ /* 0x001fe20000410000 */
[----:B------:R-:W-:Y:S01]  /*2b10*/  FMUL.FTZ R124, R124, R117 ;  /* 0x000000757c7c7220 */ /* 0x000fe20000410000 */
[C---:B------:R-:W-:Y:S01]  /*2b20*/  FFMA.FTZ R119, R105.reuse, R134, R8 ;  /* 0x0000008669777223 */ /* 0x040fe20000010008 */
[----:B------:R-:W-:Y:S01]  /*2b30*/  FFMA.FTZ R9, R105, R136, R115 ;  /* 0x0000008869097223 */ /* 0x000fe20000010073 */
[----:B------:R-:W-:Y:S01]  /*2b40*/  PRMT R117, R11, 0x7632, R117 ;  /* 0x000076320b757816 */ /* 0x000fe20000000075 */
[----:B---3--:R-:W-:Y:S01]  /*2b50*/  FMUL.FTZ R128, R128, R121 ;  /* 0x0000007980807220 */ /* 0x008fe20000410000 */
[C---:B------:R-:W-:Y:S01]  /*2b60*/  FMUL.FTZ R121, R112.reuse, R119 ;  /* 0x0000007770797220 */ /* 0x040fe20000410000 */
[-C--:B------:R-:W-:Y:S01]  /*2b70*/  FMUL.FTZ R10, R112, R9.reuse ;  /* 0x00000009700a7220 */ /* 0x080fe20000410000 */
[----:B------:R-:W-:Y:S01]  /*2b80*/  SHF.L.U32 R117, R117, 0x10, RZ ;  /* 0x0000001075757819 */ /* 0x000fe200000006ff */
[-C--:B------:R-:W-:Y:S01]  /*2b90*/  FMUL.FTZ R8, R2, R104.reuse ;  /* 0x0000006802087220 */ /* 0x080fe20000410000 */
[C---:B------:R-:W-:Y:S01]  /*2ba0*/  FFMA.FTZ R142, R110.reuse, R9, R121 ;  /* 0x000000096e8e7223 */ /* 0x040fe20000010079 */
[----:B------:R-:W-:Y:S01]  /*2bb0*/  FFMA.FTZ R123, R110, R119, -R10 ;  /* 0x000000776e7b7223 */ /* 0x000fe2000001080a */
[----:B------:R-:W-:Y:S01]  /*2bc0*/  SHF.L.U32 R115, R11, 0x10, RZ ;  /* 0x000000100b737819 */ /* 0x000fe200000006ff */
[----:B------:R-:W-:Y:S01]  /*2bd0*/  FMUL.FTZ R9, R3, R104 ;  /* 0x0000006803097220 */ /* 0x000fe20000410000 */
[----:B------:R-:W-:Y:S01]  /*2be0*/  SHF.L.U32 R119, R62, 0x10, RZ ;  /* 0x000000103e777819 */ /* 0x000fe200000006ff */
[----:B------:R-:W-:Y:S01]  /*2bf0*/  FMUL.FTZ R138, R117, R64 ;  /* 0x00000040758a7220 */ /* 0x000fe20000410000 */
[-C--:B------:R-:W-:Y:S01]  /*2c00*/  FFMA.FTZ R11, R3, R102.reuse, R8 ;  /* 0x00000066030b7223 */ /* 0x080fe20000010008 */
[----:B------:R-:W-:Y:S01]  /*2c10*/  FFMA.FTZ R9, R2, R102, -R9 ;  /* 0x0000006602097223 */ /* 0x000fe20000010809 */
[----:B------:R-:W-:Y:S01]  /*2c20*/  FMUL.FTZ R140, R115, R64 ;  /* 0x00000040738c7220 */ /* 0x000fe20000410000 */
[C---:B------:R-:W-:Y:S01]  /*2c30*/  FFMA.FTZ R127, R119.reuse, R138, R142 ;  /* 0x0000008a777f7223 */ /* 0x040fe2000001008e */
[C---:B------:R-:W-:Y:S01]  /*2c40*/  FMUL.FTZ R121, R108.reuse, R11 ;  /* 0x0000000b6c797220 */ /* 0x040fe20000410000 */
[----:B------:R-:W-:Y:S01]  /*2c50*/  FMUL.FTZ R8, R108, R9 ;  /* 0x000000096c087220 */ /* 0x000fe20000410000 */
[----:B------:R-:W-:Y:S01]  /*2c60*/  FFMA.FTZ R125, R119, R140, R123 ;  /* 0x0000008c777d7223 */ /* 0x000fe2000001007b */
[----:B------:R-:W-:Y:S01]  /*2c70*/  FMUL.FTZ R129, R116, R127 ;  /* 0x0000007f74817220 */ /* 0x000fe20000410000 */
[----:B------:R-:W-:Y:S01]  /*2c80*/  FFMA.FTZ R9, R106, R9, -R121 ;  /* 0x000000096a097223 */ /* 0x000fe20000010879 */
[----:B------:R-:W-:Y:S01]  /*2c90*/  PRMT R123, R12, 0x7632, R123 ;  /* 0x000076320c7b7816 */ /* 0x000fe2000000007b */
[----:B------:R-:W-:Y:S01]  /*2ca0*/  FFMA.FTZ R11, R106, R11, R8 ;  /* 0x0000000b6a0b7223 */ /* 0x000fe20000010008 */
[----:B------:R-:W-:Y:S01]  /*2cb0*/  SHF.L.U32 R121, R12, 0x10, RZ ;  /* 0x000000100c797819 */ /* 0x000fe200000006ff */
[-C--:B------:R-:W-:Y:S01]  /*2cc0*/  FFMA.FTZ R8, R114, R125.reuse, -R129 ;  /* 0x0000007d72087223 */ /* 0x080fe20000010881 */
[----:B------:R-:W-:Y:S01]  /*2cd0*/  FMUL.FTZ R129, R116, R125 ;  /* 0x0000007d74817220 */ /* 0x000fe20000410000 */
[----:B------:R-:W-:-:S02]  /*2ce0*/  SHF.L.U32 R123, R123, 0x10, RZ ;  /* 0x000000107b7b7819 */ /* 0x000fc400000006ff */
[----:B------:R-:W-:Y:S01]  /*2cf0*/  SHF.L.U32 R125, R6, 0x10, RZ ;  /* 0x00000010067d7819 */ /* 0x000fe200000006ff */
[-C--:B------:R-:W-:Y:S01]  /*2d00*/  FMUL.FTZ R142, R121, R70.reuse ;  /* 0x00000046798e7220 */ /* 0x080fe20000410000 */
[----:B------:R-:W-:Y:S01]  /*2d10*/  FFMA.FTZ R131, R114, R127, R129 ;  /* 0x0000007f72837223 */ /* 0x000fe20000010081 */
[----:B------:R-:W-:Y:S02]  /*2d20*/  FMUL.FTZ R144, R123, R70 ;  /* 0x000000467b907220 */ /* 0x000fe40000410000 */
[----:B------:R-:W-:Y:S01]  /*2d30*/  FFMA.FTZ R133, R125, R142, R8 ;  /* 0x0000008e7d857223 */ /* 0x000fe20000010008 */
[----:B------:R-:W-:Y:S01]  /*2d40*/  PRMT R127, R13, 0x7632, R127 ;  /* 0x000076320d7f7816 */ /* 0x000fe2000000007f */
[----:B------:R-:W-:Y:S01]  /*2d50*/  FMUL.FTZ R8, R112, R9 ;  /* 0x0000000970087220 */ /* 0x000fe20000410000 */
[----:B------:R-:W-:Y:S01]  /*2d60*/  FFMA.FTZ R131, R125, R144, R131 ;  /* 0x000000907d837223 */ /* 0x000fe20000010083 */
[----:B------:R-:W-:Y:S01]  /*2d70*/  FMUL.FTZ R135, R120, R133 ;  /* 0x0000008578877220 */ /* 0x000fe20000410000 */
[-C--:B------:R-:W-:Y:S01]  /*2d80*/  FMUL.FTZ R129, R112, R11.reuse ;  /* 0x0000000b70817220 */ /* 0x080fe20000410000 */
[----:B------:R-:W-:Y:S01]  /*2d90*/  SHF.L.U32 R127, R127, 0x10, RZ ;  /* 0x000000107f7f7819 */ /* 0x000fe200000006ff */
[----:B------:R-:W-:Y:S01]  /*2da0*/  FFMA.FTZ R11, R110, R11, R8 ;  /* 0x0000000b6e0b7223 */ /* 0x000fe20000010008 */
[----:B------:R-:W-:Y:S01]  /*2db0*/  FFMA.FTZ R8, R118, R131, R135 ;  /* 0x0000008376087223 */ /* 0x000fe20000010087 */
[----:B------:R-:W-:Y:S01]  /*2dc0*/  FFMA.FTZ R9, R110, R9, -R129 ;  /* 0x000000096e097223 */ /* 0x000fe20000010881 */
[----:B------:R-:W-:Y:S01]  /*2dd0*/  FMUL.FTZ R135, R120, R131 ;  /* 0x0000008378877220 */ /* 0x000fe20000410000 */
[----:B------:R-:W-:Y:S01]  /*2de0*/  SHF.L.U32 R129, R13, 0x10, RZ ;  /* 0x000000100d817819 */ /* 0x000fe200000006ff */
[-C--:B------:R-:W-:Y:S01]  /*2df0*/  FMUL.FTZ R146, R127, R78.reuse ;  /* 0x0000004e7f927220 */ /* 0x080fe20000410000 */
[----:B------:R-:W-:Y:S01]  /*2e00*/  SHF.L.U32 R131, R166, 0x10, RZ ;  /* 0x00000010a6837819 */ /* 0x000fe200000006ff */
[----:B------:R-:W-:Y:S01]  /*2e10*/  FMUL.FTZ R13, R116, R11 ;  /* 0x0000000b740d7220 */ /* 0x000fe20000410000 */
[----:B------:R-:W-:Y:S01]  /*2e20*/  FFMA.FTZ R135, R118, R133, -R135 ;  /* 0x0000008576877223 */ /* 0x000fe20000010887 */
[----:B------:R-:W-:-:S02]  /*2e30*/  FMUL.FTZ R148, R129, R78 ;  /* 0x0000004e81947220 */ /* 0x000fc40000410000 */
[C---:B------:R-:W-:Y:S01]  /*2e40*/  FFMA.FTZ R137, R131.reuse, R146, R8 ;  /* 0x0000009283897223 */ /* 0x040fe20000010008 */
[-C--:B------:R-:W-:Y:S01]  /*2e50*/  FMUL.FTZ R8, R116, R9.reuse ;  /* 0x0000000974087220 */ /* 0x080fe20000410000 */
[----:B------:R-:W-:Y:S01]  /*2e60*/  FFMA.FTZ R13, R114, R9, -R13 ;  /* 0x00000009720d7223 */ /* 0x000fe2000001080d */
[--C-:B------:R-:W-:Y:S01]  /*2e70*/  FFMA.FTZ R9, R131, R148, R135.reuse ;  /* 0x0000009483097223 */ /* 0x100fe20000010087 */
[----:B------:R-:W-:Y:S01]  /*2e80*/  FMUL.FTZ R133, R124, R137 ;  /* 0x000000897c857220 */ /* 0x000fe20000410000 */
[----:B------:R-:W-:Y:S01]  /*2e90*/  FFMA.FTZ R11, R114, R11, R8 ;  /* 0x0000000b720b7223 */ /* 0x000fe20000010008 */
[----:B------:R-:W-:Y:S01]  /*2ea0*/  PRMT R135, R14, 0x7632, R135 ;  /* 0x000076320e877816 */ /* 0x000fe20000000087 */
[-C--:B------:R-:W-:Y:S01]  /*2eb0*/  FMUL.FTZ R8, R124, R9.reuse ;  /* 0x000000097c087220 */ /* 0x080fe20000410000 */
[----:B------:R-:W-:Y:S01]  /*2ec0*/  FFMA.FTZ R10, R122, R9, -R133 ;  /* 0x000000097a0a7223 */ /* 0x000fe20000010885 */
[----:B------:R-:W-:Y:S02]  /*2ed0*/  SHF.L.U32 R133, R14, 0x10, RZ ;  /* 0x000000100e857819 */ /* 0x000fe400000006ff */
[----:B------:R-:W-:Y:S01]  /*2ee0*/  FFMA.FTZ R139, R122, R137, R8 ;  /* 0x000000897a8b7223 */ /* 0x000fe20000010008 */
[----:B------:R-:W-:-:S02]  /*2ef0*/  SHF.L.U32 R135, R135, 0x10, RZ ;  /* 0x0000001087877819 */ /* 0x000fc400000006ff */
[----:B------:R-:W-:Y:S01]  /*2f00*/  SHF.L.U32 R137, R7, 0x10, RZ ;  /* 0x0000001007897819 */ /* 0x000fe200000006ff */
[-C--:B------:R-:W-:Y:S01]  /*2f10*/  FMUL.FTZ R14, R133, R68.reuse ;  /* 0x00000044850e7220 */ /* 0x080fe20000410000 */
[----:B------:R-:W-:Y:S01]  /*2f20*/  ISETP.NE.AND P1, PT, R53, 0x1f, PT ;  /* 0x0000001f3500780c */ /* 0x000fe20003f25270 */
[C---:B------:R-:W-:Y:S01]  /*2f30*/  FMUL.FTZ R9, R120.reuse, R11 ;  /* 0x0000000b78097220 */ /* 0x040fe20000410000 */
[----:B------:R-:W-:Y:S01]  /*2f40*/  FMUL.FTZ R150, R135, R68 ;  /* 0x0000004487967220 */ /* 0x000fe20000410000 */
[C---:B------:R-:W-:Y:S01]  /*2f50*/  FFMA.FTZ R141, R137.reuse, R14, R10 ;  /* 0x0000000e898d7223 */ /* 0x040fe2000001000a */
[-C--:B------:R-:W-:Y:S01]  /*2f60*/  FMUL.FTZ R8, R120, R13.reuse ;  /* 0x0000000d78087220 */ /* 0x080fe20000410000 */
[----:B------:R-:W-:Y:S01]  /*2f70*/  FFMA.FTZ R9, R118, R13, -R9 ;  /* 0x0000000d76097223 */ /* 0x000fe20000010809 */
[----:B------:R-:W-:Y:S01]  /*2f80*/  FFMA.FTZ R147, R137, R150, R139 ;  /* 0x0000009689937223 */ /* 0x000fe2000001008b */
[----:B------:R-:W-:Y:S01]  /*2f90*/  FMUL.FTZ R13, R128, R141 ;  /* 0x0000008d800d7220 */ /* 0x000fe20000410000 */
[----:B------:R-:W-:-:S03]  /*2fa0*/  FFMA.FTZ R11, R118, R11, R8 ;  /* 0x0000000b760b7223 */ /* 0x000fc60000010008 */
[----:B------:R-:W-:Y:S01]  /*2fb0*/  FFMA.FTZ R10, R126, R147, R13 ;  /* 0x000000937e0a7223 */ /* 0x000fe2000001000d */
[----:B------:R-:W-:Y:S01]  /*2fc0*/  FMUL.FTZ R13, R124, R11 ;  /* 0x0000000b7c0d7220 */ /* 0x000fe20000410000 */
[----:B------:R-:W-:Y:S01]  /*2fd0*/  @P1 LEA R12, R53, R45, 0x3 ;  /* 0x0000002d350c1211 */ /* 0x000fe200078e18ff */
[----:B------:R-:W-:Y:S02]  /*2fe0*/  FMUL.FTZ R8, R128, R147 ;  /* 0x0000009380087220 */ /* 0x000fe40000410000 */
[----:B------:R-:W-:-:S03]  /*2ff0*/  FFMA.FTZ R147, R122, R9, -R13 ;  /* 0x000000097a937223 */ /* 0x000fc6000001080d */
[----:B------:R-:W0:Y:S01]  /*3000*/  @P1 LDS.64 R12, [R12+0x20b8] ;  /* 0x0020b8000c0c1984 */ /* 0x000e220000000a00 */
[C---:B------:R-:W-:Y:S02]  /*3010*/  PRMT R139, R15.reuse, 0x7632, R139 ;  /* 0x000076320f8b7816 */ /* 0x040fe4000000008b */
[----:B------:R-:W-:Y:S02]  /*3020*/  SHF.L.U32 R15, R15, 0x10, RZ ;  /* 0x000000100f0f7819 */ /* 0x000fe400000006ff */
[----:B------:R-:W-:Y:S01]  /*3030*/  SHF.L.U32 R139, R139, 0x10, RZ ;  /* 0x000000108b8b7819 */ /* 0x000fe200000006ff */
[----:B------:R-:W-:Y:S01]  /*3040*/  FFMA.FTZ R149, R126, R141, -R8 ;  /* 0x0000008d7e957223 */ /* 0x000fe20000010808 */
[----:B------:R-:W-:Y:S01]  /*3050*/  SHF.L.U32 R141, R168, 0x10, RZ ;  /* 0x00000010a88d7819 */ /* 0x000fe200000006ff */
[----:B------:R-:W-:Y:S01]  /*3060*/  FMUL.FTZ R8, R124, R9 ;  /* 0x000000097c087220 */ /* 0x000fe20000410000 */
[-C--:B------:R-:W-:Y:S01]  /*3070*/  FMUL.FTZ R154, R15, R76.reuse ;  /* 0x0000004c0f9a7220 */ /* 0x080fe20000410000 */
[----:B------:R-:W-:-:S02]  /*3080*/  FMUL.FTZ R152, R139, R76 ;  /* 0x0000004c8b987220 */ /* 0x000fc40000410000 */
        /* <DEDUP_REMOVED lines=13> */
.L_x_17059:
[----:B------:R-:W-:Y:S05]  /*3160*/  BSYNC B0 ;  /* 0x0000000000007941 */ /* 0x000fea0003800000 */
.L_x_17058:
        /* <DEDUP_REMOVED lines=10> */
[----:B------:R-:W0:Y:S04]  /*3210*/  SHFL.UP PT, R147, R8, 0x1, RZ ;  /* 0x0420000008937989 */ /* 0x000e2800000e00ff */
[----:B-----5:R3:W-:Y:S04]  /*3220*/  SHFL.IDX PT, R170, R41, RZ, 0x1f ;  /* 0x00001fff29aa7589 */ /* 0x0207e800000e0000 */
[----:B------:R1:W-:Y:S01]  /*3230*/  SHFL.IDX PT, R164, R40, RZ, 0x1f ;  /* 0x00001fff28a47589 */ /* 0x0003e200000e0000 */
[----:B---3--:R-:W-:Y:S01]  /*3240*/  FMUL.FTZ R156, R8, R151 ;  /* 0x00000097089c7220 */ /* 0x008fe20000410000 */
[----:B------:R-:W-:Y:S01]  /*3250*/  FMUL.FTZ R41, R92, R39 ;  /* 0x000000275c297220 */ /* 0x000fe20000410000 */
[----:B-1----:R-:W-:-:S02]  /*3260*/  FMUL.FTZ R158, R8, R149 ;  /* 0x00000095089e7220 */ /* 0x002fc40000410000 */
[C---:B------:R-:W-:Y:S01]  /*3270*/  FFMA.FTZ R156, R9.reuse, R149, -R156 ;  /* 0x00000095099c7223 */ /* 0x040fe2000001089c */
[----:B------:R-:W-:Y:S01]  /*3280*/  FMUL.FTZ R40, R92, R38 ;  /* 0x000000265c287220 */ /* 0x000fe20000410000 */
[----:B------:R-:W-:Y:S02]  /*3290*/  FFMA.FTZ R151, R9, R151, R158 ;  /* 0x0000009709977223 */ /* 0x000fe4000001009e */
[----:B------:R-:W-:Y:S01]  /*32a0*/  @P3 FADD.FTZ R157, R157, R156 ;  /* 0x0000009c9d9d3221 */ /* 0x000fe20000010000 */
[C---:B----4-:R-:W-:Y:S01]  /*32b0*/  FMUL.FTZ R158, R8.reuse, R11 ;  /* 0x0000000b089e7220 */ /* 0x050fe20000410000 */
[-C--:B0-----:R-:W-:Y:S01]  /*32c0*/  FMUL.FTZ R156, R8, R147.reuse ;  /* 0x00000093089c7220 */ /* 0x081fe20000410000 */
[----:B------:R-:W-:Y:S02]  /*32d0*/  @P3 FADD.FTZ R10, R10, R151 ;  /* 0x000000970a0a3221 */ /* 0x000fe40000010000 */
        /* <DEDUP_REMOVED lines=24> */
[----:B0-----:R-:W-:-:S04]  /*3460*/  FMUL.FTZ R156, R158, R151 ;  /* 0x000000979e9c7220 */ /* 0x001fc80000410000 */
[-C--:B-1----:R-:W-:Y:S01]  /*3470*/  FFMA.FTZ R160, R9, R149.reuse, -R156 ;  /* 0x0000009509a07223 */ /* 0x082fe2000001089c */
[C---:B------:R-:W-:Y:S01]  /*3480*/  FMUL.FTZ R162, R158.reuse, R149 ;  /* 0x000000959ea27220 */ /* 0x040fe20000410000 */
[----:B---3--:R-:W-:-:S03]  /*3490*/  FMUL.FTZ R156, R158, R8 ;  /* 0x000000089e9c7220 */ /* 0x008fc60000410000 */
[----:B------:R-:W-:Y:S01]  /*34a0*/  FFMA.FTZ R151, R9, R151, R162 ;  /* 0x0000009709977223 */ /* 0x000fe200000100a2 */
[----:B------:R-:W-:Y:S01]  /*34b0*/  @P3 FADD.FTZ R157, R157, R160 ;  /* 0x000000a09d9d3221 */ /* 0x000fe20000010000 */
[-C--:B----4-:R-:W-:Y:S01]  /*34c0*/  FMUL.FTZ R147, R158, R11.reuse ;  /* 0x0000000b9e937220 */ /* 0x090fe20000410000 */
[C---:B------:R-:W-:Y:S01]  /*34d0*/  FFMA.FTZ R11, R9.reuse, R11, R156 ;  /* 0x0000000b090b7223 */ /* 0x040fe2000001009c */
[----:B------:R-:W-:Y:S02]  /*34e0*/  @P3 FADD.FTZ R10, R10, R151 ;  /* 0x000000970a0a3221 */ /* 0x000fe40000010000 */
[----:B------:R-:W0:Y:S01]  /*34f0*/  SHFL.UP PT, R160, R157, 0x8, RZ ;  /* 0x050000009da07989 */ /* 0x000e2200000e00ff */
[----:B------:R-:W-:Y:S01]  /*3500*/  @P3 FFMA.FTZ R9, R9, R8, -R147 ;  /* 0x0000000809093223 */ /* 0x000fe20000010893 */
[----:B------:R-:W-:Y:S02]  /*3510*/  FSEL R11, R158, R11, !P3 ;  /* 0x0000000b9e0b7208 */ /* 0x000fe40005800000 */
        /* <DEDUP_REMOVED lines=10> */
[----:B------:R-:W-:Y:S01]  /*35c0*/  FMUL.FTZ R151, R93, R39 ;  /* 0x000000275d977220 */ /* 0x000fe20000410000 */
[-C--:B----4-:R-:W-:Y:S01]  /*35d0*/  FMUL.FTZ R147, R11, R156.reuse ;  /* 0x0000009c0b937220 */ /* 0x090fe20000410000 */
[----:B------:R-:W-:Y:S01]  /*35e0*/  FFMA.FTZ R156, R9, R156, R149 ;  /* 0x0000009c099c7223 */ /* 0x000fe20000010095 */
[----:B------:R-:W-:Y:S01]  /*35f0*/  @P3 FADD.FTZ R157, R157, R160 ;  /* 0x000000a09d9d3221 */ /* 0x000fe20000010000 */
[----:B------:R-:W0:Y:S01]  /*3600*/  SHFL.UP PT, R158, R10, 0x10, RZ ;  /* 0x060000000a9e7989 */ /* 0x000e2200000e00ff */
[----:B------:R-:W-:Y:S01]  /*3610*/  @P3 FFMA.FTZ R9, R9, R8, -R147 ;  /* 0x0000000809093223 */ /* 0x000fe20000010893 */
[----:B------:R-:W-:Y:S01]  /*3620*/  FMUL.FTZ R153, R93, R38 ;  /* 0x000000265d997220 */ /* 0x000fe20000410000 */
[----:B------:R-:W-:Y:S01]  /*3630*/  FSEL R156, R11, R156, !P3 ;  /* 0x0000009c0b9c7208 */ /* 0x000fe20005800000 */
[----:B------:R-:W1:Y:S01]  /*3640*/  SHFL.UP PT, R155, R157, 0x10, RZ ;  /* 0x060000009d9b7989 */ /* 0x000e6200000e00ff */
[----:B------:R-:W-:Y:S01]  /*3650*/  FMUL.FTZ R147, R126, R151 ;  /* 0x000000977e937220 */ /* 0x000fe20000410000 */
[C---:B------:R-:W-:Y:S01]  /*3660*/  FMUL.FTZ R149, R95.reuse, R39 ;  /* 0x000000275f957220 */ /* 0x040fe20000410000 */
[C---:B------:R-:W-:Y:S01]  /*3670*/  FMUL.FTZ R159, R128.reuse, R151 ;  /* 0x00000097809f7220 */ /* 0x040fe20000410000 */
[----:B------:R-:W3:Y:S01]  /*3680*/  SHFL.UP PT, R8, R9, 0x10, RZ ;  /* 0x0600000009087989 */ /* 0x000ee200000e00ff */
[-C--:B------:R-:W-:Y:S01]  /*3690*/  FFMA.FTZ R162, -R128, R153.reuse, -R147 ;  /* 0x0000009980a27223 */ /* 0x080fe20000010993 */
[----:B------:R-:W-:Y:S01]  /*36a0*/  FMUL.FTZ R147, R95, R38 ;  /* 0x000000265f937220 */ /* 0x000fe20000410000 */
[----:B------:R-:W-:Y:S01]  /*36b0*/  FFMA.FTZ R160, R126, R153, -R159 ;  /* 0x000000997ea07223 */ /* 0x000fe2000001089f */
[----:B------:R-:W4:Y:S01]  /*36c0*/  SHFL.UP PT, R11, R156, 0x10, RZ ;  /* 0x060000009c0b7989 */ /* 0x000f2200000e00ff */
[----:B------:R-:W-:Y:S01]  /*36d0*/  FADD.FTZ R161, -R149, R162 ;  /* 0x000000a295a17221 */ /* 0x000fe20000010100 */
[----:B------:R-:W-:Y:S01]  /*36e0*/  ISETP.GE.AND P3, PT, R52, 0x10, PT ;  /* 0x000000103400780c */ /* 0x000fe20003f66270 */
[----:B------:R-:W-:-:S02]  /*36f0*/  FADD.FTZ R159, R147, R160 ;  /* 0x000000a0939f7221 */ /* 0x000fc40000010000 */
[----:B------:R-:W-:-:S04]  /*3700*/  FMUL.FTZ R163, R124, -R161 ;  /* 0x800000a17ca37220 */ /* 0x000fc80000410000 */
[-C--:B------:R-:W-:Y:S01]  /*3710*/  FFMA.FTZ R172, R122, R159.reuse, -R163 ;  /* 0x0000009f7aac7223 */ /* 0x080fe200000108a3 */
[----:B------:R-:W-:Y:S01]  /*3720*/  FMUL.FTZ R163, R124, -R159 ;  /* 0x8000009f7ca37220 */ /* 0x000fe20000410000 */
[----:B0-----:R-:W-:-:S03]  /*3730*/  FMUL.FTZ R162, R156, R158 ;  /* 0x0000009e9ca27220 */ /* 0x001fc60000410000 */
[----:B------:R-:W-:Y:S01]  /*3740*/  FFMA.FTZ R163, R122, R161, R163 ;  /* 0x000000a17aa37223 */ /* 0x000fe200000100a3 */
[-C--:B-1----:R-:W-:Y:S01]  /*3750*/  FFMA.FTZ R162, R9, R155.reuse, -R162 ;  /* 0x0000009b09a27223 */ /* 0x082fe200000108a2 */
[C---:B------:R-:W-:Y:S01]  /*3760*/  FMUL.FTZ R155, R156.reuse, R155 ;  /* 0x0000009b9c9b7220 */ /* 0x040fe20000410000 */
[----:B---3--:R-:W-:-:S03]  /*3770*/  FMUL.FTZ R160, R156, R8 ;  /* 0x000000089ca07220 */ /* 0x008fc60000410000 */
[----:B------:R-:W-:Y:S01]  /*3780*/  FFMA.FTZ R155, R9, R158, R155 ;  /* 0x0000009e099b7223 */ /* 0x000fe2000001009b */
[----:B------:R-:W-:Y:S01]  /*3790*/  @P3 FADD.FTZ R157, R157, R162 ;  /* 0x000000a29d9d3221 */ /* 0x000fe20000010000 */
[-C--:B------:R-:W-:Y:S01]  /*37a0*/  FMUL.FTZ R162, R89, R38.reuse ;  /* 0x0000002659a27220 */ /* 0x080fe20000410000 */
[CC--:B----4-:R-:W-:Y:S01]  /*37b0*/  FFMA.FTZ R159, R9.reuse, R11.reuse, R160 ;  /* 0x0000000b099f7223 */ /* 0x0d0fe200000100a0 */
[----:B------:R-:W-:Y:S01]  /*37c0*/  FMUL.FTZ R11, R156, R11 ;  /* 0x0000000b9c0b7220 */ /* 0x000fe20000410000 */
[----:B------:R-:W-:Y:S01]  /*37d0*/  @P3 FADD.FTZ R10, R10, R155 ;  /* 0x0000009b0a0a3221 */ /* 0x000fe20000010000 */
[----:B------:R-:W-:Y:S01]  /*37e0*/  FMUL.FTZ R155, R96, R38 ;  /* 0x00000026609b7220 */ /* 0x000fe20000410000 */
[----:B------:R-:W-:Y:S01]  /*37f0*/  SHFL.UP PT, R157, R157, 0x1, RZ ;  /* 0x042000009d9d7989 */ /* 0x000fe200000e00ff */
[----:B------:R-:W-:Y:S01]  /*3800*/  FSEL R159, R156, R159, !P3 ;  /* 0x0000009f9c9f7208 */ /* 0x000fe20005800000 */
[----:B------:R-:W-:Y:S01]  /*3810*/  @P3 FFMA.FTZ R9, R9, R8, -R11 ;  /* 0x0000000809093223 */ /* 0x000fe2000001080b */
[----:B------:R-:W-:Y:S01]  /*3820*/  FMUL.FTZ R156, R96, R39 ;  /* 0x00000027609c7220 */ /* 0x000fe20000410000 */
[----:B------:R-:W-:Y:S01]  /*3830*/  FADD.FTZ R11, R155, R172 ;  /* 0x000000ac9b0b7221 */ /* 0x000fe20000010000 */
[----:B------:R-:W-:Y:S02]  /*3840*/  SHFL.UP PT, R10, R10, 0x1, RZ ;  /* 0x042000000a0a7989 */ /* 0x000fe400000e00ff */
[----:B------:R-:W-:Y:S01]  /*3850*/  FADD.FTZ R163, -R156, R163 ;  /* 0x000000a39ca37221 */ /* 0x000fe20000010100 */
[C---:B------:R-:W-:Y:S01]  /*3860*/  FMUL.FTZ R161, R120.reuse, -R11 ;  /* 0x8000000b78a17220 */ /* 0x040fe20000410000 */
[----:B------:R-:W0:Y:S02]  /*3870*/  SHFL.UP PT, R159, R159, 0x1, RZ ;  /* 0x042000009f9f7989 */ /* 0x000e2400000e00ff */
[-C--:B------:R-:W-:Y:S01]  /*3880*/  FMUL.FTZ R8, R120, -R163.reuse ;  /* 0x800000a378087220 */ /* 0x080fe20000410000 */
[C---:B------:R-:W-:Y:S01]  /*3890*/  FFMA.FTZ R158, R118.reuse, R163, R161 ;  /* 0x000000a3769e7223 */ /* 0x040fe200000100a1 */
[----:B------:R-:W1:Y:S02]  /*38a0*/  SHFL.UP PT, R9, R9, 0x1, RZ ;  /* 0x0420000009097989 */ /* 0x000e6400000e00ff */
[----:B------:R-:W-:Y:S01]  /*38b0*/  FFMA.FTZ R11, R118, R11, -R8 ;  /* 0x0000000b760b7223 */ /* 0x000fe20000010808 */
[----:B------:R-:W-:-:S03]  /*38c0*/  FADD.FTZ R161, -R41, R158 ;  /* 0x0000009e29a17221 */ /* 0x000fc60000010100 */
[----:B------:R-:W-:Y:S01]  /*38d0*/  FADD.FTZ R11, R40, R11 ;  /* 0x0000000b280b7221 */ /* 0x000fe20000010000 */
[----:B------:R-:W-:-:S04]  /*38e0*/  FMUL.FTZ R163, R116, -R161 ;  /* 0x800000a174a37220 */ /* 0x000fc80000410000 */
[-C--:B------:R-:W-:Y:S01]  /*38f0*/  FFMA.FTZ R158, R114, R11.reuse, -R163 ;  /* 0x0000000b729e7223 */ /* 0x080fe200000108a3 */
[----:B------:R-:W-:-:S04]  /*3900*/  FMUL.FTZ R11, R116, -R11 ;  /* 0x8000000b740b7220 */ /* 0x000fc80000410000 */
[----:B------:R-:W-:Y:S01]  /*3910*/  FFMA.FTZ R160, R114, R161, R11 ;  /* 0x000000a172a07223 */ /* 0x000fe2000001000b */
[----:B--2---:R-:W-:Y:S01]  /*3920*/  FMUL.FTZ R11, R128, -R12 ;  /* 0x8000000c800b7220 */ /* 0x004fe20000410000 */
[C---:B0-----:R-:W-:Y:S01]  /*3930*/  FMUL.FTZ R8, R159.reuse, R170 ;  /* 0x000000aa9f087220 */ /* 0x041fe20000410000 */
[-C--:B------:R-:W-:Y:S02]  /*3940*/  FMUL.FTZ R159, R159, R164.reuse ;  /* 0x000000a49f9f7220 */ /* 0x080fe40000410000 */
[----:B------:R-:W-:Y:S01]  /*3950*/  FFMA.FTZ R11, R126, -R13, R11 ;  /* 0x8000000d7e0b7223 */ /* 0x000fe2000001000b */
[C---:B-1----:R-:W-:Y:S01]  /*3960*/  FFMA.FTZ R8, R9.reuse, R164, -R8 ;  /* 0x000000a409087223 */ /* 0x042fe20000010808 */
[----:B------:R-:W-:Y:S01]  /*3970*/  FFMA.FTZ R159, R9, R170, R159 ;  /* 0x000000aa099f7223 */ /* 0x000fe2000001009f */
[----:B------:R-:W-:Y:S02]  /*3980*/  LOP3.LUT R9, R53, 0x1f, RZ, 0xc0, !PT ;  /* 0x0000001f35097812 */ /* 0x000fe400078ec0ff */
[----:B------:R-:W-:Y:S01]  /*3990*/  @P2 FADD.FTZ R164, R157, R8 ;  /* 0x000000089da42221 */ /* 0x000fe20000010000 */
[----:B------:R-:W-:Y:S01]  /*39a0*/  @P2 FADD.FTZ R170, R10, R159 ;  /* 0x0000009f0aaa2221 */ /* 0x000fe20000010000 */
[C---:B------:R-:W-:Y:S01]  /*39b0*/  FMUL.FTZ R157, R91.reuse, R39 ;  /* 0x000000275b9d7220 */ /* 0x040fe20000410000 */
[----:B------:R-:W-:Y:S01]  /*39c0*/  FMUL.FTZ R159, R91, R38 ;  /* 0x000000265b9f7220 */ /* 0x000fe20000410000 */
[----:B------:R-:W-:-:S02]  /*39d0*/  ISETP.NE.AND P6, PT, R9, 0x1f, PT ;  /* 0x0000001f0900780c */ /* 0x000fc40003fc5270 */
[----:B------:R-:W-:Y:S01]  /*39e0*/  ISETP.GT.U32.AND P2, PT, R9, 0x1d, PT ;  /* 0x0000001d0900780c */ /* 0x000fe20003f44070 */
[----:B------:R-:W-:Y:S01]  /*39f0*/  FADD.FTZ R163, -R157, R160 ;  /* 0x000000a09da37221 */ /* 0x000fe20000010100 */
[----:B------:R-:W-:Y:S01]  /*3a00*/  ISETP.GT.U32.AND P3, PT, R9, 0x1b, PT ;  /* 0x0000001b0900780c */ /* 0x000fe20003f64070 */
[----:B------:R-:W-:Y:S01]  /*3a10*/  FADD.FTZ R161, R159, R158 ;  /* 0x0000009e9fa17221 */ /* 0x000fe20000010000 */
[C---:B------:R-:W-:Y:S01]  /*3a20*/  ISETP.GT.U32.AND P4, PT, R9.reuse, 0x17, PT ;  /* 0x000000170900780c */ /* 0x040fe20003f84070 */
[----:B------:R-:W-:Y:S01]  /*3a30*/  FMUL.FTZ R165, R112, -R163 ;  /* 0x800000a370a57220 */ /* 0x000fe20000410000 */
[----:B------:R-:W-:Y:S01]  /*3a40*/  ISETP.GT.U32.AND P5, PT, R9, 0xf, PT ;  /* 0x0000000f0900780c */ /* 0x000fe20003fa4070 */
[----:B------:R-:W-:Y:S01]  /*3a50*/  FMUL.FTZ R9, R128, R13 ;  /* 0x0000000d80097220 */ /* 0x000fe20000410000 */
[-C--:B------:R-:W-:Y:S01]  /*3a60*/  FMUL.FTZ R8, R112, -R161.reuse ;  /* 0x800000a170087220 */ /* 0x080fe20000410000 */
[----:B------:R-:W-:Y:S01]  /*3a70*/  FFMA.FTZ R165, R110, R161, -R165 ;  /* 0x000000a16ea57223 */ /* 0x000fe200000108a5 */
[----:B------:R-:W-:Y:S01]  /*3a80*/  FMUL.FTZ R160, R90, R39 ;  /* 0x000000275aa07220 */ /* 0x000fe20000410000 */
[----:B------:R-:W-:Y:S01]  /*3a90*/  FFMA.FTZ R9, R126, R12, -R9 ;  /* 0x0000000c7e097223 */ /* 0x000fe20000010809 */
[----:B------:R-:W-:Y:S01]  /*3aa0*/  FFMA.FTZ R163, R110, R163, R8 ;  /* 0x000000a36ea37223 */ /* 0x000fe20000010008 */
[----:B------:R-:W-:Y:S01]  /*3ab0*/  FMUL.FTZ R158, R90, R38 ;  /* 0x000000265a9e7220 */ /* 0x000fe20000410000 */
        /* <DEDUP_REMOVED lines=14> */
[----:B------:R-:W-:Y:S01]  /*3ba0*/  HFMA2.MMA R8, -RZ, RZ, 1.875, 0 ;  /* 0x3f800000ff087435 */ /* 0x000fe200000001ff */
[----:B------:R-:W-:Y:S01]  /*3bb0*/  MOV R9, RZ ;  /* 0x000000ff00097202 */ /* 0x000fe20000000f00 */
[C---:B------:R-:W-:Y:S01]  /*3bc0*/  FMUL.FTZ R169, R116.reuse, -R167 ;  /* 0x800000a774a97220 */ /* 0x040fe20000410000 */
[----:B------:R-:W-:Y:S01]  /*3bd0*/  FMUL.FTZ R172, R116, -R163 ;  /* 0x800000a374ac7220 */ /* 0x000fe20000410000 */
[----:B------:R-:W-:-:S02]  /*3be0*/  CS2R R10, SRZ ;  /* 0x00000000000a7805 */ /* 0x000fc4000001ff00 */
[----:B------:R-:W-:Y:S01]  /*3bf0*/  @!P0 LEA R165, R94, R45, 0x4 ;  /* 0x0000002d5ea58211 */ /* 0x000fe200078e20ff */
[C---:B------:R-:W-:Y:S01]  /*3c00*/  FFMA.FTZ R169, R114.reuse, R163, -R169 ;  /* 0x000000a372a97223 */ /* 0x040fe200000108a9 */
[----:B------:R-:W-:Y:S01]  /*3c10*/  FFMA.FTZ R167, R114, R167, R172 ;  /* 0x000000a772a77223 */ /* 0x000fe200000100ac */
[----:B------:R-:W-:Y:S01]  /*3c20*/  FMUL.FTZ R161, R89, R39 ;  /* 0x0000002759a17220 */ /* 0x000fe20000410000 */
[----:B------:R-:W-:Y:S01]  /*3c30*/  FADD.FTZ R171, R162, R171 ;  /* 0x000000aba2ab7221 */ /* 0x000fe20000010000 */
[C---:B------:R-:W-:Y:S01]  /*3c40*/  FMUL.FTZ R172, R112.reuse, -R169 ;  /* 0x800000a970ac7220 */ /* 0x040fe20000410000 */
[-C--:B------:R-:W-:Y:S01]  /*3c50*/  FMUL.FTZ R163, R112, -R167.reuse ;  /* 0x800000a770a37220 */ /* 0x080fe20000410000 */
[----:B------:R0:W1:Y:S01]  /*3c60*/  @!P0 LDS.128 R8, [R165+0x21b0] ;  /* 0x0021b000a5088984 */ /* 0x0000620000000c00 */
[----:B------:R-:W-:Y:S01]  /*3c70*/  FADD.FTZ R173, -R161, R174 ;  /* 0x000000aea1ad7221 */ /* 0x000fe20000010100 */
[C---:B------:R-:W-:Y:S01]  /*3c80*/  FFMA.FTZ R167, R110.reuse, R167, R172 ;  /* 0x000000a76ea77223 */ /* 0x040fe200000100ac */
[----:B------:R-:W-:Y:S01]  /*3c90*/  FFMA.FTZ R169, R110, R169, -R163 ;  /* 0x000000a96ea97223 */ /* 0x000fe200000108a3 */
[C---:B------:R-:W-:Y:S01]  /*3ca0*/  FMUL.FTZ R163, R3.reuse, R164 ;  /* 0x000000a403a37220 */ /* 0x040fe20000410000 */
[-C--:B------:R-:W-:Y:S01]  /*3cb0*/  FMUL.FTZ R3, R3, R170.reuse ;  /* 0x000000aa03037220 */ /* 0x080fe20000410000 */
[----:B------:R-:W-:Y:S01]  /*3cc0*/  FMUL.FTZ R172, R108, -R167 ;  /* 0x800000a76cac7220 */ /* 0x000fe20000410000 */
[----:B------:R-:W-:Y:S01]  /*3cd0*/  FMUL.FTZ R175, R104, -R173 ;  /* 0x800000ad68af7220 */ /* 0x000fe20000410000 */
[----:B------:R-:W-:Y:S01]  /*3ce0*/  FFMA.FTZ R170, R2, R170, R163 ;  /* 0x000000aa02aa7223 */ /* 0x000fe200000100a3 */
[-C--:B0-----:R-:W-:Y:S01]  /*3cf0*/  FMUL.FTZ R165, R108, -R169.reuse ;  /* 0x800000a96ca57220 */ /* 0x081fe20000410000 */
[----:B------:R-:W-:Y:S01]  /*3d00*/  FFMA.FTZ R163, R106, R169, -R172 ;  /* 0x000000a96aa37223 */ /* 0x000fe200000108ac */
[----:B------:R-:W-:Y:S01]  /*3d10*/  FFMA.FTZ R2, R2, R164, -R3 ;  /* 0x000000a402027223 */ /* 0x000fe20000010803 */
[----:B------:R-:W-:Y:S01]  /*3d20*/  FADD.FTZ R3, R145, R170 ;  /* 0x000000aa91037221 */ /* 0x000fe20000010000 */
[----:B------:R-:W-:Y:S01]  /*3d30*/  FFMA.FTZ R165, R106, R167, R165 ;  /* 0x000000a76aa57223 */ /* 0x000fe200000100a5 */
[C---:B------:R-:W-:Y:S01]  /*3d40*/  FMUL.FTZ R164, R104.reuse, -R163 ;  /* 0x800000a368a47220 */ /* 0x040fe20000410000 */
[----:B------:R-:W-:Y:S01]  /*3d50*/  FADD.FTZ R176, R143, R2 ;  /* 0x000000028fb07221 */ /* 0x000fe20000010000 */
[C---:B------:R-:W-:Y:S01]  /*3d60*/  FMUL.FTZ R143, R104.reuse, R3 ;  /* 0x00000003688f7220 */ /* 0x040fe20000410000 */
[----:B------:R-:W-:Y:S01]  /*3d70*/  FMUL.FTZ R174, R104, -R171 ;  /* 0x800000ab68ae7220 */ /* 0x000fe20000410000 */
[----:B------:R-:W-:Y:S01]  /*3d80*/  FFMA.FTZ R167, R102, R165, R164 ;  /* 0x000000a566a77223 */ /* 0x000fe200000100a4 */
[-C--:B------:R-:W-:Y:S01]  /*3d90*/  FMUL.FTZ R170, R104, R176.reuse ;  /* 0x000000b068aa7220 */ /* 0x080fe20000410000 */
[C---:B------:R-:W-:Y:S01]  /*3da0*/  FFMA.FTZ R164, R102.reuse, R176, -R143 ;  /* 0x000000b066a47223 */ /* 0x040fe2000001088f */
[C---:B------:R-:W-:Y:S01]  /*3db0*/  FFMA.FTZ R175, R102.reuse, R171, -R175 ;  /* 0x000000ab66af7223 */ /* 0x040fe200000108af */
[----:B------:R-:W-:Y:S01]  /*3dc0*/  FFMA.FTZ R174, R102, R173, R174 ;  /* 0x000000ad66ae7223 */ /* 0x000fe200000100ae */
[----:B------:R-:W-:Y:S01]  /*3dd0*/  FMUL.FTZ R145, R104, -R165 ;  /* 0x800000a568917220 */ /* 0x000fe20000410000 */
[C---:B------:R-:W-:Y:S01]  /*3de0*/  FMUL.FTZ R2, R0.reuse, R38 ;  /* 0x0000002600027220 */ /* 0x040fe20000410000 */
[----:B------:R-:W-:Y:S01]  /*3df0*/  FMUL.FTZ R143, R0, R39 ;  /* 0x00000027008f7220 */ /* 0x000fe20000410000 */
[C---:B------:R-:W-:Y:S01]  /*3e00*/  FFMA.FTZ R39, R102.reuse, R3, R170 ;  /* 0x0000000366277223 */ /* 0x040fe200000100aa */
[----:B------:R-:W-:Y:S01]  /*3e10*/  FFMA.FTZ R178, R99, R132, R164 ;  /* 0x0000008463b27223 */ /* 0x000fe200000100a4 */
[----:B------:R-:W-:Y:S01]  /*3e20*/  FFMA.FTZ R163, R102, R163, -R145 ;  /* 0x000000a366a37223 */ /* 0x000fe20000010891 */
[----:B------:R-:W-:Y:S01]  /*3e30*/  FADD.FTZ R165, R2, R175 ;  /* 0x000000af02a57221 */ /* 0x000fe20000010000 */
[----:B------:R-:W-:Y:S01]  /*3e40*/  FADD.FTZ R164, -R143, R174 ;  /* 0x000000ae8fa47221 */ /* 0x000fe20000010100 */
        /* <DEDUP_REMOVED lines=8> */
[-C--:B----4-:R-:W-:Y:S02]  /*3ed0*/  FMUL.FTZ R170, R167, R132.reuse ;  /* 0x00000084a7aa7220 */ /* 0x090fe40000410000 */
[----:B------:R-:W-:Y:S01]  /*3ee0*/  FFMA.FTZ R132, R163, R132, -R130 ;  /* 0x00000084a3847223 */ /* 0x000fe20000010882 */
[C---:B---3--:R-:W-:Y:S01]  /*3ef0*/  FMUL.FTZ R130, R145.reuse, R167 ;  /* 0x000000a791827220 */ /* 0x048fe20000410000 */
[----:B------:R-:W-:Y:S01]  /*3f00*/  FFMA.FTZ R38, R145, R163, -R38 ;  /* 0x000000a391267223 */ /* 0x000fe20000010826 */
[----:B------:R-:W-:Y:S01]  /*3f10*/  FFMA.FTZ R39, R163, R39, R170 ;  /* 0x00000027a3277223 */ /* 0x000fe200000100aa */
[----:B------:R-:W-:Y:S01]  /*3f20*/  FADD.FTZ R165, R165, R132 ;  /* 0x00000084a5a57221 */ /* 0x000fe20000010000 */
[----:B------:R-:W-:Y:S02]  /*3f30*/  FFMA.FTZ R167, R163, R169, R130 ;  /* 0x000000a9a3a77223 */ /* 0x000fe40000010082 */
[----:B------:R-:W-:Y:S01]  /*3f40*/  FADD.FTZ R164, R164, R39 ;  /* 0x00000027a4a47221 */ /* 0x000fe20000010000 */
[----:B------:R-:W-:-:S07]  /*3f50*/  MOV R163, R38 ;  /* 0x0000002600a37202 */ /* 0x000fce0000000f00 */
.L_x_17061:
[----:B------:R-:W-:Y:S05]  /*3f60*/  BSYNC B0 ;  /* 0x0000000000007941 */ /* 0x000fea0003800000 */
.L_x_17060:
[C---:B0-----:R-:W-:Y:S01]  /*3f70*/  FMUL.FTZ R39, R108.reuse, R174 ;  /* 0x000000ae6c277220 */ /* 0x041fe20000410000 */
[-C--:B---3--:R-:W-:Y:S01]  /*3f80*/  FMUL.FTZ R145, R108, R178.reuse ;  /* 0x000000b26c917220 */ /* 0x088fe20000410000 */
[----:B--2---:R0:W1:Y:S01]  /*3f90*/  SHFL.DOWN PT, R169, R163, 0x2, 0x1f ;  /* 0x08401f00a3a97f89 */ /* 0x00406200000e0000 */
[----:B------:R-:W-:Y:S01]  /*3fa0*/  BSSY B0, `(.L_x_17062) ;  /* 0x0000012000007945 */ /* 0x000fe20003800000 */
[C---:B------:R-:W-:Y:S01]  /*3fb0*/  FFMA.FTZ R38, R106.reuse, R178, -R39 ;  /* 0x000000b26a267223 */ /* 0x040fe20000010827 */
[----:B------:R-:W-:Y:S01]  /*3fc0*/  FFMA.FTZ R145, R106, R174, R145 ;  /* 0x000000ae6a917223 */ /* 0x000fe20000010091 */
[----:B------:R0:W2:Y:S04]  /*3fd0*/  SHFL.DOWN PT, R171, R167, 0x2, 0x1f ;  /* 0x08401f00a7ab7f89 */ /* 0x0000a800000e0000 */
[----:B------:R0:W3:Y:S04]  /*3fe0*/  SHFL.DOWN PT, R170, R165, 0x2, 0x1f ;  /* 0x08401f00a5aa7f89 */ /* 0x0000e800000e0000 */
[----:B------:R0:W0:Y:S01]  /*3ff0*/  SHFL.DOWN PT, R39, R164, 0x2, 0x1f ;  /* 0x08401f00a4277f89 */ /* 0x00002200000e0000 */
[----:B------:R-:W-:Y:S05]  /*4000*/  @P2 BRA `(.L_x_17063) ;  /* 0x00000000002c2947 */ /* 0x000fea0003800000 */
[C---:B0---4-:R-:W-:Y:S01]  /*4010*/  FMUL.FTZ R132, R167.reuse, R39 ;  /* 0x00000027a7847220 */ /* 0x051fe20000410000 */
[C---:B--2---:R-:W-:Y:S01]  /*4020*/  FMUL.FTZ R130, R167.reuse, R171 ;  /* 0x000000aba7827220 */ /* 0x044fe20000410000 */
[-C--:B---3--:R-:W-:Y:S02]  /*4030*/  FMUL.FTZ R172, R167, R170.reuse ;  /* 0x000000aaa7ac7220 */ /* 0x088fe40000410000 */
[----:B------:R-:W-:Y:S01]  /*4040*/  FFMA.FTZ R170, R163, R170, -R132 ;  /* 0x000000aaa3aa7223 */ /* 0x000fe20000010884 */
[-C--:B-1----:R-:W-:Y:S01]  /*4050*/  FMUL.FTZ R132, R167, R169.reuse ;  /* 0x000000a9a7847220 */ /* 0x082fe20000410000 */
[C---:B------:R-:W-:Y:S01]  /*4060*/  FFMA.FTZ R130, R163.reuse, R169, -R130 ;  /* 0x000000a9a3827223 */ /* 0x040fe20000010882 */
[----:B------:R-:W-:Y:S01]  /*4070*/  FFMA.FTZ R39, R163, R39, R172 ;  /* 0x00000027a3277223 */ /* 0x000fe200000100ac */
[----:B------:R-:W-:Y:S01]  /*4080*/  FADD.FTZ R165, R165, R170 ;  /* 0x000000aaa5a57221 */ /* 0x000fe20000010000 */
[----:B------:R-:W-:Y:S02]  /*4090*/  FFMA.FTZ R167, R163, R171, R132 ;  /* 0x000000aba3a77223 */ /* 0x000fe40000010084 */
[----:B------:R-:W-:Y:S01]  /*40a0*/  FADD.FTZ R164, R164, R39 ;  /* 0x00000027a4a47221 */ /* 0x000fe20000010000 */
[----:B------:R-:W-:-:S07]  /*40b0*/  MOV R163, R130 ;  /* 0x0000008200a37202 */ /* 0x000fce0000000f00 */
.L_x_17063:
[----:B------:R-:W-:Y:S05]  /*40c0*/  BSYNC B0 ;  /* 0x0000000000007941 */ /* 0x000fea0003800000 */
.L_x_17062:
[----:B------:R-:W-:Y:S01]  /*40d0*/  FFMA.FTZ R180, R105, R134, R38 ;  /* 0x0000008669b47223 */ /* 0x000fe20000010026 */
[----:B----4-:R-:W-:Y:S01]  /*40e0*/  FMUL.FTZ R132, R101, R74 ;  /* 0x0000004a65847220 */ /* 0x010fe20000410000 */
[----:B------:R-:W-:Y:S01]  /*40f0*/  FFMA.FTZ R182, R105, R136, R145 ;  /* 0x0000008869b67223 */ /* 0x000fe20000010091 */
[----:B------:R-:W-:Y:S01]  /*4100*/  FMUL.FTZ R136, R99, R66 ;  /* 0x0000004263887220 */ /* 0x000fe20000410000 */
[----:B------:R-:W-:Y:S01]  /*4110*/  FMUL.FTZ R145, R112, R180 ;  /* 0x000000b470917220 */ /* 0x000fe20000410000 */
[-C--:B------:R-:W-:Y:S01]  /*4120*/  FFMA.FTZ R38, R103, -R132.reuse, R176 ;  /* 0x8000008467267223 */ /* 0x080fe200000100b0 */
[----:B0-----:R-:W-:Y:S01]  /*4130*/  FFMA.FTZ R39, R98, -R132, R3 ;  /* 0x8000008462277223 */ /* 0x001fe20000010003 */
[----:B------:R-:W-:Y:S01]  /*4140*/  FFMA.FTZ R132, R0, -R3, RZ ;  /* 0x8000000300847223 */ /* 0x000fe200000100ff */
[-C--:B------:R-:W-:Y:S01]  /*4150*/  FMUL.FTZ R3, R112, R182.reuse ;  /* 0x000000b670037220 */ /* 0x080fe20000410000 */
[----:B------:R-:W-:Y:S01]  /*4160*/  FFMA.FTZ R145, R110, R182, R145 ;  /* 0x000000b66e917223 */ /* 0x000fe20000010091 */
[----:B------:R-:W-:Y:S01]  /*4170*/  FFMA.FTZ R130, R0, R176, RZ ;  /* 0x000000b000827223 */ /* 0x000fe200000100ff */
[----:B------:R0:W4:Y:S01]  /*4180*/  SHFL.DOWN PT, R173, R167, 0x4, 0x1f ;  /* 0x08801f00a7ad7f89 */ /* 0x00012200000e0000 */
[----:B------:R-:W-:Y:S01]  /*4190*/  FFMA.FTZ R134, R110, R180, -R3 ;  /* 0x000000b46e867223 */ /* 0x000fe20000010803 */
[----:B------:R-:W-:Y:S01]  /*41a0*/  FFMA.FTZ R176, R119, R138, R145 ;  /* 0x0000008a77b07223 */ /* 0x000fe20000010091 */
[----:B------:R-:W-:Y:S01]  /*41b0*/  BSSY B0, `(.L_x_17064) ;  /* 0x0000015000007945 */ /* 0x000fe20003800000 */
[----:B------:R0:W0:Y:S01]  /*41c0*/  SHFL.DOWN PT, R145, R163, 0x4, 0x1f ;  /* 0x08801f00a3917f89 */ /* 0x00002200000e0000 */
[C---:B--2---:R-:W-:Y:S01]  /*41d0*/  FFMA.FTZ R171, R89.reuse, -R174, R132 ;  /* 0x800000ae59ab7223 */ /* 0x044fe20000010084 */
[----:B-1----:R-:W-:Y:S01]  /*41e0*/  FFMA.FTZ R169, R89, R178, R130 ;  /* 0x000000b259a97223 */ /* 0x002fe20000010082 */
[-C--:B------:R-:W-:Y:S01]  /*41f0*/  FFMA.FTZ R132, R97, -R136.reuse, R174 ;  /* 0x8000008861847223 */ /* 0x080fe200000100ae */
[----:B------:R1:W2:Y:S01]  /*4200*/  SHFL.DOWN PT, R138, R165, 0x4, 0x1f ;  /* 0x08801f00a58a7f89 */ /* 0x0002a200000e0000 */
[----:B------:R-:W-:Y:S01]  /*4210*/  FFMA.FTZ R130, R107, -R136, R178 ;  /* 0x800000886b827223 */ /* 0x000fe200000100b2 */
[----:B------:R-:W-:-:S02]  /*4220*/  FFMA.FTZ R174, R119, R140, R134 ;  /* 0x0000008c77ae7223 */ /* 0x000fc40000010086 */
[----:B------:R1:W0:Y:S01]  /*4230*/  SHFL.DOWN PT, R3, R164, 0x4, 0x1f ;  /* 0x08801f00a4037f89 */ /* 0x00022200000e0000 */
[----:B------:R-:W-:Y:S05]  /*4240*/  @P3 BRA `(.L_x_17065) ;  /* 0x00000000002c3947 */ /* 0x000fea0003800000 */
[C---:B0-----:R-:W-:Y:S01]  /*4250*/  FMUL.FTZ R136, R167.reuse, R3 ;  /* 0x00000003a7887220 */ /* 0x041fe20000410000 */
[C---:B----4-:R-:W-:Y:S01]  /*4260*/  FMUL.FTZ R134, R167.reuse, R173 ;  /* 0x000000ada7867220 */ /* 0x050fe20000410000 */
[-C--:B--2---:R-:W-:Y:S02]  /*4270*/  FMUL.FTZ R140, R167, R138.reuse ;  /* 0x0000008aa78c7220 */ /* 0x084fe40000410000 */
        /* <DEDUP_REMOVED lines=8> */
.L_x_17065:
[----:B------:R-:W-:Y:S05]  /*4300*/  BSYNC B0 ;  /* 0x0000000000007941 */ /* 0x000fea0003800000 */
.L_x_17064:
[C---:B0-----:R-:W-:Y:S01]  /*4310*/  FMUL.FTZ R145, R116.reuse, R174 ;  /* 0x000000ae74917220 */ /* 0x041fe20000410000 */
[----:B------:R-:W-:Y:S01]  /*4320*/  FMUL.FTZ R3, R116, R176 ;  /* 0x000000b074037220 */ /* 0x000fe20000410000 */
[----:B------:R-:W-:Y:S01]  /*4330*/  FMUL.FTZ R136, R105, R72 ;  /* 0x0000004869887220 */ /* 0x000fe20000410000 */
[----:B---3--:R-:W-:Y:S01]  /*4340*/  FFMA.FTZ R170, R90, R180, R169 ;  /* 0x000000b45aaa7223 */ /* 0x008fe200000100a9 */
[C---:B------:R-:W-:Y:S01]  /*4350*/  FFMA.FTZ R145, R114.reuse, R176, R145 ;  /* 0x000000b072917223 */ /* 0x040fe20000010091 */
[----:B--2---:R-:W-:Y:S01]  /*4360*/  FFMA.FTZ R138, R114, R174, -R3 ;  /* 0x000000ae728a7223 */ /* 0x004fe20000010803 */
[----:B------:R-:W-:Y:S01]  /*4370*/  FFMA.FTZ R134, R111, -R136, R180 ;  /* 0x800000886f867223 */ /* 0x000fe200000100b4 */
[----:B------:R0:W2:Y:S01]  /*4380*/  SHFL.DOWN PT, R169, R167, 0x8, 0x1f ;  /* 0x09001f00a7a97f89 */ /* 0x0000a200000e0000 */
[C---:B------:R-:W-:Y:S01]  /*4390*/  FFMA.FTZ R180, R125.reuse, R144, R145 ;  /* 0x000000907db47223 */ /* 0x040fe20000010091 */
[----:B------:R-:W-:Y:S01]  /*43a0*/  FFMA.FTZ R178, R125, R142, R138 ;  /* 0x0000008e7db27223 */ /* 0x000fe2000001008a */
[----:B------:R-:W-:Y:S01]  /*43b0*/  BSSY B0, `(.L_x_17066) ;  /* 0x0000012000007945 */ /* 0x000fe20003800000 */
[----:B------:R0:W3:Y:S01]  /*43c0*/  SHFL.DOWN PT, R145, R163, 0x8, 0x1f ;  /* 0x09001f00a3917f89 */ /* 0x0000e200000e0000 */
[----:B------:R-:W-:Y:S01]  /*43d0*/  FFMA.FTZ R172, R90, -R182, R171 ;  /* 0x800000b65aac7223 */ /* 0x000fe200000100ab */
[----:B------:R-:W-:-:S02]  /*43e0*/  FFMA.FTZ R136, R113, -R136, R182 ;  /* 0x8000008871887223 */ /* 0x000fc400000100b6 */
[----:B------:R0:W0:Y:S04]  /*43f0*/  SHFL.DOWN PT, R142, R165, 0x8, 0x1f ;  /* 0x09001f00a58e7f89 */ /* 0x00002800000e0000 */
[----:B------:R0:W0:Y:S01]  /*4400*/  SHFL.DOWN PT, R3, R164, 0x8, 0x1f ;  /* 0x09001f00a4037f89 */ /* 0x00002200000e0000 */
[----:B------:R-:W-:Y:S05]  /*4410*/  @P4 BRA `(.L_x_17067) ;  /* 0x00000000002c4947 */ /* 0x000fea0003800000 */
[C---:B0-----:R-:W-:Y:S01]  /*4420*/  FMUL.FTZ R140, R167.reuse, R3 ;  /* 0x00000003a78c7220 */ /* 0x041fe20000410000 */
[C---:B--2---:R-:W-:Y:S01]  /*4430*/  FMUL.FTZ R138, R167.reuse, R169 ;  /* 0x000000a9a78a7220 */ /* 0x044fe20000410000 */
[-C--:B------:R-:W-:Y:S02]  /*4440*/  FMUL.FTZ R144, R167, R142.reuse ;  /* 0x0000008ea7907220 */ /* 0x080fe40000410000 */
[----:B------:R-:W-:Y:S01]  /*4450*/  FFMA.FTZ R142, R163, R142, -R140 ;  /* 0x0000008ea38e7223 */ /* 0x000fe2000001088c */
[-C--:B---3--:R-:W-:Y:S01]  /*4460*/  FMUL.FTZ R140, R167, R145.reuse ;  /* 0x00000091a78c7220 */ /* 0x088fe20000410000 */
[C---:B------:R-:W-:Y:S01]  /*4470*/  FFMA.FTZ R138, R163.reuse, R145, -R138 ;  /* 0x00000091a38a7223 */ /* 0x040fe2000001088a */
[----:B------:R-:W-:Y:S01]  /*4480*/  FFMA.FTZ R3, R163, R3, R144 ;  /* 0x00000003a3037223 */ /* 0x000fe20000010090 */
[----:B-1----:R-:W-:Y:S01]  /*4490*/  FADD.FTZ R165, R165, R142 ;  /* 0x0000008ea5a57221 */ /* 0x002fe20000010000 */
[----:B------:R-:W-:Y:S02]  /*44a0*/  FFMA.FTZ R167, R163, R169, R140 ;  /* 0x000000a9a3a77223 */ /* 0x000fe4000001008c */
[----:B------:R-:W-:Y:S01]  /*44b0*/  FADD.FTZ R164, R164, R3 ;  /* 0x00000003a4a47221 */ /* 0x000fe20000010000 */
[----:B------:R-:W-:-:S07]  /*44c0*/  MOV R163, R138 ;  /* 0x0000008a00a37202 */ /* 0x000fce0000000f00 */
.L_x_17067:
[----:B------:R-:W-:Y:S05]  /*44d0*/  BSYNC B0 ;  /* 0x0000000000007941 */ /* 0x000fea0003800000 */
.L_x_17066:
[C---:B---3--:R-:W-:Y:S01]  /*44e0*/  FMUL.FTZ R145, R120.reuse, R178 ;  /* 0x000000b278917220 */ /* 0x048fe20000410000 */
[----:B0-----:R-:W-:Y:S01]  /*44f0*/  FMUL.FTZ R3, R120, R180 ;  /* 0x000000b478037220 */ /* 0x001fe20000410000 */
[----:B------:R-:W-:Y:S01]  /*4500*/  FMUL.FTZ R140, R119, R64 ;  /* 0x00000040778c7220 */ /* 0x000fe20000410000 */
[----:B------:R-:W-:Y:S01]  /*4510*/  FFMA.FTZ R171, R91, -R176, R172 ;  /* 0x800000b05bab7223 */ /* 0x000fe200000100ac */
[C---:B------:R-:W-:Y:S01]  /*4520*/  FFMA.FTZ R145, R118.reuse, R180, R145 ;  /* 0x000000b476917223 */ /* 0x040fe20000010091 */
[----:B------:R-:W-:Y:S01]  /*4530*/  FFMA.FTZ R142, R118, R178, -R3 ;  /* 0x000000b2768e7223 */ /* 0x000fe20000010803 */
[----:B----4-:R0:W3:Y:S01]  /*4540*/  SHFL.DOWN PT, R173, R167, 0x10, 0x1f ;  /* 0x0a001f00a7ad7f89 */ /* 0x0100e200000e0000 */
[----:B------:R-:W-:Y:S01]  /*4550*/  BSSY B0, `(.L_x_17068) ;  /* 0x0000015000007945 */ /* 0x000fe20003800000 */
[----:B------:R-:W-:Y:S01]  /*4560*/  FFMA.FTZ R172, R131, R146, R145 ;  /* 0x0000009283ac7223 */ /* 0x000fe20000010091 */
[----:B--2---:R-:W-:Y:S01]  /*4570*/  FFMA.FTZ R169, R91, R174, R170 ;  /* 0x000000ae5ba97223 */ /* 0x004fe200000100aa */
[----:B------:R0:W2:Y:S01]  /*4580*/  SHFL.DOWN PT, R145, R163, 0x10, 0x1f ;  /* 0x0a001f00a3917f89 */ /* 0x0000a200000e0000 */
[-C--:B------:R-:W-:Y:S01]  /*4590*/  FFMA.FTZ R138, R115, -R140.reuse, R174 ;  /* 0x8000008c738a7223 */ /* 0x080fe200000100ae */
[----:B------:R-:W-:Y:S01]  /*45a0*/  FFMA.FTZ R140, R117, -R140, R176 ;  /* 0x8000008c758c7223 */ /* 0x000fe200000100b0 */
[----:B------:R-:W-:Y:S01]  /*45b0*/  FFMA.FTZ R170, R131, R148, R142 ;  /* 0x0000009483aa7223 */ /* 0x000fe2000001008e */
        /* <DEDUP_REMOVED lines=14> */
.L_x_17069:
[----:B------:R-:W-:Y:S05]  /*46a0*/  BSYNC B0 ;  /* 0x0000000000007941 */ /* 0x000fea0003800000 */
.L_x_17068:
[----:B--2---:R-:W-:Y:S01]  /*46b0*/  FMUL.FTZ R145, R124, R170 ;  /* 0x000000aa7c917220 */ /* 0x004fe20000410000 */
[----:B------:R-:W-:Y:S01]  /*46c0*/  FMUL.FTZ R144, R125, R70 ;  /* 0x000000467d907220 */ /* 0x000fe20000410000 */
[----:B------:R-:W-:Y:S01]  /*46d0*/  FFMA.FTZ R171, R92, -R180, R171 ;  /* 0x800000b45cab7223 */ /* 0x000fe200000100ab */
[-C--:B0-----:R-:W-:Y:S01]  /*46e0*/  FMUL.FTZ R3, R124, R172.reuse ;  /* 0x000000ac7c037220 */ /* 0x081fe20000410000 */
[----:B----4-:R-:W-:Y:S01]  /*46f0*/  FFMA.FTZ R146, R122, R172, R145 ;  /* 0x000000ac7a927223 */ /* 0x010fe20000010091 */
[----:B------:R-:W-:Y:S01]  /*4700*/  FFMA.FTZ R169, R92, R178, R169 ;  /* 0x000000b25ca97223 */ /* 0x000fe200000100a9 */
[----:B------:R-:W-:Y:S01]  /*4710*/  FFMA.FTZ R142, R121, -R144, R178 ;  /* 0x80000090798e7223 */ /* 0x000fe200000100b2 */
[----:B------:R-:W-:Y:S01]  /*4720*/  FFMA.FTZ R3, R122, R170, -R3 ;  /* 0x000000aa7a037223 */ /* 0x000fe20000010803 */
[----:B------:R-:W-:Y:S01]  /*4730*/  FFMA.FTZ R175, R137, R150, R146 ;  /* 0x0000009689af7223 */ /* 0x000fe20000010092 */
[----:B------:R-:W-:Y:S01]  /*4740*/  FFMA.FTZ R150, R96, -R172, R171 ;  /* 0x800000ac60967223 */ /* 0x000fe200000100ab */
[----:B------:R-:W-:Y:S01]  /*4750*/  SHFL.DOWN PT, R178, R167, 0x1, 0x1f ;  /* 0x08201f00a7b27f89 */ /* 0x000fe200000e0000 */
[----:B------:R-:W-:Y:S01]  /*4760*/  FMUL.FTZ R146, R131, R78 ;  /* 0x0000004e83927220 */ /* 0x000fe20000410000 */
[----:B------:R-:W-:Y:S01]  /*4770*/  FFMA.FTZ R174, R137, R14, R3 ;  /* 0x0000000e89ae7223 */ /* 0x000fe20000010003 */
[-C--:B------:R-:W-:Y:S01]  /*4780*/  FMUL.FTZ R3, R128, R175.reuse ;  /* 0x000000af80037220 */ /* 0x080fe20000410000 */
[----:B---3--:R-:W-:Y:S01]  /*4790*/  SHFL.IDX PT, R173, R11, RZ, 0x1f ;  /* 0x00001fff0bad7589 */ /* 0x008fe200000e0000 */
[----:B------:R-:W-:Y:S01]  /*47a0*/  FFMA.FTZ R144, R123, -R144, R180 ;  /* 0x800000907b907223 */ /* 0x000fe200000100b4 */
[----:B------:R-:W-:Y:S01]  /*47b0*/  FFMA.FTZ R148, R96, R170, R169 ;  /* 0x000000aa60947223 */ /* 0x000fe200000100a9 */
[-C--:B------:R-:W-:Y:S01]  /*47c0*/  FFMA.FTZ R14, R129, -R146.reuse, R170 ;  /* 0x80000092810e7223 */ /* 0x080fe200000100aa */
[----:B------:R-:W0:Y:S01]  /*47d0*/  SHFL.IDX PT, R171, R10, RZ, 0x1f ;  /* 0x00001fff0aab7589 */ /* 0x000e2200000e0000 */
[----:B------:R-:W-:Y:S01]  /*47e0*/  FFMA.FTZ R145, R127, -R146, R172 ;  /* 0x800000927f917223 */ /* 0x000fe200000100ac */
[-C--:B------:R-:W-:Y:S01]  /*47f0*/  FFMA.FTZ R146, R126, R174.reuse, -R3 ;  /* 0x000000ae7e927223 */ /* 0x080fe20000010803 */
[----:B------:R-:W-:Y:S01]  /*4800*/  FMUL.FTZ R3, R128, R174 ;  /* 0x000000ae80037220 */ /* 0x000fe20000410000 */
[----:B------:R-:W2:Y:S01]  /*4810*/  SHFL.DOWN PT, R177, R163, 0x1, 0x1f ;  /* 0x08201f00a3b17f89 */ /* 0x000ea200000e0000 */
[-C--:B------:R-:W-:Y:S01]  /*4820*/  FFMA.FTZ R182, R95, -R175.reuse, R150 ;  /* 0x800000af5fb67223 */ /* 0x080fe20000010096 */
[----:B------:R-:W-:Y:S01]  /*4830*/  FFMA.FTZ R176, R141, R154, R146 ;  /* 0x0000009a8db07223 */ /* 0x000fe20000010092 */
[----:B------:R-:W-:Y:S01]  /*4840*/  FMUL.FTZ R154, R137, R68 ;  /* 0x00000044899a7220 */ /* 0x000fe20000410000 */
[----:B------:R-:W3:Y:S01]  /*4850*/  SHFL.IDX PT, R170, R167, RZ, 0x1f ;  /* 0x00001fffa7aa7589 */ /* 0x000ee200000e0000 */
[----:B------:R-:W-:Y:S01]  /*4860*/  FFMA.FTZ R150, R126, R175, R3 ;  /* 0x000000af7e967223 */ /* 0x000fe20000010003 */
[----:B------:R-:W-:Y:S01]  /*4870*/  FFMA.FTZ R181, R95, R174, R148 ;  /* 0x000000ae5fb57223 */ /* 0x000fe20000010094 */
[----:B------:R-:W-:Y:S01]  /*4880*/  FFMA.FTZ R146, R133, -R154, R174 ;  /* 0x8000009a85927223 */ /* 0x000fe200000100ae */
[----:B------:R-:W4:Y:S01]  /*4890*/  SHFL.DOWN PT, R180, R165, 0x1, 0x1f ;  /* 0x08201f00a5b47f89 */ /* 0x000f2200000e0000 */
[C---:B------:R-:W-:Y:S01]  /*48a0*/  FMUL.FTZ R172, R141.reuse, R76 ;  /* 0x0000004c8dac7220 */ /* 0x040fe20000410000 */
[----:B------:R-:W-:Y:S01]  /*48b0*/  FFMA.FTZ R174, R141, R152, R150 ;  /* 0x000000988dae7223 */ /* 0x000fe20000010096 */
[----:B------:R-:W-:Y:S01]  /*48c0*/  FMUL.FTZ R184, R93, R176 ;  /* 0x000000b05db87220 */ /* 0x000fe20000410000 */
[----:B------:R-:W5:Y:S01]  /*48d0*/  SHFL.DOWN PT, R179, R164, 0x1, 0x1f ;  /* 0x08201f00a4b37f89 */ /* 0x000f6200000e0000 */
[-C--:B------:R-:W-:Y:S01]  /*48e0*/  FFMA.FTZ R150, R15, -R172.reuse, R176 ;  /* 0x800000ac0f967223 */ /* 0x080fe200000100b0 */
[----:B------:R-:W-:Y:S01]  /*48f0*/  FFMA.FTZ R152, R139, -R172, R174 ;  /* 0x800000ac8b987223 */ /* 0x000fe200000100ae */
[----:B------:R-:W-:Y:S01]  /*4900*/  ISETP.NE.AND P0, PT, R53, RZ, PT ;  /* 0x000000ff3500720c */ /* 0x000fe20003f05270 */
[----:B------:R2:W5:Y:S01]  /*4910*/  SHFL.IDX PT, R169, R163, RZ, 0x1f ;  /* 0x00001fffa3a97589 */ /* 0x00056200000e0000 */
[----:B------:R-:W-:Y:S01]  /*4920*/  FFMA.FTZ R148, R135, -R154, R175 ;  /* 0x8000009a87947223 */ /* 0x000fe200000100af */
[----:B------:R-:W-:Y:S01]  /*4930*/  FADD.FTZ R154, R181, R184 ;  /* 0x000000b8b59a7221 */ /* 0x000fe20000010000 */
[----:B------:R-:W-:Y:S01]  /*4940*/  BSSY B0, `(.L_x_17070) ;  /* 0x00000ad000007945 */ /* 0x000fe20003800000 */
[----:B-1----:R-:W1:Y:S01]  /*4950*/  SHFL.IDX PT, R164, R164, RZ, 0x1f ;  /* 0x00001fffa4a47589 */ /* 0x002e6200000e0000 */
[C---:B0-----:R-:W-:Y:S01]  /*4960*/  @P1 FMUL.FTZ R176, R178.reuse, R171 ;  /* 0x000000abb2b01220 */ /* 0x041fe20000410000 */
[----:B--2---:R-:W-:Y:S01]  /*4970*/  FMUL.FTZ R163, R93, R174 ;  /* 0x000000ae5da37220 */ /* 0x004fe20000410000 */
[----:B------:R-:W-:-:S02]  /*4980*/  @P1 FMUL.FTZ R174, R178, R173 ;  /* 0x000000adb2ae1220 */ /* 0x000fc40000410000 */
[C---:B------:R-:W-:Y:S01]  /*4990*/  @P1 FFMA.FTZ R176, R177.reuse, R173, R176 ;  /* 0x000000adb1b01223 */ /* 0x040fe200000100b0 */
[----:B------:R-:W0:Y:S01]  /*49a0*/  SHFL.IDX PT, R165, R165, RZ, 0x1f ;  /* 0x00001fffa5a57589 */ /* 0x000e2200000e0000 */
[C---:B---3--:R-:W-:Y:S01]  /*49b0*/  FMUL.FTZ R172, R170.reuse, R11 ;  /* 0x0000000baaac7220 */ /* 0x048fe20000410000 */
[----:B------:R-:W-:Y:S01]  /*49c0*/  @P1 FFMA.FTZ R3, R177, R171, -R174 ;  /* 0x000000abb1031223 */ /* 0x000fe200000108ae */
[----:B------:R-:W-:Y:S01]  /*49d0*/  FMUL.FTZ R174, R170, R10 ;  /* 0x0000000aaaae7220 */ /* 0x000fe20000410000 */
[----:B------:R-:W-:Y:S02]  /*49e0*/  FADD.FTZ R163, R182, -R163 ;  /* 0x800000a3b6a37221 */ /* 0x000fe40000010000 */
[----:B----4-:R-:W-:Y:S01]  /*49f0*/  @P1 FADD.FTZ R171, R180, R3 ;  /* 0x00000003b4ab1221 */ /* 0x010fe20000010000 */
[----:B------:R-:W-:Y:S01]  /*4a00*/  P2R R3, PR, RZ, 0x1 ;  /* 0x00000001ff037803 */ /* 0x000fe20000000000 */
[----:B-----5:R-:W-:Y:S02]  /*4a10*/  @P1 FADD.FTZ R173, R179, R176 ;  /* 0x000000b0b3ad1221 */ /* 0x020fe40000010000 */
[----:B------:R-:W-:Y:S01]  /*4a20*/  FMUL.FTZ R176, R171, -R13 ;  /* 0x8000000dabb07220 */ /* 0x000fe20000410000 */
[----:B------:R-:W-:Y:S01]  /*4a30*/  SHF.L.U32 R3, R53, 0x4, RZ ;  /* 0x0000000435037819 */ /* 0x000fe200000006ff */
[----:B------:R-:W-:Y:S01]  /*4a40*/  FFMA.FTZ R11, R169, R11, R174 ;  /* 0x0000000ba90b7223 */ /* 0x000fe200000100ae */
[C---:B------:R-:W-:Y:S01]  /*4a50*/  FMUL.FTZ R174, R173.reuse, -R13 ;  /* 0x8000000dadae7220 */ /* 0x040fe20000410000 */
[----:B------:R-:W-:Y:S01]  /*4a60*/  FFMA.FTZ R176, R173, R12, R176 ;  /* 0x0000000cadb07223 */ /* 0x000fe200000100b0 */
[----:B------:R-:W-:Y:S01]  /*4a70*/  FFMA.FTZ R172, R169, R10, -R172 ;  /* 0x0000000aa9ac7223 */ /* 0x000fe200000108ac */
[----:B-1----:R-:W-:Y:S01]  /*4a80*/  FADD.FTZ R11, R164, R11 ;  /* 0x0000000ba40b7221 */ /* 0x002fe20000010000 */
[----:B------:R-:W-:Y:S01]  /*4a90*/  FFMA.FTZ R174, R171, R12, -R174 ;  /* 0x0000000cabae7223 */ /* 0x000fe200000108ae */
[----:B------:R-:W-:Y:S01]  /*4aa0*/  FADD.FTZ R151, -R151, R176 ;  /* 0x000000b097977221 */ /* 0x000fe20000010100 */
[----:B------:R-:W-:Y:S01]  /*4ab0*/  LEA.HI.SX32 R164, R3, R3, 0x1b ;  /* 0x0000000303a47211 */ /* 0x000fe200078fdaff */
[----:B------:R-:W-:Y:S01]  /*4ac0*/  FMUL.FTZ R10, R170, R9 ;  /* 0x00000009aa0a7220 */ /* 0x000fe20000410000 */
[----:B------:R-:W-:Y:S01]  /*4ad0*/  FADD.FTZ R153, R153, R174 ;  /* 0x000000ae99997221 */ /* 0x000fe20000010000 */
[----:B------:R-:W-:Y:S01]  /*4ae0*/  FMUL.FTZ R3, R128, -R151 ;  /* 0x8000009780037220 */ /* 0x000fe20000410000 */
[-C--:B------:R-:W-:Y:S01]  /*4af0*/  FMUL.FTZ R170, R170, R8.reuse ;  /* 0x00000008aaaa7220 */ /* 0x080fe20000410000 */
[C---:B------:R-:W-:Y:S01]  /*4b00*/  FFMA.FTZ R8, R169.reuse, R8, -R10 ;  /* 0x00000008a9087223 */ /* 0x040fe2000001080a */
[-C--:B------:R-:W-:Y:S01]  /*4b10*/  FMUL.FTZ R128, R128, -R153.reuse ;  /* 0x8000009980807220 */ /* 0x080fe20000410000 */
[C---:B------:R-:W-:Y:S01]  /*4b20*/  FFMA.FTZ R12, R126.reuse, R153, -R3 ;  /* 0x000000997e0c7223 */ /* 0x040fe20000010803 */
[----:B------:R-:W-:Y:S01]  /*4b30*/  FFMA.FTZ R9, R169, R9, R170 ;  /* 0x00000009a9097223 */ /* 0x000fe200000100aa */
[----:B0-----:R-:W-:Y:S01]  /*4b40*/  FADD.FTZ R10, R165, R172 ;  /* 0x000000aca50a7221 */ /* 0x001fe20000010000 */
[----:B------:R-:W-:Y:S01]  /*4b50*/  FFMA.FTZ R128, R126, R151, R128 ;  /* 0x000000977e807223 */ /* 0x000fe20000010080 */
[----:B------:R-:W-:Y:S01]  /*4b60*/  FADD.FTZ R147, R147, R12 ;  /* 0x0000000c93937221 */ /* 0x000fe20000010000 */
[-C--:B------:R-:W-:Y:S01]  /*4b70*/  @!P0 LEA R170, R94, R45.reuse, 0x4 ;  /* 0x0000002d5eaa8211 */ /* 0x080fe200078e20ff */
[----:B------:R-:W-:Y:S01]  /*4b80*/  FMUL.FTZ R165, R151, R76 ;  /* 0x0000004c97a57220 */ /* 0x000fe20000410000 */
[----:B------:R-:W-:Y:S01]  /*4b90*/  FADD.FTZ R149, -R149, R128 ;  /* 0x0000008095957221 */ /* 0x000fe20000010100 */
[-C--:B------:R-:W-:Y:S01]  /*4ba0*/  FMUL.FTZ R169, R147, R68.reuse ;  /* 0x0000004493a97220 */ /* 0x080fe20000410000 */
[----:B------:R-:W-:Y:S01]  /*4bb0*/  LEA R126, R164, R45, 0x2 ;  /* 0x0000002da47e7211 */ /* 0x000fe200078e10ff */
[----:B------:R0:W-:Y:S01]  /*4bc0*/  @!P0 STS.128 [R170+0x21b0], R8 ;  /* 0x0021b008aa008388 */ /* 0x0001e20000000c00 */
[C---:B------:R-:W-:Y:S01]  /*4bd0*/  FMUL.FTZ R3, R124.reuse, -R149 ;  /* 0x800000957c037220 */ /* 0x040fe20000410000 */
[----:B------:R-:W-:Y:S01]  /*4be0*/  FMUL.FTZ R124, R124, -R147 ;  /* 0x800000937c7c7220 */ /* 0x000fe20000410000 */
[----:B------:R-:W-:Y:S01]  /*4bf0*/  FMUL.FTZ R171, R149, R68 ;  /* 0x0000004495ab7220 */ /* 0x000fe20000410000 */
        /* <DEDUP_REMOVED lines=8> */
[----:B------:R-:W-:-:S02]  /*4c80*/  FMUL.FTZ R173, R141, R13 ;  /* 0x0000000d8dad7220 */ /* 0x000fc40000410000 */
[-C--:B------:R-:W-:Y:S01]  /*4c90*/  FMUL.FTZ R12, R167, R78.reuse ;  /* 0x0000004ea70c7220 */ /* 0x080fe20000410000 */
[----:B0-----:R-:W-:Y:S01]  /*4ca0*/  FFMA.FTZ R10, R146, R169, R3 ;  /* 0x000000a9920a7223 */ /* 0x001fe20000010003 */
[C---:B------:R-:W-:Y:S01]  /*4cb0*/  FMUL.FTZ R3, R120.reuse, -R167 ;  /* 0x800000a778037220 */ /* 0x040fe20000410000 */
[----:B------:R-:W-:Y:S01]  /*4cc0*/  FMUL.FTZ R120, R120, -R155 ;  /* 0x8000009b78787220 */ /* 0x000fe20000410000 */
[CC--:B------:R-:W-:Y:S01]  /*4cd0*/  FMUL.FTZ R9, R137.reuse, R169.reuse ;  /* 0x000000a989097220 */ /* 0x0c0fe20000410000 */
[----:B------:R-:W-:Y:S01]  /*4ce0*/  FMUL.FTZ R8, R148, R169 ;  /* 0x000000a994087220 */ /* 0x000fe20000410000 */
[C---:B------:R-:W-:Y:S01]  /*4cf0*/  FFMA.FTZ R3, R118.reuse, R155, -R3 ;  /* 0x0000009b76037223 */ /* 0x040fe20000010803 */
[----:B------:R-:W-:Y:S01]  /*4d00*/  FFMA.FTZ R120, R118, R167, R120 ;  /* 0x000000a776787223 */ /* 0x000fe20000010078 */
[-C--:B-1----:R-:W-:Y:S01]  /*4d10*/  FMUL.FTZ R175, R137, R171.reuse ;  /* 0x000000ab89af7220 */ /* 0x082fe20000410000 */
        /* <DEDUP_REMOVED lines=10> */
[----:B------:R-:W-:Y:S01]  /*4dc0*/  FMUL.FTZ R179, R171, R70 ;  /* 0x00000046abb37220 */ /* 0x000fe20000410000 */
[----:B0-----:R-:W-:Y:S01]  /*4dd0*/  FMUL.FTZ R9, R145, R12 ;  /* 0x0000000c91097220 */ /* 0x001fe20000410000 */
[----:B------:R-:W-:Y:S01]  /*4de0*/  FFMA.FTZ R116, R114, R169, R116 ;  /* 0x000000a972747223 */ /* 0x000fe20000010074 */
[----:B------:R0:W-:Y:S01]  /*4df0*/  STS [R126+0x44c], R187 ;  /* 0x00044cbb7e007388 */ /* 0x0001e20000000800 */
[----:B------:R-:W-:Y:S01]  /*4e00*/  FMUL.FTZ R177, R169, R70 ;  /* 0x00000046a9b17220 */ /* 0x000fe20000410000 */
[-C--:B------:R-:W-:Y:S01]  /*4e10*/  FFMA.FTZ R40, R14, R8.reuse, R9 ;  /* 0x000000080e287223 */ /* 0x080fe20000010009 */
[-C--:B-1----:R-:W-:Y:S01]  /*4e20*/  FMUL.FTZ R173, R131, R8.reuse ;  /* 0x0000000883ad7220 */ /* 0x082fe20000410000 */
[----:B------:R-:W-:Y:S01]  /*4e30*/  FMUL.FTZ R9, R145, R8 ;  /* 0x0000000891097220 */ /* 0x000fe20000410000 */
[----:B------:R-:W-:Y:S01]  /*4e40*/  FFMA.FTZ R8, R114, R171, -R3 ;  /* 0x000000ab72087223 */ /* 0x000fe20000010803 */
[----:B--2---:R-:W-:Y:S01]  /*4e50*/  FADD.FTZ R175, -R157, R116 ;  /* 0x000000749daf7221 */ /* 0x004fe20000010100 */
[----:B------:R-:W-:Y:S01]  /*4e60*/  FMUL.FTZ R183, R125, R179 ;  /* 0x000000b37db77220 */ /* 0x000fe20000410000 */
[----:B------:R1:W-:Y:S01]  /*4e70*/  STS [R126+0x448], R173 ;  /* 0x000448ad7e007388 */ /* 0x0003e20000000800 */
[----:B------:R-:W-:Y:S01]  /*4e80*/  FADD.FTZ R159, R159, R8 ;  /* 0x000000089f9f7221 */ /* 0x000fe20000010000 */
[----:B------:R-:W-:Y:S01]  /*4e90*/  FMUL.FTZ R41, R175, R64 ;  /* 0x00000040af297220 */ /* 0x000fe20000410000 */
[----:B------:R-:W-:Y:S01]  /*4ea0*/  FFMA.FTZ R114, R14, R12, -R9 ;  /* 0x0000000c0e727223 */ /* 0x000fe20000010809 */
[----:B------:R-:W-:-:S02]  /*4eb0*/  IMAD R8, R100, -0x100, R63 ;  /* 0xffffff0064087824 */ /* 0x000fc400078e023f */
[C---:B------:R-:W-:Y:S01]  /*4ec0*/  FMUL.FTZ R3, R112.reuse, -R159 ;  /* 0x8000009f70037220 */ /* 0x040fe20000410000 */
[----:B------:R-:W-:Y:S01]  /*4ed0*/  FMUL.FTZ R112, R112, -R175 ;  /* 0x800000af70707220 */ /* 0x000fe20000410000 */
[----:B------:R-:W-:Y:S01]  /*4ee0*/  FMUL.FTZ R9, R159, R64 ;  /* 0x000000409f097220 */ /* 0x000fe20000410000 */
[----:B------:R-:W-:Y:S01]  /*4ef0*/  FMUL.FTZ R181, R140, R41 ;  /* 0x000000298cb57220 */ /* 0x000fe20000410000 */
[C---:B------:R-:W-:Y:S01]  /*4f00*/  FFMA.FTZ R3, R110.reuse, R175, R3 ;  /* 0x000000af6e037223 */ /* 0x040fe20000010003 */
[----:B------:R-:W-:Y:S01]  /*4f10*/  FFMA.FTZ R157, R110, R159, -R112 ;  /* 0x0000009f6e9d7223 */ /* 0x000fe20000010870 */
[CC--:B0-----:R-:W-:Y:S01]  /*4f20*/  FMUL.FTZ R187, R119.reuse, R9.reuse ;  /* 0x0000000977bb7220 */ /* 0x0c1fe20000410000 */
[-C--:B------:R-:W-:Y:S01]  /*4f30*/  FFMA.FTZ R197, R138, R9.reuse, R181 ;  /* 0x000000098ac57223 */ /* 0x080fe200000100b5 */
[----:B-1----:R-:W-:Y:S01]  /*4f40*/  FADD.FTZ R173, -R160, R3 ;  /* 0x00000003a0ad7221 */ /* 0x002fe20000010100 */
[----:B------:R-:W-:Y:S01]  /*4f50*/  FADD.FTZ R157, R158, R157 ;  /* 0x0000009d9e9d7221 */ /* 0x000fe20000010000 */
[----:B------:R-:W-:Y:S01]  /*4f60*/  FMUL.FTZ R9, R140, R9 ;  /* 0x000000098c097220 */ /* 0x000fe20000410000 */
[----:B------:R-:W-:Y:S01]  /*4f70*/  FMUL.FTZ R189, R119, R41 ;  /* 0x0000002977bd7220 */ /* 0x000fe20000410000 */
        /* <DEDUP_REMOVED lines=9> */
[----:B------:R-:W-:Y:S01]  /*5010*/  FADD.FTZ R161, -R161, R108 ;  /* 0x0000006ca1a17221 */ /* 0x000fe20000010100 */
[----:B------:R0:W-:Y:S02]  /*5020*/  STS [R126+0x440], R183 ;  /* 0x000440b77e007388 */ /* 0x0001e40000000800 */
[-C--:B------:R-:W-:Y:S01]  /*5030*/  FMUL.FTZ R9, R41, R66.reuse ;  /* 0x0000004229097220 */ /* 0x080fe20000410000 */
[C---:B------:R-:W-:Y:S01]  /*5040*/  FMUL.FTZ R3, R104.reuse, -R161 ;  /* 0x800000a168037220 */ /* 0x040fe20000410000 */
[-C--:B------:R-:W-:Y:S01]  /*5050*/  FMUL.FTZ R104, R104, -R41.reuse ;  /* 0x8000002968687220 */ /* 0x080fe20000410000 */
[----:B------:R1:W-:Y:S01]  /*5060*/  STS [R126+0x444], R185 ;  /* 0x000444b97e007388 */ /* 0x0003e20000000800 */
[----:B------:R-:W-:Y:S01]  /*5070*/  FMUL.FTZ R181, R161, R66 ;  /* 0x00000042a1b57220 */ /* 0x000fe20000410000 */
[C---:B------:R-:W-:Y:S01]  /*5080*/  FFMA.FTZ R3, R102.reuse, R41, -R3 ;  /* 0x0000002966037223 */ /* 0x040fe20000010803 */
[----:B------:R-:W-:Y:S01]  /*5090*/  FFMA.FTZ R104, R102, R161, R104 ;  /* 0x000000a166687223 */ /* 0x000fe20000010068 */
[----:B------:R2:W-:Y:S01]  /*50a0*/  STS [R126+0x43c], R189 ;  /* 0x00043cbd7e007388 */ /* 0x0005e20000000800 */
[----:B0-----:R-:W-:Y:S01]  /*50b0*/  FMUL.FTZ R183, R105, R193 ;  /* 0x000000c169b77220 */ /* 0x001fe20000410000 */
[----:B------:R-:W-:Y:S01]  /*50c0*/  FADD.FTZ R12, R2, R3 ;  /* 0x00000003020c7221 */ /* 0x000fe20000010000 */
[----:B------:R-:W-:Y:S01]  /*50d0*/  FADD.FTZ R143, -R143, R104 ;  /* 0x000000688f8f7221 */ /* 0x000fe20000010100 */
[----:B------:R-:W-:Y:S01]  /*50e0*/  SHF.L.U32 R104, R100, 0x9, RZ ;  /* 0x0000000964687819 */ /* 0x000fe200000006ff */
[----:B------:R-:W-:Y:S01]  /*50f0*/  FMUL.FTZ R2, R132, R9 ;  /* 0x0000000984027220 */ /* 0x000fe20000410000 */
[----:B------:R-:W-:Y:S01]  /*5100*/  LEA R100, R8, -R53, 0x1 ;  /* 0x8000003508647211 */ /* 0x000fe200078e08ff */
[----:B-1----:R-:W-:Y:S01]  /*5110*/  FMUL.FTZ R185, R105, R195 ;  /* 0x000000c369b97220 */ /* 0x002fe20000410000 */
[-C--:B------:R-:W-:Y:S01]  /*5120*/  FMUL.FTZ R8, R12, R74.reuse ;  /* 0x0000004a0c087220 */ /* 0x080fe20000410000 */
[----:B------:R-:W-:Y:S01]  /*5130*/  FMUL.FTZ R102, R143, R74 ;  /* 0x0000004a8f667220 */ /* 0x000fe20000410000 */
[----:B------:R-:W-:Y:S01]  /*5140*/  ISETP.GE.AND P0, PT, R100, 0x1, PT ;  /* 0x000000016400780c */ /* 0x000fe20003f06270 */
[----:B------:R0:W-:Y:S01]  /*5150*/  STS [R126+0x430], R183 ;  /* 0x000430b77e007388 */ /* 0x0001e20000000800 */
[----:B------:R-:W-:Y:S01]  /*5160*/  FMUL.FTZ R3, R132, R181 ;  /* 0x000000b584037220 */ /* 0x000fe20000410000 */
[C---:B--2---:R-:W-:Y:S01]  /*5170*/  FMUL.FTZ R189, R99.reuse, R9 ;  /* 0x0000000963bd7220 */ /* 0x044fe20000410000 */
[-C--:B------:R-:W-:Y:S01]  /*5180*/  FMUL.FTZ R191, R99, R181.reuse ;  /* 0x000000b563bf7220 */ /* 0x080fe20000410000 */
[----:B------:R1:W-:Y:S01]  /*5190*/  STS [R126+0x434], R185 ;  /* 0x000434b97e007388 */ /* 0x0003e20000000800 */
[----:B------:R-:W-:Y:S01]  /*51a0*/  FFMA.FTZ R106, R130, R181, -R2 ;  /* 0x000000b5826a7223 */ /* 0x000fe20000010802 */
[----:B------:R-:W-:Y:S01]  /*51b0*/  IADD3 R2, P1, R104, R53, RZ ;  /* 0x0000003568027210 */ /* 0x000fe20007f3e0ff */
[-C--:B------:R-:W-:Y:S01]  /*51c0*/  FMUL.FTZ R181, R39, R8.reuse ;  /* 0x0000000827b57220 */ /* 0x080fe20000410000 */
[----:B------:R2:W-:Y:S01]  /*51d0*/  STS [R126+0x438], R187 ;  /* 0x000438bb7e007388 */ /* 0x0005e20000000800 */
[----:B0-----:R-:W-:-:S02]  /*51e0*/  FMUL.FTZ R183, R101, R8 ;  /* 0x0000000865b77220 */ /* 0x001fc40000410000 */
[-C--:B------:R-:W-:Y:S01]  /*51f0*/  FFMA.FTZ R181, R38, R102.reuse, -R181 ;  /* 0x0000006626b57223 */ /* 0x080fe200000108b5 */
[----:B------:R0:W-:Y:S01]  /*5200*/  STS [R126+0x428], R189 ;  /* 0x000428bd7e007388 */ /* 0x0001e20000000800 */
[----:B-1----:R-:W-:-:S03]  /*5210*/  FMUL.FTZ R185, R101, R102 ;  /* 0x0000006665b97220 */ /* 0x002fc60000410000 */
[----:B------:R0:W-:Y:S01]  /*5220*/  STS [R126+0x42c], R191 ;  /* 0x00042cbf7e007388 */ /* 0x0001e20000000800 */
[----:B--2---:R-:W-:Y:S01]  /*5230*/  FFMA.FTZ R187, R130, R9, R3 ;  /* 0x0000000982bb7223 */ /* 0x004fe20000010003 */
[----:B------:R-:W-:Y:S02]  /*5240*/  FMUL.FTZ R9, R39, R102 ;  /* 0x0000006627097220 */ /* 0x000fe40000410000 */
[----:B------:R0:W-:Y:S01]  /*5250*/  STS [R126+0x420], R183 ;  /* 0x000420b77e007388 */ /* 0x0001e20000000800 */
[----:B------:R-:W-:Y:S01]  /*5260*/  LEA.HI.X.SX32 R3, R104, RZ, 0x1, P1 ;  /* 0x000000ff68037211 */ /* 0x000fe200008f0eff */
[----:B------:R-:W-:Y:S02]  /*5270*/  FFMA.FTZ R104, R38, R8, R9 ;  /* 0x0000000826687223 */ /* 0x000fe40000010009 */
[----:B------:R0:W-:Y:S01]  /*5280*/  STS [R126+0x424], R185 ;  /* 0x000424b97e007388 */ /* 0x0001e20000000800 */
[----:B------:R-:W-:Y:S06]  /*5290*/  BAR.SYNC.DEFER_BLOCKING 0x0 ;  /* 0x0000000000007b1d */ /* 0x000fec0000010000 */
[----:B------:R-:W-:Y:S05]  /*52a0*/  @!P0 BRA `(.L_x_17071) ;  /* 0x0000000000588947 */ /* 0x000fea0003800000 */
[----:B------:R-:W-:Y:S01]  /*52b0*/  LEA.HI.SX32 R8, R53, R53, 0x1b ;  /* 0x0000003535087211 */ /* 0x000fe200078fdaff */
[----:B------:R-:W-:Y:S01]  /*52c0*/  IMAD R110, R57, R32, RZ ;  /* 0x00000020396e7224 */ /* 0x000fe200078e02ff */
[--C-:B------:R-:W-:Y:S01]  /*52d0*/  SHF.R.U32.HI R108, RZ, 0x1, R35.reuse ;  /* 0x00000001ff6c7819 */ /* 0x100fe20000011623 */
[----:B------:R-:W-:Y:S01]  /*52e0*/  IMAD R109, R109, R24, RZ ;  /* 0x000000186d6d7224 */ /* 0x000fe200078e02ff */
[----:B------:R-:W-:Y:S01]  /*52f0*/  LEA R102, R8, R45, 0x2 ;  /* 0x0000002d08667211 */ /* 0x000fe200078e10ff */
[----:B------:R-:W-:Y:S01]  /*5300*/  IMAD.WIDE.U32 R8, R56, R32, RZ ;  /* 0x0000002038087225 */ /* 0x000fe200078e00ff */
[----:B0-----:R-:W-:-:S03]  /*5310*/  SHF.R.U64 R185, R34, 0x1, R35 ;  /* 0x0000000122b97819 */ /* 0x001fc60000001223 */
[----:B------:R0:W1:Y:S01]  /*5320*/  LDS R183, [R102+0x420] ;  /* 0x0004200066b77984 */ /* 0x0000620000000800 */
[----:B------:R-:W-:Y:S02]  /*5330*/  IMAD R189, R56, R33, R110 ;  /* 0x0000002138bd7224 */ /* 0x000fe400078e026e */
[----:B------:R-:W-:Y:S02]  /*5340*/  IMAD R108, R108, UR15, RZ ;  /* 0x0000000f6c6c7c24 */ /* 0x000fe4000f8e02ff */
[----:B------:R-:W-:Y:S01]  /*5350*/  IMAD.WIDE.U32 R2, R94, R24, R2 ;  /* 0x000000185e027225 */ /* 0x000fe200078e0002 */
[----:B------:R-:W-:-:S03]  /*5360*/  IADD3 R9, R9, R189, RZ ;  /* 0x000000bd09097210 */ /* 0x000fc60007ffe0ff */
[C---:B------:R-:W-:Y:S02]  /*5370*/  IMAD R189, R185.reuse, UR14, R108 ;  /* 0x0000000eb9bd7c24 */ /* 0x040fe4000f8e026c */
[----:B------:R-:W-:-:S04]  /*5380*/  IMAD.WIDE.U32 R8, R185, UR15, R8 ;  /* 0x0000000fb9087c25 */ /* 0x000fc8000f8e0008 */
[----:B------:R-:W-:Y:S01]  /*5390*/  IMAD R109, R94, R25, R109 ;  /* 0x000000195e6d7224 */ /* 0x000fe200078e026d */
[----:B0-----:R-:W-:Y:S02]  /*53a0*/  IADD3 R102, R9, R189, RZ ;  /* 0x000000bd09667210 */ /* 0x001fe40007ffe0ff */
[C---:B------:R-:W-:Y:S02]  /*53b0*/  LEA R9, P0, R8.reuse, R30, 0x3 ;  /* 0x0000001e08097211 */ /* 0x040fe400078018ff */
[----:B------:R-:W-:Y:S02]  /*53c0*/  IADD3 R109, R3, R109, RZ ;  /* 0x0000006d036d7210 */ /* 0x000fe40007ffe0ff */
[----:B------:R-:W-:Y:S02]  /*53d0*/  LEA.HI.X R3, R8, R31, R102, 0x3, P0 ;  /* 0x0000001f08037211 */ /* 0x000fe400000f1c66 */
[----:B------:R-:W-:-:S04]  /*53e0*/  LEA R8, P0, R2, R9, 0x2 ;  /* 0x0000000902087211 */ /* 0x000fc800078010ff */
[----:B------:R-:W-:-:S05]  /*53f0*/  LEA.HI.X R9, R2, R3, R109, 0x2, P0 ;  /* 0x0000000302097211 */ /* 0x000fca00000f146d */
[----:B-1----:R1:W-:Y:S04]  /*5400*/  REDG.E.ADD.F32.FTZ.RN.STRONG.GPU desc[UR12][R8.64], R183 ;  /* 0x000000b7080079a6 */ /* 0x0023e8000c10f38c */
.L_x_17071:
[----:B------:R-:W-:Y:S05]  /*5410*/  BSYNC B0 ;  /* 0x0000000000007941 */ /* 0x000fea0003800000 */
.L_x_17070:
[----:B------:R-:W-:Y:S01]  /*5420*/  USHF.R.U32.HI UR8, URZ, 0x1, UR27 ;  /* 0x000000013f087899 */ /* 0x000fe2000801161b */
[----:B------:R-:W-:Y:S01]  /*5430*/  FMUL.FTZ R3, R136, R195 ;  /* 0x000000c388037220 */ /* 0x000fe20000410000 */
[----:B------:R-:W-:Y:S01]  /*5440*/  USHF.R.U64 UR7, UR26, 0x1, UR27 ;  /* 0x000000011a077899 */ /* 0x000fe2000800121b */
[----:B------:R-:W-:Y:S01]  /*5450*/  FADD.FTZ R181, RZ, R181 ;  /* 0x000000b5ffb57221 */ /* 0x000fe20000010000 */
[----:B------:R-:W-:Y:S01]  /*5460*/  UIMAD UR10, UR8, UR15, URZ ;  /* 0x0000000f080a72a4 */ /* 0x000fe2000f8e023f */
[-C--:B------:R-:W-:Y:S01]  /*5470*/  FFMA.FTZ R3, R134, R193.reuse, R3 ;  /* 0x000000c186037223 */ /* 0x080fe20000010003 */
[----:B------:R-:W-:Y:S01]  /*5480*/  FMUL.FTZ R193, R136, R193 ;  /* 0x000000c188c17220 */ /* 0x000fe20000410000 */
[----:B------:R-:W-:Y:S01]  /*5490*/  UIMAD.WIDE.U32 UR8, UR7, UR15, URZ ;  /* 0x0000000f070872a5 */ /* 0x000fe2000f8e003f */
[----:B------:R-:W-:Y:S01]  /*54a0*/  FADD.FTZ R104, RZ, R104 ;  /* 0x00000068ff687221 */ /* 0x000fe20000010000 */
[----:B------:R-:W-:Y:S01]  /*54b0*/  UIMAD UR10, UR14, UR7, UR10 ;  /* 0x000000070e0a72a4 */ /* 0x000fe2000f8e020a */
[----:B-1----:R-:W-:Y:S01]  /*54c0*/  FMUL.FTZ R9, R144, R177 ;  /* 0x000000b190097220 */ /* 0x002fe20000410000 */
[----:B------:R-:W-:Y:S01]  /*54d0*/  FFMA.FTZ R193, R134, R195, -R193 ;  /* 0x000000c386c17223 */ /* 0x000fe200000108c1 */
[----:B------:R-:W-:Y:S01]  /*54e0*/  FADD.FTZ R106, R181, R106 ;  /* 0x0000006ab56a7221 */ /* 0x000fe20000010000 */
[----:B------:R-:W-:Y:S01]  /*54f0*/  UIADD3 UR9, UR10, UR9, URZ ;  /* 0x000000090a097290 */ /* 0x000fe2000fffe03f */
[----:B------:R-:W-:Y:S01]  /*5500*/  FADD.FTZ R104, R104, R187 ;  /* 0x000000bb68687221 */ /* 0x000fe20000010000 */
[----:B------:R-:W-:-:S02]  /*5510*/  IMAD R2, R57, R32, RZ ;  /* 0x0000002039027224 */ /* 0x000fc400078e02ff */
[-C--:B------:R-:W-:Y:S01]  /*5520*/  FFMA.FTZ R9, R142, R179.reuse, R9 ;  /* 0x000000b38e097223 */ /* 0x080fe20000010009 */
[----:B------:R-:W-:Y:S01]  /*5530*/  FADD.FTZ R106, R106, R193 ;  /* 0x000000c16a6a7221 */ /* 0x000fe20000010000 */
[----:B------:R-:W-:Y:S01]  /*5540*/  FMUL.FTZ R179, R144, R179 ;  /* 0x000000b390b37220 */ /* 0x000fe20000410000 */
[----:B------:R-:W-:Y:S01]  /*5550*/  FADD.FTZ R104, R104, R3 ;  /* 0x0000000368687221 */ /* 0x000fe20000010000 */
[----:B------:R-:W-:Y:S02]  /*5560*/  IMAD R109, R56, R33, R2 ;  /* 0x00000021386d7224 */ /* 0x000fe400078e0202 */
[----:B------:R-:W-:Y:S01]  /*5570*/  FADD.FTZ R106, R106, R199 ;  /* 0x000000c76a6a7221 */ /* 0x000fe20000010000 */
[----:B------:R-:W-:-:S04]  /*5580*/  IMAD.WIDE.U32 R2, R56, R32, UR8 ;  /* 0x0000000838027e25 */ /* 0x000fc8000f8e0020 */
[----:B------:R-:W-:Y:S01]  /*5590*/  FFMA.FTZ R179, R142, R177, -R179 ;  /* 0x000000b18eb37223 */ /* 0x000fe200000108b3 */
[----:B------:R-:W-:Y:S01]  /*55a0*/  FADD.FTZ R104, R104, R197 ;  /* 0x000000c568687221 */ /* 0x000fe20000010000 */
[----:B------:R-:W-:Y:S01]  /*55b0*/  USHF.L.U64.HI UR8, UR5, 0x2, UR6 ;  /* 0x0000000205087899 */ /* 0x000fe20008010206 */
[----:B------:R-:W-:Y:S01]  /*55c0*/  BSSY B0, `(.L_x_17072) ;  /* 0x0000022000007945 */ /* 0x000fe20003800000 */
[----:B------:R-:W-:Y:S01]  /*55d0*/  FADD.FTZ R179, R106, R179 ;  /* 0x000000b36ab37221 */ /* 0x000fe20000010000 */
[----:B------:R-:W-:Y:S01]  /*55e0*/  IADD3 R102, R109, R3, RZ ;  /* 0x000000036d667210 */ /* 0x000fe20007ffe0ff */
[----:B------:R-:W-:Y:S01]  /*55f0*/  FADD.FTZ R9, R104, R9 ;  /* 0x0000000968097221 */ /* 0x000fe20000010000 */
[C---:B------:R-:W-:Y:S01]  /*5600*/  LEA R8, P0, R2.reuse, R30, 0x3 ;  /* 0x0000001e02087211 */ /* 0x040fe200078018ff */
[----:B------:R-:W-:Y:S01]  /*5610*/  FADD.FTZ R114, R179, R114 ;  /* 0x00000072b3727221 */ /* 0x000fe20000010000 */
[----:B------:R-:W-:Y:S01]  /*5620*/  IADD3 R109, -R65, UR4, RZ ;  /* 0x00000004416d7c10 */ /* 0x000fe2000fffe1ff */
[----:B------:R-:W-:Y:S01]  /*5630*/  FADD.FTZ R9, R9, R40 ;  /* 0x0000002809097221 */ /* 0x000fe20000010000 */
[----:B------:R-:W-:Y:S01]  /*5640*/  LEA.HI.X R102, R2, R31, R102, 0x3, P0 ;  /* 0x0000001f02667211 */ /* 0x000fe200000f1c66 */
[----:B------:R-:W-:Y:S01]  /*5650*/  FADD.FTZ R114, R114, R11 ;  /* 0x0000000b72727221 */ /* 0x000fe20000010000 */
[C---:B------:R-:W-:Y:S01]  /*5660*/  LEA R2, P0, R53.reuse, R8, 0x2 ;  /* 0x0000000835027211 */ /* 0x040fe200078010ff */
[----:B------:R-:W-:Y:S01]  /*5670*/  FMUL.FTZ R11, R152, R13 ;  /* 0x0000000d980b7220 */ /* 0x000fe20000410000 */
[----:B------:R-:W-:Y:S01]  /*5680*/  IADD3 R8, R53, 0x20, RZ ;  /* 0x0000002035087810 */ /* 0x000fe20007ffe0ff */
[----:B------:R-:W-:Y:S01]  /*5690*/  IMAD R109, R109, -0x200, RZ ;  /* 0xfffffe006d6d7824 */ /* 0x000fe200078e02ff */
[----:B------:R-:W-:Y:S01]  /*56a0*/  LEA.HI.X R3, R53, R102, RZ, 0x2, P0 ;  /* 0x0000006635037211 */ /* 0x000fe200000f14ff */
[----:B------:R-:W-:Y:S01]  /*56b0*/  FFMA.FTZ R177, R150, R165, -R11 ;  /* 0x000000a596b17223 */ /* 0x000fe2000001080b */
[----:B------:R-:W-:Y:S01]  /*56c0*/  LEA.HI.SX32 R8, R8, R53, 0x1b ;  /* 0x0000003508087211 */ /* 0x000fe200078fdaff */
[----:B------:R-:W-:Y:S01]  /*56d0*/  FADD.FTZ R11, R9, R10 ;  /* 0x0000000a090b7221 */ /* 0x000fe20000010000 */
[----:B------:R-:W-:Y:S01]  /*56e0*/  ISETP.GE.AND P0, PT, R100, 0x21, PT ;  /* 0x000000216400780c */ /* 0x000fe20003f06270 */
[----:B------:R-:W-:Y:S01]  /*56f0*/  USHF.L.U32 UR7, UR5, 0x2, URZ ;  /* 0x0000000205077899 */ /* 0x000fe2000800063f */
[----:B------:R-:W-:Y:S01]  /*5700*/  LEA R9, R8, R45, 0x2 ;  /* 0x0000002d08097211 */ /* 0x000fe200078e10ff */
[----:B------:R-:W-:-:S04]  /*5710*/  IMAD.WIDE R2, R109, 0x4, R2 ;  /* 0x000000046d027825 */ /* 0x000fc800078e0202 */
[----:B------:R-:W-:Y:S01]  /*5720*/  FMUL.FTZ R165, R152, R165 ;  /* 0x000000a598a57220 */ /* 0x000fe20000410000 */
[----:B------:R-:W-:Y:S01]  /*5730*/  IADD3 R8, R53, 0x40, RZ ;  /* 0x0000004035087810 */ /* 0x000fe20007ffe0ff */
[C---:B------:R-:W-:Y:S01]  /*5740*/  IMAD R40, R24.reuse, UR8, RZ ;  /* 0x0000000818287c24 */ /* 0x040fe2000f8e02ff */
[----:B------:R-:W1:Y:S01]  /*5750*/  LDS R9, [R9+0x4a0] ;  /* 0x0004a00009097984 */ /* 0x000e620000000800 */
[----:B------:R-:W-:-:S04]  /*5760*/  IMAD.WIDE.U32 R2, R24, UR7, R2 ;  /* 0x0000000718027c25 */ /* 0x000fc8000f8e0002 */
[----:B------:R-:W-:Y:S01]  /*5770*/  FFMA.FTZ R104, R150, R13, R165 ;  /* 0x0000000d96687223 */ /* 0x000fe200000100a5 */
[----:B------:R-:W-:Y:S01]  /*5780*/  FADD.FTZ R13, R114, R177 ;  /* 0x000000b1720d7221 */ /* 0x000fe20000010000 */
[----:B------:R-:W-:Y:S01]  /*5790*/  IADD3 R10, R53, 0x60, RZ ;  /* 0x00000060350a7810 */ /* 0x000fe20007ffe0ff */
[----:B------:R-:W-:-:S05]  /*57a0*/  IMAD R109, R25, UR7, R40 ;  /* 0x00000007196d7c24 */ /* 0x000fca000f8e0228 */
[----:B------:R-:W-:Y:S01]  /*57b0*/  IADD3 R3, R3, R109, RZ ;  /* 0x0000006d03037210 */ /* 0x000fe20007ffe0ff */
[----:B------:R-:W-:Y:S06]  /*57c0*/  @!P0 BRA `(.L_x_17073) ;  /* 0x0000000000048947 */ /* 0x000fec0003800000 */
[----:B-1----:R2:W-:Y:S02]  /*57d0*/  REDG.E.ADD.F32.FTZ.RN.STRONG.GPU desc[UR12][R2.64+-0x780], R9 ;  /* 0xfff88009020079a6 */ /* 0x0025e4000c10f38c */
.L_x_17073:
[----:B------:R-:W-:Y:S05]  /*57e0*/  BSYNC B0 ;  /* 0x0000000000007941 */ /* 0x000fea0003800000 */
.L_x_17072:
[----:B------:R-:W-:Y:S01]  /*57f0*/  LEA.HI.SX32 R8, R8, R53, 0x1b ;  /* 0x0000003508087211 */ /* 0x000fe200078fdaff */
[----:B------:R-:W-:Y:S01]  /*5800*/  BSSY B0, `(.L_x_17074) ;  /* 0x0000011000007945 */ /* 0x000fe20003800000 */
[----:B------:R-:W-:Y:S02]  /*5810*/  ISETP.GE.AND P6, PT, R100, 0x41, PT ;  /* 0x000000416400780c */ /* 0x000fe40003fc6270 */
[----:B------:R-:W-:Y:S02]  /*5820*/  LEA R8, R8, R45, 0x2 ;  /* 0x0000002d08087211 */ /* 0x000fe400078e10ff */
[C---:B------:R-:W-:Y:S02]  /*5830*/  IADD3 R40, R53.reuse, 0x80, RZ ;  /* 0x0000008035287810 */ /* 0x040fe40007ffe0ff */
[----:B------:R-:W-:Y:S01]  /*5840*/  LEA.HI.SX32 R10, R10, R53, 0x1b ;  /* 0x000000350a0a7211 */ /* 0x000fe200078fdaff */
[----:B-12---:R1:W2:Y:S01]  /*5850*/  LDS R9, [R8+0x520] ;  /* 0x0005200008097984 */ /* 0x0062a20000000800 */
        /* <DEDUP_REMOVED lines=11> */
.L_x_17075:
[----:B------:R-:W-:Y:S05]  /*5910*/  BSYNC B0 ;  /* 0x0000000000007941 */ /* 0x000fea0003800000 */
.L_x_17074:
[----:B-12---:R1:W2:Y:S01]  /*5920*/  LDS R9, [R10+0x5a0] ;  /* 0x0005a0000a097984 */ /* 0x0062a20000000800 */
[----:B------:R-:W-:Y:S01]  /*5930*/  BSSY B0, `(.L_x_17076) ;  /* 0x0000006000007945 */ /* 0x000fe20003800000 */
[----:B------:R-:W-:Y:S02]  /*5940*/  IADD3 R8, R53, 0xc0, RZ ;  /* 0x000000c035087810 */ /* 0x000fe40007ffe0ff */
[----:B------:R-:W-:Y:S02]  /*5950*/  LEA.HI.SX32 R102, R102, R53, 0x1b ;  /* 0x0000003566667211 */ /* 0x000fe400078fdaff */
[----:B------:R-:W-:Y:S01]  /*5960*/  LEA R40, R40, R45, 0x2 ;  /* 0x0000002d28287211 */ /* 0x000fe200078e10ff */
[----:B------:R-:W-:Y:S06]  /*5970*/  @!P0 BRA `(.L_x_17077) ;  /* 0x0000000000048947 */ /* 0x000fec0003800000 */
[----:B--2---:R3:W-:Y:S02]  /*5980*/  REDG.E.ADD.F32.FTZ.RN.STRONG.GPU desc[UR12][R2.64+-0x680], R9 ;  /* 0xfff98009020079a6 */ /* 0x0047e4000c10f38c */
.L_x_17077:
[----:B------:R-:W-:Y:S05]  /*5990*/  BSYNC B0 ;  /* 0x0000000000007941 */ /* 0x000fea0003800000 */
.L_x_17076:
[----:B--23--:R2:W3:Y:S01]  /*59a0*/  LDS R9, [R40+0x620] ;  /* 0x0006200028097984 */ /* 0x00c4e20000000800 */
[----:B------:R-:W-:Y:S01]  /*59b0*/  BSSY B0, `(.L_x_17078) ;  /* 0x0000006000007945 */ /* 0x000fe20003800000 */
[----:B-1----:R-:W-:Y:S02]  /*59c0*/  IADD3 R10, R53, 0xe0, RZ ;  /* 0x000000e0350a7810 */ /* 0x002fe40007ffe0ff */
[----:B------:R-:W-:Y:S02]  /*59d0*/  LEA.HI.SX32 R8, R8, R53, 0x1b ;  /* 0x0000003508087211 */ /* 0x000fe400078fdaff */
[----:B------:R-:W-:Y:S01]  /*59e0*/  LEA R102, R102, R45, 0x2 ;  /* 0x0000002d66667211 */ /* 0x000fe200078e10ff */
[----:B------:R-:W-:Y:S06]  /*59f0*/  @!P1 BRA `(.L_x_17079) ;  /* 0x0000000000049947 */ /* 0x000fec0003800000 */
[----:B---3--:R1:W-:Y:S02]  /*5a00*/  REDG.E.ADD.F32.FTZ.RN.STRONG.GPU desc[UR12][R2.64+-0x600], R9 ;  /* 0xfffa0009020079a6 */ /* 0x0083e4000c10f38c */
.L_x_17079:
[----:B------:R-:W-:Y:S05]  /*5a10*/  BSYNC B0 ;  /* 0x0000000000007941 */ /* 0x000fea0003800000 */
.L_x_17078:
[----:B-1-3--:R1:W3:Y:S01]  /*5a20*/  LDS R9, [R102+0x6a0] ;  /* 0x0006a00066097984 */ /* 0x00a2e20000000800 */
[----:B------:R-:W-:Y:S01]  /*5a30*/  BSSY B0, `(.L_x_17080) ;  /* 0x0000006000007945 */ /* 0x000fe20003800000 */
[----:B--2---:R-:W-:Y:S02]  /*5a40*/  IADD3 R40, R53, 0x100, RZ ;  /* 0x0000010035287810 */ /* 0x004fe40007ffe0ff */
[----:B------:R-:W-:Y:S02]  /*5a50*/  LEA.HI.SX32 R10, R10, R53, 0x1b ;  /* 0x000000350a0a7211 */ /* 0x000fe400078fdaff */
[----:B------:R-:W-:Y:S01]  /*5a60*/  LEA R8, R8, R45, 0x2 ;  /* 0x0000002d08087211 */ /* 0x000fe200078e10ff */
[----:B------:R-:W-:Y:S06]  /*5a70*/  @!P2 BRA `(.L_x_17081) ;  /* 0x000000000004a947 */ /* 0x000fec0003800000 */
[----:B---3--:R2:W-:Y:S02]  /*5a80*/  REDG.E.ADD.F32.FTZ.RN.STRONG.GPU desc[UR12][R2.64+-0x580], R9 ;  /* 0xfffa8009020079a6 */ /* 0x0085e4000c10f38c */
.L_x_17081:
[----:B------:R-:W-:Y:S05]  /*5a90*/  BSYNC B0 ;  /* 0x0000000000007941 */ /* 0x000fea0003800000 */
.L_x_17080:
[----:B--23--:R2:W3:Y:S01]  /*5aa0*/  LDS R9, [R8+0x720] ;  /* 0x0007200008097984 */ /* 0x00c4e20000000800 */
[----:B------:R-:W-:Y:S01]  /*5ab0*/  BSSY B0, `(.L_x_17082) ;  /* 0x0000005000007945 */ /* 0x000fe20003800000 */
[----:B------:R-:W-:Y:S02]  /*5ac0*/  LEA.HI.SX32 R40, R40, R53, 0x1b ;  /* 0x0000003528287211 */ /* 0x000fe400078fdaff */
[----:B------:R-:W-:Y:S01]  /*5ad0*/  LEA R10, R10, R45, 0x2 ;  /* 0x0000002d0a0a7211 */ /* 0x000fe200078e10ff */
[----:B------:R-:W-:Y:S06]  /*5ae0*/  @!P3 BRA `(.L_x_17083) ;  /* 0x000000000004b947 */ /* 0x000fec0003800000 */
[----:B---3--:R4:W-:Y:S02]  /*5af0*/  REDG.E.ADD.F32.FTZ.RN.STRONG.GPU desc[UR12][R2.64+-0x500], R9 ;  /* 0xfffb0009020079a6 */ /* 0x0089e4000c10f38c */
.L_x_17083:
[----:B------:R-:W-:Y:S05]  /*5b00*/  BSYNC B0 ;  /* 0x0000000000007941 */ /* 0x000fea0003800000 */
.L_x_17082:
[----:B---34-:R3:W4:Y:S01]  /*5b10*/  LDS R9, [R10+0x7a0] ;  /* 0x0007a0000a097984 */ /* 0x0187220000000800 */
[----:B------:R-:W-:Y:S01]  /*5b20*/  BSSY B0, `(.L_x_17084) ;  /* 0x0000004000007945 */ /* 0x000fe20003800000 */
[----:B------:R-:W-:-:S03]  /*5b30*/  LEA R40, R40, R45, 0x2 ;  /* 0x0000002d28287211 */ /* 0x000fc600078e10ff */
[----:B------:R-:W-:Y:S05]  /*5b40*/  @!P4 BRA `(.L_x_17085) ;  /* 0x000000000004c947 */ /* 0x000fea0003800000 */
[----:B----4-:R4:W-:Y:S02]  /*5b50*/  REDG.E.ADD.F32.FTZ.RN.STRONG.GPU desc[UR12][R2.64+-0x480], R9 ;  /* 0xfffb8009020079a6 */ /* 0x0109e4000c10f38c */
.L_x_17085:
[----:B------:R-:W-:Y:S05]  /*5b60*/  BSYNC B0 ;  /* 0x0000000000007941 */ /* 0x000fea0003800000 */
.L_x_17084:
[----:B----4-:R4:W0:Y:S01]  /*5b70*/  LDS R9, [R40+0x820] ;  /* 0x0008200028097984 */ /* 0x0108220000000800 */
[----:B------:R-:W-:Y:S01]  /*5b80*/  BSSY B0, `(.L_x_17086) ;  /* 0x0000005000007945 */ /* 0x000fe20003800000 */
[C---:B--2---:R-:W-:Y:S02]  /*5b90*/  IADD3 R8, R53.reuse, 0x120, RZ ;  /* 0x0000012035087810 */ /* 0x044fe40007ffe0ff */
[----:B---3--:R-:W-:Y:S01]  /*5ba0*/  IADD3 R10, R53, 0x140, RZ ;  /* 0x00000140350a7810 */ /* 0x008fe20007ffe0ff */
[----:B------:R-:W-:Y:S06]  /*5bb0*/  @!P5 BRA `(.L_x_17087) ;  /* 0x000000000004d947 */ /* 0x000fec0003800000 */
[----:B0-----:R2:W-:Y:S02]  /*5bc0*/  REDG.E.ADD.F32.FTZ.RN.STRONG.GPU desc[UR12][R2.64+-0x400], R9 ;  /* 0xfffc0009020079a6 */ /* 0x0015e4000c10f38c */
.L_x_17087:
[----:B------:R-:W-:Y:S05]  /*5bd0*/  BSYNC B0 ;  /* 0x0000000000007941 */ /* 0x000fea0003800000 */
.L_x_17086:
[----:B------:R-:W-:Y:S01]  /*5be0*/  LEA.HI.SX32 R8, R8, R53, 0x1b ;  /* 0x0000003508087211 */ /* 0x000fe200078fdaff */
[----:B------:R-:W-:Y:S01]  /*5bf0*/  BSSY B0, `(.L_x_17088) ;  /* 0x0000011000007945 */ /* 0x000fe20003800000 */
[----:B------:R-:W-:Y:S02]  /*5c00*/  ISETP.GE.AND P6, PT, R100, 0x121, PT ;  /* 0x000001216400780c */ /* 0x000fe40003fc6270 */
[----:B------:R-:W-:Y:S02]  /*5c10*/  LEA R8, R8, R45, 0x2 ;  /* 0x0000002d08087211 */ /* 0x000fe400078e10ff */
[C---:B----4-:R-:W-:Y:S02]  /*5c20*/  IADD3 R40, R53.reuse, 0x160, RZ ;  /* 0x0000016035287810 */ /* 0x050fe40007ffe0ff */
[----:B------:R-:W-:Y:S01]  /*5c30*/  LEA.HI.SX32 R10, R10, R53, 0x1b ;  /* 0x000000350a0a7211 */ /* 0x000fe200078fdaff */
[----:B0-2---:R0:W2:Y:S01]  /*5c40*/  LDS R9, [R8+0x8a0] ;  /* 0x0008a00008097984 */ /* 0x0050a20000000800 */
[----:B-1----:R-:W-:-:S02]  /*5c50*/  IADD3 R102, R53, 0x180, RZ ;  /* 0x0000018035667810 */ /* 0x002fc40007ffe0ff */
        /* <DEDUP_REMOVED lines=9> */
[----:B--2---:R0:W-:Y:S02]  /*5cf0*/  REDG.E.ADD.F32.FTZ.RN.STRONG.GPU desc[UR12][R2.64+-0x380], R9 ;  /* 0xfffc8009020079a6 */ /* 0x0041e4000c10f38c */
.L_x_17089:
[----:B------:R-:W-:Y:S05]  /*5d00*/  BSYNC B0 ;  /* 0x0000000000007941 */ /* 0x000fea0003800000 */
.L_x_17088:
[----:B0-2---:R0:W1:Y:S01]  /*5d10*/  LDS R9, [R10+0x920] ;  /* 0x000920000a097984 */ /* 0x0050620000000800 */
[----:B------:R-:W-:Y:S01]  /*5d20*/  BSSY B0, `(.L_x_17090) ;  /* 0x0000006000007945 */ /* 0x000fe20003800000 */
[----:B------:R-:W-:Y:S02]  /*5d30*/  IADD3 R8, R53, 0x1a0, RZ ;  /* 0x000001a035087810 */ /* 0x000fe40007ffe0ff */
[----:B------:R-:W-:Y:S02]  /*5d40*/  LEA.HI.SX32 R102, R102, R53, 0x1b ;  /* 0x0000003566667211 */ /* 0x000fe400078fdaff */
[----:B------:R-:W-:Y:S01]  /*5d50*/  LEA R40, R40, R45, 0x2 ;  /* 0x0000002d28287211 */ /* 0x000fe200078e10ff */
[----:B------:R-:W-:Y:S06]  /*5d60*/  @!P0 BRA `(.L_x_17091) ;  /* 0x0000000000048947 */ /* 0x000fec0003800000 */
[----:B-1----:R2:W-:Y:S02]  /*5d70*/  REDG.E.ADD.F32.FTZ.RN.STRONG.GPU desc[UR12][R2.64+-0x300], R9 ;  /* 0xfffd0009020079a6 */ /* 0x0025e4000c10f38c */
.L_x_17091:
[----:B------:R-:W-:Y:S05]  /*5d80*/  BSYNC B0 ;  /* 0x0000000000007941 */ /* 0x000fea0003800000 */
.L_x_17090:
[----:B-12---:R1:W2:Y:S01]  /*5d90*/  LDS R9, [R40+0x9a0] ;  /* 0x0009a00028097984 */ /* 0x0062a20000000800 */
[----:B------:R-:W-:Y:S01]  /*5da0*/  BSSY B0, `(.L_x_17092) ;  /* 0x0000006000007945 */ /* 0x000fe20003800000 */
[----:B0-----:R-:W-:Y:S02]  /*5db0*/  IADD3 R10, R53, 0x1c0, RZ ;  /* 0x000001c0350a7810 */ /* 0x001fe40007ffe0ff */
[----:B------:R-:W-:Y:S02]  /*5dc0*/  LEA.HI.SX32 R8, R8, R53, 0x1b ;  /* 0x0000003508087211 */ /* 0x000fe400078fdaff */
[----:B------:R-:W-:Y:S01]  /*5dd0*/  LEA R102, R102, R45, 0x2 ;  /* 0x0000002d66667211 */ /* 0x000fe200078e10ff */
[----:B------:R-:W-:Y:S06]  /*5de0*/  @!P1 BRA `(.L_x_17093) ;  /* 0x0000000000049947 */ /* 0x000fec0003800000 */
[----:B--2---:R0:W-:Y:S02]  /*5df0*/  REDG.E.ADD.F32.FTZ.RN.STRONG.GPU desc[UR12][R2.64+-0x280], R9 ;  /* 0xfffd8009020079a6 */ /* 0x0041e4000c10f38c */
.L_x_17093:
[----:B------:R-:W-:Y:S05]  /*5e00*/  BSYNC B0 ;  /* 0x0000000000007941 */ /* 0x000fea0003800000 */
.L_x_17092:
[----:B0-2---:R0:W2:Y:S01]  /*5e10*/  LDS R9, [R102+0xa20] ;  /* 0x000a200066097984 */ /* 0x0050a20000000800 */
[----:B------:R-:W-:Y:S01]  /*5e20*/  BSSY B0, `(.L_x_17094) ;  /* 0x0000006000007945 */ /* 0x000fe20003800000 */
[----:B-1----:R-:W-:Y:S02]  /*5e30*/  IADD3 R40, R53, 0x1e0, RZ ;  /* 0x000001e035287810 */ /* 0x002fe40007ffe0ff */
[----:B------:R-:W-:Y:S02]  /*5e40*/  LEA.HI.SX32 R10, R10, R53, 0x1b ;  /* 0x000000350a0a7211 */ /* 0x000fe400078fdaff */
[----:B------:R-:W-:Y:S01]  /*5e50*/  LEA R8, R8, R45, 0x2 ;  /* 0x0000002d08087211 */ /* 0x000fe200078e10ff */
[----:B------:R-:W-:Y:S06]  /*5e60*/  @!P2 BRA `(.L_x_17095) ;  /* 0x000000000004a947 */ /* 0x000fec0003800000 */
[----:B--2---:R1:W-:Y:S02]  /*5e70*/  REDG.E.ADD.F32.FTZ.RN.STRONG.GPU desc[UR12][R2.64+-0x200], R9 ;  /* 0xfffe0009020079a6 */ /* 0x0043e4000c10f38c */
.L_x_17095:
[----:B------:R-:W-:Y:S05]  /*5e80*/  BSYNC B0 ;  /* 0x0000000000007941 */ /* 0x000fea0003800000 */
.L_x_17094:
[----:B-12---:R1:W2:Y:S01]  /*5e90*/  LDS R9, [R8+0xaa0] ;  /* 0x000aa00008097984 */ /* 0x0062a20000000800 */
[----:B------:R-:W-:Y:S01]  /*5ea0*/  BSSY B0, `(.L_x_17096) ;  /* 0x0000005000007945 */ /* 0x000fe20003800000 */
[----:B------:R-:W-:Y:S02]  /*5eb0*/  LEA.HI.SX32 R40, R40, R53, 0x1b ;  /* 0x0000003528287211 */ /* 0x000fe400078fdaff */
[----:B------:R-:W-:Y:S01]  /*5ec0*/  LEA R10, R10, R45, 0x2 ;  /* 0x0000002d0a0a7211 */ /* 0x000fe200078e10ff */
[----:B------:R-:W-:Y:S06]  /*5ed0*/  @!P3 BRA `(.L_x_17097) ;  /* 0x000000000004b947 */ /* 0x000fec0003800000 */
[----:B--2---:R3:W-:Y:S02]  /*5ee0*/  REDG.E.ADD.F32.FTZ.RN.STRONG.GPU desc[UR12][R2.64+-0x180], R9 ;  /* 0xfffe8009020079a6 */ /* 0x0047e4000c10f38c */
.L_x_17097:
[----:B------:R-:W-:Y:S05]  /*5ef0*/  BSYNC B0 ;  /* 0x0000000000007941 */ /* 0x000fea0003800000 */
.L_x_17096:
[----:B--23--:R2:W3:Y:S01]  /*5f00*/  LDS R9, [R10+0xb20] ;  /* 0x000b20000a097984 */ /* 0x00c4e20000000800 */
[----:B------:R-:W-:Y:S01]  /*5f10*/  BSSY B0, `(.L_x_17098) ;  /* 0x0000004000007945 */ /* 0x000fe20003800000 */
[----:B------:R-:W-:-:S03]  /*5f20*/  LEA R40, R40, R45, 0x2 ;  /* 0x0000002d28287211 */ /* 0x000fc600078e10ff */
[----:B------:R-:W-:Y:S05]  /*5f30*/  @!P4 BRA `(.L_x_17099) ;  /* 0x000000000004c947 */ /* 0x000fea0003800000 */
[----:B---3--:R4:W-:Y:S02]  /*5f40*/  REDG.E.ADD.F32.FTZ.RN.STRONG.GPU desc[UR12][R2.64+-0x100], R9 ;  /* 0xffff0009020079a6 */ /* 0x0089e4000c10f38c */
.L_x_17099:
[----:B------:R-:W-:Y:S05]  /*5f50*/  BSYNC B0 ;  /* 0x0000000000007941 */ /* 0x000fea0003800000 */
.L_x_17098:
[----:B---34-:R3:W4:Y:S01]  /*5f60*/  LDS R9, [R40+0xba0] ;  /* 0x000ba00028097984 */ /* 0x0187220000000800 */
[----:B------:R-:W-:Y:S04]  /*5f70*/  BSSY B0, `(.L_x_17100) ;  /* 0x0000003000007945 */ /* 0x000fe80003800000 */
[----:B------:R-:W-:Y:S05]  /*5f80*/  @!P5 BRA `(.L_x_17101) ;  /* 0x000000000004d947 */ /* 0x000fea0003800000 */
[----:B----4-:R4:W-:Y:S02]  /*5f90*/  REDG.E.ADD.F32.FTZ.RN.STRONG.GPU desc[UR12][R2.64+-0x80], R9 ;  /* 0xffff8009020079a6 */ /* 0x0109e4000c10f38c */
.L_x_17101:
[----:B------:R-:W-:Y:S05]  /*5fa0*/  BSYNC B0 ;  /* 0x0000000000007941 */ /* 0x000fea0003800000 */
.L_x_17100:
[----:B-1----:R-:W-:Y:S01]  /*5fb0*/  FADD.FTZ R8, R11, R104 ;  /* 0x000000680b087221 */ /* 0x002fe20000010000 */
[----:B----4-:R-:W1:Y:S01]  /*5fc0*/  SHFL.DOWN PT, R2, R13, 0x1, 0x1f ;  /* 0x08201f000d027f89 */ /* 0x010e6200000e0000 */
[----:B------:R-:W-:Y:S01]  /*5fd0*/  ISETP.GT.AND P0, PT, R52, 0x1e, PT ;  /* 0x0000001e3400780c */ /* 0x000fe20003f04270 */
[----:B------:R-:W-:Y:S01]  /*5fe0*/  FMUL.FTZ R98, R98, R143 ;  /* 0x0000008f62627220 */ /* 0x000fe20000410000 */
[----:B------:R-:W-:Y:S01]  /*5ff0*/  MOV R9, R13 ;  /* 0x0000000d00097202 */ /* 0x000fe20000000f00 */
[----:B------:R-:W4:Y:S01]  /*6000*/  SHFL.DOWN PT, R109, R154, 0x1, 0x1f ;  /* 0x08201f009a6d7f89 */ /* 0x000f2200000e0000 */
[----:B--2---:R-:W-:Y:S01]  /*6010*/  MOV R10, R154 ;  /* 0x0000009a000a7202 */ /* 0x004fe20000000f00 */
[----:B------:R-:W-:Y:S01]  /*6020*/  FFMA.FTZ R103, R103, R12, R98 ;  /* 0x0000000c67677223 */ /* 0x000fe20000010062 */
[----:B------:R-:W-:Y:S01]  /*6030*/  MOV R11, R163 ;  /* 0x000000a3000b7202 */ /* 0x000fe20000000f00 */
[----:B---3--:R-:W2:Y:S01]  /*6040*/  SHFL.DOWN PT, R40, R163, 0x1, 0x1f ;  /* 0x08201f00a3287f89 */ /* 0x008ea200000e0000 */
[----:B------:R-:W-:Y:S01]  /*6050*/  ISETP.NE.AND P1, PT, R52, RZ, PT ;  /* 0x000000ff3400720c */ /* 0x000fe20003f25270 */
[----:B------:R-:W-:Y:S01]  /*6060*/  BSSY B0, `(.L_x_17102) ;  /* 0x0000091000007945 */ /* 0x000fe20003800000 */
[----:B------:R-:W-:Y:S01]  /*6070*/  ISETP.NE.AND P2, PT, R53, RZ, PT ;  /* 0x000000ff3500720c */ /* 0x000fe20003f45270 */
[----:B------:R-:W3:Y:S01]  /*6080*/  SHFL.DOWN PT, R3, R8, 0x1, 0x1f ;  /* 0x08201f0008037f89 */ /* 0x000ee200000e0000 */
[----:B------:R-:W-:Y:S01]  /*6090*/  FFMA.FTZ R80, R103, R74, R80 ;  /* 0x0000004a67507223 */ /* 0x000fe20000010050 */
[----:B-1----:R-:W-:Y:S01]  /*60a0*/  @!P0 FADD.FTZ R9, R9, R2 ;  /* 0x0000000209098221 */ /* 0x002fe20000010000 */
[----:B------:R-:W-:Y:S01]  /*60b0*/  FMUL.FTZ R2, R139, R151 ;  /* 0x000000978b027220 */ /* 0x000fe20000410000 */
[----:B----4-:R-:W-:-:S03]  /*60c0*/  @!P0 FADD.FTZ R10, R10, R109 ;  /* 0x0000006d0a0a8221 */ /* 0x010fc60000010000 */
[----:B------:R-:W1:Y:S01]  /*60d0*/  SHFL.DOWN PT, R100, R9, 0x2, 0x1f ;  /* 0x08401f0009647f89 */ /* 0x000e6200000e0000 */
[----:B--2---:R-:W-:-:S03]  /*60e0*/  @!P0 FADD.FTZ R11, R11, R40 ;  /* 0x000000280b0b8221 */ /* 0x004fc60000010000 */
[----:B------:R-:W2:Y:S01]  /*60f0*/  SHFL.DOWN PT, R163, R10, 0x2, 0x1f ;  /* 0x08401f000aa37f89 */ /* 0x000ea200000e0000 */
[----:B------:R-:W-:Y:S01]  /*6100*/  FFMA.FTZ R40, R15, R153, R2 ;  /* 0x000000990f287223 */ /* 0x000fe20000010002 */
[----:B------:R-:W-:Y:S01]  /*6110*/  FMUL.FTZ R2, R135, R149 ;  /* 0x0000009587027220 */ /* 0x000fe20000410000 */
[----:B---3--:R-:W-:Y:S01]  /*6120*/  @!P0 FADD.FTZ R8, R3, R8 ;  /* 0x0000000803088221 */ /* 0x008fe20000010000 */
[----:B0-----:R-:W0:Y:S01]  /*6130*/  SHFL.DOWN PT, R102, R11, 0x2, 0x1f ;  /* 0x08401f000b667f89 */ /* 0x001e2200000e0000 */
[----:B------:R-:W-:Y:S01]  /*6140*/  ISETP.GT.AND P0, PT, R52, 0x1d, PT ;  /* 0x0000001d3400780c */ /* 0x000fe20003f04270 */
[C---:B------:R-:W-:Y:S01]  /*6150*/  FMUL.FTZ R3, R37.reuse, R153 ;  /* 0x0000009925037220 */ /* 0x040fe20000410000 */
[----:B------:R-:W-:Y:S01]  /*6160*/  FFMA.FTZ R67, R40, R76, R67 ;  /* 0x0000004c28437223 */ /* 0x000fe20000010043 */
[----:B------:R-:W3:Y:S02]  /*6170*/  SHFL.DOWN PT, R109, R8, 0x2, 0x1f ;  /* 0x08401f00086d7f89 */ /* 0x000ee400000e0000 */
[-C--:B------:R-:W-:Y:S01]  /*6180*/  FFMA.FTZ R13, R36, R151.reuse, -R3 ;  /* 0x00000097240d7223 */ /* 0x080fe20000010803 */
[----:B------:R-:W-:-:S03]  /*6190*/  FMUL.FTZ R3, R37, R151 ;  /* 0x0000009725037220 */ /* 0x000fc60000410000 */
[----:B------:R-:W-:Y:S01]  /*61a0*/  FMUL.FTZ R13, R152, R13 ;  /* 0x0000000d980d7220 */ /* 0x000fe20000410000 */
[----:B------:R-:W-:-:S04]  /*61b0*/  FFMA.FTZ R3, R36, R153, R3 ;  /* 0x0000009924037223 */ /* 0x000fc80000010003 */
[----:B------:R-:W-:Y:S01]  /*61c0*/  FFMA.FTZ R150, R150, R3, R13 ;  /* 0x0000000396967223 */ /* 0x000fe2000001000d */
[----:B-1----:R-:W-:Y:S01]  /*61d0*/  @!P0 FADD.FTZ R9, R9, R100 ;  /* 0x0000006409098221 */ /* 0x002fe20000010000 */
[----:B------:R-:W-:Y:S02]  /*61e0*/  FMUL.FTZ R3, R37, R147 ;  /* 0x0000009325037220 */ /* 0x000fe40000410000 */
[----:B------:R-:W-:Y:S01]  /*61f0*/  FFMA.FTZ R141, R141, R40, R150 ;  /* 0x000000288d8d7223 */ /* 0x000fe20000010096 */
[----:B--2---:R-:W-:Y:S01]  /*6200*/  @!P0 FADD.FTZ R10, R10, R163 ;  /* 0x000000a30a0a8221 */ /* 0x004fe20000010000 */
[-C--:B------:R-:W-:Y:S01]  /*6210*/  FFMA.FTZ R3, R36, R149.reuse, -R3 ;  /* 0x0000009524037223 */ /* 0x080fe20000010803 */
[----:B------:R-:W-:Y:S01]  /*6220*/  FMUL.FTZ R149, R37, R149 ;  /* 0x0000009525957220 */ /* 0x000fe20000410000 */
[----:B------:R-:W-:Y:S01]  /*6230*/  FFMA.FTZ R40, R133, R147, R2 ;  /* 0x0000009385287223 */ /* 0x000fe20000010002 */
[----:B0-----:R-:W-:Y:S01]  /*6240*/  @!P0 FADD.FTZ R11, R11, R102 ;  /* 0x000000660b0b8221 */ /* 0x001fe20000010000 */
[----:B------:R-:W-:Y:S01]  /*6250*/  FMUL.FTZ R13, R148, R3 ;  /* 0x00000003940d7220 */ /* 0x000fe20000410000 */
[----:B------:R-:W0:Y:S01]  /*6260*/  SHFL.DOWN PT, R102, R9, 0x4, 0x1f ;  /* 0x08801f0009667f89 */ /* 0x000e2200000e0000 */
[C---:B------:R-:W-:Y:S01]  /*6270*/  FMUL.FTZ R3, R37.reuse, R155 ;  /* 0x0000009b25037220 */ /* 0x040fe20000410000 */
[----:B---3--:R-:W-:Y:S01]  /*6280*/  @!P0 FADD.FTZ R8, R8, R109 ;  /* 0x0000006d08088221 */ /* 0x008fe20000010000 */
[----:B------:R-:W-:Y:S01]  /*6290*/  ISETP.GT.AND P0, PT, R52, 0x1b, PT ;  /* 0x0000001b3400780c */ /* 0x000fe20003f04270 */
[----:B------:R-:W1:Y:S01]  /*62a0*/  SHFL.DOWN PT, R109, R10, 0x4, 0x1f ;  /* 0x08801f000a6d7f89 */ /* 0x000e6200000e0000 */
[C---:B------:R-:W-:Y:S01]  /*62b0*/  FFMA.FTZ R149, R36.reuse, R147, R149 ;  /* 0x0000009324957223 */ /* 0x040fe20000010095 */
[----:B------:R-:W-:Y:S01]  /*62c0*/  FFMA.FTZ R100, R36, R167, -R3 ;  /* 0x000000a724647223 */ /* 0x000fe20000010803 */
[----:B------:R-:W-:Y:S01]  /*62d0*/  FMUL.FTZ R3, R37, R171 ;  /* 0x000000ab25037220 */ /* 0x000fe20000410000 */
[----:B------:R-:W2:Y:S01]  /*62e0*/  SHFL.DOWN PT, R104, R11, 0x4, 0x1f ;  /* 0x08801f000b687f89 */ /* 0x000ea200000e0000 */
[----:B------:R-:W-:Y:S01]  /*62f0*/  FFMA.FTZ R146, R146, R149, R13 ;  /* 0x0000009592927223 */ /* 0x000fe2000001000d */
[----:B------:R-:W-:Y:S01]  /*6300*/  FMUL.FTZ R2, R127, R167 ;  /* 0x000000a77f027220 */ /* 0x000fe20000410000 */
[-C--:B------:R-:W-:Y:S01]  /*6310*/  FFMA.FTZ R13, R36, R169.reuse, -R3 ;  /* 0x000000a9240d7223 */ /* 0x080fe20000010803 */
[----:B------:R-:W3:Y:S01]  /*6320*/  SHFL.DOWN PT, R15, R8, 0x4, 0x1f ;  /* 0x08801f00080f7f89 */ /* 0x000ee200000e0000 */
[----:B------:R-:W-:Y:S01]  /*6330*/  FMUL.FTZ R145, R145, R100 ;  /* 0x0000006491917220 */ /* 0x000fe20000410000 */
[----:B------:R-:W-:Y:S01]  /*6340*/  FMUL.FTZ R3, R37, R169 ;  /* 0x000000a925037220 */ /* 0x000fe20000410000 */
[----:B------:R-:W-:Y:S01]  /*6350*/  FFMA.FTZ R75, R40, R68, R75 ;  /* 0x00000044284b7223 */ /* 0x000fe2000001004b */
[----:B------:R-:W-:Y:S01]  /*6360*/  FFMA.FTZ R146, R137, R40, R146 ;  /* 0x0000002889927223 */ /* 0x000fe20000010092 */
[----:B------:R-:W-:Y:S01]  /*6370*/  FFMA.FTZ R40, R129, R155, R2 ;  /* 0x0000009b81287223 */ /* 0x000fe20000010002 */
[----:B------:R-:W-:Y:S01]  /*6380*/  FMUL.FTZ R2, R123, R169 ;  /* 0x000000a97b027220 */ /* 0x000fe20000410000 */
[----:B------:R-:W-:Y:S01]  /*6390*/  FMUL.FTZ R13, R144, R13 ;  /* 0x0000000d900d7220 */ /* 0x000fe20000410000 */
[----:B------:R-:W-:Y:S01]  /*63a0*/  FFMA.FTZ R3, R36, R171, R3 ;  /* 0x000000ab24037223 */ /* 0x000fe20000010003 */
[----:B------:R-:W-:Y:S01]  /*63b0*/  FMUL.FTZ R167, R37, R167 ;  /* 0x000000a725a77220 */ /* 0x000fe20000410000 */
[----:B------:R-:W-:Y:S01]  /*63c0*/  FFMA.FTZ R2, R121, R171, R2 ;  /* 0x000000ab79027223 */ /* 0x000fe20000010002 */
[----:B------:R-:W-:Y:S01]  /*63d0*/  FFMA.FTZ R69, R40, R78, R69 ;  /* 0x0000004e28457223 */ /* 0x000fe20000010045 */
[----:B0-----:R-:W-:Y:S01]  /*63e0*/  @!P0 FADD.FTZ R9, R9, R102 ;  /* 0x0000006609098221 */ /* 0x001fe20000010000 */
[----:B------:R-:W-:Y:S01]  /*63f0*/  FFMA.FTZ R142, R142, R3, R13 ;  /* 0x000000038e8e7223 */ /* 0x000fe2000001000d */
[----:B------:R-:W-:Y:S01]  /*6400*/  FFMA.FTZ R77, R2, R70, R77 ;  /* 0x00000046024d7223 */ /* 0x000fe2000001004d */
[----:B------:R-:W-:Y:S01]  /*6410*/  FMUL.FTZ R13, R37, R159 ;  /* 0x0000009f250d7220 */ /* 0x000fe20000410000 */
[----:B-1----:R-:W-:Y:S01]  /*6420*/  @!P0 FADD.FTZ R10, R10, R109 ;  /* 0x0000006d0a0a8221 */ /* 0x002fe20000010000 */
[----:B------:R-:W0:Y:S01]  /*6430*/  SHFL.DOWN PT, R100, R9, 0x8, 0x1f ;  /* 0x09001f0009647f89 */ /* 0x000e2200000e0000 */
[----:B------:R-:W-:Y:S01]  /*6440*/  FFMA.FTZ R142, R125, R2, R142 ;  /* 0x000000027d8e7223 */ /* 0x000fe2000001008e */
[-C--:B------:R-:W-:Y:S01]  /*6450*/  FMUL.FTZ R2, R117, R175.reuse ;  /* 0x000000af75027220 */ /* 0x080fe20000410000 */
[----:B--2---:R-:W-:Y:S01]  /*6460*/  @!P0 FADD.FTZ R11, R11, R104 ;  /* 0x000000680b0b8221 */ /* 0x004fe20000010000 */
[----:B------:R-:W1:Y:S01]  /*6470*/  SHFL.DOWN PT, R109, R10, 0x8, 0x1f ;  /* 0x09001f000a6d7f89 */ /* 0x000e6200000e0000 */
[-C--:B------:R-:W-:Y:S01]  /*6480*/  FMUL.FTZ R3, R37, R175.reuse ;  /* 0x000000af25037220 */ /* 0x080fe20000410000 */
[----:B------:R-:W-:Y:S01]  /*6490*/  FFMA.FTZ R13, R36, R175, -R13 ;  /* 0x000000af240d7223 */ /* 0x000fe2000001080d */
[----:B---3--:R-:W-:Y:S01]  /*64a0*/  @!P0 FADD.FTZ R8, R8, R15 ;  /* 0x0000000f08088221 */ /* 0x008fe20000010000 */
[----:B------:R-:W2:Y:S01]  /*64b0*/  SHFL.DOWN PT, R102, R11, 0x8, 0x1f ;  /* 0x09001f000b667f89 */ /* 0x000ea200000e0000 */
[----:B------:R-:W-:Y:S01]  /*64c0*/  ISETP.GT.AND P0, PT, R52, 0x17, PT ;  /* 0x000000173400780c */ /* 0x000fe20003f04270 */
[C---:B------:R-:W-:Y:S01]  /*64d0*/  FFMA.FTZ R167, R36.reuse, R155, R167 ;  /* 0x0000009b24a77223 */ /* 0x040fe200000100a7 */
[----:B------:R-:W-:Y:S01]  /*64e0*/  FFMA.FTZ R3, R36, R159, R3 ;  /* 0x0000009f24037223 */ /* 0x000fe20000010003 */
[----:B------:R-:W3:Y:S01]  /*64f0*/  SHFL.DOWN PT, R15, R8, 0x8, 0x1f ;  /* 0x09001f00080f7f89 */ /* 0x000ee200000e0000 */
[----:B------:R-:W-:Y:S01]  /*6500*/  FMUL.FTZ R13, R140, R13 ;  /* 0x0000000d8c0d7220 */ /* 0x000fe20000410000 */
[----:B------:R-:W-:Y:S01]  /*6510*/  FFMA.FTZ R14, R14, R167, R145 ;  /* 0x000000a70e0e7223 */ /* 0x000fe20000010091 */
[----:B------:R-:W-:Y:S01]  /*6520*/  FFMA.FTZ R2, R115, R159, R2 ;  /* 0x0000009f73027223 */ /* 0x000fe20000010002 */
[----:B------:R-:W4:Y:S01]  /*6530*/  @!P1 S2R R117, SR_CgaCtaId ;  /* 0x0000000000759919 */ /* 0x000f220000008800 */
[----:B------:R-:W-:Y:S01]  /*6540*/  FFMA.FTZ R138, R138, R3, R13 ;  /* 0x000000038a8a7223 */ /* 0x000fe2000001000d */
[----:B------:R-:W-:Y:S01]  /*6550*/  FMUL.FTZ R13, R37, R157 ;  /* 0x0000009d250d7220 */ /* 0x000fe20000410000 */
[----:B------:R-:W-:Y:S01]  /*6560*/  FFMA.FTZ R131, R131, R40, R14 ;  /* 0x0000002883837223 */ /* 0x000fe2000001000e */
[-C--:B------:R-:W-:Y:S01]  /*6570*/  FMUL.FTZ R14, R113, R173.reuse ;  /* 0x000000ad710e7220 */ /* 0x080fe20000410000 */
[----:B------:R-:W-:Y:S01]  /*6580*/  FFMA.FTZ R71, R2, R64, R71 ;  /* 0x0000004002477223 */ /* 0x000fe20000010047 */
[----:B------:R-:W-:Y:S01]  /*6590*/  FFMA.FTZ R119, R119, R2, R138 ;  /* 0x0000000277777223 */ /* 0x000fe2000001008a */
[-C--:B------:R-:W-:Y:S01]  /*65a0*/  FMUL.FTZ R3, R37, R173.reuse ;  /* 0x000000ad25037220 */ /* 0x080fe20000410000 */
[----:B0-----:R-:W-:Y:S01]  /*65b0*/  @!P0 FADD.FTZ R9, R9, R100 ;  /* 0x0000006409098221 */ /* 0x001fe20000010000 */
[----:B------:R-:W-:Y:S01]  /*65c0*/  FFMA.FTZ R13, R36, R173, -R13 ;  /* 0x000000ad240d7223 */ /* 0x000fe2000001080d */
[----:B------:R-:W-:Y:S01]  /*65d0*/  FMUL.FTZ R2, R37, R41 ;  /* 0x0000002925027220 */ /* 0x000fe20000410000 */
[-C--:B------:R-:W-:Y:S01]  /*65e0*/  FFMA.FTZ R40, R111, R157.reuse, R14 ;  /* 0x0000009d6f287223 */ /* 0x080fe2000001000e */
        /* <DEDUP_REMOVED lines=12> */
[----:B------:R-:W-:Y:S01]  /*66b0*/  @!P1 MOV R2, 0x400 ;  /* 0x0000040000029802 */ /* 0x000fe20000000f00 */
[----:B------:R-:W3:Y:S01]  /*66c0*/  SHFL.DOWN PT, R15, R8, 0x10, 0x1f ;  /* 0x0a001f00080f7f89 */ /* 0x000ee200000e0000 */
[----:B------:R-:W-:Y:S01]  /*66d0*/  FMUL.FTZ R3, R37, R12 ;  /* 0x0000000c25037220 */ /* 0x000fe20000410000 */
[-C--:B------:R-:W-:Y:S01]  /*66e0*/  FMUL.FTZ R14, R97, R161.reuse ;  /* 0x000000a1610e7220 */ /* 0x080fe20000410000 */
[C---:B------:R-:W-:Y:S01]  /*66f0*/  FMUL.FTZ R161, R37.reuse, R161 ;  /* 0x000000a125a17220 */ /* 0x040fe20000410000 */
[----:B------:R-:W-:Y:S01]  /*6700*/  FMUL.FTZ R37, R37, R143 ;  /* 0x0000008f25257220 */ /* 0x000fe20000410000 */
[----:B------:R-:W-:Y:S01]  /*6710*/  FFMA.FTZ R134, R105, R40, R134 ;  /* 0x0000002869867223 */ /* 0x000fe20000010086 */
[----:B------:R-:W-:Y:S01]  /*6720*/  FFMA.FTZ R14, R107, R41, R14 ;  /* 0x000000296b0e7223 */ /* 0x000fe2000001000e */
[----:B----4-:R-:W-:Y:S01]  /*6730*/  @!P1 LEA R45, R117, R2, 0x18 ;  /* 0x00000002752d9211 */ /* 0x010fe200078ec0ff */
[C---:B------:R-:W-:Y:S01]  /*6740*/  FFMA.FTZ R2, R36.reuse, R143, -R3 ;  /* 0x0000008f24027223 */ /* 0x040fe20000010803 */
[C---:B------:R-:W-:Y:S01]  /*6750*/  FFMA.FTZ R161, R36.reuse, R41, R161 ;  /* 0x0000002924a17223 */ /* 0x040fe200000100a1 */
[----:B------:R-:W-:Y:S01]  /*6760*/  FFMA.FTZ R37, R36, R12, R37 ;  /* 0x0000000c24257223 */ /* 0x000fe20000010025 */
[----:B------:R-:W-:Y:S01]  /*6770*/  FADD.FTZ R88, R141, R88 ;  /* 0x000000588d587221 */ /* 0x000fe20000010000 */
[----:B------:R-:W-:Y:S01]  /*6780*/  FMUL.FTZ R39, R39, R2 ;  /* 0x0000000227277220 */ /* 0x000fe20000410000 */
[----:B0-----:R-:W-:Y:S01]  /*6790*/  @!P0 FADD.FTZ R9, R9, R100 ;  /* 0x0000006409098221 */ /* 0x001fe20000010000 */
[----:B------:R-:W-:Y:S01]  /*67a0*/  FFMA.FTZ R130, R130, R161, R13 ;  /* 0x000000a182827223 */ /* 0x000fe2000001000d */
[----:B------:R-:W-:Y:S01]  /*67b0*/  FADD.FTZ R87, R146, R87 ;  /* 0x0000005792577221 */ /* 0x000fe20000010000 */
[----:B-1----:R-:W-:Y:S01]  /*67c0*/  @!P0 FADD.FTZ R10, R10, R109 ;  /* 0x0000006d0a0a8221 */ /* 0x002fe20000010000 */
[----:B------:R-:W-:Y:S01]  /*67d0*/  FFMA.FTZ R38, R38, R37, R39 ;  /* 0x0000002526267223 */ /* 0x000fe20000010027 */
[----:B------:R-:W-:Y:S01]  /*67e0*/  FFMA.FTZ R99, R99, R14, R130 ;  /* 0x0000000e63637223 */ /* 0x000fe20000010082 */
[----:B------:R-:W-:Y:S01]  /*67f0*/  FADD.FTZ R86, R131, R86 ;  /* 0x0000005683567221 */ /* 0x000fe20000010000 */
[----:B--2---:R-:W-:Y:S01]  /*6800*/  @!P0 FADD.FTZ R11, R11, R102 ;  /* 0x000000660b0b8221 */ /* 0x004fe20000010000 */
[----:B------:R-:W-:Y:S01]  /*6810*/  FFMA.FTZ R38, R101, R103, R38 ;  /* 0x0000006765267223 */ /* 0x000fe20000010026 */
[----:B------:R-:W-:Y:S01]  /*6820*/  FADD.FTZ R85, R142, R85 ;  /* 0x000000558e557221 */ /* 0x000fe20000010000 */
        /* <DEDUP_REMOVED lines=20> */
.L_x_17103:
[----:B------:R-:W-:Y:S05]  /*6970*/  BSYNC B0 ;  /* 0x0000000000007941 */ /* 0x000fea0003800000 */
.L_x_17102:
[----:B------:R-:W-:Y:S01]  /*6980*/  IADD3 R94, R94, 0x1, RZ ;  /* 0x000000015e5e7810 */ /* 0x000fe20007ffe0ff */
[----:B------:R-:W-:-:S03]  /*6990*/  UIADD3 UR5, UP0, UR5, 0x1, URZ ;  /* 0x0000000105057890 */ /* 0x000fc6000ff1e03f */
[----:B------:R-:W-:Y:S01]  /*69a0*/  ISETP.GE.AND P0, PT, R94, UR11, PT ;  /* 0x0000000b5e007c0c */ /* 0x000fe2000bf06270 */
[----:B------:R-:W-:-:S12]  /*69b0*/  UIADD3.X UR6, URZ, UR6, URZ, UP0, !UPT ;  /* 0x000000063f067290 */ /* 0x000fd800087fe43f */
[----:B------:R-:W-:Y:S05]  /*69c0*/  @!P0 BRA `(.L_x_17104) ;  /* 0xffffffb400f08947 */ /* 0x000fea000383ffff */
.L_x_17057:
[----:B------:R-:W-:Y:S01]  /*69d0*/  BAR.SYNC.DEFER_BLOCKING 0x0 ;  /* 0x0000000000007b1d */ /* 0x000fe20000010000 */
[----:B------:R-:W-:-:S07]  /*69e0*/  IMAD.WIDE R2, R53, 0x10, R16 ;  /* 0x0000001035027825 */ /* 0x000fce00078e0210 */
[----:B------:R-:W2:Y:S01]  /*69f0*/  LDC.64 R28, c[0x0][0x388] ;  /* 0x0000e200ff1c7b82 */ /* 0x000ea20000000a00 */
[----:B------:R-:W-:Y:S01]  /*6a00*/  F2FP.BF16.F32.PACK_AB R67, R67, R75 ;  /* 0x0000004b4343723e */ /* 0x000fe200000010ff */
[----:B------:R-:W-:Y:S01]  /*6a10*/  ULDC.64 UR6, c[0x0][0x390] ;  /* 0x0000e40000067ab9 */ /* 0x000fe20000000a00 */
[----:B------:R-:W-:Y:S02]  /*6a20*/  F2FP.BF16.F32.PACK_AB R66, R69, R77 ;  /* 0x0000004d4542723e */ /* 0x000fe400000010ff */
[----:B------:R-:W-:Y:S02]  /*6a30*/  F2FP.BF16.F32.PACK_AB R65, R71, R79 ;  /* 0x0000004f4741723e */ /* 0x000fe400000010ff */
[----:B------:R-:W-:Y:S01]  /*6a40*/  F2FP.BF16.F32.PACK_AB R64, R73, R80 ;  /* 0x000000504940723e */ /* 0x000fe200000010ff */
[----:B------:R-:W3:Y:S01]  /*6a50*/  LDC.64 R30, c[0x0][0x3e0] ;  /* 0x0000f800ff1e7b82 */ /* 0x000ee20000000a00 */
[----:B------:R-:W4:Y:S01]  /*6a60*/  LDG.E.128 R4, desc[UR12][R2.64] ;  /* 0x0000000c02047981 */ /* 0x000f22000c1e1d00 */
[----:B------:R-:W-:Y:S01]  /*6a70*/  IADD3 R32, R44, -0x1, RZ ;  /* 0xffffffff2c207810 */ /* 0x000fe20007ffe0ff */
[----:B------:R-:W-:-:S02]  /*6a80*/  UIADD3 UR4, UR4, 0x1, URZ ;  /* 0x0000000104047890 */ /* 0x000fc4000fffe03f */
[----:B----4-:R-:W-:Y:S01]  /*6a90*/  STS.128 [R43], R4 ;  /* 0x000000042b007388 */ /* 0x010fe20000000c00 */
[----:B------:R-:W-:-:S03]  /*6aa0*/  NOP ;  /* 0x0000000000007918 */ /* 0x000fc60000000000 */
[----:B01----:R-:W0:Y:S01]  /*6ab0*/  LDS.128 R8, [R43] ;  /* 0x000000002b087984 */ /* 0x003e220000000c00 */
        /* <DEDUP_REMOVED lines=24> */
[----:B------:R-:W-:Y:S01]  /*6c40*/  FADD.FTZ R9, R9, R58 ;  /* 0x0000003a09097221 */ /* 0x000fe20000010000 */
[----:B------:R-:W-:-:S05]  /*6c50*/  NOP ;  /* 0x0000000000007918 */ /* 0x000fca0000000000 */
[----:B------:R-:W1:Y:S01]  /*6c60*/  @!P0 MUFU.EX2 R4, R4 ;  /* 0x0000000400048308 */ /* 0x000e620000000800 */
[----:B------:R-:W-:Y:S01]  /*6c70*/  FSETP.GTU.FTZ.AND P4, PT, R9, 20, PT ;  /* 0x41a000000900780b */ /* 0x000fe20003f9c000 */
[--C-:B------:R-:W-:Y:S01]  /*6c80*/  FADD.FTZ R11, R11, R58.reuse ;  /* 0x0000003a0b0b7221 */ /* 0x100fe20000010000 */
[----:B------:R-:W-:Y:S01]  /*6c90*/  @!P2 FMUL.FTZ R8, R6, -1.4426950216293334961 ;  /* 0xbfb8aa3b0608a820 */ /* 0x000fe20000410000 */
[----:B------:R-:W4:Y:S01]  /*6ca0*/  LDS.128 R12, [R43] ;  /* 0x000000002b0c7984 */ /* 0x000f220000000c00 */
[----:B0-----:R-:W-:Y:S01]  /*6cb0*/  @!P6 FADD.FTZ R2, R0, 1 ;  /* 0x3f8000000002e421 */ /* 0x001fe20000010000 */
[----:B------:R-:W-:Y:S01]  /*6cc0*/  FADD.FTZ R0, R3, R58 ;  /* 0x0000003a03007221 */ /* 0x000fe20000010000 */
[----:B------:R-:W-:Y:S01]  /*6cd0*/  @!P1 FMUL.FTZ R3, R5, -1.4426950216293334961 ;  /* 0xbfb8aa3b05039820 */ /* 0x000fe20000410000 */
[----:B------:R-:W-:Y:S01]  /*6ce0*/  SHF.L.U32 R5, R10, 0x10, RZ ;  /* 0x000000100a057819 */ /* 0x000fe200000006ff */
[----:B------:R-:W0:Y:S02]  /*6cf0*/  @!P2 MUFU.EX2 R8, R8 ;  /* 0x000000080008a308 */ /* 0x000e240000000800 */
[----:B------:R-:W-:-:S02]  /*6d00*/  FSETP.GTU.FTZ.AND P3, PT, R0, 20, PT ;  /* 0x41a000000000780b */ /* 0x000fc40003f7c000 */
[----:B------:R-:W-:Y:S01]  /*6d10*/  FADD.FTZ R5, R5, R58 ;  /* 0x0000003a05057221 */ /* 0x000fe20000010000 */
[----:B-1----:R-:W-:-:S03]  /*6d20*/  @!P0 FADD.FTZ R4, R4, 1 ;  /* 0x3f80000004048421 */ /* 0x002fc60000010000 */
[----:B------:R-:W1:Y:S01]  /*6d30*/  @!P6 MUFU.RCP R2, R2 ;  /* 0x000000020002e308 */ /* 0x000e620000001000 */
[----:B------:R-:W-:-:S06]  /*6d40*/  FSETP.GTU.FTZ.AND P5, PT, R5, 20, PT ;  /* 0x41a000000500780b */ /* 0x000fcc0003fbc000 */
[----:B------:R-:W-:Y:S01]  /*6d50*/  @!P3 FMUL.FTZ R0, R0, -1.4426950216293334961 ;  /* 0xbfb8aa3b0000b820 */ /* 0x000fe20000410000 */
[----:B------:R-:W5:Y:S01]  /*6d60*/  @!P1 MUFU.EX2 R3, R3 ;  /* 0x0000000300039308 */ /* 0x000f620000000800 */
[----:B0-----:R-:W-:-:S05]  /*6d70*/  @!P2 FADD.FTZ R8, R8, 1 ;  /* 0x3f8000000808a421 */ /* 0x001fca0000010000 */
[----:B------:R-:W-:Y:S02]  /*6d80*/  @!P5 FMUL.FTZ R5, R5, -1.4426950216293334961 ;  /* 0xbfb8aa3b0505d820 */ /* 0x000fe40000410000 */
[----:B------:R-:W0:Y:S01]  /*6d90*/  @!P3 MUFU.EX2 R0, R0 ;  /* 0x000000000000b308 */ /* 0x000e220000000800 */
[----:B-1----:R-:W-:Y:S01]  /*6da0*/  @!P6 FMUL.FTZ R81, R81, R2 ;  /* 0x000000025151e220 */ /* 0x002fe20000410000 */
[----:B------:R-:W-:Y:S01]  /*6db0*/  FSETP.GTU.FTZ.AND P6, PT, R11, 20, PT ;  /* 0x41a000000b00780b */ /* 0x000fe20003fdc000 */
[----:B------:R-:W-:-:S05]  /*6dc0*/  @!P4 FMUL.FTZ R2, R9, -1.4426950216293334961 ;  /* 0xbfb8aa3b0902c820 */ /* 0x000fca0000410000 */
[----:B------:R-:W1:Y:S01]  /*6dd0*/  @!P5 MUFU.EX2 R7, R5 ;  /* 0x000000050007d308 */ /* 0x000e620000000800 */
[----:B-----5:R-:W-:-:S06]  /*6de0*/  @!P1 FADD.FTZ R3, R3, 1 ;  /* 0x3f80000003039421 */ /* 0x020fcc0000010000 */
[----:B------:R-:W-:Y:S01]  /*6df0*/  @!P6 FMUL.FTZ R9, R11, -1.4426950216293334961 ;  /* 0xbfb8aa3b0b09e820 */ /* 0x000fe20000410000 */
[----:B------:R5:W3:Y:S01]  /*6e00*/  @!P0 MUFU.RCP R10, R4 ;  /* 0x00000004000a8308 */ /* 0x000ae20000001000 */
[----:B0-----:R-:W-:-:S07]  /*6e10*/  @!P3 FADD.FTZ R0, R0, 1 ;  /* 0x3f8000000000b421 */ /* 0x001fce0000010000 */
[----:B------:R2:W-:Y:S01]  /*6e20*/  @!P4 MUFU.EX2 R6, R2 ;  /* 0x000000020006c308 */ /* 0x0005e20000000800 */
[----:B-----5:R-:W-:Y:S01]  /*6e30*/  SHF.L.U32 R4, R32, 0x8, RZ ;  /* 0x0000000820047819 */ /* 0x020fe200000006ff */
[----:B-1----:R-:W-:-:S03]  /*6e40*/  @!P5 FADD.FTZ R7, R7, 1 ;  /* 0x3f8000000707d421 */ /* 0x002fc60000010000 */
[----:B------:R-:W-:-:S03]  /*6e50*/  SHF.R.S32.HI R5, RZ, 0x1f, R4 ;  /* 0x0000001fff057819 */ /* 0x000fc60000011404 */
[----:B------:R0:W1:Y:S01]  /*6e60*/  @!P1 MUFU.RCP R24, R3 ;  /* 0x0000000300189308 */ /* 0x0000620000001000 */
[----:B--2---:R-:W-:Y:S02]  /*6e70*/  IMAD R2, R28, UR14, RZ ;  /* 0x0000000e1c027c24 */ /* 0x004fe4000f8e02ff */
[----:B---3--:R-:W-:Y:S02]  /*6e80*/  @!P0 FMUL.FTZ R83, R83, R10 ;  /* 0x0000000a53538220 */ /* 0x008fe40000410000 */
[----:B------:R-:W-:-:S03]  /*6e90*/  IMAD R25, R29, UR15, R2 ;  /* 0x0000000f1d197c24 */ /* 0x000fc6000f8e0202 */
[----:B------:R-:W2:Y:S01]  /*6ea0*/  @!P6 MUFU.EX2 R9, R9 ;  /* 0x000000090009e308 */ /* 0x000ea20000000800 */
[----:B0-----:R-:W-:Y:S02]  /*6eb0*/  IMAD.WIDE.U32 R2, R28, UR15, R4 ;  /* 0x0000000f1c027c25 */ /* 0x001fe4000f8e0004 */
[----:B------:R-:W0:Y:S03]  /*6ec0*/  LDC.64 R28, c[0x0][0x3a8] ;  /* 0x0000ea00ff1c7b82 */ /* 0x000e260000000a00 */
[----:B------:R-:W-:Y:S02]  /*6ed0*/  IADD3 R3, R3, R25, RZ ;  /* 0x0000001903037210 */ /* 0x000fe40007ffe0ff */
[----:B------:R3:W5:Y:S01]  /*6ee0*/  @!P3 MUFU.RCP R11, R0 ;  /* 0x00000000000bb308 */ /* 0x0007620000001000 */
[----:B-1----:R-:W-:Y:S01]  /*6ef0*/  @!P1 FMUL.FTZ R85, R85, R24 ;  /* 0x0000001855559220 */ /* 0x002fe20000410000 */
[----:B------:R-:W-:Y:S01]  /*6f00*/  IADD3 R16, P1, R16, -0x200, RZ ;  /* 0xfffffe0010107810 */ /* 0x000fe20007f3e0ff */
[----:B------:R-:W-:-:S03]  /*6f10*/  IMAD.WIDE.U32 R2, R61, UR6, R2 ;  /* 0x000000063d027c25 */ /* 0x000fc6000f8e0002 */
[----:B------:R-:W-:Y:S02]  /*6f20*/  IADD3.X R17, R17, -0x1, RZ, P1, !PT ;  /* 0xffffffff11117810 */ /* 0x000fe40000ffe4ff */
[----:B------:R1:W4:Y:S01]  /*6f30*/  @!P5 MUFU.RCP R27, R7 ;  /* 0x00000007001bd308 */ /* 0x0003220000001000 */
[----:B---3--:R-:W-:Y:S02]  /*6f40*/  IMAD R0, R60, UR6, RZ ;  /* 0x000000063c007c24 */ /* 0x008fe4000f8e02ff */
[----:B--2---:R-:W-:Y:S01]  /*6f50*/  @!P6 FADD.FTZ R9, R9, 1 ;  /* 0x3f8000000909e421 */ /* 0x004fe20000010000 */
[----:B------:R-:W-:-:S04]  /*6f60*/  IADD3 R47, P1, R47, -0x400, RZ ;  /* 0xfffffc002f2f7810 */ /* 0x000fc80007f3e0ff */
[----:B------:R-:W-:Y:S01]  /*6f70*/  IADD3.X R46, R46, -0x1, RZ, P1, !PT ;  /* 0xffffffff2e2e7810 */ /* 0x000fe20000ffe4ff */
[----:B------:R2:W3:Y:S01]  /*6f80*/  @!P2 MUFU.RCP R26, R8 ;  /* 0x00000008001aa308 */ /* 0x0004e20000001000 */
[----:B-1----:R-:W-:Y:S02]  /*6f90*/  IMAD R7, R61, UR7, R0 ;  /* 0x000000073d077c24 */ /* 0x002fe4000f8e0200 */
[----:B-----5:R-:W-:Y:S01]  /*6fa0*/  @!P3 FMUL.FTZ R82, R82, R11 ;  /* 0x0000000b5252b220 */ /* 0x020fe20000410000 */
[----:B0-----:R-:W-:Y:S01]  /*6fb0*/  IMAD.WIDE.U32 R4, R28, UR15, R4 ;  /* 0x0000000f1c047c25 */ /* 0x001fe2000f8e0004 */
[----:B------:R-:W-:Y:S01]  /*6fc0*/  ULDC.64 UR6, c[0x0][0x3b0] ;  /* 0x0000ec0000067ab9 */ /* 0x000fe20000000a00 */
[----:B------:R-:W-:Y:S02]  /*6fd0*/  IADD3 R50, P3, R50, -0x200, RZ ;  /* 0xfffffe0032327810 */ /* 0x000fe40007f7e0ff */
[----:B------:R-:W-:Y:S01]  /*6fe0*/  IADD3 R0, R3, R7, RZ ;  /* 0x0000000703007210 */ /* 0x000fe20007ffe0ff */
[----:B------:R-:W0:Y:S01]  /*6ff0*/  @!P6 MUFU.RCP R9, R9 ;  /* 0x000000090009e308 */ /* 0x000e220000001000 */
[----:B--2---:R-:W-:Y:S01]  /*7000*/  @!P4 FADD.FTZ R8, R6, 1 ;  /* 0x3f8000000608c421 */ /* 0x004fe20000010000 */
[----:B------:R-:W-:Y:S01]  /*7010*/  LEA R6, P0, R2, R30, 0x1 ;  /* 0x0000001e02067211 */ /* 0x000fe200078008ff */
[----:B----4-:R-:W-:Y:S01]  /*7020*/  @!P5 FMUL.FTZ R86, R86, R27 ;  /* 0x0000001b5656d220 */ /* 0x010fe20000410000 */
[----:B------:R-:W-:-:S02]  /*7030*/  IADD3.X R51, R51, -0x1, RZ, P3, !PT ;  /* 0xffffffff33337810 */ /* 0x000fc40001ffe4ff */
[----:B------:R-:W-:Y:S01]  /*7040*/  LEA.HI.X R7, R2, R31, R0, 0x1, P0 ;  /* 0x0000001f02077211 */ /* 0x000fe200000f0c00 */
[----:B------:R-:W-:Y:S01]  /*7050*/  IMAD R0, R28, UR14, RZ ;  /* 0x0000000e1c007c24 */ /* 0x000fe2000f8e02ff */
[----:B------:R1:W2:Y:S01]  /*7060*/  @!P4 MUFU.RCP R25, R8 ;  /* 0x000000080019c308 */ /* 0x0002a20000001000 */
[----:B---3--:R-:W-:Y:S01]  /*7070*/  @!P2 FMUL.FTZ R87, R87, R26 ;  /* 0x0000001a5757a220 */ /* 0x008fe20000410000 */
[----:B------:R-:W-:Y:S01]  /*7080*/  F2FP.BF16.F32.PACK_AB R10, R86, R85 ;  /* 0x00000055560a723e */ /* 0x000fe200000010ff */
[----:B------:R-:W-:Y:S01]  /*7090*/  IMAD.WIDE R2, R53, 0x10, R6 ;  /* 0x0000001035027825 */ /* 0x000fe200078e0206 */
[----:B------:R-:W3:Y:S01]  /*70a0*/  LDC.64 R30, c[0x0][0x3f0] ;  /* 0x0000fc00ff1e7b82 */ /* 0x000ee20000000a00 */
[----:B------:R-:W-:Y:S02]  /*70b0*/  IADD3 R48, P2, R48, -0x200, RZ ;  /* 0xfffffe0030307810 */ /* 0x000fe40007f5e0ff */
[----:B------:R-:W-:Y:S01]  /*70c0*/  IMAD R7, R29, UR15, R0 ;  /* 0x0000000f1d077c24 */ /* 0x000fe2000f8e0200 */
[----:B------:R4:W-:Y:S01]  /*70d0*/  STG.E.128 desc[UR12][R2.64], R12 ;  /* 0x0000000c02007986 */ /* 0x0009e2000c101d0c */
[----:B0-----:R-:W-:Y:S01]  /*70e0*/  @!P6 FMUL.FTZ R88, R88, R9 ;  /* 0x000000095858e220 */ /* 0x001fe20000410000 */
[----:B-1----:R-:W-:Y:S01]  /*70f0*/  F2FP.BF16.F32.PACK_AB R8, R82, R81 ;  /* 0x000000515208723e */ /* 0x002fe200000010ff */
[----:B------:R-:W-:Y:S01]  /*7100*/  IMAD R0, R60, UR6, RZ ;  /* 0x000000063c007c24 */ /* 0x000fe2000f8e02ff */
[----:B------:R-:W-:Y:S01]  /*7110*/  IADD3 R5, R5, R7, RZ ;  /* 0x0000000705057210 */ /* 0x000fe20007ffe0ff */
[----:B------:R-:W-:Y:S01]  /*7120*/  FADD.FTZ R81, R81, R54 ;  /* 0x0000003651517221 */ /* 0x000fe20000010000 */
[----:B------:R-:W-:Y:S01]  /*7130*/  F2FP.BF16.F32.PACK_AB R11, R88, R87 ;  /* 0x00000057580b723e */ /* 0x000fe200000010ff */
[----:B------:R-:W-:Y:S01]  /*7140*/  IMAD R7, R61, UR7, R0 ;  /* 0x000000073d077c24 */ /* 0x000fe2000f8e0200 */
[----:B------:R-:W-:Y:S01]  /*7150*/  IADD3.X R49, R49, -0x1, RZ, P2, !PT ;  /* 0xffffffff31317810 */ /* 0x000fe200017fe4ff */
[----:B--2---:R-:W-:Y:S01]  /*7160*/  @!P4 FMUL.FTZ R84, R84, R25 ;  /* 0x000000195454c220 */ /* 0x004fe20000410000 */
[----:B------:R-:W-:Y:S01]  /*7170*/  BAR.SYNC.DEFER_BLOCKING 0x0 ;  /* 0x0000000000007b1d */ /* 0x000fe20000010000 */
[----:B------:R-:W-:-:S03]  /*7180*/  FADD.FTZ R82, R81, R82 ;  /* 0x0000005251527221 */ /* 0x000fc60000010000 */
[----:B------:R-:W-:Y:S01]  /*7190*/  F2FP.BF16.F32.PACK_AB R9, R84, R83 ;  /* 0x000000535409723e */ /* 0x000fe200000010ff */
[----:B------:R-:W-:Y:S01]  /*71a0*/  FADD.FTZ R83, R82, R83 ;  /* 0x0000005352537221 */ /* 0x000fe20000010000 */
[----:B----4-:R-:W-:-:S04]  /*71b0*/  IMAD.WIDE.U32 R2, R61, UR6, R4 ;  /* 0x000000063d027c25 */ /* 0x010fc8000f8e0004 */
[----:B------:R-:W-:Y:S01]  /*71c0*/  FADD.FTZ R84, R83, R84 ;  /* 0x0000005453547221 */ /* 0x000fe20000010000 */
[----:B------:R-:W-:-:S03]  /*71d0*/  IADD3 R0, R3, R7, RZ ;  /* 0x0000000703007210 */ /* 0x000fc60007ffe0ff */
[----:B------:R-:W-:Y:S01]  /*71e0*/  FADD.FTZ R85, R84, R85 ;  /* 0x0000005554557221 */ /* 0x000fe20000010000 */
[----:B---3--:R-:W-:-:S03]  /*71f0*/  LEA R4, P0, R2, R30, 0x1 ;  /* 0x0000001e02047211 */ /* 0x008fc600078008ff */
[----:B------:R-:W-:Y:S01]  /*7200*/  FADD.FTZ R86, R85, R86 ;  /* 0x0000005655567221 */ /* 0x000fe20000010000 */
[----:B------:R-:W-:Y:S02]  /*7210*/  LEA.HI.X R5, R2, R31, R0, 0x1, P0 ;  /* 0x0000001f02057211 */ /* 0x000fe400000f0c00 */
[----:B------:R-:W-:Y:S01]  /*7220*/  ISETP.GT.AND P0, PT, R44, 0x1, PT ;  /* 0x000000012c00780c */ /* 0x000fe20003f04270 */
[----:B------:R-:W-:Y:S01]  /*7230*/  FADD.FTZ R87, R86, R87 ;  /* 0x0000005756577221 */ /* 0x000fe20000010000 */
[----:B------:R-:W-:Y:S01]  /*7240*/  MOV R44, R32 ;  /* 0x00000020002c7202 */ /* 0x000fe20000000f00 */
[----:B------:R-:W-:Y:S01]  /*7250*/  STS.128 [R43], R8 ;  /* 0x000000082b007388 */ /* 0x000fe20000000c00 */
[----:B------:R-:W-:-:S03]  /*7260*/  NOP ;  /* 0x0000000000007918 */ /* 0x000fc60000000000 */
[----:B------:R-:W0:Y:S01]  /*7270*/  LDS.128 R24, [R43] ;  /* 0x000000002b187984 */ /* 0x000e220000000c00 */
[----:B------:R-:W-:-:S04]  /*7280*/  IMAD.WIDE R2, R53, 0x10, R4 ;  /* 0x0000001035027825 */ /* 0x000fc800078e0204 */
[----:B------:R-:W-:Y:S01]  /*7290*/  FADD.FTZ R54, R87, R88 ;  /* 0x0000005857367221 */ /* 0x000fe20000010000 */
[----:B0-----:R0:W-:Y:S01]  /*72a0*/  STG.E.128 desc[UR12][R2.64], R24 ;  /* 0x0000001802007986 */ /* 0x0011e2000c101d0c */
[----:B------:R-:W-:Y:S05]  /*72b0*/  @P0 BRA `(.L_x_17105) ;  /* 0xffffff94008c0947 */ /* 0x000fea000383ffff */
.L_x_17040:
        /* <DEDUP_REMOVED lines=26> */
.L_x_17107:
[----:B------:R-:W-:Y:S05]  /*7460*/  BSYNC B0 ;  /* 0x0000000000007941 */ /* 0x000fea0003800000 */
.L_x_17106:
        /* <DEDUP_REMOVED lines=29> */
.L_x_17109:
[----:B------:R-:W2:Y:S02]  /*7640*/  S2R R15, SR_TID.X ;  /* 0x00000000000f7919 */ /* 0x000ea40000002100 */
.L_x_17110:
[----:B------:R-:W-:Y:S05]  /*7650*/  BSYNC B0 ;  /* 0x0000000000007941 */ /* 0x000fea0003800000 */
.L_x_17108:
        /* <DEDUP_REMOVED lines=10> */
[C---:B0--34-:R-:W-:Y:S01]  /*7700*/  IMAD.WIDE.U32 R6, R61.reuse, UR6, RZ ;  /* 0x000000063d067c25 */ /* 0x059fe2000f8e00ff */
        /* <DEDUP_REMOVED lines=11> */
.L_x_17112:
        /* <DEDUP_REMOVED lines=28> */
.L_x_17111:
[----:B------:R-:W-:Y:S05]  /*7980*/  EXIT ;  /* 0x000000000000794d */ /* 0x000fea0003800000 */
.L_x_17113:
        /* <DEDUP_REMOVED lines=15> */
.L_x_19022:


//--------------------- .text._Z25selective_scan_bwd_kernelI32Selective_Scan_bwd_kernel_traitsILi32ELi8ELb1ELb1ELb0ELb1ELb1EN3c108BFloat16ENS1_7complexIfEEEEv12SSMParamsBwd --------------------------
	.section	.text._Z25selective_scan_bwd_kernelI32Selective_Scan_bwd_kernel_traitsILi32ELi8ELb1ELb1ELb0ELb1ELb1EN3c108BFloat16ENS1_7complexIfEEEEv12SSMParamsBwd,"ax",@progbits
	.align	128
        .global         _Z25selective_scan_bwd_kernelI32Selective_Scan_bwd_kernel_traitsILi32ELi8ELb1ELb1ELb0ELb1ELb1EN3c108BFloat16ENS1_7complexIfEEEEv12SSMParamsBwd
        .type           _Z25selective_scan_bwd_kernelI32Selective_Scan_bwd_kernel_traitsILi32ELi8ELb1ELb1ELb0ELb1ELb1EN3c108BFloat16ENS1_7complexIfEEEEv12SSMParamsBwd,@function
        .size           _Z25selective_scan_bwd_kernelI32Selective_Scan_bwd_kernel_traitsILi32ELi8ELb1ELb1ELb0ELb1ELb1EN3c108BFloat16ENS1_7complexIfEEEEv12SSMParamsBwd,(.L_x_19023 - _Z25selective_scan_bwd_kernelI32Selective_Scan_bwd_kernel_traitsILi32ELi8ELb1ELb1ELb0ELb1ELb1EN3c108BFloat16ENS1_7complexIfEEEEv12SSMParamsBwd)
        .other          _Z25selective_scan_bwd_kernelI32Selective_Scan_bwd_kernel_traitsILi32ELi8ELb1ELb1ELb0ELb1ELb1EN3c108BFloat16ENS1_7complexIfEEEEv12SSMParamsBwd,@"STO_CUDA_ENTRY STV_DEFAULT"
_Z25selective_scan_bwd_kernelI32Selective_Scan_bwd_kernel_traitsILi32ELi8ELb1ELb1ELb0ELb1ELb1EN3c108BFloat16ENS1_7complexIfEEEEv12SSMParamsBwd:
.text._Z25selective_scan_bwd_kernelI32Selective_Scan_bwd_kernel_traitsILi32ELi8ELb1ELb1ELb0ELb1ELb1EN3c108BFloat16ENS1_7complexIfEEEEv12SSMParamsBwd:
        /* <DEDUP_REMOVED lines=145> */
.L_x_17180:
        /* <DEDUP_REMOVED lines=85> */
.L_x_17116:
[----:B------:R-:W-:Y:S05]  /*0e60*/  BSYNC B0 ;  /* 0x0000000000007941 */ /* 0x000fea0003800000 */
.L_x_17115:
        /* <DEDUP_REMOVED lines=36> */
.L_x_17118:
[----:B------:R-:W-:Y:S05]  /*10b0*/  BSYNC B0 ;  /* 0x0000000000007941 */ /* 0x000fea0003800000 */
.L_x_17117:
        /* <DEDUP_REMOVED lines=33> */
.L_x_17120:
[----:B------:R-:W-:Y:S05]  /*12d0*/  BSYNC B0 ;  /* 0x0000000000007941 */ /* 0x000fea0003800000 */
.L_x_17119:
        /* <DEDUP_REMOVED lines=33> */
.L_x_17122:
[----:B------:R-:W-:Y:S05]  /*14f0*/  BSYNC B0 ;  /* 0x0000000000007941 */ /* 0x000fea0003800000 */
.L_x_17121:
        /* <DEDUP_REMOVED lines=33> */
.L_x_17124:
[----:B------:R-:W-:Y:S05]  /*1710*/  BSYNC B0 ;  /* 0x0000000000007941 */ /* 0x000fea0003800000 */
.L_x_17123:
        /* <DEDUP_REMOVED lines=33> */
.L_x_17126:
[----:B------:R-:W-:Y:S05]  /*1930*/  BSYNC B0 ;  /* 0x0000000000007941 */ /* 0x000fea0003800000 */
.L_x_17125:
        /* <DEDUP_REMOVED lines=33> */
.L_x_17128:
[----:B------:R-:W-:Y:S05]  /*1b50*/  BSYNC B0 ;  /* 0x0000000000007941 */ /* 0x000fea0003800000 */
.L_x_17127:
        /* <DEDUP_REMOVED lines=33> */
.L_x_17130:
[----:B------:R-:W-:Y:S05]  /*1d70*/  BSYNC B0 ;  /* 0x0000000000007941 */ /* 0x000fea0003800000 */
.L_x_17129:
        /* <DEDUP_REMOVED lines=12> */
[----:B------:R-:W-:Y:S01]  /*1e40*/  LDS.128 R8, [R43] ;  /* 0x000000002b087984 */ /* 0x000fe20000000c00 */
[----:B------:R-:W-:-:S06]  /*1e50*/  IMAD.WIDE R12, R57, 0x10, R12 ;  /* 0x00000010390c7825 */ /* 0x000fcc00078e020c */
[----:B------:R-:W-:Y:S06]  /*1e60*/  BAR.SYNC.DEFER_BLOCKING 0x0 ;  /* 0x0000000000007b1d */ /* 0x000fec0000010000 */
[----:B------:R3:W4:Y:S01]  /*1e70*/  LDG.E.128 R24, desc[UR12][R12.64] ;  /* 0x0000000c0c187981 */ /* 0x000722000c1e1d00 */
[C---:B0-----:R-:W-:Y:S02]  /*1e80*/  IMAD R0, R28.reuse, UR15, RZ ;  /* 0x0000000f1c007c24 */ /* 0x041fe4000f8e02ff */
[----:B------:R-:W-:-:S04]  /*1e90*/  IMAD.WIDE.U32 R14, R28, UR14, R2 ;  /* 0x0000000e1c0e7c25 */ /* 0x000fc8000f8e0002 */
[----:B------:R-:W-:Y:S02]  /*1ea0*/  IMAD R29, R29, UR14, R0 ;  /* 0x0000000e1d1d7c24 */ /* 0x000fe4000f8e0200 */
[----:B------:R-:W-:-:S03]  /*1eb0*/  IMAD R0, R66, UR6, RZ ;  /* 0x0000000642007c24 */ /* 0x000fc6000f8e02ff */
[----:B------:R-:W-:Y:S01]  /*1ec0*/  IADD3 R15, R15, R29, RZ ;  /* 0x0000001d0f0f7210 */ /* 0x000fe20007ffe0ff */
[C---:B---3--:R-:W-:Y:S02]  /*1ed0*/  IMAD R13, R67.reuse, UR7, R0 ;  /* 0x00000007430d7c24 */ /* 0x048fe4000f8e0200 */
[----:B------:R-:W-:Y:S01]  /*1ee0*/  IMAD.WIDE.U32 R14, R67, UR6, R14 ;  /* 0x00000006430e7c25 */ /* 0x000fe2000f8e000e */
[----:B------:R-:W-:Y:S01]  /*1ef0*/  PRMT R165, R4, 0x7632, R165 ;  /* 0x0000763204a57816 */ /* 0x000fe200000000a5 */
[----:B------:R-:W-:Y:S01]  /*1f00*/  ULDC.64 UR6, c[0x0][0x3a0] ;  /* 0x0000e80000067ab9 */ /* 0x000fe20000000a00 */
[----:B-1----:R-:W-:Y:S02]  /*1f10*/  LEA R12, P0, R14, R30, 0x1 ;  /* 0x0000001e0e0c7211 */ /* 0x002fe400078008ff */
[----:B------:R-:W-:-:S04]  /*1f20*/  IADD3 R0, R15, R13, RZ ;  /* 0x0000000d0f007210 */ /* 0x000fc80007ffe0ff */
[----:B------:R-:W-:-:S03]  /*1f30*/  LEA.HI.X R13, R14, R31, R0, 0x1, P0 ;  /* 0x0000001f0e0d7211 */ /* 0x000fc600000f0c00 */
[----:B------:R-:W-:Y:S01]  /*1f40*/  IMAD.WIDE R12, R57, 0x10, R12 ;  /* 0x00000010390c7825 */ /* 0x000fe200078e020c */
[----:B----4-:R-:W-:Y:S01]  /*1f50*/  STS.128 [R43], R24 ;  /* 0x000000182b007388 */ /* 0x010fe20000000c00 */
[----:B------:R-:W-:-:S03]  /*1f60*/  NOP ;  /* 0x0000000000007918 */ /* 0x000fc60000000000 */
[----:B------:R-:W0:Y:S01]  /*1f70*/  LDS.128 R28, [R43] ;  /* 0x000000002b1c7984 */ /* 0x000e220000000c00 */
[----:B------:R-:W-:Y:S06]  /*1f80*/  BAR.SYNC.DEFER_BLOCKING 0x0 ;  /* 0x0000000000007b1d */ /* 0x000fec0000010000 */
[----:B------:R1:W3:Y:S01]  /*1f90*/  LDG.E.128 R32, desc[UR12][R12.64] ;  /* 0x0000000c0c207981 */ /* 0x0002e2000c1e1d00 */
[----:B------:R-:W-:Y:S02]  /*1fa0*/  PRMT R167, R6, 0x7632, R167 ;  /* 0x0000763206a77816 */ /* 0x000fe400000000a7 */
[----:B------:R-:W-:-:S02]  /*1fb0*/  PRMT R166, R7, 0x7632, R166 ;  /* 0x0000763207a67816 */ /* 0x000fc400000000a6 */
[C---:B0-----:R-:W-:Y:S02]  /*1fc0*/  SHF.L.U32 R36, R28.reuse, 0x10, RZ ;  /* 0x000000101c247819 */ /* 0x041fe400000006ff */
[----:B------:R-:W-:Y:S02]  /*1fd0*/  PRMT R28, R28, 0x7632, R28 ;  /* 0x000076321c1c7816 */ /* 0x000fe4000000001c */
[----:B------:R-:W-:Y:S01]  /*1fe0*/  SHF.L.U32 R39, R29, 0x10, RZ ;  /* 0x000000101d277819 */ /* 0x000fe200000006ff */
[----:B------:R-:W-:Y:S01]  /*1ff0*/  FMUL.FTZ R0, R36, -1.4426950216293334961 ;  /* 0xbfb8aa3b24007820 */ /* 0x000fe20000410000 */
[----:B------:R-:W-:Y:S02]  /*2000*/  SHF.L.U32 R69, R30, 0x10, RZ ;  /* 0x000000101e457819 */ /* 0x000fe400000006ff */
[----:B------:R-:W-:Y:S01]  /*2010*/  SHF.L.U32 R75, R31, 0x10, RZ ;  /* 0x000000101f4b7819 */ /* 0x000fe200000006ff */
[----:B------:R-:W-:Y:S01]  /*2020*/  FMUL.FTZ R14, R39, -1.4426950216293334961 ;  /* 0xbfb8aa3b270e7820 */ /* 0x000fe20000410000 */
[----:B------:R-:W-:Y:S01]  /*2030*/  SHF.L.U32 R37, R28, 0x10, RZ ;  /* 0x000000101c257819 */ /* 0x000fe200000006ff */
[----:B------:R-:W0:Y:S01]  /*2040*/  MUFU.EX2 R0, R0 ;  /* 0x0000000000007308 */ /* 0x000e220000000800 */
[----:B------:R-:W-:Y:S01]  /*2050*/  FMUL.FTZ R15, R69, -1.4426950216293334961 ;  /* 0xbfb8aa3b450f7820 */ /* 0x000fe20000410000 */
[----:B-1----:R-:W-:Y:S01]  /*2060*/  FMUL.FTZ R13, R75, -1.4426950216293334961 ;  /* 0xbfb8aa3b4b0d7820 */ /* 0x002fe20000410000 */
[----:B------:R-:W-:Y:S01]  /*2070*/  PRMT R29, R29, 0x7632, R29 ;  /* 0x000076321d1d7816 */ /* 0x000fe2000000001d */
[----:B------:R-:W-:Y:S01]  /*2080*/  FMUL.FTZ R12, R37, -1.4426950216293334961 ;  /* 0xbfb8aa3b250c7820 */ /* 0x000fe20000410000 */
[----:B------:R-:W-:-:S02]  /*2090*/  PRMT R30, R30, 0x7632, R30 ;  /* 0x000076321e1e7816 */ /* 0x000fc4000000001e */
[----:B------:R-:W-:Y:S01]  /*20a0*/  SHF.L.U32 R41, R29, 0x10, RZ ;  /* 0x000000101d297819 */ /* 0x000fe200000006ff */
[----:B------:R-:W1:Y:S01]  /*20b0*/  MUFU.EX2 R24, R14 ;  /* 0x0000000e00187308 */ /* 0x000e620000000800 */
[----:B------:R-:W-:Y:S02]  /*20c0*/  PRMT R31, R31, 0x7632, R31 ;  /* 0x000076321f1f7816 */ /* 0x000fe4000000001f */
[----:B------:R-:W-:Y:S01]  /*20d0*/  SHF.L.U32 R73, R30, 0x10, RZ ;  /* 0x000000101e497819 */ /* 0x000fe200000006ff */
[----:B------:R-:W-:Y:S01]  /*20e0*/  FMUL.FTZ R26, R41, -1.4426950216293334961 ;  /* 0xbfb8aa3b291a7820 */ /* 0x000fe20000410000 */
[----:B------:R-:W-:-:S03]  /*20f0*/  SHF.L.U32 R79, R31, 0x10, RZ ;  /* 0x000000101f4f7819 */ /* 0x000fc600000006ff */
[----:B------:R-:W4:Y:S01]  /*2100*/  MUFU.EX2 R70, R15 ;  /* 0x0000000f00467308 */ /* 0x000f220000000800 */
[----:B0-----:R-:W-:Y:S01]  /*2110*/  FADD.FTZ R25, R0, 1 ;  /* 0x3f80000000197421 */ /* 0x001fe20000010000 */
[----:B------:R-:W-:Y:S01]  /*2120*/  FMUL.FTZ R29, R73, -1.4426950216293334961 ;  /* 0xbfb8aa3b491d7820 */ /* 0x000fe20000410000 */
[----:B------:R-:W-:Y:S01]  /*2130*/  FMUL.FTZ R31, R79, -1.4426950216293334961 ;  /* 0xbfb8aa3b4f1f7820 */ /* 0x000fe20000410000 */
[C---:B------:R-:W-:Y:S02]  /*2140*/  SHF.L.U32 R0, R8.reuse, 0x10, RZ ;  /* 0x0000001008007819 */ /* 0x040fe400000006ff */
[----:B------:R-:W-:Y:S02]  /*2150*/  PRMT R8, R8, 0x7632, R8 ;  /* 0x0000763208087816 */ /* 0x000fe40000000008 */
[----:B------:R-:W0:Y:S01]  /*2160*/  MUFU.EX2 R72, R13 ;  /* 0x0000000d00487308 */ /* 0x000e220000000800 */
[----:B-1----:R-:W-:Y:S01]  /*2170*/  FADD.FTZ R28, R24, 1 ;  /* 0x3f800000181c7421 */ /* 0x002fe20000010000 */
[----:B------:R-:W-:-:S02]  /*2180*/  SHF.L.U32 R24, R9, 0x10, RZ ;  /* 0x0000001009187819 */ /* 0x000fc400000006ff */
[----:B------:R-:W-:Y:S02]  /*2190*/  PRMT R9, R9, 0x7632, R9 ;  /* 0x0000763209097816 */ /* 0x000fe40000000009 */
[----:B------:R-:W-:Y:S02]  /*21a0*/  SHF.L.U32 R8, R8, 0x10, RZ ;  /* 0x0000001008087819 */ /* 0x000fe400000006ff */
[----:B------:R-:W1:Y:S01]  /*21b0*/  MUFU.EX2 R38, R12 ;  /* 0x0000000c00267308 */ /* 0x000e620000000800 */
[----:B----4-:R-:W-:-:S07]  /*21c0*/  FADD.FTZ R70, R70, 1 ;  /* 0x3f80000046467421 */ /* 0x010fce0000010000 */
[----:B------:R-:W4:Y:S01]  /*21d0*/  MUFU.RCP R27, R25 ;  /* 0x00000019001b7308 */ /* 0x000f220000001000 */
[----:B0-----:R-:W-:-:S07]  /*21e0*/  FADD.FTZ R72, R72, 1 ;  /* 0x3f80000048487421 */ /* 0x001fce0000010000 */
[----:B------:R0:W-:Y:S01]  /*21f0*/  MUFU.EX2 R30, R26 ;  /* 0x0000001a001e7308 */ /* 0x0001e20000000800 */
[----:B-1----:R-:W-:-:S07]  /*2200*/  FADD.FTZ R38, R38, 1 ;  /* 0x3f80000026267421 */ /* 0x002fce0000010000 */
[----:B------:R4:W1:Y:S01]  /*2210*/  MUFU.EX2 R71, R29 ;  /* 0x0000001d00477308 */ /* 0x0008620000000800 */
[C---:B0-----:R-:W-:Y:S02]  /*2220*/  SHF.L.U32 R26, R10.reuse, 0x10, RZ ;  /* 0x000000100a1a7819 */ /* 0x041fe400000006ff */
[----:B------:R-:W-:-:S05]  /*2230*/  PRMT R10, R10, 0x7632, R10 ;  /* 0x000076320a0a7816 */ /* 0x000fca000000000a */
[----:B------:R0:W5:Y:S01]  /*2240*/  MUFU.EX2 R80, R31 ;  /* 0x0000001f00507308 */ /* 0x0001620000000800 */
[----:B----4-:R-:W-:-:S07]  /*2250*/  FADD.FTZ R29, -R27, 1 ;  /* 0x3f8000001b1d7421 */ /* 0x010fce0000010100 */
[----:B------:R4:W-:Y:S01]  /*2260*/  MUFU.RCP R40, R28 ;  /* 0x0000001c00287308 */ /* 0x0009e20000001000 */
[----:B0-----:R-:W-:Y:S01]  /*2270*/  FMUL.FTZ R31, R36, R27 ;  /* 0x0000001b241f7220 */ /* 0x001fe20000410000 */
[----:B-1----:R-:W-:-:S03]  /*2280*/  FADD.FTZ R74, R71, 1 ;  /* 0x3f800000474a7421 */ /* 0x002fc60000010000 */
[----:B------:R-:W-:-:S03]  /*2290*/  FMUL.FTZ R25, R0, R31 ;  /* 0x0000001f00197220 */ /* 0x000fc60000410000 */
[----:B------:R-:W0:Y:S01]  /*22a0*/  MUFU.RCP R70, R70 ;  /* 0x0000004600467308 */ /* 0x000e220000001000 */
[----:B-----5:R-:W-:Y:S01]  /*22b0*/  FADD.FTZ R81, R80, 1 ;  /* 0x3f80000050517421 */ /* 0x020fe20000010000 */
[C---:B----4-:R-:W-:Y:S02]  /*22c0*/  SHF.L.U32 R28, R11.reuse, 0x10, RZ ;  /* 0x000000100b1c7819 */ /* 0x050fe400000006ff */
[----:B------:R-:W-:-:S04]  /*22d0*/  PRMT R11, R11, 0x7632, R11 ;  /* 0x000076320b0b7816 */ /* 0x000fc8000000000b */
[----:B------:R0:W1:Y:S08]  /*22e0*/  MUFU.RCP R76, R72 ;  /* 0x00000048004c7308 */ /* 0x0000700000001000 */
[----:B------:R-:W4:Y:S01]  /*22f0*/  MUFU.RCP R38, R38 ;  /* 0x0000002600267308 */ /* 0x000f220000001000 */
[----:B0-----:R-:W-:-:S04]  /*2300*/  FADD.FTZ R72, -R70, 1 ;  /* 0x3f80000046487421 */ /* 0x001fc80000010100 */
[----:B------:R-:W-:-:S03]  /*2310*/  FFMA.FTZ R72, R69, R72, 1 ;  /* 0x3f80000045487423 */ /* 0x000fc60000010048 */
[----:B------:R-:W-:Y:S01]  /*2320*/  MUFU.RCP R74, R74 ;  /* 0x0000004a004a7308 */ /* 0x000fe20000001000 */
[----:B-1----:R-:W-:-:S04]  /*2330*/  FADD.FTZ R80, -R76, 1 ;  /* 0x3f8000004c507421 */ /* 0x002fc80000010100 */
[C---:B------:R-:W-:Y:S01]  /*2340*/  FFMA.FTZ R80, R75.reuse, R80, 1 ;  /* 0x3f8000004b507423 */ /* 0x040fe20000010050 */
[----:B------:R-:W-:Y:S02]  /*2350*/  FMUL.FTZ R75, R75, R76 ;  /* 0x0000004c4b4b7220 */ /* 0x000fe40000410000 */
[----:B------:R-:W-:Y:S01]  /*2360*/  MUFU.RCP R82, R81 ;  /* 0x0000005100527308 */ /* 0x000fe20000001000 */
[----:B---3--:R0:W-:Y:S01]  /*2370*/  STS.128 [R43], R32 ;  /* 0x000000202b007388 */ /* 0x0081e20000000c00 */
[----:B------:R-:W-:-:S03]  /*2380*/  NOP ;  /* 0x0000000000007918 */ /* 0x000fc60000000000 */
[----:B------:R-:W1:Y:S01]  /*2390*/  LDS.128 R12, [R43] ;  /* 0x000000002b0c7984 */ /* 0x000e620000000c00 */
[----:B0-----:R-:W-:Y:S01]  /*23a0*/  SHF.L.U32 R32, R4, 0x10, RZ ;  /* 0x0000001004207819 */ /* 0x001fe200000006ff */
[----:B------:R-:W-:-:S04]  /*23b0*/  FFMA.FTZ R33, R36, R29, 1 ;  /* 0x3f80000024217423 */ /* 0x000fc8000001001d */
[----:B------:R-:W-:Y:S01]  /*23c0*/  FFMA.FTZ R83, R25, R32, R68 ;  /* 0x0000002019537223 */ /* 0x000fe20000010044 */
[----:B------:R-:W-:-:S04]  /*23d0*/  FADD.FTZ R32, R30, 1 ;  /* 0x3f8000001e207421 */ /* 0x000fc80000010000 */
[----:B------:R0:W3:Y:S01]  /*23e0*/  MUFU.RCP R36, R32 ;  /* 0x0000002000247308 */ /* 0x0000e20000001000 */
[C---:B-1----:R-:W-:Y:S02]  /*23f0*/  SHF.L.U32 R30, R12.reuse, 0x10, RZ ;  /* 0x000000100c1e7819 */ /* 0x042fe400000006ff */
[----:B------:R-:W-:Y:S01]  /*2400*/  PRMT R29, R12, 0x7632, R29 ;  /* 0x000076320c1d7816 */ /* 0x000fe2000000001d */
[----:B------:R-:W-:Y:S01]  /*2410*/  FADD.FTZ R12, -R40, 1 ;  /* 0x3f800000280c7421 */ /* 0x000fe20000010100 */
[----:B------:R-:W-:Y:S01]  /*2420*/  SHF.L.U32 R71, R14, 0x10, RZ ;  /* 0x000000100e477819 */ /* 0x000fe200000006ff */
[----:B------:R-:W-:Y:S01]  /*2430*/  FMUL.FTZ R0, R0, R30 ;  /* 0x0000001e00007220 */ /* 0x000fe20000410000 */
[----:B------:R-:W-:Y:S02]  /*2440*/  SHF.L.U32 R78, R15, 0x10, RZ ;  /* 0x000000100f4e7819 */ /* 0x000fe400000006ff */
[----:B------:R-:W-:Y:S01]  /*2450*/  SHF.L.U32 R35, R13, 0x10, RZ ;  /* 0x000000100d237819 */ /* 0x000fe200000006ff */
[----:B------:R-:W-:Y:S01]  /*2460*/  FMUL.FTZ R0, R27, R0 ;  /* 0x000000001b007220 */ /* 0x000fe20000410000 */
[----:B0-----:R-:W-:Y:S01]  /*2470*/  SHF.L.U32 R32, R29, 0x10, RZ ;  /* 0x000000101d207819 */ /* 0x001fe200000006ff */
[----:B------:R-:W-:Y:S01]  /*2480*/  FMUL.FTZ R27, R26, R71 ;  /* 0x000000471a1b7220 */ /* 0x000fe20000410000 */
[----:B------:R-:W-:Y:S01]  /*2490*/  PRMT R77, R15, 0x7632, R77 ;  /* 0x000076320f4d7816 */ /* 0x000fe2000000004d */
[----:B------:R-:W-:Y:S01]  /*24a0*/  FMUL.FTZ R29, R28, R78 ;  /* 0x0000004e1c1d7220 */ /* 0x000fe20000410000 */
[----:B------:R-:W-:Y:S01]  /*24b0*/  FFMA.FTZ R15, R39, R12, 1 ;  /* 0x3f800000270f7423 */ /* 0x000fe2000001000c */
[----:B------:R-:W-:Y:S01]  /*24c0*/  FMUL.FTZ R12, R0, R33 ;  /* 0x00000021000c7220 */ /* 0x000fe20000410000 */
[----:B------:R-:W-:Y:S01]  /*24d0*/  PRMT R34, R13, 0x7632, R34 ;  /* 0x000076320d227816 */ /* 0x000fe20000000022 */
[----:B----4-:R-:W-:Y:S01]  /*24e0*/  FADD.FTZ R0, -R38, 1 ;  /* 0x3f80000026007421 */ /* 0x010fe20000010100 */
[----:B------:R-:W-:Y:S01]  /*24f0*/  FMUL.FTZ R13, R24, R35 ;  /* 0x00000023180d7220 */ /* 0x000fe20000410000 */
[----:B------:R-:W-:Y:S01]  /*2500*/  FMUL.FTZ R27, R70, R27 ;  /* 0x0000001b461b7220 */ /* 0x000fe20000410000 */
[----:B------:R-:W-:Y:S01]  /*2510*/  FMUL.FTZ R29, R76, R29 ;  /* 0x0000001d4c1d7220 */ /* 0x000fe20000410000 */
[----:B------:R-:W-:Y:S01]  /*2520*/  PRMT R68, R14, 0x7632, R68 ;  /* 0x000076320e447816 */ /* 0x000fe20000000044 */
        /* <DEDUP_REMOVED lines=14> */
[----:B---3--:R-:W-:Y:S01]  /*2610*/  FADD.FTZ R10, -R36, 1 ;  /* 0x3f800000240a7421 */ /* 0x008fe20000010100 */
[----:B------:R-:W-:Y:S01]  /*2620*/  SHF.L.U32 R77, R77, 0x10, RZ ;  /* 0x000000104d4d7819 */ /* 0x000fe200000006ff */
[----:B------:R-:W-:Y:S01]  /*2630*/  FMUL.FTZ R9, R0, R34 ;  /* 0x0000002200097220 */ /* 0x000fe20000410000 */
[----:B------:R-:W-:Y:S01]  /*2640*/  FADD.FTZ R38, -R74, 1 ;  /* 0x3f8000004a267421 */ /* 0x000fe20000010100 */
[----:B------:R-:W-:Y:S01]  /*2650*/  FADD.FTZ R40, -R82, 1 ;  /* 0x3f80000052287421 */ /* 0x000fe20000010100 */
        /* <DEDUP_REMOVED lines=12> */
[----:B------:R-:W-:Y:S01]  /*2720*/  SHF.L.U32 R9, R165, 0x10, RZ ;  /* 0x00000010a5097819 */ /* 0x000fe200000006ff */
[----:B------:R-:W-:Y:S01]  /*2730*/  FMUL.FTZ R38, R8, R37 ;  /* 0x0000002508267220 */ /* 0x000fe20000410000 */
[----:B------:R-:W-:Y:S01]  /*2740*/  F2FP.BF16.F32.PACK_AB R12, R13, R12 ;  /* 0x0000000c0d0c723e */ /* 0x000fe200000010ff */
[----:B------:R-:W-:Y:S01]  /*2750*/  FMUL.FTZ R24, R24, R39 ;  /* 0x0000002718187220 */ /* 0x000fe20000410000 */
[----:B------:R-:W-:Y:S01]  /*2760*/  F2FP.BF16.F32.PACK_AB R13, R10, R15 ;  /* 0x0000000f0a0d723e */ /* 0x000fe200000010ff */
[----:B------:R-:W-:Y:S01]  /*2770*/  FFMA.FTZ R83, R38, R9, R83 ;  /* 0x0000000926537223 */ /* 0x000fe20000010053 */
[----:B------:R-:W-:Y:S01]  /*2780*/  F2FP.BF16.F32.PACK_AB R14, R11, R72 ;  /* 0x000000480b0e723e */ /* 0x000fe200000010ff */
[----:B------:R-:W-:Y:S01]  /*2790*/  BAR.SYNC.DEFER_BLOCKING 0x0 ;  /* 0x0000000000007b1d */ /* 0x000fe20000010000 */
[----:B------:R-:W-:Y:S01]  /*27a0*/  F2FP.BF16.F32.PACK_AB R15, R33, R80 ;  /* 0x00000050210f723e */ /* 0x000fe200000010ff */
[----:B------:R-:W-:Y:S01]  /*27b0*/  FMUL.FTZ R33, R69, R70 ;  /* 0x0000004645217220 */ /* 0x000fe20000410000 */
[----:B------:R-:W-:Y:S01]  /*27c0*/  SHF.L.U32 R40, R5, 0x10, RZ ;  /* 0x0000001005287819 */ /* 0x000fe200000006ff */
[----:B------:R-:W-:Y:S01]  /*27d0*/  FMUL.FTZ R41, R41, R36 ;  /* 0x0000002429297220 */ /* 0x000fe20000410000 */
[----:B------:R-:W-:-:S03]  /*27e0*/  PRMT R69, R5, 0x7632, R69 ;  /* 0x0000763205457816 */ /* 0x000fc60000000045 */
[----:B------:R-:W0:Y:S01]  /*27f0*/  LDC.64 R80, c[0x0][0x3e8] ;  /* 0x0000fa00ff507b82 */ /* 0x000e220000000a00 */
[----:B--2---:R-:W-:Y:S02]  /*2800*/  IMAD R70, R84, UR15, RZ ;  /* 0x0000000f54467c24 */ /* 0x004fe4000f8e02ff */
[----:B------:R-:W-:Y:S01]  /*2810*/  FFMA.FTZ R83, R24, R40, R83 ;  /* 0x0000002818537223 */ /* 0x000fe20000010053 */
[----:B------:R-:W-:Y:S01]  /*2820*/  SHF.L.U32 R36, R69, 0x10, RZ ;  /* 0x0000001045247819 */ /* 0x000fe200000006ff */
[----:B------:R-:W-:Y:S01]  /*2830*/  FMUL.FTZ R40, R0, R41 ;  /* 0x0000002900287220 */ /* 0x000fe20000410000 */
[----:B------:R-:W-:Y:S01]  /*2840*/  FMUL.FTZ R0, R73, R74 ;  /* 0x0000004a49007220 */ /* 0x000fe20000410000 */
[----:B------:R-:W-:Y:S01]  /*2850*/  FMUL.FTZ R74, R26, R33 ;  /* 0x000000211a4a7220 */ /* 0x000fe20000410000 */
[----:B------:R-:W-:Y:S01]  /*2860*/  SHF.L.U32 R26, R7, 0x10, RZ ;  /* 0x00000010071a7819 */ /* 0x000fe200000006ff */
[----:B------:R-:W-:Y:S01]  /*2870*/  FFMA.FTZ R83, R40, R36, R83 ;  /* 0x0000002428537223 */ /* 0x000fe20000010053 */
[----:B------:R-:W-:Y:S01]  /*2880*/  FMUL.FTZ R82, R79, R82 ;  /* 0x000000524f527220 */ /* 0x000fe20000410000 */
[----:B------:R-:W1:Y:S01]  /*2890*/  LDC R36, c[0x0][0x21c] ;  /* 0x00008700ff247b82 */ /* 0x000e620000000800 */
[----:B------:R-:W-:Y:S01]  /*28a0*/  FMUL.FTZ R72, R28, R75 ;  /* 0x0000004b1c487220 */ /* 0x000fe20000410000 */
[----:B------:R2:W-:Y:S01]  /*28b0*/  STS.128 [R43], R12 ;  /* 0x0000000c2b007388 */ /* 0x0005e20000000c00 */
[----:B------:R-:W-:-:S03]  /*28c0*/  NOP ;  /* 0x0000000000007918 */ /* 0x000fc60000000000 */
[----:B------:R-:W3:Y:S01]  /*28d0*/  LDS.128 R8, [R43] ;  /* 0x000000002b087984 */ /* 0x000ee20000000c00 */
[----:B--2---:R-:W-:Y:S01]  /*28e0*/  IMAD R15, R85, UR14, R70 ;  /* 0x0000000e550f7c24 */ /* 0x004fe2000f8e0246 */
[----:B------:R-:W-:Y:S01]  /*28f0*/  SHF.L.U32 R14, R6, 0x10, RZ ;  /* 0x00000010060e7819 */ /* 0x000fe200000006ff */
[----:B------:R-:W-:-:S04]  /*2900*/  IMAD.WIDE.U32 R12, R84, UR14, R2 ;  /* 0x0000000e540c7c25 */ /* 0x000fc8000f8e0002 */
[----:B------:R-:W-:Y:S01]  /*2910*/  FMUL.FTZ R70, R27, R0 ;  /* 0x000000001b467220 */ /* 0x000fe20000410000 */
[----:B------:R-:W-:Y:S01]  /*2920*/  FFMA.FTZ R83, R74, R14, R83 ;  /* 0x0000000e4a537223 */ /* 0x000fe20000010053 */
[----:B------:R-:W-:Y:S01]  /*2930*/  IADD3 R13, R13, R15, RZ ;  /* 0x0000000f0d0d7210 */ /* 0x000fe20007ffe0ff */
[----:B------:R-:W-:Y:S01]  /*2940*/  IMAD R14, R66, UR6, RZ ;  /* 0x00000006420e7c24 */ /* 0x000fe2000f8e02ff */
[----:B------:R-:W-:Y:S01]  /*2950*/  SHF.L.U32 R15, R167, 0x10, RZ ;  /* 0x00000010a70f7819 */ /* 0x000fe200000006ff */
[----:B------:R-:W-:-:S04]  /*2960*/  IMAD.WIDE.U32 R12, R67, UR6, R12 ;  /* 0x00000006430c7c25 */ /* 0x000fc8000f8e000c */
[----:B------:R-:W-:Y:S01]  /*2970*/  FFMA.FTZ R83, R70, R15, R83 ;  /* 0x0000000f46537223 */ /* 0x000fe20000010053 */
[----:B------:R-:W-:Y:S01]  /*2980*/  IMAD R73, R67, UR7, R14 ;  /* 0x0000000743497c24 */ /* 0x000fe2000f8e020e */
[----:B0-----:R-:W-:Y:S01]  /*2990*/  LEA R14, P1, R12, R80, 0x1 ;  /* 0x000000500c0e7211 */ /* 0x001fe200078208ff */
[----:B------:R-:W-:Y:S01]  /*29a0*/  ULDC.64 UR6, c[0x0][0x320] ;  /* 0x0000c80000067ab9 */ /* 0x000fe20000000a00 */
[----:B------:R-:W-:Y:S01]  /*29b0*/  FFMA.FTZ R83, R72, R26, R83 ;  /* 0x0000001a48537223 */ /* 0x000fe20000010053 */
[----:B------:R-:W-:Y:S02]  /*29c0*/  ISETP.NE.U32.AND P0, PT, RZ, UR6, PT ;  /* 0x00000006ff007c0c */ /* 0x000fe4000bf05070 */
[----:B------:R-:W-:Y:S02]  /*29d0*/  IADD3 R13, R13, R73, RZ ;  /* 0x000000490d0d7210 */ /* 0x000fe40007ffe0ff */
[----:B------:R-:W-:Y:S02]  /*29e0*/  ISETP.NE.AND.EX P0, PT, RZ, UR7, PT, P0 ;  /* 0x00000007ff007c0c */ /* 0x000fe4000bf05300 */
[----:B------:R-:W-:-:S03]  /*29f0*/  LEA.HI.X R15, R12, R81, R13, 0x1, P1 ;  /* 0x000000510c0f7211 */ /* 0x000fc600008f0c0d */
[----:B------:R-:W-:Y:S01]  /*2a00*/  IMAD.WIDE R12, R57, 0x10, R14 ;  /* 0x00000010390c7825 */ /* 0x000fe200078e020e */
[----:B------:R-:W-:-:S03]  /*2a10*/  SHF.L.U32 R15, R166, 0x10, RZ ;  /* 0x00000010a60f7819 */ /* 0x000fc600000006ff */
[----:B------:R-:W-:Y:S01]  /*2a20*/  FMUL.FTZ R14, R29, R82 ;  /* 0x000000521d0e7220 */ /* 0x000fe20000410000 */
        /* <DEDUP_REMOVED lines=17> */
[----:B------:R1:W-:Y:S01]  /*2b40*/  STS.128 [R43], R8 ;  /* 0x000000082b007388 */ /* 0x0003e20000000c00 */
[----:B------:R-:W-:-:S03]  /*2b50*/  NOP ;  /* 0x0000000000007918 */ /* 0x000fc60000000000 */
[----:B------:R-:W2:Y:S01]  /*2b60*/  LDS.128 R28, [R43] ;  /* 0x000000002b1c7984 */ /* 0x000ea20000000c00 */
        /* <DEDUP_REMOVED lines=12> */
.L_x_17131:
[----:B------:R-:W-:Y:S01]  /*2c30*/  ISETP.GE.AND P0, PT, R36, 0x1, PT ;  /* 0x000000012400780c */ /* 0x000fe20003f06270 */
[----:B------:R-:W-:Y:S01]  /*2c40*/  BAR.SYNC.DEFER_BLOCKING 0x0 ;  /* 0x0000000000007b1d */ /* 0x000fe20000010000 */
[----:B------:R-:W-:Y:S01]  /*2c50*/  FFMA.FTZ R68, R14, R15, R83 ;  /* 0x0000000f0e447223 */ /* 0x000fe20000010053 */
        /* <DEDUP_REMOVED lines=14> */
[----:B------:R-:W-:Y:S01]  /*2d40*/  FADD.FTZ R73, R70, R70 ;  /* 0x0000004646497221 */ /* 0x000fe20000010000 */
[----:B------:R-:W-:Y:S01]  /*2d50*/  HFMA2.MMA R70, -RZ, RZ, 0, 0 ;  /* 0x00000000ff467435 */ /* 0x000fe200000001ff */
[----:B------:R-:W-:Y:S01]  /*2d60*/  FADD.FTZ R0, R25, R25 ;  /* 0x0000001919007221 */ /* 0x000fe20000010000 */
[----:B------:R-:W-:Y:S01]  /*2d70*/  FADD.FTZ R77, R38, R38 ;  /* 0x00000026264d7221 */ /* 0x000fe20000010000 */
[----:B------:R-:W-:Y:S01]  /*2d80*/  FADD.FTZ R76, R24, R24 ;  /* 0x00000018184c7221 */ /* 0x000fe20000010000 */
[----:B------:R-:W-:Y:S01]  /*2d90*/  FADD.FTZ R75, R40, R40 ;  /* 0x00000028284b7221 */ /* 0x000fe20000010000 */
[----:B------:R-:W-:Y:S01]  /*2da0*/  FADD.FTZ R74, R74, R74 ;  /* 0x0000004a4a4a7221 */ /* 0x000fe20000010000 */
[----:B------:R-:W3:Y:S01]  /*2db0*/  LDC R78, c[0x0][0x218] ;  /* 0x00008600ff4e7b82 */ /* 0x000ee20000000800 */
[----:B------:R-:W-:Y:S01]  /*2dc0*/  FADD.FTZ R72, R72, R72 ;  /* 0x0000004848487221 */ /* 0x000fe20000010000 */
[----:B------:R-:W-:Y:S01]  /*2dd0*/  FADD.FTZ R71, R14, R14 ;  /* 0x0000000e0e477221 */ /* 0x000fe20000010000 */
[----:B------:R-:W-:Y:S01]  /*2de0*/  MOV R95, RZ ;  /* 0x000000ff005f7202 */ /* 0x000fe20000000f00 */
[----:B------:R-:W-:Y:S01]  /*2df0*/  UMOV UR5, URZ ;  /* 0x0000003f00057c82 */ /* 0x000fe20008000000 */
[----:B------:R-:W-:Y:S01]  /*2e00*/  UMOV UR6, URZ ;  /* 0x0000003f00067c82 */ /* 0x000fe20008000000 */
[----:B------:R-:W-:Y:S01]  /*2e10*/  ULDC UR11, c[0x0][0x21c] ;  /* 0x00008700000b7ab9 */ /* 0x000fe20000000800 */
[----:B------:R-:W-:Y:S01]  /*2e20*/  ULDC.64 UR26, c[0x0][0x348] ;  /* 0x0000d200001a7ab9 */ /* 0x000fe20000000a00 */
        /* <DEDUP_REMOVED lines=8> */
[----:B-1----:R-:W1:Y:S08]  /*2eb0*/  LDC.64 R30, c[0x0][0x2d0] ;  /* 0x0000b400ff1e7b82 */ /* 0x002e700000000a00 */
[----:B------:R-:W0:Y:S08]  /*2ec0*/  LDC.64 R28, c[0x0][0x2e0] ;  /* 0x0000b800ff1c7b82 */ /* 0x000e300000000a00 */
[----:B--23--:R-:W0:Y:S02]  /*2ed0*/  LDC.64 R26, c[0x0][0x360] ;  /* 0x0000d800ff1a7b82 */ /* 0x00ce240000000a00 */
.L_x_17179:
        /* <DEDUP_REMOVED lines=9> */
[----:B-1----:R-:W-:-:S04]  /*2f70*/  LEA R24, P0, R2, R30, 0x3 ;  /* 0x0000001e02187211 */ /* 0x002fc800078018ff */
        /* <DEDUP_REMOVED lines=30> */
[----:B------:R-:W-:-:S03]  /*3160*/  FMUL.RZ R98, R41, 0.15915493667125701904 ;  /* 0x3e22f98329627820 */ /* 0x000fc6000040c000 */
[----:B------:R1:W-:Y:S08]  /*3170*/  MUFU.EX2 R96, R40 ;  /* 0x0000002800607308 */ /* 0x0003f00000000800 */
[----:B------:R-:W2:Y:S01]  /*3180*/  MUFU.COS R97, R98 ;  /* 0x0000006200617308 */ /* 0x000ea20000000000 */
[----:B-1----:R-:W-:Y:S01]  /*3190*/  LOP3.LUT R40, R2, 0xfffffe, RZ, 0xc0, !PT ;  /* 0x00fffffe02287812 */ /* 0x002fe200078ec0ff */
[----:B------:R-:W-:-:S03]  /*31a0*/  IMAD.WIDE.U32 R2, R70, UR24, R38 ;  /* 0x0000001846027c25 */ /* 0x000fc6000f8e0026 */
[----:B------:R-:W-:Y:S02]  /*31b0*/  IADD3 R39, R111, -R40, RZ ;  /* 0x800000286f277210 */ /* 0x000fe40007ffe0ff */
[----:B------:R-:W-:Y:S01]  /*31c0*/  IADD3 R40, R3, R101, RZ ;  /* 0x0000006503287210 */ /* 0x000fe20007ffe0ff */
[----:B------:R1:W2:Y:S01]  /*31d0*/  MUFU.SIN R41, R98 ;  /* 0x0000006200297308 */ /* 0x0002a20000000400 */
[----:B------:R-:W-:Y:S01]  /*31e0*/  @!P1 IADD3 R3, R45, -0x2, RZ ;  /* 0xfffffffe2d039810 */ /* 0x000fe20007ffe0ff */
[----:B---3--:R-:W-:Y:S01]  /*31f0*/  STS.128 [R43], R8 ;  /* 0x000000082b007388 */ /* 0x008fe20000000c00 */
[C---:B------:R-:W-:Y:S02]  /*3200*/  LEA R38, P3, R2.reuse, R28, 0x3 ;  /* 0x0000001c02267211 */ /* 0x040fe400078618ff */
[----:B------:R-:W-:Y:S01]  /*3210*/  @!P2 LEA R100, R39, R70, 0x8 ;  /* 0x000000462764a211 */ /* 0x000fe200078e40ff */
[----:B0-----:R-:W-:Y:S01]  /*3220*/  @!P1 IMAD R101, R3, R102, R70 ;  /* 0x0000006603659224 */ /* 0x001fe200078e0246 */
[----:B------:R-:W-:Y:S01]  /*3230*/  LEA.HI.X R39, R2, R29, R40, 0x3, P3 ;  /* 0x0000001d02277211 */ /* 0x000fe200018f1c28 */
[----:B----4-:R-:W-:Y:S01]  /*3240*/  STS.128 [R43+0x200], R12 ;  /* 0x0002000c2b007388 */ /* 0x010fe20000000c00 */
[----:B-1----:R-:W-:Y:S01]  /*3250*/  LEA R98, R62, R47, 0x5 ;  /* 0x0000002f3e627211 */ /* 0x002fe200078e28ff */
[----:B--2---:R-:W-:Y:S01]  /*3260*/  FMUL.FTZ R2, R96, R97 ;  /* 0x0000006160027220 */ /* 0x004fe20000410000 */
[----:B------:R-:W-:Y:S01]  /*3270*/  LEA R100, R100, R47, 0x3 ;  /* 0x0000002f64647211 */ /* 0x000fe200078e18ff */
[----:B------:R-:W-:Y:S01]  /*3280*/  NOP ;  /* 0x0000000000007918 */ /* 0x000fe20000000000 */
[----:B------:R-:W-:Y:S01]  /*3290*/  FMUL.FTZ R3, R96, R41 ;  /* 0x0000002960037220 */ /* 0x000fe20000410000 */
[----:B------:R-:W0:Y:S01]  /*32a0*/  LDS.128 R8, [R98] ;  /* 0x0000000062087984 */ /* 0x000e220000000c00 */
[----:B------:R-:W-:Y:S01]  /*32b0*/  CS2R R40, SRZ ;  /* 0x0000000000287805 */ /* 0x000fe2000001ff00 */
[----:B------:R-:W-:-:S02]  /*32c0*/  @!P1 IMAD.WIDE R96, R101, 0x10, R22 ;  /* 0x0000001065609825 */ /* 0x000fc400078e0216 */
[----:B------:R-:W1:Y:S04]  /*32d0*/  LDS.128 R12, [R98+0x10] ;  /* 0x00001000620c7984 */ /* 0x000e680000000c00 */
[----:B------:R2:W-:Y:S04]  /*32e0*/  STS.64 [R100+0x10b0], R2 ;  /* 0x0010b00264007388 */ /* 0x0005e80000000a00 */
[----:B------:R-:W5:Y:S01]  /*32f0*/  LDG.E.64 R38, desc[UR12][R38.64] ;  /* 0x0000000c26267981 */ /* 0x000f62000c1e1b00 */
[----:B------:R-:W-:Y:S01]  /*3300*/  BAR.SYNC.DEFER_BLOCKING 0x0 ;  /* 0x0000000000007b1d */ /* 0x000fe20000010000 */
[C---:B------:R-:W-:Y:S01]  /*3310*/  FMUL.FTZ R101, R25.reuse, R48 ;  /* 0x0000003019657220 */ /* 0x040fe20000410000 */
[----:B------:R-:W-:-:S03]  /*3320*/  FMUL.FTZ R103, R25, R54 ;  /* 0x0000003619677220 */ /* 0x000fc60000410000 */
[----:B------:R-:W-:Y:S01]  /*3330*/  FMUL.RZ R106, R101, 0.15915493667125701904 ;  /* 0x3e22f983656a7820 */ /* 0x000fe2000040c000 */
[----:B------:R-:W-:Y:S01]  /*3340*/  FMUL.FTZ R101, R99, R48 ;  /* 0x0000003063657220 */ /* 0x000fe20000410000 */
[----:B--2---:R-:W-:Y:S02]  /*3350*/  FMUL.RZ R100, R103, 0.15915493667125701904 ;  /* 0x3e22f98367647820 */ /* 0x004fe4000040c000 */
[----:B------:R-:W-:Y:S01]  /*3360*/  MUFU.SIN R102, R106 ;  /* 0x0000006a00667308 */ /* 0x000fe20000000400 */
[----:B------:R-:W-:-:S07]  /*3370*/  FMUL.FTZ R98, R25, R52 ;  /* 0x0000003419627220 */ /* 0x000fce0000410000 */
[----:B------:R-:W-:Y:S01]  /*3380*/  MUFU.COS R104, R106 ;  /* 0x0000006a00687308 */ /* 0x000fe20000000000 */
[----:B------:R2:W5:Y:S07]  /*3390*/  @!P1 LDG.E.64 R40, desc[UR12][R96.64+0x8] ;  /* 0x0000080c60289981 */ /* 0x00056e000c1e1b00 */
[----:B------:R-:W3:Y:S01]  /*33a0*/  MUFU.EX2 R101, R101 ;  /* 0x0000006500657308 */ /* 0x000ee20000000800 */
[----:B------:R-:W-:Y:S01]  /*33b0*/  FMUL.RZ R118, R98, 0.15915493667125701904 ;  /* 0x3e22f98362767820 */ /* 0x000fe2000040c000 */
[C---:B------:R-:W-:Y:S01]  /*33c0*/  FMUL.FTZ R98, R99.reuse, R52 ;  /* 0x0000003463627220 */ /* 0x040fe20000410000 */
[----:B------:R-:W-:Y:S01]  /*33d0*/  FMUL.FTZ R114, R99, R50 ;  /* 0x0000003263727220 */ /* 0x000fe20000410000 */
[----:B------:R-:W-:-:S04]  /*33e0*/  ISETP.NE.AND P1, PT, R57, 0x1f, PT ;  /* 0x0000001f3900780c */ /* 0x000fc80003f25270 */
[----:B------:R-:W-:Y:S01]  /*33f0*/  MUFU.SIN R103, R100 ;  /* 0x0000006400677308 */ /* 0x000fe20000000400 */
[----:B--2---:R-:W-:Y:S01]  /*3400*/  FMUL.FTZ R96, R99, R54 ;  /* 0x0000003663607220 */ /* 0x004fe20000410000 */
[----:B------:R-:W-:-:S04]  /*3410*/  FMUL.FTZ R97, R25, R46 ;  /* 0x0000002e19617220 */ /* 0x000fc80000410000 */
[----:B------:R-:W-:Y:S01]  /*3420*/  FMUL.RZ R110, R97, 0.15915493667125701904 ;  /* 0x3e22f983616e7820 */ /* 0x000fe2000040c000 */
[----:B------:R-:W-:Y:S01]  /*3430*/  FMUL.FTZ R97, R99, R46 ;  /* 0x0000002e63617220 */ /* 0x000fe20000410000 */
[----:B------:R2:W-:Y:S08]  /*3440*/  MUFU.COS R105, R100 ;  /* 0x0000006400697308 */ /* 0x0005f00000000000 */
[----:B------:R-:W4:Y:S01]  /*3450*/  MUFU.EX2 R96, R96 ;  /* 0x0000006000607308 */ /* 0x000f220000000800 */
[----:B--2---:R-:W-:-:S04]  /*3460*/  FMUL.FTZ R100, R25, R44 ;  /* 0x0000002c19647220 */ /* 0x004fc80000410000 */
[----:B------:R-:W-:-:S03]  /*3470*/  FMUL.RZ R100, R100, 0.15915493667125701904 ;  /* 0x3e22f98364647820 */ /* 0x000fc6000040c000 */
[----:B------:R-:W-:Y:S08]  /*3480*/  MUFU.SIN R108, R110 ;  /* 0x0000006e006c7308 */ /* 0x000ff00000000400 */
[----:B------:R2:W-:Y:S08]  /*3490*/  MUFU.COS R106, R110 ;  /* 0x0000006e006a7308 */ /* 0x0005f00000000000 */
[----:B------:R-:W1:Y:S01]  /*34a0*/  MUFU.EX2 R97, R97 ;  /* 0x0000006100617308 */ /* 0x000e620000000800 */
[----:B--2---:R-:W-:-:S07]  /*34b0*/  FMUL.FTZ R110, R99, R44 ;  /* 0x0000002c636e7220 */ /* 0x004fce0000410000 */
[----:B------:R3:W-:Y:S08]  /*34c0*/  MUFU.EX2 R112, R98 ;  /* 0x0000006200707308 */ /* 0x0007f00000000800 */
[----:B------:R-:W-:Y:S01]  /*34d0*/  MUFU.SIN R115, R100 ;  /* 0x0000006400737308 */ /* 0x000fe20000000400 */
[----:B---3--:R-:W-:Y:S01]  /*34e0*/  FMUL.FTZ R98, R101, R104 ;  /* 0x0000006865627220 */ /* 0x008fe20000410000 */
[----:B----4-:R-:W-:Y:S01]  /*34f0*/  FMUL.FTZ R104, R96, R103 ;  /* 0x0000006760687220 */ /* 0x010fe20000410000 */
[----:B0-----:R-:W-:Y:S01]  /*3500*/  SHF.L.U32 R103, R8, 0x10, RZ ;  /* 0x0000001008677819 */ /* 0x001fe200000006ff */
[C---:B-1----:R-:W-:Y:S01]  /*3510*/  FMUL.FTZ R106, R97.reuse, R106 ;  /* 0x0000006a616a7220 */ /* 0x042fe20000410000 */
[----:B------:R-:W-:Y:S01]  /*3520*/  FMUL.FTZ R108, R97, R108 ;  /* 0x0000006c616c7220 */ /* 0x000fe20000410000 */
[----:B------:R-:W-:-:S02]  /*3530*/  PRMT R97, R9, 0x7632, R97 ;  /* 0x0000763209617816 */ /* 0x000fc40000000061 */
[----:B------:R0:W-:Y:S02]  /*3540*/  MUFU.COS R117, R100 ;  /* 0x0000006400757308 */ /* 0x0001e40000000000 */
[----:B------:R-:W-:-:S05]  /*3550*/  SHF.L.U32 R97, R97, 0x10, RZ ;  /* 0x0000001061617819 */ /* 0x000fca00000006ff */
[----:B------:R-:W-:Y:S01]  /*3560*/  FMUL.FTZ R126, R97, R48 ;  /* 0x00000030617e7220 */ /* 0x000fe20000410000 */
[----:B------:R-:W1:Y:S01]  /*3570*/  MUFU.COS R113, R118 ;  /* 0x0000007600717308 */ /* 0x000e620000000000 */
[----:B0-----:R-:W-:Y:S01]  /*3580*/  FMUL.FTZ R100, R101, R102 ;  /* 0x0000006665647220 */ /* 0x001fe20000410000 */
[----:B------:R-:W-:Y:S01]  /*3590*/  FMUL.FTZ R102, R96, R105 ;  /* 0x0000006960667220 */ /* 0x000fe20000410000 */
[----:B------:R-:W-:Y:S01]  /*35a0*/  FMUL.FTZ R96, R25, R42 ;  /* 0x0000002a19607220 */ /* 0x000fe20000410000 */
[----:B------:R-:W-:-:S03]  /*35b0*/  SHF.L.U32 R101, R4, 0x10, RZ ;  /* 0x0000001004657819 */ /* 0x000fc600000006ff */
[----:B------:R-:W-:Y:S01]  /*35c0*/  FMUL.RZ R122, R96, 0.15915493667125701904 ;  /* 0x3e22f983607a7820 */ /* 0x000fe2000040c000 */
[----:B------:R0:W2:Y:S01]  /*35d0*/  MUFU.SIN R107, R118 ;  /* 0x00000076006b7308 */ /* 0x0000a20000000400 */
[----:B------:R-:W-:Y:S01]  /*35e0*/  PRMT R96, R8, 0x7632, R96 ;  /* 0x0000763208607816 */ /* 0x000fe20000000060 */
[----:B------:R-:W-:-:S03]  /*35f0*/  FMUL.FTZ R8, R103, R56 ;  /* 0x0000003867087220 */ /* 0x000fc60000410000 */
[----:B------:R-:W-:Y:S01]  /*3600*/  SHF.L.U32 R96, R96, 0x10, RZ ;  /* 0x0000001060607819 */ /* 0x000fe200000006ff */
[----:B------:R-:W-:Y:S02]  /*3610*/  FMUL.FTZ R145, R101, R8 ;  /* 0x0000000865917220 */ /* 0x000fe40000410000 */
[----:B------:R1:W3:Y:S01]  /*3620*/  MUFU.EX2 R116, R110 ;  /* 0x0000006e00747308 */ /* 0x0002e20000000800 */
[----:B0-----:R-:W-:Y:S01]  /*3630*/  FMUL.FTZ R118, R99, R42 ;  /* 0x0000002a63767220 */ /* 0x001fe20000410000 */
[----:B------:R-:W-:Y:S01]  /*3640*/  FMUL.FTZ R99, R25, R50 ;  /* 0x0000003219637220 */ /* 0x000fe20000410000 */
[----:B------:R-:W-:-:S03]  /*3650*/  FMUL.FTZ R105, R100, R145 ;  /* 0x0000009164697220 */ /* 0x000fc60000410000 */
[----:B------:R-:W-:Y:S02]  /*3660*/  FMUL.RZ R99, R99, 0.15915493667125701904 ;  /* 0x3e22f98363637820 */ /* 0x000fe4000040c000 */
[----:B------:R0:W-:Y:S01]  /*3670*/  MUFU.EX2 R120, R114 ;  /* 0x0000007200787308 */ /* 0x0001e20000000800 */
[C---:B-1----:R-:W-:Y:S01]  /*3680*/  FMUL.FTZ R110, R112.reuse, R113 ;  /* 0x00000071706e7220 */ /* 0x042fe20000410000 */
[----:B--2---:R-:W-:Y:S01]  /*3690*/  FMUL.FTZ R112, R112, R107 ;  /* 0x0000006b70707220 */ /* 0x004fe20000410000 */
[----:B------:R-:W-:Y:S02]  /*36a0*/  SHF.L.U32 R107, R9, 0x10, RZ ;  /* 0x00000010096b7819 */ /* 0x000fe400000006ff */
[----:B------:R-:W-:-:S03]  /*36b0*/  SHF.L.U32 R113, R10, 0x10, RZ ;  /* 0x000000100a717819 */ /* 0x000fc600000006ff */
[----:B------:R-:W-:Y:S01]  /*36c0*/  MUFU.SIN R119, R99 ;  /* 0x0000006300777308 */ /* 0x000fe20000000400 */
[----:B0-----:R-:W-:Y:S01]  /*36d0*/  FMUL.FTZ R114, R96, R56 ;  /* 0x0000003860727220 */ /* 0x001fe20000410000 */
[----:B------:R-:W-:Y:S01]  /*36e0*/  FMUL.FTZ R128, R107, R48 ;  /* 0x000000306b807220 */ /* 0x000fe20000410000 */
[----:B------:R-:W-:Y:S02]  /*36f0*/  FMUL.FTZ R130, R113, R54 ;  /* 0x0000003671827220 */ /* 0x000fe40000410000 */
[----:B------:R-:W-:Y:S01]  /*3700*/  FMUL.FTZ R147, R101, R114 ;  /* 0x0000007265937220 */ /* 0x000fe20000410000 */
[C---:B---3--:R-:W-:Y:S01]  /*3710*/  FMUL.FTZ R114, R116.reuse, R117 ;  /* 0x0000007574727220 */ /* 0x048fe20000410000 */
[----:B------:R-:W-:Y:S01]  /*3720*/  FMUL.FTZ R116, R116, R115 ;  /* 0x0000007374747220 */ /* 0x000fe20000410000 */
[----:B------:R0:W1:Y:S01]  /*3730*/  MUFU.COS R121, R99 ;  /* 0x0000006300797308 */ /* 0x0000620000000000 */
[----:B------:R-:W-:Y:S01]  /*3740*/  FMUL.FTZ R8, R100, R147 ;  /* 0x0000009364087220 */ /* 0x000fe20000410000 */
[----:B------:R-:W-:-:S04]  /*3750*/  PRMT R115, R10, 0x7632, R115 ;  /* 0x000076320a737816 */ /* 0x000fc80000000073 */
[----:B------:R-:W-:Y:S02]  /*3760*/  SHF.L.U32 R115, R115, 0x10, RZ ;  /* 0x0000001073737819 */ /* 0x000fe400000006ff */
[----:B------:R2:W-:Y:S01]  /*3770*/  MUFU.EX2 R124, R118 ;  /* 0x00000076007c7308 */ /* 0x0005e20000000800 */
[----:B0-----:R-:W-:Y:S02]  /*3780*/  SHF.L.U32 R99, R165, 0x10, RZ ;  /* 0x00000010a5637819 */ /* 0x001fe400000006ff */
[----:B------:R-:W-:-:S05]  /*3790*/  FMUL.FTZ R132, R115, R54 ;  /* 0x0000003673847220 */ /* 0x000fca0000410000 */
[----:B------:R-:W0:Y:S01]  /*37a0*/  MUFU.COS R9, R122 ;  /* 0x0000007a00097308 */ /* 0x000e220000000000 */
[C---:B--2---:R-:W-:Y:S01]  /*37b0*/  FFMA.FTZ R118, R98.reuse, R147, R105 ;  /* 0x0000009362767223 */ /* 0x044fe20000010069 */
[----:B------:R-:W-:-:S03]  /*37c0*/  FFMA.FTZ R105, R98, R145, -R8 ;  /* 0x0000009162697223 */ /* 0x000fc60000010808 */
[C---:B------:R-:W-:Y:S01]  /*37d0*/  FFMA.FTZ R125, R99.reuse, R126, R118 ;  /* 0x0000007e637d7223 */ /* 0x040fe20000010076 */
[----:B------:R-:W-:Y:S01]  /*37e0*/  FFMA.FTZ R117, R99, R128, R105 ;  /* 0x0000008063757223 */ /* 0x000fe20000010069 */
[----:B------:R-:W-:Y:S01]  /*37f0*/  SHF.L.U32 R105, R5, 0x10, RZ ;  /* 0x0000001005697819 */ /* 0x000fe200000006ff */
[----:B------:R0:W2:Y:S01]  /*3800*/  MUFU.SIN R123, R122 ;  /* 0x0000007a007b7308 */ /* 0x0000a20000000400 */
[----:B------:R-:W-:Y:S01]  /*3810*/  FMUL.FTZ R127, R104, R125 ;  /* 0x0000007d687f7220 */ /* 0x000fe20000410000 */
[C---:B-1----:R-:W-:Y:S01]  /*3820*/  FMUL.FTZ R118, R120.reuse, R121 ;  /* 0x0000007978767220 */ /* 0x042fe20000410000 */
[----:B------:R-:W-:Y:S01]  /*3830*/  FMUL.FTZ R120, R120, R119 ;  /* 0x0000007778787220 */ /* 0x000fe20000410000 */
[----:B------:R-:W-:Y:S01]  /*3840*/  PRMT R119, R11, 0x7632, R119 ;  /* 0x000076320b777816 */ /* 0x000fe20000000077 */
[-C--:B------:R-:W-:Y:S01]  /*3850*/  FFMA.FTZ R8, R102, R117.reuse, -R127 ;  /* 0x0000007566087223 */ /* 0x080fe2000001087f */
[----:B------:R-:W-:Y:S02]  /*3860*/  FMUL.FTZ R117, R104, R117 ;  /* 0x0000007568757220 */ /* 0x000fe40000410000 */
[----:B------:R-:W-:Y:S01]  /*3870*/  SHF.L.U32 R119, R119, 0x10, RZ ;  /* 0x0000001077777819 */ /* 0x000fe200000006ff */
[----:B0-----:R-:W-:Y:S01]  /*3880*/  FMUL.FTZ R122, R124, R9 ;  /* 0x000000097c7a7220 */ /* 0x001fe20000410000 */
[----:B------:R-:W-:Y:S01]  /*3890*/  FFMA.FTZ R117, R102, R125, R117 ;  /* 0x0000007d66757223 */ /* 0x000fe20000010075 */
[----:B------:R-:W-:Y:S01]  /*38a0*/  FFMA.FTZ R121, R105, R130, R8 ;  /* 0x0000008269797223 */ /* 0x000fe20000010008 */
[----:B------:R-:W-:Y:S01]  /*38b0*/  FMUL.FTZ R8, R2, R100 ;  /* 0x0000006402087220 */ /* 0x000fe20000410000 */
[----:B------:R-:W-:Y:S01]  /*38c0*/  FMUL.FTZ R134, R119, R46 ;  /* 0x0000002e77867220 */ /* 0x000fe20000410000 */
[----:B------:R-:W-:Y:S01]  /*38d0*/  FFMA.FTZ R9, R105, R132, R117 ;  /* 0x0000008469097223 */ /* 0x000fe20000010075 */
[----:B------:R-:W-:Y:S01]  /*38e0*/  SHF.L.U32 R117, R11, 0x10, RZ ;  /* 0x000000100b757819 */ /* 0x000fe200000006ff */
[----:B------:R-:W-:Y:S01]  /*38f0*/  FFMA.FTZ R11, R3, R98, R8 ;  /* 0x00000062030b7223 */ /* 0x000fe20000010008 */
[----:B--2---:R-:W-:Y:S01]  /*3900*/  FMUL.FTZ R124, R124, R123 ;  /* 0x0000007b7c7c7220 */ /* 0x004fe20000410000 */
[C---:B------:R-:W-:Y:S01]  /*3910*/  FMUL.FTZ R123, R108.reuse, R121 ;  /* 0x000000796c7b7220 */ /* 0x040fe20000410000 */
[----:B------:R-:W-:Y:S01]  /*3920*/  FMUL.FTZ R10, R108, R9 ;  /* 0x000000096c0a7220 */ /* 0x000fe20000410000 */
[----:B------:R-:W-:-:S02]  /*3930*/  FMUL.FTZ R136, R117, R46 ;  /* 0x0000002e75887220 */ /* 0x000fc40000410000 */
[C---:B------:R-:W-:Y:S01]  /*3940*/  FFMA.FTZ R138, R106.reuse, R9, R123 ;  /* 0x000000096a8a7223 */ /* 0x040fe2000001007b */
[----:B------:R-:W-:Y:S01]  /*3950*/  FFMA.FTZ R125, R106, R121, -R10 ;  /* 0x000000796a7d7223 */ /* 0x000fe2000001080a */
[----:B------:R-:W-:Y:S01]  /*3960*/  FMUL.FTZ R9, R3, R100 ;  /* 0x0000006403097220 */ /* 0x000fe20000410000 */
[----:B------:R-:W-:Y:S01]  /*3970*/  SHF.L.U32 R121, R69, 0x10, RZ ;  /* 0x0000001045797819 */ /* 0x000fe200000006ff */
[----:B------:R-:W-:Y:S02]  /*3980*/  FMUL.FTZ R123, R104, R11 ;  /* 0x0000000b687b7220 */ /* 0x000fe40000410000 */
[----:B------:R-:W-:Y:S02]  /*3990*/  FFMA.FTZ R9, R2, R98, -R9 ;  /* 0x0000006202097223 */ /* 0x000fe40000010809 */
[C---:B------:R-:W-:Y:S01]  /*39a0*/  FFMA.FTZ R129, R121.reuse, R134, R138 ;  /* 0x0000008679817223 */ /* 0x040fe2000001008a */
[----:B------:R-:W-:Y:S01]  /*39b0*/  FFMA.FTZ R127, R121, R136, R125 ;  /* 0x00000088797f7223 */ /* 0x000fe2000001007d */
[-C--:B------:R-:W-:Y:S01]  /*39c0*/  FMUL.FTZ R8, R104, R9.reuse ;  /* 0x0000000968087220 */ /* 0x080fe20000410000 */
[----:B------:R-:W-:Y:S01]  /*39d0*/  FFMA.FTZ R9, R102, R9, -R123 ;  /* 0x0000000966097223 */ /* 0x000fe2000001087b */
[----:B------:R-:W-:Y:S01]  /*39e0*/  FMUL.FTZ R131, R112, R129 ;  /* 0x0000008170837220 */ /* 0x000fe20000410000 */
        /* <DEDUP_REMOVED lines=9> */
[----:B------:R-:W-:Y:S01]  /*3a80*/  FMUL.FTZ R140, R125, R52 ;  /* 0x000000347d8c7220 */ /* 0x000fe20000410000 */
[----:B------:R-:W-:Y:S01]  /*3a90*/  PRMT R129, R13, 0x7632, R129 ;  /* 0x000076320d817816 */ /* 0x000fe20000000081 */
[C---:B------:R-:W-:Y:S01]  /*3aa0*/  FFMA.FTZ R135, R127.reuse, R138, R8 ;  /* 0x0000008a7f877223 */ /* 0x040fe20000010008 */
[C---:B------:R-:W-:Y:S01]  /*3ab0*/  FMUL.FTZ R8, R108.reuse, R9 ;  /* 0x000000096c087220 */ /* 0x040fe20000410000 */
[----:B------:R-:W-:Y:S01]  /*3ac0*/  FFMA.FTZ R133, R127, R140, R133 ;  /* 0x0000008c7f857223 */ /* 0x000fe20000010085 */
[----:B------:R-:W-:Y:S01]  /*3ad0*/  FMUL.FTZ R131, R108, R11 ;  /* 0x0000000b6c837220 */ /* 0x000fe20000410000 */
[----:B------:R-:W-:Y:S01]  /*3ae0*/  FMUL.FTZ R137, R116, R135 ;  /* 0x0000008774897220 */ /* 0x000fe20000410000 */
[----:B------:R-:W-:Y:S01]  /*3af0*/  SHF.L.U32 R129, R129, 0x10, RZ ;  /* 0x0000001081817819 */ /* 0x000fe200000006ff */
[C---:B------:R-:W-:Y:S01]  /*3b00*/  FFMA.FTZ R11, R106.reuse, R11, R8 ;  /* 0x0000000b6a0b7223 */ /* 0x040fe20000010008 */
[----:B------:R-:W-:Y:S01]  /*3b10*/  FFMA.FTZ R9, R106, R9, -R131 ;  /* 0x000000096a097223 */ /* 0x000fe20000010883 */
[-C--:B------:R-:W-:Y:S01]  /*3b20*/  FFMA.FTZ R8, R114, R133.reuse, R137 ;  /* 0x0000008572087223 */ /* 0x080fe20000010089 */
[----:B------:R-:W-:Y:S01]  /*3b30*/  FMUL.FTZ R137, R116, R133 ;  /* 0x0000008574897220 */ /* 0x000fe20000410000 */
[----:B------:R-:W-:Y:S01]  /*3b40*/  SHF.L.U32 R131, R13, 0x10, RZ ;  /* 0x000000100d837819 */ /* 0x000fe200000006ff */
[-C--:B------:R-:W-:Y:S01]  /*3b50*/  FMUL.FTZ R142, R129, R44.reuse ;  /* 0x0000002c818e7220 */ /* 0x080fe20000410000 */
[----:B------:R-:W-:Y:S01]  /*3b60*/  SHF.L.U32 R133, R167, 0x10, RZ ;  /* 0x00000010a7857819 */ /* 0x000fe200000006ff */
[----:B------:R-:W-:Y:S01]  /*3b70*/  FMUL.FTZ R13, R112, R11 ;  /* 0x0000000b700d7220 */ /* 0x000fe20000410000 */
[----:B------:R-:W-:Y:S01]  /*3b80*/  FFMA.FTZ R137, R114, R135, -R137 ;  /* 0x0000008772897223 */ /* 0x000fe20000010889 */
[----:B------:R-:W-:Y:S01]  /*3b90*/  FMUL.FTZ R144, R131, R44 ;  /* 0x0000002c83907220 */ /* 0x000fe20000410000 */
[----:B------:R-:W-:Y:S01]  /*3ba0*/  @P1 LEA R12, R57, R47, 0x3 ;  /* 0x0000002f390c1211 */ /* 0x000fe200078e18ff */
        /* <DEDUP_REMOVED lines=9> */
[----:B------:R-:W-:Y:S01]  /*3c40*/  SHF.L.U32 R135, R14, 0x10, RZ ;  /* 0x000000100e877819 */ /* 0x000fe200000006ff */
[----:B------:R-:W-:Y:S01]  /*3c50*/  FMUL.FTZ R9, R116, R11 ;  /* 0x0000000b74097220 */ /* 0x000fe20000410000 */
[----:B------:R-:W-:Y:S01]  /*3c60*/  FFMA.FTZ R141, R118, R139, R8 ;  /* 0x0000008b768d7223 */ /* 0x000fe20000010008 */
[----:B------:R-:W-:Y:S01]  /*3c70*/  SHF.L.U32 R137, R137, 0x10, RZ ;  /* 0x0000001089897819 */ /* 0x000fe200000006ff */
[-C--:B------:R-:W-:Y:S01]  /*3c80*/  FMUL.FTZ R8, R116, R13.reuse ;  /* 0x0000000d74087220 */ /* 0x080fe20000410000 */
[----:B------:R-:W-:Y:S01]  /*3c90*/  SHF.L.U32 R139, R7, 0x10, RZ ;  /* 0x00000010078b7819 */ /* 0x000fe200000006ff */
[-C--:B------:R-:W-:Y:S01]  /*3ca0*/  FMUL.FTZ R14, R135, R50.reuse ;  /* 0x00000032870e7220 */ /* 0x080fe20000410000 */
[C---:B------:R-:W-:Y:S01]  /*3cb0*/  FFMA.FTZ R9, R114.reuse, R13, -R9 ;  /* 0x0000000d72097223 */ /* 0x040fe20000010809 */
[----:B------:R-:W-:Y:S01]  /*3cc0*/  FMUL.FTZ R146, R137, R50 ;  /* 0x0000003289927220 */ /* 0x000fe20000410000 */
[----:B------:R-:W-:Y:S01]  /*3cd0*/  FFMA.FTZ R11, R114, R11, R8 ;  /* 0x0000000b720b7223 */ /* 0x000fe20000010008 */
[----:B------:R-:W-:-:S02]  /*3ce0*/  FFMA.FTZ R143, R139, R14, R10 ;  /* 0x0000000e8b8f7223 */ /* 0x000fc4000001000a */
[--C-:B------:R-:W-:Y:S01]  /*3cf0*/  FFMA.FTZ R149, R139, R146, R141.reuse ;  /* 0x000000928b957223 */ /* 0x100fe2000001008d */
[C---:B------:R-:W-:Y:S01]  /*3d00*/  PRMT R141, R15.reuse, 0x7632, R141 ;  /* 0x000076320f8d7816 */ /* 0x040fe2000000008d */
[C---:B------:R-:W-:Y:S01]  /*3d10*/  FMUL.FTZ R13, R124.reuse, R143 ;  /* 0x0000008f7c0d7220 */ /* 0x040fe20000410000 */
[----:B------:R-:W-:Y:S01]  /*3d20*/  SHF.L.U32 R15, R15, 0x10, RZ ;  /* 0x000000100f0f7819 */ /* 0x000fe200000006ff */
[-C--:B------:R-:W-:Y:S01]  /*3d30*/  FMUL.FTZ R8, R124, R149.reuse ;  /* 0x000000957c087220 */ /* 0x080fe20000410000 */
[----:B------:R-:W-:Y:S01]  /*3d40*/  SHF.L.U32 R141, R141, 0x10, RZ ;  /* 0x000000108d8d7819 */ /* 0x000fe200000006ff */
[----:B------:R-:W-:Y:S01]  /*3d50*/  FFMA.FTZ R10, R122, R149, R13 ;  /* 0x000000957a0a7223 */ /* 0x000fe2000001000d */
[----:B------:R-:W-:Y:S01]  /*3d60*/  FMUL.FTZ R13, R120, R11 ;  /* 0x0000000b780d7220 */ /* 0x000fe20000410000 */
[----:B------:R-:W-:Y:S01]  /*3d70*/  FFMA.FTZ R151, R122, R143, -R8 ;  /* 0x0000008f7a977223 */ /* 0x000fe20000010808 */
[----:B------:R-:W-:Y:S01]  /*3d80*/  SHF.L.U32 R143, R166, 0x10, RZ ;  /* 0x00000010a68f7819 */ /* 0x000fe200000006ff */
[-C--:B------:R-:W-:Y:S01]  /*3d90*/  FMUL.FTZ R8, R120, R9.reuse ;  /* 0x0000000978087220 */ /* 0x080fe20000410000 */
[C---:B------:R-:W-:Y:S01]  /*3da0*/  FFMA.FTZ R149, R118.reuse, R9, -R13 ;  /* 0x0000000976957223 */ /* 0x040fe2000001080d */
[-C--:B------:R-:W-:Y:S01]  /*3db0*/  FMUL.FTZ R148, R141, R42.reuse ;  /* 0x0000002a8d947220 */ /* 0x080fe20000410000 */
[----:B------:R-:W0:Y:S01]  /*3dc0*/  @P1 LDS.64 R12, [R12+0x20b8] ;  /* 0x0020b8000c0c1984 */ /* 0x000e220000000a00 */
        /* <DEDUP_REMOVED lines=14> */
.L_x_17134:
[----:B------:R-:W-:Y:S05]  /*3eb0*/  BSYNC B0 ;  /* 0x0000000000007941 */ /* 0x000fea0003800000 */
.L_x_17133:
        /* <DEDUP_REMOVED lines=11> */
[----:B-----5:R3:W-:Y:S03]  /*3f70*/  SHFL.IDX PT, R164, R41, RZ, 0x1f ;  /* 0x00001fff29a47589 */ /* 0x0207e600000e0000 */
[----:B------:R-:W-:Y:S01]  /*3f80*/  @!P0 LEA R168, R70, R47, 0x4 ;  /* 0x0000002f46a88211 */ /* 0x000fe200078e20ff */
[----:B------:R1:W-:Y:S01]  /*3f90*/  SHFL.IDX PT, R162, R40, RZ, 0x1f ;  /* 0x00001fff28a27589 */ /* 0x0003e200000e0000 */
[----:B---3--:R-:W-:Y:S01]  /*3fa0*/  FMUL.FTZ R154, R8, R152 ;  /* 0x00000098089a7220 */ /* 0x008fe20000410000 */
[----:B------:R-:W-:Y:S01]  /*3fb0*/  FMUL.FTZ R41, R74, R39 ;  /* 0x000000274a297220 */ /* 0x000fe20000410000 */
[----:B-1----:R-:W-:-:S02]  /*3fc0*/  FMUL.FTZ R153, R8, R151 ;  /* 0x0000009708997220 */ /* 0x002fc40000410000 */
[C---:B------:R-:W-:Y:S01]  /*3fd0*/  FFMA.FTZ R151, R9.reuse, R151, -R154 ;  /* 0x0000009709977223 */ /* 0x040fe2000001089a */
[----:B------:R-:W-:Y:S01]  /*3fe0*/  FMUL.FTZ R40, R74, R38 ;  /* 0x000000264a287220 */ /* 0x000fe20000410000 */
[C---:B------:R-:W-:Y:S02]  /*3ff0*/  FFMA.FTZ R153, R9.reuse, R152, R153 ;  /* 0x0000009809997223 */ /* 0x040fe40000010099 */
        /* <DEDUP_REMOVED lines=22> */
[----:B------:R-:W-:-:S02]  /*4160*/  @P3 FFMA.FTZ R9, R9, R8, -R11 ;  /* 0x0000000809093223 */ /* 0x000fc4000001080b */
        /* <DEDUP_REMOVED lines=33> */
[-C--:B------:R-:W-:Y:S01]  /*4380*/  FMUL.FTZ R153, R71, R39.reuse ;  /* 0x0000002747997220 */ /* 0x080fe20000410000 */
[----:B------:R-:W-:Y:S01]  /*4390*/  FSEL R152, R11, R152, !P3 ;  /* 0x000000980b987208 */ /* 0x000fe20005800000 */
[----:B------:R-:W1:Y:S01]  /*43a0*/  SHFL.UP PT, R154, R156, 0x10, RZ ;  /* 0x060000009c9a7989 */ /* 0x000e6200000e00ff */
[----:B------:R-:W-:Y:S01]  /*43b0*/  FMUL.FTZ R151, R72, R39 ;  /* 0x0000002748977220 */ /* 0x000fe20000410000 */
[-C--:B------:R-:W-:Y:S01]  /*43c0*/  FMUL.FTZ R149, R122, R153.reuse ;  /* 0x000000997a957220 */ /* 0x080fe20000410000 */
[----:B------:R-:W-:Y:S01]  /*43d0*/  FMUL.FTZ R159, R124, R153 ;  /* 0x000000997c9f7220 */ /* 0x000fe20000410000 */
[----:B------:R-:W3:Y:S01]  /*43e0*/  SHFL.UP PT, R8, R9, 0x10, RZ ;  /* 0x0600000009087989 */ /* 0x000ee200000e00ff */
[----:B------:R-:W-:Y:S01]  /*43f0*/  ISETP.GE.AND P3, PT, R62, 0x10, PT ;  /* 0x000000103e00780c */ /* 0x000fe20003f66270 */
[-C--:B------:R-:W-:Y:S01]  /*4400*/  FFMA.FTZ R160, -R124, R155.reuse, -R149 ;  /* 0x0000009b7ca07223 */ /* 0x080fe20000010995 */
[----:B------:R-:W-:Y:S01]  /*4410*/  FMUL.FTZ R149, R72, R38 ;  /* 0x0000002648957220 */ /* 0x000fe20000410000 */
[----:B------:R-:W4:Y:S01]  /*4420*/  SHFL.UP PT, R11, R152, 0x10, RZ ;  /* 0x06000000980b7989 */ /* 0x000f2200000e00ff */
[----:B------:R-:W-:Y:S01]  /*4430*/  FFMA.FTZ R158, R122, R155, -R159 ;  /* 0x0000009b7a9e7223 */ /* 0x000fe2000001089f */
[----:B------:R-:W-:-:S03]  /*4440*/  FADD.FTZ R163, -R151, R160 ;  /* 0x000000a097a37221 */ /* 0x000fc60000010100 */
[----:B------:R-:W-:Y:S01]  /*4450*/  FADD.FTZ R159, R149, R158 ;  /* 0x0000009e959f7221 */ /* 0x000fe20000010000 */
[----:B------:R-:W-:-:S03]  /*4460*/  FMUL.FTZ R161, R120, -R163 ;  /* 0x800000a378a17220 */ /* 0x000fc60000410000 */
[-C--:B------:R-:W-:Y:S01]  /*4470*/  FMUL.FTZ R171, R120, -R159.reuse ;  /* 0x8000009f78ab7220 */ /* 0x080fe20000410000 */
[----:B------:R-:W-:Y:S01]  /*4480*/  FFMA.FTZ R169, R118, R159, -R161 ;  /* 0x0000009f76a97223 */ /* 0x000fe200000108a1 */
[----:B0-----:R-:W-:Y:S02]  /*4490*/  FMUL.FTZ R160, R152, R157 ;  /* 0x0000009d98a07220 */ /* 0x001fe40000410000 */
[----:B------:R-:W-:Y:S02]  /*44a0*/  FFMA.FTZ R171, R118, R163, R171 ;  /* 0x000000a376ab7223 */ /* 0x000fe400000100ab */
[-C--:B-1----:R-:W-:Y:S01]  /*44b0*/  FFMA.FTZ R159, R9, R154.reuse, -R160 ;  /* 0x0000009a099f7223 */ /* 0x082fe200000108a0 */
[C---:B------:R-:W-:Y:S01]  /*44c0*/  FMUL.FTZ R154, R152.reuse, R154 ;  /* 0x0000009a989a7220 */ /* 0x040fe20000410000 */
[----:B---3--:R-:W-:-:S03]  /*44d0*/  FMUL.FTZ R158, R152, R8 ;  /* 0x00000008989e7220 */ /* 0x008fc60000410000 */
[----:B------:R-:W-:Y:S01]  /*44e0*/  FFMA.FTZ R157, R9, R157, R154 ;  /* 0x0000009d099d7223 */ /* 0x000fe2000001009a */
[----:B------:R-:W-:Y:S01]  /*44f0*/  @P3 FADD.FTZ R156, R156, R159 ;  /* 0x0000009f9c9c3221 */ /* 0x000fe20000010000 */
[----:B------:R-:W-:Y:S01]  /*4500*/  FMUL.FTZ R154, R73, R39 ;  /* 0x00000027499a7220 */ /* 0x000fe20000410000 */
[CC--:B----4-:R-:W-:Y:S01]  /*4510*/  FFMA.FTZ R161, R9.reuse, R11.reuse, R158 ;  /* 0x0000000b09a17223 */ /* 0x0d0fe2000001009e */
[----:B------:R-:W-:Y:S01]  /*4520*/  FMUL.FTZ R11, R152, R11 ;  /* 0x0000000b980b7220 */ /* 0x000fe20000410000 */
[----:B------:R-:W-:Y:S01]  /*4530*/  @P3 FADD.FTZ R10, R10, R157 ;  /* 0x0000009d0a0a3221 */ /* 0x000fe20000010000 */
[----:B------:R-:W-:Y:S01]  /*4540*/  FADD.FTZ R171, -R154, R171 ;  /* 0x000000ab9aab7221 */ /* 0x000fe20000010100 */
[----:B------:R-:W-:Y:S01]  /*4550*/  SHFL.UP PT, R156, R156, 0x1, RZ ;  /* 0x042000009c9c7989 */ /* 0x000fe200000e00ff */
[----:B------:R-:W-:Y:S01]  /*4560*/  FSEL R161, R152, R161, !P3 ;  /* 0x000000a198a17208 */ /* 0x000fe20005800000 */
[----:B------:R-:W-:Y:S01]  /*4570*/  @P3 FFMA.FTZ R9, R9, R8, -R11 ;  /* 0x0000000809093223 */ /* 0x000fe2000001080b */
[----:B------:R-:W-:Y:S01]  /*4580*/  FMUL.FTZ R152, R73, R38 ;  /* 0x0000002649987220 */ /* 0x000fe20000410000 */
[----:B------:R-:W-:Y:S01]  /*4590*/  SHFL.UP PT, R10, R10, 0x1, RZ ;  /* 0x042000000a0a7989 */ /* 0x000fe200000e00ff */
[----:B------:R-:W-:-:S02]  /*45a0*/  FMUL.FTZ R8, R116, -R171 ;  /* 0x800000ab74087220 */ /* 0x000fc40000410000 */
[----:B------:R-:W-:Y:S01]  /*45b0*/  FADD.FTZ R169, R152, R169 ;  /* 0x000000a998a97221 */ /* 0x000fe20000010000 */
[----:B------:R-:W0:Y:S03]  /*45c0*/  SHFL.UP PT, R161, R161, 0x1, RZ ;  /* 0x04200000a1a17989 */ /* 0x000e2600000e00ff */
[-C--:B------:R-:W-:Y:S01]  /*45d0*/  FMUL.FTZ R11, R116, -R169.reuse ;  /* 0x800000a9740b7220 */ /* 0x080fe20000410000 */
[----:B------:R-:W1:Y:S01]  /*45e0*/  SHFL.UP PT, R9, R9, 0x1, RZ ;  /* 0x0420000009097989 */ /* 0x000e6200000e00ff */
[C---:B------:R-:W-:Y:S02]  /*45f0*/  FFMA.FTZ R169, R114.reuse, R169, -R8 ;  /* 0x000000a972a97223 */ /* 0x040fe40000010808 */
[----:B------:R-:W-:Y:S02]  /*4600*/  FFMA.FTZ R158, R114, R171, R11 ;  /* 0x000000ab729e7223 */ /* 0x000fe4000001000b */
[----:B------:R-:W-:-:S02]  /*4610*/  FADD.FTZ R169, R40, R169 ;  /* 0x000000a928a97221 */ /* 0x000fc40000010000 */
[----:B------:R-:W-:Y:S01]  /*4620*/  FADD.FTZ R157, -R41, R158 ;  /* 0x0000009e299d7221 */ /* 0x000fe20000010100 */
[----:B------:R-:W-:-:S03]  /*4630*/  FMUL.FTZ R158, R75, R38 ;  /* 0x000000264b9e7220 */ /* 0x000fc60000410000 */
[----:B------:R-:W-:-:S04]  /*4640*/  FMUL.FTZ R11, R112, -R157 ;  /* 0x8000009d700b7220 */ /* 0x000fc80000410000 */
[-C--:B------:R-:W-:Y:S01]  /*4650*/  FFMA.FTZ R159, R110, R169.reuse, -R11 ;  /* 0x000000a96e9f7223 */ /* 0x080fe2000001080b */
[----:B------:R-:W-:-:S03]  /*4660*/  FMUL.FTZ R169, R112, -R169 ;  /* 0x800000a970a97220 */ /* 0x000fc60000410000 */
[----:B------:R-:W-:Y:S01]  /*4670*/  FADD.FTZ R159, R158, R159 ;  /* 0x0000009f9e9f7221 */ /* 0x000fe20000010000 */
[C---:B0-----:R-:W-:Y:S01]  /*4680*/  FMUL.FTZ R8, R161.reuse, R164 ;  /* 0x000000a4a1087220 */ /* 0x041fe20000410000 */
[-C--:B------:R-:W-:Y:S01]  /*4690*/  FMUL.FTZ R161, R161, R162.reuse ;  /* 0x000000a2a1a17220 */ /* 0x080fe20000410000 */
[----:B------:R-:W-:Y:S02]  /*46a0*/  FFMA.FTZ R169, R110, R157, R169 ;  /* 0x0000009d6ea97223 */ /* 0x000fe400000100a9 */
[C---:B-1----:R-:W-:Y:S01]  /*46b0*/  FFMA.FTZ R11, R9.reuse, R162, -R8 ;  /* 0x000000a2090b7223 */ /* 0x042fe20000010808 */
[----:B------:R-:W-:Y:S01]  /*46c0*/  FFMA.FTZ R161, R9, R164, R161 ;  /* 0x000000a409a17223 */ /* 0x000fe200000100a1 */
[----:B------:R-:W-:Y:S01]  /*46d0*/  LOP3.LUT R8, R57, 0x1f, RZ, 0xc0, !PT ;  /* 0x0000001f39087812 */ /* 0x000fe200078ec0ff */
[----:B--2---:R-:W-:Y:S01]  /*46e0*/  FMUL.FTZ R9, R124, R13 ;  /* 0x0000000d7c097220 */ /* 0x004fe20000410000 */
[----:B------:R-:W-:Y:S01]  /*46f0*/  @P2 FADD.FTZ R162, R156, R11 ;  /* 0x0000000b9ca22221 */ /* 0x000fe20000010000 */
[----:B------:R-:W-:Y:S01]  /*4700*/  FMUL.FTZ R156, R75, R39 ;  /* 0x000000274b9c7220 */ /* 0x000fe20000410000 */
[----:B------:R-:W-:Y:S01]  /*4710*/  @P2 FADD.FTZ R164, R10, R161 ;  /* 0x000000a10aa42221 */ /* 0x000fe20000010000 */
[-C--:B------:R-:W-:Y:S01]  /*4720*/  FMUL.FTZ R11, R124, -R12.reuse ;  /* 0x8000000c7c0b7220 */ /* 0x080fe20000410000 */
[----:B------:R-:W-:Y:S01]  /*4730*/  ISETP.NE.AND P6, PT, R8, 0x1f, PT ;  /* 0x0000001f0800780c */ /* 0x000fe20003fc5270 */
[----:B------:R-:W-:Y:S01]  /*4740*/  FADD.FTZ R169, -R156, R169 ;  /* 0x000000a99ca97221 */ /* 0x000fe20000010100 */
[----:B------:R-:W-:Y:S01]  /*4750*/  ISETP.GT.U32.AND P2, PT, R8, 0x1d, PT ;  /* 0x0000001d0800780c */ /* 0x000fe20003f44070 */
[----:B------:R-:W-:Y:S01]  /*4760*/  FFMA.FTZ R9, R122, R12, -R9 ;  /* 0x0000000c7a097223 */ /* 0x000fe20000010809 */
[----:B------:R-:W-:Y:S01]  /*4770*/  ISETP.GT.U32.AND P3, PT, R8, 0x1b, PT ;  /* 0x0000001b0800780c */ /* 0x000fe20003f64070 */
[----:B------:R-:W-:Y:S01]  /*4780*/  FMUL.FTZ R157, R108, -R169 ;  /* 0x800000a96c9d7220 */ /* 0x000fe20000410000 */
[----:B------:R-:W-:Y:S01]  /*4790*/  ISETP.GT.U32.AND P4, PT, R8, 0x17, PT ;  /* 0x000000170800780c */ /* 0x000fe20003f84070 */
[----:B------:R-:W-:Y:S01]  /*47a0*/  FFMA.FTZ R11, R122, -R13, R11 ;  /* 0x8000000d7a0b7223 */ /* 0x000fe2000001000b */
[----:B------:R-:W-:Y:S01]  /*47b0*/  ISETP.GT.U32.AND P5, PT, R8, 0xf, PT ;  /* 0x0000000f0800780c */ /* 0x000fe20003fa4070 */
[-C--:B------:R-:W-:Y:S01]  /*47c0*/  FMUL.FTZ R8, R108, -R159.reuse ;  /* 0x8000009f6c087220 */ /* 0x080fe20000410000 */
[----:B------:R-:W-:Y:S01]  /*47d0*/  FFMA.FTZ R10, R106, R159, -R157 ;  /* 0x0000009f6a0a7223 */ /* 0x000fe2000001089d */
[----:B------:R-:W-:Y:S01]  /*47e0*/  FMUL.FTZ R159, R76, R39 ;  /* 0x000000274c9f7220 */ /* 0x000fe20000410000 */
[----:B------:R-:W-:Y:S01]  /*47f0*/  FMUL.FTZ R161, R120, -R11 ;  /* 0x8000000b78a17220 */ /* 0x000fe20000410000 */
[----:B------:R-:W-:Y:S01]  /*4800*/  FFMA.FTZ R160, R106, R169, R8 ;  /* 0x000000a96aa07223 */ /* 0x000fe20000010008 */
[-C--:B------:R-:W-:Y:S01]  /*4810*/  FMUL.FTZ R8, R120, -R9.reuse ;  /* 0x8000000978087220 */ /* 0x080fe20000410000 */
[-C--:B------:R-:W-:Y:S01]  /*4820*/  FMUL.FTZ R157, R76, R38.reuse ;  /* 0x000000264c9d7220 */ /* 0x080fe20000410000 */
[C---:B------:R-:W-:Y:S01]  /*4830*/  FFMA.FTZ R161, R118.reuse, R9, -R161 ;  /* 0x0000000976a17223 */ /* 0x040fe200000108a1 */
[----:B------:R-:W-:Y:S01]  /*4840*/  FADD.FTZ R169, -R159, R160 ;  /* 0x000000a09fa97221 */ /* 0x000fe20000010100 */
[----:B------:R-:W-:Y:S01]  /*4850*/  FFMA.FTZ R11, R118, R11, R8 ;  /* 0x0000000b760b7223 */ /* 0x000fe20000010008 */
[----:B------:R-:W-:Y:S01]  /*4860*/  FADD.FTZ R163, R157, R10 ;  /* 0x0000000a9da37221 */ /* 0x000fe20000010000 */
[----:B------:R-:W-:Y:S01]  /*4870*/  FMUL.FTZ R8, R116, -R161 ;  /* 0x800000a174087220 */ /* 0x000fe20000410000 */
[----:B------:R-:W-:Y:S01]  /*4880*/  FMUL.FTZ R171, R104, -R169 ;  /* 0x800000a968ab7220 */ /* 0x000fe20000410000 */
[----:B------:R-:W-:Y:S01]  /*4890*/  FMUL.FTZ R9, R116, -R11 ;  /* 0x8000000b74097220 */ /* 0x000fe20000410000 */
[----:B------:R-:W-:Y:S01]  /*48a0*/  FMUL.FTZ R10, R104, -R163 ;  /* 0x800000a3680a7220 */ /* 0x000fe20000410000 */
[C---:B------:R-:W-:Y:S01]  /*48b0*/  FMUL.FTZ R160, R77.reuse, R39 ;  /* 0x000000274da07220 */ /* 0x040fe20000410000 */
[----:B------:R-:W-:Y:S01]  /*48c0*/  FFMA.FTZ R172, R102, R163, -R171 ;  /* 0x000000a366ac7223 */ /* 0x000fe200000108ab */
[C---:B------:R-:W-:Y:S01]  /*48d0*/  FFMA.FTZ R161, R114.reuse, R161, -R9 ;  /* 0x000000a172a17223 */ /* 0x040fe20000010809 */
[----:B------:R-:W-:Y:S01]  /*48e0*/  FFMA.FTZ R163, R114, R11, R8 ;  /* 0x0000000b72a37223 */ /* 0x000fe20000010008 */
[----:B------:R-:W-:Y:S01]  /*48f0*/  FFMA.FTZ R171, R102, R169, R10 ;  /* 0x000000a966ab7223 */ /* 0x000fe2000001000a */
[----:B------:R-:W-:Y:S01]  /*4900*/  HFMA2.MMA R9, -RZ, RZ, 0, 0 ;  /* 0x00000000ff097435 */ /* 0x000fe200000001ff */
[C---:B------:R-:W-:Y:S01]  /*4910*/  FMUL.FTZ R170, R112.reuse, -R161 ;  /* 0x800000a170aa7220 */ /* 0x040fe20000410000 */
[-C--:B------:R-:W-:Y:S01]  /*4920*/  FMUL.FTZ R169, R112, -R163.reuse ;  /* 0x800000a370a97220 */ /* 0x080fe20000410000 */
[----:B------:R-:W-:Y:S01]  /*4930*/  FADD.FTZ R175, -R160, R171 ;  /* 0x000000aba0af7221 */ /* 0x000fe20000010100 */
[----:B------:R-:W-:Y:S01]  /*4940*/  MOV R8, 0x3f800000 ;  /* 0x3f80000000087802 */ /* 0x000fe20000000f00 */
[C---:B------:R-:W-:Y:S01]  /*4950*/  FFMA.FTZ R163, R110.reuse, R163, R170 ;  /* 0x000000a36ea37223 */ /* 0x040fe200000100aa */
[----:B------:R-:W-:Y:S01]  /*4960*/  FFMA.FTZ R169, R110, R161, -R169 ;  /* 0x000000a16ea97223 */ /* 0x000fe200000108a9 */
[----:B------:R-:W-:Y:S01]  /*4970*/  FMUL.FTZ R161, R77, R38 ;  /* 0x000000264da17220 */ /* 0x000fe20000410000 */
[----:B------:R-:W-:Y:S01]  /*4980*/  CS2R R10, SRZ ;  /* 0x00000000000a7805 */ /* 0x000fe2000001ff00 */
[C---:B------:R-:W-:Y:S01]  /*4990*/  FMUL.FTZ R171, R108.reuse, -R163 ;  /* 0x800000a36cab7220 */ /* 0x040fe20000410000 */
[----:B------:R-:W-:Y:S01]  /*49a0*/  FMUL.FTZ R170, R108, -R169 ;  /* 0x800000a96caa7220 */ /* 0x000fe20000410000 */
[----:B------:R-:W-:Y:S01]  /*49b0*/  FADD.FTZ R173, R161, R172 ;  /* 0x000000aca1ad7221 */ /* 0x000fe20000010000 */
[----:B------:R-:W-:Y:S01]  /*49c0*/  FMUL.FTZ R177, R100, -R175 ;  /* 0x800000af64b17220 */ /* 0x000fe20000410000 */
[C---:B------:R-:W-:Y:S01]  /*49d0*/  FFMA.FTZ R171, R106.reuse, R169, -R171 ;  /* 0x000000a96aab7223 */ /* 0x040fe200000108ab */
[----:B------:R-:W-:Y:S01]  /*49e0*/  FFMA.FTZ R169, R106, R163, R170 ;  /* 0x000000a36aa97223 */ /* 0x000fe200000100aa */
[C---:B------:R-:W-:Y:S01]  /*49f0*/  FMUL.FTZ R163, R3.reuse, R162 ;  /* 0x000000a203a37220 */ /* 0x040fe20000410000 */
[-C--:B------:R-:W-:Y:S01]  /*4a00*/  FMUL.FTZ R3, R3, R164.reuse ;  /* 0x000000a403037220 */ /* 0x080fe20000410000 */
[----:B------:R0:W1:Y:S01]  /*4a10*/  @!P0 LDS.128 R8, [R168+0x21b0] ;  /* 0x0021b000a8088984 */ /* 0x0000620000000c00 */
[-C--:B------:R-:W-:Y:S01]  /*4a20*/  FMUL.FTZ R172, R100, -R173.reuse ;  /* 0x800000ad64ac7220 */ /* 0x080fe20000410000 */
[C---:B------:R-:W-:Y:S01]  /*4a30*/  FFMA.FTZ R164, R2.reuse, R164, R163 ;  /* 0x000000a402a47223 */ /* 0x040fe200000100a3 */
[----:B------:R-:W-:Y:S01]  /*4a40*/  FFMA.FTZ R2, R2, R162, -R3 ;  /* 0x000000a202027223 */ /* 0x000fe20000010803 */
[----:B------:R-:W-:Y:S01]  /*4a50*/  FFMA.FTZ R177, R98, R173, -R177 ;  /* 0x000000ad62b17223 */ /* 0x000fe200000108b1 */
[C---:B------:R-:W-:Y:S01]  /*4a60*/  FMUL.FTZ R173, R104.reuse, -R171 ;  /* 0x800000ab68ad7220 */ /* 0x040fe20000410000 */
[----:B------:R-:W-:Y:S01]  /*4a70*/  FADD.FTZ R3, R147, R164 ;  /* 0x000000a493037221 */ /* 0x000fe20000010000 */
[----:B------:R-:W-:Y:S01]  /*4a80*/  FADD.FTZ R170, R145, R2 ;  /* 0x0000000291aa7221 */ /* 0x000fe20000010000 */
[-C--:B0-----:R-:W-:Y:S01]  /*4a90*/  FMUL.FTZ R168, R104, -R169.reuse ;  /* 0x800000a968a87220 */ /* 0x081fe20000410000 */
[----:B------:R-:W-:Y:S01]  /*4aa0*/  FFMA.FTZ R173, R102, R169, R173 ;  /* 0x000000a966ad7223 */ /* 0x000fe200000100ad */
[----:B------:R-:W-:Y:S01]  /*4ab0*/  FMUL.FTZ R145, R100, R3 ;  /* 0x0000000364917220 */ /* 0x000fe20000410000 */
[----:B------:R-:W-:Y:S01]  /*4ac0*/  FFMA.FTZ R172, R98, R175, R172 ;  /* 0x000000af62ac7223 */ /* 0x000fe200000100ac */
[----:B------:R-:W-:Y:S01]  /*4ad0*/  FFMA.FTZ R171, R102, R171, -R168 ;  /* 0x000000ab66ab7223 */ /* 0x000fe200000108a8 */
[-C--:B------:R-:W-:Y:S01]  /*4ae0*/  FMUL.FTZ R168, R100, R170.reuse ;  /* 0x000000aa64a87220 */ /* 0x080fe20000410000 */
[----:B------:R-:W-:Y:S01]  /*4af0*/  FFMA.FTZ R164, R98, R170, -R145 ;  /* 0x000000aa62a47223 */ /* 0x000fe20000010891 */
[C---:B------:R-:W-:Y:S01]  /*4b00*/  FMUL.FTZ R147, R100.reuse, -R173 ;  /* 0x800000ad64937220 */ /* 0x040fe20000410000 */
[----:B------:R-:W-:Y:S01]  /*4b10*/  FMUL.FTZ R162, R100, -R171 ;  /* 0x800000ab64a27220 */ /* 0x000fe20000410000 */
[C---:B------:R-:W-:Y:S01]  /*4b20*/  FMUL.FTZ R2, R0.reuse, R38 ;  /* 0x0000002600027220 */ /* 0x040fe20000410000 */
[----:B------:R-:W-:Y:S01]  /*4b30*/  FMUL.FTZ R145, R0, R39 ;  /* 0x0000002700917220 */ /* 0x000fe20000410000 */
[C---:B------:R-:W-:Y:S01]  /*4b40*/  FFMA.FTZ R39, R98.reuse, R3, R168 ;  /* 0x0000000362277223 */ /* 0x040fe200000100a8 */
[----:B------:R-:W-:Y:S01]  /*4b50*/  FFMA.FTZ R174, R99, R128, R164 ;  /* 0x0000008063ae7223 */ /* 0x000fe200000100a4 */
[C---:B------:R-:W-:Y:S01]  /*4b60*/  FFMA.FTZ R147, R98.reuse, R171, -R147 ;  /* 0x000000ab62937223 */ /* 0x040fe20000010893 */
[----:B------:R-:W-:Y:S01]  /*4b70*/  FFMA.FTZ R162, R98, R173, R162 ;  /* 0x000000ad62a27223 */ /* 0x000fe200000100a2 */
[----:B------:R-:W-:Y:S01]  /*4b80*/  FADD.FTZ R164, R2, R177 ;  /* 0x000000b102a47221 */ /* 0x000fe20000010000 */
[----:B------:R-:W-:Y:S01]  /*4b90*/  FADD.FTZ R163, -R145, R172 ;  /* 0x000000ac91a37221 */ /* 0x000fe20000010100 */
[----:B------:R-:W-:Y:S01]  /*4ba0*/  FFMA.FTZ R172, R99, R126, R39 ;  /* 0x0000007e63ac7223 */ /* 0x000fe20000010027 */
[----:B------:R0:W2:Y:S04]  /*4bb0*/  SHFL.DOWN PT, R169, R147, 0x1, 0x1f ;  /* 0x08201f0093a97f89 */ /* 0x0000a800000e0000 */
[----:B------:R0:W3:Y:S04]  /*4bc0*/  SHFL.DOWN PT, R171, R162, 0x1, 0x1f ;  /* 0x08201f00a2ab7f89 */ /* 0x0000e800000e0000 */
[----:B------:R0:W4:Y:S04]  /*4bd0*/  SHFL.DOWN PT, R39, R164, 0x1, 0x1f ;  /* 0x08201f00a4277f89 */ /* 0x00012800000e0000 */
[----:B------:R0:W0:Y:S01]  /*4be0*/  SHFL.DOWN PT, R173, R163, 0x1, 0x1f ;  /* 0x08201f00a3ad7f89 */ /* 0x00002200000e0000 */
        /* <DEDUP_REMOVED lines=12> */
.L_x_17136:
[----:B------:R-:W-:Y:S05]  /*4cb0*/  BSYNC B0 ;  /* 0x0000000000007941 */ /* 0x000fea0003800000 */
.L_x_17135:
[C---:B----4-:R-:W-:Y:S01]  /*4cc0*/  FMUL.FTZ R39, R104.reuse, R172 ;  /* 0x000000ac68277220 */ /* 0x050fe20000410000 */
[-C--:B--2---:R-:W-:Y:S01]  /*4cd0*/  FMUL.FTZ R169, R104, R174.reuse ;  /* 0x000000ae68a97220 */ /* 0x084fe20000410000 */
[----:B---3--:R2:W3:Y:S01]  /*4ce0*/  SHFL.DOWN PT, R171, R147, 0x2, 0x1f ;  /* 0x08401f0093ab7f89 */ /* 0x0084e200000e0000 */
[----:B------:R-:W-:Y:S01]  /*4cf0*/  BSSY B0, `(.L_x_17137) ;  /* 0x0000012000007945 */ /* 0x000fe20003800000 */
[C---:B------:R-:W-:Y:S01]  /*4d00*/  FFMA.FTZ R38, R102.reuse, R174, -R39 ;  /* 0x000000ae66267223 */ /* 0x040fe20000010827 */
[----:B------:R-:W-:Y:S01]  /*4d10*/  FFMA.FTZ R169, R102, R172, R169 ;  /* 0x000000ac66a97223 */ /* 0x000fe200000100a9 */
[----:B0-----:R2:W0:Y:S04]  /*4d20*/  SHFL.DOWN PT, R173, R162, 0x2, 0x1f ;  /* 0x08401f00a2ad7f89 */ /* 0x00142800000e0000 */
[----:B------:R2:W4:Y:S04]  /*4d30*/  SHFL.DOWN PT, R175, R164, 0x2, 0x1f ;  /* 0x08401f00a4af7f89 */ /* 0x00052800000e0000 */
[----:B------:R2:W0:Y:S01]  /*4d40*/  SHFL.DOWN PT, R177, R163, 0x2, 0x1f ;  /* 0x08401f00a3b17f89 */ /* 0x00042200000e0000 */
[----:B------:R-:W-:Y:S05]  /*4d50*/  @P2 BRA `(.L_x_17138) ;  /* 0x00000000002c2947 */ /* 0x000fea0003800000 */
[C---:B0-----:R-:W-:Y:S01]  /*4d60*/  FMUL.FTZ R126, R162.reuse, R173 ;  /* 0x000000ada27e7220 */ /* 0x041fe20000410000 */
[C---:B------:R-:W-:Y:S01]  /*4d70*/  FMUL.FTZ R128, R162.reuse, R177 ;  /* 0x000000b1a2807220 */ /* 0x040fe20000410000 */
        /* <DEDUP_REMOVED lines=9> */
.L_x_17138:
[----:B------:R-:W-:Y:S05]  /*4e10*/  BSYNC B0 ;  /* 0x0000000000007941 */ /* 0x000fea0003800000 */
.L_x_17137:
[----:B------:R-:W-:Y:S01]  /*4e20*/  FFMA.FTZ R176, R105, R130, R38 ;  /* 0x0000008269b07223 */ /* 0x000fe20000010026 */
[----:B------:R-:W-:Y:S01]  /*4e30*/  FMUL.FTZ R128, R101, R56 ;  /* 0x0000003865807220 */ /* 0x000fe20000410000 */
[----:B------:R-:W-:Y:S01]  /*4e40*/  FFMA.FTZ R178, R105, R132, R169 ;  /* 0x0000008469b27223 */ /* 0x000fe200000100a9 */
[----:B------:R-:W-:Y:S01]  /*4e50*/  FFMA.FTZ R126, R0, R170, RZ ;  /* 0x000000aa007e7223 */ /* 0x000fe200000100ff */
[----:B------:R-:W-:Y:S01]  /*4e60*/  FMUL.FTZ R169, R108, R176 ;  /* 0x000000b06ca97220 */ /* 0x000fe20000410000 */
[-C--:B------:R-:W-:Y:S01]  /*4e70*/  FFMA.FTZ R38, R103, -R128.reuse, R170 ;  /* 0x8000008067267223 */ /* 0x080fe200000100aa */
[----:B------:R-:W-:Y:S01]  /*4e80*/  FFMA.FTZ R39, R96, -R128, R3 ;  /* 0x8000008060277223 */ /* 0x000fe20000010003 */
[----:B------:R-:W-:Y:S01]  /*4e90*/  FFMA.FTZ R128, R0, -R3, RZ ;  /* 0x8000000300807223 */ /* 0x000fe200000100ff */
[----:B------:R-:W-:Y:S01]  /*4ea0*/  FMUL.FTZ R132, R99, R48 ;  /* 0x0000003063847220 */ /* 0x000fe20000410000 */
[-C--:B------:R-:W-:Y:S01]  /*4eb0*/  FMUL.FTZ R3, R108, R178.reuse ;  /* 0x000000b26c037220 */ /* 0x080fe20000410000 */
[C---:B------:R-:W-:Y:S01]  /*4ec0*/  FFMA.FTZ R169, R106.reuse, R178, R169 ;  /* 0x000000b26aa97223 */ /* 0x040fe200000100a9 */
[----:B---3--:R-:W-:Y:S01]  /*4ed0*/  FFMA.FTZ R171, R77, R174, R126 ;  /* 0x000000ae4dab7223 */ /* 0x008fe2000001007e */
[----:B------:R-:W-:Y:S01]  /*4ee0*/  FFMA.FTZ R126, R107, -R132, R174 ;  /* 0x800000846b7e7223 */ /* 0x000fe200000100ae */
[----:B------:R-:W-:Y:S01]  /*4ef0*/  FFMA.FTZ R130, R106, R176, -R3 ;  /* 0x000000b06a827223 */ /* 0x000fe20000010803 */
[----:B------:R-:W-:Y:S01]  /*4f00*/  FFMA.FTZ R174, R121, R134, R169 ;  /* 0x0000008679ae7223 */ /* 0x000fe200000100a9 */
[----:B----4-:R3:W4:Y:S01]  /*4f10*/  SHFL.DOWN PT, R175, R162, 0x4, 0x1f ;  /* 0x08801f00a2af7f89 */ /* 0x01072200000e0000 */
[----:B------:R-:W-:Y:S01]  /*4f20*/  BSSY B0, `(.L_x_17139) ;  /* 0x0000013000007945 */ /* 0x000fe20003800000 */
[----:B0-----:R-:W-:Y:S01]  /*4f30*/  FFMA.FTZ R173, R77, -R172, R128 ;  /* 0x800000ac4dad7223 */ /* 0x001fe20000010080 */
[----:B------:R-:W-:Y:S01]  /*4f40*/  FFMA.FTZ R128, R97, -R132, R172 ;  /* 0x8000008461807223 */ /* 0x000fe200000100ac */
[----:B------:R3:W0:Y:S01]  /*4f50*/  SHFL.DOWN PT, R169, R147, 0x4, 0x1f ;  /* 0x08801f0093a97f89 */ /* 0x00062200000e0000 */
[----:B------:R-:W-:-:S03]  /*4f60*/  FFMA.FTZ R172, R121, R136, R130 ;  /* 0x0000008879ac7223 */ /* 0x000fc60000010082 */
[----:B------:R3:W0:Y:S04]  /*4f70*/  SHFL.DOWN PT, R3, R164, 0x4, 0x1f ;  /* 0x08801f00a4037f89 */ /* 0x00062800000e0000 */
[----:B------:R3:W0:Y:S01]  /*4f80*/  SHFL.DOWN PT, R177, R163, 0x4, 0x1f ;  /* 0x08801f00a3b17f89 */ /* 0x00062200000e0000 */
[----:B------:R-:W-:Y:S05]  /*4f90*/  @P3 BRA `(.L_x_17140) ;  /* 0x00000000002c3947 */ /* 0x000fea0003800000 */
[C---:B----4-:R-:W-:Y:S01]  /*4fa0*/  FMUL.FTZ R130, R162.reuse, R175 ;  /* 0x000000afa2827220 */ /* 0x050fe20000410000 */
        /* <DEDUP_REMOVED lines=10> */
.L_x_17140:
[----:B------:R-:W-:Y:S05]  /*5050*/  BSYNC B0 ;  /* 0x0000000000007941 */ /* 0x000fea0003800000 */
.L_x_17139:
[C---:B0-----:R-:W-:Y:S01]  /*5060*/  FMUL.FTZ R169, R112.reuse, R172 ;  /* 0x000000ac70a97220 */ /* 0x041fe20000410000 */
[----:B------:R-:W-:Y:S01]  /*5070*/  FMUL.FTZ R132, R105, R54 ;  /* 0x0000003669847220 */ /* 0x000fe20000410000 */
[----:B------:R-:W-:Y:S01]  /*5080*/  FMUL.FTZ R3, R112, R174 ;  /* 0x000000ae70037220 */ /* 0x000fe20000410000 */
[----:B------:R-:W-:Y:S01]  /*5090*/  FFMA.FTZ R170, R76, -R178, R173 ;  /* 0x800000b24caa7223 */ /* 0x000fe200000100ad */
[----:B------:R-:W-:Y:S01]  /*50a0*/  FFMA.FTZ R169, R110, R174, R169 ;  /* 0x000000ae6ea97223 */ /* 0x000fe200000100a9 */
[-C--:B------:R-:W-:Y:S01]  /*50b0*/  FFMA.FTZ R130, R113, -R132.reuse, R176 ;  /* 0x8000008471827223 */ /* 0x080fe200000100b0 */
[----:B------:R-:W-:Y:S01]  /*50c0*/  FFMA.FTZ R132, R115, -R132, R178 ;  /* 0x8000008473847223 */ /* 0x000fe200000100b2 */
[----:B------:R-:W-:Y:S01]  /*50d0*/  FFMA.FTZ R168, R76, R176, R171 ;  /* 0x000000b04ca87223 */ /* 0x000fe200000100ab */
[----:B------:R-:W-:Y:S01]  /*50e0*/  FFMA.FTZ R134, R110, R172, -R3 ;  /* 0x000000ac6e867223 */ /* 0x000fe20000010803 */
[C---:B------:R-:W-:Y:S01]  /*50f0*/  FFMA.FTZ R178, R127.reuse, R140, R169 ;  /* 0x0000008c7fb27223 */ /* 0x040fe200000100a9 */
[----:B------:R0:W0:Y:S01]  /*5100*/  SHFL.DOWN PT, R171, R162, 0x8, 0x1f ;  /* 0x09001f00a2ab7f89 */ /* 0x00002200000e0000 */
[----:B------:R-:W-:Y:S01]  /*5110*/  BSSY B0, `(.L_x_17141) ;  /* 0x0000011000007945 */ /* 0x000fe20003800000 */
[----:B------:R-:W-:-:S02]  /*5120*/  FFMA.FTZ R176, R127, R138, R134 ;  /* 0x0000008a7fb07223 */ /* 0x000fc40000010086 */
[----:B------:R0:W0:Y:S04]  /*5130*/  SHFL.DOWN PT, R169, R147, 0x8, 0x1f ;  /* 0x09001f0093a97f89 */ /* 0x00002800000e0000 */
[----:B------:R0:W0:Y:S04]  /*5140*/  SHFL.DOWN PT, R3, R164, 0x8, 0x1f ;  /* 0x09001f00a4037f89 */ /* 0x00002800000e0000 */
        /* <DEDUP_REMOVED lines=13> */
.L_x_17142:
[----:B------:R-:W-:Y:S05]  /*5220*/  BSYNC B0 ;  /* 0x0000000000007941 */ /* 0x000fea0003800000 */
.L_x_17141:
[C---:B0-----:R-:W-:Y:S01]  /*5230*/  FMUL.FTZ R169, R116.reuse, R176 ;  /* 0x000000b074a97220 */ /* 0x041fe20000410000 */
[----:B------:R-:W-:Y:S01]  /*5240*/  FMUL.FTZ R3, R116, R178 ;  /* 0x000000b274037220 */ /* 0x000fe20000410000 */
[----:B------:R-:W-:Y:S01]  /*5250*/  FMUL.FTZ R136, R121, R46 ;  /* 0x0000002e79887220 */ /* 0x000fe20000410000 */
[----:B----4-:R0:W4:Y:S01]  /*5260*/  SHFL.DOWN PT, R175, R162, 0x10, 0x1f ;  /* 0x0a001f00a2af7f89 */ /* 0x01012200000e0000 */
[C---:B------:R-:W-:Y:S01]  /*5270*/  FFMA.FTZ R169, R114.reuse, R178, R169 ;  /* 0x000000b272a97223 */ /* 0x040fe200000100a9 */
[----:B------:R-:W-:Y:S01]  /*5280*/  FFMA.FTZ R138, R114, R176, -R3 ;  /* 0x000000b0728a7223 */ /* 0x000fe20000010803 */
[----:B------:R-:W-:Y:S01]  /*5290*/  BSSY B0, `(.L_x_17143) ;  /* 0x0000016000007945 */ /* 0x000fe20003800000 */
[----:B------:R0:W0:Y:S01]  /*52a0*/  SHFL.DOWN PT, R3, R164, 0x10, 0x1f ;  /* 0x0a001f00a4037f89 */ /* 0x00002200000e0000 */
[----:B------:R-:W-:Y:S01]  /*52b0*/  FFMA.FTZ R177, R133, R142, R169 ;  /* 0x0000008e85b17223 */ /* 0x000fe200000100a9 */
[----:B------:R-:W-:Y:S01]  /*52c0*/  FFMA.FTZ R173, R75, -R174, R170 ;  /* 0x800000ae4bad7223 */ /* 0x000fe200000100aa */
[----:B------:R-:W-:Y:S01]  /*52d0*/  FFMA.FTZ R134, R117, -R136, R172 ;  /* 0x8000008875867223 */ /* 0x000fe200000100ac */
[----:B------:R0:W0:Y:S01]  /*52e0*/  SHFL.DOWN PT, R169, R147, 0x10, 0x1f ;  /* 0x0a001f0093a97f89 */ /* 0x00002200000e0000 */
[----:B------:R-:W-:Y:S01]  /*52f0*/  FFMA.FTZ R171, R75, R172, R168 ;  /* 0x000000ac4bab7223 */ /* 0x000fe200000100a8 */
[----:B------:R-:W-:Y:S01]  /*5300*/  FFMA.FTZ R136, R119, -R136, R174 ;  /* 0x8000008877887223 */ /* 0x000fe200000100ae */
[----:B------:R-:W-:Y:S01]  /*5310*/  FFMA.FTZ R170, R133, R144, R138 ;  /* 0x0000009085aa7223 */ /* 0x000fe2000001008a */
        /* <DEDUP_REMOVED lines=13> */
.L_x_17144:
[----:B------:R-:W-:Y:S05]  /*53f0*/  BSYNC B0 ;  /* 0x0000000000007941 */ /* 0x000fea0003800000 */
.L_x_17143:
[C---:B0-----:R-:W-:Y:S01]  /*5400*/  FMUL.FTZ R169, R120.reuse, R170 ;  /* 0x000000aa78a97220 */ /* 0x041fe20000410000 */
[----:B------:R-:W-:Y:S01]  /*5410*/  FMUL.FTZ R140, R127, R52 ;  /* 0x000000347f8c7220 */ /* 0x000fe20000410000 */
[-C--:B------:R-:W-:Y:S01]  /*5420*/  FMUL.FTZ R3, R120, R177.reuse ;  /* 0x000000b178037220 */ /* 0x080fe20000410000 */
[----:B------:R-:W-:Y:S01]  /*5430*/  FFMA.FTZ R144, R74, R176, R171 ;  /* 0x000000b04a907223 */ /* 0x000fe200000100ab */
[CC--:B------:R-:W-:Y:S01]  /*5440*/  FFMA.FTZ R142, R118.reuse, R177.reuse, R169 ;  /* 0x000000b1768e7223 */ /* 0x0c0fe200000100a9 */
[----:B------:R-:W-:Y:S01]  /*5450*/  FFMA.FTZ R138, R123, -R140, R176 ;  /* 0x8000008c7b8a7223 */ /* 0x000fe200000100b0 */
[----:B------:R-:W-:Y:S01]  /*5460*/  FFMA.FTZ R3, R118, R170, -R3 ;  /* 0x000000aa76037223 */ /* 0x000fe20000010803 */
[----:B------:R-:W-:Y:S01]  /*5470*/  FFMA.FTZ R168, R74, -R178, R173 ;  /* 0x800000b24aa87223 */ /* 0x000fe200000100ad */
[----:B------:R-:W-:Y:S01]  /*5480*/  FFMA.FTZ R176, R139, R146, R142 ;  /* 0x000000928bb07223 */ /* 0x000fe2000001008e */
[----:B------:R-:W-:Y:S01]  /*5490*/  FMUL.FTZ R142, R133, R44 ;  /* 0x0000002c858e7220 */ /* 0x000fe20000410000 */
[----:B------:R-:W-:Y:S01]  /*54a0*/  FFMA.FTZ R140, R125, -R140, R178 ;  /* 0x8000008c7d8c7223 */ /* 0x000fe200000100b2 */
[----:B-1----:R-:W-:Y:S01]  /*54b0*/  SHFL.IDX PT, R172, R10, RZ, 0x1f ;  /* 0x00001fff0aac7589 */ /* 0x002fe200000e0000 */
[----:B------:R-:W-:Y:S01]  /*54c0*/  FFMA.FTZ R174, R139, R14, R3 ;  /* 0x0000000e8bae7223 */ /* 0x000fe20000010003 */
[-C--:B------:R-:W-:Y:S01]  /*54d0*/  FFMA.FTZ R14, R131, -R142.reuse, R170 ;  /* 0x8000008e830e7223 */ /* 0x080fe200000100aa */
[----:B----4-:R-:W-:Y:S01]  /*54e0*/  FFMA.FTZ R175, R73, -R177, R168 ;  /* 0x800000b149af7223 */ /* 0x010fe200000100a8 */
[----:B------:R-:W-:Y:S01]  /*54f0*/  SHFL.DOWN PT, R178, R162, 0x1, 0x1f ;  /* 0x08201f00a2b27f89 */ /* 0x000fe200000e0000 */
[----:B------:R-:W-:Y:S01]  /*5500*/  FFMA.FTZ R142, R129, -R142, R177 ;  /* 0x8000008e818e7223 */ /* 0x000fe200000100b1 */
[----:B------:R-:W-:Y:S01]  /*5510*/  FMUL.FTZ R3, R124, R176 ;  /* 0x000000b07c037220 */ /* 0x000fe20000410000 */
[----:B------:R-:W-:Y:S01]  /*5520*/  FFMA.FTZ R171, R73, R170, R144 ;  /* 0x000000aa49ab7223 */ /* 0x000fe20000010090 */
[----:B------:R-:W0:Y:S01]  /*5530*/  SHFL.IDX PT, R173, R11, RZ, 0x1f ;  /* 0x00001fff0bad7589 */ /* 0x000e2200000e0000 */
[----:B------:R-:W-:Y:S01]  /*5540*/  FMUL.FTZ R146, R139, R50 ;  /* 0x000000328b927220 */ /* 0x000fe20000410000 */
[-C--:B------:R-:W-:Y:S01]  /*5550*/  FFMA.FTZ R144, R122, R174.reuse, -R3 ;  /* 0x000000ae7a907223 */ /* 0x080fe20000010803 */
[-C--:B------:R-:W-:Y:S01]  /*5560*/  FMUL.FTZ R3, R124, R174.reuse ;  /* 0x000000ae7c037220 */ /* 0x080fe20000410000 */
[----:B------:R-:W1:Y:S01]  /*5570*/  SHFL.DOWN PT, R177, R147, 0x1, 0x1f ;  /* 0x08201f0093b17f89 */ /* 0x000e6200000e0000 */
[----:B------:R-:W-:Y:S01]  /*5580*/  FFMA.FTZ R171, R72, R174, R171 ;  /* 0x000000ae48ab7223 */ /* 0x000fe200000100ab */
[----:B------:R-:W-:Y:S01]  /*5590*/  FFMA.FTZ R170, R143, R150, R144 ;  /* 0x000000968faa7223 */ /* 0x000fe20000010090 */
[----:B------:R-:W-:Y:S01]  /*55a0*/  FFMA.FTZ R150, R122, R176, R3 ;  /* 0x000000b07a967223 */ /* 0x000fe20000010003 */
[----:B------:R2:W4:Y:S01]  /*55b0*/  SHFL.IDX PT, R169, R162, RZ, 0x1f ;  /* 0x00001fffa2a97589 */ /* 0x00052200000e0000 */
[----:B------:R-:W-:Y:S01]  /*55c0*/  FFMA.FTZ R144, R135, -R146, R174 ;  /* 0x8000009287907223 */ /* 0x000fe200000100ae */
[----:B------:R-:W-:Y:S01]  /*55d0*/  FMUL.FTZ R182, R71, R170 ;  /* 0x000000aa47b67220 */ /* 0x000fe20000410000 */
[----:B------:R-:W-:Y:S01]  /*55e0*/  FFMA.FTZ R174, R143, R148, R150 ;  /* 0x000000948fae7223 */ /* 0x000fe20000010096 */
[----:B------:R-:W5:Y:S01]  /*55f0*/  SHFL.DOWN PT, R180, R163, 0x1, 0x1f ;  /* 0x08201f00a3b47f89 */ /* 0x000f6200000e0000 */
[----:B------:R-:W-:Y:S01]  /*5600*/  FFMA.FTZ R175, R72, -R176, R175 ;  /* 0x800000b048af7223 */ /* 0x000fe200000100af */
[----:B------:R-:W-:Y:S01]  /*5610*/  FADD.FTZ R150, R171, R182 ;  /* 0x000000b6ab967221 */ /* 0x000fe20000010000 */
[----:B------:R-:W-:Y:S01]  /*5620*/  ISETP.NE.AND P0, PT, R57, RZ, PT ;  /* 0x000000ff3900720c */ /* 0x000fe20003f05270 */
[----:B------:R-:W5:Y:S01]  /*5630*/  SHFL.DOWN PT, R179, R164, 0x1, 0x1f ;  /* 0x08201f00a4b37f89 */ /* 0x000f6200000e0000 */
[----:B--23--:R-:W-:Y:S01]  /*5640*/  FMUL.FTZ R162, R143, R42 ;  /* 0x0000002a8fa27220 */ /* 0x00cfe20000410000 */
[----:B------:R-:W-:Y:S01]  /*5650*/  FFMA.FTZ R146, R137, -R146, R176 ;  /* 0x8000009289927223 */ /* 0x000fe200000100b0 */
[----:B------:R-:W-:Y:S01]  /*5660*/  BSSY B0, `(.L_x_17145) ;  /* 0x00000b0000007945 */ /* 0x000fe20003800000 */
[----:B------:R2:W3:Y:S01]  /*5670*/  SHFL.IDX PT, R168, R147, RZ, 0x1f ;  /* 0x00001fff93a87589 */ /* 0x0004e200000e0000 */
[----:B------:R-:W-:-:S03]  /*5680*/  FFMA.FTZ R148, R141, -R162, R174 ;  /* 0x800000a28d947223 */ /* 0x000fc600000100ae */
[----:B------:R-:W3:Y:S01]  /*5690*/  SHFL.IDX PT, R163, R163, RZ, 0x1f ;  /* 0x00001fffa3a37589 */ /* 0x000ee200000e0000 */
[CC--:B0-----:R-:W-:Y:S01]  /*56a0*/  @P1 FMUL.FTZ R171, R178.reuse, R173.reuse ;  /* 0x000000adb2ab1220 */ /* 0x0c1fe20000410000 */
[----:B--2---:R-:W-:Y:S01]  /*56b0*/  FFMA.FTZ R147, R15, -R162, R170 ;  /* 0x800000a20f937223 */ /* 0x004fe200000100aa */
[----:B------:R-:W-:Y:S01]  /*56c0*/  FMUL.FTZ R162, R71, R174 ;  /* 0x000000ae47a27220 */ /* 0x000fe20000410000 */
[-C--:B------:R-:W-:Y:S01]  /*56d0*/  @P1 FMUL.FTZ R170, R178, R172.reuse ;  /* 0x000000acb2aa1220 */ /* 0x080fe20000410000 */
[----:B------:R-:W0:Y:S01]  /*56e0*/  SHFL.IDX PT, R164, R164, RZ, 0x1f ;  /* 0x00001fffa4a47589 */ /* 0x000e2200000e0000 */
[----:B-1----:R-:W-:Y:S01]  /*56f0*/  @P1 FFMA.FTZ R174, R177, R172, -R171 ;  /* 0x000000acb1ae1223 */ /* 0x002fe200000108ab */
[----:B------:R-:W-:Y:S01]  /*5700*/  FADD.FTZ R162, R175, -R162 ;  /* 0x800000a2afa27221 */ /* 0x000fe20000010000 */
[----:B------:R-:W-:Y:S01]  /*5710*/  @P1 FFMA.FTZ R175, R177, R173, R170 ;  /* 0x000000adb1af1223 */ /* 0x000fe200000100aa */
[C---:B----4-:R-:W-:Y:S01]  /*5720*/  FMUL.FTZ R170, R169.reuse, R10 ;  /* 0x0000000aa9aa7220 */ /* 0x050fe20000410000 */
[----:B------:R-:W-:-:S02]  /*5730*/  FMUL.FTZ R3, R169, R11 ;  /* 0x0000000ba9037220 */ /* 0x000fc40000410000 */
[----:B-----5:R-:W-:Y:S01]  /*5740*/  @P1 FADD.FTZ R173, R180, R175 ;  /* 0x000000afb4ad1221 */ /* 0x020fe20000010000 */
[----:B------:R-:W-:Y:S01]  /*5750*/  @P1 FADD.FTZ R172, R179, R174 ;  /* 0x000000aeb3ac1221 */ /* 0x000fe20000010000 */
[----:B---3--:R-:W-:Y:S02]  /*5760*/  FFMA.FTZ R170, R168, R11, R170 ;  /* 0x0000000ba8aa7223 */ /* 0x008fe400000100aa */
[-C--:B------:R-:W-:Y:S01]  /*5770*/  FMUL.FTZ R11, R173, -R13.reuse ;  /* 0x8000000dad0b7220 */ /* 0x080fe20000410000 */
[----:B------:R-:W-:Y:S01]  /*5780*/  FMUL.FTZ R174, R172, -R13 ;  /* 0x8000000dacae7220 */ /* 0x000fe20000410000 */
[----:B------:R-:W-:Y:S01]  /*5790*/  FFMA.FTZ R171, R168, R10, -R3 ;  /* 0x0000000aa8ab7223 */ /* 0x000fe20000010803 */
[-C--:B------:R-:W-:Y:S01]  /*57a0*/  FMUL.FTZ R3, R169, R9.reuse ;  /* 0x00000009a9037220 */ /* 0x080fe20000410000 */
[-C--:B------:R-:W-:Y:S01]  /*57b0*/  FFMA.FTZ R172, R172, R12.reuse, -R11 ;  /* 0x0000000cacac7223 */ /* 0x080fe2000001080b */
[----:B------:R-:W-:Y:S01]  /*57c0*/  P2R R10, PR, RZ, 0x1 ;  /* 0x00000001ff0a7803 */ /* 0x000fe20000000000 */
[----:B------:R-:W-:Y:S01]  /*57d0*/  FFMA.FTZ R174, R173, R12, R174 ;  /* 0x0000000cadae7223 */ /* 0x000fe200000100ae */
[-C--:B------:R-:W-:Y:S01]  /*57e0*/  FMUL.FTZ R10, R169, R8.reuse ;  /* 0x00000008a90a7220 */ /* 0x080fe20000410000 */
[C---:B------:R-:W-:Y:S01]  /*57f0*/  FFMA.FTZ R8, R168.reuse, R8, -R3 ;  /* 0x00000008a8087223 */ /* 0x040fe20000010803 */
[----:B------:R-:W-:Y:S01]  /*5800*/  FADD.FTZ R155, R155, R172 ;  /* 0x000000ac9b9b7221 */ /* 0x000fe20000010000 */
[----:B------:R-:W-:Y:S01]  /*5810*/  SHF.L.U32 R3, R57, 0x4, RZ ;  /* 0x0000000439037819 */ /* 0x000fe200000006ff */
[----:B------:R-:W-:Y:S01]  /*5820*/  FADD.FTZ R153, -R153, R174 ;  /* 0x000000ae99997221 */ /* 0x000fe20000010100 */
[----:B------:R-:W-:Y:S01]  /*5830*/  FFMA.FTZ R9, R168, R9, R10 ;  /* 0x00000009a8097223 */ /* 0x000fe2000001000a */
[----:B------:R-:W-:Y:S01]  /*5840*/  FADD.FTZ R11, R163, R170 ;  /* 0x000000aaa30b7221 */ /* 0x000fe20000010000 */
[----:B------:R-:W-:Y:S01]  /*5850*/  LEA.HI.SX32 R170, R3, R3, 0x1b ;  /* 0x0000000303aa7211 */ /* 0x000fe200078fdaff */
[C---:B------:R-:W-:Y:S01]  /*5860*/  FMUL.FTZ R168, R124.reuse, -R155 ;  /* 0x8000009b7ca87220 */ /* 0x040fe20000410000 */
[----:B------:R-:W-:Y:S01]  /*5870*/  FMUL.FTZ R3, R124, -R153 ;  /* 0x800000997c037220 */ /* 0x000fe20000410000 */
[----:B0-----:R-:W-:Y:S01]  /*5880*/  FADD.FTZ R10, R164, R171 ;  /* 0x000000aba40a7221 */ /* 0x001fe20000010000 */
[----:B------:R-:W-:Y:S01]  /*5890*/  @!P0 LEA R13, R70, R47, 0x4 ;  /* 0x0000002f460d8211 */ /* 0x000fe200078e20ff */
[C---:B------:R-:W-:Y:S01]  /*58a0*/  FFMA.FTZ R168, R122.reuse, R153, R168 ;  /* 0x000000997aa87223 */ /* 0x040fe200000100a8 */
[----:B------:R-:W-:Y:S01]  /*58b0*/  FFMA.FTZ R164, R122, R155, -R3 ;  /* 0x0000009b7aa47223 */ /* 0x000fe20000010803 */
[----:B------:R-:W-:Y:S01]  /*58c0*/  FMUL.FTZ R124, R153, R42 ;  /* 0x0000002a997c7220 */ /* 0x000fe20000410000 */
[----:B------:R-:W-:Y:S01]  /*58d0*/  LEA R122, R170, R47, 0x2 ;  /* 0x0000002faa7a7211 */ /* 0x000fe200078e10ff */
[----:B------:R-:W-:Y:S01]  /*58e0*/  FADD.FTZ R151, -R151, R168 ;  /* 0x000000a897977221 */ /* 0x000fe20000010100 */
[----:B------:R-:W-:Y:S01]  /*58f0*/  FADD.FTZ R149, R149, R164 ;  /* 0x000000a495957221 */ /* 0x000fe20000010000 */
[----:B------:R0:W-:Y:S01]  /*5900*/  @!P0 STS.128 [R13+0x21b0], R8 ;  /* 0x0021b0080d008388 */ /* 0x0001e20000000c00 */
[----:B------:R-:W-:Y:S01]  /*5910*/  FMUL.FTZ R177, R143, R124 ;  /* 0x0000007c8fb17220 */ /* 0x000fe20000410000 */
[C---:B------:R-:W-:Y:S01]  /*5920*/  FMUL.FTZ R3, R120.reuse, -R151 ;  /* 0x8000009778037220 */ /* 0x040fe20000410000 */
[-C--:B------:R-:W-:Y:S01]  /*5930*/  FMUL.FTZ R120, R120, -R149.reuse ;  /* 0x8000009578787220 */ /* 0x080fe20000410000 */
[-C--:B------:R-:W-:Y:S01]  /*5940*/  FMUL.FTZ R169, R149, R50.reuse ;  /* 0x0000003295a97220 */ /* 0x080fe20000410000 */
[----:B------:R-:W-:Y:S01]  /*5950*/  FMUL.FTZ R171, R151, R50 ;  /* 0x0000003297ab7220 */ /* 0x000fe20000410000 */
[C---:B------:R-:W-:Y:S01]  /*5960*/  FFMA.FTZ R3, R118.reuse, R149, -R3 ;  /* 0x0000009576037223 */ /* 0x040fe20000010803 */
[----:B------:R-:W-:Y:S01]  /*5970*/  FFMA.FTZ R163, R118, R151, R120 ;  /* 0x0000009776a37223 */ /* 0x000fe20000010078 */
[----:B------:R-:W-:Y:S01]  /*5980*/  FMUL.FTZ R12, R155, R42 ;  /* 0x0000002a9b0c7220 */ /* 0x000fe20000410000 */
[----:B------:R1:W-:Y:S01]  /*5990*/  STS [R122+0x45c], R177 ;  /* 0x00045cb17a007388 */ /* 0x0003e20000000800 */
[----:B------:R-:W-:Y:S01]  /*59a0*/  FMUL.FTZ R173, R139, R169 ;  /* 0x000000a98bad7220 */ /* 0x000fe20000410000 */
[----:B------:R-:W-:Y:S01]  /*59b0*/  FADD.FTZ R163, -R154, R163 ;  /* 0x000000a39aa37221 */ /* 0x000fe20000010100 */
[----:B------:R-:W-:-:S03]  /*59c0*/  FMUL.FTZ R175, R143, R12 ;  /* 0x0000000c8faf7220 */ /* 0x000fc60000410000 */
[----:B------:R2:W-:Y:S01]  /*59d0*/  STS [R122+0x450], R173 ;  /* 0x000450ad7a007388 */ /* 0x0005e20000000800 */
[----:B0-----:R-:W-:Y:S01]  /*59e0*/  FADD.FTZ R13, R152, R3 ;  /* 0x00000003980d7221 */ /* 0x001fe20000010000 */
[----:B------:R-:W-:Y:S01]  /*59f0*/  FMUL.FTZ R3, R116, -R163 ;  /* 0x800000a374037220 */ /* 0x000fe20000410000 */
[C---:B------:R-:W-:Y:S01]  /*5a00*/  FMUL.FTZ R8, R146.reuse, R169 ;  /* 0x000000a992087220 */ /* 0x040fe20000410000 */
[----:B------:R-:W-:Y:S01]  /*5a10*/  FMUL.FTZ R9, R146, R171 ;  /* 0x000000ab92097220 */ /* 0x000fe20000410000 */
[----:B------:R-:W-:Y:S01]  /*5a20*/  FMUL.FTZ R116, R116, -R13 ;  /* 0x8000000d74747220 */ /* 0x000fe20000410000 */
[-C--:B-1----:R-:W-:Y:S01]  /*5a30*/  FMUL.FTZ R177, R139, R171.reuse ;  /* 0x000000ab8bb17220 */ /* 0x082fe20000410000 */
[----:B------:R-:W-:Y:S01]  /*5a40*/  FFMA.FTZ R11, R144, R171, -R8 ;  /* 0x000000ab900b7223 */ /* 0x000fe20000010808 */
[C---:B------:R-:W-:Y:S01]  /*5a50*/  FFMA.FTZ R3, R114.reuse, R13, -R3 ;  /* 0x0000000d72037223 */ /* 0x040fe20000010803 */
[----:B------:R-:W-:Y:S01]  /*5a60*/  FFMA.FTZ R116, R114, R163, R116 ;  /* 0x000000a372747223 */ /* 0x000fe20000010074 */
[-C--:B------:R-:W-:Y:S01]  /*5a70*/  FMUL.FTZ R171, R163, R44.reuse ;  /* 0x0000002ca3ab7220 */ /* 0x080fe20000410000 */
[----:B------:R-:W-:Y:S01]  /*5a80*/  FFMA.FTZ R10, R144, R169, R9 ;  /* 0x000000a9900a7223 */ /* 0x000fe20000010009 */
[----:B------:R-:W-:Y:S01]  /*5a90*/  FADD.FTZ R169, R40, R3 ;  /* 0x0000000328a97221 */ /* 0x000fe20000010000 */
[----:B------:R-:W-:Y:S01]  /*5aa0*/  FADD.FTZ R41, -R41, R116 ;  /* 0x0000007429297221 */ /* 0x000fe20000010100 */
[----:B------:R-:W-:Y:S01]  /*5ab0*/  FMUL.FTZ R9, R13, R44 ;  /* 0x0000002c0d097220 */ /* 0x000fe20000410000 */
[----:B--2---:R-:W-:Y:S01]  /*5ac0*/  FMUL.FTZ R173, R142, R171 ;  /* 0x000000ab8ead7220 */ /* 0x004fe20000410000 */
[----:B------:R0:W-:Y:S01]  /*5ad0*/  STS [R122+0x458], R175 ;  /* 0x000458af7a007388 */ /* 0x0001e20000000800 */
[C---:B------:R-:W-:Y:S01]  /*5ae0*/  FMUL.FTZ R3, R112.reuse, -R41 ;  /* 0x8000002970037220 */ /* 0x040fe20000410000 */
[----:B------:R-:W-:Y:S01]  /*5af0*/  FMUL.FTZ R8, R112, -R169 ;  /* 0x800000a970087220 */ /* 0x000fe20000410000 */
[----:B------:R-:W-:Y:S01]  /*5b00*/  FFMA.FTZ R112, R14, R9, R173 ;  /* 0x000000090e707223 */ /* 0x000fe200000100ad */
[----:B------:R-:W-:Y:S01]  /*5b10*/  FMUL.FTZ R185, R133, R171 ;  /* 0x000000ab85b97220 */ /* 0x000fe20000410000 */
[C---:B------:R-:W-:Y:S01]  /*5b20*/  FFMA.FTZ R3, R110.reuse, R169, -R3 ;  /* 0x000000a96e037223 */ /* 0x040fe20000010803 */
[----:B------:R-:W-:Y:S01]  /*5b30*/  FFMA.FTZ R173, R110, R41, R8 ;  /* 0x000000296ead7223 */ /* 0x000fe20000010008 */
[----:B------:R-:W-:Y:S01]  /*5b40*/  FMUL.FTZ R179, R169, R52 ;  /* 0x00000034a9b37220 */ /* 0x000fe20000410000 */
[----:B------:R1:W-:Y:S01]  /*5b50*/  STS [R122+0x454], R177 ;  /* 0x000454b17a007388 */ /* 0x0003e20000000800 */
[-C--:B0-----:R-:W-:Y:S01]  /*5b60*/  FMUL.FTZ R175, R133, R9.reuse ;  /* 0x0000000985af7220 */ /* 0x081fe20000410000 */
[----:B------:R-:W-:Y:S01]  /*5b70*/  FMUL.FTZ R9, R142, R9 ;  /* 0x000000098e097220 */ /* 0x000fe20000410000 */
[----:B------:R-:W-:Y:S01]  /*5b80*/  FADD.FTZ R173, -R156, R173 ;  /* 0x000000ad9cad7221 */ /* 0x000fe20000010100 */
[----:B------:R-:W-:Y:S02]  /*5b90*/  STS [R122+0x44c], R185 ;  /* 0x00044cb97a007388 */ /* 0x000fe40000000800 */
[----:B------:R-:W-:Y:S01]  /*5ba0*/  FFMA.FTZ R110, R14, R171, -R9 ;  /* 0x000000ab0e6e7223 */ /* 0x000fe20000010809 */
[----:B------:R-:W-:Y:S01]  /*5bb0*/  FADD.FTZ R171, R158, R3 ;  /* 0x000000039eab7221 */ /* 0x000fe20000010000 */
[----:B------:R-:W-:Y:S01]  /*5bc0*/  FMUL.FTZ R181, R173, R46 ;  /* 0x0000002eadb57220 */ /* 0x000fe20000410000 */
[----:B------:R0:W-:Y:S01]  /*5bd0*/  STS [R122+0x448], R175 ;  /* 0x000448af7a007388 */ /* 0x0001e20000000800 */
[----:B-1----:R-:W-:Y:S01]  /*5be0*/  FMUL.FTZ R177, R41, R52 ;  /* 0x0000003429b17220 */ /* 0x002fe20000410000 */
        /* <DEDUP_REMOVED lines=10> */
[----:B0-----:R-:W-:Y:S01]  /*5c90*/  FMUL.FTZ R175, R127, R179 ;  /* 0x000000b37faf7220 */ /* 0x001fe20000410000 */
[----:B------:R-:W-:Y:S01]  /*5ca0*/  FFMA.FTZ R195, R134, R9, R3 ;  /* 0x0000000986c37223 */ /* 0x000fe20000010003 */
[C---:B------:R-:W-:Y:S01]  /*5cb0*/  FMUL.FTZ R3, R104.reuse, -R159 ;  /* 0x8000009f68037220 */ /* 0x040fe20000410000 */
[----:B------:R-:W-:Y:S01]  /*5cc0*/  FMUL.FTZ R104, R104, -R157 ;  /* 0x8000009d68687220 */ /* 0x000fe20000410000 */
[----:B------:R-:W-:Y:S01]  /*5cd0*/  FMUL.FTZ R9, R136, R9 ;  /* 0x0000000988097220 */ /* 0x000fe20000410000 */
[----:B------:R0:W-:Y:S01]  /*5ce0*/  STS [R122+0x440], R175 ;  /* 0x000440af7a007388 */ /* 0x0001e20000000800 */
[----:B------:R-:W-:Y:S01]  /*5cf0*/  FFMA.FTZ R8, R102, R157, -R3 ;  /* 0x0000009d66087223 */ /* 0x000fe20000010803 */
[-C--:B------:R-:W-:Y:S01]  /*5d00*/  FMUL.FTZ R191, R157, R54.reuse ;  /* 0x000000369dbf7220 */ /* 0x080fe20000410000 */
[-C--:B------:R-:W-:Y:S01]  /*5d10*/  FFMA.FTZ R197, R134, R181.reuse, -R9 ;  /* 0x000000b586c57223 */ /* 0x080fe20000010809 */
[----:B------:R1:W-:Y:S01]  /*5d20*/  STS [R122+0x444], R183 ;  /* 0x000444b77a007388 */ /* 0x0003e20000000800 */
[----:B------:R-:W-:Y:S01]  /*5d30*/  FADD.FTZ R161, R161, R8 ;  /* 0x00000008a1a17221 */ /* 0x000fe20000010000 */
[----:B------:R-:W-:Y:S01]  /*5d40*/  FMUL.FTZ R189, R121, R181 ;  /* 0x000000b579bd7220 */ /* 0x000fe20000410000 */
[----:B------:R-:W-:Y:S01]  /*5d50*/  FMUL.FTZ R193, R159, R54 ;  /* 0x000000369fc17220 */ /* 0x000fe20000410000 */
[----:B------:R-:W-:Y:S01]  /*5d60*/  STS [R122+0x438], R187 ;  /* 0x000438bb7a007388 */ /* 0x000fe20000000800 */
[-C--:B------:R-:W-:Y:S01]  /*5d70*/  FMUL.FTZ R9, R161, R48.reuse ;  /* 0x00000030a1097220 */ /* 0x080fe20000410000 */
[----:B0-----:R-:W-:Y:S01]  /*5d80*/  FFMA.FTZ R175, R102, R159, R104 ;  /* 0x0000009f66af7223 */ /* 0x001fe20000010068 */
[----:B------:R-:W-:Y:S01]  /*5d90*/  FMUL.FTZ R185, R105, R193 ;  /* 0x000000c169b97220 */ /* 0x000fe20000410000 */
[----:B------:R0:W-:Y:S01]  /*5da0*/  STS [R122+0x43c], R189 ;  /* 0x00043cbd7a007388 */ /* 0x0001e20000000800 */
[----:B------:R-:W-:Y:S01]  /*5db0*/  SHF.L.U32 R102, R111, 0x9, RZ ;  /* 0x000000096f667819 */ /* 0x000fe200000006ff */
[----:B------:R-:W-:Y:S01]  /*5dc0*/  FADD.FTZ R175, -R160, R175 ;  /* 0x000000afa0af7221 */ /* 0x000fe20000010100 */
[----:B-1----:R-:W-:Y:S01]  /*5dd0*/  FMUL.FTZ R183, R105, R191 ;  /* 0x000000bf69b77220 */ /* 0x002fe20000410000 */
[----:B------:R-:W-:Y:S02]  /*5de0*/  STS [R122+0x434], R185 ;  /* 0x000434b97a007388 */ /* 0x000fe40000000800 */
[C---:B------:R-:W-:Y:S01]  /*5df0*/  FMUL.FTZ R3, R100.reuse, -R175 ;  /* 0x800000af64037220 */ /* 0x040fe20000410000 */
[-C--:B------:R-:W-:Y:S01]  /*5e00*/  FMUL.FTZ R100, R100, -R161.reuse ;  /* 0x800000a164647220 */ /* 0x080fe20000410000 */
[----:B------:R-:W-:Y:S01]  /*5e10*/  FMUL.FTZ R181, R175, R48 ;  /* 0x00000030afb57220 */ /* 0x000fe20000410000 */
[----:B------:R1:W-:Y:S01]  /*5e20*/  STS [R122+0x430], R183 ;  /* 0x000430b77a007388 */ /* 0x0003e20000000800 */
[C---:B------:R-:W-:Y:S01]  /*5e30*/  FFMA.FTZ R3, R98.reuse, R161, -R3 ;  /* 0x000000a162037223 */ /* 0x040fe20000010803 */
[----:B------:R-:W-:Y:S01]  /*5e40*/  FFMA.FTZ R100, R98, R175, R100 ;  /* 0x000000af62647223 */ /* 0x000fe20000010064 */
[----:B------:R-:W-:-:S02]  /*5e50*/  IMAD R98, R111, -0x100, R78 ;  /* 0xffffff006f627824 */ /* 0x000fc400078e024e */
[----:B0-----:R-:W-:Y:S01]  /*5e60*/  FMUL.FTZ R189, R99, R181 ;  /* 0x000000b563bd7220 */ /* 0x001fe20000410000 */
[----:B------:R-:W-:Y:S01]  /*5e70*/  FADD.FTZ R40, R2, R3 ;  /* 0x0000000302287221 */ /* 0x000fe20000010000 */
[----:B------:R-:W-:Y:S01]  /*5e80*/  FADD.FTZ R145, -R145, R100 ;  /* 0x0000006491917221 */ /* 0x000fe20000010100 */
[----:B------:R-:W-:Y:S01]  /*5e90*/  FMUL.FTZ R2, R128, R9 ;  /* 0x0000000980027220 */ /* 0x000fe20000410000 */
[----:B------:R-:W-:Y:S01]  /*5ea0*/  LEA R98, R98, -R57, 0x1 ;  /* 0x8000003962627211 */ /* 0x000fe200078e08ff */
[-C--:B------:R-:W-:Y:S01]  /*5eb0*/  FMUL.FTZ R8, R40, R56.reuse ;  /* 0x0000003828087220 */ /* 0x080fe20000410000 */
[----:B------:R-:W-:Y:S01]  /*5ec0*/  FMUL.FTZ R100, R145, R56 ;  /* 0x0000003891647220 */ /* 0x000fe20000410000 */
[-C--:B------:R-:W-:Y:S01]  /*5ed0*/  FMUL.FTZ R3, R128, R181.reuse ;  /* 0x000000b580037220 */ /* 0x080fe20000410000 */
[----:B------:R-:W-:Y:S01]  /*5ee0*/  ISETP.GE.AND P0, PT, R98, 0x1, PT ;  /* 0x000000016200780c */ /* 0x000fe20003f06270 */
[C---:B------:R-:W-:Y:S01]  /*5ef0*/  FFMA.FTZ R104, R126.reuse, R181, -R2 ;  /* 0x000000b57e687223 */ /* 0x040fe20000010802 */
[-C--:B------:R-:W-:Y:S01]  /*5f00*/  FMUL.FTZ R187, R99, R9.reuse ;  /* 0x0000000963bb7220 */ /* 0x080fe20000410000 */
[C---:B------:R-:W-:Y:S01]  /*5f10*/  FMUL.FTZ R181, R101.reuse, R8 ;  /* 0x0000000865b57220 */ /* 0x040fe20000410000 */
[-C--:B-1----:R-:W-:Y:S01]  /*5f20*/  FMUL.FTZ R183, R101, R100.reuse ;  /* 0x0000006465b77220 */ /* 0x082fe20000410000 */
[----:B------:R-:W-:Y:S01]  /*5f30*/  FFMA.FTZ R185, R126, R9, R3 ;  /* 0x000000097eb97223 */ /* 0x000fe20000010003 */
[C---:B------:R-:W-:Y:S01]  /*5f40*/  IADD3 R2, P1, R102.reuse, R57, RZ ;  /* 0x0000003966027210 */ /* 0x040fe20007f3e0ff */
[----:B------:R0:W-:Y:S01]  /*5f50*/  STS [R122+0x428], R187 ;  /* 0x000428bb7a007388 */ /* 0x0001e20000000800 */
[C---:B------:R-:W-:Y:S01]  /*5f60*/  FMUL.FTZ R9, R39.reuse, R100 ;  /* 0x0000006427097220 */ /* 0x040fe20000410000 */
[-C--:B------:R-:W-:Y:S01]  /*5f70*/  FMUL.FTZ R111, R39, R8.reuse ;  /* 0x00000008276f7220 */ /* 0x080fe20000410000 */
[----:B------:R-:W-:Y:S01]  /*5f80*/  LEA.HI.X.SX32 R3, R102, RZ, 0x1, P1 ;  /* 0x000000ff66037211 */ /* 0x000fe200008f0eff */
[----:B------:R0:W-:Y:S01]  /*5f90*/  STS [R122+0x42c], R189 ;  /* 0x00042cbd7a007388 */ /* 0x0001e20000000800 */
[C---:B------:R-:W-:Y:S01]  /*5fa0*/  FFMA.FTZ R102, R38.reuse, R8, R9 ;  /* 0x0000000826667223 */ /* 0x040fe20000010009 */
[----:B------:R-:W-:-:S02]  /*5fb0*/  FFMA.FTZ R111, R38, R100, -R111 ;  /* 0x00000064266f7223 */ /* 0x000fc4000001086f */
[----:B------:R0:W-:Y:S04]  /*5fc0*/  STS [R122+0x420], R181 ;  /* 0x000420b57a007388 */ /* 0x0001e80000000800 */
        /* <DEDUP_REMOVED lines=25> */
.L_x_17146:
[----:B------:R-:W-:Y:S05]  /*6160*/  BSYNC B0 ;  /* 0x0000000000007941 */ /* 0x000fea0003800000 */
.L_x_17145:
[----:B------:R-:W-:Y:S01]  /*6170*/  USHF.R.U32.HI UR8, URZ, 0x1, UR27 ;  /* 0x000000013f087899 */ /* 0x000fe2000801161b */
[----:B------:R-:W-:Y:S01]  /*6180*/  FADD.FTZ R102, RZ, R102 ;  /* 0x00000066ff667221 */ /* 0x000fe20000010000 */
[----:B------:R-:W-:Y:S01]  /*6190*/  USHF.R.U64 UR7, UR26, 0x1, UR27 ;  /* 0x000000011a077899 */ /* 0x000fe2000800121b */
[----:B------:R-:W-:Y:S01]  /*61a0*/  FMUL.FTZ R3, R132, R193 ;  /* 0x000000c184037220 */ /* 0x000fe20000410000 */
[----:B------:R-:W-:Y:S01]  /*61b0*/  UIMAD UR10, UR8, UR14, URZ ;  /* 0x0000000e080a72a4 */ /* 0x000fe2000f8e023f */
[----:B------:R-:W-:Y:S01]  /*61c0*/  FADD.FTZ R102, R102, R185 ;  /* 0x000000b966667221 */ /* 0x000fe20000010000 */
[----:B------:R-:W-:Y:S01]  /*61d0*/  UIMAD.WIDE.U32 UR8, UR7, UR14, URZ ;  /* 0x0000000e070872a5 */ /* 0x000fe2000f8e003f */
[-C--:B------:R-:W-:Y:S01]  /*61e0*/  FFMA.FTZ R3, R130, R191.reuse, R3 ;  /* 0x000000bf82037223 */ /* 0x080fe20000010003 */
[----:B------:R-:W-:Y:S01]  /*61f0*/  UIMAD UR10, UR15, UR7, UR10 ;  /* 0x000000070f0a72a4 */ /* 0x000fe2000f8e020a */
[----:B------:R-:W-:Y:S02]  /*6200*/  IMAD R2, R61, R34, RZ ;  /* 0x000000223d027224 */ /* 0x000fe400078e02ff */
[----:B------:R-:W-:Y:S01]  /*6210*/  FMUL.FTZ R191, R132, R191 ;  /* 0x000000bf84bf7220 */ /* 0x000fe20000410000 */
[----:B------:R-:W-:Y:S01]  /*6220*/  FADD.FTZ R102, R102, R3 ;  /* 0x0000000366667221 */ /* 0x000fe20000010000 */
[----:B------:R-:W-:Y:S01]  /*6230*/  UIADD3 UR9, UR10, UR9, URZ ;  /* 0x000000090a097290 */ /* 0x000fe2000fffe03f */
[----:B------:R-:W-:-:S02]  /*6240*/  IMAD R109, R63, R35, R2 ;  /* 0x000000233f6d7224 */ /* 0x000fc400078e0202 */
[----:B------:R-:W-:Y:S01]  /*6250*/  FADD.FTZ R111, RZ, R111 ;  /* 0x0000006fff6f7221 */ /* 0x000fe20000010000 */
[----:B-1----:R-:W-:Y:S01]  /*6260*/  FMUL.FTZ R9, R140, R177 ;  /* 0x000000b18c097220 */ /* 0x002fe20000410000 */
[----:B------:R-:W-:Y:S01]  /*6270*/  FFMA.FTZ R191, R130, R193, -R191 ;  /* 0x000000c182bf7223 */ /* 0x000fe200000108bf */
[----:B------:R-:W-:Y:S01]  /*6280*/  FADD.FTZ R102, R102, R195 ;  /* 0x000000c366667221 */ /* 0x000fe20000010000 */
[----:B------:R-:W-:-:S04]  /*6290*/  IMAD.WIDE.U32 R2, R63, R34, UR8 ;  /* 0x000000083f027e25 */ /* 0x000fc8000f8e0022 */
[----:B------:R-:W-:Y:S01]  /*62a0*/  FADD.FTZ R104, R111, R104 ;  /* 0x000000686f687221 */ /* 0x000fe20000010000 */
[-C--:B------:R-:W-:Y:S01]  /*62b0*/  FFMA.FTZ R9, R138, R179.reuse, R9 ;  /* 0x000000b38a097223 */ /* 0x080fe20000010009 */
[----:B------:R-:W-:Y:S01]  /*62c0*/  FMUL.FTZ R179, R140, R179 ;  /* 0x000000b38cb37220 */ /* 0x000fe20000410000 */
[----:B------:R-:W-:Y:S01]  /*62d0*/  USHF.L.U64.HI UR8, UR5, 0x2, UR6 ;  /* 0x0000000205087899 */ /* 0x000fe20008010206 */
[----:B------:R-:W-:Y:S01]  /*62e0*/  IADD3 R100, R109, R3, RZ ;  /* 0x000000036d647210 */ /* 0x000fe20007ffe0ff */
[----:B------:R-:W-:Y:S01]  /*62f0*/  FADD.FTZ R104, R104, R191 ;  /* 0x000000bf68687221 */ /* 0x000fe20000010000 */
[----:B------:R-:W-:Y:S01]  /*6300*/  LEA R8, P0, R2, R32, 0x3 ;  /* 0x0000002002087211 */ /* 0x000fe200078018ff */
[----:B------:R-:W-:Y:S01]  /*6310*/  FFMA.FTZ R179, R138, R177, -R179 ;  /* 0x000000b18ab37223 */ /* 0x000fe200000108b3 */
[----:B------:R-:W-:Y:S01]  /*6320*/  IADD3 R109, -R80, UR4, RZ ;  /* 0x00000004506d7c10 */ /* 0x000fe2000fffe1ff */
[----:B------:R-:W-:Y:S01]  /*6330*/  FADD.FTZ R104, R104, R197 ;  /* 0x000000c568687221 */ /* 0x000fe20000010000 */
[----:B------:R-:W-:Y:S01]  /*6340*/  LEA.HI.X R100, R2, R33, R100, 0x3, P0 ;  /* 0x0000002102647211 */ /* 0x000fe200000f1c64 */
[----:B------:R-:W-:Y:S01]  /*6350*/  USHF.L.U32 UR7, UR5, 0x2, URZ ;  /* 0x0000000205077899 */ /* 0x000fe2000800063f */
[----:B------:R-:W-:Y:S01]  /*6360*/  LEA R2, P0, R57, R8, 0x2 ;  /* 0x0000000839027211 */ /* 0x000fe200078010ff */
[----:B------:R-:W-:-:S02]  /*6370*/  IMAD R109, R109, -0x200, RZ ;  /* 0xfffffe006d6d7824 */ /* 0x000fc400078e02ff */
[----:B------:R-:W-:Y:S01]  /*6380*/  FADD.FTZ R179, R104, R179 ;  /* 0x000000b368b37221 */ /* 0x000fe20000010000 */
[----:B------:R-:W-:Y:S01]  /*6390*/  FADD.FTZ R9, R102, R9 ;  /* 0x0000000966097221 */ /* 0x000fe20000010000 */
[----:B------:R-:W-:Y:S01]  /*63a0*/  LEA.HI.X R3, R57, R100, RZ, 0x2, P0 ;  /* 0x0000006439037211 */ /* 0x000fe200000f14ff */
[----:B------:R-:W-:Y:S02]  /*63b0*/  IMAD R102, R26, UR8, RZ ;  /* 0x000000081a667c24 */ /* 0x000fe4000f8e02ff */
[----:B------:R-:W-:Y:S01]  /*63c0*/  FADD.FTZ R110, R179, R110 ;  /* 0x0000006eb36e7221 */ /* 0x000fe20000010000 */
[----:B------:R-:W-:Y:S01]  /*63d0*/  IADD3 R100, R57, 0x20, RZ ;  /* 0x0000002039647810 */ /* 0x000fe20007ffe0ff */
[----:B------:R-:W-:Y:S01]  /*63e0*/  FADD.FTZ R9, R9, R112 ;  /* 0x0000007009097221 */ /* 0x000fe20000010000 */
[----:B------:R-:W-:-:S04]  /*63f0*/  IMAD.WIDE R2, R109, 0x4, R2 ;  /* 0x000000046d027825 */ /* 0x000fc800078e0202 */
[----:B------:R-:W-:Y:S01]  /*6400*/  FADD.FTZ R110, R110, R11 ;  /* 0x0000000b6e6e7221 */ /* 0x000fe20000010000 */
[----:B------:R-:W-:Y:S01]  /*6410*/  LEA.HI.SX32 R100, R100, R57, 0x1b ;  /* 0x0000003964647211 */ /* 0x000fe200078fdaff */
[----:B------:R-:W-:Y:S01]  /*6420*/  FMUL.FTZ R8, R148, R12 ;  /* 0x0000000c94087220 */ /* 0x000fe20000410000 */
[----:B------:R-:W-:Y:S01]  /*6430*/  IMAD R11, R27, UR7, R102 ;  /* 0x000000071b0b7c24 */ /* 0x000fe2000f8e0266 */
[----:B------:R-:W-:Y:S01]  /*6440*/  ISETP.GE.AND P0, PT, R98, 0x21, PT ;  /* 0x000000216200780c */ /* 0x000fe20003f06270 */
[----:B------:R-:W-:-:S04]  /*6450*/  IMAD.WIDE.U32 R2, R26, UR7, R2 ;  /* 0x000000071a027c25 */ /* 0x000fc8000f8e0002 */
[-C--:B------:R-:W-:Y:S01]  /*6460*/  FFMA.FTZ R109, R147, R124.reuse, -R8 ;  /* 0x0000007c936d7223 */ /* 0x080fe20000010808 */
[----:B------:R-:W-:Y:S01]  /*6470*/  FMUL.FTZ R124, R148, R124 ;  /* 0x0000007c947c7220 */ /* 0x000fe20000410000 */
[----:B------:R-:W-:Y:S01]  /*6480*/  BSSY B0, `(.L_x_17147) ;  /* 0x000000b000007945 */ /* 0x000fe20003800000 */
[----:B------:R-:W-:Y:S01]  /*6490*/  IADD3 R8, R57, 0x40, RZ ;  /* 0x0000004039087810 */ /* 0x000fe20007ffe0ff */
[----:B------:R-:W-:Y:S01]  /*64a0*/  FADD.FTZ R102, R110, R109 ;  /* 0x0000006d6e667221 */ /* 0x000fe20000010000 */
[----:B------:R-:W-:Y:S01]  /*64b0*/  IADD3 R3, R3, R11, RZ ;  /* 0x0000000b03037210 */ /* 0x000fe20007ffe0ff */
[----:B------:R-:W-:Y:S01]  /*64c0*/  FADD.FTZ R11, R9, R10 ;  /* 0x0000000a090b7221 */ /* 0x000fe20000010000 */
[----:B------:R-:W-:Y:S01]  /*64d0*/  LEA R9, R100, R47, 0x2 ;  /* 0x0000002f64097211 */ /* 0x000fe200078e10ff */
[----:B------:R-:W-:Y:S01]  /*64e0*/  FFMA.FTZ R124, R147, R12, R124 ;  /* 0x0000000c937c7223 */ /* 0x000fe2000001007c */
[----:B------:R-:W-:-:S04]  /*64f0*/  IADD3 R10, R57, 0x60, RZ ;  /* 0x00000060390a7810 */ /* 0x000fc80007ffe0ff */
[----:B------:R-:W1:Y:S01]  /*6500*/  LDS R9, [R9+0x4a0] ;  /* 0x0004a00009097984 */ /* 0x000e620000000800 */
[----:B------:R-:W-:Y:S05]  /*6510*/  @!P0 BRA `(.L_x_17148) ;  /* 0x0000000000048947 */ /* 0x000fea0003800000 */
[----:B-1----:R2:W-:Y:S02]  /*6520*/  REDG.E.ADD.F32.FTZ.RN.STRONG.GPU desc[UR12][R2.64+-0x780], R9 ;  /* 0xfff88009020079a6 */ /* 0x0025e4000c10f38c */
.L_x_17148:
[----:B------:R-:W-:Y:S05]  /*6530*/  BSYNC B0 ;  /* 0x0000000000007941 */ /* 0x000fea0003800000 */
.L_x_17147:
        /* <DEDUP_REMOVED lines=17> */
[----:B--2---:R3:W-:Y:S02]  /*6650*/  REDG.E.ADD.F32.FTZ.RN.STRONG.GPU desc[UR12][R2.64+-0x700], R9 ;  /* 0xfff90009020079a6 */ /* 0x0047e4000c10f38c */
.L_x_17150:
[----:B------:R-:W-:Y:S05]  /*6660*/  BSYNC B0 ;  /* 0x0000000000007941 */ /* 0x000fea0003800000 */
.L_x_17149:
[----:B--23--:R2:W3:Y:S01]  /*6670*/  LDS R9, [R10+0x5a0] ;  /* 0x0005a0000a097984 */ /* 0x00c4e20000000800 */
[----:B------:R-:W-:Y:S01]  /*6680*/  BSSY B0, `(.L_x_17151) ;  /* 0x0000006000007945 */ /* 0x000fe20003800000 */
[----:B-1----:R-:W-:Y:S02]  /*6690*/  IADD3 R8, R57, 0xc0, RZ ;  /* 0x000000c039087810 */ /* 0x002fe40007ffe0ff */
[----:B------:R-:W-:Y:S02]  /*66a0*/  LEA.HI.SX32 R100, R100, R57, 0x1b ;  /* 0x0000003964647211 */ /* 0x000fe400078fdaff */
[----:B------:R-:W-:Y:S01]  /*66b0*/  LEA R12, R12, R47, 0x2 ;  /* 0x0000002f0c0c7211 */ /* 0x000fe200078e10ff */
[----:B------:R-:W-:Y:S06]  /*66c0*/  @!P0 BRA `(.L_x_17152) ;  /* 0x0000000000048947 */ /* 0x000fec0003800000 */
[----:B---3--:R1:W-:Y:S02]  /*66d0*/  REDG.E.ADD.F32.FTZ.RN.STRONG.GPU desc[UR12][R2.64+-0x680], R9 ;  /* 0xfff98009020079a6 */ /* 0x0083e4000c10f38c */
.L_x_17152:
[----:B------:R-:W-:Y:S05]  /*66e0*/  BSYNC B0 ;  /* 0x0000000000007941 */ /* 0x000fea0003800000 */
.L_x_17151:
[----:B-1-3--:R1:W3:Y:S01]  /*66f0*/  LDS R9, [R12+0x620] ;  /* 0x000620000c097984 */ /* 0x00a2e20000000800 */
[----:B------:R-:W-:Y:S01]  /*6700*/  BSSY B0, `(.L_x_17153) ;  /* 0x0000006000007945 */ /* 0x000fe20003800000 */
[----:B--2---:R-:W-:Y:S02]  /*6710*/  IADD3 R10, R57, 0xe0, RZ ;  /* 0x000000e0390a7810 */ /* 0x004fe40007ffe0ff */
[----:B------:R-:W-:Y:S02]  /*6720*/  LEA.HI.SX32 R8, R8, R57, 0x1b ;  /* 0x0000003908087211 */ /* 0x000fe400078fdaff */
[----:B------:R-:W-:Y:S01]  /*6730*/  LEA R100, R100, R47, 0x2 ;  /* 0x0000002f64647211 */ /* 0x000fe200078e10ff */
[----:B------:R-:W-:Y:S06]  /*6740*/  @!P1 BRA `(.L_x_17154) ;  /* 0x0000000000049947 */ /* 0x000fec0003800000 */
[----:B---3--:R2:W-:Y:S02]  /*6750*/  REDG.E.ADD.F32.FTZ.RN.STRONG.GPU desc[UR12][R2.64+-0x600], R9 ;  /* 0xfffa0009020079a6 */ /* 0x0085e4000c10f38c */
.L_x_17154:
[----:B------:R-:W-:Y:S05]  /*6760*/  BSYNC B0 ;  /* 0x0000000000007941 */ /* 0x000fea0003800000 */
.L_x_17153:
[----:B--23--:R2:W3:Y:S01]  /*6770*/  LDS R9, [R100+0x6a0] ;  /* 0x0006a00064097984 */ /* 0x00c4e20000000800 */
[----:B------:R-:W-:Y:S01]  /*6780*/  BSSY B0, `(.L_x_17155) ;  /* 0x0000006000007945 */ /* 0x000fe20003800000 */
[----:B-1----:R-:W-:Y:S02]  /*6790*/  IADD3 R12, R57, 0x100, RZ ;  /* 0x00000100390c7810 */ /* 0x002fe40007ffe0ff */
[----:B------:R-:W-:Y:S02]  /*67a0*/  LEA.HI.SX32 R10, R10, R57, 0x1b ;  /* 0x000000390a0a7211 */ /* 0x000fe400078fdaff */
[----:B------:R-:W-:Y:S01]  /*67b0*/  LEA R8, R8, R47, 0x2 ;  /* 0x0000002f08087211 */ /* 0x000fe200078e10ff */
[----:B------:R-:W-:Y:S06]  /*67c0*/  @!P2 BRA `(.L_x_17156) ;  /* 0x000000000004a947 */ /* 0x000fec0003800000 */
[----:B---3--:R1:W-:Y:S02]  /*67d0*/  REDG.E.ADD.F32.FTZ.RN.STRONG.GPU desc[UR12][R2.64+-0x580], R9 ;  /* 0xfffa8009020079a6 */ /* 0x0083e4000c10f38c */
.L_x_17156:
[----:B------:R-:W-:Y:S05]  /*67e0*/  BSYNC B0 ;  /* 0x0000000000007941 */ /* 0x000fea0003800000 */
.L_x_17155:
[----:B-1-3--:R1:W3:Y:S01]  /*67f0*/  LDS R9, [R8+0x720] ;  /* 0x0007200008097984 */ /* 0x00a2e20000000800 */
[----:B------:R-:W-:Y:S01]  /*6800*/  BSSY B0, `(.L_x_17157) ;  /* 0x0000005000007945 */ /* 0x000fe20003800000 */
[----:B------:R-:W-:Y:S02]  /*6810*/  LEA.HI.SX32 R12, R12, R57, 0x1b ;  /* 0x000000390c0c7211 */ /* 0x000fe400078fdaff */
[----:B------:R-:W-:Y:S01]  /*6820*/  LEA R10, R10, R47, 0x2 ;  /* 0x0000002f0a0a7211 */ /* 0x000fe200078e10ff */
[----:B------:R-:W-:Y:S06]  /*6830*/  @!P3 BRA `(.L_x_17158) ;  /* 0x000000000004b947 */ /* 0x000fec0003800000 */
[----:B---3--:R4:W-:Y:S02]  /*6840*/  REDG.E.ADD.F32.FTZ.RN.STRONG.GPU desc[UR12][R2.64+-0x500], R9 ;  /* 0xfffb0009020079a6 */ /* 0x0089e4000c10f38c */
.L_x_17158:
[----:B------:R-:W-:Y:S05]  /*6850*/  BSYNC B0 ;  /* 0x0000000000007941 */ /* 0x000fea0003800000 */
.L_x_17157:
[----:B---34-:R3:W4:Y:S01]  /*6860*/  LDS R9, [R10+0x7a0] ;  /* 0x0007a0000a097984 */ /* 0x0187220000000800 */
[----:B------:R-:W-:Y:S01]  /*6870*/  BSSY B0, `(.L_x_17159) ;  /* 0x0000004000007945 */ /* 0x000fe20003800000 */
[----:B------:R-:W-:-:S03]  /*6880*/  LEA R12, R12, R47, 0x2 ;  /* 0x0000002f0c0c7211 */ /* 0x000fc600078e10ff */
[----:B------:R-:W-:Y:S05]  /*6890*/  @!P4 BRA `(.L_x_17160) ;  /* 0x000000000004c947 */ /* 0x000fea0003800000 */
[----:B----4-:R4:W-:Y:S02]  /*68a0*/  REDG.E.ADD.F32.FTZ.RN.STRONG.GPU desc[UR12][R2.64+-0x480], R9 ;  /* 0xfffb8009020079a6 */ /* 0x0109e4000c10f38c */
.L_x_17160:
[----:B------:R-:W-:Y:S05]  /*68b0*/  BSYNC B0 ;  /* 0x0000000000007941 */ /* 0x000fea0003800000 */
.L_x_17159:
[----:B----4-:R4:W0:Y:S01]  /*68c0*/  LDS R9, [R12+0x820] ;  /* 0x000820000c097984 */ /* 0x0108220000000800 */
[----:B------:R-:W-:Y:S01]  /*68d0*/  BSSY B0, `(.L_x_17161) ;  /* 0x0000005000007945 */ /* 0x000fe20003800000 */
[C---:B-1----:R-:W-:Y:S02]  /*68e0*/  IADD3 R8, R57.reuse, 0x120, RZ ;  /* 0x0000012039087810 */ /* 0x042fe40007ffe0ff */
[----:B---3--:R-:W-:Y:S01]  /*68f0*/  IADD3 R10, R57, 0x140, RZ ;  /* 0x00000140390a7810 */ /* 0x008fe20007ffe0ff */
[----:B------:R-:W-:Y:S06]  /*6900*/  @!P5 BRA `(.L_x_17162) ;  /* 0x000000000004d947 */ /* 0x000fec0003800000 */
[----:B0-----:R1:W-:Y:S02]  /*6910*/  REDG.E.ADD.F32.FTZ.RN.STRONG.GPU desc[UR12][R2.64+-0x400], R9 ;  /* 0xfffc0009020079a6 */ /* 0x0013e4000c10f38c */
.L_x_17162:
[----:B------:R-:W-:Y:S05]  /*6920*/  BSYNC B0 ;  /* 0x0000000000007941 */ /* 0x000fea0003800000 */
.L_x_17161:
[----:B------:R-:W-:Y:S01]  /*6930*/  LEA.HI.SX32 R8, R8, R57, 0x1b ;  /* 0x0000003908087211 */ /* 0x000fe200078fdaff */
[----:B------:R-:W-:Y:S01]  /*6940*/  BSSY B0, `(.L_x_17163) ;  /* 0x0000011000007945 */ /* 0x000fe20003800000 */
[----:B------:R-:W-:Y:S02]  /*6950*/  ISETP.GE.AND P6, PT, R98, 0x121, PT ;  /* 0x000001216200780c */ /* 0x000fe40003fc6270 */
[----:B------:R-:W-:Y:S02]  /*6960*/  LEA R8, R8, R47, 0x2 ;  /* 0x0000002f08087211 */ /* 0x000fe400078e10ff */
[C---:B----4-:R-:W-:Y:S02]  /*6970*/  IADD3 R12, R57.reuse, 0x160, RZ ;  /* 0x00000160390c7810 */ /* 0x050fe40007ffe0ff */
[----:B------:R-:W-:Y:S01]  /*6980*/  LEA.HI.SX32 R10, R10, R57, 0x1b ;  /* 0x000000390a0a7211 */ /* 0x000fe200078fdaff */
[----:B01----:R0:W1:Y:S01]  /*6990*/  LDS R9, [R8+0x8a0] ;  /* 0x0008a00008097984 */ /* 0x0030620000000800 */
[----:B--2---:R-:W-:-:S02]  /*69a0*/  IADD3 R100, R57, 0x180, RZ ;  /* 0x0000018039647810 */ /* 0x004fc40007ffe0ff */
        /* <DEDUP_REMOVED lines=10> */
.L_x_17164:
[----:B------:R-:W-:Y:S05]  /*6a50*/  BSYNC B0 ;  /* 0x0000000000007941 */ /* 0x000fea0003800000 */
.L_x_17163:
[----:B01----:R0:W1:Y:S01]  /*6a60*/  LDS R9, [R10+0x920] ;  /* 0x000920000a097984 */ /* 0x0030620000000800 */
[----:B------:R-:W-:Y:S01]  /*6a70*/  BSSY B0, `(.L_x_17165) ;  /* 0x0000006000007945 */ /* 0x000fe20003800000 */
[----:B------:R-:W-:Y:S02]  /*6a80*/  IADD3 R8, R57, 0x1a0, RZ ;  /* 0x000001a039087810 */ /* 0x000fe40007ffe0ff */
[----:B------:R-:W-:Y:S02]  /*6a90*/  LEA.HI.SX32 R100, R100, R57, 0x1b ;  /* 0x0000003964647211 */ /* 0x000fe400078fdaff */
[----:B------:R-:W-:Y:S01]  /*6aa0*/  LEA R12, R12, R47, 0x2 ;  /* 0x0000002f0c0c7211 */ /* 0x000fe200078e10ff */
[----:B------:R-:W-:Y:S06]  /*6ab0*/  @!P0 BRA `(.L_x_17166) ;  /* 0x0000000000048947 */ /* 0x000fec0003800000 */
[----:B-1----:R2:W-:Y:S02]  /*6ac0*/  REDG.E.ADD.F32.FTZ.RN.STRONG.GPU desc[UR12][R2.64+-0x300], R9 ;  /* 0xfffd0009020079a6 */ /* 0x0025e4000c10f38c */
.L_x_17166:
[----:B------:R-:W-:Y:S05]  /*6ad0*/  BSYNC B0 ;  /* 0x0000000000007941 */ /* 0x000fea0003800000 */
.L_x_17165:
[----:B-12---:R1:W2:Y:S01]  /*6ae0*/  LDS R9, [R12+0x9a0] ;  /* 0x0009a0000c097984 */ /* 0x0062a20000000800 */
[----:B------:R-:W-:Y:S01]  /*6af0*/  BSSY B0, `(.L_x_17167) ;  /* 0x0000006000007945 */ /* 0x000fe20003800000 */
[----:B0-----:R-:W-:Y:S02]  /*6b00*/  IADD3 R10, R57, 0x1c0, RZ ;  /* 0x000001c0390a7810 */ /* 0x001fe40007ffe0ff */
[----:B------:R-:W-:Y:S02]  /*6b10*/  LEA.HI.SX32 R8, R8, R57, 0x1b ;  /* 0x0000003908087211 */ /* 0x000fe400078fdaff */
[----:B------:R-:W-:Y:S01]  /*6b20*/  LEA R100, R100, R47, 0x2 ;  /* 0x0000002f64647211 */ /* 0x000fe200078e10ff */
[----:B------:R-:W-:Y:S06]  /*6b30*/  @!P1 BRA `(.L_x_17168) ;  /* 0x0000000000049947 */ /* 0x000fec0003800000 */
[----:B--2---:R0:W-:Y:S02]  /*6b40*/  REDG.E.ADD.F32.FTZ.RN.STRONG.GPU desc[UR12][R2.64+-0x280], R9 ;  /* 0xfffd8009020079a6 */ /* 0x0041e4000c10f38c */
.L_x_17168:
[----:B------:R-:W-:Y:S05]  /*6b50*/  BSYNC B0 ;  /* 0x0000000000007941 */ /* 0x000fea0003800000 */
.L_x_17167:
[----:B0-2---:R0:W2:Y:S01]  /*6b60*/  LDS R9, [R100+0xa20] ;  /* 0x000a200064097984 */ /* 0x0050a20000000800 */
[----:B------:R-:W-:Y:S01]  /*6b70*/  BSSY B0, `(.L_x_17169) ;  /* 0x0000006000007945 */ /* 0x000fe20003800000 */
[----:B-1----:R-:W-:Y:S02]  /*6b80*/  IADD3 R12, R57, 0x1e0, RZ ;  /* 0x000001e0390c7810 */ /* 0x002fe40007ffe0ff */
[----:B------:R-:W-:Y:S02]  /*6b90*/  LEA.HI.SX32 R10, R10, R57, 0x1b ;  /* 0x000000390a0a7211 */ /* 0x000fe400078fdaff */
[----:B------:R-:W-:Y:S01]  /*6ba0*/  LEA R8, R8, R47, 0x2 ;  /* 0x0000002f08087211 */ /* 0x000fe200078e10ff */
[----:B------:R-:W-:Y:S06]  /*6bb0*/  @!P2 BRA `(.L_x_17170) ;  /* 0x000000000004a947 */ /* 0x000fec0003800000 */
[----:B--2---:R1:W-:Y:S02]  /*6bc0*/  REDG.E.ADD.F32.FTZ.RN.STRONG.GPU desc[UR12][R2.64+-0x200], R9 ;  /* 0xfffe0009020079a6 */ /* 0x0043e4000c10f38c */
.L_x_17170:
[----:B------:R-:W-:Y:S05]  /*6bd0*/  BSYNC B0 ;  /* 0x0000000000007941 */ /* 0x000fea0003800000 */
.L_x_17169:
[----:B-12---:R1:W2:Y:S01]  /*6be0*/  LDS R9, [R8+0xaa0] ;  /* 0x000aa00008097984 */ /* 0x0062a20000000800 */
[----:B------:R-:W-:Y:S01]  /*6bf0*/  BSSY B0, `(.L_x_17171) ;  /* 0x0000005000007945 */ /* 0x000fe20003800000 */
[----:B------:R-:W-:Y:S02]  /*6c00*/  LEA.HI.SX32 R12, R12, R57, 0x1b ;  /* 0x000000390c0c7211 */ /* 0x000fe400078fdaff */
[----:B------:R-:W-:Y:S01]  /*6c10*/  LEA R10, R10, R47, 0x2 ;  /* 0x0000002f0a0a7211 */ /* 0x000fe200078e10ff */
[----:B------:R-:W-:Y:S06]  /*6c20*/  @!P3 BRA `(.L_x_17172) ;  /* 0x000000000004b947 */ /* 0x000fec0003800000 */
[----:B--2---:R3:W-:Y:S02]  /*6c30*/  REDG.E.ADD.F32.FTZ.RN.STRONG.GPU desc[UR12][R2.64+-0x180], R9 ;  /* 0xfffe8009020079a6 */ /* 0x0047e4000c10f38c */
.L_x_17172:
[----:B------:R-:W-:Y:S05]  /*6c40*/  BSYNC B0 ;  /* 0x0000000000007941 */ /* 0x000fea0003800000 */
.L_x_17171:
[----:B--23--:R2:W3:Y:S01]  /*6c50*/  LDS R9, [R10+0xb20] ;  /* 0x000b20000a097984 */ /* 0x00c4e20000000800 */
[----:B------:R-:W-:Y:S01]  /*6c60*/  BSSY B0, `(.L_x_17173) ;  /* 0x0000004000007945 */ /* 0x000fe20003800000 */
[----:B------:R-:W-:-:S03]  /*6c70*/  LEA R12, R12, R47, 0x2 ;  /* 0x0000002f0c0c7211 */ /* 0x000fc600078e10ff */
[----:B------:R-:W-:Y:S05]  /*6c80*/  @!P4 BRA `(.L_x_17174) ;  /* 0x000000000004c947 */ /* 0x000fea0003800000 */
[----:B---3--:R4:W-:Y:S02]  /*6c90*/  REDG.E.ADD.F32.FTZ.RN.STRONG.GPU desc[UR12][R2.64+-0x100], R9 ;  /* 0xffff0009020079a6 */ /* 0x0089e4000c10f38c */
.L_x_17174:
[----:B------:R-:W-:Y:S05]  /*6ca0*/  BSYNC B0 ;  /* 0x0000000000007941 */ /* 0x000fea0003800000 */
.L_x_17173:
[----:B---34-:R3:W4:Y:S01]  /*6cb0*/  LDS R9, [R12+0xba0] ;  /* 0x000ba0000c097984 */ /* 0x0187220000000800 */
[----:B------:R-:W-:Y:S04]  /*6cc0*/  BSSY B0, `(.L_x_17175) ;  /* 0x0000003000007945 */ /* 0x000fe80003800000 */
[----:B------:R-:W-:Y:S05]  /*6cd0*/  @!P5 BRA `(.L_x_17176) ;  /* 0x000000000004d947 */ /* 0x000fea0003800000 */
[----:B----4-:R4:W-:Y:S02]  /*6ce0*/  REDG.E.ADD.F32.FTZ.RN.STRONG.GPU desc[UR12][R2.64+-0x80], R9 ;  /* 0xffff8009020079a6 */ /* 0x0109e4000c10f38c */
.L_x_17176:
[----:B------:R-:W-:Y:S05]  /*6cf0*/  BSYNC B0 ;  /* 0x0000000000007941 */ /* 0x000fea0003800000 */
.L_x_17175:
        /* <DEDUP_REMOVED lines=18> */
[----:B0-----:R-:W0:Y:S01]  /*6e20*/  SHFL.DOWN PT, R100, R9, 0x2, 0x1f ;  /* 0x08401f0009647f89 */ /* 0x001e2200000e0000 */
[----:B--2---:R-:W-:-:S03]  /*6e30*/  @!P0 FADD.FTZ R11, R11, R12 ;  /* 0x0000000c0b0b8221 */ /* 0x004fc60000010000 */
[----:B------:R-:W1:Y:S01]  /*6e40*/  SHFL.DOWN PT, R177, R10, 0x2, 0x1f ;  /* 0x08401f000ab17f89 */ /* 0x000e6200000e0000 */
[----:B------:R-:W-:Y:S01]  /*6e50*/  FFMA.FTZ R12, R15, R155, R2 ;  /* 0x0000009b0f0c7223 */ /* 0x000fe20000010002 */
[----:B------:R-:W-:Y:S01]  /*6e60*/  FMUL.FTZ R2, R137, R151 ;  /* 0x0000009789027220 */ /* 0x000fe20000410000 */
[----:B---3--:R-:W-:Y:S01]  /*6e70*/  @!P0 FADD.FTZ R8, R3, R8 ;  /* 0x0000000803088221 */ /* 0x008fe20000010000 */
[----:B------:R-:W2:Y:S01]  /*6e80*/  SHFL.DOWN PT, R102, R11, 0x2, 0x1f ;  /* 0x08401f000b667f89 */ /* 0x000ea200000e0000 */
[----:B------:R-:W-:Y:S01]  /*6e90*/  ISETP.GT.AND P0, PT, R62, 0x1d, PT ;  /* 0x0000001d3e00780c */ /* 0x000fe20003f04270 */
[----:B------:R-:W-:Y:S01]  /*6ea0*/  FMUL.FTZ R3, R25, R155 ;  /* 0x0000009b19037220 */ /* 0x000fe20000410000 */
[----:B------:R-:W-:Y:S01]  /*6eb0*/  FFMA.FTZ R135, R135, R149, R2 ;  /* 0x0000009587877223 */ /* 0x000fe20000010002 */
[----:B------:R-:W3:Y:S01]  /*6ec0*/  SHFL.DOWN PT, R111, R8, 0x2, 0x1f ;  /* 0x08401f00086f7f89 */ /* 0x000ee200000e0000 */
[----:B------:R-:W-:Y:S01]  /*6ed0*/  FMUL.FTZ R2, R129, R163 ;  /* 0x000000a381027220 */ /* 0x000fe20000410000 */
[-C--:B------:R-:W-:Y:S01]  /*6ee0*/  FFMA.FTZ R109, R24, R153.reuse, -R3 ;  /* 0x00000099186d7223 */ /* 0x080fe20000010803 */
[----:B------:R-:W-:Y:S01]  /*6ef0*/  FMUL.FTZ R3, R25, R153 ;  /* 0x0000009919037220 */ /* 0x000fe20000410000 */
[----:B------:R-:W-:Y:S01]  /*6f00*/  FFMA.FTZ R79, R12, R42, R79 ;  /* 0x0000002a0c4f7223 */ /* 0x000fe2000001004f */
[----:B------:R-:W-:Y:S01]  /*6f10*/  FFMA.FTZ R82, R135, R50, R82 ;  /* 0x0000003287527223 */ /* 0x000fe20000010052 */
[----:B------:R-:W-:Y:S01]  /*6f20*/  FMUL.FTZ R148, R148, R109 ;  /* 0x0000006d94947220 */ /* 0x000fe20000410000 */
[----:B------:R-:W-:Y:S01]  /*6f30*/  FFMA.FTZ R98, R24, R155, R3 ;  /* 0x0000009b18627223 */ /* 0x000fe20000010003 */
[----:B------:R-:W-:-:S03]  /*6f40*/  FMUL.FTZ R3, R25, R149 ;  /* 0x0000009519037220 */ /* 0x000fc60000410000 */
        /* <DEDUP_REMOVED lines=8> */
[----:B------:R-:W-:Y:S01]  /*6fd0*/  FMUL.FTZ R3, R25, R13 ;  /* 0x0000000d19037220 */ /* 0x000fe20000410000 */
[----:B--2---:R-:W-:Y:S01]  /*6fe0*/  @!P0 FADD.FTZ R11, R11, R102 ;  /* 0x000000660b0b8221 */ /* 0x004fe20000010000 */
[----:B------:R-:W-:Y:S01]  /*6ff0*/  FFMA.FTZ R151, R24, R149, R151 ;  /* 0x0000009518977223 */ /* 0x000fe20000010097 */
[----:B------:R-:W-:Y:S01]  /*7000*/  FADD.FTZ R95, R98, R95 ;  /* 0x0000005f625f7221 */ /* 0x000fe20000010000 */
[----:B------:R-:W-:Y:S01]  /*7010*/  FFMA.FTZ R3, R24, R163, -R3 ;  /* 0x000000a318037223 */ /* 0x000fe20000010803 */
[----:B---3--:R-:W-:Y:S01]  /*7020*/  @!P0 FADD.FTZ R8, R8, R111 ;  /* 0x0000006f08088221 */ /* 0x008fe20000010000 */
[----:B------:R-:W1:Y:S01]  /*7030*/  SHFL.DOWN PT, R102, R11, 0x4, 0x1f ;  /* 0x08801f000b667f89 */ /* 0x000e6200000e0000 */
[----:B------:R-:W-:Y:S01]  /*7040*/  ISETP.GT.AND P0, PT, R62, 0x1b, PT ;  /* 0x0000001b3e00780c */ /* 0x000fe20003f04270 */
[----:B------:R-:W-:Y:S01]  /*7050*/  FFMA.FTZ R144, R144, R151, R15 ;  /* 0x0000009790907223 */ /* 0x000fe2000001000f */
[C---:B------:R-:W-:Y:S01]  /*7060*/  FMUL.FTZ R163, R25.reuse, R163 ;  /* 0x000000a319a37220 */ /* 0x040fe20000410000 */
[----:B------:R-:W2:Y:S01]  /*7070*/  SHFL.DOWN PT, R111, R10, 0x4, 0x1f ;  /* 0x08801f000a6f7f89 */ /* 0x000ea200000e0000 */
[----:B------:R-:W-:Y:S01]  /*7080*/  FMUL.FTZ R15, R142, R3 ;  /* 0x000000038e0f7220 */ /* 0x000fe20000410000 */
[----:B------:R-:W-:Y:S01]  /*7090*/  FMUL.FTZ R3, R25, R169 ;  /* 0x000000a919037220 */ /* 0x000fe20000410000 */
[-C--:B------:R-:W-:Y:S01]  /*70a0*/  FFMA.FTZ R12, R131, R13.reuse, R2 ;  /* 0x0000000d830c7223 */ /* 0x080fe20000010002 */
[----:B------:R-:W3:Y:S01]  /*70b0*/  SHFL.DOWN PT, R109, R8, 0x4, 0x1f ;  /* 0x08801f00086d7f89 */ /* 0x000ee200000e0000 */
[C---:B------:R-:W-:Y:S01]  /*70c0*/  FFMA.FTZ R163, R24.reuse, R13, R163 ;  /* 0x0000000d18a37223 */ /* 0x040fe200000100a3 */
[-C--:B------:R-:W-:Y:S01]  /*70d0*/  FFMA.FTZ R13, R24, R41.reuse, -R3 ;  /* 0x00000029180d7223 */ /* 0x080fe20000010803 */
[-C--:B------:R-:W-:Y:S01]  /*70e0*/  FMUL.FTZ R3, R25, R41.reuse ;  /* 0x0000002919037220 */ /* 0x080fe20000410000 */
[----:B------:R-:W-:Y:S01]  /*70f0*/  FMUL.FTZ R2, R125, R41 ;  /* 0x000000297d027220 */ /* 0x000fe20000410000 */
[----:B------:R-:W-:Y:S01]  /*7100*/  FFMA.FTZ R14, R14, R163, R15 ;  /* 0x000000a30e0e7223 */ /* 0x000fe2000001000f */
[----:B------:R-:W-:Y:S01]  /*7110*/  FMUL.FTZ R13, R140, R13 ;  /* 0x0000000d8c0d7220 */ /* 0x000fe20000410000 */
[-C--:B------:R-:W-:Y:S01]  /*7120*/  FFMA.FTZ R3, R24, R169.reuse, R3 ;  /* 0x000000a918037223 */ /* 0x080fe20000010003 */
[----:B0-----:R-:W-:Y:S01]  /*7130*/  @!P0 FADD.FTZ R9, R9, R100 ;  /* 0x0000006409098221 */ /* 0x001fe20000010000 */
[----:B------:R-:W-:Y:S01]  /*7140*/  FFMA.FTZ R123, R123, R169, R2 ;  /* 0x000000a97b7b7223 */ /* 0x000fe20000010002 */
[----:B------:R-:W-:Y:S01]  /*7150*/  FMUL.FTZ R2, R119, R173 ;  /* 0x000000ad77027220 */ /* 0x000fe20000410000 */
[----:B------:R-:W-:Y:S01]  /*7160*/  FFMA.FTZ R138, R138, R3, R13 ;  /* 0x000000038a8a7223 */ /* 0x000fe2000001000d */
[----:B------:R-:W0:Y:S01]  /*7170*/  @!P1 S2R R119, SR_CgaCtaId ;  /* 0x0000000000779919 */ /* 0x000e220000008800 */
[C---:B------:R-:W-:Y:S01]  /*7180*/  FMUL.FTZ R13, R25.reuse, R171 ;  /* 0x000000ab190d7220 */ /* 0x040fe20000410000 */
[----:B------:R-:W-:Y:S01]  /*7190*/  FMUL.FTZ R3, R25, R173 ;  /* 0x000000ad19037220 */ /* 0x000fe20000410000 */
[----:B------:R-:W-:Y:S01]  /*71a0*/  FFMA.FTZ R2, R117, R171, R2 ;  /* 0x000000ab75027223 */ /* 0x000fe20000010002 */
[----:B-1----:R-:W-:Y:S01]  /*71b0*/  @!P0 FADD.FTZ R11, R11, R102 ;  /* 0x000000660b0b8221 */ /* 0x002fe20000010000 */
[----:B------:R-:W1:Y:S01]  /*71c0*/  SHFL.DOWN PT, R98, R9, 0x8, 0x1f ;  /* 0x09001f0009627f89 */ /* 0x000e6200000e0000 */
[C---:B------:R-:W-:Y:S01]  /*71d0*/  FFMA.FTZ R13, R24.reuse, R173, -R13 ;  /* 0x000000ad180d7223 */ /* 0x040fe2000001080d */
[----:B------:R-:W-:Y:S01]  /*71e0*/  FFMA.FTZ R3, R24, R171, R3 ;  /* 0x000000ab18037223 */ /* 0x000fe20000010003 */
[----:B--2---:R-:W-:Y:S01]  /*71f0*/  @!P0 FADD.FTZ R10, R10, R111 ;  /* 0x0000006f0a0a8221 */ /* 0x004fe20000010000 */
[----:B------:R-:W2:Y:S01]  /*7200*/  SHFL.DOWN PT, R100, R11, 0x8, 0x1f ;  /* 0x09001f000b647f89 */ /* 0x000ea200000e0000 */
[----:B------:R-:W-:Y:S01]  /*7210*/  FMUL.FTZ R13, R136, R13 ;  /* 0x0000000d880d7220 */ /* 0x000fe20000410000 */
[----:B------:R-:W-:Y:S01]  /*7220*/  FFMA.FTZ R81, R12, R44, R81 ;  /* 0x0000002c0c517223 */ /* 0x000fe20000010051 */
[----:B---3--:R-:W-:Y:S01]  /*7230*/  @!P0 FADD.FTZ R8, R8, R109 ;  /* 0x0000006d08088221 */ /* 0x008fe20000010000 */
[----:B------:R-:W3:Y:S01]  /*7240*/  SHFL.DOWN PT, R111, R10, 0x8, 0x1f ;  /* 0x09001f000a6f7f89 */ /* 0x000ee200000e0000 */
[----:B------:R-:W-:Y:S01]  /*7250*/  ISETP.GT.AND P0, PT, R62, 0x17, PT ;  /* 0x000000173e00780c */ /* 0x000fe20003f04270 */
[----:B------:R-:W-:Y:S01]  /*7260*/  FFMA.FTZ R134, R134, R3, R13 ;  /* 0x0000000386867223 */ /* 0x000fe2000001000d */
[----:B------:R-:W-:Y:S01]  /*7270*/  FMUL.FTZ R13, R25, R157 ;  /* 0x0000009d190d7220 */ /* 0x000fe20000410000 */
[----:B------:R-:W4:Y:S01]  /*7280*/  SHFL.DOWN PT, R109, R8, 0x8, 0x1f ;  /* 0x09001f00086d7f89 */ /* 0x000f2200000e0000 */
[----:B------:R-:W-:Y:S01]  /*7290*/  FFMA.FTZ R14, R133, R12, R14 ;  /* 0x0000000c850e7223 */ /* 0x000fe2000001000e */
[-C--:B------:R-:W-:Y:S01]  /*72a0*/  FMUL.FTZ R12, R115, R159.reuse ;  /* 0x0000009f730c7220 */ /* 0x080fe20000410000 */
[----:B------:R-:W-:Y:S01]  /*72b0*/  FFMA.FTZ R83, R2, R46, R83 ;  /* 0x0000002e02537223 */ /* 0x000fe20000010053 */
[----:B------:R-:W-:Y:S01]  /*72c0*/  FFMA.FTZ R134, R121, R2, R134 ;  /* 0x0000000279867223 */ /* 0x000fe20000010086 */
[CC--:B------:R-:W-:Y:S01]  /*72d0*/  FMUL.FTZ R3, R25.reuse, R159.reuse ;  /* 0x0000009f19037220 */ /* 0x0c0fe20000410000 */
[C---:B------:R-:W-:Y:S01]  /*72e0*/  FFMA.FTZ R13, R24.reuse, R159, -R13 ;  /* 0x0000009f180d7223 */ /* 0x040fe2000001080d */
[----:B------:R-:W-:Y:S01]  /*72f0*/  FMUL.FTZ R2, R25, R161 ;  /* 0x000000a119027220 */ /* 0x000fe20000410000 */
[-C--:B------:R-:W-:Y:S01]  /*7300*/  FFMA.FTZ R113, R113, R157.reuse, R12 ;  /* 0x0000009d71717223 */ /* 0x080fe2000001000c */
[----:B------:R-:W-:Y:S01]  /*7310*/  FFMA.FTZ R157, R24, R157, R3 ;  /* 0x0000009d189d7223 */ /* 0x000fe20000010003 */
[----:B------:R-:W-:Y:S01]  /*7320*/  FMUL.FTZ R13, R132, R13 ;  /* 0x0000000d840d7220 */ /* 0x000fe20000410000 */
[----:B------:R-:W-:Y:S01]  /*7330*/  FFMA.FTZ R3, R24, R175, -R2 ;  /* 0x000000af18037223 */ /* 0x000fe20000010802 */
[----:B-1----:R-:W-:Y:S01]  /*7340*/  @!P0 FADD.FTZ R9, R9, R98 ;  /* 0x0000006209098221 */ /* 0x002fe20000010000 */
[----:B------:R-:W-:Y:S01]  /*7350*/  @!P1 MOV R2, 0x400 ;  /* 0x0000040000029802 */ /* 0x000fe20000000f00 */
[----:B------:R-:W-:Y:S01]  /*7360*/  FFMA.FTZ R130, R130, R157, R13 ;  /* 0x0000009d82827223 */ /* 0x000fe2000001000d */
[----:B------:R-:W-:Y:S01]  /*7370*/  FMUL.FTZ R13, R128, R3 ;  /* 0x00000003800d7220 */ /* 0x000fe20000410000 */
[----:B--2---:R-:W-:Y:S01]  /*7380*/  @!P0 FADD.FTZ R11, R11, R100 ;  /* 0x000000640b0b8221 */ /* 0x004fe20000010000 */
[----:B------:R-:W1:Y:S01]  /*7390*/  SHFL.DOWN PT, R98, R9, 0x10, 0x1f ;  /* 0x0a001f0009627f89 */ /* 0x000e6200000e0000 */
[----:B------:R-:W-:Y:S01]  /*73a0*/  FMUL.FTZ R3, R25, R40 ;  /* 0x0000002819037220 */ /* 0x000fe20000410000 */
[-C--:B------:R-:W-:Y:S01]  /*73b0*/  FMUL.FTZ R12, R97, R175.reuse ;  /* 0x000000af610c7220 */ /* 0x080fe20000410000 */
[----:B---3--:R-:W-:Y:S01]  /*73c0*/  @!P0 FADD.FTZ R10, R10, R111 ;  /* 0x0000006f0a0a8221 */ /* 0x008fe20000010000 */
[----:B------:R-:W2:Y:S01]  /*73d0*/  SHFL.DOWN PT, R100, R11, 0x10, 0x1f ;  /* 0x0a001f000b647f89 */ /* 0x000ea200000e0000 */
[----:B0-----:R-:W-:Y:S01]  /*73e0*/  @!P1 LEA R47, R119, R2, 0x18 ;  /* 0x00000002772f9211 */ /* 0x001fe200078ec0ff */
[C---:B------:R-:W-:Y:S01]  /*73f0*/  FMUL.FTZ R175, R25.reuse, R175 ;  /* 0x000000af19af7220 */ /* 0x040fe20000410000 */
[----:B----4-:R-:W-:Y:S01]  /*7400*/  @!P0 FADD.FTZ R8, R8, R109 ;  /* 0x0000006d08088221 */ /* 0x010fe20000010000 */
[----:B------:R-:W0:Y:S01]  /*7410*/  SHFL.DOWN PT, R41, R10, 0x10, 0x1f ;  /* 0x0a001f000a297f89 */ /* 0x000e2200000e0000 */
[----:B------:R-:W-:Y:S01]  /*7420*/  ISETP.GT.AND P0, PT, R62, 0xf, PT ;  /* 0x0000000f3e00780c */ /* 0x000fe20003f04270 */
[-C--:B------:R-:W-:Y:S01]  /*7430*/  FMUL.FTZ R25, R25, R145.reuse ;  /* 0x0000009119197220 */ /* 0x080fe20000410000 */
[C---:B------:R-:W-:Y:S01]  /*7440*/  FFMA.FTZ R2, R24.reuse, R145, -R3 ;  /* 0x0000009118027223 */ /* 0x040fe20000010803 */
[----:B------:R-:W3:Y:S01]  /*7450*/  SHFL.DOWN PT, R15, R8, 0x10, 0x1f ;  /* 0x0a001f00080f7f89 */ /* 0x000ee200000e0000 */
[CC--:B------:R-:W-:Y:S01]  /*7460*/  FFMA.FTZ R175, R24.reuse, R161.reuse, R175 ;  /* 0x000000a118af7223 */ /* 0x0c0fe200000100af */
        /* <DEDUP_REMOVED lines=12> */
[----:B------:R-:W-:Y:S01]  /*7530*/  FADD.FTZ R94, R135, R94 ;  /* 0x0000005e875e7221 */ /* 0x000fe20000010000 */
[----:B------:R-:W-:Y:S01]  /*7540*/  FADD.FTZ R93, R14, R93 ;  /* 0x0000005d0e5d7221 */ /* 0x000fe20000010000 */
[----:B--2---:R-:W-:Y:S01]  /*7550*/  @!P0 FADD.FTZ R11, R11, R100 ;  /* 0x000000640b0b8221 */ /* 0x004fe20000010000 */
[----:B------:R-:W-:Y:S01]  /*7560*/  FADD.FTZ R92, R123, R92 ;  /* 0x0000005c7b5c7221 */ /* 0x000fe20000010000 */
[----:B------:R-:W-:Y:S01]  /*7570*/  FADD.FTZ R91, R134, R91 ;  /* 0x0000005b865b7221 */ /* 0x000fe20000010000 */
[----:B------:R-:W-:Y:S01]  /*7580*/  FFMA.FTZ R86, R113, R54, R86 ;  /* 0x0000003671567223 */ /* 0x000fe20000010056 */
[----:B0-----:R-:W-:Y:S01]  /*7590*/  @!P0 FADD.FTZ R10, R10, R41 ;  /* 0x000000290a0a8221 */ /* 0x001fe20000010000 */
[----:B------:R-:W-:Y:S01]  /*75a0*/  FFMA.FTZ R85, R12, R48, R85 ;  /* 0x000000300c557223 */ /* 0x000fe20000010055 */
[----:B------:R-:W-:Y:S01]  /*75b0*/  FADD.FTZ R90, R105, R90 ;  /* 0x0000005a695a7221 */ /* 0x000fe20000010000 */
[----:B------:R-:W-:Y:S01]  /*75c0*/  FADD.FTZ R89, R126, R89 ;  /* 0x000000597e597221 */ /* 0x000fe20000010000 */
[----:B---3--:R-:W-:Y:S01]  /*75d0*/  @!P0 FADD.FTZ R8, R8, R15 ;  /* 0x0000000f08088221 */ /* 0x008fe20000010000 */
[----:B------:R-:W-:-:S04]  /*75e0*/  FADD.FTZ R88, R101, R88 ;  /* 0x0000005865587221 */ /* 0x000fc80000010000 */
[----:B------:R0:W-:Y:S01]  /*75f0*/  @!P1 STS.128 [R47+0xc70], R8 ;  /* 0x000c70082f009388 */ /* 0x0001e20000000c00 */
        /* <DEDUP_REMOVED lines=12> */
.L_x_17178:
[----:B------:R-:W-:Y:S05]  /*76c0*/  BSYNC B0 ;  /* 0x0000000000007941 */ /* 0x000fea0003800000 */
.L_x_17177:
[----:B------:R-:W-:Y:S01]  /*76d0*/  IADD3 R70, R70, 0x1, RZ ;  /* 0x0000000146467810 */ /* 0x000fe20007ffe0ff */
[----:B------:R-:W-:-:S03]  /*76e0*/  UIADD3 UR5, UP0, UR5, 0x1, URZ ;  /* 0x0000000105057890 */ /* 0x000fc6000ff1e03f */
[----:B------:R-:W-:Y:S01]  /*76f0*/  ISETP.GE.AND P0, PT, R70, UR11, PT ;  /* 0x0000000b46007c0c */ /* 0x000fe2000bf06270 */
[----:B------:R-:W-:-:S12]  /*7700*/  UIADD3.X UR6, URZ, UR6, URZ, UP0, !UPT ;  /* 0x000000063f067290 */ /* 0x000fd800087fe43f */
[----:B------:R-:W-:Y:S05]  /*7710*/  @!P0 BRA `(.L_x_17179) ;  /* 0xffffffb400f08947 */ /* 0x000fea000383ffff */
.L_x_17132:
        /* <DEDUP_REMOVED lines=8> */
[----:B------:R-:W2:Y:S01]  /*77a0*/  LDC.64 R30, c[0x0][0x3e0] ;  /* 0x0000f800ff1e7b82 */ /* 0x000ea20000000a00 */
[----:B------:R-:W3:Y:S01]  /*77b0*/  LDG.E.128 R4, desc[UR12][R2.64] ;  /* 0x0000000c02047981 */ /* 0x000ee2000c1e1d00 */
[----:B------:R-:W-:Y:S01]  /*77c0*/  IADD3 R32, R45, -0x1, RZ ;  /* 0xffffffff2d207810 */ /* 0x000fe20007ffe0ff */
[----:B------:R-:W-:-:S02]  /*77d0*/  UIADD3 UR4, UR4, 0x1, URZ ;  /* 0x0000000104047890 */ /* 0x000fc4000fffe03f */
[----:B---3--:R-:W-:Y:S01]  /*77e0*/  STS.128 [R43], R4 ;  /* 0x000000042b007388 */ /* 0x008fe20000000c00 */
[----:B------:R-:W-:-:S03]  /*77f0*/  NOP ;  /* 0x0000000000007918 */ /* 0x000fc60000000000 */
[----:B0-----:R-:W0:Y:S01]  /*7800*/  LDS.128 R8, [R43] ;  /* 0x000000002b087984 */ /* 0x001e220000000c00 */
        /* <DEDUP_REMOVED lines=19> */
[----:B------:R-:W-:Y:S02]  /*7940*/  PRMT R11, R11, 0x7632, R11 ;  /* 0x000076320b0b7816 */ /* 0x000fe4000000000b */
[----:B------:R-:W-:Y:S01]  /*7950*/  FSETP.GTU.FTZ.AND P2, PT, R6, 20, PT ;  /* 0x41a000000600780b */ /* 0x000fe20003f5c000 */
[----:B------:R-:W-:Y:S01]  /*7960*/  FADD.FTZ R9, R9, R64 ;  /* 0x0000004009097221 */ /* 0x000fe20000010000 */
[----:B------:R-:W-:Y:S01]  /*7970*/  SHF.L.U32 R11, R11, 0x10, RZ ;  /* 0x000000100b0b7819 */ /* 0x000fe200000006ff */
[----:B------:R-:W0:Y:S01]  /*7980*/  @!P6 MUFU.EX2 R0, R0 ;  /* 0x000000000000e308 */ /* 0x000e220000000800 */
[----:B------:R-:W-:Y:S01]  /*7990*/  @!P0 FMUL.FTZ R4, R13, -1.4426950216293334961 ;  /* 0xbfb8aa3b0d048820 */ /* 0x000fe20000410000 */
[----:B------:R-:W-:-:S06]  /*79a0*/  NOP ;  /* 0x0000000000007918 */ /* 0x000fcc0000000000 */
[----:B------:R-:W3:Y:S01]  /*79b0*/  @!P0 MUFU.EX2 R4, R4 ;  /* 0x0000000400048308 */ /* 0x000ee20000000800 */
        /* <DEDUP_REMOVED lines=11> */
[----:B---3--:R-:W-:-:S03]  /*7a70*/  @!P0 FADD.FTZ R4, R4, 1 ;  /* 0x3f80000004048421 */ /* 0x008fc60000010000 */
[----:B------:R-:W3:Y:S01]  /*7a80*/  @!P1 MUFU.EX2 R3, R3 ;  /* 0x0000000300039308 */ /* 0x000ee20000000800 */
        /* <DEDUP_REMOVED lines=8> */
[----:B---3--:R-:W-:-:S06]  /*7b10*/  @!P1 FADD.FTZ R3, R3, 1 ;  /* 0x3f80000003039421 */ /* 0x008fcc0000010000 */
[----:B------:R-:W-:Y:S01]  /*7b20*/  @!P6 FMUL.FTZ R9, R11, -1.4426950216293334961 ;  /* 0xbfb8aa3b0b09e820 */ /* 0x000fe20000410000 */
[----:B------:R-:W3:Y:S01]  /*7b30*/  @!P5 MUFU.EX2 R7, R5 ;  /* 0x000000050007d308 */ /* 0x000ee20000000800 */
[----:B-1----:R-:W-:Y:S02]  /*7b40*/  IMAD R2, R28, UR15, RZ ;  /* 0x0000000f1c027c24 */ /* 0x002fe4000f8e02ff */
[----:B0-----:R-:W-:Y:S02]  /*7b50*/  @!P2 FADD.FTZ R8, R8, 1 ;  /* 0x3f8000000808a421 */ /* 0x001fe40000010000 */
[----:B------:R-:W-:-:S03]  /*7b60*/  IMAD R29, R29, UR14, R2 ;  /* 0x0000000e1d1d7c24 */ /* 0x000fc6000f8e0202 */
[----:B------:R0:W1:Y:S08]  /*7b70*/  @!P0 MUFU.RCP R11, R4 ;  /* 0x00000004000b8308 */ /* 0x0000700000001000 */
[----:B------:R5:W2:Y:S01]  /*7b80*/  @!P1 MUFU.RCP R25, R3 ;  /* 0x0000000300199308 */ /* 0x000aa20000001000 */
[----:B0-----:R-:W-:Y:S01]  /*7b90*/  SHF.L.U32 R4, R32, 0x8, RZ ;  /* 0x0000000820047819 */ /* 0x001fe200000006ff */
[----:B---3--:R-:W-:-:S03]  /*7ba0*/  @!P5 FADD.FTZ R7, R7, 1 ;  /* 0x3f8000000707d421 */ /* 0x008fc60000010000 */
[----:B------:R-:W-:-:S03]  /*7bb0*/  SHF.R.S32.HI R5, RZ, 0x1f, R4 ;  /* 0x0000001fff057819 */ /* 0x000fc60000011404 */
[----:B------:R-:W0:Y:S01]  /*7bc0*/  @!P3 MUFU.EX2 R0, R0 ;  /* 0x000000000000b308 */ /* 0x000e220000000800 */
[----:B-1----:R-:W-:Y:S01]  /*7bd0*/  @!P0 FMUL.FTZ R90, R90, R11 ;  /* 0x0000000b5a5a8220 */ /* 0x002fe20000410000 */
[----:B-----5:R-:W-:-:S05]  /*7be0*/  IMAD.WIDE.U32 R2, R28, UR14, R4 ;  /* 0x0000000e1c027c25 */ /* 0x020fca000f8e0004 */
[----:B------:R-:W-:Y:S01]  /*7bf0*/  IADD3 R3, R3, R29, RZ ;  /* 0x0000001d03037210 */ /* 0x000fe20007ffe0ff */
[----:B------:R1:W3:Y:S01]  /*7c00*/  @!P2 MUFU.RCP R27, R8 ;  /* 0x00000008001ba308 */ /* 0x0002e20000001000 */
[----:B------:R-:W5:Y:S01]  /*7c10*/  LDC.64 R28, c[0x0][0x3a8] ;  /* 0x0000ea00ff1c7b82 */ /* 0x000f620000000a00 */
[----:B--2---:R-:W-:Y:S01]  /*7c20*/  @!P1 FMUL.FTZ R92, R92, R25 ;  /* 0x000000195c5c9220 */ /* 0x004fe20000410000 */
[----:B------:R-:W-:Y:S01]  /*7c30*/  IADD3 R16, P1, R16, -0x200, RZ ;  /* 0xfffffe0010107810 */ /* 0x000fe20007f3e0ff */
[----:B------:R-:W-:-:S03]  /*7c40*/  IMAD.WIDE.U32 R2, R67, UR6, R2 ;  /* 0x0000000643027c25 */ /* 0x000fc6000f8e0002 */
[----:B------:R-:W-:Y:S01]  /*7c50*/  IADD3.X R17, R17, -0x1, RZ, P1, !PT ;  /* 0xffffffff11117810 */ /* 0x000fe20000ffe4ff */
[----:B------:R-:W2:Y:S01]  /*7c60*/  @!P6 MUFU.EX2 R9, R9 ;  /* 0x000000090009e308 */ /* 0x000ea20000000800 */
[----:B-1----:R-:W-:Y:S01]  /*7c70*/  @!P4 FADD.FTZ R8, R6, 1 ;  /* 0x3f8000000608c421 */ /* 0x002fe20000010000 */
[----:B------:R-:W-:Y:S02]  /*7c80*/  IMAD R6, R66, UR6, RZ ;  /* 0x0000000642067c24 */ /* 0x000fe4000f8e02ff */
[----:B0-----:R-:W-:Y:S01]  /*7c90*/  @!P3 FADD.FTZ R0, R0, 1 ;  /* 0x3f8000000000b421 */ /* 0x001fe20000010000 */
[----:B------:R-:W-:-:S03]  /*7ca0*/  IADD3 R51, P1, R51, -0x400, RZ ;  /* 0xfffffc0033337810 */ /* 0x000fc60007f3e0ff */
[----:B------:R0:W1:Y:S01]  /*7cb0*/  @!P5 MUFU.RCP R10, R7 ;  /* 0x00000007000ad308 */ /* 0x0000620000001000 */
[----:B---3--:R-:W-:Y:S01]  /*7cc0*/  @!P2 FMUL.FTZ R94, R94, R27 ;  /* 0x0000001b5e5ea220 */ /* 0x008fe20000410000 */
[----:B------:R-:W-:Y:S02]  /*7cd0*/  IADD3 R60, P2, R60, -0x200, RZ ;  /* 0xfffffe003c3c7810 */ /* 0x000fe40007f5e0ff */
[----:B------:R-:W-:Y:S02]  /*7ce0*/  IADD3.X R49, R49, -0x1, RZ, P1, !PT ;  /* 0xffffffff31317810 */ /* 0x000fe40000ffe4ff */
[----:B------:R-:W-:Y:S02]  /*7cf0*/  IADD3.X R55, R55, -0x1, RZ, P2, !PT ;  /* 0xffffffff37377810 */ /* 0x000fe400017fe4ff */
[----:B------:R-:W3:Y:S01]  /*7d00*/  @!P3 MUFU.RCP R0, R0 ;  /* 0x000000000000b308 */ /* 0x000ee20000001000 */
[----:B0-----:R-:W-:Y:S01]  /*7d10*/  IMAD R7, R67, UR7, R6 ;  /* 0x0000000743077c24 */ /* 0x001fe2000f8e0206 */
[----:B------:R-:W-:Y:S01]  /*7d20*/  LEA R6, P0, R2, R30, 0x1 ;  /* 0x0000001e02067211 */ /* 0x000fe200078008ff */
[----:B--2---:R-:W-:Y:S01]  /*7d30*/  @!P6 FADD.FTZ R9, R9, 1 ;  /* 0x3f8000000909e421 */ /* 0x004fe20000010000 */
[----:B-----5:R-:W-:Y:S01]  /*7d40*/  IMAD.WIDE.U32 R4, R28, UR14, R4 ;  /* 0x0000000e1c047c25 */ /* 0x020fe2000f8e0004 */
[----:B------:R-:W-:Y:S01]  /*7d50*/  ULDC.64 UR6, c[0x0][0x3b0] ;  /* 0x0000ec0000067ab9 */ /* 0x000fe20000000a00 */
[----:B------:R-:W-:-:S02]  /*7d60*/  IADD3 R3, R3, R7, RZ ;  /* 0x0000000703037210 */ /* 0x000fc40007ffe0ff */
[----:B------:R-:W0:Y:S01]  /*7d70*/  @!P6 MUFU.RCP R24, R9 ;  /* 0x000000090018e308 */ /* 0x000e220000001000 */
[----:B-1----:R-:W-:Y:S01]  /*7d80*/  @!P5 FMUL.FTZ R93, R93, R10 ;  /* 0x0000000a5d5dd220 */ /* 0x002fe20000410000 */
[----:B------:R-:W-:Y:S02]  /*7d90*/  LEA.HI.X R7, R2, R31, R3, 0x1, P0 ;  /* 0x0000001f02077211 */ /* 0x000fe400000f0c03 */
[----:B------:R-:W1:Y:S02]  /*7da0*/  LDC.64 R30, c[0x0][0x3f0] ;  /* 0x0000fc00ff1e7b82 */ /* 0x000e640000000a00 */
[----:B------:R-:W-:Y:S01]  /*7db0*/  F2FP.BF16.F32.PACK_AB R10, R93, R92 ;  /* 0x0000005c5d0a723e */ /* 0x000fe200000010ff */
[----:B------:R-:W-:Y:S01]  /*7dc0*/  IMAD.WIDE R2, R57, 0x10, R6 ;  /* 0x0000001039027825 */ /* 0x000fe200078e0206 */
[----:B------:R-:W2:Y:S03]  /*7dd0*/  @!P4 MUFU.RCP R8, R8 ;  /* 0x000000080008c308 */ /* 0x000ea60000001000 */
[----:B---3--:R-:W-:Y:S01]  /*7de0*/  @!P3 FMUL.FTZ R89, R89, R0 ;  /* 0x000000005959b220 */ /* 0x008fe20000410000 */
[----:B------:R-:W-:Y:S01]  /*7df0*/  IADD3 R58, P3, R58, -0x200, RZ ;  /* 0xfffffe003a3a7810 */ /* 0x000fe20007f7e0ff */
[----:B------:R-:W-:Y:S01]  /*7e00*/  IMAD R0, R28, UR15, RZ ;  /* 0x0000000f1c007c24 */ /* 0x000fe2000f8e02ff */
[----:B----4-:R3:W-:Y:S02]  /*7e10*/  STG.E.128 desc[UR12][R2.64], R12 ;  /* 0x0000000c02007986 */ /* 0x0107e4000c101d0c */
[----:B------:R-:W-:Y:S01]  /*7e20*/  IADD3.X R53, R53, -0x1, RZ, P3, !PT ;  /* 0xffffffff35357810 */ /* 0x000fe20001ffe4ff */
[----:B------:R-:W-:-:S02]  /*7e30*/  IMAD R7, R29, UR14, R0 ;  /* 0x0000000e1d077c24 */ /* 0x000fc4000f8e0200 */
[----:B0-----:R-:W-:Y:S01]  /*7e40*/  @!P6 FMUL.FTZ R95, R95, R24 ;  /* 0x000000185f5fe220 */ /* 0x001fe20000410000 */
[----:B------:R-:W-:Y:S01]  /*7e50*/  BAR.SYNC.DEFER_BLOCKING 0x0 ;  /* 0x0000000000007b1d */ /* 0x000fe20000010000 */
[----:B------:R-:W-:Y:S01]  /*7e60*/  IMAD R0, R66, UR6, RZ ;  /* 0x0000000642007c24 */ /* 0x000fe2000f8e02ff */
[----:B------:R-:W-:Y:S02]  /*7e70*/  IADD3 R5, R5, R7, RZ ;  /* 0x0000000705057210 */ /* 0x000fe40007ffe0ff */
[----:B------:R-:W-:Y:S01]  /*7e80*/  F2FP.BF16.F32.PACK_AB R11, R95, R94 ;  /* 0x0000005e5f0b723e */ /* 0x000fe200000010ff */
[----:B------:R-:W-:Y:S02]  /*7e90*/  IMAD R7, R67, UR7, R0 ;  /* 0x0000000743077c24 */ /* 0x000fe4000f8e0200 */
[----:B--2---:R-:W-:Y:S01]  /*7ea0*/  @!P4 FMUL.FTZ R91, R91, R8 ;  /* 0x000000085b5bc220 */ /* 0x004fe20000410000 */
[----:B------:R-:W-:Y:S01]  /*7eb0*/  F2FP.BF16.F32.PACK_AB R8, R89, R88 ;  /* 0x000000585908723e */ /* 0x000fe200000010ff */
[----:B------:R-:W-:-:S03]  /*7ec0*/  FADD.FTZ R88, R88, R59 ;  /* 0x0000003b58587221 */ /* 0x000fc60000010000 */
[----:B------:R-:W-:Y:S01]  /*7ed0*/  F2FP.BF16.F32.PACK_AB R9, R91, R90 ;  /* 0x0000005a5b09723e */ /* 0x000fe200000010ff */
[----:B---3--:R-:W-:-:S04]  /*7ee0*/  IMAD.WIDE.U32 R2, R67, UR6, R4 ;  /* 0x0000000643027c25 */ /* 0x008fc8000f8e0004 */
[----:B------:R-:W-:Y:S01]  /*7ef0*/  FADD.FTZ R89, R88, R89 ;  /* 0x0000005958597221 */ /* 0x000fe20000010000 */
[----:B------:R-:W-:-:S03]  /*7f00*/  IADD3 R0, R3, R7, RZ ;  /* 0x0000000703007210 */ /* 0x000fc60007ffe0ff */
[----:B------:R-:W-:Y:S01]  /*7f10*/  FADD.FTZ R90, R89, R90 ;  /* 0x0000005a595a7221 */ /* 0x000fe20000010000 */
[----:B-1----:R-:W-:-:S03]  /*7f20*/  LEA R4, P0, R2, R30, 0x1 ;  /* 0x0000001e02047211 */ /* 0x002fc600078008ff */
[----:B------:R-:W-:Y:S01]  /*7f30*/  FADD.FTZ R91, R90, R91 ;  /* 0x0000005b5a5b7221 */ /* 0x000fe20000010000 */
        /* <DEDUP_REMOVED lines=13> */
.L_x_17114:
        /* <DEDUP_REMOVED lines=26> */
.L_x_17182:
[----:B------:R-:W-:Y:S05]  /*81b0*/  BSYNC B0 ;  /* 0x0000000000007941 */ /* 0x000fea0003800000 */
.L_x_17181:
        /* <DEDUP_REMOVED lines=29> */
.L_x_17184:
[----:B------:R-:W2:Y:S02]  /*8390*/  S2R R15, SR_TID.X ;  /* 0x00000000000f7919 */ /* 0x000ea40000002100 */
.L_x_17185:
[----:B------:R-:W-:Y:S05]  /*83a0*/  BSYNC B0 ;  /* 0x0000000000007941 */ /* 0x000fea0003800000 */
.L_x_17183:
        /* <DEDUP_REMOVED lines=22> */
.L_x_17187:
        /* <DEDUP_REMOVED lines=28> */
.L_x_17186:
[----:B------:R-:W-:Y:S05]  /*86d0*/  EXIT ;  /* 0x000000000000794d */ /* 0x000fea0003800000 */
.L_x_17188:
        /* <DEDUP_REMOVED lines=10> */
.L_x_19023:


//--------------------- .text._Z25selective_scan_bwd_kernelI32Selective_Scan_bwd_kernel_traitsILi32ELi8ELb1ELb1ELb1ELb0ELb0EN3c108BFloat16ENS1_7complexIfEEEEv12SSMParamsBwd --------------------------
	.section	.text._Z25selective_scan_bwd_kernelI32Selective_Scan_bwd_kernel_traitsILi32ELi8ELb1ELb1ELb1ELb0ELb0EN3c108BFloat16ENS1_7complexIfEEEEv12SSMParamsBwd,"ax",@progbits
	.align	128
        .global         _Z25selective_scan_bwd_kernelI32Selective_Scan_bwd_kernel_traitsILi32ELi8ELb1ELb1ELb1ELb0ELb0EN3c108BFloat16ENS1_7complexIfEEEEv12SSMParamsBwd
        .type           _Z25selective_scan_bwd_kernelI32Selective_Scan_bwd_kernel_traitsILi32ELi8ELb1ELb1ELb1ELb0ELb0EN3c108BFloat16ENS1_7complexIfEEEEv12SSMParamsBwd,@function
        .size           _Z25selective_scan_bwd_kernelI32Selective_Scan_bwd_kernel_traitsILi32ELi8ELb1ELb1ELb1ELb0ELb0EN3c108BFloat16ENS1_7complexIfEEEEv12SSMParamsBwd,(.L_x_19024 - _Z25selective_scan_bwd_kernelI32Selective_Scan_bwd_kernel_traitsILi32ELi8ELb1ELb1ELb1ELb0ELb0EN3c108BFloat16ENS1_7complexIfEEEEv12SSMParamsBwd)
        .other          _Z25selective_scan_bwd_kernelI32Selective_Scan_bwd_kernel_traitsILi32ELi8ELb1ELb1ELb1ELb0ELb0EN3c108BFloat16ENS1_7complexIfEEEEv12SSMParamsBwd,@"STO_CUDA_ENTRY STV_DEFAULT"
_Z25selective_scan_bwd_kernelI32Selective_Scan_bwd_kernel_traitsILi32ELi8ELb1ELb1ELb1ELb0ELb0EN3c108BFloat16ENS1_7complexIfEEEEv12SSMParamsBwd:
.text._Z25selective_scan_bwd_kernelI32Selective_Scan_bwd_kernel_traitsILi32ELi8ELb1ELb1ELb1ELb0ELb0EN3c108BFloat16ENS1_7complexIfEEEEv12SSMParamsBwd:
        /* <DEDUP_REMOVED lines=50> */
[----:B------:R-:W-:-:S04]  /*0320*/  UIMAD UR8, UR16, UR7, UR6 ;  /* 0x00000007100872a4 */ /* 0x000fc8000f8e0206 */
        /* <DEDUP_REMOVED lines=22> */
[-C--:B----4-:R-:W-:Y:S01]  /*0490*/  IMAD R0, R110, R12.reuse, RZ ;  /* 0x0000000c6e007224 */ /* 0x090fe200078e02ff */
        /* <DEDUP_REMOVED lines=10> */
[----:B------:R-:W-:Y:S01]  /*0540*/  ULDC.64 UR4, c[0x0][0x310] ;  /* 0x0000c40000047ab9 */ /* 0x000fe20000000a00 */
[----:B------:R-:W-:Y:S01]  /*0550*/  UIMAD.WIDE.U32 UR8, UR16, UR12, URZ ;  /* 0x0000000c100872a5 */ /* 0x000fe2000f8e003f */
[----:B------:R-:W-:-:S03]  /*0560*/  ISETP.NE.U32.AND P0, PT, RZ, UR4, PT ;  /* 0x00000004ff007c0c */ /* 0x000fc6000bf05070 */
[----:B------:R-:W2:Y:S01]  /*0570*/  LDC.64 R14, c[0x0][0x3f8] ;  /* 0x0000fe00ff0e7b82 */ /* 0x000ea20000000a00 */
[----:B------:R-:W-:Y:S01]  /*0580*/  @!P1 LOP3.LUT R106, RZ, R8, RZ, 0x33, !PT ;  /* 0x00000008ff6a9212 */ /* 0x000fe200078e33ff */
[----:B------:R-:W-:Y:S01]  /*0590*/  UIMAD UR12, UR17, UR12, URZ ;  /* 0x0000000c110c72a4 */ /* 0x000fe2000f8e023f */
[----:B------:R-:W-:Y:S02]  /*05a0*/  ISETP.NE.AND.EX P0, PT, RZ, UR5, PT, P0 ;  /* 0x00000005ff007c0c */ /* 0x000fe4000bf05300 */
[----:B------:R-:W-:Y:S01]  /*05b0*/  SHF.R.S32.HI R105, RZ, 0x1f, R106 ;  /* 0x0000001fff697819 */ /* 0x000fe2000001146a */
[----:B------:R-:W-:Y:S01]  /*05c0*/  UIMAD UR12, UR16, UR13, UR12 ;  /* 0x0000000d100c72a4 */ /* 0x000fe2000f8e020c */
[C---:B------:R-:W-:Y:S01]  /*05d0*/  IADD3 R97, P1, R7.reuse, R2, RZ ;  /* 0x0000000207617210 */ /* 0x040fe20007f3e0ff */
[----:B------:R-:W-:Y:S01]  /*05e0*/  UIMAD UR6, UR17, UR10, URZ ;  /* 0x0000000a110672a4 */ /* 0x000fe2000f8e023f */
[----:B------:R-:W-:Y:S01]  /*05f0*/  IADD3 R7, P2, R7, R4, RZ ;  /* 0x0000000407077210 */ /* 0x000fe20007f5e0ff */
[----:B------:R-:W-:Y:S01]  /*0600*/  UIADD3 UR9, UR9, UR12, URZ ;  /* 0x0000000c09097290 */ /* 0x000fe2000fffe03f */
[-C--:B------:R-:W-:Y:S01]  /*0610*/  IMAD R2, R105, R16.reuse, RZ ;  /* 0x0000001069027224 */ /* 0x080fe200078e02ff */
[C---:B------:R-:W-:Y:S01]  /*0620*/  IADD3.X R8, R9.reuse, R3, R0, P1, !PT ;  /* 0x0000000309087210 */ /* 0x040fe20000ffe400 */
[----:B------:R-:W-:Y:S01]  /*0630*/  UIMAD.WIDE.U32 UR4, UR16, UR10, URZ ;  /* 0x0000000a100472a5 */ /* 0x000fe2000f8e003f */
[----:B------:R-:W-:Y:S01]  /*0640*/  IADD3.X R6, R9, R5, R6, P2, !PT ;  /* 0x0000000509067210 */ /* 0x000fe200017fe406 */
[C---:B------:R-:W-:Y:S01]  /*0650*/  IMAD R9, R106.reuse, R17, R2 ;  /* 0x000000116a097224 */ /* 0x040fe200078e0202 */
[----:B------:R-:W-:Y:S01]  /*0660*/  UIMAD UR6, UR16, UR11, UR6 ;  /* 0x0000000b100672a4 */ /* 0x000fe2000f8e0206 */
[----:B------:R-:W-:Y:S01]  /*0670*/  IMAD.WIDE.U32 R2, R106, R16, UR8 ;  /* 0x000000086a027e25 */ /* 0x000fe2000f8e0010 */
[----:B-1----:R-:W-:Y:S01]  /*0680*/  ISETP.NE.U32.AND P1, PT, R12, RZ, PT ;  /* 0x000000ff0c00720c */ /* 0x002fe20003f25070 */
[----:B------:R-:W1:Y:S01]  /*0690*/  @P0 LDC R16, c[0x0][0x214] ;  /* 0x00008500ff100b82 */ /* 0x000e620000000800 */
[----:B------:R-:W-:Y:S01]  /*06a0*/  UIADD3 UR5, UR5, UR6, URZ ;  /* 0x0000000605057290 */ /* 0x000fe2000fffe03f */
[----:B------:R-:W-:Y:S01]  /*06b0*/  LEA R5, R11, 0xfffffe00, 0x9 ;  /* 0xfffffe000b057811 */ /* 0x000fe200078e48ff */
[----:B------:R-:W-:Y:S01]  /*06c0*/  IMAD R0, R105, R18, RZ ;  /* 0x0000001269007224 */ /* 0x000fe200078e02ff */
[----:B------:R-:W-:-:S02]  /*06d0*/  ISETP.NE.AND.EX P1, PT, R13, RZ, PT, P1 ;  /* 0x000000ff0d00720c */ /* 0x000fc40003f25310 */
[----:B--2---:R-:W-:Y:S02]  /*06e0*/  ISETP.NE.U32.AND P2, PT, R14, RZ, PT ;  /* 0x000000ff0e00720c */ /* 0x004fe40003f45070 */
[----:B------:R-:W-:Y:S01]  /*06f0*/  IADD3 R93, P3, R5, R2, RZ ;  /* 0x00000002055d7210 */ /* 0x000fe20007f7e0ff */
[----:B------:R-:W2:Y:S01]  /*0700*/  @P0 LDC R17, c[0x0][0x21c] ;  /* 0x00008700ff110b82 */ /* 0x000ea20000000800 */
[----:B------:R-:W-:Y:S01]  /*0710*/  IADD3 R23, R3, R9, RZ ;  /* 0x0000000903177210 */ /* 0x000fe20007ffe0ff */
[C---:B------:R-:W-:Y:S01]  /*0720*/  IMAD R9, R106.reuse, R19, R0 ;  /* 0x000000136a097224 */ /* 0x040fe200078e0200 */
[----:B------:R-:W-:Y:S01]  /*0730*/  ISETP.NE.AND.EX P2, PT, R15, RZ, PT, P2 ;  /* 0x000000ff0f00720c */ /* 0x000fe20003f45320 */
[----:B------:R-:W-:-:S04]  /*0740*/  IMAD.WIDE.U32 R2, R106, R18, UR4 ;  /* 0x000000046a027e25 */ /* 0x000fc8000f8e0012 */
[----:B------:R-:W4:Y:S01]  /*0750*/  LDC.64 R18, c[0x0][0x2d8] ;  /* 0x0000b600ff127b82 */ /* 0x000f220000000a00 */
[----:B------:R-:W-:Y:S02]  /*0760*/  CS2R R56, SRZ ;  /* 0x0000000000387805 */ /* 0x000fe4000001ff00 */
[----:B------:R-:W-:-:S05]  /*0770*/  SHF.R.S32.HI R0, RZ, 0x1f, R5 ;  /* 0x0000001fff007819 */ /* 0x000fca0000011405 */
[----:B------:R-:W4:Y:S01]  /*0780*/  @P0 LDC.64 R58, c[0x0][0x310] ;  /* 0x0000c400ff3a0b82 */ /* 0x000f220000000a00 */
[----:B------:R-:W-:Y:S02]  /*0790*/  @P1 LEA R56, P4, R109, R12, 0x2 ;  /* 0x0000000c6d381211 */ /* 0x000fe400078810ff */
[----:B------:R-:W-:Y:S02]  /*07a0*/  CS2R R54, SRZ ;  /* 0x0000000000367805 */ /* 0x000fe4000001ff00 */
[----:B------:R-:W-:Y:S02]  /*07b0*/  IADD3 R5, P5, R5, R2, RZ ;  /* 0x0000000205057210 */ /* 0x000fe40007fbe0ff */
[----:B------:R-:W-:Y:S02]  /*07c0*/  IADD3 R9, R3, R9, RZ ;  /* 0x0000000903097210 */ /* 0x000fe40007ffe0ff */
[----:B------:R-:W-:Y:S02]  /*07d0*/  IADD3.X R4, R0, R23, RZ, P3, !PT ;  /* 0x0000001700047210 */ /* 0x000fe40001ffe4ff */
[----:B------:R-:W-:-:S02]  /*07e0*/  @P1 LEA.HI.X R57, R109, R13, R110, 0x2, P4 ;  /* 0x0000000d6d391211 */ /* 0x000fc400020f146e */
[----:B------:R-:W-:Y:S02]  /*07f0*/  @P2 LEA R54, P3, R109, R14, 0x2 ;  /* 0x0000000e6d362211 */ /* 0x000fe400078610ff */
[----:B------:R-:W-:Y:S02]  /*0800*/  ISETP.GE.AND P1, PT, R11, 0x1, PT ;  /* 0x000000010b00780c */ /* 0x000fe40003f26270 */
[----:B------:R-:W-:Y:S01]  /*0810*/  IADD3.X R2, R0, R9, RZ, P5, !PT ;  /* 0x0000000900027210 */ /* 0x000fe20002ffe4ff */
[----:B-1----:R-:W-:Y:S01]  /*0820*/  @P0 IMAD R0, R16, UR16, R109 ;  /* 0x0000001010000c24 */ /* 0x002fe2000f8e026d */
[----:B------:R-:W-:Y:S02]  /*0830*/  @P2 LEA.HI.X R55, R109, R15, R110, 0x2, P3 ;  /* 0x0000000f6d372211 */ /* 0x000fe400018f146e */
[----:B0-----:R-:W-:Y:S01]  /*0840*/  LEA R100, P2, R99, R100, 0x1 ;  /* 0x0000006463647211 */ /* 0x001fe200078408ff */
[----:B------:R-:W-:Y:S01]  /*0850*/  @P0 IMAD R0, R0, R11, RZ ;  /* 0x0000000b00000224 */ /* 0x000fe200078e02ff */
[----:B---3--:R-:W-:-:S02]  /*0860*/  LEA R98, P3, R97, R20, 0x1 ;  /* 0x0000001461627211 */ /* 0x008fc400078608ff */
[----:B------:R-:W-:Y:S01]  /*0870*/  LEA.HI.X R99, R99, R101, R10, 0x1, P2 ;  /* 0x0000006563637211 */ /* 0x000fe200010f0c0a */
[----:B--2---:R-:W-:Y:S01]  /*0880*/  @P0 IMAD R3, R0, R17, RZ ;  /* 0x0000001100030224 */ /* 0x004fe200078e02ff */
[----:B------:R-:W-:Y:S02]  /*0890*/  LEA.HI.X R97, R97, R21, R8, 0x1, P3 ;  /* 0x0000001561617211 */ /* 0x000fe400018f0c08 */
[----:B------:R-:W-:Y:S02]  /*08a0*/  LEA R96, P2, R7, R94, 0x1 ;  /* 0x0000005e07607211 */ /* 0x000fe400078408ff */
[----:B----4-:R-:W-:Y:S02]  /*08b0*/  LEA R94, P3, R93, R18, 0x1 ;  /* 0x000000125d5e7211 */ /* 0x010fe400078608ff */
[----:B------:R-:W-:Y:S01]  /*08c0*/  LEA R91, P4, R5, R88, 0x1 ;  /* 0x00000058055b7211 */ /* 0x000fe200078808ff */
[----:B------:R-:W-:Y:S01]  /*08d0*/  HFMA2.MMA R102, -RZ, RZ, 0, 0 ;  /* 0x00000000ff667435 */ /* 0x000fe200000001ff */
[----:B------:R-:W-:Y:S01]  /*08e0*/  @P0 IMAD.WIDE R58, R3, 0x10, R58 ;  /* 0x00000010033a0825 */ /* 0x000fe200078e023a */
[----:B------:R-:W-:-:S02]  /*08f0*/  LEA.HI.X R95, R7, R95, R6, 0x1, P2 ;  /* 0x0000005f075f7211 */ /* 0x000fc400010f0c06 */
        /* <DEDUP_REMOVED lines=17> */
.L_x_17239:
        /* <DEDUP_REMOVED lines=21> */
[----:B0--3--:R0:W3:Y:S01]  /*0b60*/  LDG.E.128 R16, desc[UR14][R10.64] ;  /* 0x0000000e0a107981 */ /* 0x0090e2000c1e1d00 */
        /* <DEDUP_REMOVED lines=9> */
[----:B------:R-:W-:Y:S02]  /*0c00*/  PRMT R169, R15, 0x7632, R169 ;  /* 0x000076320fa97816 */ /* 0x000fe400000000a9 */
[----:B------:R-:W-:Y:S01]  /*0c10*/  SHF.L.U32 R82, R7, 0x10, RZ ;  /* 0x0000001007527819 */ /* 0x000fe200000006ff */
[----:B-----5:R-:W-:-:S04]  /*0c20*/  FADD.FTZ R84, R84, R107 ;  /* 0x0000006b54547221 */ /* 0x020fc80000010000 */
        /* <DEDUP_REMOVED lines=21> */
[C---:B------:R-:W-:Y:S01]  /*0d80*/  FFMA.FTZ R2, R11.reuse, R10, R2 ;  /* 0x0000000a0b027223 */ /* 0x040fe20000010002 */
        /* <DEDUP_REMOVED lines=8> */
[----:B------:R-:W-:Y:S01]  /*0e10*/  PRMT R8, R7, 0x7632, R8 ;  /* 0x0000763207087816 */ /* 0x000fe20000000008 */
[----:B------:R-:W-:Y:S01]  /*0e20*/  FMUL.FTZ R75, R21, R108 ;  /* 0x0000006c154b7220 */ /* 0x000fe20000410000 */
[----:B------:R-:W-:Y:S01]  /*0e30*/  SHF.L.U32 R10, R169, 0x10, RZ ;  /* 0x00000010a90a7819 */ /* 0x000fe200000006ff */
[--C-:B------:R-:W-:Y:S01]  /*0e40*/  FFMA.FTZ R104, R21, R0, R2.reuse ;  /* 0x0000000015687223 */ /* 0x100fe20000010002 */
[----:B------:R-:W-:-:S02]  /*0e50*/  PRMT R2, R5, 0x7632, R2 ;  /* 0x0000763205027816 */ /* 0x000fc40000000002 */
[----:B------:R-:W-:Y:S02]  /*0e60*/  PRMT R0, R4, 0x7632, R0 ;  /* 0x0000763204007816 */ /* 0x000fe40000000000 */
[----:B------:R-:W-:Y:S02]  /*0e70*/  PRMT R5, R6, 0x7632, R5 ;  /* 0x0000763206057816 */ /* 0x000fe40000000005 */
[----:B------:R-:W-:Y:S02]  /*0e80*/  SHF.L.U32 R4, R4, 0x10, RZ ;  /* 0x0000001004047819 */ /* 0x000fe400000006ff */
[----:B------:R-:W-:Y:S02]  /*0e90*/  SHF.L.U32 R27, R27, 0x10, RZ ;  /* 0x000000101b1b7819 */ /* 0x000fe400000006ff */
[----:B------:R-:W-:Y:S01]  /*0ea0*/  SHF.L.U32 R6, R6, 0x10, RZ ;  /* 0x0000001006067819 */ /* 0x000fe200000006ff */
[--C-:B------:R-:W-:Y:S01]  /*0eb0*/  FADD.FTZ R85, R4, R107.reuse ;  /* 0x0000006b04557221 */ /* 0x100fe20000010000 */
[----:B------:R-:W-:Y:S01]  /*0ec0*/  SHF.L.U32 R0, R0, 0x10, RZ ;  /* 0x0000001000007819 */ /* 0x000fe200000006ff */
[----:B------:R-:W-:Y:S01]  /*0ed0*/  FFMA.FTZ R104, R27, R10, R104 ;  /* 0x0000000a1b687223 */ /* 0x000fe20000010068 */
[----:B------:R-:W-:Y:S01]  /*0ee0*/  SHF.L.U32 R2, R2, 0x10, RZ ;  /* 0x0000001002027819 */ /* 0x000fe200000006ff */
[--C-:B------:R-:W-:Y:S01]  /*0ef0*/  FADD.FTZ R83, R6, R107.reuse ;  /* 0x0000006b06537221 */ /* 0x100fe20000010000 */
[----:B------:R-:W-:Y:S01]  /*0f00*/  SHF.L.U32 R78, R5, 0x10, RZ ;  /* 0x00000010054e7819 */ /* 0x000fe200000006ff */
[--C-:B------:R-:W-:Y:S01]  /*0f10*/  FADD.FTZ R80, R0, R107.reuse ;  /* 0x0000006b00507221 */ /* 0x100fe20000010000 */
[----:B------:R-:W-:Y:S01]  /*0f20*/  SHF.L.U32 R8, R8, 0x10, RZ ;  /* 0x0000001008087819 */ /* 0x000fe200000006ff */
[--C-:B------:R-:W-:Y:S01]  /*0f30*/  FADD.FTZ R81, R2, R107.reuse ;  /* 0x0000006b02517221 */ /* 0x100fe20000010000 */
[----:B------:R-:W-:Y:S01]  /*0f40*/  FMUL.FTZ R70, R27, R108 ;  /* 0x0000006c1b467220 */ /* 0x000fe20000410000 */
[----:B------:R-:W-:-:S02]  /*0f50*/  FADD.FTZ R78, R78, R107 ;  /* 0x0000006b4e4e7221 */ /* 0x000fc40000010000 */
        /* <DEDUP_REMOVED lines=8> */
.L_x_17190:
[----:B------:R-:W0:Y:S01]  /*0fe0*/  LDC R61, c[0x0][0x224] ;  /* 0x00008900ff3d7b82 */ /* 0x000e220000000800 */
[----:B------:R-:W-:Y:S01]  /*0ff0*/  FADD.FTZ R7, R9, R9 ;  /* 0x0000000909077221 */ /* 0x000fe20000010000 */
[----:B------:R-:W-:Y:S01]  /*1000*/  HFMA2.MMA R9, -RZ, RZ, 0, 0 ;  /* 0x00000000ff097435 */ /* 0x000fe200000001ff */
[----:B------:R-:W-:Y:S01]  /*1010*/  FADD.FTZ R8, R3, R3 ;  /* 0x0000000303087221 */ /* 0x000fe20000010000 */
[----:B------:R-:W-:Y:S01]  /*1020*/  FADD.FTZ R6, R25, R25 ;  /* 0x0000001919067221 */ /* 0x000fe20000010000 */
[----:B------:R-:W-:Y:S01]  /*1030*/  FADD.FTZ R5, R11, R11 ;  /* 0x0000000b0b057221 */ /* 0x000fe20000010000 */
[----:B------:R-:W-:Y:S01]  /*1040*/  FADD.FTZ R4, R17, R17 ;  /* 0x0000001111047221 */ /* 0x000fe20000010000 */
[----:B------:R-:W-:Y:S01]  /*1050*/  FADD.FTZ R3, R19, R19 ;  /* 0x0000001313037221 */ /* 0x000fe20000010000 */
[----:B------:R-:W1:Y:S01]  /*1060*/  LDC R60, c[0x0][0x218] ;  /* 0x00008600ff3c7b82 */ /* 0x000e620000000800 */
[----:B------:R-:W-:Y:S01]  /*1070*/  FADD.FTZ R2, R21, R21 ;  /* 0x0000001515027221 */ /* 0x000fe20000010000 */
[----:B------:R-:W-:Y:S01]  /*1080*/  FADD.FTZ R0, R27, R27 ;  /* 0x0000001b1b007221 */ /* 0x000fe20000010000 */
[----:B------:R-:W-:-:S02]  /*1090*/  CS2R R68, SRZ ;  /* 0x0000000000447805 */ /* 0x000fc4000001ff00 */
        /* <DEDUP_REMOVED lines=17> */
[----:B------:R-:W0:Y:S08]  /*11b0*/  LDC.64 R42, c[0x0][0x3d0] ;  /* 0x0000f400ff2a7b82 */ /* 0x000e300000000a00 */
[----:B------:R-:W0:Y:S08]  /*11c0*/  LDC.64 R40, c[0x0][0x2d0] ;  /* 0x0000b400ff287b82 */ /* 0x000e300000000a00 */
[----:B------:R-:W0:Y:S08]  /*11d0*/  LDC.64 R38, c[0x0][0x360] ;  /* 0x0000d800ff267b82 */ /* 0x000e300000000a00 */
[----:B-1234-:R-:W0:Y:S02]  /*11e0*/  LDC.64 R36, c[0x0][0x380] ;  /* 0x0000e000ff247b82 */ /* 0x01ee240000000a00 */
.L_x_17238:
[----:B------:R-:W-:Y:S01]  /*11f0*/  SHF.R.S32.HI R131, RZ, 0x1f, R9 ;  /* 0x0000001fff837819 */ /* 0x000fe20000011409 */
[----:B------:R-:W-:Y:S01]  /*1200*/  IMAD.WIDE.U32 R10, R9, UR24, RZ ;  /* 0x00000018090a7c25 */ /* 0x000fe2000f8e00ff */
[----:B------:R-:W-:-:S03]  /*1210*/  LOP3.LUT R18, R101, 0xffffffe0, RZ, 0xc0, !PT ;  /* 0xffffffe065127812 */ /* 0x000fc600078ec0ff */
[----:B0-----:R-:W-:Y:S01]  /*1220*/  IMAD R16, R131, UR24, RZ ;  /* 0x0000001883107c24 */ /* 0x001fe2000f8e02ff */
[----:B------:R-:W-:-:S03]  /*1230*/  IADD3 R31, R18, R101, RZ ;  /* 0x00000065121f7210 */ /* 0x000fc60007ffe0ff */
[----:B------:R-:W-:Y:S01]  /*1240*/  IMAD R17, R9, UR25, R16 ;  /* 0x0000001909117c24 */ /* 0x000fe2000f8e0210 */
[----:B------:R-:W-:-:S04]  /*1250*/  LEA R16, P0, R10, R94, 0x1 ;  /* 0x0000005e0a107211 */ /* 0x000fc800078008ff */
[----:B------:R-:W-:-:S04]  /*1260*/  IADD3 R11, R11, R17, RZ ;  /* 0x000000110b0b7210 */ /* 0x000fc80007ffe0ff */
[----:B------:R-:W-:-:S03]  /*1270*/  LEA.HI.X R17, R10, R93, R11, 0x1, P0 ;  /* 0x0000005d0a117211 */ /* 0x000fc600000f0c0b */
[----:B------:R-:W-:-:S05]  /*1280*/  IMAD.WIDE R10, R31, 0x10, R16 ;  /* 0x000000101f0a7825 */ /* 0x000fca00078e0210 */
[----:B------:R-:W2:Y:S04]  /*1290*/  LDG.E.128 R16, desc[UR14][R10.64] ;  /* 0x0000000e0a107981 */ /* 0x000ea8000c1e1d00 */
[----:B---3--:R-:W3:Y:S01]  /*12a0*/  LDG.E.128 R20, desc[UR14][R10.64+0x200] ;  /* 0x0002000e0a147981 */ /* 0x008ee2000c1e1d00 */
[----:B------:R-:W-:Y:S02]  /*12b0*/  IMAD R26, R110, UR20, RZ ;  /* 0x000000146e1a7c24 */ /* 0x000fe4000f8e02ff */
        /* <DEDUP_REMOVED lines=9> */
[----:B------:R-:W4:Y:S01]  /*1350*/  LDG.E.64 R10, desc[UR14][R26.64] ;  /* 0x0000000e1a0a7981 */ /* 0x000f22000c1e1b00 */
[----:B------:R-:W-:Y:S02]  /*1360*/  IMAD R28, R131, UR26, RZ ;  /* 0x0000001a831c7c24 */ /* 0x000fe4000f8e02ff */
[----:B------:R-:W-:-:S04]  /*1370*/  IMAD.WIDE.U32 R24, R9, UR26, RZ ;  /* 0x0000001a09187c25 */ /* 0x000fc8000f8e00ff */
[----:B------:R-:W-:Y:S01]  /*1380*/  IMAD R29, R9, UR27, R28 ;  /* 0x0000001b091d7c24 */ /* 0x000fe2000f8e021c */
[----:B------:R-:W-:-:S04]  /*1390*/  LEA R28, P0, R24, R91, 0x1 ;  /* 0x0000005b181c7211 */ /* 0x000fc800078008ff */
[----:B------:R-:W-:-:S04]  /*13a0*/  IADD3 R25, R25, R29, RZ ;  /* 0x0000001d19197210 */ /* 0x000fc80007ffe0ff */
[----:B------:R-:W-:-:S03]  /*13b0*/  LEA.HI.X R29, R24, R89, R25, 0x1, P0 ;  /* 0x00000059181d7211 */ /* 0x000fc600000f0c19 */
[----:B------:R-:W-:Y:S01]  /*13c0*/  IMAD.WIDE R24, R31, 0x10, R28 ;  /* 0x000000101f187825 */ /* 0x000fe200078e021c */
[----:B--2---:R0:W-:Y:S04]  /*13d0*/  STS.128 [R88], R16 ;  /* 0x0000001058007388 */ /* 0x0041e80000000c00 */
[----:B---3--:R1:W-:Y:S01]  /*13e0*/  STS.128 [R88+0x200], R20 ;  /* 0x0002001458007388 */ /* 0x0083e20000000c00 */
[----:B------:R-:W-:-:S03]  /*13f0*/  NOP ;  /* 0x0000000000007918 */ /* 0x000fc60000000000 */
[----:B------:R-:W2:Y:S04]  /*1400*/  LDG.E.128 R28, desc[UR14][R24.64] ;  /* 0x0000000e181c7981 */ /* 0x000ea8000c1e1d00 */
[----:B------:R3:W2:Y:S01]  /*1410*/  LDG.E.128 R32, desc[UR14][R24.64+0x200] ;  /* 0x0002000e18207981 */ /* 0x0006a2000c1e1d00 */
[----:B------:R-:W-:Y:S02]  /*1420*/  LOP3.LUT P0, RZ, R101, 0x1f, RZ, 0xc0, !PT ;  /* 0x0000001f65ff7812 */ /* 0x000fe4000780c0ff */
[----:B------:R-:W-:Y:S02]  /*1430*/  CS2R R134, SRZ ;  /* 0x0000000000867805 */ /* 0x000fe4000001ff00 */
[C---:B------:R-:W-:Y:S02]  /*1440*/  IADD3 R137, R90.reuse, -0x1, RZ ;  /* 0xffffffff5a897810 */ /* 0x040fe40007ffe0ff */
[----:B------:R-:W-:-:S02]  /*1450*/  ISETP.LT.OR P1, PT, R90, 0x2, P0 ;  /* 0x000000025a00780c */ /* 0x000fc40000721670 */
[----:B------:R-:W-:Y:S02]  /*1460*/  ISETP.NE.AND P2, PT, R101, RZ, PT ;  /* 0x000000ff6500720c */ /* 0x000fe40003f45270 */
[----:B0-----:R-:W-:Y:S02]  /*1470*/  LEA.HI R16, R137, R137, RZ, 0x1 ;  /* 0x0000008989107211 */ /* 0x001fe400078f08ff */
[----:B---3--:R-:W-:Y:S02]  /*1480*/  IADD3 R25, R101, 0x200, RZ ;  /* 0x0000020065197810 */ /* 0x008fe40007ffe0ff */
[----:B------:R-:W-:Y:S02]  /*1490*/  LOP3.LUT R16, R16, 0xfffffe, RZ, 0xc0, !PT ;  /* 0x00fffffe10107812 */ /* 0x000fe400078ec0ff */
[----:B------:R-:W-:Y:S02]  /*14a0*/  LEA R114, R103, R92, 0x5 ;  /* 0x0000005c67727211 */ /* 0x000fe400078e28ff */
[----:B------:R-:W-:Y:S01]  /*14b0*/  IADD3 R16, R137, -R16, RZ ;  /* 0x8000001089107210 */ /* 0x000fe20007ffe0ff */
[----:B------:R-:W0:Y:S01]  /*14c0*/  @!P1 LDC R113, c[0x0][0x21c] ;  /* 0x00008700ff719b82 */ /* 0x000e220000000800 */
[-C--:B-1----:R-:W-:Y:S01]  /*14d0*/  LEA R88, R103, R92.reuse, 0x4 ;  /* 0x0000005c67587211 */ /* 0x082fe200078e20ff */
[----:B------:R-:W1:Y:S01]  /*14e0*/  LDS.128 R20, [R114+0x10] ;  /* 0x0000100072147984 */ /* 0x000e620000000c00 */
[----:B------:R-:W-:Y:S01]  /*14f0*/  @!P2 LEA R25, R16, R9, 0x8 ;  /* 0x000000091019a211 */ /* 0x000fe200078e40ff */
[----:B----4-:R-:W-:Y:S01]  /*1500*/  FMUL.FTZ R111, R10, 1.4426950216293334961 ;  /* 0x3fb8aa3b0a6f7820 */ /* 0x010fe20000410000 */
[C---:B------:R-:W-:Y:S01]  /*1510*/  FMUL.FTZ R27, R85.reuse, R11 ;  /* 0x0000000b551b7220 */ /* 0x040fe20000410000 */
[----:B------:R-:W-:Y:S01]  /*1520*/  @!P1 IADD3 R24, R90, -0x2, RZ ;  /* 0xfffffffe5a189810 */ /* 0x000fe20007ffe0ff */
[----:B------:R-:W3:Y:S01]  /*1530*/  LDS.128 R16, [R114] ;  /* 0x0000000072107984 */ /* 0x000ee20000000c00 */
[----:B------:R-:W-:Y:S01]  /*1540*/  FMUL.FTZ R26, R85, R111 ;  /* 0x0000006f551a7220 */ /* 0x000fe20000410000 */
[----:B------:R-:W-:Y:S01]  /*1550*/  FMUL.RZ R112, R27, 0.15915493667125701904 ;  /* 0x3e22f9831b707820 */ /* 0x000fe2000040c000 */
[----:B------:R-:W-:-:S03]  /*1560*/  LEA R115, R25, R92, 0x3 ;  /* 0x0000005c19737211 */ /* 0x000fc600078e18ff */
[----:B------:R-:W-:Y:S08]  /*1570*/  MUFU.COS R27, R112 ;  /* 0x00000070001b7308 */ /* 0x000ff00000000000 */
[----:B------:R-:W4:Y:S01]  /*1580*/  MUFU.EX2 R26, R26 ;  /* 0x0000001a001a7308 */ /* 0x000f220000000800 */
[----:B0-----:R-:W-:-:S07]  /*1590*/  @!P1 IMAD R113, R24, R113, R9 ;  /* 0x0000007118719224 */ /* 0x001fce00078e0209 */
[----:B------:R0:W1:Y:S01]  /*15a0*/  MUFU.SIN R133, R112 ;  /* 0x0000007000857308 */ /* 0x0000620000000400 */
[----:B----4-:R-:W-:Y:S01]  /*15b0*/  FMUL.FTZ R132, R26, R27 ;  /* 0x0000001b1a847220 */ /* 0x010fe20000410000 */
[----:B0-----:R-:W-:-:S04]  /*15c0*/  @!P1 IMAD.WIDE R112, R113, 0x10, R58 ;  /* 0x0000001071709825 */ /* 0x001fc800078e023a */
[----:B-1----:R-:W-:Y:S01]  /*15d0*/  FMUL.FTZ R133, R26, R133 ;  /* 0x000000851a857220 */ /* 0x002fe20000410000 */
[----:B------:R-:W-:-:S05]  /*15e0*/  SHF.L.U32 R124, R20, 0x10, RZ ;  /* 0x00000010147c7819 */ /* 0x000fca00000006ff */
[----:B------:R-:W-:Y:S01]  /*15f0*/  FMUL.FTZ R163, R83, R124 ;  /* 0x0000007c53a37220 */ /* 0x000fe20000410000 */
[C---:B------:R-:W-:Y:S02]  /*1600*/  PRMT R127, R22.reuse, 0x7632, R127 ;  /* 0x00007632167f7816 */ /* 0x040fe4000000007f */
[----:B------:R-:W-:Y:S02]  /*1610*/  SHF.L.U32 R129, R22, 0x10, RZ ;  /* 0x0000001016817819 */ /* 0x000fe400000006ff */
[----:B------:R-:W-:-:S03]  /*1620*/  SHF.L.U32 R127, R127, 0x10, RZ ;  /* 0x000000107f7f7819 */ /* 0x000fc600000006ff */
[C---:B------:R-:W-:Y:S02]  /*1630*/  FMUL.FTZ R164, R82.reuse, R129 ;  /* 0x0000008152a47220 */ /* 0x040fe40000410000 */
[----:B------:R-:W-:Y:S01]  /*1640*/  FMUL.FTZ R160, R82, R127 ;  /* 0x0000007f52a07220 */ /* 0x000fe20000410000 */
[----:B------:R-:W-:Y:S01]  /*1650*/  SHF.L.U32 R130, R23, 0x10, RZ ;  /* 0x0000001017827819 */ /* 0x000fe200000006ff */
[----:B------:R-:W-:Y:S04]  /*1660*/  BSSY B0, `(.L_x_17192) ;  /* 0x00000be000007945 */ /* 0x000fe80003800000 */
[----:B------:R-:W-:Y:S01]  /*1670*/  FMUL.FTZ R167, R79, R130 ;  /* 0x000000824fa77220 */ /* 0x000fe20000410000 */
[----:B--2---:R-:W-:Y:S04]  /*1680*/  STS.128 [R88+0x420], R28 ;  /* 0x0004201c58007388 */ /* 0x004fe80000000c00 */
[----:B------:R0:W-:Y:S01]  /*1690*/  STS.128 [R88+0x620], R32 ;  /* 0x0006202058007388 */ /* 0x0001e20000000c00 */
[----:B------:R-:W-:-:S03]  /*16a0*/  NOP ;  /* 0x0000000000007918 */ /* 0x000fc60000000000 */
[----:B------:R-:W1:Y:S04]  /*16b0*/  LDS.128 R24, [R114+0x420] ;  /* 0x0004200072187984 */ /* 0x000e680000000c00 */
[----:B------:R-:W2:Y:S04]  /*16c0*/  LDS.128 R28, [R114+0x430] ;  /* 0x00043000721c7984 */ /* 0x000ea80000000c00 */
[----:B------:R4:W-:Y:S01]  /*16d0*/  STS.64 [R115+0x1d10], R132 ;  /* 0x001d108473007388 */ /* 0x0009e20000000a00 */
[----:B------:R-:W-:Y:S01]  /*16e0*/  BAR.SYNC.DEFER_BLOCKING 0x0 ;  /* 0x0000000000007b1d */ /* 0x000fe20000010000 */
[-C--:B0-----:R-:W-:Y:S01]  /*16f0*/  FMUL.FTZ R33, R84, R11.reuse ;  /* 0x0000000b54217220 */ /* 0x081fe20000410000 */
[----:B------:R-:W-:-:S03]  /*1700*/  FMUL.FTZ R32, R80, R11 ;  /* 0x0000000b50207220 */ /* 0x000fc60000410000 */
[----:B------:R-:W-:Y:S01]  /*1710*/  FMUL.RZ R117, R33, 0.15915493667125701904 ;  /* 0x3e22f98321757820 */ /* 0x000fe2000040c000 */
[----:B------:R-:W-:Y:S01]  /*1720*/  FMUL.FTZ R33, R84, R111 ;  /* 0x0000006f54217220 */ /* 0x000fe20000410000 */
[----:B------:R-:W-:Y:S01]  /*1730*/  FMUL.RZ R116, R32, 0.15915493667125701904 ;  /* 0x3e22f98320747820 */ /* 0x000fe2000040c000 */
[----:B------:R-:W-:Y:S01]  /*1740*/  FMUL.FTZ R35, R81, R11 ;  /* 0x0000000b51237220 */ /* 0x000fe20000410000 */
[-C--:B------:R-:W-:Y:S01]  /*1750*/  FMUL.FTZ R32, R80, R111.reuse ;  /* 0x0000006f50207220 */ /* 0x080fe20000410000 */
[----:B------:R-:W-:Y:S02]  /*1760*/  MUFU.SIN R34, R117 ;  /* 0x0000007500227308 */ /* 0x000fe40000000400 */
[----:B------:R-:W-:Y:S01]  /*1770*/  FMUL.RZ R118, R35, 0.15915493667125701904 ;  /* 0x3e22f98323767820 */ /* 0x000fe2000040c000 */
[----:B------:R-:W-:-:S05]  /*1780*/  FMUL.FTZ R35, R81, R111 ;  /* 0x0000006f51237220 */ /* 0x000fca0000410000 */
[----:B------:R-:W0:Y:S01]  /*1790*/  MUFU.EX2 R33, R33 ;  /* 0x0000002100217308 */ /* 0x000e220000000800 */
[----:B------:R3:W5:Y:S01]  /*17a0*/  @!P1 LDG.E.64 R134, desc[UR14][R112.64+0x8] ;  /* 0x0000080e70869981 */ /* 0x000762000c1e1b00 */
[----:B----4-:R-:W-:-:S06]  /*17b0*/  FMUL.FTZ R115, R78, R11 ;  /* 0x0000000b4e737220 */ /* 0x010fcc0000410000 */
[----:B------:R-:W-:Y:S01]  /*17c0*/  MUFU.SIN R159, R116 ;  /* 0x00000074009f7308 */ /* 0x000fe20000000400 */
[----:B------:R-:W-:Y:S01]  /*17d0*/  ISETP.NE.AND P1, PT, R101, 0x1f, PT ;  /* 0x0000001f6500780c */ /* 0x000fe20003f25270 */
[----:B------:R-:W-:Y:S01]  /*17e0*/  FMUL.RZ R120, R115, 0.15915493667125701904 ;  /* 0x3e22f98373787820 */ /* 0x000fe2000040c000 */
[----:B------:R-:W-:Y:S01]  /*17f0*/  FMUL.FTZ R115, R78, R111 ;  /* 0x0000006f4e737220 */ /* 0x000fe20000410000 */
[----:B---3--:R-:W-:-:S04]  /*1800*/  FMUL.FTZ R113, R83, R11 ;  /* 0x0000000b53717220 */ /* 0x008fc80000410000 */
[----:B------:R-:W-:Y:S01]  /*1810*/  MUFU.COS R161, R116 ;  /* 0x0000007400a17308 */ /* 0x000fe20000000000 */
[----:B0-----:R-:W-:Y:S01]  /*1820*/  FMUL.FTZ R155, R33, R34 ;  /* 0x00000022219b7220 */ /* 0x001fe20000410000 */
[----:B------:R-:W-:Y:S01]  /*1830*/  PRMT R34, R16, 0x7632, R34 ;  /* 0x0000763210227816 */ /* 0x000fe20000000022 */
[----:B------:R-:W-:Y:S01]  /*1840*/  FMUL.RZ R119, R113, 0.15915493667125701904 ;  /* 0x3e22f98371777820 */ /* 0x000fe2000040c000 */
[----:B------:R-:W-:Y:S02]  /*1850*/  FMUL.FTZ R113, R83, R111 ;  /* 0x0000006f53717220 */ /* 0x000fe40000410000 */
[----:B------:R-:W-:Y:S02]  /*1860*/  SHF.L.U32 R34, R34, 0x10, RZ ;  /* 0x0000001022227819 */ /* 0x000fe400000006ff */
[----:B------:R-:W0:Y:S03]  /*1870*/  MUFU.EX2 R32, R32 ;  /* 0x0000002000207308 */ /* 0x000e260000000800 */
[----:B------:R-:W-:-:S05]  /*1880*/  FMUL.FTZ R121, R85, R34 ;  /* 0x0000002255797220 */ /* 0x000fca0000410000 */
[----:B------:R-:W-:Y:S08]  /*1890*/  MUFU.SIN R112, R118 ;  /* 0x0000007600707308 */ /* 0x000ff00000000400 */
[----:B------:R-:W3:Y:S01]  /*18a0*/  MUFU.EX2 R35, R35 ;  /* 0x0000002300237308 */ /* 0x000ee20000000800 */
[C---:B0-----:R-:W-:Y:S01]  /*18b0*/  FMUL.FTZ R161, R32.reuse, R161 ;  /* 0x000000a120a17220 */ /* 0x041fe20000410000 */
[----:B------:R-:W-:Y:S01]  /*18c0*/  FMUL.FTZ R159, R32, R159 ;  /* 0x0000009f209f7220 */ /* 0x000fe20000410000 */
[----:B------:R-:W-:-:S04]  /*18d0*/  FMUL.FTZ R32, R79, R11 ;  /* 0x0000000b4f207220 */ /* 0x000fc80000410000 */
[----:B------:R-:W-:Y:S01]  /*18e0*/  FMUL.RZ R123, R32, 0.15915493667125701904 ;  /* 0x3e22f983207b7820 */ /* 0x000fe2000040c000 */
[----:B------:R-:W-:Y:S01]  /*18f0*/  MUFU.SIN R146, R119 ;  /* 0x0000007700927308 */ /* 0x000fe20000000400 */
[----:B------:R-:W-:-:S05]  /*1900*/  SHF.L.U32 R32, R12, 0x10, RZ ;  /* 0x000000100c207819 */ /* 0x000fca00000006ff */
[----:B------:R-:W-:Y:S02]  /*1910*/  FMUL.FTZ R136, R32, R121 ;  /* 0x0000007920887220 */ /* 0x000fe40000410000 */
[----:B------:R0:W-:Y:S01]  /*1920*/  MUFU.COS R144, R119 ;  /* 0x0000007700907308 */ /* 0x0001e20000000000 */
[----:B---3--:R-:W-:Y:S01]  /*1930*/  FMUL.FTZ R147, R35, R112 ;  /* 0x0000007023937220 */ /* 0x008fe20000410000 */
[----:B------:R-:W-:-:S06]  /*1940*/  SHF.L.U32 R112, R16, 0x10, RZ ;  /* 0x0000001010707819 */ /* 0x000fcc00000006ff */
[----:B------:R-:W3:Y:S01]  /*1950*/  MUFU.EX2 R113, R113 ;  /* 0x0000007100717308 */ /* 0x000ee20000000800 */
[----:B0-----:R-:W-:-:S07]  /*1960*/  FMUL.FTZ R119, R79, R111 ;  /* 0x0000006f4f777220 */ /* 0x001fce0000410000 */
[----:B------:R-:W0:Y:S08]  /*1970*/  MUFU.COS R114, R118 ;  /* 0x0000007600727308 */ /* 0x000e300000000000 */
[----:B------:R4:W1:Y:S01]  /*1980*/  MUFU.COS R154, R117 ;  /* 0x00000075009a7308 */ /* 0x0008620000000000 */
[C---:B---3--:R-:W-:Y:S01]  /*1990*/  FMUL.FTZ R144, R113.reuse, R144 ;  /* 0x0000009071907220 */ /* 0x048fe20000410000 */
[----:B------:R-:W-:Y:S01]  /*19a0*/  FMUL.FTZ R146, R113, R146 ;  /* 0x0000009271927220 */ /* 0x000fe20000410000 */
[----:B------:R-:W-:-:S04]  /*19b0*/  FMUL.FTZ R113, R85, R112 ;  /* 0x0000007055717220 */ /* 0x000fc80000410000 */
[----:B------:R-:W-:Y:S01]  /*19c0*/  FMUL.FTZ R142, R32, R113 ;  /* 0x00000071208e7220 */ /* 0x000fe20000410000 */
[----:B------:R-:W-:Y:S01]  /*19d0*/  MUFU.SIN R116, R120 ;  /* 0x0000007800747308 */ /* 0x000fe20000000400 */
[C---:B----4-:R-:W-:Y:S01]  /*19e0*/  FMUL.FTZ R117, R82.reuse, R111 ;  /* 0x0000006f52757220 */ /* 0x050fe20000410000 */
[----:B------:R-:W-:Y:S01]  /*19f0*/  FMUL.FTZ R111, R82, R11 ;  /* 0x0000000b526f7220 */ /* 0x000fe20000410000 */
[----:B0-----:R-:W-:Y:S01]  /*1a00*/  FMUL.FTZ R145, R35, R114 ;  /* 0x0000007223917220 */ /* 0x001fe20000410000 */
[----:B------:R-:W-:Y:S01]  /*1a10*/  PRMT R35, R17, 0x7632, R35 ;  /* 0x0000763211237816 */ /* 0x000fe20000000023 */
[----:B------:R-:W-:Y:S01]  /*1a20*/  FMUL.FTZ R122, R159, R142 ;  /* 0x0000008e9f7a7220 */ /* 0x000fe20000410000 */
[----:B------:R-:W-:Y:S02]  /*1a30*/  FMUL.RZ R111, R111, 0.15915493667125701904 ;  /* 0x3e22f9836f6f7820 */ /* 0x000fe4000040c000 */
[----:B------:R-:W-:Y:S01]  /*1a40*/  MUFU.COS R138, R120 ;  /* 0x00000078008a7308 */ /* 0x000fe20000000000 */
[----:B-1----:R-:W-:Y:S01]  /*1a50*/  FMUL.FTZ R154, R33, R154 ;  /* 0x0000009a219a7220 */ /* 0x002fe20000410000 */
[----:B------:R-:W-:Y:S01]  /*1a60*/  SHF.L.U32 R35, R35, 0x10, RZ ;  /* 0x0000001023237819 */ /* 0x000fe200000006ff */
[----:B------:R-:W-:Y:S01]  /*1a70*/  FFMA.FTZ R122, R161, R136, R122 ;  /* 0x00000088a17a7223 */ /* 0x000fe2000001007a */
[----:B------:R-:W-:-:S03]  /*1a80*/  SHF.L.U32 R33, R87, 0x10, RZ ;  /* 0x0000001057217819 */ /* 0x000fc600000006ff */
[----:B------:R-:W-:Y:S01]  /*1a90*/  FMUL.FTZ R140, R80, R35 ;  /* 0x00000023508c7220 */ /* 0x000fe20000410000 */
[----:B------:R-:W0:Y:S03]  /*1aa0*/  MUFU.EX2 R115, R115 ;  /* 0x0000007300737308 */ /* 0x000e260000000800 */
[----:B------:R-:W-:-:S04]  /*1ab0*/  FFMA.FTZ R122, R33, R140, R122 ;  /* 0x0000008c217a7223 */ /* 0x000fc8000001007a */
[----:B------:R-:W-:Y:S01]  /*1ac0*/  FMUL.FTZ R113, R155, R122 ;  /* 0x0000007a9b717220 */ /* 0x000fe20000410000 */
[----:B------:R-:W-:Y:S08]  /*1ad0*/  MUFU.EX2 R119, R119 ;  /* 0x0000007700777308 */ /* 0x000ff00000000800 */
[----:B------:R-:W-:Y:S01]  /*1ae0*/  MUFU.SIN R118, R111 ;  /* 0x0000006f00767308 */ /* 0x000fe20000000400 */
[C---:B0-----:R-:W-:Y:S01]  /*1af0*/  FMUL.FTZ R138, R115.reuse, R138 ;  /* 0x0000008a738a7220 */ /* 0x041fe20000410000 */
[----:B------:R-:W-:-:S06]  /*1b00*/  FMUL.FTZ R139, R115, R116 ;  /* 0x00000074738b7220 */ /* 0x000fcc0000410000 */
[----:B------:R0:W-:Y:S08]  /*1b10*/  MUFU.COS R120, R111 ;  /* 0x0000006f00787308 */ /* 0x0001f00000000000 */
[----:B------:R-:W1:Y:S01]  /*1b20*/  MUFU.SIN R16, R123 ;  /* 0x0000007b00107308 */ /* 0x000e620000000400 */
[----:B0-----:R-:W-:Y:S01]  /*1b30*/  SHF.L.U32 R111, R17, 0x10, RZ ;  /* 0x00000010116f7819 */ /* 0x001fe200000006ff */
[----:B------:R-:W-:-:S04]  /*1b40*/  FMUL.FTZ R17, R159, R136 ;  /* 0x000000889f117220 */ /* 0x000fc80000410000 */
[----:B------:R-:W-:Y:S01]  /*1b50*/  FMUL.FTZ R188, R80, R111 ;  /* 0x0000006f50bc7220 */ /* 0x000fe20000410000 */
[----:B------:R-:W-:Y:S01]  /*1b60*/  FFMA.FTZ R17, R161, R142, -R17 ;  /* 0x0000008ea1117223 */ /* 0x000fe20000010811 */
[----:B------:R-:W0:Y:S03]  /*1b70*/  MUFU.EX2 R117, R117 ;  /* 0x0000007500757308 */ /* 0x000e260000000800 */
[----:B------:R-:W-:-:S04]  /*1b80*/  FFMA.FTZ R17, R33, R188, R17 ;  /* 0x000000bc21117223 */ /* 0x000fc80000010011 */
[----:B------:R-:W-:Y:S01]  /*1b90*/  FMUL.FTZ R115, R155, R17 ;  /* 0x000000119b737220 */ /* 0x000fe20000410000 */
[----:B------:R-:W3:Y:S01]  /*1ba0*/  MUFU.COS R114, R123 ;  /* 0x0000007b00727308 */ /* 0x000ee20000000000 */
[----:B-1----:R-:W-:Y:S01]  /*1bb0*/  FMUL.FTZ R151, R119, R16 ;  /* 0x0000001077977220 */ /* 0x002fe20000410000 */
[----:B------:R-:W-:Y:S01]  /*1bc0*/  FMUL.FTZ R16, R132, R159 ;  /* 0x0000009f84107220 */ /* 0x000fe20000410000 */
[--C-:B------:R-:W-:Y:S01]  /*1bd0*/  FFMA.FTZ R121, R154, R122, R115.reuse ;  /* 0x0000007a9a797223 */ /* 0x100fe20000010073 */
[C---:B------:R-:W-:Y:S02]  /*1be0*/  PRMT R115, R18.reuse, 0x7632, R115 ;  /* 0x0000763212737816 */ /* 0x040fe40000000073 */
[----:B------:R-:W-:Y:S02]  /*1bf0*/  FFMA.FTZ R16, R133, R161, R16 ;  /* 0x000000a185107223 */ /* 0x000fe40000010010 */
[----:B------:R-:W-:Y:S01]  /*1c00*/  SHF.L.U32 R115, R115, 0x10, RZ ;  /* 0x0000001073737819 */ /* 0x000fe200000006ff */
[C---:B0-----:R-:W-:Y:S01]  /*1c10*/  FMUL.FTZ R141, R117.reuse, R120 ;  /* 0x00000078758d7220 */ /* 0x041fe20000410000 */
[----:B------:R-:W-:Y:S01]  /*1c20*/  FMUL.FTZ R143, R117, R118 ;  /* 0x00000076758f7220 */ /* 0x000fe20000410000 */
[----:B------:R-:W-:-:S02]  /*1c30*/  SHF.L.U32 R117, R18, 0x10, RZ ;  /* 0x0000001012757819 */ /* 0x000fc400000006ff */
[C---:B------:R-:W-:Y:S01]  /*1c40*/  FMUL.FTZ R148, R84.reuse, R115 ;  /* 0x0000007354947220 */ /* 0x040fe20000410000 */
[----:B------:R-:W-:Y:S02]  /*1c50*/  SHF.L.U32 R118, R19, 0x10, RZ ;  /* 0x0000001013767819 */ /* 0x000fe400000006ff */
[----:B------:R-:W-:Y:S01]  /*1c60*/  FMUL.FTZ R152, R84, R117 ;  /* 0x0000007554987220 */ /* 0x000fe20000410000 */
[----:B---3--:R-:W-:Y:S01]  /*1c70*/  FMUL.FTZ R149, R119, R114 ;  /* 0x0000007277957220 */ /* 0x008fe20000410000 */
[----:B------:R-:W-:Y:S01]  /*1c80*/  FFMA.FTZ R114, R154, R17, -R113 ;  /* 0x000000119a727223 */ /* 0x000fe20000010871 */
[----:B------:R-:W-:Y:S01]  /*1c90*/  FMUL.FTZ R17, R133, R159 ;  /* 0x0000009f85117220 */ /* 0x000fe20000410000 */
[----:B------:R-:W-:Y:S01]  /*1ca0*/  SHF.L.U32 R113, R13, 0x10, RZ ;  /* 0x000000100d717819 */ /* 0x000fe200000006ff */
[----:B------:R-:W-:Y:S01]  /*1cb0*/  FMUL.FTZ R119, R155, R16 ;  /* 0x000000109b777220 */ /* 0x000fe20000410000 */
[----:B------:R-:W-:Y:S01]  /*1cc0*/  FMUL.FTZ R157, R81, R118 ;  /* 0x00000076519d7220 */ /* 0x000fe20000410000 */
[----:B------:R-:W-:-:S02]  /*1cd0*/  FFMA.FTZ R17, R132, R161, -R17 ;  /* 0x000000a184117223 */ /* 0x000fc40000010811 */
[--C-:B------:R-:W-:Y:S01]  /*1ce0*/  FFMA.FTZ R120, R113, R152, R114.reuse ;  /* 0x0000009871787223 */ /* 0x100fe20000010072 */
[----:B------:R-:W-:Y:S01]  /*1cf0*/  PRMT R114, R19, 0x7632, R114 ;  /* 0x0000763213727816 */ /* 0x000fe20000000072 */
[-C--:B------:R-:W-:Y:S01]  /*1d00*/  FFMA.FTZ R18, R154, R17.reuse, -R119 ;  /* 0x000000119a127223 */ /* 0x080fe20000010877 */
[----:B------:R-:W-:Y:S01]  /*1d10*/  FMUL.FTZ R17, R155, R17 ;  /* 0x000000119b117220 */ /* 0x000fe20000410000 */
[----:B------:R-:W-:Y:S01]  /*1d20*/  FFMA.FTZ R116, R113, R148, R121 ;  /* 0x0000009471747223 */ /* 0x000fe20000010079 */
[C---:B------:R-:W-:Y:S01]  /*1d30*/  FMUL.FTZ R122, R147.reuse, R120 ;  /* 0x00000078937a7220 */ /* 0x040fe20000410000 */
[----:B------:R-:W-:Y:S01]  /*1d40*/  SHF.L.U32 R114, R114, 0x10, RZ ;  /* 0x0000001072727819 */ /* 0x000fe200000006ff */
[----:B------:R-:W-:Y:S01]  /*1d50*/  FFMA.FTZ R16, R154, R16, R17 ;  /* 0x000000109a107223 */ /* 0x000fe20000010011 */
[-C--:B------:R-:W-:Y:S01]  /*1d60*/  FMUL.FTZ R17, R147, R116.reuse ;  /* 0x0000007493117220 */ /* 0x080fe20000410000 */
[----:B------:R-:W-:Y:S01]  /*1d70*/  FFMA.FTZ R19, R145, R116, R122 ;  /* 0x0000007491137223 */ /* 0x000fe2000001007a */
[----:B------:R-:W-:Y:S01]  /*1d80*/  SHF.L.U32 R116, R86, 0x10, RZ ;  /* 0x0000001056747819 */ /* 0x000fe200000006ff */
[----:B------:R-:W-:Y:S01]  /*1d90*/  FMUL.FTZ R153, R81, R114 ;  /* 0x0000007251997220 */ /* 0x000fe20000410000 */
[----:B------:R-:W-:Y:S01]  /*1da0*/  FFMA.FTZ R122, R145, R120, -R17 ;  /* 0x00000078917a7223 */ /* 0x000fe20000010811 */
[----:B------:R-:W-:-:S02]  /*1db0*/  FMUL.FTZ R120, R147, R16 ;  /* 0x0000001093787220 */ /* 0x000fc40000410000 */
[C---:B------:R-:W-:Y:S01]  /*1dc0*/  FFMA.FTZ R121, R116.reuse, R153, R19 ;  /* 0x0000009974797223 */ /* 0x040fe20000010013 */
[--C-:B------:R-:W-:Y:S01]  /*1dd0*/  FFMA.FTZ R119, R116, R157, R122.reuse ;  /* 0x0000009d74777223 */ /* 0x100fe2000001007a */
[----:B------:R-:W-:Y:S01]  /*1de0*/  PRMT R122, R20, 0x7632, R122 ;  /* 0x00007632147a7816 */ /* 0x000fe2000000007a */
[-C--:B------:R-:W-:Y:S01]  /*1df0*/  FFMA.FTZ R17, R145, R18.reuse, -R120 ;  /* 0x0000001291117223 */ /* 0x080fe20000010878 */
[----:B------:R-:W-:Y:S01]  /*1e00*/  FMUL.FTZ R123, R146, R121 ;  /* 0x00000079927b7220 */ /* 0x000fe20000410000 */
[----:B------:R-:W-:Y:S01]  /*1e10*/  SHF.L.U32 R120, R14, 0x10, RZ ;  /* 0x000000100e787819 */ /* 0x000fe200000006ff */
[----:B------:R-:W-:Y:S01]  /*1e20*/  FMUL.FTZ R19, R147, R18 ;  /* 0x0000001293137220 */ /* 0x000fe20000410000 */
[----:B------:R-:W-:Y:S01]  /*1e30*/  SHF.L.U32 R122, R122, 0x10, RZ ;  /* 0x000000107a7a7819 */ /* 0x000fe200000006ff */
[-C--:B------:R-:W-:Y:S01]  /*1e40*/  FFMA.FTZ R123, R144, R119.reuse, -R123 ;  /* 0x00000077907b7223 */ /* 0x080fe2000001087b */
[C---:B------:R-:W-:Y:S01]  /*1e50*/  FMUL.FTZ R119, R146.reuse, R119 ;  /* 0x0000007792777220 */ /* 0x040fe20000410000 */
[----:B------:R-:W-:Y:S01]  /*1e60*/  FFMA.FTZ R19, R145, R16, R19 ;  /* 0x0000001091137223 */ /* 0x000fe20000010013 */
[----:B------:R-:W-:Y:S01]  /*1e70*/  FMUL.FTZ R16, R146, R17 ;  /* 0x0000001192107220 */ /* 0x000fe20000410000 */
[----:B------:R-:W-:Y:S01]  /*1e80*/  FMUL.FTZ R165, R83, R122 ;  /* 0x0000007a53a57220 */ /* 0x000fe20000410000 */
[----:B------:R-:W-:Y:S01]  /*1e90*/  FFMA.FTZ R18, R144, R121, R119 ;  /* 0x0000007990127223 */ /* 0x000fe20000010077 */
[----:B------:R-:W-:Y:S01]  /*1ea0*/  FFMA.FTZ R20, R120, R163, R123 ;  /* 0x000000a378147223 */ /* 0x000fe2000001007b */
[----:B------:R-:W-:Y:S01]  /*1eb0*/  PRMT R119, R21, 0x7632, R119 ;  /* 0x0000763215777816 */ /* 0x000fe20000000077 */
[----:B------:R-:W-:Y:S01]  /*1ec0*/  FMUL.FTZ R121, R146, R19 ;  /* 0x0000001392797220 */ /* 0x000fe20000410000 */
[----:B------:R-:W-:Y:S01]  /*1ed0*/  FFMA.FTZ R18, R120, R165, R18 ;  /* 0x000000a578127223 */ /* 0x000fe20000010012 */
[----:B------:R-:W-:Y:S01]  /*1ee0*/  FMUL.FTZ R123, R139, R20 ;  /* 0x000000148b7b7220 */ /* 0x000fe20000410000 */
[----:B------:R-:W-:Y:S01]  /*1ef0*/  SHF.L.U32 R119, R119, 0x10, RZ ;  /* 0x0000001077777819 */ /* 0x000fe200000006ff */
[C---:B------:R-:W-:Y:S01]  /*1f00*/  FFMA.FTZ R17, R144.reuse, R17, -R121 ;  /* 0x0000001190117223 */ /* 0x040fe20000010879 */
[----:B------:R-:W-:Y:S01]  /*1f10*/  FFMA.FTZ R16, R144, R19, R16 ;  /* 0x0000001390107223 */ /* 0x000fe20000010010 */
[-C--:B------:R-:W-:Y:S01]  /*1f20*/  FFMA.FTZ R126, R138, R18.reuse, R123 ;  /* 0x000000128a7e7223 */ /* 0x080fe2000001007b */
[----:B------:R-:W-:Y:S01]  /*1f30*/  SHF.L.U32 R123, R21, 0x10, RZ ;  /* 0x00000010157b7819 */ /* 0x000fe200000006ff */
[C---:B------:R-:W-:Y:S01]  /*1f40*/  FMUL.FTZ R19, R139.reuse, R18 ;  /* 0x000000128b137220 */ /* 0x040fe20000410000 */
[----:B------:R-:W-:Y:S01]  /*1f50*/  SHF.L.U32 R121, R170, 0x10, RZ ;  /* 0x00000010aa797819 */ /* 0x000fe200000006ff */
[----:B------:R-:W-:Y:S01]  /*1f60*/  FMUL.FTZ R166, R78, R119 ;  /* 0x000000774ea67220 */ /* 0x000fe20000410000 */
        /* <DEDUP_REMOVED lines=8> */
[----:B------:R-:W-:Y:S01]  /*1ff0*/  FFMA.FTZ R18, R138, R17, -R19 ;  /* 0x000000118a127223 */ /* 0x000fe20000010813 */
[----:B------:R-:W-:Y:S01]  /*2000*/  SHF.L.U32 R125, R15, 0x10, RZ ;  /* 0x000000100f7d7819 */ /* 0x000fe200000006ff */
[-C--:B------:R-:W-:Y:S01]  /*2010*/  FMUL.FTZ R17, R143, R20.reuse ;  /* 0x000000148f117220 */ /* 0x080fe20000410000 */
[----:B------:R-:W-:Y:S01]  /*2020*/  FFMA.FTZ R128, R141, R20, -R128 ;  /* 0x000000148d807223 */ /* 0x000fe20000010880 */
[----:B------:R-:W-:-:S02]  /*2030*/  FMUL.FTZ R20, R143, R16 ;  /* 0x000000108f147220 */ /* 0x000fc40000410000 */
[----:B------:R-:W-:Y:S01]  /*2040*/  FFMA.FTZ R19, R141, R126, R17 ;  /* 0x0000007e8d137223 */ /* 0x000fe20000010011 */
[-C--:B------:R-:W-:Y:S01]  /*2050*/  FMUL.FTZ R17, R143, R18.reuse ;  /* 0x000000128f117220 */ /* 0x080fe20000410000 */
[----:B------:R-:W-:Y:S01]  /*2060*/  FFMA.FTZ R18, R141, R18, -R20 ;  /* 0x000000128d127223 */ /* 0x000fe20000010814 */
[----:B------:R-:W-:Y:S01]  /*2070*/  @P1 LEA R20, R101, R92, 0x3 ;  /* 0x0000005c65141211 */ /* 0x000fe200078e18ff */
[C-C-:B------:R-:W-:Y:S01]  /*2080*/  FFMA.FTZ R126, R125.reuse, R164, R128.reuse ;  /* 0x000000a47d7e7223 */ /* 0x140fe20000010080 */
[----:B------:R-:W-:Y:S01]  /*2090*/  FFMA.FTZ R150, R125, R160, R19 ;  /* 0x000000a07d967223 */ /* 0x000fe20000010013 */
[----:B------:R-:W-:Y:S01]  /*20a0*/  PRMT R128, R23, 0x7632, R128 ;  /* 0x0000763217807816 */ /* 0x000fe20000000080 */
[----:B------:R-:W-:Y:S01]  /*20b0*/  FFMA.FTZ R22, R141, R16, R17 ;  /* 0x000000108d167223 */ /* 0x000fe20000010011 */
[C---:B------:R-:W-:Y:S01]  /*20c0*/  FMUL.FTZ R16, R151.reuse, R126 ;  /* 0x0000007e97107220 */ /* 0x040fe20000410000 */
[----:B------:R-:W0:Y:S01]  /*20d0*/  @P1 LDS.64 R20, [R20+0x2d18] ;  /* 0x002d180014141984 */ /* 0x000e220000000a00 */
[-C--:B------:R-:W-:Y:S01]  /*20e0*/  FMUL.FTZ R17, R151, R150.reuse ;  /* 0x0000009697117220 */ /* 0x080fe20000410000 */
[----:B------:R-:W-:Y:S01]  /*20f0*/  SHF.L.U32 R128, R128, 0x10, RZ ;  /* 0x0000001080807819 */ /* 0x000fe200000006ff */
[----:B------:R-:W-:Y:S01]  /*2100*/  FFMA.FTZ R19, R149, R150, R16 ;  /* 0x0000009695137223 */ /* 0x000fe20000010010 */
[----:B------:R-:W-:Y:S01]  /*2110*/  FMUL.FTZ R16, R151, R22 ;  /* 0x0000001697107220 */ /* 0x000fe20000410000 */
[----:B------:R-:W-:Y:S01]  /*2120*/  FFMA.FTZ R150, R149, R126, -R17 ;  /* 0x0000007e95967223 */ /* 0x000fe20000010811 */
[----:B------:R-:W-:Y:S01]  /*2130*/  SHF.L.U32 R126, R169, 0x10, RZ ;  /* 0x00000010a97e7819 */ /* 0x000fe200000006ff */
[----:B------:R-:W-:Y:S01]  /*2140*/  FMUL.FTZ R17, R151, R18 ;  /* 0x0000001297117220 */ /* 0x000fe20000410000 */
[----:B------:R-:W-:Y:S01]  /*2150*/  FMUL.FTZ R171, R79, R128 ;  /* 0x000000804fab7220 */ /* 0x000fe20000410000 */
[----:B------:R-:W-:-:S02]  /*2160*/  FFMA.FTZ R16, R149, R18, -R16 ;  /* 0x0000001295107223 */ /* 0x000fc40000010810 */
[----:B------:R-:W-:Y:S01]  /*2170*/  FFMA.FTZ R22, R149, R22, R17 ;  /* 0x0000001695167223 */ /* 0x000fe20000010011 */
[C---:B------:R-:W-:Y:S01]  /*2180*/  FFMA.FTZ R17, R126.reuse, R171, R19 ;  /* 0x000000ab7e117223 */ /* 0x040fe20000010013 */
[----:B------:R-:W-:Y:S01]  /*2190*/  FFMA.FTZ R18, R126, R167, R150 ;  /* 0x000000a77e127223 */ /* 0x000fe20000010096 */
[----:B--2---:R-:W-:Y:S06]  /*21a0*/  @P1 BRA `(.L_x_17193) ;  /* 0x0000000000241947 */ /* 0x004fec0003800000 */
[----:B------:R-:W-:Y:S02]  /*21b0*/  ISETP.NE.AND P3, PT, R90, R61, PT ;  /* 0x0000003d5a00720c */ /* 0x000fe40003f65270 */
[----:B0-----:R-:W-:-:S11]  /*21c0*/  MOV R21, RZ ;  /* 0x000000ff00157202 */ /* 0x001fd60000000f00 */
[----:B------:R-:W-:-:S04]  /*21d0*/  @P3 LEA.HI R19, R90, R90, RZ, 0x1 ;  /* 0x0000005a5a133211 */ /* 0x000fc800078f08ff */
[----:B------:R-:W-:-:S04]  /*21e0*/  @P3 LOP3.LUT R19, R19, 0xfffffe, RZ, 0xc0, !PT ;  /* 0x00fffffe13133812 */ /* 0x000fc800078ec0ff */
[----:B------:R-:W-:-:S04]  /*21f0*/  @P3 IADD3 R20, -R19, R90, RZ ;  /* 0x0000005a13143210 */ /* 0x000fc80007ffe1ff */
[----:B------:R-:W-:Y:S01]  /*2200*/  @P3 LEA R19, R20, R9, 0x8 ;  /* 0x0000000914133211 */ /* 0x000fe200078e40ff */
[----:B------:R-:W-:-:S03]  /*2210*/  HFMA2.MMA R20, -RZ, RZ, 1.875, 0 ;  /* 0x3f800000ff147435 */ /* 0x000fc600000001ff */
[----:B------:R-:W-:-:S07]  /*2220*/  @P3 LEA R19, R19, R92, 0x3 ;  /* 0x0000005c13133211 */ /* 0x000fce00078e18ff */
[----:B------:R1:W2:Y:S02]  /*2230*/  @P3 LDS.64 R20, [R19+0x1d10] ;  /* 0x001d100013143984 */ /* 0x0002a40000000a00 */
.L_x_17193:
[----:B------:R-:W-:Y:S05]  /*2240*/  BSYNC B0 ;  /* 0x0000000000007941 */ /* 0x000fea0003800000 */
.L_x_17192:
[----:B------:R-:W3:Y:S01]  /*2250*/  SHFL.UP PT, R175, R17, 0x1, RZ ;  /* 0x0420000011af7989 */ /* 0x000ee200000e00ff */
[----:B------:R-:W-:Y:S01]  /*2260*/  ISETP.GE.AND P3, PT, R103, 0x1, PT ;  /* 0x000000016700780c */ /* 0x000fe20003f66270 */
[----:B------:R-:W-:Y:S01]  /*2270*/  BSSY B0, `(.L_x_17194) ;  /* 0x00000f9000007945 */ /* 0x000fe20003800000 */
[----:B------:R-:W-:Y:S01]  /*2280*/  ISETP.GE.OR P0, PT, R90, R61, P0 ;  /* 0x0000003d5a00720c */ /* 0x000fe20000706670 */
[----:B-1----:R-:W1:Y:S04]  /*2290*/  SHFL.UP PT, R19, R16, 0x1, RZ ;  /* 0x0420000010137989 */ /* 0x002e6800000e00ff */
[----:B------:R-:W4:Y:S04]  /*22a0*/  SHFL.UP PT, R173, R18, 0x1, RZ ;  /* 0x0420000012ad7989 */ /* 0x000f2800000e00ff */
[----:B------:R-:W0:Y:S04]  /*22b0*/  SHFL.UP PT, R23, R22, 0x1, RZ ;  /* 0x0420000016177989 */ /* 0x000e2800000e00ff */
[----:B-----5:R-:W-:Y:S01]  /*22c0*/  SHFL.IDX PT, R135, R135, RZ, 0x1f ;  /* 0x00001fff87877589 */ /* 0x020fe200000e0000 */
        /* <DEDUP_REMOVED lines=19> */
[----:B---3--:R-:W-:Y:S01]  /*2400*/  FMUL.FTZ R175, R173, R19 ;  /* 0x00000013adaf7220 */ /* 0x008fe20000410000 */
[C---:B------:R-:W-:Y:S02]  /*2410*/  FFMA.FTZ R23, R16.reuse, R23, -R156 ;  /* 0x0000001710177223 */ /* 0x040fe4000001089c */
[----:B------:R-:W-:Y:S01]  /*2420*/  @P3 FADD.FTZ R17, R17, R158 ;  /* 0x0000009e11113221 */ /* 0x000fe20000010000 */
[CC--:B----4-:R-:W-:Y:S01]  /*2430*/  FMUL.FTZ R150, R173.reuse, R22.reuse ;  /* 0x00000016ad967220 */ /* 0x0d0fe20000410000 */
        /* <DEDUP_REMOVED lines=29> */
[CC--:B----4-:R-:W-:Y:S01]  /*2610*/  FFMA.FTZ R158, R16.reuse, R19.reuse, R158 ;  /* 0x00000013109e7223 */ /* 0x0d0fe2000001009e */
[----:B------:R-:W-:Y:S01]  /*2620*/  FMUL.FTZ R173, R23, R19 ;  /* 0x0000001317ad7220 */ /* 0x000fe20000410000 */
[----:B------:R-:W-:Y:S01]  /*2630*/  PRMT R19, R31, 0x7632, R19 ;  /* 0x000076321f137816 */ /* 0x000fe20000000013 */
[C---:B------:R-:W-:Y:S01]  /*2640*/  FFMA.FTZ R175, R16.reuse, R150, -R175 ;  /* 0x0000009610af7223 */ /* 0x040fe200000108af */
[----:B------:R-:W-:Y:S01]  /*2650*/  @P3 FADD.FTZ R17, R17, R156 ;  /* 0x0000009c11113221 */ /* 0x000fe20000010000 */
[----:B------:R-:W-:Y:S01]  /*2660*/  @P3 FFMA.FTZ R16, R16, R22, -R173 ;  /* 0x0000001610103223 */ /* 0x000fe200000108ad */
[----:B------:R-:W-:Y:S01]  /*2670*/  SHF.L.U32 R173, R19, 0x10, RZ ;  /* 0x0000001013ad7819 */ /* 0x000fe200000006ff */
[----:B------:R-:W-:Y:S01]  /*2680*/  @P3 FADD.FTZ R18, R18, R175 ;  /* 0x000000af12123221 */ /* 0x000fe20000010000 */
[----:B------:R-:W-:Y:S01]  /*2690*/  FSEL R158, R23, R158, !P3 ;  /* 0x0000009e179e7208 */ /* 0x000fe20005800000 */
[----:B------:R-:W0:Y:S01]  /*26a0*/  SHFL.UP PT, R179, R17, 0x10, RZ ;  /* 0x0600000011b37989 */ /* 0x000e2200000e00ff */
[----:B------:R-:W-:Y:S01]  /*26b0*/  SHF.L.U32 R31, R31, 0x10, RZ ;  /* 0x000000101f1f7819 */ /* 0x000fe200000006ff */
[----:B------:R-:W-:Y:S01]  /*26c0*/  FMUL.FTZ R150, R0, R173 ;  /* 0x000000ad00967220 */ /* 0x000fe20000410000 */
[C---:B------:R-:W-:Y:S01]  /*26d0*/  PRMT R19, R30.reuse, 0x7632, R19 ;  /* 0x000076321e137816 */ /* 0x040fe20000000013 */
[----:B------:R-:W1:Y:S01]  /*26e0*/  SHFL.UP PT, R173, R16, 0x10, RZ ;  /* 0x0600000010ad7989 */ /* 0x000e6200000e00ff */
[----:B------:R-:W-:Y:S01]  /*26f0*/  SHF.L.U32 R23, R30, 0x10, RZ ;  /* 0x000000101e177819 */ /* 0x000fe200000006ff */
[----:B------:R-:W-:Y:S01]  /*2700*/  FMUL.FTZ R156, R0, R31 ;  /* 0x0000001f009c7220 */ /* 0x000fe20000410000 */
[-C--:B------:R-:W-:Y:S01]  /*2710*/  FMUL.FTZ R22, R151, R150.reuse ;  /* 0x0000009697167220 */ /* 0x080fe20000410000 */
[----:B------:R-:W3:Y:S01]  /*2720*/  SHFL.UP PT, R175, R158, 0x10, RZ ;  /* 0x060000009eaf7989 */ /* 0x000ee200000e00ff */
[----:B------:R-:W-:Y:S01]  /*2730*/  SHF.L.U32 R19, R19, 0x10, RZ ;  /* 0x0000001013137819 */ /* 0x000fe200000006ff */
[C---:B------:R-:W-:Y:S01]  /*2740*/  FMUL.FTZ R168, R149.reuse, R150 ;  /* 0x0000009695a87220 */ /* 0x040fe20000410000 */
[C---:B------:R-:W-:Y:S01]  /*2750*/  FMUL.FTZ R31, R2.reuse, R23 ;  /* 0x00000017021f7220 */ /* 0x040fe20000410000 */
[----:B------:R-:W4:Y:S01]  /*2760*/  SHFL.UP PT, R177, R18, 0x10, RZ ;  /* 0x0600000012b17989 */ /* 0x000f2200000e00ff */
[-C--:B------:R-:W-:Y:S01]  /*2770*/  FFMA.FTZ R22, R149, R156.reuse, -R22 ;  /* 0x0000009c95167223 */ /* 0x080fe20000010816 */
[----:B------:R-:W-:Y:S01]  /*2780*/  FMUL.FTZ R30, R2, R19 ;  /* 0x00000013021e7220 */ /* 0x000fe20000410000 */
[----:B------:R-:W-:Y:S01]  /*2790*/  FFMA.FTZ R19, -R151, R156, -R168 ;  /* 0x0000009c97137223 */ /* 0x000fe200000109a8 */
[----:B------:R-:W-:Y:S01]  /*27a0*/  ISETP.GE.AND P3, PT, R103, 0x10, PT ;  /* 0x000000106700780c */ /* 0x000fe20003f66270 */
[----:B------:R-:W-:-:S02]  /*27b0*/  FADD.FTZ R22, R31, R22 ;  /* 0x000000161f167221 */ /* 0x000fc40000010000 */
[----:B------:R-:W-:Y:S02]  /*27c0*/  FADD.FTZ R168, -R30, R19 ;  /* 0x000000131ea87221 */ /* 0x000fe40000010100 */
[C---:B------:R-:W-:Y:S02]  /*27d0*/  FMUL.FTZ R23, R143.reuse, -R22 ;  /* 0x800000168f177220 */ /* 0x040fe40000410000 */
[-C--:B------:R-:W-:Y:S01]  /*27e0*/  FMUL.FTZ R172, R143, -R168.reuse ;  /* 0x800000a88fac7220 */ /* 0x080fe20000410000 */
[C---:B0-----:R-:W-:Y:S01]  /*27f0*/  FMUL.FTZ R19, R158.reuse, R179 ;  /* 0x000000b39e137220 */ /* 0x041fe20000410000 */
[C---:B------:R-:W-:Y:S02]  /*2800*/  FFMA.FTZ R181, R141.reuse, R168, R23 ;  /* 0x000000a88db57223 */ /* 0x040fe40000010017 */
[----:B------:R-:W-:Y:S01]  /*2810*/  FFMA.FTZ R176, R141, R22, -R172 ;  /* 0x000000168db07223 */ /* 0x000fe200000108ac */
[C---:B-1----:R-:W-:Y:S01]  /*2820*/  FMUL.FTZ R168, R158.reuse, R173 ;  /* 0x000000ad9ea87220 */ /* 0x042fe20000410000 */
[----:B---3--:R-:W-:-:S03]  /*2830*/  FMUL.FTZ R22, R158, R175 ;  /* 0x000000af9e167220 */ /* 0x008fc60000410000 */
[----:B------:R-:W-:Y:S01]  /*2840*/  FFMA.FTZ R175, R16, R175, R168 ;  /* 0x000000af10af7223 */ /* 0x000fe200000100a8 */
[-C--:B----4-:R-:W-:Y:S01]  /*2850*/  FMUL.FTZ R172, R158, R177.reuse ;  /* 0x000000b19eac7220 */ /* 0x090fe20000410000 */
[----:B------:R-:W-:-:S03]  /*2860*/  FFMA.FTZ R19, R16, R177, -R19 ;  /* 0x000000b110137223 */ /* 0x000fc60000010813 */
[----:B------:R-:W-:Y:S01]  /*2870*/  FSEL R175, R158, R175, !P3 ;  /* 0x000000af9eaf7208 */ /* 0x000fe20005800000 */
[----:B------:R-:W-:Y:S01]  /*2880*/  FFMA.FTZ R172, R16, R179, R172 ;  /* 0x000000b310ac7223 */ /* 0x000fe200000100ac */
[--C-:B------:R-:W-:Y:S01]  /*2890*/  @P3 FADD.FTZ R18, R18, R19.reuse ;  /* 0x0000001312123221 */ /* 0x100fe20000010000 */
[----:B------:R-:W-:Y:S01]  /*28a0*/  @P3 FFMA.FTZ R16, R16, R173, -R22 ;  /* 0x000000ad10103223 */ /* 0x000fe20000010816 */
[C---:B------:R-:W-:Y:S01]  /*28b0*/  PRMT R19, R29.reuse, 0x7632, R19 ;  /* 0x000076321d137816 */ /* 0x040fe20000000013 */
[----:B------:R0:W1:Y:S01]  /*28c0*/  SHFL.UP PT, R174, R175, 0x1, RZ ;  /* 0x04200000afae7989 */ /* 0x00006200000e00ff */
[----:B------:R-:W-:Y:S01]  /*28d0*/  SHF.L.U32 R22, R29, 0x10, RZ ;  /* 0x000000101d167819 */ /* 0x000fe200000006ff */
[----:B------:R-:W-:Y:S01]  /*28e0*/  @P3 FADD.FTZ R17, R17, R172 ;  /* 0x000000ac11113221 */ /* 0x000fe20000010000 */
[----:B------:R-:W-:Y:S01]  /*28f0*/  SHF.L.U32 R168, R19, 0x10, RZ ;  /* 0x0000001013a87819 */ /* 0x000fe200000006ff */
[----:B------:R-:W3:Y:S01]  /*2900*/  SHFL.IDX PT, R29, R134, RZ, 0x1f ;  /* 0x00001fff861d7589 */ /* 0x000ee200000e0000 */
[----:B------:R-:W-:Y:S01]  /*2910*/  PRMT R19, R28, 0x7632, R19 ;  /* 0x000076321c137816 */ /* 0x000fe20000000013 */
[----:B------:R-:W-:-:S02]  /*2920*/  FMUL.FTZ R173, R3, R22 ;  /* 0x0000001603ad7220 */ /* 0x000fc40000410000 */
[----:B------:R-:W4:Y:S01]  /*2930*/  SHFL.UP PT, R16, R16, 0x1, RZ ;  /* 0x0420000010107989 */ /* 0x000f2200000e00ff */
[----:B------:R-:W-:Y:S01]  /*2940*/  FMUL.FTZ R168, R3, R168 ;  /* 0x000000a803a87220 */ /* 0x000fe20000410000 */
[----:B------:R-:W-:Y:S01]  /*2950*/  SHF.L.U32 R23, R19, 0x10, RZ ;  /* 0x0000001013177819 */ /* 0x000fe200000006ff */
[----:B------:R-:W-:Y:S01]  /*2960*/  FADD.FTZ R176, R173, R176 ;  /* 0x000000b0adb07221 */ /* 0x000fe20000010000 */
[----:B------:R-:W2:Y:S01]  /*2970*/  SHFL.UP PT, R18, R18, 0x1, RZ ;  /* 0x0420000012127989 */ /* 0x000ea200000e00ff */
[----:B------:R-:W-:Y:S01]  /*2980*/  SHF.L.U32 R19, R28, 0x10, RZ ;  /* 0x000000101c137819 */ /* 0x000fe200000006ff */
[----:B------:R-:W-:Y:S01]  /*2990*/  FADD.FTZ R181, -R168, R181 ;  /* 0x000000b5a8b57221 */ /* 0x000fe20000010100 */
[CC--:B------:R-:W-:Y:S01]  /*29a0*/  FMUL.FTZ R177, R139.reuse, -R176.reuse ;  /* 0x800000b08bb17220 */ /* 0x0c0fe20000410000 */
[----:B------:R-:W2:Y:S01]  /*29b0*/  SHFL.UP PT, R17, R17, 0x1, RZ ;  /* 0x0420000011117989 */ /* 0x000ea200000e00ff */
[C---:B------:R-:W-:Y:S01]  /*29c0*/  FMUL.FTZ R158, R4.reuse, R23 ;  /* 0x00000017049e7220 */ /* 0x040fe20000410000 */
[----:B0-----:R-:W-:Y:S01]  /*29d0*/  FMUL.FTZ R175, R139, -R181 ;  /* 0x800000b58baf7220 */ /* 0x001fe20000410000 */
[----:B------:R-:W-:Y:S01]  /*29e0*/  FMUL.FTZ R172, R4, R19 ;  /* 0x0000001304ac7220 */ /* 0x000fe20000410000 */
[----:B------:R-:W-:Y:S01]  /*29f0*/  FFMA.FTZ R177, R138, R181, R177 ;  /* 0x000000b58ab17223 */ /* 0x000fe200000100b1 */
[----:B------:R-:W-:Y:S01]  /*2a00*/  SHF.L.U32 R181, R24, 0x10, RZ ;  /* 0x0000001018b57819 */ /* 0x000fe200000006ff */
[----:B------:R-:W-:Y:S01]  /*2a10*/  FFMA.FTZ R175, R138, R176, -R175 ;  /* 0x000000b08aaf7223 */ /* 0x000fe200000108af */
[----:B------:R-:W-:Y:S01]  /*2a20*/  SHF.L.U32 R176, R27, 0x10, RZ ;  /* 0x000000101bb07819 */ /* 0x000fe200000006ff */
[----:B-1----:R-:W-:Y:S01]  /*2a30*/  FMUL.FTZ R19, R174, R135 ;  /* 0x00000087ae137220 */ /* 0x002fe20000410000 */
[----:B------:R-:W-:Y:S01]  /*2a40*/  FADD.FTZ R177, -R158, R177 ;  /* 0x000000b19eb17221 */ /* 0x000fe20000010100 */
[----:B------:R-:W-:Y:S01]  /*2a50*/  FADD.FTZ R175, R172, R175 ;  /* 0x000000afacaf7221 */ /* 0x000fe20000010000 */
[----:B------:R-:W-:Y:S01]  /*2a60*/  FMUL.FTZ R181, R8, R181 ;  /* 0x000000b508b57220 */ /* 0x000fe20000410000 */
[----:B---3--:R-:W-:Y:S01]  /*2a70*/  FMUL.FTZ R174, R174, R29 ;  /* 0x0000001daeae7220 */ /* 0x008fe20000410000 */
[C---:B------:R-:W-:Y:S01]  /*2a80*/  FMUL.FTZ R23, R146.reuse, -R177 ;  /* 0x800000b192177220 */ /* 0x040fe20000410000 */
[----:B------:R-:W-:Y:S01]  /*2a90*/  FMUL.FTZ R22, R146, -R175 ;  /* 0x800000af92167220 */ /* 0x000fe20000410000 */
[----:B------:R-:W-:Y:S01]  /*2aa0*/  FMUL.FTZ R176, R5, R176 ;  /* 0x000000b005b07220 */ /* 0x000fe20000410000 */
[C---:B----4-:R-:W-:Y:S01]  /*2ab0*/  FFMA.FTZ R19, R16.reuse, R29, -R19 ;  /* 0x0000001d10137223 */ /* 0x050fe20000010813 */
[----:B------:R-:W-:Y:S01]  /*2ac0*/  FFMA.FTZ R174, R16, R135, R174 ;  /* 0x0000008710ae7223 */ /* 0x000fe200000100ae */
[----:B------:R-:W-:Y:S01]  /*2ad0*/  PRMT R16, R27, 0x7632, R16 ;  /* 0x000076321b107816 */ /* 0x000fe20000000010 */
[----:B------:R-:W-:Y:S01]  /*2ae0*/  FFMA.FTZ R23, R144, R175, -R23 ;  /* 0x000000af90177223 */ /* 0x000fe20000010817 */
[----:B--2---:R-:W-:Y:S01]  /*2af0*/  @P2 FADD.FTZ R29, R18, R19 ;  /* 0x00000013121d2221 */ /* 0x004fe20000010000 */
[----:B------:R-:W-:Y:S01]  /*2b00*/  FMUL.FTZ R18, R151, -R20 ;  /* 0x8000001497127220 */ /* 0x000fe20000410000 */
[----:B------:R-:W-:Y:S01]  /*2b10*/  SHF.L.U32 R16, R16, 0x10, RZ ;  /* 0x0000001010107819 */ /* 0x000fe200000006ff */
[----:B------:R-:W-:Y:S01]  /*2b20*/  FFMA.FTZ R22, R144, R177, R22 ;  /* 0x000000b190167223 */ /* 0x000fe20000010016 */
[----:B------:R-:W-:Y:S01]  /*2b30*/  @P2 FADD.FTZ R135, R17, R174 ;  /* 0x000000ae11872221 */ /* 0x000fe20000010000 */
[-C--:B------:R-:W-:Y:S01]  /*2b40*/  FMUL.FTZ R17, R151, R21.reuse ;  /* 0x0000001597117220 */ /* 0x080fe20000410000 */
[----:B------:R-:W-:Y:S01]  /*2b50*/  FFMA.FTZ R18, R149, -R21, R18 ;  /* 0x8000001595127223 */ /* 0x000fe20000010012 */
[----:B------:R-:W-:Y:S01]  /*2b60*/  FMUL.FTZ R175, R5, R16 ;  /* 0x0000001005af7220 */ /* 0x000fe20000410000 */
[----:B------:R-:W-:Y:S01]  /*2b70*/  LOP3.LUT R177, R101, 0x1f, RZ, 0xc0, !PT ;  /* 0x0000001f65b17812 */ /* 0x000fe200078ec0ff */
[----:B------:R-:W-:Y:S01]  /*2b80*/  FFMA.FTZ R16, R149, R20, -R17 ;  /* 0x0000001495107223 */ /* 0x000fe20000010811 */
[----:B------:R-:W-:Y:S01]  /*2b90*/  FADD.FTZ R28, R176, R23 ;  /* 0x00000017b01c7221 */ /* 0x000fe20000010000 */
[----:B------:R-:W-:Y:S01]  /*2ba0*/  FADD.FTZ R134, -R175, R22 ;  /* 0x00000016af867221 */ /* 0x000fe20000010100 */
[C---:B------:R-:W-:Y:S01]  /*2bb0*/  FMUL.FTZ R22, R143.reuse, -R18 ;  /* 0x800000128f167220 */ /* 0x040fe20000410000 */
[----:B------:R-:W-:Y:S01]  /*2bc0*/  FMUL.FTZ R17, R143, -R16 ;  /* 0x800000108f117220 */ /* 0x000fe20000410000 */
[----:B------:R-:W-:Y:S01]  /*2bd0*/  ISETP.NE.AND P6, PT, R177, 0x1f, PT ;  /* 0x0000001fb100780c */ /* 0x000fe20003fc5270 */
[----:B------:R-:W-:Y:S01]  /*2be0*/  FMUL.FTZ R174, R147, -R134 ;  /* 0x8000008693ae7220 */ /* 0x000fe20000410000 */
[C---:B------:R-:W-:Y:S01]  /*2bf0*/  FFMA.FTZ R22, R141.reuse, R16, -R22 ;  /* 0x000000108d167223 */ /* 0x040fe20000010816 */
[----:B------:R-:W-:Y:S01]  /*2c00*/  PRMT R16, R26, 0x7632, R16 ;  /* 0x000076321a107816 */ /* 0x000fe20000000010 */
[----:B------:R-:W-:Y:S01]  /*2c10*/  FFMA.FTZ R18, R141, R18, R17 ;  /* 0x000000128d127223 */ /* 0x000fe20000010011 */
[----:B------:R-:W-:Y:S01]  /*2c20*/  ISETP.GT.U32.AND P2, PT, R177, 0x1d, PT ;  /* 0x0000001db100780c */ /* 0x000fe20003f44070 */
[-C--:B------:R-:W-:Y:S01]  /*2c30*/  FFMA.FTZ R178, R145, R28.reuse, -R174 ;  /* 0x0000001c91b27223 */ /* 0x080fe200000108ae */
[----:B------:R-:W-:Y:S01]  /*2c40*/  ISETP.GT.U32.AND P3, PT, R177, 0x1b, PT ;  /* 0x0000001bb100780c */ /* 0x000fe20003f64070 */
[----:B------:R-:W-:Y:S01]  /*2c50*/  FMUL.FTZ R28, R147, -R28 ;  /* 0x8000001c931c7220 */ /* 0x000fe20000410000 */
[----:B------:R-:W-:Y:S01]  /*2c60*/  ISETP.GT.U32.AND P4, PT, R177, 0x17, PT ;  /* 0x00000017b100780c */ /* 0x000fe20003f84070 */
[----:B------:R-:W-:Y:S01]  /*2c70*/  FMUL.FTZ R23, R139, -R22 ;  /* 0x800000168b177220 */ /* 0x000fe20000410000 */
[----:B------:R-:W-:Y:S01]  /*2c80*/  ISETP.GT.U32.AND P5, PT, R177, 0xf, PT ;  /* 0x0000000fb100780c */ /* 0x000fe20003fa4070 */
[----:B------:R-:W-:Y:S01]  /*2c90*/  FMUL.FTZ R19, R139, -R18 ;  /* 0x800000128b137220 */ /* 0x000fe20000410000 */
[----:B------:R-:W-:Y:S01]  /*2ca0*/  SHF.L.U32 R17, R16, 0x10, RZ ;  /* 0x0000001010117819 */ /* 0x000fe200000006ff */
[----:B------:R-:W-:Y:S01]  /*2cb0*/  FFMA.FTZ R179, R145, R134, R28 ;  /* 0x0000008691b37223 */ /* 0x000fe2000001001c */
[----:B------:R-:W-:Y:S01]  /*2cc0*/  SHF.L.U32 R177, R26, 0x10, RZ ;  /* 0x000000101ab17819 */ /* 0x000fe200000006ff */
[C---:B------:R-:W-:Y:S01]  /*2cd0*/  FFMA.FTZ R27, R138.reuse, R18, R23 ;  /* 0x000000128a1b7223 */ /* 0x040fe20000010017 */
[----:B------:R-:W-:Y:S01]  /*2ce0*/  FFMA.FTZ R19, R138, R22, -R19 ;  /* 0x000000168a137223 */ /* 0x000fe20000010813 */
[C---:B------:R-:W-:Y:S01]  /*2cf0*/  FMUL.FTZ R174, R6.reuse, R17 ;  /* 0x0000001106ae7220 */ /* 0x040fe20000410000 */
[----:B------:R-:W-:Y:S01]  /*2d00*/  PRMT R22, R25, 0x7632, R22 ;  /* 0x0000763219167816 */ /* 0x000fe20000000016 */
[----:B------:R-:W-:Y:S01]  /*2d10*/  FMUL.FTZ R177, R6, R177 ;  /* 0x000000b106b17220 */ /* 0x000fe20000410000 */
        /* <DEDUP_REMOVED lines=10> */
[-C--:B------:R-:W-:Y:S01]  /*2dc0*/  FMUL.FTZ R26, R147, -R18.reuse ;  /* 0x80000012931a7220 */ /* 0x080fe20000410000 */
[----:B------:R-:W-:Y:S01]  /*2dd0*/  FFMA.FTZ R183, R154, R179, R17 ;  /* 0x000000b39ab77223 */ /* 0x000fe20000010011 */
[C---:B------:R-:W-:Y:S01]  /*2de0*/  FMUL.FTZ R17, R133.reuse, R135 ;  /* 0x0000008785117220 */ /* 0x040fe20000410000 */
[-C--:B------:R-:W-:Y:S01]  /*2df0*/  FMUL.FTZ R133, R133, R29.reuse ;  /* 0x0000001d85857220 */ /* 0x080fe20000410000 */
[C---:B------:R-:W-:Y:S01]  /*2e00*/  FFMA.FTZ R27, R145.reuse, R18, R19 ;  /* 0x00000012911b7223 */ /* 0x040fe20000010013 */
[----:B------:R-:W-:Y:S01]  /*2e10*/  PRMT R23, R24, 0x7632, R23 ;  /* 0x0000763218177816 */ /* 0x000fe20000000017 */
[C---:B------:R-:W-:Y:S01]  /*2e20*/  FFMA.FTZ R191, R132.reuse, R29, -R17 ;  /* 0x0000001d84bf7223 */ /* 0x040fe20000010811 */
[----:B------:R-:W-:Y:S01]  /*2e30*/  FFMA.FTZ R133, R132, R135, R133 ;  /* 0x0000008784857223 */ /* 0x000fe20000010085 */
[----:B------:R-:W-:Y:S01]  /*2e40*/  FFMA.FTZ R26, R145, R16, -R26 ;  /* 0x00000010911a7223 */ /* 0x000fe2000001081a */
[----:B------:R-:W-:Y:S01]  /*2e50*/  FMUL.FTZ R29, R155, -R27 ;  /* 0x8000001b9b1d7220 */ /* 0x000fe20000410000 */
[----:B------:R-:W-:Y:S01]  /*2e60*/  SHF.L.U32 R24, R25, 0x10, RZ ;  /* 0x0000001019187819 */ /* 0x000fe200000006ff */
[----:B------:R-:W-:Y:S01]  /*2e70*/  FADD.FTZ R193, R136, R133 ;  /* 0x0000008588c17221 */ /* 0x000fe20000010000 */
[----:B------:R-:W-:Y:S01]  /*2e80*/  SHF.L.U32 R22, R22, 0x10, RZ ;  /* 0x0000001016167819 */ /* 0x000fe200000006ff */
[----:B------:R-:W-:Y:S01]  /*2e90*/  HFMA2.MMA R16, -RZ, RZ, 1.875, 0 ;  /* 0x3f800000ff107435 */ /* 0x000fe200000001ff */
[-C--:B------:R-:W-:Y:S01]  /*2ea0*/  FFMA.FTZ R28, R154, R26.reuse, -R29 ;  /* 0x0000001a9a1c7223 */ /* 0x080fe2000001081d */
[----:B------:R-:W-:Y:S01]  /*2eb0*/  FMUL.FTZ R29, R155, -R26 ;  /* 0x8000001a9b1d7220 */ /* 0x000fe20000410000 */
[C---:B------:R-:W-:Y:S01]  /*2ec0*/  FMUL.FTZ R179, R7.reuse, R24 ;  /* 0x0000001807b37220 */ /* 0x040fe20000410000 */
[----:B------:R-:W-:Y:S01]  /*2ed0*/  FMUL.FTZ R178, R7, R22 ;  /* 0x0000001607b27220 */ /* 0x000fe20000410000 */
[----:B------:R-:W-:Y:S01]  /*2ee0*/  FADD.FTZ R191, R142, R191 ;  /* 0x000000bf8ebf7221 */ /* 0x000fe20000010000 */
[----:B------:R-:W-:Y:S01]  /*2ef0*/  FMUL.FTZ R22, R159, R193 ;  /* 0x000000c19f167220 */ /* 0x000fe20000410000 */
[----:B------:R-:W-:-:S02]  /*2f00*/  MOV R17, RZ ;  /* 0x000000ff00117202 */ /* 0x000fc40000000f00 */
[----:B------:R-:W-:Y:S02]  /*2f10*/  CS2R R18, SRZ ;  /* 0x0000000000127805 */ /* 0x000fe4000001ff00 */
[----:B------:R-:W-:Y:S01]  /*2f20*/  @!P0 LEA R25, R9, R92, 0x4 ;  /* 0x0000005c09198211 */ /* 0x000fe200078e20ff */
[----:B------:R-:W-:Y:S01]  /*2f30*/  FFMA.FTZ R26, R154, R27, R29 ;  /* 0x0000001b9a1a7223 */ /* 0x000fe2000001001d */
[----:B------:R-:W-:Y:S01]  /*2f40*/  FADD.FTZ R134, R179, R134 ;  /* 0x00000086b3867221 */ /* 0x000fe20000010000 */
[-C--:B------:R-:W-:Y:S01]  /*2f50*/  FMUL.FTZ R24, R159, R191.reuse ;  /* 0x000000bf9f187220 */ /* 0x080fe20000410000 */
[----:B------:R-:W-:Y:S01]  /*2f60*/  FFMA.FTZ R22, R161, R191, -R22 ;  /* 0x000000bfa1167223 */ /* 0x000fe20000010816 */
[C---:B------:R-:W-:Y:S01]  /*2f70*/  FMUL.FTZ R27, R159.reuse, -R26 ;  /* 0x8000001a9f1b7220 */ /* 0x040fe20000410000 */
[----:B------:R0:W1:Y:S01]  /*2f80*/  @!P0 LDS.128 R16, [R25+0x2e10] ;  /* 0x002e100019108984 */ /* 0x0000620000000c00 */
[----:B------:R-:W-:Y:S01]  /*2f90*/  FADD.FTZ R132, -R178, R183 ;  /* 0x000000b7b2847221 */ /* 0x000fe20000010100 */
[----:B------:R-:W-:Y:S01]  /*2fa0*/  FMUL.FTZ R29, R159, -R134 ;  /* 0x800000869f1d7220 */ /* 0x000fe20000410000 */
[----:B------:R-:W-:Y:S01]  /*2fb0*/  FFMA.FTZ R188, R33, R188, R22 ;  /* 0x000000bc21bc7223 */ /* 0x000fe20000010016 */
[----:B------:R-:W-:Y:S01]  /*2fc0*/  SHF.L.U32 R23, R23, 0x10, RZ ;  /* 0x0000001017177819 */ /* 0x000fe200000006ff */
[-C--:B------:R-:W-:Y:S01]  /*2fd0*/  FMUL.FTZ R136, R159, -R132.reuse ;  /* 0x800000849f887220 */ /* 0x080fe20000410000 */
[----:B------:R-:W-:Y:S01]  /*2fe0*/  FFMA.FTZ R133, R161, R132, R29 ;  /* 0x00000084a1857223 */ /* 0x000fe2000001001d */
[----:B------:R-:W-:Y:S01]  /*2ff0*/  FMUL.FTZ R29, R155, R188 ;  /* 0x000000bc9b1d7220 */ /* 0x000fe20000410000 */
[C---:B0-----:R-:W-:Y:S01]  /*3000*/  FFMA.FTZ R25, R161.reuse, R193, R24 ;  /* 0x000000c1a1197223 */ /* 0x041fe20000010018 */
[-C--:B------:R-:W-:Y:S01]  /*3010*/  FFMA.FTZ R24, R161, R28.reuse, -R27 ;  /* 0x0000001ca1187223 */ /* 0x080fe2000001081b */
[----:B------:R-:W-:Y:S01]  /*3020*/  FMUL.FTZ R28, R159, -R28 ;  /* 0x8000001c9f1c7220 */ /* 0x000fe20000410000 */
[----:B------:R-:W-:Y:S01]  /*3030*/  FFMA.FTZ R136, R161, R134, -R136 ;  /* 0x00000086a1887223 */ /* 0x000fe20000010888 */
[----:B------:R-:W-:Y:S01]  /*3040*/  FFMA.FTZ R22, R33, R140, R25 ;  /* 0x0000008c21167223 */ /* 0x000fe20000010019 */
[----:B------:R-:W-:Y:S01]  /*3050*/  FMUL.FTZ R180, R8, R23 ;  /* 0x0000001708b47220 */ /* 0x000fe20000410000 */
[----:B------:R-:W-:Y:S01]  /*3060*/  FFMA.FTZ R27, R161, R26, R28 ;  /* 0x0000001aa11b7223 */ /* 0x000fe2000001001c */
[----:B------:R0:W2:Y:S01]  /*3070*/  SHFL.DOWN PT, R132, R24, 0x1, 0x1f ;  /* 0x08201f0018847f89 */ /* 0x0000a200000e0000 */
[-C--:B------:R-:W-:Y:S01]  /*3080*/  FMUL.FTZ R25, R155, R22.reuse ;  /* 0x000000169b197220 */ /* 0x080fe20000410000 */
[----:B------:R-:W-:-:S02]  /*3090*/  FFMA.FTZ R26, R154, R22, R29 ;  /* 0x000000169a1a7223 */ /* 0x000fc4000001001d */
[----:B------:R0:W3:Y:S01]  /*30a0*/  SHFL.DOWN PT, R134, R27, 0x1, 0x1f ;  /* 0x08201f001b867f89 */ /* 0x0000e200000e0000 */
[----:B------:R-:W-:Y:S01]  /*30b0*/  FFMA.FTZ R25, R154, R188, -R25 ;  /* 0x000000bc9a197223 */ /* 0x000fe20000010819 */
[----:B------:R-:W-:Y:S01]  /*30c0*/  FFMA.FTZ R148, R113, R148, R26 ;  /* 0x0000009471947223 */ /* 0x000fe2000001001a */
[----:B------:R-:W-:Y:S02]  /*30d0*/  FADD.FTZ R26, R181, R136 ;  /* 0x00000088b51a7221 */ /* 0x000fe40000010000 */
[----:B------:R-:W-:Y:S01]  /*30e0*/  FFMA.FTZ R152, R113, R152, R25 ;  /* 0x0000009871987223 */ /* 0x000fe20000010019 */
[----:B------:R-:W-:Y:S01]  /*30f0*/  FMUL.FTZ R28, R147, R148 ;  /* 0x00000094931c7220 */ /* 0x000fe20000410000 */
[----:B------:R-:W-:Y:S01]  /*3100*/  FADD.FTZ R25, -R180, R133 ;  /* 0x00000085b4197221 */ /* 0x000fe20000010100 */
[----:B------:R0:W4:Y:S02]  /*3110*/  SHFL.DOWN PT, R136, R26, 0x1, 0x1f ;  /* 0x08201f001a887f89 */ /* 0x00012400000e0000 */
[----:B------:R-:W-:-:S02]  /*3120*/  FFMA.FTZ R23, R145, R152, -R28 ;  /* 0x0000009891177223 */ /* 0x000fc4000001081c */
        /* <DEDUP_REMOVED lines=13> */
.L_x_17195:
[----:B------:R-:W-:Y:S05]  /*3200*/  BSYNC B0 ;  /* 0x0000000000007941 */ /* 0x000fea0003800000 */
.L_x_17194:
[----:B0-----:R-:W-:Y:S01]  /*3210*/  FMUL.FTZ R28, R147, R152 ;  /* 0x00000098931c7220 */ /* 0x001fe20000410000 */
[----:B--2---:R0:W2:Y:S01]  /*3220*/  SHFL.DOWN PT, R132, R24, 0x2, 0x1f ;  /* 0x08401f0018847f89 */ /* 0x0040a200000e0000 */
[----:B------:R-:W-:Y:S01]  /*3230*/  BSSY B0, `(.L_x_17196) ;  /* 0x0000012000007945 */ /* 0x000fe20003800000 */
[----:B------:R-:W-:Y:S01]  /*3240*/  FFMA.FTZ R23, R116, R157, R23 ;  /* 0x0000009d74177223 */ /* 0x000fe20000010017 */
[----:B------:R-:W-:Y:S01]  /*3250*/  FFMA.FTZ R29, R145, R148, R28 ;  /* 0x00000094911d7223 */ /* 0x000fe2000001001c */
[----:B---3--:R0:W3:Y:S04]  /*3260*/  SHFL.DOWN PT, R134, R27, 0x2, 0x1f ;  /* 0x08401f001b867f89 */ /* 0x0080e800000e0000 */
[----:B----4-:R0:W4:Y:S04]  /*3270*/  SHFL.DOWN PT, R136, R26, 0x2, 0x1f ;  /* 0x08401f001a887f89 */ /* 0x01012800000e0000 */
[----:B------:R0:W0:Y:S01]  /*3280*/  SHFL.DOWN PT, R28, R25, 0x2, 0x1f ;  /* 0x08401f00191c7f89 */ /* 0x00002200000e0000 */
[----:B------:R-:W-:Y:S05]  /*3290*/  @P2 BRA `(.L_x_17197) ;  /* 0x00000000002c2947 */ /* 0x000fea0003800000 */
[C---:B---3--:R-:W-:Y:S01]  /*32a0*/  FMUL.FTZ R133, R27.reuse, R134 ;  /* 0x000000861b857220 */ /* 0x048fe20000410000 */
[C---:B0-----:R-:W-:Y:S01]  /*32b0*/  FMUL.FTZ R135, R27.reuse, R28 ;  /* 0x0000001c1b877220 */ /* 0x041fe20000410000 */
[C---:B----4-:R-:W-:Y:S01]  /*32c0*/  FMUL.FTZ R157, R27.reuse, R136 ;  /* 0x000000881b9d7220 */ /* 0x050fe20000410000 */
        /* <DEDUP_REMOVED lines=8> */
.L_x_17197:
[----:B------:R-:W-:Y:S05]  /*3350*/  BSYNC B0 ;  /* 0x0000000000007941 */ /* 0x000fea0003800000 */
.L_x_17196:
[----:B------:R-:W-:Y:S01]  /*3360*/  FFMA.FTZ R153, R116, R153, R29 ;  /* 0x0000009974997223 */ /* 0x000fe2000001001d */
[----:B------:R-:W-:Y:S01]  /*3370*/  FMUL.FTZ R29, R146, R23 ;  /* 0x00000017921d7220 */ /* 0x000fe20000410000 */
[----:B--2---:R2:W1:Y:S01]  /*3380*/  SHFL.DOWN PT, R132, R24, 0x4, 0x1f ;  /* 0x08801f0018847f89 */ /* 0x00446200000e0000 */
[----:B------:R-:W-:Y:S02]  /*3390*/  BSSY B0, `(.L_x_17198) ;  /* 0x0000011000007945 */ /* 0x000fe40003800000 */
[----:B------:R-:W-:Y:S01]  /*33a0*/  FFMA.FTZ R29, R144, R153, R29 ;  /* 0x00000099901d7223 */ /* 0x000fe2000001001d */
[----:B---3--:R2:W3:Y:S04]  /*33b0*/  SHFL.DOWN PT, R134, R27, 0x4, 0x1f ;  /* 0x08801f001b867f89 */ /* 0x0084e800000e0000 */
[----:B0-----:R2:W0:Y:S04]  /*33c0*/  SHFL.DOWN PT, R28, R26, 0x4, 0x1f ;  /* 0x08801f001a1c7f89 */ /* 0x00142800000e0000 */
[----:B----4-:R2:W4:Y:S01]  /*33d0*/  SHFL.DOWN PT, R136, R25, 0x4, 0x1f ;  /* 0x08801f0019887f89 */ /* 0x01052200000e0000 */
[----:B------:R-:W-:Y:S05]  /*33e0*/  @P3 BRA `(.L_x_17199) ;  /* 0x00000000002c3947 */ /* 0x000fea0003800000 */
[C---:B----4-:R-:W-:Y:S01]  /*33f0*/  FMUL.FTZ R135, R27.reuse, R136 ;  /* 0x000000881b877220 */ /* 0x050fe20000410000 */
[C---:B---3--:R-:W-:Y:S01]  /*3400*/  FMUL.FTZ R133, R27.reuse, R134 ;  /* 0x000000861b857220 */ /* 0x048fe20000410000 */
[C---:B0-----:R-:W-:Y:S01]  /*3410*/  FMUL.FTZ R157, R27.reuse, R28 ;  /* 0x0000001c1b9d7220 */ /* 0x041fe20000410000 */
        /* <DEDUP_REMOVED lines=8> */
.L_x_17199:
[----:B------:R-:W-:Y:S05]  /*34a0*/  BSYNC B0 ;  /* 0x0000000000007941 */ /* 0x000fea0003800000 */
.L_x_17198:
[----:B------:R-:W-:Y:S01]  /*34b0*/  FFMA.FTZ R157, R120, R165, R29 ;  /* 0x000000a5789d7223 */ /* 0x000fe2000001001d */
[----:B------:R-:W-:Y:S01]  /*34c0*/  FMUL.FTZ R29, R146, R153 ;  /* 0x00000099921d7220 */ /* 0x000fe20000410000 */
[----:B-1----:R1:W1:Y:S01]  /*34d0*/  SHFL.DOWN PT, R132, R24, 0x8, 0x1f ;  /* 0x09001f0018847f89 */ /* 0x00226200000e0000 */
[----:B------:R-:W-:Y:S02]  /*34e0*/  BSSY B0, `(.L_x_17200) ;  /* 0x0000011000007945 */ /* 0x000fe40003800000 */
[----:B------:R-:W-:Y:S01]  /*34f0*/  FFMA.FTZ R29, R144, R23, -R29 ;  /* 0x00000017901d7223 */ /* 0x000fe2000001081d */
[----:B---3--:R3:W1:Y:S04]  /*3500*/  SHFL.DOWN PT, R134, R27, 0x8, 0x1f ;  /* 0x09001f001b867f89 */ /* 0x00866800000e0000 */
[----:B0-----:R3:W0:Y:S04]  /*3510*/  SHFL.DOWN PT, R28, R26, 0x8, 0x1f ;  /* 0x09001f001a1c7f89 */ /* 0x00162800000e0000 */
[----:B----4-:R3:W4:Y:S01]  /*3520*/  SHFL.DOWN PT, R136, R25, 0x8, 0x1f ;  /* 0x09001f0019887f89 */ /* 0x01072200000e0000 */
[----:B------:R-:W-:Y:S05]  /*3530*/  @P4 BRA `(.L_x_17201) ;  /* 0x00000000002c4947 */ /* 0x000fea0003800000 */
[C---:B----4-:R-:W-:Y:S01]  /*3540*/  FMUL.FTZ R135, R27.reuse, R136 ;  /* 0x000000881b877220 */ /* 0x050fe20000410000 */
[C---:B-1----:R-:W-:Y:S01]  /*3550*/  FMUL.FTZ R133, R27.reuse, R134 ;  /* 0x000000861b857220 */ /* 0x042fe20000410000 */
[C---:B0-----:R-:W-:Y:S01]  /*3560*/  FMUL.FTZ R165, R27.reuse, R28 ;  /* 0x0000001c1ba57220 */ /* 0x041fe20000410000 */
        /* <DEDUP_REMOVED lines=8> */
.L_x_17201:
[----:B------:R-:W-:Y:S05]  /*35f0*/  BSYNC B0 ;  /* 0x0000000000007941 */ /* 0x000fea0003800000 */
.L_x_17200:
[----:B------:R-:W-:Y:S01]  /*3600*/  FFMA.FTZ R163, R120, R163, R29 ;  /* 0x000000a378a37223 */ /* 0x000fe2000001001d */
[C---:B------:R-:W-:Y:S01]  /*3610*/  FMUL.FTZ R29, R139.reuse, R157 ;  /* 0x0000009d8b1d7220 */ /* 0x040fe20000410000 */
[----:B-1----:R1:W1:Y:S01]  /*3620*/  SHFL.DOWN PT, R134, R24, 0x10, 0x1f ;  /* 0x0a001f0018867f89 */ /* 0x00226200000e0000 */
[----:B------:R-:W-:Y:S01]  /*3630*/  BSSY B0, `(.L_x_17202) ;  /* 0x0000012000007945 */ /* 0x000fe20003800000 */
[-C--:B------:R-:W-:Y:S01]  /*3640*/  FMUL.FTZ R133, R139, R163.reuse ;  /* 0x000000a38b857220 */ /* 0x080fe20000410000 */
[----:B0-----:R-:W-:Y:S01]  /*3650*/  FFMA.FTZ R28, R138, R163, -R29 ;  /* 0x000000a38a1c7223 */ /* 0x001fe2000001081d */
[----:B----4-:R0:W4:Y:S04]  /*3660*/  SHFL.DOWN PT, R136, R27, 0x10, 0x1f ;  /* 0x0a001f001b887f89 */ /* 0x01012800000e0000 */
[----:B------:R0:W0:Y:S04]  /*3670*/  SHFL.DOWN PT, R132, R26, 0x10, 0x1f ;  /* 0x0a001f001a847f89 */ /* 0x00002800000e0000 */
[----:B------:R0:W0:Y:S01]  /*3680*/  SHFL.DOWN PT, R140, R25, 0x10, 0x1f ;  /* 0x0a001f00198c7f89 */ /* 0x00002200000e0000 */
[----:B------:R-:W-:Y:S05]  /*3690*/  @P5 BRA `(.L_x_17203) ;  /* 0x00000000002c5947 */ /* 0x000fea0003800000 */
[C---:B0-----:R-:W-:Y:S01]  /*36a0*/  FMUL.FTZ R135, R27.reuse, R140 ;  /* 0x0000008c1b877220 */ /* 0x041fe20000410000 */
[C---:B----4-:R-:W-:Y:S01]  /*36b0*/  FMUL.FTZ R29, R27.reuse, R136 ;  /* 0x000000881b1d7220 */ /* 0x050fe20000410000 */
[C---:B------:R-:W-:Y:S01]  /*36c0*/  FMUL.FTZ R165, R27.reuse, R132 ;  /* 0x000000841ba57220 */ /* 0x040fe20000410000 */
        /* <DEDUP_REMOVED lines=8> */
.L_x_17203:
[----:B------:R-:W-:Y:S05]  /*3750*/  BSYNC B0 ;  /* 0x0000000000007941 */ /* 0x000fea0003800000 */
.L_x_17202:
[----:B-1----:R-:W-:Y:S01]  /*3760*/  SHFL.DOWN PT, R134, R27, 0x1, 0x1f ;  /* 0x08201f001b867f89 */ /* 0x002fe200000e0000 */
[----:B------:R-:W-:Y:S01]  /*3770*/  FFMA.FTZ R162, R121, R162, R28 ;  /* 0x000000a279a27223 */ /* 0x000fe2000001001c */
[----:B------:R-:W-:Y:S01]  /*3780*/  FFMA.FTZ R28, R138, R157, R133 ;  /* 0x0000009d8a1c7223 */ /* 0x000fe20000010085 */
[C---:B------:R-:W-:Y:S01]  /*3790*/  ISETP.NE.AND P0, PT, R101.reuse, RZ, PT ;  /* 0x000000ff6500720c */ /* 0x040fe20003f05270 */
[----:B------:R-:W1:Y:S01]  /*37a0*/  SHFL.IDX PT, R135, R18, RZ, 0x1f ;  /* 0x00001fff12877589 */ /* 0x000e6200000e0000 */
[----:B------:R-:W-:Y:S01]  /*37b0*/  IADD3 R182, R101, 0x100, RZ ;  /* 0x0000010065b67810 */ /* 0x000fe20007ffe0ff */
[----:B------:R-:W-:Y:S01]  /*37c0*/  FFMA.FTZ R166, R121, R166, R28 ;  /* 0x000000a679a67223 */ /* 0x000fe2000001001c */
[----:B------:R-:W-:Y:S01]  /*37d0*/  FMUL.FTZ R28, R143, R162 ;  /* 0x000000a28f1c7220 */ /* 0x000fe20000410000 */
[----:B----4-:R-:W4:Y:S01]  /*37e0*/  SHFL.IDX PT, R136, R19, RZ, 0x1f ;  /* 0x00001fff13887589 */ /* 0x010f2200000e0000 */
[----:B------:R-:W-:Y:S01]  /*37f0*/  IADD3 R184, R101, 0x120, RZ ;  /* 0x0000012065b87810 */ /* 0x000fe20007ffe0ff */
[-C--:B------:R-:W-:Y:S01]  /*3800*/  FMUL.FTZ R29, R143, R166.reuse ;  /* 0x000000a68f1d7220 */ /* 0x080fe20000410000 */
[----:B------:R-:W-:Y:S01]  /*3810*/  FFMA.FTZ R28, R141, R166, R28 ;  /* 0x000000a68d1c7223 */ /* 0x000fe2000001001c */
[----:B0-----:R-:W0:Y:S01]  /*3820*/  SHFL.DOWN PT, R140, R24, 0x1, 0x1f ;  /* 0x08201f00188c7f89 */ /* 0x001e2200000e0000 */
[----:B------:R-:W-:Y:S01]  /*3830*/  IADD3 R186, R101, 0x140, RZ ;  /* 0x0000014065ba7810 */ /* 0x000fe20007ffe0ff */
[----:B------:R-:W-:Y:S01]  /*3840*/  FFMA.FTZ R29, R141, R162, -R29 ;  /* 0x000000a28d1d7223 */ /* 0x000fe2000001081d */
[----:B------:R-:W-:Y:S01]  /*3850*/  FFMA.FTZ R160, R125, R160, R28 ;  /* 0x000000a07da07223 */ /* 0x000fe2000001001c */
[----:B------:R2:W5:Y:S01]  /*3860*/  SHFL.IDX PT, R133, R27, RZ, 0x1f ;  /* 0x00001fff1b857589 */ /* 0x00056200000e0000 */
[----:B------:R-:W-:Y:S01]  /*3870*/  IADD3 R202, R101, 0x160, RZ ;  /* 0x0000016065ca7810 */ /* 0x000fe20007ffe0ff */
[----:B------:R-:W-:Y:S01]  /*3880*/  FFMA.FTZ R164, R125, R164, R29 ;  /* 0x000000a47da47223 */ /* 0x000fe2000001001d */
[----:B------:R-:W-:Y:S01]  /*3890*/  FMUL.FTZ R28, R151, R160 ;  /* 0x000000a0971c7220 */ /* 0x000fe20000410000 */
[----:B------:R-:W5:Y:S01]  /*38a0*/  SHFL.DOWN PT, R142, R25, 0x1, 0x1f ;  /* 0x08201f00198e7f89 */ /* 0x000f6200000e0000 */
[----:B------:R-:W-:Y:S01]  /*38b0*/  IADD3 R204, R101, 0x180, RZ ;  /* 0x0000018065cc7810 */ /* 0x000fe20007ffe0ff */
[----:B------:R-:W-:Y:S01]  /*38c0*/  FMUL.FTZ R187, R85, R32 ;  /* 0x0000002055bb7220 */ /* 0x000fe20000410000 */
[----:B------:R-:W-:Y:S01]  /*38d0*/  IADD3 R206, R101, 0x1a0, RZ ;  /* 0x000001a065ce7810 */ /* 0x000fe20007ffe0ff */
[----:B------:R-:W5:Y:S01]  /*38e0*/  SHFL.DOWN PT, R183, R26, 0x1, 0x1f ;  /* 0x08201f001ab77f89 */ /* 0x000f6200000e0000 */
[----:B--23--:R-:W-:Y:S01]  /*38f0*/  FFMA.FTZ R27, R149, R164, -R28 ;  /* 0x000000a4951b7223 */ /* 0x00cfe2000001081c */
[C---:B------:R-:W-:Y:S01]  /*3900*/  IADD3 R208, R101.reuse, 0x1c0, RZ ;  /* 0x000001c065d07810 */ /* 0x040fe20007ffe0ff */
[----:B------:R-:W-:Y:S01]  /*3910*/  FMUL.FTZ R231, R8, R191 ;  /* 0x000000bf08e77220 */ /* 0x000fe20000410000 */
[----:B------:R4:W2:Y:S01]  /*3920*/  SHFL.IDX PT, R132, R24, RZ, 0x1f ;  /* 0x00001fff18847589 */ /* 0x0008a200000e0000 */
[----:B-1----:R-:W-:Y:S01]  /*3930*/  @P1 FMUL.FTZ R165, R134, R135 ;  /* 0x0000008786a51220 */ /* 0x002fe20000410000 */
[----:B------:R-:W-:Y:S01]  /*3940*/  FFMA.FTZ R167, R126, R167, R27 ;  /* 0x000000a77ea77223 */ /* 0x000fe2000001001b */
[----:B------:R-:W-:Y:S01]  /*3950*/  IADD3 R210, R101, 0x1e0, RZ ;  /* 0x000001e065d27810 */ /* 0x000fe20007ffe0ff */
[----:B------:R1:W3:Y:S01]  /*3960*/  SHFL.IDX PT, R28, R25, RZ, 0x1f ;  /* 0x00001fff191c7589 */ /* 0x0002e200000e0000 */
[-C--:B------:R-:W-:Y:S01]  /*3970*/  LEA.HI.SX32 R185, R184, R101.reuse, 0x1b ;  /* 0x00000065b8b97211 */ /* 0x080fe200078fdaff */
[----:B------:R-:W-:Y:S01]  /*3980*/  FMUL.FTZ R235, R6, R152 ;  /* 0x0000009806eb7220 */ /* 0x000fe20000410000 */
[-C--:B------:R-:W-:Y:S01]  /*3990*/  LEA.HI.SX32 R195, R186, R101.reuse, 0x1b ;  /* 0x00000065bac37211 */ /* 0x080fe200078fdaff */
[-C--:B----4-:R-:W-:Y:S01]  /*39a0*/  @P1 FMUL.FTZ R24, R134, R136.reuse ;  /* 0x0000008886181220 */ /* 0x090fe20000410000 */
[----:B0-----:R-:W-:Y:S01]  /*39b0*/  @P1 FFMA.FTZ R165, R140, R136, R165 ;  /* 0x000000888ca51223 */ /* 0x001fe200000100a5 */
[----:B------:R0:W4:Y:S01]  /*39c0*/  SHFL.IDX PT, R29, R26, RZ, 0x1f ;  /* 0x00001fff1a1d7589 */ /* 0x00012200000e0000 */
[----:B------:R-:W-:Y:S01]  /*39d0*/  LEA.HI.SX32 R197, R202, R101, 0x1b ;  /* 0x00000065cac57211 */ /* 0x000fe200078fdaff */
[----:B------:R-:W-:Y:S01]  /*39e0*/  @P1 FFMA.FTZ R140, R140, R135, -R24 ;  /* 0x000000878c8c1223 */ /* 0x000fe20000010818 */
[C---:B-----5:R-:W-:Y:S01]  /*39f0*/  FMUL.FTZ R27, R133.reuse, R19 ;  /* 0x00000013851b7220 */ /* 0x060fe20000410000 */
[----:B------:R-:W-:Y:S01]  /*3a00*/  FMUL.FTZ R24, R133, R18 ;  /* 0x0000001285187220 */ /* 0x000fe20000410000 */
[-C--:B------:R-:W-:Y:S01]  /*3a10*/  LEA.HI.SX32 R199, R204, R101.reuse, 0x1b ;  /* 0x00000065ccc77211 */ /* 0x080fe200078fdaff */
[----:B------:R-:W-:Y:S01]  /*3a20*/  @P1 FADD.FTZ R136, R142, R165 ;  /* 0x000000a58e881221 */ /* 0x000fe20000010000 */
[-C--:B------:R-:W-:Y:S01]  /*3a30*/  LEA.HI.SX32 R201, R206, R101.reuse, 0x1b ;  /* 0x00000065cec97211 */ /* 0x080fe200078fdaff */
[----:B------:R-:W-:Y:S01]  /*3a40*/  FFMA.FTZ R229, -R6, R148, -RZ ;  /* 0x0000009406e57223 */ /* 0x000fe200000109ff */
[-C--:B------:R-:W-:Y:S01]  /*3a50*/  LEA.HI.SX32 R203, R208, R101.reuse, 0x1b ;  /* 0x00000065d0cb7211 */ /* 0x080fe200078fdaff */
[----:B------:R-:W-:Y:S01]  /*3a60*/  @P1 FADD.FTZ R135, R183, R140 ;  /* 0x0000008cb7871221 */ /* 0x000fe20000010000 */
[----:B------:R-:W-:Y:S01]  /*3a70*/  LEA.HI.SX32 R205, R210, R101, 0x1b ;  /* 0x00000065d2cd7211 */ /* 0x000fe200078fdaff */
[----:B------:R-:W-:Y:S01]  /*3a80*/  FFMA.FTZ R186, R112, -R187, R191 ;  /* 0x800000bb70ba7223 */ /* 0x000fe200000100bf */
[----:B------:R-:W-:Y:S01]  /*3a90*/  LEA R184, R203, R92, 0x2 ;  /* 0x0000005ccbb87211 */ /* 0x000fe200078e10ff */
[C---:B--2---:R-:W-:Y:S01]  /*3aa0*/  FFMA.FTZ R134, R132.reuse, R18, -R27 ;  /* 0x0000001284867223 */ /* 0x044fe2000001081b */
[----:B------:R-:W-:Y:S01]  /*3ab0*/  FFMA.FTZ R27, R132, R19, R24 ;  /* 0x00000013841b7223 */ /* 0x000fe20000010018 */
[CC--:B------:R-:W-:Y:S01]  /*3ac0*/  FMUL.FTZ R24, R136.reuse, -R21.reuse ;  /* 0x8000001588187220 */ /* 0x0c0fe20000410000 */
[----:B------:R-:W-:Y:S01]  /*3ad0*/  FMUL.FTZ R21, R135, -R21 ;  /* 0x8000001587157220 */ /* 0x000fe20000410000 */
[----:B------:R-:W-:Y:S01]  /*3ae0*/  FMUL.FTZ R19, R133, R17 ;  /* 0x0000001185137220 */ /* 0x000fe20000410000 */
[----:B------:R-:W-:Y:S01]  /*3af0*/  P2R R18, PR, RZ, 0x1 ;  /* 0x00000001ff127803 */ /* 0x000fe20000000000 */
[-C--:B------:R-:W-:Y:S01]  /*3b00*/  FFMA.FTZ R135, R135, R20.reuse, -R24 ;  /* 0x0000001487877223 */ /* 0x080fe20000010818 */
[----:B------:R-:W-:Y:S01]  /*3b10*/  FFMA.FTZ R21, R136, R20, R21 ;  /* 0x0000001488157223 */ /* 0x000fe20000010015 */
[----:B------:R-:W-:Y:S01]  /*3b20*/  FMUL.FTZ R20, R151, R164 ;  /* 0x000000a497147220 */ /* 0x000fe20000410000 */
[-C--:B------:R-:W-:Y:S01]  /*3b30*/  FMUL.FTZ R18, R133, R16.reuse ;  /* 0x0000001085127220 */ /* 0x080fe20000410000 */
[----:B------:R-:W-:Y:S01]  /*3b40*/  FFMA.FTZ R16, R132, R16, -R19 ;  /* 0x0000001084107223 */ /* 0x000fe20000010813 */
[----:B-1----:R-:W-:Y:S01]  /*3b50*/  FADD.FTZ R25, -R150, R21 ;  /* 0x0000001596197221 */ /* 0x002fe20000010100 */
[----:B------:R-:W-:Y:S01]  /*3b60*/  FADD.FTZ R24, R156, R135 ;  /* 0x000000879c187221 */ /* 0x000fe20000010000 */
[----:B------:R-:W-:Y:S01]  /*3b70*/  FFMA.FTZ R21, R149, R160, R20 ;  /* 0x000000a095157223 */ /* 0x000fe20000010014 */
[----:B---3--:R-:W-:Y:S01]  /*3b80*/  FADD.FTZ R19, R28, R27 ;  /* 0x0000001b1c137221 */ /* 0x008fe20000010000 */
[----:B------:R-:W-:Y:S01]  /*3b90*/  FMUL.FTZ R20, R151, -R25 ;  /* 0x8000001997147220 */ /* 0x000fe20000410000 */
[----:B------:R-:W-:Y:S01]  /*3ba0*/  SHF.L.U32 R27, R101, 0x4, RZ ;  /* 0x00000004651b7819 */ /* 0x000fe200000006ff */
[-C--:B0-----:R-:W-:Y:S01]  /*3bb0*/  FMUL.FTZ R26, R151, -R24.reuse ;  /* 0x80000018971a7220 */ /* 0x081fe20000410000 */
[----:B------:R-:W-:Y:S01]  /*3bc0*/  FFMA.FTZ R17, R132, R17, R18 ;  /* 0x0000001184117223 */ /* 0x000fe20000010012 */
[----:B------:R-:W-:Y:S01]  /*3bd0*/  FFMA.FTZ R20, R149, R24, -R20 ;  /* 0x0000001895147223 */ /* 0x000fe20000010814 */
[----:B----4-:R-:W-:Y:S01]  /*3be0*/  FADD.FTZ R18, R29, R134 ;  /* 0x000000861d127221 */ /* 0x010fe20000010000 */
[----:B------:R-:W-:Y:S01]  /*3bf0*/  @!P0 LEA R28, R9, R92, 0x4 ;  /* 0x0000005c091c8211 */ /* 0x000fe200078e20ff */
[----:B------:R-:W-:Y:S01]  /*3c00*/  FFMA.FTZ R21, R126, R171, R21 ;  /* 0x000000ab7e157223 */ /* 0x000fe20000010015 */
[----:B------:R-:W-:Y:S01]  /*3c10*/  LEA.HI.SX32 R27, R27, R27, 0x1b ;  /* 0x0000001b1b1b7211 */ /* 0x000fe200078fdaff */
[----:B------:R-:W-:Y:S01]  /*3c20*/  FMUL.FTZ R29, R79, R126 ;  /* 0x0000007e4f1d7220 */ /* 0x000fe20000410000 */
[-C--:B------:R-:W-:Y:S01]  /*3c30*/  FFMA.FTZ R149, R149, R25.reuse, R26 ;  /* 0x0000001995957223 */ /* 0x080fe2000001001a */
[----:B------:R-:W-:Y:S01]  /*3c40*/  FADD.FTZ R26, R31, R20 ;  /* 0x000000141f1a7221 */ /* 0x000fe20000010000 */
[----:B------:R-:W-:Y:S01]  /*3c50*/  LEA R20, R27, R92, 0x2 ;  /* 0x0000005c1b147211 */ /* 0x000fe200078e10ff */
[----:B------:R0:W-:Y:S01]  /*3c60*/  @!P0 STS.128 [R28+0x2e10], R16 ;  /* 0x002e10101c008388 */ /* 0x0001e20000000c00 */
[C---:B------:R-:W-:Y:S01]  /*3c70*/  FMUL.FTZ R134, R79.reuse, R25 ;  /* 0x000000194f867220 */ /* 0x040fe20000410000 */
[-C--:B------:R-:W-:Y:S01]  /*3c80*/  FFMA.FTZ R27, R128, -R29.reuse, R21 ;  /* 0x8000001d801b7223 */ /* 0x080fe20000010015 */
[----:B------:R-:W-:Y:S01]  /*3c90*/  FMUL.FTZ R132, R79, R24 ;  /* 0x000000184f847220 */ /* 0x000fe20000410000 */
[----:B------:R-:W-:Y:S01]  /*3ca0*/  FFMA.FTZ R29, R130, -R29, R167 ;  /* 0x8000001d821d7223 */ /* 0x000fe200000100a7 */
[----:B------:R-:W-:Y:S01]  /*3cb0*/  FMUL.FTZ R151, R126, R134 ;  /* 0x000000867e977220 */ /* 0x000fe20000410000 */
[----:B------:R-:W-:Y:S01]  /*3cc0*/  FMUL.FTZ R135, R82, R125 ;  /* 0x0000007d52877220 */ /* 0x000fe20000410000 */
[----:B------:R-:W-:Y:S01]  /*3cd0*/  FMUL.FTZ R133, R126, R132 ;  /* 0x000000847e857220 */ /* 0x000fe20000410000 */
[----:B------:R-:W-:Y:S01]  /*3ce0*/  FMUL.FTZ R140, R82, R26 ;  /* 0x0000001a528c7220 */ /* 0x000fe20000410000 */
[----:B------:R-:W-:Y:S01]  /*3cf0*/  FFMA.FTZ R187, R34, -R187, R193 ;  /* 0x800000bb22bb7223 */ /* 0x000fe200000100c1 */
[----:B------:R-:W-:Y:S01]  /*3d00*/  STS [R20+0x87c], R151 ;  /* 0x00087c9714007388 */ /* 0x000fe20000000800 */
[----:B------:R-:W-:Y:S01]  /*3d10*/  FMUL.FTZ R233, R7, R188 ;  /* 0x000000bc07e97220 */ /* 0x000fe20000410000 */
[----:B------:R-:W-:Y:S01]  /*3d20*/  FMUL.FTZ R165, R125, R140 ;  /* 0x0000008c7da57220 */ /* 0x000fe20000410000 */
[C---:B------:R-:W-:Y:S01]  /*3d30*/  FMUL.FTZ R167, R0.reuse, R167 ;  /* 0x000000a700a77220 */ /* 0x040fe20000410000 */
[----:B------:R1:W-:Y:S01]  /*3d40*/  STS [R20+0x878], R133 ;  /* 0x0008788514007388 */ /* 0x0003e20000000800 */
[----:B------:R-:W-:Y:S01]  /*3d50*/  FFMA.FTZ R21, -R0, R21, -RZ ;  /* 0x0000001500157223 */ /* 0x000fe200000109ff */
[----:B0-----:R-:W-:Y:S01]  /*3d60*/  FADD.FTZ R28, -R30, R149 ;  /* 0x000000951e1c7221 */ /* 0x001fe20000010100 */
[----:B------:R-:W-:Y:S01]  /*3d70*/  FMUL.FTZ R30, R27, R134 ;  /* 0x000000861b1e7220 */ /* 0x000fe20000410000 */
[----:B------:R0:W-:Y:S01]  /*3d80*/  STS [R20+0x870], R165 ;  /* 0x000870a514007388 */ /* 0x0001e20000000800 */
[----:B------:R-:W-:Y:S01]  /*3d90*/  BSSY B0, `(.L_x_17204) ;  /* 0x00000ee000007945 */ /* 0x000fe20003800000 */
[C---:B------:R-:W-:Y:S01]  /*3da0*/  FMUL.FTZ R16, R143.reuse, -R28 ;  /* 0x8000001c8f107220 */ /* 0x040fe20000410000 */
[----:B------:R-:W-:Y:S01]  /*3db0*/  FMUL.FTZ R143, R143, -R26 ;  /* 0x8000001a8f8f7220 */ /* 0x000fe20000410000 */
[-C--:B------:R-:W-:Y:S01]  /*3dc0*/  FFMA.FTZ R30, R29, R132.reuse, R30 ;  /* 0x000000841d1e7223 */ /* 0x080fe2000001001e */
[----:B------:R-:W-:Y:S01]  /*3dd0*/  FMUL.FTZ R132, R27, R132 ;  /* 0x000000841b847220 */ /* 0x000fe20000410000 */
[C---:B------:R-:W-:Y:S01]  /*3de0*/  FFMA.FTZ R16, R141.reuse, R26, -R16 ;  /* 0x0000001a8d107223 */ /* 0x040fe20000010810 */
[----:B------:R-:W-:Y:S01]  /*3df0*/  FFMA.FTZ R143, R141, R28, R143 ;  /* 0x0000001c8d8f7223 */ /* 0x000fe2000001008f */
[-C--:B-1----:R-:W-:Y:S01]  /*3e00*/  FFMA.FTZ R133, R127, -R135.reuse, R160 ;  /* 0x800000877f857223 */ /* 0x082fe200000100a0 */
[----:B------:R-:W-:Y:S01]  /*3e10*/  FFMA.FTZ R31, R29, R134, -R132 ;  /* 0x000000861d1f7223 */ /* 0x000fe20000010884 */
[----:B------:R-:W-:Y:S01]  /*3e20*/  FADD.FTZ R132, R173, R16 ;  /* 0x00000010ad847221 */ /* 0x000fe20000010000 */
[----:B------:R-:W-:Y:S01]  /*3e30*/  FADD.FTZ R134, -R168, R143 ;  /* 0x0000008fa8867221 */ /* 0x000fe20000010100 */
[----:B------:R-:W-:Y:S01]  /*3e40*/  FMUL.FTZ R18, R82, R28 ;  /* 0x0000001c52127220 */ /* 0x000fe20000410000 */
[----:B------:R-:W-:Y:S01]  /*3e50*/  FFMA.FTZ R135, R129, -R135, R164 ;  /* 0x8000008781877223 */ /* 0x000fe200000100a4 */
[----:B------:R-:W-:Y:S01]  /*3e60*/  FMUL.FTZ R141, R133, R140 ;  /* 0x0000008c858d7220 */ /* 0x000fe20000410000 */
[C---:B------:R-:W-:Y:S01]  /*3e70*/  FMUL.FTZ R17, R139.reuse, -R134 ;  /* 0x800000868b117220 */ /* 0x040fe20000410000 */
[----:B------:R-:W-:Y:S01]  /*3e80*/  FMUL.FTZ R139, R139, -R132 ;  /* 0x800000848b8b7220 */ /* 0x000fe20000410000 */
[----:B------:R-:W-:Y:S01]  /*3e90*/  FMUL.FTZ R16, R133, R18 ;  /* 0x0000001285107220 */ /* 0x000fe20000410000 */
[-C--:B------:R-:W-:Y:S01]  /*3ea0*/  FMUL.FTZ R151, R78, R132.reuse ;  /* 0x000000844e977220 */ /* 0x080fe20000410000 */
[C---:B------:R-:W-:Y:S01]  /*3eb0*/  FFMA.FTZ R17, R138.reuse, R132, -R17 ;  /* 0x000000848a117223 */ /* 0x040fe20000010811 */
[----:B------:R-:W-:Y:S01]  /*3ec0*/  FFMA.FTZ R19, R138, R134, R139 ;  /* 0x000000868a137223 */ /* 0x000fe2000001008b */
[----:B------:R-:W-:Y:S01]  /*3ed0*/  FFMA.FTZ R140, R135, R140, R16 ;  /* 0x0000008c878c7223 */ /* 0x000fe20000010010 */
[----:B------:R-:W-:Y:S01]  /*3ee0*/  FMUL.FTZ R16, R78, R121 ;  /* 0x000000794e107220 */ /* 0x000fe20000410000 */
[----:B------:R-:W-:Y:S01]  /*3ef0*/  FADD.FTZ R139, R172, R17 ;  /* 0x00000011ac8b7221 */ /* 0x000fe20000010000 */
[----:B------:R-:W-:Y:S01]  /*3f00*/  FADD.FTZ R142, -R158, R19 ;  /* 0x000000139e8e7221 */ /* 0x000fe20000010100 */
[----:B------:R-:W-:Y:S01]  /*3f10*/  FMUL.FTZ R143, R78, R134 ;  /* 0x000000864e8f7220 */ /* 0x000fe20000410000 */
[----:B------:R-:W-:Y:S01]  /*3f20*/  FFMA.FTZ R136, R119, -R16, R166 ;  /* 0x8000001077887223 */ /* 0x000fe200000100a6 */
[C---:B------:R-:W-:Y:S01]  /*3f30*/  FMUL.FTZ R19, R146.reuse, -R139 ;  /* 0x8000008b92137220 */ /* 0x040fe20000410000 */
[----:B------:R-:W-:Y:S01]  /*3f40*/  FMUL.FTZ R17, R146, -R142 ;  /* 0x8000008e92117220 */ /* 0x000fe20000410000 */
[----:B------:R-:W-:Y:S01]  /*3f50*/  FFMA.FTZ R138, R123, -R16, R162 ;  /* 0x800000107b8a7223 */ /* 0x000fe200000100a2 */
[C---:B------:R-:W-:Y:S01]  /*3f60*/  FMUL.FTZ R150, R136.reuse, R151 ;  /* 0x0000009788967220 */ /* 0x040fe20000410000 */
[----:B------:R-:W-:Y:S01]  /*3f70*/  FMUL.FTZ R149, R136, R143 ;  /* 0x0000008f88957220 */ /* 0x000fe20000410000 */
[C---:B------:R-:W-:Y:S01]  /*3f80*/  FFMA.FTZ R17, R144.reuse, R139, -R17 ;  /* 0x0000008b90117223 */ /* 0x040fe20000010811 */
[----:B------:R-:W-:Y:S01]  /*3f90*/  FFMA.FTZ R144, R144, R142, R19 ;  /* 0x0000008e90907223 */ /* 0x000fe20000010013 */
[-C--:B------:R-:W-:Y:S01]  /*3fa0*/  FFMA.FTZ R150, R138, R143.reuse, -R150 ;  /* 0x0000008f8a967223 */ /* 0x080fe20000010896 */
[----:B------:R-:W-:Y:S01]  /*3fb0*/  FMUL.FTZ R183, R121, R143 ;  /* 0x0000008f79b77220 */ /* 0x000fe20000410000 */
[-C--:B------:R-:W-:Y:S01]  /*3fc0*/  FMUL.FTZ R173, R125, R18.reuse ;  /* 0x000000127dad7220 */ /* 0x080fe20000410000 */
[----:B------:R-:W-:Y:S01]  /*3fd0*/  FADD.FTZ R143, -R175, R144 ;  /* 0x00000090af8f7221 */ /* 0x000fe20000010100 */
[----:B------:R-:W-:Y:S01]  /*3fe0*/  FADD.FTZ R144, R176, R17 ;  /* 0x00000011b0907221 */ /* 0x000fe20000010000 */
[----:B------:R-:W-:Y:S01]  /*3ff0*/  FFMA.FTZ R141, R135, R18, -R141 ;  /* 0x00000012878d7223 */ /* 0x000fe2000001088d */
[----:B------:R-:W-:Y:S01]  /*4000*/  FMUL.FTZ R221, R83, R139 ;  /* 0x0000008b53dd7220 */ /* 0x000fe20000410000 */
[C---:B------:R-:W-:Y:S01]  /*4010*/  FMUL.FTZ R16, R147.reuse, -R143 ;  /* 0x8000008f93107220 */ /* 0x040fe20000410000 */
[----:B------:R-:W-:Y:S01]  /*4020*/  FMUL.FTZ R18, R147, -R144 ;  /* 0x8000009093127220 */ /* 0x000fe20000410000 */
[----:B------:R-:W-:Y:S01]  /*4030*/  FMUL.FTZ R146, R81, R116 ;  /* 0x0000007451927220 */ /* 0x000fe20000410000 */
[-C--:B------:R-:W-:Y:S01]  /*4040*/  FMUL.FTZ R171, R121, R151.reuse ;  /* 0x0000009779ab7220 */ /* 0x080fe20000410000 */
[----:B------:R-:W-:Y:S01]  /*4050*/  FFMA.FTZ R151, R138, R151, R149 ;  /* 0x000000978a977223 */ /* 0x000fe20000010095 */
[----:B0-----:R-:W-:Y:S01]  /*4060*/  FMUL.FTZ R165, R120, R221 ;  /* 0x000000dd78a57220 */ /* 0x001fe20000410000 */
[C---:B------:R-:W-:Y:S01]  /*4070*/  FFMA.FTZ R16, R145.reuse, R144, -R16 ;  /* 0x0000009091107223 */ /* 0x040fe20000010810 */
[-C--:B------:R-:W-:Y:S01]  /*4080*/  FFMA.FTZ R149, R145, R143.reuse, R18 ;  /* 0x0000008f91957223 */ /* 0x080fe20000010012 */
[----:B------:R-:W-:Y:S01]  /*4090*/  FFMA.FTZ R145, R114, -R146, R153 ;  /* 0x8000009272917223 */ /* 0x000fe20000010099 */
[C---:B------:R-:W-:Y:S01]  /*40a0*/  FMUL.FTZ R19, R81.reuse, R143 ;  /* 0x0000008f51137220 */ /* 0x040fe20000410000 */
[----:B------:R0:W-:Y:S01]  /*40b0*/  STS [R20+0x860], R165 ;  /* 0x000860a514007388 */ /* 0x0001e20000000800 */
[----:B------:R-:W-:Y:S01]  /*40c0*/  FMUL.FTZ R17, R81, R144 ;  /* 0x0000009051117220 */ /* 0x000fe20000410000 */
[----:B------:R-:W-:Y:S01]  /*40d0*/  FFMA.FTZ R146, R118, -R146, R23 ;  /* 0x8000009276927223 */ /* 0x000fe20000010017 */
[----:B------:R-:W-:Y:S01]  /*40e0*/  FADD.FTZ R149, -R174, R149 ;  /* 0x00000095ae957221 */ /* 0x000fe20000010100 */
[----:B------:R-:W-:Y:S01]  /*40f0*/  FADD.FTZ R147, R177, R16 ;  /* 0x00000010b1937221 */ /* 0x000fe20000010000 */
[----:B------:R1:W-:Y:S01]  /*4100*/  STS [R20+0x868], R171 ;  /* 0x000868ab14007388 */ /* 0x0003e20000000800 */
[----:B------:R-:W-:Y:S01]  /*4110*/  FMUL.FTZ R192, R145, R17 ;  /* 0x0000001191c07220 */ /* 0x000fe20000410000 */
[----:B------:R-:W-:Y:S01]  /*4120*/  FMUL.FTZ R189, R83, R142 ;  /* 0x0000008e53bd7220 */ /* 0x000fe20000410000 */
[----:B------:R-:W-:Y:S01]  /*4130*/  FMUL.FTZ R16, R155, -R147 ;  /* 0x800000939b107220 */ /* 0x000fe20000410000 */
[----:B------:R2:W-:Y:S01]  /*4140*/  STS [R20+0x874], R173 ;  /* 0x000874ad14007388 */ /* 0x0005e20000000800 */
[----:B0-----:R-:W-:Y:S01]  /*4150*/  FMUL.FTZ R165, R145, R19 ;  /* 0x0000001391a57220 */ /* 0x001fe20000410000 */
[C---:B------:R-:W-:Y:S01]  /*4160*/  FMUL.FTZ R194, R84.reuse, R149 ;  /* 0x0000009554c27220 */ /* 0x040fe20000410000 */
[----:B------:R-:W-:Y:S01]  /*4170*/  FMUL.FTZ R196, R84, R147 ;  /* 0x0000009354c47220 */ /* 0x000fe20000410000 */
[C---:B------:R-:W-:Y:S01]  /*4180*/  FFMA.FTZ R192, R146.reuse, R19, -R192 ;  /* 0x0000001392c07223 */ /* 0x040fe200000108c0 */
[-C--:B------:R-:W-:Y:S01]  /*4190*/  FFMA.FTZ R190, R146, R17.reuse, R165 ;  /* 0x0000001192be7223 */ /* 0x080fe200000100a5 */
[----:B-1----:R-:W-:Y:S01]  /*41a0*/  FMUL.FTZ R171, R116, R17 ;  /* 0x0000001174ab7220 */ /* 0x002fe20000410000 */
[----:B------:R-:W-:Y:S01]  /*41b0*/  FMUL.FTZ R17, R155, -R149 ;  /* 0x800000959b117220 */ /* 0x000fe20000410000 */
[----:B------:R-:W-:Y:S01]  /*41c0*/  FMUL.FTZ R155, R84, R113 ;  /* 0x00000071549b7220 */ /* 0x000fe20000410000 */
[----:B------:R-:W-:Y:S01]  /*41d0*/  FMUL.FTZ R165, R113, R196 ;  /* 0x000000c471a57220 */ /* 0x000fe20000410000 */
[----:B--2---:R-:W-:Y:S01]  /*41e0*/  FMUL.FTZ R173, R120, R189 ;  /* 0x000000bd78ad7220 */ /* 0x004fe20000410000 */
[C---:B------:R-:W-:Y:S01]  /*41f0*/  FFMA.FTZ R156, R154.reuse, R147, -R17 ;  /* 0x000000939a9c7223 */ /* 0x040fe20000010811 */
[----:B------:R-:W-:Y:S01]  /*4200*/  FFMA.FTZ R17, R154, R149, R16 ;  /* 0x000000959a117223 */ /* 0x000fe20000010010 */
[-C--:B------:R-:W-:Y:S01]  /*4210*/  FFMA.FTZ R154, R115, -R155.reuse, R148 ;  /* 0x8000009b739a7223 */ /* 0x080fe20000010094 */
[----:B------:R-:W-:Y:S01]  /*4220*/  FFMA.FTZ R155, R117, -R155, R152 ;  /* 0x8000009b759b7223 */ /* 0x000fe20000010098 */
[----:B------:R0:W-:Y:S01]  /*4230*/  STS [R20+0x864], R173 ;  /* 0x000864ad14007388 */ /* 0x0001e20000000800 */
[----:B------:R-:W-:Y:S01]  /*4240*/  FADD.FTZ R156, R179, R156 ;  /* 0x0000009cb39c7221 */ /* 0x000fe20000010000 */
[----:B------:R-:W-:Y:S01]  /*4250*/  FMUL.FTZ R16, R154, R194 ;  /* 0x000000c29a107220 */ /* 0x000fe20000410000 */
[----:B------:R-:W-:Y:S01]  /*4260*/  FADD.FTZ R158, -R178, R17 ;  /* 0x00000011b29e7221 */ /* 0x000fe20000010100 */
[----:B------:R-:W-:Y:S01]  /*4270*/  STS [R20+0x850], R165 ;  /* 0x000850a514007388 */ /* 0x000fe20000000800 */
[----:B------:R-:W-:Y:S01]  /*4280*/  FMUL.FTZ R17, R159, -R156 ;  /* 0x8000009c9f117220 */ /* 0x000fe20000410000 */
[C---:B------:R-:W-:Y:S01]  /*4290*/  FMUL.FTZ R18, R80.reuse, R33 ;  /* 0x0000002150127220 */ /* 0x040fe20000410000 */
[-C--:B------:R-:W-:Y:S01]  /*42a0*/  FMUL.FTZ R200, R80, R158.reuse ;  /* 0x0000009e50c87220 */ /* 0x080fe20000410000 */
[----:B------:R1:W-:Y:S01]  /*42b0*/  STS [R20+0x858], R171 ;  /* 0x000858ab14007388 */ /* 0x0003e20000000800 */
[----:B------:R-:W-:Y:S01]  /*42c0*/  FFMA.FTZ R17, R161, R158, R17 ;  /* 0x0000009ea1117223 */ /* 0x000fe20000010011 */
[----:B0-----:R-:W-:Y:S01]  /*42d0*/  FMUL.FTZ R173, R116, R19 ;  /* 0x0000001374ad7220 */ /* 0x001fe20000410000 */
[-C--:B------:R-:W-:Y:S01]  /*42e0*/  FMUL.FTZ R19, R154, R196.reuse ;  /* 0x000000c49a137220 */ /* 0x080fe20000410000 */
[----:B------:R-:W-:Y:S01]  /*42f0*/  FFMA.FTZ R196, R155, R196, R16 ;  /* 0x000000c49bc47223 */ /* 0x000fe20000010010 */
[----:B------:R-:W-:Y:S01]  /*4300*/  FMUL.FTZ R16, R159, -R158 ;  /* 0x8000009e9f107220 */ /* 0x000fe20000410000 */
[----:B------:R-:W-:Y:S01]  /*4310*/  FADD.FTZ R168, -R180, R17 ;  /* 0x00000011b4a87221 */ /* 0x000fe20000010100 */
[----:B------:R-:W-:Y:S01]  /*4320*/  FFMA.FTZ R159, R35, -R18, R22 ;  /* 0x80000012239f7223 */ /* 0x000fe20000010016 */
[----:B------:R0:W-:Y:S01]  /*4330*/  STS [R20+0x85c], R173 ;  /* 0x00085cad14007388 */ /* 0x0001e20000000800 */
[----:B------:R-:W-:Y:S01]  /*4340*/  FFMA.FTZ R16, R161, R156, -R16 ;  /* 0x0000009ca1107223 */ /* 0x000fe20000010810 */
[----:B-1----:R-:W-:Y:S01]  /*4350*/  FMUL.FTZ R171, R113, R194 ;  /* 0x000000c271ab7220 */ /* 0x002fe20000410000 */
[----:B------:R-:W-:Y:S01]  /*4360*/  FFMA.FTZ R161, R111, -R18, R188 ;  /* 0x800000126fa17223 */ /* 0x000fe200000100bc */
[----:B------:R-:W-:Y:S01]  /*4370*/  FMUL.FTZ R18, R80, R156 ;  /* 0x0000009c50127220 */ /* 0x000fe20000410000 */
[----:B------:R-:W-:Y:S01]  /*4380*/  FADD.FTZ R165, R181, R16 ;  /* 0x00000010b5a57221 */ /* 0x000fe20000010000 */
[----:B------:R-:W-:Y:S01]  /*4390*/  FMUL.FTZ R223, R85, R168 ;  /* 0x000000a855df7220 */ /* 0x000fe20000410000 */
[----:B------:R-:W-:Y:S01]  /*43a0*/  FFMA.FTZ R194, R155, R194, -R19 ;  /* 0x000000c29bc27223 */ /* 0x000fe20000010813 */
[----:B------:R1:W-:Y:S01]  /*43b0*/  STS [R20+0x854], R171 ;  /* 0x000854ab14007388 */ /* 0x0003e20000000800 */
[----:B------:R-:W-:Y:S01]  /*43c0*/  FMUL.FTZ R225, R85, R165 ;  /* 0x000000a555e17220 */ /* 0x000fe20000410000 */
[----:B0-----:R-:W-:Y:S01]  /*43d0*/  FMUL.FTZ R173, R33, R200 ;  /* 0x000000c821ad7220 */ /* 0x001fe20000410000 */
[C---:B------:R-:W-:Y:S01]  /*43e0*/  FMUL.FTZ R19, R32.reuse, R223 ;  /* 0x000000df20137220 */ /* 0x040fe20000410000 */
[----:B------:R-:W-:Y:S01]  /*43f0*/  STS [R20+0x86c], R183 ;  /* 0x00086cb714007388 */ /* 0x000fe20000000800 */
[----:B------:R-:W-:Y:S01]  /*4400*/  FMUL.FTZ R17, R32, R225 ;  /* 0x000000e120117220 */ /* 0x000fe20000410000 */
[C---:B------:R-:W-:Y:S01]  /*4410*/  FMUL.FTZ R16, R159.reuse, R18 ;  /* 0x000000129f107220 */ /* 0x040fe20000410000 */
[----:B------:R-:W-:Y:S01]  /*4420*/  FMUL.FTZ R198, R159, R200 ;  /* 0x000000c89fc67220 */ /* 0x000fe20000410000 */
[----:B------:R-:W-:Y:S01]  /*4430*/  STS [R20+0x84c], R173 ;  /* 0x00084cad14007388 */ /* 0x000fe20000000800 */
[----:B------:R-:W-:Y:S01]  /*4440*/  IADD3 R174, R101, 0x80, RZ ;  /* 0x0000008065ae7810 */ /* 0x000fe20007ffe0ff */
[----:B-1----:R-:W-:Y:S01]  /*4450*/  FMUL.FTZ R171, R33, R18 ;  /* 0x0000001221ab7220 */ /* 0x002fe20000410000 */
[----:B------:R-:W-:Y:S01]  /*4460*/  FFMA.FTZ R200, R161, R200, -R16 ;  /* 0x000000c8a1c87223 */ /* 0x000fe20000010810 */
[----:B------:R-:W-:Y:S01]  /*4470*/  STS [R20+0x840], R17 ;  /* 0x0008401114007388 */ /* 0x000fe20000000800 */
[----:B------:R-:W-:Y:S01]  /*4480*/  IADD3 R16, R101, 0x20, RZ ;  /* 0x0000002065107810 */ /* 0x000fe20007ffe0ff */
[----:B------:R-:W-:Y:S01]  /*4490*/  FFMA.FTZ R198, R161, R18, R198 ;  /* 0x00000012a1c67223 */ /* 0x000fe200000100c6 */
        /* <DEDUP_REMOVED lines=8> */
[----:B------:R-:W-:Y:S01]  /*4520*/  IADD3 R172, R101, 0x60, RZ ;  /* 0x0000006065ac7810 */ /* 0x000fe20007ffe0ff */
[----:B------:R-:W-:Y:S01]  /*4530*/  BAR.SYNC.DEFER_BLOCKING 0x0 ;  /* 0x0000000000007b1d */ /* 0x000fe20000010000 */
[-C--:B------:R-:W-:Y:S01]  /*4540*/  LEA.HI.SX32 R175, R174, R101.reuse, 0x1b ;  /* 0x00000065aeaf7211 */ /* 0x080fe200078fdaff */
[-C--:B------:R-:W-:Y:S01]  /*4550*/  FFMA.FTZ R148, R124, -R152.reuse, R163 ;  /* 0x800000987c947223 */ /* 0x080fe200000100a3 */
[-C--:B0-----:R-:W-:Y:S01]  /*4560*/  LEA.HI.SX32 R171, R16, R101.reuse, 0x1b ;  /* 0x0000006510ab7211 */ /* 0x081fe200078fdaff */
[----:B------:R-:W-:Y:S01]  /*4570*/  IMAD R16, R137, -0x100, R60 ;  /* 0xffffff0089107824 */ /* 0x000fe200078e023c */
[-C--:B------:R-:W-:Y:S01]  /*4580*/  LEA.HI.SX32 R177, R176, R101.reuse, 0x1b ;  /* 0x00000065b0b17211 */ /* 0x080fe200078fdaff */
[----:B------:R-:W-:Y:S01]  /*4590*/  FFMA.FTZ R152, R122, -R152, R157 ;  /* 0x800000987a987223 */ /* 0x000fe2000001009d */
[----:B------:R-:W-:Y:S01]  /*45a0*/  LEA.HI.SX32 R179, R178, R101, 0x1b ;  /* 0x00000065b2b37211 */ /* 0x000fe200078fdaff */
[----:B------:R-:W-:Y:S01]  /*45b0*/  FFMA.FTZ R153, -R5, R153, -RZ ;  /* 0x0000009905997223 */ /* 0x000fe200000109ff */
[----:B------:R-:W-:Y:S01]  /*45c0*/  LEA.HI.SX32 R181, R180, R101, 0x1b ;  /* 0x00000065b4b57211 */ /* 0x000fe200078fdaff */
[----:B------:R-:W-:Y:S01]  /*45d0*/  FFMA.FTZ R157, -R4, R157, -RZ ;  /* 0x0000009d049d7223 */ /* 0x000fe200000109ff */
[----:B------:R-:W-:-:S02]  /*45e0*/  LEA.HI.SX32 R183, R182, R101, 0x1b ;  /* 0x00000065b6b77211 */ /* 0x000fc400078fdaff */
[-C--:B------:R-:W-:Y:S02]  /*45f0*/  LEA.HI.SX32 R17, R101, R101.reuse, 0x1b ;  /* 0x0000006565117211 */ /* 0x080fe400078fdaff */
[-C--:B-1----:R-:W-:Y:S02]  /*4600*/  LEA.HI.SX32 R19, R18, R101.reuse, 0x1b ;  /* 0x0000006512137211 */ /* 0x082fe400078fdaff */
[----:B------:R-:W-:Y:S02]  /*4610*/  LEA.HI.SX32 R173, R172, R101, 0x1b ;  /* 0x00000065acad7211 */ /* 0x000fe400078fdaff */
[-C--:B------:R-:W-:Y:S02]  /*4620*/  LEA R174, R175, R92.reuse, 0x2 ;  /* 0x0000005cafae7211 */ /* 0x080fe400078e10ff */
[----:B------:R-:W-:Y:S02]  /*4630*/  SHF.L.U32 R18, R137, 0x9, RZ ;  /* 0x0000000989127819 */ /* 0x000fe400000006ff */
[-C--:B------:R-:W-:Y:S01]  /*4640*/  LEA R175, R177, R92.reuse, 0x2 ;  /* 0x0000005cb1af7211 */ /* 0x080fe200078e10ff */
[----:B------:R-:W0:Y:S01]  /*4650*/  LDS R217, [R184+0xf40] ;  /* 0x000f4000b8d97984 */ /* 0x000e220000000800 */
[----:B------:R-:W-:-:S02]  /*4660*/  LEA R176, R179, R92, 0x2 ;  /* 0x0000005cb3b07211 */ /* 0x000fc400078e10ff */
[----:B------:R-:W-:Y:S02]  /*4670*/  LEA R137, R16, -R101, 0x1 ;  /* 0x8000006510897211 */ /* 0x000fe400078e08ff */
[-C--:B------:R-:W-:Y:S02]  /*4680*/  LEA R177, R181, R92.reuse, 0x2 ;  /* 0x0000005cb5b17211 */ /* 0x080fe400078e10ff */
[-C--:B------:R-:W-:Y:S02]  /*4690*/  LEA R178, R183, R92.reuse, 0x2 ;  /* 0x0000005cb7b27211 */ /* 0x080fe400078e10ff */
[-C--:B------:R-:W-:Y:S01]  /*46a0*/  LEA R179, R185, R92.reuse, 0x2 ;  /* 0x0000005cb9b37211 */ /* 0x080fe200078e10ff */
[----:B------:R-:W1:Y:S01]  /*46b0*/  LDS R203, [R177+0xbc0] ;  /* 0x000bc000b1cb7984 */ /* 0x000e620000000800 */
[-C--:B------:R-:W-:Y:S01]  /*46c0*/  LEA R202, R17, R92.reuse, 0x2 ;  /* 0x0000005c11ca7211 */ /* 0x080fe200078e10ff */
[----:B------:R-:W-:Y:S01]  /*46d0*/  FFMA.FTZ R17, -R8, R193, -RZ ;  /* 0x000000c108117223 */ /* 0x000fe200000109ff */
        /* <DEDUP_REMOVED lines=12> */
[----:B------:R-:W-:Y:S02]  /*47a0*/  LEA R185, R205, R92, 0x2 ;  /* 0x0000005ccdb97211 */ /* 0x000fe400078e10ff */
[----:B------:R-:W-:Y:S01]  /*47b0*/  ISETP.GE.AND P0, PT, R137, 0x1, PT ;  /* 0x000000018900780c */ /* 0x000fe20003f06270 */
[----:B------:R-:W0:Y:S01]  /*47c0*/  LDS R195, [R173+0x9c0] ;  /* 0x0009c000adc37984 */ /* 0x000e220000000800 */
[----:B------:R-:W-:-:S03]  /*47d0*/  IADD3 R16, P1, R18, R101, RZ ;  /* 0x0000006512107210 */ /* 0x000fc60007f3e0ff */
        /* <DEDUP_REMOVED lines=13> */
[----:B------:R-:W-:-:S02]  /*48b0*/  FMUL.FTZ R163, R3, R162 ;  /* 0x000000a203a37220 */ /* 0x000fc40000410000 */
[----:B------:R5:W-:Y:S01]  /*48c0*/  STS [R20+0x1098], R23 ;  /* 0x0010981714007388 */ /* 0x000be20000000800 */
[----:B-1----:R-:W-:-:S03]  /*48d0*/  FFMA.FTZ R19, -R3, R166, -RZ ;  /* 0x000000a603137223 */ /* 0x002fc600000109ff */
[----:B------:R1:W-:Y:S01]  /*48e0*/  STS [R20+0x1084], R17 ;  /* 0x0010841114007388 */ /* 0x0003e20000000800 */
[----:B--2---:R-:W-:-:S03]  /*48f0*/  FMUL.FTZ R229, R2, R164 ;  /* 0x000000a402e57220 */ /* 0x004fc60000410000 */
[----:B------:R-:W-:Y:S01]  /*4900*/  STS [R20+0x1088], R233 ;  /* 0x001088e914007388 */ /* 0x000fe20000000800 */
[----:B-----5:R-:W-:-:S03]  /*4910*/  FFMA.FTZ R23, -R2, R160, -RZ ;  /* 0x000000a002177223 */ /* 0x020fc600000109ff */
[----:B------:R-:W-:Y:S01]  /*4920*/  STS [R20+0x1090], R235 ;  /* 0x001090eb14007388 */ /* 0x000fe20000000800 */
[----:B-1----:R-:W-:-:S03]  /*4930*/  LEA.HI.X.SX32 R17, R18, RZ, 0x1, P1 ;  /* 0x000000ff12117211 */ /* 0x002fc600008f0eff */
[----:B------:R1:W-:Y:S04]  /*4940*/  STS [R20+0x109c], R153 ;  /* 0x00109c9914007388 */ /* 0x0003e80000000800 */
[----:B------:R2:W-:Y:S04]  /*4950*/  STS [R20+0x10a0], R231 ;  /* 0x0010a0e714007388 */ /* 0x0005e80000000800 */
[----:B------:R2:W-:Y:S01]  /*4960*/  STS [R20+0x10a4], R157 ;  /* 0x0010a49d14007388 */ /* 0x0005e20000000800 */
[----:B-1----:R-:W-:-:S03]  /*4970*/  FMUL.FTZ R153, R187, R223 ;  /* 0x000000dfbb997220 */ /* 0x002fc60000410000 */
        /* <DEDUP_REMOVED lines=9> */
[----:B--2---:R-:W0:Y:S01]  /*4a10*/  LDS R157, [R202+0x1080] ;  /* 0x00108000ca9d7984 */ /* 0x004e220000000800 */
[----:B------:R-:W-:Y:S01]  /*4a20*/  IMAD.WIDE.U32 R20, R106, R50, RZ ;  /* 0x000000326a147225 */ /* 0x000fe200078e00ff */
[----:B------:R-:W-:-:S03]  /*4a30*/  SHF.R.U32.HI R23, RZ, 0x1, R53 ;  /* 0x00000001ff177819 */ /* 0x000fc60000011635 */
[C---:B------:R-:W-:Y:S02]  /*4a40*/  IMAD R19, R106.reuse, R51, R18 ;  /* 0x000000336a137224 */ /* 0x040fe400078e0212 */
[-C--:B------:R-:W-:Y:S02]  /*4a50*/  IMAD R22, R105, R44.reuse, RZ ;  /* 0x0000002c69167224 */ /* 0x080fe400078e02ff */
[----:B------:R-:W-:Y:S01]  /*4a60*/  IMAD R160, R23, UR16, RZ ;  /* 0x0000001017a07c24 */ /* 0x000fe2000f8e02ff */
[----:B------:R-:W-:Y:S01]  /*4a70*/  IADD3 R21, R21, R19, RZ ;  /* 0x0000001315157210 */ /* 0x000fe20007ffe0ff */
[----:B------:R-:W-:Y:S01]  /*4a80*/  IMAD.WIDE.U32 R18, R106, R44, RZ ;  /* 0x0000002c6a127225 */ /* 0x000fe200078e00ff */
[----:B------:R-:W-:-:S03]  /*4a90*/  SHF.R.U64 R23, R46, 0x1, R47 ;  /* 0x000000012e177819 */ /* 0x000fc6000000122f */
[----:B------:R-:W-:Y:S01]  /*4aa0*/  IMAD R163, R106, R45, R22 ;  /* 0x0000002d6aa37224 */ /* 0x000fe200078e0216 */
[----:B------:R-:W-:Y:S01]  /*4ab0*/  SHF.R.U32.HI R22, RZ, 0x1, R47 ;  /* 0x00000001ff167819 */ /* 0x000fe2000001162f */
[----:B------:R-:W-:-:S03]  /*4ac0*/  IMAD R162, R131, R36, RZ ;  /* 0x0000002483a27224 */ /* 0x000fc600078e02ff */
[----:B------:R-:W-:Y:S01]  /*4ad0*/  IADD3 R19, R19, R163, RZ ;  /* 0x000000a313137210 */ /* 0x000fe20007ffe0ff */
[----:B------:R-:W-:Y:S01]  /*4ae0*/  IMAD R22, R22, UR16, RZ ;  /* 0x0000001016167c24 */ /* 0x000fe2000f8e02ff */
[----:B------:R-:W-:-:S03]  /*4af0*/  SHF.R.U64 R163, R52, 0x1, R53 ;  /* 0x0000000134a37819 */ /* 0x000fc60000001235 */
[----:B------:R-:W-:Y:S02]  /*4b00*/  IMAD R231, R23, UR17, R22 ;  /* 0x0000001117e77c24 */ /* 0x000fe4000f8e0216 */
[C---:B------:R-:W-:Y:S02]  /*4b10*/  IMAD R229, R163.reuse, UR17, R160 ;  /* 0x00000011a3e57c24 */ /* 0x040fe4000f8e02a0 */
[----:B------:R-:W-:-:S04]  /*4b20*/  IMAD.WIDE.U32 R20, R163, UR16, R20 ;  /* 0x00000010a3147c25 */ /* 0x000fc8000f8e0014 */
[----:B------:R-:W-:Y:S01]  /*4b30*/  IMAD.WIDE.U32 R22, R23, UR16, R18 ;  /* 0x0000001017167c25 */ /* 0x000fe2000f8e0012 */
[----:B------:R-:W-:Y:S02]  /*4b40*/  IADD3 R163, R21, R229, RZ ;  /* 0x000000e515a37210 */ /* 0x000fe40007ffe0ff */
[----:B------:R-:W-:Y:S01]  /*4b50*/  LEA R21, P0, R20, R48, 0x3 ;  /* 0x0000003014157211 */ /* 0x000fe200078018ff */
[-C--:B------:R-:W-:Y:S01]  /*4b60*/  IMAD R160, R131, R38.reuse, RZ ;  /* 0x0000002683a07224 */ /* 0x080fe200078e02ff */
[----:B------:R-:W-:Y:S01]  /*4b70*/  IADD3 R131, R23, R231, RZ ;  /* 0x000000e717837210 */ /* 0x000fe20007ffe0ff */
[C---:B------:R-:W-:Y:S01]  /*4b80*/  IMAD.WIDE.U32 R18, R9.reuse, R38, R16 ;  /* 0x0000002609127225 */ /* 0x040fe200078e0010 */
[----:B------:R-:W-:Y:S02]  /*4b90*/  LEA R23, P1, R22, R42, 0x3 ;  /* 0x0000002a16177211 */ /* 0x000fe400078218ff */
[----:B------:R-:W-:Y:S01]  /*4ba0*/  LEA.HI.X R163, R20, R49, R163, 0x3, P0 ;  /* 0x0000003114a37211 */ /* 0x000fe200000f1ca3 */
[C---:B------:R-:W-:Y:S01]  /*4bb0*/  IMAD R167, R9.reuse, R39, R160 ;  /* 0x0000002709a77224 */ /* 0x040fe200078e02a0 */
[----:B------:R-:W-:Y:S01]  /*4bc0*/  LEA.HI.X R131, R22, R43, R131, 0x3, P1 ;  /* 0x0000002b16837211 */ /* 0x000fe200008f1c83 */
[----:B------:R-:W-:Y:S01]  /*4bd0*/  IMAD.WIDE.U32 R16, R9, R36, R16 ;  /* 0x0000002409107225 */ /* 0x000fe200078e0010 */
[----:B------:R-:W-:-:S02]  /*4be0*/  LEA R20, P0, R18, R21, 0x2 ;  /* 0x0000001512147211 */ /* 0x000fc400078010ff */
[----:B------:R-:W-:Y:S01]  /*4bf0*/  IADD3 R167, R19, R167, RZ ;  /* 0x000000a713a77210 */ /* 0x000fe20007ffe0ff */
[----:B------:R-:W-:Y:S01]  /*4c00*/  IMAD R229, R9, R37, R162 ;  /* 0x0000002509e57224 */ /* 0x000fe200078e02a2 */
[----:B------:R-:W-:Y:S02]  /*4c10*/  LEA R22, P1, R16, R23, 0x2 ;  /* 0x0000001710167211 */ /* 0x000fe400078210ff */
[----:B------:R-:W-:Y:S02]  /*4c20*/  LEA.HI.X R21, R18, R163, R167, 0x2, P0 ;  /* 0x000000a312157211 */ /* 0x000fe400000f14a7 */
[----:B------:R-:W-:-:S03]  /*4c30*/  IADD3 R229, R17, R229, RZ ;  /* 0x000000e511e57210 */ /* 0x000fc60007ffe0ff */
[----:B------:R1:W-:Y:S01]  /*4c40*/  REDG.E.ADD.F32.FTZ.RN.STRONG.GPU desc[UR14][R20.64], R227 ;  /* 0x000000e3140079a6 */ /* 0x0003e2000c10f38e */
[----:B------:R-:W-:-:S05]  /*4c50*/  LEA.HI.X R23, R16, R131, R229, 0x2, P1 ;  /* 0x0000008310177211 */ /* 0x000fca00008f14e5 */
[----:B0-----:R1:W-:Y:S02]  /*4c60*/  REDG.E.ADD.F32.FTZ.RN.STRONG.GPU desc[UR14][R22.64], R157 ;  /* 0x0000009d160079a6 */ /* 0x0013e4000c10f38e */
.L_x_17205:
[----:B------:R-:W-:Y:S05]  /*4c70*/  BSYNC B0 ;  /* 0x0000000000007941 */ /* 0x000fea0003800000 */
.L_x_17204:
[----:B------:R-:W-:Y:S01]  /*4c80*/  FMUL.FTZ R16, R187, R225 ;  /* 0x000000e1bb107220 */ /* 0x000fe20000410000 */
[----:B------:R-:W-:Y:S01]  /*4c90*/  USHF.R.U32.HI UR10, URZ, 0x1, UR29 ;  /* 0x000000013f0a7899 */ /* 0x000fe2000801161d */
[----:B------:R-:W0:Y:S01]  /*4ca0*/  LDS R171, [R171+0x1100] ;  /* 0x00110000abab7984 */ /* 0x000e220000000800 */
[----:B------:R-:W-:Y:S01]  /*4cb0*/  USHF.R.U32.HI UR18, URZ, 0x1, UR31 ;  /* 0x000000013f127899 */ /* 0x000fe2000801161f */
[C---:B------:R-:W-:Y:S01]  /*4cc0*/  FFMA.FTZ R16, R186.reuse, R223, -R16 ;  /* 0x000000dfba107223 */ /* 0x040fe20000010810 */
[----:B------:R-:W-:Y:S01]  /*4cd0*/  USHF.R.U64 UR7, UR28, 0x1, UR29 ;  /* 0x000000011c077899 */ /* 0x000fe2000800121d */
[C---:B------:R-:W-:Y:S01]  /*4ce0*/  IMAD R18, R105.reuse, R44, RZ ;  /* 0x0000002c69127224 */ /* 0x040fe200078e02ff */
[----:B------:R-:W-:Y:S01]  /*4cf0*/  USHF.R.U64 UR13, UR30, 0x1, UR31 ;  /* 0x000000011e0d7899 */ /* 0x000fe2000800121f */
[----:B------:R-:W-:Y:S01]  /*4d00*/  FADD.FTZ R17, RZ, R16 ;  /* 0x00000010ff117221 */ /* 0x000fe20000010000 */
[----:B------:R-:W-:Y:S01]  /*4d10*/  UIMAD UR12, UR10, UR16, URZ ;  /* 0x000000100a0c72a4 */ /* 0x000fe2000f8e023f */
[-C--:B------:R-:W-:Y:S01]  /*4d20*/  IMAD R16, R105, R50.reuse, RZ ;  /* 0x0000003269107224 */ /* 0x080fe200078e02ff */
[----:B------:R-:W-:Y:S01]  /*4d30*/  UIMAD UR18, UR18, UR16, URZ ;  /* 0x00000010121272a4 */ /* 0x000fe2000f8e023f */
[----:B------:R-:W-:Y:S01]  /*4d40*/  FADD.FTZ R17, R17, R200 ;  /* 0x000000c811117221 */ /* 0x000fe20000010000 */
[----:B------:R-:W-:Y:S01]  /*4d50*/  UIMAD.WIDE.U32 UR8, UR7, UR16, URZ ;  /* 0x00000010070872a5 */ /* 0x000fe2000f8e003f */
[----:B------:R-:W-:Y:S01]  /*4d60*/  FFMA.FTZ R153, R186, R225, R153 ;  /* 0x000000e1ba997223 */ /* 0x000fe20000010099 */
[----:B------:R-:W-:Y:S01]  /*4d70*/  UIMAD.WIDE.U32 UR10, UR13, UR16, URZ ;  /* 0x000000100d0a72a5 */ /* 0x000fe2000f8e003f */
[----:B-12---:R-:W-:Y:S01]  /*4d80*/  FADD.FTZ R21, R17, R194 ;  /* 0x000000c211157221 */ /* 0x006fe20000010000 */
[----:B------:R-:W-:Y:S01]  /*4d90*/  UIMAD UR12, UR17, UR7, UR12 ;  /* 0x00000007110c72a4 */ /* 0x000fe2000f8e020c */
[----:B------:R-:W-:Y:S01]  /*4da0*/  FMUL.FTZ R17, R152, R189 ;  /* 0x000000bd98117220 */ /* 0x000fe20000410000 */
[----:B------:R-:W-:Y:S01]  /*4db0*/  UIMAD UR18, UR17, UR13, UR18 ;  /* 0x0000000d111272a4 */ /* 0x000fe2000f8e0212 */
[C---:B------:R-:W-:Y:S01]  /*4dc0*/  IMAD R23, R106.reuse, R51, R16 ;  /* 0x000000336a177224 */ /* 0x040fe200078e0210 */
[----:B------:R-:W-:Y:S01]  /*4dd0*/  UIADD3 UR9, UR12, UR9, URZ ;  /* 0x000000090c097290 */ /* 0x000fe2000fffe03f */
[----:B------:R-:W-:Y:S01]  /*4de0*/  IMAD R131, R106, R45, R18 ;  /* 0x0000002d6a837224 */ /* 0x000fe200078e0212 */
[----:B------:R-:W-:Y:S01]  /*4df0*/  UIADD3 UR11, UR18, UR11, URZ ;  /* 0x0000000b120b7290 */ /* 0x000fe2000fffe03f */
[-C--:B------:R-:W-:Y:S01]  /*4e00*/  FFMA.FTZ R20, R148, R221.reuse, R17 ;  /* 0x000000dd94147223 */ /* 0x080fe20000010011 */
[----:B------:R-:W-:Y:S01]  /*4e10*/  FADD.FTZ R153, RZ, R153 ;  /* 0x00000099ff997221 */ /* 0x000fe20000010000 */
        /* <DEDUP_REMOVED lines=13> */
[----:B------:R-:W-:Y:S01]  /*4ef0*/  FADD.FTZ R21, R21, R22 ;  /* 0x0000001615157221 */ /* 0x000fe20000010000 */
[----:B------:R-:W-:Y:S01]  /*4f00*/  SHF.L.U32 R17, R101, 0x2, RZ ;  /* 0x0000000265117819 */ /* 0x000fe200000006ff */
[----:B------:R-:W-:Y:S01]  /*4f10*/  FADD.FTZ R20, R153, R20 ;  /* 0x0000001499147221 */ /* 0x000fe20000010000 */
[----:B------:R-:W-:Y:S01]  /*4f20*/  LEA.HI.X R166, R16, R49, R166, 0x3, P0 ;  /* 0x0000003110a67211 */ /* 0x000fe200000f1ca6 */
[----:B------:R-:W-:Y:S01]  /*4f30*/  USHF.L.U32 UR7, UR5, 0x2, URZ ;  /* 0x0000000205077899 */ /* 0x000fe2000800063f */
[----:B------:R-:W-:Y:S01]  /*4f40*/  LEA.HI.X R162, R18, R43, R162, 0x3, P1 ;  /* 0x0000002b12a27211 */ /* 0x000fe200008f1ca2 */
[----:B------:R-:W-:Y:S01]  /*4f50*/  IMAD R22, R38, UR8, RZ ;  /* 0x0000000826167c24 */ /* 0x000fe2000f8e02ff */
[----:B------:R-:W-:Y:S01]  /*4f60*/  SHF.R.U32.HI R23, RZ, 0x1e, R101 ;  /* 0x0000001eff177819 */ /* 0x000fe20000011665 */
[----:B------:R-:W-:Y:S01]  /*4f70*/  FADD.FTZ R151, R20, R151 ;  /* 0x0000009714977221 */ /* 0x000fe20000010000 */
[----:B------:R-:W-:Y:S01]  /*4f80*/  IADD3 R18, P0, R17, R164, RZ ;  /* 0x000000a411127210 */ /* 0x000fe20007f1e0ff */
[----:B------:R-:W-:Y:S01]  /*4f90*/  FADD.FTZ R150, R21, R150 ;  /* 0x0000009615967221 */ /* 0x000fe20000010000 */
[----:B------:R-:W-:Y:S01]  /*4fa0*/  IADD3 R16, P1, R17, R160, RZ ;  /* 0x000000a011107210 */ /* 0x000fe20007f3e0ff */
[----:B------:R-:W-:Y:S01]  /*4fb0*/  IMAD R160, R36, UR8, RZ ;  /* 0x0000000824a07c24 */ /* 0x000fe2000f8e02ff */
[----:B------:R-:W-:Y:S01]  /*4fc0*/  IADD3 R131, -R61, UR4, RZ ;  /* 0x000000043d837c10 */ /* 0x000fe2000fffe1ff */
[----:B------:R-:W-:Y:S01]  /*4fd0*/  IMAD R21, R39, UR7, R22 ;  /* 0x0000000727157c24 */ /* 0x000fe2000f8e0216 */
[----:B------:R-:W-:Y:S01]  /*4fe0*/  IADD3.X R19, R23, R166, RZ, P0, !PT ;  /* 0x000000a617137210 */ /* 0x000fe200007fe4ff */
[----:B------:R-:W-:Y:S01]  /*4ff0*/  FADD.FTZ R151, R151, R140 ;  /* 0x0000008c97977221 */ /* 0x000fe20000010000 */
[----:B------:R-:W-:Y:S01]  /*5000*/  IADD3.X R17, R23, R162, RZ, P1, !PT ;  /* 0x000000a217117210 */ /* 0x000fe20000ffe4ff */
[----:B------:R-:W-:Y:S01]  /*5010*/  IMAD R23, R131, -0x200, RZ ;  /* 0xfffffe0083177824 */ /* 0x000fe200078e02ff */
[----:B------:R-:W-:Y:S01]  /*5020*/  ISETP.GE.AND P0, PT, R137, 0x21, PT ;  /* 0x000000218900780c */ /* 0x000fe20003f06270 */
[----:B------:R-:W-:Y:S01]  /*5030*/  FADD.FTZ R150, R150, R141 ;  /* 0x0000008d96967221 */ /* 0x000fe20000010000 */
[----:B------:R-:W-:Y:S01]  /*5040*/  BSSY B0, `(.L_x_17206) ;  /* 0x000000d000007945 */ /* 0x000fe20003800000 */
[----:B------:R-:W-:-:S04]  /*5050*/  IMAD.WIDE R18, R23, 0x4, R18 ;  /* 0x0000000417127825 */ /* 0x000fc800078e0212 */
[----:B------:R-:W-:Y:S01]  /*5060*/  FADD.FTZ R30, R151, R30 ;  /* 0x0000001e971e7221 */ /* 0x000fe20000010000 */
[----:B------:R-:W-:Y:S01]  /*5070*/  FADD.FTZ R31, R150, R31 ;  /* 0x0000001f961f7221 */ /* 0x000fe20000010000 */
[----:B------:R-:W-:-:S04]  /*5080*/  IMAD.WIDE R16, R23, 0x4, R16 ;  /* 0x0000000417107825 */ /* 0x000fc800078e0210 */
[----:B------:R-:W-:Y:S02]  /*5090*/  IMAD R23, R37, UR7, R160 ;  /* 0x0000000725177c24 */ /* 0x000fe4000f8e02a0 */
[----:B------:R-:W-:-:S04]  /*50a0*/  IMAD.WIDE.U32 R18, R38, UR7, R18 ;  /* 0x0000000726127c25 */ /* 0x000fc8000f8e0012 */
[----:B------:R-:W-:Y:S01]  /*50b0*/  IMAD.WIDE.U32 R16, R36, UR7, R16 ;  /* 0x0000000724107c25 */ /* 0x000fe2000f8e0010 */
[----:B------:R-:W-:-:S04]  /*50c0*/  IADD3 R19, R19, R21, RZ ;  /* 0x0000001513137210 */ /* 0x000fc80007ffe0ff */
[----:B------:R-:W-:Y:S01]  /*50d0*/  IADD3 R17, R17, R23, RZ ;  /* 0x0000001711117210 */ /* 0x000fe20007ffe0ff */
[----:B0-----:R-:W-:Y:S06]  /*50e0*/  @!P0 BRA `(.L_x_17207) ;  /* 0x0000000000088947 */ /* 0x001fec0003800000 */
[----:B------:R0:W-:Y:S04]  /*50f0*/  REDG.E.ADD.F32.FTZ.RN.STRONG.GPU desc[UR14][R18.64+-0x780], R191 ;  /* 0xfff880bf120079a6 */ /* 0x0001e8000c10f38e */
[----:B------:R0:W-:Y:S02]  /*5100*/  REDG.E.ADD.F32.FTZ.RN.STRONG.GPU desc[UR14][R16.64+-0x780], R171 ;  /* 0xfff880ab100079a6 */ /* 0x0001e4000c10f38e */
.L_x_17207:
[----:B------:R-:W-:Y:S05]  /*5110*/  BSYNC B0 ;  /* 0x0000000000007941 */ /* 0x000fea0003800000 */
.L_x_17206:
[----:B------:R1:W2:Y:S01]  /*5120*/  LDS R21, [R172+0x1180] ;  /* 0x00118000ac157984 */ /* 0x0002a20000000800 */
        /* <DEDUP_REMOVED lines=11> */
.L_x_17209:
[----:B------:R-:W-:Y:S05]  /*51e0*/  BSYNC B0 ;  /* 0x0000000000007941 */ /* 0x000fea0003800000 */
.L_x_17208:
[----:B------:R-:W3:Y:S01]  /*51f0*/  LDS R173, [R173+0x1200] ;  /* 0x00120000adad7984 */ /* 0x000ee20000000800 */
[----:B------:R-:W-:Y:S04]  /*5200*/  BSSY B0, `(.L_x_17210) ;  /* 0x0000004000007945 */ /* 0x000fe80003800000 */
[----:B------:R-:W-:Y:S05]  /*5210*/  @!P0 BRA `(.L_x_17211) ;  /* 0x0000000000088947 */ /* 0x000fea0003800000 */
[----:B------:R4:W-:Y:S04]  /*5220*/  REDG.E.ADD.F32.FTZ.RN.STRONG.GPU desc[UR14][R18.64+-0x680], R195 ;  /* 0xfff980c3120079a6 */ /* 0x0009e8000c10f38e */
[----:B---3--:R4:W-:Y:S02]  /*5230*/  REDG.E.ADD.F32.FTZ.RN.STRONG.GPU desc[UR14][R16.64+-0x680], R173 ;  /* 0xfff980ad100079a6 */ /* 0x0089e4000c10f38e */
.L_x_17211:
[----:B------:R-:W-:Y:S05]  /*5240*/  BSYNC B0 ;  /* 0x0000000000007941 */ /* 0x000fea0003800000 */
.L_x_17210:
[----:B-12---:R1:W2:Y:S01]  /*5250*/  LDS R21, [R174+0x1280] ;  /* 0x00128000ae157984 */ /* 0x0062a20000000800 */
[----:B------:R-:W-:Y:S04]  /*5260*/  BSSY B0, `(.L_x_17212) ;  /* 0x0000004000007945 */ /* 0x000fe80003800000 */
[----:B------:R-:W-:Y:S05]  /*5270*/  @!P1 BRA `(.L_x_17213) ;  /* 0x0000000000089947 */ /* 0x000fea0003800000 */
[----:B------:R0:W-:Y:S04]  /*5280*/  REDG.E.ADD.F32.FTZ.RN.STRONG.GPU desc[UR14][R18.64+-0x600], R197 ;  /* 0xfffa00c5120079a6 */ /* 0x0001e8000c10f38e */
[----:B--2---:R0:W-:Y:S02]  /*5290*/  REDG.E.ADD.F32.FTZ.RN.STRONG.GPU desc[UR14][R16.64+-0x600], R21 ;  /* 0xfffa0015100079a6 */ /* 0x0041e4000c10f38e */
.L_x_17213:
[----:B------:R-:W-:Y:S05]  /*52a0*/  BSYNC B0 ;  /* 0x0000000000007941 */ /* 0x000fea0003800000 */
.L_x_17212:
[----:B------:R-:W0:Y:S01]  /*52b0*/  LDS R175, [R175+0x1300] ;  /* 0x00130000afaf7984 */ /* 0x000e220000000800 */
[----:B------:R-:W-:Y:S04]  /*52c0*/  BSSY B0, `(.L_x_17214) ;  /* 0x0000004000007945 */ /* 0x000fe80003800000 */
[----:B------:R-:W-:Y:S05]  /*52d0*/  @!P2 BRA `(.L_x_17215) ;  /* 0x000000000008a947 */ /* 0x000fea0003800000 */
[----:B------:R1:W-:Y:S04]  /*52e0*/  REDG.E.ADD.F32.FTZ.RN.STRONG.GPU desc[UR14][R18.64+-0x580], R199 ;  /* 0xfffa80c7120079a6 */ /* 0x0003e8000c10f38e */
[----:B0-----:R1:W-:Y:S02]  /*52f0*/  REDG.E.ADD.F32.FTZ.RN.STRONG.GPU desc[UR14][R16.64+-0x580], R175 ;  /* 0xfffa80af100079a6 */ /* 0x0013e4000c10f38e */
.L_x_17215:
[----:B------:R-:W-:Y:S05]  /*5300*/  BSYNC B0 ;  /* 0x0000000000007941 */ /* 0x000fea0003800000 */
.L_x_17214:
[----:B0-2---:R0:W2:Y:S01]  /*5310*/  LDS R21, [R176+0x1380] ;  /* 0x00138000b0157984 */ /* 0x0050a20000000800 */
[----:B------:R-:W-:Y:S04]  /*5320*/  BSSY B0, `(.L_x_17216) ;  /* 0x0000004000007945 */ /* 0x000fe80003800000 */
[----:B------:R-:W-:Y:S05]  /*5330*/  @!P3 BRA `(.L_x_17217) ;  /* 0x000000000008b947 */ /* 0x000fea0003800000 */
[----:B------:R0:W-:Y:S04]  /*5340*/  REDG.E.ADD.F32.FTZ.RN.STRONG.GPU desc[UR14][R18.64+-0x500], R201 ;  /* 0xfffb00c9120079a6 */ /* 0x0001e8000c10f38e */
[----:B--2---:R0:W-:Y:S02]  /*5350*/  REDG.E.ADD.F32.FTZ.RN.STRONG.GPU desc[UR14][R16.64+-0x500], R21 ;  /* 0xfffb0015100079a6 */ /* 0x0041e4000c10f38e */
.L_x_17217:
[----:B------:R-:W-:Y:S05]  /*5360*/  BSYNC B0 ;  /* 0x0000000000007941 */ /* 0x000fea0003800000 */
.L_x_17216:
[----:B------:R-:W0:Y:S01]  /*5370*/  LDS R177, [R177+0x1400] ;  /* 0x00140000b1b17984 */ /* 0x000e220000000800 */
[----:B------:R-:W-:Y:S04]  /*5380*/  BSSY B0, `(.L_x_17218) ;  /* 0x0000004000007945 */ /* 0x000fe80003800000 */
[----:B------:R-:W-:Y:S05]  /*5390*/  @!P4 BRA `(.L_x_17219) ;  /* 0x000000000008c947 */ /* 0x000fea0003800000 */
[----:B------:R1:W-:Y:S04]  /*53a0*/  REDG.E.ADD.F32.FTZ.RN.STRONG.GPU desc[UR14][R18.64+-0x480], R203 ;  /* 0xfffb80cb120079a6 */ /* 0x0003e8000c10f38e */
[----:B0-----:R1:W-:Y:S02]  /*53b0*/  REDG.E.ADD.F32.FTZ.RN.STRONG.GPU desc[UR14][R16.64+-0x480], R177 ;  /* 0xfffb80b1100079a6 */ /* 0x0013e4000c10f38e */
.L_x_17219:
[----:B------:R-:W-:Y:S05]  /*53c0*/  BSYNC B0 ;  /* 0x0000000000007941 */ /* 0x000fea0003800000 */
.L_x_17218:
[----:B0-2---:R0:W2:Y:S01]  /*53d0*/  LDS R21, [R178+0x1480] ;  /* 0x00148000b2157984 */ /* 0x0050a20000000800 */
[----:B------:R-:W-:Y:S04]  /*53e0*/  BSSY B0, `(.L_x_17220) ;  /* 0x0000004000007945 */ /* 0x000fe80003800000 */
[----:B------:R-:W-:Y:S05]  /*53f0*/  @!P5 BRA `(.L_x_17221) ;  /* 0x000000000008d947 */ /* 0x000fea0003800000 */
[----:B------:R0:W-:Y:S04]  /*5400*/  REDG.E.ADD.F32.FTZ.RN.STRONG.GPU desc[UR14][R18.64+-0x400], R205 ;  /* 0xfffc00cd120079a6 */ /* 0x0001e8000c10f38e */
[----:B--2---:R0:W-:Y:S02]  /*5410*/  REDG.E.ADD.F32.FTZ.RN.STRONG.GPU desc[UR14][R16.64+-0x400], R21 ;  /* 0xfffc0015100079a6 */ /* 0x0041e4000c10f38e */
.L_x_17221:
[----:B------:R-:W-:Y:S05]  /*5420*/  BSYNC B0 ;  /* 0x0000000000007941 */ /* 0x000fea0003800000 */
.L_x_17220:
        /* <DEDUP_REMOVED lines=12> */
.L_x_17223:
[----:B------:R-:W-:Y:S05]  /*54f0*/  BSYNC B0 ;  /* 0x0000000000007941 */ /* 0x000fea0003800000 */
.L_x_17222:
[----:B0-2---:R0:W2:Y:S01]  /*5500*/  LDS R21, [R180+0x1580] ;  /* 0x00158000b4157984 */ /* 0x0050a20000000800 */
[----:B------:R-:W-:Y:S04]  /*5510*/  BSSY B0, `(.L_x_17224) ;  /* 0x0000004000007945 */ /* 0x000fe80003800000 */
[----:B------:R-:W-:Y:S05]  /*5520*/  @!P0 BRA `(.L_x_17225) ;  /* 0x0000000000088947 */ /* 0x000fea0003800000 */
[----:B------:R0:W-:Y:S04]  /*5530*/  REDG.E.ADD.F32.FTZ.RN.STRONG.GPU desc[UR14][R18.64+-0x300], R209 ;  /* 0xfffd00d1120079a6 */ /* 0x0001e8000c10f38e */
[----:B--2---:R0:W-:Y:S02]  /*5540*/  REDG.E.ADD.F32.FTZ.RN.STRONG.GPU desc[UR14][R16.64+-0x300], R21 ;  /* 0xfffd0015100079a6 */ /* 0x0041e4000c10f38e */
.L_x_17225:
[----:B------:R-:W-:Y:S05]  /*5550*/  BSYNC B0 ;  /* 0x0000000000007941 */ /* 0x000fea0003800000 */
.L_x_17224:
[----:B------:R-:W0:Y:S01]  /*5560*/  LDS R181, [R181+0x1600] ;  /* 0x00160000b5b57984 */ /* 0x000e220000000800 */
[----:B------:R-:W-:Y:S04]  /*5570*/  BSSY B0, `(.L_x_17226) ;  /* 0x0000004000007945 */ /* 0x000fe80003800000 */
[----:B------:R-:W-:Y:S05]  /*5580*/  @!P1 BRA `(.L_x_17227) ;  /* 0x0000000000089947 */ /* 0x000fea0003800000 */
[----:B------:R1:W-:Y:S04]  /*5590*/  REDG.E.ADD.F32.FTZ.RN.STRONG.GPU desc[UR14][R18.64+-0x280], R211 ;  /* 0xfffd80d3120079a6 */ /* 0x0003e8000c10f38e */
[----:B0-----:R1:W-:Y:S02]  /*55a0*/  REDG.E.ADD.F32.FTZ.RN.STRONG.GPU desc[UR14][R16.64+-0x280], R181 ;  /* 0xfffd80b5100079a6 */ /* 0x0013e4000c10f38e */
.L_x_17227:
[----:B------:R-:W-:Y:S05]  /*55b0*/  BSYNC B0 ;  /* 0x0000000000007941 */ /* 0x000fea0003800000 */
.L_x_17226:
[----:B0-2---:R0:W2:Y:S01]  /*55c0*/  LDS R21, [R182+0x1680] ;  /* 0x00168000b6157984 */ /* 0x0050a20000000800 */
[----:B------:R-:W-:Y:S04]  /*55d0*/  BSSY B0, `(.L_x_17228) ;  /* 0x0000004000007945 */ /* 0x000fe80003800000 */
[----:B------:R-:W-:Y:S05]  /*55e0*/  @!P2 BRA `(.L_x_17229) ;  /* 0x000000000008a947 */ /* 0x000fea0003800000 */
[----:B------:R0:W-:Y:S04]  /*55f0*/  REDG.E.ADD.F32.FTZ.RN.STRONG.GPU desc[UR14][R18.64+-0x200], R213 ;  /* 0xfffe00d5120079a6 */ /* 0x0001e8000c10f38e */
[----:B--2---:R0:W-:Y:S02]  /*5600*/  REDG.E.ADD.F32.FTZ.RN.STRONG.GPU desc[UR14][R16.64+-0x200], R21 ;  /* 0xfffe0015100079a6 */ /* 0x0041e4000c10f38e */
.L_x_17229:
[----:B------:R-:W-:Y:S05]  /*5610*/  BSYNC B0 ;  /* 0x0000000000007941 */ /* 0x000fea0003800000 */
.L_x_17228:
[----:B------:R-:W0:Y:S01]  /*5620*/  LDS R183, [R183+0x1700] ;  /* 0x00170000b7b77984 */ /* 0x000e220000000800 */
[----:B------:R-:W-:Y:S04]  /*5630*/  BSSY B0, `(.L_x_17230) ;  /* 0x0000004000007945 */ /* 0x000fe80003800000 */
[----:B------:R-:W-:Y:S05]  /*5640*/  @!P3 BRA `(.L_x_17231) ;  /* 0x000000000008b947 */ /* 0x000fea0003800000 */
[----:B------:R1:W-:Y:S04]  /*5650*/  REDG.E.ADD.F32.FTZ.RN.STRONG.GPU desc[UR14][R18.64+-0x180], R215 ;  /* 0xfffe80d7120079a6 */ /* 0x0003e8000c10f38e */
[----:B0-----:R1:W-:Y:S02]  /*5660*/  REDG.E.ADD.F32.FTZ.RN.STRONG.GPU desc[UR14][R16.64+-0x180], R183 ;  /* 0xfffe80b7100079a6 */ /* 0x0013e4000c10f38e */
.L_x_17231:
[----:B------:R-:W-:Y:S05]  /*5670*/  BSYNC B0 ;  /* 0x0000000000007941 */ /* 0x000fea0003800000 */
.L_x_17230:
[----:B0-2---:R0:W2:Y:S01]  /*5680*/  LDS R21, [R184+0x1780] ;  /* 0x00178000b8157984 */ /* 0x0050a20000000800 */
[----:B------:R-:W-:Y:S04]  /*5690*/  BSSY B0, `(.L_x_17232) ;  /* 0x0000004000007945 */ /* 0x000fe80003800000 */
[----:B------:R-:W-:Y:S05]  /*56a0*/  @!P4 BRA `(.L_x_17233) ;  /* 0x000000000008c947 */ /* 0x000fea0003800000 */
[----:B------:R0:W-:Y:S04]  /*56b0*/  REDG.E.ADD.F32.FTZ.RN.STRONG.GPU desc[UR14][R18.64+-0x100], R217 ;  /* 0xffff00d9120079a6 */ /* 0x0001e8000c10f38e */
[----:B--2---:R0:W-:Y:S02]  /*56c0*/  REDG.E.ADD.F32.FTZ.RN.STRONG.GPU desc[UR14][R16.64+-0x100], R21 ;  /* 0xffff0015100079a6 */ /* 0x0041e4000c10f38e */
.L_x_17233:
[----:B------:R-:W-:Y:S05]  /*56d0*/  BSYNC B0 ;  /* 0x0000000000007941 */ /* 0x000fea0003800000 */
.L_x_17232:
[----:B------:R-:W0:Y:S01]  /*56e0*/  LDS R185, [R185+0x1800] ;  /* 0x00180000b9b97984 */ /* 0x000e220000000800 */
[----:B------:R-:W-:Y:S04]  /*56f0*/  BSSY B0, `(.L_x_17234) ;  /* 0x0000004000007945 */ /* 0x000fe80003800000 */
[----:B------:R-:W-:Y:S05]  /*5700*/  @!P5 BRA `(.L_x_17235) ;  /* 0x000000000008d947 */ /* 0x000fea0003800000 */
[----:B------:R1:W-:Y:S04]  /*5710*/  REDG.E.ADD.F32.FTZ.RN.STRONG.GPU desc[UR14][R18.64+-0x80], R219 ;  /* 0xffff80db120079a6 */ /* 0x0003e8000c10f38e */
[----:B0-----:R1:W-:Y:S02]  /*5720*/  REDG.E.ADD.F32.FTZ.RN.STRONG.GPU desc[UR14][R16.64+-0x80], R185 ;  /* 0xffff80b9100079a6 */ /* 0x0013e4000c10f38e */
.L_x_17235:
[----:B------:R-:W-:Y:S05]  /*5730*/  BSYNC B0 ;  /* 0x0000000000007941 */ /* 0x000fea0003800000 */
.L_x_17234:
[----:B01--4-:R-:W0:Y:S01]  /*5740*/  SHFL.DOWN PT, R16, R31, 0x1, 0x1f ;  /* 0x08201f001f107f89 */ /* 0x013e2200000e0000 */
[C---:B------:R-:W-:Y:S01]  /*5750*/  ISETP.GT.AND P0, PT, R103.reuse, 0x1e, PT ;  /* 0x0000001e6700780c */ /* 0x040fe20003f04270 */
[----:B------:R-:W-:Y:S01]  /*5760*/  BSSY B0, `(.L_x_17236) ;  /* 0x000007e000007945 */ /* 0x000fe20003800000 */
[----:B------:R-:W-:Y:S01]  /*5770*/  ISETP.NE.AND P1, PT, R103, RZ, PT ;  /* 0x000000ff6700720c */ /* 0x000fe20003f25270 */
[----:B------:R-:W1:Y:S01]  /*5780*/  SHFL.DOWN PT, R17, R30, 0x1, 0x1f ;  /* 0x08201f001e117f89 */ /* 0x000e6200000e0000 */
[----:B------:R-:W-:-:S11]  /*5790*/  ISETP.NE.AND P2, PT, R101, RZ, PT ;  /* 0x000000ff6500720c */ /* 0x000fd60003f45270 */
[----:B------:R-:W4:Y:S01]  /*57a0*/  @!P1 S2R R22, SR_CgaCtaId ;  /* 0x0000000000169919 */ /* 0x000f220000008800 */
[----:B------:R-:W-:Y:S01]  /*57b0*/  @!P1 MOV R19, 0x400 ;  /* 0x0000040000139802 */ /* 0x000fe20000000f00 */
[----:B0-----:R-:W-:Y:S01]  /*57c0*/  @!P0 FADD.FTZ R31, R31, R16 ;  /* 0x000000101f1f8221 */ /* 0x001fe20000010000 */
[----:B-1----:R-:W-:-:S04]  /*57d0*/  @!P0 FADD.FTZ R30, R30, R17 ;  /* 0x000000111e1e8221 */ /* 0x002fc80000010000 */
[----:B------:R-:W0:Y:S01]  /*57e0*/  SHFL.DOWN PT, R16, R31, 0x2, 0x1f ;  /* 0x08401f001f107f89 */ /* 0x000e2200000e0000 */
[----:B------:R-:W-:-:S03]  /*57f0*/  ISETP.GT.AND P0, PT, R103, 0x1d, PT ;  /* 0x0000001d6700780c */ /* 0x000fc60003f04270 */
[----:B------:R-:W1:Y:S01]  /*5800*/  SHFL.DOWN PT, R17, R30, 0x2, 0x1f ;  /* 0x08401f001e117f89 */ /* 0x000e6200000e0000 */
[----:B----4-:R-:W-:Y:S01]  /*5810*/  @!P1 LEA R92, R22, R19, 0x18 ;  /* 0x00000013165c9211 */ /* 0x010fe200078ec0ff */
[----:B------:R-:W-:-:S08]  /*5820*/  FMUL.FTZ R19, R11, R26 ;  /* 0x0000001a0b137220 */ /* 0x000fd00000410000 */
[----:B0-----:R-:W-:Y:S01]  /*5830*/  @!P0 FADD.FTZ R31, R31, R16 ;  /* 0x000000101f1f8221 */ /* 0x001fe20000010000 */
[----:B-1----:R-:W-:-:S04]  /*5840*/  @!P0 FADD.FTZ R30, R30, R17 ;  /* 0x000000111e1e8221 */ /* 0x002fc80000010000 */
[----:B------:R-:W0:Y:S01]  /*5850*/  SHFL.DOWN PT, R20, R31, 0x4, 0x1f ;  /* 0x08801f001f147f89 */ /* 0x000e2200000e0000 */
[----:B------:R-:W-:Y:S01]  /*5860*/  ISETP.GT.AND P0, PT, R103, 0x1b, PT ;  /* 0x0000001b6700780c */ /* 0x000fe20003f04270 */
[C---:B------:R-:W-:Y:S02]  /*5870*/  FMUL.FTZ R17, R11.reuse, R24 ;  /* 0x000000180b117220 */ /* 0x040fe40000410000 */
[----:B--2---:R-:W1:Y:S02]  /*5880*/  SHFL.DOWN PT, R21, R30, 0x4, 0x1f ;  /* 0x08801f001e157f89 */ /* 0x004e6400000e0000 */
[-C--:B------:R-:W-:Y:S01]  /*5890*/  FFMA.FTZ R16, R10, R25.reuse, -R17 ;  /* 0x000000190a107223 */ /* 0x080fe20000010811 */
[-C--:B------:R-:W-:Y:S01]  /*58a0*/  FMUL.FTZ R17, R128, R25.reuse ;  /* 0x0000001980117220 */ /* 0x080fe20000410000 */
[----:B------:R-:W-:Y:S02]  /*58b0*/  FMUL.FTZ R25, R11, R25 ;  /* 0x000000190b197220 */ /* 0x000fe40000410000 */
[----:B------:R-:W-:Y:S01]  /*58c0*/  FMUL.FTZ R18, R27, R16 ;  /* 0x000000101b127220 */ /* 0x000fe20000410000 */
[-C--:B------:R-:W-:Y:S01]  /*58d0*/  FFMA.FTZ R17, R130, R24.reuse, R17 ;  /* 0x0000001882117223 */ /* 0x080fe20000010011 */
[----:B------:R-:W-:-:S03]  /*58e0*/  FFMA.FTZ R16, R10, R24, R25 ;  /* 0x000000180a107223 */ /* 0x000fc60000010019 */
[----:B------:R-:W-:Y:S01]  /*58f0*/  FFMA.FTZ R70, R79, R17, R70 ;  /* 0x000000114f467223 */ /* 0x000fe20000010046 */
[----:B------:R-:W-:Y:S01]  /*5900*/  FFMA.FTZ R29, R29, R16, R18 ;  /* 0x000000101d1d7223 */ /* 0x000fe20000010012 */
[----:B------:R-:W-:-:S03]  /*5910*/  FMUL.FTZ R16, R127, R28 ;  /* 0x0000001c7f107220 */ /* 0x000fc60000410000 */
[----:B------:R-:W-:Y:S01]  /*5920*/  FFMA.FTZ R29, R126, R17, R29 ;  /* 0x000000117e1d7223 */ /* 0x000fe2000001001d */
[----:B------:R-:W-:Y:S01]  /*5930*/  FMUL.FTZ R17, R11, R28 ;  /* 0x0000001c0b117220 */ /* 0x000fe20000410000 */
[----:B------:R-:W-:Y:S01]  /*5940*/  FFMA.FTZ R18, R129, R26, R16 ;  /* 0x0000001a81127223 */ /* 0x000fe20000010010 */
[C---:B------:R-:W-:Y:S01]  /*5950*/  FFMA.FTZ R28, R10.reuse, R28, -R19 ;  /* 0x0000001c0a1c7223 */ /* 0x040fe20000010813 */
[----:B0-----:R-:W-:Y:S01]  /*5960*/  @!P0 FADD.FTZ R31, R31, R20 ;  /* 0x000000141f1f8221 */ /* 0x001fe20000010000 */
[----:B------:R-:W-:Y:S01]  /*5970*/  FFMA.FTZ R26, R10, R26, R17 ;  /* 0x0000001a0a1a7223 */ /* 0x000fe20000010011 */
[----:B------:R-:W-:Y:S01]  /*5980*/  FMUL.FTZ R17, R11, R132 ;  /* 0x000000840b117220 */ /* 0x000fe20000410000 */
[-C--:B------:R-:W-:Y:S01]  /*5990*/  FMUL.FTZ R16, R119, R134.reuse ;  /* 0x0000008677107220 */ /* 0x080fe20000410000 */
[----:B-1----:R-:W-:Y:S01]  /*59a0*/  @!P0 FADD.FTZ R30, R30, R21 ;  /* 0x000000151e1e8221 */ /* 0x002fe20000010000 */
[----:B------:R-:W0:Y:S01]  /*59b0*/  SHFL.DOWN PT, R20, R31, 0x8, 0x1f ;  /* 0x09001f001f147f89 */ /* 0x000e2200000e0000 */
[----:B------:R-:W-:Y:S01]  /*59c0*/  ISETP.GT.AND P0, PT, R103, 0x17, PT ;  /* 0x000000176700780c */ /* 0x000fe20003f04270 */
[-C--:B------:R-:W-:Y:S01]  /*59d0*/  FFMA.FTZ R19, R10, R134.reuse, -R17 ;  /* 0x000000860a137223 */ /* 0x080fe20000010811 */
[----:B------:R-:W-:Y:S01]  /*59e0*/  FMUL.FTZ R17, R11, R134 ;  /* 0x000000860b117220 */ /* 0x000fe20000410000 */
[----:B------:R-:W1:Y:S01]  /*59f0*/  SHFL.DOWN PT, R25, R30, 0x8, 0x1f ;  /* 0x09001f001e197f89 */ /* 0x000e6200000e0000 */
[-C--:B------:R-:W-:Y:S01]  /*5a00*/  FFMA.FTZ R16, R123, R132.reuse, R16 ;  /* 0x000000847b107223 */ /* 0x080fe20000010010 */
[----:B------:R-:W-:Y:S01]  /*5a10*/  FMUL.FTZ R21, R136, R19 ;  /* 0x0000001388157220 */ /* 0x000fe20000410000 */
[----:B------:R-:W-:Y:S01]  /*5a20*/  FFMA.FTZ R17, R10, R132, R17 ;  /* 0x000000840a117223 */ /* 0x000fe20000010011 */
[----:B------:R-:W-:Y:S01]  /*5a30*/  FMUL.FTZ R19, R11, R139 ;  /* 0x0000008b0b137220 */ /* 0x000fe20000410000 */
[----:B------:R-:W-:Y:S01]  /*5a40*/  FMUL.FTZ R28, R133, R28 ;  /* 0x0000001c851c7220 */ /* 0x000fe20000410000 */
[----:B------:R-:W-:Y:S01]  /*5a50*/  FFMA.FTZ R71, R78, R16, R71 ;  /* 0x000000104e477223 */ /* 0x000fe20000010047 */
[----:B------:R-:W-:Y:S01]  /*5a60*/  FFMA.FTZ R138, R138, R17, R21 ;  /* 0x000000118a8a7223 */ /* 0x000fe20000010015 */
[-C--:B------:R-:W-:Y:S01]  /*5a70*/  FMUL.FTZ R17, R122, R142.reuse ;  /* 0x0000008e7a117220 */ /* 0x080fe20000410000 */
        /* <DEDUP_REMOVED lines=10> */
[----:B------:R-:W-:Y:S01]  /*5b20*/  FFMA.FTZ R16, R10, R143, -R19 ;  /* 0x0000008f0a107223 */ /* 0x000fe20000010813 */
[----:B0-----:R-:W-:Y:S01]  /*5b30*/  @!P0 FADD.FTZ R31, R31, R20 ;  /* 0x000000141f1f8221 */ /* 0x001fe20000010000 */
[----:B------:R-:W-:Y:S01]  /*5b40*/  FFMA.FTZ R19, R118, R144, R17 ;  /* 0x0000009076137223 */ /* 0x000fe20000010011 */
[C---:B------:R-:W-:Y:S01]  /*5b50*/  FMUL.FTZ R17, R11.reuse, R147 ;  /* 0x000000930b117220 */ /* 0x040fe20000410000 */
[----:B------:R-:W-:Y:S01]  /*5b60*/  FMUL.FTZ R143, R11, R143 ;  /* 0x0000008f0b8f7220 */ /* 0x000fe20000410000 */
[----:B-1----:R-:W-:Y:S01]  /*5b70*/  @!P0 FADD.FTZ R30, R30, R25 ;  /* 0x000000191e1e8221 */ /* 0x002fe20000010000 */
[----:B------:R-:W0:Y:S01]  /*5b80*/  SHFL.DOWN PT, R20, R31, 0x10, 0x1f ;  /* 0x0a001f001f147f89 */ /* 0x000e2200000e0000 */
[----:B------:R-:W-:Y:S01]  /*5b90*/  FFMA.FTZ R26, R125, R18, R26 ;  /* 0x000000127d1a7223 */ /* 0x000fe2000001001a */
[----:B------:R-:W-:Y:S01]  /*5ba0*/  FMUL.FTZ R145, R145, R16 ;  /* 0x0000001091917220 */ /* 0x000fe20000410000 */
[-C--:B------:R-:W-:Y:S01]  /*5bb0*/  FMUL.FTZ R16, R115, R149.reuse ;  /* 0x0000009573107220 */ /* 0x080fe20000410000 */
[----:B------:R-:W1:Y:S01]  /*5bc0*/  SHFL.DOWN PT, R25, R30, 0x10, 0x1f ;  /* 0x0a001f001e197f89 */ /* 0x000e6200000e0000 */
[-C--:B------:R-:W-:Y:S01]  /*5bd0*/  FMUL.FTZ R18, R11, R149.reuse ;  /* 0x000000950b127220 */ /* 0x080fe20000410000 */
[----:B------:R-:W-:Y:S01]  /*5be0*/  ISETP.GT.AND P0, PT, R103, 0xf, PT ;  /* 0x0000000f6700780c */ /* 0x000fe20003f04270 */
[C---:B------:R-:W-:Y:S01]  /*5bf0*/  FFMA.FTZ R149, R10.reuse, R149, -R17 ;  /* 0x000000950a957223 */ /* 0x040fe20000010811 */
[----:B------:R-:W-:Y:S01]  /*5c00*/  FFMA.FTZ R143, R10, R144, R143 ;  /* 0x000000900a8f7223 */ /* 0x000fe2000001008f */
[----:B------:R-:W-:Y:S01]  /*5c10*/  FMUL.FTZ R17, R11, R156 ;  /* 0x0000009c0b117220 */ /* 0x000fe20000410000 */
[----:B------:R-:W-:Y:S01]  /*5c20*/  FADD.FTZ R63, R26, R63 ;  /* 0x0000003f1a3f7221 */ /* 0x000fe20000010000 */
[----:B------:R-:W-:Y:S01]  /*5c30*/  FFMA.FTZ R26, R117, R147, R16 ;  /* 0x00000093751a7223 */ /* 0x000fe20000010010 */
[----:B------:R-:W-:Y:S01]  /*5c40*/  FFMA.FTZ R143, R146, R143, R145 ;  /* 0x0000008f928f7223 */ /* 0x000fe20000010091 */
[----:B------:R-:W-:Y:S01]  /*5c50*/  FFMA.FTZ R18, R10, R147, R18 ;  /* 0x000000930a127223 */ /* 0x000fe20000010012 */
[----:B------:R-:W-:Y:S01]  /*5c60*/  FMUL.FTZ R154, R154, R149 ;  /* 0x000000959a9a7220 */ /* 0x000fe20000410000 */
[----:B------:R-:W-:Y:S01]  /*5c70*/  FFMA.FTZ R16, R10, R158, -R17 ;  /* 0x0000009e0a107223 */ /* 0x000fe20000010811 */
[----:B------:R-:W-:Y:S01]  /*5c80*/  FMUL.FTZ R17, R11, R165 ;  /* 0x000000a50b117220 */ /* 0x000fe20000410000 */
[-C--:B------:R-:W-:Y:S01]  /*5c90*/  FFMA.FTZ R72, R81, R19.reuse, R72 ;  /* 0x0000001351487223 */ /* 0x080fe20000010048 */
[----:B------:R-:W-:Y:S01]  /*5ca0*/  FFMA.FTZ R143, R116, R19, R143 ;  /* 0x00000013748f7223 */ /* 0x000fe2000001008f */
[----:B------:R-:W-:Y:S01]  /*5cb0*/  FFMA.FTZ R154, R155, R18, R154 ;  /* 0x000000129b9a7223 */ /* 0x000fe2000001009a */
[----:B------:R-:W-:Y:S01]  /*5cc0*/  FMUL.FTZ R24, R159, R16 ;  /* 0x000000109f187220 */ /* 0x000fe20000410000 */
[C---:B------:R-:W-:Y:S01]  /*5cd0*/  FMUL.FTZ R19, R11.reuse, R158 ;  /* 0x0000009e0b137220 */ /* 0x040fe20000410000 */
[-C--:B------:R-:W-:Y:S01]  /*5ce0*/  FMUL.FTZ R16, R11, R168.reuse ;  /* 0x000000a80b107220 */ /* 0x080fe20000410000 */
[----:B------:R-:W-:Y:S01]  /*5cf0*/  FFMA.FTZ R18, R10, R168, -R17 ;  /* 0x000000a80a127223 */ /* 0x000fe20000010811 */
[----:B0-----:R-:W-:Y:S01]  /*5d00*/  @!P0 FADD.FTZ R31, R31, R20 ;  /* 0x000000141f1f8221 */ /* 0x001fe20000010000 */
[----:B------:R-:W-:Y:S01]  /*5d10*/  FMUL.FTZ R20, R35, R158 ;  /* 0x0000009e23147220 */ /* 0x000fe20000410000 */
[----:B------:R-:W-:Y:S01]  /*5d20*/  FMUL.FTZ R11, R34, R168 ;  /* 0x000000a8220b7220 */ /* 0x000fe20000410000 */
[C---:B------:R-:W-:Y:S01]  /*5d30*/  FFMA.FTZ R22, R10.reuse, R156, R19 ;  /* 0x0000009c0a167223 */ /* 0x040fe20000010013 */
[----:B------:R-:W-:Y:S01]  /*5d40*/  FFMA.FTZ R17, R10, R165, R16 ;  /* 0x000000a50a117223 */ /* 0x000fe20000010010 */
[----:B------:R-:W-:Y:S01]  /*5d50*/  FMUL.FTZ R187, R187, R18 ;  /* 0x00000012bbbb7220 */ /* 0x000fe20000410000 */
[----:B-1----:R-:W-:Y:S01]  /*5d60*/  @!P0 FADD.FTZ R30, R30, R25 ;  /* 0x000000191e1e8221 */ /* 0x002fe20000010000 */
[----:B------:R-:W-:Y:S01]  /*5d70*/  FFMA.FTZ R23, R148, R139, R23 ;  /* 0x0000008b94177223 */ /* 0x000fe20000010017 */
[----:B------:R-:W-:Y:S01]  /*5d80*/  FFMA.FTZ R20, R111, R156, R20 ;  /* 0x0000009c6f147223 */ /* 0x000fe20000010014 */
[----:B------:R-:W-:Y:S01]  /*5d90*/  FFMA.FTZ R22, R161, R22, R24 ;  /* 0x00000016a1167223 */ /* 0x000fe20000010018 */
[----:B------:R-:W-:Y:S01]  /*5da0*/  FFMA.FTZ R11, R112, R165, R11 ;  /* 0x000000a5700b7223 */ /* 0x000fe2000001000b */
[----:B------:R-:W-:Y:S01]  /*5db0*/  FFMA.FTZ R17, R186, R17, R187 ;  /* 0x00000011ba117223 */ /* 0x000fe200000100bb */
[----:B------:R-:W-:Y:S01]  /*5dc0*/  FFMA.FTZ R120, R120, R21, R23 ;  /* 0x0000001578787223 */ /* 0x000fe20000010017 */
[----:B------:R0:W-:Y:S01]  /*5dd0*/  @!P1 STS.64 [R92+0x18c8], R30 ;  /* 0x0018c81e5c009388 */ /* 0x0001e20000000a00 */
[----:B------:R-:W-:Y:S01]  /*5de0*/  FFMA.FTZ R154, R113, R26, R154 ;  /* 0x0000001a719a7223 */ /* 0x000fe2000001009a */
[----:B------:R-:W-:Y:S01]  /*5df0*/  FFMA.FTZ R33, R33, R20, R22 ;  /* 0x0000001421217223 */ /* 0x000fe20000010016 */
[----:B------:R-:W-:Y:S01]  /*5e00*/  FFMA.FTZ R32, R32, R11, R17 ;  /* 0x0000000b20207223 */ /* 0x000fe20000010011 */
[----:B------:R-:W-:Y:S01]  /*5e10*/  FADD.FTZ R62, R29, R62 ;  /* 0x0000003e1d3e7221 */ /* 0x000fe20000010000 */
[----:B------:R-:W-:Y:S01]  /*5e20*/  FFMA.FTZ R74, R83, R21, R74 ;  /* 0x00000015534a7223 */ /* 0x000fe2000001004a */
        /* <DEDUP_REMOVED lines=10> */
[----:B0-----:R-:W-:Y:S05]  /*5ed0*/  @P2 BRA `(.L_x_17237) ;  /* 0x0000000000182947 */ /* 0x001fea0003800000 */
[----:B------:R-:W-:Y:S02]  /*5ee0*/  ISETP.NE.AND P0, PT, R90, R61, PT ;  /* 0x0000003d5a00720c */ /* 0x000fe40003f05270 */
[----:B------:R-:W-:-:S11]  /*5ef0*/  LEA R16, R9, R92, 0x3 ;  /* 0x0000005c09107211 */ /* 0x000fd600078e18ff */
[----:B------:R-:W0:Y:S02]  /*5f00*/  @P0 LDS.64 R10, [R16+0x3e10] ;  /* 0x003e1000100a0984 */ /* 0x000e240000000a00 */
[----:B0-----:R-:W-:Y:S01]  /*5f10*/  @P0 FADD.FTZ R31, R31, R11 ;  /* 0x0000000b1f1f0221 */ /* 0x001fe20000010000 */
[----:B------:R-:W-:-:S05]  /*5f20*/  @P0 FADD.FTZ R30, R30, R10 ;  /* 0x0000000a1e1e0221 */ /* 0x000fca0000010000 */
[----:B------:R0:W-:Y:S02]  /*5f30*/  STS.64 [R16+0x3e10], R30 ;  /* 0x003e101e10007388 */ /* 0x0001e40000000a00 */
.L_x_17237:
[----:B------:R-:W-:Y:S05]  /*5f40*/  BSYNC B0 ;  /* 0x0000000000007941 */ /* 0x000fea0003800000 */
.L_x_17236:
[----:B------:R-:W-:Y:S01]  /*5f50*/  IADD3 R9, R9, 0x1, RZ ;  /* 0x0000000109097810 */ /* 0x000fe20007ffe0ff */
[----:B------:R-:W-:-:S03]  /*5f60*/  UIADD3 UR5, UP0, UR5, 0x1, URZ ;  /* 0x0000000105057890 */ /* 0x000fc6000ff1e03f */
[----:B------:R-:W-:Y:S01]  /*5f70*/  ISETP.GE.AND P0, PT, R9, UR19, PT ;  /* 0x0000001309007c0c */ /* 0x000fe2000bf06270 */
[----:B------:R-:W-:-:S12]  /*5f80*/  UIADD3.X UR6, URZ, UR6, URZ, UP0, !UPT ;  /* 0x000000063f067290 */ /* 0x000fd800087fe43f */
[----:B------:R-:W-:Y:S05]  /*5f90*/  @!P0 BRA `(.L_x_17238) ;  /* 0xffffffb000948947 */ /* 0x000fea000383ffff */
.L_x_17191:
[----:B------:R-:W-:Y:S01]  /*5fa0*/  BAR.SYNC.DEFER_BLOCKING 0x0 ;  /* 0x0000000000007b1d */ /* 0x000fe20000010000 */
[----:B------:R-:W-:Y:S01]  /*5fb0*/  F2FP.BF16.F32.PACK_AB R79, R70, R75 ;  /* 0x0000004b464f723e */ /* 0x000fe200000010ff */
[----:B------:R-:W-:Y:S01]  /*5fc0*/  UIADD3 UR4, UR4, 0x1, URZ ;  /* 0x0000000104047890 */ /* 0x000fe2000fffe03f */
[----:B------:R-:W-:Y:S02]  /*5fd0*/  F2FP.BF16.F32.PACK_AB R78, R71, R74 ;  /* 0x0000004a474e723e */ /* 0x000fe400000010ff */
[----:B------:R-:W-:-:S03]  /*5fe0*/  F2FP.BF16.F32.PACK_AB R77, R72, R77 ;  /* 0x0000004d484d723e */ /* 0x000fc600000010ff */
[----:B------:R-:W1:Y:S01]  /*5ff0*/  LDC.64 R6, c[0x0][0x388] ;  /* 0x0000e200ff067b82 */ /* 0x000e620000000a00 */
        /* <DEDUP_REMOVED lines=10> */
[----:B------:R-:W4:Y:S01]  /*60a0*/  LDC.64 R20, c[0x0][0x3a8] ;  /* 0x0000ea00ff147b82 */ /* 0x000f220000000a00 */
[----:B------:R-:W-:Y:S01]  /*60b0*/  IADD3 R96, P3, R96, -0x200, RZ ;  /* 0xfffffe0060607810 */ /* 0x000fe20007f7e0ff */
[----:B------:R-:W-:Y:S01]  /*60c0*/  STS.128 [R88], R76 ;  /* 0x0000004c58007388 */ /* 0x000fe20000000c00 */
[----:B------:R-:W-:-:S03]  /*60d0*/  NOP ;  /* 0x0000000000007918 */ /* 0x000fc60000000000 */
[----:B------:R-:W5:Y:S01]  /*60e0*/  LDS.128 R8, [R88] ;  /* 0x0000000058087984 */ /* 0x000f620000000c00 */
[C---:B-1----:R-:W-:Y:S01]  /*60f0*/  IMAD R0, R6.reuse, UR17, RZ ;  /* 0x0000001106007c24 */ /* 0x042fe2000f8e02ff */
[----:B------:R-:W1:Y:S01]  /*6100*/  LDC.64 R22, c[0x0][0x3f0] ;  /* 0x0000fc00ff167b82 */ /* 0x000e620000000a00 */
[----:B------:R-:W-:Y:S01]  /*6110*/  IMAD.WIDE.U32 R2, R6, UR16, R4 ;  /* 0x0000001006027c25 */ /* 0x000fe2000f8e0004 */
[----:B------:R-:W-:Y:S02]  /*6120*/  IADD3 R100, P4, R100, -0x200, RZ ;  /* 0xfffffe0064647810 */ /* 0x000fe40007f9e0ff */
[----:B------:R-:W-:Y:S01]  /*6130*/  IADD3 R98, P5, R98, -0x200, RZ ;  /* 0xfffffe0062627810 */ /* 0x000fe20007fbe0ff */
[----:B------:R-:W-:Y:S01]  /*6140*/  IMAD R7, R7, UR16, R0 ;  /* 0x0000001007077c24 */ /* 0x000fe2000f8e0200 */
[----:B------:R-:W-:Y:S01]  /*6150*/  IADD3.X R93, R93, -0x1, RZ, P1, !PT ;  /* 0xffffffff5d5d7810 */ /* 0x000fe20000ffe4ff */
[----:B------:R-:W-:Y:S01]  /*6160*/  IMAD R0, R110, UR6, RZ ;  /* 0x000000066e007c24 */ /* 0x000fe2000f8e02ff */
[----:B------:R-:W-:-:S02]  /*6170*/  IADD3.X R89, R89, -0x1, RZ, P2, !PT ;  /* 0xffffffff59597810 */ /* 0x000fc400017fe4ff */
[----:B------:R-:W-:Y:S01]  /*6180*/  IADD3 R3, R3, R7, RZ ;  /* 0x0000000703037210 */ /* 0x000fe20007ffe0ff */
[----:B------:R-:W-:Y:S01]  /*6190*/  IMAD R7, R109, UR7, R0 ;  /* 0x000000076d077c24 */ /* 0x000fe2000f8e0200 */
[----:B------:R-:W-:Y:S01]  /*61a0*/  IADD3.X R95, R95, -0x1, RZ, P3, !PT ;  /* 0xffffffff5f5f7810 */ /* 0x000fe20001ffe4ff */
[----:B----4-:R-:W-:Y:S01]  /*61b0*/  IMAD.WIDE.U32 R4, R20, UR16, R4 ;  /* 0x0000001014047c25 */ /* 0x010fe2000f8e0004 */
[----:B------:R-:W-:Y:S02]  /*61c0*/  IADD3.X R99, R99, -0x1, RZ, P4, !PT ;  /* 0xffffffff63637810 */ /* 0x000fe400027fe4ff */
[----:B------:R-:W-:Y:S01]  /*61d0*/  IADD3.X R97, R97, -0x1, RZ, P5, !PT ;  /* 0xffffffff61617810 */ /* 0x000fe20002ffe4ff */
[----:B------:R-:W-:Y:S01]  /*61e0*/  IMAD.WIDE.U32 R2, R109, UR6, R2 ;  /* 0x000000066d027c25 */ /* 0x000fe2000f8e0002 */
[----:B------:R-:W-:-:S04]  /*61f0*/  ULDC.64 UR6, c[0x0][0x3b0] ;  /* 0x0000ec0000067ab9 */ /* 0x000fc80000000a00 */
[----:B------:R-:W-:Y:S02]  /*6200*/  IADD3 R0, R3, R7, RZ ;  /* 0x0000000703007210 */ /* 0x000fe40007ffe0ff */
[----:B--2---:R-:W-:Y:S02]  /*6210*/  LEA R6, P0, R2, R12, 0x1 ;  /* 0x0000000c02067211 */ /* 0x004fe400078008ff */
        /* <DEDUP_REMOVED lines=9> */
[----:B-----5:R2:W-:Y:S01]  /*62b0*/  STG.E.128 desc[UR14][R2.64], R8 ;  /* 0x0000000802007986 */ /* 0x0205e2000c101d0e */
        /* <DEDUP_REMOVED lines=11> */
[----:B-1----:R-:W-:Y:S01]  /*6370*/  LEA R4, P0, R2, R22, 0x1 ;  /* 0x0000001602047211 */ /* 0x002fe200078008ff */
[----:B------:R-:W-:Y:S01]  /*6380*/  STS.128 [R88], R12 ;  /* 0x0000000c58007388 */ /* 0x000fe20000000c00 */
[----:B------:R-:W-:-:S03]  /*6390*/  NOP ;  /* 0x0000000000007918 */ /* 0x000fc60000000000 */
[----:B0-----:R-:W0:Y:S01]  /*63a0*/  LDS.128 R16, [R88] ;  /* 0x0000000058107984 */ /* 0x001e220000000c00 */
[----:B------:R-:W-:Y:S02]  /*63b0*/  LEA.HI.X R5, R2, R23, R0, 0x1, P0 ;  /* 0x0000001702057211 */ /* 0x000fe400000f0c00 */
[----:B------:R-:W-:Y:S02]  /*63c0*/  ISETP.GT.AND P0, PT, R90, 0x1, PT ;  /* 0x000000015a00780c */ /* 0x000fe40003f04270 */
[----:B------:R-:W-:Y:S01]  /*63d0*/  MOV R90, R24 ;  /* 0x00000018005a7202 */ /* 0x000fe20000000f00 */
[----:B------:R-:W-:-:S05]  /*63e0*/  IMAD.WIDE R2, R101, 0x10, R4 ;  /* 0x0000001065027825 */ /* 0x000fca00078e0204 */
[----:B0-----:R0:W-:Y:S05]  /*63f0*/  STG.E.128 desc[UR14][R2.64], R16 ;  /* 0x0000001002007986 */ /* 0x0011ea000c101d0e */
[----:B------:R-:W-:Y:S05]  /*6400*/  @P0 BRA `(.L_x_17239) ;  /* 0xffffffa400800947 */ /* 0x000fea000383ffff */
.L_x_17189:
        /* <DEDUP_REMOVED lines=26> */
.L_x_17241:
[----:B------:R-:W-:Y:S05]  /*65b0*/  BSYNC B0 ;  /* 0x0000000000007941 */ /* 0x000fea0003800000 */
.L_x_17240:
        /* <DEDUP_REMOVED lines=8> */
[----:B------:R-:W4:Y:S01]  /*6640*/  S2R R9, SR_TID.X ;  /* 0x0000000000097919 */ /* 0x000f220000002100 */
        /* <DEDUP_REMOVED lines=20> */
.L_x_17243:
[----:B------:R-:W2:Y:S02]  /*6790*/  S2R R9, SR_TID.X ;  /* 0x0000000000097919 */ /* 0x000ea40000002100 */
.L_x_17244:
[----:B------:R-:W-:Y:S05]  /*67a0*/  BSYNC B0 ;  /* 0x0000000000007941 */ /* 0x000fea0003800000 */
.L_x_17242:
        /* <DEDUP_REMOVED lines=8> */
[----:B0---4-:R-:W-:-:S04]  /*6830*/  IMAD.WIDE.U32 R4, R109, UR6, RZ ;  /* 0x000000066d047c25 */ /* 0x011fc8000f8e00ff */
[----:B------:R-:W-:Y:S01]  /*6840*/  IMAD R13, R109, UR7, R110 ;  /* 0x000000076d0d7c24 */ /* 0x000fe2000f8e026e */
[----:B------:R-:W-:-:S04]  /*6850*/  ULDC.64 UR6, c[0x0][0x340] ;  /* 0x0000d00000067ab9 */ /* 0x000fc80000000a00 */
[----:B------:R-:W-:Y:S01]  /*6860*/  IADD3 R13, R5, R13, RZ ;  /* 0x0000000d050d7210 */ /* 0x000fe20007ffe0ff */
[----:B--2---:R-:W-:-:S03]  /*6870*/  ULEA UR4, UR5, UR4, 0x18 ;  /* 0x0000000405047291 */ /* 0x004fc6000f8ec03f */
[----:B------:R-:W-:-:S09]  /*6880*/  ULDC UR5, c[0x0][0x0] ;  /* 0x0000000000057ab9 */ /* 0x000fd20000000800 */
.L_x_17245:
        /* <DEDUP_REMOVED lines=17> */
.L_x_17246:
        /* <DEDUP_REMOVED lines=14> */
.L_x_19024:


//--------------------- .text._Z25selective_scan_bwd_kernelI32Selective_Scan_bwd_kernel_traitsILi32ELi8ELb1ELb1ELb1ELb0ELb1EN3c108BFloat16ENS1_7complexIfEEEEv12SSMParamsBwd --------------------------
	.section	.text._Z25selective_scan_bwd_kernelI32Selective_Scan_bwd_kernel_traitsILi32ELi8ELb1ELb1ELb1ELb0ELb1EN3c108BFloat16ENS1_7complexIfEEEEv12SSMParamsBwd,"ax",@progbits
	.align	128
        .global         _Z25selective_scan_bwd_kernelI32Selective_Scan_bwd_kernel_traitsILi32ELi8ELb1ELb1ELb1ELb0ELb1EN3c108BFloat16ENS1_7complexIfEEEEv12SSMParamsBwd
        .type           _Z25selective_scan_bwd_kernelI32Selective_Scan_bwd_kernel_traitsILi32ELi8ELb1ELb1ELb1ELb0ELb1EN3c108BFloat16ENS1_7complexIfEEEEv12SSMParamsBwd,@function
        .size           _Z25selective_scan_bwd_kernelI32Selective_Scan_bwd_kernel_traitsILi32ELi8ELb1ELb1ELb1ELb0ELb1EN3c108BFloat16ENS1_7complexIfEEEEv12SSMParamsBwd,(.L_x_19025 - _Z25selective_scan_bwd_kernelI32Selective_Scan_bwd_kernel_traitsILi32ELi8ELb1ELb1ELb1ELb0ELb1EN3c108BFloat16ENS1_7complexIfEEEEv12SSMParamsBwd)
        .other          _Z25selective_scan_bwd_kernelI32Selective_Scan_bwd_kernel_traitsILi32ELi8ELb1ELb1ELb1ELb0ELb1EN3c108BFloat16ENS1_7complexIfEEEEv12SSMParamsBwd,@"STO_CUDA_ENTRY STV_DEFAULT"
_Z25selective_scan_bwd_kernelI32Selective_Scan_bwd_kernel_traitsILi32ELi8ELb1ELb1ELb1ELb0ELb1EN3c108BFloat16ENS1_7complexIfEEEEv12SSMParamsBwd:
.text._Z25selective_scan_bwd_kernelI32Selective_Scan_bwd_kernel_traitsILi32ELi8ELb1ELb1ELb1ELb0ELb1EN3c108BFloat16ENS1_7complexIfEEEEv12SSMParamsBwd:
        /* <DEDUP_REMOVED lines=49> */
[----:B------:R-:W-:-:S08]  /*0310*/  UIMAD UR6, UR17, UR6, URZ ;  /* 0x00000006110672a4 */ /* 0x000fd0000f8e023f */
        /* <DEDUP_REMOVED lines=46> */
[-C--:B------:R-:W-:Y:S02]  /*0600*/  IMAD R2, R105, R16.reuse, RZ ;  /* 0x0000001069027224 */ /* 0x080fe400078e02ff */
[----:B------:R-:W-:Y:S01]  /*0610*/  UIADD3 UR9, UR9, UR12, URZ ;  /* 0x0000000c09097290 */ /* 0x000fe2000fffe03f */
[C---:B------:R-:W-:Y:S01]  /*0620*/  IADD3.X R6, R9.reuse, R3, R0, P1, !PT ;  /* 0x0000000309067210 */ /* 0x040fe20000ffe400 */
[----:B------:R-:W-:Y:S01]  /*0630*/  UIMAD.WIDE.U32 UR4, UR16, UR10, URZ ;  /* 0x0000000a100472a5 */ /* 0x000fe2000f8e003f */
[----:B------:R-:W-:Y:S01]  /*0640*/  IADD3.X R4, R9, R5, R10, P2, !PT ;  /* 0x0000000509047210 */ /* 0x000fe200017fe40a */
[----:B------:R-:W-:Y:S01]  /*0650*/  UIMAD UR6, UR16, UR11, UR6 ;  /* 0x0000000b100672a4 */ /* 0x000fe2000f8e0206 */
[----:B------:R-:W4:Y:S01]  /*0660*/  @P0 LDC R10, c[0x0][0x214] ;  /* 0x00008500ff0a0b82 */ /* 0x000f220000000800 */
        /* <DEDUP_REMOVED lines=11> */
[C---:B------:R-:W-:Y:S01]  /*0720*/  IMAD R9, R102.reuse, R19, R0 ;  /* 0x0000001366097224 */ /* 0x040fe200078e0200 */
[----:B------:R-:W-:Y:S01]  /*0730*/  ISETP.NE.AND.EX P2, PT, R15, RZ, PT, P2 ;  /* 0x000000ff0f00720c */ /* 0x000fe20003f45320 */
[----:B------:R-:W-:Y:S02]  /*0740*/  IMAD.WIDE.U32 R2, R102, R18, UR4 ;  /* 0x0000000466027e25 */ /* 0x000fe4000f8e0012 */
[----:B------:R-:W2:Y:S01]  /*0750*/  LDC.64 R18, c[0x0][0x2d8] ;  /* 0x0000b600ff127b82 */ /* 0x000ea20000000a00 */
[----:B------:R-:W-:-:S02]  /*0760*/  CS2R R54, SRZ ;  /* 0x0000000000367805 */ /* 0x000fc4000001ff00 */
[----:B------:R-:W-:-:S05]  /*0770*/  SHF.R.S32.HI R0, RZ, 0x1f, R5 ;  /* 0x0000001fff007819 */ /* 0x000fca0000011405 */
[----:B------:R-:W2:Y:S01]  /*0780*/  @P0 LDC.64 R56, c[0x0][0x310] ;  /* 0x0000c400ff380b82 */ /* 0x000ea20000000a00 */
        /* <DEDUP_REMOVED lines=9> */
[----:B----4-:R-:W-:Y:S01]  /*0820*/  @P0 IMAD R0, R10, UR16, R107 ;  /* 0x000000100a000c24 */ /* 0x010fe2000f8e026b */
[----:B------:R-:W-:Y:S02]  /*0830*/  @P2 LEA.HI.X R53, R107, R15, R108, 0x2, P3 ;  /* 0x0000000f6b352211 */ /* 0x000fe400018f146c */
[----:B0-----:R-:W-:Y:S01]  /*0840*/  LEA R98, P2, R97, R98, 0x1 ;  /* 0x0000006261627211 */ /* 0x001fe200078408ff */
[----:B------:R-:W-:Y:S01]  /*0850*/  @P0 IMAD R0, R0, R11, RZ ;  /* 0x0000000b00000224 */ /* 0x000fe200078e02ff */
[----:B---3--:R-:W-:-:S02]  /*0860*/  LEA R96, P3, R95, R20, 0x1 ;  /* 0x000000145f607211 */ /* 0x008fc400078608ff */
[----:B------:R-:W-:Y:S01]  /*0870*/  LEA.HI.X R97, R97, R99, R8, 0x1, P2 ;  /* 0x0000006361617211 */ /* 0x000fe200010f0c08 */
[----:B-1----:R-:W-:Y:S01]  /*0880*/  @P0 IMAD R3, R0, R17, RZ ;  /* 0x0000001100030224 */ /* 0x002fe200078e02ff */
[----:B------:R-:W-:Y:S02]  /*0890*/  LEA.HI.X R95, R95, R21, R6, 0x1, P3 ;  /* 0x000000155f5f7211 */ /* 0x000fe400018f0c06 */
[----:B------:R-:W-:Y:S02]  /*08a0*/  LEA R94, P2, R7, R92, 0x1 ;  /* 0x0000005c075e7211 */ /* 0x000fe400078408ff */
[----:B--2---:R-:W-:Y:S02]  /*08b0*/  LEA R92, P3, R91, R18, 0x1 ;  /* 0x000000125b5c7211 */ /* 0x004fe400078608ff */
        /* <DEDUP_REMOVED lines=19> */
.L_x_17297:
[----:B------:R-:W-:Y:S01]  /*09f0*/  BAR.SYNC.DEFER_BLOCKING 0x0 ;  /* 0x0000000000007b1d */ /* 0x000fe20000010000 */
[----:B0-----:R-:W-:Y:S02]  /*0a00*/  MOV R2, R98 ;  /* 0x0000006200027202 */ /* 0x001fe40000000f00 */
[----:B------:R-:W-:-:S05]  /*0a10*/  MOV R3, R97 ;  /* 0x0000006100037202 */ /* 0x000fca0000000f00 */
[----:B------:R-:W0:Y:S01]  /*0a20*/  LDC R87, c[0x0][0x224] ;  /* 0x00008900ff577b82 */ /* 0x000e220000000800 */
[----:B------:R-:W-:Y:S01]  /*0a30*/  ULDC.64 UR6, c[0x0][0x2a8] ;  /* 0x0000aa0000067ab9 */ /* 0x000fe20000000a00 */
[----:B--2---:R-:W-:-:S06]  /*0a40*/  IMAD.WIDE R2, R99, 0x10, R2 ;  /* 0x0000001063027825 */ /* 0x004fcc00078e0202 */
[----:B------:R-:W1:Y:S01]  /*0a50*/  LDC.64 R28, c[0x0][0x308] ;  /* 0x0000c200ff1c7b82 */ /* 0x000e620000000a00 */
[----:B---3--:R2:W3:Y:S02]  /*0a60*/  LDG.E.128 R16, desc[UR14][R2.64] ;  /* 0x0000000e02107981 */ /* 0x0084e4000c1e1d00 */
        /* <DEDUP_REMOVED lines=18> */
[----:B------:R-:W3:Y:S02]  /*0b90*/  LDS.128 R4, [R86] ;  /* 0x0000000056047984 */ /* 0x000ee40000000c00 */
[----:B------:R-:W-:Y:S06]  /*0ba0*/  BAR.SYNC.DEFER_BLOCKING 0x0 ;  /* 0x0000000000007b1d */ /* 0x000fec0000010000 */
[----:B------:R-:W2:Y:S01]  /*0bb0*/  LDG.E.128 R24, desc[UR14][R10.64] ;  /* 0x0000000e0a187981 */ /* 0x000ea2000c1e1d00 */
        /* <DEDUP_REMOVED lines=15> */
[----:B------:R-:W-:Y:S01]  /*0cb0*/  LDS.128 R8, [R86] ;  /* 0x0000000056087984 */ /* 0x000fe20000000c00 */
[----:B------:R-:W-:Y:S06]  /*0cc0*/  BAR.SYNC.DEFER_BLOCKING 0x0 ;  /* 0x0000000000007b1d */ /* 0x000fec0000010000 */
[----:B----4-:R0:W2:Y:S01]  /*0cd0*/  LDG.E.128 R20, desc[UR14][R2.64] ;  /* 0x0000000e02147981 */ /* 0x0100a2000c1e1d00 */
[C---:B------:R-:W-:Y:S02]  /*0ce0*/  IMAD R0, R18.reuse, UR17, RZ ;  /* 0x0000001112007c24 */ /* 0x040fe4000f8e02ff */
[----:B------:R-:W-:-:S04]  /*0cf0*/  IMAD.WIDE.U32 R16, R18, UR16, R50 ;  /* 0x0000001012107c25 */ /* 0x000fc8000f8e0032 */
[----:B------:R-:W-:Y:S02]  /*0d00*/  IMAD R19, R19, UR16, R0 ;  /* 0x0000001013137c24 */ /* 0x000fe4000f8e0200 */
[----:B------:R-:W-:-:S03]  /*0d10*/  IMAD R0, R108, UR6, RZ ;  /* 0x000000066c007c24 */ /* 0x000fc6000f8e02ff */
[----:B------:R-:W-:Y:S01]  /*0d20*/  IADD3 R17, R17, R19, RZ ;  /* 0x0000001311117210 */ /* 0x000fe20007ffe0ff */
[C---:B------:R-:W-:Y:S02]  /*0d30*/  IMAD R19, R107.reuse, UR7, R0 ;  /* 0x000000076b137c24 */ /* 0x040fe4000f8e0200 */
[----:B0-----:R-:W-:Y:S01]  /*0d40*/  IMAD.WIDE.U32 R2, R107, UR6, R16 ;  /* 0x000000066b027c25 */ /* 0x001fe2000f8e0010 */
[----:B---3--:R-:W-:Y:S01]  /*0d50*/  PRMT R85, R12, 0x7632, R85 ;  /* 0x000076320c557816 */ /* 0x008fe20000000055 */
[----:B------:R-:W-:-:S03]  /*0d60*/  ULDC.64 UR6, c[0x0][0x3a0] ;  /* 0x0000e80000067ab9 */ /* 0x000fc60000000a00 */
[----:B------:R-:W-:Y:S02]  /*0d70*/  IADD3 R0, R3, R19, RZ ;  /* 0x0000001303007210 */ /* 0x000fe40007ffe0ff */
[----:B------:R-:W-:-:S04]  /*0d80*/  LEA R16, P0, R2, R28, 0x1 ;  /* 0x0000001c02107211 */ /* 0x000fc800078008ff */
[----:B------:R-:W-:-:S03]  /*0d90*/  LEA.HI.X R17, R2, R29, R0, 0x1, P0 ;  /* 0x0000001d02117211 */ /* 0x000fc600000f0c00 */
[----:B------:R-:W-:Y:S01]  /*0da0*/  IMAD.WIDE R2, R99, 0x10, R16 ;  /* 0x0000001063027825 */ /* 0x000fe200078e0210 */
[----:B--2---:R-:W-:Y:S01]  /*0db0*/  STS.128 [R86], R20 ;  /* 0x0000001456007388 */ /* 0x004fe20000000c00 */
[----:B------:R-:W-:-:S03]  /*0dc0*/  NOP ;  /* 0x0000000000007918 */ /* 0x000fc60000000000 */
[----:B------:R-:W0:Y:S01]  /*0dd0*/  LDS.128 R24, [R86] ;  /* 0x0000000056187984 */ /* 0x000e220000000c00 */
[----:B------:R-:W-:Y:S06]  /*0de0*/  BAR.SYNC.DEFER_BLOCKING 0x0 ;  /* 0x0000000000007b1d */ /* 0x000fec0000010000 */
[----:B------:R1:W2:Y:S01]  /*0df0*/  LDG.E.128 R28, desc[UR14][R2.64] ;  /* 0x0000000e021c7981 */ /* 0x0002a2000c1e1d00 */
[----:B------:R-:W-:Y:S02]  /*0e00*/  PRMT R169, R13, 0x7632, R169 ;  /* 0x000076320da97816 */ /* 0x000fe400000000a9 */
[----:B------:R-:W-:-:S02]  /*0e10*/  PRMT R83, R14, 0x7632, R83 ;  /* 0x000076320e537816 */ /* 0x000fc40000000053 */
[----:B------:R-:W-:Y:S02]  /*0e20*/  SHF.L.U32 R73, R4, 0x10, RZ ;  /* 0x0000001004497819 */ /* 0x000fe400000006ff */
[----:B------:R-:W-:Y:S02]  /*0e30*/  PRMT R168, R15, 0x7632, R168 ;  /* 0x000076320fa87816 */ /* 0x000fe400000000a8 */
[----:B------:R-:W-:Y:S02]  /*0e40*/  SHF.L.U32 R71, R6, 0x10, RZ ;  /* 0x0000001006477819 */ /* 0x000fe400000006ff */
        /* <DEDUP_REMOVED lines=11> */
[----:B------:R-:W-:Y:S01]  /*0f00*/  FMUL.FTZ R18, R46, -1.4426950216293334961 ;  /* 0xbfb8aa3b2e127820 */ /* 0x000fe20000410000 */
[----:B------:R-:W-:Y:S01]  /*0f10*/  PRMT R25, R25, 0x7632, R25 ;  /* 0x0000763219197816 */ /* 0x000fe20000000019 */
[----:B-1----:R-:W-:Y:S01]  /*0f20*/  FMUL.FTZ R3, R40, -1.4426950216293334961 ;  /* 0xbfb8aa3b28037820 */ /* 0x002fe20000410000 */
[----:B------:R-:W-:-:S02]  /*0f30*/  PRMT R23, R27, 0x7632, R23 ;  /* 0x000076321b177816 */ /* 0x000fc40000000017 */
[----:B------:R-:W-:Y:S02]  /*0f40*/  SHF.L.U32 R36, R25, 0x10, RZ ;  /* 0x0000001019247819 */ /* 0x000fe400000006ff */
[----:B------:R-:W1:Y:S01]  /*0f50*/  MUFU.EX2 R16, R16 ;  /* 0x0000001000107308 */ /* 0x000e620000000800 */
[----:B------:R-:W-:Y:S02]  /*0f60*/  SHF.L.U32 R25, R12, 0x10, RZ ;  /* 0x000000100c197819 */ /* 0x000fe400000006ff */
[----:B------:R-:W-:Y:S01]  /*0f70*/  SHF.L.U32 R59, R23, 0x10, RZ ;  /* 0x00000010173b7819 */ /* 0x000fe200000006ff */
[----:B------:R-:W-:Y:S01]  /*0f80*/  FMUL.FTZ R22, R36, -1.4426950216293334961 ;  /* 0xbfb8aa3b24167820 */ /* 0x000fe20000410000 */
[----:B------:R-:W-:-:S03]  /*0f90*/  PRMT R26, R26, 0x7632, R26 ;  /* 0x000076321a1a7816 */ /* 0x000fc6000000001a */
[----:B------:R-:W3:Y:S01]  /*0fa0*/  MUFU.EX2 R20, R17 ;  /* 0x0000001100147308 */ /* 0x000ee20000000800 */
[----:B0-----:R-:W-:Y:S01]  /*0fb0*/  FADD.FTZ R2, R0, 1 ;  /* 0x3f80000000027421 */ /* 0x001fe20000010000 */
[C---:B------:R-:W-:Y:S01]  /*0fc0*/  SHF.L.U32 R0, R8.reuse, 0x10, RZ ;  /* 0x0000001008007819 */ /* 0x040fe200000006ff */
[----:B------:R-:W-:Y:S01]  /*0fd0*/  FMUL.FTZ R44, R59, -1.4426950216293334961 ;  /* 0xbfb8aa3b3b2c7820 */ /* 0x000fe20000410000 */
[----:B------:R-:W-:Y:S02]  /*0fe0*/  PRMT R8, R8, 0x7632, R8 ;  /* 0x0000763208087816 */ /* 0x000fe40000000008 */
[----:B------:R-:W-:Y:S02]  /*0ff0*/  SHF.L.U32 R45, R26, 0x10, RZ ;  /* 0x000000101a2d7819 */ /* 0x000fe400000006ff */
[----:B------:R1:W0:Y:S01]  /*1000*/  MUFU.RCP R33, R2 ;  /* 0x0000000200217308 */ /* 0x0002220000001000 */
[----:B------:R-:W-:Y:S02]  /*1010*/  SHF.L.U32 R8, R8, 0x10, RZ ;  /* 0x0000001008087819 */ /* 0x000fe400000006ff */
[----:B------:R-:W-:-:S05]  /*1020*/  SHF.L.U32 R26, R11, 0x10, RZ ;  /* 0x000000100b1a7819 */ /* 0x000fca00000006ff */
[----:B------:R-:W-:Y:S01]  /*1030*/  MUFU.EX2 R42, R18 ;  /* 0x00000012002a7308 */ /* 0x000fe20000000800 */
[----:B-1----:R-:W-:Y:S01]  /*1040*/  FADD.FTZ R2, R16, 1 ;  /* 0x3f80000010027421 */ /* 0x002fe20000010000 */
[----:B---3--:R-:W-:Y:S01]  /*1050*/  FADD.FTZ R21, R20, 1 ;  /* 0x3f80000014157421 */ /* 0x008fe20000010000 */
[----:B------:R-:W-:-:S04]  /*1060*/  PRMT R20, R10, 0x7632, R20 ;  /* 0x000076320a147816 */ /* 0x000fc80000000014 */
[----:B------:R-:W-:Y:S01]  /*1070*/  SHF.L.U32 R20, R20, 0x10, RZ ;  /* 0x0000001014147819 */ /* 0x000fe200000006ff */
[----:B------:R1:W-:Y:S01]  /*1080*/  MUFU.RCP R37, R2 ;  /* 0x0000000200257308 */ /* 0x0003e20000001000 */
[----:B0-----:R-:W-:Y:S01]  /*1090*/  FMUL.FTZ R35, R32, R33 ;  /* 0x0000002120237220 */ /* 0x001fe20000410000 */
[----:B------:R-:W-:-:S06]  /*10a0*/  FADD.FTZ R23, -R33, 1 ;  /* 0x3f80000021177421 */ /* 0x000fcc0000010100 */
[----:B------:R0:W-:Y:S01]  /*10b0*/  MUFU.EX2 R39, R3 ;  /* 0x0000000300277308 */ /* 0x0001e20000000800 */
[C---:B-1----:R-:W-:Y:S02]  /*10c0*/  PRMT R2, R9.reuse, 0x7632, R2 ;  /* 0x0000763209027816 */ /* 0x042fe40000000002 */
[----:B------:R-:W-:Y:S02]  /*10d0*/  SHF.L.U32 R9, R9, 0x10, RZ ;  /* 0x0000001009097819 */ /* 0x000fe400000006ff */
[----:B------:R-:W-:-:S03]  /*10e0*/  SHF.L.U32 R2, R2, 0x10, RZ ;  /* 0x0000001002027819 */ /* 0x000fc600000006ff */
[----:B------:R-:W1:Y:S01]  /*10f0*/  MUFU.RCP R27, R21 ;  /* 0x00000015001b7308 */ /* 0x000e620000001000 */
[----:B0-----:R-:W-:-:S04]  /*1100*/  FMUL.FTZ R3, R0, R35 ;  /* 0x0000002300037220 */ /* 0x001fc80000410000 */
[----:B------:R-:W-:Y:S01]  /*1110*/  FFMA.FTZ R100, R3, R25, R100 ;  /* 0x0000001903647223 */ /* 0x000fe20000010064 */
[----:B------:R-:W-:Y:S02]  /*1120*/  FFMA.FTZ R25, R32, R23, 1 ;  /* 0x3f80000020197423 */ /* 0x000fe40000010017 */
[----:B------:R0:W3:Y:S08]  /*1130*/  MUFU.EX2 R38, R22 ;  /* 0x0000001600267308 */ /* 0x0000f00000000800 */
[----:B------:R4:W3:Y:S01]  /*1140*/  MUFU.EX2 R61, R44 ;  /* 0x0000002c003d7308 */ /* 0x0008e20000000800 */
[----:B-1----:R-:W-:Y:S01]  /*1150*/  FMUL.FTZ R32, R34, R27 ;  /* 0x0000001b22207220 */ /* 0x002fe20000410000 */
[----:B0-----:R-:W-:-:S02]  /*1160*/  SHF.L.U32 R22, R10, 0x10, RZ ;  /* 0x000000100a167819 */ /* 0x001fc400000006ff */
[----:B------:R-:W-:Y:S01]  /*1170*/  PRMT R10, R11, 0x7632, R10 ;  /* 0x000076320b0a7816 */ /* 0x000fe2000000000a */
[----:B------:R-:W-:Y:S01]  /*1180*/  FADD.FTZ R11, -R37, 1 ;  /* 0x3f800000250b7421 */ /* 0x000fe20000010100 */
[----:B------:R-:W-:Y:S01]  /*1190*/  FMUL.FTZ R23, R9, R32 ;  /* 0x0000002009177220 */ /* 0x000fe20000410000 */
[----:B----4-:R-:W-:Y:S01]  /*11a0*/  FADD.FTZ R44, R42, 1 ;  /* 0x3f8000002a2c7421 */ /* 0x010fe20000010000 */
[----:B---3--:R-:W-:-:S03]  /*11b0*/  FADD.FTZ R38, R38, 1 ;  /* 0x3f80000026267421 */ /* 0x008fc60000010000 */
[----:B------:R-:W0:Y:S01]  /*11c0*/  MUFU.RCP R47, R44 ;  /* 0x0000002c002f7308 */ /* 0x000e220000001000 */
[----:B------:R-:W-:Y:S01]  /*11d0*/  FADD.FTZ R61, R61, 1 ;  /* 0x3f8000003d3d7421 */ /* 0x000fe20000010000 */
[----:B0-----:R-:W-:Y:S01]  /*11e0*/  FMUL.FTZ R49, R46, R47 ;  /* 0x0000002f2e317220 */ /* 0x001fe20000410000 */
[----:B--2---:R0:W-:Y:S01]  /*11f0*/  STS.128 [R86], R28 ;  /* 0x0000001c56007388 */ /* 0x0041e20000000c00 */
[----:B------:R-:W-:-:S03]  /*1200*/  NOP ;  /* 0x0000000000007918 */ /* 0x000fc60000000000 */
[----:B------:R-:W1:Y:S01]  /*1210*/  LDS.128 R16, [R86] ;  /* 0x0000000056107984 */ /* 0x000e620000000c00 */
[----:B0-----:R-:W-:Y:S01]  /*1220*/  FMUL.FTZ R29, R24, R37 ;  /* 0x00000025181d7220 */ /* 0x001fe20000410000 */
[----:B------:R-:W-:Y:S01]  /*1230*/  SHF.L.U32 R30, R85, 0x10, RZ ;  /* 0x00000010551e7819 */ /* 0x000fe200000006ff */
[----:B------:R-:W-:Y:S01]  /*1240*/  FMUL.FTZ R28, R45, -1.4426950216293334961 ;  /* 0xbfb8aa3b2d1c7820 */ /* 0x000fe20000410000 */
[----:B------:R-:W-:Y:S01]  /*1250*/  FADD.FTZ R31, -R27, 1 ;  /* 0x3f8000001b1f7421 */ /* 0x000fe20000010100 */
[----:B------:R-:W-:Y:S02]  /*1260*/  FMUL.FTZ R21, R8, R29 ;  /* 0x0000001d08157220 */ /* 0x000fe40000410000 */
[----:B------:R0:W-:Y:S02]  /*1270*/  MUFU.EX2 R43, R28 ;  /* 0x0000001c002b7308 */ /* 0x0001e40000000800 */
[----:B------:R-:W-:Y:S01]  /*1280*/  FFMA.FTZ R100, R21, R30, R100 ;  /* 0x0000001e15647223 */ /* 0x000fe20000010064 */
[----:B------:R-:W-:Y:S01]  /*1290*/  FADD.FTZ R30, R39, 1 ;  /* 0x3f800000271e7421 */ /* 0x000fe20000010000 */
[----:B------:R-:W-:Y:S01]  /*12a0*/  FFMA.FTZ R39, R34, R31, 1 ;  /* 0x3f80000022277423 */ /* 0x000fe2000001001f */
[----:B------:R-:W-:-:S03]  /*12b0*/  FFMA.FTZ R31, R24, R11, 1 ;  /* 0x3f800000181f7423 */ /* 0x000fc6000001000b */
[----:B------:R-:W2:Y:S01]  /*12c0*/  MUFU.RCP R41, R30 ;  /* 0x0000001e00297308 */ /* 0x000ea20000001000 */
[----:B0-----:R-:W-:-:S05]  /*12d0*/  SHF.L.U32 R28, R13, 0x10, RZ ;  /* 0x000000100d1c7819 */ /* 0x001fca00000006ff */
[----:B------:R-:W-:Y:S01]  /*12e0*/  FFMA.FTZ R100, R23, R28, R100 ;  /* 0x0000001c17647223 */ /* 0x000fe20000010064 */
[----:B-1----:R-:W-:Y:S02]  /*12f0*/  SHF.L.U32 R34, R17, 0x10, RZ ;  /* 0x0000001011227819 */ /* 0x002fe400000006ff */
[C---:B------:R-:W-:Y:S02]  /*1300*/  PRMT R11, R16.reuse, 0x7632, R11 ;  /* 0x00007632100b7816 */ /* 0x040fe4000000000b */
[----:B------:R-:W-:Y:S02]  /*1310*/  SHF.L.U32 R28, R16, 0x10, RZ ;  /* 0x00000010101c7819 */ /* 0x000fe400000006ff */
[C---:B------:R-:W-:Y:S02]  /*1320*/  PRMT R24, R18.reuse, 0x7632, R24 ;  /* 0x0000763212187816 */ /* 0x040fe40000000018 */
[----:B------:R-:W-:Y:S01]  /*1330*/  SHF.L.U32 R42, R18, 0x10, RZ ;  /* 0x00000010122a7819 */ /* 0x000fe200000006ff */
[----:B------:R-:W-:Y:S01]  /*1340*/  FMUL.FTZ R18, R9, R34 ;  /* 0x0000002209127220 */ /* 0x000fe20000410000 */
[----:B------:R-:W-:Y:S01]  /*1350*/  PRMT R16, R17, 0x7632, R16 ;  /* 0x0000763211107816 */ /* 0x000fe20000000010 */
[----:B------:R0:W1:Y:S01]  /*1360*/  MUFU.RCP R9, R38 ;  /* 0x0000002600097308 */ /* 0x0000620000001000 */
[----:B--2---:R-:W-:Y:S01]  /*1370*/  FADD.FTZ R17, -R41, 1 ;  /* 0x3f80000029117421 */ /* 0x004fe20000010100 */
[----:B------:R-:W-:Y:S01]  /*1380*/  PRMT R48, R19, 0x7632, R48 ;  /* 0x0000763213307816 */ /* 0x000fe20000000030 */
[----:B------:R-:W-:Y:S01]  /*1390*/  FMUL.FTZ R18, R27, R18 ;  /* 0x000000121b127220 */ /* 0x000fe20000410000 */
[----:B------:R-:W-:Y:S01]  /*13a0*/  SHF.L.U32 R58, R19, 0x10, RZ ;  /* 0x00000010133a7819 */ /* 0x000fe200000006ff */
[C---:B------:R-:W-:Y:S01]  /*13b0*/  FFMA.FTZ R44, R40.reuse, R17, 1 ;  /* 0x3f800000282c7423 */ /* 0x040fe20000010011 */
[----:B------:R-:W-:Y:S01]  /*13c0*/  FADD.FTZ R17, -R47, 1 ;  /* 0x3f8000002f117421 */ /* 0x000fe20000010100 */
[----:B------:R-:W-:Y:S01]  /*13d0*/  FADD.FTZ R19, R43, 1 ;  /* 0x3f8000002b137421 */ /* 0x000fe20000010000 */
[----:B------:R-:W-:Y:S01]  /*13e0*/  FMUL.FTZ R43, R40, R41 ;  /* 0x00000029282b7220 */ /* 0x000fe20000410000 */
[----:B------:R-:W-:Y:S01]  /*13f0*/  FMUL.FTZ R30, R22, R42 ;  /* 0x0000002a161e7220 */ /* 0x000fe20000410000 */
[----:B------:R-:W-:Y:S01]  /*1400*/  FFMA.FTZ R27, R46, R17, 1 ;  /* 0x3f8000002e1b7423 */ /* 0x000fe20000010011 */
[----:B------:R2:W3:Y:S01]  /*1410*/  MUFU.RCP R40, R19 ;  /* 0x0000001300287308 */ /* 0x0004e20000001000 */
[----:B------:R-:W-:Y:S01]  /*1420*/  FMUL.FTZ R60, R26, R58 ;  /* 0x0000003a1a3c7220 */ /* 0x000fe20000410000 */
[----:B------:R-:W-:Y:S01]  /*1430*/  FMUL.FTZ R41, R41, R30 ;  /* 0x0000001e29297220 */ /* 0x000fe20000410000 */
[----:B------:R-:W-:Y:S01]  /*1440*/  FMUL.FTZ R0, R0, R28 ;  /* 0x0000001c00007220 */ /* 0x000fe20000410000 */
[----:B------:R-:W-:Y:S01]  /*1450*/  SHF.L.U32 R30, R11, 0x10, RZ ;  /* 0x000000100b1e7819 */ /* 0x000fe200000006ff */
[----:B------:R-:W-:Y:S01]  /*1460*/  FMUL.FTZ R60, R47, R60 ;  /* 0x0000003c2f3c7220 */ /* 0x000fe20000410000 */
[----:B0-----:R-:W-:Y:S01]  /*1470*/  SHF.L.U32 R38, R16, 0x10, RZ ;  /* 0x0000001010267819 */ /* 0x001fe200000006ff */
[----:B-1----:R-:W-:Y:S01]  /*1480*/  FADD.FTZ R11, -R9, 1 ;  /* 0x3f800000090b7421 */ /* 0x002fe20000010100 */
[----:B------:R0:W1:Y:S01]  /*1490*/  MUFU.RCP R46, R61 ;  /* 0x0000003d002e7308 */ /* 0x0000620000001000 */
[----:B------:R-:W-:Y:S01]  /*14a0*/  FMUL.FTZ R0, R33, R0 ;  /* 0x0000000021007220 */ /* 0x000fe20000410000 */
[C---:B------:R-:W-:Y:S01]  /*14b0*/  FMUL.FTZ R33, R36.reuse, R9 ;  /* 0x0000000924217220 */ /* 0x040fe20000410000 */
[----:B------:R-:W-:Y:S01]  /*14c0*/  FFMA.FTZ R11, R36, R11, 1 ;  /* 0x3f800000240b7423 */ /* 0x000fe2000001000b */
[----:B--2---:R-:W-:Y:S01]  /*14d0*/  FMUL.FTZ R19, R60, R27 ;  /* 0x0000001b3c137220 */ /* 0x004fe20000410000 */
[----:B------:R-:W-:Y:S01]  /*14e0*/  FMUL.FTZ R16, R2, R38 ;  /* 0x0000002602107220 */ /* 0x000fe20000410000 */
[----:B------:R-:W-:Y:S01]  /*14f0*/  SHF.L.U32 R27, R10, 0x10, RZ ;  /* 0x000000100a1b7819 */ /* 0x000fe200000006ff */
[----:B------:R-:W-:Y:S01]  /*1500*/  FMUL.FTZ R8, R8, R30 ;  /* 0x0000001e08087220 */ /* 0x000fe20000410000 */
[----:B------:R-:W-:Y:S01]  /*1510*/  SHF.L.U32 R36, R24, 0x10, RZ ;  /* 0x0000001018247819 */ /* 0x000fe200000006ff */
[----:B------:R-:W-:Y:S01]  /*1520*/  FMUL.FTZ R0, R0, R25 ;  /* 0x0000001900007220 */ /* 0x000fe20000410000 */
[----:B------:R-:W-:Y:S01]  /*1530*/  SHF.L.U32 R48, R48, 0x10, RZ ;  /* 0x0000001030307819 */ /* 0x000fe200000006ff */
[----:B------:R-:W-:Y:S01]  /*1540*/  FMUL.FTZ R16, R9, R16 ;  /* 0x0000001009107220 */ /* 0x000fe20000410000 */
[----:B---3--:R-:W-:Y:S01]  /*1550*/  FADD.FTZ R10, -R40, 1 ;  /* 0x3f800000280a7421 */ /* 0x008fe20000010100 */
[----:B------:R-:W-:Y:S01]  /*1560*/  FMUL.FTZ R9, R20, R36 ;  /* 0x0000002414097220 */ /* 0x000fe20000410000 */
[----:B------:R-:W-:Y:S01]  /*1570*/  FMUL.FTZ R8, R37, R8 ;  /* 0x0000000825087220 */ /* 0x000fe20000410000 */
[----:B------:R-:W-:Y:S01]  /*1580*/  FMUL.FTZ R25, R27, R48 ;  /* 0x000000301b197220 */ /* 0x000fe20000410000 */
[----:B0-----:R-:W0:Y:S01]  /*1590*/  LDC.64 R60, c[0x0][0x398] ;  /* 0x0000e600ff3c7b82 */ /* 0x001e220000000a00 */
[----:B-1----:R-:W-:Y:S01]  /*15a0*/  FADD.FTZ R24, -R46, 1 ;  /* 0x3f8000002e187421 */ /* 0x002fe20000010100 */
        /* <DEDUP_REMOVED lines=13> */
[----:B------:R-:W1:Y:S01]  /*1680*/  LDC.64 R40, c[0x0][0x3e8] ;  /* 0x0000fa00ff287b82 */ /* 0x000e620000000a00 */
[----:B------:R-:W-:-:S07]  /*1690*/  F2FP.BF16.F32.PACK_AB R18, R9, R18 ;  /* 0x000000120912723e */ /* 0x000fce00000010ff */
[----:B------:R-:W-:Y:S01]  /*16a0*/  BAR.SYNC.DEFER_BLOCKING 0x0 ;  /* 0x0000000000007b1d */ /* 0x000fe20000010000 */
[----:B------:R-:W-:Y:S01]  /*16b0*/  F2FP.BF16.F32.PACK_AB R19, R24, R19 ;  /* 0x000000131813723e */ /* 0x000fe200000010ff */
[----:B------:R-:W-:Y:S01]  /*16c0*/  FMUL.FTZ R31, R2, R33 ;  /* 0x00000021021f7220 */ /* 0x000fe20000410000 */
[----:B------:R-:W-:Y:S01]  /*16d0*/  SHF.L.U32 R0, R169, 0x10, RZ ;  /* 0x00000010a9007819 */ /* 0x000fe200000006ff */
[----:B------:R-:W-:Y:S01]  /*16e0*/  FMUL.FTZ R109, R22, R43 ;  /* 0x0000002b166d7220 */ /* 0x000fe20000410000 */
[----:B------:R-:W-:-:S03]  /*16f0*/  FMUL.FTZ R111, R20, R45 ;  /* 0x0000002d146f7220 */ /* 0x000fc60000410000 */
[----:B------:R-:W2:Y:S01]  /*1700*/  LDC R22, c[0x0][0x21c] ;  /* 0x00008700ff167b82 */ /* 0x000ea20000000800 */
[C---:B0-----:R-:W-:Y:S02]  /*1710*/  IMAD R2, R60.reuse, UR17, RZ ;  /* 0x000000113c027c24 */ /* 0x041fe4000f8e02ff */
[----:B------:R-:W-:Y:S01]  /*1720*/  FFMA.FTZ R0, R31, R0, R100 ;  /* 0x000000001f007223 */ /* 0x000fe20000010064 */
[----:B------:R-:W-:-:S04]  /*1730*/  IMAD.WIDE.U32 R24, R60, UR16, R50 ;  /* 0x000000103c187c25 */ /* 0x000fc8000f8e0032 */
[----:B------:R-:W-:Y:S01]  /*1740*/  FMUL.FTZ R46, R59, R46 ;  /* 0x0000002e3b2e7220 */ /* 0x000fe20000410000 */
[----:B------:R-:W-:Y:S01]  /*1750*/  SHF.L.U32 R20, R168, 0x10, RZ ;  /* 0x00000010a8147819 */ /* 0x000fe200000006ff */
[----:B------:R-:W-:Y:S01]  /*1760*/  IMAD R37, R61, UR16, R2 ;  /* 0x000000103d257c24 */ /* 0x000fe2000f8e0202 */
[----:B------:R-:W-:Y:S01]  /*1770*/  SHF.L.U32 R2, R14, 0x10, RZ ;  /* 0x000000100e027819 */ /* 0x000fe200000006ff */
[----:B------:R-:W-:-:S03]  /*1780*/  FMUL.FTZ R27, R27, R46 ;  /* 0x0000002e1b1b7220 */ /* 0x000fc60000410000 */
[----:B------:R-:W-:Y:S01]  /*1790*/  IADD3 R25, R25, R37, RZ ;  /* 0x0000002519197210 */ /* 0x000fe20007ffe0ff */
[----:B------:R-:W-:Y:S01]  /*17a0*/  FFMA.FTZ R0, R109, R2, R0 ;  /* 0x000000026d007223 */ /* 0x000fe20000010000 */
[----:B------:R-:W-:Y:S01]  /*17b0*/  SHF.L.U32 R2, R83, 0x10, RZ ;  /* 0x0000001053027819 */ /* 0x000fe200000006ff */
[----:B------:R0:W-:Y:S01]  /*17c0*/  STS.128 [R86], R16 ;  /* 0x0000001056007388 */ /* 0x0001e20000000c00 */
[----:B------:R-:W-:-:S03]  /*17d0*/  NOP ;  /* 0x0000000000007918 */ /* 0x000fc60000000000 */
[----:B------:R-:W3:Y:S01]  /*17e0*/  LDS.128 R8, [R86] ;  /* 0x0000000056087984 */ /* 0x000ee20000000c00 */
[----:B------:R-:W-:Y:S01]  /*17f0*/  FFMA.FTZ R0, R111, R2, R0 ;  /* 0x000000026f007223 */ /* 0x000fe20000010000 */
[----:B------:R-:W-:Y:S01]  /*1800*/  SHF.L.U32 R2, R15, 0x10, RZ ;  /* 0x000000100f027819 */ /* 0x000fe200000006ff */
[----:B0-----:R-:W-:-:S04]  /*1810*/  IMAD R16, R108, UR6, RZ ;  /* 0x000000066c107c24 */ /* 0x001fc8000f8e02ff */
[C---:B------:R-:W-:Y:S02]  /*1820*/  IMAD R19, R107.reuse, UR7, R16 ;  /* 0x000000076b137c24 */ /* 0x040fe4000f8e0210 */
[----:B------:R-:W-:-:S04]  /*1830*/  IMAD.WIDE.U32 R16, R107, UR6, R24 ;  /* 0x000000066b107c25 */ /* 0x000fc8000f8e0018 */
[----:B------:R-:W-:Y:S01]  /*1840*/  FMUL.FTZ R25, R26, R49 ;  /* 0x000000311a197220 */ /* 0x000fe20000410000 */
[----:B------:R-:W-:Y:S02]  /*1850*/  ULDC.64 UR6, c[0x0][0x320] ;  /* 0x0000c80000067ab9 */ /* 0x000fe40000000a00 */
[----:B------:R-:W-:Y:S01]  /*1860*/  ISETP.NE.U32.AND P0, PT, RZ, UR6, PT ;  /* 0x00000006ff007c0c */ /* 0x000fe2000bf05070 */
[----:B------:R-:W-:Y:S01]  /*1870*/  FFMA.FTZ R100, R25, R2, R0 ;  /* 0x0000000219647223 */ /* 0x000fe20000010000 */
[----:B------:R-:W-:Y:S02]  /*1880*/  IADD3 R17, R17, R19, RZ ;  /* 0x0000001311117210 */ /* 0x000fe40007ffe0ff */
[----:B-1----:R-:W-:Y:S01]  /*1890*/  LEA R18, P1, R16, R40, 0x1 ;  /* 0x0000002810127211 */ /* 0x002fe200078208ff */
[----:B------:R-:W-:Y:S01]  /*18a0*/  FFMA.FTZ R100, R27, R20, R100 ;  /* 0x000000141b647223 */ /* 0x000fe20000010064 */
[----:B------:R-:W-:Y:S02]  /*18b0*/  PRMT R0, R4, 0x7632, R0 ;  /* 0x0000763204007816 */ /* 0x000fe40000000000 */
[----:B------:R-:W-:-:S02]  /*18c0*/  LEA.HI.X R19, R16, R41, R17, 0x1, P1 ;  /* 0x0000002910137211 */ /* 0x000fc400008f0c11 */
[C---:B------:R-:W-:Y:S02]  /*18d0*/  PRMT R2, R5.reuse, 0x7632, R2 ;  /* 0x0000763205027816 */ /* 0x040fe40000000002 */
[----:B------:R-:W-:Y:S01]  /*18e0*/  SHF.L.U32 R17, R5, 0x10, RZ ;  /* 0x0000001005117819 */ /* 0x000fe200000006ff */
[----:B------:R-:W-:Y:S01]  /*18f0*/  IMAD.WIDE R4, R99, 0x10, R18 ;  /* 0x0000001063047825 */ /* 0x000fe200078e0212 */
[----:B------:R-:W-:Y:S02]  /*1900*/  ISETP.NE.AND.EX P0, PT, RZ, UR7, PT, P0 ;  /* 0x00000007ff007c0c */ /* 0x000fe4000bf05300 */
[----:B------:R-:W-:Y:S02]  /*1910*/  PRMT R16, R6, 0x7632, R16 ;  /* 0x0000763206107816 */ /* 0x000fe40000000010 */
[----:B------:R-:W-:Y:S01]  /*1920*/  PRMT R18, R7, 0x7632, R18 ;  /* 0x0000763207127816 */ /* 0x000fe20000000012 */
[----:B---3--:R0:W-:Y:S08]  /*1930*/  STG.E.128 desc[UR14][R4.64], R8 ;  /* 0x0000000804007986 */ /* 0x0081f0000c101d0e */
[----:B--2---:R-:W-:Y:S05]  /*1940*/  @!P0 BRA `(.L_x_17248) ;  /* 0x0000000000788947 */ /* 0x004fea0003800000 */
[----:B------:R-:W-:Y:S01]  /*1950*/  BAR.SYNC.DEFER_BLOCKING 0x0 ;  /* 0x0000000000007b1d */ /* 0x000fe20000010000 */
[----:B------:R-:W-:Y:S01]  /*1960*/  FMUL.FTZ R32, R32, R34 ;  /* 0x0000002220207220 */ /* 0x000fe20000410000 */
        /* <DEDUP_REMOVED lines=15> */
[----:B0-----:R-:W0:Y:S01]  /*1a60*/  LDS.128 R8, [R86] ;  /* 0x0000000056087984 */ /* 0x001e220000000c00 */
[C---:B-1----:R-:W-:Y:S02]  /*1a70*/  IMAD R6, R40.reuse, UR17, RZ ;  /* 0x0000001128067c24 */ /* 0x042fe4000f8e02ff */
        /* <DEDUP_REMOVED lines=10> */
[----:B0-----:R1:W-:Y:S02]  /*1b20*/  STG.E.128 desc[UR14][R4.64], R8 ;  /* 0x0000000804007986 */ /* 0x0013e4000c101d0e */
.L_x_17248:
[----:B------:R-:W-:Y:S01]  /*1b30*/  ISETP.GE.AND P0, PT, R22, 0x1, PT ;  /* 0x000000011600780c */ /* 0x000fe20003f06270 */
[----:B------:R-:W-:Y:S01]  /*1b40*/  BAR.SYNC.DEFER_BLOCKING 0x0 ;  /* 0x0000000000007b1d */ /* 0x000fe20000010000 */
[----:B01----:R-:W-:Y:S01]  /*1b50*/  SHF.L.U32 R5, R0, 0x10, RZ ;  /* 0x0000001000057819 */ /* 0x003fe200000006ff */
[----:B------:R-:W-:Y:S01]  /*1b60*/  HFMA2.MMA R84, -RZ, RZ, 0, 0 ;  /* 0x00000000ff547435 */ /* 0x000fe200000001ff */
[----:B------:R-:W-:Y:S01]  /*1b70*/  SHF.L.U32 R67, R2, 0x10, RZ ;  /* 0x0000001002437819 */ /* 0x000fe200000006ff */
[----:B------:R-:W-:Y:S01]  /*1b80*/  HFMA2.MMA R77, -RZ, RZ, 0, 0 ;  /* 0x00000000ff4d7435 */ /* 0x000fe200000001ff */
[----:B------:R-:W-:Y:S02]  /*1b90*/  SHF.L.U32 R7, R16, 0x10, RZ ;  /* 0x0000001010077819 */ /* 0x000fe400000006ff */
[----:B------:R-:W-:Y:S02]  /*1ba0*/  CS2R R80, SRZ ;  /* 0x0000000000507805 */ /* 0x000fe4000001ff00 */
[----:B------:R-:W-:-:S02]  /*1bb0*/  SHF.L.U32 R9, R18, 0x10, RZ ;  /* 0x0000001012097819 */ /* 0x000fc400000006ff */
[----:B------:R-:W-:Y:S02]  /*1bc0*/  CS2R R78, SRZ ;  /* 0x00000000004e7805 */ /* 0x000fe4000001ff00 */
[----:B------:R-:W-:Y:S01]  /*1bd0*/  MOV R82, RZ ;  /* 0x000000ff00527202 */ /* 0x000fe20000000f00 */
[--C-:B-----5:R-:W-:Y:S01]  /*1be0*/  FADD.FTZ R73, R73, R104.reuse ;  /* 0x0000006849497221 */ /* 0x120fe20000010000 */
[----:B------:R-:W-:Y:S01]  /*1bf0*/  MOV R75, RZ ;  /* 0x000000ff004b7202 */ /* 0x000fe20000000f00 */
        /* <DEDUP_REMOVED lines=18> */
[----:B------:R-:W-:Y:S01]  /*1d20*/  FADD.FTZ R8, R3, R3 ;  /* 0x0000000303087221 */ /* 0x000fe20000010000 */
[----:B------:R-:W-:Y:S01]  /*1d30*/  FADD.FTZ R7, R21, R21 ;  /* 0x0000001515077221 */ /* 0x000fe20000010000 */
[----:B------:R-:W-:Y:S01]  /*1d40*/  FADD.FTZ R6, R23, R23 ;  /* 0x0000001717067221 */ /* 0x000fe20000010000 */
[----:B------:R-:W-:Y:S01]  /*1d50*/  LEA.HI R0, R60, R60, RZ, 0x1 ;  /* 0x0000003c3c007211 */ /* 0x000fe200078f08ff */
[----:B------:R-:W-:Y:S01]  /*1d60*/  FADD.FTZ R4, R109, R109 ;  /* 0x0000006d6d047221 */ /* 0x000fe20000010000 */
[----:B------:R-:W-:Y:S01]  /*1d70*/  FADD.FTZ R3, R111, R111 ;  /* 0x0000006f6f037221 */ /* 0x000fe20000010000 */
[----:B------:R-:W1:Y:S01]  /*1d80*/  LDC.64 R48, c[0x0][0x348] ;  /* 0x0000d200ff307b82 */ /* 0x000e620000000a00 */
[----:B------:R-:W-:Y:S01]  /*1d90*/  LOP3.LUT R5, R0, 0xfffffe, RZ, 0xc0, !PT ;  /* 0x00fffffe00057812 */ /* 0x000fe200078ec0ff */
[----:B------:R-:W-:Y:S01]  /*1da0*/  FADD.FTZ R2, R25, R25 ;  /* 0x0000001919027221 */ /* 0x000fe20000010000 */
[----:B------:R-:W-:Y:S01]  /*1db0*/  FADD.FTZ R0, R27, R27 ;  /* 0x0000001b1b007221 */ /* 0x000fe20000010000 */
[----:B------:R-:W-:Y:S01]  /*1dc0*/  MOV R9, RZ ;  /* 0x000000ff00097202 */ /* 0x000fe20000000f00 */
[----:B------:R-:W-:Y:S01]  /*1dd0*/  UMOV UR5, URZ ;  /* 0x0000003f00057c82 */ /* 0x000fe20008000000 */
[----:B------:R-:W-:Y:S01]  /*1de0*/  IADD3 R60, R60, -R5, RZ ;  /* 0x800000053c3c7210 */ /* 0x000fe20007ffe0ff */
[----:B------:R-:W-:Y:S01]  /*1df0*/  FADD.FTZ R5, R31, R31 ;  /* 0x0000001f1f057221 */ /* 0x000fe20000010000 */
[----:B------:R-:W2:Y:S01]  /*1e00*/  LDC.64 R46, c[0x0][0x350] ;  /* 0x0000d400ff2e7b82 */ /* 0x000ea20000000a00 */
[----:B------:R-:W-:Y:S01]  /*1e10*/  MOV R84, RZ ;  /* 0x000000ff00547202 */ /* 0x000fe20000000f00 */
[----:B------:R-:W-:Y:S01]  /*1e20*/  UMOV UR6, URZ ;  /* 0x0000003f00067c82 */ /* 0x000fe20008000000 */
[----:B------:R-:W-:Y:S01]  /*1e30*/  ULDC UR36, c[0x0][0x21c] ;  /* 0x0000870000247ab9 */ /* 0x000fe20000000800 */
[----:B------:R-:W-:Y:S01]  /*1e40*/  ULDC UR19, c[0x0][0x218] ;  /* 0x0000860000137ab9 */ /* 0x000fe20000000800 */
[----:B------:R-:W-:Y:S01]  /*1e50*/  ULDC.64 UR20, c[0x0][0x348] ;  /* 0x0000d20000147ab9 */ /* 0x000fe20000000a00 */
[----:B------:R-:W-:Y:S01]  /*1e60*/  ULDC.64 UR22, c[0x0][0x360] ;  /* 0x0000d80000167ab9 */ /* 0x000fe20000000a00 */
[----:B------:R-:W-:Y:S01]  /*1e70*/  ULDC.64 UR24, c[0x0][0x368] ;  /* 0x0000da0000187ab9 */ /* 0x000fe20000000a00 */
[----:B------:R-:W3:Y:S01]  /*1e80*/  LDC.64 R44, c[0x0][0x3c8] ;  /* 0x0000f200ff2c7b82 */ /* 0x000ee20000000a00 */
[----:B------:R-:W-:Y:S01]  /*1e90*/  ULDC.64 UR26, c[0x0][0x380] ;  /* 0x0000e000001a7ab9 */ /* 0x000fe20000000a00 */
[----:B------:R-:W-:Y:S01]  /*1ea0*/  ULDC.64 UR28, c[0x0][0x250] ;  /* 0x00009400001c7ab9 */ /* 0x000fe20000000a00 */
[----:B------:R-:W-:Y:S01]  /*1eb0*/  ULDC.64 UR30, c[0x0][0x238] ;  /* 0x00008e00001e7ab9 */ /* 0x000fe20000000a00 */
[----:B------:R-:W-:Y:S01]  /*1ec0*/  ULDC.64 UR32, c[0x0][0x230] ;  /* 0x00008c0000207ab9 */ /* 0x000fe20000000a00 */
[----:B------:R-:W-:-:S03]  /*1ed0*/  ULDC.64 UR34, c[0x0][0x270] ;  /* 0x00009c0000227ab9 */ /* 0x000fc60000000a00 */
[----:B------:R-:W4:Y:S08]  /*1ee0*/  LDC.64 R42, c[0x0][0x360] ;  /* 0x0000d800ff2a7b82 */ /* 0x000f300000000a00 */
[----:B------:R-:W0:Y:S08]  /*1ef0*/  LDC.64 R40, c[0x0][0x368] ;  /* 0x0000da00ff287b82 */ /* 0x000e300000000a00 */
[----:B------:R-:W0:Y:S08]  /*1f00*/  LDC.64 R38, c[0x0][0x370] ;  /* 0x0000dc00ff267b82 */ /* 0x000e300000000a00 */
[----:B------:R-:W0:Y:S08]  /*1f10*/  LDC.64 R36, c[0x0][0x3d0] ;  /* 0x0000f400ff247b82 */ /* 0x000e300000000a00 */
[----:B------:R-:W0:Y:S08]  /*1f20*/  LDC.64 R34, c[0x0][0x380] ;  /* 0x0000e000ff227b82 */ /* 0x000e300000000a00 */
[----:B-123--:R-:W0:Y:S02]  /*1f30*/  LDC.64 R32, c[0x0][0x2d0] ;  /* 0x0000b400ff207b82 */ /* 0x00ee240000000a00 */
.L_x_17296:
        /* <DEDUP_REMOVED lines=17> */
[----:B------:R-:W-:Y:S02]  /*2050*/  IMAD R29, R9, UR31, R26 ;  /* 0x0000001f091d7c24 */ /* 0x000fe4000f8e021a */
[----:B------:R-:W-:Y:S02]  /*2060*/  IMAD R26, R133, UR34, RZ ;  /* 0x00000022851a7c24 */ /* 0x000fe4000f8e02ff */
[----:B------:R-:W-:-:S05]  /*2070*/  IMAD.WIDE.U32 R24, R9, UR30, R24 ;  /* 0x0000001e09187c25 */ /* 0x000fca000f8e0018 */
[----:B------:R-:W-:Y:S02]  /*2080*/  IADD3 R25, R25, R29, RZ ;  /* 0x0000001d19197210 */ /* 0x000fe40007ffe0ff */
[----:B0-----:R-:W-:-:S04]  /*2090*/  LEA R28, P0, R24, R32, 0x3 ;  /* 0x00000020181c7211 */ /* 0x001fc800078018ff */
[----:B------:R-:W-:-:S05]  /*20a0*/  LEA.HI.X R29, R24, R33, R25, 0x3, P0 ;  /* 0x00000021181d7211 */ /* 0x000fca00000f1c19 */
[----:B------:R-:W4:Y:S01]  /*20b0*/  LDG.E.64 R10, desc[UR14][R28.64] ;  /* 0x0000000e1c0a7981 */ /* 0x000f22000c1e1b00 */
[----:B------:R-:W-:-:S04]  /*20c0*/  IMAD.WIDE.U32 R24, R9, UR34, RZ ;  /* 0x0000002209187c25 */ /* 0x000fc8000f8e00ff */
[----:B------:R-:W-:Y:S01]  /*20d0*/  IMAD R31, R9, UR35, R26 ;  /* 0x00000023091f7c24 */ /* 0x000fe2000f8e021a */
[----:B------:R-:W-:-:S04]  /*20e0*/  LEA R110, P0, R24, R89, 0x1 ;  /* 0x00000059186e7211 */ /* 0x000fc800078008ff */
[----:B------:R-:W-:-:S04]  /*20f0*/  IADD3 R25, R25, R31, RZ ;  /* 0x0000001f19197210 */ /* 0x000fc80007ffe0ff */
[----:B------:R-:W-:-:S03]  /*2100*/  LEA.HI.X R111, R24, R88, R25, 0x1, P0 ;  /* 0x00000058186f7211 */ /* 0x000fc600000f0c19 */
[----:B------:R-:W-:Y:S01]  /*2110*/  IMAD.WIDE R110, R27, 0x10, R110 ;  /* 0x000000101b6e7825 */ /* 0x000fe200078e026e */
[----:B--2---:R-:W-:Y:S04]  /*2120*/  STS.128 [R86], R16 ;  /* 0x0000001056007388 */ /* 0x004fe80000000c00 */
[----:B---3--:R0:W-:Y:S01]  /*2130*/  STS.128 [R86+0x200], R20 ;  /* 0x0002001456007388 */ /* 0x0081e20000000c00 */
[----:B------:R-:W-:-:S03]  /*2140*/  NOP ;  /* 0x0000000000007918 */ /* 0x000fc60000000000 */
[----:B------:R-:W2:Y:S04]  /*2150*/  LDG.E.128 R24, desc[UR14][R110.64] ;  /* 0x0000000e6e187981 */ /* 0x000ea8000c1e1d00 */
[----:B------:R1:W3:Y:S01]  /*2160*/  LDG.E.128 R28, desc[UR14][R110.64+0x200] ;  /* 0x0002000e6e1c7981 */ /* 0x0002e2000c1e1d00 */
[C---:B------:R-:W-:Y:S02]  /*2170*/  LOP3.LUT P0, RZ, R99.reuse, 0x1f, RZ, 0xc0, !PT ;  /* 0x0000001f63ff7812 */ /* 0x040fe4000780c0ff */
[----:B------:R-:W-:Y:S02]  /*2180*/  CS2R R136, SRZ ;  /* 0x0000000000887805 */ /* 0x000fe4000001ff00 */
[----:B------:R-:W-:Y:S02]  /*2190*/  ISETP.NE.AND P2, PT, R99, RZ, PT ;  /* 0x000000ff6300720c */ /* 0x000fe40003f45270 */
[----:B------:R-:W-:-:S02]  /*21a0*/  ISETP.LT.OR P1, PT, R87, 0x2, P0 ;  /* 0x000000025700780c */ /* 0x000fc40000721670 */
[----:B0-----:R-:W-:Y:S02]  /*21b0*/  LEA R86, R101, R90, 0x4 ;  /* 0x0000005a65567211 */ /* 0x001fe400078e20ff */
[----:B-1----:R-:W-:-:S07]  /*21c0*/  IADD3 R111, R99, 0x200, RZ ;  /* 0x00000200636f7810 */ /* 0x002fce0007ffe0ff */
[----:B------:R-:W-:Y:S02]  /*21d0*/  @!P2 LEA R111, R60, R9, 0x8 ;  /* 0x000000093c6fa211 */ /* 0x000fe400078e40ff */
[----:B------:R-:W0:Y:S01]  /*21e0*/  @!P1 LDC R115, c[0x0][0x21c] ;  /* 0x00008700ff739b82 */ /* 0x000e220000000800 */
[----:B------:R-:W-:Y:S01]  /*21f0*/  @!P1 IADD3 R110, R87, -0x2, RZ ;  /* 0xfffffffe576e9810 */ /* 0x000fe20007ffe0ff */
[----:B----4-:R-:W-:Y:S01]  /*2200*/  FMUL.FTZ R109, R10, 1.4426950216293334961 ;  /* 0x3fb8aa3b0a6d7820 */ /* 0x010fe20000410000 */
[----:B------:R-:W-:-:S03]  /*2210*/  FMUL.FTZ R112, R73, R11 ;  /* 0x0000000b49707220 */ /* 0x000fc60000410000 */
[----:B------:R-:W-:Y:S01]  /*2220*/  FMUL.FTZ R113, R73, R109 ;  /* 0x0000006d49717220 */ /* 0x000fe20000410000 */
[----:B------:R-:W-:Y:S01]  /*2230*/  FMUL.RZ R116, R112, 0.15915493667125701904 ;  /* 0x3e22f98370747820 */ /* 0x000fe2000040c000 */
[----:B------:R-:W-:-:S03]  /*2240*/  LEA R112, R101, R90, 0x5 ;  /* 0x0000005a65707211 */ /* 0x000fc600078e28ff */
[----:B------:R-:W-:Y:S02]  /*2250*/  MUFU.COS R134, R116 ;  /* 0x0000007400867308 */ /* 0x000fe40000000000 */
[----:B------:R-:W1:Y:S04]  /*2260*/  LDS.128 R16, [R112] ;  /* 0x0000000070107984 */ /* 0x000e680000000c00 */
[----:B------:R-:W4:Y:S02]  /*2270*/  LDS.128 R20, [R112+0x10] ;  /* 0x0000100070147984 */ /* 0x000f240000000c00 */
[----:B------:R-:W0:Y:S02]  /*2280*/  MUFU.EX2 R113, R113 ;  /* 0x0000007100717308 */ /* 0x000e240000000800 */
[----:B0-----:R-:W-:-:S06]  /*2290*/  @!P1 IMAD R115, R110, R115, R9 ;  /* 0x000000736e739224 */ /* 0x001fcc00078e0209 */
[----:B------:R-:W0:Y:S01]  /*22a0*/  MUFU.SIN R114, R116 ;  /* 0x0000007400727308 */ /* 0x000e220000000400 */
[C---:B------:R-:W-:Y:S01]  /*22b0*/  FMUL.FTZ R134, R113.reuse, R134 ;  /* 0x0000008671867220 */ /* 0x040fe20000410000 */
[----:B0-----:R-:W-:Y:S01]  /*22c0*/  FMUL.FTZ R135, R113, R114 ;  /* 0x0000007271877220 */ /* 0x001fe20000410000 */
[----:B------:R-:W-:Y:S01]  /*22d0*/  LEA R113, R111, R90, 0x3 ;  /* 0x0000005a6f717211 */ /* 0x000fe200078e18ff */
[----:B------:R-:W-:-:S04]  /*22e0*/  @!P1 IMAD.WIDE R110, R115, 0x10, R56 ;  /* 0x00000010736e9825 */ /* 0x000fc800078e0238 */
[-C--:B------:R-:W-:Y:S01]  /*22f0*/  FMUL.FTZ R114, R74, R11.reuse ;  /* 0x0000000b4a727220 */ /* 0x080fe20000410000 */
[----:B------:R-:W-:-:S03]  /*2300*/  FMUL.FTZ R116, R76, R11 ;  /* 0x0000000b4c747220 */ /* 0x000fc60000410000 */
[----:B------:R-:W-:Y:S01]  /*2310*/  FMUL.RZ R118, R114, 0.15915493667125701904 ;  /* 0x3e22f98372767820 */ /* 0x000fe2000040c000 */
[----:B------:R-:W-:Y:S01]  /*2320*/  FMUL.FTZ R114, R74, R109 ;  /* 0x0000006d4a727220 */ /* 0x000fe20000410000 */
[----:B------:R-:W-:Y:S02]  /*2330*/  FMUL.RZ R119, R116, 0.15915493667125701904 ;  /* 0x3e22f98374777820 */ /* 0x000fe4000040c000 */
[----:B------:R-:W-:Y:S08]  /*2340*/  MUFU.SIN R115, R118 ;  /* 0x0000007600737308 */ /* 0x000ff00000000400 */
[----:B------:R0:W-:Y:S08]  /*2350*/  MUFU.COS R117, R118 ;  /* 0x0000007600757308 */ /* 0x0001f00000000000 */
[----:B------:R-:W1:Y:S01]  /*2360*/  MUFU.EX2 R114, R114 ;  /* 0x0000007200727308 */ /* 0x000e620000000800 */
[----:B0-----:R-:W-:-:S07]  /*2370*/  FMUL.FTZ R118, R72, R11 ;  /* 0x0000000b48767220 */ /* 0x001fce0000410000 */
[----:B------:R-:W-:Y:S08]  /*2380*/  MUFU.SIN R155, R119 ;  /* 0x00000077009b7308 */ /* 0x000ff00000000400 */
[----:B------:R-:W-:Y:S01]  /*2390*/  MUFU.COS R153, R119 ;  /* 0x0000007700997308 */ /* 0x000fe20000000000 */
[----:B------:R-:W-:Y:S01]  /*23a0*/  FMUL.RZ R122, R118, 0.15915493667125701904 ;  /* 0x3e22f983767a7820 */ /* 0x000fe2000040c000 */
[----:B------:R-:W-:Y:S01]  /*23b0*/  FMUL.FTZ R118, R72, R109 ;  /* 0x0000006d48767220 */ /* 0x000fe20000410000 */
[C---:B-1----:R-:W-:Y:S01]  /*23c0*/  FMUL.FTZ R164, R114.reuse, R117 ;  /* 0x0000007572a47220 */ /* 0x042fe20000410000 */
[----:B------:R-:W-:Y:S01]  /*23d0*/  FMUL.FTZ R160, R114, R115 ;  /* 0x0000007372a07220 */ /* 0x000fe20000410000 */
[----:B------:R-:W-:-:S03]  /*23e0*/  SHF.L.U32 R114, R16, 0x10, RZ ;  /* 0x0000001010727819 */ /* 0x000fc600000006ff */
[----:B------:R-:W-:Y:S02]  /*23f0*/  MUFU.SIN R119, R122 ;  /* 0x0000007a00777308 */ /* 0x000fe40000000400 */
[----:B------:R-:W-:-:S06]  /*2400*/  FMUL.FTZ R193, R73, R114 ;  /* 0x0000007249c17220 */ /* 0x000fcc0000410000 */
[----:B------:R-:W-:Y:S08]  /*2410*/  MUFU.COS R139, R122 ;  /* 0x0000007a008b7308 */ /* 0x000ff00000000000 */
[----:B------:R-:W0:Y:S01]  /*2420*/  MUFU.EX2 R118, R118 ;  /* 0x0000007600767308 */ /* 0x000e220000000800 */
[----:B------:R-:W-:Y:S01]  /*2430*/  PRMT R117, R18, 0x7632, R117 ;  /* 0x0000763212757816 */ /* 0x000fe20000000075 */
[C---:B0-----:R-:W-:Y:S01]  /*2440*/  FMUL.FTZ R139, R118.reuse, R139 ;  /* 0x0000008b768b7220 */ /* 0x041fe20000410000 */
[----:B------:R-:W-:-:S02]  /*2450*/  FMUL.FTZ R140, R118, R119 ;  /* 0x00000077768c7220 */ /* 0x000fc40000410000 */
[----:B------:R-:W-:Y:S02]  /*2460*/  SHF.L.U32 R117, R117, 0x10, RZ ;  /* 0x0000001075757819 */ /* 0x000fe400000006ff */
[----:B------:R-:W-:-:S03]  /*2470*/  SHF.L.U32 R119, R13, 0x10, RZ ;  /* 0x000000100d777819 */ /* 0x000fc600000006ff */
[----:B------:R-:W-:Y:S01]  /*2480*/  FMUL.FTZ R154, R76, R117 ;  /* 0x000000754c9a7220 */ /* 0x000fe20000410000 */
[----:B----4-:R-:W-:-:S05]  /*2490*/  SHF.L.U32 R126, R20, 0x10, RZ ;  /* 0x00000010147e7819 */ /* 0x010fca00000006ff */
[----:B------:R-:W-:Y:S01]  /*24a0*/  FMUL.FTZ R161, R71, R126 ;  /* 0x0000007e47a17220 */ /* 0x000fe20000410000 */
[----:B--2---:R-:W-:Y:S04]  /*24b0*/  STS.128 [R86+0x420], R24 ;  /* 0x0004201856007388 */ /* 0x004fe80000000c00 */
[----:B---3--:R-:W-:Y:S01]  /*24c0*/  STS.128 [R86+0x620], R28 ;  /* 0x0006201c56007388 */ /* 0x008fe20000000c00 */
[----:B------:R-:W-:-:S03]  /*24d0*/  NOP ;  /* 0x0000000000007918 */ /* 0x000fc60000000000 */
[----:B------:R-:W0:Y:S04]  /*24e0*/  LDS.128 R24, [R112+0x420] ;  /* 0x0004200070187984 */ /* 0x000e280000000c00 */
[----:B------:R-:W1:Y:S04]  /*24f0*/  LDS.128 R28, [R112+0x430] ;  /* 0x00043000701c7984 */ /* 0x000e680000000c00 */
[----:B------:R2:W-:Y:S01]  /*2500*/  STS.64 [R113+0x1d10], R134 ;  /* 0x001d108671007388 */ /* 0x0005e20000000a00 */
[----:B------:R-:W-:Y:S01]  /*2510*/  BAR.SYNC.DEFER_BLOCKING 0x0 ;  /* 0x0000000000007b1d */ /* 0x000fe20000010000 */
[----:B--2---:R-:W-:-:S05]  /*2520*/  FMUL.FTZ R113, R71, R11 ;  /* 0x0000000b47717220 */ /* 0x004fca0000410000 */
[----:B------:R2:W5:Y:S01]  /*2530*/  @!P1 LDG.E.64 R136, desc[UR14][R110.64+0x8] ;  /* 0x0000080e6e889981 */ /* 0x000562000c1e1b00 */
[----:B------:R-:W-:Y:S01]  /*2540*/  FMUL.RZ R121, R113, 0.15915493667125701904 ;  /* 0x3e22f98371797820 */ /* 0x000fe2000040c000 */
[----:B------:R-:W-:Y:S01]  /*2550*/  FMUL.FTZ R113, R71, R109 ;  /* 0x0000006d47717220 */ /* 0x000fe20000410000 */
[----:B------:R-:W-:Y:S01]  /*2560*/  PRMT R130, R22, 0x7632, R130 ;  /* 0x0000763216827816 */ /* 0x000fe20000000082 */
[----:B------:R-:W-:Y:S01]  /*2570*/  BSSY B0, `(.L_x_17250) ;  /* 0x00000a0000007945 */ /* 0x000fe20003800000 */
[----:B------:R-:W-:Y:S01]  /*2580*/  MUFU.SIN R146, R121 ;  /* 0x0000007900927308 */ /* 0x000fe20000000400 */
[----:B------:R-:W-:Y:S02]  /*2590*/  ISETP.NE.AND P1, PT, R99, 0x1f, PT ;  /* 0x0000001f6300780c */ /* 0x000fe40003f25270 */
[----:B------:R-:W-:Y:S01]  /*25a0*/  SHF.L.U32 R130, R130, 0x10, RZ ;  /* 0x0000001082827819 */ /* 0x000fe200000006ff */
[----:B--2---:R-:W-:Y:S01]  /*25b0*/  FMUL.FTZ R111, R67, R11 ;  /* 0x0000000b436f7220 */ /* 0x004fe20000410000 */
[----:B------:R-:W-:Y:S01]  /*25c0*/  FMUL.FTZ R110, R76, R109 ;  /* 0x0000006d4c6e7220 */ /* 0x000fe20000410000 */
[----:B------:R-:W-:-:S02]  /*25d0*/  PRMT R129, R23, 0x7632, R129 ;  /* 0x0000763217817816 */ /* 0x000fc40000000081 */
[----:B------:R2:W-:Y:S01]  /*25e0*/  MUFU.COS R144, R121 ;  /* 0x0000007900907308 */ /* 0x0005e20000000000 */
[----:B------:R-:W-:Y:S01]  /*25f0*/  FMUL.RZ R120, R111, 0.15915493667125701904 ;  /* 0x3e22f9836f787820 */ /* 0x000fe2000040c000 */
[-C--:B------:R-:W-:Y:S01]  /*2600*/  FMUL.FTZ R111, R67, R109.reuse ;  /* 0x0000006d436f7220 */ /* 0x080fe20000410000 */
[----:B------:R-:W-:Y:S01]  /*2610*/  FMUL.FTZ R167, R69, R130 ;  /* 0x0000008245a77220 */ /* 0x000fe20000410000 */
[----:B------:R-:W-:Y:S02]  /*2620*/  SHF.L.U32 R131, R23, 0x10, RZ ;  /* 0x0000001017837819 */ /* 0x000fe400000006ff */
[----:B------:R-:W-:Y:S02]  /*2630*/  SHF.L.U32 R129, R129, 0x10, RZ ;  /* 0x0000001081817819 */ /* 0x000fe400000006ff */
[----:B------:R-:W-:Y:S01]  /*2640*/  MUFU.SIN R112, R120 ;  /* 0x0000007800707308 */ /* 0x000fe20000000400 */
[C---:B--2---:R-:W-:Y:S01]  /*2650*/  FMUL.FTZ R121, R70.reuse, R109 ;  /* 0x0000006d46797220 */ /* 0x044fe20000410000 */
[C---:B------:R-:W-:Y:S01]  /*2660*/  FMUL.FTZ R188, R70.reuse, R131 ;  /* 0x0000008346bc7220 */ /* 0x040fe20000410000 */
[----:B------:R-:W-:-:S05]  /*2670*/  FMUL.FTZ R152, R70, R129 ;  /* 0x0000008146987220 */ /* 0x000fca0000410000 */
[----:B------:R-:W2:Y:S08]  /*2680*/  MUFU.EX2 R111, R111 ;  /* 0x0000006f006f7308 */ /* 0x000eb00000000800 */
[----:B------:R-:W3:Y:S08]  /*2690*/  MUFU.EX2 R110, R110 ;  /* 0x0000006e006e7308 */ /* 0x000ef00000000800 */
[----:B------:R-:W4:Y:S01]  /*26a0*/  MUFU.EX2 R113, R113 ;  /* 0x0000007100717308 */ /* 0x000f220000000800 */
[----:B--2---:R-:W-:Y:S01]  /*26b0*/  FMUL.FTZ R157, R111, R112 ;  /* 0x000000706f9d7220 */ /* 0x004fe20000410000 */
[----:B------:R-:W-:-:S04]  /*26c0*/  PRMT R112, R16, 0x7632, R112 ;  /* 0x0000763210707816 */ /* 0x000fc80000000070 */
[----:B------:R-:W-:Y:S02]  /*26d0*/  SHF.L.U32 R112, R112, 0x10, RZ ;  /* 0x0000001070707819 */ /* 0x000fe400000006ff */
[----:B------:R2:W0:Y:S01]  /*26e0*/  MUFU.COS R116, R120 ;  /* 0x0000007800747308 */ /* 0x0004220000000000 */
[C---:B---3--:R-:W-:Y:S01]  /*26f0*/  FMUL.FTZ R153, R110.reuse, R153 ;  /* 0x000000996e997220 */ /* 0x048fe20000410000 */
[----:B------:R-:W-:Y:S01]  /*2700*/  FMUL.FTZ R155, R110, R155 ;  /* 0x0000009b6e9b7220 */ /* 0x000fe20000410000 */
[----:B------:R-:W-:Y:S01]  /*2710*/  SHF.L.U32 R110, R12, 0x10, RZ ;  /* 0x000000100c6e7819 */ /* 0x000fe200000006ff */
[----:B------:R-:W-:-:S04]  /*2720*/  FMUL.FTZ R195, R73, R112 ;  /* 0x0000007049c37220 */ /* 0x000fc80000410000 */
[----:B------:R-:W-:Y:S01]  /*2730*/  FMUL.FTZ R193, R110, R193 ;  /* 0x000000c16ec17220 */ /* 0x000fe20000410000 */
[C---:B--2---:R-:W-:Y:S01]  /*2740*/  FMUL.FTZ R120, R69.reuse, R109 ;  /* 0x0000006d45787220 */ /* 0x044fe20000410000 */
[-C--:B------:R-:W-:Y:S01]  /*2750*/  FMUL.FTZ R109, R69, R11.reuse ;  /* 0x0000000b456d7220 */ /* 0x080fe20000410000 */
[C---:B----4-:R-:W-:Y:S01]  /*2760*/  FMUL.FTZ R144, R113.reuse, R144 ;  /* 0x0000009071907220 */ /* 0x050fe20000410000 */
[----:B------:R-:W-:Y:S01]  /*2770*/  FMUL.FTZ R146, R113, R146 ;  /* 0x0000009271927220 */ /* 0x000fe20000410000 */
[----:B------:R-:W-:Y:S01]  /*2780*/  PRMT R113, R17, 0x7632, R113 ;  /* 0x0000763211717816 */ /* 0x000fe20000000071 */
[----:B------:R-:W-:Y:S01]  /*2790*/  FMUL.RZ R123, R109, 0.15915493667125701904 ;  /* 0x3e22f9836d7b7820 */ /* 0x000fe2000040c000 */
[----:B------:R-:W-:Y:S01]  /*27a0*/  FMUL.FTZ R109, R70, R11 ;  /* 0x0000000b466d7220 */ /* 0x000fe20000410000 */
[----:B------:R-:W-:Y:S01]  /*27b0*/  FMUL.FTZ R195, R110, R195 ;  /* 0x000000c36ec37220 */ /* 0x000fe20000410000 */
[----:B0-----:R-:W-:Y:S01]  /*27c0*/  FMUL.FTZ R147, R111, R116 ;  /* 0x000000746f937220 */ /* 0x001fe20000410000 */
[----:B------:R-:W-:Y:S01]  /*27d0*/  MUFU.EX2 R120, R120 ;  /* 0x0000007800787308 */ /* 0x000fe20000000800 */
[----:B------:R-:W-:Y:S01]  /*27e0*/  FMUL.RZ R115, R109, 0.15915493667125701904 ;  /* 0x3e22f9836d737820 */ /* 0x000fe2000040c000 */
[----:B------:R-:W-:Y:S01]  /*27f0*/  SHF.L.U32 R111, R17, 0x10, RZ ;  /* 0x00000010116f7819 */ /* 0x000fe200000006ff */
[C---:B------:R-:W-:Y:S01]  /*2800*/  FMUL.FTZ R17, R160.reuse, R193 ;  /* 0x000000c1a0117220 */ /* 0x040fe20000410000 */
[----:B------:R-:W-:Y:S01]  /*2810*/  SHF.L.U32 R113, R113, 0x10, RZ ;  /* 0x0000001071717819 */ /* 0x000fe200000006ff */
[-C--:B------:R-:W-:Y:S01]  /*2820*/  FMUL.FTZ R16, R160, R195.reuse ;  /* 0x000000c3a0107220 */ /* 0x080fe20000410000 */
[----:B------:R-:W-:Y:S01]  /*2830*/  SHF.L.U32 R109, R85, 0x10, RZ ;  /* 0x00000010556d7819 */ /* 0x000fe200000006ff */
[----:B------:R-:W-:Y:S01]  /*2840*/  FFMA.FTZ R116, R164, R195, R17 ;  /* 0x000000c3a4747223 */ /* 0x000fe20000010011 */
[----:B------:R-:W-:Y:S01]  /*2850*/  MUFU.EX2 R121, R121 ;  /* 0x0000007900797308 */ /* 0x000fe20000000800 */
[C---:B------:R-:W-:Y:S01]  /*2860*/  FMUL.FTZ R150, R74.reuse, R113 ;  /* 0x000000714a967220 */ /* 0x040fe20000410000 */
[----:B------:R-:W-:Y:S01]  /*2870*/  FMUL.FTZ R148, R74, R111 ;  /* 0x0000006f4a947220 */ /* 0x000fe20000410000 */
[----:B------:R-:W-:Y:S01]  /*2880*/  FFMA.FTZ R17, R164, R193, -R16 ;  /* 0x000000c1a4117223 */ /* 0x000fe20000010810 */
[----:B------:R-:W-:Y:S01]  /*2890*/  FMUL.FTZ R16, R134, R160 ;  /* 0x000000a086107220 */ /* 0x000fe20000410000 */
[----:B------:R-:W-:-:S02]  /*28a0*/  FFMA.FTZ R118, R109, R150, R116 ;  /* 0x000000966d767223 */ /* 0x000fc40000010074 */
[----:B------:R-:W-:Y:S01]  /*28b0*/  FFMA.FTZ R116, R109, R148, R17 ;  /* 0x000000946d747223 */ /* 0x000fe20000010011 */
[----:B------:R-:W0:Y:S03]  /*28c0*/  MUFU.SIN R143, R123 ;  /* 0x0000007b008f7308 */ /* 0x000e260000000400 */
[----:B------:R-:W-:-:S05]  /*28d0*/  FMUL.FTZ R17, R155, R116 ;  /* 0x000000749b117220 */ /* 0x000fca0000410000 */
[----:B------:R-:W2:Y:S08]  /*28e0*/  MUFU.COS R141, R123 ;  /* 0x0000007b008d7308 */ /* 0x000eb00000000000 */
[----:B------:R-:W3:Y:S01]  /*28f0*/  MUFU.COS R138, R115 ;  /* 0x00000073008a7308 */ /* 0x000ee20000000000 */
[----:B0-----:R-:W-:-:S07]  /*2900*/  FMUL.FTZ R143, R120, R143 ;  /* 0x0000008f788f7220 */ /* 0x001fce0000410000 */
[----:B------:R0:W4:Y:S01]  /*2910*/  MUFU.SIN R142, R115 ;  /* 0x00000073008e7308 */ /* 0x0001220000000400 */
[----:B--2---:R-:W-:Y:S01]  /*2920*/  FMUL.FTZ R141, R120, R141 ;  /* 0x0000008d788d7220 */ /* 0x004fe20000410000 */
[----:B------:R-:W-:-:S04]  /*2930*/  FMUL.FTZ R120, R155, R118 ;  /* 0x000000769b787220 */ /* 0x000fc80000410000 */
[----:B------:R-:W-:Y:S01]  /*2940*/  FFMA.FTZ R120, R153, R116, -R120 ;  /* 0x0000007499787223 */ /* 0x000fe20000010878 */
[----:B------:R-:W-:Y:S01]  /*2950*/  PRMT R116, R19, 0x7632, R116 ;  /* 0x0000763213747816 */ /* 0x000fe20000000074 */
[----:B---3--:R-:W-:Y:S01]  /*2960*/  FMUL.FTZ R138, R121, R138 ;  /* 0x0000008a798a7220 */ /* 0x008fe20000410000 */
[----:B0-----:R-:W-:Y:S02]  /*2970*/  SHF.L.U32 R115, R18, 0x10, RZ ;  /* 0x0000001012737819 */ /* 0x001fe400000006ff */
[----:B------:R-:W-:-:S03]  /*2980*/  SHF.L.U32 R116, R116, 0x10, RZ ;  /* 0x0000001074747819 */ /* 0x000fc600000006ff */
[----:B------:R-:W-:Y:S01]  /*2990*/  FMUL.FTZ R156, R76, R115 ;  /* 0x000000734c9c7220 */ /* 0x000fe20000410000 */
[----:B----4-:R-:W-:Y:S01]  /*29a0*/  FMUL.FTZ R142, R121, R142 ;  /* 0x0000008e798e7220 */ /* 0x010fe20000410000 */
[----:B------:R-:W-:Y:S01]  /*29b0*/  FFMA.FTZ R121, R153, R118, R17 ;  /* 0x0000007699797223 */ /* 0x000fe20000010011 */
[C---:B------:R-:W-:Y:S01]  /*29c0*/  FMUL.FTZ R17, R135.reuse, R160 ;  /* 0x000000a087117220 */ /* 0x040fe20000410000 */
[----:B------:R-:W-:Y:S01]  /*29d0*/  FFMA.FTZ R118, R135, R164, R16 ;  /* 0x000000a487767223 */ /* 0x000fe20000010010 */
[----:B------:R-:W-:Y:S01]  /*29e0*/  FFMA.FTZ R122, R119, R156, R120 ;  /* 0x0000009c777a7223 */ /* 0x000fe20000010078 */
[----:B------:R-:W-:Y:S01]  /*29f0*/  SHF.L.U32 R120, R19, 0x10, RZ ;  /* 0x0000001013787819 */ /* 0x000fe200000006ff */
[----:B------:R-:W-:Y:S01]  /*2a00*/  FFMA.FTZ R16, R134, R164, -R17 ;  /* 0x000000a486107223 */ /* 0x000fe20000010811 */
[----:B------:R-:W-:Y:S01]  /*2a10*/  FMUL.FTZ R18, R155, R118 ;  /* 0x000000769b127220 */ /* 0x000fe20000410000 */
[----:B------:R-:W-:Y:S01]  /*2a20*/  FMUL.FTZ R124, R157, R122 ;  /* 0x0000007a9d7c7220 */ /* 0x000fe20000410000 */
[C---:B------:R-:W-:Y:S01]  /*2a30*/  FMUL.FTZ R163, R67.reuse, R116 ;  /* 0x0000007443a37220 */ /* 0x040fe20000410000 */
[----:B------:R-:W-:Y:S01]  /*2a40*/  FMUL.FTZ R145, R67, R120 ;  /* 0x0000007843917220 */ /* 0x000fe20000410000 */
[-C--:B------:R-:W-:Y:S01]  /*2a50*/  FFMA.FTZ R18, R153, R16.reuse, -R18 ;  /* 0x0000001099127223 */ /* 0x080fe20000010812 */
[----:B------:R-:W-:-:S04]  /*2a60*/  FMUL.FTZ R16, R155, R16 ;  /* 0x000000109b107220 */ /* 0x000fc80000410000 */
[----:B------:R-:W-:Y:S01]  /*2a70*/  FFMA.FTZ R16, R153, R118, R16 ;  /* 0x0000007699107223 */ /* 0x000fe20000010010 */
[----:B------:R-:W-:-:S04]  /*2a80*/  FFMA.FTZ R118, R119, R154, R121 ;  /* 0x0000009a77767223 */ /* 0x000fc80000010079 */
[-C--:B------:R-:W-:Y:S01]  /*2a90*/  FMUL.FTZ R17, R157, R118.reuse ;  /* 0x000000769d117220 */ /* 0x080fe20000410000 */
[----:B------:R-:W-:Y:S01]  /*2aa0*/  FFMA.FTZ R19, R147, R118, R124 ;  /* 0x0000007693137223 */ /* 0x000fe2000001007c */
[----:B------:R-:W-:Y:S02]  /*2ab0*/  SHF.L.U32 R118, R169, 0x10, RZ ;  /* 0x00000010a9767819 */ /* 0x000fe400000006ff */
[----:B------:R-:W-:Y:S01]  /*2ac0*/  FFMA.FTZ R124, R147, R122, -R17 ;  /* 0x0000007a937c7223 */ /* 0x000fe20000010811 */
[----:B------:R-:W-:Y:S02]  /*2ad0*/  FMUL.FTZ R122, R157, R16 ;  /* 0x000000109d7a7220 */ /* 0x000fe40000410000 */
        /* <DEDUP_REMOVED lines=20> */
[----:B------:R-:W-:Y:S01]  /*2c20*/  FFMA.FTZ R17, R144, R17, -R123 ;  /* 0x0000001190117223 */ /* 0x000fe2000001087b */
[----:B------:R-:W-:Y:S01]  /*2c30*/  SHF.L.U32 R125, R21, 0x10, RZ ;  /* 0x00000010157d7819 */ /* 0x000fe200000006ff */
[-C--:B------:R-:W-:Y:S01]  /*2c40*/  FFMA.FTZ R128, R139, R18.reuse, R128 ;  /* 0x000000128b807223 */ /* 0x080fe20000010080 */
[----:B------:R-:W-:Y:S01]  /*2c50*/  FMUL.FTZ R18, R140, R18 ;  /* 0x000000128c127220 */ /* 0x000fe20000410000 */
[----:B------:R-:W-:Y:S01]  /*2c60*/  SHF.L.U32 R123, R83, 0x10, RZ ;  /* 0x00000010537b7819 */ /* 0x000fe200000006ff */
[C---:B------:R-:W-:Y:S01]  /*2c70*/  FMUL.FTZ R166, R72.reuse, R121 ;  /* 0x0000007948a67220 */ /* 0x040fe20000410000 */
[----:B------:R-:W-:Y:S01]  /*2c80*/  FMUL.FTZ R162, R72, R125 ;  /* 0x0000007d48a27220 */ /* 0x000fe20000410000 */
[----:B------:R-:W-:Y:S01]  /*2c90*/  FFMA.FTZ R21, R139, R20, -R18 ;  /* 0x000000148b157223 */ /* 0x000fe20000010812 */
[----:B------:R-:W-:Y:S01]  /*2ca0*/  FFMA.FTZ R16, R144, R19, R16 ;  /* 0x0000001390107223 */ /* 0x000fe20000010010 */
[C---:B------:R-:W-:Y:S01]  /*2cb0*/  FFMA.FTZ R128, R123.reuse, R166, R128 ;  /* 0x000000a67b807223 */ /* 0x040fe20000010080 */
[CC--:B------:R-:W-:Y:S01]  /*2cc0*/  FMUL.FTZ R19, R140.reuse, R17.reuse ;  /* 0x000000118c137220 */ /* 0x0c0fe20000410000 */
[----:B------:R-:W-:Y:S01]  /*2cd0*/  FFMA.FTZ R20, R123, R162, R21 ;  /* 0x000000a27b147223 */ /* 0x000fe20000010015 */
[----:B------:R-:W-:Y:S01]  /*2ce0*/  FMUL.FTZ R18, R140, R16 ;  /* 0x000000108c127220 */ /* 0x000fe20000410000 */
[----:B------:R-:W-:Y:S01]  /*2cf0*/  FMUL.FTZ R132, R143, R128 ;  /* 0x000000808f847220 */ /* 0x000fe20000410000 */
[----:B------:R-:W-:Y:S01]  /*2d00*/  FFMA.FTZ R16, R139, R16, R19 ;  /* 0x000000108b107223 */ /* 0x000fe20000010013 */
[-C--:B------:R-:W-:Y:S01]  /*2d10*/  FMUL.FTZ R19, R143, R20.reuse ;  /* 0x000000148f137220 */ /* 0x080fe20000410000 */
[----:B------:R-:W-:Y:S01]  /*2d20*/  FFMA.FTZ R18, R139, R17, -R18 ;  /* 0x000000118b127223 */ /* 0x000fe20000010812 */
[C---:B------:R-:W-:Y:S01]  /*2d30*/  FFMA.FTZ R17, R141.reuse, R20, -R132 ;  /* 0x000000148d117223 */ /* 0x040fe20000010884 */
[----:B------:R-:W-:Y:S01]  /*2d40*/  SHF.L.U32 R132, R22, 0x10, RZ ;  /* 0x0000001016847819 */ /* 0x000fe200000006ff */
[----:B------:R-:W-:Y:S01]  /*2d50*/  FFMA.FTZ R22, R141, R128, R19 ;  /* 0x000000808d167223 */ /* 0x000fe20000010013 */
[----:B------:R-:W-:Y:S01]  /*2d60*/  SHF.L.U32 R128, R15, 0x10, RZ ;  /* 0x000000100f807819 */ /* 0x000fe200000006ff */
[C---:B------:R-:W-:Y:S01]  /*2d70*/  FMUL.FTZ R19, R143.reuse, R18 ;  /* 0x000000128f137220 */ /* 0x040fe20000410000 */
[----:B------:R-:W-:Y:S01]  /*2d80*/  FMUL.FTZ R20, R143, R16 ;  /* 0x000000108f147220 */ /* 0x000fe20000410000 */
[----:B------:R-:W-:-:S02]  /*2d90*/  FMUL.FTZ R189, R69, R132 ;  /* 0x0000008445bd7220 */ /* 0x000fc40000410000 */
[C---:B------:R-:W-:Y:S01]  /*2da0*/  FFMA.FTZ R127, R128.reuse, R167, R22 ;  /* 0x000000a7807f7223 */ /* 0x040fe20000010016 */
[C---:B------:R-:W-:Y:S01]  /*2db0*/  FFMA.FTZ R19, R141.reuse, R16, R19 ;  /* 0x000000108d137223 */ /* 0x040fe20000010013 */
[----:B------:R-:W-:Y:S01]  /*2dc0*/  FFMA.FTZ R21, R128, R189, R17 ;  /* 0x000000bd80157223 */ /* 0x000fe20000010011 */
[----:B------:R-:W-:Y:S01]  /*2dd0*/  FFMA.FTZ R17, R141, R18, -R20 ;  /* 0x000000128d117223 */ /* 0x000fe20000010814 */
[C---:B------:R-:W-:Y:S01]  /*2de0*/  FMUL.FTZ R16, R142.reuse, R127 ;  /* 0x0000007f8e107220 */ /* 0x040fe20000410000 */
[----:B------:R-:W-:Y:S01]  /*2df0*/  @P1 LEA R20, R99, R90, 0x3 ;  /* 0x0000005a63141211 */ /* 0x000fe200078e18ff */
[C---:B------:R-:W-:Y:S01]  /*2e00*/  FMUL.FTZ R149, R142.reuse, R21 ;  /* 0x000000158e957220 */ /* 0x040fe20000410000 */
[----:B------:R-:W-:Y:S01]  /*2e10*/  FMUL.FTZ R18, R142, R17 ;  /* 0x000000118e127220 */ /* 0x000fe20000410000 */
[----:B------:R-:W-:Y:S01]  /*2e20*/  FFMA.FTZ R23, R138, R21, -R16 ;  /* 0x000000158a177223 */ /* 0x000fe20000010810 */
[----:B------:R-:W-:Y:S01]  /*2e30*/  FMUL.FTZ R21, R142, R19 ;  /* 0x000000138e157220 */ /* 0x000fe20000410000 */
[----:B------:R-:W-:Y:S01]  /*2e40*/  FFMA.FTZ R22, R138, R127, R149 ;  /* 0x0000007f8a167223 */ /* 0x000fe20000010095 */
[----:B------:R-:W-:Y:S01]  /*2e50*/  SHF.L.U32 R127, R168, 0x10, RZ ;  /* 0x00000010a87f7819 */ /* 0x000fe200000006ff */
[C---:B------:R-:W-:Y:S01]  /*2e60*/  FFMA.FTZ R149, R138.reuse, R19, R18 ;  /* 0x000000138a957223 */ /* 0x040fe20000010012 */
[----:B------:R-:W-:-:S02]  /*2e70*/  FFMA.FTZ R16, R138, R17, -R21 ;  /* 0x000000118a107223 */ /* 0x000fc40000010815 */
[----:B------:R-:W0:Y:S01]  /*2e80*/  @P1 LDS.64 R20, [R20+0x2d18] ;  /* 0x002d180014141984 */ /* 0x000e220000000a00 */
[C---:B------:R-:W-:Y:S01]  /*2e90*/  FFMA.FTZ R17, R127.reuse, R152, R22 ;  /* 0x000000987f117223 */ /* 0x040fe20000010016 */
        /* <DEDUP_REMOVED lines=13> */
.L_x_17251:
[----:B------:R-:W-:Y:S05]  /*2f70*/  BSYNC B0 ;  /* 0x0000000000007941 */ /* 0x000fea0003800000 */
.L_x_17250:
[----:B------:R-:W3:Y:S01]  /*2f80*/  SHFL.UP PT, R151, R17, 0x1, RZ ;  /* 0x0420000011977989 */ /* 0x000ee200000e00ff */
[----:B------:R-:W-:Y:S01]  /*2f90*/  ISETP.GE.AND P3, PT, R101, 0x1, PT ;  /* 0x000000016500780c */ /* 0x000fe20003f66270 */
[----:B------:R-:W-:Y:S01]  /*2fa0*/  BSSY B0, `(.L_x_17252) ;  /* 0x00000f9000007945 */ /* 0x000fe20003800000 */
[----:B------:R-:W-:Y:S01]  /*2fb0*/  ISETP.GE.OR P0, PT, R87, R58, P0 ;  /* 0x0000003a5700720c */ /* 0x000fe20000706670 */
[----:B------:R-:W4:Y:S01]  /*2fc0*/  SHFL.UP PT, R23, R18, 0x1, RZ ;  /* 0x0420000012177989 */ /* 0x000f2200000e00ff */
[----:B------:R-:W-:-:S03]  /*2fd0*/  SHF.L.U32 R179, R24, 0x10, RZ ;  /* 0x0000001018b37819 */ /* 0x000fc600000006ff */
[----:B-1----:R-:W1:Y:S02]  /*2fe0*/  SHFL.UP PT, R19, R16, 0x1, RZ ;  /* 0x0420000010137989 */ /* 0x002e6400000e00ff */
[----:B------:R-:W-:Y:S02]  /*2ff0*/  FMUL.FTZ R179, R8, R179 ;  /* 0x000000b308b37220 */ /* 0x000fe40000410000 */
[----:B------:R-:W0:Y:S04]  /*3000*/  SHFL.UP PT, R22, R149, 0x1, RZ ;  /* 0x0420000095167989 */ /* 0x000e2800000e00ff */
[----:B-----5:R-:W-:Y:S01]  /*3010*/  SHFL.IDX PT, R137, R137, RZ, 0x1f ;  /* 0x00001fff89897589 */ /* 0x020fe200000e0000 */
[C---:B---3--:R-:W-:Y:S01]  /*3020*/  FMUL.FTZ R171, R149.reuse, R151 ;  /* 0x0000009795ab7220 */ /* 0x048fe20000410000 */
[----:B----4-:R-:W-:-:S03]  /*3030*/  FMUL.FTZ R158, R149, R23 ;  /* 0x00000017959e7220 */ /* 0x010fc60000410000 */
[C---:B------:R-:W-:Y:S01]  /*3040*/  FFMA.FTZ R171, R16.reuse, R23, -R171 ;  /* 0x0000001710ab7223 */ /* 0x040fe200000108ab */
[C---:B-1----:R-:W-:Y:S01]  /*3050*/  FMUL.FTZ R165, R149.reuse, R19 ;  /* 0x0000001395a57220 */ /* 0x042fe20000410000 */
        /* <DEDUP_REMOVED lines=51> */
[-C--:B----4-:R-:W-:Y:S01]  /*3390*/  FFMA.FTZ R151, R16, R19.reuse, R158 ;  /* 0x0000001310977223 */ /* 0x090fe2000001009e */
[----:B------:R-:W-:Y:S01]  /*33a0*/  FMUL.FTZ R158, R22, R19 ;  /* 0x00000013169e7220 */ /* 0x000fe20000410000 */
[----:B------:R-:W-:Y:S01]  /*33b0*/  PRMT R19, R31, 0x7632, R19 ;  /* 0x000076321f137816 */ /* 0x000fe20000000013 */
[----:B------:R-:W-:Y:S01]  /*33c0*/  @P3 FADD.FTZ R17, R17, R172 ;  /* 0x000000ac11113221 */ /* 0x000fe20000010000 */
[----:B------:R-:W-:Y:S01]  /*33d0*/  SHFL.UP PT, R171, R18, 0x10, RZ ;  /* 0x0600000012ab7989 */ /* 0x000fe200000e00ff */
[----:B------:R-:W-:Y:S01]  /*33e0*/  @P3 FFMA.FTZ R16, R16, R23, -R158 ;  /* 0x0000001710103223 */ /* 0x000fe2000001089e */
[----:B------:R-:W-:Y:S01]  /*33f0*/  SHF.L.U32 R23, R19, 0x10, RZ ;  /* 0x0000001013177819 */ /* 0x000fe200000006ff */
[----:B------:R-:W-:Y:S01]  /*3400*/  FMUL.FTZ R149, R2, R149 ;  /* 0x0000009502957220 */ /* 0x000fe20000410000 */
[----:B------:R-:W-:Y:S01]  /*3410*/  FSEL R22, R22, R151, !P3 ;  /* 0x0000009716167208 */ /* 0x000fe20005800000 */
[----:B------:R-:W0:Y:S01]  /*3420*/  SHFL.UP PT, R173, R17, 0x10, RZ ;  /* 0x0600000011ad7989 */ /* 0x000e2200000e00ff */
[----:B------:R-:W-:Y:S01]  /*3430*/  SHF.L.U32 R151, R31, 0x10, RZ ;  /* 0x000000101f977819 */ /* 0x000fe200000006ff */
[----:B------:R-:W-:Y:S01]  /*3440*/  FMUL.FTZ R31, R0, R23 ;  /* 0x00000017001f7220 */ /* 0x000fe20000410000 */
[----:B------:R-:W-:Y:S01]  /*3450*/  PRMT R19, R30, 0x7632, R19 ;  /* 0x000076321e137816 */ /* 0x000fe20000000013 */
[----:B------:R-:W1:Y:S01]  /*3460*/  SHFL.UP PT, R23, R16, 0x10, RZ ;  /* 0x0600000010177989 */ /* 0x000e6200000e00ff */
[----:B------:R-:W-:Y:S01]  /*3470*/  ISETP.GE.AND P3, PT, R101, 0x10, PT ;  /* 0x000000106500780c */ /* 0x000fe20003f66270 */
[----:B------:R-:W-:Y:S01]  /*3480*/  FMUL.FTZ R151, R0, R151 ;  /* 0x0000009700977220 */ /* 0x000fe20000410000 */
[-C--:B------:R-:W-:Y:S01]  /*3490*/  FMUL.FTZ R175, R142, R31.reuse ;  /* 0x0000001f8eaf7220 */ /* 0x080fe20000410000 */
[----:B------:R-:W3:Y:S01]  /*34a0*/  SHFL.UP PT, R165, R22, 0x10, RZ ;  /* 0x0600000016a57989 */ /* 0x000ee200000e00ff */
[----:B------:R-:W-:Y:S01]  /*34b0*/  SHF.L.U32 R19, R19, 0x10, RZ ;  /* 0x0000001013137819 */ /* 0x000fe200000006ff */
[C---:B------:R-:W-:Y:S01]  /*34c0*/  FMUL.FTZ R177, R138.reuse, R31 ;  /* 0x0000001f8ab17220 */ /* 0x040fe20000410000 */
[----:B------:R-:W-:-:S03]  /*34d0*/  FFMA.FTZ R158, R138, R151, -R175 ;  /* 0x000000978a9e7223 */ /* 0x000fc600000108af */
[----:B------:R-:W-:Y:S01]  /*34e0*/  FMUL.FTZ R30, R2, R19 ;  /* 0x00000013021e7220 */ /* 0x000fe20000410000 */
[----:B------:R-:W-:Y:S01]  /*34f0*/  FFMA.FTZ R177, -R142, R151, -R177 ;  /* 0x000000978eb17223 */ /* 0x000fe200000109b1 */
[----:B------:R-:W-:-:S03]  /*3500*/  FADD.FTZ R158, R149, R158 ;  /* 0x0000009e959e7221 */ /* 0x000fc60000010000 */
[----:B------:R-:W-:Y:S01]  /*3510*/  FADD.FTZ R170, -R30, R177 ;  /* 0x000000b11eaa7221 */ /* 0x000fe20000010100 */
[----:B------:R-:W-:-:S03]  /*3520*/  FMUL.FTZ R177, R143, -R158 ;  /* 0x8000009e8fb17220 */ /* 0x000fc60000410000 */
[-C--:B------:R-:W-:Y:S01]  /*3530*/  FMUL.FTZ R172, R143, -R170.reuse ;  /* 0x800000aa8fac7220 */ /* 0x080fe20000410000 */
[C---:B------:R-:W-:Y:S01]  /*3540*/  FFMA.FTZ R174, R141.reuse, R170, R177 ;  /* 0x000000aa8dae7223 */ /* 0x040fe200000100b1 */
[C---:B0-----:R-:W-:Y:S02]  /*3550*/  FMUL.FTZ R19, R22.reuse, R173 ;  /* 0x000000ad16137220 */ /* 0x041fe40000410000 */
[----:B------:R-:W-:Y:S01]  /*3560*/  FFMA.FTZ R175, R141, R158, -R172 ;  /* 0x0000009e8daf7223 */ /* 0x000fe200000108ac */
[C---:B-1----:R-:W-:Y:S01]  /*3570*/  FMUL.FTZ R170, R22.reuse, R23 ;  /* 0x0000001716aa7220 */ /* 0x042fe20000410000 */
[-C--:B------:R-:W-:Y:S01]  /*3580*/  FMUL.FTZ R172, R22, R171.reuse ;  /* 0x000000ab16ac7220 */ /* 0x080fe20000410000 */
[----:B------:R-:W-:Y:S01]  /*3590*/  FFMA.FTZ R19, R16, R171, -R19 ;  /* 0x000000ab10137223 */ /* 0x000fe20000010813 */
[----:B------:R-:W-:Y:S01]  /*35a0*/  SHF.L.U32 R171, R28, 0x10, RZ ;  /* 0x000000101cab7819 */ /* 0x000fe200000006ff */
[-C--:B---3--:R-:W-:Y:S01]  /*35b0*/  FMUL.FTZ R158, R22, R165.reuse ;  /* 0x000000a5169e7220 */ /* 0x088fe20000410000 */
[C---:B------:R-:W-:Y:S01]  /*35c0*/  FFMA.FTZ R165, R16.reuse, R165, R170 ;  /* 0x000000a510a57223 */ /* 0x040fe200000100aa */
[----:B------:R-:W-:Y:S01]  /*35d0*/  FFMA.FTZ R172, R16, R173, R172 ;  /* 0x000000ad10ac7223 */ /* 0x000fe200000100ac */
[--C-:B------:R-:W-:Y:S01]  /*35e0*/  @P3 FADD.FTZ R18, R18, R19.reuse ;  /* 0x0000001312123221 */ /* 0x100fe20000010000 */
[----:B------:R-:W-:Y:S01]  /*35f0*/  @P3 FFMA.FTZ R16, R16, R23, -R158 ;  /* 0x0000001710103223 */ /* 0x000fe2000001089e */
[----:B------:R-:W-:Y:S01]  /*3600*/  PRMT R19, R29, 0x7632, R19 ;  /* 0x000076321d137816 */ /* 0x000fe20000000013 */
[----:B------:R-:W-:Y:S01]  /*3610*/  @P3 FADD.FTZ R17, R17, R172 ;  /* 0x000000ac11113221 */ /* 0x000fe20000010000 */
[----:B------:R-:W-:Y:S01]  /*3620*/  FSEL R23, R22, R165, !P3 ;  /* 0x000000a516177208 */ /* 0x000fe20005800000 */
[----:B------:R-:W-:Y:S01]  /*3630*/  FMUL.FTZ R171, R4, R171 ;  /* 0x000000ab04ab7220 */ /* 0x000fe20000410000 */
[----:B------:R-:W-:Y:S01]  /*3640*/  SHF.L.U32 R170, R29, 0x10, RZ ;  /* 0x000000101daa7819 */ /* 0x000fe200000006ff */
[----:B------:R-:W-:Y:S01]  /*3650*/  SHFL.UP PT, R16, R16, 0x1, RZ ;  /* 0x0420000010107989 */ /* 0x000fe200000e00ff */
[----:B------:R-:W-:-:S02]  /*3660*/  SHF.L.U32 R22, R19, 0x10, RZ ;  /* 0x0000001013167819 */ /* 0x000fc400000006ff */
[----:B------:R-:W-:Y:S01]  /*3670*/  PRMT R19, R28, 0x7632, R19 ;  /* 0x000076321c137816 */ /* 0x000fe20000000013 */
[----:B------:R-:W0:Y:S01]  /*3680*/  SHFL.UP PT, R172, R23, 0x1, RZ ;  /* 0x0420000017ac7989 */ /* 0x000e2200000e00ff */
[C---:B------:R-:W-:Y:S01]  /*3690*/  FMUL.FTZ R170, R3.reuse, R170 ;  /* 0x000000aa03aa7220 */ /* 0x040fe20000410000 */
[----:B------:R-:W-:Y:S01]  /*36a0*/  FMUL.FTZ R165, R3, R22 ;  /* 0x0000001603a57220 */ /* 0x000fe20000410000 */
[----:B------:R-:W-:Y:S01]  /*36b0*/  SHF.L.U32 R19, R19, 0x10, RZ ;  /* 0x0000001013137819 */ /* 0x000fe200000006ff */
[----:B------:R1:W3:Y:S01]  /*36c0*/  SHFL.IDX PT, R29, R136, RZ, 0x1f ;  /* 0x00001fff881d7589 */ /* 0x0002e200000e0000 */
[----:B------:R-:W-:Y:S01]  /*36d0*/  FADD.FTZ R175, R170, R175 ;  /* 0x000000afaaaf7221 */ /* 0x000fe20000010000 */
[----:B------:R-:W-:Y:S02]  /*36e0*/  FADD.FTZ R174, -R165, R174 ;  /* 0x000000aea5ae7221 */ /* 0x000fe40000010100 */
[----:B------:R-:W4:Y:S01]  /*36f0*/  SHFL.UP PT, R18, R18, 0x1, RZ ;  /* 0x0420000012127989 */ /* 0x000f2200000e00ff */
[----:B------:R-:W-:Y:S01]  /*3700*/  FMUL.FTZ R158, R4, R19 ;  /* 0x00000013049e7220 */ /* 0x000fe20000410000 */
[----:B------:R-:W-:-:S02]  /*3710*/  FMUL.FTZ R22, R140, -R174 ;  /* 0x800000ae8c167220 */ /* 0x000fc40000410000 */
[----:B------:R-:W2:Y:S01]  /*3720*/  SHFL.UP PT, R17, R17, 0x1, RZ ;  /* 0x0420000011117989 */ /* 0x000ea200000e00ff */
[-C--:B-1----:R-:W-:Y:S01]  /*3730*/  FMUL.FTZ R136, R140, -R175.reuse ;  /* 0x800000af8c887220 */ /* 0x082fe20000410000 */
[----:B------:R-:W-:-:S03]  /*3740*/  FFMA.FTZ R22, R139, R175, -R22 ;  /* 0x000000af8b167223 */ /* 0x000fc60000010816 */
[----:B------:R-:W-:-:S04]  /*3750*/  FFMA.FTZ R23, R139, R174, R136 ;  /* 0x000000ae8b177223 */ /* 0x000fc80000010088 */
[----:B------:R-:W-:Y:S01]  /*3760*/  FADD.FTZ R173, -R158, R23 ;  /* 0x000000179ead7221 */ /* 0x000fe20000010100 */
[----:B------:R-:W-:Y:S01]  /*3770*/  FADD.FTZ R23, R171, R22 ;  /* 0x00000016ab177221 */ /* 0x000fe20000010000 */
[----:B0-----:R-:W-:Y:S02]  /*3780*/  FMUL.FTZ R19, R172, R137 ;  /* 0x00000089ac137220 */ /* 0x001fe40000410000 */
[C---:B------:R-:W-:Y:S01]  /*3790*/  FMUL.FTZ R175, R146.reuse, -R173 ;  /* 0x800000ad92af7220 */ /* 0x040fe20000410000 */
[----:B------:R-:W-:Y:S01]  /*37a0*/  FMUL.FTZ R22, R146, -R23 ;  /* 0x8000001792167220 */ /* 0x000fe20000410000 */
[-C--:B---3--:R-:W-:Y:S01]  /*37b0*/  FMUL.FTZ R172, R172, R29.reuse ;  /* 0x0000001dacac7220 */ /* 0x088fe20000410000 */
[----:B------:R-:W-:Y:S01]  /*37c0*/  FFMA.FTZ R19, R16, R29, -R19 ;  /* 0x0000001d10137223 */ /* 0x000fe20000010813 */
[C---:B------:R-:W-:Y:S01]  /*37d0*/  FFMA.FTZ R28, R144.reuse, R23, -R175 ;  /* 0x00000017901c7223 */ /* 0x040fe200000108af */
[----:B------:R-:W-:Y:S01]  /*37e0*/  FFMA.FTZ R23, R144, R173, R22 ;  /* 0x000000ad90177223 */ /* 0x000fe20000010016 */
[----:B------:R-:W-:Y:S01]  /*37f0*/  FFMA.FTZ R172, R16, R137, R172 ;  /* 0x0000008910ac7223 */ /* 0x000fe200000100ac */
[----:B------:R-:W-:Y:S01]  /*3800*/  PRMT R16, R27, 0x7632, R16 ;  /* 0x000076321b107816 */ /* 0x000fe20000000010 */
[----:B----4-:R-:W-:Y:S01]  /*3810*/  @P2 FADD.FTZ R29, R18, R19 ;  /* 0x00000013121d2221 */ /* 0x010fe20000010000 */
[----:B--2---:R-:W-:Y:S01]  /*3820*/  FMUL.FTZ R19, R142, -R20 ;  /* 0x800000148e137220 */ /* 0x004fe20000410000 */
[----:B------:R-:W-:Y:S01]  /*3830*/  @P2 FADD.FTZ R137, R17, R172 ;  /* 0x000000ac11892221 */ /* 0x000fe20000010000 */
[----:B------:R-:W-:Y:S01]  /*3840*/  SHF.L.U32 R174, R16, 0x10, RZ ;  /* 0x0000001010ae7819 */ /* 0x000fe200000006ff */
[-C--:B------:R-:W-:Y:S01]  /*3850*/  FMUL.FTZ R17, R142, R21.reuse ;  /* 0x000000158e117220 */ /* 0x080fe20000410000 */
[----:B------:R-:W-:Y:S01]  /*3860*/  SHF.L.U32 R16, R27, 0x10, RZ ;  /* 0x000000101b107819 */ /* 0x000fe200000006ff */
[C---:B------:R-:W-:Y:S01]  /*3870*/  FFMA.FTZ R22, R138.reuse, -R21, R19 ;  /* 0x800000158a167223 */ /* 0x040fe20000010013 */
[----:B------:R-:W-:Y:S01]  /*3880*/  LOP3.LUT R175, R99, 0x1f, RZ, 0xc0, !PT ;  /* 0x0000001f63af7812 */ /* 0x000fe200078ec0ff */
[C---:B------:R-:W-:Y:S01]  /*3890*/  FMUL.FTZ R174, R5.reuse, R174 ;  /* 0x000000ae05ae7220 */ /* 0x040fe20000410000 */
[----:B------:R-:W-:Y:S01]  /*38a0*/  FFMA.FTZ R18, R138, R20, -R17 ;  /* 0x000000148a127223 */ /* 0x000fe20000010811 */
[----:B------:R-:W-:Y:S01]  /*38b0*/  FMUL.FTZ R173, R5, R16 ;  /* 0x0000001005ad7220 */ /* 0x000fe20000410000 */
[C---:B------:R-:W-:Y:S01]  /*38c0*/  FMUL.FTZ R16, R143.reuse, -R22 ;  /* 0x800000168f107220 */ /* 0x040fe20000410000 */
[----:B------:R-:W-:Y:S01]  /*38d0*/  FADD.FTZ R136, -R174, R23 ;  /* 0x00000017ae887221 */ /* 0x000fe20000010100 */
[-C--:B------:R-:W-:Y:S01]  /*38e0*/  FMUL.FTZ R17, R143, -R18.reuse ;  /* 0x800000128f117220 */ /* 0x080fe20000410000 */
[----:B------:R-:W-:Y:S01]  /*38f0*/  FADD.FTZ R28, R173, R28 ;  /* 0x0000001cad1c7221 */ /* 0x000fe20000010000 */
[--C-:B------:R-:W-:Y:S01]  /*3900*/  FFMA.FTZ R18, R141, R18, -R16.reuse ;  /* 0x000000128d127223 */ /* 0x100fe20000010810 */
[----:B------:R-:W-:Y:S01]  /*3910*/  FMUL.FTZ R172, R157, -R136 ;  /* 0x800000889dac7220 */ /* 0x000fe20000410000 */
[----:B------:R-:W-:Y:S01]  /*3920*/  PRMT R16, R26, 0x7632, R16 ;  /* 0x000076321a107816 */ /* 0x000fe20000000010 */
[----:B------:R-:W-:Y:S01]  /*3930*/  FFMA.FTZ R22, R141, R22, R17 ;  /* 0x000000168d167223 */ /* 0x000fe20000010011 */
[----:B------:R-:W-:Y:S01]  /*3940*/  ISETP.NE.AND P6, PT, R175, 0x1f, PT ;  /* 0x0000001faf00780c */ /* 0x000fe20003fc5270 */
[-C--:B------:R-:W-:Y:S01]  /*3950*/  FFMA.FTZ R176, R147, R28.reuse, -R172 ;  /* 0x0000001c93b07223 */ /* 0x080fe200000108ac */
[----:B------:R-:W-:Y:S01]  /*3960*/  FMUL.FTZ R172, R157, -R28 ;  /* 0x8000001c9dac7220 */ /* 0x000fe20000410000 */
[----:B------:R-:W-:Y:S01]  /*3970*/  SHF.L.U32 R17, R16, 0x10, RZ ;  /* 0x0000001010117819 */ /* 0x000fe200000006ff */
[----:B------:R-:W-:Y:S01]  /*3980*/  FMUL.FTZ R28, R140, -R22 ;  /* 0x800000168c1c7220 */ /* 0x000fe20000410000 */
[----:B------:R-:W-:Y:S01]  /*3990*/  ISETP.GT.U32.AND P2, PT, R175, 0x1d, PT ;  /* 0x0000001daf00780c */ /* 0x000fe20003f44070 */
[----:B------:R-:W-:Y:S01]  /*39a0*/  FFMA.FTZ R177, R147, R136, R172 ;  /* 0x0000008893b17223 */ /* 0x000fe200000100ac */
[C---:B------:R-:W-:Y:S01]  /*39b0*/  ISETP.GT.U32.AND P3, PT, R175.reuse, 0x1b, PT ;  /* 0x0000001baf00780c */ /* 0x040fe20003f64070 */
[----:B------:R-:W-:Y:S01]  /*39c0*/  FMUL.FTZ R172, R6, R17 ;  /* 0x0000001106ac7220 */ /* 0x000fe20000410000 */
[C---:B------:R-:W-:Y:S01]  /*39d0*/  ISETP.GT.U32.AND P4, PT, R175.reuse, 0x17, PT ;  /* 0x00000017af00780c */ /* 0x040fe20003f84070 */
[-C--:B------:R-:W-:Y:S01]  /*39e0*/  FMUL.FTZ R23, R140, -R18.reuse ;  /* 0x800000128c177220 */ /* 0x080fe20000410000 */
[----:B------:R-:W-:Y:S01]  /*39f0*/  ISETP.GT.U32.AND P5, PT, R175, 0xf, PT ;  /* 0x0000000faf00780c */ /* 0x000fe20003fa4070 */
[C---:B------:R-:W-:Y:S01]  /*3a00*/  FFMA.FTZ R19, R139.reuse, R18, -R28 ;  /* 0x000000128b137223 */ /* 0x040fe2000001081c */
[----:B------:R-:W-:Y:S01]  /*3a10*/  SHF.L.U32 R175, R26, 0x10, RZ ;  /* 0x000000101aaf7819 */ /* 0x000fe200000006ff */
[----:B------:R-:W-:Y:S01]  /*3a20*/  FADD.FTZ R28, -R172, R177 ;  /* 0x000000b1ac1c7221 */ /* 0x000fe20000010100 */
[--C-:B------:R-:W-:Y:S01]  /*3a30*/  FFMA.FTZ R27, R139, R22, R23.reuse ;  /* 0x000000168b1b7223 */ /* 0x100fe20000010017 */
[----:B------:R-:W-:Y:S01]  /*3a40*/  FMUL.FTZ R18, R146, -R19 ;  /* 0x8000001392127220 */ /* 0x000fe20000410000 */
[----:B------:R-:W-:Y:S01]  /*3a50*/  PRMT R22, R25, 0x7632, R22 ;  /* 0x0000763219167816 */ /* 0x000fe20000000016 */
[----:B------:R-:W-:Y:S01]  /*3a60*/  FMUL.FTZ R175, R6, R175 ;  /* 0x000000af06af7220 */ /* 0x000fe20000410000 */
[----:B------:R-:W-:Y:S01]  /*3a70*/  FMUL.FTZ R26, R155, -R28 ;  /* 0x8000001c9b1a7220 */ /* 0x000fe20000410000 */
[-C--:B------:R-:W-:Y:S01]  /*3a80*/  FMUL.FTZ R17, R146, -R27.reuse ;  /* 0x8000001b92117220 */ /* 0x080fe20000410000 */
[----:B------:R-:W-:Y:S01]  /*3a90*/  FFMA.FTZ R18, R144, R27, R18 ;  /* 0x0000001b90127223 */ /* 0x000fe20000010012 */
[----:B------:R-:W-:Y:S01]  /*3aa0*/  FADD.FTZ R176, R175, R176 ;  /* 0x000000b0afb07221 */ /* 0x000fe20000010000 */
[----:B------:R-:W-:Y:S01]  /*3ab0*/  PRMT R23, R24, 0x7632, R23 ;  /* 0x0000763218177816 */ /* 0x000fe20000000017 */
[----:B------:R-:W-:Y:S01]  /*3ac0*/  FFMA.FTZ R16, R144, R19, -R17 ;  /* 0x0000001390107223 */ /* 0x000fe20000010811 */
[----:B------:R-:W-:Y:S01]  /*3ad0*/  FMUL.FTZ R17, R135, R137 ;  /* 0x0000008987117220 */ /* 0x000fe20000410000 */
[-C--:B------:R-:W-:Y:S01]  /*3ae0*/  FFMA.FTZ R178, R153, R176.reuse, -R26 ;  /* 0x000000b099b27223 */ /* 0x080fe2000001081a */
[----:B------:R-:W-:Y:S01]  /*3af0*/  FMUL.FTZ R176, R155, -R176 ;  /* 0x800000b09bb07220 */ /* 0x000fe20000410000 */
[----:B------:R-:W-:Y:S01]  /*3b00*/  FMUL.FTZ R26, R157, -R18 ;  /* 0x800000129d1a7220 */ /* 0x000fe20000410000 */
[-C--:B------:R-:W-:Y:S01]  /*3b10*/  FMUL.FTZ R135, R135, R29.reuse ;  /* 0x0000001d87877220 */ /* 0x080fe20000410000 */
[----:B------:R-:W-:Y:S01]  /*3b20*/  SHF.L.U32 R24, R25, 0x10, RZ ;  /* 0x0000001019187819 */ /* 0x000fe200000006ff */
[----:B------:R-:W-:Y:S01]  /*3b30*/  FFMA.FTZ R181, R153, R28, R176 ;  /* 0x0000001c99b57223 */ /* 0x000fe200000100b0 */
[-C--:B------:R-:W-:Y:S01]  /*3b40*/  FFMA.FTZ R28, R147, R16.reuse, -R26 ;  /* 0x00000010931c7223 */ /* 0x080fe2000001081a */
[C---:B------:R-:W-:Y:S01]  /*3b50*/  FFMA.FTZ R26, R134.reuse, R29, -R17 ;  /* 0x0000001d861a7223 */ /* 0x040fe20000010811 */
[----:B------:R-:W-:Y:S01]  /*3b60*/  FFMA.FTZ R134, R134, R137, R135 ;  /* 0x0000008986867223 */ /* 0x000fe20000010087 */
[----:B------:R-:W-:Y:S01]  /*3b70*/  FMUL.FTZ R19, R157, -R16 ;  /* 0x800000109d137220 */ /* 0x000fe20000410000 */
[----:B------:R-:W-:Y:S01]  /*3b80*/  SHF.L.U32 R22, R22, 0x10, RZ ;  /* 0x0000001016167819 */ /* 0x000fe200000006ff */
[----:B------:R-:W-:Y:S01]  /*3b90*/  HFMA2.MMA R17, -RZ, RZ, 0, 0 ;  /* 0x00000000ff117435 */ /* 0x000fe200000001ff */
[----:B------:R-:W-:Y:S01]  /*3ba0*/  FADD.FTZ R195, R195, R134 ;  /* 0x00000086c3c37221 */ /* 0x000fe20000010000 */
[----:B------:R-:W-:Y:S01]  /*3bb0*/  FFMA.FTZ R136, R147, R18, R19 ;  /* 0x0000001293887223 */ /* 0x000fe20000010013 */
[C---:B------:R-:W-:Y:S01]  /*3bc0*/  FMUL.FTZ R177, R7.reuse, R24 ;  /* 0x0000001807b17220 */ /* 0x040fe20000410000 */
[----:B------:R-:W-:Y:S01]  /*3bd0*/  FMUL.FTZ R176, R7, R22 ;  /* 0x0000001607b07220 */ /* 0x000fe20000410000 */
[----:B------:R-:W-:Y:S01]  /*3be0*/  FADD.FTZ R193, R193, R26 ;  /* 0x0000001ac1c17221 */ /* 0x000fe20000010000 */
[----:B------:R-:W-:Y:S01]  /*3bf0*/  FMUL.FTZ R22, R160, R195 ;  /* 0x000000c3a0167220 */ /* 0x000fe20000410000 */
[----:B------:R-:W-:-:S02]  /*3c00*/  MOV R16, 0x3f800000 ;  /* 0x3f80000000107802 */ /* 0x000fc40000000f00 */
[----:B------:R-:W-:Y:S02]  /*3c10*/  CS2R R18, SRZ ;  /* 0x0000000000127805 */ /* 0x000fe4000001ff00 */
[----:B------:R-:W-:Y:S01]  /*3c20*/  @!P0 LEA R25, R9, R90, 0x4 ;  /* 0x0000005a09198211 */ /* 0x000fe200078e20ff */
[----:B------:R-:W-:Y:S01]  /*3c30*/  FMUL.FTZ R26, R155, -R136 ;  /* 0x800000889b1a7220 */ /* 0x000fe20000410000 */
[----:B------:R-:W-:Y:S01]  /*3c40*/  FADD.FTZ R135, R177, R178 ;  /* 0x000000b2b1877221 */ /* 0x000fe20000010000 */
[-C--:B------:R-:W-:Y:S01]  /*3c50*/  FMUL.FTZ R24, R160, R193.reuse ;  /* 0x000000c1a0187220 */ /* 0x080fe20000410000 */
[----:B------:R-:W-:Y:S01]  /*3c60*/  FFMA.FTZ R22, R164, R193, -R22 ;  /* 0x000000c1a4167223 */ /* 0x000fe20000010816 */
[-C--:B------:R-:W-:Y:S01]  /*3c70*/  FFMA.FTZ R27, R153, R28.reuse, -R26 ;  /* 0x0000001c991b7223 */ /* 0x080fe2000001081a */
[----:B------:R-:W-:Y:S01]  /*3c80*/  FADD.FTZ R181, -R176, R181 ;  /* 0x000000b5b0b57221 */ /* 0x000fe20000010100 */
[----:B------:R0:W1:Y:S01]  /*3c90*/  @!P0 LDS.128 R16, [R25+0x2e10] ;  /* 0x002e100019108984 */ /* 0x0000620000000c00 */
[C---:B------:R-:W-:Y:S01]  /*3ca0*/  FMUL.FTZ R26, R160.reuse, -R135 ;  /* 0x80000087a01a7220 */ /* 0x040fe20000410000 */
[----:B------:R-:W-:Y:S01]  /*3cb0*/  FMUL.FTZ R28, R155, -R28 ;  /* 0x8000001c9b1c7220 */ /* 0x000fe20000410000 */
[----:B------:R-:W-:Y:S01]  /*3cc0*/  FFMA.FTZ R22, R109, R148, R22 ;  /* 0x000000946d167223 */ /* 0x000fe20000010016 */
[-C--:B------:R-:W-:Y:S01]  /*3cd0*/  FMUL.FTZ R137, R160, -R181.reuse ;  /* 0x800000b5a0897220 */ /* 0x080fe20000410000 */
[C---:B------:R-:W-:Y:S01]  /*3ce0*/  FFMA.FTZ R181, R164.reuse, R181, R26 ;  /* 0x000000b5a4b57223 */ /* 0x040fe2000001001a */
[----:B------:R-:W-:Y:S01]  /*3cf0*/  FFMA.FTZ R29, R153, R136, R28 ;  /* 0x00000088991d7223 */ /* 0x000fe2000001001c */
[----:B------:R-:W-:Y:S01]  /*3d00*/  FMUL.FTZ R26, R155, R22 ;  /* 0x000000169b1a7220 */ /* 0x000fe20000410000 */
[----:B0-----:R-:W-:Y:S01]  /*3d10*/  FFMA.FTZ R25, R164, R195, R24 ;  /* 0x000000c3a4197223 */ /* 0x001fe20000010018 */
[----:B------:R-:W-:Y:S01]  /*3d20*/  SHF.L.U32 R23, R23, 0x10, RZ ;  /* 0x0000001017177819 */ /* 0x000fe200000006ff */
[----:B------:R-:W-:Y:S01]  /*3d30*/  FMUL.FTZ R24, R160, -R29 ;  /* 0x8000001da0187220 */ /* 0x000fe20000410000 */
[----:B------:R-:W-:Y:S01]  /*3d40*/  FFMA.FTZ R28, R164, R135, -R137 ;  /* 0x00000087a41c7223 */ /* 0x000fe20000010889 */
[----:B------:R-:W-:-:S02]  /*3d50*/  FFMA.FTZ R150, R109, R150, R25 ;  /* 0x000000966d967223 */ /* 0x000fc40000010019 */
[-C--:B------:R-:W-:Y:S01]  /*3d60*/  FFMA.FTZ R24, R164, R27.reuse, -R24 ;  /* 0x0000001ba4187223 */ /* 0x080fe20000010818 */
[----:B------:R-:W-:Y:S01]  /*3d70*/  FMUL.FTZ R27, R160, -R27 ;  /* 0x8000001ba01b7220 */ /* 0x000fe20000410000 */
[-C--:B------:R-:W-:Y:S01]  /*3d80*/  FMUL.FTZ R25, R155, R150.reuse ;  /* 0x000000969b197220 */ /* 0x080fe20000410000 */
[C---:B------:R-:W-:Y:S01]  /*3d90*/  FFMA.FTZ R26, R153.reuse, R150, R26 ;  /* 0x00000096991a7223 */ /* 0x040fe2000001001a */
[----:B------:R-:W-:Y:S01]  /*3da0*/  FMUL.FTZ R178, R8, R23 ;  /* 0x0000001708b27220 */ /* 0x000fe20000410000 */
[----:B------:R-:W-:Y:S01]  /*3db0*/  FFMA.FTZ R27, R164, R29, R27 ;  /* 0x0000001da41b7223 */ /* 0x000fe2000001001b */
[----:B------:R-:W-:Y:S01]  /*3dc0*/  FFMA.FTZ R25, R153, R22, -R25 ;  /* 0x0000001699197223 */ /* 0x000fe20000010819 */
[----:B------:R-:W-:Y:S01]  /*3dd0*/  FFMA.FTZ R154, R119, R154, R26 ;  /* 0x0000009a779a7223 */ /* 0x000fe2000001001a */
[----:B------:R-:W-:Y:S01]  /*3de0*/  FADD.FTZ R26, R179, R28 ;  /* 0x0000001cb31a7221 */ /* 0x000fe20000010000 */
[----:B------:R0:W2:Y:S01]  /*3df0*/  SHFL.DOWN PT, R134, R24, 0x1, 0x1f ;  /* 0x08201f0018867f89 */ /* 0x0000a200000e0000 */
[----:B------:R-:W-:Y:S01]  /*3e00*/  FFMA.FTZ R156, R119, R156, R25 ;  /* 0x0000009c779c7223 */ /* 0x000fe20000010019 */
[----:B------:R-:W-:Y:S01]  /*3e10*/  FMUL.FTZ R28, R157, R154 ;  /* 0x0000009a9d1c7220 */ /* 0x000fe20000410000 */
[----:B------:R-:W-:Y:S01]  /*3e20*/  FADD.FTZ R25, -R178, R181 ;  /* 0x000000b5b2197221 */ /* 0x000fe20000010100 */
[----:B------:R0:W3:Y:S02]  /*3e30*/  SHFL.DOWN PT, R136, R27, 0x1, 0x1f ;  /* 0x08201f001b887f89 */ /* 0x0000e400000e0000 */
[----:B------:R-:W-:-:S02]  /*3e40*/  FFMA.FTZ R23, R147, R156, -R28 ;  /* 0x0000009c93177223 */ /* 0x000fc4000001081c */
        /* <DEDUP_REMOVED lines=14> */
.L_x_17253:
[----:B------:R-:W-:Y:S05]  /*3f30*/  BSYNC B0 ;  /* 0x0000000000007941 */ /* 0x000fea0003800000 */
.L_x_17252:
        /* <DEDUP_REMOVED lines=20> */
.L_x_17255:
[----:B------:R-:W-:Y:S05]  /*4080*/  BSYNC B0 ;  /* 0x0000000000007941 */ /* 0x000fea0003800000 */
.L_x_17254:
        /* <DEDUP_REMOVED lines=20> */
.L_x_17257:
[----:B------:R-:W-:Y:S05]  /*41d0*/  BSYNC B0 ;  /* 0x0000000000007941 */ /* 0x000fea0003800000 */
.L_x_17256:
        /* <DEDUP_REMOVED lines=20> */
.L_x_17259:
[----:B------:R-:W-:Y:S05]  /*4320*/  BSYNC B0 ;  /* 0x0000000000007941 */ /* 0x000fea0003800000 */
.L_x_17258:
[----:B------:R-:W-:Y:S01]  /*4330*/  FFMA.FTZ R161, R122, R161, R29 ;  /* 0x000000a17aa17223 */ /* 0x000fe2000001001d */
[C---:B0-----:R-:W-:Y:S01]  /*4340*/  FMUL.FTZ R28, R140.reuse, R159 ;  /* 0x0000009f8c1c7220 */ /* 0x041fe20000410000 */
[----:B----4-:R0:W4:Y:S01]  /*4350*/  SHFL.DOWN PT, R148, R24, 0x10, 0x1f ;  /* 0x0a001f0018947f89 */ /* 0x01012200000e0000 */
[----:B------:R-:W-:Y:S01]  /*4360*/  BSSY B0, `(.L_x_17260) ;  /* 0x0000012000007945 */ /* 0x000fe20003800000 */
[-C--:B-1----:R-:W-:Y:S01]  /*4370*/  FMUL.FTZ R134, R140, R161.reuse ;  /* 0x000000a18c867220 */ /* 0x082fe20000410000 */
[----:B------:R-:W-:Y:S01]  /*4380*/  FFMA.FTZ R28, R139, R161, -R28 ;  /* 0x000000a18b1c7223 */ /* 0x000fe2000001081c */
[----:B------:R0:W1:Y:S04]  /*4390*/  SHFL.DOWN PT, R180, R27, 0x10, 0x1f ;  /* 0x0a001f001bb47f89 */ /* 0x00006800000e0000 */
[----:B------:R0:W0:Y:S04]  /*43a0*/  SHFL.DOWN PT, R136, R26, 0x10, 0x1f ;  /* 0x0a001f001a887f89 */ /* 0x00002800000e0000 */
[----:B------:R0:W0:Y:S01]  /*43b0*/  SHFL.DOWN PT, R182, R25, 0x10, 0x1f ;  /* 0x0a001f0019b67f89 */ /* 0x00002200000e0000 */
[----:B------:R-:W-:Y:S05]  /*43c0*/  @P5 BRA `(.L_x_17261) ;  /* 0x00000000002c5947 */ /* 0x000fea0003800000 */
[C---:B0-----:R-:W-:Y:S01]  /*43d0*/  FMUL.FTZ R135, R27.reuse, R182 ;  /* 0x000000b61b877220 */ /* 0x041fe20000410000 */
[C---:B-1----:R-:W-:Y:S01]  /*43e0*/  FMUL.FTZ R29, R27.reuse, R180 ;  /* 0x000000b41b1d7220 */ /* 0x042fe20000410000 */
[C---:B------:R-:W-:Y:S01]  /*43f0*/  FMUL.FTZ R137, R27.reuse, R136 ;  /* 0x000000881b897220 */ /* 0x040fe20000410000 */
        /* <DEDUP_REMOVED lines=8> */
.L_x_17261:
[----:B------:R-:W-:Y:S05]  /*4480*/  BSYNC B0 ;  /* 0x0000000000007941 */ /* 0x000fea0003800000 */
.L_x_17260:
[----:B----4-:R-:W-:Y:S01]  /*4490*/  SHFL.DOWN PT, R148, R27, 0x1, 0x1f ;  /* 0x08201f001b947f89 */ /* 0x010fe200000e0000 */
[----:B------:R-:W-:Y:S01]  /*44a0*/  FFMA.FTZ R134, R139, R159, R134 ;  /* 0x0000009f8b867223 */ /* 0x000fe20000010086 */
[----:B------:R-:W-:Y:S01]  /*44b0*/  FFMA.FTZ R162, R123, R162, R28 ;  /* 0x000000a27ba27223 */ /* 0x000fe2000001001c */
[----:B------:R-:W-:Y:S01]  /*44c0*/  ISETP.NE.AND P0, PT, R99, RZ, PT ;  /* 0x000000ff6300720c */ /* 0x000fe20003f05270 */
[----:B------:R-:W1:Y:S01]  /*44d0*/  SHFL.IDX PT, R137, R18, RZ, 0x1f ;  /* 0x00001fff12897589 */ /* 0x000e6200000e0000 */
[----:B------:R-:W-:Y:S01]  /*44e0*/  FFMA.FTZ R166, R123, R166, R134 ;  /* 0x000000a67ba67223 */ /* 0x000fe20000010086 */
[----:B------:R-:W-:Y:S01]  /*44f0*/  FMUL.FTZ R28, R143, R162 ;  /* 0x000000a28f1c7220 */ /* 0x000fe20000410000 */
[----:B0-----:R-:W-:Y:S01]  /*4500*/  IADD3 R182, R99, 0x80, RZ ;  /* 0x0000008063b67810 */ /* 0x001fe20007ffe0ff */
[----:B------:R-:W0:Y:S01]  /*4510*/  SHFL.IDX PT, R145, R19, RZ, 0x1f ;  /* 0x00001fff13917589 */ /* 0x000e2200000e0000 */
[-C--:B------:R-:W-:Y:S01]  /*4520*/  FMUL.FTZ R29, R143, R166.reuse ;  /* 0x000000a68f1d7220 */ /* 0x080fe20000410000 */
[----:B------:R-:W-:Y:S01]  /*4530*/  FFMA.FTZ R135, R141, R166, R28 ;  /* 0x000000a68d877223 */ /* 0x000fe2000001001c */
[----:B------:R-:W-:Y:S01]  /*4540*/  IADD3 R184, R99, 0xa0, RZ ;  /* 0x000000a063b87810 */ /* 0x000fe20007ffe0ff */
[----:B------:R-:W4:Y:S01]  /*4550*/  SHFL.DOWN PT, R181, R24, 0x1, 0x1f ;  /* 0x08201f0018b57f89 */ /* 0x000f2200000e0000 */
[----:B------:R-:W-:Y:S01]  /*4560*/  FFMA.FTZ R28, R141, R162, -R29 ;  /* 0x000000a28d1c7223 */ /* 0x000fe2000001081d */
[C---:B------:R-:W-:Y:S01]  /*4570*/  FFMA.FTZ R167, R128.reuse, R167, R135 ;  /* 0x000000a780a77223 */ /* 0x040fe20000010087 */
[C---:B------:R-:W-:Y:S01]  /*4580*/  IADD3 R186, R99.reuse, 0xc0, RZ ;  /* 0x000000c063ba7810 */ /* 0x040fe20007ffe0ff */
[----:B------:R2:W5:Y:S01]  /*4590*/  SHFL.IDX PT, R136, R27, RZ, 0x1f ;  /* 0x00001fff1b887589 */ /* 0x00056200000e0000 */
[----:B------:R-:W-:Y:S01]  /*45a0*/  FFMA.FTZ R189, R128, R189, R28 ;  /* 0x000000bd80bd7223 */ /* 0x000fe2000001001c */
[----:B------:R-:W-:Y:S01]  /*45b0*/  IADD3 R202, R99, 0xe0, RZ ;  /* 0x000000e063ca7810 */ /* 0x000fe20007ffe0ff */
[----:B------:R-:W-:Y:S01]  /*45c0*/  FMUL.FTZ R187, R73, R110 ;  /* 0x0000006e49bb7220 */ /* 0x000fe20000410000 */
[----:B------:R-:W5:Y:S01]  /*45d0*/  SHFL.DOWN PT, R185, R25, 0x1, 0x1f ;  /* 0x08201f0019b97f89 */ /* 0x000f6200000e0000 */
[C---:B------:R-:W-:Y:S01]  /*45e0*/  IADD3 R204, R99.reuse, 0x180, RZ ;  /* 0x0000018063cc7810 */ /* 0x040fe20007ffe0ff */
[----:B------:R-:W-:Y:S01]  /*45f0*/  BSSY B0, `(.L_x_17262) ;  /* 0x000013b000007945 */ /* 0x000fe20003800000 */
[C---:B------:R-:W-:Y:S01]  /*4600*/  IADD3 R206, R99.reuse, 0x1a0, RZ ;  /* 0x000001a063ce7810 */ /* 0x040fe20007ffe0ff */
[----:B------:R-:W5:Y:S01]  /*4610*/  SHFL.DOWN PT, R183, R26, 0x1, 0x1f ;  /* 0x08201f001ab77f89 */ /* 0x000f6200000e0000 */
[----:B--23--:R-:W-:Y:S01]  /*4620*/  FMUL.FTZ R27, R142, R167 ;  /* 0x000000a78e1b7220 */ /* 0x00cfe20000410000 */
[----:B------:R-:W-:-:S02]  /*4630*/  IADD3 R208, R99, 0x1c0, RZ ;  /* 0x000001c063d07810 */ /* 0x000fc40007ffe0ff */
[----:B------:R2:W3:Y:S01]  /*4640*/  SHFL.IDX PT, R134, R24, RZ, 0x1f ;  /* 0x00001fff18867589 */ /* 0x0004e200000e0000 */
[C---:B-1----:R-:W-:Y:S01]  /*4650*/  @P1 FMUL.FTZ R180, R148.reuse, R137 ;  /* 0x0000008994b41220 */ /* 0x042fe20000410000 */
[----:B------:R-:W-:Y:S01]  /*4660*/  IADD3 R210, R99, 0x1e0, RZ ;  /* 0x000001e063d27810 */ /* 0x000fe20007ffe0ff */
[----:B0-----:R-:W-:Y:S01]  /*4670*/  @P1 FMUL.FTZ R148, R148, R145 ;  /* 0x0000009194941220 */ /* 0x001fe20000410000 */
[----:B------:R0:W1:Y:S01]  /*4680*/  SHFL.IDX PT, R28, R26, RZ, 0x1f ;  /* 0x00001fff1a1c7589 */ /* 0x00006200000e0000 */
[----:B------:R-:W-:Y:S01]  /*4690*/  LEA.HI.SX32 R201, R204, R99, 0x1b ;  /* 0x00000063ccc97211 */ /* 0x000fe200078fdaff */
[----:B------:R-:W-:Y:S01]  /*46a0*/  FMUL.FTZ R204, R8, R193 ;  /* 0x000000c108cc7220 */ /* 0x000fe20000410000 */
[----:B--2---:R-:W-:Y:S01]  /*46b0*/  FFMA.FTZ R24, R138, R189, -R27 ;  /* 0x000000bd8a187223 */ /* 0x004fe2000001081b */
[C---:B----4-:R-:W-:Y:S01]  /*46c0*/  @P1 FFMA.FTZ R180, R181.reuse, R145, R180 ;  /* 0x00000091b5b41223 */ /* 0x050fe200000100b4 */
[----:B------:R2:W4:Y:S01]  /*46d0*/  SHFL.IDX PT, R27, R25, RZ, 0x1f ;  /* 0x00001fff191b7589 */ /* 0x00052200000e0000 */
[----:B------:R-:W-:Y:S01]  /*46e0*/  @P1 FFMA.FTZ R148, R181, R137, -R148 ;  /* 0x00000089b5941223 */ /* 0x000fe20000010894 */
[----:B------:R-:W-:Y:S01]  /*46f0*/  FFMA.FTZ R188, R127, R188, R24 ;  /* 0x000000bc7fbc7223 */ /* 0x000fe20000010018 */
[C---:B-----5:R-:W-:Y:S01]  /*4700*/  FMUL.FTZ R29, R136.reuse, R19 ;  /* 0x00000013881d7220 */ /* 0x060fe20000410000 */
[----:B------:R-:W-:Y:S01]  /*4710*/  FMUL.FTZ R24, R136, R18 ;  /* 0x0000001288187220 */ /* 0x000fe20000410000 */
[-C--:B------:R-:W-:Y:S01]  /*4720*/  LEA.HI.SX32 R181, R202, R99.reuse, 0x1b ;  /* 0x00000063cab57211 */ /* 0x080fe200078fdaff */
[----:B------:R-:W-:Y:S01]  /*4730*/  @P1 FADD.FTZ R145, R185, R180 ;  /* 0x000000b4b9911221 */ /* 0x000fe20000010000 */
[-C--:B------:R-:W-:Y:S01]  /*4740*/  LEA.HI.SX32 R203, R206, R99.reuse, 0x1b ;  /* 0x00000063cecb7211 */ /* 0x080fe200078fdaff */
[----:B------:R-:W-:Y:S01]  /*4750*/  FMUL.FTZ R206, R7, R22 ;  /* 0x0000001607ce7220 */ /* 0x000fe20000410000 */
[-C--:B------:R-:W-:Y:S01]  /*4760*/  LEA.HI.SX32 R205, R208, R99.reuse, 0x1b ;  /* 0x00000063d0cd7211 */ /* 0x080fe200078fdaff */
[----:B------:R-:W-:Y:S01]  /*4770*/  @P1 FADD.FTZ R137, R183, R148 ;  /* 0x00000094b7891221 */ /* 0x000fe20000010000 */
[----:B------:R-:W-:Y:S01]  /*4780*/  LEA.HI.SX32 R207, R210, R99, 0x1b ;  /* 0x00000063d2cf7211 */ /* 0x000fe200078fdaff */
[----:B------:R-:W-:Y:S01]  /*4790*/  FMUL.FTZ R208, R5, R23 ;  /* 0x0000001705d07220 */ /* 0x000fe20000410000 */
[----:B------:R-:W-:Y:S01]  /*47a0*/  IADD3 R210, -R50, UR19, RZ ;  /* 0x0000001332d27c10 */ /* 0x000fe2000fffe1ff */
[C---:B---3--:R-:W-:Y:S01]  /*47b0*/  FFMA.FTZ R29, R134.reuse, R18, -R29 ;  /* 0x00000012861d7223 */ /* 0x048fe2000001081d */
[----:B0-----:R-:W-:Y:S01]  /*47c0*/  FFMA.FTZ R26, R134, R19, R24 ;  /* 0x00000013861a7223 */ /* 0x001fe20000010018 */
[-C--:B------:R-:W-:Y:S01]  /*47d0*/  FMUL.FTZ R18, R145, -R21.reuse ;  /* 0x8000001591127220 */ /* 0x080fe20000410000 */
[C---:B------:R-:W-:Y:S01]  /*47e0*/  FMUL.FTZ R24, R137.reuse, -R21 ;  /* 0x8000001589187220 */ /* 0x040fe20000410000 */
[C---:B------:R-:W-:Y:S01]  /*47f0*/  FMUL.FTZ R19, R136.reuse, R17 ;  /* 0x0000001188137220 */ /* 0x040fe20000410000 */
[----:B------:R-:W-:Y:S01]  /*4800*/  FMUL.FTZ R136, R136, R16 ;  /* 0x0000001088887220 */ /* 0x000fe20000410000 */
[-C--:B------:R-:W-:Y:S01]  /*4810*/  FFMA.FTZ R18, R137, R20.reuse, -R18 ;  /* 0x0000001489127223 */ /* 0x080fe20000010812 */
[----:B------:R-:W-:Y:S01]  /*4820*/  FFMA.FTZ R20, R145, R20, R24 ;  /* 0x0000001491147223 */ /* 0x000fe20000010018 */
[----:B------:R-:W-:Y:S01]  /*4830*/  FFMA.FTZ R16, R134, R16, -R19 ;  /* 0x0000001086107223 */ /* 0x000fe20000010813 */
[----:B------:R-:W-:Y:S01]  /*4840*/  FMUL.FTZ R19, R142, R189 ;  /* 0x000000bd8e137220 */ /* 0x000fe20000410000 */
[----:B------:R-:W-:Y:S01]  /*4850*/  FADD.FTZ R24, R151, R18 ;  /* 0x0000001297187221 */ /* 0x000fe20000010000 */
[----:B--2---:R-:W-:Y:S01]  /*4860*/  FADD.FTZ R25, -R31, R20 ;  /* 0x000000141f197221 */ /* 0x004fe20000010100 */
[----:B------:R-:W-:Y:S01]  /*4870*/  P2R R21, PR, RZ, 0x1 ;  /* 0x00000001ff157803 */ /* 0x000fe20000000000 */
[----:B------:R-:W-:Y:S01]  /*4880*/  FFMA.FTZ R20, R138, R167, R19 ;  /* 0x000000a78a147223 */ /* 0x000fe20000010013 */
[----:B-1----:R-:W-:Y:S01]  /*4890*/  FADD.FTZ R18, R28, R29 ;  /* 0x0000001d1c127221 */ /* 0x002fe20000010000 */
[C---:B------:R-:W-:Y:S01]  /*48a0*/  FMUL.FTZ R21, R142.reuse, -R25 ;  /* 0x800000198e157220 */ /* 0x040fe20000410000 */
[----:B------:R-:W-:Y:S01]  /*48b0*/  FMUL.FTZ R142, R142, -R24 ;  /* 0x800000188e8e7220 */ /* 0x000fe20000410000 */
[----:B------:R-:W-:Y:S01]  /*48c0*/  FFMA.FTZ R20, R127, R152, R20 ;  /* 0x000000987f147223 */ /* 0x000fe20000010014 */
[----:B------:R-:W-:Y:S01]  /*48d0*/  FMUL.FTZ R31, R70, R127 ;  /* 0x0000007f461f7220 */ /* 0x000fe20000410000 */
[----:B------:R-:W-:Y:S01]  /*48e0*/  FFMA.FTZ R17, R134, R17, R136 ;  /* 0x0000001186117223 */ /* 0x000fe20000010088 */
[----:B----4-:R-:W-:Y:S01]  /*48f0*/  FADD.FTZ R19, R27, R26 ;  /* 0x0000001a1b137221 */ /* 0x010fe20000010000 */
[----:B------:R-:W-:Y:S01]  /*4900*/  @!P0 LEA R28, R9, R90, 0x4 ;  /* 0x0000005a091c8211 */ /* 0x000fe200078e20ff */
[CC--:B------:R-:W-:Y:S01]  /*4910*/  FFMA.FTZ R26, R138.reuse, R24.reuse, -R21 ;  /* 0x000000188a1a7223 */ /* 0x0c0fe20000010815 */
[----:B------:R-:W-:Y:S01]  /*4920*/  SHF.L.U32 R21, R99, 0x4, RZ ;  /* 0x0000000463157819 */ /* 0x000fe200000006ff */
[-C--:B------:R-:W-:Y:S01]  /*4930*/  FFMA.FTZ R29, R138, R25.reuse, R142 ;  /* 0x000000198a1d7223 */ /* 0x080fe2000001008e */
[C---:B------:R-:W-:Y:S01]  /*4940*/  FMUL.FTZ R136, R70.reuse, R25 ;  /* 0x0000001946887220 */ /* 0x040fe20000410000 */
[----:B------:R-:W-:Y:S01]  /*4950*/  FFMA.FTZ R27, R129, -R31, R20 ;  /* 0x8000001f811b7223 */ /* 0x000fe20000010014 */
[----:B------:R0:W-:Y:S01]  /*4960*/  @!P0 STS.128 [R28+0x2e10], R16 ;  /* 0x002e10101c008388 */ /* 0x0001e20000000c00 */
[----:B------:R-:W-:Y:S01]  /*4970*/  LEA.HI.SX32 R21, R21, R21, 0x1b ;  /* 0x0000001515157211 */ /* 0x000fe200078fdaff */
[----:B------:R-:W-:Y:S01]  /*4980*/  FMUL.FTZ R134, R70, R24 ;  /* 0x0000001846867220 */ /* 0x000fe20000410000 */
[----:B------:R-:W-:Y:S01]  /*4990*/  FADD.FTZ R26, R149, R26 ;  /* 0x0000001a951a7221 */ /* 0x000fe20000010000 */
[----:B------:R-:W-:Y:S01]  /*49a0*/  FMUL.FTZ R142, R127, R136 ;  /* 0x000000887f8e7220 */ /* 0x000fe20000410000 */
[----:B------:R-:W-:Y:S01]  /*49b0*/  LEA R21, R21, R90, 0x2 ;  /* 0x0000005a15157211 */ /* 0x000fe200078e10ff */
[----:B------:R-:W-:Y:S01]  /*49c0*/  FMUL.FTZ R138, R127, R134 ;  /* 0x000000867f8a7220 */ /* 0x000fe20000410000 */
[----:B------:R-:W-:Y:S01]  /*49d0*/  FMUL.FTZ R137, R69, R128 ;  /* 0x0000008045897220 */ /* 0x000fe20000410000 */
[----:B------:R-:W-:-:S02]  /*49e0*/  FFMA.FTZ R20, -R0, R20, -RZ ;  /* 0x0000001400147223 */ /* 0x000fc400000109ff */
[----:B------:R1:W-:Y:S01]  /*49f0*/  STS [R21+0x87c], R142 ;  /* 0x00087c8e15007388 */ /* 0x0003e20000000800 */
[-C--:B------:R-:W-:Y:S01]  /*4a00*/  FFMA.FTZ R135, R130, -R137.reuse, R167 ;  /* 0x8000008982877223 */ /* 0x080fe200000100a7 */
[----:B------:R-:W-:Y:S02]  /*4a10*/  FFMA.FTZ R137, R132, -R137, R189 ;  /* 0x8000008984897223 */ /* 0x000fe400000100bd */
[----:B------:R2:W-:Y:S01]  /*4a20*/  STS [R21+0x878], R138 ;  /* 0x0008788a15007388 */ /* 0x0005e20000000800 */
[----:B0-----:R-:W-:Y:S01]  /*4a30*/  FADD.FTZ R28, -R30, R29 ;  /* 0x0000001d1e1c7221 */ /* 0x001fe20000010100 */
[----:B------:R-:W-:Y:S01]  /*4a40*/  FFMA.FTZ R29, R131, -R31, R188 ;  /* 0x8000001f831d7223 */ /* 0x000fe200000100bc */
[----:B------:R-:W-:Y:S01]  /*4a50*/  FMUL.FTZ R30, R27, R136 ;  /* 0x000000881b1e7220 */ /* 0x000fe20000410000 */
[----:B------:R-:W-:Y:S01]  /*4a60*/  FMUL.FTZ R188, R0, R188 ;  /* 0x000000bc00bc7220 */ /* 0x000fe20000410000 */
[C---:B------:R-:W-:Y:S01]  /*4a70*/  FMUL.FTZ R16, R143.reuse, -R28 ;  /* 0x8000001c8f107220 */ /* 0x040fe20000410000 */
[----:B------:R-:W-:Y:S01]  /*4a80*/  FMUL.FTZ R143, R143, -R26 ;  /* 0x8000001a8f8f7220 */ /* 0x000fe20000410000 */
[-C--:B------:R-:W-:Y:S01]  /*4a90*/  FFMA.FTZ R30, R29, R134.reuse, R30 ;  /* 0x000000861d1e7223 */ /* 0x080fe2000001001e */
[----:B------:R-:W-:Y:S01]  /*4aa0*/  FMUL.FTZ R134, R27, R134 ;  /* 0x000000861b867220 */ /* 0x000fe20000410000 */
[-C--:B------:R-:W-:Y:S01]  /*4ab0*/  FFMA.FTZ R17, R141, R26.reuse, -R16 ;  /* 0x0000001a8d117223 */ /* 0x080fe20000010810 */
[C---:B-1----:R-:W-:Y:S01]  /*4ac0*/  FMUL.FTZ R142, R69.reuse, R26 ;  /* 0x0000001a458e7220 */ /* 0x042fe20000410000 */
[----:B------:R-:W-:Y:S01]  /*4ad0*/  FMUL.FTZ R16, R69, R28 ;  /* 0x0000001c45107220 */ /* 0x000fe20000410000 */
[----:B------:R-:W-:Y:S01]  /*4ae0*/  FFMA.FTZ R31, R29, R136, -R134 ;  /* 0x000000881d1f7223 */ /* 0x000fe20000010886 */
[----:B------:R-:W-:Y:S01]  /*4af0*/  FFMA.FTZ R136, R141, R28, R143 ;  /* 0x0000001c8d887223 */ /* 0x000fe2000001008f */
[----:B------:R-:W-:Y:S01]  /*4b00*/  FADD.FTZ R134, R170, R17 ;  /* 0x00000011aa867221 */ /* 0x000fe20000010000 */
[C---:B------:R-:W-:Y:S01]  /*4b10*/  FMUL.FTZ R143, R135.reuse, R142 ;  /* 0x0000008e878f7220 */ /* 0x040fe20000410000 */
[-C--:B------:R-:W-:Y:S01]  /*4b20*/  FMUL.FTZ R18, R135, R16.reuse ;  /* 0x0000001087127220 */ /* 0x080fe20000410000 */
[----:B------:R-:W-:Y:S01]  /*4b30*/  FADD.FTZ R136, -R165, R136 ;  /* 0x00000088a5887221 */ /* 0x000fe20000010100 */
[-C--:B------:R-:W-:Y:S01]  /*4b40*/  FMUL.FTZ R180, R128, R16.reuse ;  /* 0x0000001080b47220 */ /* 0x080fe20000410000 */
[C---:B------:R-:W-:Y:S01]  /*4b50*/  FFMA.FTZ R143, R137.reuse, R16, -R143 ;  /* 0x00000010898f7223 */ /* 0x040fe2000001088f */
[C---:B------:R-:W-:Y:S01]  /*4b60*/  FMUL.FTZ R17, R140.reuse, -R134 ;  /* 0x800000868c117220 */ /* 0x040fe20000410000 */
[----:B------:R-:W-:Y:S01]  /*4b70*/  FMUL.FTZ R16, R140, -R136 ;  /* 0x800000888c107220 */ /* 0x000fe20000410000 */
[-C--:B------:R-:W-:Y:S01]  /*4b80*/  FMUL.FTZ R170, R128, R142.reuse ;  /* 0x0000008e80aa7220 */ /* 0x080fe20000410000 */
[----:B------:R-:W-:Y:S01]  /*4b90*/  FFMA.FTZ R142, R137, R142, R18 ;  /* 0x0000008e898e7223 */ /* 0x000fe20000010012 */
[C---:B------:R-:W-:Y:S01]  /*4ba0*/  FFMA.FTZ R17, R139.reuse, R136, R17 ;  /* 0x000000888b117223 */ /* 0x040fe20000010011 */
[-C--:B------:R-:W-:Y:S01]  /*4bb0*/  FFMA.FTZ R16, R139, R134.reuse, -R16 ;  /* 0x000000868b107223 */ /* 0x080fe20000010810 */
[C---:B------:R-:W-:Y:S01]  /*4bc0*/  FMUL.FTZ R18, R72.reuse, R123 ;  /* 0x0000007b48127220 */ /* 0x040fe20000410000 */
[----:B------:R-:W-:Y:S01]  /*4bd0*/  FMUL.FTZ R148, R72, R134 ;  /* 0x0000008648947220 */ /* 0x000fe20000410000 */
[----:B------:R-:W-:Y:S01]  /*4be0*/  FADD.FTZ R141, -R158, R17 ;  /* 0x000000119e8d7221 */ /* 0x000fe20000010100 */
[----:B------:R-:W-:Y:S01]  /*4bf0*/  FADD.FTZ R140, R171, R16 ;  /* 0x00000010ab8c7221 */ /* 0x000fe20000010000 */
[----:B--2---:R-:W-:Y:S01]  /*4c00*/  FFMA.FTZ R138, R121, -R18, R166 ;  /* 0x80000012798a7223 */ /* 0x004fe200000100a6 */
[----:B------:R-:W-:Y:S01]  /*4c10*/  FMUL.FTZ R152, R72, R136 ;  /* 0x0000008848987220 */ /* 0x000fe20000410000 */
[CC--:B------:R-:W-:Y:S01]  /*4c20*/  FMUL.FTZ R17, R146.reuse, -R141.reuse ;  /* 0x8000008d92117220 */ /* 0x0c0fe20000410000 */
[----:B------:R-:W-:Y:S01]  /*4c30*/  FMUL.FTZ R146, R146, -R140 ;  /* 0x8000008c92927220 */ /* 0x000fe20000410000 */
[----:B------:R-:W-:Y:S01]  /*4c40*/  FFMA.FTZ R139, R125, -R18, R162 ;  /* 0x800000127d8b7223 */ /* 0x000fe200000100a2 */
[----:B------:R-:W-:Y:S01]  /*4c50*/  FMUL.FTZ R151, R138, R148 ;  /* 0x000000948a977220 */ /* 0x000fe20000410000 */
[C---:B------:R-:W-:Y:S01]  /*4c60*/  FFMA.FTZ R16, R144.reuse, R140, -R17 ;  /* 0x0000008c90107223 */ /* 0x040fe20000010811 */
[-C--:B------:R-:W-:Y:S01]  /*4c70*/  FFMA.FTZ R17, R144, R141.reuse, R146 ;  /* 0x0000008d90117223 */ /* 0x080fe20000010092 */
[----:B------:R-:W-:Y:S01]  /*4c80*/  FMUL.FTZ R191, R71, R141 ;  /* 0x0000008d47bf7220 */ /* 0x000fe20000410000 */
[-C--:B------:R-:W-:Y:S01]  /*4c90*/  FMUL.FTZ R18, R138, R152.reuse ;  /* 0x000000988a127220 */ /* 0x080fe20000410000 */
[----:B------:R-:W-:Y:S01]  /*4ca0*/  FADD.FTZ R145, R173, R16 ;  /* 0x00000010ad917221 */ /* 0x000fe20000010000 */
[----:B------:R-:W-:Y:S01]  /*4cb0*/  FADD.FTZ R144, -R174, R17 ;  /* 0x00000011ae907221 */ /* 0x000fe20000010100 */
[-C--:B------:R-:W-:Y:S01]  /*4cc0*/  FFMA.FTZ R151, R139, R152.reuse, -R151 ;  /* 0x000000988b977223 */ /* 0x080fe20000010897 */
[----:B------:R-:W-:Y:S01]  /*4cd0*/  FMUL.FTZ R158, R123, R152 ;  /* 0x000000987b9e7220 */ /* 0x000fe20000410000 */
[----:B------:R0:W-:Y:S01]  /*4ce0*/  STS [R21+0x870], R170 ;  /* 0x000870aa15007388 */ /* 0x0001e20000000800 */
[C---:B------:R-:W-:Y:S01]  /*4cf0*/  FMUL.FTZ R16, R157.reuse, -R144 ;  /* 0x800000909d107220 */ /* 0x040fe20000410000 */
[----:B------:R-:W-:Y:S01]  /*4d00*/  FMUL.FTZ R157, R157, -R145 ;  /* 0x800000919d9d7220 */ /* 0x000fe20000410000 */
[C---:B------:R-:W-:Y:S01]  /*4d10*/  FMUL.FTZ R152, R122.reuse, R191 ;  /* 0x000000bf7a987220 */ /* 0x040fe20000410000 */
[----:B------:R-:W-:Y:S01]  /*4d20*/  FFMA.FTZ R149, R139, R148, R18 ;  /* 0x000000948b957223 */ /* 0x000fe20000010012 */
[----:B------:R-:W-:Y:S01]  /*4d30*/  FMUL.FTZ R223, R71, R140 ;  /* 0x0000008c47df7220 */ /* 0x000fe20000410000 */
[C---:B------:R-:W-:Y:S01]  /*4d40*/  FFMA.FTZ R157, R147.reuse, R144, R157 ;  /* 0x00000090939d7223 */ /* 0x040fe2000001009d */
[----:B------:R-:W-:Y:S01]  /*4d50*/  FFMA.FTZ R16, R147, R145, -R16 ;  /* 0x0000009193107223 */ /* 0x000fe20000010810 */
[----:B------:R1:W-:Y:S01]  /*4d60*/  STS [R21+0x864], R152 ;  /* 0x0008649815007388 */ /* 0x0003e20000000800 */
[----:B------:R-:W-:Y:S01]  /*4d70*/  FMUL.FTZ R18, R122, R223 ;  /* 0x000000df7a127220 */ /* 0x000fe20000410000 */
[----:B0-----:R-:W-:Y:S01]  /*4d80*/  FMUL.FTZ R170, R123, R148 ;  /* 0x000000947baa7220 */ /* 0x001fe20000410000 */
[C---:B------:R-:W-:Y:S01]  /*4d90*/  FMUL.FTZ R148, R67.reuse, R118 ;  /* 0x0000007643947220 */ /* 0x040fe20000410000 */
[----:B------:R-:W-:Y:S01]  /*4da0*/  FMUL.FTZ R19, R67, R144 ;  /* 0x0000009043137220 */ /* 0x000fe20000410000 */
[----:B------:R-:W-:Y:S01]  /*4db0*/  FADD.FTZ R147, R175, R16 ;  /* 0x00000010af937221 */ /* 0x000fe20000010000 */
[----:B------:R-:W-:Y:S01]  /*4dc0*/  FMUL.FTZ R17, R67, R145 ;  /* 0x0000009143117220 */ /* 0x000fe20000410000 */
[-C--:B------:R-:W-:Y:S01]  /*4dd0*/  FFMA.FTZ R146, R116, -R148.reuse, R163 ;  /* 0x8000009474927223 */ /* 0x080fe200000100a3 */
[----:B------:R-:W-:Y:S01]  /*4de0*/  FFMA.FTZ R148, R120, -R148, R23 ;  /* 0x8000009478947223 */ /* 0x000fe20000010017 */
[----:B------:R0:W-:Y:S01]  /*4df0*/  STS [R21+0x860], R18 ;  /* 0x0008601215007388 */ /* 0x0001e20000000800 */
[----:B-1----:R-:W-:Y:S01]  /*4e00*/  FADD.FTZ R152, -R172, R157 ;  /* 0x0000009dac987221 */ /* 0x002fe20000010100 */
[C---:B------:R-:W-:Y:S01]  /*4e10*/  FMUL.FTZ R165, R146.reuse, R19 ;  /* 0x0000001392a57220 */ /* 0x040fe20000410000 */
[----:B------:R-:W-:Y:S01]  /*4e20*/  FMUL.FTZ R192, R146, R17 ;  /* 0x0000001192c07220 */ /* 0x000fe20000410000 */
[----:B------:R1:W-:Y:S01]  /*4e30*/  STS [R21+0x86c], R158 ;  /* 0x00086c9e15007388 */ /* 0x0003e20000000800 */
[CC--:B------:R-:W-:Y:S01]  /*4e40*/  FMUL.FTZ R16, R155.reuse, -R152.reuse ;  /* 0x800000989b107220 */ /* 0x0c0fe20000410000 */
[----:B------:R-:W-:Y:S01]  /*4e50*/  FMUL.FTZ R155, R155, -R147 ;  /* 0x800000939b9b7220 */ /* 0x000fe20000410000 */
[----:B------:R-:W-:Y:S01]  /*4e60*/  FFMA.FTZ R190, R148, R17, R165 ;  /* 0x0000001194be7223 */ /* 0x000fe200000100a5 */
[CC--:B------:R-:W-:Y:S01]  /*4e70*/  FMUL.FTZ R196, R76.reuse, R147.reuse ;  /* 0x000000934cc47220 */ /* 0x0c0fe20000410000 */
[C---:B------:R-:W-:Y:S01]  /*4e80*/  FFMA.FTZ R16, R153.reuse, R147, -R16 ;  /* 0x0000009399107223 */ /* 0x040fe20000010810 */
[----:B0-----:R-:W-:Y:S01]  /*4e90*/  FMUL.FTZ R18, R76, R119 ;  /* 0x000000774c127220 */ /* 0x001fe20000410000 */
[-C--:B------:R-:W-:Y:S01]  /*4ea0*/  FMUL.FTZ R172, R118, R19.reuse ;  /* 0x0000001376ac7220 */ /* 0x080fe20000410000 */
[----:B------:R-:W-:Y:S01]  /*4eb0*/  FFMA.FTZ R192, R148, R19, -R192 ;  /* 0x0000001394c07223 */ /* 0x000fe200000108c0 */
[-C--:B------:R-:W-:Y:S01]  /*4ec0*/  FMUL.FTZ R194, R76, R152.reuse ;  /* 0x000000984cc27220 */ /* 0x080fe20000410000 */
[----:B-1----:R-:W-:Y:S01]  /*4ed0*/  FMUL.FTZ R158, R118, R17 ;  /* 0x00000011769e7220 */ /* 0x002fe20000410000 */
[----:B------:R-:W-:Y:S01]  /*4ee0*/  FFMA.FTZ R17, R153, R152, R155 ;  /* 0x0000009899117223 */ /* 0x000fe2000001009b */
[-C--:B------:R-:W-:Y:S01]  /*4ef0*/  FFMA.FTZ R153, R117, -R18.reuse, R154 ;  /* 0x8000001275997223 */ /* 0x080fe2000001009a */
[----:B------:R-:W-:Y:S01]  /*4f00*/  FFMA.FTZ R155, R115, -R18, R156 ;  /* 0x80000012739b7223 */ /* 0x000fe2000001009c */
[----:B------:R-:W-:Y:S01]  /*4f10*/  FADD.FTZ R157, R177, R16 ;  /* 0x00000010b19d7221 */ /* 0x000fe20000010000 */
[----:B------:R0:W-:Y:S01]  /*4f20*/  STS [R21+0x858], R158 ;  /* 0x0008589e15007388 */ /* 0x0001e20000000800 */
[C---:B------:R-:W-:Y:S01]  /*4f30*/  FMUL.FTZ R19, R153.reuse, R196 ;  /* 0x000000c499137220 */ /* 0x040fe20000410000 */
[----:B------:R-:W-:Y:S01]  /*4f40*/  FMUL.FTZ R16, R153, R194 ;  /* 0x000000c299107220 */ /* 0x000fe20000410000 */
[----:B------:R-:W-:Y:S01]  /*4f50*/  FMUL.FTZ R18, R74, R109 ;  /* 0x0000006d4a127220 */ /* 0x000fe20000410000 */
[----:B------:R1:W-:Y:S01]  /*4f60*/  STS [R21+0x85c], R172 ;  /* 0x00085cac15007388 */ /* 0x0003e20000000800 */
[-C--:B------:R-:W-:Y:S01]  /*4f70*/  LEA.HI.SX32 R175, R182, R99.reuse, 0x1b ;  /* 0x00000063b6af7211 */ /* 0x080fe200078fdaff */
[----:B------:R-:W-:Y:S01]  /*4f80*/  FMUL.FTZ R156, R6, R156 ;  /* 0x0000009c069c7220 */ /* 0x000fe20000410000 */
[----:B------:R-:W-:Y:S01]  /*4f90*/  LEA.HI.SX32 R177, R184, R99, 0x1b ;  /* 0x00000063b8b17211 */ /* 0x000fe200078fdaff */
[----:B------:R2:W-:Y:S01]  /*4fa0*/  STS [R21+0x868], R170 ;  /* 0x000868aa15007388 */ /* 0x0005e20000000800 */
[-C--:B------:R-:W-:Y:S01]  /*4fb0*/  LEA R182, R201, R90.reuse, 0x2 ;  /* 0x0000005ac9b67211 */ /* 0x080fe200078e10ff */
[----:B0-----:R-:W-:Y:S01]  /*4fc0*/  FADD.FTZ R158, -R176, R17 ;  /* 0x00000011b09e7221 */ /* 0x001fe20000010100 */
[----:B------:R-:W-:Y:S01]  /*4fd0*/  IADD3 R176, R99, 0x20, RZ ;  /* 0x0000002063b07810 */ /* 0x000fe20007ffe0ff */
[----:B------:R-:W-:Y:S01]  /*4fe0*/  STS [R21+0x874], R180 ;  /* 0x000874b415007388 */ /* 0x000fe20000000800 */
[----:B------:R-:W-:Y:S01]  /*4ff0*/  LEA R184, R205, R90, 0x2 ;  /* 0x0000005acdb87211 */ /* 0x000fe200078e10ff */
[-C--:B-1----:R-:W-:Y:S01]  /*5000*/  FMUL.FTZ R172, R119, R194.reuse ;  /* 0x000000c277ac7220 */ /* 0x082fe20000410000 */
[----:B------:R-:W-:Y:S01]  /*5010*/  FFMA.FTZ R194, R155, R194, -R19 ;  /* 0x000000c29bc27223 */ /* 0x000fe20000010813 */
[C---:B------:R-:W-:Y:S01]  /*5020*/  FMUL.FTZ R17, R160.reuse, -R158 ;  /* 0x8000009ea0117220 */ /* 0x040fe20000410000 */
[-C--:B------:R-:W-:Y:S01]  /*5030*/  FMUL.FTZ R19, R160, -R157.reuse ;  /* 0x8000009da0137220 */ /* 0x080fe20000410000 */
[-C--:B--2---:R-:W-:Y:S01]  /*5040*/  FMUL.FTZ R170, R119, R196.reuse ;  /* 0x000000c477aa7220 */ /* 0x084fe20000410000 */
[----:B------:R-:W-:Y:S01]  /*5050*/  FFMA.FTZ R196, R155, R196, R16 ;  /* 0x000000c49bc47223 */ /* 0x000fe20000010010 */
[CC--:B------:R-:W-:Y:S01]  /*5060*/  FFMA.FTZ R16, R164.reuse, R157.reuse, -R17 ;  /* 0x0000009da4107223 */ /* 0x0c0fe20000010811 */
[-C--:B------:R-:W-:Y:S01]  /*5070*/  FFMA.FTZ R19, R164, R158.reuse, R19 ;  /* 0x0000009ea4137223 */ /* 0x080fe20000010013 */
[C---:B------:R-:W-:Y:S01]  /*5080*/  FMUL.FTZ R171, R74.reuse, R158 ;  /* 0x0000009e4aab7220 */ /* 0x040fe20000410000 */
[----:B------:R0:W-:Y:S01]  /*5090*/  STS [R21+0x850], R170 ;  /* 0x000850aa15007388 */ /* 0x0001e20000000800 */
[----:B------:R-:W-:Y:S01]  /*50a0*/  FADD.FTZ R165, R179, R16 ;  /* 0x00000010b3a57221 */ /* 0x000fe20000010000 */
[----:B------:R-:W-:Y:S01]  /*50b0*/  FMUL.FTZ R17, R74, R157 ;  /* 0x0000009d4a117220 */ /* 0x000fe20000410000 */
[-C--:B------:R-:W-:Y:S01]  /*50c0*/  FFMA.FTZ R160, R113, -R18.reuse, R150 ;  /* 0x8000001271a07223 */ /* 0x080fe20000010096 */
[----:B------:R1:W-:Y:S01]  /*50d0*/  STS [R21+0x854], R172 ;  /* 0x000854ac15007388 */ /* 0x0003e20000000800 */
[----:B------:R-:W-:Y:S01]  /*50e0*/  FMUL.FTZ R227, R73, R165 ;  /* 0x000000a549e37220 */ /* 0x000fe20000410000 */
[----:B------:R-:W-:Y:S01]  /*50f0*/  FFMA.FTZ R164, R111, -R18, R22 ;  /* 0x800000126fa47223 */ /* 0x000fe20000010016 */
[-C--:B------:R-:W-:Y:S01]  /*5100*/  FMUL.FTZ R174, R109, R171.reuse ;  /* 0x000000ab6dae7220 */ /* 0x080fe20000410000 */
[----:B------:R-:W-:Y:S01]  /*5110*/  FMUL.FTZ R173, R160, R171 ;  /* 0x000000aba0ad7220 */ /* 0x000fe20000410000 */
[----:B------:R-:W-:Y:S01]  /*5120*/  FMUL.FTZ R16, R110, R227 ;  /* 0x000000e36e107220 */ /* 0x000fe20000410000 */
[----:B0-----:R-:W-:Y:S01]  /*5130*/  FADD.FTZ R170, -R178, R19 ;  /* 0x00000013b2aa7221 */ /* 0x001fe20000010100 */
[-C--:B------:R-:W-:Y:S01]  /*5140*/  FMUL.FTZ R19, R160, R17.reuse ;  /* 0x00000011a0137220 */ /* 0x080fe20000410000 */
[----:B------:R0:W-:Y:S01]  /*5150*/  STS [R21+0x84c], R174 ;  /* 0x00084cae15007388 */ /* 0x0001e20000000800 */
[----:B------:R-:W-:Y:S01]  /*5160*/  IADD3 R178, R99, 0x40, RZ ;  /* 0x0000004063b27810 */ /* 0x000fe20007ffe0ff */
[----:B------:R-:W-:Y:S01]  /*5170*/  FMUL.FTZ R225, R73, R170 ;  /* 0x000000aa49e17220 */ /* 0x000fe20000410000 */
[----:B-1----:R-:W-:Y:S01]  /*5180*/  FMUL.FTZ R172, R109, R17 ;  /* 0x000000116dac7220 */ /* 0x002fe20000410000 */
[----:B------:R1:W-:Y:S01]  /*5190*/  STS [R21+0x840], R16 ;  /* 0x0008401015007388 */ /* 0x0003e20000000800 */
[C---:B------:R-:W-:Y:S01]  /*51a0*/  IADD3 R180, R99.reuse, 0x60, RZ ;  /* 0x0000006063b47810 */ /* 0x040fe20007ffe0ff */
[----:B------:R-:W-:Y:S01]  /*51b0*/  FMUL.FTZ R18, R110, R225 ;  /* 0x000000e16e127220 */ /* 0x000fe20000410000 */
[----:B------:R-:W-:Y:S01]  /*51c0*/  LEA.HI.SX32 R179, R186, R99, 0x1b ;  /* 0x00000063bab37211 */ /* 0x000fe200078fdaff */
[----:B------:R2:W-:Y:S01]  /*51d0*/  STS [R21+0x848], R172 ;  /* 0x000848ac15007388 */ /* 0x0005e20000000800 */
[C---:B------:R-:W-:Y:S01]  /*51e0*/  FFMA.FTZ R198, R164.reuse, R17, R173 ;  /* 0x00000011a4c67223 */ /* 0x040fe200000100ad */
[C---:B0-----:R-:W-:Y:S01]  /*51f0*/  IADD3 R174, R99.reuse, 0x120, RZ ;  /* 0x0000012063ae7810 */ /* 0x041fe20007ffe0ff */
[----:B------:R-:W-:Y:S01]  /*5200*/  FFMA.FTZ R200, R164, R171, -R19 ;  /* 0x000000aba4c87223 */ /* 0x000fe20000010813 */
[----:B------:R0:W-:Y:S01]  /*5210*/  STS [R21+0x844], R18 ;  /* 0x0008441215007388 */ /* 0x0001e20000000800 */
[C---:B------:R-:W-:Y:S01]  /*5220*/  LEA.HI.SX32 R17, R99.reuse, R99, 0x1b ;  /* 0x0000006363117211 */ /* 0x040fe200078fdaff */
[----:B------:R-:W-:Y:S01]  /*5230*/  FFMA.FTZ R186, R114, -R187, R193 ;  /* 0x800000bb72ba7223 */ /* 0x000fe200000100c1 */
[C---:B-1----:R-:W-:Y:S01]  /*5240*/  IADD3 R16, R99.reuse, 0x140, RZ ;  /* 0x0000014063107810 */ /* 0x042fe20007ffe0ff */
[----:B------:R-:W-:Y:S01]  /*5250*/  BAR.SYNC.DEFER_BLOCKING 0x0 ;  /* 0x0000000000007b1d */ /* 0x000fe20000010000 */
[----:B------:R-:W-:Y:S01]  /*5260*/  LEA.HI.SX32 R185, R174, R99, 0x1b ;  /* 0x00000063aeb97211 */ /* 0x000fe200078fdaff */
[----:B------:R-:W-:Y:S01]  /*5270*/  FFMA.FTZ R187, R112, -R187, R195 ;  /* 0x800000bb70bb7223 */ /* 0x000fe200000100c3 */
[----:B--2---:R-:W-:Y:S01]  /*5280*/  IADD3 R172, R99, 0x100, RZ ;  /* 0x0000010063ac7810 */ /* 0x004fe20007ffe0ff */
[----:B------:R-:W-:Y:S01]  /*5290*/  FFMA.FTZ R22, -R6, R154, -RZ ;  /* 0x0000009a06167223 */ /* 0x000fe200000109ff */
[-C--:B------:R-:W-:Y:S01]  /*52a0*/  LEA.HI.SX32 R171, R176, R99.reuse, 0x1b ;  /* 0x00000063b0ab7211 */ /* 0x080fe200078fdaff */
[----:B------:R-:W-:Y:S01]  /*52b0*/  FMUL.FTZ R162, R3, R162 ;  /* 0x000000a203a27220 */ /* 0x000fe20000410000 */
[----:B0-----:R-:W-:Y:S01]  /*52c0*/  IADD3 R18, R99, 0x160, RZ ;  /* 0x0000016063127810 */ /* 0x001fe20007ffe0ff */
[----:B------:R-:W-:Y:S01]  /*52d0*/  FFMA.FTZ R166, -R3, R166, -RZ ;  /* 0x000000a603a67223 */ /* 0x000fe200000109ff */
[----:B------:R-:W-:-:S02]  /*52e0*/  LEA.HI.SX32 R183, R172, R99, 0x1b ;  /* 0x00000063acb77211 */ /* 0x000fc400078fdaff */
[-C--:B------:R-:W-:Y:S02]  /*52f0*/  LEA.HI.SX32 R19, R178, R99.reuse, 0x1b ;  /* 0x00000063b2137211 */ /* 0x080fe400078fdaff */
[-C--:B------:R-:W-:Y:S02]  /*5300*/  LEA.HI.SX32 R173, R180, R99.reuse, 0x1b ;  /* 0x00000063b4ad7211 */ /* 0x080fe400078fdaff */
[----:B------:R-:W-:Y:S01]  /*5310*/  LEA.HI.SX32 R197, R16, R99, 0x1b ;  /* 0x0000006310c57211 */ /* 0x000fe200078fdaff */
[----:B------:R-:W-:Y:S01]  /*5320*/  FFMA.FTZ R16, -R8, R195, -RZ ;  /* 0x000000c308107223 */ /* 0x000fe200000109ff */
[----:B------:R-:W-:Y:S01]  /*5330*/  LEA.HI.SX32 R199, R18, R99, 0x1b ;  /* 0x0000006312c77211 */ /* 0x000fe200078fdaff */
[----:B------:R-:W-:Y:S01]  /*5340*/  FFMA.FTZ R18, -R7, R150, -RZ ;  /* 0x0000009607127223 */ /* 0x000fe200000109ff */
[----:B------:R-:W-:Y:S01]  /*5350*/  LEA R174, R175, R90, 0x2 ;  /* 0x0000005aafae7211 */ /* 0x000fe200078e10ff */
[----:B------:R-:W-:Y:S01]  /*5360*/  FMUL.FTZ R150, R71, R122 ;  /* 0x0000007a47967220 */ /* 0x000fe20000410000 */
[----:B------:R-:W-:-:S02]  /*5370*/  LEA R175, R177, R90, 0x2 ;  /* 0x0000005ab1af7211 */ /* 0x000fc400078e10ff */
[-C--:B------:R-:W-:Y:S01]  /*5380*/  LEA R176, R179, R90.reuse, 0x2 ;  /* 0x0000005ab3b07211 */ /* 0x080fe200078e10ff */
[----:B------:R-:W0:Y:S01]  /*5390*/  LDS R215, [R182+0xe40] ;  /* 0x000e4000b6d77984 */ /* 0x000e220000000800 */
[----:B------:R-:W-:Y:S01]  /*53a0*/  LEA R177, R181, R90, 0x2 ;  /* 0x0000005ab5b17211 */ /* 0x000fe200078e10ff */
[----:B------:R-:W-:Y:S01]  /*53b0*/  FFMA.FTZ R154, R126, -R150, R161 ;  /* 0x800000967e9a7223 */ /* 0x000fe200000100a1 */
[-C--:B------:R-:W-:Y:S01]  /*53c0*/  LEA R178, R183, R90.reuse, 0x2 ;  /* 0x0000005ab7b27211 */ /* 0x080fe200078e10ff */
[----:B------:R-:W1:Y:S01]  /*53d0*/  LDS R201, [R175+0xac0] ;  /* 0x000ac000afc97984 */ /* 0x000e620000000800 */
[----:B------:R-:W-:Y:S01]  /*53e0*/  LEA R179, R185, R90, 0x2 ;  /* 0x0000005ab9b37211 */ /* 0x000fe200078e10ff */
[----:B------:R-:W-:Y:S01]  /*53f0*/  FFMA.FTZ R150, R124, -R150, R159 ;  /* 0x800000967c967223 */ /* 0x000fe2000001009f */
[-C--:B------:R-:W-:Y:S01]  /*5400*/  LEA R202, R17, R90.reuse, 0x2 ;  /* 0x0000005a11ca7211 */ /* 0x080fe200078e10ff */
[----:B------:R-:W2:Y:S01]  /*5410*/  LDS R205, [R177+0xbc0] ;  /* 0x000bc000b1cd7984 */ /* 0x000ea20000000800 */
[----:B------:R-:W-:-:S02]  /*5420*/  LEA R171, R171, R90, 0x2 ;  /* 0x0000005aabab7211 */ /* 0x000fc400078e10ff */
[-C--:B------:R-:W-:Y:S01]  /*5430*/  LEA R172, R19, R90.reuse, 0x2 ;  /* 0x0000005a13ac7211 */ /* 0x080fe200078e10ff */
[----:B------:R-:W3:Y:S01]  /*5440*/  LDS R229, [R202+0x840] ;  /* 0x00084000cae57984 */ /* 0x000ee20000000800 */
[-C--:B------:R-:W-:Y:S02]  /*5450*/  LEA R173, R173, R90.reuse, 0x2 ;  /* 0x0000005aadad7211 */ /* 0x080fe400078e10ff */
[-C--:B------:R-:W-:Y:S01]  /*5460*/  LEA R180, R197, R90.reuse, 0x2 ;  /* 0x0000005ac5b47211 */ /* 0x080fe200078e10ff */
[----:B------:R-:W4:Y:S01]  /*5470*/  LDS R193, [R171+0x8c0] ;  /* 0x0008c000abc17984 */ /* 0x000f220000000800 */
        /* <DEDUP_REMOVED lines=20> */
[C---:B-1----:R-:W-:Y:S02]  /*55c0*/  FFMA.FTZ R204, -R4.reuse, R159, -RZ ;  /* 0x0000009f04cc7223 */ /* 0x042fe400000109ff */
[----:B------:R1:W-:Y:S01]  /*55d0*/  STS [R21+0x108c], R18 ;  /* 0x00108c1215007388 */ /* 0x0003e20000000800 */
[----:B------:R-:W-:Y:S01]  /*55e0*/  FMUL.FTZ R159, R187, R225 ;  /* 0x000000e1bb9f7220 */ /* 0x000fe20000410000 */
[----:B--2---:R-:W-:Y:S02]  /*55f0*/  FFMA.FTZ R16, -R5, R163, -RZ ;  /* 0x000000a305107223 */ /* 0x004fe400000109ff */
[----:B------:R2:W-:Y:S01]  /*5600*/  STS [R21+0x1094], R22 ;  /* 0x0010941615007388 */ /* 0x0005e20000000800 */
[----:B-----5:R-:W-:-:S03]  /*5610*/  FMUL.FTZ R206, R4, R161 ;  /* 0x000000a104ce7220 */ /* 0x020fc60000410000 */
        /* <DEDUP_REMOVED lines=14> */
[C---:B-1----:R-:W-:Y:S01]  /*5700*/  IMAD R18, R105.reuse, R46, RZ ;  /* 0x0000002e69127224 */ /* 0x042fe200078e02ff */
[----:B------:R-:W0:Y:S01]  /*5710*/  LDS R161, [R202+0x1080] ;  /* 0x00108000caa17984 */ /* 0x000e220000000800 */
[-C--:B------:R-:W-:Y:S01]  /*5720*/  IMAD R20, R105, R38.reuse, RZ ;  /* 0x0000002669147224 */ /* 0x080fe200078e02ff */
[----:B------:R-:W-:Y:S01]  /*5730*/  LEA R22, R87, 0xfffffe00, 0x9 ;  /* 0xfffffe0057167811 */ /* 0x000fe200078e48ff */
[C---:B------:R-:W-:Y:S02]  /*5740*/  IMAD R21, R102.reuse, R47, R18 ;  /* 0x0000002f66157224 */ /* 0x040fe400078e0212 */
[----:B------:R-:W-:-:S04]  /*5750*/  IMAD.WIDE.U32 R18, R102, R38, RZ ;  /* 0x0000002666127225 */ /* 0x000fc800078e00ff */
[C---:B------:R-:W-:Y:S01]  /*5760*/  IMAD R23, R102.reuse, R39, R20 ;  /* 0x0000002766177224 */ /* 0x040fe200078e0214 */
[----:B------:R-:W-:Y:S01]  /*5770*/  SHF.R.U32.HI R20, RZ, 0x1, R49 ;  /* 0x00000001ff147819 */ /* 0x000fe20000011631 */
[----:B------:R-:W-:-:S03]  /*5780*/  IMAD.WIDE.U32 R16, R102, R46, RZ ;  /* 0x0000002e66107225 */ /* 0x000fc600078e00ff */
[----:B------:R-:W-:Y:S01]  /*5790*/  IADD3 R19, R19, R23, RZ ;  /* 0x0000001713137210 */ /* 0x000fe20007ffe0ff */
[----:B------:R-:W-:Y:S01]  /*57a0*/  IMAD R20, R20, UR16, RZ ;  /* 0x0000001014147c24 */ /* 0x000fe2000f8e02ff */
[----:B------:R-:W-:Y:S01]  /*57b0*/  IADD3 R17, R17, R21, RZ ;  /* 0x0000001511117210 */ /* 0x000fe20007ffe0ff */
[C---:B------:R-:W-:Y:S01]  /*57c0*/  IMAD R162, R133.reuse, UR22, RZ ;  /* 0x0000001685a27c24 */ /* 0x040fe2000f8e02ff */
[----:B------:R-:W-:Y:S01]  /*57d0*/  SHF.R.U64 R23, R48, 0x1, R49 ;  /* 0x0000000130177819 */ /* 0x000fe20000001231 */
[----:B------:R-:W-:Y:S01]  /*57e0*/  IMAD R188, R133, UR26, RZ ;  /* 0x0000001a85bc7c24 */ /* 0x000fe2000f8e02ff */
[----:B------:R-:W-:Y:S01]  /*57f0*/  SHF.R.U32.HI R21, RZ, 0x1, R41 ;  /* 0x00000001ff157819 */ /* 0x000fe20000011629 */
[----:B------:R-:W-:Y:S02]  /*5800*/  IMAD R167, R9, UR23, R162 ;  /* 0x0000001709a77c24 */ /* 0x000fe4000f8e02a2 */
[C---:B------:R-:W-:Y:S01]  /*5810*/  IMAD R163, R23.reuse, UR17, R20 ;  /* 0x0000001117a37c24 */ /* 0x040fe2000f8e0214 */
[----:B------:R-:W-:Y:S01]  /*5820*/  IADD3 R20, P0, R22, R99, RZ ;  /* 0x0000006316147210 */ /* 0x000fe20007f1e0ff */
[----:B------:R-:W-:Y:S01]  /*5830*/  IMAD.WIDE.U32 R16, R23, UR16, R16 ;  /* 0x0000001017107c25 */ /* 0x000fe2000f8e0010 */
[----:B------:R-:W-:-:S03]  /*5840*/  SHF.R.U64 R23, R40, 0x1, R41 ;  /* 0x0000000128177819 */ /* 0x000fc60000001229 */
[----:B------:R-:W-:Y:S01]  /*5850*/  IMAD R166, R21, UR16, RZ ;  /* 0x0000001015a67c24 */ /* 0x000fe2000f8e02ff */
[----:B------:R-:W-:Y:S01]  /*5860*/  LEA.HI.X.SX32 R21, R22, RZ, 0x1, P0 ;  /* 0x000000ff16157211 */ /* 0x000fe200000f0eff */
[----:B------:R-:W-:Y:S01]  /*5870*/  IMAD R189, R9, UR27, R188 ;  /* 0x0000001b09bd7c24 */ /* 0x000fe2000f8e02bc */
[----:B------:R-:W-:Y:S01]  /*5880*/  IADD3 R162, R17, R163, RZ ;  /* 0x000000a311a27210 */ /* 0x000fe20007ffe0ff */
[C---:B------:R-:W-:Y:S01]  /*5890*/  IMAD R133, R23.reuse, UR17, R166 ;  /* 0x0000001117857c24 */ /* 0x040fe2000f8e02a6 */
[----:B------:R-:W-:Y:S01]  /*58a0*/  LEA R163, P0, R16, R44, 0x3 ;  /* 0x0000002c10a37211 */ /* 0x000fe200078018ff */
[----:B------:R-:W-:-:S03]  /*58b0*/  IMAD.WIDE.U32 R22, R23, UR16, R18 ;  /* 0x0000001017167c25 */ /* 0x000fc6000f8e0012 */
[----:B------:R-:W-:Y:S01]  /*58c0*/  LEA.HI.X R162, R16, R45, R162, 0x3, P0 ;  /* 0x0000002d10a27211 */ /* 0x000fe200000f1ca2 */
[--C-:B------:R-:W-:Y:S01]  /*58d0*/  IMAD.WIDE.U32 R18, R9, UR22, R20.reuse ;  /* 0x0000001609127c25 */ /* 0x100fe2000f8e0014 */
[----:B------:R-:W-:Y:S02]  /*58e0*/  IADD3 R133, R23, R133, RZ ;  /* 0x0000008517857210 */ /* 0x000fe40007ffe0ff */
[C---:B------:R-:W-:Y:S01]  /*58f0*/  LEA R23, P1, R22.reuse, R36, 0x3 ;  /* 0x0000002416177211 */ /* 0x040fe200078218ff */
[----:B------:R-:W-:Y:S01]  /*5900*/  IMAD.WIDE.U32 R20, R9, UR26, R20 ;  /* 0x0000001a09147c25 */ /* 0x000fe2000f8e0014 */
[----:B------:R-:W-:Y:S02]  /*5910*/  IADD3 R17, R19, R167, RZ ;  /* 0x000000a713117210 */ /* 0x000fe40007ffe0ff */
[----:B------:R-:W-:Y:S02]  /*5920*/  LEA.HI.X R133, R22, R37, R133, 0x3, P1 ;  /* 0x0000002516857211 */ /* 0x000fe400008f1c85 */
[----:B------:R-:W-:-:S02]  /*5930*/  LEA R16, P0, R18, R163, 0x2 ;  /* 0x000000a312107211 */ /* 0x000fc400078010ff */
[----:B------:R-:W-:Y:S02]  /*5940*/  IADD3 R19, R21, R189, RZ ;  /* 0x000000bd15137210 */ /* 0x000fe40007ffe0ff */
[----:B------:R-:W-:Y:S02]  /*5950*/  LEA R22, P1, R20, R23, 0x2 ;  /* 0x0000001714167211 */ /* 0x000fe400078210ff */
[----:B------:R-:W-:Y:S02]  /*5960*/  LEA.HI.X R17, R18, R162, R17, 0x2, P0 ;  /* 0x000000a212117211 */ /* 0x000fe400000f1411 */
[----:B------:R-:W-:-:S03]  /*5970*/  LEA.HI.X R23, R20, R133, R19, 0x2, P1 ;  /* 0x0000008514177211 */ /* 0x000fc600008f1413 */
[----:B------:R2:W-:Y:S04]  /*5980*/  REDG.E.ADD.F32.FTZ.RN.STRONG.GPU desc[UR14][R16.64], R229 ;  /* 0x000000e5100079a6 */ /* 0x0005e8000c10f38e */
[----:B0-----:R2:W-:Y:S02]  /*5990*/  REDG.E.ADD.F32.FTZ.RN.STRONG.GPU desc[UR14][R22.64], R161 ;  /* 0x000000a1160079a6 */ /* 0x0015e4000c10f38e */
.L_x_17263:
[----:B------:R-:W-:Y:S05]  /*59a0*/  BSYNC B0 ;  /* 0x0000000000007941 */ /* 0x000fea0003800000 */
.L_x_17262:
[-C--:B-12---:R-:W-:Y:S01]  /*59b0*/  FMUL.FTZ R16, R187, R227.reuse ;  /* 0x000000e3bb107220 */ /* 0x086fe20000410000 */
[----:B------:R-:W-:Y:S01]  /*59c0*/  USHF.R.U32.HI UR10, URZ, 0x1, UR21 ;  /* 0x000000013f0a7899 */ /* 0x000fe20008011615 */
[C---:B------:R-:W-:Y:S01]  /*59d0*/  FFMA.FTZ R159, R186.reuse, R227, R159 ;  /* 0x000000e3ba9f7223 */ /* 0x040fe2000001009f */
[----:B------:R-:W-:Y:S01]  /*59e0*/  USHF.R.U32.HI UR18, URZ, 0x1, UR25 ;  /* 0x000000013f127899 */ /* 0x000fe20008011619 */
[----:B------:R-:W-:Y:S01]  /*59f0*/  FFMA.FTZ R16, R186, R225, -R16 ;  /* 0x000000e1ba107223 */ /* 0x000fe20000010810 */
[----:B------:R-:W-:Y:S01]  /*5a00*/  USHF.R.U64 UR7, UR20, 0x1, UR21 ;  /* 0x0000000114077899 */ /* 0x000fe20008001215 */
[----:B------:R-:W-:Y:S01]  /*5a10*/  FADD.FTZ R159, RZ, R159 ;  /* 0x0000009fff9f7221 */ /* 0x000fe20000010000 */
[----:B------:R-:W-:Y:S01]  /*5a20*/  USHF.R.U64 UR13, UR24, 0x1, UR25 ;  /* 0x00000001180d7899 */ /* 0x000fe20008001219 */
[----:B------:R-:W-:Y:S01]  /*5a30*/  FADD.FTZ R17, RZ, R16 ;  /* 0x00000010ff117221 */ /* 0x000fe20000010000 */
[----:B------:R-:W-:Y:S01]  /*5a40*/  UIMAD UR12, UR10, UR16, URZ ;  /* 0x000000100a0c72a4 */ /* 0x000fe2000f8e023f */
[----:B------:R-:W0:Y:S01]  /*5a50*/  LDS R171, [R171+0x1100] ;  /* 0x00110000abab7984 */ /* 0x000e220000000800 */
[----:B------:R-:W-:Y:S01]  /*5a60*/  UIMAD UR18, UR18, UR16, URZ ;  /* 0x00000010121272a4 */ /* 0x000fe2000f8e023f */
[----:B------:R-:W-:Y:S01]  /*5a70*/  FADD.FTZ R17, R17, R200 ;  /* 0x000000c811117221 */ /* 0x000fe20000010000 */
[----:B------:R-:W-:Y:S01]  /*5a80*/  UIMAD.WIDE.U32 UR8, UR7, UR16, URZ ;  /* 0x00000010070872a5 */ /* 0x000fe2000f8e003f */
[----:B------:R-:W-:Y:S01]  /*5a90*/  IMAD R16, R105, R46, RZ ;  /* 0x0000002e69107224 */ /* 0x000fe200078e02ff */
[----:B------:R-:W-:Y:S01]  /*5aa0*/  UIMAD.WIDE.U32 UR10, UR13, UR16, URZ ;  /* 0x000000100d0a72a5 */ /* 0x000fe2000f8e003f */
[----:B------:R-:W-:Y:S01]  /*5ab0*/  FADD.FTZ R21, R17, R194 ;  /* 0x000000c211157221 */ /* 0x000fe20000010000 */
[----:B------:R-:W-:Y:S01]  /*5ac0*/  UIMAD UR12, UR17, UR7, UR12 ;  /* 0x00000007110c72a4 */ /* 0x000fe2000f8e020c */
[----:B------:R-:W-:Y:S01]  /*5ad0*/  IMAD R18, R105, R38, RZ ;  /* 0x0000002669127224 */ /* 0x000fe200078e02ff */
[----:B------:R-:W-:Y:S01]  /*5ae0*/  UIMAD UR18, UR17, UR13, UR18 ;  /* 0x0000000d111272a4 */ /* 0x000fe2000f8e0212 */
[----:B------:R-:W-:Y:S01]  /*5af0*/  FMUL.FTZ R17, R150, R191 ;  /* 0x000000bf96117220 */ /* 0x000fe20000410000 */
[----:B------:R-:W-:Y:S01]  /*5b00*/  UIADD3 UR9, UR12, UR9, URZ ;  /* 0x000000090c097290 */ /* 0x000fe2000fffe03f */
[----:B------:R-:W-:Y:S01]  /*5b10*/  FADD.FTZ R159, R159, R198 ;  /* 0x000000c69f9f7221 */ /* 0x000fe20000010000 */
[----:B------:R-:W-:Y:S01]  /*5b20*/  UIADD3 UR11, UR18, UR11, URZ ;  /* 0x0000000b120b7290 */ /* 0x000fe2000fffe03f */
[----:B------:R-:W-:-:S02]  /*5b30*/  IMAD R23, R102, R47, R16 ;  /* 0x0000002f66177224 */ /* 0x000fc400078e0210 */
[----:B------:R-:W-:Y:S01]  /*5b40*/  FFMA.FTZ R20, R154, R223, R17 ;  /* 0x000000df9a147223 */ /* 0x000fe20000010011 */
[C---:B------:R-:W-:Y:S02]  /*5b50*/  IMAD R133, R102.reuse, R39, R18 ;  /* 0x0000002766857224 */ /* 0x040fe400078e0212 */
[----:B------:R-:W-:Y:S01]  /*5b60*/  FADD.FTZ R159, R159, R196 ;  /* 0x000000c49f9f7221 */ /* 0x000fe20000010000 */
[----:B------:R-:W-:-:S04]  /*5b70*/  IMAD.WIDE.U32 R16, R102, R46, UR8 ;  /* 0x0000000866107e25 */ /* 0x000fc8000f8e002e */
[----:B------:R-:W-:Y:S01]  /*5b80*/  FMUL.FTZ R223, R150, R223 ;  /* 0x000000df96df7220 */ /* 0x000fe20000410000 */
[----:B------:R-:W-:Y:S01]  /*5b90*/  FADD.FTZ R21, R21, R192 ;  /* 0x000000c015157221 */ /* 0x000fe20000010000 */
[----:B------:R-:W-:Y:S01]  /*5ba0*/  FADD.FTZ R159, R159, R190 ;  /* 0x000000be9f9f7221 */ /* 0x000fe20000010000 */
[----:B------:R-:W-:Y:S01]  /*5bb0*/  IMAD.WIDE.U32 R18, R102, R38, UR10 ;  /* 0x0000000a66127e25 */ /* 0x000fe2000f8e0026 */
[----:B------:R-:W-:-:S03]  /*5bc0*/  IADD3 R190, R23, R17, RZ ;  /* 0x0000001117be7210 */ /* 0x000fc60007ffe0ff */
[----:B------:R-:W-:Y:S01]  /*5bd0*/  FFMA.FTZ R22, R154, R191, -R223 ;  /* 0x000000bf9a167223 */ /* 0x000fe200000108df */
[----:B------:R-:W-:Y:S01]  /*5be0*/  LEA R188, P0, R16, R44, 0x3 ;  /* 0x0000002c10bc7211 */ /* 0x000fe200078018ff */
[----:B------:R-:W-:Y:S01]  /*5bf0*/  USHF.L.U64.HI UR8, UR5, 0x2, UR6 ;  /* 0x0000000205087899 */ /* 0x000fe20008010206 */
[----:B------:R-:W-:Y:S01]  /*5c00*/  IADD3 R166, R133, R19, RZ ;  /* 0x0000001385a67210 */ /* 0x000fe20007ffe0ff */
[----:B------:R-:W-:Y:S01]  /*5c10*/  FADD.FTZ R22, R21, R22 ;  /* 0x0000001615167221 */ /* 0x000fe20000010000 */
[----:B------:R-:W-:Y:S01]  /*5c20*/  LEA R162, P1, R18, R36, 0x3 ;  /* 0x0000002412a27211 */ /* 0x000fe200078218ff */
[----:B------:R-:W-:Y:S01]  /*5c30*/  FADD.FTZ R20, R159, R20 ;  /* 0x000000149f147221 */ /* 0x000fe20000010000 */
[----:B------:R-:W-:Y:S01]  /*5c40*/  SHF.L.U32 R17, R99, 0x2, RZ ;  /* 0x0000000263117819 */ /* 0x000fe200000006ff */
[----:B------:R-:W-:Y:S01]  /*5c50*/  USHF.L.U32 UR7, UR5, 0x2, URZ ;  /* 0x0000000205077899 */ /* 0x000fe2000800063f */
[----:B------:R-:W-:Y:S01]  /*5c60*/  LEA.HI.X R190, R16, R45, R190, 0x3, P0 ;  /* 0x0000002d10be7211 */ /* 0x000fe200000f1cbe */
[----:B------:R-:W-:Y:S01]  /*5c70*/  FADD.FTZ R149, R20, R149 ;  /* 0x0000009514957221 */ /* 0x000fe20000010000 */
[----:B------:R-:W-:Y:S01]  /*5c80*/  LEA.HI.X R166, R18, R37, R166, 0x3, P1 ;  /* 0x0000002512a67211 */ /* 0x000fe200008f1ca6 */
[----:B------:R-:W-:Y:S01]  /*5c90*/  FADD.FTZ R22, R22, R151 ;  /* 0x0000009716167221 */ /* 0x000fe20000010000 */
[----:B------:R-:W-:Y:S01]  /*5ca0*/  SHF.R.U32.HI R23, RZ, 0x1e, R99 ;  /* 0x0000001eff177819 */ /* 0x000fe20000011663 */
[----:B------:R-:W-:Y:S01]  /*5cb0*/  FADD.FTZ R149, R149, R142 ;  /* 0x0000008e95957221 */ /* 0x000fe20000010000 */
[C---:B------:R-:W-:Y:S01]  /*5cc0*/  IADD3 R18, P0, R17.reuse, R188, RZ ;  /* 0x000000bc11127210 */ /* 0x040fe20007f1e0ff */
[----:B------:R-:W-:Y:S01]  /*5cd0*/  FADD.FTZ R22, R22, R143 ;  /* 0x0000008f16167221 */ /* 0x000fe20000010000 */
[----:B------:R-:W-:Y:S01]  /*5ce0*/  IADD3 R16, P1, R17, R162, RZ ;  /* 0x000000a211107210 */ /* 0x000fe20007f3e0ff */
[----:B------:R-:W-:Y:S01]  /*5cf0*/  IMAD R162, R42, UR8, RZ ;  /* 0x000000082aa27c24 */ /* 0x000fe2000f8e02ff */
[----:B------:R-:W-:Y:S01]  /*5d00*/  IADD3 R133, -R58, UR4, RZ ;  /* 0x000000043a857c10 */ /* 0x000fe2000fffe1ff */
[----:B------:R-:W-:Y:S01]  /*5d10*/  BSSY B0, `(.L_x_17264) ;  /* 0x0000013000007945 */ /* 0x000fe20003800000 */
[C---:B------:R-:W-:Y:S01]  /*5d20*/  IADD3.X R19, R23.reuse, R190, RZ, P0, !PT ;  /* 0x000000be17137210 */ /* 0x040fe200007fe4ff */
[----:B------:R-:W-:Y:S01]  /*5d30*/  FADD.FTZ R31, R22, R31 ;  /* 0x0000001f161f7221 */ /* 0x000fe20000010000 */
[----:B------:R-:W-:Y:S01]  /*5d40*/  IADD3.X R17, R23, R166, RZ, P1, !PT ;  /* 0x000000a617117210 */ /* 0x000fe20000ffe4ff */
[----:B------:R-:W-:Y:S01]  /*5d50*/  IMAD R21, R133, -0x200, RZ ;  /* 0xfffffe0085157824 */ /* 0x000fe200078e02ff */
[----:B------:R-:W-:Y:S01]  /*5d60*/  ISETP.GE.AND P0, PT, R156, 0x21, PT ;  /* 0x000000219c00780c */ /* 0x000fe20003f06270 */
[----:B------:R-:W-:-:S02]  /*5d70*/  IMAD R166, R34, UR8, RZ ;  /* 0x0000000822a67c24 */ /* 0x000fc4000f8e02ff */
[----:B------:R-:W-:Y:S01]  /*5d80*/  FADD.FTZ R30, R149, R30 ;  /* 0x0000001e951e7221 */ /* 0x000fe20000010000 */
[----:B------:R-:W-:-:S04]  /*5d90*/  IMAD.WIDE R18, R21, 0x4, R18 ;  /* 0x0000000415127825 */ /* 0x000fc800078e0212 */
[----:B------:R-:W-:-:S04]  /*5da0*/  IMAD.WIDE R16, R21, 0x4, R16 ;  /* 0x0000000415107825 */ /* 0x000fc800078e0210 */
[----:B------:R-:W-:Y:S02]  /*5db0*/  IMAD R21, R43, UR7, R162 ;  /* 0x000000072b157c24 */ /* 0x000fe4000f8e02a2 */
        /* <DEDUP_REMOVED lines=8> */
.L_x_17265:
[----:B------:R-:W-:Y:S05]  /*5e40*/  BSYNC B0 ;  /* 0x0000000000007941 */ /* 0x000fea0003800000 */
.L_x_17264:
        /* <DEDUP_REMOVED lines=12> */
.L_x_17267:
[----:B------:R-:W-:Y:S05]  /*5f10*/  BSYNC B0 ;  /* 0x0000000000007941 */ /* 0x000fea0003800000 */
.L_x_17266:
[----:B------:R-:W3:Y:S01]  /*5f20*/  LDS R173, [R173+0x1200] ;  /* 0x00120000adad7984 */ /* 0x000ee20000000800 */
[----:B------:R-:W-:Y:S04]  /*5f30*/  BSSY B0, `(.L_x_17268) ;  /* 0x0000004000007945 */ /* 0x000fe80003800000 */
[----:B------:R-:W-:Y:S05]  /*5f40*/  @!P0 BRA `(.L_x_17269) ;  /* 0x0000000000088947 */ /* 0x000fea0003800000 */
[----:B------:R4:W-:Y:S04]  /*5f50*/  REDG.E.ADD.F32.FTZ.RN.STRONG.GPU desc[UR14][R18.64+-0x680], R197 ;  /* 0xfff980c5120079a6 */ /* 0x0009e8000c10f38e */
[----:B---3--:R4:W-:Y:S02]  /*5f60*/  REDG.E.ADD.F32.FTZ.RN.STRONG.GPU desc[UR14][R16.64+-0x680], R173 ;  /* 0xfff980ad100079a6 */ /* 0x0089e4000c10f38e */
.L_x_17269:
[----:B------:R-:W-:Y:S05]  /*5f70*/  BSYNC B0 ;  /* 0x0000000000007941 */ /* 0x000fea0003800000 */
.L_x_17268:
[----:B-12---:R1:W2:Y:S01]  /*5f80*/  LDS R21, [R174+0x1280] ;  /* 0x00128000ae157984 */ /* 0x0062a20000000800 */
[----:B------:R-:W-:Y:S04]  /*5f90*/  BSSY B0, `(.L_x_17270) ;  /* 0x0000004000007945 */ /* 0x000fe80003800000 */
[----:B------:R-:W-:Y:S05]  /*5fa0*/  @!P1 BRA `(.L_x_17271) ;  /* 0x0000000000089947 */ /* 0x000fea0003800000 */
[----:B------:R0:W-:Y:S04]  /*5fb0*/  REDG.E.ADD.F32.FTZ.RN.STRONG.GPU desc[UR14][R18.64+-0x600], R199 ;  /* 0xfffa00c7120079a6 */ /* 0x0001e8000c10f38e */
[----:B--2---:R0:W-:Y:S02]  /*5fc0*/  REDG.E.ADD.F32.FTZ.RN.STRONG.GPU desc[UR14][R16.64+-0x600], R21 ;  /* 0xfffa0015100079a6 */ /* 0x0041e4000c10f38e */
.L_x_17271:
[----:B------:R-:W-:Y:S05]  /*5fd0*/  BSYNC B0 ;  /* 0x0000000000007941 */ /* 0x000fea0003800000 */
.L_x_17270:
[----:B------:R-:W0:Y:S01]  /*5fe0*/  LDS R175, [R175+0x1300] ;  /* 0x00130000afaf7984 */ /* 0x000e220000000800 */
[----:B------:R-:W-:Y:S04]  /*5ff0*/  BSSY B0, `(.L_x_17272) ;  /* 0x0000004000007945 */ /* 0x000fe80003800000 */
[----:B------:R-:W-:Y:S05]  /*6000*/  @!P2 BRA `(.L_x_17273) ;  /* 0x000000000008a947 */ /* 0x000fea0003800000 */
[----:B------:R1:W-:Y:S04]  /*6010*/  REDG.E.ADD.F32.FTZ.RN.STRONG.GPU desc[UR14][R18.64+-0x580], R201 ;  /* 0xfffa80c9120079a6 */ /* 0x0003e8000c10f38e */
[----:B0-----:R1:W-:Y:S02]  /*6020*/  REDG.E.ADD.F32.FTZ.RN.STRONG.GPU desc[UR14][R16.64+-0x580], R175 ;  /* 0xfffa80af100079a6 */ /* 0x0013e4000c10f38e */
.L_x_17273:
[----:B------:R-:W-:Y:S05]  /*6030*/  BSYNC B0 ;  /* 0x0000000000007941 */ /* 0x000fea0003800000 */
.L_x_17272:
[----:B0-2---:R0:W2:Y:S01]  /*6040*/  LDS R21, [R176+0x1380] ;  /* 0x00138000b0157984 */ /* 0x0050a20000000800 */
[----:B------:R-:W-:Y:S04]  /*6050*/  BSSY B0, `(.L_x_17274) ;  /* 0x0000004000007945 */ /* 0x000fe80003800000 */
[----:B------:R-:W-:Y:S05]  /*6060*/  @!P3 BRA `(.L_x_17275) ;  /* 0x000000000008b947 */ /* 0x000fea0003800000 */
[----:B------:R0:W-:Y:S04]  /*6070*/  REDG.E.ADD.F32.FTZ.RN.STRONG.GPU desc[UR14][R18.64+-0x500], R203 ;  /* 0xfffb00cb120079a6 */ /* 0x0001e8000c10f38e */
[----:B--2---:R0:W-:Y:S02]  /*6080*/  REDG.E.ADD.F32.FTZ.RN.STRONG.GPU desc[UR14][R16.64+-0x500], R21 ;  /* 0xfffb0015100079a6 */ /* 0x0041e4000c10f38e */
.L_x_17275:
[----:B------:R-:W-:Y:S05]  /*6090*/  BSYNC B0 ;  /* 0x0000000000007941 */ /* 0x000fea0003800000 */
.L_x_17274:
[----:B------:R-:W0:Y:S01]  /*60a0*/  LDS R177, [R177+0x1400] ;  /* 0x00140000b1b17984 */ /* 0x000e220000000800 */
[----:B------:R-:W-:Y:S04]  /*60b0*/  BSSY B0, `(.L_x_17276) ;  /* 0x0000004000007945 */ /* 0x000fe80003800000 */
[----:B------:R-:W-:Y:S05]  /*60c0*/  @!P4 BRA `(.L_x_17277) ;  /* 0x000000000008c947 */ /* 0x000fea0003800000 */
[----:B------:R1:W-:Y:S04]  /*60d0*/  REDG.E.ADD.F32.FTZ.RN.STRONG.GPU desc[UR14][R18.64+-0x480], R205 ;  /* 0xfffb80cd120079a6 */ /* 0x0003e8000c10f38e */
[----:B0-----:R1:W-:Y:S02]  /*60e0*/  REDG.E.ADD.F32.FTZ.RN.STRONG.GPU desc[UR14][R16.64+-0x480], R177 ;  /* 0xfffb80b1100079a6 */ /* 0x0013e4000c10f38e */
.L_x_17277:
[----:B------:R-:W-:Y:S05]  /*60f0*/  BSYNC B0 ;  /* 0x0000000000007941 */ /* 0x000fea0003800000 */
.L_x_17276:
[----:B0-2---:R0:W2:Y:S01]  /*6100*/  LDS R21, [R178+0x1480] ;  /* 0x00148000b2157984 */ /* 0x0050a20000000800 */
[----:B------:R-:W-:Y:S04]  /*6110*/  BSSY B0, `(.L_x_17278) ;  /* 0x0000004000007945 */ /* 0x000fe80003800000 */
[----:B------:R-:W-:Y:S05]  /*6120*/  @!P5 BRA `(.L_x_17279) ;  /* 0x000000000008d947 */ /* 0x000fea0003800000 */
[----:B------:R0:W-:Y:S04]  /*6130*/  REDG.E.ADD.F32.FTZ.RN.STRONG.GPU desc[UR14][R18.64+-0x400], R207 ;  /* 0xfffc00cf120079a6 */ /* 0x0001e8000c10f38e */
[----:B--2---:R0:W-:Y:S02]  /*6140*/  REDG.E.ADD.F32.FTZ.RN.STRONG.GPU desc[UR14][R16.64+-0x400], R21 ;  /* 0xfffc0015100079a6 */ /* 0x0041e4000c10f38e */
.L_x_17279:
[----:B------:R-:W-:Y:S05]  /*6150*/  BSYNC B0 ;  /* 0x0000000000007941 */ /* 0x000fea0003800000 */
.L_x_17278:
        /* <DEDUP_REMOVED lines=12> */
.L_x_17281:
[----:B------:R-:W-:Y:S05]  /*6220*/  BSYNC B0 ;  /* 0x0000000000007941 */ /* 0x000fea0003800000 */
.L_x_17280:
[----:B0-2---:R0:W2:Y:S01]  /*6230*/  LDS R21, [R180+0x1580] ;  /* 0x00158000b4157984 */ /* 0x0050a20000000800 */
[----:B------:R-:W-:Y:S04]  /*6240*/  BSSY B0, `(.L_x_17282) ;  /* 0x0000004000007945 */ /* 0x000fe80003800000 */
[----:B------:R-:W-:Y:S05]  /*6250*/  @!P0 BRA `(.L_x_17283) ;  /* 0x0000000000088947 */ /* 0x000fea0003800000 */
[----:B------:R0:W-:Y:S04]  /*6260*/  REDG.E.ADD.F32.FTZ.RN.STRONG.GPU desc[UR14][R18.64+-0x300], R211 ;  /* 0xfffd00d3120079a6 */ /* 0x0001e8000c10f38e */
[----:B--2---:R0:W-:Y:S02]  /*6270*/  REDG.E.ADD.F32.FTZ.RN.STRONG.GPU desc[UR14][R16.64+-0x300], R21 ;  /* 0xfffd0015100079a6 */ /* 0x0041e4000c10f38e */
.L_x_17283:
[----:B------:R-:W-:Y:S05]  /*6280*/  BSYNC B0 ;  /* 0x0000000000007941 */ /* 0x000fea0003800000 */
.L_x_17282:
[----:B------:R-:W0:Y:S01]  /*6290*/  LDS R181, [R181+0x1600] ;  /* 0x00160000b5b57984 */ /* 0x000e220000000800 */
[----:B------:R-:W-:Y:S04]  /*62a0*/  BSSY B0, `(.L_x_17284) ;  /* 0x0000004000007945 */ /* 0x000fe80003800000 */
[----:B------:R-:W-:Y:S05]  /*62b0*/  @!P1 BRA `(.L_x_17285) ;  /* 0x0000000000089947 */ /* 0x000fea0003800000 */
[----:B------:R1:W-:Y:S04]  /*62c0*/  REDG.E.ADD.F32.FTZ.RN.STRONG.GPU desc[UR14][R18.64+-0x280], R213 ;  /* 0xfffd80d5120079a6 */ /* 0x0003e8000c10f38e */
[----:B0-----:R1:W-:Y:S02]  /*62d0*/  REDG.E.ADD.F32.FTZ.RN.STRONG.GPU desc[UR14][R16.64+-0x280], R181 ;  /* 0xfffd80b5100079a6 */ /* 0x0013e4000c10f38e */
.L_x_17285:
[----:B------:R-:W-:Y:S05]  /*62e0*/  BSYNC B0 ;  /* 0x0000000000007941 */ /* 0x000fea0003800000 */
.L_x_17284:
[----:B0-2---:R0:W2:Y:S01]  /*62f0*/  LDS R21, [R182+0x1680] ;  /* 0x00168000b6157984 */ /* 0x0050a20000000800 */
[----:B------:R-:W-:Y:S04]  /*6300*/  BSSY B0, `(.L_x_17286) ;  /* 0x0000004000007945 */ /* 0x000fe80003800000 */
[----:B------:R-:W-:Y:S05]  /*6310*/  @!P2 BRA `(.L_x_17287) ;  /* 0x000000000008a947 */ /* 0x000fea0003800000 */
[----:B------:R0:W-:Y:S04]  /*6320*/  REDG.E.ADD.F32.FTZ.RN.STRONG.GPU desc[UR14][R18.64+-0x200], R215 ;  /* 0xfffe00d7120079a6 */ /* 0x0001e8000c10f38e */
[----:B--2---:R0:W-:Y:S02]  /*6330*/  REDG.E.ADD.F32.FTZ.RN.STRONG.GPU desc[UR14][R16.64+-0x200], R21 ;  /* 0xfffe0015100079a6 */ /* 0x0041e4000c10f38e */
.L_x_17287:
[----:B------:R-:W-:Y:S05]  /*6340*/  BSYNC B0 ;  /* 0x0000000000007941 */ /* 0x000fea0003800000 */
.L_x_17286:
[----:B------:R-:W0:Y:S01]  /*6350*/  LDS R183, [R183+0x1700] ;  /* 0x00170000b7b77984 */ /* 0x000e220000000800 */
[----:B------:R-:W-:Y:S04]  /*6360*/  BSSY B0, `(.L_x_17288) ;  /* 0x0000004000007945 */ /* 0x000fe80003800000 */
[----:B------:R-:W-:Y:S05]  /*6370*/  @!P3 BRA `(.L_x_17289) ;  /* 0x000000000008b947 */ /* 0x000fea0003800000 */
[----:B------:R1:W-:Y:S04]  /*6380*/  REDG.E.ADD.F32.FTZ.RN.STRONG.GPU desc[UR14][R18.64+-0x180], R217 ;  /* 0xfffe80d9120079a6 */ /* 0x0003e8000c10f38e */
[----:B0-----:R1:W-:Y:S02]  /*6390*/  REDG.E.ADD.F32.FTZ.RN.STRONG.GPU desc[UR14][R16.64+-0x180], R183 ;  /* 0xfffe80b7100079a6 */ /* 0x0013e4000c10f38e */
.L_x_17289:
[----:B------:R-:W-:Y:S05]  /*63a0*/  BSYNC B0 ;  /* 0x0000000000007941 */ /* 0x000fea0003800000 */
.L_x_17288:
[----:B0-2---:R0:W2:Y:S01]  /*63b0*/  LDS R21, [R184+0x1780] ;  /* 0x00178000b8157984 */ /* 0x0050a20000000800 */
[----:B------:R-:W-:Y:S04]  /*63c0*/  BSSY B0, `(.L_x_17290) ;  /* 0x0000004000007945 */ /* 0x000fe80003800000 */
[----:B------:R-:W-:Y:S05]  /*63d0*/  @!P4 BRA `(.L_x_17291) ;  /* 0x000000000008c947 */ /* 0x000fea0003800000 */
[----:B------:R0:W-:Y:S04]  /*63e0*/  REDG.E.ADD.F32.FTZ.RN.STRONG.GPU desc[UR14][R18.64+-0x100], R219 ;  /* 0xffff00db120079a6 */ /* 0x0001e8000c10f38e */
[----:B--2---:R0:W-:Y:S02]  /*63f0*/  REDG.E.ADD.F32.FTZ.RN.STRONG.GPU desc[UR14][R16.64+-0x100], R21 ;  /* 0xffff0015100079a6 */ /* 0x0041e4000c10f38e */
.L_x_17291:
[----:B------:R-:W-:Y:S05]  /*6400*/  BSYNC B0 ;  /* 0x0000000000007941 */ /* 0x000fea0003800000 */
.L_x_17290:
[----:B------:R-:W0:Y:S01]  /*6410*/  LDS R185, [R185+0x1800] ;  /* 0x00180000b9b97984 */ /* 0x000e220000000800 */
[----:B------:R-:W-:Y:S04]  /*6420*/  BSSY B0, `(.L_x_17292) ;  /* 0x0000004000007945 */ /* 0x000fe80003800000 */
[----:B------:R-:W-:Y:S05]  /*6430*/  @!P5 BRA `(.L_x_17293) ;  /* 0x000000000008d947 */ /* 0x000fea0003800000 */
[----:B------:R1:W-:Y:S04]  /*6440*/  REDG.E.ADD.F32.FTZ.RN.STRONG.GPU desc[UR14][R18.64+-0x80], R221 ;  /* 0xffff80dd120079a6 */ /* 0x0003e8000c10f38e */
[----:B0-----:R1:W-:Y:S02]  /*6450*/  REDG.E.ADD.F32.FTZ.RN.STRONG.GPU desc[UR14][R16.64+-0x80], R185 ;  /* 0xffff80b9100079a6 */ /* 0x0013e4000c10f38e */
.L_x_17293:
[----:B------:R-:W-:Y:S05]  /*6460*/  BSYNC B0 ;  /* 0x0000000000007941 */ /* 0x000fea0003800000 */
.L_x_17292:
[----:B01--4-:R-:W0:Y:S01]  /*6470*/  SHFL.DOWN PT, R16, R31, 0x1, 0x1f ;  /* 0x08201f001f107f89 */ /* 0x013e2200000e0000 */
[----:B------:R-:W-:Y:S01]  /*6480*/  ISETP.GT.AND P0, PT, R101, 0x1e, PT ;  /* 0x0000001e6500780c */ /* 0x000fe20003f04270 */
[----:B------:R-:W-:Y:S01]  /*6490*/  FMUL.FTZ R19, R11, R28 ;  /* 0x0000001c0b137220 */ /* 0x000fe20000410000 */
[----:B------:R-:W-:Y:S01]  /*64a0*/  ISETP.NE.AND P1, PT, R101, RZ, PT ;  /* 0x000000ff6500720c */ /* 0x000fe20003f25270 */
[----:B------:R-:W1:Y:S01]  /*64b0*/  SHFL.DOWN PT, R17, R30, 0x1, 0x1f ;  /* 0x08201f001e117f89 */ /* 0x000e6200000e0000 */
[----:B------:R-:W-:Y:S01]  /*64c0*/  FMUL.FTZ R23, R11, R26 ;  /* 0x0000001a0b177220 */ /* 0x000fe20000410000 */
[----:B------:R-:W-:Y:S01]  /*64d0*/  ISETP.NE.AND P2, PT, R99, RZ, PT ;  /* 0x000000ff6300720c */ /* 0x000fe20003f45270 */
[----:B------:R-:W-:Y:S09]  /*64e0*/  BSSY B0, `(.L_x_17294) ;  /* 0x0000079000007945 */ /* 0x000ff20003800000 */
[----:B------:R-:W4:Y:S01]  /*64f0*/  @!P1 S2R R142, SR_CgaCtaId ;  /* 0x00000000008e9919 */ /* 0x000f220000008800 */
        /* <DEDUP_REMOVED lines=10> */
[-C--:B------:R-:W-:Y:S01]  /*65a0*/  FMUL.FTZ R17, R11, R24.reuse ;  /* 0x000000180b117220 */ /* 0x080fe20000410000 */
[----:B------:R-:W-:Y:S01]  /*65b0*/  FFMA.FTZ R16, R131, R24, R16 ;  /* 0x0000001883107223 */ /* 0x000fe20000010010 */
[----:B------:R-:W1:Y:S02]  /*65c0*/  SHFL.DOWN PT, R133, R30, 0x4, 0x1f ;  /* 0x08801f001e857f89 */ /* 0x000e6400000e0000 */
[-C--:B------:R-:W-:Y:S01]  /*65d0*/  FFMA.FTZ R18, R10, R25.reuse, -R17 ;  /* 0x000000190a127223 */ /* 0x080fe20000010811 */
[----:B------:R-:W-:Y:S01]  /*65e0*/  FMUL.FTZ R25, R11, R25 ;  /* 0x000000190b197220 */ /* 0x000fe20000410000 */
[----:B------:R-:W-:Y:S01]  /*65f0*/  @!P1 MOV R17, 0x400 ;  /* 0x0000040000119802 */ /* 0x000fe20000000f00 */
[----:B------:R-:W-:Y:S01]  /*6600*/  FFMA.FTZ R59, R70, R16, R59 ;  /* 0x00000010463b7223 */ /* 0x000fe2000001003b */
[----:B------:R-:W-:Y:S01]  /*6610*/  FMUL.FTZ R20, R27, R18 ;  /* 0x000000121b147220 */ /* 0x000fe20000410000 */
[----:B------:R-:W-:Y:S01]  /*6620*/  FFMA.FTZ R18, R10, R24, R25 ;  /* 0x000000180a127223 */ /* 0x000fe20000010019 */
[----:B----4-:R-:W-:Y:S01]  /*6630*/  @!P1 LEA R90, R142, R17, 0x18 ;  /* 0x000000118e5a9211 */ /* 0x010fe200078ec0ff */
[-C--:B------:R-:W-:Y:S01]  /*6640*/  FMUL.FTZ R17, R130, R28.reuse ;  /* 0x0000001c82117220 */ /* 0x080fe20000410000 */
[----:B------:R-:W-:Y:S01]  /*6650*/  FFMA.FTZ R28, R10, R28, -R23 ;  /* 0x0000001c0a1c7223 */ /* 0x000fe20000010817 */
[----:B------:R-:W-:-:S02]  /*6660*/  FFMA.FTZ R18, R29, R18, R20 ;  /* 0x000000121d127223 */ /* 0x000fc40000010014 */
[----:B--2---:R-:W-:Y:S01]  /*6670*/  FFMA.FTZ R21, R132, R26, R17 ;  /* 0x0000001a84157223 */ /* 0x004fe20000010011 */
[----:B------:R-:W-:Y:S01]  /*6680*/  FMUL.FTZ R17, R11, R134 ;  /* 0x000000860b117220 */ /* 0x000fe20000410000 */
[C---:B------:R-:W-:Y:S01]  /*6690*/  FFMA.FTZ R26, R10.reuse, R26, R19 ;  /* 0x0000001a0a1a7223 */ /* 0x040fe20000010013 */
[----:B------:R-:W-:Y:S01]  /*66a0*/  FFMA.FTZ R18, R127, R16, R18 ;  /* 0x000000107f127223 */ /* 0x000fe20000010012 */
[----:B------:R-:W-:Y:S01]  /*66b0*/  FMUL.FTZ R28, R135, R28 ;  /* 0x0000001c871c7220 */ /* 0x000fe20000410000 */
[-C--:B------:R-:W-:Y:S01]  /*66c0*/  FFMA.FTZ R19, R10, R136.reuse, -R17 ;  /* 0x000000880a137223 */ /* 0x080fe20000010811 */
[----:B------:R-:W-:Y:S01]  /*66d0*/  FMUL.FTZ R17, R11, R136 ;  /* 0x000000880b117220 */ /* 0x000fe20000410000 */
[----:B0-----:R-:W-:Y:S01]  /*66e0*/  @!P0 FADD.FTZ R31, R31, R22 ;  /* 0x000000161f1f8221 */ /* 0x001fe20000010000 */
[----:B------:R-:W-:Y:S01]  /*66f0*/  FADD.FTZ R75, R18, R75 ;  /* 0x0000004b124b7221 */ /* 0x000fe20000010000 */
[----:B------:R-:W-:Y:S01]  /*6700*/  FMUL.FTZ R138, R138, R19 ;  /* 0x000000138a8a7220 */ /* 0x000fe20000410000 */
[----:B------:R-:W-:Y:S01]  /*6710*/  FMUL.FTZ R19, R11, R140 ;  /* 0x0000008c0b137220 */ /* 0x000fe20000410000 */
[----:B-1----:R-:W-:Y:S01]  /*6720*/  @!P0 FADD.FTZ R30, R30, R133 ;  /* 0x000000851e1e8221 */ /* 0x002fe20000010000 */
[----:B------:R-:W0:Y:S01]  /*6730*/  SHFL.DOWN PT, R20, R31, 0x8, 0x1f ;  /* 0x09001f001f147f89 */ /* 0x000e2200000e0000 */
[----:B------:R-:W-:Y:S01]  /*6740*/  ISETP.GT.AND P0, PT, R101, 0x17, PT ;  /* 0x000000176500780c */ /* 0x000fe20003f04270 */
[----:B------:R-:W-:Y:S01]  /*6750*/  FFMA.FTZ R18, R10, R134, R17 ;  /* 0x000000860a127223 */ /* 0x000fe20000010011 */
[-C--:B------:R-:W-:Y:S01]  /*6760*/  FMUL.FTZ R17, R124, R141.reuse ;  /* 0x0000008d7c117220 */ /* 0x080fe20000410000 */
[----:B------:R-:W1:Y:S01]  /*6770*/  SHFL.DOWN PT, R25, R30, 0x8, 0x1f ;  /* 0x09001f001e197f89 */ /* 0x000e6200000e0000 */
[-C--:B------:R-:W-:Y:S01]  /*6780*/  FFMA.FTZ R19, R10, R141.reuse, -R19 ;  /* 0x0000008d0a137223 */ /* 0x080fe20000010813 */
[----:B------:R-:W-:Y:S01]  /*6790*/  FMUL.FTZ R141, R11, R141 ;  /* 0x0000008d0b8d7220 */ /* 0x000fe20000410000 */
[----:B------:R-:W-:Y:S01]  /*67a0*/  FFMA.FTZ R23, R126, R140, R17 ;  /* 0x0000008c7e177223 */ /* 0x000fe20000010011 */
[----:B------:R-:W-:Y:S01]  /*67b0*/  FFMA.FTZ R137, R137, R26, R28 ;  /* 0x0000001a89897223 */ /* 0x000fe2000001001c */
[----:B------:R-:W-:Y:S01]  /*67c0*/  FMUL.FTZ R17, R150, R19 ;  /* 0x0000001396117220 */ /* 0x000fe20000410000 */
[----:B------:R-:W-:Y:S01]  /*67d0*/  FMUL.FTZ R19, R11, R145 ;  /* 0x000000910b137220 */ /* 0x000fe20000410000 */
[----:B------:R-:W-:Y:S01]  /*67e0*/  FMUL.FTZ R16, R121, R136 ;  /* 0x0000008879107220 */ /* 0x000fe20000410000 */
[----:B------:R-:W-:Y:S01]  /*67f0*/  FFMA.FTZ R141, R10, R140, R141 ;  /* 0x0000008c0a8d7223 */ /* 0x000fe2000001008d */
[-C--:B------:R-:W-:Y:S01]  /*6800*/  FFMA.FTZ R64, R69, R21.reuse, R64 ;  /* 0x0000001545407223 */ /* 0x080fe20000010040 */
[----:B------:R-:W-:Y:S01]  /*6810*/  FFMA.FTZ R137, R128, R21, R137 ;  /* 0x0000001580897223 */ /* 0x000fe20000010089 */
[----:B------:R-:W-:Y:S01]  /*6820*/  FFMA.FTZ R21, R10, R144, -R19 ;  /* 0x000000900a157223 */ /* 0x000fe20000010813 */
[----:B------:R-:W-:Y:S01]  /*6830*/  FFMA.FTZ R16, R125, R134, R16 ;  /* 0x000000867d107223 */ /* 0x000fe20000010010 */
[----:B------:R-:W-:Y:S01]  /*6840*/  FFMA.FTZ R18, R139, R18, R138 ;  /* 0x000000128b127223 */ /* 0x000fe2000001008a */
[----:B------:R-:W-:Y:S01]  /*6850*/  FFMA.FTZ R141, R154, R141, R17 ;  /* 0x0000008d9a8d7223 */ /* 0x000fe20000010011 */
[-C--:B------:R-:W-:Y:S01]  /*6860*/  FMUL.FTZ R19, R11, R144.reuse ;  /* 0x000000900b137220 */ /* 0x080fe20000410000 */
[----:B------:R-:W-:Y:S01]  /*6870*/  FMUL.FTZ R17, R116, R144 ;  /* 0x0000009074117220 */ /* 0x000fe20000410000 */
[-C--:B------:R-:W-:Y:S01]  /*6880*/  FFMA.FTZ R18, R123, R16.reuse, R18 ;  /* 0x000000107b127223 */ /* 0x080fe20000010012 */
[----:B------:R-:W-:Y:S01]  /*6890*/  FFMA.FTZ R61, R72, R16, R61 ;  /* 0x00000010483d7223 */ /* 0x000fe2000001003d */
[-C--:B------:R-:W-:Y:S01]  /*68a0*/  FFMA.FTZ R19, R10, R145.reuse, R19 ;  /* 0x000000910a137223 */ /* 0x080fe20000010013 */
[----:B0-----:R-:W-:Y:S01]  /*68b0*/  @!P0 FADD.FTZ R31, R31, R20 ;  /* 0x000000141f1f8221 */ /* 0x001fe20000010000 */
[----:B------:R-:W-:Y:S01]  /*68c0*/  FFMA.FTZ R145, R120, R145, R17 ;  /* 0x0000009178917223 */ /* 0x000fe20000010011 */
[----:B------:R-:W-:Y:S01]  /*68d0*/  FMUL.FTZ R17, R11, R147 ;  /* 0x000000930b117220 */ /* 0x000fe20000410000 */
[----:B------:R-:W-:Y:S01]  /*68e0*/  FADD.FTZ R77, R18, R77 ;  /* 0x0000004d124d7221 */ /* 0x000fe20000010000 */
[----:B-1----:R-:W-:Y:S01]  /*68f0*/  @!P0 FADD.FTZ R30, R30, R25 ;  /* 0x000000191e1e8221 */ /* 0x002fe20000010000 */
[----:B------:R-:W0:Y:S01]  /*6900*/  SHFL.DOWN PT, R20, R31, 0x10, 0x1f ;  /* 0x0a001f001f147f89 */ /* 0x000e2200000e0000 */
[-C--:B------:R-:W-:Y:S01]  /*6910*/  FMUL.FTZ R16, R117, R152.reuse ;  /* 0x0000009875107220 */ /* 0x080fe20000410000 */
[CC--:B------:R-:W-:Y:S01]  /*6920*/  FMUL.FTZ R18, R11.reuse, R152.reuse ;  /* 0x000000980b127220 */ /* 0x0c0fe20000410000 */
[----:B------:R-:W-:Y:S01]  /*6930*/  FFMA.FTZ R152, R10, R152, -R17 ;  /* 0x000000980a987223 */ /* 0x000fe20000010811 */
[----:B------:R-:W1:Y:S01]  /*6940*/  SHFL.DOWN PT, R25, R30, 0x10, 0x1f ;  /* 0x0a001f001e197f89 */ /* 0x000e6200000e0000 */
[----:B------:R-:W-:Y:S01]  /*6950*/  FMUL.FTZ R17, R11, R157 ;  /* 0x0000009d0b117220 */ /* 0x000fe20000410000 */
[----:B------:R-:W-:Y:S01]  /*6960*/  FMUL.FTZ R21, R146, R21 ;  /* 0x0000001592157220 */ /* 0x000fe20000410000 */
[----:B------:R-:W-:Y:S01]  /*6970*/  ISETP.GT.AND P0, PT, R101, 0xf, PT ;  /* 0x0000000f6500780c */ /* 0x000fe20003f04270 */
[C---:B------:R-:W-:Y:S01]  /*6980*/  FFMA.FTZ R18, R10.reuse, R147, R18 ;  /* 0x000000930a127223 */ /* 0x040fe20000010012 */
[----:B------:R-:W-:Y:S01]  /*6990*/  FFMA.FTZ R17, R10, R158, -R17 ;  /* 0x0000009e0a117223 */ /* 0x000fe20000010811 */
[----:B------:R-:W-:Y:S01]  /*69a0*/  FFMA.FTZ R19, R148, R19, R21 ;  /* 0x0000001394137223 */ /* 0x000fe20000010015 */
[----:B------:R-:W-:Y:S01]  /*69b0*/  FMUL.FTZ R152, R153, R152 ;  /* 0x0000009899987220 */ /* 0x000fe20000410000 */
[----:B------:R-:W-:Y:S01]  /*69c0*/  FFMA.FTZ R22, R115, R147, R16 ;  /* 0x0000009373167223 */ /* 0x000fe20000010010 */
[----:B------:R-:W-:Y:S01]  /*69d0*/  FMUL.FTZ R21, R160, R17 ;  /* 0x00000011a0157220 */ /* 0x000fe20000410000 */
[----:B------:R-:W-:Y:S01]  /*69e0*/  FMUL.FTZ R17, R11, R165 ;  /* 0x000000a50b117220 */ /* 0x000fe20000410000 */
[----:B------:R-:W-:Y:S01]  /*69f0*/  FFMA.FTZ R118, R118, R145, R19 ;  /* 0x0000009176767223 */ /* 0x000fe20000010013 */
[----:B------:R-:W-:Y:S01]  /*6a00*/  FFMA.FTZ R152, R155, R18, R152 ;  /* 0x000000129b987223 */ /* 0x000fe20000010098 */
[C---:B------:R-:W-:Y:S01]  /*6a10*/  FMUL.FTZ R19, R11.reuse, R158 ;  /* 0x0000009e0b137220 */ /* 0x040fe20000410000 */
[-C--:B------:R-:W-:Y:S01]  /*6a20*/  FMUL.FTZ R16, R11, R170.reuse ;  /* 0x000000aa0b107220 */ /* 0x080fe20000410000 */
[-C--:B------:R-:W-:Y:S01]  /*6a30*/  FFMA.FTZ R18, R10, R170.reuse, -R17 ;  /* 0x000000aa0a127223 */ /* 0x080fe20000010811 */
[----:B------:R-:W-:Y:S01]  /*6a40*/  FMUL.FTZ R11, R112, R170 ;  /* 0x000000aa700b7220 */ /* 0x000fe20000410000 */
[C---:B------:R-:W-:Y:S01]  /*6a50*/  FFMA.FTZ R19, R10.reuse, R157, R19 ;  /* 0x0000009d0a137223 */ /* 0x040fe20000010013 */
[----:B------:R-:W-:Y:S01]  /*6a60*/  FFMA.FTZ R17, R10, R165, R16 ;  /* 0x000000a50a117223 */ /* 0x000fe20000010010 */
[----:B------:R-:W-:Y:S01]  /*6a70*/  FMUL.FTZ R187, R187, R18 ;  /* 0x00000012bbbb7220 */ /* 0x000fe20000410000 */
[----:B0-----:R-:W-:Y:S01]  /*6a80*/  @!P0 FADD.FTZ R31, R31, R20 ;  /* 0x000000141f1f8221 */ /* 0x001fe20000010000 */
[----:B------:R-:W-:Y:S01]  /*6a90*/  FMUL.FTZ R20, R113, R158 ;  /* 0x0000009e71147220 */ /* 0x000fe20000410000 */
[----:B------:R-:W-:Y:S01]  /*6aa0*/  FFMA.FTZ R164, R164, R19, R21 ;  /* 0x00000013a4a47223 */ /* 0x000fe20000010015 */
[----:B------:R-:W-:Y:S01]  /*6ab0*/  FFMA.FTZ R11, R114, R165, R11 ;  /* 0x000000a5720b7223 */ /* 0x000fe2000001000b */
[----:B-1----:R-:W-:Y:S01]  /*6ac0*/  @!P0 FADD.FTZ R30, R30, R25 ;  /* 0x000000191e1e8221 */ /* 0x002fe20000010000 */
[----:B------:R-:W-:Y:S01]  /*6ad0*/  FFMA.FTZ R20, R111, R157, R20 ;  /* 0x0000009d6f147223 */ /* 0x000fe20000010014 */
[----:B------:R-:W-:Y:S01]  /*6ae0*/  FFMA.FTZ R17, R186, R17, R187 ;  /* 0x00000011ba117223 */ /* 0x000fe200000100bb */
[----:B------:R-:W-:Y:S01]  /*6af0*/  FFMA.FTZ R141, R122, R23, R141 ;  /* 0x000000177a8d7223 */ /* 0x000fe2000001008d */
[----:B------:R-:W-:Y:S01]  /*6b00*/  FFMA.FTZ R119, R119, R22, R152 ;  /* 0x0000001677777223 */ /* 0x000fe20000010098 */
[----:B------:R0:W-:Y:S01]  /*6b10*/  @!P1 STS.64 [R90+0x18c8], R30 ;  /* 0x0018c81e5a009388 */ /* 0x0001e20000000a00 */
[----:B------:R-:W-:Y:S01]  /*6b20*/  FFMA.FTZ R164, R109, R20, R164 ;  /* 0x000000146da47223 */ /* 0x000fe200000100a4 */
        /* <DEDUP_REMOVED lines=20> */
.L_x_17295:
[----:B------:R-:W-:Y:S05]  /*6c70*/  BSYNC B0 ;  /* 0x0000000000007941 */ /* 0x000fea0003800000 */
.L_x_17294:
[----:B------:R-:W-:Y:S01]  /*6c80*/  IADD3 R9, R9, 0x1, RZ ;  /* 0x0000000109097810 */ /* 0x000fe20007ffe0ff */
[----:B------:R-:W-:-:S03]  /*6c90*/  UIADD3 UR5, UP0, UR5, 0x1, URZ ;  /* 0x0000000105057890 */ /* 0x000fc6000ff1e03f */
[----:B------:R-:W-:Y:S01]  /*6ca0*/  ISETP.GE.AND P0, PT, R9, UR36, PT ;  /* 0x0000002409007c0c */ /* 0x000fe2000bf06270 */
[----:B------:R-:W-:-:S12]  /*6cb0*/  UIADD3.X UR6, URZ, UR6, URZ, UP0, !UPT ;  /* 0x000000063f067290 */ /* 0x000fd800087fe43f */
[----:B------:R-:W-:Y:S05]  /*6cc0*/  @!P0 BRA `(.L_x_17296) ;  /* 0xffffffb0009c8947 */ /* 0x000fea000383ffff */
.L_x_17249:
        /* <DEDUP_REMOVED lines=8> */
[----:B------:R-:W-:Y:S02]  /*6d50*/  F2FP.BF16.F32.PACK_AB R15, R75, R78 ;  /* 0x0000004e4b0f723e */ /* 0x000fe400000010ff */
[----:B------:R-:W-:Y:S02]  /*6d60*/  F2FP.BF16.F32.PACK_AB R14, R77, R80 ;  /* 0x000000504d0e723e */ /* 0x000fe400000010ff */
[----:B------:R-:W-:Y:S01]  /*6d70*/  IADD3 R92, P1, R92, -0x400, RZ ;  /* 0xfffffc005c5c7810 */ /* 0x000fe20007f3e0ff */
[----:B------:R-:W2:Y:S01]  /*6d80*/  LDC.64 R12, c[0x0][0x3e0] ;  /* 0x0000f800ff0c7b82 */ /* 0x000ea20000000a00 */
[----:B------:R-:W-:Y:S02]  /*6d90*/  IADD3 R89, P2, R89, -0x400, RZ ;  /* 0xfffffc0059597810 */ /* 0x000fe40007f5e0ff */
[----:B------:R-:W-:-:S02]  /*6da0*/  IADD3 R96, P3, R96, -0x200, RZ ;  /* 0xfffffe0060607810 */ /* 0x000fc40007f7e0ff */
[----:B------:R-:W-:Y:S02]  /*6db0*/  IADD3 R98, P4, R98, -0x200, RZ ;  /* 0xfffffe0062627810 */ /* 0x000fe40007f9e0ff */
[----:B------:R-:W-:Y:S01]  /*6dc0*/  IADD3 R94, P5, R94, -0x200, RZ ;  /* 0xfffffe005e5e7810 */ /* 0x000fe20007fbe0ff */
[----:B------:R-:W4:Y:S01]  /*6dd0*/  LDC.64 R6, c[0x0][0x3a8] ;  /* 0x0000ea00ff067b82 */ /* 0x000f220000000a00 */
[----:B------:R-:W-:Y:S01]  /*6de0*/  IADD3.X R91, R91, -0x1, RZ, P1, !PT ;  /* 0xffffffff5b5b7810 */ /* 0x000fe20000ffe4ff */
[----:B------:R-:W-:Y:S01]  /*6df0*/  STS.128 [R86], R64 ;  /* 0x0000004056007388 */ /* 0x000fe20000000c00 */
[----:B------:R-:W-:-:S03]  /*6e00*/  NOP ;  /* 0x0000000000007918 */ /* 0x000fc60000000000 */
[----:B------:R-:W5:Y:S01]  /*6e10*/  LDS.128 R8, [R86] ;  /* 0x0000000056087984 */ /* 0x000f620000000c00 */
[C---:B-1----:R-:W-:Y:S01]  /*6e20*/  IMAD R0, R4.reuse, UR17, RZ ;  /* 0x0000001104007c24 */ /* 0x042fe2000f8e02ff */
[----:B------:R-:W1:Y:S01]  /*6e30*/  LDC.64 R20, c[0x0][0x3f0] ;  /* 0x0000fc00ff147b82 */ /* 0x000e620000000a00 */
[----:B------:R-:W-:Y:S01]  /*6e40*/  IMAD.WIDE.U32 R2, R4, UR16, R50 ;  /* 0x0000001004027c25 */ /* 0x000fe2000f8e0032 */
[----:B------:R-:W-:Y:S02]  /*6e50*/  IADD3.X R88, R88, -0x1, RZ, P2, !PT ;  /* 0xffffffff58587810 */ /* 0x000fe400017fe4ff */
[----:B------:R-:W-:Y:S01]  /*6e60*/  IADD3.X R95, R95, -0x1, RZ, P3, !PT ;  /* 0xffffffff5f5f7810 */ /* 0x000fe20001ffe4ff */
[----:B------:R-:W-:Y:S01]  /*6e70*/  IMAD R5, R5, UR16, R0 ;  /* 0x0000001005057c24 */ /* 0x000fe2000f8e0200 */
[----:B------:R-:W-:Y:S01]  /*6e80*/  IADD3.X R97, R97, -0x1, RZ, P4, !PT ;  /* 0xffffffff61617810 */ /* 0x000fe200027fe4ff */
[----:B------:R-:W-:Y:S01]  /*6e90*/  IMAD R0, R108, UR6, RZ ;  /* 0x000000066c007c24 */ /* 0x000fe2000f8e02ff */
[----:B------:R-:W-:-:S02]  /*6ea0*/  IADD3.X R93, R93, -0x1, RZ, P5, !PT ;  /* 0xffffffff5d5d7810 */ /* 0x000fc40002ffe4ff */
[----:B------:R-:W-:Y:S01]  /*6eb0*/  IADD3 R3, R3, R5, RZ ;  /* 0x0000000503037210 */ /* 0x000fe20007ffe0ff */
[C---:B------:R-:W-:Y:S02]  /*6ec0*/  IMAD R5, R107.reuse, UR7, R0 ;  /* 0x000000076b057c24 */ /* 0x040fe4000f8e0200 */
[----:B------:R-:W-:Y:S01]  /*6ed0*/  IMAD.WIDE.U32 R2, R107, UR6, R2 ;  /* 0x000000066b027c25 */ /* 0x000fe2000f8e0002 */
[----:B------:R-:W-:-:S04]  /*6ee0*/  ULDC.64 UR6, c[0x0][0x3b0] ;  /* 0x0000ec0000067ab9 */ /* 0x000fc80000000a00 */
[----:B------:R-:W-:Y:S02]  /*6ef0*/  IADD3 R0, R3, R5, RZ ;  /* 0x0000000503007210 */ /* 0x000fe40007ffe0ff */
[C---:B--2---:R-:W-:Y:S02]  /*6f00*/  LEA R4, P0, R2.reuse, R12, 0x1 ;  /* 0x0000000c02047211 */ /* 0x044fe400078008ff */
[----:B------:R-:W-:Y:S01]  /*6f10*/  F2FP.BF16.F32.PACK_AB R12, R81, R84 ;  /* 0x00000054510c723e */ /* 0x000fe200000010ff */
[----:B------:R-:W-:Y:S01]  /*6f20*/  FADD.FTZ R84, R103, R84 ;  /* 0x0000005467547221 */ /* 0x000fe20000010000 */
[----:B------:R-:W-:Y:S01]  /*6f30*/  LEA.HI.X R5, R2, R13, R0, 0x1, P0 ;  /* 0x0000000d02057211 */ /* 0x000fe200000f0c00 */
[----:B----4-:R-:W-:Y:S01]  /*6f40*/  IMAD R0, R6, UR17, RZ ;  /* 0x0000001106007c24 */ /* 0x010fe2000f8e02ff */
[----:B------:R-:W-:Y:S01]  /*6f50*/  F2FP.BF16.F32.PACK_AB R13, R79, R82 ;  /* 0x000000524f0d723e */ /* 0x000fe200000010ff */
[----:B------:R-:W-:Y:S01]  /*6f60*/  FADD.FTZ R81, R84, R81 ;  /* 0x0000005154517221 */ /* 0x000fe20000010000 */
[----:B------:R-:W-:-:S04]  /*6f70*/  IMAD.WIDE R2, R99, 0x10, R4 ;  /* 0x0000001063027825 */ /* 0x000fc800078e0204 */
[----:B------:R-:W-:Y:S01]  /*6f80*/  FADD.FTZ R82, R81, R82 ;  /* 0x0000005251527221 */ /* 0x000fe20000010000 */
[----:B------:R-:W-:-:S04]  /*6f90*/  IMAD.WIDE.U32 R4, R6, UR16, R50 ;  /* 0x0000001006047c25 */ /* 0x000fc8000f8e0032 */
[----:B------:R-:W-:Y:S01]  /*6fa0*/  FADD.FTZ R79, R82, R79 ;  /* 0x0000004f524f7221 */ /* 0x000fe20000010000 */
[----:B-----5:R2:W-:Y:S01]  /*6fb0*/  STG.E.128 desc[UR14][R2.64], R8 ;  /* 0x0000000802007986 */ /* 0x0205e2000c101d0e */
        /* <DEDUP_REMOVED lines=9> */
[----:B--2---:R-:W-:-:S05]  /*7050*/  IMAD.WIDE.U32 R2, R107, UR6, R4 ;  /* 0x000000066b027c25 */ /* 0x004fca000f8e0004 */
[----:B------:R-:W-:Y:S02]  /*7060*/  IADD3 R0, R3, R7, RZ ;  /* 0x0000000703007210 */ /* 0x000fe40007ffe0ff */
[----:B-1----:R-:W-:Y:S01]  /*7070*/  LEA R4, P0, R2, R20, 0x1 ;  /* 0x0000001402047211 */ /* 0x002fe200078008ff */
[----:B------:R-:W-:Y:S01]  /*7080*/  STS.128 [R86], R12 ;  /* 0x0000000c56007388 */ /* 0x000fe20000000c00 */
[----:B------:R-:W-:-:S03]  /*7090*/  NOP ;  /* 0x0000000000007918 */ /* 0x000fc60000000000 */
[----:B0-----:R-:W0:Y:S01]  /*70a0*/  LDS.128 R16, [R86] ;  /* 0x0000000056107984 */ /* 0x001e220000000c00 */
[----:B------:R-:W-:Y:S02]  /*70b0*/  LEA.HI.X R5, R2, R21, R0, 0x1, P0 ;  /* 0x0000001502057211 */ /* 0x000fe400000f0c00 */
[----:B------:R-:W-:Y:S01]  /*70c0*/  ISETP.GT.AND P0, PT, R87, 0x1, PT ;  /* 0x000000015700780c */ /* 0x000fe20003f04270 */
[----:B------:R-:W-:-:S05]  /*70d0*/  IMAD.WIDE R2, R99, 0x10, R4 ;  /* 0x0000001063027825 */ /* 0x000fca00078e0204 */
[----:B0-----:R0:W-:Y:S07]  /*70e0*/  STG.E.128 desc[UR14][R2.64], R16 ;  /* 0x0000001002007986 */ /* 0x0011ee000c101d0e */
[----:B------:R-:W-:Y:S05]  /*70f0*/  @P0 BRA `(.L_x_17297) ;  /* 0xffffff98003c0947 */ /* 0x000fea000383ffff */
.L_x_17247:
        /* <DEDUP_REMOVED lines=26> */
.L_x_17299:
[----:B------:R-:W-:Y:S05]  /*72a0*/  BSYNC B0 ;  /* 0x0000000000007941 */ /* 0x000fea0003800000 */
.L_x_17298:
        /* <DEDUP_REMOVED lines=29> */
.L_x_17301:
[----:B------:R-:W2:Y:S02]  /*7480*/  S2R R9, SR_TID.X ;  /* 0x0000000000097919 */ /* 0x000ea40000002100 */
.L_x_17302:
[----:B------:R-:W-:Y:S05]  /*7490*/  BSYNC B0 ;  /* 0x0000000000007941 */ /* 0x000fea0003800000 */
.L_x_17300:
        /* <DEDUP_REMOVED lines=12> */
[----:B--2---:R-:W-:-:S03]  /*7560*/  ULEA UR4, UR5, UR4, 0x18 ;  /* 0x0000000405047291 */ /* 0x004fc6000f8ec03f */
[----:B------:R-:W-:-:S09]  /*7570*/  ULDC UR5, c[0x0][0x0] ;  /* 0x0000000000057ab9 */ /* 0x000fd20000000800 */
.L_x_17303:
        /* <DEDUP_REMOVED lines=17> */
.L_x_17304:
        /* <DEDUP_REMOVED lines=15> */
.L_x_19025:


//--------------------- .text._Z25selective_scan_bwd_kernelI32Selective_Scan_bwd_kernel_traitsILi32ELi8ELb1ELb1ELb1ELb1ELb0EN3c108BFloat16ENS1_7complexIfEEEEv12SSMParamsBwd --------------------------
	.section	.text._Z25selective_scan_bwd_kernelI32Selective_Scan_bwd_kernel_traitsILi32ELi8ELb1ELb1ELb1ELb1ELb0EN3c108BFloat16ENS1_7complexIfEEEEv12SSMParamsBwd,"ax",@progbits
	.align	128
        .global         _Z25selective_scan_bwd_kernelI32Selective_Scan_bwd_kernel_traitsILi32ELi8ELb1ELb1ELb1ELb1ELb0EN3c108BFloat16ENS1_7complexIfEEEEv12SSMParamsBwd
        .type           _Z25selective_scan_bwd_kernelI32Selective_Scan_bwd_kernel_traitsILi32ELi8ELb1ELb1ELb1ELb1ELb0EN3c108BFloat16ENS1_7complexIfEEEEv12SSMParamsBwd,@function
        .size           _Z25selective_scan_bwd_kernelI32Selective_Scan_bwd_kernel_traitsILi32ELi8ELb1ELb1ELb1ELb1ELb0EN3c108BFloat16ENS1_7complexIfEEEEv12SSMParamsBwd,(.L_x_19026 - _Z25selective_scan_bwd_kernelI32Selective_Scan_bwd_kernel_traitsILi32ELi8ELb1ELb1ELb1ELb1ELb0EN3c108BFloat16ENS1_7complexIfEEEEv12SSMParamsBwd)
        .other          _Z25selective_scan_bwd_kernelI32Selective_Scan_bwd_kernel_traitsILi32ELi8ELb1ELb1ELb1ELb1ELb0EN3c108BFloat16ENS1_7complexIfEEEEv12SSMParamsBwd,@"STO_CUDA_ENTRY STV_DEFAULT"
_Z25selective_scan_bwd_kernelI32Selective_Scan_bwd_kernel_traitsILi32ELi8ELb1ELb1ELb1ELb1ELb0EN3c108BFloat16ENS1_7complexIfEEEEv12SSMParamsBwd:
.text._Z25selective_scan_bwd_kernelI32Selective_Scan_bwd_kernel_traitsILi32ELi8ELb1ELb1ELb1ELb1ELb0EN3c108BFloat16ENS1_7complexIfEEEEv12SSMParamsBwd:
        /* <DEDUP_REMOVED lines=161> */
.L_x_17370:
        /* <DEDUP_REMOVED lines=10> */
[----:B------:R1:W2:Y:S01]  /*0ab0*/  LDG.E.128 R20, desc[UR14][R8.64] ;  /* 0x0000000e08147981 */ /* 0x0002a2000c1e1d00 */
[----:B------:R-:W-:Y:S02]  /*0ac0*/  MOV R2, R98 ;  /* 0x0000006200027202 */ /* 0x000fe40000000f00 */
[----:B------:R-:W-:-:S03]  /*0ad0*/  MOV R3, R97 ;  /* 0x0000006100037202 */ /* 0x000fc60000000f00 */
[----:B------:R-:W-:Y:S01]  /*0ae0*/  IMAD.WIDE R16, R101, 0x10, R2 ;  /* 0x0000001065107825 */ /* 0x000fe200078e0202 */
[----:B-1----:R-:W1:Y:S01]  /*0af0*/  LDC R8, c[0x0][0x21c] ;  /* 0x00008700ff087b82 */ /* 0x002e620000000800 */
[----:B--2---:R-:W-:Y:S01]  /*0b00*/  STS.128 [R90], R20 ;  /* 0x000000145a007388 */ /* 0x004fe20000000c00 */
[----:B------:R-:W-:-:S03]  /*0b10*/  NOP ;  /* 0x0000000000007918 */ /* 0x000fc60000000000 */
[----:B------:R-:W2:Y:S03]  /*0b20*/  LDS.128 R24, [R90] ;  /* 0x000000005a187984 */ /* 0x000ea60000000c00 */
[----:B------:R-:W-:Y:S06]  /*0b30*/  BAR.SYNC.DEFER_BLOCKING 0x0 ;  /* 0x0000000000007b1d */ /* 0x000fec0000010000 */
[----:B------:R-:W3:Y:S01]  /*0b40*/  LDG.E.128 R16, desc[UR14][R16.64] ;  /* 0x0000000e10107981 */ /* 0x000ee2000c1e1d00 */
[C---:B0-----:R-:W-:Y:S01]  /*0b50*/  SHF.L.U32 R0, R12.reuse, 0x10, RZ ;  /* 0x000000100c007819 */ /* 0x041fe200000006ff */
[----:B------:R-:W-:Y:S01]  /*0b60*/  BSSY B0, `(.L_x_17306) ;  /* 0x0000054000007945 */ /* 0x000fe20003800000 */
[----:B------:R-:W-:-:S02]  /*0b70*/  PRMT R89, R12, 0x7632, R89 ;  /* 0x000076320c597816 */ /* 0x000fc40000000059 */
[----:B------:R-:W-:Y:S02]  /*0b80*/  PRMT R87, R13, 0x7632, R87 ;  /* 0x000076320d577816 */ /* 0x000fe40000000057 */
[----:B------:R-:W-:Y:S02]  /*0b90*/  SHF.L.U32 R2, R89, 0x10, RZ ;  /* 0x0000001059027819 */ /* 0x000fe400000006ff */
[----:B------:R-:W-:Y:S02]  /*0ba0*/  PRMT R170, R14, 0x7632, R170 ;  /* 0x000076320eaa7816 */ /* 0x000fe400000000aa */
[----:B-1----:R-:W-:Y:S02]  /*0bb0*/  ISETP.GE.AND P5, PT, R8, 0x1, PT ;  /* 0x000000010800780c */ /* 0x002fe40003fa6270 */
[C---:B--2---:R-:W-:Y:S02]  /*0bc0*/  SHF.L.U32 R85, R24.reuse, 0x10, RZ ;  /* 0x0000001018557819 */ /* 0x044fe400000006ff */
[----:B------:R-:W-:-:S02]  /*0bd0*/  PRMT R24, R24, 0x7632, R24 ;  /* 0x0000763218187816 */ /* 0x000fc40000000018 */
[C---:B------:R-:W-:Y:S01]  /*0be0*/  SHF.L.U32 R83, R26.reuse, 0x10, RZ ;  /* 0x000000101a537819 */ /* 0x040fe200000006ff */
[----:B-----5:R-:W-:Y:S01]  /*0bf0*/  FADD.FTZ R85, R85, R106 ;  /* 0x0000006a55557221 */ /* 0x020fe20000010000 */
[----:B------:R-:W-:Y:S02]  /*0c00*/  SHF.L.U32 R23, R27, 0x10, RZ ;  /* 0x000000101b177819 */ /* 0x000fe400000006ff */
[----:B------:R-:W-:Y:S01]  /*0c10*/  PRMT R26, R26, 0x7632, R26 ;  /* 0x000076321a1a7816 */ /* 0x000fe2000000001a */
[--C-:B------:R-:W-:Y:S01]  /*0c20*/  FADD.FTZ R83, R83, R106.reuse ;  /* 0x0000006a53537221 */ /* 0x100fe20000010000 */
[----:B------:R-:W-:Y:S01]  /*0c30*/  FSETP.GTU.FTZ.AND P0, PT, R85, 20, PT ;  /* 0x41a000005500780b */ /* 0x000fe20003f1c000 */
[----:B------:R-:W-:Y:S01]  /*0c40*/  FADD.FTZ R86, R23, R106 ;  /* 0x0000006a17567221 */ /* 0x000fe20000010000 */
[----:B------:R-:W-:Y:S02]  /*0c50*/  SHF.L.U32 R21, R26, 0x10, RZ ;  /* 0x000000101a157819 */ /* 0x000fe400000006ff */
[----:B------:R-:W-:-:S02]  /*0c60*/  PRMT R27, R27, 0x7632, R27 ;  /* 0x000076321b1b7816 */ /* 0x000fc4000000001b */
[----:B------:R-:W-:Y:S01]  /*0c70*/  FSETP.GTU.FTZ.AND P3, PT, R83, 20, PT ;  /* 0x41a000005300780b */ /* 0x000fe20003f7c000 */
[----:B------:R-:W-:Y:S01]  /*0c80*/  FADD.FTZ R82, R21, R106 ;  /* 0x0000006a15527221 */ /* 0x000fe20000010000 */
[----:B------:R-:W-:Y:S02]  /*0c90*/  FSETP.GTU.FTZ.AND P2, PT, R86, 20, PT ;  /* 0x41a000005600780b */ /* 0x000fe40003f5c000 */
[----:B------:R-:W-:Y:S01]  /*0ca0*/  SHF.L.U32 R27, R27, 0x10, RZ ;  /* 0x000000101b1b7819 */ /* 0x000fe200000006ff */
[----:B---3--:R0:W-:Y:S01]  /*0cb0*/  STS.128 [R90], R16 ;  /* 0x000000105a007388 */ /* 0x0081e20000000c00 */
[----:B------:R-:W-:-:S03]  /*0cc0*/  NOP ;  /* 0x0000000000007918 */ /* 0x000fc60000000000 */
[----:B------:R-:W1:Y:S01]  /*0cd0*/  LDS.128 R4, [R90] ;  /* 0x000000005a047984 */ /* 0x000e620000000c00 */
[C---:B0-----:R-:W-:Y:S02]  /*0ce0*/  SHF.L.U32 R19, R25.reuse, 0x10, RZ ;  /* 0x0000001019137819 */ /* 0x041fe400000006ff */
[----:B------:R-:W-:Y:S02]  /*0cf0*/  PRMT R25, R25, 0x7632, R25 ;  /* 0x0000763219197816 */ /* 0x000fe40000000019 */
[----:B------:R-:W-:Y:S01]  /*0d00*/  SHF.L.U32 R17, R24, 0x10, RZ ;  /* 0x0000001018117819 */ /* 0x000fe200000006ff */
[----:B------:R-:W-:Y:S01]  /*0d10*/  FADD.FTZ R88, R19, R106 ;  /* 0x0000006a13587221 */ /* 0x000fe20000010000 */
[----:B------:R-:W-:-:S03]  /*0d20*/  SHF.L.U32 R25, R25, 0x10, RZ ;  /* 0x0000001019197819 */ /* 0x000fc600000006ff */
[--C-:B------:R-:W-:Y:S01]  /*0d30*/  FADD.FTZ R84, R17, R106.reuse ;  /* 0x0000006a11547221 */ /* 0x100fe20000010000 */
[----:B------:R-:W-:Y:S01]  /*0d40*/  FSETP.GTU.FTZ.AND P4, PT, R88, 20, PT ;  /* 0x41a000005800780b */ /* 0x000fe20003f9c000 */
[----:B------:R-:W-:-:S03]  /*0d50*/  FADD.FTZ R81, R25, R106 ;  /* 0x0000006a19517221 */ /* 0x000fc60000010000 */
[----:B------:R-:W-:Y:S02]  /*0d60*/  FSETP.GTU.FTZ.AND P6, PT, R84, 20, PT ;  /* 0x41a000005400780b */ /* 0x000fe40003fdc000 */
[----:B------:R-:W-:Y:S02]  /*0d70*/  FSETP.GTU.FTZ.AND P1, PT, R81, 20, PT ;  /* 0x41a000005100780b */ /* 0x000fe40003f3c000 */
[C---:B-1----:R-:W-:Y:S02]  /*0d80*/  SHF.L.U32 R9, R4.reuse, 0x10, RZ ;  /* 0x0000001004097819 */ /* 0x042fe400000006ff */
[----:B------:R-:W-:Y:S02]  /*0d90*/  PRMT R11, R4, 0x7632, R11 ;  /* 0x00007632040b7816 */ /* 0x000fe4000000000b */
[----:B------:R-:W-:Y:S01]  /*0da0*/  SHF.L.U32 R3, R5, 0x10, RZ ;  /* 0x0000001005037819 */ /* 0x000fe200000006ff */
[----:B------:R-:W-:Y:S01]  /*0db0*/  FFMA.FTZ R0, R9, R0, R102 ;  /* 0x0000000009007223 */ /* 0x000fe20000010066 */
[----:B------:R-:W-:-:S02]  /*0dc0*/  SHF.L.U32 R11, R11, 0x10, RZ ;  /* 0x000000100b0b7819 */ /* 0x000fc400000006ff */
[----:B------:R-:W-:Y:S02]  /*0dd0*/  SHF.L.U32 R4, R13, 0x10, RZ ;  /* 0x000000100d047819 */ /* 0x000fe400000006ff */
        /* <DEDUP_REMOVED lines=44> */
.L_x_17307:
[----:B------:R-:W-:Y:S05]  /*10a0*/  BSYNC B0 ;  /* 0x0000000000007941 */ /* 0x000fea0003800000 */
.L_x_17306:
        /* <DEDUP_REMOVED lines=38> */
.L_x_17309:
[----:B------:R-:W-:Y:S05]  /*1310*/  BSYNC B0 ;  /* 0x0000000000007941 */ /* 0x000fea0003800000 */
.L_x_17308:
        /* <DEDUP_REMOVED lines=39> */
.L_x_17311:
[----:B------:R-:W-:Y:S05]  /*1590*/  BSYNC B0 ;  /* 0x0000000000007941 */ /* 0x000fea0003800000 */
.L_x_17310:
        /* <DEDUP_REMOVED lines=33> */
.L_x_17313:
[----:B------:R-:W-:Y:S05]  /*17b0*/  BSYNC B0 ;  /* 0x0000000000007941 */ /* 0x000fea0003800000 */
.L_x_17312:
        /* <DEDUP_REMOVED lines=33> */
.L_x_17315:
[----:B------:R-:W-:Y:S05]  /*19d0*/  BSYNC B0 ;  /* 0x0000000000007941 */ /* 0x000fea0003800000 */
.L_x_17314:
        /* <DEDUP_REMOVED lines=33> */
.L_x_17317:
[----:B------:R-:W-:Y:S05]  /*1bf0*/  BSYNC B0 ;  /* 0x0000000000007941 */ /* 0x000fea0003800000 */
.L_x_17316:
        /* <DEDUP_REMOVED lines=33> */
.L_x_17319:
[----:B------:R-:W-:Y:S05]  /*1e10*/  BSYNC B0 ;  /* 0x0000000000007941 */ /* 0x000fea0003800000 */
.L_x_17318:
        /* <DEDUP_REMOVED lines=33> */
.L_x_17321:
[----:B------:R-:W-:Y:S05]  /*2030*/  BSYNC B0 ;  /* 0x0000000000007941 */ /* 0x000fea0003800000 */
.L_x_17320:
        /* <DEDUP_REMOVED lines=26> */
[----:B------:R-:W-:Y:S01]  /*21e0*/  MOV R79, RZ ;  /* 0x000000ff004f7202 */ /* 0x000fe20000000f00 */
[----:B------:R-:W-:Y:S01]  /*21f0*/  UMOV UR5, URZ ;  /* 0x0000003f00057c82 */ /* 0x000fe20008000000 */
        /* <DEDUP_REMOVED lines=13> */
[----:B------:R-:W0:Y:S08]  /*22d0*/  LDC.64 R42, c[0x0][0x3d0] ;  /* 0x0000f400ff2a7b82 */ /* 0x000e300000000a00 */
[----:B------:R-:W0:Y:S08]  /*22e0*/  LDC.64 R40, c[0x0][0x2d0] ;  /* 0x0000b400ff287b82 */ /* 0x000e300000000a00 */
[----:B------:R-:W0:Y:S08]  /*22f0*/  LDC.64 R38, c[0x0][0x360] ;  /* 0x0000d800ff267b82 */ /* 0x000e300000000a00 */
[----:B-1234-:R-:W0:Y:S02]  /*2300*/  LDC.64 R36, c[0x0][0x380] ;  /* 0x0000e000ff247b82 */ /* 0x01ee240000000a00 */
.L_x_17369:
        /* <DEDUP_REMOVED lines=50> */
[-C--:B------:R-:W-:Y:S01]  /*2630*/  FMUL.FTZ R27, R11, R85.reuse ;  /* 0x000000550b1b7220 */ /* 0x080fe20000410000 */
        /* <DEDUP_REMOVED lines=14> */
[----:B------:R-:W-:-:S05]  /*2720*/  SHF.L.U32 R129, R22, 0x10, RZ ;  /* 0x0000001016817819 */ /* 0x000fca00000006ff */
[----:B------:R-:W-:Y:S01]  /*2730*/  FMUL.FTZ R164, R129, R86 ;  /* 0x0000005681a47220 */ /* 0x000fe20000410000 */
[C---:B------:R-:W-:Y:S02]  /*2740*/  PRMT R133, R23.reuse, 0x7632, R133 ;  /* 0x0000763217857816 */ /* 0x040fe40000000085 */
[----:B------:R-:W-:Y:S02]  /*2750*/  SHF.L.U32 R135, R23, 0x10, RZ ;  /* 0x0000001017877819 */ /* 0x000fe400000006ff */
[----:B------:R-:W-:Y:S02]  /*2760*/  SHF.L.U32 R133, R133, 0x10, RZ ;  /* 0x0000001085857819 */ /* 0x000fe400000006ff */
[----:B------:R-:W-:Y:S01]  /*2770*/  SHF.L.U32 R131, R169, 0x10, RZ ;  /* 0x00000010a9837819 */ /* 0x000fe200000006ff */
[----:B------:R-:W-:Y:S01]  /*2780*/  FMUL.FTZ R168, R135, R80 ;  /* 0x0000005087a87220 */ /* 0x000fe20000410000 */
[----:B------:R-:W-:Y:S01]  /*2790*/  BSSY B0, `(.L_x_17323) ;  /* 0x00000bd000007945 */ /* 0x000fe20003800000 */
[----:B--2---:R-:W-:Y:S04]  /*27a0*/  STS.128 [R90+0x420], R28 ;  /* 0x0004201c5a007388 */ /* 0x004fe80000000c00 */
[----:B------:R0:W-:Y:S01]  /*27b0*/  STS.128 [R90+0x620], R32 ;  /* 0x000620205a007388 */ /* 0x0001e20000000c00 */
[----:B------:R-:W-:-:S03]  /*27c0*/  NOP ;  /* 0x0000000000007918 */ /* 0x000fc60000000000 */
[----:B------:R-:W1:Y:S04]  /*27d0*/  LDS.128 R24, [R114+0x420] ;  /* 0x0004200072187984 */ /* 0x000e680000000c00 */
[----:B------:R-:W2:Y:S04]  /*27e0*/  LDS.128 R28, [R114+0x430] ;  /* 0x00043000721c7984 */ /* 0x000ea80000000c00 */
[----:B------:R4:W-:Y:S01]  /*27f0*/  STS.64 [R115+0x1d10], R138 ;  /* 0x001d108a73007388 */ /* 0x0009e20000000a00 */
[----:B------:R-:W-:Y:S01]  /*2800*/  BAR.SYNC.DEFER_BLOCKING 0x0 ;  /* 0x0000000000007b1d */ /* 0x000fe20000010000 */
[C---:B0-----:R-:W-:Y:S01]  /*2810*/  FMUL.FTZ R33, R11.reuse, R88 ;  /* 0x000000580b217220 */ /* 0x041fe20000410000 */
[----:B------:R-:W-:-:S03]  /*2820*/  FMUL.FTZ R32, R11, R84 ;  /* 0x000000540b207220 */ /* 0x000fc60000410000 */
[----:B------:R-:W-:Y:S01]  /*2830*/  FMUL.RZ R117, R33, 0.15915493667125701904 ;  /* 0x3e22f98321757820 */ /* 0x000fe2000040c000 */
[----:B------:R-:W-:Y:S01]  /*2840*/  FMUL.FTZ R33, R111, R88 ;  /* 0x000000586f217220 */ /* 0x000fe20000410000 */
[----:B------:R-:W-:Y:S01]  /*2850*/  FMUL.RZ R116, R32, 0.15915493667125701904 ;  /* 0x3e22f98320747820 */ /* 0x000fe2000040c000 */
[-C--:B------:R-:W-:Y:S01]  /*2860*/  FMUL.FTZ R35, R11, R81.reuse ;  /* 0x000000510b237220 */ /* 0x080fe20000410000 */
[----:B------:R-:W-:Y:S01]  /*2870*/  FMUL.FTZ R32, R111, R84 ;  /* 0x000000546f207220 */ /* 0x000fe20000410000 */
        /* <DEDUP_REMOVED lines=11> */
[----:B------:R3:W-:Y:S01]  /*2930*/  MUFU.COS R161, R116 ;  /* 0x0000007400a17308 */ /* 0x0007e20000000000 */
[----:B0-----:R-:W-:Y:S01]  /*2940*/  FMUL.FTZ R155, R33, R34 ;  /* 0x00000022219b7220 */ /* 0x001fe20000410000 */
[----:B------:R-:W-:Y:S01]  /*2950*/  PRMT R34, R16, 0x7632, R34 ;  /* 0x0000763210227816 */ /* 0x000fe20000000022 */
[----:B------:R-:W-:Y:S01]  /*2960*/  FMUL.RZ R119, R113, 0.15915493667125701904 ;  /* 0x3e22f98371777820 */ /* 0x000fe2000040c000 */
[C---:B------:R-:W-:Y:S02]  /*2970*/  FMUL.FTZ R113, R111.reuse, R83 ;  /* 0x000000536f717220 */ /* 0x040fe40000410000 */
[----:B------:R-:W-:Y:S02]  /*2980*/  SHF.L.U32 R34, R34, 0x10, RZ ;  /* 0x0000001022227819 */ /* 0x000fe400000006ff */
[----:B------:R-:W0:Y:S01]  /*2990*/  MUFU.EX2 R32, R32 ;  /* 0x0000002000207308 */ /* 0x000e220000000800 */
[----:B---3--:R-:W-:-:S07]  /*29a0*/  FMUL.FTZ R116, R111, R86 ;  /* 0x000000566f747220 */ /* 0x008fce0000410000 */
[----:B------:R-:W-:Y:S08]  /*29b0*/  MUFU.SIN R112, R118 ;  /* 0x0000007600707308 */ /* 0x000ff00000000400 */
[----:B------:R-:W3:Y:S01]  /*29c0*/  MUFU.EX2 R35, R35 ;  /* 0x0000002300237308 */ /* 0x000ee20000000800 */
[C---:B0-----:R-:W-:Y:S01]  /*29d0*/  FMUL.FTZ R161, R32.reuse, R161 ;  /* 0x000000a120a17220 */ /* 0x041fe20000410000 */
[----:B------:R-:W-:Y:S01]  /*29e0*/  FMUL.FTZ R159, R32, R159 ;  /* 0x0000009f209f7220 */ /* 0x000fe20000410000 */
[----:B------:R-:W-:-:S05]  /*29f0*/  FMUL.FTZ R32, R11, R80 ;  /* 0x000000500b207220 */ /* 0x000fca0000410000 */
[----:B------:R-:W-:Y:S08]  /*2a00*/  MUFU.SIN R144, R119 ;  /* 0x0000007700907308 */ /* 0x000ff00000000400 */
        /* <DEDUP_REMOVED lines=9> */
[----:B------:R-:W-:-:S05]  /*2aa0*/  FMUL.FTZ R113, R112, R85 ;  /* 0x0000005570717220 */ /* 0x000fca0000410000 */
[----:B------:R-:W-:Y:S01]  /*2ab0*/  MUFU.SIN R146, R120 ;  /* 0x0000007800927308 */ /* 0x000fe20000000400 */
[----:B----4-:R-:W-:Y:S01]  /*2ac0*/  FMUL.FTZ R117, R111, R80 ;  /* 0x000000506f757220 */ /* 0x010fe20000410000 */
[----:B------:R-:W-:Y:S01]  /*2ad0*/  FMUL.FTZ R111, R11, R86 ;  /* 0x000000560b6f7220 */ /* 0x000fe20000410000 */
[----:B0-----:R-:W-:Y:S01]  /*2ae0*/  FMUL.FTZ R145, R35, R114 ;  /* 0x0000007223917220 */ /* 0x001fe20000410000 */
[----:B------:R-:W-:Y:S02]  /*2af0*/  PRMT R35, R17, 0x7632, R35 ;  /* 0x0000763211237816 */ /* 0x000fe40000000023 */
[----:B------:R-:W-:Y:S02]  /*2b00*/  FMUL.RZ R111, R111, 0.15915493667125701904 ;  /* 0x3e22f9836f6f7820 */ /* 0x000fe4000040c000 */
[----:B------:R0:W-:Y:S01]  /*2b10*/  MUFU.COS R136, R120 ;  /* 0x0000007800887308 */ /* 0x0001e20000000000 */
[----:B-1----:R-:W-:Y:S01]  /*2b20*/  FMUL.FTZ R154, R33, R154 ;  /* 0x0000009a219a7220 */ /* 0x002fe20000410000 */
[----:B------:R-:W-:-:S02]  /*2b30*/  SHF.L.U32 R35, R35, 0x10, RZ ;  /* 0x0000001023237819 */ /* 0x000fc400000006ff */
[----:B------:R-:W-:-:S03]  /*2b40*/  SHF.L.U32 R33, R89, 0x10, RZ ;  /* 0x0000001059217819 */ /* 0x000fc600000006ff */
[----:B------:R-:W-:Y:S01]  /*2b50*/  FMUL.FTZ R128, R35, R84 ;  /* 0x0000005423807220 */ /* 0x000fe20000410000 */
[----:B------:R-:W1:Y:S01]  /*2b60*/  MUFU.EX2 R115, R115 ;  /* 0x0000007300737308 */ /* 0x000e620000000800 */
[----:B0-----:R-:W-:Y:S01]  /*2b70*/  FMUL.RZ R120, R32, 0.15915493667125701904 ;  /* 0x3e22f98320787820 */ /* 0x001fe2000040c000 */
[----:B------:R-:W-:-:S05]  /*2b80*/  SHF.L.U32 R32, R12, 0x10, RZ ;  /* 0x000000100c207819 */ /* 0x000fca00000006ff */
[C---:B------:R-:W-:Y:S01]  /*2b90*/  FMUL.FTZ R126, R32.reuse, R119 ;  /* 0x00000077207e7220 */ /* 0x040fe20000410000 */
[----:B------:R-:W-:Y:S01]  /*2ba0*/  MUFU.EX2 R117, R117 ;  /* 0x0000007500757308 */ /* 0x000fe20000000800 */
[----:B------:R-:W-:-:S04]  /*2bb0*/  FMUL.FTZ R130, R32, R113 ;  /* 0x0000007120827220 */ /* 0x000fc80000410000 */
[----:B------:R-:W-:-:S03]  /*2bc0*/  FMUL.FTZ R118, R159, R130 ;  /* 0x000000829f767220 */ /* 0x000fc60000410000 */
[----:B------:R-:W-:Y:S01]  /*2bd0*/  MUFU.SIN R151, R111 ;  /* 0x0000006f00977308 */ /* 0x000fe20000000400 */
[----:B------:R-:W-:Y:S01]  /*2be0*/  FFMA.FTZ R118, R161, R126, R118 ;  /* 0x0000007ea1767223 */ /* 0x000fe20000010076 */
[C---:B-1----:R-:W-:Y:S01]  /*2bf0*/  FMUL.FTZ R136, R115.reuse, R136 ;  /* 0x0000008873887220 */ /* 0x042fe20000410000 */
[----:B------:R-:W-:Y:S02]  /*2c00*/  FMUL.FTZ R146, R115, R146 ;  /* 0x0000009273927220 */ /* 0x000fe40000410000 */
[----:B------:R-:W-:-:S03]  /*2c10*/  FFMA.FTZ R118, R33, R128, R118 ;  /* 0x0000008021767223 */ /* 0x000fc60000010076 */
[----:B------:R0:W-:Y:S01]  /*2c20*/  MUFU.COS R149, R111 ;  /* 0x0000006f00957308 */ /* 0x0001e20000000000 */
[----:B------:R-:W-:-:S07]  /*2c30*/  FMUL.FTZ R113, R155, R118 ;  /* 0x000000769b717220 */ /* 0x000fce0000410000 */
[----:B------:R-:W1:Y:S01]  /*2c40*/  MUFU.SIN R16, R120 ;  /* 0x0000007800107308 */ /* 0x000e620000000400 */
[----:B0-----:R-:W-:Y:S01]  /*2c50*/  SHF.L.U32 R111, R17, 0x10, RZ ;  /* 0x00000010116f7819 */ /* 0x001fe200000006ff */
[----:B------:R-:W-:-:S04]  /*2c60*/  FMUL.FTZ R17, R159, R126 ;  /* 0x0000007e9f117220 */ /* 0x000fc80000410000 */
[----:B------:R-:W-:Y:S01]  /*2c70*/  FMUL.FTZ R188, R111, R84 ;  /* 0x000000546fbc7220 */ /* 0x000fe20000410000 */
[----:B------:R-:W-:Y:S01]  /*2c80*/  FFMA.FTZ R17, R161, R130, -R17 ;  /* 0x00000082a1117223 */ /* 0x000fe20000010811 */
[----:B------:R-:W0:Y:S03]  /*2c90*/  MUFU.COS R114, R120 ;  /* 0x0000007800727308 */ /* 0x000e260000000000 */
[----:B------:R-:W-:-:S04]  /*2ca0*/  FFMA.FTZ R17, R33, R188, R17 ;  /* 0x000000bc21117223 */ /* 0x000fc80000010011 */
[----:B------:R-:W-:Y:S01]  /*2cb0*/  FMUL.FTZ R115, R155, R17 ;  /* 0x000000119b737220 */ /* 0x000fe20000410000 */
[----:B------:R-:W3:Y:S01]  /*2cc0*/  MUFU.EX2 R116, R116 ;  /* 0x0000007400747308 */ /* 0x000ee20000000800 */
[----:B-1----:R-:W-:Y:S01]  /*2cd0*/  FMUL.FTZ R167, R117, R16 ;  /* 0x0000001075a77220 */ /* 0x002fe20000410000 */
[----:B------:R-:W-:Y:S01]  /*2ce0*/  FMUL.FTZ R16, R138, R159 ;  /* 0x0000009f8a107220 */ /* 0x000fe20000410000 */
[--C-:B------:R-:W-:Y:S01]  /*2cf0*/  FFMA.FTZ R121, R154, R118, R115.reuse ;  /* 0x000000769a797223 */ /* 0x100fe20000010073 */
[C---:B------:R-:W-:Y:S02]  /*2d00*/  PRMT R115, R18.reuse, 0x7632, R115 ;  /* 0x0000763212737816 */ /* 0x040fe40000000073 */
[----:B------:R-:W-:Y:S01]  /*2d10*/  FFMA.FTZ R16, R139, R161, R16 ;  /* 0x000000a18b107223 */ /* 0x000fe20000010010 */
[----:B------:R-:W-:Y:S01]  /*2d20*/  SHF.L.U32 R118, R19, 0x10, RZ ;  /* 0x0000001013767819 */ /* 0x000fe200000006ff */
[----:B0-----:R-:W-:Y:S01]  /*2d30*/  FMUL.FTZ R165, R117, R114 ;  /* 0x0000007275a57220 */ /* 0x001fe20000410000 */
[----:B------:R-:W-:Y:S01]  /*2d40*/  SHF.L.U32 R117, R18, 0x10, RZ ;  /* 0x0000001012757819 */ /* 0x000fe200000006ff */
[----:B------:R-:W-:Y:S01]  /*2d50*/  FFMA.FTZ R114, R154, R17, -R113 ;  /* 0x000000119a727223 */ /* 0x000fe20000010871 */
[----:B------:R-:W-:Y:S01]  /*2d60*/  FMUL.FTZ R17, R139, R159 ;  /* 0x0000009f8b117220 */ /* 0x000fe20000410000 */
[----:B------:R-:W-:Y:S01]  /*2d70*/  SHF.L.U32 R115, R115, 0x10, RZ ;  /* 0x0000001073737819 */ /* 0x000fe200000006ff */
[----:B------:R-:W-:Y:S01]  /*2d80*/  FMUL.FTZ R119, R155, R16 ;  /* 0x000000109b777220 */ /* 0x000fe20000410000 */
[----:B------:R-:W-:Y:S01]  /*2d90*/  SHF.L.U32 R113, R13, 0x10, RZ ;  /* 0x000000100d717819 */ /* 0x000fe200000006ff */
[-C--:B------:R-:W-:Y:S01]  /*2da0*/  FMUL.FTZ R152, R117, R88.reuse ;  /* 0x0000005875987220 */ /* 0x080fe20000410000 */
[----:B------:R-:W-:Y:S01]  /*2db0*/  FFMA.FTZ R17, R138, R161, -R17 ;  /* 0x000000a18a117223 */ /* 0x000fe20000010811 */
[----:B------:R-:W-:Y:S01]  /*2dc0*/  FMUL.FTZ R148, R115, R88 ;  /* 0x0000005873947220 */ /* 0x000fe20000410000 */
[----:B---3--:R-:W-:Y:S01]  /*2dd0*/  FMUL.FTZ R149, R116, R149 ;  /* 0x0000009574957220 */ /* 0x008fe20000410000 */
[--C-:B------:R-:W-:Y:S01]  /*2de0*/  FFMA.FTZ R120, R113, R152, R114.reuse ;  /* 0x0000009871787223 */ /* 0x100fe20000010072 */
[----:B------:R-:W-:Y:S01]  /*2df0*/  PRMT R114, R19, 0x7632, R114 ;  /* 0x0000763213727816 */ /* 0x000fe20000000072 */
[----:B------:R-:W-:Y:S01]  /*2e00*/  FFMA.FTZ R18, R154, R17, -R119 ;  /* 0x000000119a127223 */ /* 0x000fe20000010877 */
[----:B------:R-:W-:Y:S01]  /*2e10*/  FMUL.FTZ R151, R116, R151 ;  /* 0x0000009774977220 */ /* 0x000fe20000410000 */
        /* <DEDUP_REMOVED lines=8> */
[-C--:B------:R-:W-:Y:S01]  /*2ea0*/  FMUL.FTZ R153, R114, R81.reuse ;  /* 0x0000005172997220 */ /* 0x080fe20000410000 */
[----:B------:R-:W-:Y:S01]  /*2eb0*/  FFMA.FTZ R122, R145, R120, -R17 ;  /* 0x00000078917a7223 */ /* 0x000fe20000010811 */
[----:B------:R-:W-:Y:S01]  /*2ec0*/  FMUL.FTZ R157, R118, R81 ;  /* 0x00000051769d7220 */ /* 0x000fe20000410000 */
[C---:B------:R-:W-:Y:S01]  /*2ed0*/  FMUL.FTZ R120, R147.reuse, R16 ;  /* 0x0000001093787220 */ /* 0x040fe20000410000 */
[C---:B------:R-:W-:Y:S01]  /*2ee0*/  FFMA.FTZ R121, R116.reuse, R153, R19 ;  /* 0x0000009974797223 */ /* 0x040fe20000010013 */
[-C--:B------:R-:W-:Y:S01]  /*2ef0*/  FMUL.FTZ R19, R147, R18.reuse ;  /* 0x0000001293137220 */ /* 0x080fe20000410000 */
[--C-:B------:R-:W-:Y:S01]  /*2f00*/  FFMA.FTZ R119, R116, R157, R122.reuse ;  /* 0x0000009d74777223 */ /* 0x100fe2000001007a */
[----:B------:R-:W-:Y:S01]  /*2f10*/  PRMT R122, R20, 0x7632, R122 ;  /* 0x00007632147a7816 */ /* 0x000fe2000000007a */
[----:B------:R-:W-:Y:S01]  /*2f20*/  FMUL.FTZ R123, R144, R121 ;  /* 0x00000079907b7220 */ /* 0x000fe20000410000 */
[C---:B------:R-:W-:Y:S01]  /*2f30*/  FFMA.FTZ R17, R145.reuse, R18, -R120 ;  /* 0x0000001291117223 */ /* 0x040fe20000010878 */
[----:B------:R-:W-:Y:S01]  /*2f40*/  SHF.L.U32 R120, R14, 0x10, RZ ;  /* 0x000000100e787819 */ /* 0x000fe200000006ff */
[----:B------:R-:W-:Y:S01]  /*2f50*/  FFMA.FTZ R19, R145, R16, R19 ;  /* 0x0000001091137223 */ /* 0x000fe20000010013 */
[-C--:B------:R-:W-:Y:S01]  /*2f60*/  FFMA.FTZ R123, R142, R119.reuse, -R123 ;  /* 0x000000778e7b7223 */ /* 0x080fe2000001087b */
[----:B------:R-:W-:Y:S01]  /*2f70*/  SHF.L.U32 R122, R122, 0x10, RZ ;  /* 0x000000107a7a7819 */ /* 0x000fe200000006ff */
[C---:B------:R-:W-:Y:S01]  /*2f80*/  FMUL.FTZ R119, R144.reuse, R119 ;  /* 0x0000007790777220 */ /* 0x040fe20000410000 */
[----:B------:R-:W-:Y:S01]  /*2f90*/  FMUL.FTZ R16, R144, R17 ;  /* 0x0000001190107220 */ /* 0x000fe20000410000 */
[----:B------:R-:W-:-:S02]  /*2fa0*/  FFMA.FTZ R125, R120, R163, R123 ;  /* 0x000000a3787d7223 */ /* 0x000fc4000001007b */
[--C-:B------:R-:W-:Y:S01]  /*2fb0*/  FFMA.FTZ R18, R142, R121, R119.reuse ;  /* 0x000000798e127223 */ /* 0x100fe20000010077 */
[----:B------:R-:W-:Y:S01]  /*2fc0*/  FMUL.FTZ R171, R122, R83 ;  /* 0x000000537aab7220 */ /* 0x000fe20000410000 */
[----:B------:R-:W-:Y:S01]  /*2fd0*/  PRMT R119, R21, 0x7632, R119 ;  /* 0x0000763215777816 */ /* 0x000fe20000000077 */
[----:B------:R-:W-:Y:S01]  /*2fe0*/  FMUL.FTZ R127, R146, R125 ;  /* 0x0000007d927f7220 */ /* 0x000fe20000410000 */
[----:B------:R-:W-:Y:S01]  /*2ff0*/  FMUL.FTZ R121, R144, R19 ;  /* 0x0000001390797220 */ /* 0x000fe20000410000 */
[----:B------:R-:W-:Y:S01]  /*3000*/  FFMA.FTZ R123, R120, R171, R18 ;  /* 0x000000ab787b7223 */ /* 0x000fe20000010012 */
[C---:B------:R-:W-:Y:S01]  /*3010*/  FFMA.FTZ R19, R142.reuse, R19, R16 ;  /* 0x000000138e137223 */ /* 0x040fe20000010010 */
[----:B------:R-:W-:Y:S01]  /*3020*/  SHF.L.U32 R119, R119, 0x10, RZ ;  /* 0x0000001077777819 */ /* 0x000fe200000006ff */
[----:B------:R-:W-:Y:S01]  /*3030*/  FFMA.FTZ R17, R142, R17, -R121 ;  /* 0x000000118e117223 */ /* 0x000fe20000010879 */
[-C--:B------:R-:W-:Y:S01]  /*3040*/  FFMA.FTZ R16, R136, R123.reuse, R127 ;  /* 0x0000007b88107223 */ /* 0x080fe2000001007f */
[----:B------:R-:W-:Y:S01]  /*3050*/  FMUL.FTZ R127, R146, R123 ;  /* 0x0000007b927f7220 */ /* 0x000fe20000410000 */
[----:B------:R-:W-:Y:S01]  /*3060*/  SHF.L.U32 R123, R21, 0x10, RZ ;  /* 0x00000010157b7819 */ /* 0x000fe200000006ff */
[-C--:B------:R-:W-:Y:S01]  /*3070*/  FMUL.FTZ R166, R119, R82.reuse ;  /* 0x0000005277a67220 */ /* 0x080fe20000410000 */
[----:B------:R-:W-:Y:S01]  /*3080*/  SHF.L.U32 R121, R170, 0x10, RZ ;  /* 0x00000010aa797819 */ /* 0x000fe200000006ff */
[----:B------:R-:W-:Y:S01]  /*3090*/  FFMA.FTZ R127, R136, R125, -R127 ;  /* 0x0000007d887f7223 */ /* 0x000fe2000001087f */
[C---:B------:R-:W-:Y:S01]  /*30a0*/  FMUL.FTZ R21, R146.reuse, R19 ;  /* 0x0000001392157220 */ /* 0x040fe20000410000 */
[----:B------:R-:W-:Y:S01]  /*30b0*/  FMUL.FTZ R162, R123, R82 ;  /* 0x000000527ba27220 */ /* 0x000fe20000410000 */
[-C--:B------:R-:W-:Y:S01]  /*30c0*/  FMUL.FTZ R18, R146, R17.reuse ;  /* 0x0000001192127220 */ /* 0x080fe20000410000 */
[C---:B------:R-:W-:Y:S01]  /*30d0*/  FFMA.FTZ R132, R121.reuse, R166, R16 ;  /* 0x000000a679847223 */ /* 0x040fe20000010010 */
[----:B------:R-:W-:Y:S01]  /*30e0*/  FFMA.FTZ R16, R136, R17, -R21 ;  /* 0x0000001188107223 */ /* 0x000fe20000010815 */
[--C-:B------:R-:W-:Y:S01]  /*30f0*/  FFMA.FTZ R20, R121, R162, R127.reuse ;  /* 0x000000a279147223 */ /* 0x100fe2000001007f */
[----:B------:R-:W-:Y:S01]  /*3100*/  PRMT R127, R22, 0x7632, R127 ;  /* 0x00007632167f7816 */ /* 0x000fe2000000007f */
[----:B------:R-:W-:Y:S01]  /*3110*/  FMUL.FTZ R134, R151, R132 ;  /* 0x0000008497867220 */ /* 0x000fe20000410000 */
[----:B------:R-:W-:Y:S01]  /*3120*/  FFMA.FTZ R18, R136, R19, R18 ;  /* 0x0000001388127223 */ /* 0x000fe20000010012 */
[----:B------:R-:W-:Y:S01]  /*3130*/  SHF.L.U32 R125, R15, 0x10, RZ ;  /* 0x000000100f7d7819 */ /* 0x000fe200000006ff */
[-C--:B------:R-:W-:Y:S01]  /*3140*/  FMUL.FTZ R17, R151, R20.reuse ;  /* 0x0000001497117220 */ /* 0x080fe20000410000 */
[----:B------:R-:W-:Y:S01]  /*3150*/  SHF.L.U32 R127, R127, 0x10, RZ ;  /* 0x000000107f7f7819 */ /* 0x000fe200000006ff */
[----:B------:R-:W-:Y:S01]  /*3160*/  FFMA.FTZ R134, R149, R20, -R134 ;  /* 0x0000001495867223 */ /* 0x000fe20000010886 */
[----:B------:R-:W-:Y:S01]  /*3170*/  FMUL.FTZ R20, R151, R18 ;  /* 0x0000001297147220 */ /* 0x000fe20000410000 */
[----:B------:R-:W-:Y:S01]  /*3180*/  FFMA.FTZ R19, R149, R132, R17 ;  /* 0x0000008495137223 */ /* 0x000fe20000010011 */
[----:B------:R-:W-:Y:S01]  /*3190*/  FMUL.FTZ R17, R151, R16 ;  /* 0x0000001097117220 */ /* 0x000fe20000410000 */
[----:B------:R-:W-:Y:S01]  /*31a0*/  FMUL.FTZ R160, R127, R86 ;  /* 0x000000567fa07220 */ /* 0x000fe20000410000 */
[----:B------:R-:W-:Y:S01]  /*31b0*/  FFMA.FTZ R134, R125, R164, R134 ;  /* 0x000000a47d867223 */ /* 0x000fe20000010086 */
[C---:B------:R-:W-:Y:S01]  /*31c0*/  FFMA.FTZ R16, R149.reuse, R16, -R20 ;  /* 0x0000001095107223 */ /* 0x040fe20000010814 */
[----:B------:R-:W-:Y:S01]  /*31d0*/  FFMA.FTZ R18, R149, R18, R17 ;  /* 0x0000001295127223 */ /* 0x000fe20000010011 */
[----:B------:R-:W-:Y:S01]  /*31e0*/  FFMA.FTZ R22, R125, R160, R19 ;  /* 0x000000a07d167223 */ /* 0x000fe20000010013 */
[----:B------:R-:W-:Y:S01]  /*31f0*/  FMUL.FTZ R20, R167, R134 ;  /* 0x00000086a7147220 */ /* 0x000fe20000410000 */
[----:B------:R-:W-:-:S02]  /*3200*/  FMUL.FTZ R132, R133, R80 ;  /* 0x0000005085847220 */ /* 0x000fc40000410000 */
[-C--:B------:R-:W-:Y:S01]  /*3210*/  FMUL.FTZ R17, R167, R22.reuse ;  /* 0x00000016a7117220 */ /* 0x080fe20000410000 */
[----:B------:R-:W-:Y:S01]  /*3220*/  FFMA.FTZ R150, R165, R22, R20 ;  /* 0x00000016a5967223 */ /* 0x000fe20000010014 */
[----:B------:R-:W-:Y:S01]  /*3230*/  @P1 LEA R20, R101, R94, 0x3 ;  /* 0x0000005e65141211 */ /* 0x000fe200078e18ff */
[----:B------:R-:W-:Y:S01]  /*3240*/  FMUL.FTZ R22, R167, R18 ;  /* 0x00000012a7167220 */ /* 0x000fe20000410000 */
[----:B------:R-:W-:Y:S01]  /*3250*/  FFMA.FTZ R19, R165, R134, -R17 ;  /* 0x00000086a5137223 */ /* 0x000fe20000010811 */
[-C--:B------:R-:W-:Y:S02]  /*3260*/  FMUL.FTZ R17, R167, R16.reuse ;  /* 0x00000010a7117220 */ /* 0x080fe40000410000 */
[C---:B------:R-:W-:Y:S01]  /*3270*/  FFMA.FTZ R16, R165.reuse, R16, -R22 ;  /* 0x00000010a5107223 */ /* 0x040fe20000010816 */
[----:B------:R-:W0:Y:S01]  /*3280*/  @P1 LDS.64 R20, [R20+0x2d18] ;  /* 0x002d180014141984 */ /* 0x000e220000000a00 */
[----:B------:R-:W-:Y:S01]  /*3290*/  FFMA.FTZ R22, R165, R18, R17 ;  /* 0x00000012a5167223 */ /* 0x000fe20000010011 */
[C---:B------:R-:W-:Y:S01]  /*32a0*/  FFMA.FTZ R17, R131.reuse, R132, R150 ;  /* 0x0000008483117223 */ /* 0x040fe20000010096 */
[----:B------:R-:W-:Y:S01]  /*32b0*/  FFMA.FTZ R18, R131, R168, R19 ;  /* 0x000000a883127223 */ /* 0x000fe20000010013 */
[----:B--2---:R-:W-:Y:S06]  /*32c0*/  @P1 BRA `(.L_x_17324) ;  /* 0x0000000000241947 */ /* 0x004fec0003800000 */
[----:B------:R-:W-:Y:S01]  /*32d0*/  ISETP.NE.AND P3, PT, R92, R63, PT ;  /* 0x0000003f5c00720c */ /* 0x000fe20003f65270 */
[----:B0-----:R-:W-:-:S12]  /*32e0*/  HFMA2.MMA R21, -RZ, RZ, 0, 0 ;  /* 0x00000000ff157435 */ /* 0x001fd800000001ff */
[----:B------:R-:W-:-:S04]  /*32f0*/  @P3 LEA.HI R19, R92, R92, RZ, 0x1 ;  /* 0x0000005c5c133211 */ /* 0x000fc800078f08ff */
[----:B------:R-:W-:-:S04]  /*3300*/  @P3 LOP3.LUT R19, R19, 0xfffffe, RZ, 0xc0, !PT ;  /* 0x00fffffe13133812 */ /* 0x000fc800078ec0ff */
[----:B------:R-:W-:-:S04]  /*3310*/  @P3 IADD3 R20, -R19, R92, RZ ;  /* 0x0000005c13143210 */ /* 0x000fc80007ffe1ff */
[----:B------:R-:W-:Y:S02]  /*3320*/  @P3 LEA R19, R20, R9, 0x8 ;  /* 0x0000000914133211 */ /* 0x000fe400078e40ff */
[----:B------:R-:W-:Y:S02]  /*3330*/  MOV R20, 0x3f800000 ;  /* 0x3f80000000147802 */ /* 0x000fe40000000f00 */
[----:B------:R-:W-:-:S05]  /*3340*/  @P3 LEA R19, R19, R94, 0x3 ;  /* 0x0000005e13133211 */ /* 0x000fca00078e18ff */
[----:B------:R1:W2:Y:S02]  /*3350*/  @P3 LDS.64 R20, [R19+0x1d10] ;  /* 0x001d100013143984 */ /* 0x0002a40000000a00 */
.L_x_17324:
[----:B------:R-:W-:Y:S05]  /*3360*/  BSYNC B0 ;  /* 0x0000000000007941 */ /* 0x000fea0003800000 */
.L_x_17323:
        /* <DEDUP_REMOVED lines=94> */
[-C--:B---3--:R-:W-:Y:S01]  /*3950*/  FMUL.FTZ R172, R156, R177.reuse ;  /* 0x000000b19cac7220 */ /* 0x088fe20000410000 */
[----:B------:R-:W-:Y:S01]  /*3960*/  FFMA.FTZ R19, R16, R177, -R19 ;  /* 0x000000b110137223 */ /* 0x000fe20000010813 */
[-C--:B----4-:R-:W-:Y:S01]  /*3970*/  FMUL.FTZ R22, R156, R175.reuse ;  /* 0x000000af9c167220 */ /* 0x090fe20000410000 */
[C---:B------:R-:W-:Y:S01]  /*3980*/  FFMA.FTZ R175, R16.reuse, R175, R158 ;  /* 0x000000af10af7223 */ /* 0x040fe2000001009e */
[----:B------:R-:W-:Y:S01]  /*3990*/  FFMA.FTZ R172, R16, R179, R172 ;  /* 0x000000b310ac7223 */ /* 0x000fe200000100ac */
[--C-:B------:R-:W-:Y:S01]  /*39a0*/  @P3 FADD.FTZ R18, R18, R19.reuse ;  /* 0x0000001312123221 */ /* 0x100fe20000010000 */
[----:B------:R-:W-:Y:S01]  /*39b0*/  PRMT R19, R29, 0x7632, R19 ;  /* 0x000076321d137816 */ /* 0x000fe20000000013 */
[----:B------:R-:W-:Y:S01]  /*39c0*/  @P3 FFMA.FTZ R16, R16, R173, -R22 ;  /* 0x000000ad10103223 */ /* 0x000fe20000010816 */
[----:B------:R-:W-:Y:S01]  /*39d0*/  FSEL R175, R156, R175, !P3 ;  /* 0x000000af9caf7208 */ /* 0x000fe20005800000 */
[----:B------:R-:W-:Y:S01]  /*39e0*/  @P3 FADD.FTZ R17, R17, R172 ;  /* 0x000000ac11113221 */ /* 0x000fe20000010000 */
[----:B------:R-:W-:Y:S01]  /*39f0*/  SHF.L.U32 R172, R29, 0x10, RZ ;  /* 0x000000101dac7819 */ /* 0x000fe200000006ff */
[----:B------:R0:W-:Y:S01]  /*3a00*/  SHFL.IDX PT, R22, R141, RZ, 0x1f ;  /* 0x00001fff8d167589 */ /* 0x0001e200000e0000 */
[----:B------:R-:W-:-:S02]  /*3a10*/  SHF.L.U32 R156, R19, 0x10, RZ ;  /* 0x00000010139c7819 */ /* 0x000fc400000006ff */
[----:B------:R-:W-:Y:S01]  /*3a20*/  PRMT R19, R28, 0x7632, R19 ;  /* 0x000076321c137816 */ /* 0x000fe20000000013 */
[----:B------:R-:W1:Y:S01]  /*3a30*/  SHFL.UP PT, R175, R175, 0x1, RZ ;  /* 0x04200000afaf7989 */ /* 0x000e6200000e00ff */
[C---:B------:R-:W-:Y:S01]  /*3a40*/  FMUL.FTZ R172, R3.reuse, R172 ;  /* 0x000000ac03ac7220 */ /* 0x040fe20000410000 */
[----:B------:R-:W-:Y:S01]  /*3a50*/  FMUL.FTZ R156, R3, R156 ;  /* 0x0000009c039c7220 */ /* 0x000fe20000410000 */
[----:B------:R-:W-:Y:S01]  /*3a60*/  SHF.L.U32 R23, R19, 0x10, RZ ;  /* 0x0000001013177819 */ /* 0x000fe200000006ff */
[----:B------:R1:W3:Y:S01]  /*3a70*/  SHFL.UP PT, R29, R16, 0x1, RZ ;  /* 0x04200000101d7989 */ /* 0x0002e200000e00ff */
[----:B------:R-:W-:Y:S01]  /*3a80*/  FADD.FTZ R181, R172, R181 ;  /* 0x000000b5acb57221 */ /* 0x000fe20000010000 */
[----:B------:R-:W-:Y:S01]  /*3a90*/  FADD.FTZ R183, -R156, R183 ;  /* 0x000000b79cb77221 */ /* 0x000fe20000010100 */
[----:B------:R-:W-:Y:S01]  /*3aa0*/  SHF.L.U32 R19, R28, 0x10, RZ ;  /* 0x000000101c137819 */ /* 0x000fe200000006ff */
[----:B------:R-:W4:Y:S01]  /*3ab0*/  SHFL.UP PT, R18, R18, 0x1, RZ ;  /* 0x0420000012127989 */ /* 0x000f2200000e00ff */
[C---:B0-----:R-:W-:Y:S01]  /*3ac0*/  FMUL.FTZ R141, R146.reuse, -R181 ;  /* 0x800000b5928d7220 */ /* 0x041fe20000410000 */
[----:B------:R-:W-:-:S02]  /*3ad0*/  FMUL.FTZ R28, R146, -R183 ;  /* 0x800000b7921c7220 */ /* 0x000fc40000410000 */
[----:B------:R-:W0:Y:S01]  /*3ae0*/  SHFL.UP PT, R17, R17, 0x1, RZ ;  /* 0x0420000011117989 */ /* 0x000e2200000e00ff */
[----:B------:R-:W-:Y:S01]  /*3af0*/  FFMA.FTZ R174, R136, R183, R141 ;  /* 0x000000b788ae7223 */ /* 0x000fe2000001008d */
[----:B------:R-:W-:Y:S01]  /*3b00*/  FMUL.FTZ R141, R4, R23 ;  /* 0x00000017048d7220 */ /* 0x000fe20000410000 */
[----:B------:R-:W-:Y:S01]  /*3b10*/  FFMA.FTZ R181, R136, R181, -R28 ;  /* 0x000000b588b57223 */ /* 0x000fe2000001081c */
[----:B------:R-:W-:Y:S02]  /*3b20*/  FMUL.FTZ R158, R4, R19 ;  /* 0x00000013049e7220 */ /* 0x000fe40000410000 */
[----:B------:R-:W-:Y:S02]  /*3b30*/  FADD.FTZ R23, -R141, R174 ;  /* 0x000000ae8d177221 */ /* 0x000fe40000010100 */
[----:B------:R-:W-:Y:S02]  /*3b40*/  FADD.FTZ R181, R158, R181 ;  /* 0x000000b59eb57221 */ /* 0x000fe40000010000 */
[----:B------:R-:W-:Y:S01]  /*3b50*/  FMUL.FTZ R19, R144, -R23 ;  /* 0x8000001790137220 */ /* 0x000fe20000410000 */
[C---:B-1----:R-:W-:Y:S01]  /*3b60*/  FMUL.FTZ R16, R175.reuse, R22 ;  /* 0x00000016af107220 */ /* 0x042fe20000410000 */
[----:B------:R-:W-:-:S02]  /*3b70*/  FMUL.FTZ R175, R175, R140 ;  /* 0x0000008cafaf7220 */ /* 0x000fc40000410000 */
[-C--:B------:R-:W-:Y:S01]  /*3b80*/  FFMA.FTZ R176, R142, R181.reuse, -R19 ;  /* 0x000000b58eb07223 */ /* 0x080fe20000010813 */
[----:B------:R-:W-:Y:S01]  /*3b90*/  FMUL.FTZ R28, R144, -R181 ;  /* 0x800000b5901c7220 */ /* 0x000fe20000410000 */
[C---:B---3--:R-:W-:Y:S01]  /*3ba0*/  FFMA.FTZ R19, R29.reuse, R140, -R16 ;  /* 0x0000008c1d137223 */ /* 0x048fe20000010810 */
[----:B------:R-:W-:Y:S01]  /*3bb0*/  FFMA.FTZ R16, R29, R22, R175 ;  /* 0x000000161d107223 */ /* 0x000fe200000100af */
[----:B------:R-:W-:Y:S01]  /*3bc0*/  LOP3.LUT R29, R101, 0x1f, RZ, 0xc0, !PT ;  /* 0x0000001f651d7812 */ /* 0x000fe200078ec0ff */
[----:B------:R-:W-:Y:S01]  /*3bd0*/  FFMA.FTZ R23, R142, R23, R28 ;  /* 0x000000178e177223 */ /* 0x000fe2000001001c */
[----:B----4-:R-:W-:Y:S01]  /*3be0*/  @P2 FADD.FTZ R140, R18, R19 ;  /* 0x00000013128c2221 */ /* 0x010fe20000010000 */
[----:B--2---:R-:W-:Y:S01]  /*3bf0*/  FMUL.FTZ R18, R167, -R20 ;  /* 0x80000014a7127220 */ /* 0x004fe20000410000 */
[----:B------:R-:W-:Y:S01]  /*3c00*/  ISETP.NE.AND P6, PT, R29, 0x1f, PT ;  /* 0x0000001f1d00780c */ /* 0x000fe20003fc5270 */
[--C-:B0-----:R-:W-:Y:S01]  /*3c10*/  @P2 FADD.FTZ R22, R17, R16.reuse ;  /* 0x0000001011162221 */ /* 0x101fe20000010000 */
[----:B------:R-:W-:Y:S01]  /*3c20*/  PRMT R16, R27, 0x7632, R16 ;  /* 0x000076321b107816 */ /* 0x000fe20000000010 */
[-C--:B------:R-:W-:Y:S01]  /*3c30*/  FMUL.FTZ R17, R167, R21.reuse ;  /* 0x00000015a7117220 */ /* 0x080fe20000410000 */
[----:B------:R-:W-:Y:S01]  /*3c40*/  FFMA.FTZ R28, R165, -R21, R18 ;  /* 0x80000015a51c7223 */ /* 0x000fe20000010012 */
[----:B------:R-:W-:-:S02]  /*3c50*/  ISETP.GT.U32.AND P2, PT, R29, 0x1d, PT ;  /* 0x0000001d1d00780c */ /* 0x000fc40003f44070 */
[----:B------:R-:W-:Y:S01]  /*3c60*/  SHF.L.U32 R174, R16, 0x10, RZ ;  /* 0x0000001010ae7819 */ /* 0x000fe200000006ff */
[----:B------:R-:W-:Y:S01]  /*3c70*/  FFMA.FTZ R18, R165, R20, -R17 ;  /* 0x00000014a5127223 */ /* 0x000fe20000010811 */
[----:B------:R-:W-:Y:S02]  /*3c80*/  SHF.L.U32 R16, R27, 0x10, RZ ;  /* 0x000000101b107819 */ /* 0x000fe400000006ff */
[----:B------:R-:W-:Y:S01]  /*3c90*/  ISETP.GT.U32.AND P3, PT, R29, 0x1b, PT ;  /* 0x0000001b1d00780c */ /* 0x000fe20003f64070 */
[----:B------:R-:W-:Y:S01]  /*3ca0*/  FMUL.FTZ R174, R5, R174 ;  /* 0x000000ae05ae7220 */ /* 0x000fe20000410000 */
[----:B------:R-:W-:Y:S01]  /*3cb0*/  FMUL.FTZ R19, R151, -R18 ;  /* 0x8000001297137220 */ /* 0x000fe20000410000 */
[----:B------:R-:W-:Y:S01]  /*3cc0*/  FMUL.FTZ R175, R5, R16 ;  /* 0x0000001005af7220 */ /* 0x000fe20000410000 */
[-C--:B------:R-:W-:Y:S01]  /*3cd0*/  FMUL.FTZ R16, R151, -R28.reuse ;  /* 0x8000001c97107220 */ /* 0x080fe20000410000 */
[----:B------:R-:W-:Y:S01]  /*3ce0*/  FADD.FTZ R178, -R174, R23 ;  /* 0x00000017aeb27221 */ /* 0x000fe20000010100 */
[----:B------:R-:W-:Y:S01]  /*3cf0*/  FFMA.FTZ R19, R149, R28, R19 ;  /* 0x0000001c95137223 */ /* 0x000fe20000010013 */
[----:B------:R-:W-:Y:S01]  /*3d00*/  FADD.FTZ R176, R175, R176 ;  /* 0x000000b0afb07221 */ /* 0x000fe20000010000 */
[--C-:B------:R-:W-:Y:S01]  /*3d10*/  FFMA.FTZ R17, R149, R18, -R16.reuse ;  /* 0x0000001295117223 */ /* 0x100fe20000010810 */
[----:B------:R-:W-:Y:S01]  /*3d20*/  FMUL.FTZ R180, R147, -R178 ;  /* 0x800000b293b47220 */ /* 0x000fe20000410000 */
[----:B------:R-:W-:Y:S01]  /*3d30*/  FMUL.FTZ R23, R146, -R19 ;  /* 0x8000001392177220 */ /* 0x000fe20000410000 */
[----:B------:R-:W-:Y:S01]  /*3d40*/  PRMT R16, R26, 0x7632, R16 ;  /* 0x000076321a107816 */ /* 0x000fe20000000010 */
[-C--:B------:R-:W-:Y:S01]  /*3d50*/  FMUL.FTZ R18, R146, -R17.reuse ;  /* 0x8000001192127220 */ /* 0x080fe20000410000 */
[-C--:B------:R-:W-:Y:S01]  /*3d60*/  FFMA.FTZ R177, R145, R176.reuse, -R180 ;  /* 0x000000b091b17223 */ /* 0x080fe200000108b4 */
[----:B------:R-:W-:Y:S01]  /*3d70*/  FFMA.FTZ R27, R136, R17, -R23 ;  /* 0x00000011881b7223 */ /* 0x000fe20000010817 */
[----:B------:R-:W-:Y:S01]  /*3d80*/  FMUL.FTZ R176, R147, -R176 ;  /* 0x800000b093b07220 */ /* 0x000fe20000410000 */
[----:B------:R-:W-:Y:S01]  /*3d90*/  SHF.L.U32 R17, R26, 0x10, RZ ;  /* 0x000000101a117819 */ /* 0x000fe200000006ff */
[----:B------:R-:W-:Y:S01]  /*3da0*/  FFMA.FTZ R19, R136, R19, R18 ;  /* 0x0000001388137223 */ /* 0x000fe20000010012 */
[----:B------:R-:W-:Y:S01]  /*3db0*/  SHF.L.U32 R173, R16, 0x10, RZ ;  /* 0x0000001010ad7819 */ /* 0x000fe200000006ff */
[----:B------:R-:W-:Y:S01]  /*3dc0*/  FFMA.FTZ R178, R145, R178, R176 ;  /* 0x000000b291b27223 */ /* 0x000fe200000100b0 */
[----:B------:R-:W-:Y:S01]  /*3dd0*/  FMUL.FTZ R18, R144, -R27 ;  /* 0x8000001b90127220 */ /* 0x000fe20000410000 */
[----:B------:R-:W-:Y:S01]  /*3de0*/  FMUL.FTZ R176, R6, R17 ;  /* 0x0000001106b07220 */ /* 0x000fe20000410000 */
[----:B------:R-:W-:Y:S01]  /*3df0*/  FMUL.FTZ R17, R144, -R19 ;  /* 0x8000001390117220 */ /* 0x000fe20000410000 */
[----:B------:R-:W-:Y:S01]  /*3e00*/  FMUL.FTZ R173, R6, R173 ;  /* 0x000000ad06ad7220 */ /* 0x000fe20000410000 */
[C---:B------:R-:W-:Y:S01]  /*3e10*/  FFMA.FTZ R18, R142.reuse, R19, R18 ;  /* 0x000000138e127223 */ /* 0x040fe20000010012 */
[----:B------:R-:W-:Y:S01]  /*3e20*/  ISETP.GT.U32.AND P4, PT, R29, 0x17, PT ;  /* 0x000000171d00780c */ /* 0x000fe20003f84070 */
[----:B------:R-:W-:Y:S01]  /*3e30*/  FFMA.FTZ R16, R142, R27, -R17 ;  /* 0x0000001b8e107223 */ /* 0x000fe20000010811 */
[----:B------:R-:W-:Y:S01]  /*3e40*/  FADD.FTZ R28, -R173, R178 ;  /* 0x000000b2ad1c7221 */ /* 0x000fe20000010100 */
[----:B------:R-:W-:Y:S01]  /*3e50*/  ISETP.GT.U32.AND P5, PT, R29, 0xf, PT ;  /* 0x0000000f1d00780c */ /* 0x000fe20003fa4070 */
[----:B------:R-:W-:Y:S01]  /*3e60*/  FADD.FTZ R177, R176, R177 ;  /* 0x000000b1b0b17221 */ /* 0x000fe20000010000 */
[----:B------:R-:W-:Y:S01]  /*3e70*/  FMUL.FTZ R19, R147, -R16 ;  /* 0x8000001093137220 */ /* 0x000fe20000410000 */
[----:B------:R-:W-:Y:S01]  /*3e80*/  FMUL.FTZ R179, R155, -R28 ;  /* 0x8000001c9bb37220 */ /* 0x000fe20000410000 */
[C---:B------:R-:W-:Y:S01]  /*3e90*/  FMUL.FTZ R17, R139.reuse, R22 ;  /* 0x000000168b117220 */ /* 0x040fe20000410000 */
[C---:B------:R-:W-:Y:S01]  /*3ea0*/  PRMT R23, R24.reuse, 0x7632, R23 ;  /* 0x0000763218177816 */ /* 0x040fe20000000017 */
[----:B------:R-:W-:Y:S01]  /*3eb0*/  FMUL.FTZ R139, R139, R140 ;  /* 0x0000008c8b8b7220 */ /* 0x000fe20000410000 */
[----:B------:R-:W-:Y:S01]  /*3ec0*/  SHF.L.U32 R29, R24, 0x10, RZ ;  /* 0x00000010181d7819 */ /* 0x000fe200000006ff */
[-C--:B------:R-:W-:Y:S01]  /*3ed0*/  FMUL.FTZ R26, R147, -R18.reuse ;  /* 0x80000012931a7220 */ /* 0x080fe20000410000 */
[----:B------:R-:W-:Y:S01]  /*3ee0*/  PRMT R24, R25, 0x7632, R24 ;  /* 0x0000763219187816 */ /* 0x000fe20000000018 */
[----:B------:R-:W-:Y:S01]  /*3ef0*/  FFMA.FTZ R27, R145, R18, R19 ;  /* 0x00000012911b7223 */ /* 0x000fe20000010013 */
[-C--:B------:R-:W-:Y:S01]  /*3f00*/  FFMA.FTZ R181, R154, R177.reuse, -R179 ;  /* 0x000000b19ab57223 */ /* 0x080fe200000108b3 */
[----:B------:R-:W-:Y:S01]  /*3f10*/  FMUL.FTZ R177, R155, -R177 ;  /* 0x800000b19bb17220 */ /* 0x000fe20000410000 */
[----:B------:R-:W-:Y:S01]  /*3f20*/  FFMA.FTZ R139, R138, R22, R139 ;  /* 0x000000168a8b7223 */ /* 0x000fe2000001008b */
[----:B------:R-:W-:Y:S01]  /*3f30*/  FFMA.FTZ R26, R145, R16, -R26 ;  /* 0x00000010911a7223 */ /* 0x000fe2000001081a */
[----:B------:R-:W-:Y:S01]  /*3f40*/  SHF.L.U32 R24, R24, 0x10, RZ ;  /* 0x0000001018187819 */ /* 0x000fe200000006ff */
[----:B------:R-:W-:Y:S01]  /*3f50*/  FMUL.FTZ R179, R155, -R27 ;  /* 0x8000001b9bb37220 */ /* 0x000fe20000410000 */
[----:B------:R-:W-:Y:S01]  /*3f60*/  SHF.L.U32 R178, R25, 0x10, RZ ;  /* 0x0000001019b27819 */ /* 0x000fe200000006ff */
[----:B------:R-:W-:Y:S01]  /*3f70*/  FFMA.FTZ R180, R154, R28, R177 ;  /* 0x0000001c9ab47223 */ /* 0x000fe200000100b1 */
[----:B------:R-:W-:Y:S01]  /*3f80*/  FFMA.FTZ R191, R138, R140, -R17 ;  /* 0x0000008c8abf7223 */ /* 0x000fe20000010811 */
[----:B------:R-:W-:Y:S01]  /*3f90*/  FADD.FTZ R193, R126, R139 ;  /* 0x0000008b7ec17221 */ /* 0x000fe20000010000 */
[----:B------:R-:W-:Y:S01]  /*3fa0*/  HFMA2.MMA R17, -RZ, RZ, 0, 0 ;  /* 0x00000000ff117435 */ /* 0x000fe200000001ff */
[----:B------:R-:W-:Y:S01]  /*3fb0*/  FFMA.FTZ R28, R154, R26, -R179 ;  /* 0x0000001a9a1c7223 */ /* 0x000fe200000108b3 */
[----:B------:R-:W-:Y:S01]  /*3fc0*/  FMUL.FTZ R177, R7, R24 ;  /* 0x0000001807b17220 */ /* 0x000fe20000410000 */
[----:B------:R-:W-:Y:S01]  /*3fd0*/  FMUL.FTZ R179, R155, -R26 ;  /* 0x8000001a9bb37220 */ /* 0x000fe20000410000 */
[----:B------:R-:W-:Y:S01]  /*3fe0*/  FMUL.FTZ R178, R7, R178 ;  /* 0x000000b207b27220 */ /* 0x000fe20000410000 */
[----:B------:R-:W-:Y:S01]  /*3ff0*/  FADD.FTZ R191, R130, R191 ;  /* 0x000000bf82bf7221 */ /* 0x000fe20000010000 */
[----:B------:R-:W-:Y:S01]  /*4000*/  FMUL.FTZ R22, R159, R193 ;  /* 0x000000c19f167220 */ /* 0x000fe20000410000 */
[----:B------:R-:W-:-:S02]  /*4010*/  MOV R16, 0x3f800000 ;  /* 0x3f80000000107802 */ /* 0x000fc40000000f00 */
[----:B------:R-:W-:Y:S02]  /*4020*/  CS2R R18, SRZ ;  /* 0x0000000000127805 */ /* 0x000fe4000001ff00 */
[----:B------:R-:W-:Y:S01]  /*4030*/  @!P0 LEA R25, R9, R94, 0x4 ;  /* 0x0000005e09198211 */ /* 0x000fe200078e20ff */
[----:B------:R-:W-:Y:S01]  /*4040*/  FADD.FTZ R180, -R177, R180 ;  /* 0x000000b4b1b47221 */ /* 0x000fe20000010100 */
[----:B------:R-:W-:Y:S01]  /*4050*/  FFMA.FTZ R26, R154, R27, R179 ;  /* 0x0000001b9a1a7223 */ /* 0x000fe200000100b3 */
[----:B------:R-:W-:Y:S01]  /*4060*/  FADD.FTZ R126, R178, R181 ;  /* 0x000000b5b27e7221 */ /* 0x000fe20000010000 */
[-C--:B------:R-:W-:Y:S01]  /*4070*/  FMUL.FTZ R24, R159, R191.reuse ;  /* 0x000000bf9f187220 */ /* 0x080fe20000410000 */
[----:B------:R-:W-:Y:S01]  /*4080*/  FFMA.FTZ R22, R161, R191, -R22 ;  /* 0x000000bfa1167223 */ /* 0x000fe20000010816 */
[C---:B------:R-:W-:Y:S01]  /*4090*/  FMUL.FTZ R130, R159.reuse, -R180 ;  /* 0x800000b49f827220 */ /* 0x040fe20000410000 */
[C---:B------:R-:W-:Y:S01]  /*40a0*/  FMUL.FTZ R27, R159.reuse, -R26 ;  /* 0x8000001a9f1b7220 */ /* 0x040fe20000410000 */
[----:B------:R0:W1:Y:S01]  /*40b0*/  @!P0 LDS.128 R16, [R25+0x2e10] ;  /* 0x002e100019108984 */ /* 0x0000620000000c00 */
[----:B------:R-:W-:Y:S01]  /*40c0*/  FMUL.FTZ R139, R159, -R126 ;  /* 0x8000007e9f8b7220 */ /* 0x000fe20000410000 */
[----:B------:R-:W-:Y:S01]  /*40d0*/  FFMA.FTZ R188, R33, R188, R22 ;  /* 0x000000bc21bc7223 */ /* 0x000fe20000010016 */
[----:B------:R-:W-:Y:S01]  /*40e0*/  FFMA.FTZ R181, R161, R126, -R130 ;  /* 0x0000007ea1b57223 */ /* 0x000fe20000010882 */
[----:B------:R-:W-:Y:S01]  /*40f0*/  SHF.L.U32 R23, R23, 0x10, RZ ;  /* 0x0000001017177819 */ /* 0x000fe200000006ff */
[----:B------:R-:W-:Y:S01]  /*4100*/  FFMA.FTZ R126, R161, R180, R139 ;  /* 0x000000b4a17e7223 */ /* 0x000fe2000001008b */
[----:B------:R-:W-:Y:S01]  /*4110*/  FMUL.FTZ R139, R155, R188 ;  /* 0x000000bc9b8b7220 */ /* 0x000fe20000410000 */
[C---:B------:R-:W-:Y:S01]  /*4120*/  FMUL.FTZ R180, R8.reuse, R29 ;  /* 0x0000001d08b47220 */ /* 0x040fe20000410000 */
[C---:B0-----:R-:W-:Y:S01]  /*4130*/  FFMA.FTZ R25, R161.reuse, R193, R24 ;  /* 0x000000c1a1197223 */ /* 0x041fe20000010018 */
[-C--:B------:R-:W-:Y:S01]  /*4140*/  FFMA.FTZ R24, R161, R28.reuse, -R27 ;  /* 0x0000001ca1187223 */ /* 0x080fe2000001081b */
[----:B------:R-:W-:Y:S01]  /*4150*/  FMUL.FTZ R28, R159, -R28 ;  /* 0x8000001c9f1c7220 */ /* 0x000fe20000410000 */
[----:B------:R-:W-:Y:S01]  /*4160*/  FMUL.FTZ R179, R8, R23 ;  /* 0x0000001708b37220 */ /* 0x000fe20000410000 */
[----:B------:R-:W-:-:S02]  /*4170*/  FFMA.FTZ R22, R33, R128, R25 ;  /* 0x0000008021167223 */ /* 0x000fc40000010019 */
[----:B------:R-:W-:Y:S02]  /*4180*/  FFMA.FTZ R27, R161, R26, R28 ;  /* 0x0000001aa11b7223 */ /* 0x000fe4000001001c */
[-C--:B------:R-:W-:Y:S01]  /*4190*/  FMUL.FTZ R25, R155, R22.reuse ;  /* 0x000000169b197220 */ /* 0x080fe20000410000 */
[C---:B------:R-:W-:Y:S02]  /*41a0*/  FFMA.FTZ R26, R154.reuse, R22, R139 ;  /* 0x000000169a1a7223 */ /* 0x040fe4000001008b */
[----:B------:R0:W2:Y:S01]  /*41b0*/  SHFL.DOWN PT, R128, R27, 0x1, 0x1f ;  /* 0x08201f001b807f89 */ /* 0x0000a200000e0000 */
[----:B------:R-:W-:Y:S01]  /*41c0*/  FFMA.FTZ R25, R154, R188, -R25 ;  /* 0x000000bc9a197223 */ /* 0x000fe20000010819 */
[C---:B------:R-:W-:Y:S01]  /*41d0*/  FFMA.FTZ R148, R113.reuse, R148, R26 ;  /* 0x0000009471947223 */ /* 0x040fe2000001001a */
[----:B------:R-:W-:Y:S02]  /*41e0*/  FADD.FTZ R26, R180, R181 ;  /* 0x000000b5b41a7221 */ /* 0x000fe40000010000 */
        /* <DEDUP_REMOVED lines=19> */
.L_x_17326:
[----:B------:R-:W-:Y:S05]  /*4320*/  BSYNC B0 ;  /* 0x0000000000007941 */ /* 0x000fea0003800000 */
.L_x_17325:
[----:B0-----:R-:W-:Y:S01]  /*4330*/  FMUL.FTZ R28, R147, R152 ;  /* 0x00000098931c7220 */ /* 0x001fe20000410000 */
[----:B----4-:R0:W4:Y:S01]  /*4340*/  SHFL.DOWN PT, R126, R24, 0x2, 0x1f ;  /* 0x08401f00187e7f89 */ /* 0x01012200000e0000 */
[----:B------:R-:W-:Y:S01]  /*4350*/  BSSY B0, `(.L_x_17327) ;  /* 0x0000012000007945 */ /* 0x000fe20003800000 */
[----:B------:R-:W-:Y:S01]  /*4360*/  FFMA.FTZ R23, R116, R157, R23 ;  /* 0x0000009d74177223 */ /* 0x000fe20000010017 */
[----:B------:R-:W-:Y:S01]  /*4370*/  FFMA.FTZ R29, R145, R148, R28 ;  /* 0x00000094911d7223 */ /* 0x000fe2000001001c */
[----:B--2---:R0:W2:Y:S04]  /*4380*/  SHFL.DOWN PT, R128, R27, 0x2, 0x1f ;  /* 0x08401f001b807f89 */ /* 0x0040a800000e0000 */
[----:B---3--:R0:W3:Y:S04]  /*4390*/  SHFL.DOWN PT, R130, R26, 0x2, 0x1f ;  /* 0x08401f001a827f89 */ /* 0x0080e800000e0000 */
[----:B------:R0:W0:Y:S01]  /*43a0*/  SHFL.DOWN PT, R28, R25, 0x2, 0x1f ;  /* 0x08401f00191c7f89 */ /* 0x00002200000e0000 */
[----:B------:R-:W-:Y:S05]  /*43b0*/  @P2 BRA `(.L_x_17328) ;  /* 0x00000000002c2947 */ /* 0x000fea0003800000 */
[C---:B--2---:R-:W-:Y:S01]  /*43c0*/  FMUL.FTZ R139, R27.reuse, R128 ;  /* 0x000000801b8b7220 */ /* 0x044fe20000410000 */
[C---:B0-----:R-:W-:Y:S01]  /*43d0*/  FMUL.FTZ R157, R27.reuse, R28 ;  /* 0x0000001c1b9d7220 */ /* 0x041fe20000410000 */
[C---:B---3--:R-:W-:Y:S01]  /*43e0*/  FMUL.FTZ R181, R27.reuse, R130 ;  /* 0x000000821bb57220 */ /* 0x048fe20000410000 */
        /* <DEDUP_REMOVED lines=8> */
.L_x_17328:
[----:B------:R-:W-:Y:S05]  /*4470*/  BSYNC B0 ;  /* 0x0000000000007941 */ /* 0x000fea0003800000 */
.L_x_17327:
[----:B------:R-:W-:Y:S01]  /*4480*/  FFMA.FTZ R153, R116, R153, R29 ;  /* 0x0000009974997223 */ /* 0x000fe2000001001d */
[----:B------:R-:W-:Y:S01]  /*4490*/  FMUL.FTZ R29, R144, R23 ;  /* 0x00000017901d7220 */ /* 0x000fe20000410000 */
[----:B----4-:R4:W1:Y:S01]  /*44a0*/  SHFL.DOWN PT, R126, R24, 0x4, 0x1f ;  /* 0x08801f00187e7f89 */ /* 0x01086200000e0000 */
[----:B------:R-:W-:Y:S02]  /*44b0*/  BSSY B0, `(.L_x_17329) ;  /* 0x0000011000007945 */ /* 0x000fe40003800000 */
[----:B------:R-:W-:Y:S01]  /*44c0*/  FFMA.FTZ R29, R142, R153, R29 ;  /* 0x000000998e1d7223 */ /* 0x000fe2000001001d */
[----:B--2---:R4:W2:Y:S04]  /*44d0*/  SHFL.DOWN PT, R128, R27, 0x4, 0x1f ;  /* 0x08801f001b807f89 */ /* 0x0048a800000e0000 */
[----:B0-----:R4:W0:Y:S04]  /*44e0*/  SHFL.DOWN PT, R28, R26, 0x4, 0x1f ;  /* 0x08801f001a1c7f89 */ /* 0x00182800000e0000 */
[----:B---3--:R4:W3:Y:S01]  /*44f0*/  SHFL.DOWN PT, R130, R25, 0x4, 0x1f ;  /* 0x08801f0019827f89 */ /* 0x0088e200000e0000 */
[----:B------:R-:W-:Y:S05]  /*4500*/  @P3 BRA `(.L_x_17330) ;  /* 0x00000000002c3947 */ /* 0x000fea0003800000 */
[C---:B---3--:R-:W-:Y:S01]  /*4510*/  FMUL.FTZ R157, R27.reuse, R130 ;  /* 0x000000821b9d7220 */ /* 0x048fe20000410000 */
[C---:B--2---:R-:W-:Y:S01]  /*4520*/  FMUL.FTZ R139, R27.reuse, R128 ;  /* 0x000000801b8b7220 */ /* 0x044fe20000410000 */
[C---:B0-----:R-:W-:Y:S01]  /*4530*/  FMUL.FTZ R181, R27.reuse, R28 ;  /* 0x0000001c1bb57220 */ /* 0x041fe20000410000 */
        /* <DEDUP_REMOVED lines=8> */
.L_x_17330:
[----:B------:R-:W-:Y:S05]  /*45c0*/  BSYNC B0 ;  /* 0x0000000000007941 */ /* 0x000fea0003800000 */
.L_x_17329:
[----:B------:R-:W-:Y:S01]  /*45d0*/  FFMA.FTZ R157, R120, R171, R29 ;  /* 0x000000ab789d7223 */ /* 0x000fe2000001001d */
[----:B------:R-:W-:Y:S01]  /*45e0*/  FMUL.FTZ R29, R144, R153 ;  /* 0x00000099901d7220 */ /* 0x000fe20000410000 */
[----:B-1----:R1:W1:Y:S01]  /*45f0*/  SHFL.DOWN PT, R126, R24, 0x8, 0x1f ;  /* 0x09001f00187e7f89 */ /* 0x00226200000e0000 */
[----:B------:R-:W-:Y:S02]  /*4600*/  BSSY B0, `(.L_x_17331) ;  /* 0x0000011000007945 */ /* 0x000fe40003800000 */
[----:B------:R-:W-:Y:S01]  /*4610*/  FFMA.FTZ R29, R142, R23, -R29 ;  /* 0x000000178e1d7223 */ /* 0x000fe2000001081d */
[----:B--2---:R2:W1:Y:S04]  /*4620*/  SHFL.DOWN PT, R128, R27, 0x8, 0x1f ;  /* 0x09001f001b807f89 */ /* 0x00446800000e0000 */
[----:B0-----:R2:W0:Y:S04]  /*4630*/  SHFL.DOWN PT, R28, R26, 0x8, 0x1f ;  /* 0x09001f001a1c7f89 */ /* 0x00142800000e0000 */
[----:B---3--:R2:W3:Y:S01]  /*4640*/  SHFL.DOWN PT, R130, R25, 0x8, 0x1f ;  /* 0x09001f0019827f89 */ /* 0x0084e200000e0000 */
[----:B------:R-:W-:Y:S05]  /*4650*/  @P4 BRA `(.L_x_17332) ;  /* 0x00000000002c4947 */ /* 0x000fea0003800000 */
[C---:B---3--:R-:W-:Y:S01]  /*4660*/  FMUL.FTZ R171, R27.reuse, R130 ;  /* 0x000000821bab7220 */ /* 0x048fe20000410000 */
[C---:B-1----:R-:W-:Y:S01]  /*4670*/  FMUL.FTZ R139, R27.reuse, R128 ;  /* 0x000000801b8b7220 */ /* 0x042fe20000410000 */
[C---:B0-----:R-:W-:Y:S01]  /*4680*/  FMUL.FTZ R181, R27.reuse, R28 ;  /* 0x0000001c1bb57220 */ /* 0x041fe20000410000 */
        /* <DEDUP_REMOVED lines=8> */
.L_x_17332:
[----:B------:R-:W-:Y:S05]  /*4710*/  BSYNC B0 ;  /* 0x0000000000007941 */ /* 0x000fea0003800000 */
.L_x_17331:
[----:B------:R-:W-:Y:S01]  /*4720*/  FFMA.FTZ R163, R120, R163, R29 ;  /* 0x000000a378a37223 */ /* 0x000fe2000001001d */
[C---:B------:R-:W-:Y:S01]  /*4730*/  FMUL.FTZ R29, R146.reuse, R157 ;  /* 0x0000009d921d7220 */ /* 0x040fe20000410000 */
[----:B-1----:R1:W1:Y:S01]  /*4740*/  SHFL.DOWN PT, R128, R24, 0x10, 0x1f ;  /* 0x0a001f0018807f89 */ /* 0x00226200000e0000 */
[----:B------:R-:W-:Y:S01]  /*4750*/  BSSY B0, `(.L_x_17333) ;  /* 0x0000012000007945 */ /* 0x000fe20003800000 */
[-C--:B------:R-:W-:Y:S01]  /*4760*/  FMUL.FTZ R139, R146, R163.reuse ;  /* 0x000000a3928b7220 */ /* 0x080fe20000410000 */
[----:B0-----:R-:W-:Y:S01]  /*4770*/  FFMA.FTZ R28, R136, R163, -R29 ;  /* 0x000000a3881c7223 */ /* 0x001fe2000001081d */
[----:B---3--:R0:W3:Y:S04]  /*4780*/  SHFL.DOWN PT, R130, R27, 0x10, 0x1f ;  /* 0x0a001f001b827f89 */ /* 0x0080e800000e0000 */
[----:B------:R0:W0:Y:S04]  /*4790*/  SHFL.DOWN PT, R126, R26, 0x10, 0x1f ;  /* 0x0a001f001a7e7f89 */ /* 0x00002800000e0000 */
[----:B------:R0:W0:Y:S01]  /*47a0*/  SHFL.DOWN PT, R138, R25, 0x10, 0x1f ;  /* 0x0a001f00198a7f89 */ /* 0x00002200000e0000 */
[----:B------:R-:W-:Y:S05]  /*47b0*/  @P5 BRA `(.L_x_17334) ;  /* 0x00000000002c5947 */ /* 0x000fea0003800000 */
[C---:B0-----:R-:W-:Y:S01]  /*47c0*/  FMUL.FTZ R171, R27.reuse, R138 ;  /* 0x0000008a1bab7220 */ /* 0x041fe20000410000 */
[C---:B---3--:R-:W-:Y:S01]  /*47d0*/  FMUL.FTZ R29, R27.reuse, R130 ;  /* 0x000000821b1d7220 */ /* 0x048fe20000410000 */
[C---:B------:R-:W-:Y:S01]  /*47e0*/  FMUL.FTZ R181, R27.reuse, R126 ;  /* 0x0000007e1bb57220 */ /* 0x040fe20000410000 */
        /* <DEDUP_REMOVED lines=8> */
.L_x_17334:
[----:B------:R-:W-:Y:S05]  /*4870*/  BSYNC B0 ;  /* 0x0000000000007941 */ /* 0x000fea0003800000 */
.L_x_17333:
[----:B------:R-:W-:Y:S01]  /*4880*/  SHFL.DOWN PT, R171, R27, 0x1, 0x1f ;  /* 0x08201f001bab7f89 */ /* 0x000fe200000e0000 */
[----:B------:R-:W-:Y:S01]  /*4890*/  FFMA.FTZ R162, R121, R162, R28 ;  /* 0x000000a279a27223 */ /* 0x000fe2000001001c */
[----:B------:R-:W-:Y:S01]  /*48a0*/  FFMA.FTZ R28, R136, R157, R139 ;  /* 0x0000009d881c7223 */ /* 0x000fe2000001008b */
[C---:B------:R-:W-:Y:S01]  /*48b0*/  ISETP.NE.AND P0, PT, R101.reuse, RZ, PT ;  /* 0x000000ff6500720c */ /* 0x040fe20003f05270 */
[----:B---3--:R-:W3:Y:S01]  /*48c0*/  SHFL.IDX PT, R130, R18, RZ, 0x1f ;  /* 0x00001fff12827589 */ /* 0x008ee200000e0000 */
[----:B------:R-:W-:Y:S01]  /*48d0*/  IADD3 R186, R101, 0xc0, RZ ;  /* 0x000000c065ba7810 */ /* 0x000fe20007ffe0ff */
[----:B------:R-:W-:Y:S01]  /*48e0*/  FFMA.FTZ R166, R121, R166, R28 ;  /* 0x000000a679a67223 */ /* 0x000fe2000001001c */
[----:B------:R-:W-:Y:S01]  /*48f0*/  FMUL.FTZ R28, R151, R162 ;  /* 0x000000a2971c7220 */ /* 0x000fe20000410000 */
[----:B0-----:R-:W0:Y:S01]  /*4900*/  SHFL.IDX PT, R138, R19, RZ, 0x1f ;  /* 0x00001fff138a7589 */ /* 0x001e2200000e0000 */
[----:B------:R-:W-:Y:S01]  /*4910*/  IADD3 R202, R101, 0xe0, RZ ;  /* 0x000000e065ca7810 */ /* 0x000fe20007ffe0ff */
[-C--:B------:R-:W-:Y:S01]  /*4920*/  FMUL.FTZ R29, R151, R166.reuse ;  /* 0x000000a6971d7220 */ /* 0x080fe20000410000 */
[----:B------:R-:W-:Y:S01]  /*4930*/  FFMA.FTZ R28, R149, R166, R28 ;  /* 0x000000a6951c7223 */ /* 0x000fe2000001001c */
[----:B------:R-:W5:Y:S01]  /*4940*/  SHFL.DOWN PT, R140, R24, 0x1, 0x1f ;  /* 0x08201f00188c7f89 */ /* 0x000f6200000e0000 */
[----:B------:R-:W-:Y:S01]  /*4950*/  IADD3 R204, R101, 0x180, RZ ;  /* 0x0000018065cc7810 */ /* 0x000fe20007ffe0ff */
[----:B------:R-:W-:Y:S01]  /*4960*/  FFMA.FTZ R29, R149, R162, -R29 ;  /* 0x000000a2951d7223 */ /* 0x000fe2000001081d */
[----:B------:R-:W-:Y:S01]  /*4970*/  FFMA.FTZ R160, R125, R160, R28 ;  /* 0x000000a07da07223 */ /* 0x000fe2000001001c */
[----:B------:R-:W2:Y:S01]  /*4980*/  SHFL.DOWN PT, R184, R25, 0x1, 0x1f ;  /* 0x08201f0019b87f89 */ /* 0x000ea200000e0000 */
[----:B------:R-:W-:Y:S01]  /*4990*/  IADD3 R206, R101, 0x1a0, RZ ;  /* 0x000001a065ce7810 */ /* 0x000fe20007ffe0ff */
[----:B------:R-:W-:Y:S01]  /*49a0*/  FFMA.FTZ R164, R125, R164, R29 ;  /* 0x000000a47da47223 */ /* 0x000fe2000001001d */
[----:B------:R-:W-:Y:S01]  /*49b0*/  FMUL.FTZ R28, R167, R160 ;  /* 0x000000a0a71c7220 */ /* 0x000fe20000410000 */
[----:B------:R-:W2:Y:S01]  /*49c0*/  SHFL.DOWN PT, R182, R26, 0x1, 0x1f ;  /* 0x08201f001ab67f89 */ /* 0x000ea200000e0000 */
[----:B------:R-:W-:Y:S01]  /*49d0*/  IADD3 R208, R101, 0x1c0, RZ ;  /* 0x000001c065d07810 */ /* 0x000fe20007ffe0ff */
[----:B------:R-:W-:Y:S01]  /*49e0*/  FMUL.FTZ R187, R32, R85 ;  /* 0x0000005520bb7220 */ /* 0x000fe20000410000 */
[----:B------:R-:W-:Y:S01]  /*49f0*/  FFMA.FTZ R28, R165, R164, -R28 ;  /* 0x000000a4a51c7223 */ /* 0x000fe2000001081c */
[----:B-1----:R-:W1:Y:S01]  /*4a00*/  SHFL.IDX PT, R128, R27, RZ, 0x1f ;  /* 0x00001fff1b807589 */ /* 0x002e6200000e0000 */
[----:B------:R-:W-:Y:S01]  /*4a10*/  IADD3 R210, R101, 0x1e0, RZ ;  /* 0x000001e065d27810 */ /* 0x000fe20007ffe0ff */
[----:B------:R-:W-:Y:S01]  /*4a20*/  BSSY B0, `(.L_x_17335) ;  /* 0x0000137000007945 */ /* 0x000fe20003800000 */
[----:B------:R-:W-:Y:S01]  /*4a30*/  FFMA.FTZ R168, R131, R168, R28 ;  /* 0x000000a883a87223 */ /* 0x000fe2000001001c */
[----:B------:R-:W1:Y:S01]  /*4a40*/  SHFL.IDX PT, R126, R24, RZ, 0x1f ;  /* 0x00001fff187e7589 */ /* 0x000e6200000e0000 */
[C---:B---3--:R-:W-:Y:S01]  /*4a50*/  @P1 FMUL.FTZ R181, R171.reuse, R130 ;  /* 0x00000082abb51220 */ /* 0x048fe20000410000 */
[----:B------:R-:W-:Y:S01]  /*4a60*/  LEA.HI.SX32 R199, R204, R101, 0x1b ;  /* 0x00000065ccc77211 */ /* 0x000fe200078fdaff */
[----:B------:R-:W-:Y:S01]  /*4a70*/  FMUL.FTZ R204, R8, R191 ;  /* 0x000000bf08cc7220 */ /* 0x000fe20000410000 */
[----:B------:R3:W1:Y:S01]  /*4a80*/  SHFL.IDX PT, R29, R25, RZ, 0x1f ;  /* 0x00001fff191d7589 */ /* 0x00066200000e0000 */
[----:B0-----:R-:W-:Y:S01]  /*4a90*/  @P1 FMUL.FTZ R171, R171, R138 ;  /* 0x0000008aabab1220 */ /* 0x001fe20000410000 */
[-C--:B------:R-:W-:Y:S01]  /*4aa0*/  LEA.HI.SX32 R201, R206, R101.reuse, 0x1b ;  /* 0x00000065cec97211 */ /* 0x080fe200078fdaff */
[----:B------:R-:W-:Y:S01]  /*4ab0*/  FMUL.FTZ R206, R7, R188 ;  /* 0x000000bc07ce7220 */ /* 0x000fe20000410000 */
[C---:B-----5:R-:W-:Y:S01]  /*4ac0*/  @P1 FFMA.FTZ R181, R140.reuse, R138, R181 ;  /* 0x0000008a8cb51223 */ /* 0x060fe200000100b5 */
[----:B------:R-:W-:Y:S01]  /*4ad0*/  @P1 FFMA.FTZ R171, R140, R130, -R171 ;  /* 0x000000828cab1223 */ /* 0x000fe200000108ab */
[----:B--2-4-:R0:W2:Y:S01]  /*4ae0*/  SHFL.IDX PT, R27, R26, RZ, 0x1f ;  /* 0x00001fff1a1b7589 */ /* 0x0140a200000e0000 */
[-C--:B------:R-:W-:Y:S01]  /*4af0*/  LEA.HI.SX32 R203, R208, R101.reuse, 0x1b ;  /* 0x00000065d0cb7211 */ /* 0x080fe200078fdaff */
[----:B------:R-:W-:Y:S01]  /*4b00*/  @P1 FADD.FTZ R138, R184, R181 ;  /* 0x000000b5b88a1221 */ /* 0x000fe20000010000 */
[C---:B------:R-:W-:Y:S01]  /*4b10*/  IADD3 R184, R101.reuse, 0xa0, RZ ;  /* 0x000000a065b87810 */ /* 0x040fe20007ffe0ff */
[----:B------:R-:W-:Y:S01]  /*4b20*/  FMUL.FTZ R208, R6, R152 ;  /* 0x0000009806d07220 */ /* 0x000fe20000410000 */
[----:B------:R-:W-:Y:S01]  /*4b30*/  LEA.HI.SX32 R181, R202, R101, 0x1b ;  /* 0x00000065cab57211 */ /* 0x000fe200078fdaff */
[----:B------:R-:W-:Y:S01]  /*4b40*/  @P1 FADD.FTZ R130, R182, R171 ;  /* 0x000000abb6821221 */ /* 0x000fe20000010000 */
[----:B---3--:R-:W-:Y:S01]  /*4b50*/  FMUL.FTZ R25, R138, -R21 ;  /* 0x800000158a197220 */ /* 0x008fe20000410000 */
[----:B------:R-:W-:-:S02]  /*4b60*/  IADD3 R182, R101, 0x80, RZ ;  /* 0x0000008065b67810 */ /* 0x000fc40007ffe0ff */
[----:B------:R-:W-:Y:S01]  /*4b70*/  FMUL.FTZ R21, R130, -R21 ;  /* 0x8000001582157220 */ /* 0x000fe20000410000 */
[----:B-1----:R-:W-:Y:S01]  /*4b80*/  FMUL.FTZ R24, R128, R18 ;  /* 0x0000001280187220 */ /* 0x002fe20000410000 */
[-C--:B------:R-:W-:Y:S01]  /*4b90*/  FFMA.FTZ R25, R130, R20.reuse, -R25 ;  /* 0x0000001482197223 */ /* 0x080fe20000010819 */
[-C--:B------:R-:W-:Y:S01]  /*4ba0*/  FMUL.FTZ R139, R128, R19.reuse ;  /* 0x00000013808b7220 */ /* 0x080fe20000410000 */
[----:B------:R-:W-:Y:S01]  /*4bb0*/  FFMA.FTZ R21, R138, R20, R21 ;  /* 0x000000148a157223 */ /* 0x000fe20000010015 */
[----:B0-----:R-:W-:Y:S01]  /*4bc0*/  FFMA.FTZ R26, R126, R19, R24 ;  /* 0x000000137e1a7223 */ /* 0x001fe20000010018 */
[----:B------:R-:W-:Y:S01]  /*4bd0*/  FMUL.FTZ R19, R128, R17 ;  /* 0x0000001180137220 */ /* 0x000fe20000410000 */
[----:B------:R-:W-:Y:S01]  /*4be0*/  P2R R24, PR, RZ, 0x1 ;  /* 0x00000001ff187803 */ /* 0x000fe20000000000 */
[----:B------:R-:W-:Y:S01]  /*4bf0*/  FMUL.FTZ R20, R167, R164 ;  /* 0x000000a4a7147220 */ /* 0x000fe20000410000 */
[----:B------:R-:W-:Y:S01]  /*4c00*/  FADD.FTZ R24, R150, R25 ;  /* 0x0000001996187221 */ /* 0x000fe20000010000 */
[----:B------:R-:W-:Y:S01]  /*4c10*/  FADD.FTZ R25, -R134, R21 ;  /* 0x0000001586197221 */ /* 0x000fe20000010100 */
[-C--:B------:R-:W-:Y:S01]  /*4c20*/  FMUL.FTZ R128, R128, R16.reuse ;  /* 0x0000001080807220 */ /* 0x080fe20000410000 */
[C---:B------:R-:W-:Y:S01]  /*4c30*/  FFMA.FTZ R16, R126.reuse, R16, -R19 ;  /* 0x000000107e107223 */ /* 0x040fe20000010813 */
[----:B------:R-:W-:Y:S01]  /*4c40*/  FFMA.FTZ R20, R165, R160, R20 ;  /* 0x000000a0a5147223 */ /* 0x000fe20000010014 */
[----:B------:R-:W-:Y:S01]  /*4c50*/  FADD.FTZ R19, R29, R26 ;  /* 0x0000001a1d137221 */ /* 0x000fe20000010000 */
[CC--:B------:R-:W-:Y:S01]  /*4c60*/  FMUL.FTZ R26, R167.reuse, -R25.reuse ;  /* 0x80000019a71a7220 */ /* 0x0c0fe20000410000 */
[----:B------:R-:W-:Y:S01]  /*4c70*/  FMUL.FTZ R28, R167, -R24 ;  /* 0x80000018a71c7220 */ /* 0x000fe20000410000 */
[C---:B------:R-:W-:Y:S01]  /*4c80*/  FFMA.FTZ R18, R126.reuse, R18, -R139 ;  /* 0x000000127e127223 */ /* 0x040fe2000001088b */
[C---:B------:R-:W-:Y:S01]  /*4c90*/  FFMA.FTZ R20, R131.reuse, R132, R20 ;  /* 0x0000008483147223 */ /* 0x040fe20000010014 */
[----:B------:R-:W-:Y:S01]  /*4ca0*/  FMUL.FTZ R29, R131, R80 ;  /* 0x00000050831d7220 */ /* 0x000fe20000410000 */
[C---:B------:R-:W-:Y:S01]  /*4cb0*/  FFMA.FTZ R26, R165.reuse, R24, -R26 ;  /* 0x00000018a51a7223 */ /* 0x040fe2000001081a */
[----:B------:R-:W-:Y:S01]  /*4cc0*/  FFMA.FTZ R165, R165, R25, R28 ;  /* 0x00000019a5a57223 */ /* 0x000fe2000001001c */
[----:B------:R-:W-:Y:S01]  /*4cd0*/  FFMA.FTZ R17, R126, R17, R128 ;  /* 0x000000117e117223 */ /* 0x000fe20000010080 */
[----:B--2---:R-:W-:Y:S01]  /*4ce0*/  FADD.FTZ R18, R27, R18 ;  /* 0x000000121b127221 */ /* 0x004fe20000010000 */
[----:B------:R-:W-:Y:S01]  /*4cf0*/  @!P0 LEA R138, R9, R94, 0x4 ;  /* 0x0000005e098a8211 */ /* 0x000fe200078e20ff */
[-C--:B------:R-:W-:Y:S01]  /*4d00*/  FMUL.FTZ R128, R25, R80.reuse ;  /* 0x0000005019807220 */ /* 0x080fe20000410000 */
[-C--:B------:R-:W-:Y:S01]  /*4d10*/  FFMA.FTZ R27, R133, -R29.reuse, R20 ;  /* 0x8000001d851b7223 */ /* 0x080fe20000010014 */
[----:B------:R-:W-:Y:S01]  /*4d20*/  FADD.FTZ R28, -R30, R165 ;  /* 0x000000a51e1c7221 */ /* 0x000fe20000010100 */
[----:B------:R-:W-:Y:S01]  /*4d30*/  FMUL.FTZ R126, R24, R80 ;  /* 0x00000050187e7220 */ /* 0x000fe20000410000 */
[----:B------:R-:W-:Y:S01]  /*4d40*/  FFMA.FTZ R29, R135, -R29, R168 ;  /* 0x8000001d871d7223 */ /* 0x000fe200000100a8 */
[----:B------:R-:W-:Y:S01]  /*4d50*/  FMUL.FTZ R30, R27, R128 ;  /* 0x000000801b1e7220 */ /* 0x000fe20000410000 */
[----:B------:R0:W-:Y:S01]  /*4d60*/  @!P0 STS.128 [R138+0x2e10], R16 ;  /* 0x002e10108a008388 */ /* 0x0001e20000000c00 */
[----:B------:R-:W-:Y:S01]  /*4d70*/  FADD.FTZ R26, R31, R26 ;  /* 0x0000001a1f1a7221 */ /* 0x000fe20000010000 */
[----:B------:R-:W-:Y:S01]  /*4d80*/  SHF.L.U32 R21, R101, 0x4, RZ ;  /* 0x0000000465157819 */ /* 0x000fe200000006ff */
[-C--:B------:R-:W-:Y:S01]  /*4d90*/  FMUL.FTZ R130, R131, R126.reuse ;  /* 0x0000007e83827220 */ /* 0x080fe20000410000 */
[-C--:B------:R-:W-:Y:S01]  /*4da0*/  FFMA.FTZ R30, R29, R126.reuse, R30 ;  /* 0x0000007e1d1e7223 */ /* 0x080fe2000001001e */
[----:B------:R-:W-:Y:S01]  /*4db0*/  FMUL.FTZ R126, R27, R126 ;  /* 0x0000007e1b7e7220 */ /* 0x000fe20000410000 */
[----:B------:R-:W-:Y:S01]  /*4dc0*/  LEA.HI.SX32 R21, R21, R21, 0x1b ;  /* 0x0000001515157211 */ /* 0x000fe200078fdaff */
[----:B------:R-:W-:Y:S01]  /*4dd0*/  FMUL.FTZ R132, R125, R86 ;  /* 0x000000567d847220 */ /* 0x000fe20000410000 */
[-C--:B------:R-:W-:Y:S01]  /*4de0*/  FMUL.FTZ R134, R131, R128.reuse ;  /* 0x0000008083867220 */ /* 0x080fe20000410000 */
[----:B------:R-:W-:Y:S01]  /*4df0*/  FFMA.FTZ R31, R29, R128, -R126 ;  /* 0x000000801d1f7223 */ /* 0x000fe2000001087e */
[----:B------:R-:W-:Y:S01]  /*4e00*/  LEA R21, R21, R94, 0x2 ;  /* 0x0000005e15157211 */ /* 0x000fe200078e10ff */
[----:B------:R-:W-:Y:S01]  /*4e10*/  FFMA.FTZ R128, R127, -R132, R160 ;  /* 0x800000847f807223 */ /* 0x000fe200000100a0 */
[----:B------:R-:W-:Y:S01]  /*4e20*/  FMUL.FTZ R139, R26, R86 ;  /* 0x000000561a8b7220 */ /* 0x000fe20000410000 */
[----:B------:R-:W-:Y:S01]  /*4e30*/  FFMA.FTZ R132, R129, -R132, R164 ;  /* 0x8000008481847223 */ /* 0x000fe200000100a4 */
[----:B------:R-:W-:Y:S01]  /*4e40*/  LEA.HI.SX32 R205, R210, R101, 0x1b ;  /* 0x00000065d2cd7211 */ /* 0x000fe200078fdaff */
[----:B------:R1:W-:Y:S01]  /*4e50*/  STS [R21+0x878], R130 ;  /* 0x0008788215007388 */ /* 0x0003e20000000800 */
[C---:B0-----:R-:W-:Y:S01]  /*4e60*/  FMUL.FTZ R16, R151.reuse, -R28 ;  /* 0x8000001c97107220 */ /* 0x041fe20000410000 */
[-C--:B------:R-:W-:Y:S01]  /*4e70*/  FMUL.FTZ R151, R151, -R26.reuse ;  /* 0x8000001a97977220 */ /* 0x080fe20000410000 */
[-C--:B------:R-:W-:Y:S01]  /*4e80*/  FMUL.FTZ R140, R128, R139.reuse ;  /* 0x0000008b808c7220 */ /* 0x080fe20000410000 */
[----:B------:R-:W-:Y:S01]  /*4e90*/  FMUL.FTZ R138, R125, R139 ;  /* 0x0000008b7d8a7220 */ /* 0x000fe20000410000 */
[C---:B------:R-:W-:Y:S01]  /*4ea0*/  FFMA.FTZ R17, R149.reuse, R26, -R16 ;  /* 0x0000001a95117223 */ /* 0x040fe20000010810 */
[----:B------:R-:W-:Y:S01]  /*4eb0*/  FFMA.FTZ R151, R149, R28, R151 ;  /* 0x0000001c95977223 */ /* 0x000fe20000010097 */
[----:B------:R-:W-:Y:S01]  /*4ec0*/  FMUL.FTZ R18, R121, R82 ;  /* 0x0000005279127220 */ /* 0x000fe20000410000 */
[----:B------:R0:W-:Y:S01]  /*4ed0*/  STS [R21+0x87c], R134 ;  /* 0x00087c8615007388 */ /* 0x0001e20000000800 */
[----:B------:R-:W-:Y:S01]  /*4ee0*/  FADD.FTZ R126, R172, R17 ;  /* 0x00000011ac7e7221 */ /* 0x000fe20000010000 */
[----:B------:R-:W-:Y:S01]  /*4ef0*/  FMUL.FTZ R17, R28, R86 ;  /* 0x000000561c117220 */ /* 0x000fe20000410000 */
[----:B-1----:R-:W-:Y:S01]  /*4f00*/  FADD.FTZ R130, -R156, R151 ;  /* 0x000000979c827221 */ /* 0x002fe20000010100 */
[----:B------:R1:W-:Y:S01]  /*4f10*/  STS [R21+0x870], R138 ;  /* 0x0008708a15007388 */ /* 0x0003e20000000800 */
[----:B------:R-:W-:Y:S01]  /*4f20*/  FMUL.FTZ R151, R126, R82 ;  /* 0x000000527e977220 */ /* 0x000fe20000410000 */
[-C--:B------:R-:W-:Y:S01]  /*4f30*/  FMUL.FTZ R19, R128, R17.reuse ;  /* 0x0000001180137220 */ /* 0x080fe20000410000 */
[-C--:B------:R-:W-:Y:S01]  /*4f40*/  FMUL.FTZ R150, R125, R17.reuse ;  /* 0x000000117d967220 */ /* 0x080fe20000410000 */
[----:B------:R-:W-:Y:S01]  /*4f50*/  FFMA.FTZ R140, R132, R17, -R140 ;  /* 0x00000011848c7223 */ /* 0x000fe2000001088c */
[----:B------:R-:W-:Y:S01]  /*4f60*/  FMUL.FTZ R17, R146, -R130 ;  /* 0x8000008292117220 */ /* 0x000fe20000410000 */
[----:B------:R-:W-:Y:S01]  /*4f70*/  FFMA.FTZ R139, R132, R139, R19 ;  /* 0x0000008b848b7223 */ /* 0x000fe20000010013 */
[-C--:B------:R-:W-:Y:S01]  /*4f80*/  FMUL.FTZ R19, R146, -R126.reuse ;  /* 0x8000007e92137220 */ /* 0x080fe20000410000 */
[----:B------:R-:W-:Y:S01]  /*4f90*/  FMUL.FTZ R146, R121, R151 ;  /* 0x0000009779927220 */ /* 0x000fe20000410000 */
[C---:B------:R-:W-:Y:S01]  /*4fa0*/  FFMA.FTZ R17, R136.reuse, R126, -R17 ;  /* 0x0000007e88117223 */ /* 0x040fe20000010811 */
[----:B0-----:R-:W-:Y:S01]  /*4fb0*/  FFMA.FTZ R134, R119, -R18, R166 ;  /* 0x8000001277867223 */ /* 0x001fe200000100a6 */
[----:B------:R-:W-:Y:S01]  /*4fc0*/  FFMA.FTZ R16, R136, R130, R19 ;  /* 0x0000008288107223 */ /* 0x000fe20000010013 */
[----:B------:R-:W-:Y:S01]  /*4fd0*/  FMUL.FTZ R149, R130, R82 ;  /* 0x0000005282957220 */ /* 0x000fe20000410000 */
[----:B-1----:R-:W-:Y:S01]  /*4fe0*/  FADD.FTZ R138, R158, R17 ;  /* 0x000000119e8a7221 */ /* 0x002fe20000010000 */
[----:B------:R-:W-:Y:S01]  /*4ff0*/  FFMA.FTZ R136, R123, -R18, R162 ;  /* 0x800000127b887223 */ /* 0x000fe200000100a2 */
[----:B------:R-:W-:Y:S01]  /*5000*/  FADD.FTZ R141, -R141, R16 ;  /* 0x000000108d8d7221 */ /* 0x000fe20000010100 */
[----:B------:R-:W-:Y:S01]  /*5010*/  FMUL.FTZ R19, R134, R149 ;  /* 0x0000009586137220 */ /* 0x000fe20000410000 */
[CC--:B------:R-:W-:Y:S01]  /*5020*/  FMUL.FTZ R16, R144.reuse, -R138.reuse ;  /* 0x8000008a90107220 */ /* 0x0c0fe20000410000 */
[----:B------:R0:W-:Y:S01]  /*5030*/  STS [R21+0x868], R146 ;  /* 0x0008689215007388 */ /* 0x0001e20000000800 */
[----:B------:R-:W-:Y:S01]  /*5040*/  FMUL.FTZ R17, R144, -R141 ;  /* 0x8000008d90117220 */ /* 0x000fe20000410000 */
[----:B------:R-:W-:Y:S01]  /*5050*/  FMUL.FTZ R221, R138, R83 ;  /* 0x000000538add7220 */ /* 0x000fe20000410000 */
[----:B------:R-:W-:Y:S01]  /*5060*/  FMUL.FTZ R158, R121, R149 ;  /* 0x00000095799e7220 */ /* 0x000fe20000410000 */
[----:B------:R1:W-:Y:S01]  /*5070*/  STS [R21+0x874], R150 ;  /* 0x0008749615007388 */ /* 0x0003e20000000800 */
[C---:B------:R-:W-:Y:S01]  /*5080*/  FFMA.FTZ R144, R142.reuse, R138, -R17 ;  /* 0x0000008a8e907223 */ /* 0x040fe20000010811 */
[----:B------:R-:W-:Y:S01]  /*5090*/  FFMA.FTZ R17, R142, R141, R16 ;  /* 0x0000008d8e117223 */ /* 0x000fe20000010010 */
[----:B------:R-:W-:Y:S01]  /*50a0*/  FMUL.FTZ R18, R120, R221 ;  /* 0x000000dd78127220 */ /* 0x000fe20000410000 */
[----:B------:R-:W-:Y:S01]  /*50b0*/  FMUL.FTZ R189, R141, R83 ;  /* 0x000000538dbd7220 */ /* 0x000fe20000410000 */
[----:B------:R-:W-:Y:S01]  /*50c0*/  FADD.FTZ R144, R175, R144 ;  /* 0x00000090af907221 */ /* 0x000fe20000010000 */
[----:B------:R-:W-:Y:S01]  /*50d0*/  FADD.FTZ R142, -R174, R17 ;  /* 0x00000011ae8e7221 */ /* 0x000fe20000010100 */
[----:B0-----:R-:W-:Y:S01]  /*50e0*/  FMUL.FTZ R146, R116, R81 ;  /* 0x0000005174927220 */ /* 0x001fe20000410000 */
[----:B------:R0:W-:Y:S01]  /*50f0*/  STS [R21+0x860], R18 ;  /* 0x0008601215007388 */ /* 0x0001e20000000800 */
[C---:B------:R-:W-:Y:S01]  /*5100*/  FMUL.FTZ R17, R147.reuse, -R144 ;  /* 0x8000009093117220 */ /* 0x040fe20000410000 */
[----:B------:R-:W-:Y:S01]  /*5110*/  FMUL.FTZ R16, R147, -R142 ;  /* 0x8000008e93107220 */ /* 0x000fe20000410000 */
[-C--:B-1----:R-:W-:Y:S01]  /*5120*/  FMUL.FTZ R150, R134, R151.reuse ;  /* 0x0000009786967220 */ /* 0x082fe20000410000 */
[----:B------:R-:W-:Y:S01]  /*5130*/  FFMA.FTZ R151, R136, R151, R19 ;  /* 0x0000009788977223 */ /* 0x000fe20000010013 */
[----:B------:R-:W-:Y:S01]  /*5140*/  FMUL.FTZ R19, R142, R81 ;  /* 0x000000518e137220 */ /* 0x000fe20000410000 */
[C---:B------:R-:W-:Y:S01]  /*5150*/  FFMA.FTZ R147, R145.reuse, R144, -R16 ;  /* 0x0000009091937223 */ /* 0x040fe20000010810 */
[----:B------:R-:W-:Y:S01]  /*5160*/  FFMA.FTZ R16, R145, R142, R17 ;  /* 0x0000008e91107223 */ /* 0x000fe20000010011 */
[-C--:B------:R-:W-:Y:S01]  /*5170*/  FFMA.FTZ R145, R114, -R146.reuse, R153 ;  /* 0x8000009272917223 */ /* 0x080fe20000010099 */
[----:B------:R-:W-:Y:S01]  /*5180*/  FFMA.FTZ R150, R136, R149, -R150 ;  /* 0x0000009588967223 */ /* 0x000fe20000010896 */
[----:B------:R-:W-:Y:S01]  /*5190*/  FMUL.FTZ R17, R144, R81 ;  /* 0x0000005190117220 */ /* 0x000fe20000410000 */
[----:B------:R-:W-:Y:S01]  /*51a0*/  FFMA.FTZ R146, R118, -R146, R23 ;  /* 0x8000009276927223 */ /* 0x000fe20000010017 */
[----:B------:R-:W-:Y:S01]  /*51b0*/  FMUL.FTZ R165, R145, R19 ;  /* 0x0000001391a57220 */ /* 0x000fe20000410000 */
[----:B------:R-:W-:Y:S01]  /*51c0*/  FADD.FTZ R147, R176, R147 ;  /* 0x00000093b0937221 */ /* 0x000fe20000010000 */
[----:B------:R-:W-:Y:S01]  /*51d0*/  FADD.FTZ R149, -R173, R16 ;  /* 0x00000010ad957221 */ /* 0x000fe20000010100 */
[-C--:B------:R-:W-:Y:S01]  /*51e0*/  FMUL.FTZ R192, R145, R17.reuse ;  /* 0x0000001191c07220 */ /* 0x080fe20000410000 */
[-C--:B0-----:R-:W-:Y:S01]  /*51f0*/  FMUL.FTZ R18, R116, R17.reuse ;  /* 0x0000001174127220 */ /* 0x081fe20000410000 */
[----:B------:R-:W-:Y:S01]  /*5200*/  FFMA.FTZ R190, R146, R17, R165 ;  /* 0x0000001192be7223 */ /* 0x000fe200000100a5 */
[C---:B------:R-:W-:Y:S01]  /*5210*/  FMUL.FTZ R17, R155.reuse, -R149 ;  /* 0x800000959b117220 */ /* 0x040fe20000410000 */
[----:B------:R-:W-:Y:S01]  /*5220*/  FMUL.FTZ R16, R155, -R147 ;  /* 0x800000939b107220 */ /* 0x000fe20000410000 */
[-C--:B------:R-:W-:Y:S01]  /*5230*/  FMUL.FTZ R155, R113, R88.reuse ;  /* 0x00000058719b7220 */ /* 0x080fe20000410000 */
[----:B------:R0:W-:Y:S01]  /*5240*/  STS [R21+0x86c], R158 ;  /* 0x00086c9e15007388 */ /* 0x0001e20000000800 */
[----:B------:R-:W-:Y:S01]  /*5250*/  FMUL.FTZ R156, R120, R189 ;  /* 0x000000bd789c7220 */ /* 0x000fe20000410000 */
[C---:B------:R-:W-:Y:S01]  /*5260*/  FFMA.FTZ R17, R154.reuse, R147, -R17 ;  /* 0x000000939a117223 */ /* 0x040fe20000010811 */
[----:B------:R-:W-:Y:S01]  /*5270*/  FFMA.FTZ R16, R154, R149, R16 ;  /* 0x000000959a107223 */ /* 0x000fe20000010010 */
[-C--:B------:R-:W-:Y:S01]  /*5280*/  FFMA.FTZ R154, R115, -R155.reuse, R148 ;  /* 0x8000009b739a7223 */ /* 0x080fe20000010094 */
[-C--:B------:R-:W-:Y:S01]  /*5290*/  FMUL.FTZ R196, R147, R88.reuse ;  /* 0x0000005893c47220 */ /* 0x080fe20000410000 */
[----:B------:R1:W-:Y:S01]  /*52a0*/  STS [R21+0x864], R156 ;  /* 0x0008649c15007388 */ /* 0x0003e20000000800 */
[----:B------:R-:W-:Y:S01]  /*52b0*/  FMUL.FTZ R194, R149, R88 ;  /* 0x0000005895c27220 */ /* 0x000fe20000410000 */
[----:B------:R-:W-:Y:S01]  /*52c0*/  FFMA.FTZ R155, R117, -R155, R152 ;  /* 0x8000009b759b7223 */ /* 0x000fe20000010098 */
[C---:B------:R-:W-:Y:S01]  /*52d0*/  FMUL.FTZ R172, R113.reuse, R196 ;  /* 0x000000c471ac7220 */ /* 0x040fe20000410000 */
[----:B0-----:R-:W-:Y:S01]  /*52e0*/  FMUL.FTZ R158, R116, R19 ;  /* 0x00000013749e7220 */ /* 0x001fe20000410000 */
[----:B------:R0:W-:Y:S01]  /*52f0*/  STS [R21+0x858], R18 ;  /* 0x0008581215007388 */ /* 0x0001e20000000800 */
[----:B------:R-:W-:Y:S01]  /*5300*/  FMUL.FTZ R174, R113, R194 ;  /* 0x000000c271ae7220 */ /* 0x000fe20000410000 */
[----:B------:R-:W-:Y:S01]  /*5310*/  LEA.HI.SX32 R175, R182, R101, 0x1b ;  /* 0x00000065b6af7211 */ /* 0x000fe200078fdaff */
[----:B------:R-:W-:Y:S01]  /*5320*/  FFMA.FTZ R192, R146, R19, -R192 ;  /* 0x0000001392c07223 */ /* 0x000fe200000108c0 */
[----:B------:R2:W-:Y:S01]  /*5330*/  STS [R21+0x85c], R158 ;  /* 0x00085c9e15007388 */ /* 0x0005e20000000800 */
[----:B-1----:R-:W-:Y:S01]  /*5340*/  FADD.FTZ R156, R178, R17 ;  /* 0x00000011b29c7221 */ /* 0x002fe20000010000 */
[C---:B------:R-:W-:Y:S01]  /*5350*/  FMUL.FTZ R17, R154.reuse, R196 ;  /* 0x000000c49a117220 */ /* 0x040fe20000410000 */
[----:B------:R-:W-:Y:S01]  /*5360*/  IADD3 R178, R101, 0x40, RZ ;  /* 0x0000004065b27810 */ /* 0x000fe20007ffe0ff */
[----:B------:R1:W-:Y:S01]  /*5370*/  STS [R21+0x850], R172 ;  /* 0x000850ac15007388 */ /* 0x0003e20000000800 */
[----:B------:R-:W-:Y:S01]  /*5380*/  LEA R182, R199, R94, 0x2 ;  /* 0x0000005ec7b67211 */ /* 0x000fe200078e10ff */
[-C--:B0-----:R-:W-:Y:S01]  /*5390*/  FMUL.FTZ R18, R154, R194.reuse ;  /* 0x000000c29a127220 */ /* 0x081fe20000410000 */
[----:B------:R-:W-:Y:S01]  /*53a0*/  FFMA.FTZ R194, R155, R194, -R17 ;  /* 0x000000c29bc27223 */ /* 0x000fe20000010811 */
[----:B------:R-:W-:Y:S01]  /*53b0*/  FMUL.FTZ R17, R159, -R156 ;  /* 0x8000009c9f117220 */ /* 0x000fe20000410000 */
[----:B------:R0:W-:Y:S01]  /*53c0*/  STS [R21+0x854], R174 ;  /* 0x000854ae15007388 */ /* 0x0001e20000000800 */
[----:B--2---:R-:W-:Y:S01]  /*53d0*/  FADD.FTZ R158, -R177, R16 ;  /* 0x00000010b19e7221 */ /* 0x004fe20000010100 */
[----:B------:R-:W-:Y:S01]  /*53e0*/  FFMA.FTZ R196, R155, R196, R18 ;  /* 0x000000c49bc47223 */ /* 0x000fe20000010012 */
[----:B------:R-:W-:Y:S01]  /*53f0*/  FMUL.FTZ R18, R33, R84 ;  /* 0x0000005421127220 */ /* 0x000fe20000410000 */
[-C--:B------:R-:W-:Y:S01]  /*5400*/  LEA.HI.SX32 R177, R184, R101.reuse, 0x1b ;  /* 0x00000065b8b17211 */ /* 0x080fe200078fdaff */
[----:B------:R-:W-:Y:S01]  /*5410*/  FMUL.FTZ R16, R159, -R158 ;  /* 0x8000009e9f107220 */ /* 0x000fe20000410000 */
[----:B------:R-:W-:Y:S01]  /*5420*/  FMUL.FTZ R200, R158, R84 ;  /* 0x000000549ec87220 */ /* 0x000fe20000410000 */
[----:B------:R-:W-:Y:S01]  /*5430*/  FFMA.FTZ R159, R35, -R18, R22 ;  /* 0x80000012239f7223 */ /* 0x000fe20000010016 */
[----:B------:R-:W-:Y:S01]  /*5440*/  LEA.HI.SX32 R19, R178, R101, 0x1b ;  /* 0x00000065b2137211 */ /* 0x000fe200078fdaff */
[C---:B------:R-:W-:Y:S01]  /*5450*/  FFMA.FTZ R165, R161.reuse, R156, -R16 ;  /* 0x0000009ca1a57223 */ /* 0x040fe20000010810 */
[----:B------:R-:W-:Y:S01]  /*5460*/  FFMA.FTZ R16, R161, R158, R17 ;  /* 0x0000009ea1107223 */ /* 0x000fe20000010011 */
[----:B------:R-:W-:Y:S01]  /*5470*/  FFMA.FTZ R161, R111, -R18, R188 ;  /* 0x800000126fa17223 */ /* 0x000fe200000100bc */
[----:B------:R-:W-:Y:S01]  /*5480*/  FMUL.FTZ R18, R156, R84 ;  /* 0x000000549c127220 */ /* 0x000fe20000410000 */
[----:B------:R-:W-:Y:S01]  /*5490*/  FADD.FTZ R165, R180, R165 ;  /* 0x000000a5b4a57221 */ /* 0x000fe20000010000 */
[----:B------:R-:W-:Y:S01]  /*54a0*/  FADD.FTZ R167, -R179, R16 ;  /* 0x00000010b3a77221 */ /* 0x000fe20000010100 */
[C---:B------:R-:W-:Y:S01]  /*54b0*/  FMUL.FTZ R198, R159.reuse, R200 ;  /* 0x000000c89fc67220 */ /* 0x040fe20000410000 */
[-C--:B-1----:R-:W-:Y:S01]  /*54c0*/  FMUL.FTZ R172, R159, R18.reuse ;  /* 0x000000129fac7220 */ /* 0x082fe20000410000 */
[-C--:B------:R-:W-:Y:S01]  /*54d0*/  FMUL.FTZ R225, R165, R85.reuse ;  /* 0x00000055a5e17220 */ /* 0x080fe20000410000 */
[----:B------:R-:W-:Y:S01]  /*54e0*/  FMUL.FTZ R223, R167, R85 ;  /* 0x00000055a7df7220 */ /* 0x000fe20000410000 */
[-C--:B------:R-:W-:Y:S01]  /*54f0*/  FFMA.FTZ R198, R161, R18.reuse, R198 ;  /* 0x00000012a1c67223 */ /* 0x080fe200000100c6 */
[C---:B0-----:R-:W-:Y:S01]  /*5500*/  FMUL.FTZ R174, R33.reuse, R18 ;  /* 0x0000001221ae7220 */ /* 0x041fe20000410000 */
[-C--:B------:R-:W-:Y:S01]  /*5510*/  FMUL.FTZ R176, R33, R200.reuse ;  /* 0x000000c821b07220 */ /* 0x080fe20000410000 */
[C---:B------:R-:W-:Y:S01]  /*5520*/  FMUL.FTZ R16, R32.reuse, R225 ;  /* 0x000000e120107220 */ /* 0x040fe20000410000 */
[----:B------:R-:W-:Y:S01]  /*5530*/  FMUL.FTZ R18, R32, R223 ;  /* 0x000000df20127220 */ /* 0x000fe20000410000 */
[----:B------:R-:W-:Y:S01]  /*5540*/  FFMA.FTZ R200, R161, R200, -R172 ;  /* 0x000000c8a1c87223 */ /* 0x000fe200000108ac */
[----:B------:R0:W-:Y:S01]  /*5550*/  STS [R21+0x848], R174 ;  /* 0x000848ae15007388 */ /* 0x0001e20000000800 */
[----:B------:R-:W-:Y:S01]  /*5560*/  IADD3 R172, R101, 0x20, RZ ;  /* 0x0000002065ac7810 */ /* 0x000fe20007ffe0ff */
[----:B------:R-:W-:Y:S01]  /*5570*/  FFMA.FTZ R22, -R7, R22, -RZ ;  /* 0x0000001607167223 */ /* 0x000fe200000109ff */
[C---:B------:R-:W-:Y:S01]  /*5580*/  IADD3 R180, R101.reuse, 0x60, RZ ;  /* 0x0000006065b47810 */ /* 0x040fe20007ffe0ff */
[----:B------:R1:W-:Y:S01]  /*5590*/  STS [R21+0x84c], R176 ;  /* 0x00084cb015007388 */ /* 0x0003e20000000800 */
[----:B------:R-:W-:Y:S01]  /*55a0*/  LEA.HI.SX32 R179, R186, R101, 0x1b ;  /* 0x00000065bab37211 */ /* 0x000fe200078fdaff */
[----:B------:R-:W-:Y:S01]  /*55b0*/  FFMA.FTZ R186, R112, -R187, R191 ;  /* 0x800000bb70ba7223 */ /* 0x000fe200000100bf */
[CC--:B------:R-:W-:Y:S01]  /*55c0*/  LEA.HI.SX32 R17, R101.reuse, R101.reuse, 0x1b ;  /* 0x0000006565117211 */ /* 0x0c0fe200078fdaff */
[----:B------:R2:W-:Y:S01]  /*55d0*/  STS [R21+0x840], R16 ;  /* 0x0008401015007388 */ /* 0x0005e20000000800 */
[----:B------:R-:W-:Y:S01]  /*55e0*/  LEA.HI.SX32 R171, R172, R101, 0x1b ;  /* 0x00000065acab7211 */ /* 0x000fe200078fdaff */
[----:B------:R-:W-:Y:S01]  /*55f0*/  FFMA.FTZ R187, R34, -R187, R193 ;  /* 0x800000bb22bb7223 */ /* 0x000fe200000100c1 */
[----:B0-----:R-:W-:Y:S01]  /*5600*/  IADD3 R174, R101, 0x100, RZ ;  /* 0x0000010065ae7810 */ /* 0x001fe20007ffe0ff */
[----:B------:R0:W-:Y:S01]  /*5610*/  STS [R21+0x844], R18 ;  /* 0x0008441215007388 */ /* 0x0001e20000000800 */
[----:B------:R-:W-:Y:S01]  /*5620*/  LEA.HI.SX32 R173, R180, R101, 0x1b ;  /* 0x00000065b4ad7211 */ /* 0x000fe200078fdaff */
[----:B------:R-:W-:Y:S01]  /*5630*/  FMUL.FTZ R210, R5, R23 ;  /* 0x0000001705d27220 */ /* 0x000fe20000410000 */
[----:B-1----:R-:W-:Y:S01]  /*5640*/  IADD3 R176, R101, 0x120, RZ ;  /* 0x0000012065b07810 */ /* 0x002fe20007ffe0ff */
[----:B------:R-:W-:Y:S01]  /*5650*/  BAR.SYNC.DEFER_BLOCKING 0x0 ;  /* 0x0000000000007b1d */ /* 0x000fe20000010000 */
[----:B------:R-:W-:Y:S01]  /*5660*/  LEA.HI.SX32 R183, R174, R101, 0x1b ;  /* 0x00000065aeb77211 */ /* 0x000fe200078fdaff */
[----:B------:R-:W-:Y:S01]  /*5670*/  FFMA.FTZ R188, -R5, R153, -RZ ;  /* 0x0000009905bc7223 */ /* 0x000fe200000109ff */
[----:B--2---:R-:W-:Y:S01]  /*5680*/  IADD3 R16, R101, 0x140, RZ ;  /* 0x0000014065107810 */ /* 0x004fe20007ffe0ff */
[C---:B------:R-:W-:Y:S01]  /*5690*/  FMUL.FTZ R162, R3.reuse, R162 ;  /* 0x000000a203a27220 */ /* 0x040fe20000410000 */
[-C--:B------:R-:W-:Y:S01]  /*56a0*/  LEA.HI.SX32 R185, R176, R101.reuse, 0x1b ;  /* 0x00000065b0b97211 */ /* 0x080fe200078fdaff */
[----:B------:R-:W-:Y:S01]  /*56b0*/  FFMA.FTZ R166, -R3, R166, -RZ ;  /* 0x000000a603a67223 */ /* 0x000fe200000109ff */
[----:B0-----:R-:W-:Y:S01]  /*56c0*/  IADD3 R18, R101, 0x160, RZ ;  /* 0x0000016065127810 */ /* 0x001fe20007ffe0ff */
[----:B------:R-:W-:Y:S01]  /*56d0*/  FMUL.FTZ R164, R2, R164 ;  /* 0x000000a402a47220 */ /* 0x000fe20000410000 */
[----:B------:R-:W-:Y:S01]  /*56e0*/  LEA.HI.SX32 R195, R16, R101, 0x1b ;  /* 0x0000006510c37211 */ /* 0x000fe200078fdaff */
[----:B------:R-:W-:Y:S01]  /*56f0*/  FFMA.FTZ R16, -R8, R193, -RZ ;  /* 0x000000c108107223 */ /* 0x000fe200000109ff */
[----:B------:R-:W-:Y:S01]  /*5700*/  LEA.HI.SX32 R197, R18, R101, 0x1b ;  /* 0x0000006512c57211 */ /* 0x000fe200078fdaff */
[----:B------:R-:W-:Y:S01]  /*5710*/  FFMA.FTZ R18, -R6, R148, -RZ ;  /* 0x0000009406127223 */ /* 0x000fe200000109ff */
[----:B------:R-:W-:Y:S01]  /*5720*/  LEA R174, R175, R94, 0x2 ;  /* 0x0000005eafae7211 */ /* 0x000fe200078e10ff */
[----:B------:R-:W-:Y:S01]  /*5730*/  FFMA.FTZ R160, -R2, R160, -RZ ;  /* 0x000000a002a07223 */ /* 0x000fe200000109ff */
[----:B------:R-:W-:Y:S01]  /*5740*/  LEA R175, R177, R94, 0x2 ;  /* 0x0000005eb1af7211 */ /* 0x000fe200078e10ff */
[C---:B------:R-:W-:Y:S01]  /*5750*/  FMUL.FTZ R168, R0.reuse, R168 ;  /* 0x000000a800a87220 */ /* 0x040fe20000410000 */
[----:B------:R-:W-:Y:S01]  /*5760*/  LEA R176, R179, R94, 0x2 ;  /* 0x0000005eb3b07211 */ /* 0x000fe200078e10ff */
[----:B------:R-:W-:Y:S01]  /*5770*/  FFMA.FTZ R20, -R0, R20, -RZ ;  /* 0x0000001400147223 */ /* 0x000fe200000109ff */
[-C--:B------:R-:W-:Y:S01]  /*5780*/  LEA R177, R181, R94.reuse, 0x2 ;  /* 0x0000005eb5b17211 */ /* 0x080fe200078e10ff */
[----:B------:R-:W-:Y:S01]  /*5790*/  FMUL.FTZ R152, R120, R83 ;  /* 0x0000005378987220 */ /* 0x000fe20000410000 */
[-C--:B------:R-:W-:Y:S01]  /*57a0*/  LEA R178, R183, R94.reuse, 0x2 ;  /* 0x0000005eb7b27211 */ /* 0x080fe200078e10ff */
[----:B------:R-:W-:Y:S01]  /*57b0*/  FMUL.FTZ R153, R187, R223 ;  /* 0x000000dfbb997220 */ /* 0x000fe20000410000 */
        /* <DEDUP_REMOVED lines=31> */
[----:B-----5:R-:W-:-:S03]  /*59b0*/  IMAD R16, R143, -0x100, R62 ;  /* 0xffffff008f107824 */ /* 0x020fc600078e023e */
[----:B------:R5:W-:Y:S01]  /*59c0*/  STS [R21+0x108c], R22 ;  /* 0x00108c1615007388 */ /* 0x000be20000000800 */
[----:B-1----:R-:W-:Y:S02]  /*59d0*/  SHF.L.U32 R18, R143, 0x9, RZ ;  /* 0x000000098f127819 */ /* 0x002fe400000006ff */
[----:B------:R-:W-:Y:S01]  /*59e0*/  LEA R143, R16, -R101, 0x1 ;  /* 0x80000065108f7211 */ /* 0x000fe200078e08ff */
[----:B------:R1:W-:Y:S01]  /*59f0*/  STS [R21+0x1088], R206 ;  /* 0x001088ce15007388 */ /* 0x0003e20000000800 */
[----:B--2---:R-:W-:Y:S01]  /*5a00*/  FMUL.FTZ R204, R4, R163 ;  /* 0x000000a304cc7220 */ /* 0x004fe20000410000 */
[----:B------:R-:W-:Y:S02]  /*5a10*/  IADD3 R16, P1, R18, R101, RZ ;  /* 0x0000006512107210 */ /* 0x000fe40007f3e0ff */
[----:B------:R-:W-:Y:S01]  /*5a20*/  ISETP.GE.AND P0, PT, R143, 0x1, PT ;  /* 0x000000018f00780c */ /* 0x000fe20003f06270 */
[----:B-----5:R-:W-:Y:S01]  /*5a30*/  FFMA.FTZ R22, -R4, R157, -RZ ;  /* 0x0000009d04167223 */ /* 0x020fe200000109ff */
[----:B------:R1:W-:Y:S01]  /*5a40*/  STS [R21+0x1090], R208 ;  /* 0x001090d015007388 */ /* 0x0003e20000000800 */
[----:B------:R-:W-:-:S03]  /*5a50*/  LEA.HI.X.SX32 R17, R18, RZ, 0x1, P1 ;  /* 0x000000ff12117211 */ /* 0x000fc600008f0eff */
        /* <DEDUP_REMOVED lines=13> */
[----:B------:R-:W0:Y:S01]  /*5b30*/  LDS R157, [R202+0x1080] ;  /* 0x00108000ca9d7984 */ /* 0x000e220000000800 */
[----:B-1----:R-:W-:Y:S01]  /*5b40*/  IMAD.WIDE.U32 R20, R104, R50, RZ ;  /* 0x0000003268147225 */ /* 0x002fe200078e00ff */
        /* <DEDUP_REMOVED lines=36> */
.L_x_17336:
[----:B------:R-:W-:Y:S05]  /*5d90*/  BSYNC B0 ;  /* 0x0000000000007941 */ /* 0x000fea0003800000 */
.L_x_17335:
        /* <DEDUP_REMOVED lines=53> */
[----:B------:R-:W-:Y:S01]  /*60f0*/  FADD.FTZ R139, R20, R139 ;  /* 0x0000008b148b7221 */ /* 0x000fe20000010000 */
[----:B------:R-:W-:Y:S01]  /*6100*/  IADD3.X R19, R23, R166, RZ, P0, !PT ;  /* 0x000000a617137210 */ /* 0x000fe200007fe4ff */
[----:B------:R-:W-:Y:S01]  /*6110*/  FADD.FTZ R140, R21, R140 ;  /* 0x0000008c158c7221 */ /* 0x000fe20000010000 */
[----:B------:R-:W-:Y:S01]  /*6120*/  IADD3.X R17, R23, R162, RZ, P1, !PT ;  /* 0x000000a217117210 */ /* 0x000fe20000ffe4ff */
[----:B------:R-:W-:Y:S01]  /*6130*/  IMAD R23, R137, -0x200, RZ ;  /* 0xfffffe0089177824 */ /* 0x000fe200078e02ff */
[----:B------:R-:W-:Y:S01]  /*6140*/  ISETP.GE.AND P0, PT, R143, 0x21, PT ;  /* 0x000000218f00780c */ /* 0x000fe20003f06270 */
[----:B------:R-:W-:Y:S01]  /*6150*/  IMAD R137, R37, UR7, R160 ;  /* 0x0000000725897c24 */ /* 0x000fe2000f8e02a0 */
        /* <DEDUP_REMOVED lines=13> */
.L_x_17338:
[----:B------:R-:W-:Y:S05]  /*6230*/  BSYNC B0 ;  /* 0x0000000000007941 */ /* 0x000fea0003800000 */
.L_x_17337:
        /* <DEDUP_REMOVED lines=12> */
.L_x_17340:
[----:B------:R-:W-:Y:S05]  /*6300*/  BSYNC B0 ;  /* 0x0000000000007941 */ /* 0x000fea0003800000 */
.L_x_17339:
[----:B------:R-:W3:Y:S01]  /*6310*/  LDS R173, [R173+0x1200] ;  /* 0x00120000adad7984 */ /* 0x000ee20000000800 */
[----:B------:R-:W-:Y:S04]  /*6320*/  BSSY B0, `(.L_x_17341) ;  /* 0x0000004000007945 */ /* 0x000fe80003800000 */
[----:B------:R-:W-:Y:S05]  /*6330*/  @!P0 BRA `(.L_x_17342) ;  /* 0x0000000000088947 */ /* 0x000fea0003800000 */
[----:B------:R4:W-:Y:S04]  /*6340*/  REDG.E.ADD.F32.FTZ.RN.STRONG.GPU desc[UR14][R18.64+-0x680], R195 ;  /* 0xfff980c3120079a6 */ /* 0x0009e8000c10f38e */
[----:B---3--:R4:W-:Y:S02]  /*6350*/  REDG.E.ADD.F32.FTZ.RN.STRONG.GPU desc[UR14][R16.64+-0x680], R173 ;  /* 0xfff980ad100079a6 */ /* 0x0089e4000c10f38e */
.L_x_17342:
[----:B------:R-:W-:Y:S05]  /*6360*/  BSYNC B0 ;  /* 0x0000000000007941 */ /* 0x000fea0003800000 */
.L_x_17341:
[----:B-12---:R1:W2:Y:S01]  /*6370*/  LDS R21, [R174+0x1280] ;  /* 0x00128000ae157984 */ /* 0x0062a20000000800 */
[----:B------:R-:W-:Y:S04]  /*6380*/  BSSY B0, `(.L_x_17343) ;  /* 0x0000004000007945 */ /* 0x000fe80003800000 */
[----:B------:R-:W-:Y:S05]  /*6390*/  @!P1 BRA `(.L_x_17344) ;  /* 0x0000000000089947 */ /* 0x000fea0003800000 */
[----:B------:R0:W-:Y:S04]  /*63a0*/  REDG.E.ADD.F32.FTZ.RN.STRONG.GPU desc[UR14][R18.64+-0x600], R197 ;  /* 0xfffa00c5120079a6 */ /* 0x0001e8000c10f38e */
[----:B--2---:R0:W-:Y:S02]  /*63b0*/  REDG.E.ADD.F32.FTZ.RN.STRONG.GPU desc[UR14][R16.64+-0x600], R21 ;  /* 0xfffa0015100079a6 */ /* 0x0041e4000c10f38e */
.L_x_17344:
[----:B------:R-:W-:Y:S05]  /*63c0*/  BSYNC B0 ;  /* 0x0000000000007941 */ /* 0x000fea0003800000 */
.L_x_17343:
[----:B------:R-:W0:Y:S01]  /*63d0*/  LDS R175, [R175+0x1300] ;  /* 0x00130000afaf7984 */ /* 0x000e220000000800 */
[----:B------:R-:W-:Y:S04]  /*63e0*/  BSSY B0, `(.L_x_17345) ;  /* 0x0000004000007945 */ /* 0x000fe80003800000 */
[----:B------:R-:W-:Y:S05]  /*63f0*/  @!P2 BRA `(.L_x_17346) ;  /* 0x000000000008a947 */ /* 0x000fea0003800000 */
[----:B------:R1:W-:Y:S04]  /*6400*/  REDG.E.ADD.F32.FTZ.RN.STRONG.GPU desc[UR14][R18.64+-0x580], R199 ;  /* 0xfffa80c7120079a6 */ /* 0x0003e8000c10f38e */
[----:B0-----:R1:W-:Y:S02]  /*6410*/  REDG.E.ADD.F32.FTZ.RN.STRONG.GPU desc[UR14][R16.64+-0x580], R175 ;  /* 0xfffa80af100079a6 */ /* 0x0013e4000c10f38e */
.L_x_17346:
[----:B------:R-:W-:Y:S05]  /*6420*/  BSYNC B0 ;  /* 0x0000000000007941 */ /* 0x000fea0003800000 */
.L_x_17345:
[----:B0-2---:R0:W2:Y:S01]  /*6430*/  LDS R21, [R176+0x1380] ;  /* 0x00138000b0157984 */ /* 0x0050a20000000800 */
[----:B------:R-:W-:Y:S04]  /*6440*/  BSSY B0, `(.L_x_17347) ;  /* 0x0000004000007945 */ /* 0x000fe80003800000 */
[----:B------:R-:W-:Y:S05]  /*6450*/  @!P3 BRA `(.L_x_17348) ;  /* 0x000000000008b947 */ /* 0x000fea0003800000 */
[----:B------:R0:W-:Y:S04]  /*6460*/  REDG.E.ADD.F32.FTZ.RN.STRONG.GPU desc[UR14][R18.64+-0x500], R201 ;  /* 0xfffb00c9120079a6 */ /* 0x0001e8000c10f38e */
[----:B--2---:R0:W-:Y:S02]  /*6470*/  REDG.E.ADD.F32.FTZ.RN.STRONG.GPU desc[UR14][R16.64+-0x500], R21 ;  /* 0xfffb0015100079a6 */ /* 0x0041e4000c10f38e */
.L_x_17348:
[----:B------:R-:W-:Y:S05]  /*6480*/  BSYNC B0 ;  /* 0x0000000000007941 */ /* 0x000fea0003800000 */
.L_x_17347:
[----:B------:R-:W0:Y:S01]  /*6490*/  LDS R177, [R177+0x1400] ;  /* 0x00140000b1b17984 */ /* 0x000e220000000800 */
[----:B------:R-:W-:Y:S04]  /*64a0*/  BSSY B0, `(.L_x_17349) ;  /* 0x0000004000007945 */ /* 0x000fe80003800000 */
[----:B------:R-:W-:Y:S05]  /*64b0*/  @!P4 BRA `(.L_x_17350) ;  /* 0x000000000008c947 */ /* 0x000fea0003800000 */
[----:B------:R1:W-:Y:S04]  /*64c0*/  REDG.E.ADD.F32.FTZ.RN.STRONG.GPU desc[UR14][R18.64+-0x480], R203 ;  /* 0xfffb80cb120079a6 */ /* 0x0003e8000c10f38e */
[----:B0-----:R1:W-:Y:S02]  /*64d0*/  REDG.E.ADD.F32.FTZ.RN.STRONG.GPU desc[UR14][R16.64+-0x480], R177 ;  /* 0xfffb80b1100079a6 */ /* 0x0013e4000c10f38e */
.L_x_17350:
[----:B------:R-:W-:Y:S05]  /*64e0*/  BSYNC B0 ;  /* 0x0000000000007941 */ /* 0x000fea0003800000 */
.L_x_17349:
[----:B0-2---:R0:W2:Y:S01]  /*64f0*/  LDS R21, [R178+0x1480] ;  /* 0x00148000b2157984 */ /* 0x0050a20000000800 */
[----:B------:R-:W-:Y:S04]  /*6500*/  BSSY B0, `(.L_x_17351) ;  /* 0x0000004000007945 */ /* 0x000fe80003800000 */
[----:B------:R-:W-:Y:S05]  /*6510*/  @!P5 BRA `(.L_x_17352) ;  /* 0x000000000008d947 */ /* 0x000fea0003800000 */
[----:B------:R0:W-:Y:S04]  /*6520*/  REDG.E.ADD.F32.FTZ.RN.STRONG.GPU desc[UR14][R18.64+-0x400], R205 ;  /* 0xfffc00cd120079a6 */ /* 0x0001e8000c10f38e */
[----:B--2---:R0:W-:Y:S02]  /*6530*/  REDG.E.ADD.F32.FTZ.RN.STRONG.GPU desc[UR14][R16.64+-0x400], R21 ;  /* 0xfffc0015100079a6 */ /* 0x0041e4000c10f38e */
.L_x_17352:
[----:B------:R-:W-:Y:S05]  /*6540*/  BSYNC B0 ;  /* 0x0000000000007941 */ /* 0x000fea0003800000 */
.L_x_17351:
        /* <DEDUP_REMOVED lines=12> */
.L_x_17354:
[----:B------:R-:W-:Y:S05]  /*6610*/  BSYNC B0 ;  /* 0x0000000000007941 */ /* 0x000fea0003800000 */
.L_x_17353:
[----:B0-2---:R0:W2:Y:S01]  /*6620*/  LDS R21, [R180+0x1580] ;  /* 0x00158000b4157984 */ /* 0x0050a20000000800 */
[----:B------:R-:W-:Y:S04]  /*6630*/  BSSY B0, `(.L_x_17355) ;  /* 0x0000004000007945 */ /* 0x000fe80003800000 */
[----:B------:R-:W-:Y:S05]  /*6640*/  @!P0 BRA `(.L_x_17356) ;  /* 0x0000000000088947 */ /* 0x000fea0003800000 */
[----:B------:R0:W-:Y:S04]  /*6650*/  REDG.E.ADD.F32.FTZ.RN.STRONG.GPU desc[UR14][R18.64+-0x300], R209 ;  /* 0xfffd00d1120079a6 */ /* 0x0001e8000c10f38e */
[----:B--2---:R0:W-:Y:S02]  /*6660*/  REDG.E.ADD.F32.FTZ.RN.STRONG.GPU desc[UR14][R16.64+-0x300], R21 ;  /* 0xfffd0015100079a6 */ /* 0x0041e4000c10f38e */
.L_x_17356:
[----:B------:R-:W-:Y:S05]  /*6670*/  BSYNC B0 ;  /* 0x0000000000007941 */ /* 0x000fea0003800000 */
.L_x_17355:
[----:B------:R-:W0:Y:S01]  /*6680*/  LDS R181, [R181+0x1600] ;  /* 0x00160000b5b57984 */ /* 0x000e220000000800 */
[----:B------:R-:W-:Y:S04]  /*6690*/  BSSY B0, `(.L_x_17357) ;  /* 0x0000004000007945 */ /* 0x000fe80003800000 */
[----:B------:R-:W-:Y:S05]  /*66a0*/  @!P1 BRA `(.L_x_17358) ;  /* 0x0000000000089947 */ /* 0x000fea0003800000 */
[----:B------:R1:W-:Y:S04]  /*66b0*/  REDG.E.ADD.F32.FTZ.RN.STRONG.GPU desc[UR14][R18.64+-0x280], R211 ;  /* 0xfffd80d3120079a6 */ /* 0x0003e8000c10f38e */
[----:B0-----:R1:W-:Y:S02]  /*66c0*/  REDG.E.ADD.F32.FTZ.RN.STRONG.GPU desc[UR14][R16.64+-0x280], R181 ;  /* 0xfffd80b5100079a6 */ /* 0x0013e4000c10f38e */
.L_x_17358:
[----:B------:R-:W-:Y:S05]  /*66d0*/  BSYNC B0 ;  /* 0x0000000000007941 */ /* 0x000fea0003800000 */
.L_x_17357:
[----:B0-2---:R0:W2:Y:S01]  /*66e0*/  LDS R21, [R182+0x1680] ;  /* 0x00168000b6157984 */ /* 0x0050a20000000800 */
[----:B------:R-:W-:Y:S04]  /*66f0*/  BSSY B0, `(.L_x_17359) ;  /* 0x0000004000007945 */ /* 0x000fe80003800000 */
[----:B------:R-:W-:Y:S05]  /*6700*/  @!P2 BRA `(.L_x_17360) ;  /* 0x000000000008a947 */ /* 0x000fea0003800000 */
[----:B------:R0:W-:Y:S04]  /*6710*/  REDG.E.ADD.F32.FTZ.RN.STRONG.GPU desc[UR14][R18.64+-0x200], R213 ;  /* 0xfffe00d5120079a6 */ /* 0x0001e8000c10f38e */
[----:B--2---:R0:W-:Y:S02]  /*6720*/  REDG.E.ADD.F32.FTZ.RN.STRONG.GPU desc[UR14][R16.64+-0x200], R21 ;  /* 0xfffe0015100079a6 */ /* 0x0041e4000c10f38e */
.L_x_17360:
[----:B------:R-:W-:Y:S05]  /*6730*/  BSYNC B0 ;  /* 0x0000000000007941 */ /* 0x000fea0003800000 */
.L_x_17359:
[----:B------:R-:W0:Y:S01]  /*6740*/  LDS R183, [R183+0x1700] ;  /* 0x00170000b7b77984 */ /* 0x000e220000000800 */
[----:B------:R-:W-:Y:S04]  /*6750*/  BSSY B0, `(.L_x_17361) ;  /* 0x0000004000007945 */ /* 0x000fe80003800000 */
[----:B------:R-:W-:Y:S05]  /*6760*/  @!P3 BRA `(.L_x_17362) ;  /* 0x000000000008b947 */ /* 0x000fea0003800000 */
[----:B------:R1:W-:Y:S04]  /*6770*/  REDG.E.ADD.F32.FTZ.RN.STRONG.GPU desc[UR14][R18.64+-0x180], R215 ;  /* 0xfffe80d7120079a6 */ /* 0x0003e8000c10f38e */
[----:B0-----:R1:W-:Y:S02]  /*6780*/  REDG.E.ADD.F32.FTZ.RN.STRONG.GPU desc[UR14][R16.64+-0x180], R183 ;  /* 0xfffe80b7100079a6 */ /* 0x0013e4000c10f38e */
.L_x_17362:
[----:B------:R-:W-:Y:S05]  /*6790*/  BSYNC B0 ;  /* 0x0000000000007941 */ /* 0x000fea0003800000 */
.L_x_17361:
[----:B0-2---:R0:W2:Y:S01]  /*67a0*/  LDS R21, [R184+0x1780] ;  /* 0x00178000b8157984 */ /* 0x0050a20000000800 */
[----:B------:R-:W-:Y:S04]  /*67b0*/  BSSY B0, `(.L_x_17363) ;  /* 0x0000004000007945 */ /* 0x000fe80003800000 */
[----:B------:R-:W-:Y:S05]  /*67c0*/  @!P4 BRA `(.L_x_17364) ;  /* 0x000000000008c947 */ /* 0x000fea0003800000 */
[----:B------:R0:W-:Y:S04]  /*67d0*/  REDG.E.ADD.F32.FTZ.RN.STRONG.GPU desc[UR14][R18.64+-0x100], R217 ;  /* 0xffff00d9120079a6 */ /* 0x0001e8000c10f38e */
[----:B--2---:R0:W-:Y:S02]  /*67e0*/  REDG.E.ADD.F32.FTZ.RN.STRONG.GPU desc[UR14][R16.64+-0x100], R21 ;  /* 0xffff0015100079a6 */ /* 0x0041e4000c10f38e */
.L_x_17364:
[----:B------:R-:W-:Y:S05]  /*67f0*/  BSYNC B0 ;  /* 0x0000000000007941 */ /* 0x000fea0003800000 */
.L_x_17363:
[----:B------:R-:W0:Y:S01]  /*6800*/  LDS R185, [R185+0x1800] ;  /* 0x00180000b9b97984 */ /* 0x000e220000000800 */
[----:B------:R-:W-:Y:S04]  /*6810*/  BSSY B0, `(.L_x_17365) ;  /* 0x0000004000007945 */ /* 0x000fe80003800000 */
[----:B------:R-:W-:Y:S05]  /*6820*/  @!P5 BRA `(.L_x_17366) ;  /* 0x000000000008d947 */ /* 0x000fea0003800000 */
[----:B------:R1:W-:Y:S04]  /*6830*/  REDG.E.ADD.F32.FTZ.RN.STRONG.GPU desc[UR14][R18.64+-0x80], R219 ;  /* 0xffff80db120079a6 */ /* 0x0003e8000c10f38e */
[----:B0-----:R1:W-:Y:S02]  /*6840*/  REDG.E.ADD.F32.FTZ.RN.STRONG.GPU desc[UR14][R16.64+-0x80], R185 ;  /* 0xffff80b9100079a6 */ /* 0x0013e4000c10f38e */
.L_x_17366:
[----:B------:R-:W-:Y:S05]  /*6850*/  BSYNC B0 ;  /* 0x0000000000007941 */ /* 0x000fea0003800000 */
.L_x_17365:
[----:B01--4-:R-:W0:Y:S01]  /*6860*/  SHFL.DOWN PT, R16, R31, 0x1, 0x1f ;  /* 0x08201f001f107f89 */ /* 0x013e2200000e0000 */
[----:B------:R-:W-:Y:S01]  /*6870*/  ISETP.GT.AND P0, PT, R103, 0x1e, PT ;  /* 0x0000001e6700780c */ /* 0x000fe20003f04270 */
[----:B------:R-:W-:Y:S01]  /*6880*/  FMUL.FTZ R19, R11, R26 ;  /* 0x0000001a0b137220 */ /* 0x000fe20000410000 */
[----:B------:R-:W-:Y:S01]  /*6890*/  ISETP.NE.AND P1, PT, R103, RZ, PT ;  /* 0x000000ff6700720c */ /* 0x000fe20003f25270 */
[----:B------:R-:W1:Y:S01]  /*68a0*/  SHFL.DOWN PT, R17, R30, 0x1, 0x1f ;  /* 0x08201f001e117f89 */ /* 0x000e6200000e0000 */
[----:B------:R-:W-:Y:S01]  /*68b0*/  ISETP.NE.AND P2, PT, R101, RZ, PT ;  /* 0x000000ff6500720c */ /* 0x000fe20003f45270 */
[----:B--2---:R-:W-:Y:S01]  /*68c0*/  FFMA.FTZ R21, R10, R28, -R19 ;  /* 0x0000001c0a157223 */ /* 0x004fe20000010813 */
[----:B------:R-:W-:Y:S03]  /*68d0*/  BSSY B0, `(.L_x_17367) ;  /* 0x0000079000007945 */ /* 0x000fe60003800000 */
[----:B------:R-:W-:-:S06]  /*68e0*/  FMUL.FTZ R21, R128, R21 ;  /* 0x0000001580157220 */ /* 0x000fcc0000410000 */
[----:B------:R-:W2:Y:S01]  /*68f0*/  @!P1 S2R R140, SR_CgaCtaId ;  /* 0x00000000008c9919 */ /* 0x000ea20000008800 */
        /* <DEDUP_REMOVED lines=9> */
[-C--:B------:R-:W-:Y:S01]  /*6990*/  FMUL.FTZ R17, R11, R24.reuse ;  /* 0x000000180b117220 */ /* 0x080fe20000410000 */
[----:B------:R-:W-:Y:S01]  /*69a0*/  ISETP.GT.AND P0, PT, R103, 0x1b, PT ;  /* 0x0000001b6700780c */ /* 0x000fe20003f04270 */
[----:B------:R-:W-:Y:S01]  /*69b0*/  FFMA.FTZ R135, R135, R24, R16 ;  /* 0x0000001887877223 */ /* 0x000fe20000010010 */
[----:B------:R-:W1:Y:S01]  /*69c0*/  SHFL.DOWN PT, R23, R30, 0x4, 0x1f ;  /* 0x08801f001e177f89 */ /* 0x000e6200000e0000 */
[CC--:B------:R-:W-:Y:S01]  /*69d0*/  FFMA.FTZ R18, R10.reuse, R25.reuse, -R17 ;  /* 0x000000190a127223 */ /* 0x0c0fe20000010811 */
[----:B------:R-:W-:Y:S01]  /*69e0*/  FMUL.FTZ R25, R11, R25 ;  /* 0x000000190b197220 */ /* 0x000fe20000410000 */
[----:B------:R-:W-:Y:S01]  /*69f0*/  @!P1 MOV R17, 0x400 ;  /* 0x0000040000119802 */ /* 0x000fe20000000f00 */
[----:B------:R-:W-:Y:S01]  /*6a00*/  FMUL.FTZ R16, R127, R28 ;  /* 0x0000001c7f107220 */ /* 0x000fe20000410000 */
[----:B------:R-:W-:Y:S01]  /*6a10*/  FMUL.FTZ R20, R27, R18 ;  /* 0x000000121b147220 */ /* 0x000fe20000410000 */
[----:B------:R-:W-:Y:S01]  /*6a20*/  FFMA.FTZ R18, R10, R24, R25 ;  /* 0x000000180a127223 */ /* 0x000fe20000010019 */
[----:B--2---:R-:W-:Y:S01]  /*6a30*/  @!P1 LEA R94, R140, R17, 0x18 ;  /* 0x000000118c5e9211 */ /* 0x004fe200078ec0ff */
[----:B------:R-:W-:Y:S01]  /*6a40*/  FMUL.FTZ R17, R11, R28 ;  /* 0x0000001c0b117220 */ /* 0x000fe20000410000 */
[----:B------:R-:W-:Y:S01]  /*6a50*/  FFMA.FTZ R64, R135, R80, R64 ;  /* 0x0000005087407223 */ /* 0x000fe20000010040 */
[----:B------:R-:W-:-:S02]  /*6a60*/  FFMA.FTZ R18, R29, R18, R20 ;  /* 0x000000121d127223 */ /* 0x000fc40000010014 */
[----:B------:R-:W-:Y:S01]  /*6a70*/  FFMA.FTZ R19, R10, R26, R17 ;  /* 0x0000001a0a137223 */ /* 0x000fe20000010011 */
[----:B------:R-:W-:Y:S01]  /*6a80*/  FMUL.FTZ R17, R11, R126 ;  /* 0x0000007e0b117220 */ /* 0x000fe20000410000 */
[----:B------:R-:W-:Y:S01]  /*6a90*/  FFMA.FTZ R20, R131, R135, R18 ;  /* 0x0000008783147223 */ /* 0x000fe20000010012 */
[----:B------:R-:W-:Y:S01]  /*6aa0*/  FFMA.FTZ R18, R129, R26, R16 ;  /* 0x0000001a81127223 */ /* 0x000fe20000010010 */
[----:B------:R-:W-:Y:S01]  /*6ab0*/  FFMA.FTZ R132, R132, R19, R21 ;  /* 0x0000001384847223 */ /* 0x000fe20000010015 */
[-C--:B------:R-:W-:Y:S01]  /*6ac0*/  FFMA.FTZ R19, R10, R130.reuse, -R17 ;  /* 0x000000820a137223 */ /* 0x080fe20000010811 */
[----:B------:R-:W-:Y:S01]  /*6ad0*/  FADD.FTZ R79, R20, R79 ;  /* 0x0000004f144f7221 */ /* 0x000fe20000010000 */
[----:B------:R-:W-:Y:S01]  /*6ae0*/  FMUL.FTZ R17, R11, R130 ;  /* 0x000000820b117220 */ /* 0x000fe20000410000 */
[----:B0-----:R-:W-:Y:S01]  /*6af0*/  @!P0 FADD.FTZ R31, R31, R22 ;  /* 0x000000161f1f8221 */ /* 0x001fe20000010000 */
[----:B------:R-:W-:Y:S01]  /*6b00*/  FMUL.FTZ R21, R134, R19 ;  /* 0x0000001386157220 */ /* 0x000fe20000410000 */
[----:B------:R-:W-:Y:S01]  /*6b10*/  FMUL.FTZ R19, R11, R138 ;  /* 0x0000008a0b137220 */ /* 0x000fe20000410000 */
[----:B------:R-:W-:Y:S01]  /*6b20*/  FFMA.FTZ R17, R10, R126, R17 ;  /* 0x0000007e0a117223 */ /* 0x000fe20000010011 */
[----:B-1----:R-:W-:Y:S01]  /*6b30*/  @!P0 FADD.FTZ R30, R30, R23 ;  /* 0x000000171e1e8221 */ /* 0x002fe20000010000 */
[----:B------:R-:W0:Y:S01]  /*6b40*/  SHFL.DOWN PT, R20, R31, 0x8, 0x1f ;  /* 0x09001f001f147f89 */ /* 0x000e2200000e0000 */
[----:B------:R-:W-:Y:S01]  /*6b50*/  ISETP.GT.AND P0, PT, R103, 0x17, PT ;  /* 0x000000176700780c */ /* 0x000fe20003f04270 */
[----:B------:R-:W-:Y:S01]  /*6b60*/  FFMA.FTZ R136, R136, R17, R21 ;  /* 0x0000001188887223 */ /* 0x000fe20000010015 */
[-C--:B------:R-:W-:Y:S01]  /*6b70*/  FMUL.FTZ R17, R122, R141.reuse ;  /* 0x0000008d7a117220 */ /* 0x080fe20000410000 */
[----:B------:R-:W1:Y:S01]  /*6b80*/  SHFL.DOWN PT, R23, R30, 0x8, 0x1f ;  /* 0x09001f001e177f89 */ /* 0x000e6200000e0000 */
[----:B------:R-:W-:Y:S01]  /*6b90*/  FMUL.FTZ R16, R119, R130 ;  /* 0x0000008277107220 */ /* 0x000fe20000410000 */
        /* <DEDUP_REMOVED lines=9> */
[----:B------:R-:W-:Y:S01]  /*6c30*/  FFMA.FTZ R141, R148, R141, R17 ;  /* 0x0000008d948d7223 */ /* 0x000fe20000010011 */
[-C--:B------:R-:W-:Y:S01]  /*6c40*/  FFMA.FTZ R16, R10, R142.reuse, -R19 ;  /* 0x0000008e0a107223 */ /* 0x080fe20000010813 */
[-C--:B------:R-:W-:Y:S01]  /*6c50*/  FMUL.FTZ R19, R11, R142.reuse ;  /* 0x0000008e0b137220 */ /* 0x080fe20000410000 */
[----:B------:R-:W-:Y:S01]  /*6c60*/  FMUL.FTZ R17, R114, R142 ;  /* 0x0000008e72117220 */ /* 0x000fe20000410000 */
[----:B------:R-:W-:Y:S01]  /*6c70*/  FFMA.FTZ R68, R21, R83, R68 ;  /* 0x0000005315447223 */ /* 0x000fe20000010044 */
[----:B------:R-:W-:Y:S01]  /*6c80*/  FFMA.FTZ R141, R120, R21, R141 ;  /* 0x00000015788d7223 */ /* 0x000fe2000001008d */
[-C--:B------:R-:W-:Y:S01]  /*6c90*/  FFMA.FTZ R21, R10, R144.reuse, R19 ;  /* 0x000000900a157223 */ /* 0x080fe20000010013 */
[----:B------:R-:W-:Y:S01]  /*6ca0*/  FFMA.FTZ R19, R118, R144, R17 ;  /* 0x0000009076137223 */ /* 0x000fe20000010011 */
[----:B------:R-:W-:Y:S01]  /*6cb0*/  FMUL.FTZ R17, R11, R147 ;  /* 0x000000930b117220 */ /* 0x000fe20000410000 */
[----:B0-----:R-:W-:Y:S01]  /*6cc0*/  @!P0 FADD.FTZ R31, R31, R20 ;  /* 0x000000141f1f8221 */ /* 0x001fe20000010000 */
[----:B------:R-:W-:Y:S01]  /*6cd0*/  FFMA.FTZ R69, R18, R86, R69 ;  /* 0x0000005612457223 */ /* 0x000fe20000010045 */
[----:B------:R-:W-:Y:S01]  /*6ce0*/  FFMA.FTZ R125, R125, R18, R132 ;  /* 0x000000127d7d7223 */ /* 0x000fe20000010084 */
[----:B------:R-:W-:Y:S01]  /*6cf0*/  FMUL.FTZ R145, R145, R16 ;  /* 0x0000001091917220 */ /* 0x000fe20000410000 */
[----:B-1----:R-:W-:Y:S01]  /*6d00*/  @!P0 FADD.FTZ R30, R30, R23 ;  /* 0x000000171e1e8221 */ /* 0x002fe20000010000 */
[----:B------:R-:W0:Y:S01]  /*6d10*/  SHFL.DOWN PT, R20, R31, 0x10, 0x1f ;  /* 0x0a001f001f147f89 */ /* 0x000e2200000e0000 */
[-C--:B------:R-:W-:Y:S01]  /*6d20*/  FMUL.FTZ R16, R115, R149.reuse ;  /* 0x0000009573107220 */ /* 0x080fe20000410000 */
[-C--:B------:R-:W-:Y:S01]  /*6d30*/  FMUL.FTZ R18, R11, R149.reuse ;  /* 0x000000950b127220 */ /* 0x080fe20000410000 */
[----:B------:R-:W-:Y:S01]  /*6d40*/  ISETP.GT.AND P0, PT, R103, 0xf, PT ;  /* 0x0000000f6700780c */ /* 0x000fe20003f04270 */
[----:B------:R-:W1:Y:S01]  /*6d50*/  SHFL.DOWN PT, R23, R30, 0x10, 0x1f ;  /* 0x0a001f001e177f89 */ /* 0x000e6200000e0000 */
[----:B------:R-:W-:Y:S01]  /*6d60*/  FFMA.FTZ R149, R10, R149, -R17 ;  /* 0x000000950a957223 */ /* 0x000fe20000010811 */
[----:B------:R-:W-:Y:S01]  /*6d70*/  FMUL.FTZ R17, R11, R156 ;  /* 0x0000009c0b117220 */ /* 0x000fe20000410000 */
[----:B------:R-:W-:Y:S01]  /*6d80*/  FFMA.FTZ R26, R117, R147, R16 ;  /* 0x00000093751a7223 */ /* 0x000fe20000010010 */
[----:B------:R-:W-:Y:S01]  /*6d90*/  FFMA.FTZ R21, R146, R21, R145 ;  /* 0x0000001592157223 */ /* 0x000fe20000010091 */
[----:B------:R-:W-:Y:S01]  /*6da0*/  FFMA.FTZ R18, R10, R147, R18 ;  /* 0x000000930a127223 */ /* 0x000fe20000010012 */
[----:B------:R-:W-:Y:S01]  /*6db0*/  FMUL.FTZ R154, R154, R149 ;  /* 0x000000959a9a7220 */ /* 0x000fe20000410000 */
[----:B------:R-:W-:Y:S01]  /*6dc0*/  FFMA.FTZ R16, R10, R158, -R17 ;  /* 0x0000009e0a107223 */ /* 0x000fe20000010811 */
[----:B------:R-:W-:Y:S01]  /*6dd0*/  FMUL.FTZ R17, R11, R165 ;  /* 0x000000a50b117220 */ /* 0x000fe20000410000 */
[----:B------:R-:W-:Y:S01]  /*6de0*/  FFMA.FTZ R66, R19, R81, R66 ;  /* 0x0000005113427223 */ /* 0x000fe20000010042 */
[----:B------:R-:W-:Y:S01]  /*6df0*/  FFMA.FTZ R116, R116, R19, R21 ;  /* 0x0000001374747223 */ /* 0x000fe20000010015 */
[----:B------:R-:W-:Y:S01]  /*6e00*/  FFMA.FTZ R154, R155, R18, R154 ;  /* 0x000000129b9a7223 */ /* 0x000fe2000001009a */
[----:B------:R-:W-:Y:S01]  /*6e10*/  FMUL.FTZ R24, R159, R16 ;  /* 0x000000109f187220 */ /* 0x000fe20000410000 */
[C---:B------:R-:W-:Y:S01]  /*6e20*/  FMUL.FTZ R19, R11.reuse, R158 ;  /* 0x0000009e0b137220 */ /* 0x040fe20000410000 */
[-C--:B------:R-:W-:Y:S01]  /*6e30*/  FMUL.FTZ R16, R11, R167.reuse ;  /* 0x000000a70b107220 */ /* 0x080fe20000410000 */
[-C--:B------:R-:W-:Y:S01]  /*6e40*/  FFMA.FTZ R18, R10, R167.reuse, -R17 ;  /* 0x000000a70a127223 */ /* 0x080fe20000010811 */
[----:B------:R-:W-:Y:S01]  /*6e50*/  FMUL.FTZ R167, R34, R167 ;  /* 0x000000a722a77220 */ /* 0x000fe20000410000 */
[C---:B------:R-:W-:Y:S01]  /*6e60*/  FFMA.FTZ R22, R10.reuse, R156, R19 ;  /* 0x0000009c0a167223 */ /* 0x040fe20000010013 */
[-C--:B------:R-:W-:Y:S01]  /*6e70*/  FFMA.FTZ R11, R10, R165.reuse, R16 ;  /* 0x000000a50a0b7223 */ /* 0x080fe20000010010 */
        /* <DEDUP_REMOVED lines=9> */
[----:B------:R-:W-:Y:S01]  /*6f10*/  FADD.FTZ R78, R125, R78 ;  /* 0x0000004e7d4e7221 */ /* 0x000fe20000010000 */
[----:B------:R0:W-:Y:S01]  /*6f20*/  @!P1 STS.64 [R94+0x18c8], R30 ;  /* 0x0018c81e5e009388 */ /* 0x0001e20000000a00 */
[----:B------:R-:W-:Y:S01]  /*6f30*/  FFMA.FTZ R22, R33, R20, R22 ;  /* 0x0000001421167223 */ /* 0x000fe20000010016 */
        /* <DEDUP_REMOVED lines=18> */
.L_x_17368:
[----:B------:R-:W-:Y:S05]  /*7060*/  BSYNC B0 ;  /* 0x0000000000007941 */ /* 0x000fea0003800000 */
.L_x_17367:
[----:B------:R-:W-:Y:S01]  /*7070*/  IADD3 R9, R9, 0x1, RZ ;  /* 0x0000000109097810 */ /* 0x000fe20007ffe0ff */
[----:B------:R-:W-:-:S03]  /*7080*/  UIADD3 UR5, UP0, UR5, 0x1, URZ ;  /* 0x0000000105057890 */ /* 0x000fc6000ff1e03f */
[----:B------:R-:W-:Y:S01]  /*7090*/  ISETP.GE.AND P0, PT, R9, UR19, PT ;  /* 0x0000001309007c0c */ /* 0x000fe2000bf06270 */
[----:B------:R-:W-:-:S12]  /*70a0*/  UIADD3.X UR6, URZ, UR6, URZ, UP0, !UPT ;  /* 0x000000063f067290 */ /* 0x000fd800087fe43f */
[----:B------:R-:W-:Y:S05]  /*70b0*/  @!P0 BRA `(.L_x_17369) ;  /* 0xffffffb000948947 */ /* 0x000fea000383ffff */
.L_x_17322:
[----:B------:R-:W-:Y:S01]  /*70c0*/  BAR.SYNC.DEFER_BLOCKING 0x0 ;  /* 0x0000000000007b1d */ /* 0x000fe20000010000 */
[----:B------:R-:W-:-:S07]  /*70d0*/  IMAD.WIDE R2, R101, 0x10, R54 ;  /* 0x0000001065027825 */ /* 0x000fce00078e0236 */
[----:B------:R-:W1:Y:S01]  /*70e0*/  LDC.64 R24, c[0x0][0x388] ;  /* 0x0000e200ff187b82 */ /* 0x000e620000000a00 */
[----:B------:R-:W-:Y:S01]  /*70f0*/  F2FP.BF16.F32.PACK_AB R15, R64, R69 ;  /* 0x00000045400f723e */ /* 0x000fe200000010ff */
[----:B------:R-:W-:Y:S01]  /*7100*/  ULDC.64 UR6, c[0x0][0x390] ;  /* 0x0000e40000067ab9 */ /* 0x000fe20000000a00 */
[----:B------:R-:W-:Y:S02]  /*7110*/  F2FP.BF16.F32.PACK_AB R14, R65, R68 ;  /* 0x00000044410e723e */ /* 0x000fe400000010ff */
[----:B------:R-:W-:Y:S02]  /*7120*/  F2FP.BF16.F32.PACK_AB R12, R67, R70 ;  /* 0x00000046430c723e */ /* 0x000fe400000010ff */
[----:B------:R-:W-:Y:S01]  /*7130*/  IADD3 R28, R92, -0x1, RZ ;  /* 0xffffffff5c1c7810 */ /* 0x000fe20007ffe0ff */
[----:B------:R-:W2:Y:S01]  /*7140*/  LDC.64 R26, c[0x0][0x3e0] ;  /* 0x0000f800ff1a7b82 */ /* 0x000ea20000000a00 */
[----:B------:R-:W4:Y:S01]  /*7150*/  LDG.E.128 R4, desc[UR14][R2.64] ;  /* 0x0000000e02047981 */ /* 0x000f22000c1e1d00 */
[----:B------:R-:W-:-:S03]  /*7160*/  UIADD3 UR4, UR4, 0x1, URZ ;  /* 0x0000000104047890 */ /* 0x000fc6000fffe03f */
[----:B----4-:R-:W-:Y:S01]  /*7170*/  STS.128 [R90], R4 ;  /* 0x000000045a007388 */ /* 0x010fe20000000c00 */
[----:B------:R-:W-:-:S03]  /*7180*/  NOP ;  /* 0x0000000000007918 */ /* 0x000fc60000000000 */
[----:B------:R-:W4:Y:S02]  /*7190*/  LDS.128 R8, [R90] ;  /* 0x000000005a087984 */ /* 0x000f240000000c00 */
[----:B----4-:R-:W-:Y:S02]  /*71a0*/  SHF.L.U32 R13, R8, 0x10, RZ ;  /* 0x00000010080d7819 */ /* 0x010fe400000006ff */
        /* <DEDUP_REMOVED lines=21> */
[----:B------:R-:W4:Y:S01]  /*7300*/  @!P6 MUFU.EX2 R0, R0 ;  /* 0x000000000000e308 */ /* 0x000f220000000800 */
[----:B------:R-:W-:Y:S01]  /*7310*/  @!P0 FMUL.FTZ R4, R13, -1.4426950216293334961 ;  /* 0xbfb8aa3b0d048820 */ /* 0x000fe20000410000 */
[----:B------:R-:W-:-:S02]  /*7320*/  F2FP.BF16.F32.PACK_AB R13, R66, R71 ;  /* 0x00000047420d723e */ /* 0x000fc400000010ff */
[----:B------:R-:W-:Y:S01]  /*7330*/  FSETP.GTU.FTZ.AND P4, PT, R9, 20, PT ;  /* 0x41a000000900780b */ /* 0x000fe20003f9c000 */
[--C-:B------:R-:W-:Y:S02]  /*7340*/  FADD.FTZ R11, R11, R106.reuse ;  /* 0x0000006a0b0b7221 */ /* 0x100fe40000010000 */
[----:B------:R5:W-:Y:S01]  /*7350*/  STS.128 [R90], R12 ;  /* 0x0000000c5a007388 */ /* 0x000be20000000c00 */
[----:B------:R-:W3:Y:S01]  /*7360*/  @!P0 MUFU.EX2 R4, R4 ;  /* 0x0000000400048308 */ /* 0x000ee20000000800 */
[----:B------:R-:W-:Y:S01]  /*7370*/  NOP ;  /* 0x0000000000007918 */ /* 0x000fe20000000000 */
[----:B------:R-:W-:Y:S01]  /*7380*/  @!P2 FMUL.FTZ R8, R6, -1.4426950216293334961 ;  /* 0xbfb8aa3b0608a820 */ /* 0x000fe20000410000 */
[----:B0-----:R-:W0:Y:S01]  /*7390*/  LDS.128 R16, [R90] ;  /* 0x000000005a107984 */ /* 0x001e220000000c00 */
[----:B----4-:R-:W-:Y:S01]  /*73a0*/  @!P6 FADD.FTZ R2, R0, 1 ;  /* 0x3f8000000002e421 */ /* 0x010fe20000010000 */
[----:B------:R-:W-:Y:S01]  /*73b0*/  FADD.FTZ R0, R3, R106 ;  /* 0x0000006a03007221 */ /* 0x000fe20000010000 */
[----:B------:R-:W-:Y:S01]  /*73c0*/  @!P1 FMUL.FTZ R3, R5, -1.4426950216293334961 ;  /* 0xbfb8aa3b05039820 */ /* 0x000fe20000410000 */
[----:B------:R-:W-:Y:S01]  /*73d0*/  SHF.L.U32 R5, R10, 0x10, RZ ;  /* 0x000000100a057819 */ /* 0x000fe200000006ff */
[----:B------:R4:W1:Y:S02]  /*73e0*/  @!P6 MUFU.RCP R7, R2 ;  /* 0x000000020007e308 */ /* 0x0008640000001000 */
[----:B------:R-:W-:-:S02]  /*73f0*/  FSETP.GTU.FTZ.AND P3, PT, R0, 20, PT ;  /* 0x41a000000000780b */ /* 0x000fc40003f7c000 */
[----:B------:R-:W-:Y:S01]  /*7400*/  FADD.FTZ R5, R5, R106 ;  /* 0x0000006a05057221 */ /* 0x000fe20000010000 */
[----:B---3--:R-:W-:-:S03]  /*7410*/  @!P0 FADD.FTZ R4, R4, 1 ;  /* 0x3f80000004048421 */ /* 0x008fc60000010000 */
[----:B------:R-:W3:Y:S01]  /*7420*/  @!P1 MUFU.EX2 R3, R3 ;  /* 0x0000000300039308 */ /* 0x000ee20000000800 */
[----:B------:R-:W-:Y:S01]  /*7430*/  FSETP.GTU.FTZ.AND P5, PT, R5, 20, PT ;  /* 0x41a000000500780b */ /* 0x000fe20003fbc000 */
[----:B----4-:R-:W-:-:S05]  /*7440*/  @!P4 FMUL.FTZ R2, R9, -1.4426950216293334961 ;  /* 0xbfb8aa3b0902c820 */ /* 0x010fca0000410000 */
[----:B------:R-:W-:Y:S01]  /*7450*/  @!P3 FMUL.FTZ R0, R0, -1.4426950216293334961 ;  /* 0xbfb8aa3b0000b820 */ /* 0x000fe20000410000 */
[----:B------:R-:W4:Y:S01]  /*7460*/  @!P2 MUFU.EX2 R8, R8 ;  /* 0x000000080008a308 */ /* 0x000f220000000800 */
[----:B-1----:R-:W-:Y:S01]  /*7470*/  @!P6 FMUL.FTZ R72, R72, R7 ;  /* 0x000000074848e220 */ /* 0x002fe20000410000 */
[----:B------:R-:W-:-:S04]  /*7480*/  FSETP.GTU.FTZ.AND P6, PT, R11, 20, PT ;  /* 0x41a000000b00780b */ /* 0x000fc80003fdc000 */
[----:B------:R-:W-:Y:S02]  /*7490*/  @!P5 FMUL.FTZ R5, R5, -1.4426950216293334961 ;  /* 0xbfb8aa3b0505d820 */ /* 0x000fe40000410000 */
[----:B------:R1:W-:Y:S01]  /*74a0*/  @!P4 MUFU.EX2 R6, R2 ;  /* 0x000000020006c308 */ /* 0x0003e20000000800 */
[----:B---3--:R-:W-:-:S06]  /*74b0*/  @!P1 FADD.FTZ R3, R3, 1 ;  /* 0x3f80000003039421 */ /* 0x008fcc0000010000 */
[----:B------:R-:W-:Y:S01]  /*74c0*/  @!P6 FMUL.FTZ R9, R11, -1.4426950216293334961 ;  /* 0xbfb8aa3b0b09e820 */ /* 0x000fe20000410000 */
[----:B------:R-:W3:Y:S01]  /*74d0*/  @!P5 MUFU.EX2 R7, R5 ;  /* 0x000000050007d308 */ /* 0x000ee20000000800 */
[----:B-1----:R-:W-:Y:S02]  /*74e0*/  IMAD R2, R24, UR17, RZ ;  /* 0x0000001118027c24 */ /* 0x002fe4000f8e02ff */
[----:B----4-:R-:W-:Y:S02]  /*74f0*/  @!P2 FADD.FTZ R8, R8, 1 ;  /* 0x3f8000000808a421 */ /* 0x010fe40000010000 */
[----:B-----5:R-:W-:-:S03]  /*7500*/  IMAD R13, R25, UR16, R2 ;  /* 0x00000010190d7c24 */ /* 0x020fc6000f8e0202 */
[----:B------:R1:W4:Y:S08]  /*7510*/  @!P0 MUFU.RCP R11, R4 ;  /* 0x00000004000b8308 */ /* 0x0003300000001000 */
[----:B------:R5:W2:Y:S01]  /*7520*/  @!P1 MUFU.RCP R21, R3 ;  /* 0x0000000300159308 */ /* 0x000aa20000001000 */
[----:B-1----:R-:W-:Y:S01]  /*7530*/  SHF.L.U32 R4, R28, 0x8, RZ ;  /* 0x000000081c047819 */ /* 0x002fe200000006ff */
[----:B---3--:R-:W-:-:S03]  /*7540*/  @!P5 FADD.FTZ R7, R7, 1 ;  /* 0x3f8000000707d421 */ /* 0x008fc60000010000 */
[----:B------:R-:W-:-:S03]  /*7550*/  SHF.R.S32.HI R5, RZ, 0x1f, R4 ;  /* 0x0000001fff057819 */ /* 0x000fc60000011404 */
[----:B------:R-:W1:Y:S01]  /*7560*/  @!P3 MUFU.EX2 R0, R0 ;  /* 0x000000000000b308 */ /* 0x000e620000000800 */
[----:B----4-:R-:W-:Y:S01]  /*7570*/  @!P0 FMUL.FTZ R74, R74, R11 ;  /* 0x0000000b4a4a8220 */ /* 0x010fe20000410000 */
[----:B-----5:R-:W-:-:S05]  /*7580*/  IMAD.WIDE.U32 R2, R24, UR16, R4 ;  /* 0x0000001018027c25 */ /* 0x020fca000f8e0004 */
[----:B------:R-:W-:Y:S01]  /*7590*/  IADD3 R3, R3, R13, RZ ;  /* 0x0000000d03037210 */ /* 0x000fe20007ffe0ff */
[----:B------:R3:W4:Y:S01]  /*75a0*/  @!P2 MUFU.RCP R23, R8 ;  /* 0x000000080017a308 */ /* 0x0007220000001000 */
[----:B--2---:R-:W-:Y:S01]  /*75b0*/  @!P1 FMUL.FTZ R76, R76, R21 ;  /* 0x000000154c4c9220 */ /* 0x004fe20000410000 */
[----:B------:R-:W-:Y:S01]  /*75c0*/  IADD3 R54, P1, R54, -0x200, RZ ;  /* 0xfffffe0036367810 */ /* 0x000fe20007f3e0ff */
[----:B------:R-:W2:Y:S01]  /*75d0*/  LDC.64 R20, c[0x0][0x3a8] ;  /* 0x0000ea00ff147b82 */ /* 0x000ea20000000a00 */
[----:B------:R-:W-:Y:S02]  /*75e0*/  IMAD.WIDE.U32 R2, R109, UR6, R2 ;  /* 0x000000066d027c25 */ /* 0x000fe4000f8e0002 */
[----:B------:R-:W-:Y:S02]  /*75f0*/  IADD3.X R55, R55, -0x1, RZ, P1, !PT ;  /* 0xffffffff37377810 */ /* 0x000fe40000ffe4ff */
[----:B------:R-:W5:Y:S01]  /*7600*/  @!P6 MUFU.EX2 R9, R9 ;  /* 0x000000090009e308 */ /* 0x000f620000000800 */
[----:B---3--:R-:W-:Y:S01]  /*7610*/  @!P4 FADD.FTZ R8, R6, 1 ;  /* 0x3f8000000608c421 */ /* 0x008fe20000010000 */
[----:B------:R-:W-:-:S02]  /*7620*/  IMAD R6, R110, UR6, RZ ;  /* 0x000000066e067c24 */ /* 0x000fc4000f8e02ff */
[----:B-1----:R-:W-:Y:S01]  /*7630*/  @!P3 FADD.FTZ R0, R0, 1 ;  /* 0x3f8000000000b421 */ /* 0x002fe20000010000 */
[----:B------:R-:W-:-:S03]  /*7640*/  IADD3 R96, P1, R96, -0x400, RZ ;  /* 0xfffffc0060607810 */ /* 0x000fc60007f3e0ff */
[----:B------:R1:W3:Y:S01]  /*7650*/  @!P5 MUFU.RCP R10, R7 ;  /* 0x00000007000ad308 */ /* 0x0002e20000001000 */
[----:B----4-:R-:W-:Y:S01]  /*7660*/  @!P2 FMUL.FTZ R78, R78, R23 ;  /* 0x000000174e4ea220 */ /* 0x010fe20000410000 */
[----:B------:R-:W-:Y:S01]  /*7670*/  IADD3 R93, P2, R93, -0x400, RZ ;  /* 0xfffffc005d5d7810 */ /* 0x000fe20007f5e0ff */
[----:B------:R-:W4:Y:S01]  /*7680*/  LDC.64 R22, c[0x0][0x3f0] ;  /* 0x0000fc00ff167b82 */ /* 0x000f220000000a00 */
[----:B------:R-:W-:Y:S02]  /*7690*/  IADD3.X R95, R95, -0x1, RZ, P1, !PT ;  /* 0xffffffff5f5f7810 */ /* 0x000fe40000ffe4ff */
[----:B------:R-:W-:Y:S02]  /*76a0*/  IADD3.X R91, R91, -0x1, RZ, P2, !PT ;  /* 0xffffffff5b5b7810 */ /* 0x000fe400017fe4ff */
[----:B------:R-:W0:Y:S01]  /*76b0*/  @!P3 MUFU.RCP R0, R0 ;  /* 0x000000000000b308 */ /* 0x000e220000001000 */
[----:B-1----:R-:W-:Y:S01]  /*76c0*/  IMAD R7, R109, UR7, R6 ;  /* 0x000000076d077c24 */ /* 0x002fe2000f8e0206 */
[----:B------:R-:W-:Y:S01]  /*76d0*/  LEA R6, P0, R2, R26, 0x1 ;  /* 0x0000001a02067211 */ /* 0x000fe200078008ff */
[----:B-----5:R-:W-:Y:S01]  /*76e0*/  @!P6 FADD.FTZ R9, R9, 1 ;  /* 0x3f8000000909e421 */ /* 0x020fe20000010000 */
[----:B--2---:R-:W-:Y:S01]  /*76f0*/  IMAD.WIDE.U32 R4, R20, UR16, R4 ;  /* 0x0000001014047c25 */ /* 0x004fe2000f8e0004 */
[----:B------:R-:W-:Y:S01]  /*7700*/  ULDC.64 UR6, c[0x0][0x3b0] ;  /* 0x0000ec0000067ab9 */ /* 0x000fe20000000a00 */
[----:B------:R-:W-:-:S02]  /*7710*/  IADD3 R3, R3, R7, RZ ;  /* 0x0000000703037210 */ /* 0x000fc40007ffe0ff */
[----:B------:R-:W1:Y:S01]  /*7720*/  @!P6 MUFU.RCP R12, R9 ;  /* 0x00000009000ce308 */ /* 0x000e620000001000 */
[----:B---3--:R-:W-:Y:S01]  /*7730*/  @!P5 FMUL.FTZ R77, R77, R10 ;  /* 0x0000000a4d4dd220 */ /* 0x008fe20000410000 */
[----:B------:R-:W-:-:S04]  /*7740*/  LEA.HI.X R7, R2, R27, R3, 0x1, P0 ;  /* 0x0000001b02077211 */ /* 0x000fc800000f0c03 */
[----:B------:R-:W-:Y:S01]  /*7750*/  F2FP.BF16.F32.PACK_AB R10, R77, R76 ;  /* 0x0000004c4d0a723e */ /* 0x000fe200000010ff */
[----:B------:R-:W-:Y:S01]  /*7760*/  IMAD.WIDE R2, R101, 0x10, R6 ;  /* 0x0000001065027825 */ /* 0x000fe200078e0206 */
[----:B------:R-:W2:Y:S03]  /*7770*/  @!P4 MUFU.RCP R8, R8 ;  /* 0x000000080008c308 */ /* 0x000ea60000001000 */
[----:B0-----:R-:W-:Y:S01]  /*7780*/  @!P3 FMUL.FTZ R73, R73, R0 ;  /* 0x000000004949b220 */ /* 0x001fe20000410000 */
[----:B------:R-:W-:Y:S01]  /*7790*/  IADD3 R98, P3, R98, -0x200, RZ ;  /* 0xfffffe0062627810 */ /* 0x000fe20007f7e0ff */
[----:B------:R-:W-:Y:S01]  /*77a0*/  IMAD R0, R20, UR17, RZ ;  /* 0x0000001114007c24 */ /* 0x000fe2000f8e02ff */
[----:B------:R0:W-:Y:S02]  /*77b0*/  STG.E.128 desc[UR14][R2.64], R16 ;  /* 0x0000001002007986 */ /* 0x0001e4000c101d0e */
[----:B------:R-:W-:Y:S01]  /*77c0*/  IADD3.X R97, R97, -0x1, RZ, P3, !PT ;  /* 0xffffffff61617810 */ /* 0x000fe20001ffe4ff */
[----:B------:R-:W-:-:S02]  /*77d0*/  IMAD R7, R21, UR16, R0 ;  /* 0x0000001015077c24 */ /* 0x000fc4000f8e0200 */
[----:B-1----:R-:W-:Y:S01]  /*77e0*/  @!P6 FMUL.FTZ R79, R79, R12 ;  /* 0x0000000c4f4fe220 */ /* 0x002fe20000410000 */
[----:B------:R-:W-:Y:S01]  /*77f0*/  BAR.SYNC.DEFER_BLOCKING 0x0 ;  /* 0x0000000000007b1d */ /* 0x000fe20000010000 */
[----:B------:R-:W-:Y:S01]  /*7800*/  IMAD R0, R110, UR6, RZ ;  /* 0x000000066e007c24 */ /* 0x000fe2000f8e02ff */
[----:B------:R-:W-:Y:S02]  /*7810*/  IADD3 R5, R5, R7, RZ ;  /* 0x0000000705057210 */ /* 0x000fe40007ffe0ff */
[----:B------:R-:W-:Y:S01]  /*7820*/  F2FP.BF16.F32.PACK_AB R11, R79, R78 ;  /* 0x0000004e4f0b723e */ /* 0x000fe200000010ff */
[----:B------:R-:W-:Y:S02]  /*7830*/  IMAD R7, R109, UR7, R0 ;  /* 0x000000076d077c24 */ /* 0x000fe4000f8e0200 */
[----:B--2---:R-:W-:Y:S01]  /*7840*/  @!P4 FMUL.FTZ R75, R75, R8 ;  /* 0x000000084b4bc220 */ /* 0x004fe20000410000 */
[----:B------:R-:W-:Y:S01]  /*7850*/  F2FP.BF16.F32.PACK_AB R8, R73, R72 ;  /* 0x000000484908723e */ /* 0x000fe200000010ff */
[----:B------:R-:W-:Y:S01]  /*7860*/  FADD.FTZ R72, R72, R105 ;  /* 0x0000006948487221 */ /* 0x000fe20000010000 */
[----:B------:R-:W-:-:S02]  /*7870*/  IADD3 R100, P4, R100, -0x200, RZ ;  /* 0xfffffe0064647810 */ /* 0x000fc40007f9e0ff */
[----:B------:R-:W-:Y:S01]  /*7880*/  F2FP.BF16.F32.PACK_AB R9, R75, R74 ;  /* 0x0000004a4b09723e */ /* 0x000fe200000010ff */
[----:B0-----:R-:W-:-:S04]  /*7890*/  IMAD.WIDE.U32 R2, R109, UR6, R4 ;  /* 0x000000066d027c25 */ /* 0x001fc8000f8e0004 */
[----:B------:R-:W-:Y:S01]  /*78a0*/  FADD.FTZ R73, R72, R73 ;  /* 0x0000004948497221 */ /* 0x000fe20000010000 */
[----:B------:R-:W-:Y:S02]  /*78b0*/  IADD3.X R99, R99, -0x1, RZ, P4, !PT ;  /* 0xffffffff63637810 */ /* 0x000fe400027fe4ff */
[----:B------:R-:W-:Y:S01]  /*78c0*/  IADD3 R0, R3, R7, RZ ;  /* 0x0000000703007210 */ /* 0x000fe20007ffe0ff */
[----:B------:R-:W-:Y:S01]  /*78d0*/  FADD.FTZ R74, R73, R74 ;  /* 0x0000004a494a7221 */ /* 0x000fe20000010000 */
[----:B----4-:R-:W-:-:S03]  /*78e0*/  LEA R4, P0, R2, R22, 0x1 ;  /* 0x0000001602047211 */ /* 0x010fc600078008ff */
        /* <DEDUP_REMOVED lines=14> */
.L_x_17305:
        /* <DEDUP_REMOVED lines=26> */
.L_x_17372:
[----:B------:R-:W-:Y:S05]  /*7b70*/  BSYNC B0 ;  /* 0x0000000000007941 */ /* 0x000fea0003800000 */
.L_x_17371:
        /* <DEDUP_REMOVED lines=29> */
.L_x_17374:
[----:B------:R-:W2:Y:S02]  /*7d50*/  S2R R9, SR_TID.X ;  /* 0x0000000000097919 */ /* 0x000ea40000002100 */
.L_x_17375:
[----:B------:R-:W-:Y:S05]  /*7d60*/  BSYNC B0 ;  /* 0x0000000000007941 */ /* 0x000fea0003800000 */
.L_x_17373:
        /* <DEDUP_REMOVED lines=8> */
[----:B0--34-:R-:W-:-:S04]  /*7df0*/  IMAD.WIDE.U32 R4, R109, UR6, RZ ;  /* 0x000000066d047c25 */ /* 0x019fc8000f8e00ff */
[----:B------:R-:W-:Y:S01]  /*7e00*/  IMAD R13, R109, UR7, R110 ;  /* 0x000000076d0d7c24 */ /* 0x000fe2000f8e026e */
[----:B------:R-:W-:-:S04]  /*7e10*/  ULDC.64 UR6, c[0x0][0x340] ;  /* 0x0000d00000067ab9 */ /* 0x000fc80000000a00 */
[----:B------:R-:W-:Y:S01]  /*7e20*/  IADD3 R13, R5, R13, RZ ;  /* 0x0000000d050d7210 */ /* 0x000fe20007ffe0ff */
[----:B--2---:R-:W-:-:S03]  /*7e30*/  ULEA UR4, UR5, UR4, 0x18 ;  /* 0x0000000405047291 */ /* 0x004fc6000f8ec03f */
[----:B------:R-:W-:-:S09]  /*7e40*/  ULDC UR5, c[0x0][0x0] ;  /* 0x0000000000057ab9 */ /* 0x000fd20000000800 */
.L_x_17376:
        /* <DEDUP_REMOVED lines=17> */
.L_x_17377:
        /* <DEDUP_REMOVED lines=10> */
.L_x_19026:


//--------------------- .text._Z25selective_scan_bwd_kernelI32Selective_Scan_bwd_kernel_traitsILi32ELi8ELb1ELb1ELb1ELb1ELb1EN3c108BFloat16ENS1_7complexIfEEEEv12SSMParamsBwd --------------------------
	.section	.text._Z25selective_scan_bwd_kernelI32Selective_Scan_bwd_kernel_traitsILi32ELi8ELb1ELb1ELb1ELb1ELb1EN3c108BFloat16ENS1_7complexIfEEEEv12SSMParamsBwd,"ax",@progbits
	.align	128
        .global         _Z25selective_scan_bwd_kernelI32Selective_Scan_bwd_kernel_traitsILi32ELi8ELb1ELb1ELb1ELb1ELb1EN3c108BFloat16ENS1_7complexIfEEEEv12SSMParamsBwd
        .type           _Z25selective_scan_bwd_kernelI32Selective_Scan_bwd_kernel_traitsILi32ELi8ELb1ELb1ELb1ELb1ELb1EN3c108BFloat16ENS1_7complexIfEEEEv12SSMParamsBwd,@function
        .size           _Z25selective_scan_bwd_kernelI32Selective_Scan_bwd_kernel_traitsILi32ELi8ELb1ELb1ELb1ELb1ELb1EN3c108BFloat16ENS1_7complexIfEEEEv12SSMParamsBwd,(.L_x_19027 - _Z25selective_scan_bwd_kernelI32Selective_Scan_bwd_kernel_traitsILi32ELi8ELb1ELb1ELb1ELb1ELb1EN3c108BFloat16ENS1_7complexIfEEEEv12SSMParamsBwd)
        .other          _Z25selective_scan_bwd_kernelI32Selective_Scan_bwd_kernel_traitsILi32ELi8ELb1ELb1ELb1ELb1ELb1EN3c108BFloat16ENS1_7complexIfEEEEv12SSMParamsBwd,@"STO_CUDA_ENTRY STV_DEFAULT"
_Z25selective_scan_bwd_kernelI32Selective_Scan_bwd_kernel_traitsILi32ELi8ELb1ELb1ELb1ELb1ELb1EN3c108BFloat16ENS1_7complexIfEEEEv12SSMParamsBwd:
.text._Z25selective_scan_bwd_kernelI32Selective_Scan_bwd_kernel_traitsILi32ELi8ELb1ELb1ELb1ELb1ELb1EN3c108BFloat16ENS1_7complexIfEEEEv12SSMParamsBwd:
        /* <DEDUP_REMOVED lines=113> */
[C---:B------:R-:W-:Y:S02]  /*0710*/  IMAD R9, R104.reuse, R19, R0 ;  /* 0x0000001368097224 */ /* 0x040fe400078e0200 */
[----:B------:R-:W-:Y:S01]  /*0720*/  IMAD.WIDE.U32 R2, R104, R18, UR4 ;  /* 0x0000000468027e25 */ /* 0x000fe2000f8e0012 */
[----:B------:R-:W-:-:S03]  /*0730*/  ISETP.NE.AND.EX P2, PT, R15, RZ, PT, P2 ;  /* 0x000000ff0f00720c */ /* 0x000fc60003f45320 */
[----:B------:R-:W4:Y:S01]  /*0740*/  LDC.64 R18, c[0x0][0x2d8] ;  /* 0x0000b600ff127b82 */ /* 0x000f220000000a00 */
[----:B------:R-:W-:Y:S02]  /*0750*/  CS2R R58, SRZ ;  /* 0x00000000003a7805 */ /* 0x000fe4000001ff00 */
[----:B------:R-:W-:-:S05]  /*0760*/  SHF.R.S32.HI R0, RZ, 0x1f, R5 ;  /* 0x0000001fff007819 */ /* 0x000fca0000011405 */
[----:B------:R-:W4:Y:S01]  /*0770*/  @P0 LDC.64 R60, c[0x0][0x310] ;  /* 0x0000c400ff3c0b82 */ /* 0x000f220000000a00 */
[----:B------:R-:W-:Y:S02]  /*0780*/  @P1 LEA R58, P4, R109, R12, 0x2 ;  /* 0x0000000c6d3a1211 */ /* 0x000fe400078810ff */
[----:B------:R-:W-:Y:S02]  /*0790*/  IADD3 R5, P5, R5, R2, RZ ;  /* 0x0000000205057210 */ /* 0x000fe40007fbe0ff */
[----:B------:R-:W-:Y:S02]  /*07a0*/  IADD3 R9, R3, R9, RZ ;  /* 0x0000000903097210 */ /* 0x000fe40007ffe0ff */
[----:B------:R-:W-:Y:S02]  /*07b0*/  CS2R R56, SRZ ;  /* 0x0000000000387805 */ /* 0x000fe4000001ff00 */
[----:B------:R-:W-:Y:S02]  /*07c0*/  @P1 LEA.HI.X R59, R109, R13, R108, 0x2, P4 ;  /* 0x0000000d6d3b1211 */ /* 0x000fe400020f146c */
[----:B------:R-:W-:-:S02]  /*07d0*/  IADD3.X R4, R0, R25, RZ, P3, !PT ;  /* 0x0000001900047210 */ /* 0x000fc40001ffe4ff */
[----:B------:R-:W-:Y:S02]  /*07e0*/  ISETP.GE.AND P1, PT, R11, 0x1, PT ;  /* 0x000000010b00780c */ /* 0x000fe40003f26270 */
[C---:B------:R-:W-:Y:S02]  /*07f0*/  @P2 LEA R56, P3, R109.reuse, R14, 0x2 ;  /* 0x0000000e6d382211 */ /* 0x040fe400078610ff */
        /* <DEDUP_REMOVED lines=32> */
.L_x_17444:
        /* <DEDUP_REMOVED lines=53> */
[----:B0-----:R-:W-:Y:S01]  /*0d50*/  MOV R8, 0x3e800000 ;  /* 0x3e80000000087802 */ /* 0x001fe20000000f00 */
        /* <DEDUP_REMOVED lines=29> */
.L_x_17380:
[----:B------:R-:W-:Y:S05]  /*0f30*/  BSYNC B0 ;  /* 0x0000000000007941 */ /* 0x000fea0003800000 */
.L_x_17379:
[----:B------:R-:W-:Y:S01]  /*0f40*/  IMAD.WIDE.U32 R6, R24, UR16, R2 ;  /* 0x0000001018067c25 */ /* 0x000fe2000f8e0002 */
[----:B------:R-:W-:Y:S01]  /*0f50*/  BSSY B0, `(.L_x_17381) ;  /* 0x0000023000007945 */ /* 0x000fe20003800000 */
[----:B------:R-:W-:-:S03]  /*0f60*/  FSETP.GTU.FTZ.AND P6, PT, R81, 20, PT ;  /* 0x41a000005100780b */ /* 0x000fc60003fdc000 */
[----:B0-----:R-:W-:Y:S01]  /*0f70*/  IADD3 R11, R7, R25, RZ ;  /* 0x00000019070b7210 */ /* 0x001fe20007ffe0ff */
        /* <DEDUP_REMOVED lines=32> */
.L_x_17382:
[----:B------:R-:W-:Y:S05]  /*1180*/  BSYNC B0 ;  /* 0x0000000000007941 */ /* 0x000fea0003800000 */
.L_x_17381:
        /* <DEDUP_REMOVED lines=33> */
.L_x_17384:
[----:B------:R-:W-:Y:S05]  /*13a0*/  BSYNC B0 ;  /* 0x0000000000007941 */ /* 0x000fea0003800000 */
.L_x_17383:
        /* <DEDUP_REMOVED lines=33> */
.L_x_17386:
[----:B------:R-:W-:Y:S05]  /*15c0*/  BSYNC B0 ;  /* 0x0000000000007941 */ /* 0x000fea0003800000 */
.L_x_17385:
        /* <DEDUP_REMOVED lines=33> */
.L_x_17388:
[----:B------:R-:W-:Y:S05]  /*17e0*/  BSYNC B0 ;  /* 0x0000000000007941 */ /* 0x000fea0003800000 */
.L_x_17387:
        /* <DEDUP_REMOVED lines=33> */
.L_x_17390:
[----:B------:R-:W-:Y:S05]  /*1a00*/  BSYNC B0 ;  /* 0x0000000000007941 */ /* 0x000fea0003800000 */
.L_x_17389:
        /* <DEDUP_REMOVED lines=33> */
.L_x_17392:
[----:B------:R-:W-:Y:S05]  /*1c20*/  BSYNC B0 ;  /* 0x0000000000007941 */ /* 0x000fea0003800000 */
.L_x_17391:
        /* <DEDUP_REMOVED lines=33> */
.L_x_17394:
[----:B------:R-:W-:Y:S05]  /*1e40*/  BSYNC B0 ;  /* 0x0000000000007941 */ /* 0x000fea0003800000 */
.L_x_17393:
        /* <DEDUP_REMOVED lines=14> */
[----:B------:R-:W-:Y:S01]  /*1f30*/  BAR.SYNC.DEFER_BLOCKING 0x0 ;  /* 0x0000000000007b1d */ /* 0x000fe20000010000 */
[----:B------:R-:W-:-:S07]  /*1f40*/  PRMT R170, R12, 0x7632, R170 ;  /* 0x000076320caa7816 */ /* 0x000fce00000000aa */
[----:B------:R-:W3:Y:S01]  /*1f50*/  LDC.64 R52, c[0x0][0x3e8] ;  /* 0x0000fa00ff347b82 */ /* 0x000ee20000000a00 */
        /* <DEDUP_REMOVED lines=8> */
[----:B------:R-:W-:Y:S01]  /*1fe0*/  PRMT R80, R13, 0x7632, R80 ;  /* 0x000076320d507816 */ /* 0x000fe20000000050 */
        /* <DEDUP_REMOVED lines=9> */
[----:B------:R1:W4:Y:S01]  /*2080*/  LDG.E.128 R24, desc[UR14][R8.64] ;  /* 0x0000000e08187981 */ /* 0x000322000c1e1d00 */
        /* <DEDUP_REMOVED lines=22> */
[----:B------:R-:W5:Y:S01]  /*21f0*/  MUFU.EX2 R35, R11 ;  /* 0x0000000b00237308 */ /* 0x000f620000000800 */
        /* <DEDUP_REMOVED lines=8> */
[----:B------:R-:W-:Y:S02]  /*2280*/  SHF.L.U32 R4, R4, 0x10, RZ ;  /* 0x0000001004047819 */ /* 0x000fe400000006ff */
[----:B------:R-:W-:Y:S02]  /*2290*/  PRMT R5, R5, 0x7632, R5 ;  /* 0x0000763205057816 */ /* 0x000fe40000000005 */
[----:B------:R-:W1:Y:S01]  /*22a0*/  MUFU.EX2 R30, R8 ;  /* 0x00000008001e7308 */ /* 0x000e620000000800 */
[----:B-----5:R-:W-:-:S07]  /*22b0*/  FADD.FTZ R35, R35, 1 ;  /* 0x3f80000023237421 */ /* 0x020fce0000010000 */
[----:B------:R-:W5:Y:S01]  /*22c0*/  MUFU.RCP R19, R17 ;  /* 0x0000001100137308 */ /* 0x000f620000001000 */
[----:B0-----:R-:W-:-:S07]  /*22d0*/  FADD.FTZ R37, R37, 1 ;  /* 0x3f80000025257421 */ /* 0x001fce0000010000 */
[----:B------:R0:W-:Y:S01]  /*22e0*/  MUFU.EX2 R22, R18 ;  /* 0x0000001200167308 */ /* 0x0001e20000000800 */
[----:B-1----:R-:W-:-:S07]  /*22f0*/  FADD.FTZ R30, R30, 1 ;  /* 0x3f8000001e1e7421 */ /* 0x002fce0000010000 */
[----:B------:R5:W1:Y:S01]  /*2300*/  MUFU.EX2 R36, R21 ;  /* 0x0000001500247308 */ /* 0x000a620000000800 */
[C---:B0-----:R-:W-:Y:S02]  /*2310*/  SHF.L.U32 R18, R6.reuse, 0x10, RZ ;  /* 0x0000001006127819 */ /* 0x041fe400000006ff */
[----:B------:R-:W-:-:S05]  /*2320*/  PRMT R6, R6, 0x7632, R6 ;  /* 0x0000763206067816 */ /* 0x000fca0000000006 */
[----:B------:R0:W2:Y:S01]  /*2330*/  MUFU.EX2 R44, R23 ;  /* 0x00000017002c7308 */ /* 0x0000a20000000800 */
[----:B-----5:R-:W-:-:S07]  /*2340*/  FADD.FTZ R21, -R19, 1 ;  /* 0x3f80000013157421 */ /* 0x020fce0000010100 */
[----:B------:R5:W3:Y:S01]  /*2350*/  MUFU.RCP R32, R20 ;  /* 0x0000001400207308 */ /* 0x000ae20000001000 */
[----:B0-----:R-:W-:Y:S01]  /*2360*/  FMUL.FTZ R23, R28, R19 ;  /* 0x000000131c177220 */ /* 0x001fe20000410000 */
[----:B-1----:R-:W-:-:S03]  /*2370*/  FADD.FTZ R39, R36, 1 ;  /* 0x3f80000024277421 */ /* 0x002fc60000010000 */
[----:B------:R-:W-:-:S03]  /*2380*/  FMUL.FTZ R17, R0, R23 ;  /* 0x0000001700117220 */ /* 0x000fc60000410000 */
[----:B------:R-:W0:Y:S01]  /*2390*/  MUFU.RCP R30, R30 ;  /* 0x0000001e001e7308 */ /* 0x000e220000001000 */
[----:B--2---:R-:W-:Y:S01]  /*23a0*/  FADD.FTZ R46, R44, 1 ;  /* 0x3f8000002c2e7421 */ /* 0x004fe20000010000 */
[C---:B-----5:R-:W-:Y:S02]  /*23b0*/  SHF.L.U32 R20, R7.reuse, 0x10, RZ ;  /* 0x0000001007147819 */ /* 0x060fe400000006ff */
[----:B------:R-:W-:-:S04]  /*23c0*/  PRMT R7, R7, 0x7632, R7 ;  /* 0x0000763207077816 */ /* 0x000fc80000000007 */
[----:B------:R-:W1:Y:S08]  /*23d0*/  MUFU.RCP R35, R35 ;  /* 0x0000002300237308 */ /* 0x000e700000001000 */
[----:B------:R2:W5:Y:S08]  /*23e0*/  MUFU.RCP R41, R37 ;  /* 0x0000002500297308 */ /* 0x0005700000001000 */
[----:B------:R-:W5:Y:S08]  /*23f0*/  MUFU.RCP R39, R39 ;  /* 0x0000002700277308 */ /* 0x000f700000001000 */
[----:B------:R-:W-:Y:S01]  /*2400*/  MUFU.RCP R46, R46 ;  /* 0x0000002e002e7308 */ /* 0x000fe20000001000 */
[----:B----4-:R4:W-:Y:S01]  /*2410*/  STS.128 [R89], R24 ;  /* 0x0000001859007388 */ /* 0x0109e20000000c00 */
[----:B------:R-:W-:-:S03]  /*2420*/  NOP ;  /* 0x0000000000007918 */ /* 0x000fc60000000000 */
[----:B------:R-:W3:Y:S01]  /*2430*/  LDS.128 R8, [R89] ;  /* 0x0000000059087984 */ /* 0x000ee20000000c00 */
[----:B----4-:R-:W-:Y:S01]  /*2440*/  SHF.L.U32 R24, R12, 0x10, RZ ;  /* 0x000000100c187819 */ /* 0x010fe200000006ff */
[----:B------:R-:W-:-:S04]  /*2450*/  FFMA.FTZ R25, R28, R21, 1 ;  /* 0x3f8000001c197423 */ /* 0x000fc80000010015 */
[----:B------:R-:W-:Y:S01]  /*2460*/  FFMA.FTZ R49, R17, R24, R102 ;  /* 0x0000001811317223 */ /* 0x000fe20000010066 */
[----:B------:R-:W-:Y:S01]  /*2470*/  FADD.FTZ R24, R22, 1 ;  /* 0x3f80000016187421 */ /* 0x000fe20000010000 */
[----:B------:R-:W-:-:S03]  /*2480*/  SHF.L.U32 R102, R168, 0x10, RZ ;  /* 0x00000010a8667819 */ /* 0x000fc600000006ff */
[----:B------:R4:W5:Y:S01]  /*2490*/  MUFU.RCP R28, R24 ;  /* 0x00000018001c7308 */ /* 0x0009620000001000 */
[C---:B---3--:R-:W-:Y:S02]  /*24a0*/  SHF.L.U32 R22, R8.reuse, 0x10, RZ ;  /* 0x0000001008167819 */ /* 0x048fe400000006ff */
[----:B------:R-:W-:Y:S01]  /*24b0*/  PRMT R21, R8, 0x7632, R21 ;  /* 0x0000763208157816 */ /* 0x000fe20000000015 */
[----:B------:R-:W-:Y:S01]  /*24c0*/  FADD.FTZ R8, -R32, 1 ;  /* 0x3f80000020087421 */ /* 0x000fe20000010100 */
[C---:B------:R-:W-:Y:S01]  /*24d0*/  SHF.L.U32 R27, R9.reuse, 0x10, RZ ;  /* 0x00000010091b7819 */ /* 0x040fe200000006ff */
[----:B------:R-:W-:Y:S01]  /*24e0*/  FMUL.FTZ R0, R0, R22 ;  /* 0x0000001600007220 */ /* 0x000fe20000410000 */
[----:B------:R-:W-:Y:S02]  /*24f0*/  PRMT R26, R9, 0x7632, R26 ;  /* 0x00007632091a7816 */ /* 0x000fe4000000001a */
[----:B------:R-:W-:Y:S01]  /*2500*/  PRMT R42, R11, 0x7632, R42 ;  /* 0x000076320b2a7816 */ /* 0x000fe2000000002a */
[----:B------:R-:W-:Y:S01]  /*2510*/  FMUL.FTZ R0, R19, R0 ;  /* 0x0000000013007220 */ /* 0x000fe20000410000 */
[----:B------:R-:W-:Y:S01]  /*2520*/  SHF.L.U32 R43, R11, 0x10, RZ ;  /* 0x000000100b2b7819 */ /* 0x000fe200000006ff */
[----:B------:R-:W-:Y:S01]  /*2530*/  FMUL.FTZ R9, R16, R27 ;  /* 0x0000001b10097220 */ /* 0x000fe20000410000 */
[C---:B------:R-:W-:Y:S01]  /*2540*/  FFMA.FTZ R11, R31.reuse, R8, 1 ;  /* 0x3f8000001f0b7423 */ /* 0x040fe20000010008 */
[----:B------:R-:W-:Y:S01]  /*2550*/  FMUL.FTZ R8, R0, R25 ;  /* 0x0000001900087220 */ /* 0x000fe20000410000 */
[----:B--2---:R-:W-:Y:S01]  /*2560*/  SHF.L.U32 R37, R10, 0x10, RZ ;  /* 0x000000100a257819 */ /* 0x004fe200000006ff */
[----:B0-----:R-:W-:Y:S01]  /*2570*/  FADD.FTZ R0, -R30, 1 ;  /* 0x3f8000001e007421 */ /* 0x001fe20000010100 */
[----:B------:R-:W-:Y:S01]  /*2580*/  FMUL.FTZ R31, R31, R32 ;  /* 0x000000201f1f7220 */ /* 0x000fe20000410000 */
[----:B------:R-:W-:Y:S01]  /*2590*/  FMUL.FTZ R32, R32, R9 ;  /* 0x0000000920207220 */ /* 0x000fe20000410000 */
[----:B------:R-:W-:Y:S01]  /*25a0*/  PRMT R36, R10, 0x7632, R36 ;  /* 0x000076320a247816 */ /* 0x000fe20000000024 */
[----:B-1----:R-:W-:Y:S01]  /*25b0*/  FADD.FTZ R9, -R35, 1 ;  /* 0x3f80000023097421 */ /* 0x002fe20000010100 */
[----:B----4-:R-:W-:Y:S01]  /*25c0*/  SHF.L.U32 R24, R21, 0x10, RZ ;  /* 0x0000001015187819 */ /* 0x010fe200000006ff */
[----:B------:R-:W-:Y:S01]  /*25d0*/  FFMA.FTZ R10, R29, R0, 1 ;  /* 0x3f8000001d0a7423 */ /* 0x000fe20000010000 */
[----:B------:R-:W-:Y:S01]  /*25e0*/  FMUL.FTZ R0, R18, R37 ;  /* 0x0000002512007220 */ /* 0x000fe20000410000 */
[----:B-----5:R-:W-:Y:S01]  /*25f0*/  FADD.FTZ R25, -R41, 1 ;  /* 0x3f80000029197421 */ /* 0x020fe20000010100 */
        /* <DEDUP_REMOVED lines=10> */
[----:B------:R-:W-:Y:S01]  /*26a0*/  SHF.L.U32 R0, R5, 0x10, RZ ;  /* 0x0000001005007819 */ /* 0x000fe200000006ff */
[----:B------:R-:W-:Y:S01]  /*26b0*/  FADD.FTZ R5, -R39, 1 ;  /* 0x3f80000027057421 */ /* 0x000fe20000010100 */
[----:B------:R-:W-:Y:S01]  /*26c0*/  SHF.L.U32 R25, R26, 0x10, RZ ;  /* 0x000000101a197819 */ /* 0x000fe200000006ff */
[----:B------:R-:W-:Y:S01]  /*26d0*/  FMUL.FTZ R11, R32, R11 ;  /* 0x0000000b200b7220 */ /* 0x000fe20000410000 */
[----:B------:R-:W-:Y:S01]  /*26e0*/  SHF.L.U32 R19, R6, 0x10, RZ ;  /* 0x0000001006137819 */ /* 0x000fe200000006ff */
[----:B------:R-:W-:Y:S01]  /*26f0*/  FADD.FTZ R6, -R28, 1 ;  /* 0x3f8000001c067421 */ /* 0x000fe20000010100 */
[----:B------:R-:W-:Y:S01]  /*2700*/  SHF.L.U32 R21, R7, 0x10, RZ ;  /* 0x0000001007157819 */ /* 0x000fe200000006ff */
[----:B------:R-:W-:Y:S01]  /*2710*/  FFMA.FTZ R7, R38, R5, 1 ;  /* 0x3f80000026077423 */ /* 0x000fe20000010005 */
[----:B------:R-:W-:Y:S01]  /*2720*/  SHF.L.U32 R36, R36, 0x10, RZ ;  /* 0x0000001024247819 */ /* 0x000fe200000006ff */
[----:B------:R-:W-:Y:S01]  /*2730*/  FMUL.FTZ R5, R0, R25 ;  /* 0x0000001900057220 */ /* 0x000fe20000410000 */
[----:B------:R-:W-:Y:S01]  /*2740*/  SHF.L.U32 R42, R42, 0x10, RZ ;  /* 0x000000102a2a7819 */ /* 0x000fe200000006ff */
        /* <DEDUP_REMOVED lines=16> */
[----:B------:R-:W-:Y:S01]  /*2850*/  FMUL.FTZ R16, R16, R31 ;  /* 0x0000001f10107220 */ /* 0x000fe20000410000 */
[----:B------:R-:W-:Y:S01]  /*2860*/  F2FP.BF16.F32.PACK_AB R10, R7, R30 ;  /* 0x0000001e070a723e */ /* 0x000fe200000010ff */
[----:B------:R-:W-:Y:S01]  /*2870*/  FFMA.FTZ R49, R26, R5, R49 ;  /* 0x000000051a317223 */ /* 0x000fe20000010031 */
[----:B------:R-:W-:Y:S01]  /*2880*/  BAR.SYNC.DEFER_BLOCKING 0x0 ;  /* 0x0000000000007b1d */ /* 0x000fe20000010000 */
[----:B------:R-:W-:Y:S01]  /*2890*/  F2FP.BF16.F32.PACK_AB R11, R47, R44 ;  /* 0x0000002c2f0b723e */ /* 0x000fe200000010ff */
[----:B------:R-:W-:Y:S01]  /*28a0*/  FMUL.FTZ R33, R33, R28 ;  /* 0x0000001c21217220 */ /* 0x000fe20000410000 */
[----:B------:R-:W-:Y:S01]  /*28b0*/  SHF.L.U32 R30, R13, 0x10, RZ ;  /* 0x000000100d1e7819 */ /* 0x000fe200000006ff */
[----:B------:R-:W-:Y:S01]  /*28c0*/  IMAD R32, R50, UR17, RZ ;  /* 0x0000001132207c24 */ /* 0x000fe2000f8e02ff */
[----:B------:R-:W-:Y:S01]  /*28d0*/  SHF.L.U32 R28, R80, 0x10, RZ ;  /* 0x00000010501c7819 */ /* 0x000fe200000006ff */
[----:B------:R-:W-:Y:S01]  /*28e0*/  FMUL.FTZ R35, R34, R35 ;  /* 0x0000002322237220 */ /* 0x000fe20000410000 */
[----:B------:R-:W-:Y:S01]  /*28f0*/  FMUL.FTZ R0, R0, R33 ;  /* 0x0000002100007220 */ /* 0x000fe20000410000 */
[----:B------:R-:W-:Y:S01]  /*2900*/  FFMA.FTZ R49, R16, R30, R49 ;  /* 0x0000001e10317223 */ /* 0x000fe20000010031 */
[----:B------:R-:W-:Y:S01]  /*2910*/  FMUL.FTZ R38, R38, R39 ;  /* 0x0000002726267220 */ /* 0x000fe20000410000 */
[----:B------:R-:W-:Y:S01]  /*2920*/  FMUL.FTZ R18, R18, R35 ;  /* 0x0000002312127220 */ /* 0x000fe20000410000 */
[----:B------:R-:W-:Y:S01]  /*2930*/  FMUL.FTZ R41, R40, R41 ;  /* 0x0000002928297220 */ /* 0x000fe20000410000 */
[----:B------:R-:W-:Y:S01]  /*2940*/  FFMA.FTZ R49, R0, R28, R49 ;  /* 0x0000001c00317223 */ /* 0x000fe20000010031 */
[----:B------:R-:W-:Y:S01]  /*2950*/  FMUL.FTZ R28, R19, R38 ;  /* 0x00000026131c7220 */ /* 0x000fe20000410000 */
[----:B------:R-:W0:Y:S01]  /*2960*/  LDC R40, c[0x0][0x21c] ;  /* 0x00008700ff287b82 */ /* 0x000e220000000800 */
[----:B------:R-:W-:Y:S01]  /*2970*/  SHF.L.U32 R19, R15, 0x10, RZ ;  /* 0x000000100f137819 */ /* 0x000fe200000006ff */
[----:B------:R-:W-:Y:S01]  /*2980*/  FMUL.FTZ R46, R45, R46 ;  /* 0x0000002e2d2e7220 */ /* 0x000fe20000410000 */
[----:B------:R-:W-:Y:S01]  /*2990*/  FMUL.FTZ R20, R20, R41 ;  /* 0x0000002914147220 */ /* 0x000fe20000410000 */
[----:B------:R1:W-:Y:S01]  /*29a0*/  STS.128 [R89], R8 ;  /* 0x0000000859007388 */ /* 0x0003e20000000c00 */
[----:B------:R-:W-:-:S03]  /*29b0*/  NOP ;  /* 0x0000000000007918 */ /* 0x000fc60000000000 */
[----:B------:R-:W2:Y:S01]  /*29c0*/  LDS.128 R4, [R89] ;  /* 0x0000000059047984 */ /* 0x000ea20000000c00 */
[----:B-1----:R-:W-:Y:S01]  /*29d0*/  IMAD R11, R51, UR16, R32 ;  /* 0x00000010330b7c24 */ /* 0x002fe2000f8e0220 */
[----:B------:R-:W-:Y:S01]  /*29e0*/  SHF.L.U32 R10, R14, 0x10, RZ ;  /* 0x000000100e0a7819 */ /* 0x000fe200000006ff */
[----:B------:R-:W-:-:S04]  /*29f0*/  IMAD.WIDE.U32 R8, R50, UR16, R2 ;  /* 0x0000001032087c25 */ /* 0x000fc8000f8e0002 */
[----:B------:R-:W-:Y:S01]  /*2a00*/  FFMA.FTZ R49, R18, R10, R49 ;  /* 0x0000000a12317223 */ /* 0x000fe20000010031 */
[----:B------:R-:W-:Y:S01]  /*2a10*/  IADD3 R9, R9, R11, RZ ;  /* 0x0000000b09097210 */ /* 0x000fe20007ffe0ff */
[----:B------:R-:W-:Y:S01]  /*2a20*/  IMAD R10, R108, UR6, RZ ;  /* 0x000000066c0a7c24 */ /* 0x000fe2000f8e02ff */
[----:B------:R-:W-:Y:S01]  /*2a30*/  SHF.L.U32 R11, R169, 0x10, RZ ;  /* 0x00000010a90b7819 */ /* 0x000fe200000006ff */
[----:B------:R-:W-:-:S04]  /*2a40*/  IMAD.WIDE.U32 R8, R109, UR6, R8 ;  /* 0x000000066d087c25 */ /* 0x000fc8000f8e0008 */
[----:B------:R-:W-:Y:S01]  /*2a50*/  FFMA.FTZ R49, R28, R11, R49 ;  /* 0x0000000b1c317223 */ /* 0x000fe20000010031 */
[----:B------:R-:W-:Y:S01]  /*2a60*/  IMAD R39, R109, UR7, R10 ;  /* 0x000000076d277c24 */ /* 0x000fe2000f8e020a */
[----:B------:R-:W-:Y:S01]  /*2a70*/  LEA R10, P1, R8, R52, 0x1 ;  /* 0x00000034080a7211 */ /* 0x000fe200078208ff */
[----:B------:R-:W-:Y:S01]  /*2a80*/  ULDC.64 UR6, c[0x0][0x320] ;  /* 0x0000c80000067ab9 */ /* 0x000fe20000000a00 */
[----:B------:R-:W-:Y:S01]  /*2a90*/  FFMA.FTZ R19, R20, R19, R49 ;  /* 0x0000001314137223 */ /* 0x000fe20000010031 */
[----:B------:R-:W-:Y:S02]  /*2aa0*/  ISETP.NE.U32.AND P0, PT, RZ, UR6, PT ;  /* 0x00000006ff007c0c */ /* 0x000fe4000bf05070 */
[----:B------:R-:W-:Y:S02]  /*2ab0*/  IADD3 R9, R9, R39, RZ ;  /* 0x0000002709097210 */ /* 0x000fe40007ffe0ff */
[----:B------:R-:W-:Y:S02]  /*2ac0*/  ISETP.NE.AND.EX P0, PT, RZ, UR7, PT, P0 ;  /* 0x00000007ff007c0c */ /* 0x000fe4000bf05300 */
[----:B------:R-:W-:-:S03]  /*2ad0*/  LEA.HI.X R11, R8, R53, R9, 0x1, P1 ;  /* 0x00000035080b7211 */ /* 0x000fc600008f0c09 */
[----:B------:R-:W-:-:S04]  /*2ae0*/  IMAD.WIDE R8, R101, 0x10, R10 ;  /* 0x0000001065087825 */ /* 0x000fc800078e020a */
[----:B------:R-:W-:Y:S01]  /*2af0*/  FMUL.FTZ R10, R21, R46 ;  /* 0x0000002e150a7220 */ /* 0x000fe20000410000 */
[----:B--2---:R1:W-:Y:S03]  /*2b00*/  STG.E.128 desc[UR14][R8.64], R4 ;  /* 0x0000000408007986 */ /* 0x0043e6000c101d0e */
[----:B0-----:R-:W-:Y:S05]  /*2b10*/  @!P0 BRA `(.L_x_17395) ;  /* 0x0000000000788947 */ /* 0x001fea0003800000 */
[----:B------:R-:W-:Y:S01]  /*2b20*/  BAR.SYNC.DEFER_BLOCKING 0x0 ;  /* 0x0000000000007b1d */ /* 0x000fe20000010000 */
[----:B------:R-:W-:Y:S01]  /*2b30*/  FMUL.FTZ R27, R31, R27 ;  /* 0x0000001b1f1b7220 */ /* 0x000fe20000410000 */
[----:B-1----:R-:W-:Y:S01]  /*2b40*/  FMUL.FTZ R4, R33, R25 ;  /* 0x0000001921047220 */ /* 0x002fe20000410000 */
        /* <DEDUP_REMOVED lines=27> */
.L_x_17395:
        /* <DEDUP_REMOVED lines=17> */
[----:B-1----:R-:W-:Y:S01]  /*2e10*/  HFMA2.MMA R9, -RZ, RZ, 0, 0 ;  /* 0x00000000ff097435 */ /* 0x002fe200000001ff */
[----:B------:R-:W-:Y:S01]  /*2e20*/  FADD.FTZ R5, R0, R0 ;  /* 0x0000000000057221 */ /* 0x000fe20000010000 */
[----:B------:R-:W-:Y:S01]  /*2e30*/  FADD.FTZ R8, R17, R17 ;  /* 0x0000001111087221 */ /* 0x000fe20000010000 */
[----:B------:R-:W-:Y:S01]  /*2e40*/  FADD.FTZ R7, R26, R26 ;  /* 0x0000001a1a077221 */ /* 0x000fe20000010000 */
[----:B------:R-:W-:Y:S01]  /*2e50*/  FADD.FTZ R6, R16, R16 ;  /* 0x0000001010067221 */ /* 0x000fe20000010000 */
[----:B------:R-:W-:Y:S01]  /*2e60*/  FADD.FTZ R4, R18, R18 ;  /* 0x0000001212047221 */ /* 0x000fe20000010000 */
[----:B0-----:R-:W-:Y:S01]  /*2e70*/  FADD.FTZ R3, R28, R28 ;  /* 0x0000001c1c037221 */ /* 0x001fe20000010000 */
[----:B------:R-:W0:Y:S01]  /*2e80*/  LDC R62, c[0x0][0x218] ;  /* 0x00008600ff3e7b82 */ /* 0x000e220000000800 */
[----:B------:R-:W-:Y:S01]  /*2e90*/  FADD.FTZ R2, R20, R20 ;  /* 0x0000001414027221 */ /* 0x000fe20000010000 */
[----:B------:R-:W-:Y:S01]  /*2ea0*/  FADD.FTZ R0, R10, R10 ;  /* 0x0000000a0a007221 */ /* 0x000fe20000010000 */
[----:B------:R-:W-:Y:S01]  /*2eb0*/  MOV R79, RZ ;  /* 0x000000ff004f7202 */ /* 0x000fe20000000f00 */
[----:B------:R-:W-:Y:S01]  /*2ec0*/  UMOV UR5, URZ ;  /* 0x0000003f00057c82 */ /* 0x000fe20008000000 */
[----:B------:R-:W-:Y:S01]  /*2ed0*/  UMOV UR6, URZ ;  /* 0x0000003f00067c82 */ /* 0x000fe20008000000 */
[----:B------:R-:W-:Y:S01]  /*2ee0*/  ULDC UR19, c[0x0][0x21c] ;  /* 0x0000870000137ab9 */ /* 0x000fe20000000800 */
[----:B------:R-:W-:Y:S01]  /*2ef0*/  ULDC.64 UR28, c[0x0][0x348] ;  /* 0x0000d200001c7ab9 */ /* 0x000fe20000000a00 */
[----:B------:R-:W1:Y:S01]  /*2f00*/  LDC.64 R52, c[0x0][0x348] ;  /* 0x0000d200ff347b82 */ /* 0x000e620000000a00 */
        /* <DEDUP_REMOVED lines=13> */
.L_x_17443:
        /* <DEDUP_REMOVED lines=74> */
[----:B------:R2:W4:Y:S04]  /*3480*/  LDS.128 R28, [R113+0x430] ;  /* 0x00043000711c7984 */ /* 0x0005280000000c00 */
[----:B------:R3:W-:Y:S01]  /*3490*/  STS.64 [R114+0x1d10], R132 ;  /* 0x001d108472007388 */ /* 0x0007e20000000a00 */
[----:B------:R-:W-:Y:S01]  /*34a0*/  BAR.SYNC.DEFER_BLOCKING 0x0 ;  /* 0x0000000000007b1d */ /* 0x000fe20000010000 */
[C---:B0-----:R-:W-:Y:S01]  /*34b0*/  FMUL.FTZ R34, R11.reuse, R88 ;  /* 0x000000580b227220 */ /* 0x041fe20000410000 */
[----:B------:R-:W-:-:S03]  /*34c0*/  FMUL.FTZ R32, R11, R84 ;  /* 0x000000540b207220 */ /* 0x000fc60000410000 */
[----:B--2---:R-:W-:Y:S01]  /*34d0*/  FMUL.RZ R113, R34, 0.15915493667125701904 ;  /* 0x3e22f98322717820 */ /* 0x004fe2000040c000 */
[----:B------:R-:W-:Y:S01]  /*34e0*/  FMUL.FTZ R34, R112, R88 ;  /* 0x0000005870227220 */ /* 0x000fe20000410000 */
[----:B------:R-:W-:Y:S01]  /*34f0*/  FMUL.RZ R115, R32, 0.15915493667125701904 ;  /* 0x3e22f98320737820 */ /* 0x000fe2000040c000 */
[----:B------:R-:W-:Y:S01]  /*3500*/  FMUL.FTZ R32, R112, R84 ;  /* 0x0000005470207220 */ /* 0x000fe20000410000 */
[----:B------:R-:W-:Y:S01]  /*3510*/  MUFU.SIN R155, R113 ;  /* 0x00000071009b7308 */ /* 0x000fe20000000400 */
[----:B------:R0:W5:Y:S07]  /*3520*/  @!P1 LDG.E.64 R134, desc[UR14][R110.64+0x8] ;  /* 0x0000080e6e869981 */ /* 0x00016e000c1e1b00 */
[----:B------:R2:W-:Y:S01]  /*3530*/  MUFU.COS R153, R113 ;  /* 0x0000007100997308 */ /* 0x0005e20000000000 */
[----:B------:R-:W-:-:S07]  /*3540*/  ISETP.NE.AND P1, PT, R101, 0x1f, PT ;  /* 0x0000001f6500780c */ /* 0x000fce0003f25270 */
[----:B------:R-:W1:Y:S01]  /*3550*/  MUFU.EX2 R34, R34 ;  /* 0x0000002200227308 */ /* 0x000e620000000800 */
[C---:B0-----:R-:W-:Y:S01]  /*3560*/  FMUL.FTZ R110, R11.reuse, R83 ;  /* 0x000000530b6e7220 */ /* 0x041fe20000410000 */
[C---:B------:R-:W-:Y:S01]  /*3570*/  FMUL.FTZ R111, R11.reuse, R85 ;  /* 0x000000550b6f7220 */ /* 0x040fe20000410000 */
[-C--:B--2---:R-:W-:Y:S02]  /*3580*/  FMUL.FTZ R113, R11, R82.reuse ;  /* 0x000000520b717220 */ /* 0x084fe40000410000 */
[----:B---3--:R-:W-:Y:S01]  /*3590*/  FMUL.RZ R114, R110, 0.15915493667125701904 ;  /* 0x3e22f9836e727820 */ /* 0x008fe2000040c000 */
[C---:B------:R-:W-:Y:S01]  /*35a0*/  FMUL.FTZ R110, R112.reuse, R83 ;  /* 0x00000053706e7220 */ /* 0x040fe20000410000 */
[----:B------:R-:W-:Y:S01]  /*35b0*/  FMUL.RZ R116, R113, 0.15915493667125701904 ;  /* 0x3e22f98371747820 */ /* 0x000fe2000040c000 */
[----:B------:R-:W-:Y:S01]  /*35c0*/  MUFU.SIN R33, R115 ;  /* 0x0000007300217308 */ /* 0x000fe20000000400 */
[----:B------:R-:W-:-:S07]  /*35d0*/  FMUL.FTZ R113, R112, R82 ;  /* 0x0000005270717220 */ /* 0x000fce0000410000 */
[----:B------:R0:W-:Y:S01]  /*35e0*/  MUFU.COS R35, R115 ;  /* 0x0000007300237308 */ /* 0x0001e20000000000 */
[C---:B-1----:R-:W-:Y:S01]  /*35f0*/  FMUL.FTZ R153, R34.reuse, R153 ;  /* 0x0000009922997220 */ /* 0x042fe20000410000 */
[----:B------:R-:W-:Y:S01]  /*3600*/  FMUL.FTZ R155, R34, R155 ;  /* 0x0000009b229b7220 */ /* 0x000fe20000410000 */
[----:B------:R-:W-:-:S04]  /*3610*/  PRMT R34, R16, 0x7632, R34 ;  /* 0x0000763210227816 */ /* 0x000fc80000000022 */
[----:B------:R-:W-:Y:S01]  /*3620*/  SHF.L.U32 R34, R34, 0x10, RZ ;  /* 0x0000001022227819 */ /* 0x000fe200000006ff */
[----:B------:R-:W1:Y:S01]  /*3630*/  MUFU.EX2 R32, R32 ;  /* 0x0000002000207308 */ /* 0x000e620000000800 */
[----:B0-----:R-:W-:Y:S01]  /*3640*/  FMUL.RZ R115, R111, 0.15915493667125701904 ;  /* 0x3e22f9836f737820 */ /* 0x001fe2000040c000 */
[----:B------:R-:W-:Y:S02]  /*3650*/  FMUL.FTZ R111, R112, R85 ;  /* 0x00000055706f7220 */ /* 0x000fe40000410000 */
[----:B------:R-:W-:-:S04]  /*3660*/  FMUL.FTZ R193, R34, R87 ;  /* 0x0000005722c17220 */ /* 0x000fc80000410000 */
[----:B------:R-:W-:Y:S08]  /*3670*/  MUFU.SIN R147, R114 ;  /* 0x0000007200937308 */ /* 0x000ff00000000400 */
[----:B------:R0:W-:Y:S01]  /*3680*/  MUFU.COS R145, R114 ;  /* 0x0000007200917308 */ /* 0x0001e20000000000 */
[C---:B-1----:R-:W-:Y:S01]  /*3690*/  FMUL.FTZ R172, R32.reuse, R35 ;  /* 0x0000002320ac7220 */ /* 0x042fe20000410000 */
[----:B------:R-:W-:Y:S01]  /*36a0*/  FMUL.FTZ R158, R32, R33 ;  /* 0x00000021209e7220 */ /* 0x000fe20000410000 */
[----:B------:R-:W-:Y:S01]  /*36b0*/  FMUL.FTZ R32, R11, R81 ;  /* 0x000000510b207220 */ /* 0x000fe20000410000 */
[----:B------:R-:W-:-:S02]  /*36c0*/  PRMT R35, R17, 0x7632, R35 ;  /* 0x0000763211237816 */ /* 0x000fc40000000023 */
[----:B------:R-:W-:Y:S01]  /*36d0*/  SHF.L.U32 R33, R170, 0x10, RZ ;  /* 0x00000010aa217819 */ /* 0x000fe200000006ff */
[----:B------:R-:W-:Y:S01]  /*36e0*/  FMUL.RZ R119, R32, 0.15915493667125701904 ;  /* 0x3e22f98320777820 */ /* 0x000fe2000040c000 */
[----:B------:R-:W1:Y:S01]  /*36f0*/  MUFU.EX2 R110, R110 ;  /* 0x0000006e006e7308 */ /* 0x000e620000000800 */
[----:B0-----:R-:W-:Y:S01]  /*3700*/  FMUL.FTZ R114, R112, R86 ;  /* 0x0000005670727220 */ /* 0x001fe20000410000 */
[----:B------:R-:W-:Y:S02]  /*3710*/  SHF.L.U32 R32, R12, 0x10, RZ ;  /* 0x000000100c207819 */ /* 0x000fe400000006ff */
[----:B------:R-:W-:-:S03]  /*3720*/  SHF.L.U32 R35, R35, 0x10, RZ ;  /* 0x0000001023237819 */ /* 0x000fc600000006ff */
[----:B------:R-:W-:Y:S01]  /*3730*/  FMUL.FTZ R193, R32, R193 ;  /* 0x000000c120c17220 */ /* 0x000fe20000410000 */
[----:B------:R-:W-:Y:S01]  /*3740*/  MUFU.SIN R144, R115 ;  /* 0x0000007300907308 */ /* 0x000fe20000000400 */
[----:B------:R-:W-:-:S07]  /*3750*/  FMUL.FTZ R130, R35, R84 ;  /* 0x0000005423827220 */ /* 0x000fce0000410000 */
[----:B------:R0:W-:Y:S01]  /*3760*/  MUFU.COS R142, R115 ;  /* 0x00000073008e7308 */ /* 0x0001e20000000000 */
[C---:B-1----:R-:W-:Y:S01]  /*3770*/  FMUL.FTZ R145, R110.reuse, R145 ;  /* 0x000000916e917220 */ /* 0x042fe20000410000 */
[----:B------:R-:W-:Y:S01]  /*3780*/  FMUL.FTZ R147, R110, R147 ;  /* 0x000000936e937220 */ /* 0x000fe20000410000 */
[----:B------:R-:W-:-:S05]  /*3790*/  SHF.L.U32 R110, R16, 0x10, RZ ;  /* 0x00000010106e7819 */ /* 0x000fca00000006ff */
[----:B------:R-:W1:Y:S01]  /*37a0*/  MUFU.EX2 R111, R111 ;  /* 0x0000006f006f7308 */ /* 0x000e620000000800 */
[----:B0-----:R-:W-:Y:S01]  /*37b0*/  FMUL.FTZ R115, R112, R81 ;  /* 0x0000005170737220 */ /* 0x001fe20000410000 */
[----:B------:R-:W-:Y:S01]  /*37c0*/  FMUL.FTZ R112, R11, R86 ;  /* 0x000000560b707220 */ /* 0x000fe20000410000 */
[----:B------:R-:W-:-:S03]  /*37d0*/  FMUL.FTZ R191, R110, R87 ;  /* 0x000000576ebf7220 */ /* 0x000fc60000410000 */
[----:B------:R-:W-:Y:S01]  /*37e0*/  FMUL.RZ R117, R112, 0.15915493667125701904 ;  /* 0x3e22f98370757820 */ /* 0x000fe2000040c000 */
[----:B------:R-:W-:Y:S01]  /*37f0*/  FMUL.FTZ R191, R32, R191 ;  /* 0x000000bf20bf7220 */ /* 0x000fe20000410000 */
[----:B------:R-:W-:Y:S08]  /*3800*/  MUFU.EX2 R115, R115 ;  /* 0x0000007300737308 */ /* 0x000ff00000000800 */
[----:B------:R-:W0:Y:S01]  /*3810*/  MUFU.SIN R16, R119 ;  /* 0x0000007700107308 */ /* 0x000e220000000400 */
[C---:B-1----:R-:W-:Y:S01]  /*3820*/  FMUL.FTZ R142, R111.reuse, R142 ;  /* 0x0000008e6f8e7220 */ /* 0x042fe20000410000 */
[----:B------:R-:W-:Y:S01]  /*3830*/  FMUL.FTZ R144, R111, R144 ;  /* 0x000000906f907220 */ /* 0x000fe20000410000 */
[----:B------:R-:W-:Y:S01]  /*3840*/  SHF.L.U32 R111, R17, 0x10, RZ ;  /* 0x00000010116f7819 */ /* 0x000fe200000006ff */
[----:B------:R-:W-:-:S04]  /*3850*/  FMUL.FTZ R17, R158, R191 ;  /* 0x000000bf9e117220 */ /* 0x000fc80000410000 */
[----:B------:R-:W-:Y:S01]  /*3860*/  MUFU.SIN R138, R116 ;  /* 0x00000074008a7308 */ /* 0x000fe20000000400 */
[----:B------:R-:W-:Y:S01]  /*3870*/  FFMA.FTZ R118, R172, R193, R17 ;  /* 0x000000c1ac767223 */ /* 0x000fe20000010011 */
[----:B------:R-:W-:-:S03]  /*3880*/  FMUL.FTZ R188, R111, R84 ;  /* 0x000000546fbc7220 */ /* 0x000fc60000410000 */
[----:B------:R-:W-:-:S03]  /*3890*/  FFMA.FTZ R118, R33, R130, R118 ;  /* 0x0000008221767223 */ /* 0x000fc60000010076 */
[----:B------:R1:W-:Y:S01]  /*38a0*/  MUFU.COS R136, R116 ;  /* 0x0000007400887308 */ /* 0x0003e20000000000 */
[----:B0-----:R-:W-:Y:S01]  /*38b0*/  FMUL.FTZ R149, R115, R16 ;  /* 0x0000001073957220 */ /* 0x001fe20000410000 */
[----:B------:R-:W-:-:S06]  /*38c0*/  FMUL.FTZ R16, R132, R158 ;  /* 0x0000009e84107220 */ /* 0x000fcc0000410000 */
[----:B------:R-:W-:Y:S01]  /*38d0*/  MUFU.EX2 R114, R114 ;  /* 0x0000007200727308 */ /* 0x000fe20000000800 */
[----:B-1----:R-:W-:-:S04]  /*38e0*/  FMUL.FTZ R116, R158, R193 ;  /* 0x000000c19e747220 */ /* 0x002fc80000410000 */
[----:B------:R-:W-:-:S03]  /*38f0*/  FFMA.FTZ R17, R172, R191, -R116 ;  /* 0x000000bfac117223 */ /* 0x000fc60000010874 */
[----:B------:R-:W0:Y:S01]  /*3900*/  MUFU.SIN R141, R117 ;  /* 0x00000075008d7308 */ /* 0x000e220000000400 */
[----:B------:R-:W-:-:S04]  /*3910*/  FFMA.FTZ R116, R33, R188, R17 ;  /* 0x000000bc21747223 */ /* 0x000fc80000010011 */
[----:B------:R-:W-:-:S03]  /*3920*/  FMUL.FTZ R17, R155, R116 ;  /* 0x000000749b117220 */ /* 0x000fc60000410000 */
[----:B------:R1:W2:Y:S08]  /*3930*/  MUFU.COS R139, R117 ;  /* 0x00000075008b7308 */ /* 0x0002b00000000000 */
[----:B------:R3:W4:Y:S01]  /*3940*/  MUFU.COS R112, R119 ;  /* 0x0000007700707308 */ /* 0x0007220000000000 */
[----:B0-----:R-:W-:Y:S01]  /*3950*/  FMUL.FTZ R141, R114, R141 ;  /* 0x0000008d728d7220 */ /* 0x001fe20000410000 */
[----:B-1----:R-:W-:-:S05]  /*3960*/  SHF.L.U32 R117, R18, 0x10, RZ ;  /* 0x0000001012757819 */ /* 0x002fca00000006ff */
[----:B------:R-:W-:Y:S01]  /*3970*/  FMUL.FTZ R152, R117, R88 ;  /* 0x0000005875987220 */ /* 0x000fe20000410000 */
[----:B------:R-:W0:Y:S01]  /*3980*/  MUFU.EX2 R113, R113 ;  /* 0x0000007100717308 */ /* 0x000e220000000800 */
[----:B--2---:R-:W-:Y:S01]  /*3990*/  FMUL.FTZ R139, R114, R139 ;  /* 0x0000008b728b7220 */ /* 0x004fe20000410000 */
[----:B---3--:R-:W-:Y:S01]  /*39a0*/  FFMA.FTZ R119, R153, R118, R17 ;  /* 0x0000007699777223 */ /* 0x008fe20000010011 */
[C---:B------:R-:W-:Y:S01]  /*39b0*/  FMUL.FTZ R17, R133.reuse, R158 ;  /* 0x0000009e85117220 */ /* 0x040fe20000410000 */
[----:B------:R-:W-:-:S03]  /*39c0*/  FFMA.FTZ R114, R133, R172, R16 ;  /* 0x000000ac85727223 */ /* 0x000fc60000010010 */
[----:B------:R-:W-:Y:S01]  /*39d0*/  FFMA.FTZ R16, R132, R172, -R17 ;  /* 0x000000ac84107223 */ /* 0x000fe20000010811 */
[----:B----4-:R-:W-:Y:S01]  /*39e0*/  FMUL.FTZ R143, R115, R112 ;  /* 0x00000070738f7220 */ /* 0x010fe20000410000 */
[----:B------:R-:W-:Y:S01]  /*39f0*/  PRMT R115, R18, 0x7632, R115 ;  /* 0x0000763212737816 */ /* 0x000fe20000000073 */
[C---:B------:R-:W-:Y:S01]  /*3a00*/  FMUL.FTZ R112, R155.reuse, R118 ;  /* 0x000000769b707220 */ /* 0x040fe20000410000 */
[----:B------:R-:W-:Y:S02]  /*3a10*/  FMUL.FTZ R18, R155, R114 ;  /* 0x000000729b127220 */ /* 0x000fe40000410000 */
[----:B------:R-:W-:Y:S01]  /*3a20*/  SHF.L.U32 R115, R115, 0x10, RZ ;  /* 0x0000001073737819 */ /* 0x000fe200000006ff */
[C---:B------:R-:W-:Y:S01]  /*3a30*/  FFMA.FTZ R112, R153.reuse, R116, -R112 ;  /* 0x0000007499707223 */ /* 0x040fe20000010870 */
[----:B------:R-:W-:Y:S01]  /*3a40*/  FFMA.FTZ R18, R153, R16, -R18 ;  /* 0x0000001099127223 */ /* 0x000fe20000010812 */
[C---:B0-----:R-:W-:Y:S01]  /*3a50*/  FMUL.FTZ R136, R113.reuse, R136 ;  /* 0x0000008871887220 */ /* 0x041fe20000410000 */
[----:B------:R-:W-:Y:S01]  /*3a60*/  FMUL.FTZ R138, R113, R138 ;  /* 0x0000008a718a7220 */ /* 0x000fe20000410000 */
[----:B------:R-:W-:Y:S01]  /*3a70*/  SHF.L.U32 R113, R13, 0x10, RZ ;  /* 0x000000100d717819 */ /* 0x000fe200000006ff */
[----:B------:R-:W-:Y:S01]  /*3a80*/  FMUL.FTZ R16, R155, R16 ;  /* 0x000000109b107220 */ /* 0x000fe20000410000 */
[----:B------:R-:W-:Y:S01]  /*3a90*/  FMUL.FTZ R148, R115, R88 ;  /* 0x0000005873947220 */ /* 0x000fe20000410000 */
[----:B------:R-:W-:-:S02]  /*3aa0*/  SHF.L.U32 R116, R19, 0x10, RZ ;  /* 0x0000001013747819 */ /* 0x000fc400000006ff */
[--C-:B------:R-:W-:Y:S01]  /*3ab0*/  FFMA.FTZ R118, R113, R152, R112.reuse ;  /* 0x0000009871767223 */ /* 0x100fe20000010070 */
[----:B------:R-:W-:Y:S01]  /*3ac0*/  PRMT R112, R19, 0x7632, R112 ;  /* 0x0000763213707816 */ /* 0x000fe20000000070 */
[----:B------:R-:W-:Y:S01]  /*3ad0*/  FFMA.FTZ R16, R153, R114, R16 ;  /* 0x0000007299107223 */ /* 0x000fe20000010010 */
[----:B------:R-:W-:Y:S01]  /*3ae0*/  FFMA.FTZ R114, R113, R148, R119 ;  /* 0x0000009471727223 */ /* 0x000fe20000010077 */
[C---:B------:R-:W-:Y:S01]  /*3af0*/  FMUL.FTZ R120, R147.reuse, R118 ;  /* 0x0000007693787220 */ /* 0x040fe20000410000 */
[----:B------:R-:W-:Y:S01]  /*3b00*/  SHF.L.U32 R112, R112, 0x10, RZ ;  /* 0x0000001070707819 */ /* 0x000fe200000006ff */
[-C--:B------:R-:W-:Y:S01]  /*3b10*/  FMUL.FTZ R157, R116, R83.reuse ;  /* 0x00000053749d7220 */ /* 0x080fe20000410000 */
[-C--:B------:R-:W-:Y:S01]  /*3b20*/  FMUL.FTZ R17, R147, R114.reuse ;  /* 0x0000007293117220 */ /* 0x080fe20000410000 */
[C---:B------:R-:W-:Y:S01]  /*3b30*/  FFMA.FTZ R19, R145.reuse, R114, R120 ;  /* 0x0000007291137223 */ /* 0x040fe20000010078 */
        /* <DEDUP_REMOVED lines=50> */
[----:B------:R-:W-:Y:S01]  /*3e60*/  FFMA.FTZ R16, R139, R16, -R20 ;  /* 0x000000108b107223 */ /* 0x000fe20000010814 */
[----:B------:R-:W-:Y:S01]  /*3e70*/  PRMT R126, R23, 0x7632, R126 ;  /* 0x00007632177e7816 */ /* 0x000fe2000000007e */
[----:B------:R-:W-:Y:S01]  /*3e80*/  FFMA.FTZ R124, R125, R160, R19 ;  /* 0x000000a07d7c7223 */ /* 0x000fe20000010013 */
[----:B------:R-:W-:Y:S01]  /*3e90*/  FMUL.FTZ R20, R149, R22 ;  /* 0x0000001695147220 */ /* 0x000fe20000410000 */
[----:B------:R-:W-:Y:S01]  /*3ea0*/  FFMA.FTZ R18, R139, R18, R17 ;  /* 0x000000128b127223 */ /* 0x000fe20000010011 */
[----:B------:R-:W-:Y:S01]  /*3eb0*/  SHF.L.U32 R126, R126, 0x10, RZ ;  /* 0x000000107e7e7819 */ /* 0x000fe200000006ff */
[-C--:B------:R-:W-:Y:S01]  /*3ec0*/  FMUL.FTZ R17, R149, R124.reuse ;  /* 0x0000007c95117220 */ /* 0x080fe20000410000 */
[----:B------:R-:W-:Y:S01]  /*3ed0*/  FFMA.FTZ R19, R143, R124, R20 ;  /* 0x0000007c8f137223 */ /* 0x000fe20000010014 */
[----:B------:R-:W-:-:S02]  /*3ee0*/  @P1 LEA R20, R101, R92, 0x3 ;  /* 0x0000005c65141211 */ /* 0x000fc400078e18ff */
[----:B------:R-:W-:Y:S01]  /*3ef0*/  FFMA.FTZ R140, R143, R22, -R17 ;  /* 0x000000168f8c7223 */ /* 0x000fe20000010811 */
[C---:B------:R-:W-:Y:S01]  /*3f00*/  FMUL.FTZ R22, R149.reuse, R18 ;  /* 0x0000001295167220 */ /* 0x040fe20000410000 */
[----:B------:R-:W-:Y:S01]  /*3f10*/  SHF.L.U32 R124, R168, 0x10, RZ ;  /* 0x00000010a87c7819 */ /* 0x000fe200000006ff */
[-C--:B------:R-:W-:Y:S01]  /*3f20*/  FMUL.FTZ R17, R149, R16.reuse ;  /* 0x0000001095117220 */ /* 0x080fe20000410000 */
        /* <DEDUP_REMOVED lines=16> */
.L_x_17398:
[----:B------:R-:W-:Y:S05]  /*4030*/  BSYNC B0 ;  /* 0x0000000000007941 */ /* 0x000fea0003800000 */
.L_x_17397:
[----:B------:R-:W3:Y:S01]  /*4040*/  SHFL.UP PT, R171, R17, 0x1, RZ ;  /* 0x0420000011ab7989 */ /* 0x000ee200000e00ff */
[----:B------:R-:W-:Y:S01]  /*4050*/  ISETP.GE.AND P3, PT, R103, 0x1, PT ;  /* 0x000000016700780c */ /* 0x000fe20003f66270 */
[----:B------:R-:W-:Y:S01]  /*4060*/  BSSY B0, `(.L_x_17399) ;  /* 0x00000f9000007945 */ /* 0x000fe20003800000 */
[----:B------:R-:W-:Y:S01]  /*4070*/  ISETP.GE.OR P0, PT, R90, R63, P0 ;  /* 0x0000003f5a00720c */ /* 0x000fe20000706670 */
[----:B-1----:R-:W1:Y:S01]  /*4080*/  SHFL.UP PT, R19, R16, 0x1, RZ ;  /* 0x0420000010137989 */ /* 0x002e6200000e00ff */
[----:B------:R-:W-:-:S03]  /*4090*/  SHF.L.U32 R179, R24, 0x10, RZ ;  /* 0x0000001018b37819 */ /* 0x000fc600000006ff */
[----:B------:R-:W4:Y:S02]  /*40a0*/  SHFL.UP PT, R167, R18, 0x1, RZ ;  /* 0x0420000012a77989 */ /* 0x000f2400000e00ff */
[----:B------:R-:W-:Y:S02]  /*40b0*/  FMUL.FTZ R179, R8, R179 ;  /* 0x000000b308b37220 */ /* 0x000fe40000410000 */
        /* <DEDUP_REMOVED lines=111> */
[----:B------:R-:W-:Y:S01]  /*47b0*/  FMUL.FTZ R175, R138, -R173 ;  /* 0x800000ad8aaf7220 */ /* 0x000fe20000410000 */
[----:B------:R-:W2:Y:S01]  /*47c0*/  SHFL.UP PT, R17, R17, 0x1, RZ ;  /* 0x0420000011117989 */ /* 0x000ea200000e00ff */
[----:B------:R-:W-:Y:S01]  /*47d0*/  FMUL.FTZ R150, R4, R23 ;  /* 0x0000001704967220 */ /* 0x000fe20000410000 */
[----:B------:R-:W-:Y:S01]  /*47e0*/  FMUL.FTZ R22, R138, -R177 ;  /* 0x800000b18a167220 */ /* 0x000fe20000410000 */
[----:B------:R-:W-:Y:S01]  /*47f0*/  FMUL.FTZ R156, R4, R19 ;  /* 0x00000013049c7220 */ /* 0x000fe20000410000 */
[C---:B------:R-:W-:Y:S01]  /*4800*/  FFMA.FTZ R175, R136.reuse, R177, R175 ;  /* 0x000000b188af7223 */ /* 0x040fe200000100af */
[----:B0-----:R-:W-:Y:S01]  /*4810*/  LOP3.LUT R171, R101, 0x1f, RZ, 0xc0, !PT ;  /* 0x0000001f65ab7812 */ /* 0x001fe200078ec0ff */
[----:B------:R-:W-:Y:S01]  /*4820*/  FFMA.FTZ R173, R136, R173, -R22 ;  /* 0x000000ad88ad7223 */ /* 0x000fe20000010816 */
[----:B-1----:R-:W-:Y:S01]  /*4830*/  FMUL.FTZ R19, R174, R135 ;  /* 0x00000087ae137220 */ /* 0x002fe20000410000 */
[----:B------:R-:W-:-:S02]  /*4840*/  FADD.FTZ R175, -R150, R175 ;  /* 0x000000af96af7221 */ /* 0x000fc40000010100 */
[----:B------:R-:W-:Y:S01]  /*4850*/  FADD.FTZ R173, R156, R173 ;  /* 0x000000ad9cad7221 */ /* 0x000fe20000010000 */
[C---:B------:R-:W-:Y:S01]  /*4860*/  ISETP.NE.AND P6, PT, R171.reuse, 0x1f, PT ;  /* 0x0000001fab00780c */ /* 0x040fe20003fc5270 */
[----:B---3--:R-:W-:Y:S01]  /*4870*/  FMUL.FTZ R174, R174, R29 ;  /* 0x0000001daeae7220 */ /* 0x008fe20000410000 */
[C---:B------:R-:W-:Y:S01]  /*4880*/  FMUL.FTZ R23, R144.reuse, -R175 ;  /* 0x800000af90177220 */ /* 0x040fe20000410000 */
[----:B------:R-:W-:Y:S01]  /*4890*/  FMUL.FTZ R22, R144, -R173 ;  /* 0x800000ad90167220 */ /* 0x000fe20000410000 */
[----:B------:R-:W-:Y:S01]  /*48a0*/  ISETP.GT.U32.AND P3, PT, R171, 0x1b, PT ;  /* 0x0000001bab00780c */ /* 0x000fe20003f64070 */
        /* <DEDUP_REMOVED lines=9> */
[----:B------:R-:W-:Y:S01]  /*4940*/  SHF.L.U32 R174, R27, 0x10, RZ ;  /* 0x000000101bae7819 */ /* 0x000fe200000006ff */
[-C--:B------:R-:W-:Y:S01]  /*4950*/  FMUL.FTZ R17, R149, R21.reuse ;  /* 0x0000001595117220 */ /* 0x080fe20000410000 */
[----:B------:R-:W-:Y:S01]  /*4960*/  FMUL.FTZ R173, R5, R16 ;  /* 0x0000001005ad7220 */ /* 0x000fe20000410000 */
[----:B------:R-:W-:Y:S01]  /*4970*/  FFMA.FTZ R18, R143, -R21, R18 ;  /* 0x800000158f127223 */ /* 0x000fe20000010012 */
[----:B------:R-:W-:Y:S01]  /*4980*/  ISETP.GT.U32.AND P2, PT, R171, 0x1d, PT ;  /* 0x0000001dab00780c */ /* 0x000fe20003f44070 */
[----:B------:R-:W-:Y:S01]  /*4990*/  FFMA.FTZ R16, R143, R20, -R17 ;  /* 0x000000148f107223 */ /* 0x000fe20000010811 */
[----:B------:R-:W-:Y:S01]  /*49a0*/  FADD.FTZ R134, -R173, R22 ;  /* 0x00000016ad867221 */ /* 0x000fe20000010100 */
[----:B------:R-:W-:Y:S01]  /*49b0*/  FMUL.FTZ R22, R141, -R18 ;  /* 0x800000128d167220 */ /* 0x000fe20000410000 */
[----:B------:R-:W-:Y:S01]  /*49c0*/  FMUL.FTZ R174, R5, R174 ;  /* 0x000000ae05ae7220 */ /* 0x000fe20000410000 */
[----:B------:R-:W-:Y:S01]  /*49d0*/  FMUL.FTZ R19, R141, -R16 ;  /* 0x800000108d137220 */ /* 0x000fe20000410000 */
[----:B------:R-:W-:Y:S01]  /*49e0*/  FMUL.FTZ R176, R147, -R134 ;  /* 0x8000008693b07220 */ /* 0x000fe20000410000 */
[C---:B------:R-:W-:Y:S01]  /*49f0*/  FFMA.FTZ R17, R139.reuse, R16, -R22 ;  /* 0x000000108b117223 */ /* 0x040fe20000010816 */
[----:B------:R-:W-:Y:S01]  /*4a00*/  FADD.FTZ R28, R174, R23 ;  /* 0x00000017ae1c7221 */ /* 0x000fe20000010000 */
[----:B------:R-:W-:Y:S01]  /*4a10*/  PRMT R16, R26, 0x7632, R16 ;  /* 0x000076321a107816 */ /* 0x000fe20000000010 */
[----:B------:R-:W-:Y:S01]  /*4a20*/  FFMA.FTZ R19, R139, R18, R19 ;  /* 0x000000128b137223 */ /* 0x000fe20000010013 */
[----:B------:R-:W-:Y:S01]  /*4a30*/  ISETP.GT.U32.AND P4, PT, R171, 0x17, PT ;  /* 0x00000017ab00780c */ /* 0x000fe20003f84070 */
[-C--:B------:R-:W-:Y:S01]  /*4a40*/  FFMA.FTZ R176, R145, R28.reuse, -R176 ;  /* 0x0000001c91b07223 */ /* 0x080fe200000108b0 */
[----:B------:R-:W-:Y:S01]  /*4a50*/  ISETP.GT.U32.AND P5, PT, R171, 0xf, PT ;  /* 0x0000000fab00780c */ /* 0x000fe20003fa4070 */
[----:B------:R-:W-:Y:S01]  /*4a60*/  FMUL.FTZ R28, R147, -R28 ;  /* 0x8000001c931c7220 */ /* 0x000fe20000410000 */
[----:B------:R-:W-:Y:S01]  /*4a70*/  SHF.L.U32 R171, R16, 0x10, RZ ;  /* 0x0000001010ab7819 */ /* 0x000fe200000006ff */
[----:B------:R-:W-:Y:S01]  /*4a80*/  FMUL.FTZ R23, R138, -R19 ;  /* 0x800000138a177220 */ /* 0x000fe20000410000 */
[----:B------:R-:W-:Y:S01]  /*4a90*/  SHF.L.U32 R175, R26, 0x10, RZ ;  /* 0x000000101aaf7819 */ /* 0x000fe200000006ff */
[----:B------:R-:W-:Y:S01]  /*4aa0*/  FFMA.FTZ R28, R145, R134, R28 ;  /* 0x00000086911c7223 */ /* 0x000fe2000001001c */
[----:B------:R-:W-:Y:S01]  /*4ab0*/  FMUL.FTZ R18, R138, -R17 ;  /* 0x800000118a127220 */ /* 0x000fe20000410000 */
[----:B------:R-:W-:Y:S01]  /*4ac0*/  FMUL.FTZ R171, R6, R171 ;  /* 0x000000ab06ab7220 */ /* 0x000fe20000410000 */
[----:B------:R-:W-:Y:S01]  /*4ad0*/  FFMA.FTZ R17, R136, R17, -R23 ;  /* 0x0000001188117223 */ /* 0x000fe20000010817 */
[----:B------:R-:W-:Y:S01]  /*4ae0*/  FMUL.FTZ R175, R6, R175 ;  /* 0x000000af06af7220 */ /* 0x000fe20000410000 */
[----:B------:R-:W-:Y:S01]  /*4af0*/  FFMA.FTZ R19, R136, R19, R18 ;  /* 0x0000001388137223 */ /* 0x000fe20000010012 */
[----:B------:R-:W-:Y:S01]  /*4b00*/  FADD.FTZ R28, -R171, R28 ;  /* 0x0000001cab1c7221 */ /* 0x000fe20000010100 */
[C---:B------:R-:W-:Y:S01]  /*4b10*/  FMUL.FTZ R18, R144.reuse, -R17 ;  /* 0x8000001190127220 */ /* 0x040fe20000410000 */
[----:B------:R-:W-:Y:S01]  /*4b20*/  FADD.FTZ R176, R175, R176 ;  /* 0x000000b0afb07221 */ /* 0x000fe20000010000 */
[-C--:B------:R-:W-:Y:S01]  /*4b30*/  FMUL.FTZ R27, R144, -R19.reuse ;  /* 0x80000013901b7220 */ /* 0x080fe20000410000 */
[----:B------:R-:W-:Y:S01]  /*4b40*/  FMUL.FTZ R26, R155, -R28 ;  /* 0x8000001c9b1a7220 */ /* 0x000fe20000410000 */
[C---:B------:R-:W-:Y:S01]  /*4b50*/  FFMA.FTZ R18, R142.reuse, R19, R18 ;  /* 0x000000138e127223 */ /* 0x040fe20000010012 */
[----:B------:R-:W-:Y:S01]  /*4b60*/  PRMT R22, R25, 0x7632, R22 ;  /* 0x0000763219167816 */ /* 0x000fe20000000016 */
[----:B------:R-:W-:Y:S01]  /*4b70*/  FFMA.FTZ R16, R142, R17, -R27 ;  /* 0x000000118e107223 */ /* 0x000fe2000001081b */
[-C--:B------:R-:W-:Y:S01]  /*4b80*/  FFMA.FTZ R178, R153, R176.reuse, -R26 ;  /* 0x000000b099b27223 */ /* 0x080fe2000001081a */
[----:B------:R-:W-:Y:S01]  /*4b90*/  FMUL.FTZ R176, R155, -R176 ;  /* 0x800000b09bb07220 */ /* 0x000fe20000410000 */
[----:B------:R-:W-:Y:S01]  /*4ba0*/  FMUL.FTZ R26, R147, -R18 ;  /* 0x80000012931a7220 */ /* 0x000fe20000410000 */
[C---:B------:R-:W-:Y:S01]  /*4bb0*/  FMUL.FTZ R17, R133.reuse, R135 ;  /* 0x0000008785117220 */ /* 0x040fe20000410000 */
[-C--:B------:R-:W-:Y:S01]  /*4bc0*/  FMUL.FTZ R133, R133, R29.reuse ;  /* 0x0000001d85857220 */ /* 0x080fe20000410000 */
[----:B------:R-:W-:Y:S01]  /*4bd0*/  FFMA.FTZ R181, R153, R28, R176 ;  /* 0x0000001c99b57223 */ /* 0x000fe200000100b0 */
[-C--:B------:R-:W-:Y:S01]  /*4be0*/  FFMA.FTZ R28, R145, R16.reuse, -R26 ;  /* 0x00000010911c7223 */ /* 0x080fe2000001081a */
[C---:B------:R-:W-:Y:S01]  /*4bf0*/  FFMA.FTZ R26, R132.reuse, R29, -R17 ;  /* 0x0000001d841a7223 */ /* 0x040fe20000010811 */
[----:B------:R-:W-:Y:S01]  /*4c00*/  FFMA.FTZ R132, R132, R135, R133 ;  /* 0x0000008784847223 */ /* 0x000fe20000010085 */
[----:B------:R-:W-:Y:S01]  /*4c10*/  PRMT R23, R24, 0x7632, R23 ;  /* 0x0000763218177816 */ /* 0x000fe20000000017 */
[----:B------:R-:W-:Y:S01]  /*4c20*/  FMUL.FTZ R19, R147, -R16 ;  /* 0x8000001093137220 */ /* 0x000fe20000410000 */
[----:B------:R-:W-:Y:S01]  /*4c30*/  SHF.L.U32 R24, R25, 0x10, RZ ;  /* 0x0000001019187819 */ /* 0x000fe200000006ff */
[----:B------:R-:W-:Y:S01]  /*4c40*/  FADD.FTZ R193, R193, R132 ;  /* 0x00000084c1c17221 */ /* 0x000fe20000010000 */
[----:B------:R-:W-:Y:S01]  /*4c50*/  SHF.L.U32 R22, R22, 0x10, RZ ;  /* 0x0000001016167819 */ /* 0x000fe200000006ff */
[----:B------:R-:W-:Y:S01]  /*4c60*/  HFMA2.MMA R17, -RZ, RZ, 0, 0 ;  /* 0x00000000ff117435 */ /* 0x000fe200000001ff */
[----:B------:R-:W-:Y:S01]  /*4c70*/  FFMA.FTZ R134, R145, R18, R19 ;  /* 0x0000001291867223 */ /* 0x000fe20000010013 */
[----:B------:R-:W-:Y:S01]  /*4c80*/  FMUL.FTZ R177, R7, R24 ;  /* 0x0000001807b17220 */ /* 0x000fe20000410000 */
[----:B------:R-:W-:Y:S01]  /*4c90*/  FADD.FTZ R191, R191, R26 ;  /* 0x0000001abfbf7221 */ /* 0x000fe20000010000 */
[----:B------:R-:W-:Y:S01]  /*4ca0*/  FMUL.FTZ R176, R7, R22 ;  /* 0x0000001607b07220 */ /* 0x000fe20000410000 */
        /* <DEDUP_REMOVED lines=52> */
.L_x_17400:
[----:B------:R-:W-:Y:S05]  /*4ff0*/  BSYNC B0 ;  /* 0x0000000000007941 */ /* 0x000fea0003800000 */
.L_x_17399:
        /* <DEDUP_REMOVED lines=20> */
.L_x_17402:
[----:B------:R-:W-:Y:S05]  /*5140*/  BSYNC B0 ;  /* 0x0000000000007941 */ /* 0x000fea0003800000 */
.L_x_17401:
        /* <DEDUP_REMOVED lines=20> */
.L_x_17404:
[----:B------:R-:W-:Y:S05]  /*5290*/  BSYNC B0 ;  /* 0x0000000000007941 */ /* 0x000fea0003800000 */
.L_x_17403:
        /* <DEDUP_REMOVED lines=20> */
.L_x_17406:
[----:B------:R-:W-:Y:S05]  /*53e0*/  BSYNC B0 ;  /* 0x0000000000007941 */ /* 0x000fea0003800000 */
.L_x_17405:
        /* <DEDUP_REMOVED lines=21> */
.L_x_17408:
[----:B------:R-:W-:Y:S05]  /*5540*/  BSYNC B0 ;  /* 0x0000000000007941 */ /* 0x000fea0003800000 */
.L_x_17407:
[----:B------:R-:W-:Y:S01]  /*5550*/  FFMA.FTZ R162, R121, R162, R28 ;  /* 0x000000a279a27223 */ /* 0x000fe2000001001c */
[----:B------:R-:W-:Y:S01]  /*5560*/  FFMA.FTZ R28, R136, R157, R133 ;  /* 0x0000009d881c7223 */ /* 0x000fe20000010085 */
[----:B------:R-:W-:Y:S01]  /*5570*/  SHFL.DOWN PT, R159, R27, 0x1, 0x1f ;  /* 0x08201f001b9f7f89 */ /* 0x000fe200000e0000 */
[----:B------:R-:W-:Y:S01]  /*5580*/  ISETP.NE.AND P0, PT, R101, RZ, PT ;  /* 0x000000ff6500720c */ /* 0x000fe20003f05270 */
[----:B------:R-:W-:Y:S01]  /*5590*/  FMUL.FTZ R187, R32, R87 ;  /* 0x0000005720bb7220 */ /* 0x000fe20000410000 */
[----:B------:R-:W-:Y:S01]  /*55a0*/  FFMA.FTZ R166, R121, R166, R28 ;  /* 0x000000a679a67223 */ /* 0x000fe2000001001c */
[----:B------:R-:W5:Y:S01]  /*55b0*/  SHFL.IDX PT, R133, R18, RZ, 0x1f ;  /* 0x00001fff12857589 */ /* 0x000f6200000e0000 */
[----:B------:R-:W-:Y:S01]  /*55c0*/  FMUL.FTZ R28, R141, R162 ;  /* 0x000000a28d1c7220 */ /* 0x000fe20000410000 */
[----:B------:R-:W-:Y:S01]  /*55d0*/  IADD3 R186, R101, 0x140, RZ ;  /* 0x0000014065ba7810 */ /* 0x000fe20007ffe0ff */
[-C--:B------:R-:W-:Y:S01]  /*55e0*/  FMUL.FTZ R29, R141, R166.reuse ;  /* 0x000000a68d1d7220 */ /* 0x080fe20000410000 */
[----:B----4-:R-:W4:Y:S01]  /*55f0*/  SHFL.IDX PT, R134, R19, RZ, 0x1f ;  /* 0x00001fff13867589 */ /* 0x010f2200000e0000 */
[----:B------:R-:W-:Y:S01]  /*5600*/  FFMA.FTZ R28, R139, R166, R28 ;  /* 0x000000a68b1c7223 */ /* 0x000fe2000001001c */
[----:B------:R-:W-:Y:S01]  /*5610*/  IADD3 R202, R101, 0x160, RZ ;  /* 0x0000016065ca7810 */ /* 0x000fe20007ffe0ff */
[----:B------:R-:W-:Y:S01]  /*5620*/  FFMA.FTZ R29, R139, R162, -R29 ;  /* 0x000000a28b1d7223 */ /* 0x000fe2000001081d */
[----:B0-----:R-:W0:Y:S01]  /*5630*/  SHFL.DOWN PT, R180, R24, 0x1, 0x1f ;  /* 0x08201f0018b47f89 */ /* 0x001e2200000e0000 */
[----:B------:R-:W-:Y:S01]  /*5640*/  FFMA.FTZ R160, R125, R160, R28 ;  /* 0x000000a07da07223 */ /* 0x000fe2000001001c */
[----:B------:R-:W-:Y:S01]  /*5650*/  IADD3 R204, R101, 0x180, RZ ;  /* 0x0000018065cc7810 */ /* 0x000fe20007ffe0ff */
[----:B------:R-:W-:Y:S01]  /*5660*/  FFMA.FTZ R164, R125, R164, R29 ;  /* 0x000000a47da47223 */ /* 0x000fe2000001001d */
[----:B-1----:R2:W1:Y:S01]  /*5670*/  SHFL.IDX PT, R132, R27, RZ, 0x1f ;  /* 0x00001fff1b847589 */ /* 0x00246200000e0000 */
[----:B------:R-:W-:Y:S01]  /*5680*/  FMUL.FTZ R28, R149, R160 ;  /* 0x000000a0951c7220 */ /* 0x000fe20000410000 */
[C---:B------:R-:W-:Y:S01]  /*5690*/  IADD3 R206, R101.reuse, 0x1a0, RZ ;  /* 0x000001a065ce7810 */ /* 0x040fe20007ffe0ff */
[----:B------:R-:W-:Y:S01]  /*56a0*/  FMUL.FTZ R231, R8, R191 ;  /* 0x000000bf08e77220 */ /* 0x000fe20000410000 */
[----:B------:R-:W1:Y:S01]  /*56b0*/  SHFL.DOWN PT, R184, R25, 0x1, 0x1f ;  /* 0x08201f0019b87f89 */ /* 0x000e6200000e0000 */
[C---:B------:R-:W-:Y:S01]  /*56c0*/  IADD3 R208, R101.reuse, 0x1c0, RZ ;  /* 0x000001c065d07810 */ /* 0x040fe20007ffe0ff */
[----:B------:R-:W-:Y:S01]  /*56d0*/  FMUL.FTZ R235, R6, R152 ;  /* 0x0000009806eb7220 */ /* 0x000fe20000410000 */
[----:B------:R-:W-:Y:S01]  /*56e0*/  IADD3 R210, R101, 0x1e0, RZ ;  /* 0x000001e065d27810 */ /* 0x000fe20007ffe0ff */
[----:B------:R-:W1:Y:S01]  /*56f0*/  SHFL.DOWN PT, R182, R26, 0x1, 0x1f ;  /* 0x08201f001ab67f89 */ /* 0x000e6200000e0000 */
[----:B--23--:R-:W-:Y:S01]  /*5700*/  FFMA.FTZ R27, R143, R164, -R28 ;  /* 0x000000a48f1b7223 */ /* 0x00cfe2000001081c */
[----:B------:R-:W-:Y:S01]  /*5710*/  LEA.HI.SX32 R195, R186, R101, 0x1b ;  /* 0x00000065bac37211 */ /* 0x000fe200078fdaff */
[----:B------:R-:W-:Y:S01]  /*5720*/  FFMA.FTZ R229, -R6, R148, -RZ ;  /* 0x0000009406e57223 */ /* 0x000fe200000109ff */
[----:B------:R4:W2:Y:S01]  /*5730*/  SHFL.IDX PT, R130, R24, RZ, 0x1f ;  /* 0x00001fff18827589 */ /* 0x0008a200000e0000 */
[C---:B-----5:R-:W-:Y:S01]  /*5740*/  @P1 FMUL.FTZ R135, R159.reuse, R133 ;  /* 0x000000859f871220 */ /* 0x060fe20000410000 */
[----:B------:R-:W-:Y:S01]  /*5750*/  FFMA.FTZ R165, R124, R165, R27 ;  /* 0x000000a57ca57223 */ /* 0x000fe2000001001b */
[-C--:B------:R-:W-:Y:S01]  /*5760*/  LEA.HI.SX32 R197, R202, R101.reuse, 0x1b ;  /* 0x00000065cac57211 */ /* 0x080fe200078fdaff */
[----:B------:R3:W5:Y:S01]  /*5770*/  SHFL.IDX PT, R28, R25, RZ, 0x1f ;  /* 0x00001fff191c7589 */ /* 0x00076200000e0000 */
[----:B------:R-:W-:Y:S01]  /*5780*/  LEA.HI.SX32 R199, R204, R101, 0x1b ;  /* 0x00000065ccc77211 */ /* 0x000fe200078fdaff */
[----:B------:R-:W-:Y:S01]  /*5790*/  FFMA.FTZ R186, R110, -R187, R191 ;  /* 0x800000bb6eba7223 */ /* 0x000fe200000100bf */
[-C--:B------:R-:W-:Y:S01]  /*57a0*/  LEA.HI.SX32 R201, R206, R101.reuse, 0x1b ;  /* 0x00000065cec97211 */ /* 0x080fe200078fdaff */
[-C--:B----4-:R-:W-:Y:S01]  /*57b0*/  @P1 FMUL.FTZ R24, R159, R134.reuse ;  /* 0x000000869f181220 */ /* 0x090fe20000410000 */
[----:B0-----:R-:W-:Y:S01]  /*57c0*/  @P1 FFMA.FTZ R159, R180, R134, R135 ;  /* 0x00000086b49f1223 */ /* 0x001fe20000010087 */
[----:B------:R0:W4:Y:S01]  /*57d0*/  SHFL.IDX PT, R29, R26, RZ, 0x1f ;  /* 0x00001fff1a1d7589 */ /* 0x00012200000e0000 */
[----:B------:R-:W-:Y:S01]  /*57e0*/  LEA.HI.SX32 R203, R208, R101, 0x1b ;  /* 0x00000065d0cb7211 */ /* 0x000fe200078fdaff */
[----:B------:R-:W-:Y:S01]  /*57f0*/  @P1 FFMA.FTZ R135, R180, R133, -R24 ;  /* 0x00000085b4871223 */ /* 0x000fe20000010818 */
[C---:B-1----:R-:W-:Y:S01]  /*5800*/  FMUL.FTZ R27, R132.reuse, R19 ;  /* 0x00000013841b7220 */ /* 0x042fe20000410000 */
[----:B------:R-:W-:Y:S01]  /*5810*/  FMUL.FTZ R24, R132, R18 ;  /* 0x0000001284187220 */ /* 0x000fe20000410000 */
[----:B---3--:R-:W-:Y:S01]  /*5820*/  P2R R25, PR, RZ, 0x1 ;  /* 0x00000001ff197803 */ /* 0x008fe20000000000 */
[----:B------:R-:W-:Y:S01]  /*5830*/  @P1 FADD.FTZ R134, R184, R159 ;  /* 0x0000009fb8861221 */ /* 0x000fe20000010000 */
[C---:B------:R-:W-:Y:S01]  /*5840*/  IADD3 R180, R101.reuse, 0xe0, RZ ;  /* 0x000000e065b47810 */ /* 0x040fe20007ffe0ff */
[----:B------:R-:W-:Y:S01]  /*5850*/  FFMA.FTZ R187, R34, -R187, R193 ;  /* 0x800000bb22bb7223 */ /* 0x000fe200000100c1 */
[C---:B------:R-:W-:Y:S01]  /*5860*/  IADD3 R184, R101.reuse, 0x120, RZ ;  /* 0x0000012065b87810 */ /* 0x040fe20007ffe0ff */
[----:B------:R-:W-:Y:S01]  /*5870*/  @P1 FADD.FTZ R133, R182, R135 ;  /* 0x00000087b6851221 */ /* 0x000fe20000010000 */
[----:B------:R-:W-:Y:S01]  /*5880*/  IADD3 R182, R101, 0x100, RZ ;  /* 0x0000010065b67810 */ /* 0x000fe20007ffe0ff */
[----:B------:R-:W-:Y:S01]  /*5890*/  FMUL.FTZ R233, R7, R188 ;  /* 0x000000bc07e97220 */ /* 0x000fe20000410000 */
[----:B------:R-:W-:Y:S01]  /*58a0*/  LEA.HI.SX32 R181, R180, R101, 0x1b ;  /* 0x00000065b4b57211 */ /* 0x000fe200078fdaff */
[C---:B--2---:R-:W-:Y:S01]  /*58b0*/  FFMA.FTZ R18, R130.reuse, R18, -R27 ;  /* 0x0000001282127223 */ /* 0x044fe2000001081b */
[----:B------:R-:W-:Y:S01]  /*58c0*/  FFMA.FTZ R27, R130, R19, R24 ;  /* 0x00000013821b7223 */ /* 0x000fe20000010018 */
[-C--:B------:R-:W-:Y:S01]  /*58d0*/  FMUL.FTZ R24, R134, -R21.reuse ;  /* 0x8000001586187220 */ /* 0x080fe20000410000 */
[C---:B------:R-:W-:Y:S01]  /*58e0*/  FMUL.FTZ R21, R133.reuse, -R21 ;  /* 0x8000001585157220 */ /* 0x040fe20000410000 */
[C---:B------:R-:W-:Y:S01]  /*58f0*/  FMUL.FTZ R19, R132.reuse, R17 ;  /* 0x0000001184137220 */ /* 0x040fe20000410000 */
[----:B------:R-:W-:Y:S01]  /*5900*/  FMUL.FTZ R132, R132, R16 ;  /* 0x0000001084847220 */ /* 0x000fe20000410000 */
[-C--:B------:R-:W-:Y:S01]  /*5910*/  FFMA.FTZ R133, R133, R20.reuse, -R24 ;  /* 0x0000001485857223 */ /* 0x080fe20000010818 */
[----:B------:R-:W-:Y:S01]  /*5920*/  FFMA.FTZ R21, R134, R20, R21 ;  /* 0x0000001486157223 */ /* 0x000fe20000010015 */
[----:B------:R-:W-:Y:S01]  /*5930*/  FMUL.FTZ R20, R149, R164 ;  /* 0x000000a495147220 */ /* 0x000fe20000410000 */
[----:B------:R-:W-:Y:S01]  /*5940*/  FFMA.FTZ R16, R130, R16, -R19 ;  /* 0x0000001082107223 */ /* 0x000fe20000010813 */
[----:B------:R-:W-:Y:S01]  /*5950*/  FADD.FTZ R24, R146, R133 ;  /* 0x0000008592187221 */ /* 0x000fe20000010000 */
[----:B------:R-:W-:Y:S01]  /*5960*/  FADD.FTZ R25, -R140, R21 ;  /* 0x000000158c197221 */ /* 0x000fe20000010100 */
[----:B------:R-:W-:Y:S01]  /*5970*/  FFMA.FTZ R21, R143, R160, R20 ;  /* 0x000000a08f157223 */ /* 0x000fe20000010014 */
[----:B-----5:R-:W-:Y:S01]  /*5980*/  FADD.FTZ R19, R28, R27 ;  /* 0x0000001b1c137221 */ /* 0x020fe20000010000 */
[----:B------:R-:W-:Y:S01]  /*5990*/  SHF.L.U32 R27, R101, 0x4, RZ ;  /* 0x00000004651b7819 */ /* 0x000fe200000006ff */
[C---:B------:R-:W-:Y:S01]  /*59a0*/  FMUL.FTZ R20, R149.reuse, -R25 ;  /* 0x8000001995147220 */ /* 0x040fe20000410000 */
[-C--:B0-----:R-:W-:Y:S01]  /*59b0*/  FMUL.FTZ R26, R149, -R24.reuse ;  /* 0x80000018951a7220 */ /* 0x081fe20000410000 */
[----:B----4-:R-:W-:Y:S01]  /*59c0*/  FADD.FTZ R18, R29, R18 ;  /* 0x000000121d127221 */ /* 0x010fe20000010000 */
[----:B------:R-:W-:Y:S01]  /*59d0*/  LEA.HI.SX32 R27, R27, R27, 0x1b ;  /* 0x0000001b1b1b7211 */ /* 0x000fe200078fdaff */
[----:B------:R-:W-:Y:S01]  /*59e0*/  FFMA.FTZ R20, R143, R24, -R20 ;  /* 0x000000188f147223 */ /* 0x000fe20000010814 */
[C---:B------:R-:W-:Y:S01]  /*59f0*/  FFMA.FTZ R21, R124.reuse, R163, R21 ;  /* 0x000000a37c157223 */ /* 0x040fe20000010015 */
[----:B------:R-:W-:Y:S01]  /*5a00*/  FMUL.FTZ R29, R124, R81 ;  /* 0x000000517c1d7220 */ /* 0x000fe20000410000 */
[----:B------:R-:W-:Y:S01]  /*5a10*/  FFMA.FTZ R17, R130, R17, R132 ;  /* 0x0000001182117223 */ /* 0x000fe20000010084 */
[-C--:B------:R-:W-:Y:S01]  /*5a20*/  @!P0 LEA R28, R9, R92.reuse, 0x4 ;  /* 0x0000005c091c8211 */ /* 0x080fe200078e20ff */
[----:B------:R-:W-:Y:S01]  /*5a30*/  FFMA.FTZ R143, R143, R25, R26 ;  /* 0x000000198f8f7223 */ /* 0x000fe2000001001a */
[----:B------:R-:W-:Y:S01]  /*5a40*/  FADD.FTZ R26, R31, R20 ;  /* 0x000000141f1a7221 */ /* 0x000fe20000010000 */
[----:B------:R-:W-:Y:S01]  /*5a50*/  LEA R20, R27, R92, 0x2 ;  /* 0x0000005c1b147211 */ /* 0x000fe200078e10ff */
[----:B------:R-:W-:Y:S01]  /*5a60*/  FMUL.FTZ R132, R25, R81 ;  /* 0x0000005119847220 */ /* 0x000fe20000410000 */
[----:B------:R-:W-:Y:S01]  /*5a70*/  FFMA.FTZ R27, R126, -R29, R21 ;  /* 0x8000001d7e1b7223 */ /* 0x000fe20000010015 */
[----:B------:R0:W-:Y:S01]  /*5a80*/  @!P0 STS.128 [R28+0x2e10], R16 ;  /* 0x002e10101c008388 */ /* 0x0001e20000000c00 */
[----:B------:R-:W-:Y:S01]  /*5a90*/  FMUL.FTZ R130, R24, R81 ;  /* 0x0000005118827220 */ /* 0x000fe20000410000 */
[----:B------:R-:W-:Y:S01]  /*5aa0*/  FFMA.FTZ R29, R128, -R29, R165 ;  /* 0x8000001d801d7223 */ /* 0x000fe200000100a5 */
[----:B------:R-:W-:Y:S01]  /*5ab0*/  FMUL.FTZ R134, R125, R86 ;  /* 0x000000567d867220 */ /* 0x000fe20000410000 */
[C---:B------:R-:W-:Y:S01]  /*5ac0*/  FMUL.FTZ R149, R124.reuse, R132 ;  /* 0x000000847c957220 */ /* 0x040fe20000410000 */
[----:B------:R-:W-:Y:S01]  /*5ad0*/  FMUL.FTZ R135, R124, R130 ;  /* 0x000000827c877220 */ /* 0x000fe20000410000 */
[----:B------:R-:W-:Y:S01]  /*5ae0*/  LEA.HI.SX32 R183, R182, R101, 0x1b ;  /* 0x00000065b6b77211 */ /* 0x000fe200078fdaff */
[----:B------:R-:W-:Y:S01]  /*5af0*/  FMUL.FTZ R165, R0, R165 ;  /* 0x000000a500a57220 */ /* 0x000fe20000410000 */
[-C--:B------:R-:W-:Y:S01]  /*5b00*/  LEA.HI.SX32 R185, R184, R101.reuse, 0x1b ;  /* 0x00000065b8b97211 */ /* 0x080fe200078fdaff */
[----:B------:R1:W-:Y:S01]  /*5b10*/  STS [R20+0x87c], R149 ;  /* 0x00087c9514007388 */ /* 0x0003e20000000800 */
[----:B------:R-:W-:Y:S01]  /*5b20*/  LEA.HI.SX32 R205, R210, R101, 0x1b ;  /* 0x00000065d2cd7211 */ /* 0x000fe200078fdaff */
[----:B------:R-:W-:Y:S01]  /*5b30*/  FFMA.FTZ R21, -R0, R21, -RZ ;  /* 0x0000001500157223 */ /* 0x000fe200000109ff */
[-C--:B------:R-:W-:Y:S01]  /*5b40*/  LEA R180, R195, R92.reuse, 0x2 ;  /* 0x0000005cc3b47211 */ /* 0x080fe200078e10ff */
[----:B------:R2:W-:Y:S01]  /*5b50*/  STS [R20+0x878], R135 ;  /* 0x0008788714007388 */ /* 0x0005e20000000800 */
[----:B------:R-:W-:Y:S01]  /*5b60*/  LEA R182, R199, R92, 0x2 ;  /* 0x0000005cc7b67211 */ /* 0x000fe200078e10ff */
[----:B------:R-:W-:Y:S01]  /*5b70*/  BSSY B0, `(.L_x_17409) ;  /* 0x00000ef000007945 */ /* 0x000fe20003800000 */
[----:B0-----:R-:W-:Y:S01]  /*5b80*/  FADD.FTZ R28, -R30, R143 ;  /* 0x0000008f1e1c7221 */ /* 0x001fe20000010100 */
[----:B------:R-:W-:Y:S01]  /*5b90*/  FMUL.FTZ R30, R27, R132 ;  /* 0x000000841b1e7220 */ /* 0x000fe20000410000 */
[----:B------:R-:W-:-:S02]  /*5ba0*/  LEA R184, R203, R92, 0x2 ;  /* 0x0000005ccbb87211 */ /* 0x000fc400078e10ff */
[----:B------:R-:W-:Y:S01]  /*5bb0*/  FMUL.FTZ R16, R141, -R28 ;  /* 0x8000001c8d107220 */ /* 0x000fe20000410000 */
[-C--:B------:R-:W-:Y:S01]  /*5bc0*/  FFMA.FTZ R30, R29, R130.reuse, R30 ;  /* 0x000000821d1e7223 */ /* 0x080fe2000001001e */
[----:B------:R-:W-:Y:S01]  /*5bd0*/  FMUL.FTZ R130, R27, R130 ;  /* 0x000000821b827220 */ /* 0x000fe20000410000 */
[-C--:B------:R-:W-:Y:S01]  /*5be0*/  FMUL.FTZ R141, R141, -R26.reuse ;  /* 0x8000001a8d8d7220 */ /* 0x080fe20000410000 */
[----:B------:R-:W-:Y:S01]  /*5bf0*/  FFMA.FTZ R16, R139, R26, -R16 ;  /* 0x0000001a8b107223 */ /* 0x000fe20000010810 */
[----:B------:R-:W-:Y:S01]  /*5c00*/  FMUL.FTZ R17, R28, R86 ;  /* 0x000000561c117220 */ /* 0x000fe20000410000 */
[----:B------:R-:W-:Y:S01]  /*5c10*/  FFMA.FTZ R31, R29, R132, -R130 ;  /* 0x000000841d1f7223 */ /* 0x000fe20000010882 */
[----:B------:R-:W-:Y:S01]  /*5c20*/  FFMA.FTZ R133, R139, R28, R141 ;  /* 0x0000001c8b857223 */ /* 0x000fe2000001008d */
[----:B------:R-:W-:Y:S01]  /*5c30*/  FFMA.FTZ R132, R127, -R134, R160 ;  /* 0x800000867f847223 */ /* 0x000fe200000100a0 */
[----:B------:R-:W-:Y:S01]  /*5c40*/  FMUL.FTZ R139, R26, R86 ;  /* 0x000000561a8b7220 */ /* 0x000fe20000410000 */
[----:B------:R-:W-:Y:S01]  /*5c50*/  FFMA.FTZ R134, R129, -R134, R164 ;  /* 0x8000008681867223 */ /* 0x000fe200000100a4 */
[----:B------:R-:W-:Y:S01]  /*5c60*/  FADD.FTZ R133, -R154, R133 ;  /* 0x000000859a857221 */ /* 0x000fe20000010100 */
[----:B------:R-:W-:Y:S01]  /*5c70*/  FADD.FTZ R130, R167, R16 ;  /* 0x00000010a7827221 */ /* 0x000fe20000010000 */
[C---:B------:R-:W-:Y:S01]  /*5c80*/  FMUL.FTZ R140, R132.reuse, R139 ;  /* 0x0000008b848c7220 */ /* 0x040fe20000410000 */
[-C--:B------:R-:W-:Y:S01]  /*5c90*/  FMUL.FTZ R19, R132, R17.reuse ;  /* 0x0000001184137220 */ /* 0x080fe20000410000 */
[C---:B-1----:R-:W-:Y:S01]  /*5ca0*/  FMUL.FTZ R149, R125.reuse, R17 ;  /* 0x000000117d957220 */ /* 0x042fe20000410000 */
[----:B------:R-:W-:Y:S01]  /*5cb0*/  FMUL.FTZ R143, R125, R139 ;  /* 0x0000008b7d8f7220 */ /* 0x000fe20000410000 */
[----:B------:R-:W-:Y:S01]  /*5cc0*/  FFMA.FTZ R140, R134, R17, -R140 ;  /* 0x00000011868c7223 */ /* 0x000fe2000001088c */
[CC--:B------:R-:W-:Y:S01]  /*5cd0*/  FMUL.FTZ R17, R138.reuse, -R133.reuse ;  /* 0x800000858a117220 */ /* 0x0c0fe20000410000 */
[----:B------:R-:W-:Y:S01]  /*5ce0*/  FMUL.FTZ R138, R138, -R130 ;  /* 0x800000828a8a7220 */ /* 0x000fe20000410000 */
[----:B------:R-:W-:Y:S01]  /*5cf0*/  FMUL.FTZ R18, R130, R82 ;  /* 0x0000005282127220 */ /* 0x000fe20000410000 */
[----:B------:R0:W-:Y:S01]  /*5d00*/  STS [R20+0x870], R143 ;  /* 0x0008708f14007388 */ /* 0x0001e20000000800 */
[C---:B------:R-:W-:Y:S01]  /*5d10*/  FFMA.FTZ R17, R136.reuse, R130, -R17 ;  /* 0x0000008288117223 */ /* 0x040fe20000010811 */
[----:B------:R-:W-:Y:S01]  /*5d20*/  FFMA.FTZ R141, R136, R133, R138 ;  /* 0x00000085888d7223 */ /* 0x000fe2000001008a */
[-C--:B------:R-:W-:Y:S01]  /*5d30*/  FMUL.FTZ R16, R121, R82.reuse ;  /* 0x0000005279107220 */ /* 0x080fe20000410000 */
[----:B------:R-:W-:Y:S01]  /*5d40*/  FMUL.FTZ R146, R133, R82 ;  /* 0x0000005285927220 */ /* 0x000fe20000410000 */
[----:B------:R-:W-:Y:S01]  /*5d50*/  FADD.FTZ R138, R156, R17 ;  /* 0x000000119c8a7221 */ /* 0x000fe20000010000 */
[----:B------:R-:W-:Y:S01]  /*5d60*/  FADD.FTZ R141, -R150, R141 ;  /* 0x0000008d968d7221 */ /* 0x000fe20000010100 */
[-C--:B--2---:R-:W-:Y:S01]  /*5d70*/  FFMA.FTZ R135, R119, -R16.reuse, R166 ;  /* 0x8000001077877223 */ /* 0x084fe200000100a6 */
[----:B------:R-:W-:Y:S01]  /*5d80*/  FFMA.FTZ R139, R134, R139, R19 ;  /* 0x0000008b868b7223 */ /* 0x000fe20000010013 */
[----:B------:R-:W-:Y:S01]  /*5d90*/  FFMA.FTZ R136, R123, -R16, R162 ;  /* 0x800000107b887223 */ /* 0x000fe200000100a2 */
[CC--:B------:R-:W-:Y:S01]  /*5da0*/  FMUL.FTZ R17, R144.reuse, -R141.reuse ;  /* 0x8000008d90117220 */ /* 0x0c0fe20000410000 */
[----:B------:R-:W-:Y:S01]  /*5db0*/  FMUL.FTZ R144, R144, -R138 ;  /* 0x8000008a90907220 */ /* 0x000fe20000410000 */
[----:B0-----:R-:W-:Y:S01]  /*5dc0*/  FMUL.FTZ R143, R121, R18 ;  /* 0x00000012798f7220 */ /* 0x001fe20000410000 */
[----:B------:R-:W-:Y:S01]  /*5dd0*/  FMUL.FTZ R19, R135, R146 ;  /* 0x0000009287137220 */ /* 0x000fe20000410000 */
[C---:B------:R-:W-:Y:S01]  /*5de0*/  FFMA.FTZ R17, R142.reuse, R138, -R17 ;  /* 0x0000008a8e117223 */ /* 0x040fe20000010811 */
[----:B------:R-:W-:Y:S01]  /*5df0*/  FFMA.FTZ R142, R142, R141, R144 ;  /* 0x0000008d8e8e7223 */ /* 0x000fe20000010090 */
[----:B------:R0:W-:Y:S01]  /*5e00*/  STS [R20+0x874], R149 ;  /* 0x0008749514007388 */ /* 0x0001e20000000800 */
[----:B------:R-:W-:Y:S01]  /*5e10*/  FFMA.FTZ R150, R136, R18, R19 ;  /* 0x0000001288967223 */ /* 0x000fe20000010013 */
[----:B------:R-:W-:Y:S01]  /*5e20*/  FMUL.FTZ R19, R121, R146 ;  /* 0x0000009279137220 */ /* 0x000fe20000410000 */
[----:B------:R-:W-:Y:S01]  /*5e30*/  FADD.FTZ R142, -R173, R142 ;  /* 0x0000008ead8e7221 */ /* 0x000fe20000010100 */
[----:B------:R1:W-:Y:S01]  /*5e40*/  STS [R20+0x868], R143 ;  /* 0x0008688f14007388 */ /* 0x0003e20000000800 */
[-C--:B------:R-:W-:Y:S01]  /*5e50*/  FMUL.FTZ R221, R138, R85.reuse ;  /* 0x000000558add7220 */ /* 0x080fe20000410000 */
[----:B------:R-:W-:Y:S01]  /*5e60*/  FMUL.FTZ R189, R141, R85 ;  /* 0x000000558dbd7220 */ /* 0x000fe20000410000 */
[----:B------:R-:W-:Y:S01]  /*5e70*/  FMUL.FTZ R16, R147, -R142 ;  /* 0x8000008e93107220 */ /* 0x000fe20000410000 */
[----:B------:R-:W-:Y:S01]  /*5e80*/  FMUL.FTZ R159, R142, R83 ;  /* 0x000000538e9f7220 */ /* 0x000fe20000410000 */
[C---:B------:R-:W-:Y:S01]  /*5e90*/  FMUL.FTZ R163, R118.reuse, R221 ;  /* 0x000000dd76a37220 */ /* 0x040fe20000410000 */
[----:B0-----:R-:W-:Y:S01]  /*5ea0*/  FMUL.FTZ R149, R135, R18 ;  /* 0x0000001287957220 */ /* 0x001fe20000410000 */
[----:B------:R0:W-:Y:S01]  /*5eb0*/  STS [R20+0x86c], R19 ;  /* 0x00086c1314007388 */ /* 0x0001e20000000800 */
[----:B------:R-:W-:Y:S01]  /*5ec0*/  FMUL.FTZ R154, R113, R88 ;  /* 0x00000058719a7220 */ /* 0x000fe20000410000 */
[----:B------:R-:W-:Y:S01]  /*5ed0*/  FMUL.FTZ R167, R118, R189 ;  /* 0x000000bd76a77220 */ /* 0x000fe20000410000 */
[----:B-1----:R-:W-:Y:S01]  /*5ee0*/  FADD.FTZ R143, R174, R17 ;  /* 0x00000011ae8f7221 */ /* 0x002fe20000010000 */
[----:B------:R-:W-:Y:S01]  /*5ef0*/  FFMA.FTZ R149, R136, R146, -R149 ;  /* 0x0000009288957223 */ /* 0x000fe20000010895 */
[----:B------:R-:W-:Y:S01]  /*5f00*/  FMUL.FTZ R17, R114, R83 ;  /* 0x0000005372117220 */ /* 0x000fe20000410000 */
[----:B------:R1:W-:Y:S01]  /*5f10*/  STS [R20+0x860], R163 ;  /* 0x000860a314007388 */ /* 0x0003e20000000800 */
[-C--:B------:R-:W-:Y:S01]  /*5f20*/  FMUL.FTZ R147, R147, -R143.reuse ;  /* 0x8000008f93937220 */ /* 0x080fe20000410000 */
[----:B------:R-:W-:Y:S01]  /*5f30*/  FFMA.FTZ R16, R145, R143, -R16 ;  /* 0x0000008f91107223 */ /* 0x000fe20000010810 */
[----:B------:R-:W-:Y:S01]  /*5f40*/  FFMA.FTZ R144, R112, -R17, R151 ;  /* 0x8000001170907223 */ /* 0x000fe20000010097 */
[----:B0-----:R-:W-:Y:S01]  /*5f50*/  FMUL.FTZ R19, R143, R83 ;  /* 0x000000538f137220 */ /* 0x001fe20000410000 */
[----:B------:R-:W-:Y:S01]  /*5f60*/  FFMA.FTZ R18, R145, R142, R147 ;  /* 0x0000008e91127223 */ /* 0x000fe20000010093 */
[----:B------:R-:W-:Y:S01]  /*5f70*/  FADD.FTZ R146, R175, R16 ;  /* 0x00000010af927221 */ /* 0x000fe20000010000 */
[----:B------:R-:W-:Y:S01]  /*5f80*/  FFMA.FTZ R145, R116, -R17, R23 ;  /* 0x8000001174917223 */ /* 0x000fe20000010017 */
[----:B------:R-:W-:Y:S01]  /*5f90*/  FMUL.FTZ R190, R144, R159 ;  /* 0x0000009f90be7220 */ /* 0x000fe20000410000 */
[----:B------:R-:W-:Y:S01]  /*5fa0*/  FADD.FTZ R147, -R171, R18 ;  /* 0x00000012ab937221 */ /* 0x000fe20000010100 */
[C---:B------:R-:W-:Y:S01]  /*5fb0*/  FMUL.FTZ R18, R155.reuse, -R146 ;  /* 0x800000929b127220 */ /* 0x040fe20000410000 */
[-C--:B-1----:R-:W-:Y:S01]  /*5fc0*/  FMUL.FTZ R163, R114, R19.reuse ;  /* 0x0000001372a37220 */ /* 0x082fe20000410000 */
[----:B------:R-:W-:Y:S01]  /*5fd0*/  FMUL.FTZ R192, R144, R19 ;  /* 0x0000001390c07220 */ /* 0x000fe20000410000 */
[-C--:B------:R-:W-:Y:S01]  /*5fe0*/  FMUL.FTZ R16, R155, -R147.reuse ;  /* 0x800000939b107220 */ /* 0x080fe20000410000 */
[----:B------:R-:W-:Y:S01]  /*5ff0*/  FFMA.FTZ R17, R153, R147, R18 ;  /* 0x0000009399117223 */ /* 0x000fe20000010012 */
[----:B------:R-:W-:Y:S01]  /*6000*/  FMUL.FTZ R194, R147, R88 ;  /* 0x0000005893c27220 */ /* 0x000fe20000410000 */
[----:B------:R-:W-:Y:S01]  /*6010*/  FFMA.FTZ R190, R145, R19, R190 ;  /* 0x0000001391be7223 */ /* 0x000fe200000100be */
[----:B------:R-:W-:Y:S01]  /*6020*/  FFMA.FTZ R16, R153, R146, -R16 ;  /* 0x0000009299107223 */ /* 0x000fe20000010810 */
[----:B------:R-:W-:Y:S01]  /*6030*/  FFMA.FTZ R153, R115, -R154, R148 ;  /* 0x8000009a73997223 */ /* 0x000fe20000010094 */
[----:B------:R-:W-:Y:S01]  /*6040*/  FMUL.FTZ R196, R146, R88 ;  /* 0x0000005892c47220 */ /* 0x000fe20000410000 */
[----:B------:R0:W-:Y:S01]  /*6050*/  STS [R20+0x864], R167 ;  /* 0x000864a714007388 */ /* 0x0001e20000000800 */
[----:B------:R-:W-:Y:S01]  /*6060*/  FFMA.FTZ R154, R117, -R154, R152 ;  /* 0x8000009a759a7223 */ /* 0x000fe20000010098 */
[----:B------:R-:W-:Y:S01]  /*6070*/  FMUL.FTZ R19, R153, R194 ;  /* 0x000000c299137220 */ /* 0x000fe20000410000 */
[----:B------:R-:W-:Y:S01]  /*6080*/  FADD.FTZ R155, R177, R16 ;  /* 0x00000010b19b7221 */ /* 0x000fe20000010000 */
[----:B------:R-:W-:Y:S01]  /*6090*/  FADD.FTZ R156, -R176, R17 ;  /* 0x00000011b09c7221 */ /* 0x000fe20000010100 */
[-C--:B------:R-:W-:Y:S01]  /*60a0*/  FFMA.FTZ R192, R145, R159.reuse, -R192 ;  /* 0x0000009f91c07223 */ /* 0x080fe200000108c0 */
[----:B------:R1:W-:Y:S01]  /*60b0*/  STS [R20+0x858], R163 ;  /* 0x000858a314007388 */ /* 0x0003e20000000800 */
[----:B------:R-:W-:Y:S01]  /*60c0*/  FMUL.FTZ R18, R155, R84 ;  /* 0x000000549b127220 */ /* 0x000fe20000410000 */
[----:B------:R-:W-:Y:S01]  /*60d0*/  FMUL.FTZ R17, R158, -R156 ;  /* 0x8000009c9e117220 */ /* 0x000fe20000410000 */
[----:B------:R-:W-:Y:S01]  /*60e0*/  FMUL.FTZ R200, R156, R84 ;  /* 0x000000549cc87220 */ /* 0x000fe20000410000 */
[----:B0-----:R-:W-:Y:S01]  /*60f0*/  FMUL.FTZ R167, R114, R159 ;  /* 0x0000009f72a77220 */ /* 0x001fe20000410000 */
[----:B------:R-:W-:Y:S01]  /*6100*/  FMUL.FTZ R159, R153, R196 ;  /* 0x000000c4999f7220 */ /* 0x000fe20000410000 */
[-C--:B------:R-:W-:Y:S01]  /*6110*/  FFMA.FTZ R16, R172, R155.reuse, -R17 ;  /* 0x0000009bac107223 */ /* 0x080fe20000010811 */
[C---:B------:R-:W-:Y:S01]  /*6120*/  FMUL.FTZ R171, R33.reuse, R18 ;  /* 0x0000001221ab7220 */ /* 0x040fe20000410000 */
[----:B------:R-:W-:Y:S01]  /*6130*/  FMUL.FTZ R173, R33, R200 ;  /* 0x000000c821ad7220 */ /* 0x000fe20000410000 */
[----:B------:R0:W-:Y:S01]  /*6140*/  STS [R20+0x85c], R167 ;  /* 0x00085ca714007388 */ /* 0x0001e20000000800 */
[-C--:B-1----:R-:W-:Y:S01]  /*6150*/  FMUL.FTZ R163, R113, R196.reuse ;  /* 0x000000c471a37220 */ /* 0x082fe20000410000 */
[----:B------:R-:W-:Y:S01]  /*6160*/  FFMA.FTZ R196, R154, R196, R19 ;  /* 0x000000c49ac47223 */ /* 0x000fe20000010013 */
[----:B------:R-:W-:Y:S01]  /*6170*/  FMUL.FTZ R19, R158, -R155 ;  /* 0x8000009b9e137220 */ /* 0x000fe20000410000 */
[----:B------:R-:W-:Y:S01]  /*6180*/  STS [R20+0x848], R171 ;  /* 0x000848ab14007388 */ /* 0x000fe20000000800 */
[----:B------:R-:W-:Y:S01]  /*6190*/  IADD3 R174, R101, 0x80, RZ ;  /* 0x0000008065ae7810 */ /* 0x000fe20007ffe0ff */
[----:B------:R-:W-:Y:S01]  /*61a0*/  FMUL.FTZ R23, R5, R23 ;  /* 0x0000001705177220 */ /* 0x000fe20000410000 */
[----:B------:R-:W-:Y:S01]  /*61b0*/  FFMA.FTZ R19, R172, R156, R19 ;  /* 0x0000009cac137223 */ /* 0x000fe20000010013 */
[----:B------:R1:W-:Y:S01]  /*61c0*/  STS [R20+0x850], R163 ;  /* 0x000850a314007388 */ /* 0x0003e20000000800 */
[----:B------:R-:W-:Y:S01]  /*61d0*/  IADD3 R176, R101, 0xa0, RZ ;  /* 0x000000a065b07810 */ /* 0x000fe20007ffe0ff */
[-C--:B0-----:R-:W-:Y:S01]  /*61e0*/  FMUL.FTZ R167, R113, R194.reuse ;  /* 0x000000c271a77220 */ /* 0x081fe20000410000 */
[----:B------:R-:W-:Y:S01]  /*61f0*/  FFMA.FTZ R194, R154, R194, -R159 ;  /* 0x000000c29ac27223 */ /* 0x000fe2000001089f */
[----:B------:R-:W-:Y:S01]  /*6200*/  FMUL.FTZ R159, R33, R84 ;  /* 0x00000054219f7220 */ /* 0x000fe20000410000 */
[----:B------:R-:W-:Y:S01]  /*6210*/  STS [R20+0x84c], R173 ;  /* 0x00084cad14007388 */ /* 0x000fe20000000800 */
[----:B------:R-:W-:Y:S01]  /*6220*/  IADD3 R172, R101, 0x60, RZ ;  /* 0x0000006065ac7810 */ /* 0x000fe20007ffe0ff */
[----:B------:R-:W-:Y:S01]  /*6230*/  FMUL.FTZ R152, R118, R85 ;  /* 0x0000005576987220 */ /* 0x000fe20000410000 */
[-C--:B------:R-:W-:Y:S01]  /*6240*/  FFMA.FTZ R158, R35, -R159.reuse, R22 ;  /* 0x8000009f239e7223 */ /* 0x080fe20000010016 */
[----:B------:R0:W-:Y:S01]  /*6250*/  STS [R20+0x854], R167 ;  /* 0x000854a714007388 */ /* 0x0001e20000000800 */
[----:B-1----:R-:W-:Y:S01]  /*6260*/  FADD.FTZ R163, R179, R16 ;  /* 0x00000010b3a37221 */ /* 0x002fe20000010000 */
[----:B------:R-:W-:Y:S01]  /*6270*/  FFMA.FTZ R159, R111, -R159, R188 ;  /* 0x8000009f6f9f7223 */ /* 0x000fe200000100bc */
[C---:B------:R-:W-:Y:S01]  /*6280*/  FMUL.FTZ R16, R158.reuse, R18 ;  /* 0x000000129e107220 */ /* 0x040fe20000410000 */
[-C--:B------:R-:W-:Y:S01]  /*6290*/  FMUL.FTZ R198, R158, R200.reuse ;  /* 0x000000c89ec67220 */ /* 0x080fe20000410000 */
[----:B------:R-:W-:Y:S01]  /*62a0*/  FMUL.FTZ R225, R163, R87 ;  /* 0x00000057a3e17220 */ /* 0x000fe20000410000 */
[----:B------:R-:W-:Y:S01]  /*62b0*/  LEA.HI.SX32 R175, R174, R101, 0x1b ;  /* 0x00000065aeaf7211 */ /* 0x000fe200078fdaff */
[----:B------:R-:W-:Y:S01]  /*62c0*/  FFMA.FTZ R200, R159, R200, -R16 ;  /* 0x000000c89fc87223 */ /* 0x000fe20000010810 */
[C---:B------:R-:W-:Y:S01]  /*62d0*/  IADD3 R16, R101.reuse, 0x20, RZ ;  /* 0x0000002065107810 */ /* 0x040fe20007ffe0ff */
[----:B------:R-:W-:Y:S01]  /*62e0*/  FMUL.FTZ R17, R32, R225 ;  /* 0x000000e120117220 */ /* 0x000fe20000410000 */
[----:B0-----:R-:W-:Y:S01]  /*62f0*/  FADD.FTZ R167, -R178, R19 ;  /* 0x00000013b2a77221 */ /* 0x001fe20000010100 */
[----:B------:R-:W-:Y:S01]  /*6300*/  IADD3 R178, R101, 0xc0, RZ ;  /* 0x000000c065b27810 */ /* 0x000fe20007ffe0ff */
[----:B------:R-:W-:Y:S01]  /*6310*/  FFMA.FTZ R198, R159, R18, R198 ;  /* 0x000000129fc67223 */ /* 0x000fe200000100c6 */
[----:B------:R-:W-:Y:S01]  /*6320*/  IADD3 R18, R101, 0x40, RZ ;  /* 0x0000004065127810 */ /* 0x000fe20007ffe0ff */
[----:B------:R-:W-:Y:S01]  /*6330*/  FMUL.FTZ R223, R167, R87 ;  /* 0x00000057a7df7220 */ /* 0x000fe20000410000 */
[----:B------:R0:W-:Y:S01]  /*6340*/  STS [R20+0x840], R17 ;  /* 0x0008401114007388 */ /* 0x0001e20000000800 */
[----:B------:R-:W-:Y:S01]  /*6350*/  LEA.HI.SX32 R171, R16, R101, 0x1b ;  /* 0x0000006510ab7211 */ /* 0x000fe200078fdaff */
[----:B------:R-:W-:-:S02]  /*6360*/  IMAD R16, R137, -0x100, R62 ;  /* 0xffffff0089107824 */ /* 0x000fc400078e023e */
[----:B------:R-:W-:Y:S01]  /*6370*/  FMUL.FTZ R19, R32, R223 ;  /* 0x000000df20137220 */ /* 0x000fe20000410000 */
[-C--:B------:R-:W-:Y:S01]  /*6380*/  LEA.HI.SX32 R177, R176, R101.reuse, 0x1b ;  /* 0x00000065b0b17211 */ /* 0x080fe200078fdaff */
[-C--:B------:R-:W-:Y:S01]  /*6390*/  FFMA.FTZ R148, R122, -R152.reuse, R161 ;  /* 0x800000987a947223 */ /* 0x080fe200000100a1 */
[-C--:B------:R-:W-:Y:S01]  /*63a0*/  LEA.HI.SX32 R179, R178, R101.reuse, 0x1b ;  /* 0x00000065b2b37211 */ /* 0x080fe200078fdaff */
[----:B------:R-:W-:Y:S01]  /*63b0*/  FFMA.FTZ R152, R120, -R152, R157 ;  /* 0x8000009878987223 */ /* 0x000fe2000001009d */
[----:B------:R1:W-:Y:S01]  /*63c0*/  STS [R20+0x844], R19 ;  /* 0x0008441314007388 */ /* 0x0003e20000000800 */
[----:B------:R-:W-:Y:S01]  /*63d0*/  LEA.HI.SX32 R173, R172, R101, 0x1b ;  /* 0x00000065acad7211 */ /* 0x000fe200078fdaff */
[----:B------:R-:W-:Y:S01]  /*63e0*/  FFMA.FTZ R151, -R5, R151, -RZ ;  /* 0x0000009705977223 */ /* 0x000fe200000109ff */
[----:B0-----:R-:W-:Y:S01]  /*63f0*/  LEA.HI.SX32 R17, R101, R101, 0x1b ;  /* 0x0000006565117211 */ /* 0x001fe200078fdaff */
[----:B------:R-:W-:Y:S01]  /*6400*/  BAR.SYNC.DEFER_BLOCKING 0x0 ;  /* 0x0000000000007b1d */ /* 0x000fe20000010000 */
[-C--:B------:R-:W-:Y:S01]  /*6410*/  LEA R174, R175, R92.reuse, 0x2 ;  /* 0x0000005cafae7211 */ /* 0x080fe200078e10ff */
[----:B------:R-:W-:Y:S01]  /*6420*/  FFMA.FTZ R157, -R4, R157, -RZ ;  /* 0x0000009d049d7223 */ /* 0x000fe200000109ff */
[----:B------:R-:W-:-:S02]  /*6430*/  LEA R175, R177, R92, 0x2 ;  /* 0x0000005cb1af7211 */ /* 0x000fc400078e10ff */
[-C--:B------:R-:W-:Y:S02]  /*6440*/  LEA R176, R179, R92.reuse, 0x2 ;  /* 0x0000005cb3b07211 */ /* 0x080fe400078e10ff */
[-C--:B-1----:R-:W-:Y:S02]  /*6450*/  LEA.HI.SX32 R19, R18, R101.reuse, 0x1b ;  /* 0x0000006512137211 */ /* 0x082fe400078fdaff */
[----:B------:R-:W-:Y:S02]  /*6460*/  SHF.L.U32 R18, R137, 0x9, RZ ;  /* 0x0000000989127819 */ /* 0x000fe400000006ff */
[----:B------:R-:W-:Y:S02]  /*6470*/  LEA R137, R16, -R101, 0x1 ;  /* 0x8000006510897211 */ /* 0x000fe400078e08ff */
[-C--:B------:R-:W-:Y:S02]  /*6480*/  LEA R177, R181, R92.reuse, 0x2 ;  /* 0x0000005cb5b17211 */ /* 0x080fe400078e10ff */
[----:B------:R-:W-:-:S02]  /*6490*/  LEA R178, R183, R92, 0x2 ;  /* 0x0000005cb7b27211 */ /* 0x000fc400078e10ff */
[-C--:B------:R-:W-:Y:S02]  /*64a0*/  LEA R179, R185, R92.reuse, 0x2 ;  /* 0x0000005cb9b37211 */ /* 0x080fe400078e10ff */
[-C--:B------:R-:W-:Y:S01]  /*64b0*/  LEA R202, R17, R92.reuse, 0x2 ;  /* 0x0000005c11ca7211 */ /* 0x080fe200078e10ff */
[----:B------:R-:W-:Y:S01]  /*64c0*/  FFMA.FTZ R17, -R8, R193, -RZ ;  /* 0x000000c108117223 */ /* 0x000fe200000109ff */
[-C--:B------:R-:W-:Y:S02]  /*64d0*/  LEA R171, R171, R92.reuse, 0x2 ;  /* 0x0000005cabab7211 */ /* 0x080fe400078e10ff */
[----:B------:R-:W-:Y:S01]  /*64e0*/  LEA R172, R19, R92, 0x2 ;  /* 0x0000005c13ac7211 */ /* 0x000fe200078e10ff */
[----:B------:R-:W-:Y:S01]  /*64f0*/  FFMA.FTZ R19, -R7, R22, -RZ ;  /* 0x0000001607137223 */ /* 0x000fe200000109ff */
[-C--:B------:R-:W-:Y:S01]  /*6500*/  LEA R173, R173, R92.reuse, 0x2 ;  /* 0x0000005cadad7211 */ /* 0x080fe200078e10ff */
[----:B------:R-:W0:Y:S01]  /*6510*/  LDS R227, [R202+0x840] ;  /* 0x00084000cae37984 */ /* 0x000e220000000800 */
[----:B------:R-:W-:-:S02]  /*6520*/  LEA R181, R197, R92, 0x2 ;  /* 0x0000005cc5b57211 */ /* 0x000fc400078e10ff */
[-C--:B------:R-:W-:Y:S01]  /*6530*/  LEA R183, R201, R92.reuse, 0x2 ;  /* 0x0000005cc9b77211 */ /* 0x080fe200078e10ff */
[----:B------:R-:W1:Y:S01]  /*6540*/  LDS R191, [R171+0x8c0] ;  /* 0x0008c000abbf7984 */ /* 0x000e620000000800 */
[----:B------:R-:W-:Y:S02]  /*6550*/  LEA R185, R205, R92, 0x2 ;  /* 0x0000005ccdb97211 */ /* 0x000fe400078e10ff */
[----:B------:R-:W-:Y:S01]  /*6560*/  ISETP.GE.AND P0, PT, R137, 0x1, PT ;  /* 0x000000018900780c */ /* 0x000fe20003f06270 */
[----:B------:R-:W2:Y:S01]  /*6570*/  LDS R193, [R172+0x940] ;  /* 0x00094000acc17984 */ /* 0x000ea20000000800 */
[----:B------:R-:W-:-:S03]  /*6580*/  IADD3 R16, P1, R18, R101, RZ ;  /* 0x0000006512107210 */ /* 0x000fc60007f3e0ff */
        /* <DEDUP_REMOVED lines=77> */
.L_x_17410:
[----:B------:R-:W-:Y:S05]  /*6a60*/  BSYNC B0 ;  /* 0x0000000000007941 */ /* 0x000fea0003800000 */
.L_x_17409:
[-C--:B------:R-:W-:Y:S01]  /*6a70*/  FMUL.FTZ R16, R187, R225.reuse ;  /* 0x000000e1bb107220 */ /* 0x080fe20000410000 */
        /* <DEDUP_REMOVED lines=15> */
[----:B-12---:R-:W-:Y:S01]  /*6b70*/  FADD.FTZ R21, R17, R194 ;  /* 0x000000c211157221 */ /* 0x006fe20000010000 */
        /* <DEDUP_REMOVED lines=19> */
[----:B------:R-:W-:Y:S01]  /*6cb0*/  FADD.FTZ R151, R151, R20 ;  /* 0x0000001497977221 */ /* 0x000fe20000010000 */
[----:B------:R-:W-:Y:S01]  /*6cc0*/  IADD3 R131, R131, R19, RZ ;  /* 0x0000001383837210 */ /* 0x000fe20007ffe0ff */
[----:B------:R-:W-:Y:S01]  /*6cd0*/  FADD.FTZ R22, R21, R22 ;  /* 0x0000001615167221 */ /* 0x000fe20000010000 */
[----:B------:R-:W-:Y:S01]  /*6ce0*/  LEA R160, P1, R18, R42, 0x3 ;  /* 0x0000002a12a07211 */ /* 0x000fe200078218ff */
[----:B------:R-:W-:Y:S01]  /*6cf0*/  USHF.L.U64.HI UR8, UR5, 0x2, UR6 ;  /* 0x0000000205087899 */ /* 0x000fe20008010206 */
        /* <DEDUP_REMOVED lines=8> */
[----:B------:R-:W-:Y:S01]  /*6d80*/  IADD3 R18, P0, R17, R162, RZ ;  /* 0x000000a211127210 */ /* 0x000fe20007f1e0ff */
[----:B------:R-:W-:Y:S01]  /*6d90*/  FADD.FTZ R140, R149, R140 ;  /* 0x0000008c958c7221 */ /* 0x000fe20000010000 */
[----:B------:R-:W-:Y:S01]  /*6da0*/  IADD3 R16, P1, R17, R160, RZ ;  /* 0x000000a011107210 */ /* 0x000fe20007f3e0ff */
[----:B------:R-:W-:Y:S01]  /*6db0*/  IMAD R160, R36, UR8, RZ ;  /* 0x0000000824a07c24 */ /* 0x000fe2000f8e02ff */
[----:B------:R-:W-:Y:S01]  /*6dc0*/  IADD3 R23, -R63, UR4, RZ ;  /* 0x000000043f177c10 */ /* 0x000fe2000fffe1ff */
[----:B------:R-:W-:Y:S01]  /*6dd0*/  BSSY B0, `(.L_x_17411) ;  /* 0x0000013000007945 */ /* 0x000fe20003800000 */
[----:B------:R-:W-:Y:S01]  /*6de0*/  IADD3.X R19, R20, R19, RZ, P0, !PT ;  /* 0x0000001314137210 */ /* 0x000fe200007fe4ff */
        /* <DEDUP_REMOVED lines=17> */
.L_x_17412:
[----:B------:R-:W-:Y:S05]  /*6f00*/  BSYNC B0 ;  /* 0x0000000000007941 */ /* 0x000fea0003800000 */
.L_x_17411:
        /* <DEDUP_REMOVED lines=12> */
.L_x_17414:
[----:B------:R-:W-:Y:S05]  /*6fd0*/  BSYNC B0 ;  /* 0x0000000000007941 */ /* 0x000fea0003800000 */
.L_x_17413:
[----:B------:R-:W3:Y:S01]  /*6fe0*/  LDS R173, [R173+0x1200] ;  /* 0x00120000adad7984 */ /* 0x000ee20000000800 */
[----:B------:R-:W-:Y:S04]  /*6ff0*/  BSSY B0, `(.L_x_17415) ;  /* 0x0000004000007945 */ /* 0x000fe80003800000 */
[----:B------:R-:W-:Y:S05]  /*7000*/  @!P0 BRA `(.L_x_17416) ;  /* 0x0000000000088947 */ /* 0x000fea0003800000 */
[----:B------:R4:W-:Y:S04]  /*7010*/  REDG.E.ADD.F32.FTZ.RN.STRONG.GPU desc[UR14][R18.64+-0x680], R195 ;  /* 0xfff980c3120079a6 */ /* 0x0009e8000c10f38e */
[----:B---3--:R4:W-:Y:S02]  /*7020*/  REDG.E.ADD.F32.FTZ.RN.STRONG.GPU desc[UR14][R16.64+-0x680], R173 ;  /* 0xfff980ad100079a6 */ /* 0x0089e4000c10f38e */
.L_x_17416:
[----:B------:R-:W-:Y:S05]  /*7030*/  BSYNC B0 ;  /* 0x0000000000007941 */ /* 0x000fea0003800000 */
.L_x_17415:
[----:B-12---:R1:W2:Y:S01]  /*7040*/  LDS R21, [R174+0x1280] ;  /* 0x00128000ae157984 */ /* 0x0062a20000000800 */
[----:B------:R-:W-:Y:S04]  /*7050*/  BSSY B0, `(.L_x_17417) ;  /* 0x0000004000007945 */ /* 0x000fe80003800000 */
[----:B------:R-:W-:Y:S05]  /*7060*/  @!P1 BRA `(.L_x_17418) ;  /* 0x0000000000089947 */ /* 0x000fea0003800000 */
[----:B------:R0:W-:Y:S04]  /*7070*/  REDG.E.ADD.F32.FTZ.RN.STRONG.GPU desc[UR14][R18.64+-0x600], R197 ;  /* 0xfffa00c5120079a6 */ /* 0x0001e8000c10f38e */
[----:B--2---:R0:W-:Y:S02]  /*7080*/  REDG.E.ADD.F32.FTZ.RN.STRONG.GPU desc[UR14][R16.64+-0x600], R21 ;  /* 0xfffa0015100079a6 */ /* 0x0041e4000c10f38e */
.L_x_17418:
[----:B------:R-:W-:Y:S05]  /*7090*/  BSYNC B0 ;  /* 0x0000000000007941 */ /* 0x000fea0003800000 */
.L_x_17417:
[----:B------:R-:W0:Y:S01]  /*70a0*/  LDS R175, [R175+0x1300] ;  /* 0x00130000afaf7984 */ /* 0x000e220000000800 */
[----:B------:R-:W-:Y:S04]  /*70b0*/  BSSY B0, `(.L_x_17419) ;  /* 0x0000004000007945 */ /* 0x000fe80003800000 */
[----:B------:R-:W-:Y:S05]  /*70c0*/  @!P2 BRA `(.L_x_17420) ;  /* 0x000000000008a947 */ /* 0x000fea0003800000 */
[----:B------:R1:W-:Y:S04]  /*70d0*/  REDG.E.ADD.F32.FTZ.RN.STRONG.GPU desc[UR14][R18.64+-0x580], R199 ;  /* 0xfffa80c7120079a6 */ /* 0x0003e8000c10f38e */
[----:B0-----:R1:W-:Y:S02]  /*70e0*/  REDG.E.ADD.F32.FTZ.RN.STRONG.GPU desc[UR14][R16.64+-0x580], R175 ;  /* 0xfffa80af100079a6 */ /* 0x0013e4000c10f38e */
.L_x_17420:
[----:B------:R-:W-:Y:S05]  /*70f0*/  BSYNC B0 ;  /* 0x0000000000007941 */ /* 0x000fea0003800000 */
.L_x_17419:
[----:B0-2---:R0:W2:Y:S01]  /*7100*/  LDS R21, [R176+0x1380] ;  /* 0x00138000b0157984 */ /* 0x0050a20000000800 */
[----:B------:R-:W-:Y:S04]  /*7110*/  BSSY B0, `(.L_x_17421) ;  /* 0x0000004000007945 */ /* 0x000fe80003800000 */
[----:B------:R-:W-:Y:S05]  /*7120*/  @!P3 BRA `(.L_x_17422) ;  /* 0x000000000008b947 */ /* 0x000fea0003800000 */
[----:B------:R0:W-:Y:S04]  /*7130*/  REDG.E.ADD.F32.FTZ.RN.STRONG.GPU desc[UR14][R18.64+-0x500], R201 ;  /* 0xfffb00c9120079a6 */ /* 0x0001e8000c10f38e */
[----:B--2---:R0:W-:Y:S02]  /*7140*/  REDG.E.ADD.F32.FTZ.RN.STRONG.GPU desc[UR14][R16.64+-0x500], R21 ;  /* 0xfffb0015100079a6 */ /* 0x0041e4000c10f38e */
.L_x_17422:
[----:B------:R-:W-:Y:S05]  /*7150*/  BSYNC B0 ;  /* 0x0000000000007941 */ /* 0x000fea0003800000 */
.L_x_17421:
[----:B------:R-:W0:Y:S01]  /*7160*/  LDS R177, [R177+0x1400] ;  /* 0x00140000b1b17984 */ /* 0x000e220000000800 */
[----:B------:R-:W-:Y:S04]  /*7170*/  BSSY B0, `(.L_x_17423) ;  /* 0x0000004000007945 */ /* 0x000fe80003800000 */
[----:B------:R-:W-:Y:S05]  /*7180*/  @!P4 BRA `(.L_x_17424) ;  /* 0x000000000008c947 */ /* 0x000fea0003800000 */
[----:B------:R1:W-:Y:S04]  /*7190*/  REDG.E.ADD.F32.FTZ.RN.STRONG.GPU desc[UR14][R18.64+-0x480], R203 ;  /* 0xfffb80cb120079a6 */ /* 0x0003e8000c10f38e */
[----:B0-----:R1:W-:Y:S02]  /*71a0*/  REDG.E.ADD.F32.FTZ.RN.STRONG.GPU desc[UR14][R16.64+-0x480], R177 ;  /* 0xfffb80b1100079a6 */ /* 0x0013e4000c10f38e */
.L_x_17424:
[----:B------:R-:W-:Y:S05]  /*71b0*/  BSYNC B0 ;  /* 0x0000000000007941 */ /* 0x000fea0003800000 */
.L_x_17423:
[----:B0-2---:R0:W2:Y:S01]  /*71c0*/  LDS R21, [R178+0x1480] ;  /* 0x00148000b2157984 */ /* 0x0050a20000000800 */
[----:B------:R-:W-:Y:S04]  /*71d0*/  BSSY B0, `(.L_x_17425) ;  /* 0x0000004000007945 */ /* 0x000fe80003800000 */
[----:B------:R-:W-:Y:S05]  /*71e0*/  @!P5 BRA `(.L_x_17426) ;  /* 0x000000000008d947 */ /* 0x000fea0003800000 */
[----:B------:R0:W-:Y:S04]  /*71f0*/  REDG.E.ADD.F32.FTZ.RN.STRONG.GPU desc[UR14][R18.64+-0x400], R205 ;  /* 0xfffc00cd120079a6 */ /* 0x0001e8000c10f38e */
[----:B--2---:R0:W-:Y:S02]  /*7200*/  REDG.E.ADD.F32.FTZ.RN.STRONG.GPU desc[UR14][R16.64+-0x400], R21 ;  /* 0xfffc0015100079a6 */ /* 0x0041e4000c10f38e */
.L_x_17426:
[----:B------:R-:W-:Y:S05]  /*7210*/  BSYNC B0 ;  /* 0x0000000000007941 */ /* 0x000fea0003800000 */
.L_x_17425:
        /* <DEDUP_REMOVED lines=12> */
.L_x_17428:
[----:B------:R-:W-:Y:S05]  /*72e0*/  BSYNC B0 ;  /* 0x0000000000007941 */ /* 0x000fea0003800000 */
.L_x_17427:
[----:B0-2---:R0:W2:Y:S01]  /*72f0*/  LDS R21, [R180+0x1580] ;  /* 0x00158000b4157984 */ /* 0x0050a20000000800 */
[----:B------:R-:W-:Y:S04]  /*7300*/  BSSY B0, `(.L_x_17429) ;  /* 0x0000004000007945 */ /* 0x000fe80003800000 */
[----:B------:R-:W-:Y:S05]  /*7310*/  @!P0 BRA `(.L_x_17430) ;  /* 0x0000000000088947 */ /* 0x000fea0003800000 */
[----:B------:R0:W-:Y:S04]  /*7320*/  REDG.E.ADD.F32.FTZ.RN.STRONG.GPU desc[UR14][R18.64+-0x300], R209 ;  /* 0xfffd00d1120079a6 */ /* 0x0001e8000c10f38e */
[----:B--2---:R0:W-:Y:S02]  /*7330*/  REDG.E.ADD.F32.FTZ.RN.STRONG.GPU desc[UR14][R16.64+-0x300], R21 ;  /* 0xfffd0015100079a6 */ /* 0x0041e4000c10f38e */
.L_x_17430:
[----:B------:R-:W-:Y:S05]  /*7340*/  BSYNC B0 ;  /* 0x0000000000007941 */ /* 0x000fea0003800000 */
.L_x_17429:
[----:B------:R-:W0:Y:S01]  /*7350*/  LDS R181, [R181+0x1600] ;  /* 0x00160000b5b57984 */ /* 0x000e220000000800 */
[----:B------:R-:W-:Y:S04]  /*7360*/  BSSY B0, `(.L_x_17431) ;  /* 0x0000004000007945 */ /* 0x000fe80003800000 */
[----:B------:R-:W-:Y:S05]  /*7370*/  @!P1 BRA `(.L_x_17432) ;  /* 0x0000000000089947 */ /* 0x000fea0003800000 */
[----:B------:R1:W-:Y:S04]  /*7380*/  REDG.E.ADD.F32.FTZ.RN.STRONG.GPU desc[UR14][R18.64+-0x280], R211 ;  /* 0xfffd80d3120079a6 */ /* 0x0003e8000c10f38e */
[----:B0-----:R1:W-:Y:S02]  /*7390*/  REDG.E.ADD.F32.FTZ.RN.STRONG.GPU desc[UR14][R16.64+-0x280], R181 ;  /* 0xfffd80b5100079a6 */ /* 0x0013e4000c10f38e */
.L_x_17432:
[----:B------:R-:W-:Y:S05]  /*73a0*/  BSYNC B0 ;  /* 0x0000000000007941 */ /* 0x000fea0003800000 */
.L_x_17431:
[----:B0-2---:R0:W2:Y:S01]  /*73b0*/  LDS R21, [R182+0x1680] ;  /* 0x00168000b6157984 */ /* 0x0050a20000000800 */
[----:B------:R-:W-:Y:S04]  /*73c0*/  BSSY B0, `(.L_x_17433) ;  /* 0x0000004000007945 */ /* 0x000fe80003800000 */
[----:B------:R-:W-:Y:S05]  /*73d0*/  @!P2 BRA `(.L_x_17434) ;  /* 0x000000000008a947 */ /* 0x000fea0003800000 */
[----:B------:R0:W-:Y:S04]  /*73e0*/  REDG.E.ADD.F32.FTZ.RN.STRONG.GPU desc[UR14][R18.64+-0x200], R213 ;  /* 0xfffe00d5120079a6 */ /* 0x0001e8000c10f38e */
[----:B--2---:R0:W-:Y:S02]  /*73f0*/  REDG.E.ADD.F32.FTZ.RN.STRONG.GPU desc[UR14][R16.64+-0x200], R21 ;  /* 0xfffe0015100079a6 */ /* 0x0041e4000c10f38e */
.L_x_17434:
[----:B------:R-:W-:Y:S05]  /*7400*/  BSYNC B0 ;  /* 0x0000000000007941 */ /* 0x000fea0003800000 */
.L_x_17433:
[----:B------:R-:W0:Y:S01]  /*7410*/  LDS R183, [R183+0x1700] ;  /* 0x00170000b7b77984 */ /* 0x000e220000000800 */
[----:B------:R-:W-:Y:S04]  /*7420*/  BSSY B0, `(.L_x_17435) ;  /* 0x0000004000007945 */ /* 0x000fe80003800000 */
[----:B------:R-:W-:Y:S05]  /*7430*/  @!P3 BRA `(.L_x_17436) ;  /* 0x000000000008b947 */ /* 0x000fea0003800000 */
[----:B------:R1:W-:Y:S04]  /*7440*/  REDG.E.ADD.F32.FTZ.RN.STRONG.GPU desc[UR14][R18.64+-0x180], R215 ;  /* 0xfffe80d7120079a6 */ /* 0x0003e8000c10f38e */
[----:B0-----:R1:W-:Y:S02]  /*7450*/  REDG.E.ADD.F32.FTZ.RN.STRONG.GPU desc[UR14][R16.64+-0x180], R183 ;  /* 0xfffe80b7100079a6 */ /* 0x0013e4000c10f38e */
.L_x_17436:
[----:B------:R-:W-:Y:S05]  /*7460*/  BSYNC B0 ;  /* 0x0000000000007941 */ /* 0x000fea0003800000 */
.L_x_17435:
[----:B0-2---:R0:W2:Y:S01]  /*7470*/  LDS R21, [R184+0x1780] ;  /* 0x00178000b8157984 */ /* 0x0050a20000000800 */
[----:B------:R-:W-:Y:S04]  /*7480*/  BSSY B0, `(.L_x_17437) ;  /* 0x0000004000007945 */ /* 0x000fe80003800000 */
[----:B------:R-:W-:Y:S05]  /*7490*/  @!P4 BRA `(.L_x_17438) ;  /* 0x000000000008c947 */ /* 0x000fea0003800000 */
[----:B------:R0:W-:Y:S04]  /*74a0*/  REDG.E.ADD.F32.FTZ.RN.STRONG.GPU desc[UR14][R18.64+-0x100], R217 ;  /* 0xffff00d9120079a6 */ /* 0x0001e8000c10f38e */
[----:B--2---:R0:W-:Y:S02]  /*74b0*/  REDG.E.ADD.F32.FTZ.RN.STRONG.GPU desc[UR14][R16.64+-0x100], R21 ;  /* 0xffff0015100079a6 */ /* 0x0041e4000c10f38e */
.L_x_17438:
[----:B------:R-:W-:Y:S05]  /*74c0*/  BSYNC B0 ;  /* 0x0000000000007941 */ /* 0x000fea0003800000 */
.L_x_17437:
[----:B------:R-:W0:Y:S01]  /*74d0*/  LDS R185, [R185+0x1800] ;  /* 0x00180000b9b97984 */ /* 0x000e220000000800 */
[----:B------:R-:W-:Y:S04]  /*74e0*/  BSSY B0, `(.L_x_17439) ;  /* 0x0000004000007945 */ /* 0x000fe80003800000 */
[----:B------:R-:W-:Y:S05]  /*74f0*/  @!P5 BRA `(.L_x_17440) ;  /* 0x000000000008d947 */ /* 0x000fea0003800000 */
[----:B------:R1:W-:Y:S04]  /*7500*/  REDG.E.ADD.F32.FTZ.RN.STRONG.GPU desc[UR14][R18.64+-0x80], R219 ;  /* 0xffff80db120079a6 */ /* 0x0003e8000c10f38e */
[----:B0-----:R1:W-:Y:S02]  /*7510*/  REDG.E.ADD.F32.FTZ.RN.STRONG.GPU desc[UR14][R16.64+-0x80], R185 ;  /* 0xffff80b9100079a6 */ /* 0x0013e4000c10f38e */
.L_x_17440:
[----:B------:R-:W-:Y:S05]  /*7520*/  BSYNC B0 ;  /* 0x0000000000007941 */ /* 0x000fea0003800000 */
.L_x_17439:
        /* <DEDUP_REMOVED lines=16> */
[----:B--2---:R-:W-:Y:S01]  /*7630*/  FFMA.FTZ R21, R10, R28, -R19 ;  /* 0x0000001c0a157223 */ /* 0x004fe20000010813 */
[----:B-1----:R-:W-:-:S03]  /*7640*/  @!P0 FADD.FTZ R30, R30, R17 ;  /* 0x000000111e1e8221 */ /* 0x002fc60000010000 */
[----:B------:R-:W0:Y:S01]  /*7650*/  SHFL.DOWN PT, R22, R31, 0x4, 0x1f ;  /* 0x08801f001f167f89 */ /* 0x000e2200000e0000 */
[----:B------:R-:W-:Y:S01]  /*7660*/  ISETP.GT.AND P0, PT, R103, 0x1b, PT ;  /* 0x0000001b6700780c */ /* 0x000fe20003f04270 */
[C---:B------:R-:W-:Y:S01]  /*7670*/  FMUL.FTZ R17, R11.reuse, R24 ;  /* 0x000000180b117220 */ /* 0x040fe20000410000 */
[----:B------:R-:W-:Y:S01]  /*7680*/  FMUL.FTZ R21, R132, R21 ;  /* 0x0000001584157220 */ /* 0x000fe20000410000 */
[----:B------:R-:W1:Y:S02]  /*7690*/  SHFL.DOWN PT, R23, R30, 0x4, 0x1f ;  /* 0x08801f001e177f89 */ /* 0x000e6400000e0000 */
        /* <DEDUP_REMOVED lines=11> */
[-C--:B------:R-:W-:Y:S01]  /*7750*/  FFMA.FTZ R20, R129, R26.reuse, R16 ;  /* 0x0000001a81147223 */ /* 0x080fe20000010010 */
[----:B------:R-:W-:Y:S01]  /*7760*/  FMUL.FTZ R16, R119, R133 ;  /* 0x0000008577107220 */ /* 0x000fe20000410000 */
[----:B0-----:R-:W-:Y:S01]  /*7770*/  @!P0 FADD.FTZ R31, R31, R22 ;  /* 0x000000161f1f8221 */ /* 0x001fe20000010000 */
[----:B------:R-:W-:Y:S01]  /*7780*/  FFMA.FTZ R19, R10, R26, R17 ;  /* 0x0000001a0a137223 */ /* 0x000fe20000010011 */
[-C--:B------:R-:W-:Y:S01]  /*7790*/  FMUL.FTZ R17, R11, R130.reuse ;  /* 0x000000820b117220 */ /* 0x080fe20000410000 */
[----:B------:R-:W-:Y:S01]  /*77a0*/  FFMA.FTZ R16, R123, R130, R16 ;  /* 0x000000827b107223 */ /* 0x000fe20000010010 */
[----:B-1----:R-:W-:Y:S01]  /*77b0*/  @!P0 FADD.FTZ R30, R30, R23 ;  /* 0x000000171e1e8221 */ /* 0x002fe20000010000 */
[----:B------:R-:W0:Y:S01]  /*77c0*/  SHFL.DOWN PT, R22, R31, 0x8, 0x1f ;  /* 0x09001f001f167f89 */ /* 0x000e2200000e0000 */
[----:B------:R-:W-:Y:S01]  /*77d0*/  FFMA.FTZ R134, R134, R19, R21 ;  /* 0x0000001386867223 */ /* 0x000fe20000010015 */
[----:B------:R-:W-:Y:S01]  /*77e0*/  ISETP.GT.AND P0, PT, R103, 0x17, PT ;  /* 0x000000176700780c */ /* 0x000fe20003f04270 */
[CC--:B------:R-:W-:Y:S01]  /*77f0*/  FMUL.FTZ R19, R11.reuse, R138.reuse ;  /* 0x0000008a0b137220 */ /* 0x0c0fe20000410000 */
[----:B------:R-:W1:Y:S01]  /*7800*/  SHFL.DOWN PT, R25, R30, 0x8, 0x1f ;  /* 0x09001f001e197f89 */ /* 0x000e6200000e0000 */
[----:B------:R-:W-:Y:S01]  /*7810*/  FFMA.FTZ R18, R10, R133, -R17 ;  /* 0x000000850a127223 */ /* 0x000fe20000010811 */
[-C--:B------:R-:W-:Y:S01]  /*7820*/  FMUL.FTZ R17, R120, R141.reuse ;  /* 0x0000008d78117220 */ /* 0x080fe20000410000 */
[----:B------:R-:W-:Y:S01]  /*7830*/  FFMA.FTZ R19, R10, R141, -R19 ;  /* 0x0000008d0a137223 */ /* 0x000fe20000010813 */
[C---:B------:R-:W-:Y:S01]  /*7840*/  FMUL.FTZ R133, R11.reuse, R133 ;  /* 0x000000850b857220 */ /* 0x040fe20000410000 */
[----:B------:R-:W-:Y:S01]  /*7850*/  FMUL.FTZ R141, R11, R141 ;  /* 0x0000008d0b8d7220 */ /* 0x000fe20000410000 */
[----:B------:R-:W-:Y:S01]  /*7860*/  FFMA.FTZ R23, R122, R138, R17 ;  /* 0x0000008a7a177223 */ /* 0x000fe20000010011 */
[----:B------:R-:W-:Y:S01]  /*7870*/  FMUL.FTZ R17, R152, R19 ;  /* 0x0000001398117220 */ /* 0x000fe20000410000 */
[----:B------:R-:W-:Y:S01]  /*7880*/  FMUL.FTZ R135, R135, R18 ;  /* 0x0000001287877220 */ /* 0x000fe20000410000 */
[C---:B------:R-:W-:Y:S01]  /*7890*/  FFMA.FTZ R133, R10.reuse, R130, R133 ;  /* 0x000000820a857223 */ /* 0x040fe20000010085 */
[C---:B------:R-:W-:Y:S01]  /*78a0*/  FMUL.FTZ R19, R11.reuse, R143 ;  /* 0x0000008f0b137220 */ /* 0x040fe20000410000 */
[----:B------:R-:W-:Y:S01]  /*78b0*/  FFMA.FTZ R141, R10, R138, R141 ;  /* 0x0000008a0a8d7223 */ /* 0x000fe2000001008d */
[----:B------:R-:W-:Y:S01]  /*78c0*/  FFMA.FTZ R69, R20, R86, R69 ;  /* 0x0000005614457223 */ /* 0x000fe20000010045 */
[----:B------:R-:W-:Y:S01]  /*78d0*/  FFMA.FTZ R136, R136, R133, R135 ;  /* 0x0000008588887223 */ /* 0x000fe20000010087 */
[-C--:B------:R-:W-:Y:S01]  /*78e0*/  FFMA.FTZ R21, R10, R142.reuse, -R19 ;  /* 0x0000008e0a157223 */ /* 0x080fe20000010813 */
[----:B------:R-:W-:Y:S01]  /*78f0*/  FFMA.FTZ R141, R148, R141, R17 ;  /* 0x0000008d948d7223 */ /* 0x000fe20000010011 */
[-C--:B------:R-:W-:Y:S01]  /*7900*/  FMUL.FTZ R19, R11, R142.reuse ;  /* 0x0000008e0b137220 */ /* 0x080fe20000410000 */
[----:B------:R-:W-:Y:S01]  /*7910*/  FMUL.FTZ R17, R112, R142 ;  /* 0x0000008e70117220 */ /* 0x000fe20000410000 */
[----:B------:R-:W-:Y:S01]  /*7920*/  FFMA.FTZ R134, R125, R20, R134 ;  /* 0x000000147d867223 */ /* 0x000fe20000010086 */
[----:B------:R-:W-:Y:S01]  /*7930*/  FFMA.FTZ R65, R16, R82, R65 ;  /* 0x0000005210417223 */ /* 0x000fe20000010041 */
[----:B0-----:R-:W-:Y:S01]  /*7940*/  @!P0 FADD.FTZ R31, R31, R22 ;  /* 0x000000161f1f8221 */ /* 0x001fe20000010000 */
[----:B------:R-:W-:Y:S01]  /*7950*/  FFMA.FTZ R121, R121, R16, R136 ;  /* 0x0000001079797223 */ /* 0x000fe20000010088 */
[-C--:B------:R-:W-:Y:S01]  /*7960*/  FFMA.FTZ R16, R10, R143.reuse, R19 ;  /* 0x0000008f0a107223 */ /* 0x080fe20000010013 */
[----:B------:R-:W-:Y:S01]  /*7970*/  FFMA.FTZ R143, R116, R143, R17 ;  /* 0x0000008f748f7223 */ /* 0x000fe20000010011 */
[----:B-1----:R-:W-:Y:S01]  /*7980*/  @!P0 FADD.FTZ R30, R30, R25 ;  /* 0x000000191e1e8221 */ /* 0x002fe20000010000 */
[----:B------:R-:W0:Y:S01]  /*7990*/  SHFL.DOWN PT, R20, R31, 0x10, 0x1f ;  /* 0x0a001f001f147f89 */ /* 0x000e2200000e0000 */
[----:B------:R-:W-:Y:S01]  /*79a0*/  FMUL.FTZ R17, R11, R146 ;  /* 0x000000920b117220 */ /* 0x000fe20000410000 */
[----:B------:R-:W-:Y:S01]  /*79b0*/  FMUL.FTZ R144, R144, R21 ;  /* 0x0000001590907220 */ /* 0x000fe20000410000 */
[----:B------:R-:W-:Y:S01]  /*79c0*/  ISETP.GT.AND P0, PT, R103, 0xf, PT ;  /* 0x0000000f6700780c */ /* 0x000fe20003f04270 */
[----:B------:R-:W1:Y:S01]  /*79d0*/  SHFL.DOWN PT, R25, R30, 0x10, 0x1f ;  /* 0x0a001f001e197f89 */ /* 0x000e6200000e0000 */
[C---:B------:R-:W-:Y:S01]  /*79e0*/  FFMA.FTZ R18, R10.reuse, R147, -R17 ;  /* 0x000000930a127223 */ /* 0x040fe20000010811 */
[C---:B------:R-:W-:Y:S01]  /*79f0*/  FMUL.FTZ R17, R11.reuse, R155 ;  /* 0x0000009b0b117220 */ /* 0x040fe20000410000 */
[-C--:B------:R-:W-:Y:S01]  /*7a00*/  FMUL.FTZ R19, R11, R147.reuse ;  /* 0x000000930b137220 */ /* 0x080fe20000410000 */
[----:B------:R-:W-:Y:S01]  /*7a10*/  FFMA.FTZ R145, R145, R16, R144 ;  /* 0x0000001091917223 */ /* 0x000fe20000010090 */
[----:B------:R-:W-:Y:S01]  /*7a20*/  FMUL.FTZ R16, R115, R147 ;  /* 0x0000009373107220 */ /* 0x000fe20000410000 */
[C---:B------:R-:W-:Y:S01]  /*7a30*/  FFMA.FTZ R17, R10.reuse, R156, -R17 ;  /* 0x0000009c0a117223 */ /* 0x040fe20000010811 */
[----:B------:R-:W-:Y:S01]  /*7a40*/  FFMA.FTZ R19, R10, R146, R19 ;  /* 0x000000920a137223 */ /* 0x000fe20000010013 */
[----:B------:R-:W-:Y:S01]  /*7a50*/  FMUL.FTZ R153, R153, R18 ;  /* 0x0000001299997220 */ /* 0x000fe20000410000 */
[----:B------:R-:W-:Y:S01]  /*7a60*/  FFMA.FTZ R24, R117, R146, R16 ;  /* 0x0000009275187223 */ /* 0x000fe20000010010 */
[----:B------:R-:W-:Y:S01]  /*7a70*/  FMUL.FTZ R158, R158, R17 ;  /* 0x000000119e9e7220 */ /* 0x000fe20000410000 */
[C---:B------:R-:W-:Y:S01]  /*7a80*/  FMUL.FTZ R17, R11.reuse, R163 ;  /* 0x000000a30b117220 */ /* 0x040fe20000410000 */
[----:B------:R-:W-:Y:S01]  /*7a90*/  FFMA.FTZ R154, R154, R19, R153 ;  /* 0x000000139a9a7223 */ /* 0x000fe20000010099 */
        /* <DEDUP_REMOVED lines=41> */
.L_x_17442:
[----:B------:R-:W-:Y:S05]  /*7d30*/  BSYNC B0 ;  /* 0x0000000000007941 */ /* 0x000fea0003800000 */
.L_x_17441:
[----:B------:R-:W-:Y:S01]  /*7d40*/  IADD3 R9, R9, 0x1, RZ ;  /* 0x0000000109097810 */ /* 0x000fe20007ffe0ff */
[----:B------:R-:W-:-:S03]  /*7d50*/  UIADD3 UR5, UP0, UR5, 0x1, URZ ;  /* 0x0000000105057890 */ /* 0x000fc6000ff1e03f */
[----:B------:R-:W-:Y:S01]  /*7d60*/  ISETP.GE.AND P0, PT, R9, UR19, PT ;  /* 0x0000001309007c0c */ /* 0x000fe2000bf06270 */
[----:B------:R-:W-:-:S12]  /*7d70*/  UIADD3.X UR6, URZ, UR6, URZ, UP0, !UPT ;  /* 0x000000063f067290 */ /* 0x000fd800087fe43f */
[----:B------:R-:W-:Y:S05]  /*7d80*/  @!P0 BRA `(.L_x_17443) ;  /* 0xffffffb000948947 */ /* 0x000fea000383ffff */
.L_x_17396:
[----:B------:R-:W-:Y:S01]  /*7d90*/  BAR.SYNC.DEFER_BLOCKING 0x0 ;  /* 0x0000000000007b1d */ /* 0x000fe20000010000 */
[----:B0-----:R-:W-:-:S07]  /*7da0*/  IMAD.WIDE R2, R101, 0x10, R54 ;  /* 0x0000001065027825 */ /* 0x001fce00078e0236 */
[----:B------:R-:W0:Y:S01]  /*7db0*/  LDC.64 R24, c[0x0][0x388] ;  /* 0x0000e200ff187b82 */ /* 0x000e220000000a00 */
[----:B------:R-:W-:Y:S01]  /*7dc0*/  F2FP.BF16.F32.PACK_AB R15, R64, R69 ;  /* 0x00000045400f723e */ /* 0x000fe200000010ff */
[----:B------:R-:W-:Y:S01]  /*7dd0*/  ULDC.64 UR6, c[0x0][0x390] ;  /* 0x0000e40000067ab9 */ /* 0x000fe20000000a00 */
[----:B------:R-:W-:Y:S02]  /*7de0*/  F2FP.BF16.F32.PACK_AB R14, R65, R68 ;  /* 0x00000044410e723e */ /* 0x000fe400000010ff */
[----:B------:R-:W-:Y:S02]  /*7df0*/  F2FP.BF16.F32.PACK_AB R12, R67, R70 ;  /* 0x00000046430c723e */ /* 0x000fe400000010ff */
[----:B------:R-:W-:Y:S01]  /*7e00*/  IADD3 R28, R90, -0x1, RZ ;  /* 0xffffffff5a1c7810 */ /* 0x000fe20007ffe0ff */
[----:B------:R-:W2:Y:S01]  /*7e10*/  LDC.64 R26, c[0x0][0x3e0] ;  /* 0x0000f800ff1a7b82 */ /* 0x000ea20000000a00 */
[----:B-1----:R-:W4:Y:S01]  /*7e20*/  LDG.E.128 R4, desc[UR14][R2.64] ;  /* 0x0000000e02047981 */ /* 0x002f22000c1e1d00 */
[----:B------:R-:W-:-:S03]  /*7e30*/  UIADD3 UR4, UR4, 0x1, URZ ;  /* 0x0000000104047890 */ /* 0x000fc6000fffe03f */
[----:B----4-:R-:W-:Y:S01]  /*7e40*/  STS.128 [R89], R4 ;  /* 0x0000000459007388 */ /* 0x010fe20000000c00 */
[----:B------:R-:W-:-:S03]  /*7e50*/  NOP ;  /* 0x0000000000007918 */ /* 0x000fc60000000000 */
[----:B------:R-:W1:Y:S02]  /*7e60*/  LDS.128 R8, [R89] ;  /* 0x0000000059087984 */ /* 0x000e640000000c00 */
[----:B-1----:R-:W-:Y:S02]  /*7e70*/  SHF.L.U32 R13, R8, 0x10, RZ ;  /* 0x00000010080d7819 */ /* 0x002fe400000006ff */
        /* <DEDUP_REMOVED lines=20> */
[----:B------:R-:W1:Y:S01]  /*7fc0*/  @!P6 MUFU.EX2 R0, R0 ;  /* 0x000000000000e308 */ /* 0x000e620000000800 */
[----:B------:R-:W-:Y:S01]  /*7fd0*/  @!P0 FMUL.FTZ R4, R13, -1.4426950216293334961 ;  /* 0xbfb8aa3b0d048820 */ /* 0x000fe20000410000 */
[--C-:B------:R-:W-:Y:S01]  /*7fe0*/  FADD.FTZ R9, R9, R106.reuse ;  /* 0x0000006a09097221 */ /* 0x100fe20000010000 */
[----:B------:R-:W-:Y:S01]  /*7ff0*/  F2FP.BF16.F32.PACK_AB R13, R66, R71 ;  /* 0x00000047420d723e */ /* 0x000fe200000010ff */
[----:B------:R-:W-:-:S03]  /*8000*/  FADD.FTZ R11, R11, R106 ;  /* 0x0000006a0b0b7221 */ /* 0x000fc60000010000 */
[----:B------:R-:W-:Y:S01]  /*8010*/  FSETP.GTU.FTZ.AND P4, PT, R9, 20, PT ;  /* 0x41a000000900780b */ /* 0x000fe20003f9c000 */
[----:B------:R-:W4:Y:S01]  /*8020*/  @!P0 MUFU.EX2 R4, R4 ;  /* 0x0000000400048308 */ /* 0x000f220000000800 */
[----:B------:R5:W-:Y:S01]  /*8030*/  STS.128 [R89], R12 ;  /* 0x0000000c59007388 */ /* 0x000be20000000c00 */
[----:B------:R-:W-:Y:S01]  /*8040*/  @!P2 FMUL.FTZ R8, R6, -1.4426950216293334961 ;  /* 0xbfb8aa3b0608a820 */ /* 0x000fe20000410000 */
[----:B------:R-:W-:Y:S01]  /*8050*/  NOP ;  /* 0x0000000000007918 */ /* 0x000fe20000000000 */
[----:B-1----:R-:W-:Y:S01]  /*8060*/  @!P6 FADD.FTZ R2, R0, 1 ;  /* 0x3f8000000002e421 */ /* 0x002fe20000010000 */
[----:B------:R-:W-:Y:S01]  /*8070*/  FADD.FTZ R0, R3, R106 ;  /* 0x0000006a03007221 */ /* 0x000fe20000010000 */
[----:B------:R-:W-:Y:S01]  /*8080*/  @!P1 FMUL.FTZ R3, R5, -1.4426950216293334961 ;  /* 0xbfb8aa3b05039820 */ /* 0x000fe20000410000 */
[----:B------:R-:W-:Y:S01]  /*8090*/  SHF.L.U32 R5, R10, 0x10, RZ ;  /* 0x000000100a057819 */ /* 0x000fe200000006ff */
[----:B------:R-:W1:Y:S01]  /*80a0*/  LDS.128 R16, [R89] ;  /* 0x0000000059107984 */ /* 0x000e620000000c00 */
[----:B------:R-:W3:Y:S01]  /*80b0*/  @!P2 MUFU.EX2 R8, R8 ;  /* 0x000000080008a308 */ /* 0x000ee20000000800 */
[----:B------:R-:W-:-:S02]  /*80c0*/  FSETP.GTU.FTZ.AND P3, PT, R0, 20, PT ;  /* 0x41a000000000780b */ /* 0x000fc40003f7c000 */
[----:B------:R-:W-:Y:S01]  /*80d0*/  FADD.FTZ R5, R5, R106 ;  /* 0x0000006a05057221 */ /* 0x000fe20000010000 */
[----:B----4-:R-:W-:-:S04]  /*80e0*/  @!P0 FADD.FTZ R4, R4, 1 ;  /* 0x3f80000004048421 */ /* 0x010fc80000010000 */
[----:B------:R-:W4:Y:S01]  /*80f0*/  @!P6 MUFU.RCP R2, R2 ;  /* 0x000000020002e308 */ /* 0x000f220000001000 */
[----:B------:R-:W-:-:S05]  /*8100*/  FSETP.GTU.FTZ.AND P5, PT, R5, 20, PT ;  /* 0x41a000000500780b */ /* 0x000fca0003fbc000 */
[----:B------:R-:W-:Y:S02]  /*8110*/  @!P3 FMUL.FTZ R0, R0, -1.4426950216293334961 ;  /* 0xbfb8aa3b0000b820 */ /* 0x000fe40000410000 */
[----:B------:R-:W0:Y:S01]  /*8120*/  @!P1 MUFU.EX2 R3, R3 ;  /* 0x0000000300039308 */ /* 0x000e220000000800 */
[----:B---3--:R-:W-:-:S05]  /*8130*/  @!P2 FADD.FTZ R8, R8, 1 ;  /* 0x3f8000000808a421 */ /* 0x008fca0000010000 */
[----:B------:R-:W-:Y:S02]  /*8140*/  @!P5 FMUL.FTZ R5, R5, -1.4426950216293334961 ;  /* 0xbfb8aa3b0505d820 */ /* 0x000fe40000410000 */
[----:B------:R-:W3:Y:S01]  /*8150*/  @!P3 MUFU.EX2 R0, R0 ;  /* 0x000000000000b308 */ /* 0x000ee20000000800 */
[----:B----4-:R-:W-:Y:S01]  /*8160*/  @!P6 FMUL.FTZ R79, R79, R2 ;  /* 0x000000024f4fe220 */ /* 0x010fe20000410000 */
[----:B------:R-:W-:Y:S01]  /*8170*/  FSETP.GTU.FTZ.AND P6, PT, R11, 20, PT ;  /* 0x41a000000b00780b */ /* 0x000fe20003fdc000 */
[----:B------:R-:W-:-:S05]  /*8180*/  @!P4 FMUL.FTZ R2, R9, -1.4426950216293334961 ;  /* 0xbfb8aa3b0902c820 */ /* 0x000fca0000410000 */
[----:B------:R-:W4:Y:S01]  /*8190*/  @!P5 MUFU.EX2 R7, R5 ;  /* 0x000000050007d308 */ /* 0x000f220000000800 */
[----:B0-----:R-:W-:-:S06]  /*81a0*/  @!P1 FADD.FTZ R3, R3, 1 ;  /* 0x3f80000003039421 */ /* 0x001fcc0000010000 */
[----:B------:R-:W-:Y:S01]  /*81b0*/  @!P6 FMUL.FTZ R9, R11, -1.4426950216293334961 ;  /* 0xbfb8aa3b0b09e820 */ /* 0x000fe20000410000 */
[----:B------:R0:W2:Y:S01]  /*81c0*/  @!P0 MUFU.RCP R10, R4 ;  /* 0x00000004000a8308 */ /* 0x0000a20000001000 */
[----:B---3--:R-:W-:-:S07]  /*81d0*/  @!P3 FADD.FTZ R0, R0, 1 ;  /* 0x3f8000000000b421 */ /* 0x008fce0000010000 */
[----:B------:R3:W-:Y:S01]  /*81e0*/  @!P4 MUFU.EX2 R6, R2 ;  /* 0x000000020006c308 */ /* 0x0007e20000000800 */
[----:B0-----:R-:W-:Y:S01]  /*81f0*/  SHF.L.U32 R4, R28, 0x8, RZ ;  /* 0x000000081c047819 */ /* 0x001fe200000006ff */
[----:B----4-:R-:W-:-:S03]  /*8200*/  @!P5 FADD.FTZ R7, R7, 1 ;  /* 0x3f8000000707d421 */ /* 0x010fc60000010000 */
[----:B------:R-:W-:-:S03]  /*8210*/  SHF.R.S32.HI R5, RZ, 0x1f, R4 ;  /* 0x0000001fff057819 */ /* 0x000fc60000011404 */
[----:B------:R0:W4:Y:S01]  /*8220*/  @!P1 MUFU.RCP R20, R3 ;  /* 0x0000000300149308 */ /* 0x0001220000001000 */
[----:B---3--:R-:W-:Y:S02]  /*8230*/  IMAD R2, R24, UR17, RZ ;  /* 0x0000001118027c24 */ /* 0x008fe4000f8e02ff */
[----:B--2---:R-:W-:Y:S02]  /*8240*/  @!P0 FMUL.FTZ R77, R77, R10 ;  /* 0x0000000a4d4d8220 */ /* 0x004fe40000410000 */
[----:B-----5:R-:W-:-:S03]  /*8250*/  IMAD R13, R25, UR16, R2 ;  /* 0x00000010190d7c24 */ /* 0x020fc6000f8e0202 */
[----:B------:R-:W2:Y:S01]  /*8260*/  @!P6 MUFU.EX2 R9, R9 ;  /* 0x000000090009e308 */ /* 0x000ea20000000800 */
[----:B0-----:R-:W-:-:S05]  /*8270*/  IMAD.WIDE.U32 R2, R24, UR16, R4 ;  /* 0x0000001018027c25 */ /* 0x001fca000f8e0004 */
[----:B------:R-:W-:Y:S02]  /*8280*/  IADD3 R3, R3, R13, RZ ;  /* 0x0000000d03037210 */ /* 0x000fe40007ffe0ff */
[----:B------:R0:W3:Y:S01]  /*8290*/  @!P3 MUFU.RCP R11, R0 ;  /* 0x00000000000bb308 */ /* 0x0000e20000001000 */
[----:B----4-:R-:W-:Y:S01]  /*82a0*/  @!P1 FMUL.FTZ R75, R75, R20 ;  /* 0x000000144b4b9220 */ /* 0x010fe20000410000 */
[----:B------:R-:W-:Y:S01]  /*82b0*/  IADD3 R54, P1, R54, -0x200, RZ ;  /* 0xfffffe0036367810 */ /* 0x000fe20007f3e0ff */
[----:B------:R-:W-:-:S03]  /*82c0*/  IMAD.WIDE.U32 R2, R109, UR6, R2 ;  /* 0x000000066d027c25 */ /* 0x000fc6000f8e0002 */
[----:B------:R-:W-:Y:S02]  /*82d0*/  IADD3.X R55, R55, -0x1, RZ, P1, !PT ;  /* 0xffffffff37377810 */ /* 0x000fe40000ffe4ff */
[----:B------:R4:W5:Y:S01]  /*82e0*/  @!P5 MUFU.RCP R21, R7 ;  /* 0x000000070015d308 */ /* 0x0009620000001000 */
[----:B0-----:R-:W-:Y:S02]  /*82f0*/  IMAD R0, R108, UR6, RZ ;  /* 0x000000066c007c24 */ /* 0x001fe4000f8e02ff */
[----:B--2---:R-:W-:Y:S01]  /*8300*/  @!P6 FADD.FTZ R9, R9, 1 ;  /* 0x3f8000000909e421 */ /* 0x004fe20000010000 */
[----:B------:R-:W-:-:S04]  /*8310*/  IADD3 R95, P1, R95, -0x400, RZ ;  /* 0xfffffc005f5f7810 */ /* 0x000fc80007f3e0ff */
[----:B------:R-:W-:Y:S01]  /*8320*/  IADD3.X R94, R94, -0x1, RZ, P1, !PT ;  /* 0xffffffff5e5e7810 */ /* 0x000fe20000ffe4ff */
[----:B------:R0:W2:Y:S01]  /*8330*/  @!P2 MUFU.RCP R22, R8 ;  /* 0x000000080016a308 */ /* 0x0000a20000001000 */
[----:B----4-:R-:W-:Y:S02]  /*8340*/  IMAD R7, R109, UR7, R0 ;  /* 0x000000076d077c24 */ /* 0x010fe4000f8e0200 */
[----:B---3--:R-:W-:Y:S01]  /*8350*/  @!P3 FMUL.FTZ R78, R78, R11 ;  /* 0x0000000b4e4eb220 */ /* 0x008fe20000410000 */
[----:B------:R-:W-:Y:S01]  /*8360*/  ULDC.64 UR6, c[0x0][0x3b0] ;  /* 0x0000ec0000067ab9 */ /* 0x000fe20000000a00 */
[----:B------:R-:W-:Y:S02]  /*8370*/  IADD3 R98, P3, R98, -0x200, RZ ;  /* 0xfffffe0062627810 */ /* 0x000fe40007f7e0ff */
[----:B------:R-:W-:Y:S01]  /*8380*/  IADD3 R0, R3, R7, RZ ;  /* 0x0000000703007210 */ /* 0x000fe20007ffe0ff */
[----:B------:R-:W3:Y:S01]  /*8390*/  @!P6 MUFU.RCP R9, R9 ;  /* 0x000000090009e308 */ /* 0x000ee20000001000 */
[----:B0-----:R-:W-:Y:S01]  /*83a0*/  @!P4 FADD.FTZ R8, R6, 1 ;  /* 0x3f8000000608c421 */ /* 0x001fe20000010000 */
[----:B------:R-:W-:Y:S01]  /*83b0*/  LEA R6, P0, R2, R26, 0x1 ;  /* 0x0000001a02067211 */ /* 0x000fe200078008ff */
[----:B-----5:R-:W-:Y:S01]  /*83c0*/  @!P5 FMUL.FTZ R74, R74, R21 ;  /* 0x000000154a4ad220 */ /* 0x020fe20000410000 */
[----:B------:R-:W-:Y:S01]  /*83d0*/  IADD3.X R99, R99, -0x1, RZ, P3, !PT ;  /* 0xffffffff63637810 */ /* 0x000fe20001ffe4ff */
[----:B------:R-:W0:Y:S01]  /*83e0*/  LDC.64 R20, c[0x0][0x3f0] ;  /* 0x0000fc00ff147b82 */ /* 0x000e220000000a00 */
[----:B------:R-:W-:-:S02]  /*83f0*/  LEA.HI.X R7, R2, R27, R0, 0x1, P0 ;  /* 0x0000001b02077211 */ /* 0x000fc400000f0c00 */
[----:B------:R4:W5:Y:S01]  /*8400*/  @!P4 MUFU.RCP R13, R8 ;  /* 0x00000008000dc308 */ /* 0x0009620000001000 */
[----:B--2---:R-:W-:Y:S01]  /*8410*/  @!P2 FMUL.FTZ R73, R73, R22 ;  /* 0x000000164949a220 */ /* 0x004fe20000410000 */
[----:B------:R-:W-:Y:S01]  /*8420*/  F2FP.BF16.F32.PACK_AB R10, R74, R75 ;  /* 0x0000004b4a0a723e */ /* 0x000fe200000010ff */
[----:B------:R-:W-:Y:S01]  /*8430*/  IMAD.WIDE R2, R101, 0x10, R6 ;  /* 0x0000001065027825 */ /* 0x000fe200078e0206 */
[----:B------:R-:W-:Y:S01]  /*8440*/  IADD3 R93, P2, R93, -0x400, RZ ;  /* 0xfffffc005d5d7810 */ /* 0x000fe20007f5e0ff */
[----:B------:R-:W2:Y:S03]  /*8450*/  LDC.64 R22, c[0x0][0x3a8] ;  /* 0x0000ea00ff167b82 */ /* 0x000ea60000000a00 */
[----:B-1----:R1:W-:Y:S01]  /*8460*/  STG.E.128 desc[UR14][R2.64], R16 ;  /* 0x0000001002007986 */ /* 0x0023e2000c101d0e */
[----:B---3--:R-:W-:Y:S01]  /*8470*/  @!P6 FMUL.FTZ R72, R72, R9 ;  /* 0x000000094848e220 */ /* 0x008fe20000410000 */
[----:B----4-:R-:W-:Y:S01]  /*8480*/  F2FP.BF16.F32.PACK_AB R8, R78, R79 ;  /* 0x0000004f4e08723e */ /* 0x010fe200000010ff */
[----:B------:R-:W-:Y:S01]  /*8490*/  FADD.FTZ R79, R79, R100 ;  /* 0x000000644f4f7221 */ /* 0x000fe20000010000 */
[----:B------:R-:W-:-:S02]  /*84a0*/  IADD3.X R91, R91, -0x1, RZ, P2, !PT ;  /* 0xffffffff5b5b7810 */ /* 0x000fc400017fe4ff */
[----:B------:R-:W-:Y:S01]  /*84b0*/  F2FP.BF16.F32.PACK_AB R11, R72, R73 ;  /* 0x00000049480b723e */ /* 0x000fe200000010ff */
[----:B------:R-:W-:Y:S01]  /*84c0*/  FADD.FTZ R78, R79, R78 ;  /* 0x0000004e4f4e7221 */ /* 0x000fe20000010000 */
[----:B-----5:R-:W-:Y:S01]  /*84d0*/  @!P4 FMUL.FTZ R76, R76, R13 ;  /* 0x0000000d4c4cc220 */ /* 0x020fe20000410000 */
[----:B------:R-:W-:Y:S01]  /*84e0*/  BAR.SYNC.DEFER_BLOCKING 0x0 ;  /* 0x0000000000007b1d */ /* 0x000fe20000010000 */
[----:B------:R-:W-:-:S03]  /*84f0*/  IADD3 R96, P4, R96, -0x200, RZ ;  /* 0xfffffe0060607810 */ /* 0x000fc60007f9e0ff */
[----:B------:R-:W-:Y:S01]  /*8500*/  F2FP.BF16.F32.PACK_AB R9, R76, R77 ;  /* 0x0000004d4c09723e */ /* 0x000fe200000010ff */
[----:B------:R-:W-:Y:S01]  /*8510*/  FADD.FTZ R77, R78, R77 ;  /* 0x0000004d4e4d7221 */ /* 0x000fe20000010000 */
[----:B------:R-:W-:-:S03]  /*8520*/  IADD3.X R97, R97, -0x1, RZ, P4, !PT ;  /* 0xffffffff61617810 */ /* 0x000fc600027fe4ff */
        /* <DEDUP_REMOVED lines=12> */
[----:B-1----:R-:W-:-:S04]  /*85f0*/  IMAD.WIDE.U32 R2, R109, UR6, R4 ;  /* 0x000000066d027c25 */ /* 0x002fc8000f8e0004 */
[----:B------:R-:W-:Y:S01]  /*8600*/  FADD.FTZ R73, R74, R73 ;  /* 0x000000494a497221 */ /* 0x000fe20000010000 */
[----:B------:R-:W-:-:S03]  /*8610*/  IADD3 R0, R3, R7, RZ ;  /* 0x0000000703007210 */ /* 0x000fc60007ffe0ff */
[----:B------:R-:W-:Y:S01]  /*8620*/  FADD.FTZ R100, R73, R72 ;  /* 0x0000004849647221 */ /* 0x000fe20000010000 */
[----:B0-----:R-:W-:-:S04]  /*8630*/  LEA R4, P0, R2, R20, 0x1 ;  /* 0x0000001402047211 */ /* 0x001fc800078008ff */
[----:B------:R-:W-:Y:S02]  /*8640*/  LEA.HI.X R5, R2, R21, R0, 0x1, P0 ;  /* 0x0000001502057211 */ /* 0x000fe400000f0c00 */
[----:B------:R-:W-:Y:S02]  /*8650*/  ISETP.GT.AND P0, PT, R90, 0x1, PT ;  /* 0x000000015a00780c */ /* 0x000fe40003f04270 */
[----:B------:R-:W-:Y:S01]  /*8660*/  MOV R90, R28 ;  /* 0x0000001c005a7202 */ /* 0x000fe20000000f00 */
[----:B------:R-:W-:-:S05]  /*8670*/  IMAD.WIDE R2, R101, 0x10, R4 ;  /* 0x0000001065027825 */ /* 0x000fca00078e0204 */
[----:B--2---:R0:W-:Y:S05]  /*8680*/  STG.E.128 desc[UR14][R2.64], R12 ;  /* 0x0000000c02007986 */ /* 0x0041ea000c101d0e */
[----:B------:R-:W-:Y:S05]  /*8690*/  @P0 BRA `(.L_x_17444) ;  /* 0xffffff8000d80947 */ /* 0x000fea000383ffff */
.L_x_17378:
        /* <DEDUP_REMOVED lines=26> */
.L_x_17446:
[----:B------:R-:W-:Y:S05]  /*8840*/  BSYNC B0 ;  /* 0x0000000000007941 */ /* 0x000fea0003800000 */
.L_x_17445:
        /* <DEDUP_REMOVED lines=29> */
.L_x_17448:
[----:B------:R-:W2:Y:S02]  /*8a20*/  S2R R9, SR_TID.X ;  /* 0x0000000000097919 */ /* 0x000ea40000002100 */
.L_x_17449:
[----:B------:R-:W-:Y:S05]  /*8a30*/  BSYNC B0 ;  /* 0x0000000000007941 */ /* 0x000fea0003800000 */
.L_x_17447:
        /* <DEDUP_REMOVED lines=8> */
[----:B0-----:R-:W-:-:S04]  /*8ac0*/  IMAD.WIDE.U32 R4, R109, UR6, RZ ;  /* 0x000000066d047c25 */ /* 0x001fc8000f8e00ff */
[----:B------:R-:W-:Y:S01]  /*8ad0*/  IMAD R13, R109, UR7, R108 ;  /* 0x000000076d0d7c24 */ /* 0x000fe2000f8e026c */
[----:B------:R-:W-:-:S04]  /*8ae0*/  ULDC.64 UR6, c[0x0][0x340] ;  /* 0x0000d00000067ab9 */ /* 0x000fc80000000a00 */
[----:B------:R-:W-:Y:S01]  /*8af0*/  IADD3 R13, R5, R13, RZ ;  /* 0x0000000d050d7210 */ /* 0x000fe20007ffe0ff */
[----:B--2---:R-:W-:-:S03]  /*8b00*/  ULEA UR4, UR5, UR4, 0x18 ;  /* 0x0000000405047291 */ /* 0x004fc6000f8ec03f */
[----:B------:R-:W-:-:S09]  /*8b10*/  ULDC UR5, c[0x0][0x0] ;  /* 0x0000000000057ab9 */ /* 0x000fd20000000800 */
.L_x_17450:
        /* <DEDUP_REMOVED lines=17> */
.L_x_17451:
        /* <DEDUP_REMOVED lines=13> */
.L_x_19027:


//--------------------- .text._Z25selective_scan_bwd_kernelI32Selective_Scan_bwd_kernel_traitsILi32ELi4ELb0ELb0ELb0ELb0ELb0EN3c108BFloat16ENS1_7complexIfEEEEv12SSMParamsBwd --------------------------
	.section	.text._Z25selective_scan_bwd_kernelI32Selective_Scan_bwd_kernel_traitsILi32ELi4ELb0ELb0ELb0ELb0ELb0EN3c108BFloat16ENS1_7complexIfEEEEv12SSMParamsBwd,"ax",@progbits
	.align	128
        .global         _Z25selective_scan_bwd_kernelI32Selective_Scan_bwd_kernel_traitsILi32ELi4ELb0ELb0ELb0ELb0ELb0EN3c108BFloat16ENS1_7complexIfEEEEv12SSMParamsBwd
        .type           _Z25selective_scan_bwd_kernelI32Selective_Scan_bwd_kernel_traitsILi32ELi4ELb0ELb0ELb0ELb0ELb0EN3c108BFloat16ENS1_7complexIfEEEEv12SSMParamsBwd,@function
        .size           _Z25selective_scan_bwd_kernelI32Selective_Scan_bwd_kernel_traitsILi32ELi4ELb0ELb0ELb0ELb0ELb0EN3c108BFloat16ENS1_7complexIfEEEEv12SSMParamsBwd,(.L_x_19028 - _Z25selective_scan_bwd_kernelI32Selective_Scan_bwd_kernel_traitsILi32ELi4ELb0ELb0ELb0ELb0ELb0EN3c108BFloat16ENS1_7complexIfEEEEv12SSMParamsBwd)
        .other          _Z25selective_scan_bwd_kernelI32Selective_Scan_bwd_kernel_traitsILi32ELi4ELb0ELb0ELb0ELb0ELb0EN3c108BFloat16ENS1_7complexIfEEEEv12SSMParamsBwd,@"STO_CUDA_ENTRY STV_DEFAULT"
_Z25selective_scan_bwd_kernelI32Selective_Scan_bwd_kernel_traitsILi32ELi4ELb0ELb0ELb0ELb0ELb0EN3c108BFloat16ENS1_7complexIfEEEEv12SSMParamsBwd:
.text._Z25selective_scan_bwd_kernelI32Selective_Scan_bwd_kernel_traitsILi32ELi4ELb0ELb0ELb0ELb0ELb0EN3c108BFloat16ENS1_7complexIfEEEEv12SSMParamsBwd:
        /* <DEDUP_REMOVED lines=93> */
[----:B------:R-:W-:Y:S01]  /*05d0*/  MOV R38, RZ ;  /* 0x000000ff00267202 */ /* 0x000fe20000000f00 */
[----:B------:R-:W-:Y:S01]  /*05e0*/  UMOV UR4, URZ ;  /* 0x0000003f00047c82 */ /* 0x000fe20008000000 */
[----:B------:R-:W2:Y:S01]  /*05f0*/  S2R R42, SR_LANEID ;  /* 0x00000000002a7919 */ /* 0x000ea20000000000 */
[----:B------:R-:W-:Y:S02]  /*0600*/  MOV R37, RZ ;  /* 0x000000ff00257202 */ /* 0x000fe40000000f00 */
[C---:B0-----:R-:W-:Y:S02]  /*0610*/  SHF.L.U32 R0, R40.reuse, 0x2, RZ ;  /* 0x0000000228007819 */ /* 0x041fe400000006ff */
[----:B------:R-:W-:Y:S02]  /*0620*/  LOP3.LUT R92, R40, 0x1f, RZ, 0xc0, !PT ;  /* 0x0000001f285c7812 */ /* 0x000fe400078ec0ff */
[----:B------:R-:W-:-:S04]  /*0630*/  LOP3.LUT R3, R0, 0xffffff80, RZ, 0xc0, !PT ;  /* 0xffffff8000037812 */ /* 0x000fc800078ec0ff */
[----:B------:R-:W-:-:S04]  /*0640*/  LOP3.LUT R48, R3, 0x1f, R40, 0xf8, !PT ;  /* 0x0000001f03307812 */ /* 0x000fc800078ef828 */
[----:B------:R-:W-:Y:S02]  /*0650*/  SHF.R.S32.HI R49, RZ, 0x1f, R48 ;  /* 0x0000001fff317819 */ /* 0x000fe40000011430 */
[C---:B------:R-:W-:Y:S02]  /*0660*/  LOP3.LUT R50, R48.reuse, 0x20, RZ, 0xfc, !PT ;  /* 0x0000002030327812 */ /* 0x040fe400078efcff */
[C---:B------:R-:W-:Y:S02]  /*0670*/  LOP3.LUT R51, R48.reuse, 0x40, RZ, 0xfc, !PT ;  /* 0x0000004030337812 */ /* 0x040fe400078efcff */
[----:B-12---:R-:W-:-:S07]  /*0680*/  LOP3.LUT R52, R48, 0x60, RZ, 0xfc, !PT ;  /* 0x0000006030347812 */ /* 0x006fce00078efcff */
.L_x_17473:
[----:B------:R-:W-:Y:S01]  /*0690*/  BAR.SYNC.DEFER_BLOCKING 0x0 ;  /* 0x0000000000007b1d */ /* 0x000fe20000010000 */
[----:B------:R-:W-:Y:S02]  /*06a0*/  LEA R53, R39, 0xffffff80, 0x7 ;  /* 0xffffff8027357811 */ /* 0x000fe400078e38ff */
[C---:B------:R-:W-:Y:S02]  /*06b0*/  SHF.L.U32 R55, R48.reuse, 0x1, RZ ;  /* 0x0000000130377819 */ /* 0x040fe400000006ff */
[----:B------:R-:W-:Y:S01]  /*06c0*/  SHF.L.U64.HI R54, R48, 0x1, R49 ;  /* 0x0000000130367819 */ /* 0x000fe20000010231 */
[----:B------:R-:W-:Y:S01]  /*06d0*/  ULDC UR5, c[0x0][0x218] ;  /* 0x0000860000057ab9 */ /* 0x000fe20000000800 */
[----:B0-----:R-:W-:Y:S02]  /*06e0*/  IADD3 R2, P4, R41, R55, RZ ;  /* 0x0000003729027210 */ /* 0x001fe40007f9e0ff */
[----:B------:R-:W-:Y:S02]  /*06f0*/  IADD3 R27, -R53, UR5, RZ ;  /* 0x00000005351b7c10 */ /* 0x000fe4000fffe1ff */
[----:B------:R-:W-:-:S02]  /*0700*/  PRMT R5, RZ, 0x7610, R5 ;  /* 0x00007610ff057816 */ /* 0x000fc40000000005 */
[-C--:B------:R-:W-:Y:S02]  /*0710*/  ISETP.GE.AND P0, PT, R48, R27.reuse, PT ;  /* 0x0000001b3000720c */ /* 0x080fe40003f06270 */
[-C--:B------:R-:W-:Y:S02]  /*0720*/  ISETP.GE.AND P1, PT, R50, R27.reuse, PT ;  /* 0x0000001b3200720c */ /* 0x080fe40003f26270 */
[-C--:B------:R-:W-:Y:S02]  /*0730*/  ISETP.GE.AND P2, PT, R51, R27.reuse, PT ;  /* 0x0000001b3300720c */ /* 0x080fe40003f46270 */
[----:B------:R-:W-:Y:S02]  /*0740*/  ISETP.GE.AND P3, PT, R52, R27, PT ;  /* 0x0000001b3400720c */ /* 0x000fe40003f66270 */
[----:B------:R-:W-:Y:S02]  /*0750*/  PRMT R7, RZ, 0x7610, R7 ;  /* 0x00007610ff077816 */ /* 0x000fe40000000007 */
[----:B------:R-:W-:-:S02]  /*0760*/  PRMT R9, RZ, 0x7610, R9 ;  /* 0x00007610ff097816 */ /* 0x000fc40000000009 */
[----:B------:R-:W-:Y:S02]  /*0770*/  PRMT R11, RZ, 0x7610, R11 ;  /* 0x00007610ff0b7816 */ /* 0x000fe4000000000b */
[----:B------:R-:W-:-:S05]  /*0780*/  IADD3.X R3, R43, R54, RZ, P4, !PT ;  /* 0x000000362b037210 */ /* 0x000fca00027fe4ff */
[----:B------:R-:W2:Y:S04]  /*0790*/  @!P0 LDG.E.U16 R5, desc[UR14][R2.64] ;  /* 0x0000000e02058981 */ /* 0x000ea8000c1e1500 */
[----:B------:R-:W3:Y:S04]  /*07a0*/  @!P1 LDG.E.U16 R7, desc[UR14][R2.64+0x40] ;  /* 0x0000400e02079981 */ /* 0x000ee8000c1e1500 */
[----:B------:R-:W4:Y:S04]  /*07b0*/  @!P2 LDG.E.U16 R9, desc[UR14][R2.64+0x80] ;  /* 0x0000800e0209a981 */ /* 0x000f28000c1e1500 */
[----:B------:R0:W4:Y:S01]  /*07c0*/  @!P3 LDG.E.U16 R11, desc[UR14][R2.64+0xc0] ;  /* 0x0000c00e020bb981 */ /* 0x000122000c1e1500 */
[----:B------:R-:W1:Y:S01]  /*07d0*/  S2UR UR6, SR_CgaCtaId ;  /* 0x00000000000679c3 */ /* 0x000e620000008800 */
[----:B------:R-:W-:Y:S01]  /*07e0*/  UMOV UR5, 0x400 ;  /* 0x0000040000057882 */ /* 0x000fe20000000000 */
[----:B------:R-:W-:-:S02]  /*07f0*/  ISETP.GE.AND P1, PT, R50, R27, PT ;  /* 0x0000001b3200720c */ /* 0x000fc40003f26270 */
[-C--:B------:R-:W-:Y:S02]  /*0800*/  ISETP.GE.AND P2, PT, R51, R27.reuse, PT ;  /* 0x0000001b3300720c */ /* 0x080fe40003f46270 */
[----:B------:R-:W-:Y:S02]  /*0810*/  ISETP.GE.AND P3, PT, R52, R27, PT ;  /* 0x0000001b3400720c */ /* 0x000fe40003f66270 */
[----:B------:R-:W-:Y:S02]  /*0820*/  PRMT R19, RZ, 0x7610, R19 ;  /* 0x00007610ff137816 */ /* 0x000fe40000000013 */
[----:B0-----:R-:W-:Y:S02]  /*0830*/  IADD3 R2, P0, R44, R55, RZ ;  /* 0x000000372c027210 */ /* 0x001fe40007f1e0ff */
[----:B------:R-:W-:Y:S02]  /*0840*/  PRMT R21, RZ, 0x7610, R21 ;  /* 0x00007610ff157816 */ /* 0x000fe40000000015 */
[----:B------:R-:W-:-:S02]  /*0850*/  IADD3.X R3, R45, R54, RZ, P0, !PT ;  /* 0x000000362d037210 */ /* 0x000fc400007fe4ff */
[----:B------:R-:W-:Y:S02]  /*0860*/  ISETP.GE.AND P0, PT, R48, R27, PT ;  /* 0x0000001b3000720c */ /* 0x000fe40003f06270 */
[----:B------:R-:W-:Y:S02]  /*0870*/  PRMT R23, RZ, 0x7610, R23 ;  /* 0x00007610ff177816 */ /* 0x000fe40000000017 */
[----:B------:R-:W-:Y:S01]  /*0880*/  PRMT R25, RZ, 0x7610, R25 ;  /* 0x00007610ff197816 */ /* 0x000fe20000000019 */
[----:B-1----:R-:W-:Y:S01]  /*0890*/  ULEA UR5, UR6, UR5, 0x18 ;  /* 0x0000000506057291 */ /* 0x002fe2000f8ec03f */
[----:B------:R-:W-:Y:S02]  /*08a0*/  IADD3 R4, P4, R46, R55, RZ ;  /* 0x000000372e047210 */ /* 0x000fe40007f9e0ff */
[----:B------:R-:W-:-:S03]  /*08b0*/  ULDC UR6, c[0x0][0x224] ;  /* 0x0000890000067ab9 */ /* 0x000fc60000000800 */
[----:B------:R-:W-:-:S04]  /*08c0*/  MOV R29, UR5 ;  /* 0x00000005001d7c02 */ /* 0x000fc80008000f00 */
[CC--:B------:R-:W-:Y:S02]  /*08d0*/  LEA R56, R42.reuse, R29.reuse, 0x1 ;  /* 0x0000001d2a387211 */ /* 0x0c0fe400078e08ff */
[----:B------:R-:W-:-:S03]  /*08e0*/  LEA R57, R42, R29, 0x3 ;  /* 0x0000001d2a397211 */ /* 0x000fc600078e18ff */
[----:B--2---:R-:W-:Y:S04]  /*08f0*/  STS.U16 [R56], R5 ;  /* 0x0000000538007388 */ /* 0x004fe80000000400 */
[----:B---3--:R0:W-:Y:S04]  /*0900*/  STS.U16 [R56+0x40], R7 ;  /* 0x0000400738007388 */ /* 0x0081e80000000400 */
[----:B----4-:R1:W-:Y:S04]  /*0910*/  STS.U16 [R56+0x80], R9 ;  /* 0x0000800938007388 */ /* 0x0103e80000000400 */
[----:B------:R2:W-:Y:S01]  /*0920*/  STS.U16 [R56+0xc0], R11 ;  /* 0x0000c00b38007388 */ /* 0x0005e20000000400 */
[----:B------:R-:W-:-:S03]  /*0930*/  NOP ;  /* 0x0000000000007918 */ /* 0x000fc60000000000 */
[----:B------:R-:W3:Y:S01]  /*0940*/  LDS.64 R62, [R57] ;  /* 0x00000000393e7984 */ /* 0x000ee20000000a00 */
[----:B------:R-:W-:Y:S06]  /*0950*/  BAR.SYNC.DEFER_BLOCKING 0x0 ;  /* 0x0000000000007b1d */ /* 0x000fec0000010000 */
[----:B------:R-:W4:Y:S04]  /*0960*/  @!P0 LDG.E.U16 R19, desc[UR14][R2.64] ;  /* 0x0000000e02138981 */ /* 0x000f28000c1e1500 */
[----:B------:R-:W3:Y:S04]  /*0970*/  @!P1 LDG.E.U16 R21, desc[UR14][R2.64+0x40] ;  /* 0x0000400e02159981 */ /* 0x000ee8000c1e1500 */
[----:B------:R-:W3:Y:S04]  /*0980*/  @!P2 LDG.E.U16 R23, desc[UR14][R2.64+0x80] ;  /* 0x0000800e0217a981 */ /* 0x000ee8000c1e1500 */
[----:B------:R-:W3:Y:S01]  /*0990*/  @!P3 LDG.E.U16 R25, desc[UR14][R2.64+0xc0] ;  /* 0x0000c00e0219b981 */ /* 0x000ee2000c1e1500 */
[----:B------:R-:W-:-:S02]  /*09a0*/  ISETP.GE.AND P0, PT, R48, R27, PT ;  /* 0x0000001b3000720c */ /* 0x000fc40003f06270 */
[-C--:B------:R-:W-:Y:S02]  /*09b0*/  ISETP.GE.AND P1, PT, R50, R27.reuse, PT ;  /* 0x0000001b3200720c */ /* 0x080fe40003f26270 */
[-C--:B------:R-:W-:Y:S02]  /*09c0*/  ISETP.GE.AND P2, PT, R51, R27.reuse, PT ;  /* 0x0000001b3300720c */ /* 0x080fe40003f46270 */
[----:B------:R-:W-:Y:S02]  /*09d0*/  ISETP.GE.AND P3, PT, R52, R27, PT ;  /* 0x0000001b3400720c */ /* 0x000fe40003f66270 */
[----:B0-----:R-:W-:Y:S02]  /*09e0*/  PRMT R7, RZ, 0x7610, R7 ;  /* 0x00007610ff077816 */ /* 0x001fe40000000007 */
[----:B-1----:R-:W-:Y:S02]  /*09f0*/  PRMT R9, RZ, 0x7610, R9 ;  /* 0x00007610ff097816 */ /* 0x002fe40000000009 */
[----:B--2---:R-:W-:-:S02]  /*0a00*/  PRMT R11, RZ, 0x7610, R11 ;  /* 0x00007610ff0b7816 */ /* 0x004fc4000000000b */
[----:B------:R-:W-:Y:S02]  /*0a10*/  PRMT R27, RZ, 0x7610, R27 ;  /* 0x00007610ff1b7816 */ /* 0x000fe4000000001b */
[----:B------:R-:W-:Y:S01]  /*0a20*/  IADD3.X R5, R47, R54, RZ, P4, !PT ;  /* 0x000000362f057210 */ /* 0x000fe200027fe4ff */
[----:B----4-:R0:W-:Y:S04]  /*0a30*/  STS.U16 [R56], R19 ;  /* 0x0000001338007388 */ /* 0x0101e80000000400 */
[----:B---3--:R-:W-:Y:S04]  /*0a40*/  STS.U16 [R56+0x40], R21 ;  /* 0x0000401538007388 */ /* 0x008fe80000000400 */
[----:B------:R-:W-:Y:S01]  /*0a50*/  STS.U16 [R56+0x80], R23 ;  /* 0x0000801738007388 */ /* 0x000fe20000000400 */
[----:B0-----:R-:W0:Y:S03]  /*0a60*/  LDC R19, c[0x0][0x21c] ;  /* 0x00008700ff137b82 */ /* 0x001e260000000800 */
[----:B------:R-:W-:Y:S01]  /*0a70*/  STS.U16 [R56+0xc0], R25 ;  /* 0x0000c01938007388 */ /* 0x000fe20000000400 */
[----:B------:R-:W-:-:S03]  /*0a80*/  NOP ;  /* 0x0000000000007918 */ /* 0x000fc60000000000 */
[----:B------:R-:W-:Y:S01]  /*0a90*/  LDS.64 R2, [R57] ;  /* 0x0000000039027984 */ /* 0x000fe20000000a00 */
[----:B------:R-:W-:Y:S06]  /*0aa0*/  BAR.SYNC.DEFER_BLOCKING 0x0 ;  /* 0x0000000000007b1d */ /* 0x000fec0000010000 */
[----:B------:R-:W2:Y:S04]  /*0ab0*/  @!P0 LDG.E.U16 R7, desc[UR14][R4.64] ;  /* 0x0000000e04078981 */ /* 0x000ea8000c1e1500 */
[----:B------:R-:W3:Y:S04]  /*0ac0*/  @!P1 LDG.E.U16 R9, desc[UR14][R4.64+0x40] ;  /* 0x0000400e04099981 */ /* 0x000ee8000c1e1500 */
[----:B------:R-:W4:Y:S04]  /*0ad0*/  @!P2 LDG.E.U16 R11, desc[UR14][R4.64+0x80] ;  /* 0x0000800e040ba981 */ /* 0x000f28000c1e1500 */
[----:B------:R-:W4:Y:S01]  /*0ae0*/  @!P3 LDG.E.U16 R27, desc[UR14][R4.64+0xc0] ;  /* 0x0000c00e041bb981 */ /* 0x000f22000c1e1500 */
[C---:B------:R-:W-:Y:S01]  /*0af0*/  SHF.L.U32 R87, R62.reuse, 0x10, RZ ;  /* 0x000000103e577819 */ /* 0x040fe200000006ff */
[----:B------:R-:W-:Y:S01]  /*0b00*/  ULEA UR6, UR6, UR4, 0x7 ;  /* 0x0000000406067291 */ /* 0x000fe2000f8e383f */
[----:B------:R-:W-:Y:S01]  /*0b10*/  PRMT R93, R62, 0x7632, R93 ;  /* 0x000076323e5d7816 */ /* 0x000fe2000000005d */
[----:B------:R-:W-:Y:S01]  /*0b20*/  HFMA2.MMA R26, -RZ, RZ, 0, 0 ;  /* 0x00000000ff1a7435 */ /* 0x000fe200000001ff */
[----:B0-----:R-:W-:Y:S01]  /*0b30*/  ISETP.GE.AND P0, PT, R19, 0x1, PT ;  /* 0x000000011300780c */ /* 0x001fe20003f06270 */
[----:B------:R-:W-:Y:S01]  /*0b40*/  USHF.R.S32.HI UR18, URZ, 0x1f, UR6 ;  /* 0x0000001f3f127899 */ /* 0x000fe20008011406 */
[----:B------:R-:W-:Y:S01]  /*0b50*/  SHF.L.U32 R32, R93, 0x10, RZ ;  /* 0x000000105d207819 */ /* 0x000fe200000006ff */
[----:B------:R-:W-:Y:S01]  /*0b60*/  HFMA2.MMA R60, -RZ, RZ, 0, 0 ;  /* 0x00000000ff3c7435 */ /* 0x000fe200000001ff */
[----:B------:R-:W-:-:S02]  /*0b70*/  PRMT R94, R63, 0x7632, R94 ;  /* 0x000076323f5e7816 */ /* 0x000fc4000000005e */
[----:B------:R-:W-:Y:S02]  /*0b80*/  SHF.L.U32 R31, R63, 0x10, RZ ;  /* 0x000000103f1f7819 */ /* 0x000fe400000006ff */
[----:B------:R-:W-:Y:S02]  /*0b90*/  SHF.L.U32 R30, R94, 0x10, RZ ;  /* 0x000000105e1e7819 */ /* 0x000fe400000006ff */
[----:B------:R-:W-:Y:S02]  /*0ba0*/  MOV R79, RZ ;  /* 0x000000ff004f7202 */ /* 0x000fe40000000f00 */
[----:B------:R-:W-:Y:S01]  /*0bb0*/  MOV R59, RZ ;  /* 0x000000ff003b7202 */ /* 0x000fe20000000f00 */
[----:B--2---:R-:W-:Y:S04]  /*0bc0*/  STS.U16 [R56], R7 ;  /* 0x0000000738007388 */ /* 0x004fe80000000400 */
[----:B---3--:R-:W-:Y:S04]  /*0bd0*/  STS.U16 [R56+0x40], R9 ;  /* 0x0000400938007388 */ /* 0x008fe80000000400 */
[----:B----4-:R-:W-:Y:S04]  /*0be0*/  STS.U16 [R56+0x80], R11 ;  /* 0x0000800b38007388 */ /* 0x010fe80000000400 */
[----:B------:R-:W-:Y:S01]  /*0bf0*/  STS.U16 [R56+0xc0], R27 ;  /* 0x0000c01b38007388 */ /* 0x000fe20000000400 */
[----:B------:R-:W-:-:S03]  /*0c00*/  NOP ;  /* 0x0000000000007918 */ /* 0x000fc60000000000 */
[----:B------:R-:W0:Y:S02]  /*0c10*/  LDS.64 R24, [R57] ;  /* 0x0000000039187984 */ /* 0x000e240000000a00 */
[C---:B0-----:R-:W-:Y:S02]  /*0c20*/  PRMT R0, R24.reuse, 0x7632, R0 ;  /* 0x0000763218007816 */ /* 0x041fe40000000000 */
[----:B------:R-:W-:Y:S02]  /*0c30*/  SHF.L.U32 R24, R24, 0x10, RZ ;  /* 0x0000001018187819 */ /* 0x000fe400000006ff */
[C---:B------:R-:W-:Y:S02]  /*0c40*/  PRMT R6, R25.reuse, 0x7632, R6 ;  /* 0x0000763219067816 */ /* 0x040fe40000000006 */
[----:B------:R-:W-:Y:S01]  /*0c50*/  SHF.L.U32 R72, R25, 0x10, RZ ;  /* 0x0000001019487819 */ /* 0x000fe200000006ff */
[----:B-----5:R-:W-:Y:S01]  /*0c60*/  FMUL.FTZ R58, R24, R35 ;  /* 0x00000023183a7220 */ /* 0x020fe20000410000 */
[----:B------:R-:W-:Y:S01]  /*0c70*/  SHF.L.U32 R25, R0, 0x10, RZ ;  /* 0x0000001000197819 */ /* 0x000fe200000006ff */
[----:B------:R-:W-:Y:S01]  /*0c80*/  FFMA.FTZ R0, R24, R87, R37 ;  /* 0x0000005718007223 */ /* 0x000fe20000010025 */
[----:B------:R-:W-:Y:S01]  /*0c90*/  SHF.L.U32 R73, R6, 0x10, RZ ;  /* 0x0000001006497819 */ /* 0x000fe200000006ff */
[----:B------:R-:W-:-:S02]  /*0ca0*/  FMUL.FTZ R27, R72, R35 ;  /* 0x00000023481b7220 */ /* 0x000fc40000410000 */
[C---:B------:R-:W-:Y:S01]  /*0cb0*/  FFMA.FTZ R5, R25.reuse, R32, R0 ;  /* 0x0000002019057223 */ /* 0x040fe20000010000 */
[-C--:B------:R-:W-:Y:S01]  /*0cc0*/  FMUL.FTZ R81, R25, R35.reuse ;  /* 0x0000002319517220 */ /* 0x080fe20000410000 */
[----:B------:R-:W-:Y:S02]  /*0cd0*/  FMUL.FTZ R28, R73, R35 ;  /* 0x00000023491c7220 */ /* 0x000fe40000410000 */
        /* <DEDUP_REMOVED lines=20> */
[----:B------:R-:W-:Y:S01]  /*0e20*/  ISETP.NE.AND P2, PT, R40, 0x1f, PT ;  /* 0x0000001f2800780c */ /* 0x000fe20003f45270 */
[----:B------:R-:W2:Y:S01]  /*0e30*/  LDC.64 R4, c[0x0][0x2e0] ;  /* 0x0000b800ff047b82 */ /* 0x000ea20000000a00 */
[----:B------:R-:W-:Y:S01]  /*0e40*/  MOV R26, RZ ;  /* 0x000000ff001a7202 */ /* 0x000fe20000000f00 */
[C---:B------:R-:W-:Y:S01]  /*0e50*/  IMAD R21, R33.reuse, UR9, R0 ;  /* 0x0000000921157c24 */ /* 0x040fe2000f8e0200 */
[----:B------:R-:W-:Y:S01]  /*0e60*/  MOV R76, R29 ;  /* 0x0000001d004c7202 */ /* 0x000fe20000000f00 */
[----:B------:R-:W-:Y:S01]  /*0e70*/  IMAD R0, R34, UR12, RZ ;  /* 0x0000000c22007c24 */ /* 0x000fe2000f8e02ff */
[----:B------:R-:W-:Y:S01]  /*0e80*/  IADD3 R77, R40, 0x200, RZ ;  /* 0x00000200284d7810 */ /* 0x000fe20007ffe0ff */
[C---:B------:R-:W-:Y:S01]  /*0e90*/  IMAD R23, R33.reuse, UR11, R10 ;  /* 0x0000000b21177c24 */ /* 0x040fe2000f8e020a */
[----:B------:R-:W-:Y:S01]  /*0ea0*/  SHF.L.U32 R82, R82, 0x8, RZ ;  /* 0x0000000852527819 */ /* 0x000fe200000006ff */
[C---:B------:R-:W-:Y:S01]  /*0eb0*/  IMAD.WIDE.U32 R66, R33.reuse, UR8, RZ ;  /* 0x0000000821427c25 */ /* 0x040fe2000f8e00ff */
[----:B0-----:R-:W-:Y:S01]  /*0ec0*/  LEA R65, P1, R68, R6, 0x3 ;  /* 0x0000000644417211 */ /* 0x001fe200078218ff */
[----:B------:R-:W0:Y:S01]  /*0ed0*/  LDC R74, c[0x0][0x224] ;  /* 0x00008900ff4a7b82 */ /* 0x000e220000000800 */
[----:B------:R-:W-:Y:S01]  /*0ee0*/  UMOV UR5, URZ ;  /* 0x0000003f00057c82 */ /* 0x000fe20008000000 */
[----:B------:R-:W-:Y:S01]  /*0ef0*/  IMAD R75, R33, UR13, R0 ;  /* 0x0000000d214b7c24 */ /* 0x000fe2000f8e0200 */
[----:B------:R-:W-:Y:S01]  /*0f00*/  IADD3 R0, R69, R23, RZ ;  /* 0x0000001745007210 */ /* 0x000fe20007ffe0ff */
[----:B------:R-:W-:Y:S01]  /*0f10*/  IMAD.WIDE R10, R19, 0x10, R16 ;  /* 0x00000010130a7825 */ /* 0x000fe200078e0210 */
[----:B------:R-:W-:Y:S01]  /*0f20*/  IADD3 R6, R67, R21, RZ ;  /* 0x0000001543067210 */ /* 0x000fe20007ffe0ff */
[----:B------:R-:W-:Y:S01]  /*0f30*/  ULDC UR7, c[0x0][0x224] ;  /* 0x0000890000077ab9 */ /* 0x000fe20000000800 */
[----:B-1----:R-:W-:Y:S01]  /*0f40*/  LEA R61, P0, R66, R8, 0x3 ;  /* 0x00000008423d7211 */ /* 0x002fe200078018ff */
[----:B------:R-:W1:Y:S01]  /*0f50*/  LDC.64 R22, c[0x0][0x270] ;  /* 0x00009c00ff167b82 */ /* 0x000e620000000a00 */
[----:B------:R-:W-:Y:S01]  /*0f60*/  IMAD.WIDE.U32 R70, R33, UR12, RZ ;  /* 0x0000000c21467c25 */ /* 0x000fe2000f8e00ff */
[----:B------:R-:W-:-:S02]  /*0f70*/  LEA.HI.X R68, R68, R7, R0, 0x3, P1 ;  /* 0x0000000744447211 */ /* 0x000fc400008f1c00 */
[----:B------:R-:W-:Y:S02]  /*0f80*/  LEA.HI.X R66, R66, R9, R6, 0x3, P0 ;  /* 0x0000000942427211 */ /* 0x000fe400000f1c06 */
[----:B--2---:R-:W-:Y:S02]  /*0f90*/  LEA R69, P0, R70, R4, 0x3 ;  /* 0x0000000446457211 */ /* 0x004fe400078018ff */
[----:B------:R-:W2:Y:S01]  /*0fa0*/  LDC.64 R18, c[0x0][0x238] ;  /* 0x00008e00ff127b82 */ /* 0x000ea20000000a00 */
[----:B------:R-:W-:Y:S01]  /*0fb0*/  IADD3 R0, R71, R75, RZ ;  /* 0x0000004b47007210 */ /* 0x000fe20007ffe0ff */
[----:B------:R-:W-:Y:S01]  /*0fc0*/  FADD.FTZ R71, R25, R25 ;  /* 0x0000001919477221 */ /* 0x000fe20000010000 */
[----:B------:R-:W-:Y:S02]  /*0fd0*/  PRMT R4, R2, 0x7632, R4 ;  /* 0x0000763202047816 */ /* 0x000fe40000000004 */
[----:B------:R-:W-:Y:S01]  /*0fe0*/  LEA.HI.X R70, R70, R5, R0, 0x3, P0 ;  /* 0x0000000546467211 */ /* 0x000fe200000f1c00 */
[----:B------:R-:W-:Y:S01]  /*0ff0*/  FADD.FTZ R0, R24, R24 ;  /* 0x0000001818007221 */ /* 0x000fe20000010000 */
[----:B------:R-:W-:Y:S01]  /*1000*/  SHF.L.U32 R5, R2, 0x10, RZ ;  /* 0x0000001002057819 */ /* 0x000fe200000006ff */
[----:B------:R-:W3:Y:S01]  /*1010*/  LDC.64 R20, c[0x0][0x250] ;  /* 0x00009400ff147b82 */ /* 0x000ee20000000a00 */
[----:B------:R-:W-:-:S02]  /*1020*/  PRMT R2, R3, 0x7632, R2 ;  /* 0x0000763203027816 */ /* 0x000fc40000000002 */
[----:B------:R-:W-:Y:S01]  /*1030*/  SHF.L.U32 R3, R3, 0x10, RZ ;  /* 0x0000001003037819 */ /* 0x000fe200000006ff */
[--C-:B------:R-:W-:Y:S01]  /*1040*/  FADD.FTZ R78, R5, R36.reuse ;  /* 0x00000024054e7221 */ /* 0x100fe20000010000 */
[----:B------:R-:W-:Y:S02]  /*1050*/  SHF.L.U32 R83, R4, 0x10, RZ ;  /* 0x0000001004537819 */ /* 0x000fe400000006ff */
[----:B------:R-:W-:Y:S01]  /*1060*/  MOV R64, R10 ;  /* 0x0000000a00407202 */ /* 0x000fe20000000f00 */
[----:B------:R-:W4:Y:S01]  /*1070*/  LDC R95, c[0x0][0x21c] ;  /* 0x00008700ff5f7b82 */ /* 0x000f220000000800 */
[--C-:B------:R-:W-:Y:S01]  /*1080*/  FADD.FTZ R80, R3, R36.reuse ;  /* 0x0000002403507221 */ /* 0x100fe20000010000 */
[----:B------:R-:W-:Y:S01]  /*1090*/  SHF.L.U32 R3, R2, 0x10, RZ ;  /* 0x0000001002037819 */ /* 0x000fe200000006ff */
[--C-:B------:R-:W-:Y:S01]  /*10a0*/  FADD.FTZ R83, R83, R36.reuse ;  /* 0x0000002453537221 */ /* 0x100fe20000010000 */
[----:B-1----:R-:W-:Y:S02]  /*10b0*/  SHF.L.U64.HI R85, R22, 0x3, R23 ;  /* 0x0000000316557819 */ /* 0x002fe40000010217 */
[----:B------:R-:W-:Y:S01]  /*10c0*/  MOV R67, R11 ;  /* 0x0000000b00437202 */ /* 0x000fe20000000f00 */
[----:B------:R-:W-:Y:S01]  /*10d0*/  FADD.FTZ R23, R3, R36 ;  /* 0x0000002403177221 */ /* 0x000fe20000010000 */
[----:B------:R-:W-:-:S02]  /*10e0*/  ISETP.NE.AND P1, PT, R40, RZ, PT ;  /* 0x000000ff2800720c */ /* 0x000fc40003f25270 */
[----:B------:R-:W-:Y:S02]  /*10f0*/  MOV R75, R29 ;  /* 0x0000001d004b7202 */ /* 0x000fe40000000f00 */
[----:B--2---:R-:W-:Y:S02]  /*1100*/  SHF.L.U64.HI R19, R18, 0x3, R19 ;  /* 0x0000000312137819 */ /* 0x004fe40000010213 */
[----:B0--3--:R-:W-:-:S07]  /*1110*/  SHF.L.U64.HI R21, R20, 0x3, R21 ;  /* 0x0000000314157819 */ /* 0x009fce0000010215 */
.L_x_17468:
[----:B------:R-:W-:Y:S02]  /*1120*/  MOV R2, R61 ;  /* 0x0000003d00027202 */ /* 0x000fe40000000f00 */
[----:B------:R-:W-:-:S05]  /*1130*/  MOV R3, R66 ;  /* 0x0000004200037202 */ /* 0x000fca0000000f00 */
[----:B0-----:R0:W2:Y:S01]  /*1140*/  LDG.E.64 R24, desc[UR14][R2.64] ;  /* 0x0000000e02187981 */ /* 0x0010a2000c1e1b00 */
[----:B------:R-:W-:Y:S02]  /*1150*/  SEL R6, R82, R77, !P1 ;  /* 0x0000004d52067207 */ /* 0x000fe40004800000 */
[----:B------:R-:W-:Y:S02]  /*1160*/  CS2R R10, SRZ ;  /* 0x00000000000a7805 */ /* 0x000fe4000001ff00 */
[----:B------:R-:W-:-:S04]  /*1170*/  ISETP.GT.AND P0, PT, R39, 0x1, PT ;  /* 0x000000012700780c */ /* 0x000fc80003f04270 */
[----:B------:R-:W-:Y:S02]  /*1180*/  ISETP.EQ.AND P0, PT, R92, RZ, P0 ;  /* 0x000000ff5c00720c */ /* 0x000fe40000702270 */
[----:B0-----:R-:W-:Y:S02]  /*1190*/  LEA R2, R6, R29, 0x3 ;  /* 0x0000001d06027211 */ /* 0x001fe400078e18ff */
[----:B------:R-:W-:Y:S01]  /*11a0*/  MOV R3, R70 ;  /* 0x0000004600037202 */ /* 0x000fe20000000f00 */
[----:B------:R-:W0:Y:S01]  /*11b0*/  @P2 S2R R100, SR_CgaCtaId ;  /* 0x0000000000642919 */ /* 0x000e220000008800 */
[----:B------:R-:W-:Y:S01]  /*11c0*/  BSSY B0, `(.L_x_17454) ;  /* 0x0000055000007945 */ /* 0x000fe20003800000 */
[----:B--2---:R-:W-:Y:S01]  /*11d0*/  FMUL.FTZ R84, R24, 1.4426950216293334961 ;  /* 0x3fb8aa3b18547820 */ /* 0x004fe20000410000 */
[----:B------:R-:W-:-:S03]  /*11e0*/  FMUL.FTZ R5, R78, R25 ;  /* 0x000000194e057220 */ /* 0x000fc60000410000 */
[----:B------:R-:W-:Y:S01]  /*11f0*/  FMUL.FTZ R4, R78, R84 ;  /* 0x000000544e047220 */ /* 0x000fe20000410000 */
[----:B------:R-:W-:-:S04]  /*1200*/  FMUL.RZ R7, R5, 0.15915493667125701904 ;  /* 0x3e22f98305077820 */ /* 0x000fc8000040c000 */
[----:B------:R-:W-:Y:S08]  /*1210*/  MUFU.COS R5, R7 ;  /* 0x0000000700057308 */ /* 0x000ff00000000000 */
[----:B------:R-:W1:Y:S08]  /*1220*/  MUFU.EX2 R4, R4 ;  /* 0x0000000400047308 */ /* 0x000e700000000800 */
[----:B------:R-:W2:Y:S01]  /*1230*/  MUFU.SIN R9, R7 ;  /* 0x0000000700097308 */ /* 0x000ea20000000400 */
[C---:B-1----:R-:W-:Y:S01]  /*1240*/  FMUL.FTZ R8, R4.reuse, R5 ;  /* 0x0000000504087220 */ /* 0x042fe20000410000 */
[----:B------:R-:W-:Y:S01]  /*1250*/  MOV R5, R68 ;  /* 0x0000004400057202 */ /* 0x000fe20000000f00 */
[----:B--2---:R-:W-:Y:S01]  /*1260*/  FMUL.FTZ R9, R4, R9 ;  /* 0x0000000904097220 */ /* 0x004fe20000410000 */
[----:B------:R-:W-:-:S04]  /*1270*/  MOV R4, R65 ;  /* 0x0000004100047202 */ /* 0x000fc80000000f00 */
[----:B------:R1:W-:Y:S01]  /*1280*/  STS.64 [R2+0x560], R8 ;  /* 0x0005600802007388 */ /* 0x0003e20000000a00 */
[----:B------:R-:W-:-:S03]  /*1290*/  FMUL.FTZ R86, R83, R25 ;  /* 0x0000001953567220 */ /* 0x000fc60000410000 */
[----:B------:R-:W5:Y:S01]  /*12a0*/  LDG.E.64 R4, desc[UR14][R4.64] ;  /* 0x0000000e04047981 */ /* 0x000f62000c1e1b00 */
[----:B-1----:R-:W-:Y:S01]  /*12b0*/  MOV R2, R69 ;  /* 0x0000004500027202 */ /* 0x002fe20000000f00 */
[----:B------:R-:W-:-:S04]  /*12c0*/  FMUL.RZ R96, R86, 0.15915493667125701904 ;  /* 0x3e22f98356607820 */ /* 0x000fc8000040c000 */
[----:B------:R1:W5:Y:S01]  /*12d0*/  LDG.E.64 R6, desc[UR14][R2.64] ;  /* 0x0000000e02067981 */ /* 0x000362000c1e1b00 */
[-C--:B------:R-:W-:Y:S01]  /*12e0*/  FMUL.FTZ R86, R83, R84.reuse ;  /* 0x0000005453567220 */ /* 0x080fe20000410000 */
[----:B------:R-:W-:Y:S01]  /*12f0*/  MUFU.SIN R89, R96 ;  /* 0x0000006000597308 */ /* 0x000fe20000000400 */
[C---:B------:R-:W-:Y:S01]  /*1300*/  FMUL.FTZ R90, R80.reuse, R25 ;  /* 0x00000019505a7220 */ /* 0x040fe20000410000 */
[----:B------:R-:W-:-:S06]  /*1310*/  FMUL.FTZ R88, R80, R84 ;  /* 0x0000005450587220 */ /* 0x000fcc0000410000 */
[----:B------:R-:W2:Y:S01]  /*1320*/  MUFU.EX2 R86, R86 ;  /* 0x0000005600567308 */ /* 0x000ea20000000800 */
[----:B------:R-:W-:Y:S01]  /*1330*/  FMUL.RZ R99, R90, 0.15915493667125701904 ;  /* 0x3e22f9835a637820 */ /* 0x000fe2000040c000 */
[----:B-1----:R-:W-:-:S06]  /*1340*/  @P0 MOV R2, R64 ;  /* 0x0000004000020202 */ /* 0x002fcc0000000f00 */
[----:B------:R-:W1:Y:S01]  /*1350*/  MUFU.COS R91, R96 ;  /* 0x00000060005b7308 */ /* 0x000e620000000000 */
[----:B------:R-:W-:Y:S01]  /*1360*/  @P0 MOV R3, R67 ;  /* 0x0000004300030202 */ /* 0x000fe20000000f00 */
[----:B------:R-:W-:Y:S01]  /*1370*/  BAR.SYNC.DEFER_BLOCKING 0x0 ;  /* 0x0000000000007b1d */ /* 0x000fe20000010000 */
[----:B------:R-:W-:-:S05]  /*1380*/  FMUL.FTZ R90, R78, R87 ;  /* 0x000000574e5a7220 */ /* 0x000fca0000410000 */
[----:B------:R-:W-:Y:S01]  /*1390*/  MUFU.EX2 R88, R88 ;  /* 0x0000005800587308 */ /* 0x000fe20000000800 */
[----:B--2---:R-:W-:Y:S01]  /*13a0*/  FMUL.FTZ R98, R86, R89 ;  /* 0x0000005956627220 */ /* 0x004fe20000410000 */
[----:B------:R-:W-:-:S06]  /*13b0*/  FMUL.FTZ R84, R23, R84 ;  /* 0x0000005417547220 */ /* 0x000fcc0000410000 */
[----:B------:R-:W2:Y:S01]  /*13c0*/  MUFU.SIN R103, R99 ;  /* 0x0000006300677308 */ /* 0x000ea20000000400 */
[----:B-1----:R-:W-:-:S07]  /*13d0*/  FMUL.FTZ R87, R86, R91 ;  /* 0x0000005b56577220 */ /* 0x002fce0000410000 */
[----:B------:R-:W1:Y:S01]  /*13e0*/  MUFU.COS R101, R99 ;  /* 0x0000006300657308 */ /* 0x000e620000000000 */
[----:B------:R3:W5:Y:S01]  /*13f0*/  @P0 LDG.E.64 R10, desc[UR14][R2.64+0x8] ;  /* 0x0000080e020a0981 */ /* 0x000762000c1e1b00 */
[----:B------:R-:W-:Y:S01]  /*1400*/  FMUL.FTZ R86, RZ, R98 ;  /* 0x00000062ff567220 */ /* 0x000fe20000410000 */
[----:B---3--:R-:W-:-:S04]  /*1410*/  FMUL.FTZ R2, R23, R25 ;  /* 0x0000001917027220 */ /* 0x008fc80000410000 */
[----:B------:R-:W-:Y:S01]  /*1420*/  FMUL.RZ R96, R2, 0.15915493667125701904 ;  /* 0x3e22f98302607820 */ /* 0x000fe2000040c000 */
[-C--:B------:R-:W-:Y:S01]  /*1430*/  FMUL.FTZ R2, R98, R90.reuse ;  /* 0x0000005a62027220 */ /* 0x080fe20000410000 */
[----:B------:R-:W-:Y:S03]  /*1440*/  MUFU.EX2 R84, R84 ;  /* 0x0000005400547308 */ /* 0x000fe60000000800 */
[----:B------:R-:W-:Y:S01]  /*1450*/  FFMA.FTZ R2, RZ, R87, R2 ;  /* 0x00000057ff027223 */ /* 0x000fe20000010002 */
[----:B------:R-:W-:-:S04]  /*1460*/  FFMA.FTZ R86, R87, R90, -R86 ;  /* 0x0000005a57567223 */ /* 0x000fc80000010856 */
[----:B------:R-:W3:Y:S01]  /*1470*/  MUFU.SIN R97, R96 ;  /* 0x0000006000617308 */ /* 0x000ee20000000400 */
[C---:B--2---:R-:W-:Y:S01]  /*1480*/  FMUL.FTZ R103, R88.reuse, R103 ;  /* 0x0000006758677220 */ /* 0x044fe20000410000 */
[----:B------:R-:W-:Y:S01]  /*1490*/  FADD.FTZ R2, RZ, R2 ;  /* 0x00000002ff027221 */ /* 0x000fe20000010000 */
[----:B-1----:R-:W-:Y:S01]  /*14a0*/  FMUL.FTZ R101, R88, R101 ;  /* 0x0000006558657220 */ /* 0x002fe20000410000 */
[----:B------:R-:W-:-:S04]  /*14b0*/  @P2 MOV R3, 0x400 ;  /* 0x0000040000032802 */ /* 0x000fc80000000f00 */
[----:B------:R1:W2:Y:S01]  /*14c0*/  MUFU.COS R99, R96 ;  /* 0x0000006000637308 */ /* 0x0002a20000000000 */
[----:B------:R-:W-:Y:S01]  /*14d0*/  FFMA.FTZ R86, R83, R32, R86 ;  /* 0x0000002053567223 */ /* 0x000fe20000010056 */
[----:B------:R-:W-:Y:S01]  /*14e0*/  FMUL.FTZ R88, R103, R2 ;  /* 0x0000000267587220 */ /* 0x000fe20000410000 */
[----:B0-----:R-:W-:Y:S01]  /*14f0*/  @P2 LEA R29, R100, R3, 0x18 ;  /* 0x00000003641d2211 */ /* 0x001fe200078ec0ff */
[----:B------:R-:W-:Y:S01]  /*1500*/  FMUL.FTZ R3, R9, R98 ;  /* 0x0000006209037220 */ /* 0x000fe20000410000 */
[-C--:B------:R-:W-:Y:S01]  /*1510*/  FMUL.FTZ R91, R103, R86.reuse ;  /* 0x00000056675b7220 */ /* 0x080fe20000410000 */
[C---:B------:R-:W-:Y:S01]  /*1520*/  FFMA.FTZ R89, R101.reuse, R86, -R88 ;  /* 0x0000005665597223 */ /* 0x040fe20000010858 */
[----:B------:R-:W-:Y:S02]  /*1530*/  FMUL.FTZ R86, R8, R98 ;  /* 0x0000006208567220 */ /* 0x000fe40000410000 */
[----:B------:R-:W-:Y:S01]  /*1540*/  FFMA.FTZ R91, R101, R2, R91 ;  /* 0x00000002655b7223 */ /* 0x000fe2000001005b */
[----:B---3--:R-:W-:Y:S01]  /*1550*/  FMUL.FTZ R97, R84, R97 ;  /* 0x0000006154617220 */ /* 0x008fe20000410000 */
[----:B------:R-:W-:Y:S01]  /*1560*/  FFMA.FTZ R2, R8, R87, -R3 ;  /* 0x0000005708027223 */ /* 0x000fe20000010803 */
[----:B-1----:R-:W-:Y:S01]  /*1570*/  FFMA.FTZ R96, R80, R31, R89 ;  /* 0x0000001f50607223 */ /* 0x002fe20000010059 */
[----:B------:R-:W-:Y:S01]  /*1580*/  FFMA.FTZ R86, R9, R87, R86 ;  /* 0x0000005709567223 */ /* 0x000fe20000010056 */
[----:B------:R-:W-:Y:S01]  /*1590*/  FADD.FTZ R100, RZ, R91 ;  /* 0x0000005bff647221 */ /* 0x000fe20000010000 */
[----:B------:R-:W-:Y:S01]  /*15a0*/  FMUL.FTZ R88, R103, R2 ;  /* 0x0000000267587220 */ /* 0x000fe20000410000 */
[----:B------:R-:W-:Y:S01]  /*15b0*/  FMUL.FTZ R3, R97, R96 ;  /* 0x0000006061037220 */ /* 0x000fe20000410000 */
[----:B--2---:R-:W-:Y:S01]  /*15c0*/  FMUL.FTZ R99, R84, R99 ;  /* 0x0000006354637220 */ /* 0x004fe20000410000 */
[----:B------:R-:W-:Y:S01]  /*15d0*/  @P2 LEA R89, R40, R29, 0x3 ;  /* 0x0000001d28592211 */ /* 0x000fe200078e18ff */
[-C--:B------:R-:W-:Y:S01]  /*15e0*/  FFMA.FTZ R88, R101, R86.reuse, R88 ;  /* 0x0000005665587223 */ /* 0x080fe20000010058 */
[----:B------:R-:W-:Y:S01]  /*15f0*/  FMUL.FTZ R86, R103, R86 ;  /* 0x0000005667567220 */ /* 0x000fe20000410000 */
[----:B------:R-:W-:-:S03]  /*1600*/  FFMA.FTZ R3, R99, R100, R3 ;  /* 0x0000006463037223 */ /* 0x000fc60000010003 */
[----:B------:R-:W-:Y:S01]  /*1610*/  FFMA.FTZ R86, R101, R2, -R86 ;  /* 0x0000000265567223 */ /* 0x000fe20000010856 */
[----:B------:R-:W-:Y:S02]  /*1620*/  FADD.FTZ R105, RZ, R3 ;  /* 0x00000003ff697221 */ /* 0x000fe40000010000 */
[----:B------:R0:W1:Y:S01]  /*1630*/  @P2 LDS.64 R2, [R89+0x1568] ;  /* 0x0015680059022984 */ /* 0x0000620000000a00 */
[----:B------:R-:W-:-:S04]  /*1640*/  FMUL.FTZ R84, R97, R100 ;  /* 0x0000006461547220 */ /* 0x000fc80000410000 */
[----:B------:R-:W-:Y:S01]  /*1650*/  FFMA.FTZ R84, R99, R96, -R84 ;  /* 0x0000006063547223 */ /* 0x000fe20000010854 */
[----:B------:R-:W-:-:S03]  /*1660*/  FMUL.FTZ R106, R97, R88 ;  /* 0x00000058616a7220 */ /* 0x000fc60000410000 */
[----:B------:R-:W-:Y:S01]  /*1670*/  FFMA.FTZ R91, R23, R30, R84 ;  /* 0x0000001e175b7223 */ /* 0x000fe20000010054 */
[----:B0-----:R-:W-:Y:S06]  /*1680*/  @P2 BRA `(.L_x_17455) ;  /* 0x0000000000202947 */ /* 0x001fec0003800000 */
[----:B------:R-:W-:Y:S01]  /*1690*/  ISETP.NE.AND P0, PT, R39, R74, PT ;  /* 0x0000004a2700720c */ /* 0x000fe20003f05270 */
[----:B-1----:R-:W-:-:S12]  /*16a0*/  HFMA2.MMA R3, -RZ, RZ, 0, 0 ;  /* 0x00000000ff037435 */ /* 0x002fd800000001ff */
[----:B------:R-:W-:-:S04]  /*16b0*/  @P0 LEA.HI R2, R39, R39, RZ, 0x1 ;  /* 0x0000002727020211 */ /* 0x000fc800078f08ff */
[----:B------:R-:W-:-:S04]  /*16c0*/  @P0 LOP3.LUT R2, R2, 0x1ffffe, RZ, 0xc0, !PT ;  /* 0x001ffffe02020812 */ /* 0x000fc800078ec0ff */
[----:B------:R-:W-:Y:S02]  /*16d0*/  @P0 IADD3 R89, -R2, R39, RZ ;  /* 0x0000002702590210 */ /* 0x000fe40007ffe1ff */
[----:B------:R-:W-:Y:S02]  /*16e0*/  MOV R2, 0x3f800000 ;  /* 0x3f80000000027802 */ /* 0x000fe40000000f00 */
[----:B------:R-:W-:-:S05]  /*16f0*/  @P0 LEA R89, R89, R76, 0xb ;  /* 0x0000004c59590211 */ /* 0x000fca00078e58ff */
[----:B------:R0:W2:Y:S02]  /*1700*/  @P0 LDS.64 R2, [R89+0x560] ;  /* 0x0005600059020984 */ /* 0x0000a40000000a00 */
.L_x_17455:
[----:B------:R-:W-:Y:S05]  /*1710*/  BSYNC B0 ;  /* 0x0000000000007941 */ /* 0x000fea0003800000 */
.L_x_17454:
[----:B------:R-:W3:Y:S01]  /*1720*/  SHFL.UP PT, R96, R91, 0x1, RZ ;  /* 0x042000005b607989 */ /* 0x000ee200000e00ff */
[-C--:B0-----:R-:W-:Y:S01]  /*1730*/  FMUL.FTZ R89, R97, R86.reuse ;  /* 0x0000005661597220 */ /* 0x081fe20000410000 */
[C---:B------:R-:W-:Y:S01]  /*1740*/  FFMA.FTZ R106, R99.reuse, R86, -R106 ;  /* 0x00000056636a7223 */ /* 0x040fe2000001086a */
[C---:B------:R-:W-:Y:S01]  /*1750*/  ISETP.GE.AND P0, PT, R42.reuse, 0x1, PT ;  /* 0x000000012a00780c */ /* 0x040fe20003f06270 */
[----:B------:R-:W0:Y:S01]  /*1760*/  SHFL.UP PT, R100, R105, 0x1, RZ ;  /* 0x0420000069647989 */ /* 0x000e2200000e00ff */
[----:B------:R-:W-:Y:S01]  /*1770*/  FFMA.FTZ R89, R99, R88, R89 ;  /* 0x0000005863597223 */ /* 0x000fe20000010059 */
[----:B------:R-:W-:Y:S01]  /*1780*/  ISETP.GE.AND P2, PT, R42, 0x10, PT ;  /* 0x000000102a00780c */ /* 0x000fe20003f46270 */
[----:B------:R-:W-:Y:S01]  /*1790*/  BSSY B0, `(.L_x_17456) ;  /* 0x0000098000007945 */ /* 0x000fe20003800000 */
[----:B------:R-:W4:Y:S01]  /*17a0*/  SHFL.UP PT, R84, R106, 0x1, RZ ;  /* 0x042000006a547989 */ /* 0x000f2200000e00ff */
[C---:B------:R-:W-:Y:S02]  /*17b0*/  ISETP.GT.U32.AND P3, PT, R92.reuse, 0x1b, PT ;  /* 0x0000001b5c00780c */ /* 0x040fe40003f64070 */
[C---:B------:R-:W-:Y:S01]  /*17c0*/  ISETP.GT.U32.AND P4, PT, R92.reuse, 0x17, PT ;  /* 0x000000175c00780c */ /* 0x040fe20003f84070 */
[----:B------:R-:W1:Y:S01]  /*17d0*/  SHFL.UP PT, R86, R89, 0x1, RZ ;  /* 0x0420000059567989 */ /* 0x000e6200000e00ff */
[----:B------:R-:W-:-:S03]  /*17e0*/  ISETP.GT.U32.AND P5, PT, R92, 0xf, PT ;  /* 0x0000000f5c00780c */ /* 0x000fc60003fa4070 */
[----:B-----5:R-:W-:Y:S04]  /*17f0*/  SHFL.IDX PT, R10, R10, RZ, 0x1f ;  /* 0x00001fff0a0a7589 */ /* 0x020fe800000e0000 */
[----:B------:R-:W-:Y:S01]  /*1800*/  SHFL.IDX PT, R11, R11, RZ, 0x1f ;  /* 0x00001fff0b0b7589 */ /* 0x000fe200000e0000 */
[C---:B---3--:R-:W-:Y:S01]  /*1810*/  FMUL.FTZ R109, R89.reuse, R96 ;  /* 0x00000060596d7220 */ /* 0x048fe20000410000 */
[----:B0-----:R-:W-:-:S03]  /*1820*/  FMUL.FTZ R107, R89, R100 ;  /* 0x00000064596b7220 */ /* 0x001fc60000410000 */
[C---:B------:R-:W-:Y:S01]  /*1830*/  FFMA.FTZ R100, R106.reuse, R100, R109 ;  /* 0x000000646a647223 */ /* 0x040fe2000001006d */
[----:B------:R-:W-:-:S03]  /*1840*/  FFMA.FTZ R96, R106, R96, -R107 ;  /* 0x000000606a607223 */ /* 0x000fc6000001086b */
[----:B------:R-:W-:Y:S01]  /*1850*/  @P0 FADD.FTZ R105, R105, R100 ;  /* 0x0000006469690221 */ /* 0x000fe20000010000 */
[----:B----4-:R-:W-:Y:S01]  /*1860*/  FMUL.FTZ R109, R89, R84 ;  /* 0x00000054596d7220 */ /* 0x010fe20000410000 */
[----:B------:R-:W-:Y:S01]  /*1870*/  @P0 FADD.FTZ R91, R91, R96 ;  /* 0x000000605b5b0221 */ /* 0x000fe20000010000 */
[CC--:B-1----:R-:W-:Y:S02]  /*1880*/  FMUL.FTZ R107, R89.reuse, R86.reuse ;  /* 0x00000056596b7220 */ /* 0x0c2fe40000410000 */
        /* <DEDUP_REMOVED lines=10> */
[C---:B------:R-:W-:Y:S01]  /*1930*/  FFMA.FTZ R84, R106.reuse, R109, -R113 ;  /* 0x0000006d6a547223 */ /* 0x040fe20000010871 */
[----:B------:R-:W-:-:S04]  /*1940*/  FFMA.FTZ R96, R106, R111, R96 ;  /* 0x0000006f6a607223 */ /* 0x000fc80000010060 */
[----:B------:R-:W-:Y:S01]  /*1950*/  @P0 FADD.FTZ R91, R91, R84 ;  /* 0x000000545b5b0221 */ /* 0x000fe20000010000 */
[C---:B---3--:R-:W-:Y:S01]  /*1960*/  FMUL.FTZ R88, R86.reuse, R89 ;  /* 0x0000005956587220 */ /* 0x048fe20000410000 */
[-C--:B----4-:R-:W-:Y:S01]  /*1970*/  FMUL.FTZ R84, R86, R107.reuse ;  /* 0x0000006b56547220 */ /* 0x090fe20000410000 */
[----:B------:R-:W-:Y:S02]  /*1980*/  @P0 FADD.FTZ R105, R105, R96 ;  /* 0x0000006069690221 */ /* 0x000fe40000010000 */
        /* <DEDUP_REMOVED lines=10> */
[----:B------:R-:W-:Y:S01]  /*1a30*/  FFMA.FTZ R100, R106, R111, R113 ;  /* 0x0000006f6a647223 */ /* 0x000fe20000010071 */
[----:B---3--:R-:W-:Y:S01]  /*1a40*/  FMUL.FTZ R88, R86, R89 ;  /* 0x0000005956587220 */ /* 0x008fe20000410000 */
[----:B------:R-:W-:-:S03]  /*1a50*/  FFMA.FTZ R96, R106, R109, -R96 ;  /* 0x0000006d6a607223 */ /* 0x000fc60000010860 */
[----:B------:R-:W-:Y:S01]  /*1a60*/  @P0 FADD.FTZ R105, R105, R100 ;  /* 0x0000006469690221 */ /* 0x000fe20000010000 */
[----:B------:R-:W-:Y:S01]  /*1a70*/  FMUL.FTZ R109, R5, R7 ;  /* 0x00000007056d7220 */ /* 0x000fe20000410000 */
[-C--:B----4-:R-:W-:Y:S01]  /*1a80*/  FFMA.FTZ R113, R106, R107.reuse, R88 ;  /* 0x0000006b6a717223 */ /* 0x090fe20000010058 */
[----:B------:R-:W-:Y:S01]  /*1a90*/  FMUL.FTZ R84, R86, R107 ;  /* 0x0000006b56547220 */ /* 0x000fe20000410000 */
[----:B------:R-:W-:Y:S01]  /*1aa0*/  @P0 FADD.FTZ R91, R91, R96 ;  /* 0x000000605b5b0221 */ /* 0x000fe20000010000 */
[----:B------:R-:W0:Y:S01]  /*1ab0*/  SHFL.UP PT, R111, R105, 0x8, RZ ;  /* 0x05000000696f7989 */ /* 0x000e2200000e00ff */
[-C--:B------:R-:W-:Y:S01]  /*1ac0*/  FMUL.FTZ R107, R5, R6.reuse ;  /* 0x00000006056b7220 */ /* 0x080fe20000410000 */
[----:B------:R-:W-:Y:S01]  /*1ad0*/  @P0 FFMA.FTZ R106, R106, R89, -R84 ;  /* 0x000000596a6a0223 */ /* 0x000fe20000010854 */
[----:B------:R-:W-:Y:S01]  /*1ae0*/  FSEL R86, R86, R113, !P0 ;  /* 0x0000007156567208 */ /* 0x000fe20004000000 */
[C---:B------:R-:W-:Y:S01]  /*1af0*/  FFMA.FTZ R109, R4.reuse, R6, -R109 ;  /* 0x00000006046d7223 */ /* 0x040fe2000001086d */
[----:B------:R-:W1:Y:S01]  /*1b00*/  SHFL.UP PT, R113, R91, 0x8, RZ ;  /* 0x050000005b717989 */ /* 0x000e6200000e00ff */
[----:B------:R-:W-:Y:S01]  /*1b10*/  FFMA.FTZ R107, R4, R7, R107 ;  /* 0x00000007046b7223 */ /* 0x000fe2000001006b */
[----:B------:R-:W-:Y:S01]  /*1b20*/  ISETP.GE.AND P0, PT, R42, 0x8, PT ;  /* 0x000000082a00780c */ /* 0x000fe20003f06270 */
[C---:B------:R-:W-:Y:S01]  /*1b30*/  FMUL.FTZ R108, R73.reuse, R109 ;  /* 0x0000006d496c7220 */ /* 0x040fe20000410000 */
[----:B------:R-:W3:Y:S01]  /*1b40*/  SHFL.UP PT, R5, R106, 0x8, RZ ;  /* 0x050000006a057989 */ /* 0x000ee200000e00ff */
[-C--:B------:R-:W-:Y:S01]  /*1b50*/  FMUL.FTZ R110, R73, R107.reuse ;  /* 0x0000006b496e7220 */ /* 0x080fe20000410000 */
[C---:B------:R-:W-:Y:S01]  /*1b60*/  FMUL.FTZ R104, R72.reuse, R107 ;  /* 0x0000006b48687220 */ /* 0x040fe20000410000 */
[----:B------:R-:W-:Y:S01]  /*1b70*/  FMUL.FTZ R96, R72, R109 ;  /* 0x0000006d48607220 */ /* 0x000fe20000410000 */
[----:B------:R-:W4:Y:S01]  /*1b80*/  SHFL.UP PT, R7, R86, 0x8, RZ ;  /* 0x0500000056077989 */ /* 0x000f2200000e00ff */
[-C--:B------:R-:W-:Y:S01]  /*1b90*/  FMUL.FTZ R6, R99, R110.reuse ;  /* 0x0000006e63067220 */ /* 0x080fe20000410000 */
[----:B------:R-:W-:-:S03]  /*1ba0*/  FMUL.FTZ R4, R97, R110 ;  /* 0x0000006e61047220 */ /* 0x000fc60000410000 */
[-C--:B------:R-:W-:Y:S01]  /*1bb0*/  FFMA.FTZ R115, -R97, R108.reuse, -R6 ;  /* 0x0000006c61737223 */ /* 0x080fe20000010906 */
[----:B------:R-:W-:-:S03]  /*1bc0*/  FFMA.FTZ R89, R99, R108, -R4 ;  /* 0x0000006c63597223 */ /* 0x000fc60000010804 */
[----:B------:R-:W-:Y:S01]  /*1bd0*/  FADD.FTZ R100, -R104, R115 ;  /* 0x0000007368647221 */ /* 0x000fe20000010100 */
[----:B------:R-:W-:Y:S01]  /*1be0*/  FADD.FTZ R4, R96, R89 ;  /* 0x0000005960047221 */ /* 0x000fe20000010000 */
[----:B0-----:R-:W-:Y:S02]  /*1bf0*/  FMUL.FTZ R115, R86, R111 ;  /* 0x0000006f56737220 */ /* 0x001fe40000410000 */
[C---:B------:R-:W-:Y:S01]  /*1c00*/  FMUL.FTZ R6, R103.reuse, -R100 ;  /* 0x8000006467067220 */ /* 0x040fe20000410000 */
[-C--:B------:R-:W-:Y:S01]  /*1c10*/  FMUL.FTZ R102, R103, -R4.reuse ;  /* 0x8000000467667220 */ /* 0x080fe20000410000 */
[-C--:B-1----:R-:W-:Y:S01]  /*1c20*/  FFMA.FTZ R84, R106, R113.reuse, -R115 ;  /* 0x000000716a547223 */ /* 0x082fe20000010873 */
[C---:B------:R-:W-:Y:S01]  /*1c30*/  FMUL.FTZ R113, R86.reuse, R113 ;  /* 0x0000007156717220 */ /* 0x040fe20000410000 */
[C---:B------:R-:W-:Y:S01]  /*1c40*/  FFMA.FTZ R89, R101.reuse, R4, -R6 ;  /* 0x0000000465597223 */ /* 0x040fe20000010806 */
[----:B------:R-:W-:Y:S01]  /*1c50*/  FFMA.FTZ R115, R101, R100, R102 ;  /* 0x0000006465737223 */ /* 0x000fe20000010066 */
[----:B---3--:R-:W-:Y:S01]  /*1c60*/  FMUL.FTZ R6, R86, R5 ;  /* 0x0000000556067220 */ /* 0x008fe20000410000 */
[C---:B------:R-:W-:Y:S01]  /*1c70*/  FFMA.FTZ R88, R106.reuse, R111, R113 ;  /* 0x0000006f6a587223 */ /* 0x040fe20000010071 */
[----:B------:R-:W-:Y:S01]  /*1c80*/  @P0 FADD.FTZ R91, R91, R84 ;  /* 0x000000545b5b0221 */ /* 0x000fe20000010000 */
[----:B------:R-:W-:Y:S01]  /*1c90*/  FMUL.FTZ R102, R71, R107 ;  /* 0x0000006b47667220 */ /* 0x000fe20000410000 */
[-C--:B----4-:R-:W-:Y:S01]  /*1ca0*/  FFMA.FTZ R111, R106, R7.reuse, R6 ;  /* 0x000000076a6f7223 */ /* 0x090fe20000010006 */
[----:B------:R-:W-:Y:S01]  /*1cb0*/  @P0 FADD.FTZ R105, R105, R88 ;  /* 0x0000005869690221 */ /* 0x000fe20000010000 */
[C---:B------:R-:W-:Y:S01]  /*1cc0*/  FMUL.FTZ R4, R86.reuse, R7 ;  /* 0x0000000756047220 */ /* 0x040fe20000410000 */
[----:B------:R-:W0:Y:S01]  /*1cd0*/  SHFL.UP PT, R118, R91, 0x10, RZ ;  /* 0x060000005b767989 */ /* 0x000e2200000e00ff */
[C---:B--2---:R-:W-:Y:S01]  /*1ce0*/  FMUL.FTZ R7, R97.reuse, R3 ;  /* 0x0000000361077220 */ /* 0x044fe20000410000 */
[----:B------:R-:W-:Y:S01]  /*1cf0*/  FSEL R111, R86, R111, !P0 ;  /* 0x0000006f566f7208 */ /* 0x000fe20004000000 */
[----:B------:R-:W-:Y:S01]  /*1d00*/  @P0 FFMA.FTZ R106, R106, R5, -R4 ;  /* 0x000000056a6a0223 */ /* 0x000fe20000010804 */
[----:B------:R-:W1:Y:S01]  /*1d10*/  SHFL.UP PT, R86, R105, 0x10, RZ ;  /* 0x0600000069567989 */ /* 0x000e6200000e00ff */
[-C--:B------:R-:W-:Y:S01]  /*1d20*/  FMUL.FTZ R4, R97, -R2.reuse ;  /* 0x8000000261047220 */ /* 0x080fe20000410000 */
[----:B------:R-:W-:Y:S01]  /*1d30*/  ISETP.GE.AND P0, PT, R39, UR7, PT ;  /* 0x0000000727007c0c */ /* 0x000fe2000bf06270 */
[----:B------:R-:W-:Y:S01]  /*1d40*/  FMUL.FTZ R100, R71, R109 ;  /* 0x0000006d47647220 */ /* 0x000fe20000410000 */
[----:B------:R-:W2:Y:S01]  /*1d50*/  SHFL.UP PT, R113, R106, 0x10, RZ ;  /* 0x060000006a717989 */ /* 0x000ea200000e00ff */
[C---:B------:R-:W-:Y:S01]  /*1d60*/  FFMA.FTZ R116, R99.reuse, -R3, R4 ;  /* 0x8000000363747223 */ /* 0x040fe20000010004 */
[----:B------:R-:W-:Y:S01]  /*1d70*/  FFMA.FTZ R84, R99, R2, -R7 ;  /* 0x0000000263547223 */ /* 0x000fe20000010807 */
[----:B------:R-:W-:Y:S01]  /*1d80*/  ISETP.EQ.AND P0, PT, R92, RZ, !P0 ;  /* 0x000000ff5c00720c */ /* 0x000fe20004702270 */
[----:B------:R-:W3:Y:S01]  /*1d90*/  SHFL.UP PT, R114, R111, 0x10, RZ ;  /* 0x060000006f727989 */ /* 0x000ee200000e00ff */
[----:B------:R-:W-:Y:S01]  /*1da0*/  FMUL.FTZ R88, R103, -R116 ;  /* 0x8000007467587220 */ /* 0x000fe20000410000 */
[----:B------:R-:W-:Y:S01]  /*1db0*/  FADD.FTZ R115, -R102, R115 ;  /* 0x0000007366737221 */ /* 0x000fe20000010100 */
[----:B------:R-:W-:Y:S01]  /*1dc0*/  FADD.FTZ R112, R100, R89 ;  /* 0x0000005964707221 */ /* 0x000fe20000010000 */
[----:B------:R-:W-:Y:S01]  /*1dd0*/  HFMA2.MMA R5, -RZ, RZ, 0, 0 ;  /* 0x00000000ff057435 */ /* 0x000fe200000001ff */
[----:B------:R-:W-:Y:S01]  /*1de0*/  FFMA.FTZ R117, R101, R84, -R88 ;  /* 0x0000005465757223 */ /* 0x000fe20000010858 */
[C---:B------:R-:W-:Y:S01]  /*1df0*/  FMUL.FTZ R88, R98.reuse, -R115 ;  /* 0x8000007362587220 */ /* 0x040fe20000410000 */
[----:B------:R-:W-:Y:S01]  /*1e00*/  FMUL.FTZ R120, R98, -R112 ;  /* 0x8000007062787220 */ /* 0x000fe20000410000 */
[----:B------:R-:W-:-:S02]  /*1e10*/  MOV R4, 0x3f800000 ;  /* 0x3f80000000047802 */ /* 0x000fc40000000f00 */
[----:B------:R-:W-:Y:S01]  /*1e20*/  CS2R R6, SRZ ;  /* 0x0000000000067805 */ /* 0x000fe2000001ff00 */
[----:B------:R-:W-:Y:S01]  /*1e30*/  FFMA.FTZ R112, R87, R112, -R88 ;  /* 0x0000007057707223 */ /* 0x000fe20000010858 */
[----:B------:R-:W-:Y:S01]  /*1e40*/  FMUL.FTZ R84, R103, -R84 ;  /* 0x8000005467547220 */ /* 0x000fe20000410000 */
[----:B------:R-:W-:Y:S01]  /*1e50*/  FFMA.FTZ R88, R87, R115, R120 ;  /* 0x0000007357587223 */ /* 0x000fe20000010078 */
[----:B0-----:R-:W-:Y:S01]  /*1e60*/  FMUL.FTZ R115, R111, R118 ;  /* 0x000000766f737220 */ /* 0x001fe20000410000 */
[----:B------:R-:W-:Y:S01]  /*1e70*/  FMUL.FTZ R124, R98, -R117 ;  /* 0x80000075627c7220 */ /* 0x000fe20000410000 */
[----:B------:R-:W-:Y:S01]  /*1e80*/  FFMA.FTZ R116, R101, R116, R84 ;  /* 0x0000007465747223 */ /* 0x000fe20000010054 */
[CC--:B-1----:R-:W-:Y:S01]  /*1e90*/  FMUL.FTZ R89, R111.reuse, R86.reuse ;  /* 0x000000566f597220 */ /* 0x0c2fe20000410000 */
[----:B------:R0:W1:Y:S01]  /*1ea0*/  @P0 LDS.128 R4, [R75+0x1660] ;  /* 0x001660004b040984 */ /* 0x0000620000000c00 */
[----:B------:R-:W-:Y:S01]  /*1eb0*/  ISETP.NE.AND P0, PT, R92, 0x1f, PT ;  /* 0x0000001f5c00780c */ /* 0x000fe20003f05270 */
[C---:B------:R-:W-:Y:S01]  /*1ec0*/  FFMA.FTZ R122, R106.reuse, R86, R115 ;  /* 0x000000566a7a7223 */ /* 0x040fe20000010073 */
[----:B------:R-:W-:Y:S01]  /*1ed0*/  FFMA.FTZ R120, R106, R118, -R89 ;  /* 0x000000766a787223 */ /* 0x000fe20000010859 */
[C---:B--2---:R-:W-:Y:S01]  /*1ee0*/  FMUL.FTZ R89, R111.reuse, R113 ;  /* 0x000000716f597220 */ /* 0x044fe20000410000 */
[----:B------:R-:W-:Y:S01]  /*1ef0*/  FMUL.FTZ R84, R98, -R116 ;  /* 0x8000007462547220 */ /* 0x000fe20000410000 */
[----:B------:R-:W-:Y:S01]  /*1f00*/  FMUL.FTZ R109, R0, R109 ;  /* 0x0000006d006d7220 */ /* 0x000fe20000410000 */
[-C--:B---3--:R-:W-:Y:S01]  /*1f10*/  FMUL.FTZ R118, R111, R114.reuse ;  /* 0x000000726f767220 */ /* 0x088fe20000410000 */
[----:B------:R-:W-:Y:S01]  /*1f20*/  FFMA.FTZ R114, R106, R114, R89 ;  /* 0x000000726a727223 */ /* 0x000fe20000010059 */
[----:B------:R-:W-:Y:S01]  /*1f30*/  FMUL.FTZ R107, R0, R107 ;  /* 0x0000006b006b7220 */ /* 0x000fe20000410000 */
[----:B------:R-:W-:Y:S01]  /*1f40*/  @P2 FADD.FTZ R91, R91, R120 ;  /* 0x000000785b5b2221 */ /* 0x000fe20000010000 */
[----:B------:R-:W-:Y:S01]  /*1f50*/  @P2 FFMA.FTZ R106, R106, R113, -R118 ;  /* 0x000000716a6a2223 */ /* 0x000fe20000010876 */
[----:B------:R-:W-:Y:S01]  /*1f60*/  @P2 FADD.FTZ R105, R105, R122 ;  /* 0x0000007a69692221 */ /* 0x000fe20000010000 */
[----:B------:R-:W-:Y:S01]  /*1f70*/  FSEL R111, R111, R114, !P2 ;  /* 0x000000726f6f7208 */ /* 0x000fe20005000000 */
[C---:B------:R-:W-:Y:S01]  /*1f80*/  FFMA.FTZ R84, R87.reuse, R117, -R84 ;  /* 0x0000007557547223 */ /* 0x040fe20000010854 */
[----:B------:R-:W-:Y:S01]  /*1f90*/  FFMA.FTZ R86, R87, R116, R124 ;  /* 0x0000007457567223 */ /* 0x000fe2000001007c */
[----:B------:R-:W-:Y:S01]  /*1fa0*/  FADD.FTZ R89, R109, R112 ;  /* 0x000000706d597221 */ /* 0x000fe20000010000 */
[----:B------:R-:W-:Y:S01]  /*1fb0*/  FADD.FTZ R88, -R107, R88 ;  /* 0x000000586b587221 */ /* 0x000fe20000010100 */
[----:B------:R-:W2:Y:S01]  /*1fc0*/  SHFL.UP PT, R91, R91, 0x1, RZ ;  /* 0x042000005b5b7989 */ /* 0x000ea200000e00ff */
[----:B------:R-:W-:-:S03]  /*1fd0*/  ISETP.GT.U32.AND P2, PT, R92, 0x1d, PT ;  /* 0x0000001d5c00780c */ /* 0x000fc60003f44070 */
[----:B------:R0:W3:Y:S04]  /*1fe0*/  SHFL.DOWN PT, R121, R89, 0x1, 0x1f ;  /* 0x08201f0059797f89 */ /* 0x0000e800000e0000 */
[----:B------:R0:W4:Y:S04]  /*1ff0*/  SHFL.DOWN PT, R116, R88, 0x1, 0x1f ;  /* 0x08201f0058747f89 */ /* 0x00012800000e0000 */
[----:B------:R0:W0:Y:S04]  /*2000*/  SHFL.DOWN PT, R114, R84, 0x1, 0x1f ;  /* 0x08201f0054727f89 */ /* 0x00002800000e0000 */
[----:B------:R0:W0:Y:S04]  /*2010*/  SHFL.DOWN PT, R113, R86, 0x1, 0x1f ;  /* 0x08201f0056717f89 */ /* 0x00002800000e0000 */
[----:B------:R-:W0:Y:S04]  /*2020*/  SHFL.UP PT, R105, R105, 0x1, RZ ;  /* 0x0420000069697989 */ /* 0x000e2800000e00ff */
[----:B------:R-:W0:Y:S04]  /*2030*/  SHFL.UP PT, R106, R106, 0x1, RZ ;  /* 0x042000006a6a7989 */ /* 0x000e2800000e00ff */
[----:B------:R-:W0:Y:S01]  /*2040*/  SHFL.UP PT, R111, R111, 0x1, RZ ;  /* 0x042000006f6f7989 */ /* 0x000e2200000e00ff */
[----:B-123--:R-:W-:Y:S05]  /*2050*/  @!P0 BRA `(.L_x_17457) ;  /* 0x00000000002c8947 */ /* 0x00efea0003800000 */
[C---:B0-----:R-:W-:Y:S01]  /*2060*/  FMUL.FTZ R115, R86.reuse, R113 ;  /* 0x0000007156737220 */ /* 0x041fe20000410000 */
[C---:B----4-:R-:W-:Y:S01]  /*2070*/  FMUL.FTZ R117, R86.reuse, R116 ;  /* 0x0000007456757220 */ /* 0x050fe20000410000 */
[-C--:B------:R-:W-:Y:S01]  /*2080*/  FMUL.FTZ R119, R86, R121.reuse ;  /* 0x0000007956777220 */ /* 0x080fe20000410000 */
        /* <DEDUP_REMOVED lines=8> */
.L_x_17457:
[----:B------:R-:W-:Y:S05]  /*2110*/  BSYNC B0 ;  /* 0x0000000000007941 */ /* 0x000fea0003800000 */
.L_x_17456:
[----:B0-----:R0:W1:Y:S01]  /*2120*/  SHFL.DOWN PT, R114, R84, 0x2, 0x1f ;  /* 0x08401f0054727f89 */ /* 0x00106200000e0000 */
[----:B------:R-:W-:Y:S03]  /*2130*/  BSSY B0, `(.L_x_17458) ;  /* 0x0000010000007945 */ /* 0x000fe60003800000 */
[----:B----4-:R0:W2:Y:S04]  /*2140*/  SHFL.DOWN PT, R116, R86, 0x2, 0x1f ;  /* 0x08401f0056747f89 */ /* 0x0100a800000e0000 */
[----:B------:R0:W3:Y:S04]  /*2150*/  SHFL.DOWN PT, R119, R89, 0x2, 0x1f ;  /* 0x08401f0059777f89 */ /* 0x0000e800000e0000 */
[----:B------:R0:W4:Y:S01]  /*2160*/  SHFL.DOWN PT, R118, R88, 0x2, 0x1f ;  /* 0x08401f0058767f89 */ /* 0x00012200000e0000 */
[----:B------:R-:W-:Y:S05]  /*2170*/  @P2 BRA `(.L_x_17459) ;  /* 0x00000000002c2947 */ /* 0x000fea0003800000 */
[C---:B----4-:R-:W-:Y:S01]  /*2180*/  FMUL.FTZ R115, R86.reuse, R118 ;  /* 0x0000007656737220 */ /* 0x050fe20000410000 */
[C---:B--2---:R-:W-:Y:S01]  /*2190*/  FMUL.FTZ R113, R86.reuse, R116 ;  /* 0x0000007456717220 */ /* 0x044fe20000410000 */
[-C--:B---3--:R-:W-:Y:S02]  /*21a0*/  FMUL.FTZ R117, R86, R119.reuse ;  /* 0x0000007756757220 */ /* 0x088fe40000410000 */
[----:B------:R-:W-:Y:S01]  /*21b0*/  FFMA.FTZ R112, R84, R119, -R115 ;  /* 0x0000007754707223 */ /* 0x000fe20000010873 */
[-C--:B-1----:R-:W-:Y:S01]  /*21c0*/  FMUL.FTZ R115, R86, R114.reuse ;  /* 0x0000007256737220 */ /* 0x082fe20000410000 */
[C---:B------:R-:W-:Y:S01]  /*21d0*/  FFMA.FTZ R113, R84.reuse, R114, -R113 ;  /* 0x0000007254717223 */ /* 0x040fe20000010871 */
[C---:B------:R-:W-:Y:S01]  /*21e0*/  FFMA.FTZ R117, R84.reuse, R118, R117 ;  /* 0x0000007654757223 */ /* 0x040fe20000010075 */
[----:B0-----:R-:W-:Y:S01]  /*21f0*/  FADD.FTZ R89, R89, R112 ;  /* 0x0000007059597221 */ /* 0x001fe20000010000 */
[----:B------:R-:W-:Y:S02]  /*2200*/  FFMA.FTZ R86, R84, R116, R115 ;  /* 0x0000007454567223 */ /* 0x000fe40000010073 */
[----:B------:R-:W-:Y:S01]  /*2210*/  FADD.FTZ R88, R88, R117 ;  /* 0x0000007558587221 */ /* 0x000fe20000010000 */
[----:B------:R-:W-:-:S07]  /*2220*/  MOV R84, R113 ;  /* 0x0000007100547202 */ /* 0x000fce0000000f00 */
.L_x_17459:
[----:B------:R-:W-:Y:S05]  /*2230*/  BSYNC B0 ;  /* 0x0000000000007941 */ /* 0x000fea0003800000 */
.L_x_17458:
[----:B-1----:R1:W0:Y:S01]  /*2240*/  SHFL.DOWN PT, R114, R84, 0x4, 0x1f ;  /* 0x08801f0054727f89 */ /* 0x00222200000e0000 */
[----:B------:R-:W-:Y:S03]  /*2250*/  BSSY B0, `(.L_x_17460) ;  /* 0x0000010000007945 */ /* 0x000fe60003800000 */
[----:B--2---:R1:W2:Y:S04]  /*2260*/  SHFL.DOWN PT, R116, R86, 0x4, 0x1f ;  /* 0x08801f0056747f89 */ /* 0x0042a800000e0000 */
[----:B---3--:R1:W3:Y:S04]  /*2270*/  SHFL.DOWN PT, R119, R89, 0x4, 0x1f ;  /* 0x08801f0059777f89 */ /* 0x0082e800000e0000 */
[----:B----4-:R1:W4:Y:S01]  /*2280*/  SHFL.DOWN PT, R118, R88, 0x4, 0x1f ;  /* 0x08801f0058767f89 */ /* 0x01032200000e0000 */
[----:B------:R-:W-:Y:S05]  /*2290*/  @P3 BRA `(.L_x_17461) ;  /* 0x00000000002c3947 */ /* 0x000fea0003800000 */
[C---:B----4-:R-:W-:Y:S01]  /*22a0*/  FMUL.FTZ R115, R86.reuse, R118 ;  /* 0x0000007656737220 */ /* 0x050fe20000410000 */
[C---:B--2---:R-:W-:Y:S01]  /*22b0*/  FMUL.FTZ R113, R86.reuse, R116 ;  /* 0x0000007456717220 */ /* 0x044fe20000410000 */
[-C--:B---3--:R-:W-:Y:S02]  /*22c0*/  FMUL.FTZ R117, R86, R119.reuse ;  /* 0x0000007756757220 */ /* 0x088fe40000410000 */
[----:B------:R-:W-:Y:S01]  /*22d0*/  FFMA.FTZ R112, R84, R119, -R115 ;  /* 0x0000007754707223 */ /* 0x000fe20000010873 */
[-C--:B0-----:R-:W-:Y:S01]  /*22e0*/  FMUL.FTZ R115, R86, R114.reuse ;  /* 0x0000007256737220 */ /* 0x081fe20000410000 */
[C---:B------:R-:W-:Y:S01]  /*22f0*/  FFMA.FTZ R113, R84.reuse, R114, -R113 ;  /* 0x0000007254717223 */ /* 0x040fe20000010871 */
[C---:B------:R-:W-:Y:S01]  /*2300*/  FFMA.FTZ R117, R84.reuse, R118, R117 ;  /* 0x0000007654757223 */ /* 0x040fe20000010075 */
[----:B-1----:R-:W-:Y:S01]  /*2310*/  FADD.FTZ R89, R89, R112 ;  /* 0x0000007059597221 */ /* 0x002fe20000010000 */
[----:B------:R-:W-:Y:S02]  /*2320*/  FFMA.FTZ R86, R84, R116, R115 ;  /* 0x0000007454567223 */ /* 0x000fe40000010073 */
[----:B------:R-:W-:Y:S01]  /*2330*/  FADD.FTZ R88, R88, R117 ;  /* 0x0000007558587221 */ /* 0x000fe20000010000 */
[----:B------:R-:W-:-:S07]  /*2340*/  MOV R84, R113 ;  /* 0x0000007100547202 */ /* 0x000fce0000000f00 */
.L_x_17461:
[----:B------:R-:W-:Y:S05]  /*2350*/  BSYNC B0 ;  /* 0x0000000000007941 */ /* 0x000fea0003800000 */
.L_x_17460:
[----:B0-----:R0:W0:Y:S01]  /*2360*/  SHFL.DOWN PT, R114, R84, 0x8, 0x1f ;  /* 0x09001f0054727f89 */ /* 0x00102200000e0000 */
[----:B------:R-:W-:Y:S03]  /*2370*/  BSSY B0, `(.L_x_17462) ;  /* 0x0000010000007945 */ /* 0x000fe60003800000 */
[----:B--2---:R2:W0:Y:S04]  /*2380*/  SHFL.DOWN PT, R116, R86, 0x8, 0x1f ;  /* 0x09001f0056747f89 */ /* 0x00442800000e0000 */
[----:B---3--:R2:W3:Y:S04]  /*2390*/  SHFL.DOWN PT, R119, R89, 0x8, 0x1f ;  /* 0x09001f0059777f89 */ /* 0x0084e800000e0000 */
        /* <DEDUP_REMOVED lines=8> */
[C---:B------:R-:W-:Y:S01]  /*2420*/  FFMA.FTZ R117, R84.reuse, R118, R117 ;  /* 0x0000007654757223 */ /* 0x040fe20000010075 */
[----:B-12---:R-:W-:Y:S01]  /*2430*/  FADD.FTZ R89, R89, R112 ;  /* 0x0000007059597221 */ /* 0x006fe20000010000 */
[----:B------:R-:W-:Y:S02]  /*2440*/  FFMA.FTZ R86, R84, R116, R115 ;  /* 0x0000007454567223 */ /* 0x000fe40000010073 */
[----:B------:R-:W-:Y:S01]  /*2450*/  FADD.FTZ R88, R88, R117 ;  /* 0x0000007558587221 */ /* 0x000fe20000010000 */
[----:B------:R-:W-:-:S07]  /*2460*/  MOV R84, R113 ;  /* 0x0000007100547202 */ /* 0x000fce0000000f00 */
.L_x_17463:
[----:B------:R-:W-:Y:S05]  /*2470*/  BSYNC B0 ;  /* 0x0000000000007941 */ /* 0x000fea0003800000 */
.L_x_17462:
[----:B0-----:R0:W0:Y:S01]  /*2480*/  SHFL.DOWN PT, R114, R84, 0x10, 0x1f ;  /* 0x0a001f0054727f89 */ /* 0x00102200000e0000 */
[----:B------:R-:W-:Y:S03]  /*2490*/  BSSY B0, `(.L_x_17464) ;  /* 0x0000010000007945 */ /* 0x000fe60003800000 */
[----:B------:R0:W0:Y:S04]  /*24a0*/  SHFL.DOWN PT, R116, R86, 0x10, 0x1f ;  /* 0x0a001f0056747f89 */ /* 0x00002800000e0000 */
[----:B---3--:R3:W0:Y:S04]  /*24b0*/  SHFL.DOWN PT, R119, R89, 0x10, 0x1f ;  /* 0x0a001f0059777f89 */ /* 0x00862800000e0000 */
[----:B----4-:R3:W4:Y:S01]  /*24c0*/  SHFL.DOWN PT, R118, R88, 0x10, 0x1f ;  /* 0x0a001f0058767f89 */ /* 0x01072200000e0000 */
[----:B------:R-:W-:Y:S05]  /*24d0*/  @P5 BRA `(.L_x_17465) ;  /* 0x00000000002c5947 */ /* 0x000fea0003800000 */
[C---:B----4-:R-:W-:Y:S01]  /*24e0*/  FMUL.FTZ R115, R86.reuse, R118 ;  /* 0x0000007656737220 */ /* 0x050fe20000410000 */
[C---:B0-----:R-:W-:Y:S01]  /*24f0*/  FMUL.FTZ R113, R86.reuse, R116 ;  /* 0x0000007456717220 */ /* 0x041fe20000410000 */
[-C--:B------:R-:W-:Y:S02]  /*2500*/  FMUL.FTZ R117, R86, R119.reuse ;  /* 0x0000007756757220 */ /* 0x080fe40000410000 */
[----:B------:R-:W-:Y:S01]  /*2510*/  FFMA.FTZ R112, R84, R119, -R115 ;  /* 0x0000007754707223 */ /* 0x000fe20000010873 */
[-C--:B------:R-:W-:Y:S01]  /*2520*/  FMUL.FTZ R115, R86, R114.reuse ;  /* 0x0000007256737220 */ /* 0x080fe20000410000 */
[C---:B------:R-:W-:Y:S01]  /*2530*/  FFMA.FTZ R113, R84.reuse, R114, -R113 ;  /* 0x0000007254717223 */ /* 0x040fe20000010871 */
[C---:B------:R-:W-:Y:S01]  /*2540*/  FFMA.FTZ R117, R84.reuse, R118, R117 ;  /* 0x0000007654757223 */ /* 0x040fe20000010075 */
[----:B-123--:R-:W-:Y:S01]  /*2550*/  FADD.FTZ R89, R89, R112 ;  /* 0x0000007059597221 */ /* 0x00efe20000010000 */
[----:B------:R-:W-:Y:S02]  /*2560*/  FFMA.FTZ R86, R84, R116, R115 ;  /* 0x0000007454567223 */ /* 0x000fe40000010073 */
[----:B------:R-:W-:Y:S01]  /*2570*/  FADD.FTZ R88, R88, R117 ;  /* 0x0000007558587221 */ /* 0x000fe20000010000 */
[----:B------:R-:W-:-:S07]  /*2580*/  MOV R84, R113 ;  /* 0x0000007100547202 */ /* 0x000fce0000000f00 */
.L_x_17465:
[----:B------:R-:W-:Y:S05]  /*2590*/  BSYNC B0 ;  /* 0x0000000000007941 */ /* 0x000fea0003800000 */
.L_x_17464:
[----:B------:R-:W-:Y:S01]  /*25a0*/  SHFL.DOWN PT, R120, R86, 0x1, 0x1f ;  /* 0x08201f0056787f89 */ /* 0x000fe200000e0000 */
[----:B------:R-:W-:Y:S01]  /*25b0*/  ISETP.NE.AND P2, PT, R40, 0x1f, PT ;  /* 0x0000001f2800780c */ /* 0x000fe20003f45270 */
[CC--:B------:R-:W-:Y:S01]  /*25c0*/  FMUL.FTZ R117, R111.reuse, R11.reuse ;  /* 0x0000000b6f757220 */ /* 0x0c0fe20000410000 */
[-C--:B----4-:R-:W-:Y:S01]  /*25d0*/  FMUL.FTZ R118, R111, R10.reuse ;  /* 0x0000000a6f767220 */ /* 0x090fe20000410000 */
[----:B------:R-:W4:Y:S01]  /*25e0*/  SHFL.IDX PT, R113, R7, RZ, 0x1f ;  /* 0x00001fff07717589 */ /* 0x000f2200000e0000 */
[----:B------:R-:W-:Y:S01]  /*25f0*/  ISETP.GT.AND P0, PT, R42, 0x1e, PT ;  /* 0x0000001e2a00780c */ /* 0x000fe20003f04270 */
[C---:B0-----:R-:W-:Y:S01]  /*2600*/  FFMA.FTZ R116, R106.reuse, R10, -R117 ;  /* 0x0000000a6a747223 */ /* 0x041fe20000010875 */
[----:B------:R-:W-:Y:S01]  /*2610*/  FFMA.FTZ R118, R106, R11, R118 ;  /* 0x0000000b6a767223 */ /* 0x000fe20000010076 */
[----:B------:R-:W0:Y:S01]  /*2620*/  SHFL.IDX PT, R112, R6, RZ, 0x1f ;  /* 0x00001fff06707589 */ /* 0x000e2200000e0000 */
[----:B------:R-:W-:Y:S01]  /*2630*/  ISETP.NE.AND P3, PT, R42, RZ, PT ;  /* 0x000000ff2a00720c */ /* 0x000fe20003f65270 */
        /* <DEDUP_REMOVED lines=12> */
[----:B-1----:R-:W-:Y:S03]  /*2700*/  SHFL.IDX PT, R84, R84, RZ, 0x1f ;  /* 0x00001fff54547589 */ /* 0x002fe600000e0000 */
[----:B------:R-:W-:Y:S01]  /*2710*/  FMUL.FTZ R10, R98, R9 ;  /* 0x00000009620a7220 */ /* 0x000fe20000410000 */
[C---:B----4-:R-:W-:Y:S01]  /*2720*/  @P2 FMUL.FTZ R111, R120.reuse, R113 ;  /* 0x00000071786f2220 */ /* 0x050fe20000410000 */
[----:B--23--:R-:W-:Y:S01]  /*2730*/  SHFL.IDX PT, R89, R89, RZ, 0x1f ;  /* 0x00001fff59597589 */ /* 0x00cfe200000e0000 */
[----:B0-----:R-:W-:-:S03]  /*2740*/  @P2 FMUL.FTZ R120, R120, R112 ;  /* 0x0000007078782220 */ /* 0x001fc60000410000 */
[----:B------:R-:W-:Y:S01]  /*2750*/  SHFL.IDX PT, R88, R88, RZ, 0x1f ;  /* 0x00001fff58587589 */ /* 0x000fe200000e0000 */
[C---:B-----5:R-:W-:Y:S01]  /*2760*/  @P2 FFMA.FTZ R111, R122.reuse, R112, -R111 ;  /* 0x000000707a6f2223 */ /* 0x060fe2000001086f */
[----:B------:R-:W-:-:S03]  /*2770*/  @P2 FFMA.FTZ R120, R122, R113, R120 ;  /* 0x000000717a782223 */ /* 0x000fc60000010078 */
[----:B------:R-:W-:Y:S01]  /*2780*/  @P2 FADD.FTZ R112, R114, R111 ;  /* 0x0000006f72702221 */ /* 0x000fe20000010000 */
[----:B------:R-:W-:-:S03]  /*2790*/  @P2 FADD.FTZ R113, R115, R120 ;  /* 0x0000007873712221 */ /* 0x000fc60000010000 */
[-C--:B------:R-:W-:Y:S01]  /*27a0*/  FMUL.FTZ R106, R112, -R3.reuse ;  /* 0x80000003706a7220 */ /* 0x080fe20000410000 */
[----:B------:R-:W-:-:S03]  /*27b0*/  FMUL.FTZ R11, R113, -R3 ;  /* 0x80000003710b7220 */ /* 0x000fc60000410000 */
[-C--:B------:R-:W-:Y:S01]  /*27c0*/  FFMA.FTZ R113, R113, R2.reuse, R106 ;  /* 0x0000000271717223 */ /* 0x080fe2000001006a */
[----:B------:R-:W-:Y:S01]  /*27d0*/  FADD.FTZ R3, RZ, R91 ;  /* 0x0000005bff037221 */ /* 0x000fe20000010000 */
[----:B------:R-:W-:Y:S02]  /*27e0*/  FFMA.FTZ R11, R112, R2, -R11 ;  /* 0x00000002700b7223 */ /* 0x000fe4000001080b */
[----:B------:R-:W-:Y:S01]  /*27f0*/  FADD.FTZ R2, -R110, R113 ;  /* 0x000000716e027221 */ /* 0x000fe20000010100 */
[-C--:B------:R-:W-:Y:S01]  /*2800*/  FMUL.FTZ R8, R98, R3.reuse ;  /* 0x0000000362087220 */ /* 0x080fe20000410000 */
[----:B------:R-:W-:Y:S01]  /*2810*/  FFMA.FTZ R10, R87, R3, R10 ;  /* 0x00000003570a7223 */ /* 0x000fe2000001000a */
[----:B------:R-:W-:Y:S01]  /*2820*/  FADD.FTZ R91, R108, R11 ;  /* 0x0000000b6c5b7221 */ /* 0x000fe20000010000 */
[-C--:B------:R-:W-:Y:S01]  /*2830*/  FMUL.FTZ R90, R97, -R2.reuse ;  /* 0x80000002615a7220 */ /* 0x080fe20000410000 */
[----:B------:R-:W-:Y:S01]  /*2840*/  FFMA.FTZ R8, R87, R9, -R8 ;  /* 0x0000000957087223 */ /* 0x000fe20000010808 */
[----:B------:R-:W-:Y:S01]  /*2850*/  FMUL.FTZ R113, R23, R2 ;  /* 0x0000000217717220 */ /* 0x000fe20000410000 */
[-C--:B------:R-:W-:Y:S01]  /*2860*/  FMUL.FTZ R105, R97, -R91.reuse ;  /* 0x8000005b61697220 */ /* 0x080fe20000410000 */
[----:B------:R-:W-:Y:S01]  /*2870*/  FFMA.FTZ R11, R99, R91, -R90 ;  /* 0x0000005b630b7223 */ /* 0x000fe2000001085a */
[----:B------:R-:W-:Y:S01]  /*2880*/  FFMA.FTZ R108, R83, R32, R8 ;  /* 0x00000020536c7223 */ /* 0x000fe20000010008 */
[----:B------:R-:W-:Y:S01]  /*2890*/  FADD.FTZ R90, RZ, R10 ;  /* 0x0000000aff5a7221 */ /* 0x000fe20000010000 */
[----:B------:R-:W-:Y:S01]  /*28a0*/  FFMA.FTZ R105, R99, R2, R105 ;  /* 0x0000000263697223 */ /* 0x000fe20000010069 */
[----:B------:R-:W-:Y:S01]  /*28b0*/  FADD.FTZ R96, R96, R11 ;  /* 0x0000000b60607221 */ /* 0x000fe20000010000 */
[C---:B------:R-:W-:Y:S01]  /*28c0*/  FMUL.FTZ R8, R103.reuse, R108 ;  /* 0x0000006c67087220 */ /* 0x040fe20000410000 */
[C---:B------:R-:W-:Y:S01]  /*28d0*/  FMUL.FTZ R11, R103.reuse, R90 ;  /* 0x0000005a670b7220 */ /* 0x040fe20000410000 */
[----:B------:R-:W-:Y:S01]  /*28e0*/  FADD.FTZ R104, -R104, R105 ;  /* 0x0000006968687221 */ /* 0x000fe20000010100 */
[----:B------:R-:W-:Y:S01]  /*28f0*/  FMUL.FTZ R105, R103, -R96 ;  /* 0x8000006067697220 */ /* 0x000fe20000410000 */
[C---:B------:R-:W-:Y:S01]  /*2900*/  FFMA.FTZ R8, R101.reuse, R90, R8 ;  /* 0x0000005a65087223 */ /* 0x040fe20000010008 */
[----:B------:R-:W-:Y:S01]  /*2910*/  FFMA.FTZ R11, R101, R108, -R11 ;  /* 0x0000006c650b7223 */ /* 0x000fe2000001080b */
[-C--:B------:R-:W-:Y:S01]  /*2920*/  FMUL.FTZ R103, R103, -R104.reuse ;  /* 0x8000006867677220 */ /* 0x080fe20000410000 */
[----:B------:R-:W-:Y:S01]  /*2930*/  FFMA.FTZ R105, R101, R104, R105 ;  /* 0x0000006865697223 */ /* 0x000fe20000010069 */
[----:B------:R-:W-:Y:S01]  /*2940*/  FADD.FTZ R106, RZ, R8 ;  /* 0x00000008ff6a7221 */ /* 0x000fe20000010000 */
[----:B------:R-:W-:Y:S01]  /*2950*/  SHF.L.U32 R32, R93, 0x10, RZ ;  /* 0x000000105d207819 */ /* 0x000fe200000006ff */
[----:B------:R-:W-:Y:S01]  /*2960*/  FFMA.FTZ R103, R101, R96, -R103 ;  /* 0x0000006065677223 */ /* 0x000fe20000010867 */
[----:B------:R-:W-:Y:S01]  /*2970*/  FADD.FTZ R102, -R102, R105 ;  /* 0x0000006966667221 */ /* 0x000fe20000010100 */
[----:B------:R-:W-:Y:S01]  /*2980*/  FFMA.FTZ R101, R80, R31, R11 ;  /* 0x0000001f50657223 */ /* 0x000fe2000001000b */
[C---:B------:R-:W-:Y:S01]  /*2990*/  FMUL.FTZ R8, R97.reuse, R106 ;  /* 0x0000006a61087220 */ /* 0x040fe20000410000 */
[----:B------:R-:W-:Y:S01]  /*29a0*/  FADD.FTZ R100, R100, R103 ;  /* 0x0000006764647221 */ /* 0x000fe20000010000 */
[C---:B------:R-:W-:Y:S01]  /*29b0*/  FMUL.FTZ R10, R98.reuse, -R102 ;  /* 0x80000066620a7220 */ /* 0x040fe20000410000 */
[-C--:B------:R-:W-:Y:S01]  /*29c0*/  FMUL.FTZ R97, R97, R101.reuse ;  /* 0x0000006561617220 */ /* 0x080fe20000410000 */
[----:B------:R-:W-:Y:S01]  /*29d0*/  FFMA.FTZ R8, R99, R101, -R8 ;  /* 0x0000006563087223 */ /* 0x000fe20000010808 */
[-C--:B------:R-:W-:Y:S01]  /*29e0*/  FMUL.FTZ R11, R98, -R100.reuse ;  /* 0x80000064620b7220 */ /* 0x080fe20000410000 */
[----:B------:R-:W-:Y:S01]  /*29f0*/  FFMA.FTZ R10, R87, R100, -R10 ;  /* 0x00000064570a7223 */ /* 0x000fe2000001080a */
[----:B------:R-:W-:Y:S01]  /*2a00*/  FFMA.FTZ R112, R99, R106, R97 ;  /* 0x0000006a63707223 */ /* 0x000fe20000010061 */
[----:B------:R-:W-:Y:S01]  /*2a10*/  FFMA.FTZ R114, R23, R30, R8 ;  /* 0x0000001e17727223 */ /* 0x000fe20000010008 */
[----:B------:R-:W-:Y:S01]  /*2a20*/  FFMA.FTZ R8, R87, R102, R11 ;  /* 0x0000006657087223 */ /* 0x000fe2000001000b */
[----:B------:R-:W-:Y:S01]  /*2a30*/  FADD.FTZ R109, R109, R10 ;  /* 0x0000000a6d6d7221 */ /* 0x000fe20000010000 */
[----:B------:R-:W-:Y:S01]  /*2a40*/  SHF.L.U32 R87, R62, 0x10, RZ ;  /* 0x000000103e577819 */ /* 0x000fe200000006ff */
[----:B------:R-:W-:Y:S01]  /*2a50*/  FFMA.FTZ R30, R0, R9, RZ ;  /* 0x00000009001e7223 */ /* 0x000fe200000100ff */
[----:B------:R-:W-:Y:S01]  /*2a60*/  FADD.FTZ R107, -R107, R8 ;  /* 0x000000086b6b7221 */ /* 0x000fe20000010100 */
[C---:B------:R-:W-:Y:S01]  /*2a70*/  FMUL.FTZ R98, R78.reuse, R109 ;  /* 0x0000006d4e627220 */ /* 0x040fe20000410000 */
[----:B------:R-:W-:Y:S01]  /*2a80*/  FMUL.FTZ R99, R83, R100 ;  /* 0x0000006453637220 */ /* 0x000fe20000410000 */
[C---:B------:R-:W-:Y:S01]  /*2a90*/  FFMA.FTZ R97, -R78.reuse, R87, R9 ;  /* 0x000000574e617223 */ /* 0x040fe20000010109 */
[----:B------:R-:W-:Y:S01]  /*2aa0*/  FMUL.FTZ R8, R78, R107 ;  /* 0x0000006b4e087220 */ /* 0x000fe20000410000 */
[----:B------:R-:W-:Y:S01]  /*2ab0*/  FMUL.FTZ R9, R3, R98 ;  /* 0x0000006203097220 */ /* 0x000fe20000410000 */
[----:B------:R-:W-:Y:S01]  /*2ac0*/  FFMA.FTZ R11, R71, R108, R30 ;  /* 0x0000006c470b7223 */ /* 0x000fe2000001001e */
[----:B------:R-:W-:Y:S01]  /*2ad0*/  FFMA.FTZ R108, -R83, R32, R108 ;  /* 0x00000020536c7223 */ /* 0x000fe2000001016c */
[----:B------:R-:W-:Y:S01]  /*2ae0*/  FMUL.FTZ R10, R3, R8 ;  /* 0x00000008030a7220 */ /* 0x000fe20000410000 */
[----:B------:R-:W-:Y:S01]  /*2af0*/  FMUL.FTZ R31, R83, R102 ;  /* 0x00000066531f7220 */ /* 0x000fe20000410000 */
[C---:B------:R-:W-:Y:S01]  /*2b00*/  FMUL.FTZ R103, R90.reuse, R99 ;  /* 0x000000635a677220 */ /* 0x040fe20000410000 */
[C---:B------:R-:W-:Y:S01]  /*2b10*/  FFMA.FTZ R9, R97.reuse, R8, -R9 ;  /* 0x0000000861097223 */ /* 0x040fe20000010809 */
[----:B------:R-:W-:Y:S01]  /*2b20*/  FFMA.FTZ R10, R97, R98, R10 ;  /* 0x00000062610a7223 */ /* 0x000fe2000001000a */
[-C--:B------:R-:W-:Y:S01]  /*2b30*/  FMUL.FTZ R30, R90, R31.reuse ;  /* 0x0000001f5a1e7220 */ /* 0x080fe20000410000 */
[----:B------:R-:W-:Y:S01]  /*2b40*/  FFMA.FTZ R110, R108, R31, -R103 ;  /* 0x0000001f6c6e7223 */ /* 0x000fe20000010867 */
[----:B------:R-:W-:Y:S01]  /*2b50*/  FADD.FTZ R9, RZ, R9 ;  /* 0x00000009ff097221 */ /* 0x000fe20000010000 */
[----:B------:R-:W-:Y:S01]  /*2b60*/  FADD.FTZ R8, RZ, R10 ;  /* 0x0000000aff087221 */ /* 0x000fe20000010000 */
[----:B------:R-:W-:Y:S01]  /*2b70*/  FFMA.FTZ R10, R0, -R3, RZ ;  /* 0x80000003000a7223 */ /* 0x000fe200000100ff */
[----:B------:R-:W-:Y:S01]  /*2b80*/  SHF.L.U32 R31, R63, 0x10, RZ ;  /* 0x000000103f1f7819 */ /* 0x000fe200000006ff */
[----:B------:R-:W-:Y:S01]  /*2b90*/  FADD.FTZ R111, R9, R110 ;  /* 0x0000006e096f7221 */ /* 0x000fe20000010000 */
[----:B------:R-:W-:Y:S01]  /*2ba0*/  FMUL.FTZ R110, R80, R96 ;  /* 0x00000060506e7220 */ /* 0x000fe20000410000 */
[----:B------:R-:W-:Y:S01]  /*2bb0*/  FFMA.FTZ R103, R108, R99, R30 ;  /* 0x000000636c677223 */ /* 0x000fe2000001001e */
[----:B------:R-:W-:Y:S01]  /*2bc0*/  FFMA.FTZ R9, R71, -R90, R10 ;  /* 0x8000005a47097223 */ /* 0x000fe2000001000a */
[----:B------:R-:W-:Y:S01]  /*2bd0*/  FFMA.FTZ R10, R72, R101, R11 ;  /* 0x00000065480a7223 */ /* 0x000fe2000001000b */
[C---:B------:R-:W-:Y:S01]  /*2be0*/  FFMA.FTZ R101, -R80.reuse, R31, R101 ;  /* 0x0000001f50657223 */ /* 0x040fe20000010165 */
[----:B------:R-:W-:Y:S01]  /*2bf0*/  FMUL.FTZ R11, R80, R104 ;  /* 0x00000068500b7220 */ /* 0x000fe20000410000 */
[----:B------:R-:W-:Y:S01]  /*2c00*/  FMUL.FTZ R116, R106, R110 ;  /* 0x0000006e6a747220 */ /* 0x000fe20000410000 */
[----:B------:R-:W-:Y:S01]  /*2c10*/  FADD.FTZ R8, R8, R103 ;  /* 0x0000006708087221 */ /* 0x000fe20000010000 */
[----:B------:R-:W-:Y:S01]  /*2c20*/  SHF.L.U32 R30, R94, 0x10, RZ ;  /* 0x000000105e1e7819 */ /* 0x000fe200000006ff */
[----:B------:R-:W-:Y:S01]  /*2c30*/  FADD.FTZ R112, RZ, R112 ;  /* 0x00000070ff707221 */ /* 0x000fe20000010000 */
[----:B------:R-:W-:Y:S01]  /*2c40*/  FFMA.FTZ R105, R73, R114, R10 ;  /* 0x0000007249697223 */ /* 0x000fe2000001000a */
[----:B------:R-:W-:Y:S01]  /*2c50*/  FMUL.FTZ R103, R23, R91 ;  /* 0x0000005b17677220 */ /* 0x000fe20000410000 */
[-C--:B------:R-:W-:Y:S01]  /*2c60*/  FFMA.FTZ R10, R101, R11.reuse, -R116 ;  /* 0x0000000b650a7223 */ /* 0x080fe20000010874 */
[----:B------:R-:W-:Y:S01]  /*2c70*/  FMUL.FTZ R116, R106, R11 ;  /* 0x0000000b6a747220 */ /* 0x000fe20000410000 */
[----:B------:R-:W-:Y:S01]  /*2c80*/  FFMA.FTZ R114, -R23, R30, R114 ;  /* 0x0000001e17727223 */ /* 0x000fe20000010172 */
[----:B------:R-:W-:Y:S01]  /*2c90*/  FMUL.FTZ R11, R112, R103 ;  /* 0x00000067700b7220 */ /* 0x000fe20000410000 */
[----:B------:R-:W-:Y:S01]  /*2ca0*/  FADD.FTZ R111, R111, R10 ;  /* 0x0000000a6f6f7221 */ /* 0x000fe20000010000 */
[----:B------:R-:W-:Y:S01]  /*2cb0*/  FFMA.FTZ R10, R72, -R106, R9 ;  /* 0x8000006a480a7223 */ /* 0x000fe20000010009 */
[----:B------:R-:W-:Y:S01]  /*2cc0*/  FFMA.FTZ R9, R101, R110, R116 ;  /* 0x0000006e65097223 */ /* 0x000fe20000010074 */
[-C--:B------:R-:W-:Y:S01]  /*2cd0*/  FFMA.FTZ R116, R114, R113.reuse, -R11 ;  /* 0x0000007172747223 */ /* 0x080fe2000001080b */
[----:B------:R-:W-:Y:S01]  /*2ce0*/  FMUL.FTZ R11, R112, R113 ;  /* 0x00000071700b7220 */ /* 0x000fe20000410000 */
[----:B------:R-:W0:Y:S01]  /*2cf0*/  SHFL.DOWN PT, R117, R105, 0x1, 0x1f ;  /* 0x08201f0069757f89 */ /* 0x000e2200000e0000 */
[----:B------:R-:W-:Y:S01]  /*2d00*/  FADD.FTZ R8, R8, R9 ;  /* 0x0000000908087221 */ /* 0x000fe20000010000 */
[----:B------:R-:W-:Y:S01]  /*2d10*/  FFMA.FTZ R113, R73, -R112, R10 ;  /* 0x8000007049717223 */ /* 0x000fe2000001000a */
[----:B------:R-:W-:Y:S01]  /*2d20*/  FFMA.FTZ R11, R114, R103, R11 ;  /* 0x00000067720b7223 */ /* 0x000fe2000001000b */
[----:B------:R-:W-:Y:S01]  /*2d30*/  FADD.FTZ R111, R111, R116 ;  /* 0x000000746f6f7221 */ /* 0x000fe20000010000 */
[----:B------:R-:W-:Y:S01]  /*2d40*/  MOV R10, R105 ;  /* 0x00000069000a7202 */ /* 0x000fe20000000f00 */
[----:B------:R-:W-:Y:S01]  /*2d50*/  FADD.FTZ R28, R103, R28 ;  /* 0x0000001c671c7221 */ /* 0x000fe20000010000 */
[----:B------:R-:W-:Y:S01]  /*2d60*/  FADD.FTZ R8, R8, R11 ;  /* 0x0000000b08087221 */ /* 0x000fe20000010000 */
[----:B------:R-:W1:Y:S01]  /*2d70*/  SHFL.DOWN PT, R118, R113, 0x1, 0x1f ;  /* 0x08201f0071767f89 */ /* 0x000e6200000e0000 */
[----:B------:R-:W-:Y:S01]  /*2d80*/  MOV R11, R113 ;  /* 0x00000071000b7202 */ /* 0x000fe20000000f00 */
[----:B------:R-:W-:Y:S01]  /*2d90*/  FADD.FTZ R27, R110, R27 ;  /* 0x0000001b6e1b7221 */ /* 0x000fe20000010000 */
[----:B------:R-:W-:Y:S01]  /*2da0*/  MOV R9, R111 ;  /* 0x0000006f00097202 */ /* 0x000fe20000000f00 */
[----:B------:R-:W2:Y:S01]  /*2db0*/  SHFL.DOWN PT, R116, R111, 0x1, 0x1f ;  /* 0x08201f006f747f89 */ /* 0x000ea200000e0000 */
[----:B------:R-:W-:Y:S01]  /*2dc0*/  FADD.FTZ R81, R99, R81 ;  /* 0x0000005163517221 */ /* 0x000fe20000010000 */
[----:B------:R-:W-:-:S02]  /*2dd0*/  FADD.FTZ R58, R98, R58 ;  /* 0x0000003a623a7221 */ /* 0x000fc40000010000 */
[----:B------:R-:W3:Y:S01]  /*2de0*/  SHFL.DOWN PT, R115, R8, 0x1, 0x1f ;  /* 0x08201f0008737f89 */ /* 0x000ee200000e0000 */
[----:B0-----:R-:W-:-:S05]  /*2df0*/  @!P0 FADD.FTZ R10, R10, R117 ;  /* 0x000000750a0a8221 */ /* 0x001fca0000010000 */
        /* <DEDUP_REMOVED lines=16> */
[----:B------:R-:W3:Y:S04]  /*2f00*/  SHFL.DOWN PT, R111, R8, 0x4, 0x1f ;  /* 0x08801f00086f7f89 */ /* 0x000ee800000e0000 */
[----:B------:R4:W5:Y:S06]  /*2f10*/  SHFL.IDX PT, R105, R86, RZ, 0x1f ;  /* 0x00001fff56697589 */ /* 0x00096c00000e0000 */
[----:B0-----:R-:W-:Y:S01]  /*2f20*/  @!P0 FADD.FTZ R10, R10, R113 ;  /* 0x000000710a0a8221 */ /* 0x001fe20000010000 */
[----:B----4-:R-:W0:Y:S04]  /*2f30*/  @!P3 S2R R86, SR_CgaCtaId ;  /* 0x000000000056b919 */ /* 0x010e280000008800 */
[----:B------:R-:W4:Y:S01]  /*2f40*/  SHFL.DOWN PT, R115, R10, 0x8, 0x1f ;  /* 0x09001f000a737f89 */ /* 0x000f2200000e0000 */
[----:B-1----:R-:W-:Y:S01]  /*2f50*/  @!P0 FADD.FTZ R11, R11, R118 ;  /* 0x000000760b0b8221 */ /* 0x002fe20000010000 */
[----:B--2---:R-:W-:-:S04]  /*2f60*/  @!P0 FADD.FTZ R9, R9, R116 ;  /* 0x0000007409098221 */ /* 0x004fc80000010000 */
[----:B------:R-:W1:Y:S01]  /*2f70*/  SHFL.DOWN PT, R122, R11, 0x8, 0x1f ;  /* 0x09001f000b7a7f89 */ /* 0x000e6200000e0000 */
[----:B---3--:R-:W-:Y:S01]  /*2f80*/  @!P0 FADD.FTZ R8, R8, R111 ;  /* 0x0000006f08088221 */ /* 0x008fe20000010000 */
[----:B------:R-:W-:Y:S02]  /*2f90*/  ISETP.GT.AND P0, PT, R42, 0x17, PT ;  /* 0x000000172a00780c */ /* 0x000fe40003f04270 */
[----:B------:R-:W2:Y:S01]  /*2fa0*/  SHFL.DOWN PT, R116, R9, 0x8, 0x1f ;  /* 0x09001f0009747f89 */ /* 0x000ea200000e0000 */
[C---:B-----5:R-:W-:Y:S01]  /*2fb0*/  FMUL.FTZ R113, R105.reuse, R7 ;  /* 0x0000000769717220 */ /* 0x060fe20000410000 */
[CC--:B------:R-:W-:Y:S02]  /*2fc0*/  FMUL.FTZ R120, R105.reuse, R6.reuse ;  /* 0x0000000669787220 */ /* 0x0c0fe40000410000 */
[----:B------:R-:W3:Y:S01]  /*2fd0*/  SHFL.DOWN PT, R111, R8, 0x8, 0x1f ;  /* 0x09001f00086f7f89 */ /* 0x000ee200000e0000 */
[C---:B------:R-:W-:Y:S01]  /*2fe0*/  FFMA.FTZ R118, R84.reuse, R6, -R113 ;  /* 0x0000000654767223 */ /* 0x040fe20000010871 */
[C---:B------:R-:W-:Y:S01]  /*2ff0*/  FMUL.FTZ R6, R105.reuse, R4 ;  /* 0x0000000469067220 */ /* 0x040fe20000410000 */
[----:B------:R-:W-:Y:S01]  /*3000*/  FMUL.FTZ R113, R105, R5 ;  /* 0x0000000569717220 */ /* 0x000fe20000410000 */
[----:B------:R-:W-:-:S02]  /*3010*/  FFMA.FTZ R7, R84, R7, R120 ;  /* 0x0000000754077223 */ /* 0x000fc40000010078 */
[C---:B------:R-:W-:Y:S01]  /*3020*/  FFMA.FTZ R5, R84.reuse, R5, R6 ;  /* 0x0000000554057223 */ /* 0x040fe20000010006 */
[----:B------:R-:W-:Y:S01]  /*3030*/  FADD.FTZ R6, R89, R118 ;  /* 0x0000007659067221 */ /* 0x000fe20000010000 */
[----:B------:R-:W-:Y:S01]  /*3040*/  FFMA.FTZ R4, R84, R4, -R113 ;  /* 0x0000000454047223 */ /* 0x000fe20000010871 */
[----:B----4-:R-:W-:Y:S01]  /*3050*/  @!P0 FADD.FTZ R10, R10, R115 ;  /* 0x000000730a0a8221 */ /* 0x010fe20000010000 */
[----:B------:R-:W-:Y:S01]  /*3060*/  @!P3 MOV R113, 0x400 ;  /* 0x000004000071b802 */ /* 0x000fe20000000f00 */
[----:B------:R-:W-:-:S03]  /*3070*/  FADD.FTZ R7, R88, R7 ;  /* 0x0000000758077221 */ /* 0x000fc60000010000 */
[----:B------:R-:W4:Y:S01]  /*3080*/  SHFL.DOWN PT, R89, R10, 0x10, 0x1f ;  /* 0x0a001f000a597f89 */ /* 0x000f2200000e0000 */
[----:B-1----:R-:W-:Y:S01]  /*3090*/  @!P0 FADD.FTZ R11, R11, R122 ;  /* 0x0000007a0b0b8221 */ /* 0x002fe20000010000 */
[----:B0-----:R-:W-:Y:S02]  /*30a0*/  @!P3 LEA R29, R86, R113, 0x18 ;  /* 0x00000071561db211 */ /* 0x001fe400078ec0ff */
[----:B------:R0:W-:Y:S01]  /*30b0*/  @!P4 STS.128 [R75+0x1660], R4 ;  /* 0x001660044b00c388 */ /* 0x0001e20000000c00 */
[----:B--2---:R-:W-:-:S03]  /*30c0*/  @!P0 FADD.FTZ R9, R9, R116 ;  /* 0x0000007409098221 */ /* 0x004fc60000010000 */
[----:B------:R-:W1:Y:S01]  /*30d0*/  SHFL.DOWN PT, R116, R11, 0x10, 0x1f ;  /* 0x0a001f000b747f89 */ /* 0x000e6200000e0000 */
[----:B---3--:R-:W-:Y:S01]  /*30e0*/  @!P0 FADD.FTZ R8, R8, R111 ;  /* 0x0000006f08088221 */ /* 0x008fe20000010000 */
[C---:B------:R-:W-:Y:S01]  /*30f0*/  FMUL.FTZ R111, R25.reuse, R91 ;  /* 0x0000005b196f7220 */ /* 0x040fe20000410000 */
[----:B------:R-:W-:Y:S01]  /*3100*/  ISETP.GT.AND P0, PT, R42, 0xf, PT ;  /* 0x0000000f2a00780c */ /* 0x000fe20003f04270 */
[----:B------:R-:W2:Y:S02]  /*3110*/  SHFL.DOWN PT, R84, R9, 0x10, 0x1f ;  /* 0x0a001f0009547f89 */ /* 0x000ea400000e0000 */
[-C--:B------:R-:W-:Y:S01]  /*3120*/  FFMA.FTZ R113, R24, R2.reuse, -R111 ;  /* 0x0000000218717223 */ /* 0x080fe2000001086f */
[C---:B------:R-:W-:Y:S01]  /*3130*/  FMUL.FTZ R111, R25.reuse, R2 ;  /* 0x00000002196f7220 */ /* 0x040fe20000410000 */
[----:B------:R-:W3:Y:S01]  /*3140*/  SHFL.DOWN PT, R105, R8, 0x10, 0x1f ;  /* 0x0a001f0008697f89 */ /* 0x000ee200000e0000 */
[C---:B------:R-:W-:Y:S01]  /*3150*/  FMUL.FTZ R2, R25.reuse, R107 ;  /* 0x0000006b19027220 */ /* 0x040fe20000410000 */
[----:B------:R-:W-:Y:S01]  /*3160*/  FMUL.FTZ R117, R112, R113 ;  /* 0x0000007170757220 */ /* 0x000fe20000410000 */
[----:B------:R-:W-:Y:S01]  /*3170*/  FFMA.FTZ R115, R24, R91, R111 ;  /* 0x0000005b18737223 */ /* 0x000fe2000001006f */
[C---:B------:R-:W-:Y:S01]  /*3180*/  FMUL.FTZ R113, R25.reuse, R96 ;  /* 0x0000006019717220 */ /* 0x040fe20000410000 */
[C---:B------:R-:W-:Y:S01]  /*3190*/  FMUL.FTZ R111, R25.reuse, R100 ;  /* 0x00000064196f7220 */ /* 0x040fe20000410000 */
[C---:B0-----:R-:W-:Y:S01]  /*31a0*/  FMUL.FTZ R5, R25.reuse, R109 ;  /* 0x0000006d19057220 */ /* 0x041fe20000410000 */
[C---:B------:R-:W-:Y:S01]  /*31b0*/  FMUL.FTZ R7, R25.reuse, R102 ;  /* 0x0000006619077220 */ /* 0x040fe20000410000 */
[----:B----4-:R-:W-:Y:S01]  /*31c0*/  @!P0 FADD.FTZ R10, R10, R89 ;  /* 0x000000590a0a8221 */ /* 0x010fe20000010000 */
[C---:B------:R-:W-:Y:S01]  /*31d0*/  FFMA.FTZ R113, R24.reuse, R104, -R113 ;  /* 0x0000006818717223 */ /* 0x040fe20000010871 */
[C---:B------:R-:W-:Y:S01]  /*31e0*/  FFMA.FTZ R111, R24.reuse, R102, -R111 ;  /* 0x00000066186f7223 */ /* 0x040fe2000001086f */
[----:B------:R-:W-:Y:S01]  /*31f0*/  FMUL.FTZ R89, R25, R104 ;  /* 0x0000006819597220 */ /* 0x000fe20000410000 */
[----:B------:R-:W-:Y:S01]  /*3200*/  FFMA.FTZ R4, R24, R107, -R5 ;  /* 0x0000006b18047223 */ /* 0x000fe20000010805 */
[----:B------:R-:W-:Y:S01]  /*3210*/  FMUL.FTZ R106, R106, R113 ;  /* 0x000000716a6a7220 */ /* 0x000fe20000410000 */
[----:B------:R-:W-:Y:S01]  /*3220*/  FMUL.FTZ R111, R90, R111 ;  /* 0x0000006f5a6f7220 */ /* 0x000fe20000410000 */
[C---:B------:R-:W-:Y:S01]  /*3230*/  FFMA.FTZ R6, R24.reuse, R96, R89 ;  /* 0x0000006018067223 */ /* 0x040fe20000010059 */
[C---:B------:R-:W-:Y:S01]  /*3240*/  FFMA.FTZ R7, R24.reuse, R100, R7 ;  /* 0x0000006418077223 */ /* 0x040fe20000010007 */
[----:B------:R-:W-:Y:S01]  /*3250*/  FFMA.FTZ R2, R24, R109, R2 ;  /* 0x0000006d18027223 */ /* 0x000fe20000010002 */
[----:B------:R-:W-:Y:S01]  /*3260*/  FMUL.FTZ R4, R3, R4 ;  /* 0x0000000403047220 */ /* 0x000fe20000410000 */
        /* <DEDUP_REMOVED lines=9> */
[----:B------:R-:W-:Y:S01]  /*3300*/  FFMA.FTZ R7, R32, R100, R7 ;  /* 0x0000006420077223 */ /* 0x000fe20000010007 */
        /* <DEDUP_REMOVED lines=17> */
.L_x_17467:
[----:B------:R-:W-:Y:S05]  /*3420*/  BSYNC B0 ;  /* 0x0000000000007941 */ /* 0x000fea0003800000 */
.L_x_17466:
        /* <DEDUP_REMOVED lines=14> */
.L_x_17453:
[----:B------:R-:W1:Y:S08]  /*3510*/  S2UR UR7, SR_CgaCtaId ;  /* 0x00000000000779c3 */ /* 0x000e700000008800 */
[----:B------:R-:W-:Y:S01]  /*3520*/  BAR.SYNC.DEFER_BLOCKING 0x0 ;  /* 0x0000000000007b1d */ /* 0x000fe20000010000 */
[----:B------:R-:W-:Y:S02]  /*3530*/  ISETP.NE.AND P0, PT, R40, RZ, PT ;  /* 0x000000ff2800720c */ /* 0x000fe40003f05270 */
[----:B------:R-:W-:-:S02]  /*3540*/  F2FP.BF16.F32.PACK_AB R2, R81, R58 ;  /* 0x0000003a5102723e */ /* 0x000fc400000010ff */
[----:B------:R-:W-:Y:S01]  /*3550*/  F2FP.BF16.F32.PACK_AB R3, R28, R27 ;  /* 0x0000001b1c03723e */ /* 0x000fe200000010ff */
[----:B------:R-:W-:Y:S01]  /*3560*/  UMOV UR5, 0x400 ;  /* 0x0000040000057882 */ /* 0x000fe20000000000 */
[----:B------:R-:W-:Y:S01]  /*3570*/  ULDC UR8, c[0x0][0x218] ;  /* 0x0000860000087ab9 */ /* 0x000fe20000000800 */
[----:B0-----:R-:W0:Y:S01]  /*3580*/  LDC.64 R8, c[0x0][0x388] ;  /* 0x0000e200ff087b82 */ /* 0x001e220000000a00 */
[----:B------:R-:W-:Y:S01]  /*3590*/  IADD3 R10, -R53, UR8, RZ ;  /* 0x00000008350a7c10 */ /* 0x000fe2000fffe1ff */
[----:B------:R-:W-:Y:S01]  /*35a0*/  BSSY B0, `(.L_x_17469) ;  /* 0x000001e000007945 */ /* 0x000fe20003800000 */
[----:B-1----:R-:W-:Y:S01]  /*35b0*/  ULEA UR5, UR7, UR5, 0x18 ;  /* 0x0000000507057291 */ /* 0x002fe2000f8ec03f */
[----:B------:R1:W-:Y:S01]  /*35c0*/  STS.64 [R57], R2 ;  /* 0x0000000239007388 */ /* 0x0003e20000000a00 */
[----:B------:R-:W-:-:S03]  /*35d0*/  NOP ;  /* 0x0000000000007918 */ /* 0x000fc60000000000 */
[----:B------:R-:W-:Y:S01]  /*35e0*/  LDS.U16 R11, [R56] ;  /* 0x00000000380b7984 */ /* 0x000fe20000000400 */
[C---:B0-----:R-:W-:Y:S02]  /*35f0*/  IMAD R0, R8.reuse, UR17, RZ ;  /* 0x0000001108007c24 */ /* 0x041fe4000f8e02ff */
[----:B------:R-:W-:Y:S01]  /*3600*/  IMAD.WIDE.U32 R4, R8, UR16, RZ ;  /* 0x0000001008047c25 */ /* 0x000fe2000f8e00ff */
[----:B------:R-:W-:Y:S01]  /*3610*/  LDS.U16 R19, [R56+0x40] ;  /* 0x0000400038137984 */ /* 0x000fe20000000400 */
[----:B-1----:R-:W-:Y:S02]  /*3620*/  IADD3 R2, P2, R48, R53, RZ ;  /* 0x0000003530027210 */ /* 0x002fe40007f5e0ff */
[----:B------:R-:W-:Y:S01]  /*3630*/  IMAD R9, R9, UR16, R0 ;  /* 0x0000001009097c24 */ /* 0x000fe2000f8e0200 */
[----:B------:R-:W-:Y:S01]  /*3640*/  LDS.U16 R21, [R56+0x80] ;  /* 0x0000800038157984 */ /* 0x000fe20000000400 */
[----:B------:R-:W-:-:S03]  /*3650*/  LEA.HI.X.SX32 R3, R53, R49, 0x1, P2 ;  /* 0x0000003135037211 */ /* 0x000fc600010f0eff */
[----:B------:R-:W-:Y:S01]  /*3660*/  LDS.U16 R23, [R56+0xc0] ;  /* 0x0000c00038177984 */ /* 0x000fe20000000400 */
[----:B------:R-:W-:-:S03]  /*3670*/  IADD3 R27, R5, R9, RZ ;  /* 0x00000009051b7210 */ /* 0x000fc60007ffe0ff */
        /* <DEDUP_REMOVED lines=16> */
.L_x_17470:
[----:B------:R-:W-:Y:S05]  /*3780*/  BSYNC B0 ;  /* 0x0000000000007941 */ /* 0x000fea0003800000 */
.L_x_17469:
[----:B------:R-:W-:Y:S01]  /*3790*/  MOV R5, R27 ;  /* 0x0000001b00057202 */ /* 0x000fe20000000f00 */
[----:B------:R-:W-:Y:S01]  /*37a0*/  ULDC.64 UR8, c[0x0][0x390] ;  /* 0x0000e40000087ab9 */ /* 0x000fe20000000a00 */
[----:B------:R-:W-:Y:S01]  /*37b0*/  IADD3 R55, P1, R55, -0xc0, RZ ;  /* 0xffffff4037377810 */ /* 0x000fe20007f3e0ff */
[----:B------:R-:W-:Y:S01]  /*37c0*/  IMAD R0, R34, UR8, RZ ;  /* 0x0000000822007c24 */ /* 0x000fe2000f8e02ff */
[-C--:B------:R-:W-:Y:S01]  /*37d0*/  ISETP.GE.AND P2, PT, R51, R25.reuse, PT ;  /* 0x000000193300720c */ /* 0x080fe20003f46270 */
[C---:B------:R-:W-:Y:S01]  /*37e0*/  IMAD.WIDE.U32 R4, R33.reuse, UR8, R4 ;  /* 0x0000000821047c25 */ /* 0x040fe2000f8e0004 */
[----:B------:R-:W-:Y:S01]  /*37f0*/  IADD3.X R54, R54, -0x1, RZ, P1, !PT ;  /* 0xffffffff36367810 */ /* 0x000fe20000ffe4ff */
[----:B------:R-:W-:Y:S01]  /*3800*/  BSSY B0, `(.L_x_17471) ;  /* 0x0000030000007945 */ /* 0x000fe20003800000 */
[----:B------:R-:W-:Y:S01]  /*3810*/  ISETP.GE.AND P1, PT, R50, R25, PT ;  /* 0x000000193200720c */ /* 0x000fe20003f26270 */
[----:B0-----:R-:W-:Y:S01]  /*3820*/  IMAD R9, R33, UR9, R0 ;  /* 0x0000000921097c24 */ /* 0x001fe2000f8e0200 */
[----:B------:R-:W-:Y:S01]  /*3830*/  ULDC.64 UR8, c[0x0][0x3e0] ;  /* 0x0000f80000087ab9 */ /* 0x000fe20000000a00 */
[----:B------:R-:W-:-:S02]  /*3840*/  IADD3 R7, P4, R4, UR6, RZ ;  /* 0x0000000604077c10 */ /* 0x000fc4000ff9e0ff */
[----:B------:R-:W-:Y:S02]  /*3850*/  IADD3 R4, P5, R55, UR8, RZ ;  /* 0x0000000837047c10 */ /* 0x000fe4000ffbe0ff */
[----:B------:R-:W-:Y:S02]  /*3860*/  ISETP.GE.AND P3, PT, R52, R25, PT ;  /* 0x000000193400720c */ /* 0x000fe40003f66270 */
[----:B------:R-:W-:Y:S02]  /*3870*/  IADD3.X R5, R9, UR18, R5, P4, !PT ;  /* 0x0000001209057c10 */ /* 0x000fe4000a7fe405 */
[----:B------:R-:W-:Y:S02]  /*3880*/  IADD3.X R0, R54, UR9, RZ, P5, !PT ;  /* 0x0000000936007c10 */ /* 0x000fe4000affe4ff */
[----:B------:R-:W-:Y:S02]  /*3890*/  LEA R4, P4, R7, R4, 0x1 ;  /* 0x0000000407047211 */ /* 0x000fe400078808ff */
[----:B------:R-:W-:Y:S01]  /*38a0*/  F2FP.BF16.F32.PACK_AB R6, R60, R59 ;  /* 0x0000003b3c06723e */ /* 0x000fe200000010ff */
[----:B------:R-:W-:Y:S01]  /*38b0*/  FADD.FTZ R59, R59, R38 ;  /* 0x000000263b3b7221 */ /* 0x000fe20000010000 */
[----:B------:R-:W-:-:S02]  /*38c0*/  LEA.HI.X R5, R7, R0, R5, 0x1, P4 ;  /* 0x0000000007057211 */ /* 0x000fc400020f0c05 */
[----:B------:R-:W-:Y:S01]  /*38d0*/  F2FP.BF16.F32.PACK_AB R7, R26, R79 ;  /* 0x0000004f1a07723e */ /* 0x000fe200000010ff */
[----:B------:R-:W-:Y:S02]  /*38e0*/  FADD.FTZ R60, R59, R60 ;  /* 0x0000003c3b3c7221 */ /* 0x000fe40000010000 */
[----:B------:R0:W-:Y:S02]  /*38f0*/  @!P2 STG.E.U16 desc[UR14][R4.64+0x40], R21 ;  /* 0x000040150400a986 */ /* 0x0001e4000c10150e */
[----:B------:R-:W-:Y:S02]  /*3900*/  FADD.FTZ R79, R60, R79 ;  /* 0x0000004f3c4f7221 */ /* 0x000fe40000010000 */
[----:B------:R-:W-:Y:S02]  /*3910*/  @!P1 STG.E.U16 desc[UR14][R4.64], R19 ;  /* 0x0000001304009986 */ /* 0x000fe4000c10150e */
[----:B------:R-:W-:Y:S02]  /*3920*/  FADD.FTZ R38, R79, R26 ;  /* 0x0000001a4f267221 */ /* 0x000fe40000010000 */
[----:B------:R1:W-:Y:S01]  /*3930*/  @!P3 STG.E.U16 desc[UR14][R4.64+0x80], R23 ;  /* 0x000080170400b986 */ /* 0x0003e2000c10150e */
[----:B------:R-:W-:Y:S08]  /*3940*/  BAR.SYNC.DEFER_BLOCKING 0x0 ;  /* 0x0000000000007b1d */ /* 0x000ff00000010000 */
[----:B0-----:R-:W0:Y:S01]  /*3950*/  LDC.64 R20, c[0x0][0x3a8] ;  /* 0x0000ea00ff147b82 */ /* 0x001e220000000a00 */
[----:B------:R2:W-:Y:S01]  /*3960*/  STS.64 [R57], R6 ;  /* 0x0000000639007388 */ /* 0x0005e20000000a00 */
[----:B------:R-:W-:-:S03]  /*3970*/  NOP ;  /* 0x0000000000007918 */ /* 0x000fc60000000000 */
[----:B------:R-:W-:Y:S01]  /*3980*/  LDS.U16 R9, [R56] ;  /* 0x0000000038097984 */ /* 0x000fe20000000400 */
[C---:B0-----:R-:W-:Y:S02]  /*3990*/  IMAD R0, R20.reuse, UR17, RZ ;  /* 0x0000001114007c24 */ /* 0x041fe4000f8e02ff */
[----:B-1----:R-:W-:Y:S01]  /*39a0*/  IMAD.WIDE.U32 R4, R20, UR16, RZ ;  /* 0x0000001014047c25 */ /* 0x002fe2000f8e00ff */
[----:B------:R-:W-:Y:S03]  /*39b0*/  LDS.U16 R11, [R56+0x40] ;  /* 0x00004000380b7984 */ /* 0x000fe60000000400 */
[----:B--2---:R-:W-:Y:S01]  /*39c0*/  IMAD R7, R21, UR16, R0 ;  /* 0x0000001015077c24 */ /* 0x004fe2000f8e0200 */
[----:B------:R-:W-:Y:S04]  /*39d0*/  LDS.U16 R25, [R56+0x80] ;  /* 0x0000800038197984 */ /* 0x000fe80000000400 */
        /* <DEDUP_REMOVED lines=18> */
.L_x_17472:
[----:B------:R-:W-:Y:S05]  /*3b00*/  BSYNC B0 ;  /* 0x0000000000007941 */ /* 0x000fea0003800000 */
.L_x_17471:
[----:B------:R-:W-:Y:S01]  /*3b10*/  MOV R2, R4 ;  /* 0x0000000400027202 */ /* 0x000fe20000000f00 */
[----:B------:R-:W-:Y:S01]  /*3b20*/  ULDC.64 UR8, c[0x0][0x3b0] ;  /* 0x0000ec0000087ab9 */ /* 0x000fe20000000a00 */
[----:B------:R-:W-:Y:S01]  /*3b30*/  MOV R3, R21 ;  /* 0x0000001500037202 */ /* 0x000fe20000000f00 */
[----:B------:R-:W-:Y:S01]  /*3b40*/  IMAD R0, R34, UR8, RZ ;  /* 0x0000000822007c24 */ /* 0x000fe2000f8e02ff */
[-C--:B------:R-:W-:Y:S01]  /*3b50*/  ISETP.GE.AND P0, PT, R50, R19.reuse, PT ;  /* 0x000000133200720c */ /* 0x080fe20003f06270 */
[----:B------:R-:W-:Y:S01]  /*3b60*/  UIADD3 UR4, UR4, -0x80, URZ ;  /* 0xffffff8004047890 */ /* 0x000fe2000fffe03f */
[-C--:B------:R-:W-:Y:S01]  /*3b70*/  ISETP.GE.AND P1, PT, R51, R19.reuse, PT ;  /* 0x000000133300720c */ /* 0x080fe20003f26270 */
[----:B------:R-:W-:Y:S01]  /*3b80*/  IMAD.WIDE.U32 R2, R33, UR8, R2 ;  /* 0x0000000821027c25 */ /* 0x000fe2000f8e0002 */
[----:B------:R-:W-:-:S03]  /*3b90*/  ISETP.GE.AND P2, PT, R52, R19, PT ;  /* 0x000000133400720c */ /* 0x000fc60003f46270 */
[----:B0-----:R-:W-:Y:S01]  /*3ba0*/  IMAD R7, R33, UR9, R0 ;  /* 0x0000000921077c24 */ /* 0x001fe2000f8e0200 */
[----:B------:R-:W-:Y:S01]  /*3bb0*/  ULDC.64 UR8, c[0x0][0x3f0] ;  /* 0x0000fc0000087ab9 */ /* 0x000fe20000000a00 */
[----:B------:R-:W-:Y:S02]  /*3bc0*/  IADD3 R5, P3, R2, UR6, RZ ;  /* 0x0000000602057c10 */ /* 0x000fe4000ff7e0ff */
[----:B------:R-:W-:Y:S02]  /*3bd0*/  IADD3 R2, P4, R55, UR8, RZ ;  /* 0x0000000837027c10 */ /* 0x000fe4000ff9e0ff */
[----:B------:R-:W-:Y:S02]  /*3be0*/  IADD3.X R3, R7, UR18, R3, P3, !PT ;  /* 0x0000001207037c10 */ /* 0x000fe40009ffe403 */
[----:B------:R-:W-:Y:S02]  /*3bf0*/  IADD3.X R0, R54, UR9, RZ, P4, !PT ;  /* 0x0000000936007c10 */ /* 0x000fe4000a7fe4ff */
[----:B------:R-:W-:-:S04]  /*3c00*/  LEA R2, P3, R5, R2, 0x1 ;  /* 0x0000000205027211 */ /* 0x000fc800078608ff */
[----:B------:R-:W-:Y:S02]  /*3c10*/  LEA.HI.X R3, R5, R0, R3, 0x1, P3 ;  /* 0x0000000005037211 */ /* 0x000fe400018f0c03 */
[C---:B------:R-:W-:Y:S02]  /*3c20*/  ISETP.GT.AND P3, PT, R39.reuse, 0x1, PT ;  /* 0x000000012700780c */ /* 0x040fe40003f64270 */
[----:B------:R-:W-:Y:S01]  /*3c30*/  IADD3 R39, R39, -0x1, RZ ;  /* 0xffffffff27277810 */ /* 0x000fe20007ffe0ff */
        /* <DEDUP_REMOVED lines=10> */
.L_x_17452:
        /* <DEDUP_REMOVED lines=26> */
.L_x_17475:
[----:B------:R-:W-:Y:S05]  /*3e80*/  BSYNC B0 ;  /* 0x0000000000007941 */ /* 0x000fea0003800000 */
.L_x_17474:
        /* <DEDUP_REMOVED lines=29> */
.L_x_17477:
[----:B------:R-:W2:Y:S02]  /*4060*/  S2R R21, SR_TID.X ;  /* 0x0000000000157919 */ /* 0x000ea40000002100 */
.L_x_17478:
[----:B------:R-:W-:Y:S05]  /*4070*/  BSYNC B0 ;  /* 0x0000000000007941 */ /* 0x000fea0003800000 */
.L_x_17476:
[----:B------:R-:W-:Y:S02]  /*4080*/  ULDC UR22, c[0x0][0x21c] ;  /* 0x0000870000167ab9 */ /* 0x000fe40000000800 */
[----:B--2---:R-:W-:-:S13]  /*4090*/  ISETP.GE.AND P0, PT, R21, UR22, PT ;  /* 0x0000001615007c0c */ /* 0x004fda000bf06270 */
[----:B------:R-:W-:Y:S05]  /*40a0*/  @P0 EXIT ;  /* 0x000000000000094d */ /* 0x000fea0003800000 */
[----:B------:R-:W-:Y:S01]  /*40b0*/  ULDC.64 UR6, c[0x0][0x268] ;  /* 0x00009a0000067ab9 */ /* 0x000fe20000000a00 */
[----:B------:R-:W2:Y:S01]  /*40c0*/  S2UR UR5, SR_CgaCtaId ;  /* 0x00000000000579c3 */ /* 0x000ea20000008800 */
[C---:B------:R-:W-:Y:S01]  /*40d0*/  IMAD R0, R34.reuse, UR6, RZ ;  /* 0x0000000622007c24 */ /* 0x040fe2000f8e02ff */
[----:B------:R-:W-:Y:S01]  /*40e0*/  ULDC.64 UR10, c[0x0][0x248] ;  /* 0x00009200000a7ab9 */ /* 0x000fe20000000a00 */
[C---:B0-----:R-:W-:Y:S01]  /*40f0*/  IMAD.WIDE.U32 R2, R33.reuse, UR6, RZ ;  /* 0x0000000621027c25 */ /* 0x041fe2000f8e00ff */
[----:B------:R-:W-:Y:S01]  /*4100*/  ULDC.64 UR8, c[0x0][0x378] ;  /* 0x0000de0000087ab9 */ /* 0x000fe20000000a00 */
[----:B------:R-:W-:Y:S01]  /*4110*/  BSSY B0, `(.L_x_17479) ;  /* 0x0000061000007945 */ /* 0x000fe20003800000 */
[----:B------:R-:W-:Y:S01]  /*4120*/  UMOV UR4, 0x400 ;  /* 0x0000040000047882 */ /* 0x000fe20000000000 */
[----:B----4-:R-:W-:Y:S01]  /*4130*/  IMAD R13, R33, UR7, R0 ;  /* 0x00000007210d7c24 */ /* 0x010fe2000f8e0200 */
[----:B------:R-:W-:Y:S01]  /*4140*/  ULDC.64 UR6, c[0x0][0x358] ;  /* 0x0000d60000067ab9 */ /* 0x000fe20000000a00 */
[C---:B------:R-:W-:Y:S01]  /*4150*/  IMAD R8, R34.reuse, UR10, RZ ;  /* 0x0000000a22087c24 */ /* 0x040fe2000f8e02ff */
[----:B------:R-:W-:Y:S01]  /*4160*/  ULDC.64 UR30, c[0x0][0x2d8] ;  /* 0x0000b600001e7ab9 */ /* 0x000fe20000000a00 */
[C---:B------:R-:W-:Y:S01]  /*4170*/  IMAD R0, R34.reuse, UR6, RZ ;  /* 0x0000000622007c24 */ /* 0x040fe2000f8e02ff */
[----:B------:R-:W-:Y:S01]  /*4180*/  IADD3 R39, R3, R13, RZ ;  /* 0x0000000d03277210 */ /* 0x000fe20007ffe0ff */
[C---:B------:R-:W-:Y:S01]  /*4190*/  IMAD R17, R33.reuse, UR11, R8 ;  /* 0x0000000b21117c24 */ /* 0x040fe2000f8e0208 */
[----:B------:R-:W-:Y:S01]  /*41a0*/  ULDC.64 UR26, c[0x0][0x2e0] ;  /* 0x0000b800001a7ab9 */ /* 0x000fe20000000a00 */
[C---:B------:R-:W-:Y:S01]  /*41b0*/  IMAD R11, R33.reuse, UR7, R0 ;  /* 0x00000007210b7c24 */ /* 0x040fe2000f8e0200 */
[----:B------:R-:W-:Y:S01]  /*41c0*/  ULDC.64 UR28, c[0x0][0x250] ;  /* 0x00009400001c7ab9 */ /* 0x000fe20000000a00 */
[C---:B------:R-:W-:Y:S01]  /*41d0*/  IMAD R0, R34.reuse, UR8, RZ ;  /* 0x0000000822007c24 */ /* 0x040fe2000f8e02ff */
[----:B------:R-:W-:Y:S01]  /*41e0*/  ULDC.64 UR24, c[0x0][0x270] ;  /* 0x00009c0000187ab9 */ /* 0x000fe20000000a00 */
[C---:B------:R-:W-:Y:S01]  /*41f0*/  IMAD.WIDE.U32 R8, R33.reuse, UR8, RZ ;  /* 0x0000000821087c25 */ /* 0x040fe2000f8e00ff */
[----:B------:R-:W-:Y:S01]  /*4200*/  ULDC.64 UR12, c[0x0][0x3c0] ;  /* 0x0000f000000c7ab9 */ /* 0x000fe20000000a00 */
[----:B------:R-:W-:Y:S01]  /*4210*/  ULDC.64 UR16, c[0x0][0x360] ;  /* 0x0000d80000107ab9 */ /* 0x000fe20000000a00 */
[----:B------:R-:W-:Y:S01]  /*4220*/  ULDC.64 UR18, c[0x0][0x3c8] ;  /* 0x0000f20000127ab9 */ /* 0x000fe20000000a00 */
[C---:B------:R-:W-:Y:S01]  /*4230*/  IMAD R31, R33.reuse, UR9, R0 ;  /* 0x00000009211f7c24 */ /* 0x040fe2000f8e0200 */
[----:B------:R-:W-:Y:S01]  /*4240*/  ULDC.64 UR8, c[0x0][0x338] ;  /* 0x0000ce0000087ab9 */ /* 0x000fe20000000a00 */
[----:B-1-3--:R-:W-:Y:S01]  /*4250*/  IMAD.WIDE.U32 R4, R33, UR6, RZ ;  /* 0x0000000621047c25 */ /* 0x00afe2000f8e00ff */
[----:B------:R-:W-:Y:S01]  /*4260*/  ULDC UR6, c[0x0][0x0] ;  /* 0x0000000000067ab9 */ /* 0x000fe20000000800 */
[----:B--2---:R-:W-:Y:S01]  /*4270*/  ULEA UR4, UR5, UR4, 0x18 ;  /* 0x0000000405047291 */ /* 0x004fe2000f8ec03f */
[----:B------:R-:W-:Y:S01]  /*4280*/  IADD3 R31, R9, R31, RZ ;  /* 0x0000001f091f7210 */ /* 0x000fe20007ffe0ff */
[----:B------:R-:W-:Y:S01]  /*4290*/  IMAD R34, R34, UR8, RZ ;  /* 0x0000000822227c24 */ /* 0x000fe2000f8e02ff */
[----:B------:R-:W-:Y:S01]  /*42a0*/  ULDC.64 UR20, c[0x0][0x3d0] ;  /* 0x0000f40000147ab9 */ /* 0x000fe20000000a00 */
[----:B------:R-:W-:Y:S01]  /*42b0*/  IMAD.WIDE.U32 R6, R33, UR10, RZ ;  /* 0x0000000a21067c25 */ /* 0x000fe2000f8e00ff */
[----:B------:R-:W-:-:S03]  /*42c0*/  ULDC.64 UR10, c[0x0][0x340] ;  /* 0x0000d000000a7ab9 */ /* 0x000fc60000000a00 */
[----:B------:R-:W-:Y:S01]  /*42d0*/  IMAD R29, R33, UR9, R34 ;  /* 0x00000009211d7c24 */ /* 0x000fe2000f8e0222 */
[----:B------:R-:W-:Y:S01]  /*42e0*/  IADD3 R41, R7, R17, RZ ;  /* 0x0000001107297210 */ /* 0x000fe20007ffe0ff */
[----:B------:R-:W-:Y:S01]  /*42f0*/  IMAD.WIDE.U32 R14, R33, UR8, RZ ;  /* 0x00000008210e7c25 */ /* 0x000fe2000f8e00ff */
[----:B------:R-:W-:Y:S01]  /*4300*/  IADD3 R33, R5, R11, RZ ;  /* 0x0000000b05217210 */ /* 0x000fe20007ffe0ff */
[----:B------:R-:W-:-:S03]  /*4310*/  ULDC.64 UR8, c[0x0][0x380] ;  /* 0x0000e00000087ab9 */ /* 0x000fc60000000a00 */
[----:B------:R-:W-:-:S07]  /*4320*/  IADD3 R29, R15, R29, RZ ;  /* 0x0000001d0f1d7210 */ /* 0x000fce0007ffe0ff */
.L_x_17480:
        /* <DEDUP_REMOVED lines=64> */
.L_x_17479:
[----:B------:R-:W-:Y:S05]  /*4730*/  EXIT ;  /* 0x000000000000794d */ /* 0x000fea0003800000 */
.L_x_17481:
        /* <DEDUP_REMOVED lines=12> */
.L_x_19028:


//--------------------- .text._Z25selective_scan_bwd_kernelI32Selective_Scan_bwd_kernel_traitsILi32ELi4ELb0ELb0ELb0ELb0ELb1EN3c108BFloat16ENS1_7complexIfEEEEv12SSMParamsBwd --------------------------
	.section	.text._Z25selective_scan_bwd_kernelI32Selective_Scan_bwd_kernel_traitsILi32ELi4ELb0ELb0ELb0ELb0ELb1EN3c108BFloat16ENS1_7complexIfEEEEv12SSMParamsBwd,"ax",@progbits
	.align	128
        .global         _Z25selective_scan_bwd_kernelI32Selective_Scan_bwd_kernel_traitsILi32ELi4ELb0ELb0ELb0ELb0ELb1EN3c108BFloat16ENS1_7complexIfEEEEv12SSMParamsBwd
        .type           _Z25selective_scan_bwd_kernelI32Selective_Scan_bwd_kernel_traitsILi32ELi4ELb0ELb0ELb0ELb0ELb1EN3c108BFloat16ENS1_7complexIfEEEEv12SSMParamsBwd,@function
        .size           _Z25selective_scan_bwd_kernelI32Selective_Scan_bwd_kernel_traitsILi32ELi4ELb0ELb0ELb0ELb0ELb1EN3c108BFloat16ENS1_7complexIfEEEEv12SSMParamsBwd,(.L_x_19029 - _Z25selective_scan_bwd_kernelI32Selective_Scan_bwd_kernel_traitsILi32ELi4ELb0ELb0ELb0ELb0ELb1EN3c108BFloat16ENS1_7complexIfEEEEv12SSMParamsBwd)
        .other          _Z25selective_scan_bwd_kernelI32Selective_Scan_bwd_kernel_traitsILi32ELi4ELb0ELb0ELb0ELb0ELb1EN3c108BFloat16ENS1_7complexIfEEEEv12SSMParamsBwd,@"STO_CUDA_ENTRY STV_DEFAULT"
_Z25selective_scan_bwd_kernelI32Selective_Scan_bwd_kernel_traitsILi32ELi4ELb0ELb0ELb0ELb0ELb1EN3c108BFloat16ENS1_7complexIfEEEEv12SSMParamsBwd:
.text._Z25selective_scan_bwd_kernelI32Selective_Scan_bwd_kernel_traitsILi32ELi4ELb0ELb0ELb0ELb0ELb1EN3c108BFloat16ENS1_7complexIfEEEEv12SSMParamsBwd:
        /* <DEDUP_REMOVED lines=91> */
[----:B------:R-:W1:Y:S01]  /*05b0*/  LDC R67, c[0x0][0x224] ;  /* 0x00008900ff437b82 */ /* 0x000e620000000800 */
[----:B------:R-:W-:Y:S01]  /*05c0*/  CS2R R68, SRZ ;  /* 0x0000000000447805 */ /* 0x000fe2000001ff00 */
[----:B------:R-:W-:Y:S01]  /*05d0*/  UMOV UR4, URZ ;  /* 0x0000003f00047c82 */ /* 0x000fe20008000000 */
[----:B------:R-:W2:Y:S01]  /*05e0*/  S2R R64, SR_LANEID ;  /* 0x0000000000407919 */ /* 0x000ea20000000000 */
        /* <DEDUP_REMOVED lines=8> */
.L_x_17508:
[----:B------:R-:W-:Y:S01]  /*0670*/  BAR.SYNC.DEFER_BLOCKING 0x0 ;  /* 0x0000000000007b1d */ /* 0x000fe20000010000 */
[----:B------:R-:W-:Y:S02]  /*0680*/  LEA R18, R67, 0xffffff80, 0x7 ;  /* 0xffffff8043127811 */ /* 0x000fe400078e38ff */
[----:B0-----:R-:W-:Y:S02]  /*0690*/  LEA R2, P4, R56, R65, 0x1 ;  /* 0x0000004138027211 */ /* 0x001fe400078808ff */
[----:B------:R-:W-:Y:S01]  /*06a0*/  PRMT R9, RZ, 0x7610, R9 ;  /* 0x00007610ff097816 */ /* 0x000fe20000000009 */
[----:B------:R-:W-:Y:S01]  /*06b0*/  ULDC UR5, c[0x0][0x218] ;  /* 0x0000860000057ab9 */ /* 0x000fe20000000800 */
[----:B------:R-:W-:Y:S02]  /*06c0*/  PRMT R11, RZ, 0x7610, R11 ;  /* 0x00007610ff0b7816 */ /* 0x000fe4000000000b */
[----:B------:R-:W-:Y:S02]  /*06d0*/  PRMT R19, RZ, 0x7610, R19 ;  /* 0x00007610ff137816 */ /* 0x000fe40000000013 */
[----:B------:R-:W-:Y:S01]  /*06e0*/  PRMT R21, RZ, 0x7610, R21 ;  /* 0x00007610ff157816 */ /* 0x000fe20000000015 */
[----:B------:R-:W0:Y:S01]  /*06f0*/  S2UR UR6, SR_CgaCtaId ;  /* 0x00000000000679c3 */ /* 0x000e220000008800 */
[----:B------:R-:W-:Y:S01]  /*0700*/  IADD3 R5, -R18, UR5, RZ ;  /* 0x0000000512057c10 */ /* 0x000fe2000fffe1ff */
[----:B------:R-:W-:Y:S01]  /*0710*/  ULDC.64 UR8, c[0x0][0x2a8] ;  /* 0x0000aa0000087ab9 */ /* 0x000fe20000000a00 */
[----:B------:R-:W-:-:S02]  /*0720*/  LEA.HI.X R3, R56, R62, R55, 0x1, P4 ;  /* 0x0000003e38037211 */ /* 0x000fc400020f0c37 */
[-C--:B------:R-:W-:Y:S02]  /*0730*/  ISETP.GE.AND P0, PT, R56, R5.reuse, PT ;  /* 0x000000053800720c */ /* 0x080fe40003f06270 */
[-C--:B------:R-:W-:Y:S01]  /*0740*/  ISETP.GE.AND P1, PT, R54, R5.reuse, PT ;  /* 0x000000053600720c */ /* 0x080fe20003f26270 */
[----:B------:R-:W1:Y:S01]  /*0750*/  LDC.64 R30, c[0x0][0x2b0] ;  /* 0x0000ac00ff1e7b82 */ /* 0x000e620000000a00 */
[-C--:B------:R-:W-:Y:S02]  /*0760*/  ISETP.GE.AND P2, PT, R53, R5.reuse, PT ;  /* 0x000000053500720c */ /* 0x080fe40003f46270 */
[----:B------:R-:W-:-:S07]  /*0770*/  ISETP.GE.AND P3, PT, R52, R5, PT ;  /* 0x000000053400720c */ /* 0x000fce0003f66270 */
[----:B------:R-:W2:Y:S04]  /*0780*/  @!P0 LDG.E.U16 R9, desc[UR14][R2.64] ;  /* 0x0000000e02098981 */ /* 0x000ea8000c1e1500 */
[----:B------:R-:W3:Y:S04]  /*0790*/  @!P1 LDG.E.U16 R11, desc[UR14][R2.64+0x40] ;  /* 0x0000400e020b9981 */ /* 0x000ee8000c1e1500 */
[----:B------:R-:W4:Y:S04]  /*07a0*/  @!P2 LDG.E.U16 R19, desc[UR14][R2.64+0x80] ;  /* 0x0000800e0213a981 */ /* 0x000f28000c1e1500 */
[----:B------:R-:W4:Y:S01]  /*07b0*/  @!P3 LDG.E.U16 R21, desc[UR14][R2.64+0xc0] ;  /* 0x0000c00e0215b981 */ /* 0x000f22000c1e1500 */
[----:B------:R-:W-:Y:S01]  /*07c0*/  UMOV UR5, 0x400 ;  /* 0x0000040000057882 */ /* 0x000fe20000000000 */
[----:B------:R-:W-:Y:S01]  /*07d0*/  LEA R6, P0, R56, R63, 0x1 ;  /* 0x0000003f38067211 */ /* 0x000fe200078008ff */
[----:B0-----:R-:W-:Y:S01]  /*07e0*/  ULEA UR5, UR6, UR5, 0x18 ;  /* 0x0000000506057291 */ /* 0x001fe2000f8ec03f */
[----:B------:R-:W-:-:S02]  /*07f0*/  ISETP.GE.AND P1, PT, R54, R5, PT ;  /* 0x000000053600720c */ /* 0x000fc40003f26270 */
[C---:B------:R-:W-:Y:S01]  /*0800*/  LEA.HI.X R7, R56.reuse, R58, R55, 0x1, P0 ;  /* 0x0000003a38077211 */ /* 0x040fe200000f0c37 */
[----:B------:R-:W-:Y:S01]  /*0810*/  ULDC UR6, c[0x0][0x224] ;  /* 0x0000890000067ab9 */ /* 0x000fe20000000800 */
[-C--:B------:R-:W-:Y:S02]  /*0820*/  ISETP.GE.AND P0, PT, R56, R5.reuse, PT ;  /* 0x000000053800720c */ /* 0x080fe40003f06270 */
[----:B------:R-:W-:Y:S02]  /*0830*/  MOV R51, UR5 ;  /* 0x0000000500337c02 */ /* 0x000fe40008000f00 */
[----:B------:R-:W-:Y:S02]  /*0840*/  ISETP.GE.AND P2, PT, R53, R5, PT ;  /* 0x000000053500720c */ /* 0x000fe40003f46270 */
[CC--:B------:R-:W-:Y:S02]  /*0850*/  LEA R50, R64.reuse, R51.reuse, 0x1 ;  /* 0x0000003340327211 */ /* 0x0c0fe400078e08ff */
[----:B------:R-:W-:-:S02]  /*0860*/  LEA R49, R64, R51, 0x3 ;  /* 0x0000003340317211 */ /* 0x000fc400078e18ff */
[----:B------:R-:W-:Y:S02]  /*0870*/  ISETP.GE.AND P3, PT, R52, R5, PT ;  /* 0x000000053400720c */ /* 0x000fe40003f66270 */
[----:B------:R-:W-:Y:S02]  /*0880*/  PRMT R23, RZ, 0x7610, R23 ;  /* 0x00007610ff177816 */ /* 0x000fe40000000017 */
[----:B------:R-:W-:Y:S02]  /*0890*/  PRMT R25, RZ, 0x7610, R25 ;  /* 0x00007610ff197816 */ /* 0x000fe40000000019 */
[----:B------:R-:W-:Y:S02]  /*08a0*/  PRMT R27, RZ, 0x7610, R27 ;  /* 0x00007610ff1b7816 */ /* 0x000fe4000000001b */
[----:B------:R-:W-:Y:S01]  /*08b0*/  PRMT R29, RZ, 0x7610, R29 ;  /* 0x00007610ff1d7816 */ /* 0x000fe2000000001d */
[----:B--2---:R-:W-:Y:S04]  /*08c0*/  STS.U16 [R50], R9 ;  /* 0x0000000932007388 */ /* 0x004fe80000000400 */
[----:B---3--:R-:W-:Y:S04]  /*08d0*/  STS.U16 [R50+0x40], R11 ;  /* 0x0000400b32007388 */ /* 0x008fe80000000400 */
[----:B----4-:R-:W-:Y:S04]  /*08e0*/  STS.U16 [R50+0x80], R19 ;  /* 0x0000801332007388 */ /* 0x010fe80000000400 */
[----:B------:R0:W-:Y:S01]  /*08f0*/  STS.U16 [R50+0xc0], R21 ;  /* 0x0000c01532007388 */ /* 0x0001e20000000400 */
[----:B------:R-:W-:-:S03]  /*0900*/  NOP ;  /* 0x0000000000007918 */ /* 0x000fc60000000000 */
[----:B------:R-:W-:Y:S01]  /*0910*/  LDS.64 R60, [R49] ;  /* 0x00000000313c7984 */ /* 0x000fe20000000a00 */
[----:B------:R-:W-:Y:S06]  /*0920*/  BAR.SYNC.DEFER_BLOCKING 0x0 ;  /* 0x0000000000007b1d */ /* 0x000fec0000010000 */
[----:B------:R-:W2:Y:S04]  /*0930*/  @!P0 LDG.E.U16 R23, desc[UR14][R6.64] ;  /* 0x0000000e06178981 */ /* 0x000ea8000c1e1500 */
[----:B------:R-:W3:Y:S04]  /*0940*/  @!P1 LDG.E.U16 R25, desc[UR14][R6.64+0x40] ;  /* 0x0000400e06199981 */ /* 0x000ee8000c1e1500 */
[----:B------:R-:W4:Y:S04]  /*0950*/  @!P2 LDG.E.U16 R27, desc[UR14][R6.64+0x80] ;  /* 0x0000800e061ba981 */ /* 0x000f28000c1e1500 */
[----:B------:R-:W4:Y:S01]  /*0960*/  @!P3 LDG.E.U16 R29, desc[UR14][R6.64+0xc0] ;  /* 0x0000c00e061db981 */ /* 0x000f22000c1e1500 */
[----:B------:R-:W-:-:S02]  /*0970*/  LEA R10, P0, R56, R59, 0x1 ;  /* 0x0000003b380a7211 */ /* 0x000fc400078008ff */
[----:B0-----:R-:W-:Y:S02]  /*0980*/  PRMT R21, RZ, 0x7610, R21 ;  /* 0x00007610ff157816 */ /* 0x001fe40000000015 */
[C---:B------:R-:W-:Y:S02]  /*0990*/  LEA.HI.X R11, R56.reuse, R57, R55, 0x1, P0 ;  /* 0x00000039380b7211 */ /* 0x040fe400000f0c37 */
[-C--:B------:R-:W-:Y:S02]  /*09a0*/  ISETP.GE.AND P0, PT, R56, R5.reuse, PT ;  /* 0x000000053800720c */ /* 0x080fe40003f06270 */
[-C--:B------:R-:W-:Y:S02]  /*09b0*/  ISETP.GE.AND P1, PT, R53, R5.reuse, PT ;  /* 0x000000053500720c */ /* 0x080fe40003f26270 */
[----:B------:R-:W-:Y:S01]  /*09c0*/  ISETP.GE.AND P2, PT, R52, R5, PT ;  /* 0x000000053400720c */ /* 0x000fe20003f46270 */
[----:B--2---:R0:W-:Y:S04]  /*09d0*/  STS.U16 [R50], R23 ;  /* 0x0000001732007388 */ /* 0x0041e80000000400 */
[----:B---3--:R2:W-:Y:S04]  /*09e0*/  STS.U16 [R50+0x40], R25 ;  /* 0x0000401932007388 */ /* 0x0085e80000000400 */
[----:B----4-:R3:W-:Y:S04]  /*09f0*/  STS.U16 [R50+0x80], R27 ;  /* 0x0000801b32007388 */ /* 0x0107e80000000400 */
[----:B------:R4:W-:Y:S01]  /*0a00*/  STS.U16 [R50+0xc0], R29 ;  /* 0x0000c01d32007388 */ /* 0x0009e20000000400 */
[----:B------:R-:W-:-:S03]  /*0a10*/  NOP ;  /* 0x0000000000007918 */ /* 0x000fc60000000000 */
[----:B------:R-:W-:Y:S01]  /*0a20*/  LDS.64 R2, [R49] ;  /* 0x0000000031027984 */ /* 0x000fe20000000a00 */
[----:B0-----:R-:W-:Y:S02]  /*0a30*/  PRMT R23, RZ, 0x7610, R23 ;  /* 0x00007610ff177816 */ /* 0x001fe40000000017 */
[----:B--2---:R-:W-:Y:S01]  /*0a40*/  PRMT R25, RZ, 0x7610, R25 ;  /* 0x00007610ff197816 */ /* 0x004fe20000000019 */
[----:B------:R-:W-:Y:S01]  /*0a50*/  BAR.SYNC.DEFER_BLOCKING 0x0 ;  /* 0x0000000000007b1d */ /* 0x000fe20000010000 */
[----:B---3--:R-:W-:-:S07]  /*0a60*/  PRMT R27, RZ, 0x7610, R27 ;  /* 0x00007610ff1b7816 */ /* 0x008fce000000001b */
[----:B----4-:R-:W0:Y:S01]  /*0a70*/  LDC.64 R28, c[0x0][0x2a0] ;  /* 0x0000a800ff1c7b82 */ /* 0x010e220000000a00 */
[----:B------:R-:W2:Y:S01]  /*0a80*/  @!P0 LDG.E.U16 R21, desc[UR14][R10.64] ;  /* 0x0000000e0a158981 */ /* 0x000ea2000c1e1500 */
[----:B------:R-:W-:-:S03]  /*0a90*/  ISETP.GE.AND P0, PT, R54, R5, PT ;  /* 0x000000053600720c */ /* 0x000fc60003f06270 */
[----:B------:R-:W3:Y:S04]  /*0aa0*/  @!P1 LDG.E.U16 R25, desc[UR14][R10.64+0x80] ;  /* 0x0000800e0a199981 */ /* 0x000ee8000c1e1500 */
[----:B------:R-:W4:Y:S06]  /*0ab0*/  @!P2 LDG.E.U16 R27, desc[UR14][R10.64+0xc0] ;  /* 0x0000c00e0a1ba981 */ /* 0x000f2c000c1e1500 */
[----:B------:R1:W4:Y:S01]  /*0ac0*/  @!P0 LDG.E.U16 R23, desc[UR14][R10.64+0x40] ;  /* 0x0000400e0a178981 */ /* 0x000322000c1e1500 */
[----:B------:R-:W-:Y:S01]  /*0ad0*/  ISETP.GE.AND P0, PT, R56, R5, PT ;  /* 0x000000053800720c */ /* 0x000fe20003f06270 */
[C---:B0-----:R-:W-:Y:S01]  /*0ae0*/  IMAD R0, R28.reuse, UR17, RZ ;  /* 0x000000111c007c24 */ /* 0x041fe2000f8e02ff */
[----:B------:R-:W-:Y:S01]  /*0af0*/  SHF.R.S32.HI R19, RZ, 0x1f, R18 ;  /* 0x0000001fff137819 */ /* 0x000fe20000011412 */
[----:B------:R-:W-:-:S04]  /*0b00*/  IMAD.WIDE.U32 R6, R28, UR16, RZ ;  /* 0x000000101c067c25 */ /* 0x000fc8000f8e00ff */
[----:B------:R-:W-:-:S06]  /*0b10*/  IMAD R29, R29, UR16, R0 ;  /* 0x000000101d1d7c24 */ /* 0x000fcc000f8e0200 */
[----:B------:R-:W-:Y:S01]  /*0b20*/  @!P0 IMAD.WIDE.U32 R8, R28, UR16, R18 ;  /* 0x000000101c088c25 */ /* 0x000fe2000f8e0012 */
[----:B------:R-:W-:-:S04]  /*0b30*/  IADD3 R7, R7, R29, RZ ;  /* 0x0000001d07077210 */ /* 0x000fc80007ffe0ff */
[----:B------:R-:W-:Y:S01]  /*0b40*/  @!P0 IADD3 R9, R29, R9, RZ ;  /* 0x000000091d098210 */ /* 0x000fe20007ffe0ff */
[----:B-1----:R-:W-:Y:S01]  /*0b50*/  IMAD.WIDE.U32 R10, R73, UR8, R6 ;  /* 0x00000008490a7c25 */ /* 0x002fe2000f8e0006 */
[----:B------:R-:W-:-:S03]  /*0b60*/  ULEA UR6, UR6, UR4, 0x7 ;  /* 0x0000000406067291 */ /* 0x000fc6000f8e383f */
[----:B------:R-:W-:Y:S02]  /*0b70*/  IMAD R0, R72, UR8, RZ ;  /* 0x0000000848007c24 */ /* 0x000fe4000f8e02ff */
[----:B------:R-:W-:Y:S01]  /*0b80*/  @!P0 IMAD.WIDE.U32 R6, R73, UR8, R8 ;  /* 0x0000000849068c25 */ /* 0x000fe2000f8e0008 */
[----:B------:R-:W-:-:S03]  /*0b90*/  USHF.R.S32.HI UR18, URZ, 0x1f, UR6 ;  /* 0x0000001f3f127899 */ /* 0x000fc60008011406 */
[----:B------:R-:W-:Y:S01]  /*0ba0*/  IMAD R9, R73, UR9, R0 ;  /* 0x0000000949097c24 */ /* 0x000fe2000f8e0200 */
[----:B------:R-:W-:Y:S01]  /*0bb0*/  @!P0 IADD3 R6, P1, R56, R6, RZ ;  /* 0x0000000638068210 */ /* 0x000fe20007f3e0ff */
[----:B------:R-:W-:Y:S01]  /*0bc0*/  ULDC.64 UR8, c[0x0][0x318] ;  /* 0x0000c60000087ab9 */ /* 0x000fe20000000a00 */
[----:B------:R-:W-:Y:S02]  /*0bd0*/  IADD3 R0, P3, R10, UR6, RZ ;  /* 0x000000060a007c10 */ /* 0x000fe4000ff7e0ff */
[----:B------:R-:W-:Y:S02]  /*0be0*/  @!P0 IADD3.X R7, R55, R7, R9, P1, !PT ;  /* 0x0000000737078210 */ /* 0x000fe40000ffe409 */
[C---:B------:R-:W-:Y:S02]  /*0bf0*/  @!P0 LEA R8, P1, R6.reuse, UR8, 0x1 ;  /* 0x0000000806088c11 */ /* 0x040fe4000f8208ff */
[----:B------:R-:W-:Y:S02]  /*0c00*/  IADD3.X R11, R9, UR18, R11, P3, !PT ;  /* 0x00000012090b7c10 */ /* 0x000fe40009ffe40b */
[----:B------:R-:W-:-:S02]  /*0c10*/  @!P0 LEA.HI.X R9, R6, UR9, R7, 0x1, P1 ;  /* 0x0000000906098c11 */ /* 0x000fc400088f0c07 */
[-C--:B------:R-:W-:Y:S02]  /*0c20*/  ISETP.GE.AND P3, PT, R54, R5.reuse, PT ;  /* 0x000000053600720c */ /* 0x080fe40003f66270 */
[----:B------:R-:W-:Y:S02]  /*0c30*/  ISETP.GE.AND P1, PT, R52, R5, PT ;  /* 0x000000053400720c */ /* 0x000fe40003f26270 */
[----:B------:R-:W-:Y:S01]  /*0c40*/  PRMT R29, RZ, 0x7610, R29 ;  /* 0x00007610ff1d7816 */ /* 0x000fe2000000001d */
[----:B--2---:R0:W-:Y:S04]  /*0c50*/  STS.U16 [R50], R21 ;  /* 0x0000001532007388 */ /* 0x0041e80000000400 */
[----:B---3--:R-:W-:Y:S04]  /*0c60*/  STS.U16 [R50+0x80], R25 ;  /* 0x0000801932007388 */ /* 0x008fe80000000400 */
[----:B----4-:R-:W-:Y:S01]  /*0c70*/  STS.U16 [R50+0xc0], R27 ;  /* 0x0000c01b32007388 */ /* 0x010fe20000000400 */
[----:B0-----:R-:W-:-:S03]  /*0c80*/  LEA R21, P2, R56, UR8, 0x1 ;  /* 0x0000000838157c11 */ /* 0x001fc6000f8408ff */
[----:B------:R0:W-:Y:S01]  /*0c90*/  STS.U16 [R50+0x40], R23 ;  /* 0x0000401732007388 */ /* 0x0001e20000000400 */
[----:B------:R-:W-:-:S03]  /*0ca0*/  NOP ;  /* 0x0000000000007918 */ /* 0x000fc60000000000 */
[----:B------:R-:W-:Y:S01]  /*0cb0*/  LDS.64 R6, [R49] ;  /* 0x0000000031067984 */ /* 0x000fe20000000a00 */
[----:B------:R-:W-:Y:S01]  /*0cc0*/  LEA.HI.X R4, R56, UR9, R55, 0x1, P2 ;  /* 0x0000000938047c11 */ /* 0x000fe200090f0c37 */
[----:B------:R-:W-:Y:S01]  /*0cd0*/  ULDC.64 UR8, c[0x0][0x2b8] ;  /* 0x0000ae0000087ab9 */ /* 0x000fe20000000a00 */
[----:B------:R-:W-:-:S04]  /*0ce0*/  LEA R20, P2, R0, R21, 0x1 ;  /* 0x0000001500147211 */ /* 0x000fc800078408ff */
[----:B------:R-:W-:Y:S01]  /*0cf0*/  LEA.HI.X R21, R0, R4, R11, 0x1, P2 ;  /* 0x0000000400157211 */ /* 0x000fe200010f0c0b */
[----:B------:R-:W-:Y:S01]  /*0d00*/  BAR.SYNC.DEFER_BLOCKING 0x0 ;  /* 0x0000000000007b1d */ /* 0x000fe20000010000 */
[----:B------:R-:W-:Y:S02]  /*0d10*/  ISETP.GE.AND P2, PT, R53, R5, PT ;  /* 0x000000053500720c */ /* 0x000fe40003f46270 */
[----:B0-----:R-:W-:Y:S02]  /*0d20*/  PRMT R23, RZ, 0x7610, R23 ;  /* 0x00007610ff177816 */ /* 0x001fe40000000017 */
[----:B------:R-:W-:Y:S02]  /*0d30*/  PRMT R25, RZ, 0x7610, R25 ;  /* 0x00007610ff197816 */ /* 0x000fe40000000019 */
[----:B------:R-:W-:Y:S02]  /*0d40*/  PRMT R27, RZ, 0x7610, R27 ;  /* 0x00007610ff1b7816 */ /* 0x000fe4000000001b */
[----:B------:R0:W2:Y:S04]  /*0d50*/  @!P0 LDG.E.U16 R23, desc[UR14][R8.64] ;  /* 0x0000000e08178981 */ /* 0x0000a8000c1e1500 */
[----:B------:R-:W3:Y:S04]  /*0d60*/  @!P3 LDG.E.U16 R25, desc[UR14][R20.64+-0xc0] ;  /* 0xffff400e1419b981 */ /* 0x000ee8000c1e1500 */
[----:B------:R-:W4:Y:S04]  /*0d70*/  @!P2 LDG.E.U16 R27, desc[UR14][R20.64+-0x80] ;  /* 0xffff800e141ba981 */ /* 0x000f28000c1e1500 */
[----:B------:R1:W4:Y:S01]  /*0d80*/  @!P1 LDG.E.U16 R29, desc[UR14][R20.64+-0x40] ;  /* 0xffffc00e141d9981 */ /* 0x000322000c1e1500 */
[----:B------:R-:W-:Y:S01]  /*0d90*/  IMAD R0, R30, UR17, RZ ;  /* 0x000000111e007c24 */ /* 0x000fe2000f8e02ff */
[----:B------:R-:W-:-:S02]  /*0da0*/  @!P0 MOV R10, R18 ;  /* 0x00000012000a8202 */ /* 0x000fc40000000f00 */
[----:B------:R-:W-:Y:S01]  /*0db0*/  @!P0 MOV R11, R19 ;  /* 0x00000013000b8202 */ /* 0x000fe20000000f00 */
[----:B------:R-:W-:Y:S02]  /*0dc0*/  IMAD R31, R31, UR16, R0 ;  /* 0x000000101f1f7c24 */ /* 0x000fe4000f8e0200 */
[----:B0-----:R-:W-:-:S04]  /*0dd0*/  IMAD.WIDE.U32 R8, R30, UR16, RZ ;  /* 0x000000101e087c25 */ /* 0x001fc8000f8e00ff */
[----:B------:R-:W-:Y:S01]  /*0de0*/  @!P0 IMAD.WIDE.U32 R10, R30, UR16, R10 ;  /* 0x000000101e0a8c25 */ /* 0x000fe2000f8e000a */
[----:B------:R-:W-:-:S04]  /*0df0*/  IADD3 R9, R9, R31, RZ ;  /* 0x0000001f09097210 */ /* 0x000fc80007ffe0ff */
[----:B------:R-:W-:Y:S01]  /*0e00*/  @!P0 IADD3 R11, R31, R11, RZ ;  /* 0x0000000b1f0b8210 */ /* 0x000fe20007ffe0ff */
[----:B------:R-:W-:Y:S02]  /*0e10*/  IMAD R0, R72, UR8, RZ ;  /* 0x0000000848007c24 */ /* 0x000fe4000f8e02ff */
[----:B-1----:R-:W-:-:S04]  /*0e20*/  IMAD.WIDE.U32 R20, R73, UR8, R8 ;  /* 0x0000000849147c25 */ /* 0x002fc8000f8e0008 */
[----:B------:R-:W-:-:S04]  /*0e30*/  @!P0 IMAD.WIDE.U32 R8, R73, UR8, R10 ;  /* 0x0000000849088c25 */ /* 0x000fc8000f8e000a */
[----:B------:R-:W-:Y:S01]  /*0e40*/  IMAD R31, R73, UR9, R0 ;  /* 0x00000009491f7c24 */ /* 0x000fe2000f8e0200 */
[----:B------:R-:W-:Y:S01]  /*0e50*/  IADD3 R0, P6, R20, UR6, RZ ;  /* 0x0000000614007c10 */ /* 0x000fe2000ffde0ff */
[----:B------:R-:W-:Y:S01]  /*0e60*/  ULDC.64 UR8, c[0x0][0x308] ;  /* 0x0000c20000087ab9 */ /* 0x000fe20000000a00 */
[C---:B------:R-:W-:Y:S02]  /*0e70*/  @!P0 IADD3 R20, P4, R56.reuse, R8, RZ ;  /* 0x0000000838148210 */ /* 0x040fe40007f9e0ff */
[----:B------:R-:W-:Y:S02]  /*0e80*/  IADD3.X R21, R31, UR18, R21, P6, !PT ;  /* 0x000000121f157c10 */ /* 0x000fe4000b7fe415 */
[----:B------:R-:W-:Y:S02]  /*0e90*/  @!P0 IADD3.X R9, R55, R9, R31, P4, !PT ;  /* 0x0000000937098210 */ /* 0x000fe400027fe41f */
[----:B------:R-:W-:-:S04]  /*0ea0*/  LEA R11, P5, R56, UR8, 0x1 ;  /* 0x00000008380b7c11 */ /* 0x000fc8000f8a08ff */
[----:B------:R-:W-:Y:S02]  /*0eb0*/  LEA.HI.X R4, R56, UR9, R55, 0x1, P5 ;  /* 0x0000000938047c11 */ /* 0x000fe4000a8f0c37 */
[----:B------:R-:W-:Y:S02]  /*0ec0*/  LEA R10, P5, R0, R11, 0x1 ;  /* 0x0000000b000a7211 */ /* 0x000fe400078a08ff */
[----:B------:R-:W-:Y:S02]  /*0ed0*/  @!P0 LEA R8, P4, R20, UR8, 0x1 ;  /* 0x0000000814088c11 */ /* 0x000fe4000f8808ff */
[--C-:B------:R-:W-:Y:S02]  /*0ee0*/  LEA.HI.X R11, R0, R4, R21.reuse, 0x1, P5 ;  /* 0x00000004000b7211 */ /* 0x100fe400028f0c15 */
[----:B------:R-:W-:Y:S02]  /*0ef0*/  PRMT R21, RZ, 0x7610, R21 ;  /* 0x00007610ff157816 */ /* 0x000fe40000000015 */
[----:B------:R-:W-:Y:S01]  /*0f00*/  @!P0 LEA.HI.X R9, R20, UR9, R9, 0x1, P4 ;  /* 0x0000000914098c11 */ /* 0x000fe2000a0f0c09 */
[----:B--2---:R0:W-:Y:S04]  /*0f10*/  STS.U16 [R50], R23 ;  /* 0x0000001732007388 */ /* 0x0041e80000000400 */
[----:B---3--:R1:W-:Y:S04]  /*0f20*/  STS.U16 [R50+0x40], R25 ;  /* 0x0000401932007388 */ /* 0x0083e80000000400 */
[----:B----4-:R2:W-:Y:S04]  /*0f30*/  STS.U16 [R50+0x80], R27 ;  /* 0x0000801b32007388 */ /* 0x0105e80000000400 */
[----:B------:R-:W-:Y:S01]  /*0f40*/  STS.U16 [R50+0xc0], R29 ;  /* 0x0000c01d32007388 */ /* 0x000fe20000000400 */
[----:B------:R-:W-:-:S03]  /*0f50*/  NOP ;  /* 0x0000000000007918 */ /* 0x000fc60000000000 */
[----:B------:R-:W3:Y:S01]  /*0f60*/  LDS.64 R30, [R49] ;  /* 0x00000000311e7984 */ /* 0x000ee20000000a00 */
[----:B------:R-:W-:Y:S01]  /*0f70*/  BAR.SYNC.DEFER_BLOCKING 0x0 ;  /* 0x0000000000007b1d */ /* 0x000fe20000010000 */
[----:B0-----:R-:W-:Y:S02]  /*0f80*/  PRMT R23, RZ, 0x7610, R23 ;  /* 0x00007610ff177816 */ /* 0x001fe40000000017 */
[----:B-1----:R-:W-:Y:S02]  /*0f90*/  PRMT R25, RZ, 0x7610, R25 ;  /* 0x00007610ff197816 */ /* 0x002fe40000000019 */
[----:B--2---:R-:W-:Y:S01]  /*0fa0*/  PRMT R27, RZ, 0x7610, R27 ;  /* 0x00007610ff1b7816 */ /* 0x004fe2000000001b */
[----:B------:R0:W2:Y:S04]  /*0fb0*/  @!P0 LDG.E.U16 R21, desc[UR14][R8.64] ;  /* 0x0000000e08158981 */ /* 0x0000a8000c1e1500 */
[----:B------:R-:W4:Y:S04]  /*0fc0*/  @!P3 LDG.E.U16 R23, desc[UR14][R10.64+-0xc0] ;  /* 0xffff400e0a17b981 */ /* 0x000f28000c1e1500 */
[----:B------:R-:W4:Y:S04]  /*0fd0*/  @!P2 LDG.E.U16 R25, desc[UR14][R10.64+-0x80] ;  /* 0xffff800e0a19a981 */ /* 0x000f28000c1e1500 */
[----:B------:R1:W4:Y:S01]  /*0fe0*/  @!P1 LDG.E.U16 R27, desc[UR14][R10.64+-0x40] ;  /* 0xffffc00e0a1b9981 */ /* 0x000322000c1e1500 */
[----:B---3--:R-:W-:-:S02]  /*0ff0*/  SHF.L.U32 R4, R31, 0x10, RZ ;  /* 0x000000101f047819 */ /* 0x008fc400000006ff */
[----:B0-----:R-:W-:Y:S02]  /*1000*/  PRMT R8, R30, 0x7632, R8 ;  /* 0x000076321e087816 */ /* 0x001fe40000000008 */
[----:B-1----:R-:W-:-:S04]  /*1010*/  PRMT R11, R31, 0x7632, R11 ;  /* 0x000076321f0b7816 */ /* 0x002fc8000000000b */
[----:B------:R-:W-:Y:S01]  /*1020*/  SHF.L.U32 R11, R11, 0x10, RZ ;  /* 0x000000100b0b7819 */ /* 0x000fe200000006ff */
[----:B------:R-:W-:Y:S01]  /*1030*/  FMUL.FTZ R9, R4, -1.4426950216293334961 ;  /* 0xbfb8aa3b04097820 */ /* 0x000fe20000410000 */
[----:B------:R-:W-:Y:S02]  /*1040*/  SHF.L.U32 R0, R30, 0x10, RZ ;  /* 0x000000101e007819 */ /* 0x000fe400000006ff */
[----:B------:R-:W-:-:S03]  /*1050*/  SHF.L.U32 R10, R8, 0x10, RZ ;  /* 0x00000010080a7819 */ /* 0x000fc600000006ff */
[----:B------:R-:W-:Y:S01]  /*1060*/  FMUL.FTZ R20, R0, -1.4426950216293334961 ;  /* 0xbfb8aa3b00147820 */ /* 0x000fe20000410000 */
[----:B------:R-:W0:Y:S01]  /*1070*/  MUFU.EX2 R9, R9 ;  /* 0x0000000900097308 */ /* 0x000e220000000800 */
[----:B------:R-:W-:-:S07]  /*1080*/  FMUL.FTZ R8, R10, -1.4426950216293334961 ;  /* 0xbfb8aa3b0a087820 */ /* 0x000fce0000410000 */
[----:B------:R-:W1:Y:S08]  /*1090*/  MUFU.EX2 R20, R20 ;  /* 0x0000001400147308 */ /* 0x000e700000000800 */
[----:B------:R-:W3:Y:S01]  /*10a0*/  MUFU.EX2 R8, R8 ;  /* 0x0000000800087308 */ /* 0x000ee20000000800 */
[----:B0-----:R-:W-:-:S07]  /*10b0*/  FADD.FTZ R22, R9, 1 ;  /* 0x3f80000009167421 */ /* 0x001fce0000010000 */
[----:B------:R-:W-:Y:S01]  /*10c0*/  MUFU.RCP R35, R22 ;  /* 0x0000001600237308 */ /* 0x000fe20000001000 */
[----:B-1----:R-:W-:Y:S01]  /*10d0*/  FADD.FTZ R20, R20, 1 ;  /* 0x3f80000014147421 */ /* 0x002fe20000010000 */
[----:B------:R-:W-:Y:S02]  /*10e0*/  PRMT R80, R6, 0x7632, R80 ;  /* 0x0000763206507816 */ /* 0x000fe40000000050 */
[C---:B------:R-:W-:Y:S02]  /*10f0*/  PRMT R83, R7.reuse, 0x7632, R83 ;  /* 0x0000763207537816 */ /* 0x040fe40000000053 */
[----:B------:R-:W-:Y:S02]  /*1100*/  SHF.L.U32 R9, R7, 0x10, RZ ;  /* 0x0000001007097819 */ /* 0x000fe400000006ff */
[----:B------:R-:W-:Y:S02]  /*1110*/  SHF.L.U32 R80, R80, 0x10, RZ ;  /* 0x0000001050507819 */ /* 0x000fe400000006ff */
[----:B------:R-:W-:-:S02]  /*1120*/  SHF.L.U32 R83, R83, 0x10, RZ ;  /* 0x0000001053537819 */ /* 0x000fc400000006ff */
[----:B------:R-:W-:Y:S01]  /*1130*/  ISETP.NE.AND P1, PT, R66, RZ, PT ;  /* 0x000000ff4200720c */ /* 0x000fe20003f25270 */
[----:B------:R-:W-:Y:S01]  /*1140*/  BSSY B0, `(.L_x_17483) ;  /* 0x0000049000007945 */ /* 0x000fe20003800000 */
[----:B--2---:R-:W-:Y:S04]  /*1150*/  STS.U16 [R50], R21 ;  /* 0x0000001532007388 */ /* 0x004fe80000000400 */
[----:B----4-:R0:W-:Y:S04]  /*1160*/  STS.U16 [R50+0x40], R23 ;  /* 0x0000401732007388 */ /* 0x0101e80000000400 */
[----:B------:R-:W-:Y:S04]  /*1170*/  STS.U16 [R50+0x80], R25 ;  /* 0x0000801932007388 */ /* 0x000fe80000000400 */
[----:B------:R1:W-:Y:S01]  /*1180*/  STS.U16 [R50+0xc0], R27 ;  /* 0x0000c01b32007388 */ /* 0x0003e20000000400 */
[----:B------:R-:W-:-:S03]  /*1190*/  NOP ;  /* 0x0000000000007918 */ /* 0x000fc60000000000 */
[----:B------:R-:W2:Y:S01]  /*11a0*/  LDS.64 R28, [R49] ;  /* 0x00000000311c7984 */ /* 0x000ea20000000a00 */
[----:B0-----:R-:W-:-:S06]  /*11b0*/  FMUL.FTZ R23, R11, -1.4426950216293334961 ;  /* 0xbfb8aa3b0b177820 */ /* 0x001fcc0000410000 */
[----:B------:R-:W0:Y:S01]  /*11c0*/  MUFU.EX2 R23, R23 ;  /* 0x0000001700177308 */ /* 0x000e220000000800 */
[----:B---3--:R-:W-:-:S07]  /*11d0*/  FADD.FTZ R21, R8, 1 ;  /* 0x3f80000008157421 */ /* 0x008fce0000010000 */
[----:B-1----:R-:W-:Y:S01]  /*11e0*/  MUFU.RCP R27, R20 ;  /* 0x00000014001b7308 */ /* 0x002fe20000001000 */
[----:B0-----:R-:W-:-:S07]  /*11f0*/  FADD.FTZ R24, R23, 1 ;  /* 0x3f80000017187421 */ /* 0x001fce0000010000 */
[----:B------:R-:W0:Y:S08]  /*1200*/  MUFU.RCP R32, R24 ;  /* 0x0000001800207308 */ /* 0x000e300000001000 */
[----:B------:R1:W3:Y:S01]  /*1210*/  MUFU.RCP R33, R21 ;  /* 0x0000001500217308 */ /* 0x0002e20000001000 */
[----:B------:R-:W-:Y:S02]  /*1220*/  SHF.L.U32 R8, R6, 0x10, RZ ;  /* 0x0000001006087819 */ /* 0x000fe400000006ff */
[----:B--2---:R-:W-:-:S02]  /*1230*/  PRMT R23, R28, 0x7632, R23 ;  /* 0x000076321c177816 */ /* 0x004fc40000000017 */
[----:B------:R-:W-:Y:S01]  /*1240*/  PRMT R22, R29, 0x7632, R22 ;  /* 0x000076321d167816 */ /* 0x000fe20000000016 */
[----:B------:R-:W-:Y:S01]  /*1250*/  FADD.FTZ R25, -R35, 1 ;  /* 0x3f80000023197421 */ /* 0x000fe20000010100 */
[----:B------:R-:W-:Y:S01]  /*1260*/  SHF.L.U32 R7, R28, 0x10, RZ ;  /* 0x000000101c077819 */ /* 0x000fe200000006ff */
[----:B0-----:R-:W-:Y:S01]  /*1270*/  FADD.FTZ R24, -R32, 1 ;  /* 0x3f80000020187421 */ /* 0x001fe20000010100 */
[----:B------:R-:W-:Y:S02]  /*1280*/  SHF.L.U32 R6, R29, 0x10, RZ ;  /* 0x000000101d067819 */ /* 0x000fe400000006ff */
[----:B------:R-:W-:Y:S02]  /*1290*/  SHF.L.U32 R23, R23, 0x10, RZ ;  /* 0x0000001017177819 */ /* 0x000fe400000006ff */
[----:B------:R-:W-:Y:S01]  /*12a0*/  SHF.L.U32 R22, R22, 0x10, RZ ;  /* 0x0000001016167819 */ /* 0x000fe200000006ff */
[----:B------:R-:W-:Y:S01]  /*12b0*/  FFMA.FTZ R29, R4, R25, 1 ;  /* 0x3f800000041d7423 */ /* 0x000fe20000010019 */
[----:B------:R-:W-:Y:S01]  /*12c0*/  FFMA.FTZ R28, R11, R24, 1 ;  /* 0x3f8000000b1c7423 */ /* 0x000fe20000010018 */
[----:B-1----:R-:W-:Y:S01]  /*12d0*/  FADD.FTZ R21, -R27, 1 ;  /* 0x3f8000001b157421 */ /* 0x002fe20000010100 */
[----:B---3--:R-:W-:Y:S01]  /*12e0*/  FADD.FTZ R25, -R33, 1 ;  /* 0x3f80000021197421 */ /* 0x008fe20000010100 */
        /* <DEDUP_REMOVED lines=13> */
[----:B------:R-:W-:-:S04]  /*13c0*/  FMUL.FTZ R31, R31, R28 ;  /* 0x0000001c1f1f7220 */ /* 0x000fc80000410000 */
[----:B------:R-:W-:Y:S02]  /*13d0*/  F2FP.BF16.F32.PACK_AB R20, R25, R20 ;  /* 0x000000141914723e */ /* 0x000fe400000010ff */
[----:B------:R-:W-:Y:S01]  /*13e0*/  F2FP.BF16.F32.PACK_AB R21, R31, R26 ;  /* 0x0000001a1f15723e */ /* 0x000fe200000010ff */
[----:B------:R-:W-:Y:S08]  /*13f0*/  BAR.SYNC.DEFER_BLOCKING 0x0 ;  /* 0x0000000000007b1d */ /* 0x000ff00000010000 */
[----:B------:R-:W0:Y:S01]  /*1400*/  LDC.64 R30, c[0x0][0x398] ;  /* 0x0000e600ff1e7b82 */ /* 0x000e220000000a00 */
[----:B------:R1:W-:Y:S01]  /*1410*/  STS.64 [R49], R20 ;  /* 0x0000001431007388 */ /* 0x0003e20000000a00 */
[----:B------:R-:W-:-:S03]  /*1420*/  NOP ;  /* 0x0000000000007918 */ /* 0x000fc60000000000 */
[----:B------:R-:W-:Y:S04]  /*1430*/  LDS.U16 R37, [R50] ;  /* 0x0000000032257984 */ /* 0x000fe80000000400 */
[----:B------:R-:W-:Y:S04]  /*1440*/  LDS.U16 R39, [R50+0x40] ;  /* 0x0000400032277984 */ /* 0x000fe80000000400 */
[----:B------:R-:W-:Y:S04]  /*1450*/  LDS.U16 R41, [R50+0x80] ;  /* 0x0000800032297984 */ /* 0x000fe80000000400 */
[----:B------:R-:W-:Y:S04]  /*1460*/  LDS.U16 R75, [R50+0xc0] ;  /* 0x0000c000324b7984 */ /* 0x000fe80000000400 */
[----:B------:R-:W-:Y:S01]  /*1470*/  @!P1 STS [R51+0x100], R5 ;  /* 0x0001000533009388 */ /* 0x000fe20000000800 */
[----:B------:R-:W-:Y:S06]  /*1480*/  BAR.SYNC.DEFER_BLOCKING 0x0 ;  /* 0x0000000000007b1d */ /* 0x000fec0000010000 */
[----:B------:R-:W2:Y:S01]  /*1490*/  LDS R43, [R51+0x100] ;  /* 0x00010000332b7984 */ /* 0x000ea20000000800 */
[----:B0-----:R-:W-:Y:S01]  /*14a0*/  IMAD R26, R30, UR17, RZ ;  /* 0x000000111e1a7c24 */ /* 0x001fe2000f8e02ff */
[----:B-1----:R-:W-:Y:S01]  /*14b0*/  IADD3 R20, P2, R56, R18, RZ ;  /* 0x0000001238147210 */ /* 0x002fe20007f5e0ff */
[----:B------:R-:W-:-:S04]  /*14c0*/  IMAD.WIDE.U32 R24, R30, UR16, RZ ;  /* 0x000000101e187c25 */ /* 0x000fc8000f8e00ff */
[----:B------:R-:W-:Y:S01]  /*14d0*/  IMAD R31, R31, UR16, R26 ;  /* 0x000000101f1f7c24 */ /* 0x000fe2000f8e021a */
[----:B------:R-:W-:-:S04]  /*14e0*/  IADD3.X R21, R55, R19, RZ, P2, !PT ;  /* 0x0000001337157210 */ /* 0x000fc800017fe4ff */
[----:B------:R-:W-:Y:S02]  /*14f0*/  IADD3 R45, R25, R31, RZ ;  /* 0x0000001f192d7210 */ /* 0x000fe40007ffe0ff */
[----:B--2---:R-:W-:-:S13]  /*1500*/  ISETP.GE.AND P0, PT, R56, R43, PT ;  /* 0x0000002b3800720c */ /* 0x004fda0003f06270 */
        /* <DEDUP_REMOVED lines=12> */
.L_x_17484:
[----:B------:R-:W-:Y:S05]  /*15d0*/  BSYNC B0 ;  /* 0x0000000000007941 */ /* 0x000fea0003800000 */
.L_x_17483:
[----:B------:R-:W-:Y:S01]  /*15e0*/  ULDC.64 UR8, c[0x0][0x3a0] ;  /* 0x0000e80000087ab9 */ /* 0x000fe20000000a00 */
[----:B------:R-:W-:Y:S01]  /*15f0*/  MOV R25, R45 ;  /* 0x0000002d00197202 */ /* 0x000fe20000000f00 */
[----:B------:R-:W-:Y:S01]  /*1600*/  IMAD R26, R72, UR8, RZ ;  /* 0x00000008481a7c24 */ /* 0x000fe2000f8e02ff */
[----:B------:R-:W-:Y:S01]  /*1610*/  ISETP.GE.AND P2, PT, R53, R43, PT ;  /* 0x0000002b3500720c */ /* 0x000fe20003f46270 */
[----:B------:R-:W-:Y:S01]  /*1620*/  FMUL.FTZ R27, R0, R27 ;  /* 0x0000001b001b7220 */ /* 0x000fe20000410000 */
[-C--:B------:R-:W-:Y:S01]  /*1630*/  ISETP.GE.AND P0, PT, R54, R43.reuse, PT ;  /* 0x0000002b3600720c */ /* 0x080fe20003f06270 */
[----:B------:R-:W-:Y:S01]  /*1640*/  IMAD.WIDE.U32 R24, R73, UR8, R24 ;  /* 0x0000000849187c25 */ /* 0x000fe2000f8e0018 */
[----:B------:R-:W-:-:S03]  /*1650*/  ISETP.GE.AND P3, PT, R52, R43, PT ;  /* 0x0000002b3400720c */ /* 0x000fc60003f66270 */
[----:B------:R-:W-:Y:S01]  /*1660*/  FMUL.FTZ R32, R11, R32 ;  /* 0x000000200b207220 */ /* 0x000fe20000410000 */
[----:B------:R-:W-:Y:S01]  /*1670*/  PRMT R0, R2, 0x7632, R0 ;  /* 0x0000763202007816 */ /* 0x000fe20000000000 */
[----:B0-----:R-:W-:Y:S01]  /*1680*/  IMAD R31, R73, UR9, R26 ;  /* 0x00000009491f7c24 */ /* 0x001fe2000f8e021a */
[----:B------:R-:W-:Y:S01]  /*1690*/  ULDC.64 UR8, c[0x0][0x3e8] ;  /* 0x0000fa0000087ab9 */ /* 0x000fe20000000a00 */
[----:B------:R-:W-:Y:S01]  /*16a0*/  IADD3 R26, P5, R24, UR6, RZ ;  /* 0x00000006181a7c10 */ /* 0x000fe2000ffbe0ff */
[----:B------:R-:W-:Y:S01]  /*16b0*/  FMUL.FTZ R4, R4, R35 ;  /* 0x0000002304047220 */ /* 0x000fe20000410000 */
[----:B------:R-:W-:Y:S01]  /*16c0*/  LEA R29, P4, R56, UR8, 0x1 ;  /* 0x00000008381d7c11 */ /* 0x000fe2000f8808ff */
[----:B------:R-:W-:Y:S01]  /*16d0*/  FMUL.FTZ R10, R10, R33 ;  /* 0x000000210a0a7220 */ /* 0x000fe20000410000 */
[----:B------:R-:W-:Y:S01]  /*16e0*/  IADD3.X R25, R31, UR18, R25, P5, !PT ;  /* 0x000000121f197c10 */ /* 0x000fe2000affe419 */
[----:B------:R-:W-:Y:S01]  /*16f0*/  FMUL.FTZ R82, R9, R4 ;  /* 0x0000000409527220 */ /* 0x000fe20000410000 */
[----:B------:R-:W-:Y:S01]  /*1700*/  LEA.HI.X R28, R56, UR9, R55, 0x1, P4 ;  /* 0x00000009381c7c11 */ /* 0x000fe2000a0f0c37 */
[----:B------:R-:W-:Y:S01]  /*1710*/  ULDC.64 UR8, c[0x0][0x320] ;  /* 0x0000c80000087ab9 */ /* 0x000fe20000000a00 */
[----:B------:R-:W-:Y:S01]  /*1720*/  LEA R24, P4, R26, R29, 0x1 ;  /* 0x0000001d1a187211 */ /* 0x000fe200078808ff */
[----:B------:R-:W-:Y:S01]  /*1730*/  FMUL.FTZ R80, R80, R10 ;  /* 0x0000000a50507220 */ /* 0x000fe20000410000 */
[----:B------:R-:W-:Y:S01]  /*1740*/  SHF.L.U32 R11, R2, 0x10, RZ ;  /* 0x00000010020b7819 */ /* 0x000fe200000006ff */
[----:B------:R-:W-:Y:S01]  /*1750*/  FMUL.FTZ R83, R83, R32 ;  /* 0x0000002053537220 */ /* 0x000fe20000410000 */
[----:B------:R-:W-:-:S02]  /*1760*/  LEA.HI.X R25, R26, R28, R25, 0x1, P4 ;  /* 0x0000001c1a197211 */ /* 0x000fc400020f0c19 */
[----:B------:R-:W-:Y:S01]  /*1770*/  PRMT R2, R3, 0x7632, R2 ;  /* 0x0000763203027816 */ /* 0x000fe20000000002 */
[--C-:B-----5:R-:W-:Y:S01]  /*1780*/  FADD.FTZ R46, R11, R70.reuse ;  /* 0x000000460b2e7221 */ /* 0x120fe20000010000 */
[----:B------:R-:W-:Y:S01]  /*1790*/  SHF.L.U32 R3, R3, 0x10, RZ ;  /* 0x0000001003037819 */ /* 0x000fe200000006ff */
[----:B------:R0:W-:Y:S01]  /*17a0*/  @!P2 STG.E.U16 desc[UR14][R24.64+-0x80], R41 ;  /* 0xffff80291800a986 */ /* 0x0001e2000c10150e */
[----:B------:R-:W-:Y:S01]  /*17b0*/  SHF.L.U32 R45, R0, 0x10, RZ ;  /* 0x00000010002d7819 */ /* 0x000fe200000006ff */
[----:B------:R-:W-:Y:S01]  /*17c0*/  FMUL.FTZ R0, R8, R27 ;  /* 0x0000001b08007220 */ /* 0x000fe20000410000 */
[----:B------:R-:W-:Y:S01]  /*17d0*/  SHF.L.U32 R43, R2, 0x10, RZ ;  /* 0x00000010022b7819 */ /* 0x000fe200000006ff */
[----:B------:R0:W-:Y:S01]  /*17e0*/  @!P0 STG.E.U16 desc[UR14][R24.64+-0xc0], R39 ;  /* 0xffff402718008986 */ /* 0x0001e2000c10150e */
[----:B------:R-:W-:Y:S01]  /*17f0*/  ISETP.NE.U32.AND P0, PT, RZ, UR8, PT ;  /* 0x00000008ff007c0c */ /* 0x000fe2000bf05070 */
[----:B------:R-:W-:Y:S01]  /*1800*/  FADD.FTZ R44, R3, R70 ;  /* 0x00000046032c7221 */ /* 0x000fe20000010000 */
[----:B------:R-:W-:Y:S01]  /*1810*/  PRMT R48, R60, 0x7632, R48 ;  /* 0x000076323c307816 */ /* 0x000fe20000000030 */
[----:B------:R0:W-:Y:S01]  /*1820*/  @!P3 STG.E.U16 desc[UR14][R24.64+-0x40], R75 ;  /* 0xffffc04b1800b986 */ /* 0x0001e2000c10150e */
[----:B------:R-:W-:Y:S01]  /*1830*/  ISETP.NE.AND.EX P0, PT, RZ, UR9, PT, P0 ;  /* 0x00000009ff007c0c */ /* 0x000fe2000bf05300 */
[--C-:B------:R-:W-:Y:S01]  /*1840*/  FADD.FTZ R45, R45, R70.reuse ;  /* 0x000000462d2d7221 */ /* 0x100fe20000010000 */
[----:B------:R-:W-:Y:S01]  /*1850*/  PRMT R47, R61, 0x7632, R47 ;  /* 0x000076323d2f7816 */ /* 0x000fe2000000002f */
[----:B------:R-:W-:-:S10]  /*1860*/  FADD.FTZ R43, R43, R70 ;  /* 0x000000462b2b7221 */ /* 0x000fd40000010000 */
[----:B0-----:R-:W-:Y:S05]  /*1870*/  @!P0 BRA `(.L_x_17485) ;  /* 0x0000000000d88947 */ /* 0x001fea0003800000 */
[----:B------:R-:W-:Y:S01]  /*1880*/  BAR.SYNC.DEFER_BLOCKING 0x0 ;  /* 0x0000000000007b1d */ /* 0x000fe20000010000 */
[----:B------:R-:W-:Y:S01]  /*1890*/  FMUL.FTZ R7, R27, R7 ;  /* 0x000000071b077220 */ /* 0x000fe20000410000 */
[----:B------:R-:W-:Y:S01]  /*18a0*/  FMUL.FTZ R10, R10, R23 ;  /* 0x000000170a0a7220 */ /* 0x000fe20000410000 */
[----:B------:R-:W-:Y:S01]  /*18b0*/  FMUL.FTZ R4, R4, R6 ;  /* 0x0000000604047220 */ /* 0x000fe20000410000 */
[----:B------:R-:W-:Y:S02]  /*18c0*/  FMUL.FTZ R3, R32, R22 ;  /* 0x0000001620037220 */ /* 0x000fe40000410000 */
[----:B------:R-:W-:Y:S01]  /*18d0*/  BSSY B0, `(.L_x_17486) ;  /* 0x000001f000007945 */ /* 0x000fe20003800000 */
[----:B------:R-:W-:Y:S02]  /*18e0*/  F2FP.BF16.F32.PACK_AB R2, R10, R7 ;  /* 0x000000070a02723e */ /* 0x000fe400000010ff */
[----:B------:R-:W-:Y:S01]  /*18f0*/  F2FP.BF16.F32.PACK_AB R3, R3, R4 ;  /* 0x000000040303723e */ /* 0x000fe200000010ff */
[----:B------:R-:W0:Y:S04]  /*1900*/  LDC.64 R6, c[0x0][0x2c0] ;  /* 0x0000b000ff067b82 */ /* 0x000e280000000a00 */
[----:B------:R1:W-:Y:S01]  /*1910*/  STS.64 [R49], R2 ;  /* 0x0000000231007388 */ /* 0x0003e20000000a00 */
[----:B------:R-:W-:-:S03]  /*1920*/  NOP ;  /* 0x0000000000007918 */ /* 0x000fc60000000000 */
[----:B------:R-:W-:Y:S01]  /*1930*/  LDS.U16 R9, [R50] ;  /* 0x0000000032097984 */ /* 0x000fe20000000400 */
[----:B0-----:R-:W-:-:S03]  /*1940*/  IMAD R4, R6, UR17, RZ ;  /* 0x0000001106047c24 */ /* 0x001fc6000f8e02ff */
[----:B------:R-:W-:Y:S01]  /*1950*/  LDS.U16 R11, [R50+0x40] ;  /* 0x00004000320b7984 */ /* 0x000fe20000000400 */
[----:B-1----:R-:W-:-:S03]  /*1960*/  IMAD.WIDE.U32 R2, R6, UR16, RZ ;  /* 0x0000001006027c25 */ /* 0x002fc6000f8e00ff */
[----:B------:R-:W-:Y:S01]  /*1970*/  LDS.U16 R23, [R50+0x80] ;  /* 0x0000800032177984 */ /* 0x000fe20000000400 */
[----:B------:R-:W-:-:S03]  /*1980*/  IMAD R7, R7, UR16, R4 ;  /* 0x0000001007077c24 */ /* 0x000fc6000f8e0204 */
[----:B------:R-:W-:Y:S02]  /*1990*/  LDS.U16 R25, [R50+0xc0] ;  /* 0x0000c00032197984 */ /* 0x000fe40000000400 */
[----:B------:R-:W-:Y:S02]  /*19a0*/  IADD3 R29, R3, R7, RZ ;  /* 0x00000007031d7210 */ /* 0x000fe40007ffe0ff */
[----:B------:R-:W-:Y:S01]  /*19b0*/  @!P1 STS [R51+0x100], R5 ;  /* 0x0001000533009388 */ /* 0x000fe20000000800 */
[----:B------:R-:W-:Y:S06]  /*19c0*/  BAR.SYNC.DEFER_BLOCKING 0x0 ;  /* 0x0000000000007b1d */ /* 0x000fec0000010000 */
[----:B------:R-:W0:Y:S02]  /*19d0*/  LDS R27, [R51+0x100] ;  /* 0x00010000331b7984 */ /* 0x000e240000000800 */
        /* <DEDUP_REMOVED lines=14> */
.L_x_17487:
[----:B------:R-:W-:Y:S05]  /*1ac0*/  BSYNC B0 ;  /* 0x0000000000007941 */ /* 0x000fea0003800000 */
.L_x_17486:
[----:B------:R-:W-:Y:S01]  /*1ad0*/  MOV R3, R29 ;  /* 0x0000001d00037202 */ /* 0x000fe20000000f00 */
[----:B------:R-:W-:Y:S01]  /*1ae0*/  ULDC.64 UR10, c[0x0][0x2c8] ;  /* 0x0000b200000a7ab9 */ /* 0x000fe20000000a00 */
[----:B------:R-:W-:Y:S01]  /*1af0*/  LEA R5, P4, R56, UR8, 0x1 ;  /* 0x0000000838057c11 */ /* 0x000fe2000f8808ff */
[----:B------:R-:W-:Y:S01]  /*1b00*/  IMAD R4, R72, UR10, RZ ;  /* 0x0000000a48047c24 */ /* 0x000fe2000f8e02ff */
[-C--:B------:R-:W-:Y:S01]  /*1b10*/  ISETP.GE.AND P0, PT, R54, R27.reuse, PT ;  /* 0x0000001b3600720c */ /* 0x080fe20003f06270 */
[----:B------:R-:W-:Y:S01]  /*1b20*/  IMAD.WIDE.U32 R2, R73, UR10, R2 ;  /* 0x0000000a49027c25 */ /* 0x000fe2000f8e0002 */
[-C--:B------:R-:W-:Y:S02]  /*1b30*/  ISETP.GE.AND P2, PT, R53, R27.reuse, PT ;  /* 0x0000001b3500720c */ /* 0x080fe40003f46270 */
[----:B------:R-:W-:Y:S01]  /*1b40*/  ISETP.GE.AND P3, PT, R52, R27, PT ;  /* 0x0000001b3400720c */ /* 0x000fe20003f66270 */
[----:B0-----:R-:W-:Y:S01]  /*1b50*/  IMAD R7, R73, UR11, R4 ;  /* 0x0000000b49077c24 */ /* 0x001fe2000f8e0204 */
[----:B------:R-:W-:-:S02]  /*1b60*/  IADD3 R4, P5, R2, UR6, RZ ;  /* 0x0000000602047c10 */ /* 0x000fc4000ffbe0ff */
[----:B------:R-:W-:Y:S02]  /*1b70*/  LEA.HI.X R6, R56, UR9, R55, 0x1, P4 ;  /* 0x0000000938067c11 */ /* 0x000fe4000a0f0c37 */
[----:B------:R-:W-:Y:S02]  /*1b80*/  IADD3.X R3, R7, UR18, R3, P5, !PT ;  /* 0x0000001207037c10 */ /* 0x000fe4000affe403 */
[----:B------:R-:W-:-:S04]  /*1b90*/  LEA R2, P4, R4, R5, 0x1 ;  /* 0x0000000504027211 */ /* 0x000fc800078808ff */
[----:B------:R-:W-:-:S05]  /*1ba0*/  LEA.HI.X R3, R4, R6, R3, 0x1, P4 ;  /* 0x0000000604037211 */ /* 0x000fca00020f0c03 */
[----:B------:R0:W-:Y:S04]  /*1bb0*/  @!P0 STG.E.U16 desc[UR14][R2.64+-0xc0], R11 ;  /* 0xffff400b02008986 */ /* 0x0001e8000c10150e */
[----:B------:R0:W-:Y:S04]  /*1bc0*/  @!P2 STG.E.U16 desc[UR14][R2.64+-0x80], R23 ;  /* 0xffff80170200a986 */ /* 0x0001e8000c10150e */
[----:B------:R0:W-:Y:S02]  /*1bd0*/  @!P3 STG.E.U16 desc[UR14][R2.64+-0x40], R25 ;  /* 0xffffc0190200b986 */ /* 0x0001e4000c10150e */
.L_x_17485:
[----:B------:R-:W1:Y:S01]  /*1be0*/  LDC R6, c[0x0][0x21c] ;  /* 0x00008700ff067b82 */ /* 0x000e620000000800 */
[----:B------:R-:W-:Y:S01]  /*1bf0*/  SHF.L.U32 R81, R60, 0x10, RZ ;  /* 0x000000103c517819 */ /* 0x000fe200000006ff */
[----:B------:R-:W-:Y:S01]  /*1c00*/  HFMA2.MMA R88, -RZ, RZ, 0, 0 ;  /* 0x00000000ff587435 */ /* 0x000fe200000001ff */
[----:B------:R-:W-:Y:S01]  /*1c10*/  SHF.L.U32 R42, R48, 0x10, RZ ;  /* 0x00000010302a7819 */ /* 0x000fe200000006ff */
[C---:B------:R-:W-:Y:S01]  /*1c20*/  FMUL.FTZ R39, R0.reuse, R71 ;  /* 0x0000004700277220 */ /* 0x040fe20000410000 */
[----:B------:R-:W-:Y:S01]  /*1c30*/  SHF.L.U32 R41, R61, 0x10, RZ ;  /* 0x000000103d297819 */ /* 0x000fe200000006ff */
[----:B------:R-:W-:Y:S01]  /*1c40*/  FFMA.FTZ R69, R0, R81, R69 ;  /* 0x0000005100457223 */ /* 0x000fe20000010045 */
[----:B------:R-:W-:Y:S01]  /*1c50*/  SHF.L.U32 R40, R47, 0x10, RZ ;  /* 0x000000102f287819 */ /* 0x000fe200000006ff */
[-C--:B------:R-:W-:Y:S01]  /*1c60*/  FMUL.FTZ R38, R80, R71.reuse ;  /* 0x0000004750267220 */ /* 0x080fe20000410000 */
[-C--:B------:R-:W-:Y:S01]  /*1c70*/  FMUL.FTZ R37, R82, R71.reuse ;  /* 0x0000004752257220 */ /* 0x080fe20000410000 */
[----:B------:R-:W-:Y:S01]  /*1c80*/  FFMA.FTZ R69, R80, R42, R69 ;  /* 0x0000002a50457223 */ /* 0x000fe20000010045 */
[----:B------:R-:W-:Y:S01]  /*1c90*/  FMUL.FTZ R36, R83, R71 ;  /* 0x0000004753247220 */ /* 0x000fe20000410000 */
[----:B------:R-:W-:-:S02]  /*1ca0*/  CS2R R34, SRZ ;  /* 0x0000000000227805 */ /* 0x000fc4000001ff00 */
[----:B------:R-:W-:Y:S01]  /*1cb0*/  MOV R33, RZ ;  /* 0x000000ff00217202 */ /* 0x000fe20000000f00 */
[----:B0-----:R-:W-:-:S04]  /*1cc0*/  FFMA.FTZ R2, R82, R41, R69 ;  /* 0x0000002952027223 */ /* 0x001fc80000010045 */
[----:B------:R-:W-:Y:S01]  /*1cd0*/  FFMA.FTZ R69, R83, R40, R2 ;  /* 0x0000002853457223 */ /* 0x000fe20000010002 */
[----:B------:R-:W-:Y:S01]  /*1ce0*/  BAR.SYNC.DEFER_BLOCKING 0x0 ;  /* 0x0000000000007b1d */ /* 0x000fe20000010000 */
[----:B-1----:R-:W-:-:S13]  /*1cf0*/  ISETP.GE.AND P0, PT, R6, 0x1, PT ;  /* 0x000000010600780c */ /* 0x002fda0003f06270 */
[----:B------:R-:W-:Y:S05]  /*1d00*/  @!P0 BRA `(.L_x_17488) ;  /* 0x0000002400cc8947 */ /* 0x000fea0003800000 */
[C---:B------:R-:W-:Y:S01]  /*1d10*/  IADD3 R3, R67.reuse, -0x2, RZ ;  /* 0xfffffffe43037810 */ /* 0x040fe20007ffe0ff */
[----:B------:R-:W-:Y:S01]  /*1d20*/  ULDC.64 UR10, c[0x0][0x248] ;  /* 0x00009200000a7ab9 */ /* 0x000fe20000000a00 */
[----:B------:R-:W-:Y:S01]  /*1d30*/  IADD3 R4, R67, -0x1, RZ ;  /* 0xffffffff43047810 */ /* 0x000fe20007ffe0ff */
[----:B------:R-:W-:Y:S01]  /*1d40*/  ULDC.64 UR12, c[0x0][0x268] ;  /* 0x00009a00000c7ab9 */ /* 0x000fe20000000a00 */
[----:B------:R-:W-:Y:S01]  /*1d50*/  IMAD R22, R72, UR10, RZ ;  /* 0x0000000a48167c24 */ /* 0x000fe2000f8e02ff */
[----:B------:R-:W0:Y:S01]  /*1d60*/  LDC.64 R10, c[0x0][0x2d0] ;  /* 0x0000b400ff0a7b82 */ /* 0x000e220000000a00 */
[----:B------:R-:W-:Y:S01]  /*1d70*/  LEA.HI R2, R4, R4, RZ, 0x1 ;  /* 0x0000000404027211 */ /* 0x000fe200078f08ff */
[----:B------:R-:W-:Y:S01]  /*1d80*/  IMAD R3, R3, R6, RZ ;  /* 0x0000000603037224 */ /* 0x000fe200078e02ff */
[----:B------:R-:W-:Y:S01]  /*1d90*/  ULDC.64 UR8, c[0x0][0x230] ;  /* 0x00008c0000087ab9 */ /* 0x000fe20000000a00 */
[----:B------:R-:W-:Y:S01]  /*1da0*/  IMAD R24, R72, UR12, RZ ;  /* 0x0000000c48187c24 */ /* 0x000fe2000f8e02ff */
[----:B------:R-:W-:Y:S01]  /*1db0*/  LOP3.LUT R5, R2, 0xfffffe, RZ, 0xc0, !PT ;  /* 0x00fffffe02057812 */ /* 0x000fe200078ec0ff */
[----:B------:R-:W-:-:S04]  /*1dc0*/  IMAD.WIDE R30, R3, 0x10, R16 ;  /* 0x00000010031e7825 */ /* 0x000fc800078e0210 */
[----:B------:R-:W-:Y:S01]  /*1dd0*/  FADD.FTZ R0, R0, R0 ;  /* 0x0000000000007221 */ /* 0x000fe20000010000 */
[----:B------:R-:W1:Y:S01]  /*1de0*/  LDC.64 R6, c[0x0][0x2d8] ;  /* 0x0000b600ff067b82 */ /* 0x000e620000000a00 */
[----:B------:R-:W-:Y:S01]  /*1df0*/  IADD3 R91, R4, -R5, RZ ;  /* 0x80000005045b7210 */ /* 0x000fe20007ffe0ff */
[----:B------:R-:W-:Y:S01]  /*1e00*/  IMAD.WIDE.U32 R8, R73, UR10, RZ ;  /* 0x0000000a49087c25 */ /* 0x000fe2000f8e00ff */
[----:B------:R-:W-:-:S03]  /*1e10*/  MOV R32, R30 ;  /* 0x0000001e00207202 */ /* 0x000fc60000000f00 */
[----:B------:R-:W-:Y:S01]  /*1e20*/  FADD.FTZ R80, R80, R80 ;  /* 0x0000005050507221 */ /* 0x000fe20000010000 */
[----:B------:R-:W-:Y:S01]  /*1e30*/  FADD.FTZ R82, R82, R82 ;  /* 0x0000005252527221 */ /* 0x000fe20000010000 */
[----:B------:R-:W-:Y:S02]  /*1e40*/  IMAD R89, R73, UR11, R22 ;  /* 0x0000000b49597c24 */ /* 0x000fe4000f8e0216 */
[----:B------:R-:W-:Y:S01]  /*1e50*/  FADD.FTZ R83, R83, R83 ;  /* 0x0000005353537221 */ /* 0x000fe20000010000 */
[----:B------:R-:W2:Y:S01]  /*1e60*/  LDC.64 R2, c[0x0][0x2e0] ;  /* 0x0000b800ff027b82 */ /* 0x000ea20000000a00 */
[----:B------:R-:W-:Y:S01]  /*1e70*/  IMAD R93, R73, UR13, R24 ;  /* 0x0000000d495d7c24 */ /* 0x000fe2000f8e0218 */
[----:B------:R-:W-:Y:S01]  /*1e80*/  MOV R84, R51 ;  /* 0x0000003300547202 */ /* 0x000fe20000000f00 */
[----:B------:R-:W-:Y:S01]  /*1e90*/  IMAD R4, R72, UR8, RZ ;  /* 0x0000000848047c24 */ /* 0x000fe2000f8e02ff */
[----:B------:R-:W-:Y:S01]  /*1ea0*/  IADD3 R76, R9, R89, RZ ;  /* 0x00000059094c7210 */ /* 0x000fe20007ffe0ff */
[C---:B------:R-:W-:Y:S01]  /*1eb0*/  IMAD.WIDE.U32 R28, R73.reuse, UR8, RZ ;  /* 0x00000008491c7c25 */ /* 0x040fe2000f8e00ff */
[----:B------:R-:W-:Y:S01]  /*1ec0*/  MOV R88, RZ ;  /* 0x000000ff00587202 */ /* 0x000fe20000000f00 */
[----:B------:R-:W-:Y:S01]  /*1ed0*/  UMOV UR5, URZ ;  /* 0x0000003f00057c82 */ /* 0x000fe20008000000 */
[----:B------:R-:W3:Y:S01]  /*1ee0*/  LDC.64 R22, c[0x0][0x238] ;  /* 0x00008e00ff167b82 */ /* 0x000ee20000000a00 */
[C---:B------:R-:W-:Y:S01]  /*1ef0*/  IMAD R85, R73.reuse, UR9, R4 ;  /* 0x0000000949557c24 */ /* 0x040fe2000f8e0204 */
[----:B0-----:R-:W-:Y:S01]  /*1f00*/  LEA R75, P0, R28, R10, 0x3 ;  /* 0x0000000a1c4b7211 */ /* 0x001fe200078018ff */
[----:B------:R-:W-:Y:S01]  /*1f10*/  IMAD.WIDE.U32 R4, R73, UR12, RZ ;  /* 0x0000000c49047c25 */ /* 0x000fe2000f8e00ff */
[----:B------:R-:W-:Y:S01]  /*1f20*/  IADD3 R86, R66, 0x200, RZ ;  /* 0x0000020042567810 */ /* 0x000fe20007ffe0ff */
[----:B------:R-:W-:Y:S01]  /*1f30*/  ULDC UR7, c[0x0][0x224] ;  /* 0x0000890000077ab9 */ /* 0x000fe20000000800 */
[----:B------:R-:W-:-:S02]  /*1f40*/  IADD3 R74, R29, R85, RZ ;  /* 0x000000551d4a7210 */ /* 0x000fc40007ffe0ff */
[----:B------:R-:W0:Y:S01]  /*1f50*/  LDC.64 R24, c[0x0][0x250] ;  /* 0x00009400ff187b82 */ /* 0x000e220000000a00 */
[C---:B-1----:R-:W-:Y:S02]  /*1f60*/  LEA R77, P2, R8.reuse, R6, 0x3 ;  /* 0x00000006084d7211 */ /* 0x042fe400078418ff */
[----:B------:R-:W-:Y:S02]  /*1f70*/  IADD3 R78, R5, R93, RZ ;  /* 0x0000005d054e7210 */ /* 0x000fe40007ffe0ff */
[----:B------:R-:W-:Y:S02]  /*1f80*/  LEA.HI.X R76, R8, R7, R76, 0x3, P2 ;  /* 0x00000007084c7211 */ /* 0x000fe400010f1c4c */
[----:B------:R-:W-:Y:S01]  /*1f90*/  LEA.HI.X R74, R28, R11, R74, 0x3, P0 ;  /* 0x0000000b1c4a7211 */ /* 0x000fe200000f1c4a */
[----:B------:R-:W1:Y:S01]  /*1fa0*/  LDC.64 R26, c[0x0][0x270] ;  /* 0x00009c00ff1a7b82 */ /* 0x000e620000000a00 */
[----:B--2---:R-:W-:Y:S02]  /*1fb0*/  LEA R79, P3, R4, R2, 0x3 ;  /* 0x00000002044f7211 */ /* 0x004fe400078618ff */
[----:B------:R-:W-:-:S02]  /*1fc0*/  ISETP.NE.AND P2, PT, R66, RZ, PT ;  /* 0x000000ff4200720c */ /* 0x000fc40003f45270 */
[----:B------:R-:W-:Y:S02]  /*1fd0*/  LEA.HI.X R78, R4, R3, R78, 0x3, P3 ;  /* 0x00000003044e7211 */ /* 0x000fe400018f1c4e */
[----:B------:R-:W-:Y:S01]  /*1fe0*/  ISETP.NE.AND P3, PT, R66, 0x1f, PT ;  /* 0x0000001f4200780c */ /* 0x000fe20003f65270 */
[----:B------:R-:W2:Y:S01]  /*1ff0*/  LDC R30, c[0x0][0x224] ;  /* 0x00008900ff1e7b82 */ /* 0x000ea20000000800 */
[----:B------:R-:W-:Y:S02]  /*2000*/  MOV R85, R51 ;  /* 0x0000003300557202 */ /* 0x000fe40000000f00 */
[----:B---3--:R-:W-:Y:S02]  /*2010*/  SHF.L.U64.HI R23, R22, 0x3, R23 ;  /* 0x0000000316177819 */ /* 0x008fe40000010217 */
[----:B------:R-:W-:-:S03]  /*2020*/  SHF.L.U32 R91, R91, 0x8, RZ ;  /* 0x000000085b5b7819 */ /* 0x000fc600000006ff */
[----:B------:R-:W3:Y:S01]  /*2030*/  LDC R89, c[0x0][0x21c] ;  /* 0x00008700ff597b82 */ /* 0x000ee20000000800 */
[----:B0-----:R-:W-:Y:S02]  /*2040*/  SHF.L.U64.HI R25, R24, 0x3, R25 ;  /* 0x0000000318197819 */ /* 0x001fe40000010219 */
[----:B-1----:R-:W-:-:S07]  /*2050*/  SHF.L.U64.HI R27, R26, 0x3, R27 ;  /* 0x000000031a1b7819 */ /* 0x002fce000001021b */
.L_x_17503:
[----:B------:R-:W-:Y:S02]  /*2060*/  MOV R2, R75 ;  /* 0x0000004b00027202 */ /* 0x000fe40000000f00 */
[----:B------:R-:W-:-:S05]  /*2070*/  MOV R3, R74 ;  /* 0x0000004a00037202 */ /* 0x000fca0000000f00 */
[----:B0-----:R0:W4:Y:S01]  /*2080*/  LDG.E.64 R28, desc[UR14][R2.64] ;  /* 0x0000000e021c7981 */ /* 0x001122000c1e1b00 */
        /* <DEDUP_REMOVED lines=8> */
[----:B----4-:R-:W-:Y:S01]  /*2110*/  FMUL.FTZ R90, R28, 1.4426950216293334961 ;  /* 0x3fb8aa3b1c5a7820 */ /* 0x010fe20000410000 */
[----:B------:R-:W-:-:S03]  /*2120*/  FMUL.FTZ R5, R46, R29 ;  /* 0x0000001d2e057220 */ /* 0x000fc60000410000 */
[----:B------:R-:W-:Y:S01]  /*2130*/  FMUL.FTZ R4, R46, R90 ;  /* 0x0000005a2e047220 */ /* 0x000fe20000410000 */
[----:B------:R-:W-:-:S04]  /*2140*/  FMUL.RZ R7, R5, 0.15915493667125701904 ;  /* 0x3e22f98305077820 */ /* 0x000fc8000040c000 */
[----:B------:R-:W-:Y:S08]  /*2150*/  MUFU.COS R5, R7 ;  /* 0x0000000700057308 */ /* 0x000ff00000000000 */
[----:B------:R-:W1:Y:S08]  /*2160*/  MUFU.EX2 R4, R4 ;  /* 0x0000000400047308 */ /* 0x000e700000000800 */
[----:B------:R-:W4:Y:S01]  /*2170*/  MUFU.SIN R9, R7 ;  /* 0x0000000700097308 */ /* 0x000f220000000400 */
[C---:B-1----:R-:W-:Y:S01]  /*2180*/  FMUL.FTZ R8, R4.reuse, R5 ;  /* 0x0000000504087220 */ /* 0x042fe20000410000 */
[----:B------:R-:W-:Y:S01]  /*2190*/  MOV R5, R76 ;  /* 0x0000004c00057202 */ /* 0x000fe20000000f00 */
[----:B----4-:R-:W-:Y:S01]  /*21a0*/  FMUL.FTZ R9, R4, R9 ;  /* 0x0000000904097220 */ /* 0x010fe20000410000 */
        /* <DEDUP_REMOVED lines=8> */
[C---:B------:R-:W-:Y:S02]  /*2230*/  FMUL.FTZ R96, R44.reuse, R29 ;  /* 0x0000001d2c607220 */ /* 0x040fe40000410000 */
[----:B------:R-:W-:Y:S01]  /*2240*/  MUFU.SIN R93, R98 ;  /* 0x00000062005d7308 */ /* 0x000fe20000000400 */
[----:B-1----:R-:W-:Y:S01]  /*2250*/  @P0 MOV R2, R32 ;  /* 0x0000002000020202 */ /* 0x002fe20000000f00 */
[----:B------:R-:W-:Y:S01]  /*2260*/  FMUL.FTZ R94, R44, R90 ;  /* 0x0000005a2c5e7220 */ /* 0x000fe20000410000 */
[----:B------:R-:W-:Y:S01]  /*2270*/  @P0 MOV R3, R31 ;  /* 0x0000001f00030202 */ /* 0x000fe20000000f00 */
[----:B------:R-:W-:Y:S06]  /*2280*/  BAR.SYNC.DEFER_BLOCKING 0x0 ;  /* 0x0000000000007b1d */ /* 0x000fec0000010000 */
[----:B------:R-:W1:Y:S01]  /*2290*/  MUFU.EX2 R92, R92 ;  /* 0x0000005c005c7308 */ /* 0x000e620000000800 */
[----:B------:R-:W-:-:S07]  /*22a0*/  FMUL.RZ R99, R96, 0.15915493667125701904 ;  /* 0x3e22f98360637820 */ /* 0x000fce000040c000 */
[----:B------:R-:W4:Y:S01]  /*22b0*/  MUFU.COS R95, R98 ;  /* 0x00000062005f7308 */ /* 0x000f220000000000 */
[----:B------:R-:W-:-:S07]  /*22c0*/  FMUL.FTZ R96, R46, R81 ;  /* 0x000000512e607220 */ /* 0x000fce0000410000 */
[----:B------:R-:W-:Y:S01]  /*22d0*/  MUFU.EX2 R94, R94 ;  /* 0x0000005e005e7308 */ /* 0x000fe20000000800 */
[----:B------:R2:W5:Y:S07]  /*22e0*/  @P0 LDG.E.64 R10, desc[UR14][R2.64+0x8] ;  /* 0x0000080e020a0981 */ /* 0x00056e000c1e1b00 */
[----:B------:R-:W3:Y:S01]  /*22f0*/  MUFU.COS R97, R99 ;  /* 0x0000006300617308 */ /* 0x000ee20000000000 */
[----:B-1----:R-:W-:-:S07]  /*2300*/  FMUL.FTZ R81, R92, R93 ;  /* 0x0000005d5c517220 */ /* 0x002fce0000410000 */
[----:B--2---:R-:W1:Y:S01]  /*2310*/  MUFU.SIN R3, R99 ;  /* 0x0000006300037308 */ /* 0x004e620000000400 */
[C---:B------:R-:W-:Y:S01]  /*2320*/  FMUL.FTZ R2, R43.reuse, R29 ;  /* 0x0000001d2b027220 */ /* 0x040fe20000410000 */
[----:B------:R-:W-:Y:S01]  /*2330*/  FMUL.FTZ R90, R43, R90 ;  /* 0x0000005a2b5a7220 */ /* 0x000fe20000410000 */
[----:B----4-:R-:W-:Y:S02]  /*2340*/  FMUL.FTZ R93, R92, R95 ;  /* 0x0000005f5c5d7220 */ /* 0x010fe40000410000 */
[----:B------:R-:W-:Y:S01]  /*2350*/  FMUL.RZ R98, R2, 0.15915493667125701904 ;  /* 0x3e22f98302627820 */ /* 0x000fe2000040c000 */
[-C--:B------:R-:W-:Y:S01]  /*2360*/  FMUL.FTZ R2, R81, R96.reuse ;  /* 0x0000006051027220 */ /* 0x080fe20000410000 */
[----:B------:R-:W-:Y:S01]  /*2370*/  FMUL.FTZ R92, RZ, R81 ;  /* 0x00000051ff5c7220 */ /* 0x000fe20000410000 */
[----:B------:R-:W-:Y:S02]  /*2380*/  MUFU.EX2 R90, R90 ;  /* 0x0000005a005a7308 */ /* 0x000fe40000000800 */
[----:B------:R-:W-:Y:S01]  /*2390*/  FFMA.FTZ R2, RZ, R93, R2 ;  /* 0x0000005dff027223 */ /* 0x000fe20000010002 */
[----:B------:R-:W-:Y:S01]  /*23a0*/  FFMA.FTZ R92, R93, R96, -R92 ;  /* 0x000000605d5c7223 */ /* 0x000fe2000001085c */
[----:B---3--:R-:W-:-:S04]  /*23b0*/  FMUL.FTZ R102, R94, R97 ;  /* 0x000000615e667220 */ /* 0x008fc80000410000 */
[----:B------:R-:W2:Y:S01]  /*23c0*/  MUFU.SIN R101, R98 ;  /* 0x0000006200657308 */ /* 0x000ea20000000400 */
[----:B-1----:R-:W-:Y:S01]  /*23d0*/  FMUL.FTZ R104, R94, R3 ;  /* 0x000000035e687220 */ /* 0x002fe20000410000 */
[----:B------:R-:W-:Y:S01]  /*23e0*/  FADD.FTZ R97, RZ, R2 ;  /* 0x00000002ff617221 */ /* 0x000fe20000010000 */
[----:B------:R-:W-:-:S05]  /*23f0*/  FFMA.FTZ R95, R45, R42, R92 ;  /* 0x0000002a2d5f7223 */ /* 0x000fca000001005c */
[----:B------:R-:W1:Y:S01]  /*2400*/  MUFU.COS R3, R98 ;  /* 0x0000006200037308 */ /* 0x000e620000000000 */
[C---:B------:R-:W-:Y:S01]  /*2410*/  FMUL.FTZ R99, R104.reuse, R97 ;  /* 0x0000006168637220 */ /* 0x040fe20000410000 */
[-C--:B------:R-:W-:Y:S01]  /*2420*/  FMUL.FTZ R92, R104, R95.reuse ;  /* 0x0000005f685c7220 */ /* 0x080fe20000410000 */
[----:B------:R-:W-:Y:S02]  /*2430*/  @P3 MOV R2, 0x400 ;  /* 0x0000040000023802 */ /* 0x000fe40000000f00 */
[C---:B------:R-:W-:Y:S01]  /*2440*/  FFMA.FTZ R99, R102.reuse, R95, -R99 ;  /* 0x0000005f66637223 */ /* 0x040fe20000010863 */
[----:B------:R-:W-:Y:S01]  /*2450*/  FMUL.FTZ R95, R9, R81 ;  /* 0x00000051095f7220 */ /* 0x000fe20000410000 */
[----:B------:R-:W-:Y:S01]  /*2460*/  FFMA.FTZ R92, R102, R97, R92 ;  /* 0x00000061665c7223 */ /* 0x000fe2000001005c */
[----:B0-----:R-:W-:Y:S01]  /*2470*/  @P3 LEA R51, R103, R2, 0x18 ;  /* 0x0000000267333211 */ /* 0x001fe200078ec0ff */
[----:B------:R-:W-:Y:S01]  /*2480*/  FMUL.FTZ R2, R8, R81 ;  /* 0x0000005108027220 */ /* 0x000fe20000410000 */
[----:B--2---:R-:W-:Y:S01]  /*2490*/  FMUL.FTZ R101, R90, R101 ;  /* 0x000000655a657220 */ /* 0x004fe20000410000 */
[-C--:B------:R-:W-:Y:S01]  /*24a0*/  FFMA.FTZ R95, R8, R93.reuse, -R95 ;  /* 0x0000005d085f7223 */ /* 0x080fe2000001085f */
[----:B------:R-:W-:Y:S01]  /*24b0*/  FADD.FTZ R92, RZ, R92 ;  /* 0x0000005cff5c7221 */ /* 0x000fe20000010000 */
[----:B------:R-:W-:Y:S01]  /*24c0*/  FFMA.FTZ R97, R9, R93, R2 ;  /* 0x0000005d09617223 */ /* 0x000fe20000010002 */
[----:B------:R-:W-:Y:S01]  /*24d0*/  FFMA.FTZ R2, R44, R41, R99 ;  /* 0x000000292c027223 */ /* 0x000fe20000010063 */
[----:B------:R-:W-:Y:S01]  /*24e0*/  FMUL.FTZ R99, R104, R95 ;  /* 0x0000005f68637220 */ /* 0x000fe20000410000 */
[----:B-1----:R-:W-:Y:S01]  /*24f0*/  FMUL.FTZ R100, R90, R3 ;  /* 0x000000035a647220 */ /* 0x002fe20000410000 */
[C---:B------:R-:W-:Y:S01]  /*2500*/  FMUL.FTZ R3, R101.reuse, R92 ;  /* 0x0000005c65037220 */ /* 0x040fe20000410000 */
[-C--:B------:R-:W-:Y:S01]  /*2510*/  FMUL.FTZ R103, R101, R2.reuse ;  /* 0x0000000265677220 */ /* 0x080fe20000410000 */
[-C--:B------:R-:W-:Y:S01]  /*2520*/  FFMA.FTZ R99, R102, R97.reuse, R99 ;  /* 0x0000006166637223 */ /* 0x080fe20000010063 */
[----:B------:R-:W-:Y:S01]  /*2530*/  FMUL.FTZ R97, R104, R97 ;  /* 0x0000006168617220 */ /* 0x000fe20000410000 */
[----:B------:R-:W-:Y:S01]  /*2540*/  FFMA.FTZ R2, R100, R2, -R3 ;  /* 0x0000000264027223 */ /* 0x000fe20000010803 */
[----:B------:R-:W-:-:S02]  /*2550*/  @P3 LEA R3, R66, R51, 0x3 ;  /* 0x0000003342033211 */ /* 0x000fc400078e18ff */
[----:B------:R-:W-:Y:S01]  /*2560*/  FFMA.FTZ R95, R102, R95, -R97 ;  /* 0x0000005f665f7223 */ /* 0x000fe20000010861 */
[----:B------:R-:W-:-:S03]  /*2570*/  FFMA.FTZ R97, R43, R40, R2 ;  /* 0x000000282b617223 */ /* 0x000fc60000010002 */
[----:B------:R-:W0:Y:S01]  /*2580*/  @P3 LDS.64 R2, [R3+0x1568] ;  /* 0x0015680003023984 */ /* 0x000e220000000a00 */
[----:B------:R-:W-:Y:S01]  /*2590*/  FFMA.FTZ R103, R100, R92, R103 ;  /* 0x0000005c64677223 */ /* 0x000fe20000010067 */
[----:B------:R-:W-:-:S03]  /*25a0*/  FMUL.FTZ R107, R101, R99 ;  /* 0x00000063656b7220 */ /* 0x000fc60000410000 */
[----:B------:R-:W-:Y:S01]  /*25b0*/  FADD.FTZ R106, RZ, R103 ;  /* 0x00000067ff6a7221 */ /* 0x000fe20000010000 */
        /* <DEDUP_REMOVED lines=9> */
.L_x_17490:
[----:B------:R-:W-:Y:S05]  /*2650*/  BSYNC B0 ;  /* 0x0000000000007941 */ /* 0x000fea0003800000 */
.L_x_17489:
[----:B------:R-:W3:Y:S01]  /*2660*/  SHFL.UP PT, R98, R97, 0x1, RZ ;  /* 0x0420000061627989 */ /* 0x000ee200000e00ff */
[-C--:B------:R-:W-:Y:S01]  /*2670*/  FFMA.FTZ R107, R100, R95.reuse, -R107 ;  /* 0x0000005f646b7223 */ /* 0x080fe2000001086b */
[----:B-1----:R-:W-:Y:S01]  /*2680*/  FMUL.FTZ R90, R101, R95 ;  /* 0x0000005f655a7220 */ /* 0x002fe20000410000 */
[----:B------:R-:W-:Y:S01]  /*2690*/  ISETP.GE.AND P0, PT, R64, 0x1, PT ;  /* 0x000000014000780c */ /* 0x000fe20003f06270 */
[----:B------:R-:W1:Y:S01]  /*26a0*/  SHFL.UP PT, R103, R106, 0x1, RZ ;  /* 0x042000006a677989 */ /* 0x000e6200000e00ff */
[----:B-----5:R-:W-:Y:S01]  /*26b0*/  FMUL.FTZ R111, R5, R7 ;  /* 0x00000007056f7220 */ /* 0x020fe20000410000 */
[----:B------:R-:W-:Y:S01]  /*26c0*/  FFMA.FTZ R90, R100, R99, R90 ;  /* 0x00000063645a7223 */ /* 0x000fe2000001005a */
[----:B------:R-:W-:Y:S01]  /*26d0*/  ISETP.GE.AND P3, PT, R64, 0x10, PT ;  /* 0x000000104000780c */ /* 0x000fe20003f66270 */
[----:B------:R-:W4:Y:S01]  /*26e0*/  SHFL.UP PT, R92, R107, 0x1, RZ ;  /* 0x042000006b5c7989 */ /* 0x000f2200000e00ff */
[----:B------:R-:W-:Y:S01]  /*26f0*/  FFMA.FTZ R111, R4, R6, -R111 ;  /* 0x00000006046f7223 */ /* 0x000fe2000001086f */
[----:B------:R-:W-:Y:S01]  /*2700*/  BSSY B0, `(.L_x_17491) ;  /* 0x0000095000007945 */ /* 0x000fe20003800000 */
[C---:B------:R-:W-:Y:S01]  /*2710*/  ISETP.GT.U32.AND P4, PT, R87.reuse, 0x1b, PT ;  /* 0x0000001b5700780c */ /* 0x040fe20003f84070 */
[----:B------:R-:W0:Y:S01]  /*2720*/  SHFL.UP PT, R94, R90, 0x1, RZ ;  /* 0x042000005a5e7989 */ /* 0x000e2200000e00ff */
[----:B------:R-:W-:-:S02]  /*2730*/  ISETP.GT.U32.AND P5, PT, R87, 0x17, PT ;  /* 0x000000175700780c */ /* 0x000fc40003fa4070 */
[----:B------:R-:W-:Y:S01]  /*2740*/  ISETP.GT.U32.AND P6, PT, R87, 0xf, PT ;  /* 0x0000000f5700780c */ /* 0x000fe20003fc4070 */
[----:B------:R-:W-:Y:S04]  /*2750*/  SHFL.IDX PT, R10, R10, RZ, 0x1f ;  /* 0x00001fff0a0a7589 */ /* 0x000fe800000e0000 */
[----:B------:R-:W-:Y:S01]  /*2760*/  SHFL.IDX PT, R11, R11, RZ, 0x1f ;  /* 0x00001fff0b0b7589 */ /* 0x000fe200000e0000 */
[C---:B---3--:R-:W-:Y:S01]  /*2770*/  FMUL.FTZ R108, R90.reuse, R98 ;  /* 0x000000625a6c7220 */ /* 0x048fe20000410000 */
[----:B-1----:R-:W-:-:S03]  /*2780*/  FMUL.FTZ R95, R90, R103 ;  /* 0x000000675a5f7220 */ /* 0x002fc60000410000 */
[C---:B------:R-:W-:Y:S01]  /*2790*/  FFMA.FTZ R103, R107.reuse, R103, R108 ;  /* 0x000000676b677223 */ /* 0x040fe2000001006c */
[----:B------:R-:W-:Y:S01]  /*27a0*/  FFMA.FTZ R108, R107, R98, -R95 ;  /* 0x000000626b6c7223 */ /* 0x000fe2000001085f */
[----:B----4-:R-:W-:Y:S02]  /*27b0*/  FMUL.FTZ R98, R90, R92 ;  /* 0x0000005c5a627220 */ /* 0x010fe40000410000 */
[----:B------:R-:W-:Y:S01]  /*27c0*/  @P0 FADD.FTZ R106, R106, R103 ;  /* 0x000000676a6a0221 */ /* 0x000fe20000010000 */
[----:B------:R-:W-:Y:S01]  /*27d0*/  @P0 FADD.FTZ R97, R97, R108 ;  /* 0x0000006c61610221 */ /* 0x000fe20000010000 */
[CC--:B0-----:R-:W-:Y:S01]  /*27e0*/  FFMA.FTZ R99, R107.reuse, R94.reuse, R98 ;  /* 0x0000005e6b637223 */ /* 0x0c1fe20000010062 */
[----:B------:R-:W-:Y:S02]  /*27f0*/  FMUL.FTZ R95, R90, R94 ;  /* 0x0000005e5a5f7220 */ /* 0x000fe40000410000 */
[----:B------:R-:W0:Y:S02]  /*2800*/  SHFL.UP PT, R98, R106, 0x2, RZ ;  /* 0x044000006a627989 */ /* 0x000e2400000e00ff */
[----:B------:R-:W-:-:S02]  /*2810*/  @P0 FFMA.FTZ R107, R107, R92, -R95 ;  /* 0x0000005c6b6b0223 */ /* 0x000fc4000001085f */
        /* <DEDUP_REMOVED lines=8> */
[----:B------:R-:W-:-:S03]  /*28a0*/  FFMA.FTZ R105, R107, R98, R95 ;  /* 0x000000626b697223 */ /* 0x000fc6000001005f */
        /* <DEDUP_REMOVED lines=15> */
[----:B------:R-:W-:Y:S01]  /*29a0*/  FMUL.FTZ R108, R83, R111 ;  /* 0x0000006f536c7220 */ /* 0x000fe20000410000 */
        /* <DEDUP_REMOVED lines=12> */
[----:B------:R-:W-:Y:S01]  /*2a70*/  FFMA.FTZ R95, R4, R7, R95 ;  /* 0x00000007045f7223 */ /* 0x000fe2000001005f */
[C---:B------:R-:W-:Y:S01]  /*2a80*/  FMUL.FTZ R98, R82.reuse, R111 ;  /* 0x0000006f52627220 */ /* 0x040fe20000410000 */
[----:B------:R-:W3:Y:S02]  /*2a90*/  SHFL.UP PT, R4, R107, 0x8, RZ ;  /* 0x050000006b047989 */ /* 0x000ee400000e00ff */
[-C--:B------:R-:W-:Y:S01]  /*2aa0*/  FMUL.FTZ R109, R83, R95.reuse ;  /* 0x0000005f536d7220 */ /* 0x080fe20000410000 */
[----:B------:R-:W-:Y:S01]  /*2ab0*/  FMUL.FTZ R99, R82, R95 ;  /* 0x0000005f52637220 */ /* 0x000fe20000410000 */
[----:B------:R-:W4:Y:S02]  /*2ac0*/  SHFL.UP PT, R6, R5, 0x8, RZ ;  /* 0x0500000005067989 */ /* 0x000f2400000e00ff */
        /* <DEDUP_REMOVED lines=12> */
[----:B---3--:R-:W-:Y:S02]  /*2b90*/  FMUL.FTZ R103, R5, R4 ;  /* 0x0000000405677220 */ /* 0x008fe40000410000 */
[----:B------:R-:W-:Y:S01]  /*2ba0*/  FFMA.FTZ R105, R107, R92, R94 ;  /* 0x0000005c6b697223 */ /* 0x000fe2000001005e */
[----:B------:R-:W-:Y:S01]  /*2bb0*/  FFMA.FTZ R92, R102, R113, R115 ;  /* 0x00000071665c7223 */ /* 0x000fe20000010073 */
[----:B------:R-:W-:Y:S01]  /*2bc0*/  @P0 FADD.FTZ R97, R97, R110 ;  /* 0x0000006e61610221 */ /* 0x000fe20000010000 */
[-C--:B----4-:R-:W-:Y:S01]  /*2bd0*/  FMUL.FTZ R7, R5, R6.reuse ;  /* 0x0000000605077220 */ /* 0x090fe20000410000 */
[----:B------:R-:W-:Y:S01]  /*2be0*/  @P0 FADD.FTZ R106, R106, R105 ;  /* 0x000000696a6a0221 */ /* 0x000fe20000010000 */
[----:B------:R-:W-:Y:S01]  /*2bf0*/  FFMA.FTZ R6, R107, R6, R103 ;  /* 0x000000066b067223 */ /* 0x000fe20000010067 */
[----:B--2---:R-:W-:Y:S01]  /*2c00*/  FMUL.FTZ R103, R101, -R2 ;  /* 0x8000000265677220 */ /* 0x004fe20000410000 */
[----:B------:R-:W-:Y:S01]  /*2c10*/  @P0 FFMA.FTZ R107, R107, R4, -R7 ;  /* 0x000000046b6b0223 */ /* 0x000fe20000010807 */
[-C--:B------:R-:W-:Y:S01]  /*2c20*/  FMUL.FTZ R7, R101, R3.reuse ;  /* 0x0000000365077220 */ /* 0x080fe20000410000 */
[----:B------:R-:W0:Y:S01]  /*2c30*/  SHFL.UP PT, R115, R106, 0x10, RZ ;  /* 0x060000006a737989 */ /* 0x000e2200000e00ff */
[----:B------:R-:W-:Y:S01]  /*2c40*/  FSEL R110, R5, R6, !P0 ;  /* 0x00000006056e7208 */ /* 0x000fe20004000000 */
[C---:B------:R-:W-:Y:S01]  /*2c50*/  FFMA.FTZ R113, R100.reuse, -R3, R103 ;  /* 0x8000000364717223 */ /* 0x040fe20000010067 */
[----:B------:R-:W-:Y:S01]  /*2c60*/  FFMA.FTZ R7, R100, R2, -R7 ;  /* 0x0000000264077223 */ /* 0x000fe20000010807 */
[----:B------:R-:W1:Y:S01]  /*2c70*/  SHFL.UP PT, R112, R107, 0x10, RZ ;  /* 0x060000006b707989 */ /* 0x000e6200000e00ff */
[----:B------:R-:W-:Y:S01]  /*2c80*/  ISETP.GE.AND P0, PT, R67, UR7, PT ;  /* 0x0000000743007c0c */ /* 0x000fe2000bf06270 */
[C---:B------:R-:W-:Y:S01]  /*2c90*/  FMUL.FTZ R103, R104.reuse, -R113 ;  /* 0x8000007168677220 */ /* 0x040fe20000410000 */
[----:B------:R-:W-:Y:S01]  /*2ca0*/  FMUL.FTZ R119, R104, -R7 ;  /* 0x8000000768777220 */ /* 0x000fe20000410000 */
[----:B------:R-:W2:Y:S01]  /*2cb0*/  SHFL.UP PT, R117, R97, 0x10, RZ ;  /* 0x0600000061757989 */ /* 0x000ea200000e00ff */
[----:B------:R-:W-:Y:S01]  /*2cc0*/  FMUL.FTZ R105, R80, R95 ;  /* 0x0000005f50697220 */ /* 0x000fe20000410000 */
[----:B------:R-:W-:Y:S01]  /*2cd0*/  FFMA.FTZ R118, R102, R7, -R103 ;  /* 0x0000000766767223 */ /* 0x000fe20000010867 */
[----:B------:R-:W-:Y:S01]  /*2ce0*/  FMUL.FTZ R103, R80, R111 ;  /* 0x0000006f50677220 */ /* 0x000fe20000410000 */
[----:B------:R-:W3:Y:S01]  /*2cf0*/  SHFL.UP PT, R116, R110, 0x10, RZ ;  /* 0x060000006e747989 */ /* 0x000ee200000e00ff */
[----:B------:R-:W-:Y:S01]  /*2d00*/  FFMA.FTZ R114, R102, R113, R119 ;  /* 0x0000007166727223 */ /* 0x000fe20000010077 */
[----:B------:R-:W-:Y:S01]  /*2d10*/  ISETP.EQ.AND P0, PT, R87, RZ, !P0 ;  /* 0x000000ff5700720c */ /* 0x000fe20004702270 */
[----:B------:R-:W-:Y:S01]  /*2d20*/  FADD.FTZ R94, R103, R90 ;  /* 0x0000005a675e7221 */ /* 0x000fe20000010000 */
[----:B------:R-:W-:Y:S01]  /*2d30*/  FADD.FTZ R92, -R105, R92 ;  /* 0x0000005c695c7221 */ /* 0x000fe20000010100 */
[C---:B------:R-:W-:Y:S01]  /*2d40*/  FMUL.FTZ R119, R81.reuse, -R114 ;  /* 0x8000007251777220 */ /* 0x040fe20000410000 */
[----:B------:R-:W-:Y:S01]  /*2d50*/  HFMA2.MMA R5, -RZ, RZ, 0, 0 ;  /* 0x00000000ff057435 */ /* 0x000fe200000001ff */
[C---:B------:R-:W-:Y:S01]  /*2d60*/  FMUL.FTZ R113, R81.reuse, -R94 ;  /* 0x8000005e51717220 */ /* 0x040fe20000410000 */
[----:B------:R-:W-:Y:S01]  /*2d70*/  FMUL.FTZ R120, R81, -R92 ;  /* 0x8000005c51787220 */ /* 0x000fe20000410000 */
[----:B------:R-:W-:-:S02]  /*2d80*/  MOV R4, 0x3f800000 ;  /* 0x3f80000000047802 */ /* 0x000fc40000000f00 */
[----:B------:R-:W-:Y:S01]  /*2d90*/  CS2R R6, SRZ ;  /* 0x0000000000067805 */ /* 0x000fe2000001ff00 */
[C---:B------:R-:W-:Y:S01]  /*2da0*/  FFMA.FTZ R113, R93.reuse, R92, R113 ;  /* 0x0000005c5d717223 */ /* 0x040fe20000010071 */
[----:B0-----:R-:W-:Y:S01]  /*2db0*/  FMUL.FTZ R90, R110, R115 ;  /* 0x000000736e5a7220 */ /* 0x001fe20000410000 */
[C---:B------:R-:W-:Y:S01]  /*2dc0*/  FFMA.FTZ R92, R93.reuse, R118, -R119 ;  /* 0x000000765d5c7223 */ /* 0x040fe20000010877 */
[----:B------:R-:W-:Y:S01]  /*2dd0*/  FFMA.FTZ R94, R93, R94, -R120 ;  /* 0x0000005e5d5e7223 */ /* 0x000fe20000010878 */
[----:B------:R-:W-:Y:S01]  /*2de0*/  FMUL.FTZ R111, R0, R111 ;  /* 0x0000006f006f7220 */ /* 0x000fe20000410000 */
[C---:B-1----:R-:W-:Y:S01]  /*2df0*/  FMUL.FTZ R119, R110.reuse, R112 ;  /* 0x000000706e777220 */ /* 0x042fe20000410000 */
[----:B------:R0:W1:Y:S01]  /*2e00*/  @P0 LDS.128 R4, [R84+0x1660] ;  /* 0x0016600054040984 */ /* 0x0000620000000c00 */
[----:B------:R-:W-:Y:S01]  /*2e10*/  ISETP.NE.AND P0, PT, R87, 0x1f, PT ;  /* 0x0000001f5700780c */ /* 0x000fe20003f05270 */
[----:B------:R-:W-:Y:S01]  /*2e20*/  FMUL.FTZ R118, R81, -R118 ;  /* 0x8000007651767220 */ /* 0x000fe20000410000 */
[CC--:B--2---:R-:W-:Y:S01]  /*2e30*/  FFMA.FTZ R120, R107.reuse, R117.reuse, -R90 ;  /* 0x000000756b787223 */ /* 0x0c4fe2000001085a */
[C---:B------:R-:W-:Y:S01]  /*2e40*/  FMUL.FTZ R90, R110.reuse, R117 ;  /* 0x000000756e5a7220 */ /* 0x040fe20000410000 */
[-C--:B---3--:R-:W-:Y:S01]  /*2e50*/  FMUL.FTZ R117, R110, R116.reuse ;  /* 0x000000746e757220 */ /* 0x088fe20000410000 */
[----:B------:R-:W-:-:S02]  /*2e60*/  FFMA.FTZ R119, R107, R116, R119 ;  /* 0x000000746b777223 */ /* 0x000fc40000010077 */
[----:B------:R-:W-:Y:S01]  /*2e70*/  FFMA.FTZ R115, R107, R115, R90 ;  /* 0x000000736b737223 */ /* 0x000fe2000001005a */
[----:B------:R-:W-:Y:S01]  /*2e80*/  @P3 FADD.FTZ R97, R97, R120 ;  /* 0x0000007861613221 */ /* 0x000fe20000010000 */
[----:B------:R-:W-:Y:S01]  /*2e90*/  @P3 FFMA.FTZ R107, R107, R112, -R117 ;  /* 0x000000706b6b3223 */ /* 0x000fe20000010875 */
[----:B------:R-:W-:Y:S01]  /*2ea0*/  FFMA.FTZ R90, R93, R114, R118 ;  /* 0x000000725d5a7223 */ /* 0x000fe20000010076 */
[----:B------:R-:W-:Y:S01]  /*2eb0*/  FSEL R112, R110, R119, !P3 ;  /* 0x000000776e707208 */ /* 0x000fe20005800000 */
[----:B------:R-:W-:Y:S01]  /*2ec0*/  FMUL.FTZ R110, R0, R95 ;  /* 0x0000005f006e7220 */ /* 0x000fe20000410000 */
[----:B------:R-:W-:Y:S01]  /*2ed0*/  @P3 FADD.FTZ R106, R106, R115 ;  /* 0x000000736a6a3221 */ /* 0x000fe20000010000 */
[----:B------:R-:W-:Y:S01]  /*2ee0*/  FADD.FTZ R95, R111, R94 ;  /* 0x0000005e6f5f7221 */ /* 0x000fe20000010000 */
[----:B------:R0:W2:Y:S01]  /*2ef0*/  SHFL.DOWN PT, R115, R92, 0x1, 0x1f ;  /* 0x08201f005c737f89 */ /* 0x0000a200000e0000 */
[----:B------:R-:W-:Y:S01]  /*2f00*/  FADD.FTZ R94, -R110, R113 ;  /* 0x000000716e5e7221 */ /* 0x000fe20000010100 */
[----:B------:R-:W-:-:S02]  /*2f10*/  ISETP.GT.U32.AND P3, PT, R87, 0x1d, PT ;  /* 0x0000001d5700780c */ /* 0x000fc40003f64070 */
[----:B------:R0:W3:Y:S04]  /*2f20*/  SHFL.DOWN PT, R121, R95, 0x1, 0x1f ;  /* 0x08201f005f797f89 */ /* 0x0000e800000e0000 */
[----:B------:R0:W4:Y:S04]  /*2f30*/  SHFL.DOWN PT, R118, R94, 0x1, 0x1f ;  /* 0x08201f005e767f89 */ /* 0x00012800000e0000 */
[----:B------:R0:W0:Y:S04]  /*2f40*/  SHFL.DOWN PT, R113, R90, 0x1, 0x1f ;  /* 0x08201f005a717f89 */ /* 0x00002800000e0000 */
[----:B------:R-:W0:Y:S04]  /*2f50*/  SHFL.UP PT, R97, R97, 0x1, RZ ;  /* 0x0420000061617989 */ /* 0x000e2800000e00ff */
        /* <DEDUP_REMOVED lines=15> */
.L_x_17492:
[----:B------:R-:W-:Y:S05]  /*3050*/  BSYNC B0 ;  /* 0x0000000000007941 */ /* 0x000fea0003800000 */
.L_x_17491:
[----:B------:R1:W2:Y:S01]  /*3060*/  SHFL.DOWN PT, R116, R92, 0x2, 0x1f ;  /* 0x08401f005c747f89 */ /* 0x0002a200000e0000 */
[----:B------:R-:W-:Y:S03]  /*3070*/  BSSY B0, `(.L_x_17493) ;  /* 0x0000010000007945 */ /* 0x000fe60003800000 */
[----:B----4-:R1:W3:Y:S04]  /*3080*/  SHFL.DOWN PT, R118, R90, 0x2, 0x1f ;  /* 0x08401f005a767f89 */ /* 0x0102e800000e0000 */
        /* <DEDUP_REMOVED lines=14> */
.L_x_17494:
[----:B------:R-:W-:Y:S05]  /*3170*/  BSYNC B0 ;  /* 0x0000000000007941 */ /* 0x000fea0003800000 */
.L_x_17493:
[----:B--2---:R2:W1:Y:S01]  /*3180*/  SHFL.DOWN PT, R116, R92, 0x4, 0x1f ;  /* 0x08801f005c747f89 */ /* 0x00446200000e0000 */
[----:B------:R-:W-:Y:S03]  /*3190*/  BSSY B0, `(.L_x_17495) ;  /* 0x0000010000007945 */ /* 0x000fe60003800000 */
[----:B---3--:R2:W3:Y:S04]  /*31a0*/  SHFL.DOWN PT, R118, R90, 0x4, 0x1f ;  /* 0x08801f005a767f89 */ /* 0x0084e800000e0000 */
[----:B----4-:R2:W4:Y:S04]  /*31b0*/  SHFL.DOWN PT, R119, R95, 0x4, 0x1f ;  /* 0x08801f005f777f89 */ /* 0x01052800000e0000 */
[----:B0-----:R2:W0:Y:S01]  /*31c0*/  SHFL.DOWN PT, R120, R94, 0x4, 0x1f ;  /* 0x08801f005e787f89 */ /* 0x00142200000e0000 */
[----:B------:R-:W-:Y:S05]  /*31d0*/  @P4 BRA `(.L_x_17496) ;  /* 0x00000000002c4947 */ /* 0x000fea0003800000 */
[C---:B0-----:R-:W-:Y:S01]  /*31e0*/  FMUL.FTZ R115, R90.reuse, R120 ;  /* 0x000000785a737220 */ /* 0x041fe20000410000 */
[C---:B---3--:R-:W-:Y:S01]  /*31f0*/  FMUL.FTZ R113, R90.reuse, R118 ;  /* 0x000000765a717220 */ /* 0x048fe20000410000 */
[-C--:B----4-:R-:W-:Y:S02]  /*3200*/  FMUL.FTZ R117, R90, R119.reuse ;  /* 0x000000775a757220 */ /* 0x090fe40000410000 */
        /* <DEDUP_REMOVED lines=8> */
.L_x_17496:
[----:B------:R-:W-:Y:S05]  /*3290*/  BSYNC B0 ;  /* 0x0000000000007941 */ /* 0x000fea0003800000 */
.L_x_17495:
        /* <DEDUP_REMOVED lines=17> */
.L_x_17498:
[----:B------:R-:W-:Y:S05]  /*33b0*/  BSYNC B0 ;  /* 0x0000000000007941 */ /* 0x000fea0003800000 */
.L_x_17497:
        /* <DEDUP_REMOVED lines=17> */
.L_x_17500:
[----:B------:R-:W-:Y:S05]  /*34d0*/  BSYNC B0 ;  /* 0x0000000000007941 */ /* 0x000fea0003800000 */
.L_x_17499:
[----:B------:R-:W-:Y:S01]  /*34e0*/  SHFL.DOWN PT, R117, R90, 0x1, 0x1f ;  /* 0x08201f005a757f89 */ /* 0x000fe200000e0000 */
[----:B------:R-:W-:Y:S01]  /*34f0*/  ISETP.NE.AND P3, PT, R66, 0x1f, PT ;  /* 0x0000001f4200780c */ /* 0x000fe20003f65270 */
[CC--:B-1----:R-:W-:Y:S01]  /*3500*/  FMUL.FTZ R118, R112.reuse, R11.reuse ;  /* 0x0000000b70767220 */ /* 0x0c2fe20000410000 */
[-C--:B------:R-:W-:Y:S01]  /*3510*/  FMUL.FTZ R112, R112, R10.reuse ;  /* 0x0000000a70707220 */ /* 0x080fe20000410000 */
[----:B------:R-:W0:Y:S01]  /*3520*/  SHFL.IDX PT, R114, R7, RZ, 0x1f ;  /* 0x00001fff07727589 */ /* 0x000e2200000e0000 */
[C---:B------:R-:W-:Y:S01]  /*3530*/  ISETP.GT.AND P0, PT, R64.reuse, 0x1e, PT ;  /* 0x0000001e4000780c */ /* 0x040fe20003f04270 */
[C---:B------:R-:W-:Y:S01]  /*3540*/  FFMA.FTZ R118, R107.reuse, R10, -R118 ;  /* 0x0000000a6b767223 */ /* 0x040fe20000010876 */
[----:B------:R-:W-:Y:S01]  /*3550*/  FFMA.FTZ R107, R107, R11, R112 ;  /* 0x0000000b6b6b7223 */ /* 0x000fe20000010070 */
[----:B------:R-:W1:Y:S01]  /*3560*/  SHFL.IDX PT, R113, R6, RZ, 0x1f ;  /* 0x00001fff06717589 */ /* 0x000e6200000e0000 */
[----:B------:R-:W-:Y:S01]  /*3570*/  ISETP.NE.AND P4, PT, R64, RZ, PT ;  /* 0x000000ff4000720c */ /* 0x000fe20003f85270 */
[----:B------:R-:W-:Y:S01]  /*3580*/  @P2 FADD.FTZ R10, R97, R118 ;  /* 0x00000076610a2221 */ /* 0x000fe20000010000 */
[----:B------:R-:W-:Y:S01]  /*3590*/  @P2 FADD.FTZ R11, R106, R107 ;  /* 0x0000006b6a0b2221 */ /* 0x000fe20000010000 */
[----:B------:R-:W5:Y:S01]  /*35a0*/  SHFL.DOWN PT, R119, R92, 0x1, 0x1f ;  /* 0x08201f005c777f89 */ /* 0x000f6200000e0000 */
[----:B------:R-:W-:Y:S01]  /*35b0*/  BSSY B0, `(.L_x_17501) ;  /* 0x00000da000007945 */ /* 0x000fe20003800000 */
[CC--:B------:R-:W-:Y:S01]  /*35c0*/  FMUL.FTZ R97, R9.reuse, R10.reuse ;  /* 0x0000000a09617220 */ /* 0x0c0fe20000410000 */
[-C--:B------:R-:W-:Y:S01]  /*35d0*/  FMUL.FTZ R9, R9, R11.reuse ;  /* 0x0000000b09097220 */ /* 0x080fe20000410000 */
[----:B------:R-:W5:Y:S02]  /*35e0*/  SHFL.DOWN PT, R115, R95, 0x1, 0x1f ;  /* 0x08201f005f737f89 */ /* 0x000f6400000e0000 */
[C---:B------:R-:W-:Y:S01]  /*35f0*/  FFMA.FTZ R97, R8.reuse, R11, R97 ;  /* 0x0000000b08617223 */ /* 0x040fe20000010061 */
[----:B------:R-:W-:Y:S01]  /*3600*/  FFMA.FTZ R9, R8, R10, -R9 ;  /* 0x0000000a08097223 */ /* 0x000fe20000010809 */
[----:B------:R-:W5:Y:S03]  /*3610*/  SHFL.DOWN PT, R116, R94, 0x1, 0x1f ;  /* 0x08201f005e747f89 */ /* 0x000f6600000e0000 */
[----:B------:R-:W-:Y:S01]  /*3620*/  FADD.FTZ R9, R96, R9 ;  /* 0x0000000960097221 */ /* 0x000fe20000010000 */
[----:B--2---:R-:W-:Y:S01]  /*3630*/  SHFL.IDX PT, R92, R92, RZ, 0x1f ;  /* 0x00001fff5c5c7589 */ /* 0x004fe200000e0000 */
[----:B0-----:R-:W-:-:S03]  /*3640*/  @P3 FMUL.FTZ R120, R117, R114 ;  /* 0x0000007275783220 */ /* 0x001fc60000410000 */
[----:B---34-:R-:W-:Y:S01]  /*3650*/  SHFL.IDX PT, R95, R95, RZ, 0x1f ;  /* 0x00001fff5f5f7589 */ /* 0x018fe200000e0000 */
[----:B-1----:R-:W-:-:S03]  /*3660*/  @P3 FMUL.FTZ R117, R117, R113 ;  /* 0x0000007175753220 */ /* 0x002fc60000410000 */
        /* <DEDUP_REMOVED lines=8> */
[----:B------:R-:W-:Y:S01]  /*36f0*/  FMUL.FTZ R3, R81, R9 ;  /* 0x0000000951037220 */ /* 0x000fe20000410000 */
[----:B------:R-:W-:Y:S01]  /*3700*/  FFMA.FTZ R113, R113, R2, -R106 ;  /* 0x0000000271717223 */ /* 0x000fe2000001086a */
[----:B------:R-:W-:Y:S01]  /*3710*/  FADD.FTZ R2, RZ, R97 ;  /* 0x00000061ff027221 */ /* 0x000fe20000010000 */
[----:B------:R-:W-:Y:S02]  /*3720*/  FADD.FTZ R96, -R109, R114 ;  /* 0x000000726d607221 */ /* 0x000fe40000010100 */
        /* <DEDUP_REMOVED lines=14> */
[-C--:B------:R-:W-:Y:S01]  /*3810*/  FMUL.FTZ R10, R104, -R98.reuse ;  /* 0x80000062680a7220 */ /* 0x080fe20000410000 */
[----:B------:R-:W-:Y:S01]  /*3820*/  FFMA.FTZ R109, R102, R11, -R8 ;  /* 0x0000000b666d7223 */ /* 0x000fe20000010808 */
[----:B------:R-:W-:Y:S01]  /*3830*/  FMUL.FTZ R113, R104, -R99 ;  /* 0x8000006368717220 */ /* 0x000fe20000410000 */
[C---:B------:R-:W-:Y:S01]  /*3840*/  FFMA.FTZ R107, R102.reuse, R3, R107 ;  /* 0x00000003666b7223 */ /* 0x040fe2000001006b */
[----:B------:R-:W-:Y:S01]  /*3850*/  FFMA.FTZ R10, R102, R99, R10 ;  /* 0x00000063660a7223 */ /* 0x000fe2000001000a */
[----:B------:R-:W-:Y:S01]  /*3860*/  FFMA.FTZ R109, R44, R41, R109 ;  /* 0x000000292c6d7223 */ /* 0x000fe2000001006d */
        /* <DEDUP_REMOVED lines=8> */
[-C--:B------:R-:W-:Y:S01]  /*38f0*/  FMUL.FTZ R81, R81, -R104.reuse ;  /* 0x8000006851517220 */ /* 0x080fe20000410000 */
[----:B------:R-:W-:Y:S01]  /*3900*/  FFMA.FTZ R10, R100, R109, -R41 ;  /* 0x0000006d640a7223 */ /* 0x000fe20000010829 */
[C---:B------:R-:W-:Y:S01]  /*3910*/  FFMA.FTZ R100, R93.reuse, R104, -R42 ;  /* 0x000000685d647223 */ /* 0x040fe2000001082a */
[----:B------:R-:W-:Y:S01]  /*3920*/  SHF.L.U32 R42, R48, 0x10, RZ ;  /* 0x00000010302a7819 */ /* 0x000fe200000006ff */
[----:B------:R-:W-:Y:S01]  /*3930*/  FFMA.FTZ R93, R93, R102, R81 ;  /* 0x000000665d5d7223 */ /* 0x000fe20000010051 */
[----:B------:R-:W-:Y:S01]  /*3940*/  FFMA.FTZ R41, R0, R9, RZ ;  /* 0x0000000900297223 */ /* 0x000fe200000100ff */
[----:B------:R-:W-:Y:S01]  /*3950*/  SHF.L.U32 R81, R60, 0x10, RZ ;  /* 0x000000103c517819 */ /* 0x000fe200000006ff */
[----:B------:R-:W-:Y:S01]  /*3960*/  FADD.FTZ R111, R111, R100 ;  /* 0x000000646f6f7221 */ /* 0x000fe20000010000 */
[----:B------:R-:W-:Y:S01]  /*3970*/  FADD.FTZ R93, -R110, R93 ;  /* 0x0000005d6e5d7221 */ /* 0x000fe20000010100 */
[----:B------:R-:W-:Y:S01]  /*3980*/  FFMA.FTZ R113, R80, R11, R41 ;  /* 0x0000000b50717223 */ /* 0x000fe20000010029 */
[C---:B------:R-:W-:Y:S01]  /*3990*/  FFMA.FTZ R106, -R45.reuse, R42, R11 ;  /* 0x0000002a2d6a7223 */ /* 0x040fe2000001010b */
[C---:B------:R-:W-:Y:S01]  /*39a0*/  FMUL.FTZ R103, R45.reuse, R104 ;  /* 0x000000682d677220 */ /* 0x040fe20000410000 */
[C---:B------:R-:W-:Y:S01]  /*39b0*/  FMUL.FTZ R11, R46.reuse, R93 ;  /* 0x0000005d2e0b7220 */ /* 0x040fe20000410000 */
[C---:B------:R-:W-:Y:S01]  /*39c0*/  FFMA.FTZ R100, -R46.reuse, R81, R9 ;  /* 0x000000512e647223 */ /* 0x040fe20000010109 */
[----:B------:R-:W-:Y:S01]  /*39d0*/  FMUL.FTZ R41, R45, R102 ;  /* 0x000000662d297220 */ /* 0x000fe20000410000 */
[----:B------:R-:W-:Y:S01]  /*39e0*/  FMUL.FTZ R101, R46, R111 ;  /* 0x0000006f2e657220 */ /* 0x000fe20000410000 */
[----:B------:R-:W-:Y:S01]  /*39f0*/  FMUL.FTZ R9, R2, R11 ;  /* 0x0000000b02097220 */ /* 0x000fe20000410000 */
[----:B------:R-:W-:Y:S01]  /*3a00*/  FMUL.FTZ R105, R3, R103 ;  /* 0x0000006703697220 */ /* 0x000fe20000410000 */
[----:B------:R-:W-:Y:S01]  /*3a10*/  FFMA.FTZ R10, R43, R40, R10 ;  /* 0x000000282b0a7223 */ /* 0x000fe2000001000a */
[----:B------:R-:W-:Y:S01]  /*3a20*/  FMUL.FTZ R108, R3, R41 ;  /* 0x00000029036c7220 */ /* 0x000fe20000410000 */
[----:B------:R-:W-:Y:S01]  /*3a30*/  FFMA.FTZ R40, R100, R101, R9 ;  /* 0x0000006564287223 */ /* 0x000fe20000010009 */
[----:B------:R-:W-:Y:S01]  /*3a40*/  FFMA.FTZ R9, R106, R41, -R105 ;  /* 0x000000296a097223 */ /* 0x000fe20000010869 */
[----:B------:R-:W-:Y:S01]  /*3a50*/  FMUL.FTZ R105, R2, R101 ;  /* 0x0000006502697220 */ /* 0x000fe20000410000 */
[----:B------:R-:W-:Y:S01]  /*3a60*/  FFMA.FTZ R117, R106, R103, R108 ;  /* 0x000000676a757223 */ /* 0x000fe2000001006c */
[----:B------:R-:W-:Y:S01]  /*3a70*/  FADD.FTZ R40, RZ, R40 ;  /* 0x00000028ff287221 */ /* 0x000fe20000010000 */
[----:B------:R-:W-:Y:S01]  /*3a80*/  SHF.L.U32 R41, R61, 0x10, RZ ;  /* 0x000000103d297819 */ /* 0x000fe200000006ff */
[----:B------:R-:W-:Y:S01]  /*3a90*/  FMUL.FTZ R108, R44, R98 ;  /* 0x000000622c6c7220 */ /* 0x000fe20000410000 */
[----:B------:R-:W-:Y:S01]  /*3aa0*/  FFMA.FTZ R114, R100, R11, -R105 ;  /* 0x0000000b64727223 */ /* 0x000fe20000010869 */
[----:B------:R-:W-:Y:S01]  /*3ab0*/  FADD.FTZ R11, R40, R117 ;  /* 0x00000075280b7221 */ /* 0x000fe20000010000 */
[----:B------:R-:W-:Y:S01]  /*3ac0*/  FADD.FTZ R110, RZ, R8 ;  /* 0x00000008ff6e7221 */ /* 0x000fe20000010000 */
[----:B------:R-:W-:Y:S01]  /*3ad0*/  FFMA.FTZ R112, R82, R109, R113 ;  /* 0x0000006d52707223 */ /* 0x000fe20000010071 */
[C---:B------:R-:W-:Y:S01]  /*3ae0*/  FFMA.FTZ R105, -R44.reuse, R41, R109 ;  /* 0x000000292c697223 */ /* 0x040fe2000001016d */
[----:B------:R-:W-:Y:S01]  /*3af0*/  SHF.L.U32 R40, R47, 0x10, RZ ;  /* 0x000000102f287819 */ /* 0x000fe200000006ff */
[----:B------:R-:W-:Y:S01]  /*3b00*/  FMUL.FTZ R8, R44, R99 ;  /* 0x000000632c087220 */ /* 0x000fe20000410000 */
[----:B------:R-:W-:Y:S01]  /*3b10*/  FMUL.FTZ R116, R107, R108 ;  /* 0x0000006c6b747220 */ /* 0x000fe20000410000 */
[C---:B------:R-:W-:Y:S01]  /*3b20*/  FMUL.FTZ R113, R43.reuse, R97 ;  /* 0x000000612b717220 */ /* 0x040fe20000410000 */
[----:B------:R-:W-:Y:S01]  /*3b30*/  FFMA.FTZ R115, R0, -R2, RZ ;  /* 0x8000000200737223 */ /* 0x000fe200000100ff */
[----:B------:R-:W-:Y:S01]  /*3b40*/  FFMA.FTZ R109, -R43, R40, R10 ;  /* 0x000000282b6d7223 */ /* 0x000fe2000001010a */
[-C--:B------:R-:W-:Y:S01]  /*3b50*/  FFMA.FTZ R116, R105, R8.reuse, -R116 ;  /* 0x0000000869747223 */ /* 0x080fe20000010874 */
[----:B------:R-:W-:Y:S01]  /*3b60*/  FMUL.FTZ R8, R107, R8 ;  /* 0x000000086b087220 */ /* 0x000fe20000410000 */
[----:B------:R-:W-:Y:S01]  /*3b70*/  FMUL.FTZ R117, R43, R96 ;  /* 0x000000602b757220 */ /* 0x000fe20000410000 */
[----:B------:R-:W-:Y:S01]  /*3b80*/  FMUL.FTZ R118, R110, R113 ;  /* 0x000000716e767220 */ /* 0x000fe20000410000 */
[----:B------:R-:W-:Y:S01]  /*3b90*/  FADD.FTZ R114, RZ, R114 ;  /* 0x00000072ff727221 */ /* 0x000fe20000010000 */
[----:B------:R-:W-:Y:S01]  /*3ba0*/  FFMA.FTZ R112, R83, R10, R112 ;  /* 0x0000000a53707223 */ /* 0x000fe20000010070 */
[----:B------:R-:W-:Y:S01]  /*3bb0*/  FFMA.FTZ R115, R80, -R3, R115 ;  /* 0x8000000350737223 */ /* 0x000fe20000010073 */
[----:B------:R-:W-:Y:S01]  /*3bc0*/  FFMA.FTZ R10, R105, R108, R8 ;  /* 0x0000006c690a7223 */ /* 0x000fe20000010008 */
[-C--:B------:R-:W-:Y:S01]  /*3bd0*/  FFMA.FTZ R120, R109, R117.reuse, -R118 ;  /* 0x000000756d787223 */ /* 0x080fe20000010876 */
[----:B------:R-:W-:Y:S01]  /*3be0*/  FADD.FTZ R9, R114, R9 ;  /* 0x0000000972097221 */ /* 0x000fe20000010000 */
        /* <DEDUP_REMOVED lines=36> */
[----:B------:R-:W3:Y:S04]  /*3e30*/  SHFL.DOWN PT, R115, R8, 0x4, 0x1f ;  /* 0x08801f0008737f89 */ /* 0x000ee800000e0000 */
[----:B------:R4:W5:Y:S06]  /*3e40*/  SHFL.IDX PT, R112, R90, RZ, 0x1f ;  /* 0x00001fff5a707589 */ /* 0x00096c00000e0000 */
[----:B0-----:R-:W-:Y:S01]  /*3e50*/  @!P0 FADD.FTZ R10, R10, R117 ;  /* 0x000000750a0a8221 */ /* 0x001fe20000010000 */
[----:B----4-:R-:W0:Y:S01]  /*3e60*/  @!P4 S2R R90, SR_CgaCtaId ;  /* 0x00000000005ac919 */ /* 0x010e220000008800 */
[----:B-1----:R-:W-:-:S03]  /*3e70*/  @!P0 FADD.FTZ R11, R11, R116 ;  /* 0x000000740b0b8221 */ /* 0x002fc60000010000 */
[----:B------:R-:W1:Y:S01]  /*3e80*/  SHFL.DOWN PT, R119, R10, 0x8, 0x1f ;  /* 0x09001f000a777f89 */ /* 0x000e6200000e0000 */
[----:B--2---:R-:W-:-:S03]  /*3e90*/  @!P0 FADD.FTZ R9, R9, R114 ;  /* 0x0000007209098221 */ /* 0x004fc60000010000 */
[----:B------:R-:W2:Y:S01]  /*3ea0*/  SHFL.DOWN PT, R118, R11, 0x8, 0x1f ;  /* 0x09001f000b767f89 */ /* 0x000ea200000e0000 */
[----:B---3--:R-:W-:-:S03]  /*3eb0*/  @!P0 FADD.FTZ R8, R8, R115 ;  /* 0x0000007308088221 */ /* 0x008fc60000010000 */
[----:B------:R-:W3:Y:S01]  /*3ec0*/  SHFL.DOWN PT, R114, R9, 0x8, 0x1f ;  /* 0x09001f0009727f89 */ /* 0x000ee200000e0000 */
[----:B------:R-:W-:Y:S01]  /*3ed0*/  ISETP.GT.AND P0, PT, R64, 0x17, PT ;  /* 0x000000174000780c */ /* 0x000fe20003f04270 */
[C---:B-----5:R-:W-:Y:S02]  /*3ee0*/  FMUL.FTZ R117, R112.reuse, R7 ;  /* 0x0000000770757220 */ /* 0x060fe40000410000 */
[----:B------:R-:W4:Y:S01]  /*3ef0*/  SHFL.DOWN PT, R115, R8, 0x8, 0x1f ;  /* 0x09001f0008737f89 */ /* 0x000f2200000e0000 */
[-C--:B------:R-:W-:Y:S01]  /*3f00*/  FMUL.FTZ R116, R112, R6.reuse ;  /* 0x0000000670747220 */ /* 0x080fe20000410000 */
[----:B------:R-:W-:Y:S01]  /*3f10*/  FFMA.FTZ R6, R92, R6, -R117 ;  /* 0x000000065c067223 */ /* 0x000fe20000010875 */
[C---:B------:R-:W-:Y:S01]  /*3f20*/  FMUL.FTZ R117, R112.reuse, R5 ;  /* 0x0000000570757220 */ /* 0x040fe20000410000 */
[-C--:B------:R-:W-:Y:S01]  /*3f30*/  FMUL.FTZ R112, R112, R4.reuse ;  /* 0x0000000470707220 */ /* 0x080fe20000410000 */
[C---:B------:R-:W-:Y:S01]  /*3f40*/  FFMA.FTZ R7, R92.reuse, R7, R116 ;  /* 0x000000075c077223 */ /* 0x040fe20000010074 */
[----:B------:R-:W-:Y:S01]  /*3f50*/  FADD.FTZ R6, R95, R6 ;  /* 0x000000065f067221 */ /* 0x000fe20000010000 */
[C---:B------:R-:W-:Y:S01]  /*3f60*/  FFMA.FTZ R4, R92.reuse, R4, -R117 ;  /* 0x000000045c047223 */ /* 0x040fe20000010875 */
[----:B------:R-:W-:Y:S01]  /*3f70*/  FMUL.FTZ R117, R29, R97 ;  /* 0x000000611d757220 */ /* 0x000fe20000410000 */
[----:B------:R-:W-:Y:S01]  /*3f80*/  FFMA.FTZ R5, R92, R5, R112 ;  /* 0x000000055c057223 */ /* 0x000fe20000010070 */
[----:B------:R-:W-:Y:S01]  /*3f90*/  FADD.FTZ R7, R94, R7 ;  /* 0x000000075e077221 */ /* 0x000fe20000010000 */
[----:B-1----:R-:W-:Y:S01]  /*3fa0*/  @!P0 FADD.FTZ R10, R10, R119 ;  /* 0x000000770a0a8221 */ /* 0x002fe20000010000 */
[----:B------:R-:W-:Y:S01]  /*3fb0*/  @!P4 MOV R119, 0x400 ;  /* 0x000004000077c802 */ /* 0x000fe20000000f00 */
[----:B--2---:R-:W-:-:S03]  /*3fc0*/  @!P0 FADD.FTZ R11, R11, R118 ;  /* 0x000000760b0b8221 */ /* 0x004fc60000010000 */
[----:B0-----:R-:W-:Y:S01]  /*3fd0*/  @!P4 LEA R51, R90, R119, 0x18 ;  /* 0x000000775a33c211 */ /* 0x001fe200078ec0ff */
[-C--:B------:R-:W-:Y:S01]  /*3fe0*/  FFMA.FTZ R119, R28, R96.reuse, -R117 ;  /* 0x000000601c777223 */ /* 0x080fe20000010875 */
[----:B------:R-:W-:Y:S01]  /*3ff0*/  FMUL.FTZ R117, R29, R96 ;  /* 0x000000601d757220 */ /* 0x000fe20000410000 */
[----:B---3--:R-:W-:Y:S01]  /*4000*/  @!P0 FADD.FTZ R9, R9, R114 ;  /* 0x0000007209098221 */ /* 0x008fe20000010000 */
[----:B------:R-:W0:Y:S01]  /*4010*/  SHFL.DOWN PT, R95, R10, 0x10, 0x1f ;  /* 0x0a001f000a5f7f89 */ /* 0x000e2200000e0000 */
[----:B------:R-:W-:Y:S01]  /*4020*/  FMUL.FTZ R110, R110, R119 ;  /* 0x000000776e6e7220 */ /* 0x000fe20000410000 */
[-C--:B------:R-:W-:Y:S01]  /*4030*/  FFMA.FTZ R90, R28, R97.reuse, R117 ;  /* 0x000000611c5a7223 */ /* 0x080fe20000010075 */
[----:B----4-:R-:W-:Y:S01]  /*4040*/  @!P0 FADD.FTZ R8, R8, R115 ;  /* 0x0000007308088221 */ /* 0x010fe20000010000 */
[----:B------:R-:W1:Y:S01]  /*4050*/  SHFL.DOWN PT, R112, R11, 0x10, 0x1f ;  /* 0x0a001f000b707f89 */ /* 0x000e6200000e0000 */
[----:B------:R-:W-:Y:S01]  /*4060*/  FMUL.FTZ R117, R29, R104 ;  /* 0x000000681d757220 */ /* 0x000fe20000410000 */
[----:B------:R-:W-:Y:S01]  /*4070*/  FFMA.FTZ R109, R109, R90, R110 ;  /* 0x0000005a6d6d7223 */ /* 0x000fe2000001006e */
[----:B------:R-:W-:Y:S01]  /*4080*/  ISETP.GT.AND P0, PT, R64, 0xf, PT ;  /* 0x0000000f4000780c */ /* 0x000fe20003f04270 */
[----:B------:R-:W2:Y:S01]  /*4090*/  SHFL.DOWN PT, R92, R9, 0x10, 0x1f ;  /* 0x0a001f00095c7f89 */ /* 0x000ea200000e0000 */
[----:B------:R-:W-:Y:S01]  /*40a0*/  FFMA.FTZ R90, R28, R102, -R117 ;  /* 0x000000661c5a7223 */ /* 0x000fe20000010875 */
[C---:B------:R-:W-:Y:S01]  /*40b0*/  FMUL.FTZ R119, R29.reuse, R98 ;  /* 0x000000621d777220 */ /* 0x040fe20000410000 */
[----:B------:R-:W-:Y:S01]  /*40c0*/  FFMA.FTZ R109, R40, R97, R109 ;  /* 0x00000061286d7223 */ /* 0x000fe2000001006d */
[----:B------:R-:W3:Y:S02]  /*40d0*/  SHFL.DOWN PT, R115, R8, 0x10, 0x1f ;  /* 0x0a001f0008737f89 */ /* 0x000ee400000e0000 */
[-C--:B------:R-:W-:Y:S01]  /*40e0*/  FFMA.FTZ R94, R28, R99.reuse, -R119 ;  /* 0x000000631c5e7223 */ /* 0x080fe20000010877 */
[----:B------:R-:W-:Y:S01]  /*40f0*/  FMUL.FTZ R99, R29, R99 ;  /* 0x000000631d637220 */ /* 0x000fe20000410000 */
[----:B------:R4:W-:Y:S01]  /*4100*/  @!P1 STS.128 [R84+0x1660], R4 ;  /* 0x0016600454009388 */ /* 0x0009e20000000c00 */
[----:B------:R-:W-:Y:S01]  /*4110*/  FADD.FTZ R88, R109, R88 ;  /* 0x000000586d587221 */ /* 0x000fe20000010000 */
[----:B------:R-:W-:-:S02]  /*4120*/  FMUL.FTZ R94, R107, R94 ;  /* 0x0000005e6b5e7220 */ /* 0x000fc40000410000 */
[----:B0-----:R-:W-:Y:S01]  /*4130*/  @!P0 FADD.FTZ R10, R10, R95 ;  /* 0x0000005f0a0a8221 */ /* 0x001fe20000010000 */
[----:B-1----:R-:W-:Y:S01]  /*4140*/  @!P0 FADD.FTZ R11, R11, R112 ;  /* 0x000000700b0b8221 */ /* 0x002fe20000010000 */
[----:B----4-:R-:W-:Y:S01]  /*4150*/  FMUL.FTZ R7, R3, R90 ;  /* 0x0000005a03077220 */ /* 0x010fe20000410000 */
[C---:B------:R-:W-:Y:S01]  /*4160*/  FMUL.FTZ R3, R29.reuse, R111 ;  /* 0x0000006f1d037220 */ /* 0x040fe20000410000 */
[CC--:B------:R-:W-:Y:S01]  /*4170*/  FMUL.FTZ R4, R29.reuse, R93.reuse ;  /* 0x0000005d1d047220 */ /* 0x0c0fe20000410000 */
[----:B------:R-:W-:Y:S01]  /*4180*/  FMUL.FTZ R5, R29, R102 ;  /* 0x000000661d057220 */ /* 0x000fe20000410000 */
[C---:B------:R-:W-:Y:S01]  /*4190*/  FFMA.FTZ R6, R28.reuse, R98, R99 ;  /* 0x000000621c067223 */ /* 0x040fe20000010063 */
[C---:B------:R-:W-:Y:S01]  /*41a0*/  FFMA.FTZ R93, R28.reuse, R93, -R3 ;  /* 0x0000005d1c5d7223 */ /* 0x040fe20000010803 */
[C---:B------:R-:W-:Y:S01]  /*41b0*/  FFMA.FTZ R3, R28.reuse, R111, R4 ;  /* 0x0000006f1c037223 */ /* 0x040fe20000010004 */
[----:B------:R-:W-:Y:S01]  /*41c0*/  FFMA.FTZ R5, R28, R104, R5 ;  /* 0x000000681c057223 */ /* 0x000fe20000010005 */
[----:B--2---:R-:W-:Y:S01]  /*41d0*/  @!P0 FADD.FTZ R9, R9, R92 ;  /* 0x0000005c09098221 */ /* 0x004fe20000010000 */
[----:B------:R-:W-:Y:S01]  /*41e0*/  FMUL.FTZ R93, R2, R93 ;  /* 0x0000005d025d7220 */ /* 0x000fe20000410000 */
[----:B---3--:R-:W-:Y:S01]  /*41f0*/  @!P0 FADD.FTZ R8, R8, R115 ;  /* 0x0000007308088221 */ /* 0x008fe20000010000 */
[----:B------:R-:W-:Y:S01]  /*4200*/  FFMA.FTZ R6, R105, R6, R94 ;  /* 0x0000000669067223 */ /* 0x000fe2000001005e */
[----:B------:R-:W-:Y:S01]  /*4210*/  FFMA.FTZ R5, R106, R5, R7 ;  /* 0x000000056a057223 */ /* 0x000fe20000010007 */
[----:B------:R-:W-:-:S02]  /*4220*/  FFMA.FTZ R100, R100, R3, R93 ;  /* 0x0000000364647223 */ /* 0x000fc4000001005d */
[----:B------:R0:W-:Y:S01]  /*4230*/  @!P4 STS.128 [R51+0x120], R8 ;  /* 0x000120083300c388 */ /* 0x0001e20000000c00 */
[----:B------:R-:W-:Y:S01]  /*4240*/  FFMA.FTZ R6, R41, R98, R6 ;  /* 0x0000006229067223 */ /* 0x000fe20000010006 */
[----:B------:R-:W-:Y:S01]  /*4250*/  FFMA.FTZ R5, R42, R104, R5 ;  /* 0x000000682a057223 */ /* 0x000fe20000010005 */
[----:B------:R-:W-:Y:S02]  /*4260*/  FFMA.FTZ R100, R81, R111, R100 ;  /* 0x0000006f51647223 */ /* 0x000fe40000010064 */
        /* <DEDUP_REMOVED lines=14> */
.L_x_17502:
[----:B------:R-:W-:Y:S05]  /*4350*/  BSYNC B0 ;  /* 0x0000000000007941 */ /* 0x000fea0003800000 */
.L_x_17501:
        /* <DEDUP_REMOVED lines=14> */
.L_x_17488:
[----:B------:R-:W1:Y:S08]  /*4440*/  S2UR UR7, SR_CgaCtaId ;  /* 0x00000000000779c3 */ /* 0x000e700000008800 */
[----:B------:R-:W-:Y:S01]  /*4450*/  BAR.SYNC.DEFER_BLOCKING 0x0 ;  /* 0x0000000000007b1d */ /* 0x000fe20000010000 */
[----:B------:R-:W-:Y:S02]  /*4460*/  F2FP.BF16.F32.PACK_AB R38, R38, R39 ;  /* 0x000000272626723e */ /* 0x000fe400000010ff */
[----:B------:R-:W-:-:S03]  /*4470*/  F2FP.BF16.F32.PACK_AB R39, R36, R37 ;  /* 0x000000252427723e */ /* 0x000fc600000010ff */
[----:B------:R-:W-:Y:S01]  /*4480*/  UMOV UR5, 0x400 ;  /* 0x0000040000057882 */ /* 0x000fe20000000000 */
[----:B------:R-:W-:Y:S01]  /*4490*/  ULDC UR8, c[0x0][0x218] ;  /* 0x0000860000087ab9 */ /* 0x000fe20000000800 */
[----:B------:R-:W2:Y:S01]  /*44a0*/  LDC.64 R6, c[0x0][0x388] ;  /* 0x0000e200ff067b82 */ /* 0x000ea20000000a00 */
[----:B------:R-:W-:Y:S01]  /*44b0*/  IADD3 R18, -R18, UR8, RZ ;  /* 0x0000000812127c10 */ /* 0x000fe2000fffe1ff */
[----:B------:R-:W-:Y:S01]  /*44c0*/  BSSY B0, `(.L_x_17504) ;  /* 0x000001e000007945 */ /* 0x000fe20003800000 */
[----:B-1----:R-:W-:Y:S01]  /*44d0*/  ULEA UR5, UR7, UR5, 0x18 ;  /* 0x0000000507057291 */ /* 0x002fe2000f8ec03f */
[----:B------:R-:W-:Y:S01]  /*44e0*/  STS.64 [R49], R38 ;  /* 0x0000002631007388 */ /* 0x000fe20000000a00 */
[----:B------:R-:W-:-:S03]  /*44f0*/  NOP ;  /* 0x0000000000007918 */ /* 0x000fc60000000000 */
[----:B0-----:R-:W-:Y:S01]  /*4500*/  LDS.U16 R9, [R50] ;  /* 0x0000000032097984 */ /* 0x001fe20000000400 */
[C---:B--2---:R-:W-:Y:S02]  /*4510*/  IMAD R0, R6.reuse, UR17, RZ ;  /* 0x0000001106007c24 */ /* 0x044fe4000f8e02ff */
[----:B------:R-:W-:Y:S01]  /*4520*/  IMAD.WIDE.U32 R2, R6, UR16, RZ ;  /* 0x0000001006027c25 */ /* 0x000fe2000f8e00ff */
[----:B------:R-:W-:Y:S03]  /*4530*/  LDS.U16 R11, [R50+0x40] ;  /* 0x00004000320b7984 */ /* 0x000fe60000000400 */
[----:B------:R-:W-:Y:S01]  /*4540*/  IMAD R7, R7, UR16, R0 ;  /* 0x0000001007077c24 */ /* 0x000fe2000f8e0200 */
        /* <DEDUP_REMOVED lines=21> */
.L_x_17505:
[----:B------:R-:W-:Y:S05]  /*46a0*/  BSYNC B0 ;  /* 0x0000000000007941 */ /* 0x000fea0003800000 */
.L_x_17504:
[----:B------:R-:W-:Y:S01]  /*46b0*/  ULDC.64 UR8, c[0x0][0x390] ;  /* 0x0000e40000087ab9 */ /* 0x000fe20000000a00 */
[----:B------:R-:W-:Y:S01]  /*46c0*/  MOV R3, R27 ;  /* 0x0000001b00037202 */ /* 0x000fe20000000f00 */
[----:B------:R-:W-:Y:S01]  /*46d0*/  IMAD R0, R72, UR8, RZ ;  /* 0x0000000848007c24 */ /* 0x000fe2000f8e02ff */
[-C--:B------:R-:W-:Y:S01]  /*46e0*/  ISETP.GE.AND P2, PT, R53, R25.reuse, PT ;  /* 0x000000193500720c */ /* 0x080fe20003f46270 */
[----:B------:R-:W-:Y:S01]  /*46f0*/  BSSY B0, `(.L_x_17506) ;  /* 0x0000035000007945 */ /* 0x000fe20003800000 */
[-C--:B------:R-:W-:Y:S01]  /*4700*/  ISETP.GE.AND P0, PT, R54, R25.reuse, PT ;  /* 0x000000193600720c */ /* 0x080fe20003f06270 */
[----:B------:R-:W-:Y:S01]  /*4710*/  IMAD.WIDE.U32 R2, R73, UR8, R2 ;  /* 0x0000000849027c25 */ /* 0x000fe2000f8e0002 */
[----:B------:R-:W-:-:S03]  /*4720*/  ISETP.GE.AND P3, PT, R52, R25, PT ;  /* 0x000000193400720c */ /* 0x000fc60003f66270 */
[----:B0-----:R-:W-:Y:S01]  /*4730*/  IMAD R7, R73, UR9, R0 ;  /* 0x0000000949077c24 */ /* 0x001fe2000f8e0200 */
[----:B------:R-:W-:Y:S01]  /*4740*/  ULDC.64 UR8, c[0x0][0x3e0] ;  /* 0x0000f80000087ab9 */ /* 0x000fe20000000a00 */
[----:B------:R-:W-:Y:S02]  /*4750*/  IADD3 R0, P5, R2, UR6, RZ ;  /* 0x0000000602007c10 */ /* 0x000fe4000ffbe0ff */
[C---:B------:R-:W-:Y:S02]  /*4760*/  LEA R5, P4, R56.reuse, UR8, 0x1 ;  /* 0x0000000838057c11 */ /* 0x040fe4000f8808ff */
[----:B------:R-:W-:Y:S02]  /*4770*/  IADD3.X R3, R7, UR18, R3, P5, !PT ;  /* 0x0000001207037c10 */ /* 0x000fe4000affe403 */
[----:B------:R-:W-:Y:S01]  /*4780*/  LEA.HI.X R4, R56, UR9, R55, 0x1, P4 ;  /* 0x0000000938047c11 */ /* 0x000fe2000a0f0c37 */
[----:B------:R-:W0:Y:S01]  /*4790*/  LDC.64 R6, c[0x0][0x3a8] ;  /* 0x0000ea00ff067b82 */ /* 0x000e220000000a00 */
[----:B------:R-:W-:-:S02]  /*47a0*/  LEA R2, P4, R0, R5, 0x1 ;  /* 0x0000000500027211 */ /* 0x000fc400078808ff */
[----:B------:R-:W-:Y:S02]  /*47b0*/  F2FP.BF16.F32.PACK_AB R5, R88, R35 ;  /* 0x000000235805723e */ /* 0x000fe400000010ff */
[----:B------:R-:W-:Y:S02]  /*47c0*/  LEA.HI.X R3, R0, R4, R3, 0x1, P4 ;  /* 0x0000000400037211 */ /* 0x000fe400020f0c03 */
[----:B------:R-:W-:Y:S01]  /*47d0*/  F2FP.BF16.F32.PACK_AB R4, R34, R33 ;  /* 0x000000212204723e */ /* 0x000fe200000010ff */
[----:B------:R-:W-:Y:S02]  /*47e0*/  FADD.FTZ R33, R33, R68 ;  /* 0x0000004421217221 */ /* 0x000fe40000010000 */
[----:B------:R-:W-:Y:S02]  /*47f0*/  @!P2 STG.E.U16 desc[UR14][R2.64+-0x80], R19 ;  /* 0xffff80130200a986 */ /* 0x000fe4000c10150e */
[----:B------:R-:W-:Y:S02]  /*4800*/  FADD.FTZ R34, R33, R34 ;  /* 0x0000002221227221 */ /* 0x000fe40000010000 */
[----:B------:R-:W-:Y:S02]  /*4810*/  @!P0 STG.E.U16 desc[UR14][R2.64+-0xc0], R11 ;  /* 0xffff400b02008986 */ /* 0x000fe4000c10150e */
[----:B------:R-:W-:-:S02]  /*4820*/  FADD.FTZ R35, R34, R35 ;  /* 0x0000002322237221 */ /* 0x000fc40000010000 */
[----:B------:R1:W-:Y:S02]  /*4830*/  @!P3 STG.E.U16 desc[UR14][R2.64+-0x40], R23 ;  /* 0xffffc0170200b986 */ /* 0x0003e4000c10150e */
[----:B------:R-:W-:Y:S01]  /*4840*/  FADD.FTZ R68, R35, R88 ;  /* 0x0000005823447221 */ /* 0x000fe20000010000 */
[----:B------:R-:W-:Y:S01]  /*4850*/  BAR.SYNC.DEFER_BLOCKING 0x0 ;  /* 0x0000000000007b1d */ /* 0x000fe20000010000 */
[----:B0-----:R-:W-:-:S04]  /*4860*/  IMAD R0, R6, UR17, RZ ;  /* 0x0000001106007c24 */ /* 0x001fc8000f8e02ff */
[----:B------:R-:W-:Y:S02]  /*4870*/  IMAD R7, R7, UR16, R0 ;  /* 0x0000001007077c24 */ /* 0x000fe4000f8e0200 */
[----:B-1----:R-:W-:-:S05]  /*4880*/  IMAD.WIDE.U32 R2, R6, UR16, RZ ;  /* 0x0000001006027c25 */ /* 0x002fca000f8e00ff */
[----:B------:R-:W-:Y:S01]  /*4890*/  IADD3 R23, R3, R7, RZ ;  /* 0x0000000703177210 */ /* 0x000fe20007ffe0ff */
[----:B------:R-:W-:Y:S01]  /*48a0*/  STS.64 [R49], R4 ;  /* 0x0000000431007388 */ /* 0x000fe20000000a00 */
[----:B------:R-:W-:-:S03]  /*48b0*/  NOP ;  /* 0x0000000000007918 */ /* 0x000fc60000000000 */
[----:B------:R-:W-:Y:S04]  /*48c0*/  LDS.U16 R9, [R50] ;  /* 0x0000000032097984 */ /* 0x000fe80000000400 */
        /* <DEDUP_REMOVED lines=23> */
.L_x_17507:
[----:B------:R-:W-:Y:S05]  /*4a40*/  BSYNC B0 ;  /* 0x0000000000007941 */ /* 0x000fea0003800000 */
.L_x_17506:
[----:B------:R-:W-:Y:S01]  /*4a50*/  MOV R3, R23 ;  /* 0x0000001700037202 */ /* 0x000fe20000000f00 */
[----:B------:R-:W-:Y:S01]  /*4a60*/  ULDC.64 UR8, c[0x0][0x3b0] ;  /* 0x0000ec0000087ab9 */ /* 0x000fe20000000a00 */
[----:B------:R-:W-:Y:S01]  /*4a70*/  ULDC.64 UR10, c[0x0][0x3f0] ;  /* 0x0000fc00000a7ab9 */ /* 0x000fe20000000a00 */
[----:B------:R-:W-:Y:S01]  /*4a80*/  IMAD R0, R72, UR8, RZ ;  /* 0x0000000848007c24 */ /* 0x000fe2000f8e02ff */
[-C--:B------:R-:W-:Y:S01]  /*4a90*/  ISETP.GE.AND P0, PT, R54, R11.reuse, PT ;  /* 0x0000000b3600720c */ /* 0x080fe20003f06270 */
[----:B------:R-:W-:Y:S01]  /*4aa0*/  IMAD.WIDE.U32 R2, R73, UR8, R2 ;  /* 0x0000000849027c25 */ /* 0x000fe2000f8e0002 */
[-C--:B------:R-:W-:Y:S01]  /*4ab0*/  ISETP.GE.AND P1, PT, R53, R11.reuse, PT ;  /* 0x0000000b3500720c */ /* 0x080fe20003f26270 */
[----:B------:R-:W-:Y:S01]  /*4ac0*/  UIADD3 UR4, UR4, -0x80, URZ ;  /* 0xffffff8004047890 */ /* 0x000fe2000fffe03f */
[----:B------:R-:W-:Y:S01]  /*4ad0*/  ISETP.GE.AND P2, PT, R52, R11, PT ;  /* 0x0000000b3400720c */ /* 0x000fe20003f46270 */
[----:B0-----:R-:W-:Y:S01]  /*4ae0*/  IMAD R7, R73, UR9, R0 ;  /* 0x0000000949077c24 */ /* 0x001fe2000f8e0200 */
[----:B------:R-:W-:-:S02]  /*4af0*/  IADD3 R5, P3, R2, UR6, RZ ;  /* 0x0000000602057c10 */ /* 0x000fc4000ff7e0ff */
[C---:B------:R-:W-:Y:S02]  /*4b00*/  LEA R0, P4, R8.reuse, UR10, 0x1 ;  /* 0x0000000a08007c11 */ /* 0x040fe4000f8808ff */
[----:B------:R-:W-:Y:S02]  /*4b10*/  IADD3.X R3, R7, UR18, R3, P3, !PT ;  /* 0x0000001207037c10 */ /* 0x000fe40009ffe403 */
[----:B------:R-:W-:Y:S02]  /*4b20*/  LEA.HI.X R4, R8, UR11, R19, 0x1, P4 ;  /* 0x0000000b08047c11 */ /* 0x000fe4000a0f0c13 */
        /* <DEDUP_REMOVED lines=14> */
.L_x_17482:
        /* <DEDUP_REMOVED lines=26> */
.L_x_17510:
[----:B------:R-:W-:Y:S05]  /*4db0*/  BSYNC B0 ;  /* 0x0000000000007941 */ /* 0x000fea0003800000 */
.L_x_17509:
        /* <DEDUP_REMOVED lines=29> */
.L_x_17512:
[----:B------:R-:W2:Y:S02]  /*4f90*/  S2R R21, SR_TID.X ;  /* 0x0000000000157919 */ /* 0x000ea40000002100 */
.L_x_17513:
[----:B------:R-:W-:Y:S05]  /*4fa0*/  BSYNC B0 ;  /* 0x0000000000007941 */ /* 0x000fea0003800000 */
.L_x_17511:
        /* <DEDUP_REMOVED lines=11> */
[----:B------:R-:W-:Y:S01]  /*5060*/  IMAD R11, R73, UR7, R0 ;  /* 0x00000007490b7c24 */ /* 0x000fe2000f8e0200 */
[----:B------:R-:W-:Y:S01]  /*5070*/  ULDC.64 UR6, c[0x0][0x358] ;  /* 0x0000d60000067ab9 */ /* 0x000fe20000000a00 */
[C---:B------:R-:W-:Y:S01]  /*5080*/  IMAD R8, R72.reuse, UR10, RZ ;  /* 0x0000000a48087c24 */ /* 0x040fe2000f8e02ff */
[----:B------:R-:W-:Y:S01]  /*5090*/  ULDC.64 UR30, c[0x0][0x2d8] ;  /* 0x0000b600001e7ab9 */ /* 0x000fe20000000a00 */
[C---:B------:R-:W-:Y:S01]  /*50a0*/  IMAD R0, R72.reuse, UR6, RZ ;  /* 0x0000000648007c24 */ /* 0x040fe2000f8e02ff */
[----:B------:R-:W-:Y:S01]  /*50b0*/  IADD3 R39, R3, R11, RZ ;  /* 0x0000000b03277210 */ /* 0x000fe20007ffe0ff */
[C---:B----4-:R-:W-:Y:S01]  /*50c0*/  IMAD R13, R73.reuse, UR11, R8 ;  /* 0x0000000b490d7c24 */ /* 0x050fe2000f8e0208 */
        /* <DEDUP_REMOVED lines=16> */
[----:B------:R-:W-:Y:S01]  /*51d0*/  IADD3 R33, R5, R33, RZ ;  /* 0x0000002105217210 */ /* 0x000fe20007ffe0ff */
[----:B------:R-:W-:Y:S01]  /*51e0*/  IMAD.WIDE.U32 R6, R73, UR10, RZ ;  /* 0x0000000a49067c25 */ /* 0x000fe2000f8e00ff */
[----:B------:R-:W-:Y:S01]  /*51f0*/  ULDC.64 UR10, c[0x0][0x340] ;  /* 0x0000d000000a7ab9 */ /* 0x000fe20000000a00 */
[----:B------:R-:W-:-:S02]  /*5200*/  ULDC.64 UR20, c[0x0][0x3d0] ;  /* 0x0000f40000147ab9 */ /* 0x000fc40000000a00 */
[----:B------:R-:W-:Y:S01]  /*5210*/  IMAD R29, R73, UR9, R72 ;  /* 0x00000009491d7c24 */ /* 0x000fe2000f8e0248 */
[----:B------:R-:W-:Y:S01]  /*5220*/  IADD3 R41, R7, R13, RZ ;  /* 0x0000000d07297210 */ /* 0x000fe20007ffe0ff */
[----:B------:R-:W-:Y:S01]  /*5230*/  IMAD.WIDE.U32 R14, R73, UR8, RZ ;  /* 0x00000008490e7c25 */ /* 0x000fe2000f8e00ff */
[----:B------:R-:W-:-:S04]  /*5240*/  ULDC.64 UR8, c[0x0][0x380] ;  /* 0x0000e00000087ab9 */ /* 0x000fc80000000a00 */
[----:B------:R-:W-:-:S07]  /*5250*/  IADD3 R29, R15, R29, RZ ;  /* 0x0000001d0f1d7210 */ /* 0x000fce0007ffe0ff */
.L_x_17515:
        /* <DEDUP_REMOVED lines=64> */
.L_x_17514:
[----:B------:R-:W-:Y:S05]  /*5660*/  EXIT ;  /* 0x000000000000794d */ /* 0x000fea0003800000 */
.L_x_17516:
        /* <DEDUP_REMOVED lines=9> */
.L_x_19029:


//--------------------- .text._Z25selective_scan_bwd_kernelI32Selective_Scan_bwd_kernel_traitsILi32ELi4ELb0ELb0ELb0ELb1ELb0EN3c108BFloat16ENS1_7complexIfEEEEv12SSMParamsBwd --------------------------
	.section	.text._Z25selective_scan_bwd_kernelI32Selective_Scan_bwd_kernel_traitsILi32ELi4ELb0ELb0ELb0ELb1ELb0EN3c108BFloat16ENS1_7complexIfEEEEv12SSMParamsBwd,"ax",@progbits
	.align	128
        .global         _Z25selective_scan_bwd_kernelI32Selective_Scan_bwd_kernel_traitsILi32ELi4ELb0ELb0ELb0ELb1ELb0EN3c108BFloat16ENS1_7complexIfEEEEv12SSMParamsBwd
        .type           _Z25selective_scan_bwd_kernelI32Selective_Scan_bwd_kernel_traitsILi32ELi4ELb0ELb0ELb0ELb1ELb0EN3c108BFloat16ENS1_7complexIfEEEEv12SSMParamsBwd,@function
        .size           _Z25selective_scan_bwd_kernelI32Selective_Scan_bwd_kernel_traitsILi32ELi4ELb0ELb0ELb0ELb1ELb0EN3c108BFloat16ENS1_7complexIfEEEEv12SSMParamsBwd,(.L_x_19030 - _Z25selective_scan_bwd_kernelI32Selective_Scan_bwd_kernel_traitsILi32ELi4ELb0ELb0ELb0ELb1ELb0EN3c108BFloat16ENS1_7complexIfEEEEv12SSMParamsBwd)
        .other          _Z25selective_scan_bwd_kernelI32Selective_Scan_bwd_kernel_traitsILi32ELi4ELb0ELb0ELb0ELb1ELb0EN3c108BFloat16ENS1_7complexIfEEEEv12SSMParamsBwd,@"STO_CUDA_ENTRY STV_DEFAULT"
_Z25selective_scan_bwd_kernelI32Selective_Scan_bwd_kernel_traitsILi32ELi4ELb0ELb0ELb0ELb1ELb0EN3c108BFloat16ENS1_7complexIfEEEEv12SSMParamsBwd:
.text._Z25selective_scan_bwd_kernelI32Selective_Scan_bwd_kernel_traitsILi32ELi4ELb0ELb0ELb0ELb1ELb0EN3c108BFloat16ENS1_7complexIfEEEEv12SSMParamsBwd:
        /* <DEDUP_REMOVED lines=67> */
[----:B------:R-:W-:Y:S02]  /*0430*/  IADD3.X R4, R11, R5, R8, P3, !PT ;  /* 0x000000050b047210 */ /* 0x000fe40001ffe408 */
[----:B------:R-:W-:Y:S01]  /*0440*/  ISETP.GE.AND P3, PT, R27, 0x1, PT ;  /* 0x000000011b00780c */ /* 0x000fe20003f66270 */
[----:B------:R-:W-:Y:S01]  /*0450*/  IMAD R10, R32, R15, R10 ;  /* 0x0000000f200a7224 */ /* 0x000fe200078e020a */
[----:B------:R-:W-:Y:S01]  /*0460*/  IADD3 R9, P4, R9, R6, RZ ;  /* 0x0000000609097210 */ /* 0x000fe20007f9e0ff */
[----:B---3--:R-:W-:Y:S01]  /*0470*/  @P0 IMAD R0, R17, UR16, R32 ;  /* 0x0000001011000c24 */ /* 0x008fe2000f8e0220 */
[----:B------:R-:W-:Y:S01]  /*0480*/  CS2R R18, SRZ ;  /* 0x0000000000127805 */ /* 0x000fe2000001ff00 */
[----:B------:R-:W-:Y:S01]  /*0490*/  HFMA2.MMA R17, -RZ, RZ, 0, 0 ;  /* 0x00000000ff117435 */ /* 0x000fe200000001ff */
[----:B------:R-:W-:Y:S01]  /*04a0*/  MOV R16, RZ ;  /* 0x000000ff00107202 */ /* 0x000fe20000000f00 */
[----:B------:R-:W-:Y:S01]  /*04b0*/  @P0 IMAD R0, R0, R27, RZ ;  /* 0x0000001b00000224 */ /* 0x000fe200078e02ff */
[----:B------:R-:W-:-:S02]  /*04c0*/  IADD3.X R46, R11, R7, R10, P4, !PT ;  /* 0x000000070b2e7210 */ /* 0x000fc400027fe40a */
[C---:B------:R-:W-:Y:S02]  /*04d0*/  @P1 LEA R18, P4, R32.reuse, R22, 0x2 ;  /* 0x0000001620121211 */ /* 0x040fe400078810ff */
[----:B------:R-:W-:Y:S01]  /*04e0*/  @P2 LEA R16, P5, R32, R24, 0x2 ;  /* 0x0000001820102211 */ /* 0x000fe200078a10ff */
[----:B----4-:R-:W-:Y:S01]  /*04f0*/  @P0 IMAD R3, R0, R29, RZ ;  /* 0x0000001d00030224 */ /* 0x010fe200078e02ff */
[C-C-:B------:R-:W-:Y:S02]  /*0500*/  @P1 LEA.HI.X R19, R32.reuse, R23, R35.reuse, 0x2, P4 ;  /* 0x0000001720131211 */ /* 0x140fe400020f1423 */
[----:B------:R-:W-:Y:S02]  /*0510*/  @P2 LEA.HI.X R17, R32, R25, R35, 0x2, P5 ;  /* 0x0000001920112211 */ /* 0x000fe400028f1423 */
[----:B0-----:R-:W-:Y:S02]  /*0520*/  LEA R41, P1, R42, R30, 0x1 ;  /* 0x0000001e2a297211 */ /* 0x001fe400078208ff */
[----:B-1----:R-:W-:-:S02]  /*0530*/  LEA R43, P2, R44, R38, 0x1 ;  /* 0x000000262c2b7211 */ /* 0x002fc400078408ff */
[----:B--2---:R-:W-:Y:S01]  /*0540*/  LEA R45, P4, R9, R48, 0x1 ;  /* 0x00000030092d7211 */ /* 0x004fe200078808ff */
[----:B------:R-:W-:Y:S01]  /*0550*/  @P0 IMAD.WIDE R20, R3, 0x10, R20 ;  /* 0x0000001003140825 */ /* 0x000fe200078e0214 */
[----:B------:R-:W-:Y:S02]  /*0560*/  LEA.HI.X R42, R42, R31, R2, 0x1, P1 ;  /* 0x0000001f2a2a7211 */ /* 0x000fe400008f0c02 */
[----:B------:R-:W-:Y:S02]  /*0570*/  @!P0 CS2R R20, SRZ ;  /* 0x0000000000148805 */ /* 0x000fe4000001ff00 */
[----:B------:R-:W-:Y:S02]  /*0580*/  LEA.HI.X R44, R44, R39, R4, 0x1, P2 ;  /* 0x000000272c2c7211 */ /* 0x000fe400010f0c04 */
        /* <DEDUP_REMOVED lines=15> */
[----:B-1----:R-:W-:-:S07]  /*0680*/  LOP3.LUT R52, R47, 0x60, RZ, 0xfc, !PT ;  /* 0x000000602f347812 */ /* 0x002fce00078efcff */
.L_x_17546:
[----:B01----:R-:W0:Y:S01]  /*0690*/  LDC R3, c[0x0][0x224] ;  /* 0x00008900ff037b82 */ /* 0x003e220000000800 */
[----:B------:R-:W-:Y:S01]  /*06a0*/  ULDC UR4, c[0x0][0x218] ;  /* 0x0000860000047ab9 */ /* 0x000fe20000000800 */
[C---:B------:R-:W-:Y:S02]  /*06b0*/  SHF.L.U32 R54, R47.reuse, 0x1, RZ ;  /* 0x000000012f367819 */ /* 0x040fe400000006ff */
[----:B------:R-:W-:Y:S02]  /*06c0*/  SHF.L.U64.HI R55, R47, 0x1, R50 ;  /* 0x000000012f377819 */ /* 0x000fe40000010232 */
[----:B------:R-:W-:Y:S02]  /*06d0*/  IADD3 R4, P4, R41, R54, RZ ;  /* 0x0000003629047210 */ /* 0x000fe40007f9e0ff */
[----:B------:R-:W-:Y:S02]  /*06e0*/  PRMT R7, RZ, 0x7610, R7 ;  /* 0x00007610ff077816 */ /* 0x000fe40000000007 */
[----:B------:R-:W-:-:S02]  /*06f0*/  PRMT R9, RZ, 0x7610, R9 ;  /* 0x00007610ff097816 */ /* 0x000fc40000000009 */
[----:B------:R-:W-:Y:S02]  /*0700*/  PRMT R11, RZ, 0x7610, R11 ;  /* 0x00007610ff0b7816 */ /* 0x000fe4000000000b */
[----:B------:R-:W-:Y:S01]  /*0710*/  PRMT R23, RZ, 0x7610, R23 ;  /* 0x00007610ff177816 */ /* 0x000fe20000000017 */
[----:B------:R-:W-:Y:S01]  /*0720*/  BAR.SYNC.DEFER_BLOCKING 0x0 ;  /* 0x0000000000007b1d */ /* 0x000fe20000010000 */
[----:B------:R-:W-:-:S07]  /*0730*/  IADD3.X R5, R42, R55, RZ, P4, !PT ;  /* 0x000000372a057210 */ /* 0x000fce00027fe4ff */
[----:B------:R-:W1:Y:S01]  /*0740*/  S2UR UR5, SR_CgaCtaId ;  /* 0x00000000000579c3 */ /* 0x000e620000008800 */
[----:B0-----:R-:W-:-:S04]  /*0750*/  IADD3 R30, -R48, R3, RZ ;  /* 0x00000003301e7210 */ /* 0x001fc80007ffe1ff */
[----:B------:R-:W-:-:S03]  /*0760*/  LEA R53, R30, 0xffffff80, 0x7 ;  /* 0xffffff801e357811 */ /* 0x000fc600078e38ff */
[----:B------:R-:W0:Y:S01]  /*0770*/  LDC R8, c[0x0][0x21c] ;  /* 0x00008700ff087b82 */ /* 0x000e220000000800 */
[----:B------:R-:W-:-:S04]  /*0780*/  IADD3 R0, -R53, UR4, RZ ;  /* 0x0000000435007c10 */ /* 0x000fc8000fffe1ff */
[-C--:B------:R-:W-:Y:S02]  /*0790*/  ISETP.GE.AND P0, PT, R47, R0.reuse, PT ;  /* 0x000000002f00720c */ /* 0x080fe40003f06270 */
[-C--:B------:R-:W-:Y:S02]  /*07a0*/  ISETP.GE.AND P1, PT, R49, R0.reuse, PT ;  /* 0x000000003100720c */ /* 0x080fe40003f26270 */
[-C--:B------:R-:W-:Y:S02]  /*07b0*/  ISETP.GE.AND P2, PT, R51, R0.reuse, PT ;  /* 0x000000003300720c */ /* 0x080fe40003f46270 */
[----:B------:R-:W-:-:S07]  /*07c0*/  ISETP.GE.AND P3, PT, R52, R0, PT ;  /* 0x000000003400720c */ /* 0x000fce0003f66270 */
[----:B------:R-:W2:Y:S04]  /*07d0*/  @!P0 LDG.E.U16 R7, desc[UR14][R4.64] ;  /* 0x0000000e04078981 */ /* 0x000ea8000c1e1500 */
[----:B------:R-:W3:Y:S04]  /*07e0*/  @!P1 LDG.E.U16 R9, desc[UR14][R4.64+0x40] ;  /* 0x0000400e04099981 */ /* 0x000ee8000c1e1500 */
[----:B------:R-:W4:Y:S04]  /*07f0*/  @!P2 LDG.E.U16 R11, desc[UR14][R4.64+0x80] ;  /* 0x0000800e040ba981 */ /* 0x000f28000c1e1500 */
[----:B------:R-:W4:Y:S01]  /*0800*/  @!P3 LDG.E.U16 R23, desc[UR14][R4.64+0xc0] ;  /* 0x0000c00e0417b981 */ /* 0x000f22000c1e1500 */
[----:B------:R-:W-:Y:S01]  /*0810*/  UMOV UR4, 0x400 ;  /* 0x0000040000047882 */ /* 0x000fe20000000000 */
[-C--:B------:R-:W-:Y:S01]  /*0820*/  ISETP.GE.AND P1, PT, R47, R0.reuse, PT ;  /* 0x000000002f00720c */ /* 0x080fe20003f26270 */
[----:B-1----:R-:W-:Y:S01]  /*0830*/  ULEA UR4, UR5, UR4, 0x18 ;  /* 0x0000000405047291 */ /* 0x002fe2000f8ec03f */
[----:B------:R-:W-:-:S02]  /*0840*/  ISETP.GE.AND P2, PT, R49, R0, PT ;  /* 0x000000003100720c */ /* 0x000fc40003f46270 */
[-C--:B------:R-:W-:Y:S02]  /*0850*/  ISETP.GE.AND P3, PT, R51, R0.reuse, PT ;  /* 0x000000003300720c */ /* 0x080fe40003f66270 */
[----:B------:R-:W-:Y:S02]  /*0860*/  ISETP.GE.AND P4, PT, R52, R0, PT ;  /* 0x000000003400720c */ /* 0x000fe40003f86270 */
[----:B------:R-:W-:Y:S02]  /*0870*/  MOV R57, UR4 ;  /* 0x0000000400397c02 */ /* 0x000fe40008000f00 */
[----:B------:R-:W-:Y:S02]  /*0880*/  IADD3 R14, P0, R43, R54, RZ ;  /* 0x000000362b0e7210 */ /* 0x000fe40007f1e0ff */
[CC--:B------:R-:W-:Y:S02]  /*0890*/  LEA R56, R40.reuse, R57.reuse, 0x1 ;  /* 0x0000003928387211 */ /* 0x0c0fe400078e08ff */
[----:B------:R-:W-:-:S02]  /*08a0*/  LEA R58, R40, R57, 0x3 ;  /* 0x00000039283a7211 */ /* 0x000fc400078e18ff */
[----:B------:R-:W-:Y:S02]  /*08b0*/  PRMT R25, RZ, 0x7610, R25 ;  /* 0x00007610ff197816 */ /* 0x000fe40000000019 */
[----:B------:R-:W-:Y:S02]  /*08c0*/  PRMT R27, RZ, 0x7610, R27 ;  /* 0x00007610ff1b7816 */ /* 0x000fe4000000001b */
[----:B------:R-:W-:Y:S02]  /*08d0*/  PRMT R29, RZ, 0x7610, R29 ;  /* 0x00007610ff1d7816 */ /* 0x000fe4000000001d */
[----:B------:R-:W-:Y:S02]  /*08e0*/  PRMT R31, RZ, 0x7610, R31 ;  /* 0x00007610ff1f7816 */ /* 0x000fe4000000001f */
[----:B------:R-:W-:Y:S01]  /*08f0*/  IADD3.X R15, R44, R55, RZ, P0, !PT ;  /* 0x000000372c0f7210 */ /* 0x000fe200007fe4ff */
[----:B--2---:R1:W-:Y:S04]  /*0900*/  STS.U16 [R56], R7 ;  /* 0x0000000738007388 */ /* 0x0043e80000000400 */
[----:B---3--:R2:W-:Y:S04]  /*0910*/  STS.U16 [R56+0x40], R9 ;  /* 0x0000400938007388 */ /* 0x0085e80000000400 */
[----:B----4-:R3:W-:Y:S04]  /*0920*/  STS.U16 [R56+0x80], R11 ;  /* 0x0000800b38007388 */ /* 0x0107e80000000400 */
[----:B------:R4:W-:Y:S01]  /*0930*/  STS.U16 [R56+0xc0], R23 ;  /* 0x0000c01738007388 */ /* 0x0009e20000000400 */
[----:B------:R-:W-:-:S03]  /*0940*/  NOP ;  /* 0x0000000000007918 */ /* 0x000fc60000000000 */
[----:B------:R-:W-:Y:S01]  /*0950*/  LDS.64 R12, [R58] ;  /* 0x000000003a0c7984 */ /* 0x000fe20000000a00 */
[----:B------:R-:W-:Y:S06]  /*0960*/  BAR.SYNC.DEFER_BLOCKING 0x0 ;  /* 0x0000000000007b1d */ /* 0x000fec0000010000 */
[----:B------:R-:W4:Y:S04]  /*0970*/  @!P1 LDG.E.U16 R25, desc[UR14][R14.64] ;  /* 0x0000000e0e199981 */ /* 0x000f28000c1e1500 */
[----:B------:R-:W4:Y:S04]  /*0980*/  @!P2 LDG.E.U16 R27, desc[UR14][R14.64+0x40] ;  /* 0x0000400e0e1ba981 */ /* 0x000f28000c1e1500 */
[----:B------:R-:W4:Y:S04]  /*0990*/  @!P3 LDG.E.U16 R29, desc[UR14][R14.64+0x80] ;  /* 0x0000800e0e1db981 */ /* 0x000f28000c1e1500 */
[----:B------:R-:W4:Y:S01]  /*09a0*/  @!P4 LDG.E.U16 R31, desc[UR14][R14.64+0xc0] ;  /* 0x0000c00e0e1fc981 */ /* 0x000f22000c1e1500 */
[----:B------:R-:W-:-:S02]  /*09b0*/  IADD3 R4, P0, R45, R54, RZ ;  /* 0x000000362d047210 */ /* 0x000fc40007f1e0ff */
[----:B-1----:R-:W-:Y:S02]  /*09c0*/  PRMT R7, RZ, 0x7610, R7 ;  /* 0x00007610ff077816 */ /* 0x002fe40000000007 */
[----:B--2---:R-:W-:Y:S02]  /*09d0*/  PRMT R9, RZ, 0x7610, R9 ;  /* 0x00007610ff097816 */ /* 0x004fe40000000009 */
[----:B---3--:R-:W-:Y:S02]  /*09e0*/  PRMT R11, RZ, 0x7610, R11 ;  /* 0x00007610ff0b7816 */ /* 0x008fe4000000000b */
[----:B----4-:R-:W-:Y:S02]  /*09f0*/  PRMT R23, RZ, 0x7610, R23 ;  /* 0x00007610ff177816 */ /* 0x010fe40000000017 */
[----:B------:R-:W-:Y:S01]  /*0a00*/  IADD3.X R5, R46, R55, RZ, P0, !PT ;  /* 0x000000372e057210 */ /* 0x000fe200007fe4ff */
[----:B------:R-:W-:Y:S04]  /*0a10*/  STS.U16 [R56], R25 ;  /* 0x0000001938007388 */ /* 0x000fe80000000400 */
[----:B------:R-:W-:Y:S04]  /*0a20*/  STS.U16 [R56+0x40], R27 ;  /* 0x0000401b38007388 */ /* 0x000fe80000000400 */
[----:B------:R-:W-:Y:S04]  /*0a30*/  STS.U16 [R56+0x80], R29 ;  /* 0x0000801d38007388 */ /* 0x000fe80000000400 */
[----:B------:R-:W-:Y:S01]  /*0a40*/  STS.U16 [R56+0xc0], R31 ;  /* 0x0000c01f38007388 */ /* 0x000fe20000000400 */
[----:B------:R-:W-:-:S03]  /*0a50*/  NOP ;  /* 0x0000000000007918 */ /* 0x000fc60000000000 */
[----:B------:R-:W1:Y:S01]  /*0a60*/  LDS.64 R60, [R58] ;  /* 0x000000003a3c7984 */ /* 0x000e620000000a00 */
[----:B------:R-:W-:Y:S06]  /*0a70*/  BAR.SYNC.DEFER_BLOCKING 0x0 ;  /* 0x0000000000007b1d */ /* 0x000fec0000010000 */
[----:B------:R-:W2:Y:S04]  /*0a80*/  @!P1 LDG.E.U16 R7, desc[UR14][R4.64] ;  /* 0x0000000e04079981 */ /* 0x000ea8000c1e1500 */
[----:B------:R-:W3:Y:S04]  /*0a90*/  @!P2 LDG.E.U16 R9, desc[UR14][R4.64+0x40] ;  /* 0x0000400e0409a981 */ /* 0x000ee8000c1e1500 */
[----:B------:R-:W4:Y:S04]  /*0aa0*/  @!P3 LDG.E.U16 R11, desc[UR14][R4.64+0x80] ;  /* 0x0000800e040bb981 */ /* 0x000f28000c1e1500 */
[----:B------:R0:W4:Y:S01]  /*0ab0*/  @!P4 LDG.E.U16 R23, desc[UR14][R4.64+0xc0] ;  /* 0x0000c00e0417c981 */ /* 0x000122000c1e1500 */
[C---:B-1----:R-:W-:Y:S01]  /*0ac0*/  SHF.L.U32 R25, R60.reuse, 0x10, RZ ;  /* 0x000000103c197819 */ /* 0x042fe200000006ff */
[----:B------:R-:W-:Y:S01]  /*0ad0*/  BSSY B0, `(.L_x_17518) ;  /* 0x000003b000007945 */ /* 0x000fe20003800000 */
[----:B------:R-:W-:-:S02]  /*0ae0*/  PRMT R0, R60, 0x7632, R0 ;  /* 0x000076323c007816 */ /* 0x000fc40000000000 */
[----:B------:R-:W-:Y:S02]  /*0af0*/  CS2R R86, SRZ ;  /* 0x0000000000567805 */ /* 0x000fe4000001ff00 */
[----:B------:R-:W-:Y:S01]  /*0b00*/  PRMT R2, R61, 0x7632, R2 ;  /* 0x000076323d027816 */ /* 0x000fe20000000002 */
[----:B-----5:R-:W-:Y:S01]  /*0b10*/  FADD.FTZ R60, R25, R36 ;  /* 0x00000024193c7221 */ /* 0x020fe20000010000 */
[----:B------:R-:W-:Y:S02]  /*0b20*/  SHF.L.U32 R27, R61, 0x10, RZ ;  /* 0x000000103d1b7819 */ /* 0x000fe400000006ff */
[----:B------:R-:W-:Y:S02]  /*0b30*/  PRMT R90, R12, 0x7632, R90 ;  /* 0x000076320c5a7816 */ /* 0x000fe4000000005a */
[----:B------:R-:W-:Y:S01]  /*0b40*/  FSETP.GTU.FTZ.AND P2, PT, R60, 20, PT ;  /* 0x41a000003c00780b */ /* 0x000fe20003f5c000 */
[----:B------:R-:W-:Y:S01]  /*0b50*/  FADD.FTZ R62, R27, R36 ;  /* 0x000000241b3e7221 */ /* 0x000fe20000010000 */
[----:B0-----:R-:W-:-:S02]  /*0b60*/  SHF.L.U32 R5, R0, 0x10, RZ ;  /* 0x0000001000057819 */ /* 0x001fc400000006ff */
[----:B------:R-:W-:Y:S02]  /*0b70*/  SHF.L.U32 R73, R12, 0x10, RZ ;  /* 0x000000100c497819 */ /* 0x000fe400000006ff */
[----:B------:R-:W-:Y:S01]  /*0b80*/  FSETP.GTU.FTZ.AND P0, PT, R62, 20, PT ;  /* 0x41a000003e00780b */ /* 0x000fe20003f1c000 */
[----:B------:R-:W-:-:S05]  /*0b90*/  FADD.FTZ R64, R5, R36 ;  /* 0x0000002405407221 */ /* 0x000fca0000010000 */
[----:B------:R-:W-:Y:S01]  /*0ba0*/  FSETP.GTU.FTZ.AND P3, PT, R64, 20, PT ;  /* 0x41a000004000780b */ /* 0x000fe20003f7c000 */
[----:B--2---:R0:W-:Y:S04]  /*0bb0*/  STS.U16 [R56], R7 ;  /* 0x0000000738007388 */ /* 0x0041e80000000400 */
[----:B---3--:R-:W-:Y:S04]  /*0bc0*/  STS.U16 [R56+0x40], R9 ;  /* 0x0000400938007388 */ /* 0x008fe80000000400 */
[----:B----4-:R-:W-:Y:S01]  /*0bd0*/  STS.U16 [R56+0x80], R11 ;  /* 0x0000800b38007388 */ /* 0x010fe20000000400 */
[----:B0-----:R-:W-:-:S03]  /*0be0*/  SHF.L.U32 R7, R2, 0x10, RZ ;  /* 0x0000001002077819 */ /* 0x001fc600000006ff */
[----:B------:R-:W-:Y:S01]  /*0bf0*/  STS.U16 [R56+0xc0], R23 ;  /* 0x0000c01738007388 */ /* 0x000fe20000000400 */
[----:B------:R-:W-:-:S03]  /*0c00*/  NOP ;  /* 0x0000000000007918 */ /* 0x000fc60000000000 */
[----:B------:R-:W0:Y:S01]  /*0c10*/  LDS.64 R28, [R58] ;  /* 0x000000003a1c7984 */ /* 0x000e220000000a00 */
[----:B------:R-:W-:-:S05]  /*0c20*/  FADD.FTZ R66, R7, R36 ;  /* 0x0000002407427221 */ /* 0x000fca0000010000 */
[----:B------:R-:W-:Y:S02]  /*0c30*/  FSETP.GTU.FTZ.AND P1, PT, R66, 20, PT ;  /* 0x41a000004200780b */ /* 0x000fe40003f3c000 */
[C---:B0-----:R-:W-:Y:S02]  /*0c40*/  SHF.L.U32 R0, R28.reuse, 0x10, RZ ;  /* 0x000000101c007819 */ /* 0x041fe400000006ff */
[----:B------:R-:W-:Y:S02]  /*0c50*/  PRMT R4, R28, 0x7632, R4 ;  /* 0x000076321c047816 */ /* 0x000fe40000000004 */
[C---:B------:R-:W-:Y:S02]  /*0c60*/  PRMT R2, R29.reuse, 0x7632, R2 ;  /* 0x000076321d027816 */ /* 0x040fe40000000002 */
        /* <DEDUP_REMOVED lines=33> */
.L_x_17519:
[----:B------:R-:W-:Y:S05]  /*0e80*/  BSYNC B0 ;  /* 0x0000000000007941 */ /* 0x000fea0003800000 */
.L_x_17518:
        /* <DEDUP_REMOVED lines=33> */
.L_x_17521:
[----:B------:R-:W-:Y:S05]  /*10a0*/  BSYNC B0 ;  /* 0x0000000000007941 */ /* 0x000fea0003800000 */
.L_x_17520:
        /* <DEDUP_REMOVED lines=33> */
.L_x_17523:
[----:B------:R-:W-:Y:S05]  /*12c0*/  BSYNC B0 ;  /* 0x0000000000007941 */ /* 0x000fea0003800000 */
.L_x_17522:
        /* <DEDUP_REMOVED lines=33> */
.L_x_17525:
[----:B------:R-:W-:Y:S05]  /*14e0*/  BSYNC B0 ;  /* 0x0000000000007941 */ /* 0x000fea0003800000 */
.L_x_17524:
[----:B------:R-:W-:Y:S01]  /*14f0*/  ISETP.GE.AND P0, PT, R8, 0x1, PT ;  /* 0x000000010800780c */ /* 0x000fe20003f06270 */
[----:B------:R-:W-:Y:S01]  /*1500*/  BAR.SYNC.DEFER_BLOCKING 0x0 ;  /* 0x0000000000007b1d */ /* 0x000fe20000010000 */
[----:B------:R-:W-:Y:S02]  /*1510*/  SHF.L.U32 R59, R90, 0x10, RZ ;  /* 0x000000105a3b7819 */ /* 0x000fe400000006ff */
[----:B------:R-:W-:Y:S02]  /*1520*/  CS2R R84, SRZ ;  /* 0x0000000000547805 */ /* 0x000fe4000001ff00 */
[----:B------:R-:W-:Y:S01]  /*1530*/  SHF.L.U32 R81, R4, 0x10, RZ ;  /* 0x0000001004517819 */ /* 0x000fe200000006ff */
[C---:B------:R-:W-:Y:S01]  /*1540*/  FFMA.FTZ R4, R0.reuse, R73, R37 ;  /* 0x0000004900047223 */ /* 0x040fe20000010025 */
[C---:B------:R-:W-:Y:S01]  /*1550*/  PRMT R91, R13.reuse, 0x7632, R91 ;  /* 0x000076320d5b7816 */ /* 0x040fe2000000005b */
[-C--:B------:R-:W-:Y:S01]  /*1560*/  FMUL.FTZ R65, R0, R34.reuse ;  /* 0x0000002200417220 */ /* 0x080fe20000410000 */
[----:B------:R-:W-:Y:S01]  /*1570*/  SHF.L.U32 R61, R13, 0x10, RZ ;  /* 0x000000100d3d7819 */ /* 0x000fe200000006ff */
[----:B------:R-:W-:Y:S01]  /*1580*/  FFMA.FTZ R5, R81, R59, R4 ;  /* 0x0000003b51057223 */ /* 0x000fe20000010004 */
[----:B------:R-:W-:Y:S01]  /*1590*/  SHF.L.U32 R63, R91, 0x10, RZ ;  /* 0x000000105b3f7819 */ /* 0x000fe200000006ff */
[-C--:B------:R-:W-:Y:S01]  /*15a0*/  FMUL.FTZ R67, R80, R34.reuse ;  /* 0x0000002250437220 */ /* 0x080fe20000410000 */
[----:B------:R-:W-:Y:S01]  /*15b0*/  SHF.L.U32 R79, R2, 0x10, RZ ;  /* 0x00000010024f7819 */ /* 0x000fe200000006ff */
[----:B------:R-:W-:Y:S01]  /*15c0*/  FFMA.FTZ R2, R80, R61, R5 ;  /* 0x0000003d50027223 */ /* 0x000fe20000010005 */
[----:B------:R-:W-:-:S03]  /*15d0*/  FMUL.FTZ R68, R81, R34 ;  /* 0x0000002251447220 */ /* 0x000fc60000410000 */
[C---:B------:R-:W-:Y:S01]  /*15e0*/  FMUL.FTZ R70, R79.reuse, R34 ;  /* 0x000000224f467220 */ /* 0x040fe20000410000 */
[----:B------:R-:W-:Y:S01]  /*15f0*/  FFMA.FTZ R37, R79, R63, R2 ;  /* 0x0000003f4f257223 */ /* 0x000fe20000010002 */
[----:B------:R-:W-:Y:S06]  /*1600*/  @!P0 BRA `(.L_x_17526) ;  /* 0x0000002400e48947 */ /* 0x000fec0003800000 */
[----:B------:R-:W-:Y:S01]  /*1610*/  ISETP.NE.AND P1, PT, R89, RZ, PT ;  /* 0x000000ff5900720c */ /* 0x000fe20003f25270 */
[----:B------:R-:W0:Y:S01]  /*1620*/  LDC.64 R4, c[0x0][0x2d8] ;  /* 0x0000b600ff047b82 */ /* 0x000e220000000a00 */
[C---:B------:R-:W-:Y:S01]  /*1630*/  IADD3 R23, R30.reuse, -0x2, RZ ;  /* 0xfffffffe1e177810 */ /* 0x040fe20007ffe0ff */
[----:B------:R-:W-:Y:S01]  /*1640*/  ULDC.64 UR6, c[0x0][0x248] ;  /* 0x0000920000067ab9 */ /* 0x000fe20000000a00 */
[C---:B------:R-:W-:Y:S01]  /*1650*/  ISETP.LT.AND P0, PT, R30.reuse, R3, !P1 ;  /* 0x000000031e00720c */ /* 0x040fe20004f01270 */
[----:B------:R-:W-:Y:S01]  /*1660*/  ULDC.64 UR8, c[0x0][0x268] ;  /* 0x00009a0000087ab9 */ /* 0x000fe20000000a00 */
[C---:B------:R-:W-:Y:S01]  /*1670*/  IADD3 R9, R30.reuse, -0x1, RZ ;  /* 0xffffffff1e097810 */ /* 0x040fe20007ffe0ff */
[----:B------:R-:W-:Y:S01]  /*1680*/  IMAD R75, R23, R8, RZ ;  /* 0x00000008174b7224 */ /* 0x000fe200078e02ff */
[----:B------:R-:W-:Y:S01]  /*1690*/  LEA.HI R11, R30, R30, RZ, 0x1 ;  /* 0x0000001e1e0b7211 */ /* 0x000fe200078f08ff */
[----:B------:R-:W1:Y:S01]  /*16a0*/  LDC.64 R2, c[0x0][0x2e0] ;  /* 0x0000b800ff027b82 */ /* 0x000e620000000a00 */
[----:B------:R-:W-:Y:S01]  /*16b0*/  IMAD R23, R35, UR6, RZ ;  /* 0x0000000623177c24 */ /* 0x000fe2000f8e02ff */
[----:B------:R-:W-:Y:S01]  /*16c0*/  LEA.HI R10, R9, R9, RZ, 0x1 ;  /* 0x00000009090a7211 */ /* 0x000fe200078f08ff */
[----:B------:R-:W-:Y:S01]  /*16d0*/  IMAD R25, R35, UR8, RZ ;  /* 0x0000000823197c24 */ /* 0x000fe2000f8e02ff */
[----:B------:R-:W-:Y:S01]  /*16e0*/  LOP3.LUT R11, R11, 0x1ffffe, RZ, 0xc0, !PT ;  /* 0x001ffffe0b0b7812 */ /* 0x000fe200078ec0ff */
[----:B------:R-:W-:Y:S01]  /*16f0*/  IMAD.WIDE.U32 R82, R32, UR8, RZ ;  /* 0x0000000820527c25 */ /* 0x000fe2000f8e00ff */
[----:B------:R-:W-:Y:S01]  /*1700*/  ISETP.GT.AND P1, PT, R30, 0x1, !P1 ;  /* 0x000000011e00780c */ /* 0x000fe20004f24270 */
[----:B------:R-:W-:Y:S01]  /*1710*/  ULDC.64 UR4, c[0x0][0x230] ;  /* 0x00008c0000047ab9 */ /* 0x000fe20000000a00 */
[----:B------:R-:W2:Y:S01]  /*1720*/  LDC.64 R6, c[0x0][0x2d0] ;  /* 0x0000b400ff067b82 */ /* 0x000ea20000000a00 */
[----:B------:R-:W-:Y:S01]  /*1730*/  IMAD R69, R32, UR9, R25 ;  /* 0x0000000920457c24 */ /* 0x000fe2000f8e0219 */
[----:B------:R-:W-:Y:S01]  /*1740*/  LOP3.LUT R10, R10, 0xfffffe, RZ, 0xc0, !PT ;  /* 0x00fffffe0a0a7812 */ /* 0x000fe200078ec0ff */
[----:B------:R-:W-:Y:S01]  /*1750*/  IMAD R29, R32, UR7, R23 ;  /* 0x00000007201d7c24 */ /* 0x000fe2000f8e0217 */
[----:B------:R-:W-:Y:S01]  /*1760*/  IADD3 R30, R30, -R11, RZ ;  /* 0x8000000b1e1e7210 */ /* 0x000fe20007ffe0ff */
[----:B------:R-:W-:Y:S01]  /*1770*/  IMAD.WIDE.U32 R76, R32, UR6, RZ ;  /* 0x00000006204c7c25 */ /* 0x000fe2000f8e00ff */
[----:B------:R-:W-:-:S03]  /*1780*/  IADD3 R10, R9, -R10, RZ ;  /* 0x8000000a090a7210 */ /* 0x000fc60007ffe0ff */
[----:B------:R-:W-:Y:S01]  /*1790*/  FADD.FTZ R0, R0, R0 ;  /* 0x0000000000007221 */ /* 0x000fe20000010000 */
[----:B------:R-:W3:Y:S01]  /*17a0*/  LDC.64 R22, c[0x0][0x238] ;  /* 0x00008e00ff167b82 */ /* 0x000ee20000000a00 */
[----:B------:R-:W-:Y:S01]  /*17b0*/  IMAD R11, R35, UR4, RZ ;  /* 0x00000004230b7c24 */ /* 0x000fe2000f8e02ff */
[----:B0-----:R-:W-:Y:S01]  /*17c0*/  LEA R31, P3, R76, R4, 0x3 ;  /* 0x000000044c1f7211 */ /* 0x001fe200078618ff */
[----:B------:R-:W-:Y:S01]  /*17d0*/  IMAD.WIDE.U32 R8, R32, UR4, RZ ;  /* 0x0000000420087c25 */ /* 0x000fe2000f8e00ff */
[----:B------:R-:W-:-:S03]  /*17e0*/  IADD3 R4, R77, R29, RZ ;  /* 0x0000001d4d047210 */ /* 0x000fc60007ffe0ff */
[----:B------:R-:W-:Y:S01]  /*17f0*/  FADD.FTZ R81, R81, R81 ;  /* 0x0000005151517221 */ /* 0x000fe20000010000 */
[----:B------:R-:W-:Y:S01]  /*1800*/  FADD.FTZ R80, R80, R80 ;  /* 0x0000005050507221 */ /* 0x000fe20000010000 */
[----:B------:R-:W-:Y:S01]  /*1810*/  IMAD R11, R32, UR5, R11 ;  /* 0x00000005200b7c24 */ /* 0x000fe2000f8e020b */
[----:B------:R-:W0:Y:S01]  /*1820*/  LDC.64 R24, c[0x0][0x250] ;  /* 0x00009400ff187b82 */ /* 0x000e220000000a00 */
[----:B-1----:R-:W-:Y:S01]  /*1830*/  LEA R71, P4, R82, R2, 0x3 ;  /* 0x0000000252477211 */ /* 0x002fe200078818ff */
[----:B------:R-:W-:Y:S01]  /*1840*/  IMAD.WIDE R74, R75, 0x10, R20 ;  /* 0x000000104b4a7825 */ /* 0x000fe200078e0214 */
[----:B------:R-:W-:-:S03]  /*1850*/  IADD3 R2, R83, R69, RZ ;  /* 0x0000004553027210 */ /* 0x000fc60007ffe0ff */
[----:B------:R-:W-:Y:S01]  /*1860*/  FADD.FTZ R79, R79, R79 ;  /* 0x0000004f4f4f7221 */ /* 0x000fe20000010000 */
[----:B------:R-:W-:Y:S02]  /*1870*/  IADD3 R72, R9, R11, RZ ;  /* 0x0000000b09487210 */ /* 0x000fe40007ffe0ff */
[----:B------:R-:W-:Y:S02]  /*1880*/  CS2R R86, SRZ ;  /* 0x0000000000567805 */ /* 0x000fe4000001ff00 */
[----:B------:R-:W-:Y:S01]  /*1890*/  LEA.HI.X R76, R76, R5, R4, 0x3, P3 ;  /* 0x000000054c4c7211 */ /* 0x000fe200018f1c04 */
[----:B------:R-:W1:Y:S01]  /*18a0*/  LDC.64 R26, c[0x0][0x270] ;  /* 0x00009c00ff1a7b82 */ /* 0x000e620000000a00 */
[C---:B--2---:R-:W-:Y:S02]  /*18b0*/  LEA R33, P2, R8.reuse, R6, 0x3 ;  /* 0x0000000608217211 */ /* 0x044fe400078418ff */
[----:B------:R-:W-:Y:S02]  /*18c0*/  CS2R R84, SRZ ;  /* 0x0000000000547805 */ /* 0x000fe4000001ff00 */
[----:B------:R-:W-:Y:S01]  /*18d0*/  ISETP.NE.AND P3, PT, R39, RZ, PT ;  /* 0x000000ff2700720c */ /* 0x000fe20003f65270 */
[----:B------:R-:W-:Y:S01]  /*18e0*/  UMOV UR4, URZ ;  /* 0x0000003f00047c82 */ /* 0x000fe20008000000 */
[----:B------:R-:W-:Y:S01]  /*18f0*/  MOV R69, R75 ;  /* 0x0000004b00457202 */ /* 0x000fe20000000f00 */
[----:B------:R-:W-:Y:S01]  /*1900*/  ULDC UR5, c[0x0][0x224] ;  /* 0x0000890000057ab9 */ /* 0x000fe20000000800 */
[----:B------:R-:W-:Y:S01]  /*1910*/  LEA.HI.X R72, R8, R7, R72, 0x3, P2 ;  /* 0x0000000708487211 */ /* 0x000fe200010f1c48 */
[----:B------:R-:W2:Y:S01]  /*1920*/  LDC R83, c[0x0][0x224] ;  /* 0x00008900ff537b82 */ /* 0x000ea20000000800 */
[----:B------:R-:W-:-:S02]  /*1930*/  LEA.HI.X R82, R82, R3, R2, 0x3, P4 ;  /* 0x0000000352527211 */ /* 0x000fc400020f1c02 */
[C---:B------:R-:W-:Y:S02]  /*1940*/  ISETP.NE.AND P2, PT, R39.reuse, 0x1f, PT ;  /* 0x0000001f2700780c */ /* 0x040fe40003f45270 */
[-C--:B------:R-:W-:Y:S02]  /*1950*/  MOV R78, R57.reuse ;  /* 0x00000039004e7202 */ /* 0x080fe40000000f00 */
[----:B------:R-:W-:Y:S01]  /*1960*/  P2R R2, PR, RZ, 0x8 ;  /* 0x00000008ff027803 */ /* 0x000fe20000000000 */
[----:B------:R-:W4:Y:S01]  /*1970*/  LDC R96, c[0x0][0x21c] ;  /* 0x00008700ff607b82 */ /* 0x000f220000000800 */
[----:B------:R-:W-:Y:S02]  /*1980*/  MOV R77, R57 ;  /* 0x00000039004d7202 */ /* 0x000fe40000000f00 */
[----:B------:R-:W-:Y:S02]  /*1990*/  IADD3 R75, R39, 0x200, RZ ;  /* 0x00000200274b7810 */ /* 0x000fe40007ffe0ff */
[----:B---3--:R-:W-:-:S02]  /*19a0*/  SHF.L.U64.HI R23, R22, 0x3, R23 ;  /* 0x0000000316177819 */ /* 0x008fc40000010217 */
[----:B0-----:R-:W-:Y:S02]  /*19b0*/  SHF.L.U64.HI R25, R24, 0x3, R25 ;  /* 0x0000000318197819 */ /* 0x001fe40000010219 */
[----:B-1----:R-:W-:Y:S02]  /*19c0*/  SHF.L.U64.HI R27, R26, 0x3, R27 ;  /* 0x000000031a1b7819 */ /* 0x002fe4000001021b */
[----:B------:R-:W-:-:S07]  /*19d0*/  SHF.L.U32 R88, R10, 0x8, RZ ;  /* 0x000000080a587819 */ /* 0x000fce00000006ff */
.L_x_17541:
[----:B------:R-:W-:Y:S02]  /*19e0*/  MOV R2, R33 ;  /* 0x0000002100027202 */ /* 0x000fe40000000f00 */
[----:B------:R-:W-:-:S05]  /*19f0*/  MOV R3, R72 ;  /* 0x0000004800037202 */ /* 0x000fca0000000f00 */
[----:B0-----:R0:W3:Y:S01]  /*1a00*/  LDG.E.64 R28, desc[UR14][R2.64] ;  /* 0x0000000e021c7981 */ /* 0x0010e2000c1e1b00 */
[----:B------:R-:W-:Y:S02]  /*1a10*/  ISETP.NE.AND P3, PT, R39, RZ, PT ;  /* 0x000000ff2700720c */ /* 0x000fe40003f65270 */
[----:B------:R-:W-:Y:S02]  /*1a20*/  CS2R R10, SRZ ;  /* 0x00000000000a7805 */ /* 0x000fe4000001ff00 */
[----:B------:R-:W-:-:S04]  /*1a30*/  SEL R6, R88, R75, !P3 ;  /* 0x0000004b58067207 */ /* 0x000fc80005800000 */
[----:B------:R-:W-:Y:S02]  /*1a40*/  LEA R92, R6, R57, 0x3 ;  /* 0x00000039065c7211 */ /* 0x000fe400078e18ff */
[----:B------:R-:W-:Y:S01]  /*1a50*/  MOV R6, R71 ;  /* 0x0000004700067202 */ /* 0x000fe20000000f00 */
[----:B------:R-:W1:Y:S01]  /*1a60*/  @P2 S2R R107, SR_CgaCtaId ;  /* 0x00000000006b2919 */ /* 0x000e620000008800 */
[----:B0-----:R-:W-:Y:S02]  /*1a70*/  @P1 MOV R2, R74 ;  /* 0x0000004a00021202 */ /* 0x001fe40000000f00 */
[----:B------:R-:W-:Y:S01]  /*1a80*/  @P1 MOV R3, R69 ;  /* 0x0000004500031202 */ /* 0x000fe20000000f00 */
[-C--:B------:R-:W-:Y:S01]  /*1a90*/  FMUL.FTZ R106, R73, R60.reuse ;  /* 0x0000003c496a7220 */ /* 0x080fe20000410000 */
[----:B------:R-:W-:Y:S01]  /*1aa0*/  BSSY B0, `(.L_x_17527) ;  /* 0x0000053000007945 */ /* 0x000fe20003800000 */
[----:B---3--:R-:W-:Y:S01]  /*1ab0*/  FMUL.FTZ R93, R28, 1.4426950216293334961 ;  /* 0x3fb8aa3b1c5d7820 */ /* 0x008fe20000410000 */
[----:B------:R-:W-:-:S03]  /*1ac0*/  FMUL.FTZ R5, R29, R60 ;  /* 0x0000003c1d057220 */ /* 0x000fc60000410000 */
[----:B------:R-:W-:Y:S01]  /*1ad0*/  FMUL.FTZ R4, R93, R60 ;  /* 0x0000003c5d047220 */ /* 0x000fe20000410000 */
[----:B------:R-:W-:-:S04]  /*1ae0*/  FMUL.RZ R7, R5, 0.15915493667125701904 ;  /* 0x3e22f98305077820 */ /* 0x000fc8000040c000 */
[----:B------:R-:W-:Y:S08]  /*1af0*/  MUFU.COS R5, R7 ;  /* 0x0000000700057308 */ /* 0x000ff00000000000 */
[----:B------:R-:W0:Y:S08]  /*1b00*/  MUFU.EX2 R4, R4 ;  /* 0x0000000400047308 */ /* 0x000e300000000800 */
[----:B------:R3:W2:Y:S01]  /*1b10*/  MUFU.SIN R9, R7 ;  /* 0x0000000700097308 */ /* 0x0006a20000000400 */
[----:B0-----:R-:W-:Y:S01]  /*1b20*/  FMUL.FTZ R8, R4, R5 ;  /* 0x0000000504087220 */ /* 0x001fe20000410000 */
[----:B------:R-:W-:-:S02]  /*1b30*/  MOV R5, R76 ;  /* 0x0000004c00057202 */ /* 0x000fc40000000f00 */
[----:B---3--:R-:W-:Y:S01]  /*1b40*/  MOV R7, R82 ;  /* 0x0000005200077202 */ /* 0x008fe20000000f00 */
[----:B--2---:R-:W-:Y:S01]  /*1b50*/  FMUL.FTZ R9, R4, R9 ;  /* 0x0000000904097220 */ /* 0x004fe20000410000 */
[----:B------:R-:W-:-:S04]  /*1b60*/  MOV R4, R31 ;  /* 0x0000001f00047202 */ /* 0x000fc80000000f00 */
[----:B------:R-:W5:Y:S04]  /*1b70*/  LDG.E.64 R6, desc[UR14][R6.64] ;  /* 0x0000000e06067981 */ /* 0x000f68000c1e1b00 */
[----:B------:R0:W-:Y:S04]  /*1b80*/  STS.64 [R92+0x560], R8 ;  /* 0x000560085c007388 */ /* 0x0001e80000000a00 */
[----:B------:R-:W5:Y:S01]  /*1b90*/  LDG.E.64 R4, desc[UR14][R4.64] ;  /* 0x0000000e04047981 */ /* 0x000f62000c1e1b00 */
[----:B------:R-:W-:Y:S01]  /*1ba0*/  BAR.SYNC.DEFER_BLOCKING 0x0 ;  /* 0x0000000000007b1d */ /* 0x000fe20000010000 */
[-C--:B------:R-:W-:Y:S01]  /*1bb0*/  FMUL.FTZ R94, R29, R64.reuse ;  /* 0x000000401d5e7220 */ /* 0x080fe20000410000 */
[----:B0-----:R-:W-:-:S03]  /*1bc0*/  FMUL.FTZ R92, R93, R64 ;  /* 0x000000405d5c7220 */ /* 0x001fc60000410000 */
[----:B------:R-:W-:Y:S02]  /*1bd0*/  FMUL.RZ R99, R94, 0.15915493667125701904 ;  /* 0x3e22f9835e637820 */ /* 0x000fe4000040c000 */
[----:B------:R-:W-:Y:S01]  /*1be0*/  MUFU.EX2 R94, R92 ;  /* 0x0000005c005e7308 */ /* 0x000fe20000000800 */
[----:B------:R-:W-:-:S07]  /*1bf0*/  FMUL.FTZ R98, R93, R62 ;  /* 0x0000003e5d627220 */ /* 0x000fce0000410000 */
[----:B------:R-:W0:Y:S01]  /*1c00*/  MUFU.SIN R95, R99 ;  /* 0x00000063005f7308 */ /* 0x000e220000000400 */
[----:B------:R2:W5:Y:S07]  /*1c10*/  @P1 LDG.E.64 R10, desc[UR14][R2.64+0x8] ;  /* 0x0000080e020a1981 */ /* 0x00056e000c1e1b00 */
[----:B------:R-:W3:Y:S01]  /*1c20*/  MUFU.COS R97, R99 ;  /* 0x0000006300617308 */ /* 0x000ee20000000000 */
[----:B--2---:R-:W-:-:S04]  /*1c30*/  FMUL.FTZ R2, R29, R62 ;  /* 0x0000003e1d027220 */ /* 0x004fc80000410000 */
[----:B------:R-:W-:-:S03]  /*1c40*/  FMUL.RZ R103, R2, 0.15915493667125701904 ;  /* 0x3e22f98302677820 */ /* 0x000fc6000040c000 */
[----:B------:R-:W-:Y:S01]  /*1c50*/  MUFU.EX2 R98, R98 ;  /* 0x0000006200627308 */ /* 0x000fe20000000800 */
[----:B------:R-:W-:Y:S01]  /*1c60*/  FMUL.FTZ R2, R29, R66 ;  /* 0x000000421d027220 */ /* 0x000fe20000410000 */
[----:B0-----:R-:W-:-:S06]  /*1c70*/  FMUL.FTZ R92, R94, R95 ;  /* 0x0000005f5e5c7220 */ /* 0x001fcc0000410000 */
[----:B------:R-:W0:Y:S01]  /*1c80*/  MUFU.SIN R3, R103 ;  /* 0x0000006700037308 */ /* 0x000e220000000400 */
[----:B------:R-:W-:Y:S01]  /*1c90*/  FMUL.FTZ R100, R93, R66 ;  /* 0x000000425d647220 */ /* 0x000fe20000410000 */
[----:B------:R-:W-:Y:S01]  /*1ca0*/  FMUL.RZ R105, R2, 0.15915493667125701904 ;  /* 0x3e22f98302697820 */ /* 0x000fe2000040c000 */
[----:B---3--:R-:W-:-:S05]  /*1cb0*/  FMUL.FTZ R93, R94, R97 ;  /* 0x000000615e5d7220 */ /* 0x008fca0000410000 */
[----:B------:R-:W2:Y:S01]  /*1cc0*/  MUFU.COS R99, R103 ;  /* 0x0000006700637308 */ /* 0x000ea20000000000 */
[----:B------:R-:W-:Y:S01]  /*1cd0*/  @P2 MOV R2, 0x400 ;  /* 0x0000040000022802 */ /* 0x000fe20000000f00 */
[----:B------:R-:W-:-:S03]  /*1ce0*/  FMUL.FTZ R94, RZ, R92 ;  /* 0x0000005cff5e7220 */ /* 0x000fc60000410000 */
[----:B-1----:R-:W-:-:S03]  /*1cf0*/  @P2 LEA R57, R107, R2, 0x18 ;  /* 0x000000026b392211 */ /* 0x002fc600078ec0ff */
[----:B------:R0:W-:Y:S01]  /*1d00*/  MUFU.EX2 R101, R100 ;  /* 0x0000006400657308 */ /* 0x0001e20000000800 */
[-C--:B------:R-:W-:Y:S01]  /*1d10*/  FMUL.FTZ R2, R92, R106.reuse ;  /* 0x0000006a5c027220 */ /* 0x080fe20000410000 */
[----:B------:R-:W-:-:S06]  /*1d20*/  FFMA.FTZ R94, R93, R106, -R94 ;  /* 0x0000006a5d5e7223 */ /* 0x000fcc000001085e */
[----:B------:R-:W1:Y:S01]  /*1d30*/  MUFU.COS R104, R105 ;  /* 0x0000006900687308 */ /* 0x000e620000000000 */
[----:B0-----:R-:W-:-:S07]  /*1d40*/  FMUL.FTZ R100, R98, R3 ;  /* 0x0000000362647220 */ /* 0x001fce0000410000 */
[----:B------:R-:W0:Y:S01]  /*1d50*/  MUFU.SIN R102, R105 ;  /* 0x0000006900667308 */ /* 0x000e220000000400 */
[----:B------:R-:W-:Y:S01]  /*1d60*/  FFMA.FTZ R2, RZ, R93, R2 ;  /* 0x0000005dff027223 */ /* 0x000fe20000010002 */
[----:B------:R-:W-:Y:S01]  /*1d70*/  FFMA.FTZ R94, R59, R64, R94 ;  /* 0x000000403b5e7223 */ /* 0x000fe2000001005e */
[----:B--2---:R-:W-:Y:S01]  /*1d80*/  FMUL.FTZ R99, R98, R99 ;  /* 0x0000006362637220 */ /* 0x004fe20000410000 */
[----:B------:R-:W-:Y:S01]  /*1d90*/  FMUL.FTZ R3, R9, R92 ;  /* 0x0000005c09037220 */ /* 0x000fe20000410000 */
[----:B------:R-:W-:Y:S01]  /*1da0*/  FADD.FTZ R95, RZ, R2 ;  /* 0x00000002ff5f7221 */ /* 0x000fe20000010000 */
[----:B------:R-:W-:Y:S01]  /*1db0*/  FMUL.FTZ R98, R100, R94 ;  /* 0x0000005e64627220 */ /* 0x000fe20000410000 */
[C---:B------:R-:W-:Y:S01]  /*1dc0*/  FMUL.FTZ R2, R8.reuse, R92 ;  /* 0x0000005c08027220 */ /* 0x040fe20000410000 */
[----:B------:R-:W-:Y:S02]  /*1dd0*/  FFMA.FTZ R3, R8, R93, -R3 ;  /* 0x0000005d08037223 */ /* 0x000fe40000010803 */
[----:B------:R-:W-:Y:S01]  /*1de0*/  FFMA.FTZ R98, R99, R95, R98 ;  /* 0x0000005f63627223 */ /* 0x000fe20000010062 */
[----:B-1----:R-:W-:Y:S01]  /*1df0*/  FMUL.FTZ R97, R101, R104 ;  /* 0x0000006865617220 */ /* 0x002fe20000410000 */
[----:B------:R-:W-:-:S02]  /*1e00*/  FFMA.FTZ R2, R9, R93, R2 ;  /* 0x0000005d09027223 */ /* 0x000fc40000010002 */
[----:B------:R-:W-:Y:S01]  /*1e10*/  FADD.FTZ R104, RZ, R98 ;  /* 0x00000062ff687221 */ /* 0x000fe20000010000 */
[----:B0-----:R-:W-:Y:S01]  /*1e20*/  FMUL.FTZ R73, R101, R102 ;  /* 0x0000006665497220 */ /* 0x001fe20000410000 */
[C---:B------:R-:W-:Y:S01]  /*1e30*/  FMUL.FTZ R101, R100.reuse, R95 ;  /* 0x0000005f64657220 */ /* 0x040fe20000410000 */
[----:B------:R-:W-:-:S03]  /*1e40*/  FMUL.FTZ R98, R100, R3 ;  /* 0x0000000364627220 */ /* 0x000fc60000410000 */
[C---:B------:R-:W-:Y:S01]  /*1e50*/  FFMA.FTZ R102, R99.reuse, R94, -R101 ;  /* 0x0000005e63667223 */ /* 0x040fe20000010865 */
[-C--:B------:R-:W-:Y:S01]  /*1e60*/  FMUL.FTZ R94, R100, R2.reuse ;  /* 0x00000002645e7220 */ /* 0x080fe20000410000 */
[----:B------:R-:W-:Y:S01]  /*1e70*/  FFMA.FTZ R98, R99, R2, R98 ;  /* 0x0000000263627223 */ /* 0x000fe20000010062 */
[----:B------:R-:W-:Y:S02]  /*1e80*/  @P2 LEA R2, R39, R57, 0x3 ;  /* 0x0000003927022211 */ /* 0x000fe400078e18ff */
[----:B------:R-:W-:Y:S01]  /*1e90*/  FFMA.FTZ R94, R99, R3, -R94 ;  /* 0x00000003635e7223 */ /* 0x000fe2000001085e */
[----:B------:R-:W-:-:S04]  /*1ea0*/  FMUL.FTZ R3, R73, R98 ;  /* 0x0000006249037220 */ /* 0x000fc80000410000 */
[----:B------:R-:W-:Y:S02]  /*1eb0*/  FFMA.FTZ R110, R97, R94, -R3 ;  /* 0x0000005e616e7223 */ /* 0x000fe40000010803 */
[----:B------:R-:W0:Y:S01]  /*1ec0*/  @P2 LDS.64 R2, [R2+0x1568] ;  /* 0x0015680002022984 */ /* 0x000e220000000a00 */
[----:B------:R-:W-:Y:S01]  /*1ed0*/  FFMA.FTZ R102, R61, R62, R102 ;  /* 0x0000003e3d667223 */ /* 0x000fe20000010066 */
[----:B------:R-:W-:-:S03]  /*1ee0*/  FMUL.FTZ R108, R73, R104 ;  /* 0x00000068496c7220 */ /* 0x000fc60000410000 */
[-C--:B------:R-:W-:Y:S01]  /*1ef0*/  FMUL.FTZ R101, R73, R102.reuse ;  /* 0x0000006649657220 */ /* 0x080fe20000410000 */
[----:B------:R-:W-:Y:S01]  /*1f00*/  FFMA.FTZ R108, R97, R102, -R108 ;  /* 0x00000066616c7223 */ /* 0x000fe2000001086c */
[----:B------:R-:W-:Y:S02]  /*1f10*/  FMUL.FTZ R95, R73, R94 ;  /* 0x0000005e495f7220 */ /* 0x000fe40000410000 */
[----:B------:R-:W-:Y:S01]  /*1f20*/  FFMA.FTZ R101, R97, R104, R101 ;  /* 0x0000006861657223 */ /* 0x000fe20000010065 */
[----:B------:R-:W-:Y:S01]  /*1f30*/  FFMA.FTZ R108, R63, R66, R108 ;  /* 0x000000423f6c7223 */ /* 0x000fe2000001006c */
[----:B------:R-:W-:Y:S02]  /*1f40*/  FFMA.FTZ R95, R97, R98, R95 ;  /* 0x00000062615f7223 */ /* 0x000fe4000001005f */
[----:B------:R-:W-:Y:S01]  /*1f50*/  FADD.FTZ R111, RZ, R101 ;  /* 0x00000065ff6f7221 */ /* 0x000fe20000010000 */
[----:B------:R-:W-:Y:S06]  /*1f60*/  @P2 BRA `(.L_x_17528) ;  /* 0x0000000000182947 */ /* 0x000fec0003800000 */
[----:B0-----:R-:W-:Y:S01]  /*1f70*/  IADD3 R2, -R48, R83, RZ ;  /* 0x0000005330027210 */ /* 0x001fe20007ffe1ff */
[----:B------:R-:W-:-:S03]  /*1f80*/  HFMA2.MMA R3, -RZ, RZ, 0, 0 ;  /* 0x00000000ff037435 */ /* 0x000fc600000001ff */
[----:B------:R-:W-:Y:S02]  /*1f90*/  ISETP.NE.AND P2, PT, R2, R83, PT ;  /* 0x000000530200720c */ /* 0x000fe40003f45270 */
[----:B------:R-:W-:-:S11]  /*1fa0*/  MOV R2, 0x3f800000 ;  /* 0x3f80000000027802 */ /* 0x000fd60000000f00 */
[----:B------:R-:W-:-:S05]  /*1fb0*/  @P2 LEA R94, R30, R77, 0xb ;  /* 0x0000004d1e5e2211 */ /* 0x000fca00078e58ff */
[----:B------:R1:W2:Y:S02]  /*1fc0*/  @P2 LDS.64 R2, [R94+0x560] ;  /* 0x000560005e022984 */ /* 0x0002a40000000a00 */
.L_x_17528:
[----:B------:R-:W-:Y:S05]  /*1fd0*/  BSYNC B0 ;  /* 0x0000000000007941 */ /* 0x000fea0003800000 */
.L_x_17527:
[----:B------:R-:W3:Y:S01]  /*1fe0*/  SHFL.UP PT, R102, R111, 0x1, RZ ;  /* 0x042000006f667989 */ /* 0x000ee200000e00ff */
[----:B------:R-:W-:Y:S01]  /*1ff0*/  ISETP.GE.AND P2, PT, R40, 0x1, PT ;  /* 0x000000012800780c */ /* 0x000fe20003f46270 */
[----:B------:R-:W-:Y:S01]  /*2000*/  BSSY B0, `(.L_x_17529) ;  /* 0x0000098000007945 */ /* 0x000fe20003800000 */
[C---:B------:R-:W-:Y:S01]  /*2010*/  ISETP.NE.AND P6, PT, R89.reuse, 0x1f, PT ;  /* 0x0000001f5900780c */ /* 0x040fe20003fc5270 */
[----:B------:R-:W4:Y:S01]  /*2020*/  SHFL.UP PT, R101, R108, 0x1, RZ ;  /* 0x042000006c657989 */ /* 0x000f2200000e00ff */
[C---:B------:R-:W-:Y:S02]  /*2030*/  ISETP.GT.U32.AND P3, PT, R89.reuse, 0x1b, PT ;  /* 0x0000001b5900780c */ /* 0x040fe40003f64070 */
[C---:B------:R-:W-:Y:S01]  /*2040*/  ISETP.GT.U32.AND P4, PT, R89.reuse, 0x17, PT ;  /* 0x000000175900780c */ /* 0x040fe20003f84070 */
[----:B-1----:R-:W1:Y:S01]  /*2050*/  SHFL.UP PT, R94, R110, 0x1, RZ ;  /* 0x042000006e5e7989 */ /* 0x002e6200000e00ff */
[----:B------:R-:W-:-:S03]  /*2060*/  ISETP.GT.U32.AND P5, PT, R89, 0xf, PT ;  /* 0x0000000f5900780c */ /* 0x000fc60003fa4070 */
[----:B------:R-:W0:Y:S04]  /*2070*/  SHFL.UP PT, R98, R95, 0x1, RZ ;  /* 0x042000005f627989 */ /* 0x000e2800000e00ff */
[----:B-----5:R-:W-:Y:S04]  /*2080*/  SHFL.IDX PT, R10, R10, RZ, 0x1f ;  /* 0x00001fff0a0a7589 */ /* 0x020fe800000e0000 */
[----:B------:R-:W-:Y:S01]  /*2090*/  SHFL.IDX PT, R11, R11, RZ, 0x1f ;  /* 0x00001fff0b0b7589 */ /* 0x000fe200000e0000 */
[C---:B---3--:R-:W-:Y:S01]  /*20a0*/  FMUL.FTZ R105, R95.reuse, R102 ;  /* 0x000000665f697220 */ /* 0x048fe20000410000 */
[----:B----4-:R-:W-:-:S03]  /*20b0*/  FMUL.FTZ R107, R95, R101 ;  /* 0x000000655f6b7220 */ /* 0x010fc60000410000 */
[C---:B------:R-:W-:Y:S01]  /*20c0*/  FFMA.FTZ R105, R110.reuse, R101, -R105 ;  /* 0x000000656e697223 */ /* 0x040fe20000010869 */
[C---:B-1----:R-:W-:Y:S01]  /*20d0*/  FMUL.FTZ R103, R95.reuse, R94 ;  /* 0x0000005e5f677220 */ /* 0x042fe20000410000 */
        /* <DEDUP_REMOVED lines=25> */
[----:B------:R-:W-:Y:S01]  /*2270*/  ISETP.GE.AND P2, PT, R40, 0x4, PT ;  /* 0x000000042800780c */ /* 0x000fe20003f46270 */
[CC--:B------:R-:W-:Y:S01]  /*2280*/  FMUL.FTZ R101, R5.reuse, R7.reuse ;  /* 0x0000000705657220 */ /* 0x0c0fe20000410000 */
[-C--:B------:R-:W-:Y:S01]  /*2290*/  FMUL.FTZ R5, R5, R6.reuse ;  /* 0x0000000605057220 */ /* 0x080fe20000410000 */
[----:B------:R-:W3:Y:S02]  /*22a0*/  SHFL.UP PT, R95, R110, 0x4, RZ ;  /* 0x048000006e5f7989 */ /* 0x000ee400000e00ff */
[C---:B------:R-:W-:Y:S01]  /*22b0*/  FFMA.FTZ R101, R4.reuse, R6, -R101 ;  /* 0x0000000604657223 */ /* 0x040fe20000010865 */
[----:B------:R-:W-:Y:S01]  /*22c0*/  FFMA.FTZ R102, R4, R7, R5 ;  /* 0x0000000704667223 */ /* 0x000fe20000010005 */
[----:B------:R-:W4:Y:S02]  /*22d0*/  SHFL.UP PT, R103, R104, 0x4, RZ ;  /* 0x0480000068677989 */ /* 0x000f2400000e00ff */
[C---:B------:R-:W-:Y:S01]  /*22e0*/  FMUL.FTZ R112, R79.reuse, R101 ;  /* 0x000000654f707220 */ /* 0x040fe20000410000 */
[----:B------:R-:W-:-:S04]  /*22f0*/  FMUL.FTZ R114, R79, R102 ;  /* 0x000000664f727220 */ /* 0x000fc80000410000 */
[-C--:B------:R-:W-:Y:S01]  /*2300*/  FMUL.FTZ R6, R97, R114.reuse ;  /* 0x0000007261067220 */ /* 0x080fe20000410000 */
[----:B------:R-:W-:-:S03]  /*2310*/  FMUL.FTZ R4, R73, R114 ;  /* 0x0000007249047220 */ /* 0x000fc60000410000 */
[-C--:B------:R-:W-:Y:S01]  /*2320*/  FFMA.FTZ R6, -R73, R112.reuse, -R6 ;  /* 0x0000007049067223 */ /* 0x080fe20000010906 */
[C---:B0-----:R-:W-:Y:S01]  /*2330*/  FMUL.FTZ R109, R104.reuse, R107 ;  /* 0x0000006b686d7220 */ /* 0x041fe20000410000 */
[----:B------:R-:W-:Y:S01]  /*2340*/  FFMA.FTZ R4, R97, R112, -R4 ;  /* 0x0000007061047223 */ /* 0x000fe20000010804 */
[-C--:B-1----:R-:W-:Y:S02]  /*2350*/  FMUL.FTZ R98, R104, R105.reuse ;  /* 0x0000006968627220 */ /* 0x082fe40000410000 */
[----:B------:R-:W-:Y:S01]  /*2360*/  FFMA.FTZ R109, R110, R105, -R109 ;  /* 0x000000696e6d7223 */ /* 0x000fe2000001086d */
[----:B---3--:R-:W-:Y:S01]  /*2370*/  FMUL.FTZ R94, R104, R95 ;  /* 0x0000005f685e7220 */ /* 0x008fe20000410000 */
[----:B------:R-:W-:Y:S02]  /*2380*/  FFMA.FTZ R98, R110, R107, R98 ;  /* 0x0000006b6e627223 */ /* 0x000fe40000010062 */
[----:B------:R-:W-:Y:S01]  /*2390*/  @P2 FADD.FTZ R108, R108, R109 ;  /* 0x0000006d6c6c2221 */ /* 0x000fe20000010000 */
[----:B------:R-:W-:Y:S01]  /*23a0*/  FMUL.FTZ R109, R80, R102 ;  /* 0x00000066506d7220 */ /* 0x000fe20000410000 */
[-C--:B----4-:R-:W-:Y:S01]  /*23b0*/  FFMA.FTZ R105, R110, R103.reuse, R94 ;  /* 0x000000676e697223 */ /* 0x090fe2000001005e */
[----:B------:R-:W-:Y:S01]  /*23c0*/  FMUL.FTZ R103, R104, R103 ;  /* 0x0000006768677220 */ /* 0x000fe20000410000 */
[----:B------:R-:W-:Y:S01]  /*23d0*/  @P2 FADD.FTZ R111, R111, R98 ;  /* 0x000000626f6f2221 */ /* 0x000fe20000010000 */
[----:B------:R-:W-:Y:S01]  /*23e0*/  FMUL.FTZ R107, R80, R101 ;  /* 0x00000065506b7220 */ /* 0x000fe20000410000 */
[----:B------:R-:W-:Y:S01]  /*23f0*/  FADD.FTZ R6, -R109, R6 ;  /* 0x000000066d067221 */ /* 0x000fe20000010100 */
[----:B------:R-:W-:Y:S01]  /*2400*/  @P2 FFMA.FTZ R110, R110, R95, -R103 ;  /* 0x0000005f6e6e2223 */ /* 0x000fe20000010867 */
[----:B------:R-:W-:Y:S01]  /*2410*/  FSEL R104, R104, R105, !P2 ;  /* 0x0000006968687208 */ /* 0x000fe20005000000 */
[----:B------:R-:W0:Y:S01]  /*2420*/  SHFL.UP PT, R95, R108, 0x8, RZ ;  /* 0x050000006c5f7989 */ /* 0x000e2200000e00ff */
[----:B------:R-:W-:Y:S01]  /*2430*/  ISETP.GE.AND P2, PT, R40, 0x8, PT ;  /* 0x000000082800780c */ /* 0x000fe20003f46270 */
[----:B------:R-:W-:Y:S01]  /*2440*/  FADD.FTZ R4, R107, R4 ;  /* 0x000000046b047221 */ /* 0x000fe20000010000 */
[C---:B------:R-:W-:Y:S01]  /*2450*/  FMUL.FTZ R94, R100.reuse, -R6 ;  /* 0x80000006645e7220 */ /* 0x040fe20000410000 */
[----:B------:R-:W1:Y:S02]  /*2460*/  SHFL.UP PT, R103, R111, 0x8, RZ ;  /* 0x050000006f677989 */ /* 0x000e6400000e00ff */
[-C--:B------:R-:W-:Y:S01]  /*2470*/  FMUL.FTZ R113, R100, -R4.reuse ;  /* 0x8000000464717220 */ /* 0x080fe20000410000 */
[C---:B------:R-:W-:Y:S01]  /*2480*/  FFMA.FTZ R4, R99.reuse, R4, -R94 ;  /* 0x0000000463047223 */ /* 0x040fe2000001085e */
[----:B------:R-:W3:Y:S02]  /*2490*/  SHFL.UP PT, R5, R110, 0x8, RZ ;  /* 0x050000006e057989 */ /* 0x000ee400000e00ff */
[----:B------:R-:W-:-:S02]  /*24a0*/  FFMA.FTZ R6, R99, R6, R113 ;  /* 0x0000000663067223 */ /* 0x000fc40000010071 */
[----:B------:R-:W4:Y:S01]  /*24b0*/  SHFL.UP PT, R7, R104, 0x8, RZ ;  /* 0x0500000068077989 */ /* 0x000f2200000e00ff */
[C---:B0-----:R-:W-:Y:S01]  /*24c0*/  FMUL.FTZ R105, R104.reuse, R95 ;  /* 0x0000005f68697220 */ /* 0x041fe20000410000 */
[----:B-1----:R-:W-:-:S03]  /*24d0*/  FMUL.FTZ R116, R104, R103 ;  /* 0x0000006768747220 */ /* 0x002fc60000410000 */
[----:B------:R-:W-:Y:S01]  /*24e0*/  FFMA.FTZ R118, R110, R103, R105 ;  /* 0x000000676e767223 */ /* 0x000fe20000010069 */
[C---:B------:R-:W-:Y:S01]  /*24f0*/  FMUL.FTZ R105, R81.reuse, R102 ;  /* 0x0000006651697220 */ /* 0x040fe20000410000 */
[----:B------:R-:W-:Y:S01]  /*2500*/  FMUL.FTZ R103, R81, R101 ;  /* 0x0000006551677220 */ /* 0x000fe20000410000 */
[----:B---3--:R-:W-:Y:S01]  /*2510*/  FMUL.FTZ R98, R104, R5 ;  /* 0x0000000568627220 */ /* 0x008fe20000410000 */
[----:B------:R-:W-:Y:S01]  /*2520*/  FFMA.FTZ R95, R110, R95, -R116 ;  /* 0x0000005f6e5f7223 */ /* 0x000fe20000010874 */
[----:B------:R-:W-:Y:S01]  /*2530*/  @P2 FADD.FTZ R111, R111, R118 ;  /* 0x000000766f6f2221 */ /* 0x000fe20000010000 */
[----:B------:R-:W-:Y:S01]  /*2540*/  FADD.FTZ R113, -R105, R6 ;  /* 0x0000000669717221 */ /* 0x000fe20000010100 */
[-C--:B----4-:R-:W-:Y:S01]  /*2550*/  FMUL.FTZ R94, R104, R7.reuse ;  /* 0x00000007685e7220 */ /* 0x090fe20000410000 */
[----:B------:R-:W-:Y:S01]  /*2560*/  FFMA.FTZ R7, R110, R7, R98 ;  /* 0x000000076e077223 */ /* 0x000fe20000010062 */
[----:B------:R-:W-:Y:S01]  /*2570*/  @P2 FADD.FTZ R108, R108, R95 ;  /* 0x0000005f6c6c2221 */ /* 0x000fe20000010000 */
[----:B------:R-:W-:Y:S01]  /*2580*/  FMUL.FTZ R98, R92, -R113 ;  /* 0x800000715c627220 */ /* 0x000fe20000410000 */
[----:B------:R-:W-:Y:S01]  /*2590*/  @P2 FFMA.FTZ R110, R110, R5, -R94 ;  /* 0x000000056e6e2223 */ /* 0x000fe2000001085e */
[CC--:B--2---:R-:W-:Y:S01]  /*25a0*/  FMUL.FTZ R94, R73.reuse, -R2.reuse ;  /* 0x80000002495e7220 */ /* 0x0c4fe20000410000 */
[----:B------:R-:W-:Y:S01]  /*25b0*/  FMUL.FTZ R5, R73, R3 ;  /* 0x0000000349057220 */ /* 0x000fe20000410000 */
[----:B------:R-:W-:Y:S01]  /*25c0*/  FSEL R104, R104, R7, !P2 ;  /* 0x0000000768687208 */ /* 0x000fe20005000000 */
[----:B------:R-:W0:Y:S01]  /*25d0*/  SHFL.UP PT, R95, R111, 0x10, RZ ;  /* 0x060000006f5f7989 */ /* 0x000e2200000e00ff */
[C---:B------:R-:W-:Y:S01]  /*25e0*/  FFMA.FTZ R94, R97.reuse, -R3, R94 ;  /* 0x80000003615e7223 */ /* 0x040fe2000001005e */
[----:B------:R-:W-:Y:S01]  /*25f0*/  FFMA.FTZ R5, R97, R2, -R5 ;  /* 0x0000000261057223 */ /* 0x000fe20000010805 */
[----:B------:R-:W-:Y:S01]  /*2600*/  ISETP.GE.AND P2, PT, R40, 0x10, PT ;  /* 0x000000102800780c */ /* 0x000fe20003f46270 */
[----:B------:R-:W1:Y:S01]  /*2610*/  SHFL.UP PT, R121, R108, 0x10, RZ ;  /* 0x060000006c797989 */ /* 0x000e6200000e00ff */
[CC--:B------:R-:W-:Y:S01]  /*2620*/  FMUL.FTZ R116, R100.reuse, -R94.reuse ;  /* 0x8000005e64747220 */ /* 0x0c0fe20000410000 */
[----:B------:R-:W-:Y:S01]  /*2630*/  FMUL.FTZ R7, R100, -R5 ;  /* 0x8000000564077220 */ /* 0x000fe20000410000 */
[----:B------:R-:W-:Y:S01]  /*2640*/  FMUL.FTZ R101, R0, R101 ;  /* 0x0000006500657220 */ /* 0x000fe20000410000 */
[----:B------:R-:W2:Y:S01]  /*2650*/  SHFL.UP PT, R115, R110, 0x10, RZ ;  /* 0x060000006e737989 */ /* 0x000ea200000e00ff */
[C---:B------:R-:W-:Y:S01]  /*2660*/  FFMA.FTZ R116, R99.reuse, R5, -R116 ;  /* 0x0000000563747223 */ /* 0x040fe20000010874 */
[----:B------:R-:W-:Y:S01]  /*2670*/  HFMA2.MMA R5, -RZ, RZ, 0, 0 ;  /* 0x00000000ff057435 */ /* 0x000fe200000001ff */
[----:B------:R-:W-:Y:S01]  /*2680*/  FFMA.FTZ R118, R99, R94, R7 ;  /* 0x0000005e63767223 */ /* 0x000fe20000010007 */
[----:B------:R-:W-:Y:S01]  /*2690*/  FADD.FTZ R94, R103, R4 ;  /* 0x00000004675e7221 */ /* 0x000fe20000010000 */
[----:B------:R-:W-:-:S02]  /*26a0*/  MOV R4, 0x3f800000 ;  /* 0x3f80000000047802 */ /* 0x000fc40000000f00 */
[----:B------:R-:W-:Y:S01]  /*26b0*/  CS2R R6, SRZ ;  /* 0x0000000000067805 */ /* 0x000fe2000001ff00 */
[----:B------:R-:W3:Y:S01]  /*26c0*/  SHFL.UP PT, R117, R104, 0x10, RZ ;  /* 0x0600000068757989 */ /* 0x000ee200000e00ff */
[CC--:B------:R-:W-:Y:S01]  /*26d0*/  FFMA.FTZ R98, R93.reuse, R94.reuse, -R98 ;  /* 0x0000005e5d627223 */ /* 0x0c0fe20000010862 */
[C---:B------:R-:W-:Y:S01]  /*26e0*/  FMUL.FTZ R94, R92.reuse, -R94 ;  /* 0x8000005e5c5e7220 */ /* 0x040fe20000410000 */
[C---:B------:R-:W-:Y:S01]  /*26f0*/  FMUL.FTZ R123, R92.reuse, -R118 ;  /* 0x800000765c7b7220 */ /* 0x040fe20000410000 */
[-C--:B------:R-:W-:Y:S01]  /*2700*/  FMUL.FTZ R124, R92, -R116.reuse ;  /* 0x800000745c7c7220 */ /* 0x080fe20000410000 */
[----:B------:R4:W4:Y:S01]  /*2710*/  @P0 LDS.128 R4, [R78+0x1660] ;  /* 0x001660004e040984 */ /* 0x0009220000000c00 */
[C---:B------:R-:W-:Y:S01]  /*2720*/  FFMA.FTZ R113, R93.reuse, R113, R94 ;  /* 0x000000715d717223 */ /* 0x040fe2000001005e */
[----:B------:R-:W-:Y:S01]  /*2730*/  FFMA.FTZ R94, R93, R116, -R123 ;  /* 0x000000745d5e7223 */ /* 0x000fe2000001087b */
[----:B------:R-:W-:Y:S01]  /*2740*/  FMUL.FTZ R102, R0, R102 ;  /* 0x0000006600667220 */ /* 0x000fe20000410000 */
[----:B0-----:R-:W-:Y:S01]  /*2750*/  FMUL.FTZ R119, R104, R95 ;  /* 0x0000005f68777220 */ /* 0x001fe20000410000 */
[----:B------:R-:W-:-:S03]  /*2760*/  FADD.FTZ R98, R101, R98 ;  /* 0x0000006265627221 */ /* 0x000fc60000010000 */
[-C--:B-1----:R-:W-:Y:S01]  /*2770*/  FFMA.FTZ R119, R110, R121.reuse, -R119 ;  /* 0x000000796e777223 */ /* 0x082fe20000010877 */
[C---:B------:R-:W-:Y:S01]  /*2780*/  FMUL.FTZ R121, R104.reuse, R121 ;  /* 0x0000007968797220 */ /* 0x040fe20000410000 */
[----:B--2---:R-:W-:-:S03]  /*2790*/  FMUL.FTZ R120, R104, R115 ;  /* 0x0000007368787220 */ /* 0x004fc60000410000 */
[----:B------:R-:W-:Y:S01]  /*27a0*/  FFMA.FTZ R122, R110, R95, R121 ;  /* 0x0000005f6e7a7223 */ /* 0x000fe20000010079 */
[----:B------:R-:W-:Y:S01]  /*27b0*/  @P2 FADD.FTZ R108, R108, R119 ;  /* 0x000000776c6c2221 */ /* 0x000fe20000010000 */
[----:B------:R-:W-:Y:S02]  /*27c0*/  FFMA.FTZ R95, R93, R118, R124 ;  /* 0x000000765d5f7223 */ /* 0x000fe4000001007c */
[----:B------:R-:W-:Y:S01]  /*27d0*/  @P2 FADD.FTZ R111, R111, R122 ;  /* 0x0000007a6f6f2221 */ /* 0x000fe20000010000 */
[-C--:B---3--:R-:W-:Y:S01]  /*27e0*/  FMUL.FTZ R116, R104, R117.reuse ;  /* 0x0000007568747220 */ /* 0x088fe20000410000 */
[C---:B------:R-:W-:Y:S01]  /*27f0*/  FFMA.FTZ R117, R110.reuse, R117, R120 ;  /* 0x000000756e757223 */ /* 0x040fe20000010078 */
[----:B------:R0:W1:Y:S02]  /*2800*/  SHFL.DOWN PT, R122, R98, 0x1, 0x1f ;  /* 0x08201f00627a7f89 */ /* 0x00006400000e0000 */
[----:B------:R-:W-:Y:S02]  /*2810*/  @P2 FFMA.FTZ R110, R110, R115, -R116 ;  /* 0x000000736e6e2223 */ /* 0x000fe40000010874 */
[----:B------:R-:W-:Y:S01]  /*2820*/  FSEL R115, R104, R117, !P2 ;  /* 0x0000007568737208 */ /* 0x000fe20005000000 */
[----:B------:R-:W-:Y:S01]  /*2830*/  FADD.FTZ R104, -R102, R113 ;  /* 0x0000007166687221 */ /* 0x000fe20000010100 */
[----:B------:R0:W2:Y:S01]  /*2840*/  SHFL.DOWN PT, R117, R94, 0x1, 0x1f ;  /* 0x08201f005e757f89 */ /* 0x0000a200000e0000 */
[----:B------:R-:W-:-:S03]  /*2850*/  ISETP.GT.U32.AND P2, PT, R89, 0x1d, PT ;  /* 0x0000001d5900780c */ /* 0x000fc60003f44070 */
[----:B------:R0:W3:Y:S04]  /*2860*/  SHFL.DOWN PT, R118, R104, 0x1, 0x1f ;  /* 0x08201f0068767f89 */ /* 0x0000e800000e0000 */
[----:B------:R0:W0:Y:S04]  /*2870*/  SHFL.DOWN PT, R113, R95, 0x1, 0x1f ;  /* 0x08201f005f717f89 */ /* 0x00002800000e0000 */
[----:B------:R-:W0:Y:S04]  /*2880*/  SHFL.UP PT, R108, R108, 0x1, RZ ;  /* 0x042000006c6c7989 */ /* 0x000e2800000e00ff */
[----:B------:R-:W0:Y:S04]  /*2890*/  SHFL.UP PT, R111, R111, 0x1, RZ ;  /* 0x042000006f6f7989 */ /* 0x000e2800000e00ff */
[----:B------:R-:W0:Y:S04]  /*28a0*/  SHFL.UP PT, R110, R110, 0x1, RZ ;  /* 0x042000006e6e7989 */ /* 0x000e2800000e00ff */
[----:B------:R0:W0:Y:S01]  /*28b0*/  SHFL.UP PT, R116, R115, 0x1, RZ ;  /* 0x0420000073747989 */ /* 0x00002200000e00ff */
[----:B-12-4-:R-:W-:Y:S05]  /*28c0*/  @!P6 BRA `(.L_x_17530) ;  /* 0x00000000002ce947 */ /* 0x016fea0003800000 */
[C---:B0--3--:R-:W-:Y:S01]  /*28d0*/  FMUL.FTZ R115, R95.reuse, R118 ;  /* 0x000000765f737220 */ /* 0x049fe20000410000 */
[C---:B------:R-:W-:Y:S01]  /*28e0*/  FMUL.FTZ R120, R95.reuse, R113 ;  /* 0x000000715f787220 */ /* 0x040fe20000410000 */
[-C--:B------:R-:W-:Y:S02]  /*28f0*/  FMUL.FTZ R119, R95, R122.reuse ;  /* 0x0000007a5f777220 */ /* 0x080fe40000410000 */
[C---:B------:R-:W-:Y:S01]  /*2900*/  FFMA.FTZ R115, R94.reuse, R122, -R115 ;  /* 0x0000007a5e737223 */ /* 0x040fe20000010873 */
[C---:B------:R-:W-:Y:S01]  /*2910*/  FMUL.FTZ R122, R117.reuse, R95 ;  /* 0x0000005f757a7220 */ /* 0x040fe20000410000 */
[----:B------:R-:W-:Y:S01]  /*2920*/  FFMA.FTZ R120, R117, R94, -R120 ;  /* 0x0000005e75787223 */ /* 0x000fe20000010878 */
[----:B------:R-:W-:Y:S01]  /*2930*/  FFMA.FTZ R119, R94, R118, R119 ;  /* 0x000000765e777223 */ /* 0x000fe20000010077 */
[----:B------:R-:W-:Y:S01]  /*2940*/  FADD.FTZ R98, R98, R115 ;  /* 0x0000007362627221 */ /* 0x000fe20000010000 */
[----:B------:R-:W-:Y:S02]  /*2950*/  FFMA.FTZ R95, R94, R113, R122 ;  /* 0x000000715e5f7223 */ /* 0x000fe4000001007a */
[----:B------:R-:W-:Y:S01]  /*2960*/  FADD.FTZ R104, R104, R119 ;  /* 0x0000007768687221 */ /* 0x000fe20000010000 */
[----:B------:R-:W-:-:S07]  /*2970*/  MOV R94, R120 ;  /* 0x00000078005e7202 */ /* 0x000fce0000000f00 */
.L_x_17530:
[----:B------:R-:W-:Y:S05]  /*2980*/  BSYNC B0 ;  /* 0x0000000000007941 */ /* 0x000fea0003800000 */
.L_x_17529:
[----:B---3--:R1:W2:Y:S01]  /*2990*/  SHFL.DOWN PT, R118, R94, 0x2, 0x1f ;  /* 0x08401f005e767f89 */ /* 0x0082a200000e0000 */
[----:B------:R-:W-:Y:S03]  /*29a0*/  BSSY B0, `(.L_x_17531) ;  /* 0x0000010000007945 */ /* 0x000fe60003800000 */
[----:B------:R1:W3:Y:S04]  /*29b0*/  SHFL.DOWN PT, R120, R95, 0x2, 0x1f ;  /* 0x08401f005f787f89 */ /* 0x0002e800000e0000 */
[----:B------:R1:W4:Y:S04]  /*29c0*/  SHFL.DOWN PT, R122, R98, 0x2, 0x1f ;  /* 0x08401f00627a7f89 */ /* 0x00032800000e0000 */
[----:B------:R1:W0:Y:S01]  /*29d0*/  SHFL.DOWN PT, R124, R104, 0x2, 0x1f ;  /* 0x08401f00687c7f89 */ /* 0x00022200000e0000 */
[----:B------:R-:W-:Y:S05]  /*29e0*/  @P2 BRA `(.L_x_17532) ;  /* 0x00000000002c2947 */ /* 0x000fea0003800000 */
[C---:B0--3--:R-:W-:Y:S01]  /*29f0*/  FMUL.FTZ R113, R95.reuse, R120 ;  /* 0x000000785f717220 */ /* 0x049fe20000410000 */
[C---:B------:R-:W-:Y:S01]  /*2a00*/  FMUL.FTZ R115, R95.reuse, R124 ;  /* 0x0000007c5f737220 */ /* 0x040fe20000410000 */
        /* <DEDUP_REMOVED lines=9> */
.L_x_17532:
[----:B------:R-:W-:Y:S05]  /*2aa0*/  BSYNC B0 ;  /* 0x0000000000007941 */ /* 0x000fea0003800000 */
.L_x_17531:
[----:B--2---:R2:W1:Y:S01]  /*2ab0*/  SHFL.DOWN PT, R118, R94, 0x4, 0x1f ;  /* 0x08801f005e767f89 */ /* 0x00446200000e0000 */
[----:B------:R-:W-:Y:S03]  /*2ac0*/  BSSY B0, `(.L_x_17533) ;  /* 0x0000010000007945 */ /* 0x000fe60003800000 */
[----:B---3--:R2:W3:Y:S04]  /*2ad0*/  SHFL.DOWN PT, R120, R95, 0x4, 0x1f ;  /* 0x08801f005f787f89 */ /* 0x0084e800000e0000 */
[----:B----4-:R2:W4:Y:S04]  /*2ae0*/  SHFL.DOWN PT, R122, R98, 0x4, 0x1f ;  /* 0x08801f00627a7f89 */ /* 0x01052800000e0000 */
[----:B0-----:R2:W0:Y:S01]  /*2af0*/  SHFL.DOWN PT, R124, R104, 0x4, 0x1f ;  /* 0x08801f00687c7f89 */ /* 0x00142200000e0000 */
        /* <DEDUP_REMOVED lines=12> */
.L_x_17534:
[----:B------:R-:W-:Y:S05]  /*2bc0*/  BSYNC B0 ;  /* 0x0000000000007941 */ /* 0x000fea0003800000 */
.L_x_17533:
[----:B-1----:R1:W1:Y:S01]  /*2bd0*/  SHFL.DOWN PT, R118, R94, 0x8, 0x1f ;  /* 0x09001f005e767f89 */ /* 0x00226200000e0000 */
[----:B------:R-:W-:Y:S03]  /*2be0*/  BSSY B0, `(.L_x_17535) ;  /* 0x0000010000007945 */ /* 0x000fe60003800000 */
[----:B---3--:R3:W1:Y:S04]  /*2bf0*/  SHFL.DOWN PT, R120, R95, 0x8, 0x1f ;  /* 0x09001f005f787f89 */ /* 0x00866800000e0000 */
        /* <DEDUP_REMOVED lines=14> */
.L_x_17536:
[----:B------:R-:W-:Y:S05]  /*2ce0*/  BSYNC B0 ;  /* 0x0000000000007941 */ /* 0x000fea0003800000 */
.L_x_17535:
[----:B-1----:R1:W1:Y:S01]  /*2cf0*/  SHFL.DOWN PT, R118, R94, 0x10, 0x1f ;  /* 0x0a001f005e767f89 */ /* 0x00226200000e0000 */
[----:B------:R-:W-:Y:S03]  /*2d00*/  BSSY B0, `(.L_x_17537) ;  /* 0x0000010000007945 */ /* 0x000fe60003800000 */
[----:B------:R0:W1:Y:S04]  /*2d10*/  SHFL.DOWN PT, R120, R95, 0x10, 0x1f ;  /* 0x0a001f005f787f89 */ /* 0x00006800000e0000 */
        /* <DEDUP_REMOVED lines=14> */
.L_x_17538:
[----:B------:R-:W-:Y:S05]  /*2e00*/  BSYNC B0 ;  /* 0x0000000000007941 */ /* 0x000fea0003800000 */
.L_x_17537:
[----:B-1----:R-:W-:Y:S01]  /*2e10*/  SHFL.DOWN PT, R122, R95, 0x1, 0x1f ;  /* 0x08201f005f7a7f89 */ /* 0x002fe200000e0000 */
[C---:B------:R-:W-:Y:S01]  /*2e20*/  ISETP.NE.AND P2, PT, R39.reuse, 0x1f, PT ;  /* 0x0000001f2700780c */ /* 0x040fe20003f45270 */
[CC--:B------:R-:W-:Y:S01]  /*2e30*/  FMUL.FTZ R119, R116.reuse, R11.reuse ;  /* 0x0000000b74777220 */ /* 0x0c0fe20000410000 */
[----:B------:R-:W-:Y:S01]  /*2e40*/  ISETP.NE.AND P3, PT, R39, RZ, PT ;  /* 0x000000ff2700720c */ /* 0x000fe20003f65270 */
[----:B------:R-:W1:Y:S01]  /*2e50*/  SHFL.IDX PT, R115, R7, RZ, 0x1f ;  /* 0x00001fff07737589 */ /* 0x000e6200000e0000 */
[-C--:B------:R-:W-:Y:S01]  /*2e60*/  FMUL.FTZ R116, R116, R10.reuse ;  /* 0x0000000a74747220 */ /* 0x080fe20000410000 */
[----:B------:R-:W-:Y:S01]  /*2e70*/  FFMA.FTZ R119, R110, R10, -R119 ;  /* 0x0000000a6e777223 */ /* 0x000fe20000010877 */
[----:B------:R-:W-:Y:S01]  /*2e80*/  ISETP.GT.AND P4, PT, R40, 0x1b, PT ;  /* 0x0000001b2800780c */ /* 0x000fe20003f84270 */
[----:B------:R-:W5:Y:S01]  /*2e90*/  SHFL.IDX PT, R113, R6, RZ, 0x1f ;  /* 0x00001fff06717589 */ /* 0x000f6200000e0000 */
[----:B------:R-:W-:Y:S01]  /*2ea0*/  FFMA.FTZ R116, R110, R11, R116 ;  /* 0x0000000b6e747223 */ /* 0x000fe20000010074 */
[----:B------:R-:W-:Y:S01]  /*2eb0*/  ISETP.GT.AND P5, PT, R40, 0x17, PT ;  /* 0x000000172800780c */ /* 0x000fe20003fa4270 */
[----:B------:R-:W-:Y:S01]  /*2ec0*/  BSSY B0, `(.L_x_17539) ;  /* 0x00000df000007945 */ /* 0x000fe20003800000 */
[----:B------:R-:W0:Y:S04]  /*2ed0*/  SHFL.DOWN PT, R120, R94, 0x1, 0x1f ;  /* 0x08201f005e787f89 */ /* 0x000e2800000e0000 */
[----:B------:R-:W0:Y:S01]  /*2ee0*/  SHFL.DOWN PT, R118, R98, 0x1, 0x1f ;  /* 0x08201f0062767f89 */ /* 0x000e2200000e0000 */
[----:B------:R-:W-:Y:S01]  /*2ef0*/  @P3 FADD.FTZ R10, R108, R119 ;  /* 0x000000776c0a3221 */ /* 0x000fe20000010000 */
[----:B------:R-:W-:Y:S01]  /*2f00*/  @P3 FADD.FTZ R11, R111, R116 ;  /* 0x000000746f0b3221 */ /* 0x000fe20000010000 */
[----:B------:R-:W-:Y:S01]  /*2f10*/  ISETP.GT.AND P3, PT, R40, 0x1e, PT ;  /* 0x0000001e2800780c */ /* 0x000fe20003f64270 */
[----:B------:R-:W0:Y:S01]  /*2f20*/  SHFL.DOWN PT, R117, R104, 0x1, 0x1f ;  /* 0x08201f0068757f89 */ /* 0x000e2200000e0000 */
[C---:B------:R-:W-:Y:S01]  /*2f30*/  FMUL.FTZ R111, R9.reuse, R10 ;  /* 0x0000000a096f7220 */ /* 0x040fe20000410000 */
[----:B------:R-:W-:-:S02]  /*2f40*/  FMUL.FTZ R9, R9, R11 ;  /* 0x0000000b09097220 */ /* 0x000fc40000410000 */
[----:B--2---:R-:W-:Y:S01]  /*2f50*/  SHFL.IDX PT, R94, R94, RZ, 0x1f ;  /* 0x00001fff5e5e7589 */ /* 0x004fe200000e0000 */
[C---:B------:R-:W-:Y:S01]  /*2f60*/  FFMA.FTZ R111, R8.reuse, R11, R111 ;  /* 0x0000000b086f7223 */ /* 0x040fe2000001006f */
[----:B------:R-:W-:Y:S01]  /*2f70*/  FFMA.FTZ R9, R8, R10, -R9 ;  /* 0x0000000a08097223 */ /* 0x000fe20000010809 */
[----:B-1----:R-:W-:Y:S01]  /*2f80*/  @P2 FMUL.FTZ R121, R122, R115 ;  /* 0x000000737a792220 */ /* 0x002fe20000410000 */
[----:B---34-:R-:W-:Y:S02]  /*2f90*/  SHFL.IDX PT, R98, R98, RZ, 0x1f ;  /* 0x00001fff62627589 */ /* 0x018fe400000e0000 */
[----:B------:R-:W-:Y:S01]  /*2fa0*/  FADD.FTZ R8, R106, R9 ;  /* 0x000000096a087221 */ /* 0x000fe20000010000 */
[-C--:B-----5:R-:W-:Y:S01]  /*2fb0*/  @P2 FMUL.FTZ R122, R122, R113.reuse ;  /* 0x000000717a7a2220 */ /* 0x0a0fe20000410000 */
[----:B------:R-:W-:Y:S01]  /*2fc0*/  SHFL.IDX PT, R104, R104, RZ, 0x1f ;  /* 0x00001fff68687589 */ /* 0x000fe200000e0000 */
[C---:B0-----:R-:W-:Y:S02]  /*2fd0*/  @P2 FFMA.FTZ R121, R120.reuse, R113, -R121 ;  /* 0x0000007178792223 */ /* 0x041fe40000010879 */
[----:B------:R-:W-:-:S02]  /*2fe0*/  @P2 FFMA.FTZ R122, R120, R115, R122 ;  /* 0x00000073787a2223 */ /* 0x000fc4000001007a */
[----:B------:R-:W-:Y:S02]  /*2ff0*/  @P2 FADD.FTZ R113, R118, R121 ;  /* 0x0000007976712221 */ /* 0x000fe40000010000 */
[----:B------:R-:W-:Y:S02]  /*3000*/  @P2 FADD.FTZ R115, R117, R122 ;  /* 0x0000007a75732221 */ /* 0x000fe40000010000 */
[-C--:B------:R-:W-:Y:S02]  /*3010*/  FMUL.FTZ R110, R113, -R3.reuse ;  /* 0x80000003716e7220 */ /* 0x080fe40000410000 */
[C---:B------:R-:W-:Y:S02]  /*3020*/  FMUL.FTZ R108, R115.reuse, -R3 ;  /* 0x80000003736c7220 */ /* 0x040fe40000410000 */
[-C--:B------:R-:W-:Y:S01]  /*3030*/  FFMA.FTZ R115, R115, R2.reuse, R110 ;  /* 0x0000000273737223 */ /* 0x080fe2000001006e */
[----:B------:R-:W-:Y:S01]  /*3040*/  FADD.FTZ R3, RZ, R111 ;  /* 0x0000006fff037221 */ /* 0x000fe20000010000 */
[----:B------:R-:W-:-:S02]  /*3050*/  FFMA.FTZ R113, R113, R2, -R108 ;  /* 0x0000000271717223 */ /* 0x000fc4000001086c */
[----:B------:R-:W-:Y:S01]  /*3060*/  FADD.FTZ R2, -R114, R115 ;  /* 0x0000007372027221 */ /* 0x000fe20000010100 */
[CC--:B------:R-:W-:Y:S01]  /*3070*/  FMUL.FTZ R10, R92.reuse, R3.reuse ;  /* 0x000000035c0a7220 */ /* 0x0c0fe20000410000 */
[----:B------:R-:W-:Y:S01]  /*3080*/  FMUL.FTZ R108, R92, R8 ;  /* 0x000000085c6c7220 */ /* 0x000fe20000410000 */
        /* <DEDUP_REMOVED lines=9> */
[----:B------:R-:W-:Y:S01]  /*3120*/  FADD.FTZ R107, R107, R112 ;  /* 0x000000706b6b7221 */ /* 0x000fe20000010000 */
[C---:B------:R-:W-:Y:S01]  /*3130*/  FMUL.FTZ R10, R100.reuse, R110 ;  /* 0x0000006e640a7220 */ /* 0x040fe20000410000 */
[CC--:B------:R-:W-:Y:S01]  /*3140*/  FMUL.FTZ R9, R100.reuse, R108.reuse ;  /* 0x0000006c64097220 */ /* 0x0c0fe20000410000 */
[----:B------:R-:W-:Y:S01]  /*3150*/  FADD.FTZ R109, -R109, R114 ;  /* 0x000000726d6d7221 */ /* 0x000fe20000010100 */
[C---:B------:R-:W-:Y:S01]  /*3160*/  FMUL.FTZ R114, R100.reuse, -R107 ;  /* 0x8000006b64727220 */ /* 0x040fe20000410000 */
[C---:B------:R-:W-:Y:S01]  /*3170*/  FFMA.FTZ R11, R99.reuse, R108, R10 ;  /* 0x0000006c630b7223 */ /* 0x040fe2000001000a */
[C---:B------:R-:W-:Y:S01]  /*3180*/  FFMA.FTZ R10, R99.reuse, R110, -R9 ;  /* 0x0000006e630a7223 */ /* 0x040fe20000010809 */
[-C--:B------:R-:W-:Y:S01]  /*3190*/  FMUL.FTZ R112, R100, -R109.reuse ;  /* 0x8000006d64707220 */ /* 0x080fe20000410000 */
[----:B------:R-:W-:Y:S01]  /*31a0*/  FFMA.FTZ R116, R99, R109, R114 ;  /* 0x0000006d63747223 */ /* 0x000fe20000010072 */
[----:B------:R-:W-:Y:S01]  /*31b0*/  FADD.FTZ R100, RZ, R11 ;  /* 0x0000000bff647221 */ /* 0x000fe20000010000 */
[----:B------:R-:W-:Y:S01]  /*31c0*/  FFMA.FTZ R10, R61, R62, R10 ;  /* 0x0000003e3d0a7223 */ /* 0x000fe2000001000a */
[----:B------:R-:W-:Y:S01]  /*31d0*/  FFMA.FTZ R114, R99, R107, -R112 ;  /* 0x0000006b63727223 */ /* 0x000fe20000010870 */
[----:B------:R-:W-:Y:S01]  /*31e0*/  FADD.FTZ R105, -R105, R116 ;  /* 0x0000007469697221 */ /* 0x000fe20000010100 */
[C---:B------:R-:W-:Y:S01]  /*31f0*/  FMUL.FTZ R112, R73.reuse, R100 ;  /* 0x0000006449707220 */ /* 0x040fe20000410000 */
[-C--:B------:R-:W-:Y:S01]  /*3200*/  FMUL.FTZ R73, R73, R10.reuse ;  /* 0x0000000a49497220 */ /* 0x080fe20000410000 */
[----:B------:R-:W-:Y:S01]  /*3210*/  FADD.FTZ R103, R103, R114 ;  /* 0x0000007267677221 */ /* 0x000fe20000010000 */
[C---:B------:R-:W-:Y:S01]  /*3220*/  FMUL.FTZ R118, R92.reuse, -R105 ;  /* 0x800000695c767220 */ /* 0x040fe20000410000 */
[C---:B------:R-:W-:Y:S01]  /*3230*/  FFMA.FTZ R112, R97.reuse, R10, -R112 ;  /* 0x0000000a61707223 */ /* 0x040fe20000010870 */
[----:B------:R-:W-:Y:S01]  /*3240*/  FFMA.FTZ R116, R97, R100, R73 ;  /* 0x0000006461747223 */ /* 0x000fe20000010049 */
[-C--:B------:R-:W-:Y:S01]  /*3250*/  FMUL.FTZ R92, R92, -R103.reuse ;  /* 0x800000675c5c7220 */ /* 0x080fe20000410000 */
[----:B------:R-:W-:Y:S01]  /*3260*/  FFMA.FTZ R118, R93, R103, -R118 ;  /* 0x000000675d767223 */ /* 0x000fe20000010876 */
[----:B------:R-:W-:Y:S01]  /*3270*/  SHF.L.U32 R73, R12, 0x10, RZ ;  /* 0x000000100c497819 */ /* 0x000fe200000006ff */
[----:B------:R-:W-:Y:S01]  /*3280*/  FFMA.FTZ R114, R63, R66, R112 ;  /* 0x000000423f727223 */ /* 0x000fe20000010070 */
[----:B------:R-:W-:Y:S01]  /*3290*/  FFMA.FTZ R93, R93, R105, R92 ;  /* 0x000000695d5d7223 */ /* 0x000fe2000001005c */
[----:B------:R-:W-:Y:S01]  /*32a0*/  FADD.FTZ R101, R101, R118 ;  /* 0x0000007665657221 */ /* 0x000fe20000010000 */
[----:B------:R-:W-:Y:S01]  /*32b0*/  FFMA.FTZ R112, R0, R8, RZ ;  /* 0x0000000800707223 */ /* 0x000fe200000100ff */
[----:B------:R-:W-:Y:S01]  /*32c0*/  SHF.L.U32 R59, R90, 0x10, RZ ;  /* 0x000000105a3b7819 */ /* 0x000fe200000006ff */
[----:B------:R-:W-:Y:S01]  /*32d0*/  FADD.FTZ R93, -R102, R93 ;  /* 0x0000005d665d7221 */ /* 0x000fe20000010100 */
[-C--:B------:R-:W-:Y:S01]  /*32e0*/  FFMA.FTZ R92, R73, -R60.reuse, R8 ;  /* 0x8000003c495c7223 */ /* 0x080fe20000010008 */
[----:B------:R-:W-:Y:S01]  /*32f0*/  FMUL.FTZ R102, R101, R60 ;  /* 0x0000003c65667220 */ /* 0x000fe20000410000 */
[----:B------:R-:W-:Y:S01]  /*3300*/  FMUL.FTZ R99, R103, R64 ;  /* 0x0000004067637220 */ /* 0x000fe20000410000 */
[----:B------:R-:W-:Y:S01]  /*3310*/  FMUL.FTZ R8, R93, R60 ;  /* 0x0000003c5d087220 */ /* 0x000fe20000410000 */
[----:B------:R-:W-:Y:S01]  /*3320*/  FMUL.FTZ R61, R105, R64 ;  /* 0x00000040693d7220 */ /* 0x000fe20000410000 */
[----:B------:R-:W-:Y:S01]  /*3330*/  FFMA.FTZ R63, R81, R110, R112 ;  /* 0x0000006e513f7223 */ /* 0x000fe20000010070 */
[----:B------:R-:W-:Y:S01]  /*3340*/  FFMA.FTZ R110, R59, -R64, R110 ;  /* 0x800000403b6e7223 */ /* 0x000fe2000001006e */
[C---:B------:R-:W-:Y:S01]  /*3350*/  FMUL.FTZ R11, R3.reuse, R102 ;  /* 0x00000066030b7220 */ /* 0x040fe20000410000 */
[C---:B------:R-:W-:Y:S01]  /*3360*/  FMUL.FTZ R97, R108.reuse, R99 ;  /* 0x000000636c617220 */ /* 0x040fe20000410000 */
[-C--:B------:R-:W-:Y:S01]  /*3370*/  FMUL.FTZ R9, R3, R8.reuse ;  /* 0x0000000803097220 */ /* 0x080fe20000410000 */
[-C--:B------:R-:W-:Y:S01]  /*3380*/  FMUL.FTZ R112, R108, R61.reuse ;  /* 0x0000003d6c707220 */ /* 0x080fe20000410000 */
[----:B------:R-:W-:Y:S01]  /*3390*/  FFMA.FTZ R11, R92, R8, -R11 ;  /* 0x000000085c0b7223 */ /* 0x000fe2000001080b */
[----:B------:R-:W-:Y:S01]  /*33a0*/  FFMA.FTZ R118, R110, R61, -R97 ;  /* 0x0000003d6e767223 */ /* 0x000fe20000010861 */
[----:B------:R-:W-:Y:S01]  /*33b0*/  FFMA.FTZ R9, R92, R102, R9 ;  /* 0x000000665c097223 */ /* 0x000fe20000010009 */
[----:B------:R-:W-:Y:S01]  /*33c0*/  FFMA.FTZ R97, R110, R99, R112 ;  /* 0x000000636e617223 */ /* 0x000fe20000010070 */
[----:B------:R-:W-:Y:S01]  /*33d0*/  FFMA.FTZ R112, R0, -R3, RZ ;  /* 0x8000000300707223 */ /* 0x000fe200000100ff */
[----:B------:R-:W-:Y:S01]  /*33e0*/  FADD.FTZ R11, RZ, R11 ;  /* 0x0000000bff0b7221 */ /* 0x000fe20000010000 */
[----:B------:R-:W-:Y:S01]  /*33f0*/  SHF.L.U32 R61, R13, 0x10, RZ ;  /* 0x000000100d3d7819 */ /* 0x000fe200000006ff */
[----:B------:R-:W-:Y:S01]  /*3400*/  FADD.FTZ R8, RZ, R9 ;  /* 0x00000009ff087221 */ /* 0x000fe20000010000 */
[----:B------:R-:W-:Y:S01]  /*3410*/  FFMA.FTZ R9, R81, -R108, R112 ;  /* 0x8000006c51097223 */ /* 0x000fe20000010070 */
[----:B------:R-:W-:Y:S01]  /*3420*/  FMUL.FTZ R112, R107, R62 ;  /* 0x0000003e6b707220 */ /* 0x000fe20000410000 */
[----:B------:R-:W-:Y:S01]  /*3430*/  FADD.FTZ R11, R11, R118 ;  /* 0x000000760b0b7221 */ /* 0x000fe20000010000 */
[----:B------:R-:W-:Y:S01]  /*3440*/  FFMA.FTZ R118, R80, R10, R63 ;  /* 0x0000000a50767223 */ /* 0x000fe2000001003f */
[-C--:B------:R-:W-:Y:S01]  /*3450*/  FFMA.FTZ R111, R61, -R62.reuse, R10 ;  /* 0x8000003e3d6f7223 */ /* 0x080fe2000001000a */
[----:B------:R-:W-:Y:S01]  /*3460*/  FADD.FTZ R8, R8, R97 ;  /* 0x0000006108087221 */ /* 0x000fe20000010000 */
[----:B------:R-:W-:Y:S01]  /*3470*/  SHF.L.U32 R63, R91, 0x10, RZ ;  /* 0x000000105b3f7819 */ /* 0x000fe200000006ff */
[----:B------:R-:W-:Y:S01]  /*3480*/  FMUL.FTZ R10, R109, R62 ;  /* 0x0000003e6d0a7220 */ /* 0x000fe20000410000 */
[----:B------:R-:W-:Y:S01]  /*3490*/  FADD.FTZ R116, RZ, R116 ;  /* 0x00000074ff747221 */ /* 0x000fe20000010000 */
[----:B------:R-:W-:Y:S01]  /*34a0*/  FMUL.FTZ R120, R100, R112 ;  /* 0x0000007064787220 */ /* 0x000fe20000410000 */
[----:B------:R-:W-:Y:S01]  /*34b0*/  FMUL.FTZ R97, R106, R66 ;  /* 0x000000426a617220 */ /* 0x000fe20000410000 */
[----:B------:R-:W-:Y:S01]  /*34c0*/  FFMA.FTZ R113, R79, R114, R118 ;  /* 0x000000724f717223 */ /* 0x000fe20000010076 */
[----:B------:R-:W-:Y:S01]  /*34d0*/  FMUL.FTZ R118, R100, R10 ;  /* 0x0000000a64767220 */ /* 0x000fe20000410000 */
[----:B------:R-:W-:Y:S01]  /*34e0*/  FFMA.FTZ R114, R63, -R66, R114 ;  /* 0x800000423f727223 */ /* 0x000fe20000010072 */
[C---:B------:R-:W-:Y:S01]  /*34f0*/  FFMA.FTZ R120, R111.reuse, R10, -R120 ;  /* 0x0000000a6f787223 */ /* 0x040fe20000010878 */
[----:B------:R-:W-:Y:S01]  /*3500*/  FMUL.FTZ R115, R2, R66 ;  /* 0x0000004202737220 */ /* 0x000fe20000410000 */
[----:B------:R-:W-:Y:S01]  /*3510*/  FMUL.FTZ R117, R116, R97 ;  /* 0x0000006174757220 */ /* 0x000fe20000410000 */
[----:B------:R-:W-:Y:S01]  /*3520*/  FFMA.FTZ R10, R80, -R100, R9 ;  /* 0x80000064500a7223 */ /* 0x000fe20000010009 */
[----:B------:R-:W-:Y:S01]  /*3530*/  FFMA.FTZ R9, R111, R112, R118 ;  /* 0x000000706f097223 */ /* 0x000fe20000010076 */
[----:B------:R-:W-:Y:S01]  /*3540*/  FADD.FTZ R11, R11, R120 ;  /* 0x000000780b0b7221 */ /* 0x000fe20000010000 */
[-C--:B------:R-:W-:Y:S01]  /*3550*/  FFMA.FTZ R118, R114, R115.reuse, -R117 ;  /* 0x0000007372767223 */ /* 0x080fe20000010875 */
[----:B------:R-:W-:Y:S01]  /*3560*/  FMUL.FTZ R117, R116, R115 ;  /* 0x0000007374757220 */ /* 0x000fe20000410000 */
[----:B------:R-:W-:Y:S01]  /*3570*/  FADD.FTZ R8, R8, R9 ;  /* 0x0000000908087221 */ /* 0x000fe20000010000 */
[----:B------:R-:W-:Y:S01]  /*3580*/  FFMA.FTZ R115, R79, -R116, R10 ;  /* 0x800000744f737223 */ /* 0x000fe2000001000a */
[----:B------:R-:W-:Y:S01]  /*3590*/  FADD.FTZ R118, R11, R118 ;  /* 0x000000760b767221 */ /* 0x000fe20000010000 */
[----:B------:R-:W-:Y:S01]  /*35a0*/  FFMA.FTZ R117, R114, R97, R117 ;  /* 0x0000006172757223 */ /* 0x000fe20000010075 */
[----:B------:R-:W0:Y:S01]  /*35b0*/  SHFL.DOWN PT, R119, R113, 0x1, 0x1f ;  /* 0x08201f0071777f89 */ /* 0x000e2200000e0000 */
        /* <DEDUP_REMOVED lines=20> */
[----:B------:R-:W4:Y:S06]  /*3700*/  SHFL.IDX PT, R117, R95, RZ, 0x1f ;  /* 0x00001fff5f757589 */ /* 0x000f2c00000e0000 */
[----:B0-----:R-:W-:Y:S01]  /*3710*/  @!P3 FADD.FTZ R10, R10, R115 ;  /* 0x000000730a0ab221 */ /* 0x001fe20000010000 */
[----:B-1----:R-:W-:-:S04]  /*3720*/  @!P3 FADD.FTZ R9, R9, R118 ;  /* 0x000000760909b221 */ /* 0x002fc80000010000 */
[----:B------:R-:W0:Y:S01]  /*3730*/  SHFL.DOWN PT, R115, R10, 0x4, 0x1f ;  /* 0x08801f000a737f89 */ /* 0x000e2200000e0000 */
[----:B--2---:R-:W-:-:S03]  /*3740*/  @!P3 FADD.FTZ R11, R11, R120 ;  /* 0x000000780b0bb221 */ /* 0x004fc60000010000 */
[----:B------:R-:W1:Y:S01]  /*3750*/  SHFL.DOWN PT, R118, R9, 0x4, 0x1f ;  /* 0x08801f0009767f89 */ /* 0x000e6200000e0000 */
[----:B---3--:R-:W-:-:S03]  /*3760*/  @!P3 FADD.FTZ R8, R8, R113 ;  /* 0x000000710808b221 */ /* 0x008fc60000010000 */
[----:B------:R-:W2:Y:S01]  /*3770*/  SHFL.DOWN PT, R120, R11, 0x4, 0x1f ;  /* 0x08801f000b787f89 */ /* 0x000ea200000e0000 */
[----:B------:R-:W-:Y:S01]  /*3780*/  ISETP.NE.AND P3, PT, R40, RZ, PT ;  /* 0x000000ff2800720c */ /* 0x000fe20003f65270 */
[C---:B----4-:R-:W-:Y:S02]  /*3790*/  FMUL.FTZ R119, R117.reuse, R7 ;  /* 0x0000000775777220 */ /* 0x050fe40000410000 */
[----:B------:R-:W3:Y:S01]  /*37a0*/  SHFL.DOWN PT, R113, R8, 0x4, 0x1f ;  /* 0x08801f0008717f89 */ /* 0x000ee200000e0000 */
[CC--:B------:R-:W-:Y:S01]  /*37b0*/  FMUL.FTZ R122, R117.reuse, R6.reuse ;  /* 0x00000006757a7220 */ /* 0x0c0fe20000410000 */
[C---:B------:R-:W-:Y:S01]  /*37c0*/  FFMA.FTZ R121, R94.reuse, R6, -R119 ;  /* 0x000000065e797223 */ /* 0x040fe20000010877 */
[C---:B------:R-:W-:Y:S01]  /*37d0*/  FMUL.FTZ R119, R117.reuse, R5 ;  /* 0x0000000575777220 */ /* 0x040fe20000410000 */
[----:B------:R-:W-:Y:S01]  /*37e0*/  FMUL.FTZ R6, R117, R4 ;  /* 0x0000000475067220 */ /* 0x000fe20000410000 */
[C---:B------:R-:W-:Y:S01]  /*37f0*/  FFMA.FTZ R7, R94.reuse, R7, R122 ;  /* 0x000000075e077223 */ /* 0x040fe2000001007a */
[----:B------:R-:W-:Y:S01]  /*3800*/  FMUL.FTZ R117, R29, R106 ;  /* 0x0000006a1d757220 */ /* 0x000fe20000410000 */
[C---:B------:R-:W-:Y:S01]  /*3810*/  FFMA.FTZ R4, R94.reuse, R4, -R119 ;  /* 0x000000045e047223 */ /* 0x040fe20000010877 */
[----:B------:R-:W-:-:S02]  /*3820*/  FFMA.FTZ R5, R94, R5, R6 ;  /* 0x000000055e057223 */ /* 0x000fc40000010006 */
[----:B------:R-:W4:Y:S01]  /*3830*/  @!P3 S2R R95, SR_CgaCtaId ;  /* 0x00000000005fb919 */ /* 0x000f220000008800 */
[----:B------:R-:W-:Y:S01]  /*3840*/  FADD.FTZ R6, R98, R121 ;  /* 0x0000007962067221 */ /* 0x000fe20000010000 */
[----:B0-----:R-:W-:Y:S01]  /*3850*/  @!P4 FADD.FTZ R10, R10, R115 ;  /* 0x000000730a0ac221 */ /* 0x001fe20000010000 */
[----:B------:R-:W-:Y:S01]  /*3860*/  FFMA.FTZ R117, R28, R2, -R117 ;  /* 0x000000021c757223 */ /* 0x000fe20000010875 */
[----:B------:R-:W-:Y:S01]  /*3870*/  FADD.FTZ R7, R104, R7 ;  /* 0x0000000768077221 */ /* 0x000fe20000010000 */
[----:B-1----:R-:W-:Y:S02]  /*3880*/  @!P4 FADD.FTZ R9, R9, R118 ;  /* 0x000000760909c221 */ /* 0x002fe40000010000 */
[----:B------:R-:W0:Y:S01]  /*3890*/  SHFL.DOWN PT, R115, R10, 0x8, 0x1f ;  /* 0x09001f000a737f89 */ /* 0x000e2200000e0000 */
[----:B------:R-:W-:Y:S01]  /*38a0*/  FMUL.FTZ R119, R116, R117 ;  /* 0x0000007574777220 */ /* 0x000fe20000410000 */
[----:B--2---:R-:W-:Y:S02]  /*38b0*/  @!P4 FADD.FTZ R11, R11, R120 ;  /* 0x000000780b0bc221 */ /* 0x004fe40000010000 */
[----:B------:R-:W1:Y:S01]  /*38c0*/  SHFL.DOWN PT, R118, R9, 0x8, 0x1f ;  /* 0x09001f0009767f89 */ /* 0x000e6200000e0000 */
[----:B---3--:R-:W-:-:S03]  /*38d0*/  @!P4 FADD.FTZ R8, R8, R113 ;  /* 0x000000710808c221 */ /* 0x008fc60000010000 */
[----:B------:R-:W2:Y:S01]  /*38e0*/  SHFL.DOWN PT, R120, R11, 0x8, 0x1f ;  /* 0x09001f000b787f89 */ /* 0x000ea200000e0000 */
[----:B------:R-:W-:-:S03]  /*38f0*/  ISETP.NE.AND P4, PT, R39, RZ, PT ;  /* 0x000000ff2700720c */ /* 0x000fc60003f85270 */
[----:B------:R-:W3:Y:S10]  /*3900*/  SHFL.DOWN PT, R113, R8, 0x8, 0x1f ;  /* 0x09001f0008717f89 */ /* 0x000ef400000e0000 */
[----:B------:R5:W-:Y:S01]  /*3910*/  @!P4 STS.128 [R78+0x1660], R4 ;  /* 0x001660044e00c388 */ /* 0x000be20000000c00 */
[----:B0-----:R-:W-:Y:S01]  /*3920*/  @!P5 FADD.FTZ R10, R10, R115 ;  /* 0x000000730a0ad221 */ /* 0x001fe20000010000 */
[----:B-1----:R-:W-:Y:S01]  /*3930*/  @!P5 FADD.FTZ R9, R9, R118 ;  /* 0x000000760909d221 */ /* 0x002fe20000010000 */
[----:B------:R-:W-:Y:S01]  /*3940*/  @!P3 MOV R118, 0x400 ;  /* 0x000004000076b802 */ /* 0x000fe20000000f00 */
[----:B--2---:R-:W-:-:S03]  /*3950*/  @!P5 FADD.FTZ R11, R11, R120 ;  /* 0x000000780b0bd221 */ /* 0x004fc60000010000 */
[----:B------:R-:W0:Y:S01]  /*3960*/  SHFL.DOWN PT, R94, R9, 0x10, 0x1f ;  /* 0x0a001f00095e7f89 */ /* 0x000e2200000e0000 */
[----:B----4-:R-:W-:Y:S01]  /*3970*/  @!P3 LEA R57, R95, R118, 0x18 ;  /* 0x000000765f39b211 */ /* 0x010fe200078ec0ff */
[C---:B------:R-:W-:Y:S01]  /*3980*/  FMUL.FTZ R95, R29.reuse, R2 ;  /* 0x000000021d5f7220 */ /* 0x040fe20000410000 */
[----:B---3--:R-:W-:Y:S01]  /*3990*/  @!P5 FADD.FTZ R8, R8, R113 ;  /* 0x000000710808d221 */ /* 0x008fe20000010000 */
[----:B------:R-:W1:Y:S01]  /*39a0*/  SHFL.DOWN PT, R98, R11, 0x10, 0x1f ;  /* 0x0a001f000b627f89 */ /* 0x000e6200000e0000 */
[----:B------:R-:W-:Y:S01]  /*39b0*/  ISETP.GT.AND P5, PT, R40, 0xf, PT ;  /* 0x0000000f2800780c */ /* 0x000fe20003fa4270 */
[C---:B------:R-:W-:Y:S01]  /*39c0*/  FFMA.FTZ R117, R28.reuse, R106, R95 ;  /* 0x0000006a1c757223 */ /* 0x040fe2000001005f */
[C---:B------:R-:W-:Y:S01]  /*39d0*/  FMUL.FTZ R95, R29.reuse, R107 ;  /* 0x0000006b1d5f7220 */ /* 0x040fe20000410000 */
[----:B------:R-:W2:Y:S01]  /*39e0*/  SHFL.DOWN PT, R113, R10, 0x10, 0x1f ;  /* 0x0a001f000a717f89 */ /* 0x000ea200000e0000 */
[C---:B------:R-:W-:Y:S01]  /*39f0*/  FMUL.FTZ R2, R29.reuse, R103 ;  /* 0x000000671d027220 */ /* 0x040fe20000410000 */
[C---:B-----5:R-:W-:Y:S01]  /*3a00*/  FMUL.FTZ R5, R29.reuse, R101 ;  /* 0x000000651d057220 */ /* 0x060fe20000410000 */
[C---:B------:R-:W-:Y:S01]  /*3a10*/  FFMA.FTZ R97, R28.reuse, R109, -R95 ;  /* 0x0000006d1c617223 */ /* 0x040fe2000001085f */
[----:B------:R-:W3:Y:S01]  /*3a20*/  SHFL.DOWN PT, R115, R8, 0x10, 0x1f ;  /* 0x0a001f0008737f89 */ /* 0x000ee200000e0000 */
[CC--:B------:R-:W-:Y:S01]  /*3a30*/  FFMA.FTZ R95, R28.reuse, R105.reuse, -R2 ;  /* 0x000000691c5f7223 */ /* 0x0c0fe20000010802 */
[C---:B------:R-:W-:Y:S01]  /*3a40*/  FMUL.FTZ R6, R29.reuse, R105 ;  /* 0x000000691d067220 */ /* 0x040fe20000410000 */
[-C--:B------:R-:W-:Y:S01]  /*3a50*/  FMUL.FTZ R2, R29, R93.reuse ;  /* 0x0000005d1d027220 */ /* 0x080fe20000410000 */
[----:B------:R-:W-:Y:S01]  /*3a60*/  FFMA.FTZ R4, R28, R93, -R5 ;  /* 0x0000005d1c047223 */ /* 0x000fe20000010805 */
[----:B------:R-:W-:Y:S01]  /*3a70*/  FMUL.FTZ R100, R100, R97 ;  /* 0x0000006164647220 */ /* 0x000fe20000410000 */
[----:B------:R-:W-:Y:S01]  /*3a80*/  FMUL.FTZ R95, R108, R95 ;  /* 0x0000005f6c5f7220 */ /* 0x000fe20000410000 */
[C---:B------:R-:W-:Y:S01]  /*3a90*/  FFMA.FTZ R7, R28.reuse, R103, R6 ;  /* 0x000000671c077223 */ /* 0x040fe20000010006 */
[----:B------:R-:W-:Y:S01]  /*3aa0*/  FFMA.FTZ R5, R28, R101, R2 ;  /* 0x000000651c057223 */ /* 0x000fe20000010002 */
[----:B------:R-:W-:Y:S01]  /*3ab0*/  FMUL.FTZ R3, R3, R4 ;  /* 0x0000000403037220 */ /* 0x000fe20000410000 */
[----:B------:R-:W-:Y:S01]  /*3ac0*/  FFMA.FTZ R114, R114, R117, R119 ;  /* 0x0000007572727223 */ /* 0x000fe20000010077 */
[----:B------:R-:W-:Y:S01]  /*3ad0*/  FFMA.FTZ R110, R110, R7, R95 ;  /* 0x000000076e6e7223 */ /* 0x000fe2000001005f */
        /* <DEDUP_REMOVED lines=10> */
[----:B------:R-:W-:Y:S01]  /*3b80*/  FADD.FTZ R87, R114, R87 ;  /* 0x0000005772577221 */ /* 0x000fe20000010000 */
[----:B------:R-:W-:Y:S01]  /*3b90*/  FADD.FTZ R84, R103, R84 ;  /* 0x0000005467547221 */ /* 0x000fe20000010000 */
[----:B---3--:R-:W-:Y:S01]  /*3ba0*/  @!P5 FADD.FTZ R8, R8, R115 ;  /* 0x000000730808d221 */ /* 0x008fe20000010000 */
[----:B------:R-:W-:Y:S01]  /*3bb0*/  FFMA.FTZ R107, R61, R107, R94 ;  /* 0x0000006b3d6b7223 */ /* 0x000fe2000001005e */
[----:B------:R-:W-:-:S03]  /*3bc0*/  FADD.FTZ R85, R92, R85 ;  /* 0x000000555c557221 */ /* 0x000fc60000010000 */
[----:B------:R0:W-:Y:S01]  /*3bd0*/  @!P3 STS.128 [R57+0x120], R8 ;  /* 0x000120083900b388 */ /* 0x0001e20000000c00 */
[----:B------:R-:W-:Y:S01]  /*3be0*/  FADD.FTZ R86, R107, R86 ;  /* 0x000000566b567221 */ /* 0x000fe20000010000 */
[----:B------:R-:W-:Y:S06]  /*3bf0*/  BAR.SYNC.DEFER_BLOCKING 0x0 ;  /* 0x0000000000007b1d */ /* 0x000fec0000010000 */
[----:B------:R-:W-:Y:S05]  /*3c00*/  @P4 BRA `(.L_x_17540) ;  /* 0x0000000000284947 */ /* 0x000fea0003800000 */
[----:B------:R-:W-:-:S04]  /*3c10*/  IADD3 R2, -R48, UR5, RZ ;  /* 0x0000000530027c10 */ /* 0x000fc8000fffe1ff */
        /* <DEDUP_REMOVED lines=9> */
.L_x_17540:
[----:B------:R-:W-:Y:S05]  /*3cb0*/  BSYNC B0 ;  /* 0x0000000000007941 */ /* 0x000fea0003800000 */
.L_x_17539:
[----:B------:R-:W-:Y:S01]  /*3cc0*/  UIADD3 UR4, UR4, 0x1, URZ ;  /* 0x0000000104047890 */ /* 0x000fe2000fffe03f */
[----:B------:R-:W-:Y:S02]  /*3cd0*/  LEA R31, P5, R24, R31, 0x3 ;  /* 0x0000001f181f7211 */ /* 0x000fe400078a18ff */
[----:B------:R-:W-:Y:S02]  /*3ce0*/  LEA R71, P3, R26, R71, 0x3 ;  /* 0x000000471a477211 */ /* 0x000fe400078618ff */
[----:B------:R-:W-:Y:S02]  /*3cf0*/  IADD3.X R76, R76, R25, RZ, P5, !PT ;  /* 0x000000194c4c7210 */ /* 0x000fe40002ffe4ff */
[----:B------:R-:W-:Y:S02]  /*3d00*/  ISETP.LE.AND P5, PT, R96, UR4, PT ;  /* 0x0000000460007c0c */ /* 0x000fe4000bfa3270 */
[----:B------:R-:W-:Y:S02]  /*3d10*/  IADD3.X R82, R82, R27, RZ, P3, !PT ;  /* 0x0000001b52527210 */ /* 0x000fe40001ffe4ff */
[----:B------:R-:W-:-:S02]  /*3d20*/  LEA R33, P4, R22, R33, 0x3 ;  /* 0x0000002116217211 */ /* 0x000fc400078818ff */
[----:B------:R-:W-:Y:S02]  /*3d30*/  IADD3 R74, P3, R74, 0x10, RZ ;  /* 0x000000104a4a7810 */ /* 0x000fe40007f7e0ff */
[----:B-1----:R-:W-:Y:S02]  /*3d40*/  IADD3 R77, R77, 0x8, RZ ;  /* 0x000000084d4d7810 */ /* 0x002fe40007ffe0ff */
[----:B------:R-:W-:Y:S02]  /*3d50*/  IADD3 R78, R78, 0x10, RZ ;  /* 0x000000104e4e7810 */ /* 0x000fe40007ffe0ff */
[----:B------:R-:W-:Y:S02]  /*3d60*/  IADD3 R88, R88, 0x1, RZ ;  /* 0x0000000158587810 */ /* 0x000fe40007ffe0ff */
[----:B------:R-:W-:Y:S02]  /*3d70*/  IADD3.X R72, R72, R23, RZ, P4, !PT ;  /* 0x0000001748487210 */ /* 0x000fe400027fe4ff */
[----:B------:R-:W-:Y:S01]  /*3d80*/  IADD3.X R69, RZ, R69, RZ, P3, !PT ;  /* 0x00000045ff457210 */ /* 0x000fe20001ffe4ff */
[----:B------:R-:W-:Y:S06]  /*3d90*/  @!P5 BRA `(.L_x_17541) ;  /* 0xffffffdc0010d947 */ /* 0x000fec000383ffff */
.L_x_17526:
[----:B------:R-:W-:Y:S01]  /*3da0*/  BAR.SYNC.DEFER_BLOCKING 0x0 ;  /* 0x0000000000007b1d */ /* 0x000fe20000010000 */
[----:B------:R-:W-:Y:S02]  /*3db0*/  PRMT R3, RZ, 0x7610, R3 ;  /* 0x00007610ff037816 */ /* 0x000fe40000000003 */
[----:B------:R-:W-:Y:S02]  /*3dc0*/  PRMT R5, RZ, 0x7610, R5 ;  /* 0x00007610ff057816 */ /* 0x000fe40000000005 */
[----:B------:R-:W-:Y:S01]  /*3dd0*/  PRMT R7, RZ, 0x7610, R7 ;  /* 0x00007610ff077816 */ /* 0x000fe20000000007 */
[----:B------:R-:W-:Y:S01]  /*3de0*/  ULDC UR4, c[0x0][0x218] ;  /* 0x0000860000047ab9 */ /* 0x000fe20000000800 */
[----:B0-----:R-:W-:Y:S01]  /*3df0*/  PRMT R9, RZ, 0x7610, R9 ;  /* 0x00007610ff097816 */ /* 0x001fe20000000009 */
[----:B------:R-:W0:Y:S01]  /*3e00*/  S2UR UR5, SR_CgaCtaId ;  /* 0x00000000000579c3 */ /* 0x000e220000008800 */
[----:B------:R-:W-:Y:S01]  /*3e10*/  IADD3 R24, -R53, UR4, RZ ;  /* 0x0000000435187c10 */ /* 0x000fe2000fffe1ff */
[----:B------:R-:W-:-:S03]  /*3e20*/  ULDC UR8, c[0x0][0x224] ;  /* 0x0000890000087ab9 */ /* 0x000fc60000000800 */
        /* <DEDUP_REMOVED lines=8> */
[----:B------:R-:W5:Y:S01]  /*3eb0*/  @!P3 LDG.E.U16 R9, desc[UR14][R14.64+0xc0] ;  /* 0x0000c00e0e09b981 */ /* 0x000f62000c1e1500 */
[----:B------:R-:W-:Y:S01]  /*3ec0*/  ISETP.NE.AND P0, PT, R39, RZ, PT ;  /* 0x000000ff2700720c */ /* 0x000fe20003f05270 */
[----:B------:R-:W-:Y:S01]  /*3ed0*/  UMOV UR4, 0x400 ;  /* 0x0000040000047882 */ /* 0x000fe20000000000 */
[----:B------:R-:W-:Y:S01]  /*3ee0*/  F2FP.BF16.F32.PACK_AB R66, R68, R65 ;  /* 0x000000414442723e */ /* 0x000fe200000010ff */
[----:B0-----:R-:W-:Y:S01]  /*3ef0*/  ULEA UR4, UR5, UR4, 0x18 ;  /* 0x0000000405047291 */ /* 0x001fe2000f8ec03f */
[----:B------:R-:W-:Y:S01]  /*3f00*/  F2FP.BF16.F32.PACK_AB R67, R70, R67 ;  /* 0x000000434643723e */ /* 0x000fe200000010ff */
[----:B-1----:R-:W-:Y:S01]  /*3f10*/  IMAD R4, R28, UR17, RZ ;  /* 0x000000111c047c24 */ /* 0x002fe2000f8e02ff */
[----:B------:R-:W-:Y:S01]  /*3f20*/  BSSY B0, `(.L_x_17542) ;  /* 0x0000041000007945 */ /* 0x000fe20003800000 */
[----:B------:R-:W-:-:S02]  /*3f30*/  IADD3 R22, R48, -UR8, RZ ;  /* 0x8000000830167c10 */ /* 0x000fc4000fffe0ff */
[----:B------:R-:W-:Y:S01]  /*3f40*/  IMAD R29, R29, UR16, R4 ;  /* 0x000000101d1d7c24 */ /* 0x000fe2000f8e0204 */
[----:B--2---:R-:W-:Y:S04]  /*3f50*/  STS.U16 [R56], R3 ;  /* 0x0000000338007388 */ /* 0x004fe80000000400 */
[----:B---3--:R-:W-:Y:S04]  /*3f60*/  STS.U16 [R56+0x40], R5 ;  /* 0x0000400538007388 */ /* 0x008fe80000000400 */
[----:B----4-:R-:W-:Y:S04]  /*3f70*/  STS.U16 [R56+0x80], R7 ;  /* 0x0000800738007388 */ /* 0x010fe80000000400 */
[----:B-----5:R-:W-:Y:S01]  /*3f80*/  STS.U16 [R56+0xc0], R9 ;  /* 0x0000c00938007388 */ /* 0x020fe20000000400 */
[----:B------:R-:W-:-:S03]  /*3f90*/  NOP ;  /* 0x0000000000007918 */ /* 0x000fc60000000000 */
[----:B------:R-:W0:Y:S01]  /*3fa0*/  LDS.64 R12, [R58] ;  /* 0x000000003a0c7984 */ /* 0x000e220000000a00 */
[----:B------:R-:W-:Y:S06]  /*3fb0*/  BAR.SYNC.DEFER_BLOCKING 0x0 ;  /* 0x0000000000007b1d */ /* 0x000fec0000010000 */
[----:B------:R-:W-:Y:S01]  /*3fc0*/  STS.64 [R58], R66 ;  /* 0x000000423a007388 */ /* 0x000fe20000000a00 */
[----:B------:R-:W-:-:S03]  /*3fd0*/  NOP ;  /* 0x0000000000007918 */ /* 0x000fc60000000000 */
[----:B------:R-:W-:Y:S04]  /*3fe0*/  LDS.U16 R15, [R56+0x80] ;  /* 0x00008000380f7984 */ /* 0x000fe80000000400 */
[----:B------:R-:W-:Y:S01]  /*3ff0*/  LDS.U16 R23, [R56+0xc0] ;  /* 0x0000c00038177984 */ /* 0x000fe20000000400 */
[C---:B0-----:R-:W-:Y:S02]  /*4000*/  SHF.L.U32 R11, R12.reuse, 0x10, RZ ;  /* 0x000000100c0b7819 */ /* 0x041fe400000006ff */
[----:B------:R-:W-:Y:S02]  /*4010*/  PRMT R0, R12, 0x7632, R0 ;  /* 0x000076320c007816 */ /* 0x000fe40000000000 */
[----:B------:R-:W-:Y:S01]  /*4020*/  PRMT R2, R13, 0x7632, R2 ;  /* 0x000076320d027816 */ /* 0x000fe20000000002 */
[----:B------:R-:W-:Y:S01]  /*4030*/  FADD.FTZ R11, R11, R36 ;  /* 0x000000240b0b7221 */ /* 0x000fe20000010000 */
[----:B------:R-:W-:-:S02]  /*4040*/  SHF.L.U32 R3, R0, 0x10, RZ ;  /* 0x0000001000037819 */ /* 0x000fc400000006ff */
[----:B------:R-:W-:Y:S02]  /*4050*/  SHF.L.U32 R5, R13, 0x10, RZ ;  /* 0x000000100d057819 */ /* 0x000fe400000006ff */
[----:B------:R-:W-:Y:S01]  /*4060*/  FSETP.GTU.FTZ.AND P2, PT, R11, 20, PT ;  /* 0x41a000000b00780b */ /* 0x000fe20003f5c000 */
[----:B------:R-:W-:Y:S01]  /*4070*/  LDS.U16 R13, [R56+0x40] ;  /* 0x00004000380d7984 */ /* 0x000fe20000000400 */
[----:B------:R-:W-:Y:S01]  /*4080*/  SHF.L.U32 R7, R2, 0x10, RZ ;  /* 0x0000001002077819 */ /* 0x000fe200000006ff */
[--C-:B------:R-:W-:Y:S01]  /*4090*/  FADD.FTZ R5, R5, R36.reuse ;  /* 0x0000002405057221 */ /* 0x100fe20000010000 */
[----:B------:R-:W-:-:S03]  /*40a0*/  FADD.FTZ R2, R3, R36 ;  /* 0x0000002403027221 */ /* 0x000fc60000010000 */
[----:B------:R-:W-:Y:S01]  /*40b0*/  FADD.FTZ R7, R7, R36 ;  /* 0x0000002407077221 */ /* 0x000fe20000010000 */
[----:B------:R-:W-:Y:S02]  /*40c0*/  FSETP.GTU.FTZ.AND P3, PT, R5, 20, PT ;  /* 0x41a000000500780b */ /* 0x000fe40003f7c000 */
[----:B------:R-:W-:Y:S02]  /*40d0*/  FSETP.GTU.FTZ.AND P4, PT, R2, 20, PT ;  /* 0x41a000000200780b */ /* 0x000fe40003f9c000 */
[----:B------:R-:W-:Y:S01]  /*40e0*/  FSETP.GTU.FTZ.AND P1, PT, R7, 20, PT ;  /* 0x41a000000700780b */ /* 0x000fe20003f3c000 */
[----:B------:R-:W-:Y:S02]  /*40f0*/  @!P2 FMUL.FTZ R0, R11, -1.4426950216293334961 ;  /* 0xbfb8aa3b0b00a820 */ /* 0x000fe40000410000 */
[----:B------:R-:W-:Y:S04]  /*4100*/  LDS.U16 R11, [R56] ;  /* 0x00000000380b7984 */ /* 0x000fe80000000400 */
[----:B------:R-:W-:Y:S01]  /*4110*/  @!P0 STS [UR4+0x100], R24 ;  /* 0x00010018ff008988 */ /* 0x000fe20008000804 */
[----:B------:R-:W0:Y:S01]  /*4120*/  @!P2 MUFU.EX2 R0, R0 ;  /* 0x000000000000a308 */ /* 0x000e220000000800 */
[----:B------:R-:W-:Y:S01]  /*4130*/  @!P3 FMUL.FTZ R3, R5, -1.4426950216293334961 ;  /* 0xbfb8aa3b0503b820 */ /* 0x000fe20000410000 */
[----:B------:R-:W-:Y:S01]  /*4140*/  IMAD.WIDE.U32 R4, R28, UR16, RZ ;  /* 0x000000101c047c25 */ /* 0x000fe2000f8e00ff */
[----:B------:R-:W-:Y:S03]  /*4150*/  BAR.SYNC.DEFER_BLOCKING 0x0 ;  /* 0x0000000000007b1d */ /* 0x000fe60000010000 */
[----:B------:R-:W-:Y:S01]  /*4160*/  @!P4 FMUL.FTZ R2, R2, -1.4426950216293334961 ;  /* 0xbfb8aa3b0202c820 */ /* 0x000fe20000410000 */
[----:B------:R-:W-:Y:S01]  /*4170*/  @!P1 FMUL.FTZ R8, R7, -1.4426950216293334961 ;  /* 0xbfb8aa3b07089820 */ /* 0x000fe20000410000 */
[----:B------:R-:W-:Y:S01]  /*4180*/  IADD3 R9, R5, R29, RZ ;  /* 0x0000001d05097210 */ /* 0x000fe20007ffe0ff */
[----:B------:R-:W1:Y:S08]  /*4190*/  @!P3 MUFU.EX2 R3, R3 ;  /* 0x000000030003b308 */ /* 0x000e700000000800 */
[----:B------:R-:W2:Y:S01]  /*41a0*/  @!P4 MUFU.EX2 R2, R2 ;  /* 0x000000020002c308 */ /* 0x000ea20000000800 */
[----:B0-----:R-:W-:-:S07]  /*41b0*/  @!P2 FADD.FTZ R6, R0, 1 ;  /* 0x3f8000000006a421 */ /* 0x001fce0000010000 */
[----:B------:R-:W0:Y:S01]  /*41c0*/  @!P2 MUFU.RCP R14, R6 ;  /* 0x00000006000ea308 */ /* 0x000e220000001000 */
[----:B-1----:R-:W-:Y:S01]  /*41d0*/  @!P3 FADD.FTZ R7, R3, 1 ;  /* 0x3f8000000307b421 */ /* 0x002fe20000010000 */
[----:B------:R-:W1:Y:S06]  /*41e0*/  LDS R12, [UR4+0x100] ;  /* 0x00010004ff0c7984 */ /* 0x000e6c0008000800 */
[----:B------:R-:W3:Y:S01]  /*41f0*/  @!P3 MUFU.RCP R27, R7 ;  /* 0x00000007001bb308 */ /* 0x000ee20000001000 */
[----:B--2---:R-:W-:Y:S01]  /*4200*/  @!P4 FADD.FTZ R0, R2, 1 ;  /* 0x3f8000000200c421 */ /* 0x004fe20000010000 */
[----:B------:R-:W-:-:S04]  /*4210*/  IADD3 R2, P6, R47, R53, RZ ;  /* 0x000000352f027210 */ /* 0x000fc80007fde0ff */
[----:B------:R-:W-:Y:S02]  /*4220*/  LEA.HI.X.SX32 R3, R53, R50, 0x1, P6 ;  /* 0x0000003235037211 */ /* 0x000fe400030f0eff */
[----:B------:R-:W2:Y:S08]  /*4230*/  @!P4 MUFU.RCP R25, R0 ;  /* 0x000000000019c308 */ /* 0x000eb00000001000 */
[----:B------:R4:W0:Y:S02]  /*4240*/  @!P1 MUFU.EX2 R10, R8 ;  /* 0x00000008000a9308 */ /* 0x0008240000000800 */
[----:B----4-:R-:W-:-:S02]  /*4250*/  MOV R8, R4 ;  /* 0x0000000400087202 */ /* 0x010fc40000000f00 */
[----:B-1----:R-:W-:-:S13]  /*4260*/  ISETP.GE.AND P5, PT, R47, R12, PT ;  /* 0x0000000c2f00720c */ /* 0x002fda0003fa6270 */
[----:B0-23--:R-:W-:Y:S05]  /*4270*/  @P5 BRA `(.L_x_17543) ;  /* 0x00000000002c5947 */ /* 0x00dfea0003800000 */
        /* <DEDUP_REMOVED lines=11> */
.L_x_17543:
[----:B------:R-:W-:Y:S05]  /*4330*/  BSYNC B0 ;  /* 0x0000000000007941 */ /* 0x000fea0003800000 */
.L_x_17542:
[----:B------:R-:W-:Y:S01]  /*4340*/  ULDC.64 UR6, c[0x0][0x390] ;  /* 0x0000e40000067ab9 */ /* 0x000fe20000000a00 */
[----:B------:R-:W-:Y:S02]  /*4350*/  IMAD R29, R22, -0x80, RZ ;  /* 0xffffff80161d7824 */ /* 0x000fe400078e02ff */
[----:B------:R-:W-:Y:S01]  /*4360*/  @!P2 FMUL.FTZ R85, R85, R14 ;  /* 0x0000000e5555a220 */ /* 0x000fe20000410000 */
[----:B0-----:R-:W-:Y:S02]  /*4370*/  IMAD R7, R35, UR6, RZ ;  /* 0x0000000623077c24 */ /* 0x001fe4000f8e02ff */
[----:B------:R-:W-:Y:S01]  /*4380*/  @!P3 FMUL.FTZ R86, R86, R27 ;  /* 0x0000001b5656b220 */ /* 0x000fe20000410000 */
[----:B------:R-:W-:Y:S01]  /*4390*/  IMAD.WIDE.U32 R4, R32, UR6, R8 ;  /* 0x0000000620047c25 */ /* 0x000fe2000f8e0008 */
[----:B------:R-:W-:-:S03]  /*43a0*/  SHF.R.S32.HI R31, RZ, 0x1f, R29 ;  /* 0x0000001fff1f7819 */ /* 0x000fc6000001141d */
[----:B------:R-:W-:Y:S01]  /*43b0*/  @!P4 FMUL.FTZ R84, R84, R25 ;  /* 0x000000195454c220 */ /* 0x000fe20000410000 */
[----:B------:R-:W-:Y:S01]  /*43c0*/  IADD3 R54, P3, R54, -0xc0, RZ ;  /* 0xffffff4036367810 */ /* 0x000fe20007f7e0ff */
[----:B------:R-:W-:Y:S01]  /*43d0*/  IMAD R0, R32, UR7, R7 ;  /* 0x0000000720007c24 */ /* 0x000fe2000f8e0207 */
[----:B------:R-:W-:Y:S01]  /*43e0*/  IADD3 R7, P2, R29, R4, RZ ;  /* 0x000000041d077210 */ /* 0x000fe20007f5e0ff */
[----:B------:R-:W-:Y:S01]  /*43f0*/  ULDC.64 UR6, c[0x0][0x3e0] ;  /* 0x0000f80000067ab9 */ /* 0x000fe20000000a00 */
[----:B------:R-:W-:Y:S01]  /*4400*/  IADD3.X R55, R55, -0x1, RZ, P3, !PT ;  /* 0xffffffff37377810 */ /* 0x000fe20001ffe4ff */
[----:B------:R-:W-:Y:S01]  /*4410*/  @!P1 FADD.FTZ R10, R10, 1 ;  /* 0x3f8000000a0a9421 */ /* 0x000fe20000010000 */
[----:B------:R-:W-:Y:S01]  /*4420*/  IADD3.X R5, R31, R0, R5, P2, !PT ;  /* 0x000000001f057210 */ /* 0x000fe200017fe405 */
[----:B------:R-:W-:Y:S01]  /*4430*/  BSSY B0, `(.L_x_17544) ;  /* 0x000002f000007945 */ /* 0x000fe20003800000 */
[----:B------:R-:W-:Y:S02]  /*4440*/  IADD3 R4, P5, R54, UR6, RZ ;  /* 0x0000000636047c10 */ /* 0x000fe4000ffbe0ff */
[-C--:B------:R-:W-:Y:S01]  /*4450*/  ISETP.GE.AND P3, PT, R51, R12.reuse, PT ;  /* 0x0000000c3300720c */ /* 0x080fe20003f66270 */
[----:B------:R-:W0:Y:S01]  /*4460*/  @!P1 MUFU.RCP R10, R10 ;  /* 0x0000000a000a9308 */ /* 0x000e220000001000 */
[----:B------:R-:W-:-:S02]  /*4470*/  ISETP.GE.AND P2, PT, R49, R12, PT ;  /* 0x0000000c3100720c */ /* 0x000fc40003f46270 */
[----:B------:R-:W-:Y:S02]  /*4480*/  ISETP.GE.AND P4, PT, R52, R12, PT ;  /* 0x0000000c3400720c */ /* 0x000fe40003f86270 */
[----:B------:R-:W-:Y:S02]  /*4490*/  IADD3.X R0, R55, UR7, RZ, P5, !PT ;  /* 0x0000000737007c10 */ /* 0x000fe4000affe4ff */
[----:B------:R-:W-:Y:S02]  /*44a0*/  LEA R4, P5, R7, R4, 0x1 ;  /* 0x0000000407047211 */ /* 0x000fe400078a08ff */
[----:B------:R-:W-:Y:S01]  /*44b0*/  F2FP.BF16.F32.PACK_AB R6, R84, R85 ;  /* 0x000000555406723e */ /* 0x000fe200000010ff */
[----:B------:R-:W-:Y:S01]  /*44c0*/  FADD.FTZ R85, R85, R38 ;  /* 0x0000002655557221 */ /* 0x000fe20000010000 */
[----:B------:R-:W-:-:S03]  /*44d0*/  LEA.HI.X R5, R7, R0, R5, 0x1, P5 ;  /* 0x0000000007057211 */ /* 0x000fc600028f0c05 */
[----:B------:R-:W-:Y:S02]  /*44e0*/  FADD.FTZ R85, R85, R84 ;  /* 0x0000005455557221 */ /* 0x000fe40000010000 */
[----:B------:R-:W-:Y:S01]  /*44f0*/  @!P3 STG.E.U16 desc[UR14][R4.64+0x40], R15 ;  /* 0x0000400f0400b986 */ /* 0x000fe2000c10150e */
[----:B0-----:R-:W-:Y:S01]  /*4500*/  @!P1 FMUL.FTZ R87, R87, R10 ;  /* 0x0000000a57579220 */ /* 0x001fe20000410000 */
[----:B------:R-:W-:Y:S02]  /*4510*/  FADD.FTZ R38, R85, R86 ;  /* 0x0000005655267221 */ /* 0x000fe40000010000 */
[----:B------:R0:W-:Y:S02]  /*4520*/  @!P2 STG.E.U16 desc[UR14][R4.64], R13 ;  /* 0x0000000d0400a986 */ /* 0x0001e4000c10150e */
[----:B------:R-:W-:Y:S01]  /*4530*/  F2FP.BF16.F32.PACK_AB R7, R87, R86 ;  /* 0x000000565707723e */ /* 0x000fe200000010ff */
[----:B------:R-:W-:Y:S01]  /*4540*/  FADD.FTZ R38, R38, R87 ;  /* 0x0000005726267221 */ /* 0x000fe20000010000 */
[----:B------:R1:W-:Y:S01]  /*4550*/  @!P4 STG.E.U16 desc[UR14][R4.64+0x80], R23 ;  /* 0x000080170400c986 */ /* 0x0003e2000c10150e */
[----:B------:R-:W-:Y:S08]  /*4560*/  BAR.SYNC.DEFER_BLOCKING 0x0 ;  /* 0x0000000000007b1d */ /* 0x000ff00000010000 */
[----:B0-----:R-:W1:Y:S01]  /*4570*/  LDC.64 R12, c[0x0][0x3a8] ;  /* 0x0000ea00ff0c7b82 */ /* 0x001e620000000a00 */
[----:B------:R0:W-:Y:S01]  /*4580*/  STS.64 [R58], R6 ;  /* 0x000000063a007388 */ /* 0x0001e20000000a00 */
[----:B------:R-:W-:-:S03]  /*4590*/  NOP ;  /* 0x0000000000007918 */ /* 0x000fc60000000000 */
[----:B------:R-:W-:Y:S01]  /*45a0*/  LDS.U16 R9, [R56] ;  /* 0x0000000038097984 */ /* 0x000fe20000000400 */
[----:B-1----:R-:W-:-:S03]  /*45b0*/  IMAD R4, R12, UR17, RZ ;  /* 0x000000110c047c24 */ /* 0x002fc6000f8e02ff */
[----:B------:R-:W-:Y:S01]  /*45c0*/  LDS.U16 R11, [R56+0x40] ;  /* 0x00004000380b7984 */ /* 0x000fe20000000400 */
[----:B0-----:R-:W-:Y:S02]  /*45d0*/  IMAD R7, R13, UR16, R4 ;  /* 0x000000100d077c24 */ /* 0x001fe4000f8e0204 */
[----:B------:R-:W-:Y:S01]  /*45e0*/  IMAD.WIDE.U32 R4, R12, UR16, RZ ;  /* 0x000000100c047c25 */ /* 0x000fe2000f8e00ff */
        /* <DEDUP_REMOVED lines=19> */
.L_x_17545:
[----:B------:R-:W-:Y:S05]  /*4720*/  BSYNC B0 ;  /* 0x0000000000007941 */ /* 0x000fea0003800000 */
.L_x_17544:
[----:B------:R-:W-:Y:S01]  /*4730*/  MOV R2, R4 ;  /* 0x0000000400027202 */ /* 0x000fe20000000f00 */
[----:B------:R-:W-:Y:S01]  /*4740*/  ULDC.64 UR4, c[0x0][0x3b0] ;  /* 0x0000ec0000047ab9 */ /* 0x000fe20000000a00 */
[----:B------:R-:W-:Y:S01]  /*4750*/  MOV R3, R13 ;  /* 0x0000000d00037202 */ /* 0x000fe20000000f00 */
[----:B------:R-:W-:Y:S01]  /*4760*/  IMAD R5, R35, UR4, RZ ;  /* 0x0000000423057c24 */ /* 0x000fe2000f8e02ff */
[-C--:B------:R-:W-:Y:S02]  /*4770*/  ISETP.GE.AND P0, PT, R49, R0.reuse, PT ;  /* 0x000000003100720c */ /* 0x080fe40003f06270 */
[-C--:B------:R-:W-:Y:S01]  /*4780*/  ISETP.GE.AND P1, PT, R51, R0.reuse, PT ;  /* 0x000000003300720c */ /* 0x080fe20003f26270 */
[----:B------:R-:W-:Y:S01]  /*4790*/  IMAD.WIDE.U32 R2, R32, UR4, R2 ;  /* 0x0000000420027c25 */ /* 0x000fe2000f8e0002 */
[----:B------:R-:W-:-:S03]  /*47a0*/  ISETP.GE.AND P2, PT, R52, R0, PT ;  /* 0x000000003400720c */ /* 0x000fc60003f46270 */
[----:B------:R-:W-:Y:S01]  /*47b0*/  IMAD R4, R32, UR5, R5 ;  /* 0x0000000520047c24 */ /* 0x000fe2000f8e0205 */
[----:B------:R-:W-:Y:S01]  /*47c0*/  ULDC.64 UR4, c[0x0][0x3f0] ;  /* 0x0000fc0000047ab9 */ /* 0x000fe20000000a00 */
[----:B------:R-:W-:Y:S02]  /*47d0*/  IADD3 R5, P3, R29, R2, RZ ;  /* 0x000000021d057210 */ /* 0x000fe40007f7e0ff */
[----:B------:R-:W-:Y:S02]  /*47e0*/  IADD3 R2, P4, R54, UR4, RZ ;  /* 0x0000000436027c10 */ /* 0x000fe4000ff9e0ff */
[----:B------:R-:W-:Y:S02]  /*47f0*/  IADD3.X R3, R31, R4, R3, P3, !PT ;  /* 0x000000041f037210 */ /* 0x000fe40001ffe403 */
[----:B------:R-:W-:Y:S02]  /*4800*/  IADD3.X R0, R55, UR5, RZ, P4, !PT ;  /* 0x0000000537007c10 */ /* 0x000fe4000a7fe4ff */
[----:B------:R-:W-:-:S04]  /*4810*/  LEA R2, P3, R5, R2, 0x1 ;  /* 0x0000000205027211 */ /* 0x000fc800078608ff */
[----:B------:R-:W-:Y:S02]  /*4820*/  LEA.HI.X R3, R5, R0, R3, 0x1, P3 ;  /* 0x0000000005037211 */ /* 0x000fe400018f0c03 */
[----:B------:R-:W-:Y:S02]  /*4830*/  IADD3 R0, -R48, UR8, RZ ;  /* 0x0000000830007c10 */ /* 0x000fe4000fffe1ff */
[----:B------:R-:W-:Y:S01]  /*4840*/  IADD3 R45, P3, R45, -0x100, RZ ;  /* 0xffffff002d2d7810 */ /* 0x000fe20007f7e0ff */
[----:B------:R1:W-:Y:S01]  /*4850*/  @!P0 STG.E.U16 desc[UR14][R2.64], R11 ;  /* 0x0000000b02008986 */ /* 0x0003e2000c10150e */
[----:B------:R-:W-:Y:S02]  /*4860*/  ISETP.GT.AND P0, PT, R0, 0x1, PT ;  /* 0x000000010000780c */ /* 0x000fe40003f04270 */
[----:B------:R-:W-:Y:S01]  /*4870*/  IADD3.X R46, R46, -0x1, RZ, P3, !PT ;  /* 0xffffffff2e2e7810 */ /* 0x000fe20001ffe4ff */
[----:B------:R1:W-:Y:S01]  /*4880*/  @!P1 STG.E.U16 desc[UR14][R2.64+0x40], R25 ;  /* 0x0000401902009986 */ /* 0x0003e2000c10150e */
[----:B------:R-:W-:-:S02]  /*4890*/  IADD3 R43, P1, R43, -0x100, RZ ;  /* 0xffffff002b2b7810 */ /* 0x000fc40007f3e0ff */
[----:B------:R-:W-:Y:S01]  /*48a0*/  IADD3 R48, R48, 0x1, RZ ;  /* 0x0000000130307810 */ /* 0x000fe20007ffe0ff */
[----:B------:R1:W-:Y:S01]  /*48b0*/  @!P2 STG.E.U16 desc[UR14][R2.64+0x80], R27 ;  /* 0x0000801b0200a986 */ /* 0x0003e2000c10150e */
[----:B------:R-:W-:Y:S02]  /*48c0*/  IADD3 R41, P2, R41, -0x100, RZ ;  /* 0xffffff0029297810 */ /* 0x000fe40007f5e0ff */
[----:B------:R-:W-:Y:S02]  /*48d0*/  IADD3.X R44, R44, -0x1, RZ, P1, !PT ;  /* 0xffffffff2c2c7810 */ /* 0x000fe40000ffe4ff */
[----:B------:R-:W-:Y:S01]  /*48e0*/  IADD3.X R42, R42, -0x1, RZ, P2, !PT ;  /* 0xffffffff2a2a7810 */ /* 0x000fe200017fe4ff */
[----:B------:R-:W-:Y:S08]  /*48f0*/  @P0 BRA `(.L_x_17546) ;  /* 0xffffffbc00640947 */ /* 0x000ff0000383ffff */
.L_x_17517:
        /* <DEDUP_REMOVED lines=26> */
.L_x_17548:
[----:B------:R-:W-:Y:S05]  /*4aa0*/  BSYNC B0 ;  /* 0x0000000000007941 */ /* 0x000fea0003800000 */
.L_x_17547:
        /* <DEDUP_REMOVED lines=29> */
.L_x_17550:
[----:B-1----:R-:W1:Y:S02]  /*4c80*/  S2R R19, SR_TID.X ;  /* 0x0000000000137919 */ /* 0x002e640000002100 */
.L_x_17551:
[----:B------:R-:W-:Y:S05]  /*4c90*/  BSYNC B0 ;  /* 0x0000000000007941 */ /* 0x000fea0003800000 */
.L_x_17549:
[----:B------:R-:W-:Y:S02]  /*4ca0*/  ULDC UR22, c[0x0][0x21c] ;  /* 0x0000870000167ab9 */ /* 0x000fe40000000800 */
[----:B-1----:R-:W-:-:S13]  /*4cb0*/  ISETP.GE.AND P0, PT, R19, UR22, PT ;  /* 0x0000001613007c0c */ /* 0x002fda000bf06270 */
[----:B------:R-:W-:Y:S05]  /*4cc0*/  @P0 EXIT ;  /* 0x000000000000094d */ /* 0x000fea0003800000 */
[----:B------:R-:W1:Y:S01]  /*4cd0*/  S2UR UR5, SR_CgaCtaId ;  /* 0x00000000000579c3 */ /* 0x000e620000008800 */
[----:B------:R-:W-:Y:S01]  /*4ce0*/  ULDC.64 UR6, c[0x0][0x268] ;  /* 0x00009a0000067ab9 */ /* 0x000fe20000000a00 */
[----:B------:R-:W-:Y:S01]  /*4cf0*/  ULDC.64 UR10, c[0x0][0x248] ;  /* 0x00009200000a7ab9 */ /* 0x000fe20000000a00 */
[----:B------:R-:W-:Y:S01]  /*4d00*/  ULDC.64 UR8, c[0x0][0x378] ;  /* 0x0000de0000087ab9 */ /* 0x000fe20000000a00 */
[C---:B------:R-:W-:Y:S01]  /*4d10*/  IMAD R5, R35.reuse, UR6, RZ ;  /* 0x0000000623057c24 */ /* 0x040fe2000f8e02ff */
[----:B------:R-:W-:Y:S01]  /*4d20*/  BSSY B0, `(.L_x_17552) ;  /* 0x0000062000007945 */ /* 0x000fe20003800000 */
[C---:B0-----:R-:W-:Y:S01]  /*4d30*/  IMAD R9, R35.reuse, UR10, RZ ;  /* 0x0000000a23097c24 */ /* 0x041fe2000f8e02ff */
        /* <DEDUP_REMOVED lines=17> */
[C---:B--23--:R-:W-:Y:S01]  /*4e50*/  IMAD R7, R35.reuse, UR6, RZ ;  /* 0x0000000623077c24 */ /* 0x04cfe2000f8e02ff */
[----:B-1----:R-:W-:Y:S01]  /*4e60*/  ULEA UR4, UR5, UR4, 0x18 ;  /* 0x0000000405047291 */ /* 0x002fe2000f8ec03f */
[----:B------:R-:W-:Y:S01]  /*4e70*/  IMAD R35, R35, UR8, RZ ;  /* 0x0000000823237c24 */ /* 0x000fe2000f8e02ff */
[----:B------:R-:W-:Y:S01]  /*4e80*/  IADD3 R29, R9, R11, RZ ;  /* 0x0000000b091d7210 */ /* 0x000fe20007ffe0ff */
[C---:B------:R-:W-:Y:S01]  /*4e90*/  IMAD R31, R32.reuse, UR7, R7 ;  /* 0x00000007201f7c24 */ /* 0x040fe2000f8e0207 */
[----:B------:R-:W-:Y:S01]  /*4ea0*/  ULDC.64 UR20, c[0x0][0x3d0] ;  /* 0x0000f40000147ab9 */ /* 0x000fe20000000a00 */
[----:B------:R-:W-:Y:S01]  /*4eb0*/  IMAD.WIDE.U32 R4, R32, UR6, RZ ;  /* 0x0000000620047c25 */ /* 0x000fe2000f8e00ff */
[----:B------:R-:W-:-:S03]  /*4ec0*/  ULDC UR6, c[0x0][0x0] ;  /* 0x0000000000067ab9 */ /* 0x000fc60000000800 */
[C---:B------:R-:W-:Y:S01]  /*4ed0*/  IMAD.WIDE.U32 R6, R32.reuse, UR10, RZ ;  /* 0x0000000a20067c25 */ /* 0x040fe2000f8e00ff */
[----:B------:R-:W-:Y:S01]  /*4ee0*/  IADD3 R31, R5, R31, RZ ;  /* 0x0000001f051f7210 */ /* 0x000fe20007ffe0ff */
[----:B------:R-:W-:Y:S02]  /*4ef0*/  ULDC.64 UR10, c[0x0][0x340] ;  /* 0x0000d000000a7ab9 */ /* 0x000fe40000000a00 */
[C---:B------:R-:W-:Y:S01]  /*4f00*/  IMAD R27, R32.reuse, UR9, R35 ;  /* 0x00000009201b7c24 */ /* 0x040fe2000f8e0223 */
[----:B------:R-:W-:Y:S01]  /*4f10*/  IADD3 R41, R7, R15, RZ ;  /* 0x0000000f07297210 */ /* 0x000fe20007ffe0ff */
[----:B------:R-:W-:Y:S01]  /*4f20*/  IMAD.WIDE.U32 R32, R32, UR8, RZ ;  /* 0x0000000820207c25 */ /* 0x000fe2000f8e00ff */
[----:B------:R-:W-:-:S04]  /*4f30*/  ULDC.64 UR8, c[0x0][0x380] ;  /* 0x0000e00000087ab9 */ /* 0x000fc80000000a00 */
[----:B------:R-:W-:-:S07]  /*4f40*/  IADD3 R27, R33, R27, RZ ;  /* 0x0000001b211b7210 */ /* 0x000fce0007ffe0ff */
.L_x_17553:
        /* <DEDUP_REMOVED lines=64> */
.L_x_17552:
[----:B------:R-:W-:Y:S05]  /*5350*/  EXIT ;  /* 0x000000000000794d */ /* 0x000fea0003800000 */
.L_x_17554:
        /* <DEDUP_REMOVED lines=10> */
.L_x_19030:


//--------------------- .text._Z25selective_scan_bwd_kernelI32Selective_Scan_bwd_kernel_traitsILi32ELi4ELb0ELb0ELb0ELb1ELb1EN3c108BFloat16ENS1_7complexIfEEEEv12SSMParamsBwd --------------------------
	.section	.text._Z25selective_scan_bwd_kernelI32Selective_Scan_bwd_kernel_traitsILi32ELi4ELb0ELb0ELb0ELb1ELb1EN3c108BFloat16ENS1_7complexIfEEEEv12SSMParamsBwd,"ax",@progbits
	.align	128
        .global         _Z25selective_scan_bwd_kernelI32Selective_Scan_bwd_kernel_traitsILi32ELi4ELb0ELb0ELb0ELb1ELb1EN3c108BFloat16ENS1_7complexIfEEEEv12SSMParamsBwd
        .type           _Z25selective_scan_bwd_kernelI32Selective_Scan_bwd_kernel_traitsILi32ELi4ELb0ELb0ELb0ELb1ELb1EN3c108BFloat16ENS1_7complexIfEEEEv12SSMParamsBwd,@function
        .size           _Z25selective_scan_bwd_kernelI32Selective_Scan_bwd_kernel_traitsILi32ELi4ELb0ELb0ELb0ELb1ELb1EN3c108BFloat16ENS1_7complexIfEEEEv12SSMParamsBwd,(.L_x_19031 - _Z25selective_scan_bwd_kernelI32Selective_Scan_bwd_kernel_traitsILi32ELi4ELb0ELb0ELb0ELb1ELb1EN3c108BFloat16ENS1_7complexIfEEEEv12SSMParamsBwd)
        .other          _Z25selective_scan_bwd_kernelI32Selective_Scan_bwd_kernel_traitsILi32ELi4ELb0ELb0ELb0ELb1ELb1EN3c108BFloat16ENS1_7complexIfEEEEv12SSMParamsBwd,@"STO_CUDA_ENTRY STV_DEFAULT"
_Z25selective_scan_bwd_kernelI32Selective_Scan_bwd_kernel_traitsILi32ELi4ELb0ELb0ELb0ELb1ELb1EN3c108BFloat16ENS1_7complexIfEEEEv12SSMParamsBwd:
.text._Z25selective_scan_bwd_kernelI32Selective_Scan_bwd_kernel_traitsILi32ELi4ELb0ELb0ELb0ELb1ELb1EN3c108BFloat16ENS1_7complexIfEEEEv12SSMParamsBwd:
        /* <DEDUP_REMOVED lines=105> */
.L_x_17589:
[----:B------:R-:W-:Y:S01]  /*0690*/  BAR.SYNC.DEFER_BLOCKING 0x0 ;  /* 0x0000000000007b1d */ /* 0x000fe20000010000 */
[----:B------:R-:W-:Y:S02]  /*06a0*/  LEA R18, R63, 0xffffff80, 0x7 ;  /* 0xffffff803f127811 */ /* 0x000fe400078e38ff */
[C---:B------:R-:W-:Y:S02]  /*06b0*/  SHF.L.U32 R51, R56.reuse, 0x1, RZ ;  /* 0x0000000138337819 */ /* 0x040fe400000006ff */
[----:B------:R-:W-:Y:S01]  /*06c0*/  SHF.L.U64.HI R50, R56, 0x1, R55 ;  /* 0x0000000138327819 */ /* 0x000fe20000010237 */
[----:B------:R-:W-:Y:S01]  /*06d0*/  ULDC UR5, c[0x0][0x218] ;  /* 0x0000860000057ab9 */ /* 0x000fe20000000800 */
[----:B------:R-:W-:Y:S02]  /*06e0*/  IADD3 R6, P4, R62, R51, RZ ;  /* 0x000000333e067210 */ /* 0x000fe40007f9e0ff */
[----:B0-----:R-:W-:Y:S02]  /*06f0*/  IADD3 R3, -R18, UR5, RZ ;  /* 0x0000000512037c10 */ /* 0x001fe4000fffe1ff */
        /* <DEDUP_REMOVED lines=18> */
[----:B------:R-:W-:-:S07]  /*0820*/  PRMT R25, RZ, 0x7610, R25 ;  /* 0x00007610ff197816 */ /* 0x000fce0000000019 */
[----:B------:R-:W-:-:S04]  /*0830*/  @!P0 IADD3 R4, P1, R60, R51, RZ ;  /* 0x000000333c048210 */ /* 0x000fc80007f3e0ff */
[----:B------:R-:W-:Y:S02]  /*0840*/  @!P0 IADD3.X R5, R59, R50, RZ, P1, !PT ;  /* 0x000000323b058210 */ /* 0x000fe40000ffe4ff */
[----:B------:R-:W-:Y:S01]  /*0850*/  ISETP.GE.AND P1, PT, R52, R3, PT ;  /* 0x000000033400720c */ /* 0x000fe20003f26270 */
[----:B-1----:R-:W-:Y:S01]  /*0860*/  ULEA UR5, UR6, UR5, 0x18 ;  /* 0x0000000506057291 */ /* 0x002fe2000f8ec03f */
[CC--:B0-----:R-:W-:Y:S02]  /*0870*/  @!P3 IADD3 R6, P4, R60.reuse, R51.reuse, RZ ;  /* 0x000000333c06b210 */ /* 0x0c1fe40007f9e0ff */
[----:B------:R-:W-:Y:S01]  /*0880*/  @!P2 IADD3 R8, P5, R60, R51, RZ ;  /* 0x000000333c08a210 */ /* 0x000fe20007fbe0ff */
[----:B------:R-:W-:Y:S02]  /*0890*/  ULDC UR6, c[0x0][0x224] ;  /* 0x0000890000067ab9 */ /* 0x000fe40000000800 */
[----:B------:R-:W-:-:S04]  /*08a0*/  MOV R49, UR5 ;  /* 0x0000000500317c02 */ /* 0x000fc80008000f00 */
[CC--:B------:R-:W-:Y:S02]  /*08b0*/  LEA R48, R64.reuse, R49.reuse, 0x1 ;  /* 0x0000003140307211 */ /* 0x0c0fe400078e08ff */
[----:B------:R-:W-:Y:S02]  /*08c0*/  LEA R46, R64, R49, 0x3 ;  /* 0x00000031402e7211 */ /* 0x000fe400078e18ff */
[----:B------:R-:W-:Y:S02]  /*08d0*/  @!P1 IADD3 R10, P6, R60, R51, RZ ;  /* 0x000000333c0a9210 */ /* 0x000fe40007fde0ff */
[----:B------:R-:W-:Y:S02]  /*08e0*/  PRMT R27, RZ, 0x7610, R27 ;  /* 0x00007610ff1b7816 */ /* 0x000fe4000000001b */
[----:B------:R-:W-:Y:S01]  /*08f0*/  @!P3 IADD3.X R7, R59, R50, RZ, P4, !PT ;  /* 0x000000323b07b210 */ /* 0x000fe200027fe4ff */
[----:B--2---:R-:W-:Y:S04]  /*0900*/  STS.U16 [R48], R9 ;  /* 0x0000000930007388 */ /* 0x004fe80000000400 */
[----:B---3--:R-:W-:Y:S04]  /*0910*/  STS.U16 [R48+0x40], R11 ;  /* 0x0000400b30007388 */ /* 0x008fe80000000400 */
[----:B----4-:R0:W-:Y:S04]  /*0920*/  STS.U16 [R48+0x80], R19 ;  /* 0x0000801330007388 */ /* 0x0101e80000000400 */
[----:B------:R1:W-:Y:S01]  /*0930*/  STS.U16 [R48+0xc0], R23 ;  /* 0x0000c01730007388 */ /* 0x0003e20000000400 */
[----:B------:R-:W-:-:S03]  /*0940*/  NOP ;  /* 0x0000000000007918 */ /* 0x000fc60000000000 */
[----:B------:R-:W-:Y:S01]  /*0950*/  LDS.64 R20, [R46] ;  /* 0x000000002e147984 */ /* 0x000fe20000000a00 */
[----:B------:R-:W-:Y:S01]  /*0960*/  BAR.SYNC.DEFER_BLOCKING 0x0 ;  /* 0x0000000000007b1d */ /* 0x000fe20000010000 */
[----:B0-----:R-:W-:Y:S02]  /*0970*/  PRMT R19, RZ, 0x7610, R19 ;  /* 0x00007610ff137816 */ /* 0x001fe40000000013 */
[----:B-1----:R-:W-:Y:S02]  /*0980*/  PRMT R23, RZ, 0x7610, R23 ;  /* 0x00007610ff177816 */ /* 0x002fe40000000017 */
[CC--:B------:R-:W-:Y:S02]  /*0990*/  @!P2 IADD3.X R9, R59.reuse, R50.reuse, RZ, P5, !PT ;  /* 0x000000323b09a210 */ /* 0x0c0fe40002ffe4ff */
[----:B------:R-:W-:Y:S01]  /*09a0*/  @!P1 IADD3.X R11, R59, R50, RZ, P6, !PT ;  /* 0x000000323b0b9210 */ /* 0x000fe200037fe4ff */
[----:B------:R0:W2:Y:S04]  /*09b0*/  @!P0 LDG.E.U16 R25, desc[UR14][R4.64] ;  /* 0x0000000e04198981 */ /* 0x0000a8000c1e1500 */
[----:B------:R-:W3:Y:S04]  /*09c0*/  @!P3 LDG.E.U16 R19, desc[UR14][R6.64+0x40] ;  /* 0x0000400e0613b981 */ /* 0x000ee8000c1e1500 */
[----:B------:R1:W4:Y:S04]  /*09d0*/  @!P2 LDG.E.U16 R23, desc[UR14][R8.64+0x80] ;  /* 0x0000800e0817a981 */ /* 0x000328000c1e1500 */
[----:B------:R-:W4:Y:S01]  /*09e0*/  @!P1 LDG.E.U16 R27, desc[UR14][R10.64+0xc0] ;  /* 0x0000c00e0a1b9981 */ /* 0x000f22000c1e1500 */
[----:B0-----:R-:W-:-:S02]  /*09f0*/  IADD3 R4, P4, R58, R51, RZ ;  /* 0x000000333a047210 */ /* 0x001fc40007f9e0ff */
[----:B------:R-:W-:Y:S02]  /*0a00*/  PRMT R29, RZ, 0x7610, R29 ;  /* 0x00007610ff1d7816 */ /* 0x000fe4000000001d */
[----:B------:R-:W-:Y:S02]  /*0a10*/  PRMT R31, RZ, 0x7610, R31 ;  /* 0x00007610ff1f7816 */ /* 0x000fe4000000001f */
[----:B------:R-:W-:Y:S02]  /*0a20*/  PRMT R33, RZ, 0x7610, R33 ;  /* 0x00007610ff217816 */ /* 0x000fe40000000021 */
[----:B-1----:R-:W-:Y:S02]  /*0a30*/  PRMT R9, RZ, 0x7610, R9 ;  /* 0x00007610ff097816 */ /* 0x002fe40000000009 */
[----:B------:R-:W-:Y:S01]  /*0a40*/  IADD3.X R5, R57, R50, RZ, P4, !PT ;  /* 0x0000003239057210 */ /* 0x000fe200027fe4ff */
[----:B--2---:R-:W-:Y:S04]  /*0a50*/  STS.U16 [R48], R25 ;  /* 0x0000001930007388 */ /* 0x004fe80000000400 */
[----:B---3--:R-:W-:Y:S04]  /*0a60*/  STS.U16 [R48+0x40], R19 ;  /* 0x0000401330007388 */ /* 0x008fe80000000400 */
[----:B----4-:R0:W-:Y:S04]  /*0a70*/  STS.U16 [R48+0x80], R23 ;  /* 0x0000801730007388 */ /* 0x0101e80000000400 */
[----:B------:R-:W-:Y:S01]  /*0a80*/  STS.U16 [R48+0xc0], R27 ;  /* 0x0000c01b30007388 */ /* 0x000fe20000000400 */
[----:B------:R-:W-:-:S03]  /*0a90*/  NOP ;  /* 0x0000000000007918 */ /* 0x000fc60000000000 */
[----:B------:R-:W1:Y:S01]  /*0aa0*/  LDS.64 R6, [R46] ;  /* 0x000000002e067984 */ /* 0x000e620000000a00 */
[----:B0-----:R-:W0:Y:S08]  /*0ab0*/  LDC.64 R22, c[0x0][0x2a0] ;  /* 0x0000a800ff167b82 */ /* 0x001e300000000a00 */
[----:B------:R-:W-:Y:S06]  /*0ac0*/  BAR.SYNC.DEFER_BLOCKING 0x0 ;  /* 0x0000000000007b1d */ /* 0x000fec0000010000 */
[----:B------:R-:W2:Y:S04]  /*0ad0*/  @!P0 LDG.E.U16 R29, desc[UR14][R4.64] ;  /* 0x0000000e041d8981 */ /* 0x000ea8000c1e1500 */
[----:B------:R-:W3:Y:S04]  /*0ae0*/  @!P3 LDG.E.U16 R31, desc[UR14][R4.64+0x40] ;  /* 0x0000400e041fb981 */ /* 0x000ee8000c1e1500 */
[----:B------:R-:W4:Y:S04]  /*0af0*/  @!P2 LDG.E.U16 R33, desc[UR14][R4.64+0x80] ;  /* 0x0000800e0421a981 */ /* 0x000f28000c1e1500 */
[----:B------:R0:W4:Y:S01]  /*0b00*/  @!P1 LDG.E.U16 R9, desc[UR14][R4.64+0xc0] ;  /* 0x0000c00e04099981 */ /* 0x000122000c1e1500 */
[----:B-1----:R-:W-:Y:S01]  /*0b10*/  SHF.L.U32 R11, R6, 0x10, RZ ;  /* 0x00000010060b7819 */ /* 0x002fe200000006ff */
[----:B0-----:R-:W-:Y:S01]  /*0b20*/  IMAD R0, R22, UR17, RZ ;  /* 0x0000001116007c24 */ /* 0x001fe2000f8e02ff */
[----:B------:R-:W-:Y:S01]  /*0b30*/  ISETP.GE.AND P0, PT, R56, R3, PT ;  /* 0x000000033800720c */ /* 0x000fe20003f06270 */
[----:B------:R-:W-:Y:S01]  /*0b40*/  ULEA UR6, UR6, UR4, 0x7 ;  /* 0x0000000406067291 */ /* 0x000fe2000f8e383f */
[----:B------:R-:W-:Y:S01]  /*0b50*/  PRMT R2, R7, 0x7632, R2 ;  /* 0x0000763207027816 */ /* 0x000fe20000000002 */
[----:B-----5:R-:W-:Y:S01]  /*0b60*/  FADD.FTZ R44, R11, R68 ;  /* 0x000000440b2c7221 */ /* 0x020fe20000010000 */
[--C-:B------:R-:W-:Y:S01]  /*0b70*/  IMAD R23, R23, UR16, R0.reuse ;  /* 0x0000001017177c24 */ /* 0x100fe2000f8e0200 */
[----:B------:R-:W-:Y:S01]  /*0b80*/  PRMT R0, R6, 0x7632, R0 ;  /* 0x0000763206007816 */ /* 0x000fe20000000000 */
[----:B------:R-:W-:Y:S01]  /*0b90*/  BSSY B0, `(.L_x_17556) ;  /* 0x0000035000007945 */ /* 0x000fe20003800000 */
[----:B------:R-:W-:Y:S01]  /*0ba0*/  SHF.R.S32.HI R19, RZ, 0x1f, R18 ;  /* 0x0000001fff137819 */ /* 0x000fe20000011412 */
[----:B------:R-:W-:Y:S01]  /*0bb0*/  IMAD.WIDE.U32 R4, R22, UR16, RZ ;  /* 0x0000001016047c25 */ /* 0x000fe2000f8e00ff */
[----:B------:R-:W-:-:S02]  /*0bc0*/  FSETP.GTU.FTZ.AND P4, PT, R44, 20, PT ;  /* 0x41a000002c00780b */ /* 0x000fc40003f9c000 */
[----:B------:R-:W-:Y:S02]  /*0bd0*/  SHF.L.U32 R47, R7, 0x10, RZ ;  /* 0x00000010072f7819 */ /* 0x000fe400000006ff */
[----:B------:R-:W-:Y:S01]  /*0be0*/  SHF.L.U32 R45, R0, 0x10, RZ ;  /* 0x00000010002d7819 */ /* 0x000fe200000006ff */
[----:B------:R-:W-:Y:S01]  /*0bf0*/  @!P0 IMAD.WIDE.U32 R6, R22, UR16, R18 ;  /* 0x0000001016068c25 */ /* 0x000fe2000f8e0012 */
[----:B------:R-:W-:-:S03]  /*0c00*/  SHF.L.U32 R43, R2, 0x10, RZ ;  /* 0x00000010022b7819 */ /* 0x000fc600000006ff */
[--C-:B------:R-:W-:Y:S01]  /*0c10*/  FADD.FTZ R47, R47, R68.reuse ;  /* 0x000000442f2f7221 */ /* 0x100fe20000010000 */
[--C-:B------:R-:W-:Y:S01]  /*0c20*/  FADD.FTZ R45, R45, R68.reuse ;  /* 0x000000442d2d7221 */ /* 0x100fe20000010000 */
[----:B------:R-:W-:Y:S01]  /*0c30*/  @!P0 IADD3 R11, R23, R7, RZ ;  /* 0x00000007170b8210 */ /* 0x000fe20007ffe0ff */
[----:B------:R-:W-:Y:S02]  /*0c40*/  FADD.FTZ R43, R43, R68 ;  /* 0x000000442b2b7221 */ /* 0x000fe40000010000 */
[----:B------:R-:W-:Y:S02]  /*0c50*/  FSETP.GTU.FTZ.AND P1, PT, R47, 20, PT ;  /* 0x41a000002f00780b */ /* 0x000fe40003f3c000 */
[----:B------:R-:W-:Y:S02]  /*0c60*/  FSETP.GTU.FTZ.AND P2, PT, R45, 20, PT ;  /* 0x41a000002d00780b */ /* 0x000fe40003f5c000 */
[----:B------:R-:W-:Y:S01]  /*0c70*/  FSETP.GTU.FTZ.AND P3, PT, R43, 20, PT ;  /* 0x41a000002b00780b */ /* 0x000fe20003f7c000 */
[----:B--2---:R-:W-:Y:S04]  /*0c80*/  STS.U16 [R48], R29 ;  /* 0x0000001d30007388 */ /* 0x004fe80000000400 */
[----:B---3--:R-:W-:Y:S04]  /*0c90*/  STS.U16 [R48+0x40], R31 ;  /* 0x0000401f30007388 */ /* 0x008fe80000000400 */
[----:B----4-:R-:W-:Y:S04]  /*0ca0*/  STS.U16 [R48+0x80], R33 ;  /* 0x0000802130007388 */ /* 0x010fe80000000400 */
[----:B------:R0:W-:Y:S02]  /*0cb0*/  STS.U16 [R48+0xc0], R9 ;  /* 0x0000c00930007388 */ /* 0x0001e40000000400 */
[----:B0-----:R-:W-:Y:S01]  /*0cc0*/  IADD3 R9, R5, R23, RZ ;  /* 0x0000001705097210 */ /* 0x001fe20007ffe0ff */
[----:B------:R-:W-:Y:S01]  /*0cd0*/  NOP ;  /* 0x0000000000007918 */ /* 0x000fe20000000000 */
        /* <DEDUP_REMOVED lines=32> */
.L_x_17557:
[----:B------:R-:W-:Y:S05]  /*0ee0*/  BSYNC B0 ;  /* 0x0000000000007941 */ /* 0x000fea0003800000 */
.L_x_17556:
        /* <DEDUP_REMOVED lines=33> */
.L_x_17559:
[----:B------:R-:W-:Y:S05]  /*1100*/  BSYNC B0 ;  /* 0x0000000000007941 */ /* 0x000fea0003800000 */
.L_x_17558:
        /* <DEDUP_REMOVED lines=33> */
.L_x_17561:
[----:B------:R-:W-:Y:S05]  /*1320*/  BSYNC B0 ;  /* 0x0000000000007941 */ /* 0x000fea0003800000 */
.L_x_17560:
        /* <DEDUP_REMOVED lines=33> */
.L_x_17563:
[----:B------:R-:W-:Y:S05]  /*1540*/  BSYNC B0 ;  /* 0x0000000000007941 */ /* 0x000fea0003800000 */
.L_x_17562:
[----:B------:R-:W-:Y:S01]  /*1550*/  MOV R8, R4 ;  /* 0x0000000400087202 */ /* 0x000fe20000000f00 */
[----:B------:R-:W-:Y:S01]  /*1560*/  ULDC.64 UR8, c[0x0][0x2a8] ;  /* 0x0000aa0000087ab9 */ /* 0x000fe20000000a00 */
[----:B------:R-:W-:Y:S01]  /*1570*/  @!P0 MOV R10, R6 ;  /* 0x00000006000a8202 */ /* 0x000fe20000000f00 */
[----:B------:R-:W-:Y:S01]  /*1580*/  IMAD R0, R70, UR8, RZ ;  /* 0x0000000846007c24 */ /* 0x000fe2000f8e02ff */
[----:B------:R-:W-:Y:S01]  /*1590*/  USHF.R.S32.HI UR18, URZ, 0x1f, UR6 ;  /* 0x0000001f3f127899 */ /* 0x000fe20008011406 */
[C---:B------:R-:W-:Y:S01]  /*15a0*/  IMAD.WIDE.U32 R4, R71.reuse, UR8, R8 ;  /* 0x0000000847047c25 */ /* 0x040fe2000f8e0008 */
[----:B------:R-:W-:Y:S01]  /*15b0*/  PRMT R25, RZ, 0x7610, R25 ;  /* 0x00007610ff197816 */ /* 0x000fe20000000019 */
[----:B------:R-:W0:Y:S02]  /*15c0*/  LDC.64 R32, c[0x0][0x2b0] ;  /* 0x0000ac00ff207b82 */ /* 0x000e240000000a00 */
[----:B------:R-:W-:-:S04]  /*15d0*/  @!P0 IMAD.WIDE.U32 R6, R71, UR8, R10 ;  /* 0x0000000847068c25 */ /* 0x000fc8000f8e000a */
[----:B------:R-:W-:Y:S01]  /*15e0*/  IMAD R9, R71, UR9, R0 ;  /* 0x0000000947097c24 */ /* 0x000fe2000f8e0200 */
[----:B------:R-:W-:Y:S01]  /*15f0*/  ULDC.64 UR8, c[0x0][0x318] ;  /* 0x0000c60000087ab9 */ /* 0x000fe20000000a00 */
[----:B------:R-:W-:Y:S02]  /*1600*/  IADD3 R0, P3, R4, UR6, RZ ;  /* 0x0000000604007c10 */ /* 0x000fe4000ff7e0ff */
[----:B------:R-:W-:Y:S02]  /*1610*/  IADD3 R23, P2, R51, UR8, RZ ;  /* 0x0000000833177c10 */ /* 0x000fe4000ff5e0ff */
[----:B------:R-:W-:Y:S02]  /*1620*/  IADD3.X R5, R9, UR18, R5, P3, !PT ;  /* 0x0000001209057c10 */ /* 0x000fe40009ffe405 */
[----:B------:R-:W-:Y:S02]  /*1630*/  IADD3.X R2, R50, UR9, RZ, P2, !PT ;  /* 0x0000000932027c10 */ /* 0x000fe400097fe4ff */
[----:B------:R-:W-:-:S02]  /*1640*/  LEA R22, P2, R0, R23, 0x1 ;  /* 0x0000001700167211 */ /* 0x000fc400078408ff */
[----:B------:R-:W-:Y:S02]  /*1650*/  @!P0 IADD3 R8, P1, R56, R6, RZ ;  /* 0x0000000638088210 */ /* 0x000fe40007f3e0ff */
[----:B------:R-:W-:Y:S02]  /*1660*/  LEA.HI.X R23, R0, R2, R5, 0x1, P2 ;  /* 0x0000000200177211 */ /* 0x000fe400010f0c05 */
[----:B------:R-:W-:Y:S01]  /*1670*/  LDS.64 R4, [R46] ;  /* 0x000000002e047984 */ /* 0x000fe20000000a00 */
[----:B------:R-:W-:Y:S02]  /*1680*/  @!P0 IADD3.X R7, R55, R7, R9, P1, !PT ;  /* 0x0000000737078210 */ /* 0x000fe40000ffe409 */
[C---:B------:R-:W-:Y:S02]  /*1690*/  @!P0 LEA R6, P1, R8.reuse, UR8, 0x1 ;  /* 0x0000000808068c11 */ /* 0x040fe4000f8208ff */
[-C--:B------:R-:W-:Y:S02]  /*16a0*/  ISETP.GE.AND P3, PT, R53, R3.reuse, PT ;  /* 0x000000033500720c */ /* 0x080fe40003f66270 */
[----:B------:R-:W-:Y:S01]  /*16b0*/  @!P0 LEA.HI.X R7, R8, UR9, R7, 0x1, P1 ;  /* 0x0000000908078c11 */ /* 0x000fe200088f0c07 */
[----:B------:R-:W-:Y:S01]  /*16c0*/  BAR.SYNC.DEFER_BLOCKING 0x0 ;  /* 0x0000000000007b1d */ /* 0x000fe20000010000 */
[----:B------:R-:W-:-:S02]  /*16d0*/  ISETP.GE.AND P1, PT, R54, R3, PT ;  /* 0x000000033600720c */ /* 0x000fc40003f26270 */
[----:B------:R-:W-:Y:S02]  /*16e0*/  ISETP.GE.AND P2, PT, R52, R3, PT ;  /* 0x000000033400720c */ /* 0x000fe40003f46270 */
[----:B------:R-:W-:Y:S02]  /*16f0*/  PRMT R27, RZ, 0x7610, R27 ;  /* 0x00007610ff1b7816 */ /* 0x000fe4000000001b */
[----:B------:R-:W-:Y:S02]  /*1700*/  PRMT R29, RZ, 0x7610, R29 ;  /* 0x00007610ff1d7816 */ /* 0x000fe4000000001d */
[----:B------:R-:W-:Y:S01]  /*1710*/  PRMT R31, RZ, 0x7610, R31 ;  /* 0x00007610ff1f7816 */ /* 0x000fe2000000001f */
[----:B0-----:R-:W-:Y:S01]  /*1720*/  IMAD R0, R32, UR17, RZ ;  /* 0x0000001120007c24 */ /* 0x001fe2000f8e02ff */
[----:B------:R-:W-:Y:S01]  /*1730*/  @!P0 MOV R8, R18 ;  /* 0x0000001200088202 */ /* 0x000fe20000000f00 */
[----:B------:R-:W-:Y:S01]  /*1740*/  ULDC.64 UR8, c[0x0][0x2b8] ;  /* 0x0000ae0000087ab9 */ /* 0x000fe20000000a00 */
[----:B------:R0:W2:Y:S04]  /*1750*/  @!P0 LDG.E.U16 R25, desc[UR14][R6.64] ;  /* 0x0000000e06198981 */ /* 0x0000a8000c1e1500 */
[----:B------:R-:W3:Y:S04]  /*1760*/  @!P1 LDG.E.U16 R27, desc[UR14][R22.64+-0xc0] ;  /* 0xffff400e161b9981 */ /* 0x000ee8000c1e1500 */
[----:B------:R-:W4:Y:S04]  /*1770*/  @!P3 LDG.E.U16 R29, desc[UR14][R22.64+-0x80] ;  /* 0xffff800e161db981 */ /* 0x000f28000c1e1500 */
[----:B------:R1:W5:Y:S01]  /*1780*/  @!P2 LDG.E.U16 R31, desc[UR14][R22.64+-0x40] ;  /* 0xffffc00e161fa981 */ /* 0x000362000c1e1500 */
[----:B------:R-:W-:Y:S01]  /*1790*/  @!P0 MOV R9, R19 ;  /* 0x0000001300098202 */ /* 0x000fe20000000f00 */
[----:B------:R-:W-:-:S02]  /*17a0*/  IMAD R33, R33, UR16, R0 ;  /* 0x0000001021217c24 */ /* 0x000fc4000f8e0200 */
[----:B0-----:R-:W-:-:S04]  /*17b0*/  IMAD.WIDE.U32 R6, R32, UR16, RZ ;  /* 0x0000001020067c25 */ /* 0x001fc8000f8e00ff */
[----:B------:R-:W-:Y:S01]  /*17c0*/  @!P0 IMAD.WIDE.U32 R8, R32, UR16, R8 ;  /* 0x0000001020088c25 */ /* 0x000fe2000f8e0008 */
[----:B------:R-:W-:Y:S02]  /*17d0*/  IADD3 R11, R7, R33, RZ ;  /* 0x00000021070b7210 */ /* 0x000fe40007ffe0ff */
[----:B------:R-:W-:Y:S01]  /*17e0*/  MOV R10, R6 ;  /* 0x00000006000a7202 */ /* 0x000fe20000000f00 */
[----:B------:R-:W-:Y:S01]  /*17f0*/  IMAD R0, R70, UR8, RZ ;  /* 0x0000000846007c24 */ /* 0x000fe2000f8e02ff */
[----:B------:R-:W-:-:S03]  /*1800*/  @!P0 IADD3 R9, R33, R9, RZ ;  /* 0x0000000921098210 */ /* 0x000fc60007ffe0ff */
[C---:B-1----:R-:W-:Y:S02]  /*1810*/  IMAD R23, R71.reuse, UR9, R0 ;  /* 0x0000000947177c24 */ /* 0x042fe4000f8e0200 */
[----:B------:R-:W-:-:S04]  /*1820*/  @!P0 IMAD.WIDE.U32 R6, R71, UR8, R8 ;  /* 0x0000000847068c25 */ /* 0x000fc8000f8e0008 */
[----:B------:R-:W-:Y:S01]  /*1830*/  IMAD.WIDE.U32 R8, R71, UR8, R10 ;  /* 0x0000000847087c25 */ /* 0x000fe2000f8e000a */
[----:B------:R-:W-:Y:S01]  /*1840*/  ULDC.64 UR8, c[0x0][0x308] ;  /* 0x0000c20000087ab9 */ /* 0x000fe20000000a00 */
[----:B------:R-:W-:Y:S02]  /*1850*/  @!P0 IADD3 R10, P4, R56, R6, RZ ;  /* 0x00000006380a8210 */ /* 0x000fe40007f9e0ff */
[----:B------:R-:W-:Y:S02]  /*1860*/  IADD3 R11, P5, R51, UR8, RZ ;  /* 0x00000008330b7c10 */ /* 0x000fe4000ffbe0ff */
[----:B------:R-:W-:Y:S02]  /*1870*/  IADD3 R0, P6, R8, UR6, RZ ;  /* 0x0000000608007c10 */ /* 0x000fe4000ffde0ff */
[----:B------:R-:W-:Y:S02]  /*1880*/  IADD3.X R2, R50, UR9, RZ, P5, !PT ;  /* 0x0000000932027c10 */ /* 0x000fe4000affe4ff */
[----:B------:R-:W-:-:S02]  /*1890*/  @!P0 IADD3.X R7, R55, R7, R23, P4, !PT ;  /* 0x0000000737078210 */ /* 0x000fc400027fe417 */
[----:B------:R-:W-:Y:S02]  /*18a0*/  IADD3.X R9, R23, UR18, R9, P6, !PT ;  /* 0x0000001217097c10 */ /* 0x000fe4000b7fe409 */
[----:B------:R-:W-:Y:S02]  /*18b0*/  LEA R8, P5, R0, R11, 0x1 ;  /* 0x0000000b00087211 */ /* 0x000fe400078a08ff */
[----:B------:R-:W-:Y:S02]  /*18c0*/  @!P0 LEA R6, P4, R10, UR8, 0x1 ;  /* 0x000000080a068c11 */ /* 0x000fe4000f8808ff */
[----:B------:R-:W-:Y:S02]  /*18d0*/  PRMT R23, RZ, 0x7610, R23 ;  /* 0x00007610ff177816 */ /* 0x000fe40000000017 */
[----:B------:R-:W-:Y:S02]  /*18e0*/  LEA.HI.X R9, R0, R2, R9, 0x1, P5 ;  /* 0x0000000200097211 */ /* 0x000fe400028f0c09 */
[----:B------:R-:W-:-:S02]  /*18f0*/  PRMT R11, RZ, 0x7610, R11 ;  /* 0x00007610ff0b7816 */ /* 0x000fc4000000000b */
[----:B------:R-:W-:Y:S01]  /*1900*/  @!P0 LEA.HI.X R7, R10, UR9, R7, 0x1, P4 ;  /* 0x000000090a078c11 */ /* 0x000fe2000a0f0c07 */
[----:B--2---:R0:W-:Y:S04]  /*1910*/  STS.U16 [R48], R25 ;  /* 0x0000001930007388 */ /* 0x0041e80000000400 */
[----:B---3--:R1:W-:Y:S04]  /*1920*/  STS.U16 [R48+0x40], R27 ;  /* 0x0000401b30007388 */ /* 0x0083e80000000400 */
[----:B----4-:R-:W-:Y:S01]  /*1930*/  STS.U16 [R48+0x80], R29 ;  /* 0x0000801d30007388 */ /* 0x010fe20000000400 */
[----:B0-----:R-:W-:-:S03]  /*1940*/  PRMT R25, RZ, 0x7610, R25 ;  /* 0x00007610ff197816 */ /* 0x001fc60000000019 */
[----:B-----5:R-:W-:Y:S01]  /*1950*/  STS.U16 [R48+0xc0], R31 ;  /* 0x0000c01f30007388 */ /* 0x020fe20000000400 */
[----:B------:R-:W-:-:S03]  /*1960*/  NOP ;  /* 0x0000000000007918 */ /* 0x000fc60000000000 */
[----:B------:R-:W0:Y:S01]  /*1970*/  LDS.64 R32, [R46] ;  /* 0x000000002e207984 */ /* 0x000e220000000a00 */
[----:B------:R-:W-:Y:S01]  /*1980*/  BAR.SYNC.DEFER_BLOCKING 0x0 ;  /* 0x0000000000007b1d */ /* 0x000fe20000010000 */
[----:B-1----:R-:W-:-:S05]  /*1990*/  PRMT R27, RZ, 0x7610, R27 ;  /* 0x00007610ff1b7816 */ /* 0x002fca000000001b */
[----:B------:R-:W2:Y:S04]  /*19a0*/  @!P1 LDG.E.U16 R23, desc[UR14][R8.64+-0xc0] ;  /* 0xffff400e08179981 */ /* 0x000ea8000c1e1500 */
[----:B------:R1:W3:Y:S04]  /*19b0*/  @!P0 LDG.E.U16 R11, desc[UR14][R6.64] ;  /* 0x0000000e060b8981 */ /* 0x0002e8000c1e1500 */
[----:B------:R-:W4:Y:S04]  /*19c0*/  @!P3 LDG.E.U16 R25, desc[UR14][R8.64+-0x80] ;  /* 0xffff800e0819b981 */ /* 0x000f28000c1e1500 */
[----:B------:R5:W4:Y:S01]  /*19d0*/  @!P2 LDG.E.U16 R27, desc[UR14][R8.64+-0x40] ;  /* 0xffffc00e081ba981 */ /* 0x000b22000c1e1500 */
[----:B0-----:R-:W-:-:S02]  /*19e0*/  SHF.L.U32 R0, R33, 0x10, RZ ;  /* 0x0000001021007819 */ /* 0x001fc400000006ff */
[----:B-1----:R-:W-:Y:S02]  /*19f0*/  PRMT R6, R32, 0x7632, R6 ;  /* 0x0000763220067816 */ /* 0x002fe40000000006 */
[----:B-----5:R-:W-:-:S04]  /*1a00*/  PRMT R9, R33, 0x7632, R9 ;  /* 0x0000763221097816 */ /* 0x020fc80000000009 */
[----:B------:R-:W-:Y:S01]  /*1a10*/  SHF.L.U32 R9, R9, 0x10, RZ ;  /* 0x0000001009097819 */ /* 0x000fe200000006ff */
[----:B------:R-:W-:Y:S01]  /*1a20*/  FMUL.FTZ R22, R0, -1.4426950216293334961 ;  /* 0xbfb8aa3b00167820 */ /* 0x000fe20000410000 */
[----:B------:R-:W-:Y:S02]  /*1a30*/  SHF.L.U32 R8, R6, 0x10, RZ ;  /* 0x0000001006087819 */ /* 0x000fe400000006ff */
[----:B------:R-:W-:-:S03]  /*1a40*/  SHF.L.U32 R2, R32, 0x10, RZ ;  /* 0x0000001020027819 */ /* 0x000fc600000006ff */
[----:B------:R-:W0:Y:S02]  /*1a50*/  MUFU.EX2 R22, R22 ;  /* 0x0000001600167308 */ /* 0x000e240000000800 */
[----:B------:R-:W-:-:S06]  /*1a60*/  FMUL.FTZ R10, R2, -1.4426950216293334961 ;  /* 0xbfb8aa3b020a7820 */ /* 0x000fcc0000410000 */
[----:B------:R-:W1:Y:S01]  /*1a70*/  MUFU.EX2 R10, R10 ;  /* 0x0000000a000a7308 */ /* 0x000e620000000800 */
[----:B0-----:R-:W-:-:S07]  /*1a80*/  FADD.FTZ R31, R22, 1 ;  /* 0x3f800000161f7421 */ /* 0x001fce0000010000 */
[----:B------:R-:W-:Y:S01]  /*1a90*/  MUFU.RCP R31, R31 ;  /* 0x0000001f001f7308 */ /* 0x000fe20000001000 */
[----:B-1----:R-:W-:-:S07]  /*1aa0*/  FADD.FTZ R10, R10, 1 ;  /* 0x3f8000000a0a7421 */ /* 0x002fce0000010000 */
[----:B------:R-:W0:Y:S01]  /*1ab0*/  MUFU.RCP R29, R10 ;  /* 0x0000000a001d7308 */ /* 0x000e220000001000 */
[----:B------:R-:W-:Y:S02]  /*1ac0*/  PRMT R82, R4, 0x7632, R82 ;  /* 0x0000763204527816 */ /* 0x000fe40000000052 */
[C---:B------:R-:W-:Y:S02]  /*1ad0*/  PRMT R35, R5.reuse, 0x7632, R35 ;  /* 0x0000763205237816 */ /* 0x040fe40000000023 */
[----:B------:R-:W-:Y:S02]  /*1ae0*/  SHF.L.U32 R26, R5, 0x10, RZ ;  /* 0x00000010051a7819 */ /* 0x000fe400000006ff */
[----:B------:R-:W-:Y:S02]  /*1af0*/  SHF.L.U32 R82, R82, 0x10, RZ ;  /* 0x0000001052527819 */ /* 0x000fe400000006ff */
[----:B------:R-:W-:Y:S01]  /*1b00*/  SHF.L.U32 R35, R35, 0x10, RZ ;  /* 0x0000001023237819 */ /* 0x000fe200000006ff */
[----:B0-----:R-:W-:-:S04]  /*1b10*/  FADD.FTZ R5, -R29, 1 ;  /* 0x3f8000001d057421 */ /* 0x001fc80000010100 */
[----:B------:R-:W-:Y:S01]  /*1b20*/  FFMA.FTZ R5, R2, R5, 1 ;  /* 0x3f80000002057423 */ /* 0x000fe20000010005 */
[----:B------:R-:W-:Y:S01]  /*1b30*/  ISETP.NE.AND P1, PT, R66, RZ, PT ;  /* 0x000000ff4200720c */ /* 0x000fe20003f25270 */
[----:B------:R-:W-:Y:S01]  /*1b40*/  BSSY B0, `(.L_x_17564) ;  /* 0x0000048000007945 */ /* 0x000fe20003800000 */
[----:B--2---:R0:W-:Y:S04]  /*1b50*/  STS.U16 [R48+0x40], R23 ;  /* 0x0000401730007388 */ /* 0x0041e80000000400 */
[----:B---3--:R1:W-:Y:S04]  /*1b60*/  STS.U16 [R48], R11 ;  /* 0x0000000b30007388 */ /* 0x0083e80000000400 */
[----:B----4-:R-:W-:Y:S01]  /*1b70*/  STS.U16 [R48+0x80], R25 ;  /* 0x0000801930007388 */ /* 0x010fe20000000400 */
[----:B0-----:R-:W-:-:S03]  /*1b80*/  FMUL.FTZ R23, R9, -1.4426950216293334961 ;  /* 0xbfb8aa3b09177820 */ /* 0x001fc60000410000 */
[----:B------:R0:W-:Y:S01]  /*1b90*/  STS.U16 [R48+0xc0], R27 ;  /* 0x0000c01b30007388 */ /* 0x0001e20000000400 */
[----:B------:R-:W-:-:S03]  /*1ba0*/  NOP ;  /* 0x0000000000007918 */ /* 0x000fc60000000000 */
[----:B------:R-:W2:Y:S01]  /*1bb0*/  LDS.64 R6, [R46] ;  /* 0x000000002e067984 */ /* 0x000ea20000000a00 */
[----:B-1----:R-:W-:Y:S01]  /*1bc0*/  FMUL.FTZ R11, R8, -1.4426950216293334961 ;  /* 0xbfb8aa3b080b7820 */ /* 0x002fe20000410000 */
[----:B------:R-:W1:Y:S08]  /*1bd0*/  MUFU.EX2 R23, R23 ;  /* 0x0000001700177308 */ /* 0x000e700000000800 */
[----:B------:R-:W3:Y:S01]  /*1be0*/  MUFU.EX2 R11, R11 ;  /* 0x0000000b000b7308 */ /* 0x000ee20000000800 */
[----:B-1----:R-:W-:-:S07]  /*1bf0*/  FADD.FTZ R30, R23, 1 ;  /* 0x3f800000171e7421 */ /* 0x002fce0000010000 */
[----:B------:R-:W1:Y:S01]  /*1c00*/  MUFU.RCP R30, R30 ;  /* 0x0000001e001e7308 */ /* 0x000e620000001000 */
[----:B---3--:R-:W-:-:S07]  /*1c10*/  FADD.FTZ R33, R11, 1 ;  /* 0x3f8000000b217421 */ /* 0x008fce0000010000 */
[----:B------:R-:W3:Y:S01]  /*1c20*/  MUFU.RCP R33, R33 ;  /* 0x0000002100217308 */ /* 0x000ee20000001000 */
[----:B0-----:R-:W-:Y:S01]  /*1c30*/  SHF.L.U32 R27, R4, 0x10, RZ ;  /* 0x00000010041b7819 */ /* 0x001fe200000006ff */
[----:B------:R-:W-:Y:S01]  /*1c40*/  FADD.FTZ R11, -R31, 1 ;  /* 0x3f8000001f0b7421 */ /* 0x000fe20000010100 */
[----:B--2---:R-:W-:Y:S02]  /*1c50*/  PRMT R37, R6, 0x7632, R37 ;  /* 0x0000763206257816 */ /* 0x004fe40000000025 */
[C---:B------:R-:W-:Y:S01]  /*1c60*/  PRMT R28, R7.reuse, 0x7632, R28 ;  /* 0x00007632071c7816 */ /* 0x040fe2000000001c */
[----:B-1----:R-:W-:Y:S01]  /*1c70*/  FADD.FTZ R10, -R30, 1 ;  /* 0x3f8000001e0a7421 */ /* 0x002fe20000010100 */
[----:B------:R-:W-:Y:S02]  /*1c80*/  SHF.L.U32 R6, R6, 0x10, RZ ;  /* 0x0000001006067819 */ /* 0x000fe400000006ff */
[----:B------:R-:W-:Y:S02]  /*1c90*/  SHF.L.U32 R7, R7, 0x10, RZ ;  /* 0x0000001007077819 */ /* 0x000fe400000006ff */
[----:B------:R-:W-:-:S02]  /*1ca0*/  SHF.L.U32 R37, R37, 0x10, RZ ;  /* 0x0000001025257819 */ /* 0x000fc400000006ff */
[----:B------:R-:W-:Y:S01]  /*1cb0*/  SHF.L.U32 R28, R28, 0x10, RZ ;  /* 0x000000101c1c7819 */ /* 0x000fe200000006ff */
[----:B------:R-:W-:Y:S01]  /*1cc0*/  FFMA.FTZ R23, R0, R11, 1 ;  /* 0x3f80000000177423 */ /* 0x000fe2000001000b */
[----:B------:R-:W-:Y:S01]  /*1cd0*/  FFMA.FTZ R24, R9, R10, 1 ;  /* 0x3f80000009187423 */ /* 0x000fe2000001000a */
        /* <DEDUP_REMOVED lines=27> */
[----:B0-----:R-:W-:-:S02]  /*1e90*/  IMAD R22, R10, UR17, RZ ;  /* 0x000000110a167c24 */ /* 0x001fc4000f8e02ff */
[----:B-1----:R-:W-:-:S04]  /*1ea0*/  IMAD.WIDE.U32 R4, R10, UR16, RZ ;  /* 0x000000100a047c25 */ /* 0x002fc8000f8e00ff */
[----:B------:R-:W-:Y:S01]  /*1eb0*/  IMAD R25, R11, UR16, R22 ;  /* 0x000000100b197c24 */ /* 0x000fe2000f8e0216 */
[----:B------:R-:W-:-:S04]  /*1ec0*/  IADD3 R22, P2, R56, R18, RZ ;  /* 0x0000001238167210 */ /* 0x000fc80007f5e0ff */
[----:B------:R-:W-:Y:S02]  /*1ed0*/  IADD3 R79, R5, R25, RZ ;  /* 0x00000019054f7210 */ /* 0x000fe40007ffe0ff */
[----:B------:R-:W-:Y:S02]  /*1ee0*/  IADD3.X R23, R55, R19, RZ, P2, !PT ;  /* 0x0000001337177210 */ /* 0x000fe400017fe4ff */
        /* <DEDUP_REMOVED lines=13> */
.L_x_17565:
[----:B------:R-:W-:Y:S05]  /*1fc0*/  BSYNC B0 ;  /* 0x0000000000007941 */ /* 0x000fea0003800000 */
.L_x_17564:
        /* <DEDUP_REMOVED lines=9> */
[----:B------:R-:W-:Y:S01]  /*2060*/  FMUL.FTZ R8, R8, R33 ;  /* 0x0000002108087220 */ /* 0x000fe20000410000 */
[----:B0-----:R-:W-:Y:S01]  /*2070*/  IMAD R25, R71, UR9, R10 ;  /* 0x0000000947197c24 */ /* 0x001fe2000f8e020a */
[----:B------:R-:W-:Y:S01]  /*2080*/  ULDC.64 UR8, c[0x0][0x3e8] ;  /* 0x0000fa0000087ab9 */ /* 0x000fe20000000a00 */
[----:B------:R-:W-:Y:S01]  /*2090*/  IADD3 R10, P5, R4, UR6, RZ ;  /* 0x00000006040a7c10 */ /* 0x000fe2000ffbe0ff */
[----:B------:R-:W-:Y:S01]  /*20a0*/  FMUL.FTZ R9, R9, R30 ;  /* 0x0000001e09097220 */ /* 0x000fe20000410000 */
[----:B------:R-:W-:Y:S01]  /*20b0*/  IADD3 R11, P4, R51, UR8, RZ ;  /* 0x00000008330b7c10 */ /* 0x000fe2000ff9e0ff */
[----:B------:R-:W-:Y:S01]  /*20c0*/  FMUL.FTZ R0, R27, R2 ;  /* 0x000000021b007220 */ /* 0x000fe20000410000 */
[----:B------:R-:W-:Y:S01]  /*20d0*/  IADD3.X R5, R25, UR18, R5, P5, !PT ;  /* 0x0000001219057c10 */ /* 0x000fe2000affe405 */
[----:B------:R-:W-:Y:S01]  /*20e0*/  FMUL.FTZ R81, R26, R31 ;  /* 0x0000001f1a517220 */ /* 0x000fe20000410000 */
[----:B------:R-:W-:Y:S01]  /*20f0*/  IADD3.X R24, R50, UR9, RZ, P4, !PT ;  /* 0x0000000932187c10 */ /* 0x000fe2000a7fe4ff */
[----:B------:R-:W-:Y:S01]  /*2100*/  ULDC.64 UR8, c[0x0][0x320] ;  /* 0x0000c80000087ab9 */ /* 0x000fe20000000a00 */
[----:B------:R-:W-:Y:S01]  /*2110*/  LEA R4, P4, R10, R11, 0x1 ;  /* 0x0000000b0a047211 */ /* 0x000fe200078808ff */
[----:B------:R-:W-:Y:S01]  /*2120*/  FMUL.FTZ R82, R82, R8 ;  /* 0x0000000852527220 */ /* 0x000fe20000410000 */
[----:B------:R-:W-:Y:S01]  /*2130*/  PRMT R42, R20, 0x7632, R42 ;  /* 0x00007632142a7816 */ /* 0x000fe2000000002a */
[----:B------:R-:W-:Y:S01]  /*2140*/  FMUL.FTZ R80, R35, R9 ;  /* 0x0000000923507220 */ /* 0x000fe20000410000 */
[----:B------:R-:W-:-:S05]  /*2150*/  LEA.HI.X R5, R10, R24, R5, 0x1, P4 ;  /* 0x000000180a057211 */ /* 0x000fca00020f0c05 */
[----:B------:R-:W-:Y:S01]  /*2160*/  @!P0 STG.E.U16 desc[UR14][R4.64+-0xc0], R73 ;  /* 0xffff404904008986 */ /* 0x000fe2000c10150e */
[----:B------:R-:W-:-:S03]  /*2170*/  ISETP.NE.U32.AND P0, PT, RZ, UR8, PT ;  /* 0x00000008ff007c0c */ /* 0x000fc6000bf05070 */
[----:B------:R-:W-:Y:S01]  /*2180*/  @!P3 STG.E.U16 desc[UR14][R4.64+-0x40], R75 ;  /* 0xffffc04b0400b986 */ /* 0x000fe2000c10150e */
[----:B------:R-:W-:-:S03]  /*2190*/  ISETP.NE.AND.EX P0, PT, RZ, UR9, PT, P0 ;  /* 0x00000009ff007c0c */ /* 0x000fc6000bf05300 */
[----:B------:R0:W-:Y:S02]  /*21a0*/  @!P2 STG.E.U16 desc[UR14][R4.64+-0x80], R41 ;  /* 0xffff80290400a986 */ /* 0x0001e4000c10150e */
[----:B0-----:R-:W-:-:S08]  /*21b0*/  PRMT R41, R21, 0x7632, R41 ;  /* 0x0000763215297816 */ /* 0x001fd00000000029 */
[----:B------:R-:W-:Y:S05]  /*21c0*/  @!P0 BRA `(.L_x_17566) ;  /* 0x0000000000dc8947 */ /* 0x000fea0003800000 */
[----:B------:R-:W-:Y:S01]  /*21d0*/  BAR.SYNC.DEFER_BLOCKING 0x0 ;  /* 0x0000000000007b1d */ /* 0x000fe20000010000 */
[----:B------:R-:W-:Y:S01]  /*21e0*/  FMUL.FTZ R2, R2, R6 ;  /* 0x0000000602027220 */ /* 0x000fe20000410000 */
[----:B------:R-:W-:Y:S01]  /*21f0*/  FMUL.FTZ R37, R8, R37 ;  /* 0x0000002508257220 */ /* 0x000fe20000410000 */
[----:B------:R-:W-:Y:S01]  /*2200*/  FMUL.FTZ R7, R31, R7 ;  /* 0x000000071f077220 */ /* 0x000fe20000410000 */
[----:B------:R-:W-:-:S04]  /*2210*/  FMUL.FTZ R28, R9, R28 ;  /* 0x0000001c091c7220 */ /* 0x000fc80000410000 */
[----:B------:R-:W0:Y:S01]  /*2220*/  LDC.64 R30, c[0x0][0x2c0] ;  /* 0x0000b000ff1e7b82 */ /* 0x000e220000000a00 */
[----:B------:R-:W-:Y:S01]  /*2230*/  F2FP.BF16.F32.PACK_AB R6, R37, R2 ;  /* 0x000000022506723e */ /* 0x000fe200000010ff */
[----:B------:R-:W-:Y:S01]  /*2240*/  BSSY B0, `(.L_x_17567) ;  /* 0x000001d000007945 */ /* 0x000fe20003800000 */
[----:B------:R-:W-:-:S05]  /*2250*/  F2FP.BF16.F32.PACK_AB R7, R28, R7 ;  /* 0x000000071c07723e */ /* 0x000fca00000010ff */
[----:B------:R1:W-:Y:S01]  /*2260*/  STS.64 [R46], R6 ;  /* 0x000000062e007388 */ /* 0x0003e20000000a00 */
[----:B------:R-:W-:-:S03]  /*2270*/  NOP ;  /* 0x0000000000007918 */ /* 0x000fc60000000000 */
[----:B------:R-:W-:Y:S01]  /*2280*/  LDS.U16 R9, [R48] ;  /* 0x0000000030097984 */ /* 0x000fe20000000400 */
[C---:B0-----:R-:W-:Y:S02]  /*2290*/  IMAD R2, R30.reuse, UR17, RZ ;  /* 0x000000111e027c24 */ /* 0x041fe4000f8e02ff */
[----:B------:R-:W-:Y:S01]  /*22a0*/  IMAD.WIDE.U32 R4, R30, UR16, RZ ;  /* 0x000000101e047c25 */ /* 0x000fe2000f8e00ff */
[----:B------:R-:W-:Y:S03]  /*22b0*/  LDS.U16 R11, [R48+0x40] ;  /* 0x00004000300b7984 */ /* 0x000fe60000000400 */
[----:B-1----:R-:W-:Y:S01]  /*22c0*/  IMAD R7, R31, UR16, R2 ;  /* 0x000000101f077c24 */ /* 0x002fe2000f8e0202 */
[----:B------:R-:W-:Y:S04]  /*22d0*/  LDS.U16 R25, [R48+0x80] ;  /* 0x0000800030197984 */ /* 0x000fe80000000400 */
[----:B------:R-:W-:Y:S01]  /*22e0*/  LDS.U16 R27, [R48+0xc0] ;  /* 0x0000c000301b7984 */ /* 0x000fe20000000400 */
[----:B------:R-:W-:-:S03]  /*22f0*/  IADD3 R31, R5, R7, RZ ;  /* 0x00000007051f7210 */ /* 0x000fc60007ffe0ff */
        /* <DEDUP_REMOVED lines=17> */
.L_x_17568:
[----:B------:R-:W-:Y:S05]  /*2410*/  BSYNC B0 ;  /* 0x0000000000007941 */ /* 0x000fea0003800000 */
.L_x_17567:
[----:B------:R-:W-:Y:S01]  /*2420*/  MOV R2, R4 ;  /* 0x0000000400027202 */ /* 0x000fe20000000f00 */
[----:B------:R-:W-:Y:S01]  /*2430*/  ULDC.64 UR10, c[0x0][0x2c8] ;  /* 0x0000b200000a7ab9 */ /* 0x000fe20000000a00 */
[----:B------:R-:W-:Y:S01]  /*2440*/  MOV R3, R31 ;  /* 0x0000001f00037202 */ /* 0x000fe20000000f00 */
[----:B------:R-:W-:Y:S01]  /*2450*/  IMAD R4, R70, UR10, RZ ;  /* 0x0000000a46047c24 */ /* 0x000fe2000f8e02ff */
[----:B------:R-:W-:Y:S02]  /*2460*/  IADD3 R5, P4, R51, UR8, RZ ;  /* 0x0000000833057c10 */ /* 0x000fe4000ff9e0ff */
[-C--:B------:R-:W-:Y:S01]  /*2470*/  ISETP.GE.AND P0, PT, R54, R29.reuse, PT ;  /* 0x0000001d3600720c */ /* 0x080fe20003f06270 */
[----:B------:R-:W-:Y:S01]  /*2480*/  IMAD.WIDE.U32 R2, R71, UR10, R2 ;  /* 0x0000000a47027c25 */ /* 0x000fe2000f8e0002 */
[-C--:B------:R-:W-:Y:S02]  /*2490*/  ISETP.GE.AND P2, PT, R53, R29.reuse, PT ;  /* 0x0000001d3500720c */ /* 0x080fe40003f46270 */
[----:B------:R-:W-:Y:S01]  /*24a0*/  ISETP.GE.AND P3, PT, R52, R29, PT ;  /* 0x0000001d3400720c */ /* 0x000fe20003f66270 */
[----:B0-----:R-:W-:Y:S01]  /*24b0*/  IMAD R7, R71, UR11, R4 ;  /* 0x0000000b47077c24 */ /* 0x001fe2000f8e0204 */
[----:B------:R-:W-:-:S02]  /*24c0*/  IADD3 R4, P5, R2, UR6, RZ ;  /* 0x0000000602047c10 */ /* 0x000fc4000ffbe0ff */
[----:B------:R-:W-:Y:S02]  /*24d0*/  IADD3.X R6, R50, UR9, RZ, P4, !PT ;  /* 0x0000000932067c10 */ /* 0x000fe4000a7fe4ff */
[----:B------:R-:W-:Y:S02]  /*24e0*/  IADD3.X R3, R7, UR18, R3, P5, !PT ;  /* 0x0000001207037c10 */ /* 0x000fe4000affe403 */
[----:B------:R-:W-:-:S04]  /*24f0*/  LEA R2, P4, R4, R5, 0x1 ;  /* 0x0000000504027211 */ /* 0x000fc800078808ff */
[----:B------:R-:W-:-:S05]  /*2500*/  LEA.HI.X R3, R4, R6, R3, 0x1, P4 ;  /* 0x0000000604037211 */ /* 0x000fca00020f0c03 */
[----:B------:R0:W-:Y:S04]  /*2510*/  @!P0 STG.E.U16 desc[UR14][R2.64+-0xc0], R11 ;  /* 0xffff400b02008986 */ /* 0x0001e8000c10150e */
[----:B------:R0:W-:Y:S04]  /*2520*/  @!P2 STG.E.U16 desc[UR14][R2.64+-0x80], R25 ;  /* 0xffff80190200a986 */ /* 0x0001e8000c10150e */
[----:B------:R0:W-:Y:S02]  /*2530*/  @!P3 STG.E.U16 desc[UR14][R2.64+-0x40], R27 ;  /* 0xffffc01b0200b986 */ /* 0x0001e4000c10150e */
.L_x_17566:
[----:B------:R-:W1:Y:S01]  /*2540*/  LDC R77, c[0x0][0x21c] ;  /* 0x00008700ff4d7b82 */ /* 0x000e620000000800 */
[----:B------:R-:W-:Y:S01]  /*2550*/  SHF.L.U32 R87, R20, 0x10, RZ ;  /* 0x0000001014577819 */ /* 0x000fe200000006ff */
[----:B------:R-:W-:Y:S01]  /*2560*/  HFMA2.MMA R90, -RZ, RZ, 0, 0 ;  /* 0x00000000ff5a7435 */ /* 0x000fe200000001ff */
[----:B------:R-:W-:Y:S01]  /*2570*/  SHF.L.U32 R40, R42, 0x10, RZ ;  /* 0x000000102a287819 */ /* 0x000fe200000006ff */
[----:B------:R-:W-:Y:S01]  /*2580*/  HFMA2.MMA R83, -RZ, RZ, 0, 0 ;  /* 0x00000000ff537435 */ /* 0x000fe200000001ff */
[----:B------:R-:W-:Y:S01]  /*2590*/  SHF.L.U32 R38, R21, 0x10, RZ ;  /* 0x0000001015267819 */ /* 0x000fe200000006ff */
[C---:B------:R-:W-:Y:S01]  /*25a0*/  FFMA.FTZ R67, R0.reuse, R87, R67 ;  /* 0x0000005700437223 */ /* 0x040fe20000010043 */
[----:B------:R-:W-:Y:S01]  /*25b0*/  SHF.L.U32 R36, R41, 0x10, RZ ;  /* 0x0000001029247819 */ /* 0x000fe200000006ff */
[-C--:B------:R-:W-:Y:S01]  /*25c0*/  FMUL.FTZ R39, R0, R69.reuse ;  /* 0x0000004500277220 */ /* 0x080fe20000410000 */
[CC--:B------:R-:W-:Y:S01]  /*25d0*/  FMUL.FTZ R34, R82.reuse, R69.reuse ;  /* 0x0000004552227220 */ /* 0x0c0fe20000410000 */
[----:B0-----:R-:W-:Y:S01]  /*25e0*/  FFMA.FTZ R2, R82, R40, R67 ;  /* 0x0000002852027223 */ /* 0x001fe20000010043 */
[CC--:B------:R-:W-:Y:S01]  /*25f0*/  FMUL.FTZ R37, R81.reuse, R69.reuse ;  /* 0x0000004551257220 */ /* 0x0c0fe20000410000 */
[----:B------:R-:W-:Y:S01]  /*2600*/  FMUL.FTZ R32, R80, R69 ;  /* 0x0000004550207220 */ /* 0x000fe20000410000 */
[----:B------:R-:W-:Y:S01]  /*2610*/  MOV R85, RZ ;  /* 0x000000ff00557202 */ /* 0x000fe20000000f00 */
[----:B------:R-:W-:Y:S01]  /*2620*/  FFMA.FTZ R67, R81, R38, R2 ;  /* 0x0000002651437223 */ /* 0x000fe20000010002 */
[----:B------:R-:W-:-:S03]  /*2630*/  MOV R88, RZ ;  /* 0x000000ff00587202 */ /* 0x000fc60000000f00 */
[----:B------:R-:W-:Y:S01]  /*2640*/  FFMA.FTZ R67, R80, R36, R67 ;  /* 0x0000002450437223 */ /* 0x000fe20000010043 */
[----:B------:R-:W-:Y:S01]  /*2650*/  BAR.SYNC.DEFER_BLOCKING 0x0 ;  /* 0x0000000000007b1d */ /* 0x000fe20000010000 */
[----:B-1----:R-:W-:-:S13]  /*2660*/  ISETP.GE.AND P0, PT, R77, 0x1, PT ;  /* 0x000000014d00780c */ /* 0x002fda0003f06270 */
[----:B------:R-:W-:Y:S05]  /*2670*/  @!P0 BRA `(.L_x_17569) ;  /* 0x0000002400d88947 */ /* 0x000fea0003800000 */
[----:B------:R-:W-:Y:S01]  /*2680*/  ULDC.64 UR10, c[0x0][0x248] ;  /* 0x00009200000a7ab9 */ /* 0x000fe20000000a00 */
[----:B------:R-:W-:Y:S01]  /*2690*/  ULDC.64 UR12, c[0x0][0x268] ;  /* 0x00009a00000c7ab9 */ /* 0x000fe20000000a00 */
[----:B------:R-:W0:Y:S01]  /*26a0*/  LDC.64 R4, c[0x0][0x2e0] ;  /* 0x0000b800ff047b82 */ /* 0x000e220000000a00 */
[C---:B------:R-:W-:Y:S01]  /*26b0*/  IMAD R24, R70.reuse, UR10, RZ ;  /* 0x0000000a46187c24 */ /* 0x040fe2000f8e02ff */
[----:B------:R-:W-:Y:S01]  /*26c0*/  IADD3 R2, R63, -0x1, RZ ;  /* 0xffffffff3f027810 */ /* 0x000fe20007ffe0ff */
[----:B------:R-:W-:Y:S01]  /*26d0*/  IMAD R26, R70, UR12, RZ ;  /* 0x0000000c461a7c24 */ /* 0x000fe2000f8e02ff */
[----:B------:R-:W-:Y:S01]  /*26e0*/  ULDC.64 UR8, c[0x0][0x230] ;  /* 0x00008c0000087ab9 */ /* 0x000fe20000000a00 */
[C---:B------:R-:W-:Y:S01]  /*26f0*/  IMAD R79, R71.reuse, UR11, R24 ;  /* 0x0000000b474f7c24 */ /* 0x040fe2000f8e0218 */
[----:B------:R-:W-:Y:S01]  /*2700*/  LEA.HI R3, R2, R2, RZ, 0x1 ;  /* 0x0000000202037211 */ /* 0x000fe200078f08ff */
[----:B------:R-:W-:Y:S01]  /*2710*/  IMAD R83, R71, UR13, R26 ;  /* 0x0000000d47537c24 */ /* 0x000fe2000f8e021a */
[----:B------:R-:W1:Y:S01]  /*2720*/  LDC.64 R6, c[0x0][0x2d8] ;  /* 0x0000b600ff067b82 */ /* 0x000e620000000a00 */
[----:B------:R-:W-:Y:S01]  /*2730*/  IADD3 R10, R63, -0x2, RZ ;  /* 0xfffffffe3f0a7810 */ /* 0x000fe20007ffe0ff */
[----:B------:R-:W-:Y:S01]  /*2740*/  IMAD.WIDE.U32 R72, R71, UR10, RZ ;  /* 0x0000000a47487c25 */ /* 0x000fe2000f8e00ff */
[----:B------:R-:W-:-:S03]  /*2750*/  LOP3.LUT R3, R3, 0xfffffe, RZ, 0xc0, !PT ;  /* 0x00fffffe03037812 */ /* 0x000fc600078ec0ff */
[----:B------:R-:W-:Y:S01]  /*2760*/  FADD.FTZ R0, R0, R0 ;  /* 0x0000000000007221 */ /* 0x000fe20000010000 */
[----:B------:R-:W-:Y:S01]  /*2770*/  FADD.FTZ R82, R82, R82 ;  /* 0x0000005252527221 */ /* 0x000fe20000010000 */
[----:B------:R-:W-:Y:S01]  /*2780*/  IMAD R77, R10, R77, RZ ;  /* 0x0000004d0a4d7224 */ /* 0x000fe200078e02ff */
[----:B------:R-:W-:Y:S01]  /*2790*/  IADD3 R92, R2, -R3, RZ ;  /* 0x80000003025c7210 */ /* 0x000fe20007ffe0ff */
[----:B------:R-:W2:Y:S01]  /*27a0*/  LDC.64 R8, c[0x0][0x2d0] ;  /* 0x0000b400ff087b82 */ /* 0x000ea20000000a00 */
[----:B------:R-:W-:Y:S02]  /*27b0*/  IMAD R2, R70, UR8, RZ ;  /* 0x0000000846027c24 */ /* 0x000fe4000f8e02ff */
[----:B------:R-:W-:Y:S01]  /*27c0*/  FADD.FTZ R81, R81, R81 ;  /* 0x0000005151517221 */ /* 0x000fe20000010000 */
[----:B------:R-:W-:-:S04]  /*27d0*/  IMAD.WIDE.U32 R10, R71, UR8, RZ ;  /* 0x00000008470a7c25 */ /* 0x000fc8000f8e00ff */
[----:B------:R-:W-:Y:S01]  /*27e0*/  FADD.FTZ R80, R80, R80 ;  /* 0x0000005050507221 */ /* 0x000fe20000010000 */
[----:B------:R-:W-:Y:S01]  /*27f0*/  MOV R90, RZ ;  /* 0x000000ff005a7202 */ /* 0x000fe20000000f00 */
[----:B------:R-:W-:Y:S01]  /*2800*/  UMOV UR5, URZ ;  /* 0x0000003f00057c82 */ /* 0x000fe20008000000 */
[C---:B------:R-:W-:Y:S01]  /*2810*/  IMAD R31, R71.reuse, UR9, R2 ;  /* 0x00000009471f7c24 */ /* 0x040fe2000f8e0202 */
[----:B------:R-:W3:Y:S01]  /*2820*/  LDC.64 R24, c[0x0][0x238] ;  /* 0x00008e00ff187b82 */ /* 0x000ee20000000a00 */
[----:B------:R-:W-:Y:S01]  /*2830*/  IMAD.WIDE.U32 R2, R71, UR12, RZ ;  /* 0x0000000c47027c25 */ /* 0x000fe2000f8e00ff */
[----:B------:R-:W-:Y:S01]  /*2840*/  MOV R78, R49 ;  /* 0x00000031004e7202 */ /* 0x000fe20000000f00 */
[----:B------:R-:W-:Y:S01]  /*2850*/  ULDC UR7, c[0x0][0x224] ;  /* 0x0000890000077ab9 */ /* 0x000fe20000000800 */
[----:B------:R-:W-:Y:S01]  /*2860*/  IADD3 R74, R11, R31, RZ ;  /* 0x0000001f0b4a7210 */ /* 0x000fe20007ffe0ff */
[----:B------:R-:W-:Y:S01]  /*2870*/  IMAD.WIDE R76, R77, 0x10, R16 ;  /* 0x000000104d4c7825 */ /* 0x000fe200078e0210 */
[----:B0-----:R-:W-:-:S02]  /*2880*/  LEA R75, P3, R2, R4, 0x3 ;  /* 0x00000004024b7211 */ /* 0x001fc400078618ff */
[----:B------:R-:W0:Y:S01]  /*2890*/  LDC.64 R26, c[0x0][0x250] ;  /* 0x00009400ff1a7b82 */ /* 0x000e220000000a00 */
[----:B-1----:R-:W-:Y:S02]  /*28a0*/  LEA R33, P2, R72, R6, 0x3 ;  /* 0x0000000648217211 */ /* 0x002fe400078418ff */
[----:B------:R-:W-:Y:S02]  /*28b0*/  IADD3 R4, R73, R79, RZ ;  /* 0x0000004f49047210 */ /* 0x000fe40007ffe0ff */
[----:B------:R-:W-:Y:S02]  /*28c0*/  IADD3 R86, R3, R83, RZ ;  /* 0x0000005303567210 */ /* 0x000fe40007ffe0ff */
[----:B------:R-:W-:Y:S01]  /*28d0*/  MOV R73, R77 ;  /* 0x0000004d00497202 */ /* 0x000fe20000000f00 */
[----:B------:R-:W1:Y:S01]  /*28e0*/  LDC.64 R28, c[0x0][0x270] ;  /* 0x00009c00ff1c7b82 */ /* 0x000e620000000a00 */
[----:B--2---:R-:W-:Y:S02]  /*28f0*/  LEA R35, P0, R10, R8, 0x3 ;  /* 0x000000080a237211 */ /* 0x004fe400078018ff */
[----:B------:R-:W-:-:S02]  /*2900*/  LEA.HI.X R72, R72, R7, R4, 0x3, P2 ;  /* 0x0000000748487211 */ /* 0x000fc400010f1c04 */
[----:B------:R-:W-:Y:S02]  /*2910*/  LEA.HI.X R86, R2, R5, R86, 0x3, P3 ;  /* 0x0000000502567211 */ /* 0x000fe400018f1c56 */
[----:B------:R-:W-:Y:S01]  /*2920*/  LEA.HI.X R74, R10, R9, R74, 0x3, P0 ;  /* 0x000000090a4a7211 */ /* 0x000fe200000f1c4a */
[----:B------:R-:W2:Y:S01]  /*2930*/  LDC R84, c[0x0][0x224] ;  /* 0x00008900ff547b82 */ /* 0x000ea20000000800 */
[C---:B------:R-:W-:Y:S02]  /*2940*/  ISETP.NE.AND P2, PT, R66.reuse, RZ, PT ;  /* 0x000000ff4200720c */ /* 0x040fe40003f45270 */
[----:B------:R-:W-:Y:S02]  /*2950*/  ISETP.NE.AND P3, PT, R66, 0x1f, PT ;  /* 0x0000001f4200780c */ /* 0x000fe40003f65270 */
[----:B------:R-:W-:Y:S02]  /*2960*/  MOV R79, R49 ;  /* 0x00000031004f7202 */ /* 0x000fe40000000f00 */
[----:B------:R-:W-:Y:S01]  /*2970*/  MOV R85, RZ ;  /* 0x000000ff00557202 */ /* 0x000fe20000000f00 */
[----:B------:R-:W4:Y:S01]  /*2980*/  LDC R96, c[0x0][0x21c] ;  /* 0x00008700ff607b82 */ /* 0x000f220000000800 */
[----:B------:R-:W-:-:S02]  /*2990*/  MOV R83, RZ ;  /* 0x000000ff00537202 */ /* 0x000fc40000000f00 */
[----:B------:R-:W-:Y:S02]  /*29a0*/  MOV R88, RZ ;  /* 0x000000ff00587202 */ /* 0x000fe40000000f00 */
[----:B------:R-:W-:Y:S02]  /*29b0*/  IADD3 R77, R66, 0x200, RZ ;  /* 0x00000200424d7810 */ /* 0x000fe40007ffe0ff */
[----:B---3--:R-:W-:Y:S02]  /*29c0*/  SHF.L.U64.HI R25, R24, 0x3, R25 ;  /* 0x0000000318197819 */ /* 0x008fe40000010219 */
[----:B0-----:R-:W-:Y:S02]  /*29d0*/  SHF.L.U64.HI R27, R26, 0x3, R27 ;  /* 0x000000031a1b7819 */ /* 0x001fe4000001021b */
[----:B-1----:R-:W-:Y:S02]  /*29e0*/  SHF.L.U64.HI R29, R28, 0x3, R29 ;  /* 0x000000031c1d7819 */ /* 0x002fe4000001021d */
[----:B------:R-:W-:-:S07]  /*29f0*/  SHF.L.U32 R92, R92, 0x8, RZ ;  /* 0x000000085c5c7819 */ /* 0x000fce00000006ff */
.L_x_17584:
[----:B------:R-:W-:Y:S02]  /*2a00*/  MOV R2, R35 ;  /* 0x0000002300027202 */ /* 0x000fe40000000f00 */
[----:B------:R-:W-:-:S05]  /*2a10*/  MOV R3, R74 ;  /* 0x0000004a00037202 */ /* 0x000fca0000000f00 */
[----:B0-----:R0:W3:Y:S01]  /*2a20*/  LDG.E.64 R30, desc[UR14][R2.64] ;  /* 0x0000000e021e7981 */ /* 0x0010e2000c1e1b00 */
[----:B------:R-:W-:Y:S02]  /*2a30*/  SEL R6, R92, R77, !P2 ;  /* 0x0000004d5c067207 */ /* 0x000fe40005000000 */
[----:B------:R-:W-:Y:S02]  /*2a40*/  CS2R R10, SRZ ;  /* 0x00000000000a7805 */ /* 0x000fe4000001ff00 */
[----:B------:R-:W-:-:S04]  /*2a50*/  ISETP.GT.AND P0, PT, R63, 0x1, PT ;  /* 0x000000013f00780c */ /* 0x000fc80003f04270 */
[----:B------:R-:W-:Y:S02]  /*2a60*/  ISETP.EQ.AND P0, PT, R91, RZ, P0 ;  /* 0x000000ff5b00720c */ /* 0x000fe40000702270 */
        /* <DEDUP_REMOVED lines=16> */
[----:B------:R1:W-:Y:S01]  /*2b70*/  STS.64 [R2+0x560], R8 ;  /* 0x0005600802007388 */ /* 0x0003e20000000a00 */
[----:B------:R-:W-:-:S03]  /*2b80*/  FMUL.FTZ R89, R31, R45 ;  /* 0x0000002d1f597220 */ /* 0x000fc60000410000 */
[----:B------:R-:W5:Y:S01]  /*2b90*/  LDG.E.64 R4, desc[UR14][R4.64] ;  /* 0x0000000e04047981 */ /* 0x000f62000c1e1b00 */
[----:B-1----:R-:W-:-:S05]  /*2ba0*/  MOV R2, R75 ;  /* 0x0000004b00027202 */ /* 0x002fca0000000f00 */
[----:B------:R1:W5:Y:S01]  /*2bb0*/  LDG.E.64 R6, desc[UR14][R2.64] ;  /* 0x0000000e02067981 */ /* 0x000362000c1e1b00 */
[----:B------:R-:W-:Y:S01]  /*2bc0*/  FMUL.RZ R99, R89, 0.15915493667125701904 ;  /* 0x3e22f98359637820 */ /* 0x000fe2000040c000 */
[----:B------:R-:W-:-:S03]  /*2bd0*/  FMUL.FTZ R89, R94, R45 ;  /* 0x0000002d5e597220 */ /* 0x000fc60000410000 */
[----:B------:R-:W-:Y:S08]  /*2be0*/  MUFU.SIN R98, R99 ;  /* 0x0000006300627308 */ /* 0x000ff00000000400 */
[----:B------:R-:W3:Y:S01]  /*2bf0*/  MUFU.EX2 R93, R89 ;  /* 0x00000059005d7308 */ /* 0x000ee20000000800 */
[----:B------:R-:W-:Y:S01]  /*2c00*/  FMUL.FTZ R95, R31, R47 ;  /* 0x0000002f1f5f7220 */ /* 0x000fe20000410000 */
[----:B-1----:R-:W-:-:S06]  /*2c10*/  @P0 MOV R2, R76 ;  /* 0x0000004c00020202 */ /* 0x002fcc0000000f00 */
[----:B------:R-:W1:Y:S01]  /*2c20*/  MUFU.COS R100, R99 ;  /* 0x0000006300647308 */ /* 0x000e620000000000 */
[----:B------:R-:W-:Y:S01]  /*2c30*/  @P0 MOV R3, R73 ;  /* 0x0000004900030202 */ /* 0x000fe20000000f00 */
[----:B------:R-:W-:Y:S01]  /*2c40*/  BAR.SYNC.DEFER_BLOCKING 0x0 ;  /* 0x0000000000007b1d */ /* 0x000fe20000010000 */
[----:B------:R-:W-:Y:S01]  /*2c50*/  FMUL.FTZ R97, R94, R47 ;  /* 0x0000002f5e617220 */ /* 0x000fe20000410000 */
[----:B------:R-:W-:-:S04]  /*2c60*/  FMUL.RZ R101, R95, 0.15915493667125701904 ;  /* 0x3e22f9835f657820 */ /* 0x000fc8000040c000 */
[----:B------:R-:W-:Y:S01]  /*2c70*/  MUFU.SIN R102, R101 ;  /* 0x0000006500667308 */ /* 0x000fe20000000400 */
[----:B---3--:R-:W-:Y:S01]  /*2c80*/  FMUL.FTZ R89, R93, R98 ;  /* 0x000000625d597220 */ /* 0x008fe20000410000 */
[----:B------:R-:W-:-:S06]  /*2c90*/  FMUL.FTZ R95, R94, R43 ;  /* 0x0000002b5e5f7220 */ /* 0x000fcc0000410000 */
[----:B------:R-:W3:Y:S01]  /*2ca0*/  MUFU.EX2 R97, R97 ;  /* 0x0000006100617308 */ /* 0x000ee20000000800 */
[----:B-1----:R-:W-:Y:S01]  /*2cb0*/  FMUL.FTZ R87, R93, R100 ;  /* 0x000000645d577220 */ /* 0x002fe20000410000 */
[----:B------:R1:W5:Y:S06]  /*2cc0*/  @P0 LDG.E.64 R10, desc[UR14][R2.64+0x8] ;  /* 0x0000080e020a0981 */ /* 0x00036c000c1e1b00 */
[----:B------:R-:W2:Y:S01]  /*2cd0*/  MUFU.COS R104, R101 ;  /* 0x0000006500687308 */ /* 0x000ea20000000000 */
[----:B-1----:R-:W-:-:S04]  /*2ce0*/  FMUL.FTZ R2, R31, R43 ;  /* 0x0000002b1f027220 */ /* 0x002fc80000410000 */
[----:B------:R-:W-:Y:S01]  /*2cf0*/  FMUL.RZ R103, R2, 0.15915493667125701904 ;  /* 0x3e22f98302677820 */ /* 0x000fe2000040c000 */
[----:B------:R-:W-:Y:S01]  /*2d00*/  FMUL.FTZ R2, R89, R106 ;  /* 0x0000006a59027220 */ /* 0x000fe20000410000 */
[----:B------:R-:W-:-:S03]  /*2d10*/  FMUL.FTZ R98, RZ, R89 ;  /* 0x00000059ff627220 */ /* 0x000fc60000410000 */
[----:B------:R-:W-:Y:S01]  /*2d20*/  FFMA.FTZ R2, RZ, R87, R2 ;  /* 0x00000057ff027223 */ /* 0x000fe20000010002 */
[----:B------:R-:W-:Y:S01]  /*2d30*/  MUFU.EX2 R95, R95 ;  /* 0x0000005f005f7308 */ /* 0x000fe20000000800 */
[----:B------:R-:W-:Y:S02]  /*2d40*/  FFMA.FTZ R3, R87, R106, -R98 ;  /* 0x0000006a57037223 */ /* 0x000fe40000010862 */
[----:B------:R-:W-:-:S05]  /*2d50*/  FADD.FTZ R93, RZ, R2 ;  /* 0x00000002ff5d7221 */ /* 0x000fca0000010000 */
[----:B------:R-:W1:Y:S01]  /*2d60*/  MUFU.SIN R94, R103 ;  /* 0x00000067005e7308 */ /* 0x000e620000000400 */
[----:B---3--:R-:W-:Y:S01]  /*2d70*/  FMUL.FTZ R100, R97, R102 ;  /* 0x0000006661647220 */ /* 0x008fe20000410000 */
[----:B------:R-:W-:-:S06]  /*2d80*/  FFMA.FTZ R3, R40, R45, R3 ;  /* 0x0000002d28037223 */ /* 0x000fcc0000010003 */
[----:B------:R-:W3:Y:S01]  /*2d90*/  MUFU.COS R2, R103 ;  /* 0x0000006700027308 */ /* 0x000ee20000000000 */
[----:B--2---:R-:W-:Y:S01]  /*2da0*/  FMUL.FTZ R99, R97, R104 ;  /* 0x0000006861637220 */ /* 0x004fe20000410000 */
[C---:B------:R-:W-:Y:S01]  /*2db0*/  FMUL.FTZ R98, R100.reuse, R93 ;  /* 0x0000005d64627220 */ /* 0x040fe20000410000 */
[-C--:B------:R-:W-:Y:S01]  /*2dc0*/  FMUL.FTZ R102, R100, R3.reuse ;  /* 0x0000000364667220 */ /* 0x080fe20000410000 */
[----:B------:R-:W-:Y:S02]  /*2dd0*/  @P3 MOV R97, 0x400 ;  /* 0x0000040000613802 */ /* 0x000fe40000000f00 */
[C---:B------:R-:W-:Y:S01]  /*2de0*/  FFMA.FTZ R101, R99.reuse, R3, -R98 ;  /* 0x0000000363657223 */ /* 0x040fe20000010862 */
[----:B------:R-:W-:Y:S01]  /*2df0*/  FFMA.FTZ R102, R99, R93, R102 ;  /* 0x0000005d63667223 */ /* 0x000fe20000010066 */
[----:B------:R-:W-:Y:S01]  /*2e00*/  FMUL.FTZ R3, R9, R89 ;  /* 0x0000005909037220 */ /* 0x000fe20000410000 */
[----:B0-----:R-:W-:Y:S01]  /*2e10*/  @P3 LEA R49, R108, R97, 0x18 ;  /* 0x000000616c313211 */ /* 0x001fe200078ec0ff */
[C---:B-1----:R-:W-:Y:S01]  /*2e20*/  FMUL.FTZ R97, R95.reuse, R94 ;  /* 0x0000005e5f617220 */ /* 0x042fe20000410000 */
[----:B------:R-:W-:Y:S01]  /*2e30*/  FADD.FTZ R104, RZ, R102 ;  /* 0x00000066ff687221 */ /* 0x000fe20000010000 */
[C---:B------:R-:W-:Y:S01]  /*2e40*/  FMUL.FTZ R98, R8.reuse, R89 ;  /* 0x0000005908627220 */ /* 0x040fe20000410000 */
[----:B------:R-:W-:Y:S01]  /*2e50*/  FFMA.FTZ R3, R8, R87, -R3 ;  /* 0x0000005708037223 */ /* 0x000fe20000010803 */
[----:B------:R-:W-:Y:S01]  /*2e60*/  FFMA.FTZ R102, R38, R47, R101 ;  /* 0x0000002f26667223 */ /* 0x000fe20000010065 */
[----:B---3--:R-:W-:Y:S01]  /*2e70*/  FMUL.FTZ R95, R95, R2 ;  /* 0x000000025f5f7220 */ /* 0x008fe20000410000 */
[----:B------:R-:W-:Y:S01]  /*2e80*/  FMUL.FTZ R2, R97, R104 ;  /* 0x0000006861027220 */ /* 0x000fe20000410000 */
[----:B------:R-:W-:Y:S01]  /*2e90*/  FFMA.FTZ R98, R9, R87, R98 ;  /* 0x0000005709627223 */ /* 0x000fe20000010062 */
[----:B------:R-:W-:-:S02]  /*2ea0*/  FMUL.FTZ R94, R100, R3 ;  /* 0x00000003645e7220 */ /* 0x000fc40000410000 */
[----:B------:R-:W-:Y:S01]  /*2eb0*/  FFMA.FTZ R93, R95, R102, -R2 ;  /* 0x000000665f5d7223 */ /* 0x000fe20000010802 */
[----:B------:R-:W-:Y:S01]  /*2ec0*/  @P3 LEA R2, R66, R49, 0x3 ;  /* 0x0000003142023211 */ /* 0x000fe200078e18ff */
[-C--:B------:R-:W-:Y:S01]  /*2ed0*/  FFMA.FTZ R94, R99, R98.reuse, R94 ;  /* 0x00000062635e7223 */ /* 0x080fe2000001005e */
[----:B------:R-:W-:-:S04]  /*2ee0*/  FMUL.FTZ R98, R100, R98 ;  /* 0x0000006264627220 */ /* 0x000fc80000410000 */
[----:B------:R-:W-:Y:S02]  /*2ef0*/  FFMA.FTZ R98, R99, R3, -R98 ;  /* 0x0000000363627223 */ /* 0x000fe40000010862 */
[----:B------:R-:W0:Y:S01]  /*2f00*/  @P3 LDS.64 R2, [R2+0x1568] ;  /* 0x0015680002023984 */ /* 0x000e220000000a00 */
[----:B------:R-:W-:-:S04]  /*2f10*/  FMUL.FTZ R101, R97, R102 ;  /* 0x0000006661657220 */ /* 0x000fc80000410000 */
[----:B------:R-:W-:Y:S01]  /*2f20*/  FFMA.FTZ R101, R95, R104, R101 ;  /* 0x000000685f657223 */ /* 0x000fe20000010065 */
[----:B------:R-:W-:Y:S01]  /*2f30*/  FMUL.FTZ R102, R97, R94 ;  /* 0x0000005e61667220 */ /* 0x000fe20000410000 */
[----:B------:R-:W-:Y:S02]  /*2f40*/  FFMA.FTZ R108, R36, R43, R93 ;  /* 0x0000002b246c7223 */ /* 0x000fe4000001005d */
        /* <DEDUP_REMOVED lines=10> */
.L_x_17571:
[----:B------:R-:W-:Y:S05]  /*2ff0*/  BSYNC B0 ;  /* 0x0000000000007941 */ /* 0x000fea0003800000 */
.L_x_17570:
[----:B------:R-:W3:Y:S01]  /*3000*/  SHFL.UP PT, R104, R108, 0x1, RZ ;  /* 0x042000006c687989 */ /* 0x000ee200000e00ff */
[-C--:B-1----:R-:W-:Y:S01]  /*3010*/  FMUL.FTZ R93, R97, R98.reuse ;  /* 0x00000062615d7220 */ /* 0x082fe20000410000 */
[C---:B------:R-:W-:Y:S01]  /*3020*/  FFMA.FTZ R109, R95.reuse, R98, -R102 ;  /* 0x000000625f6d7223 */ /* 0x040fe20000010866 */
[C---:B------:R-:W-:Y:S01]  /*3030*/  ISETP.GE.AND P0, PT, R64.reuse, 0x1, PT ;  /* 0x000000014000780c */ /* 0x040fe20003f06270 */
[----:B------:R-:W1:Y:S01]  /*3040*/  SHFL.UP PT, R110, R107, 0x1, RZ ;  /* 0x042000006b6e7989 */ /* 0x000e6200000e00ff */
[----:B------:R-:W-:Y:S01]  /*3050*/  FFMA.FTZ R93, R95, R94, R93 ;  /* 0x0000005e5f5d7223 */ /* 0x000fe2000001005d */
[----:B-----5:R-:W-:Y:S01]  /*3060*/  FMUL.FTZ R113, R5, R7 ;  /* 0x0000000705717220 */ /* 0x020fe20000410000 */
[----:B------:R-:W-:Y:S01]  /*3070*/  ISETP.GE.AND P3, PT, R64, 0x10, PT ;  /* 0x000000104000780c */ /* 0x000fe20003f66270 */
[----:B------:R-:W4:Y:S01]  /*3080*/  SHFL.UP PT, R94, R109, 0x1, RZ ;  /* 0x042000006d5e7989 */ /* 0x000f2200000e00ff */
[----:B------:R-:W-:Y:S01]  /*3090*/  BSSY B0, `(.L_x_17572) ;  /* 0x0000096000007945 */ /* 0x000fe20003800000 */
[----:B------:R-:W-:Y:S01]  /*30a0*/  FFMA.FTZ R113, R4, R6, -R113 ;  /* 0x0000000604717223 */ /* 0x000fe20000010871 */
[C---:B------:R-:W-:Y:S01]  /*30b0*/  ISETP.GT.U32.AND P4, PT, R91.reuse, 0x1b, PT ;  /* 0x0000001b5b00780c */ /* 0x040fe20003f84070 */
[----:B------:R-:W0:Y:S01]  /*30c0*/  SHFL.UP PT, R98, R93, 0x1, RZ ;  /* 0x042000005d627989 */ /* 0x000e2200000e00ff */
[C---:B------:R-:W-:Y:S01]  /*30d0*/  ISETP.GT.U32.AND P5, PT, R91.reuse, 0x17, PT ;  /* 0x000000175b00780c */ /* 0x040fe20003fa4070 */
[----:B------:R-:W-:Y:S01]  /*30e0*/  FMUL.FTZ R112, R80, R113 ;  /* 0x0000007150707220 */ /* 0x000fe20000410000 */
[----:B------:R-:W-:Y:S01]  /*30f0*/  ISETP.GT.U32.AND P6, PT, R91, 0xf, PT ;  /* 0x0000000f5b00780c */ /* 0x000fe20003fc4070 */
[----:B------:R-:W-:Y:S04]  /*3100*/  SHFL.IDX PT, R10, R10, RZ, 0x1f ;  /* 0x00001fff0a0a7589 */ /* 0x000fe800000e0000 */
[----:B------:R-:W-:Y:S01]  /*3110*/  SHFL.IDX PT, R11, R11, RZ, 0x1f ;  /* 0x00001fff0b0b7589 */ /* 0x000fe200000e0000 */
[C---:B---3--:R-:W-:Y:S01]  /*3120*/  FMUL.FTZ R102, R93.reuse, R104 ;  /* 0x000000685d667220 */ /* 0x048fe20000410000 */
[----:B-1----:R-:W-:-:S03]  /*3130*/  FMUL.FTZ R101, R93, R110 ;  /* 0x0000006e5d657220 */ /* 0x002fc60000410000 */
[C---:B------:R-:W-:Y:S01]  /*3140*/  FFMA.FTZ R102, R109.reuse, R110, R102 ;  /* 0x0000006e6d667223 */ /* 0x040fe20000010066 */
[----:B------:R-:W-:-:S03]  /*3150*/  FFMA.FTZ R103, R109, R104, -R101 ;  /* 0x000000686d677223 */ /* 0x000fc60000010865 */
        /* <DEDUP_REMOVED lines=35> */
[-C--:B----4-:R-:W-:Y:S01]  /*3390*/  FFMA.FTZ R102, R109, R98.reuse, R103 ;  /* 0x000000626d667223 */ /* 0x090fe20000010067 */
[C---:B------:R-:W-:Y:S01]  /*33a0*/  FMUL.FTZ R93, R101.reuse, R98 ;  /* 0x00000062655d7220 */ /* 0x040fe20000410000 */
[----:B------:R-:W-:Y:S01]  /*33b0*/  @P0 FADD.FTZ R108, R108, R111 ;  /* 0x0000006f6c6c0221 */ /* 0x000fe20000010000 */
[----:B------:R-:W0:Y:S01]  /*33c0*/  SHFL.UP PT, R98, R107, 0x8, RZ ;  /* 0x050000006b627989 */ /* 0x000e2200000e00ff */
[----:B------:R-:W-:Y:S01]  /*33d0*/  FFMA.FTZ R105, R4, R7, R105 ;  /* 0x0000000704697223 */ /* 0x000fe20000010069 */
[----:B------:R-:W-:Y:S01]  /*33e0*/  FSEL R5, R101, R102, !P0 ;  /* 0x0000006665057208 */ /* 0x000fe20004000000 */
[----:B------:R-:W-:Y:S01]  /*33f0*/  @P0 FFMA.FTZ R109, R109, R94, -R93 ;  /* 0x0000005e6d6d0223 */ /* 0x000fe2000001085d */
[----:B------:R-:W1:Y:S01]  /*3400*/  SHFL.UP PT, R102, R108, 0x8, RZ ;  /* 0x050000006c667989 */ /* 0x000e6200000e00ff */
[-C--:B------:R-:W-:Y:S01]  /*3410*/  FMUL.FTZ R114, R80, R105.reuse ;  /* 0x0000006950727220 */ /* 0x080fe20000410000 */
[----:B------:R-:W-:Y:S01]  /*3420*/  ISETP.GE.AND P0, PT, R64, 0x8, PT ;  /* 0x000000084000780c */ /* 0x000fe20003f06270 */
[----:B------:R-:W-:Y:S01]  /*3430*/  FMUL.FTZ R110, R81, R105 ;  /* 0x00000069516e7220 */ /* 0x000fe20000410000 */
[----:B------:R-:W3:Y:S01]  /*3440*/  SHFL.UP PT, R4, R109, 0x8, RZ ;  /* 0x050000006d047989 */ /* 0x000ee200000e00ff */
[-C--:B------:R-:W-:Y:S01]  /*3450*/  FMUL.FTZ R104, R95, R114.reuse ;  /* 0x000000725f687220 */ /* 0x080fe20000410000 */
[----:B------:R-:W-:Y:S01]  /*3460*/  FMUL.FTZ R94, R97, R114 ;  /* 0x00000072615e7220 */ /* 0x000fe20000410000 */
[----:B------:R-:W-:Y:S01]  /*3470*/  FMUL.FTZ R111, R81, R113 ;  /* 0x00000071516f7220 */ /* 0x000fe20000410000 */
[----:B------:R-:W4:Y:S01]  /*3480*/  SHFL.UP PT, R6, R5, 0x8, RZ ;  /* 0x0500000005067989 */ /* 0x000f2200000e00ff */
[-C--:B------:R-:W-:Y:S01]  /*3490*/  FFMA.FTZ R7, -R97, R112.reuse, -R104 ;  /* 0x0000007061077223 */ /* 0x080fe20000010968 */
[----:B------:R-:W-:-:S03]  /*34a0*/  FFMA.FTZ R94, R95, R112, -R94 ;  /* 0x000000705f5e7223 */ /* 0x000fc6000001085e */
[----:B------:R-:W-:Y:S01]  /*34b0*/  FADD.FTZ R103, -R110, R7 ;  /* 0x000000076e677221 */ /* 0x000fe20000010100 */
[----:B------:R-:W-:-:S03]  /*34c0*/  FADD.FTZ R7, R111, R94 ;  /* 0x0000005e6f077221 */ /* 0x000fc60000010000 */
[----:B------:R-:W-:Y:S01]  /*34d0*/  FMUL.FTZ R94, R100, -R103 ;  /* 0x80000067645e7220 */ /* 0x000fe20000410000 */
[----:B0-----:R-:W-:-:S03]  /*34e0*/  FMUL.FTZ R104, R5, R98 ;  /* 0x0000006205687220 */ /* 0x001fc60000410000 */
[-C--:B------:R-:W-:Y:S01]  /*34f0*/  FFMA.FTZ R94, R99, R7.reuse, -R94 ;  /* 0x00000007635e7223 */ /* 0x080fe2000001085e */
[-C--:B-1----:R-:W-:Y:S01]  /*3500*/  FFMA.FTZ R101, R109, R102.reuse, -R104 ;  /* 0x000000666d657223 */ /* 0x082fe20000010868 */
[C---:B------:R-:W-:Y:S01]  /*3510*/  FMUL.FTZ R102, R5.reuse, R102 ;  /* 0x0000006605667220 */ /* 0x040fe20000410000 */
[----:B------:R-:W-:Y:S01]  /*3520*/  FMUL.FTZ R104, R100, -R7 ;  /* 0x8000000764687220 */ /* 0x000fe20000410000 */
[----:B---3--:R-:W-:Y:S02]  /*3530*/  FMUL.FTZ R93, R5, R4 ;  /* 0x00000004055d7220 */ /* 0x008fe40000410000 */
[----:B------:R-:W-:Y:S01]  /*3540*/  FFMA.FTZ R98, R109, R98, R102 ;  /* 0x000000626d627223 */ /* 0x000fe20000010066 */
[----:B------:R-:W-:Y:S01]  /*3550*/  FFMA.FTZ R102, R99, R103, R104 ;  /* 0x0000006763667223 */ /* 0x000fe20000010068 */
[----:B------:R-:W-:Y:S01]  /*3560*/  @P0 FADD.FTZ R108, R108, R101 ;  /* 0x000000656c6c0221 */ /* 0x000fe20000010000 */
[-C--:B----4-:R-:W-:Y:S01]  /*3570*/  FMUL.FTZ R7, R5, R6.reuse ;  /* 0x0000000605077220 */ /* 0x090fe20000410000 */
[----:B------:R-:W-:Y:S01]  /*3580*/  @P0 FADD.FTZ R107, R107, R98 ;  /* 0x000000626b6b0221 */ /* 0x000fe20000010000 */
[C---:B------:R-:W-:Y:S01]  /*3590*/  FFMA.FTZ R116, R109.reuse, R6, R93 ;  /* 0x000000066d747223 */ /* 0x040fe2000001005d */
[----:B------:R-:W-:Y:S01]  /*35a0*/  FMUL.FTZ R103, R82, R105 ;  /* 0x0000006952677220 */ /* 0x000fe20000410000 */
[----:B------:R-:W-:Y:S01]  /*35b0*/  @P0 FFMA.FTZ R109, R109, R4, -R7 ;  /* 0x000000046d6d0223 */ /* 0x000fe20000010807 */
[----:B------:R-:W0:Y:S01]  /*35c0*/  SHFL.UP PT, R121, R108, 0x10, RZ ;  /* 0x060000006c797989 */ /* 0x000e2200000e00ff */
[-C--:B--2---:R-:W-:Y:S01]  /*35d0*/  FMUL.FTZ R7, R97, R3.reuse ;  /* 0x0000000361077220 */ /* 0x084fe20000410000 */
[----:B------:R-:W-:Y:S01]  /*35e0*/  FSEL R116, R5, R116, !P0 ;  /* 0x0000007405747208 */ /* 0x000fe20004000000 */
[-C--:B------:R-:W-:Y:S01]  /*35f0*/  FMUL.FTZ R4, R97, -R2.reuse ;  /* 0x8000000261047220 */ /* 0x080fe20000410000 */
[----:B------:R-:W1:Y:S01]  /*3600*/  SHFL.UP PT, R104, R107, 0x10, RZ ;  /* 0x060000006b687989 */ /* 0x000e6200000e00ff */
[----:B------:R-:W-:Y:S01]  /*3610*/  FFMA.FTZ R7, R95, R2, -R7 ;  /* 0x000000025f077223 */ /* 0x000fe20000010807 */
[----:B------:R-:W-:Y:S01]  /*3620*/  ISETP.GE.AND P0, PT, R63, UR7, PT ;  /* 0x000000073f007c0c */ /* 0x000fe2000bf06270 */
[----:B------:R-:W-:Y:S01]  /*3630*/  FFMA.FTZ R118, R95, -R3, R4 ;  /* 0x800000035f767223 */ /* 0x000fe20000010004 */
[----:B------:R-:W2:Y:S01]  /*3640*/  SHFL.UP PT, R98, R109, 0x10, RZ ;  /* 0x060000006d627989 */ /* 0x000ea200000e00ff */
[----:B------:R-:W-:Y:S01]  /*3650*/  FMUL.FTZ R122, R100, -R7 ;  /* 0x80000007647a7220 */ /* 0x000fe20000410000 */
[----:B------:R-:W-:Y:S01]  /*3660*/  FMUL.FTZ R101, R82, R113 ;  /* 0x0000007152657220 */ /* 0x000fe20000410000 */
[-C--:B------:R-:W-:Y:S01]  /*3670*/  FMUL.FTZ R120, R100, -R118.reuse ;  /* 0x8000007664787220 */ /* 0x080fe20000410000 */
[----:B------:R-:W3:Y:S01]  /*3680*/  SHFL.UP PT, R117, R116, 0x10, RZ ;  /* 0x0600000074757989 */ /* 0x000ee200000e00ff */
[----:B------:R-:W-:Y:S01]  /*3690*/  FFMA.FTZ R118, R99, R118, R122 ;  /* 0x0000007663767223 */ /* 0x000fe2000001007a */
[----:B------:R-:W-:Y:S01]  /*36a0*/  ISETP.EQ.AND P0, PT, R91, RZ, !P0 ;  /* 0x000000ff5b00720c */ /* 0x000fe20004702270 */
        /* <DEDUP_REMOVED lines=8> */
[C---:B------:R-:W-:Y:S01]  /*3730*/  FFMA.FTZ R115, R87.reuse, R102, -R124 ;  /* 0x0000006657737223 */ /* 0x040fe2000001087c */
[----:B------:R-:W-:Y:S01]  /*3740*/  FFMA.FTZ R102, R87, R122, R119 ;  /* 0x0000007a57667223 */ /* 0x000fe20000010077 */
[----:B------:R-:W-:Y:S01]  /*3750*/  FMUL.FTZ R93, R89, -R118 ;  /* 0x80000076595d7220 */ /* 0x000fe20000410000 */
[----:B0-----:R-:W-:Y:S01]  /*3760*/  FMUL.FTZ R122, R116, R121 ;  /* 0x00000079747a7220 */ /* 0x001fe20000410000 */
[----:B------:R-:W-:Y:S01]  /*3770*/  FMUL.FTZ R105, R0, R105 ;  /* 0x0000006900697220 */ /* 0x000fe20000410000 */
[C---:B-1----:R-:W-:Y:S01]  /*3780*/  FMUL.FTZ R94, R116.reuse, R104 ;  /* 0x00000068745e7220 */ /* 0x042fe20000410000 */
[----:B------:R0:W1:Y:S01]  /*3790*/  @P0 LDS.128 R4, [R79+0x1660] ;  /* 0x001660004f040984 */ /* 0x0000620000000c00 */
[----:B------:R-:W-:Y:S01]  /*37a0*/  ISETP.NE.AND P0, PT, R91, 0x1f, PT ;  /* 0x0000001f5b00780c */ /* 0x000fe20003f05270 */
[----:B------:R-:W-:Y:S01]  /*37b0*/  FFMA.FTZ R93, R87, R120, -R93 ;  /* 0x00000078575d7223 */ /* 0x000fe2000001085d */
[C---:B------:R-:W-:Y:S01]  /*37c0*/  FFMA.FTZ R119, R109.reuse, R121, -R94 ;  /* 0x000000796d777223 */ /* 0x040fe2000001085e */
[C---:B--2---:R-:W-:Y:S01]  /*37d0*/  FMUL.FTZ R94, R116.reuse, R98 ;  /* 0x00000062745e7220 */ /* 0x044fe20000410000 */
[----:B------:R-:W-:Y:S01]  /*37e0*/  FFMA.FTZ R122, R109, R104, R122 ;  /* 0x000000686d7a7223 */ /* 0x000fe2000001007a */
[----:B------:R-:W-:Y:S01]  /*37f0*/  FMUL.FTZ R120, R89, -R120 ;  /* 0x8000007859787220 */ /* 0x000fe20000410000 */
[-C--:B---3--:R-:W-:Y:S01]  /*3800*/  FMUL.FTZ R121, R116, R117.reuse ;  /* 0x0000007574797220 */ /* 0x088fe20000410000 */
[C---:B------:R-:W-:Y:S01]  /*3810*/  FFMA.FTZ R117, R109.reuse, R117, R94 ;  /* 0x000000756d757223 */ /* 0x040fe2000001005e */
[----:B------:R-:W-:Y:S01]  /*3820*/  FMUL.FTZ R104, R0, R113 ;  /* 0x0000007100687220 */ /* 0x000fe20000410000 */
[----:B------:R-:W-:Y:S01]  /*3830*/  @P3 FADD.FTZ R108, R108, R119 ;  /* 0x000000776c6c3221 */ /* 0x000fe20000010000 */
[----:B------:R-:W-:Y:S01]  /*3840*/  @P3 FFMA.FTZ R109, R109, R98, -R121 ;  /* 0x000000626d6d3223 */ /* 0x000fe20000010879 */
[----:B------:R-:W-:Y:S01]  /*3850*/  @P3 FADD.FTZ R107, R107, R122 ;  /* 0x0000007a6b6b3221 */ /* 0x000fe20000010000 */
[----:B------:R-:W-:Y:S01]  /*3860*/  FSEL R116, R116, R117, !P3 ;  /* 0x0000007574747208 */ /* 0x000fe20005800000 */
[----:B------:R-:W-:Y:S01]  /*3870*/  FFMA.FTZ R94, R87, R118, R120 ;  /* 0x00000076575e7223 */ /* 0x000fe20000010078 */
[----:B------:R-:W-:Y:S01]  /*3880*/  FADD.FTZ R98, R104, R115 ;  /* 0x0000007368627221 */ /* 0x000fe20000010000 */
[----:B------:R-:W-:Y:S01]  /*3890*/  FADD.FTZ R102, -R105, R102 ;  /* 0x0000006669667221 */ /* 0x000fe20000010100 */
[----:B------:R0:W2:Y:S01]  /*38a0*/  SHFL.DOWN PT, R115, R93, 0x1, 0x1f ;  /* 0x08201f005d737f89 */ /* 0x0000a200000e0000 */
[----:B------:R-:W-:-:S03]  /*38b0*/  ISETP.GT.U32.AND P3, PT, R91, 0x1d, PT ;  /* 0x0000001d5b00780c */ /* 0x000fc60003f64070 */
        /* <DEDUP_REMOVED lines=19> */
.L_x_17573:
[----:B------:R-:W-:Y:S05]  /*39f0*/  BSYNC B0 ;  /* 0x0000000000007941 */ /* 0x000fea0003800000 */
.L_x_17572:
[----:B----4-:R1:W2:Y:S01]  /*3a00*/  SHFL.DOWN PT, R117, R93, 0x2, 0x1f ;  /* 0x08401f005d757f89 */ /* 0x0102a200000e0000 */
        /* <DEDUP_REMOVED lines=16> */
.L_x_17575:
[----:B------:R-:W-:Y:S05]  /*3b10*/  BSYNC B0 ;  /* 0x0000000000007941 */ /* 0x000fea0003800000 */
.L_x_17574:
        /* <DEDUP_REMOVED lines=17> */
.L_x_17577:
[----:B------:R-:W-:Y:S05]  /*3c30*/  BSYNC B0 ;  /* 0x0000000000007941 */ /* 0x000fea0003800000 */
.L_x_17576:
        /* <DEDUP_REMOVED lines=17> */
.L_x_17579:
[----:B------:R-:W-:Y:S05]  /*3d50*/  BSYNC B0 ;  /* 0x0000000000007941 */ /* 0x000fea0003800000 */
.L_x_17578:
        /* <DEDUP_REMOVED lines=17> */
.L_x_17581:
[----:B------:R-:W-:Y:S05]  /*3e70*/  BSYNC B0 ;  /* 0x0000000000007941 */ /* 0x000fea0003800000 */
.L_x_17580:
[----:B------:R-:W-:Y:S01]  /*3e80*/  SHFL.DOWN PT, R124, R94, 0x1, 0x1f ;  /* 0x08201f005e7c7f89 */ /* 0x000fe200000e0000 */
[----:B------:R-:W-:Y:S01]  /*3e90*/  ISETP.NE.AND P3, PT, R66, 0x1f, PT ;  /* 0x0000001f4200780c */ /* 0x000fe20003f65270 */
[CC--:B------:R-:W-:Y:S01]  /*3ea0*/  FMUL.FTZ R122, R116.reuse, R11.reuse ;  /* 0x0000000b747a7220 */ /* 0x0c0fe20000410000 */
[-C--:B------:R-:W-:Y:S01]  /*3eb0*/  FMUL.FTZ R116, R116, R10.reuse ;  /* 0x0000000a74747220 */ /* 0x080fe20000410000 */
[----:B0-----:R-:W0:Y:S01]  /*3ec0*/  SHFL.IDX PT, R115, R7, RZ, 0x1f ;  /* 0x00001fff07737589 */ /* 0x001e2200000e0000 */
[C---:B------:R-:W-:Y:S01]  /*3ed0*/  ISETP.GT.AND P0, PT, R64.reuse, 0x1e, PT ;  /* 0x0000001e4000780c */ /* 0x040fe20003f04270 */
[C---:B-1----:R-:W-:Y:S01]  /*3ee0*/  FFMA.FTZ R119, R109.reuse, R10, -R122 ;  /* 0x0000000a6d777223 */ /* 0x042fe2000001087a */
        /* <DEDUP_REMOVED lines=16> */
[----:B---3--:R-:W-:Y:S01]  /*3ff0*/  SHFL.IDX PT, R98, R98, RZ, 0x1f ;  /* 0x00001fff62627589 */ /* 0x008fe200000e0000 */
[----:B-1----:R-:W-:-:S03]  /*4000*/  @P3 FMUL.FTZ R124, R124, R113 ;  /* 0x000000717c7c3220 */ /* 0x002fc60000410000 */
[----:B----4-:R-:W-:Y:S01]  /*4010*/  SHFL.IDX PT, R102, R102, RZ, 0x1f ;  /* 0x00001fff66667589 */ /* 0x010fe200000e0000 */
[C---:B-----5:R-:W-:Y:S01]  /*4020*/  @P3 FFMA.FTZ R121, R120.reuse, R113, -R121 ;  /* 0x0000007178793223 */ /* 0x060fe20000010879 */
[----:B------:R-:W-:-:S03]  /*4030*/  @P3 FFMA.FTZ R124, R120, R115, R124 ;  /* 0x00000073787c3223 */ /* 0x000fc6000001007c */
[----:B------:R-:W-:Y:S01]  /*4040*/  @P3 FADD.FTZ R113, R118, R121 ;  /* 0x0000007976713221 */ /* 0x000fe20000010000 */
[----:B------:R-:W-:-:S03]  /*4050*/  @P3 FADD.FTZ R115, R117, R124 ;  /* 0x0000007c75733221 */ /* 0x000fc60000010000 */
[-C--:B------:R-:W-:Y:S01]  /*4060*/  FMUL.FTZ R116, R113, -R3.reuse ;  /* 0x8000000371747220 */ /* 0x080fe20000410000 */
[----:B------:R-:W-:-:S03]  /*4070*/  FMUL.FTZ R108, R115, -R3 ;  /* 0x80000003736c7220 */ /* 0x000fc60000410000 */
[----:B------:R-:W-:Y:S01]  /*4080*/  FFMA.FTZ R115, R115, R2, R116 ;  /* 0x0000000273737223 */ /* 0x000fe20000010074 */
        /* <DEDUP_REMOVED lines=18> */
[C---:B------:R-:W-:Y:S01]  /*41b0*/  FMUL.FTZ R109, R100.reuse, -R107 ;  /* 0x8000006b646d7220 */ /* 0x040fe20000410000 */
[C---:B------:R-:W-:Y:S01]  /*41c0*/  FFMA.FTZ R11, R99.reuse, R9, -R10 ;  /* 0x00000009630b7223 */ /* 0x040fe2000001080a */
[-C--:B------:R-:W-:Y:S01]  /*41d0*/  FMUL.FTZ R100, R100, -R110.reuse ;  /* 0x8000006e64647220 */ /* 0x080fe20000410000 */
[C---:B------:R-:W-:Y:S01]  /*41e0*/  FFMA.FTZ R40, R99.reuse, R3, R40 ;  /* 0x0000000363287223 */ /* 0x040fe20000010028 */
[C---:B------:R-:W-:Y:S01]  /*41f0*/  FFMA.FTZ R112, R99.reuse, R110, R109 ;  /* 0x0000006e63707223 */ /* 0x040fe2000001006d */
[----:B------:R-:W-:Y:S01]  /*4200*/  FFMA.FTZ R10, R38, R47, R11 ;  /* 0x0000002f260a7223 */ /* 0x000fe2000001000b */
[----:B------:R-:W-:Y:S01]  /*4210*/  FFMA.FTZ R114, R99, R107, -R100 ;  /* 0x0000006b63727223 */ /* 0x000fe20000010864 */
[----:B------:R-:W-:Y:S01]  /*4220*/  FADD.FTZ R100, RZ, R40 ;  /* 0x00000028ff647221 */ /* 0x000fe20000010000 */
[----:B------:R-:W-:-:S02]  /*4230*/  FADD.FTZ R112, -R103, R112 ;  /* 0x0000007067707221 */ /* 0x000fc40000010100 */
        /* <DEDUP_REMOVED lines=9> */
[----:B------:R-:W-:Y:S01]  /*42d0*/  SHF.L.U32 R87, R20, 0x10, RZ ;  /* 0x0000001014577819 */ /* 0x000fe200000006ff */
[----:B------:R-:W-:Y:S01]  /*42e0*/  FFMA.FTZ R95, R0, R8, RZ ;  /* 0x00000008005f7223 */ /* 0x000fe200000100ff */
[----:B------:R-:W-:Y:S01]  /*42f0*/  SHF.L.U32 R40, R42, 0x10, RZ ;  /* 0x000000102a287819 */ /* 0x000fe200000006ff */
[----:B------:R-:W-:Y:S01]  /*4300*/  FADD.FTZ R105, -R105, R38 ;  /* 0x0000002669697221 */ /* 0x000fe20000010100 */
[----:B------:R-:W-:Y:S01]  /*4310*/  FADD.FTZ R104, R104, R89 ;  /* 0x0000005968687221 */ /* 0x000fe20000010000 */
[----:B------:R-:W-:Y:S01]  /*4320*/  FMUL.FTZ R97, R114, R45 ;  /* 0x0000002d72617220 */ /* 0x000fe20000410000 */
[-C--:B------:R-:W-:Y:S01]  /*4330*/  FFMA.FTZ R89, R87, -R44.reuse, R8 ;  /* 0x8000002c57597223 */ /* 0x080fe20000010008 */
[-C--:B------:R-:W-:Y:S01]  /*4340*/  FMUL.FTZ R103, R105, R44.reuse ;  /* 0x0000002c69677220 */ /* 0x080fe20000410000 */
[----:B------:R-:W-:Y:S01]  /*4350*/  FFMA.FTZ R120, R82, R9, R95 ;  /* 0x0000000952787223 */ /* 0x000fe2000001005f */
[----:B------:R-:W-:Y:S01]  /*4360*/  FMUL.FTZ R116, R104, R44 ;  /* 0x0000002c68747220 */ /* 0x000fe20000410000 */
[----:B------:R-:W-:Y:S01]  /*4370*/  FFMA.FTZ R118, R40, -R45, R9 ;  /* 0x8000002d28767223 */ /* 0x000fe20000010009 */
[----:B------:R-:W-:Y:S01]  /*4380*/  FMUL.FTZ R8, R2, R103 ;  /* 0x0000006702087220 */ /* 0x000fe20000410000 */
[----:B------:R-:W-:Y:S01]  /*4390*/  FMUL.FTZ R38, R112, R45 ;  /* 0x0000002d70267220 */ /* 0x000fe20000410000 */
[----:B------:R-:W-:Y:S01]  /*43a0*/  FMUL.FTZ R95, R3, R97 ;  /* 0x00000061035f7220 */ /* 0x000fe20000410000 */
[----:B------:R-:W-:Y:S01]  /*43b0*/  FFMA.FTZ R9, R36, R43, R11 ;  /* 0x0000002b24097223 */ /* 0x000fe2000001000b */
[----:B------:R-:W-:Y:S01]  /*43c0*/  FFMA.FTZ R11, R89, R116, R8 ;  /* 0x00000074590b7223 */ /* 0x000fe20000010008 */
[-C--:B------:R-:W-:Y:S01]  /*43d0*/  FMUL.FTZ R122, R3, R38.reuse ;  /* 0x00000026037a7220 */ /* 0x080fe20000410000 */
[----:B------:R-:W-:Y:S01]  /*43e0*/  FFMA.FTZ R8, R118, R38, -R95 ;  /* 0x0000002676087223 */ /* 0x000fe2000001085f */
[----:B------:R-:W-:Y:S01]  /*43f0*/  FMUL.FTZ R36, R2, R116 ;  /* 0x0000007402247220 */ /* 0x000fe20000410000 */
[----:B------:R-:W-:Y:S01]  /*4400*/  SHF.L.U32 R38, R21, 0x10, RZ ;  /* 0x0000001015267819 */ /* 0x000fe200000006ff */
[----:B------:R-:W-:Y:S01]  /*4410*/  FFMA.FTZ R109, R81, R10, R120 ;  /* 0x0000000a516d7223 */ /* 0x000fe20000010078 */
[----:B------:R-:W-:Y:S01]  /*4420*/  FFMA.FTZ R95, R0, -R2, RZ ;  /* 0x80000002005f7223 */ /* 0x000fe200000100ff */
[----:B------:R-:W-:Y:S01]  /*4430*/  FMUL.FTZ R120, R107, R47 ;  /* 0x0000002f6b787220 */ /* 0x000fe20000410000 */
[----:B------:R-:W-:Y:S01]  /*4440*/  FFMA.FTZ R103, R89, R103, -R36 ;  /* 0x0000006759677223 */ /* 0x000fe20000010824 */
[----:B------:R-:W-:Y:S01]  /*4450*/  FFMA.FTZ R122, R118, R97, R122 ;  /* 0x00000061767a7223 */ /* 0x000fe2000001007a */
[----:B------:R-:W-:Y:S01]  /*4460*/  FADD.FTZ R11, RZ, R11 ;  /* 0x0000000bff0b7221 */ /* 0x000fe20000010000 */
[----:B------:R-:W-:Y:S01]  /*4470*/  SHF.L.U32 R36, R41, 0x10, RZ ;  /* 0x0000001029247819 */ /* 0x000fe200000006ff */
[----:B------:R-:W-:Y:S01]  /*4480*/  FFMA.FTZ R99, R38, -R47, R10 ;  /* 0x8000002f26637223 */ /* 0x000fe2000001000a */
[----:B------:R-:W-:Y:S01]  /*4490*/  FFMA.FTZ R124, R82, -R3, R95 ;  /* 0x80000003527c7223 */ /* 0x000fe2000001005f */
[----:B------:R-:W-:Y:S01]  /*44a0*/  FMUL.FTZ R10, R110, R47 ;  /* 0x0000002f6e0a7220 */ /* 0x000fe20000410000 */
[----:B------:R-:W-:Y:S01]  /*44b0*/  FMUL.FTZ R111, R100, R120 ;  /* 0x00000078646f7220 */ /* 0x000fe20000410000 */
[----:B------:R-:W-:Y:S01]  /*44c0*/  FADD.FTZ R101, RZ, R101 ;  /* 0x00000065ff657221 */ /* 0x000fe20000010000 */
[----:B------:R-:W-:Y:S01]  /*44d0*/  FMUL.FTZ R95, R108, R43 ;  /* 0x0000002b6c5f7220 */ /* 0x000fe20000410000 */
[----:B------:R-:W-:Y:S01]  /*44e0*/  FADD.FTZ R11, R11, R122 ;  /* 0x0000007a0b0b7221 */ /* 0x000fe20000010000 */
[----:B------:R-:W-:Y:S01]  /*44f0*/  FFMA.FTZ R109, R80, R9, R109 ;  /* 0x00000009506d7223 */ /* 0x000fe2000001006d */
[-C--:B------:R-:W-:Y:S01]  /*4500*/  FFMA.FTZ R122, R36, -R43.reuse, R9 ;  /* 0x8000002b247a7223 */ /* 0x080fe20000010009 */
[-C--:B------:R-:W-:Y:S01]  /*4510*/  FFMA.FTZ R9, R99, R10.reuse, -R111 ;  /* 0x0000000a63097223 */ /* 0x080fe2000001086f */
[----:B------:R-:W-:Y:S01]  /*4520*/  FADD.FTZ R103, RZ, R103 ;  /* 0x00000067ff677221 */ /* 0x000fe20000010000 */
        /* <DEDUP_REMOVED lines=8> */
[----:B------:R-:W-:Y:S01]  /*45b0*/  FADD.FTZ R8, R8, R9 ;  /* 0x0000000908087221 */ /* 0x000fe20000010000 */
[----:B------:R-:W-:Y:S01]  /*45c0*/  FFMA.FTZ R103, R80, -R101, R103 ;  /* 0x8000006550677223 */ /* 0x000fe20000010067 */
[----:B------:R-:W-:Y:S01]  /*45d0*/  FADD.FTZ R10, R11, R10 ;  /* 0x0000000a0b0a7221 */ /* 0x000fe20000010000 */
[----:B------:R-:W-:Y:S01]  /*45e0*/  FFMA.FTZ R111, R122, R95, R111 ;  /* 0x0000005f7a6f7223 */ /* 0x000fe2000001006f */
        /* <DEDUP_REMOVED lines=11> */
[----:B------:R-:W-:-:S02]  /*46a0*/  FADD.FTZ R39, R116, R39 ;  /* 0x0000002774277221 */ /* 0x000fc40000010000 */
[----:B------:R-:W3:Y:S04]  /*46b0*/  SHFL.DOWN PT, R111, R8, 0x1, 0x1f ;  /* 0x08201f00086f7f89 */ /* 0x000ee800000e0000 */
[----:B------:R4:W5:Y:S01]  /*46c0*/  SHFL.IDX PT, R113, R94, RZ, 0x1f ;  /* 0x00001fff5e717589 */ /* 0x00096200000e0000 */
[----:B0-----:R-:W-:Y:S01]  /*46d0*/  @!P0 FADD.FTZ R10, R10, R115 ;  /* 0x000000730a0a8221 */ /* 0x001fe20000010000 */
[----:B----4-:R-:W0:Y:S01]  /*46e0*/  @!P4 S2R R94, SR_CgaCtaId ;  /* 0x00000000005ec919 */ /* 0x010e220000008800 */
[----:B-1----:R-:W-:-:S03]  /*46f0*/  @!P0 FADD.FTZ R11, R11, R117 ;  /* 0x000000750b0b8221 */ /* 0x002fc60000010000 */
[----:B------:R-:W1:Y:S01]  /*4700*/  SHFL.DOWN PT, R109, R10, 0x2, 0x1f ;  /* 0x08401f000a6d7f89 */ /* 0x000e6200000e0000 */
[----:B--2---:R-:W-:Y:S01]  /*4710*/  @!P0 FADD.FTZ R9, R9, R124 ;  /* 0x0000007c09098221 */ /* 0x004fe20000010000 */
[----:B---3--:R-:W-:-:S04]  /*4720*/  @!P0 FADD.FTZ R8, R111, R8 ;  /* 0x000000086f088221 */ /* 0x008fc80000010000 */
[----:B------:R-:W2:Y:S01]  /*4730*/  SHFL.DOWN PT, R124, R9, 0x2, 0x1f ;  /* 0x08401f00097c7f89 */ /* 0x000ea200000e0000 */
[----:B------:R-:W-:Y:S01]  /*4740*/  ISETP.GT.AND P0, PT, R64, 0x1d, PT ;  /* 0x0000001d4000780c */ /* 0x000fe20003f04270 */
[C---:B-----5:R-:W-:Y:S02]  /*4750*/  FMUL.FTZ R115, R113.reuse, R7 ;  /* 0x0000000771737220 */ /* 0x060fe40000410000 */
[----:B------:R-:W3:Y:S01]  /*4760*/  SHFL.DOWN PT, R111, R11, 0x2, 0x1f ;  /* 0x08401f000b6f7f89 */ /* 0x000ee200000e0000 */
[-C--:B------:R-:W-:Y:S01]  /*4770*/  FMUL.FTZ R117, R113, R6.reuse ;  /* 0x0000000671757220 */ /* 0x080fe20000410000 */
[----:B------:R-:W-:Y:S02]  /*4780*/  FFMA.FTZ R115, R93, R6, -R115 ;  /* 0x000000065d737223 */ /* 0x000fe40000010873 */
[----:B------:R-:W4:Y:S01]  /*4790*/  SHFL.DOWN PT, R103, R8, 0x2, 0x1f ;  /* 0x08401f0008677f89 */ /* 0x000f2200000e0000 */
[C---:B------:R-:W-:Y:S01]  /*47a0*/  FMUL.FTZ R6, R113.reuse, R5 ;  /* 0x0000000571067220 */ /* 0x040fe20000410000 */
[----:B------:R-:W-:Y:S01]  /*47b0*/  FMUL.FTZ R113, R113, R4 ;  /* 0x0000000471717220 */ /* 0x000fe20000410000 */
[----:B------:R-:W-:-:S02]  /*47c0*/  FFMA.FTZ R7, R93, R7, R117 ;  /* 0x000000075d077223 */ /* 0x000fc40000010075 */
[C---:B------:R-:W-:Y:S01]  /*47d0*/  FFMA.FTZ R4, R93.reuse, R4, -R6 ;  /* 0x000000045d047223 */ /* 0x040fe20000010806 */
[----:B------:R-:W-:Y:S01]  /*47e0*/  FFMA.FTZ R5, R93, R5, R113 ;  /* 0x000000055d057223 */ /* 0x000fe20000010071 */
[----:B------:R-:W-:Y:S01]  /*47f0*/  FADD.FTZ R6, R98, R115 ;  /* 0x0000007362067221 */ /* 0x000fe20000010000 */
[----:B-1----:R-:W-:Y:S01]  /*4800*/  @!P0 FADD.FTZ R10, R10, R109 ;  /* 0x0000006d0a0a8221 */ /* 0x002fe20000010000 */
[----:B------:R-:W-:-:S04]  /*4810*/  FADD.FTZ R7, R102, R7 ;  /* 0x0000000766077221 */ /* 0x000fc80000010000 */
[----:B------:R-:W1:Y:S01]  /*4820*/  SHFL.DOWN PT, R109, R10, 0x4, 0x1f ;  /* 0x08801f000a6d7f89 */ /* 0x000e6200000e0000 */
[----:B--2---:R-:W-:-:S03]  /*4830*/  @!P0 FADD.FTZ R9, R9, R124 ;  /* 0x0000007c09098221 */ /* 0x004fc60000010000 */
[----:B------:R2:W-:Y:S01]  /*4840*/  @!P1 STS.128 [R79+0x1660], R4 ;  /* 0x001660044f009388 */ /* 0x0005e20000000c00 */
[----:B---3--:R-:W-:-:S03]  /*4850*/  @!P0 FADD.FTZ R11, R11, R111 ;  /* 0x0000006f0b0b8221 */ /* 0x008fc60000010000 */
[----:B------:R-:W3:Y:S01]  /*4860*/  SHFL.DOWN PT, R124, R9, 0x4, 0x1f ;  /* 0x08801f00097c7f89 */ /* 0x000ee200000e0000 */
[----:B----4-:R-:W-:-:S03]  /*4870*/  @!P0 FADD.FTZ R8, R8, R103 ;  /* 0x0000006708088221 */ /* 0x010fc60000010000 */
[----:B------:R-:W4:Y:S01]  /*4880*/  SHFL.DOWN PT, R111, R11, 0x4, 0x1f ;  /* 0x08801f000b6f7f89 */ /* 0x000f2200000e0000 */
[----:B------:R-:W-:-:S03]  /*4890*/  ISETP.GT.AND P0, PT, R64, 0x1b, PT ;  /* 0x0000001b4000780c */ /* 0x000fc60003f04270 */
[----:B------:R-:W5:Y:S01]  /*48a0*/  SHFL.DOWN PT, R103, R8, 0x4, 0x1f ;  /* 0x08801f0008677f89 */ /* 0x000f6200000e0000 */
[----:B--2---:R-:W-:-:S04]  /*48b0*/  FMUL.FTZ R5, R31, R112 ;  /* 0x000000701f057220 */ /* 0x004fc80000410000 */
[----:B------:R-:W-:-:S05]  /*48c0*/  FFMA.FTZ R5, R30, R114, R5 ;  /* 0x000000721e057223 */ /* 0x000fca0000010005 */
[----:B-1----:R-:W-:Y:S01]  /*48d0*/  @!P0 FADD.FTZ R10, R10, R109 ;  /* 0x0000006d0a0a8221 */ /* 0x002fe20000010000 */
[----:B---3--:R-:W-:Y:S01]  /*48e0*/  @!P0 FADD.FTZ R9, R9, R124 ;  /* 0x0000007c09098221 */ /* 0x008fe20000010000 */
[----:B----4-:R-:W-:-:S04]  /*48f0*/  @!P0 FADD.FTZ R11, R11, R111 ;  /* 0x0000006f0b0b8221 */ /* 0x010fc80000010000 */
[----:B------:R-:W1:Y:S01]  /*4900*/  SHFL.DOWN PT, R124, R9, 0x8, 0x1f ;  /* 0x09001f00097c7f89 */ /* 0x000e6200000e0000 */
[----:B-----5:R-:W-:-:S03]  /*4910*/  @!P0 FADD.FTZ R8, R8, R103 ;  /* 0x0000006708088221 */ /* 0x020fc60000010000 */
[----:B------:R-:W2:Y:S01]  /*4920*/  SHFL.DOWN PT, R111, R10, 0x8, 0x1f ;  /* 0x09001f000a6f7f89 */ /* 0x000ea200000e0000 */
[----:B------:R-:W-:-:S03]  /*4930*/  ISETP.GT.AND P0, PT, R64, 0x17, PT ;  /* 0x000000174000780c */ /* 0x000fc60003f04270 */
[----:B------:R-:W3:Y:S04]  /*4940*/  SHFL.DOWN PT, R109, R11, 0x8, 0x1f ;  /* 0x09001f000b6d7f89 */ /* 0x000ee800000e0000 */
[----:B------:R-:W4:Y:S06]  /*4950*/  SHFL.DOWN PT, R103, R8, 0x8, 0x1f ;  /* 0x09001f0008677f89 */ /* 0x000f2c00000e0000 */
[----:B-1----:R-:W-:Y:S01]  /*4960*/  @!P0 FADD.FTZ R9, R9, R124 ;  /* 0x0000007c09098221 */ /* 0x002fe20000010000 */
[----:B--2---:R-:W-:Y:S01]  /*4970*/  @!P0 FADD.FTZ R10, R10, R111 ;  /* 0x0000006f0a0a8221 */ /* 0x004fe20000010000 */
[----:B------:R-:W-:-:S03]  /*4980*/  @!P4 MOV R111, 0x400 ;  /* 0x00000400006fc802 */ /* 0x000fc60000000f00 */
[----:B------:R-:W1:Y:S01]  /*4990*/  SHFL.DOWN PT, R98, R9, 0x10, 0x1f ;  /* 0x0a001f0009627f89 */ /* 0x000e6200000e0000 */
[----:B---3--:R-:W-:Y:S01]  /*49a0*/  @!P0 FADD.FTZ R11, R11, R109 ;  /* 0x0000006d0b0b8221 */ /* 0x008fe20000010000 */
[C---:B------:R-:W-:Y:S01]  /*49b0*/  FMUL.FTZ R109, R31.reuse, R108 ;  /* 0x0000006c1f6d7220 */ /* 0x040fe20000410000 */
[----:B0-----:R-:W-:Y:S01]  /*49c0*/  @!P4 LEA R49, R94, R111, 0x18 ;  /* 0x0000006f5e31c211 */ /* 0x001fe200078ec0ff */
[----:B------:R-:W0:Y:S01]  /*49d0*/  SHFL.DOWN PT, R93, R10, 0x10, 0x1f ;  /* 0x0a001f000a5d7f89 */ /* 0x000e2200000e0000 */
[----:B----4-:R-:W-:Y:S01]  /*49e0*/  @!P0 FADD.FTZ R8, R8, R103 ;  /* 0x0000006708088221 */ /* 0x010fe20000010000 */
[-C--:B------:R-:W-:Y:S01]  /*49f0*/  FFMA.FTZ R94, R30, R106.reuse, -R109 ;  /* 0x0000006a1e5e7223 */ /* 0x080fe2000001086d */
[----:B------:R-:W-:Y:S01]  /*4a00*/  FMUL.FTZ R109, R31, R106 ;  /* 0x0000006a1f6d7220 */ /* 0x000fe20000410000 */
[----:B------:R-:W2:Y:S01]  /*4a10*/  SHFL.DOWN PT, R124, R11, 0x10, 0x1f ;  /* 0x0a001f000b7c7f89 */ /* 0x000ea200000e0000 */
[----:B------:R-:W-:Y:S01]  /*4a20*/  ISETP.GT.AND P0, PT, R64, 0xf, PT ;  /* 0x0000000f4000780c */ /* 0x000fe20003f04270 */
[----:B------:R-:W-:Y:S01]  /*4a30*/  FMUL.FTZ R113, R101, R94 ;  /* 0x0000005e65717220 */ /* 0x000fe20000410000 */
[C---:B------:R-:W-:Y:S01]  /*4a40*/  FMUL.FTZ R101, R31.reuse, R114 ;  /* 0x000000721f657220 */ /* 0x040fe20000410000 */
[----:B------:R-:W3:Y:S01]  /*4a50*/  SHFL.DOWN PT, R103, R8, 0x10, 0x1f ;  /* 0x0a001f0008677f89 */ /* 0x000ee200000e0000 */
[C---:B------:R-:W-:Y:S01]  /*4a60*/  FFMA.FTZ R111, R30.reuse, R108, R109 ;  /* 0x0000006c1e6f7223 */ /* 0x040fe2000001006d */
[----:B------:R-:W-:Y:S01]  /*4a70*/  FMUL.FTZ R109, R31, R107 ;  /* 0x0000006b1f6d7220 */ /* 0x000fe20000410000 */
[----:B------:R-:W-:-:S02]  /*4a80*/  FFMA.FTZ R94, R30, R112, -R101 ;  /* 0x000000701e5e7223 */ /* 0x000fc40000010865 */
[----:B------:R-:W-:Y:S01]  /*4a90*/  FFMA.FTZ R111, R122, R111, R113 ;  /* 0x0000006f7a6f7223 */ /* 0x000fe20000010071 */
[----:B------:R-:W-:Y:S01]  /*4aa0*/  FFMA.FTZ R109, R30, R110, -R109 ;  /* 0x0000006e1e6d7223 */ /* 0x000fe2000001086d */
[----:B------:R-:W-:Y:S01]  /*4ab0*/  FMUL.FTZ R7, R3, R94 ;  /* 0x0000005e03077220 */ /* 0x000fe20000410000 */
[C---:B------:R-:W-:Y:S01]  /*4ac0*/  FMUL.FTZ R3, R31.reuse, R104 ;  /* 0x000000681f037220 */ /* 0x040fe20000410000 */
[C---:B------:R-:W-:Y:S01]  /*4ad0*/  FMUL.FTZ R110, R31.reuse, R110 ;  /* 0x0000006e1f6e7220 */ /* 0x040fe20000410000 */
[----:B------:R-:W-:Y:S01]  /*4ae0*/  FMUL.FTZ R31, R31, R105 ;  /* 0x000000691f1f7220 */ /* 0x000fe20000410000 */
[----:B------:R-:W-:Y:S01]  /*4af0*/  FMUL.FTZ R100, R100, R109 ;  /* 0x0000006d64647220 */ /* 0x000fe20000410000 */
[C---:B------:R-:W-:Y:S01]  /*4b00*/  FFMA.FTZ R3, R30.reuse, R105, -R3 ;  /* 0x000000691e037223 */ /* 0x040fe20000010803 */
[C---:B------:R-:W-:Y:S01]  /*4b10*/  FFMA.FTZ R110, R30.reuse, R107, R110 ;  /* 0x0000006b1e6e7223 */ /* 0x040fe2000001006e */
[----:B------:R-:W-:Y:S01]  /*4b20*/  FFMA.FTZ R30, R30, R104, R31 ;  /* 0x000000681e1e7223 */ /* 0x000fe2000001001f */
[----:B-1----:R-:W-:Y:S01]  /*4b30*/  @!P0 FADD.FTZ R9, R9, R98 ;  /* 0x0000006209098221 */ /* 0x002fe20000010000 */
        /* <DEDUP_REMOVED lines=27> */
.L_x_17583:
[----:B------:R-:W-:Y:S05]  /*4cf0*/  BSYNC B0 ;  /* 0x0000000000007941 */ /* 0x000fea0003800000 */
.L_x_17582:
        /* <DEDUP_REMOVED lines=14> */
.L_x_17569:
[----:B------:R-:W-:Y:S01]  /*4de0*/  ULDC UR5, c[0x0][0x218] ;  /* 0x0000860000057ab9 */ /* 0x000fe20000000800 */
[----:B0-----:R-:W-:Y:S02]  /*4df0*/  PRMT R11, RZ, 0x7610, R11 ;  /* 0x00007610ff0b7816 */ /* 0x001fe4000000000b */
[----:B------:R-:W-:Y:S02]  /*4e00*/  PRMT R21, RZ, 0x7610, R21 ;  /* 0x00007610ff157816 */ /* 0x000fe40000000015 */
[----:B------:R-:W-:Y:S02]  /*4e10*/  PRMT R25, RZ, 0x7610, R25 ;  /* 0x00007610ff197816 */ /* 0x000fe40000000019 */
[----:B------:R-:W-:Y:S01]  /*4e20*/  PRMT R27, RZ, 0x7610, R27 ;  /* 0x00007610ff1b7816 */ /* 0x000fe2000000001b */
[----:B------:R-:W-:Y:S01]  /*4e30*/  BAR.SYNC.DEFER_BLOCKING 0x0 ;  /* 0x0000000000007b1d */ /* 0x000fe20000010000 */
[----:B------:R-:W-:-:S04]  /*4e40*/  IADD3 R19, -R18, UR5, RZ ;  /* 0x0000000512137c10 */ /* 0x000fc8000fffe1ff */
[----:B------:R-:W-:-:S03]  /*4e50*/  ISETP.GE.AND P4, PT, R56, R19, PT ;  /* 0x000000133800720c */ /* 0x000fc60003f86270 */
[----:B------:R-:W0:Y:S01]  /*4e60*/  S2UR UR7, SR_CgaCtaId ;  /* 0x00000000000779c3 */ /* 0x000e220000008800 */
[-C--:B------:R-:W-:Y:S02]  /*4e70*/  ISETP.GE.AND P3, PT, R54, R19.reuse, PT ;  /* 0x000000133600720c */ /* 0x080fe40003f66270 */
[-C--:B------:R-:W-:Y:S02]  /*4e80*/  ISETP.GE.AND P2, PT, R53, R19.reuse, PT ;  /* 0x000000133500720c */ /* 0x080fe40003f46270 */
[----:B------:R-:W-:Y:S02]  /*4e90*/  ISETP.GE.AND P0, PT, R52, R19, PT ;  /* 0x000000133400720c */ /* 0x000fe40003f06270 */
[----:B------:R-:W-:Y:S01]  /*4ea0*/  F2FP.BF16.F32.PACK_AB R34, R34, R39 ;  /* 0x000000272222723e */ /* 0x000fe200000010ff */
[----:B------:R-:W1:Y:S02]  /*4eb0*/  LDC.64 R30, c[0x0][0x388] ;  /* 0x0000e200ff1e7b82 */ /* 0x000e640000000a00 */
[----:B------:R-:W-:-:S04]  /*4ec0*/  @!P4 IADD3 R2, P5, R60, R51, RZ ;  /* 0x000000333c02c210 */ /* 0x000fc80007fbe0ff */
[CC--:B------:R-:W-:Y:S02]  /*4ed0*/  @!P4 IADD3.X R3, R59.reuse, R50.reuse, RZ, P5, !PT ;  /* 0x000000323b03c210 */ /* 0x0c0fe40002ffe4ff */
[CC--:B------:R-:W-:Y:S02]  /*4ee0*/  @!P2 IADD3 R6, P5, R60.reuse, R51.reuse, RZ ;  /* 0x000000333c06a210 */ /* 0x0c0fe40007fbe0ff */
[CC--:B------:R-:W-:Y:S01]  /*4ef0*/  @!P0 IADD3 R8, P6, R60.reuse, R51.reuse, RZ ;  /* 0x000000333c088210 */ /* 0x0c0fe20007fde0ff */
[----:B------:R-:W2:Y:S01]  /*4f00*/  @!P4 LDG.E.U16 R11, desc[UR14][R2.64] ;  /* 0x0000000e020bc981 */ /* 0x000ea2000c1e1500 */
[----:B------:R-:W-:Y:S02]  /*4f10*/  @!P3 IADD3 R4, P4, R60, R51, RZ ;  /* 0x000000333c04b210 */ /* 0x000fe40007f9e0ff */
[CC--:B------:R-:W-:Y:S02]  /*4f20*/  @!P2 IADD3.X R7, R59.reuse, R50.reuse, RZ, P5, !PT ;  /* 0x000000323b07a210 */ /* 0x0c0fe40002ffe4ff */
[----:B------:R-:W-:-:S02]  /*4f30*/  @!P3 IADD3.X R5, R59, R50, RZ, P4, !PT ;  /* 0x000000323b05b210 */ /* 0x000fc400027fe4ff */
[----:B------:R-:W-:Y:S01]  /*4f40*/  @!P0 IADD3.X R9, R59, R50, RZ, P6, !PT ;  /* 0x000000323b098210 */ /* 0x000fe200037fe4ff */
[----:B------:R-:W3:Y:S04]  /*4f50*/  @!P2 LDG.E.U16 R25, desc[UR14][R6.64+0x80] ;  /* 0x0000800e0619a981 */ /* 0x000ee8000c1e1500 */
[----:B------:R-:W4:Y:S04]  /*4f60*/  @!P3 LDG.E.U16 R21, desc[UR14][R4.64+0x40] ;  /* 0x0000400e0415b981 */ /* 0x000f28000c1e1500 */
[----:B------:R-:W5:Y:S01]  /*4f70*/  @!P0 LDG.E.U16 R27, desc[UR14][R8.64+0xc0] ;  /* 0x0000c00e081b8981 */ /* 0x000f62000c1e1500 */
[----:B------:R-:W-:Y:S01]  /*4f80*/  UMOV UR5, 0x400 ;  /* 0x0000040000057882 */ /* 0x000fe20000000000 */
[----:B------:R-:W-:Y:S01]  /*4f90*/  F2FP.BF16.F32.PACK_AB R35, R32, R37 ;  /* 0x000000252023723e */ /* 0x000fe200000010ff */
[----:B0-----:R-:W-:Y:S01]  /*4fa0*/  ULEA UR5, UR7, UR5, 0x18 ;  /* 0x0000000507057291 */ /* 0x001fe2000f8ec03f */
[----:B------:R-:W-:Y:S01]  /*4fb0*/  BSSY B0, `(.L_x_17585) ;  /* 0x0000043000007945 */ /* 0x000fe20003800000 */
        /* <DEDUP_REMOVED lines=15> */
[----:B0-----:R-:W-:-:S02]  /*50b0*/  SHF.L.U32 R3, R28, 0x10, RZ ;  /* 0x000000101c037819 */ /* 0x001fc400000006ff */
[----:B------:R-:W-:Y:S02]  /*50c0*/  SHF.L.U32 R5, R29, 0x10, RZ ;  /* 0x000000101d057819 */ /* 0x000fe400000006ff */
[----:B------:R-:W-:Y:S01]  /*50d0*/  PRMT R0, R28, 0x7632, R0 ;  /* 0x000076321c007816 */ /* 0x000fe20000000000 */
[--C-:B------:R-:W-:Y:S02]  /*50e0*/  FADD.FTZ R2, R3, R68.reuse ;  /* 0x0000004403027221 */ /* 0x100fe40000010000 */
[--C-:B------:R-:W-:Y:S01]  /*50f0*/  FADD.FTZ R4, R5, R68.reuse ;  /* 0x0000004405047221 */ /* 0x100fe20000010000 */
[----:B------:R-:W-:Y:S02]  /*5100*/  SHF.L.U32 R3, R0, 0x10, RZ ;  /* 0x0000001000037819 */ /* 0x000fe400000006ff */
[----:B------:R-:W-:Y:S02]  /*5110*/  FSETP.GTU.FTZ.AND P2, PT, R2, 20, PT ;  /* 0x41a000000200780b */ /* 0x000fe40003f5c000 */
[----:B------:R-:W-:Y:S01]  /*5120*/  FSETP.GTU.FTZ.AND P4, PT, R4, 20, PT ;  /* 0x41a000000400780b */ /* 0x000fe20003f9c000 */
[----:B------:R-:W-:Y:S01]  /*5130*/  FADD.FTZ R5, R3, R68 ;  /* 0x0000004403057221 */ /* 0x000fe20000010000 */
[----:B------:R-:W-:-:S04]  /*5140*/  PRMT R0, R29, 0x7632, R0 ;  /* 0x000076321d007816 */ /* 0x000fc80000000000 */
[----:B------:R-:W-:Y:S01]  /*5150*/  FSETP.GTU.FTZ.AND P3, PT, R5, 20, PT ;  /* 0x41a000000500780b */ /* 0x000fe20003f7c000 */
[----:B------:R-:W0:Y:S01]  /*5160*/  LDS R27, [UR5+0x100] ;  /* 0x00010005ff1b7984 */ /* 0x000e220008000800 */
[----:B------:R-:W-:-:S03]  /*5170*/  SHF.L.U32 R3, R0, 0x10, RZ ;  /* 0x0000001000037819 */ /* 0x000fc600000006ff */
[----:B------:R-:W-:Y:S02]  /*5180*/  @!P2 FMUL.FTZ R2, R2, -1.4426950216293334961 ;  /* 0xbfb8aa3b0202a820 */ /* 0x000fe40000410000 */
[----:B------:R-:W-:Y:S01]  /*5190*/  @!P4 FMUL.FTZ R4, R4, -1.4426950216293334961 ;  /* 0xbfb8aa3b0404c820 */ /* 0x000fe20000410000 */
[----:B------:R-:W-:-:S05]  /*51a0*/  FADD.FTZ R6, R3, R68 ;  /* 0x0000004403067221 */ /* 0x000fca0000010000 */
[----:B------:R-:W-:Y:S01]  /*51b0*/  @!P3 FMUL.FTZ R3, R5, -1.4426950216293334961 ;  /* 0xbfb8aa3b0503b820 */ /* 0x000fe20000410000 */
[----:B------:R-:W2:Y:S01]  /*51c0*/  @!P2 MUFU.EX2 R2, R2 ;  /* 0x000000020002a308 */ /* 0x000ea20000000800 */
[----:B------:R-:W-:-:S07]  /*51d0*/  FSETP.GTU.FTZ.AND P0, PT, R6, 20, PT ;  /* 0x41a000000600780b */ /* 0x000fce0003f1c000 */
[----:B------:R-:W3:Y:S08]  /*51e0*/  @!P4 MUFU.EX2 R4, R4 ;  /* 0x000000040004c308 */ /* 0x000ef00000000800 */
[----:B------:R-:W4:Y:S01]  /*51f0*/  @!P3 MUFU.EX2 R3, R3 ;  /* 0x000000030003b308 */ /* 0x000f220000000800 */
[----:B------:R-:W-:Y:S01]  /*5200*/  @!P0 FMUL.FTZ R6, R6, -1.4426950216293334961 ;  /* 0xbfb8aa3b06068820 */ /* 0x000fe20000410000 */
[----:B--2---:R-:W-:Y:S01]  /*5210*/  @!P2 FADD.FTZ R0, R2, 1 ;  /* 0x3f8000000200a421 */ /* 0x004fe20000010000 */
[----:B---3--:R-:W-:-:S05]  /*5220*/  @!P4 FADD.FTZ R5, R4, 1 ;  /* 0x3f8000000405c421 */ /* 0x008fca0000010000 */
[----:B------:R-:W2:Y:S01]  /*5230*/  @!P2 MUFU.RCP R7, R0 ;  /* 0x000000000007a308 */ /* 0x000ea20000001000 */
[----:B0-----:R-:W-:Y:S01]  /*5240*/  ISETP.GE.AND P5, PT, R56, R27, PT ;  /* 0x0000001b3800720c */ /* 0x001fe20003fa6270 */
[----:B----4-:R-:W-:-:S06]  /*5250*/  @!P3 FADD.FTZ R4, R3, 1 ;  /* 0x3f8000000304b421 */ /* 0x010fcc0000010000 */
[----:B------:R-:W0:Y:S01]  /*5260*/  @!P4 MUFU.RCP R10, R5 ;  /* 0x00000005000ac308 */ /* 0x000e220000001000 */
[----:B-1----:R-:W-:-:S07]  /*5270*/  IMAD R2, R30, UR17, RZ ;  /* 0x000000111e027c24 */ /* 0x002fce000f8e02ff */
[----:B------:R-:W1:Y:S01]  /*5280*/  @!P0 MUFU.EX2 R6, R6 ;  /* 0x0000000600068308 */ /* 0x000e620000000800 */
[----:B------:R-:W-:-:S07]  /*5290*/  IMAD R31, R31, UR16, R2 ;  /* 0x000000101f1f7c24 */ /* 0x000fce000f8e0202 */
[----:B------:R3:W4:Y:S01]  /*52a0*/  @!P3 MUFU.RCP R8, R4 ;  /* 0x000000040008b308 */ /* 0x0007220000001000 */
[----:B------:R-:W-:-:S04]  /*52b0*/  IMAD.WIDE.U32 R2, R30, UR16, RZ ;  /* 0x000000101e027c25 */ /* 0x000fc8000f8e00ff */
[----:B--2---:R-:W-:Y:S01]  /*52c0*/  @!P2 FMUL.FTZ R88, R88, R7 ;  /* 0x000000075858a220 */ /* 0x004fe20000410000 */
[----:B0-----:R-:W-:Y:S01]  /*52d0*/  @!P4 FMUL.FTZ R85, R85, R10 ;  /* 0x0000000a5555c220 */ /* 0x001fe20000410000 */
[----:B------:R-:W-:Y:S01]  /*52e0*/  IADD3 R29, R3, R31, RZ ;  /* 0x0000001f031d7210 */ /* 0x000fe20007ffe0ff */
[----:B-1----:R-:W-:Y:S01]  /*52f0*/  @!P0 FADD.FTZ R0, R6, 1 ;  /* 0x3f80000006008421 */ /* 0x002fe20000010000 */
[----:B---3--:R-:W-:Y:S06]  /*5300*/  @P5 BRA `(.L_x_17586) ;  /* 0x0000000000345947 */ /* 0x008fec0003800000 */
        /* <DEDUP_REMOVED lines=13> */
.L_x_17586:
[----:B------:R-:W-:Y:S05]  /*53e0*/  BSYNC B0 ;  /* 0x0000000000007941 */ /* 0x000fea0003800000 */
.L_x_17585:
[----:B------:R-:W-:Y:S01]  /*53f0*/  ULDC.64 UR8, c[0x0][0x390] ;  /* 0x0000e40000087ab9 */ /* 0x000fe20000000a00 */
[----:B------:R-:W-:Y:S01]  /*5400*/  MOV R3, R29 ;  /* 0x0000001d00037202 */ /* 0x000fe20000000f00 */
[----:B------:R-:W-:Y:S02]  /*5410*/  IMAD R4, R70, UR8, RZ ;  /* 0x0000000846047c24 */ /* 0x000fe4000f8e02ff */
[----:B----4-:R-:W-:Y:S01]  /*5420*/  @!P3 FMUL.FTZ R83, R83, R8 ;  /* 0x000000085353b220 */ /* 0x010fe20000410000 */
[-C--:B------:R-:W-:Y:S01]  /*5430*/  ISETP.GE.AND P4, PT, R54, R27.reuse, PT ;  /* 0x0000001b3600720c */ /* 0x080fe20003f86270 */
[----:B------:R1:W2:Y:S01]  /*5440*/  @!P0 MUFU.RCP R5, R0 ;  /* 0x0000000000058308 */ /* 0x0002a20000001000 */
[----:B------:R-:W-:Y:S01]  /*5450*/  IMAD.WIDE.U32 R2, R71, UR8, R2 ;  /* 0x0000000847027c25 */ /* 0x000fe2000f8e0002 */
[-C--:B------:R-:W-:Y:S01]  /*5460*/  ISETP.GE.AND P3, PT, R53, R27.reuse, PT ;  /* 0x0000001b3500720c */ /* 0x080fe20003f66270 */
[----:B------:R-:W-:Y:S01]  /*5470*/  BSSY B0, `(.L_x_17587) ;  /* 0x0000032000007945 */ /* 0x000fe20003800000 */
[----:B------:R-:W-:Y:S01]  /*5480*/  ISETP.GE.AND P2, PT, R52, R27, PT ;  /* 0x0000001b3400720c */ /* 0x000fe20003f46270 */
[----:B0-----:R-:W-:Y:S01]  /*5490*/  IMAD R9, R71, UR9, R4 ;  /* 0x0000000947097c24 */ /* 0x001fe2000f8e0204 */
[----:B------:R-:W-:Y:S01]  /*54a0*/  ULDC.64 UR8, c[0x0][0x3e0] ;  /* 0x0000f80000087ab9 */ /* 0x000fe20000000a00 */
[----:B------:R-:W-:-:S02]  /*54b0*/  IADD3 R4, P6, R2, UR6, RZ ;  /* 0x0000000602047c10 */ /* 0x000fc4000ffde0ff */
[----:B------:R-:W-:Y:S02]  /*54c0*/  IADD3 R7, P5, R51, UR8, RZ ;  /* 0x0000000833077c10 */ /* 0x000fe4000ffbe0ff */
[----:B------:R-:W-:Y:S02]  /*54d0*/  IADD3.X R3, R9, UR18, R3, P6, !PT ;  /* 0x0000001209037c10 */ /* 0x000fe4000b7fe403 */
[----:B-1----:R-:W-:Y:S02]  /*54e0*/  IADD3.X R0, R50, UR9, RZ, P5, !PT ;  /* 0x0000000932007c10 */ /* 0x002fe4000affe4ff */
[----:B------:R-:W-:Y:S01]  /*54f0*/  LEA R2, P5, R4, R7, 0x1 ;  /* 0x0000000704027211 */ /* 0x000fe200078a08ff */
[----:B--2---:R-:W-:Y:S01]  /*5500*/  @!P0 FMUL.FTZ R90, R90, R5 ;  /* 0x000000055a5a8220 */ /* 0x004fe20000410000 */
[----:B------:R-:W0:Y:S02]  /*5510*/  LDC.64 R6, c[0x0][0x3a8] ;  /* 0x0000ea00ff067b82 */ /* 0x000e240000000a00 */
[----:B------:R-:W-:-:S02]  /*5520*/  LEA.HI.X R3, R4, R0, R3, 0x1, P5 ;  /* 0x0000000004037211 */ /* 0x000fc400028f0c03 */
[----:B------:R-:W-:Y:S01]  /*5530*/  F2FP.BF16.F32.PACK_AB R4, R83, R88 ;  /* 0x000000585304723e */ /* 0x000fe200000010ff */
[----:B------:R-:W-:Y:S01]  /*5540*/  FADD.FTZ R88, R88, R65 ;  /* 0x0000004158587221 */ /* 0x000fe20000010000 */
[----:B------:R-:W-:Y:S01]  /*5550*/  F2FP.BF16.F32.PACK_AB R5, R90, R85 ;  /* 0x000000555a05723e */ /* 0x000fe200000010ff */
[----:B------:R-:W-:Y:S02]  /*5560*/  @!P4 STG.E.U16 desc[UR14][R2.64+-0xc0], R11 ;  /* 0xffff400b0200c986 */ /* 0x000fe4000c10150e */
[----:B------:R-:W-:Y:S02]  /*5570*/  FADD.FTZ R88, R88, R83 ;  /* 0x0000005358587221 */ /* 0x000fe40000010000 */
[----:B------:R-:W-:Y:S02]  /*5580*/  @!P3 STG.E.U16 desc[UR14][R2.64+-0x80], R21 ;  /* 0xffff80150200b986 */ /* 0x000fe4000c10150e */
[----:B------:R-:W-:Y:S02]  /*5590*/  FADD.FTZ R65, R88, R85 ;  /* 0x0000005558417221 */ /* 0x000fe40000010000 */
[----:B------:R1:W-:Y:S02]  /*55a0*/  @!P2 STG.E.U16 desc[UR14][R2.64+-0x40], R25 ;  /* 0xffffc0190200a986 */ /* 0x0003e4000c10150e */
[----:B------:R-:W-:Y:S01]  /*55b0*/  FADD.FTZ R65, R65, R90 ;  /* 0x0000005a41417221 */ /* 0x000fe20000010000 */
[----:B------:R-:W-:Y:S01]  /*55c0*/  BAR.SYNC.DEFER_BLOCKING 0x0 ;  /* 0x0000000000007b1d */ /* 0x000fe20000010000 */
[----:B0-----:R-:W-:-:S02]  /*55d0*/  IMAD R0, R6, UR17, RZ ;  /* 0x0000001106007c24 */ /* 0x001fc4000f8e02ff */
[----:B-1----:R-:W-:-:S04]  /*55e0*/  IMAD.WIDE.U32 R2, R6, UR16, RZ ;  /* 0x0000001006027c25 */ /* 0x002fc8000f8e00ff */
[----:B------:R-:W-:Y:S01]  /*55f0*/  IMAD R7, R7, UR16, R0 ;  /* 0x0000001007077c24 */ /* 0x000fe2000f8e0200 */
[----:B------:R-:W-:Y:S01]  /*5600*/  STS.64 [R46], R4 ;  /* 0x000000042e007388 */ /* 0x000fe20000000a00 */
[----:B------:R-:W-:-:S03]  /*5610*/  NOP ;  /* 0x0000000000007918 */ /* 0x000fc60000000000 */
[----:B------:R-:W-:Y:S04]  /*5620*/  LDS.U16 R9, [R48] ;  /* 0x0000000030097984 */ /* 0x000fe80000000400 */
[----:B------:R-:W-:Y:S04]  /*5630*/  LDS.U16 R27, [R48+0x40] ;  /* 0x00004000301b7984 */ /* 0x000fe80000000400 */
[----:B------:R-:W-:Y:S04]  /*5640*/  LDS.U16 R29, [R48+0x80] ;  /* 0x00008000301d7984 */ /* 0x000fe80000000400 */
[----:B------:R-:W-:Y:S04]  /*5650*/  LDS.U16 R31, [R48+0xc0] ;  /* 0x0000c000301f7984 */ /* 0x000fe80000000400 */
[----:B------:R0:W-:Y:S01]  /*5660*/  @!P1 STS [UR5+0x100], R19 ;  /* 0x00010013ff009988 */ /* 0x0001e20008000805 */
[----:B------:R-:W-:Y:S01]  /*5670*/  BAR.SYNC.DEFER_BLOCKING 0x0 ;  /* 0x0000000000007b1d */ /* 0x000fe20000010000 */
[----:B0-----:R-:W-:-:S05]  /*5680*/  IADD3 R19, R3, R7, RZ ;  /* 0x0000000703137210 */ /* 0x001fca0007ffe0ff */
        /* <DEDUP_REMOVED lines=16> */
.L_x_17588:
[----:B------:R-:W-:Y:S05]  /*5790*/  BSYNC B0 ;  /* 0x0000000000007941 */ /* 0x000fea0003800000 */
.L_x_17587:
[----:B0-----:R-:W0:Y:S01]  /*57a0*/  LDC.64 R8, c[0x0][0x3f0] ;  /* 0x0000fc00ff087b82 */ /* 0x001e220000000a00 */
[----:B------:R-:W-:Y:S01]  /*57b0*/  MOV R3, R19 ;  /* 0x0000001300037202 */ /* 0x000fe20000000f00 */
[----:B------:R-:W-:Y:S01]  /*57c0*/  ULDC.64 UR8, c[0x0][0x3b0] ;  /* 0x0000ec0000087ab9 */ /* 0x000fe20000000a00 */
[----:B------:R-:W-:Y:S01]  /*57d0*/  IADD3 R51, P4, R51, -0xc0, RZ ;  /* 0xffffff4033337810 */ /* 0x000fe20007f9e0ff */
[----:B------:R-:W-:Y:S01]  /*57e0*/  IMAD R4, R70, UR8, RZ ;  /* 0x0000000846047c24 */ /* 0x000fe2000f8e02ff */
[-C--:B------:R-:W-:Y:S01]  /*57f0*/  ISETP.GE.AND P0, PT, R54, R11.reuse, PT ;  /* 0x0000000b3600720c */ /* 0x080fe20003f06270 */
[----:B------:R-:W-:Y:S01]  /*5800*/  IMAD.WIDE.U32 R2, R71, UR8, R2 ;  /* 0x0000000847027c25 */ /* 0x000fe2000f8e0002 */
[-C--:B------:R-:W-:Y:S01]  /*5810*/  ISETP.GE.AND P1, PT, R53, R11.reuse, PT ;  /* 0x0000000b3500720c */ /* 0x080fe20003f26270 */
[----:B------:R-:W-:Y:S01]  /*5820*/  UIADD3 UR4, UR4, -0x80, URZ ;  /* 0xffffff8004047890 */ /* 0x000fe2000fffe03f */
[----:B------:R-:W-:Y:S01]  /*5830*/  ISETP.GE.AND P2, PT, R52, R11, PT ;  /* 0x0000000b3400720c */ /* 0x000fe20003f46270 */
[----:B------:R-:W-:Y:S01]  /*5840*/  IMAD R7, R71, UR9, R4 ;  /* 0x0000000947077c24 */ /* 0x000fe2000f8e0204 */
[----:B------:R-:W-:-:S04]  /*5850*/  IADD3 R5, P3, R2, UR6, RZ ;  /* 0x0000000602057c10 */ /* 0x000fc8000ff7e0ff */
[----:B------:R-:W-:Y:S02]  /*5860*/  IADD3.X R3, R7, UR18, R3, P3, !PT ;  /* 0x0000001207037c10 */ /* 0x000fe40009ffe403 */
[----:B0-----:R-:W-:-:S04]  /*5870*/  IADD3 R0, P5, R51, R8, RZ ;  /* 0x0000000833007210 */ /* 0x001fc80007fbe0ff */
[----:B------:R-:W-:Y:S02]  /*5880*/  IADD3.X R50, R9, -0x1, R50, P5, P4 ;  /* 0xffffffff09327810 */ /* 0x000fe40002fe8432 */
        /* <DEDUP_REMOVED lines=14> */
.L_x_17555:
        /* <DEDUP_REMOVED lines=26> */
.L_x_17591:
[----:B------:R-:W-:Y:S05]  /*5b10*/  BSYNC B0 ;  /* 0x0000000000007941 */ /* 0x000fea0003800000 */
.L_x_17590:
        /* <DEDUP_REMOVED lines=29> */
.L_x_17593:
[----:B------:R-:W2:Y:S02]  /*5cf0*/  S2R R21, SR_TID.X ;  /* 0x0000000000157919 */ /* 0x000ea40000002100 */
.L_x_17594:
[----:B------:R-:W-:Y:S05]  /*5d00*/  BSYNC B0 ;  /* 0x0000000000007941 */ /* 0x000fea0003800000 */
.L_x_17592:
        /* <DEDUP_REMOVED lines=43> */
.L_x_17596:
        /* <DEDUP_REMOVED lines=64> */
.L_x_17595:
[----:B------:R-:W-:Y:S05]  /*63c0*/  EXIT ;  /* 0x000000000000794d */ /* 0x000fea0003800000 */
.L_x_17597:
        /* <DEDUP_REMOVED lines=11> */
.L_x_19031:


//--------------------- .text._Z25selective_scan_bwd_kernelI32Selective_Scan_bwd_kernel_traitsILi32ELi4ELb0ELb0ELb1ELb0ELb0EN3c108BFloat16ENS1_7complexIfEEEEv12SSMParamsBwd --------------------------
	.section	.text._Z25selective_scan_bwd_kernelI32Selective_Scan_bwd_kernel_traitsILi32ELi4ELb0ELb0ELb1ELb0ELb0EN3c108BFloat16ENS1_7complexIfEEEEv12SSMParamsBwd,"ax",@progbits
	.align	128
        .global         _Z25selective_scan_bwd_kernelI32Selective_Scan_bwd_kernel_traitsILi32ELi4ELb0ELb0ELb1ELb0ELb0EN3c108BFloat16ENS1_7complexIfEEEEv12SSMParamsBwd
        .type           _Z25selective_scan_bwd_kernelI32Selective_Scan_bwd_kernel_traitsILi32ELi4ELb0ELb0ELb1ELb0ELb0EN3c108BFloat16ENS1_7complexIfEEEEv12SSMParamsBwd,@function
        .size           _Z25selective_scan_bwd_kernelI32Selective_Scan_bwd_kernel_traitsILi32ELi4ELb0ELb0ELb1ELb0ELb0EN3c108BFloat16ENS1_7complexIfEEEEv12SSMParamsBwd,(.L_x_19032 - _Z25selective_scan_bwd_kernelI32Selective_Scan_bwd_kernel_traitsILi32ELi4ELb0ELb0ELb1ELb0ELb0EN3c108BFloat16ENS1_7complexIfEEEEv12SSMParamsBwd)
        .other          _Z25selective_scan_bwd_kernelI32Selective_Scan_bwd_kernel_traitsILi32ELi4ELb0ELb0ELb1ELb0ELb0EN3c108BFloat16ENS1_7complexIfEEEEv12SSMParamsBwd,@"STO_CUDA_ENTRY STV_DEFAULT"
_Z25selective_scan_bwd_kernelI32Selective_Scan_bwd_kernel_traitsILi32ELi4ELb0ELb0ELb1ELb0ELb0EN3c108BFloat16ENS1_7complexIfEEEEv12SSMParamsBwd:
.text._Z25selective_scan_bwd_kernelI32Selective_Scan_bwd_kernel_traitsILi32ELi4ELb0ELb0ELb1ELb0ELb0EN3c108BFloat16ENS1_7complexIfEEEEv12SSMParamsBwd:
        /* <DEDUP_REMOVED lines=59> */
[----:B------:R-:W-:Y:S01]  /*03b0*/  UIMAD UR9, UR15, UR12, URZ ;  /* 0x0000000c0f0972a4 */ /* 0x000fe2000f8e023f */
[----:B------:R-:W-:Y:S02]  /*03c0*/  LEA R7, R21, 0xffffff80, 0x7 ;  /* 0xffffff8015077811 */ /* 0x000fe400078e38ff */
[----:B------:R-:W-:-:S02]  /*03d0*/  IMAD R0, R115, R3, R0 ;  /* 0x0000000373007224 */ /* 0x000fc400078e0200 */
[----:B------:R-:W-:Y:S01]  /*03e0*/  IMAD.WIDE.U32 R2, R115, R2, UR4 ;  /* 0x0000000473027e25 */ /* 0x000fe2000f8e0002 */
[----:B------:R-:W-:Y:S01]  /*03f0*/  @P0 IADD3 R112, R112, 0x1, RZ ;  /* 0x0000000170700810 */ /* 0x000fe20007ffe0ff */
[----:B------:R-:W-:Y:S01]  /*0400*/  UIMAD.WIDE.U32 UR6, UR14, UR12, URZ ;  /* 0x0000000c0e0672a5 */ /* 0x000fe2000f8e003f */
[----:B------:R-:W-:Y:S01]  /*0410*/  SHF.R.S32.HI R11, RZ, 0x1f, R7 ;  /* 0x0000001fff0b7819 */ /* 0x000fe20000011407 */
[----:B------:R-:W-:Y:S01]  /*0420*/  UIMAD UR9, UR14, UR13, UR9 ;  /* 0x0000000d0e0972a4 */ /* 0x000fe2000f8e0209 */
[----:B------:R-:W-:Y:S02]  /*0430*/  IADD3 R59, P0, R7, R2, RZ ;  /* 0x00000002073b7210 */ /* 0x000fe40007f1e0ff */
[----:B------:R-:W-:Y:S01]  /*0440*/  @!P2 IADD3 R112, -R112, RZ, RZ ;  /* 0x000000ff7070a210 */ /* 0x000fe20007ffe1ff */
[----:B------:R-:W-:Y:S01]  /*0450*/  ULDC.64 UR12, c[0x0][0x310] ;  /* 0x0000c400000c7ab9 */ /* 0x000fe20000000a00 */
[----:B------:R-:W-:Y:S01]  /*0460*/  @!P1 LOP3.LUT R112, RZ, R8, RZ, 0x33, !PT ;  /* 0x00000008ff709212 */ /* 0x000fe200078e33ff */
[----:B------:R-:W-:Y:S01]  /*0470*/  UIADD3 UR7, UR7, UR9, URZ ;  /* 0x0000000907077290 */ /* 0x000fe2000fffe03f */
[----:B------:R-:W-:-:S02]  /*0480*/  IADD3.X R8, R11, R3, R0, P0, !PT ;  /* 0x000000030b087210 */ /* 0x000fc400007fe400 */
[----:B------:R-:W-:Y:S01]  /*0490*/  ISETP.NE.U32.AND P0, PT, RZ, UR12, PT ;  /* 0x0000000cff007c0c */ /* 0x000fe2000bf05070 */
[-C--:B--2---:R-:W-:Y:S01]  /*04a0*/  IMAD R0, R116, R4.reuse, RZ ;  /* 0x0000000474007224 */ /* 0x084fe200078e02ff */
[----:B------:R-:W-:Y:S01]  /*04b0*/  ULDC.64 UR8, c[0x0][0x260] ;  /* 0x0000980000087ab9 */ /* 0x000fe20000000a00 */
[----:B------:R-:W-:Y:S01]  /*04c0*/  IMAD.WIDE.U32 R2, R115, R4, UR6 ;  /* 0x0000000673027e25 */ /* 0x000fe2000f8e0004 */
[----:B------:R-:W-:-:S03]  /*04d0*/  ISETP.NE.AND.EX P0, PT, RZ, UR13, PT, P0 ;  /* 0x0000000dff007c0c */ /* 0x000fc6000bf05300 */
[----:B------:R-:W-:Y:S01]  /*04e0*/  IMAD R0, R115, R5, R0 ;  /* 0x0000000573007224 */ /* 0x000fe200078e0200 */
[----:B------:R-:W-:Y:S01]  /*04f0*/  IADD3 R55, P1, R7, R2, RZ ;  /* 0x0000000207377210 */ /* 0x000fe20007f3e0ff */
[----:B------:R-:W-:Y:S01]  /*0500*/  UIMAD UR4, UR15, UR8, URZ ;  /* 0x000000080f0472a4 */ /* 0x000fe2000f8e023f */
[----:B------:R-:W-:Y:S02]  /*0510*/  ULDC.64 UR12, c[0x0][0x328] ;  /* 0x0000ca00000c7ab9 */ /* 0x000fe40000000a00 */
[----:B------:R-:W-:Y:S01]  /*0520*/  IADD3.X R6, R11, R3, R0, P1, !PT ;  /* 0x000000030b067210 */ /* 0x000fe20000ffe400 */
[----:B------:R-:W-:Y:S01]  /*0530*/  UIMAD.WIDE.U32 UR6, UR14, UR8, URZ ;  /* 0x000000080e0672a5 */ /* 0x000fe2000f8e003f */
[----:B------:R-:W-:Y:S01]  /*0540*/  SHF.R.S32.HI R3, RZ, 0x1f, R112 ;  /* 0x0000001fff037819 */ /* 0x000fe20000011470 */
[----:B------:R-:W-:Y:S01]  /*0550*/  UIMAD UR4, UR14, UR9, UR4 ;  /* 0x000000090e0472a4 */ /* 0x000fe2000f8e0204 */
[----:B------:R-:W-:Y:S01]  /*0560*/  ISETP.NE.U32.AND P2, PT, R16, RZ, PT ;  /* 0x000000ff1000720c */ /* 0x000fe20003f45070 */
        /* <DEDUP_REMOVED lines=36> */
[----:B------:R-:W-:Y:S02]  /*07b0*/  LEA R56, P1, R55, R56, 0x1 ;  /* 0x0000003837387211 */ /* 0x000fe400078208ff */
        /* <DEDUP_REMOVED lines=9> */
[----:B------:R-:W1:Y:S01]  /*0850*/  S2UR UR5, SR_CgaCtaId ;  /* 0x00000000000579c3 */ /* 0x000e620000008800 */
[----:B------:R-:W-:Y:S01]  /*0860*/  UMOV UR4, 0x400 ;  /* 0x0000040000047882 */ /* 0x000fe20000000000 */
[----:B------:R-:W-:Y:S01]  /*0870*/  CS2R R110, SRZ ;  /* 0x00000000006e7805 */ /* 0x000fe2000001ff00 */
[----:B------:R-:W2:Y:S01]  /*0880*/  S2R R50, SR_LANEID ;  /* 0x0000000000327919 */ /* 0x000ea20000000000 */
[----:B-1----:R-:W-:-:S06]  /*0890*/  ULEA UR4, UR5, UR4, 0x18 ;  /* 0x0000000405047291 */ /* 0x002fcc000f8ec03f */
[----:B------:R-:W-:Y:S01]  /*08a0*/  MOV R61, UR4 ;  /* 0x00000004003d7c02 */ /* 0x000fe20008000f00 */
[----:B------:R-:W-:Y:S01]  /*08b0*/  UMOV UR4, URZ ;  /* 0x0000003f00047c82 */ /* 0x000fe20008000000 */
[----:B0-----:R-:W-:Y:S02]  /*08c0*/  SHF.L.U32 R0, R60, 0x3, RZ ;  /* 0x000000033c007819 */ /* 0x001fe400000006ff */
[----:B------:R-:W-:Y:S02]  /*08d0*/  IADD3 R57, R61, 0x210, RZ ;  /* 0x000002103d397810 */ /* 0x000fe40007ffe0ff */
[----:B------:R-:W-:Y:S02]  /*08e0*/  LEA.HI.SX32 R0, R0, R0, 0x1b ;  /* 0x0000000000007211 */ /* 0x000fe400078fdaff */
[----:B------:R-:W-:Y:S02]  /*08f0*/  IADD3 R3, R60, 0x60, RZ ;  /* 0x000000603c037810 */ /* 0x000fe40007ffe0ff */
[----:B------:R-:W-:-:S02]  /*0900*/  LEA R57, R0, R57, 0x2 ;  /* 0x0000003900397211 */ /* 0x000fc400078e10ff */
[C---:B------:R-:W-:Y:S02]  /*0910*/  SHF.L.U32 R0, R60.reuse, 0x2, RZ ;  /* 0x000000023c007819 */ /* 0x040fe400000006ff */
[----:B------:R-:W-:Y:S02]  /*0920*/  IADD3 R5, R60, 0x80, RZ ;  /* 0x000000803c057810 */ /* 0x000fe40007ffe0ff */
[----:B------:R-:W-:Y:S02]  /*0930*/  LOP3.LUT R0, R0, 0xffffff80, RZ, 0xc0, !PT ;  /* 0xffffff8000007812 */ /* 0x000fe400078ec0ff */
[C---:B------:R-:W-:Y:S02]  /*0940*/  IADD3 R7, R60.reuse, 0xa0, RZ ;  /* 0x000000a03c077810 */ /* 0x040fe40007ffe0ff */
[C---:B------:R-:W-:Y:S02]  /*0950*/  IADD3 R9, R60.reuse, 0xc0, RZ ;  /* 0x000000c03c097810 */ /* 0x040fe40007ffe0ff */
[----:B------:R-:W-:-:S02]  /*0960*/  IADD3 R11, R60, 0xe0, RZ ;  /* 0x000000e03c0b7810 */ /* 0x000fc40007ffe0ff */
[----:B------:R-:W-:Y:S02]  /*0970*/  LOP3.LUT R49, R0, 0x1f, R60, 0xf8, !PT ;  /* 0x0000001f00317812 */ /* 0x000fe400078ef83c */
[-C--:B------:R-:W-:Y:S02]  /*0980*/  LEA.HI.SX32 R2, R3, R60.reuse, 0x1b ;  /* 0x0000003c03027211 */ /* 0x080fe400078fdaff */
[-C--:B------:R-:W-:Y:S02]  /*0990*/  LEA.HI.SX32 R46, R5, R60.reuse, 0x1b ;  /* 0x0000003c052e7211 */ /* 0x080fe400078fdaff */
[-C--:B------:R-:W-:Y:S02]  /*09a0*/  LEA.HI.SX32 R4, R7, R60.reuse, 0x1b ;  /* 0x0000003c07047211 */ /* 0x080fe400078fdaff */
[-C--:B------:R-:W-:Y:S02]  /*09b0*/  LEA.HI.SX32 R44, R9, R60.reuse, 0x1b ;  /* 0x0000003c092c7211 */ /* 0x080fe400078fdaff */
[----:B------:R-:W-:-:S02]  /*09c0*/  LEA.HI.SX32 R6, R11, R60, 0x1b ;  /* 0x0000003c0b067211 */ /* 0x000fc400078fdaff */
[----:B------:R-:W-:Y:S02]  /*09d0*/  IADD3 R94, R0, R49, RZ ;  /* 0x00000031005e7210 */ /* 0x000fe40007ffe0ff */
[----:B------:R-:W-:Y:S02]  /*09e0*/  LOP3.LUT R48, R60, 0x1f, RZ, 0xc0, !PT ;  /* 0x0000001f3c307812 */ /* 0x000fe400078ec0ff */
[-C--:B------:R-:W-:Y:S02]  /*09f0*/  LEA R47, R2, R61.reuse, 0x2 ;  /* 0x0000003d022f7211 */ /* 0x080fe400078e10ff */
[-C--:B------:R-:W-:Y:S02]  /*0a00*/  LEA R46, R46, R61.reuse, 0x2 ;  /* 0x0000003d2e2e7211 */ /* 0x080fe400078e10ff */
[-C--:B------:R-:W-:Y:S02]  /*0a10*/  LEA R45, R4, R61.reuse, 0x2 ;  /* 0x0000003d042d7211 */ /* 0x080fe400078e10ff */
[----:B------:R-:W-:-:S02]  /*0a20*/  LEA R44, R44, R61, 0x2 ;  /* 0x0000003d2c2c7211 */ /* 0x000fc400078e10ff */
[----:B------:R-:W-:Y:S02]  /*0a30*/  LEA R39, R6, R61, 0x2 ;  /* 0x0000003d06277211 */ /* 0x000fe400078e10ff */
[----:B------:R-:W-:Y:S02]  /*0a40*/  SHF.R.S32.HI R95, RZ, 0x1f, R94 ;  /* 0x0000001fff5f7819 */ /* 0x000fe4000001145e */
[C---:B------:R-:W-:Y:S02]  /*0a50*/  IADD3 R38, R94.reuse, 0x20, RZ ;  /* 0x000000205e267810 */ /* 0x040fe40007ffe0ff */
[C---:B------:R-:W-:Y:S02]  /*0a60*/  IADD3 R37, R94.reuse, 0x40, RZ ;  /* 0x000000405e257810 */ /* 0x040fe40007ffe0ff */
[C---:B------:R-:W-:Y:S02]  /*0a70*/  IADD3 R36, R94.reuse, 0x60, RZ ;  /* 0x000000605e247810 */ /* 0x040fe40007ffe0ff */
[----:B------:R-:W-:-:S02]  /*0a80*/  IADD3 R35, R94, 0x80, RZ ;  /* 0x000000805e237810 */ /* 0x000fc40007ffe0ff */
[C---:B------:R-:W-:Y:S02]  /*0a90*/  IADD3 R34, R94.reuse, 0xa0, RZ ;  /* 0x000000a05e227810 */ /* 0x040fe40007ffe0ff */
[C---:B------:R-:W-:Y:S02]  /*0aa0*/  IADD3 R33, R94.reuse, 0xc0, RZ ;  /* 0x000000c05e217810 */ /* 0x040fe40007ffe0ff */
[----:B--2---:R-:W-:-:S07]  /*0ab0*/  IADD3 R32, R94, 0xe0, RZ ;  /* 0x000000e05e207810 */ /* 0x004fce0007ffe0ff */
.L_x_17635:
[----:B------:R-:W-:Y:S01]  /*0ac0*/  ULDC UR5, c[0x0][0x224] ;  /* 0x0000890000057ab9 */ /* 0x000fe20000000800 */
[C---:B------:R-:W-:Y:S01]  /*0ad0*/  LOP3.LUT R7, R49.reuse, 0x20, RZ, 0xfc, !PT ;  /* 0x0000002031077812 */ /* 0x040fe200078efcff */
[C---:B0-----:R-:W-:Y:S01]  /*0ae0*/  IMAD.WIDE R2, R49.reuse, 0x2, R58 ;  /* 0x0000000231027825 */ /* 0x041fe200078e023a */
[----:B------:R-:W-:Y:S01]  /*0af0*/  MOV R118, UR5 ;  /* 0x0000000500767c02 */ /* 0x000fe20008000f00 */
[----:B------:R-:W-:Y:S01]  /*0b00*/  ULDC UR5, c[0x0][0x218] ;  /* 0x0000860000057ab9 */ /* 0x000fe20000000800 */
[C---:B------:R-:W-:Y:S02]  /*0b10*/  LOP3.LUT R9, R49.reuse, 0x40, RZ, 0xfc, !PT ;  /* 0x0000004031097812 */ /* 0x040fe400078efcff */
        /* <DEDUP_REMOVED lines=10> */
[----:B------:R-:W-:Y:S02]  /*0bc0*/  ISETP.GE.AND P3, PT, R11, R122, PT ;  /* 0x0000007a0b00720c */ /* 0x000fe40003f66270 */
[----:B------:R-:W-:Y:S02]  /*0bd0*/  PRMT R5, RZ, 0x7610, R5 ;  /* 0x00007610ff057816 */ /* 0x000fe40000000005 */
[----:B------:R-:W-:-:S03]  /*0be0*/  PRMT R6, RZ, 0x7610, R6 ;  /* 0x00007610ff067816 */ /* 0x000fc60000000006 */
[----:B------:R-:W2:Y:S04]  /*0bf0*/  @!P0 LDG.E.U16 R0, desc[UR10][R2.64] ;  /* 0x0000000a02008981 */ /* 0x000ea8000c1e1500 */
[----:B------:R-:W3:Y:S04]  /*0c00*/  @!P1 LDG.E.U16 R4, desc[UR10][R2.64+0x40] ;  /* 0x0000400a02049981 */ /* 0x000ee8000c1e1500 */
[----:B------:R-:W4:Y:S04]  /*0c10*/  @!P2 LDG.E.U16 R5, desc[UR10][R2.64+0x80] ;  /* 0x0000800a0205a981 */ /* 0x000f28000c1e1500 */
[----:B------:R0:W4:Y:S01]  /*0c20*/  @!P3 LDG.E.U16 R6, desc[UR10][R2.64+0xc0] ;  /* 0x0000c00a0206b981 */ /* 0x000122000c1e1500 */
[----:B------:R-:W-:-:S02]  /*0c30*/  LEA R13, R50, R61, 0x1 ;  /* 0x0000003d320d7211 */ /* 0x000fc400078e08ff */
[----:B------:R-:W-:Y:S02]  /*0c40*/  LEA R8, R50, R61, 0x3 ;  /* 0x0000003d32087211 */ /* 0x000fe400078e18ff */
[-C--:B------:R-:W-:Y:S02]  /*0c50*/  ISETP.GE.AND P0, PT, R49, R122.reuse, PT ;  /* 0x0000007a3100720c */ /* 0x080fe40003f06270 */
[-C--:B------:R-:W-:Y:S02]  /*0c60*/  ISETP.GE.AND P1, PT, R7, R122.reuse, PT ;  /* 0x0000007a0700720c */ /* 0x080fe40003f26270 */
[-C--:B------:R-:W-:Y:S02]  /*0c70*/  ISETP.GE.AND P2, PT, R9, R122.reuse, PT ;  /* 0x0000007a0900720c */ /* 0x080fe40003f46270 */
[----:B------:R-:W-:Y:S02]  /*0c80*/  ISETP.GE.AND P3, PT, R11, R122, PT ;  /* 0x0000007a0b00720c */ /* 0x000fe40003f66270 */
[----:B0-----:R-:W-:-:S02]  /*0c90*/  MOV R2, R56 ;  /* 0x0000003800027202 */ /* 0x001fc40000000f00 */
[----:B------:R-:W-:Y:S02]  /*0ca0*/  MOV R3, R55 ;  /* 0x0000003700037202 */ /* 0x000fe40000000f00 */
[----:B------:R-:W-:Y:S02]  /*0cb0*/  PRMT R10, RZ, 0x7610, R10 ;  /* 0x00007610ff0a7816 */ /* 0x000fe4000000000a */
[----:B------:R-:W-:Y:S01]  /*0cc0*/  PRMT R12, RZ, 0x7610, R12 ;  /* 0x00007610ff0c7816 */ /* 0x000fe2000000000c */
[----:B------:R-:W-:Y:S01]  /*0cd0*/  IMAD.WIDE R2, R49, 0x2, R2 ;  /* 0x0000000231027825 */ /* 0x000fe200078e0202 */
[----:B------:R-:W-:Y:S02]  /*0ce0*/  PRMT R14, RZ, 0x7610, R14 ;  /* 0x00007610ff0e7816 */ /* 0x000fe4000000000e */
[----:B------:R-:W-:Y:S01]  /*0cf0*/  PRMT R16, RZ, 0x7610, R16 ;  /* 0x00007610ff107816 */ /* 0x000fe20000000010 */
[----:B--2---:R-:W-:Y:S04]  /*0d00*/  STS.U16 [R13], R0 ;  /* 0x000000000d007388 */ /* 0x004fe80000000400 */
[----:B---3--:R-:W-:Y:S04]  /*0d10*/  STS.U16 [R13+0x40], R4 ;  /* 0x000040040d007388 */ /* 0x008fe80000000400 */
[----:B----4-:R-:W-:Y:S04]  /*0d20*/  STS.U16 [R13+0x80], R5 ;  /* 0x000080050d007388 */ /* 0x010fe80000000400 */
[----:B------:R0:W-:Y:S01]  /*0d30*/  STS.U16 [R13+0xc0], R6 ;  /* 0x0000c0060d007388 */ /* 0x0001e20000000400 */
[----:B------:R-:W-:-:S03]  /*0d40*/  NOP ;  /* 0x0000000000007918 */ /* 0x000fc60000000000 */
[----:B-1----:R-:W1:Y:S01]  /*0d50*/  LDS.64 R92, [R8] ;  /* 0x00000000085c7984 */ /* 0x002e620000000a00 */
[----:B------:R-:W-:Y:S06]  /*0d60*/  BAR.SYNC.DEFER_BLOCKING 0x0 ;  /* 0x0000000000007b1d */ /* 0x000fec0000010000 */
[----:B------:R-:W2:Y:S04]  /*0d70*/  @!P0 LDG.E.U16 R10, desc[UR10][R2.64] ;  /* 0x0000000a020a8981 */ /* 0x000ea8000c1e1500 */
[----:B------:R-:W3:Y:S04]  /*0d80*/  @!P1 LDG.E.U16 R12, desc[UR10][R2.64+0x40] ;  /* 0x0000400a020c9981 */ /* 0x000ee8000c1e1500 */
[----:B------:R-:W4:Y:S04]  /*0d90*/  @!P2 LDG.E.U16 R14, desc[UR10][R2.64+0x80] ;  /* 0x0000800a020ea981 */ /* 0x000f28000c1e1500 */
[----:B------:R0:W4:Y:S01]  /*0da0*/  @!P3 LDG.E.U16 R16, desc[UR10][R2.64+0xc0] ;  /* 0x0000c00a0210b981 */ /* 0x000122000c1e1500 */
[----:B------:R-:W-:-:S02]  /*0db0*/  ISETP.GE.AND P1, PT, R7, R122, PT ;  /* 0x0000007a0700720c */ /* 0x000fc40003f26270 */
[-C--:B------:R-:W-:Y:S02]  /*0dc0*/  ISETP.GE.AND P2, PT, R9, R122.reuse, PT ;  /* 0x0000007a0900720c */ /* 0x080fe40003f46270 */
[-C--:B------:R-:W-:Y:S02]  /*0dd0*/  ISETP.GE.AND P3, PT, R11, R122.reuse, PT ;  /* 0x0000007a0b00720c */ /* 0x080fe40003f66270 */
[----:B------:R-:W-:Y:S02]  /*0de0*/  ISETP.GE.AND P0, PT, R49, R122, PT ;  /* 0x0000007a3100720c */ /* 0x000fe40003f06270 */
[----:B0-----:R-:W-:Y:S02]  /*0df0*/  PRMT R6, RZ, 0x7610, R6 ;  /* 0x00007610ff067816 */ /* 0x001fe40000000006 */
[----:B------:R-:W-:Y:S02]  /*0e00*/  MOV R2, R54 ;  /* 0x0000003600027202 */ /* 0x000fe40000000f00 */
[----:B------:R-:W-:-:S02]  /*0e10*/  MOV R3, R53 ;  /* 0x0000003500037202 */ /* 0x000fc40000000f00 */
[----:B------:R-:W-:Y:S02]  /*0e20*/  PRMT R18, RZ, 0x7610, R18 ;  /* 0x00007610ff127816 */ /* 0x000fe40000000012 */
[----:B------:R-:W-:Y:S01]  /*0e30*/  PRMT R0, RZ, 0x7610, R0 ;  /* 0x00007610ff007816 */ /* 0x000fe20000000000 */
[----:B------:R-:W-:Y:S01]  /*0e40*/  IMAD.WIDE R4, R49, 0x2, R2 ;  /* 0x0000000231047825 */ /* 0x000fe200078e0202 */
[----:B------:R-:W-:Y:S01]  /*0e50*/  PRMT R20, RZ, 0x7610, R20 ;  /* 0x00007610ff147816 */ /* 0x000fe20000000014 */
[----:B--2---:R0:W-:Y:S04]  /*0e60*/  STS.U16 [R13], R10 ;  /* 0x0000000a0d007388 */ /* 0x0041e80000000400 */
[----:B---3--:R-:W-:Y:S04]  /*0e70*/  STS.U16 [R13+0x40], R12 ;  /* 0x0000400c0d007388 */ /* 0x008fe80000000400 */
[----:B----4-:R-:W-:Y:S01]  /*0e80*/  STS.U16 [R13+0x80], R14 ;  /* 0x0000800e0d007388 */ /* 0x010fe20000000400 */
        /* <DEDUP_REMOVED lines=8> */
[----:B------:R0:W4:Y:S01]  /*0f10*/  @!P3 LDG.E.U16 R20, desc[UR10][R4.64+0xc0] ;  /* 0x0000c00a0414b981 */ /* 0x000122000c1e1500 */
[----:B-1----:R-:W-:-:S02]  /*0f20*/  SHF.L.U32 R7, R92, 0x10, RZ ;  /* 0x000000105c077819 */ /* 0x002fc400000006ff */
[----:B------:R-:W-:Y:S02]  /*0f30*/  CS2R R22, SRZ ;  /* 0x0000000000167805 */ /* 0x000fe4000001ff00 */
[----:B------:R-:W-:Y:S02]  /*0f40*/  PRMT R28, R92, 0x7632, R28 ;  /* 0x000076325c1c7816 */ /* 0x000fe4000000001c */
[----:B0-----:R-:W-:Y:S02]  /*0f50*/  ISETP.GE.AND P0, PT, R10, 0x1, PT ;  /* 0x000000010a00780c */ /* 0x001fe40003f06270 */
[----:B------:R-:W-:Y:S02]  /*0f60*/  PRMT R25, R93, 0x7632, R25 ;  /* 0x000076325d197816 */ /* 0x000fe40000000019 */
[----:B------:R-:W-:Y:S01]  /*0f70*/  SHF.L.U32 R4, R28, 0x10, RZ ;  /* 0x000000101c047819 */ /* 0x000fe200000006ff */
[----:B--2---:R-:W-:Y:S04]  /*0f80*/  STS.U16 [R13+0x40], R6 ;  /* 0x000040060d007388 */ /* 0x004fe80000000400 */
[----:B---3--:R-:W-:Y:S04]  /*0f90*/  STS.U16 [R13+0x80], R18 ;  /* 0x000080120d007388 */ /* 0x008fe80000000400 */
[----:B----4-:R0:W-:Y:S04]  /*0fa0*/  STS.U16 [R13], R0 ;  /* 0x000000000d007388 */ /* 0x0101e80000000400 */
[----:B------:R1:W-:Y:S01]  /*0fb0*/  STS.U16 [R13+0xc0], R20 ;  /* 0x0000c0140d007388 */ /* 0x0003e20000000400 */
[----:B------:R-:W-:-:S03]  /*0fc0*/  NOP ;  /* 0x0000000000007918 */ /* 0x000fc60000000000 */
[----:B------:R-:W2:Y:S01]  /*0fd0*/  LDS.64 R8, [R8] ;  /* 0x0000000008087984 */ /* 0x000ea20000000a00 */
[----:B0-----:R-:W-:Y:S02]  /*0fe0*/  SHF.L.U32 R0, R93, 0x10, RZ ;  /* 0x000000105d007819 */ /* 0x001fe400000006ff */
[----:B-1----:R-:W-:Y:S02]  /*0ff0*/  CS2R R20, SRZ ;  /* 0x0000000000147805 */ /* 0x002fe4000001ff00 */
[C---:B--2---:R-:W-:Y:S02]  /*1000*/  SHF.L.U32 R29, R8.reuse, 0x10, RZ ;  /* 0x00000010081d7819 */ /* 0x044fe400000006ff */
[----:B------:R-:W-:Y:S02]  /*1010*/  PRMT R27, R8, 0x7632, R27 ;  /* 0x00007632081b7816 */ /* 0x000fe4000000001b */
[----:B------:R-:W-:Y:S01]  /*1020*/  PRMT R24, R9, 0x7632, R24 ;  /* 0x0000763209187816 */ /* 0x000fe20000000018 */
[----:B------:R-:W-:Y:S01]  /*1030*/  FFMA.FTZ R110, R29, R7, R110 ;  /* 0x000000071d6e7223 */ /* 0x000fe2000001006e */
[----:B------:R-:W-:Y:S01]  /*1040*/  SHF.L.U32 R27, R27, 0x10, RZ ;  /* 0x000000101b1b7819 */ /* 0x000fe200000006ff */
[----:B-----5:R-:W-:Y:S01]  /*1050*/  FMUL.FTZ R18, R29, R114 ;  /* 0x000000721d127220 */ /* 0x020fe20000410000 */
[----:B------:R-:W-:-:S02]  /*1060*/  SHF.L.U32 R26, R9, 0x10, RZ ;  /* 0x00000010091a7819 */ /* 0x000fc400000006ff */
[----:B------:R-:W-:Y:S01]  /*1070*/  SHF.L.U32 R24, R24, 0x10, RZ ;  /* 0x0000001018187819 */ /* 0x000fe200000006ff */
[----:B------:R-:W-:Y:S01]  /*1080*/  FFMA.FTZ R5, R27, R4, R110 ;  /* 0x000000041b057223 */ /* 0x000fe2000001006e */
[----:B------:R-:W-:Y:S01]  /*1090*/  SHF.L.U32 R110, R25, 0x10, RZ ;  /* 0x00000010196e7819 */ /* 0x000fe200000006ff */
[CC--:B------:R-:W-:Y:S01]  /*10a0*/  FMUL.FTZ R19, R26.reuse, R114.reuse ;  /* 0x000000721a137220 */ /* 0x0c0fe20000410000 */
[----:B------:R-:W-:Y:S01]  /*10b0*/  FMUL.FTZ R17, R27, R114 ;  /* 0x000000721b117220 */ /* 0x000fe20000410000 */
[----:B------:R-:W-:Y:S01]  /*10c0*/  FFMA.FTZ R5, R26, R0, R5 ;  /* 0x000000001a057223 */ /* 0x000fe20000010005 */
[----:B------:R-:W-:-:S03]  /*10d0*/  FMUL.FTZ R16, R24, R114 ;  /* 0x0000007218107220 */ /* 0x000fc60000410000 */
[----:B------:R-:W-:Y:S01]  /*10e0*/  FFMA.FTZ R110, R24, R110, R5 ;  /* 0x0000006e186e7223 */ /* 0x000fe20000010005 */
[----:B------:R-:W-:Y:S06]  /*10f0*/  BAR.SYNC.DEFER_BLOCKING 0x0 ;  /* 0x0000000000007b1d */ /* 0x000fec0000010000 */
[----:B------:R-:W-:Y:S05]  /*1100*/  @!P0 BRA `(.L_x_17599) ;  /* 0x0000003800508947 */ /* 0x000fea0003800000 */
[----:B------:R-:W0:Y:S01]  /*1110*/  LDC.64 R6, c[0x0][0x370] ;  /* 0x0000dc00ff067b82 */ /* 0x000e220000000a00 */
[----:B------:R-:W-:Y:S01]  /*1120*/  ULDC.64 UR8, c[0x0][0x368] ;  /* 0x0000da0000087ab9 */ /* 0x000fe20000000a00 */
[----:B------:R-:W-:Y:S01]  /*1130*/  SHF.R.S32.HI R15, RZ, 0x1f, R112 ;  /* 0x0000001fff0f7819 */ /* 0x000fe20000011470 */
[----:B------:R-:W-:Y:S01]  /*1140*/  USHF.R.U32.HI UR6, URZ, 0x1, UR9 ;  /* 0x000000013f067899 */ /* 0x000fe20008011609 */
[----:B------:R-:W-:Y:S01]  /*1150*/  IADD3 R118, -R118, UR4, RZ ;  /* 0x0000000476767c10 */ /* 0x000fe2000fffe1ff */
[----:B------:R-:W-:Y:S01]  /*1160*/  USHF.R.U64 UR5, UR8, 0x1, UR9 ;  /* 0x0000000108057899 */ /* 0x000fe20008001209 */
[----:B------:R-:W-:Y:S01]  /*1170*/  IADD3 R14, R31, -0x1, RZ ;  /* 0xffffffff1f0e7810 */ /* 0x000fe20007ffe0ff */
[----:B------:R-:W-:Y:S01]  /*1180*/  UIMAD UR8, UR6, UR14, URZ ;  /* 0x0000000e060872a4 */ /* 0x000fe2000f8e023f */
[----:B------:R-:W1:Y:S01]  /*1190*/  LDC.64 R8, c[0x0][0x3d0] ;  /* 0x0000f400ff087b82 */ /* 0x000e620000000a00 */
[----:B------:R-:W-:Y:S01]  /*11a0*/  UIMAD.WIDE.U32 UR6, UR5, UR14, URZ ;  /* 0x0000000e050672a5 */ /* 0x000fe2000f8e003f */
[----:B------:R-:W-:Y:S01]  /*11b0*/  SHF.L.U32 R41, R122, 0x1, RZ ;  /* 0x000000017a297819 */ /* 0x000fe200000006ff */
[----:B------:R-:W-:Y:S01]  /*11c0*/  UIMAD UR8, UR15, UR5, UR8 ;  /* 0x000000050f0872a4 */ /* 0x000fe2000f8e0208 */
[----:B------:R-:W-:Y:S01]  /*11d0*/  SHF.L.U32 R12, R2, 0x10, RZ ;  /* 0x00000010020c7819 */ /* 0x000fe200000006ff */
[----:B------:R-:W-:Y:S01]  /*11e0*/  HFMA2.MMA R13, -RZ, RZ, 0, 0 ;  /* 0x00000000ff0d7435 */ /* 0x000fe200000001ff */
[----:B------:R-:W-:Y:S01]  /*11f0*/  SHF.L.U32 R10, R3, 0x10, RZ ;  /* 0x00000010030a7819 */ /* 0x000fe200000006ff */
[----:B------:R-:W-:Y:S01]  /*1200*/  UIADD3 UR7, UR7, UR8, URZ ;  /* 0x0000000807077290 */ /* 0x000fe2000fffe03f */
[----:B------:R-:W2:Y:S01]  /*1210*/  LDC R11, c[0x0][0x218] ;  /* 0x00008600ff0b7b82 */ /* 0x000ea20000000800 */
[----:B------:R-:W-:Y:S01]  /*1220*/  MOV R23, RZ ;  /* 0x000000ff00177202 */ /* 0x000fe20000000f00 */
[----:B------:R-:W-:Y:S01]  /*1230*/  ULDC.64 UR8, c[0x0][0x248] ;  /* 0x0000920000087ab9 */ /* 0x000fe20000000a00 */
[----:B------:R-:W-:Y:S01]  /*1240*/  FADD.FTZ R12, R12, R113 ;  /* 0x000000710c0c7221 */ /* 0x000fe20000010000 */
[----:B------:R-:W-:-:S04]  /*1250*/  IMAD.WIDE.U32 R74, R115, UR8, RZ ;  /* 0x00000008734a7c25 */ /* 0x000fc8000f8e00ff */
[----:B------:R-:W-:Y:S01]  /*1260*/  FADD.FTZ R10, R10, R113 ;  /* 0x000000710a0a7221 */ /* 0x000fe20000010000 */
[----:B------:R-:W-:Y:S01]  /*1270*/  UMOV UR5, URZ ;  /* 0x0000003f00057c82 */ /* 0x000fe20008000000 */
[----:B------:R-:W-:Y:S01]  /*1280*/  ULDC UR21, c[0x0][0x21c] ;  /* 0x0000870000157ab9 */ /* 0x000fe20000000800 */
[-C--:B0-----:R-:W-:Y:S01]  /*1290*/  IMAD R0, R15, R6.reuse, RZ ;  /* 0x000000060f007224 */ /* 0x081fe200078e02ff */
[----:B------:R-:W0:Y:S01]  /*12a0*/  LDC.64 R72, c[0x0][0x368] ;  /* 0x0000da00ff487b82 */ /* 0x000e220000000a00 */
[C---:B------:R-:W-:Y:S01]  /*12b0*/  IMAD.WIDE.U32 R4, R112.reuse, R6, UR6 ;  /* 0x0000000670047e25 */ /* 0x040fe2000f8e0006 */
[----:B------:R-:W-:Y:S01]  /*12c0*/  ULDC.64 UR6, c[0x0][0x230] ;  /* 0x00008c0000067ab9 */ /* 0x000fe20000000a00 */
[----:B------:R-:W-:Y:S01]  /*12d0*/  ULDC.64 UR22, c[0x0][0x370] ;  /* 0x0000dc0000167ab9 */ /* 0x000fe20000000a00 */
[----:B------:R-:W-:Y:S01]  /*12e0*/  ULDC.64 UR18, c[0x0][0x380] ;  /* 0x0000e00000127ab9 */ /* 0x000fe20000000a00 */
[----:B------:R-:W-:Y:S01]  /*12f0*/  IMAD R7, R112, R7, R0 ;  /* 0x0000000770077224 */ /* 0x000fe200078e0200 */
[----:B------:R-:W-:Y:S01]  /*1300*/  ULDC.64 UR12, c[0x0][0x250] ;  /* 0x00009400000c7ab9 */ /* 0x000fe20000000a00 */
[----:B-1----:R-:W-:Y:S01]  /*1310*/  LEA R6, P0, R4, R8, 0x3 ;  /* 0x0000000804067211 */ /* 0x002fe200078018ff */
[----:B------:R-:W1:Y:S01]  /*1320*/  LDC.64 R70, c[0x0][0x3d0] ;  /* 0x0000f400ff467b82 */ /* 0x000e620000000a00 */
[----:B------:R-:W-:Y:S01]  /*1330*/  IMAD.WIDE.U32 R76, R115, UR6, RZ ;  /* 0x00000006734c7c25 */ /* 0x000fe2000f8e00ff */
[----:B------:R-:W-:Y:S01]  /*1340*/  IADD3 R0, R5, R7, RZ ;  /* 0x0000000705007210 */ /* 0x000fe20007ffe0ff */
[----:B------:R-:W-:-:S03]  /*1350*/  ULDC.64 UR16, c[0x0][0x270] ;  /* 0x00009c0000107ab9 */ /* 0x000fc60000000a00 */
[----:B------:R-:W-:Y:S02]  /*1360*/  LEA.HI.X R7, R4, R9, R0, 0x3, P0 ;  /* 0x0000000904077211 */ /* 0x000fe400000f1c00 */
[----:B------:R-:W3:Y:S01]  /*1370*/  LDC.64 R68, c[0x0][0x380] ;  /* 0x0000e000ff447b82 */ /* 0x000ee20000000a00 */
[----:B------:R-:W-:Y:S01]  /*1380*/  LEA.HI R0, R14, R14, RZ, 0x1 ;  /* 0x0000000e0e007211 */ /* 0x000fe200078f08ff */
[----:B------:R-:W-:-:S03]  /*1390*/  IMAD.WIDE.U32 R4, R60, 0x4, R6 ;  /* 0x000000043c047825 */ /* 0x000fc600078e0006 */
[----:B------:R-:W-:Y:S01]  /*13a0*/  LOP3.LUT R9, R0, 0xfffffe, RZ, 0xc0, !PT ;  /* 0x00fffffe00097812 */ /* 0x000fe200078ec0ff */
[----:B------:R-:W-:Y:S02]  /*13b0*/  IMAD R7, R118, -0x100, RZ ;  /* 0xffffff0076077824 */ /* 0x000fe400078e02ff */
[----:B------:R-:W4:Y:S01]  /*13c0*/  LDC.64 R66, c[0x0][0x2d0] ;  /* 0x0000b400ff427b82 */ /* 0x000f220000000a00 */
[----:B------:R-:W-:Y:S01]  /*13d0*/  PRMT R0, R2, 0x7632, R0 ;  /* 0x0000763202007816 */ /* 0x000fe20000000000 */
[----:B------:R-:W-:Y:S01]  /*13e0*/  IMAD R6, R116, UR8, RZ ;  /* 0x0000000874067c24 */ /* 0x000fe2000f8e02ff */
[----:B------:R-:W-:Y:S01]  /*13f0*/  PRMT R2, R3, 0x7632, R2 ;  /* 0x0000763203027816 */ /* 0x000fe20000000002 */
[----:B------:R-:W-:Y:S01]  /*1400*/  IMAD.WIDE R4, R7, 0x4, R4 ;  /* 0x0000000407047825 */ /* 0x000fe200078e0204 */
[----:B------:R-:W-:Y:S02]  /*1410*/  SHF.L.U32 R8, R0, 0x10, RZ ;  /* 0x0000001000087819 */ /* 0x000fe400000006ff */
[----:B------:R-:W-:Y:S01]  /*1420*/  IADD3 R14, R14, -R9, RZ ;  /* 0x800000090e0e7210 */ /* 0x000fe20007ffe0ff */
[----:B------:R-:W0:Y:S01]  /*1430*/  LDC R118, c[0x0][0x224] ;  /* 0x00008900ff767b82 */ /* 0x000e220000000800 */
[C---:B------:R-:W-:Y:S01]  /*1440*/  IADD3 R88, P1, R4.reuse, -0x300, RZ ;  /* 0xfffffd0004587810 */ /* 0x040fe20007f3e0ff */
[----:B------:R-:W-:Y:S01]  /*1450*/  IMAD R7, R115, UR9, R6 ;  /* 0x0000000973077c24 */ /* 0x000fe2000f8e0206 */
[----:B------:R-:W-:Y:S01]  /*1460*/  IADD3 R86, P2, R4, -0x280, RZ ;  /* 0xfffffd8004567810 */ /* 0x000fe20007f5e0ff */
[----:B------:R-:W-:Y:S01]  /*1470*/  FADD.FTZ R8, R8, R113 ;  /* 0x0000007108087221 */ /* 0x000fe20000010000 */
[C---:B------:R-:W-:Y:S01]  /*1480*/  IADD3 R90, P0, R4.reuse, -0x380, RZ ;  /* 0xfffffc80045a7810 */ /* 0x040fe20007f1e0ff */
[----:B------:R-:W-:Y:S01]  /*1490*/  ULDC.64 UR8, c[0x0][0x238] ;  /* 0x00008e0000087ab9 */ /* 0x000fe20000000a00 */
[C---:B------:R-:W-:Y:S01]  /*14a0*/  IADD3 R84, P3, R4.reuse, -0x200, RZ ;  /* 0xfffffe0004547810 */ /* 0x040fe20007f7e0ff */
[----:B------:R-:W0:Y:S01]  /*14b0*/  LDC.64 R64, c[0x0][0x2d8] ;  /* 0x0000b600ff407b82 */ /* 0x000e220000000a00 */
[----:B------:R-:W-:-:S02]  /*14c0*/  IADD3 R82, P4, R4, -0x180, RZ ;  /* 0xfffffe8004527810 */ /* 0x000fc40007f9e0ff */
[C---:B------:R-:W-:Y:S02]  /*14d0*/  IADD3 R80, P5, R4.reuse, -0x100, RZ ;  /* 0xffffff0004507810 */ /* 0x040fe40007fbe0ff */
[----:B------:R-:W-:Y:S01]  /*14e0*/  IADD3 R78, P6, R4, -0x80, RZ ;  /* 0xffffff80044e7810 */ /* 0x000fe20007fde0ff */
[----:B------:R-:W-:Y:S01]  /*14f0*/  IMAD R4, R116, UR6, RZ ;  /* 0x0000000674047c24 */ /* 0x000fe2000f8e02ff */
[C---:B------:R-:W-:Y:S01]  /*1500*/  IADD3.X R89, R5.reuse, -0x1, RZ, P1, !PT ;  /* 0xffffffff05597810 */ /* 0x040fe20000ffe4ff */
[----:B------:R-:W-:Y:S01]  /*1510*/  UMOV UR6, URZ ;  /* 0x0000003f00067c82 */ /* 0x000fe20008000000 */
[----:B------:R-:W-:Y:S01]  /*1520*/  IADD3.X R87, R5, -0x1, RZ, P2, !PT ;  /* 0xffffffff05577810 */ /* 0x000fe200017fe4ff */
[----:B------:R-:W-:Y:S01]  /*1530*/  IMAD R9, R115, UR7, R4 ;  /* 0x0000000773097c24 */ /* 0x000fe2000f8e0204 */
[-C--:B------:R-:W-:Y:S02]  /*1540*/  ISETP.GE.AND P1, PT, R94, R41.reuse, PT ;  /* 0x000000295e00720c */ /* 0x080fe40003f26270 */
[----:B------:R-:W-:-:S02]  /*1550*/  ISETP.GE.AND P2, PT, R38, R41, PT ;  /* 0x000000292600720c */ /* 0x000fc40003f46270 */
[C---:B------:R-:W-:Y:S02]  /*1560*/  IADD3.X R91, R5.reuse, -0x1, RZ, P0, !PT ;  /* 0xffffffff055b7810 */ /* 0x040fe400007fe4ff */
[C---:B------:R-:W-:Y:S02]  /*1570*/  IADD3.X R85, R5.reuse, -0x1, RZ, P3, !PT ;  /* 0xffffffff05557810 */ /* 0x040fe40001ffe4ff */
[C---:B------:R-:W-:Y:S02]  /*1580*/  IADD3.X R83, R5.reuse, -0x1, RZ, P4, !PT ;  /* 0xffffffff05537810 */ /* 0x040fe400027fe4ff */
[C---:B------:R-:W-:Y:S02]  /*1590*/  IADD3.X R81, R5.reuse, -0x1, RZ, P5, !PT ;  /* 0xffffffff05517810 */ /* 0x040fe40002ffe4ff */
[----:B------:R-:W-:Y:S02]  /*15a0*/  IADD3.X R79, R5, -0x1, RZ, P6, !PT ;  /* 0xffffffff054f7810 */ /* 0x000fe400037fe4ff */
[----:B------:R-:W-:-:S02]  /*15b0*/  P2R R5, PR, RZ, 0x2 ;  /* 0x00000002ff057803 */ /* 0x000fc40000000000 */
[----:B------:R-:W-:Y:S02]  /*15c0*/  P2R R0, PR, RZ, 0x4 ;  /* 0x00000004ff007803 */ /* 0x000fe40000000000 */
[----:B------:R-:W-:Y:S02]  /*15d0*/  SHF.L.U32 R6, R2, 0x10, RZ ;  /* 0x0000001002067819 */ /* 0x000fe400000006ff */
[-C--:B------:R-:W-:Y:S02]  /*15e0*/  ISETP.GE.AND P0, PT, R37, R41.reuse, PT ;  /* 0x000000292500720c */ /* 0x080fe40003f06270 */
[-C--:B------:R-:W-:Y:S01]  /*15f0*/  ISETP.GE.AND P1, PT, R36, R41.reuse, PT ;  /* 0x000000292400720c */ /* 0x080fe20003f26270 */
[----:B------:R-:W-:Y:S01]  /*1600*/  FADD.FTZ R6, R6, R113 ;  /* 0x0000007106067221 */ /* 0x000fe20000010000 */
[----:B------:R-:W-:Y:S02]  /*1610*/  ISETP.GE.AND P2, PT, R35, R41, PT ;  /* 0x000000292300720c */ /* 0x000fe40003f46270 */
[----:B------:R-:W-:-:S02]  /*1620*/  P2R R4, PR, RZ, 0x1 ;  /* 0x00000001ff047803 */ /* 0x000fc40000000000 */
[----:B------:R-:W-:Y:S02]  /*1630*/  P2R R3, PR, RZ, 0x2 ;  /* 0x00000002ff037803 */ /* 0x000fe40000000000 */
[----:B------:R-:W-:Y:S02]  /*1640*/  P2R R2, PR, RZ, 0x4 ;  /* 0x00000004ff027803 */ /* 0x000fe40000000000 */
[-C--:B------:R-:W-:Y:S02]  /*1650*/  ISETP.GE.AND P0, PT, R34, R41.reuse, PT ;  /* 0x000000292200720c */ /* 0x080fe40003f06270 */
[----:B------:R-:W-:Y:S02]  /*1660*/  ISETP.GE.AND P1, PT, R33, R41, PT ;  /* 0x000000292100720c */ /* 0x000fe40003f26270 */
[----:B------:R-:W-:Y:S02]  /*1670*/  IADD3 R9, R77, R9, RZ ;  /* 0x000000094d097210 */ /* 0x000fe40007ffe0ff */
[----:B------:R-:W-:-:S02]  /*1680*/  IADD3 R7, R75, R7, RZ ;  /* 0x000000074b077210 */ /* 0x000fc40007ffe0ff */
[----:B01234-:R-:W-:-:S13]  /*1690*/  ISETP.GE.AND P2, PT, R32, R41, PT ;  /* 0x000000292000720c */ /* 0x01ffda0003f46270 */
.L_x_17630:
[----:B------:R-:W-:Y:S01]  /*16a0*/  SHF.R.S32.HI R135, RZ, 0x1f, R13 ;  /* 0x0000001fff877819 */ /* 0x000fe2000001140d */
[----:B0-----:R-:W-:Y:S01]  /*16b0*/  IMAD.WIDE.U32 R42, R13, UR16, R94 ;  /* 0x000000100d2a7c25 */ /* 0x001fe2000f8e005e */
[----:B------:R-:W-:Y:S02]  /*16c0*/  P2R R106, PR, RZ, 0x4 ;  /* 0x00000004ff6a7803 */ /* 0x000fe40000000000 */
[----:B------:R-:W-:Y:S01]  /*16d0*/  ISETP.NE.AND P2, PT, R5, RZ, PT ;  /* 0x000000ff0500720c */ /* 0x000fe20003f45270 */
[C---:B------:R-:W-:Y:S01]  /*16e0*/  IMAD R40, R135.reuse, UR16, RZ ;  /* 0x0000001087287c24 */ /* 0x040fe2000f8e02ff */
[----:B------:R-:W-:Y:S01]  /*16f0*/  ISETP.NE.AND P6, PT, R4, RZ, PT ;  /* 0x000000ff0400720c */ /* 0x000fe20003fc5270 */
[----:B------:R-:W-:Y:S01]  /*1700*/  IMAD R62, R135, UR8, RZ ;  /* 0x00000008873e7c24 */ /* 0x000fe2000f8e02ff */
[----:B------:R-:W-:Y:S01]  /*1710*/  ISETP.NE.AND P5, PT, R3, RZ, PT ;  /* 0x000000ff0300720c */ /* 0x000fe20003fa5270 */
[C---:B------:R-:W-:Y:S01]  /*1720*/  IMAD R41, R13.reuse, UR17, R40 ;  /* 0x000000110d297c24 */ /* 0x040fe2000f8e0228 */
[----:B------:R-:W-:Y:S01]  /*1730*/  LEA R40, P3, R42, R52, 0x1 ;  /* 0x000000342a287211 */ /* 0x000fe200078608ff */
[----:B------:R-:W-:Y:S01]  /*1740*/  IMAD R63, R13, UR9, R62 ;  /* 0x000000090d3f7c24 */ /* 0x000fe2000f8e023e */
[----:B------:R-:W-:Y:S01]  /*1750*/  ISETP.NE.AND P4, PT, R2, RZ, PT ;  /* 0x000000ff0200720c */ /* 0x000fe20003f85270 */
[----:B------:R-:W-:Y:S01]  /*1760*/  IMAD R102, R135, UR12, RZ ;  /* 0x0000000c87667c24 */ /* 0x000fe2000f8e02ff */
[----:B------:R-:W-:-:S02]  /*1770*/  IADD3 R41, R43, R41, RZ ;  /* 0x000000292b297210 */ /* 0x000fc40007ffe0ff */
[----:B------:R-:W-:Y:S01]  /*1780*/  MOV R43, R9 ;  /* 0x00000009002b7202 */ /* 0x000fe20000000f00 */
[----:B------:R-:W-:Y:S01]  /*1790*/  IMAD R103, R13, UR13, R102 ;  /* 0x0000000d0d677c24 */ /* 0x000fe2000f8e0266 */
[----:B------:R-:W-:Y:S02]  /*17a0*/  LEA.HI.X R41, R42, R51, R41, 0x1, P3 ;  /* 0x000000332a297211 */ /* 0x000fe400018f0c29 */
[----:B------:R-:W-:-:S05]  /*17b0*/  MOV R42, R76 ;  /* 0x0000004c002a7202 */ /* 0x000fca0000000f00 */
[----:B------:R-:W-:-:S05]  /*17c0*/  IMAD.WIDE.U32 R42, R13, UR8, R42 ;  /* 0x000000080d2a7c25 */ /* 0x000fca000f8e002a */
[----:B------:R-:W-:Y:S02]  /*17d0*/  IADD3 R43, R43, R63, RZ ;  /* 0x0000003f2b2b7210 */ /* 0x000fe40007ffe0ff */
[----:B------:R-:W-:-:S04]  /*17e0*/  LEA R62, P3, R42, R66, 0x3 ;  /* 0x000000422a3e7211 */ /* 0x000fc800078618ff */
[----:B------:R-:W-:Y:S02]  /*17f0*/  LEA.HI.X R63, R42, R67, R43, 0x3, P3 ;  /* 0x000000432a3f7211 */ /* 0x000fe400018f1c2b */
[----:B------:R-:W-:Y:S02]  /*1800*/  MOV R42, R74 ;  /* 0x0000004a002a7202 */ /* 0x000fe40000000f00 */
[----:B------:R-:W-:Y:S02]  /*1810*/  MOV R43, R7 ;  /* 0x00000007002b7202 */ /* 0x000fe40000000f00 */
[----:B------:R-:W2:Y:S01]  /*1820*/  LDG.E.64 R62, desc[UR10][R62.64] ;  /* 0x0000000a3e3e7981 */ /* 0x000ea2000c1e1b00 */
[----:B------:R-:W-:-:S05]  /*1830*/  IMAD.WIDE.U32 R42, R13, UR12, R42 ;  /* 0x0000000c0d2a7c25 */ /* 0x000fca000f8e002a */
[----:B------:R-:W-:Y:S02]  /*1840*/  IADD3 R43, R43, R103, RZ ;  /* 0x000000672b2b7210 */ /* 0x000fe40007ffe0ff */
[----:B------:R-:W-:-:S04]  /*1850*/  LEA R104, P3, R42, R64, 0x3 ;  /* 0x000000402a687211 */ /* 0x000fc800078618ff */
[----:B------:R-:W-:Y:S02]  /*1860*/  LEA.HI.X R105, R42, R65, R43, 0x3, P3 ;  /* 0x000000412a697211 */ /* 0x000fe400018f1c2b */
[----:B------:R-:W-:Y:S02]  /*1870*/  ISETP.NE.AND P3, PT, R0, RZ, PT ;  /* 0x000000ff0000720c */ /* 0x000fe40003f65270 */
[----:B------:R-:W-:Y:S02]  /*1880*/  PRMT R42, RZ, 0x7610, R42 ;  /* 0x00007610ff2a7816 */ /* 0x000fe4000000002a */
[----:B------:R-:W-:Y:S01]  /*1890*/  PRMT R102, RZ, 0x7610, R102 ;  /* 0x00007610ff667816 */ /* 0x000fe20000000066 */
[----:B------:R-:W5:Y:S01]  /*18a0*/  LDG.E.64 R104, desc[UR10][R104.64] ;  /* 0x0000000a68687981 */ /* 0x000f62000c1e1b00 */
[----:B------:R-:W-:-:S03]  /*18b0*/  PRMT R103, RZ, 0x7610, R103 ;  /* 0x00007610ff677816 */ /* 0x000fc60000000067 */
[----:B------:R-:W3:Y:S01]  /*18c0*/  @!P2 LDG.E.U16 R42, desc[UR10][R40.64] ;  /* 0x0000000a282aa981 */ /* 0x000ee2000c1e1500 */
[----:B------:R-:W-:-:S03]  /*18d0*/  ISETP.NE.AND P2, PT, R106, RZ, PT ;  /* 0x000000ff6a00720c */ /* 0x000fc60003f45270 */
[----:B------:R-:W4:Y:S01]  /*18e0*/  @!P3 LDG.E.U16 R102, desc[UR10][R40.64+0x40] ;  /* 0x0000400a2866b981 */ /* 0x000f22000c1e1500 */
[----:B------:R-:W-:Y:S02]  /*18f0*/  PRMT R106, RZ, 0x7610, R106 ;  /* 0x00007610ff6a7816 */ /* 0x000fe4000000006a */
[----:B------:R-:W-:Y:S01]  /*1900*/  PRMT R107, RZ, 0x7610, R107 ;  /* 0x00007610ff6b7816 */ /* 0x000fe2000000006b */
[----:B------:R-:W4:Y:S01]  /*1910*/  @!P6 LDG.E.U16 R103, desc[UR10][R40.64+0x80] ;  /* 0x0000800a2867e981 */ /* 0x000f22000c1e1500 */
        /* <DEDUP_REMOVED lines=8> */
[----:B------:R-:W-:-:S04]  /*19a0*/  IADD3 R121, R50, 0x40, RZ ;  /* 0x0000004032797810 */ /* 0x000fc80007ffe0ff */
[-C--:B------:R-:W-:Y:S02]  /*19b0*/  LEA.HI.SX32 R124, R121, R50.reuse, 0x1b ;  /* 0x00000032797c7211 */ /* 0x080fe400078fdaff */
[C---:B------:R-:W-:Y:S02]  /*19c0*/  IADD3 R119, R50.reuse, 0x20, RZ ;  /* 0x0000002032777810 */ /* 0x040fe40007ffe0ff */
[-C--:B------:R-:W-:Y:S02]  /*19d0*/  LEA.HI.SX32 R120, R50, R50.reuse, 0x1b ;  /* 0x0000003232787211 */ /* 0x080fe400078fdaff */
[----:B------:R-:W-:Y:S02]  /*19e0*/  LEA.HI.SX32 R122, R119, R50, 0x1b ;  /* 0x00000032777a7211 */ /* 0x000fe400078fdaff */
[----:B------:R-:W-:Y:S02]  /*19f0*/  LEA R119, R120, R61, 0x1 ;  /* 0x0000003d78777211 */ /* 0x000fe400078e08ff */
[----:B------:R-:W-:-:S02]  /*1a00*/  ISETP.NE.AND P4, PT, R60, RZ, PT ;  /* 0x000000ff3c00720c */ /* 0x000fc40003f85270 */
[-C--:B0-----:R-:W-:Y:S02]  /*1a10*/  LEA R41, R122, R61.reuse, 0x1 ;  /* 0x0000003d7a297211 */ /* 0x081fe400078e08ff */
[C---:B------:R-:W-:Y:S02]  /*1a20*/  IADD3 R123, R50.reuse, 0x80, RZ ;  /* 0x00000080327b7810 */ /* 0x040fe40007ffe0ff */
[----:B------:R-:W-:Y:S02]  /*1a30*/  IADD3 R127, R50, 0xc0, RZ ;  /* 0x000000c0327f7810 */ /* 0x000fe40007ffe0ff */
[----:B------:R-:W-:Y:S02]  /*1a40*/  LEA R124, R124, R61, 0x1 ;  /* 0x0000003d7c7c7211 */ /* 0x000fe400078e08ff */
[----:B------:R-:W-:Y:S02]  /*1a50*/  IADD3 R129, R50, 0xe0, RZ ;  /* 0x000000e032817810 */ /* 0x000fe40007ffe0ff */
[----:B------:R-:W-:-:S02]  /*1a60*/  LEA.HI.SX32 R120, R127, R50, 0x1b ;  /* 0x000000327f787211 */ /* 0x000fc400078fdaff */
[----:B------:R-:W-:Y:S02]  /*1a70*/  LEA.HI.SX32 R122, R129, R50, 0x1b ;  /* 0x00000032817a7211 */ /* 0x000fe400078fdaff */
[-C--:B------:R-:W-:Y:S02]  /*1a80*/  LEA R120, R120, R61.reuse, 0x1 ;  /* 0x0000003d78787211 */ /* 0x080fe400078e08ff */
[----:B------:R-:W-:Y:S02]  /*1a90*/  LEA R122, R122, R61, 0x1 ;  /* 0x0000003d7a7a7211 */ /* 0x000fe400078e08ff */
[----:B------:R-:W-:Y:S01]  /*1aa0*/  ISETP.NE.AND P3, PT, R60, 0x1f, PT ;  /* 0x0000001f3c00780c */ /* 0x000fe20003f65270 */
[----:B------:R-:W-:Y:S01]  /*1ab0*/  BSSY B0, `(.L_x_17600) ;  /* 0x0000039000007945 */ /* 0x000fe20003800000 */
[----:B--2---:R-:W-:Y:S01]  /*1ac0*/  FMUL.FTZ R121, R12, R63 ;  /* 0x0000003f0c797220 */ /* 0x004fe20000410000 */
[----:B------:R-:W-:-:S03]  /*1ad0*/  FMUL.FTZ R43, R62, 1.4426950216293334961 ;  /* 0x3fb8aa3b3e2b7820 */ /* 0x000fc60000410000 */
[----:B------:R-:W-:Y:S01]  /*1ae0*/  FMUL.RZ R128, R121, 0.15915493667125701904 ;  /* 0x3e22f98379807820 */ /* 0x000fe2000040c000 */
[----:B------:R-:W-:Y:S01]  /*1af0*/  IADD3 R121, R50, 0x60, RZ ;  /* 0x0000006032797810 */ /* 0x000fe20007ffe0ff */
[----:B------:R-:W-:Y:S02]  /*1b00*/  FMUL.FTZ R125, R12, R43 ;  /* 0x0000002b0c7d7220 */ /* 0x000fe40000410000 */
[----:B------:R-:W-:Y:S01]  /*1b10*/  MUFU.COS R131, R128 ;  /* 0x0000008000837308 */ /* 0x000fe20000000000 */
[----:B------:R-:W-:-:S07]  /*1b20*/  LEA.HI.SX32 R40, R121, R50, 0x1b ;  /* 0x0000003279287211 */ /* 0x000fce00078fdaff */
[----:B-1----:R0:W1:Y:S08]  /*1b30*/  MUFU.EX2 R126, R125 ;  /* 0x0000007d007e7308 */ /* 0x0020700000000800 */
[----:B------:R-:W2:Y:S01]  /*1b40*/  MUFU.SIN R121, R128 ;  /* 0x0000008000797308 */ /* 0x000ea20000000400 */
[----:B0-----:R-:W-:Y:S01]  /*1b50*/  IADD3 R125, R50, 0xa0, RZ ;  /* 0x000000a0327d7810 */ /* 0x001fe20007ffe0ff */
[----:B---3--:R0:W-:Y:S04]  /*1b60*/  STS.U16 [R119], R42 ;  /* 0x0000002a77007388 */ /* 0x0081e80000000400 */
[----:B----4-:R3:W-:Y:S01]  /*1b70*/  STS.U16 [R41+0x40], R102 ;  /* 0x0000406629007388 */ /* 0x0107e20000000400 */
[----:B0-----:R-:W-:-:S02]  /*1b80*/  LEA.HI.SX32 R42, R123, R50, 0x1b ;  /* 0x000000327b2a7211 */ /* 0x001fc400078fdaff */
[-C--:B---3--:R-:W-:Y:S02]  /*1b90*/  LEA R41, R40, R61.reuse, 0x1 ;  /* 0x0000003d28297211 */ /* 0x088fe400078e08ff */
[----:B------:R-:W-:Y:S02]  /*1ba0*/  LEA.HI.SX32 R102, R125, R50, 0x1b ;  /* 0x000000327d667211 */ /* 0x000fe400078fdaff */
[----:B------:R-:W-:Y:S01]  /*1bb0*/  SHF.L.U32 R40, R50, 0x3, RZ ;  /* 0x0000000332287819 */ /* 0x000fe200000006ff */
[----:B------:R0:W-:Y:S01]  /*1bc0*/  STS.U16 [R124+0x80], R103 ;  /* 0x000080677c007388 */ /* 0x0001e20000000400 */
[-C--:B------:R-:W-:Y:S02]  /*1bd0*/  LEA R42, R42, R61.reuse, 0x1 ;  /* 0x0000003d2a2a7211 */ /* 0x080fe400078e08ff */
[----:B------:R-:W-:Y:S02]  /*1be0*/  LEA R119, R102, R61, 0x1 ;  /* 0x0000003d66777211 */ /* 0x000fe400078e08ff */
[----:B------:R-:W-:Y:S01]  /*1bf0*/  LEA.HI.SX32 R40, R40, R40, 0x1b ;  /* 0x0000002828287211 */ /* 0x000fe200078fdaff */
[----:B------:R3:W-:Y:S01]  /*1c00*/  STS.U16 [R41+0xc0], R106 ;  /* 0x0000c06a29007388 */ /* 0x0007e20000000400 */
[----:B0-----:R-:W-:-:S02]  /*1c10*/  LEA R124, R14, R13, 0x8 ;  /* 0x0000000d0e7c7211 */ /* 0x001fc400078e40ff */
[----:B------:R-:W-:Y:S01]  /*1c20*/  @P4 IADD3 R124, R60, 0x200, RZ ;  /* 0x000002003c7c4810 */ /* 0x000fe20007ffe0ff */
[----:B------:R0:W-:Y:S01]  /*1c30*/  STS.U16 [R42+0x100], R107 ;  /* 0x0001006b2a007388 */ /* 0x0001e20000000400 */
[----:B------:R-:W-:Y:S01]  /*1c40*/  LEA R40, R40, R61, 0x1 ;  /* 0x0000003d28287211 */ /* 0x000fe200078e08ff */
[C---:B-1----:R-:W-:Y:S01]  /*1c50*/  FMUL.FTZ R102, R126.reuse, R131 ;  /* 0x000000837e667220 */ /* 0x042fe20000410000 */
[----:B--2---:R-:W-:Y:S01]  /*1c60*/  FMUL.FTZ R103, R126, R121 ;  /* 0x000000797e677220 */ /* 0x004fe20000410000 */
[----:B------:R0:W-:Y:S01]  /*1c70*/  STS.U16 [R119+0x140], R108 ;  /* 0x0001406c77007388 */ /* 0x0001e20000000400 */
[----:B------:R-:W-:-:S03]  /*1c80*/  LEA R124, R124, R61, 0x3 ;  /* 0x0000003d7c7c7211 */ /* 0x000fc600078e18ff */
[----:B------:R0:W-:Y:S04]  /*1c90*/  STS.U16 [R120+0x180], R109 ;  /* 0x0001806d78007388 */ /* 0x0001e80000000400 */
[----:B------:R0:W-:Y:S01]  /*1ca0*/  STS.U16 [R122+0x1c0], R117 ;  /* 0x0001c0757a007388 */ /* 0x0001e20000000400 */
[----:B------:R-:W-:-:S03]  /*1cb0*/  NOP ;  /* 0x0000000000007918 */ /* 0x000fc60000000000 */
[----:B------:R0:W1:Y:S04]  /*1cc0*/  LDS.U16 R125, [R40] ;  /* 0x00000000287d7984 */ /* 0x0000680000000400 */
[----:B------:R0:W2:Y:S04]  /*1cd0*/  LDS.U16 R129, [R40+0x2] ;  /* 0x0000020028817984 */ /* 0x0000a80000000400 */
[----:B------:R0:W4:Y:S04]  /*1ce0*/  LDS.U16 R143, [R40+0x4] ;  /* 0x00000400288f7984 */ /* 0x0001280000000400 */
[----:B------:R0:W0:Y:S04]  /*1cf0*/  LDS.U16 R139, [R40+0x6] ;  /* 0x00000600288b7984 */ /* 0x0000280000000400 */
[----:B------:R0:W0:Y:S04]  /*1d00*/  LDS.U16 R136, [R40+0x8] ;  /* 0x0000080028887984 */ /* 0x0000280000000400 */
[----:B------:R0:W0:Y:S04]  /*1d10*/  LDS.U16 R142, [R40+0xa] ;  /* 0x00000a00288e7984 */ /* 0x0000280000000400 */
[----:B------:R0:W0:Y:S04]  /*1d20*/  LDS.U16 R152, [R40+0xc] ;  /* 0x00000c0028987984 */ /* 0x0000280000000400 */
[----:B------:R0:W0:Y:S04]  /*1d30*/  LDS.U16 R140, [R40+0xe] ;  /* 0x00000e00288c7984 */ /* 0x0000280000000400 */
[----:B------:R0:W-:Y:S01]  /*1d40*/  STS.64 [R124+0xa80], R102 ;  /* 0x000a80667c007388 */ /* 0x0001e20000000a00 */
[----:B---3--:R-:W-:Y:S01]  /*1d50*/  @P3 LEA R106, R60, R61, 0x3 ;  /* 0x0000003d3c6a3211 */ /* 0x008fe200078e18ff */
[----:B------:R-:W-:Y:S06]  /*1d60*/  BAR.SYNC.DEFER_BLOCKING 0x0 ;  /* 0x0000000000007b1d */ /* 0x000fec0000010000 */
[----:B------:R-:W3:Y:S01]  /*1d70*/  @P3 LDS.64 R106, [R106+0x1a88] ;  /* 0x001a88006a6a3984 */ /* 0x000ee20000000a00 */
[----:B-1----:R-:W-:Y:S05]  /*1d80*/  @P3 BRA `(.L_x_17601) ;  /* 0x00000000002c3947 */ /* 0x002fea0003800000 */
[----:B------:R-:W-:Y:S01]  /*1d90*/  ISETP.NE.AND P5, PT, R31, R118, PT ;  /* 0x000000761f00720c */ /* 0x000fe20003fa5270 */
[----:B0--3--:R-:W-:Y:S01]  /*1da0*/  HFMA2.MMA R107, -RZ, RZ, 0, 0 ;  /* 0x00000000ff6b7435 */ /* 0x009fe200000001ff */
        /* <DEDUP_REMOVED lines=8> */
[----:B------:R1:W0:Y:S02]  /*1e30*/  LDS.64 R106, [R40+0xa80] ;  /* 0x000a8000286a7984 */ /* 0x0002240000000a00 */
.L_x_17601:
[----:B------:R-:W-:Y:S05]  /*1e40*/  BSYNC B0 ;  /* 0x0000000000007941 */ /* 0x000fea0003800000 */
.L_x_17600:
[----:B------:R-:W-:Y:S02]  /*1e50*/  ISETP.NE.AND P5, PT, R48, RZ, PT ;  /* 0x000000ff3000720c */ /* 0x000fe40003fa5270 */
[----:B0-----:R-:W-:Y:S02]  /*1e60*/  CS2R R108, SRZ ;  /* 0x00000000006c7805 */ /* 0x001fe4000001ff00 */
[----:B------:R-:W-:-:S13]  /*1e70*/  ISETP.LT.OR P6, PT, R31, 0x2, P5 ;  /* 0x000000021f00780c */ /* 0x000fda0002fc1670 */
[----:B------:R-:W0:Y:S01]  /*1e80*/  @!P6 LDC R41, c[0x0][0x21c] ;  /* 0x00008700ff29eb82 */ /* 0x000e220000000800 */
[----:B-1----:R-:W-:-:S05]  /*1e90*/  @!P6 IADD3 R40, R31, -0x2, RZ ;  /* 0xfffffffe1f28e810 */ /* 0x002fca0007ffe0ff */
[----:B0-----:R-:W-:-:S04]  /*1ea0*/  @!P6 IMAD R41, R40, R41, R13 ;  /* 0x000000292829e224 */ /* 0x001fc800078e020d */
[----:B------:R-:W-:-:S05]  /*1eb0*/  @!P6 IMAD.WIDE R40, R41, 0x10, R100 ;  /* 0x000000102928e825 */ /* 0x000fca00078e0264 */
[----:B------:R0:W2:Y:S01]  /*1ec0*/  @!P6 LDG.E.64 R108, desc[UR10][R40.64+0x8] ;  /* 0x0000080a286ce981 */ /* 0x0000a2000c1e1b00 */
[----:B------:R-:W-:Y:S01]  /*1ed0*/  FMUL.FTZ R42, R8, R63 ;  /* 0x0000003f082a7220 */ /* 0x000fe20000410000 */
[-C--:B------:R-:W-:Y:S01]  /*1ee0*/  FMUL.FTZ R120, R10, R43.reuse ;  /* 0x0000002b0a787220 */ /* 0x080fe20000410000 */
[-C--:B------:R-:W-:Y:S01]  /*1ef0*/  FMUL.FTZ R121, R6, R43.reuse ;  /* 0x0000002b06797220 */ /* 0x080fe20000410000 */
[----:B------:R-:W-:Y:S01]  /*1f00*/  SHF.L.U32 R123, R92, 0x10, RZ ;  /* 0x000000105c7b7819 */ /* 0x000fe200000006ff */
[----:B------:R-:W-:Y:S01]  /*1f10*/  FMUL.RZ R122, R42, 0.15915493667125701904 ;  /* 0x3e22f9832a7a7820 */ /* 0x000fe2000040c000 */
[----:B------:R-:W-:Y:S01]  /*1f20*/  FMUL.FTZ R42, R8, R43 ;  /* 0x0000002b082a7220 */ /* 0x000fe20000410000 */
[----:B------:R-:W-:Y:S01]  /*1f30*/  FMUL.FTZ R43, R10, R63 ;  /* 0x0000003f0a2b7220 */ /* 0x000fe20000410000 */
[----:B------:R-:W-:Y:S01]  /*1f40*/  MUFU.EX2 R120, R120 ;  /* 0x0000007800787308 */ /* 0x000fe20000000800 */
[----:B------:R-:W-:Y:S01]  /*1f50*/  FMUL.FTZ R131, R12, R123 ;  /* 0x0000007b0c837220 */ /* 0x000fe20000410000 */
[----:B0-----:R-:W-:Y:S01]  /*1f60*/  FMUL.FTZ R40, R6, R63 ;  /* 0x0000003f06287220 */ /* 0x001fe20000410000 */
[----:B------:R-:W-:Y:S01]  /*1f70*/  FMUL.RZ R124, R43, 0.15915493667125701904 ;  /* 0x3e22f9832b7c7820 */ /* 0x000fe2000040c000 */
[----:B------:R-:W-:Y:S01]  /*1f80*/  ISETP.GE.AND P6, PT, R50, 0x1, PT ;  /* 0x000000013200780c */ /* 0x000fe20003fc6270 */
[----:B------:R-:W-:Y:S01]  /*1f90*/  BSSY B0, `(.L_x_17602) ;  /* 0x00000e5000007945 */ /* 0x000fe20003800000 */
[----:B------:R-:W-:-:S02]  /*1fa0*/  SHF.L.U32 R140, R140, 0x10, RZ ;  /* 0x000000108c8c7819 */ /* 0x000fc400000006ff */
[----:B------:R-:W-:Y:S01]  /*1fb0*/  MUFU.SIN R117, R122 ;  /* 0x0000007a00757308 */ /* 0x000fe20000000400 */
[----:B------:R-:W-:Y:S02]  /*1fc0*/  SHF.L.U32 R152, R152, 0x10, RZ ;  /* 0x0000001098987819 */ /* 0x000fe400000006ff */
[----:B------:R-:W-:Y:S02]  /*1fd0*/  SHF.L.U32 R142, R142, 0x10, RZ ;  /* 0x000000108e8e7819 */ /* 0x000fe400000006ff */
[----:B------:R-:W-:Y:S02]  /*1fe0*/  SHF.L.U32 R136, R136, 0x10, RZ ;  /* 0x0000001088887819 */ /* 0x000fe400000006ff */
[----:B------:R-:W-:Y:S01]  /*1ff0*/  SHF.L.U32 R139, R139, 0x10, RZ ;  /* 0x000000108b8b7819 */ /* 0x000fe200000006ff */
[----:B------:R-:W0:Y:S01]  /*2000*/  MUFU.EX2 R42, R42 ;  /* 0x0000002a002a7308 */ /* 0x000e220000000800 */
[----:B----4-:R-:W-:Y:S02]  /*2010*/  SHF.L.U32 R143, R143, 0x10, RZ ;  /* 0x000000108f8f7819 */ /* 0x010fe400000006ff */
[----:B------:R-:W-:-:S05]  /*2020*/  ISETP.GE.OR P5, PT, R31, R118, P5 ;  /* 0x000000761f00720c */ /* 0x000fca0002fa6670 */
[----:B------:R1:W4:Y:S08]  /*2030*/  MUFU.COS R119, R122 ;  /* 0x0000007a00777308 */ /* 0x0003300000000000 */
[----:B------:R-:W3:Y:S01]  /*2040*/  MUFU.COS R41, R124 ;  /* 0x0000007c00297308 */ /* 0x000ee20000000000 */
[----:B-1----:R-:W-:Y:S01]  /*2050*/  FMUL.RZ R122, R40, 0.15915493667125701904 ;  /* 0x3e22f983287a7820 */ /* 0x002fe2000040c000 */
[----:B0-----:R-:W-:Y:S01]  /*2060*/  FMUL.FTZ R130, R42, R117 ;  /* 0x000000752a827220 */ /* 0x001fe20000410000 */
[----:B------:R-:W-:-:S03]  /*2070*/  @!P5 LEA R138, R13, R61, 0x4 ;  /* 0x0000003d0d8ad211 */ /* 0x000fc600078e20ff */
[----:B------:R-:W-:Y:S02]  /*2080*/  FMUL.FTZ R40, R130, R131 ;  /* 0x0000008382287220 */ /* 0x000fe40000410000 */
[----:B------:R-:W0:Y:S01]  /*2090*/  MUFU.SIN R137, R124 ;  /* 0x0000007c00897308 */ /* 0x000e220000000400 */
[----:B----4-:R-:W-:Y:S01]  /*20a0*/  FMUL.FTZ R128, R42, R119 ;  /* 0x000000772a807220 */ /* 0x010fe20000410000 */
[----:B------:R-:W-:-:S03]  /*20b0*/  SHF.L.U32 R119, R93, 0x10, RZ ;  /* 0x000000105d777819 */ /* 0x000fc600000006ff */
[----:B------:R-:W-:-:S03]  /*20c0*/  FFMA.FTZ R40, RZ, R128, R40 ;  /* 0x00000080ff287223 */ /* 0x000fc60000010028 */
[----:B------:R1:W-:Y:S01]  /*20d0*/  MUFU.EX2 R150, R121 ;  /* 0x0000007900967308 */ /* 0x0003e20000000800 */
[----:B---3--:R-:W-:Y:S01]  /*20e0*/  FMUL.FTZ R126, R120, R41 ;  /* 0x00000029787e7220 */ /* 0x008fe20000410000 */
[-C--:B------:R-:W-:Y:S01]  /*20f0*/  FMUL.FTZ R41, RZ, R130.reuse ;  /* 0x00000082ff297220 */ /* 0x080fe20000410000 */
[----:B------:R-:W-:Y:S01]  /*2100*/  FADD.FTZ R117, RZ, R40 ;  /* 0x00000028ff757221 */ /* 0x000fe20000010000 */
[----:B------:R-:W-:Y:S02]  /*2110*/  FMUL.FTZ R40, R102, R130 ;  /* 0x0000008266287220 */ /* 0x000fe40000410000 */
[----:B------:R-:W-:Y:S02]  /*2120*/  FFMA.FTZ R41, R128, R131, -R41 ;  /* 0x0000008380297223 */ /* 0x000fe40000010829 */
[----:B------:R-:W3:Y:S01]  /*2130*/  MUFU.COS R127, R122 ;  /* 0x0000007a007f7308 */ /* 0x000ee20000000000 */
[----:B-1----:R-:W-:Y:S01]  /*2140*/  SHF.L.U32 R121, R28, 0x10, RZ ;  /* 0x000000101c797819 */ /* 0x002fe200000006ff */
[----:B0-----:R-:W-:Y:S01]  /*2150*/  FMUL.FTZ R137, R120, R137 ;  /* 0x0000008978897220 */ /* 0x001fe20000410000 */
[----:B------:R-:W-:-:S03]  /*2160*/  FFMA.FTZ R40, R103, R128, R40 ;  /* 0x0000008067287223 */ /* 0x000fc60000010028 */
[----:B------:R-:W-:Y:S01]  /*2170*/  FFMA.FTZ R42, R8, R121, R41 ;  /* 0x00000079082a7223 */ /* 0x000fe20000010029 */
[----:B------:R-:W-:Y:S01]  /*2180*/  FMUL.FTZ R41, R103, R130 ;  /* 0x0000008267297220 */ /* 0x000fe20000410000 */
[----:B------:R-:W0:Y:S02]  /*2190*/  MUFU.SIN R43, R122 ;  /* 0x0000007a002b7308 */ /* 0x000e240000000400 */
[----:B------:R-:W-:Y:S01]  /*21a0*/  FMUL.FTZ R120, R137, R42 ;  /* 0x0000002a89787220 */ /* 0x000fe20000410000 */
[----:B------:R-:W-:-:S03]  /*21b0*/  FFMA.FTZ R41, R102, R128, -R41 ;  /* 0x0000008066297223 */ /* 0x000fc60000010829 */
[----:B------:R-:W-:Y:S01]  /*21c0*/  FFMA.FTZ R120, R126, R117, R120 ;  /* 0x000000757e787223 */ /* 0x000fe20000010078 */
[----:B---3--:R-:W-:-:S03]  /*21d0*/  FMUL.FTZ R148, R150, R127 ;  /* 0x0000007f96947220 */ /* 0x008fc60000410000 */
[----:B------:R-:W-:Y:S01]  /*21e0*/  FADD.FTZ R133, RZ, R120 ;  /* 0x00000078ff857221 */ /* 0x000fe20000010000 */
[----:B0-----:R-:W-:Y:S01]  /*21f0*/  FMUL.FTZ R150, R150, R43 ;  /* 0x0000002b96967220 */ /* 0x001fe20000410000 */
[C---:B------:R-:W-:Y:S01]  /*2200*/  FMUL.FTZ R43, R137.reuse, R117 ;  /* 0x00000075892b7220 */ /* 0x040fe20000410000 */
[----:B------:R-:W-:-:S03]  /*2210*/  FMUL.FTZ R117, R137, R41 ;  /* 0x0000002989757220 */ /* 0x000fc60000410000 */
[----:B------:R-:W-:Y:S01]  /*2220*/  FFMA.FTZ R43, R126, R42, -R43 ;  /* 0x0000002a7e2b7223 */ /* 0x000fe2000001082b */
[----:B------:R-:W-:-:S03]  /*2230*/  FMUL.FTZ R42, R150, R133 ;  /* 0x00000085962a7220 */ /* 0x000fc60000410000 */
[----:B------:R-:W-:Y:S01]  /*2240*/  FFMA.FTZ R127, R10, R119, R43 ;  /* 0x000000770a7f7223 */ /* 0x000fe2000001002b */
[----:B------:R-:W-:-:S03]  /*2250*/  FMUL.FTZ R43, R137, R40 ;  /* 0x00000028892b7220 */ /* 0x000fc60000410000 */
[----:B------:R-:W-:Y:S01]  /*2260*/  FMUL.FTZ R141, R150, R127 ;  /* 0x0000007f968d7220 */ /* 0x000fe20000410000 */
[C---:B------:R-:W-:Y:S01]  /*2270*/  FFMA.FTZ R43, R126.reuse, R41, -R43 ;  /* 0x000000297e2b7223 */ /* 0x040fe2000001082b */
[----:B------:R-:W-:Y:S01]  /*2280*/  FFMA.FTZ R41, R126, R40, R117 ;  /* 0x000000287e297223 */ /* 0x000fe20000010075 */
[----:B------:R-:W-:Y:S01]  /*2290*/  SHF.L.U32 R117, R25, 0x10, RZ ;  /* 0x0000001019757819 */ /* 0x000fe200000006ff */
[C---:B------:R-:W-:Y:S01]  /*22a0*/  FFMA.FTZ R141, R148.reuse, R133, R141 ;  /* 0x00000085948d7223 */ /* 0x040fe2000001008d */
[----:B------:R-:W-:Y:S01]  /*22b0*/  FFMA.FTZ R133, R148, R127, -R42 ;  /* 0x0000007f94857223 */ /* 0x000fe2000001082a */
[C---:B------:R-:W-:Y:S01]  /*22c0*/  FMUL.FTZ R127, R150.reuse, R41 ;  /* 0x00000029967f7220 */ /* 0x040fe20000410000 */
[----:B------:R-:W-:Y:S01]  /*22d0*/  FMUL.FTZ R40, R150, R43 ;  /* 0x0000002b96287220 */ /* 0x000fe20000410000 */
[----:B------:R-:W-:Y:S01]  /*22e0*/  FADD.FTZ R132, RZ, R141 ;  /* 0x0000008dff847221 */ /* 0x000fe20000010000 */
[----:B------:R-:W-:Y:S01]  /*22f0*/  FFMA.FTZ R120, R6, R117, R133 ;  /* 0x0000007506787223 */ /* 0x000fe20000010085 */
[C---:B------:R-:W-:Y:S01]  /*2300*/  FFMA.FTZ R122, R148.reuse, R43, -R127 ;  /* 0x0000002b947a7223 */ /* 0x040fe2000001087f */
[----:B------:R-:W-:-:S02]  /*2310*/  FFMA.FTZ R40, R148, R41, R40 ;  /* 0x0000002994287223 */ /* 0x000fc40000010028 */
[----:B------:R-:W0:Y:S04]  /*2320*/  SHFL.UP PT, R133, R132, 0x1, RZ ;  /* 0x0420000084857989 */ /* 0x000e2800000e00ff */
[----:B------:R-:W1:Y:S04]  /*2330*/  SHFL.UP PT, R41, R122, 0x1, RZ ;  /* 0x042000007a297989 */ /* 0x000e6800000e00ff */
[----:B------:R-:W3:Y:S04]  /*2340*/  SHFL.UP PT, R127, R120, 0x1, RZ ;  /* 0x04200000787f7989 */ /* 0x000ee800000e00ff */
[----:B------:R-:W4:Y:S01]  /*2350*/  SHFL.UP PT, R43, R40, 0x1, RZ ;  /* 0x04200000282b7989 */ /* 0x000f2200000e00ff */
[C---:B0-----:R-:W-:Y:S01]  /*2360*/  FMUL.FTZ R141, R40.reuse, R133 ;  /* 0x00000085288d7220 */ /* 0x041fe20000410000 */
[C---:B-1----:R-:W-:Y:S01]  /*2370*/  FMUL.FTZ R42, R40.reuse, R41 ;  /* 0x00000029282a7220 */ /* 0x042fe20000410000 */
[----:B---3--:R-:W-:-:S02]  /*2380*/  FMUL.FTZ R124, R40, R127 ;  /* 0x0000007f287c7220 */ /* 0x008fc40000410000 */
[C---:B------:R-:W-:Y:S01]  /*2390*/  FFMA.FTZ R141, R122.reuse, R127, -R141 ;  /* 0x0000007f7a8d7223 */ /* 0x040fe2000001088d */
[-C--:B----4-:R-:W-:Y:S01]  /*23a0*/  FFMA.FTZ R127, R122, R43.reuse, R42 ;  /* 0x0000002b7a7f7223 */ /* 0x090fe2000001002a */
[----:B------:R-:W-:Y:S01]  /*23b0*/  FMUL.FTZ R43, R40, R43 ;  /* 0x0000002b282b7220 */ /* 0x000fe20000410000 */
[----:B------:R-:W-:Y:S01]  /*23c0*/  FFMA.FTZ R133, R122, R133, R124 ;  /* 0x000000857a857223 */ /* 0x000fe2000001007c */
[----:B------:R-:W-:Y:S02]  /*23d0*/  @P6 FADD.FTZ R120, R120, R141 ;  /* 0x0000008d78786221 */ /* 0x000fe40000010000 */
        /* <DEDUP_REMOVED lines=13> */
[C---:B------:R-:W-:Y:S01]  /*24b0*/  FMUL.FTZ R41, R127.reuse, R41 ;  /* 0x000000297f297220 */ /* 0x040fe20000410000 */
[----:B------:R-:W-:Y:S01]  /*24c0*/  FFMA.FTZ R133, R122, R42, -R133 ;  /* 0x0000002a7a857223 */ /* 0x000fe20000010885 */
        /* <DEDUP_REMOVED lines=40> */
[----:B------:R-:W4:Y:S04]  /*2750*/  SHFL.UP PT, R43, R124, 0x10, RZ ;  /* 0x060000007c2b7989 */ /* 0x000f2800000e00ff */
[----:B--2---:R-:W-:Y:S01]  /*2760*/  SHFL.IDX PT, R109, R109, RZ, 0x1f ;  /* 0x00001fff6d6d7589 */ /* 0x004fe200000e0000 */
[C---:B0-----:R-:W-:Y:S01]  /*2770*/  FMUL.FTZ R141, R124.reuse, R133 ;  /* 0x000000857c8d7220 */ /* 0x041fe20000410000 */
[C---:B-1----:R-:W-:Y:S01]  /*2780*/  FMUL.FTZ R40, R124.reuse, R41 ;  /* 0x000000297c287220 */ /* 0x042fe20000410000 */
[----:B---3--:R-:W-:-:S02]  /*2790*/  FMUL.FTZ R42, R124, R127 ;  /* 0x0000007f7c2a7220 */ /* 0x008fc40000410000 */
[C---:B------:R-:W-:Y:S01]  /*27a0*/  FFMA.FTZ R141, R122.reuse, R127, -R141 ;  /* 0x0000007f7a8d7223 */ /* 0x040fe2000001088d */
[-C--:B----4-:R-:W-:Y:S01]  /*27b0*/  FFMA.FTZ R127, R122, R43.reuse, R40 ;  /* 0x0000002b7a7f7223 */ /* 0x090fe20000010028 */
[----:B------:R-:W-:Y:S01]  /*27c0*/  FMUL.FTZ R40, R124, R43 ;  /* 0x0000002b7c287220 */ /* 0x000fe20000410000 */
[----:B------:R-:W-:Y:S01]  /*27d0*/  FFMA.FTZ R133, R122, R133, R42 ;  /* 0x000000857a857223 */ /* 0x000fe2000001002a */
[----:B------:R-:W-:Y:S01]  /*27e0*/  @P6 FADD.FTZ R120, R120, R141 ;  /* 0x0000008d78786221 */ /* 0x000fe20000010000 */
[----:B------:R-:W-:Y:S02]  /*27f0*/  CS2R R42, SRZ ;  /* 0x00000000002a7805 */ /* 0x000fe4000001ff00 */
[----:B------:R-:W-:Y:S01]  /*2800*/  FSEL R124, R124, R127, !P6 ;  /* 0x0000007f7c7c7208 */ /* 0x000fe20007000000 */
[----:B------:R-:W-:Y:S01]  /*2810*/  @P6 FFMA.FTZ R122, R122, R41, -R40 ;  /* 0x000000297a7a6223 */ /* 0x000fe20000010828 */
[----:B------:R0:W-:Y:S01]  /*2820*/  SHFL.IDX PT, R127, R108, RZ, 0x1f ;  /* 0x00001fff6c7f7589 */ /* 0x0001e200000e0000 */
[----:B------:R-:W-:Y:S01]  /*2830*/  @P6 FADD.FTZ R132, R132, R133 ;  /* 0x0000008584846221 */ /* 0x000fe20000010000 */
[----:B------:R-:W-:Y:S01]  /*2840*/  HFMA2.MMA R41, -RZ, RZ, 0, 0 ;  /* 0x00000000ff297435 */ /* 0x000fe200000001ff */
[----:B------:R-:W-:Y:S01]  /*2850*/  MOV R40, 0x3f800000 ;  /* 0x3f80000000287802 */ /* 0x000fe20000000f00 */
[----:B------:R-:W1:Y:S04]  /*2860*/  SHFL.UP PT, R124, R124, 0x1, RZ ;  /* 0x042000007c7c7989 */ /* 0x000e6800000e00ff */
[----:B------:R-:W2:Y:S01]  /*2870*/  SHFL.UP PT, R122, R122, 0x1, RZ ;  /* 0x042000007a7a7989 */ /* 0x000ea200000e00ff */
[----:B0----5:R-:W-:-:S03]  /*2880*/  FMUL.FTZ R108, R104, R140 ;  /* 0x0000008c686c7220 */ /* 0x021fc60000410000 */
[----:B------:R-:W0:Y:S01]  /*2890*/  SHFL.UP PT, R132, R132, 0x1, RZ ;  /* 0x0420000084847989 */ /* 0x000e2200000e00ff */
[C---:B------:R-:W-:Y:S01]  /*28a0*/  FFMA.FTZ R153, R105.reuse, R152, R108 ;  /* 0x0000009869997223 */ /* 0x040fe2000001006c */
[----:B------:R-:W-:Y:S02]  /*28b0*/  FMUL.FTZ R108, R104, R142 ;  /* 0x0000008e686c7220 */ /* 0x000fe40000410000 */
[----:B------:R-:W3:Y:S02]  /*28c0*/  SHFL.UP PT, R120, R120, 0x1, RZ ;  /* 0x0420000078787989 */ /* 0x000ee400000e00ff */
[----:B------:R-:W-:Y:S02]  /*28d0*/  FFMA.FTZ R145, R105, R136, R108 ;  /* 0x0000008869917223 */ /* 0x000fe4000001006c */
[----:B------:R4:W3:Y:S01]  /*28e0*/  @!P5 LDS.128 R40, [R138+0x1b80] ;  /* 0x001b80008a28d984 */ /* 0x0008e20000000c00 */
[C---:B-1----:R-:W-:Y:S01]  /*28f0*/  FMUL.FTZ R134, R124.reuse, R127 ;  /* 0x0000007f7c867220 */ /* 0x042fe20000410000 */
[-C--:B------:R-:W-:Y:S01]  /*2900*/  FMUL.FTZ R133, R124, R109.reuse ;  /* 0x0000006d7c857220 */ /* 0x080fe20000410000 */
[----:B------:R-:W-:Y:S01]  /*2910*/  FADD.FTZ R124, R27, R27 ;  /* 0x0000001b1b7c7221 */ /* 0x000fe20000010000 */
[----:B----4-:R-:W-:Y:S01]  /*2920*/  SHF.L.U32 R138, R125, 0x10, RZ ;  /* 0x000000107d8a7819 */ /* 0x010fe200000006ff */
[C---:B--2---:R-:W-:Y:S01]  /*2930*/  FFMA.FTZ R141, R122.reuse, R109, R134 ;  /* 0x0000006d7a8d7223 */ /* 0x044fe20000010086 */
[----:B------:R-:W-:Y:S01]  /*2940*/  FFMA.FTZ R133, R122, R127, -R133 ;  /* 0x0000007f7a857223 */ /* 0x000fe20000010885 */
[----:B------:R-:W-:Y:S01]  /*2950*/  FADD.FTZ R122, R26, R26 ;  /* 0x0000001a1a7a7221 */ /* 0x000fe20000010000 */
[----:B------:R-:W-:Y:S01]  /*2960*/  FADD.FTZ R125, R29, R29 ;  /* 0x0000001d1d7d7221 */ /* 0x000fe20000010000 */
[----:B0-----:R-:W-:Y:S01]  /*2970*/  @P4 FADD.FTZ R109, R132, R141 ;  /* 0x0000008d846d4221 */ /* 0x001fe20000010000 */
[C---:B------:R-:W-:Y:S01]  /*2980*/  FMUL.FTZ R141, R105.reuse, R140 ;  /* 0x0000008c698d7220 */ /* 0x040fe20000410000 */
[----:B------:R-:W-:Y:S01]  /*2990*/  FMUL.FTZ R145, R122, R145 ;  /* 0x000000917a917220 */ /* 0x000fe20000410000 */
[----:B---3--:R-:W-:Y:S01]  /*29a0*/  @P4 FADD.FTZ R127, R120, R133 ;  /* 0x00000085787f4221 */ /* 0x008fe20000010000 */
[----:B------:R-:W-:Y:S01]  /*29b0*/  FADD.FTZ R120, R24, R24 ;  /* 0x0000001818787221 */ /* 0x000fe20000010000 */
[----:B------:R-:W-:Y:S01]  /*29c0*/  FFMA.FTZ R141, R104, R152, -R141 ;  /* 0x00000098688d7223 */ /* 0x000fe2000001088d */
[----:B------:R-:W-:Y:S01]  /*29d0*/  FMUL.FTZ R133, R105, R142 ;  /* 0x0000008e69857220 */ /* 0x000fe20000410000 */
[----:B------:R-:W-:Y:S01]  /*29e0*/  ISETP.NE.AND P4, PT, R48, 0x1f, PT ;  /* 0x0000001f3000780c */ /* 0x000fe20003f85270 */
[C---:B------:R-:W-:Y:S01]  /*29f0*/  FMUL.FTZ R153, R120.reuse, R153 ;  /* 0x0000009978997220 */ /* 0x040fe20000410000 */
[----:B------:R-:W-:Y:S01]  /*2a00*/  FMUL.FTZ R155, R120, R141 ;  /* 0x0000008d789b7220 */ /* 0x000fe20000410000 */
[----:B------:R-:W-:-:S02]  /*2a10*/  FFMA.FTZ R133, R104, R136, -R133 ;  /* 0x0000008868857223 */ /* 0x000fc40000010885 */
[-C--:B------:R-:W-:Y:S01]  /*2a20*/  FMUL.FTZ R141, R150, R153.reuse ;  /* 0x00000099968d7220 */ /* 0x080fe20000410000 */
[----:B------:R-:W-:Y:S01]  /*2a30*/  FMUL.FTZ R149, R148, R153 ;  /* 0x0000009994957220 */ /* 0x000fe20000410000 */
[----:B------:R-:W-:Y:S01]  /*2a40*/  FMUL.FTZ R147, R122, R133 ;  /* 0x000000857a937220 */ /* 0x000fe20000410000 */
[----:B------:R-:W-:Y:S01]  /*2a50*/  FMUL.FTZ R133, R105, R139 ;  /* 0x0000008b69857220 */ /* 0x000fe20000410000 */
[-C--:B------:R-:W-:Y:S01]  /*2a60*/  FFMA.FTZ R108, R148, R155.reuse, -R141 ;  /* 0x0000009b946c7223 */ /* 0x080fe2000001088d */
[----:B------:R-:W-:Y:S02]  /*2a70*/  FFMA.FTZ R132, -R150, R155, -R149 ;  /* 0x0000009b96847223 */ /* 0x000fe40000010995 */
[C---:B------:R-:W-:Y:S01]  /*2a80*/  FFMA.FTZ R133, R104.reuse, R143, -R133 ;  /* 0x0000008f68857223 */ /* 0x040fe20000010885 */
[----:B------:R-:W-:Y:S01]  /*2a90*/  FADD.FTZ R134, R147, R108 ;  /* 0x0000006c93867221 */ /* 0x000fe20000010000 */
[----:B------:R-:W-:Y:S01]  /*2aa0*/  FADD.FTZ R132, -R145, R132 ;  /* 0x0000008491847221 */ /* 0x000fe20000010100 */
[----:B------:R-:W-:-:S02]  /*2ab0*/  FMUL.FTZ R108, R104, R139 ;  /* 0x0000008b686c7220 */ /* 0x000fc40000410000 */
[C---:B------:R-:W-:Y:S01]  /*2ac0*/  FMUL.FTZ R151, R137.reuse, -R134 ;  /* 0x8000008689977220 */ /* 0x040fe20000410000 */
[-C--:B------:R-:W-:Y:S01]  /*2ad0*/  FMUL.FTZ R149, R137, -R132.reuse ;  /* 0x8000008489957220 */ /* 0x080fe20000410000 */
[----:B------:R-:W-:Y:S02]  /*2ae0*/  FFMA.FTZ R141, R105, R143, R108 ;  /* 0x0000008f698d7223 */ /* 0x000fe4000001006c */
[C---:B------:R-:W-:Y:S01]  /*2af0*/  FFMA.FTZ R108, R126.reuse, R132, R151 ;  /* 0x000000847e6c7223 */ /* 0x040fe20000010097 */
[----:B------:R-:W-:Y:S01]  /*2b00*/  FFMA.FTZ R151, R126, R134, -R149 ;  /* 0x000000867e977223 */ /* 0x000fe20000010895 */
[-C--:B------:R-:W-:Y:S01]  /*2b10*/  FMUL.FTZ R149, R150, -R106.reuse ;  /* 0x8000006a96957220 */ /* 0x080fe20000410000 */
[C---:B------:R-:W-:Y:S01]  /*2b20*/  FMUL.FTZ R132, R124.reuse, R133 ;  /* 0x000000857c847220 */ /* 0x040fe20000410000 */
[----:B------:R-:W-:Y:S01]  /*2b30*/  FMUL.FTZ R141, R124, R141 ;  /* 0x0000008d7c8d7220 */ /* 0x000fe20000410000 */
[-C--:B------:R-:W-:Y:S01]  /*2b40*/  FMUL.FTZ R133, R150, R107.reuse ;  /* 0x0000006b96857220 */ /* 0x080fe20000410000 */
[----:B------:R-:W-:Y:S01]  /*2b50*/  FFMA.FTZ R134, R148, -R107, R149 ;  /* 0x8000006b94867223 */ /* 0x000fe20000010095 */
[----:B------:R-:W-:Y:S01]  /*2b60*/  FADD.FTZ R157, R132, R151 ;  /* 0x00000097849d7221 */ /* 0x000fe20000010000 */
[----:B------:R-:W-:Y:S01]  /*2b70*/  FADD.FTZ R159, -R141, R108 ;  /* 0x0000006c8d9f7221 */ /* 0x000fe20000010100 */
[----:B------:R-:W-:Y:S01]  /*2b80*/  FFMA.FTZ R133, R148, R106, -R133 ;  /* 0x0000006a94857223 */ /* 0x000fe20000010885 */
[----:B------:R-:W-:Y:S01]  /*2b90*/  FMUL.FTZ R151, R137, -R134 ;  /* 0x8000008689977220 */ /* 0x000fe20000410000 */
[----:B------:R-:W-:Y:S01]  /*2ba0*/  SHF.L.U32 R108, R129, 0x10, RZ ;  /* 0x00000010816c7819 */ /* 0x000fe200000006ff */
[C---:B------:R-:W-:Y:S01]  /*2bb0*/  FMUL.FTZ R149, R130.reuse, -R159 ;  /* 0x8000009f82957220 */ /* 0x040fe20000410000 */
[----:B------:R-:W-:Y:S01]  /*2bc0*/  FMUL.FTZ R144, R130, -R157 ;  /* 0x8000009d82907220 */ /* 0x000fe20000410000 */
[-C--:B------:R-:W-:Y:S01]  /*2bd0*/  FFMA.FTZ R151, R126, R133.reuse, -R151 ;  /* 0x000000857e977223 */ /* 0x080fe20000010897 */
[----:B------:R-:W-:Y:S01]  /*2be0*/  FMUL.FTZ R133, R137, -R133 ;  /* 0x8000008589857220 */ /* 0x000fe20000410000 */
[CC--:B------:R-:W-:Y:S01]  /*2bf0*/  FMUL.FTZ R129, R105.reuse, R108.reuse ;  /* 0x0000006c69817220 */ /* 0x0c0fe20000410000 */
[----:B------:R-:W-:Y:S01]  /*2c00*/  FMUL.FTZ R146, R104, R108 ;  /* 0x0000006c68927220 */ /* 0x000fe20000410000 */
[----:B------:R-:W-:Y:S01]  /*2c10*/  FFMA.FTZ R149, R128, R157, -R149 ;  /* 0x0000009d80957223 */ /* 0x000fe20000010895 */
[----:B------:R-:W-:Y:S01]  /*2c20*/  FFMA.FTZ R157, R126, R134, R133 ;  /* 0x000000867e9d7223 */ /* 0x000fe20000010085 */
[-C--:B------:R-:W-:Y:S01]  /*2c30*/  FFMA.FTZ R134, R104, R138.reuse, -R129 ;  /* 0x0000008a68867223 */ /* 0x080fe20000010881 */
[----:B------:R-:W-:Y:S01]  /*2c40*/  FFMA.FTZ R146, R105, R138, R146 ;  /* 0x0000008a69927223 */ /* 0x000fe20000010092 */
[----:B------:R-:W-:Y:S01]  /*2c50*/  FFMA.FTZ R144, R128, R159, R144 ;  /* 0x0000009f80907223 */ /* 0x000fe20000010090 */
[C---:B------:R-:W-:Y:S01]  /*2c60*/  FMUL.FTZ R129, R130.reuse, -R157 ;  /* 0x8000009d82817220 */ /* 0x040fe20000410000 */
[-C--:B------:R-:W-:Y:S01]  /*2c70*/  FMUL.FTZ R158, R130, -R151.reuse ;  /* 0x80000097829e7220 */ /* 0x080fe20000410000 */
[C---:B------:R-:W-:Y:S01]  /*2c80*/  FMUL.FTZ R134, R125.reuse, R134 ;  /* 0x000000867d867220 */ /* 0x040fe20000410000 */
[----:B------:R-:W-:Y:S01]  /*2c90*/  FMUL.FTZ R133, R125, R146 ;  /* 0x000000927d857220 */ /* 0x000fe20000410000 */
[C---:B------:R-:W-:Y:S01]  /*2ca0*/  FFMA.FTZ R154, R128.reuse, R151, -R129 ;  /* 0x00000097809a7223 */ /* 0x040fe20000010881 */
[----:B------:R-:W-:Y:S01]  /*2cb0*/  FFMA.FTZ R158, R128, R157, R158 ;  /* 0x0000009d809e7223 */ /* 0x000fe2000001009e */
[----:B------:R-:W-:Y:S01]  /*2cc0*/  FADD.FTZ R149, R134, R149 ;  /* 0x0000009586957221 */ /* 0x000fe20000010000 */
[----:B------:R-:W-:-:S02]  /*2cd0*/  FADD.FTZ R151, -R133, R144 ;  /* 0x0000009085977221 */ /* 0x000fc40000010100 */
        /* <DEDUP_REMOVED lines=16> */
.L_x_17603:
[----:B------:R-:W-:Y:S05]  /*2de0*/  BSYNC B0 ;  /* 0x0000000000007941 */ /* 0x000fea0003800000 */
.L_x_17602:
        /* <DEDUP_REMOVED lines=18> */
.L_x_17605:
[----:B------:R-:W-:Y:S05]  /*2f10*/  BSYNC B0 ;  /* 0x0000000000007941 */ /* 0x000fea0003800000 */
.L_x_17604:
        /* <DEDUP_REMOVED lines=18> */
.L_x_17607:
[----:B------:R-:W-:Y:S05]  /*3040*/  BSYNC B0 ;  /* 0x0000000000007941 */ /* 0x000fea0003800000 */
.L_x_17606:
        /* <DEDUP_REMOVED lines=18> */
.L_x_17609:
[----:B------:R-:W-:Y:S05]  /*3170*/  BSYNC B0 ;  /* 0x0000000000007941 */ /* 0x000fea0003800000 */
.L_x_17608:
[----:B------:R-:W-:Y:S01]  /*3180*/  ISETP.GT.U32.AND P4, PT, R48, 0xf, PT ;  /* 0x0000000f3000780c */ /* 0x000fe20003f84070 */
[----:B0-----:R0:W0:Y:S01]  /*3190*/  SHFL.DOWN PT, R156, R154, 0x10, 0x1f ;  /* 0x0a001f009a9c7f89 */ /* 0x00102200000e0000 */
[----:B------:R-:W-:Y:S03]  /*31a0*/  BSSY B0, `(.L_x_17610) ;  /* 0x0000010000007945 */ /* 0x000fe60003800000 */
[----:B------:R0:W0:Y:S04]  /*31b0*/  SHFL.DOWN PT, R160, R158, 0x10, 0x1f ;  /* 0x0a001f009ea07f89 */ /* 0x00002800000e0000 */
[----:B------:R0:W0:Y:S04]  /*31c0*/  SHFL.DOWN PT, R161, R149, 0x10, 0x1f ;  /* 0x0a001f0095a17f89 */ /* 0x00002800000e0000 */
[----:B----4-:R4:W0:Y:S01]  /*31d0*/  SHFL.DOWN PT, R146, R151, 0x10, 0x1f ;  /* 0x0a001f0097927f89 */ /* 0x01082200000e0000 */
        /* <DEDUP_REMOVED lines=8> */
[----:B-123--:R-:W-:Y:S01]  /*3260*/  FADD.FTZ R149, R149, R144 ;  /* 0x0000009095957221 */ /* 0x00efe20000010000 */
[----:B------:R-:W-:Y:S02]  /*3270*/  FFMA.FTZ R158, R154, R160, R157 ;  /* 0x000000a09a9e7223 */ /* 0x000fe4000001009d */
[----:B----4-:R-:W-:Y:S01]  /*3280*/  FADD.FTZ R151, R151, R146 ;  /* 0x0000009297977221 */ /* 0x010fe20000010000 */
[----:B------:R-:W-:-:S07]  /*3290*/  MOV R154, R129 ;  /* 0x00000081009a7202 */ /* 0x000fce0000000f00 */
.L_x_17611:
[----:B------:R-:W-:Y:S05]  /*32a0*/  BSYNC B0 ;  /* 0x0000000000007941 */ /* 0x000fea0003800000 */
.L_x_17610:
[----:B------:R-:W-:Y:S01]  /*32b0*/  SHFL.DOWN PT, R129, R158, 0x1, 0x1f ;  /* 0x08201f009e817f89 */ /* 0x000fe200000e0000 */
[----:B------:R-:W-:Y:S03]  /*32c0*/  BSSY B0, `(.L_x_17612) ;  /* 0x00000bc000007945 */ /* 0x000fe60003800000 */
[----:B0-----:R-:W0:Y:S04]  /*32d0*/  SHFL.IDX PT, R156, R43, RZ, 0x1f ;  /* 0x00001fff2b9c7589 */ /* 0x001e2800000e0000 */
[----:B------:R-:W5:Y:S04]  /*32e0*/  SHFL.IDX PT, R157, R42, RZ, 0x1f ;  /* 0x00001fff2a9d7589 */ /* 0x000f6800000e0000 */
[----:B------:R-:W5:Y:S04]  /*32f0*/  SHFL.DOWN PT, R159, R154, 0x1, 0x1f ;  /* 0x08201f009a9f7f89 */ /* 0x000f6800000e0000 */
[----:B------:R-:W5:Y:S04]  /*3300*/  SHFL.DOWN PT, R146, R151, 0x1, 0x1f ;  /* 0x08201f0097927f89 */ /* 0x000f6800000e0000 */
[----:B------:R-:W5:Y:S04]  /*3310*/  SHFL.DOWN PT, R161, R149, 0x1, 0x1f ;  /* 0x08201f0095a17f89 */ /* 0x000f6800000e0000 */
[----:B-12---:R-:W1:Y:S01]  /*3320*/  SHFL.IDX PT, R158, R158, RZ, 0x1f ;  /* 0x00001fff9e9e7589 */ /* 0x006e6200000e0000 */
[----:B0-----:R-:W-:-:S03]  /*3330*/  @P3 FMUL.FTZ R144, R129, R156 ;  /* 0x0000009c81903220 */ /* 0x001fc60000410000 */
[----:B---34-:R-:W-:Y:S01]  /*3340*/  SHFL.IDX PT, R151, R151, RZ, 0x1f ;  /* 0x00001fff97977589 */ /* 0x018fe200000e0000 */
[----:B-----5:R-:W-:-:S03]  /*3350*/  @P3 FMUL.FTZ R129, R129, R157 ;  /* 0x0000009d81813220 */ /* 0x020fc60000410000 */
[----:B------:R-:W-:Y:S01]  /*3360*/  SHFL.IDX PT, R149, R149, RZ, 0x1f ;  /* 0x00001fff95957589 */ /* 0x000fe200000e0000 */
[C---:B------:R-:W-:Y:S01]  /*3370*/  @P3 FFMA.FTZ R129, R159.reuse, R156, R129 ;  /* 0x0000009c9f813223 */ /* 0x040fe20000010081 */
[----:B------:R-:W-:-:S03]  /*3380*/  @P3 FFMA.FTZ R144, R159, R157, -R144 ;  /* 0x0000009d9f903223 */ /* 0x000fc60000010890 */
[----:B------:R-:W-:Y:S01]  /*3390*/  @P3 FADD.FTZ R156, R146, R129 ;  /* 0x00000081929c3221 */ /* 0x000fe20000010000 */
[----:B------:R-:W-:Y:S01]  /*33a0*/  FMUL.FTZ R129, R103, R127 ;  /* 0x0000007f67817220 */ /* 0x000fe20000410000 */
[----:B------:R-:W-:Y:S01]  /*33b0*/  @P3 FADD.FTZ R157, R161, R144 ;  /* 0x00000090a19d3221 */ /* 0x000fe20000010000 */
[-C--:B------:R-:W-:Y:S02]  /*33c0*/  FMUL.FTZ R144, R103, R109.reuse ;  /* 0x0000006d67907220 */ /* 0x080fe40000410000 */
[----:B------:R-:W-:Y:S01]  /*33d0*/  FFMA.FTZ R109, R102, R109, R129 ;  /* 0x0000006d666d7223 */ /* 0x000fe20000010081 */
[----:B------:R-:W-:Y:S01]  /*33e0*/  ISETP.NE.AND P3, PT, R60, RZ, PT ;  /* 0x000000ff3c00720c */ /* 0x000fe20003f65270 */
[----:B------:R-:W-:Y:S02]  /*33f0*/  FFMA.FTZ R144, R102, R127, -R144 ;  /* 0x0000007f66907223 */ /* 0x000fe40000010890 */
[----:B------:R-:W-:Y:S02]  /*3400*/  FADD.FTZ R109, RZ, R109 ;  /* 0x0000006dff6d7221 */ /* 0x000fe40000010000 */
[----:B------:R-:W-:-:S02]  /*3410*/  FADD.FTZ R131, R131, R144 ;  /* 0x0000009083837221 */ /* 0x000fc40000010000 */
[-C--:B------:R-:W-:Y:S01]  /*3420*/  FMUL.FTZ R103, R108, R109.reuse ;  /* 0x0000006d6c677220 */ /* 0x080fe20000410000 */
[CC--:B------:R-:W-:Y:S01]  /*3430*/  FMUL.FTZ R127, R105.reuse, R109.reuse ;  /* 0x0000006d697f7220 */ /* 0x0c0fe20000410000 */
[----:B------:R-:W-:Y:S01]  /*3440*/  FMUL.FTZ R146, R104, R109 ;  /* 0x0000006d68927220 */ /* 0x000fe20000410000 */
[-C--:B------:R-:W-:Y:S01]  /*3450*/  FMUL.FTZ R102, R108, R131.reuse ;  /* 0x000000836c667220 */ /* 0x080fe20000410000 */
[-C--:B------:R-:W-:Y:S01]  /*3460*/  FFMA.FTZ R144, R138, R131.reuse, -R103 ;  /* 0x000000838a907223 */ /* 0x080fe20000010867 */
[C---:B------:R-:W-:Y:S01]  /*3470*/  FMUL.FTZ R108, R130.reuse, R131 ;  /* 0x00000083826c7220 */ /* 0x040fe20000410000 */
[-C--:B------:R-:W-:Y:S01]  /*3480*/  FMUL.FTZ R103, R130, R109.reuse ;  /* 0x0000006d82677220 */ /* 0x080fe20000410000 */
[----:B------:R-:W-:Y:S01]  /*3490*/  FFMA.FTZ R102, R138, R109, R102 ;  /* 0x0000006d8a667223 */ /* 0x000fe20000010066 */
[----:B------:R-:W-:Y:S01]  /*34a0*/  FFMA.FTZ R138, R104, R131, -R127 ;  /* 0x00000083688a7223 */ /* 0x000fe2000001087f */
[C---:B------:R-:W-:Y:S01]  /*34b0*/  FFMA.FTZ R108, R128.reuse, R109, R108 ;  /* 0x0000006d806c7223 */ /* 0x040fe2000001006c */
[-C--:B------:R-:W-:Y:S01]  /*34c0*/  FFMA.FTZ R103, R128, R131.reuse, -R103 ;  /* 0x0000008380677223 */ /* 0x080fe20000010867 */
[----:B------:R-:W-:Y:S01]  /*34d0*/  FFMA.FTZ R146, R105, R131, R146 ;  /* 0x0000008369927223 */ /* 0x000fe20000010092 */
[C---:B------:R-:W-:Y:S01]  /*34e0*/  FFMA.FTZ R127, -R125.reuse, R102, RZ ;  /* 0x000000667d7f7223 */ /* 0x040fe200000101ff */
[----:B------:R-:W-:Y:S01]  /*34f0*/  FADD.FTZ R108, RZ, R108 ;  /* 0x0000006cff6c7221 */ /* 0x000fe20000010000 */
[----:B------:R-:W-:Y:S01]  /*3500*/  FFMA.FTZ R129, R8, R121, R103 ;  /* 0x0000007908817223 */ /* 0x000fe20000010067 */
[C---:B------:R-:W-:Y:S01]  /*3510*/  FFMA.FTZ R103, R125.reuse, R144, RZ ;  /* 0x000000907d677223 */ /* 0x040fe200000100ff */
[----:B------:R-:W-:Y:S01]  /*3520*/  FMUL.FTZ R138, R125, R138 ;  /* 0x0000008a7d8a7220 */ /* 0x000fe20000410000 */
[C---:B------:R-:W-:Y:S01]  /*3530*/  FMUL.FTZ R102, R139.reuse, R108 ;  /* 0x0000006c8b667220 */ /* 0x040fe20000410000 */
[-C--:B------:R-:W-:Y:S01]  /*3540*/  FMUL.FTZ R139, R139, R129.reuse ;  /* 0x000000818b8b7220 */ /* 0x080fe20000410000 */
[----:B------:R-:W-:Y:S01]  /*3550*/  FFMA.FTZ R144, -R125, R146, -RZ ;  /* 0x000000927d907223 */ /* 0x000fe200000109ff */
[-C--:B------:R-:W-:Y:S01]  /*3560*/  FMUL.FTZ R125, R137, R129.reuse ;  /* 0x00000081897d7220 */ /* 0x080fe20000410000 */
[CC--:B------:R-:W-:Y:S01]  /*3570*/  FFMA.FTZ R146, R143.reuse, R129.reuse, -R102 ;  /* 0x000000818f927223 */ /* 0x0c0fe20000010866 */
[-C--:B------:R-:W-:Y:S01]  /*3580*/  FFMA.FTZ R160, R143, R108.reuse, R139 ;  /* 0x0000006c8fa07223 */ /* 0x080fe2000001008b */
[-C--:B------:R-:W-:Y:S01]  /*3590*/  FMUL.FTZ R102, R137, R108.reuse ;  /* 0x0000006c89667220 */ /* 0x080fe20000410000 */
[----:B------:R-:W-:Y:S01]  /*35a0*/  FFMA.FTZ R139, R126, R108, R125 ;  /* 0x0000006c7e8b7223 */ /* 0x000fe2000001007d */
[C---:B------:R-:W-:Y:S01]  /*35b0*/  FFMA.FTZ R143, R124.reuse, R146, R103 ;  /* 0x000000927c8f7223 */ /* 0x040fe20000010067 */
[----:B------:R-:W-:Y:S01]  /*35c0*/  FFMA.FTZ R125, -R124, R160, R127 ;  /* 0x000000a07c7d7223 */ /* 0x000fe2000001017f */
[----:B------:R-:W-:Y:S01]  /*35d0*/  FFMA.FTZ R127, R126, R129, -R102 ;  /* 0x000000817e7f7223 */ /* 0x000fe20000010866 */
[----:B------:R-:W-:Y:S01]  /*35e0*/  FADD.FTZ R103, RZ, R139 ;  /* 0x0000008bff677221 */ /* 0x000fe20000010000 */
[CC--:B------:R-:W-:Y:S01]  /*35f0*/  FMUL.FTZ R139, R105.reuse, R108.reuse ;  /* 0x0000006c698b7220 */ /* 0x0c0fe20000410000 */
[----:B------:R-:W-:Y:S01]  /*3600*/  FMUL.FTZ R102, R104, R108 ;  /* 0x0000006c68667220 */ /* 0x000fe20000410000 */
[----:B------:R-:W-:Y:S01]  /*3610*/  FFMA.FTZ R127, R10, R119, R127 ;  /* 0x000000770a7f7223 */ /* 0x000fe2000001007f */
[----:B------:R-:W-:Y:S01]  /*3620*/  FMUL.FTZ R161, R142, R103 ;  /* 0x000000678ea17220 */ /* 0x000fe20000410000 */
[-C--:B------:R-:W-:Y:S01]  /*3630*/  FFMA.FTZ R139, R104, R129.reuse, -R139 ;  /* 0x00000081688b7223 */ /* 0x080fe2000001088b */
[C---:B------:R-:W-:Y:S01]  /*3640*/  FFMA.FTZ R159, R105.reuse, R129, R102 ;  /* 0x00000081699f7223 */ /* 0x040fe20000010066 */
[-C--:B------:R-:W-:Y:S01]  /*3650*/  FMUL.FTZ R102, R142, R127.reuse ;  /* 0x0000007f8e667220 */ /* 0x080fe20000410000 */
[----:B------:R-:W-:Y:S01]  /*3660*/  FFMA.FTZ R161, R136, R127, -R161 ;  /* 0x0000007f88a17223 */ /* 0x000fe200000108a1 */
[C---:B------:R-:W-:Y:S01]  /*3670*/  FMUL.FTZ R142, R124.reuse, R139 ;  /* 0x0000008b7c8e7220 */ /* 0x040fe20000410000 */
[----:B------:R-:W-:Y:S01]  /*3680*/  FFMA.FTZ R146, -R124, R159, -RZ ;  /* 0x0000009f7c927223 */ /* 0x000fe200000109ff */
[----:B------:R-:W-:Y:S01]  /*3690*/  FFMA.FTZ R124, R136, R103, R102 ;  /* 0x00000067887c7223 */ /* 0x000fe20000010066 */
[C---:B------:R-:W-:Y:S01]  /*36a0*/  FMUL.FTZ R139, R150.reuse, R127 ;  /* 0x0000007f968b7220 */ /* 0x040fe20000410000 */
[-C--:B------:R-:W-:Y:S01]  /*36b0*/  FMUL.FTZ R102, R150, R103.reuse ;  /* 0x0000006796667220 */ /* 0x080fe20000410000 */
[-C--:B------:R-:W-:Y:S01]  /*36c0*/  FMUL.FTZ R136, R104, R103.reuse ;  /* 0x0000006768887220 */ /* 0x080fe20000410000 */
[----:B------:R-:W-:Y:S01]  /*36d0*/  FFMA.FTZ R124, -R122, R124, R125 ;  /* 0x0000007c7a7c7223 */ /* 0x000fe2000001017d */
[CC--:B------:R-:W-:Y:S01]  /*36e0*/  FMUL.FTZ R125, R105.reuse, R103.reuse ;  /* 0x00000067697d7220 */ /* 0x0c0fe20000410000 */
[C---:B------:R-:W-:Y:S01]  /*36f0*/  FFMA.FTZ R159, R148.reuse, R103, R139 ;  /* 0x00000067949f7223 */ /* 0x040fe2000001008b */
[----:B------:R-:W-:Y:S01]  /*3700*/  FFMA.FTZ R139, R148, R127, -R102 ;  /* 0x0000007f948b7223 */ /* 0x000fe20000010866 */
[----:B------:R-:W-:Y:S01]  /*3710*/  FFMA.FTZ R143, R122, R161, R143 ;  /* 0x000000a17a8f7223 */ /* 0x000fe2000001008f */
[----:B------:R-:W-:Y:S01]  /*3720*/  FFMA.FTZ R125, R104, R127, -R125 ;  /* 0x0000007f687d7223 */ /* 0x000fe2000001087d */
[----:B------:R-:W-:Y:S01]  /*3730*/  FADD.FTZ R102, RZ, R159 ;  /* 0x0000009fff667221 */ /* 0x000fe20000010000 */
[----:B------:R-:W-:Y:S01]  /*3740*/  FFMA.FTZ R139, R6, R117, R139 ;  /* 0x00000075068b7223 */ /* 0x000fe2000001008b */
[----:B------:R-:W-:Y:S01]  /*3750*/  FFMA.FTZ R159, R105, R127, R136 ;  /* 0x0000007f699f7223 */ /* 0x000fe20000010088 */
[----:B------:R-:W-:Y:S01]  /*3760*/  FMUL.FTZ R136, R122, R125 ;  /* 0x0000007d7a887220 */ /* 0x000fe20000410000 */
[CC--:B------:R-:W-:Y:S01]  /*3770*/  FMUL.FTZ R125, R140.reuse, R102.reuse ;  /* 0x000000668c7d7220 */ /* 0x0c0fe20000410000 */
[----:B------:R-:W-:Y:S01]  /*3780*/  FMUL.FTZ R161, R140, R139 ;  /* 0x0000008b8ca17220 */ /* 0x000fe20000410000 */
[----:B------:R-:W-:Y:S01]  /*3790*/  FFMA.FTZ R140, -R122, R159, -RZ ;  /* 0x0000009f7a8c7223 */ /* 0x000fe200000109ff */
[-C--:B------:R-:W-:Y:S01]  /*37a0*/  FMUL.FTZ R160, R104, R102.reuse ;  /* 0x0000006668a07220 */ /* 0x080fe20000410000 */
[C---:B------:R-:W-:Y:S01]  /*37b0*/  FFMA.FTZ R159, R152.reuse, R139, -R125 ;  /* 0x0000008b989f7223 */ /* 0x040fe2000001087d */
[----:B------:R0:W2:Y:S01]  /*37c0*/  SHFL.IDX PT, R122, R154, RZ, 0x1f ;  /* 0x00001fff9a7a7589 */ /* 0x0000a200000e0000 */
[-C--:B------:R-:W-:Y:S01]  /*37d0*/  FFMA.FTZ R125, R152, R102.reuse, R161 ;  /* 0x00000066987d7223 */ /* 0x080fe200000100a1 */
[-C--:B------:R-:W-:Y:S01]  /*37e0*/  FMUL.FTZ R152, R156, -R107.reuse ;  /* 0x8000006b9c987220 */ /* 0x080fe20000410000 */
[----:B------:R-:W-:Y:S01]  /*37f0*/  FMUL.FTZ R107, R157, -R107 ;  /* 0x8000006b9d6b7220 */ /* 0x000fe20000410000 */
[----:B------:R-:W-:Y:S01]  /*3800*/  FMUL.FTZ R161, R105, R102 ;  /* 0x0000006669a17220 */ /* 0x000fe20000410000 */
[----:B------:R-:W-:Y:S01]  /*3810*/  FFMA.FTZ R129, -R8, R121, R129 ;  /* 0x0000007908817223 */ /* 0x000fe20000010181 */
[-C--:B------:R-:W-:Y:S01]  /*3820*/  FFMA.FTZ R152, R157, R106.reuse, -R152 ;  /* 0x0000006a9d987223 */ /* 0x080fe20000010898 */
[----:B------:R-:W-:Y:S01]  /*3830*/  FFMA.FTZ R156, R156, R106, R107 ;  /* 0x0000006a9c9c7223 */ /* 0x000fe2000001006b */
[-C--:B------:R-:W-:Y:S01]  /*3840*/  FFMA.FTZ R157, R105, R139.reuse, R160 ;  /* 0x0000008b699d7223 */ /* 0x080fe200000100a0 */
[----:B------:R-:W-:Y:S01]  /*3850*/  FFMA.FTZ R161, R104, R139, -R161 ;  /* 0x0000008b68a17223 */ /* 0x000fe200000108a1 */
[----:B------:R-:W-:Y:S01]  /*3860*/  FADD.FTZ R106, R155, R152 ;  /* 0x000000989b6a7221 */ /* 0x000fe20000010000 */
[----:B------:R-:W-:Y:S01]  /*3870*/  FADD.FTZ R105, -R153, R156 ;  /* 0x0000009c99697221 */ /* 0x000fe20000010100 */
[C---:B------:R-:W-:Y:S01]  /*3880*/  FMUL.FTZ R156, R120.reuse, R159 ;  /* 0x0000009f789c7220 */ /* 0x040fe20000410000 */
[C---:B------:R-:W-:Y:S01]  /*3890*/  FMUL.FTZ R153, R120.reuse, R125 ;  /* 0x0000007d78997220 */ /* 0x040fe20000410000 */
[----:B------:R-:W-:Y:S01]  /*38a0*/  FMUL.FTZ R152, R120, R161 ;  /* 0x000000a178987220 */ /* 0x000fe20000410000 */
[C---:B------:R-:W-:Y:S01]  /*38b0*/  FMUL.FTZ R107, R150.reuse, -R105 ;  /* 0x80000069966b7220 */ /* 0x040fe20000410000 */
[----:B------:R-:W-:Y:S01]  /*38c0*/  FMUL.FTZ R150, R150, -R106 ;  /* 0x8000006a96967220 */ /* 0x000fe20000410000 */
[----:B0-----:R-:W-:Y:S01]  /*38d0*/  FFMA.FTZ R154, -R120, R157, -RZ ;  /* 0x0000009d789a7223 */ /* 0x001fe200000109ff */
[----:B-1----:R-:W-:Y:S01]  /*38e0*/  FMUL.FTZ R120, R158, R42 ;  /* 0x0000002a9e787220 */ /* 0x002fe20000410000 */
[----:B------:R-:W-:Y:S01]  /*38f0*/  FFMA.FTZ R104, R148, R106, -R107 ;  /* 0x0000006a94687223 */ /* 0x000fe2000001086b */
[----:B------:R-:W-:Y:S01]  /*3900*/  FMUL.FTZ R107, R158, R43 ;  /* 0x0000002b9e6b7220 */ /* 0x000fe20000410000 */
[----:B------:R-:W-:Y:S01]  /*3910*/  FFMA.FTZ R150, R148, R105, R150 ;  /* 0x0000006994967223 */ /* 0x000fe20000010096 */
[----:B------:R-:W-:Y:S01]  /*3920*/  FFMA.FTZ R131, -R12, R123, R131 ;  /* 0x0000007b0c837223 */ /* 0x000fe20000010183 */
[----:B------:R-:W-:Y:S01]  /*3930*/  FADD.FTZ R104, R147, R104 ;  /* 0x0000006893687221 */ /* 0x000fe20000010000 */
[C---:B--2---:R-:W-:Y:S01]  /*3940*/  FFMA.FTZ R42, R122.reuse, R42, -R107 ;  /* 0x0000002a7a2a7223 */ /* 0x044fe2000001086b */
[----:B------:R-:W-:Y:S01]  /*3950*/  FADD.FTZ R107, -R145, R150 ;  /* 0x00000096916b7221 */ /* 0x000fe20000010100 */
[----:B------:R-:W-:Y:S01]  /*3960*/  FFMA.FTZ R120, R122, R43, R120 ;  /* 0x0000002b7a787223 */ /* 0x000fe20000010078 */
[C---:B------:R-:W-:Y:S01]  /*3970*/  FMUL.FTZ R125, R137.reuse, -R104 ;  /* 0x80000068897d7220 */ /* 0x040fe20000410000 */
[C---:B------:R-:W-:Y:S01]  /*3980*/  FMUL.FTZ R43, R158.reuse, R41 ;  /* 0x000000299e2b7220 */ /* 0x040fe20000410000 */
[-C--:B------:R-:W-:Y:S01]  /*3990*/  FMUL.FTZ R137, R137, -R107.reuse ;  /* 0x8000006b89897220 */ /* 0x080fe20000410000 */
[-C--:B------:R-:W-:Y:S01]  /*39a0*/  FMUL.FTZ R158, R158, R40.reuse ;  /* 0x000000289e9e7220 */ /* 0x080fe20000410000 */
[----:B------:R-:W-:Y:S01]  /*39b0*/  FFMA.FTZ R148, R126, R107, R125 ;  /* 0x0000006b7e947223 */ /* 0x000fe2000001007d */
[----:B------:R-:W-:Y:S01]  /*39c0*/  FFMA.FTZ R40, R122, R40, -R43 ;  /* 0x000000287a287223 */ /* 0x000fe2000001082b */
[----:B------:R-:W-:Y:S01]  /*39d0*/  FFMA.FTZ R137, R126, R104, -R137 ;  /* 0x000000687e897223 */ /* 0x000fe20000010889 */
[----:B------:R-:W-:Y:S01]  /*39e0*/  FADD.FTZ R43, R151, R120 ;  /* 0x00000078972b7221 */ /* 0x000fe20000010000 */
[----:B------:R-:W-:Y:S01]  /*39f0*/  FADD.FTZ R125, -R141, R148 ;  /* 0x000000948d7d7221 */ /* 0x000fe20000010100 */
[----:B------:R-:W-:Y:S01]  /*3a00*/  FFMA.FTZ R41, R122, R41, R158 ;  /* 0x000000297a297223 */ /* 0x000fe2000001009e */
[----:B------:R-:W-:Y:S01]  /*3a10*/  FADD.FTZ R120, R132, R137 ;  /* 0x0000008984787221 */ /* 0x000fe20000010000 */
[----:B------:R-:W-:Y:S01]  /*3a20*/  FADD.FTZ R42, R149, R42 ;  /* 0x0000002a952a7221 */ /* 0x000fe20000010000 */
[C---:B------:R-:W-:Y:S01]  /*3a30*/  FMUL.FTZ R137, R130.reuse, -R125 ;  /* 0x8000007d82897220 */ /* 0x040fe20000410000 */
[----:B------:R-:W-:Y:S01]  /*3a40*/  @!P3 LEA R122, R13, R61, 0x4 ;  /* 0x0000003d0d7ab211 */ /* 0x000fe200078e20ff */
[-C--:B------:R-:W-:Y:S01]  /*3a50*/  FMUL.FTZ R130, R130, -R120.reuse ;  /* 0x8000007882827220 */ /* 0x080fe20000410000 */
[----:B------:R-:W-:Y:S01]  /*3a60*/  FFMA.FTZ R127, -R10, R119, R127 ;  /* 0x000000770a7f7223 */ /* 0x000fe2000001017f */
[C---:B------:R-:W-:Y:S01]  /*3a70*/  FFMA.FTZ R137, R128.reuse, R120, -R137 ;  /* 0x0000007880897223 */ /* 0x040fe20000010889 */
[----:B------:R-:W-:Y:S01]  /*3a80*/  FADD.FTZ R126, R143, R156 ;  /* 0x0000009c8f7e7221 */ /* 0x000fe20000010000 */
[----:B------:R-:W-:Y:S01]  /*3a90*/  FFMA.FTZ R130, R128, R125, R130 ;  /* 0x0000007d80827223 */ /* 0x000fe20000010082 */
[----:B------:R0:W-:Y:S01]  /*3aa0*/  @!P3 STS.128 [R122+0x1b80], R40 ;  /* 0x001b80287a00b388 */ /* 0x0001e20000000c00 */
[----:B------:R-:W-:Y:S01]  /*3ab0*/  FADD.FTZ R134, R134, R137 ;  /* 0x0000008986867221 */ /* 0x000fe20000010000 */
[----:B------:R-:W-:Y:S01]  /*3ac0*/  FMUL.FTZ R128, R10, R104 ;  /* 0x000000680a807220 */ /* 0x000fe20000410000 */
[----:B------:R-:W-:Y:S01]  /*3ad0*/  FADD.FTZ R133, -R133, R130 ;  /* 0x0000008285857221 */ /* 0x000fe20000010100 */
[----:B------:R-:W-:Y:S01]  /*3ae0*/  FMUL.FTZ R130, R8, R120 ;  /* 0x0000007808827220 */ /* 0x000fe20000410000 */
[----:B------:R-:W-:Y:S01]  /*3af0*/  FMUL.FTZ R132, R12, R134 ;  /* 0x000000860c847220 */ /* 0x000fe20000410000 */
[----:B------:R1:W-:Y:S01]  /*3b00*/  STS [R57], R138 ;  /* 0x0000008a39007388 */ /* 0x0003e20000000800 */
[----:B------:R-:W-:-:S03]  /*3b10*/  FADD.FTZ R124, R124, -R153 ;  /* 0x800000997c7c7221 */ /* 0x000fc60000010000 */
[----:B------:R2:W-:Y:S04]  /*3b20*/  STS [R57+0x10], R136 ;  /* 0x0000108839007388 */ /* 0x0005e80000000800 */
[----:B------:R3:W-:Y:S01]  /*3b30*/  STS [R57+0x14], R140 ;  /* 0x0000148c39007388 */ /* 0x0007e20000000800 */
[----:B0-----:R-:W-:Y:S01]  /*3b40*/  FMUL.FTZ R41, R8, R125 ;  /* 0x0000007d08297220 */ /* 0x001fe20000410000 */
[----:B------:R-:W-:Y:S01]  /*3b50*/  FMUL.FTZ R122, R108, R130 ;  /* 0x000000826c7a7220 */ /* 0x000fe20000410000 */
[----:B------:R-:W-:Y:S01]  /*3b60*/  FMUL.FTZ R40, R12, R133 ;  /* 0x000000850c287220 */ /* 0x000fe20000410000 */
[----:B------:R-:W-:Y:S01]  /*3b70*/  FMUL.FTZ R42, R109, R132 ;  /* 0x000000846d2a7220 */ /* 0x000fe20000410000 */
[----:B------:R-:W-:Y:S01]  /*3b80*/  STS [R57+0x4], R144 ;  /* 0x0000049039007388 */ /* 0x000fe20000000800 */
[----:B------:R-:W-:Y:S01]  /*3b90*/  FFMA.FTZ R137, R129, R41, -R122 ;  /* 0x0000002981897223 */ /* 0x000fe2000001087a */
[----:B------:R-:W-:Y:S01]  /*3ba0*/  IADD3 R122, -R30, R11, RZ ;  /* 0x0000000b1e7a7210 */ /* 0x000fe20007ffe1ff */
[-C--:B------:R-:W-:Y:S01]  /*3bb0*/  FFMA.FTZ R42, R131, R40.reuse, -R42 ;  /* 0x00000028832a7223 */ /* 0x080fe2000001082a */
[----:B------:R-:W-:Y:S01]  /*3bc0*/  FMUL.FTZ R40, R109, R40 ;  /* 0x000000286d287220 */ /* 0x000fe20000410000 */
[----:B------:R0:W-:Y:S01]  /*3bd0*/  STS [R57+0x8], R142 ;  /* 0x0000088e39007388 */ /* 0x0001e20000000800 */
[----:B-1----:R-:W-:Y:S01]  /*3be0*/  LEA R138, R122, -R60, 0x1 ;  /* 0x8000003c7a8a7211 */ /* 0x002fe200078e08ff */
[----:B------:R-:W-:Y:S01]  /*3bf0*/  FADD.FTZ R42, RZ, R42 ;  /* 0x0000002aff2a7221 */ /* 0x000fe20000010000 */
[----:B--2---:R-:W-:Y:S01]  /*3c00*/  FMUL.FTZ R136, R10, R107 ;  /* 0x0000006b0a887220 */ /* 0x004fe20000410000 */
[----:B------:R1:W-:Y:S01]  /*3c10*/  STS [R57+0xc], R146 ;  /* 0x00000c9239007388 */ /* 0x0003e20000000800 */
[----:B------:R-:W-:Y:S01]  /*3c20*/  ISETP.GE.AND P4, PT, R138, 0x1, PT ;  /* 0x000000018a00780c */ /* 0x000fe20003f86270 */
[----:B------:R-:W-:Y:S01]  /*3c30*/  FADD.FTZ R137, R42, R137 ;  /* 0x000000892a897221 */ /* 0x000fe20000010000 */
[----:B---3--:R-:W-:Y:S01]  /*3c40*/  FMUL.FTZ R140, R103, R128 ;  /* 0x00000080678c7220 */ /* 0x008fe20000410000 */
[----:B------:R1:W-:Y:S01]  /*3c50*/  STS [R57+0x18], R152 ;  /* 0x0000189839007388 */ /* 0x0003e20000000800 */
[----:B------:R-:W-:Y:S01]  /*3c60*/  FMUL.FTZ R42, R108, R41 ;  /* 0x000000296c2a7220 */ /* 0x000fe20000410000 */
[----:B------:R-:W-:Y:S01]  /*3c70*/  FFMA.FTZ R40, R131, R132, R40 ;  /* 0x0000008483287223 */ /* 0x000fe20000010028 */
[----:B------:R-:W-:Y:S01]  /*3c80*/  FFMA.FTZ R140, R127, R136, -R140 ;  /* 0x000000887f8c7223 */ /* 0x000fe2000001088c */
[----:B------:R1:W-:Y:S01]  /*3c90*/  STS [R57+0x1c], R154 ;  /* 0x00001c9a39007388 */ /* 0x0003e20000000800 */
[----:B------:R-:W-:Y:S01]  /*3ca0*/  FFMA.FTZ R141, R129, R130, R42 ;  /* 0x00000082818d7223 */ /* 0x000fe2000001002a */
[----:B0-----:R-:W-:Y:S01]  /*3cb0*/  FADD.FTZ R142, RZ, R40 ;  /* 0x00000028ff8e7221 */ /* 0x001fe20000010000 */
[----:B------:R-:W-:Y:S06]  /*3cc0*/  BAR.SYNC.DEFER_BLOCKING 0x0 ;  /* 0x0000000000007b1d */ /* 0x000fec0000010000 */
[----:B------:R-:W-:Y:S05]  /*3cd0*/  @!P4 BRA `(.L_x_17613) ;  /* 0x000000000068c947 */ /* 0x000fea0003800000 */
[----:B------:R-:W-:Y:S01]  /*3ce0*/  IADD3 R41, R31, -0x1, RZ ;  /* 0xffffffff1f297810 */ /* 0x000fe20007ffe0ff */
[----:B------:R-:W-:Y:S01]  /*3cf0*/  IMAD R143, R15, UR22, RZ ;  /* 0x000000160f8f7c24 */ /* 0x000fe2000f8e02ff */
[----:B------:R-:W-:Y:S02]  /*3d00*/  SHF.R.U32.HI R144, RZ, 0x1, R73 ;  /* 0x00000001ff907819 */ /* 0x000fe40000011649 */
[----:B------:R-:W-:Y:S01]  /*3d10*/  SHF.L.U32 R41, R41, 0x8, RZ ;  /* 0x0000000829297819 */ /* 0x000fe200000006ff */
[----:B------:R-:W-:Y:S01]  /*3d20*/  IMAD R143, R112, UR23, R143 ;  /* 0x00000017708f7c24 */ /* 0x000fe2000f8e028f */
[----:B------:R-:W-:Y:S01]  /*3d30*/  SHF.R.U64 R145, R72, 0x1, R73 ;  /* 0x0000000148917819 */ /* 0x000fe20000001249 */
[----:B------:R-:W-:Y:S01]  /*3d40*/  IMAD R144, R144, UR14, RZ ;  /* 0x0000000e90907c24 */ /* 0x000fe2000f8e02ff */
[----:B------:R-:W-:-:S04]  /*3d50*/  IADD3 R42, P4, R41, R60, RZ ;  /* 0x0000003c292a7210 */ /* 0x000fc80007f9e0ff */
[----:B------:R-:W-:Y:S01]  /*3d60*/  LEA.HI.X.SX32 R43, R41, RZ, 0x1, P4 ;  /* 0x000000ff292b7211 */ /* 0x000fe200020f0eff */
[----:B------:R-:W-:-:S04]  /*3d70*/  IMAD.WIDE.U32 R40, R112, UR22, RZ ;  /* 0x0000001670287c25 */ /* 0x000fc8000f8e00ff */
[----:B------:R-:W-:Y:S01]  /*3d80*/  IMAD.WIDE.U32 R42, R13, UR18, R42 ;  /* 0x000000120d2a7c25 */ /* 0x000fe2000f8e002a */
[----:B------:R-:W-:-:S03]  /*3d90*/  IADD3 R41, R143, R41, RZ ;  /* 0x000000298f297210 */ /* 0x000fc60007ffe0ff */
[C---:B------:R-:W-:Y:S02]  /*3da0*/  IMAD R143, R145.reuse, UR15, R144 ;  /* 0x0000000f918f7c24 */ /* 0x040fe4000f8e0290 */
[----:B------:R-:W-:-:S05]  /*3db0*/  IMAD.WIDE.U32 R40, R145, UR14, R40 ;  /* 0x0000000e91287c25 */ /* 0x000fca000f8e0028 */
[----:B------:R-:W-:Y:S02]  /*3dc0*/  IADD3 R144, R143, R41, RZ ;  /* 0x000000298f907210 */ /* 0x000fe40007ffe0ff */
[----:B------:R-:W-:-:S04]  /*3dd0*/  LEA R143, P4, R40, R70, 0x3 ;  /* 0x00000046288f7211 */ /* 0x000fc800078818ff */
[----:B------:R-:W-:Y:S01]  /*3de0*/  LEA.HI.X R144, R40, R71, R144, 0x3, P4 ;  /* 0x0000004728907211 */ /* 0x000fe200020f1c90 */
[----:B------:R-:W-:-:S04]  /*3df0*/  IMAD R40, R135, UR18, RZ ;  /* 0x0000001287287c24 */ /* 0x000fc8000f8e02ff */
[----:B------:R-:W-:Y:S01]  /*3e00*/  IMAD R41, R13, UR19, R40 ;  /* 0x000000130d297c24 */ /* 0x000fe2000f8e0228 */
[----:B------:R-:W-:-:S04]  /*3e10*/  LEA R40, P4, R42, R143, 0x2 ;  /* 0x0000008f2a287211 */ /* 0x000fc800078810ff */
[----:B------:R-:W-:-:S04]  /*3e20*/  IADD3 R41, R43, R41, RZ ;  /* 0x000000292b297210 */ /* 0x000fc80007ffe0ff */
[----:B------:R-:W-:Y:S02]  /*3e30*/  LEA.HI.X R41, R42, R144, R41, 0x2, P4 ;  /* 0x000000902a297211 */ /* 0x000fe400020f1429 */
[----:B------:R-:W-:-:S04]  /*3e40*/  LEA.HI.SX32 R42, R60, R60, 0x1b ;  /* 0x0000003c3c2a7211 */ /* 0x000fc800078fdaff */
[----:B------:R-:W-:-:S05]  /*3e50*/  LEA R42, R42, R61, 0x2 ;  /* 0x0000003d2a2a7211 */ /* 0x000fca00078e10ff */
[----:B------:R-:W0:Y:S04]  /*3e60*/  LDS R43, [R42+0x210] ;  /* 0x000210002a2b7984 */ /* 0x000e280000000800 */
[----:B0-----:R0:W-:Y:S02]  /*3e70*/  REDG.E.ADD.F32.FTZ.RN.STRONG.GPU desc[UR10][R40.64], R43 ;  /* 0x0000002b280079a6 */ /* 0x0011e4000c10f38a */
.L_x_17613:
[----:B------:R-:W-:Y:S05]  /*3e80*/  BSYNC B0 ;  /* 0x0000000000007941 */ /* 0x000fea0003800000 */
.L_x_17612:
[----:B0-----:R-:W-:Y:S01]  /*3e90*/  IADD3 R41, R60, 0x20, RZ ;  /* 0x000000203c297810 */ /* 0x001fe20007ffe0ff */
[----:B------:R-:W-:Y:S01]  /*3ea0*/  FADD.FTZ R143, R137, R140 ;  /* 0x0000008c898f7221 */ /* 0x000fe20000010000 */
[----:B------:R-:W-:Y:S01]  /*3eb0*/  FADD.FTZ R42, R142, R141 ;  /* 0x0000008d8e2a7221 */ /* 0x000fe20000010000 */
[----:B------:R-:W-:Y:S01]  /*3ec0*/  IADD3 R141, R60, 0x40, RZ ;  /* 0x000000403c8d7810 */ /* 0x000fe20007ffe0ff */
[----:B------:R-:W-:Y:S01]  /*3ed0*/  FMUL.FTZ R137, R6, R106 ;  /* 0x0000006a06897220 */ /* 0x000fe20000410000 */
[----:B------:R-:W-:Y:S01]  /*3ee0*/  LEA.HI.SX32 R140, R41, R60, 0x1b ;  /* 0x0000003c298c7211 */ /* 0x000fe200078fdaff */
[----:B------:R-:W-:Y:S01]  /*3ef0*/  FMUL.FTZ R136, R103, R136 ;  /* 0x0000008867887220 */ /* 0x000fe20000410000 */
[----:B------:R-:W-:Y:S01]  /*3f00*/  LEA.HI.SX32 R142, R141, R60, 0x1b ;  /* 0x0000003c8d8e7211 */ /* 0x000fe200078fdaff */
[----:B------:R-:W-:Y:S01]  /*3f10*/  USHF.L.U64.HI UR7, UR5, 0x2, UR6 ;  /* 0x0000000205077899 */ /* 0x000fe20008010206 */
[----:B------:R-:W-:Y:S01]  /*3f20*/  LEA R140, R140, R61, 0x2 ;  /* 0x0000003d8c8c7211 */ /* 0x000fe200078e10ff */
[----:B------:R-:W-:Y:S01]  /*3f30*/  FFMA.FTZ R135, -R6, R117, R139 ;  /* 0x0000007506877223 */ /* 0x000fe2000001018b */
[----:B------:R-:W-:Y:S01]  /*3f40*/  ISETP.GE.AND P4, PT, R138, 0x21, PT ;  /* 0x000000218a00780c */ /* 0x000fe20003f86270 */
[----:B------:R-:W-:Y:S01]  /*3f50*/  FMUL.FTZ R43, R6, R105 ;  /* 0x00000069062b7220 */ /* 0x000fe20000410000 */
[----:B------:R-:W-:Y:S01]  /*3f60*/  FMUL.FTZ R40, R102, R137 ;  /* 0x0000008966287220 */ /* 0x000fe20000410000 */
[----:B------:R0:W2:Y:S01]  /*3f70*/  LDS R141, [R140+0x290] ;  /* 0x000290008c8d7984 */ /* 0x0000a20000000800 */
[----:B------:R-:W-:Y:S01]  /*3f80*/  USHF.L.U32 UR20, UR5, 0x2, URZ ;  /* 0x0000000205147899 */ /* 0x000fe2000800063f */
[----:B------:R-:W-:Y:S01]  /*3f90*/  FFMA.FTZ R41, R127, R128, R136 ;  /* 0x000000807f297223 */ /* 0x000fe20000010088 */
[----:B------:R-:W-:Y:S01]  /*3fa0*/  FFMA.FTZ R136, R135, R43, -R40 ;  /* 0x0000002b87887223 */ /* 0x000fe20000010828 */
[----:B------:R-:W-:Y:S01]  /*3fb0*/  IMAD R40, R68, UR7, RZ ;  /* 0x0000000744287c24 */ /* 0x000fe2000f8e02ff */
[----:B------:R-:W-:Y:S01]  /*3fc0*/  BSSY B0, `(.L_x_17614) ;  /* 0x0000009000007945 */ /* 0x000fe20003800000 */
[----:B------:R-:W-:Y:S01]  /*3fd0*/  FADD.FTZ R42, R42, R41 ;  /* 0x000000292a2a7221 */ /* 0x000fe20000010000 */
[----:B------:R-:W-:Y:S01]  /*3fe0*/  FADD.FTZ R136, R143, R136 ;  /* 0x000000888f887221 */ /* 0x000fe20000010000 */
[----:B------:R-:W-:Y:S01]  /*3ff0*/  LEA R142, R142, R61, 0x2 ;  /* 0x0000003d8e8e7211 */ /* 0x000fe200078e10ff */
[----:B------:R-:W-:Y:S01]  /*4000*/  IMAD R139, R69, UR20, R40 ;  /* 0x00000014458b7c24 */ /* 0x000fe2000f8e0228 */
[----:B0-----:R-:W-:Y:S06]  /*4010*/  @!P4 BRA `(.L_x_17615) ;  /* 0x00000000000cc947 */ /* 0x001fec0003800000 */
[----:B------:R-:W-:-:S05]  /*4020*/  IMAD.WIDE.U32 R40, R68, UR20, R90 ;  /* 0x0000001444287c25 */ /* 0x000fca000f8e005a */
[----:B------:R-:W-:-:S05]  /*4030*/  IADD3 R41, R41, R139, RZ ;  /* 0x0000008b29297210 */ /* 0x000fca0007ffe0ff */
[----:B--2---:R0:W-:Y:S02]  /*4040*/  REDG.E.ADD.F32.FTZ.RN.STRONG.GPU desc[UR10][R40.64], R141 ;  /* 0x0000008d280079a6 */ /* 0x0041e4000c10f38a */
.L_x_17615:
[----:B------:R-:W-:Y:S05]  /*4050*/  BSYNC B0 ;  /* 0x0000000000007941 */ /* 0x000fea0003800000 */
.L_x_17614:
[----:B0-2---:R0:W2:Y:S01]  /*4060*/  LDS R141, [R142+0x310] ;  /* 0x000310008e8d7984 */ /* 0x0050a20000000800 */
[----:B------:R-:W-:Y:S01]  /*4070*/  ISETP.GE.AND P4, PT, R138, 0x41, PT ;  /* 0x000000418a00780c */ /* 0x000fe20003f86270 */
[----:B------:R-:W-:-:S12]  /*4080*/  BSSY B0, `(.L_x_17616) ;  /* 0x0000005000007945 */ /* 0x000fd80003800000 */
[----:B0-----:R-:W-:Y:S05]  /*4090*/  @!P4 BRA `(.L_x_17617) ;  /* 0x00000000000cc947 */ /* 0x001fea0003800000 */
[----:B------:R-:W-:-:S05]  /*40a0*/  IMAD.WIDE.U32 R40, R68, UR20, R88 ;  /* 0x0000001444287c25 */ /* 0x000fca000f8e0058 */
[----:B------:R-:W-:-:S05]  /*40b0*/  IADD3 R41, R139, R41, RZ ;  /* 0x000000298b297210 */ /* 0x000fca0007ffe0ff */
[----:B--2---:R0:W-:Y:S02]  /*40c0*/  REDG.E.ADD.F32.FTZ.RN.STRONG.GPU desc[UR10][R40.64], R141 ;  /* 0x0000008d280079a6 */ /* 0x0041e4000c10f38a */
.L_x_17617:
[----:B------:R-:W-:Y:S05]  /*40d0*/  BSYNC B0 ;  /* 0x0000000000007941 */ /* 0x000fea0003800000 */
.L_x_17616:
[----:B0-2---:R0:W2:Y:S01]  /*40e0*/  LDS R141, [R47+0x390] ;  /* 0x000390002f8d7984 */ /* 0x0050a20000000800 */
[----:B------:R-:W-:Y:S01]  /*40f0*/  ISETP.GE.AND P4, PT, R138, 0x61, PT ;  /* 0x000000618a00780c */ /* 0x000fe20003f86270 */
[----:B------:R-:W-:-:S12]  /*4100*/  BSSY B0, `(.L_x_17618) ;  /* 0x0000005000007945 */ /* 0x000fd80003800000 */
[----:B0-----:R-:W-:Y:S05]  /*4110*/  @!P4 BRA `(.L_x_17619) ;  /* 0x00000000000cc947 */ /* 0x001fea0003800000 */
[----:B------:R-:W-:-:S05]  /*4120*/  IMAD.WIDE.U32 R40, R68, UR20, R86 ;  /* 0x0000001444287c25 */ /* 0x000fca000f8e0056 */
[----:B------:R-:W-:-:S05]  /*4130*/  IADD3 R41, R139, R41, RZ ;  /* 0x000000298b297210 */ /* 0x000fca0007ffe0ff */
[----:B--2---:R0:W-:Y:S02]  /*4140*/  REDG.E.ADD.F32.FTZ.RN.STRONG.GPU desc[UR10][R40.64], R141 ;  /* 0x0000008d280079a6 */ /* 0x0041e4000c10f38a */
.L_x_17619:
[----:B------:R-:W-:Y:S05]  /*4150*/  BSYNC B0 ;  /* 0x0000000000007941 */ /* 0x000fea0003800000 */
.L_x_17618:
[----:B0-2---:R0:W2:Y:S01]  /*4160*/  LDS R141, [R46+0x410] ;  /* 0x000410002e8d7984 */ /* 0x0050a20000000800 */
[----:B------:R-:W-:Y:S01]  /*4170*/  ISETP.GE.AND P4, PT, R138, 0x81, PT ;  /* 0x000000818a00780c */ /* 0x000fe20003f86270 */
[----:B------:R-:W-:-:S12]  /*4180*/  BSSY B0, `(.L_x_17620) ;  /* 0x0000005000007945 */ /* 0x000fd80003800000 */
[----:B0-----:R-:W-:Y:S05]  /*4190*/  @!P4 BRA `(.L_x_17621) ;  /* 0x00000000000cc947 */ /* 0x001fea0003800000 */
[----:B------:R-:W-:-:S05]  /*41a0*/  IMAD.WIDE.U32 R40, R68, UR20, R84 ;  /* 0x0000001444287c25 */ /* 0x000fca000f8e0054 */
[----:B------:R-:W-:-:S05]  /*41b0*/  IADD3 R41, R139, R41, RZ ;  /* 0x000000298b297210 */ /* 0x000fca0007ffe0ff */
[----:B--2---:R0:W-:Y:S02]  /*41c0*/  REDG.E.ADD.F32.FTZ.RN.STRONG.GPU desc[UR10][R40.64], R141 ;  /* 0x0000008d280079a6 */ /* 0x0041e4000c10f38a */
.L_x_17621:
[----:B------:R-:W-:Y:S05]  /*41d0*/  BSYNC B0 ;  /* 0x0000000000007941 */ /* 0x000fea0003800000 */
.L_x_17620:
[----:B0-2---:R0:W2:Y:S01]  /*41e0*/  LDS R141, [R45+0x490] ;  /* 0x000490002d8d7984 */ /* 0x0050a20000000800 */
[----:B------:R-:W-:Y:S01]  /*41f0*/  ISETP.GE.AND P4, PT, R138, 0xa1, PT ;  /* 0x000000a18a00780c */ /* 0x000fe20003f86270 */
[----:B------:R-:W-:Y:S01]  /*4200*/  BSSY B0, `(.L_x_17622) ;  /* 0x0000006000007945 */ /* 0x000fe20003800000 */
[----:B------:R-:W-:-:S11]  /*4210*/  FMUL.FTZ R140, R102, R43 ;  /* 0x0000002b668c7220 */ /* 0x000fd60000410000 */
[----:B0-----:R-:W-:Y:S05]  /*4220*/  @!P4 BRA `(.L_x_17623) ;  /* 0x00000000000cc947 */ /* 0x001fea0003800000 */
[----:B------:R-:W-:-:S05]  /*4230*/  IMAD.WIDE.U32 R40, R68, UR20, R82 ;  /* 0x0000001444287c25 */ /* 0x000fca000f8e0052 */
[----:B------:R-:W-:-:S05]  /*4240*/  IADD3 R41, R139, R41, RZ ;  /* 0x000000298b297210 */ /* 0x000fca0007ffe0ff */
[----:B--2---:R0:W-:Y:S02]  /*4250*/  REDG.E.ADD.F32.FTZ.RN.STRONG.GPU desc[UR10][R40.64], R141 ;  /* 0x0000008d280079a6 */ /* 0x0041e4000c10f38a */
.L_x_17623:
[----:B------:R-:W-:Y:S05]  /*4260*/  BSYNC B0 ;  /* 0x0000000000007941 */ /* 0x000fea0003800000 */
.L_x_17622:
[----:B------:R3:W4:Y:S01]  /*4270*/  LDS R43, [R44+0x510] ;  /* 0x000510002c2b7984 */ /* 0x0007220000000800 */
[----:B------:R-:W-:Y:S01]  /*4280*/  ISETP.GE.AND P4, PT, R138, 0xc1, PT ;  /* 0x000000c18a00780c */ /* 0x000fe20003f86270 */
[----:B------:R-:W-:Y:S01]  /*4290*/  BSSY B0, `(.L_x_17624) ;  /* 0x0000006000007945 */ /* 0x000fe20003800000 */
[----:B0-2---:R-:W-:-:S11]  /*42a0*/  FFMA.FTZ R141, R135, R137, R140 ;  /* 0x00000089878d7223 */ /* 0x005fd6000001008c */
[----:B---3--:R-:W-:Y:S05]  /*42b0*/  @!P4 BRA `(.L_x_17625) ;  /* 0x00000000000cc947 */ /* 0x008fea0003800000 */
[----:B------:R-:W-:-:S05]  /*42c0*/  IMAD.WIDE.U32 R40, R68, UR20, R80 ;  /* 0x0000001444287c25 */ /* 0x000fca000f8e0050 */
[----:B------:R-:W-:-:S05]  /*42d0*/  IADD3 R41, R139, R41, RZ ;  /* 0x000000298b297210 */ /* 0x000fca0007ffe0ff */
[----:B----4-:R0:W-:Y:S02]  /*42e0*/  REDG.E.ADD.F32.FTZ.RN.STRONG.GPU desc[UR10][R40.64], R43 ;  /* 0x0000002b280079a6 */ /* 0x0101e4000c10f38a */
.L_x_17625:
[----:B------:R-:W-:Y:S05]  /*42f0*/  BSYNC B0 ;  /* 0x0000000000007941 */ /* 0x000fea0003800000 */
.L_x_17624:
[----:B0-----:R0:W2:Y:S01]  /*4300*/  LDS R41, [R39+0x590] ;  /* 0x0005900027297984 */ /* 0x0010a20000000800 */
[----:B------:R-:W-:Y:S01]  /*4310*/  ISETP.GE.AND P4, PT, R138, 0xe1, PT ;  /* 0x000000e18a00780c */ /* 0x000fe20003f86270 */
[----:B------:R-:W-:Y:S01]  /*4320*/  BSSY B0, `(.L_x_17626) ;  /* 0x0000006000007945 */ /* 0x000fe20003800000 */
[----:B------:R-:W-:Y:S01]  /*4330*/  FADD.FTZ R40, R42, R141 ;  /* 0x0000008d2a287221 */ /* 0x000fe20000010000 */
[----:B----4-:R-:W-:-:S10]  /*4340*/  IMAD.WIDE.U32 R42, R68, UR20, R78 ;  /* 0x00000014442a7c25 */ /* 0x010fd4000f8e004e */
[----:B0-----:R-:W-:Y:S05]  /*4350*/  @!P4 BRA `(.L_x_17627) ;  /* 0x000000000008c947 */ /* 0x001fea0003800000 */
[----:B------:R-:W-:-:S05]  /*4360*/  IADD3 R43, R139, R43, RZ ;  /* 0x0000002b8b2b7210 */ /* 0x000fca0007ffe0ff */
[----:B--2---:R0:W-:Y:S02]  /*4370*/  REDG.E.ADD.F32.FTZ.RN.STRONG.GPU desc[UR10][R42.64], R41 ;  /* 0x000000292a0079a6 */ /* 0x0041e4000c10f38a */
.L_x_17627:
[----:B------:R-:W-:Y:S05]  /*4380*/  BSYNC B0 ;  /* 0x0000000000007941 */ /* 0x000fea0003800000 */
.L_x_17626:
[----:B------:R-:W3:Y:S01]  /*4390*/  SHFL.DOWN PT, R138, R136, 0x1, 0x1f ;  /* 0x08201f00888a7f89 */ /* 0x000ee200000e0000 */
[----:B------:R-:W-:Y:S01]  /*43a0*/  ISETP.GT.AND P4, PT, R50, 0x1e, PT ;  /* 0x0000001e3200780c */ /* 0x000fe20003f84270 */
[----:B------:R-:W-:Y:S01]  /*43b0*/  BSSY B0, `(.L_x_17628) ;  /* 0x0000064000007945 */ /* 0x000fe20003800000 */
[----:B0-----:R-:W-:Y:S01]  /*43c0*/  MOV R42, R126 ;  /* 0x0000007e002a7202 */ /* 0x001fe20000000f00 */
[----:B------:R-:W0:Y:S01]  /*43d0*/  SHFL.DOWN PT, R141, R126, 0x1, 0x1f ;  /* 0x08201f007e8d7f89 */ /* 0x000e2200000e0000 */
[----:B------:R-:W-:Y:S01]  /*43e0*/  MOV R43, R124 ;  /* 0x0000007c002b7202 */ /* 0x000fe20000000f00 */
[----:B------:R-:W-:Y:S01]  /*43f0*/  FADD.FTZ R16, R137, R16 ;  /* 0x0000001089107221 */ /* 0x000fe20000010000 */
[----:B--2---:R-:W-:Y:S01]  /*4400*/  MOV R41, R136 ;  /* 0x0000008800297202 */ /* 0x004fe20000000f00 */
[----:B------:R-:W2:Y:S01]  /*4410*/  SHFL.DOWN PT, R140, R124, 0x1, 0x1f ;  /* 0x08201f007c8c7f89 */ /* 0x000ea200000e0000 */
[----:B------:R-:W-:Y:S01]  /*4420*/  FADD.FTZ R19, R128, R19 ;  /* 0x0000001380137221 */ /* 0x000fe20000010000 */
[----:B------:R-:W-:Y:S01]  /*4430*/  FADD.FTZ R17, R130, R17 ;  /* 0x0000001182117221 */ /* 0x000fe20000010000 */
[----:B------:R-:W-:Y:S01]  /*4440*/  FADD.FTZ R18, R132, R18 ;  /* 0x0000001284127221 */ /* 0x000fe20000010000 */
[----:B------:R-:W4:Y:S02]  /*4450*/  SHFL.DOWN PT, R139, R40, 0x1, 0x1f ;  /* 0x08201f00288b7f89 */ /* 0x000f2400000e0000 */
[----:B---3--:R-:W-:Y:S01]  /*4460*/  @!P4 FADD.FTZ R41, R41, R138 ;  /* 0x0000008a2929c221 */ /* 0x008fe20000010000 */
[----:B0-----:R-:W-:-:S04]  /*4470*/  @!P4 FADD.FTZ R42, R42, R141 ;  /* 0x0000008d2a2ac221 */ /* 0x001fc80000010000 */
[----:B------:R-:W0:Y:S01]  /*4480*/  SHFL.DOWN PT, R126, R41, 0x2, 0x1f ;  /* 0x08401f00297e7f89 */ /* 0x000e2200000e0000 */
[----:B--2---:R-:W-:-:S03]  /*4490*/  @!P4 FADD.FTZ R43, R43, R140 ;  /* 0x0000008c2b2bc221 */ /* 0x004fc60000010000 */
[----:B------:R-:W2:Y:S01]  /*44a0*/  SHFL.DOWN PT, R141, R42, 0x2, 0x1f ;  /* 0x08401f002a8d7f89 */ /* 0x000ea200000e0000 */
[----:B----4-:R-:W-:-:S03]  /*44b0*/  @!P4 FADD.FTZ R40, R139, R40 ;  /* 0x000000288b28c221 */ /* 0x010fc60000010000 */
[----:B------:R-:W3:Y:S01]  /*44c0*/  SHFL.DOWN PT, R124, R43, 0x2, 0x1f ;  /* 0x08401f002b7c7f89 */ /* 0x000ee200000e0000 */
[----:B------:R-:W-:-:S03]  /*44d0*/  ISETP.GT.AND P4, PT, R50, 0x1d, PT ;  /* 0x0000001d3200780c */ /* 0x000fc60003f84270 */
[----:B------:R-:W4:Y:S10]  /*44e0*/  SHFL.DOWN PT, R139, R40, 0x2, 0x1f ;  /* 0x08401f00288b7f89 */ /* 0x000f3400000e0000 */
[----:B0-----:R-:W-:Y:S01]  /*44f0*/  @!P4 FADD.FTZ R41, R41, R126 ;  /* 0x0000007e2929c221 */ /* 0x001fe20000010000 */
[----:B--2---:R-:W-:Y:S01]  /*4500*/  @!P4 FADD.FTZ R42, R42, R141 ;  /* 0x0000008d2a2ac221 */ /* 0x004fe20000010000 */
[----:B---3--:R-:W-:-:S04]  /*4510*/  @!P4 FADD.FTZ R43, R43, R124 ;  /* 0x0000007c2b2bc221 */ /* 0x008fc80000010000 */
[----:B------:R-:W0:Y:S01]  /*4520*/  SHFL.DOWN PT, R141, R42, 0x4, 0x1f ;  /* 0x08801f002a8d7f89 */ /* 0x000e2200000e0000 */
[----:B----4-:R-:W-:-:S03]  /*4530*/  @!P4 FADD.FTZ R40, R40, R139 ;  /* 0x0000008b2828c221 */ /* 0x010fc60000010000 */
[----:B------:R-:W2:Y:S01]  /*4540*/  SHFL.DOWN PT, R124, R41, 0x4, 0x1f ;  /* 0x08801f00297c7f89 */ /* 0x000ea200000e0000 */
[----:B------:R-:W-:-:S03]  /*4550*/  ISETP.GT.AND P4, PT, R50, 0x1b, PT ;  /* 0x0000001b3200780c */ /* 0x000fc60003f84270 */
[----:B------:R-:W3:Y:S04]  /*4560*/  SHFL.DOWN PT, R126, R43, 0x4, 0x1f ;  /* 0x08801f002b7e7f89 */ /* 0x000ee800000e0000 */
[----:B------:R-:W4:Y:S06]  /*4570*/  SHFL.DOWN PT, R139, R40, 0x4, 0x1f ;  /* 0x08801f00288b7f89 */ /* 0x000f2c00000e0000 */
[----:B0-----:R-:W-:Y:S01]  /*4580*/  @!P4 FADD.FTZ R42, R42, R141 ;  /* 0x0000008d2a2ac221 */ /* 0x001fe20000010000 */
[----:B--2---:R-:W-:-:S04]  /*4590*/  @!P4 FADD.FTZ R41, R41, R124 ;  /* 0x0000007c2929c221 */ /* 0x004fc80000010000 */
[----:B------:R-:W0:Y:S01]  /*45a0*/  SHFL.DOWN PT, R141, R42, 0x8, 0x1f ;  /* 0x09001f002a8d7f89 */ /* 0x000e2200000e0000 */
[----:B---3--:R-:W-:-:S03]  /*45b0*/  @!P4 FADD.FTZ R43, R43, R126 ;  /* 0x0000007e2b2bc221 */ /* 0x008fc60000010000 */
[----:B------:R-:W2:Y:S01]  /*45c0*/  SHFL.DOWN PT, R124, R41, 0x8, 0x1f ;  /* 0x09001f00297c7f89 */ /* 0x000ea200000e0000 */
[----:B----4-:R-:W-:-:S03]  /*45d0*/  @!P4 FADD.FTZ R40, R40, R139 ;  /* 0x0000008b2828c221 */ /* 0x010fc60000010000 */
[----:B------:R-:W3:Y:S01]  /*45e0*/  SHFL.DOWN PT, R126, R43, 0x8, 0x1f ;  /* 0x09001f002b7e7f89 */ /* 0x000ee200000e0000 */
[----:B------:R-:W-:-:S03]  /*45f0*/  ISETP.GT.AND P4, PT, R50, 0x17, PT ;  /* 0x000000173200780c */ /* 0x000fc60003f84270 */
[----:B------:R-:W4:Y:S10]  /*4600*/  SHFL.DOWN PT, R139, R40, 0x8, 0x1f ;  /* 0x09001f00288b7f89 */ /* 0x000f3400000e0000 */
        /* <DEDUP_REMOVED lines=10> */
[----:B------:R-:W-:Y:S01]  /*46b0*/  FMUL.FTZ R141, R63, R106 ;  /* 0x0000006a3f8d7220 */ /* 0x000fe20000410000 */
[----:B--2---:R-:W-:-:S03]  /*46c0*/  @!P4 FADD.FTZ R41, R41, R124 ;  /* 0x0000007c2929c221 */ /* 0x004fc60000010000 */
[----:B------:R-:W-:Y:S01]  /*46d0*/  FFMA.FTZ R141, R62, R105, -R141 ;  /* 0x000000693e8d7223 */ /* 0x000fe2000001088d */
[----:B---3--:R-:W-:-:S03]  /*46e0*/  @!P4 FADD.FTZ R43, R43, R126 ;  /* 0x0000007e2b2bc221 */ /* 0x008fc60000010000 */
[----:B------:R-:W-:Y:S01]  /*46f0*/  FMUL.FTZ R126, R102, R141 ;  /* 0x0000008d667e7220 */ /* 0x000fe20000410000 */
[----:B------:R-:W-:Y:S01]  /*4700*/  FMUL.FTZ R102, R63, R120 ;  /* 0x000000783f667220 */ /* 0x000fe20000410000 */
[----:B----4-:R-:W-:Y:S01]  /*4710*/  @!P4 FADD.FTZ R40, R40, R139 ;  /* 0x0000008b2828c221 */ /* 0x010fe20000010000 */
[----:B------:R-:W-:-:S13]  /*4720*/  ISETP.NE.AND P4, PT, R50, RZ, PT ;  /* 0x000000ff3200720c */ /* 0x000fda0003f85270 */
[----:B------:R-:W0:Y:S01]  /*4730*/  @!P4 S2R R139, SR_CgaCtaId ;  /* 0x00000000008bc919 */ /* 0x000e220000008800 */
[----:B------:R-:W-:-:S04]  /*4740*/  @!P4 MOV R124, 0x400 ;  /* 0x00000400007cc802 */ /* 0x000fc80000000f00 */
[----:B0-----:R-:W-:Y:S01]  /*4750*/  @!P4 LEA R61, R139, R124, 0x18 ;  /* 0x0000007c8b3dc211 */ /* 0x001fe200078ec0ff */
[C---:B------:R-:W-:Y:S01]  /*4760*/  FMUL.FTZ R139, R63.reuse, R105 ;  /* 0x000000693f8b7220 */ /* 0x040fe20000410000 */
[----:B------:R-:W-:-:S03]  /*4770*/  FMUL.FTZ R105, R63, R104 ;  /* 0x000000683f697220 */ /* 0x000fc60000410000 */
[C---:B------:R-:W-:Y:S01]  /*4780*/  FFMA.FTZ R124, R62.reuse, R106, R139 ;  /* 0x0000006a3e7c7223 */ /* 0x040fe2000001008b */
[----:B------:R0:W-:Y:S03]  /*4790*/  @!P4 STS.128 [R61+0x640], R40 ;  /* 0x000640283d00c388 */ /* 0x0001e60000000c00 */
[----:B------:R-:W-:Y:S01]  /*47a0*/  FFMA.FTZ R126, R135, R124, R126 ;  /* 0x0000007c877e7223 */ /* 0x000fe2000001007e */
[C---:B------:R-:W-:Y:S01]  /*47b0*/  FFMA.FTZ R124, R62.reuse, R107, -R105 ;  /* 0x0000006b3e7c7223 */ /* 0x040fe20000010869 */
[C---:B------:R-:W-:Y:S01]  /*47c0*/  FFMA.FTZ R105, R62.reuse, R125, -R102 ;  /* 0x0000007d3e697223 */ /* 0x040fe20000010866 */
[----:B------:R-:W-:Y:S01]  /*47d0*/  FMUL.FTZ R107, R63, R107 ;  /* 0x0000006b3f6b7220 */ /* 0x000fe20000410000 */
[----:B------:R-:W-:Y:S01]  /*47e0*/  FFMA.FTZ R136, R117, R106, R126 ;  /* 0x0000006a75887223 */ /* 0x000fe2000001007e */
[----:B------:R-:W-:Y:S01]  /*47f0*/  FMUL.FTZ R126, R103, R124 ;  /* 0x0000007c677e7220 */ /* 0x000fe20000410000 */
[C---:B------:R-:W-:Y:S01]  /*4800*/  FMUL.FTZ R103, R63.reuse, R134 ;  /* 0x000000863f677220 */ /* 0x040fe20000410000 */
[C---:B------:R-:W-:Y:S01]  /*4810*/  FMUL.FTZ R125, R63.reuse, R125 ;  /* 0x0000007d3f7d7220 */ /* 0x040fe20000410000 */
[-C--:B------:R-:W-:Y:S01]  /*4820*/  FMUL.FTZ R63, R63, R133.reuse ;  /* 0x000000853f3f7220 */ /* 0x080fe20000410000 */
[C---:B------:R-:W-:Y:S01]  /*4830*/  FFMA.FTZ R124, R62.reuse, R104, R107 ;  /* 0x000000683e7c7223 */ /* 0x040fe2000001006b */
[C---:B------:R-:W-:Y:S01]  /*4840*/  FFMA.FTZ R102, R62.reuse, R133, -R103 ;  /* 0x000000853e667223 */ /* 0x040fe20000010867 */
        /* <DEDUP_REMOVED lines=8> */
[----:B------:R-:W-:Y:S01]  /*48d0*/  FFMA.FTZ R119, R119, R104, R124 ;  /* 0x0000006877777223 */ /* 0x000fe2000001007c */
[----:B------:R-:W-:-:S02]  /*48e0*/  FFMA.FTZ R106, R121, R120, R106 ;  /* 0x00000078796a7223 */ /* 0x000fc4000001006a */
[----:B------:R-:W-:Y:S01]  /*48f0*/  FFMA.FTZ R123, R123, R134, R62 ;  /* 0x000000867b7b7223 */ /* 0x000fe2000001003e */
[----:B------:R-:W-:Y:S01]  /*4900*/  FADD.FTZ R22, R119, R22 ;  /* 0x0000001677167221 */ /* 0x000fe20000010000 */
[----:B------:R-:W-:Y:S02]  /*4910*/  FADD.FTZ R21, R106, R21 ;  /* 0x000000156a157221 */ /* 0x000fe40000010000 */
[----:B------:R-:W-:Y:S01]  /*4920*/  FADD.FTZ R20, R123, R20 ;  /* 0x000000147b147221 */ /* 0x000fe20000010000 */
[----:B------:R-:W-:Y:S06]  /*4930*/  BAR.SYNC.DEFER_BLOCKING 0x0 ;  /* 0x0000000000007b1d */ /* 0x000fec0000010000 */
[----:B0-----:R-:W-:Y:S05]  /*4940*/  @P3 BRA `(.L_x_17629) ;  /* 0x0000000000283947 */ /* 0x001fea0003800000 */
        /* <DEDUP_REMOVED lines=10> */
.L_x_17629:
[----:B------:R-:W-:Y:S05]  /*49f0*/  BSYNC B0 ;  /* 0x0000000000007941 */ /* 0x000fea0003800000 */
.L_x_17628:
[----:B------:R-:W-:Y:S01]  /*4a00*/  IADD3 R13, R13, 0x1, RZ ;  /* 0x000000010d0d7810 */ /* 0x000fe20007ffe0ff */
[----:B------:R-:W-:-:S03]  /*4a10*/  UIADD3 UR5, UP0, UR5, 0x1, URZ ;  /* 0x0000000105057890 */ /* 0x000fc6000ff1e03f */
[----:B------:R-:W-:Y:S01]  /*4a20*/  ISETP.GE.AND P3, PT, R13, UR21, PT ;  /* 0x000000150d007c0c */ /* 0x000fe2000bf66270 */
[----:B------:R-:W-:-:S12]  /*4a30*/  UIADD3.X UR6, URZ, UR6, URZ, UP0, !UPT ;  /* 0x000000063f067290 */ /* 0x000fd800087fe43f */
[----:B------:R-:W-:Y:S05]  /*4a40*/  @!P3 BRA `(.L_x_17630) ;  /* 0xffffffcc0014b947 */ /* 0x000fea000383ffff */
.L_x_17599:
[----:B------:R-:W2:Y:S08]  /*4a50*/  S2UR UR6, SR_CgaCtaId ;  /* 0x00000000000679c3 */ /* 0x000eb00000008800 */
[----:B------:R-:W-:Y:S01]  /*4a60*/  BAR.SYNC.DEFER_BLOCKING 0x0 ;  /* 0x0000000000007b1d */ /* 0x000fe20000010000 */
[----:B------:R-:W-:Y:S02]  /*4a70*/  ISETP.NE.AND P0, PT, R60, RZ, PT ;  /* 0x000000ff3c00720c */ /* 0x000fe40003f05270 */
[----:B------:R-:W-:-:S02]  /*4a80*/  F2FP.BF16.F32.PACK_AB R18, R17, R18 ;  /* 0x000000121112723e */ /* 0x000fc400000010ff */
[----:B------:R-:W-:Y:S01]  /*4a90*/  F2FP.BF16.F32.PACK_AB R19, R16, R19 ;  /* 0x000000131013723e */ /* 0x000fe200000010ff */
[----:B------:R-:W-:Y:S01]  /*4aa0*/  UMOV UR5, 0x400 ;  /* 0x0000040000057882 */ /* 0x000fe20000000000 */
[CC--:B------:R-:W-:Y:S01]  /*4ab0*/  LEA R14, R50.reuse, R61.reuse, 0x3 ;  /* 0x0000003d320e7211 */ /* 0x0c0fe200078e18ff */
[----:B------:R-:W3:Y:S01]  /*4ac0*/  LDC.64 R8, c[0x0][0x388] ;  /* 0x0000e200ff087b82 */ /* 0x000ee20000000a00 */
[----:B------:R-:W-:Y:S01]  /*4ad0*/  LEA R16, R50, R61, 0x1 ;  /* 0x0000003d32107211 */ /* 0x000fe200078e08ff */
[----:B------:R-:W-:Y:S01]  /*4ae0*/  BSSY B0, `(.L_x_17631) ;  /* 0x0000021000007945 */ /* 0x000fe20003800000 */
[----:B------:R-:W-:Y:S02]  /*4af0*/  SHF.R.S32.HI R10, RZ, 0x1f, R49 ;  /* 0x0000001fff0a7819 */ /* 0x000fe40000011431 */
[----:B------:R-:W-:Y:S01]  /*4b00*/  IADD3 R27, -R118, UR4, RZ ;  /* 0x00000004761b7c10 */ /* 0x000fe2000fffe1ff */
[----:B--2---:R-:W-:Y:S01]  /*4b10*/  ULEA UR5, UR6, UR5, 0x18 ;  /* 0x0000000506057291 */ /* 0x004fe2000f8ec03f */
[----:B------:R2:W-:Y:S01]  /*4b20*/  STS.64 [R14], R18 ;  /* 0x000000120e007388 */ /* 0x0005e20000000a00 */
[----:B------:R-:W-:-:S03]  /*4b30*/  NOP ;  /* 0x0000000000007918 */ /* 0x000fc60000000000 */
[----:B------:R-:W-:Y:S01]  /*4b40*/  LDS.U16 R11, [R16] ;  /* 0x00000000100b7984 */ /* 0x000fe20000000400 */
[----:B------:R-:W-:Y:S01]  /*4b50*/  MOV R61, UR5 ;  /* 0x00000005003d7c02 */ /* 0x000fe20008000f00 */
[C---:B---3--:R-:W-:Y:S02]  /*4b60*/  IMAD R2, R8.reuse, UR15, RZ ;  /* 0x0000000f08027c24 */ /* 0x048fe4000f8e02ff */
[----:B------:R-:W-:Y:S01]  /*4b70*/  LDS.U16 R13, [R16+0x40] ;  /* 0x00004000100d7984 */ /* 0x000fe20000000400 */
[----:B------:R-:W-:-:S03]  /*4b80*/  IMAD.WIDE.U32 R4, R8, UR14, RZ ;  /* 0x0000000e08047c25 */ /* 0x000fc6000f8e00ff */
[----:B------:R-:W-:Y:S01]  /*4b90*/  LDS.U16 R15, [R16+0x80] ;  /* 0x00008000100f7984 */ /* 0x000fe20000000400 */
[----:B------:R-:W-:Y:S01]  /*4ba0*/  IMAD R9, R9, UR14, R2 ;  /* 0x0000000e09097c24 */ /* 0x000fe2000f8e0202 */
[----:B------:R-:W-:Y:S02]  /*4bb0*/  IADD3 R2, P2, R49, R30, RZ ;  /* 0x0000001e31027210 */ /* 0x000fe40007f5e0ff */
[----:B------:R-:W-:Y:S02]  /*4bc0*/  LDS.U16 R17, [R16+0xc0] ;  /* 0x0000c00010117984 */ /* 0x000fe40000000400 */
[----:B--2---:R-:W-:Y:S02]  /*4bd0*/  IADD3 R19, R5, R9, RZ ;  /* 0x0000000905137210 */ /* 0x004fe40007ffe0ff */
[----:B------:R-:W-:Y:S01]  /*4be0*/  @!P0 STS [UR5+0x100], R122 ;  /* 0x0001007aff008988 */ /* 0x000fe20008000805 */
[----:B------:R-:W-:Y:S01]  /*4bf0*/  LEA.HI.X.SX32 R3, R30, R10, 0x1, P2 ;  /* 0x0000000a1e037211 */ /* 0x000fe200010f0eff */
[----:B------:R-:W-:Y:S06]  /*4c00*/  BAR.SYNC.DEFER_BLOCKING 0x0 ;  /* 0x0000000000007b1d */ /* 0x000fec0000010000 */
[----:B------:R-:W2:Y:S02]  /*4c10*/  LDS R0, [R61+0x100] ;  /* 0x000100003d007984 */ /* 0x000ea40000000800 */
        /* <DEDUP_REMOVED lines=13> */
.L_x_17632:
[----:B------:R-:W-:Y:S05]  /*4cf0*/  BSYNC B0 ;  /* 0x0000000000007941 */ /* 0x000fea0003800000 */
.L_x_17631:
[----:B------:R-:W-:Y:S01]  /*4d00*/  ULDC.64 UR6, c[0x0][0x390] ;  /* 0x0000e40000067ab9 */ /* 0x000fe20000000a00 */
[----:B------:R-:W-:Y:S01]  /*4d10*/  MOV R5, R19 ;  /* 0x0000001300057202 */ /* 0x000fe20000000f00 */
[----:B------:R-:W-:Y:S01]  /*4d20*/  IMAD R6, R116, UR6, RZ ;  /* 0x0000000674067c24 */ /* 0x000fe2000f8e02ff */
[----:B0-----:R-:W-:Y:S01]  /*4d30*/  LOP3.LUT R41, R49, 0x20, RZ, 0xfc, !PT ;  /* 0x0000002031297812 */ /* 0x001fe200078efcff */
[----:B------:R-:W-:Y:S01]  /*4d40*/  IMAD R27, R27, -0x80, RZ ;  /* 0xffffff801b1b7824 */ /* 0x000fe200078e02ff */
[----:B------:R-:W-:Y:S01]  /*4d50*/  LOP3.LUT R43, R49, 0x40, RZ, 0xfc, !PT ;  /* 0x00000040312b7812 */ /* 0x000fe200078efcff */
[----:B------:R-:W-:Y:S01]  /*4d60*/  IMAD.WIDE.U32 R4, R115, UR6, R4 ;  /* 0x0000000673047c25 */ /* 0x000fe2000f8e0004 */
[----:B------:R-:W-:Y:S01]  /*4d70*/  LOP3.LUT R63, R49, 0x60, RZ, 0xfc, !PT ;  /* 0x00000060313f7812 */ /* 0x000fe200078efcff */
[----:B------:R-:W-:Y:S01]  /*4d80*/  BSSY B0, `(.L_x_17633) ;  /* 0x0000034000007945 */ /* 0x000fe20003800000 */
[----:B------:R-:W-:Y:S01]  /*4d90*/  SHF.R.S32.HI R29, RZ, 0x1f, R27 ;  /* 0x0000001fff1d7819 */ /* 0x000fe2000001141b */
[----:B--2---:R-:W-:Y:S01]  /*4da0*/  IMAD R8, R115, UR7, R6 ;  /* 0x0000000773087c24 */ /* 0x004fe2000f8e0206 */
[----:B------:R-:W-:Y:S01]  /*4db0*/  ULDC.64 UR6, c[0x0][0x3e0] ;  /* 0x0000f80000067ab9 */ /* 0x000fe20000000a00 */
[----:B------:R-:W-:-:S02]  /*4dc0*/  ISETP.GE.AND P1, PT, R41, R0, PT ;  /* 0x000000002900720c */ /* 0x000fc40003f26270 */
[----:B------:R-:W-:Y:S02]  /*4dd0*/  LEA R7, P4, R49, UR6, 0x1 ;  /* 0x0000000631077c11 */ /* 0x000fe4000f8808ff */
[----:B------:R-:W-:Y:S02]  /*4de0*/  IADD3 R6, P5, R27, R4, RZ ;  /* 0x000000041b067210 */ /* 0x000fe40007fbe0ff */
[-C--:B------:R-:W-:Y:S02]  /*4df0*/  ISETP.GE.AND P2, PT, R43, R0.reuse, PT ;  /* 0x000000002b00720c */ /* 0x080fe40003f46270 */
[----:B------:R-:W-:Y:S02]  /*4e00*/  ISETP.GE.AND P3, PT, R63, R0, PT ;  /* 0x000000003f00720c */ /* 0x000fe40003f66270 */
[----:B------:R-:W-:Y:S02]  /*4e10*/  LEA.HI.X R0, R49, UR7, R10, 0x1, P4 ;  /* 0x0000000731007c11 */ /* 0x000fe4000a0f0c0a */
[----:B------:R-:W-:-:S02]  /*4e20*/  IADD3.X R5, R29, R8, R5, P5, !PT ;  /* 0x000000081d057210 */ /* 0x000fc40002ffe405 */
[C---:B------:R-:W-:Y:S02]  /*4e30*/  LEA R4, P4, R6.reuse, R7, 0x1 ;  /* 0x0000000706047211 */ /* 0x040fe400078808ff */
[----:B------:R-:W-:Y:S02]  /*4e40*/  F2FP.BF16.F32.PACK_AB R7, R23, R22 ;  /* 0x000000161707723e */ /* 0x000fe400000010ff */
[----:B------:R-:W-:Y:S02]  /*4e50*/  LEA.HI.X R5, R6, R0, R5, 0x1, P4 ;  /* 0x0000000006057211 */ /* 0x000fe400020f0c05 */
[----:B------:R-:W-:Y:S01]  /*4e60*/  F2FP.BF16.F32.PACK_AB R6, R21, R20 ;  /* 0x000000141506723e */ /* 0x000fe200000010ff */
[----:B------:R-:W-:Y:S02]  /*4e70*/  FADD.FTZ R20, R20, R111 ;  /* 0x0000006f14147221 */ /* 0x000fe40000010000 */
[----:B------:R0:W-:Y:S01]  /*4e80*/  @!P1 STG.E.U16 desc[UR10][R4.64+-0xc0], R13 ;  /* 0xffff400d04009986 */ /* 0x0001e2000c10150a */
[----:B------:R-:W-:Y:S01]  /*4e90*/  IADD3 R8, P1, R49, -0x60, RZ ;  /* 0xffffffa031087810 */ /* 0x000fe20007f3e0ff */
[----:B------:R-:W-:-:S02]  /*4ea0*/  FADD.FTZ R21, R20, R21 ;  /* 0x0000001514157221 */ /* 0x000fc40000010000 */
[----:B------:R-:W-:Y:S02]  /*4eb0*/  @!P2 STG.E.U16 desc[UR10][R4.64+-0x80], R15 ;  /* 0xffff800f0400a986 */ /* 0x000fe4000c10150a */
[----:B------:R-:W-:Y:S02]  /*4ec0*/  FADD.FTZ R22, R21, R22 ;  /* 0x0000001615167221 */ /* 0x000fe40000010000 */
[----:B------:R2:W-:Y:S02]  /*4ed0*/  @!P3 STG.E.U16 desc[UR10][R4.64+-0x40], R17 ;  /* 0xffffc0110400b986 */ /* 0x0005e4000c10150a */
[----:B------:R-:W-:Y:S01]  /*4ee0*/  FADD.FTZ R111, R22, R23 ;  /* 0x00000017166f7221 */ /* 0x000fe20000010000 */
[----:B------:R-:W-:Y:S08]  /*4ef0*/  BAR.SYNC.DEFER_BLOCKING 0x0 ;  /* 0x0000000000007b1d */ /* 0x000ff00000010000 */
[----:B0-----:R-:W2:Y:S01]  /*4f00*/  LDC.64 R12, c[0x0][0x3a8] ;  /* 0x0000ea00ff0c7b82 */ /* 0x001ea20000000a00 */
[----:B------:R0:W-:Y:S01]  /*4f10*/  STS.64 [R14], R6 ;  /* 0x000000060e007388 */ /* 0x0001e20000000a00 */
[----:B------:R-:W-:-:S03]  /*4f20*/  NOP ;  /* 0x0000000000007918 */ /* 0x000fc60000000000 */
[----:B------:R-:W-:Y:S01]  /*4f30*/  LDS.U16 R9, [R16] ;  /* 0x0000000010097984 */ /* 0x000fe20000000400 */
[----:B--2---:R-:W-:-:S03]  /*4f40*/  IMAD R4, R12, UR15, RZ ;  /* 0x0000000f0c047c24 */ /* 0x004fc6000f8e02ff */
[----:B------:R-:W-:Y:S01]  /*4f50*/  LDS.U16 R11, [R16+0x40] ;  /* 0x00004000100b7984 */ /* 0x000fe20000000400 */
[----:B0-----:R-:W-:Y:S01]  /*4f60*/  IMAD R7, R13, UR14, R4 ;  /* 0x0000000e0d077c24 */ /* 0x001fe2000f8e0204 */
[----:B------:R-:W-:Y:S01]  /*4f70*/  IADD3.X R13, R10, -0x1, RZ, P1, !PT ;  /* 0xffffffff0a0d7810 */ /* 0x000fe20000ffe4ff */
[----:B------:R-:W-:Y:S01]  /*4f80*/  IMAD.WIDE.U32 R4, R12, UR14, RZ ;  /* 0x0000000e0c047c25 */ /* 0x000fe2000f8e00ff */
        /* <DEDUP_REMOVED lines=19> */
.L_x_17634:
[----:B------:R-:W-:Y:S05]  /*50c0*/  BSYNC B0 ;  /* 0x0000000000007941 */ /* 0x000fea0003800000 */
.L_x_17633:
        /* <DEDUP_REMOVED lines=11> */
[----:B------:R-:W-:-:S02]  /*5180*/  IADD3 R5, P3, R27, R2, RZ ;  /* 0x000000021b057210 */ /* 0x000fc40007f7e0ff */
[C---:B------:R-:W-:Y:S02]  /*5190*/  LEA R4, P4, R8.reuse, UR8, 0x1 ;  /* 0x0000000808047c11 */ /* 0x040fe4000f8808ff */
[----:B------:R-:W-:Y:S02]  /*51a0*/  IADD3.X R3, R29, R6, R3, P3, !PT ;  /* 0x000000061d037210 */ /* 0x000fe40001ffe403 */
[----:B------:R-:W-:Y:S02]  /*51b0*/  LEA.HI.X R0, R8, UR9, R13, 0x1, P4 ;  /* 0x0000000908007c11 */ /* 0x000fe4000a0f0c0d */
[C---:B------:R-:W-:Y:S02]  /*51c0*/  LEA R2, P3, R5.reuse, R4, 0x1 ;  /* 0x0000000405027211 */ /* 0x040fe400078608ff */
[----:B------:R-:W-:Y:S02]  /*51d0*/  IADD3 R56, P4, R56, -0x100, RZ ;  /* 0xffffff0038387810 */ /* 0x000fe40007f9e0ff */
[----:B------:R-:W-:-:S02]  /*51e0*/  LEA.HI.X R3, R5, R0, R3, 0x1, P3 ;  /* 0x0000000005037211 */ /* 0x000fc400018f0c03 */
[----:B------:R-:W-:Y:S02]  /*51f0*/  IADD3 R54, P3, R54, -0x100, RZ ;  /* 0xffffff0036367810 */ /* 0x000fe40007f7e0ff */
[----:B------:R-:W-:Y:S01]  /*5200*/  IADD3.X R55, R55, -0x1, RZ, P4, !PT ;  /* 0xffffffff37377810 */ /* 0x000fe200027fe4ff */
[----:B------:R0:W-:Y:S01]  /*5210*/  @!P0 STG.E.U16 desc[UR10][R2.64], R11 ;  /* 0x0000000b02008986 */ /* 0x0001e2000c10150a */
[----:B------:R-:W-:Y:S02]  /*5220*/  ISETP.GT.AND P0, PT, R31, 0x1, PT ;  /* 0x000000011f00780c */ /* 0x000fe40003f04270 */
[----:B------:R-:W-:Y:S01]  /*5230*/  IADD3.X R53, R53, -0x1, RZ, P3, !PT ;  /* 0xffffffff35357810 */ /* 0x000fe20001ffe4ff */
[----:B------:R0:W-:Y:S01]  /*5240*/  @!P1 STG.E.U16 desc[UR10][R2.64+0x40], R19 ;  /* 0x0000401302009986 */ /* 0x0001e2000c10150a */
[----:B------:R-:W-:-:S03]  /*5250*/  IADD3 R52, P1, R52, -0x200, RZ ;  /* 0xfffffe0034347810 */ /* 0x000fc60007f3e0ff */
[----:B------:R0:W-:Y:S01]  /*5260*/  @!P2 STG.E.U16 desc[UR10][R2.64+0x80], R25 ;  /* 0x000080190200a986 */ /* 0x0001e2000c10150a */
[----:B------:R-:W-:Y:S02]  /*5270*/  IADD3 R58, P2, R58, -0x100, RZ ;  /* 0xffffff003a3a7810 */ /* 0x000fe40007f5e0ff */
[----:B------:R-:W-:Y:S02]  /*5280*/  IADD3.X R51, R51, -0x1, RZ, P1, !PT ;  /* 0xffffffff33337810 */ /* 0x000fe40000ffe4ff */
[----:B------:R-:W-:Y:S01]  /*5290*/  IADD3.X R59, R59, -0x1, RZ, P2, !PT ;  /* 0xffffffff3b3b7810 */ /* 0x000fe200017fe4ff */
[----:B------:R-:W-:Y:S08]  /*52a0*/  @P0 BRA `(.L_x_17635) ;  /* 0xffffffb800040947 */ /* 0x000ff0000383ffff */
.L_x_17598:
        /* <DEDUP_REMOVED lines=26> */
.L_x_17637:
[----:B------:R-:W-:Y:S05]  /*5450*/  BSYNC B0 ;  /* 0x0000000000007941 */ /* 0x000fea0003800000 */
.L_x_17636:
        /* <DEDUP_REMOVED lines=29> */
.L_x_17639:
[----:B------:R-:W3:Y:S02]  /*5630*/  S2R R15, SR_TID.X ;  /* 0x00000000000f7919 */ /* 0x000ee40000002100 */
.L_x_17640:
[----:B------:R-:W-:Y:S05]  /*5640*/  BSYNC B0 ;  /* 0x0000000000007941 */ /* 0x000fea0003800000 */
.L_x_17638:
        /* <DEDUP_REMOVED lines=22> */
.L_x_17642:
        /* <DEDUP_REMOVED lines=28> */
.L_x_17641:
[----:B------:R-:W-:Y:S05]  /*5970*/  EXIT ;  /* 0x000000000000794d */ /* 0x000fea0003800000 */
.L_x_17643:
        /* <DEDUP_REMOVED lines=16> */
.L_x_19032:


//--------------------- .text._Z25selective_scan_bwd_kernelI32Selective_Scan_bwd_kernel_traitsILi32ELi4ELb0ELb0ELb1ELb0ELb1EN3c108BFloat16ENS1_7complexIfEEEEv12SSMParamsBwd --------------------------
	.section	.text._Z25selective_scan_bwd_kernelI32Selective_Scan_bwd_kernel_traitsILi32ELi4ELb0ELb0ELb1ELb0ELb1EN3c108BFloat16ENS1_7complexIfEEEEv12SSMParamsBwd,"ax",@progbits
	.align	128
        .global         _Z25selective_scan_bwd_kernelI32Selective_Scan_bwd_kernel_traitsILi32ELi4ELb0ELb0ELb1ELb0ELb1EN3c108BFloat16ENS1_7complexIfEEEEv12SSMParamsBwd
        .type           _Z25selective_scan_bwd_kernelI32Selective_Scan_bwd_kernel_traitsILi32ELi4ELb0ELb0ELb1ELb0ELb1EN3c108BFloat16ENS1_7complexIfEEEEv12SSMParamsBwd,@function
        .size           _Z25selective_scan_bwd_kernelI32Selective_Scan_bwd_kernel_traitsILi32ELi4ELb0ELb0ELb1ELb0ELb1EN3c108BFloat16ENS1_7complexIfEEEEv12SSMParamsBwd,(.L_x_19033 - _Z25selective_scan_bwd_kernelI32Selective_Scan_bwd_kernel_traitsILi32ELi4ELb0ELb0ELb1ELb0ELb1EN3c108BFloat16ENS1_7complexIfEEEEv12SSMParamsBwd)
        .other          _Z25selective_scan_bwd_kernelI32Selective_Scan_bwd_kernel_traitsILi32ELi4ELb0ELb0ELb1ELb0ELb1EN3c108BFloat16ENS1_7complexIfEEEEv12SSMParamsBwd,@"STO_CUDA_ENTRY STV_DEFAULT"
_Z25selective_scan_bwd_kernelI32Selective_Scan_bwd_kernel_traitsILi32ELi4ELb0ELb0ELb1ELb0ELb1EN3c108BFloat16ENS1_7complexIfEEEEv12SSMParamsBwd:
.text._Z25selective_scan_bwd_kernelI32Selective_Scan_bwd_kernel_traitsILi32ELi4ELb0ELb0ELb1ELb0ELb1EN3c108BFloat16ENS1_7complexIfEEEEv12SSMParamsBwd:
        /* <DEDUP_REMOVED lines=23> */
[----:B------:R-:W-:Y:S02]  /*0170*/  @P1 LEA R4, P3, R60, R4, 0x2 ;  /* 0x000000043c041211 */ /* 0x000fe400078610ff */
        /* <DEDUP_REMOVED lines=22> */
[----:B------:R-:W-:Y:S02]  /*02e0*/  UIMAD UR6, UR15, UR8, URZ ;  /* 0x000000080f0672a4 */ /* 0x000fe4000f8e023f */
[----:B------:R-:W-:Y:S02]  /*02f0*/  UIMAD.WIDE.U32 UR4, UR14, UR8, URZ ;  /* 0x000000080e0472a5 */ /* 0x000fe4000f8e003f */
[----:B------:R-:W-:Y:S02]  /*0300*/  UIMAD UR8, UR14, UR9, UR6 ;  /* 0x000000090e0872a4 */ /* 0x000fe4000f8e0206 */
[----:B------:R-:W3:Y:S06]  /*0310*/  LDC.64 R32, c[0x0][0x2e0] ;  /* 0x0000b800ff207b82 */ /* 0x000eec0000000a00 */
[----:B------:R-:W-:Y:S01]  /*0320*/  @!P1 IADD3 R0, R0, -R9, RZ ;  /* 0x8000000900009210 */ /* 0x000fe20007ffe0ff */
[----:B------:R-:W-:-:S03]  /*0330*/  UIADD3 UR5, UR5, UR8, URZ ;  /* 0x0000000805057290 */ /* 0x000fc6000fffe03f */
[----:B------:R-:W-:Y:S01]  /*0340*/  ISETP.GE.U32.AND P0, PT, R0, R9, PT ;  /* 0x000000090000720c */ /* 0x000fe20003f06070 */
[----:B------:R-:W-:Y:S01]  /*0350*/  UIMAD UR9, UR15, UR12, URZ ;  /* 0x0000000c0f0972a4 */ /* 0x000fe2000f8e023f */
[----:B------:R-:W-:Y:S01]  /*0360*/  LOP3.LUT R6, R60, R13, RZ, 0x3c, !PT ;  /* 0x0000000d3c067212 */ /* 0x000fe200078e3cff */
[----:B-1----:R-:W-:Y:S01]  /*0370*/  IMAD R0, R61, R2, RZ ;  /* 0x000000023d007224 */ /* 0x002fe200078e02ff */
[----:B------:R-:W-:-:S03]  /*0380*/  @!P1 IADD3 R62, R62, 0x1, RZ ;  /* 0x000000013e3e9810 */ /* 0x000fc60007ffe0ff */
[C---:B------:R-:W-:Y:S01]  /*0390*/  IMAD R0, R60.reuse, R3, R0 ;  /* 0x000000033c007224 */ /* 0x040fe200078e0200 */
[----:B------:R-:W-:Y:S01]  /*03a0*/  LEA R7, R27, 0xffffff80, 0x7 ;  /* 0xffffff801b077811 */ /* 0x000fe200078e38ff */
[----:B------:R-:W-:Y:S01]  /*03b0*/  IMAD.WIDE.U32 R2, R60, R2, UR4 ;  /* 0x000000043c027e25 */ /* 0x000fe2000f8e0002 */
[----:B------:R-:W-:Y:S01]  /*03c0*/  UIMAD.WIDE.U32 UR6, UR14, UR12, URZ ;  /* 0x0000000c0e0672a5 */ /* 0x000fe2000f8e003f */
[----:B------:R-:W-:Y:S01]  /*03d0*/  ISETP.GE.AND P2, PT, R6, RZ, PT ;  /* 0x000000ff0600720c */ /* 0x000fe20003f46270 */
[----:B------:R-:W-:Y:S01]  /*03e0*/  UIMAD UR9, UR14, UR13, UR9 ;  /* 0x0000000d0e0972a4 */ /* 0x000fe2000f8e0209 */
[----:B------:R-:W-:Y:S02]  /*03f0*/  ISETP.NE.AND P1, PT, R13, RZ, PT ;  /* 0x000000ff0d00720c */ /* 0x000fe40003f25270 */
[----:B------:R-:W-:Y:S01]  /*0400*/  @P0 IADD3 R62, R62, 0x1, RZ ;  /* 0x000000013e3e0810 */ /* 0x000fe20007ffe0ff */
[----:B------:R-:W-:Y:S01]  /*0410*/  UIADD3 UR7, UR7, UR9, URZ ;  /* 0x0000000907077290 */ /* 0x000fe2000fffe03f */
[----:B------:R-:W-:Y:S01]  /*0420*/  SHF.R.S32.HI R11, RZ, 0x1f, R7 ;  /* 0x0000001fff0b7819 */ /* 0x000fe20000011407 */
[----:B------:R-:W-:Y:S01]  /*0430*/  ULDC.64 UR12, c[0x0][0x310] ;  /* 0x0000c400000c7ab9 */ /* 0x000fe20000000a00 */
[----:B------:R-:W-:Y:S01]  /*0440*/  IADD3 R67, P0, R7, R2, RZ ;  /* 0x0000000207437210 */ /* 0x000fe20007f1e0ff */
[----:B------:R-:W-:-:S03]  /*0450*/  ULDC.64 UR8, c[0x0][0x260] ;  /* 0x0000980000087ab9 */ /* 0x000fc60000000a00 */
[----:B------:R-:W-:Y:S02]  /*0460*/  IADD3.X R8, R11, R3, R0, P0, !PT ;  /* 0x000000030b087210 */ /* 0x000fe400007fe400 */
[----:B------:R-:W-:Y:S01]  /*0470*/  ISETP.NE.U32.AND P0, PT, RZ, UR12, PT ;  /* 0x0000000cff007c0c */ /* 0x000fe2000bf05070 */
[-C--:B--2---:R-:W-:Y:S02]  /*0480*/  IMAD R0, R61, R4.reuse, RZ ;  /* 0x000000043d007224 */ /* 0x084fe400078e02ff */
[----:B------:R-:W-:Y:S01]  /*0490*/  IMAD.WIDE.U32 R2, R60, R4, UR6 ;  /* 0x000000063c027e25 */ /* 0x000fe2000f8e0004 */
[----:B------:R-:W-:Y:S02]  /*04a0*/  ISETP.NE.AND.EX P0, PT, RZ, UR13, PT, P0 ;  /* 0x0000000dff007c0c */ /* 0x000fe4000bf05300 */
[----:B------:R-:W-:Y:S01]  /*04b0*/  @!P2 IADD3 R62, -R62, RZ, RZ ;  /* 0x000000ff3e3ea210 */ /* 0x000fe20007ffe1ff */
[----:B------:R-:W-:Y:S01]  /*04c0*/  IMAD R0, R60, R5, R0 ;  /* 0x000000053c007224 */ /* 0x000fe200078e0200 */
[----:B------:R-:W-:Y:S01]  /*04d0*/  @!P1 LOP3.LUT R62, RZ, R13, RZ, 0x33, !PT ;  /* 0x0000000dff3e9212 */ /* 0x000fe200078e33ff */
[----:B------:R-:W-:Y:S01]  /*04e0*/  UIMAD UR4, UR15, UR8, URZ ;  /* 0x000000080f0472a4 */ /* 0x000fe2000f8e023f */
[----:B------:R-:W-:Y:S01]  /*04f0*/  IADD3 R69, P1, R7, R2, RZ ;  /* 0x0000000207457210 */ /* 0x000fe20007f3e0ff */
[----:B------:R-:W-:-:S03]  /*0500*/  ULDC.64 UR12, c[0x0][0x328] ;  /* 0x0000ca00000c7ab9 */ /* 0x000fc60000000a00 */
[----:B------:R-:W-:Y:S01]  /*0510*/  IADD3.X R6, R11, R3, R0, P1, !PT ;  /* 0x000000030b067210 */ /* 0x000fe20000ffe400 */
[----:B------:R-:W-:Y:S01]  /*0520*/  IMAD R0, R61, R14, RZ ;  /* 0x0000000e3d007224 */ /* 0x000fe200078e02ff */
[----:B------:R-:W-:Y:S01]  /*0530*/  SHF.R.S32.HI R3, RZ, 0x1f, R62 ;  /* 0x0000001fff037819 */ /* 0x000fe2000001143e */
[----:B------:R-:W-:Y:S01]  /*0540*/  UIMAD.WIDE.U32 UR6, UR14, UR8, URZ ;  /* 0x000000080e0672a5 */ /* 0x000fe2000f8e003f */
[----:B----4-:R-:W-:Y:S01]  /*0550*/  ISETP.NE.U32.AND P2, PT, R18, RZ, PT ;  /* 0x000000ff1200720c */ /* 0x010fe20003f45070 */
[----:B------:R-:W-:Y:S01]  /*0560*/  UIMAD UR4, UR14, UR9, UR4 ;  /* 0x000000090e0472a4 */ /* 0x000fe2000f8e0204 */
[----:B------:R-:W-:Y:S01]  /*0570*/  IMAD R0, R60, R15, R0 ;  /* 0x0000000f3c007224 */ /* 0x000fe200078e0200 */
[----:B------:R-:W-:Y:S01]  /*0580*/  UIMAD UR8, UR15, UR12, URZ ;  /* 0x0000000c0f0872a4 */ /* 0x000fe2000f8e023f */
[----:B------:R-:W1:Y:S01]  /*0590*/  @P0 LDC R15, c[0x0][0x214] ;  /* 0x00008500ff0f0b82 */ /* 0x000e620000000800 */
[----:B------:R-:W-:Y:S01]  /*05a0*/  UIADD3 UR7, UR7, UR4, URZ ;  /* 0x0000000407077290 */ /* 0x000fe2000fffe03f */
[----:B------:R-:W-:Y:S01]  /*05b0*/  IMAD R3, R3, R16, RZ ;  /* 0x0000001003037224 */ /* 0x000fe200078e02ff */
[----:B------:R-:W-:Y:S01]  /*05c0*/  UIMAD.WIDE.U32 UR4, UR14, UR12, URZ ;  /* 0x0000000c0e0472a5 */ /* 0x000fe2000f8e003f */
[----:B------:R-:W-:Y:S01]  /*05d0*/  ISETP.NE.AND.EX P2, PT, R19, RZ, PT, P2 ;  /* 0x000000ff1300720c */ /* 0x000fe20003f45320 */
[----:B------:R-:W-:Y:S01]  /*05e0*/  UIMAD UR8, UR14, UR13, UR8 ;  /* 0x0000000d0e0872a4 */ /* 0x000fe2000f8e0208 */
[----:B------:R-:W-:-:S02]  /*05f0*/  IMAD R13, R62, R17, R3 ;  /* 0x000000113e0d7224 */ /* 0x000fc400078e0203 */
[----:B------:R-:W2:Y:S01]  /*0600*/  @P0 LDC R17, c[0x0][0x21c] ;  /* 0x00008700ff110b82 */ /* 0x000ea20000000800 */
[----:B------:R-:W-:Y:S01]  /*0610*/  UIADD3 UR5, UR5, UR8, URZ ;  /* 0x0000000805057290 */ /* 0x000fe2000fffe03f */
[----:B------:R-:W-:Y:S02]  /*0620*/  ISETP.NE.U32.AND P1, PT, R24, RZ, PT ;  /* 0x000000ff1800720c */ /* 0x000fe40003f25070 */
[----:B------:R-:W-:-:S04]  /*0630*/  CS2R R20, SRZ ;  /* 0x0000000000147805 */ /* 0x000fc8000001ff00 */
[----:B------:R-:W4:Y:S01]  /*0640*/  @P0 LDC.64 R22, c[0x0][0x310] ;  /* 0x0000c400ff160b82 */ /* 0x000f220000000a00 */
[C---:B------:R-:W-:Y:S01]  /*0650*/  IMAD.WIDE.U32 R2, R60.reuse, R14, UR4 ;  /* 0x000000043c027e25 */ /* 0x040fe2000f8e000e */
[----:B------:R-:W-:Y:S02]  /*0660*/  ISETP.NE.AND.EX P1, PT, R25, RZ, PT, P1 ;  /* 0x000000ff1900720c */ /* 0x000fe40003f25310 */
[----:B------:R-:W-:Y:S01]  /*0670*/  @P2 LEA R20, P3, R60, R18, 0x2 ;  /* 0x000000123c142211 */ /* 0x000fe200078610ff */
[----:B------:R-:W-:Y:S01]  /*0680*/  IMAD.WIDE.U32 R4, R62, R16, UR6 ;  /* 0x000000063e047e25 */ /* 0x000fe2000f8e0010 */
[----:B------:R-:W-:Y:S02]  /*0690*/  LEA R9, R27, 0xffffff00, 0x8 ;  /* 0xffffff001b097811 */ /* 0x000fe400078e40ff */
        /* <DEDUP_REMOVED lines=12> */
[----:B--2---:R-:W-:Y:S01]  /*0760*/  @P0 IMAD R3, R0, R17, RZ ;  /* 0x0000001100030224 */ /* 0x004fe200078e02ff */
[----:B------:R-:W-:Y:S02]  /*0770*/  @P1 LEA.HI.X R19, R60, R25, R61, 0x2, P3 ;  /* 0x000000193c131211 */ /* 0x000fe400018f143d */
[----:B------:R-:W-:Y:S02]  /*0780*/  LEA.HI.X R67, R67, R29, R8, 0x1, P4 ;  /* 0x0000001d43437211 */ /* 0x000fe400020f0c08 */
[----:B------:R-:W-:Y:S02]  /*0790*/  LEA.HI.X.SX32 R2, R9, R10, 0x1, P5 ;  /* 0x0000000a09027211 */ /* 0x000fe400028f0eff */
[----:B---3--:R-:W-:Y:S02]  /*07a0*/  LEA R68, P1, R69, R30, 0x1 ;  /* 0x0000001e45447211 */ /* 0x008fe400078208ff */
[----:B------:R-:W-:-:S02]  /*07b0*/  LEA R70, P3, R7, R70, 0x1 ;  /* 0x0000004607467211 */ /* 0x000fc400078608ff */
[----:B------:R-:W-:Y:S01]  /*07c0*/  LEA R72, P4, R73, R32, 0x1 ;  /* 0x0000002049487211 */ /* 0x000fe200078808ff */
[----:B------:R-:W-:Y:S01]  /*07d0*/  HFMA2.MMA R64, -RZ, RZ, 0, 0 ;  /* 0x00000000ff407435 */ /* 0x000fe200000001ff */
[----:B----4-:R-:W-:Y:S01]  /*07e0*/  @P0 IMAD.WIDE R22, R3, 0x10, R22 ;  /* 0x0000001003160825 */ /* 0x010fe200078e0216 */
[----:B------:R-:W-:Y:S02]  /*07f0*/  LEA.HI.X R69, R69, R31, R6, 0x1, P1 ;  /* 0x0000001f45457211 */ /* 0x000fe400008f0c06 */
[----:B------:R-:W-:Y:S02]  /*0800*/  @!P0 CS2R R22, SRZ ;  /* 0x0000000000168805 */ /* 0x000fe4000001ff00 */
[----:B------:R-:W-:Y:S02]  /*0810*/  LEA.HI.X R71, R7, R71, R4, 0x1, P3 ;  /* 0x0000004707477211 */ /* 0x000fe400018f0c04 */
[----:B------:R-:W-:Y:S02]  /*0820*/  LEA.HI.X R73, R73, R33, R2, 0x1, P4 ;  /* 0x0000002149497211 */ /* 0x000fe400020f0c02 */
[----:B------:R-:W-:Y:S01]  /*0830*/  MOV R63, RZ ;  /* 0x000000ff003f7202 */ /* 0x000fe20000000f00 */
[----:B------:R-:W-:Y:S06]  /*0840*/  @!P2 BRA `(.L_x_17644) ;  /* 0x00000058008ca947 */ /* 0x000fec0003800000 */
[----:B------:R-:W0:Y:S01]  /*0850*/  S2R R65, SR_TID.X ;  /* 0x0000000000417919 */ /* 0x000e220000002100 */
[----:B------:R-:W1:Y:S01]  /*0860*/  S2UR UR5, SR_CgaCtaId ;  /* 0x00000000000579c3 */ /* 0x000e620000008800 */
[----:B------:R-:W-:Y:S01]  /*0870*/  UMOV UR4, 0x400 ;  /* 0x0000040000047882 */ /* 0x000fe20000000000 */
[----:B------:R-:W-:Y:S01]  /*0880*/  MOV R64, RZ ;  /* 0x000000ff00407202 */ /* 0x000fe20000000f00 */
[----:B------:R-:W2:Y:S01]  /*0890*/  S2R R74, SR_LANEID ;  /* 0x00000000004a7919 */ /* 0x000ea20000000000 */
[----:B------:R-:W-:Y:S01]  /*08a0*/  MOV R63, RZ ;  /* 0x000000ff003f7202 */ /* 0x000fe20000000f00 */
[----:B-1----:R-:W-:-:S04]  /*08b0*/  ULEA UR5, UR5, UR4, 0x18 ;  /* 0x0000000405057291 */ /* 0x002fc8000f8ec03f */
[----:B------:R-:W-:Y:S01]  /*08c0*/  UIADD3 UR4, UR5, 0x210, URZ ;  /* 0x0000021005047890 */ /* 0x000fe2000fffe03f */
[C---:B0-----:R-:W-:Y:S02]  /*08d0*/  SHF.L.U32 R0, R65.reuse, 0x2, RZ ;  /* 0x0000000241007819 */ /* 0x041fe400000006ff */
[C---:B------:R-:W-:Y:S02]  /*08e0*/  IADD3 R2, R65.reuse, 0x80, RZ ;  /* 0x0000008041027810 */ /* 0x040fe40007ffe0ff */
[----:B------:R-:W-:Y:S02]  /*08f0*/  LOP3.LUT R0, R0, 0xffffff80, RZ, 0xc0, !PT ;  /* 0xffffff8000007812 */ /* 0x000fe400078ec0ff */
[C---:B------:R-:W-:Y:S02]  /*0900*/  IADD3 R4, R65.reuse, 0xe0, RZ ;  /* 0x000000e041047810 */ /* 0x040fe40007ffe0ff */
[----:B------:R-:W-:Y:S02]  /*0910*/  LOP3.LUT R77, R0, 0x1f, R65, 0xf8, !PT ;  /* 0x0000001f004d7812 */ /* 0x000fe400078ef841 */
[----:B------:R-:W-:-:S02]  /*0920*/  SHF.L.U32 R75, R65, 0x3, RZ ;  /* 0x00000003414b7819 */ /* 0x000fc400000006ff */
[-C--:B------:R-:W-:Y:S02]  /*0930*/  LEA.HI.SX32 R2, R2, R65.reuse, 0x1b ;  /* 0x0000004102027211 */ /* 0x080fe400078fdaff */
[----:B------:R-:W-:Y:S02]  /*0940*/  LEA.HI.SX32 R4, R4, R65, 0x1b ;  /* 0x0000004104047211 */ /* 0x000fe400078fdaff */
[----:B------:R-:W-:Y:S02]  /*0950*/  IADD3 R16, R0, R77, RZ ;  /* 0x0000004d00107210 */ /* 0x000fe40007ffe0ff */
[----:B------:R-:W-:Y:S02]  /*0960*/  LEA.HI.SX32 R79, R75, R75, 0x1b ;  /* 0x0000004b4b4f7211 */ /* 0x000fe400078fdaff */
[----:B------:R-:W-:Y:S02]  /*0970*/  LOP3.LUT R158, R65, 0x1f, RZ, 0xc0, !PT ;  /* 0x0000001f419e7812 */ /* 0x000fe400078ec0ff */
[----:B------:R-:W-:-:S02]  /*0980*/  LEA R76, R2, UR5, 0x2 ;  /* 0x00000005024c7c11 */ /* 0x000fc4000f8e10ff */
[----:B------:R-:W-:Y:S02]  /*0990*/  LEA R78, R4, UR5, 0x2 ;  /* 0x00000005044e7c11 */ /* 0x000fe4000f8e10ff */
[----:B------:R-:W-:Y:S02]  /*09a0*/  SHF.R.S32.HI R80, RZ, 0x1f, R77 ;  /* 0x0000001fff507819 */ /* 0x000fe4000001144d */
[C---:B------:R-:W-:Y:S02]  /*09b0*/  LOP3.LUT R81, R77.reuse, 0x20, RZ, 0xfc, !PT ;  /* 0x000000204d517812 */ /* 0x040fe400078efcff */
[C---:B------:R-:W-:Y:S02]  /*09c0*/  LOP3.LUT R82, R77.reuse, 0x40, RZ, 0xfc, !PT ;  /* 0x000000404d527812 */ /* 0x040fe400078efcff */
[----:B------:R-:W-:Y:S02]  /*09d0*/  LOP3.LUT R83, R77, 0x60, RZ, 0xfc, !PT ;  /* 0x000000604d537812 */ /* 0x000fe400078efcff */
[----:B------:R-:W-:-:S02]  /*09e0*/  SHF.R.S32.HI R17, RZ, 0x1f, R16 ;  /* 0x0000001fff117819 */ /* 0x000fc40000011410 */
[C---:B------:R-:W-:Y:S02]  /*09f0*/  IADD3 R84, R16.reuse, 0x20, RZ ;  /* 0x0000002010547810 */ /* 0x040fe40007ffe0ff */
[C---:B------:R-:W-:Y:S02]  /*0a00*/  IADD3 R85, R16.reuse, 0x40, RZ ;  /* 0x0000004010557810 */ /* 0x040fe40007ffe0ff */
[C---:B------:R-:W-:Y:S02]  /*0a10*/  IADD3 R86, R16.reuse, 0x60, RZ ;  /* 0x0000006010567810 */ /* 0x040fe40007ffe0ff */
[C---:B------:R-:W-:Y:S02]  /*0a20*/  IADD3 R87, R16.reuse, 0x80, RZ ;  /* 0x0000008010577810 */ /* 0x040fe40007ffe0ff */
[C---:B------:R-:W-:Y:S02]  /*0a30*/  IADD3 R88, R16.reuse, 0xa0, RZ ;  /* 0x000000a010587810 */ /* 0x040fe40007ffe0ff */
[----:B------:R-:W-:-:S02]  /*0a40*/  IADD3 R89, R16, 0xc0, RZ ;  /* 0x000000c010597810 */ /* 0x000fc40007ffe0ff */
[----:B------:R-:W-:Y:S02]  /*0a50*/  IADD3 R90, R16, 0xe0, RZ ;  /* 0x000000e0105a7810 */ /* 0x000fe40007ffe0ff */
[----:B------:R-:W-:Y:S01]  /*0a60*/  LEA R79, R79, UR4, 0x2 ;  /* 0x000000044f4f7c11 */ /* 0x000fe2000f8e10ff */
[----:B--2---:R-:W-:-:S06]  /*0a70*/  UMOV UR4, URZ ;  /* 0x0000003f00047c82 */ /* 0x004fcc0008000000 */
.L_x_17686:
[----:B0-----:R-:W0:Y:S01]  /*0a80*/  LDC R12, c[0x0][0x224] ;  /* 0x00008900ff0c7b82 */ /* 0x001e220000000800 */
[----:B------:R-:W-:Y:S01]  /*0a90*/  ULDC UR6, c[0x0][0x218] ;  /* 0x0000860000067ab9 */ /* 0x000fe20000000800 */
[----:B-1----:R-:W-:Y:S02]  /*0aa0*/  LEA R2, P4, R77, R66, 0x1 ;  /* 0x000000424d027211 */ /* 0x002fe400078808ff */
[----:B------:R-:W-:Y:S02]  /*0ab0*/  PRMT R7, RZ, 0x7610, R7 ;  /* 0x00007610ff077816 */ /* 0x000fe40000000007 */
[----:B------:R-:W-:Y:S02]  /*0ac0*/  PRMT R9, RZ, 0x7610, R9 ;  /* 0x00007610ff097816 */ /* 0x000fe40000000009 */
[----:B------:R-:W-:Y:S02]  /*0ad0*/  PRMT R11, RZ, 0x7610, R11 ;  /* 0x00007610ff0b7816 */ /* 0x000fe4000000000b */
[----:B------:R-:W-:-:S02]  /*0ae0*/  PRMT R13, RZ, 0x7610, R13 ;  /* 0x00007610ff0d7816 */ /* 0x000fc4000000000d */
[----:B------:R-:W-:Y:S02]  /*0af0*/  LEA.HI.X R3, R77, R67, R80, 0x1, P4 ;  /* 0x000000434d037211 */ /* 0x000fe400020f0c50 */
[----:B0-----:R-:W-:-:S04]  /*0b00*/  IADD3 R91, R12, -UR4, RZ ;  /* 0x800000040c5b7c10 */ /* 0x001fc8000fffe0ff */
[----:B------:R-:W-:-:S04]  /*0b10*/  LEA R14, R91, 0xffffff80, 0x7 ;  /* 0xffffff805b0e7811 */ /* 0x000fc800078e38ff */
[----:B------:R-:W-:Y:S01]  /*0b20*/  IADD3 R0, -R14, UR6, RZ ;  /* 0x000000060e007c10 */ /* 0x000fe2000fffe1ff */
[----:B------:R-:W-:-:S03]  /*0b30*/  ULDC.64 UR6, c[0x0][0x2a8] ;  /* 0x0000aa0000067ab9 */ /* 0x000fc60000000a00 */
[-C--:B------:R-:W-:Y:S01]  /*0b40*/  ISETP.GE.AND P0, PT, R77, R0.reuse, PT ;  /* 0x000000004d00720c */ /* 0x080fe20003f06270 */
[----:B------:R-:W-:Y:S01]  /*0b50*/  BAR.SYNC.DEFER_BLOCKING 0x0 ;  /* 0x0000000000007b1d */ /* 0x000fe20000010000 */
[-C--:B------:R-:W-:Y:S02]  /*0b60*/  ISETP.GE.AND P1, PT, R81, R0.reuse, PT ;  /* 0x000000005100720c */ /* 0x080fe40003f26270 */
[-C--:B------:R-:W-:Y:S02]  /*0b70*/  ISETP.GE.AND P2, PT, R82, R0.reuse, PT ;  /* 0x000000005200720c */ /* 0x080fe40003f46270 */
[----:B------:R-:W-:-:S07]  /*0b80*/  ISETP.GE.AND P3, PT, R83, R0, PT ;  /* 0x000000005300720c */ /* 0x000fce0003f66270 */
[----:B------:R-:W2:Y:S04]  /*0b90*/  @!P0 LDG.E.U16 R7, desc[UR10][R2.64] ;  /* 0x0000000a02078981 */ /* 0x000ea8000c1e1500 */
[----:B------:R-:W3:Y:S04]  /*0ba0*/  @!P1 LDG.E.U16 R9, desc[UR10][R2.64+0x40] ;  /* 0x0000400a02099981 */ /* 0x000ee8000c1e1500 */
[----:B------:R-:W4:Y:S04]  /*0bb0*/  @!P2 LDG.E.U16 R11, desc[UR10][R2.64+0x80] ;  /* 0x0000800a020ba981 */ /* 0x000f28000c1e1500 */
[----:B------:R-:W4:Y:S01]  /*0bc0*/  @!P3 LDG.E.U16 R13, desc[UR10][R2.64+0xc0] ;  /* 0x0000c00a020db981 */ /* 0x000f22000c1e1500 */
[----:B------:R-:W-:-:S02]  /*0bd0*/  LEA R92, R74, UR5, 0x1 ;  /* 0x000000054a5c7c11 */ /* 0x000fc4000f8e08ff */
[----:B------:R-:W-:Y:S02]  /*0be0*/  LEA R93, R74, UR5, 0x3 ;  /* 0x000000054a5d7c11 */ /* 0x000fe4000f8e18ff */
[----:B------:R-:W-:Y:S02]  /*0bf0*/  LEA R4, P0, R77, R68, 0x1 ;  /* 0x000000444d047211 */ /* 0x000fe400078008ff */
[-C--:B------:R-:W-:Y:S02]  /*0c00*/  ISETP.GE.AND P1, PT, R81, R0.reuse, PT ;  /* 0x000000005100720c */ /* 0x080fe40003f26270 */
[C---:B------:R-:W-:Y:S02]  /*0c10*/  LEA.HI.X R5, R77.reuse, R69, R80, 0x1, P0 ;  /* 0x000000454d057211 */ /* 0x040fe400000f0c50 */
[-C--:B------:R-:W-:Y:S02]  /*0c20*/  ISETP.GE.AND P0, PT, R77, R0.reuse, PT ;  /* 0x000000004d00720c */ /* 0x080fe40003f06270 */
[----:B------:R-:W-:-:S02]  /*0c30*/  ISETP.GE.AND P2, PT, R82, R0, PT ;  /* 0x000000005200720c */ /* 0x000fc40003f46270 */
        /* <DEDUP_REMOVED lines=15> */
[----:B------:R1:W4:Y:S01]  /*0d30*/  @!P3 LDG.E.U16 R29, desc[UR10][R4.64+0xc0] ;  /* 0x0000c00a041db981 */ /* 0x000322000c1e1500 */
[----:B------:R-:W-:-:S02]  /*0d40*/  LEA R10, P0, R77, R70, 0x1 ;  /* 0x000000464d0a7211 */ /* 0x000fc400078008ff */
[----:B0-----:R-:W-:Y:S02]  /*0d50*/  PRMT R13, RZ, 0x7610, R13 ;  /* 0x00007610ff0d7816 */ /* 0x001fe4000000000d */
[C---:B------:R-:W-:Y:S02]  /*0d60*/  LEA.HI.X R11, R77.reuse, R71, R80, 0x1, P0 ;  /* 0x000000474d0b7211 */ /* 0x040fe400000f0c50 */
[-C--:B------:R-:W-:Y:S02]  /*0d70*/  ISETP.GE.AND P0, PT, R77, R0.reuse, PT ;  /* 0x000000004d00720c */ /* 0x080fe40003f06270 */
[-C--:B------:R-:W-:Y:S02]  /*0d80*/  ISETP.GE.AND P1, PT, R82, R0.reuse, PT ;  /* 0x000000005200720c */ /* 0x080fe40003f26270 */
[----:B------:R-:W-:Y:S02]  /*0d90*/  ISETP.GE.AND P2, PT, R83, R0, PT ;  /* 0x000000005300720c */ /* 0x000fe40003f46270 */
[----:B-1----:R-:W-:Y:S01]  /*0da0*/  PRMT R5, RZ, 0x7610, R5 ;  /* 0x00007610ff057816 */ /* 0x002fe20000000005 */
[----:B--2---:R-:W-:Y:S04]  /*0db0*/  STS.U16 [R92], R15 ;  /* 0x0000000f5c007388 */ /* 0x004fe80000000400 */
[----:B---3--:R0:W-:Y:S04]  /*0dc0*/  STS.U16 [R92+0x40], R25 ;  /* 0x000040195c007388 */ /* 0x0081e80000000400 */
[----:B----4-:R1:W-:Y:S04]  /*0dd0*/  STS.U16 [R92+0x80], R27 ;  /* 0x0000801b5c007388 */ /* 0x0103e80000000400 */
[----:B------:R2:W-:Y:S01]  /*0de0*/  STS.U16 [R92+0xc0], R29 ;  /* 0x0000c01d5c007388 */ /* 0x0005e20000000400 */
[----:B------:R-:W-:-:S03]  /*0df0*/  NOP ;  /* 0x0000000000007918 */ /* 0x000fc60000000000 */
[----:B------:R-:W-:Y:S01]  /*0e00*/  LDS.64 R2, [R93] ;  /* 0x000000005d027984 */ /* 0x000fe20000000a00 */
[----:B0-----:R-:W-:Y:S02]  /*0e10*/  PRMT R25, RZ, 0x7610, R25 ;  /* 0x00007610ff197816 */ /* 0x001fe40000000019 */
[----:B-1----:R-:W-:Y:S01]  /*0e20*/  PRMT R27, RZ, 0x7610, R27 ;  /* 0x00007610ff1b7816 */ /* 0x002fe2000000001b */
[----:B------:R-:W-:Y:S08]  /*0e30*/  BAR.SYNC.DEFER_BLOCKING 0x0 ;  /* 0x0000000000007b1d */ /* 0x000ff00000010000 */
[----:B--2---:R-:W0:Y:S01]  /*0e40*/  LDC.64 R28, c[0x0][0x2a0] ;  /* 0x0000a800ff1c7b82 */ /* 0x004e220000000a00 */
        /* <DEDUP_REMOVED lines=11> */
[----:B------:R-:W-:Y:S02]  /*0f00*/  IADD3 R7, R7, R29, RZ ;  /* 0x0000001d07077210 */ /* 0x000fe40007ffe0ff */
[----:B------:R-:W-:Y:S02]  /*0f10*/  IADD3 R4, -R12, UR4, RZ ;  /* 0x000000040c047c10 */ /* 0x000fe4000fffe1ff */
[----:B------:R-:W-:Y:S01]  /*0f20*/  @!P0 IADD3 R9, R29, R9, RZ ;  /* 0x000000091d098210 */ /* 0x000fe20007ffe0ff */
[----:B------:R-:W-:Y:S02]  /*0f30*/  IMAD R29, R61, UR6, RZ ;  /* 0x000000063d1d7c24 */ /* 0x000fe4000f8e02ff */
[----:B-1----:R-:W-:-:S04]  /*0f40*/  IMAD.WIDE.U32 R10, R60, UR6, R6 ;  /* 0x000000063c0a7c25 */ /* 0x002fc8000f8e0006 */
[----:B------:R-:W-:-:S04]  /*0f50*/  @!P0 IMAD.WIDE.U32 R6, R60, UR6, R8 ;  /* 0x000000063c068c25 */ /* 0x000fc8000f8e0008 */
[----:B------:R-:W-:Y:S02]  /*0f60*/  IMAD R94, R4, -0x80, RZ ;  /* 0xffffff80045e7824 */ /* 0x000fe400078e02ff */
[----:B------:R-:W-:Y:S01]  /*0f70*/  IMAD R29, R60, UR7, R29 ;  /* 0x000000073c1d7c24 */ /* 0x000fe2000f8e021d */
[----:B------:R-:W-:Y:S02]  /*0f80*/  ULDC.64 UR6, c[0x0][0x318] ;  /* 0x0000c60000067ab9 */ /* 0x000fe40000000a00 */
[C---:B------:R-:W-:Y:S02]  /*0f90*/  LEA R9, P2, R77.reuse, UR6, 0x1 ;  /* 0x000000064d097c11 */ /* 0x040fe4000f8408ff */
[----:B------:R-:W-:Y:S02]  /*0fa0*/  SHF.R.S32.HI R95, RZ, 0x1f, R94 ;  /* 0x0000001fff5f7819 */ /* 0x000fe4000001145e */
[----:B------:R-:W-:Y:S02]  /*0fb0*/  IADD3 R8, P3, R94, R10, RZ ;  /* 0x0000000a5e087210 */ /* 0x000fe40007f7e0ff */
[----:B------:R-:W-:-:S02]  /*0fc0*/  LEA.HI.X R12, R77, UR7, R80, 0x1, P2 ;  /* 0x000000074d0c7c11 */ /* 0x000fc400090f0c50 */
[----:B------:R-:W-:Y:S02]  /*0fd0*/  IADD3.X R11, R95, R29, R11, P3, !PT ;  /* 0x0000001d5f0b7210 */ /* 0x000fe40001ffe40b */
[C---:B------:R-:W-:Y:S02]  /*0fe0*/  LEA R10, P2, R8.reuse, R9, 0x1 ;  /* 0x00000009080a7211 */ /* 0x040fe400078408ff */
[----:B------:R-:W-:Y:S02]  /*0ff0*/  ISETP.GE.AND P3, PT, R81, R0, PT ;  /* 0x000000005100720c */ /* 0x000fe40003f66270 */
[----:B------:R-:W-:Y:S02]  /*1000*/  LEA.HI.X R11, R8, R12, R11, 0x1, P2 ;  /* 0x0000000c080b7211 */ /* 0x000fe400010f0c0b */
[----:B------:R-:W-:Y:S01]  /*1010*/  ISETP.GE.AND P2, PT, R82, R0, PT ;  /* 0x000000005200720c */ /* 0x000fe20003f46270 */
[----:B--2---:R0:W-:Y:S04]  /*1020*/  STS.U16 [R92], R13 ;  /* 0x0000000d5c007388 */ /* 0x0041e80000000400 */
[----:B---3--:R-:W-:Y:S04]  /*1030*/  STS.U16 [R92+0x80], R25 ;  /* 0x000080195c007388 */ /* 0x008fe80000000400 */
[----:B----4-:R-:W-:Y:S01]  /*1040*/  STS.U16 [R92+0xc0], R27 ;  /* 0x0000c01b5c007388 */ /* 0x010fe20000000400 */
[----:B0-----:R-:W-:-:S03]  /*1050*/  @!P0 IADD3 R13, P1, R77, R6, RZ ;  /* 0x000000064d0d8210 */ /* 0x001fc60007f3e0ff */
[----:B------:R0:W-:Y:S01]  /*1060*/  STS.U16 [R92+0x40], R5 ;  /* 0x000040055c007388 */ /* 0x0001e20000000400 */
[----:B------:R-:W-:-:S03]  /*1070*/  NOP ;  /* 0x0000000000007918 */ /* 0x000fc60000000000 */
[----:B------:R-:W-:Y:S01]  /*1080*/  LDS.64 R108, [R93] ;  /* 0x000000005d6c7984 */ /* 0x000fe20000000a00 */
[----:B------:R-:W-:Y:S02]  /*1090*/  @!P0 IADD3.X R24, R80, R7, R29, P1, !PT ;  /* 0x0000000750188210 */ /* 0x000fe40000ffe41d */
[C---:B------:R-:W-:Y:S01]  /*10a0*/  @!P0 LEA R6, P1, R13.reuse, UR6, 0x1 ;  /* 0x000000060d068c11 */ /* 0x040fe2000f8208ff */
[----:B------:R-:W1:Y:S03]  /*10b0*/  LDC.64 R28, c[0x0][0x2b0] ;  /* 0x0000ac00ff1c7b82 */ /* 0x000e660000000a00 */
[----:B------:R-:W-:Y:S01]  /*10c0*/  @!P0 LEA.HI.X R7, R13, UR7, R24, 0x1, P1 ;  /* 0x000000070d078c11 */ /* 0x000fe200088f0c18 */
[----:B------:R-:W-:Y:S01]  /*10d0*/  ULDC.64 UR6, c[0x0][0x2b8] ;  /* 0x0000ae0000067ab9 */ /* 0x000fe20000000a00 */
[----:B------:R-:W-:Y:S02]  /*10e0*/  ISETP.GE.AND P1, PT, R83, R0, PT ;  /* 0x000000005300720c */ /* 0x000fe40003f26270 */
[----:B0-----:R-:W-:Y:S01]  /*10f0*/  PRMT R5, RZ, 0x7610, R5 ;  /* 0x00007610ff057816 */ /* 0x001fe20000000005 */
[----:B------:R-:W-:Y:S01]  /*1100*/  BAR.SYNC.DEFER_BLOCKING 0x0 ;  /* 0x0000000000007b1d */ /* 0x000fe20000010000 */
[----:B------:R-:W-:-:S02]  /*1110*/  PRMT R13, RZ, 0x7610, R13 ;  /* 0x00007610ff0d7816 */ /* 0x000fc4000000000d */
[----:B------:R-:W-:Y:S02]  /*1120*/  PRMT R25, RZ, 0x7610, R25 ;  /* 0x00007610ff197816 */ /* 0x000fe40000000019 */
[----:B------:R-:W-:Y:S01]  /*1130*/  PRMT R27, RZ, 0x7610, R27 ;  /* 0x00007610ff1b7816 */ /* 0x000fe2000000001b */
[----:B------:R0:W2:Y:S04]  /*1140*/  @!P0 LDG.E.U16 R5, desc[UR10][R6.64] ;  /* 0x0000000a06058981 */ /* 0x0000a8000c1e1500 */
[----:B------:R-:W3:Y:S04]  /*1150*/  @!P3 LDG.E.U16 R13, desc[UR10][R10.64+-0xc0] ;  /* 0xffff400a0a0db981 */ /* 0x000ee8000c1e1500 */
[----:B------:R-:W4:Y:S04]  /*1160*/  @!P2 LDG.E.U16 R25, desc[UR10][R10.64+-0x80] ;  /* 0xffff800a0a19a981 */ /* 0x000f28000c1e1500 */
[----:B------:R0:W4:Y:S01]  /*1170*/  @!P1 LDG.E.U16 R27, desc[UR10][R10.64+-0x40] ;  /* 0xffffc00a0a1b9981 */ /* 0x000122000c1e1500 */
[----:B-1----:R-:W-:Y:S01]  /*1180*/  IMAD R8, R28, UR15, RZ ;  /* 0x0000000f1c087c24 */ /* 0x002fe2000f8e02ff */
[----:B------:R-:W-:-:S03]  /*1190*/  @!P0 MOV R9, R15 ;  /* 0x0000000f00098202 */ /* 0x000fc60000000f00 */
[----:B------:R-:W-:Y:S01]  /*11a0*/  IMAD R29, R29, UR14, R8 ;  /* 0x0000000e1d1d7c24 */ /* 0x000fe2000f8e0208 */
[----:B------:R-:W-:Y:S01]  /*11b0*/  @!P0 MOV R8, R14 ;  /* 0x0000000e00088202 */ /* 0x000fe20000000f00 */
[----:B0-----:R-:W-:-:S04]  /*11c0*/  IMAD.WIDE.U32 R6, R28, UR14, RZ ;  /* 0x0000000e1c067c25 */ /* 0x001fc8000f8e00ff */
[----:B------:R-:W-:Y:S01]  /*11d0*/  @!P0 IMAD.WIDE.U32 R8, R28, UR14, R8 ;  /* 0x0000000e1c088c25 */ /* 0x000fe2000f8e0008 */
[----:B------:R-:W-:-:S04]  /*11e0*/  IADD3 R7, R7, R29, RZ ;  /* 0x0000001d07077210 */ /* 0x000fc80007ffe0ff */
[----:B------:R-:W-:Y:S01]  /*11f0*/  @!P0 IADD3 R9, R29, R9, RZ ;  /* 0x000000091d098210 */ /* 0x000fe20007ffe0ff */
[----:B------:R-:W-:Y:S02]  /*1200*/  IMAD R29, R61, UR6, RZ ;  /* 0x000000063d1d7c24 */ /* 0x000fe4000f8e02ff */
[----:B------:R-:W-:-:S04]  /*1210*/  IMAD.WIDE.U32 R10, R60, UR6, R6 ;  /* 0x000000063c0a7c25 */ /* 0x000fc8000f8e0006 */
[----:B------:R-:W-:Y:S01]  /*1220*/  @!P0 IMAD.WIDE.U32 R6, R60, UR6, R8 ;  /* 0x000000063c068c25 */ /* 0x000fe2000f8e0008 */
[----:B------:R-:W-:-:S03]  /*1230*/  IADD3 R9, P6, R94, R10, RZ ;  /* 0x0000000a5e097210 */ /* 0x000fc60007fde0ff */
[----:B------:R-:W-:Y:S01]  /*1240*/  IMAD R29, R60, UR7, R29 ;  /* 0x000000073c1d7c24 */ /* 0x000fe2000f8e021d */
[----:B------:R-:W-:Y:S02]  /*1250*/  ULDC.64 UR6, c[0x0][0x308] ;  /* 0x0000c20000067ab9 */ /* 0x000fe40000000a00 */
[C---:B------:R-:W-:Y:S02]  /*1260*/  LEA R8, P4, R77.reuse, UR6, 0x1 ;  /* 0x000000064d087c11 */ /* 0x040fe4000f8808ff */
[----:B------:R-:W-:Y:S02]  /*1270*/  @!P0 IADD3 R12, P5, R77, R6, RZ ;  /* 0x000000064d0c8210 */ /* 0x000fe40007fbe0ff */
[----:B------:R-:W-:Y:S02]  /*1280*/  IADD3.X R10, R95, R29, R11, P6, !PT ;  /* 0x0000001d5f0a7210 */ /* 0x000fe400037fe40b */
[----:B------:R-:W-:Y:S02]  /*1290*/  LEA.HI.X R11, R77, UR7, R80, 0x1, P4 ;  /* 0x000000074d0b7c11 */ /* 0x000fe4000a0f0c50 */
[----:B------:R-:W-:-:S02]  /*12a0*/  LEA R8, P4, R9, R8, 0x1 ;  /* 0x0000000809087211 */ /* 0x000fc400078808ff */
[----:B------:R-:W-:Y:S02]  /*12b0*/  @!P0 IADD3.X R7, R80, R7, R29, P5, !PT ;  /* 0x0000000750078210 */ /* 0x000fe40002ffe41d */
[C---:B------:R-:W-:Y:S02]  /*12c0*/  @!P0 LEA R6, P5, R12.reuse, UR6, 0x1 ;  /* 0x000000060c068c11 */ /* 0x040fe4000f8a08ff */
[----:B------:R-:W-:Y:S02]  /*12d0*/  LEA.HI.X R9, R9, R11, R10, 0x1, P4 ;  /* 0x0000000b09097211 */ /* 0x000fe400020f0c0a */
[----:B------:R-:W-:Y:S02]  /*12e0*/  PRMT R11, RZ, 0x7610, R11 ;  /* 0x00007610ff0b7816 */ /* 0x000fe4000000000b */
[----:B------:R-:W-:Y:S02]  /*12f0*/  PRMT R29, RZ, 0x7610, R29 ;  /* 0x00007610ff1d7816 */ /* 0x000fe4000000001d */
[----:B------:R-:W-:Y:S01]  /*1300*/  @!P0 LEA.HI.X R7, R12, UR7, R7, 0x1, P5 ;  /* 0x000000070c078c11 */ /* 0x000fe2000a8f0c07 */
[----:B--2---:R-:W-:Y:S04]  /*1310*/  STS.U16 [R92], R5 ;  /* 0x000000055c007388 */ /* 0x004fe80000000400 */
[----:B---3--:R0:W-:Y:S04]  /*1320*/  STS.U16 [R92+0x40], R13 ;  /* 0x0000400d5c007388 */ /* 0x0081e80000000400 */
[----:B----4-:R1:W-:Y:S04]  /*1330*/  STS.U16 [R92+0x80], R25 ;  /* 0x000080195c007388 */ /* 0x0103e80000000400 */
[----:B------:R-:W-:Y:S01]  /*1340*/  STS.U16 [R92+0xc0], R27 ;  /* 0x0000c01b5c007388 */ /* 0x000fe20000000400 */
[----:B------:R-:W-:-:S03]  /*1350*/  NOP ;  /* 0x0000000000007918 */ /* 0x000fc60000000000 */
[----:B------:R-:W2:Y:S01]  /*1360*/  LDS.64 R30, [R93] ;  /* 0x000000005d1e7984 */ /* 0x000ea20000000a00 */
[----:B------:R-:W-:Y:S01]  /*1370*/  BAR.SYNC.DEFER_BLOCKING 0x0 ;  /* 0x0000000000007b1d */ /* 0x000fe20000010000 */
[----:B0-----:R-:W-:Y:S02]  /*1380*/  PRMT R13, RZ, 0x7610, R13 ;  /* 0x00007610ff0d7816 */ /* 0x001fe4000000000d */
[----:B-1----:R-:W-:-:S03]  /*1390*/  PRMT R25, RZ, 0x7610, R25 ;  /* 0x00007610ff197816 */ /* 0x002fc60000000019 */
[----:B------:R0:W3:Y:S04]  /*13a0*/  @!P0 LDG.E.U16 R11, desc[UR10][R6.64] ;  /* 0x0000000a060b8981 */ /* 0x0000e8000c1e1500 */
[----:B------:R-:W4:Y:S04]  /*13b0*/  @!P3 LDG.E.U16 R13, desc[UR10][R8.64+-0xc0] ;  /* 0xffff400a080db981 */ /* 0x000f28000c1e1500 */
[----:B------:R-:W4:Y:S04]  /*13c0*/  @!P2 LDG.E.U16 R29, desc[UR10][R8.64+-0x80] ;  /* 0xffff800a081da981 */ /* 0x000f28000c1e1500 */
[----:B------:R1:W4:Y:S01]  /*13d0*/  @!P1 LDG.E.U16 R25, desc[UR10][R8.64+-0x40] ;  /* 0xffffc00a08199981 */ /* 0x000322000c1e1500 */
[----:B--2---:R-:W-:-:S02]  /*13e0*/  PRMT R5, R30, 0x7632, R5 ;  /* 0x000076321e057816 */ /* 0x004fc40000000005 */
[C---:B0-----:R-:W-:Y:S02]  /*13f0*/  PRMT R6, R31.reuse, 0x7632, R6 ;  /* 0x000076321f067816 */ /* 0x041fe40000000006 */
[----:B------:R-:W-:Y:S02]  /*1400*/  SHF.L.U32 R24, R30, 0x10, RZ ;  /* 0x000000101e187819 */ /* 0x000fe400000006ff */
[----:B------:R-:W-:Y:S02]  /*1410*/  SHF.L.U32 R30, R31, 0x10, RZ ;  /* 0x000000101f1e7819 */ /* 0x000fe400000006ff */
[----:B------:R-:W-:Y:S02]  /*1420*/  SHF.L.U32 R27, R5, 0x10, RZ ;  /* 0x00000010051b7819 */ /* 0x000fe400000006ff */
[----:B------:R-:W-:Y:S01]  /*1430*/  SHF.L.U32 R33, R6, 0x10, RZ ;  /* 0x0000001006217819 */ /* 0x000fe200000006ff */
[----:B------:R-:W-:Y:S01]  /*1440*/  FMUL.FTZ R10, R30, -1.4426950216293334961 ;  /* 0xbfb8aa3b1e0a7820 */ /* 0x000fe20000410000 */
[----:B------:R-:W-:Y:S01]  /*1450*/  FMUL.FTZ R7, R24, -1.4426950216293334961 ;  /* 0xbfb8aa3b18077820 */ /* 0x000fe20000410000 */
[----:B------:R-:W-:-:S02]  /*1460*/  FMUL.FTZ R5, R27, -1.4426950216293334961 ;  /* 0xbfb8aa3b1b057820 */ /* 0x000fc40000410000 */
[----:B------:R-:W-:Y:S02]  /*1470*/  FMUL.FTZ R6, R33, -1.4426950216293334961 ;  /* 0xbfb8aa3b21067820 */ /* 0x000fe40000410000 */
[----:B------:R-:W-:Y:S08]  /*1480*/  MUFU.EX2 R10, R10 ;  /* 0x0000000a000a7308 */ /* 0x000ff00000000800 */
[----:B------:R-:W1:Y:S08]  /*1490*/  MUFU.EX2 R7, R7 ;  /* 0x0000000700077308 */ /* 0x000e700000000800 */
[----:B------:R-:W0:Y:S08]  /*14a0*/  MUFU.EX2 R5, R5 ;  /* 0x0000000500057308 */ /* 0x000e300000000800 */
[----:B------:R-:W2:Y:S01]  /*14b0*/  MUFU.EX2 R6, R6 ;  /* 0x0000000600067308 */ /* 0x000ea20000000800 */
[----:B-1----:R-:W-:Y:S01]  /*14c0*/  FADD.FTZ R8, R7, 1 ;  /* 0x3f80000007087421 */ /* 0x002fe20000010000 */
[----:B0-----:R-:W-:-:S06]  /*14d0*/  FADD.FTZ R9, R5, 1 ;  /* 0x3f80000005097421 */ /* 0x001fcc0000010000 */
[----:B------:R-:W-:Y:S01]  /*14e0*/  MUFU.RCP R28, R9 ;  /* 0x00000009001c7308 */ /* 0x000fe20000001000 */
[----:B------:R-:W0:Y:S01]  /*14f0*/  S2UR UR6, SR_CgaCtaId ;  /* 0x00000000000679c3 */ /* 0x000e220000008800 */
[C---:B------:R-:W-:Y:S02]  /*1500*/  PRMT R5, R108.reuse, 0x7632, R5 ;  /* 0x000076326c057816 */ /* 0x040fe40000000005 */
[----:B------:R-:W-:Y:S02]  /*1510*/  SHF.L.U32 R108, R108, 0x10, RZ ;  /* 0x000000106c6c7819 */ /* 0x000fe400000006ff */
[----:B------:R-:W-:Y:S02]  /*1520*/  SHF.L.U32 R110, R109, 0x10, RZ ;  /* 0x000000106d6e7819 */ /* 0x000fe400000006ff */
[----:B------:R-:W-:Y:S02]  /*1530*/  SHF.L.U32 R112, R5, 0x10, RZ ;  /* 0x0000001005707819 */ /* 0x000fe400000006ff */
[----:B------:R-:W-:Y:S01]  /*1540*/  ISETP.NE.AND P6, PT, R65, RZ, PT ;  /* 0x000000ff4100720c */ /* 0x000fe20003fc5270 */
[----:B------:R-:W-:-:S02]  /*1550*/  UMOV UR5, 0x400 ;  /* 0x0000040000057882 */ /* 0x000fc40000000000 */
[----:B0-----:R-:W-:-:S06]  /*1560*/  ULEA UR5, UR6, UR5, 0x18 ;  /* 0x0000000506057291 */ /* 0x001fcc000f8ec03f */
[----:B------:R-:W-:Y:S01]  /*1570*/  MOV R96, UR5 ;  /* 0x0000000500607c02 */ /* 0x000fe20008000f00 */
[----:B------:R-:W-:Y:S01]  /*1580*/  BSSY B0, `(.L_x_17645) ;  /* 0x0000049000007945 */ /* 0x000fe20003800000 */
[----:B---3--:R0:W-:Y:S04]  /*1590*/  STS.U16 [R92], R11 ;  /* 0x0000000b5c007388 */ /* 0x0081e80000000400 */
[----:B----4-:R-:W-:Y:S04]  /*15a0*/  STS.U16 [R92+0x40], R13 ;  /* 0x0000400d5c007388 */ /* 0x010fe80000000400 */
[----:B------:R-:W-:Y:S04]  /*15b0*/  STS.U16 [R92+0x80], R29 ;  /* 0x0000801d5c007388 */ /* 0x000fe80000000400 */
[----:B------:R1:W-:Y:S01]  /*15c0*/  STS.U16 [R92+0xc0], R25 ;  /* 0x0000c0195c007388 */ /* 0x0003e20000000400 */
[----:B------:R-:W-:-:S03]  /*15d0*/  NOP ;  /* 0x0000000000007918 */ /* 0x000fc60000000000 */
[----:B------:R-:W3:Y:S01]  /*15e0*/  LDS.64 R12, [R93] ;  /* 0x000000005d0c7984 */ /* 0x000ee20000000a00 */
[----:B0-----:R-:W-:Y:S01]  /*15f0*/  FADD.FTZ R11, R10, 1 ;  /* 0x3f8000000a0b7421 */ /* 0x001fe20000010000 */
[----:B--2---:R-:W-:Y:S01]  /*1600*/  FADD.FTZ R10, R6, 1 ;  /* 0x3f800000060a7421 */ /* 0x004fe20000010000 */
[----:B-1----:R-:W0:Y:S08]  /*1610*/  MUFU.RCP R25, R8 ;  /* 0x0000000800197308 */ /* 0x002e300000001000 */
[----:B------:R-:W1:Y:S08]  /*1620*/  MUFU.RCP R31, R11 ;  /* 0x0000000b001f7308 */ /* 0x000e700000001000 */
[----:B------:R2:W4:Y:S01]  /*1630*/  MUFU.RCP R34, R10 ;  /* 0x0000000a00227308 */ /* 0x0005220000001000 */
[----:B------:R-:W-:-:S04]  /*1640*/  PRMT R6, R109, 0x7632, R6 ;  /* 0x000076326d067816 */ /* 0x000fc80000000006 */
[----:B------:R-:W-:Y:S01]  /*1650*/  SHF.L.U32 R114, R6, 0x10, RZ ;  /* 0x0000001006727819 */ /* 0x000fe200000006ff */
[----:B0-----:R-:W-:Y:S01]  /*1660*/  FADD.FTZ R9, -R25, 1 ;  /* 0x3f80000019097421 */ /* 0x001fe20000010100 */
[----:B-1----:R-:W-:Y:S01]  /*1670*/  FADD.FTZ R11, -R31, 1 ;  /* 0x3f8000001f0b7421 */ /* 0x002fe20000010100 */
[----:B--2---:R-:W-:Y:S01]  /*1680*/  FADD.FTZ R10, -R28, 1 ;  /* 0x3f8000001c0a7421 */ /* 0x004fe20000010100 */
[C---:B---3--:R-:W-:Y:S02]  /*1690*/  PRMT R7, R12.reuse, 0x7632, R7 ;  /* 0x000076320c077816 */ /* 0x048fe40000000007 */
[C---:B------:R-:W-:Y:S02]  /*16a0*/  PRMT R8, R13.reuse, 0x7632, R8 ;  /* 0x000076320d087816 */ /* 0x040fe40000000008 */
[----:B------:R-:W-:Y:S02]  /*16b0*/  SHF.L.U32 R26, R12, 0x10, RZ ;  /* 0x000000100c1a7819 */ /* 0x000fe400000006ff */
[----:B------:R-:W-:-:S02]  /*16c0*/  SHF.L.U32 R32, R13, 0x10, RZ ;  /* 0x000000100d207819 */ /* 0x000fc400000006ff */
[----:B------:R-:W-:Y:S02]  /*16d0*/  SHF.L.U32 R29, R7, 0x10, RZ ;  /* 0x00000010071d7819 */ /* 0x000fe400000006ff */
[----:B------:R-:W-:Y:S01]  /*16e0*/  SHF.L.U32 R35, R8, 0x10, RZ ;  /* 0x0000001008237819 */ /* 0x000fe200000006ff */
[----:B----4-:R-:W-:Y:S01]  /*16f0*/  FADD.FTZ R12, -R34, 1 ;  /* 0x3f800000220c7421 */ /* 0x010fe20000010100 */
[----:B------:R-:W-:Y:S01]  /*1700*/  FMUL.FTZ R6, R108, R26 ;  /* 0x0000001a6c067220 */ /* 0x000fe20000410000 */
[----:B------:R-:W-:Y:S01]  /*1710*/  FMUL.FTZ R8, R110, R32 ;  /* 0x000000206e087220 */ /* 0x000fe20000410000 */
[----:B------:R-:W-:Y:S01]  /*1720*/  FMUL.FTZ R5, R112, R29 ;  /* 0x0000001d70057220 */ /* 0x000fe20000410000 */
[----:B------:R-:W-:Y:S01]  /*1730*/  FMUL.FTZ R7, R114, R35 ;  /* 0x0000002372077220 */ /* 0x000fe20000410000 */
[----:B------:R-:W-:Y:S01]  /*1740*/  FFMA.FTZ R9, R24, R9, 1 ;  /* 0x3f80000018097423 */ /* 0x000fe20000010009 */
[----:B------:R-:W-:Y:S01]  /*1750*/  FFMA.FTZ R11, R30, R11, 1 ;  /* 0x3f8000001e0b7423 */ /* 0x000fe2000001000b */
        /* <DEDUP_REMOVED lines=10> */
[----:B------:R-:W0:Y:S03]  /*1800*/  LDC.64 R10, c[0x0][0x398] ;  /* 0x0000e600ff0a7b82 */ /* 0x000e260000000a00 */
[----:B------:R-:W-:-:S02]  /*1810*/  F2FP.BF16.F32.PACK_AB R6, R5, R6 ;  /* 0x000000060506723e */ /* 0x000fc400000010ff */
[----:B------:R-:W-:-:S03]  /*1820*/  F2FP.BF16.F32.PACK_AB R7, R7, R8 ;  /* 0x000000080707723e */ /* 0x000fc600000010ff */
[----:B------:R-:W-:Y:S01]  /*1830*/  BAR.SYNC.DEFER_BLOCKING 0x0 ;  /* 0x0000000000007b1d */ /* 0x000fe20000010000 */
[----:B------:R-:W-:-:S05]  /*1840*/  P2R R5, PR, RZ, 0x40 ;  /* 0x00000040ff057803 */ /* 0x000fca0000000000 */
[----:B------:R1:W-:Y:S01]  /*1850*/  STS.64 [R93], R6 ;  /* 0x000000065d007388 */ /* 0x0003e20000000a00 */
[----:B------:R-:W-:-:S03]  /*1860*/  NOP ;  /* 0x0000000000007918 */ /* 0x000fc60000000000 */
[----:B------:R-:W-:Y:S04]  /*1870*/  LDS.U16 R5, [R92] ;  /* 0x000000005c057984 */ /* 0x000fe80000000400 */
[----:B------:R-:W-:Y:S04]  /*1880*/  LDS.U16 R37, [R92+0x40] ;  /* 0x000040005c257984 */ /* 0x000fe80000000400 */
[----:B------:R-:W-:Y:S04]  /*1890*/  LDS.U16 R39, [R92+0x80] ;  /* 0x000080005c277984 */ /* 0x000fe80000000400 */
[----:B------:R-:W-:Y:S04]  /*18a0*/  LDS.U16 R41, [R92+0xc0] ;  /* 0x0000c0005c297984 */ /* 0x000fe80000000400 */
[----:B------:R-:W-:Y:S01]  /*18b0*/  @!P6 STS [UR5+0x100], R0 ;  /* 0x00010000ff00e988 */ /* 0x000fe20008000805 */
[----:B------:R-:W-:Y:S06]  /*18c0*/  BAR.SYNC.DEFER_BLOCKING 0x0 ;  /* 0x0000000000007b1d */ /* 0x000fec0000010000 */
[----:B------:R-:W2:Y:S01]  /*18d0*/  LDS R36, [R96+0x100] ;  /* 0x0001000060247984 */ /* 0x000ea20000000800 */
[C---:B0-----:R-:W-:Y:S01]  /*18e0*/  IMAD R8, R10.reuse, UR15, RZ ;  /* 0x0000000f0a087c24 */ /* 0x041fe2000f8e02ff */
[----:B------:R-:W-:Y:S01]  /*18f0*/  IADD3 R12, P1, R77, R14, RZ ;  /* 0x0000000e4d0c7210 */ /* 0x000fe20007f3e0ff */
[----:B-1----:R-:W-:-:S04]  /*1900*/  IMAD.WIDE.U32 R6, R10, UR14, RZ ;  /* 0x0000000e0a067c25 */ /* 0x002fc8000f8e00ff */
        /* <DEDUP_REMOVED lines=16> */
.L_x_17646:
[----:B------:R-:W-:Y:S05]  /*1a10*/  BSYNC B0 ;  /* 0x0000000000007941 */ /* 0x000fea0003800000 */
.L_x_17645:
[----:B------:R-:W-:Y:S01]  /*1a20*/  MOV R7, R43 ;  /* 0x0000002b00077202 */ /* 0x000fe20000000f00 */
[----:B------:R-:W-:Y:S01]  /*1a30*/  ULDC.64 UR6, c[0x0][0x3a0] ;  /* 0x0000e80000067ab9 */ /* 0x000fe20000000a00 */
[-C--:B------:R-:W-:Y:S01]  /*1a40*/  ISETP.GE.AND P1, PT, R82, R36.reuse, PT ;  /* 0x000000245200720c */ /* 0x080fe20003f26270 */
[----:B0-----:R-:W-:Y:S01]  /*1a50*/  IMAD R5, R61, UR6, RZ ;  /* 0x000000063d057c24 */ /* 0x001fe2000f8e02ff */
[-C--:B------:R-:W-:Y:S01]  /*1a60*/  ISETP.GE.AND P0, PT, R81, R36.reuse, PT ;  /* 0x000000245100720c */ /* 0x080fe20003f06270 */
[----:B------:R-:W-:Y:S01]  /*1a70*/  IMAD.WIDE.U32 R6, R60, UR6, R6 ;  /* 0x000000063c067c25 */ /* 0x000fe2000f8e0006 */
[----:B------:R-:W-:-:S03]  /*1a80*/  ISETP.GE.AND P2, PT, R83, R36, PT ;  /* 0x000000245300720c */ /* 0x000fc60003f46270 */
[----:B------:R-:W-:Y:S01]  /*1a90*/  FMUL.FTZ R25, R24, R25 ;  /* 0x0000001918197220 */ /* 0x000fe20000410000 */
[----:B------:R-:W-:Y:S01]  /*1aa0*/  SHF.L.U32 R9, R2, 0x10, RZ ;  /* 0x0000001002097819 */ /* 0x000fe200000006ff */
[----:B------:R-:W-:Y:S01]  /*1ab0*/  IMAD R8, R60, UR7, R5 ;  /* 0x000000073c087c24 */ /* 0x000fe2000f8e0205 */
[----:B------:R-:W-:Y:S01]  /*1ac0*/  ULDC.64 UR6, c[0x0][0x3e8] ;  /* 0x0000fa0000067ab9 */ /* 0x000fe20000000a00 */
        /* <DEDUP_REMOVED lines=9> */
[----:B-----5:R-:W-:Y:S01]  /*1b60*/  FADD.FTZ R100, R9, R58 ;  /* 0x0000003a09647221 */ /* 0x020fe20000010000 */
[----:B------:R-:W-:Y:S01]  /*1b70*/  PRMT R97, R140, 0x7632, R97 ;  /* 0x000076328c617816 */ /* 0x000fe20000000061 */
[----:B------:R-:W-:Y:S01]  /*1b80*/  FMUL.FTZ R108, R108, R25 ;  /* 0x000000196c6c7220 */ /* 0x000fe20000410000 */
[----:B------:R-:W-:Y:S01]  /*1b90*/  LEA.HI.X R7, R5, R7, R8, 0x1, P3 ;  /* 0x0000000705077211 */ /* 0x000fe200018f0c08 */
[----:B------:R-:W-:Y:S01]  /*1ba0*/  FMUL.FTZ R110, R110, R31 ;  /* 0x0000001f6e6e7220 */ /* 0x000fe20000410000 */
[----:B------:R-:W-:Y:S01]  /*1bb0*/  PRMT R5, R2, 0x7632, R5 ;  /* 0x0000763202057816 */ /* 0x000fe20000000005 */
[----:B------:R-:W-:Y:S01]  /*1bc0*/  FMUL.FTZ R112, R112, R27 ;  /* 0x0000001b70707220 */ /* 0x000fe20000410000 */
[C---:B------:R-:W-:Y:S01]  /*1bd0*/  PRMT R2, R3.reuse, 0x7632, R2 ;  /* 0x0000763203027816 */ /* 0x040fe20000000002 */
[----:B------:R0:W-:Y:S01]  /*1be0*/  @!P1 STG.E.U16 desc[UR10][R6.64+-0x80], R39 ;  /* 0xffff802706009986 */ /* 0x0001e2000c10150a */
[----:B------:R-:W-:Y:S01]  /*1bf0*/  SHF.L.U32 R3, R3, 0x10, RZ ;  /* 0x0000001003037819 */ /* 0x000fe200000006ff */
[----:B------:R-:W-:Y:S01]  /*1c00*/  FMUL.FTZ R114, R114, R33 ;  /* 0x0000002172727220 */ /* 0x000fe20000410000 */
[----:B------:R-:W-:Y:S01]  /*1c10*/  SHF.L.U32 R5, R5, 0x10, RZ ;  /* 0x0000001005057819 */ /* 0x000fe200000006ff */
[----:B------:R0:W-:Y:S01]  /*1c20*/  @!P0 STG.E.U16 desc[UR10][R6.64+-0xc0], R37 ;  /* 0xffff402506008986 */ /* 0x0001e2000c10150a */
[----:B------:R-:W-:Y:S01]  /*1c30*/  ISETP.NE.U32.AND P0, PT, RZ, UR6, PT ;  /* 0x00000006ff007c0c */ /* 0x000fe2000bf05070 */
[--C-:B------:R-:W-:Y:S01]  /*1c40*/  FADD.FTZ R102, R3, R58.reuse ;  /* 0x0000003a03667221 */ /* 0x100fe20000010000 */
[----:B------:R-:W-:Y:S01]  /*1c50*/  SHF.L.U32 R11, R2, 0x10, RZ ;  /* 0x00000010020b7819 */ /* 0x000fe200000006ff */
[----:B------:R0:W-:Y:S01]  /*1c60*/  @!P2 STG.E.U16 desc[UR10][R6.64+-0x40], R41 ;  /* 0xffffc0290600a986 */ /* 0x0001e2000c10150a */
[----:B------:R-:W-:Y:S01]  /*1c70*/  ISETP.NE.AND.EX P0, PT, RZ, UR7, PT, P0 ;  /* 0x00000007ff007c0c */ /* 0x000fe2000bf05300 */
[----:B------:R-:W-:Y:S01]  /*1c80*/  FADD.FTZ R104, R5, R58 ;  /* 0x0000003a05687221 */ /* 0x000fe20000010000 */
[----:B------:R-:W-:Y:S01]  /*1c90*/  PRMT R98, R141, 0x7632, R98 ;  /* 0x000076328d627816 */ /* 0x000fe20000000062 */
[----:B------:R-:W-:-:S10]  /*1ca0*/  FADD.FTZ R106, R11, R58 ;  /* 0x0000003a0b6a7221 */ /* 0x000fd40000010000 */
[----:B0-----:R-:W-:Y:S05]  /*1cb0*/  @!P0 BRA `(.L_x_17647) ;  /* 0x0000000000d88947 */ /* 0x001fea0003800000 */
        /* <DEDUP_REMOVED lines=36> */
.L_x_17649:
[----:B------:R-:W-:Y:S05]  /*1f00*/  BSYNC B0 ;  /* 0x0000000000007941 */ /* 0x000fea0003800000 */
.L_x_17648:
[----:B------:R-:W-:Y:S01]  /*1f10*/  MOV R3, R29 ;  /* 0x0000001d00037202 */ /* 0x000fe20000000f00 */
[----:B------:R-:W-:Y:S01]  /*1f20*/  ULDC.64 UR8, c[0x0][0x2c8] ;  /* 0x0000b20000087ab9 */ /* 0x000fe20000000a00 */
[----:B0-----:R-:W-:Y:S01]  /*1f30*/  LEA R8, P3, R77, UR6, 0x1 ;  /* 0x000000064d087c11 */ /* 0x001fe2000f8608ff */
[----:B------:R-:W-:Y:S01]  /*1f40*/  IMAD R5, R61, UR8, RZ ;  /* 0x000000083d057c24 */ /* 0x000fe2000f8e02ff */
[-C--:B------:R-:W-:Y:S01]  /*1f50*/  ISETP.GE.AND P0, PT, R81, R10.reuse, PT ;  /* 0x0000000a5100720c */ /* 0x080fe20003f06270 */
[----:B------:R-:W-:Y:S01]  /*1f60*/  IMAD.WIDE.U32 R2, R60, UR8, R2 ;  /* 0x000000083c027c25 */ /* 0x000fe2000f8e0002 */
[-C--:B------:R-:W-:Y:S02]  /*1f70*/  ISETP.GE.AND P1, PT, R82, R10.reuse, PT ;  /* 0x0000000a5200720c */ /* 0x080fe40003f26270 */
[----:B------:R-:W-:Y:S01]  /*1f80*/  ISETP.GE.AND P2, PT, R83, R10, PT ;  /* 0x0000000a5300720c */ /* 0x000fe20003f46270 */
[----:B------:R-:W-:Y:S01]  /*1f90*/  IMAD R6, R60, UR9, R5 ;  /* 0x000000093c067c24 */ /* 0x000fe2000f8e0205 */
[----:B------:R-:W-:-:S04]  /*1fa0*/  IADD3 R5, P4, R94, R2, RZ ;  /* 0x000000025e057210 */ /* 0x000fc80007f9e0ff */
[----:B------:R-:W-:Y:S02]  /*1fb0*/  IADD3.X R6, R95, R6, R3, P4, !PT ;  /* 0x000000065f067210 */ /* 0x000fe400027fe403 */
[----:B------:R-:W-:Y:S02]  /*1fc0*/  LEA.HI.X R3, R77, UR7, R80, 0x1, P3 ;  /* 0x000000074d037c11 */ /* 0x000fe400098f0c50 */
[----:B------:R-:W-:-:S04]  /*1fd0*/  LEA R2, P3, R5, R8, 0x1 ;  /* 0x0000000805027211 */ /* 0x000fc800078608ff */
[----:B------:R-:W-:-:S05]  /*1fe0*/  LEA.HI.X R3, R5, R3, R6, 0x1, P3 ;  /* 0x0000000305037211 */ /* 0x000fca00018f0c06 */
[----:B------:R0:W-:Y:S04]  /*1ff0*/  @!P0 STG.E.U16 desc[UR10][R2.64+-0xc0], R11 ;  /* 0xffff400b02008986 */ /* 0x0001e8000c10150a */
[----:B------:R0:W-:Y:S04]  /*2000*/  @!P1 STG.E.U16 desc[UR10][R2.64+-0x80], R25 ;  /* 0xffff801902009986 */ /* 0x0001e8000c10150a */
[----:B------:R0:W-:Y:S02]  /*2010*/  @!P2 STG.E.U16 desc[UR10][R2.64+-0x40], R27 ;  /* 0xffffc01b0200a986 */ /* 0x0001e4000c10150a */
.L_x_17647:
[----:B------:R-:W1:Y:S01]  /*2020*/  LDC R5, c[0x0][0x21c] ;  /* 0x00008700ff057b82 */ /* 0x000e620000000800 */
[----:B0-----:R-:W-:Y:S01]  /*2030*/  SHF.L.U32 R2, R140, 0x10, RZ ;  /* 0x000000108c027819 */ /* 0x001fe200000006ff */
[----:B------:R-:W-:Y:S01]  /*2040*/  HFMA2.MMA R120, -RZ, RZ, 0, 0 ;  /* 0x00000000ff787435 */ /* 0x000fe200000001ff */
[----:B------:R-:W-:Y:S01]  /*2050*/  SHF.L.U32 R3, R97, 0x10, RZ ;  /* 0x0000001061037819 */ /* 0x000fe200000006ff */
[----:B------:R-:W-:Y:S01]  /*2060*/  HFMA2.MMA R105, -RZ, RZ, 0, 0 ;  /* 0x00000000ff697435 */ /* 0x000fe200000001ff */
[CC--:B------:R-:W-:Y:S01]  /*2070*/  FMUL.FTZ R99, R108.reuse, R59.reuse ;  /* 0x0000003b6c637220 */ /* 0x0c0fe20000410000 */
[----:B------:R-:W-:Y:S01]  /*2080*/  FFMA.FTZ R63, R108, R2, R63 ;  /* 0x000000026c3f7223 */ /* 0x000fe2000001003f */
[----:B------:R-:W-:Y:S01]  /*2090*/  SHF.L.U32 R2, R141, 0x10, RZ ;  /* 0x000000108d027819 */ /* 0x000fe200000006ff */
[-C--:B------:R-:W-:Y:S01]  /*20a0*/  FMUL.FTZ R116, R112, R59.reuse ;  /* 0x0000003b70747220 */ /* 0x080fe20000410000 */
[----:B------:R-:W-:Y:S01]  /*20b0*/  FMUL.FTZ R101, R110, R59 ;  /* 0x0000003b6e657220 */ /* 0x000fe20000410000 */
[----:B------:R-:W-:Y:S01]  /*20c0*/  FFMA.FTZ R3, R112, R3, R63 ;  /* 0x0000000370037223 */ /* 0x000fe2000001003f */
[----:B------:R-:W-:Y:S01]  /*20d0*/  SHF.L.U32 R63, R98, 0x10, RZ ;  /* 0x00000010623f7819 */ /* 0x000fe200000006ff */
        /* <DEDUP_REMOVED lines=8> */
[----:B------:R-:W0:Y:S01]  /*2160*/  LDC.64 R6, c[0x0][0x370] ;  /* 0x0000dc00ff067b82 */ /* 0x000e220000000a00 */
[----:B------:R-:W-:Y:S01]  /*2170*/  ULDC.64 UR8, c[0x0][0x368] ;  /* 0x0000da0000087ab9 */ /* 0x000fe20000000a00 */
[----:B------:R-:W-:Y:S01]  /*2180*/  SHF.R.S32.HI R109, RZ, 0x1f, R62 ;  /* 0x0000001fff6d7819 */ /* 0x000fe2000001143e */
[----:B------:R-:W-:Y:S01]  /*2190*/  USHF.R.U32.HI UR6, URZ, 0x1, UR9 ;  /* 0x000000013f067899 */ /* 0x000fe20008011609 */
[----:B------:R-:W-:Y:S01]  /*21a0*/  IADD3 R111, R91, -0x1, RZ ;  /* 0xffffffff5b6f7810 */ /* 0x000fe20007ffe0ff */
[----:B------:R-:W-:Y:S01]  /*21b0*/  USHF.R.U64 UR5, UR8, 0x1, UR9 ;  /* 0x0000000108057899 */ /* 0x000fe20008001209 */
[----:B------:R-:W-:Y:S01]  /*21c0*/  MOV R113, RZ ;  /* 0x000000ff00717202 */ /* 0x000fe20000000f00 */
[----:B------:R-:W-:Y:S01]  /*21d0*/  UIMAD UR8, UR6, UR14, URZ ;  /* 0x0000000e060872a4 */ /* 0x000fe2000f8e023f */
[----:B------:R-:W1:Y:S01]  /*21e0*/  LDC.64 R10, c[0x0][0x3d0] ;  /* 0x0000f400ff0a7b82 */ /* 0x000e620000000a00 */
[----:B------:R-:W-:Y:S01]  /*21f0*/  UIMAD.WIDE.U32 UR6, UR5, UR14, URZ ;  /* 0x0000000e050672a5 */ /* 0x000fe2000f8e003f */
[----:B------:R-:W-:Y:S01]  /*2200*/  MOV R120, RZ ;  /* 0x000000ff00787202 */ /* 0x000fe20000000f00 */
[----:B------:R-:W-:Y:S01]  /*2210*/  UIMAD UR8, UR15, UR5, UR8 ;  /* 0x000000050f0872a4 */ /* 0x000fe2000f8e0208 */
[----:B------:R-:W-:-:S02]  /*2220*/  ULDC UR21, c[0x0][0x224] ;  /* 0x0000890000157ab9 */ /* 0x000fc40000000800 */
[----:B------:R-:W-:Y:S01]  /*2230*/  UMOV UR5, URZ ;  /* 0x0000003f00057c82 */ /* 0x000fe20008000000 */
[----:B------:R-:W-:Y:S01]  /*2240*/  UIADD3 UR7, UR7, UR8, URZ ;  /* 0x0000000807077290 */ /* 0x000fe2000fffe03f */
[----:B------:R-:W2:Y:S01]  /*2250*/  LDC R122, c[0x0][0x224] ;  /* 0x00008900ff7a7b82 */ /* 0x000ea20000000800 */
[----:B------:R-:W-:Y:S01]  /*2260*/  ULDC UR24, c[0x0][0x21c] ;  /* 0x0000870000187ab9 */ /* 0x000fe20000000800 */
[----:B------:R-:W-:Y:S01]  /*2270*/  ULDC.64 UR8, c[0x0][0x248] ;  /* 0x0000920000087ab9 */ /* 0x000fe20000000a00 */
[----:B------:R-:W-:Y:S01]  /*2280*/  ULDC.64 UR22, c[0x0][0x370] ;  /* 0x0000dc0000167ab9 */ /* 0x000fe20000000a00 */
[----:B------:R-:W-:Y:S01]  /*2290*/  IMAD.WIDE.U32 R36, R60, UR8, RZ ;  /* 0x000000083c247c25 */ /* 0x000fe2000f8e00ff */
[----:B------:R-:W-:Y:S01]  /*22a0*/  ULDC.64 UR18, c[0x0][0x380] ;  /* 0x0000e00000127ab9 */ /* 0x000fe20000000a00 */
[----:B------:R-:W-:Y:S01]  /*22b0*/  ULDC.64 UR12, c[0x0][0x250] ;  /* 0x00009400000c7ab9 */ /* 0x000fe20000000a00 */
[----:B------:R-:W-:Y:S01]  /*22c0*/  ULDC.64 UR16, c[0x0][0x270] ;  /* 0x00009c0000107ab9 */ /* 0x000fe20000000a00 */
[----:B0-----:R-:W-:Y:S01]  /*22d0*/  IMAD R2, R109, R6, RZ ;  /* 0x000000066d027224 */ /* 0x001fe200078e02ff */
[----:B------:R-:W0:Y:S03]  /*22e0*/  LDC R115, c[0x0][0x218] ;  /* 0x00008600ff737b82 */ /* 0x000e260000000800 */
[----:B------:R-:W-:-:S02]  /*22f0*/  IMAD R5, R62, R7, R2 ;  /* 0x000000073e057224 */ /* 0x000fc400078e0202 */
[----:B------:R-:W-:Y:S01]  /*2300*/  IMAD.WIDE.U32 R2, R62, R6, UR6 ;  /* 0x000000063e027e25 */ /* 0x000fe2000f8e0006 */
[----:B------:R-:W-:Y:S02]  /*2310*/  ULDC.64 UR6, c[0x0][0x230] ;  /* 0x00008c0000067ab9 */ /* 0x000fe40000000a00 */
[----:B------:R-:W3:Y:S01]  /*2320*/  LDC.64 R34, c[0x0][0x368] ;  /* 0x0000da00ff227b82 */ /* 0x000ee20000000a00 */
[----:B------:R-:W-:Y:S01]  /*2330*/  IMAD.WIDE.U32 R38, R60, UR6, RZ ;  /* 0x000000063c267c25 */ /* 0x000fe2000f8e00ff */
[----:B------:R-:W-:Y:S02]  /*2340*/  IADD3 R8, R3, R5, RZ ;  /* 0x0000000503087210 */ /* 0x000fe40007ffe0ff */
[----:B-1----:R-:W-:Y:S01]  /*2350*/  LEA R6, P0, R2, R10, 0x3 ;  /* 0x0000000a02067211 */ /* 0x002fe200078018ff */
[----:B------:R-:W-:-:S03]  /*2360*/  IMAD R5, R4, -0x100, RZ ;  /* 0xffffff0004057824 */ /* 0x000fc600078e02ff */
[----:B------:R-:W-:Y:S01]  /*2370*/  LEA.HI.X R8, R2, R11, R8, 0x3, P0 ;  /* 0x0000000b02087211 */ /* 0x000fe200000f1c08 */
[----:B------:R-:W1:Y:S01]  /*2380*/  LDC.64 R32, c[0x0][0x3d0] ;  /* 0x0000f400ff207b82 */ /* 0x000e620000000a00 */
[----:B------:R-:W-:Y:S02]  /*2390*/  LEA R2, P0, R65, R6, 0x2 ;  /* 0x0000000641027211 */ /* 0x000fe400078010ff */
[----:B------:R-:W-:Y:S02]  /*23a0*/  LEA.HI R6, R111, R111, RZ, 0x1 ;  /* 0x0000006f6f067211 */ /* 0x000fe400078f08ff */
[----:B------:R-:W-:Y:S02]  /*23b0*/  LEA.HI.X R3, R65, R8, RZ, 0x2, P0 ;  /* 0x0000000841037211 */ /* 0x000fe400000f14ff */
[----:B------:R-:W-:Y:S01]  /*23c0*/  LOP3.LUT R6, R6, 0xfffffe, RZ, 0xc0, !PT ;  /* 0x00fffffe06067812 */ /* 0x000fe200078ec0ff */
[----:B------:R-:W4:Y:S01]  /*23d0*/  LDC.64 R30, c[0x0][0x380] ;  /* 0x0000e000ff1e7b82 */ /* 0x000f220000000a00 */
[----:B------:R-:W-:-:S02]  /*23e0*/  IMAD.WIDE R2, R5, 0x4, R2 ;  /* 0x0000000405027825 */ /* 0x000fc400078e0202 */
[----:B------:R-:W-:Y:S02]  /*23f0*/  IADD3 R111, R111, -R6, RZ ;  /* 0x800000066f6f7210 */ /* 0x000fe40007ffe0ff */
[----:B------:R-:W-:Y:S01]  /*2400*/  IMAD R5, R61, UR6, RZ ;  /* 0x000000063d057c24 */ /* 0x000fe2000f8e02ff */
[C---:B------:R-:W-:Y:S02]  /*2410*/  IADD3 R52, P5, R2.reuse, -0x380, RZ ;  /* 0xfffffc8002347810 */ /* 0x040fe40007fbe0ff */
[----:B------:R-:W0:Y:S01]  /*2420*/  LDC.64 R28, c[0x0][0x2d0] ;  /* 0x0000b400ff1c7b82 */ /* 0x000e220000000a00 */
[----:B------:R-:W-:Y:S01]  /*2430*/  IADD3 R50, P4, R2, -0x300, RZ ;  /* 0xfffffd0002327810 */ /* 0x000fe20007f9e0ff */
[----:B------:R-:W-:Y:S01]  /*2440*/  IMAD R5, R60, UR7, R5 ;  /* 0x000000073c057c24 */ /* 0x000fe2000f8e0205 */
[----:B------:R-:W-:Y:S01]  /*2450*/  IADD3.X R53, R3, -0x1, RZ, P5, !PT ;  /* 0xffffffff03357810 */ /* 0x000fe20002ffe4ff */
[----:B------:R-:W-:Y:S01]  /*2460*/  UMOV UR6, URZ ;  /* 0x0000003f00067c82 */ /* 0x000fe20008000000 */
[----:B------:R-:W-:-:S02]  /*2470*/  IADD3 R48, P3, R2, -0x280, RZ ;  /* 0xfffffd8002307810 */ /* 0x000fc40007f7e0ff */
[C---:B------:R-:W-:Y:S01]  /*2480*/  IADD3 R46, P2, R2.reuse, -0x200, RZ ;  /* 0xfffffe00022e7810 */ /* 0x040fe20007f5e0ff */
[----:B------:R-:W0:Y:S01]  /*2490*/  LDC.64 R26, c[0x0][0x2d8] ;  /* 0x0000b600ff1a7b82 */ /* 0x000e220000000a00 */
[C---:B------:R-:W-:Y:S02]  /*24a0*/  IADD3 R44, P1, R2.reuse, -0x180, RZ ;  /* 0xfffffe80022c7810 */ /* 0x040fe40007f3e0ff */
[C---:B------:R-:W-:Y:S02]  /*24b0*/  IADD3 R42, P0, R2.reuse, -0x100, RZ ;  /* 0xffffff00022a7810 */ /* 0x040fe40007f1e0ff */
[----:B------:R-:W-:Y:S02]  /*24c0*/  IADD3 R40, P5, R2, -0x80, RZ ;  /* 0xffffff8002287810 */ /* 0x000fe40007fbe0ff */
[C---:B------:R-:W-:Y:S02]  /*24d0*/  IADD3.X R51, R3.reuse, -0x1, RZ, P4, !PT ;  /* 0xffffffff03337810 */ /* 0x040fe400027fe4ff */
[----:B------:R-:W-:-:S02]  /*24e0*/  IADD3.X R49, R3, -0x1, RZ, P3, !PT ;  /* 0xffffffff03317810 */ /* 0x000fc40001ffe4ff */
[C---:B------:R-:W-:Y:S02]  /*24f0*/  IADD3.X R47, R3.reuse, -0x1, RZ, P2, !PT ;  /* 0xffffffff032f7810 */ /* 0x040fe400017fe4ff */
[C---:B------:R-:W-:Y:S02]  /*2500*/  IADD3.X R45, R3.reuse, -0x1, RZ, P1, !PT ;  /* 0xffffffff032d7810 */ /* 0x040fe40000ffe4ff */
[C---:B------:R-:W-:Y:S02]  /*2510*/  IADD3.X R43, R3.reuse, -0x1, RZ, P0, !PT ;  /* 0xffffffff032b7810 */ /* 0x040fe400007fe4ff */
[----:B------:R-:W-:Y:S01]  /*2520*/  IADD3.X R41, R3, -0x1, RZ, P5, !PT ;  /* 0xffffffff03297810 */ /* 0x000fe20002ffe4ff */
[----:B------:R-:W-:Y:S01]  /*2530*/  IMAD R3, R61, UR8, RZ ;  /* 0x000000083d037c24 */ /* 0x000fe2000f8e02ff */
[----:B------:R-:W-:-:S03]  /*2540*/  IADD3 R117, R39, R5, RZ ;  /* 0x0000000527757210 */ /* 0x000fc60007ffe0ff */
[----:B------:R-:W-:Y:S01]  /*2550*/  IMAD R119, R60, UR9, R3 ;  /* 0x000000093c777c24 */ /* 0x000fe2000f8e0203 */
[----:B------:R-:W-:Y:S01]  /*2560*/  SHF.L.U32 R3, R0, 0x1, RZ ;  /* 0x0000000100037819 */ /* 0x000fe200000006ff */
[----:B------:R-:W-:-:S03]  /*2570*/  ULDC.64 UR8, c[0x0][0x238] ;  /* 0x00008e0000087ab9 */ /* 0x000fc60000000a00 */
[-C--:B------:R-:W-:Y:S02]  /*2580*/  ISETP.GE.AND P2, PT, R16, R3.reuse, PT ;  /* 0x000000031000720c */ /* 0x080fe40003f46270 */
[-C--:B------:R-:W-:Y:S02]  /*2590*/  ISETP.GE.AND P1, PT, R84, R3.reuse, PT ;  /* 0x000000035400720c */ /* 0x080fe40003f26270 */
[----:B------:R-:W-:Y:S02]  /*25a0*/  P2R R159, PR, RZ, 0x4 ;  /* 0x00000004ff9f7803 */ /* 0x000fe40000000000 */
[----:B------:R-:W-:Y:S02]  /*25b0*/  P2R R163, PR, RZ, 0x2 ;  /* 0x00000002ffa37803 */ /* 0x000fe40000000000 */
[-C--:B------:R-:W-:Y:S02]  /*25c0*/  ISETP.GE.AND P0, PT, R85, R3.reuse, PT ;  /* 0x000000035500720c */ /* 0x080fe40003f06270 */
[----:B------:R-:W-:-:S02]  /*25d0*/  ISETP.GE.AND P2, PT, R86, R3, PT ;  /* 0x000000035600720c */ /* 0x000fc40003f46270 */
[-C--:B------:R-:W-:Y:S02]  /*25e0*/  ISETP.GE.AND P1, PT, R87, R3.reuse, PT ;  /* 0x000000035700720c */ /* 0x080fe40003f26270 */
[----:B------:R-:W-:Y:S02]  /*25f0*/  P2R R160, PR, RZ, 0x1 ;  /* 0x00000001ffa07803 */ /* 0x000fe40000000000 */
[----:B------:R-:W-:Y:S02]  /*2600*/  P2R R161, PR, RZ, 0x4 ;  /* 0x00000004ffa17803 */ /* 0x000fe40000000000 */
[----:B------:R-:W-:Y:S02]  /*2610*/  P2R R162, PR, RZ, 0x2 ;  /* 0x00000002ffa27803 */ /* 0x000fe40000000000 */
[----:B------:R-:W-:Y:S02]  /*2620*/  ISETP.GE.AND P0, PT, R88, R3, PT ;  /* 0x000000035800720c */ /* 0x000fe40003f06270 */
[----:B------:R-:W-:-:S02]  /*2630*/  IADD3 R119, R37, R119, RZ ;  /* 0x0000007725777210 */ /* 0x000fc40007ffe0ff */
[-C--:B------:R-:W-:Y:S02]  /*2640*/  ISETP.GE.AND P1, PT, R89, R3.reuse, PT ;  /* 0x000000035900720c */ /* 0x080fe40003f26270 */
[----:B01234-:R-:W-:-:S13]  /*2650*/  ISETP.GE.AND P2, PT, R90, R3, PT ;  /* 0x000000035a00720c */ /* 0x01ffda0003f46270 */
.L_x_17681:
[----:B------:R-:W-:Y:S01]  /*2660*/  SHF.R.S32.HI R121, RZ, 0x1f, R113 ;  /* 0x0000001fff797819 */ /* 0x000fe20000011471 */
[----:B------:R-:W-:Y:S01]  /*2670*/  IMAD.WIDE.U32 R2, R113, UR16, R16 ;  /* 0x0000001071027c25 */ /* 0x000fe2000f8e0010 */
[----:B-1----:R-:W-:Y:S02]  /*2680*/  P2R R6, PR, RZ, 0x4 ;  /* 0x00000004ff067803 */ /* 0x002fe40000000000 */
[----:B------:R-:W-:Y:S01]  /*2690*/  ISETP.NE.AND P2, PT, R159, RZ, PT ;  /* 0x000000ff9f00720c */ /* 0x000fe20003f45270 */
[----:B------:R-:W-:Y:S01]  /*26a0*/  IMAD R0, R121, UR16, RZ ;  /* 0x0000001079007c24 */ /* 0x000fe2000f8e02ff */
[----:B------:R-:W-:Y:S02]  /*26b0*/  LEA R4, P3, R2, R72, 0x1 ;  /* 0x0000004802047211 */ /* 0x000fe400078608ff */
[----:B------:R-:W-:Y:S01]  /*26c0*/  ISETP.NE.AND P6, PT, R160, RZ, PT ;  /* 0x000000ffa000720c */ /* 0x000fe20003fc5270 */
[----:B------:R-:W-:Y:S01]  /*26d0*/  IMAD R5, R113, UR17, R0 ;  /* 0x0000001171057c24 */ /* 0x000fe2000f8e0200 */
[----:B------:R-:W-:-:S02]  /*26e0*/  ISETP.NE.AND P5, PT, R161, RZ, PT ;  /* 0x000000ffa100720c */ /* 0x000fc40003fa5270 */
[----:B------:R-:W-:Y:S02]  /*26f0*/  ISETP.NE.AND P4, PT, R162, RZ, PT ;  /* 0x000000ffa200720c */ /* 0x000fe40003f85270 */
[----:B------:R-:W-:Y:S02]  /*2700*/  IADD3 R0, R3, R5, RZ ;  /* 0x0000000503007210 */ /* 0x000fe40007ffe0ff */
[----:B------:R-:W-:Y:S02]  /*2710*/  MOV R3, R117 ;  /* 0x0000007500037202 */ /* 0x000fe40000000f00 */
[----:B------:R-:W-:Y:S01]  /*2720*/  LEA.HI.X R5, R2, R73, R0, 0x1, P3 ;  /* 0x0000004902057211 */ /* 0x000fe200018f0c00 */
[----:B------:R-:W-:Y:S01]  /*2730*/  IMAD R0, R121, UR8, RZ ;  /* 0x0000000879007c24 */ /* 0x000fe2000f8e02ff */
[----:B------:R-:W-:-:S03]  /*2740*/  MOV R2, R38 ;  /* 0x0000002600027202 */ /* 0x000fc60000000f00 */
[C---:B------:R-:W-:Y:S02]  /*2750*/  IMAD R7, R113.reuse, UR9, R0 ;  /* 0x0000000971077c24 */ /* 0x040fe4000f8e0200 */
[----:B------:R-:W-:-:S05]  /*2760*/  IMAD.WIDE.U32 R2, R113, UR8, R2 ;  /* 0x0000000871027c25 */ /* 0x000fca000f8e0002 */
[----:B------:R-:W-:Y:S02]  /*2770*/  IADD3 R0, R3, R7, RZ ;  /* 0x0000000703007210 */ /* 0x000fe40007ffe0ff */
[C---:B------:R-:W-:Y:S02]  /*2780*/  LEA R24, P3, R2.reuse, R28, 0x3 ;  /* 0x0000001c02187211 */ /* 0x040fe400078618ff */
[----:B------:R-:W-:Y:S02]  /*2790*/  MOV R3, R119 ;  /* 0x0000007700037202 */ /* 0x000fe40000000f00 */
[----:B------:R-:W-:Y:S01]  /*27a0*/  LEA.HI.X R25, R2, R29, R0, 0x3, P3 ;  /* 0x0000001d02197211 */ /* 0x000fe200018f1c00 */
[----:B------:R-:W-:Y:S01]  /*27b0*/  IMAD R0, R121, UR12, RZ ;  /* 0x0000000c79007c24 */ /* 0x000fe2000f8e02ff */
[----:B------:R-:W-:-:S03]  /*27c0*/  MOV R2, R36 ;  /* 0x0000002400027202 */ /* 0x000fc60000000f00 */
[C---:B------:R-:W-:Y:S01]  /*27d0*/  IMAD R7, R113.reuse, UR13, R0 ;  /* 0x0000000d71077c24 */ /* 0x040fe2000f8e0200 */
[----:B------:R-:W2:Y:S01]  /*27e0*/  LDG.E.64 R24, desc[UR10][R24.64] ;  /* 0x0000000a18187981 */ /* 0x000ea2000c1e1b00 */
[----:B------:R-:W-:-:S05]  /*27f0*/  IMAD.WIDE.U32 R2, R113, UR12, R2 ;  /* 0x0000000c71027c25 */ /* 0x000fca000f8e0002 */
[----:B------:R-:W-:Y:S02]  /*2800*/  IADD3 R0, R3, R7, RZ ;  /* 0x0000000703007210 */ /* 0x000fe40007ffe0ff */
[----:B------:R-:W-:-:S04]  /*2810*/  LEA R56, P3, R2, R26, 0x3 ;  /* 0x0000001a02387211 */ /* 0x000fc800078618ff */
[--C-:B------:R-:W-:Y:S02]  /*2820*/  LEA.HI.X R57, R2, R27, R0.reuse, 0x3, P3 ;  /* 0x0000001b02397211 */ /* 0x100fe400018f1c00 */
[----:B------:R-:W-:Y:S02]  /*2830*/  ISETP.NE.AND P3, PT, R163, RZ, PT ;  /* 0x000000ffa300720c */ /* 0x000fe40003f65270 */
[----:B------:R-:W-:Y:S02]  /*2840*/  PRMT R0, RZ, 0x7610, R0 ;  /* 0x00007610ff007816 */ /* 0x000fe40000000000 */
[----:B------:R-:W-:Y:S01]  /*2850*/  PRMT R2, RZ, 0x7610, R2 ;  /* 0x00007610ff027816 */ /* 0x000fe20000000002 */
[----:B------:R-:W5:Y:S01]  /*2860*/  LDG.E.64 R56, desc[UR10][R56.64] ;  /* 0x0000000a38387981 */ /* 0x000f62000c1e1b00 */
[----:B------:R-:W-:-:S03]  /*2870*/  PRMT R3, RZ, 0x7610, R3 ;  /* 0x00007610ff037816 */ /* 0x000fc60000000003 */
[----:B------:R-:W3:Y:S01]  /*2880*/  @!P2 LDG.E.U16 R0, desc[UR10][R4.64] ;  /* 0x0000000a0400a981 */ /* 0x000ee2000c1e1500 */
[----:B------:R-:W-:Y:S02]  /*2890*/  ISETP.NE.AND P2, PT, R6, RZ, PT ;  /* 0x000000ff0600720c */ /* 0x000fe40003f45270 */
[----:B------:R-:W-:Y:S01]  /*28a0*/  PRMT R8, RZ, 0x7610, R8 ;  /* 0x00007610ff087816 */ /* 0x000fe20000000008 */
[----:B------:R-:W4:Y:S01]  /*28b0*/  @!P3 LDG.E.U16 R2, desc[UR10][R4.64+0x40] ;  /* 0x0000400a0402b981 */ /* 0x000f22000c1e1500 */
        /* <DEDUP_REMOVED lines=9> */
[----:B0-----:R0:W4:Y:S01]  /*2950*/  @!P2 LDG.E.U16 R54, desc[UR10][R4.64+0x1c0] ;  /* 0x0001c00a0436a981 */ /* 0x001122000c1e1500 */
[----:B------:R-:W-:-:S02]  /*2960*/  IADD3 R125, R74, 0x40, RZ ;  /* 0x000000404a7d7810 */ /* 0x000fc40007ffe0ff */
[C---:B------:R-:W-:Y:S02]  /*2970*/  IADD3 R55, R74.reuse, 0x20, RZ ;  /* 0x000000204a377810 */ /* 0x040fe40007ffe0ff */
[-C--:B------:R-:W-:Y:S02]  /*2980*/  LEA.HI.SX32 R7, R74, R74.reuse, 0x1b ;  /* 0x0000004a4a077211 */ /* 0x080fe400078fdaff */
[-C--:B------:R-:W-:Y:S02]  /*2990*/  LEA.HI.SX32 R125, R125, R74.reuse, 0x1b ;  /* 0x0000004a7d7d7211 */ /* 0x080fe400078fdaff */
[----:B------:R-:W-:Y:S02]  /*29a0*/  ISETP.NE.AND P4, PT, R65, RZ, PT ;  /* 0x000000ff4100720c */ /* 0x000fe40003f85270 */
[----:B------:R-:W-:Y:S02]  /*29b0*/  LEA.HI.SX32 R55, R55, R74, 0x1b ;  /* 0x0000004a37377211 */ /* 0x000fe400078fdaff */
[----:B------:R-:W-:-:S02]  /*29c0*/  LEA R7, R7, R96, 0x1 ;  /* 0x0000006007077211 */ /* 0x000fc400078e08ff */
[-C--:B0-----:R-:W-:Y:S02]  /*29d0*/  LEA R4, R125, R96.reuse, 0x1 ;  /* 0x000000607d047211 */ /* 0x081fe400078e08ff */
[C---:B------:R-:W-:Y:S02]  /*29e0*/  IADD3 R5, R74.reuse, 0x60, RZ ;  /* 0x000000604a057810 */ /* 0x040fe40007ffe0ff */
[C---:B------:R-:W-:Y:S02]  /*29f0*/  IADD3 R125, R74.reuse, 0x80, RZ ;  /* 0x000000804a7d7810 */ /* 0x040fe40007ffe0ff */
[C---:B------:R-:W-:Y:S02]  /*2a00*/  IADD3 R127, R74.reuse, 0xa0, RZ ;  /* 0x000000a04a7f7810 */ /* 0x040fe40007ffe0ff */
[----:B------:R-:W-:Y:S02]  /*2a10*/  LEA R55, R55, R96, 0x1 ;  /* 0x0000006037377211 */ /* 0x000fe400078e08ff */
[----:B------:R-:W-:-:S02]  /*2a20*/  IADD3 R129, R74, 0xc0, RZ ;  /* 0x000000c04a817810 */ /* 0x000fc40007ffe0ff */
[----:B------:R-:W-:Y:S02]  /*2a30*/  IADD3 R131, R74, 0xe0, RZ ;  /* 0x000000e04a837810 */ /* 0x000fe40007ffe0ff */
[-C--:B------:R-:W-:Y:S02]  /*2a40*/  LEA.HI.SX32 R5, R5, R74.reuse, 0x1b ;  /* 0x0000004a05057211 */ /* 0x080fe400078fdaff */
[-C--:B------:R-:W-:Y:S02]  /*2a50*/  LEA.HI.SX32 R125, R125, R74.reuse, 0x1b ;  /* 0x0000004a7d7d7211 */ /* 0x080fe400078fdaff */
[-C--:B------:R-:W-:Y:S02]  /*2a60*/  LEA.HI.SX32 R127, R127, R74.reuse, 0x1b ;  /* 0x0000004a7f7f7211 */ /* 0x080fe400078fdaff */
[-C--:B------:R-:W-:Y:S02]  /*2a70*/  LEA.HI.SX32 R129, R129, R74.reuse, 0x1b ;  /* 0x0000004a81817211 */ /* 0x080fe400078fdaff */
[----:B------:R-:W-:-:S02]  /*2a80*/  LEA.HI.SX32 R131, R131, R74, 0x1b ;  /* 0x0000004a83837211 */ /* 0x000fc400078fdaff */
[-C--:B------:R-:W-:Y:S02]  /*2a90*/  LEA R5, R5, R96.reuse, 0x1 ;  /* 0x0000006005057211 */ /* 0x080fe400078e08ff */
[-C--:B------:R-:W-:Y:S02]  /*2aa0*/  LEA R127, R127, R96.reuse, 0x1 ;  /* 0x000000607f7f7211 */ /* 0x080fe400078e08ff */
[----:B------:R-:W-:Y:S02]  /*2ab0*/  LEA R131, R131, R96, 0x1 ;  /* 0x0000006083837211 */ /* 0x000fe400078e08ff */
[----:B------:R-:W-:Y:S01]  /*2ac0*/  ISETP.NE.AND P3, PT, R65, 0x1f, PT ;  /* 0x0000001f4100780c */ /* 0x000fe20003f65270 */
[----:B------:R-:W-:Y:S01]  /*2ad0*/  BSSY B0, `(.L_x_17651) ;  /* 0x0000033000007945 */ /* 0x000fe20003800000 */
[----:B--2---:R-:W-:Y:S01]  /*2ae0*/  FMUL.FTZ R123, R24, 1.4426950216293334961 ;  /* 0x3fb8aa3b187b7820 */ /* 0x004fe20000410000 */
[----:B------:R-:W-:-:S03]  /*2af0*/  FMUL.FTZ R6, R100, R25 ;  /* 0x0000001964067220 */ /* 0x000fc60000410000 */
[----:B------:R-:W-:Y:S01]  /*2b00*/  FMUL.FTZ R124, R100, R123 ;  /* 0x0000007b647c7220 */ /* 0x000fe20000410000 */
[----:B------:R-:W-:-:S04]  /*2b10*/  FMUL.RZ R6, R6, 0.15915493667125701904 ;  /* 0x3e22f98306067820 */ /* 0x000fc8000040c000 */
[----:B------:R-:W-:Y:S08]  /*2b20*/  MUFU.COS R135, R6 ;  /* 0x0000000600877308 */ /* 0x000ff00000000000 */
[----:B------:R-:W0:Y:S08]  /*2b30*/  MUFU.EX2 R124, R124 ;  /* 0x0000007c007c7308 */ /* 0x000e300000000800 */
[----:B------:R0:W1:Y:S01]  /*2b40*/  MUFU.SIN R133, R6 ;  /* 0x0000000600857308 */ /* 0x0000620000000400 */
[----:B---3--:R2:W-:Y:S04]  /*2b50*/  STS.U16 [R7], R0 ;  /* 0x0000000007007388 */ /* 0x0085e80000000400 */
[----:B----4-:R3:W-:Y:S01]  /*2b60*/  STS.U16 [R55+0x40], R2 ;  /* 0x0000400237007388 */ /* 0x0107e20000000400 */
[----:B--2---:R-:W-:-:S03]  /*2b70*/  SHF.L.U32 R0, R74, 0x3, RZ ;  /* 0x000000034a007819 */ /* 0x004fc600000006ff */
[----:B------:R2:W-:Y:S01]  /*2b80*/  STS.U16 [R4+0x80], R3 ;  /* 0x0000800304007388 */ /* 0x0005e20000000400 */
[----:B---3--:R-:W-:Y:S02]  /*2b90*/  LEA R2, R125, R96, 0x1 ;  /* 0x000000607d027211 */ /* 0x008fe400078e08ff */
[----:B------:R-:W-:Y:S02]  /*2ba0*/  LEA R55, R111, R113, 0x8 ;  /* 0x000000716f377211 */ /* 0x000fe400078e40ff */
[----:B------:R-:W-:Y:S02]  /*2bb0*/  @P4 IADD3 R55, R65, 0x200, RZ ;  /* 0x0000020041374810 */ /* 0x000fe40007ffe0ff */
[----:B--2---:R-:W-:Y:S02]  /*2bc0*/  LEA.HI.SX32 R3, R0, R0, 0x1b ;  /* 0x0000000000037211 */ /* 0x004fe400078fdaff */
[-C--:B------:R-:W-:Y:S01]  /*2bd0*/  LEA R4, R129, R96.reuse, 0x1 ;  /* 0x0000006081047211 */ /* 0x080fe200078e08ff */
[----:B------:R-:W-:Y:S01]  /*2be0*/  STS.U16 [R5+0xc0], R8 ;  /* 0x0000c00805007388 */ /* 0x000fe20000000400 */
[-C--:B------:R-:W-:Y:S01]  /*2bf0*/  LEA R3, R3, R96.reuse, 0x1 ;  /* 0x0000006003037211 */ /* 0x080fe200078e08ff */
[C---:B0-----:R-:W-:Y:S01]  /*2c00*/  FMUL.FTZ R6, R124.reuse, R135 ;  /* 0x000000877c067220 */ /* 0x041fe20000410000 */
[----:B-1----:R-:W-:Y:S01]  /*2c10*/  FMUL.FTZ R7, R124, R133 ;  /* 0x000000857c077220 */ /* 0x002fe20000410000 */
[----:B------:R0:W-:Y:S01]  /*2c20*/  STS.U16 [R2+0x100], R9 ;  /* 0x0001000902007388 */ /* 0x0001e20000000400 */
[----:B------:R-:W-:-:S03]  /*2c30*/  LEA R0, R55, R96, 0x3 ;  /* 0x0000006037007211 */ /* 0x000fc600078e18ff */
[----:B------:R1:W-:Y:S04]  /*2c40*/  STS.U16 [R127+0x140], R10 ;  /* 0x0001400a7f007388 */ /* 0x0003e80000000400 */
[----:B------:R1:W-:Y:S04]  /*2c50*/  STS.U16 [R4+0x180], R11 ;  /* 0x0001800b04007388 */ /* 0x0003e80000000400 */
[----:B------:R1:W-:Y:S01]  /*2c60*/  STS.U16 [R131+0x1c0], R54 ;  /* 0x0001c03683007388 */ /* 0x0003e20000000400 */
[----:B------:R-:W-:-:S03]  /*2c70*/  NOP ;  /* 0x0000000000007918 */ /* 0x000fc60000000000 */
[----:B------:R1:W2:Y:S04]  /*2c80*/  LDS.U16 R4, [R3] ;  /* 0x0000000003047984 */ /* 0x0002a80000000400 */
[----:B------:R1:W3:Y:S04]  /*2c90*/  LDS.U16 R5, [R3+0x2] ;  /* 0x0000020003057984 */ /* 0x0002e80000000400 */
[----:B------:R1:W4:Y:S04]  /*2ca0*/  LDS.U16 R134, [R3+0x4] ;  /* 0x0000040003867984 */ /* 0x0003280000000400 */
[----:B------:R1:W1:Y:S04]  /*2cb0*/  LDS.U16 R136, [R3+0x6] ;  /* 0x0000060003887984 */ /* 0x0002680000000400 */
[----:B------:R0:W1:Y:S04]  /*2cc0*/  LDS.U16 R135, [R3+0x8] ;  /* 0x0000080003877984 */ /* 0x0000680000000400 */
[----:B------:R0:W1:Y:S04]  /*2cd0*/  LDS.U16 R137, [R3+0xa] ;  /* 0x00000a0003897984 */ /* 0x0000680000000400 */
[----:B------:R0:W1:Y:S04]  /*2ce0*/  LDS.U16 R138, [R3+0xc] ;  /* 0x00000c00038a7984 */ /* 0x0000680000000400 */
[----:B------:R1:W1:Y:S04]  /*2cf0*/  LDS.U16 R139, [R3+0xe] ;  /* 0x00000e00038b7984 */ /* 0x0002680000000400 */
[----:B------:R1:W-:Y:S01]  /*2d00*/  STS.64 [R0+0xa80], R6 ;  /* 0x000a800600007388 */ /* 0x0003e20000000a00 */
[----:B0-----:R-:W-:Y:S01]  /*2d10*/  @P3 IADD3 R2, R75, R96, RZ ;  /* 0x000000604b023210 */ /* 0x001fe20007ffe0ff */
[----:B------:R-:W-:Y:S06]  /*2d20*/  BAR.SYNC.DEFER_BLOCKING 0x0 ;  /* 0x0000000000007b1d */ /* 0x000fec0000010000 */
[----:B------:R0:W0:Y:S01]  /*2d30*/  @P3 LDS.64 R54, [R2+0x1a88] ;  /* 0x001a880002363984 */ /* 0x0000220000000a00 */
[----:B------:R-:W-:Y:S05]  /*2d40*/  @P3 BRA `(.L_x_17652) ;  /* 0x00000000002c3947 */ /* 0x000fea0003800000 */
[----:B------:R-:W-:Y:S01]  /*2d50*/  ISETP.NE.AND P5, PT, R91, R122, PT ;  /* 0x0000007a5b00720c */ /* 0x000fe20003fa5270 */
[----:B0-----:R-:W-:Y:S01]  /*2d60*/  HFMA2.MMA R55, -RZ, RZ, 0, 0 ;  /* 0x00000000ff377435 */ /* 0x001fe200000001ff */
[----:B-1----:R-:W-:-:S11]  /*2d70*/  MOV R54, 0x3f800000 ;  /* 0x3f80000000367802 */ /* 0x002fd60000000f00 */
        /* <DEDUP_REMOVED lines=8> */
.L_x_17652:
[----:B------:R-:W-:Y:S05]  /*2e00*/  BSYNC B0 ;  /* 0x0000000000007941 */ /* 0x000fea0003800000 */
.L_x_17651:
[----:B------:R-:W-:Y:S02]  /*2e10*/  ISETP.NE.AND P5, PT, R158, RZ, PT ;  /* 0x000000ff9e00720c */ /* 0x000fe40003fa5270 */
[----:B01----:R-:W-:Y:S02]  /*2e20*/  CS2R R2, SRZ ;  /* 0x0000000000027805 */ /* 0x003fe4000001ff00 */
[----:B------:R-:W-:-:S13]  /*2e30*/  ISETP.LT.OR P6, PT, R91, 0x2, P5 ;  /* 0x000000025b00780c */ /* 0x000fda0002fc1670 */
[----:B------:R-:W0:Y:S01]  /*2e40*/  @!P6 LDC R9, c[0x0][0x21c] ;  /* 0x00008700ff09eb82 */ /* 0x000e220000000800 */
[----:B------:R-:W-:-:S05]  /*2e50*/  @!P6 IADD3 R0, R91, -0x2, RZ ;  /* 0xfffffffe5b00e810 */ /* 0x000fca0007ffe0ff */
[----:B0-----:R-:W-:-:S04]  /*2e60*/  @!P6 IMAD R9, R0, R9, R113 ;  /* 0x000000090009e224 */ /* 0x001fc800078e0271 */
[----:B------:R-:W-:-:S05]  /*2e70*/  @!P6 IMAD.WIDE R8, R9, 0x10, R22 ;  /* 0x000000100908e825 */ /* 0x000fca00078e0216 */
[----:B------:R0:W2:Y:S01]  /*2e80*/  @!P6 LDG.E.64 R2, desc[UR10][R8.64+0x8] ;  /* 0x0000080a0802e981 */ /* 0x0000a2000c1e1b00 */
[-C--:B------:R-:W-:Y:S01]  /*2e90*/  FMUL.FTZ R0, R104, R25.reuse ;  /* 0x0000001968007220 */ /* 0x080fe20000410000 */
[C---:B------:R-:W-:Y:S01]  /*2ea0*/  FMUL.FTZ R10, R102.reuse, R25 ;  /* 0x00000019660a7220 */ /* 0x040fe20000410000 */
[-C--:B------:R-:W-:Y:S01]  /*2eb0*/  FMUL.FTZ R124, R102, R123.reuse ;  /* 0x0000007b667c7220 */ /* 0x080fe20000410000 */
[-C--:B------:R-:W-:Y:S01]  /*2ec0*/  FMUL.FTZ R126, R106, R123.reuse ;  /* 0x0000007b6a7e7220 */ /* 0x080fe20000410000 */
[----:B------:R-:W-:Y:S01]  /*2ed0*/  FMUL.RZ R125, R0, 0.15915493667125701904 ;  /* 0x3e22f983007d7820 */ /* 0x000fe2000040c000 */
[----:B------:R-:W-:Y:S01]  /*2ee0*/  FMUL.FTZ R0, R104, R123 ;  /* 0x0000007b68007220 */ /* 0x000fe20000410000 */
[----:B------:R-:W-:Y:S01]  /*2ef0*/  FMUL.RZ R127, R10, 0.15915493667125701904 ;  /* 0x3e22f9830a7f7820 */ /* 0x000fe2000040c000 */
[----:B------:R-:W-:Y:S01]  /*2f00*/  MUFU.EX2 R128, R124 ;  /* 0x0000007c00807308 */ /* 0x000fe20000000800 */
[----:B------:R-:W-:Y:S01]  /*2f10*/  SHF.L.U32 R123, R140, 0x10, RZ ;  /* 0x000000108c7b7819 */ /* 0x000fe200000006ff */
[----:B0-----:R-:W-:Y:S01]  /*2f20*/  FMUL.FTZ R8, R106, R25 ;  /* 0x000000196a087220 */ /* 0x001fe20000410000 */
[----:B------:R-:W-:Y:S01]  /*2f30*/  ISETP.GE.AND P6, PT, R74, 0x1, PT ;  /* 0x000000014a00780c */ /* 0x000fe20003fc6270 */
[----:B------:R-:W-:Y:S01]  /*2f40*/  BSSY B0, `(.L_x_17653) ;  /* 0x00000e6000007945 */ /* 0x000fe20003800000 */
[----:B------:R-:W-:Y:S01]  /*2f50*/  ISETP.GE.OR P5, PT, R91, UR21, P5 ;  /* 0x000000155b007c0c */ /* 0x000fe2000afa6670 */
[----:B------:R-:W-:Y:S01]  /*2f60*/  FMUL.RZ R129, R8, 0.15915493667125701904 ;  /* 0x3e22f98308817820 */ /* 0x000fe2000040c000 */
[----:B------:R-:W-:Y:S01]  /*2f70*/  FMUL.FTZ R132, R100, R123 ;  /* 0x0000007b64847220 */ /* 0x000fe20000410000 */
[----:B------:R-:W-:Y:S01]  /*2f80*/  MUFU.SIN R11, R125 ;  /* 0x0000007d000b7308 */ /* 0x000fe20000000400 */
[----:B------:R-:W-:-:S02]  /*2f90*/  SHF.L.U32 R139, R139, 0x10, RZ ;  /* 0x000000108b8b7819 */ /* 0x000fc400000006ff */
[----:B------:R-:W-:Y:S02]  /*2fa0*/  SHF.L.U32 R138, R138, 0x10, RZ ;  /* 0x000000108a8a7819 */ /* 0x000fe400000006ff */
[----:B------:R-:W-:-:S03]  /*2fb0*/  SHF.L.U32 R137, R137, 0x10, RZ ;  /* 0x0000001089897819 */ /* 0x000fc600000006ff */
[----:B------:R-:W0:Y:S02]  /*2fc0*/  MUFU.EX2 R0, R0 ;  /* 0x0000000000007308 */ /* 0x000e240000000800 */
[----:B------:R-:W-:-:S06]  /*2fd0*/  @!P5 LEA R148, R113, R96, 0x4 ;  /* 0x000000607194d211 */ /* 0x000fcc00078e20ff */
[----:B------:R-:W1:Y:S08]  /*2fe0*/  MUFU.COS R131, R125 ;  /* 0x0000007d00837308 */ /* 0x000e700000000000 */
[----:B------:R-:W3:Y:S01]  /*2ff0*/  MUFU.COS R125, R127 ;  /* 0x0000007f007d7308 */ /* 0x000ee20000000000 */
[----:B0-----:R-:W-:-:S04]  /*3000*/  FMUL.FTZ R124, R0, R11 ;  /* 0x0000000b007c7220 */ /* 0x001fc80000410000 */
[----:B------:R-:W-:-:S03]  /*3010*/  FMUL.FTZ R10, RZ, R124 ;  /* 0x0000007cff0a7220 */ /* 0x000fc60000410000 */
[----:B------:R0:W4:Y:S01]  /*3020*/  MUFU.SIN R9, R127 ;  /* 0x0000007f00097308 */ /* 0x0001220000000400 */
[----:B-1----:R-:W-:Y:S01]  /*3030*/  FMUL.FTZ R131, R0, R131 ;  /* 0x0000008300837220 */ /* 0x002fe20000410000 */
[----:B------:R-:W-:-:S04]  /*3040*/  FMUL.FTZ R0, R124, R132 ;  /* 0x000000847c007220 */ /* 0x000fc80000410000 */
[----:B------:R-:W-:Y:S02]  /*3050*/  FFMA.FTZ R0, RZ, R131, R0 ;  /* 0x00000083ff007223 */ /* 0x000fe40000010000 */
[----:B------:R3:W-:Y:S01]  /*3060*/  MUFU.EX2 R133, R126 ;  /* 0x0000007e00857308 */ /* 0x0007e20000000800 */
[----:B0-----:R-:W-:-:S07]  /*3070*/  SHF.L.U32 R127, R141, 0x10, RZ ;  /* 0x000000108d7f7819 */ /* 0x001fce00000006ff */
[----:B------:R-:W0:Y:S01]  /*3080*/  MUFU.COS R130, R129 ;  /* 0x0000008100827308 */ /* 0x000e220000000000 */
[C---:B---3--:R-:W-:Y:S01]  /*3090*/  FMUL.FTZ R126, R128.reuse, R125 ;  /* 0x0000007d807e7220 */ /* 0x048fe20000410000 */
[----:B----4-:R-:W-:Y:S01]  /*30a0*/  FMUL.FTZ R128, R128, R9 ;  /* 0x0000000980807220 */ /* 0x010fe20000410000 */
[----:B------:R-:W-:Y:S01]  /*30b0*/  SHF.L.U32 R125, R97, 0x10, RZ ;  /* 0x00000010617d7819 */ /* 0x000fe200000006ff */
[----:B------:R-:W-:-:S04]  /*30c0*/  FFMA.FTZ R9, R131, R132, -R10 ;  /* 0x0000008483097223 */ /* 0x000fc8000001080a */
[----:B------:R1:W3:Y:S01]  /*30d0*/  MUFU.SIN R8, R129 ;  /* 0x0000008100087308 */ /* 0x0002e20000000400 */
[----:B------:R-:W-:Y:S01]  /*30e0*/  FFMA.FTZ R11, R104, R125, R9 ;  /* 0x0000007d680b7223 */ /* 0x000fe20000010009 */
[----:B------:R-:W-:-:S04]  /*30f0*/  FMUL.FTZ R9, R7, R124 ;  /* 0x0000007c07097220 */ /* 0x000fc80000410000 */
[C---:B------:R-:W-:Y:S01]  /*3100*/  FFMA.FTZ R9, R6.reuse, R131, -R9 ;  /* 0x0000008306097223 */ /* 0x040fe20000010809 */
[----:B-1----:R-:W-:Y:S01]  /*3110*/  FADD.FTZ R129, RZ, R0 ;  /* 0x00000000ff817221 */ /* 0x002fe20000010000 */
[C---:B0-----:R-:W-:Y:S01]  /*3120*/  FMUL.FTZ R130, R133.reuse, R130 ;  /* 0x0000008285827220 */ /* 0x041fe20000410000 */
[----:B------:R-:W-:Y:S02]  /*3130*/  FMUL.FTZ R0, R6, R124 ;  /* 0x0000007c06007220 */ /* 0x000fe40000410000 */
[C---:B------:R-:W-:Y:S01]  /*3140*/  FMUL.FTZ R143, R128.reuse, R129 ;  /* 0x00000081808f7220 */ /* 0x040fe20000410000 */
[----:B---3--:R-:W-:Y:S01]  /*3150*/  FMUL.FTZ R133, R133, R8 ;  /* 0x0000000885857220 */ /* 0x008fe20000410000 */
[-C--:B------:R-:W-:Y:S02]  /*3160*/  FMUL.FTZ R8, R128, R11.reuse ;  /* 0x0000000b80087220 */ /* 0x080fe40000410000 */
[----:B------:R-:W-:Y:S01]  /*3170*/  FFMA.FTZ R143, R126, R11, -R143 ;  /* 0x0000000b7e8f7223 */ /* 0x000fe2000001088f */
[----:B------:R-:W-:Y:S01]  /*3180*/  FFMA.FTZ R11, R7, R131, R0 ;  /* 0x00000083070b7223 */ /* 0x000fe20000010000 */
[----:B------:R-:W-:Y:S01]  /*3190*/  FMUL.FTZ R0, R128, R9 ;  /* 0x0000000980007220 */ /* 0x000fe20000410000 */
[----:B------:R-:W-:Y:S01]  /*31a0*/  FFMA.FTZ R8, R126, R129, R8 ;  /* 0x000000817e087223 */ /* 0x000fe20000010008 */
[----:B------:R-:W-:Y:S01]  /*31b0*/  FFMA.FTZ R143, R102, R127, R143 ;  /* 0x0000007f668f7223 */ /* 0x000fe2000001008f */
[-C--:B------:R-:W-:Y:S01]  /*31c0*/  FMUL.FTZ R129, R128, R11.reuse ;  /* 0x0000000b80817220 */ /* 0x080fe20000410000 */
[C---:B------:R-:W-:Y:S01]  /*31d0*/  FFMA.FTZ R0, R126.reuse, R11, R0 ;  /* 0x0000000b7e007223 */ /* 0x040fe20000010000 */
[----:B------:R-:W-:Y:S01]  /*31e0*/  FADD.FTZ R8, RZ, R8 ;  /* 0x00000008ff087221 */ /* 0x000fe20000010000 */
[C---:B------:R-:W-:Y:S01]  /*31f0*/  FMUL.FTZ R145, R133.reuse, R143 ;  /* 0x0000008f85917220 */ /* 0x040fe20000410000 */
[----:B------:R-:W-:Y:S01]  /*3200*/  FFMA.FTZ R9, R126, R9, -R129 ;  /* 0x000000097e097223 */ /* 0x000fe20000010881 */
[----:B------:R-:W-:Y:S01]  /*3210*/  SHF.L.U32 R129, R98, 0x10, RZ ;  /* 0x0000001062817819 */ /* 0x000fe200000006ff */
[CC--:B------:R-:W-:Y:S01]  /*3220*/  FMUL.FTZ R10, R133.reuse, R8.reuse ;  /* 0x00000008850a7220 */ /* 0x0c0fe20000410000 */
[----:B------:R-:W-:Y:S01]  /*3230*/  FFMA.FTZ R8, R130, R8, R145 ;  /* 0x0000000882087223 */ /* 0x000fe20000010091 */
[----:B------:R-:W-:-:S02]  /*3240*/  FMUL.FTZ R11, R133, R0 ;  /* 0x00000000850b7220 */ /* 0x000fc40000410000 */
[C---:B------:R-:W-:Y:S01]  /*3250*/  FFMA.FTZ R145, R130.reuse, R143, -R10 ;  /* 0x0000008f82917223 */ /* 0x040fe2000001080a */
[----:B------:R-:W-:Y:S01]  /*3260*/  FADD.FTZ R146, RZ, R8 ;  /* 0x00000008ff927221 */ /* 0x000fe20000010000 */
[-C--:B------:R-:W-:Y:S01]  /*3270*/  FMUL.FTZ R143, R133, R9.reuse ;  /* 0x00000009858f7220 */ /* 0x080fe20000410000 */
[----:B------:R-:W-:Y:S01]  /*3280*/  FFMA.FTZ R142, R130, R9, -R11 ;  /* 0x00000009828e7223 */ /* 0x000fe2000001080b */
[----:B------:R-:W-:Y:S02]  /*3290*/  FFMA.FTZ R147, R106, R129, R145 ;  /* 0x000000816a937223 */ /* 0x000fe40000010091 */
[----:B------:R-:W0:Y:S01]  /*32a0*/  SHFL.UP PT, R10, R146, 0x1, RZ ;  /* 0x04200000920a7989 */ /* 0x000e2200000e00ff */
[----:B------:R-:W-:-:S03]  /*32b0*/  FFMA.FTZ R143, R130, R0, R143 ;  /* 0x00000000828f7223 */ /* 0x000fc6000001008f */
[----:B------:R-:W1:Y:S04]  /*32c0*/  SHFL.UP PT, R9, R147, 0x1, RZ ;  /* 0x0420000093097989 */ /* 0x000e6800000e00ff */
        /* <DEDUP_REMOVED lines=37> */
[C---:B---3--:R-:W-:Y:S01]  /*3520*/  FMUL.FTZ R11, R143.reuse, R0 ;  /* 0x000000008f0b7220 */ /* 0x048fe20000410000 */
        /* <DEDUP_REMOVED lines=33> */
[----:B------:R-:W-:Y:S01]  /*3740*/  FFMA.FTZ R144, R142, R9, -R145 ;  /* 0x000000098e907223 */ /* 0x000fe20000010891 */
[C---:B------:R-:W-:Y:S01]  /*3750*/  FMUL.FTZ R9, R143.reuse, R8 ;  /* 0x000000088f097220 */ /* 0x040fe20000410000 */
[----:B--2---:R0:W-:Y:S01]  /*3760*/  SHFL.IDX PT, R145, R2, RZ, 0x1f ;  /* 0x00001fff02917589 */ /* 0x0041e200000e0000 */
[----:B------:R-:W-:Y:S01]  /*3770*/  @P6 FADD.FTZ R146, R146, R149 ;  /* 0x0000009592926221 */ /* 0x000fe20000010000 */
[----:B------:R-:W-:Y:S01]  /*3780*/  FSEL R143, R143, R10, !P6 ;  /* 0x0000000a8f8f7208 */ /* 0x000fe20007000000 */
[----:B------:R-:W-:Y:S01]  /*3790*/  @P6 FFMA.FTZ R142, R142, R0, -R9 ;  /* 0x000000008e8e6223 */ /* 0x000fe20000010809 */
[----:B------:R-:W-:Y:S01]  /*37a0*/  @P6 FADD.FTZ R147, R147, R144 ;  /* 0x0000009093936221 */ /* 0x000fe20000010000 */
[----:B------:R-:W-:Y:S01]  /*37b0*/  HFMA2.MMA R9, -RZ, RZ, 0, 0 ;  /* 0x00000000ff097435 */ /* 0x000fe200000001ff */
[----:B------:R1:W-:Y:S01]  /*37c0*/  SHFL.IDX PT, R144, R3, RZ, 0x1f ;  /* 0x00001fff03907589 */ /* 0x0003e200000e0000 */
[----:B------:R-:W-:Y:S01]  /*37d0*/  MOV R8, 0x3f800000 ;  /* 0x3f80000000087802 */ /* 0x000fe20000000f00 */
[----:B0-----:R-:W-:Y:S01]  /*37e0*/  FADD.FTZ R2, R114, R114 ;  /* 0x0000007272027221 */ /* 0x001fe20000010000 */
[----:B------:R-:W-:Y:S01]  /*37f0*/  CS2R R10, SRZ ;  /* 0x00000000000a7805 */ /* 0x000fe2000001ff00 */
[----:B------:R-:W0:Y:S04]  /*3800*/  SHFL.UP PT, R143, R143, 0x1, RZ ;  /* 0x042000008f8f7989 */ /* 0x000e2800000e00ff */
[----:B------:R-:W2:Y:S01]  /*3810*/  SHFL.UP PT, R142, R142, 0x1, RZ ;  /* 0x042000008e8e7989 */ /* 0x000ea200000e00ff */
[----:B-1----:R-:W-:-:S03]  /*3820*/  FADD.FTZ R3, R112, R112 ;  /* 0x0000007070037221 */ /* 0x002fc60000010000 */
[----:B------:R-:W1:Y:S04]  /*3830*/  SHFL.UP PT, R146, R146, 0x1, RZ ;  /* 0x0420000092927989 */ /* 0x000e6800000e00ff */
[----:B------:R-:W3:Y:S04]  /*3840*/  SHFL.UP PT, R147, R147, 0x1, RZ ;  /* 0x0420000093937989 */ /* 0x000ee800000e00ff */
[----:B------:R4:W4:Y:S01]  /*3850*/  @!P5 LDS.128 R8, [R148+0x1b80] ;  /* 0x001b80009408d984 */ /* 0x0009220000000c00 */
[C---:B0-----:R-:W-:Y:S01]  /*3860*/  FMUL.FTZ R149, R143.reuse, R144 ;  /* 0x000000908f957220 */ /* 0x041fe20000410000 */
[----:B------:R-:W-:Y:S01]  /*3870*/  FMUL.FTZ R151, R143, R145 ;  /* 0x000000918f977220 */ /* 0x000fe20000410000 */
[----:B-----5:R-:W-:-:S02]  /*3880*/  FMUL.FTZ R143, R57, R137 ;  /* 0x00000089398f7220 */ /* 0x020fc40000410000 */
[C---:B--2---:R-:W-:Y:S01]  /*3890*/  FFMA.FTZ R0, R142.reuse, R145, -R149 ;  /* 0x000000918e007223 */ /* 0x044fe20000010895 */
[----:B------:R-:W-:Y:S01]  /*38a0*/  FFMA.FTZ R151, R142, R144, R151 ;  /* 0x000000908e977223 */ /* 0x000fe20000010097 */
[-C--:B------:R-:W-:Y:S01]  /*38b0*/  FMUL.FTZ R142, R56, R139.reuse ;  /* 0x0000008b388e7220 */ /* 0x080fe20000410000 */
[C---:B------:R-:W-:Y:S02]  /*38c0*/  FMUL.FTZ R149, R57.reuse, R139 ;  /* 0x0000008b39957220 */ /* 0x040fe40000410000 */
[----:B-1----:R-:W-:Y:S01]  /*38d0*/  @P4 FADD.FTZ R144, R146, R151 ;  /* 0x0000009792904221 */ /* 0x002fe20000010000 */
[-C--:B------:R-:W-:Y:S01]  /*38e0*/  FFMA.FTZ R151, R57, R138.reuse, R142 ;  /* 0x0000008a39977223 */ /* 0x080fe2000001008e */
[----:B------:R-:W-:Y:S01]  /*38f0*/  SHF.L.U32 R146, R135, 0x10, RZ ;  /* 0x0000001087927819 */ /* 0x000fe200000006ff */
[----:B---3--:R-:W-:Y:S01]  /*3900*/  @P4 FADD.FTZ R145, R147, R0 ;  /* 0x0000000093914221 */ /* 0x008fe20000010000 */
[----:B------:R-:W-:Y:S01]  /*3910*/  SHF.L.U32 R147, R136, 0x10, RZ ;  /* 0x0000001088937819 */ /* 0x000fe200000006ff */
[----:B------:R-:W-:Y:S01]  /*3920*/  FFMA.FTZ R149, R56, R138, -R149 ;  /* 0x0000008a38957223 */ /* 0x000fe20000010895 */
[----:B------:R-:W-:Y:S01]  /*3930*/  FMUL.FTZ R135, R2, R151 ;  /* 0x0000009702877220 */ /* 0x000fe20000410000 */
[----:B------:R-:W-:Y:S01]  /*3940*/  FMUL.FTZ R136, R56, R137 ;  /* 0x0000008938887220 */ /* 0x000fe20000410000 */
[----:B------:R-:W-:Y:S01]  /*3950*/  FADD.FTZ R0, R110, R110 ;  /* 0x0000006e6e007221 */ /* 0x000fe20000010000 */
[-C--:B------:R-:W-:Y:S01]  /*3960*/  FFMA.FTZ R143, R56, R146.reuse, -R143 ;  /* 0x00000092388f7223 */ /* 0x080fe2000001088f */
[----:B------:R-:W-:Y:S01]  /*3970*/  FMUL.FTZ R142, R2, R149 ;  /* 0x00000095028e7220 */ /* 0x000fe20000410000 */
[-C--:B------:R-:W-:Y:S01]  /*3980*/  FMUL.FTZ R151, R133, R135.reuse ;  /* 0x0000008785977220 */ /* 0x080fe20000410000 */
[----:B------:R-:W-:Y:S01]  /*3990*/  FFMA.FTZ R149, R57, R146, R136 ;  /* 0x0000009239957223 */ /* 0x000fe20000010088 */
[----:B----4-:R-:W-:Y:S01]  /*39a0*/  FMUL.FTZ R148, R130, R135 ;  /* 0x0000008782947220 */ /* 0x010fe20000410000 */
[----:B------:R-:W-:Y:S01]  /*39b0*/  FMUL.FTZ R136, R0, R143 ;  /* 0x0000008f00887220 */ /* 0x000fe20000410000 */
[-C--:B------:R-:W-:Y:S01]  /*39c0*/  FFMA.FTZ R153, R130, R142.reuse, -R151 ;  /* 0x0000008e82997223 */ /* 0x080fe20000010897 */
[----:B------:R-:W-:Y:S01]  /*39d0*/  FMUL.FTZ R143, R0, R149 ;  /* 0x00000095008f7220 */ /* 0x000fe20000410000 */
[----:B------:R-:W-:Y:S01]  /*39e0*/  FFMA.FTZ R148, -R133, R142, -R148 ;  /* 0x0000008e85947223 */ /* 0x000fe20000010994 */
[----:B------:R-:W-:Y:S01]  /*39f0*/  SHF.L.U32 R151, R134, 0x10, RZ ;  /* 0x0000001086977819 */ /* 0x000fe200000006ff */
[----:B------:R-:W-:Y:S01]  /*3a00*/  FADD.FTZ R153, R136, R153 ;  /* 0x0000009988997221 */ /* 0x000fe20000010000 */
[-C--:B------:R-:W-:Y:S01]  /*3a10*/  FMUL.FTZ R149, R57, R147.reuse ;  /* 0x0000009339957220 */ /* 0x080fe20000410000 */
[----:B------:R-:W-:Y:S01]  /*3a20*/  FADD.FTZ R155, -R143, R148 ;  /* 0x000000948f9b7221 */ /* 0x000fe20000010100 */
[----:B------:R-:W-:Y:S01]  /*3a30*/  FMUL.FTZ R134, R56, R147 ;  /* 0x0000009338867220 */ /* 0x000fe20000410000 */
[----:B------:R-:W-:Y:S01]  /*3a40*/  FMUL.FTZ R157, R128, -R153 ;  /* 0x80000099809d7220 */ /* 0x000fe20000410000 */
[----:B------:R-:W-:Y:S01]  /*3a50*/  FFMA.FTZ R148, R56, R151, -R149 ;  /* 0x0000009738947223 */ /* 0x000fe20000010895 */
[----:B------:R-:W-:Y:S01]  /*3a60*/  FMUL.FTZ R150, R128, -R155 ;  /* 0x8000009b80967220 */ /* 0x000fe20000410000 */
[----:B------:R-:W-:Y:S01]  /*3a70*/  FFMA.FTZ R134, R57, R151, R134 ;  /* 0x0000009739867223 */ /* 0x000fe20000010086 */
[C---:B------:R-:W-:Y:S01]  /*3a80*/  FFMA.FTZ R157, R126.reuse, R155, R157 ;  /* 0x0000009b7e9d7223 */ /* 0x040fe2000001009d */
[----:B------:R-:W-:Y:S01]  /*3a90*/  FMUL.FTZ R148, R3, R148 ;  /* 0x0000009403947220 */ /* 0x000fe20000410000 */
[----:B------:R-:W-:Y:S01]  /*3aa0*/  FFMA.FTZ R155, R126, R153, -R150 ;  /* 0x000000997e9b7223 */ /* 0x000fe20000010896 */
[----:B------:R-:W-:Y:S01]  /*3ab0*/  FMUL.FTZ R153, R133, -R54 ;  /* 0x8000003685997220 */ /* 0x000fe20000410000 */
[----:B------:R-:W-:Y:S01]  /*3ac0*/  FMUL.FTZ R134, R3, R134 ;  /* 0x0000008603867220 */ /* 0x000fe20000410000 */
[-C--:B------:R-:W-:Y:S01]  /*3ad0*/  FMUL.FTZ R149, R133, R55.reuse ;  /* 0x0000003785957220 */ /* 0x080fe20000410000 */
[----:B------:R-:W-:Y:S01]  /*3ae0*/  FADD.FTZ R150, R148, R155 ;  /* 0x0000009b94967221 */ /* 0x000fe20000010000 */
[----:B------:R-:W-:Y:S01]  /*3af0*/  FFMA.FTZ R153, R130, -R55, R153 ;  /* 0x8000003782997223 */ /* 0x000fe20000010099 */
[----:B------:R-:W-:Y:S01]  /*3b00*/  FADD.FTZ R152, -R134, R157 ;  /* 0x0000009d86987221 */ /* 0x000fe20000010100 */
[----:B------:R-:W-:Y:S01]  /*3b10*/  FFMA.FTZ R149, R130, R54, -R149 ;  /* 0x0000003682957223 */ /* 0x000fe20000010895 */
[----:B------:R-:W-:Y:S01]  /*3b20*/  FMUL.FTZ R165, R124, -R150 ;  /* 0x800000967ca57220 */ /* 0x000fe20000410000 */
[----:B------:R-:W-:Y:S01]  /*3b30*/  FMUL.FTZ R155, R128, -R153 ;  /* 0x80000099809b7220 */ /* 0x000fe20000410000 */
[----:B------:R-:W-:Y:S01]  /*3b40*/  SHF.L.U32 R157, R5, 0x10, RZ ;  /* 0x00000010059d7819 */ /* 0x000fe200000006ff */
[-C--:B------:R-:W-:Y:S01]  /*3b50*/  FMUL.FTZ R154, R124, -R152.reuse ;  /* 0x800000987c9a7220 */ /* 0x080fe20000410000 */
[C---:B------:R-:W-:Y:S01]  /*3b60*/  FFMA.FTZ R164, R131.reuse, R152, R165 ;  /* 0x0000009883a47223 */ /* 0x040fe200000100a5 */
[-C--:B------:R-:W-:Y:S01]  /*3b70*/  FFMA.FTZ R155, R126, R149.reuse, -R155 ;  /* 0x000000957e9b7223 */ /* 0x080fe2000001089b */
[----:B------:R-:W-:Y:S01]  /*3b80*/  FMUL.FTZ R165, R128, -R149 ;  /* 0x8000009580a57220 */ /* 0x000fe20000410000 */
[----:B------:R-:W-:Y:S01]  /*3b90*/  SHF.L.U32 R5, R4, 0x10, RZ ;  /* 0x0000001004057819 */ /* 0x000fe200000006ff */
[----:B------:R-:W-:Y:S01]  /*3ba0*/  FFMA.FTZ R167, R131, R150, -R154 ;  /* 0x0000009683a77223 */ /* 0x000fe2000001089a */
[CC--:B------:R-:W-:Y:S01]  /*3bb0*/  FMUL.FTZ R149, R57.reuse, R157.reuse ;  /* 0x0000009d39957220 */ /* 0x0c0fe20000410000 */
[----:B------:R-:W-:Y:S01]  /*3bc0*/  FMUL.FTZ R150, R56, R157 ;  /* 0x0000009d38967220 */ /* 0x000fe20000410000 */
[----:B------:R-:W-:Y:S01]  /*3bd0*/  FFMA.FTZ R165, R126, R153, R165 ;  /* 0x000000997ea57223 */ /* 0x000fe200000100a5 */
[----:B------:R-:W-:Y:S01]  /*3be0*/  FADD.FTZ R4, R108, R108 ;  /* 0x0000006c6c047221 */ /* 0x000fe20000010000 */
[-C--:B------:R-:W-:Y:S01]  /*3bf0*/  FFMA.FTZ R149, R56, R5.reuse, -R149 ;  /* 0x0000000538957223 */ /* 0x080fe20000010895 */
[----:B------:R-:W-:Y:S01]  /*3c00*/  FFMA.FTZ R153, R57, R5, R150 ;  /* 0x0000000539997223 */ /* 0x000fe20000010096 */
[----:B------:R-:W-:Y:S01]  /*3c10*/  ISETP.NE.AND P4, PT, R158, 0x1f, PT ;  /* 0x0000001f9e00780c */ /* 0x000fe20003f85270 */
[----:B------:R-:W-:Y:S01]  /*3c20*/  FMUL.FTZ R152, R124, -R165 ;  /* 0x800000a57c987220 */ /* 0x000fe20000410000 */
[----:B------:R-:W-:Y:S01]  /*3c30*/  FMUL.FTZ R150, R4, R149 ;  /* 0x0000009504967220 */ /* 0x000fe20000410000 */
[----:B------:R-:W-:Y:S01]  /*3c40*/  FMUL.FTZ R156, R124, -R155 ;  /* 0x8000009b7c9c7220 */ /* 0x000fe20000410000 */
[----:B------:R-:W-:Y:S01]  /*3c50*/  FMUL.FTZ R149, R4, R153 ;  /* 0x0000009904957220 */ /* 0x000fe20000410000 */
[C---:B------:R-:W-:Y:S01]  /*3c60*/  FFMA.FTZ R152, R131.reuse, R155, -R152 ;  /* 0x0000009b83987223 */ /* 0x040fe20000010898 */
[----:B------:R-:W-:Y:S01]  /*3c70*/  FADD.FTZ R154, R150, R167 ;  /* 0x000000a7969a7221 */ /* 0x000fe20000010000 */
[----:B------:R-:W-:Y:S01]  /*3c80*/  FFMA.FTZ R156, R131, R165, R156 ;  /* 0x000000a5839c7223 */ /* 0x000fe2000001009c */
        /* <DEDUP_REMOVED lines=17> */
.L_x_17654:
[----:B------:R-:W-:Y:S05]  /*3da0*/  BSYNC B0 ;  /* 0x0000000000007941 */ /* 0x000fea0003800000 */
.L_x_17653:
        /* <DEDUP_REMOVED lines=13> */
[----:B------:R-:W-:Y:S01]  /*3e80*/  FFMA.FTZ R164, R152, R164, R169 ;  /* 0x000000a498a47223 */ /* 0x000fe200000100a9 */
[----:B-1----:R-:W-:Y:S01]  /*3e90*/  FADD.FTZ R154, R154, R167 ;  /* 0x000000a79a9a7221 */ /* 0x002fe20000010000 */
[----:B------:R-:W-:Y:S02]  /*3ea0*/  FFMA.FTZ R156, R152, R168, R165 ;  /* 0x000000a8989c7223 */ /* 0x000fe400000100a5 */
[----:B------:R-:W-:Y:S01]  /*3eb0*/  FADD.FTZ R153, R153, R164 ;  /* 0x000000a499997221 */ /* 0x000fe20000010000 */
[----:B------:R-:W-:-:S07]  /*3ec0*/  MOV R152, R155 ;  /* 0x0000009b00987202 */ /* 0x000fce0000000f00 */
.L_x_17656:
[----:B------:R-:W-:Y:S05]  /*3ed0*/  BSYNC B0 ;  /* 0x0000000000007941 */ /* 0x000fea0003800000 */
.L_x_17655:
        /* <DEDUP_REMOVED lines=14> */
[----:B-12---:R-:W-:Y:S01]  /*3fc0*/  FADD.FTZ R154, R154, R167 ;  /* 0x000000a79a9a7221 */ /* 0x006fe20000010000 */
[----:B------:R-:W-:Y:S02]  /*3fd0*/  FFMA.FTZ R156, R152, R168, R165 ;  /* 0x000000a8989c7223 */ /* 0x000fe400000100a5 */
[----:B------:R-:W-:Y:S01]  /*3fe0*/  FADD.FTZ R153, R153, R164 ;  /* 0x000000a499997221 */ /* 0x000fe20000010000 */
[----:B------:R-:W-:-:S07]  /*3ff0*/  MOV R152, R155 ;  /* 0x0000009b00987202 */ /* 0x000fce0000000f00 */
.L_x_17658:
[----:B------:R-:W-:Y:S05]  /*4000*/  BSYNC B0 ;  /* 0x0000000000007941 */ /* 0x000fea0003800000 */
.L_x_17657:
        /* <DEDUP_REMOVED lines=13> */
[----:B------:R-:W-:Y:S01]  /*40e0*/  FFMA.FTZ R164, R152, R164, R169 ;  /* 0x000000a498a47223 */ /* 0x000fe200000100a9 */
[----:B-123--:R-:W-:Y:S01]  /*40f0*/  FADD.FTZ R154, R154, R167 ;  /* 0x000000a79a9a7221 */ /* 0x00efe20000010000 */
[----:B------:R-:W-:Y:S02]  /*4100*/  FFMA.FTZ R156, R152, R168, R165 ;  /* 0x000000a8989c7223 */ /* 0x000fe400000100a5 */
[----:B------:R-:W-:Y:S01]  /*4110*/  FADD.FTZ R153, R153, R164 ;  /* 0x000000a499997221 */ /* 0x000fe20000010000 */
[----:B------:R-:W-:-:S07]  /*4120*/  MOV R152, R155 ;  /* 0x0000009b00987202 */ /* 0x000fce0000000f00 */
.L_x_17660:
[----:B------:R-:W-:Y:S05]  /*4130*/  BSYNC B0 ;  /* 0x0000000000007941 */ /* 0x000fea0003800000 */
.L_x_17659:
        /* <DEDUP_REMOVED lines=13> */
[----:B------:R-:W-:Y:S01]  /*4210*/  FFMA.FTZ R164, R152, R164, R169 ;  /* 0x000000a498a47223 */ /* 0x000fe200000100a9 */
[----:B-123--:R-:W-:Y:S01]  /*4220*/  FADD.FTZ R154, R154, R167 ;  /* 0x000000a79a9a7221 */ /* 0x00efe20000010000 */
[----:B------:R-:W-:Y:S02]  /*4230*/  FFMA.FTZ R156, R152, R168, R165 ;  /* 0x000000a8989c7223 */ /* 0x000fe400000100a5 */
[----:B----4-:R-:W-:Y:S01]  /*4240*/  FADD.FTZ R153, R153, R164 ;  /* 0x000000a499997221 */ /* 0x010fe20000010000 */
[----:B------:R-:W-:-:S07]  /*4250*/  MOV R152, R155 ;  /* 0x0000009b00987202 */ /* 0x000fce0000000f00 */
.L_x_17662:
[----:B------:R-:W-:Y:S05]  /*4260*/  BSYNC B0 ;  /* 0x0000000000007941 */ /* 0x000fea0003800000 */
.L_x_17661:
[----:B------:R-:W-:Y:S01]  /*4270*/  SHFL.DOWN PT, R155, R156, 0x1, 0x1f ;  /* 0x08201f009c9b7f89 */ /* 0x000fe200000e0000 */
[----:B------:R-:W-:Y:S01]  /*4280*/  ISETP.NE.AND P4, PT, R65, RZ, PT ;  /* 0x000000ff4100720c */ /* 0x000fe20003f85270 */
[----:B------:R-:W-:Y:S02]  /*4290*/  BSSY B0, `(.L_x_17663) ;  /* 0x00000bf000007945 */ /* 0x000fe40003800000 */
[----:B0-----:R-:W0:Y:S04]  /*42a0*/  SHFL.IDX PT, R166, R11, RZ, 0x1f ;  /* 0x00001fff0ba67589 */ /* 0x001e2800000e0000 */
[----:B------:R-:W5:Y:S04]  /*42b0*/  SHFL.IDX PT, R165, R10, RZ, 0x1f ;  /* 0x00001fff0aa57589 */ /* 0x000f6800000e0000 */
[----:B------:R-:W4:Y:S04]  /*42c0*/  SHFL.DOWN PT, R167, R152, 0x1, 0x1f ;  /* 0x08201f0098a77f89 */ /* 0x000f2800000e0000 */
[----:B------:R-:W4:Y:S04]  /*42d0*/  SHFL.DOWN PT, R168, R153, 0x1, 0x1f ;  /* 0x08201f0099a87f89 */ /* 0x000f2800000e0000 */
[----:B------:R-:W4:Y:S04]  /*42e0*/  SHFL.DOWN PT, R169, R154, 0x1, 0x1f ;  /* 0x08201f009aa97f89 */ /* 0x000f2800000e0000 */
[----:B-12---:R-:W1:Y:S01]  /*42f0*/  SHFL.IDX PT, R156, R156, RZ, 0x1f ;  /* 0x00001fff9c9c7589 */ /* 0x006e6200000e0000 */
[----:B0-----:R-:W-:-:S03]  /*4300*/  @P3 FMUL.FTZ R164, R155, R166 ;  /* 0x000000a69ba43220 */ /* 0x001fc60000410000 */
[----:B------:R-:W0:Y:S01]  /*4310*/  SHFL.IDX PT, R152, R152, RZ, 0x1f ;  /* 0x00001fff98987589 */ /* 0x000e2200000e0000 */
[----:B-----5:R-:W-:-:S03]  /*4320*/  @P3 FMUL.FTZ R155, R155, R165 ;  /* 0x000000a59b9b3220 */ /* 0x020fc60000410000 */
[----:B---3--:R-:W2:Y:S01]  /*4330*/  SHFL.IDX PT, R154, R154, RZ, 0x1f ;  /* 0x00001fff9a9a7589 */ /* 0x008ea200000e0000 */
[C---:B----4-:R-:W-:Y:S01]  /*4340*/  @P3 FFMA.FTZ R155, R167.reuse, R166, R155 ;  /* 0x000000a6a79b3223 */ /* 0x050fe2000001009b */
[----:B------:R-:W-:Y:S02]  /*4350*/  @P3 FFMA.FTZ R164, R167, R165, -R164 ;  /* 0x000000a5a7a43223 */ /* 0x000fe400000108a4 */
[----:B------:R-:W3:Y:S01]  /*4360*/  SHFL.IDX PT, R153, R153, RZ, 0x1f ;  /* 0x00001fff99997589 */ /* 0x000ee200000e0000 */
[----:B------:R-:W-:Y:S01]  /*4370*/  @P3 FADD.FTZ R166, R168, R155 ;  /* 0x0000009ba8a63221 */ /* 0x000fe20000010000 */
[----:B------:R-:W-:Y:S01]  /*4380*/  FMUL.FTZ R155, R7, R145 ;  /* 0x00000091079b7220 */ /* 0x000fe20000410000 */
[----:B------:R-:W-:Y:S01]  /*4390*/  @P3 FADD.FTZ R165, R169, R164 ;  /* 0x000000a4a9a53221 */ /* 0x000fe20000010000 */
[-C--:B------:R-:W-:Y:S02]  /*43a0*/  FMUL.FTZ R164, R7, R144.reuse ;  /* 0x0000009007a47220 */ /* 0x080fe40000410000 */
[----:B------:R-:W-:-:S02]  /*43b0*/  FFMA.FTZ R144, R6, R144, R155 ;  /* 0x0000009006907223 */ /* 0x000fc4000001009b */
[----:B------:R-:W-:Y:S02]  /*43c0*/  FFMA.FTZ R155, R6, R145, -R164 ;  /* 0x00000091069b7223 */ /* 0x000fe400000108a4 */
[----:B------:R-:W-:Y:S02]  /*43d0*/  FADD.FTZ R144, RZ, R144 ;  /* 0x00000090ff907221 */ /* 0x000fe40000010000 */
[----:B------:R-:W-:Y:S02]  /*43e0*/  FADD.FTZ R155, R132, R155 ;  /* 0x0000009b849b7221 */ /* 0x000fe40000010000 */
[-C--:B------:R-:W-:Y:S01]  /*43f0*/  FMUL.FTZ R6, R157, R144.reuse ;  /* 0x000000909d067220 */ /* 0x080fe20000410000 */
[-C--:B------:R-:W-:Y:S01]  /*4400*/  FMUL.FTZ R167, R57, R144.reuse ;  /* 0x0000009039a77220 */ /* 0x080fe20000410000 */
[-C--:B------:R-:W-:Y:S01]  /*4410*/  FMUL.FTZ R164, R56, R144.reuse ;  /* 0x0000009038a47220 */ /* 0x080fe20000410000 */
[-C--:B------:R-:W-:Y:S01]  /*4420*/  FMUL.FTZ R157, R157, R155.reuse ;  /* 0x0000009b9d9d7220 */ /* 0x080fe20000410000 */
[CC--:B------:R-:W-:Y:S01]  /*4430*/  FFMA.FTZ R145, R5.reuse, R155.reuse, -R6 ;  /* 0x0000009b05917223 */ /* 0x0c0fe20000010806 */
[CC--:B------:R-:W-:Y:S01]  /*4440*/  FMUL.FTZ R6, R124.reuse, R144.reuse ;  /* 0x000000907c067220 */ /* 0x0c0fe20000410000 */
[-C--:B------:R-:W-:Y:S01]  /*4450*/  FMUL.FTZ R7, R124, R155.reuse ;  /* 0x0000009b7c077220 */ /* 0x080fe20000410000 */
[-C--:B------:R-:W-:Y:S01]  /*4460*/  FFMA.FTZ R5, R5, R144.reuse, R157 ;  /* 0x0000009005057223 */ /* 0x080fe2000001009d */
[-C--:B------:R-:W-:Y:S01]  /*4470*/  FFMA.FTZ R167, R56, R155.reuse, -R167 ;  /* 0x0000009b38a77223 */ /* 0x080fe200000108a7 */
[CC--:B------:R-:W-:Y:S01]  /*4480*/  FFMA.FTZ R157, R131.reuse, R155.reuse, -R6 ;  /* 0x0000009b839d7223 */ /* 0x0c0fe20000010806 */
[----:B------:R-:W-:Y:S01]  /*4490*/  FFMA.FTZ R132, R131, R144, R7 ;  /* 0x0000009083847223 */ /* 0x000fe20000010007 */
[----:B------:R-:W-:Y:S01]  /*44a0*/  FFMA.FTZ R7, R57, R155, R164 ;  /* 0x0000009b39077223 */ /* 0x000fe200000100a4 */
[----:B------:R-:W-:Y:S01]  /*44b0*/  FFMA.FTZ R164, -R4, R5, RZ ;  /* 0x0000000504a47223 */ /* 0x000fe200000101ff */
[----:B------:R-:W-:Y:S01]  /*44c0*/  FFMA.FTZ R157, R104, R125, R157 ;  /* 0x0000007d689d7223 */ /* 0x000fe2000001009d */
[----:B------:R-:W-:Y:S01]  /*44d0*/  FADD.FTZ R132, RZ, R132 ;  /* 0x00000084ff847221 */ /* 0x000fe20000010000 */
[C---:B------:R-:W-:Y:S01]  /*44e0*/  FFMA.FTZ R6, R4.reuse, R145, RZ ;  /* 0x0000009104067223 */ /* 0x040fe200000100ff */
[C---:B------:R-:W-:Y:S01]  /*44f0*/  FMUL.FTZ R167, R4.reuse, R167 ;  /* 0x000000a704a77220 */ /* 0x040fe20000410000 */
[----:B------:R-:W-:Y:S01]  /*4500*/  FFMA.FTZ R168, -R4, R7, -RZ ;  /* 0x0000000704a87223 */ /* 0x000fe200000109ff */
[CC--:B------:R-:W-:Y:S01]  /*4510*/  FMUL.FTZ R5, R128.reuse, R157.reuse ;  /* 0x0000009d80057220 */ /* 0x0c0fe20000410000 */
[CC--:B------:R-:W-:Y:S01]  /*4520*/  FMUL.FTZ R170, R147.reuse, R132.reuse ;  /* 0x0000008493aa7220 */ /* 0x0c0fe20000410000 */
[-C--:B------:R-:W-:Y:S01]  /*4530*/  FMUL.FTZ R4, R128, R132.reuse ;  /* 0x0000008480047220 */ /* 0x080fe20000410000 */
[-C--:B------:R-:W-:Y:S01]  /*4540*/  FMUL.FTZ R147, R147, R157.reuse ;  /* 0x0000009d93937220 */ /* 0x080fe20000410000 */
[CC--:B------:R-:W-:Y:S01]  /*4550*/  FFMA.FTZ R145, R126.reuse, R132.reuse, R5 ;  /* 0x000000847e917223 */ /* 0x0c0fe20000010005 */
[CC--:B------:R-:W-:Y:S01]  /*4560*/  FFMA.FTZ R170, R151.reuse, R157.reuse, -R170 ;  /* 0x0000009d97aa7223 */ /* 0x0c0fe200000108aa */
[----:B------:R-:W-:Y:S01]  /*4570*/  FFMA.FTZ R5, R126, R157, -R4 ;  /* 0x0000009d7e057223 */ /* 0x000fe20000010804 */
[----:B------:R-:W-:Y:S01]  /*4580*/  FFMA.FTZ R147, R151, R132, R147 ;  /* 0x0000008497937223 */ /* 0x000fe20000010093 */
[----:B------:R-:W-:Y:S01]  /*4590*/  FADD.FTZ R145, RZ, R145 ;  /* 0x00000091ff917221 */ /* 0x000fe20000010000 */
[----:B------:R-:W-:Y:S01]  /*45a0*/  FFMA.FTZ R7, R3, R170, R6 ;  /* 0x000000aa03077223 */ /* 0x000fe20000010006 */
[----:B------:R-:W-:Y:S01]  /*45b0*/  FFMA.FTZ R5, R102, R127, R5 ;  /* 0x0000007f66057223 */ /* 0x000fe20000010005 */
[-C--:B------:R-:W-:Y:S01]  /*45c0*/  FMUL.FTZ R151, R57, R132.reuse ;  /* 0x0000008439977220 */ /* 0x080fe20000410000 */
[C---:B------:R-:W-:Y:S01]  /*45d0*/  FMUL.FTZ R6, R56.reuse, R132 ;  /* 0x0000008438067220 */ /* 0x040fe20000410000 */
[----:B------:R-:W-:Y:S01]  /*45e0*/  FFMA.FTZ R147, -R3, R147, R164 ;  /* 0x0000009303937223 */ /* 0x000fe200000101a4 */
[C---:B------:R-:W-:Y:S01]  /*45f0*/  FMUL.FTZ R169, R137.reuse, R145 ;  /* 0x0000009189a97220 */ /* 0x040fe20000410000 */
[----:B------:R-:W-:Y:S01]  /*4600*/  FMUL.FTZ R164, R137, R5 ;  /* 0x0000000589a47220 */ /* 0x000fe20000410000 */
[-C--:B------:R-:W-:Y:S01]  /*4610*/  FFMA.FTZ R4, R56, R157.reuse, -R151 ;  /* 0x0000009d38047223 */ /* 0x080fe20000010897 */
[----:B------:R-:W-:Y:S01]  /*4620*/  FFMA.FTZ R6, R57, R157, R6 ;  /* 0x0000009d39067223 */ /* 0x000fe20000010006 */
[C---:B------:R-:W-:Y:S01]  /*4630*/  FFMA.FTZ R169, R146.reuse, R5, -R169 ;  /* 0x0000000592a97223 */ /* 0x040fe200000108a9 */
[-C--:B------:R-:W-:Y:S01]  /*4640*/  FFMA.FTZ R164, R146, R145.reuse, R164 ;  /* 0x0000009192a47223 */ /* 0x080fe200000100a4 */
[C---:B------:R-:W-:Y:S01]  /*4650*/  FMUL.FTZ R146, R3.reuse, R4 ;  /* 0x0000000403927220 */ /* 0x040fe20000410000 */
[----:B------:R-:W-:Y:S01]  /*4660*/  FFMA.FTZ R6, -R3, R6, -RZ ;  /* 0x0000000603067223 */ /* 0x000fe200000109ff */
[C---:B------:R-:W-:Y:S01]  /*4670*/  FMUL.FTZ R3, R133.reuse, R145 ;  /* 0x0000009185037220 */ /* 0x040fe20000410000 */
[----:B------:R-:W-:Y:S01]  /*4680*/  FMUL.FTZ R4, R133, R5 ;  /* 0x0000000585047220 */ /* 0x000fe20000410000 */
[----:B------:R-:W-:Y:S01]  /*4690*/  FFMA.FTZ R169, R0, R169, R7 ;  /* 0x000000a900a97223 */ /* 0x000fe20000010007 */
[C---:B------:R-:W-:Y:S01]  /*46a0*/  FMUL.FTZ R7, R57.reuse, R145 ;  /* 0x0000009139077220 */ /* 0x040fe20000410000 */
[C---:B------:R-:W-:Y:S01]  /*46b0*/  FFMA.FTZ R3, R130.reuse, R5, -R3 ;  /* 0x0000000582037223 */ /* 0x040fe20000010803 */
[-C--:B------:R-:W-:Y:S01]  /*46c0*/  FFMA.FTZ R4, R130, R145.reuse, R4 ;  /* 0x0000009182047223 */ /* 0x080fe20000010004 */
[----:B------:R-:W-:Y:S01]  /*46d0*/  FFMA.FTZ R171, -R0, R164, R147 ;  /* 0x000000a400ab7223 */ /* 0x000fe20000010193 */
[C---:B------:R-:W-:Y:S01]  /*46e0*/  FMUL.FTZ R164, R56.reuse, R145 ;  /* 0x0000009138a47220 */ /* 0x040fe20000410000 */
[----:B------:R-:W-:Y:S01]  /*46f0*/  FFMA.FTZ R137, R56, R5, -R7 ;  /* 0x0000000538897223 */ /* 0x000fe20000010807 */
[----:B------:R-:W-:Y:S01]  /*4700*/  FFMA.FTZ R7, R106, R129, R3 ;  /* 0x000000816a077223 */ /* 0x000fe20000010003 */
[----:B------:R-:W-:Y:S01]  /*4710*/  FADD.FTZ R3, RZ, R4 ;  /* 0x00000004ff037221 */ /* 0x000fe20000010000 */
[----:B------:R-:W-:Y:S01]  /*4720*/  FFMA.FTZ R147, R57, R5, R164 ;  /* 0x0000000539937223 */ /* 0x000fe200000100a4 */
[----:B------:R-:W-:Y:S01]  /*4730*/  FMUL.FTZ R164, R0, R137 ;  /* 0x0000008900a47220 */ /* 0x000fe20000410000 */
[----:B------:R-:W-:Y:S01]  /*4740*/  FFMA.FTZ R155, -R100, R123, R155 ;  /* 0x0000007b649b7223 */ /* 0x000fe2000001019b */
[----:B------:R-:W-:Y:S01]  /*4750*/  FMUL.FTZ R4, R56, R3 ;  /* 0x0000000338047220 */ /* 0x000fe20000410000 */
[----:B------:R-:W-:Y:S01]  /*4760*/  FFMA.FTZ R170, -R0, R147, -RZ ;  /* 0x0000009300aa7223 */ /* 0x000fe200000109ff */
[----:B------:R-:W-:Y:S01]  /*4770*/  FMUL.FTZ R0, R139, R7 ;  /* 0x000000078b007220 */ /* 0x000fe20000410000 */
[C---:B------:R-:W-:Y:S01]  /*4780*/  FMUL.FTZ R147, R57.reuse, R3 ;  /* 0x0000000339937220 */ /* 0x040fe20000410000 */
[----:B------:R-:W-:Y:S01]  /*4790*/  FFMA.FTZ R151, R57, R7, R4 ;  /* 0x0000000739977223 */ /* 0x000fe20000010004 */
[----:B------:R-:W-:Y:S01]  /*47a0*/  FMUL.FTZ R57, R165, -R55 ;  /* 0x80000037a5397220 */ /* 0x000fe20000410000 */
[-C--:B------:R-:W-:Y:S01]  /*47b0*/  FMUL.FTZ R137, R139, R3.reuse ;  /* 0x000000038b897220 */ /* 0x080fe20000410000 */
[----:B------:R-:W-:Y:S01]  /*47c0*/  FFMA.FTZ R139, R138, R3, R0 ;  /* 0x000000038a8b7223 */ /* 0x000fe20000010000 */
[C---:B------:R-:W-:Y:S01]  /*47d0*/  FMUL.FTZ R0, R166.reuse, -R55 ;  /* 0x80000037a6007220 */ /* 0x040fe20000410000 */
[-C--:B------:R-:W-:Y:S01]  /*47e0*/  FFMA.FTZ R166, R166, R54.reuse, R57 ;  /* 0x00000036a6a67223 */ /* 0x080fe20000010039 */
[----:B------:R-:W-:Y:S01]  /*47f0*/  FFMA.FTZ R137, R138, R7, -R137 ;  /* 0x000000078a897223 */ /* 0x000fe20000010889 */
[----:B-1----:R-:W-:Y:S01]  /*4800*/  FMUL.FTZ R55, R156, R11 ;  /* 0x0000000b9c377220 */ /* 0x002fe20000410000 */
[----:B------:R-:W-:Y:S01]  /*4810*/  FFMA.FTZ R165, R165, R54, -R0 ;  /* 0x00000036a5a57223 */ /* 0x000fe20000010800 */
[----:B------:R-:W-:Y:S01]  /*4820*/  FADD.FTZ R135, -R135, R166 ;  /* 0x000000a687877221 */ /* 0x000fe20000010100 */
[----:B------:R-:W-:Y:S01]  /*4830*/  FFMA.FTZ R147, R56, R7, -R147 ;  /* 0x0000000738937223 */ /* 0x000fe20000010893 */
[----:B------:R-:W-:Y:S01]  /*4840*/  FMUL.FTZ R4, R2, R137 ;  /* 0x0000008902047220 */ /* 0x000fe20000410000 */
[----:B0-----:R-:W-:Y:S01]  /*4850*/  FFMA.FTZ R57, R152, R10, -R55 ;  /* 0x0000000a98397223 */ /* 0x001fe20000010837 */
[----:B------:R-:W-:Y:S01]  /*4860*/  FADD.FTZ R142, R142, R165 ;  /* 0x000000a58e8e7221 */ /* 0x000fe20000010000 */
[----:B------:R-:W-:Y:S01]  /*4870*/  FMUL.FTZ R55, R133, -R135 ;  /* 0x8000008785377220 */ /* 0x000fe20000410000 */
[C---:B------:R-:W-:Y:S01]  /*4880*/  FMUL.FTZ R172, R2.reuse, R139 ;  /* 0x0000008b02ac7220 */ /* 0x040fe20000410000 */
[C---:B------:R-:W-:Y:S01]  /*4890*/  FMUL.FTZ R56, R2.reuse, R147 ;  /* 0x0000009302387220 */ /* 0x040fe20000410000 */
[----:B------:R-:W-:Y:S01]  /*48a0*/  FFMA.FTZ R138, -R2, R151, -RZ ;  /* 0x00000097028a7223 */ /* 0x000fe200000109ff */
[----:B------:R-:W-:Y:S01]  /*48b0*/  FADD.FTZ R2, R169, R4 ;  /* 0x00000004a9027221 */ /* 0x000fe20000010000 */
[-C--:B------:R-:W-:Y:S01]  /*48c0*/  FMUL.FTZ R4, R133, -R142.reuse ;  /* 0x8000008e85047220 */ /* 0x080fe20000410000 */
[----:B------:R-:W-:Y:S01]  /*48d0*/  FFMA.FTZ R55, R130, R142, -R55 ;  /* 0x0000008e82377223 */ /* 0x000fe20000010837 */
[----:B------:R-:W-:Y:S01]  /*48e0*/  FMUL.FTZ R0, R156, R10 ;  /* 0x0000000a9c007220 */ /* 0x000fe20000410000 */
[----:B--2---:R-:W-:Y:S01]  /*48f0*/  FADD.FTZ R10, R154, R57 ;  /* 0x000000399a0a7221 */ /* 0x004fe20000010000 */
[----:B------:R-:W-:Y:S01]  /*4900*/  FFMA.FTZ R4, R130, R135, R4 ;  /* 0x0000008782047223 */ /* 0x000fe20000010004 */
[----:B------:R-:W-:Y:S01]  /*4910*/  FADD.FTZ R55, R136, R55 ;  /* 0x0000003788377221 */ /* 0x000fe20000010000 */
[----:B------:R-:W-:Y:S01]  /*4920*/  LEA.HI.SX32 R133, R75, R75, 0x1b ;  /* 0x0000004b4b857211 */ /* 0x000fe200078fdaff */
[----:B------:R-:W-:Y:S01]  /*4930*/  FFMA.FTZ R0, R152, R11, R0 ;  /* 0x0000000b98007223 */ /* 0x000fe20000010000 */
[----:B------:R-:W-:Y:S01]  /*4940*/  FADD.FTZ R143, -R143, R4 ;  /* 0x000000048f8f7221 */ /* 0x000fe20000010100 */
[----:B------:R-:W-:Y:S01]  /*4950*/  FMUL.FTZ R57, R128, -R55 ;  /* 0x8000003780397220 */ /* 0x000fe20000410000 */
[C---:B------:R-:W-:Y:S01]  /*4960*/  FMUL.FTZ R11, R156.reuse, R9 ;  /* 0x000000099c0b7220 */ /* 0x040fe20000410000 */
[----:B------:R-:W-:Y:S01]  /*4970*/  FMUL.FTZ R156, R156, R8 ;  /* 0x000000089c9c7220 */ /* 0x000fe20000410000 */
[-C--:B------:R-:W-:Y:S01]  /*4980*/  FMUL.FTZ R128, R128, -R143.reuse ;  /* 0x8000008f80807220 */ /* 0x080fe20000410000 */
[----:B------:R-:W-:Y:S01]  /*4990*/  FFMA.FTZ R57, R126, R143, R57 ;  /* 0x0000008f7e397223 */ /* 0x000fe20000010039 */
[----:B------:R-:W-:Y:S01]  /*49a0*/  LEA R4, R133, R96, 0x2 ;  /* 0x0000006085047211 */ /* 0x000fe200078e10ff */
[----:B------:R-:W-:Y:S01]  /*49b0*/  FFMA.FTZ R8, R152, R8, -R11 ;  /* 0x0000000898087223 */ /* 0x000fe2000001080b */
[----:B------:R-:W-:Y:S01]  /*49c0*/  FFMA.FTZ R133, R126, R55, -R128 ;  /* 0x000000377e857223 */ /* 0x000fe20000010880 */
[----:B------:R-:W-:Y:S01]  /*49d0*/  FADD.FTZ R57, -R134, R57 ;  /* 0x0000003986397221 */ /* 0x000fe20000010100 */
[----:B------:R-:W-:Y:S01]  /*49e0*/  FFMA.FTZ R9, R152, R9, R156 ;  /* 0x0000000998097223 */ /* 0x000fe2000001009c */
[----:B---3--:R-:W-:Y:S01]  /*49f0*/  FADD.FTZ R11, R153, R0 ;  /* 0x00000000990b7221 */ /* 0x008fe20000010000 */
[----:B------:R-:W-:Y:S01]  /*4a00*/  @!P4 LEA R130, R113, R96, 0x4 ;  /* 0x000000607182c211 */ /* 0x000fe200078e20ff */
[----:B------:R-:W-:Y:S01]  /*4a10*/  FADD.FTZ R148, R148, R133 ;  /* 0x0000008594947221 */ /* 0x000fe20000010000 */
[----:B------:R-:W-:Y:S01]  /*4a20*/  FMUL.FTZ R0, R124, -R57 ;  /* 0x800000397c007220 */ /* 0x000fe20000410000 */
[----:B------:R-:W-:Y:S01]  /*4a30*/  FMUL.FTZ R126, R102, R143 ;  /* 0x0000008f667e7220 */ /* 0x000fe20000410000 */
[----:B------:R-:W-:Y:S01]  /*4a40*/  FADD.FTZ R54, R171, -R172 ;  /* 0x800000acab367221 */ /* 0x000fe20000010000 */
[----:B------:R0:W-:Y:S01]  /*4a50*/  @!P4 STS.128 [R130+0x1b80], R8 ;  /* 0x001b80088200c388 */ /* 0x0001e20000000c00 */
[----:B------:R-:W-:-:S03]  /*4a60*/  FMUL.FTZ R124, R124, -R148 ;  /* 0x800000947c7c7220 */ /* 0x000fc60000410000 */
[----:B------:R1:W-:Y:S01]  /*4a70*/  STS [R4+0x210], R167 ;  /* 0x000210a704007388 */ /* 0x0003e20000000800 */
[----:B------:R-:W-:-:S03]  /*4a80*/  FFMA.FTZ R124, R131, R57, R124 ;  /* 0x00000039837c7223 */ /* 0x000fc6000001007c */
[----:B------:R-:W-:Y:S01]  /*4a90*/  STS [R79+0xc], R6 ;  /* 0x00000c064f007388 */ /* 0x000fe20000000800 */
[----:B------:R-:W-:-:S03]  /*4aa0*/  FADD.FTZ R149, -R149, R124 ;  /* 0x0000007c95957221 */ /* 0x000fc60000010100 */
[----:B------:R2:W-:Y:S01]  /*4ab0*/  STS [R79+0x18], R56 ;  /* 0x000018384f007388 */ /* 0x0005e20000000800 */
[----:B0-----:R-:W-:Y:S01]  /*4ac0*/  FFMA.FTZ R9, R131, R148, -R0 ;  /* 0x0000009483097223 */ /* 0x001fe20000010800 */
[----:B------:R-:W-:Y:S01]  /*4ad0*/  FMUL.FTZ R0, R100, R149 ;  /* 0x0000009564007220 */ /* 0x000fe20000410000 */
[C---:B------:R-:W-:Y:S01]  /*4ae0*/  FFMA.FTZ R10, -R104.reuse, R125, R157 ;  /* 0x0000007d680a7223 */ /* 0x040fe2000001019d */
[----:B------:R-:W-:Y:S01]  /*4af0*/  FMUL.FTZ R131, R104, R57 ;  /* 0x0000003968837220 */ /* 0x000fe20000410000 */
[----:B------:R-:W-:Y:S01]  /*4b00*/  FADD.FTZ R150, R150, R9 ;  /* 0x0000000996967221 */ /* 0x000fe20000010000 */
[----:B-1----:R-:W-:Y:S01]  /*4b10*/  FMUL.FTZ R4, R144, R0 ;  /* 0x0000000090047220 */ /* 0x002fe20000410000 */
[----:B------:R-:W-:Y:S01]  /*4b20*/  FMUL.FTZ R9, R104, R148 ;  /* 0x0000009468097220 */ /* 0x000fe20000410000 */
[----:B--2---:R-:W-:Y:S01]  /*4b30*/  FMUL.FTZ R56, R102, R55 ;  /* 0x0000003766387220 */ /* 0x004fe20000410000 */
[----:B------:R-:W-:Y:S01]  /*4b40*/  FMUL.FTZ R8, R100, R150 ;  /* 0x0000009664087220 */ /* 0x000fe20000410000 */
[----:B------:R0:W-:Y:S01]  /*4b50*/  STS [R79+0x4], R168 ;  /* 0x000004a84f007388 */ /* 0x0001e20000000800 */
[----:B------:R-:W-:Y:S01]  /*4b60*/  FMUL.FTZ R133, R132, R9 ;  /* 0x0000000984857220 */ /* 0x000fe20000410000 */
[----:B------:R-:W-:Y:S01]  /*4b70*/  FMUL.FTZ R128, R145, R56 ;  /* 0x0000003891807220 */ /* 0x000fe20000410000 */
[-C--:B------:R-:W-:Y:S01]  /*4b80*/  FMUL.FTZ R11, R144, R8.reuse ;  /* 0x00000008900b7220 */ /* 0x080fe20000410000 */
[C---:B------:R-:W-:Y:S01]  /*4b90*/  FFMA.FTZ R4, R155.reuse, R8, R4 ;  /* 0x000000089b047223 */ /* 0x040fe20000010004 */
[-C--:B------:R-:W-:Y:S01]  /*4ba0*/  FFMA.FTZ R133, R10, R131.reuse, -R133 ;  /* 0x000000830a857223 */ /* 0x080fe20000010885 */
[----:B------:R-:W-:Y:S01]  /*4bb0*/  FMUL.FTZ R131, R132, R131 ;  /* 0x0000008384837220 */ /* 0x000fe20000410000 */
[----:B------:R-:W-:Y:S01]  /*4bc0*/  FFMA.FTZ R6, R155, R0, -R11 ;  /* 0x000000009b067223 */ /* 0x000fe2000001080b */
[----:B------:R-:W-:Y:S01]  /*4bd0*/  IADD3 R0, -R14, R115, RZ ;  /* 0x000000730e007210 */ /* 0x000fe20007ffe1ff */
[----:B------:R-:W-:Y:S01]  /*4be0*/  FFMA.FTZ R11, -R102, R127, R5 ;  /* 0x0000007f660b7223 */ /* 0x000fe20000010105 */
[----:B------:R0:W-:Y:S01]  /*4bf0*/  STS [R79+0x8], R146 ;  /* 0x000008924f007388 */ /* 0x0001e20000000800 */
[----:B------:R-:W-:Y:S01]  /*4c00*/  FADD.FTZ R6, RZ, R6 ;  /* 0x00000006ff067221 */ /* 0x000fe20000010000 */
[----:B------:R-:W-:Y:S01]  /*4c10*/  LEA R136, R0, -R65, 0x1 ;  /* 0x8000004100887211 */ /* 0x000fe200078e08ff */
[-C--:B------:R-:W-:Y:S01]  /*4c20*/  FFMA.FTZ R137, R11, R126.reuse, -R128 ;  /* 0x0000007e0b897223 */ /* 0x080fe20000010880 */
[----:B------:R0:W-:Y:S01]  /*4c30*/  STS [R79+0x10], R164 ;  /* 0x000010a44f007388 */ /* 0x0001e20000000800 */
[----:B------:R-:W-:Y:S01]  /*4c40*/  FFMA.FTZ R131, R10, R9, R131 ;  /* 0x000000090a837223 */ /* 0x000fe20000010083 */
[----:B------:R-:W-:Y:S01]  /*4c50*/  ISETP.GE.AND P3, PT, R136, 0x1, PT ;  /* 0x000000018800780c */ /* 0x000fe20003f66270 */
[----:B------:R-:W-:Y:S01]  /*4c60*/  FADD.FTZ R4, RZ, R4 ;  /* 0x00000004ff047221 */ /* 0x000fe20000010000 */
[----:B------:R0:W-:Y:S01]  /*4c70*/  STS [R79+0x14], R170 ;  /* 0x000014aa4f007388 */ /* 0x0001e20000000800 */
[----:B------:R-:W-:Y:S01]  /*4c80*/  FMUL.FTZ R126, R145, R126 ;  /* 0x0000007e917e7220 */ /* 0x000fe20000410000 */
[----:B------:R-:W-:Y:S01]  /*4c90*/  FADD.FTZ R6, R6, R133 ;  /* 0x0000008506067221 */ /* 0x000fe20000010000 */
[----:B------:R-:W-:Y:S01]  /*4ca0*/  FADD.FTZ R124, R4, R131 ;  /* 0x00000083047c7221 */ /* 0x000fe20000010000 */
[----:B------:R0:W-:Y:S01]  /*4cb0*/  STS [R79+0x1c], R138 ;  /* 0x00001c8a4f007388 */ /* 0x0001e20000000800 */
[----:B------:R-:W-:Y:S01]  /*4cc0*/  FFMA.FTZ R133, R11, R56, R126 ;  /* 0x000000380b857223 */ /* 0x000fe2000001007e */
[----:B------:R-:W-:Y:S06]  /*4cd0*/  BAR.SYNC.DEFER_BLOCKING 0x0 ;  /* 0x0000000000007b1d */ /* 0x000fec0000010000 */
[----:B------:R-:W-:Y:S05]  /*4ce0*/  @!P3 BRA `(.L_x_17664) ;  /* 0x000000000064b947 */ /* 0x000fea0003800000 */
[----:B------:R-:W-:Y:S01]  /*4cf0*/  LEA R126, R91, 0xffffff00, 0x8 ;  /* 0xffffff005b7e7811 */ /* 0x000fe200078e40ff */
[----:B------:R-:W-:Y:S01]  /*4d00*/  IMAD R139, R109, UR22, RZ ;  /* 0x000000166d8b7c24 */ /* 0x000fe2000f8e02ff */
[----:B------:R-:W-:Y:S01]  /*4d10*/  SHF.R.U64 R147, R34, 0x1, R35 ;  /* 0x0000000122937819 */ /* 0x000fe20000001223 */
[----:B------:R-:W-:Y:S01]  /*4d20*/  IMAD.WIDE.U32 R130, R62, UR22, RZ ;  /* 0x000000163e827c25 */ /* 0x000fe2000f8e00ff */
[----:B------:R-:W-:-:S03]  /*4d30*/  IADD3 R4, P3, R126, R65, RZ ;  /* 0x000000417e047210 */ /* 0x000fc60007f7e0ff */
[----:B------:R-:W-:Y:S01]  /*4d40*/  IMAD R139, R62, UR23, R139 ;  /* 0x000000173e8b7c24 */ /* 0x000fe2000f8e028b */
[----:B------:R-:W-:Y:S01]  /*4d50*/  LEA.HI.X.SX32 R5, R126, RZ, 0x1, P3 ;  /* 0x000000ff7e057211 */ /* 0x000fe200018f0eff */
[----:B------:R-:W-:Y:S01]  /*4d60*/  IMAD R128, R121, UR18, RZ ;  /* 0x0000001279807c24 */ /* 0x000fe2000f8e02ff */
[----:B------:R-:W-:Y:S02]  /*4d70*/  SHF.R.U32.HI R126, RZ, 0x1, R35 ;  /* 0x00000001ff7e7819 */ /* 0x000fe40000011623 */
[----:B------:R-:W-:Y:S01]  /*4d80*/  IADD3 R131, R139, R131, RZ ;  /* 0x000000838b837210 */ /* 0x000fe20007ffe0ff */
[----:B------:R-:W-:Y:S02]  /*4d90*/  IMAD R121, R113, UR19, R128 ;  /* 0x0000001371797c24 */ /* 0x000fe4000f8e0280 */
[----:B------:R-:W-:Y:S02]  /*4da0*/  IMAD R126, R126, UR14, RZ ;  /* 0x0000000e7e7e7c24 */ /* 0x000fe4000f8e02ff */
[----:B------:R-:W-:-:S04]  /*4db0*/  IMAD.WIDE.U32 R130, R147, UR14, R130 ;  /* 0x0000000e93827c25 */ /* 0x000fc8000f8e0082 */
[----:B------:R-:W-:-:S05]  /*4dc0*/  IMAD R139, R147, UR15, R126 ;  /* 0x0000000f938b7c24 */ /* 0x000fca000f8e027e */
[----:B------:R-:W-:Y:S02]  /*4dd0*/  IADD3 R126, R139, R131, RZ ;  /* 0x000000838b7e7210 */ /* 0x000fe40007ffe0ff */
[----:B------:R-:W-:-:S04]  /*4de0*/  LEA R139, P3, R130, R32, 0x3 ;  /* 0x00000020828b7211 */ /* 0x000fc800078618ff */
[----:B------:R-:W-:Y:S01]  /*4df0*/  LEA.HI.X R126, R130, R33, R126, 0x3, P3 ;  /* 0x00000021827e7211 */ /* 0x000fe200018f1c7e */
[----:B------:R-:W-:-:S05]  /*4e00*/  IMAD.WIDE.U32 R130, R113, UR18, R4 ;  /* 0x0000001271827c25 */ /* 0x000fca000f8e0004 */
[----:B------:R-:W-:Y:S02]  /*4e10*/  IADD3 R5, R131, R121, RZ ;  /* 0x0000007983057210 */ /* 0x000fe40007ffe0ff */
[----:B------:R-:W-:Y:S02]  /*4e20*/  LEA.HI.SX32 R121, R65, R65, 0x1b ;  /* 0x0000004141797211 */ /* 0x000fe400078fdaff */
[C---:B------:R-:W-:Y:S02]  /*4e30*/  LEA R4, P3, R130.reuse, R139, 0x2 ;  /* 0x0000008b82047211 */ /* 0x040fe400078610ff */
[----:B------:R-:W-:Y:S02]  /*4e40*/  LEA R121, R121, R96, 0x2 ;  /* 0x0000006079797211 */ /* 0x000fe400078e10ff */
[----:B------:R-:W-:-:S04]  /*4e50*/  LEA.HI.X R5, R130, R126, R5, 0x2, P3 ;  /* 0x0000007e82057211 */ /* 0x000fc800018f1405 */
[----:B------:R-:W1:Y:S04]  /*4e60*/  LDS R121, [R121+0x210] ;  /* 0x0002100079797984 */ /* 0x000e680000000800 */
[----:B-1----:R1:W-:Y:S02]  /*4e70*/  REDG.E.ADD.F32.FTZ.RN.STRONG.GPU desc[UR10][R4.64], R121 ;  /* 0x00000079040079a6 */ /* 0x0023e4000c10f38a */
.L_x_17664:
[----:B------:R-:W-:Y:S05]  /*4e80*/  BSYNC B0 ;  /* 0x0000000000007941 */ /* 0x000fea0003800000 */
.L_x_17663:
[C---:B------:R-:W-:Y:S01]  /*4e90*/  IADD3 R126, R65.reuse, 0x20, RZ ;  /* 0x00000020417e7810 */ /* 0x040fe20007ffe0ff */
[----:B-1----:R-:W-:Y:S01]  /*4ea0*/  FFMA.FTZ R121, -R106, R129, R7 ;  /* 0x000000816a797223 */ /* 0x002fe20000010107 */
[----:B------:R-:W-:Y:S01]  /*4eb0*/  IADD3 R128, R65, 0x40, RZ ;  /* 0x0000004041807810 */ /* 0x000fe20007ffe0ff */
[----:B------:R-:W-:Y:S01]  /*4ec0*/  FADD.FTZ R134, R124, R133 ;  /* 0x000000857c867221 */ /* 0x000fe20000010000 */
[-C--:B------:R-:W-:Y:S01]  /*4ed0*/  LEA.HI.SX32 R5, R126, R65.reuse, 0x1b ;  /* 0x000000417e057211 */ /* 0x080fe200078fdaff */
[----:B------:R-:W-:Y:S01]  /*4ee0*/  FMUL.FTZ R124, R106, R142 ;  /* 0x0000008e6a7c7220 */ /* 0x000fe20000410000 */
[----:B------:R-:W-:Y:S01]  /*4ef0*/  LEA.HI.SX32 R7, R128, R65, 0x1b ;  /* 0x0000004180077211 */ /* 0x000fe200078fdaff */
[----:B------:R-:W-:Y:S01]  /*4f00*/  FADD.FTZ R130, R6, R137 ;  /* 0x0000008906827221 */ /* 0x000fe20000010000 */
[-C--:B------:R-:W-:Y:S01]  /*4f10*/  LEA R5, R5, R96.reuse, 0x2 ;  /* 0x0000006005057211 */ /* 0x080fe200078e10ff */
[----:B------:R-:W-:Y:S01]  /*4f20*/  USHF.L.U64.HI UR7, UR5, 0x2, UR6 ;  /* 0x0000000205077899 */ /* 0x000fe20008010206 */
[----:B------:R-:W-:Y:S01]  /*4f30*/  LEA R128, R7, R96, 0x2 ;  /* 0x0000006007807211 */ /* 0x000fe200078e10ff */
[----:B------:R-:W-:Y:S01]  /*4f40*/  FMUL.FTZ R6, R106, R135 ;  /* 0x000000876a067220 */ /* 0x000fe20000410000 */
[----:B------:R-:W-:Y:S01]  /*4f50*/  ISETP.GE.AND P3, PT, R136, 0x21, PT ;  /* 0x000000218800780c */ /* 0x000fe20003f66270 */
[----:B------:R1:W2:Y:S01]  /*4f60*/  LDS R7, [R5+0x290] ;  /* 0x0002900005077984 */ /* 0x0002a20000000800 */
[----:B------:R-:W-:Y:S01]  /*4f70*/  FMUL.FTZ R4, R3, R124 ;  /* 0x0000007c03047220 */ /* 0x000fe20000410000 */
[----:B------:R-:W-:Y:S01]  /*4f80*/  USHF.L.U32 UR20, UR5, 0x2, URZ ;  /* 0x0000000205147899 */ /* 0x000fe2000800063f */
[----:B------:R-:W-:Y:S01]  /*4f90*/  IMAD R126, R30, UR7, RZ ;  /* 0x000000071e7e7c24 */ /* 0x000fe2000f8e02ff */
[----:B------:R-:W-:Y:S01]  /*4fa0*/  BSSY B0, `(.L_x_17665) ;  /* 0x000000a000007945 */ /* 0x000fe20003800000 */
[----:B------:R-:W-:Y:S01]  /*4fb0*/  FFMA.FTZ R131, R121, R6, -R4 ;  /* 0x0000000679837223 */ /* 0x000fe20000010804 */
[----:B------:R-:W-:-:S02]  /*4fc0*/  IADD3 R4, R65, 0x60, RZ ;  /* 0x0000006041047810 */ /* 0x000fc40007ffe0ff */
[----:B------:R-:W-:Y:S02]  /*4fd0*/  IMAD R137, R31, UR20, R126 ;  /* 0x000000141f897c24 */ /* 0x000fe4000f8e027e */
[----:B------:R-:W-:Y:S01]  /*4fe0*/  FADD.FTZ R130, R130, R131 ;  /* 0x0000008382827221 */ /* 0x000fe20000010000 */
[----:B------:R-:W-:Y:S01]  /*4ff0*/  LEA.HI.SX32 R131, R4, R65, 0x1b ;  /* 0x0000004104837211 */ /* 0x000fe200078fdaff */
[----:B-1----:R-:W-:Y:S06]  /*5000*/  @!P3 BRA `(.L_x_17666) ;  /* 0x00000000000cb947 */ /* 0x002fec0003800000 */
[----:B------:R-:W-:-:S05]  /*5010*/  IMAD.WIDE.U32 R4, R30, UR20, R52 ;  /* 0x000000141e047c25 */ /* 0x000fca000f8e0034 */
[----:B------:R-:W-:-:S05]  /*5020*/  IADD3 R5, R5, R137, RZ ;  /* 0x0000008905057210 */ /* 0x000fca0007ffe0ff */
[----:B--2---:R1:W-:Y:S02]  /*5030*/  REDG.E.ADD.F32.FTZ.RN.STRONG.GPU desc[UR10][R4.64], R7 ;  /* 0x00000007040079a6 */ /* 0x0043e4000c10f38a */
.L_x_17666:
[----:B------:R-:W-:Y:S05]  /*5040*/  BSYNC B0 ;  /* 0x0000000000007941 */ /* 0x000fea0003800000 */
.L_x_17665:
[----:B-12---:R1:W2:Y:S01]  /*5050*/  LDS R7, [R128+0x310] ;  /* 0x0003100080077984 */ /* 0x0062a20000000800 */
[----:B------:R-:W-:Y:S01]  /*5060*/  ISETP.GE.AND P3, PT, R136, 0x41, PT ;  /* 0x000000418800780c */ /* 0x000fe20003f66270 */
[----:B------:R-:W-:Y:S01]  /*5070*/  BSSY B0, `(.L_x_17667) ;  /* 0x0000007000007945 */ /* 0x000fe20003800000 */
[----:B------:R-:W-:Y:S02]  /*5080*/  IADD3 R126, R65, 0xa0, RZ ;  /* 0x000000a0417e7810 */ /* 0x000fe40007ffe0ff */
[----:B------:R-:W-:-:S09]  /*5090*/  LEA R133, R131, R96, 0x2 ;  /* 0x0000006083857211 */ /* 0x000fd200078e10ff */
[----:B-1----:R-:W-:Y:S05]  /*50a0*/  @!P3 BRA `(.L_x_17668) ;  /* 0x00000000000cb947 */ /* 0x002fea0003800000 */
[----:B------:R-:W-:-:S05]  /*50b0*/  IMAD.WIDE.U32 R4, R30, UR20, R50 ;  /* 0x000000141e047c25 */ /* 0x000fca000f8e0032 */
[----:B------:R-:W-:-:S05]  /*50c0*/  IADD3 R5, R137, R5, RZ ;  /* 0x0000000589057210 */ /* 0x000fca0007ffe0ff */
[----:B--2---:R1:W-:Y:S02]  /*50d0*/  REDG.E.ADD.F32.FTZ.RN.STRONG.GPU desc[UR10][R4.64], R7 ;  /* 0x00000007040079a6 */ /* 0x0043e4000c10f38a */
.L_x_17668:
[----:B------:R-:W-:Y:S05]  /*50e0*/  BSYNC B0 ;  /* 0x0000000000007941 */ /* 0x000fea0003800000 */
.L_x_17667:
[----:B-12---:R1:W2:Y:S01]  /*50f0*/  LDS R7, [R133+0x390] ;  /* 0x0003900085077984 */ /* 0x0062a20000000800 */
[----:B------:R-:W-:Y:S01]  /*5100*/  ISETP.GE.AND P3, PT, R136, 0x61, PT ;  /* 0x000000618800780c */ /* 0x000fe20003f66270 */
[----:B------:R-:W-:Y:S01]  /*5110*/  BSSY B0, `(.L_x_17669) ;  /* 0x0000007000007945 */ /* 0x000fe20003800000 */
[----:B------:R-:W-:Y:S02]  /*5120*/  IADD3 R128, R65, 0xc0, RZ ;  /* 0x000000c041807810 */ /* 0x000fe40007ffe0ff */
[----:B------:R-:W-:-:S09]  /*5130*/  LEA.HI.SX32 R131, R126, R65, 0x1b ;  /* 0x000000417e837211 */ /* 0x000fd200078fdaff */
[----:B-1----:R-:W-:Y:S05]  /*5140*/  @!P3 BRA `(.L_x_17670) ;  /* 0x00000000000cb947 */ /* 0x002fea0003800000 */
[----:B------:R-:W-:-:S05]  /*5150*/  IMAD.WIDE.U32 R4, R30, UR20, R48 ;  /* 0x000000141e047c25 */ /* 0x000fca000f8e0030 */
[----:B------:R-:W-:-:S05]  /*5160*/  IADD3 R5, R137, R5, RZ ;  /* 0x0000000589057210 */ /* 0x000fca0007ffe0ff */
[----:B--2---:R1:W-:Y:S02]  /*5170*/  REDG.E.ADD.F32.FTZ.RN.STRONG.GPU desc[UR10][R4.64], R7 ;  /* 0x00000007040079a6 */ /* 0x0043e4000c10f38a */
.L_x_17670:
[----:B------:R-:W-:Y:S05]  /*5180*/  BSYNC B0 ;  /* 0x0000000000007941 */ /* 0x000fea0003800000 */
.L_x_17669:
[----:B-12---:R1:W2:Y:S01]  /*5190*/  LDS R7, [R76+0x410] ;  /* 0x000410004c077984 */ /* 0x0062a20000000800 */
[----:B------:R-:W-:Y:S01]  /*51a0*/  ISETP.GE.AND P3, PT, R136, 0x81, PT ;  /* 0x000000818800780c */ /* 0x000fe20003f66270 */
[----:B------:R-:W-:Y:S01]  /*51b0*/  BSSY B0, `(.L_x_17671) ;  /* 0x0000007000007945 */ /* 0x000fe20003800000 */
[----:B------:R-:W-:Y:S02]  /*51c0*/  LEA.HI.SX32 R133, R128, R65, 0x1b ;  /* 0x0000004180857211 */ /* 0x000fe400078fdaff */
[----:B------:R-:W-:-:S09]  /*51d0*/  LEA R131, R131, R96, 0x2 ;  /* 0x0000006083837211 */ /* 0x000fd200078e10ff */
[----:B-1----:R-:W-:Y:S05]  /*51e0*/  @!P3 BRA `(.L_x_17672) ;  /* 0x00000000000cb947 */ /* 0x002fea0003800000 */
[----:B------:R-:W-:-:S05]  /*51f0*/  IMAD.WIDE.U32 R4, R30, UR20, R46 ;  /* 0x000000141e047c25 */ /* 0x000fca000f8e002e */
[----:B------:R-:W-:-:S05]  /*5200*/  IADD3 R5, R137, R5, RZ ;  /* 0x0000000589057210 */ /* 0x000fca0007ffe0ff */
[----:B--2---:R1:W-:Y:S02]  /*5210*/  REDG.E.ADD.F32.FTZ.RN.STRONG.GPU desc[UR10][R4.64], R7 ;  /* 0x00000007040079a6 */ /* 0x0043e4000c10f38a */
.L_x_17672:
[----:B------:R-:W-:Y:S05]  /*5220*/  BSYNC B0 ;  /* 0x0000000000007941 */ /* 0x000fea0003800000 */
.L_x_17671:
[----:B-12---:R1:W2:Y:S01]  /*5230*/  LDS R7, [R131+0x490] ;  /* 0x0004900083077984 */ /* 0x0062a20000000800 */
[----:B------:R-:W-:Y:S01]  /*5240*/  ISETP.GE.AND P3, PT, R136, 0xa1, PT ;  /* 0x000000a18800780c */ /* 0x000fe20003f66270 */
[----:B------:R-:W-:Y:S01]  /*5250*/  BSSY B0, `(.L_x_17673) ;  /* 0x0000007000007945 */ /* 0x000fe20003800000 */
[----:B------:R-:W-:Y:S01]  /*5260*/  LEA R133, R133, R96, 0x2 ;  /* 0x0000006085857211 */ /* 0x000fe200078e10ff */
[----:B------:R-:W-:-:S10]  /*5270*/  FMUL.FTZ R6, R3, R6 ;  /* 0x0000000603067220 */ /* 0x000fd40000410000 */
[----:B-1----:R-:W-:Y:S05]  /*5280*/  @!P3 BRA `(.L_x_17674) ;  /* 0x00000000000cb947 */ /* 0x002fea0003800000 */
[----:B------:R-:W-:-:S05]  /*5290*/  IMAD.WIDE.U32 R4, R30, UR20, R44 ;  /* 0x000000141e047c25 */ /* 0x000fca000f8e002c */
[----:B------:R-:W-:-:S05]  /*52a0*/  IADD3 R5, R137, R5, RZ ;  /* 0x0000000589057210 */ /* 0x000fca0007ffe0ff */
[----:B--2---:R1:W-:Y:S02]  /*52b0*/  REDG.E.ADD.F32.FTZ.RN.STRONG.GPU desc[UR10][R4.64], R7 ;  /* 0x00000007040079a6 */ /* 0x0043e4000c10f38a */
.L_x_17674:
[----:B------:R-:W-:Y:S05]  /*52c0*/  BSYNC B0 ;  /* 0x0000000000007941 */ /* 0x000fea0003800000 */
.L_x_17673:
[----:B-12---:R1:W2:Y:S01]  /*52d0*/  LDS R7, [R133+0x510] ;  /* 0x0005100085077984 */ /* 0x0062a20000000800 */
[----:B------:R-:W-:Y:S01]  /*52e0*/  ISETP.GE.AND P3, PT, R136, 0xc1, PT ;  /* 0x000000c18800780c */ /* 0x000fe20003f66270 */
[----:B------:R-:W-:Y:S01]  /*52f0*/  BSSY B0, `(.L_x_17675) ;  /* 0x0000006000007945 */ /* 0x000fe20003800000 */
[----:B------:R-:W-:-:S11]  /*5300*/  FFMA.FTZ R131, R121, R124, R6 ;  /* 0x0000007c79837223 */ /* 0x000fd60000010006 */
[----:B-1----:R-:W-:Y:S05]  /*5310*/  @!P3 BRA `(.L_x_17676) ;  /* 0x00000000000cb947 */ /* 0x002fea0003800000 */
[----:B------:R-:W-:-:S05]  /*5320*/  IMAD.WIDE.U32 R4, R30, UR20, R42 ;  /* 0x000000141e047c25 */ /* 0x000fca000f8e002a */
[----:B------:R-:W-:-:S05]  /*5330*/  IADD3 R5, R137, R5, RZ ;  /* 0x0000000589057210 */ /* 0x000fca0007ffe0ff */
[----:B--2---:R1:W-:Y:S02]  /*5340*/  REDG.E.ADD.F32.FTZ.RN.STRONG.GPU desc[UR10][R4.64], R7 ;  /* 0x00000007040079a6 */ /* 0x0043e4000c10f38a */
.L_x_17676:
[----:B------:R-:W-:Y:S05]  /*5350*/  BSYNC B0 ;  /* 0x0000000000007941 */ /* 0x000fea0003800000 */
.L_x_17675:
[----:B-1----:R1:W3:Y:S01]  /*5360*/  LDS R5, [R78+0x590] ;  /* 0x000590004e057984 */ /* 0x0022e20000000800 */
[----:B------:R-:W-:Y:S01]  /*5370*/  ISETP.GE.AND P3, PT, R136, 0xe1, PT ;  /* 0x000000e18800780c */ /* 0x000fe20003f66270 */
[----:B------:R-:W-:Y:S01]  /*5380*/  BSSY B0, `(.L_x_17677) ;  /* 0x0000006000007945 */ /* 0x000fe20003800000 */
[----:B------:R-:W-:Y:S01]  /*5390*/  FADD.FTZ R4, R134, R131 ;  /* 0x0000008386047221 */ /* 0x000fe20000010000 */
[----:B--2---:R-:W-:-:S10]  /*53a0*/  IMAD.WIDE.U32 R6, R30, UR20, R40 ;  /* 0x000000141e067c25 */ /* 0x004fd4000f8e0028 */
[----:B-1----:R-:W-:Y:S05]  /*53b0*/  @!P3 BRA `(.L_x_17678) ;  /* 0x000000000008b947 */ /* 0x002fea0003800000 */
[----:B------:R-:W-:-:S05]  /*53c0*/  IADD3 R7, R137, R7, RZ ;  /* 0x0000000789077210 */ /* 0x000fca0007ffe0ff */
[----:B---3--:R1:W-:Y:S02]  /*53d0*/  REDG.E.ADD.F32.FTZ.RN.STRONG.GPU desc[UR10][R6.64], R5 ;  /* 0x00000005060079a6 */ /* 0x0083e4000c10f38a */
.L_x_17678:
[----:B------:R-:W-:Y:S05]  /*53e0*/  BSYNC B0 ;  /* 0x0000000000007941 */ /* 0x000fea0003800000 */
.L_x_17677:
[----:B------:R-:W2:Y:S01]  /*53f0*/  SHFL.DOWN PT, R126, R130, 0x1, 0x1f ;  /* 0x08201f00827e7f89 */ /* 0x000ea200000e0000 */
[----:B------:R-:W-:Y:S01]  /*5400*/  ISETP.GT.AND P3, PT, R74, 0x1e, PT ;  /* 0x0000001e4a00780c */ /* 0x000fe20003f64270 */
[----:B------:R-:W-:Y:S01]  /*5410*/  BSSY B0, `(.L_x_17679) ;  /* 0x0000064000007945 */ /* 0x000fe20003800000 */
[----:B-1----:R-:W-:Y:S01]  /*5420*/  MOV R6, R2 ;  /* 0x0000000200067202 */ /* 0x002fe20000000f00 */
[----:B------:R-:W1:Y:S01]  /*5430*/  SHFL.DOWN PT, R133, R2, 0x1, 0x1f ;  /* 0x08201f0002857f89 */ /* 0x000e6200000e0000 */
[----:B------:R-:W-:Y:S01]  /*5440*/  MOV R7, R54 ;  /* 0x0000003600077202 */ /* 0x000fe20000000f00 */
[----:B------:R-:W-:Y:S01]  /*5450*/  FADD.FTZ R118, R124, R118 ;  /* 0x000000767c767221 */ /* 0x000fe20000010000 */
[----:B---3--:R-:W-:Y:S01]  /*5460*/  MOV R5, R130 ;  /* 0x0000008200057202 */ /* 0x008fe20000000f00 */
[----:B------:R-:W3:Y:S01]  /*5470*/  SHFL.DOWN PT, R128, R54, 0x1, 0x1f ;  /* 0x08201f0036807f89 */ /* 0x000ee200000e0000 */
[----:B------:R-:W-:Y:S01]  /*5480*/  FADD.FTZ R101, R56, R101 ;  /* 0x0000006538657221 */ /* 0x000fe20000010000 */
[----:B------:R-:W-:Y:S01]  /*5490*/  FADD.FTZ R116, R9, R116 ;  /* 0x0000007409747221 */ /* 0x000fe20000010000 */
[----:B------:R-:W-:Y:S01]  /*54a0*/  FADD.FTZ R99, R8, R99 ;  /* 0x0000006308637221 */ /* 0x000fe20000010000 */
[----:B------:R-:W4:Y:S02]  /*54b0*/  SHFL.DOWN PT, R131, R4, 0x1, 0x1f ;  /* 0x08201f0004837f89 */ /* 0x000f2400000e0000 */
        /* <DEDUP_REMOVED lines=37> */
[----:B--2---:R-:W-:Y:S01]  /*5710*/  @!P3 FADD.FTZ R6, R6, R133 ;  /* 0x000000850606b221 */ /* 0x004fe20000010000 */
[----:B------:R-:W-:Y:S01]  /*5720*/  FMUL.FTZ R133, R25, R142 ;  /* 0x0000008e19857220 */ /* 0x000fe20000410000 */
[----:B---3--:R-:W-:Y:S01]  /*5730*/  @!P3 FADD.FTZ R7, R7, R54 ;  /* 0x000000360707b221 */ /* 0x008fe20000010000 */
[----:B----4-:R-:W-:Y:S01]  /*5740*/  @!P3 FADD.FTZ R4, R4, R131 ;  /* 0x000000830404b221 */ /* 0x010fe20000010000 */
[----:B------:R-:W-:-:S13]  /*5750*/  ISETP.NE.AND P3, PT, R74, RZ, PT ;  /* 0x000000ff4a00720c */ /* 0x000fda0003f65270 */
[----:B------:R-:W1:Y:S01]  /*5760*/  @!P3 S2R R131, SR_CgaCtaId ;  /* 0x000000000083b919 */ /* 0x000e620000008800 */
[----:B------:R-:W-:-:S04]  /*5770*/  @!P3 MOV R2, 0x400 ;  /* 0x000004000002b802 */ /* 0x000fc80000000f00 */
[----:B-1----:R-:W-:Y:S01]  /*5780*/  @!P3 LEA R96, R131, R2, 0x18 ;  /* 0x000000028360b211 */ /* 0x002fe200078ec0ff */
[-C--:B------:R-:W-:Y:S01]  /*5790*/  FMUL.FTZ R131, R25, R135.reuse ;  /* 0x0000008719837220 */ /* 0x080fe20000410000 */
[----:B------:R-:W-:-:S03]  /*57a0*/  FFMA.FTZ R2, R24, R135, -R133 ;  /* 0x0000008718027223 */ /* 0x000fc60000010885 */
[C---:B------:R-:W-:Y:S01]  /*57b0*/  FFMA.FTZ R54, R24.reuse, R142, R131 ;  /* 0x0000008e18367223 */ /* 0x040fe20000010083 */
[----:B------:R-:W-:Y:S01]  /*57c0*/  FMUL.FTZ R126, R3, R2 ;  /* 0x00000002037e7220 */ /* 0x000fe20000410000 */
[C---:B------:R-:W-:Y:S01]  /*57d0*/  FMUL.FTZ R3, R25.reuse, R55 ;  /* 0x0000003719037220 */ /* 0x040fe20000410000 */
[----:B------:R-:W-:Y:S01]  /*57e0*/  FMUL.FTZ R2, R25, R148 ;  /* 0x0000009419027220 */ /* 0x000fe20000410000 */
[----:B------:R1:W-:Y:S01]  /*57f0*/  @!P3 STS.128 [R96+0x640], R4 ;  /* 0x000640046000b388 */ /* 0x0003e20000000c00 */
[----:B------:R-:W-:Y:S01]  /*5800*/  FFMA.FTZ R126, R121, R54, R126 ;  /* 0x00000036797e7223 */ /* 0x000fe2000001007e */
[C---:B------:R-:W-:Y:S01]  /*5810*/  FFMA.FTZ R54, R24.reuse, R143, -R3 ;  /* 0x0000008f18367223 */ /* 0x040fe20000010803 */
[----:B------:R-:W-:Y:S01]  /*5820*/  FFMA.FTZ R3, R24, R57, -R2 ;  /* 0x0000003918037223 */ /* 0x000fe20000010802 */
[C---:B------:R-:W-:Y:S01]  /*5830*/  FMUL.FTZ R2, R25.reuse, R143 ;  /* 0x0000008f19027220 */ /* 0x040fe20000410000 */
[----:B------:R-:W-:Y:S01]  /*5840*/  FMUL.FTZ R57, R25, R57 ;  /* 0x0000003919397220 */ /* 0x000fe20000410000 */
[----:B------:R-:W-:Y:S01]  /*5850*/  FMUL.FTZ R54, R145, R54 ;  /* 0x0000003691367220 */ /* 0x000fe20000410000 */
[----:B------:R-:W-:Y:S01]  /*5860*/  FMUL.FTZ R121, R132, R3 ;  /* 0x0000000384797220 */ /* 0x000fe20000410000 */
[C---:B------:R-:W-:Y:S01]  /*5870*/  FMUL.FTZ R3, R25.reuse, R150 ;  /* 0x0000009619037220 */ /* 0x040fe20000410000 */
[----:B------:R-:W-:Y:S01]  /*5880*/  FMUL.FTZ R25, R25, R149 ;  /* 0x0000009519197220 */ /* 0x000fe20000410000 */
[C---:B------:R-:W-:Y:S01]  /*5890*/  FFMA.FTZ R2, R24.reuse, R55, R2 ;  /* 0x0000003718027223 */ /* 0x040fe20000010002 */
[C---:B------:R-:W-:Y:S01]  /*58a0*/  FFMA.FTZ R57, R24.reuse, R148, R57 ;  /* 0x0000009418397223 */ /* 0x040fe20000010039 */
[C---:B------:R-:W-:Y:S01]  /*58b0*/  FFMA.FTZ R3, R24.reuse, R149, -R3 ;  /* 0x0000009518037223 */ /* 0x040fe20000010803 */
[----:B------:R-:W-:Y:S01]  /*58c0*/  FFMA.FTZ R24, R24, R150, R25 ;  /* 0x0000009618187223 */ /* 0x000fe20000010019 */
[----:B------:R-:W-:Y:S01]  /*58d0*/  FFMA.FTZ R2, R11, R2, R54 ;  /* 0x000000020b027223 */ /* 0x000fe20000010036 */
[----:B------:R-:W-:Y:S01]  /*58e0*/  FFMA.FTZ R10, R10, R57, R121 ;  /* 0x000000390a0a7223 */ /* 0x000fe20000010079 */
[----:B------:R-:W-:Y:S01]  /*58f0*/  FMUL.FTZ R144, R144, R3 ;  /* 0x0000000390907220 */ /* 0x000fe20000410000 */
[----:B------:R-:W-:Y:S01]  /*5900*/  FFMA.FTZ R129, R129, R142, R126 ;  /* 0x0000008e81817223 */ /* 0x000fe2000001007e */
[----:B------:R-:W-:Y:S01]  /*5910*/  FFMA.FTZ R2, R127, R55, R2 ;  /* 0x000000377f027223 */ /* 0x000fe20000010002 */
[----:B------:R-:W-:Y:S01]  /*5920*/  FFMA.FTZ R10, R125, R148, R10 ;  /* 0x000000947d0a7223 */ /* 0x000fe2000001000a */
[----:B------:R-:W-:Y:S01]  /*5930*/  FFMA.FTZ R24, R155, R24, R144 ;  /* 0x000000189b187223 */ /* 0x000fe20000010090 */
[----:B------:R-:W-:Y:S01]  /*5940*/  FADD.FTZ R120, R129, R120 ;  /* 0x0000007881787221 */ /* 0x000fe20000010000 */
[----:B------:R-:W-:Y:S01]  /*5950*/  FADD.FTZ R103, R2, R103 ;  /* 0x0000006702677221 */ /* 0x000fe20000010000 */
[----:B------:R-:W-:Y:S01]  /*5960*/  FADD.FTZ R105, R10, R105 ;  /* 0x000000690a697221 */ /* 0x000fe20000010000 */
[----:B------:R-:W-:-:S04]  /*5970*/  FFMA.FTZ R24, R123, R150, R24 ;  /* 0x000000967b187223 */ /* 0x000fc80000010018 */
[----:B------:R-:W-:Y:S01]  /*5980*/  FADD.FTZ R107, R24, R107 ;  /* 0x0000006b186b7221 */ /* 0x000fe20000010000 */
[----:B------:R-:W-:Y:S06]  /*5990*/  BAR.SYNC.DEFER_BLOCKING 0x0 ;  /* 0x0000000000007b1d */ /* 0x000fec0000010000 */
[----:B-1----:R-:W-:Y:S05]  /*59a0*/  @P4 BRA `(.L_x_17680) ;  /* 0x0000000000284947 */ /* 0x002fea0003800000 */
[----:B------:R-:W-:Y:S02]  /*59b0*/  ISETP.NE.AND P3, PT, R91, UR21, PT ;  /* 0x000000155b007c0c */ /* 0x000fe4000bf65270 */
[----:B------:R-:W-:-:S11]  /*59c0*/  LEA R10, R113, R96, 0x3 ;  /* 0x00000060710a7211 */ /* 0x000fd600078e18ff */
        /* <DEDUP_REMOVED lines=8> */
.L_x_17680:
[----:B------:R-:W-:Y:S05]  /*5a50*/  BSYNC B0 ;  /* 0x0000000000007941 */ /* 0x000fea0003800000 */
.L_x_17679:
[----:B------:R-:W-:Y:S01]  /*5a60*/  IADD3 R113, R113, 0x1, RZ ;  /* 0x0000000171717810 */ /* 0x000fe20007ffe0ff */
[----:B------:R-:W-:-:S03]  /*5a70*/  UIADD3 UR5, UP0, UR5, 0x1, URZ ;  /* 0x0000000105057890 */ /* 0x000fc6000ff1e03f */
[----:B------:R-:W-:Y:S01]  /*5a80*/  ISETP.GE.AND P3, PT, R113, UR24, PT ;  /* 0x0000001871007c0c */ /* 0x000fe2000bf66270 */
[----:B------:R-:W-:-:S12]  /*5a90*/  UIADD3.X UR6, URZ, UR6, URZ, UP0, !UPT ;  /* 0x000000063f067290 */ /* 0x000fd800087fe43f */
[----:B------:R-:W-:Y:S05]  /*5aa0*/  @!P3 BRA `(.L_x_17681) ;  /* 0xffffffc800ecb947 */ /* 0x000fea000383ffff */
.L_x_17650:
[----:B------:R-:W2:Y:S08]  /*5ab0*/  S2UR UR6, SR_CgaCtaId ;  /* 0x00000000000679c3 */ /* 0x000eb00000008800 */
[----:B------:R-:W-:Y:S01]  /*5ac0*/  BAR.SYNC.DEFER_BLOCKING 0x0 ;  /* 0x0000000000007b1d */ /* 0x000fe20000010000 */
[----:B------:R-:W-:Y:S02]  /*5ad0*/  ISETP.NE.AND P5, PT, R65, RZ, PT ;  /* 0x000000ff4100720c */ /* 0x000fe40003fa5270 */
[----:B------:R-:W-:-:S02]  /*5ae0*/  F2FP.BF16.F32.PACK_AB R100, R116, R99 ;  /* 0x000000637464723e */ /* 0x000fc400000010ff */
[----:B------:R-:W-:Y:S01]  /*5af0*/  F2FP.BF16.F32.PACK_AB R101, R118, R101 ;  /* 0x000000657665723e */ /* 0x000fe200000010ff */
[----:B------:R-:W-:Y:S02]  /*5b00*/  UMOV UR5, 0x400 ;  /* 0x0000040000057882 */ /* 0x000fe40000000000 */
[----:B-1----:R-:W1:Y:S01]  /*5b10*/  LDC.64 R6, c[0x0][0x388] ;  /* 0x0000e200ff067b82 */ /* 0x002e620000000a00 */
[----:B------:R-:W-:Y:S01]  /*5b20*/  BSSY B0, `(.L_x_17682) ;  /* 0x000001e000007945 */ /* 0x000fe20003800000 */
[----:B--2---:R-:W-:Y:S01]  /*5b30*/  ULEA UR5, UR6, UR5, 0x18 ;  /* 0x0000000506057291 */ /* 0x004fe2000f8ec03f */
[----:B------:R-:W-:Y:S01]  /*5b40*/  STS.64 [R93], R100 ;  /* 0x000000645d007388 */ /* 0x000fe20000000a00 */
[----:B------:R-:W-:-:S03]  /*5b50*/  NOP ;  /* 0x0000000000007918 */ /* 0x000fc60000000000 */
[----:B------:R-:W-:Y:S01]  /*5b60*/  LDS.U16 R9, [R92] ;  /* 0x000000005c097984 */ /* 0x000fe20000000400 */
[C---:B-1----:R-:W-:Y:S02]  /*5b70*/  IMAD R4, R6.reuse, UR15, RZ ;  /* 0x0000000f06047c24 */ /* 0x042fe4000f8e02ff */
        /* <DEDUP_REMOVED lines=8> */
[----:B------:R-:W1:Y:S02]  /*5c00*/  LDS R8, [UR5+0x100] ;  /* 0x00010005ff087984 */ /* 0x000e640008000800 */
[----:B-1----:R-:W-:-:S13]  /*5c10*/  ISETP.GE.AND P0, PT, R77, R8, PT ;  /* 0x000000084d00720c */ /* 0x002fda0003f06270 */
        /* <DEDUP_REMOVED lines=14> */
.L_x_17683:
[----:B------:R-:W-:Y:S05]  /*5d00*/  BSYNC B0 ;  /* 0x0000000000007941 */ /* 0x000fea0003800000 */
.L_x_17682:
[----:B------:R-:W-:Y:S01]  /*5d10*/  MOV R3, R27 ;  /* 0x0000001b00037202 */ /* 0x000fe20000000f00 */
[----:B------:R-:W-:Y:S01]  /*5d20*/  ULDC.64 UR6, c[0x0][0x390] ;  /* 0x0000e40000067ab9 */ /* 0x000fe20000000a00 */
[-C--:B------:R-:W-:Y:S01]  /*5d30*/  ISETP.GE.AND P1, PT, R82, R8.reuse, PT ;  /* 0x000000085200720c */ /* 0x080fe20003f26270 */
[----:B------:R-:W-:Y:S01]  /*5d40*/  IMAD R5, R61, UR6, RZ ;  /* 0x000000063d057c24 */ /* 0x000fe2000f8e02ff */
[-C--:B------:R-:W-:Y:S01]  /*5d50*/  ISETP.GE.AND P0, PT, R81, R8.reuse, PT ;  /* 0x000000085100720c */ /* 0x080fe20003f06270 */
[----:B------:R-:W-:Y:S01]  /*5d60*/  IMAD.WIDE.U32 R2, R60, UR6, R2 ;  /* 0x000000063c027c25 */ /* 0x000fe2000f8e0002 */
[----:B------:R-:W-:-:S03]  /*5d70*/  ISETP.GE.AND P2, PT, R83, R8, PT ;  /* 0x000000085300720c */ /* 0x000fc60003f46270 */
[----:B------:R-:W-:Y:S01]  /*5d80*/  FADD.FTZ R64, R107, R64 ;  /* 0x000000406b407221 */ /* 0x000fe20000010000 */
[----:B------:R-:W-:Y:S01]  /*5d90*/  BSSY B0, `(.L_x_17684) ;  /* 0x0000031000007945 */ /* 0x000fe20003800000 */
[----:B-1----:R-:W-:Y:S01]  /*5da0*/  IMAD R6, R60, UR7, R5 ;  /* 0x000000073c067c24 */ /* 0x002fe2000f8e0205 */
[----:B------:R-:W-:Y:S01]  /*5db0*/  ULDC.64 UR6, c[0x0][0x3e0] ;  /* 0x0000f80000067ab9 */ /* 0x000fe20000000a00 */
[----:B------:R-:W-:Y:S01]  /*5dc0*/  IADD3 R4, P4, R94, R2, RZ ;  /* 0x000000025e047210 */ /* 0x000fe20007f9e0ff */
[----:B------:R-:W-:Y:S01]  /*5dd0*/  FADD.FTZ R64, R64, R105 ;  /* 0x0000006940407221 */ /* 0x000fe20000010000 */
[----:B------:R-:W-:Y:S02]  /*5de0*/  LEA R5, P3, R77, UR6, 0x1 ;  /* 0x000000064d057c11 */ /* 0x000fe4000f8608ff */
[----:B------:R-:W-:Y:S02]  /*5df0*/  IADD3.X R3, R95, R6, R3, P4, !PT ;  /* 0x000000065f037210 */ /* 0x000fe400027fe403 */
[----:B------:R-:W-:-:S02]  /*5e00*/  LEA.HI.X R6, R77, UR7, R80, 0x1, P3 ;  /* 0x000000074d067c11 */ /* 0x000fc400098f0c50 */
[----:B------:R-:W-:Y:S02]  /*5e10*/  LEA R2, P3, R4, R5, 0x1 ;  /* 0x0000000504027211 */ /* 0x000fe400078608ff */
[----:B------:R-:W-:Y:S01]  /*5e20*/  F2FP.BF16.F32.PACK_AB R5, R120, R103 ;  /* 0x000000677805723e */ /* 0x000fe200000010ff */
[----:B------:R-:W-:Y:S01]  /*5e30*/  FADD.FTZ R103, R64, R103 ;  /* 0x0000006740677221 */ /* 0x000fe20000010000 */
[----:B------:R-:W-:Y:S02]  /*5e40*/  LEA.HI.X R3, R4, R6, R3, 0x1, P3 ;  /* 0x0000000604037211 */ /* 0x000fe400018f0c03 */
[----:B------:R-:W-:Y:S01]  /*5e50*/  F2FP.BF16.F32.PACK_AB R4, R105, R107 ;  /* 0x0000006b6904723e */ /* 0x000fe200000010ff */
[----:B------:R-:W1:Y:S01]  /*5e60*/  LDC.64 R6, c[0x0][0x3a8] ;  /* 0x0000ea00ff067b82 */ /* 0x000e620000000a00 */
[----:B------:R-:W-:Y:S01]  /*5e70*/  FADD.FTZ R64, R103, R120 ;  /* 0x0000007867407221 */ /* 0x000fe20000010000 */
[----:B------:R-:W-:Y:S01]  /*5e80*/  @!P1 STG.E.U16 desc[UR10][R2.64+-0x80], R15 ;  /* 0xffff800f02009986 */ /* 0x000fe2000c10150a */
[----:B------:R-:W-:-:S03]  /*5e90*/  IADD3 R10, P1, R77, -0x60, RZ ;  /* 0xffffffa04d0a7810 */ /* 0x000fc60007f3e0ff */
[----:B------:R2:W-:Y:S04]  /*5ea0*/  @!P0 STG.E.U16 desc[UR10][R2.64+-0xc0], R11 ;  /* 0xffff400b02008986 */ /* 0x0005e8000c10150a */
[----:B------:R1:W-:Y:S01]  /*5eb0*/  @!P2 STG.E.U16 desc[UR10][R2.64+-0x40], R25 ;  /* 0xffffc0190200a986 */ /* 0x0003e2000c10150a */
[----:B------:R-:W-:Y:S01]  /*5ec0*/  BAR.SYNC.DEFER_BLOCKING 0x0 ;  /* 0x0000000000007b1d */ /* 0x000fe20000010000 */
[----:B--2---:R-:W-:Y:S01]  /*5ed0*/  IADD3.X R11, R80, -0x1, RZ, P1, !PT ;  /* 0xffffffff500b7810 */ /* 0x004fe20000ffe4ff */
[----:B-1----:R-:W-:-:S04]  /*5ee0*/  IMAD R2, R6, UR15, RZ ;  /* 0x0000000f06027c24 */ /* 0x002fc8000f8e02ff */
[----:B------:R-:W-:Y:S02]  /*5ef0*/  IMAD R7, R7, UR14, R2 ;  /* 0x0000000e07077c24 */ /* 0x000fe4000f8e0202 */
[----:B------:R-:W-:-:S05]  /*5f00*/  IMAD.WIDE.U32 R2, R6, UR14, RZ ;  /* 0x0000000e06027c25 */ /* 0x000fca000f8e00ff */
        /* <DEDUP_REMOVED lines=25> */
.L_x_17685:
[----:B------:R-:W-:Y:S05]  /*60a0*/  BSYNC B0 ;  /* 0x0000000000007941 */ /* 0x000fea0003800000 */
.L_x_17684:
[----:B------:R-:W-:Y:S01]  /*60b0*/  MOV R3, R15 ;  /* 0x0000000f00037202 */ /* 0x000fe20000000f00 */
[----:B------:R-:W-:Y:S01]  /*60c0*/  ULDC.64 UR6, c[0x0][0x3b0] ;  /* 0x0000ec0000067ab9 */ /* 0x000fe20000000a00 */
[----:B------:R-:W-:Y:S01]  /*60d0*/  ULDC.64 UR8, c[0x0][0x3f0] ;  /* 0x0000fc0000087ab9 */ /* 0x000fe20000000a00 */
[----:B------:R-:W-:Y:S01]  /*60e0*/  IMAD R5, R61, UR6, RZ ;  /* 0x000000063d057c24 */ /* 0x000fe2000f8e02ff */
[-C--:B------:R-:W-:Y:S01]  /*60f0*/  ISETP.GE.AND P0, PT, R81, R8.reuse, PT ;  /* 0x000000085100720c */ /* 0x080fe20003f06270 */
[----:B------:R-:W-:Y:S01]  /*6100*/  IMAD.WIDE.U32 R2, R60, UR6, R2 ;  /* 0x000000063c027c25 */ /* 0x000fe2000f8e0002 */
[----:B------:R-:W-:Y:S01]  /*6110*/  LEA R0, P4, R10, UR8, 0x1 ;  /* 0x000000080a007c11 */ /* 0x000fe2000f8808ff */
[----:B------:R-:W-:Y:S01]  /*6120*/  UIADD3 UR4, UR4, 0x1, URZ ;  /* 0x0000000104047890 */ /* 0x000fe2000fffe03f */
[----:B------:R-:W-:Y:S01]  /*6130*/  ISETP.GE.AND P1, PT, R82, R8, PT ;  /* 0x000000085200720c */ /* 0x000fe20003f26270 */
[----:B-1----:R-:W-:Y:S01]  /*6140*/  IMAD R6, R60, UR7, R5 ;  /* 0x000000073c067c24 */ /* 0x002fe2000f8e0205 */
[----:B------:R-:W-:-:S02]  /*6150*/  IADD3 R5, P3, R94, R2, RZ ;  /* 0x000000025e057210 */ /* 0x000fc40007f7e0ff */
[----:B------:R-:W-:Y:S02]  /*6160*/  LEA.HI.X R4, R10, UR9, R11, 0x1, P4 ;  /* 0x000000090a047c11 */ /* 0x000fe4000a0f0c0b */
[----:B------:R-:W-:Y:S02]  /*6170*/  IADD3.X R3, R95, R6, R3, P3, !PT ;  /* 0x000000065f037210 */ /* 0x000fe40001ffe403 */
[----:B------:R-:W-:Y:S02]  /*6180*/  LEA R2, P3, R5, R0, 0x1 ;  /* 0x0000000005027211 */ /* 0x000fe400078608ff */
[----:B------:R-:W-:Y:S02]  /*6190*/  ISETP.GE.AND P2, PT, R83, R8, PT ;  /* 0x000000085300720c */ /* 0x000fe40003f46270 */
[----:B------:R-:W-:Y:S02]  /*61a0*/  LEA.HI.X R3, R5, R4, R3, 0x1, P3 ;  /* 0x0000000405037211 */ /* 0x000fe400018f0c03 */
[----:B------:R-:W-:-:S02]  /*61b0*/  IADD3 R68, P3, R68, -0x100, RZ ;  /* 0xffffff0044447810 */ /* 0x000fc40007f7e0ff */
[----:B------:R-:W-:Y:S01]  /*61c0*/  IADD3 R70, P4, R70, -0x100, RZ ;  /* 0xffffff0046467810 */ /* 0x000fe20007f9e0ff */
[----:B------:R1:W-:Y:S01]  /*61d0*/  @!P0 STG.E.U16 desc[UR10][R2.64], R27 ;  /* 0x0000001b02008986 */ /* 0x0003e2000c10150a */
[----:B------:R-:W-:Y:S02]  /*61e0*/  ISETP.GT.AND P0, PT, R91, 0x1, PT ;  /* 0x000000015b00780c */ /* 0x000fe40003f04270 */
[----:B------:R-:W-:Y:S01]  /*61f0*/  IADD3.X R69, R69, -0x1, RZ, P3, !PT ;  /* 0xffffffff45457810 */ /* 0x000fe20001ffe4ff */
[----:B------:R1:W-:Y:S01]  /*6200*/  @!P1 STG.E.U16 desc[UR10][R2.64+0x40], R29 ;  /* 0x0000401d02009986 */ /* 0x0003e2000c10150a */
[----:B------:R-:W-:Y:S02]  /*6210*/  IADD3 R72, P1, R72, -0x200, RZ ;  /* 0xfffffe0048487810 */ /* 0x000fe40007f3e0ff */
[----:B------:R-:W-:Y:S01]  /*6220*/  IADD3.X R71, R71, -0x1, RZ, P4, !PT ;  /* 0xffffffff47477810 */ /* 0x000fe200027fe4ff */
[----:B------:R1:W-:Y:S01]  /*6230*/  @!P2 STG.E.U16 desc[UR10][R2.64+0x80], R31 ;  /* 0x0000801f0200a986 */ /* 0x0003e2000c10150a */
[----:B------:R-:W-:-:S02]  /*6240*/  IADD3 R66, P2, R66, -0x100, RZ ;  /* 0xffffff0042427810 */ /* 0x000fc40007f5e0ff */
[----:B------:R-:W-:Y:S02]  /*6250*/  IADD3.X R73, R73, -0x1, RZ, P1, !PT ;  /* 0xffffffff49497810 */ /* 0x000fe40000ffe4ff */
[----:B------:R-:W-:Y:S01]  /*6260*/  IADD3.X R67, R67, -0x1, RZ, P2, !PT ;  /* 0xffffffff43437810 */ /* 0x000fe200017fe4ff */
[----:B------:R-:W-:Y:S08]  /*6270*/  @P0 BRA `(.L_x_17686) ;  /* 0xffffffa800000947 */ /* 0x000ff0000383ffff */
.L_x_17644:
[----:B------:R-:W-:Y:S02]  /*6280*/  ULDC.64 UR4, c[0x0][0x3d8] ;  /* 0x0000f60000047ab9 */ /* 0x000fe40000000a00 */
[----:B------:R-:W-:-:S04]  /*6290*/  ISETP.NE.U32.AND P0, PT, RZ, UR4, PT ;  /* 0x00000004ff007c0c */ /* 0x000fc8000bf05070 */
[----:B------:R-:W-:-:S13]  /*62a0*/  ISETP.NE.AND.EX P0, PT, RZ, UR5, PT, P0 ;  /* 0x00000005ff007c0c */ /* 0x000fda000bf05300 */
[----:B------:R-:W-:Y:S05]  /*62b0*/  @!P0 BRA `(.L_x_17687) ;  /* 0x00000000005c8947 */ /* 0x000fea0003800000 */
[----:B------:R-:W2:Y:S01]  /*62c0*/  SHFL.DOWN P0, R0, R63, 0x1, 0x1f ;  /* 0x08201f003f007f89 */ /* 0x000ea20000000000 */
[----:B------:R-:W-:Y:S01]  /*62d0*/  BSSY B0, `(.L_x_17687) ;  /* 0x0000015000007945 */ /* 0x000fe20003800000 */
[----:B------:R-:W3:Y:S01]  /*62e0*/  S2R R4, SR_LANEID ;  /* 0x0000000000047919 */ /* 0x000ee20000000000 */
[----:B------:R-:W4:Y:S01]  /*62f0*/  S2R R6, SR_TID.X ;  /* 0x0000000000067919 */ /* 0x000f220000002100 */
        /* <DEDUP_REMOVED lines=13> */
[----:B----4-:R-:W-:-:S04]  /*63d0*/  ISETP.NE.AND P0, PT, R6, RZ, PT ;  /* 0x000000ff0600720c */ /* 0x010fc80003f05270 */
[----:B------:R1:W-:Y:S01]  /*63e0*/  @!P1 STS [R7+0x634], R4 ;  /* 0x0006340407009388 */ /* 0x0003e20000000800 */
[----:B------:R-:W-:Y:S08]  /*63f0*/  BAR.SYNC.DEFER_BLOCKING 0x0 ;  /* 0x0000000000007b1d */ /* 0x000ff00000010000 */
[----:B------:R-:W-:Y:S05]  /*6400*/  @P0 BRA `(.L_x_17688) ;  /* 0x0000000000040947 */ /* 0x000fea0003800000 */
[----:B------:R2:W-:Y:S02]  /*6410*/  REDG.E.ADD.F32.FTZ.RN.STRONG.GPU desc[UR10][R20.64], R4 ;  /* 0x00000004140079a6 */ /* 0x0005e4000c10f38a */
.L_x_17688:
[----:B------:R-:W-:Y:S05]  /*6420*/  BSYNC B0 ;  /* 0x0000000000007941 */ /* 0x000fea0003800000 */
.L_x_17687:
[----:B------:R-:W-:Y:S01]  /*6430*/  ULDC.64 UR4, c[0x0][0x3f8] ;  /* 0x0000fe0000047ab9 */ /* 0x000fe20000000a00 */
[----:B------:R-:W-:Y:S01]  /*6440*/  BSSY B0, `(.L_x_17689) ;  /* 0x000001d000007945 */ /* 0x000fe20003800000 */
[----:B------:R-:W-:-:S04]  /*6450*/  ISETP.NE.U32.AND P0, PT, RZ, UR4, PT ;  /* 0x00000004ff007c0c */ /* 0x000fc8000bf05070 */
[----:B------:R-:W-:-:S13]  /*6460*/  ISETP.NE.AND.EX P0, PT, RZ, UR5, PT, P0 ;  /* 0x00000005ff007c0c */ /* 0x000fda000bf05300 */
[----:B------:R-:W-:Y:S05]  /*6470*/  @!P0 BRA `(.L_x_17690) ;  /* 0x0000000000608947 */ /* 0x000fea0003800000 */
[----:B------:R-:W-:Y:S06]  /*6480*/  BAR.SYNC.DEFER_BLOCKING 0x0 ;  /* 0x0000000000007b1d */ /* 0x000fec0000010000 */
[----:B-1----:R-:W1:Y:S01]  /*6490*/  SHFL.DOWN P0, R3, R64, 0x1, 0x1f ;  /* 0x08201f0040037f89 */ /* 0x002e620000000000 */
[----:B--2---:R-:W2:Y:S01]  /*64a0*/  S2R R4, SR_LANEID ;  /* 0x0000000000047919 */ /* 0x004ea20000000000 */
        /* <DEDUP_REMOVED lines=18> */
[----:B------:R1:W-:Y:S01]  /*65d0*/  REDG.E.ADD.F32.FTZ.RN.STRONG.GPU desc[UR10][R18.64], R7 ;  /* 0x00000007120079a6 */ /* 0x0003e2000c10f38a */
[----:B------:R-:W-:Y:S01]  /*65e0*/  HFMA2.MMA R13, -RZ, RZ, 0, 0 ;  /* 0x00000000ff0d7435 */ /* 0x000fe200000001ff */
[----:B------:R-:W-:Y:S10]  /*65f0*/  BRA `(.L_x_17691) ;  /* 0x0000000000047947 */ /* 0x000ff40003800000 */
.L_x_17690:
[----:B------:R-:W3:Y:S02]  /*6600*/  S2R R13, SR_TID.X ;  /* 0x00000000000d7919 */ /* 0x000ee40000002100 */
.L_x_17691:
[----:B------:R-:W-:Y:S05]  /*6610*/  BSYNC B0 ;  /* 0x0000000000007941 */ /* 0x000fea0003800000 */
.L_x_17689:
[----:B------:R-:W-:Y:S02]  /*6620*/  ULDC UR16, c[0x0][0x21c] ;  /* 0x0000870000107ab9 */ /* 0x000fe40000000800 */
[----:B---3--:R-:W-:-:S13]  /*6630*/  ISETP.GE.AND P0, PT, R13, UR16, PT ;  /* 0x000000100d007c0c */ /* 0x008fda000bf06270 */
[----:B------:R-:W-:Y:S05]  /*6640*/  @P0 EXIT ;  /* 0x000000000000094d */ /* 0x000fea0003800000 */
[----:B------:R-:W3:Y:S01]  /*6650*/  S2UR UR5, SR_CgaCtaId ;  /* 0x00000000000579c3 */ /* 0x000ee20000008800 */
[----:B------:R-:W-:Y:S01]  /*6660*/  ULDC.64 UR6, c[0x0][0x358] ;  /* 0x0000d60000067ab9 */ /* 0x000fe20000000a00 */
[----:B------:R-:W-:Y:S01]  /*6670*/  ULDC.64 UR8, c[0x0][0x338] ;  /* 0x0000ce0000087ab9 */ /* 0x000fe20000000a00 */
[C---:B-1----:R-:W-:Y:S01]  /*6680*/  IMAD R3, R61.reuse, UR6, RZ ;  /* 0x000000063d037c24 */ /* 0x042fe2000f8e02ff */
[----:B------:R-:W-:Y:S01]  /*6690*/  BSSY B0, `(.L_x_17692) ;  /* 0x000002a000007945 */ /* 0x000fe20003800000 */
[----:B------:R-:W-:Y:S01]  /*66a0*/  IMAD R61, R61, UR8, RZ ;  /* 0x000000083d3d7c24 */ /* 0x000fe2000f8e02ff */
[----:B------:R-:W-:Y:S01]  /*66b0*/  UMOV UR4, 0x400 ;  /* 0x0000040000047882 */ /* 0x000fe20000000000 */
[C---:B----4-:R-:W-:Y:S01]  /*66c0*/  IMAD.WIDE.U32 R6, R60.reuse, UR6, RZ ;  /* 0x000000063c067c25 */ /* 0x050fe2000f8e00ff */
[----:B------:R-:W-:Y:S01]  /*66d0*/  ULDC.64 UR12, c[0x0][0x360] ;  /* 0x0000d800000c7ab9 */ /* 0x000fe20000000a00 */
[----:B------:R-:W-:Y:S02]  /*66e0*/  ULDC.64 UR14, c[0x0][0x3c8] ;  /* 0x0000f200000e7ab9 */ /* 0x000fe40000000a00 */
[C---:B------:R-:W-:Y:S01]  /*66f0*/  IMAD R3, R60.reuse, UR7, R3 ;  /* 0x000000073c037c24 */ /* 0x040fe2000f8e0203 */
[----:B------:R-:W-:Y:S01]  /*6700*/  ULDC.64 UR6, c[0x0][0x340] ;  /* 0x0000d00000067ab9 */ /* 0x000fe20000000a00 */
[----:B------:R-:W-:-:S02]  /*6710*/  IMAD R19, R60, UR9, R61 ;  /* 0x000000093c137c24 */ /* 0x000fc4000f8e023d */
[----:B------:R-:W-:Y:S01]  /*6720*/  IMAD.WIDE.U32 R60, R60, UR8, RZ ;  /* 0x000000083c3c7c25 */ /* 0x000fe2000f8e00ff */
[----:B--2---:R-:W-:Y:S01]  /*6730*/  IADD3 R21, R7, R3, RZ ;  /* 0x0000000307157210 */ /* 0x004fe20007ffe0ff */
[----:B------:R-:W-:-:S03]  /*6740*/  ULDC.64 UR8, c[0x0][0x3c0] ;  /* 0x0000f00000087ab9 */ /* 0x000fc60000000a00 */
[----:B------:R-:W-:Y:S01]  /*6750*/  IADD3 R19, R61, R19, RZ ;  /* 0x000000133d137210 */ /* 0x000fe20007ffe0ff */
[----:B---3--:R-:W-:-:S03]  /*6760*/  ULEA UR4, UR5, UR4, 0x18 ;  /* 0x0000000405047291 */ /* 0x008fc6000f8ec03f */
[----:B------:R-:W-:-:S09]  /*6770*/  ULDC UR5, c[0x0][0x0] ;  /* 0x0000000000057ab9 */ /* 0x000fd20000000800 */
.L_x_17693:
[C---:B------:R-:W-:Y:S02]  /*6780*/  LEA R0, R13.reuse, UR4, 0x3 ;  /* 0x000000040d007c11 */ /* 0x040fe4000f8e18ff */
[----:B------:R-:W-:Y:S02]  /*6790*/  SHF.R.S32.HI R8, RZ, 0x1f, R13 ;  /* 0x0000001fff087819 */ /* 0x000fe4000001140d */
[----:B-1----:R-:W-:Y:S01]  /*67a0*/  MOV R2, R60 ;  /* 0x0000003c00027202 */ /* 0x002fe20000000f00 */
[----:B------:R-:W1:Y:S01]  /*67b0*/  LDS.64 R14, [R0+0x2b80] ;  /* 0x002b8000000e7984 */ /* 0x000e620000000a00 */
        /* <DEDUP_REMOVED lines=18> */
[----:B-1----:R1:W-:Y:S04]  /*68e0*/  REDG.E.ADD.F32.FTZ.RN.STRONG.GPU desc[UR10][R2.64], R14 ;  /* 0x0000000e020079a6 */ /* 0x0023e8000c10f38a */
[----:B------:R1:W-:Y:S04]  /*68f0*/  REDG.E.ADD.F32.FTZ.RN.STRONG.GPU desc[UR10][R2.64+0x4], R15 ;  /* 0x0000040f020079a6 */ /* 0x0003e8000c10f38a */
[----:B--2---:R1:W-:Y:S04]  /*6900*/  REDG.E.ADD.F32.FTZ.RN.STRONG.GPU desc[UR10][R4.64], R16 ;  /* 0x00000010040079a6 */ /* 0x0043e8000c10f38a */
[----:B------:R1:W-:Y:S01]  /*6910*/  REDG.E.ADD.F32.FTZ.RN.STRONG.GPU desc[UR10][R4.64+0x4], R17 ;  /* 0x00000411040079a6 */ /* 0x0003e2000c10f38a */
[----:B------:R-:W-:Y:S05]  /*6920*/  @!P0 BRA `(.L_x_17693) ;  /* 0xfffffffc00948947 */ /* 0x000fea000383ffff */
[----:B------:R-:W-:Y:S05]  /*6930*/  BSYNC B0 ;  /* 0x0000000000007941 */ /* 0x000fea0003800000 */
.L_x_17692:
[----:B------:R-:W-:Y:S05]  /*6940*/  EXIT ;  /* 0x000000000000794d */ /* 0x000fea0003800000 */
.L_x_17694:
        /* <DEDUP_REMOVED lines=11> */
.L_x_19033:


//--------------------- .text._Z25selective_scan_bwd_kernelI32Selective_Scan_bwd_kernel_traitsILi32ELi4ELb0ELb0ELb1ELb1ELb0EN3c108BFloat16ENS1_7complexIfEEEEv12SSMParamsBwd --------------------------
	.section	.text._Z25selective_scan_bwd_kernelI32Selective_Scan_bwd_kernel_traitsILi32ELi4ELb0ELb0ELb1ELb1ELb0EN3c108BFloat16ENS1_7complexIfEEEEv12SSMParamsBwd,"ax",@progbits
	.align	128
        .global         _Z25selective_scan_bwd_kernelI32Selective_Scan_bwd_kernel_traitsILi32ELi4ELb0ELb0ELb1ELb1ELb0EN3c108BFloat16ENS1_7complexIfEEEEv12SSMParamsBwd
        .type           _Z25selective_scan_bwd_kernelI32Selective_Scan_bwd_kernel_traitsILi32ELi4ELb0ELb0ELb1ELb1ELb0EN3c108BFloat16ENS1_7complexIfEEEEv12SSMParamsBwd,@function
        .size           _Z25selective_scan_bwd_kernelI32Selective_Scan_bwd_kernel_traitsILi32ELi4ELb0ELb0ELb1ELb1ELb0EN3c108BFloat16ENS1_7complexIfEEEEv12SSMParamsBwd,(.L_x_19034 - _Z25selective_scan_bwd_kernelI32Selective_Scan_bwd_kernel_traitsILi32ELi4ELb0ELb0ELb1ELb1ELb0EN3c108BFloat16ENS1_7complexIfEEEEv12SSMParamsBwd)
        .other          _Z25selective_scan_bwd_kernelI32Selective_Scan_bwd_kernel_traitsILi32ELi4ELb0ELb0ELb1ELb1ELb0EN3c108BFloat16ENS1_7complexIfEEEEv12SSMParamsBwd,@"STO_CUDA_ENTRY STV_DEFAULT"
_Z25selective_scan_bwd_kernelI32Selective_Scan_bwd_kernel_traitsILi32ELi4ELb0ELb0ELb1ELb1ELb0EN3c108BFloat16ENS1_7complexIfEEEEv12SSMParamsBwd:
.text._Z25selective_scan_bwd_kernelI32Selective_Scan_bwd_kernel_traitsILi32ELi4ELb0ELb0ELb1ELb1ELb0EN3c108BFloat16ENS1_7complexIfEEEEv12SSMParamsBwd:
        /* <DEDUP_REMOVED lines=125> */
[----:B------:R-:W-:Y:S01]  /*07d0*/  HFMA2.MMA R111, -RZ, RZ, 0, 0 ;  /* 0x00000000ff6f7435 */ /* 0x000fe200000001ff */
[----:B--2---:R-:W-:Y:S01]  /*07e0*/  @P0 IMAD.WIDE R100, R3, 0x10, R100 ;  /* 0x0000001003640825 */ /* 0x004fe200078e0264 */
[----:B------:R-:W-:-:S02]  /*07f0*/  LEA.HI.X R93, R93, R25, R6, 0x1, P1 ;  /* 0x000000195d5d7211 */ /* 0x000fc400008f0c06 */
        /* <DEDUP_REMOVED lines=46> */
.L_x_17740:
[----:B------:R-:W-:Y:S01]  /*0ae0*/  ULDC UR5, c[0x0][0x224] ;  /* 0x0000890000057ab9 */ /* 0x000fe20000000800 */
[C---:B------:R-:W-:Y:S01]  /*0af0*/  LOP3.LUT R4, R48.reuse, 0x20, RZ, 0xfc, !PT ;  /* 0x0000002030047812 */ /* 0x040fe200078efcff */
[C---:B0-----:R-:W-:Y:S01]  /*0b00*/  IMAD.WIDE R2, R48.reuse, 0x2, R56 ;  /* 0x0000000230027825 */ /* 0x041fe200078e0238 */
[----:B------:R-:W-:Y:S01]  /*0b10*/  MOV R120, UR5 ;  /* 0x0000000500787c02 */ /* 0x000fe20008000f00 */
[----:B------:R-:W-:Y:S01]  /*0b20*/  ULDC UR5, c[0x0][0x218] ;  /* 0x0000860000057ab9 */ /* 0x000fe20000000800 */
[----:B------:R-:W-:Y:S02]  /*0b30*/  LOP3.LUT R12, R48, 0x40, RZ, 0xfc, !PT ;  /* 0x00000040300c7812 */ /* 0x000fe400078efcff */
        /* <DEDUP_REMOVED lines=18> */
[----:B------:R-:W-:Y:S02]  /*0c60*/  ISETP.GE.AND P2, PT, R12, R127, PT ;  /* 0x0000007f0c00720c */ /* 0x000fe40003f46270 */
[----:B------:R-:W-:Y:S02]  /*0c70*/  LEA R12, R50, R59, 0x3 ;  /* 0x0000003b320c7211 */ /* 0x000fe400078e18ff */
[-C--:B------:R-:W-:Y:S02]  /*0c80*/  ISETP.GE.AND P1, PT, R4, R127.reuse, PT ;  /* 0x0000007f0400720c */ /* 0x080fe40003f26270 */
[-C--:B------:R-:W-:Y:S02]  /*0c90*/  ISETP.GE.AND P0, PT, R48, R127.reuse, PT ;  /* 0x0000007f3000720c */ /* 0x080fe40003f06270 */
[----:B------:R-:W-:Y:S02]  /*0ca0*/  ISETP.GE.AND P3, PT, R14, R127, PT ;  /* 0x0000007f0e00720c */ /* 0x000fe40003f66270 */
[----:B------:R-:W-:-:S02]  /*0cb0*/  PRMT R14, RZ, 0x7610, R14 ;  /* 0x00007610ff0e7816 */ /* 0x000fc4000000000e */
[----:B------:R-:W-:Y:S02]  /*0cc0*/  PRMT R16, RZ, 0x7610, R16 ;  /* 0x00007610ff107816 */ /* 0x000fe40000000010 */
[----:B------:R-:W-:Y:S02]  /*0cd0*/  PRMT R18, RZ, 0x7610, R18 ;  /* 0x00007610ff127816 */ /* 0x000fe40000000012 */
[----:B------:R-:W-:Y:S01]  /*0ce0*/  PRMT R20, RZ, 0x7610, R20 ;  /* 0x00007610ff147816 */ /* 0x000fe20000000014 */
[----:B------:R-:W-:-:S04]  /*0cf0*/  @!P1 IMAD.WIDE R4, R48, 0x2, R92 ;  /* 0x0000000230049825 */ /* 0x000fc800078e025c */
[----:B0-----:R-:W-:Y:S01]  /*0d00*/  @!P0 IMAD.WIDE R2, R48, 0x2, R92 ;  /* 0x0000000230028825 */ /* 0x001fe200078e025c */
[----:B--2---:R-:W-:Y:S04]  /*0d10*/  STS.U16 [R11], R0 ;  /* 0x000000000b007388 */ /* 0x004fe80000000400 */
[----:B---3--:R0:W-:Y:S04]  /*0d20*/  STS.U16 [R11+0x40], R6 ;  /* 0x000040060b007388 */ /* 0x0081e80000000400 */
[----:B----4-:R1:W-:Y:S04]  /*0d30*/  STS.U16 [R11+0x80], R8 ;  /* 0x000080080b007388 */ /* 0x0103e80000000400 */
[----:B------:R2:W-:Y:S01]  /*0d40*/  STS.U16 [R11+0xc0], R10 ;  /* 0x0000c00a0b007388 */ /* 0x0005e20000000400 */
[----:B------:R-:W-:-:S03]  /*0d50*/  NOP ;  /* 0x0000000000007918 */ /* 0x000fc60000000000 */
[----:B------:R-:W-:Y:S01]  /*0d60*/  LDS.64 R90, [R12] ;  /* 0x000000000c5a7984 */ /* 0x000fe20000000a00 */
[C-C-:B0-----:R-:W-:Y:S01]  /*0d70*/  @!P2 IMAD.WIDE R6, R48.reuse, 0x2, R92.reuse ;  /* 0x000000023006a825 */ /* 0x141fe200078e025c */
[----:B------:R-:W-:Y:S03]  /*0d80*/  BAR.SYNC.DEFER_BLOCKING 0x0 ;  /* 0x0000000000007b1d */ /* 0x000fe60000010000 */
[----:B-1----:R-:W-:-:S03]  /*0d90*/  @!P3 IMAD.WIDE R8, R48, 0x2, R92 ;  /* 0x000000023008b825 */ /* 0x002fc600078e025c */
[----:B------:R0:W3:Y:S04]  /*0da0*/  @!P0 LDG.E.U16 R14, desc[UR10][R2.64] ;  /* 0x0000000a020e8981 */ /* 0x0000e8000c1e1500 */
[----:B------:R-:W4:Y:S04]  /*0db0*/  @!P1 LDG.E.U16 R16, desc[UR10][R4.64+0x40] ;  /* 0x0000400a04109981 */ /* 0x000f28000c1e1500 */
[----:B------:R-:W4:Y:S04]  /*0dc0*/  @!P2 LDG.E.U16 R18, desc[UR10][R6.64+0x80] ;  /* 0x0000800a0612a981 */ /* 0x000f28000c1e1500 */
[----:B------:R-:W4:Y:S01]  /*0dd0*/  @!P3 LDG.E.U16 R20, desc[UR10][R8.64+0xc0] ;  /* 0x0000c00a0814b981 */ /* 0x000f22000c1e1500 */
[----:B0-----:R-:W-:-:S02]  /*0de0*/  MOV R2, R54 ;  /* 0x0000003600027202 */ /* 0x001fc40000000f00 */
[----:B------:R-:W-:Y:S02]  /*0df0*/  MOV R3, R53 ;  /* 0x0000003500037202 */ /* 0x000fe40000000f00 */
[----:B------:R-:W-:Y:S02]  /*0e00*/  PRMT R0, RZ, 0x7610, R0 ;  /* 0x00007610ff007816 */ /* 0x000fe40000000000 */
[----:B--2---:R-:W-:Y:S01]  /*0e10*/  PRMT R10, RZ, 0x7610, R10 ;  /* 0x00007610ff0a7816 */ /* 0x004fe2000000000a */
[----:B------:R-:W-:Y:S01]  /*0e20*/  IMAD.WIDE R2, R48, 0x2, R2 ;  /* 0x0000000230027825 */ /* 0x000fe200078e0202 */
[----:B------:R-:W-:Y:S02]  /*0e30*/  PRMT R22, RZ, 0x7610, R22 ;  /* 0x00007610ff167816 */ /* 0x000fe40000000016 */
[----:B------:R-:W-:Y:S01]  /*0e40*/  PRMT R24, RZ, 0x7610, R24 ;  /* 0x00007610ff187816 */ /* 0x000fe20000000018 */
[----:B---3--:R-:W-:Y:S04]  /*0e50*/  STS.U16 [R11], R14 ;  /* 0x0000000e0b007388 */ /* 0x008fe80000000400 */
[----:B----4-:R-:W-:Y:S04]  /*0e60*/  STS.U16 [R11+0x40], R16 ;  /* 0x000040100b007388 */ /* 0x010fe80000000400 */
[----:B------:R-:W-:Y:S04]  /*0e70*/  STS.U16 [R11+0x80], R18 ;  /* 0x000080120b007388 */ /* 0x000fe80000000400 */
[----:B------:R-:W-:Y:S01]  /*0e80*/  STS.U16 [R11+0xc0], R20 ;  /* 0x0000c0140b007388 */ /* 0x000fe20000000400 */
[----:B------:R-:W-:-:S03]  /*0e90*/  NOP ;  /* 0x0000000000007918 */ /* 0x000fc60000000000 */
[----:B------:R-:W0:Y:S01]  /*0ea0*/  LDS.64 R8, [R12] ;  /* 0x000000000c087984 */ /* 0x000e220000000a00 */
[----:B------:R-:W-:Y:S06]  /*0eb0*/  BAR.SYNC.DEFER_BLOCKING 0x0 ;  /* 0x0000000000007b1d */ /* 0x000fec0000010000 */
[----:B------:R-:W2:Y:S04]  /*0ec0*/  @!P0 LDG.E.U16 R0, desc[UR10][R2.64] ;  /* 0x0000000a02008981 */ /* 0x000ea8000c1e1500 */
[----:B------:R-:W3:Y:S04]  /*0ed0*/  @!P1 LDG.E.U16 R10, desc[UR10][R2.64+0x40] ;  /* 0x0000400a020a9981 */ /* 0x000ee8000c1e1500 */
[----:B------:R-:W4:Y:S04]  /*0ee0*/  @!P2 LDG.E.U16 R22, desc[UR10][R2.64+0x80] ;  /* 0x0000800a0216a981 */ /* 0x000f28000c1e1500 */
[----:B------:R1:W4:Y:S01]  /*0ef0*/  @!P3 LDG.E.U16 R24, desc[UR10][R2.64+0xc0] ;  /* 0x0000c00a0218b981 */ /* 0x000322000c1e1500 */
[C---:B0-----:R-:W-:Y:S01]  /*0f00*/  SHF.L.U32 R7, R8.reuse, 0x10, RZ ;  /* 0x0000001008077819 */ /* 0x041fe200000006ff */
[----:B------:R-:W-:Y:S01]  /*0f10*/  BSSY B0, `(.L_x_17696) ;  /* 0x0000040000007945 */ /* 0x000fe20003800000 */
[----:B------:R-:W-:-:S02]  /*0f20*/  PRMT R4, R8, 0x7632, R4 ;  /* 0x0000763208047816 */ /* 0x000fc40000000004 */
[----:B------:R-:W-:Y:S01]  /*0f30*/  PRMT R5, R9, 0x7632, R5 ;  /* 0x0000763209057816 */ /* 0x000fe20000000005 */
[--C-:B-----5:R-:W-:Y:S01]  /*0f40*/  FADD.FTZ R32, R7, R114.reuse ;  /* 0x0000007207207221 */ /* 0x120fe20000010000 */
[----:B------:R-:W-:Y:S02]  /*0f50*/  SHF.L.U32 R9, R9, 0x10, RZ ;  /* 0x0000001009097819 */ /* 0x000fe400000006ff */
[----:B------:R-:W-:Y:S02]  /*0f60*/  SHF.L.U32 R5, R5, 0x10, RZ ;  /* 0x0000001005057819 */ /* 0x000fe400000006ff */
[----:B------:R-:W-:Y:S01]  /*0f70*/  FSETP.GTU.FTZ.AND P2, PT, R32, 20, PT ;  /* 0x41a000002000780b */ /* 0x000fe20003f5c000 */
[--C-:B------:R-:W-:Y:S01]  /*0f80*/  FADD.FTZ R30, R9, R114.reuse ;  /* 0x00000072091e7221 */ /* 0x100fe20000010000 */
[----:B-1----:R-:W-:Y:S01]  /*0f90*/  SHF.L.U32 R3, R4, 0x10, RZ ;  /* 0x0000001004037819 */ /* 0x002fe200000006ff */
[----:B------:R-:W-:Y:S01]  /*0fa0*/  FADD.FTZ R26, R5, R114 ;  /* 0x00000072051a7221 */ /* 0x000fe20000010000 */
[----:B------:R-:W-:-:S02]  /*0fb0*/  SHF.L.U32 R6, R90, 0x10, RZ ;  /* 0x000000105a067819 */ /* 0x000fc400000006ff */
[----:B------:R-:W-:Y:S01]  /*0fc0*/  FSETP.GTU.FTZ.AND P0, PT, R30, 20, PT ;  /* 0x41a000001e00780b */ /* 0x000fe20003f1c000 */
[----:B------:R-:W-:Y:S01]  /*0fd0*/  FADD.FTZ R28, R3, R114 ;  /* 0x00000072031c7221 */ /* 0x000fe20000010000 */
[----:B------:R-:W-:Y:S02]  /*0fe0*/  FSETP.GTU.FTZ.AND P1, PT, R26, 20, PT ;  /* 0x41a000001a00780b */ /* 0x000fe40003f3c000 */
[----:B------:R-:W-:Y:S02]  /*0ff0*/  SHF.L.U32 R7, R91, 0x10, RZ ;  /* 0x000000105b077819 */ /* 0x000fe400000006ff */
[----:B------:R-:W-:Y:S01]  /*1000*/  FSETP.GTU.FTZ.AND P3, PT, R28, 20, PT ;  /* 0x41a000001c00780b */ /* 0x000fe20003f7c000 */
[----:B--2---:R0:W-:Y:S04]  /*1010*/  STS.U16 [R11], R0 ;  /* 0x000000000b007388 */ /* 0x0041e80000000400 */
[----:B---3--:R-:W-:Y:S04]  /*1020*/  STS.U16 [R11+0x40], R10 ;  /* 0x0000400a0b007388 */ /* 0x008fe80000000400 */
[----:B----4-:R1:W-:Y:S01]  /*1030*/  STS.U16 [R11+0x80], R22 ;  /* 0x000080160b007388 */ /* 0x0103e20000000400 */
[----:B0-----:R-:W0:Y:S03]  /*1040*/  LDC R0, c[0x0][0x21c] ;  /* 0x00008700ff007b82 */ /* 0x001e260000000800 */
[----:B------:R2:W-:Y:S01]  /*1050*/  STS.U16 [R11+0xc0], R24 ;  /* 0x0000c0180b007388 */ /* 0x0005e20000000400 */
[----:B------:R-:W-:-:S03]  /*1060*/  NOP ;  /* 0x0000000000007918 */ /* 0x000fc60000000000 */
[----:B------:R-:W3:Y:S01]  /*1070*/  LDS.64 R12, [R12] ;  /* 0x000000000c0c7984 */ /* 0x000ee20000000a00 */
[----:B-1----:R-:W-:Y:S02]  /*1080*/  PRMT R22, R91, 0x7632, R22 ;  /* 0x000076325b167816 */ /* 0x002fe40000000016 */
[----:B--2---:R-:W-:-:S04]  /*1090*/  PRMT R24, R90, 0x7632, R24 ;  /* 0x000076325a187816 */ /* 0x004fc80000000018 */
[----:B------:R-:W-:Y:S02]  /*10a0*/  SHF.L.U32 R5, R24, 0x10, RZ ;  /* 0x0000001018057819 */ /* 0x000fe400000006ff */
[C---:B---3--:R-:W-:Y:S02]  /*10b0*/  SHF.L.U32 R25, R12.reuse, 0x10, RZ ;  /* 0x000000100c197819 */ /* 0x048fe400000006ff */
[----:B------:R-:W-:Y:S02]  /*10c0*/  PRMT R21, R12, 0x7632, R21 ;  /* 0x000076320c157816 */ /* 0x000fe40000000015 */
[----:B------:R-:W-:Y:S01]  /*10d0*/  PRMT R20, R13, 0x7632, R20 ;  /* 0x000076320d147816 */ /* 0x000fe20000000014 */
[----:B------:R-:W-:Y:S01]  /*10e0*/  FFMA.FTZ R6, R25, R6, R112 ;  /* 0x0000000619067223 */ /* 0x000fe20000010070 */
[----:B------:R-:W-:Y:S02]  /*10f0*/  SHF.L.U32 R23, R13, 0x10, RZ ;  /* 0x000000100d177819 */ /* 0x000fe400000006ff */
[----:B------:R-:W-:Y:S01]  /*1100*/  SHF.L.U32 R21, R21, 0x10, RZ ;  /* 0x0000001015157819 */ /* 0x000fe200000006ff */
[----:B0-----:R-:W-:Y:S06]  /*1110*/  @P2 BRA `(.L_x_17697) ;  /* 0x00000000007c2947 */ /* 0x001fec0003800000 */
        /* <DEDUP_REMOVED lines=31> */
.L_x_17697:
[----:B------:R-:W-:Y:S05]  /*1310*/  BSYNC B0 ;  /* 0x0000000000007941 */ /* 0x000fea0003800000 */
.L_x_17696:
        /* <DEDUP_REMOVED lines=33> */
.L_x_17699:
[----:B------:R-:W-:Y:S05]  /*1530*/  BSYNC B0 ;  /* 0x0000000000007941 */ /* 0x000fea0003800000 */
.L_x_17698:
        /* <DEDUP_REMOVED lines=33> */
.L_x_17701:
[----:B------:R-:W-:Y:S05]  /*1750*/  BSYNC B0 ;  /* 0x0000000000007941 */ /* 0x000fea0003800000 */
.L_x_17700:
        /* <DEDUP_REMOVED lines=33> */
.L_x_17703:
[----:B------:R-:W-:Y:S05]  /*1970*/  BSYNC B0 ;  /* 0x0000000000007941 */ /* 0x000fea0003800000 */
.L_x_17702:
[----:B------:R-:W-:Y:S01]  /*1980*/  ISETP.GE.AND P0, PT, R0, 0x1, PT ;  /* 0x000000010000780c */ /* 0x000fe20003f06270 */
[----:B------:R-:W-:Y:S01]  /*1990*/  FFMA.FTZ R6, R21, R5, R6 ;  /* 0x0000000515067223 */ /* 0x000fe20000010006 */
[----:B------:R-:W-:Y:S01]  /*19a0*/  SHF.L.U32 R112, R22, 0x10, RZ ;  /* 0x0000001016707819 */ /* 0x000fe200000006ff */
[----:B------:R-:W-:Y:S01]  /*19b0*/  BAR.SYNC.DEFER_BLOCKING 0x0 ;  /* 0x0000000000007b1d */ /* 0x000fe20000010000 */
[----:B------:R-:W-:Y:S01]  /*19c0*/  SHF.L.U32 R20, R20, 0x10, RZ ;  /* 0x0000001014147819 */ /* 0x000fe200000006ff */
[----:B------:R-:W-:Y:S01]  /*19d0*/  FFMA.FTZ R7, R23, R7, R6 ;  /* 0x0000000717077223 */ /* 0x000fe20000010006 */
[----:B------:R-:W-:Y:S02]  /*19e0*/  CS2R R18, SRZ ;  /* 0x0000000000127805 */ /* 0x000fe4000001ff00 */
[----:B------:R-:W-:Y:S01]  /*19f0*/  CS2R R16, SRZ ;  /* 0x0000000000107805 */ /* 0x000fe2000001ff00 */
[----:B------:R-:W-:Y:S01]  /*1a00*/  FMUL.FTZ R14, R25, R116 ;  /* 0x00000074190e7220 */ /* 0x000fe20000410000 */
[C---:B------:R-:W-:Y:S01]  /*1a10*/  FFMA.FTZ R112, R20.reuse, R112, R7 ;  /* 0x0000007014707223 */ /* 0x040fe20000010007 */
[-C--:B------:R-:W-:Y:S01]  /*1a20*/  FMUL.FTZ R15, R23, R116.reuse ;  /* 0x00000074170f7220 */ /* 0x080fe20000410000 */
[-C--:B------:R-:W-:Y:S01]  /*1a30*/  FMUL.FTZ R13, R21, R116.reuse ;  /* 0x00000074150d7220 */ /* 0x080fe20000410000 */
[----:B------:R-:W-:Y:S01]  /*1a40*/  FMUL.FTZ R12, R20, R116 ;  /* 0x00000074140c7220 */ /* 0x000fe20000410000 */
[----:B------:R-:W-:Y:S06]  /*1a50*/  @!P0 BRA `(.L_x_17704) ;  /* 0x0000003800408947 */ /* 0x000fec0003800000 */
        /* <DEDUP_REMOVED lines=12> */
[----:B------:R-:W-:Y:S01]  /*1b20*/  HFMA2.MMA R9, -RZ, RZ, 0, 0 ;  /* 0x00000000ff097435 */ /* 0x000fe200000001ff */
[----:B------:R-:W-:-:S02]  /*1b30*/  CS2R R18, SRZ ;  /* 0x0000000000127805 */ /* 0x000fc4000001ff00 */
[----:B------:R-:W-:Y:S01]  /*1b40*/  CS2R R16, SRZ ;  /* 0x0000000000107805 */ /* 0x000fe2000001ff00 */
[----:B------:R-:W-:Y:S01]  /*1b50*/  UIADD3 UR7, UR7, UR8, URZ ;  /* 0x0000000807077290 */ /* 0x000fe2000fffe03f */
[----:B------:R-:W2:Y:S01]  /*1b60*/  LDC R8, c[0x0][0x218] ;  /* 0x00008600ff087b82 */ /* 0x000ea20000000800 */
[----:B------:R-:W-:Y:S01]  /*1b70*/  UMOV UR5, URZ ;  /* 0x0000003f00057c82 */ /* 0x000fe20008000000 */
[----:B------:R-:W-:Y:S01]  /*1b80*/  ULDC.64 UR8, c[0x0][0x248] ;  /* 0x0000920000087ab9 */ /* 0x000fe20000000a00 */
[----:B------:R-:W-:Y:S01]  /*1b90*/  ULDC UR21, c[0x0][0x21c] ;  /* 0x0000870000157ab9 */ /* 0x000fe20000000800 */
[----:B------:R-:W-:Y:S01]  /*1ba0*/  IMAD.WIDE.U32 R72, R115, UR8, RZ ;  /* 0x0000000873487c25 */ /* 0x000fe2000f8e00ff */
[----:B------:R-:W-:Y:S01]  /*1bb0*/  ULDC.64 UR22, c[0x0][0x370] ;  /* 0x0000dc0000167ab9 */ /* 0x000fe20000000a00 */
[----:B------:R-:W-:Y:S01]  /*1bc0*/  ULDC.64 UR18, c[0x0][0x380] ;  /* 0x0000e00000127ab9 */ /* 0x000fe20000000a00 */
[----:B------:R-:W-:Y:S01]  /*1bd0*/  ULDC.64 UR12, c[0x0][0x250] ;  /* 0x00009400000c7ab9 */ /* 0x000fe20000000a00 */
[-C--:B0-----:R-:W-:Y:S01]  /*1be0*/  IMAD R0, R11, R4.reuse, RZ ;  /* 0x000000040b007224 */ /* 0x081fe200078e02ff */
[----:B------:R-:W0:Y:S01]  /*1bf0*/  LDC.64 R70, c[0x0][0x368] ;  /* 0x0000da00ff467b82 */ /* 0x000e220000000a00 */
[----:B------:R-:W-:Y:S01]  /*1c00*/  IMAD.WIDE.U32 R2, R113, R4, UR6 ;  /* 0x0000000671027e25 */ /* 0x000fe2000f8e0004 */
[----:B------:R-:W-:Y:S01]  /*1c10*/  ULDC.64 UR6, c[0x0][0x230] ;  /* 0x00008c0000067ab9 */ /* 0x000fe20000000a00 */
[----:B------:R-:W-:-:S02]  /*1c20*/  ULDC.64 UR16, c[0x0][0x270] ;  /* 0x00009c0000107ab9 */ /* 0x000fc40000000a00 */
[----:B------:R-:W-:Y:S01]  /*1c30*/  IMAD R5, R113, R5, R0 ;  /* 0x0000000571057224 */ /* 0x000fe200078e0200 */
[----:B-1----:R-:W-:Y:S02]  /*1c40*/  LEA R4, P0, R2, R6, 0x3 ;  /* 0x0000000602047211 */ /* 0x002fe400078018ff */
[----:B------:R-:W1:Y:S01]  /*1c50*/  LDC.64 R68, c[0x0][0x3d0] ;  /* 0x0000f400ff447b82 */ /* 0x000e620000000a00 */
[----:B------:R-:W-:Y:S01]  /*1c60*/  IMAD.WIDE.U32 R74, R115, UR6, RZ ;  /* 0x00000006734a7c25 */ /* 0x000fe2000f8e00ff */
[----:B------:R-:W-:-:S04]  /*1c70*/  IADD3 R0, R3, R5, RZ ;  /* 0x0000000503007210 */ /* 0x000fc80007ffe0ff */
[----:B------:R-:W-:Y:S02]  /*1c80*/  LEA.HI.X R5, R2, R7, R0, 0x3, P0 ;  /* 0x0000000702057211 */ /* 0x000fe400000f1c00 */
[----:B------:R-:W3:Y:S01]  /*1c90*/  LDC.64 R66, c[0x0][0x380] ;  /* 0x0000e000ff427b82 */ /* 0x000ee20000000a00 */
[----:B------:R-:W-:Y:S01]  /*1ca0*/  LEA.HI R0, R10, R10, RZ, 0x1 ;  /* 0x0000000a0a007211 */ /* 0x000fe200078f08ff */
[----:B------:R-:W-:-:S03]  /*1cb0*/  IMAD.WIDE.U32 R2, R110, 0x4, R4 ;  /* 0x000000046e027825 */ /* 0x000fc600078e0004 */
[----:B------:R-:W-:Y:S01]  /*1cc0*/  LOP3.LUT R7, R0, 0xfffffe, RZ, 0xc0, !PT ;  /* 0x00fffffe00077812 */ /* 0x000fe200078ec0ff */
[----:B------:R-:W-:Y:S02]  /*1cd0*/  IMAD R5, R120, -0x100, RZ ;  /* 0xffffff0078057824 */ /* 0x000fe400078e02ff */
[----:B------:R-:W4:Y:S01]  /*1ce0*/  LDC.64 R64, c[0x0][0x2d0] ;  /* 0x0000b400ff407b82 */ /* 0x000f220000000a00 */
[----:B------:R-:W-:Y:S01]  /*1cf0*/  IMAD R0, R118, UR6, RZ ;  /* 0x0000000676007c24 */ /* 0x000fe2000f8e02ff */
[----:B------:R-:W-:Y:S01]  /*1d00*/  IADD3 R10, R10, -R7, RZ ;  /* 0x800000070a0a7210 */ /* 0x000fe20007ffe0ff */
[----:B------:R-:W-:Y:S01]  /*1d10*/  IMAD.WIDE R2, R5, 0x4, R2 ;  /* 0x0000000405027825 */ /* 0x000fe200078e0202 */
[----:B------:R-:W-:-:S03]  /*1d20*/  UMOV UR6, URZ ;  /* 0x0000003f00067c82 */ /* 0x000fc60008000000 */
[----:B------:R-:W-:Y:S01]  /*1d30*/  IMAD R5, R115, UR7, R0 ;  /* 0x0000000773057c24 */ /* 0x000fe2000f8e0200 */
[----:B------:R-:W0:Y:S01]  /*1d40*/  LDC R120, c[0x0][0x224] ;  /* 0x00008900ff787b82 */ /* 0x000e220000000800 */
[C---:B------:R-:W-:Y:S02]  /*1d50*/  IADD3 R84, P2, R2.reuse, -0x280, RZ ;  /* 0xfffffd8002547810 */ /* 0x040fe40007f5e0ff */
[C---:B------:R-:W-:Y:S02]  /*1d60*/  IADD3 R82, P3, R2.reuse, -0x200, RZ ;  /* 0xfffffe0002527810 */ /* 0x040fe40007f7e0ff */
[C---:B------:R-:W-:Y:S02]  /*1d70*/  IADD3.X R85, R3.reuse, -0x1, RZ, P2, !PT ;  /* 0xffffffff03557810 */ /* 0x040fe400017fe4ff */
[----:B------:R-:W-:Y:S01]  /*1d80*/  IADD3.X R83, R3, -0x1, RZ, P3, !PT ;  /* 0xffffffff03537810 */ /* 0x000fe20001ffe4ff */
[----:B------:R-:W0:Y:S01]  /*1d90*/  LDC.64 R62, c[0x0][0x2d8] ;  /* 0x0000b600ff3e7b82 */ /* 0x000e220000000a00 */
[----:B------:R-:W-:-:S02]  /*1da0*/  IADD3 R88, P0, R2, -0x380, RZ ;  /* 0xfffffc8002587810 */ /* 0x000fc40007f1e0ff */
[C---:B------:R-:W-:Y:S02]  /*1db0*/  IADD3 R86, P1, R2.reuse, -0x300, RZ ;  /* 0xfffffd0002567810 */ /* 0x040fe40007f3e0ff */
[C---:B------:R-:W-:Y:S02]  /*1dc0*/  IADD3 R80, P4, R2.reuse, -0x180, RZ ;  /* 0xfffffe8002507810 */ /* 0x040fe40007f9e0ff */
[C---:B------:R-:W-:Y:S02]  /*1dd0*/  IADD3 R78, P5, R2.reuse, -0x100, RZ ;  /* 0xffffff00024e7810 */ /* 0x040fe40007fbe0ff */
[----:B------:R-:W-:Y:S01]  /*1de0*/  IADD3 R76, P6, R2, -0x80, RZ ;  /* 0xffffff80024c7810 */ /* 0x000fe20007fde0ff */
[----:B------:R-:W-:Y:S01]  /*1df0*/  IMAD R2, R118, UR8, RZ ;  /* 0x0000000876027c24 */ /* 0x000fe2000f8e02ff */
[-C--:B------:R-:W-:Y:S02]  /*1e00*/  ISETP.GE.AND P3, PT, R94, R127.reuse, PT ;  /* 0x0000007f5e00720c */ /* 0x080fe40003f66270 */
[----:B------:R-:W-:-:S02]  /*1e10*/  ISETP.GE.AND P2, PT, R38, R127, PT ;  /* 0x0000007f2600720c */ /* 0x000fc40003f46270 */
[C---:B------:R-:W-:Y:S02]  /*1e20*/  IADD3.X R89, R3.reuse, -0x1, RZ, P0, !PT ;  /* 0xffffffff03597810 */ /* 0x040fe400007fe4ff */
[C---:B------:R-:W-:Y:S02]  /*1e30*/  IADD3.X R87, R3.reuse, -0x1, RZ, P1, !PT ;  /* 0xffffffff03577810 */ /* 0x040fe40000ffe4ff */
[C---:B------:R-:W-:Y:S02]  /*1e40*/  IADD3.X R81, R3.reuse, -0x1, RZ, P4, !PT ;  /* 0xffffffff03517810 */ /* 0x040fe400027fe4ff */
[C---:B------:R-:W-:Y:S02]  /*1e50*/  IADD3.X R79, R3.reuse, -0x1, RZ, P5, !PT ;  /* 0xffffffff034f7810 */ /* 0x040fe40002ffe4ff */
[----:B------:R-:W-:Y:S01]  /*1e60*/  IADD3.X R77, R3, -0x1, RZ, P6, !PT ;  /* 0xffffffff034d7810 */ /* 0x000fe200037fe4ff */
[----:B------:R-:W-:Y:S01]  /*1e70*/  IMAD R3, R115, UR9, R2 ;  /* 0x0000000973037c24 */ /* 0x000fe2000f8e0202 */
[----:B------:R-:W-:Y:S01]  /*1e80*/  P2R R7, PR, RZ, 0x8 ;  /* 0x00000008ff077803 */ /* 0x000fe20000000000 */
[----:B------:R-:W-:Y:S01]  /*1e90*/  ULDC.64 UR8, c[0x0][0x238] ;  /* 0x00008e0000087ab9 */ /* 0x000fe20000000a00 */
[----:B------:R-:W-:-:S02]  /*1ea0*/  P2R R6, PR, RZ, 0x4 ;  /* 0x00000004ff067803 */ /* 0x000fc40000000000 */
[-C--:B------:R-:W-:Y:S02]  /*1eb0*/  ISETP.GE.AND P1, PT, R37, R127.reuse, PT ;  /* 0x0000007f2500720c */ /* 0x080fe40003f26270 */
[-C--:B------:R-:W-:Y:S02]  /*1ec0*/  ISETP.GE.AND P3, PT, R36, R127.reuse, PT ;  /* 0x0000007f2400720c */ /* 0x080fe40003f66270 */
[----:B------:R-:W-:Y:S02]  /*1ed0*/  ISETP.GE.AND P2, PT, R35, R127, PT ;  /* 0x0000007f2300720c */ /* 0x000fe40003f46270 */
[----:B------:R-:W-:Y:S02]  /*1ee0*/  ISETP.GT.AND P0, PT, R29, 0x1, PT ;  /* 0x000000011d00780c */ /* 0x000fe40003f04270 */
[----:B------:R-:W-:Y:S02]  /*1ef0*/  P2R R4, PR, RZ, 0x2 ;  /* 0x00000002ff047803 */ /* 0x000fe40000000000 */
[----:B------:R-:W-:-:S02]  /*1f00*/  P2R R2, PR, RZ, 0x8 ;  /* 0x00000008ff027803 */ /* 0x000fc40000000000 */
[----:B------:R-:W-:Y:S02]  /*1f10*/  P2R R0, PR, RZ, 0x4 ;  /* 0x00000004ff007803 */ /* 0x000fe40000000000 */
[----:B------:R-:W-:Y:S02]  /*1f20*/  ISETP.EQ.AND P0, PT, R49, RZ, P0 ;  /* 0x000000ff3100720c */ /* 0x000fe40000702270 */
[----:B------:R-:W-:Y:S02]  /*1f30*/  ISETP.GE.AND P1, PT, R34, R127, PT ;  /* 0x0000007f2200720c */ /* 0x000fe40003f26270 */
[----:B------:R-:W-:Y:S02]  /*1f40*/  IADD3 R5, R75, R5, RZ ;  /* 0x000000054b057210 */ /* 0x000fe40007ffe0ff */
[----:B------:R-:W-:Y:S02]  /*1f50*/  IADD3 R3, R73, R3, RZ ;  /* 0x0000000349037210 */ /* 0x000fe40007ffe0ff */
[----:B------:R-:W-:-:S02]  /*1f60*/  ISETP.GE.AND P2, PT, R33, R127, PT ;  /* 0x0000007f2100720c */ /* 0x000fc40003f46270 */
[----:B01234-:R-:W-:-:S13]  /*1f70*/  ISETP.GE.AND P3, PT, R31, R127, PT ;  /* 0x0000007f1f00720c */ /* 0x01ffda0003f66270 */
.L_x_17735:
[----:B------:R-:W-:Y:S01]  /*1f80*/  SHF.R.S32.HI R136, RZ, 0x1f, R9 ;  /* 0x0000001fff887819 */ /* 0x000fe20000011409 */
[----:B0--3--:R-:W-:Y:S01]  /*1f90*/  IMAD.WIDE.U32 R42, R9, UR16, R94 ;  /* 0x00000010092a7c25 */ /* 0x009fe2000f8e005e */
[----:B------:R-:W-:Y:S02]  /*1fa0*/  P2R R106, PR, RZ, 0x8 ;  /* 0x00000008ff6a7803 */ /* 0x000fe40000000000 */
[----:B------:R-:W-:Y:S01]  /*1fb0*/  ISETP.NE.AND P3, PT, R7, RZ, PT ;  /* 0x000000ff0700720c */ /* 0x000fe20003f65270 */
[C---:B------:R-:W-:Y:S01]  /*1fc0*/  IMAD R40, R136.reuse, UR16, RZ ;  /* 0x0000001088287c24 */ /* 0x040fe2000f8e02ff */
[----:B------:R-:W-:Y:S01]  /*1fd0*/  P2R R107, PR, RZ, 0x1 ;  /* 0x00000001ff6b7803 */ /* 0x000fe20000000000 */
        /* <DEDUP_REMOVED lines=11> */
[----:B------:R-:W-:Y:S02]  /*2090*/  MOV R42, R74 ;  /* 0x0000004a002a7202 */ /* 0x000fe40000000f00 */
[----:B------:R-:W-:-:S03]  /*20a0*/  ISETP.NE.AND P5, PT, R0, RZ, PT ;  /* 0x000000ff0000720c */ /* 0x000fc60003fa5270 */
[----:B------:R-:W-:-:S05]  /*20b0*/  IMAD.WIDE.U32 R42, R9, UR8, R42 ;  /* 0x00000008092a7c25 */ /* 0x000fca000f8e002a */
[----:B------:R-:W-:Y:S02]  /*20c0*/  IADD3 R43, R43, R61, RZ ;  /* 0x0000003d2b2b7210 */ /* 0x000fe40007ffe0ff */
[----:B------:R-:W-:-:S04]  /*20d0*/  LEA R60, P4, R42, R64, 0x3 ;  /* 0x000000402a3c7211 */ /* 0x000fc800078818ff */
[----:B------:R-:W-:Y:S02]  /*20e0*/  LEA.HI.X R61, R42, R65, R43, 0x3, P4 ;  /* 0x000000412a3d7211 */ /* 0x000fe400020f1c2b */
[----:B------:R-:W-:Y:S02]  /*20f0*/  MOV R42, R72 ;  /* 0x00000048002a7202 */ /* 0x000fe40000000f00 */
[----:B------:R-:W-:Y:S02]  /*2100*/  MOV R43, R3 ;  /* 0x00000003002b7202 */ /* 0x000fe40000000f00 */
[----:B--2---:R-:W2:Y:S01]  /*2110*/  LDG.E.64 R60, desc[UR10][R60.64] ;  /* 0x0000000a3c3c7981 */ /* 0x004ea2000c1e1b00 */
        /* <DEDUP_REMOVED lines=9> */
[----:B------:R-:W3:Y:S04]  /*21b0*/  @!P3 LDG.E.U16 R117, desc[UR10][R40.64] ;  /* 0x0000000a2875b981 */ /* 0x000ee8000c1e1500 */
[----:B------:R-:W4:Y:S04]  /*21c0*/  @!P0 LDG.E.U16 R119, desc[UR10][R40.64+0x40] ;  /* 0x0000400a28778981 */ /* 0x000f28000c1e1500 */
[----:B------:R-:W4:Y:S01]  /*21d0*/  @!P4 LDG.E.U16 R121, desc[UR10][R40.64+0x80] ;  /* 0x0000800a2879c981 */ /* 0x000f22000c1e1500 */
[----:B------:R-:W-:Y:S02]  /*21e0*/  ISETP.NE.AND P3, PT, R106, RZ, PT ;  /* 0x000000ff6a00720c */ /* 0x000fe40003f65270 */
[----:B------:R-:W-:-:S02]  /*21f0*/  PRMT R102, RZ, 0x7610, R102 ;  /* 0x00007610ff667816 */ /* 0x000fc40000000066 */
[----:B------:R-:W-:Y:S02]  /*2200*/  PRMT R109, RZ, 0x7610, R109 ;  /* 0x00007610ff6d7816 */ /* 0x000fe4000000006d */
[----:B------:R-:W-:Y:S02]  /*2210*/  ISETP.NE.AND P0, PT, R107, RZ, PT ;  /* 0x000000ff6b00720c */ /* 0x000fe40003f05270 */
[----:B------:R-:W-:Y:S01]  /*2220*/  PRMT R108, RZ, 0x7610, R108 ;  /* 0x00007610ff6c7816 */ /* 0x000fe2000000006c */
[----:B------:R-:W4:Y:S01]  /*2230*/  @!P6 LDG.E.U16 R102, desc[UR10][R40.64+0xc0] ;  /* 0x0000c00a2866e981 */ /* 0x000f22000c1e1500 */
[----:B------:R-:W-:Y:S02]  /*2240*/  PRMT R107, RZ, 0x7610, R107 ;  /* 0x00007610ff6b7816 */ /* 0x000fe4000000006b */
[----:B------:R-:W-:Y:S01]  /*2250*/  PRMT R106, RZ, 0x7610, R106 ;  /* 0x00007610ff6a7816 */ /* 0x000fe2000000006a */
[----:B------:R-:W4:Y:S04]  /*2260*/  @!P5 LDG.E.U16 R109, desc[UR10][R40.64+0x100] ;  /* 0x0001000a286dd981 */ /* 0x000f28000c1e1500 */
[----:B------:R-:W4:Y:S04]  /*2270*/  @!P1 LDG.E.U16 R108, desc[UR10][R40.64+0x140] ;  /* 0x0001400a286c9981 */ /* 0x000f28000c1e1500 */
[----:B------:R-:W4:Y:S04]  /*2280*/  @!P2 LDG.E.U16 R107, desc[UR10][R40.64+0x180] ;  /* 0x0001800a286ba981 */ /* 0x000f28000c1e1500 */
[----:B------:R0:W4:Y:S01]  /*2290*/  @!P3 LDG.E.U16 R106, desc[UR10][R40.64+0x1c0] ;  /* 0x0001c00a286ab981 */ /* 0x000122000c1e1500 */
[----:B------:R-:W-:-:S02]  /*22a0*/  IADD3 R125, R50, 0x40, RZ ;  /* 0x00000040327d7810 */ /* 0x000fc40007ffe0ff */
[C---:B0-----:R-:W-:Y:S02]  /*22b0*/  IADD3 R41, R50.reuse, 0x20, RZ ;  /* 0x0000002032297810 */ /* 0x041fe40007ffe0ff */
[----:B------:R-:W-:-:S04]  /*22c0*/  LEA.HI.SX32 R40, R50, R50, 0x1b ;  /* 0x0000003232287211 */ /* 0x000fc800078fdaff */
[----:B------:R-:W-:Y:S02]  /*22d0*/  LEA R40, R40, R59, 0x1 ;  /* 0x0000003b28287211 */ /* 0x000fe400078e08ff */
[----:B------:R-:W-:Y:S02]  /*22e0*/  IADD3 R129, R50, 0xe0, RZ ;  /* 0x000000e032817810 */ /* 0x000fe40007ffe0ff */
[C---:B------:R-:W-:Y:S02]  /*22f0*/  ISETP.NE.AND P5, PT, R110.reuse, RZ, PT ;  /* 0x000000ff6e00720c */ /* 0x040fe40003fa5270 */
[----:B------:R-:W-:Y:S01]  /*2300*/  ISETP.NE.AND P4, PT, R110, 0x1f, PT ;  /* 0x0000001f6e00780c */ /* 0x000fe20003f85270 */
[----:B------:R-:W-:Y:S01]  /*2310*/  BSSY B0, `(.L_x_17705) ;  /* 0x000007e000007945 */ /* 0x000fe20003800000 */
[C---:B--2---:R-:W-:Y:S01]  /*2320*/  FMUL.FTZ R42, R61.reuse, R32 ;  /* 0x000000203d2a7220 */ /* 0x044fe20000410000 */
[----:B------:R-:W-:-:S03]  /*2330*/  FMUL.FTZ R122, R61, R28 ;  /* 0x0000001c3d7a7220 */ /* 0x000fc60000410000 */
[----:B------:R-:W-:Y:S01]  /*2340*/  FMUL.RZ R124, R42, 0.15915493667125701904 ;  /* 0x3e22f9832a7c7820 */ /* 0x000fe2000040c000 */
[----:B------:R-:W-:Y:S01]  /*2350*/  FMUL.RZ R128, R122, 0.15915493667125701904 ;  /* 0x3e22f9837a807820 */ /* 0x000fe2000040c000 */
[----:B------:R-:W-:Y:S02]  /*2360*/  LEA.HI.SX32 R122, R41, R50, 0x1b ;  /* 0x00000032297a7211 */ /* 0x000fe400078fdaff */
[----:B------:R-:W-:Y:S01]  /*2370*/  MUFU.SIN R103, R124 ;  /* 0x0000007c00677308 */ /* 0x000fe20000000400 */
[----:B------:R-:W-:Y:S01]  /*2380*/  FMUL.FTZ R123, R60, 1.4426950216293334961 ;  /* 0x3fb8aa3b3c7b7820 */ /* 0x000fe20000410000 */
[----:B------:R-:W-:Y:S01]  /*2390*/  FMUL.FTZ R41, R61, R30 ;  /* 0x0000001e3d297220 */ /* 0x000fe20000410000 */
[----:B------:R-:W-:-:S05]  /*23a0*/  LEA R122, R122, R59, 0x1 ;  /* 0x0000003b7a7a7211 */ /* 0x000fca00078e08ff */
[----:B------:R0:W-:Y:S01]  /*23b0*/  MUFU.COS R43, R124 ;  /* 0x0000007c002b7308 */ /* 0x0001e20000000000 */
[C---:B------:R-:W-:Y:S01]  /*23c0*/  FMUL.FTZ R126, R123.reuse, R28 ;  /* 0x0000001c7b7e7220 */ /* 0x040fe20000410000 */
[----:B------:R-:W-:Y:S01]  /*23d0*/  FMUL.FTZ R127, R123, R30 ;  /* 0x0000001e7b7f7220 */ /* 0x000fe20000410000 */
[----:B------:R-:W-:Y:S01]  /*23e0*/  FMUL.RZ R134, R41, 0.15915493667125701904 ;  /* 0x3e22f98329867820 */ /* 0x000fe2000040c000 */
[----:B0-----:R-:W-:Y:S01]  /*23f0*/  LEA.HI.SX32 R124, R125, R50, 0x1b ;  /* 0x000000327d7c7211 */ /* 0x001fe200078fdaff */
[----:B---3--:R-:W-:Y:S03]  /*2400*/  STS.U16 [R40], R117 ;  /* 0x0000007528007388 */ /* 0x008fe60000000400 */
[----:B------:R-:W-:Y:S01]  /*2410*/  LEA R124, R124, R59, 0x1 ;  /* 0x0000003b7c7c7211 */ /* 0x000fe200078e08ff */
[----:B----4-:R-:W-:Y:S01]  /*2420*/  STS.U16 [R122+0x40], R119 ;  /* 0x000040777a007388 */ /* 0x010fe20000000400 */
[C---:B------:R-:W-:Y:S01]  /*2430*/  FMUL.FTZ R42, R123.reuse, R32 ;  /* 0x000000207b2a7220 */ /* 0x040fe20000410000 */
[----:B------:R-:W-:Y:S02]  /*2440*/  MUFU.SIN R131, R128 ;  /* 0x0000008000837308 */ /* 0x000fe40000000400 */
[----:B------:R0:W-:Y:S06]  /*2450*/  STS.U16 [R124+0x80], R121 ;  /* 0x000080797c007388 */ /* 0x0001ec0000000400 */
[----:B-1----:R-:W1:Y:S01]  /*2460*/  MUFU.EX2 R130, R126 ;  /* 0x0000007e00827308 */ /* 0x002e620000000800 */
[----:B------:R-:W-:-:S07]  /*2470*/  FMUL.FTZ R139, R123, R26 ;  /* 0x0000001a7b8b7220 */ /* 0x000fce0000410000 */
[----:B------:R2:W-:Y:S01]  /*2480*/  MUFU.EX2 R132, R127 ;  /* 0x0000007f00847308 */ /* 0x0005e20000000800 */
[----:B------:R-:W-:-:S07]  /*2490*/  IADD3 R41, R50, 0x60, RZ ;  /* 0x0000006032297810 */ /* 0x000fce0007ffe0ff */
[----:B------:R-:W-:Y:S08]  /*24a0*/  MUFU.SIN R135, R134 ;  /* 0x0000008600877308 */ /* 0x000ff00000000400 */
[----:B0-----:R-:W0:Y:S01]  /*24b0*/  MUFU.COS R121, R134 ;  /* 0x0000008600797308 */ /* 0x001e220000000000 */
[C---:B------:R-:W-:Y:S02]  /*24c0*/  IADD3 R123, R50.reuse, 0x80, RZ ;  /* 0x00000080327b7810 */ /* 0x040fe40007ffe0ff */
[----:B------:R-:W-:-:S05]  /*24d0*/  IADD3 R125, R50, 0xa0, RZ ;  /* 0x000000a0327d7810 */ /* 0x000fca0007ffe0ff */
[----:B------:R-:W-:Y:S01]  /*24e0*/  MUFU.EX2 R42, R42 ;  /* 0x0000002a002a7308 */ /* 0x000fe20000000800 */
[----:B--2---:R-:W-:-:S07]  /*24f0*/  IADD3 R127, R50, 0xc0, RZ ;  /* 0x000000c0327f7810 */ /* 0x004fce0007ffe0ff */
[----:B------:R2:W3:Y:S01]  /*2500*/  MUFU.COS R133, R128 ;  /* 0x0000008000857308 */ /* 0x0004e20000000000 */
[----:B------:R-:W-:Y:S01]  /*2510*/  LEA.HI.SX32 R126, R41, R50, 0x1b ;  /* 0x00000032297e7211 */ /* 0x000fe200078fdaff */
[----:B------:R-:W-:Y:S01]  /*2520*/  FMUL.FTZ R117, R61, R26 ;  /* 0x0000001a3d757220 */ /* 0x000fe20000410000 */
[-C--:B------:R-:W-:Y:S02]  /*2530*/  LEA.HI.SX32 R40, R123, R50.reuse, 0x1b ;  /* 0x000000327b287211 */ /* 0x080fe400078fdaff */
[----:B------:R-:W-:Y:S02]  /*2540*/  SHF.L.U32 R123, R90, 0x10, RZ ;  /* 0x000000105a7b7819 */ /* 0x000fe400000006ff */
[-C--:B--2---:R-:W-:Y:S02]  /*2550*/  LEA.HI.SX32 R128, R129, R50.reuse, 0x1b ;  /* 0x0000003281807211 */ /* 0x084fe400078fdaff */
[-C--:B------:R-:W-:Y:S01]  /*2560*/  LEA.HI.SX32 R122, R125, R50.reuse, 0x1b ;  /* 0x000000327d7a7211 */ /* 0x080fe200078fdaff */
[----:B------:R-:W-:Y:S01]  /*2570*/  FMUL.RZ R125, R117, 0.15915493667125701904 ;  /* 0x3e22f983757d7820 */ /* 0x000fe2000040c000 */
[----:B------:R-:W-:-:S02]  /*2580*/  LEA.HI.SX32 R124, R127, R50, 0x1b ;  /* 0x000000327f7c7211 */ /* 0x000fc400078fdaff */
[-C--:B------:R-:W-:Y:S02]  /*2590*/  LEA R41, R126, R59.reuse, 0x1 ;  /* 0x0000003b7e297211 */ /* 0x080fe400078e08ff */
[----:B------:R-:W-:Y:S01]  /*25a0*/  LEA R119, R128, R59, 0x1 ;  /* 0x0000003b80777211 */ /* 0x000fe200078e08ff */
[----:B-1----:R-:W-:Y:S01]  /*25b0*/  FMUL.FTZ R128, R130, R131 ;  /* 0x0000008382807220 */ /* 0x002fe20000410000 */
[----:B------:R-:W-:Y:S01]  /*25c0*/  LEA R40, R40, R59, 0x1 ;  /* 0x0000003b28287211 */ /* 0x000fe200078e08ff */
[C---:B0-----:R-:W-:Y:S01]  /*25d0*/  FMUL.FTZ R129, R132.reuse, R121 ;  /* 0x0000007984817220 */ /* 0x041fe20000410000 */
[----:B------:R-:W-:Y:S01]  /*25e0*/  FMUL.FTZ R131, R132, R135 ;  /* 0x0000008784837220 */ /* 0x000fe20000410000 */
[-C--:B------:R-:W-:Y:S01]  /*25f0*/  LEA R117, R122, R59.reuse, 0x1 ;  /* 0x0000003b7a757211 */ /* 0x080fe200078e08ff */
[----:B------:R-:W-:Y:S01]  /*2600*/  FMUL.FTZ R132, R123, R32 ;  /* 0x000000207b847220 */ /* 0x000fe20000410000 */
[----:B------:R-:W-:Y:S01]  /*2610*/  LEA R124, R124, R59, 0x1 ;  /* 0x0000003b7c7c7211 */ /* 0x000fe200078e08ff */
[----:B------:R-:W-:Y:S01]  /*2620*/  MUFU.EX2 R139, R139 ;  /* 0x0000008b008b7308 */ /* 0x000fe20000000800 */
[----:B------:R0:W-:Y:S01]  /*2630*/  STS.U16 [R41+0xc0], R102 ;  /* 0x0000c06629007388 */ /* 0x0001e20000000400 */
[----:B---3--:R-:W-:-:S03]  /*2640*/  FMUL.FTZ R127, R130, R133 ;  /* 0x00000085827f7220 */ /* 0x008fc60000410000 */
[----:B------:R1:W-:Y:S03]  /*2650*/  STS.U16 [R40+0x100], R109 ;  /* 0x0001006d28007388 */ /* 0x0003e60000000400 */
[----:B------:R-:W2:Y:S01]  /*2660*/  MUFU.COS R126, R125 ;  /* 0x0000007d007e7308 */ /* 0x000ea20000000000 */
[----:B------:R3:W-:Y:S01]  /*2670*/  STS.U16 [R117+0x140], R108 ;  /* 0x0001406c75007388 */ /* 0x0007e20000000400 */
[C---:B0-----:R-:W-:Y:S01]  /*2680*/  FMUL.FTZ R102, R42.reuse, R43 ;  /* 0x0000002b2a667220 */ /* 0x041fe20000410000 */
[----:B------:R-:W-:Y:S02]  /*2690*/  FMUL.FTZ R103, R42, R103 ;  /* 0x000000672a677220 */ /* 0x000fe40000410000 */
[----:B------:R-:W-:Y:S01]  /*26a0*/  STS.U16 [R124+0x180], R107 ;  /* 0x0001806b7c007388 */ /* 0x000fe20000000400 */
[----:B-1----:R-:W-:Y:S02]  /*26b0*/  FMUL.FTZ R40, R128, R132 ;  /* 0x0000008480287220 */ /* 0x002fe40000410000 */
[----:B------:R-:W0:Y:S01]  /*26c0*/  MUFU.SIN R122, R125 ;  /* 0x0000007d007a7308 */ /* 0x000e220000000400 */
[----:B------:R1:W-:Y:S01]  /*26d0*/  STS.U16 [R119+0x1c0], R106 ;  /* 0x0001c06a77007388 */ /* 0x0003e20000000400 */
[-C--:B------:R-:W-:Y:S01]  /*26e0*/  FMUL.FTZ R42, RZ, R128.reuse ;  /* 0x00000080ff2a7220 */ /* 0x080fe20000410000 */
[-C--:B------:R-:W-:Y:S01]  /*26f0*/  FFMA.FTZ R40, RZ, R127.reuse, R40 ;  /* 0x0000007fff287223 */ /* 0x080fe20000010028 */
[----:B------:R-:W-:Y:S01]  /*2700*/  SHF.L.U32 R121, R24, 0x10, RZ ;  /* 0x0000001018797819 */ /* 0x000fe200000006ff */
[----:B------:R-:W-:Y:S01]  /*2710*/  FMUL.FTZ R41, R103, R128 ;  /* 0x0000008067297220 */ /* 0x000fe20000410000 */
[----:B---3--:R-:W-:Y:S01]  /*2720*/  FFMA.FTZ R108, R127, R132, -R42 ;  /* 0x000000847f6c7223 */ /* 0x008fe2000001082a */
[----:B------:R-:W-:Y:S01]  /*2730*/  FADD.FTZ R40, RZ, R40 ;  /* 0x00000028ff287221 */ /* 0x000fe20000010000 */
[C---:B-1----:R-:W-:Y:S01]  /*2740*/  FMUL.FTZ R106, R102.reuse, R128 ;  /* 0x00000080666a7220 */ /* 0x042fe20000410000 */
[----:B------:R-:W-:-:S03]  /*2750*/  FFMA.FTZ R42, R102, R127, -R41 ;  /* 0x0000007f662a7223 */ /* 0x000fc60000010829 */
[----:B------:R-:W-:Y:S01]  /*2760*/  FFMA.FTZ R106, R103, R127, R106 ;  /* 0x0000007f676a7223 */ /* 0x000fe2000001006a */
[----:B------:R-:W-:Y:S01]  /*2770*/  FFMA.FTZ R108, R121, R28, R108 ;  /* 0x0000001c796c7223 */ /* 0x000fe2000001006c */
[C---:B------:R-:W-:Y:S02]  /*2780*/  FMUL.FTZ R43, R131.reuse, R40 ;  /* 0x00000028832b7220 */ /* 0x040fe40000410000 */
[----:B------:R-:W-:Y:S01]  /*2790*/  FMUL.FTZ R41, R131, R106 ;  /* 0x0000006a83297220 */ /* 0x000fe20000410000 */
[----:B--2---:R-:W-:Y:S01]  /*27a0*/  FMUL.FTZ R137, R139, R126 ;  /* 0x0000007e8b897220 */ /* 0x004fe20000410000 */
[C---:B------:R-:W-:Y:S01]  /*27b0*/  FMUL.FTZ R124, R131.reuse, R42 ;  /* 0x0000002a837c7220 */ /* 0x040fe20000410000 */
[----:B------:R-:W-:Y:S01]  /*27c0*/  FMUL.FTZ R107, R131, R108 ;  /* 0x0000006c836b7220 */ /* 0x000fe20000410000 */
[----:B------:R-:W-:Y:S01]  /*27d0*/  SHF.L.U32 R119, R91, 0x10, RZ ;  /* 0x000000105b777819 */ /* 0x000fe200000006ff */
[----:B0-----:R-:W-:Y:S01]  /*27e0*/  FMUL.FTZ R139, R139, R122 ;  /* 0x0000007a8b8b7220 */ /* 0x001fe20000410000 */
[C---:B------:R-:W-:Y:S01]  /*27f0*/  FFMA.FTZ R108, R129.reuse, R108, -R43 ;  /* 0x0000006c816c7223 */ /* 0x040fe2000001082b */
[C---:B------:R-:W-:Y:S01]  /*2800*/  FFMA.FTZ R42, R129.reuse, R42, -R41 ;  /* 0x0000002a812a7223 */ /* 0x040fe20000010829 */
[C---:B------:R-:W-:Y:S01]  /*2810*/  FFMA.FTZ R107, R129.reuse, R40, R107 ;  /* 0x00000028816b7223 */ /* 0x040fe2000001006b */
[----:B------:R-:W-:Y:S01]  /*2820*/  FFMA.FTZ R124, R129, R106, R124 ;  /* 0x0000006a817c7223 */ /* 0x000fe2000001007c */
[----:B------:R-:W-:Y:S01]  /*2830*/  FFMA.FTZ R108, R119, R30, R108 ;  /* 0x0000001e776c7223 */ /* 0x000fe2000001006c */
[C---:B------:R-:W-:Y:S01]  /*2840*/  FMUL.FTZ R41, R139.reuse, R42 ;  /* 0x0000002a8b297220 */ /* 0x040fe20000410000 */
[----:B------:R-:W-:Y:S01]  /*2850*/  FADD.FTZ R106, RZ, R107 ;  /* 0x0000006bff6a7221 */ /* 0x000fe20000010000 */
[C---:B------:R-:W-:Y:S01]  /*2860*/  FMUL.FTZ R122, R139.reuse, R124 ;  /* 0x0000007c8b7a7220 */ /* 0x040fe20000410000 */
[----:B------:R-:W-:Y:S01]  /*2870*/  FMUL.FTZ R107, R139, R108 ;  /* 0x0000006c8b6b7220 */ /* 0x000fe20000410000 */
[----:B------:R-:W-:Y:S01]  /*2880*/  FFMA.FTZ R40, R137, R124, R41 ;  /* 0x0000007c89287223 */ /* 0x000fe20000010029 */
[----:B------:R-:W-:Y:S01]  /*2890*/  SHF.L.U32 R41, R50, 0x3, RZ ;  /* 0x0000000332297819 */ /* 0x000fe200000006ff */
[----:B------:R-:W-:Y:S01]  /*28a0*/  FMUL.FTZ R43, R139, R106 ;  /* 0x0000006a8b2b7220 */ /* 0x000fe20000410000 */
[C---:B------:R-:W-:Y:S01]  /*28b0*/  FFMA.FTZ R122, R137.reuse, R42, -R122 ;  /* 0x0000002a897a7223 */ /* 0x040fe2000001087a */
[----:B------:R-:W-:Y:S01]  /*28c0*/  FFMA.FTZ R130, R137, R106, R107 ;  /* 0x0000006a89827223 */ /* 0x000fe2000001006b */
[----:B------:R-:W-:-:S02]  /*28d0*/  LEA R106, R10, R9, 0x8 ;  /* 0x000000090a6a7211 */ /* 0x000fc400078e40ff */
[----:B------:R-:W-:Y:S02]  /*28e0*/  LEA.HI.SX32 R42, R41, R41, 0x1b ;  /* 0x00000029292a7211 */ /* 0x000fe400078fdaff */
[----:B------:R-:W-:Y:S02]  /*28f0*/  @P5 IADD3 R106, R110, 0x200, RZ ;  /* 0x000002006e6a5810 */ /* 0x000fe40007ffe0ff */
[-C--:B------:R-:W-:Y:S01]  /*2900*/  LEA R42, R42, R59.reuse, 0x1 ;  /* 0x0000003b2a2a7211 */ /* 0x080fe200078e08ff */
[----:B------:R-:W-:Y:S01]  /*2910*/  NOP ;  /* 0x0000000000007918 */ /* 0x000fe20000000000 */
[----:B------:R-:W-:-:S03]  /*2920*/  LEA R41, R106, R59, 0x3 ;  /* 0x0000003b6a297211 */ /* 0x000fc600078e18ff */
[----:B------:R0:W1:Y:S04]  /*2930*/  LDS.U16 R126, [R42] ;  /* 0x000000002a7e7984 */ /* 0x0000680000000400 */
[----:B------:R0:W2:Y:S04]  /*2940*/  LDS.U16 R140, [R42+0x2] ;  /* 0x000002002a8c7984 */ /* 0x0000a80000000400 */
[----:B------:R0:W3:Y:S04]  /*2950*/  LDS.U16 R161, [R42+0x4] ;  /* 0x000004002aa17984 */ /* 0x0000e80000000400 */
[----:B------:R0:W4:Y:S04]  /*2960*/  LDS.U16 R163, [R42+0x6] ;  /* 0x000006002aa37984 */ /* 0x0001280000000400 */
[----:B------:R0:W0:Y:S04]  /*2970*/  LDS.U16 R138, [R42+0x8] ;  /* 0x000008002a8a7984 */ /* 0x0000280000000400 */
[----:B------:R0:W0:Y:S04]  /*2980*/  LDS.U16 R142, [R42+0xa] ;  /* 0x00000a002a8e7984 */ /* 0x0000280000000400 */
[----:B------:R0:W0:Y:S04]  /*2990*/  LDS.U16 R157, [R42+0xc] ;  /* 0x00000c002a9d7984 */ /* 0x0000280000000400 */
[----:B------:R0:W0:Y:S04]  /*29a0*/  LDS.U16 R159, [R42+0xe] ;  /* 0x00000e002a9f7984 */ /* 0x0000280000000400 */
[----:B------:R0:W-:Y:S01]  /*29b0*/  STS.64 [R41+0xa80], R102 ;  /* 0x000a806629007388 */ /* 0x0001e20000000a00 */
[----:B------:R-:W-:Y:S01]  /*29c0*/  @P4 IADD3 R107, R58, R59, RZ ;  /* 0x0000003b3a6b4210 */ /* 0x000fe20007ffe0ff */
[----:B------:R-:W-:Y:S06]  /*29d0*/  BAR.SYNC.DEFER_BLOCKING 0x0 ;  /* 0x0000000000007b1d */ /* 0x000fec0000010000 */
[----:B------:R-:W0:Y:S01]  /*29e0*/  @P4 LDS.64 R106, [R107+0x1a88] ;  /* 0x001a88006b6a4984 */ /* 0x000e220000000a00 */
[----:B------:R-:W-:Y:S01]  /*29f0*/  SHF.L.U32 R117, R22, 0x10, RZ ;  /* 0x0000001016757819 */ /* 0x000fe200000006ff */
[----:B------:R-:W-:Y:S01]  /*2a00*/  FFMA.FTZ R108, R137, R108, -R43 ;  /* 0x0000006c896c7223 */ /* 0x000fe2000001082b */
[----:B------:R-:W-:-:S03]  /*2a10*/  FADD.FTZ R130, RZ, R130 ;  /* 0x00000082ff827221 */ /* 0x000fc60000010000 */
[----:B------:R-:W-:Y:S01]  /*2a20*/  FFMA.FTZ R133, R117, R26, R108 ;  /* 0x0000001a75857223 */ /* 0x000fe2000001006c */
[----:B-12---:R-:W-:Y:S06]  /*2a30*/  @P4 BRA `(.L_x_17706) ;  /* 0x00000000002c4947 */ /* 0x006fec0003800000 */
        /* <DEDUP_REMOVED lines=11> */
.L_x_17706:
[----:B------:R-:W-:Y:S05]  /*2af0*/  BSYNC B0 ;  /* 0x0000000000007941 */ /* 0x000fea0003800000 */
.L_x_17705:
[----:B------:R-:W3:Y:S01]  /*2b00*/  SHFL.UP PT, R125, R130, 0x1, RZ ;  /* 0x04200000827d7989 */ /* 0x000ee200000e00ff */
[----:B------:R-:W-:-:S03]  /*2b10*/  ISETP.GE.AND P6, PT, R50, 0x1, PT ;  /* 0x000000013200780c */ /* 0x000fc60003fc6270 */
[----:B------:R-:W4:Y:S04]  /*2b20*/  SHFL.UP PT, R109, R133, 0x1, RZ ;  /* 0x04200000856d7989 */ /* 0x000f2800000e00ff */
[----:B0-----:R-:W1:Y:S04]  /*2b30*/  SHFL.UP PT, R41, R122, 0x1, RZ ;  /* 0x042000007a297989 */ /* 0x001e6800000e00ff */
[----:B------:R-:W0:Y:S01]  /*2b40*/  SHFL.UP PT, R43, R40, 0x1, RZ ;  /* 0x04200000282b7989 */ /* 0x000e2200000e00ff */
[C---:B---3--:R-:W-:Y:S01]  /*2b50*/  FMUL.FTZ R135, R40.reuse, R125 ;  /* 0x0000007d28877220 */ /* 0x048fe20000410000 */
[----:B----4-:R-:W-:-:S03]  /*2b60*/  FMUL.FTZ R124, R40, R109 ;  /* 0x0000006d287c7220 */ /* 0x010fc60000410000 */
[----:B------:R-:W-:Y:S01]  /*2b70*/  FFMA.FTZ R108, R122, R109, -R135 ;  /* 0x0000006d7a6c7223 */ /* 0x000fe20000010887 */
[----:B-1----:R-:W-:Y:S01]  /*2b80*/  FMUL.FTZ R42, R40, R41 ;  /* 0x00000029282a7220 */ /* 0x002fe20000410000 */
[C---:B------:R-:W-:Y:S02]  /*2b90*/  FFMA.FTZ R125, R122.reuse, R125, R124 ;  /* 0x0000007d7a7d7223 */ /* 0x040fe4000001007c */
        /* <DEDUP_REMOVED lines=17> */
[CC--:B----4-:R-:W-:Y:S01]  /*2cb0*/  FFMA.FTZ R108, R122.reuse, R41.reuse, R108 ;  /* 0x000000297a6c7223 */ /* 0x0d0fe2000001006c */
        /* <DEDUP_REMOVED lines=31> */
[CC--:B----4-:R-:W-:Y:S01]  /*2eb0*/  FFMA.FTZ R108, R122.reuse, R41.reuse, R108 ;  /* 0x000000297a6c7223 */ /* 0x0d0fe2000001006c */
[----:B------:R-:W-:Y:S01]  /*2ec0*/  @P6 FADD.FTZ R133, R133, R42 ;  /* 0x0000002a85856221 */ /* 0x000fe20000010000 */
[C---:B------:R-:W-:Y:S02]  /*2ed0*/  FMUL.FTZ R41, R109.reuse, R41 ;  /* 0x000000296d297220 */ /* 0x040fe40000410000 */
[----:B------:R-:W0:Y:S01]  /*2ee0*/  SHFL.UP PT, R125, R130, 0x10, RZ ;  /* 0x06000000827d7989 */ /* 0x000e2200000e00ff */
[----:B------:R-:W-:Y:S01]  /*2ef0*/  FSEL R108, R109, R108, !P6 ;  /* 0x0000006c6d6c7208 */ /* 0x000fe20007000000 */
[----:B------:R-:W-:-:S02]  /*2f00*/  @P6 FFMA.FTZ R122, R122, R40, -R41 ;  /* 0x000000287a7a6223 */ /* 0x000fc40000010829 */
        /* <DEDUP_REMOVED lines=8> */
[----:B---3--:R-:W-:Y:S02]  /*2f90*/  FMUL.FTZ R40, R108, R41 ;  /* 0x000000296c287220 */ /* 0x008fe40000410000 */
[----:B------:R-:W-:Y:S01]  /*2fa0*/  @P6 FADD.FTZ R133, R133, R42 ;  /* 0x0000002a85856221 */ /* 0x000fe20000010000 */
[----:B------:R-:W-:Y:S01]  /*2fb0*/  @P6 FADD.FTZ R130, R130, R125 ;  /* 0x0000007d82826221 */ /* 0x000fe20000010000 */
[-C--:B----4-:R-:W-:Y:S01]  /*2fc0*/  FFMA.FTZ R109, R122, R43.reuse, R40 ;  /* 0x0000002b7a6d7223 */ /* 0x090fe20000010028 */
[----:B------:R-:W0:Y:S01]  /*2fd0*/  @P0 LDC R125, c[0x0][0x21c] ;  /* 0x00008700ff7d0b82 */ /* 0x000e220000000800 */
[----:B------:R-:W-:Y:S02]  /*2fe0*/  FMUL.FTZ R40, R108, R43 ;  /* 0x0000002b6c287220 */ /* 0x000fe40000410000 */
[----:B------:R-:W-:Y:S01]  /*2ff0*/  SHFL.UP PT, R133, R133, 0x1, RZ ;  /* 0x0420000085857989 */ /* 0x000fe200000e00ff */
[----:B------:R-:W-:-:S02]  /*3000*/  CS2R R42, SRZ ;  /* 0x00000000002a7805 */ /* 0x000fc4000001ff00 */
[----:B------:R-:W-:Y:S01]  /*3010*/  FSEL R135, R108, R109, !P6 ;  /* 0x0000006d6c877208 */ /* 0x000fe20007000000 */
[----:B------:R-:W-:Y:S01]  /*3020*/  @P6 FFMA.FTZ R122, R122, R41, -R40 ;  /* 0x000000297a7a6223 */ /* 0x000fe20000010828 */
[C---:B------:R-:W-:Y:S01]  /*3030*/  @P0 IADD3 R108, R29.reuse, -0x2, RZ ;  /* 0xfffffffe1d6c0810 */ /* 0x040fe20007ffe0ff */
[----:B------:R-:W-:Y:S01]  /*3040*/  SHFL.UP PT, R130, R130, 0x1, RZ ;  /* 0x0420000082827989 */ /* 0x000fe200000e00ff */
[----:B------:R-:W-:Y:S01]  /*3050*/  ISETP.GE.AND P6, PT, R29, R120, PT ;  /* 0x000000781d00720c */ /* 0x000fe20003fc6270 */
[----:B------:R-:W-:Y:S01]  /*3060*/  HFMA2.MMA R40, -RZ, RZ, 1.875, 0 ;  /* 0x3f800000ff287435 */ /* 0x000fe200000001ff */
[----:B------:R-:W-:Y:S01]  /*3070*/  MOV R41, RZ ;  /* 0x000000ff00297202 */ /* 0x000fe20000000f00 */
[----:B------:R-:W-:Y:S01]  /*3080*/  SHFL.UP PT, R135, R135, 0x1, RZ ;  /* 0x0420000087877989 */ /* 0x000fe200000e00ff */
[----:B------:R-:W-:Y:S01]  /*3090*/  ISETP.NE.OR P6, PT, R49, RZ, P6 ;  /* 0x000000ff3100720c */ /* 0x000fe200037c5670 */
[----:B0-----:R-:W-:Y:S01]  /*30a0*/  @P0 IMAD R125, R108, R125, R9 ;  /* 0x0000007d6c7d0224 */ /* 0x001fe200078e0209 */
[----:B------:R-:W-:Y:S01]  /*30b0*/  CS2R R108, SRZ ;  /* 0x00000000006c7805 */ /* 0x000fe2000001ff00 */
[----:B------:R-:W-:Y:S10]  /*30c0*/  SHFL.UP PT, R122, R122, 0x1, RZ ;  /* 0x042000007a7a7989 */ /* 0x000ff400000e00ff */
[----:B------:R-:W-:Y:S01]  /*30d0*/  @!P6 LEA R141, R9, R59, 0x4 ;  /* 0x0000003b098de211 */ /* 0x000fe200078e20ff */
[----:B------:R-:W-:Y:S01]  /*30e0*/  @P0 IMAD.WIDE R124, R125, 0x10, R100 ;  /* 0x000000107d7c0825 */ /* 0x000fe200078e0264 */
[----:B------:R-:W-:-:S03]  /*30f0*/  SHF.L.U32 R159, R159, 0x10, RZ ;  /* 0x000000109f9f7819 */ /* 0x000fc600000006ff */
[----:B------:R-:W-:Y:S04]  /*3100*/  @!P6 LDS.128 R40, [R141+0x1b80] ;  /* 0x001b80008d28e984 */ /* 0x000fe80000000c00 */
[----:B------:R0:W3:Y:S01]  /*3110*/  @P0 LDG.E.64 R108, desc[UR10][R124.64+0x8] ;  /* 0x0000080a7c6c0981 */ /* 0x0000e2000c1e1b00 */
[----:B------:R-:W-:Y:S01]  /*3120*/  SHF.L.U32 R157, R157, 0x10, RZ ;  /* 0x000000109d9d7819 */ /* 0x000fe200000006ff */
[----:B------:R-:W-:Y:S01]  /*3130*/  BSSY B0, `(.L_x_17707) ;  /* 0x000005a000007945 */ /* 0x000fe20003800000 */
[----:B------:R-:W-:Y:S02]  /*3140*/  SHF.L.U32 R142, R142, 0x10, RZ ;  /* 0x000000108e8e7819 */ /* 0x000fe400000006ff */
[----:B------:R-:W-:Y:S02]  /*3150*/  SHF.L.U32 R138, R138, 0x10, RZ ;  /* 0x000000108a8a7819 */ /* 0x000fe400000006ff */
[----:B------:R-:W-:-:S02]  /*3160*/  SHF.L.U32 R163, R163, 0x10, RZ ;  /* 0x00000010a3a37819 */ /* 0x000fc400000006ff */
[----:B------:R-:W-:Y:S01]  /*3170*/  SHF.L.U32 R161, R161, 0x10, RZ ;  /* 0x00000010a1a17819 */ /* 0x000fe200000006ff */
[----:B0-----:R-:W-:Y:S01]  /*3180*/  FADD.FTZ R124, R23, R23 ;  /* 0x00000017177c7221 */ /* 0x001fe20000010000 */
[----:B------:R-:W-:Y:S01]  /*3190*/  FADD.FTZ R125, R21, R21 ;  /* 0x00000015157d7221 */ /* 0x000fe20000010000 */
[----:B------:R-:W-:Y:S01]  /*31a0*/  SHF.L.U32 R140, R140, 0x10, RZ ;  /* 0x000000108c8c7819 */ /* 0x000fe200000006ff */
[----:B---3--:R-:W0:Y:S04]  /*31b0*/  SHFL.IDX PT, R109, R109, RZ, 0x1f ;  /* 0x00001fff6d6d7589 */ /* 0x008e2800000e0000 */
[----:B------:R1:W3:Y:S02]  /*31c0*/  SHFL.IDX PT, R134, R108, RZ, 0x1f ;  /* 0x00001fff6c867589 */ /* 0x0002e400000e0000 */
[----:B-1---5:R-:W-:Y:S01]  /*31d0*/  FMUL.FTZ R108, R104, R159 ;  /* 0x0000009f686c7220 */ /* 0x022fe20000410000 */
[C---:B0-----:R-:W-:Y:S01]  /*31e0*/  FMUL.FTZ R141, R135.reuse, R109 ;  /* 0x0000006d878d7220 */ /* 0x041fe20000410000 */
[----:B---3--:R-:W-:-:S03]  /*31f0*/  FMUL.FTZ R146, R135, R134 ;  /* 0x0000008687927220 */ /* 0x008fc60000410000 */
[C---:B------:R-:W-:Y:S01]  /*3200*/  FFMA.FTZ R144, R122.reuse, R134, -R141 ;  /* 0x000000867a907223 */ /* 0x040fe2000001088d */
[----:B------:R-:W-:Y:S01]  /*3210*/  FMUL.FTZ R135, R105, R159 ;  /* 0x0000009f69877220 */ /* 0x000fe20000410000 */
[----:B------:R-:W-:Y:S01]  /*3220*/  FFMA.FTZ R141, R122, R109, R146 ;  /* 0x0000006d7a8d7223 */ /* 0x000fe20000010092 */
[----:B------:R-:W-:Y:S02]  /*3230*/  FADD.FTZ R122, R20, R20 ;  /* 0x00000014147a7221 */ /* 0x000fe40000010000 */
[-C--:B------:R-:W-:Y:S01]  /*3240*/  FFMA.FTZ R135, R104, R157.reuse, -R135 ;  /* 0x0000009d68877223 */ /* 0x080fe20000010887 */
[----:B------:R-:W-:Y:S01]  /*3250*/  @P5 FADD.FTZ R134, R133, R144 ;  /* 0x0000009085865221 */ /* 0x000fe20000010000 */
[----:B------:R-:W-:Y:S01]  /*3260*/  @P5 FADD.FTZ R109, R130, R141 ;  /* 0x0000008d826d5221 */ /* 0x000fe20000010000 */
[C---:B------:R-:W-:Y:S01]  /*3270*/  FFMA.FTZ R141, R105.reuse, R157, R108 ;  /* 0x0000009d698d7223 */ /* 0x040fe2000001006c */
[-C--:B------:R-:W-:Y:S01]  /*3280*/  FMUL.FTZ R108, R104, R142.reuse ;  /* 0x0000008e686c7220 */ /* 0x080fe20000410000 */
[C---:B------:R-:W-:Y:S01]  /*3290*/  FMUL.FTZ R133, R105.reuse, R142 ;  /* 0x0000008e69857220 */ /* 0x040fe20000410000 */
[C---:B------:R-:W-:Y:S01]  /*32a0*/  FMUL.FTZ R156, R122.reuse, R135 ;  /* 0x000000877a9c7220 */ /* 0x040fe20000410000 */
[----:B------:R-:W-:Y:S01]  /*32b0*/  FMUL.FTZ R152, R122, R141 ;  /* 0x0000008d7a987220 */ /* 0x000fe20000410000 */
[-C--:B------:R-:W-:Y:S01]  /*32c0*/  FFMA.FTZ R145, R105, R138.reuse, R108 ;  /* 0x0000008a69917223 */ /* 0x080fe2000001006c */
[----:B------:R-:W-:Y:S01]  /*32d0*/  FFMA.FTZ R133, R104, R138, -R133 ;  /* 0x0000008a68857223 */ /* 0x000fe20000010885 */
[----:B------:R-:W-:Y:S01]  /*32e0*/  ISETP.NE.AND P5, PT, R49, 0x1f, PT ;  /* 0x0000001f3100780c */ /* 0x000fe20003fa5270 */
[-C--:B------:R-:W-:Y:S01]  /*32f0*/  FMUL.FTZ R108, R137, R152.reuse ;  /* 0x00000098896c7220 */ /* 0x080fe20000410000 */
[C---:B------:R-:W-:Y:S01]  /*3300*/  FMUL.FTZ R130, R139.reuse, R152 ;  /* 0x000000988b827220 */ /* 0x040fe20000410000 */
[C---:B------:R-:W-:Y:S01]  /*3310*/  FMUL.FTZ R145, R124.reuse, R145 ;  /* 0x000000917c917220 */ /* 0x040fe20000410000 */
[----:B------:R-:W-:Y:S01]  /*3320*/  FMUL.FTZ R147, R124, R133 ;  /* 0x000000857c937220 */ /* 0x000fe20000410000 */
[-C--:B------:R-:W-:Y:S01]  /*3330*/  FFMA.FTZ R144, -R139, R156.reuse, -R108 ;  /* 0x0000009c8b907223 */ /* 0x080fe2000001096c */
[----:B------:R-:W-:Y:S01]  /*3340*/  FFMA.FTZ R130, R137, R156, -R130 ;  /* 0x0000009c89827223 */ /* 0x000fe20000010882 */
[CC--:B------:R-:W-:Y:S01]  /*3350*/  FMUL.FTZ R108, R104.reuse, R163.reuse ;  /* 0x000000a3686c7220 */ /* 0x0c0fe20000410000 */
[----:B------:R-:W-:Y:S01]  /*3360*/  FMUL.FTZ R133, R105, R163 ;  /* 0x000000a369857220 */ /* 0x000fe20000410000 */
[----:B------:R-:W-:Y:S01]  /*3370*/  FADD.FTZ R144, -R145, R144 ;  /* 0x0000009091907221 */ /* 0x000fe20000010100 */
[----:B------:R-:W-:Y:S01]  /*3380*/  FADD.FTZ R146, R147, R130 ;  /* 0x0000008293927221 */ /* 0x000fe20000010000 */
[-C--:B------:R-:W-:Y:S01]  /*3390*/  FFMA.FTZ R130, R105, R161.reuse, R108 ;  /* 0x000000a169827223 */ /* 0x080fe2000001006c */
[----:B------:R-:W-:Y:S01]  /*33a0*/  FFMA.FTZ R108, R104, R161, -R133 ;  /* 0x000000a1686c7223 */ /* 0x000fe20000010885 */
[C---:B------:R-:W-:Y:S01]  /*33b0*/  FMUL.FTZ R135, R131.reuse, -R144 ;  /* 0x8000009083877220 */ /* 0x040fe20000410000 */
[----:B------:R-:W-:Y:S01]  /*33c0*/  FMUL.FTZ R148, R131, -R146 ;  /* 0x8000009283947220 */ /* 0x000fe20000410000 */
[----:B------:R-:W-:Y:S01]  /*33d0*/  FMUL.FTZ R143, R125, R130 ;  /* 0x000000827d8f7220 */ /* 0x000fe20000410000 */
[----:B--2---:R-:W-:Y:S01]  /*33e0*/  FMUL.FTZ R133, R139, R107 ;  /* 0x0000006b8b857220 */ /* 0x004fe20000410000 */
[----:B------:R-:W-:Y:S01]  /*33f0*/  FFMA.FTZ R146, R129, R146, -R135 ;  /* 0x0000009281927223 */ /* 0x000fe20000010887 */
[----:B------:R-:W-:Y:S01]  /*3400*/  FMUL.FTZ R135, R125, R108 ;  /* 0x0000006c7d877220 */ /* 0x000fe20000410000 */
[----:B------:R-:W-:Y:S01]  /*3410*/  FMUL.FTZ R108, R139, -R106 ;  /* 0x8000006a8b6c7220 */ /* 0x000fe20000410000 */
[----:B------:R-:W-:-:S02]  /*3420*/  FFMA.FTZ R148, R129, R144, R148 ;  /* 0x0000009081947223 */ /* 0x000fc40000010094 */
[----:B------:R-:W-:Y:S01]  /*3430*/  FADD.FTZ R144, R135, R146 ;  /* 0x0000009287907221 */ /* 0x000fe20000010000 */
[----:B------:R-:W-:Y:S01]  /*3440*/  FFMA.FTZ R146, R137, -R107, R108 ;  /* 0x8000006b89927223 */ /* 0x000fe2000001006c */
[----:B------:R-:W-:Y:S01]  /*3450*/  FADD.FTZ R148, -R143, R148 ;  /* 0x000000948f947221 */ /* 0x000fe20000010100 */
[----:B------:R-:W-:Y:S01]  /*3460*/  FFMA.FTZ R108, R137, R106, -R133 ;  /* 0x0000006a896c7223 */ /* 0x000fe20000010885 */
[C---:B------:R-:W-:Y:S01]  /*3470*/  FMUL.FTZ R151, R128.reuse, -R144 ;  /* 0x8000009080977220 */ /* 0x040fe20000410000 */
[----:B------:R-:W-:Y:S01]  /*3480*/  FMUL.FTZ R130, R131, -R146 ;  /* 0x8000009283827220 */ /* 0x000fe20000410000 */
[----:B------:R-:W-:Y:S01]  /*3490*/  FMUL.FTZ R150, R128, -R148 ;  /* 0x8000009480967220 */ /* 0x000fe20000410000 */
[----:B------:R-:W-:Y:S01]  /*34a0*/  FMUL.FTZ R133, R105, R140 ;  /* 0x0000008c69857220 */ /* 0x000fe20000410000 */
[----:B------:R-:W-:Y:S01]  /*34b0*/  FFMA.FTZ R151, R127, R148, R151 ;  /* 0x000000947f977223 */ /* 0x000fe20000010097 */
[-C--:B------:R-:W-:Y:S01]  /*34c0*/  FFMA.FTZ R154, R129, R108.reuse, -R130 ;  /* 0x0000006c819a7223 */ /* 0x080fe20000010882 */
[----:B------:R-:W-:Y:S01]  /*34d0*/  FMUL.FTZ R148, R131, -R108 ;  /* 0x8000006c83947220 */ /* 0x000fe20000410000 */
[----:B------:R-:W-:Y:S01]  /*34e0*/  SHF.L.U32 R108, R126, 0x10, RZ ;  /* 0x000000107e6c7819 */ /* 0x000fe200000006ff */
[----:B------:R-:W-:Y:S01]  /*34f0*/  FMUL.FTZ R130, R104, R140 ;  /* 0x0000008c68827220 */ /* 0x000fe20000410000 */
[----:B------:R-:W-:Y:S01]  /*3500*/  FADD.FTZ R126, R25, R25 ;  /* 0x00000019197e7221 */ /* 0x000fe20000010000 */
[----:B------:R-:W-:Y:S01]  /*3510*/  FFMA.FTZ R148, R129, R146, R148 ;  /* 0x0000009281947223 */ /* 0x000fe20000010094 */
[----:B------:R-:W-:Y:S01]  /*3520*/  FMUL.FTZ R149, R128, -R154 ;  /* 0x8000009a80957220 */ /* 0x000fe20000410000 */
[-C--:B------:R-:W-:Y:S01]  /*3530*/  FFMA.FTZ R133, R104, R108.reuse, -R133 ;  /* 0x0000006c68857223 */ /* 0x080fe20000010885 */
[----:B------:R-:W-:Y:S01]  /*3540*/  FFMA.FTZ R141, R105, R108, R130 ;  /* 0x0000006c698d7223 */ /* 0x000fe20000010082 */
[C---:B------:R-:W-:Y:S01]  /*3550*/  FFMA.FTZ R144, R127.reuse, R144, -R150 ;  /* 0x000000907f907223 */ /* 0x040fe20000010896 */
[-C--:B------:R-:W-:Y:S01]  /*3560*/  FMUL.FTZ R146, R128, -R148.reuse ;  /* 0x8000009480927220 */ /* 0x080fe20000410000 */
[C---:B------:R-:W-:Y:S01]  /*3570*/  FMUL.FTZ R133, R126.reuse, R133 ;  /* 0x000000857e857220 */ /* 0x040fe20000410000 */
[----:B------:R-:W-:Y:S01]  /*3580*/  FMUL.FTZ R130, R126, R141 ;  /* 0x0000008d7e827220 */ /* 0x000fe20000410000 */
[C---:B------:R-:W-:Y:S01]  /*3590*/  FFMA.FTZ R158, R127.reuse, R148, R149 ;  /* 0x000000947f9e7223 */ /* 0x040fe20000010095 */
[----:B------:R-:W-:Y:S01]  /*35a0*/  FFMA.FTZ R154, R127, R154, -R146 ;  /* 0x0000009a7f9a7223 */ /* 0x000fe20000010892 */
[----:B------:R-:W-:Y:S01]  /*35b0*/  FADD.FTZ R149, R133, R144 ;  /* 0x0000009085957221 */ /* 0x000fe20000010000 */
[----:B------:R-:W-:-:S02]  /*35c0*/  FADD.FTZ R151, -R130, R151 ;  /* 0x0000009782977221 */ /* 0x000fc40000010100 */
[----:B------:R0:W1:Y:S04]  /*35d0*/  SHFL.DOWN PT, R141, R158, 0x1, 0x1f ;  /* 0x08201f009e8d7f89 */ /* 0x00006800000e0000 */
[----:B------:R0:W2:Y:S04]  /*35e0*/  SHFL.DOWN PT, R148, R154, 0x1, 0x1f ;  /* 0x08201f009a947f89 */ /* 0x0000a800000e0000 */
[----:B------:R0:W3:Y:S04]  /*35f0*/  SHFL.DOWN PT, R144, R149, 0x1, 0x1f ;  /* 0x08201f0095907f89 */ /* 0x0000e800000e0000 */
[----:B------:R0:W4:Y:S01]  /*3600*/  SHFL.DOWN PT, R146, R151, 0x1, 0x1f ;  /* 0x08201f0097927f89 */ /* 0x00012200000e0000 */
[----:B------:R-:W-:Y:S05]  /*3610*/  @!P5 BRA `(.L_x_17708) ;  /* 0x00000000002cd947 */ /* 0x000fea0003800000 */
[CC--:B-1----:R-:W-:Y:S01]  /*3620*/  FMUL.FTZ R153, R158.reuse, R141.reuse ;  /* 0x0000008d9e997220 */ /* 0x0c2fe20000410000 */
        /* <DEDUP_REMOVED lines=10> */
.L_x_17708:
[----:B------:R-:W-:Y:S05]  /*36d0*/  BSYNC B0 ;  /* 0x0000000000007941 */ /* 0x000fea0003800000 */
.L_x_17707:
[----:B------:R-:W-:Y:S01]  /*36e0*/  ISETP.GT.U32.AND P5, PT, R49, 0x1d, PT ;  /* 0x0000001d3100780c */ /* 0x000fe20003fa4070 */
[----:B--2---:R2:W0:Y:S01]  /*36f0*/  SHFL.DOWN PT, R148, R154, 0x2, 0x1f ;  /* 0x08401f009a947f89 */ /* 0x00442200000e0000 */
[----:B------:R-:W-:Y:S03]  /*3700*/  BSSY B0, `(.L_x_17709) ;  /* 0x0000010000007945 */ /* 0x000fe60003800000 */
[----:B-1----:R2:W1:Y:S04]  /*3710*/  SHFL.DOWN PT, R141, R158, 0x2, 0x1f ;  /* 0x08401f009e8d7f89 */ /* 0x00246800000e0000 */
[----:B---3--:R2:W3:Y:S04]  /*3720*/  SHFL.DOWN PT, R144, R149, 0x2, 0x1f ;  /* 0x08401f0095907f89 */ /* 0x0084e800000e0000 */
[----:B----4-:R2:W4:Y:S01]  /*3730*/  SHFL.DOWN PT, R146, R151, 0x2, 0x1f ;  /* 0x08401f0097927f89 */ /* 0x01052200000e0000 */
[----:B------:R-:W-:Y:S05]  /*3740*/  @P5 BRA `(.L_x_17710) ;  /* 0x00000000002c5947 */ /* 0x000fea0003800000 */
[CC--:B-1----:R-:W-:Y:S01]  /*3750*/  FMUL.FTZ R153, R158.reuse, R141.reuse ;  /* 0x0000008d9e997220 */ /* 0x0c2fe20000410000 */
[C---:B----4-:R-:W-:Y:S01]  /*3760*/  FMUL.FTZ R155, R158.reuse, R146 ;  /* 0x000000929e9b7220 */ /* 0x050fe20000410000 */
[C---:B---3--:R-:W-:Y:S01]  /*3770*/  FMUL.FTZ R165, R158.reuse, R144 ;  /* 0x000000909ea57220 */ /* 0x048fe20000410000 */
[-C--:B0-2---:R-:W-:Y:S01]  /*3780*/  FMUL.FTZ R158, R158, R148.reuse ;  /* 0x000000949e9e7220 */ /* 0x085fe20000410000 */
[C---:B------:R-:W-:Y:S01]  /*3790*/  FFMA.FTZ R153, R154.reuse, R148, -R153 ;  /* 0x000000949a997223 */ /* 0x040fe20000010899 */
[C---:B------:R-:W-:Y:S01]  /*37a0*/  FFMA.FTZ R144, R154.reuse, R144, -R155 ;  /* 0x000000909a907223 */ /* 0x040fe2000001089b */
[C---:B------:R-:W-:Y:S01]  /*37b0*/  FFMA.FTZ R146, R154.reuse, R146, R165 ;  /* 0x000000929a927223 */ /* 0x040fe200000100a5 */
[----:B------:R-:W-:Y:S02]  /*37c0*/  FFMA.FTZ R158, R154, R141, R158 ;  /* 0x0000008d9a9e7223 */ /* 0x000fe4000001009e */
[----:B------:R-:W-:Y:S01]  /*37d0*/  FADD.FTZ R149, R149, R144 ;  /* 0x0000009095957221 */ /* 0x000fe20000010000 */
[----:B------:R-:W-:Y:S01]  /*37e0*/  FADD.FTZ R151, R151, R146 ;  /* 0x0000009297977221 */ /* 0x000fe20000010000 */
[----:B------:R-:W-:-:S07]  /*37f0*/  MOV R154, R153 ;  /* 0x00000099009a7202 */ /* 0x000fce0000000f00 */
.L_x_17710:
[----:B------:R-:W-:Y:S05]  /*3800*/  BSYNC B0 ;  /* 0x0000000000007941 */ /* 0x000fea0003800000 */
.L_x_17709:
[----:B------:R-:W-:Y:S01]  /*3810*/  ISETP.GT.U32.AND P5, PT, R49, 0x1b, PT ;  /* 0x0000001b3100780c */ /* 0x000fe20003fa4070 */
[----:B0-----:R0:W0:Y:S01]  /*3820*/  SHFL.DOWN PT, R148, R154, 0x4, 0x1f ;  /* 0x08801f009a947f89 */ /* 0x00102200000e0000 */
[----:B------:R-:W-:Y:S03]  /*3830*/  BSSY B0, `(.L_x_17711) ;  /* 0x0000010000007945 */ /* 0x000fe60003800000 */
[----:B-1----:R1:W0:Y:S04]  /*3840*/  SHFL.DOWN PT, R141, R158, 0x4, 0x1f ;  /* 0x08801f009e8d7f89 */ /* 0x00222800000e0000 */
[----:B---3--:R1:W3:Y:S04]  /*3850*/  SHFL.DOWN PT, R144, R149, 0x4, 0x1f ;  /* 0x08801f0095907f89 */ /* 0x0082e800000e0000 */
[----:B----4-:R1:W4:Y:S01]  /*3860*/  SHFL.DOWN PT, R146, R151, 0x4, 0x1f ;  /* 0x08801f0097927f89 */ /* 0x01032200000e0000 */
[----:B------:R-:W-:Y:S05]  /*3870*/  @P5 BRA `(.L_x_17712) ;  /* 0x00000000002c5947 */ /* 0x000fea0003800000 */
[CC--:B0-----:R-:W-:Y:S01]  /*3880*/  FMUL.FTZ R153, R158.reuse, R141.reuse ;  /* 0x0000008d9e997220 */ /* 0x0c1fe20000410000 */
[C---:B----4-:R-:W-:Y:S01]  /*3890*/  FMUL.FTZ R155, R158.reuse, R146 ;  /* 0x000000929e9b7220 */ /* 0x050fe20000410000 */
        /* <DEDUP_REMOVED lines=9> */
.L_x_17712:
[----:B------:R-:W-:Y:S05]  /*3930*/  BSYNC B0 ;  /* 0x0000000000007941 */ /* 0x000fea0003800000 */
.L_x_17711:
[----:B------:R-:W-:Y:S01]  /*3940*/  ISETP.GT.U32.AND P5, PT, R49, 0x17, PT ;  /* 0x000000173100780c */ /* 0x000fe20003fa4070 */
[----:B0-----:R0:W0:Y:S01]  /*3950*/  SHFL.DOWN PT, R148, R154, 0x8, 0x1f ;  /* 0x09001f009a947f89 */ /* 0x00102200000e0000 */
[----:B------:R-:W-:Y:S03]  /*3960*/  BSSY B0, `(.L_x_17713) ;  /* 0x0000010000007945 */ /* 0x000fe60003800000 */
[----:B------:R0:W0:Y:S04]  /*3970*/  SHFL.DOWN PT, R141, R158, 0x8, 0x1f ;  /* 0x09001f009e8d7f89 */ /* 0x00002800000e0000 */
[----:B---3--:R3:W0:Y:S04]  /*3980*/  SHFL.DOWN PT, R144, R149, 0x8, 0x1f ;  /* 0x09001f0095907f89 */ /* 0x00862800000e0000 */
[----:B----4-:R3:W4:Y:S01]  /*3990*/  SHFL.DOWN PT, R146, R151, 0x8, 0x1f ;  /* 0x09001f0097927f89 */ /* 0x01072200000e0000 */
[----:B------:R-:W-:Y:S05]  /*39a0*/  @P5 BRA `(.L_x_17714) ;  /* 0x00000000002c5947 */ /* 0x000fea0003800000 */
[CC--:B0-----:R-:W-:Y:S01]  /*39b0*/  FMUL.FTZ R153, R158.reuse, R141.reuse ;  /* 0x0000008d9e997220 */ /* 0x0c1fe20000410000 */
[C---:B----4-:R-:W-:Y:S01]  /*39c0*/  FMUL.FTZ R155, R158.reuse, R146 ;  /* 0x000000929e9b7220 */ /* 0x050fe20000410000 */
[C---:B------:R-:W-:Y:S01]  /*39d0*/  FMUL.FTZ R165, R158.reuse, R144 ;  /* 0x000000909ea57220 */ /* 0x040fe20000410000 */
[-C--:B-12---:R-:W-:Y:S01]  /*39e0*/  FMUL.FTZ R158, R158, R148.reuse ;  /* 0x000000949e9e7220 */ /* 0x086fe20000410000 */
[C---:B------:R-:W-:Y:S01]  /*39f0*/  FFMA.FTZ R153, R154.reuse, R148, -R153 ;  /* 0x000000949a997223 */ /* 0x040fe20000010899 */
[C---:B------:R-:W-:Y:S01]  /*3a00*/  FFMA.FTZ R144, R154.reuse, R144, -R155 ;  /* 0x000000909a907223 */ /* 0x040fe2000001089b */
[C---:B------:R-:W-:Y:S01]  /*3a10*/  FFMA.FTZ R146, R154.reuse, R146, R165 ;  /* 0x000000929a927223 */ /* 0x040fe200000100a5 */
[----:B------:R-:W-:Y:S02]  /*3a20*/  FFMA.FTZ R158, R154, R141, R158 ;  /* 0x0000008d9a9e7223 */ /* 0x000fe4000001009e */
[----:B---3--:R-:W-:Y:S01]  /*3a30*/  FADD.FTZ R149, R149, R144 ;  /* 0x0000009095957221 */ /* 0x008fe20000010000 */
[----:B------:R-:W-:Y:S01]  /*3a40*/  FADD.FTZ R151, R151, R146 ;  /* 0x0000009297977221 */ /* 0x000fe20000010000 */
[----:B------:R-:W-:-:S07]  /*3a50*/  MOV R154, R153 ;  /* 0x00000099009a7202 */ /* 0x000fce0000000f00 */
.L_x_17714:
[----:B------:R-:W-:Y:S05]  /*3a60*/  BSYNC B0 ;  /* 0x0000000000007941 */ /* 0x000fea0003800000 */
.L_x_17713:
[----:B------:R-:W-:Y:S01]  /*3a70*/  ISETP.GT.U32.AND P5, PT, R49, 0xf, PT ;  /* 0x0000000f3100780c */ /* 0x000fe20003fa4070 */
[----:B0-----:R0:W0:Y:S01]  /*3a80*/  SHFL.DOWN PT, R148, R154, 0x10, 0x1f ;  /* 0x0a001f009a947f89 */ /* 0x00102200000e0000 */
[----:B------:R-:W-:Y:S03]  /*3a90*/  BSSY B0, `(.L_x_17715) ;  /* 0x0000010000007945 */ /* 0x000fe60003800000 */
[----:B------:R0:W0:Y:S04]  /*3aa0*/  SHFL.DOWN PT, R141, R158, 0x10, 0x1f ;  /* 0x0a001f009e8d7f89 */ /* 0x00002800000e0000 */
[----:B------:R0:W0:Y:S04]  /*3ab0*/  SHFL.DOWN PT, R144, R149, 0x10, 0x1f ;  /* 0x0a001f0095907f89 */ /* 0x00002800000e0000 */
[----:B----4-:R4:W0:Y:S01]  /*3ac0*/  SHFL.DOWN PT, R146, R151, 0x10, 0x1f ;  /* 0x0a001f0097927f89 */ /* 0x01082200000e0000 */
[----:B------:R-:W-:Y:S05]  /*3ad0*/  @P5 BRA `(.L_x_17716) ;  /* 0x00000000002c5947 */ /* 0x000fea0003800000 */
[CC--:B0-----:R-:W-:Y:S01]  /*3ae0*/  FMUL.FTZ R153, R158.reuse, R141.reuse ;  /* 0x0000008d9e997220 */ /* 0x0c1fe20000410000 */
[C---:B------:R-:W-:Y:S01]  /*3af0*/  FMUL.FTZ R155, R158.reuse, R146 ;  /* 0x000000929e9b7220 */ /* 0x040fe20000410000 */
[C---:B------:R-:W-:Y:S01]  /*3b00*/  FMUL.FTZ R165, R158.reuse, R144 ;  /* 0x000000909ea57220 */ /* 0x040fe20000410000 */
[-C--:B-12---:R-:W-:Y:S01]  /*3b10*/  FMUL.FTZ R158, R158, R148.reuse ;  /* 0x000000949e9e7220 */ /* 0x086fe20000410000 */
[C---:B------:R-:W-:Y:S01]  /*3b20*/  FFMA.FTZ R153, R154.reuse, R148, -R153 ;  /* 0x000000949a997223 */ /* 0x040fe20000010899 */
[C---:B------:R-:W-:Y:S01]  /*3b30*/  FFMA.FTZ R144, R154.reuse, R144, -R155 ;  /* 0x000000909a907223 */ /* 0x040fe2000001089b */
[C---:B------:R-:W-:Y:S01]  /*3b40*/  FFMA.FTZ R146, R154.reuse, R146, R165 ;  /* 0x000000929a927223 */ /* 0x040fe200000100a5 */
[----:B------:R-:W-:Y:S02]  /*3b50*/  FFMA.FTZ R158, R154, R141, R158 ;  /* 0x0000008d9a9e7223 */ /* 0x000fe4000001009e */
[----:B---3--:R-:W-:Y:S01]  /*3b60*/  FADD.FTZ R149, R149, R144 ;  /* 0x0000009095957221 */ /* 0x008fe20000010000 */
[----:B----4-:R-:W-:Y:S01]  /*3b70*/  FADD.FTZ R151, R151, R146 ;  /* 0x0000009297977221 */ /* 0x010fe20000010000 */
[----:B------:R-:W-:-:S07]  /*3b80*/  MOV R154, R153 ;  /* 0x00000099009a7202 */ /* 0x000fce0000000f00 */
.L_x_17716:
[----:B------:R-:W-:Y:S05]  /*3b90*/  BSYNC B0 ;  /* 0x0000000000007941 */ /* 0x000fea0003800000 */
.L_x_17715:
[----:B0-----:R-:W-:Y:S01]  /*3ba0*/  SHFL.DOWN PT, R146, R158, 0x1, 0x1f ;  /* 0x08201f009e927f89 */ /* 0x001fe200000e0000 */
[----:B------:R-:W-:Y:S03]  /*3bb0*/  BSSY B0, `(.L_x_17717) ;  /* 0x00000be000007945 */ /* 0x000fe60003800000 */
[----:B------:R-:W0:Y:S04]  /*3bc0*/  SHFL.IDX PT, R155, R43, RZ, 0x1f ;  /* 0x00001fff2b9b7589 */ /* 0x000e2800000e0000 */
        /* <DEDUP_REMOVED lines=9> */
[C---:B------:R-:W-:Y:S01]  /*3c60*/  @P4 FFMA.FTZ R144, R141.reuse, R153, -R144 ;  /* 0x000000998d904223 */ /* 0x040fe20000010890 */
[----:B------:R-:W-:Y:S01]  /*3c70*/  @P4 FFMA.FTZ R146, R141, R155, R146 ;  /* 0x0000009b8d924223 */ /* 0x000fe20000010092 */
[CC--:B------:R-:W-:Y:S01]  /*3c80*/  FMUL.FTZ R141, R103.reuse, R134.reuse ;  /* 0x00000086678d7220 */ /* 0x0c0fe20000410000 */
[-C--:B------:R-:W-:Y:S01]  /*3c90*/  FMUL.FTZ R103, R103, R109.reuse ;  /* 0x0000006d67677220 */ /* 0x080fe20000410000 */
[----:B------:R-:W-:Y:S02]  /*3ca0*/  @P4 FADD.FTZ R153, R165, R144 ;  /* 0x00000090a5994221 */ /* 0x000fe40000010000 */
[C---:B------:R-:W-:Y:S01]  /*3cb0*/  FFMA.FTZ R109, R102.reuse, R109, R141 ;  /* 0x0000006d666d7223 */ /* 0x040fe2000001008d */
[----:B------:R-:W-:Y:S01]  /*3cc0*/  FFMA.FTZ R103, R102, R134, -R103 ;  /* 0x0000008666677223 */ /* 0x000fe20000010867 */
[----:B------:R-:W-:Y:S01]  /*3cd0*/  @P4 FADD.FTZ R155, R148, R146 ;  /* 0x00000092949b4221 */ /* 0x000fe20000010000 */
[----:B------:R-:W-:Y:S01]  /*3ce0*/  FMUL.FTZ R162, R153, -R107 ;  /* 0x8000006b99a27220 */ /* 0x000fe20000410000 */
[----:B------:R-:W-:Y:S01]  /*3cf0*/  FADD.FTZ R109, RZ, R109 ;  /* 0x0000006dff6d7221 */ /* 0x000fe20000010000 */
[----:B------:R-:W-:Y:S01]  /*3d00*/  FADD.FTZ R132, R132, R103 ;  /* 0x0000006784847221 */ /* 0x000fe20000010000 */
[----:B------:R-:W-:-:S02]  /*3d10*/  ISETP.NE.AND P4, PT, R110, RZ, PT ;  /* 0x000000ff6e00720c */ /* 0x000fc40003f85270 */
[CC--:B------:R-:W-:Y:S01]  /*3d20*/  FMUL.FTZ R141, R140.reuse, R109.reuse ;  /* 0x0000006d8c8d7220 */ /* 0x0c0fe20000410000 */
[-C--:B------:R-:W-:Y:S01]  /*3d30*/  FMUL.FTZ R140, R140, R132.reuse ;  /* 0x000000848c8c7220 */ /* 0x080fe20000410000 */
[-C--:B------:R-:W-:Y:S01]  /*3d40*/  FMUL.FTZ R102, R128, R109.reuse ;  /* 0x0000006d80667220 */ /* 0x080fe20000410000 */
[-C--:B------:R-:W-:Y:S01]  /*3d50*/  FMUL.FTZ R134, R104, R109.reuse ;  /* 0x0000006d68867220 */ /* 0x080fe20000410000 */
[CC--:B------:R-:W-:Y:S01]  /*3d60*/  FFMA.FTZ R141, R108.reuse, R132.reuse, -R141 ;  /* 0x000000846c8d7223 */ /* 0x0c0fe2000001088d */
[-C--:B------:R-:W-:Y:S01]  /*3d70*/  FFMA.FTZ R103, R108, R109.reuse, R140 ;  /* 0x0000006d6c677223 */ /* 0x080fe2000001008c */
[-C--:B------:R-:W-:Y:S01]  /*3d80*/  FMUL.FTZ R108, R128, R132.reuse ;  /* 0x00000084806c7220 */ /* 0x080fe20000410000 */
[-C--:B------:R-:W-:Y:S01]  /*3d90*/  FFMA.FTZ R102, R127, R132.reuse, -R102 ;  /* 0x000000847f667223 */ /* 0x080fe20000010866 */
[CC--:B------:R-:W-:Y:S01]  /*3da0*/  FMUL.FTZ R165, R105.reuse, R109.reuse ;  /* 0x0000006d69a57220 */ /* 0x0c0fe20000410000 */
[----:B------:R-:W-:Y:S01]  /*3db0*/  FFMA.FTZ R148, R105, R132, R134 ;  /* 0x0000008469947223 */ /* 0x000fe20000010086 */
[----:B------:R-:W-:Y:S01]  /*3dc0*/  FFMA.FTZ R108, R127, R109, R108 ;  /* 0x0000006d7f6c7223 */ /* 0x000fe2000001006c */
[----:B------:R-:W-:Y:S01]  /*3dd0*/  FFMA.FTZ R134, R121, R28, R102 ;  /* 0x0000001c79867223 */ /* 0x000fe20000010066 */
[----:B------:R-:W-:Y:S01]  /*3de0*/  FFMA.FTZ R165, R104, R132, -R165 ;  /* 0x0000008468a57223 */ /* 0x000fe200000108a5 */
[C---:B------:R-:W-:Y:S01]  /*3df0*/  FFMA.FTZ R102, R126.reuse, R141, RZ ;  /* 0x0000008d7e667223 */ /* 0x040fe200000100ff */
[----:B------:R-:W-:Y:S01]  /*3e00*/  FADD.FTZ R108, RZ, R108 ;  /* 0x0000006cff6c7221 */ /* 0x000fe20000010000 */
[C---:B------:R-:W-:Y:S01]  /*3e10*/  FFMA.FTZ R140, -R126.reuse, R103, RZ ;  /* 0x000000677e8c7223 */ /* 0x040fe200000101ff */
        /* <DEDUP_REMOVED lines=8> */
[-C--:B------:R-:W-:Y:S01]  /*3ea0*/  FFMA.FTZ R126, R129, R108.reuse, R126 ;  /* 0x0000006c817e7223 */ /* 0x080fe2000001007e */
[----:B------:R-:W-:Y:S01]  /*3eb0*/  FMUL.FTZ R165, R105, R108 ;  /* 0x0000006c69a57220 */ /* 0x000fe20000410000 */
[C---:B------:R-:W-:Y:S01]  /*3ec0*/  FFMA.FTZ R163, R125.reuse, R144, R102 ;  /* 0x000000907da37223 */ /* 0x040fe20000010066 */
[----:B------:R-:W-:Y:S01]  /*3ed0*/  FFMA.FTZ R161, -R125, R161, R140 ;  /* 0x000000a17da17223 */ /* 0x000fe2000001018c */
[----:B------:R-:W-:Y:S01]  /*3ee0*/  FFMA.FTZ R140, R129, R134, -R103 ;  /* 0x00000086818c7223 */ /* 0x000fe20000010867 */
[----:B------:R-:W-:Y:S01]  /*3ef0*/  FADD.FTZ R103, RZ, R126 ;  /* 0x0000007eff677221 */ /* 0x000fe20000010000 */
[C---:B------:R-:W-:Y:S01]  /*3f00*/  FMUL.FTZ R102, R104.reuse, R108 ;  /* 0x0000006c68667220 */ /* 0x040fe20000410000 */
[----:B------:R-:W-:Y:S01]  /*3f10*/  FFMA.FTZ R146, R104, R134, -R165 ;  /* 0x0000008668927223 */ /* 0x000fe200000108a5 */
[----:B------:R-:W-:Y:S01]  /*3f20*/  FFMA.FTZ R140, R119, R30, R140 ;  /* 0x0000001e778c7223 */ /* 0x000fe2000001008c */
[CC--:B------:R-:W-:Y:S01]  /*3f30*/  FMUL.FTZ R126, R142.reuse, R103.reuse ;  /* 0x000000678e7e7220 */ /* 0x0c0fe20000410000 */
[----:B------:R-:W-:Y:S01]  /*3f40*/  FFMA.FTZ R102, R105, R134, R102 ;  /* 0x0000008669667223 */ /* 0x000fe20000010066 */
[C---:B------:R-:W-:Y:S01]  /*3f50*/  FMUL.FTZ R146, R125.reuse, R146 ;  /* 0x000000927d927220 */ /* 0x040fe20000410000 */
[-C--:B------:R-:W-:Y:S01]  /*3f60*/  FMUL.FTZ R142, R142, R140.reuse ;  /* 0x0000008c8e8e7220 */ /* 0x080fe20000410000 */
[C---:B------:R-:W-:Y:S01]  /*3f70*/  FFMA.FTZ R126, R138.reuse, R140, -R126 ;  /* 0x0000008c8a7e7223 */ /* 0x040fe2000001087e */
[----:B------:R-:W-:Y:S01]  /*3f80*/  FFMA.FTZ R150, -R125, R102, -RZ ;  /* 0x000000667d967223 */ /* 0x000fe200000109ff */
[C---:B------:R-:W-:Y:S01]  /*3f90*/  FMUL.FTZ R102, R139.reuse, R140 ;  /* 0x0000008c8b667220 */ /* 0x040fe20000410000 */
[-C--:B------:R-:W-:Y:S01]  /*3fa0*/  FFMA.FTZ R142, R138, R103.reuse, R142 ;  /* 0x000000678a8e7223 */ /* 0x080fe2000001008e */
[C---:B------:R-:W-:Y:S01]  /*3fb0*/  FFMA.FTZ R125, R124.reuse, R126, R163 ;  /* 0x0000007e7c7d7223 */ /* 0x040fe200000100a3 */
[-C--:B------:R-:W-:Y:S01]  /*3fc0*/  FMUL.FTZ R163, R139, R103.reuse ;  /* 0x000000678ba37220 */ /* 0x080fe20000410000 */
[-C--:B------:R-:W-:Y:S01]  /*3fd0*/  FFMA.FTZ R102, R137, R103.reuse, R102 ;  /* 0x0000006789667223 */ /* 0x080fe20000010066 */
[----:B------:R-:W-:Y:S01]  /*3fe0*/  FFMA.FTZ R126, -R124, R142, R161 ;  /* 0x0000008e7c7e7223 */ /* 0x000fe200000101a1 */
[-C--:B------:R-:W-:Y:S01]  /*3ff0*/  FMUL.FTZ R161, R105, R103.reuse ;  /* 0x0000006769a17220 */ /* 0x080fe20000410000 */
[C---:B------:R-:W-:Y:S01]  /*4000*/  FMUL.FTZ R142, R104.reuse, R103 ;  /* 0x00000067688e7220 */ /* 0x040fe20000410000 */
[-C--:B------:R-:W-:Y:S01]  /*4010*/  FFMA.FTZ R138, R137, R140.reuse, -R163 ;  /* 0x0000008c898a7223 */ /* 0x080fe200000108a3 */
[----:B------:R-:W-:Y:S01]  /*4020*/  FADD.FTZ R102, RZ, R102 ;  /* 0x00000066ff667221 */ /* 0x000fe20000010000 */
[-C--:B------:R-:W-:Y:S01]  /*4030*/  FFMA.FTZ R161, R104, R140.reuse, -R161 ;  /* 0x0000008c68a17223 */ /* 0x080fe200000108a1 */
[----:B------:R-:W-:Y:S01]  /*4040*/  FFMA.FTZ R163, R105, R140, R142 ;  /* 0x0000008c69a37223 */ /* 0x000fe2000001008e */
[----:B------:R-:W-:Y:S01]  /*4050*/  FFMA.FTZ R138, R117, R26, R138 ;  /* 0x0000001a758a7223 */ /* 0x000fe2000001008a */
[C---:B------:R-:W-:Y:S01]  /*4060*/  FMUL.FTZ R160, R159.reuse, R102 ;  /* 0x000000669fa07220 */ /* 0x040fe20000410000 */
[C---:B------:R-:W-:Y:S01]  /*4070*/  FMUL.FTZ R142, R124.reuse, R161 ;  /* 0x000000a17c8e7220 */ /* 0x040fe20000410000 */
[----:B------:R-:W-:Y:S01]  /*4080*/  FFMA.FTZ R144, -R124, R163, -RZ ;  /* 0x000000a37c907223 */ /* 0x000fe200000109ff */
[-C--:B------:R-:W-:Y:S01]  /*4090*/  FMUL.FTZ R161, R159, R138.reuse ;  /* 0x0000008a9fa17220 */ /* 0x080fe20000410000 */
[----:B------:R0:W2:Y:S01]  /*40a0*/  SHFL.IDX PT, R124, R154, RZ, 0x1f ;  /* 0x00001fff9a7c7589 */ /* 0x0000a200000e0000 */
[----:B------:R-:W-:Y:S01]  /*40b0*/  FFMA.FTZ R159, R157, R138, -R160 ;  /* 0x0000008a9d9f7223 */ /* 0x000fe200000108a0 */
[C---:B------:R-:W-:Y:S01]  /*40c0*/  FMUL.FTZ R160, R155.reuse, -R107 ;  /* 0x8000006b9ba07220 */ /* 0x040fe20000410000 */
[----:B------:R-:W-:Y:S01]  /*40d0*/  FMUL.FTZ R164, R104, R102 ;  /* 0x0000006668a47220 */ /* 0x000fe20000410000 */
[----:B------:R-:W-:Y:S01]  /*40e0*/  FFMA.FTZ R155, R155, R106, R162 ;  /* 0x0000006a9b9b7223 */ /* 0x000fe200000100a2 */
[-C--:B------:R-:W-:Y:S01]  /*40f0*/  FFMA.FTZ R157, R157, R102.reuse, R161 ;  /* 0x000000669d9d7223 */ /* 0x080fe200000100a1 */
[----:B------:R-:W-:Y:S01]  /*4100*/  FMUL.FTZ R107, R105, R102 ;  /* 0x00000066696b7220 */ /* 0x000fe20000410000 */
[----:B------:R-:W-:Y:S01]  /*4110*/  FFMA.FTZ R153, R153, R106, -R160 ;  /* 0x0000006a99997223 */ /* 0x000fe200000108a0 */
[-C--:B------:R-:W-:Y:S01]  /*4120*/  FFMA.FTZ R161, R105, R138.reuse, R164 ;  /* 0x0000008a69a17223 */ /* 0x080fe200000100a4 */
[----:B------:R-:W-:Y:S01]  /*4130*/  FADD.FTZ R105, -R152, R155 ;  /* 0x0000009b98697221 */ /* 0x000fe20000010100 */
[----:B------:R-:W-:Y:S01]  /*4140*/  FFMA.FTZ R107, R104, R138, -R107 ;  /* 0x0000008a686b7223 */ /* 0x000fe2000001086b */
[----:B------:R-:W-:Y:S01]  /*4150*/  FADD.FTZ R106, R156, R153 ;  /* 0x000000999c6a7221 */ /* 0x000fe20000010000 */
[C---:B------:R-:W-:Y:S01]  /*4160*/  FMUL.FTZ R156, R122.reuse, R159 ;  /* 0x0000009f7a9c7220 */ /* 0x040fe20000410000 */
[C---:B------:R-:W-:Y:S01]  /*4170*/  FMUL.FTZ R104, R139.reuse, -R105 ;  /* 0x800000698b687220 */ /* 0x040fe20000410000 */
[C---:B------:R-:W-:Y:S01]  /*4180*/  FMUL.FTZ R152, R122.reuse, R107 ;  /* 0x0000006b7a987220 */ /* 0x040fe20000410000 */
[-C--:B------:R-:W-:Y:S01]  /*4190*/  FMUL.FTZ R160, R139, -R106.reuse ;  /* 0x8000006a8ba07220 */ /* 0x080fe20000410000 */
[C---:B------:R-:W-:Y:S01]  /*41a0*/  FMUL.FTZ R153, R122.reuse, R157 ;  /* 0x0000009d7a997220 */ /* 0x040fe20000410000 */
[----:B------:R-:W-:Y:S01]  /*41b0*/  FFMA.FTZ R104, R137, R106, -R104 ;  /* 0x0000006a89687223 */ /* 0x000fe20000010868 */
[----:B0-----:R-:W-:Y:S01]  /*41c0*/  FFMA.FTZ R154, -R122, R161, -RZ ;  /* 0x000000a17a9a7223 */ /* 0x001fe200000109ff */
[C---:B-1----:R-:W-:Y:S01]  /*41d0*/  FMUL.FTZ R107, R158.reuse, R43 ;  /* 0x0000002b9e6b7220 */ /* 0x042fe20000410000 */
[----:B------:R-:W-:Y:S01]  /*41e0*/  FADD.FTZ R122, R125, R156 ;  /* 0x0000009c7d7a7221 */ /* 0x000fe20000010000 */
[----:B------:R-:W-:Y:S01]  /*41f0*/  FFMA.FTZ R160, R137, R105, R160 ;  /* 0x0000006989a07223 */ /* 0x000fe200000100a0 */
[-C--:B------:R-:W-:Y:S01]  /*4200*/  FMUL.FTZ R156, R158, R42.reuse ;  /* 0x0000002a9e9c7220 */ /* 0x080fe20000410000 */
[----:B------:R-:W-:Y:S01]  /*4210*/  FADD.FTZ R104, R147, R104 ;  /* 0x0000006893687221 */ /* 0x000fe20000010000 */
[C---:B--2---:R-:W-:Y:S01]  /*4220*/  FFMA.FTZ R42, R124.reuse, R42, -R107 ;  /* 0x0000002a7c2a7223 */ /* 0x044fe2000001086b */
[----:B------:R-:W-:Y:S01]  /*4230*/  FADD.FTZ R107, -R145, R160 ;  /* 0x000000a0916b7221 */ /* 0x000fe20000010100 */
[----:B------:R-:W-:Y:S01]  /*4240*/  FFMA.FTZ R156, R124, R43, R156 ;  /* 0x0000002b7c9c7223 */ /* 0x000fe2000001009c */
        /* <DEDUP_REMOVED lines=10> */
[----:B------:R-:W-:Y:S01]  /*42f0*/  FADD.FTZ R42, R149, R42 ;  /* 0x0000002a952a7221 */ /* 0x000fe20000010000 */
[----:B------:R-:W-:Y:S01]  /*4300*/  FADD.FTZ R124, R135, R124 ;  /* 0x0000007c877c7221 */ /* 0x000fe20000010000 */
[C---:B------:R-:W-:Y:S01]  /*4310*/  FMUL.FTZ R156, R128.reuse, -R125 ;  /* 0x8000007d809c7220 */ /* 0x040fe20000410000 */
[----:B------:R-:W-:Y:S01]  /*4320*/  @!P4 LEA R131, R9, R59, 0x4 ;  /* 0x0000003b0983c211 */ /* 0x000fe200078e20ff */
[----:B------:R-:W-:Y:S01]  /*4330*/  FFMA.FTZ R135, R119, -R30, R140 ;  /* 0x8000001e77877223 */ /* 0x000fe2000001008c */
[-C--:B------:R-:W-:Y:S01]  /*4340*/  FMUL.FTZ R158, R128, -R124.reuse ;  /* 0x8000007c809e7220 */ /* 0x080fe20000410000 */
[C---:B------:R-:W-:Y:S01]  /*4350*/  FFMA.FTZ R128, R127.reuse, R124, -R156 ;  /* 0x0000007c7f807223 */ /* 0x040fe2000001089c */
[----:B------:R-:W-:Y:S01]  /*4360*/  LEA.HI.SX32 R160, R58, R58, 0x1b ;  /* 0x0000003a3aa07211 */ /* 0x000fe200078fdaff */
[----:B------:R0:W-:Y:S01]  /*4370*/  @!P4 STS.128 [R131+0x1b80], R40 ;  /* 0x001b80288300c388 */ /* 0x0001e20000000c00 */
[----:B------:R-:W-:Y:S01]  /*4380*/  FFMA.FTZ R129, R127, R125, R158 ;  /* 0x0000007d7f817223 */ /* 0x000fe2000001009e */
[----:B------:R-:W-:Y:S01]  /*4390*/  FADD.FTZ R128, R133, R128 ;  /* 0x0000008085807221 */ /* 0x000fe20000010000 */
[----:B------:R-:W-:Y:S01]  /*43a0*/  IADD3 R127, -R27, R8, RZ ;  /* 0x000000081b7f7210 */ /* 0x000fe20007ffe1ff */
[----:B------:R-:W-:Y:S01]  /*43b0*/  FFMA.FTZ R133, R121, -R28, R134 ;  /* 0x8000001c79857223 */ /* 0x000fe20000010086 */
[----:B------:R-:W-:Y:S01]  /*43c0*/  FADD.FTZ R129, -R130, R129 ;  /* 0x0000008182817221 */ /* 0x000fe20000010100 */
[----:B------:R-:W-:Y:S01]  /*43d0*/  FMUL.FTZ R130, R128, R32 ;  /* 0x0000002080827220 */ /* 0x000fe20000410000 */
[----:B------:R-:W-:Y:S01]  /*43e0*/  LEA R139, R127, -R110, 0x1 ;  /* 0x8000006e7f8b7211 */ /* 0x000fe200078e08ff */
[----:B------:R-:W-:Y:S01]  /*43f0*/  FMUL.FTZ R140, R107, R30 ;  /* 0x0000001e6b8c7220 */ /* 0x000fe20000410000 */
[----:B------:R-:W-:Y:S01]  /*4400*/  LEA R160, R160, R59, 0x2 ;  /* 0x0000003ba0a07211 */ /* 0x000fe200078e10ff */
[----:B------:R-:W-:Y:S01]  /*4410*/  FADD.FTZ R126, R126, -R153 ;  /* 0x800000997e7e7221 */ /* 0x000fe20000010000 */
[----:B------:R-:W-:-:S03]  /*4420*/  ISETP.GE.AND P5, PT, R139, 0x1, PT ;  /* 0x000000018b00780c */ /* 0x000fc60003fa6270 */
[----:B------:R-:W-:Y:S01]  /*4430*/  STS [R160+0x210], R141 ;  /* 0x0002108da0007388 */ /* 0x000fe20000000800 */
[----:B0-----:R-:W-:Y:S01]  /*4440*/  FFMA.FTZ R131, R123, -R32, R132 ;  /* 0x800000207b837223 */ /* 0x001fe20000010084 */
[----:B------:R-:W-:Y:S01]  /*4450*/  FMUL.FTZ R132, R124, R28 ;  /* 0x0000001c7c847220 */ /* 0x000fe20000410000 */
[----:B------:R-:W-:Y:S01]  /*4460*/  FMUL.FTZ R40, R129, R32 ;  /* 0x0000002081287220 */ /* 0x000fe20000410000 */
[----:B------:R-:W-:Y:S01]  /*4470*/  FMUL.FTZ R42, R109, R130 ;  /* 0x000000826d2a7220 */ /* 0x000fe20000410000 */
[----:B------:R-:W-:Y:S01]  /*4480*/  FMUL.FTZ R41, R125, R28 ;  /* 0x0000001c7d297220 */ /* 0x000fe20000410000 */
[----:B------:R-:W-:Y:S01]  /*4490*/  FMUL.FTZ R134, R108, R132 ;  /* 0x000000846c867220 */ /* 0x000fe20000410000 */
[----:B------:R0:W-:Y:S01]  /*44a0*/  STS [R55+0x10], R142 ;  /* 0x0000108e37007388 */ /* 0x0001e20000000800 */
[-C--:B------:R-:W-:Y:S01]  /*44b0*/  FFMA.FTZ R42, R131, R40.reuse, -R42 ;  /* 0x00000028832a7223 */ /* 0x080fe2000001082a */
[----:B------:R-:W-:Y:S01]  /*44c0*/  FMUL.FTZ R40, R109, R40 ;  /* 0x000000286d287220 */ /* 0x000fe20000410000 */
[----:B------:R-:W-:Y:S01]  /*44d0*/  FFMA.FTZ R137, R133, R41, -R134 ;  /* 0x0000002985897223 */ /* 0x000fe20000010886 */
[----:B------:R-:W-:Y:S01]  /*44e0*/  FMUL.FTZ R134, R104, R30 ;  /* 0x0000001e68867220 */ /* 0x000fe20000410000 */
[----:B------:R-:W-:Y:S01]  /*44f0*/  FADD.FTZ R42, RZ, R42 ;  /* 0x0000002aff2a7221 */ /* 0x000fe20000010000 */
[----:B------:R-:W-:Y:S01]  /*4500*/  STS [R55+0x4], R148 ;  /* 0x0000049437007388 */ /* 0x000fe20000000800 */
[----:B------:R-:W-:-:S02]  /*4510*/  FFMA.FTZ R40, R131, R130, R40 ;  /* 0x0000008283287223 */ /* 0x000fc40000010028 */
[----:B------:R-:W-:Y:S01]  /*4520*/  FADD.FTZ R137, R42, R137 ;  /* 0x000000892a897221 */ /* 0x000fe20000010000 */
[----:B------:R-:W-:Y:S01]  /*4530*/  STS [R55+0x8], R146 ;  /* 0x0000089237007388 */ /* 0x000fe20000000800 */
[----:B0-----:R-:W-:Y:S01]  /*4540*/  FMUL.FTZ R142, R103, R134 ;  /* 0x00000086678e7220 */ /* 0x001fe20000410000 */
[----:B------:R-:W-:Y:S02]  /*4550*/  FMUL.FTZ R42, R108, R41 ;  /* 0x000000296c2a7220 */ /* 0x000fe40000410000 */
[----:B------:R-:W-:Y:S01]  /*4560*/  STS [R55+0xc], R150 ;  /* 0x00000c9637007388 */ /* 0x000fe20000000800 */
[----:B------:R-:W-:Y:S01]  /*4570*/  FFMA.FTZ R142, R135, R140, -R142 ;  /* 0x0000008c878e7223 */ /* 0x000fe2000001088e */
[----:B------:R-:W-:Y:S02]  /*4580*/  FFMA.FTZ R141, R133, R132, R42 ;  /* 0x00000084858d7223 */ /* 0x000fe4000001002a */
[----:B------:R0:W-:Y:S04]  /*4590*/  STS [R55+0x14], R144 ;  /* 0x0000149037007388 */ /* 0x0001e80000000800 */
[----:B------:R1:W-:Y:S04]  /*45a0*/  STS [R55+0x18], R152 ;  /* 0x0000189837007388 */ /* 0x0003e80000000800 */
[----:B------:R1:W-:Y:S01]  /*45b0*/  STS [R55+0x1c], R154 ;  /* 0x00001c9a37007388 */ /* 0x0003e20000000800 */
[----:B0-----:R-:W-:Y:S01]  /*45c0*/  FADD.FTZ R144, RZ, R40 ;  /* 0x00000028ff907221 */ /* 0x001fe20000010000 */
[----:B------:R-:W-:Y:S06]  /*45d0*/  BAR.SYNC.DEFER_BLOCKING 0x0 ;  /* 0x0000000000007b1d */ /* 0x000fec0000010000 */
[----:B------:R-:W-:Y:S05]  /*45e0*/  @!P5 BRA `(.L_x_17718) ;  /* 0x000000000068d947 */ /* 0x000fea0003800000 */
[----:B------:R-:W-:Y:S01]  /*45f0*/  IADD3 R41, R29, -0x1, RZ ;  /* 0xffffffff1d297810 */ /* 0x000fe20007ffe0ff */
[----:B------:R-:W-:Y:S01]  /*4600*/  IMAD R146, R11, UR22, RZ ;  /* 0x000000160b927c24 */ /* 0x000fe2000f8e02ff */
[--C-:B------:R-:W-:Y:S01]  /*4610*/  SHF.R.U32.HI R147, RZ, 0x1, R71.reuse ;  /* 0x00000001ff937819 */ /* 0x100fe20000011647 */
[----:B------:R-:W-:Y:S01]  /*4620*/  IMAD R136, R136, UR18, RZ ;  /* 0x0000001288887c24 */ /* 0x000fe2000f8e02ff */
        /* <DEDUP_REMOVED lines=11> */
[----:B------:R-:W-:Y:S01]  /*46e0*/  IADD3 R145, R143, R41, RZ ;  /* 0x000000298f917210 */ /* 0x000fe20007ffe0ff */
[----:B------:R-:W-:Y:S01]  /*46f0*/  IMAD R41, R9, UR19, R136 ;  /* 0x0000001309297c24 */ /* 0x000fe2000f8e0288 */
[----:B------:R-:W-:-:S04]  /*4700*/  LEA R143, P5, R40, R68, 0x3 ;  /* 0x00000044288f7211 */ /* 0x000fc800078a18ff */
[----:B------:R-:W-:Y:S02]  /*4710*/  LEA.HI.X R145, R40, R69, R145, 0x3, P5 ;  /* 0x0000004528917211 */ /* 0x000fe400028f1c91 */
[----:B------:R-:W-:Y:S02]  /*4720*/  IADD3 R41, R43, R41, RZ ;  /* 0x000000292b297210 */ /* 0x000fe40007ffe0ff */
[----:B------:R-:W-:-:S04]  /*4730*/  LEA R40, P5, R42, R143, 0x2 ;  /* 0x0000008f2a287211 */ /* 0x000fc800078a10ff */
[----:B------:R-:W-:Y:S02]  /*4740*/  LEA.HI.X R41, R42, R145, R41, 0x2, P5 ;  /* 0x000000912a297211 */ /* 0x000fe400028f1429 */
[----:B------:R-:W-:-:S04]  /*4750*/  LEA.HI.SX32 R42, R110, R110, 0x1b ;  /* 0x0000006e6e2a7211 */ /* 0x000fc800078fdaff */
[----:B------:R-:W-:-:S05]  /*4760*/  LEA R42, R42, R59, 0x2 ;  /* 0x0000003b2a2a7211 */ /* 0x000fca00078e10ff */
[----:B------:R-:W0:Y:S04]  /*4770*/  LDS R43, [R42+0x210] ;  /* 0x000210002a2b7984 */ /* 0x000e280000000800 */
[----:B0-----:R0:W-:Y:S02]  /*4780*/  REDG.E.ADD.F32.FTZ.RN.STRONG.GPU desc[UR10][R40.64], R43 ;  /* 0x0000002b280079a6 */ /* 0x0011e4000c10f38a */
.L_x_17718:
[----:B------:R-:W-:Y:S05]  /*4790*/  BSYNC B0 ;  /* 0x0000000000007941 */ /* 0x000fea0003800000 */
.L_x_17717:
[C---:B0-----:R-:W-:Y:S01]  /*47a0*/  IADD3 R41, R110.reuse, 0x20, RZ ;  /* 0x000000206e297810 */ /* 0x041fe20007ffe0ff */
[----:B------:R-:W-:Y:S01]  /*47b0*/  FMUL.FTZ R140, R103, R140 ;  /* 0x0000008c678c7220 */ /* 0x000fe20000410000 */
[----:B------:R-:W-:Y:S01]  /*47c0*/  IADD3 R143, R110, 0x40, RZ ;  /* 0x000000406e8f7810 */ /* 0x000fe20007ffe0ff */
[----:B------:R-:W-:Y:S01]  /*47d0*/  FADD.FTZ R42, R144, R141 ;  /* 0x0000008d902a7221 */ /* 0x000fe20000010000 */
[----:B------:R-:W-:Y:S01]  /*47e0*/  LEA.HI.SX32 R40, R41, R110, 0x1b ;  /* 0x0000006e29287211 */ /* 0x000fe200078fdaff */
[----:B------:R-:W-:Y:S01]  /*47f0*/  FFMA.FTZ R41, R135, R134, R140 ;  /* 0x0000008687297223 */ /* 0x000fe2000001008c */
[----:B------:R-:W-:Y:S01]  /*4800*/  LEA.HI.SX32 R140, R143, R110, 0x1b ;  /* 0x0000006e8f8c7211 */ /* 0x000fe200078fdaff */
[----:B------:R-:W-:Y:S01]  /*4810*/  FADD.FTZ R144, R137, R142 ;  /* 0x0000008e89907221 */ /* 0x000fe20000010000 */
[----:B------:R-:W-:Y:S01]  /*4820*/  LEA R40, R40, R59, 0x2 ;  /* 0x0000003b28287211 */ /* 0x000fe200078e10ff */
[-C--:B------:R-:W-:Y:S01]  /*4830*/  FMUL.FTZ R137, R106, R26.reuse ;  /* 0x0000001a6a897220 */ /* 0x080fe20000410000 */
[----:B------:R-:W-:Y:S01]  /*4840*/  ISETP.GE.AND P5, PT, R139, 0x21, PT ;  /* 0x000000218b00780c */ /* 0x000fe20003fa6270 */
[----:B------:R-:W-:Y:S01]  /*4850*/  USHF.L.U64.HI UR7, UR5, 0x2, UR6 ;  /* 0x0000000205077899 */ /* 0x000fe20008010206 */
[-C--:B------:R-:W-:Y:S01]  /*4860*/  FFMA.FTZ R136, R117, -R26.reuse, R138 ;  /* 0x8000001a75887223 */ /* 0x080fe2000001008a */
[----:B------:R0:W2:Y:S01]  /*4870*/  LDS R143, [R40+0x290] ;  /* 0x00029000288f7984 */ /* 0x0000a20000000800 */
[----:B------:R-:W-:Y:S01]  /*4880*/  FMUL.FTZ R43, R105, R26 ;  /* 0x0000001a692b7220 */ /* 0x000fe20000410000 */
[----:B------:R-:W-:Y:S01]  /*4890*/  FMUL.FTZ R141, R102, R137 ;  /* 0x00000089668d7220 */ /* 0x000fe20000410000 */
[----:B------:R-:W-:Y:S01]  /*48a0*/  USHF.L.U32 UR20, UR5, 0x2, URZ ;  /* 0x0000000205147899 */ /* 0x000fe2000800063f */
[----:B------:R-:W-:Y:S01]  /*48b0*/  IMAD R142, R66, UR7, RZ ;  /* 0x00000007428e7c24 */ /* 0x000fe2000f8e02ff */
[----:B------:R-:W-:Y:S01]  /*48c0*/  BSSY B0, `(.L_x_17719) ;  /* 0x000000a000007945 */ /* 0x000fe20003800000 */
[----:B------:R-:W-:Y:S01]  /*48d0*/  FFMA.FTZ R141, R136, R43, -R141 ;  /* 0x0000002b888d7223 */ /* 0x000fe2000001088d */
[----:B------:R-:W-:Y:S01]  /*48e0*/  FADD.FTZ R42, R42, R41 ;  /* 0x000000292a2a7221 */ /* 0x000fe20000010000 */
[----:B------:R-:W-:-:S02]  /*48f0*/  LEA R140, R140, R59, 0x2 ;  /* 0x0000003b8c8c7211 */ /* 0x000fc400078e10ff */
[----:B------:R-:W-:Y:S01]  /*4900*/  FADD.FTZ R138, R144, R141 ;  /* 0x0000008d908a7221 */ /* 0x000fe20000010000 */
[----:B------:R-:W-:Y:S01]  /*4910*/  IMAD R141, R67, UR20, R142 ;  /* 0x00000014438d7c24 */ /* 0x000fe2000f8e028e */
[----:B0-----:R-:W-:Y:S06]  /*4920*/  @!P5 BRA `(.L_x_17720) ;  /* 0x00000000000cd947 */ /* 0x001fec0003800000 */
[----:B------:R-:W-:-:S05]  /*4930*/  IMAD.WIDE.U32 R40, R66, UR20, R88 ;  /* 0x0000001442287c25 */ /* 0x000fca000f8e0058 */
[----:B------:R-:W-:-:S05]  /*4940*/  IADD3 R41, R41, R141, RZ ;  /* 0x0000008d29297210 */ /* 0x000fca0007ffe0ff */
[----:B--2---:R0:W-:Y:S02]  /*4950*/  REDG.E.ADD.F32.FTZ.RN.STRONG.GPU desc[UR10][R40.64], R143 ;  /* 0x0000008f280079a6 */ /* 0x0041e4000c10f38a */
.L_x_17720:
[----:B------:R-:W-:Y:S05]  /*4960*/  BSYNC B0 ;  /* 0x0000000000007941 */ /* 0x000fea0003800000 */
.L_x_17719:
[----:B0-2---:R0:W2:Y:S01]  /*4970*/  LDS R143, [R140+0x310] ;  /* 0x000310008c8f7984 */ /* 0x0050a20000000800 */
[----:B------:R-:W-:Y:S01]  /*4980*/  ISETP.GE.AND P5, PT, R139, 0x41, PT ;  /* 0x000000418b00780c */ /* 0x000fe20003fa6270 */
[----:B------:R-:W-:-:S12]  /*4990*/  BSSY B0, `(.L_x_17721) ;  /* 0x0000005000007945 */ /* 0x000fd80003800000 */
[----:B0-----:R-:W-:Y:S05]  /*49a0*/  @!P5 BRA `(.L_x_17722) ;  /* 0x00000000000cd947 */ /* 0x001fea0003800000 */
[----:B------:R-:W-:-:S05]  /*49b0*/  IMAD.WIDE.U32 R40, R66, UR20, R86 ;  /* 0x0000001442287c25 */ /* 0x000fca000f8e0056 */
[----:B------:R-:W-:-:S05]  /*49c0*/  IADD3 R41, R141, R41, RZ ;  /* 0x000000298d297210 */ /* 0x000fca0007ffe0ff */
[----:B--2---:R0:W-:Y:S02]  /*49d0*/  REDG.E.ADD.F32.FTZ.RN.STRONG.GPU desc[UR10][R40.64], R143 ;  /* 0x0000008f280079a6 */ /* 0x0041e4000c10f38a */
.L_x_17722:
[----:B------:R-:W-:Y:S05]  /*49e0*/  BSYNC B0 ;  /* 0x0000000000007941 */ /* 0x000fea0003800000 */
.L_x_17721:
[----:B0-2---:R0:W2:Y:S01]  /*49f0*/  LDS R143, [R47+0x390] ;  /* 0x000390002f8f7984 */ /* 0x0050a20000000800 */
[----:B------:R-:W-:Y:S01]  /*4a00*/  ISETP.GE.AND P5, PT, R139, 0x61, PT ;  /* 0x000000618b00780c */ /* 0x000fe20003fa6270 */
[----:B------:R-:W-:-:S12]  /*4a10*/  BSSY B0, `(.L_x_17723) ;  /* 0x0000005000007945 */ /* 0x000fd80003800000 */
[----:B0-----:R-:W-:Y:S05]  /*4a20*/  @!P5 BRA `(.L_x_17724) ;  /* 0x00000000000cd947 */ /* 0x001fea0003800000 */
[----:B------:R-:W-:-:S05]  /*4a30*/  IMAD.WIDE.U32 R40, R66, UR20, R84 ;  /* 0x0000001442287c25 */ /* 0x000fca000f8e0054 */
[----:B------:R-:W-:-:S05]  /*4a40*/  IADD3 R41, R141, R41, RZ ;  /* 0x000000298d297210 */ /* 0x000fca0007ffe0ff */
[----:B--2---:R0:W-:Y:S02]  /*4a50*/  REDG.E.ADD.F32.FTZ.RN.STRONG.GPU desc[UR10][R40.64], R143 ;  /* 0x0000008f280079a6 */ /* 0x0041e4000c10f38a */
.L_x_17724:
[----:B------:R-:W-:Y:S05]  /*4a60*/  BSYNC B0 ;  /* 0x0000000000007941 */ /* 0x000fea0003800000 */
.L_x_17723:
[----:B0-2---:R0:W2:Y:S01]  /*4a70*/  LDS R143, [R46+0x410] ;  /* 0x000410002e8f7984 */ /* 0x0050a20000000800 */
[----:B------:R-:W-:Y:S01]  /*4a80*/  ISETP.GE.AND P5, PT, R139, 0x81, PT ;  /* 0x000000818b00780c */ /* 0x000fe20003fa6270 */
[----:B------:R-:W-:-:S12]  /*4a90*/  BSSY B0, `(.L_x_17725) ;  /* 0x0000005000007945 */ /* 0x000fd80003800000 */
[----:B0-----:R-:W-:Y:S05]  /*4aa0*/  @!P5 BRA `(.L_x_17726) ;  /* 0x00000000000cd947 */ /* 0x001fea0003800000 */
[----:B------:R-:W-:-:S05]  /*4ab0*/  IMAD.WIDE.U32 R40, R66, UR20, R82 ;  /* 0x0000001442287c25 */ /* 0x000fca000f8e0052 */
[----:B------:R-:W-:-:S05]  /*4ac0*/  IADD3 R41, R141, R41, RZ ;  /* 0x000000298d297210 */ /* 0x000fca0007ffe0ff */
[----:B--2---:R0:W-:Y:S02]  /*4ad0*/  REDG.E.ADD.F32.FTZ.RN.STRONG.GPU desc[UR10][R40.64], R143 ;  /* 0x0000008f280079a6 */ /* 0x0041e4000c10f38a */
.L_x_17726:
[----:B------:R-:W-:Y:S05]  /*4ae0*/  BSYNC B0 ;  /* 0x0000000000007941 */ /* 0x000fea0003800000 */
.L_x_17725:
        /* <DEDUP_REMOVED lines=8> */
.L_x_17728:
[----:B------:R-:W-:Y:S05]  /*4b70*/  BSYNC B0 ;  /* 0x0000000000007941 */ /* 0x000fea0003800000 */
.L_x_17727:
[----:B0-2---:R0:W2:Y:S01]  /*4b80*/  LDS R143, [R44+0x510] ;  /* 0x000510002c8f7984 */ /* 0x0050a20000000800 */
[----:B------:R-:W-:Y:S01]  /*4b90*/  ISETP.GE.AND P5, PT, R139, 0xc1, PT ;  /* 0x000000c18b00780c */ /* 0x000fe20003fa6270 */
[----:B------:R-:W-:Y:S01]  /*4ba0*/  BSSY B0, `(.L_x_17729) ;  /* 0x0000006000007945 */ /* 0x000fe20003800000 */
[----:B------:R-:W-:-:S11]  /*4bb0*/  FFMA.FTZ R43, R136, R137, R43 ;  /* 0x00000089882b7223 */ /* 0x000fd6000001002b */
[----:B0-----:R-:W-:Y:S05]  /*4bc0*/  @!P5 BRA `(.L_x_17730) ;  /* 0x00000000000cd947 */ /* 0x001fea0003800000 */
[----:B------:R-:W-:-:S05]  /*4bd0*/  IMAD.WIDE.U32 R40, R66, UR20, R78 ;  /* 0x0000001442287c25 */ /* 0x000fca000f8e004e */
[----:B------:R-:W-:-:S05]  /*4be0*/  IADD3 R41, R141, R41, RZ ;  /* 0x000000298d297210 */ /* 0x000fca0007ffe0ff */
[----:B--2---:R0:W-:Y:S02]  /*4bf0*/  REDG.E.ADD.F32.FTZ.RN.STRONG.GPU desc[UR10][R40.64], R143 ;  /* 0x0000008f280079a6 */ /* 0x0041e4000c10f38a */
.L_x_17730:
[----:B------:R-:W-:Y:S05]  /*4c00*/  BSYNC B0 ;  /* 0x0000000000007941 */ /* 0x000fea0003800000 */
.L_x_17729:
[----:B0-----:R0:W3:Y:S01]  /*4c10*/  LDS R41, [R39+0x590] ;  /* 0x0005900027297984 */ /* 0x0010e20000000800 */
[----:B------:R-:W-:Y:S01]  /*4c20*/  ISETP.GE.AND P5, PT, R139, 0xe1, PT ;  /* 0x000000e18b00780c */ /* 0x000fe20003fa6270 */
[----:B------:R-:W-:Y:S01]  /*4c30*/  BSSY B0, `(.L_x_17731) ;  /* 0x0000006000007945 */ /* 0x000fe20003800000 */
[----:B------:R-:W-:Y:S01]  /*4c40*/  FADD.FTZ R40, R42, R43 ;  /* 0x0000002b2a287221 */ /* 0x000fe20000010000 */
[----:B------:R-:W-:-:S10]  /*4c50*/  IMAD.WIDE.U32 R42, R66, UR20, R76 ;  /* 0x00000014422a7c25 */ /* 0x000fd4000f8e004c */
[----:B0-----:R-:W-:Y:S05]  /*4c60*/  @!P5 BRA `(.L_x_17732) ;  /* 0x000000000008d947 */ /* 0x001fea0003800000 */
[----:B------:R-:W-:-:S05]  /*4c70*/  IADD3 R43, R141, R43, RZ ;  /* 0x0000002b8d2b7210 */ /* 0x000fca0007ffe0ff */
[----:B---3--:R0:W-:Y:S02]  /*4c80*/  REDG.E.ADD.F32.FTZ.RN.STRONG.GPU desc[UR10][R42.64], R41 ;  /* 0x000000292a0079a6 */ /* 0x0081e4000c10f38a */
.L_x_17732:
[----:B------:R-:W-:Y:S05]  /*4c90*/  BSYNC B0 ;  /* 0x0000000000007941 */ /* 0x000fea0003800000 */
.L_x_17731:
[----:B------:R-:W4:Y:S01]  /*4ca0*/  SHFL.DOWN PT, R140, R138, 0x1, 0x1f ;  /* 0x08201f008a8c7f89 */ /* 0x000f2200000e0000 */
[----:B------:R-:W-:Y:S01]  /*4cb0*/  ISETP.GT.AND P5, PT, R50, 0x1e, PT ;  /* 0x0000001e3200780c */ /* 0x000fe20003fa4270 */
[----:B------:R-:W-:Y:S01]  /*4cc0*/  BSSY B0, `(.L_x_17733) ;  /* 0x0000064000007945 */ /* 0x000fe20003800000 */
[----:B0-----:R-:W-:Y:S01]  /*4cd0*/  MOV R42, R122 ;  /* 0x0000007a002a7202 */ /* 0x001fe20000000f00 */
[----:B------:R-:W0:Y:S01]  /*4ce0*/  SHFL.DOWN PT, R141, R122, 0x1, 0x1f ;  /* 0x08201f007a8d7f89 */ /* 0x000e2200000e0000 */
[----:B------:R-:W-:Y:S01]  /*4cf0*/  MOV R43, R126 ;  /* 0x0000007e002b7202 */ /* 0x000fe20000000f00 */
[----:B------:R-:W-:Y:S01]  /*4d00*/  FADD.FTZ R12, R137, R12 ;  /* 0x0000000c890c7221 */ /* 0x000fe20000010000 */
[----:B---3--:R-:W-:Y:S01]  /*4d10*/  MOV R41, R138 ;  /* 0x0000008a00297202 */ /* 0x008fe20000000f00 */
[----:B------:R-:W3:Y:S01]  /*4d20*/  SHFL.DOWN PT, R142, R126, 0x1, 0x1f ;  /* 0x08201f007e8e7f89 */ /* 0x000ee200000e0000 */
[----:B------:R-:W-:Y:S01]  /*4d30*/  FADD.FTZ R15, R134, R15 ;  /* 0x0000000f860f7221 */ /* 0x000fe20000010000 */
[----:B------:R-:W-:Y:S01]  /*4d40*/  FADD.FTZ R13, R132, R13 ;  /* 0x0000000d840d7221 */ /* 0x000fe20000010000 */
[----:B------:R-:W-:Y:S01]  /*4d50*/  FADD.FTZ R14, R130, R14 ;  /* 0x0000000e820e7221 */ /* 0x000fe20000010000 */
[----:B------:R-:W5:Y:S02]  /*4d60*/  SHFL.DOWN PT, R139, R40, 0x1, 0x1f ;  /* 0x08201f00288b7f89 */ /* 0x000f6400000e0000 */
[----:B----4-:R-:W-:Y:S01]  /*4d70*/  @!P5 FADD.FTZ R41, R41, R140 ;  /* 0x0000008c2929d221 */ /* 0x010fe20000010000 */
[----:B0-----:R-:W-:-:S04]  /*4d80*/  @!P5 FADD.FTZ R42, R42, R141 ;  /* 0x0000008d2a2ad221 */ /* 0x001fc80000010000 */
[----:B------:R-:W0:Y:S01]  /*4d90*/  SHFL.DOWN PT, R122, R41, 0x2, 0x1f ;  /* 0x08401f00297a7f89 */ /* 0x000e2200000e0000 */
[----:B---3--:R-:W-:-:S03]  /*4da0*/  @!P5 FADD.FTZ R43, R43, R142 ;  /* 0x0000008e2b2bd221 */ /* 0x008fc60000010000 */
[----:B------:R-:W3:Y:S01]  /*4db0*/  SHFL.DOWN PT, R141, R42, 0x2, 0x1f ;  /* 0x08401f002a8d7f89 */ /* 0x000ee200000e0000 */
[----:B-----5:R-:W-:-:S03]  /*4dc0*/  @!P5 FADD.FTZ R40, R139, R40 ;  /* 0x000000288b28d221 */ /* 0x020fc60000010000 */
[----:B------:R-:W4:Y:S01]  /*4dd0*/  SHFL.DOWN PT, R126, R43, 0x2, 0x1f ;  /* 0x08401f002b7e7f89 */ /* 0x000f2200000e0000 */
[----:B------:R-:W-:-:S03]  /*4de0*/  ISETP.GT.AND P5, PT, R50, 0x1d, PT ;  /* 0x0000001d3200780c */ /* 0x000fc60003fa4270 */
[----:B------:R-:W5:Y:S10]  /*4df0*/  SHFL.DOWN PT, R139, R40, 0x2, 0x1f ;  /* 0x08401f00288b7f89 */ /* 0x000f7400000e0000 */
        /* <DEDUP_REMOVED lines=29> */
[----:B------:R-:W-:Y:S01]  /*4fd0*/  FMUL.FTZ R141, R61, R106 ;  /* 0x0000006a3d8d7220 */ /* 0x000fe20000410000 */
[----:B----4-:R-:W-:-:S03]  /*4fe0*/  @!P5 FADD.FTZ R43, R43, R126 ;  /* 0x0000007e2b2bd221 */ /* 0x010fc60000010000 */
[----:B------:R-:W-:Y:S01]  /*4ff0*/  FFMA.FTZ R141, R60, R105, -R141 ;  /* 0x000000693c8d7223 */ /* 0x000fe2000001088d */
[----:B-----5:R-:W-:Y:S01]  /*5000*/  @!P5 FADD.FTZ R40, R40, R139 ;  /* 0x0000008b2828d221 */ /* 0x020fe20000010000 */
[----:B------:R-:W-:Y:S02]  /*5010*/  ISETP.NE.AND P5, PT, R50, RZ, PT ;  /* 0x000000ff3200720c */ /* 0x000fe40003fa5270 */
[----:B------:R-:W-:Y:S01]  /*5020*/  FMUL.FTZ R141, R102, R141 ;  /* 0x0000008d668d7220 */ /* 0x000fe20000410000 */
[----:B------:R-:W-:-:S10]  /*5030*/  FMUL.FTZ R102, R61, R124 ;  /* 0x0000007c3d667220 */ /* 0x000fd40000410000 */
[----:B------:R-:W0:Y:S01]  /*5040*/  @!P5 S2R R139, SR_CgaCtaId ;  /* 0x00000000008bd919 */ /* 0x000e220000008800 */
[----:B------:R-:W-:-:S04]  /*5050*/  @!P5 MOV R122, 0x400 ;  /* 0x00000400007ad802 */ /* 0x000fc80000000f00 */
[----:B0-----:R-:W-:Y:S01]  /*5060*/  @!P5 LEA R59, R139, R122, 0x18 ;  /* 0x0000007a8b3bd211 */ /* 0x001fe200078ec0ff */
[C---:B------:R-:W-:Y:S01]  /*5070*/  FMUL.FTZ R139, R61.reuse, R105 ;  /* 0x000000693d8b7220 */ /* 0x040fe20000410000 */
[----:B------:R-:W-:-:S03]  /*5080*/  FMUL.FTZ R105, R61, R104 ;  /* 0x000000683d697220 */ /* 0x000fc60000410000 */
[C---:B------:R-:W-:Y:S01]  /*5090*/  FFMA.FTZ R139, R60.reuse, R106, R139 ;  /* 0x0000006a3c8b7223 */ /* 0x040fe2000001008b */
[C---:B------:R-:W-:Y:S01]  /*50a0*/  FFMA.FTZ R122, R60.reuse, R107, -R105 ;  /* 0x0000006b3c7a7223 */ /* 0x040fe20000010869 */
[----:B------:R-:W-:Y:S01]  /*50b0*/  FFMA.FTZ R105, R60, R125, -R102 ;  /* 0x0000007d3c697223 */ /* 0x000fe20000010866 */
[----:B------:R-:W-:Y:S01]  /*50c0*/  FMUL.FTZ R107, R61, R107 ;  /* 0x0000006b3d6b7220 */ /* 0x000fe20000410000 */
[----:B------:R-:W-:Y:S01]  /*50d0*/  FFMA.FTZ R136, R136, R139, R141 ;  /* 0x0000008b88887223 */ /* 0x000fe2000001008d */
[----:B------:R-:W-:Y:S01]  /*50e0*/  FMUL.FTZ R126, R103, R122 ;  /* 0x0000007a677e7220 */ /* 0x000fe20000410000 */
[C---:B------:R-:W-:Y:S01]  /*50f0*/  FMUL.FTZ R103, R61.reuse, R128 ;  /* 0x000000803d677220 */ /* 0x040fe20000410000 */
[C---:B------:R-:W-:Y:S01]  /*5100*/  FMUL.FTZ R125, R61.reuse, R125 ;  /* 0x0000007d3d7d7220 */ /* 0x040fe20000410000 */
[-C--:B------:R-:W-:Y:S01]  /*5110*/  FMUL.FTZ R61, R61, R129.reuse ;  /* 0x000000813d3d7220 */ /* 0x080fe20000410000 */
[----:B------:R-:W-:Y:S01]  /*5120*/  FFMA.FTZ R136, R117, R106, R136 ;  /* 0x0000006a75887223 */ /* 0x000fe20000010088 */
[C---:B------:R-:W-:Y:S01]  /*5130*/  FFMA.FTZ R102, R60.reuse, R129, -R103 ;  /* 0x000000813c667223 */ /* 0x040fe20000010867 */
[C---:B------:R-:W-:Y:S01]  /*5140*/  FFMA.FTZ R122, R60.reuse, R104, R107 ;  /* 0x000000683c7a7223 */ /* 0x040fe2000001006b */
[----:B------:R-:W-:Y:S01]  /*5150*/  FFMA.FTZ R106, R60, R124, R125 ;  /* 0x0000007c3c6a7223 */ /* 0x000fe2000001007d */
[----:B------:R-:W-:Y:S01]  /*5160*/  FMUL.FTZ R108, R108, R105 ;  /* 0x000000696c6c7220 */ /* 0x000fe20000410000 */
[----:B------:R-:W-:Y:S01]  /*5170*/  FFMA.FTZ R60, R60, R128, R61 ;  /* 0x000000803c3c7223 */ /* 0x000fe2000001003d */
[----:B------:R-:W-:Y:S01]  /*5180*/  FMUL.FTZ R102, R109, R102 ;  /* 0x000000666d667220 */ /* 0x000fe20000410000 */
[----:B------:R-:W-:Y:S01]  /*5190*/  FFMA.FTZ R122, R135, R122, R126 ;  /* 0x0000007a877a7223 */ /* 0x000fe2000001007e */
[----:B------:R-:W-:Y:S01]  /*51a0*/  FFMA.FTZ R106, R133, R106, R108 ;  /* 0x0000006a856a7223 */ /* 0x000fe2000001006c */
[----:B------:R0:W-:Y:S01]  /*51b0*/  @!P5 STS.128 [R59+0x640], R40 ;  /* 0x000640283b00d388 */ /* 0x0001e20000000c00 */
[----:B------:R-:W-:Y:S01]  /*51c0*/  FFMA.FTZ R60, R131, R60, R102 ;  /* 0x0000003c833c7223 */ /* 0x000fe20000010066 */
[----:B------:R-:W-:Y:S01]  /*51d0*/  FFMA.FTZ R119, R119, R104, R122 ;  /* 0x0000006877777223 */ /* 0x000fe2000001007a */
[----:B------:R-:W-:Y:S01]  /*51e0*/  FFMA.FTZ R106, R121, R124, R106 ;  /* 0x0000007c796a7223 */ /* 0x000fe2000001006a */
[----:B------:R-:W-:Y:S01]  /*51f0*/  FADD.FTZ R19, R136, R19 ;  /* 0x0000001388137221 */ /* 0x000fe20000010000 */
[----:B------:R-:W-:Y:S01]  /*5200*/  FFMA.FTZ R123, R123, R128, R60 ;  /* 0x000000807b7b7223 */ /* 0x000fe2000001003c */
[----:B------:R-:W-:Y:S01]  /*5210*/  FADD.FTZ R18, R119, R18 ;  /* 0x0000001277127221 */ /* 0x000fe20000010000 */
[----:B------:R-:W-:-:S02]  /*5220*/  FADD.FTZ R17, R106, R17 ;  /* 0x000000116a117221 */ /* 0x000fc40000010000 */
[----:B------:R-:W-:Y:S01]  /*5230*/  FADD.FTZ R16, R123, R16 ;  /* 0x000000107b107221 */ /* 0x000fe20000010000 */
[----:B------:R-:W-:Y:S06]  /*5240*/  BAR.SYNC.DEFER_BLOCKING 0x0 ;  /* 0x0000000000007b1d */ /* 0x000fec0000010000 */
[----:B------:R-:W-:Y:S05]  /*5250*/  @P4 BRA `(.L_x_17734) ;  /* 0x0000000000284947 */ /* 0x000fea0003800000 */
[----:B------:R-:W-:Y:S02]  /*5260*/  ISETP.NE.AND P4, PT, R29, R120, PT ;  /* 0x000000781d00720c */ /* 0x000fe40003f85270 */
[----:B------:R-:W-:-:S11]  /*5270*/  LEA R104, R9, R59, 0x3 ;  /* 0x0000003b09687211 */ /* 0x000fd600078e18ff */
        /* <DEDUP_REMOVED lines=8> */
.L_x_17734:
[----:B------:R-:W-:Y:S05]  /*5300*/  BSYNC B0 ;  /* 0x0000000000007941 */ /* 0x000fea0003800000 */
.L_x_17733:
[----:B------:R-:W-:Y:S01]  /*5310*/  IADD3 R9, R9, 0x1, RZ ;  /* 0x0000000109097810 */ /* 0x000fe20007ffe0ff */
[----:B------:R-:W-:-:S03]  /*5320*/  UIADD3 UR5, UP0, UR5, 0x1, URZ ;  /* 0x0000000105057890 */ /* 0x000fc6000ff1e03f */
[----:B------:R-:W-:Y:S01]  /*5330*/  ISETP.GE.AND P4, PT, R9, UR21, PT ;  /* 0x0000001509007c0c */ /* 0x000fe2000bf86270 */
[----:B------:R-:W-:-:S12]  /*5340*/  UIADD3.X UR6, URZ, UR6, URZ, UP0, !UPT ;  /* 0x000000063f067290 */ /* 0x000fd800087fe43f */
[----:B------:R-:W-:Y:S05]  /*5350*/  @!P4 BRA `(.L_x_17735) ;  /* 0xffffffcc0008c947 */ /* 0x000fea000383ffff */
.L_x_17704:
[----:B------:R-:W-:Y:S01]  /*5360*/  BAR.SYNC.DEFER_BLOCKING 0x0 ;  /* 0x0000000000007b1d */ /* 0x000fe20000010000 */
[C---:B------:R-:W-:Y:S02]  /*5370*/  LOP3.LUT R6, R48.reuse, 0x20, RZ, 0xfc, !PT ;  /* 0x0000002030067812 */ /* 0x040fe400078efcff */
[C---:B------:R-:W-:Y:S02]  /*5380*/  LOP3.LUT R4, R48.reuse, 0x40, RZ, 0xfc, !PT ;  /* 0x0000004030047812 */ /* 0x040fe400078efcff */
[C---:B------:R-:W-:Y:S02]  /*5390*/  LOP3.LUT R0, R48.reuse, 0x60, RZ, 0xfc, !PT ;  /* 0x0000006030007812 */ /* 0x040fe400078efcff */
[-C--:B------:R-:W-:Y:S02]  /*53a0*/  ISETP.GE.AND P0, PT, R48, R127.reuse, PT ;  /* 0x0000007f3000720c */ /* 0x080fe40003f06270 */
[-C--:B------:R-:W-:Y:S02]  /*53b0*/  ISETP.GE.AND P1, PT, R6, R127.reuse, PT ;  /* 0x0000007f0600720c */ /* 0x080fe40003f26270 */
[----:B------:R-:W-:-:S02]  /*53c0*/  ISETP.GE.AND P2, PT, R4, R127, PT ;  /* 0x0000007f0400720c */ /* 0x000fc40003f46270 */
[----:B------:R-:W-:Y:S02]  /*53d0*/  ISETP.GE.AND P3, PT, R0, R127, PT ;  /* 0x0000007f0000720c */ /* 0x000fe40003f66270 */
[----:B------:R-:W-:Y:S02]  /*53e0*/  PRMT R5, RZ, 0x7610, R5 ;  /* 0x00007610ff057816 */ /* 0x000fe40000000005 */
[----:B------:R-:W-:Y:S02]  /*53f0*/  PRMT R7, RZ, 0x7610, R7 ;  /* 0x00007610ff077816 */ /* 0x000fe40000000007 */
[----:B------:R-:W-:Y:S01]  /*5400*/  PRMT R22, RZ, 0x7610, R22 ;  /* 0x00007610ff167816 */ /* 0x000fe20000000016 */
[----:B------:R-:W-:Y:S01]  /*5410*/  @!P0 IMAD.WIDE R2, R48, 0x2, R92 ;  /* 0x0000000230028825 */ /* 0x000fe200078e025c */
[----:B------:R-:W-:-:S03]  /*5420*/  PRMT R23, RZ, 0x7610, R23 ;  /* 0x00007610ff177816 */ /* 0x000fc60000000017 */
[C-C-:B------:R-:W-:Y:S01]  /*5430*/  @!P1 IMAD.WIDE R8, R48.reuse, 0x2, R92.reuse ;  /* 0x0000000230089825 */ /* 0x140fe200078e025c */
[----:B------:R-:W4:Y:S03]  /*5440*/  @!P0 LDG.E.U16 R5, desc[UR10][R2.64] ;  /* 0x0000000a02058981 */ /* 0x000f26000c1e1500 */
[C-C-:B------:R-:W-:Y:S01]  /*5450*/  @!P2 IMAD.WIDE R10, R48.reuse, 0x2, R92.reuse ;  /* 0x00000002300aa825 */ /* 0x140fe200078e025c */
[----:B------:R-:W5:Y:S03]  /*5460*/  @!P1 LDG.E.U16 R7, desc[UR10][R8.64+0x40] ;  /* 0x0000400a08079981 */ /* 0x000f66000c1e1500 */
[----:B------:R-:W-:Y:S01]  /*5470*/  @!P3 IMAD.WIDE R20, R48, 0x2, R92 ;  /* 0x000000023014b825 */ /* 0x000fe200078e025c */
[----:B------:R1:W2:Y:S04]  /*5480*/  @!P2 LDG.E.U16 R22, desc[UR10][R10.64+0x80] ;  /* 0x0000800a0a16a981 */ /* 0x0002a8000c1e1500 */
[----:B------:R-:W3:Y:S01]  /*5490*/  @!P3 LDG.E.U16 R23, desc[UR10][R20.64+0xc0] ;  /* 0x0000c00a1417b981 */ /* 0x000ee2000c1e1500 */
[----:B------:R-:W-:-:S02]  /*54a0*/  LEA R28, R50, R59, 0x1 ;  /* 0x0000003b321c7211 */ /* 0x000fc400078e08ff */
[----:B------:R-:W-:Y:S01]  /*54b0*/  LEA R26, R50, R59, 0x3 ;  /* 0x0000003b321a7211 */ /* 0x000fe200078e18ff */
[----:B------:R-:W0:Y:S01]  /*54c0*/  S2UR UR6, SR_CgaCtaId ;  /* 0x00000000000679c3 */ /* 0x000e220000008800 */
[----:B------:R-:W-:Y:S01]  /*54d0*/  ISETP.NE.AND P1, PT, R110, RZ, PT ;  /* 0x000000ff6e00720c */ /* 0x000fe20003f25270 */
[----:B------:R-:W-:Y:S01]  /*54e0*/  UMOV UR5, 0x400 ;  /* 0x0000040000057882 */ /* 0x000fe20000000000 */
[----:B------:R-:W-:Y:S02]  /*54f0*/  F2FP.BF16.F32.PACK_AB R14, R13, R14 ;  /* 0x0000000e0d0e723e */ /* 0x000fe400000010ff */
[----:B------:R-:W-:-:S03]  /*5500*/  F2FP.BF16.F32.PACK_AB R15, R12, R15 ;  /* 0x0000000f0c0f723e */ /* 0x000fc600000010ff */
[----:B------:R-:W1:Y:S01]  /*5510*/  LDC.64 R12, c[0x0][0x388] ;  /* 0x0000e200ff0c7b82 */ /* 0x000e620000000a00 */
[----:B0-----:R-:W-:-:S06]  /*5520*/  ULEA UR5, UR6, UR5, 0x18 ;  /* 0x0000000506057291 */ /* 0x001fcc000f8ec03f */
[----:B------:R-:W-:Y:S01]  /*5530*/  MOV R59, UR5 ;  /* 0x00000005003b7c02 */ /* 0x000fe20008000f00 */
[----:B------:R-:W-:Y:S01]  /*5540*/  BSSY B0, `(.L_x_17736) ;  /* 0x0000043000007945 */ /* 0x000fe20003800000 */
[----:B-1----:R-:W-:Y:S01]  /*5550*/  IMAD R10, R12, UR15, RZ ;  /* 0x0000000f0c0a7c24 */ /* 0x002fe2000f8e02ff */
[----:B------:R-:W-:Y:S01]  /*5560*/  IADD3 R120, -R120, UR4, RZ ;  /* 0x0000000478787c10 */ /* 0x000fe2000fffe1ff */
[----:B----4-:R-:W-:Y:S04]  /*5570*/  STS.U16 [R28], R5 ;  /* 0x000000051c007388 */ /* 0x010fe80000000400 */
[----:B-----5:R-:W-:Y:S04]  /*5580*/  STS.U16 [R28+0x40], R7 ;  /* 0x000040071c007388 */ /* 0x020fe80000000400 */
[----:B--2---:R-:W-:Y:S04]  /*5590*/  STS.U16 [R28+0x80], R22 ;  /* 0x000080161c007388 */ /* 0x004fe80000000400 */
[----:B---3--:R-:W-:Y:S01]  /*55a0*/  STS.U16 [R28+0xc0], R23 ;  /* 0x0000c0171c007388 */ /* 0x008fe20000000400 */
[----:B------:R-:W-:-:S03]  /*55b0*/  NOP ;  /* 0x0000000000007918 */ /* 0x000fc60000000000 */
[----:B------:R-:W0:Y:S01]  /*55c0*/  LDS.64 R24, [R26] ;  /* 0x000000001a187984 */ /* 0x000e220000000a00 */
[----:B------:R-:W-:Y:S06]  /*55d0*/  BAR.SYNC.DEFER_BLOCKING 0x0 ;  /* 0x0000000000007b1d */ /* 0x000fec0000010000 */
[----:B------:R-:W-:Y:S01]  /*55e0*/  STS.64 [R26], R14 ;  /* 0x0000000e1a007388 */ /* 0x000fe20000000a00 */
[----:B------:R-:W-:-:S03]  /*55f0*/  NOP ;  /* 0x0000000000007918 */ /* 0x000fc60000000000 */
[----:B------:R-:W-:Y:S04]  /*5600*/  LDS.U16 R15, [R28] ;  /* 0x000000001c0f7984 */ /* 0x000fe80000000400 */
[----:B------:R-:W-:Y:S01]  /*5610*/  LDS.U16 R21, [R28+0x40] ;  /* 0x000040001c157984 */ /* 0x000fe20000000400 */
[C---:B0-----:R-:W-:Y:S02]  /*5620*/  SHF.L.U32 R3, R24.reuse, 0x10, RZ ;  /* 0x0000001018037819 */ /* 0x041fe400000006ff */
[----:B------:R-:W-:Y:S01]  /*5630*/  PRMT R2, R24, 0x7632, R2 ;  /* 0x0000763218027816 */ /* 0x000fe20000000002 */
[----:B------:R-:W-:Y:S02]  /*5640*/  LDS.U16 R23, [R28+0x80] ;  /* 0x000080001c177984 */ /* 0x000fe40000000400 */
[----:B------:R-:W-:Y:S01]  /*5650*/  FADD.FTZ R7, R3, R114 ;  /* 0x0000007203077221 */ /* 0x000fe20000010000 */
[----:B------:R-:W-:-:S02]  /*5660*/  SHF.L.U32 R3, R2, 0x10, RZ ;  /* 0x0000001002037819 */ /* 0x000fc400000006ff */
[C---:B------:R-:W-:Y:S02]  /*5670*/  SHF.L.U32 R5, R25.reuse, 0x10, RZ ;  /* 0x0000001019057819 */ /* 0x040fe400000006ff */
[----:B------:R-:W-:Y:S02]  /*5680*/  PRMT R2, R25, 0x7632, R2 ;  /* 0x0000763219027816 */ /* 0x000fe40000000002 */
[----:B------:R-:W-:Y:S04]  /*5690*/  LDS.U16 R25, [R28+0xc0] ;  /* 0x0000c0001c197984 */ /* 0x000fe80000000400 */
[----:B------:R-:W-:Y:S01]  /*56a0*/  @!P1 STS [UR5+0x100], R127 ;  /* 0x0001007fff009988 */ /* 0x000fe20008000805 */
[----:B------:R-:W-:Y:S01]  /*56b0*/  BAR.SYNC.DEFER_BLOCKING 0x0 ;  /* 0x0000000000007b1d */ /* 0x000fe20000010000 */
[----:B------:R-:W-:Y:S01]  /*56c0*/  FSETP.GTU.FTZ.AND P3, PT, R7, 20, PT ;  /* 0x41a000000700780b */ /* 0x000fe20003f7c000 */
[--C-:B------:R-:W-:Y:S01]  /*56d0*/  FADD.FTZ R5, R5, R114.reuse ;  /* 0x0000007205057221 */ /* 0x100fe20000010000 */
[----:B------:R-:W-:-:S04]  /*56e0*/  FADD.FTZ R8, R3, R114 ;  /* 0x0000007203087221 */ /* 0x000fc80000010000 */
[----:B------:R-:W-:-:S07]  /*56f0*/  FSETP.GTU.FTZ.AND P4, PT, R5, 20, PT ;  /* 0x41a000000500780b */ /* 0x000fce0003f9c000 */
[----:B------:R-:W-:Y:S01]  /*5700*/  @!P3 FMUL.FTZ R3, R7, -1.4426950216293334961 ;  /* 0xbfb8aa3b0703b820 */ /* 0x000fe20000410000 */
[----:B------:R-:W-:-:S05]  /*5710*/  FSETP.GTU.FTZ.AND P2, PT, R8, 20, PT ;  /* 0x41a000000800780b */ /* 0x000fca0003f5c000 */
[----:B------:R-:W0:Y:S01]  /*5720*/  @!P3 MUFU.EX2 R3, R3 ;  /* 0x000000030003b308 */ /* 0x000e220000000800 */
[----:B------:R-:W1:Y:S01]  /*5730*/  LDS R41, [R59+0x100] ;  /* 0x000100003b297984 */ /* 0x000e620000000800 */
[----:B------:R-:W-:Y:S01]  /*5740*/  @!P4 FMUL.FTZ R5, R5, -1.4426950216293334961 ;  /* 0xbfb8aa3b0505c820 */ /* 0x000fe20000410000 */
[----:B------:R-:W-:-:S05]  /*5750*/  SHF.L.U32 R7, R2, 0x10, RZ ;  /* 0x0000001002077819 */ /* 0x000fca00000006ff */
[----:B------:R-:W2:Y:S01]  /*5760*/  @!P4 MUFU.EX2 R5, R5 ;  /* 0x000000050005c308 */ /* 0x000ea20000000800 */
[----:B------:R-:W-:Y:S01]  /*5770*/  @!P2 FMUL.FTZ R2, R8, -1.4426950216293334961 ;  /* 0xbfb8aa3b0802a820 */ /* 0x000fe20000410000 */
[----:B0-----:R-:W-:-:S06]  /*5780*/  @!P3 FADD.FTZ R3, R3, 1 ;  /* 0x3f8000000303b421 */ /* 0x001fcc0000010000 */
[----:B------:R-:W0:Y:S01]  /*5790*/  @!P2 MUFU.EX2 R2, R2 ;  /* 0x000000020002a308 */ /* 0x000e220000000800 */
[----:B------:R-:W-:-:S07]  /*57a0*/  FADD.FTZ R9, R7, R114 ;  /* 0x0000007207097221 */ /* 0x000fce0000010000 */
[----:B------:R-:W3:Y:S01]  /*57b0*/  @!P3 MUFU.RCP R3, R3 ;  /* 0x000000030003b308 */ /* 0x000ee20000001000 */
[----:B--2---:R-:W-:Y:S01]  /*57c0*/  @!P4 FADD.FTZ R7, R5, 1 ;  /* 0x3f8000000507c421 */ /* 0x004fe20000010000 */
[----:B------:R-:W-:-:S06]  /*57d0*/  FSETP.GTU.FTZ.AND P0, PT, R9, 20, PT ;  /* 0x41a000000900780b */ /* 0x000fcc0003f1c000 */
[----:B------:R-:W2:Y:S01]  /*57e0*/  @!P4 MUFU.RCP R7, R7 ;  /* 0x000000070007c308 */ /* 0x000ea20000001000 */
[----:B0-----:R-:W-:Y:S01]  /*57f0*/  @!P2 FADD.FTZ R5, R2, 1 ;  /* 0x3f8000000205a421 */ /* 0x001fe20000010000 */
[----:B---3--:R-:W-:Y:S01]  /*5800*/  @!P3 FMUL.FTZ R16, R16, R3 ;  /* 0x000000031010b220 */ /* 0x008fe20000410000 */
[----:B-1----:R-:W-:-:S05]  /*5810*/  ISETP.GE.AND P3, PT, R48, R41, PT ;  /* 0x000000293000720c */ /* 0x002fca0003f66270 */
[----:B------:R-:W0:Y:S01]  /*5820*/  @!P2 MUFU.RCP R20, R5 ;  /* 0x000000050014a308 */ /* 0x000e220000001000 */
[----:B------:R-:W-:Y:S01]  /*5830*/  @!P0 FMUL.FTZ R8, R9, -1.4426950216293334961 ;  /* 0xbfb8aa3b09088820 */ /* 0x000fe20000410000 */
[----:B------:R-:W-:Y:S01]  /*5840*/  SHF.R.S32.HI R22, RZ, 0x1f, R48 ;  /* 0x0000001fff167819 */ /* 0x000fe20000011430 */
[----:B--2---:R-:W-:Y:S01]  /*5850*/  @!P4 FMUL.FTZ R18, R18, R7 ;  /* 0x000000071212c220 */ /* 0x004fe20000410000 */
[----:B------:R-:W-:-:S04]  /*5860*/  IADD3 R2, P4, R48, R27, RZ ;  /* 0x0000001b30027210 */ /* 0x000fc80007f9e0ff */
[----:B------:R1:W2:Y:S01]  /*5870*/  @!P0 MUFU.EX2 R14, R8 ;  /* 0x00000008000e8308 */ /* 0x0002a20000000800 */
[----:B------:R-:W-:Y:S01]  /*5880*/  IMAD R7, R13, UR14, R10 ;  /* 0x0000000e0d077c24 */ /* 0x000fe2000f8e020a */
[----:B------:R-:W-:Y:S01]  /*5890*/  LEA.HI.X.SX32 R3, R27, R22, 0x1, P4 ;  /* 0x000000161b037211 */ /* 0x000fe200020f0eff */
[----:B-1----:R-:W-:Y:S01]  /*58a0*/  IMAD.WIDE.U32 R8, R12, UR14, RZ ;  /* 0x0000000e0c087c25 */ /* 0x002fe2000f8e00ff */
[----:B0-----:R-:W-:Y:S06]  /*58b0*/  @P3 BRA `(.L_x_17737) ;  /* 0x00000000002c3947 */ /* 0x001fec0003800000 */
        /* <DEDUP_REMOVED lines=11> */
.L_x_17737:
[----:B------:R-:W-:Y:S05]  /*5970*/  BSYNC B0 ;  /* 0x0000000000007941 */ /* 0x000fea0003800000 */
.L_x_17736:
[----:B------:R-:W-:Y:S01]  /*5980*/  IADD3 R9, R9, R7, RZ ;  /* 0x0000000709097210 */ /* 0x000fe20007ffe0ff */
[----:B------:R-:W-:Y:S01]  /*5990*/  ULDC.64 UR6, c[0x0][0x390] ;  /* 0x0000e40000067ab9 */ /* 0x000fe20000000a00 */
[----:B------:R-:W-:Y:S02]  /*59a0*/  IMAD R27, R120, -0x80, RZ ;  /* 0xffffff80781b7824 */ /* 0x000fe400078e02ff */
[----:B------:R-:W-:Y:S01]  /*59b0*/  @!P2 FMUL.FTZ R17, R17, R20 ;  /* 0x000000141111a220 */ /* 0x000fe20000410000 */
[----:B------:R-:W-:Y:S01]  /*59c0*/  IMAD R10, R118, UR6, RZ ;  /* 0x00000006760a7c24 */ /* 0x000fe2000f8e02ff */
[----:B------:R-:W-:Y:S01]  /*59d0*/  ISETP.GE.AND P4, PT, R4, R41, PT ;  /* 0x000000290400720c */ /* 0x000fe20003f86270 */
[----:B------:R-:W-:Y:S01]  /*59e0*/  IMAD.WIDE.U32 R8, R115, UR6, R8 ;  /* 0x0000000673087c25 */ /* 0x000fe2000f8e0008 */
[----:B------:R-:W-:-:S03]  /*59f0*/  SHF.R.S32.HI R43, RZ, 0x1f, R27 ;  /* 0x0000001fff2b7819 */ /* 0x000fc6000001141b */
[----:B--2---:R-:W-:Y:S01]  /*5a00*/  @!P0 FADD.FTZ R14, R14, 1 ;  /* 0x3f8000000e0e8421 */ /* 0x004fe20000010000 */
[-C--:B------:R-:W-:Y:S01]  /*5a10*/  ISETP.GE.AND P3, PT, R6, R41.reuse, PT ;  /* 0x000000290600720c */ /* 0x080fe20003f66270 */
[----:B------:R-:W-:Y:S01]  /*5a20*/  IMAD R10, R115, UR7, R10 ;  /* 0x00000007730a7c24 */ /* 0x000fe2000f8e020a */
[----:B------:R-:W-:Y:S01]  /*5a30*/  ULDC.64 UR6, c[0x0][0x3e0] ;  /* 0x0000f80000067ab9 */ /* 0x000fe20000000a00 */
[----:B------:R-:W-:Y:S01]  /*5a40*/  IADD3 R5, P6, R27, R8, RZ ;  /* 0x000000081b057210 */ /* 0x000fe20007fde0ff */
[----:B------:R-:W-:Y:S01]  /*5a50*/  BSSY B0, `(.L_x_17738) ;  /* 0x0000030000007945 */ /* 0x000fe20003800000 */
[----:B------:R-:W-:Y:S01]  /*5a60*/  LEA R8, P5, R48, UR6, 0x1 ;  /* 0x0000000630087c11 */ /* 0x000fe2000f8a08ff */
[----:B------:R-:W1:Y:S01]  /*5a70*/  @!P0 MUFU.RCP R14, R14 ;  /* 0x0000000e000e8308 */ /* 0x000e620000001000 */
[----:B------:R-:W-:Y:S02]  /*5a80*/  ISETP.GE.AND P2, PT, R0, R41, PT ;  /* 0x000000290000720c */ /* 0x000fe40003f46270 */
[----:B------:R-:W-:-:S02]  /*5a90*/  LEA.HI.X R7, R48, UR7, R22, 0x1, P5 ;  /* 0x0000000730077c11 */ /* 0x000fc4000a8f0c16 */
[----:B------:R-:W-:Y:S02]  /*5aa0*/  IADD3.X R10, R43, R10, R9, P6, !PT ;  /* 0x0000000a2b0a7210 */ /* 0x000fe400037fe409 */
[----:B------:R-:W-:-:S04]  /*5ab0*/  LEA R8, P5, R5, R8, 0x1 ;  /* 0x0000000805087211 */ /* 0x000fc800078a08ff */
[----:B------:R-:W-:Y:S02]  /*5ac0*/  LEA.HI.X R9, R5, R7, R10, 0x1, P5 ;  /* 0x0000000705097211 */ /* 0x000fe400028f0c0a */
[----:B------:R-:W-:Y:S01]  /*5ad0*/  F2FP.BF16.F32.PACK_AB R10, R17, R16 ;  /* 0x00000010110a723e */ /* 0x000fe200000010ff */
[----:B------:R-:W-:Y:S02]  /*5ae0*/  FADD.FTZ R16, R16, R111 ;  /* 0x0000006f10107221 */ /* 0x000fe40000010000 */
[----:B------:R-:W-:Y:S01]  /*5af0*/  @!P4 STG.E.U16 desc[UR10][R8.64+-0x80], R23 ;  /* 0xffff80170800c986 */ /* 0x000fe2000c10150a */
[----:B-1----:R-:W-:Y:S01]  /*5b00*/  @!P0 FMUL.FTZ R19, R19, R14 ;  /* 0x0000000e13138220 */ /* 0x002fe20000410000 */
[----:B------:R-:W-:Y:S02]  /*5b10*/  FADD.FTZ R17, R16, R17 ;  /* 0x0000001110117221 */ /* 0x000fe40000010000 */
[----:B------:R-:W-:Y:S02]  /*5b20*/  @!P3 STG.E.U16 desc[UR10][R8.64+-0xc0], R21 ;  /* 0xffff40150800b986 */ /* 0x000fe4000c10150a */
[----:B------:R-:W-:Y:S01]  /*5b30*/  F2FP.BF16.F32.PACK_AB R11, R19, R18 ;  /* 0x00000012130b723e */ /* 0x000fe200000010ff */
[----:B------:R-:W-:Y:S01]  /*5b40*/  FADD.FTZ R18, R17, R18 ;  /* 0x0000001211127221 */ /* 0x000fe20000010000 */
[----:B------:R1:W-:Y:S03]  /*5b50*/  @!P2 STG.E.U16 desc[UR10][R8.64+-0x40], R25 ;  /* 0xffffc0190800a986 */ /* 0x0003e6000c10150a */
[----:B------:R-:W-:Y:S01]  /*5b60*/  FADD.FTZ R111, R18, R19 ;  /* 0x00000013126f7221 */ /* 0x000fe20000010000 */
[----:B------:R-:W-:Y:S08]  /*5b70*/  BAR.SYNC.DEFER_BLOCKING 0x0 ;  /* 0x0000000000007b1d */ /* 0x000ff00000010000 */
[----:B-1----:R-:W1:Y:S01]  /*5b80*/  LDC.64 R24, c[0x0][0x3a8] ;  /* 0x0000ea00ff187b82 */ /* 0x002e620000000a00 */
[----:B------:R2:W-:Y:S01]  /*5b90*/  STS.64 [R26], R10 ;  /* 0x0000000a1a007388 */ /* 0x0005e20000000a00 */
[----:B------:R-:W-:-:S03]  /*5ba0*/  NOP ;  /* 0x0000000000007918 */ /* 0x000fc60000000000 */
[----:B------:R-:W-:Y:S01]  /*5bb0*/  LDS.U16 R5, [R28] ;  /* 0x000000001c057984 */ /* 0x000fe20000000400 */
[----:B-1----:R-:W-:-:S03]  /*5bc0*/  IMAD R8, R24, UR15, RZ ;  /* 0x0000000f18087c24 */ /* 0x002fc6000f8e02ff */
[----:B------:R-:W-:Y:S01]  /*5bd0*/  LDS.U16 R7, [R28+0x40] ;  /* 0x000040001c077984 */ /* 0x000fe20000000400 */
[----:B--2---:R-:W-:Y:S02]  /*5be0*/  IMAD R11, R25, UR14, R8 ;  /* 0x0000000e190b7c24 */ /* 0x004fe4000f8e0208 */
[----:B------:R-:W-:Y:S01]  /*5bf0*/  IMAD.WIDE.U32 R8, R24, UR14, RZ ;  /* 0x0000000e18087c25 */ /* 0x000fe2000f8e00ff */
[----:B0-----:R-:W-:Y:S04]  /*5c00*/  LDS.U16 R13, [R28+0x80] ;  /* 0x000080001c0d7984 */ /* 0x001fe80000000400 */
[----:B------:R-:W-:Y:S01]  /*5c10*/  LDS.U16 R15, [R28+0xc0] ;  /* 0x0000c0001c0f7984 */ /* 0x000fe20000000400 */
[----:B------:R-:W-:-:S03]  /*5c20*/  IADD3 R19, R9, R11, RZ ;  /* 0x0000000b09137210 */ /* 0x000fc60007ffe0ff */
[----:B------:R-:W-:Y:S01]  /*5c30*/  @!P1 STS [R59+0x100], R127 ;  /* 0x0001007f3b009388 */ /* 0x000fe20000000800 */
[----:B------:R-:W-:Y:S01]  /*5c40*/  BAR.SYNC.DEFER_BLOCKING 0x0 ;  /* 0x0000000000007b1d */ /* 0x000fe20000010000 */
[----:B------:R-:W-:-:S04]  /*5c50*/  IADD3 R12, P1, R48, -0x60, RZ ;  /* 0xffffffa0300c7810 */ /* 0x000fc80007f3e0ff */
[----:B------:R-:W-:Y:S01]  /*5c60*/  IADD3.X R17, R22, -0x1, RZ, P1, !PT ;  /* 0xffffffff16117810 */ /* 0x000fe20000ffe4ff */
        /* <DEDUP_REMOVED lines=14> */
.L_x_17739:
[----:B------:R-:W-:Y:S05]  /*5d50*/  BSYNC B0 ;  /* 0x0000000000007941 */ /* 0x000fea0003800000 */
.L_x_17738:
[----:B------:R-:W-:Y:S01]  /*5d60*/  MOV R2, R8 ;  /* 0x0000000800027202 */ /* 0x000fe20000000f00 */
[----:B------:R-:W-:Y:S01]  /*5d70*/  ULDC.64 UR6, c[0x0][0x3b0] ;  /* 0x0000ec0000067ab9 */ /* 0x000fe20000000a00 */
[----:B------:R-:W-:Y:S01]  /*5d80*/  MOV R3, R19 ;  /* 0x0000001300037202 */ /* 0x000fe20000000f00 */
[----:B------:R-:W-:Y:S01]  /*5d90*/  IMAD R8, R118, UR6, RZ ;  /* 0x0000000676087c24 */ /* 0x000fe2000f8e02ff */
[----:B------:R-:W-:Y:S01]  /*5da0*/  ULDC.64 UR8, c[0x0][0x3f0] ;  /* 0x0000fc0000087ab9 */ /* 0x000fe20000000a00 */
[-C--:B------:R-:W-:Y:S01]  /*5db0*/  ISETP.GE.AND P0, PT, R6, R21.reuse, PT ;  /* 0x000000150600720c */ /* 0x080fe20003f06270 */
[----:B------:R-:W-:Y:S01]  /*5dc0*/  UIADD3 UR4, UR4, 0x1, URZ ;  /* 0x0000000104047890 */ /* 0x000fe2000fffe03f */
[C---:B------:R-:W-:Y:S01]  /*5dd0*/  IMAD.WIDE.U32 R2, R115.reuse, UR6, R2 ;  /* 0x0000000673027c25 */ /* 0x040fe2000f8e0002 */
[----:B0-----:R-:W-:Y:S02]  /*5de0*/  LEA R5, P4, R12, UR8, 0x1 ;  /* 0x000000080c057c11 */ /* 0x001fe4000f8808ff */
[----:B------:R-:W-:Y:S01]  /*5df0*/  ISETP.GE.AND P1, PT, R4, R21, PT ;  /* 0x000000150400720c */ /* 0x000fe20003f26270 */
[----:B------:R-:W-:Y:S01]  /*5e00*/  IMAD R8, R115, UR7, R8 ;  /* 0x0000000773087c24 */ /* 0x000fe2000f8e0208 */
[----:B------:R-:W-:-:S02]  /*5e10*/  IADD3 R6, P3, R27, R2, RZ ;  /* 0x000000021b067210 */ /* 0x000fc40007f7e0ff */
[----:B------:R-:W-:Y:S02]  /*5e20*/  ISETP.GE.AND P2, PT, R0, R21, PT ;  /* 0x000000150000720c */ /* 0x000fe40003f46270 */
[----:B------:R-:W-:Y:S02]  /*5e30*/  LEA.HI.X R0, R12, UR9, R17, 0x1, P4 ;  /* 0x000000090c007c11 */ /* 0x000fe4000a0f0c11 */
[----:B------:R-:W-:Y:S02]  /*5e40*/  IADD3.X R3, R43, R8, R3, P3, !PT ;  /* 0x000000082b037210 */ /* 0x000fe40001ffe403 */
[----:B------:R-:W-:Y:S02]  /*5e50*/  ISETP.GT.AND P4, PT, R29, 0x1, PT ;  /* 0x000000011d00780c */ /* 0x000fe40003f84270 */
[----:B------:R-:W-:-:S04]  /*5e60*/  LEA R2, P3, R6, R5, 0x1 ;  /* 0x0000000506027211 */ /* 0x000fc800078608ff */
[----:B------:R-:W-:Y:S02]  /*5e70*/  LEA.HI.X R3, R6, R0, R3, 0x1, P3 ;  /* 0x0000000006037211 */ /* 0x000fe400018f0c03 */
[----:B------:R-:W-:-:S03]  /*5e80*/  IADD3 R54, P3, R54, -0x100, RZ ;  /* 0xffffff0036367810 */ /* 0x000fc60007f7e0ff */
[----:B------:R0:W-:Y:S01]  /*5e90*/  @!P0 STG.E.U16 desc[UR10][R2.64], R7 ;  /* 0x0000000702008986 */ /* 0x0001e2000c10150a */
[----:B------:R-:W-:Y:S02]  /*5ea0*/  IADD3 R52, P0, R52, -0x200, RZ ;  /* 0xfffffe0034347810 */ /* 0x000fe40007f1e0ff */
[----:B------:R-:W-:Y:S01]  /*5eb0*/  IADD3.X R53, R53, -0x1, RZ, P3, !PT ;  /* 0xffffffff35357810 */ /* 0x000fe20001ffe4ff */
[----:B------:R0:W-:Y:S01]  /*5ec0*/  @!P1 STG.E.U16 desc[UR10][R2.64+0x40], R13 ;  /* 0x0000400d02009986 */ /* 0x0001e2000c10150a */
[----:B------:R-:W-:Y:S02]  /*5ed0*/  IADD3 R92, P1, R92, -0x100, RZ ;  /* 0xffffff005c5c7810 */ /* 0x000fe40007f3e0ff */
[----:B------:R-:W-:Y:S01]  /*5ee0*/  IADD3.X R51, R51, -0x1, RZ, P0, !PT ;  /* 0xffffffff33337810 */ /* 0x000fe200007fe4ff */
[----:B------:R0:W-:Y:S01]  /*5ef0*/  @!P2 STG.E.U16 desc[UR10][R2.64+0x80], R15 ;  /* 0x0000800f0200a986 */ /* 0x0001e2000c10150a */
[----:B------:R-:W-:Y:S02]  /*5f00*/  IADD3 R56, P2, R56, -0x100, RZ ;  /* 0xffffff0038387810 */ /* 0x000fe40007f5e0ff */
[----:B------:R-:W-:-:S02]  /*5f10*/  IADD3.X R93, R93, -0x1, RZ, P1, !PT ;  /* 0xffffffff5d5d7810 */ /* 0x000fc40000ffe4ff */
[----:B------:R-:W-:Y:S01]  /*5f20*/  IADD3.X R57, R57, -0x1, RZ, P2, !PT ;  /* 0xffffffff39397810 */ /* 0x000fe200017fe4ff */
[----:B------:R-:W-:Y:S08]  /*5f30*/  @P4 BRA `(.L_x_17740) ;  /* 0xffffffa800e84947 */ /* 0x000ff0000383ffff */
.L_x_17695:
        /* <DEDUP_REMOVED lines=26> */
.L_x_17742:
[----:B------:R-:W-:Y:S05]  /*60e0*/  BSYNC B0 ;  /* 0x0000000000007941 */ /* 0x000fea0003800000 */
.L_x_17741:
        /* <DEDUP_REMOVED lines=29> */
.L_x_17744:
[----:B0-----:R-:W0:Y:S02]  /*62c0*/  S2R R15, SR_TID.X ;  /* 0x00000000000f7919 */ /* 0x001e240000002100 */
.L_x_17745:
[----:B------:R-:W-:Y:S05]  /*62d0*/  BSYNC B0 ;  /* 0x0000000000007941 */ /* 0x000fea0003800000 */
.L_x_17743:
        /* <DEDUP_REMOVED lines=10> */
[C---:B-12---:R-:W-:Y:S01]  /*6380*/  IMAD.WIDE.U32 R6, R115.reuse, UR6, RZ ;  /* 0x0000000673067c25 */ /* 0x046fe2000f8e00ff */
        /* <DEDUP_REMOVED lines=11> */
.L_x_17747:
[C---:B------:R-:W-:Y:S02]  /*6440*/  LEA R0, R15.reuse, UR4, 0x3 ;  /* 0x000000040f007c11 */ /* 0x040fe4000f8e18ff */
[----:B------:R-:W-:Y:S02]  /*6450*/  SHF.R.S32.HI R10, RZ, 0x1f, R15 ;  /* 0x0000001fff0a7819 */ /* 0x000fe4000001140f */
[----:B0-----:R-:W-:Y:S01]  /*6460*/  MOV R2, R8 ;  /* 0x0000000800027202 */ /* 0x001fe20000000f00 */
[----:B------:R-:W0:Y:S01]  /*6470*/  LDS.64 R16, [R0+0x2b80] ;  /* 0x002b800000107984 */ /* 0x000e220000000a00 */
[----:B------:R-:W-:Y:S01]  /*6480*/  MOV R3, R21 ;  /* 0x0000001500037202 */ /* 0x000fe20000000f00 */
[C---:B------:R-:W-:Y:S01]  /*6490*/  IMAD R14, R10.reuse, UR6, RZ ;  /* 0x000000060a0e7c24 */ /* 0x040fe2000f8e02ff */
[----:B---3--:R-:W-:Y:S01]  /*64a0*/  MOV R4, R6 ;  /* 0x0000000600047202 */ /* 0x008fe20000000f00 */
        /* <DEDUP_REMOVED lines=21> */
.L_x_17746:
[----:B------:R-:W-:Y:S05]  /*6600*/  EXIT ;  /* 0x000000000000794d */ /* 0x000fea0003800000 */
.L_x_17748:
        /* <DEDUP_REMOVED lines=15> */
.L_x_19034:


//--------------------- .text._Z25selective_scan_bwd_kernelI32Selective_Scan_bwd_kernel_traitsILi32ELi4ELb0ELb0ELb1ELb1ELb1EN3c108BFloat16ENS1_7complexIfEEEEv12SSMParamsBwd --------------------------
	.section	.text._Z25selective_scan_bwd_kernelI32Selective_Scan_bwd_kernel_traitsILi32ELi4ELb0ELb0ELb1ELb1ELb1EN3c108BFloat16ENS1_7complexIfEEEEv12SSMParamsBwd,"ax",@progbits
	.align	128
        .global         _Z25selective_scan_bwd_kernelI32Selective_Scan_bwd_kernel_traitsILi32ELi4ELb0ELb0ELb1ELb1ELb1EN3c108BFloat16ENS1_7complexIfEEEEv12SSMParamsBwd
        .type           _Z25selective_scan_bwd_kernelI32Selective_Scan_bwd_kernel_traitsILi32ELi4ELb0ELb0ELb1ELb1ELb1EN3c108BFloat16ENS1_7complexIfEEEEv12SSMParamsBwd,@function
        .size           _Z25selective_scan_bwd_kernelI32Selective_Scan_bwd_kernel_traitsILi32ELi4ELb0ELb0ELb1ELb1ELb1EN3c108BFloat16ENS1_7complexIfEEEEv12SSMParamsBwd,(.L_x_19035 - _Z25selective_scan_bwd_kernelI32Selective_Scan_bwd_kernel_traitsILi32ELi4ELb0ELb0ELb1ELb1ELb1EN3c108BFloat16ENS1_7complexIfEEEEv12SSMParamsBwd)
        .other          _Z25selective_scan_bwd_kernelI32Selective_Scan_bwd_kernel_traitsILi32ELi4ELb0ELb0ELb1ELb1ELb1EN3c108BFloat16ENS1_7complexIfEEEEv12SSMParamsBwd,@"STO_CUDA_ENTRY STV_DEFAULT"
_Z25selective_scan_bwd_kernelI32Selective_Scan_bwd_kernel_traitsILi32ELi4ELb0ELb0ELb1ELb1ELb1EN3c108BFloat16ENS1_7complexIfEEEEv12SSMParamsBwd:
.text._Z25selective_scan_bwd_kernelI32Selective_Scan_bwd_kernel_traitsILi32ELi4ELb0ELb0ELb1ELb1ELb1EN3c108BFloat16ENS1_7complexIfEEEEv12SSMParamsBwd:
        /* <DEDUP_REMOVED lines=168> */
.L_x_17799:
[----:B0-----:R-:W0:Y:S01]  /*0a80*/  LDC R24, c[0x0][0x224] ;  /* 0x00008900ff187b82 */ /* 0x001e220000000800 */
[----:B------:R-:W-:Y:S01]  /*0a90*/  ULDC UR6, c[0x0][0x218] ;  /* 0x0000860000067ab9 */ /* 0x000fe20000000800 */
[C---:B------:R-:W-:Y:S02]  /*0aa0*/  SHF.L.U32 R95, R79.reuse, 0x1, RZ ;  /* 0x000000014f5f7819 */ /* 0x040fe400000006ff */
[----:B------:R-:W-:Y:S02]  /*0ab0*/  SHF.L.U64.HI R94, R79, 0x1, R82 ;  /* 0x000000014f5e7819 */ /* 0x000fe40000010252 */
[----:B------:R-:W-:Y:S02]  /*0ac0*/  IADD3 R4, P4, R68, R95, RZ ;  /* 0x0000005f44047210 */ /* 0x000fe40007f9e0ff */
[----:B------:R-:W-:Y:S02]  /*0ad0*/  PRMT R7, RZ, 0x7610, R7 ;  /* 0x00007610ff077816 */ /* 0x000fe40000000007 */
[----:B------:R-:W-:-:S02]  /*0ae0*/  PRMT R9, RZ, 0x7610, R9 ;  /* 0x00007610ff097816 */ /* 0x000fc40000000009 */
[----:B------:R-:W-:Y:S02]  /*0af0*/  PRMT R11, RZ, 0x7610, R11 ;  /* 0x00007610ff0b7816 */ /* 0x000fe4000000000b */
[----:B------:R-:W-:Y:S02]  /*0b00*/  PRMT R15, RZ, 0x7610, R15 ;  /* 0x00007610ff0f7816 */ /* 0x000fe4000000000f */
[----:B------:R-:W-:Y:S02]  /*0b10*/  IADD3.X R5, R69, R94, RZ, P4, !PT ;  /* 0x0000005e45057210 */ /* 0x000fe400027fe4ff */
[----:B0-----:R-:W-:-:S04]  /*0b20*/  IADD3 R93, R24, -UR4, RZ ;  /* 0x80000004185d7c10 */ /* 0x001fc8000fffe0ff */
[----:B------:R-:W-:-:S04]  /*0b30*/  LEA R14, R93, 0xffffff80, 0x7 ;  /* 0xffffff805d0e7811 */ /* 0x000fc800078e38ff */
[----:B------:R-:W-:-:S04]  /*0b40*/  IADD3 R0, -R14, UR6, RZ ;  /* 0x000000060e007c10 */ /* 0x000fc8000fffe1ff */
        /* <DEDUP_REMOVED lines=9> */
[----:B------:R-:W-:-:S02]  /*0be0*/  ISETP.GE.AND P0, PT, R79, R0, PT ;  /* 0x000000004f00720c */ /* 0x000fc40003f06270 */
[C---:B------:R-:W-:Y:S02]  /*0bf0*/  LEA R96, R76.reuse, UR5, 0x1 ;  /* 0x000000054c607c11 */ /* 0x040fe4000f8e08ff */
[----:B------:R-:W-:Y:S02]  /*0c00*/  LEA R97, R76, UR5, 0x3 ;  /* 0x000000054c617c11 */ /* 0x000fe4000f8e18ff */
[-C--:B------:R-:W-:Y:S02]  /*0c10*/  ISETP.GE.AND P3, PT, R83, R0.reuse, PT ;  /* 0x000000005300720c */ /* 0x080fe40003f66270 */
[----:B------:R-:W-:Y:S02]  /*0c20*/  ISETP.GE.AND P2, PT, R84, R0, PT ;  /* 0x000000005400720c */ /* 0x000fe40003f46270 */
[----:B------:R-:W-:-:S03]  /*0c30*/  PRMT R25, RZ, 0x7610, R25 ;  /* 0x00007610ff197816 */ /* 0x000fc60000000019 */
[----:B------:R-:W-:-:S04]  /*0c40*/  @!P0 IADD3 R2, P1, R70, R95, RZ ;  /* 0x0000005f46028210 */ /* 0x000fc80007f3e0ff */
[----:B------:R-:W-:Y:S02]  /*0c50*/  @!P0 IADD3.X R3, R71, R94, RZ, P1, !PT ;  /* 0x0000005e47038210 */ /* 0x000fe40000ffe4ff */
[----:B------:R-:W-:Y:S02]  /*0c60*/  ISETP.GE.AND P1, PT, R85, R0, PT ;  /* 0x000000005500720c */ /* 0x000fe40003f26270 */
[CC--:B------:R-:W-:Y:S02]  /*0c70*/  @!P3 IADD3 R6, P4, R70.reuse, R95.reuse, RZ ;  /* 0x0000005f4606b210 */ /* 0x0c0fe40007f9e0ff */
[----:B------:R-:W-:Y:S02]  /*0c80*/  @!P2 IADD3 R8, P5, R70, R95, RZ ;  /* 0x0000005f4608a210 */ /* 0x000fe40007fbe0ff */
[----:B------:R-:W-:Y:S02]  /*0c90*/  PRMT R27, RZ, 0x7610, R27 ;  /* 0x00007610ff1b7816 */ /* 0x000fe4000000001b */
[----:B------:R-:W-:-:S05]  /*0ca0*/  PRMT R29, RZ, 0x7610, R29 ;  /* 0x00007610ff1d7816 */ /* 0x000fca000000001d */
[----:B------:R-:W-:Y:S01]  /*0cb0*/  @!P1 IADD3 R10, P6, R70, R95, RZ ;  /* 0x0000005f460a9210 */ /* 0x000fe20007fde0ff */
[----:B--2---:R-:W-:Y:S04]  /*0cc0*/  STS.U16 [R96], R7 ;  /* 0x0000000760007388 */ /* 0x004fe80000000400 */
[----:B---3--:R-:W-:Y:S04]  /*0cd0*/  STS.U16 [R96+0x40], R9 ;  /* 0x0000400960007388 */ /* 0x008fe80000000400 */
[----:B----4-:R-:W-:Y:S04]  /*0ce0*/  STS.U16 [R96+0x80], R11 ;  /* 0x0000800b60007388 */ /* 0x010fe80000000400 */
[----:B------:R0:W-:Y:S01]  /*0cf0*/  STS.U16 [R96+0xc0], R15 ;  /* 0x0000c00f60007388 */ /* 0x0001e20000000400 */
[----:B------:R-:W-:-:S03]  /*0d00*/  NOP ;  /* 0x0000000000007918 */ /* 0x000fc60000000000 */
[----:B------:R-:W-:Y:S01]  /*0d10*/  LDS.64 R12, [R97] ;  /* 0x00000000610c7984 */ /* 0x000fe20000000a00 */
[----:B------:R-:W-:Y:S01]  /*0d20*/  BAR.SYNC.DEFER_BLOCKING 0x0 ;  /* 0x0000000000007b1d */ /* 0x000fe20000010000 */
[----:B0-----:R-:W-:Y:S02]  /*0d30*/  PRMT R15, RZ, 0x7610, R15 ;  /* 0x00007610ff0f7816 */ /* 0x001fe4000000000f */
[CC--:B------:R-:W-:Y:S02]  /*0d40*/  @!P3 IADD3.X R7, R71.reuse, R94.reuse, RZ, P4, !PT ;  /* 0x0000005e4707b210 */ /* 0x0c0fe400027fe4ff */
[CC--:B------:R-:W-:Y:S02]  /*0d50*/  @!P2 IADD3.X R9, R71.reuse, R94.reuse, RZ, P5, !PT ;  /* 0x0000005e4709a210 */ /* 0x0c0fe40002ffe4ff */
[----:B------:R-:W-:Y:S01]  /*0d60*/  @!P1 IADD3.X R11, R71, R94, RZ, P6, !PT ;  /* 0x0000005e470b9210 */ /* 0x000fe200037fe4ff */
[----:B------:R-:W2:Y:S04]  /*0d70*/  @!P0 LDG.E.U16 R25, desc[UR10][R2.64] ;  /* 0x0000000a02198981 */ /* 0x000ea8000c1e1500 */
[----:B------:R0:W3:Y:S04]  /*0d80*/  @!P3 LDG.E.U16 R15, desc[UR10][R6.64+0x40] ;  /* 0x0000400a060fb981 */ /* 0x0000e8000c1e1500 */
[----:B------:R1:W4:Y:S04]  /*0d90*/  @!P2 LDG.E.U16 R27, desc[UR10][R8.64+0x80] ;  /* 0x0000800a081ba981 */ /* 0x000328000c1e1500 */
[----:B------:R1:W4:Y:S01]  /*0da0*/  @!P1 LDG.E.U16 R29, desc[UR10][R10.64+0xc0] ;  /* 0x0000c00a0a1d9981 */ /* 0x000322000c1e1500 */
[----:B------:R-:W-:-:S02]  /*0db0*/  IADD3 R4, P4, R72, R95, RZ ;  /* 0x0000005f48047210 */ /* 0x000fc40007f9e0ff */
[----:B------:R-:W-:Y:S02]  /*0dc0*/  PRMT R31, RZ, 0x7610, R31 ;  /* 0x00007610ff1f7816 */ /* 0x000fe4000000001f */
[----:B------:R-:W-:Y:S02]  /*0dd0*/  PRMT R33, RZ, 0x7610, R33 ;  /* 0x00007610ff217816 */ /* 0x000fe40000000021 */
[----:B0-----:R-:W-:Y:S02]  /*0de0*/  PRMT R7, RZ, 0x7610, R7 ;  /* 0x00007610ff077816 */ /* 0x001fe40000000007 */
[----:B-1----:R-:W-:Y:S01]  /*0df0*/  PRMT R9, RZ, 0x7610, R9 ;  /* 0x00007610ff097816 */ /* 0x002fe20000000009 */
[----:B------:R-:W0:Y:S01]  /*0e00*/  LDC.64 R10, c[0x0][0x2a0] ;  /* 0x0000a800ff0a7b82 */ /* 0x000e220000000a00 */
[----:B------:R-:W-:Y:S01]  /*0e10*/  IADD3.X R5, R73, R94, RZ, P4, !PT ;  /* 0x0000005e49057210 */ /* 0x000fe200027fe4ff */
[----:B--2---:R-:W-:Y:S04]  /*0e20*/  STS.U16 [R96], R25 ;  /* 0x0000001960007388 */ /* 0x004fe80000000400 */
[----:B---3--:R1:W-:Y:S04]  /*0e30*/  STS.U16 [R96+0x40], R15 ;  /* 0x0000400f60007388 */ /* 0x0083e80000000400 */
[----:B----4-:R-:W-:Y:S04]  /*0e40*/  STS.U16 [R96+0x80], R27 ;  /* 0x0000801b60007388 */ /* 0x010fe80000000400 */
[----:B------:R-:W-:Y:S01]  /*0e50*/  STS.U16 [R96+0xc0], R29 ;  /* 0x0000c01d60007388 */ /* 0x000fe20000000400 */
[----:B------:R-:W-:-:S03]  /*0e60*/  NOP ;  /* 0x0000000000007918 */ /* 0x000fc60000000000 */
[----:B------:R-:W2:Y:S01]  /*0e70*/  LDS.64 R98, [R97] ;  /* 0x0000000061627984 */ /* 0x000ea20000000a00 */
[----:B------:R-:W-:Y:S06]  /*0e80*/  BAR.SYNC.DEFER_BLOCKING 0x0 ;  /* 0x0000000000007b1d */ /* 0x000fec0000010000 */
[----:B------:R-:W3:Y:S04]  /*0e90*/  @!P0 LDG.E.U16 R31, desc[UR10][R4.64] ;  /* 0x0000000a041f8981 */ /* 0x000ee8000c1e1500 */
[----:B------:R-:W4:Y:S04]  /*0ea0*/  @!P3 LDG.E.U16 R33, desc[UR10][R4.64+0x40] ;  /* 0x0000400a0421b981 */ /* 0x000f28000c1e1500 */
[----:B------:R-:W4:Y:S04]  /*0eb0*/  @!P2 LDG.E.U16 R7, desc[UR10][R4.64+0x80] ;  /* 0x0000800a0407a981 */ /* 0x000f28000c1e1500 */
[----:B------:R2:W4:Y:S01]  /*0ec0*/  @!P1 LDG.E.U16 R9, desc[UR10][R4.64+0xc0] ;  /* 0x0000c00a04099981 */ /* 0x000522000c1e1500 */
[----:B------:R-:W-:Y:S01]  /*0ed0*/  ISETP.GE.AND P0, PT, R79, R0, PT ;  /* 0x000000004f00720c */ /* 0x000fe20003f06270 */
[----:B0-----:R-:W-:Y:S01]  /*0ee0*/  IMAD R2, R10, UR15, RZ ;  /* 0x0000000f0a027c24 */ /* 0x001fe2000f8e02ff */
[----:B-1----:R-:W-:Y:S01]  /*0ef0*/  SHF.R.S32.HI R15, RZ, 0x1f, R14 ;  /* 0x0000001fff0f7819 */ /* 0x002fe2000001140e */
[----:B------:R-:W-:Y:S01]  /*0f00*/  BSSY B0, `(.L_x_17750) ;  /* 0x000003a000007945 */ /* 0x000fe20003800000 */
[----:B--2---:R-:W-:Y:S01]  /*0f10*/  SHF.L.U32 R100, R99, 0x10, RZ ;  /* 0x0000001063647819 */ /* 0x004fe200000006ff */
[----:B------:R-:W-:Y:S01]  /*0f20*/  IMAD R11, R11, UR14, R2 ;  /* 0x0000000e0b0b7c24 */ /* 0x000fe2000f8e0202 */
[----:B------:R-:W-:-:S02]  /*0f30*/  IADD3 R6, -R24, UR4, RZ ;  /* 0x0000000418067c10 */ /* 0x000fc4000fffe1ff */
[----:B------:R-:W-:Y:S01]  /*0f40*/  PRMT R4, R98, 0x7632, R4 ;  /* 0x0000763262047816 */ /* 0x000fe20000000004 */
[----:B-----5:R-:W-:Y:S01]  /*0f50*/  FADD.FTZ R100, R100, R63 ;  /* 0x0000003f64647221 */ /* 0x020fe20000010000 */
[----:B------:R-:W-:Y:S02]  /*0f60*/  SHF.L.U32 R98, R98, 0x10, RZ ;  /* 0x0000001062627819 */ /* 0x000fe400000006ff */
[----:B------:R-:W-:Y:S01]  /*0f70*/  PRMT R5, R99, 0x7632, R5 ;  /* 0x0000763263057816 */ /* 0x000fe20000000005 */
[----:B------:R-:W-:Y:S01]  /*0f80*/  @!P0 IMAD.WIDE.U32 R2, R10, UR14, R14 ;  /* 0x0000000e0a028c25 */ /* 0x000fe2000f8e000e */
[----:B------:R-:W-:-:S03]  /*0f90*/  SHF.L.U32 R102, R4, 0x10, RZ ;  /* 0x0000001004667819 */ /* 0x000fc600000006ff */
[----:B------:R-:W-:Y:S01]  /*0fa0*/  FADD.FTZ R98, R98, R63 ;  /* 0x0000003f62627221 */ /* 0x000fe20000010000 */
[----:B------:R-:W-:Y:S01]  /*0fb0*/  SHF.L.U32 R104, R5, 0x10, RZ ;  /* 0x0000001005687819 */ /* 0x000fe200000006ff */
[----:B------:R-:W-:Y:S01]  /*0fc0*/  IMAD.WIDE.U32 R4, R10, UR14, RZ ;  /* 0x0000000e0a047c25 */ /* 0x000fe2000f8e00ff */
[----:B------:R-:W-:-:S03]  /*0fd0*/  @!P0 IADD3 R3, R11, R3, RZ ;  /* 0x000000030b038210 */ /* 0x000fc60007ffe0ff */
[--C-:B------:R-:W-:Y:S01]  /*0fe0*/  FADD.FTZ R102, R102, R63.reuse ;  /* 0x0000003f66667221 */ /* 0x100fe20000010000 */
[----:B------:R-:W-:Y:S01]  /*0ff0*/  FSETP.GTU.FTZ.AND P4, PT, R98, 20, PT ;  /* 0x41a000006200780b */ /* 0x000fe20003f9c000 */
[----:B------:R-:W-:Y:S01]  /*1000*/  FADD.FTZ R104, R104, R63 ;  /* 0x0000003f68687221 */ /* 0x000fe20000010000 */
[----:B------:R-:W-:Y:S02]  /*1010*/  FSETP.GTU.FTZ.AND P1, PT, R100, 20, PT ;  /* 0x41a000006400780b */ /* 0x000fe40003f3c000 */
[----:B------:R-:W-:Y:S02]  /*1020*/  FSETP.GTU.FTZ.AND P2, PT, R102, 20, PT ;  /* 0x41a000006600780b */ /* 0x000fe40003f5c000 */
[----:B------:R-:W-:Y:S02]  /*1030*/  FSETP.GTU.FTZ.AND P3, PT, R104, 20, PT ;  /* 0x41a000006800780b */ /* 0x000fe40003f7c000 */
[----:B------:R-:W-:Y:S01]  /*1040*/  IADD3 R11, R5, R11, RZ ;  /* 0x0000000b050b7210 */ /* 0x000fe20007ffe0ff */
[----:B---3--:R0:W-:Y:S04]  /*1050*/  STS.U16 [R96], R31 ;  /* 0x0000001f60007388 */ /* 0x0081e80000000400 */
[----:B----4-:R0:W-:Y:S04]  /*1060*/  STS.U16 [R96+0x40], R33 ;  /* 0x0000402160007388 */ /* 0x0101e80000000400 */
[----:B------:R0:W-:Y:S04]  /*1070*/  STS.U16 [R96+0x80], R7 ;  /* 0x0000800760007388 */ /* 0x0001e80000000400 */
[----:B------:R0:W-:Y:S01]  /*1080*/  STS.U16 [R96+0xc0], R9 ;  /* 0x0000c00960007388 */ /* 0x0001e20000000400 */
[----:B------:R-:W-:Y:S01]  /*1090*/  NOP ;  /* 0x0000000000007918 */ /* 0x000fe20000000000 */
        /* <DEDUP_REMOVED lines=32> */
.L_x_17751:
[----:B------:R-:W-:Y:S05]  /*12a0*/  BSYNC B0 ;  /* 0x0000000000007941 */ /* 0x000fea0003800000 */
.L_x_17750:
        /* <DEDUP_REMOVED lines=33> */
.L_x_17753:
[----:B------:R-:W-:Y:S05]  /*14c0*/  BSYNC B0 ;  /* 0x0000000000007941 */ /* 0x000fea0003800000 */
.L_x_17752:
        /* <DEDUP_REMOVED lines=33> */
.L_x_17755:
[----:B------:R-:W-:Y:S05]  /*16e0*/  BSYNC B0 ;  /* 0x0000000000007941 */ /* 0x000fea0003800000 */
.L_x_17754:
        /* <DEDUP_REMOVED lines=33> */
.L_x_17757:
[----:B------:R-:W-:Y:S05]  /*1900*/  BSYNC B0 ;  /* 0x0000000000007941 */ /* 0x000fea0003800000 */
.L_x_17756:
[----:B------:R-:W-:Y:S01]  /*1910*/  ULDC.64 UR6, c[0x0][0x2a8] ;  /* 0x0000aa0000067ab9 */ /* 0x000fe20000000a00 */
[----:B------:R-:W-:Y:S01]  /*1920*/  MOV R5, R11 ;  /* 0x0000000b00057202 */ /* 0x000fe20000000f00 */
[----:B0-----:R-:W-:Y:S01]  /*1930*/  IMAD R7, R61, UR6, RZ ;  /* 0x000000063d077c24 */ /* 0x001fe2000f8e02ff */
[----:B------:R-:W-:Y:S01]  /*1940*/  LDS.64 R34, [R97] ;  /* 0x0000000061227984 */ /* 0x000fe20000000a00 */
[----:B------:R-:W-:-:S04]  /*1950*/  @!P0 IMAD.WIDE.U32 R2, R60, UR6, R2 ;  /* 0x000000063c028c25 */ /* 0x000fc8000f8e0002 */
[----:B------:R-:W-:Y:S01]  /*1960*/  IMAD R99, R6, -0x80, RZ ;  /* 0xffffff8006637824 */ /* 0x000fe200078e02ff */
[----:B------:R-:W-:Y:S01]  /*1970*/  PRMT R25, RZ, 0x7610, R25 ;  /* 0x00007610ff197816 */ /* 0x000fe20000000019 */
[C---:B------:R-:W-:Y:S01]  /*1980*/  IMAD.WIDE.U32 R4, R60.reuse, UR6, R4 ;  /* 0x000000063c047c25 */ /* 0x040fe2000f8e0004 */
[----:B------:R-:W-:Y:S01]  /*1990*/  PRMT R27, RZ, 0x7610, R27 ;  /* 0x00007610ff1b7816 */ /* 0x000fe2000000001b */
[----:B------:R-:W0:Y:S01]  /*19a0*/  LDC.64 R30, c[0x0][0x2b0] ;  /* 0x0000ac00ff1e7b82 */ /* 0x000e220000000a00 */
[----:B------:R-:W-:Y:S01]  /*19b0*/  SHF.R.S32.HI R115, RZ, 0x1f, R99 ;  /* 0x0000001fff737819 */ /* 0x000fe20000011463 */
[----:B------:R-:W-:Y:S01]  /*19c0*/  IMAD R9, R60, UR7, R7 ;  /* 0x000000073c097c24 */ /* 0x000fe2000f8e0207 */
[----:B------:R-:W-:Y:S01]  /*19d0*/  ULDC.64 UR6, c[0x0][0x318] ;  /* 0x0000c60000067ab9 */ /* 0x000fe20000000a00 */
[----:B------:R-:W-:Y:S02]  /*19e0*/  @!P0 IADD3 R7, P1, R79, R2, RZ ;  /* 0x000000024f078210 */ /* 0x000fe40007f3e0ff */
[----:B------:R-:W-:-:S02]  /*19f0*/  IADD3 R11, P2, R95, UR6, RZ ;  /* 0x000000065f0b7c10 */ /* 0x000fc4000ff5e0ff */
[----:B------:R-:W-:Y:S02]  /*1a00*/  IADD3 R4, P3, R99, R4, RZ ;  /* 0x0000000463047210 */ /* 0x000fe40007f7e0ff */
[----:B------:R-:W-:Y:S02]  /*1a10*/  @!P0 IADD3.X R24, R82, R3, R9, P1, !PT ;  /* 0x0000000352188210 */ /* 0x000fe40000ffe409 */
[----:B------:R-:W-:Y:S02]  /*1a20*/  IADD3.X R8, R94, UR7, RZ, P2, !PT ;  /* 0x000000075e087c10 */ /* 0x000fe400097fe4ff */
[----:B------:R-:W-:Y:S02]  /*1a30*/  @!P0 LEA R2, P1, R7, UR6, 0x1 ;  /* 0x0000000607028c11 */ /* 0x000fe4000f8208ff */
[----:B------:R-:W-:Y:S02]  /*1a40*/  IADD3.X R5, R115, R9, R5, P3, !PT ;  /* 0x0000000973057210 */ /* 0x000fe40001ffe405 */
[----:B------:R-:W-:-:S02]  /*1a50*/  LEA R10, P2, R4, R11, 0x1 ;  /* 0x0000000b040a7211 */ /* 0x000fc400078408ff */
[----:B------:R-:W-:Y:S01]  /*1a60*/  @!P0 LEA.HI.X R3, R7, UR7, R24, 0x1, P1 ;  /* 0x0000000707038c11 */ /* 0x000fe200088f0c18 */
[----:B------:R-:W-:Y:S01]  /*1a70*/  ULDC.64 UR6, c[0x0][0x2b8] ;  /* 0x0000ae0000067ab9 */ /* 0x000fe20000000a00 */
[----:B------:R-:W-:Y:S02]  /*1a80*/  LEA.HI.X R11, R4, R8, R5, 0x1, P2 ;  /* 0x00000008040b7211 */ /* 0x000fe400010f0c05 */
[-C--:B------:R-:W-:Y:S01]  /*1a90*/  ISETP.GE.AND P1, PT, R83, R0.reuse, PT ;  /* 0x000000005300720c */ /* 0x080fe20003f26270 */
[----:B------:R-:W-:Y:S01]  /*1aa0*/  BAR.SYNC.DEFER_BLOCKING 0x0 ;  /* 0x0000000000007b1d */ /* 0x000fe20000010000 */
[-C--:B------:R-:W-:Y:S02]  /*1ab0*/  ISETP.GE.AND P3, PT, R84, R0.reuse, PT ;  /* 0x000000005400720c */ /* 0x080fe40003f66270 */
[----:B------:R-:W-:Y:S02]  /*1ac0*/  ISETP.GE.AND P2, PT, R85, R0, PT ;  /* 0x000000005500720c */ /* 0x000fe40003f46270 */
[----:B------:R-:W-:-:S02]  /*1ad0*/  PRMT R7, RZ, 0x7610, R7 ;  /* 0x00007610ff077816 */ /* 0x000fc40000000007 */
[----:B------:R-:W-:-:S04]  /*1ae0*/  PRMT R29, RZ, 0x7610, R29 ;  /* 0x00007610ff1d7816 */ /* 0x000fc8000000001d */
[----:B------:R1:W2:Y:S04]  /*1af0*/  @!P0 LDG.E.U16 R7, desc[UR10][R2.64] ;  /* 0x0000000a02078981 */ /* 0x0002a8000c1e1500 */
[----:B------:R-:W3:Y:S04]  /*1b00*/  @!P1 LDG.E.U16 R25, desc[UR10][R10.64+-0xc0] ;  /* 0xffff400a0a199981 */ /* 0x000ee8000c1e1500 */
[----:B------:R-:W4:Y:S04]  /*1b10*/  @!P3 LDG.E.U16 R27, desc[UR10][R10.64+-0x80] ;  /* 0xffff800a0a1bb981 */ /* 0x000f28000c1e1500 */
[----:B------:R5:W4:Y:S01]  /*1b20*/  @!P2 LDG.E.U16 R29, desc[UR10][R10.64+-0x40] ;  /* 0xffffc00a0a1da981 */ /* 0x000b22000c1e1500 */
[C---:B0-----:R-:W-:Y:S01]  /*1b30*/  IMAD R4, R30.reuse, UR15, RZ ;  /* 0x0000000f1e047c24 */ /* 0x041fe2000f8e02ff */
[----:B------:R-:W-:Y:S01]  /*1b40*/  @!P0 MOV R5, R15 ;  /* 0x0000000f00058202 */ /* 0x000fe20000000f00 */
[----:B-1----:R-:W-:-:S04]  /*1b50*/  IMAD.WIDE.U32 R2, R30, UR14, RZ ;  /* 0x0000000e1e027c25 */ /* 0x002fc8000f8e00ff */
[----:B------:R-:W-:Y:S01]  /*1b60*/  IMAD R31, R31, UR14, R4 ;  /* 0x0000000e1f1f7c24 */ /* 0x000fe2000f8e0204 */
[----:B------:R-:W-:Y:S02]  /*1b70*/  @!P0 MOV R4, R14 ;  /* 0x0000000e00048202 */ /* 0x000fe40000000f00 */
[----:B------:R-:W-:Y:S01]  /*1b80*/  MOV R8, R2 ;  /* 0x0000000200087202 */ /* 0x000fe20000000f00 */
[----:B-----5:R-:W-:Y:S01]  /*1b90*/  IMAD R11, R61, UR6, RZ ;  /* 0x000000063d0b7c24 */ /* 0x020fe2000f8e02ff */
[----:B------:R-:W-:Y:S01]  /*1ba0*/  IADD3 R9, R3, R31, RZ ;  /* 0x0000001f03097210 */ /* 0x000fe20007ffe0ff */
[----:B------:R-:W-:-:S05]  /*1bb0*/  @!P0 IMAD.WIDE.U32 R4, R30, UR14, R4 ;  /* 0x0000000e1e048c25 */ /* 0x000fca000f8e0004 */
[----:B------:R-:W-:Y:S01]  /*1bc0*/  @!P0 IADD3 R5, R31, R5, RZ ;  /* 0x000000051f058210 */ /* 0x000fe20007ffe0ff */
[C---:B------:R-:W-:Y:S02]  /*1bd0*/  IMAD R31, R60.reuse, UR7, R11 ;  /* 0x000000073c1f7c24 */ /* 0x040fe4000f8e020b */
[----:B------:R-:W-:-:S04]  /*1be0*/  @!P0 IMAD.WIDE.U32 R2, R60, UR6, R4 ;  /* 0x000000063c028c25 */ /* 0x000fc8000f8e0004 */
[----:B------:R-:W-:Y:S01]  /*1bf0*/  IMAD.WIDE.U32 R4, R60, UR6, R8 ;  /* 0x000000063c047c25 */ /* 0x000fe2000f8e0008 */
[----:B------:R-:W-:Y:S01]  /*1c00*/  @!P0 IADD3 R11, P5, R79, R2, RZ ;  /* 0x000000024f0b8210 */ /* 0x000fe20007fbe0ff */
[----:B------:R-:W-:Y:S02]  /*1c10*/  ULDC.64 UR6, c[0x0][0x308] ;  /* 0x0000c20000067ab9 */ /* 0x000fe40000000a00 */
[----:B------:R-:W-:Y:S02]  /*1c20*/  IADD3 R9, P4, R95, UR6, RZ ;  /* 0x000000065f097c10 */ /* 0x000fe4000ff9e0ff */
[----:B------:R-:W-:Y:S02]  /*1c30*/  IADD3 R8, P6, R99, R4, RZ ;  /* 0x0000000463087210 */ /* 0x000fe40007fde0ff */
[----:B------:R-:W-:Y:S02]  /*1c40*/  @!P0 IADD3.X R24, R82, R3, R31, P5, !PT ;  /* 0x0000000352188210 */ /* 0x000fe40002ffe41f */
[----:B------:R-:W-:-:S02]  /*1c50*/  IADD3.X R5, R115, R31, R5, P6, !PT ;  /* 0x0000001f73057210 */ /* 0x000fc400037fe405 */
[C---:B------:R-:W-:Y:S02]  /*1c60*/  @!P0 LEA R2, P5, R11.reuse, UR6, 0x1 ;  /* 0x000000060b028c11 */ /* 0x040fe4000f8a08ff */
[----:B------:R-:W-:Y:S02]  /*1c70*/  IADD3.X R10, R94, UR7, RZ, P4, !PT ;  /* 0x000000075e0a7c10 */ /* 0x000fe4000a7fe4ff */
[----:B------:R-:W-:Y:S02]  /*1c80*/  LEA R4, P4, R8, R9, 0x1 ;  /* 0x0000000908047211 */ /* 0x000fe400078808ff */
[----:B------:R-:W-:Y:S02]  /*1c90*/  @!P0 LEA.HI.X R3, R11, UR7, R24, 0x1, P5 ;  /* 0x000000070b038c11 */ /* 0x000fe4000a8f0c18 */
[----:B------:R-:W-:Y:S02]  /*1ca0*/  PRMT R9, RZ, 0x7610, R9 ;  /* 0x00007610ff097816 */ /* 0x000fe40000000009 */
[----:B------:R-:W-:-:S02]  /*1cb0*/  PRMT R11, RZ, 0x7610, R11 ;  /* 0x00007610ff0b7816 */ /* 0x000fc4000000000b */
[----:B------:R-:W-:Y:S01]  /*1cc0*/  LEA.HI.X R5, R8, R10, R5, 0x1, P4 ;  /* 0x0000000a08057211 */ /* 0x000fe200020f0c05 */
        /* <DEDUP_REMOVED lines=11> */
[----:B------:R-:W5:Y:S04]  /*1d80*/  @!P3 LDG.E.U16 R25, desc[UR10][R4.64+-0x80] ;  /* 0xffff800a0419b981 */ /* 0x000f68000c1e1500 */
[----:B------:R1:W5:Y:S01]  /*1d90*/  @!P2 LDG.E.U16 R27, desc[UR10][R4.64+-0x40] ;  /* 0xffffc00a041ba981 */ /* 0x000362000c1e1500 */
[C---:B--2---:R-:W-:Y:S01]  /*1da0*/  SHF.L.U32 R29, R31.reuse, 0x10, RZ ;  /* 0x000000101f1d7819 */ /* 0x044fe200000006ff */
[----:B------:R-:W2:Y:S01]  /*1db0*/  S2UR UR6, SR_CgaCtaId ;  /* 0x00000000000679c3 */ /* 0x000ea20000008800 */
[C---:B------:R-:W-:Y:S01]  /*1dc0*/  PRMT R7, R30.reuse, 0x7632, R7 ;  /* 0x000076321e077816 */ /* 0x040fe20000000007 */
[----:B------:R-:W-:Y:S01]  /*1dd0*/  UMOV UR5, 0x400 ;  /* 0x0000040000057882 */ /* 0x000fe20000000000 */
[----:B0-----:R-:W-:Y:S01]  /*1de0*/  PRMT R2, R31, 0x7632, R2 ;  /* 0x000076321f027816 */ /* 0x001fe20000000002 */
[----:B------:R-:W-:Y:S01]  /*1df0*/  BSSY B0, `(.L_x_17758) ;  /* 0x000005e000007945 */ /* 0x000fe20003800000 */
[----:B------:R-:W-:-:S02]  /*1e00*/  SHF.L.U32 R10, R30, 0x10, RZ ;  /* 0x000000101e0a7819 */ /* 0x000fc400000006ff */
[----:B------:R-:W-:Y:S01]  /*1e10*/  SHF.L.U32 R26, R7, 0x10, RZ ;  /* 0x00000010071a7819 */ /* 0x000fe200000006ff */
[----:B-1----:R-:W-:Y:S01]  /*1e20*/  FMUL.FTZ R5, R29, -1.4426950216293334961 ;  /* 0xbfb8aa3b1d057820 */ /* 0x002fe20000410000 */
[----:B------:R-:W-:Y:S01]  /*1e30*/  SHF.L.U32 R32, R2, 0x10, RZ ;  /* 0x0000001002207819 */ /* 0x000fe200000006ff */
[----:B------:R-:W-:Y:S01]  /*1e40*/  FMUL.FTZ R3, R10, -1.4426950216293334961 ;  /* 0xbfb8aa3b0a037820 */ /* 0x000fe20000410000 */
[----:B------:R-:W-:Y:S01]  /*1e50*/  SHF.L.U32 R110, R34, 0x10, RZ ;  /* 0x00000010226e7819 */ /* 0x000fe200000006ff */
[----:B------:R-:W-:Y:S01]  /*1e60*/  FMUL.FTZ R2, R26, -1.4426950216293334961 ;  /* 0xbfb8aa3b1a027820 */ /* 0x000fe20000410000 */
[----:B------:R-:W-:Y:S01]  /*1e70*/  SHF.L.U32 R111, R35, 0x10, RZ ;  /* 0x00000010236f7819 */ /* 0x000fe200000006ff */
[----:B------:R-:W-:Y:S01]  /*1e80*/  MUFU.EX2 R5, R5 ;  /* 0x0000000500057308 */ /* 0x000fe20000000800 */
[----:B------:R-:W-:-:S07]  /*1e90*/  ISETP.NE.AND P6, PT, R67, RZ, PT ;  /* 0x000000ff4300720c */ /* 0x000fce0003fc5270 */
[----:B------:R-:W0:Y:S01]  /*1ea0*/  MUFU.EX2 R3, R3 ;  /* 0x0000000300037308 */ /* 0x000e220000000800 */
[----:B--2---:R-:W-:-:S07]  /*1eb0*/  ULEA UR5, UR6, UR5, 0x18 ;  /* 0x0000000506057291 */ /* 0x004fce000f8ec03f */
[----:B------:R-:W1:Y:S01]  /*1ec0*/  MUFU.EX2 R2, R2 ;  /* 0x0000000200027308 */ /* 0x000e620000000800 */
[----:B------:R-:W-:Y:S01]  /*1ed0*/  MOV R114, UR5 ;  /* 0x0000000500727c02 */ /* 0x000fe20008000f00 */
[----:B0-----:R-:W-:Y:S01]  /*1ee0*/  FADD.FTZ R4, R3, 1 ;  /* 0x3f80000003047421 */ /* 0x001fe20000010000 */
[----:B------:R-:W-:-:S05]  /*1ef0*/  PRMT R3, R35, 0x7632, R3 ;  /* 0x0000763223037816 */ /* 0x000fca0000000003 */
[----:B------:R-:W0:Y:S01]  /*1f00*/  MUFU.RCP R7, R4 ;  /* 0x0000000400077308 */ /* 0x000e220000001000 */
[----:B------:R-:W-:Y:S01]  /*1f10*/  SHF.L.U32 R107, R3, 0x10, RZ ;  /* 0x00000010036b7819 */ /* 0x000fe200000006ff */
[----:B-1----:R-:W-:Y:S01]  /*1f20*/  FADD.FTZ R8, R2, 1 ;  /* 0x3f80000002087421 */ /* 0x002fe20000010000 */
[----:B------:R-:W-:-:S04]  /*1f30*/  PRMT R2, R34, 0x7632, R2 ;  /* 0x0000763222027816 */ /* 0x000fc80000000002 */
[----:B------:R-:W-:Y:S01]  /*1f40*/  SHF.L.U32 R109, R2, 0x10, RZ ;  /* 0x00000010026d7819 */ /* 0x000fe200000006ff */
[----:B---3--:R1:W-:Y:S04]  /*1f50*/  STS.U16 [R96], R9 ;  /* 0x0000000960007388 */ /* 0x0083e80000000400 */
[----:B----4-:R2:W-:Y:S04]  /*1f60*/  STS.U16 [R96+0x40], R11 ;  /* 0x0000400b60007388 */ /* 0x0105e80000000400 */
[----:B-----5:R-:W-:Y:S01]  /*1f70*/  STS.U16 [R96+0x80], R25 ;  /* 0x0000801960007388 */ /* 0x020fe20000000400 */
[----:B-1----:R-:W-:-:S03]  /*1f80*/  FADD.FTZ R9, R5, 1 ;  /* 0x3f80000005097421 */ /* 0x002fc60000010000 */
[----:B------:R1:W-:Y:S01]  /*1f90*/  STS.U16 [R96+0xc0], R27 ;  /* 0x0000c01b60007388 */ /* 0x0003e20000000400 */
[----:B------:R-:W-:-:S03]  /*1fa0*/  NOP ;  /* 0x0000000000007918 */ /* 0x000fc60000000000 */
[----:B------:R-:W3:Y:S01]  /*1fb0*/  LDS.64 R36, [R97] ;  /* 0x0000000061247984 */ /* 0x000ee20000000a00 */
[----:B--2---:R-:W-:Y:S01]  /*1fc0*/  FMUL.FTZ R11, R32, -1.4426950216293334961 ;  /* 0xbfb8aa3b200b7820 */ /* 0x004fe20000410000 */
[----:B------:R0:W2:Y:S08]  /*1fd0*/  MUFU.RCP R30, R9 ;  /* 0x00000009001e7308 */ /* 0x0000b00000001000 */
[----:B------:R-:W4:Y:S01]  /*1fe0*/  MUFU.EX2 R11, R11 ;  /* 0x0000000b000b7308 */ /* 0x000f220000000800 */
[----:B0-----:R-:W-:-:S04]  /*1ff0*/  FADD.FTZ R9, -R7, 1 ;  /* 0x3f80000007097421 */ /* 0x001fc80000010100 */
[----:B------:R-:W-:-:S03]  /*2000*/  FFMA.FTZ R9, R10, R9, 1 ;  /* 0x3f8000000a097423 */ /* 0x000fc60000010009 */
[----:B-1----:R0:W1:Y:S01]  /*2010*/  MUFU.RCP R27, R8 ;  /* 0x00000008001b7308 */ /* 0x0020620000001000 */
[----:B--2---:R-:W-:Y:S01]  /*2020*/  FADD.FTZ R2, -R30, 1 ;  /* 0x3f8000001e027421 */ /* 0x004fe20000010100 */
[----:B----4-:R-:W-:-:S03]  /*2030*/  FADD.FTZ R24, R11, 1 ;  /* 0x3f8000000b187421 */ /* 0x010fc60000010000 */
[----:B0-----:R-:W-:-:S03]  /*2040*/  FFMA.FTZ R8, R29, R2, 1 ;  /* 0x3f8000001d087423 */ /* 0x001fc60000010002 */
[----:B------:R-:W0:Y:S01]  /*2050*/  MUFU.RCP R33, R24 ;  /* 0x0000001800217308 */ /* 0x000e220000001000 */
[----:B-1----:R-:W-:-:S04]  /*2060*/  FADD.FTZ R3, -R27, 1 ;  /* 0x3f8000001b037421 */ /* 0x002fc80000010100 */
[----:B------:R-:W-:Y:S01]  /*2070*/  FFMA.FTZ R3, R26, R3, 1 ;  /* 0x3f8000001a037423 */ /* 0x000fe20000010003 */
[C---:B---3--:R-:W-:Y:S02]  /*2080*/  PRMT R4, R36.reuse, 0x7632, R4 ;  /* 0x0000763224047816 */ /* 0x048fe40000000004 */
[C---:B------:R-:W-:Y:S02]  /*2090*/  PRMT R5, R37.reuse, 0x7632, R5 ;  /* 0x0000763225057816 */ /* 0x040fe40000000005 */
[----:B------:R-:W-:Y:S02]  /*20a0*/  SHF.L.U32 R11, R36, 0x10, RZ ;  /* 0x00000010240b7819 */ /* 0x000fe400000006ff */
[----:B------:R-:W-:Y:S02]  /*20b0*/  SHF.L.U32 R28, R4, 0x10, RZ ;  /* 0x00000010041c7819 */ /* 0x000fe400000006ff */
[----:B------:R-:W-:Y:S01]  /*20c0*/  SHF.L.U32 R31, R37, 0x10, RZ ;  /* 0x00000010251f7819 */ /* 0x000fe200000006ff */
[----:B------:R-:W-:Y:S01]  /*20d0*/  BAR.SYNC.DEFER_BLOCKING 0x0 ;  /* 0x0000000000007b1d */ /* 0x000fe20000010000 */
[----:B------:R-:W-:Y:S01]  /*20e0*/  SHF.L.U32 R34, R5, 0x10, RZ ;  /* 0x0000001005227819 */ /* 0x000fe200000006ff */
[----:B------:R-:W-:Y:S01]  /*20f0*/  FMUL.FTZ R2, R110, R11 ;  /* 0x0000000b6e027220 */ /* 0x000fe20000410000 */
[----:B------:R-:W-:Y:S01]  /*2100*/  FMUL.FTZ R4, R109, R28 ;  /* 0x0000001c6d047220 */ /* 0x000fe20000410000 */
[----:B0-----:R-:W-:Y:S01]  /*2110*/  FADD.FTZ R25, -R33, 1 ;  /* 0x3f80000021197421 */ /* 0x001fe20000010100 */
        /* <DEDUP_REMOVED lines=11> */
[----:B------:R-:W0:Y:S02]  /*21d0*/  LDC.64 R8, c[0x0][0x398] ;  /* 0x0000e600ff087b82 */ /* 0x000e240000000a00 */
[----:B------:R-:W-:-:S02]  /*21e0*/  F2FP.BF16.F32.PACK_AB R2, R3, R2 ;  /* 0x000000020302723e */ /* 0x000fc400000010ff */
[----:B------:R-:W-:Y:S02]  /*21f0*/  F2FP.BF16.F32.PACK_AB R3, R24, R5 ;  /* 0x000000051803723e */ /* 0x000fe400000010ff */
[----:B------:R-:W-:-:S03]  /*2200*/  IADD3 R24, P1, R79, R14, RZ ;  /* 0x0000000e4f187210 */ /* 0x000fc60007f3e0ff */
[----:B------:R1:W-:Y:S01]  /*2210*/  STS.64 [R97], R2 ;  /* 0x0000000261007388 */ /* 0x0003e20000000a00 */
[----:B------:R-:W-:-:S03]  /*2220*/  NOP ;  /* 0x0000000000007918 */ /* 0x000fc60000000000 */
[----:B------:R-:W-:Y:S01]  /*2230*/  LDS.U16 R35, [R96] ;  /* 0x0000000060237984 */ /* 0x000fe20000000400 */
[----:B------:R-:W-:-:S03]  /*2240*/  IADD3.X R25, R82, R15, RZ, P1, !PT ;  /* 0x0000000f52197210 */ /* 0x000fc60000ffe4ff */
[----:B------:R-:W-:Y:S01]  /*2250*/  LDS.U16 R37, [R96+0x40] ;  /* 0x0000400060257984 */ /* 0x000fe20000000400 */
[----:B-1----:R-:W-:-:S03]  /*2260*/  P2R R2, PR, RZ, 0x40 ;  /* 0x00000040ff027803 */ /* 0x002fc60000000000 */
[----:B------:R-:W-:Y:S01]  /*2270*/  LDS.U16 R39, [R96+0x80] ;  /* 0x0000800060277984 */ /* 0x000fe20000000400 */
[C---:B0-----:R-:W-:Y:S02]  /*2280*/  IMAD R4, R8.reuse, UR15, RZ ;  /* 0x0000000f08047c24 */ /* 0x041fe4000f8e02ff */
[----:B------:R-:W-:Y:S01]  /*2290*/  IMAD.WIDE.U32 R2, R8, UR14, RZ ;  /* 0x0000000e08027c25 */ /* 0x000fe2000f8e00ff */
[----:B------:R-:W-:Y:S03]  /*22a0*/  LDS.U16 R41, [R96+0xc0] ;  /* 0x0000c00060297984 */ /* 0x000fe60000000400 */
[----:B------:R-:W-:Y:S01]  /*22b0*/  IMAD R9, R9, UR14, R4 ;  /* 0x0000000e09097c24 */ /* 0x000fe2000f8e0204 */
[----:B------:R-:W-:Y:S01]  /*22c0*/  @!P6 STS [UR5+0x100], R0 ;  /* 0x00010000ff00e988 */ /* 0x000fe20008000805 */
[----:B------:R-:W-:Y:S03]  /*22d0*/  BAR.SYNC.DEFER_BLOCKING 0x0 ;  /* 0x0000000000007b1d */ /* 0x000fe60000010000 */
[----:B------:R-:W-:-:S03]  /*22e0*/  IADD3 R43, R3, R9, RZ ;  /* 0x00000009032b7210 */ /* 0x000fc60007ffe0ff */
        /* <DEDUP_REMOVED lines=14> */
.L_x_17759:
[----:B------:R-:W-:Y:S05]  /*23d0*/  BSYNC B0 ;  /* 0x0000000000007941 */ /* 0x000fea0003800000 */
.L_x_17758:
[----:B------:R-:W-:Y:S01]  /*23e0*/  MOV R3, R43 ;  /* 0x0000002b00037202 */ /* 0x000fe20000000f00 */
[----:B------:R-:W-:Y:S01]  /*23f0*/  ULDC.64 UR6, c[0x0][0x3a0] ;  /* 0x0000e80000067ab9 */ /* 0x000fe20000000a00 */
[-C--:B------:R-:W-:Y:S01]  /*2400*/  ISETP.GE.AND P1, PT, R84, R36.reuse, PT ;  /* 0x000000245400720c */ /* 0x080fe20003f26270 */
[----:B------:R-:W-:Y:S01]  /*2410*/  IMAD R5, R61, UR6, RZ ;  /* 0x000000063d057c24 */ /* 0x000fe2000f8e02ff */
[-C--:B------:R-:W-:Y:S01]  /*2420*/  ISETP.GE.AND P0, PT, R83, R36.reuse, PT ;  /* 0x000000245300720c */ /* 0x080fe20003f06270 */
[----:B------:R-:W-:Y:S01]  /*2430*/  IMAD.WIDE.U32 R2, R60, UR6, R2 ;  /* 0x000000063c027c25 */ /* 0x000fe2000f8e0002 */
[----:B------:R-:W-:-:S03]  /*2440*/  ISETP.GE.AND P2, PT, R85, R36, PT ;  /* 0x000000245500720c */ /* 0x000fc60003f46270 */
[----:B------:R-:W-:Y:S01]  /*2450*/  FMUL.FTZ R7, R10, R7 ;  /* 0x000000070a077220 */ /* 0x000fe20000410000 */
[----:B------:R-:W-:Y:S01]  /*2460*/  FMUL.FTZ R30, R29, R30 ;  /* 0x0000001e1d1e7220 */ /* 0x000fe20000410000 */
[----:B0-----:R-:W-:Y:S01]  /*2470*/  IMAD R8, R60, UR7, R5 ;  /* 0x000000073c087c24 */ /* 0x001fe2000f8e0205 */
[----:B------:R-:W-:Y:S01]  /*2480*/  ULDC.64 UR6, c[0x0][0x3e8] ;  /* 0x0000fa0000067ab9 */ /* 0x000fe20000000a00 */
[----:B------:R-:W-:Y:S01]  /*2490*/  IADD3 R4, P4, R99, R2, RZ ;  /* 0x0000000263047210 */ /* 0x000fe20007f9e0ff */
[----:B------:R-:W-:Y:S01]  /*24a0*/  FMUL.FTZ R26, R26, R27 ;  /* 0x0000001b1a1a7220 */ /* 0x000fe20000410000 */
[----:B------:R-:W-:Y:S01]  /*24b0*/  IADD3 R5, P3, R95, UR6, RZ ;  /* 0x000000065f057c10 */ /* 0x000fe2000ff7e0ff */
[----:B------:R-:W-:Y:S01]  /*24c0*/  FMUL.FTZ R32, R32, R33 ;  /* 0x0000002120207220 */ /* 0x000fe20000410000 */
[----:B------:R-:W-:Y:S01]  /*24d0*/  IADD3.X R3, R115, R8, R3, P4, !PT ;  /* 0x0000000873037210 */ /* 0x000fe200027fe403 */
[----:B------:R-:W-:Y:S01]  /*24e0*/  FMUL.FTZ R110, R110, R7 ;  /* 0x000000076e6e7220 */ /* 0x000fe20000410000 */
[----:B------:R-:W-:Y:S01]  /*24f0*/  IADD3.X R8, R94, UR7, RZ, P3, !PT ;  /* 0x000000075e087c10 */ /* 0x000fe20009ffe4ff */
[----:B------:R-:W-:Y:S01]  /*2500*/  ULDC.64 UR6, c[0x0][0x320] ;  /* 0x0000c80000067ab9 */ /* 0x000fe20000000a00 */
[----:B------:R-:W-:Y:S01]  /*2510*/  LEA R2, P3, R4, R5, 0x1 ;  /* 0x0000000504027211 */ /* 0x000fe200078608ff */
[----:B------:R-:W-:Y:S01]  /*2520*/  FMUL.FTZ R111, R111, R30 ;  /* 0x0000001e6f6f7220 */ /* 0x000fe20000410000 */
[----:B------:R-:W-:Y:S01]  /*2530*/  PRMT R113, R12, 0x7632, R113 ;  /* 0x000076320c717816 */ /* 0x000fe20000000071 */
[----:B------:R-:W-:Y:S01]  /*2540*/  FMUL.FTZ R109, R109, R26 ;  /* 0x0000001a6d6d7220 */ /* 0x000fe20000410000 */
[----:B------:R-:W-:Y:S01]  /*2550*/  LEA.HI.X R3, R4, R8, R3, 0x1, P3 ;  /* 0x0000000804037211 */ /* 0x000fe200018f0c03 */
[----:B------:R-:W-:Y:S01]  /*2560*/  FMUL.FTZ R107, R107, R32 ;  /* 0x000000206b6b7220 */ /* 0x000fe20000410000 */
[----:B------:R-:W-:-:S03]  /*2570*/  PRMT R112, R13, 0x7632, R112 ;  /* 0x000076320d707816 */ /* 0x000fc60000000070 */
[----:B------:R0:W-:Y:S04]  /*2580*/  @!P1 STG.E.U16 desc[UR10][R2.64+-0x80], R39 ;  /* 0xffff802702009986 */ /* 0x0001e8000c10150a */
[----:B------:R0:W-:Y:S01]  /*2590*/  @!P0 STG.E.U16 desc[UR10][R2.64+-0xc0], R37 ;  /* 0xffff402502008986 */ /* 0x0001e2000c10150a */
[----:B------:R-:W-:-:S03]  /*25a0*/  ISETP.NE.U32.AND P0, PT, RZ, UR6, PT ;  /* 0x00000006ff007c0c */ /* 0x000fc6000bf05070 */
[----:B------:R0:W-:Y:S01]  /*25b0*/  @!P2 STG.E.U16 desc[UR10][R2.64+-0x40], R41 ;  /* 0xffffc0290200a986 */ /* 0x0001e2000c10150a */
[----:B------:R-:W-:-:S13]  /*25c0*/  ISETP.NE.AND.EX P0, PT, RZ, UR7, PT, P0 ;  /* 0x00000007ff007c0c */ /* 0x000fda000bf05300 */
        /* <DEDUP_REMOVED lines=37> */
.L_x_17762:
[----:B------:R-:W-:Y:S05]  /*2820*/  BSYNC B0 ;  /* 0x0000000000007941 */ /* 0x000fea0003800000 */
.L_x_17761:
[----:B------:R-:W-:Y:S01]  /*2830*/  MOV R3, R31 ;  /* 0x0000001f00037202 */ /* 0x000fe20000000f00 */
[----:B------:R-:W-:Y:S01]  /*2840*/  ULDC.64 UR8, c[0x0][0x2c8] ;  /* 0x0000b20000087ab9 */ /* 0x000fe20000000a00 */
[----:B------:R-:W-:Y:S01]  /*2850*/  IADD3 R5, P3, R95, UR6, RZ ;  /* 0x000000065f057c10 */ /* 0x000fe2000ff7e0ff */
[----:B0-----:R-:W-:Y:S01]  /*2860*/  IMAD R7, R61, UR8, RZ ;  /* 0x000000083d077c24 */ /* 0x001fe2000f8e02ff */
[-C--:B------:R-:W-:Y:S01]  /*2870*/  ISETP.GE.AND P0, PT, R83, R10.reuse, PT ;  /* 0x0000000a5300720c */ /* 0x080fe20003f06270 */
[----:B------:R-:W-:Y:S01]  /*2880*/  IMAD.WIDE.U32 R2, R60, UR8, R2 ;  /* 0x000000083c027c25 */ /* 0x000fe2000f8e0002 */
[-C--:B------:R-:W-:Y:S02]  /*2890*/  ISETP.GE.AND P1, PT, R84, R10.reuse, PT ;  /* 0x0000000a5400720c */ /* 0x080fe40003f26270 */
[----:B------:R-:W-:Y:S01]  /*28a0*/  ISETP.GE.AND P2, PT, R85, R10, PT ;  /* 0x0000000a5500720c */ /* 0x000fe20003f46270 */
[----:B------:R-:W-:Y:S01]  /*28b0*/  IMAD R7, R60, UR9, R7 ;  /* 0x000000093c077c24 */ /* 0x000fe2000f8e0207 */
[----:B------:R-:W-:-:S04]  /*28c0*/  IADD3 R4, P4, R99, R2, RZ ;  /* 0x0000000263047210 */ /* 0x000fc80007f9e0ff */
[----:B------:R-:W-:Y:S02]  /*28d0*/  IADD3.X R3, R115, R7, R3, P4, !PT ;  /* 0x0000000773037210 */ /* 0x000fe400027fe403 */
[----:B------:R-:W-:Y:S02]  /*28e0*/  IADD3.X R7, R94, UR7, RZ, P3, !PT ;  /* 0x000000075e077c10 */ /* 0x000fe40009ffe4ff */
[----:B------:R-:W-:-:S04]  /*28f0*/  LEA R2, P3, R4, R5, 0x1 ;  /* 0x0000000504027211 */ /* 0x000fc800078608ff */
[----:B------:R-:W-:-:S05]  /*2900*/  LEA.HI.X R3, R4, R7, R3, 0x1, P3 ;  /* 0x0000000704037211 */ /* 0x000fca00018f0c03 */
[----:B------:R0:W-:Y:S04]  /*2910*/  @!P0 STG.E.U16 desc[UR10][R2.64+-0xc0], R11 ;  /* 0xffff400b02008986 */ /* 0x0001e8000c10150a */
[----:B------:R0:W-:Y:S04]  /*2920*/  @!P1 STG.E.U16 desc[UR10][R2.64+-0x80], R27 ;  /* 0xffff801b02009986 */ /* 0x0001e8000c10150a */
[----:B------:R0:W-:Y:S02]  /*2930*/  @!P2 STG.E.U16 desc[UR10][R2.64+-0x40], R29 ;  /* 0xffffc01d0200a986 */ /* 0x0001e4000c10150a */
.L_x_17760:
[----:B------:R-:W1:Y:S01]  /*2940*/  LDC R5, c[0x0][0x21c] ;  /* 0x00008700ff057b82 */ /* 0x000e620000000800 */
[----:B0-----:R-:W-:Y:S01]  /*2950*/  SHF.L.U32 R2, R12, 0x10, RZ ;  /* 0x000000100c027819 */ /* 0x001fe200000006ff */
        /* <DEDUP_REMOVED lines=12> */
[----:B------:R-:W-:-:S04]  /*2a20*/  FFMA.FTZ R2, R111, R4, R2 ;  /* 0x000000046f027223 */ /* 0x000fc80000010002 */
        /* <DEDUP_REMOVED lines=10> */
[----:B------:R-:W-:Y:S01]  /*2ad0*/  CS2R R120, SRZ ;  /* 0x0000000000787805 */ /* 0x000fe2000001ff00 */
[----:B------:R-:W-:Y:S01]  /*2ae0*/  UIMAD UR8, UR6, UR14, URZ ;  /* 0x0000000e060872a4 */ /* 0x000fe2000f8e023f */
[----:B------:R-:W1:Y:S01]  /*2af0*/  LDC.64 R10, c[0x0][0x3d0] ;  /* 0x0000f400ff0a7b82 */ /* 0x000e620000000a00 */
[----:B------:R-:W-:Y:S01]  /*2b00*/  UIMAD.WIDE.U32 UR6, UR5, UR14, URZ ;  /* 0x0000000e050672a5 */ /* 0x000fe2000f8e003f */
[----:B------:R-:W-:Y:S01]  /*2b10*/  MOV R117, RZ ;  /* 0x000000ff00757202 */ /* 0x000fe20000000f00 */
[----:B------:R-:W-:Y:S01]  /*2b20*/  UIMAD UR8, UR15, UR5, UR8 ;  /* 0x000000050f0872a4 */ /* 0x000fe2000f8e0208 */
[----:B------:R-:W-:Y:S01]  /*2b30*/  CS2R R118, SRZ ;  /* 0x0000000000767805 */ /* 0x000fe2000001ff00 */
[----:B------:R-:W-:Y:S01]  /*2b40*/  ULDC UR21, c[0x0][0x224] ;  /* 0x0000890000157ab9 */ /* 0x000fe20000000800 */
        /* <DEDUP_REMOVED lines=22> */
[C---:B------:R-:W-:Y:S02]  /*2cb0*/  LEA R2, P0, R67.reuse, R4, 0x2 ;  /* 0x0000000443027211 */ /* 0x040fe400078010ff */
        /* <DEDUP_REMOVED lines=44> */
.L_x_17794:
[----:B------:R-:W-:Y:S01]  /*2f80*/  SHF.R.S32.HI R124, RZ, 0x1f, R121 ;  /* 0x0000001fff7c7819 */ /* 0x000fe20000011479 */
[C---:B------:R-:W-:Y:S01]  /*2f90*/  IMAD.WIDE.U32 R2, R121.reuse, UR16, R16 ;  /* 0x0000001079027c25 */ /* 0x040fe2000f8e0010 */
[----:B------:R-:W-:Y:S02]  /*2fa0*/  MOV R126, R38 ;  /* 0x00000026007e7202 */ /* 0x000fe40000000f00 */
[----:B0-----:R-:W-:Y:S01]  /*2fb0*/  P2R R6, PR, RZ, 0x4 ;  /* 0x00000004ff067803 */ /* 0x001fe20000000000 */
        /* <DEDUP_REMOVED lines=10> */
[----:B------:R-:W-:Y:S02]  /*3060*/  MOV R2, R40 ;  /* 0x0000002800027202 */ /* 0x000fe40000000f00 */
[----:B------:R-:W-:Y:S01]  /*3070*/  ISETP.NE.AND P4, PT, R165, RZ, PT ;  /* 0x000000ffa500720c */ /* 0x000fe20003f85270 */
[----:B------:R-:W-:-:S02]  /*3080*/  IMAD R7, R121, UR9, R0 ;  /* 0x0000000979077c24 */ /* 0x000fc4000f8e0200 */
[----:B------:R-:W-:-:S05]  /*3090*/  IMAD.WIDE.U32 R2, R121, UR8, R2 ;  /* 0x0000000879027c25 */ /* 0x000fca000f8e0002 */
[----:B------:R-:W-:Y:S02]  /*30a0*/  IADD3 R0, R3, R7, RZ ;  /* 0x0000000703007210 */ /* 0x000fe40007ffe0ff */
[----:B------:R-:W-:-:S04]  /*30b0*/  LEA R26, P3, R2, R30, 0x3 ;  /* 0x0000001e021a7211 */ /* 0x000fc800078618ff */
[----:B------:R-:W-:Y:S01]  /*30c0*/  LEA.HI.X R27, R2, R31, R0, 0x3, P3 ;  /* 0x0000001f021b7211 */ /* 0x000fe200018f1c00 */
[----:B------:R-:W-:Y:S02]  /*30d0*/  IMAD R0, R124, UR12, RZ ;  /* 0x0000000c7c007c24 */ /* 0x000fe4000f8e02ff */
[----:B------:R-:W-:-:S03]  /*30e0*/  IMAD.WIDE.U32 R2, R121, UR12, R126 ;  /* 0x0000000c79027c25 */ /* 0x000fc6000f8e007e */
[----:B------:R-:W2:Y:S01]  /*30f0*/  LDG.E.64 R26, desc[UR10][R26.64] ;  /* 0x0000000a1a1a7981 */ /* 0x000ea2000c1e1b00 */
[----:B------:R-:W-:Y:S01]  /*3100*/  IMAD R7, R121, UR13, R0 ;  /* 0x0000000d79077c24 */ /* 0x000fe2000f8e0200 */
[----:B------:R-:W-:-:S04]  /*3110*/  LEA R58, P3, R2, R28, 0x3 ;  /* 0x0000001c023a7211 */ /* 0x000fc800078618ff */
[----:B------:R-:W-:-:S04]  /*3120*/  IADD3 R0, R3, R7, RZ ;  /* 0x0000000703007210 */ /* 0x000fc80007ffe0ff */
        /* <DEDUP_REMOVED lines=50> */
[----:B-1----:R0:W1:Y:S01]  /*3450*/  MUFU.SIN R139, R6 ;  /* 0x00000006008b7308 */ /* 0x0020620000000400 */
        /* <DEDUP_REMOVED lines=43> */
.L_x_17765:
[----:B------:R-:W-:Y:S05]  /*3710*/  BSYNC B0 ;  /* 0x0000000000007941 */ /* 0x000fea0003800000 */
.L_x_17764:
[----:B------:R-:W-:Y:S02]  /*3720*/  ISETP.NE.AND P5, PT, R161, RZ, PT ;  /* 0x000000ffa100720c */ /* 0x000fe40003fa5270 */
[----:B01----:R-:W-:Y:S02]  /*3730*/  CS2R R2, SRZ ;  /* 0x0000000000027805 */ /* 0x003fe4000001ff00 */
[----:B------:R-:W-:-:S13]  /*3740*/  ISETP.LT.OR P6, PT, R93, 0x2, P5 ;  /* 0x000000025d00780c */ /* 0x000fda0002fc1670 */
[----:B------:R-:W0:Y:S01]  /*3750*/  @!P6 LDC R9, c[0x0][0x21c] ;  /* 0x00008700ff09eb82 */ /* 0x000e220000000800 */
[----:B------:R-:W-:-:S05]  /*3760*/  @!P6 IADD3 R0, R93, -0x2, RZ ;  /* 0xfffffffe5d00e810 */ /* 0x000fca0007ffe0ff */
[----:B0-----:R-:W-:-:S04]  /*3770*/  @!P6 IMAD R9, R0, R9, R121 ;  /* 0x000000090009e224 */ /* 0x001fc800078e0279 */
[----:B------:R-:W-:-:S05]  /*3780*/  @!P6 IMAD.WIDE R8, R9, 0x10, R22 ;  /* 0x000000100908e825 */ /* 0x000fca00078e0216 */
[----:B------:R0:W4:Y:S01]  /*3790*/  @!P6 LDG.E.64 R2, desc[UR10][R8.64+0x8] ;  /* 0x0000080a0802e981 */ /* 0x000122000c1e1b00 */
[C---:B------:R-:W-:Y:S01]  /*37a0*/  FMUL.FTZ R0, R27.reuse, R102 ;  /* 0x000000661b007220 */ /* 0x040fe20000410000 */
[-C--:B------:R-:W-:Y:S01]  /*37b0*/  FMUL.FTZ R10, R27, R100.reuse ;  /* 0x000000641b0a7220 */ /* 0x080fe20000410000 */
[C---:B------:R-:W-:Y:S01]  /*37c0*/  FMUL.FTZ R126, R129.reuse, R100 ;  /* 0x00000064817e7220 */ /* 0x040fe20000410000 */
[C---:B------:R-:W-:Y:S01]  /*37d0*/  FMUL.FTZ R128, R129.reuse, R104 ;  /* 0x0000006881807220 */ /* 0x040fe20000410000 */
        /* <DEDUP_REMOVED lines=8> */
[----:B------:R-:W-:Y:S01]  /*3860*/  SHF.L.U32 R143, R143, 0x10, RZ ;  /* 0x000000108f8f7819 */ /* 0x000fe200000006ff */
[----:B------:R-:W-:Y:S01]  /*3870*/  FMUL.RZ R132, R8, 0.15915493667125701904 ;  /* 0x3e22f98308847820 */ /* 0x000fe2000040c000 */
[----:B------:R-:W-:Y:S01]  /*3880*/  FMUL.FTZ R134, R129, R98 ;  /* 0x0000006281867220 */ /* 0x000fe20000410000 */
[----:B------:R-:W-:Y:S01]  /*3890*/  MUFU.SIN R11, R131 ;  /* 0x00000083000b7308 */ /* 0x000fe20000000400 */
[----:B------:R-:W-:-:S02]  /*38a0*/  SHF.L.U32 R142, R142, 0x10, RZ ;  /* 0x000000108e8e7819 */ /* 0x000fc400000006ff */
[----:B------:R-:W-:Y:S02]  /*38b0*/  SHF.L.U32 R141, R141, 0x10, RZ ;  /* 0x000000108d8d7819 */ /* 0x000fe400000006ff */
[----:B------:R-:W-:Y:S02]  /*38c0*/  ISETP.GE.OR P5, PT, R93, UR21, P5 ;  /* 0x000000155d007c0c */ /* 0x000fe4000afa6670 */
[----:B---3--:R-:W-:Y:S01]  /*38d0*/  SHF.L.U32 R5, R5, 0x10, RZ ;  /* 0x0000001005057819 */ /* 0x008fe200000006ff */
[----:B------:R-:W0:Y:S01]  /*38e0*/  MUFU.EX2 R0, R0 ;  /* 0x0000000000007308 */ /* 0x000e220000000800 */
[----:B--2---:R-:W-:Y:S01]  /*38f0*/  SHF.L.U32 R167, R4, 0x10, RZ ;  /* 0x0000001004a77819 */ /* 0x004fe200000006ff */
[----:B------:R-:W-:-:S06]  /*3900*/  FADD.FTZ R4, R110, R110 ;  /* 0x0000006e6e047221 */ /* 0x000fcc0000010000 */
[----:B------:R-:W1:Y:S08]  /*3910*/  MUFU.COS R137, R131 ;  /* 0x0000008300897308 */ /* 0x000e700000000000 */
[----:B------:R-:W2:Y:S01]  /*3920*/  MUFU.COS R131, R10 ;  /* 0x0000000a00837308 */ /* 0x000ea20000000000 */
[----:B0-----:R-:W-:-:S04]  /*3930*/  FMUL.FTZ R126, R0, R11 ;  /* 0x0000000b007e7220 */ /* 0x001fc80000410000 */
[----:B------:R-:W-:-:S03]  /*3940*/  FMUL.FTZ R8, RZ, R126 ;  /* 0x0000007eff087220 */ /* 0x000fc60000410000 */
[----:B------:R2:W-:Y:S01]  /*3950*/  MUFU.EX2 R136, R128 ;  /* 0x0000008000887308 */ /* 0x0005e20000000800 */
[----:B-1----:R-:W-:Y:S01]  /*3960*/  FMUL.FTZ R137, R0, R137 ;  /* 0x0000008900897220 */ /* 0x002fe20000410000 */
[----:B------:R-:W-:-:S03]  /*3970*/  FMUL.FTZ R0, R126, R134 ;  /* 0x000000867e007220 */ /* 0x000fc60000410000 */
[----:B------:R-:W-:Y:S01]  /*3980*/  FFMA.FTZ R8, R137, R134, -R8 ;  /* 0x0000008689087223 */ /* 0x000fe20000010808 */
[----:B------:R-:W-:Y:S02]  /*3990*/  FFMA.FTZ R0, RZ, R137, R0 ;  /* 0x00000089ff007223 */ /* 0x000fe40000010000 */
[----:B------:R-:W0:Y:S01]  /*39a0*/  MUFU.COS R135, R132 ;  /* 0x0000008400877308 */ /* 0x000e220000000000 */
[----:B--2---:R-:W-:Y:S01]  /*39b0*/  FMUL.FTZ R128, R130, R131 ;  /* 0x0000008382807220 */ /* 0x004fe20000410000 */
[----:B------:R-:W-:-:S05]  /*39c0*/  SHF.L.U32 R131, R113, 0x10, RZ ;  /* 0x0000001071837819 */ /* 0x000fca00000006ff */
[----:B------:R-:W-:Y:S01]  /*39d0*/  FFMA.FTZ R11, R131, R102, R8 ;  /* 0x00000066830b7223 */ /* 0x000fe20000010008 */
[----:B------:R-:W1:Y:S08]  /*39e0*/  MUFU.SIN R9, R10 ;  /* 0x0000000a00097308 */ /* 0x000e700000000400 */
[----:B------:R0:W2:Y:S02]  /*39f0*/  MUFU.SIN R133, R132 ;  /* 0x0000008400857308 */ /* 0x0000a40000000400 */
[----:B0-----:R-:W-:Y:S01]  /*3a00*/  FMUL.FTZ R132, R136, R135 ;  /* 0x0000008788847220 */ /* 0x001fe20000410000 */
[----:B-1----:R-:W-:Y:S01]  /*3a10*/  FMUL.FTZ R130, R130, R9 ;  /* 0x0000000982827220 */ /* 0x002fe20000410000 */
[----:B------:R-:W-:Y:S01]  /*3a20*/  FADD.FTZ R135, RZ, R0 ;  /* 0x00000000ff877221 */ /* 0x000fe20000010000 */
[-C--:B------:R-:W-:Y:S01]  /*3a30*/  FMUL.FTZ R0, R6, R126.reuse ;  /* 0x0000007e06007220 */ /* 0x080fe20000410000 */
[----:B------:R-:W-:Y:S01]  /*3a40*/  FMUL.FTZ R9, R7, R126 ;  /* 0x0000007e07097220 */ /* 0x000fe20000410000 */
[C---:B------:R-:W-:Y:S01]  /*3a50*/  FMUL.FTZ R10, R130.reuse, R11 ;  /* 0x0000000b820a7220 */ /* 0x040fe20000410000 */
[----:B------:R-:W-:Y:S01]  /*3a60*/  FMUL.FTZ R145, R130, R135 ;  /* 0x0000008782917220 */ /* 0x000fe20000410000 */
[----:B--2---:R-:W-:Y:S01]  /*3a70*/  FMUL.FTZ R136, R136, R133 ;  /* 0x0000008588887220 */ /* 0x004fe20000410000 */
[----:B------:R-:W-:-:S02]  /*3a80*/  SHF.L.U32 R133, R13, 0x10, RZ ;  /* 0x000000100d857819 */ /* 0x000fc400000006ff */
[C---:B------:R-:W-:Y:S01]  /*3a90*/  FFMA.FTZ R8, R128.reuse, R11, -R145 ;  /* 0x0000000b80087223 */ /* 0x040fe20000010891 */
[----:B------:R-:W-:Y:S01]  /*3aa0*/  FFMA.FTZ R10, R128, R135, R10 ;  /* 0x00000087800a7223 */ /* 0x000fe2000001000a */
[-C--:B------:R-:W-:Y:S01]  /*3ab0*/  FFMA.FTZ R11, R7, R137.reuse, R0 ;  /* 0x00000089070b7223 */ /* 0x080fe20000010000 */
[----:B------:R-:W-:Y:S01]  /*3ac0*/  FFMA.FTZ R9, R6, R137, -R9 ;  /* 0x0000008906097223 */ /* 0x000fe20000010809 */
[----:B------:R-:W-:Y:S01]  /*3ad0*/  FFMA.FTZ R145, R133, R100, R8 ;  /* 0x0000006485917223 */ /* 0x000fe20000010008 */
[----:B------:R-:W-:Y:S01]  /*3ae0*/  FADD.FTZ R147, RZ, R10 ;  /* 0x0000000aff937221 */ /* 0x000fe20000010000 */
[C---:B------:R-:W-:Y:S01]  /*3af0*/  FMUL.FTZ R135, R130.reuse, R11 ;  /* 0x0000000b82877220 */ /* 0x040fe20000410000 */
[----:B------:R-:W-:Y:S01]  /*3b00*/  FMUL.FTZ R0, R130, R9 ;  /* 0x0000000982007220 */ /* 0x000fe20000410000 */
[C---:B------:R-:W-:Y:S01]  /*3b10*/  FMUL.FTZ R149, R136.reuse, R145 ;  /* 0x0000009188957220 */ /* 0x040fe20000410000 */
[----:B------:R-:W-:Y:S01]  /*3b20*/  FMUL.FTZ R8, R136, R147 ;  /* 0x0000009388087220 */ /* 0x000fe20000410000 */
[----:B------:R-:W-:Y:S01]  /*3b30*/  FFMA.FTZ R9, R128, R9, -R135 ;  /* 0x0000000980097223 */ /* 0x000fe20000010887 */
[----:B------:R-:W-:Y:S01]  /*3b40*/  SHF.L.U32 R135, R112, 0x10, RZ ;  /* 0x0000001070877819 */ /* 0x000fe200000006ff */
[----:B------:R-:W-:Y:S01]  /*3b50*/  FFMA.FTZ R11, R128, R11, R0 ;  /* 0x0000000b800b7223 */ /* 0x000fe20000010000 */
[C---:B------:R-:W-:Y:S01]  /*3b60*/  FFMA.FTZ R149, R132.reuse, R147, R149 ;  /* 0x0000009384957223 */ /* 0x040fe20000010095 */
[----:B------:R-:W-:Y:S01]  /*3b70*/  FFMA.FTZ R8, R132, R145, -R8 ;  /* 0x0000009184087223 */ /* 0x000fe20000010808 */
[C---:B------:R-:W-:Y:S01]  /*3b80*/  FMUL.FTZ R0, R136.reuse, R9 ;  /* 0x0000000988007220 */ /* 0x040fe20000410000 */
[-C--:B------:R-:W-:Y:S01]  /*3b90*/  FMUL.FTZ R145, R136, R11.reuse ;  /* 0x0000000b88917220 */ /* 0x080fe20000410000 */
[----:B------:R-:W-:Y:S01]  /*3ba0*/  FADD.FTZ R149, RZ, R149 ;  /* 0x00000095ff957221 */ /* 0x000fe20000010000 */
[----:B------:R-:W-:Y:S01]  /*3bb0*/  FFMA.FTZ R144, R135, R104, R8 ;  /* 0x0000006887907223 */ /* 0x000fe20000010008 */
[C---:B------:R-:W-:Y:S01]  /*3bc0*/  FFMA.FTZ R0, R132.reuse, R11, R0 ;  /* 0x0000000b84007223 */ /* 0x040fe20000010000 */
[----:B------:R-:W-:-:S02]  /*3bd0*/  FFMA.FTZ R145, R132, R9, -R145 ;  /* 0x0000000984917223 */ /* 0x000fc40000010891 */
[----:B------:R-:W0:Y:S04]  /*3be0*/  SHFL.UP PT, R11, R149, 0x1, RZ ;  /* 0x04200000950b7989 */ /* 0x000e2800000e00ff */
        /* <DEDUP_REMOVED lines=9> */
[CC--:B---3--:R-:W-:Y:S01]  /*3c80*/  FMUL.FTZ R10, R0.reuse, R9.reuse ;  /* 0x00000009000a7220 */ /* 0x0c8fe20000410000 */
[----:B------:R-:W-:Y:S01]  /*3c90*/  FFMA.FTZ R11, R145, R9, R146 ;  /* 0x00000009910b7223 */ /* 0x000fe20000010092 */
[----:B------:R-:W-:Y:S01]  /*3ca0*/  @P6 FADD.FTZ R149, R149, R150 ;  /* 0x0000009695956221 */ /* 0x000fe20000010000 */
[----:B------:R-:W-:Y:S01]  /*3cb0*/  @!P5 LEA R150, R121, R114, 0x4 ;  /* 0x000000727996d211 */ /* 0x000fe200078e20ff */
[----:B------:R-:W-:Y:S02]  /*3cc0*/  @P6 FFMA.FTZ R145, R145, R8, -R10 ;  /* 0x0000000891916223 */ /* 0x000fe4000001080a */
[----:B------:R-:W-:Y:S01]  /*3cd0*/  FSEL R11, R0, R11, !P6 ;  /* 0x0000000b000b7208 */ /* 0x000fe20007000000 */
[----:B------:R-:W0:Y:S01]  /*3ce0*/  SHFL.UP PT, R146, R149, 0x2, RZ ;  /* 0x0440000095927989 */ /* 0x000e2200000e00ff */
[----:B------:R-:W-:-:S03]  /*3cf0*/  ISETP.GE.AND P6, PT, R76, 0x2, PT ;  /* 0x000000024c00780c */ /* 0x000fc60003fc6270 */
[----:B------:R-:W1:Y:S04]  /*3d00*/  SHFL.UP PT, R0, R145, 0x2, RZ ;  /* 0x0440000091007989 */ /* 0x000e6800000e00ff */
[----:B------:R-:W2:Y:S04]  /*3d10*/  SHFL.UP PT, R10, R144, 0x2, RZ ;  /* 0x04400000900a7989 */ /* 0x000ea800000e00ff */
[----:B------:R-:W3:Y:S01]  /*3d20*/  SHFL.UP PT, R8, R11, 0x2, RZ ;  /* 0x044000000b087989 */ /* 0x000ee200000e00ff */
[C---:B0-----:R-:W-:Y:S01]  /*3d30*/  FMUL.FTZ R148, R11.reuse, R146 ;  /* 0x000000920b947220 */ /* 0x041fe20000410000 */
[C---:B-1----:R-:W-:Y:S01]  /*3d40*/  FMUL.FTZ R9, R11.reuse, R0 ;  /* 0x000000000b097220 */ /* 0x042fe20000410000 */
[----:B--2---:R-:W-:-:S02]  /*3d50*/  FMUL.FTZ R151, R11, R10 ;  /* 0x0000000a0b977220 */ /* 0x004fc40000410000 */
[C---:B------:R-:W-:Y:S01]  /*3d60*/  FFMA.FTZ R147, R145.reuse, R10, -R148 ;  /* 0x0000000a91937223 */ /* 0x040fe20000010894 */
[-C--:B---3--:R-:W-:Y:S01]  /*3d70*/  FFMA.FTZ R10, R145, R8.reuse, R9 ;  /* 0x00000008910a7223 */ /* 0x088fe20000010009 */
[----:B------:R-:W-:Y:S01]  /*3d80*/  FMUL.FTZ R8, R11, R8 ;  /* 0x000000080b087220 */ /* 0x000fe20000410000 */
[C---:B------:R-:W-:Y:S01]  /*3d90*/  FFMA.FTZ R146, R145.reuse, R146, R151 ;  /* 0x0000009291927223 */ /* 0x040fe20000010097 */
[----:B------:R-:W-:Y:S02]  /*3da0*/  @P6 FADD.FTZ R144, R144, R147 ;  /* 0x0000009390906221 */ /* 0x000fe40000010000 */
[----:B------:R-:W-:Y:S01]  /*3db0*/  @P6 FFMA.FTZ R145, R145, R0, -R8 ;  /* 0x0000000091916223 */ /* 0x000fe20000010808 */
[----:B------:R-:W-:Y:S01]  /*3dc0*/  @P6 FADD.FTZ R149, R149, R146 ;  /* 0x0000009295956221 */ /* 0x000fe20000010000 */
        /* <DEDUP_REMOVED lines=9> */
[C---:B------:R-:W-:Y:S01]  /*3e60*/  FFMA.FTZ R148, R145.reuse, R11, R148 ;  /* 0x0000000b91947223 */ /* 0x040fe20000010094 */
[CC--:B---3--:R-:W-:Y:S01]  /*3e70*/  FFMA.FTZ R147, R145.reuse, R8.reuse, R147 ;  /* 0x0000000891937223 */ /* 0x0c8fe20000010093 */
[----:B------:R-:W-:Y:S01]  /*3e80*/  FFMA.FTZ R9, R145, R9, -R146 ;  /* 0x0000000991097223 */ /* 0x000fe20000010892 */
        /* <DEDUP_REMOVED lines=32> */
[----:B----4-:R0:W-:Y:S01]  /*4090*/  SHFL.IDX PT, R146, R3, RZ, 0x1f ;  /* 0x00001fff03927589 */ /* 0x0101e200000e0000 */
[CC--:B---3--:R-:W-:Y:S01]  /*40a0*/  FFMA.FTZ R147, R145.reuse, R8.reuse, R147 ;  /* 0x0000000891937223 */ /* 0x0c8fe20000010093 */
[----:B------:R-:W-:Y:S01]  /*40b0*/  FMUL.FTZ R9, R10, R8 ;  /* 0x000000080a097220 */ /* 0x000fe20000410000 */
[----:B------:R-:W-:Y:S01]  /*40c0*/  @P6 FADD.FTZ R144, R144, R151 ;  /* 0x0000009790906221 */ /* 0x000fe20000010000 */
[----:B------:R-:W-:Y:S01]  /*40d0*/  MOV R8, 0x3f800000 ;  /* 0x3f80000000087802 */ /* 0x000fe20000000f00 */
[----:B------:R-:W-:Y:S01]  /*40e0*/  SHFL.UP PT, R149, R149, 0x1, RZ ;  /* 0x0420000095957989 */ /* 0x000fe200000e00ff */
[----:B------:R-:W-:Y:S01]  /*40f0*/  @P6 FFMA.FTZ R145, R145, R0, -R9 ;  /* 0x0000000091916223 */ /* 0x000fe20000010809 */
[----:B------:R-:W-:Y:S01]  /*4100*/  FSEL R0, R10, R147, !P6 ;  /* 0x000000930a007208 */ /* 0x000fe20007000000 */
[----:B------:R-:W-:Y:S01]  /*4110*/  HFMA2.MMA R9, -RZ, RZ, 0, 0 ;  /* 0x00000000ff097435 */ /* 0x000fe200000001ff */
[----:B------:R1:W-:Y:S01]  /*4120*/  SHFL.IDX PT, R147, R2, RZ, 0x1f ;  /* 0x00001fff02937589 */ /* 0x0003e200000e0000 */
[----:B------:R-:W-:Y:S01]  /*4130*/  CS2R R10, SRZ ;  /* 0x00000000000a7805 */ /* 0x000fe2000001ff00 */
[----:B0-----:R-:W-:-:S02]  /*4140*/  FADD.FTZ R3, R109, R109 ;  /* 0x0000006d6d037221 */ /* 0x001fc40000010000 */
[----:B------:R-:W0:Y:S04]  /*4150*/  SHFL.UP PT, R0, R0, 0x1, RZ ;  /* 0x0420000000007989 */ /* 0x000e2800000e00ff */
[----:B------:R-:W2:Y:S01]  /*4160*/  SHFL.UP PT, R145, R145, 0x1, RZ ;  /* 0x0420000091917989 */ /* 0x000ea200000e00ff */
[----:B-1----:R-:W-:-:S03]  /*4170*/  FADD.FTZ R2, R107, R107 ;  /* 0x0000006b6b027221 */ /* 0x002fc60000010000 */
[----:B------:R-:W1:Y:S04]  /*4180*/  SHFL.UP PT, R144, R144, 0x1, RZ ;  /* 0x0420000090907989 */ /* 0x000e6800000e00ff */
[----:B------:R3:W4:Y:S01]  /*4190*/  @!P5 LDS.128 R8, [R150+0x1b80] ;  /* 0x001b80009608d984 */ /* 0x0007220000000c00 */
[CC--:B0-----:R-:W-:Y:S01]  /*41a0*/  FMUL.FTZ R148, R0.reuse, R146.reuse ;  /* 0x0000009200947220 */ /* 0x0c1fe20000410000 */
[-C--:B------:R-:W-:Y:S01]  /*41b0*/  FMUL.FTZ R153, R0, R147.reuse ;  /* 0x0000009300997220 */ /* 0x080fe20000410000 */
[----:B------:R-:W-:Y:S02]  /*41c0*/  FADD.FTZ R0, R111, R111 ;  /* 0x0000006f6f007221 */ /* 0x000fe40000010000 */
[C---:B--2---:R-:W-:Y:S01]  /*41d0*/  FFMA.FTZ R151, R145.reuse, R147, -R148 ;  /* 0x0000009391977223 */ /* 0x044fe20000010894 */
[----:B------:R-:W-:Y:S01]  /*41e0*/  FFMA.FTZ R148, R145, R146, R153 ;  /* 0x0000009291947223 */ /* 0x000fe20000010099 */
[----:B-----5:R-:W-:-:S02]  /*41f0*/  FMUL.FTZ R145, R59, R141 ;  /* 0x0000008d3b917220 */ /* 0x020fc40000410000 */
[----:B-1----:R-:W-:Y:S01]  /*4200*/  @P4 FADD.FTZ R147, R144, R151 ;  /* 0x0000009790934221 */ /* 0x002fe20000010000 */
[-C--:B------:R-:W-:Y:S01]  /*4210*/  FMUL.FTZ R144, R58, R143.reuse ;  /* 0x0000008f3a907220 */ /* 0x080fe20000410000 */
[----:B------:R-:W-:Y:S01]  /*4220*/  FMUL.FTZ R151, R59, R143 ;  /* 0x0000008f3b977220 */ /* 0x000fe20000410000 */
[----:B------:R-:W-:Y:S01]  /*4230*/  @P4 FADD.FTZ R146, R149, R148 ;  /* 0x0000009495924221 */ /* 0x000fe20000010000 */
[----:B------:R-:W-:Y:S01]  /*4240*/  SHF.L.U32 R148, R139, 0x10, RZ ;  /* 0x000000108b947819 */ /* 0x000fe200000006ff */
[CC--:B------:R-:W-:Y:S01]  /*4250*/  FFMA.FTZ R155, R59.reuse, R142.reuse, R144 ;  /* 0x0000008e3b9b7223 */ /* 0x0c0fe20000010090 */
[----:B------:R-:W-:Y:S01]  /*4260*/  SHF.L.U32 R149, R140, 0x10, RZ ;  /* 0x000000108c957819 */ /* 0x000fe200000006ff */
[C---:B------:R-:W-:Y:S01]  /*4270*/  FFMA.FTZ R153, R58.reuse, R142, -R151 ;  /* 0x0000008e3a997223 */ /* 0x040fe20000010897 */
[----:B------:R-:W-:Y:S01]  /*4280*/  FMUL.FTZ R140, R58, R141 ;  /* 0x0000008d3a8c7220 */ /* 0x000fe20000410000 */
[----:B------:R-:W-:Y:S01]  /*4290*/  FMUL.FTZ R139, R2, R155 ;  /* 0x0000009b028b7220 */ /* 0x000fe20000410000 */
[-C--:B------:R-:W-:Y:S01]  /*42a0*/  FFMA.FTZ R151, R58, R148.reuse, -R145 ;  /* 0x000000943a977223 */ /* 0x080fe20000010891 */
[----:B------:R-:W-:Y:S01]  /*42b0*/  FMUL.FTZ R145, R2, R153 ;  /* 0x0000009902917220 */ /* 0x000fe20000410000 */
[C---:B------:R-:W-:Y:S01]  /*42c0*/  FFMA.FTZ R153, R59.reuse, R148, R140 ;  /* 0x000000943b997223 */ /* 0x040fe2000001008c */
[-C--:B------:R-:W-:Y:S01]  /*42d0*/  FMUL.FTZ R155, R136, R139.reuse ;  /* 0x0000008b889b7220 */ /* 0x080fe20000410000 */
[----:B------:R-:W-:Y:S01]  /*42e0*/  FMUL.FTZ R157, R132, R139 ;  /* 0x0000008b849d7220 */ /* 0x000fe20000410000 */
[C---:B------:R-:W-:Y:S01]  /*42f0*/  FMUL.FTZ R140, R0.reuse, R151 ;  /* 0x00000097008c7220 */ /* 0x040fe20000410000 */
[----:B------:R-:W-:Y:S01]  /*4300*/  FMUL.FTZ R144, R0, R153 ;  /* 0x0000009900907220 */ /* 0x000fe20000410000 */
[-C--:B------:R-:W-:Y:S01]  /*4310*/  FFMA.FTZ R155, R132, R145.reuse, -R155 ;  /* 0x00000091849b7223 */ /* 0x080fe2000001089b */
[----:B------:R-:W-:Y:S01]  /*4320*/  FFMA.FTZ R157, -R136, R145, -R157 ;  /* 0x00000091889d7223 */ /* 0x000fe2000001099d */
[----:B------:R-:W-:Y:S01]  /*4330*/  SHF.L.U32 R153, R138, 0x10, RZ ;  /* 0x000000108a997819 */ /* 0x000fe200000006ff */
[CC--:B------:R-:W-:Y:S01]  /*4340*/  FMUL.FTZ R151, R59.reuse, R149.reuse ;  /* 0x000000953b977220 */ /* 0x0c0fe20000410000 */
[----:B------:R-:W-:Y:S01]  /*4350*/  FADD.FTZ R155, R140, R155 ;  /* 0x0000009b8c9b7221 */ /* 0x000fe20000010000 */
[----:B------:R-:W-:Y:S01]  /*4360*/  FADD.FTZ R157, -R144, R157 ;  /* 0x0000009d909d7221 */ /* 0x000fe20000010100 */
[C---:B------:R-:W-:Y:S01]  /*4370*/  FMUL.FTZ R138, R58.reuse, R149 ;  /* 0x000000953a8a7220 */ /* 0x040fe20000410000 */
[----:B---3--:R-:W-:Y:S01]  /*4380*/  FFMA.FTZ R150, R58, R153, -R151 ;  /* 0x000000993a967223 */ /* 0x008fe20000010897 */
[C---:B------:R-:W-:Y:S01]  /*4390*/  FMUL.FTZ R159, R130.reuse, -R155 ;  /* 0x8000009b829f7220 */ /* 0x040fe20000410000 */
[----:B------:R-:W-:Y:S01]  /*43a0*/  FMUL.FTZ R152, R130, -R157 ;  /* 0x8000009d82987220 */ /* 0x000fe20000410000 */
[----:B------:R-:W-:Y:S01]  /*43b0*/  FFMA.FTZ R138, R59, R153, R138 ;  /* 0x000000993b8a7223 */ /* 0x000fe2000001008a */
[C---:B------:R-:W-:Y:S01]  /*43c0*/  FMUL.FTZ R150, R3.reuse, R150 ;  /* 0x0000009603967220 */ /* 0x040fe20000410000 */
[C---:B------:R-:W-:Y:S01]  /*43d0*/  FFMA.FTZ R159, R128.reuse, R157, R159 ;  /* 0x0000009d809f7223 */ /* 0x040fe2000001009f */
[----:B------:R-:W-:Y:S01]  /*43e0*/  FFMA.FTZ R157, R128, R155, -R152 ;  /* 0x0000009b809d7223 */ /* 0x000fe20000010898 */
[C---:B------:R-:W-:Y:S01]  /*43f0*/  FMUL.FTZ R155, R136.reuse, -R56 ;  /* 0x80000038889b7220 */ /* 0x040fe20000410000 */
[----:B------:R-:W-:Y:S01]  /*4400*/  FMUL.FTZ R138, R3, R138 ;  /* 0x0000008a038a7220 */ /* 0x000fe20000410000 */
[-C--:B------:R-:W-:Y:S01]  /*4410*/  FMUL.FTZ R151, R136, R57.reuse ;  /* 0x0000003988977220 */ /* 0x080fe20000410000 */
[----:B------:R-:W-:Y:S01]  /*4420*/  FADD.FTZ R152, R150, R157 ;  /* 0x0000009d96987221 */ /* 0x000fe20000010000 */
[----:B------:R-:W-:Y:S01]  /*4430*/  FFMA.FTZ R155, R132, -R57, R155 ;  /* 0x80000039849b7223 */ /* 0x000fe2000001009b */
[----:B------:R-:W-:Y:S01]  /*4440*/  FADD.FTZ R159, -R138, R159 ;  /* 0x0000009f8a9f7221 */ /* 0x000fe20000010100 */
[----:B------:R-:W-:Y:S01]  /*4450*/  FFMA.FTZ R151, R132, R56, -R151 ;  /* 0x0000003884977223 */ /* 0x000fe20000010897 */
[-C--:B------:R-:W-:Y:S01]  /*4460*/  FMUL.FTZ R156, R126, -R152.reuse ;  /* 0x800000987e9c7220 */ /* 0x080fe20000410000 */
[----:B------:R-:W-:Y:S01]  /*4470*/  FMUL.FTZ R157, R130, -R155 ;  /* 0x8000009b829d7220 */ /* 0x000fe20000410000 */
[-C--:B------:R-:W-:Y:S01]  /*4480*/  FMUL.FTZ R154, R126, -R159.reuse ;  /* 0x8000009f7e9a7220 */ /* 0x080fe20000410000 */
[----:B------:R-:W-:Y:S01]  /*4490*/  ISETP.NE.AND P4, PT, R161, 0x1f, PT ;  /* 0x0000001fa100780c */ /* 0x000fe20003f85270 */
[C---:B------:R-:W-:Y:S01]  /*44a0*/  FFMA.FTZ R158, R137.reuse, R159, R156 ;  /* 0x0000009f899e7223 */ /* 0x040fe2000001009c */
[-C--:B------:R-:W-:Y:S01]  /*44b0*/  FFMA.FTZ R157, R128, R151.reuse, -R157 ;  /* 0x00000097809d7223 */ /* 0x080fe2000001089d */
[----:B------:R-:W-:Y:S01]  /*44c0*/  FMUL.FTZ R159, R130, -R151 ;  /* 0x80000097829f7220 */ /* 0x000fe20000410000 */
[----:B------:R-:W-:Y:S01]  /*44d0*/  FFMA.FTZ R169, R137, R152, -R154 ;  /* 0x0000009889a97223 */ /* 0x000fe2000001089a */
[CC--:B------:R-:W-:Y:S01]  /*44e0*/  FMUL.FTZ R151, R59.reuse, R5.reuse ;  /* 0x000000053b977220 */ /* 0x0c0fe20000410000 */
[----:B------:R-:W-:Y:S01]  /*44f0*/  FMUL.FTZ R152, R58, R5 ;  /* 0x000000053a987220 */ /* 0x000fe20000410000 */
[----:B------:R-:W-:Y:S01]  /*4500*/  FFMA.FTZ R159, R128, R155, R159 ;  /* 0x0000009b809f7223 */ /* 0x000fe2000001009f */
[----:B------:R-:W-:Y:S01]  /*4510*/  FMUL.FTZ R156, R126, -R157 ;  /* 0x8000009d7e9c7220 */ /* 0x000fe20000410000 */
[-C--:B------:R-:W-:Y:S01]  /*4520*/  FFMA.FTZ R151, R58, R167.reuse, -R151 ;  /* 0x000000a73a977223 */ /* 0x080fe20000010897 */
[----:B------:R-:W-:Y:S01]  /*4530*/  FFMA.FTZ R155, R59, R167, R152 ;  /* 0x000000a73b9b7223 */ /* 0x000fe20000010098 */
[----:B------:R-:W-:-:S02]  /*4540*/  FMUL.FTZ R154, R126, -R159 ;  /* 0x8000009f7e9a7220 */ /* 0x000fc40000410000 */
[C---:B------:R-:W-:Y:S01]  /*4550*/  FMUL.FTZ R152, R4.reuse, R151 ;  /* 0x0000009704987220 */ /* 0x040fe20000410000 */
[----:B------:R-:W-:Y:S01]  /*4560*/  FMUL.FTZ R151, R4, R155 ;  /* 0x0000009b04977220 */ /* 0x000fe20000410000 */
[C---:B------:R-:W-:Y:S01]  /*4570*/  FFMA.FTZ R154, R137.reuse, R157, -R154 ;  /* 0x0000009d899a7223 */ /* 0x040fe2000001089a */
[----:B------:R-:W-:Y:S01]  /*4580*/  FFMA.FTZ R157, R137, R159, R156 ;  /* 0x0000009f899d7223 */ /* 0x000fe2000001009c */
[----:B------:R-:W-:Y:S01]  /*4590*/  FADD.FTZ R156, R152, R169 ;  /* 0x000000a9989c7221 */ /* 0x000fe20000010000 */
[----:B------:R-:W-:Y:S02]  /*45a0*/  FADD.FTZ R155, -R151, R158 ;  /* 0x0000009e979b7221 */ /* 0x000fe40000010100 */
[----:B------:R0:W1:Y:S04]  /*45b0*/  SHFL.DOWN PT, R160, R154, 0x1, 0x1f ;  /* 0x08201f009aa07f89 */ /* 0x00006800000e0000 */
[----:B------:R0:W2:Y:S04]  /*45c0*/  SHFL.DOWN PT, R168, R157, 0x1, 0x1f ;  /* 0x08201f009da87f89 */ /* 0x0000a800000e0000 */
[----:B------:R0:W3:Y:S04]  /*45d0*/  SHFL.DOWN PT, R158, R156, 0x1, 0x1f ;  /* 0x08201f009c9e7f89 */ /* 0x0000e800000e0000 */
[----:B------:R0:W0:Y:S01]  /*45e0*/  SHFL.DOWN PT, R170, R155, 0x1, 0x1f ;  /* 0x08201f009baa7f89 */ /* 0x00002200000e0000 */
[----:B----4-:R-:W-:Y:S05]  /*45f0*/  @!P4 BRA `(.L_x_17767) ;  /* 0x00000000002cc947 */ /* 0x010fea0003800000 */
[C---:B0-----:R-:W-:Y:S01]  /*4600*/  FMUL.FTZ R169, R157.reuse, R170 ;  /* 0x000000aa9da97220 */ /* 0x041fe20000410000 */
[C---:B--2---:R-:W-:Y:S01]  /*4610*/  FMUL.FTZ R159, R157.reuse, R168 ;  /* 0x000000a89d9f7220 */ /* 0x044fe20000410000 */
[-C--:B---3--:R-:W-:Y:S01]  /*4620*/  FMUL.FTZ R171, R157, R158.reuse ;  /* 0x0000009e9dab7220 */ /* 0x088fe20000410000 */
        /* <DEDUP_REMOVED lines=8> */
.L_x_17767:
[----:B------:R-:W-:Y:S05]  /*46b0*/  BSYNC B0 ;  /* 0x0000000000007941 */ /* 0x000fea0003800000 */
.L_x_17766:
[----:B------:R-:W-:Y:S01]  /*46c0*/  ISETP.GT.U32.AND P4, PT, R161, 0x1d, PT ;  /* 0x0000001da100780c */ /* 0x000fe20003f84070 */
[----:B-1----:R1:W4:Y:S01]  /*46d0*/  SHFL.DOWN PT, R160, R154, 0x2, 0x1f ;  /* 0x08401f009aa07f89 */ /* 0x00232200000e0000 */
[----:B------:R-:W-:Y:S03]  /*46e0*/  BSSY B0, `(.L_x_17768) ;  /* 0x0000010000007945 */ /* 0x000fe60003800000 */
[----:B--2---:R1:W2:Y:S04]  /*46f0*/  SHFL.DOWN PT, R168, R157, 0x2, 0x1f ;  /* 0x08401f009da87f89 */ /* 0x0042a800000e0000 */
[----:B---3--:R1:W3:Y:S04]  /*4700*/  SHFL.DOWN PT, R158, R156, 0x2, 0x1f ;  /* 0x08401f009c9e7f89 */ /* 0x0082e800000e0000 */
[----:B0-----:R1:W0:Y:S01]  /*4710*/  SHFL.DOWN PT, R170, R155, 0x2, 0x1f ;  /* 0x08401f009baa7f89 */ /* 0x00122200000e0000 */
        /* <DEDUP_REMOVED lines=12> */
.L_x_17769:
[----:B------:R-:W-:Y:S05]  /*47e0*/  BSYNC B0 ;  /* 0x0000000000007941 */ /* 0x000fea0003800000 */
.L_x_17768:
[----:B------:R-:W-:Y:S01]  /*47f0*/  ISETP.GT.U32.AND P4, PT, R161, 0x1b, PT ;  /* 0x0000001ba100780c */ /* 0x000fe20003f84070 */
[----:B----4-:R4:W1:Y:S01]  /*4800*/  SHFL.DOWN PT, R160, R154, 0x4, 0x1f ;  /* 0x08801f009aa07f89 */ /* 0x01086200000e0000 */
        /* <DEDUP_REMOVED lines=16> */
.L_x_17771:
[----:B------:R-:W-:Y:S05]  /*4910*/  BSYNC B0 ;  /* 0x0000000000007941 */ /* 0x000fea0003800000 */
.L_x_17770:
[----:B------:R-:W-:Y:S01]  /*4920*/  ISETP.GT.U32.AND P4, PT, R161, 0x17, PT ;  /* 0x00000017a100780c */ /* 0x000fe20003f84070 */
[----:B-1----:R1:W1:Y:S01]  /*4930*/  SHFL.DOWN PT, R160, R154, 0x8, 0x1f ;  /* 0x09001f009aa07f89 */ /* 0x00226200000e0000 */
[----:B------:R-:W-:Y:S03]  /*4940*/  BSSY B0, `(.L_x_17772) ;  /* 0x0000010000007945 */ /* 0x000fe60003800000 */
[----:B--2---:R2:W1:Y:S04]  /*4950*/  SHFL.DOWN PT, R168, R157, 0x8, 0x1f ;  /* 0x09001f009da87f89 */ /* 0x00446800000e0000 */
[----:B---3--:R2:W3:Y:S04]  /*4960*/  SHFL.DOWN PT, R158, R156, 0x8, 0x1f ;  /* 0x09001f009c9e7f89 */ /* 0x0084e800000e0000 */
[----:B0-----:R2:W0:Y:S01]  /*4970*/  SHFL.DOWN PT, R170, R155, 0x8, 0x1f ;  /* 0x09001f009baa7f89 */ /* 0x00142200000e0000 */
[----:B------:R-:W-:Y:S05]  /*4980*/  @P4 BRA `(.L_x_17773) ;  /* 0x00000000002c4947 */ /* 0x000fea0003800000 */
[C---:B0-----:R-:W-:Y:S01]  /*4990*/  FMUL.FTZ R169, R157.reuse, R170 ;  /* 0x000000aa9da97220 */ /* 0x041fe20000410000 */
[C---:B-1----:R-:W-:Y:S01]  /*49a0*/  FMUL.FTZ R159, R157.reuse, R168 ;  /* 0x000000a89d9f7220 */ /* 0x042fe20000410000 */
[C---:B---3--:R-:W-:Y:S01]  /*49b0*/  FMUL.FTZ R171, R157.reuse, R158 ;  /* 0x0000009e9dab7220 */ /* 0x048fe20000410000 */
        /* <DEDUP_REMOVED lines=8> */
.L_x_17773:
[----:B------:R-:W-:Y:S05]  /*4a40*/  BSYNC B0 ;  /* 0x0000000000007941 */ /* 0x000fea0003800000 */
.L_x_17772:
[----:B------:R-:W-:Y:S01]  /*4a50*/  ISETP.GT.U32.AND P4, PT, R161, 0xf, PT ;  /* 0x0000000fa100780c */ /* 0x000fe20003f84070 */
[----:B-1----:R1:W1:Y:S01]  /*4a60*/  SHFL.DOWN PT, R160, R154, 0x10, 0x1f ;  /* 0x0a001f009aa07f89 */ /* 0x00226200000e0000 */
[----:B------:R-:W-:Y:S03]  /*4a70*/  BSSY B0, `(.L_x_17774) ;  /* 0x0000010000007945 */ /* 0x000fe60003800000 */
[----:B------:R0:W1:Y:S04]  /*4a80*/  SHFL.DOWN PT, R168, R157, 0x10, 0x1f ;  /* 0x0a001f009da87f89 */ /* 0x00006800000e0000 */
[----:B---3--:R3:W1:Y:S04]  /*4a90*/  SHFL.DOWN PT, R158, R156, 0x10, 0x1f ;  /* 0x0a001f009c9e7f89 */ /* 0x00866800000e0000 */
        /* <DEDUP_REMOVED lines=10> */
[----:B---3--:R-:W-:Y:S02]  /*4b40*/  FADD.FTZ R156, R156, R169 ;  /* 0x000000a99c9c7221 */ /* 0x008fe40000010000 */
[----:B------:R-:W-:Y:S01]  /*4b50*/  FADD.FTZ R155, R155, R158 ;  /* 0x0000009e9b9b7221 */ /* 0x000fe20000010000 */
[----:B------:R-:W-:-:S07]  /*4b60*/  MOV R154, R159 ;  /* 0x0000009f009a7202 */ /* 0x000fce0000000f00 */
.L_x_17775:
[----:B------:R-:W-:Y:S05]  /*4b70*/  BSYNC B0 ;  /* 0x0000000000007941 */ /* 0x000fea0003800000 */
.L_x_17774:
[----:B------:R-:W-:Y:S01]  /*4b80*/  SHFL.DOWN PT, R169, R157, 0x1, 0x1f ;  /* 0x08201f009da97f89 */ /* 0x000fe200000e0000 */
[----:B------:R-:W-:Y:S01]  /*4b90*/  ISETP.NE.AND P4, PT, R67, RZ, PT ;  /* 0x000000ff4300720c */ /* 0x000fe20003f85270 */
[----:B------:R-:W-:Y:S02]  /*4ba0*/  BSSY B0, `(.L_x_17776) ;  /* 0x00000bf000007945 */ /* 0x000fe40003800000 */
[----:B-1----:R-:W1:Y:S04]  /*4bb0*/  SHFL.IDX PT, R160, R11, RZ, 0x1f ;  /* 0x00001fff0ba07589 */ /* 0x002e6800000e0000 */
[----:B------:R-:W5:Y:S04]  /*4bc0*/  SHFL.IDX PT, R159, R10, RZ, 0x1f ;  /* 0x00001fff0a9f7589 */ /* 0x000f6800000e0000 */
[----:B------:R-:W0:Y:S04]  /*4bd0*/  SHFL.DOWN PT, R171, R154, 0x1, 0x1f ;  /* 0x08201f009aab7f89 */ /* 0x000e2800000e0000 */
[----:B------:R-:W0:Y:S04]  /*4be0*/  SHFL.DOWN PT, R168, R155, 0x1, 0x1f ;  /* 0x08201f009ba87f89 */ /* 0x000e2800000e0000 */
[----:B------:R-:W0:Y:S04]  /*4bf0*/  SHFL.DOWN PT, R173, R156, 0x1, 0x1f ;  /* 0x08201f009cad7f89 */ /* 0x000e2800000e0000 */
[----:B--2-4-:R-:W2:Y:S01]  /*4c00*/  SHFL.IDX PT, R157, R157, RZ, 0x1f ;  /* 0x00001fff9d9d7589 */ /* 0x014ea200000e0000 */
[----:B-1----:R-:W-:-:S03]  /*4c10*/  @P3 FMUL.FTZ R158, R169, R160 ;  /* 0x000000a0a99e3220 */ /* 0x002fc60000410000 */
[----:B------:R-:W1:Y:S01]  /*4c20*/  SHFL.IDX PT, R154, R154, RZ, 0x1f ;  /* 0x00001fff9a9a7589 */ /* 0x000e6200000e0000 */
[----:B-----5:R-:W-:-:S03]  /*4c30*/  @P3 FMUL.FTZ R169, R169, R159 ;  /* 0x0000009fa9a93220 */ /* 0x020fc60000410000 */
[----:B---3--:R-:W3:Y:S01]  /*4c40*/  SHFL.IDX PT, R156, R156, RZ, 0x1f ;  /* 0x00001fff9c9c7589 */ /* 0x008ee200000e0000 */
[C---:B0-----:R-:W-:Y:S01]  /*4c50*/  @P3 FFMA.FTZ R169, R171.reuse, R160, R169 ;  /* 0x000000a0aba93223 */ /* 0x041fe200000100a9 */
[----:B------:R-:W-:Y:S02]  /*4c60*/  @P3 FFMA.FTZ R158, R171, R159, -R158 ;  /* 0x0000009fab9e3223 */ /* 0x000fe4000001089e */
[----:B------:R-:W0:Y:S01]  /*4c70*/  SHFL.IDX PT, R155, R155, RZ, 0x1f ;  /* 0x00001fff9b9b7589 */ /* 0x000e2200000e0000 */
        /* <DEDUP_REMOVED lines=8> */
[CC--:B------:R-:W-:Y:S01]  /*4d00*/  FMUL.FTZ R134, R5.reuse, R146.reuse ;  /* 0x0000009205867220 */ /* 0x0c0fe20000410000 */
[----:B------:R-:W-:Y:S01]  /*4d10*/  FMUL.FTZ R158, R58, R146 ;  /* 0x000000923a9e7220 */ /* 0x000fe20000410000 */
[-C--:B------:R-:W-:Y:S02]  /*4d20*/  FMUL.FTZ R5, R5, R6.reuse ;  /* 0x0000000605057220 */ /* 0x080fe40000410000 */
[C---:B------:R-:W-:Y:S01]  /*4d30*/  FFMA.FTZ R169, R167.reuse, R6, -R134 ;  /* 0x00000006a7a97223 */ /* 0x040fe20000010886 */
[C---:B------:R-:W-:Y:S01]  /*4d40*/  FMUL.FTZ R134, R126.reuse, R146 ;  /* 0x000000927e867220 */ /* 0x040fe20000410000 */
[----:B------:R-:W-:Y:S01]  /*4d50*/  FMUL.FTZ R7, R126, R6 ;  /* 0x000000067e077220 */ /* 0x000fe20000410000 */
[-C--:B------:R-:W-:Y:S01]  /*4d60*/  FFMA.FTZ R5, R167, R146.reuse, R5 ;  /* 0x00000092a7057223 */ /* 0x080fe20000010005 */
[----:B------:R-:W-:Y:S01]  /*4d70*/  FMUL.FTZ R167, R59, R146 ;  /* 0x000000923ba77220 */ /* 0x000fe20000410000 */
[C---:B------:R-:W-:Y:S01]  /*4d80*/  FFMA.FTZ R134, R137.reuse, R6, -R134 ;  /* 0x0000000689867223 */ /* 0x040fe20000010886 */
[----:B------:R-:W-:Y:S01]  /*4d90*/  FFMA.FTZ R147, R137, R146, R7 ;  /* 0x0000009289937223 */ /* 0x000fe20000010007 */
[-C--:B------:R-:W-:Y:S01]  /*4da0*/  FFMA.FTZ R7, R59, R6.reuse, R158 ;  /* 0x000000063b077223 */ /* 0x080fe2000001009e */
[----:B------:R-:W-:Y:S01]  /*4db0*/  FFMA.FTZ R167, R58, R6, -R167 ;  /* 0x000000063aa77223 */ /* 0x000fe200000108a7 */
[----:B------:R-:W-:Y:S01]  /*4dc0*/  FFMA.FTZ R158, R131, R102, R134 ;  /* 0x00000066839e7223 */ /* 0x000fe20000010086 */
[----:B------:R-:W-:Y:S01]  /*4dd0*/  FADD.FTZ R134, RZ, R147 ;  /* 0x00000093ff867221 */ /* 0x000fe20000010000 */
[C---:B------:R-:W-:Y:S01]  /*4de0*/  FFMA.FTZ R168, R4.reuse, R169, RZ ;  /* 0x000000a904a87223 */ /* 0x040fe200000100ff */
[C---:B------:R-:W-:Y:S01]  /*4df0*/  FFMA.FTZ R170, -R4.reuse, R5, RZ ;  /* 0x0000000504aa7223 */ /* 0x040fe200000101ff */
[C---:B------:R-:W-:Y:S01]  /*4e00*/  FMUL.FTZ R167, R4.reuse, R167 ;  /* 0x000000a704a77220 */ /* 0x040fe20000410000 */
[----:B------:R-:W-:Y:S01]  /*4e10*/  FFMA.FTZ R172, -R4, R7, -RZ ;  /* 0x0000000704ac7223 */ /* 0x000fe200000109ff */
[C---:B------:R-:W-:Y:S01]  /*4e20*/  FMUL.FTZ R4, R149.reuse, R134 ;  /* 0x0000008695047220 */ /* 0x040fe20000410000 */
[CC--:B------:R-:W-:Y:S01]  /*4e30*/  FMUL.FTZ R7, R130.reuse, R158.reuse ;  /* 0x0000009e82077220 */ /* 0x0c0fe20000410000 */
[----:B------:R-:W-:Y:S01]  /*4e40*/  FMUL.FTZ R149, R149, R158 ;  /* 0x0000009e95957220 */ /* 0x000fe20000410000 */
[----:B------:R-:W-:Y:S01]  /*4e50*/  FMUL.FTZ R5, R130, R134 ;  /* 0x0000008682057220 */ /* 0x000fe20000410000 */
[C---:B------:R-:W-:Y:S01]  /*4e60*/  FFMA.FTZ R147, R153.reuse, R158, -R4 ;  /* 0x0000009e99937223 */ /* 0x040fe20000010804 */
[CC--:B------:R-:W-:Y:S01]  /*4e70*/  FFMA.FTZ R7, R128.reuse, R134.reuse, R7 ;  /* 0x0000008680077223 */ /* 0x0c0fe20000010007 */
[----:B------:R-:W-:Y:S01]  /*4e80*/  FFMA.FTZ R149, R153, R134, R149 ;  /* 0x0000008699957223 */ /* 0x000fe20000010095 */
[----:B------:R-:W-:Y:S01]  /*4e90*/  FFMA.FTZ R4, R128, R158, -R5 ;  /* 0x0000009e80047223 */ /* 0x000fe20000010805 */
[C---:B------:R-:W-:Y:S01]  /*4ea0*/  FFMA.FTZ R5, R3.reuse, R147, R168 ;  /* 0x0000009303057223 */ /* 0x040fe200000100a8 */
[----:B------:R-:W-:Y:S01]  /*4eb0*/  FADD.FTZ R147, RZ, R7 ;  /* 0x00000007ff937221 */ /* 0x000fe20000010000 */
[----:B------:R-:W-:Y:S01]  /*4ec0*/  FFMA.FTZ R149, -R3, R149, R170 ;  /* 0x0000009503957223 */ /* 0x000fe200000101aa */
[----:B------:R-:W-:Y:S01]  /*4ed0*/  FFMA.FTZ R4, R133, R100, R4 ;  /* 0x0000006485047223 */ /* 0x000fe20000010004 */
[-C--:B------:R-:W-:Y:S01]  /*4ee0*/  FMUL.FTZ R7, R59, R134.reuse ;  /* 0x000000863b077220 */ /* 0x080fe20000410000 */
[C---:B------:R-:W-:Y:S01]  /*4ef0*/  FMUL.FTZ R170, R58.reuse, R134 ;  /* 0x000000863aaa7220 */ /* 0x040fe20000410000 */
[CC--:B------:R-:W-:Y:S01]  /*4f00*/  FMUL.FTZ R153, R141.reuse, R147.reuse ;  /* 0x000000938d997220 */ /* 0x0c0fe20000410000 */
        /* <DEDUP_REMOVED lines=9> */
[C---:B------:R-:W-:Y:S01]  /*4fa0*/  FFMA.FTZ R153, R0.reuse, R153, R5 ;  /* 0x0000009900997223 */ /* 0x040fe20000010005 */
[----:B------:R-:W-:Y:S01]  /*4fb0*/  FFMA.FTZ R149, -R0, R148, R149 ;  /* 0x0000009400957223 */ /* 0x000fe20000010195 */
[-C--:B------:R-:W-:Y:S01]  /*4fc0*/  FMUL.FTZ R5, R59, R147.reuse ;  /* 0x000000933b057220 */ /* 0x080fe20000410000 */
[CC--:B------:R-:W-:Y:S01]  /*4fd0*/  FFMA.FTZ R148, R132.reuse, R4.reuse, -R3 ;  /* 0x0000000484947223 */ /* 0x0c0fe20000010803 */
[-C--:B------:R-:W-:Y:S01]  /*4fe0*/  FFMA.FTZ R3, R132, R147.reuse, R168 ;  /* 0x0000009384037223 */ /* 0x080fe200000100a8 */
[C---:B------:R-:W-:Y:S01]  /*4ff0*/  FMUL.FTZ R176, R58.reuse, R147 ;  /* 0x000000933ab07220 */ /* 0x040fe20000410000 */
[----:B------:R-:W-:Y:S01]  /*5000*/  FFMA.FTZ R5, R58, R4, -R5 ;  /* 0x000000043a057223 */ /* 0x000fe20000010805 */
[----:B------:R-:W-:Y:S01]  /*5010*/  FFMA.FTZ R148, R135, R104, R148 ;  /* 0x0000006887947223 */ /* 0x000fe20000010094 */
[----:B------:R-:W-:Y:S01]  /*5020*/  FADD.FTZ R3, RZ, R3 ;  /* 0x00000003ff037221 */ /* 0x000fe20000010000 */
[----:B------:R-:W-:Y:S01]  /*5030*/  FFMA.FTZ R7, R59, R4, R176 ;  /* 0x000000043b077223 */ /* 0x000fe200000100b0 */
[----:B------:R-:W-:-:S02]  /*5040*/  FMUL.FTZ R168, R0, R5 ;  /* 0x0000000500a87220 */ /* 0x000fc40000410000 */
[-C--:B------:R-:W-:Y:S01]  /*5050*/  FMUL.FTZ R5, R143, R3.reuse ;  /* 0x000000038f057220 */ /* 0x080fe20000410000 */
[----:B------:R-:W-:Y:S01]  /*5060*/  FMUL.FTZ R141, R59, R3 ;  /* 0x000000033b8d7220 */ /* 0x000fe20000410000 */
[----:B------:R-:W-:Y:S01]  /*5070*/  FFMA.FTZ R176, -R0, R7, -RZ ;  /* 0x0000000700b07223 */ /* 0x000fe200000109ff */
[-C--:B------:R-:W-:Y:S01]  /*5080*/  FMUL.FTZ R0, R143, R148.reuse ;  /* 0x000000948f007220 */ /* 0x080fe20000410000 */
[-C--:B------:R-:W-:Y:S01]  /*5090*/  FFMA.FTZ R5, R142, R148.reuse, -R5 ;  /* 0x000000948e057223 */ /* 0x080fe20000010805 */
[CC--:B------:R-:W-:Y:S01]  /*50a0*/  FMUL.FTZ R178, R58.reuse, R3.reuse ;  /* 0x000000033ab27220 */ /* 0x0c0fe20000410000 */
[-C--:B------:R-:W-:Y:S01]  /*50b0*/  FFMA.FTZ R141, R58, R148.reuse, -R141 ;  /* 0x000000943a8d7223 */ /* 0x080fe2000001088d */
[----:B------:R-:W-:Y:S01]  /*50c0*/  FFMA.FTZ R7, R142, R3, R0 ;  /* 0x000000038e077223 */ /* 0x000fe20000010000 */
[----:B------:R-:W-:Y:S01]  /*50d0*/  FMUL.FTZ R58, R2, R5 ;  /* 0x00000005023a7220 */ /* 0x000fe20000410000 */
[-C--:B------:R-:W-:Y:S01]  /*50e0*/  FMUL.FTZ R5, R159, -R57.reuse ;  /* 0x800000399f057220 */ /* 0x080fe20000410000 */
[----:B------:R-:W-:Y:S01]  /*50f0*/  FMUL.FTZ R0, R160, -R57 ;  /* 0x80000039a0007220 */ /* 0x000fe20000410000 */
[----:B------:R-:W-:Y:S01]  /*5100*/  FFMA.FTZ R59, R59, R148, R178 ;  /* 0x000000943b3b7223 */ /* 0x000fe200000100b2 */
[----:B------:R-:W-:Y:S01]  /*5110*/  FMUL.FTZ R180, R2, R7 ;  /* 0x0000000702b47220 */ /* 0x000fe20000410000 */
[-C--:B------:R-:W-:Y:S01]  /*5120*/  FFMA.FTZ R160, R160, R56.reuse, R5 ;  /* 0x00000038a0a07223 */ /* 0x080fe20000010005 */
[----:B------:R-:W-:Y:S01]  /*5130*/  FFMA.FTZ R56, R159, R56, -R0 ;  /* 0x000000389f387223 */ /* 0x000fe20000010800 */
[CC--:B--2---:R-:W-:Y:S01]  /*5140*/  FMUL.FTZ R0, R157.reuse, R10.reuse ;  /* 0x0000000a9d007220 */ /* 0x0c4fe20000410000 */
[-C--:B------:R-:W-:Y:S01]  /*5150*/  FMUL.FTZ R5, R157, R11.reuse ;  /* 0x0000000b9d057220 */ /* 0x080fe20000410000 */
[----:B------:R-:W-:Y:S01]  /*5160*/  FADD.FTZ R139, -R139, R160 ;  /* 0x000000a08b8b7221 */ /* 0x000fe20000010100 */
[----:B------:R-:W-:Y:S01]  /*5170*/  FADD.FTZ R145, R145, R56 ;  /* 0x0000003891917221 */ /* 0x000fe20000010000 */
[C---:B-1----:R-:W-:Y:S01]  /*5180*/  FFMA.FTZ R56, R154.reuse, R11, R0 ;  /* 0x0000000b9a387223 */ /* 0x042fe20000010000 */
[----:B------:R-:W-:Y:S01]  /*5190*/  FFMA.FTZ R7, R154, R10, -R5 ;  /* 0x0000000a9a077223 */ /* 0x000fe20000010805 */
[C---:B------:R-:W-:Y:S01]  /*51a0*/  FMUL.FTZ R11, R136.reuse, -R139 ;  /* 0x8000008b880b7220 */ /* 0x040fe20000410000 */
[----:B------:R-:W-:Y:S01]  /*51b0*/  FMUL.FTZ R136, R136, -R145 ;  /* 0x8000009188887220 */ /* 0x000fe20000410000 */
[C---:B------:R-:W-:Y:S01]  /*51c0*/  FMUL.FTZ R5, R157.reuse, R9 ;  /* 0x000000099d057220 */ /* 0x040fe20000410000 */
[----:B------:R-:W-:Y:S01]  /*51d0*/  FFMA.FTZ R178, -R2, R59, -RZ ;  /* 0x0000003b02b27223 */ /* 0x000fe200000109ff */
[C---:B------:R-:W-:Y:S01]  /*51e0*/  FFMA.FTZ R11, R132.reuse, R145, -R11 ;  /* 0x00000091840b7223 */ /* 0x040fe2000001080b */
[-C--:B------:R-:W-:Y:S01]  /*51f0*/  FMUL.FTZ R0, R157, R8.reuse ;  /* 0x000000089d007220 */ /* 0x080fe20000410000 */
[----:B------:R-:W-:Y:S01]  /*5200*/  FFMA.FTZ R59, R132, R139, R136 ;  /* 0x0000008b843b7223 */ /* 0x000fe20000010088 */
[----:B------:R-:W-:Y:S01]  /*5210*/  FFMA.FTZ R8, R154, R8, -R5 ;  /* 0x000000089a087223 */ /* 0x000fe20000010805 */
[----:B------:R-:W-:Y:S01]  /*5220*/  LEA.HI.SX32 R5, R77, R77, 0x1b ;  /* 0x0000004d4d057211 */ /* 0x000fe200078fdaff */
[----:B------:R-:W-:Y:S01]  /*5230*/  FADD.FTZ R57, R140, R11 ;  /* 0x0000000b8c397221 */ /* 0x000fe20000010000 */
[----:B------:R-:W-:Y:S01]  /*5240*/  FMUL.FTZ R142, R2, R141 ;  /* 0x0000008d028e7220 */ /* 0x000fe20000410000 */
[----:B------:R-:W-:Y:S01]  /*5250*/  FADD.FTZ R59, -R144, R59 ;  /* 0x0000003b903b7221 */ /* 0x000fe20000010100 */
[----:B------:R-:W-:Y:S01]  /*5260*/  FADD.FTZ R2, R153, R58 ;  /* 0x0000003a99027221 */ /* 0x000fe20000010000 */
[-C--:B------:R-:W-:Y:S01]  /*5270*/  LEA R58, R5, R114.reuse, 0x2 ;  /* 0x00000072053a7211 */ /* 0x080fe200078e10ff */
[C---:B------:R-:W-:Y:S01]  /*5280*/  FMUL.FTZ R5, R130.reuse, -R57 ;  /* 0x8000003982057220 */ /* 0x040fe20000410000 */
[----:B------:R-:W-:Y:S01]  /*5290*/  FMUL.FTZ R130, R130, -R59 ;  /* 0x8000003b82827220 */ /* 0x000fe20000410000 */
[----:B------:R-:W-:Y:S01]  /*52a0*/  FFMA.FTZ R9, R154, R9, R0 ;  /* 0x000000099a097223 */ /* 0x000fe20000010000 */
[----:B---3--:R-:W-:Y:S01]  /*52b0*/  FADD.FTZ R10, R156, R7 ;  /* 0x000000079c0a7221 */ /* 0x008fe20000010000 */
[C---:B------:R-:W-:Y:S01]  /*52c0*/  FFMA.FTZ R141, R128.reuse, R59, R5 ;  /* 0x0000003b808d7223 */ /* 0x040fe20000010005 */
[----:B------:R-:W-:Y:S01]  /*52d0*/  FFMA.FTZ R5, R128, R57, -R130 ;  /* 0x0000003980057223 */ /* 0x000fe20000010882 */
[----:B0-----:R-:W-:Y:S01]  /*52e0*/  FADD.FTZ R11, R155, R56 ;  /* 0x000000389b0b7221 */ /* 0x001fe20000010000 */
[----:B------:R-:W-:Y:S01]  /*52f0*/  @!P4 LEA R7, R121, R114, 0x4 ;  /* 0x000000727907c211 */ /* 0x000fe200078e20ff */
[----:B------:R-:W-:Y:S01]  /*5300*/  FADD.FTZ R141, -R138, R141 ;  /* 0x0000008d8a8d7221 */ /* 0x000fe20000010100 */
[----:B------:R-:W-:Y:S01]  /*5310*/  FADD.FTZ R150, R150, R5 ;  /* 0x0000000596967221 */ /* 0x000fe20000010000 */
[----:B------:R-:W-:-:S02]  /*5320*/  FADD.FTZ R56, R149, -R180 ;  /* 0x800000b495387221 */ /* 0x000fc40000010000 */
[CC--:B------:R-:W-:Y:S01]  /*5330*/  FMUL.FTZ R0, R126.reuse, -R141.reuse ;  /* 0x8000008d7e007220 */ /* 0x0c0fe20000410000 */
[-C--:B------:R-:W-:Y:S01]  /*5340*/  FMUL.FTZ R126, R126, -R150.reuse ;  /* 0x800000967e7e7220 */ /* 0x080fe20000410000 */
[----:B------:R-:W-:Y:S02]  /*5350*/  @!P4 STS.128 [R7+0x1b80], R8 ;  /* 0x001b80080700c388 */ /* 0x000fe40000000c00 */
[C---:B------:R-:W-:Y:S01]  /*5360*/  FFMA.FTZ R5, R137.reuse, R150, -R0 ;  /* 0x0000009689057223 */ /* 0x040fe20000010800 */
[----:B------:R-:W-:Y:S01]  /*5370*/  FFMA.FTZ R126, R137, R141, R126 ;  /* 0x0000008d897e7223 */ /* 0x000fe2000001007e */
[----:B------:R0:W-:Y:S01]  /*5380*/  STS [R58+0x210], R167 ;  /* 0x000210a73a007388 */ /* 0x0001e20000000800 */
[----:B------:R-:W-:Y:S01]  /*5390*/  FMUL.FTZ R137, R57, R100 ;  /* 0x0000006439897220 */ /* 0x000fe20000410000 */
[----:B------:R-:W-:Y:S01]  /*53a0*/  FADD.FTZ R152, R152, R5 ;  /* 0x0000000598987221 */ /* 0x000fe20000010000 */
[----:B------:R-:W-:Y:S01]  /*53b0*/  FADD.FTZ R151, -R151, R126 ;  /* 0x0000007e97977221 */ /* 0x000fe20000010100 */
[----:B------:R1:W-:Y:S01]  /*53c0*/  STS [R81+0x4], R172 ;  /* 0x000004ac51007388 */ /* 0x0003e20000000800 */
[----:B------:R-:W-:-:S02]  /*53d0*/  FMUL.FTZ R143, R147, R137 ;  /* 0x00000089938f7220 */ /* 0x000fc40000410000 */
[----:B------:R-:W-:Y:S01]  /*53e0*/  FMUL.FTZ R5, R151, R98 ;  /* 0x0000006297057220 */ /* 0x000fe20000410000 */
[----:B------:R1:W-:Y:S01]  /*53f0*/  STS [R81+0x8], R174 ;  /* 0x000008ae51007388 */ /* 0x0003e20000000800 */
[-C--:B0-----:R-:W-:Y:S01]  /*5400*/  FMUL.FTZ R58, R141, R102.reuse ;  /* 0x000000668d3a7220 */ /* 0x081fe20000410000 */
[-C--:B------:R-:W-:Y:S01]  /*5410*/  FMUL.FTZ R8, R150, R102.reuse ;  /* 0x0000006696087220 */ /* 0x080fe20000410000 */
[----:B------:R-:W-:Y:S01]  /*5420*/  FFMA.FTZ R11, R131, -R102, R158 ;  /* 0x80000066830b7223 */ /* 0x000fe2000001009e */
[-C--:B------:R-:W-:Y:S01]  /*5430*/  FMUL.FTZ R9, R152, R98.reuse ;  /* 0x0000006298097220 */ /* 0x080fe20000410000 */
[----:B------:R-:W-:Y:S01]  /*5440*/  FFMA.FTZ R10, R129, -R98, R6 ;  /* 0x80000062810a7223 */ /* 0x000fe20000010006 */
[----:B------:R-:W-:Y:S01]  /*5450*/  FMUL.FTZ R126, R134, R8 ;  /* 0x00000008867e7220 */ /* 0x000fe20000410000 */
[C---:B------:R-:W-:Y:S01]  /*5460*/  FMUL.FTZ R7, R146.reuse, R5 ;  /* 0x0000000592077220 */ /* 0x040fe20000410000 */
[-C--:B------:R-:W-:Y:S01]  /*5470*/  FMUL.FTZ R0, R146, R9.reuse ;  /* 0x0000000992007220 */ /* 0x080fe20000410000 */
[----:B------:R1:W-:Y:S01]  /*5480*/  STS [R81+0xc], R170 ;  /* 0x00000caa51007388 */ /* 0x0003e20000000800 */
[CC--:B------:R-:W-:Y:S01]  /*5490*/  FFMA.FTZ R126, R11.reuse, R58.reuse, -R126 ;  /* 0x0000003a0b7e7223 */ /* 0x0c0fe2000001087e */
[----:B------:R-:W-:Y:S01]  /*54a0*/  FMUL.FTZ R58, R134, R58 ;  /* 0x0000003a863a7220 */ /* 0x000fe20000410000 */
[C---:B------:R-:W-:Y:S01]  /*54b0*/  FFMA.FTZ R7, R10.reuse, R9, R7 ;  /* 0x000000090a077223 */ /* 0x040fe20000010007 */
[----:B------:R-:W-:Y:S01]  /*54c0*/  FFMA.FTZ R5, R10, R5, -R0 ;  /* 0x000000050a057223 */ /* 0x000fe20000010800 */
[----:B------:R1:W-:Y:S01]  /*54d0*/  STS [R81+0x10], R168 ;  /* 0x000010a851007388 */ /* 0x0003e20000000800 */
[----:B------:R-:W-:Y:S01]  /*54e0*/  FFMA.FTZ R0, R11, R8, R58 ;  /* 0x000000080b007223 */ /* 0x000fe2000001003a */
[----:B------:R-:W-:Y:S01]  /*54f0*/  FADD.FTZ R7, RZ, R7 ;  /* 0x00000007ff077221 */ /* 0x000fe20000010000 */
[-C--:B------:R-:W-:Y:S01]  /*5500*/  FFMA.FTZ R58, R133, -R100.reuse, R4 ;  /* 0x80000064853a7223 */ /* 0x080fe20000010004 */
[----:B------:R-:W-:Y:S01]  /*5510*/  FMUL.FTZ R4, R59, R100 ;  /* 0x000000643b047220 */ /* 0x000fe20000410000 */
[----:B------:R1:W-:Y:S01]  /*5520*/  STS [R81+0x14], R176 ;  /* 0x000014b051007388 */ /* 0x0003e20000000800 */
[----:B------:R-:W-:Y:S01]  /*5530*/  FADD.FTZ R128, R7, R0 ;  /* 0x0000000007807221 */ /* 0x000fe20000010000 */
[----:B------:R-:W-:Y:S01]  /*5540*/  IADD3 R0, -R14, R123, RZ ;  /* 0x0000007b0e007210 */ /* 0x000fe20007ffe1ff */
[----:B------:R-:W-:Y:S01]  /*5550*/  FADD.FTZ R5, RZ, R5 ;  /* 0x00000005ff057221 */ /* 0x000fe20000010000 */
[----:B------:R1:W-:Y:S01]  /*5560*/  STS [R81+0x18], R142 ;  /* 0x0000188e51007388 */ /* 0x0003e20000000800 */
[-C--:B------:R-:W-:Y:S01]  /*5570*/  FMUL.FTZ R7, R147, R4.reuse ;  /* 0x0000000493077220 */ /* 0x080fe20000410000 */
[----:B------:R-:W-:Y:S01]  /*5580*/  LEA R138, R0, -R67, 0x1 ;  /* 0x80000043008a7211 */ /* 0x000fe200078e08ff */
[----:B------:R-:W-:Y:S01]  /*5590*/  FFMA.FTZ R149, R58, R4, -R143 ;  /* 0x000000043a957223 */ /* 0x000fe2000001088f */
[----:B------:R1:W-:Y:S01]  /*55a0*/  STS [R81+0x1c], R178 ;  /* 0x00001cb251007388 */ /* 0x0003e20000000800 */
[----:B------:R-:W-:Y:S01]  /*55b0*/  FADD.FTZ R126, R5, R126 ;  /* 0x0000007e057e7221 */ /* 0x000fe20000010000 */
[----:B------:R-:W-:Y:S01]  /*55c0*/  BAR.SYNC.DEFER_BLOCKING 0x0 ;  /* 0x0000000000007b1d */ /* 0x000fe20000010000 */
[----:B------:R-:W-:Y:S01]  /*55d0*/  ISETP.GE.AND P3, PT, R138, 0x1, PT ;  /* 0x000000018a00780c */ /* 0x000fe20003f66270 */
[----:B------:R-:W-:-:S12]  /*55e0*/  FFMA.FTZ R143, R58, R137, R7 ;  /* 0x000000893a8f7223 */ /* 0x000fd80000010007 */
[----:B-1----:R-:W-:Y:S05]  /*55f0*/  @!P3 BRA `(.L_x_17777) ;  /* 0x000000000064b947 */ /* 0x002fea0003800000 */
[----:B------:R-:W-:Y:S01]  /*5600*/  LEA R6, R93, 0xffffff00, 0x8 ;  /* 0xffffff005d067811 */ /* 0x000fe200078e40ff */
[----:B------:R-:W-:Y:S01]  /*5610*/  IMAD R153, R101, UR22, RZ ;  /* 0x0000001665997c24 */ /* 0x000fe2000f8e02ff */
[----:B------:R-:W-:Y:S01]  /*5620*/  SHF.R.U32.HI R130, RZ, 0x1, R37 ;  /* 0x00000001ff827819 */ /* 0x000fe20000011625 */
[----:B------:R-:W-:Y:S01]  /*5630*/  IMAD R124, R124, UR18, RZ ;  /* 0x000000127c7c7c24 */ /* 0x000fe2000f8e02ff */
[----:B------:R-:W-:Y:S01]  /*5640*/  IADD3 R4, P3, R6, R67, RZ ;  /* 0x0000004306047210 */ /* 0x000fe20007f7e0ff */
[----:B------:R-:W-:Y:S01]  /*5650*/  IMAD R153, R64, UR23, R153 ;  /* 0x0000001740997c24 */ /* 0x000fe2000f8e0299 */
[----:B------:R-:W-:Y:S01]  /*5660*/  SHF.R.U64 R155, R36, 0x1, R37 ;  /* 0x00000001249b7819 */ /* 0x000fe20000001225 */
[----:B------:R-:W-:Y:S01]  /*5670*/  IMAD R130, R130, UR14, RZ ;  /* 0x0000000e82827c24 */ /* 0x000fe2000f8e02ff */
        /* <DEDUP_REMOVED lines=14> */
[----:B------:R-:W-:-:S06]  /*5760*/  LEA R5, R5, R114, 0x2 ;  /* 0x0000007205057211 */ /* 0x000fcc00078e10ff */
[----:B------:R-:W0:Y:S04]  /*5770*/  LDS R5, [R5+0x210] ;  /* 0x0002100005057984 */ /* 0x000e280000000800 */
[----:B0-----:R0:W-:Y:S02]  /*5780*/  REDG.E.ADD.F32.FTZ.RN.STRONG.GPU desc[UR10][R6.64], R5 ;  /* 0x00000005060079a6 */ /* 0x0011e4000c10f38a */
.L_x_17777:
[----:B------:R-:W-:Y:S05]  /*5790*/  BSYNC B0 ;  /* 0x0000000000007941 */ /* 0x000fea0003800000 */
.L_x_17776:
[----:B------:R-:W-:Y:S01]  /*57a0*/  IADD3 R4, R67, 0x20, RZ ;  /* 0x0000002043047810 */ /* 0x000fe20007ffe0ff */
[-C--:B------:R-:W-:Y:S01]  /*57b0*/  FMUL.FTZ R124, R145, R104.reuse ;  /* 0x00000068917c7220 */ /* 0x080fe20000410000 */
[----:B------:R-:W-:Y:S01]  /*57c0*/  ISETP.GE.AND P3, PT, R138, 0x21, PT ;  /* 0x000000218a00780c */ /* 0x000fe20003f66270 */
[----:B------:R-:W-:Y:S01]  /*57d0*/  FADD.FTZ R130, R126, R149 ;  /* 0x000000957e827221 */ /* 0x000fe20000010000 */
[-C--:B0-----:R-:W-:Y:S01]  /*57e0*/  LEA.HI.SX32 R7, R4, R67.reuse, 0x1b ;  /* 0x0000004304077211 */ /* 0x081fe200078fdaff */
[-C--:B------:R-:W-:Y:S01]  /*57f0*/  FFMA.FTZ R148, R135, -R104.reuse, R148 ;  /* 0x8000006887947223 */ /* 0x080fe20000010094 */
[----:B------:R-:W-:Y:S01]  /*5800*/  FMUL.FTZ R6, R139, R104 ;  /* 0x000000688b067220 */ /* 0x000fe20000410000 */
[----:B------:R-:W-:Y:S01]  /*5810*/  FMUL.FTZ R5, R3, R124 ;  /* 0x0000007c03057220 */ /* 0x000fe20000410000 */
[----:B------:R-:W-:Y:S01]  /*5820*/  LEA R7, R7, R114, 0x2 ;  /* 0x0000007207077211 */ /* 0x000fe200078e10ff */
[----:B------:R-:W-:Y:S01]  /*5830*/  USHF.L.U64.HI UR7, UR5, 0x2, UR6 ;  /* 0x0000000205077899 */ /* 0x000fe20008010206 */
[C---:B------:R-:W-:Y:S01]  /*5840*/  IADD3 R126, R67.reuse, 0x40, RZ ;  /* 0x00000040437e7810 */ /* 0x040fe20007ffe0ff */
[----:B------:R-:W-:Y:S01]  /*5850*/  FADD.FTZ R136, R128, R143 ;  /* 0x0000008f80887221 */ /* 0x000fe20000010000 */
[----:B------:R-:W-:Y:S01]  /*5860*/  USHF.L.U32 UR20, UR5, 0x2, URZ ;  /* 0x0000000205147899 */ /* 0x000fe2000800063f */
[----:B------:R-:W-:Y:S01]  /*5870*/  FFMA.FTZ R143, R148, R6, -R5 ;  /* 0x00000006948f7223 */ /* 0x000fe20000010805 */
[----:B------:R-:W0:Y:S01]  /*5880*/  LDS R7, [R7+0x290] ;  /* 0x0002900007077984 */ /* 0x000e220000000800 */
[-C--:B------:R-:W-:Y:S01]  /*5890*/  LEA.HI.SX32 R5, R126, R67.reuse, 0x1b ;  /* 0x000000437e057211 */ /* 0x080fe200078fdaff */
[----:B------:R-:W-:Y:S01]  /*58a0*/  IMAD R126, R32, UR7, RZ ;  /* 0x00000007207e7c24 */ /* 0x000fe2000f8e02ff */
[----:B------:R-:W-:Y:S01]  /*58b0*/  IADD3 R4, R67, 0x60, RZ ;  /* 0x0000006043047810 */ /* 0x000fe20007ffe0ff */
[----:B------:R-:W-:Y:S01]  /*58c0*/  BSSY B0, `(.L_x_17778) ;  /* 0x0000009000007945 */ /* 0x000fe20003800000 */
[----:B------:R-:W-:Y:S01]  /*58d0*/  FADD.FTZ R130, R130, R143 ;  /* 0x0000008f82827221 */ /* 0x000fe20000010000 */
[----:B------:R-:W-:Y:S01]  /*58e0*/  LEA R128, R5, R114, 0x2 ;  /* 0x0000007205807211 */ /* 0x000fe200078e10ff */
[----:B------:R-:W-:Y:S01]  /*58f0*/  IMAD R153, R33, UR20, R126 ;  /* 0x0000001421997c24 */ /* 0x000fe2000f8e027e */
[----:B------:R-:W-:Y:S01]  /*5900*/  LEA.HI.SX32 R143, R4, R67, 0x1b ;  /* 0x00000043048f7211 */ /* 0x000fe200078fdaff */
[----:B------:R-:W-:Y:S06]  /*5910*/  @!P3 BRA `(.L_x_17779) ;  /* 0x00000000000cb947 */ /* 0x000fec0003800000 */
[----:B------:R-:W-:-:S05]  /*5920*/  IMAD.WIDE.U32 R4, R32, UR20, R54 ;  /* 0x0000001420047c25 */ /* 0x000fca000f8e0036 */
[----:B------:R-:W-:-:S05]  /*5930*/  IADD3 R5, R5, R153, RZ ;  /* 0x0000009905057210 */ /* 0x000fca0007ffe0ff */
[----:B0-----:R1:W-:Y:S02]  /*5940*/  REDG.E.ADD.F32.FTZ.RN.STRONG.GPU desc[UR10][R4.64], R7 ;  /* 0x00000007040079a6 */ /* 0x0013e4000c10f38a */
.L_x_17779:
[----:B------:R-:W-:Y:S05]  /*5950*/  BSYNC B0 ;  /* 0x0000000000007941 */ /* 0x000fea0003800000 */
.L_x_17778:
[----:B01----:R0:W1:Y:S01]  /*5960*/  LDS R7, [R128+0x310] ;  /* 0x0003100080077984 */ /* 0x0030620000000800 */
[----:B------:R-:W-:Y:S01]  /*5970*/  ISETP.GE.AND P3, PT, R138, 0x41, PT ;  /* 0x000000418a00780c */ /* 0x000fe20003f66270 */
[----:B------:R-:W-:Y:S01]  /*5980*/  BSSY B0, `(.L_x_17780) ;  /* 0x0000007000007945 */ /* 0x000fe20003800000 */
[----:B------:R-:W-:Y:S02]  /*5990*/  IADD3 R126, R67, 0xa0, RZ ;  /* 0x000000a0437e7810 */ /* 0x000fe40007ffe0ff */
[----:B------:R-:W-:-:S09]  /*59a0*/  LEA R132, R143, R114, 0x2 ;  /* 0x000000728f847211 */ /* 0x000fd200078e10ff */
[----:B------:R-:W-:Y:S05]  /*59b0*/  @!P3 BRA `(.L_x_17781) ;  /* 0x00000000000cb947 */ /* 0x000fea0003800000 */
[----:B------:R-:W-:-:S05]  /*59c0*/  IMAD.WIDE.U32 R4, R32, UR20, R52 ;  /* 0x0000001420047c25 */ /* 0x000fca000f8e0034 */
[----:B------:R-:W-:-:S05]  /*59d0*/  IADD3 R5, R153, R5, RZ ;  /* 0x0000000599057210 */ /* 0x000fca0007ffe0ff */
[----:B-1----:R2:W-:Y:S02]  /*59e0*/  REDG.E.ADD.F32.FTZ.RN.STRONG.GPU desc[UR10][R4.64], R7 ;  /* 0x00000007040079a6 */ /* 0x0025e4000c10f38a */
.L_x_17781:
[----:B------:R-:W-:Y:S05]  /*59f0*/  BSYNC B0 ;  /* 0x0000000000007941 */ /* 0x000fea0003800000 */
.L_x_17780:
[----:B-12---:R1:W2:Y:S01]  /*5a00*/  LDS R7, [R132+0x390] ;  /* 0x0003900084077984 */ /* 0x0062a20000000800 */
[----:B------:R-:W-:Y:S01]  /*5a10*/  ISETP.GE.AND P3, PT, R138, 0x61, PT ;  /* 0x000000618a00780c */ /* 0x000fe20003f66270 */
[----:B------:R-:W-:Y:S01]  /*5a20*/  BSSY B0, `(.L_x_17782) ;  /* 0x0000007000007945 */ /* 0x000fe20003800000 */
[----:B0-----:R-:W-:Y:S02]  /*5a30*/  IADD3 R128, R67, 0xc0, RZ ;  /* 0x000000c043807810 */ /* 0x001fe40007ffe0ff */
[----:B------:R-:W-:-:S09]  /*5a40*/  LEA.HI.SX32 R143, R126, R67, 0x1b ;  /* 0x000000437e8f7211 */ /* 0x000fd200078fdaff */
[----:B------:R-:W-:Y:S05]  /*5a50*/  @!P3 BRA `(.L_x_17783) ;  /* 0x00000000000cb947 */ /* 0x000fea0003800000 */
[----:B------:R-:W-:-:S05]  /*5a60*/  IMAD.WIDE.U32 R4, R32, UR20, R50 ;  /* 0x0000001420047c25 */ /* 0x000fca000f8e0032 */
[----:B------:R-:W-:-:S05]  /*5a70*/  IADD3 R5, R153, R5, RZ ;  /* 0x0000000599057210 */ /* 0x000fca0007ffe0ff */
[----:B--2---:R0:W-:Y:S02]  /*5a80*/  REDG.E.ADD.F32.FTZ.RN.STRONG.GPU desc[UR10][R4.64], R7 ;  /* 0x00000007040079a6 */ /* 0x0041e4000c10f38a */
.L_x_17783:
[----:B------:R-:W-:Y:S05]  /*5a90*/  BSYNC B0 ;  /* 0x0000000000007941 */ /* 0x000fea0003800000 */
.L_x_17782:
[----:B0-2---:R0:W2:Y:S01]  /*5aa0*/  LDS R7, [R78+0x410] ;  /* 0x000410004e077984 */ /* 0x0050a20000000800 */
[----:B------:R-:W-:Y:S01]  /*5ab0*/  ISETP.GE.AND P3, PT, R138, 0x81, PT ;  /* 0x000000818a00780c */ /* 0x000fe20003f66270 */
[----:B------:R-:W-:Y:S01]  /*5ac0*/  BSSY B0, `(.L_x_17784) ;  /* 0x0000007000007945 */ /* 0x000fe20003800000 */
[----:B------:R-:W-:Y:S02]  /*5ad0*/  LEA.HI.SX32 R149, R128, R67, 0x1b ;  /* 0x0000004380957211 */ /* 0x000fe400078fdaff */
[----:B------:R-:W-:-:S09]  /*5ae0*/  LEA R143, R143, R114, 0x2 ;  /* 0x000000728f8f7211 */ /* 0x000fd200078e10ff */
[----:B0-----:R-:W-:Y:S05]  /*5af0*/  @!P3 BRA `(.L_x_17785) ;  /* 0x00000000000cb947 */ /* 0x001fea0003800000 */
[----:B------:R-:W-:-:S05]  /*5b00*/  IMAD.WIDE.U32 R4, R32, UR20, R48 ;  /* 0x0000001420047c25 */ /* 0x000fca000f8e0030 */
[----:B------:R-:W-:-:S05]  /*5b10*/  IADD3 R5, R153, R5, RZ ;  /* 0x0000000599057210 */ /* 0x000fca0007ffe0ff */
[----:B--2---:R0:W-:Y:S02]  /*5b20*/  REDG.E.ADD.F32.FTZ.RN.STRONG.GPU desc[UR10][R4.64], R7 ;  /* 0x00000007040079a6 */ /* 0x0041e4000c10f38a */
.L_x_17785:
[----:B------:R-:W-:Y:S05]  /*5b30*/  BSYNC B0 ;  /* 0x0000000000007941 */ /* 0x000fea0003800000 */
.L_x_17784:
[----:B------:R-:W3:Y:S01]  /*5b40*/  LDS R143, [R143+0x490] ;  /* 0x000490008f8f7984 */ /* 0x000ee20000000800 */
[----:B------:R-:W-:Y:S01]  /*5b50*/  ISETP.GE.AND P3, PT, R138, 0xa1, PT ;  /* 0x000000a18a00780c */ /* 0x000fe20003f66270 */
[----:B------:R-:W-:Y:S01]  /*5b60*/  BSSY B0, `(.L_x_17786) ;  /* 0x0000007000007945 */ /* 0x000fe20003800000 */
[----:B------:R-:W-:Y:S01]  /*5b70*/  LEA R149, R149, R114, 0x2 ;  /* 0x0000007295957211 */ /* 0x000fe200078e10ff */
[----:B0-2---:R-:W-:-:S10]  /*5b80*/  FMUL.FTZ R7, R3, R6 ;  /* 0x0000000603077220 */ /* 0x005fd40000410000 */
[----:B------:R-:W-:Y:S05]  /*5b90*/  @!P3 BRA `(.L_x_17787) ;  /* 0x00000000000cb947 */ /* 0x000fea0003800000 */
[----:B------:R-:W-:-:S05]  /*5ba0*/  IMAD.WIDE.U32 R4, R32, UR20, R46 ;  /* 0x0000001420047c25 */ /* 0x000fca000f8e002e */
[----:B------:R-:W-:-:S05]  /*5bb0*/  IADD3 R5, R153, R5, RZ ;  /* 0x0000000599057210 */ /* 0x000fca0007ffe0ff */
[----:B---3--:R0:W-:Y:S02]  /*5bc0*/  REDG.E.ADD.F32.FTZ.RN.STRONG.GPU desc[UR10][R4.64], R143 ;  /* 0x0000008f040079a6 */ /* 0x0081e4000c10f38a */
.L_x_17787:
[----:B------:R-:W-:Y:S05]  /*5bd0*/  BSYNC B0 ;  /* 0x0000000000007941 */ /* 0x000fea0003800000 */
.L_x_17786:
[----:B0--3--:R0:W2:Y:S01]  /*5be0*/  LDS R143, [R149+0x510] ;  /* 0x00051000958f7984 */ /* 0x0090a20000000800 */
[----:B------:R-:W-:Y:S01]  /*5bf0*/  ISETP.GE.AND P3, PT, R138, 0xc1, PT ;  /* 0x000000c18a00780c */ /* 0x000fe20003f66270 */
[----:B------:R-:W-:Y:S01]  /*5c00*/  BSSY B0, `(.L_x_17788) ;  /* 0x0000006000007945 */ /* 0x000fe20003800000 */
[----:B------:R-:W-:-:S11]  /*5c10*/  FFMA.FTZ R7, R148, R124, R7 ;  /* 0x0000007c94077223 */ /* 0x000fd60000010007 */
[----:B0-----:R-:W-:Y:S05]  /*5c20*/  @!P3 BRA `(.L_x_17789) ;  /* 0x00000000000cb947 */ /* 0x001fea0003800000 */
[----:B------:R-:W-:-:S05]  /*5c30*/  IMAD.WIDE.U32 R4, R32, UR20, R44 ;  /* 0x0000001420047c25 */ /* 0x000fca000f8e002c */
[----:B------:R-:W-:-:S05]  /*5c40*/  IADD3 R5, R153, R5, RZ ;  /* 0x0000000599057210 */ /* 0x000fca0007ffe0ff */
[----:B--2---:R0:W-:Y:S02]  /*5c50*/  REDG.E.ADD.F32.FTZ.RN.STRONG.GPU desc[UR10][R4.64], R143 ;  /* 0x0000008f040079a6 */ /* 0x0041e4000c10f38a */
.L_x_17789:
[----:B------:R-:W-:Y:S05]  /*5c60*/  BSYNC B0 ;  /* 0x0000000000007941 */ /* 0x000fea0003800000 */
.L_x_17788:
        /* <DEDUP_REMOVED lines=8> */
.L_x_17791:
[----:B------:R-:W-:Y:S05]  /*5cf0*/  BSYNC B0 ;  /* 0x0000000000007941 */ /* 0x000fea0003800000 */
.L_x_17790:
        /* <DEDUP_REMOVED lines=12> */
[----:B--2---:R-:W2:Y:S02]  /*5dc0*/  SHFL.DOWN PT, R143, R4, 0x1, 0x1f ;  /* 0x08201f00048f7f89 */ /* 0x004ea400000e0000 */
[----:B----4-:R-:W-:Y:S01]  /*5dd0*/  @!P3 FADD.FTZ R5, R5, R126 ;  /* 0x0000007e0505b221 */ /* 0x010fe20000010000 */
[----:B0-----:R-:W-:-:S04]  /*5de0*/  @!P3 FADD.FTZ R6, R6, R149 ;  /* 0x000000950606b221 */ /* 0x001fc80000010000 */
[----:B------:R-:W0:Y:S01]  /*5df0*/  SHFL.DOWN PT, R2, R5, 0x2, 0x1f ;  /* 0x08401f0005027f89 */ /* 0x000e2200000e0000 */
[----:B---3--:R-:W-:-:S03]  /*5e00*/  @!P3 FADD.FTZ R7, R7, R128 ;  /* 0x000000800707b221 */ /* 0x008fc60000010000 */
[----:B------:R-:W3:Y:S01]  /*5e10*/  SHFL.DOWN PT, R149, R6, 0x2, 0x1f ;  /* 0x08401f0006957f89 */ /* 0x000ee200000e0000 */
[----:B--2---:R-:W-:-:S03]  /*5e20*/  @!P3 FADD.FTZ R4, R143, R4 ;  /* 0x000000048f04b221 */ /* 0x004fc60000010000 */
[----:B------:R-:W2:Y:S01]  /*5e30*/  SHFL.DOWN PT, R56, R7, 0x2, 0x1f ;  /* 0x08401f0007387f89 */ /* 0x000ea200000e0000 */
[----:B------:R-:W-:-:S03]  /*5e40*/  ISETP.GT.AND P3, PT, R76, 0x1d, PT ;  /* 0x0000001d4c00780c */ /* 0x000fc60003f64270 */
[----:B------:R-:W4:Y:S10]  /*5e50*/  SHFL.DOWN PT, R143, R4, 0x2, 0x1f ;  /* 0x08401f00048f7f89 */ /* 0x000f3400000e0000 */
[----:B0-----:R-:W-:Y:S01]  /*5e60*/  @!P3 FADD.FTZ R5, R5, R2 ;  /* 0x000000020505b221 */ /* 0x001fe20000010000 */
[----:B---3--:R-:W-:-:S04]  /*5e70*/  @!P3 FADD.FTZ R6, R6, R149 ;  /* 0x000000950606b221 */ /* 0x008fc80000010000 */
        /* <DEDUP_REMOVED lines=26> */
[----:B--2---:R-:W-:Y:S01]  /*6020*/  @!P3 FADD.FTZ R6, R6, R149 ;  /* 0x000000950606b221 */ /* 0x004fe20000010000 */
[----:B---3--:R-:W-:Y:S01]  /*6030*/  @!P3 FADD.FTZ R7, R7, R56 ;  /* 0x000000380707b221 */ /* 0x008fe20000010000 */
[----:B----4-:R-:W-:Y:S01]  /*6040*/  @!P3 FADD.FTZ R4, R4, R143 ;  /* 0x0000008f0404b221 */ /* 0x010fe20000010000 */
[----:B------:R-:W-:-:S13]  /*6050*/  ISETP.NE.AND P3, PT, R76, RZ, PT ;  /* 0x000000ff4c00720c */ /* 0x000fda0003f65270 */
[----:B------:R-:W0:Y:S01]  /*6060*/  @!P3 S2R R143, SR_CgaCtaId ;  /* 0x00000000008fb919 */ /* 0x000e220000008800 */
[----:B------:R-:W-:-:S04]  /*6070*/  @!P3 MOV R2, 0x400 ;  /* 0x000004000002b802 */ /* 0x000fc80000000f00 */
[----:B0-----:R-:W-:Y:S01]  /*6080*/  @!P3 LEA R114, R143, R2, 0x18 ;  /* 0x000000028f72b211 */ /* 0x001fe200078ec0ff */
[C---:B------:R-:W-:Y:S01]  /*6090*/  FMUL.FTZ R143, R27.reuse, R145 ;  /* 0x000000911b8f7220 */ /* 0x040fe20000410000 */
[----:B------:R-:W-:-:S03]  /*60a0*/  FMUL.FTZ R2, R27, R139 ;  /* 0x0000008b1b027220 */ /* 0x000fc60000410000 */
[C---:B------:R-:W-:Y:S01]  /*60b0*/  FFMA.FTZ R56, R26.reuse, R139, -R143 ;  /* 0x0000008b1a387223 */ /* 0x040fe2000001088f */
[----:B------:R-:W-:Y:S01]  /*60c0*/  FFMA.FTZ R139, R26, R145, R2 ;  /* 0x000000911a8b7223 */ /* 0x000fe20000010002 */
[----:B------:R-:W-:Y:S01]  /*60d0*/  FMUL.FTZ R2, R27, R150 ;  /* 0x000000961b027220 */ /* 0x000fe20000410000 */
[----:B------:R0:W-:Y:S01]  /*60e0*/  @!P3 STS.128 [R114+0x640], R4 ;  /* 0x000640047200b388 */ /* 0x0001e20000000c00 */
[----:B------:R-:W-:Y:S01]  /*60f0*/  FMUL.FTZ R143, R3, R56 ;  /* 0x00000038038f7220 */ /* 0x000fe20000410000 */
[----:B------:R-:W-:-:S03]  /*6100*/  FMUL.FTZ R3, R27, R57 ;  /* 0x000000391b037220 */ /* 0x000fc60000410000 */
        /* <DEDUP_REMOVED lines=26> */
[----:B0-----:R-:W-:Y:S05]  /*62b0*/  @P4 BRA `(.L_x_17793) ;  /* 0x0000000000284947 */ /* 0x001fea0003800000 */
[----:B------:R-:W-:Y:S02]  /*62c0*/  ISETP.NE.AND P3, PT, R93, UR21, PT ;  /* 0x000000155d007c0c */ /* 0x000fe4000bf65270 */
        /* <DEDUP_REMOVED lines=9> */
.L_x_17793:
[----:B------:R-:W-:Y:S05]  /*6360*/  BSYNC B0 ;  /* 0x0000000000007941 */ /* 0x000fea0003800000 */
.L_x_17792:
[----:B------:R-:W-:Y:S01]  /*6370*/  IADD3 R121, R121, 0x1, RZ ;  /* 0x0000000179797810 */ /* 0x000fe20007ffe0ff */
[----:B------:R-:W-:-:S03]  /*6380*/  UIADD3 UR5, UP0, UR5, 0x1, URZ ;  /* 0x0000000105057890 */ /* 0x000fc6000ff1e03f */
[----:B------:R-:W-:Y:S01]  /*6390*/  ISETP.GE.AND P3, PT, R121, UR24, PT ;  /* 0x0000001879007c0c */ /* 0x000fe2000bf66270 */
[----:B------:R-:W-:-:S12]  /*63a0*/  UIADD3.X UR6, URZ, UR6, URZ, UP0, !UPT ;  /* 0x000000063f067290 */ /* 0x000fd800087fe43f */
[----:B------:R-:W-:Y:S05]  /*63b0*/  @!P3 BRA `(.L_x_17794) ;  /* 0xffffffc800f0b947 */ /* 0x000fea000383ffff */
.L_x_17763:
[----:B------:R-:W-:Y:S01]  /*63c0*/  BAR.SYNC.DEFER_BLOCKING 0x0 ;  /* 0x0000000000007b1d */ /* 0x000fe20000010000 */
        /* <DEDUP_REMOVED lines=8> */
[----:B------:R-:W2:Y:S01]  /*6450*/  S2UR UR6, SR_CgaCtaId ;  /* 0x00000000000679c3 */ /* 0x000ea20000008800 */
[----:B------:R-:W-:-:S04]  /*6460*/  @!P3 IADD3 R2, P4, R70, R95, RZ ;  /* 0x0000005f4602b210 */ /* 0x000fc80007f9e0ff */
[CC--:B------:R-:W-:Y:S02]  /*6470*/  @!P3 IADD3.X R3, R71.reuse, R94.reuse, RZ, P4, !PT ;  /* 0x0000005e4703b210 */ /* 0x0c0fe400027fe4ff */
[CC--:B0-----:R-:W-:Y:S01]  /*6480*/  @!P1 IADD3 R6, P4, R70.reuse, R95.reuse, RZ ;  /* 0x0000005f46069210 */ /* 0x0c1fe20007f9e0ff */
[----:B------:R-:W-:Y:S01]  /*6490*/  UMOV UR5, 0x400 ;  /* 0x0000040000057882 */ /* 0x000fe20000000000 */
[CC--:B------:R-:W-:Y:S01]  /*64a0*/  @!P0 IADD3 R8, P5, R70.reuse, R95.reuse, RZ ;  /* 0x0000005f46088210 */ /* 0x0c0fe20007fbe0ff */
[----:B------:R-:W3:Y:S01]  /*64b0*/  @!P3 LDG.E.U16 R11, desc[UR10][R2.64] ;  /* 0x0000000a020bb981 */ /* 0x000ee2000c1e1500 */
[----:B------:R-:W-:Y:S01]  /*64c0*/  @!P2 IADD3 R4, P3, R70, R95, RZ ;  /* 0x0000005f4604a210 */ /* 0x000fe20007f7e0ff */
[----:B------:R-:W0:Y:S01]  /*64d0*/  LDC.64 R30, c[0x0][0x388] ;  /* 0x0000e200ff1e7b82 */ /* 0x000e220000000a00 */
[CC--:B------:R-:W-:Y:S02]  /*64e0*/  @!P1 IADD3.X R7, R71.reuse, R94.reuse, RZ, P4, !PT ;  /* 0x0000005e47079210 */ /* 0x0c0fe400027fe4ff */
[----:B------:R-:W-:-:S02]  /*64f0*/  @!P2 IADD3.X R5, R71, R94, RZ, P3, !PT ;  /* 0x0000005e4705a210 */ /* 0x000fc40001ffe4ff */
[----:B------:R-:W-:Y:S01]  /*6500*/  @!P0 IADD3.X R9, R71, R94, RZ, P5, !PT ;  /* 0x0000005e47098210 */ /* 0x000fe20002ffe4ff */
[----:B------:R-:W4:Y:S04]  /*6510*/  @!P1 LDG.E.U16 R15, desc[UR10][R6.64+0x80] ;  /* 0x0000800a060f9981 */ /* 0x000f28000c1e1500 */
[----:B------:R-:W5:Y:S04]  /*6520*/  @!P2 LDG.E.U16 R13, desc[UR10][R4.64+0x40] ;  /* 0x0000400a040da981 */ /* 0x000f68000c1e1500 */
[----:B------:R0:W5:Y:S01]  /*6530*/  @!P0 LDG.E.U16 R27, desc[UR10][R8.64+0xc0] ;  /* 0x0000c00a081b8981 */ /* 0x000162000c1e1500 */
[----:B------:R-:W-:Y:S01]  /*6540*/  ISETP.NE.AND P6, PT, R67, RZ, PT ;  /* 0x000000ff4300720c */ /* 0x000fe20003fc5270 */
[----:B--2---:R-:W-:Y:S01]  /*6550*/  ULEA UR5, UR6, UR5, 0x18 ;  /* 0x0000000506057291 */ /* 0x004fe2000f8ec03f */
[----:B------:R-:W-:-:S02]  /*6560*/  F2FP.BF16.F32.PACK_AB R102, R105, R108 ;  /* 0x0000006c6966723e */ /* 0x000fc400000010ff */
[----:B------:R-:W-:Y:S01]  /*6570*/  F2FP.BF16.F32.PACK_AB R103, R103, R106 ;  /* 0x0000006a6767723e */ /* 0x000fe200000010ff */
[----:B0-----:R-:W-:Y:S01]  /*6580*/  IMAD R8, R30, UR15, RZ ;  /* 0x0000000f1e087c24 */ /* 0x001fe2000f8e02ff */
[----:B------:R-:W-:Y:S03]  /*6590*/  BSSY B0, `(.L_x_17795) ;  /* 0x0000042000007945 */ /* 0x000fe60003800000 */
[----:B------:R-:W-:Y:S01]  /*65a0*/  IMAD R31, R31, UR14, R8 ;  /* 0x0000000e1f1f7c24 */ /* 0x000fe2000f8e0208 */
[----:B---3--:R-:W-:Y:S04]  /*65b0*/  STS.U16 [R96], R11 ;  /* 0x0000000b60007388 */ /* 0x008fe80000000400 */
[----:B----4-:R-:W-:Y:S04]  /*65c0*/  STS.U16 [R96+0x80], R15 ;  /* 0x0000800f60007388 */ /* 0x010fe80000000400 */
[----:B-----5:R-:W-:Y:S04]  /*65d0*/  STS.U16 [R96+0x40], R13 ;  /* 0x0000400d60007388 */ /* 0x020fe80000000400 */
[----:B------:R-:W-:Y:S01]  /*65e0*/  STS.U16 [R96+0xc0], R27 ;  /* 0x0000c01b60007388 */ /* 0x000fe20000000400 */
        /* <DEDUP_REMOVED lines=12> */
[----:B------:R-:W-:-:S03]  /*66b0*/  SHF.L.U32 R4, R29, 0x10, RZ ;  /* 0x000000101d047819 */ /* 0x000fc600000006ff */
[--C-:B------:R-:W-:Y:S01]  /*66c0*/  FADD.FTZ R3, R2, R63.reuse ;  /* 0x0000003f02037221 */ /* 0x100fe20000010000 */
[----:B------:R-:W-:Y:S01]  /*66d0*/  PRMT R2, R28, 0x7632, R2 ;  /* 0x000076321c027816 */ /* 0x000fe20000000002 */
[----:B------:R-:W-:-:S03]  /*66e0*/  FADD.FTZ R5, R4, R63 ;  /* 0x0000003f04057221 */ /* 0x000fc60000010000 */
        /* <DEDUP_REMOVED lines=10> */
[----:B------:R-:W-:-:S03]  /*6790*/  FADD.FTZ R7, R2, R63 ;  /* 0x0000003f02077221 */ /* 0x000fc60000010000 */
[----:B------:R-:W2:Y:S02]  /*67a0*/  @!P1 MUFU.EX2 R3, R3 ;  /* 0x0000000300039308 */ /* 0x000ea40000000800 */
[----:B------:R-:W-:Y:S01]  /*67b0*/  @!P2 FMUL.FTZ R2, R4, -1.4426950216293334961 ;  /* 0xbfb8aa3b0402a820 */ /* 0x000fe20000410000 */
[----:B------:R-:W-:-:S05]  /*67c0*/  FSETP.GTU.FTZ.AND P0, PT, R7, 20, PT ;  /* 0x41a000000700780b */ /* 0x000fca0003f1c000 */
        /* <DEDUP_REMOVED lines=8> */
[----:B------:R-:W0:Y:S08]  /*6850*/  @!P3 MUFU.RCP R29, R6 ;  /* 0x00000006001db308 */ /* 0x000e300000001000 */
[----:B------:R-:W3:Y:S01]  /*6860*/  @!P0 MUFU.EX2 R7, R7 ;  /* 0x0000000700078308 */ /* 0x000ee20000000800 */
[----:B------:R-:W-:-:S07]  /*6870*/  IMAD.WIDE.U32 R2, R30, UR14, RZ ;  /* 0x0000000e1e027c25 */ /* 0x000fce000f8e00ff */
[----:B------:R4:W1:Y:S01]  /*6880*/  @!P2 MUFU.RCP R12, R5 ;  /* 0x00000005000ca308 */ /* 0x0008620000001000 */
[----:B--2---:R-:W-:Y:S01]  /*6890*/  @!P1 FMUL.FTZ R120, R120, R27 ;  /* 0x0000001b78789220 */ /* 0x004fe20000410000 */
[----:B0-----:R-:W-:Y:S01]  /*68a0*/  @!P3 FMUL.FTZ R118, R118, R29 ;  /* 0x0000001d7676b220 */ /* 0x001fe20000410000 */
[----:B------:R-:W-:Y:S01]  /*68b0*/  IADD3 R27, R3, R31, RZ ;  /* 0x0000001f031b7210 */ /* 0x000fe20007ffe0ff */
[----:B---3--:R-:W-:Y:S01]  /*68c0*/  @!P0 FADD.FTZ R8, R7, 1 ;  /* 0x3f80000007088421 */ /* 0x008fe20000010000 */
[----:B----4-:R-:W-:Y:S06]  /*68d0*/  @P4 BRA `(.L_x_17796) ;  /* 0x0000000000344947 */ /* 0x010fec0003800000 */
        /* <DEDUP_REMOVED lines=13> */
.L_x_17796:
[----:B------:R-:W-:Y:S05]  /*69b0*/  BSYNC B0 ;  /* 0x0000000000007941 */ /* 0x000fea0003800000 */
.L_x_17795:
[----:B------:R-:W-:Y:S01]  /*69c0*/  MOV R3, R27 ;  /* 0x0000001b00037202 */ /* 0x000fe20000000f00 */
[----:B------:R-:W-:Y:S01]  /*69d0*/  ULDC.64 UR6, c[0x0][0x390] ;  /* 0x0000e40000067ab9 */ /* 0x000fe20000000a00 */
[----:B-1----:R-:W-:Y:S01]  /*69e0*/  @!P2 FMUL.FTZ R119, R119, R12 ;  /* 0x0000000c7777a220 */ /* 0x002fe20000410000 */
[----:B------:R-:W-:Y:S01]  /*69f0*/  IMAD R5, R61, UR6, RZ ;  /* 0x000000063d057c24 */ /* 0x000fe2000f8e02ff */
[-C--:B------:R-:W-:Y:S01]  /*6a00*/  ISETP.GE.AND P3, PT, R83, R10.reuse, PT ;  /* 0x0000000a5300720c */ /* 0x080fe20003f66270 */
[----:B------:R-:W-:Y:S01]  /*6a10*/  IMAD.WIDE.U32 R2, R60, UR6, R2 ;  /* 0x000000063c027c25 */ /* 0x000fe2000f8e0002 */
[-C--:B------:R-:W-:Y:S01]  /*6a20*/  ISETP.GE.AND P2, PT, R84, R10.reuse, PT ;  /* 0x0000000a5400720c */ /* 0x080fe20003f46270 */
[----:B------:R-:W1:Y:S01]  /*6a30*/  @!P0 MUFU.RCP R8, R8 ;  /* 0x0000000800088308 */ /* 0x000e620000001000 */
[----:B------:R-:W-:Y:S01]  /*6a40*/  ISETP.GE.AND P1, PT, R85, R10, PT ;  /* 0x0000000a5500720c */ /* 0x000fe20003f26270 */
[----:B0-----:R-:W-:Y:S01]  /*6a50*/  IMAD R6, R60, UR7, R5 ;  /* 0x000000073c067c24 */ /* 0x001fe2000f8e0205 */
[----:B------:R-:W-:Y:S01]  /*6a60*/  ULDC.64 UR6, c[0x0][0x3e0] ;  /* 0x0000f80000067ab9 */ /* 0x000fe20000000a00 */
[----:B------:R-:W-:Y:S01]  /*6a70*/  IADD3 R4, P5, R99, R2, RZ ;  /* 0x0000000263047210 */ /* 0x000fe20007fbe0ff */
[----:B------:R-:W-:Y:S01]  /*6a80*/  FADD.FTZ R66, R120, R66 ;  /* 0x0000004278427221 */ /* 0x000fe20000010000 */
[----:B------:R-:W-:Y:S01]  /*6a90*/  IADD3 R5, P4, R95, UR6, RZ ;  /* 0x000000065f057c10 */ /* 0x000fe2000ff9e0ff */
[----:B------:R-:W-:Y:S01]  /*6aa0*/  BSSY B0, `(.L_x_17797) ;  /* 0x000002c000007945 */ /* 0x000fe20003800000 */
[----:B------:R-:W-:-:S02]  /*6ab0*/  IADD3.X R3, R115, R6, R3, P5, !PT ;  /* 0x0000000673037210 */ /* 0x000fc40002ffe403 */
[----:B------:R-:W-:Y:S02]  /*6ac0*/  IADD3.X R6, R94, UR7, RZ, P4, !PT ;  /* 0x000000075e067c10 */ /* 0x000fe4000a7fe4ff */
[----:B------:R-:W-:-:S04]  /*6ad0*/  LEA R2, P4, R4, R5, 0x1 ;  /* 0x0000000504027211 */ /* 0x000fc800078808ff */
[----:B------:R-:W-:Y:S01]  /*6ae0*/  LEA.HI.X R3, R4, R6, R3, 0x1, P4 ;  /* 0x0000000604037211 */ /* 0x000fe200020f0c03 */
[----:B-1----:R-:W-:Y:S01]  /*6af0*/  @!P0 FMUL.FTZ R117, R117, R8 ;  /* 0x0000000875758220 */ /* 0x002fe20000410000 */
[----:B------:R-:W-:Y:S01]  /*6b00*/  F2FP.BF16.F32.PACK_AB R4, R119, R120 ;  /* 0x000000787704723e */ /* 0x000fe200000010ff */
[----:B------:R-:W0:Y:S01]  /*6b10*/  LDC.64 R6, c[0x0][0x3a8] ;  /* 0x0000ea00ff067b82 */ /* 0x000e220000000a00 */
[----:B------:R-:W-:Y:S01]  /*6b20*/  FADD.FTZ R119, R66, R119 ;  /* 0x0000007742777221 */ /* 0x000fe20000010000 */
[----:B------:R-:W-:Y:S01]  /*6b30*/  @!P3 STG.E.U16 desc[UR10][R2.64+-0xc0], R11 ;  /* 0xffff400b0200b986 */ /* 0x000fe2000c10150a */
[----:B------:R-:W-:Y:S02]  /*6b40*/  F2FP.BF16.F32.PACK_AB R5, R117, R118 ;  /* 0x000000767505723e */ /* 0x000fe400000010ff */
[----:B------:R-:W-:Y:S01]  /*6b50*/  FADD.FTZ R66, R119, R118 ;  /* 0x0000007677427221 */ /* 0x000fe20000010000 */
[----:B------:R-:W-:Y:S03]  /*6b60*/  @!P2 STG.E.U16 desc[UR10][R2.64+-0x80], R13 ;  /* 0xffff800d0200a986 */ /* 0x000fe6000c10150a */
[----:B------:R-:W-:Y:S01]  /*6b70*/  FADD.FTZ R66, R66, R117 ;  /* 0x0000007542427221 */ /* 0x000fe20000010000 */
[----:B------:R0:W-:Y:S01]  /*6b80*/  @!P1 STG.E.U16 desc[UR10][R2.64+-0x40], R15 ;  /* 0xffffc00f02009986 */ /* 0x0001e2000c10150a */
[----:B------:R-:W-:Y:S01]  /*6b90*/  BAR.SYNC.DEFER_BLOCKING 0x0 ;  /* 0x0000000000007b1d */ /* 0x000fe20000010000 */
[----:B0-----:R-:W-:-:S04]  /*6ba0*/  IMAD R2, R6, UR15, RZ ;  /* 0x0000000f06027c24 */ /* 0x001fc8000f8e02ff */
        /* <DEDUP_REMOVED lines=27> */
.L_x_17798:
[----:B------:R-:W-:Y:S05]  /*6d60*/  BSYNC B0 ;  /* 0x0000000000007941 */ /* 0x000fea0003800000 */
.L_x_17797:
        /* <DEDUP_REMOVED lines=8> */
[----:B------:R-:W-:Y:S01]  /*6df0*/  UIADD3 UR4, UR4, 0x1, URZ ;  /* 0x0000000104047890 */ /* 0x000fe2000fffe03f */
[----:B------:R-:W-:Y:S01]  /*6e00*/  ISETP.GE.AND P2, PT, R85, R8, PT ;  /* 0x000000085500720c */ /* 0x000fe20003f46270 */
[----:B------:R-:W-:Y:S01]  /*6e10*/  IMAD R5, R60, UR7, R5 ;  /* 0x000000073c057c24 */ /* 0x000fe2000f8e0205 */
[----:B------:R-:W-:-:S04]  /*6e20*/  IADD3 R99, P3, R99, R2, RZ ;  /* 0x0000000263637210 */ /* 0x000fc80007f7e0ff */
[----:B------:R-:W-:Y:S02]  /*6e30*/  IADD3.X R3, R115, R5, R3, P3, !PT ;  /* 0x0000000573037210 */ /* 0x000fe40001ffe403 */
[----:B0-----:R-:W-:-:S04]  /*6e40*/  IADD3 R0, P5, R95, R6, RZ ;  /* 0x000000065f007210 */ /* 0x001fc80007fbe0ff */
[----:B------:R-:W-:Y:S02]  /*6e50*/  IADD3.X R94, R7, -0x1, R94, P5, P4 ;  /* 0xffffffff075e7810 */ /* 0x000fe40002fe845e */
[C---:B------:R-:W-:Y:S02]  /*6e60*/  LEA R2, P3, R99.reuse, R0, 0x1 ;  /* 0x0000000063027211 */ /* 0x040fe400078608ff */
[----:B------:R-:W-:Y:S02]  /*6e70*/  IADD3 R72, P4, R72, -0x100, RZ ;  /* 0xffffff0048487810 */ /* 0x000fe40007f9e0ff */
[----:B------:R-:W-:Y:S02]  /*6e80*/  LEA.HI.X R3, R99, R94, R3, 0x1, P3 ;  /* 0x0000005e63037211 */ /* 0x000fe400018f0c03 */
[----:B------:R-:W-:Y:S02]  /*6e90*/  IADD3 R68, P3, R68, -0x100, RZ ;  /* 0xffffff0044447810 */ /* 0x000fe40007f7e0ff */
[----:B------:R-:W-:Y:S01]  /*6ea0*/  IADD3.X R73, R73, -0x1, RZ, P4, !PT ;  /* 0xffffffff49497810 */ /* 0x000fe200027fe4ff */
[----:B------:R0:W-:Y:S01]  /*6eb0*/  @!P0 STG.E.U16 desc[UR10][R2.64], R27 ;  /* 0x0000001b02008986 */ /* 0x0001e2000c10150a */
[----:B------:R-:W-:-:S02]  /*6ec0*/  ISETP.GT.AND P0, PT, R93, 0x1, PT ;  /* 0x000000015d00780c */ /* 0x000fc40003f04270 */
        /* <DEDUP_REMOVED lines=8> */
.L_x_17749:
        /* <DEDUP_REMOVED lines=26> */
.L_x_17801:
[----:B------:R-:W-:Y:S05]  /*70f0*/  BSYNC B0 ;  /* 0x0000000000007941 */ /* 0x000fea0003800000 */
.L_x_17800:
        /* <DEDUP_REMOVED lines=29> */
.L_x_17803:
[----:B------:R-:W2:Y:S02]  /*72d0*/  S2R R13, SR_TID.X ;  /* 0x00000000000d7919 */ /* 0x000ea40000002100 */
.L_x_17804:
[----:B------:R-:W-:Y:S05]  /*72e0*/  BSYNC B0 ;  /* 0x0000000000007941 */ /* 0x000fea0003800000 */
.L_x_17802:
[----:B------:R-:W-:Y:S02]  /*72f0*/  ULDC UR16, c[0x0][0x21c] ;  /* 0x0000870000107ab9 */ /* 0x000fe40000000800 */
[----:B--2---:R-:W-:-:S13]  /*7300*/  ISETP.GE.AND P0, PT, R13, UR16, PT ;  /* 0x000000100d007c0c */ /* 0x004fda000bf06270 */
[----:B------:R-:W-:Y:S05]  /*7310*/  @P0 EXIT ;  /* 0x000000000000094d */ /* 0x000fea0003800000 */
[----:B------:R-:W2:Y:S01]  /*7320*/  S2UR UR5, SR_CgaCtaId ;  /* 0x00000000000579c3 */ /* 0x000ea20000008800 */
[----:B------:R-:W-:Y:S01]  /*7330*/  ULDC.64 UR6, c[0x0][0x358] ;  /* 0x0000d60000067ab9 */ /* 0x000fe20000000a00 */
[----:B------:R-:W-:Y:S01]  /*7340*/  ULDC.64 UR8, c[0x0][0x338] ;  /* 0x0000ce0000087ab9 */ /* 0x000fe20000000a00 */
[C---:B0-----:R-:W-:Y:S01]  /*7350*/  IMAD R3, R61.reuse, UR6, RZ ;  /* 0x000000063d037c24 */ /* 0x041fe2000f8e02ff */
[----:B------:R-:W-:Y:S01]  /*7360*/  BSSY B0, `(.L_x_17805) ;  /* 0x000002a000007945 */ /* 0x000fe20003800000 */
[----:B------:R-:W-:Y:S01]  /*7370*/  IMAD R61, R61, UR8, RZ ;  /* 0x000000083d3d7c24 */ /* 0x000fe2000f8e02ff */
[----:B------:R-:W-:Y:S01]  /*7380*/  UMOV UR4, 0x400 ;  /* 0x0000040000047882 */ /* 0x000fe20000000000 */
[C---:B---34-:R-:W-:Y:S01]  /*7390*/  IMAD.WIDE.U32 R6, R60.reuse, UR6, RZ ;  /* 0x000000063c067c25 */ /* 0x058fe2000f8e00ff */
[----:B------:R-:W-:Y:S01]  /*73a0*/  ULDC.64 UR12, c[0x0][0x360] ;  /* 0x0000d800000c7ab9 */ /* 0x000fe20000000a00 */
[----:B------:R-:W-:Y:S02]  /*73b0*/  ULDC.64 UR14, c[0x0][0x3c8] ;  /* 0x0000f200000e7ab9 */ /* 0x000fe40000000a00 */
[C---:B------:R-:W-:Y:S01]  /*73c0*/  IMAD R3, R60.reuse, UR7, R3 ;  /* 0x000000073c037c24 */ /* 0x040fe2000f8e0203 */
[----:B------:R-:W-:Y:S01]  /*73d0*/  ULDC.64 UR6, c[0x0][0x340] ;  /* 0x0000d00000067ab9 */ /* 0x000fe20000000a00 */
[----:B------:R-:W-:-:S02]  /*73e0*/  IMAD R19, R60, UR9, R61 ;  /* 0x000000093c137c24 */ /* 0x000fc4000f8e023d */
[----:B------:R-:W-:Y:S01]  /*73f0*/  IMAD.WIDE.U32 R60, R60, UR8, RZ ;  /* 0x000000083c3c7c25 */ /* 0x000fe2000f8e00ff */
[----:B-1----:R-:W-:Y:S01]  /*7400*/  IADD3 R21, R7, R3, RZ ;  /* 0x0000000307157210 */ /* 0x002fe20007ffe0ff */
[----:B------:R-:W-:-:S03]  /*7410*/  ULDC.64 UR8, c[0x0][0x3c0] ;  /* 0x0000f00000087ab9 */ /* 0x000fc60000000a00 */
[----:B------:R-:W-:Y:S01]  /*7420*/  IADD3 R19, R61, R19, RZ ;  /* 0x000000133d137210 */ /* 0x000fe20007ffe0ff */
[----:B--2---:R-:W-:-:S03]  /*7430*/  ULEA UR4, UR5, UR4, 0x18 ;  /* 0x0000000405047291 */ /* 0x004fc6000f8ec03f */
[----:B------:R-:W-:-:S09]  /*7440*/  ULDC UR5, c[0x0][0x0] ;  /* 0x0000000000057ab9 */ /* 0x000fd20000000800 */
.L_x_17806:
        /* <DEDUP_REMOVED lines=28> */
.L_x_17805:
[----:B------:R-:W-:Y:S05]  /*7610*/  EXIT ;  /* 0x000000000000794d */ /* 0x000fea0003800000 */
.L_x_17807:
        /* <DEDUP_REMOVED lines=14> */
.L_x_19035:


//--------------------- .text._Z25selective_scan_bwd_kernelI32Selective_Scan_bwd_kernel_traitsILi32ELi4ELb0ELb1ELb0ELb0ELb0EN3c108BFloat16ENS1_7complexIfEEEEv12SSMParamsBwd --------------------------
	.section	.text._Z25selective_scan_bwd_kernelI32Selective_Scan_bwd_kernel_traitsILi32ELi4ELb0ELb1ELb0ELb0ELb0EN3c108BFloat16ENS1_7complexIfEEEEv12SSMParamsBwd,"ax",@progbits
	.align	128
        .global         _Z25selective_scan_bwd_kernelI32Selective_Scan_bwd_kernel_traitsILi32ELi4ELb0ELb1ELb0ELb0ELb0EN3c108BFloat16ENS1_7complexIfEEEEv12SSMParamsBwd
        .type           _Z25selective_scan_bwd_kernelI32Selective_Scan_bwd_kernel_traitsILi32ELi4ELb0ELb1ELb0ELb0ELb0EN3c108BFloat16ENS1_7complexIfEEEEv12SSMParamsBwd,@function
        .size           _Z25selective_scan_bwd_kernelI32Selective_Scan_bwd_kernel_traitsILi32ELi4ELb0ELb1ELb0ELb0ELb0EN3c108BFloat16ENS1_7complexIfEEEEv12SSMParamsBwd,(.L_x_19036 - _Z25selective_scan_bwd_kernelI32Selective_Scan_bwd_kernel_traitsILi32ELi4ELb0ELb1ELb0ELb0ELb0EN3c108BFloat16ENS1_7complexIfEEEEv12SSMParamsBwd)
        .other          _Z25selective_scan_bwd_kernelI32Selective_Scan_bwd_kernel_traitsILi32ELi4ELb0ELb1ELb0ELb0ELb0EN3c108BFloat16ENS1_7complexIfEEEEv12SSMParamsBwd,@"STO_CUDA_ENTRY STV_DEFAULT"
_Z25selective_scan_bwd_kernelI32Selective_Scan_bwd_kernel_traitsILi32ELi4ELb0ELb1ELb0ELb0ELb0EN3c108BFloat16ENS1_7complexIfEEEEv12SSMParamsBwd:
.text._Z25selective_scan_bwd_kernelI32Selective_Scan_bwd_kernel_traitsILi32ELi4ELb0ELb1ELb0ELb0ELb0EN3c108BFloat16ENS1_7complexIfEEEEv12SSMParamsBwd:
        /* <DEDUP_REMOVED lines=45> */
[----:B------:R-:W-:-:S04]  /*02d0*/  USHF.R.S32.HI UR15, URZ, 0x1f, UR14 ;  /* 0x0000001f3f0f7899 */ /* 0x000fc8000801140e */
[----:B------:R-:W-:Y:S02]  /*02e0*/  UIMAD UR6, UR15, UR8, URZ ;  /* 0x000000080f0672a4 */ /* 0x000fe4000f8e023f */
[----:B------:R-:W-:Y:S02]  /*02f0*/  UIMAD.WIDE.U32 UR4, UR14, UR8, URZ ;  /* 0x000000080e0472a5 */ /* 0x000fe4000f8e003f */
[----:B------:R-:W-:-:S04]  /*0300*/  UIMAD UR8, UR14, UR9, UR6 ;  /* 0x000000090e0872a4 */ /* 0x000fc8000f8e0206 */
[----:B------:R-:W-:Y:S01]  /*0310*/  @!P1 IADD3 R0, R0, -R9, RZ ;  /* 0x8000000900009210 */ /* 0x000fe20007ffe0ff */
[----:B------:R-:W-:-:S03]  /*0320*/  UIADD3 UR5, UR5, UR8, URZ ;  /* 0x0000000805057290 */ /* 0x000fc6000fffe03f */
[----:B------:R-:W-:Y:S01]  /*0330*/  ISETP.GE.U32.AND P0, PT, R0, R9, PT ;  /* 0x000000090000720c */ /* 0x000fe20003f06070 */
[----:B------:R-:W-:Y:S01]  /*0340*/  UIMAD UR8, UR15, UR10, URZ ;  /* 0x0000000a0f0872a4 */ /* 0x000fe2000f8e023f */
[C---:B------:R-:W-:Y:S01]  /*0350*/  LOP3.LUT R0, R113.reuse, R10, RZ, 0x3c, !PT ;  /* 0x0000000a71007212 */ /* 0x040fe200078e3cff */
[----:B------:R-:W-:Y:S01]  /*0360*/  UIMAD.WIDE.U32 UR6, UR14, UR10, URZ ;  /* 0x0000000a0e0672a5 */ /* 0x000fe2000f8e003f */
[----:B------:R-:W-:Y:S01]  /*0370*/  @!P1 IADD3 R110, R110, 0x1, RZ ;  /* 0x000000016e6e9810 */ /* 0x000fe20007ffe0ff */
[-C--:B--2---:R-:W-:Y:S01]  /*0380*/  IMAD.WIDE.U32 R2, R113, R4.reuse, UR4 ;  /* 0x0000000471027e25 */ /* 0x084fe2000f8e0004 */
[----:B------:R-:W-:Y:S01]  /*0390*/  ISETP.GE.AND P2, PT, R0, RZ, PT ;  /* 0x000000ff0000720c */ /* 0x000fe20003f46270 */
[----:B------:R-:W-:Y:S01]  /*03a0*/  UIMAD UR8, UR14, UR11, UR8 ;  /* 0x0000000b0e0872a4 */ /* 0x000fe2000f8e0208 */
[----:B------:R-:W-:Y:S01]  /*03b0*/  LEA R7, R11, 0xffffff80, 0x7 ;  /* 0xffffff800b077811 */ /* 0x000fe200078e38ff */
[----:B------:R-:W-:Y:S01]  /*03c0*/  IMAD R0, R114, R4, RZ ;  /* 0x0000000472007224 */ /* 0x000fe200078e02ff */
[----:B------:R-:W-:Y:S01]  /*03d0*/  ULDC.64 UR10, c[0x0][0x328] ;  /* 0x0000ca00000a7ab9 */ /* 0x000fe20000000a00 */
[----:B------:R-:W-:Y:S01]  /*03e0*/  ISETP.NE.AND P1, PT, R10, RZ, PT ;  /* 0x000000ff0a00720c */ /* 0x000fe20003f25270 */
[----:B------:R-:W-:Y:S01]  /*03f0*/  UIMAD UR9, UR15, UR10, URZ ;  /* 0x0000000a0f0972a4 */ /* 0x000fe2000f8e023f */
[----:B------:R-:W-:Y:S01]  /*0400*/  @P0 IADD3 R110, R110, 0x1, RZ ;  /* 0x000000016e6e0810 */ /* 0x000fe20007ffe0ff */
[----:B------:R-:W-:Y:S01]  /*0410*/  IMAD R0, R113, R5, R0 ;  /* 0x0000000571007224 */ /* 0x000fe200078e0200 */
[----:B------:R-:W-:-:S02]  /*0420*/  SHF.R.S32.HI R9, RZ, 0x1f, R7 ;  /* 0x0000001fff097819 */ /* 0x000fc40000011407 */
[----:B------:R-:W-:Y:S01]  /*0430*/  IADD3 R8, P0, R7, R2, RZ ;  /* 0x0000000207087210 */ /* 0x000fe20007f1e0ff */
[----:B------:R-:W-:Y:S02]  /*0440*/  UIMAD.WIDE.U32 UR4, UR14, UR10, URZ ;  /* 0x0000000a0e0472a5 */ /* 0x000fe4000f8e003f */
[----:B------:R-:W-:Y:S01]  /*0450*/  UIMAD UR9, UR14, UR11, UR9 ;  /* 0x0000000b0e0972a4 */ /* 0x000fe2000f8e0209 */
[----:B------:R-:W-:Y:S02]  /*0460*/  IADD3.X R0, R9, R3, R0, P0, !PT ;  /* 0x0000000309007210 */ /* 0x000fe400007fe400 */
[----:B------:R-:W-:Y:S01]  /*0470*/  ULDC.64 UR10, c[0x0][0x310] ;  /* 0x0000c400000a7ab9 */ /* 0x000fe20000000a00 */
[----:B------:R-:W-:Y:S01]  /*0480*/  UIADD3 UR7, UR7, UR8, URZ ;  /* 0x0000000807077290 */ /* 0x000fe2000fffe03f */
[----:B------:R-:W-:Y:S01]  /*0490*/  ISETP.NE.U32.AND P0, PT, RZ, UR10, PT ;  /* 0x0000000aff007c0c */ /* 0x000fe2000bf05070 */
[C---:B-1----:R-:W-:Y:S01]  /*04a0*/  IMAD R2, R114.reuse, R12, RZ ;  /* 0x0000000c72027224 */ /* 0x042fe200078e02ff */
[----:B------:R-:W-:Y:S01]  /*04b0*/  UIADD3 UR5, UR5, UR9, URZ ;  /* 0x0000000905057290 */ /* 0x000fe2000fffe03f */
[----:B----4-:R-:W-:Y:S01]  /*04c0*/  IMAD R4, R114, R14, RZ ;  /* 0x0000000e72047224 */ /* 0x010fe200078e02ff */
[----:B------:R-:W-:Y:S01]  /*04d0*/  @!P2 IADD3 R110, -R110, RZ, RZ ;  /* 0x000000ff6e6ea210 */ /* 0x000fe20007ffe1ff */
[C---:B------:R-:W-:Y:S01]  /*04e0*/  IMAD R6, R113.reuse, R13, R2 ;  /* 0x0000000d71067224 */ /* 0x040fe200078e0202 */
[----:B------:R-:W-:Y:S01]  /*04f0*/  ISETP.NE.AND.EX P0, PT, RZ, UR11, PT, P0 ;  /* 0x0000000bff007c0c */ /* 0x000fe2000bf05300 */
[----:B------:R-:W-:Y:S01]  /*0500*/  IMAD.WIDE.U32 R2, R113, R12, UR6 ;  /* 0x0000000671027e25 */ /* 0x000fe2000f8e000c */
[----:B------:R-:W-:Y:S01]  /*0510*/  @!P1 LOP3.LUT R110, RZ, R10, RZ, 0x33, !PT ;  /* 0x0000000aff6e9212 */ /* 0x000fe200078e33ff */
[----:B------:R-:W-:-:S02]  /*0520*/  ULDC.64 UR8, c[0x0][0x240] ;  /* 0x0000900000087ab9 */ /* 0x000fc40000000a00 */
[C---:B------:R-:W-:Y:S02]  /*0530*/  IMAD R10, R113.reuse, R15, R4 ;  /* 0x0000000f710a7224 */ /* 0x040fe400078e0204 */
[----:B------:R-:W-:Y:S01]  /*0540*/  IMAD.WIDE.U32 R4, R113, R14, UR4 ;  /* 0x0000000471047e25 */ /* 0x000fe2000f8e000e */
[C---:B------:R-:W-:Y:S01]  /*0550*/  IADD3 R57, P1, R7.reuse, R2, RZ ;  /* 0x0000000207397210 */ /* 0x040fe20007f3e0ff */
[----:B------:R-:W-:Y:S01]  /*0560*/  UIMAD UR6, UR15, UR8, URZ ;  /* 0x000000080f0672a4 */ /* 0x000fe2000f8e023f */
[----:B------:R-:W-:Y:S01]  /*0570*/  SHF.R.S32.HI R109, RZ, 0x1f, R110 ;  /* 0x0000001fff6d7819 */ /* 0x000fe2000001146e */
[----:B------:R-:W1:Y:S01]  /*0580*/  LDC.64 R14, c[0x0][0x2f8] ;  /* 0x0000be00ff0e7b82 */ /* 0x000e620000000a00 */
[----:B------:R-:W-:Y:S01]  /*0590*/  IADD3 R7, P2, R7, R4, RZ ;  /* 0x0000000407077210 */ /* 0x000fe20007f5e0ff */
[----:B------:R-:W-:Y:S01]  /*05a0*/  UIMAD.WIDE.U32 UR4, UR14, UR8, URZ ;  /* 0x000000080e0472a5 */ /* 0x000fe2000f8e003f */
[C---:B------:R-:W-:Y:S01]  /*05b0*/  IADD3.X R6, R9.reuse, R3, R6, P1, !PT ;  /* 0x0000000309067210 */ /* 0x040fe20000ffe406 */
[----:B------:R-:W-:Y:S01]  /*05c0*/  UIMAD UR6, UR14, UR9, UR6 ;  /* 0x000000090e0672a4 */ /* 0x000fe2000f8e0206 */
[----:B------:R-:W-:-:S02]  /*05d0*/  IADD3.X R4, R9, R5, R10, P2, !PT ;  /* 0x0000000509047210 */ /* 0x000fc400017fe40a */
[----:B------:R-:W-:Y:S01]  /*05e0*/  ISETP.NE.U32.AND P1, PT, R18, RZ, PT ;  /* 0x000000ff1200720c */ /* 0x000fe20003f25070 */
[----:B------:R-:W2:Y:S01]  /*05f0*/  @P0 LDC R10, c[0x0][0x214] ;  /* 0x00008500ff0a0b82 */ /* 0x000ea20000000800 */
[----:B------:R-:W-:Y:S01]  /*0600*/  UIADD3 UR5, UR5, UR6, URZ ;  /* 0x0000000605057290 */ /* 0x000fe2000fffe03f */
[----:B------:R-:W-:Y:S01]  /*0610*/  IMAD R2, R109, R16, RZ ;  /* 0x000000106d027224 */ /* 0x000fe200078e02ff */
[----:B------:R-:W-:Y:S02]  /*0620*/  ISETP.NE.AND.EX P1, PT, R19, RZ, PT, P1 ;  /* 0x000000ff1300720c */ /* 0x000fe40003f25310 */
[----:B------:R-:W-:Y:S02]  /*0630*/  CS2R R96, SRZ ;  /* 0x0000000000607805 */ /* 0x000fe4000001ff00 */
[----:B0-----:R-:W-:Y:S01]  /*0640*/  ISETP.NE.U32.AND P2, PT, R20, RZ, PT ;  /* 0x000000ff1400720c */ /* 0x001fe20003f45070 */
[----:B------:R-:W-:Y:S01]  /*0650*/  IMAD R9, R110, R17, R2 ;  /* 0x000000116e097224 */ /* 0x000fe200078e0202 */
[----:B---3--:R-:W-:Y:S01]  /*0660*/  LEA R60, P5, R8, R60, 0x1 ;  /* 0x0000003c083c7211 */ /* 0x008fe200078a08ff */
[----:B------:R-:W-:Y:S01]  /*0670*/  IMAD.WIDE.U32 R2, R110, R16, UR4 ;  /* 0x000000046e027e25 */ /* 0x000fe2000f8e0010 */
[----:B------:R-:W0:Y:S01]  /*0680*/  @P0 LDC R13, c[0x0][0x21c] ;  /* 0x00008700ff0d0b82 */ /* 0x000e220000000800 */
[----:B------:R-:W-:-:S02]  /*0690*/  ISETP.NE.AND.EX P2, PT, R21, RZ, PT, P2 ;  /* 0x000000ff1500720c */ /* 0x000fc40003f45320 */
[----:B------:R-:W-:Y:S01]  /*06a0*/  CS2R R94, SRZ ;  /* 0x00000000005e7805 */ /* 0x000fe2000001ff00 */
[----:B------:R-:W-:-:S04]  /*06b0*/  ULDC.64 UR8, c[0x0][0x348] ;  /* 0x0000d20000087ab9 */ /* 0x000fc80000000a00 */
[----:B------:R-:W3:Y:S01]  /*06c0*/  LDC.64 R16, c[0x0][0x2d8] ;  /* 0x0000b600ff107b82 */ /* 0x000ee20000000a00 */
[----:B------:R-:W-:-:S07]  /*06d0*/  @P1 LEA R96, P3, R113, R18, 0x2 ;  /* 0x0000001271601211 */ /* 0x000fce00078610ff */
[----:B------:R-:W4:Y:S01]  /*06e0*/  @P0 LDC.64 R98, c[0x0][0x310] ;  /* 0x0000c400ff620b82 */ /* 0x000f220000000a00 */
[----:B------:R-:W-:Y:S02]  /*06f0*/  @P1 LEA.HI.X R97, R113, R19, R114, 0x2, P3 ;  /* 0x0000001371611211 */ /* 0x000fe400018f1472 */
[----:B------:R-:W-:Y:S02]  /*0700*/  ISETP.GE.AND P1, PT, R11, 0x1, PT ;  /* 0x000000010b00780c */ /* 0x000fe40003f26270 */
[----:B------:R-:W-:Y:S02]  /*0710*/  @P2 LEA R94, P4, R113, R20, 0x2 ;  /* 0x00000014715e2211 */ /* 0x000fe400078810ff */
[----:B------:R-:W-:Y:S01]  /*0720*/  LEA.HI.X R8, R8, R61, R0, 0x1, P5 ;  /* 0x0000003d08087211 */ /* 0x000fe200028f0c00 */
[----:B--2---:R-:W-:Y:S01]  /*0730*/  @P0 IMAD R0, R10, UR14, R113 ;  /* 0x0000000e0a000c24 */ /* 0x004fe2000f8e0271 */
[----:B------:R-:W-:Y:S01]  /*0740*/  LEA R5, R11, 0xffffff00, 0x8 ;  /* 0xffffff000b057811 */ /* 0x000fe200078e40ff */
[----:B------:R-:W-:Y:S01]  /*0750*/  USHF.R.U32.HI UR4, URZ, 0x1, UR9 ;  /* 0x000000013f047899 */ /* 0x000fe20008011609 */
[----:B------:R-:W-:Y:S01]  /*0760*/  @P2 LEA.HI.X R95, R113, R21, R114, 0x2, P4 ;  /* 0x00000015715f2211 */ /* 0x000fe200020f1472 */
[----:B------:R-:W-:Y:S01]  /*0770*/  @P0 IMAD R0, R0, R11, RZ ;  /* 0x0000000b00000224 */ /* 0x000fe200078e02ff */
[----:B------:R-:W-:-:S02]  /*0780*/  IADD3 R52, P6, R5, R2, RZ ;  /* 0x0000000205347210 */ /* 0x000fc40007fde0ff */
[----:B-1----:R-:W-:Y:S01]  /*0790*/  LEA R56, P2, R57, R14, 0x1 ;  /* 0x0000000e39387211 */ /* 0x002fe200078408ff */
[----:B------:R-:W-:Y:S01]  /*07a0*/  USHF.R.U64 UR8, UR8, 0x1, UR9 ;  /* 0x0000000108087899 */ /* 0x000fe20008001209 */
[----:B------:R-:W-:Y:S01]  /*07b0*/  IADD3 R2, R3, R9, RZ ;  /* 0x0000000903027210 */ /* 0x000fe20007ffe0ff */
[----:B------:R-:W-:Y:S01]  /*07c0*/  UIMAD UR4, UR4, UR14, URZ ;  /* 0x0000000e040472a4 */ /* 0x000fe2000f8e023f */
[----:B------:R-:W-:Y:S01]  /*07d0*/  LEA.HI.X R57, R57, R15, R6, 0x1, P2 ;  /* 0x0000000f39397211 */ /* 0x000fe200010f0c06 */
[----:B0-----:R-:W-:Y:S01]  /*07e0*/  @P0 IMAD R3, R0, R13, RZ ;  /* 0x0000000d00030224 */ /* 0x001fe200078e02ff */
[----:B------:R-:W-:Y:S01]  /*07f0*/  LEA.HI.X.SX32 R5, R5, R2, 0x1, P6 ;  /* 0x0000000205057211 */ /* 0x000fe200030f0eff */
[----:B------:R-:W-:Y:S01]  /*0800*/  UIMAD UR10, UR15, UR8, UR4 ;  /* 0x000000080f0a72a4 */ /* 0x000fe2000f8e0204 */
[----:B------:R-:W-:Y:S02]  /*0810*/  LEA R54, P2, R7, R54, 0x1 ;  /* 0x0000003607367211 */ /* 0x000fe400078408ff */
[----:B---3--:R-:W-:Y:S01]  /*0820*/  LEA R53, P3, R52, R16, 0x1 ;  /* 0x0000001034357211 */ /* 0x008fe200078608ff */
[----:B------:R-:W-:Y:S01]  /*0830*/  HFMA2.MMA R65, -RZ, RZ, 0, 0 ;  /* 0x00000000ff417435 */ /* 0x000fe200000001ff */
[----:B----4-:R-:W-:Y:S01]  /*0840*/  @P0 IMAD.WIDE R98, R3, 0x10, R98 ;  /* 0x0000001003620825 */ /* 0x010fe200078e0262 */
[----:B------:R-:W-:-:S02]  /*0850*/  LEA.HI.X R55, R7, R55, R4, 0x1, P2 ;  /* 0x0000003707377211 */ /* 0x000fc400010f0c04 */
[----:B------:R-:W-:Y:S02]  /*0860*/  @!P0 CS2R R98, SRZ ;  /* 0x0000000000628805 */ /* 0x000fe4000001ff00 */
[----:B------:R-:W-:Y:S02]  /*0870*/  LEA.HI.X R52, R52, R17, R5, 0x1, P3 ;  /* 0x0000001134347211 */ /* 0x000fe400018f0c05 */
[----:B------:R-:W-:Y:S01]  /*0880*/  MOV R108, RZ ;  /* 0x000000ff006c7202 */ /* 0x000fe20000000f00 */
[----:B------:R-:W-:Y:S06]  /*0890*/  @!P1 BRA `(.L_x_17808) ;  /* 0x00000048001c9947 */ /* 0x000fec0003800000 */
[----:B------:R-:W0:Y:S01]  /*08a0*/  S2R R63, SR_TID.X ;  /* 0x00000000003f7919 */ /* 0x000e220000002100 */
[----:B------:R-:W1:Y:S01]  /*08b0*/  S2UR UR5, SR_CgaCtaId ;  /* 0x00000000000579c3 */ /* 0x000e620000008800 */
[----:B------:R-:W-:Y:S01]  /*08c0*/  UMOV UR4, 0x400 ;  /* 0x0000040000047882 */ /* 0x000fe20000000000 */
[----:B------:R-:W-:Y:S01]  /*08d0*/  UIMAD.WIDE.U32 UR8, UR8, UR14, URZ ;  /* 0x0000000e080872a5 */ /* 0x000fe2000f8e003f */
[----:B------:R-:W2:Y:S01]  /*08e0*/  S2R R51, SR_LANEID ;  /* 0x0000000000337919 */ /* 0x000ea20000000000 */
[----:B------:R-:W-:Y:S02]  /*08f0*/  MOV R65, RZ ;  /* 0x000000ff00417202 */ /* 0x000fe40000000f00 */
[----:B------:R-:W-:Y:S01]  /*0900*/  UIADD3 UR11, UR9, UR10, URZ ;  /* 0x0000000a090b7290 */ /* 0x000fe2000fffe03f */
[----:B------:R-:W-:Y:S01]  /*0910*/  MOV R108, RZ ;  /* 0x000000ff006c7202 */ /* 0x000fe20000000f00 */
[----:B------:R-:W3:Y:S01]  /*0920*/  LDC.64 R2, c[0x0][0x350] ;  /* 0x0000d400ff027b82 */ /* 0x000ee20000000a00 */
[----:B------:R-:W-:-:S07]  /*0930*/  UMOV UR10, UR8 ;  /* 0x00000008000a7c82 */ /* 0x000fce0008000000 */
[----:B------:R-:W4:Y:S01]  /*0940*/  LDC.64 R4, c[0x0][0x3c8] ;  /* 0x0000f200ff047b82 */ /* 0x000f220000000a00 */
[----:B-1----:R-:W-:-:S06]  /*0950*/  ULEA UR4, UR5, UR4, 0x18 ;  /* 0x0000000405047291 */ /* 0x002fcc000f8ec03f */
[----:B------:R-:W-:Y:S01]  /*0960*/  MOV R64, UR4 ;  /* 0x0000000400407c02 */ /* 0x000fe20008000f00 */
[----:B------:R-:W-:Y:S01]  /*0970*/  UMOV UR4, URZ ;  /* 0x0000003f00047c82 */ /* 0x000fe20008000000 */
[-C--:B---3--:R-:W-:Y:S01]  /*0980*/  IMAD R0, R109, R2.reuse, RZ ;  /* 0x000000026d007224 */ /* 0x088fe200078e02ff */
[C---:B0-----:R-:W-:Y:S01]  /*0990*/  IADD3 R6, R63.reuse, 0x60, RZ ;  /* 0x000000603f067810 */ /* 0x041fe20007ffe0ff */
[----:B------:R-:W-:Y:S01]  /*09a0*/  IMAD.WIDE.U32 R58, R110, R2, UR10 ;  /* 0x0000000a6e3a7e25 */ /* 0x000fe2000f8e0002 */
[----:B------:R-:W-:Y:S02]  /*09b0*/  IADD3 R61, R64, 0x210, RZ ;  /* 0x00000210403d7810 */ /* 0x000fe40007ffe0ff */
[C---:B------:R-:W-:Y:S01]  /*09c0*/  IADD3 R10, R63.reuse, 0xa0, RZ ;  /* 0x000000a03f0a7810 */ /* 0x040fe20007ffe0ff */
[----:B------:R-:W-:Y:S01]  /*09d0*/  IMAD R3, R110, R3, R0 ;  /* 0x000000036e037224 */ /* 0x000fe200078e0200 */
[----:B------:R-:W-:Y:S02]  /*09e0*/  SHF.L.U32 R0, R63, 0x3, RZ ;  /* 0x000000033f007819 */ /* 0x000fe400000006ff */
[----:B----4-:R-:W-:-:S02]  /*09f0*/  LEA R62, P0, R58, R4, 0x3 ;  /* 0x000000043a3e7211 */ /* 0x010fc400078018ff */
[----:B------:R-:W-:Y:S02]  /*0a00*/  LEA.HI.SX32 R0, R0, R0, 0x1b ;  /* 0x0000000000007211 */ /* 0x000fe400078fdaff */
[----:B------:R-:W-:Y:S02]  /*0a10*/  IADD3 R2, R59, R3, RZ ;  /* 0x000000033b027210 */ /* 0x000fe40007ffe0ff */
[----:B------:R-:W-:Y:S02]  /*0a20*/  LEA R61, R0, R61, 0x2 ;  /* 0x0000003d003d7211 */ /* 0x000fe400078e10ff */
[----:B------:R-:W-:Y:S02]  /*0a30*/  SHF.L.U32 R0, R63, 0x2, RZ ;  /* 0x000000023f007819 */ /* 0x000fe400000006ff */
[----:B------:R-:W-:Y:S02]  /*0a40*/  LEA.HI.X R58, R58, R5, R2, 0x3, P0 ;  /* 0x000000053a3a7211 */ /* 0x000fe400000f1c02 */
[----:B------:R-:W-:-:S02]  /*0a50*/  LOP3.LUT R0, R0, 0xffffff80, RZ, 0xc0, !PT ;  /* 0xffffff8000007812 */ /* 0x000fc400078ec0ff */
[----:B------:R-:W-:Y:S02]  /*0a60*/  MOV R59, R8 ;  /* 0x00000008003b7202 */ /* 0x000fe40000000f00 */
[C---:B------:R-:W-:Y:S02]  /*0a70*/  IADD3 R2, R63.reuse, 0x20, RZ ;  /* 0x000000203f027810 */ /* 0x040fe40007ffe0ff */
[C---:B------:R-:W-:Y:S02]  /*0a80*/  IADD3 R4, R63.reuse, 0x40, RZ ;  /* 0x000000403f047810 */ /* 0x040fe40007ffe0ff */
        /* <DEDUP_REMOVED lines=9> */
[-C--:B------:R-:W-:Y:S02]  /*0b20*/  LEA.HI.SX32 R39, R12, R63.reuse, 0x1b ;  /* 0x0000003f0c277211 */ /* 0x080fe400078fdaff */
[----:B------:R-:W-:Y:S02]  /*0b30*/  LEA.HI.SX32 R9, R14, R63, 0x1b ;  /* 0x0000003f0e097211 */ /* 0x000fe400078fdaff */
[----:B------:R-:W-:Y:S02]  /*0b40*/  IADD3 R92, R0, R47, RZ ;  /* 0x0000002f005c7210 */ /* 0x000fe40007ffe0ff */
[----:B------:R-:W-:Y:S02]  /*0b50*/  LOP3.LUT R50, R63, 0x1f, RZ, 0xc0, !PT ;  /* 0x0000001f3f327812 */ /* 0x000fe400078ec0ff */
[-C--:B------:R-:W-:Y:S02]  /*0b60*/  LEA R49, R49, R64.reuse, 0x2 ;  /* 0x0000004031317211 */ /* 0x080fe400078e10ff */
[----:B------:R-:W-:-:S02]  /*0b70*/  LEA R48, R3, R64, 0x2 ;  /* 0x0000004003307211 */ /* 0x000fc400078e10ff */
[-C--:B------:R-:W-:Y:S02]  /*0b80*/  LEA R46, R5, R64.reuse, 0x2 ;  /* 0x00000040052e7211 */ /* 0x080fe400078e10ff */
[-C--:B------:R-:W-:Y:S02]  /*0b90*/  LEA R45, R45, R64.reuse, 0x2 ;  /* 0x000000402d2d7211 */ /* 0x080fe400078e10ff */
[-C--:B------:R-:W-:Y:S02]  /*0ba0*/  LEA R44, R7, R64.reuse, 0x2 ;  /* 0x00000040072c7211 */ /* 0x080fe400078e10ff */
[-C--:B------:R-:W-:Y:S02]  /*0bb0*/  LEA R39, R39, R64.reuse, 0x2 ;  /* 0x0000004027277211 */ /* 0x080fe400078e10ff */
[----:B------:R-:W-:Y:S02]  /*0bc0*/  LEA R38, R9, R64, 0x2 ;  /* 0x0000004009267211 */ /* 0x000fe400078e10ff */
[----:B------:R-:W-:-:S02]  /*0bd0*/  LOP3.LUT R37, R47, 0x40, RZ, 0xfc, !PT ;  /* 0x000000402f257812 */ /* 0x000fc400078efcff */
[----:B------:R-:W-:Y:S02]  /*0be0*/  SHF.R.S32.HI R93, RZ, 0x1f, R92 ;  /* 0x0000001fff5d7819 */ /* 0x000fe4000001145c */
[C---:B------:R-:W-:Y:S02]  /*0bf0*/  IADD3 R36, R92.reuse, 0x20, RZ ;  /* 0x000000205c247810 */ /* 0x040fe40007ffe0ff */
[C---:B------:R-:W-:Y:S02]  /*0c00*/  IADD3 R35, R92.reuse, 0x40, RZ ;  /* 0x000000405c237810 */ /* 0x040fe40007ffe0ff */
[C---:B------:R-:W-:Y:S02]  /*0c10*/  IADD3 R34, R92.reuse, 0x60, RZ ;  /* 0x000000605c227810 */ /* 0x040fe40007ffe0ff */
[C---:B------:R-:W-:Y:S02]  /*0c20*/  IADD3 R33, R92.reuse, 0x80, RZ ;  /* 0x000000805c217810 */ /* 0x040fe40007ffe0ff */
[----:B------:R-:W-:-:S02]  /*0c30*/  IADD3 R32, R92, 0xa0, RZ ;  /* 0x000000a05c207810 */ /* 0x000fc40007ffe0ff */
[C---:B------:R-:W-:Y:S02]  /*0c40*/  IADD3 R31, R92.reuse, 0xc0, RZ ;  /* 0x000000c05c1f7810 */ /* 0x040fe40007ffe0ff */
[----:B--2---:R-:W-:-:S07]  /*0c50*/  IADD3 R30, R92, 0xe0, RZ ;  /* 0x000000e05c1e7810 */ /* 0x004fce0007ffe0ff */
.L_x_17845:
[----:B------:R-:W-:Y:S01]  /*0c60*/  ULDC UR5, c[0x0][0x224] ;  /* 0x0000890000057ab9 */ /* 0x000fe20000000800 */
[C---:B------:R-:W-:Y:S02]  /*0c70*/  LOP3.LUT R7, R47.reuse, 0x20, RZ, 0xfc, !PT ;  /* 0x000000202f077812 */ /* 0x040fe400078efcff */
[----:B------:R-:W-:Y:S01]  /*0c80*/  MOV R116, UR5 ;  /* 0x0000000500747c02 */ /* 0x000fe20008000f00 */
[----:B------:R-:W-:Y:S01]  /*0c90*/  ULDC UR5, c[0x0][0x218] ;  /* 0x0000860000057ab9 */ /* 0x000fe20000000800 */
[----:B------:R-:W-:Y:S02]  /*0ca0*/  LOP3.LUT R9, R47, 0x60, RZ, 0xfc, !PT ;  /* 0x000000602f097812 */ /* 0x000fe400078efcff */
[----:B------:R-:W-:Y:S02]  /*0cb0*/  IADD3 R29, R116, -UR4, RZ ;  /* 0x80000004741d7c10 */ /* 0x000fe4000fffe0ff */
[----:B0-----:R-:W-:Y:S02]  /*0cc0*/  MOV R2, R60 ;  /* 0x0000003c00027202 */ /* 0x001fe40000000f00 */
[----:B------:R-:W-:-:S02]  /*0cd0*/  LEA R28, R29, 0xffffff80, 0x7 ;  /* 0xffffff801d1c7811 */ /* 0x000fc400078e38ff */
[----:B------:R-:W-:Y:S02]  /*0ce0*/  MOV R3, R59 ;  /* 0x0000003b00037202 */ /* 0x000fe40000000f00 */
[----:B------:R-:W-:Y:S02]  /*0cf0*/  IADD3 R128, -R28, UR5, RZ ;  /* 0x000000051c807c10 */ /* 0x000fe4000fffe1ff */
[----:B------:R-:W-:Y:S01]  /*0d00*/  PRMT R0, RZ, 0x7610, R0 ;  /* 0x00007610ff007816 */ /* 0x000fe20000000000 */
[C---:B------:R-:W-:Y:S01]  /*0d10*/  IMAD.WIDE R2, R47.reuse, 0x2, R2 ;  /* 0x000000022f027825 */ /* 0x040fe200078e0202 */
[-C--:B------:R-:W-:Y:S01]  /*0d20*/  ISETP.GE.AND P0, PT, R47, R128.reuse, PT ;  /* 0x000000802f00720c */ /* 0x080fe20003f06270 */
[----:B------:R-:W-:Y:S01]  /*0d30*/  BAR.SYNC.DEFER_BLOCKING 0x0 ;  /* 0x0000000000007b1d */ /* 0x000fe20000010000 */
[-C--:B------:R-:W-:Y:S02]  /*0d40*/  ISETP.GE.AND P1, PT, R7, R128.reuse, PT ;  /* 0x000000800700720c */ /* 0x080fe40003f26270 */
[----:B------:R-:W-:-:S02]  /*0d50*/  ISETP.GE.AND P2, PT, R37, R128, PT ;  /* 0x000000802500720c */ /* 0x000fc40003f46270 */
[----:B------:R-:W-:Y:S02]  /*0d60*/  ISETP.GE.AND P3, PT, R9, R128, PT ;  /* 0x000000800900720c */ /* 0x000fe40003f66270 */
[----:B------:R-:W-:Y:S02]  /*0d70*/  PRMT R4, RZ, 0x7610, R4 ;  /* 0x00007610ff047816 */ /* 0x000fe40000000004 */
[----:B------:R-:W-:Y:S02]  /*0d80*/  PRMT R5, RZ, 0x7610, R5 ;  /* 0x00007610ff057816 */ /* 0x000fe40000000005 */
[----:B------:R-:W-:Y:S01]  /*0d90*/  PRMT R6, RZ, 0x7610, R6 ;  /* 0x00007610ff067816 */ /* 0x000fe20000000006 */
        /* <DEDUP_REMOVED lines=8> */
[-C--:B------:R-:W-:Y:S01]  /*0e20*/  ISETP.GE.AND P2, PT, R37, R128.reuse, PT ;  /* 0x000000802500720c */ /* 0x080fe20003f46270 */
[----:B0-----:R-:W-:Y:S01]  /*0e30*/  IMAD.WIDE R2, R47, 0x2, R56 ;  /* 0x000000022f027825 */ /* 0x001fe200078e0238 */
[----:B------:R-:W-:Y:S02]  /*0e40*/  ISETP.GE.AND P3, PT, R9, R128, PT ;  /* 0x000000800900720c */ /* 0x000fe40003f66270 */
[----:B------:R-:W-:-:S02]  /*0e50*/  PRMT R10, RZ, 0x7610, R10 ;  /* 0x00007610ff0a7816 */ /* 0x000fc4000000000a */
[----:B------:R-:W-:Y:S02]  /*0e60*/  PRMT R12, RZ, 0x7610, R12 ;  /* 0x00007610ff0c7816 */ /* 0x000fe4000000000c */
[----:B------:R-:W-:Y:S02]  /*0e70*/  PRMT R14, RZ, 0x7610, R14 ;  /* 0x00007610ff0e7816 */ /* 0x000fe4000000000e */
[----:B------:R-:W-:Y:S01]  /*0e80*/  PRMT R16, RZ, 0x7610, R16 ;  /* 0x00007610ff107816 */ /* 0x000fe20000000010 */
[----:B--2---:R-:W-:Y:S04]  /*0e90*/  STS.U16 [R11], R0 ;  /* 0x000000000b007388 */ /* 0x004fe80000000400 */
[----:B---3--:R-:W-:Y:S04]  /*0ea0*/  STS.U16 [R11+0x40], R4 ;  /* 0x000040040b007388 */ /* 0x008fe80000000400 */
[----:B----4-:R0:W-:Y:S04]  /*0eb0*/  STS.U16 [R11+0x80], R5 ;  /* 0x000080050b007388 */ /* 0x0101e80000000400 */
[----:B-1----:R1:W-:Y:S01]  /*0ec0*/  STS.U16 [R11+0xc0], R6 ;  /* 0x0000c0060b007388 */ /* 0x0023e20000000400 */
[----:B------:R-:W-:-:S03]  /*0ed0*/  NOP ;  /* 0x0000000000007918 */ /* 0x000fc60000000000 */
[----:B------:R-:W2:Y:S01]  /*0ee0*/  LDS.64 R90, [R8] ;  /* 0x00000000085a7984 */ /* 0x000ea20000000a00 */
[----:B------:R-:W-:Y:S06]  /*0ef0*/  BAR.SYNC.DEFER_BLOCKING 0x0 ;  /* 0x0000000000007b1d */ /* 0x000fec0000010000 */
[----:B------:R-:W3:Y:S04]  /*0f00*/  @!P0 LDG.E.U16 R10, desc[UR12][R2.64] ;  /* 0x0000000c020a8981 */ /* 0x000ee8000c1e1500 */
[----:B------:R-:W4:Y:S04]  /*0f10*/  @!P1 LDG.E.U16 R12, desc[UR12][R2.64+0x40] ;  /* 0x0000400c020c9981 */ /* 0x000f28000c1e1500 */
[----:B------:R-:W2:Y:S04]  /*0f20*/  @!P2 LDG.E.U16 R14, desc[UR12][R2.64+0x80] ;  /* 0x0000800c020ea981 */ /* 0x000ea8000c1e1500 */
[----:B------:R-:W2:Y:S01]  /*0f30*/  @!P3 LDG.E.U16 R16, desc[UR12][R2.64+0xc0] ;  /* 0x0000c00c0210b981 */ /* 0x000ea2000c1e1500 */
[-C--:B------:R-:W-:Y:S01]  /*0f40*/  ISETP.GE.AND P1, PT, R7, R128.reuse, PT ;  /* 0x000000800700720c */ /* 0x080fe20003f26270 */
[----:B0-----:R-:W-:Y:S01]  /*0f50*/  IMAD.WIDE R4, R47, 0x2, R54 ;  /* 0x000000022f047825 */ /* 0x001fe200078e0236 */
[----:B------:R-:W-:-:S02]  /*0f60*/  ISETP.GE.AND P3, PT, R9, R128, PT ;  /* 0x000000800900720c */ /* 0x000fc40003f66270 */
[-C--:B------:R-:W-:Y:S02]  /*0f70*/  ISETP.GE.AND P0, PT, R47, R128.reuse, PT ;  /* 0x000000802f00720c */ /* 0x080fe40003f06270 */
[----:B------:R-:W-:Y:S02]  /*0f80*/  ISETP.GE.AND P2, PT, R37, R128, PT ;  /* 0x000000802500720c */ /* 0x000fe40003f46270 */
[----:B-1----:R-:W-:Y:S02]  /*0f90*/  PRMT R6, RZ, 0x7610, R6 ;  /* 0x00007610ff067816 */ /* 0x002fe40000000006 */
[----:B------:R-:W-:Y:S02]  /*0fa0*/  PRMT R0, RZ, 0x7610, R0 ;  /* 0x00007610ff007816 */ /* 0x000fe40000000000 */
[----:B------:R-:W-:Y:S02]  /*0fb0*/  PRMT R18, RZ, 0x7610, R18 ;  /* 0x00007610ff127816 */ /* 0x000fe40000000012 */
[----:B------:R-:W-:Y:S01]  /*0fc0*/  PRMT R20, RZ, 0x7610, R20 ;  /* 0x00007610ff147816 */ /* 0x000fe20000000014 */
[----:B---3--:R0:W-:Y:S04]  /*0fd0*/  STS.U16 [R11], R10 ;  /* 0x0000000a0b007388 */ /* 0x0081e80000000400 */
[----:B----4-:R-:W-:Y:S04]  /*0fe0*/  STS.U16 [R11+0x40], R12 ;  /* 0x0000400c0b007388 */ /* 0x010fe80000000400 */
[----:B--2---:R-:W-:Y:S01]  /*0ff0*/  STS.U16 [R11+0x80], R14 ;  /* 0x0000800e0b007388 */ /* 0x004fe20000000400 */
        /* <DEDUP_REMOVED lines=9> */
[C---:B------:R-:W-:Y:S01]  /*1090*/  SHF.L.U32 R7, R90.reuse, 0x10, RZ ;  /* 0x000000105a077819 */ /* 0x040fe200000006ff */
[----:B------:R-:W-:Y:S01]  /*10a0*/  HFMA2.MMA R27, -RZ, RZ, 0, 0 ;  /* 0x00000000ff1b7435 */ /* 0x000fe200000001ff */
[----:B------:R-:W-:Y:S01]  /*10b0*/  PRMT R26, R90, 0x7632, R26 ;  /* 0x000076325a1a7816 */ /* 0x000fe2000000001a */
[----:B------:R-:W-:Y:S01]  /*10c0*/  HFMA2.MMA R25, -RZ, RZ, 0, 0 ;  /* 0x00000000ff197435 */ /* 0x000fe200000001ff */
[----:B0-----:R-:W-:-:S02]  /*10d0*/  ISETP.GE.AND P0, PT, R10, 0x1, PT ;  /* 0x000000010a00780c */ /* 0x001fc40003f06270 */
[----:B------:R-:W-:Y:S02]  /*10e0*/  PRMT R24, R91, 0x7632, R24 ;  /* 0x000076325b187816 */ /* 0x000fe40000000018 */
[----:B------:R-:W-:Y:S02]  /*10f0*/  MOV R22, RZ ;  /* 0x000000ff00167202 */ /* 0x000fe40000000f00 */
[----:B-1----:R-:W-:Y:S01]  /*1100*/  SHF.L.U32 R5, R26, 0x10, RZ ;  /* 0x000000101a057819 */ /* 0x002fe200000006ff */
[----:B--2---:R-:W-:Y:S04]  /*1110*/  STS.U16 [R11+0x40], R6 ;  /* 0x000040060b007388 */ /* 0x004fe80000000400 */
[----:B---3--:R-:W-:Y:S04]  /*1120*/  STS.U16 [R11], R0 ;  /* 0x000000000b007388 */ /* 0x008fe80000000400 */
[----:B----4-:R-:W-:Y:S04]  /*1130*/  STS.U16 [R11+0x80], R18 ;  /* 0x000080120b007388 */ /* 0x010fe80000000400 */
[----:B------:R0:W-:Y:S01]  /*1140*/  STS.U16 [R11+0xc0], R20 ;  /* 0x0000c0140b007388 */ /* 0x0001e20000000400 */
[----:B------:R-:W-:-:S03]  /*1150*/  NOP ;  /* 0x0000000000007918 */ /* 0x000fc60000000000 */
[----:B------:R-:W1:Y:S01]  /*1160*/  LDS.64 R14, [R8] ;  /* 0x00000000080e7984 */ /* 0x000e620000000a00 */
[----:B0-----:R-:W-:Y:S02]  /*1170*/  MOV R20, RZ ;  /* 0x000000ff00147202 */ /* 0x001fe40000000f00 */
[C---:B-1----:R-:W-:Y:S02]  /*1180*/  SHF.L.U32 R9, R14.reuse, 0x10, RZ ;  /* 0x000000100e097819 */ /* 0x042fe400000006ff */
[----:B------:R-:W-:Y:S02]  /*1190*/  PRMT R4, R14, 0x7632, R4 ;  /* 0x000076320e047816 */ /* 0x000fe40000000004 */
[----:B------:R-:W-:Y:S01]  /*11a0*/  PRMT R0, R15, 0x7632, R0 ;  /* 0x000076320f007816 */ /* 0x000fe20000000000 */
[C---:B------:R-:W-:Y:S01]  /*11b0*/  FFMA.FTZ R108, R9.reuse, R7, R108 ;  /* 0x00000007096c7223 */ /* 0x040fe2000001006c */
[----:B------:R-:W-:Y:S01]  /*11c0*/  SHF.L.U32 R11, R4, 0x10, RZ ;  /* 0x00000010040b7819 */ /* 0x000fe200000006ff */
[----:B-----5:R-:W-:Y:S01]  /*11d0*/  FMUL.FTZ R23, R9, R112 ;  /* 0x0000007009177220 */ /* 0x020fe20000410000 */
[----:B------:R-:W-:-:S02]  /*11e0*/  SHF.L.U32 R15, R15, 0x10, RZ ;  /* 0x000000100f0f7819 */ /* 0x000fc400000006ff */
[----:B------:R-:W-:Y:S01]  /*11f0*/  SHF.L.U32 R4, R91, 0x10, RZ ;  /* 0x000000105b047819 */ /* 0x000fe200000006ff */
[----:B------:R-:W-:Y:S01]  /*1200*/  FFMA.FTZ R108, R11, R5, R108 ;  /* 0x000000050b6c7223 */ /* 0x000fe2000001006c */
[----:B------:R-:W-:Y:S01]  /*1210*/  SHF.L.U32 R5, R24, 0x10, RZ ;  /* 0x0000001018057819 */ /* 0x000fe200000006ff */
[C---:B------:R-:W-:Y:S01]  /*1220*/  FMUL.FTZ R21, R15.reuse, R112 ;  /* 0x000000700f157220 */ /* 0x040fe20000410000 */
[----:B------:R-:W-:Y:S01]  /*1230*/  SHF.L.U32 R13, R0, 0x10, RZ ;  /* 0x00000010000d7819 */ /* 0x000fe200000006ff */
[----:B------:R-:W-:Y:S01]  /*1240*/  FFMA.FTZ R108, R15, R4, R108 ;  /* 0x000000040f6c7223 */ /* 0x000fe2000001006c */
[----:B------:R-:W-:-:S03]  /*1250*/  FMUL.FTZ R19, R11, R112 ;  /* 0x000000700b137220 */ /* 0x000fc60000410000 */
[C---:B------:R-:W-:Y:S01]  /*1260*/  FFMA.FTZ R108, R13.reuse, R5, R108 ;  /* 0x000000050d6c7223 */ /* 0x040fe2000001006c */
[----:B------:R-:W-:Y:S01]  /*1270*/  FMUL.FTZ R17, R13, R112 ;  /* 0x000000700d117220 */ /* 0x000fe20000410000 */
[----:B------:R-:W-:Y:S06]  /*1280*/  BAR.SYNC.DEFER_BLOCKING 0x0 ;  /* 0x0000000000007b1d */ /* 0x000fec0000010000 */
[----:B------:R-:W-:Y:S05]  /*1290*/  @!P0 BRA `(.L_x_17809) ;  /* 0x0000003400888947 */ /* 0x000fea0003800000 */
[----:B------:R-:W0:Y:S01]  /*12a0*/  LDC.64 R4, c[0x0][0x350] ;  /* 0x0000d400ff047b82 */ /* 0x000e220000000a00 */
[----:B------:R-:W-:Y:S01]  /*12b0*/  UMOV UR6, UR8 ;  /* 0x0000000800067c82 */ /* 0x000fe20008000000 */
[----:B------:R-:W-:Y:S01]  /*12c0*/  UMOV UR7, UR11 ;  /* 0x0000000b00077c82 */ /* 0x000fe20008000000 */
[----:B------:R-:W-:Y:S01]  /*12d0*/  IADD3 R18, R29, -0x1, RZ ;  /* 0xffffffff1d127810 */ /* 0x000fe20007ffe0ff */
[----:B------:R-:W-:Y:S01]  /*12e0*/  FADD.FTZ R16, R11, R11 ;  /* 0x0000000b0b107221 */ /* 0x000fe20000010000 */
[----:B------:R-:W-:Y:S01]  /*12f0*/  SHF.L.U32 R12, R2, 0x10, RZ ;  /* 0x00000010020c7819 */ /* 0x000fe200000006ff */
[----:B------:R-:W-:Y:S01]  /*1300*/  FADD.FTZ R14, R13, R13 ;  /* 0x0000000d0d0e7221 */ /* 0x000fe20000010000 */
[----:B------:R-:W-:Y:S01]  /*1310*/  SHF.L.U32 R10, R3, 0x10, RZ ;  /* 0x00000010030a7819 */ /* 0x000fe200000006ff */
[----:B------:R-:W1:Y:S01]  /*1320*/  LDC.64 R40, c[0x0][0x3c8] ;  /* 0x0000f200ff287b82 */ /* 0x000e620000000a00 */
[----:B------:R-:W-:Y:S01]  /*1330*/  FADD.FTZ R15, R15, R15 ;  /* 0x0000000f0f0f7221 */ /* 0x000fe20000010000 */
[----:B------:R-:W-:Y:S01]  /*1340*/  MOV R13, RZ ;  /* 0x000000ff000d7202 */ /* 0x000fe20000000f00 */
[--C-:B------:R-:W-:Y:S01]  /*1350*/  FADD.FTZ R12, R12, R111.reuse ;  /* 0x0000006f0c0c7221 */ /* 0x100fe20000010000 */
[----:B------:R-:W-:Y:S01]  /*1360*/  FADD.FTZ R10, R10, R111 ;  /* 0x0000006f0a0a7221 */ /* 0x000fe20000010000 */
[----:B------:R-:W-:Y:S01]  /*1370*/  UMOV UR5, URZ ;  /* 0x0000003f00057c82 */ /* 0x000fe20008000000 */
[----:B------:R-:W-:Y:S01]  /*1380*/  ULDC UR27, c[0x0][0x21c] ;  /* 0x00008700001b7ab9 */ /* 0x000fe20000000800 */
[----:B------:R-:W-:Y:S01]  /*1390*/  ULDC.64 UR24, c[0x0][0x360] ;  /* 0x0000d80000187ab9 */ /* 0x000fe20000000a00 */
[----:B------:R-:W2:Y:S01]  /*13a0*/  LDC R11, c[0x0][0x218] ;  /* 0x00008600ff0b7b82 */ /* 0x000ea20000000800 */
[----:B------:R-:W-:Y:S01]  /*13b0*/  ULDC.64 UR16, c[0x0][0x238] ;  /* 0x00008e0000107ab9 */ /* 0x000fe20000000a00 */
[----:B------:R-:W-:Y:S01]  /*13c0*/  ULDC.64 UR18, c[0x0][0x250] ;  /* 0x0000940000127ab9 */ /* 0x000fe20000000a00 */
[----:B------:R-:W-:Y:S01]  /*13d0*/  ULDC.64 UR22, c[0x0][0x270] ;  /* 0x00009c0000167ab9 */ /* 0x000fe20000000a00 */
[----:B------:R-:W-:Y:S01]  /*13e0*/  ULDC.64 UR20, c[0x0][0x268] ;  /* 0x00009a0000147ab9 */ /* 0x000fe20000000a00 */
[----:B0-----:R-:W-:-:S03]  /*13f0*/  IMAD R0, R109, R4, RZ ;  /* 0x000000046d007224 */ /* 0x001fc600078e02ff */
[----:B------:R-:W0:Y:S01]  /*1400*/  LDC.64 R72, c[0x0][0x360] ;  /* 0x0000d800ff487b82 */ /* 0x000e220000000a00 */
[----:B------:R-:W-:Y:S01]  /*1410*/  IMAD.WIDE.U32 R6, R110, R4, UR6 ;  /* 0x000000066e067e25 */ /* 0x000fe2000f8e0004 */
[----:B------:R-:W-:-:S03]  /*1420*/  ULDC.64 UR6, c[0x0][0x230] ;  /* 0x00008c0000067ab9 */ /* 0x000fc60000000a00 */
[----:B------:R-:W-:Y:S01]  /*1430*/  IMAD R5, R110, R5, R0 ;  /* 0x000000056e057224 */ /* 0x000fe200078e0200 */
[----:B------:R-:W-:Y:S01]  /*1440*/  LEA.HI R0, R18, R18, RZ, 0x1 ;  /* 0x0000001212007211 */ /* 0x000fe200078f08ff */
[----:B------:R-:W-:Y:S01]  /*1450*/  IMAD.WIDE.U32 R74, R113, UR6, RZ ;  /* 0x00000006714a7c25 */ /* 0x000fe2000f8e00ff */
[----:B-1----:R-:W-:Y:S01]  /*1460*/  LEA R4, P0, R6, R40, 0x3 ;  /* 0x0000002806047211 */ /* 0x002fe200078018ff */
[----:B------:R-:W1:Y:S01]  /*1470*/  LDC.64 R70, c[0x0][0x2d0] ;  /* 0x0000b400ff467b82 */ /* 0x000e620000000a00 */
[----:B------:R-:W-:Y:S02]  /*1480*/  IADD3 R5, R7, R5, RZ ;  /* 0x0000000507057210 */ /* 0x000fe40007ffe0ff */
[----:B------:R-:W-:Y:S02]  /*1490*/  IADD3 R7, -R116, UR4, RZ ;  /* 0x0000000474077c10 */ /* 0x000fe4000fffe1ff */
[----:B------:R-:W-:Y:S02]  /*14a0*/  LEA.HI.X R5, R6, R41, R5, 0x3, P0 ;  /* 0x0000002906057211 */ /* 0x000fe400000f1c05 */
[----:B------:R-:W-:Y:S01]  /*14b0*/  SHF.L.U32 R41, R128, 0x1, RZ ;  /* 0x0000000180297819 */ /* 0x000fe200000006ff */
[----:B------:R-:W-:Y:S01]  /*14c0*/  IMAD R7, R7, -0x100, RZ ;  /* 0xffffff0007077824 */ /* 0x000fe200078e02ff */
[----:B------:R-:W3:Y:S01]  /*14d0*/  LDC R116, c[0x0][0x224] ;  /* 0x00008900ff747b82 */ /* 0x000ee20000000800 */
[----:B------:R-:W-:Y:S01]  /*14e0*/  IMAD.WIDE.U32 R4, R63, 0x4, R4 ;  /* 0x000000043f047825 */ /* 0x000fe200078e0004 */
[----:B------:R-:W-:-:S03]  /*14f0*/  LOP3.LUT R27, R0, 0xfffffe, RZ, 0xc0, !PT ;  /* 0x00fffffe001b7812 */ /* 0x000fc600078ec0ff */
[----:B------:R-:W-:Y:S01]  /*1500*/  IMAD R0, R114, UR6, RZ ;  /* 0x0000000672007c24 */ /* 0x000fe2000f8e02ff */
[----:B------:R-:W-:Y:S01]  /*1510*/  IADD3 R18, R18, -R27, RZ ;  /* 0x8000001b12127210 */ /* 0x000fe20007ffe0ff */
[----:B------:R-:W-:Y:S01]  /*1520*/  IMAD.WIDE R4, R7, 0x4, R4 ;  /* 0x0000000407047825 */ /* 0x000fe200078e0204 */
[----:B------:R-:W4:Y:S01]  /*1530*/  LDC.64 R68, c[0x0][0x2e0] ;  /* 0x0000b800ff447b82 */ /* 0x000f220000000a00 */
[----:B------:R-:W-:Y:S01]  /*1540*/  MOV R27, RZ ;  /* 0x000000ff001b7202 */ /* 0x000fe20000000f00 */
[----:B------:R-:W-:Y:S01]  /*1550*/  UMOV UR6, URZ ;  /* 0x0000003f00067c82 */ /* 0x000fe20008000000 */
[C---:B------:R-:W-:Y:S02]  /*1560*/  IADD3 R84, P2, R4.reuse, -0x280, RZ ;  /* 0xfffffd8004547810 */ /* 0x040fe40007f5e0ff */
[C---:B------:R-:W-:Y:S02]  /*1570*/  IADD3 R82, P3, R4.reuse, -0x200, RZ ;  /* 0xfffffe0004527810 */ /* 0x040fe40007f7e0ff */
[----:B------:R-:W-:-:S02]  /*1580*/  IADD3 R88, P0, R4, -0x380, RZ ;  /* 0xfffffc8004587810 */ /* 0x000fc40007f1e0ff */
[C---:B------:R-:W-:Y:S02]  /*1590*/  IADD3 R86, P1, R4.reuse, -0x300, RZ ;  /* 0xfffffd0004567810 */ /* 0x040fe40007f3e0ff */
[C---:B------:R-:W-:Y:S02]  /*15a0*/  IADD3 R80, P4, R4.reuse, -0x180, RZ ;  /* 0xfffffe8004507810 */ /* 0x040fe40007f9e0ff */
[C---:B------:R-:W-:Y:S02]  /*15b0*/  IADD3 R78, P5, R4.reuse, -0x100, RZ ;  /* 0xffffff00044e7810 */ /* 0x040fe40007fbe0ff */
[----:B------:R-:W-:Y:S02]  /*15c0*/  IADD3 R76, P6, R4, -0x80, RZ ;  /* 0xffffff80044c7810 */ /* 0x000fe40007fde0ff */
[C---:B------:R-:W-:Y:S02]  /*15d0*/  IADD3.X R85, R5.reuse, -0x1, RZ, P2, !PT ;  /* 0xffffffff05557810 */ /* 0x040fe400017fe4ff */
[----:B------:R-:W-:-:S02]  /*15e0*/  IADD3.X R83, R5, -0x1, RZ, P3, !PT ;  /* 0xffffffff05537810 */ /* 0x000fc40001ffe4ff */
[----:B------:R-:W-:Y:S02]  /*15f0*/  PRMT R4, R2, 0x7632, R4 ;  /* 0x0000763202047816 */ /* 0x000fe40000000004 */
[-C--:B------:R-:W-:Y:S02]  /*1600*/  ISETP.GE.AND P3, PT, R92, R41.reuse, PT ;  /* 0x000000295c00720c */ /* 0x080fe40003f66270 */
[----:B------:R-:W-:Y:S02]  /*1610*/  ISETP.GE.AND P2, PT, R36, R41, PT ;  /* 0x000000292400720c */ /* 0x000fe40003f46270 */
[----:B------:R-:W-:Y:S01]  /*1620*/  PRMT R2, R3, 0x7632, R2 ;  /* 0x0000763203027816 */ /* 0x000fe20000000002 */
[----:B------:R-:W-:Y:S02]  /*1630*/  IMAD R3, R113, UR7, R0 ;  /* 0x0000000771037c24 */ /* 0x000fe4000f8e0200 */
[----:B------:R-:W-:Y:S01]  /*1640*/  FADD.FTZ R0, R9, R9 ;  /* 0x0000000909007221 */ /* 0x000fe20000010000 */
[----:B------:R-:W-:-:S02]  /*1650*/  SHF.L.U32 R4, R4, 0x10, RZ ;  /* 0x0000001004047819 */ /* 0x000fc400000006ff */
[C---:B------:R-:W-:Y:S02]  /*1660*/  IADD3.X R87, R5.reuse, -0x1, RZ, P1, !PT ;  /* 0xffffffff05577810 */ /* 0x040fe40000ffe4ff */
[----:B------:R-:W-:Y:S01]  /*1670*/  P2R R9, PR, RZ, 0x8 ;  /* 0x00000008ff097803 */ /* 0x000fe20000000000 */
[----:B------:R-:W-:Y:S01]  /*1680*/  FADD.FTZ R6, R4, R111 ;  /* 0x0000006f04067221 */ /* 0x000fe20000010000 */
[----:B------:R-:W-:Y:S02]  /*1690*/  P2R R8, PR, RZ, 0x4 ;  /* 0x00000004ff087803 */ /* 0x000fe40000000000 */
[----:B------:R-:W-:Y:S02]  /*16a0*/  IADD3.X R89, R5, -0x1, RZ, P0, !PT ;  /* 0xffffffff05597810 */ /* 0x000fe400007fe4ff */
[----:B------:R-:W-:Y:S02]  /*16b0*/  SHF.L.U32 R2, R2, 0x10, RZ ;  /* 0x0000001002027819 */ /* 0x000fe400000006ff */
[----:B------:R-:W-:-:S02]  /*16c0*/  ISETP.GE.AND P1, PT, R35, R41, PT ;  /* 0x000000292300720c */ /* 0x000fc40003f26270 */
[-C--:B------:R-:W-:Y:S01]  /*16d0*/  ISETP.GE.AND P3, PT, R34, R41.reuse, PT ;  /* 0x000000292200720c */ /* 0x080fe20003f66270 */
[----:B------:R-:W-:Y:S01]  /*16e0*/  FADD.FTZ R2, R2, R111 ;  /* 0x0000006f02027221 */ /* 0x000fe20000010000 */
[----:B------:R-:W-:Y:S02]  /*16f0*/  ISETP.GE.AND P2, PT, R33, R41, PT ;  /* 0x000000292100720c */ /* 0x000fe40003f46270 */
[----:B------:R-:W-:Y:S02]  /*1700*/  ISETP.GT.AND P0, PT, R29, 0x1, PT ;  /* 0x000000011d00780c */ /* 0x000fe40003f04270 */
[C---:B------:R-:W-:Y:S02]  /*1710*/  IADD3.X R81, R5.reuse, -0x1, RZ, P4, !PT ;  /* 0xffffffff05517810 */ /* 0x040fe400027fe4ff */
[C---:B------:R-:W-:Y:S02]  /*1720*/  IADD3.X R79, R5.reuse, -0x1, RZ, P5, !PT ;  /* 0xffffffff054f7810 */ /* 0x040fe40002ffe4ff */
[----:B------:R-:W-:-:S02]  /*1730*/  IADD3.X R77, R5, -0x1, RZ, P6, !PT ;  /* 0xffffffff054d7810 */ /* 0x000fc400037fe4ff */
[----:B------:R-:W-:Y:S02]  /*1740*/  P2R R7, PR, RZ, 0x2 ;  /* 0x00000002ff077803 */ /* 0x000fe40000000000 */
[----:B------:R-:W-:Y:S02]  /*1750*/  P2R R5, PR, RZ, 0x8 ;  /* 0x00000008ff057803 */ /* 0x000fe40000000000 */
[----:B------:R-:W-:Y:S02]  /*1760*/  P2R R4, PR, RZ, 0x4 ;  /* 0x00000004ff047803 */ /* 0x000fe40000000000 */
[----:B------:R-:W-:Y:S02]  /*1770*/  ISETP.EQ.AND P0, PT, R50, RZ, P0 ;  /* 0x000000ff3200720c */ /* 0x000fe40000702270 */
[----:B------:R-:W-:Y:S02]  /*1780*/  ISETP.GE.AND P1, PT, R32, R41, PT ;  /* 0x000000292000720c */ /* 0x000fe40003f26270 */
[----:B------:R-:W-:-:S02]  /*1790*/  IADD3 R3, R75, R3, RZ ;  /* 0x000000034b037210 */ /* 0x000fc40007ffe0ff */
[-C--:B------:R-:W-:Y:S02]  /*17a0*/  ISETP.GE.AND P2, PT, R31, R41.reuse, PT ;  /* 0x000000291f00720c */ /* 0x080fe40003f46270 */
[----:B01234-:R-:W-:-:S13]  /*17b0*/  ISETP.GE.AND P3, PT, R30, R41, PT ;  /* 0x000000291e00720c */ /* 0x01ffda0003f66270 */
.L_x_17840:
[----:B------:R-:W-:Y:S01]  /*17c0*/  SHF.R.S32.HI R141, RZ, 0x1f, R13 ;  /* 0x0000001fff8d7819 */ /* 0x000fe2000001140d */
[----:B0-----:R-:W-:Y:S01]  /*17d0*/  IMAD.WIDE.U32 R42, R13, UR18, R92 ;  /* 0x000000120d2a7c25 */ /* 0x001fe2000f8e005c */
        /* <DEDUP_REMOVED lines=14> */
[----:B------:R-:W-:Y:S01]  /*18c0*/  LEA.HI.X R41, R42, R52, R41, 0x1, P4 ;  /* 0x000000342a297211 */ /* 0x000fe200020f0c29 */
[----:B------:R-:W-:Y:S01]  /*18d0*/  IMAD R100, R141, UR22, RZ ;  /* 0x000000168d647c24 */ /* 0x000fe2000f8e02ff */
[----:B------:R-:W-:Y:S02]  /*18e0*/  MOV R42, R74 ;  /* 0x0000004a002a7202 */ /* 0x000fe40000000f00 */
[----:B------:R-:W-:-:S03]  /*18f0*/  ISETP.NE.AND P5, PT, R4, RZ, PT ;  /* 0x000000ff0400720c */ /* 0x000fc60003fa5270 */
[----:B------:R-:W-:-:S05]  /*1900*/  IMAD.WIDE.U32 R42, R13, UR16, R42 ;  /* 0x000000100d2a7c25 */ /* 0x000fca000f8e002a */
[----:B------:R-:W-:Y:S02]  /*1910*/  IADD3 R43, R43, R67, RZ ;  /* 0x000000432b2b7210 */ /* 0x000fe40007ffe0ff */
[----:B------:R-:W-:-:S04]  /*1920*/  LEA R66, P4, R42, R70, 0x3 ;  /* 0x000000462a427211 */ /* 0x000fc800078818ff */
[----:B------:R-:W-:Y:S01]  /*1930*/  LEA.HI.X R67, R42, R71, R43, 0x3, P4 ;  /* 0x000000472a437211 */ /* 0x000fe200020f1c2b */
[----:B------:R-:W-:-:S05]  /*1940*/  IMAD.WIDE.U32 R42, R113, UR20, RZ ;  /* 0x00000014712a7c25 */ /* 0x000fca000f8e00ff */
[----:B------:R-:W-:Y:S01]  /*1950*/  IADD3 R43, R43, R101, RZ ;  /* 0x000000652b2b7210 */ /* 0x000fe20007ffe0ff */
[C---:B------:R-:W-:Y:S01]  /*1960*/  IMAD R101, R13.reuse, UR23, R100 ;  /* 0x000000170d657c24 */ /* 0x040fe2000f8e0264 */
[----:B------:R-:W-:Y:S01]  /*1970*/  PRMT R104, RZ, 0x7610, R104 ;  /* 0x00007610ff687816 */ /* 0x000fe20000000068 */
[----:B------:R-:W2:Y:S01]  /*1980*/  LDG.E.64 R66, desc[UR12][R66.64] ;  /* 0x0000000c42427981 */ /* 0x000ea2000c1e1b00 */
[----:B------:R-:W-:Y:S01]  /*1990*/  IMAD.WIDE.U32 R42, R13, UR22, R42 ;  /* 0x000000160d2a7c25 */ /* 0x000fe2000f8e002a */
[----:B------:R-:W-:-:S03]  /*19a0*/  PRMT R100, RZ, 0x7610, R100 ;  /* 0x00007610ff647816 */ /* 0x000fc60000000064 */
[----:B------:R-:W3:Y:S01]  /*19b0*/  @!P6 LDG.E.U16 R104, desc[UR12][R40.64+0xc0] ;  /* 0x0000c00c2868e981 */ /* 0x000ee2000c1e1500 */
[----:B------:R-:W-:Y:S02]  /*19c0*/  IADD3 R43, R43, R101, RZ ;  /* 0x000000652b2b7210 */ /* 0x000fe40007ffe0ff */
[----:B------:R-:W-:-:S04]  /*19d0*/  LEA R102, P4, R42, R68, 0x3 ;  /* 0x000000442a667211 */ /* 0x000fc800078818ff */
[--C-:B------:R-:W-:Y:S02]  /*19e0*/  LEA.HI.X R103, R42, R69, R43.reuse, 0x3, P4 ;  /* 0x000000452a677211 */ /* 0x100fe400020f1c2b */
[----:B------:R-:W-:Y:S02]  /*19f0*/  ISETP.NE.AND P4, PT, R7, RZ, PT ;  /* 0x000000ff0700720c */ /* 0x000fe40003f85270 */
[----:B------:R-:W-:Y:S02]  /*1a00*/  PRMT R42, RZ, 0x7610, R42 ;  /* 0x00007610ff2a7816 */ /* 0x000fe4000000002a */
[----:B------:R-:W-:-:S04]  /*1a10*/  PRMT R43, RZ, 0x7610, R43 ;  /* 0x00007610ff2b7816 */ /* 0x000fc8000000002b */
[----:B------:R-:W4:Y:S01]  /*1a20*/  @!P3 LDG.E.U16 R42, desc[UR12][R40.64] ;  /* 0x0000000c282ab981 */ /* 0x000f22000c1e1500 */
[----:B------:R-:W-:-:S03]  /*1a30*/  ISETP.NE.AND P3, PT, R105, RZ, PT ;  /* 0x000000ff6900720c */ /* 0x000fc60003f65270 */
[----:B------:R-:W2:Y:S01]  /*1a40*/  @!P0 LDG.E.U16 R43, desc[UR12][R40.64+0x40] ;  /* 0x0000400c282b8981 */ /* 0x000ea2000c1e1500 */
[----:B------:R-:W-:-:S03]  /*1a50*/  ISETP.NE.AND P0, PT, R106, RZ, PT ;  /* 0x000000ff6a00720c */ /* 0x000fc60003f05270 */
[----:B------:R-:W3:Y:S01]  /*1a60*/  @!P4 LDG.E.U16 R100, desc[UR12][R40.64+0x80] ;  /* 0x0000800c2864c981 */ /* 0x000ee2000c1e1500 */
        /* <DEDUP_REMOVED lines=8> */
[----:B------:R-:W-:-:S02]  /*1af0*/  LEA.HI.SX32 R101, R51, R51, 0x1b ;  /* 0x0000003333657211 */ /* 0x000fc400078fdaff */
[C---:B------:R-:W-:Y:S02]  /*1b00*/  IADD3 R118, R51.reuse, 0x20, RZ ;  /* 0x0000002033767810 */ /* 0x040fe40007ffe0ff */
[C---:B------:R-:W-:Y:S02]  /*1b10*/  IADD3 R120, R51.reuse, 0x40, RZ ;  /* 0x0000004033787810 */ /* 0x040fe40007ffe0ff */
[----:B------:R-:W-:Y:S02]  /*1b20*/  IADD3 R122, R51, 0x60, RZ ;  /* 0x00000060337a7810 */ /* 0x000fe40007ffe0ff */
[----:B------:R-:W-:Y:S02]  /*1b30*/  LEA R117, R101, R64, 0x1 ;  /* 0x0000004065757211 */ /* 0x000fe400078e08ff */
[-C--:B------:R-:W-:Y:S02]  /*1b40*/  LEA.HI.SX32 R101, R118, R51.reuse, 0x1b ;  /* 0x0000003376657211 */ /* 0x080fe400078fdaff */
[----:B------:R-:W-:-:S02]  /*1b50*/  LEA.HI.SX32 R119, R120, R51, 0x1b ;  /* 0x0000003378777211 */ /* 0x000fc400078fdaff */
[----:B------:R-:W-:Y:S02]  /*1b60*/  LEA.HI.SX32 R121, R122, R51, 0x1b ;  /* 0x000000337a797211 */ /* 0x000fe400078fdaff */
[-C--:B------:R-:W-:Y:S02]  /*1b70*/  LEA R118, R101, R64.reuse, 0x1 ;  /* 0x0000004065767211 */ /* 0x080fe400078e08ff */
[-C--:B------:R-:W-:Y:S02]  /*1b80*/  LEA R119, R119, R64.reuse, 0x1 ;  /* 0x0000004077777211 */ /* 0x080fe400078e08ff */
[----:B------:R-:W-:Y:S02]  /*1b90*/  IADD3 R120, R51, 0x80, RZ ;  /* 0x0000008033787810 */ /* 0x000fe40007ffe0ff */
[----:B------:R-:W-:Y:S02]  /*1ba0*/  LEA R121, R121, R64, 0x1 ;  /* 0x0000004079797211 */ /* 0x000fe400078e08ff */
[----:B------:R-:W-:-:S02]  /*1bb0*/  IADD3 R122, R51, 0xa0, RZ ;  /* 0x000000a0337a7810 */ /* 0x000fc40007ffe0ff */
[C---:B------:R-:W-:Y:S02]  /*1bc0*/  IADD3 R124, R51.reuse, 0xc0, RZ ;  /* 0x000000c0337c7810 */ /* 0x040fe40007ffe0ff */
[C---:B------:R-:W-:Y:S02]  /*1bd0*/  IADD3 R126, R51.reuse, 0xe0, RZ ;  /* 0x000000e0337e7810 */ /* 0x040fe40007ffe0ff */
[----:B0-----:R-:W-:Y:S02]  /*1be0*/  LEA.HI.SX32 R41, R120, R51, 0x1b ;  /* 0x0000003378297211 */ /* 0x001fe400078fdaff */
[----:B------:R-:W-:Y:S02]  /*1bf0*/  SHF.L.U32 R40, R51, 0x3, RZ ;  /* 0x0000000333287819 */ /* 0x000fe400000006ff */
[----:B------:R-:W-:Y:S02]  /*1c00*/  SHF.L.U32 R135, R90, 0x10, RZ ;  /* 0x000000105a877819 */ /* 0x000fe400000006ff */
[----:B------:R-:W-:-:S02]  /*1c10*/  ISETP.NE.AND P5, PT, R63, RZ, PT ;  /* 0x000000ff3f00720c */ /* 0x000fc40003fa5270 */
[----:B------:R-:W-:Y:S01]  /*1c20*/  ISETP.NE.AND P4, PT, R63, 0x1f, PT ;  /* 0x0000001f3f00780c */ /* 0x000fe20003f85270 */
[----:B------:R-:W-:Y:S01]  /*1c30*/  BSSY B0, `(.L_x_17810) ;  /* 0x0000083000007945 */ /* 0x000fe20003800000 */
[----:B----4-:R0:W-:Y:S04]  /*1c40*/  STS.U16 [R117], R42 ;  /* 0x0000002a75007388 */ /* 0x0101e80000000400 */
[----:B-12---:R1:W-:Y:S04]  /*1c50*/  STS.U16 [R118+0x40], R43 ;  /* 0x0000402b76007388 */ /* 0x0063e80000000400 */
[----:B---3--:R2:W-:Y:S01]  /*1c60*/  STS.U16 [R119+0x80], R100 ;  /* 0x0000806477007388 */ /* 0x0085e20000000400 */
[----:B0-----:R-:W-:Y:S01]  /*1c70*/  FMUL.FTZ R42, R6, R67 ;  /* 0x00000043062a7220 */ /* 0x001fe20000410000 */
[----:B------:R-:W-:-:S02]  /*1c80*/  LEA.HI.SX32 R117, R124, R51, 0x1b ;  /* 0x000000337c757211 */ /* 0x000fc400078fdaff */
[----:B------:R0:W-:Y:S01]  /*1c90*/  STS.U16 [R121+0xc0], R104 ;  /* 0x0000c06879007388 */ /* 0x0001e20000000400 */
[-C--:B-1----:R-:W-:Y:S02]  /*1ca0*/  LEA.HI.SX32 R43, R122, R51.reuse, 0x1b ;  /* 0x000000337a2b7211 */ /* 0x082fe400078fdaff */
[----:B--2---:R-:W-:Y:S02]  /*1cb0*/  LEA.HI.SX32 R119, R126, R51, 0x1b ;  /* 0x000000337e777211 */ /* 0x004fe400078fdaff */
[-C--:B------:R-:W-:Y:S01]  /*1cc0*/  LEA R43, R43, R64.reuse, 0x1 ;  /* 0x000000402b2b7211 */ /* 0x080fe200078e08ff */
[----:B0-----:R-:W-:Y:S01]  /*1cd0*/  FMUL.RZ R121, R42, 0.15915493667125701904 ;  /* 0x3e22f9832a797820 */ /* 0x001fe2000040c000 */
[----:B------:R-:W-:Y:S02]  /*1ce0*/  LEA R42, R41, R64, 0x1 ;  /* 0x00000040292a7211 */ /* 0x000fe400078e08ff */
[----:B------:R-:W-:Y:S02]  /*1cf0*/  LEA.HI.SX32 R41, R40, R40, 0x1b ;  /* 0x0000002828297211 */ /* 0x000fe400078fdaff */
[----:B------:R-:W-:-:S02]  /*1d00*/  LEA R100, R117, R64, 0x1 ;  /* 0x0000004075647211 */ /* 0x000fc400078e08ff */
[-C--:B------:R-:W-:Y:S01]  /*1d10*/  LEA R104, R119, R64.reuse, 0x1 ;  /* 0x0000004077687211 */ /* 0x080fe200078e08ff */
[----:B------:R-:W-:Y:S01]  /*1d20*/  STS.U16 [R42+0x100], R105 ;  /* 0x000100692a007388 */ /* 0x000fe20000000400 */
[----:B------:R-:W-:-:S03]  /*1d30*/  LEA R40, R41, R64, 0x1 ;  /* 0x0000004029287211 */ /* 0x000fc600078e08ff */
[----:B------:R0:W-:Y:S04]  /*1d40*/  STS.U16 [R43+0x140], R106 ;  /* 0x0001406a2b007388 */ /* 0x0001e80000000400 */
[----:B------:R1:W-:Y:S04]  /*1d50*/  STS.U16 [R100+0x180], R107 ;  /* 0x0001806b64007388 */ /* 0x0003e80000000400 */
[----:B------:R2:W-:Y:S01]  /*1d60*/  STS.U16 [R104+0x1c0], R115 ;  /* 0x0001c07368007388 */ /* 0x0005e20000000400 */
[----:B------:R-:W-:-:S03]  /*1d70*/  NOP ;  /* 0x0000000000007918 */ /* 0x000fc60000000000 */
[----:B------:R-:W3:Y:S04]  /*1d80*/  LDS.U16 R137, [R40] ;  /* 0x0000000028897984 */ /* 0x000ee80000000400 */
[----:B------:R-:W4:Y:S01]  /*1d90*/  LDS.U16 R133, [R40+0x2] ;  /* 0x0000020028857984 */ /* 0x000f220000000400 */
[----:B------:R-:W-:-:S03]  /*1da0*/  FMUL.FTZ R123, R12, R67 ;  /* 0x000000430c7b7220 */ /* 0x000fc60000410000 */
[----:B------:R-:W4:Y:S01]  /*1db0*/  LDS.U16 R131, [R40+0x6] ;  /* 0x0000060028837984 */ /* 0x000f220000000400 */
[----:B------:R-:W-:Y:S01]  /*1dc0*/  FMUL.RZ R127, R123, 0.15915493667125701904 ;  /* 0x3e22f9837b7f7820 */ /* 0x000fe2000040c000 */
[----:B------:R-:W-:Y:S01]  /*1dd0*/  FMUL.FTZ R123, R66, 1.4426950216293334961 ;  /* 0x3fb8aa3b427b7820 */ /* 0x000fe20000410000 */
[----:B0-----:R-:W-:Y:S01]  /*1de0*/  FMUL.FTZ R43, R10, R67 ;  /* 0x000000430a2b7220 */ /* 0x001fe20000410000 */
[----:B------:R-:W-:Y:S08]  /*1df0*/  MUFU.SIN R120, R121 ;  /* 0x0000007900787308 */ /* 0x000ff00000000400 */
[----:B------:R0:W-:Y:S01]  /*1e00*/  MUFU.COS R122, R121 ;  /* 0x00000079007a7308 */ /* 0x0001e20000000000 */
[----:B------:R-:W-:Y:S01]  /*1e10*/  FMUL.FTZ R41, R6, R123 ;  /* 0x0000007b06297220 */ /* 0x000fe20000410000 */
[----:B-1----:R-:W-:Y:S01]  /*1e20*/  FMUL.FTZ R100, R2, R67 ;  /* 0x0000004302647220 */ /* 0x002fe20000410000 */
[----:B------:R-:W-:Y:S04]  /*1e30*/  LDS.U16 R117, [R40+0xc] ;  /* 0x00000c0028757984 */ /* 0x000fe80000000400 */
[----:B------:R-:W-:Y:S01]  /*1e40*/  LDS.U16 R115, [R40+0xe] ;  /* 0x00000e0028737984 */ /* 0x000fe20000000400 */
[----:B------:R-:W-:Y:S03]  /*1e50*/  MUFU.SIN R101, R127 ;  /* 0x0000007f00657308 */ /* 0x000fe60000000400 */
[----:B------:R-:W5:Y:S05]  /*1e60*/  LDG.E.64 R102, desc[UR12][R102.64] ;  /* 0x0000000c66667981 */ /* 0x000f6a000c1e1b00 */
[----:B------:R1:W-:Y:S01]  /*1e70*/  MUFU.COS R129, R127 ;  /* 0x0000007f00817308 */ /* 0x0003e20000000000 */
[-C--:B------:R-:W-:Y:S01]  /*1e80*/  FMUL.FTZ R42, R10, R123.reuse ;  /* 0x0000007b0a2a7220 */ /* 0x080fe20000410000 */
[----:B--2---:R-:W-:Y:S01]  /*1e90*/  FMUL.RZ R104, R43, 0.15915493667125701904 ;  /* 0x3e22f9832b687820 */ /* 0x004fe2000040c000 */
[-C--:B------:R-:W-:Y:S01]  /*1ea0*/  FMUL.FTZ R125, R12, R123.reuse ;  /* 0x0000007b0c7d7220 */ /* 0x080fe20000410000 */
[----:B0-----:R-:W-:Y:S04]  /*1eb0*/  LDS.U16 R121, [R40+0xa] ;  /* 0x00000a0028797984 */ /* 0x001fe80000000400 */
[----:B-1----:R-:W0:Y:S01]  /*1ec0*/  LDS.U16 R127, [R40+0x4] ;  /* 0x00000400287f7984 */ /* 0x002e220000000400 */
[----:B------:R-:W1:Y:S01]  /*1ed0*/  MUFU.EX2 R41, R41 ;  /* 0x0000002900297308 */ /* 0x000e620000000800 */
[----:B------:R-:W-:-:S02]  /*1ee0*/  FMUL.FTZ R43, R2, R123 ;  /* 0x0000007b022b7220 */ /* 0x000fc40000410000 */
[----:B------:R-:W2:Y:S05]  /*1ef0*/  LDS.U16 R123, [R40+0x8] ;  /* 0x00000800287b7984 */ /* 0x000eaa0000000400 */
[----:B------:R-:W-:Y:S01]  /*1f00*/  MUFU.EX2 R42, R42 ;  /* 0x0000002a002a7308 */ /* 0x000fe20000000800 */
[----:B---3--:R-:W-:Y:S02]  /*1f10*/  SHF.L.U32 R137, R137, 0x10, RZ ;  /* 0x0000001089897819 */ /* 0x008fe400000006ff */
[----:B----4-:R-:W-:-:S05]  /*1f20*/  SHF.L.U32 R133, R133, 0x10, RZ ;  /* 0x0000001085857819 */ /* 0x010fca00000006ff */
[----:B------:R-:W3:Y:S08]  /*1f30*/  MUFU.COS R149, R104 ;  /* 0x0000006800957308 */ /* 0x000ef00000000000 */
[----:B------:R-:W4:Y:S08]  /*1f40*/  MUFU.SIN R147, R104 ;  /* 0x0000006800937308 */ /* 0x000f300000000400 */
[----:B------:R-:W0:Y:S01]  /*1f50*/  MUFU.EX2 R118, R125 ;  /* 0x0000007d00767308 */ /* 0x000e220000000800 */
[C---:B------:R-:W-:Y:S01]  /*1f60*/  FMUL.FTZ R152, R12.reuse, R137 ;  /* 0x000000890c987220 */ /* 0x040fe20000410000 */
[----:B------:R-:W-:Y:S01]  /*1f70*/  FMUL.FTZ R150, R12, R133 ;  /* 0x000000850c967220 */ /* 0x000fe20000410000 */
[----:B------:R-:W-:Y:S01]  /*1f80*/  FMUL.RZ R136, R100, 0.15915493667125701904 ;  /* 0x3e22f98364887820 */ /* 0x000fe2000040c000 */
[----:B-1----:R-:W-:Y:S01]  /*1f90*/  FMUL.FTZ R143, R41, R120 ;  /* 0x00000078298f7220 */ /* 0x002fe20000410000 */
[C---:B------:R-:W-:Y:S01]  /*1fa0*/  FMUL.FTZ R152, R135.reuse, R152 ;  /* 0x0000009887987220 */ /* 0x040fe20000410000 */
[----:B------:R-:W-:Y:S01]  /*1fb0*/  FMUL.FTZ R150, R135, R150 ;  /* 0x0000009687967220 */ /* 0x000fe20000410000 */
[----:B------:R-:W-:Y:S01]  /*1fc0*/  FMUL.FTZ R145, R41, R122 ;  /* 0x0000007a29917220 */ /* 0x000fe20000410000 */
[C---:B---3--:R-:W-:Y:S01]  /*1fd0*/  FMUL.FTZ R149, R42.reuse, R149 ;  /* 0x000000952a957220 */ /* 0x048fe20000410000 */
[----:B----4-:R-:W-:Y:S01]  /*1fe0*/  FMUL.FTZ R147, R42, R147 ;  /* 0x000000932a937220 */ /* 0x010fe20000410000 */
[----:B------:R-:W-:Y:S01]  /*1ff0*/  SHF.L.U32 R131, R131, 0x10, RZ ;  /* 0x0000001083837819 */ /* 0x000fe200000006ff */
[C---:B------:R-:W-:Y:S01]  /*2000*/  FMUL.FTZ R42, R143.reuse, R152 ;  /* 0x000000988f2a7220 */ /* 0x040fe20000410000 */
[----:B------:R-:W-:Y:S01]  /*2010*/  FMUL.FTZ R41, R143, R150 ;  /* 0x000000968f297220 */ /* 0x000fe20000410000 */
[----:B------:R-:W-:Y:S01]  /*2020*/  MUFU.COS R126, R136 ;  /* 0x00000088007e7308 */ /* 0x000fe20000000000 */
[C---:B0-----:R-:W-:Y:S01]  /*2030*/  FMUL.FTZ R101, R118.reuse, R101 ;  /* 0x0000006576657220 */ /* 0x041fe20000410000 */
[----:B------:R-:W-:Y:S01]  /*2040*/  FMUL.FTZ R100, R118, R129 ;  /* 0x0000008176647220 */ /* 0x000fe20000410000 */
[----:B------:R-:W-:-:S05]  /*2050*/  SHF.L.U32 R129, R26, 0x10, RZ ;  /* 0x000000101a817819 */ /* 0x000fca00000006ff */
[----:B------:R-:W0:Y:S01]  /*2060*/  MUFU.EX2 R43, R43 ;  /* 0x0000002b002b7308 */ /* 0x000e220000000800 */
[----:B------:R-:W-:Y:S01]  /*2070*/  FMUL.FTZ R148, R6, R131 ;  /* 0x0000008306947220 */ /* 0x000fe20000410000 */
[C---:B------:R-:W-:Y:S01]  /*2080*/  FFMA.FTZ R42, R145.reuse, R150, R42 ;  /* 0x00000096912a7223 */ /* 0x040fe2000001002a */
[----:B------:R-:W-:Y:S01]  /*2090*/  FFMA.FTZ R105, R145, R152, -R41 ;  /* 0x0000009891697223 */ /* 0x000fe20000010829 */
[----:B------:R-:W-:-:S04]  /*20a0*/  FMUL.FTZ R41, R101, R143 ;  /* 0x0000008f65297220 */ /* 0x000fc80000410000 */
[----:B------:R-:W1:Y:S01]  /*20b0*/  MUFU.SIN R136, R136 ;  /* 0x0000008800887308 */ /* 0x000e620000000400 */
[----:B------:R-:W-:Y:S01]  /*20c0*/  SHF.L.U32 R127, R127, 0x10, RZ ;  /* 0x000000107f7f7819 */ /* 0x000fe200000006ff */
[----:B------:R-:W-:Y:S01]  /*20d0*/  FFMA.FTZ R118, R129, R148, R42 ;  /* 0x0000009481767223 */ /* 0x000fe2000001002a */
[----:B------:R-:W-:Y:S01]  /*20e0*/  FFMA.FTZ R42, R100, R145, -R41 ;  /* 0x00000091642a7223 */ /* 0x000fe20000010829 */
[----:B------:R-:W-:Y:S01]  /*20f0*/  LEA R41, R18, R13, 0x8 ;  /* 0x0000000d12297211 */ /* 0x000fe200078e40ff */
[----:B------:R-:W-:Y:S01]  /*2100*/  FMUL.FTZ R104, R100, R143 ;  /* 0x0000008f64687220 */ /* 0x000fe20000410000 */
[----:B------:R-:W-:Y:S01]  /*2110*/  @P5 IADD3 R41, R63, 0x200, RZ ;  /* 0x000002003f295810 */ /* 0x000fe20007ffe0ff */
[----:B------:R-:W-:Y:S01]  /*2120*/  FMUL.FTZ R120, R6, R127 ;  /* 0x0000007f06787220 */ /* 0x000fe20000410000 */
[----:B------:R-:W-:Y:S01]  /*2130*/  FMUL.FTZ R122, R147, R118 ;  /* 0x00000076937a7220 */ /* 0x000fe20000410000 */
[----:B------:R-:W-:Y:S01]  /*2140*/  FFMA.FTZ R104, R101, R145, R104 ;  /* 0x0000009165687223 */ /* 0x000fe20000010068 */
[----:B------:R-:W-:Y:S01]  /*2150*/  LEA R41, R41, R64, 0x3 ;  /* 0x0000004029297211 */ /* 0x000fe200078e18ff */
[----:B------:R-:W-:Y:S01]  /*2160*/  FFMA.FTZ R106, R129, R120, R105 ;  /* 0x00000078816a7223 */ /* 0x000fe20000010069 */
[----:B0-----:R-:W-:Y:S01]  /*2170*/  FMUL.FTZ R126, R43, R126 ;  /* 0x0000007e2b7e7220 */ /* 0x001fe20000410000 */
[----:B--2---:R-:W-:-:S02]  /*2180*/  SHF.L.U32 R123, R123, 0x10, RZ ;  /* 0x000000107b7b7819 */ /* 0x004fc400000006ff */
[----:B------:R-:W-:Y:S01]  /*2190*/  FFMA.FTZ R107, R149, R106, -R122 ;  /* 0x0000006a956b7223 */ /* 0x000fe2000001087a */
[----:B------:R0:W-:Y:S01]  /*21a0*/  STS.64 [R41+0xa80], R100 ;  /* 0x000a806429007388 */ /* 0x0001e20000000a00 */
[----:B-1----:R-:W-:Y:S01]  /*21b0*/  FMUL.FTZ R136, R43, R136 ;  /* 0x000000882b887220 */ /* 0x002fe20000410000 */
[C---:B------:R-:W-:Y:S01]  /*21c0*/  FMUL.FTZ R43, R147.reuse, R104 ;  /* 0x00000068932b7220 */ /* 0x040fe20000410000 */
[----:B------:R-:W-:Y:S01]  /*21d0*/  FMUL.FTZ R106, R147, R106 ;  /* 0x0000006a936a7220 */ /* 0x000fe20000410000 */
[----:B------:R-:W-:Y:S02]  /*21e0*/  SHF.L.U32 R125, R91, 0x10, RZ ;  /* 0x000000105b7d7819 */ /* 0x000fe400000006ff */
[C---:B------:R-:W-:Y:S01]  /*21f0*/  FFMA.FTZ R43, R149.reuse, R42, -R43 ;  /* 0x0000002a952b7223 */ /* 0x040fe2000001082b */
[----:B------:R-:W-:Y:S01]  /*2200*/  FFMA.FTZ R106, R149, R118, R106 ;  /* 0x00000076956a7223 */ /* 0x000fe2000001006a */
[----:B------:R-:W-:Y:S01]  /*2210*/  FMUL.FTZ R42, R147, R42 ;  /* 0x0000002a932a7220 */ /* 0x000fe20000410000 */
[----:B------:R-:W-:Y:S01]  /*2220*/  SHF.L.U32 R121, R121, 0x10, RZ ;  /* 0x0000001079797819 */ /* 0x000fe200000006ff */
[----:B------:R-:W-:-:S02]  /*2230*/  FMUL.FTZ R118, R10, R123 ;  /* 0x0000007b0a767220 */ /* 0x000fc40000410000 */
[----:B------:R-:W-:Y:S02]  /*2240*/  FFMA.FTZ R105, R149, R104, R42 ;  /* 0x0000006895697223 */ /* 0x000fe4000001002a */
[----:B------:R-:W-:Y:S01]  /*2250*/  FMUL.FTZ R146, R10, R121 ;  /* 0x000000790a927220 */ /* 0x000fe20000410000 */
[C---:B------:R-:W-:Y:S01]  /*2260*/  FFMA.FTZ R107, R125.reuse, R118, R107 ;  /* 0x000000767d6b7223 */ /* 0x040fe2000001006b */
[C---:B------:R-:W-:Y:S02]  /*2270*/  FMUL.FTZ R139, R136.reuse, R105 ;  /* 0x00000069888b7220 */ /* 0x040fe40000410000 */
[----:B------:R-:W-:Y:S01]  /*2280*/  FFMA.FTZ R119, R125, R146, R106 ;  /* 0x000000927d777223 */ /* 0x000fe2000001006a */
[C---:B------:R-:W-:Y:S01]  /*2290*/  FMUL.FTZ R104, R136.reuse, R107 ;  /* 0x0000006b88687220 */ /* 0x040fe20000410000 */
[-C--:B------:R-:W-:Y:S01]  /*22a0*/  FMUL.FTZ R40, R136, R43.reuse ;  /* 0x0000002b88287220 */ /* 0x080fe20000410000 */
[C---:B------:R-:W-:Y:S02]  /*22b0*/  FFMA.FTZ R130, R126.reuse, R43, -R139 ;  /* 0x0000002b7e827223 */ /* 0x040fe4000001088b */
[C---:B------:R-:W-:Y:S01]  /*22c0*/  FFMA.FTZ R43, R126.reuse, R119, R104 ;  /* 0x000000777e2b7223 */ /* 0x040fe20000010068 */
[----:B------:R-:W-:Y:S01]  /*22d0*/  @P4 LEA R104, R63, R64, 0x3 ;  /* 0x000000403f684211 */ /* 0x000fe200078e18ff */
[----:B------:R-:W-:Y:S01]  /*22e0*/  FFMA.FTZ R40, R126, R105, R40 ;  /* 0x000000697e287223 */ /* 0x000fe20000010028 */
[----:B------:R-:W-:Y:S06]  /*22f0*/  BAR.SYNC.DEFER_BLOCKING 0x0 ;  /* 0x0000000000007b1d */ /* 0x000fec0000010000 */
[----:B------:R-:W1:Y:S01]  /*2300*/  @P4 LDS.64 R104, [R104+0x1a88] ;  /* 0x001a880068684984 */ /* 0x000e620000000a00 */
[----:B------:R-:W-:Y:S01]  /*2310*/  SHF.L.U32 R117, R117, 0x10, RZ ;  /* 0x0000001075757819 */ /* 0x000fe200000006ff */
[----:B------:R-:W-:Y:S01]  /*2320*/  FMUL.FTZ R42, R136, R119 ;  /* 0x00000077882a7220 */ /* 0x000fe20000410000 */
[----:B------:R-:W-:-:S02]  /*2330*/  SHF.L.U32 R115, R115, 0x10, RZ ;  /* 0x0000001073737819 */ /* 0x000fc400000006ff */
[----:B------:R-:W-:Y:S01]  /*2340*/  SHF.L.U32 R119, R24, 0x10, RZ ;  /* 0x0000001018777819 */ /* 0x000fe200000006ff */
[----:B------:R-:W-:Y:S01]  /*2350*/  FFMA.FTZ R42, R126, R107, -R42 ;  /* 0x0000006b7e2a7223 */ /* 0x000fe2000001082a */
[C---:B------:R-:W-:Y:S01]  /*2360*/  FMUL.FTZ R124, R2.reuse, R117 ;  /* 0x00000075027c7220 */ /* 0x040fe20000410000 */
[----:B------:R-:W-:-:S03]  /*2370*/  FMUL.FTZ R122, R2, R115 ;  /* 0x00000073027a7220 */ /* 0x000fc60000410000 */
[C---:B------:R-:W-:Y:S01]  /*2380*/  FFMA.FTZ R132, R119.reuse, R124, R42 ;  /* 0x0000007c77847223 */ /* 0x040fe2000001002a */
[----:B------:R-:W-:Y:S01]  /*2390*/  FFMA.FTZ R134, R119, R122, R43 ;  /* 0x0000007a77867223 */ /* 0x000fe2000001002b */
[----:B0-----:R-:W-:Y:S06]  /*23a0*/  @P4 BRA `(.L_x_17811) ;  /* 0x00000000002c4947 */ /* 0x001fec0003800000 */
[----:B------:R-:W-:Y:S01]  /*23b0*/  ISETP.NE.AND P6, PT, R29, R116, PT ;  /* 0x000000741d00720c */ /* 0x000fe20003fc5270 */
[----:B-1----:R-:W-:Y:S01]  /*23c0*/  HFMA2.MMA R105, -RZ, RZ, 0, 0 ;  /* 0x00000000ff697435 */ /* 0x002fe200000001ff */
        /* <DEDUP_REMOVED lines=9> */
.L_x_17811:
[----:B------:R-:W-:Y:S05]  /*2460*/  BSYNC B0 ;  /* 0x0000000000007941 */ /* 0x000fea0003800000 */
.L_x_17810:
[----:B0-----:R-:W0:Y:S01]  /*2470*/  SHFL.UP PT, R41, R130, 0x1, RZ ;  /* 0x0420000082297989 */ /* 0x001e2200000e00ff */
[----:B------:R-:W-:-:S03]  /*2480*/  ISETP.GE.AND P6, PT, R51, 0x1, PT ;  /* 0x000000013300780c */ /* 0x000fc60003fc6270 */
[----:B------:R-:W3:Y:S04]  /*2490*/  SHFL.UP PT, R107, R132, 0x1, RZ ;  /* 0x04200000846b7989 */ /* 0x000ee800000e00ff */
[----:B------:R-:W4:Y:S04]  /*24a0*/  SHFL.UP PT, R139, R134, 0x1, RZ ;  /* 0x04200000868b7989 */ /* 0x000f2800000e00ff */
[----:B------:R-:W1:Y:S01]  /*24b0*/  SHFL.UP PT, R43, R40, 0x1, RZ ;  /* 0x04200000282b7989 */ /* 0x000e6200000e00ff */
[C---:B0-----:R-:W-:Y:S01]  /*24c0*/  FMUL.FTZ R151, R40.reuse, R41 ;  /* 0x0000002928977220 */ /* 0x041fe20000410000 */
[C---:B---3--:R-:W-:Y:S01]  /*24d0*/  FMUL.FTZ R106, R40.reuse, R107 ;  /* 0x0000006b286a7220 */ /* 0x048fe20000410000 */
[----:B----4-:R-:W-:-:S03]  /*24e0*/  FMUL.FTZ R42, R40, R139 ;  /* 0x0000008b282a7220 */ /* 0x010fc60000410000 */
[C---:B------:R-:W-:Y:S01]  /*24f0*/  FFMA.FTZ R139, R130.reuse, R139, R106 ;  /* 0x0000008b828b7223 */ /* 0x040fe2000001006a */
[C---:B-1----:R-:W-:Y:S01]  /*2500*/  FFMA.FTZ R151, R130.reuse, R43, R151 ;  /* 0x0000002b82977223 */ /* 0x042fe20000010097 */
        /* <DEDUP_REMOVED lines=14> */
[CC--:B---3--:R-:W-:Y:S01]  /*25f0*/  FMUL.FTZ R106, R151.reuse, R40.reuse ;  /* 0x00000028976a7220 */ /* 0x0c8fe20000410000 */
[----:B------:R-:W-:Y:S02]  /*2600*/  FFMA.FTZ R43, R130, R43, R128 ;  /* 0x0000002b822b7223 */ /* 0x000fe40000010080 */
        /* <DEDUP_REMOVED lines=30> */
[----:B---3--:R-:W-:Y:S01]  /*27f0*/  FMUL.FTZ R106, R107, R40 ;  /* 0x000000286b6a7220 */ /* 0x008fe20000410000 */
[----:B------:R-:W-:Y:S02]  /*2800*/  FFMA.FTZ R43, R130, R43, R128 ;  /* 0x0000002b822b7223 */ /* 0x000fe40000010080 */
[----:B------:R-:W-:Y:S01]  /*2810*/  @P6 FADD.FTZ R132, R132, R139 ;  /* 0x0000008b84846221 */ /* 0x000fe20000010000 */
[----:B------:R-:W-:Y:S01]  /*2820*/  LEA R128, R13, R64, 0x4 ;  /* 0x000000400d807211 */ /* 0x000fe200078e20ff */
[-C--:B----4-:R-:W-:Y:S01]  /*2830*/  FFMA.FTZ R106, R130, R41.reuse, R106 ;  /* 0x00000029826a7223 */ /* 0x090fe2000001006a */
[----:B------:R-:W-:Y:S01]  /*2840*/  @P6 FADD.FTZ R134, R134, R43 ;  /* 0x0000002b86866221 */ /* 0x000fe20000010000 */
[----:B------:R-:W-:-:S03]  /*2850*/  FMUL.FTZ R41, R107, R41 ;  /* 0x000000296b297220 */ /* 0x000fc60000410000 */
[----:B------:R-:W-:Y:S01]  /*2860*/  FSEL R106, R107, R106, !P6 ;  /* 0x0000006a6b6a7208 */ /* 0x000fe20007000000 */
[----:B------:R-:W0:Y:S01]  /*2870*/  SHFL.UP PT, R139, R134, 0x10, RZ ;  /* 0x06000000868b7989 */ /* 0x000e2200000e00ff */
[----:B------:R-:W-:Y:S01]  /*2880*/  @P6 FFMA.FTZ R130, R130, R40, -R41 ;  /* 0x0000002882826223 */ /* 0x000fe20000010829 */
[----:B------:R-:W-:Y:S02]  /*2890*/  ISETP.GE.AND P6, PT, R51, 0x10, PT ;  /* 0x000000103300780c */ /* 0x000fe40003fc6270 */
[----:B------:R-:W1:Y:S04]  /*28a0*/  SHFL.UP PT, R107, R132, 0x10, RZ ;  /* 0x06000000846b7989 */ /* 0x000e6800000e00ff */
        /* <DEDUP_REMOVED lines=19> */
[----:B------:R-:W-:Y:S01]  /*29e0*/  HFMA2.MMA R41, -RZ, RZ, 0, 0 ;  /* 0x00000000ff297435 */ /* 0x000fe200000001ff */
[----:B------:R-:W-:Y:S01]  /*29f0*/  MOV R40, 0x3f800000 ;  /* 0x3f80000000287802 */ /* 0x000fe20000000f00 */
[----:B------:R-:W-:Y:S01]  /*2a00*/  SHFL.UP PT, R140, R140, 0x1, RZ ;  /* 0x042000008c8c7989 */ /* 0x000fe200000e00ff */
[----:B------:R-:W-:Y:S01]  /*2a10*/  ISETP.NE.OR P6, PT, R50, RZ, P6 ;  /* 0x000000ff3200720c */ /* 0x000fe200037c5670 */
[----:B0-----:R-:W-:Y:S01]  /*2a20*/  @P0 IMAD R139, R106, R139, R13 ;  /* 0x0000008b6a8b0224 */ /* 0x001fe200078e020d */
[----:B------:R-:W-:Y:S01]  /*2a30*/  CS2R R106, SRZ ;  /* 0x00000000006a7805 */ /* 0x000fe2000001ff00 */
[----:B------:R-:W-:Y:S02]  /*2a40*/  SHFL.UP PT, R130, R130, 0x1, RZ ;  /* 0x0420000082827989 */ /* 0x000fe400000e00ff */
[----:B------:R-:W-:-:S08]  /*2a50*/  @P0 IMAD.WIDE R138, R139, 0x10, R98 ;  /* 0x000000108b8a0825 */ /* 0x000fd000078e0262 */
[----:B------:R-:W-:Y:S04]  /*2a60*/  @!P6 LDS.128 R40, [R128+0x1b80] ;  /* 0x001b80008028e984 */ /* 0x000fe80000000c00 */
[----:B------:R0:W3:Y:S01]  /*2a70*/  @P0 LDG.E.64 R106, desc[UR12][R138.64+0x8] ;  /* 0x0000080c8a6a0981 */ /* 0x0000e2000c1e1b00 */
[----:B------:R-:W-:Y:S01]  /*2a80*/  BSSY B0, `(.L_x_17812) ;  /* 0x0000040000007945 */ /* 0x000fe20003800000 */
[----:B0----5:R-:W-:Y:S02]  /*2a90*/  FMUL.FTZ R138, R15, R102 ;  /* 0x000000660f8a7220 */ /* 0x021fe40000410000 */
[----:B---3--:R-:W0:Y:S04]  /*2aa0*/  SHFL.IDX PT, R107, R107, RZ, 0x1f ;  /* 0x00001fff6b6b7589 */ /* 0x008e2800000e0000 */
[----:B------:R-:W1:Y:S01]  /*2ab0*/  SHFL.IDX PT, R157, R106, RZ, 0x1f ;  /* 0x00001fff6a9d7589 */ /* 0x000e6200000e0000 */
[C---:B0-----:R-:W-:Y:S01]  /*2ac0*/  FMUL.FTZ R151, R140.reuse, R107 ;  /* 0x0000006b8c977220 */ /* 0x041fe20000410000 */
[----:B-1----:R-:W-:-:S03]  /*2ad0*/  FMUL.FTZ R142, R140, R157 ;  /* 0x0000009d8c8e7220 */ /* 0x002fc60000410000 */
[C---:B------:R-:W-:Y:S01]  /*2ae0*/  FFMA.FTZ R151, R130.reuse, R157, -R151 ;  /* 0x0000009d82977223 */ /* 0x040fe20000010897 */
[----:B------:R-:W-:Y:S01]  /*2af0*/  FMUL.FTZ R140, R15, R103 ;  /* 0x000000670f8c7220 */ /* 0x000fe20000410000 */
[----:B------:R-:W-:Y:S02]  /*2b00*/  FFMA.FTZ R153, R130, R107, R142 ;  /* 0x0000006b82997223 */ /* 0x000fe4000001008e */
[----:B------:R-:W-:Y:S01]  /*2b10*/  @P5 FADD.FTZ R157, R132, R151 ;  /* 0x00000097849d5221 */ /* 0x000fe20000010000 */
[----:B------:R-:W-:Y:S01]  /*2b20*/  FMUL.FTZ R151, R14, R103 ;  /* 0x000000670e977220 */ /* 0x000fe20000410000 */
[----:B------:R-:W-:Y:S01]  /*2b30*/  @P5 FADD.FTZ R107, R134, R153 ;  /* 0x00000099866b5221 */ /* 0x000fe20000010000 */
[----:B------:R-:W-:Y:S02]  /*2b40*/  FMUL.FTZ R153, R14, R102 ;  /* 0x000000660e997220 */ /* 0x000fe40000410000 */
[-C--:B------:R-:W-:Y:S01]  /*2b50*/  FMUL.FTZ R139, R136, R151.reuse ;  /* 0x00000097888b7220 */ /* 0x080fe20000410000 */
[----:B------:R-:W-:Y:S01]  /*2b60*/  FMUL.FTZ R155, R126, R151 ;  /* 0x000000977e9b7220 */ /* 0x000fe20000410000 */
[----:B------:R-:W-:Y:S01]  /*2b70*/  FMUL.FTZ R134, R16, R103 ;  /* 0x0000006710867220 */ /* 0x000fe20000410000 */
[----:B------:R-:W-:Y:S01]  /*2b80*/  ISETP.NE.AND P5, PT, R50, 0x1f, PT ;  /* 0x0000001f3200780c */ /* 0x000fe20003fa5270 */
[-C--:B------:R-:W-:Y:S01]  /*2b90*/  FFMA.FTZ R139, R126, R153.reuse, -R139 ;  /* 0x000000997e8b7223 */ /* 0x080fe2000001088b */
[----:B------:R-:W-:-:S03]  /*2ba0*/  FFMA.FTZ R155, -R136, R153, -R155 ;  /* 0x00000099889b7223 */ /* 0x000fc6000001099b */
[----:B------:R-:W-:Y:S01]  /*2bb0*/  FADD.FTZ R106, R138, R139 ;  /* 0x0000008b8a6a7221 */ /* 0x000fe20000010000 */
[----:B------:R-:W-:Y:S01]  /*2bc0*/  FADD.FTZ R130, -R140, R155 ;  /* 0x0000009b8c827221 */ /* 0x000fe20000010100 */
[----:B--2---:R-:W-:Y:S02]  /*2bd0*/  FMUL.FTZ R155, R136, R105 ;  /* 0x00000069889b7220 */ /* 0x004fe40000410000 */
[C---:B------:R-:W-:Y:S01]  /*2be0*/  FMUL.FTZ R139, R147.reuse, -R106 ;  /* 0x8000006a938b7220 */ /* 0x040fe20000410000 */
[----:B------:R-:W-:-:S03]  /*2bf0*/  FMUL.FTZ R132, R147, -R130 ;  /* 0x8000008293847220 */ /* 0x000fc60000410000 */
[C---:B------:R-:W-:Y:S01]  /*2c00*/  FFMA.FTZ R159, R149.reuse, R130, R139 ;  /* 0x00000082959f7223 */ /* 0x040fe2000001008b */
[----:B------:R-:W-:Y:S01]  /*2c10*/  FMUL.FTZ R130, R136, -R104 ;  /* 0x8000006888827220 */ /* 0x000fe20000410000 */
[----:B------:R-:W-:Y:S01]  /*2c20*/  FFMA.FTZ R132, R149, R106, -R132 ;  /* 0x0000006a95847223 */ /* 0x000fe20000010884 */
[----:B------:R-:W-:Y:S01]  /*2c30*/  FMUL.FTZ R139, R16, R102 ;  /* 0x00000066108b7220 */ /* 0x000fe20000410000 */
[----:B------:R-:W-:Y:S01]  /*2c40*/  FADD.FTZ R144, -R134, R159 ;  /* 0x0000009f86907221 */ /* 0x000fe20000010100 */
[C---:B------:R-:W-:Y:S01]  /*2c50*/  FFMA.FTZ R106, R126.reuse, R104, -R155 ;  /* 0x000000687e6a7223 */ /* 0x040fe2000001089b */
[----:B------:R-:W-:Y:S01]  /*2c60*/  FFMA.FTZ R130, R126, -R105, R130 ;  /* 0x800000697e827223 */ /* 0x000fe20000010082 */
[----:B------:R-:W-:Y:S01]  /*2c70*/  FADD.FTZ R142, R139, R132 ;  /* 0x000000848b8e7221 */ /* 0x000fe20000010000 */
[----:B------:R-:W-:Y:S01]  /*2c80*/  FMUL.FTZ R154, R143, -R144 ;  /* 0x800000908f9a7220 */ /* 0x000fe20000410000 */
[C---:B------:R-:W-:Y:S01]  /*2c90*/  FMUL.FTZ R132, R147.reuse, -R106 ;  /* 0x8000006a93847220 */ /* 0x040fe20000410000 */
[----:B------:R-:W-:Y:S01]  /*2ca0*/  FMUL.FTZ R155, R147, -R130 ;  /* 0x80000082939b7220 */ /* 0x000fe20000410000 */
[-C--:B------:R-:W-:Y:S01]  /*2cb0*/  FMUL.FTZ R161, R143, -R142.reuse ;  /* 0x8000008e8fa17220 */ /* 0x080fe20000410000 */
[----:B------:R-:W-:Y:S01]  /*2cc0*/  FFMA.FTZ R159, R145, R142, -R154 ;  /* 0x0000008e919f7223 */ /* 0x000fe2000001089a */
[C---:B------:R-:W-:Y:S01]  /*2cd0*/  FFMA.FTZ R142, R149.reuse, R130, R132 ;  /* 0x00000082958e7223 */ /* 0x040fe20000010084 */
[----:B------:R-:W-:Y:S01]  /*2ce0*/  FFMA.FTZ R106, R149, R106, -R155 ;  /* 0x0000006a956a7223 */ /* 0x000fe2000001089b */
[C---:B------:R-:W-:Y:S01]  /*2cf0*/  FMUL.FTZ R130, R0.reuse, R103 ;  /* 0x0000006700827220 */ /* 0x040fe20000410000 */
[----:B------:R-:W-:Y:S01]  /*2d00*/  FFMA.FTZ R161, R145, R144, R161 ;  /* 0x0000009091a17223 */ /* 0x000fe200000100a1 */
[----:B------:R-:W-:Y:S01]  /*2d10*/  FMUL.FTZ R132, R0, R102 ;  /* 0x0000006600847220 */ /* 0x000fe20000410000 */
[C---:B------:R-:W-:Y:S01]  /*2d20*/  FMUL.FTZ R156, R143.reuse, -R142 ;  /* 0x8000008e8f9c7220 */ /* 0x040fe20000410000 */
[-C--:B------:R-:W-:Y:S01]  /*2d30*/  FMUL.FTZ R103, R143, -R106.reuse ;  /* 0x8000006a8f677220 */ /* 0x080fe20000410000 */
[----:B------:R-:W-:Y:S01]  /*2d40*/  FADD.FTZ R155, -R130, R161 ;  /* 0x000000a1829b7221 */ /* 0x000fe20000010100 */
[----:B------:R-:W-:Y:S01]  /*2d50*/  FADD.FTZ R154, R132, R159 ;  /* 0x0000009f849a7221 */ /* 0x000fe20000010000 */
[C---:B------:R-:W-:Y:S01]  /*2d60*/  FFMA.FTZ R156, R145.reuse, R106, -R156 ;  /* 0x0000006a919c7223 */ /* 0x040fe2000001089c */
[----:B------:R-:W-:-:S02]  /*2d70*/  FFMA.FTZ R102, R145, R142, R103 ;  /* 0x0000008e91667223 */ /* 0x000fc40000010067 */
[----:B------:R0:W1:Y:S04]  /*2d80*/  SHFL.DOWN PT, R106, R155, 0x1, 0x1f ;  /* 0x08201f009b6a7f89 */ /* 0x00006800000e0000 */
[----:B------:R0:W2:Y:S04]  /*2d90*/  SHFL.DOWN PT, R161, R154, 0x1, 0x1f ;  /* 0x08201f009aa17f89 */ /* 0x0000a800000e0000 */
[----:B------:R0:W3:Y:S04]  /*2da0*/  SHFL.DOWN PT, R142, R156, 0x1, 0x1f ;  /* 0x08201f009c8e7f89 */ /* 0x0000e800000e0000 */
[----:B------:R0:W4:Y:S01]  /*2db0*/  SHFL.DOWN PT, R144, R102, 0x1, 0x1f ;  /* 0x08201f0066907f89 */ /* 0x00012200000e0000 */
[----:B------:R-:W-:Y:S05]  /*2dc0*/  @!P5 BRA `(.L_x_17813) ;  /* 0x00000000002cd947 */ /* 0x000fea0003800000 */
[C---:B-1----:R-:W-:Y:S01]  /*2dd0*/  FMUL.FTZ R159, R102.reuse, R106 ;  /* 0x0000006a669f7220 */ /* 0x042fe20000410000 */
[C---:B----4-:R-:W-:Y:S01]  /*2de0*/  FMUL.FTZ R103, R102.reuse, R144 ;  /* 0x0000009066677220 */ /* 0x050fe20000410000 */
[-C--:B--2---:R-:W-:Y:S02]  /*2df0*/  FMUL.FTZ R163, R102, R161.reuse ;  /* 0x000000a166a37220 */ /* 0x084fe40000410000 */
[----:B------:R-:W-:Y:S01]  /*2e00*/  FFMA.FTZ R161, R156, R161, -R159 ;  /* 0x000000a19ca17223 */ /* 0x000fe2000001089f */
[C---:B---3--:R-:W-:Y:S01]  /*2e10*/  FMUL.FTZ R159, R142.reuse, R102 ;  /* 0x000000668e9f7220 */ /* 0x048fe20000410000 */
[----:B------:R-:W-:Y:S01]  /*2e20*/  FFMA.FTZ R103, R142, R156, -R103 ;  /* 0x0000009c8e677223 */ /* 0x000fe20000010867 */
[----:B------:R-:W-:Y:S01]  /*2e30*/  FFMA.FTZ R106, R156, R106, R163 ;  /* 0x0000006a9c6a7223 */ /* 0x000fe200000100a3 */
[----:B0-----:R-:W-:Y:S01]  /*2e40*/  FADD.FTZ R154, R154, R161 ;  /* 0x000000a19a9a7221 */ /* 0x001fe20000010000 */
[----:B------:R-:W-:Y:S02]  /*2e50*/  FFMA.FTZ R102, R156, R144, R159 ;  /* 0x000000909c667223 */ /* 0x000fe4000001009f */
[----:B------:R-:W-:Y:S01]  /*2e60*/  FADD.FTZ R155, R155, R106 ;  /* 0x0000006a9b9b7221 */ /* 0x000fe20000010000 */
[----:B------:R-:W-:-:S07]  /*2e70*/  MOV R156, R103 ;  /* 0x00000067009c7202 */ /* 0x000fce0000000f00 */
.L_x_17813:
[----:B------:R-:W-:Y:S05]  /*2e80*/  BSYNC B0 ;  /* 0x0000000000007941 */ /* 0x000fea0003800000 */
.L_x_17812:
[----:B------:R-:W-:Y:S01]  /*2e90*/  ISETP.GT.U32.AND P5, PT, R50, 0x1d, PT ;  /* 0x0000001d3200780c */ /* 0x000fe20003fa4070 */
[----:B---3--:R3:W0:Y:S01]  /*2ea0*/  SHFL.DOWN PT, R142, R156, 0x2, 0x1f ;  /* 0x08401f009c8e7f89 */ /* 0x00862200000e0000 */
[----:B------:R-:W-:Y:S03]  /*2eb0*/  BSSY B0, `(.L_x_17814) ;  /* 0x0000010000007945 */ /* 0x000fe60003800000 */
[----:B----4-:R3:W4:Y:S04]  /*2ec0*/  SHFL.DOWN PT, R144, R102, 0x2, 0x1f ;  /* 0x08401f0066907f89 */ /* 0x01072800000e0000 */
[----:B--2---:R3:W2:Y:S04]  /*2ed0*/  SHFL.DOWN PT, R161, R154, 0x2, 0x1f ;  /* 0x08401f009aa17f89 */ /* 0x0046a800000e0000 */
[----:B-1----:R3:W1:Y:S01]  /*2ee0*/  SHFL.DOWN PT, R106, R155, 0x2, 0x1f ;  /* 0x08401f009b6a7f89 */ /* 0x00266200000e0000 */
[----:B------:R-:W-:Y:S05]  /*2ef0*/  @P5 BRA `(.L_x_17815) ;  /* 0x00000000002c5947 */ /* 0x000fea0003800000 */
[C---:B-1----:R-:W-:Y:S01]  /*2f00*/  FMUL.FTZ R159, R102.reuse, R106 ;  /* 0x0000006a669f7220 */ /* 0x042fe20000410000 */
[C---:B----4-:R-:W-:Y:S01]  /*2f10*/  FMUL.FTZ R103, R102.reuse, R144 ;  /* 0x0000009066677220 */ /* 0x050fe20000410000 */
[-C--:B--2---:R-:W-:Y:S02]  /*2f20*/  FMUL.FTZ R163, R102, R161.reuse ;  /* 0x000000a166a37220 */ /* 0x084fe40000410000 */
[----:B------:R-:W-:Y:S01]  /*2f30*/  FFMA.FTZ R161, R156, R161, -R159 ;  /* 0x000000a19ca17223 */ /* 0x000fe2000001089f */
[-C--:B0-----:R-:W-:Y:S01]  /*2f40*/  FMUL.FTZ R159, R102, R142.reuse ;  /* 0x0000008e669f7220 */ /* 0x081fe20000410000 */
[C---:B------:R-:W-:Y:S01]  /*2f50*/  FFMA.FTZ R103, R156.reuse, R142, -R103 ;  /* 0x0000008e9c677223 */ /* 0x040fe20000010867 */
[----:B------:R-:W-:Y:S01]  /*2f60*/  FFMA.FTZ R106, R156, R106, R163 ;  /* 0x0000006a9c6a7223 */ /* 0x000fe200000100a3 */
[----:B---3--:R-:W-:Y:S01]  /*2f70*/  FADD.FTZ R154, R154, R161 ;  /* 0x000000a19a9a7221 */ /* 0x008fe20000010000 */
[----:B------:R-:W-:Y:S02]  /*2f80*/  FFMA.FTZ R102, R156, R144, R159 ;  /* 0x000000909c667223 */ /* 0x000fe4000001009f */
[----:B------:R-:W-:Y:S01]  /*2f90*/  FADD.FTZ R155, R155, R106 ;  /* 0x0000006a9b9b7221 */ /* 0x000fe20000010000 */
[----:B------:R-:W-:-:S07]  /*2fa0*/  MOV R156, R103 ;  /* 0x00000067009c7202 */ /* 0x000fce0000000f00 */
.L_x_17815:
[----:B------:R-:W-:Y:S05]  /*2fb0*/  BSYNC B0 ;  /* 0x0000000000007941 */ /* 0x000fea0003800000 */
.L_x_17814:
[----:B------:R-:W-:Y:S01]  /*2fc0*/  ISETP.GT.U32.AND P5, PT, R50, 0x1b, PT ;  /* 0x0000001b3200780c */ /* 0x000fe20003fa4070 */
[----:B0-----:R0:W0:Y:S01]  /*2fd0*/  SHFL.DOWN PT, R142, R156, 0x4, 0x1f ;  /* 0x08801f009c8e7f89 */ /* 0x00102200000e0000 */
[----:B------:R-:W-:Y:S03]  /*2fe0*/  BSSY B0, `(.L_x_17816) ;  /* 0x0000010000007945 */ /* 0x000fe60003800000 */
[----:B----4-:R4:W0:Y:S04]  /*2ff0*/  SHFL.DOWN PT, R144, R102, 0x4, 0x1f ;  /* 0x08801f0066907f89 */ /* 0x01082800000e0000 */
[----:B--2---:R4:W2:Y:S04]  /*3000*/  SHFL.DOWN PT, R161, R154, 0x4, 0x1f ;  /* 0x08801f009aa17f89 */ /* 0x0048a800000e0000 */
[----:B-1----:R4:W1:Y:S01]  /*3010*/  SHFL.DOWN PT, R106, R155, 0x4, 0x1f ;  /* 0x08801f009b6a7f89 */ /* 0x00286200000e0000 */
[----:B------:R-:W-:Y:S05]  /*3020*/  @P5 BRA `(.L_x_17817) ;  /* 0x00000000002c5947 */ /* 0x000fea0003800000 */
[C---:B-1----:R-:W-:Y:S01]  /*3030*/  FMUL.FTZ R159, R102.reuse, R106 ;  /* 0x0000006a669f7220 */ /* 0x042fe20000410000 */
[C---:B0-----:R-:W-:Y:S01]  /*3040*/  FMUL.FTZ R103, R102.reuse, R144 ;  /* 0x0000009066677220 */ /* 0x041fe20000410000 */
[-C--:B--2---:R-:W-:Y:S02]  /*3050*/  FMUL.FTZ R163, R102, R161.reuse ;  /* 0x000000a166a37220 */ /* 0x084fe40000410000 */
[----:B------:R-:W-:Y:S01]  /*3060*/  FFMA.FTZ R161, R156, R161, -R159 ;  /* 0x000000a19ca17223 */ /* 0x000fe2000001089f */
[-C--:B------:R-:W-:Y:S01]  /*3070*/  FMUL.FTZ R159, R102, R142.reuse ;  /* 0x0000008e669f7220 */ /* 0x080fe20000410000 */
[C---:B------:R-:W-:Y:S01]  /*3080*/  FFMA.FTZ R103, R156.reuse, R142, -R103 ;  /* 0x0000008e9c677223 */ /* 0x040fe20000010867 */
[----:B------:R-:W-:Y:S01]  /*3090*/  FFMA.FTZ R106, R156, R106, R163 ;  /* 0x0000006a9c6a7223 */ /* 0x000fe200000100a3 */
[----:B---34-:R-:W-:Y:S01]  /*30a0*/  FADD.FTZ R154, R154, R161 ;  /* 0x000000a19a9a7221 */ /* 0x018fe20000010000 */
[----:B------:R-:W-:Y:S02]  /*30b0*/  FFMA.FTZ R102, R156, R144, R159 ;  /* 0x000000909c667223 */ /* 0x000fe4000001009f */
[----:B------:R-:W-:Y:S01]  /*30c0*/  FADD.FTZ R155, R155, R106 ;  /* 0x0000006a9b9b7221 */ /* 0x000fe20000010000 */
[----:B------:R-:W-:-:S07]  /*30d0*/  MOV R156, R103 ;  /* 0x00000067009c7202 */ /* 0x000fce0000000f00 */
.L_x_17817:
[----:B------:R-:W-:Y:S05]  /*30e0*/  BSYNC B0 ;  /* 0x0000000000007941 */ /* 0x000fea0003800000 */
.L_x_17816:
[----:B------:R-:W-:Y:S01]  /*30f0*/  ISETP.GT.U32.AND P5, PT, R50, 0x17, PT ;  /* 0x000000173200780c */ /* 0x000fe20003fa4070 */
[----:B0-----:R0:W0:Y:S01]  /*3100*/  SHFL.DOWN PT, R142, R156, 0x8, 0x1f ;  /* 0x09001f009c8e7f89 */ /* 0x00102200000e0000 */
[----:B------:R-:W-:Y:S03]  /*3110*/  BSSY B0, `(.L_x_17818) ;  /* 0x0000010000007945 */ /* 0x000fe60003800000 */
[----:B------:R0:W0:Y:S04]  /*3120*/  SHFL.DOWN PT, R144, R102, 0x8, 0x1f ;  /* 0x09001f0066907f89 */ /* 0x00002800000e0000 */
[----:B--2---:R2:W0:Y:S04]  /*3130*/  SHFL.DOWN PT, R161, R154, 0x8, 0x1f ;  /* 0x09001f009aa17f89 */ /* 0x00442800000e0000 */
[----:B-1----:R2:W1:Y:S01]  /*3140*/  SHFL.DOWN PT, R106, R155, 0x8, 0x1f ;  /* 0x09001f009b6a7f89 */ /* 0x00246200000e0000 */
[----:B------:R-:W-:Y:S05]  /*3150*/  @P5 BRA `(.L_x_17819) ;  /* 0x00000000002c5947 */ /* 0x000fea0003800000 */
[C---:B-1----:R-:W-:Y:S01]  /*3160*/  FMUL.FTZ R159, R102.reuse, R106 ;  /* 0x0000006a669f7220 */ /* 0x042fe20000410000 */
[C---:B0-----:R-:W-:Y:S01]  /*3170*/  FMUL.FTZ R103, R102.reuse, R144 ;  /* 0x0000009066677220 */ /* 0x041fe20000410000 */
[-C--:B------:R-:W-:Y:S02]  /*3180*/  FMUL.FTZ R163, R102, R161.reuse ;  /* 0x000000a166a37220 */ /* 0x080fe40000410000 */
[----:B------:R-:W-:Y:S01]  /*3190*/  FFMA.FTZ R161, R156, R161, -R159 ;  /* 0x000000a19ca17223 */ /* 0x000fe2000001089f */
[-C--:B------:R-:W-:Y:S01]  /*31a0*/  FMUL.FTZ R159, R102, R142.reuse ;  /* 0x0000008e669f7220 */ /* 0x080fe20000410000 */
[C---:B------:R-:W-:Y:S01]  /*31b0*/  FFMA.FTZ R103, R156.reuse, R142, -R103 ;  /* 0x0000008e9c677223 */ /* 0x040fe20000010867 */
[----:B------:R-:W-:Y:S01]  /*31c0*/  FFMA.FTZ R106, R156, R106, R163 ;  /* 0x0000006a9c6a7223 */ /* 0x000fe200000100a3 */
[----:B--234-:R-:W-:Y:S01]  /*31d0*/  FADD.FTZ R154, R154, R161 ;  /* 0x000000a19a9a7221 */ /* 0x01cfe20000010000 */
[----:B------:R-:W-:Y:S02]  /*31e0*/  FFMA.FTZ R102, R156, R144, R159 ;  /* 0x000000909c667223 */ /* 0x000fe4000001009f */
[----:B------:R-:W-:Y:S01]  /*31f0*/  FADD.FTZ R155, R155, R106 ;  /* 0x0000006a9b9b7221 */ /* 0x000fe20000010000 */
[----:B------:R-:W-:-:S07]  /*3200*/  MOV R156, R103 ;  /* 0x00000067009c7202 */ /* 0x000fce0000000f00 */
.L_x_17819:
[----:B------:R-:W-:Y:S05]  /*3210*/  BSYNC B0 ;  /* 0x0000000000007941 */ /* 0x000fea0003800000 */
.L_x_17818:
[----:B------:R-:W-:Y:S01]  /*3220*/  ISETP.GT.U32.AND P5, PT, R50, 0xf, PT ;  /* 0x0000000f3200780c */ /* 0x000fe20003fa4070 */
[----:B0-----:R0:W0:Y:S01]  /*3230*/  SHFL.DOWN PT, R142, R156, 0x10, 0x1f ;  /* 0x0a001f009c8e7f89 */ /* 0x00102200000e0000 */
[----:B------:R-:W-:Y:S03]  /*3240*/  BSSY B0, `(.L_x_17820) ;  /* 0x0000010000007945 */ /* 0x000fe60003800000 */
[----:B------:R0:W0:Y:S04]  /*3250*/  SHFL.DOWN PT, R144, R102, 0x10, 0x1f ;  /* 0x0a001f0066907f89 */ /* 0x00002800000e0000 */
[----:B------:R0:W0:Y:S04]  /*3260*/  SHFL.DOWN PT, R161, R154, 0x10, 0x1f ;  /* 0x0a001f009aa17f89 */ /* 0x00002800000e0000 */
[----:B-1----:R1:W0:Y:S01]  /*3270*/  SHFL.DOWN PT, R106, R155, 0x10, 0x1f ;  /* 0x0a001f009b6a7f89 */ /* 0x00222200000e0000 */
        /* <DEDUP_REMOVED lines=8> */
[----:B--234-:R-:W-:Y:S01]  /*3300*/  FADD.FTZ R154, R154, R161 ;  /* 0x000000a19a9a7221 */ /* 0x01cfe20000010000 */
[----:B------:R-:W-:Y:S02]  /*3310*/  FFMA.FTZ R102, R156, R144, R159 ;  /* 0x000000909c667223 */ /* 0x000fe4000001009f */
[----:B-1----:R-:W-:Y:S01]  /*3320*/  FADD.FTZ R155, R155, R106 ;  /* 0x0000006a9b9b7221 */ /* 0x002fe20000010000 */
[----:B------:R-:W-:-:S07]  /*3330*/  MOV R156, R103 ;  /* 0x00000067009c7202 */ /* 0x000fce0000000f00 */
.L_x_17821:
[----:B------:R-:W-:Y:S05]  /*3340*/  BSYNC B0 ;  /* 0x0000000000007941 */ /* 0x000fea0003800000 */
.L_x_17820:
[----:B------:R-:W-:Y:S01]  /*3350*/  SHFL.DOWN PT, R159, R102, 0x1, 0x1f ;  /* 0x08201f00669f7f89 */ /* 0x000fe200000e0000 */
[----:B------:R-:W-:Y:S03]  /*3360*/  BSSY B0, `(.L_x_17822) ;  /* 0x000009c000007945 */ /* 0x000fe60003800000 */
[----:B0-----:R-:W0:Y:S04]  /*3370*/  SHFL.IDX PT, R144, R43, RZ, 0x1f ;  /* 0x00001fff2b907589 */ /* 0x001e2800000e0000 */
[----:B------:R-:W5:Y:S04]  /*3380*/  SHFL.IDX PT, R142, R42, RZ, 0x1f ;  /* 0x00001fff2a8e7589 */ /* 0x000f6800000e0000 */
[----:B------:R-:W1:Y:S04]  /*3390*/  SHFL.DOWN PT, R106, R156, 0x1, 0x1f ;  /* 0x08201f009c6a7f89 */ /* 0x000e6800000e0000 */
[----:B------:R-:W1:Y:S04]  /*33a0*/  SHFL.DOWN PT, R158, R154, 0x1, 0x1f ;  /* 0x08201f009a9e7f89 */ /* 0x000e6800000e0000 */
[----:B------:R-:W1:Y:S04]  /*33b0*/  SHFL.DOWN PT, R160, R155, 0x1, 0x1f ;  /* 0x08201f009ba07f89 */ /* 0x000e6800000e0000 */
[----:B---3--:R-:W-:Y:S01]  /*33c0*/  SHFL.IDX PT, R156, R156, RZ, 0x1f ;  /* 0x00001fff9c9c7589 */ /* 0x008fe200000e0000 */
[----:B0-----:R-:W-:-:S03]  /*33d0*/  @P4 FMUL.FTZ R103, R159, R144 ;  /* 0x000000909f674220 */ /* 0x001fc60000410000 */
[----:B--2-4-:R-:W-:Y:S01]  /*33e0*/  SHFL.IDX PT, R154, R154, RZ, 0x1f ;  /* 0x00001fff9a9a7589 */ /* 0x014fe200000e0000 */
[----:B-----5:R-:W-:-:S03]  /*33f0*/  @P4 FMUL.FTZ R159, R159, R142 ;  /* 0x0000008e9f9f4220 */ /* 0x020fc60000410000 */
[----:B-1----:R-:W-:Y:S01]  /*3400*/  SHFL.IDX PT, R155, R155, RZ, 0x1f ;  /* 0x00001fff9b9b7589 */ /* 0x002fe200000e0000 */
[C---:B------:R-:W-:Y:S01]  /*3410*/  @P4 FFMA.FTZ R103, R106.reuse, R142, -R103 ;  /* 0x0000008e6a674223 */ /* 0x040fe20000010867 */
[----:B------:R-:W-:Y:S01]  /*3420*/  @P4 FFMA.FTZ R159, R106, R144, R159 ;  /* 0x000000906a9f4223 */ /* 0x000fe2000001009f */
[C---:B------:R-:W-:Y:S02]  /*3430*/  FMUL.FTZ R106, R101.reuse, R157 ;  /* 0x0000009d656a7220 */ /* 0x040fe40000410000 */
[----:B------:R-:W-:Y:S01]  /*3440*/  @P4 FADD.FTZ R142, R158, R103 ;  /* 0x000000679e8e4221 */ /* 0x000fe20000010000 */
[-C--:B------:R-:W-:Y:S01]  /*3450*/  FMUL.FTZ R103, R101, R107.reuse ;  /* 0x0000006b65677220 */ /* 0x080fe20000410000 */
[----:B------:R-:W-:Y:S01]  /*3460*/  FFMA.FTZ R107, R100, R107, R106 ;  /* 0x0000006b646b7223 */ /* 0x000fe2000001006a */
[----:B------:R-:W-:Y:S02]  /*3470*/  @P4 FADD.FTZ R144, R160, R159 ;  /* 0x0000009fa0904221 */ /* 0x000fe40000010000 */
[----:B------:R-:W-:Y:S01]  /*3480*/  FFMA.FTZ R103, R100, R157, -R103 ;  /* 0x0000009d64677223 */ /* 0x000fe20000010867 */
[----:B------:R-:W-:Y:S01]  /*3490*/  FADD.FTZ R150, R150, R107 ;  /* 0x0000006b96967221 */ /* 0x000fe20000010000 */
[----:B------:R-:W-:Y:S01]  /*34a0*/  FMUL.FTZ R159, R6, R129 ;  /* 0x00000081069f7220 */ /* 0x000fe20000410000 */
[----:B------:R-:W-:Y:S01]  /*34b0*/  ISETP.NE.AND P4, PT, R63, RZ, PT ;  /* 0x000000ff3f00720c */ /* 0x000fe20003f85270 */
[----:B------:R-:W-:Y:S01]  /*34c0*/  FADD.FTZ R152, R152, R103 ;  /* 0x0000006798987221 */ /* 0x000fe20000010000 */
[----:B------:R-:W-:Y:S01]  /*34d0*/  FMUL.FTZ R101, R143, R150 ;  /* 0x000000968f657220 */ /* 0x000fe20000410000 */
[----:B------:R-:W-:-:S02]  /*34e0*/  FMUL.FTZ R103, R12, R135 ;  /* 0x000000870c677220 */ /* 0x000fc40000410000 */
[-C--:B------:R-:W-:Y:S01]  /*34f0*/  FMUL.FTZ R100, R143, R152.reuse ;  /* 0x000000988f647220 */ /* 0x080fe20000410000 */
[----:B------:R-:W-:-:S03]  /*3500*/  FFMA.FTZ R101, R145, R152, -R101 ;  /* 0x0000009891657223 */ /* 0x000fc60000010865 */
[----:B------:R-:W-:Y:S01]  /*3510*/  FFMA.FTZ R100, R145, R150, R100 ;  /* 0x0000009691647223 */ /* 0x000fe20000010064 */
[C---:B------:R-:W-:Y:S01]  /*3520*/  FFMA.FTZ R158, R129.reuse, R120, R101 ;  /* 0x00000078819e7223 */ /* 0x040fe20000010065 */
[----:B------:R-:W-:Y:S02]  /*3530*/  FFMA.FTZ R101, R0, R152, RZ ;  /* 0x0000009800657223 */ /* 0x000fe400000100ff */
[----:B------:R-:W-:Y:S01]  /*3540*/  FFMA.FTZ R106, R129, R148, R100 ;  /* 0x00000094816a7223 */ /* 0x000fe20000010064 */
[----:B------:R-:W-:Y:S01]  /*3550*/  FMUL.FTZ R120, R147, R158 ;  /* 0x0000009e93787220 */ /* 0x000fe20000410000 */
[----:B------:R-:W-:Y:S02]  /*3560*/  FFMA.FTZ R107, R127, -R159, R158 ;  /* 0x8000009f7f6b7223 */ /* 0x000fe4000001009e */
[-C--:B------:R-:W-:Y:S01]  /*3570*/  FMUL.FTZ R100, R147, R106.reuse ;  /* 0x0000006a93647220 */ /* 0x080fe20000410000 */
[----:B------:R-:W-:Y:S01]  /*3580*/  FFMA.FTZ R148, R149, R106, R120 ;  /* 0x0000006a95947223 */ /* 0x000fe20000010078 */
[----:B------:R-:W-:-:S02]  /*3590*/  FFMA.FTZ R120, R137, -R103, R152 ;  /* 0x8000006789787223 */ /* 0x000fc40000010098 */
[----:B------:R-:W-:Y:S01]  /*35a0*/  FFMA.FTZ R100, R149, R158, -R100 ;  /* 0x0000009e95647223 */ /* 0x000fe20000010864 */
[C---:B------:R-:W-:Y:S02]  /*35b0*/  FFMA.FTZ R148, R125.reuse, R146, R148 ;  /* 0x000000927d947223 */ /* 0x040fe40000010094 */
[----:B------:R0:W1:Y:S01]  /*35c0*/  SHFL.IDX PT, R146, R102, RZ, 0x1f ;  /* 0x00001fff66927589 */ /* 0x00006200000e0000 */
[----:B------:R-:W-:Y:S01]  /*35d0*/  FFMA.FTZ R100, R125, R118, R100 ;  /* 0x000000767d647223 */ /* 0x000fe20000010064 */
[----:B------:R-:W-:Y:S01]  /*35e0*/  FFMA.FTZ R118, R133, -R103, R150 ;  /* 0x8000006785767223 */ /* 0x000fe20000010096 */
[----:B------:R-:W-:Y:S01]  /*35f0*/  FFMA.FTZ R103, R0, -R150, RZ ;  /* 0x8000009600677223 */ /* 0x000fe200000100ff */
[----:B------:R-:W-:Y:S01]  /*3600*/  FFMA.FTZ R150, R16, R158, R101 ;  /* 0x0000009e10967223 */ /* 0x000fe20000010065 */
[----:B------:R-:W-:Y:S01]  /*3610*/  FMUL.FTZ R157, R136, R100 ;  /* 0x00000064889d7220 */ /* 0x000fe20000410000 */
[----:B------:R-:W-:Y:S01]  /*3620*/  FMUL.FTZ R158, R2, R119 ;  /* 0x00000077029e7220 */ /* 0x000fe20000410000 */
[----:B------:R-:W-:Y:S01]  /*3630*/  FFMA.FTZ R101, R16, -R106, R103 ;  /* 0x8000006a10657223 */ /* 0x000fe20000010067 */
[-C--:B------:R-:W-:Y:S01]  /*3640*/  FMUL.FTZ R103, R136, R148.reuse ;  /* 0x0000009488677220 */ /* 0x080fe20000410000 */
[----:B------:R-:W-:Y:S01]  /*3650*/  FFMA.FTZ R157, R126, R148, R157 ;  /* 0x000000947e9d7223 */ /* 0x000fe2000001009d */
[----:B------:R-:W-:-:S02]  /*3660*/  FFMA.FTZ R106, R131, -R159, R106 ;  /* 0x8000009f836a7223 */ /* 0x000fc4000001006a */
[----:B------:R-:W-:Y:S01]  /*3670*/  FFMA.FTZ R152, R126, R100, -R103 ;  /* 0x000000647e987223 */ /* 0x000fe20000010867 */
[----:B------:R-:W-:Y:S01]  /*3680*/  FFMA.FTZ R162, R119, R122, R157 ;  /* 0x0000007a77a27223 */ /* 0x000fe2000001009d */
[----:B------:R-:W-:Y:S01]  /*3690*/  FMUL.FTZ R157, R144, -R105 ;  /* 0x80000069909d7220 */ /* 0x000fe20000410000 */
[----:B------:R-:W-:Y:S01]  /*36a0*/  FFMA.FTZ R122, R15, -R148, R101 ;  /* 0x800000940f7a7223 */ /* 0x000fe20000010065 */
[----:B------:R-:W-:Y:S01]  /*36b0*/  FFMA.FTZ R160, R119, R124, R152 ;  /* 0x0000007c77a07223 */ /* 0x000fe20000010098 */
[----:B------:R-:W-:Y:S01]  /*36c0*/  FFMA.FTZ R124, R15, R100, R150 ;  /* 0x000000640f7c7223 */ /* 0x000fe20000010096 */
[----:B------:R-:W-:Y:S01]  /*36d0*/  FMUL.FTZ R152, R10, R125 ;  /* 0x0000007d0a987220 */ /* 0x000fe20000410000 */
[C---:B------:R-:W-:Y:S01]  /*36e0*/  FMUL.FTZ R161, R14.reuse, R162 ;  /* 0x000000a20ea17220 */ /* 0x040fe20000410000 */
[----:B------:R-:W-:Y:S01]  /*36f0*/  FMUL.FTZ R159, R14, R160 ;  /* 0x000000a00e9f7220 */ /* 0x000fe20000410000 */
[----:B------:R-:W-:Y:S01]  /*3700*/  FFMA.FTZ R101, R117, -R158, R160 ;  /* 0x8000009e75657223 */ /* 0x000fe200000100a0 */
[----:B0-----:R-:W-:Y:S01]  /*3710*/  FFMA.FTZ R102, R121, -R152, R148 ;  /* 0x8000009879667223 */ /* 0x001fe20000010094 */
[----:B------:R-:W-:Y:S01]  /*3720*/  FFMA.FTZ R148, R142, R104, -R157 ;  /* 0x000000688e947223 */ /* 0x000fe2000001089d */
[----:B------:R-:W-:Y:S01]  /*3730*/  FADD.FTZ R124, R124, R159 ;  /* 0x0000009f7c7c7221 */ /* 0x000fe20000010000 */
[----:B------:R-:W-:Y:S01]  /*3740*/  FMUL.FTZ R159, R142, -R105 ;  /* 0x800000698e9f7220 */ /* 0x000fe20000410000 */
[CC--:B-1----:R-:W-:Y:S01]  /*3750*/  FMUL.FTZ R105, R146.reuse, R43.reuse ;  /* 0x0000002b92697220 */ /* 0x0c2fe20000410000 */
[----:B------:R-:W-:Y:S01]  /*3760*/  FMUL.FTZ R142, R146, R42 ;  /* 0x0000002a928e7220 */ /* 0x000fe20000410000 */
[----:B------:R-:W-:Y:S01]  /*3770*/  FFMA.FTZ R103, R123, -R152, R100 ;  /* 0x800000987b677223 */ /* 0x000fe20000010064 */
[----:B------:R-:W-:Y:S01]  /*3780*/  FFMA.FTZ R144, R144, R104, R159 ;  /* 0x0000006890907223 */ /* 0x000fe2000001009f */
[----:B------:R-:W-:Y:S01]  /*3790*/  FADD.FTZ R104, R153, R148 ;  /* 0x0000009499687221 */ /* 0x000fe20000010000 */
[C---:B------:R-:W-:Y:S01]  /*37a0*/  FFMA.FTZ R153, R156.reuse, R42, -R105 ;  /* 0x0000002a9c997223 */ /* 0x040fe20000010869 */
[----:B------:R-:W-:Y:S01]  /*37b0*/  FFMA.FTZ R148, R156, R43, R142 ;  /* 0x0000002b9c947223 */ /* 0x000fe2000001008e */
        /* <DEDUP_REMOVED lines=13> */
[CC--:B------:R-:W-:Y:S01]  /*3890*/  FMUL.FTZ R136, R147.reuse, -R126.reuse ;  /* 0x8000007e93887220 */ /* 0x0c0fe20000410000 */
[----:B------:R-:W-:Y:S01]  /*38a0*/  FMUL.FTZ R146, R10, R126 ;  /* 0x0000007e0a927220 */ /* 0x000fe20000410000 */
[----:B------:R-:W-:Y:S01]  /*38b0*/  FMUL.FTZ R144, R2, R104 ;  /* 0x0000006802907220 */ /* 0x000fe20000410000 */
[-C--:B------:R-:W-:Y:S01]  /*38c0*/  FMUL.FTZ R147, R147, -R138.reuse ;  /* 0x8000008a93937220 */ /* 0x080fe20000410000 */
[CC--:B------:R-:W-:Y:S01]  /*38d0*/  FFMA.FTZ R136, R149.reuse, R138.reuse, -R136 ;  /* 0x0000008a95887223 */ /* 0x0c0fe20000010888 */
[----:B------:R0:W-:Y:S01]  /*38e0*/  @!P4 STS.128 [R128+0x1b80], R40 ;  /* 0x001b80288000c388 */ /* 0x0001e20000000c00 */
[----:B------:R-:W-:Y:S01]  /*38f0*/  FMUL.FTZ R140, R10, R138 ;  /* 0x0000008a0a8c7220 */ /* 0x000fe20000410000 */
[----:B------:R-:W-:Y:S01]  /*3900*/  FFMA.FTZ R147, R149, R126, R147 ;  /* 0x0000007e95937223 */ /* 0x000fe20000010093 */
[----:B------:R-:W-:Y:S01]  /*3910*/  FMUL.FTZ R150, R119, R144 ;  /* 0x0000009077967220 */ /* 0x000fe20000410000 */
[----:B------:R-:W-:Y:S01]  /*3920*/  FADD.FTZ R136, R139, R136 ;  /* 0x000000888b887221 */ /* 0x000fe20000010000 */
[----:B------:R-:W-:Y:S01]  /*3930*/  FMUL.FTZ R148, R125, R140 ;  /* 0x0000008c7d947220 */ /* 0x000fe20000410000 */
[----:B------:R-:W-:Y:S01]  /*3940*/  FADD.FTZ R134, -R134, R147 ;  /* 0x0000009386867221 */ /* 0x000fe20000010100 */
[----:B------:R-:W-:Y:S01]  /*3950*/  FMUL.FTZ R142, R2, R105 ;  /* 0x00000069028e7220 */ /* 0x000fe20000410000 */
[----:B------:R1:W-:Y:S01]  /*3960*/  STS [R61+0x18], R150 ;  /* 0x000018963d007388 */ /* 0x0003e20000000800 */
[----:B------:R-:W-:Y:S01]  /*3970*/  FFMA.FTZ R100, R115, -R158, R162 ;  /* 0x8000009e73647223 */ /* 0x000fe200000100a2 */
[----:B------:R-:W-:Y:S01]  /*3980*/  FADD.FTZ R122, R122, -R161 ;  /* 0x800000a17a7a7221 */ /* 0x000fe20000010000 */
[----:B------:R-:W-:Y:S01]  /*3990*/  FMUL.FTZ R152, R119, R142 ;  /* 0x0000008e77987220 */ /* 0x000fe20000410000 */
[----:B------:R-:W-:Y:S01]  /*39a0*/  STS [R61+0x10], R148 ;  /* 0x000010943d007388 */ /* 0x000fe20000000800 */
[C---:B0-----:R-:W-:Y:S01]  /*39b0*/  FMUL.FTZ R40, R102.reuse, R146 ;  /* 0x0000009266287220 */ /* 0x041fe20000410000 */
[----:B------:R-:W-:Y:S01]  /*39c0*/  FMUL.FTZ R41, R102, R140 ;  /* 0x0000008c66297220 */ /* 0x000fe20000410000 */
[----:B------:R-:W-:Y:S01]  /*39d0*/  FMUL.FTZ R42, R6, R134 ;  /* 0x00000086062a7220 */ /* 0x000fe20000410000 */
[----:B-1----:R-:W-:Y:S01]  /*39e0*/  FMUL.FTZ R150, R125, R146 ;  /* 0x000000927d967220 */ /* 0x002fe20000410000 */
[----:B------:R-:W-:Y:S01]  /*39f0*/  FFMA.FTZ R139, R103, R140, R40 ;  /* 0x0000008c678b7223 */ /* 0x000fe20000010028 */
[C---:B------:R-:W-:Y:S01]  /*3a00*/  FMUL.FTZ R40, R143.reuse, -R134 ;  /* 0x800000868f287220 */ /* 0x040fe20000410000 */
[----:B------:R-:W-:Y:S01]  /*3a10*/  FMUL.FTZ R143, R143, -R136 ;  /* 0x800000888f8f7220 */ /* 0x000fe20000410000 */
[----:B------:R-:W-:Y:S01]  /*3a20*/  FFMA.FTZ R146, R103, R146, -R41 ;  /* 0x0000009267927223 */ /* 0x000fe20000010829 */
[----:B------:R-:W-:Y:S01]  /*3a30*/  FMUL.FTZ R128, R106, R42 ;  /* 0x0000002a6a807220 */ /* 0x000fe20000410000 */
[C---:B------:R-:W-:Y:S01]  /*3a40*/  FFMA.FTZ R41, R145.reuse, R136, -R40 ;  /* 0x0000008891297223 */ /* 0x040fe20000010828 */
[----:B------:R-:W-:Y:S01]  /*3a50*/  FFMA.FTZ R143, R145, R134, R143 ;  /* 0x00000086918f7223 */ /* 0x000fe2000001008f */
[----:B------:R-:W-:Y:S01]  /*3a60*/  FMUL.FTZ R40, R6, R136 ;  /* 0x0000008806287220 */ /* 0x000fe20000410000 */
[----:B------:R0:W-:Y:S01]  /*3a70*/  STS [R61+0x1c], R152 ;  /* 0x00001c983d007388 */ /* 0x0001e20000000800 */
[----:B------:R-:W-:Y:S01]  /*3a80*/  FADD.FTZ R132, R132, R41 ;  /* 0x0000002984847221 */ /* 0x000fe20000010000 */
[----:B------:R-:W-:Y:S01]  /*3a90*/  FADD.FTZ R130, -R130, R143 ;  /* 0x0000008f82827221 */ /* 0x000fe20000010100 */
[-C--:B------:R-:W-:Y:S01]  /*3aa0*/  FMUL.FTZ R140, R106, R40.reuse ;  /* 0x000000286a8c7220 */ /* 0x080fe20000410000 */
[C---:B------:R-:W-:Y:S01]  /*3ab0*/  FFMA.FTZ R143, R107.reuse, R40, R128 ;  /* 0x000000286b8f7223 */ /* 0x040fe20000010080 */
[----:B------:R-:W-:Y:S01]  /*3ac0*/  IADD3 R128, -R28, R11, RZ ;  /* 0x0000000b1c807210 */ /* 0x000fe20007ffe1ff */
[C---:B------:R-:W-:Y:S01]  /*3ad0*/  FMUL.FTZ R41, R12.reuse, R132 ;  /* 0x000000840c297220 */ /* 0x040fe20000410000 */
[----:B------:R-:W-:Y:S01]  /*3ae0*/  FFMA.FTZ R147, R107, R42, -R140 ;  /* 0x0000002a6b937223 */ /* 0x000fe2000001088c */
[----:B------:R-:W-:Y:S01]  /*3af0*/  FMUL.FTZ R43, R12, R130 ;  /* 0x000000820c2b7220 */ /* 0x000fe20000410000 */
[----:B------:R-:W-:Y:S01]  /*3b00*/  LEA R140, R128, -R63, 0x1 ;  /* 0x8000003f808c7211 */ /* 0x000fe200078e08ff */
[-C--:B------:R-:W-:Y:S01]  /*3b10*/  FMUL.FTZ R145, R118, R41.reuse ;  /* 0x0000002976917220 */ /* 0x080fe20000410000 */
[----:B------:R1:W-:Y:S01]  /*3b20*/  STS [R61+0x14], R150 ;  /* 0x000014963d007388 */ /* 0x0003e20000000800 */
[C---:B0-----:R-:W-:Y:S01]  /*3b30*/  FMUL.FTZ R152, R129.reuse, R40 ;  /* 0x0000002881987220 */ /* 0x041fe20000410000 */
[----:B------:R-:W-:Y:S01]  /*3b40*/  ISETP.GE.AND P5, PT, R140, 0x1, PT ;  /* 0x000000018c00780c */ /* 0x000fe20003fa6270 */
[----:B------:R-:W-:Y:S01]  /*3b50*/  FMUL.FTZ R154, R129, R42 ;  /* 0x0000002a819a7220 */ /* 0x000fe20000410000 */
[----:B------:R-:W-:Y:S01]  /*3b60*/  FMUL.FTZ R148, R135, R41 ;  /* 0x0000002987947220 */ /* 0x000fe20000410000 */
[-C--:B------:R-:W-:Y:S01]  /*3b70*/  FFMA.FTZ R42, R120, R43.reuse, -R145 ;  /* 0x0000002b782a7223 */ /* 0x080fe20000010891 */
[----:B------:R0:W-:Y:S01]  /*3b80*/  STS [R61+0x8], R152 ;  /* 0x000008983d007388 */ /* 0x0001e20000000800 */
[----:B------:R-:W-:-:S02]  /*3b90*/  FMUL.FTZ R40, R118, R43 ;  /* 0x0000002b76287220 */ /* 0x000fc40000410000 */
[----:B------:R-:W-:Y:S01]  /*3ba0*/  FADD.FTZ R42, RZ, R42 ;  /* 0x0000002aff2a7221 */ /* 0x000fe20000010000 */
[----:B-1----:R-:W-:Y:S01]  /*3bb0*/  FMUL.FTZ R150, R135, R43 ;  /* 0x0000002b87967220 */ /* 0x002fe20000410000 */
[----:B------:R1:W-:Y:S01]  /*3bc0*/  STS [R61+0xc], R154 ;  /* 0x00000c9a3d007388 */ /* 0x0003e20000000800 */
[----:B------:R-:W-:Y:S01]  /*3bd0*/  FFMA.FTZ R145, R120, R41, R40 ;  /* 0x0000002978917223 */ /* 0x000fe20000010028 */
[----:B------:R-:W-:Y:S02]  /*3be0*/  FADD.FTZ R147, R42, R147 ;  /* 0x000000932a937221 */ /* 0x000fe40000010000 */
[----:B------:R1:W-:Y:S01]  /*3bf0*/  STS [R61], R148 ;  /* 0x000000943d007388 */ /* 0x0003e20000000800 */
[----:B0-----:R-:W-:-:S03]  /*3c00*/  FMUL.FTZ R152, R100, R144 ;  /* 0x0000009064987220 */ /* 0x001fc60000410000 */
[----:B------:R1:W-:Y:S01]  /*3c10*/  STS [R61+0x4], R150 ;  /* 0x000004963d007388 */ /* 0x0003e20000000800 */
[----:B------:R-:W-:Y:S06]  /*3c20*/  BAR.SYNC.DEFER_BLOCKING 0x0 ;  /* 0x0000000000007b1d */ /* 0x000fec0000010000 */
[----:B------:R-:W-:Y:S05]  /*3c30*/  @!P5 BRA `(.L_x_17823) ;  /* 0x000000000038d947 */ /* 0x000fea0003800000 */
[----:B------:R-:W-:-:S04]  /*3c40*/  IADD3 R40, R29, -0x1, RZ ;  /* 0xffffffff1d287810 */ /* 0x000fc80007ffe0ff */
[----:B------:R-:W-:-:S04]  /*3c50*/  SHF.L.U32 R40, R40, 0x8, RZ ;  /* 0x0000000828287819 */ /* 0x000fc800000006ff */
[----:B------:R-:W-:-:S04]  /*3c60*/  IADD3 R42, P5, R40, R63, RZ ;  /* 0x0000003f282a7210 */ /* 0x000fc80007fbe0ff */
[----:B------:R-:W-:Y:S01]  /*3c70*/  LEA.HI.X.SX32 R43, R40, RZ, 0x1, P5 ;  /* 0x000000ff282b7211 */ /* 0x000fe200028f0eff */
[----:B------:R-:W-:-:S04]  /*3c80*/  IMAD R40, R141, UR24, RZ ;  /* 0x000000188d287c24 */ /* 0x000fc8000f8e02ff */
[C---:B------:R-:W-:Y:S02]  /*3c90*/  IMAD R41, R13.reuse, UR25, R40 ;  /* 0x000000190d297c24 */ /* 0x040fe4000f8e0228 */
[----:B------:R-:W-:-:S05]  /*3ca0*/  IMAD.WIDE.U32 R42, R13, UR24, R42 ;  /* 0x000000180d2a7c25 */ /* 0x000fca000f8e002a */
[----:B------:R-:W-:Y:S02]  /*3cb0*/  IADD3 R41, R43, R41, RZ ;  /* 0x000000292b297210 */ /* 0x000fe40007ffe0ff */
[----:B------:R-:W-:Y:S02]  /*3cc0*/  LEA.HI.SX32 R43, R63, R63, 0x1b ;  /* 0x0000003f3f2b7211 */ /* 0x000fe400078fdaff */
[C---:B------:R-:W-:Y:S02]  /*3cd0*/  LEA R40, P5, R42.reuse, R62, 0x2 ;  /* 0x0000003e2a287211 */ /* 0x040fe400078a10ff */
[----:B------:R-:W-:Y:S02]  /*3ce0*/  LEA R43, R43, R64, 0x2 ;  /* 0x000000402b2b7211 */ /* 0x000fe400078e10ff */
[----:B------:R-:W-:-:S04]  /*3cf0*/  LEA.HI.X R41, R42, R58, R41, 0x2, P5 ;  /* 0x0000003a2a297211 */ /* 0x000fc800028f1429 */
[----:B------:R-:W0:Y:S04]  /*3d00*/  LDS R43, [R43+0x210] ;  /* 0x000210002b2b7984 */ /* 0x000e280000000800 */
[----:B0-----:R0:W-:Y:S02]  /*3d10*/  REDG.E.ADD.F32.FTZ.RN.STRONG.GPU desc[UR12][R40.64], R43 ;  /* 0x0000002b280079a6 */ /* 0x0011e4000c10f38c */
.L_x_17823:
[----:B------:R-:W-:Y:S05]  /*3d20*/  BSYNC B0 ;  /* 0x0000000000007941 */ /* 0x000fea0003800000 */
.L_x_17822:
[----:B0-----:R-:W-:Y:S01]  /*3d30*/  FADD.FTZ R40, RZ, R145 ;  /* 0x00000091ff287221 */ /* 0x001fe20000010000 */
[----:B------:R-:W-:Y:S01]  /*3d40*/  ISETP.GE.AND P5, PT, R140, 0x21, PT ;  /* 0x000000218c00780c */ /* 0x000fe20003fa6270 */
[----:B------:R-:W-:Y:S01]  /*3d50*/  USHF.L.U64.HI UR7, UR5, 0x2, UR6 ;  /* 0x0000000205077899 */ /* 0x000fe20008010206 */
[-C--:B------:R-:W-:Y:S01]  /*3d60*/  FFMA.FTZ R41, R101, R142.reuse, -R152 ;  /* 0x0000008e65297223 */ /* 0x080fe20000010898 */
[----:B------:R-:W-:Y:S01]  /*3d70*/  FADD.FTZ R40, R40, R143 ;  /* 0x0000008f28287221 */ /* 0x000fe20000010000 */
[----:B------:R-:W-:Y:S01]  /*3d80*/  USHF.L.U32 UR26, UR5, 0x2, URZ ;  /* 0x00000002051a7899 */ /* 0x000fe2000800063f */
[----:B------:R0:W2:Y:S01]  /*3d90*/  LDS R143, [R49+0x290] ;  /* 0x00029000318f7984 */ /* 0x0000a20000000800 */
[----:B------:R-:W-:Y:S01]  /*3da0*/  FMUL.FTZ R142, R100, R142 ;  /* 0x0000008e648e7220 */ /* 0x000fe20000410000 */
[----:B------:R-:W-:Y:S01]  /*3db0*/  FADD.FTZ R146, R147, R146 ;  /* 0x0000009293927221 */ /* 0x000fe20000010000 */
[----:B------:R-:W-:Y:S01]  /*3dc0*/  IMAD R42, R72, UR7, RZ ;  /* 0x00000007482a7c24 */ /* 0x000fe2000f8e02ff */
[----:B------:R-:W-:Y:S01]  /*3dd0*/  BSSY B0, `(.L_x_17824) ;  /* 0x0000009000007945 */ /* 0x000fe20003800000 */
[----:B------:R-:W-:Y:S01]  /*3de0*/  FADD.FTZ R43, R40, R139 ;  /* 0x0000008b282b7221 */ /* 0x000fe20000010000 */
[----:B------:R-:W-:Y:S01]  /*3df0*/  FFMA.FTZ R144, R101, R144, R142 ;  /* 0x0000009065907223 */ /* 0x000fe2000001008e */
[----:B------:R-:W-:Y:S01]  /*3e00*/  FADD.FTZ R139, R146, R41 ;  /* 0x00000029928b7221 */ /* 0x000fe20000010000 */
[----:B------:R-:W-:Y:S01]  /*3e10*/  IMAD R141, R73, UR26, R42 ;  /* 0x0000001a498d7c24 */ /* 0x000fe2000f8e022a */
[----:B0-----:R-:W-:Y:S06]  /*3e20*/  @!P5 BRA `(.L_x_17825) ;  /* 0x00000000000cd947 */ /* 0x001fec0003800000 */
[----:B------:R-:W-:-:S05]  /*3e30*/  IMAD.WIDE.U32 R40, R72, UR26, R88 ;  /* 0x0000001a48287c25 */ /* 0x000fca000f8e0058 */
[----:B------:R-:W-:-:S05]  /*3e40*/  IADD3 R41, R41, R141, RZ ;  /* 0x0000008d29297210 */ /* 0x000fca0007ffe0ff */
[----:B--2---:R0:W-:Y:S02]  /*3e50*/  REDG.E.ADD.F32.FTZ.RN.STRONG.GPU desc[UR12][R40.64], R143 ;  /* 0x0000008f280079a6 */ /* 0x0041e4000c10f38c */
.L_x_17825:
[----:B------:R-:W-:Y:S05]  /*3e60*/  BSYNC B0 ;  /* 0x0000000000007941 */ /* 0x000fea0003800000 */
.L_x_17824:
[----:B0-2---:R0:W2:Y:S01]  /*3e70*/  LDS R143, [R48+0x310] ;  /* 0x00031000308f7984 */ /* 0x0050a20000000800 */
[----:B------:R-:W-:Y:S01]  /*3e80*/  ISETP.GE.AND P5, PT, R140, 0x41, PT ;  /* 0x000000418c00780c */ /* 0x000fe20003fa6270 */
[----:B------:R-:W-:-:S12]  /*3e90*/  BSSY B0, `(.L_x_17826) ;  /* 0x0000005000007945 */ /* 0x000fd80003800000 */
[----:B0-----:R-:W-:Y:S05]  /*3ea0*/  @!P5 BRA `(.L_x_17827) ;  /* 0x00000000000cd947 */ /* 0x001fea0003800000 */
[----:B------:R-:W-:-:S05]  /*3eb0*/  IMAD.WIDE.U32 R40, R72, UR26, R86 ;  /* 0x0000001a48287c25 */ /* 0x000fca000f8e0056 */
[----:B------:R-:W-:-:S05]  /*3ec0*/  IADD3 R41, R141, R41, RZ ;  /* 0x000000298d297210 */ /* 0x000fca0007ffe0ff */
[----:B--2---:R0:W-:Y:S02]  /*3ed0*/  REDG.E.ADD.F32.FTZ.RN.STRONG.GPU desc[UR12][R40.64], R143 ;  /* 0x0000008f280079a6 */ /* 0x0041e4000c10f38c */
.L_x_17827:
[----:B------:R-:W-:Y:S05]  /*3ee0*/  BSYNC B0 ;  /* 0x0000000000007941 */ /* 0x000fea0003800000 */
.L_x_17826:
[----:B0-2---:R0:W2:Y:S01]  /*3ef0*/  LDS R143, [R46+0x390] ;  /* 0x000390002e8f7984 */ /* 0x0050a20000000800 */
[----:B------:R-:W-:Y:S01]  /*3f00*/  ISETP.GE.AND P5, PT, R140, 0x61, PT ;  /* 0x000000618c00780c */ /* 0x000fe20003fa6270 */
[----:B------:R-:W-:-:S12]  /*3f10*/  BSSY B0, `(.L_x_17828) ;  /* 0x0000005000007945 */ /* 0x000fd80003800000 */
[----:B0-----:R-:W-:Y:S05]  /*3f20*/  @!P5 BRA `(.L_x_17829) ;  /* 0x00000000000cd947 */ /* 0x001fea0003800000 */
[----:B------:R-:W-:-:S05]  /*3f30*/  IMAD.WIDE.U32 R40, R72, UR26, R84 ;  /* 0x0000001a48287c25 */ /* 0x000fca000f8e0054 */
[----:B------:R-:W-:-:S05]  /*3f40*/  IADD3 R41, R141, R41, RZ ;  /* 0x000000298d297210 */ /* 0x000fca0007ffe0ff */
[----:B--2---:R0:W-:Y:S02]  /*3f50*/  REDG.E.ADD.F32.FTZ.RN.STRONG.GPU desc[UR12][R40.64], R143 ;  /* 0x0000008f280079a6 */ /* 0x0041e4000c10f38c */
.L_x_17829:
[----:B------:R-:W-:Y:S05]  /*3f60*/  BSYNC B0 ;  /* 0x0000000000007941 */ /* 0x000fea0003800000 */
.L_x_17828:
[----:B0-2---:R0:W2:Y:S01]  /*3f70*/  LDS R143, [R45+0x410] ;  /* 0x000410002d8f7984 */ /* 0x0050a20000000800 */
[----:B------:R-:W-:Y:S01]  /*3f80*/  ISETP.GE.AND P5, PT, R140, 0x81, PT ;  /* 0x000000818c00780c */ /* 0x000fe20003fa6270 */
[----:B------:R-:W-:-:S12]  /*3f90*/  BSSY B0, `(.L_x_17830) ;  /* 0x0000005000007945 */ /* 0x000fd80003800000 */
[----:B0-----:R-:W-:Y:S05]  /*3fa0*/  @!P5 BRA `(.L_x_17831) ;  /* 0x00000000000cd947 */ /* 0x001fea0003800000 */
[----:B------:R-:W-:-:S05]  /*3fb0*/  IMAD.WIDE.U32 R40, R72, UR26, R82 ;  /* 0x0000001a48287c25 */ /* 0x000fca000f8e0052 */
[----:B------:R-:W-:-:S05]  /*3fc0*/  IADD3 R41, R141, R41, RZ ;  /* 0x000000298d297210 */ /* 0x000fca0007ffe0ff */
[----:B--2---:R0:W-:Y:S02]  /*3fd0*/  REDG.E.ADD.F32.FTZ.RN.STRONG.GPU desc[UR12][R40.64], R143 ;  /* 0x0000008f280079a6 */ /* 0x0041e4000c10f38c */
.L_x_17831:
[----:B------:R-:W-:Y:S05]  /*3fe0*/  BSYNC B0 ;  /* 0x0000000000007941 */ /* 0x000fea0003800000 */
.L_x_17830:
[----:B0-2---:R0:W2:Y:S01]  /*3ff0*/  LDS R143, [R44+0x490] ;  /* 0x000490002c8f7984 */ /* 0x0050a20000000800 */
[----:B------:R-:W-:Y:S01]  /*4000*/  ISETP.GE.AND P5, PT, R140, 0xa1, PT ;  /* 0x000000a18c00780c */ /* 0x000fe20003fa6270 */
[----:B------:R-:W-:-:S12]  /*4010*/  BSSY B0, `(.L_x_17832) ;  /* 0x0000005000007945 */ /* 0x000fd80003800000 */
[----:B0-----:R-:W-:Y:S05]  /*4020*/  @!P5 BRA `(.L_x_17833) ;  /* 0x00000000000cd947 */ /* 0x001fea0003800000 */
[----:B------:R-:W-:-:S05]  /*4030*/  IMAD.WIDE.U32 R40, R72, UR26, R80 ;  /* 0x0000001a48287c25 */ /* 0x000fca000f8e0050 */
[----:B------:R-:W-:-:S05]  /*4040*/  IADD3 R41, R141, R41, RZ ;  /* 0x000000298d297210 */ /* 0x000fca0007ffe0ff */
[----:B--2---:R0:W-:Y:S02]  /*4050*/  REDG.E.ADD.F32.FTZ.RN.STRONG.GPU desc[UR12][R40.64], R143 ;  /* 0x0000008f280079a6 */ /* 0x0041e4000c10f38c */
.L_x_17833:
[----:B------:R-:W-:Y:S05]  /*4060*/  BSYNC B0 ;  /* 0x0000000000007941 */ /* 0x000fea0003800000 */
.L_x_17832:
[----:B0-2---:R0:W2:Y:S01]  /*4070*/  LDS R143, [R39+0x510] ;  /* 0x00051000278f7984 */ /* 0x0050a20000000800 */
[----:B------:R-:W-:Y:S01]  /*4080*/  ISETP.GE.AND P5, PT, R140, 0xc1, PT ;  /* 0x000000c18c00780c */ /* 0x000fe20003fa6270 */
[----:B------:R-:W-:-:S12]  /*4090*/  BSSY B0, `(.L_x_17834) ;  /* 0x0000005000007945 */ /* 0x000fd80003800000 */
[----:B0-----:R-:W-:Y:S05]  /*40a0*/  @!P5 BRA `(.L_x_17835) ;  /* 0x00000000000cd947 */ /* 0x001fea0003800000 */
[----:B------:R-:W-:-:S05]  /*40b0*/  IMAD.WIDE.U32 R40, R72, UR26, R78 ;  /* 0x0000001a48287c25 */ /* 0x000fca000f8e004e */
[----:B------:R-:W-:-:S05]  /*40c0*/  IADD3 R41, R141, R41, RZ ;  /* 0x000000298d297210 */ /* 0x000fca0007ffe0ff */
[----:B--2---:R0:W-:Y:S02]  /*40d0*/  REDG.E.ADD.F32.FTZ.RN.STRONG.GPU desc[UR12][R40.64], R143 ;  /* 0x0000008f280079a6 */ /* 0x0041e4000c10f38c */
.L_x_17835:
[----:B------:R-:W-:Y:S05]  /*40e0*/  BSYNC B0 ;  /* 0x0000000000007941 */ /* 0x000fea0003800000 */
.L_x_17834:
        /* <DEDUP_REMOVED lines=8> */
.L_x_17837:
[----:B------:R-:W-:Y:S05]  /*4170*/  BSYNC B0 ;  /* 0x0000000000007941 */ /* 0x000fea0003800000 */
.L_x_17836:
[----:B------:R-:W4:Y:S01]  /*4180*/  SHFL.DOWN PT, R140, R139, 0x1, 0x1f ;  /* 0x08201f008b8c7f89 */ /* 0x000f2200000e0000 */
[----:B------:R-:W-:Y:S01]  /*4190*/  ISETP.GT.AND P5, PT, R51, 0x1e, PT ;  /* 0x0000001e3300780c */ /* 0x000fe20003fa4270 */
[----:B------:R-:W-:Y:S01]  /*41a0*/  BSSY B0, `(.L_x_17838) ;  /* 0x000006c000007945 */ /* 0x000fe20003800000 */
[----:B0-----:R-:W-:Y:S01]  /*41b0*/  MOV R42, R124 ;  /* 0x0000007c002a7202 */ /* 0x001fe20000000f00 */
[----:B--2---:R-:W0:Y:S01]  /*41c0*/  SHFL.DOWN PT, R143, R124, 0x1, 0x1f ;  /* 0x08201f007c8f7f89 */ /* 0x004e2200000e0000 */
[----:B------:R-:W-:Y:S02]  /*41d0*/  MOV R43, R122 ;  /* 0x0000007a002b7202 */ /* 0x000fe40000000f00 */
[----:B---3--:R-:W-:Y:S01]  /*41e0*/  MOV R41, R139 ;  /* 0x0000008b00297202 */ /* 0x008fe20000000f00 */
[----:B------:R-:W2:Y:S04]  /*41f0*/  SHFL.DOWN PT, R142, R122, 0x1, 0x1f ;  /* 0x08201f007a8e7f89 */ /* 0x000ea800000e0000 */
[----:B------:R-:W3:Y:S02]  /*4200*/  SHFL.DOWN PT, R141, R40, 0x1, 0x1f ;  /* 0x08201f00288d7f89 */ /* 0x000ee400000e0000 */
[----:B----4-:R-:W-:Y:S01]  /*4210*/  @!P5 FADD.FTZ R41, R41, R140 ;  /* 0x0000008c2929d221 */ /* 0x010fe20000010000 */
[----:B0-----:R-:W-:-:S04]  /*4220*/  @!P5 FADD.FTZ R42, R42, R143 ;  /* 0x0000008f2a2ad221 */ /* 0x001fc80000010000 */
[----:B------:R-:W0:Y:S01]  /*4230*/  SHFL.DOWN PT, R124, R41, 0x2, 0x1f ;  /* 0x08401f00297c7f89 */ /* 0x000e2200000e0000 */
[----:B--2---:R-:W-:Y:S01]  /*4240*/  @!P5 FADD.FTZ R43, R43, R142 ;  /* 0x0000008e2b2bd221 */ /* 0x004fe20000010000 */
[----:B---3--:R-:W-:-:S04]  /*4250*/  @!P5 FADD.FTZ R40, R141, R40 ;  /* 0x000000288d28d221 */ /* 0x008fc80000010000 */
        /* <DEDUP_REMOVED lines=9> */
[----:B----4-:R-:W-:Y:S01]  /*42f0*/  @!P5 FADD.FTZ R40, R40, R139 ;  /* 0x0000008b2828d221 */ /* 0x010fe20000010000 */
[----:B------:R-:W-:Y:S02]  /*4300*/  ISETP.GT.AND P5, PT, R51, 0x1b, PT ;  /* 0x0000001b3300780c */ /* 0x000fe40003fa4270 */
[----:B------:R-:W3:Y:S04]  /*4310*/  SHFL.DOWN PT, R141, R42, 0x4, 0x1f ;  /* 0x08801f002a8d7f89 */ /* 0x000ee800000e0000 */
[----:B------:R-:W4:Y:S07]  /*4320*/  SHFL.DOWN PT, R139, R40, 0x4, 0x1f ;  /* 0x08801f00288b7f89 */ /* 0x000f2e00000e0000 */
        /* <DEDUP_REMOVED lines=26> */
[----:B------:R-:W-:Y:S01]  /*44d0*/  FMUL.FTZ R139, R67, R104 ;  /* 0x00000068438b7220 */ /* 0x000fe20000410000 */
[----:B------:R-:W-:-:S03]  /*44e0*/  FMUL.FTZ R122, R115, R105 ;  /* 0x00000069737a7220 */ /* 0x000fc60000410000 */
[-C--:B------:R-:W-:Y:S01]  /*44f0*/  FFMA.FTZ R141, R66, R105.reuse, -R139 ;  /* 0x00000069428d7223 */ /* 0x080fe2000001088b */
[C---:B------:R-:W-:Y:S01]  /*4500*/  FMUL.FTZ R139, R67.reuse, R105 ;  /* 0x00000069438b7220 */ /* 0x040fe20000410000 */
[----:B------:R-:W-:Y:S01]  /*4510*/  FMUL.FTZ R105, R67, R138 ;  /* 0x0000008a43697220 */ /* 0x000fe20000410000 */
[-C--:B------:R-:W-:Y:S01]  /*4520*/  FFMA.FTZ R122, R117, R104.reuse, R122 ;  /* 0x00000068757a7223 */ /* 0x080fe2000001007a */
[----:B------:R-:W-:Y:S01]  /*4530*/  FMUL.FTZ R124, R100, R141 ;  /* 0x0000008d647c7220 */ /* 0x000fe20000410000 */
[C---:B------:R-:W-:Y:S01]  /*4540*/  FFMA.FTZ R100, R66.reuse, R104, R139 ;  /* 0x0000006842647223 */ /* 0x040fe2000001008b */
[-C--:B------:R-:W-:Y:S01]  /*4550*/  FFMA.FTZ R115, R66, R126.reuse, -R105 ;  /* 0x0000007e42737223 */ /* 0x080fe20000010869 */
[----:B------:R-:W-:Y:S01]  /*4560*/  FMUL.FTZ R105, R67, R126 ;  /* 0x0000007e43697220 */ /* 0x000fe20000410000 */
[----:B------:R0:W-:Y:S01]  /*4570*/  @!P5 STS.128 [R64+0x640], R40 ;  /* 0x000640284000d388 */ /* 0x0001e20000000c00 */
[----:B------:R-:W-:Y:S01]  /*4580*/  FFMA.FTZ R124, R101, R100, R124 ;  /* 0x00000064657c7223 */ /* 0x000fe2000001007c */
[----:B------:R-:W-:Y:S01]  /*4590*/  FMUL.FTZ R101, R67, R136 ;  /* 0x0000008843657220 */ /* 0x000fe20000410000 */
[----:B------:R-:W-:Y:S01]  /*45a0*/  FMUL.FTZ R104, R102, R115 ;  /* 0x0000007366687220 */ /* 0x000fe20000410000 */
[C---:B------:R-:W-:Y:S01]  /*45b0*/  FFMA.FTZ R102, R66.reuse, R138, R105 ;  /* 0x0000008a42667223 */ /* 0x040fe20000010069 */
[----:B------:R-:W-:Y:S01]  /*45c0*/  FMUL.FTZ R100, R121, R126 ;  /* 0x0000007e79647220 */ /* 0x000fe20000410000 */
[----:B------:R-:W-:Y:S01]  /*45d0*/  FFMA.FTZ R101, R66, R134, -R101 ;  /* 0x0000008642657223 */ /* 0x000fe20000010865 */
[----:B------:R-:W-:Y:S01]  /*45e0*/  FFMA.FTZ R124, R119, R122, R124 ;  /* 0x0000007a777c7223 */ /* 0x000fe2000001007c */
[----:B------:R-:W-:Y:S01]  /*45f0*/  FFMA.FTZ R104, R103, R102, R104 ;  /* 0x0000006667687223 */ /* 0x000fe20000010068 */
[C---:B------:R-:W-:Y:S01]  /*4600*/  FMUL.FTZ R103, R67.reuse, R134 ;  /* 0x0000008643677220 */ /* 0x040fe20000410000 */
[----:B------:R-:W-:Y:S01]  /*4610*/  FMUL.FTZ R106, R106, R101 ;  /* 0x000000656a6a7220 */ /* 0x000fe20000410000 */
[C---:B------:R-:W-:Y:S01]  /*4620*/  FMUL.FTZ R101, R67.reuse, R132 ;  /* 0x0000008443657220 */ /* 0x040fe20000410000 */
[----:B------:R-:W-:Y:S01]  /*4630*/  FMUL.FTZ R67, R67, R130 ;  /* 0x0000008243437220 */ /* 0x000fe20000410000 */
[----:B------:R-:W-:Y:S01]  /*4640*/  FFMA.FTZ R138, R123, R138, R100 ;  /* 0x0000008a7b8a7223 */ /* 0x000fe20000010064 */
[----:B------:R-:W-:Y:S01]  /*4650*/  FMUL.FTZ R100, R131, R134 ;  /* 0x0000008683647220 */ /* 0x000fe20000410000 */
[CC--:B------:R-:W-:Y:S01]  /*4660*/  FFMA.FTZ R101, R66.reuse, R130.reuse, -R101 ;  /* 0x0000008242657223 */ /* 0x0c0fe20000010865 */
[----:B------:R-:W-:Y:S01]  /*4670*/  FMUL.FTZ R130, R133, R130 ;  /* 0x0000008285827220 */ /* 0x000fe20000410000 */
        /* <DEDUP_REMOVED lines=30> */
.L_x_17839:
[----:B------:R-:W-:Y:S05]  /*4860*/  BSYNC B0 ;  /* 0x0000000000007941 */ /* 0x000fea0003800000 */
.L_x_17838:
[----:B------:R-:W-:Y:S01]  /*4870*/  IADD3 R13, R13, 0x1, RZ ;  /* 0x000000010d0d7810 */ /* 0x000fe20007ffe0ff */
[----:B------:R-:W-:-:S03]  /*4880*/  UIADD3 UR5, UP0, UR5, 0x1, URZ ;  /* 0x0000000105057890 */ /* 0x000fc6000ff1e03f */
[----:B------:R-:W-:Y:S01]  /*4890*/  ISETP.GE.AND P4, PT, R13, UR27, PT ;  /* 0x0000001b0d007c0c */ /* 0x000fe2000bf86270 */
[----:B------:R-:W-:-:S12]  /*48a0*/  UIADD3.X UR6, URZ, UR6, URZ, UP0, !UPT ;  /* 0x000000063f067290 */ /* 0x000fd800087fe43f */
[----:B------:R-:W-:Y:S05]  /*48b0*/  @!P4 BRA `(.L_x_17840) ;  /* 0xffffffcc00c0c947 */ /* 0x000fea000383ffff */
.L_x_17809:
        /* <DEDUP_REMOVED lines=10> */
[----:B------:R-:W-:-:S05]  /*4960*/  SHF.R.S32.HI R23, RZ, 0x1f, R47 ;  /* 0x0000001fff177819 */ /* 0x000fca000001142f */
[----:B------:R-:W4:Y:S01]  /*4970*/  LDC.64 R10, c[0x0][0x3e0] ;  /* 0x0000f800ff0a7b82 */ /* 0x000f220000000a00 */
[----:B--2---:R-:W-:Y:S01]  /*4980*/  ULEA UR5, UR6, UR5, 0x18 ;  /* 0x0000000506057291 */ /* 0x004fe2000f8ec03f */
[----:B------:R2:W-:Y:S01]  /*4990*/  STS.64 [R12], R2 ;  /* 0x000000020c007388 */ /* 0x0005e20000000a00 */
[----:B------:R-:W-:-:S03]  /*49a0*/  NOP ;  /* 0x0000000000007918 */ /* 0x000fc60000000000 */
[----:B------:R-:W-:Y:S01]  /*49b0*/  LDS.U16 R13, [R16] ;  /* 0x00000000100d7984 */ /* 0x000fe20000000400 */
[----:B------:R-:W-:Y:S01]  /*49c0*/  MOV R64, UR5 ;  /* 0x0000000500407c02 */ /* 0x000fe20008000f00 */
[C---:B---3--:R-:W-:Y:S02]  /*49d0*/  IMAD.WIDE.U32 R4, R8.reuse, UR14, RZ ;  /* 0x0000000e08047c25 */ /* 0x048fe4000f8e00ff */
[----:B------:R-:W-:Y:S02]  /*49e0*/  LDS.U16 R15, [R16+0x40] ;  /* 0x00004000100f7984 */ /* 0x000fe40000000400 */
[----:B--2---:R-:W-:Y:S02]  /*49f0*/  IMAD R2, R8, UR15, RZ ;  /* 0x0000000f08027c24 */ /* 0x004fe4000f8e02ff */
[----:B------:R-:W-:Y:S02]  /*4a00*/  LDS.U16 R17, [R16+0x80] ;  /* 0x0000800010117984 */ /* 0x000fe40000000400 */
[----:B------:R-:W-:Y:S01]  /*4a10*/  IMAD R9, R9, UR14, R2 ;  /* 0x0000000e09097c24 */ /* 0x000fe2000f8e0202 */
[----:B------:R-:W-:Y:S01]  /*4a20*/  IADD3 R2, P2, R47, R28, RZ ;  /* 0x0000001c2f027210 */ /* 0x000fe20007f5e0ff */
[----:B------:R-:W-:Y:S03]  /*4a30*/  LDS.U16 R19, [R16+0xc0] ;  /* 0x0000c00010137984 */ /* 0x000fe60000000400 */
[----:B------:R-:W-:Y:S01]  /*4a40*/  IADD3 R21, R5, R9, RZ ;  /* 0x0000000905157210 */ /* 0x000fe20007ffe0ff */
[----:B------:R-:W-:Y:S01]  /*4a50*/  @!P0 STS [UR5+0x100], R128 ;  /* 0x00010080ff008988 */ /* 0x000fe20008000805 */
[----:B------:R-:W-:Y:S01]  /*4a60*/  LEA.HI.X.SX32 R3, R28, R23, 0x1, P2 ;  /* 0x000000171c037211 */ /* 0x000fe200010f0eff */
[----:B------:R-:W-:Y:S06]  /*4a70*/  BAR.SYNC.DEFER_BLOCKING 0x0 ;  /* 0x0000000000007b1d */ /* 0x000fec0000010000 */
[----:B------:R-:W2:Y:S02]  /*4a80*/  LDS R0, [R64+0x100] ;  /* 0x0001000040007984 */ /* 0x000ea40000000800 */
[----:B--2---:R-:W-:-:S13]  /*4a90*/  ISETP.GE.AND P1, PT, R47, R0, PT ;  /* 0x000000002f00720c */ /* 0x004fda0003f26270 */
[----:B----4-:R-:W-:Y:S05]  /*4aa0*/  @P1 BRA `(.L_x_17842) ;  /* 0x00000000002c1947 */ /* 0x010fea0003800000 */
        /* <DEDUP_REMOVED lines=11> */
.L_x_17842:
[----:B------:R-:W-:Y:S05]  /*4b60*/  BSYNC B0 ;  /* 0x0000000000007941 */ /* 0x000fea0003800000 */
.L_x_17841:
[----:B0-----:R-:W-:Y:S01]  /*4b70*/  IADD3 R41, -R116, UR4, RZ ;  /* 0x0000000474297c10 */ /* 0x001fe2000fffe1ff */
[----:B------:R-:W-:Y:S01]  /*4b80*/  ULDC.64 UR6, c[0x0][0x390] ;  /* 0x0000e40000067ab9 */ /* 0x000fe20000000a00 */
[----:B------:R-:W-:Y:S01]  /*4b90*/  MOV R6, R4 ;  /* 0x0000000400067202 */ /* 0x000fe20000000f00 */
[----:B--2---:R-:W-:Y:S01]  /*4ba0*/  IMAD R8, R114, UR6, RZ ;  /* 0x0000000672087c24 */ /* 0x004fe2000f8e02ff */
[----:B------:R-:W-:Y:S01]  /*4bb0*/  MOV R7, R21 ;  /* 0x0000001500077202 */ /* 0x000fe20000000f00 */
[----:B------:R-:W-:Y:S01]  /*4bc0*/  IMAD R41, R41, -0x80, RZ ;  /* 0xffffff8029297824 */ /* 0x000fe200078e02ff */
[----:B------:R-:W-:Y:S01]  /*4bd0*/  LOP3.LUT R67, R47, 0x20, RZ, 0xfc, !PT ;  /* 0x000000202f437812 */ /* 0x000fe200078efcff */
[----:B------:R-:W-:Y:S01]  /*4be0*/  IMAD R8, R113, UR7, R8 ;  /* 0x0000000771087c24 */ /* 0x000fe2000f8e0208 */
[----:B------:R-:W-:Y:S01]  /*4bf0*/  LOP3.LUT R69, R47, 0x60, RZ, 0xfc, !PT ;  /* 0x000000602f457812 */ /* 0x000fe200078efcff */
[----:B------:R-:W-:Y:S01]  /*4c00*/  IMAD.WIDE.U32 R6, R113, UR6, R6 ;  /* 0x0000000671067c25 */ /* 0x000fe2000f8e0006 */
[----:B------:R-:W-:Y:S01]  /*4c10*/  SHF.R.S32.HI R43, RZ, 0x1f, R41 ;  /* 0x0000001fff2b7819 */ /* 0x000fe20000011429 */
[----:B------:R-:W-:Y:S01]  /*4c20*/  BSSY B0, `(.L_x_17843) ;  /* 0x0000030000007945 */ /* 0x000fe20003800000 */
[----:B------:R-:W-:Y:S01]  /*4c30*/  ISETP.GE.AND P2, PT, R37, R0, PT ;  /* 0x000000002500720c */ /* 0x000fe20003f46270 */
[----:B------:R-:W-:Y:S01]  /*4c40*/  IMAD.WIDE R4, R47, 0x2, R10 ;  /* 0x000000022f047825 */ /* 0x000fe200078e020a */
[----:B------:R-:W-:-:S02]  /*4c50*/  IADD3 R9, P4, R41, R6, RZ ;  /* 0x0000000629097210 */ /* 0x000fc40007f9e0ff */
[-C--:B------:R-:W-:Y:S02]  /*4c60*/  ISETP.GE.AND P1, PT, R67, R0.reuse, PT ;  /* 0x000000004300720c */ /* 0x080fe40003f26270 */
[----:B------:R-:W-:Y:S02]  /*4c70*/  ISETP.GE.AND P3, PT, R69, R0, PT ;  /* 0x000000004500720c */ /* 0x000fe40003f66270 */
[----:B------:R-:W-:Y:S02]  /*4c80*/  IADD3.X R6, R43, R8, R7, P4, !PT ;  /* 0x000000082b067210 */ /* 0x000fe400027fe407 */
[----:B------:R-:W-:Y:S02]  /*4c90*/  LEA R4, P4, R9, R4, 0x1 ;  /* 0x0000000409047211 */ /* 0x000fe400078808ff */
[----:B------:R-:W-:Y:S02]  /*4ca0*/  F2FP.BF16.F32.PACK_AB R7, R27, R22 ;  /* 0x000000161b07723e */ /* 0x000fe400000010ff */
[----:B------:R-:W-:-:S02]  /*4cb0*/  LEA.HI.X R5, R9, R5, R6, 0x1, P4 ;  /* 0x0000000509057211 */ /* 0x000fc400020f0c06 */
[----:B------:R-:W-:Y:S01]  /*4cc0*/  F2FP.BF16.F32.PACK_AB R6, R25, R20 ;  /* 0x000000141906723e */ /* 0x000fe200000010ff */
[----:B------:R-:W-:Y:S02]  /*4cd0*/  FADD.FTZ R20, R20, R65 ;  /* 0x0000004114147221 */ /* 0x000fe40000010000 */
[----:B------:R-:W-:Y:S02]  /*4ce0*/  @!P2 STG.E.U16 desc[UR12][R4.64+-0x80], R17 ;  /* 0xffff80110400a986 */ /* 0x000fe4000c10150c */
[----:B------:R-:W-:Y:S02]  /*4cf0*/  FADD.FTZ R25, R20, R25 ;  /* 0x0000001914197221 */ /* 0x000fe40000010000 */
[----:B------:R0:W-:Y:S01]  /*4d00*/  @!P1 STG.E.U16 desc[UR12][R4.64+-0xc0], R15 ;  /* 0xffff400f04009986 */ /* 0x0001e2000c10150c */
[----:B------:R-:W-:Y:S01]  /*4d10*/  IADD3 R8, P1, R47, -0x60, RZ ;  /* 0xffffffa02f087810 */ /* 0x000fe20007f3e0ff */
[----:B------:R-:W-:Y:S02]  /*4d20*/  FADD.FTZ R22, R25, R22 ;  /* 0x0000001619167221 */ /* 0x000fe40000010000 */
[----:B------:R2:W-:Y:S01]  /*4d30*/  @!P3 STG.E.U16 desc[UR12][R4.64+-0x40], R19 ;  /* 0xffffc0130400b986 */ /* 0x0005e2000c10150c */
[----:B------:R-:W-:Y:S01]  /*4d40*/  IADD3.X R23, R23, -0x1, RZ, P1, !PT ;  /* 0xffffffff17177810 */ /* 0x000fe20000ffe4ff */
        /* <DEDUP_REMOVED lines=8> */
[----:B0-----:R-:W-:Y:S02]  /*4dd0*/  IMAD R7, R15, UR14, R4 ;  /* 0x0000000e0f077c24 */ /* 0x001fe4000f8e0204 */
        /* <DEDUP_REMOVED lines=20> */
.L_x_17844:
[----:B------:R-:W-:Y:S05]  /*4f20*/  BSYNC B0 ;  /* 0x0000000000007941 */ /* 0x000fea0003800000 */
.L_x_17843:
        /* <DEDUP_REMOVED lines=30> */
.L_x_17808:
        /* <DEDUP_REMOVED lines=26> */
.L_x_17847:
[----:B------:R-:W-:Y:S05]  /*52b0*/  BSYNC B0 ;  /* 0x0000000000007941 */ /* 0x000fea0003800000 */
.L_x_17846:
        /* <DEDUP_REMOVED lines=29> */
.L_x_17849:
[----:B------:R-:W3:Y:S02]  /*5490*/  S2R R15, SR_TID.X ;  /* 0x00000000000f7919 */ /* 0x000ee40000002100 */
.L_x_17850:
[----:B------:R-:W-:Y:S05]  /*54a0*/  BSYNC B0 ;  /* 0x0000000000007941 */ /* 0x000fea0003800000 */
.L_x_17848:
        /* <DEDUP_REMOVED lines=22> */
.L_x_17852:
        /* <DEDUP_REMOVED lines=28> */
.L_x_17851:
[----:B------:R-:W-:Y:S05]  /*57d0*/  EXIT ;  /* 0x000000000000794d */ /* 0x000fea0003800000 */
.L_x_17853:
        /* <DEDUP_REMOVED lines=10> */
.L_x_19036:


//--------------------- .text._Z25selective_scan_bwd_kernelI32Selective_Scan_bwd_kernel_traitsILi32ELi4ELb0ELb1ELb0ELb0ELb1EN3c108BFloat16ENS1_7complexIfEEEEv12SSMParamsBwd --------------------------
	.section	.text._Z25selective_scan_bwd_kernelI32Selective_Scan_bwd_kernel_traitsILi32ELi4ELb0ELb1ELb0ELb0ELb1EN3c108BFloat16ENS1_7complexIfEEEEv12SSMParamsBwd,"ax",@progbits
	.align	128
        .global         _Z25selective_scan_bwd_kernelI32Selective_Scan_bwd_kernel_traitsILi32ELi4ELb0ELb1ELb0ELb0ELb1EN3c108BFloat16ENS1_7complexIfEEEEv12SSMParamsBwd
        .type           _Z25selective_scan_bwd_kernelI32Selective_Scan_bwd_kernel_traitsILi32ELi4ELb0ELb1ELb0ELb0ELb1EN3c108BFloat16ENS1_7complexIfEEEEv12SSMParamsBwd,@function
        .size           _Z25selective_scan_bwd_kernelI32Selective_Scan_bwd_kernel_traitsILi32ELi4ELb0ELb1ELb0ELb0ELb1EN3c108BFloat16ENS1_7complexIfEEEEv12SSMParamsBwd,(.L_x_19037 - _Z25selective_scan_bwd_kernelI32Selective_Scan_bwd_kernel_traitsILi32ELi4ELb0ELb1ELb0ELb0ELb1EN3c108BFloat16ENS1_7complexIfEEEEv12SSMParamsBwd)
        .other          _Z25selective_scan_bwd_kernelI32Selective_Scan_bwd_kernel_traitsILi32ELi4ELb0ELb1ELb0ELb0ELb1EN3c108BFloat16ENS1_7complexIfEEEEv12SSMParamsBwd,@"STO_CUDA_ENTRY STV_DEFAULT"
_Z25selective_scan_bwd_kernelI32Selective_Scan_bwd_kernel_traitsILi32ELi4ELb0ELb1ELb0ELb0ELb1EN3c108BFloat16ENS1_7complexIfEEEEv12SSMParamsBwd:
.text._Z25selective_scan_bwd_kernelI32Selective_Scan_bwd_kernel_traitsILi32ELi4ELb0ELb1ELb0ELb0ELb1EN3c108BFloat16ENS1_7complexIfEEEEv12SSMParamsBwd:
        /* <DEDUP_REMOVED lines=83> */
[----:B------:R-:W-:Y:S01]  /*0530*/  UIMAD.WIDE.U32 UR6, UR14, UR8, URZ ;  /* 0x000000080e0672a5 */ /* 0x000fe2000f8e003f */
[----:B----4-:R-:W-:Y:S01]  /*0540*/  ISETP.NE.U32.AND P2, PT, R20, RZ, PT ;  /* 0x000000ff1400720c */ /* 0x010fe20003f45070 */
[----:B------:R-:W-:Y:S01]  /*0550*/  UIMAD UR4, UR14, UR9, UR4 ;  /* 0x000000090e0472a4 */ /* 0x000fe2000f8e0204 */
[----:B------:R-:W-:Y:S01]  /*0560*/  IMAD R0, R52, R15, R0 ;  /* 0x0000000f34007224 */ /* 0x000fe200078e0200 */
[----:B------:R-:W-:Y:S01]  /*0570*/  UIMAD UR8, UR15, UR12, URZ ;  /* 0x0000000c0f0872a4 */ /* 0x000fe2000f8e023f */
[----:B------:R-:W1:Y:S01]  /*0580*/  @P0 LDC R15, c[0x0][0x214] ;  /* 0x00008500ff0f0b82 */ /* 0x000e620000000800 */
[----:B------:R-:W-:Y:S01]  /*0590*/  UIADD3 UR7, UR7, UR4, URZ ;  /* 0x0000000407077290 */ /* 0x000fe2000fffe03f */
[----:B------:R-:W-:Y:S01]  /*05a0*/  SHF.R.S32.HI R3, RZ, 0x1f, R56 ;  /* 0x0000001fff037819 */ /* 0x000fe20000011438 */
[----:B------:R-:W-:Y:S01]  /*05b0*/  UIMAD.WIDE.U32 UR4, UR14, UR12, URZ ;  /* 0x0000000c0e0472a5 */ /* 0x000fe2000f8e003f */
[----:B------:R-:W-:Y:S01]  /*05c0*/  ISETP.NE.AND.EX P2, PT, R21, RZ, PT, P2 ;  /* 0x000000ff1500720c */ /* 0x000fe20003f45320 */
[----:B------:R-:W-:-:S02]  /*05d0*/  UIMAD UR8, UR14, UR13, UR8 ;  /* 0x0000000d0e0872a4 */ /* 0x000fc4000f8e0208 */
[-C--:B------:R-:W-:Y:S01]  /*05e0*/  IMAD R3, R3, R16.reuse, RZ ;  /* 0x0000001003037224 */ /* 0x080fe200078e02ff */
[----:B------:R-:W2:Y:S01]  /*05f0*/  @P0 LDC R27, c[0x0][0x21c] ;  /* 0x00008700ff1b0b82 */ /* 0x000ea20000000800 */
[----:B------:R-:W-:Y:S01]  /*0600*/  UIADD3 UR5, UR5, UR8, URZ ;  /* 0x0000000805057290 */ /* 0x000fe2000fffe03f */
[----:B------:R-:W-:Y:S01]  /*0610*/  ISETP.NE.U32.AND P1, PT, R22, RZ, PT ;  /* 0x000000ff1600720c */ /* 0x000fe20003f25070 */
[C---:B------:R-:W-:Y:S02]  /*0620*/  IMAD R13, R56.reuse, R17, R3 ;  /* 0x00000011380d7224 */ /* 0x040fe400078e0203 */
[----:B------:R-:W-:-:S03]  /*0630*/  IMAD.WIDE.U32 R4, R56, R16, UR6 ;  /* 0x0000000638047e25 */ /* 0x000fc6000f8e0010 */
[----:B------:R-:W4:Y:S01]  /*0640*/  @P0 LDC.64 R18, c[0x0][0x310] ;  /* 0x0000c400ff120b82 */ /* 0x000f220000000a00 */
[C---:B------:R-:W-:Y:S01]  /*0650*/  IMAD.WIDE.U32 R2, R52.reuse, R14, UR4 ;  /* 0x0000000434027e25 */ /* 0x040fe2000f8e000e */
[----:B------:R-:W-:Y:S02]  /*0660*/  ISETP.NE.AND.EX P1, PT, R23, RZ, PT, P1 ;  /* 0x000000ff1700720c */ /* 0x000fe40003f25310 */
[----:B------:R-:W-:Y:S02]  /*0670*/  CS2R R16, SRZ ;  /* 0x0000000000107805 */ /* 0x000fe4000001ff00 */
[C---:B------:R-:W-:Y:S02]  /*0680*/  @P2 LEA R16, P3, R52.reuse, R20, 0x2 ;  /* 0x0000001434102211 */ /* 0x040fe400078610ff */
[----:B------:R-:W-:Y:S02]  /*0690*/  IADD3 R7, P4, R7, R2, RZ ;  /* 0x0000000207077210 */ /* 0x000fe40007f9e0ff */
[----:B------:R-:W-:-:S02]  /*06a0*/  @P2 LEA.HI.X R17, R52, R21, R53, 0x2, P3 ;  /* 0x0000001534112211 */ /* 0x000fc400018f1435 */
[----:B------:R-:W-:Y:S02]  /*06b0*/  ISETP.GE.AND P2, PT, R25, 0x1, PT ;  /* 0x000000011900780c */ /* 0x000fe40003f46270 */
[----:B------:R-:W-:Y:S01]  /*06c0*/  IADD3.X R82, R11, R3, R0, P4, !PT ;  /* 0x000000030b527210 */ /* 0x000fe200027fe400 */
[----:B-1----:R-:W-:Y:S01]  /*06d0*/  @P0 IMAD R0, R15, UR14, R52 ;  /* 0x0000000e0f000c24 */ /* 0x002fe2000f8e0234 */
[----:B------:R-:W-:Y:S01]  /*06e0*/  LEA R9, R25, 0xffffff00, 0x8 ;  /* 0xffffff0019097811 */ /* 0x000fe200078e40ff */
[----:B------:R-:W-:Y:S01]  /*06f0*/  HFMA2.MMA R15, -RZ, RZ, 0, 0 ;  /* 0x00000000ff0f7435 */ /* 0x000fe200000001ff */
[----:B------:R-:W-:Y:S01]  /*0700*/  MOV R14, RZ ;  /* 0x000000ff000e7202 */ /* 0x000fe20000000f00 */
[----:B------:R-:W-:Y:S01]  /*0710*/  @P0 IMAD R0, R0, R25, RZ ;  /* 0x0000001900000224 */ /* 0x000fe200078e02ff */
[----:B------:R-:W-:Y:S02]  /*0720*/  IADD3 R80, P5, R9, R4, RZ ;  /* 0x0000000409507210 */ /* 0x000fe40007fbe0ff */
[----:B------:R-:W-:-:S02]  /*0730*/  @P1 LEA R14, P3, R52, R22, 0x2 ;  /* 0x00000016340e1211 */ /* 0x000fc400078610ff */
[----:B0-----:R-:W-:Y:S02]  /*0740*/  LEA R87, P4, R86, R28, 0x1 ;  /* 0x0000001c56577211 */ /* 0x001fe400078808ff */
[----:B------:R-:W-:Y:S01]  /*0750*/  IADD3 R4, R5, R13, RZ ;  /* 0x0000000d05047210 */ /* 0x000fe20007ffe0ff */
[----:B--2---:R-:W-:Y:S01]  /*0760*/  @P0 IMAD R3, R0, R27, RZ ;  /* 0x0000001b00030224 */ /* 0x004fe200078e02ff */
[----:B------:R-:W-:Y:S02]  /*0770*/  @P1 LEA.HI.X R15, R52, R23, R53, 0x2, P3 ;  /* 0x00000017340f1211 */ /* 0x000fe400018f1435 */
[----:B------:R-:W-:Y:S02]  /*0780*/  LEA.HI.X R86, R86, R29, R8, 0x1, P4 ;  /* 0x0000001d56567211 */ /* 0x000fe400020f0c08 */
[----:B------:R-:W-:Y:S02]  /*0790*/  LEA.HI.X.SX32 R9, R9, R4, 0x1, P5 ;  /* 0x0000000409097211 */ /* 0x000fe400028f0eff */
[----:B---3--:R-:W-:-:S02]  /*07a0*/  LEA R85, P1, R84, R30, 0x1 ;  /* 0x0000001e54557211 */ /* 0x008fc400078208ff */
[----:B------:R-:W-:Y:S02]  /*07b0*/  LEA R83, P3, R7, R32, 0x1 ;  /* 0x0000002007537211 */ /* 0x000fe400078608ff */
[----:B------:R-:W-:Y:S01]  /*07c0*/  LEA R81, P4, R80, R34, 0x1 ;  /* 0x0000002250517211 */ /* 0x000fe200078808ff */
[----:B------:R-:W-:Y:S01]  /*07d0*/  HFMA2.MMA R89, -RZ, RZ, 0, 0 ;  /* 0x00000000ff597435 */ /* 0x000fe200000001ff */
[----:B----4-:R-:W-:Y:S01]  /*07e0*/  @P0 IMAD.WIDE R18, R3, 0x10, R18 ;  /* 0x0000001003120825 */ /* 0x010fe200078e0212 */
[----:B------:R-:W-:Y:S02]  /*07f0*/  LEA.HI.X R84, R84, R31, R6, 0x1, P1 ;  /* 0x0000001f54547211 */ /* 0x000fe400008f0c06 */
[----:B------:R-:W-:Y:S02]  /*0800*/  @!P0 CS2R R18, SRZ ;  /* 0x0000000000128805 */ /* 0x000fe4000001ff00 */
[----:B------:R-:W-:Y:S02]  /*0810*/  LEA.HI.X R82, R7, R33, R82, 0x1, P3 ;  /* 0x0000002107527211 */ /* 0x000fe400018f0c52 */
[----:B------:R-:W-:-:S02]  /*0820*/  LEA.HI.X R80, R80, R35, R9, 0x1, P4 ;  /* 0x0000002350507211 */ /* 0x000fc400020f0c09 */
        /* <DEDUP_REMOVED lines=10> */
[C---:B0-----:R-:W-:Y:S02]  /*08d0*/  IADD3 R13, R88.reuse, 0xe0, RZ ;  /* 0x000000e0580d7810 */ /* 0x041fe40007ffe0ff */
[----:B------:R-:W-:Y:S02]  /*08e0*/  SHF.L.U32 R0, R88, 0x2, RZ ;  /* 0x0000000258007819 */ /* 0x000fe400000006ff */
[----:B------:R-:W-:Y:S02]  /*08f0*/  LEA.HI.SX32 R70, R13, R88, 0x1b ;  /* 0x000000580d467211 */ /* 0x000fe400078fdaff */
[----:B------:R-:W-:Y:S02]  /*0900*/  LOP3.LUT R13, R0, 0xffffff80, RZ, 0xc0, !PT ;  /* 0xffffff80000d7812 */ /* 0x000fe400078ec0ff */
[C---:B------:R-:W-:Y:S02]  /*0910*/  IADD3 R3, R88.reuse, 0x40, RZ ;  /* 0x0000004058037810 */ /* 0x040fe40007ffe0ff */
[----:B------:R-:W-:-:S02]  /*0920*/  IADD3 R5, R88, 0x60, RZ ;  /* 0x0000006058057810 */ /* 0x000fc40007ffe0ff */
[C---:B------:R-:W-:Y:S02]  /*0930*/  IADD3 R7, R88.reuse, 0x80, RZ ;  /* 0x0000008058077810 */ /* 0x040fe40007ffe0ff */
[C---:B------:R-:W-:Y:S02]  /*0940*/  IADD3 R9, R88.reuse, 0xa0, RZ ;  /* 0x000000a058097810 */ /* 0x040fe40007ffe0ff */
[C---:B------:R-:W-:Y:S02]  /*0950*/  IADD3 R11, R88.reuse, 0xc0, RZ ;  /* 0x000000c0580b7810 */ /* 0x040fe40007ffe0ff */
[----:B------:R-:W-:Y:S02]  /*0960*/  LOP3.LUT R74, R13, 0x1f, R88, 0xf8, !PT ;  /* 0x0000001f0d4a7812 */ /* 0x000fe400078ef858 */
[----:B------:R-:W-:Y:S02]  /*0970*/  SHF.L.U32 R2, R88, 0x3, RZ ;  /* 0x0000000358027819 */ /* 0x000fe400000006ff */
[----:B------:R-:W-:-:S02]  /*0980*/  LEA.HI.SX32 R3, R3, R88, 0x1b ;  /* 0x0000005803037211 */ /* 0x000fc400078fdaff */
[-C--:B------:R-:W-:Y:S02]  /*0990*/  LEA.HI.SX32 R5, R5, R88.reuse, 0x1b ;  /* 0x0000005805057211 */ /* 0x080fe400078fdaff */
[-C--:B------:R-:W-:Y:S02]  /*09a0*/  LEA.HI.SX32 R7, R7, R88.reuse, 0x1b ;  /* 0x0000005807077211 */ /* 0x080fe400078fdaff */
[-C--:B------:R-:W-:Y:S02]  /*09b0*/  LEA.HI.SX32 R9, R9, R88.reuse, 0x1b ;  /* 0x0000005809097211 */ /* 0x080fe400078fdaff */
[----:B------:R-:W-:Y:S02]  /*09c0*/  LEA.HI.SX32 R11, R11, R88, 0x1b ;  /* 0x000000580b0b7211 */ /* 0x000fe400078fdaff */
[----:B------:R-:W-:Y:S02]  /*09d0*/  IADD3 R12, R13, R74, RZ ;  /* 0x0000004a0d0c7210 */ /* 0x000fe40007ffe0ff */
[----:B------:R-:W-:-:S02]  /*09e0*/  LEA.HI.SX32 R78, R2, R2, 0x1b ;  /* 0x00000002024e7211 */ /* 0x000fc400078fdaff */
[----:B------:R-:W-:Y:S02]  /*09f0*/  LOP3.LUT R157, R88, 0x1f, RZ, 0xc0, !PT ;  /* 0x0000001f589d7812 */ /* 0x000fe400078ec0ff */
[----:B------:R-:W-:Y:S02]  /*0a00*/  LEA R77, R3, UR5, 0x2 ;  /* 0x00000005034d7c11 */ /* 0x000fe4000f8e10ff */
[----:B------:R-:W-:Y:S02]  /*0a10*/  LEA R76, R5, UR5, 0x2 ;  /* 0x00000005054c7c11 */ /* 0x000fe4000f8e10ff */
[----:B------:R-:W-:Y:S02]  /*0a20*/  LEA R75, R7, UR5, 0x2 ;  /* 0x00000005074b7c11 */ /* 0x000fe4000f8e10ff */
[----:B------:R-:W-:Y:S02]  /*0a30*/  LEA R73, R9, UR5, 0x2 ;  /* 0x0000000509497c11 */ /* 0x000fe4000f8e10ff */
        /* <DEDUP_REMOVED lines=16> */
.L_x_17896:
[----:B0-----:R-:W0:Y:S01]  /*0b40*/  LDC R22, c[0x0][0x224] ;  /* 0x00008900ff167b82 */ /* 0x001e220000000800 */
[----:B------:R-:W-:Y:S01]  /*0b50*/  ULDC UR6, c[0x0][0x218] ;  /* 0x0000860000067ab9 */ /* 0x000fe20000000800 */
[----:B------:R-:W-:Y:S02]  /*0b60*/  LEA R4, P4, R74, R87, 0x1 ;  /* 0x000000574a047211 */ /* 0x000fe400078808ff */
[----:B-1----:R-:W-:Y:S02]  /*0b70*/  PRMT R3, RZ, 0x7610, R3 ;  /* 0x00007610ff037816 */ /* 0x002fe40000000003 */
        /* <DEDUP_REMOVED lines=13> */
[----:B--2---:R-:W2:Y:S04]  /*0c50*/  @!P0 LDG.E.U16 R3, desc[UR10][R4.64] ;  /* 0x0000000a04038981 */ /* 0x004ea8000c1e1500 */
[----:B---3--:R-:W3:Y:S04]  /*0c60*/  @!P1 LDG.E.U16 R9, desc[UR10][R4.64+0x40] ;  /* 0x0000400a04099981 */ /* 0x008ee8000c1e1500 */
[----:B------:R-:W4:Y:S04]  /*0c70*/  @!P2 LDG.E.U16 R11, desc[UR10][R4.64+0x80] ;  /* 0x0000800a040ba981 */ /* 0x000f28000c1e1500 */
[----:B------:R-:W4:Y:S01]  /*0c80*/  @!P3 LDG.E.U16 R21, desc[UR10][R4.64+0xc0] ;  /* 0x0000c00a0415b981 */ /* 0x000f22000c1e1500 */
[----:B------:R-:W-:-:S02]  /*0c90*/  LEA R58, R79, UR5, 0x1 ;  /* 0x000000054f3a7c11 */ /* 0x000fc4000f8e08ff */
[----:B------:R-:W-:Y:S02]  /*0ca0*/  LEA R57, R79, UR5, 0x3 ;  /* 0x000000054f397c11 */ /* 0x000fe4000f8e18ff */
[C---:B------:R-:W-:Y:S02]  /*0cb0*/  LEA R6, P0, R74.reuse, R85, 0x1 ;  /* 0x000000554a067211 */ /* 0x040fe400078008ff */
[----:B------:R-:W-:Y:S02]  /*0cc0*/  ISETP.GE.AND P1, PT, R69, R2, PT ;  /* 0x000000024500720c */ /* 0x000fe40003f26270 */
        /* <DEDUP_REMOVED lines=8> */
[----:B--2---:R0:W-:Y:S04]  /*0d50*/  STS.U16 [R58], R3 ;  /* 0x000000033a007388 */ /* 0x0041e80000000400 */
        /* <DEDUP_REMOVED lines=12> */
[C---:B-1----:R-:W-:Y:S02]  /*0e20*/  LEA.HI.X R21, R74.reuse, R82, R71, 0x1, P0 ;  /* 0x000000524a157211 */ /* 0x042fe400000f0c47 */
        /* <DEDUP_REMOVED lines=10> */
[----:B-1----:R-:W-:Y:S01]  /*0ed0*/  PRMT R25, RZ, 0x7610, R25 ;  /* 0x00007610ff197816 */ /* 0x002fe20000000019 */
[----:B------:R-:W-:Y:S01]  /*0ee0*/  BAR.SYNC.DEFER_BLOCKING 0x0 ;  /* 0x0000000000007b1d */ /* 0x000fe20000010000 */
[----:B--2---:R-:W-:-:S07]  /*0ef0*/  PRMT R27, RZ, 0x7610, R27 ;  /* 0x00007610ff1b7816 */ /* 0x004fce000000001b */
[----:B---3--:R-:W0:Y:S01]  /*0f00*/  LDC.64 R28, c[0x0][0x2a0] ;  /* 0x0000a800ff1c7b82 */ /* 0x008e220000000a00 */
        /* <DEDUP_REMOVED lines=9> */
[----:B------:R-:W-:Y:S01]  /*0fa0*/  IMAD R29, R29, UR14, R0 ;  /* 0x0000000e1d1d7c24 */ /* 0x000fe2000f8e0200 */
[----:B------:R-:W-:-:S05]  /*0fb0*/  IADD3 R0, -R22, UR4, RZ ;  /* 0x0000000416007c10 */ /* 0x000fca000fffe1ff */
[----:B------:R-:W-:Y:S01]  /*0fc0*/  @!P0 IMAD.WIDE.U32 R8, R28, UR14, R10 ;  /* 0x0000000e1c088c25 */ /* 0x000fe2000f8e000a */
[----:B------:R-:W-:-:S04]  /*0fd0*/  IADD3 R7, R7, R29, RZ ;  /* 0x0000001d07077210 */ /* 0x000fc80007ffe0ff */
[----:B------:R-:W-:Y:S01]  /*0fe0*/  @!P0 IADD3 R9, R29, R9, RZ ;  /* 0x000000091d098210 */ /* 0x000fe20007ffe0ff */
[----:B------:R-:W-:Y:S02]  /*0ff0*/  IMAD R29, R53, UR6, RZ ;  /* 0x00000006351d7c24 */ /* 0x000fe4000f8e02ff */
[----:B------:R-:W-:Y:S02]  /*1000*/  IMAD R91, R0, -0x80, RZ ;  /* 0xffffff80005b7824 */ /* 0x000fe400078e02ff */
[----:B-1----:R-:W-:-:S04]  /*1010*/  IMAD.WIDE.U32 R20, R52, UR6, R6 ;  /* 0x0000000634147c25 */ /* 0x002fc8000f8e0006 */
[----:B------:R-:W-:-:S04]  /*1020*/  @!P0 IMAD.WIDE.U32 R6, R52, UR6, R8 ;  /* 0x0000000634068c25 */ /* 0x000fc8000f8e0008 */
[----:B------:R-:W-:Y:S01]  /*1030*/  IMAD R29, R52, UR7, R29 ;  /* 0x00000007341d7c24 */ /* 0x000fe2000f8e021d */
[----:B------:R-:W-:Y:S01]  /*1040*/  ULDC.64 UR6, c[0x0][0x318] ;  /* 0x0000c60000067ab9 */ /* 0x000fe20000000a00 */
[----:B------:R-:W-:Y:S02]  /*1050*/  @!P0 IADD3 R22, P1, R74, R6, RZ ;  /* 0x000000064a168210 */ /* 0x000fe40007f3e0ff */
[----:B------:R-:W-:Y:S02]  /*1060*/  SHF.R.S32.HI R92, RZ, 0x1f, R91 ;  /* 0x0000001fff5c7819 */ /* 0x000fe4000001145b */
[----:B------:R-:W-:Y:S02]  /*1070*/  @!P0 IADD3.X R7, R71, R7, R29, P1, !PT ;  /* 0x0000000747078210 */ /* 0x000fe40000ffe41d */
[----:B------:R-:W-:-:S04]  /*1080*/  @!P0 LEA R6, P1, R22, UR6, 0x1 ;  /* 0x0000000616068c11 */ /* 0x000fc8000f8208ff */
[----:B------:R-:W-:Y:S02]  /*1090*/  @!P0 LEA.HI.X R7, R22, UR7, R7, 0x1, P1 ;  /* 0x0000000716078c11 */ /* 0x000fe400088f0c07 */
[----:B------:R-:W-:Y:S01]  /*10a0*/  ISETP.GE.AND P1, PT, R67, R2, PT ;  /* 0x000000024300720c */ /* 0x000fe20003f26270 */
[----:B--2---:R0:W-:Y:S04]  /*10b0*/  STS.U16 [R58], R3 ;  /* 0x000000033a007388 */ /* 0x0041e80000000400 */
[----:B---3--:R-:W-:Y:S04]  /*10c0*/  STS.U16 [R58+0x80], R25 ;  /* 0x000080193a007388 */ /* 0x008fe80000000400 */
[----:B----4-:R-:W-:Y:S01]  /*10d0*/  STS.U16 [R58+0xc0], R27 ;  /* 0x0000c01b3a007388 */ /* 0x010fe20000000400 */
[----:B0-----:R-:W-:-:S03]  /*10e0*/  IADD3 R3, P3, R91, R20, RZ ;  /* 0x000000145b037210 */ /* 0x001fc60007f7e0ff */
[----:B------:R0:W-:Y:S01]  /*10f0*/  STS.U16 [R58+0x40], R23 ;  /* 0x000040173a007388 */ /* 0x0001e20000000400 */
[----:B------:R-:W-:-:S03]  /*1100*/  NOP ;  /* 0x0000000000007918 */ /* 0x000fc60000000000 */
[----:B------:R-:W-:Y:S01]  /*1110*/  LDS.64 R40, [R57] ;  /* 0x0000000039287984 */ /* 0x000fe20000000a00 */
[----:B------:R-:W-:Y:S02]  /*1120*/  LEA R20, P2, R74, UR6, 0x1 ;  /* 0x000000064a147c11 */ /* 0x000fe4000f8408ff */
[----:B------:R-:W-:Y:S02]  /*1130*/  IADD3.X R8, R92, R29, R21, P3, !PT ;  /* 0x0000001d5c087210 */ /* 0x000fe40001ffe415 */
[----:B------:R-:W-:Y:S01]  /*1140*/  LEA.HI.X R9, R74, UR7, R71, 0x1, P2 ;  /* 0x000000074a097c11 */ /* 0x000fe200090f0c47 */
[----:B------:R-:W1:Y:S01]  /*1150*/  LDC.64 R28, c[0x0][0x2b0] ;  /* 0x0000ac00ff1c7b82 */ /* 0x000e620000000a00 */
[----:B------:R-:W-:Y:S01]  /*1160*/  LEA R20, P2, R3, R20, 0x1 ;  /* 0x0000001403147211 */ /* 0x000fe200078408ff */
[----:B------:R-:W-:Y:S01]  /*1170*/  ULDC.64 UR6, c[0x0][0x2b8] ;  /* 0x0000ae0000067ab9 */ /* 0x000fe20000000a00 */
[----:B------:R-:W-:Y:S02]  /*1180*/  ISETP.GE.AND P3, PT, R69, R2, PT ;  /* 0x000000024500720c */ /* 0x000fe40003f66270 */
[----:B------:R-:W-:-:S02]  /*1190*/  LEA.HI.X R21, R3, R9, R8, 0x1, P2 ;  /* 0x0000000903157211 */ /* 0x000fc400010f0c08 */
[----:B------:R-:W-:Y:S02]  /*11a0*/  ISETP.GE.AND P2, PT, R68, R2, PT ;  /* 0x000000024400720c */ /* 0x000fe40003f46270 */
[----:B------:R-:W-:Y:S01]  /*11b0*/  PRMT R3, RZ, 0x7610, R3 ;  /* 0x00007610ff037816 */ /* 0x000fe20000000003 */
[----:B------:R-:W-:Y:S01]  /*11c0*/  BAR.SYNC.DEFER_BLOCKING 0x0 ;  /* 0x0000000000007b1d */ /* 0x000fe20000010000 */
[----:B0-----:R-:W-:Y:S02]  /*11d0*/  PRMT R23, RZ, 0x7610, R23 ;  /* 0x00007610ff177816 */ /* 0x001fe40000000017 */
        /* <DEDUP_REMOVED lines=65> */
[----:B------:R-:W-:Y:S01]  /*15f0*/  ISETP.NE.AND P6, PT, R88, RZ, PT ;  /* 0x000000ff5800720c */ /* 0x000fe20003fc5270 */
[----:B------:R-:W-:Y:S02]  /*1600*/  UMOV UR5, 0x400 ;  /* 0x0000040000057882 */ /* 0x000fe40000000000 */
[----:B0-----:R-:W-:-:S06]  /*1610*/  ULEA UR5, UR6, UR5, 0x18 ;  /* 0x0000000506057291 */ /* 0x001fcc000f8ec03f */
[----:B------:R-:W-:Y:S01]  /*1620*/  MOV R93, UR5 ;  /* 0x00000005005d7c02 */ /* 0x000fe20008000f00 */
[----:B------:R-:W-:Y:S01]  /*1630*/  BSSY B0, `(.L_x_17855) ;  /* 0x000004a000007945 */ /* 0x000fe20003800000 */
[----:B---3--:R0:W-:Y:S04]  /*1640*/  STS.U16 [R58], R21 ;  /* 0x000000153a007388 */ /* 0x0081e80000000400 */
[----:B----4-:R-:W-:Y:S04]  /*1650*/  STS.U16 [R58+0x40], R23 ;  /* 0x000040173a007388 */ /* 0x010fe80000000400 */
[----:B------:R1:W-:Y:S04]  /*1660*/  STS.U16 [R58+0x80], R29 ;  /* 0x0000801d3a007388 */ /* 0x0003e80000000400 */
[----:B------:R3:W-:Y:S01]  /*1670*/  STS.U16 [R58+0xc0], R25 ;  /* 0x0000c0193a007388 */ /* 0x0007e20000000400 */
[----:B------:R-:W-:-:S03]  /*1680*/  NOP ;  /* 0x0000000000007918 */ /* 0x000fc60000000000 */
[----:B------:R-:W4:Y:S01]  /*1690*/  LDS.64 R22, [R57] ;  /* 0x0000000039167984 */ /* 0x000f220000000a00 */
[----:B0-----:R-:W-:Y:S01]  /*16a0*/  FADD.FTZ R21, R20, 1 ;  /* 0x3f80000014157421 */ /* 0x001fe20000010000 */
[----:B--2---:R-:W-:Y:S01]  /*16b0*/  FADD.FTZ R20, R6, 1 ;  /* 0x3f80000006147421 */ /* 0x004fe20000010000 */
[----:B-1----:R-:W0:Y:S08]  /*16c0*/  MUFU.RCP R29, R8 ;  /* 0x00000008001d7308 */ /* 0x002e300000001000 */
[----:B------:R-:W1:Y:S08]  /*16d0*/  MUFU.RCP R35, R21 ;  /* 0x0000001500237308 */ /* 0x000e700000001000 */
[----:B------:R2:W4:Y:S01]  /*16e0*/  MUFU.RCP R38, R20 ;  /* 0x0000001400267308 */ /* 0x0005220000001000 */
[----:B------:R-:W-:Y:S01]  /*16f0*/  PRMT R6, R41, 0x7632, R6 ;  /* 0x0000763229067816 */ /* 0x000fe20000000006 */
[----:B------:R-:W-:Y:S01]  /*1700*/  BAR.SYNC.DEFER_BLOCKING 0x0 ;  /* 0x0000000000007b1d */ /* 0x000fe20000010000 */
[----:B---3--:R-:W-:-:S02]  /*1710*/  SHF.L.U32 R25, R3, 0x10, RZ ;  /* 0x0000001003197819 */ /* 0x008fc400000006ff */
[----:B------:R-:W-:Y:S01]  /*1720*/  SHF.L.U32 R27, R6, 0x10, RZ ;  /* 0x00000010061b7819 */ /* 0x000fe200000006ff */
[----:B0-----:R-:W-:Y:S01]  /*1730*/  FADD.FTZ R9, -R29, 1 ;  /* 0x3f8000001d097421 */ /* 0x001fe20000010100 */
[----:B-1----:R-:W-:Y:S01]  /*1740*/  FADD.FTZ R21, -R35, 1 ;  /* 0x3f80000023157421 */ /* 0x002fe20000010100 */
[----:B--2---:R-:W-:Y:S01]  /*1750*/  FADD.FTZ R20, -R32, 1 ;  /* 0x3f80000020147421 */ /* 0x004fe20000010100 */
[C---:B----4-:R-:W-:Y:S02]  /*1760*/  PRMT R7, R22.reuse, 0x7632, R7 ;  /* 0x0000763216077816 */ /* 0x050fe40000000007 */
[C---:B------:R-:W-:Y:S02]  /*1770*/  PRMT R8, R23.reuse, 0x7632, R8 ;  /* 0x0000763217087816 */ /* 0x040fe40000000008 */
[----:B------:R-:W-:Y:S02]  /*1780*/  SHF.L.U32 R30, R22, 0x10, RZ ;  /* 0x00000010161e7819 */ /* 0x000fe400000006ff */
[----:B------:R-:W-:-:S02]  /*1790*/  SHF.L.U32 R36, R23, 0x10, RZ ;  /* 0x0000001017247819 */ /* 0x000fc400000006ff */
[----:B------:R-:W-:Y:S02]  /*17a0*/  SHF.L.U32 R33, R7, 0x10, RZ ;  /* 0x0000001007217819 */ /* 0x000fe400000006ff */
[----:B------:R-:W-:Y:S01]  /*17b0*/  SHF.L.U32 R39, R8, 0x10, RZ ;  /* 0x0000001008277819 */ /* 0x000fe200000006ff */
        /* <DEDUP_REMOVED lines=16> */
[----:B------:R-:W-:-:S02]  /*18c0*/  FMUL.FTZ R7, R7, R22 ;  /* 0x0000001607077220 */ /* 0x000fc40000410000 */
[----:B------:R-:W0:Y:S02]  /*18d0*/  LDC.64 R22, c[0x0][0x398] ;  /* 0x0000e600ff167b82 */ /* 0x000e240000000a00 */
[----:B------:R-:W-:Y:S02]  /*18e0*/  F2FP.BF16.F32.PACK_AB R6, R3, R6 ;  /* 0x000000060306723e */ /* 0x000fe400000010ff */
[----:B------:R-:W-:Y:S02]  /*18f0*/  F2FP.BF16.F32.PACK_AB R7, R7, R8 ;  /* 0x000000080707723e */ /* 0x000fe400000010ff */
[----:B------:R-:W-:-:S03]  /*1900*/  P2R R3, PR, RZ, 0x40 ;  /* 0x00000040ff037803 */ /* 0x000fc60000000000 */
        /* <DEDUP_REMOVED lines=28> */
.L_x_17856:
[----:B------:R-:W-:Y:S05]  /*1ad0*/  BSYNC B0 ;  /* 0x0000000000007941 */ /* 0x000fea0003800000 */
.L_x_17855:
        /* <DEDUP_REMOVED lines=21> */
[----:B------:R-:W-:Y:S01]  /*1c30*/  SHF.L.U32 R98, R5, 0x10, RZ ;  /* 0x0000001005627819 */ /* 0x000fe200000006ff */
[----:B------:R-:W-:Y:S01]  /*1c40*/  FMUL.FTZ R113, R26, R35 ;  /* 0x000000231a717220 */ /* 0x000fe20000410000 */
[----:B------:R-:W-:Y:S01]  /*1c50*/  LEA.HI.X R7, R3, R7, R20, 0x1, P3 ;  /* 0x0000000703077211 */ /* 0x000fe200018f0c14 */
[----:B------:R-:W-:Y:S01]  /*1c60*/  FMUL.FTZ R25, R25, R32 ;  /* 0x0000002019197220 */ /* 0x000fe20000410000 */
[----:B------:R-:W-:Y:S01]  /*1c70*/  PRMT R3, R4, 0x7632, R3 ;  /* 0x0000763204037816 */ /* 0x000fe20000000003 */
[--C-:B------:R-:W-:Y:S01]  /*1c80*/  FADD.FTZ R98, R98, R55.reuse ;  /* 0x0000003762627221 */ /* 0x100fe20000010000 */
[----:B------:R-:W-:Y:S01]  /*1c90*/  PRMT R4, R5, 0x7632, R4 ;  /* 0x0000763205047816 */ /* 0x000fe20000000004 */
[----:B------:R0:W-:Y:S01]  /*1ca0*/  @!P1 STG.E.U16 desc[UR10][R6.64+-0x80], R43 ;  /* 0xffff802b06009986 */ /* 0x0001e2000c10150a */
[----:B------:R-:W-:Y:S01]  /*1cb0*/  SHF.L.U32 R100, R3, 0x10, RZ ;  /* 0x0000001003647819 */ /* 0x000fe200000006ff */
[----:B------:R-:W-:Y:S01]  /*1cc0*/  FMUL.FTZ R3, R24, R29 ;  /* 0x0000001d18037220 */ /* 0x000fe20000410000 */
[----:B------:R-:W-:Y:S01]  /*1cd0*/  SHF.L.U32 R4, R4, 0x10, RZ ;  /* 0x0000001004047819 */ /* 0x000fe200000006ff */
[----:B------:R0:W-:Y:S01]  /*1ce0*/  @!P0 STG.E.U16 desc[UR10][R6.64+-0xc0], R41 ;  /* 0xffff402906008986 */ /* 0x0001e2000c10150a */
[----:B------:R-:W-:Y:S01]  /*1cf0*/  ISETP.NE.U32.AND P0, PT, RZ, UR6, PT ;  /* 0x00000006ff007c0c */ /* 0x000fe2000bf05070 */
[--C-:B------:R-:W-:Y:S01]  /*1d00*/  FADD.FTZ R100, R100, R55.reuse ;  /* 0x0000003764647221 */ /* 0x100fe20000010000 */
[----:B------:R-:W-:Y:S01]  /*1d10*/  PRMT R94, R142, 0x7632, R94 ;  /* 0x000076328e5e7816 */ /* 0x000fe2000000005e */
[----:B------:R0:W-:Y:S01]  /*1d20*/  @!P2 STG.E.U16 desc[UR10][R6.64+-0x40], R45 ;  /* 0xffffc02d0600a986 */ /* 0x0001e2000c10150a */
[----:B------:R-:W-:Y:S01]  /*1d30*/  ISETP.NE.AND.EX P0, PT, RZ, UR7, PT, P0 ;  /* 0x00000007ff007c0c */ /* 0x000fe2000bf05300 */
[----:B------:R-:W-:Y:S01]  /*1d40*/  FADD.FTZ R102, R4, R55 ;  /* 0x0000003704667221 */ /* 0x000fe20000010000 */
[----:B------:R-:W-:Y:S01]  /*1d50*/  PRMT R95, R143, 0x7632, R95 ;  /* 0x000076328f5f7816 */ /* 0x000fe2000000005f */
[----:B------:R-:W-:-:S10]  /*1d60*/  FMUL.FTZ R27, R27, R38 ;  /* 0x000000261b1b7220 */ /* 0x000fd40000410000 */
        /* <DEDUP_REMOVED lines=16> */
[----:B------:R-:W-:Y:S01]  /*1e70*/  IMAD R21, R21, UR14, R6 ;  /* 0x0000000e15157c24 */ /* 0x000fe2000f8e0206 */
[----:B------:R-:W-:Y:S04]  /*1e80*/  LDS.U16 R31, [R58+0x80] ;  /* 0x000080003a1f7984 */ /* 0x000fe80000000400 */
[----:B------:R-:W-:Y:S01]  /*1e90*/  LDS.U16 R33, [R58+0xc0] ;  /* 0x0000c0003a217984 */ /* 0x000fe20000000400 */
[----:B-1----:R-:W-:-:S03]  /*1ea0*/  IADD3 R35, R5, R21, RZ ;  /* 0x0000001505237210 */ /* 0x002fc60007ffe0ff */
        /* <DEDUP_REMOVED lines=17> */
.L_x_17859:
[----:B------:R-:W-:Y:S05]  /*1fc0*/  BSYNC B0 ;  /* 0x0000000000007941 */ /* 0x000fea0003800000 */
.L_x_17858:
[----:B------:R-:W-:Y:S01]  /*1fd0*/  MOV R5, R35 ;  /* 0x0000002300057202 */ /* 0x000fe20000000f00 */
[----:B------:R-:W-:Y:S01]  /*1fe0*/  ULDC.64 UR8, c[0x0][0x2c8] ;  /* 0x0000b20000087ab9 */ /* 0x000fe20000000a00 */
[----:B------:R-:W-:Y:S01]  /*1ff0*/  LEA R7, P3, R74, UR6, 0x1 ;  /* 0x000000064a077c11 */ /* 0x000fe2000f8608ff */
[----:B0-----:R-:W-:Y:S01]  /*2000*/  IMAD R21, R53, UR8, RZ ;  /* 0x0000000835157c24 */ /* 0x001fe2000f8e02ff */
[-C--:B------:R-:W-:Y:S01]  /*2010*/  ISETP.GE.AND P0, PT, R69, R22.reuse, PT ;  /* 0x000000164500720c */ /* 0x080fe20003f06270 */
[----:B------:R-:W-:Y:S01]  /*2020*/  IMAD.WIDE.U32 R4, R52, UR8, R4 ;  /* 0x0000000834047c25 */ /* 0x000fe2000f8e0004 */
[-C--:B------:R-:W-:Y:S02]  /*2030*/  ISETP.GE.AND P1, PT, R68, R22.reuse, PT ;  /* 0x000000164400720c */ /* 0x080fe40003f26270 */
[----:B------:R-:W-:Y:S01]  /*2040*/  ISETP.GE.AND P2, PT, R67, R22, PT ;  /* 0x000000164300720c */ /* 0x000fe20003f46270 */
[----:B------:R-:W-:Y:S01]  /*2050*/  IMAD R21, R52, UR9, R21 ;  /* 0x0000000934157c24 */ /* 0x000fe2000f8e0215 */
[----:B------:R-:W-:-:S02]  /*2060*/  IADD3 R6, P4, R91, R4, RZ ;  /* 0x000000045b067210 */ /* 0x000fc40007f9e0ff */
[----:B------:R-:W-:Y:S02]  /*2070*/  LEA.HI.X R20, R74, UR7, R71, 0x1, P3 ;  /* 0x000000074a147c11 */ /* 0x000fe400098f0c47 */
[----:B------:R-:W-:Y:S02]  /*2080*/  IADD3.X R5, R92, R21, R5, P4, !PT ;  /* 0x000000155c057210 */ /* 0x000fe400027fe405 */
[----:B------:R-:W-:-:S04]  /*2090*/  LEA R4, P3, R6, R7, 0x1 ;  /* 0x0000000706047211 */ /* 0x000fc800078608ff */
[----:B------:R-:W-:-:S05]  /*20a0*/  LEA.HI.X R5, R6, R20, R5, 0x1, P3 ;  /* 0x0000001406057211 */ /* 0x000fca00018f0c05 */
[----:B------:R0:W-:Y:S04]  /*20b0*/  @!P0 STG.E.U16 desc[UR10][R4.64+-0xc0], R29 ;  /* 0xffff401d04008986 */ /* 0x0001e8000c10150a */
[----:B------:R0:W-:Y:S04]  /*20c0*/  @!P1 STG.E.U16 desc[UR10][R4.64+-0x80], R31 ;  /* 0xffff801f04009986 */ /* 0x0001e8000c10150a */
[----:B------:R0:W-:Y:S02]  /*20d0*/  @!P2 STG.E.U16 desc[UR10][R4.64+-0x40], R33 ;  /* 0xffffc0210400a986 */ /* 0x0001e4000c10150a */
.L_x_17857:
[----:B------:R-:W1:Y:S01]  /*20e0*/  LDC R7, c[0x0][0x21c] ;  /* 0x00008700ff077b82 */ /* 0x000e620000000800 */
[----:B0-----:R-:W-:Y:S01]  /*20f0*/  SHF.L.U32 R4, R142, 0x10, RZ ;  /* 0x000000108e047819 */ /* 0x001fe200000006ff */
[----:B------:R-:W-:Y:S01]  /*2100*/  HFMA2.MMA R109, -RZ, RZ, 0, 0 ;  /* 0x00000000ff6d7435 */ /* 0x000fe200000001ff */
[----:B------:R-:W-:Y:S01]  /*2110*/  SHF.L.U32 R5, R94, 0x10, RZ ;  /* 0x000000105e057819 */ /* 0x000fe200000006ff */
[----:B------:R-:W-:Y:S01]  /*2120*/  FMUL.FTZ R97, R3, R54 ;  /* 0x0000003603617220 */ /* 0x000fe20000410000 */
        /* <DEDUP_REMOVED lines=18> */
[----:B------:R-:W-:Y:S01]  /*2250*/  FADD.FTZ R112, R25, R25 ;  /* 0x0000001919707221 */ /* 0x000fe20000010000 */
[----:B------:R-:W-:Y:S01]  /*2260*/  USHF.R.U64 UR5, UR8, 0x1, UR9 ;  /* 0x0000000108057899 */ /* 0x000fe20008001209 */
[----:B------:R-:W-:Y:S01]  /*2270*/  FADD.FTZ R114, R27, R27 ;  /* 0x0000001b1b727221 */ /* 0x000fe20000010000 */
[----:B------:R-:W-:Y:S01]  /*2280*/  UIMAD UR8, UR6, UR14, URZ ;  /* 0x0000000e060872a4 */ /* 0x000fe2000f8e023f */
[----:B------:R-:W1:Y:S01]  /*2290*/  LDC.64 R20, c[0x0][0x3c8] ;  /* 0x0000f200ff147b82 */ /* 0x000e620000000a00 */
[----:B------:R-:W-:Y:S01]  /*22a0*/  UIMAD.WIDE.U32 UR6, UR5, UR14, URZ ;  /* 0x0000000e050672a5 */ /* 0x000fe2000f8e003f */
[----:B------:R-:W-:Y:S01]  /*22b0*/  IADD3 R108, R59, -0x1, RZ ;  /* 0xffffffff3b6c7810 */ /* 0x000fe20007ffe0ff */
[----:B------:R-:W-:Y:S01]  /*22c0*/  UIMAD UR8, UR15, UR5, UR8 ;  /* 0x000000050f0872a4 */ /* 0x000fe2000f8e0208 */
[----:B------:R-:W-:Y:S01]  /*22d0*/  FADD.FTZ R113, R113, R113 ;  /* 0x0000007171717221 */ /* 0x000fe20000010000 */
[----:B------:R-:W-:Y:S01]  /*22e0*/  MOV R115, RZ ;  /* 0x000000ff00737202 */ /* 0x000fe20000000f00 */
[----:B------:R-:W-:Y:S01]  /*22f0*/  UMOV UR5, URZ ;  /* 0x0000003f00057c82 */ /* 0x000fe20008000000 */
[----:B------:R-:W-:Y:S01]  /*2300*/  UIADD3 UR7, UR7, UR8, URZ ;  /* 0x0000000807077290 */ /* 0x000fe2000fffe03f */
[----:B------:R-:W2:Y:S01]  /*2310*/  LDC R116, c[0x0][0x224] ;  /* 0x00008900ff747b82 */ /* 0x000ea20000000800 */
[----:B------:R-:W-:Y:S01]  /*2320*/  MOV R109, RZ ;  /* 0x000000ff006d7202 */ /* 0x000fe20000000f00 */
[----:B------:R-:W-:Y:S01]  /*2330*/  ULDC UR23, c[0x0][0x224] ;  /* 0x0000890000177ab9 */ /* 0x000fe20000000800 */
[----:B------:R-:W-:Y:S01]  /*2340*/  ULDC UR26, c[0x0][0x21c] ;  /* 0x00008700001a7ab9 */ /* 0x000fe20000000800 */
[----:B------:R-:W-:Y:S01]  /*2350*/  ULDC.64 UR24, c[0x0][0x350] ;  /* 0x0000d40000187ab9 */ /* 0x000fe20000000a00 */
[----:B------:R-:W-:Y:S01]  /*2360*/  ULDC.64 UR20, c[0x0][0x360] ;  /* 0x0000d80000147ab9 */ /* 0x000fe20000000a00 */
[----:B------:R-:W-:Y:S01]  /*2370*/  ULDC.64 UR8, c[0x0][0x238] ;  /* 0x00008e0000087ab9 */ /* 0x000fe20000000a00 */
[----:B------:R-:W-:Y:S01]  /*2380*/  ULDC.64 UR12, c[0x0][0x250] ;  /* 0x00009400000c7ab9 */ /* 0x000fe20000000a00 */
[----:B0-----:R-:W-:Y:S01]  /*2390*/  IMAD R4, R107, R6, RZ ;  /* 0x000000066b047224 */ /* 0x001fe200078e02ff */
[----:B------:R-:W0:Y:S01]  /*23a0*/  LDC R117, c[0x0][0x218] ;  /* 0x00008600ff757b82 */ /* 0x000e220000000800 */
[----:B------:R-:W-:Y:S01]  /*23b0*/  ULDC.64 UR18, c[0x0][0x270] ;  /* 0x00009c0000127ab9 */ /* 0x000fe20000000a00 */
[----:B------:R-:W-:Y:S01]  /*23c0*/  ULDC.64 UR16, c[0x0][0x268] ;  /* 0x00009a0000107ab9 */ /* 0x000fe20000000a00 */
[----:B------:R-:W-:-:S02]  /*23d0*/  IMAD R7, R56, R7, R4 ;  /* 0x0000000738077224 */ /* 0x000fc400078e0204 */
[----:B------:R-:W-:Y:S01]  /*23e0*/  IMAD.WIDE.U32 R4, R56, R6, UR6 ;  /* 0x0000000638047e25 */ /* 0x000fe2000f8e0006 */
[----:B------:R-:W-:Y:S01]  /*23f0*/  ULDC.64 UR6, c[0x0][0x230] ;  /* 0x00008c0000067ab9 */ /* 0x000fe20000000a00 */
[----:B------:R-:W-:Y:S01]  /*2400*/  LEA.HI R6, R108, R108, RZ, 0x1 ;  /* 0x0000006c6c067211 */ /* 0x000fe200078f08ff */
[----:B------:R-:W3:Y:S01]  /*2410*/  LDC.64 R30, c[0x0][0x348] ;  /* 0x0000d200ff1e7b82 */ /* 0x000ee20000000a00 */
[----:B------:R-:W-:Y:S01]  /*2420*/  IMAD.WIDE.U32 R32, R52, UR6, RZ ;  /* 0x0000000634207c25 */ /* 0x000fe2000f8e00ff */
[----:B------:R-:W-:Y:S02]  /*2430*/  IADD3 R7, R5, R7, RZ ;  /* 0x0000000705077210 */ /* 0x000fe40007ffe0ff */
[----:B-1----:R-:W-:-:S04]  /*2440*/  LEA R5, P0, R4, R20, 0x3 ;  /* 0x0000001404057211 */ /* 0x002fc800078018ff */
[----:B------:R-:W-:Y:S01]  /*2450*/  LEA.HI.X R7, R4, R21, R7, 0x3, P0 ;  /* 0x0000001504077211 */ /* 0x000fe200000f1c07 */
[----:B------:R-:W1:Y:S01]  /*2460*/  LDC.64 R28, c[0x0][0x3c8] ;  /* 0x0000f200ff1c7b82 */ /* 0x000e620000000a00 */
[----:B------:R-:W-:Y:S02]  /*2470*/  LEA R4, P0, R88, R5, 0x2 ;  /* 0x0000000558047211 */ /* 0x000fe400078010ff */
[----:B------:R-:W-:Y:S02]  /*2480*/  LOP3.LUT R21, R6, 0xfffffe, RZ, 0xc0, !PT ;  /* 0x00fffffe06157812 */ /* 0x000fe400078ec0ff */
[----:B------:R-:W-:Y:S01]  /*2490*/  LEA.HI.X R5, R88, R7, RZ, 0x2, P0 ;  /* 0x0000000758057211 */ /* 0x000fe200000f14ff */
[----:B------:R-:W-:Y:S02]  /*24a0*/  IMAD R7, R0, -0x100, RZ ;  /* 0xffffff0000077824 */ /* 0x000fe400078e02ff */
[----:B------:R-:W-:Y:S01]  /*24b0*/  FADD.FTZ R0, R3, R3 ;  /* 0x0000000303007221 */ /* 0x000fe20000010000 */
[----:B------:R-:W4:Y:S01]  /*24c0*/  LDC.64 R26, c[0x0][0x360] ;  /* 0x0000d800ff1a7b82 */ /* 0x000f220000000a00 */
[----:B------:R-:W-:Y:S01]  /*24d0*/  SHF.L.U32 R3, R2, 0x1, RZ ;  /* 0x0000000102037819 */ /* 0x000fe200000006ff */
[----:B------:R-:W-:Y:S01]  /*24e0*/  IMAD.WIDE R4, R7, 0x4, R4 ;  /* 0x0000000407047825 */ /* 0x000fe200078e0204 */
[----:B------:R-:W-:-:S03]  /*24f0*/  IADD3 R108, R108, -R21, RZ ;  /* 0x800000156c6c7210 */ /* 0x000fc60007ffe0ff */
[----:B------:R-:W-:Y:S01]  /*2500*/  IMAD R7, R53, UR6, RZ ;  /* 0x0000000635077c24 */ /* 0x000fe2000f8e02ff */
[C---:B------:R-:W-:Y:S01]  /*2510*/  IADD3 R40, P2, R4.reuse, -0x200, RZ ;  /* 0xfffffe0004287810 */ /* 0x040fe20007f5e0ff */
[----:B------:R-:W0:Y:S01]  /*2520*/  LDC.64 R24, c[0x0][0x2d0] ;  /* 0x0000b400ff187b82 */ /* 0x000e220000000a00 */
[----:B------:R-:W-:Y:S01]  /*2530*/  IADD3 R38, P1, R4, -0x180, RZ ;  /* 0xfffffe8004267810 */ /* 0x000fe20007f3e0ff */
[----:B------:R-:W-:Y:S01]  /*2540*/  IMAD R7, R52, UR7, R7 ;  /* 0x0000000734077c24 */ /* 0x000fe2000f8e0207 */
[C---:B------:R-:W-:Y:S01]  /*2550*/  IADD3.X R41, R5.reuse, -0x1, RZ, P2, !PT ;  /* 0xffffffff05297810 */ /* 0x040fe200017fe4ff */
[----:B------:R-:W-:Y:S01]  /*2560*/  UMOV UR6, URZ ;  /* 0x0000003f00067c82 */ /* 0x000fe20008000000 */
[----:B------:R-:W-:Y:S02]  /*2570*/  IADD3.X R39, R5, -0x1, RZ, P1, !PT ;  /* 0xffffffff05277810 */ /* 0x000fe40000ffe4ff */
[----:B------:R-:W-:Y:S01]  /*2580*/  IADD3 R36, P0, R4, -0x100, RZ ;  /* 0xffffff0004247810 */ /* 0x000fe20007f1e0ff */
[----:B------:R-:W0:Y:S01]  /*2590*/  LDC.64 R22, c[0x0][0x2e0] ;  /* 0x0000b800ff167b82 */ /* 0x000e220000000a00 */
[----:B------:R-:W-:-:S02]  /*25a0*/  ISETP.GE.AND P2, PT, R12, R3, PT ;  /* 0x000000030c00720c */ /* 0x000fc40003f46270 */
[----:B------:R-:W-:Y:S02]  /*25b0*/  ISETP.GE.AND P1, PT, R66, R3, PT ;  /* 0x000000034200720c */ /* 0x000fe40003f26270 */
[----:B------:R-:W-:Y:S02]  /*25c0*/  IADD3 R46, P5, R4, -0x380, RZ ;  /* 0xfffffc80042e7810 */ /* 0x000fe40007fbe0ff */
[C---:B------:R-:W-:Y:S02]  /*25d0*/  IADD3.X R37, R5.reuse, -0x1, RZ, P0, !PT ;  /* 0xffffffff05257810 */ /* 0x040fe400007fe4ff */
[----:B------:R-:W-:Y:S02]  /*25e0*/  P2R R158, PR, RZ, 0x4 ;  /* 0x00000004ff9e7803 */ /* 0x000fe40000000000 */
[----:B------:R-:W-:Y:S02]  /*25f0*/  P2R R162, PR, RZ, 0x2 ;  /* 0x00000002ffa27803 */ /* 0x000fe40000000000 */
[----:B------:R-:W-:-:S02]  /*2600*/  IADD3.X R47, R5, -0x1, RZ, P5, !PT ;  /* 0xffffffff052f7810 */ /* 0x000fc40002ffe4ff */
[-C--:B------:R-:W-:Y:S02]  /*2610*/  ISETP.GE.AND P0, PT, R65, R3.reuse, PT ;  /* 0x000000034100720c */ /* 0x080fe40003f06270 */
[-C--:B------:R-:W-:Y:S02]  /*2620*/  ISETP.GE.AND P2, PT, R64, R3.reuse, PT ;  /* 0x000000034000720c */ /* 0x080fe40003f46270 */
[----:B------:R-:W-:Y:S02]  /*2630*/  ISETP.GE.AND P1, PT, R63, R3, PT ;  /* 0x000000033f00720c */ /* 0x000fe40003f26270 */
[C---:B------:R-:W-:Y:S02]  /*2640*/  IADD3 R44, P4, R4.reuse, -0x300, RZ ;  /* 0xfffffd00042c7810 */ /* 0x040fe40007f9e0ff */
[C---:B------:R-:W-:Y:S02]  /*2650*/  IADD3 R42, P3, R4.reuse, -0x280, RZ ;  /* 0xfffffd80042a7810 */ /* 0x040fe40007f7e0ff */
[----:B------:R-:W-:-:S02]  /*2660*/  IADD3 R34, P5, R4, -0x80, RZ ;  /* 0xffffff8004227810 */ /* 0x000fc40007fbe0ff */
[----:B------:R-:W-:Y:S02]  /*2670*/  P2R R159, PR, RZ, 0x1 ;  /* 0x00000001ff9f7803 */ /* 0x000fe40000000000 */
[----:B------:R-:W-:Y:S02]  /*2680*/  P2R R160, PR, RZ, 0x4 ;  /* 0x00000004ffa07803 */ /* 0x000fe40000000000 */
[----:B------:R-:W-:Y:S02]  /*2690*/  P2R R161, PR, RZ, 0x2 ;  /* 0x00000002ffa17803 */ /* 0x000fe40000000000 */
[C---:B------:R-:W-:Y:S02]  /*26a0*/  IADD3.X R45, R5.reuse, -0x1, RZ, P4, !PT ;  /* 0xffffffff052d7810 */ /* 0x040fe400027fe4ff */
[C---:B------:R-:W-:Y:S02]  /*26b0*/  IADD3.X R43, R5.reuse, -0x1, RZ, P3, !PT ;  /* 0xffffffff052b7810 */ /* 0x040fe40001ffe4ff */
[----:B------:R-:W-:-:S02]  /*26c0*/  IADD3.X R35, R5, -0x1, RZ, P5, !PT ;  /* 0xffffffff05237810 */ /* 0x000fc40002ffe4ff */
[----:B------:R-:W-:Y:S02]  /*26d0*/  ISETP.GE.AND P0, PT, R62, R3, PT ;  /* 0x000000033e00720c */ /* 0x000fe40003f06270 */
[----:B------:R-:W-:Y:S02]  /*26e0*/  IADD3 R119, R33, R7, RZ ;  /* 0x0000000721777210 */ /* 0x000fe40007ffe0ff */
[-C--:B------:R-:W-:Y:S02]  /*26f0*/  ISETP.GE.AND P1, PT, R61, R3.reuse, PT ;  /* 0x000000033d00720c */ /* 0x080fe40003f26270 */
[----:B-1234-:R-:W-:-:S13]  /*2700*/  ISETP.GE.AND P2, PT, R60, R3, PT ;  /* 0x000000033c00720c */ /* 0x01efda0003f46270 */
.L_x_17891:
        /* <DEDUP_REMOVED lines=13> */
[----:B------:R-:W-:-:S04]  /*27e0*/  IADD3 R3, R3, R5, RZ ;  /* 0x0000000503037210 */ /* 0x000fc80007ffe0ff */
[----:B------:R-:W-:Y:S02]  /*27f0*/  LEA.HI.X R5, R2, R80, R3, 0x1, P3 ;  /* 0x0000005002057211 */ /* 0x000fe400018f0c03 */
[----:B------:R-:W-:Y:S02]  /*2800*/  MOV R2, R32 ;  /* 0x0000002000027202 */ /* 0x000fe40000000f00 */
[----:B------:R-:W-:-:S03]  /*2810*/  MOV R3, R119 ;  /* 0x0000007700037202 */ /* 0x000fc60000000f00 */
[----:B------:R-:W-:-:S05]  /*2820*/  IMAD.WIDE.U32 R2, R115, UR8, R2 ;  /* 0x0000000873027c25 */ /* 0x000fca000f8e0002 */
[----:B------:R-:W-:Y:S01]  /*2830*/  IADD3 R3, R3, R7, RZ ;  /* 0x0000000703037210 */ /* 0x000fe20007ffe0ff */
[----:B------:R-:W-:Y:S01]  /*2840*/  IMAD R7, R53, UR16, RZ ;  /* 0x0000001035077c24 */ /* 0x000fe2000f8e02ff */
[----:B0-----:R-:W-:-:S03]  /*2850*/  LEA R20, P3, R2, R24, 0x3 ;  /* 0x0000001802147211 */ /* 0x001fc600078618ff */
[----:B------:R-:W-:Y:S01]  /*2860*/  IMAD R7, R52, UR17, R7 ;  /* 0x0000001134077c24 */ /* 0x000fe2000f8e0207 */
[----:B------:R-:W-:Y:S01]  /*2870*/  LEA.HI.X R21, R2, R25, R3, 0x3, P3 ;  /* 0x0000001902157211 */ /* 0x000fe200018f1c03 */
[----:B------:R-:W-:-:S05]  /*2880*/  IMAD.WIDE.U32 R2, R52, UR16, RZ ;  /* 0x0000001034027c25 */ /* 0x000fca000f8e00ff */
[----:B------:R-:W-:Y:S01]  /*2890*/  IADD3 R3, R3, R7, RZ ;  /* 0x0000000703037210 */ /* 0x000fe20007ffe0ff */
[C---:B------:R-:W-:Y:S01]  /*28a0*/  IMAD R7, R115.reuse, UR19, R6 ;  /* 0x0000001373077c24 */ /* 0x040fe2000f8e0206 */
[----:B--2---:R-:W2:Y:S01]  /*28b0*/  LDG.E.64 R20, desc[UR10][R20.64] ;  /* 0x0000000a14147981 */ /* 0x004ea2000c1e1b00 */
[----:B------:R-:W-:-:S05]  /*28c0*/  IMAD.WIDE.U32 R2, R115, UR18, R2 ;  /* 0x0000001273027c25 */ /* 0x000fca000f8e0002 */
[----:B------:R-:W-:Y:S02]  /*28d0*/  IADD3 R3, R3, R7, RZ ;  /* 0x0000000703037210 */ /* 0x000fe40007ffe0ff */
[----:B------:R-:W-:-:S04]  /*28e0*/  LEA R50, P3, R2, R22, 0x3 ;  /* 0x0000001602327211 */ /* 0x000fc800078618ff */
[--C-:B------:R-:W-:Y:S02]  /*28f0*/  LEA.HI.X R51, R2, R23, R3.reuse, 0x3, P3 ;  /* 0x0000001702337211 */ /* 0x100fe400018f1c03 */
[----:B------:R-:W-:Y:S02]  /*2900*/  ISETP.NE.AND P3, PT, R162, RZ, PT ;  /* 0x000000ffa200720c */ /* 0x000fe40003f65270 */
[----:B------:R-:W-:Y:S02]  /*2910*/  PRMT R2, RZ, 0x7610, R2 ;  /* 0x00007610ff027816 */ /* 0x000fe40000000002 */
[----:B------:R-:W-:Y:S02]  /*2920*/  PRMT R3, RZ, 0x7610, R3 ;  /* 0x00007610ff037816 */ /* 0x000fe40000000003 */
[----:B------:R-:W-:Y:S02]  /*2930*/  PRMT R6, RZ, 0x7610, R6 ;  /* 0x00007610ff067816 */ /* 0x000fe40000000006 */
[----:B---3--:R-:W3:Y:S01]  /*2940*/  @!P2 LDG.E.U16 R2, desc[UR10][R4.64] ;  /* 0x0000000a0402a981 */ /* 0x008ee2000c1e1500 */
[----:B------:R-:W-:-:S03]  /*2950*/  ISETP.NE.AND P2, PT, R48, RZ, PT ;  /* 0x000000ff3000720c */ /* 0x000fc60003f45270 */
[----:B------:R-:W4:Y:S04]  /*2960*/  @!P6 LDG.E.U16 R6, desc[UR10][R4.64+0x80] ;  /* 0x0000800a0406e981 */ /* 0x000f28000c1e1500 */
[----:B------:R-:W4:Y:S01]  /*2970*/  @!P3 LDG.E.U16 R3, desc[UR10][R4.64+0x40] ;  /* 0x0000400a0403b981 */ /* 0x000f22000c1e1500 */
        /* <DEDUP_REMOVED lines=10> */
[----:B------:R-:W-:-:S02]  /*2a20*/  IADD3 R122, R79, 0x20, RZ ;  /* 0x000000204f7a7810 */ /* 0x000fc40007ffe0ff */
[C---:B------:R-:W-:Y:S02]  /*2a30*/  IADD3 R124, R79.reuse, 0x40, RZ ;  /* 0x000000404f7c7810 */ /* 0x040fe40007ffe0ff */
[CC--:B------:R-:W-:Y:S02]  /*2a40*/  LEA.HI.SX32 R120, R79.reuse, R79.reuse, 0x1b ;  /* 0x0000004f4f787211 */ /* 0x0c0fe400078fdaff */
[-C--:B------:R-:W-:Y:S02]  /*2a50*/  LEA.HI.SX32 R122, R122, R79.reuse, 0x1b ;  /* 0x0000004f7a7a7211 */ /* 0x080fe400078fdaff */
[----:B------:R-:W-:Y:S02]  /*2a60*/  LEA.HI.SX32 R124, R124, R79, 0x1b ;  /* 0x0000004f7c7c7211 */ /* 0x000fe400078fdaff */
[----:B------:R-:W-:Y:S02]  /*2a70*/  LEA R121, R120, R93, 0x1 ;  /* 0x0000005d78797211 */ /* 0x000fe400078e08ff */
[----:B0-----:R-:W-:-:S02]  /*2a80*/  IADD3 R4, R79, 0x60, RZ ;  /* 0x000000604f047810 */ /* 0x001fc40007ffe0ff */
[-C--:B------:R-:W-:Y:S02]  /*2a90*/  LEA R122, R122, R93.reuse, 0x1 ;  /* 0x0000005d7a7a7211 */ /* 0x080fe400078e08ff */
[----:B------:R-:W-:Y:S02]  /*2aa0*/  ISETP.NE.AND P4, PT, R88, RZ, PT ;  /* 0x000000ff5800720c */ /* 0x000fe40003f85270 */
[----:B------:R-:W-:Y:S02]  /*2ab0*/  LEA R5, R124, R93, 0x1 ;  /* 0x0000005d7c057211 */ /* 0x000fe400078e08ff */
[C---:B------:R-:W-:Y:S02]  /*2ac0*/  IADD3 R120, R79.reuse, 0x80, RZ ;  /* 0x000000804f787810 */ /* 0x040fe40007ffe0ff */
[----:B------:R-:W-:Y:S02]  /*2ad0*/  LEA.HI.SX32 R4, R4, R79, 0x1b ;  /* 0x0000004f04047211 */ /* 0x000fe400078fdaff */
[----:B------:R-:W-:-:S02]  /*2ae0*/  IADD3 R124, R79, 0xa0, RZ ;  /* 0x000000a04f7c7810 */ /* 0x000fc40007ffe0ff */
[----:B------:R-:W-:Y:S02]  /*2af0*/  IADD3 R128, R79, 0xe0, RZ ;  /* 0x000000e04f807810 */ /* 0x000fe40007ffe0ff */
[-C--:B------:R-:W-:Y:S02]  /*2b00*/  LEA.HI.SX32 R120, R120, R79.reuse, 0x1b ;  /* 0x0000004f78787211 */ /* 0x080fe400078fdaff */
[-C--:B------:R-:W-:Y:S02]  /*2b10*/  LEA.HI.SX32 R124, R124, R79.reuse, 0x1b ;  /* 0x0000004f7c7c7211 */ /* 0x080fe400078fdaff */
[----:B------:R-:W-:Y:S02]  /*2b20*/  LEA.HI.SX32 R128, R128, R79, 0x1b ;  /* 0x0000004f80807211 */ /* 0x000fe400078fdaff */
[-C--:B------:R-:W-:Y:S02]  /*2b30*/  LEA R124, R124, R93.reuse, 0x1 ;  /* 0x0000005d7c7c7211 */ /* 0x080fe400078e08ff */
[----:B------:R-:W-:-:S02]  /*2b40*/  LEA R128, R128, R93, 0x1 ;  /* 0x0000005d80807211 */ /* 0x000fc400078e08ff */
[----:B------:R-:W-:Y:S01]  /*2b50*/  ISETP.NE.AND P3, PT, R88, 0x1f, PT ;  /* 0x0000001f5800780c */ /* 0x000fe20003f65270 */
[----:B------:R-:W-:Y:S01]  /*2b60*/  BSSY B0, `(.L_x_17861) ;  /* 0x0000037000007945 */ /* 0x000fe20003800000 */
[----:B--2---:R-:W-:Y:S01]  /*2b70*/  FMUL.FTZ R123, R20, 1.4426950216293334961 ;  /* 0x3fb8aa3b147b7820 */ /* 0x004fe20000410000 */
[----:B------:R-:W-:-:S03]  /*2b80*/  FMUL.FTZ R126, R96, R21 ;  /* 0x00000015607e7220 */ /* 0x000fc60000410000 */
[----:B------:R-:W-:Y:S01]  /*2b90*/  FMUL.FTZ R125, R96, R123 ;  /* 0x0000007b607d7220 */ /* 0x000fe20000410000 */
[----:B------:R-:W-:-:S04]  /*2ba0*/  FMUL.RZ R127, R126, 0.15915493667125701904 ;  /* 0x3e22f9837e7f7820 */ /* 0x000fc8000040c000 */
[----:B------:R-:W-:Y:S01]  /*2bb0*/  MUFU.COS R132, R127 ;  /* 0x0000007f00847308 */ /* 0x000fe20000000000 */
[----:B------:R-:W-:-:S07]  /*2bc0*/  IADD3 R126, R79, 0xc0, RZ ;  /* 0x000000c04f7e7810 */ /* 0x000fce0007ffe0ff */
[----:B------:R-:W0:Y:S08]  /*2bd0*/  MUFU.EX2 R125, R125 ;  /* 0x0000007d007d7308 */ /* 0x000e300000000800 */
[----:B------:R-:W1:Y:S01]  /*2be0*/  MUFU.SIN R130, R127 ;  /* 0x0000007f00827308 */ /* 0x000e620000000400 */
[----:B---3--:R2:W-:Y:S01]  /*2bf0*/  STS.U16 [R121], R2 ;  /* 0x0000000279007388 */ /* 0x0085e20000000400 */
[----:B------:R-:W-:-:S03]  /*2c00*/  LEA.HI.SX32 R126, R126, R79, 0x1b ;  /* 0x0000004f7e7e7211 */ /* 0x000fc600078fdaff */
[----:B----4-:R-:W-:Y:S04]  /*2c10*/  STS.U16 [R122+0x40], R3 ;  /* 0x000040037a007388 */ /* 0x010fe80000000400 */
[----:B------:R3:W-:Y:S01]  /*2c20*/  STS.U16 [R5+0x80], R6 ;  /* 0x0000800605007388 */ /* 0x0007e20000000400 */
[-C--:B--2---:R-:W-:Y:S02]  /*2c30*/  LEA R121, R126, R93.reuse, 0x1 ;  /* 0x0000005d7e797211 */ /* 0x084fe400078e08ff */
[-C--:B---3--:R-:W-:Y:S02]  /*2c40*/  LEA R6, R4, R93.reuse, 0x1 ;  /* 0x0000005d04067211 */ /* 0x088fe400078e08ff */
[----:B------:R-:W-:Y:S02]  /*2c50*/  SHF.L.U32 R4, R79, 0x3, RZ ;  /* 0x000000034f047819 */ /* 0x000fe400000006ff */
[----:B------:R-:W-:-:S02]  /*2c60*/  LEA R5, R120, R93, 0x1 ;  /* 0x0000005d78057211 */ /* 0x000fc400078e08ff */
[----:B------:R-:W-:Y:S02]  /*2c70*/  LEA R120, R108, R115, 0x8 ;  /* 0x000000736c787211 */ /* 0x000fe400078e40ff */
[----:B------:R-:W-:Y:S02]  /*2c80*/  LEA.HI.SX32 R4, R4, R4, 0x1b ;  /* 0x0000000404047211 */ /* 0x000fe400078fdaff */
[----:B------:R-:W-:Y:S01]  /*2c90*/  @P4 IADD3 R120, R88, 0x200, RZ ;  /* 0x0000020058784810 */ /* 0x000fe20007ffe0ff */
[----:B------:R-:W-:Y:S01]  /*2ca0*/  STS.U16 [R6+0xc0], R7 ;  /* 0x0000c00706007388 */ /* 0x000fe20000000400 */
[-C--:B------:R-:W-:Y:S01]  /*2cb0*/  LEA R4, R4, R93.reuse, 0x1 ;  /* 0x0000005d04047211 */ /* 0x080fe200078e08ff */
[C---:B0-----:R-:W-:Y:S01]  /*2cc0*/  FMUL.FTZ R2, R125.reuse, R132 ;  /* 0x000000847d027220 */ /* 0x041fe20000410000 */
[----:B-1----:R-:W-:Y:S01]  /*2cd0*/  FMUL.FTZ R3, R125, R130 ;  /* 0x000000827d037220 */ /* 0x002fe20000410000 */
[----:B------:R0:W-:Y:S04]  /*2ce0*/  STS.U16 [R5+0x100], R48 ;  /* 0x0001003005007388 */ /* 0x0001e80000000400 */
[----:B------:R1:W-:Y:S04]  /*2cf0*/  STS.U16 [R124+0x140], R49 ;  /* 0x000140317c007388 */ /* 0x0003e80000000400 */
[----:B------:R1:W-:Y:S01]  /*2d00*/  STS.U16 [R121+0x180], R110 ;  /* 0x0001806e79007388 */ /* 0x0003e20000000400 */
[----:B0-----:R-:W-:-:S03]  /*2d10*/  LEA R5, R120, R93, 0x3 ;  /* 0x0000005d78057211 */ /* 0x001fc600078e18ff */
[----:B------:R1:W-:Y:S01]  /*2d20*/  STS.U16 [R128+0x1c0], R111 ;  /* 0x0001c06f80007388 */ /* 0x0003e20000000400 */
[----:B------:R-:W-:-:S03]  /*2d30*/  NOP ;  /* 0x0000000000007918 */ /* 0x000fc60000000000 */
[----:B------:R1:W0:Y:S04]  /*2d40*/  LDS.U16 R121, [R4] ;  /* 0x0000000004797984 */ /* 0x0002280000000400 */
[----:B------:R1:W2:Y:S04]  /*2d50*/  LDS.U16 R120, [R4+0x2] ;  /* 0x0000020004787984 */ /* 0x0002a80000000400 */
[----:B------:R1:W3:Y:S04]  /*2d60*/  LDS.U16 R125, [R4+0x4] ;  /* 0x00000400047d7984 */ /* 0x0002e80000000400 */
[----:B------:R1:W4:Y:S04]  /*2d70*/  LDS.U16 R127, [R4+0x6] ;  /* 0x00000600047f7984 */ /* 0x0003280000000400 */
[----:B------:R1:W0:Y:S04]  /*2d80*/  LDS.U16 R133, [R4+0x8] ;  /* 0x0000080004857984 */ /* 0x0002280000000400 */
[----:B------:R1:W0:Y:S04]  /*2d90*/  LDS.U16 R131, [R4+0xa] ;  /* 0x00000a0004837984 */ /* 0x0002280000000400 */
[----:B------:R1:W0:Y:S04]  /*2da0*/  LDS.U16 R139, [R4+0xc] ;  /* 0x00000c00048b7984 */ /* 0x0002280000000400 */
[----:B------:R1:W0:Y:S04]  /*2db0*/  LDS.U16 R137, [R4+0xe] ;  /* 0x00000e0004897984 */ /* 0x0002280000000400 */
[----:B------:R-:W5:Y:S04]  /*2dc0*/  LDG.E.64 R50, desc[UR10][R50.64] ;  /* 0x0000000a32327981 */ /* 0x000f68000c1e1b00 */
[----:B------:R1:W-:Y:S01]  /*2dd0*/  STS.64 [R5+0xa80], R2 ;  /* 0x000a800205007388 */ /* 0x0003e20000000a00 */
[----:B------:R-:W-:Y:S01]  /*2de0*/  @P3 LEA R48, R88, R93, 0x3 ;  /* 0x0000005d58303211 */ /* 0x000fe200078e18ff */
[----:B------:R-:W-:Y:S06]  /*2df0*/  BAR.SYNC.DEFER_BLOCKING 0x0 ;  /* 0x0000000000007b1d */ /* 0x000fec0000010000 */
[----:B------:R-:W0:Y:S01]  /*2e00*/  @P3 LDS.64 R48, [R48+0x1a88] ;  /* 0x001a880030303984 */ /* 0x000e220000000a00 */
[----:B--2---:R-:W-:Y:S05]  /*2e10*/  @P3 BRA `(.L_x_17862) ;  /* 0x00000000002c3947 */ /* 0x004fea0003800000 */
[----:B------:R-:W-:Y:S01]  /*2e20*/  ISETP.NE.AND P5, PT, R59, R116, PT ;  /* 0x000000743b00720c */ /* 0x000fe20003fa5270 */
[----:B01----:R-:W-:Y:S01]  /*2e30*/  HFMA2.MMA R49, -RZ, RZ, 0, 0 ;  /* 0x00000000ff317435 */ /* 0x003fe200000001ff */
        /* <DEDUP_REMOVED lines=9> */
.L_x_17862:
[----:B------:R-:W-:Y:S05]  /*2ed0*/  BSYNC B0 ;  /* 0x0000000000007941 */ /* 0x000fea0003800000 */
.L_x_17861:
[----:B------:R-:W-:Y:S02]  /*2ee0*/  ISETP.NE.AND P5, PT, R157, RZ, PT ;  /* 0x000000ff9d00720c */ /* 0x000fe40003fa5270 */
[----:B-1----:R-:W-:Y:S02]  /*2ef0*/  CS2R R110, SRZ ;  /* 0x00000000006e7805 */ /* 0x002fe4000001ff00 */
[----:B------:R-:W-:-:S13]  /*2f00*/  ISETP.LT.OR P6, PT, R59, 0x2, P5 ;  /* 0x000000023b00780c */ /* 0x000fda0002fc1670 */
[----:B------:R-:W1:Y:S01]  /*2f10*/  @!P6 LDC R5, c[0x0][0x21c] ;  /* 0x00008700ff05eb82 */ /* 0x000e620000000800 */
[----:B--2---:R-:W-:-:S05]  /*2f20*/  @!P6 IADD3 R4, R59, -0x2, RZ ;  /* 0xfffffffe3b04e810 */ /* 0x004fca0007ffe0ff */
[----:B-1----:R-:W-:-:S04]  /*2f30*/  @!P6 IMAD R5, R4, R5, R115 ;  /* 0x000000050405e224 */ /* 0x002fc800078e0273 */
[----:B------:R-:W-:-:S05]  /*2f40*/  @!P6 IMAD.WIDE R4, R5, 0x10, R18 ;  /* 0x000000100504e825 */ /* 0x000fca00078e0212 */
[----:B------:R1:W2:Y:S01]  /*2f50*/  @!P6 LDG.E.64 R110, desc[UR10][R4.64+0x8] ;  /* 0x0000080a046ee981 */ /* 0x0002a2000c1e1b00 */
[----:B------:R-:W-:Y:S01]  /*2f60*/  FMUL.FTZ R6, R100, R21 ;  /* 0x0000001564067220 */ /* 0x000fe20000410000 */
[-C--:B------:R-:W-:Y:S01]  /*2f70*/  FMUL.FTZ R122, R98, R123.reuse ;  /* 0x0000007b627a7220 */ /* 0x080fe20000410000 */
[-C--:B------:R-:W-:Y:S01]  /*2f80*/  FMUL.FTZ R126, R102, R123.reuse ;  /* 0x0000007b667e7220 */ /* 0x080fe20000410000 */
[----:B0-----:R-:W-:Y:S01]  /*2f90*/  SHF.L.U32 R121, R121, 0x10, RZ ;  /* 0x0000001079797819 */ /* 0x001fe200000006ff */
[----:B------:R-:W-:Y:S01]  /*2fa0*/  FMUL.RZ R124, R6, 0.15915493667125701904 ;  /* 0x3e22f983067c7820 */ /* 0x000fe2000040c000 */
[----:B------:R-:W-:Y:S01]  /*2fb0*/  FMUL.FTZ R6, R100, R123 ;  /* 0x0000007b64067220 */ /* 0x000fe20000410000 */
[-C--:B------:R-:W-:Y:S01]  /*2fc0*/  FMUL.FTZ R123, R98, R21.reuse ;  /* 0x00000015627b7220 */ /* 0x080fe20000410000 */
[----:B------:R-:W-:Y:S01]  /*2fd0*/  SHF.L.U32 R120, R120, 0x10, RZ ;  /* 0x0000001078787819 */ /* 0x000fe200000006ff */
[----:B------:R-:W-:Y:S01]  /*2fe0*/  MUFU.SIN R7, R124 ;  /* 0x0000007c00077308 */ /* 0x000fe20000000400 */
[----:B-1----:R-:W-:Y:S01]  /*2ff0*/  FMUL.FTZ R4, R102, R21 ;  /* 0x0000001566047220 */ /* 0x002fe20000410000 */
[----:B------:R-:W-:Y:S01]  /*3000*/  FMUL.RZ R130, R123, 0.15915493667125701904 ;  /* 0x3e22f9837b827820 */ /* 0x000fe2000040c000 */
[----:B------:R-:W-:Y:S01]  /*3010*/  SHF.L.U32 R123, R142, 0x10, RZ ;  /* 0x000000108e7b7819 */ /* 0x000fe200000006ff */
[----:B------:R-:W-:Y:S01]  /*3020*/  BSSY B0, `(.L_x_17863) ;  /* 0x00000da000007945 */ /* 0x000fe20003800000 */
[----:B------:R-:W-:Y:S01]  /*3030*/  FMUL.RZ R138, R4, 0.15915493667125701904 ;  /* 0x3e22f983048a7820 */ /* 0x000fe2000040c000 */
[----:B------:R-:W-:Y:S01]  /*3040*/  FMUL.FTZ R4, R96, R121 ;  /* 0x0000007960047220 */ /* 0x000fe20000410000 */
[----:B---3--:R-:W-:Y:S01]  /*3050*/  SHF.L.U32 R125, R125, 0x10, RZ ;  /* 0x000000107d7d7819 */ /* 0x008fe200000006ff */
[----:B------:R-:W-:Y:S01]  /*3060*/  MUFU.COS R129, R124 ;  /* 0x0000007c00817308 */ /* 0x000fe20000000000 */
[----:B----4-:R-:W-:Y:S01]  /*3070*/  SHF.L.U32 R127, R127, 0x10, RZ ;  /* 0x000000107f7f7819 */ /* 0x010fe200000006ff */
[----:B------:R-:W-:Y:S01]  /*3080*/  FMUL.FTZ R145, R123, R4 ;  /* 0x000000047b917220 */ /* 0x000fe20000410000 */
[----:B------:R-:W-:Y:S01]  /*3090*/  SHF.L.U32 R131, R131, 0x10, RZ ;  /* 0x0000001083837819 */ /* 0x000fe200000006ff */
[C---:B------:R-:W-:Y:S01]  /*30a0*/  FMUL.FTZ R134, R100.reuse, R125 ;  /* 0x0000007d64867220 */ /* 0x040fe20000410000 */
[----:B------:R-:W-:Y:S01]  /*30b0*/  SHF.L.U32 R133, R133, 0x10, RZ ;  /* 0x0000001085857819 */ /* 0x000fe200000006ff */
[----:B------:R-:W-:Y:S01]  /*30c0*/  FMUL.FTZ R136, R100, R127 ;  /* 0x0000007f64887220 */ /* 0x000fe20000410000 */
[----:B------:R-:W-:Y:S01]  /*30d0*/  SHF.L.U32 R137, R137, 0x10, RZ ;  /* 0x0000001089897819 */ /* 0x000fe200000006ff */
[----:B------:R-:W0:Y:S01]  /*30e0*/  MUFU.EX2 R6, R6 ;  /* 0x0000000600067308 */ /* 0x000e220000000800 */
[----:B------:R-:W-:Y:S01]  /*30f0*/  SHF.L.U32 R139, R139, 0x10, RZ ;  /* 0x000000108b8b7819 */ /* 0x000fe200000006ff */
[----:B------:R-:W-:Y:S01]  /*3100*/  FMUL.FTZ R140, R98, R133 ;  /* 0x00000085628c7220 */ /* 0x000fe20000410000 */
[----:B------:R-:W-:Y:S01]  /*3110*/  ISETP.GE.AND P6, PT, R79, 0x1, PT ;  /* 0x000000014f00780c */ /* 0x000fe20003fc6270 */
[C---:B------:R-:W-:Y:S01]  /*3120*/  FMUL.FTZ R146, R102.reuse, R137 ;  /* 0x0000008966927220 */ /* 0x040fe20000410000 */
[----:B------:R-:W-:Y:S01]  /*3130*/  ISETP.GE.OR P5, PT, R59, UR23, P5 ;  /* 0x000000173b007c0c */ /* 0x000fe2000afa6670 */
[----:B------:R-:W-:-:S02]  /*3140*/  FMUL.FTZ R144, R102, R139 ;  /* 0x0000008b66907220 */ /* 0x000fc40000410000 */
[----:B------:R0:W-:Y:S08]  /*3150*/  MUFU.EX2 R128, R122 ;  /* 0x0000007a00807308 */ /* 0x0001f00000000800 */
[----:B------:R-:W1:Y:S01]  /*3160*/  MUFU.SIN R5, R130 ;  /* 0x0000008200057308 */ /* 0x000e620000000400 */
[C---:B0-----:R-:W-:Y:S01]  /*3170*/  FMUL.FTZ R122, R6.reuse, R129 ;  /* 0x00000081067a7220 */ /* 0x041fe20000410000 */
[----:B------:R-:W-:Y:S01]  /*3180*/  FMUL.FTZ R124, R6, R7 ;  /* 0x00000007067c7220 */ /* 0x000fe20000410000 */
[----:B------:R-:W-:Y:S01]  /*3190*/  FMUL.FTZ R6, R96, R120 ;  /* 0x0000007860067220 */ /* 0x000fe20000410000 */
[----:B------:R-:W-:-:S02]  /*31a0*/  SHF.L.U32 R129, R94, 0x10, RZ ;  /* 0x000000105e817819 */ /* 0x000fc400000006ff */
[C---:B------:R-:W-:Y:S01]  /*31b0*/  FMUL.FTZ R149, R124.reuse, R145 ;  /* 0x000000917c957220 */ /* 0x040fe20000410000 */
[----:B------:R-:W-:Y:S01]  /*31c0*/  FMUL.FTZ R147, R123, R6 ;  /* 0x000000067b937220 */ /* 0x000fe20000410000 */
[----:B------:R-:W0:Y:S01]  /*31d0*/  MUFU.COS R135, R130 ;  /* 0x0000008200877308 */ /* 0x000e220000000000 */
[----:B------:R-:W-:Y:S02]  /*31e0*/  @!P5 LEA R156, R115, R93, 0x4 ;  /* 0x0000005d739cd211 */ /* 0x000fe400078e20ff */
[-C--:B------:R-:W-:Y:S01]  /*31f0*/  FMUL.FTZ R4, R124, R147.reuse ;  /* 0x000000937c047220 */ /* 0x080fe20000410000 */
[----:B------:R-:W-:-:S03]  /*3200*/  FFMA.FTZ R6, R122, R147, R149 ;  /* 0x000000937a067223 */ /* 0x000fc60000010095 */
[----:B------:R-:W-:Y:S01]  /*3210*/  FFMA.FTZ R149, R122, R145, -R4 ;  /* 0x000000917a957223 */ /* 0x000fe20000010804 */
[----:B------:R1:W-:Y:S03]  /*3220*/  MUFU.EX2 R132, R126 ;  /* 0x0000007e00847308 */ /* 0x0003e60000000800 */
[----:B------:R-:W-:-:S05]  /*3230*/  FFMA.FTZ R149, R129, R134, R149 ;  /* 0x0000008681957223 */ /* 0x000fca0000010095 */
[----:B------:R-:W3:Y:S01]  /*3240*/  MUFU.COS R7, R138 ;  /* 0x0000008a00077308 */ /* 0x000ee20000000000 */
[C---:B-1----:R-:W-:Y:S01]  /*3250*/  FMUL.FTZ R126, R128.reuse, R5 ;  /* 0x00000005807e7220 */ /* 0x042fe20000410000 */
[----:B------:R-:W-:Y:S01]  /*3260*/  FFMA.FTZ R5, R129, R136, R6 ;  /* 0x0000008881057223 */ /* 0x000fe20000010006 */
[----:B0-----:R-:W-:Y:S02]  /*3270*/  FMUL.FTZ R128, R128, R135 ;  /* 0x0000008780807220 */ /* 0x001fe40000410000 */
[C---:B------:R-:W-:Y:S01]  /*3280*/  FMUL.FTZ R4, R126.reuse, R149 ;  /* 0x000000957e047220 */ /* 0x040fe20000410000 */
[-C--:B------:R-:W-:Y:S02]  /*3290*/  FMUL.FTZ R135, R126, R5.reuse ;  /* 0x000000057e877220 */ /* 0x080fe40000410000 */
[----:B------:R0:W1:Y:S01]  /*32a0*/  MUFU.SIN R141, R138 ;  /* 0x0000008a008d7308 */ /* 0x0000620000000400 */
[----:B------:R-:W-:Y:S01]  /*32b0*/  FFMA.FTZ R6, R128, R5, R4 ;  /* 0x0000000580067223 */ /* 0x000fe20000010004 */
[-C--:B------:R-:W-:Y:S01]  /*32c0*/  FMUL.FTZ R4, R2, R124.reuse ;  /* 0x0000007c02047220 */ /* 0x080fe20000410000 */
[----:B------:R-:W-:Y:S01]  /*32d0*/  FMUL.FTZ R5, R3, R124 ;  /* 0x0000007c03057220 */ /* 0x000fe20000410000 */
[----:B------:R-:W-:Y:S01]  /*32e0*/  FFMA.FTZ R149, R128, R149, -R135 ;  /* 0x0000009580957223 */ /* 0x000fe20000010887 */
[----:B------:R-:W-:-:S02]  /*32f0*/  SHF.L.U32 R135, R143, 0x10, RZ ;  /* 0x000000108f877819 */ /* 0x000fc400000006ff */
[-C--:B------:R-:W-:Y:S01]  /*3300*/  FFMA.FTZ R5, R2, R122.reuse, -R5 ;  /* 0x0000007a02057223 */ /* 0x080fe20000010805 */
[----:B---3--:R-:W-:Y:S01]  /*3310*/  FMUL.FTZ R130, R132, R7 ;  /* 0x0000000784827220 */ /* 0x008fe20000410000 */
[----:B------:R-:W-:Y:S01]  /*3320*/  FFMA.FTZ R7, R3, R122, R4 ;  /* 0x0000007a03077223 */ /* 0x000fe20000010004 */
[----:B0-----:R-:W-:Y:S01]  /*3330*/  FMUL.FTZ R138, R98, R131 ;  /* 0x00000083628a7220 */ /* 0x001fe20000410000 */
[----:B------:R-:W-:Y:S01]  /*3340*/  FMUL.FTZ R4, R126, R5 ;  /* 0x000000057e047220 */ /* 0x000fe20000410000 */
[C---:B------:R-:W-:Y:S02]  /*3350*/  FFMA.FTZ R149, R135.reuse, R140, R149 ;  /* 0x0000008c87957223 */ /* 0x040fe40000010095 */
[----:B------:R-:W-:Y:S01]  /*3360*/  FFMA.FTZ R151, R135, R138, R6 ;  /* 0x0000008a87977223 */ /* 0x000fe20000010006 */
[----:B-1----:R-:W-:Y:S01]  /*3370*/  FMUL.FTZ R132, R132, R141 ;  /* 0x0000008d84847220 */ /* 0x002fe20000410000 */
[-C--:B------:R-:W-:Y:S01]  /*3380*/  FMUL.FTZ R141, R126, R7.reuse ;  /* 0x000000077e8d7220 */ /* 0x080fe20000410000 */
[----:B------:R-:W-:-:S02]  /*3390*/  FFMA.FTZ R7, R128, R7, R4 ;  /* 0x0000000780077223 */ /* 0x000fc40000010004 */
[----:B------:R-:W-:Y:S01]  /*33a0*/  FMUL.FTZ R4, R132, R149 ;  /* 0x0000009584047220 */ /* 0x000fe20000410000 */
[----:B------:R-:W-:Y:S01]  /*33b0*/  FFMA.FTZ R5, R128, R5, -R141 ;  /* 0x0000000580057223 */ /* 0x000fe2000001088d */
[-C--:B------:R-:W-:Y:S02]  /*33c0*/  FMUL.FTZ R141, R132, R151.reuse ;  /* 0x00000097848d7220 */ /* 0x080fe40000410000 */
[----:B------:R-:W-:Y:S01]  /*33d0*/  FFMA.FTZ R6, R130, R151, R4 ;  /* 0x0000009782067223 */ /* 0x000fe20000010004 */
[----:B------:R-:W-:Y:S01]  /*33e0*/  FMUL.FTZ R4, R132, R5 ;  /* 0x0000000584047220 */ /* 0x000fe20000410000 */
[----:B------:R-:W-:Y:S01]  /*33f0*/  FFMA.FTZ R153, R130, R149, -R141 ;  /* 0x0000009582997223 */ /* 0x000fe2000001088d */
[----:B------:R-:W-:Y:S01]  /*3400*/  SHF.L.U32 R141, R95, 0x10, RZ ;  /* 0x000000105f8d7819 */ /* 0x000fe200000006ff */
[-C--:B------:R-:W-:Y:S01]  /*3410*/  FMUL.FTZ R149, R132, R7.reuse ;  /* 0x0000000784957220 */ /* 0x080fe20000410000 */
[----:B------:R-:W-:-:S03]  /*3420*/  FFMA.FTZ R4, R130, R7, R4 ;  /* 0x0000000782047223 */ /* 0x000fc60000010004 */
[C---:B------:R-:W-:Y:S01]  /*3430*/  FFMA.FTZ R148, R141.reuse, R146, R6 ;  /* 0x000000928d947223 */ /* 0x040fe20000010006 */
[----:B------:R-:W-:Y:S01]  /*3440*/  FFMA.FTZ R150, R130, R5, -R149 ;  /* 0x0000000582967223 */ /* 0x000fe20000010895 */
[----:B------:R-:W-:Y:S01]  /*3450*/  FFMA.FTZ R153, R141, R144, R153 ;  /* 0x000000908d997223 */ /* 0x000fe20000010099 */
[----:B------:R-:W-:Y:S04]  /*3460*/  SHFL.UP PT, R7, R4, 0x1, RZ ;  /* 0x0420000004077989 */ /* 0x000fe800000e00ff */
[----:B------:R-:W0:Y:S04]  /*3470*/  SHFL.UP PT, R151, R148, 0x1, RZ ;  /* 0x0420000094977989 */ /* 0x000e2800000e00ff */
[----:B------:R-:W1:Y:S04]  /*3480*/  SHFL.UP PT, R5, R150, 0x1, RZ ;  /* 0x0420000096057989 */ /* 0x000e6800000e00ff */
[----:B------:R-:W3:Y:S01]  /*3490*/  SHFL.UP PT, R149, R153, 0x1, RZ ;  /* 0x0420000099957989 */ /* 0x000ee200000e00ff */
[C---:B0-----:R-:W-:Y:S01]  /*34a0*/  FMUL.FTZ R155, R4.reuse, R151 ;  /* 0x00000097049b7220 */ /* 0x041fe20000410000 */
[C---:B-1----:R-:W-:Y:S01]  /*34b0*/  FMUL.FTZ R6, R4.reuse, R5 ;  /* 0x0000000504067220 */ /* 0x042fe20000410000 */
[----:B---3--:R-:W-:-:S02]  /*34c0*/  FMUL.FTZ R154, R4, R149 ;  /* 0x00000095049a7220 */ /* 0x008fc40000410000 */
[C---:B------:R-:W-:Y:S01]  /*34d0*/  FFMA.FTZ R152, R150.reuse, R149, -R155 ;  /* 0x0000009596987223 */ /* 0x040fe2000001089b */
[-C--:B------:R-:W-:Y:S01]  /*34e0*/  FFMA.FTZ R149, R150, R7.reuse, R6 ;  /* 0x0000000796957223 */ /* 0x080fe20000010006 */
        /* <DEDUP_REMOVED lines=62> */
[C---:B------:R-:W-:Y:S02]  /*38d0*/  FFMA.FTZ R6, R150.reuse, R149, -R155 ;  /* 0x0000009596067223 */ /* 0x040fe4000001089b */
[----:B--2---:R0:W-:Y:S01]  /*38e0*/  SHFL.IDX PT, R155, R110, RZ, 0x1f ;  /* 0x00001fff6e9b7589 */ /* 0x0041e200000e0000 */
        /* <DEDUP_REMOVED lines=9> */
[----:B0----5:R-:W-:Y:S01]  /*3980*/  FMUL.FTZ R110, R113, R50 ;  /* 0x00000032716e7220 */ /* 0x021fe20000410000 */
[----:B------:R-:W-:Y:S01]  /*3990*/  HFMA2.MMA R5, -RZ, RZ, 0, 0 ;  /* 0x00000000ff057435 */ /* 0x000fe200000001ff */
[----:B------:R-:W0:Y:S01]  /*39a0*/  SHFL.UP PT, R149, R149, 0x1, RZ ;  /* 0x0420000095957989 */ /* 0x000e2200000e00ff */
[----:B------:R-:W-:-:S03]  /*39b0*/  MOV R4, 0x3f800000 ;  /* 0x3f80000000047802 */ /* 0x000fc60000000f00 */
[----:B------:R-:W2:Y:S01]  /*39c0*/  SHFL.UP PT, R150, R150, 0x1, RZ ;  /* 0x0420000096967989 */ /* 0x000ea200000e00ff */
[----:B-1----:R-:W-:-:S03]  /*39d0*/  FMUL.FTZ R111, R113, R51 ;  /* 0x00000033716f7220 */ /* 0x002fc60000410000 */
[----:B------:R-:W1:Y:S04]  /*39e0*/  SHFL.UP PT, R153, R153, 0x1, RZ ;  /* 0x0420000099997989 */ /* 0x000e6800000e00ff */
[----:B------:R-:W3:Y:S04]  /*39f0*/  SHFL.UP PT, R148, R148, 0x1, RZ ;  /* 0x0420000094947989 */ /* 0x000ee800000e00ff */
[----:B------:R4:W4:Y:S01]  /*3a00*/  @!P5 LDS.128 R4, [R156+0x1b80] ;  /* 0x001b80009c04d984 */ /* 0x0009220000000c00 */
[C---:B0-----:R-:W-:Y:S01]  /*3a10*/  FMUL.FTZ R151, R149.reuse, R152 ;  /* 0x0000009895977220 */ /* 0x041fe20000410000 */
[----:B------:R-:W-:Y:S01]  /*3a20*/  FMUL.FTZ R163, R149, R155 ;  /* 0x0000009b95a37220 */ /* 0x000fe20000410000 */
[----:B------:R-:W-:-:S02]  /*3a30*/  FMUL.FTZ R149, R114, R51 ;  /* 0x0000003372957220 */ /* 0x000fc40000410000 */
[C---:B--2---:R-:W-:Y:S01]  /*3a40*/  FFMA.FTZ R154, R150.reuse, R155, -R151 ;  /* 0x0000009b969a7223 */ /* 0x044fe20000010897 */
[----:B------:R-:W-:Y:S01]  /*3a50*/  FFMA.FTZ R163, R150, R152, R163 ;  /* 0x0000009896a37223 */ /* 0x000fe200000100a3 */
[-C--:B------:R-:W-:Y:S01]  /*3a60*/  FMUL.FTZ R151, R114, R50.reuse ;  /* 0x0000003272977220 */ /* 0x080fe20000410000 */
[----:B------:R-:W-:Y:S01]  /*3a70*/  FMUL.FTZ R150, R112, R50 ;  /* 0x0000003270967220 */ /* 0x000fe20000410000 */
[----:B-1----:R-:W-:Y:S01]  /*3a80*/  @P4 FADD.FTZ R155, R153, R154 ;  /* 0x0000009a999b4221 */ /* 0x002fe20000010000 */
[CC--:B------:R-:W-:Y:S01]  /*3a90*/  FMUL.FTZ R153, R132.reuse, R149.reuse ;  /* 0x0000009584997220 */ /* 0x0c0fe20000410000 */
[----:B------:R-:W-:Y:S01]  /*3aa0*/  FMUL.FTZ R154, R132, -R48 ;  /* 0x80000030849a7220 */ /* 0x000fe20000410000 */
[----:B------:R-:W-:Y:S01]  /*3ab0*/  FMUL.FTZ R50, R0, R50 ;  /* 0x0000003200327220 */ /* 0x000fe20000410000 */
[----:B---3--:R-:W-:Y:S01]  /*3ac0*/  @P4 FADD.FTZ R152, R148, R163 ;  /* 0x000000a394984221 */ /* 0x008fe20000010000 */
[C---:B------:R-:W-:Y:S01]  /*3ad0*/  FMUL.FTZ R163, R130.reuse, R149 ;  /* 0x0000009582a37220 */ /* 0x040fe20000410000 */
[----:B------:R-:W-:Y:S01]  /*3ae0*/  FFMA.FTZ R153, R130, R151, -R153 ;  /* 0x0000009782997223 */ /* 0x000fe20000010899 */
[----:B------:R-:W-:-:S02]  /*3af0*/  ISETP.NE.AND P4, PT, R157, 0x1f, PT ;  /* 0x0000001f9d00780c */ /* 0x000fc40003f85270 */
[----:B------:R-:W-:Y:S01]  /*3b00*/  FFMA.FTZ R148, -R132, R151, -R163 ;  /* 0x0000009784947223 */ /* 0x000fe200000109a3 */
[----:B------:R-:W-:-:S03]  /*3b10*/  FADD.FTZ R153, R110, R153 ;  /* 0x000000996e997221 */ /* 0x000fc60000010000 */
[----:B------:R-:W-:Y:S01]  /*3b20*/  FADD.FTZ R163, -R111, R148 ;  /* 0x000000946fa37221 */ /* 0x000fe20000010100 */
[----:B------:R-:W-:-:S03]  /*3b30*/  FMUL.FTZ R148, R126, -R153 ;  /* 0x800000997e947220 */ /* 0x000fc60000410000 */
[-C--:B------:R-:W-:Y:S01]  /*3b40*/  FMUL.FTZ R165, R126, -R163.reuse ;  /* 0x800000a37ea57220 */ /* 0x080fe20000410000 */
[----:B------:R-:W-:Y:S01]  /*3b50*/  FFMA.FTZ R163, R128, R163, R148 ;  /* 0x000000a380a37223 */ /* 0x000fe20000010094 */
[-C--:B------:R-:W-:Y:S01]  /*3b60*/  FMUL.FTZ R148, R112, R51.reuse ;  /* 0x0000003370947220 */ /* 0x080fe20000410000 */
[----:B------:R-:W-:Y:S01]  /*3b70*/  FMUL.FTZ R51, R0, R51 ;  /* 0x0000003300337220 */ /* 0x000fe20000410000 */
[----:B------:R-:W-:Y:S01]  /*3b80*/  FFMA.FTZ R165, R128, R153, -R165 ;  /* 0x0000009980a57223 */ /* 0x000fe200000108a5 */
[-C--:B------:R-:W-:Y:S01]  /*3b90*/  FMUL.FTZ R153, R132, R49.reuse ;  /* 0x0000003184997220 */ /* 0x080fe20000410000 */
[----:B------:R-:W-:Y:S01]  /*3ba0*/  FADD.FTZ R169, -R148, R163 ;  /* 0x000000a394a97221 */ /* 0x000fe20000010100 */
[----:B------:R-:W-:Y:S01]  /*3bb0*/  FFMA.FTZ R163, R130, -R49, R154 ;  /* 0x8000003182a37223 */ /* 0x000fe2000001009a */
[----:B------:R-:W-:Y:S01]  /*3bc0*/  FADD.FTZ R167, R150, R165 ;  /* 0x000000a596a77221 */ /* 0x000fe20000010000 */
[----:B------:R-:W-:Y:S01]  /*3bd0*/  FFMA.FTZ R153, R130, R48, -R153 ;  /* 0x0000003082997223 */ /* 0x000fe20000010899 */
[----:B------:R-:W-:Y:S01]  /*3be0*/  FMUL.FTZ R171, R124, -R169 ;  /* 0x800000a97cab7220 */ /* 0x000fe20000410000 */
[----:B------:R-:W-:Y:S01]  /*3bf0*/  FMUL.FTZ R154, R126, -R163 ;  /* 0x800000a37e9a7220 */ /* 0x000fe20000410000 */
[----:B----4-:R-:W-:Y:S01]  /*3c00*/  FMUL.FTZ R156, R124, -R167 ;  /* 0x800000a77c9c7220 */ /* 0x010fe20000410000 */
[----:B------:R-:W-:Y:S01]  /*3c10*/  FMUL.FTZ R165, R126, -R153 ;  /* 0x800000997ea57220 */ /* 0x000fe20000410000 */
[----:B------:R-:W-:-:S02]  /*3c20*/  FFMA.FTZ R171, R122, R167, -R171 ;  /* 0x000000a77aab7223 */ /* 0x000fc400000108ab */
[----:B------:R-:W-:Y:S01]  /*3c30*/  FFMA.FTZ R156, R122, R169, R156 ;  /* 0x000000a97a9c7223 */ /* 0x000fe2000001009c */
[C---:B------:R-:W-:Y:S01]  /*3c40*/  FFMA.FTZ R165, R128.reuse, R163, R165 ;  /* 0x000000a380a57223 */ /* 0x040fe200000100a5 */
[----:B------:R-:W-:Y:S01]  /*3c50*/  FFMA.FTZ R163, R128, R153, -R154 ;  /* 0x0000009980a37223 */ /* 0x000fe2000001089a */
[----:B------:R-:W-:Y:S01]  /*3c60*/  FADD.FTZ R154, R50, R171 ;  /* 0x000000ab329a7221 */ /* 0x000fe20000010000 */
[----:B------:R-:W-:Y:S01]  /*3c70*/  FADD.FTZ R153, -R51, R156 ;  /* 0x0000009c33997221 */ /* 0x000fe20000010100 */
[C---:B------:R-:W-:Y:S01]  /*3c80*/  FMUL.FTZ R167, R124.reuse, -R165 ;  /* 0x800000a57ca77220 */ /* 0x040fe20000410000 */
[----:B------:R-:W-:-:S03]  /*3c90*/  FMUL.FTZ R164, R124, -R163 ;  /* 0x800000a37ca47220 */ /* 0x000fc60000410000 */
        /* <DEDUP_REMOVED lines=9> */
[-C--:B--2---:R-:W-:Y:S01]  /*3d30*/  FMUL.FTZ R169, R165, R164.reuse ;  /* 0x000000a4a5a97220 */ /* 0x084fe20000410000 */
[----:B0--3--:R-:W-:Y:S01]  /*3d40*/  FMUL.FTZ R165, R166, R165 ;  /* 0x000000a5a6a57220 */ /* 0x009fe20000410000 */
[----:B------:R-:W-:Y:S01]  /*3d50*/  FFMA.FTZ R167, R156, R164, -R167 ;  /* 0x000000a49ca77223 */ /* 0x000fe200000108a7 */
[----:B------:R-:W-:Y:S01]  /*3d60*/  FFMA.FTZ R163, R166, R156, -R163 ;  /* 0x0000009ca6a37223 */ /* 0x000fe200000108a3 */
[C---:B------:R-:W-:Y:S01]  /*3d70*/  FFMA.FTZ R164, R156.reuse, R170, R169 ;  /* 0x000000aa9ca47223 */ /* 0x040fe200000100a9 */
[----:B------:R-:W-:Y:S01]  /*3d80*/  FFMA.FTZ R165, R156, R168, R165 ;  /* 0x000000a89ca57223 */ /* 0x000fe200000100a5 */
[----:B------:R-:W-:Y:S02]  /*3d90*/  FADD.FTZ R154, R154, R167 ;  /* 0x000000a79a9a7221 */ /* 0x000fe40000010000 */
[----:B------:R-:W-:Y:S01]  /*3da0*/  FADD.FTZ R153, R153, R164 ;  /* 0x000000a499997221 */ /* 0x000fe20000010000 */
[----:B------:R-:W-:-:S07]  /*3db0*/  MOV R156, R163 ;  /* 0x000000a3009c7202 */ /* 0x000fce0000000f00 */
.L_x_17864:
[----:B------:R-:W-:Y:S05]  /*3dc0*/  BSYNC B0 ;  /* 0x0000000000007941 */ /* 0x000fea0003800000 */
.L_x_17863:
        /* <DEDUP_REMOVED lines=9> */
[C---:B--2---:R-:W-:Y:S01]  /*3e60*/  FMUL.FTZ R169, R165.reuse, R164 ;  /* 0x000000a4a5a97220 */ /* 0x044fe20000410000 */
[----:B0--3--:R-:W-:Y:S01]  /*3e70*/  FMUL.FTZ R165, R165, R166 ;  /* 0x000000a6a5a57220 */ /* 0x009fe20000410000 */
[C---:B------:R-:W-:Y:S01]  /*3e80*/  FFMA.FTZ R167, R156.reuse, R164, -R167 ;  /* 0x000000a49ca77223 */ /* 0x040fe200000108a7 */
[C---:B------:R-:W-:Y:S01]  /*3e90*/  FFMA.FTZ R163, R156.reuse, R166, -R163 ;  /* 0x000000a69ca37223 */ /* 0x040fe200000108a3 */
[C---:B------:R-:W-:Y:S01]  /*3ea0*/  FFMA.FTZ R164, R156.reuse, R170, R169 ;  /* 0x000000aa9ca47223 */ /* 0x040fe200000100a9 */
[----:B------:R-:W-:Y:S01]  /*3eb0*/  FFMA.FTZ R165, R156, R168, R165 ;  /* 0x000000a89ca57223 */ /* 0x000fe200000100a5 */
[----:B------:R-:W-:Y:S02]  /*3ec0*/  FADD.FTZ R154, R154, R167 ;  /* 0x000000a79a9a7221 */ /* 0x000fe40000010000 */
[----:B------:R-:W-:Y:S01]  /*3ed0*/  FADD.FTZ R153, R153, R164 ;  /* 0x000000a499997221 */ /* 0x000fe20000010000 */
[----:B------:R-:W-:-:S07]  /*3ee0*/  MOV R156, R163 ;  /* 0x000000a3009c7202 */ /* 0x000fce0000000f00 */
.L_x_17866:
[----:B------:R-:W-:Y:S05]  /*3ef0*/  BSYNC B0 ;  /* 0x0000000000007941 */ /* 0x000fea0003800000 */
.L_x_17865:
        /* <DEDUP_REMOVED lines=9> */
[C---:B--2---:R-:W-:Y:S01]  /*3f90*/  FMUL.FTZ R169, R165.reuse, R164 ;  /* 0x000000a4a5a97220 */ /* 0x044fe20000410000 */
        /* <DEDUP_REMOVED lines=8> */
.L_x_17868:
[----:B------:R-:W-:Y:S05]  /*4020*/  BSYNC B0 ;  /* 0x0000000000007941 */ /* 0x000fea0003800000 */
.L_x_17867:
        /* <DEDUP_REMOVED lines=9> */
[C---:B------:R-:W-:Y:S01]  /*40c0*/  FMUL.FTZ R169, R165.reuse, R164 ;  /* 0x000000a4a5a97220 */ /* 0x040fe20000410000 */
[----:B---34-:R-:W-:Y:S01]  /*40d0*/  FMUL.FTZ R165, R165, R166 ;  /* 0x000000a6a5a57220 */ /* 0x018fe20000410000 */
[C---:B------:R-:W-:Y:S01]  /*40e0*/  FFMA.FTZ R167, R156.reuse, R164, -R167 ;  /* 0x000000a49ca77223 */ /* 0x040fe200000108a7 */
[C---:B------:R-:W-:Y:S01]  /*40f0*/  FFMA.FTZ R163, R156.reuse, R166, -R163 ;  /* 0x000000a69ca37223 */ /* 0x040fe200000108a3 */
[C---:B------:R-:W-:Y:S01]  /*4100*/  FFMA.FTZ R164, R156.reuse, R170, R169 ;  /* 0x000000aa9ca47223 */ /* 0x040fe200000100a9 */
[----:B------:R-:W-:Y:S01]  /*4110*/  FFMA.FTZ R165, R156, R168, R165 ;  /* 0x000000a89ca57223 */ /* 0x000fe200000100a5 */
[----:B--2---:R-:W-:Y:S02]  /*4120*/  FADD.FTZ R154, R154, R167 ;  /* 0x000000a79a9a7221 */ /* 0x004fe40000010000 */
[----:B------:R-:W-:Y:S01]  /*4130*/  FADD.FTZ R153, R153, R164 ;  /* 0x000000a499997221 */ /* 0x000fe20000010000 */
[----:B------:R-:W-:-:S07]  /*4140*/  MOV R156, R163 ;  /* 0x000000a3009c7202 */ /* 0x000fce0000000f00 */
.L_x_17870:
[----:B------:R-:W-:Y:S05]  /*4150*/  BSYNC B0 ;  /* 0x0000000000007941 */ /* 0x000fea0003800000 */
.L_x_17869:
        /* <DEDUP_REMOVED lines=9> */
[C---:B------:R-:W-:Y:S01]  /*41f0*/  FMUL.FTZ R169, R165.reuse, R164 ;  /* 0x000000a4a5a97220 */ /* 0x040fe20000410000 */
[----:B---34-:R-:W-:Y:S01]  /*4200*/  FMUL.FTZ R165, R165, R166 ;  /* 0x000000a6a5a57220 */ /* 0x018fe20000410000 */
[C---:B------:R-:W-:Y:S01]  /*4210*/  FFMA.FTZ R167, R156.reuse, R164, -R167 ;  /* 0x000000a49ca77223 */ /* 0x040fe200000108a7 */
[C---:B------:R-:W-:Y:S01]  /*4220*/  FFMA.FTZ R163, R156.reuse, R166, -R163 ;  /* 0x000000a69ca37223 */ /* 0x040fe200000108a3 */
[C---:B------:R-:W-:Y:S01]  /*4230*/  FFMA.FTZ R164, R156.reuse, R170, R169 ;  /* 0x000000aa9ca47223 */ /* 0x040fe200000100a9 */
[----:B------:R-:W-:Y:S01]  /*4240*/  FFMA.FTZ R165, R156, R168, R165 ;  /* 0x000000a89ca57223 */ /* 0x000fe200000100a5 */
[----:B--2---:R-:W-:Y:S02]  /*4250*/  FADD.FTZ R154, R154, R167 ;  /* 0x000000a79a9a7221 */ /* 0x004fe40000010000 */
[----:B-1----:R-:W-:Y:S01]  /*4260*/  FADD.FTZ R153, R153, R164 ;  /* 0x000000a499997221 */ /* 0x002fe20000010000 */
[----:B------:R-:W-:-:S07]  /*4270*/  MOV R156, R163 ;  /* 0x000000a3009c7202 */ /* 0x000fce0000000f00 */
.L_x_17872:
[----:B------:R-:W-:Y:S05]  /*4280*/  BSYNC B0 ;  /* 0x0000000000007941 */ /* 0x000fea0003800000 */
.L_x_17871:
[----:B0-----:R-:W-:Y:S01]  /*4290*/  SHFL.DOWN PT, R164, R165, 0x1, 0x1f ;  /* 0x08201f00a5a47f89 */ /* 0x001fe200000e0000 */
[----:B------:R-:W-:Y:S01]  /*42a0*/  ISETP.NE.AND P4, PT, R88, RZ, PT ;  /* 0x000000ff5800720c */ /* 0x000fe20003f85270 */
[----:B------:R-:W-:Y:S02]  /*42b0*/  BSSY B0, `(.L_x_17873) ;  /* 0x00000aa000007945 */ /* 0x000fe40003800000 */
[----:B------:R-:W0:Y:S04]  /*42c0*/  SHFL.IDX PT, R167, R7, RZ, 0x1f ;  /* 0x00001fff07a77589 */ /* 0x000e2800000e0000 */
[----:B------:R-:W5:Y:S04]  /*42d0*/  SHFL.IDX PT, R166, R6, RZ, 0x1f ;  /* 0x00001fff06a67589 */ /* 0x000f6800000e0000 */
[----:B------:R-:W1:Y:S04]  /*42e0*/  SHFL.DOWN PT, R168, R156, 0x1, 0x1f ;  /* 0x08201f009ca87f89 */ /* 0x000e6800000e0000 */
[----:B------:R-:W1:Y:S04]  /*42f0*/  SHFL.DOWN PT, R170, R154, 0x1, 0x1f ;  /* 0x08201f009aaa7f89 */ /* 0x000e6800000e0000 */
[----:B------:R-:W1:Y:S04]  /*4300*/  SHFL.DOWN PT, R169, R153, 0x1, 0x1f ;  /* 0x08201f0099a97f89 */ /* 0x000e6800000e0000 */
[----:B---34-:R-:W3:Y:S01]  /*4310*/  SHFL.IDX PT, R165, R165, RZ, 0x1f ;  /* 0x00001fffa5a57589 */ /* 0x018ee200000e0000 */
[----:B0-----:R-:W-:-:S03]  /*4320*/  @P3 FMUL.FTZ R163, R164, R167 ;  /* 0x000000a7a4a33220 */ /* 0x001fc60000410000 */
[----:B------:R-:W0:Y:S01]  /*4330*/  SHFL.IDX PT, R156, R156, RZ, 0x1f ;  /* 0x00001fff9c9c7589 */ /* 0x000e2200000e0000 */
[----:B-----5:R-:W-:-:S03]  /*4340*/  @P3 FMUL.FTZ R164, R164, R166 ;  /* 0x000000a6a4a43220 */ /* 0x020fc60000410000 */
[----:B-12---:R-:W1:Y:S01]  /*4350*/  SHFL.IDX PT, R153, R153, RZ, 0x1f ;  /* 0x00001fff99997589 */ /* 0x006e6200000e0000 */
[C---:B------:R-:W-:Y:S01]  /*4360*/  @P3 FFMA.FTZ R163, R168.reuse, R166, -R163 ;  /* 0x000000a6a8a33223 */ /* 0x040fe200000108a3 */
[----:B------:R-:W-:Y:S02]  /*4370*/  @P3 FFMA.FTZ R164, R168, R167, R164 ;  /* 0x000000a7a8a43223 */ /* 0x000fe400000100a4 */
[----:B------:R-:W2:Y:S01]  /*4380*/  SHFL.IDX PT, R154, R154, RZ, 0x1f ;  /* 0x00001fff9a9a7589 */ /* 0x000ea200000e0000 */
[----:B------:R-:W-:Y:S01]  /*4390*/  @P3 FADD.FTZ R166, R170, R163 ;  /* 0x000000a3aaa63221 */ /* 0x000fe20000010000 */
[CC--:B------:R-:W-:Y:S01]  /*43a0*/  FMUL.FTZ R163, R3.reuse, R152.reuse ;  /* 0x0000009803a37220 */ /* 0x0c0fe20000410000 */
[-C--:B------:R-:W-:Y:S01]  /*43b0*/  FMUL.FTZ R3, R3, R155.reuse ;  /* 0x0000009b03037220 */ /* 0x080fe20000410000 */
[----:B------:R-:W-:Y:S02]  /*43c0*/  @P3 FADD.FTZ R167, R169, R164 ;  /* 0x000000a4a9a73221 */ /* 0x000fe40000010000 */
[C---:B------:R-:W-:Y:S01]  /*43d0*/  FFMA.FTZ R164, R2.reuse, R155, -R163 ;  /* 0x0000009b02a47223 */ /* 0x040fe200000108a3 */
[----:B------:R-:W-:Y:S01]  /*43e0*/  FFMA.FTZ R2, R2, R152, R3 ;  /* 0x0000009802027223 */ /* 0x000fe20000010003 */
[----:B---3--:R-:W-:-:S02]  /*43f0*/  FMUL.FTZ R155, R165, R7 ;  /* 0x00000007a59b7220 */ /* 0x008fc40000410000 */
[----:B------:R-:W-:Y:S01]  /*4400*/  FADD.FTZ R164, R145, R164 ;  /* 0x000000a491a47221 */ /* 0x000fe20000010000 */
[----:B------:R-:W-:-:S03]  /*4410*/  FADD.FTZ R3, R147, R2 ;  /* 0x0000000293037221 */ /* 0x000fc60000010000 */
[C---:B------:R-:W-:Y:S01]  /*4420*/  FMUL.FTZ R147, R124.reuse, R164 ;  /* 0x000000a47c937220 */ /* 0x040fe20000410000 */
[-C--:B------:R-:W-:Y:S01]  /*4430*/  FMUL.FTZ R145, R124, R3.reuse ;  /* 0x000000037c917220 */ /* 0x080fe20000410000 */
[----:B0-----:R-:W-:Y:S02]  /*4440*/  FFMA.FTZ R155, R156, R6, -R155 ;  /* 0x000000069c9b7223 */ /* 0x001fe4000001089b */
[C---:B------:R-:W-:Y:S01]  /*4450*/  FFMA.FTZ R2, R122.reuse, R3, R147 ;  /* 0x000000037a027223 */ /* 0x040fe20000010093 */
[----:B------:R-:W-:-:S03]  /*4460*/  FFMA.FTZ R145, R122, R164, -R145 ;  /* 0x000000a47a917223 */ /* 0x000fc60000010891 */
[C---:B------:R-:W-:Y:S01]  /*4470*/  FFMA.FTZ R170, R129.reuse, R136, R2 ;  /* 0x0000008881aa7223 */ /* 0x040fe20000010002 */
[----:B------:R-:W-:Y:S01]  /*4480*/  FFMA.FTZ R168, R129, R134, R145 ;  /* 0x0000008681a87223 */ /* 0x000fe20000010091 */
[----:B------:R-:W-:Y:S02]  /*4490*/  FMUL.FTZ R136, R96, R123 ;  /* 0x0000007b60887220 */ /* 0x000fe40000410000 */
[C---:B------:R-:W-:Y:S01]  /*44a0*/  FMUL.FTZ R145, R126.reuse, R170 ;  /* 0x000000aa7e917220 */ /* 0x040fe20000410000 */
[----:B------:R-:W-:Y:S01]  /*44b0*/  FMUL.FTZ R147, R126, R168 ;  /* 0x000000a87e937220 */ /* 0x000fe20000410000 */
[-C--:B------:R-:W-:Y:S01]  /*44c0*/  FFMA.FTZ R134, R121, -R136.reuse, R164 ;  /* 0x8000008879867223 */ /* 0x080fe200000100a4 */
[----:B------:R-:W-:Y:S01]  /*44d0*/  FFMA.FTZ R136, R120, -R136, R3 ;  /* 0x8000008878887223 */ /* 0x000fe20000010003 */
[C---:B------:R-:W-:Y:S01]  /*44e0*/  FFMA.FTZ R2, R128.reuse, R168, -R145 ;  /* 0x000000a880027223 */ /* 0x040fe20000010891 */
[----:B------:R-:W-:Y:S01]  /*44f0*/  FFMA.FTZ R147, R128, R170, R147 ;  /* 0x000000aa80937223 */ /* 0x000fe20000010093 */
[----:B------:R-:W-:-:S02]  /*4500*/  FFMA.FTZ R145, R0, R164, RZ ;  /* 0x000000a400917223 */ /* 0x000fc400000100ff */
[C---:B------:R-:W-:Y:S01]  /*4510*/  FFMA.FTZ R172, R135.reuse, R140, R2 ;  /* 0x0000008c87ac7223 */ /* 0x040fe20000010002 */
[----:B------:R-:W-:Y:S01]  /*4520*/  FFMA.FTZ R174, R135, R138, R147 ;  /* 0x0000008a87ae7223 */ /* 0x000fe20000010093 */
[----:B------:R-:W-:Y:S01]  /*4530*/  FFMA.FTZ R140, R112, R168, R145 ;  /* 0x000000a8708c7223 */ /* 0x000fe20000010091 */
[----:B------:R-:W-:Y:S01]  /*4540*/  FFMA.FTZ R147, R0, -R3, RZ ;  /* 0x8000000300937223 */ /* 0x000fe200000100ff */
[C---:B------:R-:W-:Y:S01]  /*4550*/  FMUL.FTZ R145, R132.reuse, R172 ;  /* 0x000000ac84917220 */ /* 0x040fe20000410000 */
[----:B------:R-:W-:Y:S01]  /*4560*/  FMUL.FTZ R3, R132, R174 ;  /* 0x000000ae84037220 */ /* 0x000fe20000410000 */
[----:B------:R-:W-:Y:S01]  /*4570*/  FMUL.FTZ R138, R100, R129 ;  /* 0x00000081648a7220 */ /* 0x000fe20000410000 */
[----:B------:R-:W-:Y:S01]  /*4580*/  FFMA.FTZ R152, R112, -R170, R147 ;  /* 0x800000aa70987223 */ /* 0x000fe20000010093 */
[C---:B------:R-:W-:Y:S01]  /*4590*/  FFMA.FTZ R145, R130.reuse, R174, R145 ;  /* 0x000000ae82917223 */ /* 0x040fe20000010091 */
[-C--:B------:R-:W-:Y:S01]  /*45a0*/  FFMA.FTZ R2, R130, R172.reuse, -R3 ;  /* 0x000000ac82027223 */ /* 0x080fe20000010803 */
[C---:B------:R-:W-:Y:S01]  /*45b0*/  FFMA.FTZ R147, R113.reuse, R172, R140 ;  /* 0x000000ac71937223 */ /* 0x040fe2000001008c */
[----:B------:R-:W-:Y:S01]  /*45c0*/  FFMA.FTZ R163, R113, -R174, R152 ;  /* 0x800000ae71a37223 */ /* 0x000fe20000010098 */
[C---:B------:R-:W-:Y:S01]  /*45d0*/  FFMA.FTZ R164, R141.reuse, R146, R145 ;  /* 0x000000928da47223 */ /* 0x040fe20000010091 */
[----:B------:R-:W-:Y:S01]  /*45e0*/  FFMA.FTZ R2, R141, R144, R2 ;  /* 0x000000908d027223 */ /* 0x000fe20000010002 */
[----:B------:R-:W-:Y:S01]  /*45f0*/  FMUL.FTZ R146, R102, R141 ;  /* 0x0000008d66927220 */ /* 0x000fe20000410000 */
[----:B------:R-:W-:Y:S01]  /*4600*/  FMUL.FTZ R144, R98, R135 ;  /* 0x0000008762907220 */ /* 0x000fe20000410000 */
[----:B------:R-:W-:Y:S01]  /*4610*/  FFMA.FTZ R3, R125, -R138, R168 ;  /* 0x8000008a7d037223 */ /* 0x000fe200000100a8 */
[C---:B------:R-:W-:Y:S01]  /*4620*/  FMUL.FTZ R152, R114.reuse, R2 ;  /* 0x0000000272987220 */ /* 0x040fe20000410000 */
[-C--:B------:R-:W-:Y:S01]  /*4630*/  FFMA.FTZ R145, R139, -R146.reuse, R2 ;  /* 0x800000928b917223 */ /* 0x080fe20000010002 */
[----:B------:R-:W-:Y:S01]  /*4640*/  FFMA.FTZ R146, R137, -R146, R164 ;  /* 0x8000009289927223 */ /* 0x000fe200000100a4 */
[----:B------:R-:W-:Y:S01]  /*4650*/  FMUL.FTZ R164, R114, R164 ;  /* 0x000000a472a47220 */ /* 0x000fe20000410000 */
[----:B------:R-:W-:Y:S01]  /*4660*/  FADD.FTZ R152, R147, R152 ;  /* 0x0000009893987221 */ /* 0x000fe20000010000 */
[----:B------:R-:W-:Y:S01]  /*4670*/  FMUL.FTZ R2, R165, R6 ;  /* 0x00000006a5027220 */ /* 0x000fe20000410000 */
[-C--:B------:R-:W-:Y:S01]  /*4680*/  FMUL.FTZ R6, R166, -R49.reuse ;  /* 0x80000031a6067220 */ /* 0x080fe20000410000 */
[----:B------:R-:W-:Y:S01]  /*4690*/  FADD.FTZ R147, R163, -R164 ;  /* 0x800000a4a3937221 */ /* 0x000fe20000010000 */
[C---:B------:R-:W-:Y:S01]  /*46a0*/  FMUL.FTZ R163, R167.reuse, -R49 ;  /* 0x80000031a7a37220 */ /* 0x040fe20000410000 */
[----:B------:R-:W-:Y:S01]  /*46b0*/  FFMA.FTZ R164, R156, R7, R2 ;  /* 0x000000079ca47223 */ /* 0x000fe20000010002 */
[-C--:B------:R-:W-:Y:S01]  /*46c0*/  FFMA.FTZ R6, R167, R48.reuse, R6 ;  /* 0x00000030a7067223 */ /* 0x080fe20000010006 */
[CC--:B------:R-:W-:Y:S01]  /*46d0*/  FMUL.FTZ R7, R165.reuse, R5.reuse ;  /* 0x00000005a5077220 */ /* 0x0c0fe20000410000 */
[----:B------:R-:W-:Y:S01]  /*46e0*/  FFMA.FTZ R166, R166, R48, -R163 ;  /* 0x00000030a6a67223 */ /* 0x000fe200000108a3 */
[-C--:B------:R-:W-:Y:S01]  /*46f0*/  FMUL.FTZ R2, R165, R4.reuse ;  /* 0x00000004a5027220 */ /* 0x080fe20000410000 */
[----:B------:R-:W-:Y:S01]  /*4700*/  FADD.FTZ R149, -R149, R6 ;  /* 0x0000000695957221 */ /* 0x000fe20000010100 */
[C---:B------:R-:W-:Y:S01]  /*4710*/  FFMA.FTZ R4, R156.reuse, R4, -R7 ;  /* 0x000000049c047223 */ /* 0x040fe20000010807 */
[----:B------:R-:W-:Y:S01]  /*4720*/  FADD.FTZ R151, R151, R166 ;  /* 0x000000a697977221 */ /* 0x000fe20000010000 */
[----:B------:R-:W-:Y:S01]  /*4730*/  FFMA.FTZ R5, R156, R5, R2 ;  /* 0x000000059c057223 */ /* 0x000fe20000010002 */
[----:B-1----:R-:W-:Y:S01]  /*4740*/  FADD.FTZ R7, R153, R164 ;  /* 0x000000a499077221 */ /* 0x002fe20000010000 */
[----:B--2---:R-:W-:Y:S01]  /*4750*/  FADD.FTZ R6, R154, R155 ;  /* 0x0000009b9a067221 */ /* 0x004fe20000010000 */
[C---:B------:R-:W-:Y:S01]  /*4760*/  FMUL.FTZ R49, R132.reuse, -R151 ;  /* 0x8000009784317220 */ /* 0x040fe20000410000 */
[----:B------:R-:W-:Y:S01]  /*4770*/  FMUL.FTZ R132, R132, -R149 ;  /* 0x8000009584847220 */ /* 0x000fe20000410000 */
[----:B------:R-:W-:Y:S01]  /*4780*/  @!P4 LEA R48, R115, R93, 0x4 ;  /* 0x0000005d7330c211 */ /* 0x000fe200078e20ff */
[-C--:B------:R-:W-:Y:S01]  /*4790*/  FFMA.FTZ R140, R133, -R144.reuse, R172 ;  /* 0x80000090858c7223 */ /* 0x080fe200000100ac */
[C---:B------:R-:W-:Y:S01]  /*47a0*/  FFMA.FTZ R2, R130.reuse, R149, R49 ;  /* 0x0000009582027223 */ /* 0x040fe20000010031 */
[-C--:B------:R-:W-:Y:S01]  /*47b0*/  FFMA.FTZ R153, R130, R151.reuse, -R132 ;  /* 0x0000009782997223 */ /* 0x080fe20000010884 */
[----:B------:R-:W-:Y:S01]  /*47c0*/  FFMA.FTZ R144, R131, -R144, R174 ;  /* 0x8000009083907223 */ /* 0x000fe200000100ae */
[----:B------:R0:W-:Y:S01]  /*47d0*/  @!P4 STS.128 [R48+0x1b80], R4 ;  /* 0x001b80043000c388 */ /* 0x0001e20000000c00 */
[----:B------:R-:W-:Y:S01]  /*47e0*/  FADD.FTZ R111, -R111, R2 ;  /* 0x000000026f6f7221 */ /* 0x000fe20000010100 */
[----:B------:R-:W-:Y:S01]  /*47f0*/  FADD.FTZ R153, R110, R153 ;  /* 0x000000996e997221 */ /* 0x000fe20000010000 */
[----:B------:R-:W-:Y:S01]  /*4800*/  FMUL.FTZ R154, R102, R151 ;  /* 0x00000097669a7220 */ /* 0x000fe20000410000 */
[----:B------:R-:W-:Y:S01]  /*4810*/  FFMA.FTZ R138, R127, -R138, R170 ;  /* 0x8000008a7f8a7223 */ /* 0x000fe200000100aa */
[C---:B------:R-:W-:Y:S01]  /*4820*/  FMUL.FTZ R49, R126.reuse, -R111 ;  /* 0x8000006f7e317220 */ /* 0x040fe20000410000 */
[----:B------:R-:W-:Y:S01]  /*4830*/  FMUL.FTZ R126, R126, -R153 ;  /* 0x800000997e7e7220 */ /* 0x000fe20000410000 */
[C---:B------:R-:W-:Y:S01]  /*4840*/  FMUL.FTZ R165, R98.reuse, R111 ;  /* 0x0000006f62a57220 */ /* 0x040fe20000410000 */
[-C--:B------:R-:W-:Y:S01]  /*4850*/  FMUL.FTZ R163, R98, R153.reuse ;  /* 0x0000009962a37220 */ /* 0x080fe20000410000 */
[C---:B------:R-:W-:Y:S01]  /*4860*/  FFMA.FTZ R49, R128.reuse, R153, -R49 ;  /* 0x0000009980317223 */ /* 0x040fe20000010831 */
[----:B------:R-:W-:Y:S01]  /*4870*/  FFMA.FTZ R155, R128, R111, R126 ;  /* 0x0000006f809b7223 */ /* 0x000fe2000001007e */
[C---:B------:R-:W-:Y:S01]  /*4880*/  FMUL.FTZ R167, R141.reuse, R154 ;  /* 0x0000009a8da77220 */ /* 0x040fe20000410000 */
[----:B------:R-:W-:Y:S01]  /*4890*/  FMUL.FTZ R2, R144, R163 ;  /* 0x000000a390027220 */ /* 0x000fe20000410000 */
[----:B------:R-:W-:Y:S01]  /*48a0*/  FADD.FTZ R49, R150, R49 ;  /* 0x0000003196317221 */ /* 0x000fe20000010000 */
[----:B------:R-:W-:Y:S01]  /*48b0*/  FADD.FTZ R155, -R148, R155 ;  /* 0x0000009b949b7221 */ /* 0x000fe20000010100 */
[----:B------:R-:W-:Y:S01]  /*48c0*/  FMUL.FTZ R156, R102, R149 ;  /* 0x00000095669c7220 */ /* 0x000fe20000410000 */
[-C--:B0-----:R-:W-:Y:S01]  /*48d0*/  FMUL.FTZ R5, R144, R165.reuse ;  /* 0x000000a590057220 */ /* 0x081fe20000410000 */
[----:B------:R-:W-:Y:S01]  /*48e0*/  FFMA.FTZ R110, R140, R165, -R2 ;  /* 0x000000a58c6e7223 */ /* 0x000fe20000010802 */
[----:B------:R-:W-:Y:S01]  /*48f0*/  FMUL.FTZ R2, R100, R49 ;  /* 0x0000003164027220 */ /* 0x000fe20000410000 */
[----:B------:R0:W-:Y:S01]  /*4900*/  STS [R78+0x18], R167 ;  /* 0x000018a74e007388 */ /* 0x0001e20000000800 */
[----:B------:R-:W-:Y:S01]  /*4910*/  FFMA.FTZ R48, R140, R163, R5 ;  /* 0x000000a38c307223 */ /* 0x000fe20000010005 */
[C---:B------:R-:W-:Y:S01]  /*4920*/  FMUL.FTZ R5, R124.reuse, -R155 ;  /* 0x8000009b7c057220 */ /* 0x040fe20000410000 */
[----:B------:R-:W-:Y:S01]  /*4930*/  FMUL.FTZ R124, R124, -R49 ;  /* 0x800000317c7c7220 */ /* 0x000fe20000410000 */
[----:B------:R-:W-:Y:S01]  /*4940*/  FMUL.FTZ R4, R100, R155 ;  /* 0x0000009b64047220 */ /* 0x000fe20000410000 */
[----:B------:R-:W-:Y:S01]  /*4950*/  FMUL.FTZ R169, R141, R156 ;  /* 0x0000009c8da97220 */ /* 0x000fe20000410000 */
[C---:B------:R-:W-:Y:S01]  /*4960*/  FFMA.FTZ R5, R122.reuse, R49, -R5 ;  /* 0x000000317a057223 */ /* 0x040fe20000010805 */
[----:B------:R-:W-:Y:S01]  /*4970*/  FFMA.FTZ R124, R122, R155, R124 ;  /* 0x0000009b7a7c7223 */ /* 0x000fe2000001007c */
[C---:B------:R-:W-:Y:S01]  /*4980*/  FMUL.FTZ R7, R135.reuse, R163 ;  /* 0x000000a387077220 */ /* 0x040fe20000410000 */
[----:B------:R-:W-:Y:S01]  /*4990*/  FMUL.FTZ R6, R138, R4 ;  /* 0x000000048a067220 */ /* 0x000fe20000410000 */
[----:B0-----:R-:W-:Y:S01]  /*49a0*/  FMUL.FTZ R167, R135, R165 ;  /* 0x000000a587a77220 */ /* 0x001fe20000410000 */
[----:B------:R-:W-:Y:S01]  /*49b0*/  FADD.FTZ R50, R50, R5 ;  /* 0x0000000532327221 */ /* 0x000fe20000010000 */
[-C--:B------:R-:W-:Y:S01]  /*49c0*/  FMUL.FTZ R5, R138, R2.reuse ;  /* 0x000000028a057220 */ /* 0x080fe20000410000 */
[----:B------:R-:W-:Y:S01]  /*49d0*/  FADD.FTZ R51, -R51, R124 ;  /* 0x0000007c33337221 */ /* 0x000fe20000010100 */
[----:B------:R0:W-:Y:S01]  /*49e0*/  STS [R78+0x1c], R169 ;  /* 0x00001ca94e007388 */ /* 0x0001e20000000800 */
[----:B------:R-:W-:Y:S01]  /*49f0*/  FFMA.FTZ R6, R3, R2, R6 ;  /* 0x0000000203067223 */ /* 0x000fe20000010006 */
[C---:B------:R-:W-:Y:S01]  /*4a00*/  FMUL.FTZ R171, R129.reuse, R4 ;  /* 0x0000000481ab7220 */ /* 0x040fe20000410000 */
[----:B------:R-:W-:Y:S01]  /*4a10*/  FMUL.FTZ R122, R146, R154 ;  /* 0x0000009a927a7220 */ /* 0x000fe20000410000 */
[----:B------:R1:W-:Y:S04]  /*4a20*/  STS [R78+0x14], R167 ;  /* 0x000014a74e007388 */ /* 0x0003e80000000800 */
[----:B------:R2:W-:Y:S01]  /*4a30*/  STS [R78+0x10], R7 ;  /* 0x000010074e007388 */ /* 0x0005e20000000800 */
[----:B0-----:R-:W-:-:S03]  /*4a40*/  FMUL.FTZ R169, R129, R2 ;  /* 0x0000000281a97220 */ /* 0x001fc60000410000 */
[----:B------:R-:W-:Y:S01]  /*4a50*/  STS [R78+0xc], R171 ;  /* 0x00000cab4e007388 */ /* 0x000fe20000000800 */
[----:B-1----:R-:W-:Y:S01]  /*4a60*/  FFMA.FTZ R167, R3, R4, -R5 ;  /* 0x0000000403a77223 */ /* 0x002fe20000010805 */
[C---:B------:R-:W-:Y:S02]  /*4a70*/  FMUL.FTZ R5, R96.reuse, R50 ;  /* 0x0000003260057220 */ /* 0x040fe40000410000 */
[----:B------:R0:W-:Y:S01]  /*4a80*/  STS [R78+0x8], R169 ;  /* 0x000008a94e007388 */ /* 0x0001e20000000800 */
[----:B--2---:R-:W-:Y:S01]  /*4a90*/  FMUL.FTZ R7, R96, R51 ;  /* 0x0000003360077220 */ /* 0x004fe20000410000 */
[CC--:B------:R-:W-:Y:S01]  /*4aa0*/  FMUL.FTZ R2, R136.reuse, R5.reuse ;  /* 0x0000000588027220 */ /* 0x0c0fe20000410000 */
[C---:B------:R-:W-:Y:S02]  /*4ab0*/  FMUL.FTZ R165, R123.reuse, R5 ;  /* 0x000000057ba57220 */ /* 0x040fe40000410000 */
[-C--:B------:R-:W-:Y:S01]  /*4ac0*/  FMUL.FTZ R163, R136, R7.reuse ;  /* 0x0000000788a37220 */ /* 0x080fe20000410000 */
[CC--:B------:R-:W-:Y:S01]  /*4ad0*/  FFMA.FTZ R2, R134.reuse, R7.reuse, -R2 ;  /* 0x0000000786027223 */ /* 0x0c0fe20000010802 */
[----:B------:R-:W-:Y:S01]  /*4ae0*/  FMUL.FTZ R7, R123, R7 ;  /* 0x000000077b077220 */ /* 0x000fe20000410000 */
[----:B------:R1:W-:Y:S01]  /*4af0*/  STS [R78], R165 ;  /* 0x000000a54e007388 */ /* 0x0003e20000000800 */
[----:B------:R-:W-:Y:S01]  /*4b00*/  FFMA.FTZ R163, R134, R5, R163 ;  /* 0x0000000586a37223 */ /* 0x000fe200000100a3 */
[----:B------:R-:W-:Y:S01]  /*4b10*/  FADD.FTZ R4, RZ, R2 ;  /* 0x00000002ff047221 */ /* 0x000fe20000010000 */
[----:B------:R-:W-:Y:S01]  /*4b20*/  IADD3 R2, -R10, R117, RZ ;  /* 0x000000750a027210 */ /* 0x000fe20007ffe1ff */
[----:B------:R1:W-:Y:S01]  /*4b30*/  STS [R78+0x4], R7 ;  /* 0x000004074e007388 */ /* 0x0003e20000000800 */
[----:B------:R-:W-:Y:S01]  /*4b40*/  FADD.FTZ R163, RZ, R163 ;  /* 0x000000a3ffa37221 */ /* 0x000fe20000010000 */
[----:B------:R-:W-:Y:S01]  /*4b50*/  FADD.FTZ R167, R4, R167 ;  /* 0x000000a704a77221 */ /* 0x000fe20000010000 */
[----:B------:R-:W-:-:S02]  /*4b60*/  LEA R126, R2, -R88, 0x1 ;  /* 0x80000058027e7211 */ /* 0x000fc400078e08ff */
[----:B------:R-:W-:Y:S01]  /*4b70*/  FADD.FTZ R163, R163, R6 ;  /* 0x00000006a3a37221 */ /* 0x000fe20000010000 */
[----:B0-----:R-:W-:Y:S01]  /*4b80*/  IADD3 R169, R88, 0x20, RZ ;  /* 0x0000002058a97810 */ /* 0x001fe20007ffe0ff */
[----:B------:R-:W-:Y:S01]  /*4b90*/  BAR.SYNC.DEFER_BLOCKING 0x0 ;  /* 0x0000000000007b1d */ /* 0x000fe20000010000 */
[----:B------:R-:W-:-:S13]  /*4ba0*/  ISETP.GE.AND P3, PT, R126, 0x1, PT ;  /* 0x000000017e00780c */ /* 0x000fda0003f66270 */
[----:B-1----:R-:W-:Y:S05]  /*4bb0*/  @!P3 BRA `(.L_x_17874) ;  /* 0x000000000064b947 */ /* 0x002fea0003800000 */
[----:B------:R-:W-:Y:S01]  /*4bc0*/  IMAD R165, R107, UR24, RZ ;  /* 0x000000186ba57c24 */ /* 0x000fe2000f8e02ff */
[--C-:B------:R-:W-:Y:S01]  /*4bd0*/  SHF.R.U32.HI R124, RZ, 0x1, R31.reuse ;  /* 0x00000001ff7c7819 */ /* 0x100fe2000001161f */
[----:B------:R-:W-:Y:S01]  /*4be0*/  IMAD.WIDE.U32 R6, R56, UR24, RZ ;  /* 0x0000001838067c25 */ /* 0x000fe2000f8e00ff */
[----:B------:R-:W-:Y:S02]  /*4bf0*/  LEA R5, R59, 0xffffff00, 0x8 ;  /* 0xffffff003b057811 */ /* 0x000fe400078e40ff */
[----:B------:R-:W-:Y:S01]  /*4c00*/  SHF.R.U64 R171, R30, 0x1, R31 ;  /* 0x000000011eab7819 */ /* 0x000fe2000000121f */
[----:B------:R-:W-:Y:S01]  /*4c10*/  IMAD R165, R56, UR25, R165 ;  /* 0x0000001938a57c24 */ /* 0x000fe2000f8e02a5 */
[----:B------:R-:W-:Y:S01]  /*4c20*/  IADD3 R4, P3, R5, R88, RZ ;  /* 0x0000005805047210 */ /* 0x000fe20007f7e0ff */
[----:B------:R-:W-:Y:S02]  /*4c30*/  IMAD R124, R124, UR14, RZ ;  /* 0x0000000e7c7c7c24 */ /* 0x000fe4000f8e02ff */
[----:B------:R-:W-:Y:S01]  /*4c40*/  IMAD R118, R118, UR20, RZ ;  /* 0x0000001476767c24 */ /* 0x000fe2000f8e02ff */
[----:B------:R-:W-:Y:S01]  /*4c50*/  IADD3 R7, R165, R7, RZ ;  /* 0x00000007a5077210 */ /* 0x000fe20007ffe0ff */
[----:B------:R-:W-:Y:S01]  /*4c60*/  IMAD R165, R171, UR15, R124 ;  /* 0x0000000faba57c24 */ /* 0x000fe2000f8e027c */
[----:B------:R-:W-:Y:S01]  /*4c70*/  LEA.HI.X.SX32 R5, R5, RZ, 0x1, P3 ;  /* 0x000000ff05057211 */ /* 0x000fe200018f0eff */
[----:B------:R-:W-:-:S04]  /*4c80*/  IMAD.WIDE.U32 R6, R171, UR14, R6 ;  /* 0x0000000eab067c25 */ /* 0x000fc8000f8e0006 */
[----:B------:R-:W-:Y:S01]  /*4c90*/  IMAD.WIDE.U32 R4, R115, UR20, R4 ;  /* 0x0000001473047c25 */ /* 0x000fe2000f8e0004 */
[----:B------:R-:W-:Y:S02]  /*4ca0*/  IADD3 R124, R165, R7, RZ ;  /* 0x00000007a57c7210 */ /* 0x000fe40007ffe0ff */
[----:B------:R-:W-:Y:S01]  /*4cb0*/  LEA R7, P3, R6, R28, 0x3 ;  /* 0x0000001c06077211 */ /* 0x000fe200078618ff */
[----:B------:R-:W-:-:S03]  /*4cc0*/  IMAD R165, R115, UR21, R118 ;  /* 0x0000001573a57c24 */ /* 0x000fc6000f8e0276 */
        /* <DEDUP_REMOVED lines=8> */
.L_x_17874:
[----:B------:R-:W-:Y:S05]  /*4d50*/  BSYNC B0 ;  /* 0x0000000000007941 */ /* 0x000fea0003800000 */
.L_x_17873:
[----:B------:R-:W-:Y:S01]  /*4d60*/  LEA.HI.SX32 R4, R169, R88, 0x1b ;  /* 0x00000058a9047211 */ /* 0x000fe200078fdaff */
[----:B------:R-:W-:Y:S01]  /*4d70*/  USHF.L.U64.HI UR7, UR5, 0x2, UR6 ;  /* 0x0000000205077899 */ /* 0x000fe20008010206 */
[----:B------:R-:W-:Y:S01]  /*4d80*/  ISETP.GE.AND P3, PT, R126, 0x21, PT ;  /* 0x000000217e00780c */ /* 0x000fe20003f66270 */
[----:B------:R-:W-:Y:S01]  /*4d90*/  USHF.L.U32 UR22, UR5, 0x2, URZ ;  /* 0x0000000205167899 */ /* 0x000fe2000800063f */
[----:B------:R-:W-:Y:S01]  /*4da0*/  LEA R4, R4, R93, 0x2 ;  /* 0x0000005d04047211 */ /* 0x000fe200078e10ff */
[-C--:B------:R-:W-:Y:S01]  /*4db0*/  FFMA.FTZ R122, R145, R156.reuse, -R122 ;  /* 0x0000009c917a7223 */ /* 0x080fe2000001087a */
[----:B------:R-:W-:Y:S01]  /*4dc0*/  FMUL.FTZ R156, R146, R156 ;  /* 0x0000009c929c7220 */ /* 0x000fe20000410000 */
[----:B------:R-:W-:Y:S01]  /*4dd0*/  FADD.FTZ R167, R167, R110 ;  /* 0x0000006ea7a77221 */ /* 0x000fe20000010000 */
[----:B0-----:R-:W-:Y:S01]  /*4de0*/  IMAD R6, R26, UR7, RZ ;  /* 0x000000071a067c24 */ /* 0x001fe2000f8e02ff */
[----:B------:R0:W1:Y:S01]  /*4df0*/  LDS R7, [R4+0x290] ;  /* 0x0002900004077984 */ /* 0x0000620000000800 */
[----:B------:R-:W-:Y:S01]  /*4e00*/  BSSY B0, `(.L_x_17875) ;  /* 0x0000009000007945 */ /* 0x000fe20003800000 */
[----:B------:R-:W-:Y:S01]  /*4e10*/  FADD.FTZ R110, R163, R48 ;  /* 0x00000030a36e7221 */ /* 0x000fe20000010000 */
[----:B------:R-:W-:Y:S01]  /*4e20*/  FFMA.FTZ R165, R145, R154, R156 ;  /* 0x0000009a91a57223 */ /* 0x000fe2000001009c */
[----:B------:R-:W-:Y:S01]  /*4e30*/  FADD.FTZ R48, R167, R122 ;  /* 0x0000007aa7307221 */ /* 0x000fe20000010000 */
[----:B------:R-:W-:Y:S01]  /*4e40*/  IMAD R163, R27, UR22, R6 ;  /* 0x000000161ba37c24 */ /* 0x000fe2000f8e0206 */
[----:B------:R-:W-:Y:S06]  /*4e50*/  @!P3 BRA `(.L_x_17876) ;  /* 0x00000000000cb947 */ /* 0x000fec0003800000 */
[----:B0-----:R-:W-:-:S05]  /*4e60*/  IMAD.WIDE.U32 R4, R26, UR22, R46 ;  /* 0x000000161a047c25 */ /* 0x001fca000f8e002e */
[----:B------:R-:W-:-:S05]  /*4e70*/  IADD3 R5, R5, R163, RZ ;  /* 0x000000a305057210 */ /* 0x000fca0007ffe0ff */
[----:B-1----:R2:W-:Y:S02]  /*4e80*/  REDG.E.ADD.F32.FTZ.RN.STRONG.GPU desc[UR10][R4.64], R7 ;  /* 0x00000007040079a6 */ /* 0x0025e4000c10f38a */
.L_x_17876:
[----:B------:R-:W-:Y:S05]  /*4e90*/  BSYNC B0 ;  /* 0x0000000000007941 */ /* 0x000fea0003800000 */
.L_x_17875:
[----:B-12---:R1:W2:Y:S01]  /*4ea0*/  LDS R7, [R77+0x310] ;  /* 0x000310004d077984 */ /* 0x0062a20000000800 */
[----:B------:R-:W-:Y:S01]  /*4eb0*/  ISETP.GE.AND P3, PT, R126, 0x41, PT ;  /* 0x000000417e00780c */ /* 0x000fe20003f66270 */
[----:B------:R-:W-:-:S12]  /*4ec0*/  BSSY B0, `(.L_x_17877) ;  /* 0x0000005000007945 */ /* 0x000fd80003800000 */
[----:B------:R-:W-:Y:S05]  /*4ed0*/  @!P3 BRA `(.L_x_17878) ;  /* 0x00000000000cb947 */ /* 0x000fea0003800000 */
[----:B0-----:R-:W-:-:S05]  /*4ee0*/  IMAD.WIDE.U32 R4, R26, UR22, R44 ;  /* 0x000000161a047c25 */ /* 0x001fca000f8e002c */
[----:B------:R-:W-:-:S05]  /*4ef0*/  IADD3 R5, R163, R5, RZ ;  /* 0x00000005a3057210 */ /* 0x000fca0007ffe0ff */
[----:B--2---:R3:W-:Y:S02]  /*4f00*/  REDG.E.ADD.F32.FTZ.RN.STRONG.GPU desc[UR10][R4.64], R7 ;  /* 0x00000007040079a6 */ /* 0x0047e4000c10f38a */
.L_x_17878:
[----:B------:R-:W-:Y:S05]  /*4f10*/  BSYNC B0 ;  /* 0x0000000000007941 */ /* 0x000fea0003800000 */
.L_x_17877:
[----:B--23--:R2:W3:Y:S01]  /*4f20*/  LDS R7, [R76+0x390] ;  /* 0x000390004c077984 */ /* 0x00c4e20000000800 */
[----:B------:R-:W-:Y:S01]  /*4f30*/  ISETP.GE.AND P3, PT, R126, 0x61, PT ;  /* 0x000000617e00780c */ /* 0x000fe20003f66270 */
[----:B------:R-:W-:-:S12]  /*4f40*/  BSSY B0, `(.L_x_17879) ;  /* 0x0000005000007945 */ /* 0x000fd80003800000 */
[----:B------:R-:W-:Y:S05]  /*4f50*/  @!P3 BRA `(.L_x_17880) ;  /* 0x00000000000cb947 */ /* 0x000fea0003800000 */
[----:B0-----:R-:W-:-:S05]  /*4f60*/  IMAD.WIDE.U32 R4, R26, UR22, R42 ;  /* 0x000000161a047c25 */ /* 0x001fca000f8e002a */
[----:B------:R-:W-:-:S05]  /*4f70*/  IADD3 R5, R163, R5, RZ ;  /* 0x00000005a3057210 */ /* 0x000fca0007ffe0ff */
[----:B---3--:R4:W-:Y:S02]  /*4f80*/  REDG.E.ADD.F32.FTZ.RN.STRONG.GPU desc[UR10][R4.64], R7 ;  /* 0x00000007040079a6 */ /* 0x0089e4000c10f38a */
.L_x_17880:
[----:B------:R-:W-:Y:S05]  /*4f90*/  BSYNC B0 ;  /* 0x0000000000007941 */ /* 0x000fea0003800000 */
.L_x_17879:
[----:B---34-:R3:W4:Y:S01]  /*4fa0*/  LDS R7, [R75+0x410] ;  /* 0x000410004b077984 */ /* 0x0187220000000800 */
[----:B------:R-:W-:Y:S01]  /*4fb0*/  ISETP.GE.AND P3, PT, R126, 0x81, PT ;  /* 0x000000817e00780c */ /* 0x000fe20003f66270 */
[----:B------:R-:W-:-:S12]  /*4fc0*/  BSSY B0, `(.L_x_17881) ;  /* 0x0000005000007945 */ /* 0x000fd80003800000 */
[----:B------:R-:W-:Y:S05]  /*4fd0*/  @!P3 BRA `(.L_x_17882) ;  /* 0x00000000000cb947 */ /* 0x000fea0003800000 */
[----:B0-----:R-:W-:-:S05]  /*4fe0*/  IMAD.WIDE.U32 R4, R26, UR22, R40 ;  /* 0x000000161a047c25 */ /* 0x001fca000f8e0028 */
[----:B------:R-:W-:-:S05]  /*4ff0*/  IADD3 R5, R163, R5, RZ ;  /* 0x00000005a3057210 */ /* 0x000fca0007ffe0ff */
[----:B----4-:R0:W-:Y:S02]  /*5000*/  REDG.E.ADD.F32.FTZ.RN.STRONG.GPU desc[UR10][R4.64], R7 ;  /* 0x00000007040079a6 */ /* 0x0101e4000c10f38a */
.L_x_17882:
[----:B------:R-:W-:Y:S05]  /*5010*/  BSYNC B0 ;  /* 0x0000000000007941 */ /* 0x000fea0003800000 */
.L_x_17881:
[----:B0---4-:R0:W4:Y:S01]  /*5020*/  LDS R7, [R73+0x490] ;  /* 0x0004900049077984 */ /* 0x0111220000000800 */
[----:B------:R-:W-:Y:S01]  /*5030*/  ISETP.GE.AND P3, PT, R126, 0xa1, PT ;  /* 0x000000a17e00780c */ /* 0x000fe20003f66270 */
[----:B------:R-:W-:-:S12]  /*5040*/  BSSY B0, `(.L_x_17883) ;  /* 0x0000005000007945 */ /* 0x000fd80003800000 */
[----:B0-----:R-:W-:Y:S05]  /*5050*/  @!P3 BRA `(.L_x_17884) ;  /* 0x00000000000cb947 */ /* 0x001fea0003800000 */
[----:B------:R-:W-:-:S05]  /*5060*/  IMAD.WIDE.U32 R4, R26, UR22, R38 ;  /* 0x000000161a047c25 */ /* 0x000fca000f8e0026 */
[----:B------:R-:W-:-:S05]  /*5070*/  IADD3 R5, R163, R5, RZ ;  /* 0x00000005a3057210 */ /* 0x000fca0007ffe0ff */
[----:B----4-:R0:W-:Y:S02]  /*5080*/  REDG.E.ADD.F32.FTZ.RN.STRONG.GPU desc[UR10][R4.64], R7 ;  /* 0x00000007040079a6 */ /* 0x0101e4000c10f38a */
.L_x_17884:
[----:B------:R-:W-:Y:S05]  /*5090*/  BSYNC B0 ;  /* 0x0000000000007941 */ /* 0x000fea0003800000 */
.L_x_17883:
[----:B0---4-:R0:W4:Y:S01]  /*50a0*/  LDS R7, [R72+0x510] ;  /* 0x0005100048077984 */ /* 0x0111220000000800 */
[----:B------:R-:W-:Y:S01]  /*50b0*/  ISETP.GE.AND P3, PT, R126, 0xc1, PT ;  /* 0x000000c17e00780c */ /* 0x000fe20003f66270 */
[----:B------:R-:W-:-:S12]  /*50c0*/  BSSY B0, `(.L_x_17885) ;  /* 0x0000005000007945 */ /* 0x000fd80003800000 */
[----:B0-----:R-:W-:Y:S05]  /*50d0*/  @!P3 BRA `(.L_x_17886) ;  /* 0x00000000000cb947 */ /* 0x001fea0003800000 */
[----:B------:R-:W-:-:S05]  /*50e0*/  IMAD.WIDE.U32 R4, R26, UR22, R36 ;  /* 0x000000161a047c25 */ /* 0x000fca000f8e0024 */
[----:B------:R-:W-:-:S05]  /*50f0*/  IADD3 R5, R163, R5, RZ ;  /* 0x00000005a3057210 */ /* 0x000fca0007ffe0ff */
[----:B----4-:R0:W-:Y:S02]  /*5100*/  REDG.E.ADD.F32.FTZ.RN.STRONG.GPU desc[UR10][R4.64], R7 ;  /* 0x00000007040079a6 */ /* 0x0101e4000c10f38a */
.L_x_17886:
[----:B------:R-:W-:Y:S05]  /*5110*/  BSYNC B0 ;  /* 0x0000000000007941 */ /* 0x000fea0003800000 */
.L_x_17885:
[----:B0-----:R0:W0:Y:S01]  /*5120*/  LDS R5, [R70+0x590] ;  /* 0x0005900046057984 */ /* 0x0010220000000800 */
[----:B------:R-:W-:Y:S01]  /*5130*/  ISETP.GE.AND P3, PT, R126, 0xe1, PT ;  /* 0x000000e17e00780c */ /* 0x000fe20003f66270 */
[----:B------:R-:W-:Y:S01]  /*5140*/  BSSY B0, `(.L_x_17887) ;  /* 0x0000006000007945 */ /* 0x000fe20003800000 */
[----:B------:R-:W-:Y:S01]  /*5150*/  FADD.FTZ R4, R110, R165 ;  /* 0x000000a56e047221 */ /* 0x000fe20000010000 */
[----:B----4-:R-:W-:-:S10]  /*5160*/  IMAD.WIDE.U32 R6, R26, UR22, R34 ;  /* 0x000000161a067c25 */ /* 0x010fd4000f8e0022 */
[----:B------:R-:W-:Y:S05]  /*5170*/  @!P3 BRA `(.L_x_17888) ;  /* 0x000000000008b947 */ /* 0x000fea0003800000 */
[----:B------:R-:W-:-:S05]  /*5180*/  IADD3 R7, R163, R7, RZ ;  /* 0x00000007a3077210 */ /* 0x000fca0007ffe0ff */
[----:B0-----:R4:W-:Y:S02]  /*5190*/  REDG.E.ADD.F32.FTZ.RN.STRONG.GPU desc[UR10][R6.64], R5 ;  /* 0x00000005060079a6 */ /* 0x0019e4000c10f38a */
.L_x_17888:
[----:B------:R-:W-:Y:S05]  /*51a0*/  BSYNC B0 ;  /* 0x0000000000007941 */ /* 0x000fea0003800000 */
.L_x_17887:
[----:B------:R-:W5:Y:S01]  /*51b0*/  SHFL.DOWN PT, R110, R48, 0x1, 0x1f ;  /* 0x08201f00306e7f89 */ /* 0x000f6200000e0000 */
[----:B------:R-:W-:Y:S01]  /*51c0*/  ISETP.GT.AND P3, PT, R79, 0x1e, PT ;  /* 0x0000001e4f00780c */ /* 0x000fe20003f64270 */
[----:B------:R-:W-:Y:S01]  /*51d0*/  FMUL.FTZ R120, R120, R51 ;  /* 0x0000003378787220 */ /* 0x000fe20000410000 */
[----:B----4-:R-:W-:Y:S01]  /*51e0*/  MOV R6, R152 ;  /* 0x0000009800067202 */ /* 0x010fe20000000f00 */
[----:B------:R-:W4:Y:S01]  /*51f0*/  SHFL.DOWN PT, R165, R152, 0x1, 0x1f ;  /* 0x08201f0098a57f89 */ /* 0x000f2200000e0000 */
[----:B------:R-:W-:Y:S01]  /*5200*/  MOV R7, R147 ;  /* 0x0000009300077202 */ /* 0x000fe20000000f00 */
[----:B------:R-:W-:Y:S01]  /*5210*/  FFMA.FTZ R120, R121, R50, R120 ;  /* 0x0000003279787223 */ /* 0x000fe20000010078 */
[----:B0-----:R-:W-:Y:S01]  /*5220*/  MOV R5, R48 ;  /* 0x0000003000057202 */ /* 0x001fe20000000f00 */
[----:B------:R-:W0:Y:S01]  /*5230*/  SHFL.DOWN PT, R118, R147, 0x1, 0x1f ;  /* 0x08201f0093767f89 */ /* 0x000e2200000e0000 */
[----:B------:R-:W-:Y:S01]  /*5240*/  BSSY B0, `(.L_x_17889) ;  /* 0x0000065000007945 */ /* 0x000fe20003800000 */
[----:B------:R-:W-:-:S02]  /*5250*/  FFMA.FTZ R97, R96, R120, R97 ;  /* 0x0000007860617223 */ /* 0x000fc40000010061 */
[----:B------:R-:W1:Y:S02]  /*5260*/  SHFL.DOWN PT, R163, R4, 0x1, 0x1f ;  /* 0x08201f0004a37f89 */ /* 0x000e6400000e0000 */
[----:B-----5:R-:W-:Y:S01]  /*5270*/  @!P3 FADD.FTZ R5, R5, R110 ;  /* 0x0000006e0505b221 */ /* 0x020fe20000010000 */
[----:B----4-:R-:W-:-:S04]  /*5280*/  @!P3 FADD.FTZ R6, R6, R165 ;  /* 0x000000a50606b221 */ /* 0x010fc80000010000 */
[----:B------:R-:W4:Y:S01]  /*5290*/  SHFL.DOWN PT, R48, R5, 0x2, 0x1f ;  /* 0x08401f0005307f89 */ /* 0x000f2200000e0000 */
[----:B0-----:R-:W-:Y:S01]  /*52a0*/  @!P3 FADD.FTZ R7, R7, R118 ;  /* 0x000000760707b221 */ /* 0x001fe20000010000 */
[----:B-1----:R-:W-:-:S04]  /*52b0*/  @!P3 FADD.FTZ R4, R163, R4 ;  /* 0x00000004a304b221 */ /* 0x002fc80000010000 */
[----:B------:R-:W0:Y:S01]  /*52c0*/  SHFL.DOWN PT, R110, R7, 0x2, 0x1f ;  /* 0x08401f00076e7f89 */ /* 0x000e2200000e0000 */
[----:B------:R-:W-:-:S03]  /*52d0*/  ISETP.GT.AND P3, PT, R79, 0x1d, PT ;  /* 0x0000001d4f00780c */ /* 0x000fc60003f64270 */
[----:B------:R-:W1:Y:S04]  /*52e0*/  SHFL.DOWN PT, R163, R6, 0x2, 0x1f ;  /* 0x08401f0006a37f89 */ /* 0x000e6800000e0000 */
[----:B------:R-:W5:Y:S06]  /*52f0*/  SHFL.DOWN PT, R147, R4, 0x2, 0x1f ;  /* 0x08401f0004937f89 */ /* 0x000f6c00000e0000 */
[----:B----4-:R-:W-:-:S05]  /*5300*/  @!P3 FADD.FTZ R5, R5, R48 ;  /* 0x000000300505b221 */ /* 0x010fca0000010000 */
[----:B------:R-:W4:Y:S01]  /*5310*/  SHFL.DOWN PT, R48, R5, 0x4, 0x1f ;  /* 0x08801f0005307f89 */ /* 0x000f2200000e0000 */
[----:B0-----:R-:W-:Y:S01]  /*5320*/  @!P3 FADD.FTZ R7, R7, R110 ;  /* 0x0000006e0707b221 */ /* 0x001fe20000010000 */
[----:B-1----:R-:W-:-:S04]  /*5330*/  @!P3 FADD.FTZ R6, R6, R163 ;  /* 0x000000a30606b221 */ /* 0x002fc80000010000 */
[----:B------:R-:W0:Y:S01]  /*5340*/  SHFL.DOWN PT, R110, R7, 0x4, 0x1f ;  /* 0x08801f00076e7f89 */ /* 0x000e2200000e0000 */
[----:B-----5:R-:W-:-:S03]  /*5350*/  @!P3 FADD.FTZ R4, R4, R147 ;  /* 0x000000930404b221 */ /* 0x020fc60000010000 */
[----:B------:R-:W1:Y:S01]  /*5360*/  SHFL.DOWN PT, R163, R6, 0x4, 0x1f ;  /* 0x08801f0006a37f89 */ /* 0x000e6200000e0000 */
[----:B------:R-:W-:-:S03]  /*5370*/  ISETP.GT.AND P3, PT, R79, 0x1b, PT ;  /* 0x0000001b4f00780c */ /* 0x000fc60003f64270 */
[----:B------:R-:W5:Y:S10]  /*5380*/  SHFL.DOWN PT, R147, R4, 0x4, 0x1f ;  /* 0x08801f0004937f89 */ /* 0x000f7400000e0000 */
        /* <DEDUP_REMOVED lines=18> */
[----:B----4-:R-:W-:Y:S01]  /*54b0*/  @!P3 FADD.FTZ R5, R5, R48 ;  /* 0x000000300505b221 */ /* 0x010fe20000010000 */
[----:B0-----:R-:W-:Y:S01]  /*54c0*/  @!P3 FADD.FTZ R7, R7, R110 ;  /* 0x0000006e0707b221 */ /* 0x001fe20000010000 */
[----:B-1----:R-:W-:Y:S01]  /*54d0*/  @!P3 FADD.FTZ R6, R6, R163 ;  /* 0x000000a30606b221 */ /* 0x002fe20000010000 */
[----:B-----5:R-:W-:Y:S01]  /*54e0*/  @!P3 FADD.FTZ R4, R4, R147 ;  /* 0x000000930404b221 */ /* 0x020fe20000010000 */
[----:B------:R-:W-:-:S13]  /*54f0*/  ISETP.NE.AND P3, PT, R79, RZ, PT ;  /* 0x000000ff4f00720c */ /* 0x000fda0003f65270 */
[----:B------:R-:W0:Y:S01]  /*5500*/  @!P3 S2R R147, SR_CgaCtaId ;  /* 0x000000000093b919 */ /* 0x000e220000008800 */
[----:B------:R-:W-:-:S04]  /*5510*/  @!P3 MOV R48, 0x400 ;  /* 0x000004000030b802 */ /* 0x000fc80000000f00 */
[----:B0-----:R-:W-:Y:S01]  /*5520*/  @!P3 LEA R93, R147, R48, 0x18 ;  /* 0x00000030935db211 */ /* 0x001fe200078ec0ff */
[----:B------:R-:W-:Y:S01]  /*5530*/  FMUL.FTZ R147, R21, R151 ;  /* 0x0000009715937220 */ /* 0x000fe20000410000 */
[----:B------:R-:W-:Y:S01]  /*5540*/  FMUL.FTZ R48, R137, R149 ;  /* 0x0000009589307220 */ /* 0x000fe20000410000 */
[C---:B------:R-:W-:Y:S02]  /*5550*/  FMUL.FTZ R137, R21.reuse, R153 ;  /* 0x0000009915897220 */ /* 0x040fe40000410000 */
[CC--:B------:R-:W-:Y:S01]  /*5560*/  FFMA.FTZ R163, R20.reuse, R149.reuse, -R147 ;  /* 0x0000009514a37223 */ /* 0x0c0fe20000010893 */
[----:B------:R-:W-:Y:S01]  /*5570*/  FMUL.FTZ R147, R21, R149 ;  /* 0x0000009515937220 */ /* 0x000fe20000410000 */
[----:B------:R-:W-:Y:S01]  /*5580*/  FFMA.FTZ R137, R20, R111, -R137 ;  /* 0x0000006f14897223 */ /* 0x000fe20000010889 */
[----:B------:R-:W-:Y:S01]  /*5590*/  FFMA.FTZ R118, R139, R151, R48 ;  /* 0x000000978b767223 */ /* 0x000fe20000010030 */
[----:B------:R-:W-:Y:S01]  /*55a0*/  FMUL.FTZ R146, R146, R163 ;  /* 0x000000a392927220 */ /* 0x000fe20000410000 */
[----:B------:R-:W-:Y:S01]  /*55b0*/  FFMA.FTZ R110, R20, R151, R147 ;  /* 0x00000097146e7223 */ /* 0x000fe20000010093 */
[----:B------:R-:W-:Y:S01]  /*55c0*/  FMUL.FTZ R48, R21, R49 ;  /* 0x0000003115307220 */ /* 0x000fe20000410000 */
[----:B------:R-:W-:Y:S01]  /*55d0*/  FFMA.FTZ R103, R102, R118, R103 ;  /* 0x0000007666677223 */ /* 0x000fe20000010067 */
[----:B------:R-:W-:Y:S01]  /*55e0*/  FMUL.FTZ R137, R144, R137 ;  /* 0x0000008990897220 */ /* 0x000fe20000410000 */
[----:B------:R-:W-:Y:S01]  /*55f0*/  FFMA.FTZ R146, R145, R110, R146 ;  /* 0x0000006e91927223 */ /* 0x000fe20000010092 */
[-C--:B------:R-:W-:Y:S01]  /*5600*/  FMUL.FTZ R110, R131, R111.reuse ;  /* 0x0000006f836e7220 */ /* 0x080fe20000410000 */
[----:B------:R-:W-:Y:S01]  /*5610*/  FMUL.FTZ R111, R21, R111 ;  /* 0x0000006f156f7220 */ /* 0x000fe20000410000 */
[----:B------:R0:W-:Y:S01]  /*5620*/  @!P3 STS.128 [R93+0x640], R4 ;  /* 0x000640045d00b388 */ /* 0x0001e20000000c00 */
[----:B------:R-:W-:Y:S01]  /*5630*/  FFMA.FTZ R146, R141, R118, R146 ;  /* 0x000000768d927223 */ /* 0x000fe20000010092 */
[-C--:B------:R-:W-:Y:S01]  /*5640*/  FFMA.FTZ R118, R133, R153.reuse, R110 ;  /* 0x0000009985767223 */ /* 0x080fe2000001006e */
[C---:B------:R-:W-:Y:S01]  /*5650*/  FFMA.FTZ R131, R20.reuse, R153, R111 ;  /* 0x0000009914837223 */ /* 0x040fe2000001006f */
[-C--:B------:R-:W-:Y:S01]  /*5660*/  FFMA.FTZ R111, R20, R155.reuse, -R48 ;  /* 0x0000009b146f7223 */ /* 0x080fe20000010830 */
[-C--:B------:R-:W-:Y:S01]  /*5670*/  FMUL.FTZ R110, R21, R155.reuse ;  /* 0x0000009b156e7220 */ /* 0x080fe20000410000 */
[----:B------:R-:W-:Y:S01]  /*5680*/  FMUL.FTZ R48, R127, R155 ;  /* 0x0000009b7f307220 */ /* 0x000fe20000410000 */
[----:B------:R-:W-:Y:S01]  /*5690*/  FFMA.FTZ R140, R140, R131, R137 ;  /* 0x000000838c8c7223 */ /* 0x000fe20000010089 */
[----:B------:R-:W-:Y:S01]  /*56a0*/  FMUL.FTZ R138, R138, R111 ;  /* 0x0000006f8a8a7220 */ /* 0x000fe20000410000 */
[CC--:B------:R-:W-:Y:S01]  /*56b0*/  FMUL.FTZ R111, R21.reuse, R50.reuse ;  /* 0x00000032156f7220 */ /* 0x0c0fe20000410000 */
[----:B------:R-:W-:Y:S01]  /*56c0*/  FMUL.FTZ R21, R21, R51 ;  /* 0x0000003315157220 */ /* 0x000fe20000410000 */
[CC--:B------:R-:W-:Y:S01]  /*56d0*/  FFMA.FTZ R110, R20.reuse, R49.reuse, R110 ;  /* 0x00000031146e7223 */ /* 0x0c0fe2000001006e */
[----:B------:R-:W-:Y:S01]  /*56e0*/  FFMA.FTZ R48, R125, R49, R48 ;  /* 0x000000317d307223 */ /* 0x000fe20000010030 */
[C---:B------:R-:W-:Y:S01]  /*56f0*/  FFMA.FTZ R111, R20.reuse, R51, -R111 ;  /* 0x00000033146f7223 */ /* 0x040fe2000001086f */
[----:B------:R-:W-:Y:S01]  /*5700*/  FFMA.FTZ R21, R20, R50, R21 ;  /* 0x0000003214157223 */ /* 0x000fe20000010015 */
[----:B------:R-:W-:Y:S01]  /*5710*/  FFMA.FTZ R110, R3, R110, R138 ;  /* 0x0000006e036e7223 */ /* 0x000fe2000001008a */
[----:B------:R-:W-:Y:S01]  /*5720*/  FFMA.FTZ R135, R135, R118, R140 ;  /* 0x0000007687877223 */ /* 0x000fe2000001008c */
[----:B------:R-:W-:Y:S01]  /*5730*/  FMUL.FTZ R111, R136, R111 ;  /* 0x0000006f886f7220 */ /* 0x000fe20000410000 */
[----:B------:R-:W-:Y:S01]  /*5740*/  FADD.FTZ R109, R146, R109 ;  /* 0x0000006d926d7221 */ /* 0x000fe20000010000 */
[----:B------:R-:W-:Y:S01]  /*5750*/  FFMA.FTZ R110, R129, R48, R110 ;  /* 0x00000030816e7223 */ /* 0x000fe2000001006e */
[----:B------:R-:W-:Y:S01]  /*5760*/  FFMA.FTZ R101, R98, R118, R101 ;  /* 0x0000007662657223 */ /* 0x000fe20000010065 */
[----:B------:R-:W-:Y:S01]  /*5770*/  FFMA.FTZ R134, R134, R21, R111 ;  /* 0x0000001586867223 */ /* 0x000fe2000001006f */
[----:B------:R-:W-:Y:S01]  /*5780*/  FFMA.FTZ R99, R100, R48, R99 ;  /* 0x0000003064637223 */ /* 0x000fe20000010063 */
        /* <DEDUP_REMOVED lines=16> */
.L_x_17890:
[----:B------:R-:W-:Y:S05]  /*5890*/  BSYNC B0 ;  /* 0x0000000000007941 */ /* 0x000fea0003800000 */
.L_x_17889:
[----:B------:R-:W-:Y:S01]  /*58a0*/  IADD3 R115, R115, 0x1, RZ ;  /* 0x0000000173737810 */ /* 0x000fe20007ffe0ff */
[----:B------:R-:W-:-:S03]  /*58b0*/  UIADD3 UR5, UP0, UR5, 0x1, URZ ;  /* 0x0000000105057890 */ /* 0x000fc6000ff1e03f */
[----:B------:R-:W-:Y:S01]  /*58c0*/  ISETP.GE.AND P3, PT, R115, UR26, PT ;  /* 0x0000001a73007c0c */ /* 0x000fe2000bf66270 */
[----:B------:R-:W-:-:S12]  /*58d0*/  UIADD3.X UR6, URZ, UR6, URZ, UP0, !UPT ;  /* 0x000000063f067290 */ /* 0x000fd800087fe43f */
[----:B------:R-:W-:Y:S05]  /*58e0*/  @!P3 BRA `(.L_x_17891) ;  /* 0xffffffcc0088b947 */ /* 0x000fea000383ffff */
.L_x_17860:
[----:B------:R-:W1:Y:S08]  /*58f0*/  S2UR UR6, SR_CgaCtaId ;  /* 0x00000000000679c3 */ /* 0x000e700000008800 */
[----:B------:R-:W-:Y:S01]  /*5900*/  BAR.SYNC.DEFER_BLOCKING 0x0 ;  /* 0x0000000000007b1d */ /* 0x000fe20000010000 */
[----:B------:R-:W-:Y:S02]  /*5910*/  ISETP.NE.AND P5, PT, R88, RZ, PT ;  /* 0x000000ff5800720c */ /* 0x000fe40003fa5270 */
[----:B------:R-:W-:-:S02]  /*5920*/  F2FP.BF16.F32.PACK_AB R100, R99, R97 ;  /* 0x000000616364723e */ /* 0x000fc400000010ff */
[----:B------:R-:W-:Y:S01]  /*5930*/  F2FP.BF16.F32.PACK_AB R101, R103, R101 ;  /* 0x000000656765723e */ /* 0x000fe200000010ff */
[----:B------:R-:W-:Y:S02]  /*5940*/  UMOV UR5, 0x400 ;  /* 0x0000040000057882 */ /* 0x000fe40000000000 */
[----:B------:R-:W4:Y:S01]  /*5950*/  LDC.64 R10, c[0x0][0x388] ;  /* 0x0000e200ff0a7b82 */ /* 0x000f220000000a00 */
[----:B------:R-:W-:Y:S01]  /*5960*/  BSSY B0, `(.L_x_17892) ;  /* 0x000001e000007945 */ /* 0x000fe20003800000 */
[----:B-1----:R-:W-:Y:S01]  /*5970*/  ULEA UR5, UR6, UR5, 0x18 ;  /* 0x0000000506057291 */ /* 0x002fe2000f8ec03f */
[----:B------:R-:W-:Y:S01]  /*5980*/  STS.64 [R57], R100 ;  /* 0x0000006439007388 */ /* 0x000fe20000000a00 */
[----:B------:R-:W-:-:S03]  /*5990*/  NOP ;  /* 0x0000000000007918 */ /* 0x000fc60000000000 */
[----:B0-----:R-:W-:Y:S01]  /*59a0*/  LDS.U16 R3, [R58] ;  /* 0x000000003a037984 */ /* 0x001fe20000000400 */
[C---:B----4-:R-:W-:Y:S02]  /*59b0*/  IMAD R6, R10.reuse, UR15, RZ ;  /* 0x0000000f0a067c24 */ /* 0x050fe4000f8e02ff */
        /* <DEDUP_REMOVED lines=24> */
.L_x_17893:
[----:B------:R-:W-:Y:S05]  /*5b40*/  BSYNC B0 ;  /* 0x0000000000007941 */ /* 0x000fea0003800000 */
.L_x_17892:
[----:B------:R-:W-:Y:S01]  /*5b50*/  MOV R5, R27 ;  /* 0x0000001b00057202 */ /* 0x000fe20000000f00 */
[----:B------:R-:W-:Y:S01]  /*5b60*/  ULDC.64 UR6, c[0x0][0x390] ;  /* 0x0000e40000067ab9 */ /* 0x000fe20000000a00 */
[-C--:B------:R-:W-:Y:S01]  /*5b70*/  ISETP.GE.AND P1, PT, R68, R0.reuse, PT ;  /* 0x000000004400720c */ /* 0x080fe20003f26270 */
[----:B0-----:R-:W-:Y:S01]  /*5b80*/  IMAD R3, R53, UR6, RZ ;  /* 0x0000000635037c24 */ /* 0x001fe2000f8e02ff */
[-C--:B------:R-:W-:Y:S01]  /*5b90*/  ISETP.GE.AND P0, PT, R69, R0.reuse, PT ;  /* 0x000000004500720c */ /* 0x080fe20003f06270 */
[C---:B------:R-:W-:Y:S01]  /*5ba0*/  IMAD.WIDE.U32 R4, R52.reuse, UR6, R4 ;  /* 0x0000000634047c25 */ /* 0x040fe2000f8e0004 */
[----:B------:R-:W-:Y:S01]  /*5bb0*/  ISETP.GE.AND P2, PT, R67, R0, PT ;  /* 0x000000004300720c */ /* 0x000fe20003f46270 */
[----:B------:R-:W-:Y:S01]  /*5bc0*/  BSSY B0, `(.L_x_17894) ;  /* 0x0000032000007945 */ /* 0x000fe20003800000 */
[----:B------:R-:W-:Y:S01]  /*5bd0*/  F2FP.BF16.F32.PACK_AB R6, R105, R106 ;  /* 0x0000006a6906723e */ /* 0x000fe200000010ff */
[----:B------:R-:W-:Y:S01]  /*5be0*/  IMAD R7, R52, UR7, R3 ;  /* 0x0000000734077c24 */ /* 0x000fe2000f8e0203 */
[----:B------:R-:W-:Y:S01]  /*5bf0*/  ULDC.64 UR6, c[0x0][0x3e0] ;  /* 0x0000f80000067ab9 */ /* 0x000fe20000000a00 */
[----:B------:R-:W-:Y:S01]  /*5c00*/  IADD3 R3, P4, R91, R4, RZ ;  /* 0x000000045b037210 */ /* 0x000fe20007f9e0ff */
[----:B------:R-:W-:Y:S01]  /*5c10*/  FADD.FTZ R106, R106, R89 ;  /* 0x000000596a6a7221 */ /* 0x000fe20000010000 */
[----:B------:R-:W-:-:S02]  /*5c20*/  LEA R4, P3, R74, UR6, 0x1 ;  /* 0x000000064a047c11 */ /* 0x000fc4000f8608ff */
[----:B------:R-:W-:Y:S01]  /*5c30*/  IADD3.X R0, R92, R7, R5, P4, !PT ;  /* 0x000000075c007210 */ /* 0x000fe200027fe405 */
[----:B------:R-:W-:Y:S01]  /*5c40*/  FADD.FTZ R105, R106, R105 ;  /* 0x000000696a697221 */ /* 0x000fe20000010000 */
[----:B------:R-:W-:Y:S02]  /*5c50*/  LEA.HI.X R5, R74, UR7, R71, 0x1, P3 ;  /* 0x000000074a057c11 */ /* 0x000fe400098f0c47 */
[----:B------:R-:W-:Y:S02]  /*5c60*/  LEA R4, P3, R3, R4, 0x1 ;  /* 0x0000000403047211 */ /* 0x000fe400078608ff */
[----:B------:R-:W-:Y:S01]  /*5c70*/  F2FP.BF16.F32.PACK_AB R7, R109, R104 ;  /* 0x000000686d07723e */ /* 0x000fe200000010ff */
[----:B------:R-:W-:Y:S01]  /*5c80*/  FADD.FTZ R104, R105, R104 ;  /* 0x0000006869687221 */ /* 0x000fe20000010000 */
[----:B------:R-:W-:-:S03]  /*5c90*/  LEA.HI.X R5, R3, R5, R0, 0x1, P3 ;  /* 0x0000000503057211 */ /* 0x000fc600018f0c00 */
[----:B------:R-:W-:Y:S02]  /*5ca0*/  FADD.FTZ R89, R104, R109 ;  /* 0x0000006d68597221 */ /* 0x000fe40000010000 */
[----:B------:R-:W-:Y:S01]  /*5cb0*/  @!P1 STG.E.U16 desc[UR10][R4.64+-0x80], R23 ;  /* 0xffff801704009986 */ /* 0x000fe2000c10150a */
[----:B------:R-:W-:-:S03]  /*5cc0*/  IADD3 R10, P1, R74, -0x60, RZ ;  /* 0xffffffa04a0a7810 */ /* 0x000fc60007f3e0ff */
[----:B------:R0:W-:Y:S04]  /*5cd0*/  @!P0 STG.E.U16 desc[UR10][R4.64+-0xc0], R21 ;  /* 0xffff401504008986 */ /* 0x0001e8000c10150a */
        /* <DEDUP_REMOVED lines=8> */
[----:B0-----:R-:W-:Y:S01]  /*5d60*/  IMAD R7, R21, UR14, R4 ;  /* 0x0000000e15077c24 */ /* 0x001fe2000f8e0204 */
[----:B------:R-:W-:Y:S02]  /*5d70*/  IADD3.X R21, R71, -0x1, RZ, P1, !PT ;  /* 0xffffffff47157810 */ /* 0x000fe40000ffe4ff */
[----:B------:R-:W-:Y:S04]  /*5d80*/  LDS.U16 R29, [R58+0x80] ;  /* 0x000080003a1d7984 */ /* 0x000fe80000000400 */
[----:B------:R-:W-:Y:S04]  /*5d90*/  LDS.U16 R31, [R58+0xc0] ;  /* 0x0000c0003a1f7984 */ /* 0x000fe80000000400 */
[----:B------:R0:W-:Y:S01]  /*5da0*/  @!P5 STS [UR5+0x100], R2 ;  /* 0x00010002ff00d988 */ /* 0x0001e20008000805 */
[----:B------:R-:W-:Y:S01]  /*5db0*/  BAR.SYNC.DEFER_BLOCKING 0x0 ;  /* 0x0000000000007b1d */ /* 0x000fe20000010000 */
[----:B0-----:R-:W-:-:S05]  /*5dc0*/  IMAD.WIDE.U32 R2, R20, UR14, RZ ;  /* 0x0000000e14027c25 */ /* 0x001fca000f8e00ff */
[----:B------:R-:W-:Y:S01]  /*5dd0*/  IADD3 R23, R3, R7, RZ ;  /* 0x0000000703177210 */ /* 0x000fe20007ffe0ff */
        /* <DEDUP_REMOVED lines=16> */
.L_x_17895:
[----:B------:R-:W-:Y:S05]  /*5ee0*/  BSYNC B0 ;  /* 0x0000000000007941 */ /* 0x000fea0003800000 */
.L_x_17894:
        /* <DEDUP_REMOVED lines=9> */
[----:B------:R-:W-:Y:S01]  /*5f80*/  IMAD R5, R52, UR7, R5 ;  /* 0x0000000734057c24 */ /* 0x000fe2000f8e0205 */
[----:B------:R-:W-:-:S02]  /*5f90*/  IADD3 R91, P3, R91, R2, RZ ;  /* 0x000000025b5b7210 */ /* 0x000fc40007f7e0ff */
[----:B------:R-:W-:Y:S02]  /*5fa0*/  ISETP.GE.AND P2, PT, R67, R0, PT ;  /* 0x000000004300720c */ /* 0x000fe40003f46270 */
[----:B------:R-:W-:Y:S02]  /*5fb0*/  IADD3.X R3, R92, R5, R3, P3, !PT ;  /* 0x000000055c037210 */ /* 0x000fe40001ffe403 */
[----:B------:R-:W-:Y:S02]  /*5fc0*/  LEA.HI.X R0, R10, UR9, R21, 0x1, P4 ;  /* 0x000000090a007c11 */ /* 0x000fe4000a0f0c15 */
[----:B------:R-:W-:Y:S02]  /*5fd0*/  LEA R2, P3, R91, R4, 0x1 ;  /* 0x000000045b027211 */ /* 0x000fe400078608ff */
        /* <DEDUP_REMOVED lines=14> */
.L_x_17854:
[----:B------:R-:W-:Y:S02]  /*60c0*/  ULDC.64 UR4, c[0x0][0x3d8] ;  /* 0x0000f60000047ab9 */ /* 0x000fe40000000a00 */
[----:B------:R-:W-:-:S04]  /*60d0*/  ISETP.NE.U32.AND P0, PT, RZ, UR4, PT ;  /* 0x00000004ff007c0c */ /* 0x000fc8000bf05070 */
[----:B------:R-:W-:-:S13]  /*60e0*/  ISETP.NE.AND.EX P0, PT, RZ, UR5, PT, P0 ;  /* 0x00000005ff007c0c */ /* 0x000fda000bf05300 */
[----:B------:R-:W-:Y:S05]  /*60f0*/  @!P0 BRA `(.L_x_17897) ;  /* 0x00000000005c8947 */ /* 0x000fea0003800000 */
[----:B-1----:R-:W1:Y:S01]  /*6100*/  SHFL.DOWN P0, R3, R90, 0x1, 0x1f ;  /* 0x08201f005a037f89 */ /* 0x002e620000000000 */
[----:B------:R-:W-:Y:S01]  /*6110*/  BSSY B0, `(.L_x_17897) ;  /* 0x0000015000007945 */ /* 0x000fe20003800000 */
[----:B------:R-:W4:Y:S01]  /*6120*/  S2R R4, SR_LANEID ;  /* 0x0000000000047919 */ /* 0x000f220000000000 */
[----:B0-----:R-:W0:Y:S01]  /*6130*/  S2R R6, SR_TID.X ;  /* 0x0000000000067919 */ /* 0x001e220000002100 */
[----:B-1----:R-:W-:-:S05]  /*6140*/  @P0 FADD R3, R3, R90 ;  /* 0x0000005a03030221 */ /* 0x002fca0000000000 */
[----:B------:R-:W1:Y:S01]  /*6150*/  SHFL.DOWN P0, R0, R3, 0x2, 0x1f ;  /* 0x08401f0003007f89 */ /* 0x000e620000000000 */
[----:B----4-:R-:W-:-:S13]  /*6160*/  ISETP.NE.AND P1, PT, R4, RZ, PT ;  /* 0x000000ff0400720c */ /* 0x010fda0003f25270 */
[----:B------:R-:W4:Y:S01]  /*6170*/  @!P1 S2R R4, SR_CgaCtaId ;  /* 0x0000000000049919 */ /* 0x000f220000008800 */
[----:B-1----:R-:W-:Y:S01]  /*6180*/  @P0 FADD R0, R3, R0 ;  /* 0x0000000003000221 */ /* 0x002fe20000000000 */
[----:B------:R-:W-:-:S04]  /*6190*/  @!P1 MOV R3, 0x400 ;  /* 0x0000040000039802 */ /* 0x000fc80000000f00 */
[----:B------:R-:W1:Y:S01]  /*61a0*/  SHFL.DOWN P0, R5, R0, 0x4, 0x1f ;  /* 0x08801f0000057f89 */ /* 0x000e620000000000 */
[----:B----4-:R-:W-:Y:S01]  /*61b0*/  @!P1 LEA R4, R4, R3, 0x18 ;  /* 0x0000000304049211 */ /* 0x010fe200078ec0ff */
        /* <DEDUP_REMOVED lines=10> */
.L_x_17898:
[----:B------:R-:W-:Y:S05]  /*6260*/  BSYNC B0 ;  /* 0x0000000000007941 */ /* 0x000fea0003800000 */
.L_x_17897:
[----:B------:R-:W-:Y:S01]  /*6270*/  ULDC.64 UR4, c[0x0][0x3f8] ;  /* 0x0000fe0000047ab9 */ /* 0x000fe20000000a00 */
[----:B------:R-:W-:Y:S01]  /*6280*/  BSSY B0, `(.L_x_17899) ;  /* 0x000001d000007945 */ /* 0x000fe20003800000 */
[----:B------:R-:W-:-:S04]  /*6290*/  ISETP.NE.U32.AND P0, PT, RZ, UR4, PT ;  /* 0x00000004ff007c0c */ /* 0x000fc8000bf05070 */
[----:B------:R-:W-:-:S13]  /*62a0*/  ISETP.NE.AND.EX P0, PT, RZ, UR5, PT, P0 ;  /* 0x00000005ff007c0c */ /* 0x000fda000bf05300 */
[----:B------:R-:W-:Y:S05]  /*62b0*/  @!P0 BRA `(.L_x_17900) ;  /* 0x0000000000608947 */ /* 0x000fea0003800000 */
[----:B------:R-:W-:Y:S06]  /*62c0*/  BAR.SYNC.DEFER_BLOCKING 0x0 ;  /* 0x0000000000007b1d */ /* 0x000fec0000010000 */
[----:B------:R-:W4:Y:S01]  /*62d0*/  SHFL.DOWN P0, R0, R89, 0x1, 0x1f ;  /* 0x08201f0059007f89 */ /* 0x000f220000000000 */
[----:B0-----:R-:W0:Y:S01]  /*62e0*/  S2R R4, SR_LANEID ;  /* 0x0000000000047919 */ /* 0x001e220000000000 */
[----:B------:R-:W2:Y:S01]  /*62f0*/  S2R R13, SR_TID.X ;  /* 0x00000000000d7919 */ /* 0x000ea20000002100 */
[----:B----4-:R-:W-:-:S05]  /*6300*/  @P0 FADD R0, R0, R89 ;  /* 0x0000005900000221 */ /* 0x010fca0000000000 */
        /* <DEDUP_REMOVED lines=19> */
.L_x_17900:
[----:B------:R-:W4:Y:S02]  /*6440*/  S2R R13, SR_TID.X ;  /* 0x00000000000d7919 */ /* 0x000f240000002100 */
.L_x_17901:
[----:B------:R-:W-:Y:S05]  /*6450*/  BSYNC B0 ;  /* 0x0000000000007941 */ /* 0x000fea0003800000 */
.L_x_17899:
[----:B------:R-:W-:Y:S02]  /*6460*/  ULDC UR16, c[0x0][0x21c] ;  /* 0x0000870000107ab9 */ /* 0x000fe40000000800 */
[----:B----4-:R-:W-:-:S13]  /*6470*/  ISETP.GE.AND P0, PT, R13, UR16, PT ;  /* 0x000000100d007c0c */ /* 0x010fda000bf06270 */
[----:B------:R-:W-:Y:S05]  /*6480*/  @P0 EXIT ;  /* 0x000000000000094d */ /* 0x000fea0003800000 */
[----:B------:R-:W4:Y:S01]  /*6490*/  S2UR UR5, SR_CgaCtaId ;  /* 0x00000000000579c3 */ /* 0x000f220000008800 */
[----:B------:R-:W-:Y:S01]  /*64a0*/  ULDC.64 UR6, c[0x0][0x378] ;  /* 0x0000de0000067ab9 */ /* 0x000fe20000000a00 */
[----:B------:R-:W-:Y:S01]  /*64b0*/  ULDC.64 UR8, c[0x0][0x338] ;  /* 0x0000ce0000087ab9 */ /* 0x000fe20000000a00 */
[C---:B-1----:R-:W-:Y:S01]  /*64c0*/  IMAD R3, R53.reuse, UR6, RZ ;  /* 0x0000000635037c24 */ /* 0x042fe2000f8e02ff */
        /* <DEDUP_REMOVED lines=13> */
[----:B----4-:R-:W-:-:S03]  /*65a0*/  ULEA UR4, UR5, UR4, 0x18 ;  /* 0x0000000405047291 */ /* 0x010fc6000f8ec03f */
[----:B------:R-:W-:-:S09]  /*65b0*/  ULDC UR5, c[0x0][0x0] ;  /* 0x0000000000057ab9 */ /* 0x000fd20000000800 */
.L_x_17903:
        /* <DEDUP_REMOVED lines=28> */
.L_x_17902:
[----:B------:R-:W-:Y:S05]  /*6780*/  EXIT ;  /* 0x000000000000794d */ /* 0x000fea0003800000 */
.L_x_17904:
        /* <DEDUP_REMOVED lines=15> */
.L_x_19037:


//--------------------- .text._Z25selective_scan_bwd_kernelI32Selective_Scan_bwd_kernel_traitsILi32ELi4ELb0ELb1ELb0ELb1ELb0EN3c108BFloat16ENS1_7complexIfEEEEv12SSMParamsBwd --------------------------
	.section	.text._Z25selective_scan_bwd_kernelI32Selective_Scan_bwd_kernel_traitsILi32ELi4ELb0ELb1ELb0ELb1ELb0EN3c108BFloat16ENS1_7complexIfEEEEv12SSMParamsBwd,"ax",@progbits
	.align	128
        .global         _Z25selective_scan_bwd_kernelI32Selective_Scan_bwd_kernel_traitsILi32ELi4ELb0ELb1ELb0ELb1ELb0EN3c108BFloat16ENS1_7complexIfEEEEv12SSMParamsBwd
        .type           _Z25selective_scan_bwd_kernelI32Selective_Scan_bwd_kernel_traitsILi32ELi4ELb0ELb1ELb0ELb1ELb0EN3c108BFloat16ENS1_7complexIfEEEEv12SSMParamsBwd,@function
        .size           _Z25selective_scan_bwd_kernelI32Selective_Scan_bwd_kernel_traitsILi32ELi4ELb0ELb1ELb0ELb1ELb0EN3c108BFloat16ENS1_7complexIfEEEEv12SSMParamsBwd,(.L_x_19038 - _Z25selective_scan_bwd_kernelI32Selective_Scan_bwd_kernel_traitsILi32ELi4ELb0ELb1ELb0ELb1ELb0EN3c108BFloat16ENS1_7complexIfEEEEv12SSMParamsBwd)
        .other          _Z25selective_scan_bwd_kernelI32Selective_Scan_bwd_kernel_traitsILi32ELi4ELb0ELb1ELb0ELb1ELb0EN3c108BFloat16ENS1_7complexIfEEEEv12SSMParamsBwd,@"STO_CUDA_ENTRY STV_DEFAULT"
_Z25selective_scan_bwd_kernelI32Selective_Scan_bwd_kernel_traitsILi32ELi4ELb0ELb1ELb0ELb1ELb0EN3c108BFloat16ENS1_7complexIfEEEEv12SSMParamsBwd:
.text._Z25selective_scan_bwd_kernelI32Selective_Scan_bwd_kernel_traitsILi32ELi4ELb0ELb1ELb0ELb1ELb0EN3c108BFloat16ENS1_7complexIfEEEEv12SSMParamsBwd:
        /* <DEDUP_REMOVED lines=198> */
.L_x_17950:
[----:B------:R-:W-:Y:S01]  /*0c60*/  ULDC UR5, c[0x0][0x224] ;  /* 0x0000890000057ab9 */ /* 0x000fe20000000800 */
[C---:B------:R-:W-:Y:S02]  /*0c70*/  LOP3.LUT R4, R48.reuse, 0x20, RZ, 0xfc, !PT ;  /* 0x0000002030047812 */ /* 0x040fe400078efcff */
[----:B------:R-:W-:Y:S01]  /*0c80*/  MOV R115, UR5 ;  /* 0x0000000500737c02 */ /* 0x000fe20008000f00 */
[----:B------:R-:W-:Y:S01]  /*0c90*/  ULDC UR5, c[0x0][0x218] ;  /* 0x0000860000057ab9 */ /* 0x000fe20000000800 */
[----:B------:R-:W-:Y:S02]  /*0ca0*/  LOP3.LUT R12, R48, 0x40, RZ, 0xfc, !PT ;  /* 0x00000040300c7812 */ /* 0x000fe400078efcff */
[----:B------:R-:W-:Y:S02]  /*0cb0*/  IADD3 R28, R115, -UR4, RZ ;  /* 0x80000004731c7c10 */ /* 0x000fe4000fffe0ff */
[----:B-1----:R-:W-:Y:S02]  /*0cc0*/  MOV R2, R58 ;  /* 0x0000003a00027202 */ /* 0x002fe40000000f00 */
        /* <DEDUP_REMOVED lines=16> */
[----:B0-----:R0:W4:Y:S01]  /*0dd0*/  @!P3 LDG.E.U16 R10, desc[UR12][R2.64+0xc0] ;  /* 0x0000c00c020ab981 */ /* 0x001122000c1e1500 */
[----:B------:R-:W-:-:S02]  /*0de0*/  LEA R11, R51, R62, 0x1 ;  /* 0x0000003e330b7211 */ /* 0x000fc400078e08ff */
[-C--:B------:R-:W-:Y:S02]  /*0df0*/  ISETP.GE.AND P2, PT, R12, R133.reuse, PT ;  /* 0x000000850c00720c */ /* 0x080fe40003f46270 */
        /* <DEDUP_REMOVED lines=23> */
[----:B--2---:R-:W-:Y:S01]  /*0f70*/  PRMT R10, RZ, 0x7610, R10 ;  /* 0x00007610ff0a7816 */ /* 0x004fe2000000000a */
[----:B0-----:R-:W-:Y:S01]  /*0f80*/  IMAD.WIDE R2, R48, 0x2, R54 ;  /* 0x0000000230027825 */ /* 0x001fe200078e0236 */
[----:B------:R-:W-:-:S02]  /*0f90*/  PRMT R22, RZ, 0x7610, R22 ;  /* 0x00007610ff167816 */ /* 0x000fc40000000016 */
        /* <DEDUP_REMOVED lines=17> */
[----:B-----5:R-:W-:Y:S01]  /*10b0*/  FADD.FTZ R27, R6, R111 ;  /* 0x0000006f061b7221 */ /* 0x020fe20000010000 */
[----:B------:R-:W-:Y:S02]  /*10c0*/  SHF.L.U32 R8, R4, 0x10, RZ ;  /* 0x0000001004087819 */ /* 0x000fe400000006ff */
[C---:B------:R-:W-:Y:S01]  /*10d0*/  SHF.L.U32 R7, R88.reuse, 0x10, RZ ;  /* 0x0000001058077819 */ /* 0x040fe200000006ff */
[----:B-1----:R-:W0:Y:S01]  /*10e0*/  LDC R2, c[0x0][0x21c] ;  /* 0x00008700ff027b82 */ /* 0x002e220000000800 */
[----:B------:R-:W-:Y:S02]  /*10f0*/  FSETP.GTU.FTZ.AND P2, PT, R27, 20, PT ;  /* 0x41a000001b00780b */ /* 0x000fe40003f5c000 */
[----:B------:R-:W-:Y:S02]  /*1100*/  PRMT R23, R88, 0x7632, R23 ;  /* 0x0000763258177816 */ /* 0x000fe40000000017 */
[----:B------:R-:W-:-:S02]  /*1110*/  PRMT R21, R89, 0x7632, R21 ;  /* 0x0000763259157816 */ /* 0x000fc40000000015 */
[----:B------:R-:W-:Y:S01]  /*1120*/  SHF.L.U32 R6, R89, 0x10, RZ ;  /* 0x0000001059067819 */ /* 0x000fe200000006ff */
[----:B--2---:R1:W-:Y:S04]  /*1130*/  STS.U16 [R11], R10 ;  /* 0x0000000a0b007388 */ /* 0x0043e80000000400 */
[----:B---3--:R-:W-:Y:S04]  /*1140*/  STS.U16 [R11+0x40], R22 ;  /* 0x000040160b007388 */ /* 0x008fe80000000400 */
[----:B----4-:R2:W-:Y:S01]  /*1150*/  STS.U16 [R11+0x80], R24 ;  /* 0x000080180b007388 */ /* 0x0105e20000000400 */
[----:B-1----:R-:W-:-:S03]  /*1160*/  SHF.L.U32 R10, R9, 0x10, RZ ;  /* 0x00000010090a7819 */ /* 0x002fc600000006ff */
[----:B------:R1:W-:Y:S01]  /*1170*/  STS.U16 [R11+0xc0], R26 ;  /* 0x0000c01a0b007388 */ /* 0x0003e20000000400 */
[----:B------:R-:W-:-:S03]  /*1180*/  NOP ;  /* 0x0000000000007918 */ /* 0x000fc60000000000 */
[----:B------:R-:W3:Y:S01]  /*1190*/  LDS.64 R12, [R12] ;  /* 0x000000000c0c7984 */ /* 0x000ee20000000a00 */
[----:B--2---:R-:W-:Y:S01]  /*11a0*/  SHF.L.U32 R24, R5, 0x10, RZ ;  /* 0x0000001005187819 */ /* 0x004fe200000006ff */
[--C-:B------:R-:W-:Y:S01]  /*11b0*/  FADD.FTZ R25, R10, R111.reuse ;  /* 0x0000006f0a197221 */ /* 0x100fe20000010000 */
[--C-:B-1----:R-:W-:Y:S01]  /*11c0*/  FADD.FTZ R26, R8, R111.reuse ;  /* 0x0000006f081a7221 */ /* 0x102fe20000010000 */
[----:B------:R-:W-:Y:S02]  /*11d0*/  SHF.L.U32 R10, R23, 0x10, RZ ;  /* 0x00000010170a7819 */ /* 0x000fe400000006ff */
[----:B------:R-:W-:Y:S01]  /*11e0*/  FADD.FTZ R24, R24, R111 ;  /* 0x0000006f18187221 */ /* 0x000fe20000010000 */
[----:B------:R-:W-:Y:S02]  /*11f0*/  FSETP.GTU.FTZ.AND P0, PT, R25, 20, PT ;  /* 0x41a000001900780b */ /* 0x000fe40003f1c000 */
[----:B------:R-:W-:Y:S02]  /*1200*/  FSETP.GTU.FTZ.AND P3, PT, R26, 20, PT ;  /* 0x41a000001a00780b */ /* 0x000fe40003f7c000 */
[----:B------:R-:W-:-:S02]  /*1210*/  FSETP.GTU.FTZ.AND P1, PT, R24, 20, PT ;  /* 0x41a000001800780b */ /* 0x000fc40003f3c000 */
[C---:B---3--:R-:W-:Y:S02]  /*1220*/  SHF.L.U32 R0, R12.reuse, 0x10, RZ ;  /* 0x000000100c007819 */ /* 0x048fe400000006ff */
[----:B------:R-:W-:Y:S02]  /*1230*/  PRMT R3, R12, 0x7632, R3 ;  /* 0x000076320c037816 */ /* 0x000fe40000000003 */
[C---:B------:R-:W-:Y:S01]  /*1240*/  PRMT R5, R13.reuse, 0x7632, R5 ;  /* 0x000076320d057816 */ /* 0x040fe20000000005 */
        /* <DEDUP_REMOVED lines=35> */
.L_x_17907:
[----:B------:R-:W-:Y:S05]  /*1480*/  BSYNC B0 ;  /* 0x0000000000007941 */ /* 0x000fea0003800000 */
.L_x_17906:
        /* <DEDUP_REMOVED lines=33> */
.L_x_17909:
[----:B------:R-:W-:Y:S05]  /*16a0*/  BSYNC B0 ;  /* 0x0000000000007941 */ /* 0x000fea0003800000 */
.L_x_17908:
        /* <DEDUP_REMOVED lines=33> */
.L_x_17911:
[----:B------:R-:W-:Y:S05]  /*18c0*/  BSYNC B0 ;  /* 0x0000000000007941 */ /* 0x000fea0003800000 */
.L_x_17910:
        /* <DEDUP_REMOVED lines=33> */
.L_x_17913:
[----:B------:R-:W-:Y:S05]  /*1ae0*/  BSYNC B0 ;  /* 0x0000000000007941 */ /* 0x000fea0003800000 */
.L_x_17912:
[----:B------:R-:W-:Y:S01]  /*1af0*/  ISETP.GE.AND P0, PT, R2, 0x1, PT ;  /* 0x000000010200780c */ /* 0x000fe20003f06270 */
[----:B------:R-:W-:Y:S01]  /*1b00*/  FFMA.FTZ R4, R3, R10, R4 ;  /* 0x0000000a03047223 */ /* 0x000fe20000010004 */
[----:B------:R-:W-:Y:S01]  /*1b10*/  SHF.L.U32 R63, R21, 0x10, RZ ;  /* 0x00000010153f7819 */ /* 0x000fe200000006ff */
[----:B------:R-:W-:Y:S01]  /*1b20*/  BAR.SYNC.DEFER_BLOCKING 0x0 ;  /* 0x0000000000007b1d */ /* 0x000fe20000010000 */
[----:B------:R-:W-:Y:S01]  /*1b30*/  SHF.L.U32 R9, R5, 0x10, RZ ;  /* 0x0000001005097819 */ /* 0x000fe200000006ff */
[----:B------:R-:W-:Y:S01]  /*1b40*/  FFMA.FTZ R4, R11, R6, R4 ;  /* 0x000000060b047223 */ /* 0x000fe20000010004 */
[----:B------:R-:W-:Y:S01]  /*1b50*/  HFMA2.MMA R22, -RZ, RZ, 0, 0 ;  /* 0x00000000ff167435 */ /* 0x000fe200000001ff */
[----:B------:R-:W-:Y:S01]  /*1b60*/  MOV R19, RZ ;  /* 0x000000ff00137202 */ /* 0x000fe20000000f00 */
[----:B------:R-:W-:Y:S01]  /*1b70*/  HFMA2.MMA R20, -RZ, RZ, 0, 0 ;  /* 0x00000000ff147435 */ /* 0x000fe200000001ff */
[----:B------:R-:W-:Y:S01]  /*1b80*/  FFMA.FTZ R63, R9, R63, R4 ;  /* 0x0000003f093f7223 */ /* 0x000fe20000010004 */
[----:B------:R-:W-:Y:S01]  /*1b90*/  MOV R17, RZ ;  /* 0x000000ff00117202 */ /* 0x000fe20000000f00 */
[-C--:B------:R-:W-:Y:S01]  /*1ba0*/  FMUL.FTZ R18, R0, R112.reuse ;  /* 0x0000007000127220 */ /* 0x080fe20000410000 */
[-C--:B------:R-:W-:Y:S01]  /*1bb0*/  FMUL.FTZ R16, R11, R112.reuse ;  /* 0x000000700b107220 */ /* 0x080fe20000410000 */
[-C--:B------:R-:W-:Y:S01]  /*1bc0*/  FMUL.FTZ R15, R3, R112.reuse ;  /* 0x00000070030f7220 */ /* 0x080fe20000410000 */
[----:B------:R-:W-:Y:S01]  /*1bd0*/  FMUL.FTZ R13, R9, R112 ;  /* 0x00000070090d7220 */ /* 0x000fe20000410000 */
[----:B------:R-:W-:Y:S06]  /*1be0*/  @!P0 BRA `(.L_x_17914) ;  /* 0x0000003400708947 */ /* 0x000fec0003800000 */
[----:B------:R-:W0:Y:S01]  /*1bf0*/  LDC.64 R4, c[0x0][0x350] ;  /* 0x0000d400ff047b82 */ /* 0x000e220000000a00 */
[----:B------:R-:W-:Y:S01]  /*1c00*/  UMOV UR6, UR8 ;  /* 0x0000000800067c82 */ /* 0x000fe20008000000 */
[----:B------:R-:W-:Y:S01]  /*1c10*/  UMOV UR7, UR11 ;  /* 0x0000000b00077c82 */ /* 0x000fe20008000000 */
[----:B------:R-:W-:Y:S01]  /*1c20*/  IADD3 R14, R28, -0x1, RZ ;  /* 0xffffffff1c0e7810 */ /* 0x000fe20007ffe0ff */
[----:B------:R-:W-:Y:S01]  /*1c30*/  FADD.FTZ R12, R3, R3 ;  /* 0x00000003030c7221 */ /* 0x000fe20000010000 */
[----:B------:R-:W-:Y:S01]  /*1c40*/  SHF.L.U32 R133, R133, 0x1, RZ ;  /* 0x0000000185857819 */ /* 0x000fe200000006ff */
[----:B------:R-:W-:Y:S01]  /*1c50*/  FADD.FTZ R10, R9, R9 ;  /* 0x00000009090a7221 */ /* 0x000fe20000010000 */
[----:B------:R-:W-:Y:S01]  /*1c60*/  FADD.FTZ R0, R0, R0 ;  /* 0x0000000000007221 */ /* 0x000fe20000010000 */
[----:B------:R-:W1:Y:S01]  /*1c70*/  LDC.64 R40, c[0x0][0x3c8] ;  /* 0x0000f200ff287b82 */ /* 0x000e620000000a00 */
[----:B------:R-:W-:Y:S01]  /*1c80*/  FADD.FTZ R11, R11, R11 ;  /* 0x0000000b0b0b7221 */ /* 0x000fe20000010000 */
[----:B------:R-:W-:Y:S01]  /*1c90*/  MOV R9, RZ ;  /* 0x000000ff00097202 */ /* 0x000fe20000000f00 */
[----:B------:R-:W-:Y:S01]  /*1ca0*/  UMOV UR5, URZ ;  /* 0x0000003f00057c82 */ /* 0x000fe20008000000 */
[----:B------:R-:W-:Y:S01]  /*1cb0*/  MOV R22, RZ ;  /* 0x000000ff00167202 */ /* 0x000fe20000000f00 */
[----:B------:R-:W-:Y:S01]  /*1cc0*/  ULDC UR27, c[0x0][0x21c] ;  /* 0x00008700001b7ab9 */ /* 0x000fe20000000800 */
[----:B------:R-:W-:Y:S01]  /*1cd0*/  MOV R19, RZ ;  /* 0x000000ff00137202 */ /* 0x000fe20000000f00 */
[----:B------:R-:W-:Y:S01]  /*1ce0*/  ULDC.64 UR24, c[0x0][0x360] ;  /* 0x0000d80000187ab9 */ /* 0x000fe20000000a00 */
[----:B------:R-:W2:Y:S01]  /*1cf0*/  LDC R8, c[0x0][0x218] ;  /* 0x00008600ff087b82 */ /* 0x000ea20000000800 */
[----:B------:R-:W-:Y:S01]  /*1d00*/  MOV R20, RZ ;  /* 0x000000ff00147202 */ /* 0x000fe20000000f00 */
[----:B------:R-:W-:Y:S01]  /*1d10*/  ULDC.64 UR16, c[0x0][0x238] ;  /* 0x00008e0000107ab9 */ /* 0x000fe20000000a00 */
[----:B------:R-:W-:Y:S01]  /*1d20*/  ULDC.64 UR18, c[0x0][0x250] ;  /* 0x0000940000127ab9 */ /* 0x000fe20000000a00 */
[----:B------:R-:W-:Y:S01]  /*1d30*/  ULDC.64 UR22, c[0x0][0x270] ;  /* 0x00009c0000167ab9 */ /* 0x000fe20000000a00 */
[----:B------:R-:W-:Y:S01]  /*1d40*/  ULDC.64 UR20, c[0x0][0x268] ;  /* 0x00009a0000147ab9 */ /* 0x000fe20000000a00 */
[----:B0-----:R-:W-:-:S02]  /*1d50*/  IMAD R2, R109, R4, RZ ;  /* 0x000000046d027224 */ /* 0x001fc400078e02ff */
[----:B------:R-:W0:Y:S01]  /*1d60*/  LDC.64 R70, c[0x0][0x360] ;  /* 0x0000d800ff467b82 */ /* 0x000e220000000a00 */
[----:B------:R-:W-:Y:S01]  /*1d70*/  IMAD.WIDE.U32 R6, R110, R4, UR6 ;  /* 0x000000066e067e25 */ /* 0x000fe2000f8e0004 */
[----:B------:R-:W-:-:S03]  /*1d80*/  ULDC.64 UR6, c[0x0][0x230] ;  /* 0x00008c0000067ab9 */ /* 0x000fc60000000a00 */
[----:B------:R-:W-:Y:S01]  /*1d90*/  IMAD R5, R110, R5, R2 ;  /* 0x000000056e057224 */ /* 0x000fe200078e0202 */
[----:B------:R-:W-:Y:S01]  /*1da0*/  LEA.HI R2, R14, R14, RZ, 0x1 ;  /* 0x0000000e0e027211 */ /* 0x000fe200078f08ff */
[----:B------:R-:W-:Y:S01]  /*1db0*/  IMAD.WIDE.U32 R72, R113, UR6, RZ ;  /* 0x0000000671487c25 */ /* 0x000fe2000f8e00ff */
[C---:B-1----:R-:W-:Y:S01]  /*1dc0*/  LEA R4, P0, R6.reuse, R40, 0x3 ;  /* 0x0000002806047211 */ /* 0x042fe200078018ff */
[----:B------:R-:W1:Y:S01]  /*1dd0*/  LDC.64 R68, c[0x0][0x2d0] ;  /* 0x0000b400ff447b82 */ /* 0x000e620000000a00 */
[----:B------:R-:W-:Y:S02]  /*1de0*/  IADD3 R5, R7, R5, RZ ;  /* 0x0000000507057210 */ /* 0x000fe40007ffe0ff */
[----:B------:R-:W-:Y:S02]  /*1df0*/  IADD3 R7, -R115, UR4, RZ ;  /* 0x0000000473077c10 */ /* 0x000fe4000fffe1ff */
[----:B------:R-:W-:Y:S02]  /*1e00*/  LEA.HI.X R5, R6, R41, R5, 0x3, P0 ;  /* 0x0000002906057211 */ /* 0x000fe400000f1c05 */
[----:B------:R-:W-:Y:S01]  /*1e10*/  LOP3.LUT R17, R2, 0xfffffe, RZ, 0xc0, !PT ;  /* 0x00fffffe02117812 */ /* 0x000fe200078ec0ff */
[----:B------:R-:W-:Y:S01]  /*1e20*/  IMAD R7, R7, -0x100, RZ ;  /* 0xffffff0007077824 */ /* 0x000fe200078e02ff */
[----:B------:R-:W3:Y:S01]  /*1e30*/  LDC R115, c[0x0][0x224] ;  /* 0x00008900ff737b82 */ /* 0x000ee20000000800 */
[----:B------:R-:W-:Y:S01]  /*1e40*/  IMAD.WIDE.U32 R4, R61, 0x4, R4 ;  /* 0x000000043d047825 */ /* 0x000fe200078e0004 */
[----:B------:R-:W-:-:S02]  /*1e50*/  IADD3 R14, R14, -R17, RZ ;  /* 0x800000110e0e7210 */ /* 0x000fc40007ffe0ff */
[----:B------:R-:W-:Y:S01]  /*1e60*/  MOV R17, RZ ;  /* 0x000000ff00117202 */ /* 0x000fe20000000f00 */
[----:B------:R-:W-:Y:S01]  /*1e70*/  IMAD R2, R114, UR6, RZ ;  /* 0x0000000672027c24 */ /* 0x000fe2000f8e02ff */
[----:B------:R-:W-:Y:S01]  /*1e80*/  UMOV UR6, URZ ;  /* 0x0000003f00067c82 */ /* 0x000fe20008000000 */
[----:B------:R-:W-:Y:S01]  /*1e90*/  IMAD.WIDE R4, R7, 0x4, R4 ;  /* 0x0000000407047825 */ /* 0x000fe200078e0204 */
[----:B------:R-:W4:Y:S03]  /*1ea0*/  LDC.64 R66, c[0x0][0x2e0] ;  /* 0x0000b800ff427b82 */ /* 0x000f260000000a00 */
[----:B------:R-:W-:Y:S01]  /*1eb0*/  IMAD R41, R113, UR7, R2 ;  /* 0x0000000771297c24 */ /* 0x000fe2000f8e0202 */
[C---:B------:R-:W-:Y:S02]  /*1ec0*/  IADD3 R82, P2, R4.reuse, -0x280, RZ ;  /* 0xfffffd8004527810 */ /* 0x040fe40007f5e0ff */
[----:B------:R-:W-:-:S02]  /*1ed0*/  IADD3 R80, P3, R4, -0x200, RZ ;  /* 0xfffffe0004507810 */ /* 0x000fc40007f7e0ff */
[C---:B------:R-:W-:Y:S02]  /*1ee0*/  IADD3.X R83, R5.reuse, -0x1, RZ, P2, !PT ;  /* 0xffffffff05537810 */ /* 0x040fe400017fe4ff */
[----:B------:R-:W-:Y:S02]  /*1ef0*/  IADD3.X R81, R5, -0x1, RZ, P3, !PT ;  /* 0xffffffff05517810 */ /* 0x000fe40001ffe4ff */
[----:B------:R-:W-:Y:S02]  /*1f00*/  IADD3 R84, P1, R4, -0x300, RZ ;  /* 0xfffffd0004547810 */ /* 0x000fe40007f3e0ff */
[-C--:B------:R-:W-:Y:S02]  /*1f10*/  ISETP.GE.AND P3, PT, R92, R133.reuse, PT ;  /* 0x000000855c00720c */ /* 0x080fe40003f66270 */
[----:B------:R-:W-:Y:S02]  /*1f20*/  ISETP.GE.AND P2, PT, R36, R133, PT ;  /* 0x000000852400720c */ /* 0x000fe40003f46270 */
[----:B------:R-:W-:-:S02]  /*1f30*/  IADD3 R86, P0, R4, -0x380, RZ ;  /* 0xfffffc8004567810 */ /* 0x000fc40007f1e0ff */
[C---:B------:R-:W-:Y:S02]  /*1f40*/  IADD3 R78, P4, R4.reuse, -0x180, RZ ;  /* 0xfffffe80044e7810 */ /* 0x040fe40007f9e0ff */
[C---:B------:R-:W-:Y:S02]  /*1f50*/  IADD3 R76, P5, R4.reuse, -0x100, RZ ;  /* 0xffffff00044c7810 */ /* 0x040fe40007fbe0ff */
[----:B------:R-:W-:Y:S02]  /*1f60*/  IADD3 R74, P6, R4, -0x80, RZ ;  /* 0xffffff80044a7810 */ /* 0x000fe40007fde0ff */
[----:B------:R-:W-:Y:S02]  /*1f70*/  IADD3.X R85, R5, -0x1, RZ, P1, !PT ;  /* 0xffffffff05557810 */ /* 0x000fe40000ffe4ff */
[----:B------:R-:W-:Y:S02]  /*1f80*/  P2R R7, PR, RZ, 0x8 ;  /* 0x00000008ff077803 */ /* 0x000fe40000000000 */
[----:B------:R-:W-:-:S02]  /*1f90*/  P2R R6, PR, RZ, 0x4 ;  /* 0x00000004ff067803 */ /* 0x000fc40000000000 */
[----:B------:R-:W-:Y:S02]  /*1fa0*/  IADD3.X R87, R5, -0x1, RZ, P0, !PT ;  /* 0xffffffff05577810 */ /* 0x000fe400007fe4ff */
[-C--:B------:R-:W-:Y:S02]  /*1fb0*/  ISETP.GE.AND P1, PT, R35, R133.reuse, PT ;  /* 0x000000852300720c */ /* 0x080fe40003f26270 */
[-C--:B------:R-:W-:Y:S02]  /*1fc0*/  ISETP.GE.AND P3, PT, R34, R133.reuse, PT ;  /* 0x000000852200720c */ /* 0x080fe40003f66270 */
[----:B------:R-:W-:Y:S02]  /*1fd0*/  ISETP.GE.AND P2, PT, R33, R133, PT ;  /* 0x000000852100720c */ /* 0x000fe40003f46270 */
[----:B------:R-:W-:Y:S02]  /*1fe0*/  ISETP.GT.AND P0, PT, R28, 0x1, PT ;  /* 0x000000011c00780c */ /* 0x000fe40003f04270 */
[----:B------:R-:W-:-:S02]  /*1ff0*/  IADD3.X R79, R5, -0x1, RZ, P4, !PT ;  /* 0xffffffff054f7810 */ /* 0x000fc400027fe4ff */
[C---:B------:R-:W-:Y:S02]  /*2000*/  IADD3.X R77, R5.reuse, -0x1, RZ, P5, !PT ;  /* 0xffffffff054d7810 */ /* 0x040fe40002ffe4ff */
[----:B------:R-:W-:Y:S02]  /*2010*/  IADD3.X R75, R5, -0x1, RZ, P6, !PT ;  /* 0xffffffff054b7810 */ /* 0x000fe400037fe4ff */
[----:B------:R-:W-:Y:S02]  /*2020*/  P2R R5, PR, RZ, 0x2 ;  /* 0x00000002ff057803 */ /* 0x000fe40000000000 */
[----:B------:R-:W-:Y:S02]  /*2030*/  P2R R4, PR, RZ, 0x8 ;  /* 0x00000008ff047803 */ /* 0x000fe40000000000 */
[----:B------:R-:W-:Y:S02]  /*2040*/  P2R R2, PR, RZ, 0x4 ;  /* 0x00000004ff027803 */ /* 0x000fe40000000000 */
[----:B------:R-:W-:-:S02]  /*2050*/  ISETP.EQ.AND P0, PT, R50, RZ, P0 ;  /* 0x000000ff3200720c */ /* 0x000fc40000702270 */
[----:B------:R-:W-:Y:S02]  /*2060*/  ISETP.GE.AND P1, PT, R32, R133, PT ;  /* 0x000000852000720c */ /* 0x000fe40003f26270 */
[----:B------:R-:W-:Y:S02]  /*2070*/  IADD3 R3, R73, R41, RZ ;  /* 0x0000002949037210 */ /* 0x000fe40007ffe0ff */
[-C--:B------:R-:W-:Y:S02]  /*2080*/  ISETP.GE.AND P2, PT, R31, R133.reuse, PT ;  /* 0x000000851f00720c */ /* 0x080fe40003f46270 */
[----:B01234-:R-:W-:-:S13]  /*2090*/  ISETP.GE.AND P3, PT, R30, R133, PT ;  /* 0x000000851e00720c */ /* 0x01ffda0003f66270 */
.L_x_17945:
[----:B------:R-:W-:Y:S01]  /*20a0*/  SHF.R.S32.HI R139, RZ, 0x1f, R9 ;  /* 0x0000001fff8b7819 */ /* 0x000fe20000011409 */
[----:B-1----:R-:W-:Y:S01]  /*20b0*/  IMAD.WIDE.U32 R42, R9, UR18, R92 ;  /* 0x00000012092a7c25 */ /* 0x002fe2000f8e005c */
        /* <DEDUP_REMOVED lines=34> */
[----:B------:R-:W3:Y:S01]  /*22e0*/  @!P3 LDG.E.U16 R42, desc[UR12][R40.64] ;  /* 0x0000000c282ab981 */ /* 0x000ee2000c1e1500 */
[----:B------:R-:W-:-:S03]  /*22f0*/  ISETP.NE.AND P3, PT, R105, RZ, PT ;  /* 0x000000ff6900720c */ /* 0x000fc60003f65270 */
[----:B------:R-:W4:Y:S01]  /*2300*/  @!P0 LDG.E.U16 R43, desc[UR12][R40.64+0x40] ;  /* 0x0000400c282b8981 */ /* 0x000f22000c1e1500 */
[----:B------:R-:W-:Y:S02]  /*2310*/  PRMT R104, RZ, 0x7610, R104 ;  /* 0x00007610ff687816 */ /* 0x000fe40000000068 */
[----:B------:R-:W-:Y:S01]  /*2320*/  ISETP.NE.AND P0, PT, R106, RZ, PT ;  /* 0x000000ff6a00720c */ /* 0x000fe20003f05270 */
        /* <DEDUP_REMOVED lines=10> */
[----:B------:R-:W-:-:S02]  /*23d0*/  LEA.HI.SX32 R101, R51, R51, 0x1b ;  /* 0x0000003333657211 */ /* 0x000fc400078fdaff */
[C---:B------:R-:W-:Y:S02]  /*23e0*/  IADD3 R118, R51.reuse, 0x20, RZ ;  /* 0x0000002033767810 */ /* 0x040fe40007ffe0ff */
[----:B------:R-:W-:Y:S02]  /*23f0*/  IADD3 R120, R51, 0x40, RZ ;  /* 0x0000004033787810 */ /* 0x000fe40007ffe0ff */
[----:B------:R-:W-:Y:S02]  /*2400*/  LEA R117, R101, R62, 0x1 ;  /* 0x0000003e65757211 */ /* 0x000fe400078e08ff */
[-C--:B------:R-:W-:Y:S02]  /*2410*/  LEA.HI.SX32 R101, R118, R51.reuse, 0x1b ;  /* 0x0000003376657211 */ /* 0x080fe400078fdaff */
[----:B------:R-:W-:Y:S02]  /*2420*/  IADD3 R122, R51, 0x60, RZ ;  /* 0x00000060337a7810 */ /* 0x000fe40007ffe0ff */
[----:B------:R-:W-:-:S02]  /*2430*/  LEA.HI.SX32 R119, R120, R51, 0x1b ;  /* 0x0000003378777211 */ /* 0x000fc400078fdaff */
[-C--:B------:R-:W-:Y:S02]  /*2440*/  LEA R118, R101, R62.reuse, 0x1 ;  /* 0x0000003e65767211 */ /* 0x080fe400078e08ff */
[----:B------:R-:W-:Y:S02]  /*2450*/  LEA.HI.SX32 R121, R122, R51, 0x1b ;  /* 0x000000337a797211 */ /* 0x000fe400078fdaff */
[----:B------:R-:W-:Y:S02]  /*2460*/  IADD3 R120, R51, 0x80, RZ ;  /* 0x0000008033787810 */ /* 0x000fe40007ffe0ff */
[----:B------:R-:W-:Y:S02]  /*2470*/  LEA R119, R119, R62, 0x1 ;  /* 0x0000003e77777211 */ /* 0x000fe400078e08ff */
[C---:B------:R-:W-:Y:S02]  /*2480*/  IADD3 R122, R51.reuse, 0xa0, RZ ;  /* 0x000000a0337a7810 */ /* 0x040fe40007ffe0ff */
[----:B------:R-:W-:-:S02]  /*2490*/  IADD3 R124, R51, 0xc0, RZ ;  /* 0x000000c0337c7810 */ /* 0x000fc40007ffe0ff */
[C---:B------:R-:W-:Y:S02]  /*24a0*/  IADD3 R126, R51.reuse, 0xe0, RZ ;  /* 0x000000e0337e7810 */ /* 0x040fe40007ffe0ff */
[----:B0-----:R-:W-:Y:S02]  /*24b0*/  LEA.HI.SX32 R41, R120, R51, 0x1b ;  /* 0x0000003378297211 */ /* 0x001fe400078fdaff */
[----:B------:R-:W-:Y:S02]  /*24c0*/  SHF.L.U32 R40, R51, 0x3, RZ ;  /* 0x0000000333287819 */ /* 0x000fe400000006ff */
[----:B------:R-:W-:Y:S02]  /*24d0*/  LEA R121, R121, R62, 0x1 ;  /* 0x0000003e79797211 */ /* 0x000fe400078e08ff */
[C---:B------:R-:W-:Y:S02]  /*24e0*/  ISETP.NE.AND P5, PT, R61.reuse, RZ, PT ;  /* 0x000000ff3d00720c */ /* 0x040fe40003fa5270 */
[----:B------:R-:W-:Y:S01]  /*24f0*/  ISETP.NE.AND P4, PT, R61, 0x1f, PT ;  /* 0x0000001f3d00780c */ /* 0x000fe20003f85270 */
[----:B------:R-:W-:Y:S01]  /*2500*/  BSSY B0, `(.L_x_17915) ;  /* 0x0000084000007945 */ /* 0x000fe20003800000 */
[C---:B--2---:R-:W-:Y:S01]  /*2510*/  FMUL.FTZ R123, R65.reuse, R27 ;  /* 0x0000001b417b7220 */ /* 0x044fe20000410000 */
[----:B------:R-:W-:Y:S01]  /*2520*/  FMUL.FTZ R125, R64, 1.4426950216293334961 ;  /* 0x3fb8aa3b407d7820 */ /* 0x000fe20000410000 */
[----:B---3--:R0:W-:Y:S04]  /*2530*/  STS.U16 [R117], R42 ;  /* 0x0000002a75007388 */ /* 0x0081e80000000400 */
[----:B----4-:R1:W-:Y:S01]  /*2540*/  STS.U16 [R118+0x40], R43 ;  /* 0x0000402b76007388 */ /* 0x0103e20000000400 */
[----:B0-----:R-:W-:-:S03]  /*2550*/  FMUL.FTZ R42, R65, R26 ;  /* 0x0000001a412a7220 */ /* 0x001fc60000410000 */
[----:B------:R0:W-:Y:S01]  /*2560*/  STS.U16 [R119+0x80], R100 ;  /* 0x0000806477007388 */ /* 0x0001e20000000400 */
[-C--:B------:R-:W-:Y:S02]  /*2570*/  LEA.HI.SX32 R117, R124, R51.reuse, 0x1b ;  /* 0x000000337c757211 */ /* 0x080fe400078fdaff */
[-C--:B-1----:R-:W-:Y:S01]  /*2580*/  LEA.HI.SX32 R43, R122, R51.reuse, 0x1b ;  /* 0x000000337a2b7211 */ /* 0x082fe200078fdaff */
[----:B------:R-:W-:Y:S01]  /*2590*/  FMUL.RZ R118, R42, 0.15915493667125701904 ;  /* 0x3e22f9832a767820 */ /* 0x000fe2000040c000 */
[-C--:B------:R-:W-:Y:S02]  /*25a0*/  LEA R42, R41, R62.reuse, 0x1 ;  /* 0x0000003e292a7211 */ /* 0x080fe400078e08ff */
[----:B------:R-:W-:Y:S02]  /*25b0*/  LEA R43, R43, R62, 0x1 ;  /* 0x0000003e2b2b7211 */ /* 0x000fe400078e08ff */
[----:B0-----:R-:W-:Y:S02]  /*25c0*/  LEA.HI.SX32 R119, R126, R51, 0x1b ;  /* 0x000000337e777211 */ /* 0x001fe400078fdaff */
[----:B------:R-:W-:-:S02]  /*25d0*/  LEA.HI.SX32 R41, R40, R40, 0x1b ;  /* 0x0000002828297211 */ /* 0x000fc400078fdaff */
[-C--:B------:R-:W-:Y:S01]  /*25e0*/  LEA R100, R117, R62.reuse, 0x1 ;  /* 0x0000003e75647211 */ /* 0x080fe200078e08ff */
[----:B------:R-:W-:Y:S01]  /*25f0*/  STS.U16 [R121+0xc0], R104 ;  /* 0x0000c06879007388 */ /* 0x000fe20000000400 */
[-C--:B------:R-:W-:Y:S02]  /*2600*/  LEA R119, R119, R62.reuse, 0x1 ;  /* 0x0000003e77777211 */ /* 0x080fe400078e08ff */
[----:B------:R-:W-:Y:S01]  /*2610*/  LEA R40, R41, R62, 0x1 ;  /* 0x0000003e29287211 */ /* 0x000fe200078e08ff */
[----:B------:R-:W-:Y:S04]  /*2620*/  STS.U16 [R42+0x100], R105 ;  /* 0x000100692a007388 */ /* 0x000fe80000000400 */
[----:B------:R0:W-:Y:S04]  /*2630*/  STS.U16 [R43+0x140], R106 ;  /* 0x0001406a2b007388 */ /* 0x0001e80000000400 */
[----:B------:R1:W-:Y:S04]  /*2640*/  STS.U16 [R100+0x180], R107 ;  /* 0x0001806b64007388 */ /* 0x0003e80000000400 */
[----:B------:R-:W-:Y:S01]  /*2650*/  STS.U16 [R119+0x1c0], R116 ;  /* 0x0001c07477007388 */ /* 0x000fe20000000400 */
[----:B------:R-:W-:-:S03]  /*2660*/  NOP ;  /* 0x0000000000007918 */ /* 0x000fc60000000000 */
[----:B------:R-:W2:Y:S01]  /*2670*/  LDS.U16 R126, [R40] ;  /* 0x00000000287e7984 */ /* 0x000ea20000000400 */
[----:B------:R-:W-:-:S03]  /*2680*/  FMUL.RZ R127, R123, 0.15915493667125701904 ;  /* 0x3e22f9837b7f7820 */ /* 0x000fc6000040c000 */
[----:B------:R-:W3:Y:S01]  /*2690*/  LDS.U16 R122, [R40+0x2] ;  /* 0x00000200287a7984 */ /* 0x000ee20000000400 */
[C---:B------:R-:W-:Y:S01]  /*26a0*/  FMUL.FTZ R123, R125.reuse, R27 ;  /* 0x0000001b7d7b7220 */ /* 0x040fe20000410000 */
[----:B------:R-:W-:Y:S01]  /*26b0*/  MUFU.SIN R101, R127 ;  /* 0x0000007f00657308 */ /* 0x000fe20000000400 */
[----:B------:R-:W-:Y:S01]  /*26c0*/  FMUL.FTZ R41, R125, R26 ;  /* 0x0000001a7d297220 */ /* 0x000fe20000410000 */
[-C--:B0-----:R-:W-:Y:S01]  /*26d0*/  FMUL.FTZ R43, R65, R25.reuse ;  /* 0x00000019412b7220 */ /* 0x081fe20000410000 */
[----:B------:R-:W-:Y:S05]  /*26e0*/  LDS.U16 R116, [R40+0xa] ;  /* 0x00000a0028747984 */ /* 0x000fea0000000400 */
[----:B------:R-:W-:Y:S08]  /*26f0*/  MUFU.SIN R134, R118 ;  /* 0x0000007600867308 */ /* 0x000ff00000000400 */
[----:B------:R-:W-:Y:S01]  /*2700*/  MUFU.COS R140, R118 ;  /* 0x00000076008c7308 */ /* 0x000fe20000000000 */
[----:B------:R-:W-:Y:S01]  /*2710*/  FMUL.FTZ R42, R125, R25 ;  /* 0x000000197d2a7220 */ /* 0x000fe20000410000 */
[----:B------:R-:W-:Y:S01]  /*2720*/  SHF.L.U32 R124, R88, 0x10, RZ ;  /* 0x00000010587c7819 */ /* 0x000fe200000006ff */
[----:B------:R-:W-:Y:S04]  /*2730*/  LDS.U16 R117, [R40+0xe] ;  /* 0x00000e0028757984 */ /* 0x000fe80000000400 */
[----:B------:R-:W-:Y:S01]  /*2740*/  LDS.U16 R119, [R40+0xc] ;  /* 0x00000c0028777984 */ /* 0x000fe20000000400 */
[----:B------:R0:W-:Y:S03]  /*2750*/  MUFU.COS R129, R127 ;  /* 0x0000007f00817308 */ /* 0x0001e60000000000 */
[----:B------:R-:W5:Y:S05]  /*2760*/  LDG.E.64 R102, desc[UR12][R102.64] ;  /* 0x0000000c66667981 */ /* 0x000f6a000c1e1b00 */
[----:B------:R4:W-:Y:S01]  /*2770*/  MUFU.EX2 R104, R123 ;  /* 0x0000007b00687308 */ /* 0x0009e20000000800 */
[----:B0-----:R-:W0:Y:S07]  /*2780*/  LDS.U16 R127, [R40+0x6] ;  /* 0x00000600287f7984 */ /* 0x001e2e0000000400 */
[----:B------:R-:W3:Y:S01]  /*2790*/  MUFU.EX2 R41, R41 ;  /* 0x0000002900297308 */ /* 0x000ee20000000800 */
[----:B----4-:R-:W4:Y:S01]  /*27a0*/  LDS.U16 R123, [R40+0x4] ;  /* 0x00000400287b7984 */ /* 0x010f220000000400 */
[----:B-1----:R-:W-:Y:S01]  /*27b0*/  FMUL.RZ R100, R43, 0.15915493667125701904 ;  /* 0x3e22f9832b647820 */ /* 0x002fe2000040c000 */
[----:B------:R-:W-:-:S02]  /*27c0*/  FMUL.FTZ R43, R65, R24 ;  /* 0x00000018412b7220 */ /* 0x000fc40000410000 */
[----:B------:R-:W1:Y:S01]  /*27d0*/  LDS.U16 R118, [R40+0x8] ;  /* 0x0000080028767984 */ /* 0x000e620000000400 */
[----:B------:R-:W-:Y:S01]  /*27e0*/  FMUL.FTZ R125, R125, R24 ;  /* 0x000000187d7d7220 */ /* 0x000fe20000410000 */
[----:B------:R-:W-:Y:S01]  /*27f0*/  FMUL.RZ R105, R43, 0.15915493667125701904 ;  /* 0x3e22f9832b697820 */ /* 0x000fe2000040c000 */
[----:B------:R-:W-:Y:S01]  /*2800*/  MUFU.EX2 R42, R42 ;  /* 0x0000002a002a7308 */ /* 0x000fe20000000800 */
[----:B--2---:R-:W-:Y:S02]  /*2810*/  SHF.L.U32 R126, R126, 0x10, RZ ;  /* 0x000000107e7e7819 */ /* 0x004fe400000006ff */
[----:B---3--:R-:W-:-:S05]  /*2820*/  SHF.L.U32 R122, R122, 0x10, RZ ;  /* 0x000000107a7a7819 */ /* 0x008fca00000006ff */
[----:B------:R-:W2:Y:S01]  /*2830*/  MUFU.COS R135, R100 ;  /* 0x0000006400877308 */ /* 0x000ea20000000000 */
[C---:B------:R-:W-:Y:S01]  /*2840*/  FMUL.FTZ R140, R41.reuse, R140 ;  /* 0x0000008c298c7220 */ /* 0x040fe20000410000 */
[----:B------:R-:W-:-:S06]  /*2850*/  FMUL.FTZ R134, R41, R134 ;  /* 0x0000008629867220 */ /* 0x000fcc0000410000 */
[----:B------:R-:W3:Y:S01]  /*2860*/  MUFU.SIN R133, R100 ;  /* 0x0000006400857308 */ /* 0x000ee20000000400 */
[----:B------:R-:W-:-:S07]  /*2870*/  FMUL.FTZ R155, R126, R27 ;  /* 0x0000001b7e9b7220 */ /* 0x000fce0000410000 */
[----:B------:R4:W-:Y:S08]  /*2880*/  MUFU.EX2 R136, R125 ;  /* 0x0000007d00887308 */ /* 0x0009f00000000800 */
[----:B------:R-:W1:Y:S01]  /*2890*/  MUFU.COS R137, R105 ;  /* 0x0000006900897308 */ /* 0x000e620000000000 */
[----:B------:R-:W-:-:S07]  /*28a0*/  FMUL.FTZ R153, R122, R27 ;  /* 0x0000001b7a997220 */ /* 0x000fce0000410000 */
[----:B------:R-:W1:Y:S01]  /*28b0*/  MUFU.SIN R41, R105 ;  /* 0x0000006900297308 */ /* 0x000e620000000400 */
[C---:B------:R-:W-:Y:S01]  /*28c0*/  FMUL.FTZ R155, R124.reuse, R155 ;  /* 0x0000009b7c9b7220 */ /* 0x040fe20000410000 */
[----:B0-----:R-:W-:Y:S01]  /*28d0*/  SHF.L.U32 R127, R127, 0x10, RZ ;  /* 0x000000107f7f7819 */ /* 0x001fe200000006ff */
[----:B------:R-:W-:Y:S02]  /*28e0*/  FMUL.FTZ R153, R124, R153 ;  /* 0x000000997c997220 */ /* 0x000fe40000410000 */
[----:B------:R-:W-:Y:S01]  /*28f0*/  FMUL.FTZ R43, R134, R155 ;  /* 0x0000009b862b7220 */ /* 0x000fe20000410000 */
[C---:B--2---:R-:W-:Y:S01]  /*2900*/  FMUL.FTZ R135, R42.reuse, R135 ;  /* 0x000000872a877220 */ /* 0x044fe20000410000 */
[----:B---3--:R-:W-:Y:S01]  /*2910*/  FMUL.FTZ R133, R42, R133 ;  /* 0x000000852a857220 */ /* 0x008fe20000410000 */
[C---:B------:R-:W-:Y:S01]  /*2920*/  FMUL.FTZ R100, R104.reuse, R129 ;  /* 0x0000008168647220 */ /* 0x040fe20000410000 */
[----:B------:R-:W-:Y:S01]  /*2930*/  FMUL.FTZ R101, R104, R101 ;  /* 0x0000006568657220 */ /* 0x000fe20000410000 */
[----:B----4-:R-:W-:Y:S01]  /*2940*/  SHF.L.U32 R125, R23, 0x10, RZ ;  /* 0x00000010177d7819 */ /* 0x010fe200000006ff */
[-C--:B------:R-:W-:Y:S01]  /*2950*/  FMUL.FTZ R152, R127, R26.reuse ;  /* 0x0000001a7f987220 */ /* 0x080fe20000410000 */
[----:B------:R-:W-:Y:S01]  /*2960*/  SHF.L.U32 R123, R123, 0x10, RZ ;  /* 0x000000107b7b7819 */ /* 0x000fe200000006ff */
[-C--:B------:R-:W-:Y:S01]  /*2970*/  FMUL.FTZ R42, R134, R153.reuse ;  /* 0x00000099862a7220 */ /* 0x080fe20000410000 */
[----:B------:R-:W-:Y:S01]  /*2980*/  FFMA.FTZ R104, R140, R153, R43 ;  /* 0x000000998c687223 */ /* 0x000fe2000001002b */
[C---:B-1----:R-:W-:Y:S01]  /*2990*/  FMUL.FTZ R137, R136.reuse, R137 ;  /* 0x0000008988897220 */ /* 0x042fe20000410000 */
[----:B------:R-:W-:Y:S01]  /*29a0*/  FMUL.FTZ R136, R136, R41 ;  /* 0x0000002988887220 */ /* 0x000fe20000410000 */
[----:B------:R-:W-:Y:S01]  /*29b0*/  LEA R41, R14, R9, 0x8 ;  /* 0x000000090e297211 */ /* 0x000fe200078e40ff */
[----:B------:R-:W-:Y:S01]  /*29c0*/  FMUL.FTZ R150, R123, R26 ;  /* 0x0000001a7b967220 */ /* 0x000fe20000410000 */
[----:B------:R-:W-:Y:S01]  /*29d0*/  FFMA.FTZ R105, R140, R155, -R42 ;  /* 0x0000009b8c697223 */ /* 0x000fe2000001082a */
[----:B------:R-:W-:Y:S01]  /*29e0*/  FFMA.FTZ R120, R125, R152, R104 ;  /* 0x000000987d787223 */ /* 0x000fe20000010068 */
[----:B------:R-:W-:Y:S01]  /*29f0*/  @P5 IADD3 R41, R61, 0x200, RZ ;  /* 0x000002003d295810 */ /* 0x000fe20007ffe0ff */
[----:B------:R-:W-:Y:S01]  /*2a00*/  FMUL.FTZ R104, R100, R134 ;  /* 0x0000008664687220 */ /* 0x000fe20000410000 */
[----:B------:R-:W-:Y:S01]  /*2a10*/  FFMA.FTZ R106, R125, R150, R105 ;  /* 0x000000967d6a7223 */ /* 0x000fe20000010069 */
[----:B------:R-:W-:Y:S01]  /*2a20*/  FMUL.FTZ R128, R133, R120 ;  /* 0x0000007885807220 */ /* 0x000fe20000410000 */
[----:B------:R-:W-:Y:S01]  /*2a30*/  LEA R41, R41, R62, 0x3 ;  /* 0x0000003e29297211 */ /* 0x000fe200078e18ff */
[C---:B------:R-:W-:Y:S01]  /*2a40*/  FMUL.FTZ R43, R101.reuse, R134 ;  /* 0x00000086652b7220 */ /* 0x040fe20000410000 */
[----:B------:R-:W-:Y:S01]  /*2a50*/  FFMA.FTZ R104, R101, R140, R104 ;  /* 0x0000008c65687223 */ /* 0x000fe20000010068 */
[-C--:B------:R-:W-:Y:S01]  /*2a60*/  FFMA.FTZ R128, R135, R106.reuse, -R128 ;  /* 0x0000006a87807223 */ /* 0x080fe20000010880 */
[----:B------:R-:W-:Y:S01]  /*2a70*/  FMUL.FTZ R106, R133, R106 ;  /* 0x0000006a856a7220 */ /* 0x000fe20000410000 */
[----:B------:R0:W-:Y:S01]  /*2a80*/  STS.64 [R41+0xa80], R100 ;  /* 0x000a806429007388 */ /* 0x0001e20000000a00 */
[----:B------:R-:W-:-:S02]  /*2a90*/  SHF.L.U32 R118, R118, 0x10, RZ ;  /* 0x0000001076767819 */ /* 0x000fc400000006ff */
[----:B------:R-:W-:Y:S01]  /*2aa0*/  SHF.L.U32 R116, R116, 0x10, RZ ;  /* 0x0000001074747819 */ /* 0x000fe200000006ff */
[----:B------:R-:W-:Y:S01]  /*2ab0*/  FFMA.FTZ R42, R100, R140, -R43 ;  /* 0x0000008c642a7223 */ /* 0x000fe2000001082b */
[----:B------:R-:W-:Y:S01]  /*2ac0*/  FMUL.FTZ R43, R133, R104 ;  /* 0x00000068852b7220 */ /* 0x000fe20000410000 */
[----:B------:R-:W-:Y:S01]  /*2ad0*/  FFMA.FTZ R105, R135, R120, R106 ;  /* 0x0000007887697223 */ /* 0x000fe2000001006a */
[----:B------:R-:W-:Y:S01]  /*2ae0*/  SHF.L.U32 R120, R89, 0x10, RZ ;  /* 0x0000001059787819 */ /* 0x000fe200000006ff */
[-C--:B------:R-:W-:Y:S01]  /*2af0*/  FMUL.FTZ R147, R116, R25.reuse ;  /* 0x0000001974937220 */ /* 0x080fe20000410000 */
[----:B------:R-:W-:Y:S01]  /*2b00*/  FMUL.FTZ R131, R118, R25 ;  /* 0x0000001976837220 */ /* 0x000fe20000410000 */
[-C--:B------:R-:W-:Y:S01]  /*2b10*/  FFMA.FTZ R43, R135, R42.reuse, -R43 ;  /* 0x0000002a872b7223 */ /* 0x080fe2000001082b */
[----:B------:R-:W-:Y:S01]  /*2b20*/  FMUL.FTZ R42, R133, R42 ;  /* 0x0000002a852a7220 */ /* 0x000fe20000410000 */
[C---:B------:R-:W-:Y:S01]  /*2b30*/  FFMA.FTZ R105, R120.reuse, R147, R105 ;  /* 0x0000009378697223 */ /* 0x040fe20000010069 */
[----:B------:R-:W-:-:S02]  /*2b40*/  FFMA.FTZ R128, R120, R131, R128 ;  /* 0x0000008378807223 */ /* 0x000fc40000010080 */
[----:B------:R-:W-:Y:S01]  /*2b50*/  FFMA.FTZ R42, R135, R104, R42 ;  /* 0x00000068872a7223 */ /* 0x000fe2000001002a */
[CC--:B------:R-:W-:Y:S01]  /*2b60*/  FMUL.FTZ R121, R136.reuse, R105.reuse ;  /* 0x0000006988797220 */ /* 0x0c0fe20000410000 */
[-C--:B------:R-:W-:Y:S01]  /*2b70*/  FMUL.FTZ R104, R136, R128.reuse ;  /* 0x0000008088687220 */ /* 0x080fe20000410000 */
[----:B------:R-:W-:Y:S02]  /*2b80*/  SHF.L.U32 R117, R117, 0x10, RZ ;  /* 0x0000001075757819 */ /* 0x000fe400000006ff */
[C---:B------:R-:W-:Y:S01]  /*2b90*/  FFMA.FTZ R128, R137.reuse, R128, -R121 ;  /* 0x0000008089807223 */ /* 0x040fe20000010879 */
[----:B------:R-:W-:Y:S01]  /*2ba0*/  FFMA.FTZ R105, R137, R105, R104 ;  /* 0x0000006989697223 */ /* 0x000fe20000010068 */
[----:B------:R-:W-:Y:S01]  /*2bb0*/  SHF.L.U32 R121, R21, 0x10, RZ ;  /* 0x0000001015797819 */ /* 0x000fe200000006ff */
[----:B------:R-:W-:Y:S01]  /*2bc0*/  FMUL.FTZ R148, R117, R24 ;  /* 0x0000001875947220 */ /* 0x000fe20000410000 */
[----:B------:R-:W-:-:S03]  /*2bd0*/  @P4 LEA R104, R61, R62, 0x3 ;  /* 0x0000003e3d684211 */ /* 0x000fc600078e18ff */
[----:B------:R-:W-:Y:S01]  /*2be0*/  FFMA.FTZ R142, R121, R148, R105 ;  /* 0x00000094798e7223 */ /* 0x000fe20000010069 */
[----:B------:R-:W-:Y:S06]  /*2bf0*/  BAR.SYNC.DEFER_BLOCKING 0x0 ;  /* 0x0000000000007b1d */ /* 0x000fec0000010000 */
[----:B------:R-:W1:Y:S01]  /*2c00*/  @P4 LDS.64 R104, [R104+0x1a88] ;  /* 0x001a880068684984 */ /* 0x000e620000000a00 */
[----:B------:R-:W-:Y:S01]  /*2c10*/  SHF.L.U32 R119, R119, 0x10, RZ ;  /* 0x0000001077777819 */ /* 0x000fe200000006ff */
[C---:B------:R-:W-:Y:S01]  /*2c20*/  FMUL.FTZ R138, R136.reuse, R42 ;  /* 0x0000002a888a7220 */ /* 0x040fe20000410000 */
[----:B------:R-:W-:-:S03]  /*2c30*/  FMUL.FTZ R107, R136, R43 ;  /* 0x0000002b886b7220 */ /* 0x000fc60000410000 */
[----:B------:R-:W-:Y:S01]  /*2c40*/  FMUL.FTZ R130, R119, R24 ;  /* 0x0000001877827220 */ /* 0x000fe20000410000 */
[C---:B------:R-:W-:Y:S01]  /*2c50*/  FFMA.FTZ R138, R137.reuse, R43, -R138 ;  /* 0x0000002b898a7223 */ /* 0x040fe2000001088a */
[----:B------:R-:W-:Y:S02]  /*2c60*/  FFMA.FTZ R40, R137, R42, R107 ;  /* 0x0000002a89287223 */ /* 0x000fe4000001006b */
        /* <DEDUP_REMOVED lines=13> */
.L_x_17916:
[----:B------:R-:W-:Y:S05]  /*2d40*/  BSYNC B0 ;  /* 0x0000000000007941 */ /* 0x000fea0003800000 */
.L_x_17915:
        /* <DEDUP_REMOVED lines=78> */
[C---:B------:R-:W-:Y:S01]  /*3230*/  FMUL.FTZ R40, R106.reuse, R43 ;  /* 0x0000002b6a287220 */ /* 0x040fe20000410000 */
[----:B------:R-:W-:Y:S02]  /*3240*/  CS2R R42, SRZ ;  /* 0x00000000002a7805 */ /* 0x000fe4000001ff00 */
[----:B------:R-:W-:Y:S01]  /*3250*/  FSEL R132, R106, R107, !P6 ;  /* 0x0000006b6a847208 */ /* 0x000fe20007000000 */
[----:B------:R-:W-:Y:S01]  /*3260*/  @P6 FFMA.FTZ R138, R138, R41, -R40 ;  /* 0x000000298a8a6223 */ /* 0x000fe20000010828 */
[C---:B------:R-:W-:Y:S01]  /*3270*/  @P0 IADD3 R106, R28.reuse, -0x2, RZ ;  /* 0xfffffffe1c6a0810 */ /* 0x040fe20007ffe0ff */
[----:B------:R-:W-:Y:S01]  /*3280*/  HFMA2.MMA R41, -RZ, RZ, 0, 0 ;  /* 0x00000000ff297435 */ /* 0x000fe200000001ff */
[----:B------:R-:W-:-:S02]  /*3290*/  ISETP.GE.AND P6, PT, R28, R115, PT ;  /* 0x000000731c00720c */ /* 0x000fc40003fc6270 */
[----:B------:R-:W-:Y:S01]  /*32a0*/  SHFL.UP PT, R132, R132, 0x1, RZ ;  /* 0x0420000084847989 */ /* 0x000fe200000e00ff */
[----:B------:R-:W-:Y:S02]  /*32b0*/  MOV R40, 0x3f800000 ;  /* 0x3f80000000287802 */ /* 0x000fe40000000f00 */
[----:B------:R-:W-:Y:S01]  /*32c0*/  ISETP.NE.OR P6, PT, R50, RZ, P6 ;  /* 0x000000ff3200720c */ /* 0x000fe200037c5670 */
[----:B0-----:R-:W-:Y:S01]  /*32d0*/  @P0 IMAD R129, R106, R129, R9 ;  /* 0x000000816a810224 */ /* 0x001fe200078e0209 */
[----:B------:R-:W-:Y:S01]  /*32e0*/  CS2R R106, SRZ ;  /* 0x00000000006a7805 */ /* 0x000fe2000001ff00 */
[----:B------:R-:W-:Y:S10]  /*32f0*/  SHFL.UP PT, R138, R138, 0x1, RZ ;  /* 0x042000008a8a7989 */ /* 0x000ff400000e00ff */
[----:B------:R-:W-:Y:S01]  /*3300*/  @!P6 LEA R143, R9, R62, 0x4 ;  /* 0x0000003e098fe211 */ /* 0x000fe200078e20ff */
[----:B------:R-:W-:Y:S01]  /*3310*/  @P0 IMAD.WIDE R128, R129, 0x10, R98 ;  /* 0x0000001081800825 */ /* 0x000fe200078e0262 */
[----:B------:R-:W-:Y:S04]  /*3320*/  SHFL.UP PT, R142, R142, 0x1, RZ ;  /* 0x042000008e8e7989 */ /* 0x000fe800000e00ff */
[----:B------:R-:W3:Y:S04]  /*3330*/  @P0 LDG.E.64 R106, desc[UR12][R128.64+0x8] ;  /* 0x0000080c806a0981 */ /* 0x000ee8000c1e1b00 */
[----:B------:R-:W-:Y:S04]  /*3340*/  SHFL.UP PT, R141, R141, 0x1, RZ ;  /* 0x042000008d8d7989 */ /* 0x000fe800000e00ff */
[----:B------:R-:W-:Y:S01]  /*3350*/  @!P6 LDS.128 R40, [R143+0x1b80] ;  /* 0x001b80008f28e984 */ /* 0x000fe20000000c00 */
[----:B-----5:R-:W-:Y:S01]  /*3360*/  FMUL.FTZ R145, R11, R103 ;  /* 0x000000670b917220 */ /* 0x020fe20000410000 */
[----:B------:R-:W-:Y:S02]  /*3370*/  BSSY B0, `(.L_x_17917) ;  /* 0x000003f000007945 */ /* 0x000fe40003800000 */
[----:B---3--:R-:W0:Y:S04]  /*3380*/  SHFL.IDX PT, R107, R107, RZ, 0x1f ;  /* 0x00001fff6b6b7589 */ /* 0x008e2800000e0000 */
[----:B------:R-:W1:Y:S01]  /*3390*/  SHFL.IDX PT, R157, R106, RZ, 0x1f ;  /* 0x00001fff6a9d7589 */ /* 0x000e6200000e0000 */
[C---:B0-----:R-:W-:Y:S01]  /*33a0*/  FMUL.FTZ R143, R132.reuse, R107 ;  /* 0x0000006b848f7220 */ /* 0x041fe20000410000 */
[----:B-1----:R-:W-:-:S03]  /*33b0*/  FMUL.FTZ R146, R132, R157 ;  /* 0x0000009d84927220 */ /* 0x002fc60000410000 */
[C---:B------:R-:W-:Y:S01]  /*33c0*/  FFMA.FTZ R144, R138.reuse, R157, -R143 ;  /* 0x0000009d8a907223 */ /* 0x040fe2000001088f */
[----:B------:R-:W-:Y:S01]  /*33d0*/  FFMA.FTZ R143, R138, R107, R146 ;  /* 0x0000006b8a8f7223 */ /* 0x000fe20000010092 */
[C---:B------:R-:W-:Y:S01]  /*33e0*/  FMUL.FTZ R146, R10.reuse, R103 ;  /* 0x000000670a927220 */ /* 0x040fe20000410000 */
[----:B------:R-:W-:-:S03]  /*33f0*/  FMUL.FTZ R132, R10, R102 ;  /* 0x000000660a847220 */ /* 0x000fc60000410000 */
[-C--:B------:R-:W-:Y:S01]  /*3400*/  FMUL.FTZ R129, R137, R146.reuse ;  /* 0x0000009289817220 */ /* 0x080fe20000410000 */
[C---:B------:R-:W-:Y:S01]  /*3410*/  FMUL.FTZ R106, R136.reuse, R146 ;  /* 0x00000092886a7220 */ /* 0x040fe20000410000 */
[----:B------:R-:W-:Y:S02]  /*3420*/  FMUL.FTZ R138, R11, R102 ;  /* 0x000000660b8a7220 */ /* 0x000fe40000410000 */
[-C--:B------:R-:W-:Y:S01]  /*3430*/  FFMA.FTZ R128, -R136, R132.reuse, -R129 ;  /* 0x0000008488807223 */ /* 0x080fe20000010981 */
[----:B------:R-:W-:-:S03]  /*3440*/  FFMA.FTZ R129, R137, R132, -R106 ;  /* 0x0000008489817223 */ /* 0x000fc6000001086a */
[----:B------:R-:W-:Y:S01]  /*3450*/  FADD.FTZ R128, -R145, R128 ;  /* 0x0000008091807221 */ /* 0x000fe20000010100 */
[----:B------:R-:W-:Y:S01]  /*3460*/  FADD.FTZ R106, R138, R129 ;  /* 0x000000818a6a7221 */ /* 0x000fe20000010000 */
[----:B------:R-:W-:Y:S01]  /*3470*/  @P5 FADD.FTZ R107, R142, R143 ;  /* 0x0000008f8e6b5221 */ /* 0x000fe20000010000 */
[----:B------:R-:W-:Y:S01]  /*3480*/  @P5 FADD.FTZ R157, R141, R144 ;  /* 0x000000908d9d5221 */ /* 0x000fe20000010000 */
[C---:B------:R-:W-:Y:S01]  /*3490*/  FMUL.FTZ R142, R133.reuse, -R128 ;  /* 0x80000080858e7220 */ /* 0x040fe20000410000 */
[----:B------:R-:W-:Y:S01]  /*34a0*/  FMUL.FTZ R141, R133, -R106 ;  /* 0x8000006a858d7220 */ /* 0x000fe20000410000 */
[----:B------:R-:W-:Y:S02]  /*34b0*/  FMUL.FTZ R144, R12, R102 ;  /* 0x000000660c907220 */ /* 0x000fe40000410000 */
[C---:B------:R-:W-:Y:S01]  /*34c0*/  FFMA.FTZ R129, R135.reuse, R106, -R142 ;  /* 0x0000006a87817223 */ /* 0x040fe2000001088e */
[----:B------:R-:W-:Y:S01]  /*34d0*/  FFMA.FTZ R142, R135, R128, R141 ;  /* 0x00000080878e7223 */ /* 0x000fe2000001008d */
[C---:B--2---:R-:W-:Y:S01]  /*34e0*/  FMUL.FTZ R106, R136.reuse, R105 ;  /* 0x00000069886a7220 */ /* 0x044fe20000410000 */
[-C--:B------:R-:W-:Y:S01]  /*34f0*/  FMUL.FTZ R128, R136, -R104.reuse ;  /* 0x8000006888807220 */ /* 0x080fe20000410000 */
[----:B------:R-:W-:Y:S01]  /*3500*/  FMUL.FTZ R141, R12, R103 ;  /* 0x000000670c8d7220 */ /* 0x000fe20000410000 */
[----:B------:R-:W-:Y:S01]  /*3510*/  FADD.FTZ R143, R144, R129 ;  /* 0x00000081908f7221 */ /* 0x000fe20000010000 */
[C---:B------:R-:W-:Y:S01]  /*3520*/  FFMA.FTZ R106, R137.reuse, R104, -R106 ;  /* 0x00000068896a7223 */ /* 0x040fe2000001086a */
[----:B------:R-:W-:Y:S01]  /*3530*/  FFMA.FTZ R128, R137, -R105, R128 ;  /* 0x8000006989807223 */ /* 0x000fe20000010080 */
[----:B------:R-:W-:Y:S01]  /*3540*/  FADD.FTZ R149, -R141, R142 ;  /* 0x0000008e8d957221 */ /* 0x000fe20000010100 */
[C---:B------:R-:W-:Y:S01]  /*3550*/  FMUL.FTZ R154, R134.reuse, -R143 ;  /* 0x8000008f869a7220 */ /* 0x040fe20000410000 */
[C---:B------:R-:W-:Y:S01]  /*3560*/  FMUL.FTZ R142, R133.reuse, -R106 ;  /* 0x8000006a858e7220 */ /* 0x040fe20000410000 */
[-C--:B------:R-:W-:Y:S01]  /*3570*/  FMUL.FTZ R129, R133, -R128.reuse ;  /* 0x8000008085817220 */ /* 0x080fe20000410000 */
[-C--:B------:R-:W-:Y:S01]  /*3580*/  FMUL.FTZ R151, R134, -R149.reuse ;  /* 0x8000009586977220 */ /* 0x080fe20000410000 */
[C---:B------:R-:W-:Y:S01]  /*3590*/  FFMA.FTZ R156, R140.reuse, R149, R154 ;  /* 0x000000958c9c7223 */ /* 0x040fe2000001009a */
[C---:B------:R-:W-:Y:S01]  /*35a0*/  FFMA.FTZ R149, R135.reuse, R128, R142 ;  /* 0x0000008087957223 */ /* 0x040fe2000001008e */
[----:B------:R-:W-:Y:S01]  /*35b0*/  FFMA.FTZ R129, R135, R106, -R129 ;  /* 0x0000006a87817223 */ /* 0x000fe20000010881 */
[----:B------:R-:W-:Y:S01]  /*35c0*/  FFMA.FTZ R151, R140, R143, -R151 ;  /* 0x0000008f8c977223 */ /* 0x000fe20000010897 */
[----:B------:R-:W-:Y:S01]  /*35d0*/  ISETP.NE.AND P5, PT, R50, 0x1f, PT ;  /* 0x0000001f3200780c */ /* 0x000fe20003fa5270 */
[----:B------:R-:W-:Y:S01]  /*35e0*/  FMUL.FTZ R143, R0, R103 ;  /* 0x00000067008f7220 */ /* 0x000fe20000410000 */
[----:B------:R-:W-:Y:S01]  /*35f0*/  FMUL.FTZ R103, R134, -R149 ;  /* 0x8000009586677220 */ /* 0x000fe20000410000 */
[----:B------:R-:W-:Y:S01]  /*3600*/  FMUL.FTZ R142, R0, R102 ;  /* 0x00000066008e7220 */ /* 0x000fe20000410000 */
[-C--:B------:R-:W-:Y:S01]  /*3610*/  FMUL.FTZ R106, R134, -R129.reuse ;  /* 0x80000081866a7220 */ /* 0x080fe20000410000 */
[----:B------:R-:W-:Y:S01]  /*3620*/  FADD.FTZ R156, -R143, R156 ;  /* 0x0000009c8f9c7221 */ /* 0x000fe20000010100 */
[----:B------:R-:W-:Y:S01]  /*3630*/  FFMA.FTZ R102, R140, R129, -R103 ;  /* 0x000000818c667223 */ /* 0x000fe20000010867 */
[----:B------:R-:W-:Y:S01]  /*3640*/  FADD.FTZ R154, R142, R151 ;  /* 0x000000978e9a7221 */ /* 0x000fe20000010000 */
[----:B------:R-:W-:-:S02]  /*3650*/  FFMA.FTZ R103, R140, R149, R106 ;  /* 0x000000958c677223 */ /* 0x000fc4000001006a */
[----:B------:R0:W1:Y:S04]  /*3660*/  SHFL.DOWN PT, R160, R156, 0x1, 0x1f ;  /* 0x08201f009ca07f89 */ /* 0x00006800000e0000 */
[----:B------:R0:W2:Y:S04]  /*3670*/  SHFL.DOWN PT, R158, R154, 0x1, 0x1f ;  /* 0x08201f009a9e7f89 */ /* 0x0000a800000e0000 */
[----:B------:R0:W3:Y:S04]  /*3680*/  SHFL.DOWN PT, R106, R102, 0x1, 0x1f ;  /* 0x08201f00666a7f89 */ /* 0x0000e800000e0000 */
[----:B------:R0:W4:Y:S01]  /*3690*/  SHFL.DOWN PT, R128, R103, 0x1, 0x1f ;  /* 0x08201f0067807f89 */ /* 0x00012200000e0000 */
[----:B------:R-:W-:Y:S05]  /*36a0*/  @!P5 BRA `(.L_x_17918) ;  /* 0x00000000002cd947 */ /* 0x000fea0003800000 */
[C---:B----4-:R-:W-:Y:S01]  /*36b0*/  FMUL.FTZ R129, R103.reuse, R128 ;  /* 0x0000008067817220 */ /* 0x050fe20000410000 */
[C---:B-1----:R-:W-:Y:S01]  /*36c0*/  FMUL.FTZ R149, R103.reuse, R160 ;  /* 0x000000a067957220 */ /* 0x042fe20000410000 */
[----:B--2---:R-:W-:Y:S01]  /*36d0*/  FMUL.FTZ R151, R103, R158 ;  /* 0x0000009e67977220 */ /* 0x004fe20000410000 */
[C---:B0--3--:R-:W-:Y:S01]  /*36e0*/  FMUL.FTZ R103, R106.reuse, R103 ;  /* 0x000000676a677220 */ /* 0x049fe20000410000 */
[----:B------:R-:W-:Y:S01]  /*36f0*/  FFMA.FTZ R129, R106, R102, -R129 ;  /* 0x000000666a817223 */ /* 0x000fe20000010881 */
[C---:B------:R-:W-:Y:S01]  /*3700*/  FFMA.FTZ R149, R102.reuse, R158, -R149 ;  /* 0x0000009e66957223 */ /* 0x040fe20000010895 */
[C---:B------:R-:W-:Y:S01]  /*3710*/  FFMA.FTZ R151, R102.reuse, R160, R151 ;  /* 0x000000a066977223 */ /* 0x040fe20000010097 */
[----:B------:R-:W-:Y:S02]  /*3720*/  FFMA.FTZ R103, R102, R128, R103 ;  /* 0x0000008066677223 */ /* 0x000fe40000010067 */
[----:B------:R-:W-:Y:S01]  /*3730*/  FADD.FTZ R154, R154, R149 ;  /* 0x000000959a9a7221 */ /* 0x000fe20000010000 */
[----:B------:R-:W-:Y:S01]  /*3740*/  FADD.FTZ R156, R156, R151 ;  /* 0x000000979c9c7221 */ /* 0x000fe20000010000 */
[----:B------:R-:W-:-:S07]  /*3750*/  MOV R102, R129 ;  /* 0x0000008100667202 */ /* 0x000fce0000000f00 */
.L_x_17918:
[----:B------:R-:W-:Y:S05]  /*3760*/  BSYNC B0 ;  /* 0x0000000000007941 */ /* 0x000fea0003800000 */
.L_x_17917:
[----:B------:R-:W-:Y:S01]  /*3770*/  ISETP.GT.U32.AND P5, PT, R50, 0x1d, PT ;  /* 0x0000001d3200780c */ /* 0x000fe20003fa4070 */
[----:B---3--:R3:W0:Y:S01]  /*3780*/  SHFL.DOWN PT, R106, R102, 0x2, 0x1f ;  /* 0x08401f00666a7f89 */ /* 0x00862200000e0000 */
[----:B------:R-:W-:Y:S03]  /*3790*/  BSSY B0, `(.L_x_17919) ;  /* 0x0000010000007945 */ /* 0x000fe60003800000 */
[----:B----4-:R3:W4:Y:S04]  /*37a0*/  SHFL.DOWN PT, R128, R103, 0x2, 0x1f ;  /* 0x08401f0067807f89 */ /* 0x01072800000e0000 */
[----:B--2---:R3:W2:Y:S04]  /*37b0*/  SHFL.DOWN PT, R158, R154, 0x2, 0x1f ;  /* 0x08401f009a9e7f89 */ /* 0x0046a800000e0000 */
[----:B-1----:R3:W1:Y:S01]  /*37c0*/  SHFL.DOWN PT, R160, R156, 0x2, 0x1f ;  /* 0x08401f009ca07f89 */ /* 0x00266200000e0000 */
[----:B------:R-:W-:Y:S05]  /*37d0*/  @P5 BRA `(.L_x_17920) ;  /* 0x00000000002c5947 */ /* 0x000fea0003800000 */
[C---:B----4-:R-:W-:Y:S01]  /*37e0*/  FMUL.FTZ R129, R103.reuse, R128 ;  /* 0x0000008067817220 */ /* 0x050fe20000410000 */
[C---:B-1----:R-:W-:Y:S01]  /*37f0*/  FMUL.FTZ R149, R103.reuse, R160 ;  /* 0x000000a067957220 */ /* 0x042fe20000410000 */
[C---:B--2---:R-:W-:Y:S01]  /*3800*/  FMUL.FTZ R151, R103.reuse, R158 ;  /* 0x0000009e67977220 */ /* 0x044fe20000410000 */
[-C--:B0--3--:R-:W-:Y:S01]  /*3810*/  FMUL.FTZ R103, R103, R106.reuse ;  /* 0x0000006a67677220 */ /* 0x089fe20000410000 */
[C---:B------:R-:W-:Y:S01]  /*3820*/  FFMA.FTZ R129, R102.reuse, R106, -R129 ;  /* 0x0000006a66817223 */ /* 0x040fe20000010881 */
[C---:B------:R-:W-:Y:S01]  /*3830*/  FFMA.FTZ R149, R102.reuse, R158, -R149 ;  /* 0x0000009e66957223 */ /* 0x040fe20000010895 */
[C---:B------:R-:W-:Y:S01]  /*3840*/  FFMA.FTZ R151, R102.reuse, R160, R151 ;  /* 0x000000a066977223 */ /* 0x040fe20000010097 */
[----:B------:R-:W-:Y:S02]  /*3850*/  FFMA.FTZ R103, R102, R128, R103 ;  /* 0x0000008066677223 */ /* 0x000fe40000010067 */
[----:B------:R-:W-:Y:S01]  /*3860*/  FADD.FTZ R154, R154, R149 ;  /* 0x000000959a9a7221 */ /* 0x000fe20000010000 */
[----:B------:R-:W-:Y:S01]  /*3870*/  FADD.FTZ R156, R156, R151 ;  /* 0x000000979c9c7221 */ /* 0x000fe20000010000 */
[----:B------:R-:W-:-:S07]  /*3880*/  MOV R102, R129 ;  /* 0x0000008100667202 */ /* 0x000fce0000000f00 */
.L_x_17920:
[----:B------:R-:W-:Y:S05]  /*3890*/  BSYNC B0 ;  /* 0x0000000000007941 */ /* 0x000fea0003800000 */
.L_x_17919:
[----:B------:R-:W-:Y:S01]  /*38a0*/  ISETP.GT.U32.AND P5, PT, R50, 0x1b, PT ;  /* 0x0000001b3200780c */ /* 0x000fe20003fa4070 */
[----:B0-----:R0:W0:Y:S01]  /*38b0*/  SHFL.DOWN PT, R106, R102, 0x4, 0x1f ;  /* 0x08801f00666a7f89 */ /* 0x00102200000e0000 */
[----:B------:R-:W-:Y:S03]  /*38c0*/  BSSY B0, `(.L_x_17921) ;  /* 0x0000010000007945 */ /* 0x000fe60003800000 */
[----:B----4-:R4:W0:Y:S04]  /*38d0*/  SHFL.DOWN PT, R128, R103, 0x4, 0x1f ;  /* 0x08801f0067807f89 */ /* 0x01082800000e0000 */
[----:B--2---:R4:W2:Y:S04]  /*38e0*/  SHFL.DOWN PT, R158, R154, 0x4, 0x1f ;  /* 0x08801f009a9e7f89 */ /* 0x0048a800000e0000 */
[----:B-1----:R4:W1:Y:S01]  /*38f0*/  SHFL.DOWN PT, R160, R156, 0x4, 0x1f ;  /* 0x08801f009ca07f89 */ /* 0x00286200000e0000 */
[----:B------:R-:W-:Y:S05]  /*3900*/  @P5 BRA `(.L_x_17922) ;  /* 0x00000000002c5947 */ /* 0x000fea0003800000 */
[C---:B0-----:R-:W-:Y:S01]  /*3910*/  FMUL.FTZ R129, R103.reuse, R128 ;  /* 0x0000008067817220 */ /* 0x041fe20000410000 */
[C---:B-1----:R-:W-:Y:S01]  /*3920*/  FMUL.FTZ R149, R103.reuse, R160 ;  /* 0x000000a067957220 */ /* 0x042fe20000410000 */
[C---:B--2---:R-:W-:Y:S01]  /*3930*/  FMUL.FTZ R151, R103.reuse, R158 ;  /* 0x0000009e67977220 */ /* 0x044fe20000410000 */
        /* <DEDUP_REMOVED lines=8> */
.L_x_17922:
[----:B------:R-:W-:Y:S05]  /*39c0*/  BSYNC B0 ;  /* 0x0000000000007941 */ /* 0x000fea0003800000 */
.L_x_17921:
[----:B------:R-:W-:Y:S01]  /*39d0*/  ISETP.GT.U32.AND P5, PT, R50, 0x17, PT ;  /* 0x000000173200780c */ /* 0x000fe20003fa4070 */
[----:B0-----:R0:W0:Y:S01]  /*39e0*/  SHFL.DOWN PT, R106, R102, 0x8, 0x1f ;  /* 0x09001f00666a7f89 */ /* 0x00102200000e0000 */
[----:B------:R-:W-:Y:S03]  /*39f0*/  BSSY B0, `(.L_x_17923) ;  /* 0x0000010000007945 */ /* 0x000fe60003800000 */
[----:B------:R0:W0:Y:S04]  /*3a00*/  SHFL.DOWN PT, R128, R103, 0x8, 0x1f ;  /* 0x09001f0067807f89 */ /* 0x00002800000e0000 */
[----:B--2---:R2:W0:Y:S04]  /*3a10*/  SHFL.DOWN PT, R158, R154, 0x8, 0x1f ;  /* 0x09001f009a9e7f89 */ /* 0x00442800000e0000 */
[----:B-1----:R2:W1:Y:S01]  /*3a20*/  SHFL.DOWN PT, R160, R156, 0x8, 0x1f ;  /* 0x09001f009ca07f89 */ /* 0x00246200000e0000 */
[----:B------:R-:W-:Y:S05]  /*3a30*/  @P5 BRA `(.L_x_17924) ;  /* 0x00000000002c5947 */ /* 0x000fea0003800000 */
[C---:B0-----:R-:W-:Y:S01]  /*3a40*/  FMUL.FTZ R129, R103.reuse, R128 ;  /* 0x0000008067817220 */ /* 0x041fe20000410000 */
[C---:B-1----:R-:W-:Y:S01]  /*3a50*/  FMUL.FTZ R149, R103.reuse, R160 ;  /* 0x000000a067957220 */ /* 0x042fe20000410000 */
[C---:B------:R-:W-:Y:S01]  /*3a60*/  FMUL.FTZ R151, R103.reuse, R158 ;  /* 0x0000009e67977220 */ /* 0x040fe20000410000 */
[-C--:B---34-:R-:W-:Y:S01]  /*3a70*/  FMUL.FTZ R103, R103, R106.reuse ;  /* 0x0000006a67677220 */ /* 0x098fe20000410000 */
[C---:B------:R-:W-:Y:S01]  /*3a80*/  FFMA.FTZ R129, R102.reuse, R106, -R129 ;  /* 0x0000006a66817223 */ /* 0x040fe20000010881 */
[C---:B------:R-:W-:Y:S01]  /*3a90*/  FFMA.FTZ R149, R102.reuse, R158, -R149 ;  /* 0x0000009e66957223 */ /* 0x040fe20000010895 */
[C---:B------:R-:W-:Y:S01]  /*3aa0*/  FFMA.FTZ R151, R102.reuse, R160, R151 ;  /* 0x000000a066977223 */ /* 0x040fe20000010097 */
[----:B------:R-:W-:Y:S02]  /*3ab0*/  FFMA.FTZ R103, R102, R128, R103 ;  /* 0x0000008066677223 */ /* 0x000fe40000010067 */
[----:B--2---:R-:W-:Y:S01]  /*3ac0*/  FADD.FTZ R154, R154, R149 ;  /* 0x000000959a9a7221 */ /* 0x004fe20000010000 */
[----:B------:R-:W-:Y:S01]  /*3ad0*/  FADD.FTZ R156, R156, R151 ;  /* 0x000000979c9c7221 */ /* 0x000fe20000010000 */
[----:B------:R-:W-:-:S07]  /*3ae0*/  MOV R102, R129 ;  /* 0x0000008100667202 */ /* 0x000fce0000000f00 */
.L_x_17924:
[----:B------:R-:W-:Y:S05]  /*3af0*/  BSYNC B0 ;  /* 0x0000000000007941 */ /* 0x000fea0003800000 */
.L_x_17923:
        /* <DEDUP_REMOVED lines=10> */
[-C--:B---34-:R-:W-:Y:S01]  /*3ba0*/  FMUL.FTZ R103, R103, R106.reuse ;  /* 0x0000006a67677220 */ /* 0x098fe20000410000 */
[C---:B------:R-:W-:Y:S01]  /*3bb0*/  FFMA.FTZ R129, R102.reuse, R106, -R129 ;  /* 0x0000006a66817223 */ /* 0x040fe20000010881 */
[C---:B------:R-:W-:Y:S01]  /*3bc0*/  FFMA.FTZ R149, R102.reuse, R158, -R149 ;  /* 0x0000009e66957223 */ /* 0x040fe20000010895 */
[C---:B------:R-:W-:Y:S01]  /*3bd0*/  FFMA.FTZ R151, R102.reuse, R160, R151 ;  /* 0x000000a066977223 */ /* 0x040fe20000010097 */
[----:B------:R-:W-:Y:S02]  /*3be0*/  FFMA.FTZ R103, R102, R128, R103 ;  /* 0x0000008066677223 */ /* 0x000fe40000010067 */
[----:B--2---:R-:W-:Y:S01]  /*3bf0*/  FADD.FTZ R154, R154, R149 ;  /* 0x000000959a9a7221 */ /* 0x004fe20000010000 */
[----:B-1----:R-:W-:Y:S01]  /*3c00*/  FADD.FTZ R156, R156, R151 ;  /* 0x000000979c9c7221 */ /* 0x002fe20000010000 */
[----:B------:R-:W-:-:S07]  /*3c10*/  MOV R102, R129 ;  /* 0x0000008100667202 */ /* 0x000fce0000000f00 */
.L_x_17926:
[----:B------:R-:W-:Y:S05]  /*3c20*/  BSYNC B0 ;  /* 0x0000000000007941 */ /* 0x000fea0003800000 */
.L_x_17925:
[----:B0-----:R-:W-:Y:S01]  /*3c30*/  SHFL.DOWN PT, R128, R103, 0x1, 0x1f ;  /* 0x08201f0067807f89 */ /* 0x001fe200000e0000 */
[----:B------:R-:W-:Y:S03]  /*3c40*/  BSSY B0, `(.L_x_17927) ;  /* 0x000009d000007945 */ /* 0x000fe60003800000 */
[----:B------:R-:W0:Y:S04]  /*3c50*/  SHFL.IDX PT, R149, R43, RZ, 0x1f ;  /* 0x00001fff2b957589 */ /* 0x000e2800000e0000 */
[----:B------:R-:W5:Y:S04]  /*3c60*/  SHFL.IDX PT, R151, R42, RZ, 0x1f ;  /* 0x00001fff2a977589 */ /* 0x000f6800000e0000 */
[----:B------:R-:W5:Y:S04]  /*3c70*/  SHFL.DOWN PT, R129, R102, 0x1, 0x1f ;  /* 0x08201f0066817f89 */ /* 0x000f6800000e0000 */
[----:B------:R-:W5:Y:S04]  /*3c80*/  SHFL.DOWN PT, R161, R156, 0x1, 0x1f ;  /* 0x08201f009ca17f89 */ /* 0x000f6800000e0000 */
[----:B------:R-:W5:Y:S04]  /*3c90*/  SHFL.DOWN PT, R159, R154, 0x1, 0x1f ;  /* 0x08201f009a9f7f89 */ /* 0x000f6800000e0000 */
[----:B--234-:R-:W-:Y:S01]  /*3ca0*/  SHFL.IDX PT, R154, R154, RZ, 0x1f ;  /* 0x00001fff9a9a7589 */ /* 0x01cfe200000e0000 */
[----:B0-----:R-:W-:-:S03]  /*3cb0*/  @P4 FMUL.FTZ R106, R128, R149 ;  /* 0x00000095806a4220 */ /* 0x001fc60000410000 */
[----:B-1----:R-:W-:Y:S01]  /*3cc0*/  SHFL.IDX PT, R156, R156, RZ, 0x1f ;  /* 0x00001fff9c9c7589 */ /* 0x002fe200000e0000 */
[----:B-----5:R-:W-:-:S04]  /*3cd0*/  @P4 FMUL.FTZ R128, R128, R151 ;  /* 0x0000009780804220 */ /* 0x020fc80000410000 */
[C---:B------:R-:W-:Y:S01]  /*3ce0*/  @P4 FFMA.FTZ R128, R129.reuse, R149, R128 ;  /* 0x0000009581804223 */ /* 0x040fe20000010080 */
[----:B------:R-:W-:Y:S01]  /*3cf0*/  @P4 FFMA.FTZ R106, R129, R151, -R106 ;  /* 0x00000097816a4223 */ /* 0x000fe2000001086a */
[----:B------:R-:W-:Y:S02]  /*3d00*/  FMUL.FTZ R129, R101, R107 ;  /* 0x0000006b65817220 */ /* 0x000fe40000410000 */
[----:B------:R-:W-:Y:S01]  /*3d10*/  @P4 FADD.FTZ R149, R161, R128 ;  /* 0x00000080a1954221 */ /* 0x000fe20000010000 */
[-C--:B------:R-:W-:Y:S01]  /*3d20*/  FMUL.FTZ R128, R101, R157.reuse ;  /* 0x0000009d65807220 */ /* 0x080fe20000410000 */
[----:B------:R-:W-:Y:S01]  /*3d30*/  @P4 FADD.FTZ R151, R159, R106 ;  /* 0x0000006a9f974221 */ /* 0x000fe20000010000 */
[C---:B------:R-:W-:Y:S02]  /*3d40*/  FFMA.FTZ R106, R100.reuse, R157, -R129 ;  /* 0x0000009d646a7223 */ /* 0x040fe40000010881 */
[----:B------:R-:W-:Y:S01]  /*3d50*/  FFMA.FTZ R128, R100, R107, R128 ;  /* 0x0000006b64807223 */ /* 0x000fe20000010080 */
[----:B------:R-:W-:Y:S01]  /*3d60*/  ISETP.NE.AND P4, PT, R61, RZ, PT ;  /* 0x000000ff3d00720c */ /* 0x000fe20003f85270 */
[----:B------:R-:W-:-:S02]  /*3d70*/  FADD.FTZ R129, R155, R106 ;  /* 0x0000006a9b817221 */ /* 0x000fc40000010000 */
[----:B------:R-:W-:Y:S02]  /*3d80*/  FADD.FTZ R101, R153, R128 ;  /* 0x0000008099657221 */ /* 0x000fe40000010000 */
[C---:B------:R-:W-:Y:S02]  /*3d90*/  FMUL.FTZ R107, R134.reuse, R129 ;  /* 0x00000081866b7220 */ /* 0x040fe40000410000 */
[-C--:B------:R-:W-:Y:S02]  /*3da0*/  FMUL.FTZ R100, R134, R101.reuse ;  /* 0x0000006586647220 */ /* 0x080fe40000410000 */
[C---:B------:R-:W-:Y:S02]  /*3db0*/  FFMA.FTZ R106, R140.reuse, R101, R107 ;  /* 0x000000658c6a7223 */ /* 0x040fe4000001006b */
[----:B------:R-:W-:Y:S02]  /*3dc0*/  FFMA.FTZ R107, R140, R129, -R100 ;  /* 0x000000818c6b7223 */ /* 0x000fe40000010864 */
[----:B------:R-:W-:-:S02]  /*3dd0*/  FFMA.FTZ R106, R125, R152, R106 ;  /* 0x000000987d6a7223 */ /* 0x000fc4000001006a */
[C---:B------:R-:W-:Y:S01]  /*3de0*/  FFMA.FTZ R100, R125.reuse, R150, R107 ;  /* 0x000000967d647223 */ /* 0x040fe2000001006b */
[----:B------:R-:W-:Y:S01]  /*3df0*/  FMUL.FTZ R150, R124, R27 ;  /* 0x0000001b7c967220 */ /* 0x000fe20000410000 */
[----:B------:R-:W-:Y:S01]  /*3e00*/  FMUL.FTZ R152, R125, R26 ;  /* 0x0000001a7d987220 */ /* 0x000fe20000410000 */
[C---:B------:R-:W-:Y:S01]  /*3e10*/  FMUL.FTZ R128, R133.reuse, R106 ;  /* 0x0000006a85807220 */ /* 0x040fe20000410000 */
[----:B------:R-:W-:-:S03]  /*3e20*/  FMUL.FTZ R153, R133, R100 ;  /* 0x0000006485997220 */ /* 0x000fc60000410000 */
[C---:B------:R-:W-:Y:S01]  /*3e30*/  FFMA.FTZ R107, R135.reuse, R100, -R128 ;  /* 0x00000064876b7223 */ /* 0x040fe20000010880 */
[----:B------:R-:W-:-:S03]  /*3e40*/  FFMA.FTZ R128, R135, R106, R153 ;  /* 0x0000006a87807223 */ /* 0x000fc60000010099 */
[C---:B------:R-:W-:Y:S01]  /*3e50*/  FFMA.FTZ R131, R120.reuse, R131, R107 ;  /* 0x0000008378837223 */ /* 0x040fe2000001006b */
[----:B------:R-:W-:Y:S01]  /*3e60*/  FFMA.FTZ R153, R120, R147, R128 ;  /* 0x0000009378997223 */ /* 0x000fe20000010080 */
[----:B------:R-:W-:Y:S01]  /*3e70*/  FFMA.FTZ R107, R0, R129, RZ ;  /* 0x00000081006b7223 */ /* 0x000fe200000100ff */
[----:B------:R0:W1:Y:S01]  /*3e80*/  SHFL.IDX PT, R147, R103, RZ, 0x1f ;  /* 0x00001fff67937589 */ /* 0x00006200000e0000 */
[-C--:B------:R-:W-:Y:S01]  /*3e90*/  FFMA.FTZ R129, R126, -R150.reuse, R129 ;  /* 0x800000967e817223 */ /* 0x080fe20000010081 */
[----:B------:R-:W-:Y:S01]  /*3ea0*/  FFMA.FTZ R128, R122, -R150, R101 ;  /* 0x800000967a807223 */ /* 0x000fe20000010065 */
[----:B------:R-:W-:Y:S01]  /*3eb0*/  FFMA.FTZ R101, R0, -R101, RZ ;  /* 0x8000006500657223 */ /* 0x000fe200000100ff */
[----:B------:R2:W3:Y:S01]  /*3ec0*/  SHFL.IDX PT, R150, R102, RZ, 0x1f ;  /* 0x00001fff66967589 */ /* 0x0004e200000e0000 */
[C---:B------:R-:W-:Y:S01]  /*3ed0*/  FMUL.FTZ R162, R136.reuse, R131 ;  /* 0x0000008388a27220 */ /* 0x040fe20000410000 */
[-C--:B------:R-:W-:Y:S01]  /*3ee0*/  FMUL.FTZ R160, R136, R153.reuse ;  /* 0x0000009988a07220 */ /* 0x080fe20000410000 */
[C---:B------:R-:W-:Y:S01]  /*3ef0*/  FFMA.FTZ R164, R12.reuse, -R106, R101 ;  /* 0x8000006a0ca47223 */ /* 0x040fe20000010065 */
[----:B------:R-:W-:Y:S01]  /*3f00*/  FFMA.FTZ R158, R12, R100, R107 ;  /* 0x000000640c9e7223 */ /* 0x000fe2000001006b */
[C---:B------:R-:W-:Y:S01]  /*3f10*/  FFMA.FTZ R101, R137.reuse, R153, R162 ;  /* 0x0000009989657223 */ /* 0x040fe200000100a2 */
[----:B------:R-:W-:Y:S01]  /*3f20*/  FFMA.FTZ R160, R137, R131, -R160 ;  /* 0x0000008389a07223 */ /* 0x000fe200000108a0 */
[-C--:B------:R-:W-:Y:S01]  /*3f30*/  FFMA.FTZ R107, R123, -R152.reuse, R100 ;  /* 0x800000987b6b7223 */ /* 0x080fe20000010064 */
[----:B------:R-:W-:Y:S01]  /*3f40*/  FFMA.FTZ R106, R127, -R152, R106 ;  /* 0x800000987f6a7223 */ /* 0x000fe2000001006a */
[C---:B------:R-:W-:Y:S01]  /*3f50*/  FFMA.FTZ R152, R121.reuse, R148, R101 ;  /* 0x0000009479987223 */ /* 0x040fe20000010065 */
[----:B------:R-:W-:Y:S01]  /*3f60*/  FMUL.FTZ R100, R120, R25 ;  /* 0x0000001978647220 */ /* 0x000fe20000410000 */
[C---:B------:R-:W-:Y:S01]  /*3f70*/  FFMA.FTZ R160, R121.reuse, R130, R160 ;  /* 0x0000008279a07223 */ /* 0x040fe200000100a0 */
[----:B------:R-:W-:Y:S01]  /*3f80*/  FMUL.FTZ R148, R121, R24 ;  /* 0x0000001879947220 */ /* 0x000fe20000410000 */
[----:B------:R-:W-:Y:S01]  /*3f90*/  FFMA.FTZ R130, R11, -R153, R164 ;  /* 0x800000990b827223 */ /* 0x000fe200000100a4 */
[-C--:B0-----:R-:W-:Y:S01]  /*3fa0*/  FFMA.FTZ R103, R118, -R100.reuse, R131 ;  /* 0x8000006476677223 */ /* 0x081fe20000010083 */
[----:B--2---:R-:W-:Y:S01]  /*3fb0*/  FFMA.FTZ R102, R116, -R100, R153 ;  /* 0x8000006474667223 */ /* 0x004fe20000010099 */
[-C--:B------:R-:W-:Y:S01]  /*3fc0*/  FFMA.FTZ R101, R119, -R148.reuse, R160 ;  /* 0x8000009477657223 */ /* 0x080fe200000100a0 */
[----:B------:R-:W-:Y:S01]  /*3fd0*/  FFMA.FTZ R100, R117, -R148, R152 ;  /* 0x8000009475647223 */ /* 0x000fe20000010098 */
[----:B------:R-:W-:Y:S01]  /*3fe0*/  FMUL.FTZ R155, R10, R152 ;  /* 0x000000980a9b7220 */ /* 0x000fe20000410000 */
[----:B------:R-:W-:Y:S01]  /*3ff0*/  FMUL.FTZ R152, R151, -R105 ;  /* 0x8000006997987220 */ /* 0x000fe20000410000 */
[C---:B-1----:R-:W-:Y:S01]  /*4000*/  FMUL.FTZ R148, R147.reuse, R42 ;  /* 0x0000002a93947220 */ /* 0x042fe20000410000 */
[----:B------:R-:W-:Y:S01]  /*4010*/  FMUL.FTZ R153, R147, R43 ;  /* 0x0000002b93997220 */ /* 0x000fe20000410000 */
[----:B------:R-:W-:Y:S01]  /*4020*/  FADD.FTZ R130, R130, -R155 ;  /* 0x8000009b82827221 */ /* 0x000fe20000010000 */
[----:B------:R-:W-:Y:S01]  /*4030*/  FFMA.FTZ R158, R11, R131, R158 ;  /* 0x000000830b9e7223 */ /* 0x000fe2000001009e */
[C---:B---3--:R-:W-:Y:S01]  /*4040*/  FFMA.FTZ R155, R150.reuse, R43, R148 ;  /* 0x0000002b969b7223 */ /* 0x048fe20000010094 */
[C---:B------:R-:W-:Y:S01]  /*4050*/  FMUL.FTZ R148, R149.reuse, -R105 ;  /* 0x8000006995947220 */ /* 0x040fe20000410000 */
[----:B------:R-:W-:Y:S01]  /*4060*/  FFMA.FTZ R105, R149, R104, R152 ;  /* 0x0000006895697223 */ /* 0x000fe20000010098 */
[----:B------:R-:W-:Y:S01]  /*4070*/  FFMA.FTZ R153, R150, R42, -R153 ;  /* 0x0000002a96997223 */ /* 0x000fe20000010899 */
[----:B------:R-:W-:Y:S01]  /*4080*/  FMUL.FTZ R43, R147, R41 ;  /* 0x00000029932b7220 */ /* 0x000fe20000410000 */
[----:B------:R-:W-:Y:S01]  /*4090*/  FFMA.FTZ R151, R151, R104, -R148 ;  /* 0x0000006897977223 */ /* 0x000fe20000010894 */
[----:B------:R-:W-:Y:S01]  /*40a0*/  FADD.FTZ R105, -R146, R105 ;  /* 0x0000006992697221 */ /* 0x000fe20000010100 */
[-C--:B------:R-:W-:Y:S01]  /*40b0*/  FMUL.FTZ R42, R147, R40.reuse ;  /* 0x00000028932a7220 */ /* 0x080fe20000410000 */
[----:B------:R-:W-:Y:S01]  /*40c0*/  FFMA.FTZ R40, R150, R40, -R43 ;  /* 0x0000002896287223 */ /* 0x000fe2000001082b */
[----:B------:R-:W-:Y:S01]  /*40d0*/  FADD.FTZ R132, R132, R151 ;  /* 0x0000009784847221 */ /* 0x000fe20000010000 */
[----:B------:R-:W-:Y:S01]  /*40e0*/  FMUL.FTZ R147, R136, -R105 ;  /* 0x8000006988937220 */ /* 0x000fe20000410000 */
[----:B------:R-:W-:Y:S01]  /*40f0*/  FFMA.FTZ R41, R150, R41, R42 ;  /* 0x0000002996297223 */ /* 0x000fe2000001002a */
[----:B------:R-:W-:Y:S01]  /*4100*/  FADD.FTZ R42, R154, R153 ;  /* 0x000000999a2a7221 */ /* 0x000fe20000010000 */
[-C--:B------:R-:W-:Y:S01]  /*4110*/  FMUL.FTZ R104, R136, -R132.reuse ;  /* 0x8000008488687220 */ /* 0x080fe20000410000 */
[----:B------:R-:W-:Y:S01]  /*4120*/  FFMA.FTZ R147, R137, R132, -R147 ;  /* 0x0000008489937223 */ /* 0x000fe20000010893 */
[----:B------:R-:W-:Y:S01]  /*4130*/  FADD.FTZ R43, R156, R155 ;  /* 0x0000009b9c2b7221 */ /* 0x000fe20000010000 */
[----:B------:R-:W-:Y:S01]  /*4140*/  @!P4 LEA R149, R9, R62, 0x4 ;  /* 0x0000003e0995c211 */ /* 0x000fe200078e20ff */
[----:B------:R-:W-:Y:S01]  /*4150*/  FFMA.FTZ R104, R137, R105, R104 ;  /* 0x0000006989687223 */ /* 0x000fe20000010068 */
[----:B------:R-:W-:Y:S01]  /*4160*/  FADD.FTZ R138, R138, R147 ;  /* 0x000000938a8a7221 */ /* 0x000fe20000010000 */
[-C--:B------:R-:W-:Y:S01]  /*4170*/  FMUL.FTZ R148, R132, R24.reuse ;  /* 0x0000001884947220 */ /* 0x080fe20000410000 */
[----:B------:R-:W-:Y:S01]  /*4180*/  FMUL.FTZ R146, R105, R24 ;  /* 0x0000001869927220 */ /* 0x000fe20000410000 */
[----:B------:R-:W-:Y:S01]  /*4190*/  FADD.FTZ R104, -R145, R104 ;  /* 0x0000006891687221 */ /* 0x000fe20000010100 */
[----:B------:R0:W-:Y:S01]  /*41a0*/  @!P4 STS.128 [R149+0x1b80], R40 ;  /* 0x001b80289500c388 */ /* 0x0001e20000000c00 */
[-C--:B------:R-:W-:Y:S01]  /*41b0*/  FMUL.FTZ R145, R138, R25.reuse ;  /* 0x000000198a917220 */ /* 0x080fe20000410000 */
[----:B------:R-:W-:Y:S01]  /*41c0*/  FMUL.FTZ R152, R121, R148 ;  /* 0x0000009479987220 */ /* 0x000fe20000410000 */
[C---:B------:R-:W-:Y:S01]  /*41d0*/  FMUL.FTZ R136, R133.reuse, -R104 ;  /* 0x8000006885887220 */ /* 0x040fe20000410000 */
[-C--:B------:R-:W-:Y:S01]  /*41e0*/  FMUL.FTZ R133, R133, -R138.reuse ;  /* 0x8000008a85857220 */ /* 0x080fe20000410000 */
[----:B------:R-:W-:Y:S01]  /*41f0*/  FMUL.FTZ R147, R104, R25 ;  /* 0x0000001968937220 */ /* 0x000fe20000410000 */
[-C--:B------:R-:W-:Y:S01]  /*4200*/  FMUL.FTZ R150, R120, R145.reuse ;  /* 0x0000009178967220 */ /* 0x080fe20000410000 */
[C---:B------:R-:W-:Y:S01]  /*4210*/  FFMA.FTZ R137, R135.reuse, R138, -R136 ;  /* 0x0000008a87897223 */ /* 0x040fe20000010888 */
[----:B------:R-:W-:Y:S01]  /*4220*/  FFMA.FTZ R136, R135, R104, R133 ;  /* 0x0000006887887223 */ /* 0x000fe20000010085 */
[----:B------:R-:W-:Y:S01]  /*4230*/  IADD3 R133, -R29, R8, RZ ;  /* 0x000000081d857210 */ /* 0x000fe20007ffe1ff */
[----:B------:R-:W-:Y:S01]  /*4240*/  FMUL.FTZ R154, R121, R146 ;  /* 0x00000092799a7220 */ /* 0x000fe20000410000 */
[----:B------:R-:W-:Y:S01]  /*4250*/  FADD.FTZ R137, R144, R137 ;  /* 0x0000008990897221 */ /* 0x000fe20000010000 */
[----:B------:R-:W-:Y:S01]  /*4260*/  FADD.FTZ R136, -R141, R136 ;  /* 0x000000888d887221 */ /* 0x000fe20000010100 */
[----:B------:R1:W-:Y:S01]  /*4270*/  STS [R59+0x10], R150 ;  /* 0x000010963b007388 */ /* 0x0003e20000000800 */
[----:B------:R-:W-:Y:S01]  /*4280*/  FMUL.FTZ R144, R102, R145 ;  /* 0x0000009166907220 */ /* 0x000fe20000410000 */
[----:B------:R-:W-:Y:S01]  /*4290*/  FMUL.FTZ R131, R10, R160 ;  /* 0x000000a00a837220 */ /* 0x000fe20000410000 */
[----:B0-----:R-:W-:Y:S01]  /*42a0*/  FMUL.FTZ R40, R102, R147 ;  /* 0x0000009366287220 */ /* 0x001fe20000410000 */
[C---:B------:R-:W-:Y:S01]  /*42b0*/  FMUL.FTZ R41, R134.reuse, -R136 ;  /* 0x8000008886297220 */ /* 0x040fe20000410000 */
[----:B------:R-:W-:Y:S01]  /*42c0*/  FMUL.FTZ R43, R134, -R137 ;  /* 0x80000089862b7220 */ /* 0x000fe20000410000 */
[----:B------:R-:W-:Y:S01]  /*42d0*/  FMUL.FTZ R42, R136, R26 ;  /* 0x0000001a882a7220 */ /* 0x000fe20000410000 */
[----:B------:R-:W-:Y:S01]  /*42e0*/  FFMA.FTZ R141, R103, R145, R40 ;  /* 0x00000091678d7223 */ /* 0x000fe20000010028 */
[C---:B------:R-:W-:Y:S01]  /*42f0*/  FFMA.FTZ R41, R140.reuse, R137, -R41 ;  /* 0x000000898c297223 */ /* 0x040fe20000010829 */
[----:B------:R-:W-:Y:S01]  /*4300*/  FFMA.FTZ R134, R140, R136, R43 ;  /* 0x000000888c867223 */ /* 0x000fe2000001002b */
[----:B------:R-:W-:Y:S01]  /*4310*/  FMUL.FTZ R40, R137, R26 ;  /* 0x0000001a89287220 */ /* 0x000fe20000410000 */
[----:B------:R-:W-:Y:S01]  /*4320*/  FMUL.FTZ R140, R106, R42 ;  /* 0x0000002a6a8c7220 */ /* 0x000fe20000410000 */
[----:B------:R-:W-:Y:S01]  /*4330*/  FADD.FTZ R135, R142, R41 ;  /* 0x000000298e877221 */ /* 0x000fe20000010000 */
[----:B------:R-:W-:Y:S01]  /*4340*/  FADD.FTZ R134, -R143, R134 ;  /* 0x000000868f867221 */ /* 0x000fe20000010100 */
[-C--:B-1----:R-:W-:Y:S01]  /*4350*/  FMUL.FTZ R150, R106, R40.reuse ;  /* 0x000000286a967220 */ /* 0x082fe20000410000 */
[-C--:B------:R-:W-:Y:S01]  /*4360*/  FFMA.FTZ R142, R107, R40.reuse, R140 ;  /* 0x000000286b8e7223 */ /* 0x080fe2000001008c */
[----:B------:R-:W-:Y:S01]  /*4370*/  FMUL.FTZ R140, R125, R40 ;  /* 0x000000287d8c7220 */ /* 0x000fe20000410000 */
[----:B------:R0:W-:Y:S01]  /*4380*/  STS [R59+0x18], R152 ;  /* 0x000018983b007388 */ /* 0x0001e20000000800 */
[-C--:B------:R-:W-:Y:S01]  /*4390*/  FMUL.FTZ R41, R135, R27.reuse ;  /* 0x0000001b87297220 */ /* 0x080fe20000410000 */
        /* <DEDUP_REMOVED lines=8> */
[----:B0-----:R-:W-:Y:S01]  /*4420*/  FMUL.FTZ R152, R120, R147 ;  /* 0x0000009378987220 */ /* 0x001fe20000410000 */
[----:B------:R-:W-:Y:S01]  /*4430*/  FFMA.FTZ R143, R129, R41, R40 ;  /* 0x00000029818f7223 */ /* 0x000fe20000010028 */
[----:B------:R-:W-:Y:S01]  /*4440*/  STS [R59], R150 ;  /* 0x000000963b007388 */ /* 0x000fe20000000800 */
[----:B-1----:R-:W-:-:S03]  /*4450*/  LEA R140, R133, -R61, 0x1 ;  /* 0x8000003d858c7211 */ /* 0x002fc600078e08ff */
[----:B------:R0:W-:Y:S01]  /*4460*/  STS [R59+0x14], R152 ;  /* 0x000014983b007388 */ /* 0x0001e20000000800 */
[----:B------:R-:W-:Y:S01]  /*4470*/  ISETP.GE.AND P5, PT, R140, 0x1, PT ;  /* 0x000000018c00780c */ /* 0x000fe20003fa6270 */
[----:B--2---:R-:W-:Y:S01]  /*4480*/  FMUL.FTZ R154, R125, R42 ;  /* 0x0000002a7d9a7220 */ /* 0x004fe20000410000 */
[----:B------:R-:W-:-:S04]  /*4490*/  FMUL.FTZ R42, R128, R41 ;  /* 0x00000029802a7220 */ /* 0x000fc80000410000 */
[-C--:B------:R-:W-:Y:S01]  /*44a0*/  FFMA.FTZ R42, R129, R43.reuse, -R42 ;  /* 0x0000002b812a7223 */ /* 0x080fe2000001082a */
[----:B------:R1:W-:Y:S01]  /*44b0*/  STS [R59+0xc], R154 ;  /* 0x00000c9a3b007388 */ /* 0x0003e20000000800 */
[----:B0-----:R-:W-:Y:S02]  /*44c0*/  FMUL.FTZ R152, R124, R43 ;  /* 0x0000002b7c987220 */ /* 0x001fe40000410000 */
[----:B------:R-:W-:-:S03]  /*44d0*/  FADD.FTZ R42, RZ, R42 ;  /* 0x0000002aff2a7221 */ /* 0x000fc60000010000 */
[----:B------:R0:W-:Y:S01]  /*44e0*/  STS [R59+0x4], R152 ;  /* 0x000004983b007388 */ /* 0x0001e20000000800 */
[----:B------:R-:W-:Y:S01]  /*44f0*/  FADD.FTZ R145, R42, R145 ;  /* 0x000000912a917221 */ /* 0x000fe20000010000 */
[----:B-1----:R-:W-:Y:S01]  /*4500*/  FMUL.FTZ R154, R100, R148 ;  /* 0x00000094649a7220 */ /* 0x002fe20000410000 */
        /* <DEDUP_REMOVED lines=16> */
.L_x_17928:
[----:B------:R-:W-:Y:S05]  /*4610*/  BSYNC B0 ;  /* 0x0000000000007941 */ /* 0x000fea0003800000 */
.L_x_17927:
[----:B------:R-:W-:Y:S01]  /*4620*/  FADD.FTZ R143, RZ, R143 ;  /* 0x0000008fff8f7221 */ /* 0x000fe20000010000 */
[----:B------:R-:W-:Y:S01]  /*4630*/  ISETP.GE.AND P5, PT, R140, 0x21, PT ;  /* 0x000000218c00780c */ /* 0x000fe20003fa6270 */
[----:B------:R-:W-:Y:S01]  /*4640*/  USHF.L.U64.HI UR7, UR5, 0x2, UR6 ;  /* 0x0000000205077899 */ /* 0x000fe20008010206 */
[-C--:B------:R-:W-:Y:S01]  /*4650*/  FFMA.FTZ R154, R101, R146.reuse, -R154 ;  /* 0x00000092659a7223 */ /* 0x080fe2000001089a */
[----:B------:R-:W-:Y:S01]  /*4660*/  FADD.FTZ R142, R143, R142 ;  /* 0x0000008e8f8e7221 */ /* 0x000fe20000010000 */
[----:B------:R-:W-:Y:S01]  /*4670*/  USHF.L.U32 UR26, UR5, 0x2, URZ ;  /* 0x00000002051a7899 */ /* 0x000fe2000800063f */
[----:B------:R2:W3:Y:S01]  /*4680*/  LDS R143, [R49+0x290] ;  /* 0x00029000318f7984 */ /* 0x0004e20000000800 */
[----:B------:R-:W-:Y:S01]  /*4690*/  FMUL.FTZ R146, R100, R146 ;  /* 0x0000009264927220 */ /* 0x000fe20000410000 */
[----:B------:R-:W-:Y:S01]  /*46a0*/  FADD.FTZ R139, R145, R144 ;  /* 0x00000090918b7221 */ /* 0x000fe20000010000 */
[----:B-1----:R-:W-:Y:S01]  /*46b0*/  IMAD R40, R70, UR7, RZ ;  /* 0x0000000746287c24 */ /* 0x002fe2000f8e02ff */
[----:B------:R-:W-:Y:S01]  /*46c0*/  BSSY B0, `(.L_x_17929) ;  /* 0x0000009000007945 */ /* 0x000fe20003800000 */
[----:B------:R-:W-:Y:S01]  /*46d0*/  FADD.FTZ R43, R142, R141 ;  /* 0x0000008d8e2b7221 */ /* 0x000fe20000010000 */
[----:B------:R-:W-:Y:S01]  /*46e0*/  FFMA.FTZ R148, R101, R148, R146 ;  /* 0x0000009465947223 */ /* 0x000fe20000010092 */
[----:B------:R-:W-:Y:S01]  /*46f0*/  FADD.FTZ R139, R139, R154 ;  /* 0x0000009a8b8b7221 */ /* 0x000fe20000010000 */
[----:B------:R-:W-:Y:S01]  /*4700*/  IMAD R141, R71, UR26, R40 ;  /* 0x0000001a478d7c24 */ /* 0x000fe2000f8e0228 */
[----:B--2---:R-:W-:Y:S06]  /*4710*/  @!P5 BRA `(.L_x_17930) ;  /* 0x00000000000cd947 */ /* 0x004fec0003800000 */
[----:B------:R-:W-:-:S05]  /*4720*/  IMAD.WIDE.U32 R40, R70, UR26, R86 ;  /* 0x0000001a46287c25 */ /* 0x000fca000f8e0056 */
[----:B------:R-:W-:-:S05]  /*4730*/  IADD3 R41, R41, R141, RZ ;  /* 0x0000008d29297210 */ /* 0x000fca0007ffe0ff */
[----:B---3--:R1:W-:Y:S02]  /*4740*/  REDG.E.ADD.F32.FTZ.RN.STRONG.GPU desc[UR12][R40.64], R143 ;  /* 0x0000008f280079a6 */ /* 0x0083e4000c10f38c */
.L_x_17930:
[----:B------:R-:W-:Y:S05]  /*4750*/  BSYNC B0 ;  /* 0x0000000000007941 */ /* 0x000fea0003800000 */
.L_x_17929:
[----:B-1-3--:R1:W2:Y:S01]  /*4760*/  LDS R143, [R47+0x310] ;  /* 0x000310002f8f7984 */ /* 0x00a2a20000000800 */
[----:B------:R-:W-:Y:S01]  /*4770*/  ISETP.GE.AND P5, PT, R140, 0x41, PT ;  /* 0x000000418c00780c */ /* 0x000fe20003fa6270 */
[----:B------:R-:W-:-:S12]  /*4780*/  BSSY B0, `(.L_x_17931) ;  /* 0x0000005000007945 */ /* 0x000fd80003800000 */
[----:B-1----:R-:W-:Y:S05]  /*4790*/  @!P5 BRA `(.L_x_17932) ;  /* 0x00000000000cd947 */ /* 0x002fea0003800000 */
[----:B------:R-:W-:-:S05]  /*47a0*/  IMAD.WIDE.U32 R40, R70, UR26, R84 ;  /* 0x0000001a46287c25 */ /* 0x000fca000f8e0054 */
[----:B------:R-:W-:-:S05]  /*47b0*/  IADD3 R41, R141, R41, RZ ;  /* 0x000000298d297210 */ /* 0x000fca0007ffe0ff */
[----:B--2---:R1:W-:Y:S02]  /*47c0*/  REDG.E.ADD.F32.FTZ.RN.STRONG.GPU desc[UR12][R40.64], R143 ;  /* 0x0000008f280079a6 */ /* 0x0043e4000c10f38c */
.L_x_17932:
[----:B------:R-:W-:Y:S05]  /*47d0*/  BSYNC B0 ;  /* 0x0000000000007941 */ /* 0x000fea0003800000 */
.L_x_17931:
[----:B-12---:R1:W2:Y:S01]  /*47e0*/  LDS R143, [R46+0x390] ;  /* 0x000390002e8f7984 */ /* 0x0062a20000000800 */
[----:B------:R-:W-:Y:S01]  /*47f0*/  ISETP.GE.AND P5, PT, R140, 0x61, PT ;  /* 0x000000618c00780c */ /* 0x000fe20003fa6270 */
[----:B------:R-:W-:-:S12]  /*4800*/  BSSY B0, `(.L_x_17933) ;  /* 0x0000005000007945 */ /* 0x000fd80003800000 */
[----:B-1----:R-:W-:Y:S05]  /*4810*/  @!P5 BRA `(.L_x_17934) ;  /* 0x00000000000cd947 */ /* 0x002fea0003800000 */
[----:B------:R-:W-:-:S05]  /*4820*/  IMAD.WIDE.U32 R40, R70, UR26, R82 ;  /* 0x0000001a46287c25 */ /* 0x000fca000f8e0052 */
[----:B------:R-:W-:-:S05]  /*4830*/  IADD3 R41, R141, R41, RZ ;  /* 0x000000298d297210 */ /* 0x000fca0007ffe0ff */
[----:B--2---:R1:W-:Y:S02]  /*4840*/  REDG.E.ADD.F32.FTZ.RN.STRONG.GPU desc[UR12][R40.64], R143 ;  /* 0x0000008f280079a6 */ /* 0x0043e4000c10f38c */
.L_x_17934:
[----:B------:R-:W-:Y:S05]  /*4850*/  BSYNC B0 ;  /* 0x0000000000007941 */ /* 0x000fea0003800000 */
.L_x_17933:
[----:B-12---:R1:W2:Y:S01]  /*4860*/  LDS R143, [R45+0x410] ;  /* 0x000410002d8f7984 */ /* 0x0062a20000000800 */
[----:B------:R-:W-:Y:S01]  /*4870*/  ISETP.GE.AND P5, PT, R140, 0x81, PT ;  /* 0x000000818c00780c */ /* 0x000fe20003fa6270 */
[----:B------:R-:W-:-:S12]  /*4880*/  BSSY B0, `(.L_x_17935) ;  /* 0x0000005000007945 */ /* 0x000fd80003800000 */
[----:B-1----:R-:W-:Y:S05]  /*4890*/  @!P5 BRA `(.L_x_17936) ;  /* 0x00000000000cd947 */ /* 0x002fea0003800000 */
[----:B------:R-:W-:-:S05]  /*48a0*/  IMAD.WIDE.U32 R40, R70, UR26, R80 ;  /* 0x0000001a46287c25 */ /* 0x000fca000f8e0050 */
[----:B------:R-:W-:-:S05]  /*48b0*/  IADD3 R41, R141, R41, RZ ;  /* 0x000000298d297210 */ /* 0x000fca0007ffe0ff */
[----:B--2---:R1:W-:Y:S02]  /*48c0*/  REDG.E.ADD.F32.FTZ.RN.STRONG.GPU desc[UR12][R40.64], R143 ;  /* 0x0000008f280079a6 */ /* 0x0043e4000c10f38c */
.L_x_17936:
[----:B------:R-:W-:Y:S05]  /*48d0*/  BSYNC B0 ;  /* 0x0000000000007941 */ /* 0x000fea0003800000 */
.L_x_17935:
[----:B-12---:R1:W2:Y:S01]  /*48e0*/  LDS R143, [R44+0x490] ;  /* 0x000490002c8f7984 */ /* 0x0062a20000000800 */
[----:B------:R-:W-:Y:S01]  /*48f0*/  ISETP.GE.AND P5, PT, R140, 0xa1, PT ;  /* 0x000000a18c00780c */ /* 0x000fe20003fa6270 */
[----:B------:R-:W-:-:S12]  /*4900*/  BSSY B0, `(.L_x_17937) ;  /* 0x0000005000007945 */ /* 0x000fd80003800000 */
[----:B-1----:R-:W-:Y:S05]  /*4910*/  @!P5 BRA `(.L_x_17938) ;  /* 0x00000000000cd947 */ /* 0x002fea0003800000 */
[----:B------:R-:W-:-:S05]  /*4920*/  IMAD.WIDE.U32 R40, R70, UR26, R78 ;  /* 0x0000001a46287c25 */ /* 0x000fca000f8e004e */
[----:B------:R-:W-:-:S05]  /*4930*/  IADD3 R41, R141, R41, RZ ;  /* 0x000000298d297210 */ /* 0x000fca0007ffe0ff */
[----:B--2---:R1:W-:Y:S02]  /*4940*/  REDG.E.ADD.F32.FTZ.RN.STRONG.GPU desc[UR12][R40.64], R143 ;  /* 0x0000008f280079a6 */ /* 0x0043e4000c10f38c */
.L_x_17938:
[----:B------:R-:W-:Y:S05]  /*4950*/  BSYNC B0 ;  /* 0x0000000000007941 */ /* 0x000fea0003800000 */
.L_x_17937:
[----:B-12---:R1:W2:Y:S01]  /*4960*/  LDS R143, [R39+0x510] ;  /* 0x00051000278f7984 */ /* 0x0062a20000000800 */
[----:B------:R-:W-:Y:S01]  /*4970*/  ISETP.GE.AND P5, PT, R140, 0xc1, PT ;  /* 0x000000c18c00780c */ /* 0x000fe20003fa6270 */
[----:B------:R-:W-:-:S12]  /*4980*/  BSSY B0, `(.L_x_17939) ;  /* 0x0000005000007945 */ /* 0x000fd80003800000 */
[----:B-1----:R-:W-:Y:S05]  /*4990*/  @!P5 BRA `(.L_x_17940) ;  /* 0x00000000000cd947 */ /* 0x002fea0003800000 */
[----:B------:R-:W-:-:S05]  /*49a0*/  IMAD.WIDE.U32 R40, R70, UR26, R76 ;  /* 0x0000001a46287c25 */ /* 0x000fca000f8e004c */
[----:B------:R-:W-:-:S05]  /*49b0*/  IADD3 R41, R141, R41, RZ ;  /* 0x000000298d297210 */ /* 0x000fca0007ffe0ff */
[----:B--2---:R1:W-:Y:S02]  /*49c0*/  REDG.E.ADD.F32.FTZ.RN.STRONG.GPU desc[UR12][R40.64], R143 ;  /* 0x0000008f280079a6 */ /* 0x0043e4000c10f38c */
.L_x_17940:
[----:B------:R-:W-:Y:S05]  /*49d0*/  BSYNC B0 ;  /* 0x0000000000007941 */ /* 0x000fea0003800000 */
.L_x_17939:
[----:B-1----:R1:W3:Y:S01]  /*49e0*/  LDS R41, [R38+0x590] ;  /* 0x0005900026297984 */ /* 0x0022e20000000800 */
[----:B------:R-:W-:Y:S01]  /*49f0*/  ISETP.GE.AND P5, PT, R140, 0xe1, PT ;  /* 0x000000e18c00780c */ /* 0x000fe20003fa6270 */
[----:B------:R-:W-:Y:S01]  /*4a00*/  BSSY B0, `(.L_x_17941) ;  /* 0x0000006000007945 */ /* 0x000fe20003800000 */
[----:B------:R-:W-:Y:S01]  /*4a10*/  FADD.FTZ R40, R43, R148 ;  /* 0x000000942b287221 */ /* 0x000fe20000010000 */
[----:B------:R-:W-:-:S10]  /*4a20*/  IMAD.WIDE.U32 R42, R70, UR26, R74 ;  /* 0x0000001a462a7c25 */ /* 0x000fd4000f8e004a */
[----:B-1----:R-:W-:Y:S05]  /*4a30*/  @!P5 BRA `(.L_x_17942) ;  /* 0x000000000008d947 */ /* 0x002fea0003800000 */
[----:B------:R-:W-:-:S05]  /*4a40*/  IADD3 R43, R141, R43, RZ ;  /* 0x0000002b8d2b7210 */ /* 0x000fca0007ffe0ff */
[----:B---3--:R1:W-:Y:S02]  /*4a50*/  REDG.E.ADD.F32.FTZ.RN.STRONG.GPU desc[UR12][R42.64], R41 ;  /* 0x000000292a0079a6 */ /* 0x0083e4000c10f38c */
.L_x_17942:
[----:B------:R-:W-:Y:S05]  /*4a60*/  BSYNC B0 ;  /* 0x0000000000007941 */ /* 0x000fea0003800000 */
.L_x_17941:
[----:B------:R-:W4:Y:S01]  /*4a70*/  SHFL.DOWN PT, R140, R139, 0x1, 0x1f ;  /* 0x08201f008b8c7f89 */ /* 0x000f2200000e0000 */
[----:B------:R-:W-:Y:S01]  /*4a80*/  ISETP.GT.AND P5, PT, R51, 0x1e, PT ;  /* 0x0000001e3300780c */ /* 0x000fe20003fa4270 */
[----:B------:R-:W-:Y:S01]  /*4a90*/  BSSY B0, `(.L_x_17943) ;  /* 0x000006c000007945 */ /* 0x000fe20003800000 */
[----:B-1----:R-:W-:Y:S01]  /*4aa0*/  MOV R42, R131 ;  /* 0x00000083002a7202 */ /* 0x002fe20000000f00 */
[----:B--2---:R-:W1:Y:S01]  /*4ab0*/  SHFL.DOWN PT, R143, R131, 0x1, 0x1f ;  /* 0x08201f00838f7f89 */ /* 0x004e6200000e0000 */
[----:B------:R-:W-:Y:S02]  /*4ac0*/  MOV R43, R130 ;  /* 0x00000082002b7202 */ /* 0x000fe40000000f00 */
[----:B---3--:R-:W-:Y:S01]  /*4ad0*/  MOV R41, R139 ;  /* 0x0000008b00297202 */ /* 0x008fe20000000f00 */
[----:B------:R-:W2:Y:S04]  /*4ae0*/  SHFL.DOWN PT, R142, R130, 0x1, 0x1f ;  /* 0x08201f00828e7f89 */ /* 0x000ea800000e0000 */
[----:B------:R-:W3:Y:S02]  /*4af0*/  SHFL.DOWN PT, R141, R40, 0x1, 0x1f ;  /* 0x08201f00288d7f89 */ /* 0x000ee400000e0000 */
[----:B----4-:R-:W-:Y:S01]  /*4b00*/  @!P5 FADD.FTZ R41, R41, R140 ;  /* 0x0000008c2929d221 */ /* 0x010fe20000010000 */
[----:B-1----:R-:W-:-:S04]  /*4b10*/  @!P5 FADD.FTZ R42, R42, R143 ;  /* 0x0000008f2a2ad221 */ /* 0x002fc80000010000 */
[----:B------:R-:W1:Y:S01]  /*4b20*/  SHFL.DOWN PT, R140, R41, 0x2, 0x1f ;  /* 0x08401f00298c7f89 */ /* 0x000e6200000e0000 */
[----:B--2---:R-:W-:-:S03]  /*4b30*/  @!P5 FADD.FTZ R43, R43, R142 ;  /* 0x0000008e2b2bd221 */ /* 0x004fc60000010000 */
[----:B------:R-:W2:Y:S01]  /*4b40*/  SHFL.DOWN PT, R139, R42, 0x2, 0x1f ;  /* 0x08401f002a8b7f89 */ /* 0x000ea200000e0000 */
[----:B---3--:R-:W-:-:S03]  /*4b50*/  @!P5 FADD.FTZ R40, R141, R40 ;  /* 0x000000288d28d221 */ /* 0x008fc60000010000 */
[----:B------:R-:W3:Y:S01]  /*4b60*/  SHFL.DOWN PT, R130, R43, 0x2, 0x1f ;  /* 0x08401f002b827f89 */ /* 0x000ee200000e0000 */
[----:B------:R-:W-:-:S03]  /*4b70*/  ISETP.GT.AND P5, PT, R51, 0x1d, PT ;  /* 0x0000001d3300780c */ /* 0x000fc60003fa4270 */
[----:B------:R-:W4:Y:S10]  /*4b80*/  SHFL.DOWN PT, R131, R40, 0x2, 0x1f ;  /* 0x08401f0028837f89 */ /* 0x000f3400000e0000 */
[----:B-1----:R-:W-:Y:S01]  /*4b90*/  @!P5 FADD.FTZ R41, R41, R140 ;  /* 0x0000008c2929d221 */ /* 0x002fe20000010000 */
[----:B--2---:R-:W-:Y:S01]  /*4ba0*/  @!P5 FADD.FTZ R42, R42, R139 ;  /* 0x0000008b2a2ad221 */ /* 0x004fe20000010000 */
[----:B---3--:R-:W-:-:S04]  /*4bb0*/  @!P5 FADD.FTZ R43, R43, R130 ;  /* 0x000000822b2bd221 */ /* 0x008fc80000010000 */
[----:B------:R-:W1:Y:S01]  /*4bc0*/  SHFL.DOWN PT, R139, R42, 0x4, 0x1f ;  /* 0x08801f002a8b7f89 */ /* 0x000e6200000e0000 */
[----:B----4-:R-:W-:-:S03]  /*4bd0*/  @!P5 FADD.FTZ R40, R40, R131 ;  /* 0x000000832828d221 */ /* 0x010fc60000010000 */
[----:B------:R-:W2:Y:S01]  /*4be0*/  SHFL.DOWN PT, R130, R41, 0x4, 0x1f ;  /* 0x08801f0029827f89 */ /* 0x000ea200000e0000 */
[----:B------:R-:W-:-:S03]  /*4bf0*/  ISETP.GT.AND P5, PT, R51, 0x1b, PT ;  /* 0x0000001b3300780c */ /* 0x000fc60003fa4270 */
[----:B------:R-:W3:Y:S04]  /*4c00*/  SHFL.DOWN PT, R140, R43, 0x4, 0x1f ;  /* 0x08801f002b8c7f89 */ /* 0x000ee800000e0000 */
[----:B------:R-:W4:Y:S06]  /*4c10*/  SHFL.DOWN PT, R131, R40, 0x4, 0x1f ;  /* 0x08801f0028837f89 */ /* 0x000f2c00000e0000 */
        /* <DEDUP_REMOVED lines=20> */
[----:B---3--:R-:W-:Y:S01]  /*4d60*/  @!P5 FADD.FTZ R43, R43, R140 ;  /* 0x0000008c2b2bd221 */ /* 0x008fe20000010000 */
[----:B----4-:R-:W-:Y:S01]  /*4d70*/  @!P5 FADD.FTZ R40, R40, R131 ;  /* 0x000000832828d221 */ /* 0x010fe20000010000 */
[----:B------:R-:W-:-:S13]  /*4d80*/  ISETP.NE.AND P5, PT, R51, RZ, PT ;  /* 0x000000ff3300720c */ /* 0x000fda0003fa5270 */
[----:B------:R-:W1:Y:S01]  /*4d90*/  @!P5 S2R R131, SR_CgaCtaId ;  /* 0x000000000083d919 */ /* 0x000e620000008800 */
[----:B------:R-:W-:-:S04]  /*4da0*/  @!P5 MOV R130, 0x400 ;  /* 0x000004000082d802 */ /* 0x000fc80000000f00 */
[----:B-1----:R-:W-:Y:S01]  /*4db0*/  @!P5 LEA R62, R131, R130, 0x18 ;  /* 0x00000082833ed211 */ /* 0x002fe200078ec0ff */
[----:B------:R-:W-:Y:S01]  /*4dc0*/  FMUL.FTZ R131, R65, R132 ;  /* 0x0000008441837220 */ /* 0x000fe20000410000 */
[-C--:B------:R-:W-:Y:S01]  /*4dd0*/  FMUL.FTZ R130, R117, R105.reuse ;  /* 0x0000006975827220 */ /* 0x080fe20000410000 */
[C---:B------:R-:W-:Y:S02]  /*4de0*/  FMUL.FTZ R117, R65.reuse, R138 ;  /* 0x0000008a41757220 */ /* 0x040fe40000410000 */
[CC--:B------:R-:W-:Y:S01]  /*4df0*/  FFMA.FTZ R139, R64.reuse, R105.reuse, -R131 ;  /* 0x00000069408b7223 */ /* 0x0c0fe20000010883 */
[----:B------:R-:W-:Y:S01]  /*4e00*/  FMUL.FTZ R131, R65, R105 ;  /* 0x0000006941837220 */ /* 0x000fe20000410000 */
[----:B------:R-:W-:Y:S01]  /*4e10*/  FFMA.FTZ R130, R119, R132, R130 ;  /* 0x0000008477827223 */ /* 0x000fe20000010082 */
[----:B------:R-:W-:Y:S01]  /*4e20*/  FFMA.FTZ R119, R64, R104, -R117 ;  /* 0x0000006840777223 */ /* 0x000fe20000010875 */
[----:B------:R-:W-:Y:S01]  /*4e30*/  FMUL.FTZ R140, R100, R139 ;  /* 0x0000008b648c7220 */ /* 0x000fe20000410000 */
[----:B------:R-:W-:Y:S01]  /*4e40*/  FFMA.FTZ R100, R64, R132, R131 ;  /* 0x0000008440647223 */ /* 0x000fe20000010083 */
[-C--:B------:R-:W-:Y:S01]  /*4e50*/  FMUL.FTZ R117, R65, R104.reuse ;  /* 0x0000006841757220 */ /* 0x080fe20000410000 */
[----:B------:R-:W-:Y:S01]  /*4e60*/  FMUL.FTZ R102, R102, R119 ;  /* 0x0000007766667220 */ /* 0x000fe20000410000 */
[----:B------:R-:W-:Y:S01]  /*4e70*/  FMUL.FTZ R105, R116, R104 ;  /* 0x0000006874697220 */ /* 0x000fe20000410000 */
[----:B------:R-:W-:Y:S01]  /*4e80*/  FFMA.FTZ R100, R101, R100, R140 ;  /* 0x0000006465647223 */ /* 0x000fe2000001008c */
[----:B------:R-:W-:Y:S01]  /*4e90*/  FMUL.FTZ R101, R65, R137 ;  /* 0x0000008941657220 */ /* 0x000fe20000410000 */
[----:B------:R1:W-:Y:S01]  /*4ea0*/  @!P5 STS.128 [R62+0x640], R40 ;  /* 0x000640283e00d388 */ /* 0x0003e20000000c00 */
[----:B------:R-:W-:Y:S01]  /*4eb0*/  FFMA.FTZ R105, R118, R138, R105 ;  /* 0x0000008a76697223 */ /* 0x000fe20000010069 */
[----:B------:R-:W-:Y:S01]  /*4ec0*/  FFMA.FTZ R121, R121, R130, R100 ;  /* 0x0000008279797223 */ /* 0x000fe20000010064 */
[C---:B------:R-:W-:Y:S01]  /*4ed0*/  FFMA.FTZ R101, R64.reuse, R136, -R101 ;  /* 0x0000008840657223 */ /* 0x040fe20000010865 */
[----:B------:R-:W-:Y:S01]  /*4ee0*/  FFMA.FTZ R100, R64, R138, R117 ;  /* 0x0000008a40647223 */ /* 0x000fe20000010075 */
[----:B------:R-:W-:Y:S01]  /*4ef0*/  FFMA.FTZ R13, R130, R24, R13 ;  /* 0x00000018820d7223 */ /* 0x000fe2000001000d */
[----:B------:R-:W-:Y:S01]  /*4f00*/  FADD.FTZ R22, R121, R22 ;  /* 0x0000001679167221 */ /* 0x000fe20000010000 */
[----:B------:R-:W-:Y:S01]  /*4f10*/  FMUL.FTZ R106, R106, R101 ;  /* 0x000000656a6a7220 */ /* 0x000fe20000410000 */
[----:B------:R-:W-:Y:S01]  /*4f20*/  FMUL.FTZ R101, R65, R135 ;  /* 0x0000008741657220 */ /* 0x000fe20000410000 */
[----:B------:R-:W-:Y:S01]  /*4f30*/  FFMA.FTZ R103, R103, R100, R102 ;  /* 0x0000006467677223 */ /* 0x000fe20000010066 */
[-C--:B------:R-:W-:Y:S01]  /*4f40*/  FMUL.FTZ R102, R127, R136.reuse ;  /* 0x000000887f667220 */ /* 0x080fe20000410000 */
[C---:B------:R-:W-:Y:S01]  /*4f50*/  FMUL.FTZ R136, R65.reuse, R136 ;  /* 0x0000008841887220 */ /* 0x040fe20000410000 */
[-C--:B------:R-:W-:Y:S01]  /*4f60*/  FMUL.FTZ R100, R65, R134.reuse ;  /* 0x0000008641647220 */ /* 0x080fe20000410000 */
[-C--:B------:R-:W-:Y:S01]  /*4f70*/  FFMA.FTZ R101, R64, R134.reuse, -R101 ;  /* 0x0000008640657223 */ /* 0x080fe20000010865 */
        /* <DEDUP_REMOVED lines=15> */
[----:B------:R-:W-:Y:S01]  /*5070*/  FADD.FTZ R20, R125, R20 ;  /* 0x000000147d147221 */ /* 0x000fe20000010000 */
[----:B------:R-:W-:Y:S01]  /*5080*/  FADD.FTZ R17, R124, R17 ;  /* 0x000000117c117221 */ /* 0x000fe20000010000 */
[----:B------:R-:W-:Y:S06]  /*5090*/  BAR.SYNC.DEFER_BLOCKING 0x0 ;  /* 0x0000000000007b1d */ /* 0x000fec0000010000 */
[----:B-1----:R-:W-:Y:S05]  /*50a0*/  @P4 BRA `(.L_x_17944) ;  /* 0x0000000000284947 */ /* 0x002fea0003800000 */
[----:B------:R-:W-:Y:S02]  /*50b0*/  ISETP.NE.AND P4, PT, R28, R115, PT ;  /* 0x000000731c00720c */ /* 0x000fe40003f85270 */
        /* <DEDUP_REMOVED lines=9> */
.L_x_17944:
[----:B------:R-:W-:Y:S05]  /*5150*/  BSYNC B0 ;  /* 0x0000000000007941 */ /* 0x000fea0003800000 */
.L_x_17943:
[----:B------:R-:W-:Y:S01]  /*5160*/  IADD3 R9, R9, 0x1, RZ ;  /* 0x0000000109097810 */ /* 0x000fe20007ffe0ff */
[----:B------:R-:W-:-:S03]  /*5170*/  UIADD3 UR5, UP0, UR5, 0x1, URZ ;  /* 0x0000000105057890 */ /* 0x000fc6000ff1e03f */
[----:B------:R-:W-:Y:S01]  /*5180*/  ISETP.GE.AND P4, PT, R9, UR27, PT ;  /* 0x0000001b09007c0c */ /* 0x000fe2000bf86270 */
[----:B------:R-:W-:-:S12]  /*5190*/  UIADD3.X UR6, URZ, UR6, URZ, UP0, !UPT ;  /* 0x000000063f067290 */ /* 0x000fd800087fe43f */
[----:B------:R-:W-:Y:S05]  /*51a0*/  @!P4 BRA `(.L_x_17945) ;  /* 0xffffffcc00bcc947 */ /* 0x000fea000383ffff */
.L_x_17914:
[----:B------:R-:W-:Y:S01]  /*51b0*/  BAR.SYNC.DEFER_BLOCKING 0x0 ;  /* 0x0000000000007b1d */ /* 0x000fe20000010000 */
[C---:B------:R-:W-:Y:S02]  /*51c0*/  LOP3.LUT R4, R48.reuse, 0x20, RZ, 0xfc, !PT ;  /* 0x0000002030047812 */ /* 0x040fe400078efcff */
[C---:B------:R-:W-:Y:S02]  /*51d0*/  LOP3.LUT R0, R48.reuse, 0x40, RZ, 0xfc, !PT ;  /* 0x0000004030007812 */ /* 0x040fe400078efcff */
[-C--:B------:R-:W-:Y:S02]  /*51e0*/  ISETP.GE.AND P0, PT, R48, R133.reuse, PT ;  /* 0x000000853000720c */ /* 0x080fe40003f06270 */
[----:B------:R-:W-:Y:S02]  /*51f0*/  ISETP.GE.AND P3, PT, R37, R133, PT ;  /* 0x000000852500720c */ /* 0x000fe40003f66270 */
[----:B------:R-:W-:Y:S02]  /*5200*/  PRMT R5, RZ, 0x7610, R5 ;  /* 0x00007610ff057816 */ /* 0x000fe40000000005 */
[----:B------:R-:W-:-:S02]  /*5210*/  PRMT R21, RZ, 0x7610, R21 ;  /* 0x00007610ff157816 */ /* 0x000fc40000000015 */
[----:B------:R-:W-:Y:S02]  /*5220*/  PRMT R12, RZ, 0x7610, R12 ;  /* 0x00007610ff0c7816 */ /* 0x000fe4000000000c */
[----:B------:R-:W-:Y:S02]  /*5230*/  PRMT R14, RZ, 0x7610, R14 ;  /* 0x00007610ff0e7816 */ /* 0x000fe4000000000e */
[CC--:B-1----:R-:W-:Y:S01]  /*5240*/  LEA R42, R51.reuse, R62.reuse, 0x1 ;  /* 0x0000003e332a7211 */ /* 0x0c2fe200078e08ff */
[--C-:B------:R-:W-:Y:S01]  /*5250*/  @!P0 IMAD.WIDE R2, R48, 0x2, R90.reuse ;  /* 0x0000000230028825 */ /* 0x100fe200078e025a */
[-C--:B------:R-:W-:Y:S02]  /*5260*/  ISETP.GE.AND P1, PT, R4, R133.reuse, PT ;  /* 0x000000850400720c */ /* 0x080fe40003f26270 */
[----:B------:R-:W-:Y:S01]  /*5270*/  LEA R26, R51, R62, 0x3 ;  /* 0x0000003e331a7211 */ /* 0x000fe200078e18ff */
[--C-:B------:R-:W-:Y:S01]  /*5280*/  @!P3 IMAD.WIDE R10, R48, 0x2, R90.reuse ;  /* 0x00000002300ab825 */ /* 0x100fe200078e025a */
[----:B------:R-:W-:Y:S01]  /*5290*/  ISETP.GE.AND P2, PT, R0, R133, PT ;  /* 0x000000850000720c */ /* 0x000fe20003f46270 */
[----:B------:R-:W2:Y:S01]  /*52a0*/  @!P0 LDG.E.U16 R5, desc[UR12][R2.64] ;  /* 0x0000000c02058981 */ /* 0x000ea2000c1e1500 */
[----:B------:R-:W1:Y:S03]  /*52b0*/  S2UR UR6, SR_CgaCtaId ;  /* 0x00000000000679c3 */ /* 0x000e660000008800 */
[----:B------:R3:W4:Y:S04]  /*52c0*/  @!P3 LDG.E.U16 R21, desc[UR12][R10.64+0xc0] ;  /* 0x0000c00c0a15b981 */ /* 0x000728000c1e1500 */
[C-C-:B------:R-:W-:Y:S01]  /*52d0*/  @!P1 IMAD.WIDE R6, R48.reuse, 0x2, R90.reuse ;  /* 0x0000000230069825 */ /* 0x140fe200078e025a */
[----:B------:R-:W-:Y:S01]  /*52e0*/  UMOV UR5, 0x400 ;  /* 0x0000040000057882 */ /* 0x000fe20000000000 */
[----:B------:R-:W5:Y:S02]  /*52f0*/  LDC.64 R40, c[0x0][0x388] ;  /* 0x0000e200ff287b82 */ /* 0x000f640000000a00 */
[----:B------:R-:W-:Y:S01]  /*5300*/  @!P2 IMAD.WIDE R8, R48, 0x2, R90 ;  /* 0x000000023008a825 */ /* 0x000fe200078e025a */
[----:B------:R-:W4:Y:S04]  /*5310*/  @!P1 LDG.E.U16 R12, desc[UR12][R6.64+0x40] ;  /* 0x0000400c060c9981 */ /* 0x000f28000c1e1500 */
[----:B------:R5:W4:Y:S01]  /*5320*/  @!P2 LDG.E.U16 R14, desc[UR12][R8.64+0x80] ;  /* 0x0000800c080ea981 */ /* 0x000b22000c1e1500 */
[----:B------:R-:W-:-:S02]  /*5330*/  ISETP.NE.AND P0, PT, R61, RZ, PT ;  /* 0x000000ff3d00720c */ /* 0x000fc40003f05270 */
[----:B---3--:R-:W-:Y:S02]  /*5340*/  F2FP.BF16.F32.PACK_AB R10, R15, R18 ;  /* 0x000000120f0a723e */ /* 0x008fe400000010ff */
[----:B------:R-:W-:Y:S01]  /*5350*/  F2FP.BF16.F32.PACK_AB R11, R13, R16 ;  /* 0x000000100d0b723e */ /* 0x000fe200000010ff */
[----:B-1----:R-:W-:-:S06]  /*5360*/  ULEA UR5, UR6, UR5, 0x18 ;  /* 0x0000000506057291 */ /* 0x002fcc000f8ec03f */
[----:B------:R-:W-:Y:S01]  /*5370*/  MOV R62, UR5 ;  /* 0x00000005003e7c02 */ /* 0x000fe20008000f00 */
[----:B-----5:R-:W-:Y:S01]  /*5380*/  IMAD R8, R40, UR15, RZ ;  /* 0x0000000f28087c24 */ /* 0x020fe2000f8e02ff */
[----:B------:R-:W-:-:S03]  /*5390*/  SHF.R.S32.HI R16, RZ, 0x1f, R48 ;  /* 0x0000001fff107819 */ /* 0x000fc60000011430 */
[----:B------:R-:W-:Y:S02]  /*53a0*/  IMAD R13, R41, UR14, R8 ;  /* 0x0000000e290d7c24 */ /* 0x000fe4000f8e0208 */
[----:B------:R-:W-:Y:S01]  /*53b0*/  IMAD.WIDE.U32 R8, R40, UR14, RZ ;  /* 0x0000000e28087c25 */ /* 0x000fe2000f8e00ff */
[----:B------:R-:W-:Y:S04]  /*53c0*/  BSSY B0, `(.L_x_17946) ;  /* 0x0000041000007945 */ /* 0x000fe80003800000 */
[----:B------:R-:W-:Y:S01]  /*53d0*/  IADD3 R41, R9, R13, RZ ;  /* 0x0000000d09297210 */ /* 0x000fe20007ffe0ff */
[----:B--2---:R-:W-:Y:S04]  /*53e0*/  STS.U16 [R42], R5 ;  /* 0x000000052a007388 */ /* 0x004fe80000000400 */
[----:B----4-:R-:W-:Y:S04]  /*53f0*/  STS.U16 [R42+0xc0], R21 ;  /* 0x0000c0152a007388 */ /* 0x010fe80000000400 */
[----:B------:R-:W-:Y:S04]  /*5400*/  STS.U16 [R42+0x40], R12 ;  /* 0x0000400c2a007388 */ /* 0x000fe80000000400 */
[----:B------:R-:W-:Y:S01]  /*5410*/  STS.U16 [R42+0x80], R14 ;  /* 0x0000800e2a007388 */ /* 0x000fe20000000400 */
[----:B------:R-:W-:-:S03]  /*5420*/  NOP ;  /* 0x0000000000007918 */ /* 0x000fc60000000000 */
[----:B------:R-:W1:Y:S01]  /*5430*/  LDS.64 R24, [R26] ;  /* 0x000000001a187984 */ /* 0x000e620000000a00 */
[----:B------:R-:W-:Y:S06]  /*5440*/  BAR.SYNC.DEFER_BLOCKING 0x0 ;  /* 0x0000000000007b1d */ /* 0x000fec0000010000 */
[----:B------:R2:W-:Y:S01]  /*5450*/  STS.64 [R26], R10 ;  /* 0x0000000a1a007388 */ /* 0x0005e20000000a00 */
[----:B------:R-:W-:-:S03]  /*5460*/  NOP ;  /* 0x0000000000007918 */ /* 0x000fc60000000000 */
[----:B------:R-:W-:Y:S04]  /*5470*/  LDS.U16 R15, [R42] ;  /* 0x000000002a0f7984 */ /* 0x000fe80000000400 */
[----:B------:R-:W-:Y:S01]  /*5480*/  LDS.U16 R21, [R42+0x40] ;  /* 0x000040002a157984 */ /* 0x000fe20000000400 */
[----:B-1----:R-:W-:Y:S02]  /*5490*/  SHF.L.U32 R2, R24, 0x10, RZ ;  /* 0x0000001018027819 */ /* 0x002fe400000006ff */
[----:B------:R-:W-:Y:S01]  /*54a0*/  SHF.L.U32 R6, R25, 0x10, RZ ;  /* 0x0000001019067819 */ /* 0x000fe200000006ff */
[----:B------:R-:W-:Y:S02]  /*54b0*/  LDS.U16 R23, [R42+0x80] ;  /* 0x000080002a177984 */ /* 0x000fe40000000400 */
[--C-:B------:R-:W-:Y:S01]  /*54c0*/  FADD.FTZ R3, R2, R111.reuse ;  /* 0x0000006f02037221 */ /* 0x100fe20000010000 */
[----:B------:R-:W-:Y:S01]  /*54d0*/  PRMT R2, R24, 0x7632, R2 ;  /* 0x0000763218027816 */ /* 0x000fe20000000002 */
[----:B------:R-:W-:-:S03]  /*54e0*/  FADD.FTZ R5, R6, R111 ;  /* 0x0000006f06057221 */ /* 0x000fc60000010000 */
[----:B------:R-:W-:Y:S02]  /*54f0*/  SHF.L.U32 R6, R2, 0x10, RZ ;  /* 0x0000001002067819 */ /* 0x000fe400000006ff */
[----:B------:R-:W-:Y:S02]  /*5500*/  PRMT R2, R25, 0x7632, R2 ;  /* 0x0000763219027816 */ /* 0x000fe40000000002 */
[----:B------:R-:W-:Y:S04]  /*5510*/  LDS.U16 R25, [R42+0xc0] ;  /* 0x0000c0002a197984 */ /* 0x000fe80000000400 */
[----:B------:R-:W-:Y:S01]  /*5520*/  @!P0 STS [UR5+0x100], R133 ;  /* 0x00010085ff008988 */ /* 0x000fe20008000805 */
[----:B------:R-:W-:Y:S01]  /*5530*/  BAR.SYNC.DEFER_BLOCKING 0x0 ;  /* 0x0000000000007b1d */ /* 0x000fe20000010000 */
[----:B------:R-:W-:Y:S01]  /*5540*/  FSETP.GTU.FTZ.AND P3, PT, R3, 20, PT ;  /* 0x41a000000300780b */ /* 0x000fe20003f7c000 */
[----:B------:R-:W-:Y:S01]  /*5550*/  FADD.FTZ R6, R6, R111 ;  /* 0x0000006f06067221 */ /* 0x000fe20000010000 */
[----:B------:R-:W-:-:S04]  /*5560*/  FSETP.GTU.FTZ.AND P4, PT, R5, 20, PT ;  /* 0x41a000000500780b */ /* 0x000fc80003f9c000 */
[----:B------:R-:W-:Y:S02]  /*5570*/  FSETP.GTU.FTZ.AND P2, PT, R6, 20, PT ;  /* 0x41a000000600780b */ /* 0x000fe40003f5c000 */
[----:B------:R-:W-:-:S05]  /*5580*/  SHF.L.U32 R2, R2, 0x10, RZ ;  /* 0x0000001002027819 */ /* 0x000fca00000006ff */
[----:B------:R-:W-:Y:S01]  /*5590*/  @!P3 FMUL.FTZ R3, R3, -1.4426950216293334961 ;  /* 0xbfb8aa3b0303b820 */ /* 0x000fe20000410000 */
[----:B------:R-:W1:Y:S01]  /*55a0*/  LDS R27, [R62+0x100] ;  /* 0x000100003e1b7984 */ /* 0x000e620000000800 */
[----:B------:R-:W-:-:S04]  /*55b0*/  @!P4 FMUL.FTZ R5, R5, -1.4426950216293334961 ;  /* 0xbfb8aa3b0505c820 */ /* 0x000fc80000410000 */
[----:B------:R-:W3:Y:S01]  /*55c0*/  @!P3 MUFU.EX2 R3, R3 ;  /* 0x000000030003b308 */ /* 0x000ee20000000800 */
[----:B--2---:R-:W-:Y:S01]  /*55d0*/  FADD.FTZ R11, R2, R111 ;  /* 0x0000006f020b7221 */ /* 0x004fe20000010000 */
[----:B------:R-:W-:Y:S02]  /*55e0*/  @!P2 FMUL.FTZ R2, R6, -1.4426950216293334961 ;  /* 0xbfb8aa3b0602a820 */ /* 0x000fe40000410000 */
[----:B------:R-:W2:Y:S04]  /*55f0*/  LDC.64 R6, c[0x0][0x3e0] ;  /* 0x0000f800ff067b82 */ /* 0x000ea80000000a00 */
[----:B------:R-:W4:Y:S01]  /*5600*/  @!P4 MUFU.EX2 R5, R5 ;  /* 0x000000050005c308 */ /* 0x000f220000000800 */
[----:B------:R-:W-:-:S07]  /*5610*/  FSETP.GTU.FTZ.AND P1, PT, R11, 20, PT ;  /* 0x41a000000b00780b */ /* 0x000fce0003f3c000 */
[----:B------:R-:W5:Y:S01]  /*5620*/  @!P2 MUFU.EX2 R2, R2 ;  /* 0x000000020002a308 */ /* 0x000f620000000800 */
[----:B---3--:R-:W-:-:S05]  /*5630*/  @!P3 FADD.FTZ R3, R3, 1 ;  /* 0x3f8000000303b421 */ /* 0x008fca0000010000 */
[----:B------:R-:W-:Y:S02]  /*5640*/  @!P1 FMUL.FTZ R11, R11, -1.4426950216293334961 ;  /* 0xbfb8aa3b0b0b9820 */ /* 0x000fe40000410000 */
[----:B------:R-:W3:Y:S01]  /*5650*/  @!P3 MUFU.RCP R12, R3 ;  /* 0x00000003000cb308 */ /* 0x000ee20000001000 */
[----:B----4-:R-:W-:-:S07]  /*5660*/  @!P4 FADD.FTZ R10, R5, 1 ;  /* 0x3f800000050ac421 */ /* 0x010fce0000010000 */
[----:B------:R-:W4:Y:S01]  /*5670*/  @!P4 MUFU.RCP R10, R10 ;  /* 0x0000000a000ac308 */ /* 0x000f220000001000 */
[----:B-----5:R-:W-:Y:S01]  /*5680*/  @!P2 FADD.FTZ R5, R2, 1 ;  /* 0x3f8000000205a421 */ /* 0x020fe20000010000 */
[----:B-1----:R-:W-:-:S06]  /*5690*/  ISETP.GE.AND P5, PT, R48, R27, PT ;  /* 0x0000001b3000720c */ /* 0x002fcc0003fa6270 */
[----:B------:R-:W1:Y:S01]  /*56a0*/  @!P1 MUFU.EX2 R11, R11 ;  /* 0x0000000b000b9308 */ /* 0x000e620000000800 */
[----:B---3--:R-:W-:-:S07]  /*56b0*/  @!P3 FMUL.FTZ R17, R17, R12 ;  /* 0x0000000c1111b220 */ /* 0x008fce0000410000 */
[----:B------:R-:W3:Y:S01]  /*56c0*/  @!P2 MUFU.RCP R5, R5 ;  /* 0x000000050005a308 */ /* 0x000ee20000001000 */
[----:B------:R-:W-:Y:S01]  /*56d0*/  IADD3 R2, P3, R48, R29, RZ ;  /* 0x0000001d30027210 */ /* 0x000fe20007f7e0ff */
[----:B----4-:R-:W-:-:S03]  /*56e0*/  @!P4 FMUL.FTZ R19, R19, R10 ;  /* 0x0000000a1313c220 */ /* 0x010fc60000410000 */
[----:B------:R-:W-:Y:S01]  /*56f0*/  LEA.HI.X.SX32 R3, R29, R16, 0x1, P3 ;  /* 0x000000101d037211 */ /* 0x000fe200018f0eff */
[----:B-1----:R-:W-:Y:S01]  /*5700*/  @!P1 FADD.FTZ R14, R11, 1 ;  /* 0x3f8000000b0e9421 */ /* 0x002fe20000010000 */
[----:B--2---:R-:W-:Y:S07]  /*5710*/  @P5 BRA `(.L_x_17947) ;  /* 0x00000000002c5947 */ /* 0x004fee0003800000 */
        /* <DEDUP_REMOVED lines=11> */
.L_x_17947:
[----:B------:R-:W-:Y:S05]  /*57d0*/  BSYNC B0 ;  /* 0x0000000000007941 */ /* 0x000fea0003800000 */
.L_x_17946:
[----:B------:R-:W-:Y:S01]  /*57e0*/  IADD3 R29, -R115, UR4, RZ ;  /* 0x00000004731d7c10 */ /* 0x000fe2000fffe1ff */
[----:B------:R-:W-:Y:S01]  /*57f0*/  ULDC.64 UR6, c[0x0][0x390] ;  /* 0x0000e40000067ab9 */ /* 0x000fe20000000a00 */
[----:B------:R-:W-:Y:S01]  /*5800*/  MOV R9, R41 ;  /* 0x0000002900097202 */ /* 0x000fe20000000f00 */
[----:B------:R-:W-:Y:S02]  /*5810*/  IMAD R10, R114, UR6, RZ ;  /* 0x00000006720a7c24 */ /* 0x000fe4000f8e02ff */
[----:B---3--:R-:W-:Y:S01]  /*5820*/  @!P2 FMUL.FTZ R20, R20, R5 ;  /* 0x000000051414a220 */ /* 0x008fe20000410000 */
[----:B------:R-:W-:Y:S01]  /*5830*/  IMAD R29, R29, -0x80, RZ ;  /* 0xffffff801d1d7824 */ /* 0x000fe200078e02ff */
[-C--:B------:R-:W-:Y:S01]  /*5840*/  ISETP.GE.AND P2, PT, R4, R27.reuse, PT ;  /* 0x0000001b0400720c */ /* 0x080fe20003f46270 */
[C---:B------:R-:W-:Y:S01]  /*5850*/  IMAD.WIDE.U32 R8, R113.reuse, UR6, R8 ;  /* 0x0000000671087c25 */ /* 0x040fe2000f8e0008 */
[-C--:B------:R-:W-:Y:S01]  /*5860*/  ISETP.GE.AND P3, PT, R0, R27.reuse, PT ;  /* 0x0000001b0000720c */ /* 0x080fe20003f66270 */
[----:B------:R-:W2:Y:S01]  /*5870*/  @!P1 MUFU.RCP R11, R14 ;  /* 0x0000000e000b9308 */ /* 0x000ea20000001000 */
[----:B------:R-:W-:Y:S01]  /*5880*/  SHF.R.S32.HI R41, RZ, 0x1f, R29 ;  /* 0x0000001fff297819 */ /* 0x000fe2000001141d */
[----:B------:R-:W-:Y:S01]  /*5890*/  IMAD R10, R113, UR7, R10 ;  /* 0x00000007710a7c24 */ /* 0x000fe2000f8e020a */
[----:B------:R-:W-:Y:S01]  /*58a0*/  IADD3 R5, P5, R29, R8, RZ ;  /* 0x000000081d057210 */ /* 0x000fe20007fbe0ff */
[----:B------:R-:W-:Y:S01]  /*58b0*/  IMAD.WIDE R6, R48, 0x2, R6 ;  /* 0x0000000230067825 */ /* 0x000fe200078e0206 */
[----:B------:R-:W-:Y:S01]  /*58c0*/  ISETP.GE.AND P4, PT, R37, R27, PT ;  /* 0x0000001b2500720c */ /* 0x000fe20003f86270 */
[----:B------:R-:W-:Y:S01]  /*58d0*/  BSSY B0, `(.L_x_17948) ;  /* 0x000002c000007945 */ /* 0x000fe20003800000 */
[----:B------:R-:W-:-:S02]  /*58e0*/  IADD3.X R8, R41, R10, R9, P5, !PT ;  /* 0x0000000a29087210 */ /* 0x000fc40002ffe409 */
[----:B------:R-:W-:-:S04]  /*58f0*/  LEA R6, P5, R5, R6, 0x1 ;  /* 0x0000000605067211 */ /* 0x000fc800078a08ff */
[----:B------:R-:W-:Y:S02]  /*5900*/  LEA.HI.X R7, R5, R7, R8, 0x1, P5 ;  /* 0x0000000705077211 */ /* 0x000fe400028f0c08 */
[----:B------:R-:W-:Y:S01]  /*5910*/  F2FP.BF16.F32.PACK_AB R8, R20, R17 ;  /* 0x000000111408723e */ /* 0x000fe200000010ff */
[----:B------:R-:W-:Y:S01]  /*5920*/  FADD.FTZ R17, R17, R108 ;  /* 0x0000006c11117221 */ /* 0x000fe20000010000 */
[----:B--2---:R-:W-:Y:S01]  /*5930*/  @!P1 FMUL.FTZ R22, R22, R11 ;  /* 0x0000000b16169220 */ /* 0x004fe20000410000 */
[----:B------:R-:W-:Y:S01]  /*5940*/  @!P2 STG.E.U16 desc[UR12][R6.64+-0xc0], R21 ;  /* 0xffff40150600a986 */ /* 0x000fe2000c10150c */
[----:B------:R-:W-:Y:S01]  /*5950*/  IADD3 R10, P1, R48, -0x60, RZ ;  /* 0xffffffa0300a7810 */ /* 0x000fe20007f3e0ff */
[----:B------:R-:W-:Y:S02]  /*5960*/  FADD.FTZ R20, R17, R20 ;  /* 0x0000001411147221 */ /* 0x000fe40000010000 */
[----:B------:R-:W-:Y:S01]  /*5970*/  @!P3 STG.E.U16 desc[UR12][R6.64+-0x80], R23 ;  /* 0xffff80170600b986 */ /* 0x000fe2000c10150c */
[----:B------:R-:W-:Y:S01]  /*5980*/  F2FP.BF16.F32.PACK_AB R9, R22, R19 ;  /* 0x000000131609723e */ /* 0x000fe200000010ff */
[----:B------:R-:W-:Y:S01]  /*5990*/  FADD.FTZ R19, R20, R19 ;  /* 0x0000001314137221 */ /* 0x000fe20000010000 */
[----:B------:R-:W-:Y:S01]  /*59a0*/  IADD3.X R17, R16, -0x1, RZ, P1, !PT ;  /* 0xffffffff10117810 */ /* 0x000fe20000ffe4ff */
[----:B------:R2:W-:Y:S02]  /*59b0*/  @!P4 STG.E.U16 desc[UR12][R6.64+-0x40], R25 ;  /* 0xffffc0190600c986 */ /* 0x0005e4000c10150c */
[----:B------:R-:W-:Y:S01]  /*59c0*/  FADD.FTZ R108, R19, R22 ;  /* 0x00000016136c7221 */ /* 0x000fe20000010000 */
[----:B------:R-:W-:Y:S08]  /*59d0*/  BAR.SYNC.DEFER_BLOCKING 0x0 ;  /* 0x0000000000007b1d */ /* 0x000ff00000010000 */
[----:B--2---:R-:W2:Y:S01]  /*59e0*/  LDC.64 R24, c[0x0][0x3a8] ;  /* 0x0000ea00ff187b82 */ /* 0x004ea20000000a00 */
[----:B------:R3:W-:Y:S01]  /*59f0*/  STS.64 [R26], R8 ;  /* 0x000000081a007388 */ /* 0x0007e20000000a00 */
[----:B------:R-:W-:-:S03]  /*5a00*/  NOP ;  /* 0x0000000000007918 */ /* 0x000fc60000000000 */
[----:B------:R-:W-:Y:S01]  /*5a10*/  LDS.U16 R5, [R42] ;  /* 0x000000002a057984 */ /* 0x000fe20000000400 */
[----:B--2---:R-:W-:-:S03]  /*5a20*/  IMAD R6, R24, UR15, RZ ;  /* 0x0000000f18067c24 */ /* 0x004fc6000f8e02ff */
[----:B------:R-:W-:Y:S01]  /*5a30*/  LDS.U16 R11, [R42+0x40] ;  /* 0x000040002a0b7984 */ /* 0x000fe20000000400 */
[----:B---3--:R-:W-:Y:S02]  /*5a40*/  IMAD R9, R25, UR14, R6 ;  /* 0x0000000e19097c24 */ /* 0x008fe4000f8e0206 */
[----:B------:R-:W-:Y:S01]  /*5a50*/  IMAD.WIDE.U32 R6, R24, UR14, RZ ;  /* 0x0000000e18067c25 */ /* 0x000fe2000f8e00ff */
[----:B-1----:R-:W-:Y:S04]  /*5a60*/  LDS.U16 R13, [R42+0x80] ;  /* 0x000080002a0d7984 */ /* 0x002fe80000000400 */
[----:B------:R-:W-:Y:S01]  /*5a70*/  LDS.U16 R15, [R42+0xc0] ;  /* 0x0000c0002a0f7984 */ /* 0x000fe20000000400 */
[----:B------:R-:W-:-:S03]  /*5a80*/  IADD3 R19, R7, R9, RZ ;  /* 0x0000000907137210 */ /* 0x000fc60007ffe0ff */
[----:B------:R-:W-:Y:S01]  /*5a90*/  @!P0 STS [R62+0x100], R133 ;  /* 0x000100853e008388 */ /* 0x000fe20000000800 */
[----:B------:R-:W-:Y:S06]  /*5aa0*/  BAR.SYNC.DEFER_BLOCKING 0x0 ;  /* 0x0000000000007b1d */ /* 0x000fec0000010000 */
[----:B------:R-:W1:Y:S02]  /*5ab0*/  LDS R21, [R62+0x100] ;  /* 0x000100003e157984 */ /* 0x000e640000000800 */
        /* <DEDUP_REMOVED lines=13> */
.L_x_17949:
[----:B------:R-:W-:Y:S05]  /*5b90*/  BSYNC B0 ;  /* 0x0000000000007941 */ /* 0x000fea0003800000 */
.L_x_17948:
        /* <DEDUP_REMOVED lines=8> */
[----:B------:R-:W-:Y:S02]  /*5c20*/  LEA R4, P4, R10, UR16, 0x1 ;  /* 0x000000100a047c11 */ /* 0x000fe4000f8808ff */
[----:B------:R-:W-:Y:S01]  /*5c30*/  ISETP.GE.AND P1, PT, R0, R21, PT ;  /* 0x000000150000720c */ /* 0x000fe20003f26270 */
[----:B------:R-:W-:Y:S01]  /*5c40*/  IMAD R6, R113, UR7, R6 ;  /* 0x0000000771067c24 */ /* 0x000fe2000f8e0206 */
[----:B-1----:R-:W-:-:S02]  /*5c50*/  IADD3 R5, P3, R29, R2, RZ ;  /* 0x000000021d057210 */ /* 0x002fc40007f7e0ff */
        /* <DEDUP_REMOVED lines=18> */
.L_x_17905:
        /* <DEDUP_REMOVED lines=26> */
.L_x_17952:
[----:B------:R-:W-:Y:S05]  /*5f20*/  BSYNC B0 ;  /* 0x0000000000007941 */ /* 0x000fea0003800000 */
.L_x_17951:
        /* <DEDUP_REMOVED lines=29> */
.L_x_17954:
[----:B-1----:R-:W1:Y:S02]  /*6100*/  S2R R15, SR_TID.X ;  /* 0x00000000000f7919 */ /* 0x002e640000002100 */
.L_x_17955:
[----:B------:R-:W-:Y:S05]  /*6110*/  BSYNC B0 ;  /* 0x0000000000007941 */ /* 0x000fea0003800000 */
.L_x_17953:
        /* <DEDUP_REMOVED lines=22> */
.L_x_17957:
[C---:B------:R-:W-:Y:S02]  /*6280*/  LEA R0, R15.reuse, UR4, 0x3 ;  /* 0x000000040f007c11 */ /* 0x040fe4000f8e18ff */
[----:B------:R-:W-:Y:S02]  /*6290*/  SHF.R.S32.HI R10, RZ, 0x1f, R15 ;  /* 0x0000001fff0a7819 */ /* 0x000fe4000001140f */
[----:B-1----:R-:W-:Y:S01]  /*62a0*/  MOV R2, R8 ;  /* 0x0000000800027202 */ /* 0x002fe20000000f00 */
[----:B------:R-:W1:Y:S01]  /*62b0*/  LDS.64 R16, [R0+0x2b80] ;  /* 0x002b800000107984 */ /* 0x000e620000000a00 */
[----:B------:R-:W-:Y:S01]  /*62c0*/  MOV R3, R21 ;  /* 0x0000001500037202 */ /* 0x000fe20000000f00 */
[C---:B------:R-:W-:Y:S01]  /*62d0*/  IMAD R14, R10.reuse, UR6, RZ ;  /* 0x000000060a0e7c24 */ /* 0x040fe2000f8e02ff */
[----:B--2---:R-:W-:Y:S01]  /*62e0*/  MOV R4, R6 ;  /* 0x0000000600047202 */ /* 0x004fe20000000f00 */
        /* <DEDUP_REMOVED lines=21> */
.L_x_17956:
[----:B------:R-:W-:Y:S05]  /*6440*/  EXIT ;  /* 0x000000000000794d */ /* 0x000fea0003800000 */
.L_x_17958:
        /* <DEDUP_REMOVED lines=11> */
.L_x_19038:


//--------------------- .text._Z25selective_scan_bwd_kernelI32Selective_Scan_bwd_kernel_traitsILi32ELi4ELb0ELb1ELb0ELb1ELb1EN3c108BFloat16ENS1_7complexIfEEEEv12SSMParamsBwd --------------------------
	.section	.text._Z25selective_scan_bwd_kernelI32Selective_Scan_bwd_kernel_traitsILi32ELi4ELb0ELb1ELb0ELb1ELb1EN3c108BFloat16ENS1_7complexIfEEEEv12SSMParamsBwd,"ax",@progbits
	.align	128
        .global         _Z25selective_scan_bwd_kernelI32Selective_Scan_bwd_kernel_traitsILi32ELi4ELb0ELb1ELb0ELb1ELb1EN3c108BFloat16ENS1_7complexIfEEEEv12SSMParamsBwd
        .type           _Z25selective_scan_bwd_kernelI32Selective_Scan_bwd_kernel_traitsILi32ELi4ELb0ELb1ELb0ELb1ELb1EN3c108BFloat16ENS1_7complexIfEEEEv12SSMParamsBwd,@function
        .size           _Z25selective_scan_bwd_kernelI32Selective_Scan_bwd_kernel_traitsILi32ELi4ELb0ELb1ELb0ELb1ELb1EN3c108BFloat16ENS1_7complexIfEEEEv12SSMParamsBwd,(.L_x_19039 - _Z25selective_scan_bwd_kernelI32Selective_Scan_bwd_kernel_traitsILi32ELi4ELb0ELb1ELb0ELb1ELb1EN3c108BFloat16ENS1_7complexIfEEEEv12SSMParamsBwd)
        .other          _Z25selective_scan_bwd_kernelI32Selective_Scan_bwd_kernel_traitsILi32ELi4ELb0ELb1ELb0ELb1ELb1EN3c108BFloat16ENS1_7complexIfEEEEv12SSMParamsBwd,@"STO_CUDA_ENTRY STV_DEFAULT"
_Z25selective_scan_bwd_kernelI32Selective_Scan_bwd_kernel_traitsILi32ELi4ELb0ELb1ELb0ELb1ELb1EN3c108BFloat16ENS1_7complexIfEEEEv12SSMParamsBwd:
.text._Z25selective_scan_bwd_kernelI32Selective_Scan_bwd_kernel_traitsILi32ELi4ELb0ELb1ELb0ELb1ELb1EN3c108BFloat16ENS1_7complexIfEEEEv12SSMParamsBwd:
        /* <DEDUP_REMOVED lines=104> */
[----:B------:R-:W-:Y:S02]  /*0680*/  LEA R9, R25, 0xffffff00, 0x8 ;  /* 0xffffff0019097811 */ /* 0x000fe400078e40ff */
[----:B------:R-:W-:Y:S02]  /*0690*/  @P2 LEA R16, P3, R54, R20, 0x2 ;  /* 0x0000001436102211 */ /* 0x000fe400078610ff */
[----:B------:R-:W-:-:S02]  /*06a0*/  IADD3 R7, P4, R7, R2, RZ ;  /* 0x0000000207077210 */ /* 0x000fc40007f9e0ff */
[C---:B------:R-:W-:Y:S02]  /*06b0*/  @P2 LEA.HI.X R17, R54.reuse, R21, R55, 0x2, P3 ;  /* 0x0000001536112211 */ /* 0x040fe400018f1437 */
        /* <DEDUP_REMOVED lines=36> */
[----:B------:R-:W-:Y:S02]  /*0900*/  LEA.HI.SX32 R12, R12, R61, 0x1b ;  /* 0x0000003d0c0c7211 */ /* 0x000fe400078fdaff */
[C---:B------:R-:W-:Y:S02]  /*0910*/  IADD3 R4, R61.reuse, 0x40, RZ ;  /* 0x000000403d047810 */ /* 0x040fe40007ffe0ff */
[----:B------:R-:W-:-:S02]  /*0920*/  IADD3 R6, R61, 0x60, RZ ;  /* 0x000000603d067810 */ /* 0x000fc40007ffe0ff */
[C---:B------:R-:W-:Y:S02]  /*0930*/  IADD3 R8, R61.reuse, 0x80, RZ ;  /* 0x000000803d087810 */ /* 0x040fe40007ffe0ff */
[C---:B------:R-:W-:Y:S02]  /*0940*/  IADD3 R10, R61.reuse, 0xa0, RZ ;  /* 0x000000a03d0a7810 */ /* 0x040fe40007ffe0ff */
[C---:B------:R-:W-:Y:S02]  /*0950*/  IADD3 R20, R61.reuse, 0xe0, RZ ;  /* 0x000000e03d147810 */ /* 0x040fe40007ffe0ff */
[----:B------:R-:W-:Y:S02]  /*0960*/  LOP3.LUT R75, R0, 0x1f, R61, 0xf8, !PT ;  /* 0x0000001f004b7812 */ /* 0x000fe400078ef83d */
[----:B------:R-:W-:Y:S02]  /*0970*/  SHF.L.U32 R2, R61, 0x3, RZ ;  /* 0x000000033d027819 */ /* 0x000fe400000006ff */
[----:B------:R-:W-:-:S02]  /*0980*/  LEA R77, R12, UR5, 0x2 ;  /* 0x000000050c4d7c11 */ /* 0x000fc4000f8e10ff */
[-C--:B------:R-:W-:Y:S02]  /*0990*/  LEA.HI.SX32 R4, R4, R61.reuse, 0x1b ;  /* 0x0000003d04047211 */ /* 0x080fe400078fdaff */
[-C--:B------:R-:W-:Y:S02]  /*09a0*/  LEA.HI.SX32 R6, R6, R61.reuse, 0x1b ;  /* 0x0000003d06067211 */ /* 0x080fe400078fdaff */
[-C--:B------:R-:W-:Y:S02]  /*09b0*/  LEA.HI.SX32 R8, R8, R61.reuse, 0x1b ;  /* 0x0000003d08087211 */ /* 0x080fe400078fdaff */
[-C--:B------:R-:W-:Y:S02]  /*09c0*/  LEA.HI.SX32 R10, R10, R61.reuse, 0x1b ;  /* 0x0000003d0a0a7211 */ /* 0x080fe400078fdaff */
[----:B------:R-:W-:Y:S02]  /*09d0*/  LEA.HI.SX32 R20, R20, R61, 0x1b ;  /* 0x0000003d14147211 */ /* 0x000fe400078fdaff */
[----:B------:R-:W-:-:S02]  /*09e0*/  IADD3 R12, R0, R75, RZ ;  /* 0x0000004b000c7210 */ /* 0x000fc40007ffe0ff */
[----:B------:R-:W-:Y:S02]  /*09f0*/  LEA.HI.SX32 R71, R2, R2, 0x1b ;  /* 0x0000000202477211 */ /* 0x000fe400078fdaff */
[----:B------:R-:W-:Y:S02]  /*0a00*/  LOP3.LUT R160, R61, 0x1f, RZ, 0xc0, !PT ;  /* 0x0000001f3da07812 */ /* 0x000fe400078ec0ff */
        /* <DEDUP_REMOVED lines=19> */
.L_x_18009:
        /* <DEDUP_REMOVED lines=31> */
[----:B------:R-:W-:Y:S02]  /*0d30*/  PRMT R26, RZ, 0x7610, R26 ;  /* 0x00007610ff1a7816 */ /* 0x000fe4000000001a */
[----:B------:R-:W-:Y:S01]  /*0d40*/  PRMT R28, RZ, 0x7610, R28 ;  /* 0x00007610ff1c7816 */ /* 0x000fe2000000001c */
[----:B--2---:R-:W-:Y:S04]  /*0d50*/  STS.U16 [R93], R0 ;  /* 0x000000005d007388 */ /* 0x004fe80000000400 */
[----:B---3--:R0:W-:Y:S04]  /*0d60*/  STS.U16 [R93+0x40], R6 ;  /* 0x000040065d007388 */ /* 0x0081e80000000400 */
[----:B----4-:R1:W-:Y:S04]  /*0d70*/  STS.U16 [R93+0x80], R20 ;  /* 0x000080145d007388 */ /* 0x0103e80000000400 */
[----:B------:R2:W-:Y:S01]  /*0d80*/  STS.U16 [R93+0xc0], R22 ;  /* 0x0000c0165d007388 */ /* 0x0005e20000000400 */
[----:B------:R-:W-:-:S03]  /*0d90*/  NOP ;  /* 0x0000000000007918 */ /* 0x000fc60000000000 */
[----:B------:R-:W-:Y:S01]  /*0da0*/  LDS.64 R8, [R94] ;  /* 0x000000005e087984 */ /* 0x000fe20000000a00 */
[----:B------:R-:W-:Y:S01]  /*0db0*/  BAR.SYNC.DEFER_BLOCKING 0x0 ;  /* 0x0000000000007b1d */ /* 0x000fe20000010000 */
[CC--:B0-----:R-:W-:Y:S02]  /*0dc0*/  @!P3 IADD3 R6, P4, R64.reuse, R91.reuse, RZ ;  /* 0x0000005b4006b210 */ /* 0x0c1fe40007f9e0ff */
[CC--:B-1----:R-:W-:Y:S02]  /*0dd0*/  @!P2 IADD3 R20, P5, R64.reuse, R91.reuse, RZ ;  /* 0x0000005b4014a210 */ /* 0x0c2fe40007fbe0ff */
[----:B--2---:R-:W-:Y:S02]  /*0de0*/  @!P1 IADD3 R22, P6, R64, R91, RZ ;  /* 0x0000005b40169210 */ /* 0x004fe40007fde0ff */
[----:B------:R-:W-:Y:S02]  /*0df0*/  PRMT R0, RZ, 0x7610, R0 ;  /* 0x00007610ff007816 */ /* 0x000fe40000000000 */
[----:B------:R-:W-:-:S02]  /*0e00*/  @!P3 IADD3.X R7, R65, R92, RZ, P4, !PT ;  /* 0x0000005c4107b210 */ /* 0x000fc400027fe4ff */
        /* <DEDUP_REMOVED lines=24> */
[----:B0-----:R-:W-:Y:S01]  /*0f90*/  IMAD R0, R22, UR15, RZ ;  /* 0x0000000f16007c24 */ /* 0x001fe2000f8e02ff */
[----:B------:R-:W-:Y:S01]  /*0fa0*/  ISETP.GE.AND P0, PT, R75, R50, PT ;  /* 0x000000324b00720c */ /* 0x000fe20003f06270 */
[----:B------:R-:W-:Y:S01]  /*0fb0*/  BSSY B0, `(.L_x_17960) ;  /* 0x000003b000007945 */ /* 0x000fe20003800000 */
[----:B------:R-:W-:Y:S01]  /*0fc0*/  SHF.R.S32.HI R11, RZ, 0x1f, R10 ;  /* 0x0000001fff0b7819 */ /* 0x000fe2000001140a */
[--C-:B------:R-:W-:Y:S01]  /*0fd0*/  IMAD R21, R23, UR14, R0.reuse ;  /* 0x0000000e17157c24 */ /* 0x100fe2000f8e0200 */
[----:B-1----:R-:W-:-:S02]  /*0fe0*/  PRMT R0, R96, 0x7632, R0 ;  /* 0x0000763260007816 */ /* 0x002fc40000000000 */
[----:B------:R-:W-:Y:S02]  /*0ff0*/  SHF.L.U32 R96, R96, 0x10, RZ ;  /* 0x0000001060607819 */ /* 0x000fe400000006ff */
[C---:B------:R-:W-:Y:S02]  /*1000*/  PRMT R4, R97.reuse, 0x7632, R4 ;  /* 0x0000763261047816 */ /* 0x040fe40000000004 */
[----:B------:R-:W-:Y:S01]  /*1010*/  SHF.L.U32 R98, R97, 0x10, RZ ;  /* 0x0000001061627819 */ /* 0x000fe200000006ff */
[----:B-----5:R-:W-:Y:S01]  /*1020*/  FADD.FTZ R96, R96, R57 ;  /* 0x0000003960607221 */ /* 0x020fe20000010000 */
[----:B------:R-:W-:Y:S01]  /*1030*/  SHF.L.U32 R0, R0, 0x10, RZ ;  /* 0x0000001000007819 */ /* 0x000fe200000006ff */
[----:B------:R-:W-:Y:S01]  /*1040*/  @!P0 IMAD.WIDE.U32 R2, R22, UR14, R10 ;  /* 0x0000000e16028c25 */ /* 0x000fe2000f8e000a */
[----:B------:R-:W-:-:S03]  /*1050*/  SHF.L.U32 R102, R4, 0x10, RZ ;  /* 0x0000001004667819 */ /* 0x000fc600000006ff */
[----:B------:R-:W-:Y:S01]  /*1060*/  FADD.FTZ R98, R98, R57 ;  /* 0x0000003962627221 */ /* 0x000fe20000010000 */
[----:B------:R-:W-:Y:S01]  /*1070*/  FSETP.GTU.FTZ.AND P4, PT, R96, 20, PT ;  /* 0x41a000006000780b */ /* 0x000fe20003f9c000 */
[----:B------:R-:W-:-:S04]  /*1080*/  IMAD.WIDE.U32 R4, R22, UR14, RZ ;  /* 0x0000000e16047c25 */ /* 0x000fc8000f8e00ff */
[--C-:B------:R-:W-:Y:S01]  /*1090*/  FADD.FTZ R100, R0, R57.reuse ;  /* 0x0000003900647221 */ /* 0x100fe20000010000 */
[----:B------:R-:W-:Y:S01]  /*10a0*/  FADD.FTZ R102, R102, R57 ;  /* 0x0000003966667221 */ /* 0x000fe20000010000 */
[----:B------:R-:W-:Y:S02]  /*10b0*/  @!P0 IADD3 R3, R21, R3, RZ ;  /* 0x0000000315038210 */ /* 0x000fe40007ffe0ff */
[----:B------:R-:W-:Y:S02]  /*10c0*/  IADD3 R0, -R25, UR4, RZ ;  /* 0x0000000419007c10 */ /* 0x000fe4000fffe1ff */
[----:B------:R-:W-:Y:S02]  /*10d0*/  FSETP.GTU.FTZ.AND P1, PT, R98, 20, PT ;  /* 0x41a000006200780b */ /* 0x000fe40003f3c000 */
[----:B------:R-:W-:Y:S02]  /*10e0*/  FSETP.GTU.FTZ.AND P2, PT, R100, 20, PT ;  /* 0x41a000006400780b */ /* 0x000fe40003f5c000 */
[----:B------:R-:W-:-:S02]  /*10f0*/  FSETP.GTU.FTZ.AND P3, PT, R102, 20, PT ;  /* 0x41a000006600780b */ /* 0x000fc40003f7c000 */
[----:B------:R-:W-:Y:S01]  /*1100*/  IADD3 R21, R5, R21, RZ ;  /* 0x0000001505157210 */ /* 0x000fe20007ffe0ff */
[----:B--2---:R0:W-:Y:S04]  /*1110*/  STS.U16 [R93], R30 ;  /* 0x0000001e5d007388 */ /* 0x0041e80000000400 */
[----:B---3--:R0:W-:Y:S04]  /*1120*/  STS.U16 [R93+0x40], R32 ;  /* 0x000040205d007388 */ /* 0x0081e80000000400 */
[----:B----4-:R0:W-:Y:S04]  /*1130*/  STS.U16 [R93+0x80], R6 ;  /* 0x000080065d007388 */ /* 0x0101e80000000400 */
        /* <DEDUP_REMOVED lines=34> */
.L_x_17961:
[----:B------:R-:W-:Y:S05]  /*1360*/  BSYNC B0 ;  /* 0x0000000000007941 */ /* 0x000fea0003800000 */
.L_x_17960:
        /* <DEDUP_REMOVED lines=33> */
.L_x_17963:
[----:B------:R-:W-:Y:S05]  /*1580*/  BSYNC B0 ;  /* 0x0000000000007941 */ /* 0x000fea0003800000 */
.L_x_17962:
        /* <DEDUP_REMOVED lines=33> */
.L_x_17965:
[----:B------:R-:W-:Y:S05]  /*17a0*/  BSYNC B0 ;  /* 0x0000000000007941 */ /* 0x000fea0003800000 */
.L_x_17964:
        /* <DEDUP_REMOVED lines=33> */
.L_x_17967:
[----:B------:R-:W-:Y:S05]  /*19c0*/  BSYNC B0 ;  /* 0x0000000000007941 */ /* 0x000fea0003800000 */
.L_x_17966:
[----:B------:R-:W-:Y:S01]  /*19d0*/  MOV R5, R21 ;  /* 0x0000001500057202 */ /* 0x000fe20000000f00 */
[----:B------:R-:W-:Y:S01]  /*19e0*/  ULDC.64 UR6, c[0x0][0x2a8] ;  /* 0x0000aa0000067ab9 */ /* 0x000fe20000000a00 */
[----:B------:R-:W-:Y:S01]  /*19f0*/  IMAD R95, R0, -0x80, RZ ;  /* 0xffffff80005f7824 */ /* 0x000fe200078e02ff */
[----:B------:R-:W-:Y:S01]  /*1a00*/  LDS.64 R38, [R94] ;  /* 0x000000005e267984 */ /* 0x000fe20000000a00 */
[----:B------:R-:W-:Y:S02]  /*1a10*/  IMAD R7, R55, UR6, RZ ;  /* 0x0000000637077c24 */ /* 0x000fe4000f8e02ff */
[----:B------:R-:W-:Y:S01]  /*1a20*/  @!P0 IMAD.WIDE.U32 R2, R54, UR6, R2 ;  /* 0x0000000636028c25 */ /* 0x000fe2000f8e0002 */
[----:B------:R-:W-:-:S03]  /*1a30*/  SHF.R.S32.HI R97, RZ, 0x1f, R95 ;  /* 0x0000001fff617819 */ /* 0x000fc6000001145f */
[----:B------:R-:W-:-:S04]  /*1a40*/  IMAD.WIDE.U32 R4, R54, UR6, R4 ;  /* 0x0000000636047c25 */ /* 0x000fc8000f8e0004 */
[----:B0-----:R-:W-:Y:S01]  /*1a50*/  IMAD R6, R54, UR7, R7 ;  /* 0x0000000736067c24 */ /* 0x001fe2000f8e0207 */
[----:B------:R-:W-:Y:S01]  /*1a60*/  ULDC.64 UR6, c[0x0][0x318] ;  /* 0x0000c60000067ab9 */ /* 0x000fe20000000a00 */
[----:B------:R-:W-:Y:S02]  /*1a70*/  @!P0 IADD3 R7, P1, R75, R2, RZ ;  /* 0x000000024b078210 */ /* 0x000fe40007f3e0ff */
[----:B------:R-:W-:Y:S02]  /*1a80*/  IADD3 R4, P3, R95, R4, RZ ;  /* 0x000000045f047210 */ /* 0x000fe40007f7e0ff */
[----:B------:R-:W-:Y:S02]  /*1a90*/  IADD3 R21, P2, R91, UR6, RZ ;  /* 0x000000065b157c10 */ /* 0x000fe4000ff5e0ff */
[----:B------:R-:W-:Y:S02]  /*1aa0*/  @!P0 IADD3.X R22, R79, R3, R6, P1, !PT ;  /* 0x000000034f168210 */ /* 0x000fe40000ffe406 */
[----:B------:R-:W-:-:S02]  /*1ab0*/  IADD3.X R5, R97, R6, R5, P3, !PT ;  /* 0x0000000661057210 */ /* 0x000fc40001ffe405 */
[----:B------:R-:W-:Y:S02]  /*1ac0*/  IADD3.X R6, R92, UR7, RZ, P2, !PT ;  /* 0x000000075c067c10 */ /* 0x000fe400097fe4ff */
[C---:B------:R-:W-:Y:S02]  /*1ad0*/  @!P0 LEA R2, P1, R7.reuse, UR6, 0x1 ;  /* 0x0000000607028c11 */ /* 0x040fe4000f8208ff */
[C---:B------:R-:W-:Y:S02]  /*1ae0*/  LEA R20, P2, R4.reuse, R21, 0x1 ;  /* 0x0000001504147211 */ /* 0x040fe400078408ff */
[----:B------:R-:W-:Y:S01]  /*1af0*/  @!P0 LEA.HI.X R3, R7, UR7, R22, 0x1, P1 ;  /* 0x0000000707038c11 */ /* 0x000fe200088f0c16 */
[----:B------:R-:W-:Y:S01]  /*1b00*/  ULDC.64 UR6, c[0x0][0x2b8] ;  /* 0x0000ae0000067ab9 */ /* 0x000fe20000000a00 */
[----:B------:R-:W-:Y:S02]  /*1b10*/  LEA.HI.X R21, R4, R6, R5, 0x1, P2 ;  /* 0x0000000604157211 */ /* 0x000fe400010f0c05 */
[-C--:B------:R-:W-:Y:S01]  /*1b20*/  ISETP.GE.AND P1, PT, R80, R50.reuse, PT ;  /* 0x000000325000720c */ /* 0x080fe20003f26270 */
[----:B------:R-:W0:Y:S01]  /*1b30*/  LDC.64 R6, c[0x0][0x2b0] ;  /* 0x0000ac00ff067b82 */ /* 0x000e220000000a00 */
[----:B------:R-:W-:-:S02]  /*1b40*/  ISETP.GE.AND P3, PT, R81, R50, PT ;  /* 0x000000325100720c */ /* 0x000fc40003f66270 */
[----:B------:R-:W-:Y:S02]  /*1b50*/  ISETP.GE.AND P2, PT, R82, R50, PT ;  /* 0x000000325200720c */ /* 0x000fe40003f46270 */
[----:B------:R-:W-:-:S03]  /*1b60*/  PRMT R22, RZ, 0x7610, R22 ;  /* 0x00007610ff167816 */ /* 0x000fc60000000016 */
[----:B------:R-:W-:Y:S01]  /*1b70*/  BAR.SYNC.DEFER_BLOCKING 0x0 ;  /* 0x0000000000007b1d */ /* 0x000fe20000010000 */
[----:B------:R-:W-:Y:S02]  /*1b80*/  PRMT R24, RZ, 0x7610, R24 ;  /* 0x00007610ff187816 */ /* 0x000fe40000000018 */
[----:B------:R-:W-:Y:S02]  /*1b90*/  PRMT R26, RZ, 0x7610, R26 ;  /* 0x00007610ff1a7816 */ /* 0x000fe4000000001a */
[----:B------:R-:W-:Y:S01]  /*1ba0*/  PRMT R28, RZ, 0x7610, R28 ;  /* 0x00007610ff1c7816 */ /* 0x000fe2000000001c */
        /* <DEDUP_REMOVED lines=8> */
[----:B------:R-:W-:Y:S01]  /*1c30*/  @!P0 MOV R4, R10 ;  /* 0x0000000a00048202 */ /* 0x000fe20000000f00 */
[----:B-----5:R-:W-:-:S03]  /*1c40*/  IMAD R21, R55, UR6, RZ ;  /* 0x0000000637157c24 */ /* 0x020fc6000f8e02ff */
[----:B------:R-:W-:Y:S01]  /*1c50*/  IADD3 R7, R3, R23, RZ ;  /* 0x0000001703077210 */ /* 0x000fe20007ffe0ff */
[----:B------:R-:W-:Y:S01]  /*1c60*/  @!P0 IMAD.WIDE.U32 R4, R6, UR14, R4 ;  /* 0x0000000e06048c25 */ /* 0x000fe2000f8e0004 */
[----:B------:R-:W-:-:S03]  /*1c70*/  MOV R6, R2 ;  /* 0x0000000200067202 */ /* 0x000fc60000000f00 */
[----:B------:R-:W-:Y:S01]  /*1c80*/  IMAD R20, R54, UR7, R21 ;  /* 0x0000000736147c24 */ /* 0x000fe2000f8e0215 */
[----:B------:R-:W-:-:S03]  /*1c90*/  @!P0 IADD3 R5, R23, R5, RZ ;  /* 0x0000000517058210 */ /* 0x000fc60007ffe0ff */
[----:B------:R-:W-:-:S04]  /*1ca0*/  @!P0 IMAD.WIDE.U32 R2, R54, UR6, R4 ;  /* 0x0000000636028c25 */ /* 0x000fc8000f8e0004 */
[----:B------:R-:W-:Y:S01]  /*1cb0*/  IMAD.WIDE.U32 R4, R54, UR6, R6 ;  /* 0x0000000636047c25 */ /* 0x000fe2000f8e0006 */
[----:B------:R-:W-:Y:S01]  /*1cc0*/  ULDC.64 UR6, c[0x0][0x308] ;  /* 0x0000c20000067ab9 */ /* 0x000fe20000000a00 */
[----:B------:R-:W-:Y:S02]  /*1cd0*/  @!P0 IADD3 R21, P5, R75, R2, RZ ;  /* 0x000000024b158210 */ /* 0x000fe40007fbe0ff */
[----:B------:R-:W-:Y:S02]  /*1ce0*/  IADD3 R7, P4, R91, UR6, RZ ;  /* 0x000000065b077c10 */ /* 0x000fe4000ff9e0ff */
[----:B------:R-:W-:Y:S02]  /*1cf0*/  IADD3 R6, P6, R95, R4, RZ ;  /* 0x000000045f067210 */ /* 0x000fe40007fde0ff */
[----:B------:R-:W-:Y:S02]  /*1d00*/  @!P0 IADD3.X R30, R79, R3, R20, P5, !PT ;  /* 0x000000034f1e8210 */ /* 0x000fe40002ffe414 */
[----:B------:R-:W-:-:S02]  /*1d10*/  IADD3.X R5, R97, R20, R5, P6, !PT ;  /* 0x0000001461057210 */ /* 0x000fc400037fe405 */
[----:B------:R-:W-:Y:S02]  /*1d20*/  IADD3.X R20, R92, UR7, RZ, P4, !PT ;  /* 0x000000075c147c10 */ /* 0x000fe4000a7fe4ff */
[C---:B------:R-:W-:Y:S02]  /*1d30*/  LEA R4, P4, R6.reuse, R7, 0x1 ;  /* 0x0000000706047211 */ /* 0x040fe400078808ff */
[C---:B------:R-:W-:Y:S02]  /*1d40*/  @!P0 LEA R2, P5, R21.reuse, UR6, 0x1 ;  /* 0x0000000615028c11 */ /* 0x040fe4000f8a08ff */
[----:B------:R-:W-:Y:S02]  /*1d50*/  LEA.HI.X R5, R6, R20, R5, 0x1, P4 ;  /* 0x0000001406057211 */ /* 0x000fe400020f0c05 */
[----:B------:R-:W-:Y:S02]  /*1d60*/  PRMT R20, RZ, 0x7610, R20 ;  /* 0x00007610ff147816 */ /* 0x000fe40000000014 */
[----:B------:R-:W-:Y:S01]  /*1d70*/  @!P0 LEA.HI.X R3, R21, UR7, R30, 0x1, P5 ;  /* 0x0000000715038c11 */ /* 0x000fe2000a8f0c1e */
[----:B--2---:R0:W-:Y:S04]  /*1d80*/  STS.U16 [R93], R22 ;  /* 0x000000165d007388 */ /* 0x0041e80000000400 */
[----:B---3--:R1:W-:Y:S04]  /*1d90*/  STS.U16 [R93+0x40], R24 ;  /* 0x000040185d007388 */ /* 0x0083e80000000400 */
[----:B----4-:R2:W-:Y:S01]  /*1da0*/  STS.U16 [R93+0x80], R26 ;  /* 0x0000801a5d007388 */ /* 0x0105e20000000400 */
[----:B0-----:R-:W-:-:S03]  /*1db0*/  PRMT R22, RZ, 0x7610, R22 ;  /* 0x00007610ff167816 */ /* 0x001fc60000000016 */
[----:B------:R-:W-:Y:S01]  /*1dc0*/  STS.U16 [R93+0xc0], R28 ;  /* 0x0000c01c5d007388 */ /* 0x000fe20000000400 */
[----:B------:R-:W-:-:S03]  /*1dd0*/  NOP ;  /* 0x0000000000007918 */ /* 0x000fc60000000000 */
[----:B------:R-:W0:Y:S01]  /*1de0*/  LDS.64 R6, [R94] ;  /* 0x000000005e067984 */ /* 0x000e220000000a00 */
[----:B------:R-:W-:Y:S01]  /*1df0*/  BAR.SYNC.DEFER_BLOCKING 0x0 ;  /* 0x0000000000007b1d */ /* 0x000fe20000010000 */
[----:B-1----:R-:W-:Y:S02]  /*1e00*/  PRMT R24, RZ, 0x7610, R24 ;  /* 0x00007610ff187816 */ /* 0x002fe40000000018 */
[----:B--2---:R-:W-:-:S03]  /*1e10*/  PRMT R26, RZ, 0x7610, R26 ;  /* 0x00007610ff1a7816 */ /* 0x004fc6000000001a */
[----:B------:R1:W2:Y:S04]  /*1e20*/  @!P0 LDG.E.U16 R20, desc[UR10][R2.64] ;  /* 0x0000000a02148981 */ /* 0x0002a8000c1e1500 */
[----:B------:R-:W3:Y:S04]  /*1e30*/  @!P1 LDG.E.U16 R22, desc[UR10][R4.64+-0xc0] ;  /* 0xffff400a04169981 */ /* 0x000ee8000c1e1500 */
[----:B------:R-:W4:Y:S04]  /*1e40*/  @!P3 LDG.E.U16 R24, desc[UR10][R4.64+-0x80] ;  /* 0xffff800a0418b981 */ /* 0x000f28000c1e1500 */
[----:B------:R5:W4:Y:S01]  /*1e50*/  @!P2 LDG.E.U16 R26, desc[UR10][R4.64+-0x40] ;  /* 0xffffc00a041aa981 */ /* 0x000b22000c1e1500 */
[C---:B0-----:R-:W-:Y:S01]  /*1e60*/  SHF.L.U32 R27, R6.reuse, 0x10, RZ ;  /* 0x00000010061b7819 */ /* 0x041fe200000006ff */
[----:B------:R-:W0:Y:S01]  /*1e70*/  S2UR UR6, SR_CgaCtaId ;  /* 0x00000000000679c3 */ /* 0x000e220000008800 */
[----:B------:R-:W-:Y:S01]  /*1e80*/  PRMT R6, R6, 0x7632, R6 ;  /* 0x0000763206067816 */ /* 0x000fe20000000006 */
[----:B------:R-:W-:Y:S01]  /*1e90*/  UMOV UR5, 0x400 ;  /* 0x0000040000057882 */ /* 0x000fe20000000000 */
[----:B-1----:R-:W-:Y:S01]  /*1ea0*/  PRMT R2, R7, 0x7632, R2 ;  /* 0x0000763207027816 */ /* 0x002fe20000000002 */
[----:B------:R-:W-:Y:S01]  /*1eb0*/  FMUL.FTZ R3, R27, -1.4426950216293334961 ;  /* 0xbfb8aa3b1b037820 */ /* 0x000fe20000410000 */
[----:B------:R-:W-:Y:S01]  /*1ec0*/  SHF.L.U32 R32, R7, 0x10, RZ ;  /* 0x0000001007207819 */ /* 0x000fe200000006ff */
[----:B------:R-:W-:Y:S01]  /*1ed0*/  BSSY B0, `(.L_x_17968) ;  /* 0x000005c000007945 */ /* 0x000fe20003800000 */
[----:B------:R-:W-:-:S02]  /*1ee0*/  SHF.L.U32 R29, R6, 0x10, RZ ;  /* 0x00000010061d7819 */ /* 0x000fc400000006ff */
[----:B------:R-:W-:Y:S01]  /*1ef0*/  SHF.L.U32 R35, R2, 0x10, RZ ;  /* 0x0000001002237819 */ /* 0x000fe200000006ff */
[----:B-----5:R-:W-:Y:S01]  /*1f00*/  FMUL.FTZ R5, R32, -1.4426950216293334961 ;  /* 0xbfb8aa3b20057820 */ /* 0x020fe20000410000 */
[----:B------:R-:W1:Y:S01]  /*1f10*/  MUFU.EX2 R3, R3 ;  /* 0x0000000300037308 */ /* 0x000e620000000800 */
[----:B------:R-:W-:Y:S01]  /*1f20*/  FMUL.FTZ R2, R29, -1.4426950216293334961 ;  /* 0xbfb8aa3b1d027820 */ /* 0x000fe20000410000 */
[----:B------:R-:W-:-:S06]  /*1f30*/  ISETP.NE.AND P6, PT, R61, RZ, PT ;  /* 0x000000ff3d00720c */ /* 0x000fcc0003fc5270 */
[----:B------:R-:W5:Y:S01]  /*1f40*/  MUFU.EX2 R5, R5 ;  /* 0x0000000500057308 */ /* 0x000f620000000800 */
[----:B0-----:R-:W-:-:S07]  /*1f50*/  ULEA UR5, UR6, UR5, 0x18 ;  /* 0x0000000506057291 */ /* 0x001fce000f8ec03f */
[----:B------:R-:W0:Y:S01]  /*1f60*/  MUFU.EX2 R2, R2 ;  /* 0x0000000200027308 */ /* 0x000e220000000800 */
[----:B-1----:R-:W-:Y:S01]  /*1f70*/  FADD.FTZ R4, R3, 1 ;  /* 0x3f80000003047421 */ /* 0x002fe20000010000 */
[----:B------:R-:W-:Y:S02]  /*1f80*/  PRMT R3, R39, 0x7632, R3 ;  /* 0x0000763227037816 */ /* 0x000fe40000000003 */
[----:B------:R-:W-:Y:S02]  /*1f90*/  MOV R104, UR5 ;  /* 0x0000000500687c02 */ /* 0x000fe40008000f00 */
[----:B------:R-:W-:Y:S01]  /*1fa0*/  SHF.L.U32 R25, R3, 0x10, RZ ;  /* 0x0000001003197819 */ /* 0x000fe200000006ff */
[----:B-----5:R-:W-:-:S04]  /*1fb0*/  FADD.FTZ R7, R5, 1 ;  /* 0x3f80000005077421 */ /* 0x020fc80000010000 */
[----:B------:R-:W1:Y:S01]  /*1fc0*/  MUFU.RCP R33, R7 ;  /* 0x0000000700217308 */ /* 0x000e620000001000 */
[----:B0-----:R-:W-:Y:S01]  /*1fd0*/  FADD.FTZ R6, R2, 1 ;  /* 0x3f80000002067421 */ /* 0x001fe20000010000 */
[----:B------:R-:W-:-:S06]  /*1fe0*/  PRMT R2, R38, 0x7632, R2 ;  /* 0x0000763226027816 */ /* 0x000fcc0000000002 */
[----:B------:R-:W0:Y:S01]  /*1ff0*/  MUFU.RCP R30, R6 ;  /* 0x00000006001e7308 */ /* 0x000e220000001000 */
[----:B------:R-:W-:Y:S01]  /*2000*/  SHF.L.U32 R23, R2, 0x10, RZ ;  /* 0x0000001002177819 */ /* 0x000fe200000006ff */
[----:B-1----:R-:W-:-:S04]  /*2010*/  FADD.FTZ R7, -R33, 1 ;  /* 0x3f80000021077421 */ /* 0x002fc80000010100 */
[----:B------:R-:W-:Y:S01]  /*2020*/  FFMA.FTZ R7, R32, R7, 1 ;  /* 0x3f80000020077423 */ /* 0x000fe20000010007 */
[----:B0-----:R-:W-:-:S04]  /*2030*/  FADD.FTZ R6, -R30, 1 ;  /* 0x3f8000001e067421 */ /* 0x001fc80000010100 */
[----:B------:R-:W-:Y:S01]  /*2040*/  FFMA.FTZ R6, R29, R6, 1 ;  /* 0x3f8000001d067423 */ /* 0x000fe20000010006 */
[----:B--2---:R0:W-:Y:S04]  /*2050*/  STS.U16 [R93], R20 ;  /* 0x000000145d007388 */ /* 0x0041e80000000400 */
[----:B---3--:R1:W-:Y:S04]  /*2060*/  STS.U16 [R93+0x40], R22 ;  /* 0x000040165d007388 */ /* 0x0083e80000000400 */
[----:B----4-:R2:W-:Y:S01]  /*2070*/  STS.U16 [R93+0x80], R24 ;  /* 0x000080185d007388 */ /* 0x0105e20000000400 */
[----:B0-----:R-:W-:-:S03]  /*2080*/  FMUL.FTZ R20, R35, -1.4426950216293334961 ;  /* 0xbfb8aa3b23147820 */ /* 0x001fc60000410000 */
[----:B------:R0:W-:Y:S01]  /*2090*/  STS.U16 [R93+0xc0], R26 ;  /* 0x0000c01a5d007388 */ /* 0x0001e20000000400 */
[----:B------:R-:W-:-:S03]  /*20a0*/  NOP ;  /* 0x0000000000007918 */ /* 0x000fc60000000000 */
[----:B------:R-:W3:Y:S01]  /*20b0*/  LDS.64 R40, [R94] ;  /* 0x000000005e287984 */ /* 0x000ee20000000a00 */
[----:B------:R-:W4:Y:S01]  /*20c0*/  MUFU.EX2 R20, R20 ;  /* 0x0000001400147308 */ /* 0x000f220000000800 */
[----:B-1----:R-:W-:Y:S02]  /*20d0*/  SHF.L.U32 R22, R38, 0x10, RZ ;  /* 0x0000001026167819 */ /* 0x002fe400000006ff */
[----:B--2---:R-:W-:Y:S01]  /*20e0*/  SHF.L.U32 R24, R39, 0x10, RZ ;  /* 0x0000001027187819 */ /* 0x004fe200000006ff */
[----:B------:R-:W-:Y:S06]  /*20f0*/  BAR.SYNC.DEFER_BLOCKING 0x0 ;  /* 0x0000000000007b1d */ /* 0x000fec0000010000 */
[----:B0-----:R-:W0:Y:S01]  /*2100*/  MUFU.RCP R26, R4 ;  /* 0x00000004001a7308 */ /* 0x001e220000001000 */
[----:B----4-:R-:W-:-:S07]  /*2110*/  FADD.FTZ R21, R20, 1 ;  /* 0x3f80000014157421 */ /* 0x010fce0000010000 */
[----:B------:R-:W1:Y:S01]  /*2120*/  MUFU.RCP R36, R21 ;  /* 0x0000001500247308 */ /* 0x000e620000001000 */
[----:B0-----:R-:W-:-:S04]  /*2130*/  FADD.FTZ R2, -R26, 1 ;  /* 0x3f8000001a027421 */ /* 0x001fc80000010100 */
[----:B------:R-:W-:Y:S01]  /*2140*/  FFMA.FTZ R2, R27, R2, 1 ;  /* 0x3f8000001b027423 */ /* 0x000fe20000010002 */
[----:B-1----:R-:W-:Y:S01]  /*2150*/  FADD.FTZ R20, -R36, 1 ;  /* 0x3f80000024147421 */ /* 0x002fe20000010100 */
[C---:B---3--:R-:W-:Y:S02]  /*2160*/  PRMT R4, R40.reuse, 0x7632, R4 ;  /* 0x0000763228047816 */ /* 0x048fe40000000004 */
[----:B------:R-:W-:Y:S01]  /*2170*/  PRMT R5, R41, 0x7632, R5 ;  /* 0x0000763229057816 */ /* 0x000fe20000000005 */
[----:B------:R-:W-:Y:S01]  /*2180*/  FFMA.FTZ R20, R35, R20, 1 ;  /* 0x3f80000023147423 */ /* 0x000fe20000010014 */
[----:B------:R-:W-:Y:S02]  /*2190*/  SHF.L.U32 R28, R40, 0x10, RZ ;  /* 0x00000010281c7819 */ /* 0x000fe400000006ff */
[----:B------:R-:W-:Y:S02]  /*21a0*/  SHF.L.U32 R34, R41, 0x10, RZ ;  /* 0x0000001029227819 */ /* 0x000fe400000006ff */
[----:B------:R-:W-:Y:S01]  /*21b0*/  SHF.L.U32 R31, R4, 0x10, RZ ;  /* 0x00000010041f7819 */ /* 0x000fe200000006ff */
[----:B------:R-:W-:Y:S01]  /*21c0*/  FMUL.FTZ R3, R22, R28 ;  /* 0x0000001c16037220 */ /* 0x000fe20000410000 */
[----:B------:R-:W-:Y:S01]  /*21d0*/  SHF.L.U32 R37, R5, 0x10, RZ ;  /* 0x0000001005257819 */ /* 0x000fe200000006ff */
[----:B------:R-:W-:-:S02]  /*21e0*/  FMUL.FTZ R4, R24, R34 ;  /* 0x0000002218047220 */ /* 0x000fc40000410000 */
        /* <DEDUP_REMOVED lines=8> */
[----:B------:R-:W-:Y:S02]  /*2270*/  FMUL.FTZ R5, R5, R6 ;  /* 0x0000000605057220 */ /* 0x000fe40000410000 */
[----:B------:R-:W-:Y:S01]  /*2280*/  FMUL.FTZ R21, R21, R20 ;  /* 0x0000001415157220 */ /* 0x000fe20000410000 */
[----:B------:R-:W0:Y:S01]  /*2290*/  LDC.64 R6, c[0x0][0x398] ;  /* 0x0000e600ff067b82 */ /* 0x000e220000000a00 */
[----:B------:R-:W-:-:S02]  /*22a0*/  IADD3 R20, P1, R75, R10, RZ ;  /* 0x0000000a4b147210 */ /* 0x000fc40007f3e0ff */
[----:B------:R-:W-:Y:S02]  /*22b0*/  F2FP.BF16.F32.PACK_AB R2, R5, R2 ;  /* 0x000000020502723e */ /* 0x000fe400000010ff */
[----:B------:R-:W-:Y:S02]  /*22c0*/  F2FP.BF16.F32.PACK_AB R3, R21, R4 ;  /* 0x000000041503723e */ /* 0x000fe400000010ff */
[----:B------:R-:W-:-:S03]  /*22d0*/  IADD3.X R21, R79, R11, RZ, P1, !PT ;  /* 0x0000000b4f157210 */ /* 0x000fc60000ffe4ff */
[----:B------:R1:W-:Y:S01]  /*22e0*/  STS.64 [R94], R2 ;  /* 0x000000025e007388 */ /* 0x0003e20000000a00 */
[----:B------:R-:W-:-:S03]  /*22f0*/  NOP ;  /* 0x0000000000007918 */ /* 0x000fc60000000000 */
[----:B------:R-:W-:Y:S04]  /*2300*/  LDS.U16 R39, [R93] ;  /* 0x000000005d277984 */ /* 0x000fe80000000400 */
[----:B------:R-:W-:Y:S01]  /*2310*/  LDS.U16 R41, [R93+0x40] ;  /* 0x000040005d297984 */ /* 0x000fe20000000400 */
[----:B-1----:R-:W-:Y:S01]  /*2320*/  P2R R2, PR, RZ, 0x40 ;  /* 0x00000040ff027803 */ /* 0x002fe20000000000 */
[C---:B0-----:R-:W-:Y:S02]  /*2330*/  IMAD R4, R6.reuse, UR15, RZ ;  /* 0x0000000f06047c24 */ /* 0x041fe4000f8e02ff */
[----:B------:R-:W-:Y:S01]  /*2340*/  LDS.U16 R43, [R93+0x80] ;  /* 0x000080005d2b7984 */ /* 0x000fe20000000400 */
[----:B------:R-:W-:-:S03]  /*2350*/  IMAD.WIDE.U32 R2, R6, UR14, RZ ;  /* 0x0000000e06027c25 */ /* 0x000fc6000f8e00ff */
[----:B------:R-:W-:Y:S01]  /*2360*/  LDS.U16 R45, [R93+0xc0] ;  /* 0x0000c0005d2d7984 */ /* 0x000fe20000000400 */
[----:B------:R-:W-:-:S03]  /*2370*/  IMAD R7, R7, UR14, R4 ;  /* 0x0000000e07077c24 */ /* 0x000fc6000f8e0204 */
[----:B------:R-:W-:Y:S02]  /*2380*/  @!P6 STS [UR5+0x100], R50 ;  /* 0x00010032ff00e988 */ /* 0x000fe40008000805 */
[----:B------:R-:W-:Y:S01]  /*2390*/  IADD3 R47, R3, R7, RZ ;  /* 0x00000007032f7210 */ /* 0x000fe20007ffe0ff */
        /* <DEDUP_REMOVED lines=15> */
.L_x_17969:
[----:B------:R-:W-:Y:S05]  /*2490*/  BSYNC B0 ;  /* 0x0000000000007941 */ /* 0x000fea0003800000 */
.L_x_17968:
        /* <DEDUP_REMOVED lines=68> */
.L_x_17972:
[----:B------:R-:W-:Y:S05]  /*28e0*/  BSYNC B0 ;  /* 0x0000000000007941 */ /* 0x000fea0003800000 */
.L_x_17971:
        /* <DEDUP_REMOVED lines=9> */
[----:B------:R-:W-:-:S02]  /*2980*/  IADD3 R4, P4, R95, R2, RZ ;  /* 0x000000025f047210 */ /* 0x000fc40007f9e0ff */
[----:B------:R-:W-:Y:S02]  /*2990*/  IADD3.X R6, R92, UR7, RZ, P3, !PT ;  /* 0x000000075c067c10 */ /* 0x000fe40009ffe4ff */
[----:B------:R-:W-:Y:S02]  /*29a0*/  IADD3.X R3, R97, R7, R3, P4, !PT ;  /* 0x0000000761037210 */ /* 0x000fe400027fe403 */
[----:B------:R-:W-:-:S04]  /*29b0*/  LEA R2, P3, R4, R5, 0x1 ;  /* 0x0000000504027211 */ /* 0x000fc800078608ff */
[----:B------:R-:W-:-:S05]  /*29c0*/  LEA.HI.X R3, R4, R6, R3, 0x1, P3 ;  /* 0x0000000604037211 */ /* 0x000fca00018f0c03 */
[----:B------:R0:W-:Y:S04]  /*29d0*/  @!P0 STG.E.U16 desc[UR10][R2.64+-0xc0], R29 ;  /* 0xffff401d02008986 */ /* 0x0001e8000c10150a */
[----:B------:R0:W-:Y:S04]  /*29e0*/  @!P1 STG.E.U16 desc[UR10][R2.64+-0x80], R31 ;  /* 0xffff801f02009986 */ /* 0x0001e8000c10150a */
[----:B------:R0:W-:Y:S02]  /*29f0*/  @!P2 STG.E.U16 desc[UR10][R2.64+-0x40], R33 ;  /* 0xffffc0210200a986 */ /* 0x0001e4000c10150a */
.L_x_17970:
[----:B------:R-:W1:Y:S01]  /*2a00*/  LDC R5, c[0x0][0x21c] ;  /* 0x00008700ff057b82 */ /* 0x000e620000000800 */
[----:B0-----:R-:W-:Y:S01]  /*2a10*/  SHF.L.U32 R2, R8, 0x10, RZ ;  /* 0x0000001008027819 */ /* 0x001fe200000006ff */
[CC--:B------:R-:W-:Y:S01]  /*2a20*/  FMUL.FTZ R103, R22.reuse, R56.reuse ;  /* 0x0000003816677220 */ /* 0x0c0fe20000410000 */
[----:B------:R-:W-:Y:S01]  /*2a30*/  SHF.L.U32 R3, R99, 0x10, RZ ;  /* 0x0000001063037819 */ /* 0x000fe200000006ff */
[----:B------:R-:W-:Y:S01]  /*2a40*/  FMUL.FTZ R105, R23, R56 ;  /* 0x0000003817697220 */ /* 0x000fe20000410000 */
[----:B------:R-:W-:Y:S01]  /*2a50*/  SHF.L.U32 R4, R9, 0x10, RZ ;  /* 0x0000001009047819 */ /* 0x000fe200000006ff */
[----:B------:R-:W-:Y:S01]  /*2a60*/  FFMA.FTZ R2, R22, R2, R59 ;  /* 0x0000000216027223 */ /* 0x000fe2000001003b */
[----:B------:R-:W-:Y:S01]  /*2a70*/  SHF.L.U32 R59, R101, 0x10, RZ ;  /* 0x00000010653b7819 */ /* 0x000fe200000006ff */
[-C--:B------:R-:W-:Y:S01]  /*2a80*/  FMUL.FTZ R107, R117, R56.reuse ;  /* 0x00000038756b7220 */ /* 0x080fe20000410000 */
[----:B------:R-:W-:Y:S01]  /*2a90*/  FMUL.FTZ R106, R25, R56 ;  /* 0x00000038196a7220 */ /* 0x000fe20000410000 */
[----:B------:R-:W-:Y:S01]  /*2aa0*/  FFMA.FTZ R2, R23, R3, R2 ;  /* 0x0000000317027223 */ /* 0x000fe20000010002 */
[----:B------:R-:W-:-:S02]  /*2ab0*/  CS2R R114, SRZ ;  /* 0x0000000000727805 */ /* 0x000fc4000001ff00 */
[----:B------:R-:W-:Y:S01]  /*2ac0*/  CS2R R112, SRZ ;  /* 0x0000000000707805 */ /* 0x000fe2000001ff00 */
        /* <DEDUP_REMOVED lines=11> */
[----:B------:R-:W-:Y:S01]  /*2b80*/  SHF.L.U32 R50, R50, 0x1, RZ ;  /* 0x0000000132327819 */ /* 0x000fe200000006ff */
[----:B------:R-:W-:Y:S01]  /*2b90*/  UIMAD UR8, UR6, UR14, URZ ;  /* 0x0000000e060872a4 */ /* 0x000fe2000f8e023f */
[----:B------:R-:W1:Y:S01]  /*2ba0*/  LDC.64 R26, c[0x0][0x3c8] ;  /* 0x0000f200ff1a7b82 */ /* 0x000e620000000a00 */
[----:B------:R-:W-:Y:S01]  /*2bb0*/  UIMAD.WIDE.U32 UR6, UR5, UR14, URZ ;  /* 0x0000000e050672a5 */ /* 0x000fe2000f8e003f */
[----:B------:R-:W-:Y:S01]  /*2bc0*/  IADD3 R108, R90, -0x1, RZ ;  /* 0xffffffff5a6c7810 */ /* 0x000fe20007ffe0ff */
[----:B------:R-:W-:Y:S01]  /*2bd0*/  UIMAD UR8, UR15, UR5, UR8 ;  /* 0x000000050f0872a4 */ /* 0x000fe2000f8e0208 */
[----:B------:R-:W-:Y:S01]  /*2be0*/  HFMA2.MMA R119, -RZ, RZ, 0, 0 ;  /* 0x00000000ff777435 */ /* 0x000fe200000001ff */
[----:B------:R-:W-:Y:S01]  /*2bf0*/  FADD.FTZ R116, R23, R23 ;  /* 0x0000001717747221 */ /* 0x000fe20000010000 */
[----:B------:R-:W-:Y:S01]  /*2c00*/  FADD.FTZ R117, R117, R117 ;  /* 0x0000007575757221 */ /* 0x000fe20000010000 */
[----:B------:R-:W-:Y:S01]  /*2c10*/  UIADD3 UR7, UR7, UR8, URZ ;  /* 0x0000000807077290 */ /* 0x000fe2000fffe03f */
[----:B------:R-:W2:Y:S01]  /*2c20*/  LDC R121, c[0x0][0x224] ;  /* 0x00008900ff797b82 */ /* 0x000ea20000000800 */
[----:B------:R-:W-:-:S02]  /*2c30*/  CS2R R114, SRZ ;  /* 0x0000000000727805 */ /* 0x000fc4000001ff00 */
[----:B------:R-:W-:Y:S01]  /*2c40*/  CS2R R112, SRZ ;  /* 0x0000000000707805 */ /* 0x000fe2000001ff00 */
[----:B------:R-:W-:Y:S01]  /*2c50*/  UMOV UR5, URZ ;  /* 0x0000003f00057c82 */ /* 0x000fe20008000000 */
[----:B------:R-:W-:Y:S01]  /*2c60*/  ULDC UR23, c[0x0][0x224] ;  /* 0x0000890000177ab9 */ /* 0x000fe20000000800 */
[----:B------:R-:W-:Y:S01]  /*2c70*/  ULDC UR26, c[0x0][0x21c] ;  /* 0x00008700001a7ab9 */ /* 0x000fe20000000800 */
[----:B------:R-:W-:Y:S01]  /*2c80*/  ULDC.64 UR24, c[0x0][0x350] ;  /* 0x0000d40000187ab9 */ /* 0x000fe20000000a00 */
[----:B------:R-:W-:Y:S01]  /*2c90*/  ULDC.64 UR20, c[0x0][0x360] ;  /* 0x0000d80000147ab9 */ /* 0x000fe20000000a00 */
[-C--:B0-----:R-:W-:Y:S01]  /*2ca0*/  IMAD R2, R109, R4.reuse, RZ ;  /* 0x000000046d027224 */ /* 0x081fe200078e02ff */
[----:B------:R-:W0:Y:S01]  /*2cb0*/  LDC R123, c[0x0][0x218] ;  /* 0x00008600ff7b7b82 */ /* 0x000e220000000800 */
[----:B------:R-:W-:Y:S01]  /*2cc0*/  ULDC.64 UR8, c[0x0][0x238] ;  /* 0x00008e0000087ab9 */ /* 0x000fe20000000a00 */
[----:B------:R-:W-:Y:S01]  /*2cd0*/  ULDC.64 UR12, c[0x0][0x250] ;  /* 0x00009400000c7ab9 */ /* 0x000fe20000000a00 */
[C---:B------:R-:W-:Y:S01]  /*2ce0*/  IMAD R5, R58.reuse, R5, R2 ;  /* 0x000000053a057224 */ /* 0x040fe200078e0202 */
[----:B------:R-:W-:Y:S01]  /*2cf0*/  ULDC.64 UR18, c[0x0][0x270] ;  /* 0x00009c0000127ab9 */ /* 0x000fe20000000a00 */
[----:B------:R-:W-:Y:S01]  /*2d00*/  IMAD.WIDE.U32 R2, R58, R4, UR6 ;  /* 0x000000063a027e25 */ /* 0x000fe2000f8e0004 */
[----:B------:R-:W-:Y:S01]  /*2d10*/  ULDC.64 UR6, c[0x0][0x230] ;  /* 0x00008c0000067ab9 */ /* 0x000fe20000000a00 */
[----:B------:R-:W-:Y:S01]  /*2d20*/  ULDC.64 UR16, c[0x0][0x268] ;  /* 0x00009a0000107ab9 */ /* 0x000fe20000000a00 */
[----:B------:R-:W3:Y:S01]  /*2d30*/  LDC.64 R32, c[0x0][0x348] ;  /* 0x0000d200ff207b82 */ /* 0x000ee20000000a00 */
[----:B------:R-:W-:Y:S01]  /*2d40*/  IMAD.WIDE.U32 R34, R54, UR6, RZ ;  /* 0x0000000636227c25 */ /* 0x000fe2000f8e00ff */
[----:B------:R-:W-:-:S02]  /*2d50*/  IADD3 R6, R3, R5, RZ ;  /* 0x0000000503067210 */ /* 0x000fc40007ffe0ff */
[----:B-1----:R-:W-:Y:S01]  /*2d60*/  LEA R4, P0, R2, R26, 0x3 ;  /* 0x0000001a02047211 */ /* 0x002fe200078018ff */
[----:B------:R-:W-:Y:S02]  /*2d70*/  IMAD R5, R0, -0x100, RZ ;  /* 0xffffff0000057824 */ /* 0x000fe400078e02ff */
[----:B------:R-:W-:Y:S01]  /*2d80*/  FADD.FTZ R0, R22, R22 ;  /* 0x0000001616007221 */ /* 0x000fe20000010000 */
[----:B------:R-:W-:Y:S01]  /*2d90*/  LEA.HI.X R6, R2, R27, R6, 0x3, P0 ;  /* 0x0000001b02067211 */ /* 0x000fe200000f1c06 */
[----:B------:R-:W1:Y:S01]  /*2da0*/  LDC.64 R30, c[0x0][0x3c8] ;  /* 0x0000f200ff1e7b82 */ /* 0x000e620000000a00 */
[C---:B------:R-:W-:Y:S02]  /*2db0*/  LEA R2, P0, R61.reuse, R4, 0x2 ;  /* 0x000000043d027211 */ /* 0x040fe400078010ff */
[----:B------:R-:W-:Y:S02]  /*2dc0*/  LEA.HI R4, R108, R108, RZ, 0x1 ;  /* 0x0000006c6c047211 */ /* 0x000fe400078f08ff */
[----:B------:R-:W-:-:S02]  /*2dd0*/  LEA.HI.X R3, R61, R6, RZ, 0x2, P0 ;  /* 0x000000063d037211 */ /* 0x000fc400000f14ff */
[----:B------:R-:W-:Y:S01]  /*2de0*/  LOP3.LUT R7, R4, 0xfffffe, RZ, 0xc0, !PT ;  /* 0x00fffffe04077812 */ /* 0x000fe200078ec0ff */
[----:B------:R-:W4:Y:S01]  /*2df0*/  LDC.64 R28, c[0x0][0x360] ;  /* 0x0000d800ff1c7b82 */ /* 0x000f220000000a00 */
[----:B------:R-:W-:Y:S02]  /*2e00*/  IMAD.WIDE R2, R5, 0x4, R2 ;  /* 0x0000000405027825 */ /* 0x000fe400078e0202 */
[----:B------:R-:W-:Y:S02]  /*2e10*/  IADD3 R108, R108, -R7, RZ ;  /* 0x800000076c6c7210 */ /* 0x000fe40007ffe0ff */
[----:B------:R-:W-:Y:S01]  /*2e20*/  IMAD R5, R55, UR6, RZ ;  /* 0x0000000637057c24 */ /* 0x000fe2000f8e02ff */
[C---:B------:R-:W-:Y:S02]  /*2e30*/  IADD3 R42, P2, R2.reuse, -0x200, RZ ;  /* 0xfffffe00022a7810 */ /* 0x040fe40007f5e0ff */
[----:B------:R-:W0:Y:S01]  /*2e40*/  LDC.64 R26, c[0x0][0x2d0] ;  /* 0x0000b400ff1a7b82 */ /* 0x000e220000000a00 */
[----:B------:R-:W-:Y:S01]  /*2e50*/  IADD3 R40, P1, R2, -0x180, RZ ;  /* 0xfffffe8002287810 */ /* 0x000fe20007f3e0ff */
[----:B------:R-:W-:Y:S01]  /*2e60*/  IMAD R5, R54, UR7, R5 ;  /* 0x0000000736057c24 */ /* 0x000fe2000f8e0205 */
[C---:B------:R-:W-:Y:S01]  /*2e70*/  IADD3.X R43, R3.reuse, -0x1, RZ, P2, !PT ;  /* 0xffffffff032b7810 */ /* 0x040fe200017fe4ff */
[----:B------:R-:W-:Y:S01]  /*2e80*/  UMOV UR6, URZ ;  /* 0x0000003f00067c82 */ /* 0x000fe20008000000 */
[----:B------:R-:W-:-:S02]  /*2e90*/  IADD3.X R41, R3, -0x1, RZ, P1, !PT ;  /* 0xffffffff03297810 */ /* 0x000fc40000ffe4ff */
[----:B------:R-:W-:Y:S01]  /*2ea0*/  IADD3 R38, P0, R2, -0x100, RZ ;  /* 0xffffff0002267810 */ /* 0x000fe20007f1e0ff */
[----:B------:R-:W0:Y:S01]  /*2eb0*/  LDC.64 R24, c[0x0][0x2e0] ;  /* 0x0000b800ff187b82 */ /* 0x000e220000000a00 */
[-C--:B------:R-:W-:Y:S02]  /*2ec0*/  ISETP.GE.AND P2, PT, R12, R50.reuse, PT ;  /* 0x000000320c00720c */ /* 0x080fe40003f46270 */
[----:B------:R-:W-:Y:S02]  /*2ed0*/  ISETP.GE.AND P1, PT, R83, R50, PT ;  /* 0x000000325300720c */ /* 0x000fe40003f26270 */
[----:B------:R-:W-:Y:S02]  /*2ee0*/  IADD3 R48, P5, R2, -0x380, RZ ;  /* 0xfffffc8002307810 */ /* 0x000fe40007fbe0ff */
[----:B------:R-:W-:Y:S02]  /*2ef0*/  IADD3.X R39, R3, -0x1, RZ, P0, !PT ;  /* 0xffffffff03277810 */ /* 0x000fe400007fe4ff */
[----:B------:R-:W-:-:S02]  /*2f00*/  P2R R161, PR, RZ, 0x4 ;  /* 0x00000004ffa17803 */ /* 0x000fc40000000000 */
[----:B------:R-:W-:Y:S02]  /*2f10*/  P2R R165, PR, RZ, 0x2 ;  /* 0x00000002ffa57803 */ /* 0x000fe40000000000 */
[----:B------:R-:W-:Y:S02]  /*2f20*/  IADD3.X R49, R3, -0x1, RZ, P5, !PT ;  /* 0xffffffff03317810 */ /* 0x000fe40002ffe4ff */
[-C--:B------:R-:W-:Y:S02]  /*2f30*/  ISETP.GE.AND P0, PT, R84, R50.reuse, PT ;  /* 0x000000325400720c */ /* 0x080fe40003f06270 */
[-C--:B------:R-:W-:Y:S02]  /*2f40*/  ISETP.GE.AND P2, PT, R85, R50.reuse, PT ;  /* 0x000000325500720c */ /* 0x080fe40003f46270 */
[----:B------:R-:W-:Y:S02]  /*2f50*/  ISETP.GE.AND P1, PT, R86, R50, PT ;  /* 0x000000325600720c */ /* 0x000fe40003f26270 */
[----:B------:R-:W-:-:S02]  /*2f60*/  IADD3 R46, P4, R2, -0x300, RZ ;  /* 0xfffffd00022e7810 */ /* 0x000fc40007f9e0ff */
[C---:B------:R-:W-:Y:S02]  /*2f70*/  IADD3 R44, P3, R2.reuse, -0x280, RZ ;  /* 0xfffffd80022c7810 */ /* 0x040fe40007f7e0ff */
[----:B------:R-:W-:Y:S02]  /*2f80*/  IADD3 R36, P5, R2, -0x80, RZ ;  /* 0xffffff8002247810 */ /* 0x000fe40007fbe0ff */
[----:B------:R-:W-:Y:S02]  /*2f90*/  P2R R162, PR, RZ, 0x1 ;  /* 0x00000001ffa27803 */ /* 0x000fe40000000000 */
[----:B------:R-:W-:Y:S02]  /*2fa0*/  P2R R163, PR, RZ, 0x4 ;  /* 0x00000004ffa37803 */ /* 0x000fe40000000000 */
[----:B------:R-:W-:Y:S02]  /*2fb0*/  P2R R164, PR, RZ, 0x2 ;  /* 0x00000002ffa47803 */ /* 0x000fe40000000000 */
[----:B------:R-:W-:-:S02]  /*2fc0*/  IADD3.X R47, R3, -0x1, RZ, P4, !PT ;  /* 0xffffffff032f7810 */ /* 0x000fc400027fe4ff */
[C---:B------:R-:W-:Y:S02]  /*2fd0*/  IADD3.X R45, R3.reuse, -0x1, RZ, P3, !PT ;  /* 0xffffffff032d7810 */ /* 0x040fe40001ffe4ff */
[----:B------:R-:W-:Y:S02]  /*2fe0*/  IADD3.X R37, R3, -0x1, RZ, P5, !PT ;  /* 0xffffffff03257810 */ /* 0x000fe40002ffe4ff */
[-C--:B------:R-:W-:Y:S02]  /*2ff0*/  ISETP.GE.AND P0, PT, R87, R50.reuse, PT ;  /* 0x000000325700720c */ /* 0x080fe40003f06270 */
[----:B------:R-:W-:Y:S02]  /*3000*/  IADD3 R125, R35, R5, RZ ;  /* 0x00000005237d7210 */ /* 0x000fe40007ffe0ff */
[-C--:B------:R-:W-:Y:S02]  /*3010*/  ISETP.GE.AND P1, PT, R88, R50.reuse, PT ;  /* 0x000000325800720c */ /* 0x080fe40003f26270 */
[----:B-1234-:R-:W-:-:S13]  /*3020*/  ISETP.GE.AND P2, PT, R89, R50, PT ;  /* 0x000000325900720c */ /* 0x01efda0003f46270 */
.L_x_18004:
[----:B------:R-:W-:Y:S01]  /*3030*/  SHF.R.S32.HI R120, RZ, 0x1f, R119 ;  /* 0x0000001fff787819 */ /* 0x000fe20000011477 */
[----:B------:R-:W-:Y:S01]  /*3040*/  IMAD.WIDE.U32 R2, R119, UR12, R12 ;  /* 0x0000000c77027c25 */ /* 0x000fe2000f8e000c */
[----:B------:R-:W-:Y:S02]  /*3050*/  MOV R124, R34 ;  /* 0x00000022007c7202 */ /* 0x000fe40000000f00 */
[----:B------:R-:W-:Y:S01]  /*3060*/  P2R R50, PR, RZ, 0x4 ;  /* 0x00000004ff327803 */ /* 0x000fe20000000000 */
[C---:B0-----:R-:W-:Y:S01]  /*3070*/  IMAD R4, R120.reuse, UR12, RZ ;  /* 0x0000000c78047c24 */ /* 0x041fe2000f8e02ff */
        /* <DEDUP_REMOVED lines=9> */
[----:B------:R-:W-:Y:S02]  /*3110*/  ISETP.NE.AND P4, PT, R164, RZ, PT ;  /* 0x000000ffa400720c */ /* 0x000fe40003f85270 */
[----:B------:R-:W-:Y:S01]  /*3120*/  LEA.HI.X R5, R2, R69, R3, 0x1, P3 ;  /* 0x0000004502057211 */ /* 0x000fe200018f0c03 */
        /* <DEDUP_REMOVED lines=19> */
[----:B------:R-:W-:-:S02]  /*3260*/  ISETP.NE.AND P2, PT, R50, RZ, PT ;  /* 0x000000ff3200720c */ /* 0x000fc40003f45270 */
[----:B------:R-:W-:Y:S01]  /*3270*/  PRMT R7, RZ, 0x7610, R7 ;  /* 0x00007610ff077816 */ /* 0x000fe20000000007 */
[----:B------:R-:W4:Y:S01]  /*3280*/  @!P6 LDG.E.U16 R6, desc[UR10][R4.64+0x80] ;  /* 0x0000800a0406e981 */ /* 0x000f22000c1e1500 */
[----:B------:R-:W-:-:S03]  /*3290*/  PRMT R50, RZ, 0x7610, R50 ;  /* 0x00007610ff327816 */ /* 0x000fc60000000032 */
        /* <DEDUP_REMOVED lines=13> */
[----:B------:R-:W-:Y:S02]  /*3370*/  LEA.HI.SX32 R131, R131, R70, 0x1b ;  /* 0x0000004683837211 */ /* 0x000fe400078fdaff */
[----:B------:R-:W-:Y:S02]  /*3380*/  ISETP.NE.AND P4, PT, R61, RZ, PT ;  /* 0x000000ff3d00720c */ /* 0x000fe40003f85270 */
[----:B------:R-:W-:-:S02]  /*3390*/  LEA R127, R127, R104, 0x1 ;  /* 0x000000687f7f7211 */ /* 0x000fc400078e08ff */
[-C--:B0-----:R-:W-:Y:S02]  /*33a0*/  LEA R4, R129, R104.reuse, 0x1 ;  /* 0x0000006881047211 */ /* 0x081fe400078e08ff */
[C---:B------:R-:W-:Y:S02]  /*33b0*/  IADD3 R5, R70.reuse, 0x60, RZ ;  /* 0x0000006046057810 */ /* 0x040fe40007ffe0ff */
[C---:B------:R-:W-:Y:S02]  /*33c0*/  IADD3 R129, R70.reuse, 0x80, RZ ;  /* 0x0000008046817810 */ /* 0x040fe40007ffe0ff */
[----:B------:R-:W-:Y:S02]  /*33d0*/  LEA R131, R131, R104, 0x1 ;  /* 0x0000006883837211 */ /* 0x000fe400078e08ff */
        /* <DEDUP_REMOVED lines=9> */
[----:B------:R-:W-:Y:S02]  /*3470*/  LEA R135, R135, R104, 0x1 ;  /* 0x0000006887877211 */ /* 0x000fe400078e08ff */
[----:B------:R-:W-:Y:S01]  /*3480*/  ISETP.NE.AND P3, PT, R61, 0x1f, PT ;  /* 0x0000001f3d00780c */ /* 0x000fe20003f65270 */
[----:B------:R-:W-:Y:S01]  /*3490*/  BSSY B0, `(.L_x_17974) ;  /* 0x0000035000007945 */ /* 0x000fe20003800000 */
[----:B--2---:R-:W-:Y:S01]  /*34a0*/  FMUL.FTZ R141, R22, 1.4426950216293334961 ;  /* 0x3fb8aa3b168d7820 */ /* 0x004fe20000410000 */
[----:B------:R-:W-:-:S03]  /*34b0*/  FMUL.FTZ R124, R23, R96 ;  /* 0x00000060177c7220 */ /* 0x000fc60000410000 */
[----:B------:R-:W-:Y:S01]  /*34c0*/  FMUL.FTZ R122, R141, R96 ;  /* 0x000000608d7a7220 */ /* 0x000fe20000410000 */
[----:B------:R-:W-:-:S03]  /*34d0*/  FMUL.RZ R128, R124, 0.15915493667125701904 ;  /* 0x3e22f9837c807820 */ /* 0x000fc6000040c000 */
[----:B------:R0:W-:Y:S08]  /*34e0*/  MUFU.EX2 R126, R122 ;  /* 0x0000007a007e7308 */ /* 0x0001f00000000800 */
[----:B------:R-:W1:Y:S08]  /*34f0*/  MUFU.COS R143, R128 ;  /* 0x00000080008f7308 */ /* 0x000e700000000000 */
[----:B------:R-:W2:Y:S01]  /*3500*/  MUFU.SIN R139, R128 ;  /* 0x00000080008b7308 */ /* 0x000ea20000000400 */
[----:B---3--:R3:W-:Y:S01]  /*3510*/  STS.U16 [R127], R2 ;  /* 0x000000027f007388 */ /* 0x0087e20000000400 */
[----:B0-----:R-:W-:-:S03]  /*3520*/  LEA R122, R133, R104, 0x1 ;  /* 0x00000068857a7211 */ /* 0x001fc600078e08ff */
[----:B----4-:R0:W-:Y:S04]  /*3530*/  STS.U16 [R4+0x40], R3 ;  /* 0x0000400304007388 */ /* 0x0101e80000000400 */
[----:B------:R4:W-:Y:S01]  /*3540*/  STS.U16 [R131+0x80], R6 ;  /* 0x0000800683007388 */ /* 0x0009e20000000400 */
[----:B---3--:R-:W-:Y:S02]  /*3550*/  LEA R127, R108, R119, 0x8 ;  /* 0x000000776c7f7211 */ /* 0x008fe400078e40ff */
[----:B0-----:R-:W-:Y:S02]  /*3560*/  SHF.L.U32 R4, R70, 0x3, RZ ;  /* 0x0000000346047819 */ /* 0x001fe400000006ff */
[----:B----4-:R-:W-:Y:S02]  /*3570*/  LEA R6, R5, R104, 0x1 ;  /* 0x0000006805067211 */ /* 0x010fe400078e08ff */
[----:B------:R-:W-:-:S02]  /*3580*/  LEA.HI.SX32 R5, R4, R4, 0x1b ;  /* 0x0000000404057211 */ /* 0x000fc400078fdaff */
[----:B------:R-:W-:Y:S01]  /*3590*/  @P4 IADD3 R127, R61, 0x200, RZ ;  /* 0x000002003d7f4810 */ /* 0x000fe20007ffe0ff */
[----:B------:R-:W-:Y:S01]  /*35a0*/  STS.U16 [R6+0xc0], R7 ;  /* 0x0000c00706007388 */ /* 0x000fe20000000400 */
[-C--:B------:R-:W-:Y:S01]  /*35b0*/  LEA R124, R137, R104.reuse, 0x1 ;  /* 0x00000068897c7211 */ /* 0x080fe200078e08ff */
[C---:B-1----:R-:W-:Y:S01]  /*35c0*/  FMUL.FTZ R2, R126.reuse, R143 ;  /* 0x0000008f7e027220 */ /* 0x042fe20000410000 */
[-C--:B------:R-:W-:Y:S01]  /*35d0*/  LEA R5, R5, R104.reuse, 0x1 ;  /* 0x0000006805057211 */ /* 0x080fe200078e08ff */
[----:B------:R0:W-:Y:S01]  /*35e0*/  STS.U16 [R129+0x100], R50 ;  /* 0x0001003281007388 */ /* 0x0001e20000000400 */
[----:B--2---:R-:W-:Y:S01]  /*35f0*/  FMUL.FTZ R3, R126, R139 ;  /* 0x0000008b7e037220 */ /* 0x004fe20000410000 */
[----:B------:R-:W-:Y:S02]  /*3600*/  LEA R4, R127, R104, 0x3 ;  /* 0x000000687f047211 */ /* 0x000fe400078e18ff */
        /* <DEDUP_REMOVED lines=12> */
[----:B------:R-:W5:Y:S04]  /*36d0*/  LDG.E.64 R52, desc[UR10][R52.64] ;  /* 0x0000000a34347981 */ /* 0x000f68000c1e1b00 */
[----:B------:R1:W-:Y:S01]  /*36e0*/  STS.64 [R4+0xa80], R2 ;  /* 0x000a800204007388 */ /* 0x0003e20000000a00 */
[----:B0-----:R-:W-:Y:S01]  /*36f0*/  @P3 LEA R50, R61, R104, 0x3 ;  /* 0x000000683d323211 */ /* 0x001fe200078e18ff */
[----:B------:R-:W-:Y:S06]  /*3700*/  BAR.SYNC.DEFER_BLOCKING 0x0 ;  /* 0x0000000000007b1d */ /* 0x000fec0000010000 */
[----:B------:R-:W0:Y:S01]  /*3710*/  @P3 LDS.64 R50, [R50+0x1a88] ;  /* 0x001a880032323984 */ /* 0x000e220000000a00 */
[----:B--23--:R-:W-:Y:S05]  /*3720*/  @P3 BRA `(.L_x_17975) ;  /* 0x00000000002c3947 */ /* 0x00cfea0003800000 */
[----:B------:R-:W-:Y:S01]  /*3730*/  ISETP.NE.AND P5, PT, R90, R121, PT ;  /* 0x000000795a00720c */ /* 0x000fe20003fa5270 */
[----:B0-----:R-:W-:Y:S01]  /*3740*/  HFMA2.MMA R50, -RZ, RZ, 1.875, 0 ;  /* 0x3f800000ff327435 */ /* 0x001fe200000001ff */
[----:B-1----:R-:W-:-:S11]  /*3750*/  MOV R51, RZ ;  /* 0x000000ff00337202 */ /* 0x002fd60000000f00 */
[----:B------:R-:W-:Y:S05]  /*3760*/  @!P5 BRA `(.L_x_17975) ;  /* 0x00000000001cd947 */ /* 0x000fea0003800000 */
[----:B------:R-:W-:-:S04]  /*3770*/  IADD3 R5, R121, -UR4, RZ ;  /* 0x8000000479057c10 */ /* 0x000fc8000fffe0ff */
[----:B------:R-:W-:-:S04]  /*3780*/  LEA.HI R4, R5, R5, RZ, 0x1 ;  /* 0x0000000505047211 */ /* 0x000fc800078f08ff */
[----:B------:R-:W-:-:S04]  /*3790*/  LOP3.LUT R4, R4, 0xfffffe, RZ, 0xc0, !PT ;  /* 0x00fffffe04047812 */ /* 0x000fc800078ec0ff */
[----:B------:R-:W-:-:S04]  /*37a0*/  IADD3 R4, -R4, R5, RZ ;  /* 0x0000000504047210 */ /* 0x000fc80007ffe1ff */
[----:B------:R-:W-:-:S04]  /*37b0*/  LEA R5, R4, R119, 0x8 ;  /* 0x0000007704057211 */ /* 0x000fc800078e40ff */
[----:B------:R-:W-:-:S05]  /*37c0*/  LEA R5, R5, R104, 0x3 ;  /* 0x0000006805057211 */ /* 0x000fca00078e18ff */
[----:B------:R2:W3:Y:S02]  /*37d0*/  LDS.64 R50, [R5+0xa80] ;  /* 0x000a800005327984 */ /* 0x0004e40000000a00 */
.L_x_17975:
[----:B------:R-:W-:Y:S05]  /*37e0*/  BSYNC B0 ;  /* 0x0000000000007941 */ /* 0x000fea0003800000 */
.L_x_17974:
[----:B------:R-:W-:Y:S02]  /*37f0*/  ISETP.NE.AND P5, PT, R160, RZ, PT ;  /* 0x000000ffa000720c */ /* 0x000fe40003fa5270 */
[----:B-1----:R-:W-:Y:S02]  /*3800*/  CS2R R110, SRZ ;  /* 0x00000000006e7805 */ /* 0x002fe4000001ff00 */
[----:B------:R-:W-:-:S13]  /*3810*/  ISETP.LT.OR P6, PT, R90, 0x2, P5 ;  /* 0x000000025a00780c */ /* 0x000fda0002fc1670 */
[----:B--2---:R-:W1:Y:S01]  /*3820*/  @!P6 LDC R5, c[0x0][0x21c] ;  /* 0x00008700ff05eb82 */ /* 0x004e620000000800 */
[----:B------:R-:W-:-:S05]  /*3830*/  @!P6 IADD3 R4, R90, -0x2, RZ ;  /* 0xfffffffe5a04e810 */ /* 0x000fca0007ffe0ff */
[----:B-1----:R-:W-:-:S04]  /*3840*/  @!P6 IMAD R5, R4, R5, R119 ;  /* 0x000000050405e224 */ /* 0x002fc800078e0277 */
[----:B------:R-:W-:-:S05]  /*3850*/  @!P6 IMAD.WIDE R4, R5, 0x10, R18 ;  /* 0x000000100504e825 */ /* 0x000fca00078e0212 */
[----:B------:R1:W2:Y:S01]  /*3860*/  @!P6 LDG.E.64 R110, desc[UR10][R4.64+0x8] ;  /* 0x0000080a046ee981 */ /* 0x0002a2000c1e1b00 */
[C---:B------:R-:W-:Y:S01]  /*3870*/  FMUL.FTZ R6, R23.reuse, R100 ;  /* 0x0000006417067220 */ /* 0x040fe20000410000 */
[-C--:B------:R-:W-:Y:S01]  /*3880*/  FMUL.FTZ R126, R23, R98.reuse ;  /* 0x00000062177e7220 */ /* 0x080fe20000410000 */
[----:B------:R-:W-:Y:S01]  /*3890*/  FMUL.FTZ R124, R141, R98 ;  /* 0x000000628d7c7220 */ /* 0x000fe20000410000 */
[----:B------:R-:W-:Y:S01]  /*38a0*/  SHF.L.U32 R127, R127, 0x10, RZ ;  /* 0x000000107f7f7819 */ /* 0x000fe200000006ff */
[----:B------:R-:W-:Y:S01]  /*38b0*/  FMUL.RZ R132, R6, 0.15915493667125701904 ;  /* 0x3e22f98306847820 */ /* 0x000fe2000040c000 */
[----:B------:R-:W-:Y:S01]  /*38c0*/  FMUL.FTZ R6, R141, R100 ;  /* 0x000000648d067220 */ /* 0x000fe20000410000 */
[----:B------:R-:W-:Y:S01]  /*38d0*/  FMUL.RZ R135, R126, 0.15915493667125701904 ;  /* 0x3e22f9837e877820 */ /* 0x000fe2000040c000 */
[----:B------:R-:W-:Y:S01]  /*38e0*/  SHF.L.U32 R122, R122, 0x10, RZ ;  /* 0x000000107a7a7819 */ /* 0x000fe200000006ff */
[----:B------:R-:W-:Y:S01]  /*38f0*/  MUFU.COS R129, R132 ;  /* 0x0000008400817308 */ /* 0x000fe20000000000 */
[-C--:B-1----:R-:W-:Y:S01]  /*3900*/  FMUL.FTZ R4, R23, R102.reuse ;  /* 0x0000006617047220 */ /* 0x082fe20000410000 */
[----:B------:R-:W-:Y:S01]  /*3910*/  FMUL.FTZ R128, R141, R102 ;  /* 0x000000668d807220 */ /* 0x000fe20000410000 */
[----:B----4-:R-:W-:Y:S01]  /*3920*/  SHF.L.U32 R131, R131, 0x10, RZ ;  /* 0x0000001083837819 */ /* 0x010fe200000006ff */
[----:B------:R-:W-:Y:S01]  /*3930*/  BSSY B0, `(.L_x_17976) ;  /* 0x00000da000007945 */ /* 0x000fe20003800000 */
[----:B------:R-:W-:-:S02]  /*3940*/  SHF.L.U32 R133, R133, 0x10, RZ ;  /* 0x0000001085857819 */ /* 0x000fc400000006ff */
[----:B------:R-:W-:Y:S01]  /*3950*/  SHF.L.U32 R137, R137, 0x10, RZ ;  /* 0x0000001089897819 */ /* 0x000fe200000006ff */
[----:B------:R-:W1:Y:S01]  /*3960*/  MUFU.EX2 R6, R6 ;  /* 0x0000000600067308 */ /* 0x000e620000000800 */
[-C--:B------:R-:W-:Y:S01]  /*3970*/  FMUL.FTZ R136, R131, R100.reuse ;  /* 0x0000006483887220 */ /* 0x080fe20000410000 */
[----:B------:R-:W-:Y:S01]  /*3980*/  FMUL.FTZ R138, R133, R100 ;  /* 0x00000064858a7220 */ /* 0x000fe20000410000 */
[----:B------:R-:W-:Y:S01]  /*3990*/  SHF.L.U32 R139, R139, 0x10, RZ ;  /* 0x000000108b8b7819 */ /* 0x000fe200000006ff */
[-C--:B------:R-:W-:Y:S01]  /*39a0*/  FMUL.FTZ R140, R137, R98.reuse ;  /* 0x00000062898c7220 */ /* 0x080fe20000410000 */
[----:B------:R-:W-:Y:S02]  /*39b0*/  SHF.L.U32 R143, R143, 0x10, RZ ;  /* 0x000000108f8f7819 */ /* 0x000fe400000006ff */
[----:B------:R-:W-:Y:S01]  /*39c0*/  SHF.L.U32 R145, R145, 0x10, RZ ;  /* 0x0000001091917819 */ /* 0x000fe200000006ff */
[----:B------:R4:W0:Y:S01]  /*39d0*/  MUFU.SIN R7, R132 ;  /* 0x0000008400077308 */ /* 0x0008220000000400 */
[----:B------:R-:W-:Y:S01]  /*39e0*/  FMUL.FTZ R142, R139, R98 ;  /* 0x000000628b8e7220 */ /* 0x000fe20000410000 */
[-C--:B------:R-:W-:Y:S01]  /*39f0*/  FMUL.FTZ R146, R143, R102.reuse ;  /* 0x000000668f927220 */ /* 0x080fe20000410000 */
[----:B------:R-:W-:Y:S01]  /*3a00*/  ISETP.GE.AND P6, PT, R70, 0x1, PT ;  /* 0x000000014600780c */ /* 0x000fe20003fc6270 */
[----:B------:R-:W-:Y:S01]  /*3a10*/  FMUL.FTZ R144, R145, R102 ;  /* 0x0000006691907220 */ /* 0x000fe20000410000 */
[----:B------:R-:W-:-:S03]  /*3a20*/  ISETP.GE.OR P5, PT, R90, UR23, P5 ;  /* 0x000000175a007c0c */ /* 0x000fc6000afa6670 */
[----:B------:R1:W-:Y:S01]  /*3a30*/  MUFU.EX2 R130, R124 ;  /* 0x0000007c00827308 */ /* 0x0003e20000000800 */
[----:B----4-:R-:W-:Y:S01]  /*3a40*/  FMUL.RZ R132, R4, 0.15915493667125701904 ;  /* 0x3e22f98304847820 */ /* 0x010fe2000040c000 */
[----:B------:R-:W-:-:S06]  /*3a50*/  FMUL.FTZ R4, R127, R96 ;  /* 0x000000607f047220 */ /* 0x000fcc0000410000 */
[----:B------:R-:W4:Y:S01]  /*3a60*/  MUFU.SIN R5, R135 ;  /* 0x0000008700057308 */ /* 0x000f220000000400 */
[----:B-1----:R-:W-:Y:S01]  /*3a70*/  FMUL.FTZ R124, R6, R129 ;  /* 0x00000081067c7220 */ /* 0x002fe20000410000 */
[----:B------:R-:W-:Y:S01]  /*3a80*/  SHF.L.U32 R129, R8, 0x10, RZ ;  /* 0x0000001008817819 */ /* 0x000fe200000006ff */
[----:B0-----:R-:W-:Y:S01]  /*3a90*/  FMUL.FTZ R126, R6, R7 ;  /* 0x00000007067e7220 */ /* 0x001fe20000410000 */
[----:B------:R-:W-:Y:S01]  /*3aa0*/  FMUL.FTZ R6, R122, R96 ;  /* 0x000000607a067220 */ /* 0x000fe20000410000 */
[----:B------:R-:W-:Y:S02]  /*3ab0*/  @!P5 LEA R158, R119, R104, 0x4 ;  /* 0x00000068779ed211 */ /* 0x000fe400078e20ff */
[C---:B------:R-:W-:Y:S01]  /*3ac0*/  FMUL.FTZ R149, R129.reuse, R4 ;  /* 0x0000000481957220 */ /* 0x040fe20000410000 */
[----:B------:R0:W1:Y:S01]  /*3ad0*/  MUFU.COS R141, R135 ;  /* 0x00000087008d7308 */ /* 0x0000620000000000 */
[----:B------:R-:W-:Y:S02]  /*3ae0*/  FMUL.FTZ R151, R129, R6 ;  /* 0x0000000681977220 */ /* 0x000fe40000410000 */
[----:B------:R-:W-:-:S02]  /*3af0*/  FMUL.FTZ R153, R126, R149 ;  /* 0x000000957e997220 */ /* 0x000fc40000410000 */
[-C--:B------:R-:W-:Y:S02]  /*3b00*/  FMUL.FTZ R4, R126, R151.reuse ;  /* 0x000000977e047220 */ /* 0x080fe40000410000 */
[C---:B------:R-:W-:Y:S01]  /*3b10*/  FFMA.FTZ R6, R124.reuse, R151, R153 ;  /* 0x000000977c067223 */ /* 0x040fe20000010099 */
[----:B------:R4:W-:Y:S01]  /*3b20*/  MUFU.EX2 R134, R128 ;  /* 0x0000008000867308 */ /* 0x0009e20000000800 */
[----:B0-----:R-:W-:Y:S01]  /*3b30*/  SHF.L.U32 R135, R99, 0x10, RZ ;  /* 0x0000001063877819 */ /* 0x001fe200000006ff */
[----:B------:R-:W-:-:S04]  /*3b40*/  FFMA.FTZ R153, R124, R149, -R4 ;  /* 0x000000957c997223 */ /* 0x000fc80000010804 */
[C---:B------:R-:W-:Y:S02]  /*3b50*/  FFMA.FTZ R153, R135.reuse, R136, R153 ;  /* 0x0000008887997223 */ /* 0x040fe40000010099 */
[----:B------:R-:W0:Y:S01]  /*3b60*/  MUFU.COS R7, R132 ;  /* 0x0000008400077308 */ /* 0x000e220000000000 */
[C---:B----4-:R-:W-:Y:S01]  /*3b70*/  FMUL.FTZ R128, R130.reuse, R5 ;  /* 0x0000000582807220 */ /* 0x050fe20000410000 */
[----:B------:R-:W-:Y:S01]  /*3b80*/  FFMA.FTZ R5, R135, R138, R6 ;  /* 0x0000008a87057223 */ /* 0x000fe20000010006 */
[----:B-1----:R-:W-:Y:S02]  /*3b90*/  FMUL.FTZ R130, R130, R141 ;  /* 0x0000008d82827220 */ /* 0x002fe40000410000 */
        /* <DEDUP_REMOVED lines=9> */
[----:B0-----:R-:W-:Y:S01]  /*3c30*/  FMUL.FTZ R132, R134, R7 ;  /* 0x0000000786847220 */ /* 0x001fe20000410000 */
[----:B------:R-:W-:Y:S01]  /*3c40*/  FFMA.FTZ R7, R3, R124, R4 ;  /* 0x0000007c03077223 */ /* 0x000fe20000010004 */
[C---:B------:R-:W-:Y:S01]  /*3c50*/  FFMA.FTZ R155, R141.reuse, R140, R6 ;  /* 0x0000008c8d9b7223 */ /* 0x040fe20000010006 */
[----:B------:R-:W-:Y:S01]  /*3c60*/  FMUL.FTZ R4, R128, R5 ;  /* 0x0000000580047220 */ /* 0x000fe20000410000 */
[----:B------:R-:W-:Y:S01]  /*3c70*/  FFMA.FTZ R153, R141, R142, R153 ;  /* 0x0000008e8d997223 */ /* 0x000fe20000010099 */
[----:B-1----:R-:W-:Y:S01]  /*3c80*/  FMUL.FTZ R134, R134, R147 ;  /* 0x0000009386867220 */ /* 0x002fe20000410000 */
[-C--:B------:R-:W-:Y:S01]  /*3c90*/  FMUL.FTZ R147, R128, R7.reuse ;  /* 0x0000000780937220 */ /* 0x080fe20000410000 */
[----:B------:R-:W-:Y:S02]  /*3ca0*/  FFMA.FTZ R7, R130, R7, R4 ;  /* 0x0000000782077223 */ /* 0x000fe40000010004 */
[----:B------:R-:W-:Y:S01]  /*3cb0*/  FMUL.FTZ R4, R134, R153 ;  /* 0x0000009986047220 */ /* 0x000fe20000410000 */
[----:B------:R-:W-:Y:S01]  /*3cc0*/  FFMA.FTZ R5, R130, R5, -R147 ;  /* 0x0000000582057223 */ /* 0x000fe20000010893 */
[----:B------:R-:W-:-:S02]  /*3cd0*/  FMUL.FTZ R147, R134, R155 ;  /* 0x0000009b86937220 */ /* 0x000fc40000410000 */
        /* <DEDUP_REMOVED lines=12> */
[----:B------:R-:W4:Y:S01]  /*3da0*/  SHFL.UP PT, R153, R157, 0x1, RZ ;  /* 0x042000009d997989 */ /* 0x000f2200000e00ff */
[C---:B0-----:R-:W-:Y:S01]  /*3db0*/  FMUL.FTZ R159, R4.reuse, R155 ;  /* 0x0000009b049f7220 */ /* 0x041fe20000410000 */
[C---:B-1----:R-:W-:Y:S01]  /*3dc0*/  FMUL.FTZ R6, R4.reuse, R5 ;  /* 0x0000000504067220 */ /* 0x042fe20000410000 */
[----:B----4-:R-:W-:-:S02]  /*3dd0*/  FMUL.FTZ R154, R4, R153 ;  /* 0x00000099049a7220 */ /* 0x010fc40000410000 */
        /* <DEDUP_REMOVED lines=11> */
[----:B------:R-:W4:Y:S04]  /*3e90*/  SHFL.UP PT, R7, R148, 0x2, RZ ;  /* 0x0440000094077989 */ /* 0x000f2800000e00ff */
[----:B------:R-:W3:Y:S01]  /*3ea0*/  SHFL.UP PT, R5, R153, 0x2, RZ ;  /* 0x0440000099057989 */ /* 0x000ee200000e00ff */
[C---:B0-----:R-:W-:Y:S01]  /*3eb0*/  FMUL.FTZ R154, R153.reuse, R6 ;  /* 0x00000006999a7220 */ /* 0x041fe20000410000 */
[C---:B-1----:R-:W-:Y:S01]  /*3ec0*/  FMUL.FTZ R152, R153.reuse, R4 ;  /* 0x0000000499987220 */ /* 0x042fe20000410000 */
[----:B----4-:R-:W-:-:S02]  /*3ed0*/  FMUL.FTZ R155, R153, R7 ;  /* 0x00000007999b7220 */ /* 0x010fc40000410000 */
[C---:B------:R-:W-:Y:S01]  /*3ee0*/  FFMA.FTZ R7, R150.reuse, R7, R154 ;  /* 0x0000000796077223 */ /* 0x040fe2000001009a */
[CC--:B---3--:R-:W-:Y:S01]  /*3ef0*/  FFMA.FTZ R152, R150.reuse, R5.reuse, R152 ;  /* 0x0000000596987223 */ /* 0x0c8fe20000010098 */
        /* <DEDUP_REMOVED lines=51> */
[----:B--2---:R0:W-:Y:S01]  /*4230*/  SHFL.IDX PT, R154, R110, RZ, 0x1f ;  /* 0x00001fff6e9a7589 */ /* 0x0041e200000e0000 */
[----:B------:R-:W-:Y:S01]  /*4240*/  FSEL R153, R152, R153, !P6 ;  /* 0x0000009998997208 */ /* 0x000fe20007000000 */
[----:B------:R-:W-:Y:S01]  /*4250*/  @P6 FFMA.FTZ R150, R150, R5, -R4 ;  /* 0x0000000596966223 */ /* 0x000fe20000010804 */
[----:B------:R-:W-:Y:S01]  /*4260*/  @P6 FADD.FTZ R148, R148, R155 ;  /* 0x0000009b94946221 */ /* 0x000fe20000010000 */
[----:B------:R1:W-:Y:S01]  /*4270*/  SHFL.IDX PT, R152, R111, RZ, 0x1f ;  /* 0x00001fff6f987589 */ /* 0x0003e200000e0000 */
[----:B------:R-:W-:Y:S01]  /*4280*/  HFMA2.MMA R4, -RZ, RZ, 1.875, 0 ;  /* 0x3f800000ff047435 */ /* 0x000fe200000001ff */
[----:B------:R-:W-:-:S02]  /*4290*/  MOV R5, RZ ;  /* 0x000000ff00057202 */ /* 0x000fc40000000f00 */
[----:B------:R-:W-:Y:S01]  /*42a0*/  CS2R R6, SRZ ;  /* 0x0000000000067805 */ /* 0x000fe2000001ff00 */
[----:B------:R-:W2:Y:S01]  /*42b0*/  SHFL.UP PT, R153, R153, 0x1, RZ ;  /* 0x0420000099997989 */ /* 0x000ea200000e00ff */
[----:B0----5:R-:W-:-:S03]  /*42c0*/  FMUL.FTZ R110, R117, R52 ;  /* 0x00000034756e7220 */ /* 0x021fc60000410000 */
[----:B------:R0:W3:Y:S01]  /*42d0*/  SHFL.UP PT, R155, R150, 0x1, RZ ;  /* 0x04200000969b7989 */ /* 0x0000e200000e00ff */
[----:B-1----:R-:W-:-:S03]  /*42e0*/  FMUL.FTZ R111, R117, R53 ;  /* 0x00000035756f7220 */ /* 0x002fc60000410000 */
[----:B------:R-:W1:Y:S04]  /*42f0*/  SHFL.UP PT, R157, R157, 0x1, RZ ;  /* 0x042000009d9d7989 */ /* 0x000e6800000e00ff */
[----:B------:R-:W4:Y:S01]  /*4300*/  SHFL.UP PT, R148, R148, 0x1, RZ ;  /* 0x0420000094947989 */ /* 0x000f2200000e00ff */
[----:B0-----:R-:W-:-:S03]  /*4310*/  FMUL.FTZ R150, R116, R52 ;  /* 0x0000003474967220 */ /* 0x001fc60000410000 */
[----:B------:R0:W0:Y:S01]  /*4320*/  @!P5 LDS.128 R4, [R158+0x1b80] ;  /* 0x001b80009e04d984 */ /* 0x0000220000000c00 */
[C---:B--2---:R-:W-:Y:S01]  /*4330*/  FMUL.FTZ R156, R153.reuse, R152 ;  /* 0x00000098999c7220 */ /* 0x044fe20000410000 */
[-C--:B------:R-:W-:Y:S01]  /*4340*/  FMUL.FTZ R159, R153, R154.reuse ;  /* 0x0000009a999f7220 */ /* 0x080fe20000410000 */
[C---:B------:R-:W-:Y:S02]  /*4350*/  FMUL.FTZ R153, R118.reuse, R53 ;  /* 0x0000003576997220 */ /* 0x040fe40000410000 */
[C---:B---3--:R-:W-:Y:S01]  /*4360*/  FFMA.FTZ R156, R155.reuse, R154, -R156 ;  /* 0x0000009a9b9c7223 */ /* 0x048fe2000001089c */
[----:B------:R-:W-:Y:S01]  /*4370*/  FFMA.FTZ R159, R155, R152, R159 ;  /* 0x000000989b9f7223 */ /* 0x000fe2000001009f */
[-C--:B------:R-:W-:Y:S01]  /*4380*/  FMUL.FTZ R155, R118, R52.reuse ;  /* 0x00000034769b7220 */ /* 0x080fe20000410000 */
[----:B------:R-:W-:Y:S01]  /*4390*/  FMUL.FTZ R52, R0, R52 ;  /* 0x0000003400347220 */ /* 0x000fe20000410000 */
[----:B-1----:R-:W-:Y:S01]  /*43a0*/  @P4 FADD.FTZ R154, R157, R156 ;  /* 0x0000009c9d9a4221 */ /* 0x002fe20000010000 */
[CC--:B------:R-:W-:Y:S01]  /*43b0*/  FMUL.FTZ R157, R134.reuse, R153.reuse ;  /* 0x00000099869d7220 */ /* 0x0c0fe20000410000 */
[----:B------:R-:W-:Y:S01]  /*43c0*/  FMUL.FTZ R156, R134, -R50 ;  /* 0x80000032869c7220 */ /* 0x000fe20000410000 */
[----:B----4-:R-:W-:Y:S01]  /*43d0*/  @P4 FADD.FTZ R152, R148, R159 ;  /* 0x0000009f94984221 */ /* 0x010fe20000010000 */
        /* <DEDUP_REMOVED lines=19> */
[----:B0-----:R-:W-:Y:S01]  /*4510*/  FMUL.FTZ R158, R126, -R169 ;  /* 0x800000a97e9e7220 */ /* 0x001fe20000410000 */
        /* <DEDUP_REMOVED lines=8> */
[-C--:B------:R-:W-:Y:S02]  /*45a0*/  FMUL.FTZ R166, R126, -R159.reuse ;  /* 0x8000009f7ea67220 */ /* 0x080fe40000410000 */
[----:B------:R0:W1:Y:S01]  /*45b0*/  SHFL.DOWN PT, R171, R157, 0x1, 0x1f ;  /* 0x08201f009dab7f89 */ /* 0x00006200000e0000 */
[C---:B------:R-:W-:Y:S01]  /*45c0*/  FFMA.FTZ R158, R124.reuse, R159, -R169 ;  /* 0x0000009f7c9e7223 */ /* 0x040fe200000108a9 */
[----:B------:R-:W-:-:S02]  /*45d0*/  FFMA.FTZ R166, R124, R167, R166 ;  /* 0x000000a77ca67223 */ /* 0x000fc400000100a6 */
[----:B------:R0:W2:Y:S04]  /*45e0*/  SHFL.DOWN PT, R174, R156, 0x1, 0x1f ;  /* 0x08201f009cae7f89 */ /* 0x0000a800000e0000 */
[----:B------:R0:W3:Y:S04]  /*45f0*/  SHFL.DOWN PT, R170, R158, 0x1, 0x1f ;  /* 0x08201f009eaa7f89 */ /* 0x0000e800000e0000 */
[----:B------:R0:W4:Y:S01]  /*4600*/  SHFL.DOWN PT, R172, R166, 0x1, 0x1f ;  /* 0x08201f00a6ac7f89 */ /* 0x00012200000e0000 */
[----:B------:R-:W-:Y:S05]  /*4610*/  @!P4 BRA `(.L_x_17977) ;  /* 0x00000000002cc947 */ /* 0x000fea0003800000 */
[C---:B--2---:R-:W-:Y:S01]  /*4620*/  FMUL.FTZ R167, R166.reuse, R174 ;  /* 0x000000aea6a77220 */ /* 0x044fe20000410000 */
[C---:B----4-:R-:W-:Y:S01]  /*4630*/  FMUL.FTZ R159, R166.reuse, R172 ;  /* 0x000000aca69f7220 */ /* 0x050fe20000410000 */
[-C--:B-1----:R-:W-:Y:S02]  /*4640*/  FMUL.FTZ R169, R166, R171.reuse ;  /* 0x000000aba6a97220 */ /* 0x082fe40000410000 */
[----:B------:R-:W-:Y:S01]  /*4650*/  FFMA.FTZ R168, R158, R171, -R167 ;  /* 0x000000ab9ea87223 */ /* 0x000fe200000108a7 */
[C---:B---3--:R-:W-:Y:S01]  /*4660*/  FMUL.FTZ R167, R170.reuse, R166 ;  /* 0x000000a6aaa77220 */ /* 0x048fe20000410000 */
[----:B------:R-:W-:Y:S01]  /*4670*/  FFMA.FTZ R159, R170, R158, -R159 ;  /* 0x0000009eaa9f7223 */ /* 0x000fe2000001089f */
[C---:B------:R-:W-:Y:S01]  /*4680*/  FFMA.FTZ R169, R158.reuse, R174, R169 ;  /* 0x000000ae9ea97223 */ /* 0x040fe200000100a9 */
[----:B0-----:R-:W-:Y:S01]  /*4690*/  FADD.FTZ R157, R157, R168 ;  /* 0x000000a89d9d7221 */ /* 0x001fe20000010000 */
[----:B------:R-:W-:Y:S02]  /*46a0*/  FFMA.FTZ R166, R158, R172, R167 ;  /* 0x000000ac9ea67223 */ /* 0x000fe400000100a7 */
[----:B------:R-:W-:Y:S01]  /*46b0*/  FADD.FTZ R156, R156, R169 ;  /* 0x000000a99c9c7221 */ /* 0x000fe20000010000 */
[----:B------:R-:W-:-:S07]  /*46c0*/  MOV R158, R159 ;  /* 0x0000009f009e7202 */ /* 0x000fce0000000f00 */
.L_x_17977:
[----:B------:R-:W-:Y:S05]  /*46d0*/  BSYNC B0 ;  /* 0x0000000000007941 */ /* 0x000fea0003800000 */
.L_x_17976:
[----:B------:R-:W-:Y:S01]  /*46e0*/  ISETP.GT.U32.AND P4, PT, R160, 0x1d, PT ;  /* 0x0000001da000780c */ /* 0x000fe20003f84070 */
[----:B---3--:R3:W0:Y:S01]  /*46f0*/  SHFL.DOWN PT, R170, R158, 0x2, 0x1f ;  /* 0x08401f009eaa7f89 */ /* 0x00862200000e0000 */
[----:B------:R-:W-:Y:S03]  /*4700*/  BSSY B0, `(.L_x_17978) ;  /* 0x0000010000007945 */ /* 0x000fe60003800000 */
[----:B----4-:R3:W4:Y:S04]  /*4710*/  SHFL.DOWN PT, R172, R166, 0x2, 0x1f ;  /* 0x08401f00a6ac7f89 */ /* 0x01072800000e0000 */
[----:B-1----:R3:W1:Y:S04]  /*4720*/  SHFL.DOWN PT, R171, R157, 0x2, 0x1f ;  /* 0x08401f009dab7f89 */ /* 0x00266800000e0000 */
[----:B--2---:R3:W2:Y:S01]  /*4730*/  SHFL.DOWN PT, R174, R156, 0x2, 0x1f ;  /* 0x08401f009cae7f89 */ /* 0x0046a200000e0000 */
[----:B------:R-:W-:Y:S05]  /*4740*/  @P4 BRA `(.L_x_17979) ;  /* 0x00000000002c4947 */ /* 0x000fea0003800000 */
[C---:B--2---:R-:W-:Y:S01]  /*4750*/  FMUL.FTZ R167, R166.reuse, R174 ;  /* 0x000000aea6a77220 */ /* 0x044fe20000410000 */
[C---:B----4-:R-:W-:Y:S01]  /*4760*/  FMUL.FTZ R159, R166.reuse, R172 ;  /* 0x000000aca69f7220 */ /* 0x050fe20000410000 */
[-C--:B-1----:R-:W-:Y:S02]  /*4770*/  FMUL.FTZ R169, R166, R171.reuse ;  /* 0x000000aba6a97220 */ /* 0x082fe40000410000 */
[----:B------:R-:W-:Y:S01]  /*4780*/  FFMA.FTZ R168, R158, R171, -R167 ;  /* 0x000000ab9ea87223 */ /* 0x000fe200000108a7 */
[-C--:B0-----:R-:W-:Y:S01]  /*4790*/  FMUL.FTZ R167, R166, R170.reuse ;  /* 0x000000aaa6a77220 */ /* 0x081fe20000410000 */
[C---:B------:R-:W-:Y:S01]  /*47a0*/  FFMA.FTZ R159, R158.reuse, R170, -R159 ;  /* 0x000000aa9e9f7223 */ /* 0x040fe2000001089f */
[C---:B------:R-:W-:Y:S01]  /*47b0*/  FFMA.FTZ R169, R158.reuse, R174, R169 ;  /* 0x000000ae9ea97223 */ /* 0x040fe200000100a9 */
[----:B---3--:R-:W-:Y:S01]  /*47c0*/  FADD.FTZ R157, R157, R168 ;  /* 0x000000a89d9d7221 */ /* 0x008fe20000010000 */
[----:B------:R-:W-:Y:S02]  /*47d0*/  FFMA.FTZ R166, R158, R172, R167 ;  /* 0x000000ac9ea67223 */ /* 0x000fe400000100a7 */
[----:B------:R-:W-:Y:S01]  /*47e0*/  FADD.FTZ R156, R156, R169 ;  /* 0x000000a99c9c7221 */ /* 0x000fe20000010000 */
[----:B------:R-:W-:-:S07]  /*47f0*/  MOV R158, R159 ;  /* 0x0000009f009e7202 */ /* 0x000fce0000000f00 */
.L_x_17979:
[----:B------:R-:W-:Y:S05]  /*4800*/  BSYNC B0 ;  /* 0x0000000000007941 */ /* 0x000fea0003800000 */
.L_x_17978:
[----:B------:R-:W-:Y:S01]  /*4810*/  ISETP.GT.U32.AND P4, PT, R160, 0x1b, PT ;  /* 0x0000001ba000780c */ /* 0x000fe20003f84070 */
[----:B0-----:R0:W0:Y:S01]  /*4820*/  SHFL.DOWN PT, R170, R158, 0x4, 0x1f ;  /* 0x08801f009eaa7f89 */ /* 0x00102200000e0000 */
[----:B------:R-:W-:Y:S03]  /*4830*/  BSSY B0, `(.L_x_17980) ;  /* 0x0000010000007945 */ /* 0x000fe60003800000 */
[----:B----4-:R4:W0:Y:S04]  /*4840*/  SHFL.DOWN PT, R172, R166, 0x4, 0x1f ;  /* 0x08801f00a6ac7f89 */ /* 0x01082800000e0000 */
[----:B-1----:R4:W1:Y:S04]  /*4850*/  SHFL.DOWN PT, R171, R157, 0x4, 0x1f ;  /* 0x08801f009dab7f89 */ /* 0x00286800000e0000 */
[----:B--2---:R4:W2:Y:S01]  /*4860*/  SHFL.DOWN PT, R174, R156, 0x4, 0x1f ;  /* 0x08801f009cae7f89 */ /* 0x0048a200000e0000 */
[----:B------:R-:W-:Y:S05]  /*4870*/  @P4 BRA `(.L_x_17981) ;  /* 0x00000000002c4947 */ /* 0x000fea0003800000 */
[C---:B--2---:R-:W-:Y:S01]  /*4880*/  FMUL.FTZ R167, R166.reuse, R174 ;  /* 0x000000aea6a77220 */ /* 0x044fe20000410000 */
[C---:B0-----:R-:W-:Y:S01]  /*4890*/  FMUL.FTZ R159, R166.reuse, R172 ;  /* 0x000000aca69f7220 */ /* 0x041fe20000410000 */
[-C--:B-1----:R-:W-:Y:S02]  /*48a0*/  FMUL.FTZ R169, R166, R171.reuse ;  /* 0x000000aba6a97220 */ /* 0x082fe40000410000 */
[----:B------:R-:W-:Y:S01]  /*48b0*/  FFMA.FTZ R168, R158, R171, -R167 ;  /* 0x000000ab9ea87223 */ /* 0x000fe200000108a7 */
[-C--:B------:R-:W-:Y:S01]  /*48c0*/  FMUL.FTZ R167, R166, R170.reuse ;  /* 0x000000aaa6a77220 */ /* 0x080fe20000410000 */
[C---:B------:R-:W-:Y:S01]  /*48d0*/  FFMA.FTZ R159, R158.reuse, R170, -R159 ;  /* 0x000000aa9e9f7223 */ /* 0x040fe2000001089f */
[C---:B------:R-:W-:Y:S01]  /*48e0*/  FFMA.FTZ R169, R158.reuse, R174, R169 ;  /* 0x000000ae9ea97223 */ /* 0x040fe200000100a9 */
[----:B---34-:R-:W-:Y:S01]  /*48f0*/  FADD.FTZ R157, R157, R168 ;  /* 0x000000a89d9d7221 */ /* 0x018fe20000010000 */
[----:B------:R-:W-:Y:S02]  /*4900*/  FFMA.FTZ R166, R158, R172, R167 ;  /* 0x000000ac9ea67223 */ /* 0x000fe400000100a7 */
[----:B------:R-:W-:Y:S01]  /*4910*/  FADD.FTZ R156, R156, R169 ;  /* 0x000000a99c9c7221 */ /* 0x000fe20000010000 */
[----:B------:R-:W-:-:S07]  /*4920*/  MOV R158, R159 ;  /* 0x0000009f009e7202 */ /* 0x000fce0000000f00 */
.L_x_17981:
[----:B------:R-:W-:Y:S05]  /*4930*/  BSYNC B0 ;  /* 0x0000000000007941 */ /* 0x000fea0003800000 */
.L_x_17980:
[----:B------:R-:W-:Y:S01]  /*4940*/  ISETP.GT.U32.AND P4, PT, R160, 0x17, PT ;  /* 0x00000017a000780c */ /* 0x000fe20003f84070 */
[----:B0-----:R0:W0:Y:S01]  /*4950*/  SHFL.DOWN PT, R170, R158, 0x8, 0x1f ;  /* 0x09001f009eaa7f89 */ /* 0x00102200000e0000 */
[----:B------:R-:W-:Y:S03]  /*4960*/  BSSY B0, `(.L_x_17982) ;  /* 0x0000010000007945 */ /* 0x000fe60003800000 */
[----:B------:R0:W0:Y:S04]  /*4970*/  SHFL.DOWN PT, R172, R166, 0x8, 0x1f ;  /* 0x09001f00a6ac7f89 */ /* 0x00002800000e0000 */
[----:B-1----:R1:W0:Y:S04]  /*4980*/  SHFL.DOWN PT, R171, R157, 0x8, 0x1f ;  /* 0x09001f009dab7f89 */ /* 0x00222800000e0000 */
[----:B--2---:R1:W2:Y:S01]  /*4990*/  SHFL.DOWN PT, R174, R156, 0x8, 0x1f ;  /* 0x09001f009cae7f89 */ /* 0x0042a200000e0000 */
[----:B------:R-:W-:Y:S05]  /*49a0*/  @P4 BRA `(.L_x_17983) ;  /* 0x00000000002c4947 */ /* 0x000fea0003800000 */
[C---:B--2---:R-:W-:Y:S01]  /*49b0*/  FMUL.FTZ R167, R166.reuse, R174 ;  /* 0x000000aea6a77220 */ /* 0x044fe20000410000 */
[C---:B0-----:R-:W-:Y:S01]  /*49c0*/  FMUL.FTZ R159, R166.reuse, R172 ;  /* 0x000000aca69f7220 */ /* 0x041fe20000410000 */
        /* <DEDUP_REMOVED lines=9> */
.L_x_17983:
[----:B------:R-:W-:Y:S05]  /*4a60*/  BSYNC B0 ;  /* 0x0000000000007941 */ /* 0x000fea0003800000 */
.L_x_17982:
[----:B------:R-:W-:Y:S01]  /*4a70*/  ISETP.GT.U32.AND P4, PT, R160, 0xf, PT ;  /* 0x0000000fa000780c */ /* 0x000fe20003f84070 */
[----:B0-----:R0:W0:Y:S01]  /*4a80*/  SHFL.DOWN PT, R170, R158, 0x10, 0x1f ;  /* 0x0a001f009eaa7f89 */ /* 0x00102200000e0000 */
        /* <DEDUP_REMOVED lines=14> */
[----:B--2---:R-:W-:Y:S01]  /*4b70*/  FADD.FTZ R156, R156, R169 ;  /* 0x000000a99c9c7221 */ /* 0x004fe20000010000 */
[----:B------:R-:W-:-:S07]  /*4b80*/  MOV R158, R159 ;  /* 0x0000009f009e7202 */ /* 0x000fce0000000f00 */
.L_x_17985:
[----:B------:R-:W-:Y:S05]  /*4b90*/  BSYNC B0 ;  /* 0x0000000000007941 */ /* 0x000fea0003800000 */
.L_x_17984:
[----:B------:R-:W-:Y:S01]  /*4ba0*/  SHFL.DOWN PT, R159, R166, 0x1, 0x1f ;  /* 0x08201f00a69f7f89 */ /* 0x000fe200000e0000 */
[----:B------:R-:W-:Y:S01]  /*4bb0*/  ISETP.NE.AND P4, PT, R61, RZ, PT ;  /* 0x000000ff3d00720c */ /* 0x000fe20003f85270 */
[----:B------:R-:W-:Y:S02]  /*4bc0*/  BSSY B0, `(.L_x_17986) ;  /* 0x00000aa000007945 */ /* 0x000fe40003800000 */
[----:B------:R-:W5:Y:S04]  /*4bd0*/  SHFL.IDX PT, R168, R7, RZ, 0x1f ;  /* 0x00001fff07a87589 */ /* 0x000f6800000e0000 */
[----:B------:R-:W1:Y:S04]  /*4be0*/  SHFL.IDX PT, R167, R6, RZ, 0x1f ;  /* 0x00001fff06a77589 */ /* 0x000e6800000e0000 */
[----:B------:R-:W2:Y:S04]  /*4bf0*/  SHFL.DOWN PT, R169, R158, 0x1, 0x1f ;  /* 0x08201f009ea97f89 */ /* 0x000ea800000e0000 */
[----:B0-----:R-:W0:Y:S04]  /*4c00*/  SHFL.DOWN PT, R172, R156, 0x1, 0x1f ;  /* 0x08201f009cac7f89 */ /* 0x001e2800000e0000 */
[----:B------:R-:W0:Y:S04]  /*4c10*/  SHFL.DOWN PT, R171, R157, 0x1, 0x1f ;  /* 0x08201f009dab7f89 */ /* 0x000e2800000e0000 */
[----:B---34-:R-:W3:Y:S01]  /*4c20*/  SHFL.IDX PT, R166, R166, RZ, 0x1f ;  /* 0x00001fffa6a67589 */ /* 0x018ee200000e0000 */
[----:B-----5:R-:W-:-:S03]  /*4c30*/  @P3 FMUL.FTZ R170, R159, R168 ;  /* 0x000000a89faa3220 */ /* 0x020fc60000410000 */
[----:B------:R-:W4:Y:S01]  /*4c40*/  SHFL.IDX PT, R158, R158, RZ, 0x1f ;  /* 0x00001fff9e9e7589 */ /* 0x000f2200000e0000 */
[----:B-1----:R-:W-:-:S03]  /*4c50*/  @P3 FMUL.FTZ R159, R159, R167 ;  /* 0x000000a79f9f3220 */ /* 0x002fc60000410000 */
[----:B------:R-:W1:Y:S01]  /*4c60*/  SHFL.IDX PT, R157, R157, RZ, 0x1f ;  /* 0x00001fff9d9d7589 */ /* 0x000e6200000e0000 */
[C---:B--2---:R-:W-:Y:S01]  /*4c70*/  @P3 FFMA.FTZ R159, R169.reuse, R168, R159 ;  /* 0x000000a8a99f3223 */ /* 0x044fe2000001009f */
[----:B------:R-:W-:Y:S02]  /*4c80*/  @P3 FFMA.FTZ R170, R169, R167, -R170 ;  /* 0x000000a7a9aa3223 */ /* 0x000fe400000108aa */
[----:B------:R-:W2:Y:S01]  /*4c90*/  SHFL.IDX PT, R156, R156, RZ, 0x1f ;  /* 0x00001fff9c9c7589 */ /* 0x000ea200000e0000 */
[----:B0-----:R-:W-:Y:S01]  /*4ca0*/  @P3 FADD.FTZ R168, R172, R159 ;  /* 0x0000009faca83221 */ /* 0x001fe20000010000 */
[C---:B------:R-:W-:Y:S01]  /*4cb0*/  FMUL.FTZ R159, R3.reuse, R152 ;  /* 0x00000098039f7220 */ /* 0x040fe20000410000 */
[-C--:B------:R-:W-:Y:S01]  /*4cc0*/  FMUL.FTZ R3, R3, R154.reuse ;  /* 0x0000009a03037220 */ /* 0x080fe20000410000 */
[----:B------:R-:W-:Y:S02]  /*4cd0*/  @P3 FADD.FTZ R167, R171, R170 ;  /* 0x000000aaaba73221 */ /* 0x000fe40000010000 */
[C---:B------:R-:W-:Y:S01]  /*4ce0*/  FFMA.FTZ R154, R2.reuse, R154, -R159 ;  /* 0x0000009a029a7223 */ /* 0x040fe2000001089f */
[----:B------:R-:W-:-:S03]  /*4cf0*/  FFMA.FTZ R2, R2, R152, R3 ;  /* 0x0000009802027223 */ /* 0x000fc60000010003 */
[----:B------:R-:W-:Y:S01]  /*4d00*/  FADD.FTZ R154, R149, R154 ;  /* 0x0000009a959a7221 */ /* 0x000fe20000010000 */
[----:B------:R-:W-:-:S03]  /*4d10*/  FADD.FTZ R3, R151, R2 ;  /* 0x0000000297037221 */ /* 0x000fc60000010000 */
[C---:B------:R-:W-:Y:S01]  /*4d20*/  FMUL.FTZ R151, R126.reuse, R154 ;  /* 0x0000009a7e977220 */ /* 0x040fe20000410000 */
[----:B------:R-:W-:-:S03]  /*4d30*/  FMUL.FTZ R149, R126, R3 ;  /* 0x000000037e957220 */ /* 0x000fc60000410000 */
        /* <DEDUP_REMOVED lines=14> */
[----:B------:R-:W-:Y:S01]  /*4e20*/  FFMA.FTZ R151, R0, -R3, RZ ;  /* 0x8000000300977223 */ /* 0x000fe200000100ff */
[----:B------:R-:W-:Y:S01]  /*4e30*/  FMUL.FTZ R142, R135, R100 ;  /* 0x00000064878e7220 */ /* 0x000fe20000410000 */
[----:B------:R-:W-:Y:S01]  /*4e40*/  FFMA.FTZ R152, R116, R170, R149 ;  /* 0x000000aa74987223 */ /* 0x000fe20000010095 */
[C---:B------:R-:W-:Y:S01]  /*4e50*/  FMUL.FTZ R3, R134.reuse, R176 ;  /* 0x000000b086037220 */ /* 0x040fe20000410000 */
[----:B------:R-:W-:Y:S01]  /*4e60*/  FMUL.FTZ R149, R134, R174 ;  /* 0x000000ae86957220 */ /* 0x000fe20000410000 */
[----:B------:R-:W-:Y:S01]  /*4e70*/  FFMA.FTZ R140, R131, -R142, R170 ;  /* 0x8000008e838c7223 */ /* 0x000fe200000100aa */
[----:B------:R-:W-:Y:S01]  /*4e80*/  FFMA.FTZ R154, R116, -R172, R151 ;  /* 0x800000ac749a7223 */ /* 0x000fe20000010097 */
[C---:B------:R-:W-:Y:S01]  /*4e90*/  FFMA.FTZ R2, R132.reuse, R174, -R3 ;  /* 0x000000ae84027223 */ /* 0x040fe20000010803 */
[----:B------:R-:W-:Y:S01]  /*4ea0*/  FFMA.FTZ R149, R132, R176, R149 ;  /* 0x000000b084957223 */ /* 0x000fe20000010095 */
[----:B------:R-:W-:Y:S01]  /*4eb0*/  FFMA.FTZ R142, R133, -R142, R172 ;  /* 0x8000008e858e7223 */ /* 0x000fe200000100ac */
[----:B------:R-:W-:Y:S01]  /*4ec0*/  FFMA.FTZ R152, R117, R174, R152 ;  /* 0x000000ae75987223 */ /* 0x000fe20000010098 */
[C---:B------:R-:W-:Y:S01]  /*4ed0*/  FFMA.FTZ R170, R147.reuse, R144, R2 ;  /* 0x0000009093aa7223 */ /* 0x040fe20000010002 */
[C---:B------:R-:W-:Y:S01]  /*4ee0*/  FMUL.FTZ R2, R147.reuse, R102 ;  /* 0x0000006693027220 */ /* 0x040fe20000410000 */
[----:B------:R-:W-:Y:S01]  /*4ef0*/  FFMA.FTZ R172, R147, R146, R149 ;  /* 0x0000009293ac7223 */ /* 0x000fe20000010095 */
[----:B------:R-:W-:Y:S01]  /*4f00*/  FFMA.FTZ R159, R117, -R176, R154 ;  /* 0x800000b0759f7223 */ /* 0x000fe2000001009a */
[----:B------:R-:W-:Y:S01]  /*4f10*/  FMUL.FTZ R3, R118, R170 ;  /* 0x000000aa76037220 */ /* 0x000fe20000410000 */
[-C--:B------:R-:W-:Y:S01]  /*4f20*/  FFMA.FTZ R149, R145, -R2.reuse, R170 ;  /* 0x8000000291957223 */ /* 0x080fe200000100aa */
[-C--:B------:R-:W-:Y:S01]  /*4f30*/  FMUL.FTZ R170, R168, -R51.reuse ;  /* 0x80000033a8aa7220 */ /* 0x080fe20000410000 */
[----:B------:R-:W-:Y:S01]  /*4f40*/  FMUL.FTZ R51, R167, -R51 ;  /* 0x80000033a7337220 */ /* 0x000fe20000410000 */
[----:B------:R-:W-:Y:S01]  /*4f50*/  FADD.FTZ R154, R152, R3 ;  /* 0x00000003989a7221 */ /* 0x000fe20000010000 */
[C---:B---3--:R-:W-:Y:S01]  /*4f60*/  FMUL.FTZ R3, R166.reuse, R7 ;  /* 0x00000007a6037220 */ /* 0x048fe20000410000 */
[----:B------:R-:W-:Y:S01]  /*4f70*/  FFMA.FTZ R151, R143, -R2, R172 ;  /* 0x800000028f977223 */ /* 0x000fe200000100ac */
[----:B------:R-:W-:Y:S01]  /*4f80*/  FFMA.FTZ R170, R167, R50, -R170 ;  /* 0x00000032a7aa7223 */ /* 0x000fe200000108aa */
[-C--:B------:R-:W-:Y:S01]  /*4f90*/  FMUL.FTZ R2, R166, R6.reuse ;  /* 0x00000006a6027220 */ /* 0x080fe20000410000 */
[----:B----4-:R-:W-:Y:S01]  /*4fa0*/  FFMA.FTZ R6, R158, R6, -R3 ;  /* 0x000000069e067223 */ /* 0x010fe20000010803 */
[----:B------:R-:W-:Y:S01]  /*4fb0*/  FMUL.FTZ R3, R166, R5 ;  /* 0x00000005a6037220 */ /* 0x000fe20000410000 */
[----:B------:R-:W-:Y:S01]  /*4fc0*/  FFMA.FTZ R50, R168, R50, R51 ;  /* 0x00000032a8327223 */ /* 0x000fe20000010033 */
[----:B------:R-:W-:Y:S01]  /*4fd0*/  FADD.FTZ R155, R155, R170 ;  /* 0x000000aa9b9b7221 */ /* 0x000fe20000010000 */
[-C--:B------:R-:W-:Y:S01]  /*4fe0*/  FMUL.FTZ R166, R166, R4.reuse ;  /* 0x00000004a6a67220 */ /* 0x080fe20000410000 */
[----:B------:R-:W-:Y:S01]  /*4ff0*/  FFMA.FTZ R4, R158, R4, -R3 ;  /* 0x000000049e047223 */ /* 0x000fe20000010803 */
[----:B------:R-:W-:Y:S01]  /*5000*/  FADD.FTZ R153, -R153, R50 ;  /* 0x0000003299997221 */ /* 0x000fe20000010100 */
[----:B------:R-:W-:Y:S01]  /*5010*/  FMUL.FTZ R3, R134, -R155 ;  /* 0x8000009b86037220 */ /* 0x000fe20000410000 */
[----:B------:R-:W-:Y:S01]  /*5020*/  FFMA.FTZ R7, R158, R7, R2 ;  /* 0x000000079e077223 */ /* 0x000fe20000010002 */
[----:B-1----:R-:W-:Y:S01]  /*5030*/  FADD.FTZ R6, R157, R6 ;  /* 0x000000069d067221 */ /* 0x002fe20000010000 */
[-C--:B------:R-:W-:Y:S01]  /*5040*/  FMUL.FTZ R134, R134, -R153.reuse ;  /* 0x8000009986867220 */ /* 0x080fe20000410000 */
[----:B------:R-:W-:Y:S01]  /*5050*/  FFMA.FTZ R2, R132, R153, R3 ;  /* 0x0000009984027223 */ /* 0x000fe20000010003 */
[----:B------:R-:W-:Y:S01]  /*5060*/  FMUL.FTZ R146, R141, R98 ;  /* 0x000000628d927220 */ /* 0x000fe20000410000 */
[----:B------:R-:W-:Y:S01]  /*5070*/  FMUL.FTZ R172, R118, R172 ;  /* 0x000000ac76ac7220 */ /* 0x000fe20000410000 */
[----:B------:R-:W-:Y:S01]  /*5080*/  FFMA.FTZ R157, R132, R155, -R134 ;  /* 0x0000009b849d7223 */ /* 0x000fe20000010886 */
[----:B------:R-:W-:Y:S01]  /*5090*/  FADD.FTZ R111, -R111, R2 ;  /* 0x000000026f6f7221 */ /* 0x000fe20000010100 */
[-C--:B------:R-:W-:Y:S01]  /*50a0*/  FFMA.FTZ R144, R139, -R146.reuse, R174 ;  /* 0x800000928b907223 */ /* 0x080fe200000100ae */
[----:B------:R-:W-:Y:S01]  /*50b0*/  FFMA.FTZ R5, R158, R5, R166 ;  /* 0x000000059e057223 */ /* 0x000fe200000100a6 */
[----:B------:R-:W-:Y:S01]  /*50c0*/  FADD.FTZ R157, R110, R157 ;  /* 0x0000009d6e9d7221 */ /* 0x000fe20000010000 */
[----:B------:R-:W-:Y:S01]  /*50d0*/  FMUL.FTZ R3, R128, -R111 ;  /* 0x8000006f80037220 */ /* 0x000fe20000410000 */
[----:B--2---:R-:W-:Y:S01]  /*50e0*/  FADD.FTZ R7, R156, R7 ;  /* 0x000000079c077221 */ /* 0x004fe20000010000 */
[----:B------:R-:W-:Y:S01]  /*50f0*/  FFMA.FTZ R146, R137, -R146, R176 ;  /* 0x8000009289927223 */ /* 0x000fe200000100b0 */
[-C--:B------:R-:W-:Y:S01]  /*5100*/  FMUL.FTZ R128, R128, -R157.reuse ;  /* 0x8000009d80807220 */ /* 0x080fe20000410000 */
[C---:B------:R-:W-:Y:S01]  /*5110*/  FFMA.FTZ R3, R130.reuse, R157, -R3 ;  /* 0x0000009d82037223 */ /* 0x040fe20000010803 */
[----:B------:R-:W-:Y:S01]  /*5120*/  FADD.FTZ R152, R159, -R172 ;  /* 0x800000ac9f987221 */ /* 0x000fe20000010000 */
[----:B------:R-:W-:Y:S01]  /*5130*/  @!P4 LEA R166, R119, R104, 0x4 ;  /* 0x0000006877a6c211 */ /* 0x000fe200078e20ff */
[----:B------:R-:W-:Y:S01]  /*5140*/  FMUL.FTZ R156, R155, R102 ;  /* 0x000000669b9c7220 */ /* 0x000fe20000410000 */
[----:B------:R-:W-:Y:S01]  /*5150*/  FMUL.FTZ R169, R111, R98 ;  /* 0x000000626fa97220 */ /* 0x000fe20000410000 */
[----:B------:R-:W-:Y:S01]  /*5160*/  FFMA.FTZ R159, R130, R111, R128 ;  /* 0x0000006f829f7223 */ /* 0x000fe20000010080 */
[----:B------:R-:W-:Y:S01]  /*5170*/  FADD.FTZ R51, R150, R3 ;  /* 0x0000000396337221 */ /* 0x000fe20000010000 */
[----:B------:R-:W-:Y:S01]  /*5180*/  FMUL.FTZ R50, R147, R156 ;  /* 0x0000009c93327220 */ /* 0x000fe20000410000 */
[----:B------:R-:W-:Y:S01]  /*5190*/  FMUL.FTZ R167, R157, R98 ;  /* 0x000000629da77220 */ /* 0x000fe20000410000 */
[----:B------:R-:W-:Y:S01]  /*51a0*/  FMUL.FTZ R3, R146, R169 ;  /* 0x000000a992037220 */ /* 0x000fe20000410000 */
[----:B------:R0:W-:Y:S01]  /*51b0*/  @!P4 STS.128 [R166+0x1b80], R4 ;  /* 0x001b8004a600c388 */ /* 0x0001e20000000c00 */
[----:B------:R-:W-:Y:S01]  /*51c0*/  FADD.FTZ R159, -R148, R159 ;  /* 0x0000009f949f7221 */ /* 0x000fe20000010100 */
[-C--:B------:R-:W-:Y:S01]  /*51d0*/  FMUL.FTZ R2, R146, R167.reuse ;  /* 0x000000a792027220 */ /* 0x080fe20000410000 */
[----:B------:R-:W-:Y:S01]  /*51e0*/  FFMA.FTZ R128, R144, R167, R3 ;  /* 0x000000a790807223 */ /* 0x000fe20000010003 */
[----:B------:R1:W-:Y:S01]  /*51f0*/  STS [R71+0x18], R50 ;  /* 0x0000183247007388 */ /* 0x0003e20000000800 */
[C---:B------:R-:W-:Y:S01]  /*5200*/  FMUL.FTZ R3, R126.reuse, -R159 ;  /* 0x8000009f7e037220 */ /* 0x040fe20000410000 */
[----:B------:R-:W-:Y:S01]  /*5210*/  FMUL.FTZ R126, R126, -R51 ;  /* 0x800000337e7e7220 */ /* 0x000fe20000410000 */
[----:B------:R-:W-:Y:S01]  /*5220*/  FFMA.FTZ R130, R144, R169, -R2 ;  /* 0x000000a990827223 */ /* 0x000fe20000010802 */
[----:B------:R-:W-:Y:S01]  /*5230*/  FMUL.FTZ R158, R153, R102 ;  /* 0x00000066999e7220 */ /* 0x000fe20000410000 */
[C---:B------:R-:W-:Y:S01]  /*5240*/  FFMA.FTZ R3, R124.reuse, R51, -R3 ;  /* 0x000000337c037223 */ /* 0x040fe20000010803 */
[----:B------:R-:W-:-:S02]  /*5250*/  FFMA.FTZ R126, R124, R159, R126 ;  /* 0x0000009f7c7e7223 */ /* 0x000fc4000001007e */
[----:B------:R-:W-:Y:S01]  /*5260*/  FMUL.FTZ R132, R147, R158 ;  /* 0x0000009e93847220 */ /* 0x000fe20000410000 */
[----:B------:R-:W-:Y:S01]  /*5270*/  FADD.FTZ R52, R52, R3 ;  /* 0x0000000334347221 */ /* 0x000fe20000010000 */
[----:B------:R-:W-:Y:S01]  /*5280*/  FADD.FTZ R53, -R53, R126 ;  /* 0x0000007e35357221 */ /* 0x000fe20000010100 */
[-C--:B0-----:R-:W-:Y:S01]  /*5290*/  FMUL.FTZ R5, R51, R100.reuse ;  /* 0x0000006433057220 */ /* 0x081fe20000410000 */
[----:B------:R-:W-:Y:S01]  /*52a0*/  FMUL.FTZ R7, R159, R100 ;  /* 0x000000649f077220 */ /* 0x000fe20000410000 */
[----:B------:R-:W-:Y:S01]  /*52b0*/  FMUL.FTZ R4, R141, R167 ;  /* 0x000000a78d047220 */ /* 0x000fe20000410000 */
[-C--:B------:R-:W-:Y:S01]  /*52c0*/  FMUL.FTZ R3, R52, R96.reuse ;  /* 0x0000006034037220 */ /* 0x080fe20000410000 */
[----:B-1----:R-:W-:Y:S01]  /*52d0*/  FMUL.FTZ R50, R135, R5 ;  /* 0x0000000587327220 */ /* 0x002fe20000410000 */
[C---:B------:R-:W-:Y:S01]  /*52e0*/  FMUL.FTZ R167, R142.reuse, R7 ;  /* 0x000000078ea77220 */ /* 0x040fe20000410000 */
[----:B------:R-:W-:Y:S01]  /*52f0*/  FMUL.FTZ R2, R142, R5 ;  /* 0x000000058e027220 */ /* 0x000fe20000410000 */
[----:B------:R-:W-:Y:S01]  /*5300*/  FMUL.FTZ R6, R141, R169 ;  /* 0x000000a98d067220 */ /* 0x000fe20000410000 */
[----:B------:R-:W-:Y:S01]  /*5310*/  FMUL.FTZ R124, R135, R7 ;  /* 0x00000007877c7220 */ /* 0x000fe20000410000 */
[----:B------:R0:W-:Y:S01]  /*5320*/  STS [R71+0x8], R50 ;  /* 0x0000083247007388 */ /* 0x0001e20000000800 */
[C---:B------:R-:W-:Y:S01]  /*5330*/  FFMA.FTZ R110, R140.reuse, R5, R167 ;  /* 0x000000058c6e7223 */ /* 0x040fe200000100a7 */
[----:B------:R-:W-:Y:S01]  /*5340*/  FMUL.FTZ R5, R53, R96 ;  /* 0x0000006035057220 */ /* 0x000fe20000410000 */
[----:B------:R-:W-:Y:S01]  /*5350*/  FFMA.FTZ R167, R140, R7, -R2 ;  /* 0x000000078ca77223 */ /* 0x000fe20000010802 */
[C---:B------:R-:W-:Y:S01]  /*5360*/  FMUL.FTZ R2, R138.reuse, R3 ;  /* 0x000000038a027220 */ /* 0x040fe20000410000 */
[----:B------:R1:W-:Y:S01]  /*5370*/  STS [R71+0x10], R4 ;  /* 0x0000100447007388 */ /* 0x0003e20000000800 */
[----:B------:R-:W-:-:S02]  /*5380*/  FMUL.FTZ R7, R138, R5 ;  /* 0x000000058a077220 */ /* 0x000fc40000410000 */
[----:B------:R-:W-:Y:S01]  /*5390*/  FFMA.FTZ R2, R136, R5, -R2 ;  /* 0x0000000588027223 */ /* 0x000fe20000010802 */
[----:B------:R2:W-:Y:S01]  /*53a0*/  STS [R71+0x14], R6 ;  /* 0x0000140647007388 */ /* 0x0005e20000000800 */
[----:B0-----:R-:W-:Y:S01]  /*53b0*/  IADD3 R50, -R10, R123, RZ ;  /* 0x0000007b0a327210 */ /* 0x001fe20007ffe1ff */
[----:B------:R-:W-:Y:S01]  /*53c0*/  FFMA.FTZ R7, R136, R3, R7 ;  /* 0x0000000388077223 */ /* 0x000fe20000010007 */
[----:B------:R-:W-:Y:S01]  /*53d0*/  FADD.FTZ R2, RZ, R2 ;  /* 0x00000002ff027221 */ /* 0x000fe20000010000 */
[----:B------:R-:W-:Y:S01]  /*53e0*/  STS [R71+0x1c], R132 ;  /* 0x00001c8447007388 */ /* 0x000fe20000000800 */
[----:B------:R-:W-:Y:S01]  /*53f0*/  LEA R126, R50, -R61, 0x1 ;  /* 0x8000003d327e7211 */ /* 0x000fe200078e08ff */
[C---:B-1----:R-:W-:Y:S01]  /*5400*/  FMUL.FTZ R4, R129.reuse, R3 ;  /* 0x0000000381047220 */ /* 0x042fe20000410000 */
[----:B------:R-:W-:Y:S01]  /*5410*/  FADD.FTZ R7, RZ, R7 ;  /* 0x00000007ff077221 */ /* 0x000fe20000010000 */
[----:B------:R0:W-:Y:S01]  /*5420*/  STS [R71+0xc], R124 ;  /* 0x00000c7c47007388 */ /* 0x0001e20000000800 */
[----:B------:R-:W-:Y:S01]  /*5430*/  ISETP.GE.AND P3, PT, R126, 0x1, PT ;  /* 0x000000017e00780c */ /* 0x000fe20003f66270 */
[----:B--2---:R-:W-:Y:S01]  /*5440*/  FMUL.FTZ R6, R129, R5 ;  /* 0x0000000581067220 */ /* 0x004fe20000410000 */
[----:B------:R-:W-:Y:S01]  /*5450*/  FADD.FTZ R7, R7, R110 ;  /* 0x0000006e07077221 */ /* 0x000fe20000010000 */
[----:B------:R1:W-:Y:S01]  /*5460*/  STS [R71], R4 ;  /* 0x0000000447007388 */ /* 0x0003e20000000800 */
[----:B------:R-:W-:Y:S01]  /*5470*/  FADD.FTZ R167, R2, R167 ;  /* 0x000000a702a77221 */ /* 0x000fe20000010000 */
[----:B------:R-:W-:-:S02]  /*5480*/  FMUL.FTZ R110, R151, R156 ;  /* 0x0000009c976e7220 */ /* 0x000fc40000410000 */
[----:B------:R1:W-:Y:S01]  /*5490*/  STS [R71+0x4], R6 ;  /* 0x0000040647007388 */ /* 0x0003e20000000800 */
[----:B0-----:R-:W-:Y:S01]  /*54a0*/  IADD3 R124, R61, 0x20, RZ ;  /* 0x000000203d7c7810 */ /* 0x001fe20007ffe0ff */
[----:B------:R-:W-:Y:S06]  /*54b0*/  BAR.SYNC.DEFER_BLOCKING 0x0 ;  /* 0x0000000000007b1d */ /* 0x000fec0000010000 */
[----:B------:R-:W-:Y:S05]  /*54c0*/  @!P3 BRA `(.L_x_17987) ;  /* 0x000000000064b947 */ /* 0x000fea0003800000 */
[----:B-1----:R-:W-:Y:S01]  /*54d0*/  LEA R4, R90, 0xffffff00, 0x8 ;  /* 0xffffff005a047811 */ /* 0x002fe200078e40ff */
        /* <DEDUP_REMOVED lines=24> */
.L_x_17987:
[----:B------:R-:W-:Y:S05]  /*5660*/  BSYNC B0 ;  /* 0x0000000000007941 */ /* 0x000fea0003800000 */
.L_x_17986:
[----:B0-----:R-:W-:Y:S01]  /*5670*/  LEA.HI.SX32 R3, R124, R61, 0x1b ;  /* 0x0000003d7c037211 */ /* 0x001fe200078fdaff */
[----:B------:R-:W-:Y:S01]  /*5680*/  FFMA.FTZ R5, R149, R158, -R110 ;  /* 0x0000009e95057223 */ /* 0x000fe2000001086e */
[----:B------:R-:W-:Y:S01]  /*5690*/  FADD.FTZ R110, R167, R130 ;  /* 0x00000082a76e7221 */ /* 0x000fe20000010000 */
[----:B------:R-:W-:Y:S01]  /*56a0*/  ISETP.GE.AND P3, PT, R126, 0x21, PT ;  /* 0x000000217e00780c */ /* 0x000fe20003f66270 */
[----:B------:R-:W-:Y:S01]  /*56b0*/  USHF.L.U64.HI UR7, UR5, 0x2, UR6 ;  /* 0x0000000205077899 */ /* 0x000fe20008010206 */
[----:B------:R-:W-:Y:S01]  /*56c0*/  LEA R3, R3, R104, 0x2 ;  /* 0x0000006803037211 */ /* 0x000fe200078e10ff */
[----:B------:R-:W-:Y:S01]  /*56d0*/  FADD.FTZ R110, R110, R5 ;  /* 0x000000056e6e7221 */ /* 0x000fe20000010000 */
[----:B------:R-:W-:Y:S01]  /*56e0*/  USHF.L.U32 UR22, UR5, 0x2, URZ ;  /* 0x0000000205167899 */ /* 0x000fe2000800063f */
[----:B------:R-:W-:Y:S01]  /*56f0*/  FMUL.FTZ R158, R151, R158 ;  /* 0x0000009e979e7220 */ /* 0x000fe20000410000 */
[----:B------:R-:W-:Y:S01]  /*5700*/  BSSY B0, `(.L_x_17988) ;  /* 0x000000a000007945 */ /* 0x000fe20003800000 */
[----:B------:R0:W2:Y:S01]  /*5710*/  LDS R5, [R3+0x290] ;  /* 0x0002900003057984 */ /* 0x0000a20000000800 */
[----:B------:R-:W-:-:S02]  /*5720*/  IMAD R2, R28, UR7, RZ ;  /* 0x000000071c027c24 */ /* 0x000fc4000f8e02ff */
[----:B------:R-:W-:Y:S01]  /*5730*/  FADD.FTZ R128, R7, R128 ;  /* 0x0000008007807221 */ /* 0x000fe20000010000 */
[----:B------:R-:W-:Y:S01]  /*5740*/  FFMA.FTZ R167, R149, R156, R158 ;  /* 0x0000009c95a77223 */ /* 0x000fe2000001009e */
[----:B------:R-:W-:Y:S01]  /*5750*/  IMAD R7, R29, UR22, R2 ;  /* 0x000000161d077c24 */ /* 0x000fe2000f8e0202 */
[----:B------:R-:W-:Y:S06]  /*5760*/  @!P3 BRA `(.L_x_17989) ;  /* 0x00000000000cb947 */ /* 0x000fec0003800000 */
[----:B0-----:R-:W-:-:S05]  /*5770*/  IMAD.WIDE.U32 R2, R28, UR22, R48 ;  /* 0x000000161c027c25 */ /* 0x001fca000f8e0030 */
[----:B------:R-:W-:-:S05]  /*5780*/  IADD3 R3, R3, R7, RZ ;  /* 0x0000000703037210 */ /* 0x000fca0007ffe0ff */
[----:B--2---:R3:W-:Y:S02]  /*5790*/  REDG.E.ADD.F32.FTZ.RN.STRONG.GPU desc[UR10][R2.64], R5 ;  /* 0x00000005020079a6 */ /* 0x0047e4000c10f38a */
.L_x_17989:
[----:B------:R-:W-:Y:S05]  /*57a0*/  BSYNC B0 ;  /* 0x0000000000007941 */ /* 0x000fea0003800000 */
.L_x_17988:
[----:B--23--:R2:W3:Y:S01]  /*57b0*/  LDS R5, [R72+0x310] ;  /* 0x0003100048057984 */ /* 0x00c4e20000000800 */
[----:B------:R-:W-:Y:S01]  /*57c0*/  ISETP.GE.AND P3, PT, R126, 0x41, PT ;  /* 0x000000417e00780c */ /* 0x000fe20003f66270 */
[----:B------:R-:W-:-:S12]  /*57d0*/  BSSY B0, `(.L_x_17990) ;  /* 0x0000005000007945 */ /* 0x000fd80003800000 */
[----:B------:R-:W-:Y:S05]  /*57e0*/  @!P3 BRA `(.L_x_17991) ;  /* 0x00000000000cb947 */ /* 0x000fea0003800000 */
[----:B0-----:R-:W-:-:S05]  /*57f0*/  IMAD.WIDE.U32 R2, R28, UR22, R46 ;  /* 0x000000161c027c25 */ /* 0x001fca000f8e002e */
[----:B------:R-:W-:-:S05]  /*5800*/  IADD3 R3, R7, R3, RZ ;  /* 0x0000000307037210 */ /* 0x000fca0007ffe0ff */
[----:B---3--:R4:W-:Y:S02]  /*5810*/  REDG.E.ADD.F32.FTZ.RN.STRONG.GPU desc[UR10][R2.64], R5 ;  /* 0x00000005020079a6 */ /* 0x0089e4000c10f38a */
.L_x_17991:
[----:B------:R-:W-:Y:S05]  /*5820*/  BSYNC B0 ;  /* 0x0000000000007941 */ /* 0x000fea0003800000 */
.L_x_17990:
[----:B---34-:R3:W4:Y:S01]  /*5830*/  LDS R5, [R73+0x390] ;  /* 0x0003900049057984 */ /* 0x0187220000000800 */
[----:B------:R-:W-:Y:S01]  /*5840*/  ISETP.GE.AND P3, PT, R126, 0x61, PT ;  /* 0x000000617e00780c */ /* 0x000fe20003f66270 */
[----:B------:R-:W-:-:S12]  /*5850*/  BSSY B0, `(.L_x_17992) ;  /* 0x0000005000007945 */ /* 0x000fd80003800000 */
[----:B------:R-:W-:Y:S05]  /*5860*/  @!P3 BRA `(.L_x_17993) ;  /* 0x00000000000cb947 */ /* 0x000fea0003800000 */
[----:B0-----:R-:W-:-:S05]  /*5870*/  IMAD.WIDE.U32 R2, R28, UR22, R44 ;  /* 0x000000161c027c25 */ /* 0x001fca000f8e002c */
[----:B------:R-:W-:-:S05]  /*5880*/  IADD3 R3, R7, R3, RZ ;  /* 0x0000000307037210 */ /* 0x000fca0007ffe0ff */
[----:B----4-:R0:W-:Y:S02]  /*5890*/  REDG.E.ADD.F32.FTZ.RN.STRONG.GPU desc[UR10][R2.64], R5 ;  /* 0x00000005020079a6 */ /* 0x0101e4000c10f38a */
.L_x_17993:
[----:B------:R-:W-:Y:S05]  /*58a0*/  BSYNC B0 ;  /* 0x0000000000007941 */ /* 0x000fea0003800000 */
.L_x_17992:
[----:B0---4-:R0:W4:Y:S01]  /*58b0*/  LDS R5, [R74+0x410] ;  /* 0x000410004a057984 */ /* 0x0111220000000800 */
[----:B------:R-:W-:Y:S01]  /*58c0*/  ISETP.GE.AND P3, PT, R126, 0x81, PT ;  /* 0x000000817e00780c */ /* 0x000fe20003f66270 */
[----:B------:R-:W-:-:S12]  /*58d0*/  BSSY B0, `(.L_x_17994) ;  /* 0x0000005000007945 */ /* 0x000fd80003800000 */
[----:B0-----:R-:W-:Y:S05]  /*58e0*/  @!P3 BRA `(.L_x_17995) ;  /* 0x00000000000cb947 */ /* 0x001fea0003800000 */
[----:B------:R-:W-:-:S05]  /*58f0*/  IMAD.WIDE.U32 R2, R28, UR22, R42 ;  /* 0x000000161c027c25 */ /* 0x000fca000f8e002a */
[----:B------:R-:W-:-:S05]  /*5900*/  IADD3 R3, R7, R3, RZ ;  /* 0x0000000307037210 */ /* 0x000fca0007ffe0ff */
[----:B----4-:R0:W-:Y:S02]  /*5910*/  REDG.E.ADD.F32.FTZ.RN.STRONG.GPU desc[UR10][R2.64], R5 ;  /* 0x00000005020079a6 */ /* 0x0101e4000c10f38a */
.L_x_17995:
[----:B------:R-:W-:Y:S05]  /*5920*/  BSYNC B0 ;  /* 0x0000000000007941 */ /* 0x000fea0003800000 */
.L_x_17994:
[----:B0---4-:R0:W4:Y:S01]  /*5930*/  LDS R5, [R76+0x490] ;  /* 0x000490004c057984 */ /* 0x0111220000000800 */
[----:B------:R-:W-:Y:S01]  /*5940*/  ISETP.GE.AND P3, PT, R126, 0xa1, PT ;  /* 0x000000a17e00780c */ /* 0x000fe20003f66270 */
[----:B------:R-:W-:-:S12]  /*5950*/  BSSY B0, `(.L_x_17996) ;  /* 0x0000005000007945 */ /* 0x000fd80003800000 */
[----:B0-----:R-:W-:Y:S05]  /*5960*/  @!P3 BRA `(.L_x_17997) ;  /* 0x00000000000cb947 */ /* 0x001fea0003800000 */
[----:B------:R-:W-:-:S05]  /*5970*/  IMAD.WIDE.U32 R2, R28, UR22, R40 ;  /* 0x000000161c027c25 */ /* 0x000fca000f8e0028 */
[----:B------:R-:W-:-:S05]  /*5980*/  IADD3 R3, R7, R3, RZ ;  /* 0x0000000307037210 */ /* 0x000fca0007ffe0ff */
[----:B----4-:R0:W-:Y:S02]  /*5990*/  REDG.E.ADD.F32.FTZ.RN.STRONG.GPU desc[UR10][R2.64], R5 ;  /* 0x00000005020079a6 */ /* 0x0101e4000c10f38a */
.L_x_17997:
[----:B------:R-:W-:Y:S05]  /*59a0*/  BSYNC B0 ;  /* 0x0000000000007941 */ /* 0x000fea0003800000 */
.L_x_17996:
[----:B0---4-:R0:W4:Y:S01]  /*59b0*/  LDS R5, [R77+0x510] ;  /* 0x000510004d057984 */ /* 0x0111220000000800 */
[----:B------:R-:W-:Y:S01]  /*59c0*/  ISETP.GE.AND P3, PT, R126, 0xc1, PT ;  /* 0x000000c17e00780c */ /* 0x000fe20003f66270 */
[----:B------:R-:W-:-:S12]  /*59d0*/  BSSY B0, `(.L_x_17998) ;  /* 0x0000005000007945 */ /* 0x000fd80003800000 */
[----:B0-----:R-:W-:Y:S05]  /*59e0*/  @!P3 BRA `(.L_x_17999) ;  /* 0x00000000000cb947 */ /* 0x001fea0003800000 */
[----:B------:R-:W-:-:S05]  /*59f0*/  IMAD.WIDE.U32 R2, R28, UR22, R38 ;  /* 0x000000161c027c25 */ /* 0x000fca000f8e0026 */
[----:B------:R-:W-:-:S05]  /*5a00*/  IADD3 R3, R7, R3, RZ ;  /* 0x0000000307037210 */ /* 0x000fca0007ffe0ff */
[----:B----4-:R0:W-:Y:S02]  /*5a10*/  REDG.E.ADD.F32.FTZ.RN.STRONG.GPU desc[UR10][R2.64], R5 ;  /* 0x00000005020079a6 */ /* 0x0101e4000c10f38a */
.L_x_17999:
[----:B------:R-:W-:Y:S05]  /*5a20*/  BSYNC B0 ;  /* 0x0000000000007941 */ /* 0x000fea0003800000 */
.L_x_17998:
[----:B0---4-:R0:W4:Y:S01]  /*5a30*/  LDS R5, [R78+0x590] ;  /* 0x000590004e057984 */ /* 0x0111220000000800 */
[----:B------:R-:W-:Y:S01]  /*5a40*/  ISETP.GE.AND P3, PT, R126, 0xe1, PT ;  /* 0x000000e17e00780c */ /* 0x000fe20003f66270 */
[----:B------:R-:W-:Y:S01]  /*5a50*/  BSSY B0, `(.L_x_18000) ;  /* 0x0000006000007945 */ /* 0x000fe20003800000 */
[----:B-1----:R-:W-:Y:S01]  /*5a60*/  FADD.FTZ R4, R128, R167 ;  /* 0x000000a780047221 */ /* 0x002fe20000010000 */
[----:B------:R-:W-:-:S10]  /*5a70*/  IMAD.WIDE.U32 R2, R28, UR22, R36 ;  /* 0x000000161c027c25 */ /* 0x000fd4000f8e0024 */
[----:B0-----:R-:W-:Y:S05]  /*5a80*/  @!P3 BRA `(.L_x_18001) ;  /* 0x000000000008b947 */ /* 0x001fea0003800000 */
[----:B------:R-:W-:-:S05]  /*5a90*/  IADD3 R3, R7, R3, RZ ;  /* 0x0000000307037210 */ /* 0x000fca0007ffe0ff */
[----:B----4-:R0:W-:Y:S02]  /*5aa0*/  REDG.E.ADD.F32.FTZ.RN.STRONG.GPU desc[UR10][R2.64], R5 ;  /* 0x00000005020079a6 */ /* 0x0101e4000c10f38a */
.L_x_18001:
[----:B------:R-:W-:Y:S05]  /*5ab0*/  BSYNC B0 ;  /* 0x0000000000007941 */ /* 0x000fea0003800000 */
.L_x_18000:
[----:B0-----:R-:W0:Y:S01]  /*5ac0*/  SHFL.DOWN PT, R2, R110, 0x1, 0x1f ;  /* 0x08201f006e027f89 */ /* 0x001e2200000e0000 */
[----:B------:R-:W-:Y:S01]  /*5ad0*/  ISETP.GT.AND P3, PT, R70, 0x1e, PT ;  /* 0x0000001e4600780c */ /* 0x000fe20003f64270 */
[----:B------:R-:W-:Y:S01]  /*5ae0*/  FMUL.FTZ R122, R122, R53 ;  /* 0x000000357a7a7220 */ /* 0x000fe20000410000 */
[----:B------:R-:W-:Y:S01]  /*5af0*/  MOV R6, R154 ;  /* 0x0000009a00067202 */ /* 0x000fe20000000f00 */
[----:B------:R-:W1:Y:S01]  /*5b00*/  SHFL.DOWN PT, R167, R154, 0x1, 0x1f ;  /* 0x08201f009aa77f89 */ /* 0x000e6200000e0000 */
[----:B------:R-:W-:Y:S01]  /*5b10*/  MOV R7, R152 ;  /* 0x0000009800077202 */ /* 0x000fe20000000f00 */
[----:B------:R-:W-:Y:S01]  /*5b20*/  FFMA.FTZ R122, R127, R52, R122 ;  /* 0x000000347f7a7223 */ /* 0x000fe2000001007a */
[----:B----4-:R-:W-:Y:S01]  /*5b30*/  MOV R5, R110 ;  /* 0x0000006e00057202 */ /* 0x010fe20000000f00 */
[----:B------:R-:W4:Y:S01]  /*5b40*/  SHFL.DOWN PT, R120, R152, 0x1, 0x1f ;  /* 0x08201f0098787f89 */ /* 0x000f2200000e0000 */
[----:B------:R-:W-:Y:S01]  /*5b50*/  BSSY B0, `(.L_x_18002) ;  /* 0x0000065000007945 */ /* 0x000fe20003800000 */
[----:B------:R-:W-:-:S02]  /*5b60*/  FFMA.FTZ R103, R122, R96, R103 ;  /* 0x000000607a677223 */ /* 0x000fc40000010067 */
[----:B------:R-:W5:Y:S02]  /*5b70*/  SHFL.DOWN PT, R3, R4, 0x1, 0x1f ;  /* 0x08201f0004037f89 */ /* 0x000f6400000e0000 */
[----:B0-----:R-:W-:Y:S01]  /*5b80*/  @!P3 FADD.FTZ R5, R5, R2 ;  /* 0x000000020505b221 */ /* 0x001fe20000010000 */
[----:B-1----:R-:W-:-:S04]  /*5b90*/  @!P3 FADD.FTZ R6, R6, R167 ;  /* 0x000000a70606b221 */ /* 0x002fc80000010000 */
[----:B------:R-:W0:Y:S01]  /*5ba0*/  SHFL.DOWN PT, R2, R5, 0x2, 0x1f ;  /* 0x08401f0005027f89 */ /* 0x000e2200000e0000 */
[----:B----4-:R-:W-:-:S03]  /*5bb0*/  @!P3 FADD.FTZ R7, R7, R120 ;  /* 0x000000780707b221 */ /* 0x010fc60000010000 */
[----:B------:R-:W1:Y:S01]  /*5bc0*/  SHFL.DOWN PT, R167, R6, 0x2, 0x1f ;  /* 0x08401f0006a77f89 */ /* 0x000e6200000e0000 */
[----:B-----5:R-:W-:-:S03]  /*5bd0*/  @!P3 FADD.FTZ R4, R3, R4 ;  /* 0x000000040304b221 */ /* 0x020fc60000010000 */
[----:B------:R-:W4:Y:S01]  /*5be0*/  SHFL.DOWN PT, R110, R7, 0x2, 0x1f ;  /* 0x08401f00076e7f89 */ /* 0x000f2200000e0000 */
[----:B------:R-:W-:-:S03]  /*5bf0*/  ISETP.GT.AND P3, PT, R70, 0x1d, PT ;  /* 0x0000001d4600780c */ /* 0x000fc60003f64270 */
[----:B------:R-:W5:Y:S10]  /*5c00*/  SHFL.DOWN PT, R3, R4, 0x2, 0x1f ;  /* 0x08401f0004037f89 */ /* 0x000f7400000e0000 */
        /* <DEDUP_REMOVED lines=30> */
[----:B-----5:R-:W-:Y:S01]  /*5df0*/  @!P3 FADD.FTZ R4, R4, R3 ;  /* 0x000000030404b221 */ /* 0x020fe20000010000 */
[----:B------:R-:W-:-:S13]  /*5e00*/  ISETP.NE.AND P3, PT, R70, RZ, PT ;  /* 0x000000ff4600720c */ /* 0x000fda0003f65270 */
[----:B------:R-:W0:Y:S01]  /*5e10*/  @!P3 S2R R3, SR_CgaCtaId ;  /* 0x000000000003b919 */ /* 0x000e220000008800 */
[----:B------:R-:W-:-:S04]  /*5e20*/  @!P3 MOV R2, 0x400 ;  /* 0x000004000002b802 */ /* 0x000fc80000000f00 */
[----:B0-----:R-:W-:Y:S01]  /*5e30*/  @!P3 LEA R104, R3, R2, 0x18 ;  /* 0x000000020368b211 */ /* 0x001fe200078ec0ff */
[----:B------:R-:W-:Y:S01]  /*5e40*/  FMUL.FTZ R3, R23, R155 ;  /* 0x0000009b17037220 */ /* 0x000fe20000410000 */
[----:B------:R-:W-:-:S03]  /*5e50*/  FMUL.FTZ R2, R143, R153 ;  /* 0x000000998f027220 */ /* 0x000fc60000410000 */
[CC--:B------:R-:W-:Y:S01]  /*5e60*/  FFMA.FTZ R110, R22.reuse, R153.reuse, -R3 ;  /* 0x00000099166e7223 */ /* 0x0c0fe20000010803 */
[----:B------:R-:W-:Y:S01]  /*5e70*/  FMUL.FTZ R3, R23, R153 ;  /* 0x0000009917037220 */ /* 0x000fe20000410000 */
[----:B------:R-:W-:Y:S01]  /*5e80*/  FFMA.FTZ R145, R145, R155, R2 ;  /* 0x0000009b91917223 */ /* 0x000fe20000010002 */
[----:B------:R-:W-:Y:S01]  /*5e90*/  FMUL.FTZ R2, R23, R51 ;  /* 0x0000003317027220 */ /* 0x000fe20000410000 */
[----:B------:R-:W-:Y:S01]  /*5ea0*/  FMUL.FTZ R120, R151, R110 ;  /* 0x0000006e97787220 */ /* 0x000fe20000410000 */
[C---:B------:R-:W-:Y:S01]  /*5eb0*/  FFMA.FTZ R110, R22.reuse, R155, R3 ;  /* 0x0000009b166e7223 */ /* 0x040fe20000010003 */
[----:B------:R-:W-:Y:S01]  /*5ec0*/  FMUL.FTZ R3, R23, R157 ;  /* 0x0000009d17037220 */ /* 0x000fe20000410000 */
[----:B------:R0:W-:Y:S01]  /*5ed0*/  @!P3 STS.128 [R104+0x640], R4 ;  /* 0x000640046800b388 */ /* 0x0001e20000000c00 */
        /* <DEDUP_REMOVED lines=8> */
[C---:B------:R-:W-:Y:S01]  /*5f60*/  FFMA.FTZ R111, R22.reuse, R157, R111 ;  /* 0x0000009d166f7223 */ /* 0x040fe2000001006f */
[-C--:B------:R-:W-:Y:S01]  /*5f70*/  FFMA.FTZ R3, R22, R159.reuse, -R2 ;  /* 0x0000009f16037223 */ /* 0x080fe20000010802 */
[-C--:B------:R-:W-:Y:S01]  /*5f80*/  FMUL.FTZ R110, R23, R159.reuse ;  /* 0x0000009f176e7220 */ /* 0x080fe20000410000 */
[----:B------:R-:W-:Y:S01]  /*5f90*/  FMUL.FTZ R2, R133, R159 ;  /* 0x0000009f85027220 */ /* 0x000fe20000410000 */
[----:B------:R-:W-:Y:S01]  /*5fa0*/  FFMA.FTZ R144, R144, R111, R137 ;  /* 0x0000006f90907223 */ /* 0x000fe20000010089 */
[----:B------:R-:W-:Y:S01]  /*5fb0*/  FMUL.FTZ R111, R142, R3 ;  /* 0x000000038e6f7220 */ /* 0x000fe20000410000 */
[C---:B------:R-:W-:Y:S01]  /*5fc0*/  FMUL.FTZ R3, R23.reuse, R52 ;  /* 0x0000003417037220 */ /* 0x040fe20000410000 */
[----:B------:R-:W-:Y:S01]  /*5fd0*/  FMUL.FTZ R23, R23, R53 ;  /* 0x0000003517177220 */ /* 0x000fe20000410000 */
[----:B------:R-:W-:Y:S01]  /*5fe0*/  FFMA.FTZ R2, R131, R51, R2 ;  /* 0x0000003383027223 */ /* 0x000fe20000010002 */
[----:B------:R-:W-:Y:S01]  /*5ff0*/  FFMA.FTZ R141, R141, R120, R144 ;  /* 0x000000788d8d7223 */ /* 0x000fe20000010090 */
[C---:B------:R-:W-:Y:S01]  /*6000*/  FFMA.FTZ R3, R22.reuse, R53, -R3 ;  /* 0x0000003516037223 */ /* 0x040fe20000010803 */
[C---:B------:R-:W-:Y:S01]  /*6010*/  FFMA.FTZ R53, R22.reuse, R51, R110 ;  /* 0x0000003316357223 */ /* 0x040fe2000001006e */
[----:B------:R-:W-:Y:S01]  /*6020*/  FFMA.FTZ R23, R22, R52, R23 ;  /* 0x0000003416177223 */ /* 0x000fe20000010017 */
[----:B------:R-:W-:Y:S01]  /*6030*/  FADD.FTZ R115, R124, R115 ;  /* 0x000000737c737221 */ /* 0x000fe20000010000 */
[----:B------:R-:W-:Y:S01]  /*6040*/  FMUL.FTZ R3, R138, R3 ;  /* 0x000000038a037220 */ /* 0x000fe20000410000 */
[----:B------:R-:W-:Y:S01]  /*6050*/  FFMA.FTZ R140, R140, R53, R111 ;  /* 0x000000358c8c7223 */ /* 0x000fe2000001006f */
[----:B------:R-:W-:Y:S01]  /*6060*/  FFMA.FTZ R107, R120, R98, R107 ;  /* 0x00000062786b7223 */ /* 0x000fe2000001006b */
[----:B------:R-:W-:Y:S01]  /*6070*/  FFMA.FTZ R105, R2, R100, R105 ;  /* 0x0000006402697223 */ /* 0x000fe20000010069 */
[----:B------:R-:W-:Y:S01]  /*6080*/  FFMA.FTZ R136, R136, R23, R3 ;  /* 0x0000001788887223 */ /* 0x000fe20000010003 */
[----:B------:R-:W-:Y:S01]  /*6090*/  FFMA.FTZ R135, R135, R2, R140 ;  /* 0x0000000287877223 */ /* 0x000fe2000001008c */
[----:B------:R-:W-:-:S02]  /*60a0*/  FADD.FTZ R114, R141, R114 ;  /* 0x000000728d727221 */ /* 0x000fc40000010000 */
[----:B------:R-:W-:Y:S01]  /*60b0*/  FFMA.FTZ R136, R129, R122, R136 ;  /* 0x0000007a81887223 */ /* 0x000fe20000010088 */
[----:B------:R-:W-:-:S03]  /*60c0*/  FADD.FTZ R112, R135, R112 ;  /* 0x0000007087707221 */ /* 0x000fc60000010000 */
        /* <DEDUP_REMOVED lines=13> */
.L_x_18003:
[----:B------:R-:W-:Y:S05]  /*61a0*/  BSYNC B0 ;  /* 0x0000000000007941 */ /* 0x000fea0003800000 */
.L_x_18002:
[----:B------:R-:W-:Y:S01]  /*61b0*/  IADD3 R119, R119, 0x1, RZ ;  /* 0x0000000177777810 */ /* 0x000fe20007ffe0ff */
[----:B------:R-:W-:-:S03]  /*61c0*/  UIADD3 UR5, UP0, UR5, 0x1, URZ ;  /* 0x0000000105057890 */ /* 0x000fc6000ff1e03f */
[----:B------:R-:W-:Y:S01]  /*61d0*/  ISETP.GE.AND P3, PT, R119, UR26, PT ;  /* 0x0000001a77007c0c */ /* 0x000fe2000bf66270 */
[----:B------:R-:W-:-:S12]  /*61e0*/  UIADD3.X UR6, URZ, UR6, URZ, UP0, !UPT ;  /* 0x000000063f067290 */ /* 0x000fd800087fe43f */
[----:B------:R-:W-:Y:S05]  /*61f0*/  @!P3 BRA `(.L_x_18004) ;  /* 0xffffffcc008cb947 */ /* 0x000fea000383ffff */
.L_x_17973:
        /* <DEDUP_REMOVED lines=9> */
[----:B------:R-:W1:Y:S01]  /*6290*/  S2UR UR6, SR_CgaCtaId ;  /* 0x00000000000679c3 */ /* 0x000e620000008800 */
[----:B------:R-:W-:-:S04]  /*62a0*/  @!P3 IADD3 R2, P4, R64, R91, RZ ;  /* 0x0000005b4002b210 */ /* 0x000fc80007f9e0ff */
[CC--:B------:R-:W-:Y:S02]  /*62b0*/  @!P3 IADD3.X R3, R65.reuse, R92.reuse, RZ, P4, !PT ;  /* 0x0000005c4103b210 */ /* 0x0c0fe400027fe4ff */
[CC--:B0-----:R-:W-:Y:S01]  /*62c0*/  @!P1 IADD3 R6, P4, R64.reuse, R91.reuse, RZ ;  /* 0x0000005b40069210 */ /* 0x0c1fe20007f9e0ff */
[----:B------:R-:W-:Y:S01]  /*62d0*/  UMOV UR5, 0x400 ;  /* 0x0000040000057882 */ /* 0x000fe20000000000 */
[CC--:B------:R-:W-:Y:S01]  /*62e0*/  @!P0 IADD3 R8, P5, R64.reuse, R91.reuse, RZ ;  /* 0x0000005b40088210 */ /* 0x0c0fe20007fbe0ff */
[----:B------:R-:W4:Y:S01]  /*62f0*/  @!P3 LDG.E.U16 R0, desc[UR10][R2.64] ;  /* 0x0000000a0200b981 */ /* 0x000f22000c1e1500 */
[----:B------:R-:W-:Y:S01]  /*6300*/  @!P2 IADD3 R4, P3, R64, R91, RZ ;  /* 0x0000005b4004a210 */ /* 0x000fe20007f7e0ff */
[----:B------:R-:W0:Y:S01]  /*6310*/  LDC.64 R28, c[0x0][0x388] ;  /* 0x0000e200ff1c7b82 */ /* 0x000e220000000a00 */
[CC--:B------:R-:W-:Y:S02]  /*6320*/  @!P1 IADD3.X R7, R65.reuse, R92.reuse, RZ, P4, !PT ;  /* 0x0000005c41079210 */ /* 0x0c0fe400027fe4ff */
[----:B------:R-:W-:-:S02]  /*6330*/  @!P2 IADD3.X R5, R65, R92, RZ, P3, !PT ;  /* 0x0000005c4105a210 */ /* 0x000fc40001ffe4ff */
[----:B------:R-:W-:Y:S01]  /*6340*/  @!P0 IADD3.X R9, R65, R92, RZ, P5, !PT ;  /* 0x0000005c41098210 */ /* 0x000fe20002ffe4ff */
[----:B------:R5:W2:Y:S04]  /*6350*/  @!P1 LDG.E.U16 R22, desc[UR10][R6.64+0x80] ;  /* 0x0000800a06169981 */ /* 0x000aa8000c1e1500 */
[----:B------:R-:W3:Y:S04]  /*6360*/  @!P2 LDG.E.U16 R10, desc[UR10][R4.64+0x40] ;  /* 0x0000400a040aa981 */ /* 0x000ee8000c1e1500 */
[----:B------:R-:W3:Y:S01]  /*6370*/  @!P0 LDG.E.U16 R24, desc[UR10][R8.64+0xc0] ;  /* 0x0000c00a08188981 */ /* 0x000ee2000c1e1500 */
[----:B------:R-:W-:Y:S01]  /*6380*/  ISETP.NE.AND P6, PT, R61, RZ, PT ;  /* 0x000000ff3d00720c */ /* 0x000fe20003fc5270 */
[----:B-1----:R-:W-:Y:S01]  /*6390*/  ULEA UR5, UR6, UR5, 0x18 ;  /* 0x0000000506057291 */ /* 0x002fe2000f8ec03f */
[----:B-----5:R-:W-:-:S02]  /*63a0*/  F2FP.BF16.F32.PACK_AB R6, R105, R103 ;  /* 0x000000676906723e */ /* 0x020fc400000010ff */
[----:B------:R-:W-:Y:S01]  /*63b0*/  F2FP.BF16.F32.PACK_AB R7, R106, R107 ;  /* 0x0000006b6a07723e */ /* 0x000fe200000010ff */
[----:B------:R-:W-:Y:S01]  /*63c0*/  BSSY B0, `(.L_x_18005) ;  /* 0x0000043000007945 */ /* 0x000fe20003800000 */
[----:B----4-:R-:W-:Y:S04]  /*63d0*/  STS.U16 [R93], R0 ;  /* 0x000000005d007388 */ /* 0x010fe80000000400 */
[----:B--2---:R-:W-:Y:S04]  /*63e0*/  STS.U16 [R93+0x80], R22 ;  /* 0x000080165d007388 */ /* 0x004fe80000000400 */
[----:B---3--:R-:W-:Y:S04]  /*63f0*/  STS.U16 [R93+0x40], R10 ;  /* 0x0000400a5d007388 */ /* 0x008fe80000000400 */
[----:B------:R-:W-:Y:S01]  /*6400*/  STS.U16 [R93+0xc0], R24 ;  /* 0x0000c0185d007388 */ /* 0x000fe20000000400 */
[----:B------:R-:W-:-:S03]  /*6410*/  NOP ;  /* 0x0000000000007918 */ /* 0x000fc60000000000 */
[----:B------:R-:W1:Y:S01]  /*6420*/  LDS.64 R26, [R94] ;  /* 0x000000005e1a7984 */ /* 0x000e620000000a00 */
[----:B------:R-:W-:Y:S06]  /*6430*/  BAR.SYNC.DEFER_BLOCKING 0x0 ;  /* 0x0000000000007b1d */ /* 0x000fec0000010000 */
[----:B------:R2:W-:Y:S01]  /*6440*/  STS.64 [R94], R6 ;  /* 0x000000065e007388 */ /* 0x0005e20000000a00 */
[----:B------:R-:W-:-:S03]  /*6450*/  NOP ;  /* 0x0000000000007918 */ /* 0x000fc60000000000 */
[----:B------:R-:W-:Y:S04]  /*6460*/  LDS.U16 R9, [R93] ;  /* 0x000000005d097984 */ /* 0x000fe80000000400 */
[----:B------:R-:W-:Y:S04]  /*6470*/  LDS.U16 R11, [R93+0x40] ;  /* 0x000040005d0b7984 */ /* 0x000fe80000000400 */
[----:B------:R-:W-:Y:S04]  /*6480*/  LDS.U16 R23, [R93+0x80] ;  /* 0x000080005d177984 */ /* 0x000fe80000000400 */
[----:B------:R-:W-:Y:S04]  /*6490*/  LDS.U16 R25, [R93+0xc0] ;  /* 0x0000c0005d197984 */ /* 0x000fe80000000400 */
[----:B------:R-:W-:Y:S01]  /*64a0*/  @!P6 STS [UR5+0x100], R50 ;  /* 0x00010032ff00e988 */ /* 0x000fe20008000805 */
[----:B------:R-:W-:Y:S01]  /*64b0*/  BAR.SYNC.DEFER_BLOCKING 0x0 ;  /* 0x0000000000007b1d */ /* 0x000fe20000010000 */
[----:B-1----:R-:W-:-:S02]  /*64c0*/  SHF.L.U32 R2, R26, 0x10, RZ ;  /* 0x000000101a027819 */ /* 0x002fc400000006ff */
        /* <DEDUP_REMOVED lines=10> */
[----:B------:R-:W1:Y:S04]  /*6570*/  LDS R8, [UR5+0x100] ;  /* 0x00010005ff087984 */ /* 0x000e680008000800 */
[----:B------:R-:W-:Y:S02]  /*6580*/  @!P1 FMUL.FTZ R2, R3, -1.4426950216293334961 ;  /* 0xbfb8aa3b03029820 */ /* 0x000fe40000410000 */
[----:B------:R-:W-:Y:S01]  /*6590*/  @!P3 FMUL.FTZ R4, R4, -1.4426950216293334961 ;  /* 0xbfb8aa3b0404b820 */ /* 0x000fe20000410000 */
[----:B------:R-:W-:-:S03]  /*65a0*/  SHF.L.U32 R0, R0, 0x10, RZ ;  /* 0x0000001000007819 */ /* 0x000fc600000006ff */
[----:B------:R-:W3:Y:S02]  /*65b0*/  @!P1 MUFU.EX2 R2, R2 ;  /* 0x0000000200029308 */ /* 0x000ee40000000800 */
[----:B--2---:R-:W-:Y:S01]  /*65c0*/  FADD.FTZ R6, R0, R57 ;  /* 0x0000003900067221 */ /* 0x004fe20000010000 */
[----:B------:R-:W-:-:S05]  /*65d0*/  @!P2 FMUL.FTZ R3, R5, -1.4426950216293334961 ;  /* 0xbfb8aa3b0503a820 */ /* 0x000fca0000410000 */
[----:B------:R-:W2:Y:S01]  /*65e0*/  @!P3 MUFU.EX2 R4, R4 ;  /* 0x000000040004b308 */ /* 0x000ea20000000800 */
[----:B------:R-:W-:-:S07]  /*65f0*/  FSETP.GTU.FTZ.AND P0, PT, R6, 20, PT ;  /* 0x41a000000600780b */ /* 0x000fce0003f1c000 */
[----:B------:R-:W4:Y:S01]  /*6600*/  @!P2 MUFU.EX2 R3, R3 ;  /* 0x000000030003a308 */ /* 0x000f220000000800 */
[----:B---3--:R-:W-:-:S05]  /*6610*/  @!P1 FADD.FTZ R0, R2, 1 ;  /* 0x3f80000002009421 */ /* 0x008fca0000010000 */
[----:B------:R-:W-:Y:S01]  /*6620*/  @!P0 FMUL.FTZ R6, R6, -1.4426950216293334961 ;  /* 0xbfb8aa3b06068820 */ /* 0x000fe20000410000 */
[----:B--2---:R-:W-:Y:S01]  /*6630*/  @!P3 FADD.FTZ R5, R4, 1 ;  /* 0x3f8000000405b421 */ /* 0x004fe20000010000 */
[----:B------:R-:W2:Y:S01]  /*6640*/  @!P1 MUFU.RCP R0, R0 ;  /* 0x0000000000009308 */ /* 0x000ea20000001000 */
[----:B0-----:R-:W-:Y:S02]  /*6650*/  IMAD R2, R28, UR15, RZ ;  /* 0x0000000f1c027c24 */ /* 0x001fe4000f8e02ff */
[----:B----4-:R-:W-:-:S05]  /*6660*/  @!P2 FADD.FTZ R4, R3, 1 ;  /* 0x3f8000000304a421 */ /* 0x010fca0000010000 */
[----:B------:R-:W0:Y:S01]  /*6670*/  @!P3 MUFU.RCP R5, R5 ;  /* 0x000000050005b308 */ /* 0x000e220000001000 */
[----:B-1----:R-:W-:-:S07]  /*6680*/  ISETP.GE.AND P4, PT, R75, R8, PT ;  /* 0x000000084b00720c */ /* 0x002fce0003f86270 */
        /* <DEDUP_REMOVED lines=22> */
.L_x_18006:
[----:B------:R-:W-:Y:S05]  /*67f0*/  BSYNC B0 ;  /* 0x0000000000007941 */ /* 0x000fea0003800000 */
.L_x_18005:
[----:B------:R-:W-:Y:S01]  /*6800*/  MOV R3, R29 ;  /* 0x0000001d00037202 */ /* 0x000fe20000000f00 */
[----:B------:R-:W-:Y:S01]  /*6810*/  ULDC.64 UR6, c[0x0][0x390] ;  /* 0x0000e40000067ab9 */ /* 0x000fe20000000a00 */
[----:B----4-:R-:W-:Y:S01]  /*6820*/  @!P2 FMUL.FTZ R112, R112, R27 ;  /* 0x0000001b7070a220 */ /* 0x010fe20000410000 */
        /* <DEDUP_REMOVED lines=9> */
[----:B------:R-:W-:Y:S01]  /*68c0*/  BSSY B0, `(.L_x_18007) ;  /* 0x000002e000007945 */ /* 0x000fe20003800000 */
[----:B------:R-:W-:-:S02]  /*68d0*/  IADD3 R5, P4, R91, UR6, RZ ;  /* 0x000000065b057c10 */ /* 0x000fc4000ff9e0ff */
[----:B------:R-:W-:Y:S02]  /*68e0*/  IADD3.X R3, R97, R6, R3, P5, !PT ;  /* 0x0000000661037210 */ /* 0x000fe40002ffe403 */
        /* <DEDUP_REMOVED lines=12> */
[----:B------:R0:W-:Y:S03]  /*69b0*/  @!P1 STG.E.U16 desc[UR10][R2.64+-0x40], R25 ;  /* 0xffffc01902009986 */ /* 0x0001e6000c10150a */
[----:B------:R-:W-:Y:S01]  /*69c0*/  FADD.FTZ R60, R60, R115 ;  /* 0x000000733c3c7221 */ /* 0x000fe20000010000 */
        /* <DEDUP_REMOVED lines=29> */
.L_x_18008:
[----:B------:R-:W-:Y:S05]  /*6ba0*/  BSYNC B0 ;  /* 0x0000000000007941 */ /* 0x000fea0003800000 */
.L_x_18007:
        /* <DEDUP_REMOVED lines=30> */
.L_x_17959:
        /* <DEDUP_REMOVED lines=26> */
.L_x_18011:
[----:B------:R-:W-:Y:S05]  /*6f30*/  BSYNC B0 ;  /* 0x0000000000007941 */ /* 0x000fea0003800000 */
.L_x_18010:
        /* <DEDUP_REMOVED lines=29> */
.L_x_18013:
[----:B------:R-:W2:Y:S02]  /*7110*/  S2R R13, SR_TID.X ;  /* 0x00000000000d7919 */ /* 0x000ea40000002100 */
.L_x_18014:
[----:B------:R-:W-:Y:S05]  /*7120*/  BSYNC B0 ;  /* 0x0000000000007941 */ /* 0x000fea0003800000 */
.L_x_18012:
        /* <DEDUP_REMOVED lines=22> */
.L_x_18016:
        /* <DEDUP_REMOVED lines=28> */
.L_x_18015:
[----:B------:R-:W-:Y:S05]  /*7450*/  EXIT ;  /* 0x000000000000794d */ /* 0x000fea0003800000 */
.L_x_18017:
        /* <DEDUP_REMOVED lines=10> */
.L_x_19039:


//--------------------- .text._Z25selective_scan_bwd_kernelI32Selective_Scan_bwd_kernel_traitsILi32ELi4ELb0ELb1ELb1ELb0ELb0EN3c108BFloat16ENS1_7complexIfEEEEv12SSMParamsBwd --------------------------
	.section	.text._Z25selective_scan_bwd_kernelI32Selective_Scan_bwd_kernel_traitsILi32ELi4ELb0ELb1ELb1ELb0ELb0EN3c108BFloat16ENS1_7complexIfEEEEv12SSMParamsBwd,"ax",@progbits
	.align	128
        .global         _Z25selective_scan_bwd_kernelI32Selective_Scan_bwd_kernel_traitsILi32ELi4ELb0ELb1ELb1ELb0ELb0EN3c108BFloat16ENS1_7complexIfEEEEv12SSMParamsBwd
        .type           _Z25selective_scan_bwd_kernelI32Selective_Scan_bwd_kernel_traitsILi32ELi4ELb0ELb1ELb1ELb0ELb0EN3c108BFloat16ENS1_7complexIfEEEEv12SSMParamsBwd,@function
        .size           _Z25selective_scan_bwd_kernelI32Selective_Scan_bwd_kernel_traitsILi32ELi4ELb0ELb1ELb1ELb0ELb0EN3c108BFloat16ENS1_7complexIfEEEEv12SSMParamsBwd,(.L_x_19040 - _Z25selective_scan_bwd_kernelI32Selective_Scan_bwd_kernel_traitsILi32ELi4ELb0ELb1ELb1ELb0ELb0EN3c108BFloat16ENS1_7complexIfEEEEv12SSMParamsBwd)
        .other          _Z25selective_scan_bwd_kernelI32Selective_Scan_bwd_kernel_traitsILi32ELi4ELb0ELb1ELb1ELb0ELb0EN3c108BFloat16ENS1_7complexIfEEEEv12SSMParamsBwd,@"STO_CUDA_ENTRY STV_DEFAULT"
_Z25selective_scan_bwd_kernelI32Selective_Scan_bwd_kernel_traitsILi32ELi4ELb0ELb1ELb1ELb0ELb0EN3c108BFloat16ENS1_7complexIfEEEEv12SSMParamsBwd:
.text._Z25selective_scan_bwd_kernelI32Selective_Scan_bwd_kernel_traitsILi32ELi4ELb0ELb1ELb1ELb0ELb0EN3c108BFloat16ENS1_7complexIfEEEEv12SSMParamsBwd:
        /* <DEDUP_REMOVED lines=41> */
[----:B------:R-:W0:Y:S03]  /*0290*/  LDC.64 R108, c[0x0][0x2f8] ;  /* 0x0000be00ff6c7b82 */ /* 0x000e260000000a00 */
[----:B------:R-:W-:-:S05]  /*02a0*/  IMAD R0, R9, R0, R2 ;  /* 0x0000000009007224 */ /* 0x000fca00078e0202 */
[----:B------:R-:W-:Y:S01]  /*02b0*/  ISETP.GT.U32.AND P1, PT, R9, R0, PT ;  /* 0x000000000900720c */ /* 0x000fe20003f24070 */
[----:B------:R-:W0:Y:S01]  /*02c0*/  LDC.64 R100, c[0x0][0x3b8] ;  /* 0x0000ee00ff647b82 */ /* 0x000e220000000a00 */
[----:B------:R-:W-:-:S07]  /*02d0*/  MOV R16, RZ ;  /* 0x000000ff00107202 */ /* 0x000fce0000000f00 */
[----:B------:R-:W0:Y:S04]  /*02e0*/  LDC.64 R28, c[0x0][0x2d8] ;  /* 0x0000b600ff1c7b82 */ /* 0x000e280000000a00 */
[----:B------:R-:W-:-:S04]  /*02f0*/  @!P1 IADD3 R0, R0, -R9, RZ ;  /* 0x8000000900009210 */ /* 0x000fc80007ffe0ff */
[----:B------:R-:W-:Y:S01]  /*0300*/  ISETP.GE.U32.AND P0, PT, R0, R9, PT ;  /* 0x000000090000720c */ /* 0x000fe20003f06070 */
[----:B------:R-:W0:Y:S01]  /*0310*/  LDC.64 R30, c[0x0][0x2e0] ;  /* 0x0000b800ff1e7b82 */ /* 0x000e220000000a00 */
[----:B------:R-:W-:Y:S02]  /*0320*/  LOP3.LUT R0, R123, R8, RZ, 0x3c, !PT ;  /* 0x000000087b007212 */ /* 0x000fe400078e3cff */
[----:B------:R-:W-:Y:S02]  /*0330*/  @!P1 IADD3 R119, R119, 0x1, RZ ;  /* 0x0000000177779810 */ /* 0x000fe40007ffe0ff */
[----:B------:R-:W-:Y:S02]  /*0340*/  ISETP.GE.AND P2, PT, R0, RZ, PT ;  /* 0x000000ff0000720c */ /* 0x000fe40003f46270 */
[----:B------:R-:W-:Y:S01]  /*0350*/  ISETP.NE.AND P1, PT, R8, RZ, PT ;  /* 0x000000ff0800720c */ /* 0x000fe20003f25270 */
[----:B------:R-:W-:-:S04]  /*0360*/  USHF.R.S32.HI UR15, URZ, 0x1f, UR14 ;  /* 0x0000001f3f0f7899 */ /* 0x000fc8000801140e */
[----:B------:R-:W-:Y:S01]  /*0370*/  @P0 IADD3 R119, R119, 0x1, RZ ;  /* 0x0000000177770810 */ /* 0x000fe20007ffe0ff */
[----:B------:R-:W-:Y:S02]  /*0380*/  UIMAD UR6, UR15, UR8, URZ ;  /* 0x000000080f0672a4 */ /* 0x000fe4000f8e023f */
[----:B------:R-:W-:Y:S02]  /*0390*/  UIMAD.WIDE.U32 UR4, UR14, UR8, URZ ;  /* 0x000000080e0472a5 */ /* 0x000fe4000f8e003f */
[----:B------:R-:W-:Y:S01]  /*03a0*/  UIMAD UR8, UR14, UR9, UR6 ;  /* 0x000000090e0872a4 */ /* 0x000fe2000f8e0206 */
[----:B------:R-:W-:Y:S01]  /*03b0*/  @!P2 IADD3 R119, -R119, RZ, RZ ;  /* 0x000000ff7777a210 */ /* 0x000fe20007ffe1ff */
[----:B------:R-:W-:Y:S01]  /*03c0*/  UIMAD UR9, UR15, UR10, URZ ;  /* 0x0000000a0f0972a4 */ /* 0x000fe2000f8e023f */
[----:B------:R-:W-:Y:S01]  /*03d0*/  @!P1 LOP3.LUT R119, RZ, R8, RZ, 0x33, !PT ;  /* 0x00000008ff779212 */ /* 0x000fe200078e33ff */
[----:B------:R-:W-:Y:S02]  /*03e0*/  UIMAD.WIDE.U32 UR6, UR14, UR10, URZ ;  /* 0x0000000a0e0672a5 */ /* 0x000fe4000f8e003f */
[----:B------:R-:W-:Y:S01]  /*03f0*/  UIMAD UR9, UR14, UR11, UR9 ;  /* 0x0000000b0e0972a4 */ /* 0x000fe2000f8e0209 */
[----:B------:R-:W-:Y:S01]  /*0400*/  SHF.R.S32.HI R3, RZ, 0x1f, R119 ;  /* 0x0000001fff037819 */ /* 0x000fe20000011477 */
[----:B------:R-:W-:-:S02]  /*0410*/  UIADD3 UR5, UR5, UR8, URZ ;  /* 0x0000000805057290 */ /* 0x000fc4000fffe03f */
[----:B------:R-:W-:Y:S02]  /*0420*/  UIADD3 UR7, UR7, UR9, URZ ;  /* 0x0000000907077290 */ /* 0x000fe4000fffe03f */
[----:B---3--:R-:W-:Y:S01]  /*0430*/  IMAD R2, R3, R10, RZ ;  /* 0x0000000a03027224 */ /* 0x008fe200078e02ff */
[----:B------:R-:W-:Y:S01]  /*0440*/  LEA R7, R17, 0xffffff00, 0x8 ;  /* 0xffffff0011077811 */ /* 0x000fe200078e40ff */
[-C--:B--2---:R-:W-:Y:S01]  /*0450*/  IMAD R0, R3, R4.reuse, RZ ;  /* 0x0000000403007224 */ /* 0x084fe200078e02ff */
[----:B------:R-:W-:Y:S01]  /*0460*/  ULDC.64 UR8, c[0x0][0x280] ;  /* 0x0000a00000087ab9 */ /* 0x000fe20000000a00 */
[C---:B------:R-:W-:Y:S01]  /*0470*/  IMAD R11, R119.reuse, R11, R2 ;  /* 0x0000000b770b7224 */ /* 0x040fe200078e0202 */
[----:B------:R-:W-:Y:S01]  /*0480*/  ULDC.64 UR10, c[0x0][0x328] ;  /* 0x0000ca00000a7ab9 */ /* 0x000fe20000000a00 */
[C---:B------:R-:W-:Y:S02]  /*0490*/  IMAD R9, R119.reuse, R5, R0 ;  /* 0x0000000577097224 */ /* 0x040fe400078e0200 */
[----:B------:R-:W-:-:S04]  /*04a0*/  IMAD.WIDE.U32 R2, R119, R4, UR4 ;  /* 0x0000000477027e25 */ /* 0x000fc8000f8e0004 */
[----:B------:R-:W-:Y:S01]  /*04b0*/  IMAD.WIDE.U32 R4, R119, R10, UR6 ;  /* 0x0000000677047e25 */ /* 0x000fe2000f8e000a */
[----:B------:R-:W-:-:S04]  /*04c0*/  UIMAD UR6, UR15, UR8, URZ ;  /* 0x000000080f0672a4 */ /* 0x000fc8000f8e023f */
[----:B------:R-:W-:Y:S02]  /*04d0*/  IADD3 R8, R5, R11, RZ ;  /* 0x0000000b05087210 */ /* 0x000fe40007ffe0ff */
[----:B------:R-:W-:Y:S02]  /*04e0*/  IADD3 R91, P2, R7, R4, RZ ;  /* 0x00000004075b7210 */ /* 0x000fe40007f5e0ff */
[----:B------:R-:W2:Y:S01]  /*04f0*/  LDC.64 R4, c[0x0][0x298] ;  /* 0x0000a600ff047b82 */ /* 0x000ea20000000a00 */
[----:B------:R-:W-:Y:S02]  /*0500*/  UIMAD.WIDE.U32 UR4, UR14, UR8, URZ ;  /* 0x000000080e0472a5 */ /* 0x000fe4000f8e003f */
[----:B------:R-:W-:-:S03]  /*0510*/  UIMAD UR6, UR14, UR9, UR6 ;  /* 0x000000090e0672a4 */ /* 0x000fc6000f8e0206 */
[----:B------:R-:W-:Y:S01]  /*0520*/  ULDC.64 UR8, c[0x0][0x310] ;  /* 0x0000c40000087ab9 */ /* 0x000fe20000000a00 */
[----:B------:R-:W-:Y:S01]  /*0530*/  UIADD3 UR5, UR5, UR6, URZ ;  /* 0x0000000605057290 */ /* 0x000fe2000fffe03f */
[----:B------:R-:W-:Y:S01]  /*0540*/  ISETP.NE.U32.AND P0, PT, RZ, UR8, PT ;  /* 0x00000008ff007c0c */ /* 0x000fe2000bf05070 */
[----:B-1----:R-:W-:Y:S01]  /*0550*/  IMAD R0, R122, R12, RZ ;  /* 0x0000000c7a007224 */ /* 0x002fe200078e02ff */
[----:B------:R-:W-:Y:S02]  /*0560*/  IADD3 R10, R3, R9, RZ ;  /* 0x00000009030a7210 */ /* 0x000fe40007ffe0ff */
[----:B------:R-:W-:Y:S01]  /*0570*/  ISETP.NE.AND.EX P0, PT, RZ, UR9, PT, P0 ;  /* 0x00000009ff007c0c */ /* 0x000fe2000bf05300 */
[----:B------:R-:W-:Y:S01]  /*0580*/  ULDC.64 UR8, c[0x0][0x290] ;  /* 0x0000a40000087ab9 */ /* 0x000fe20000000a00 */
[----:B------:R-:W-:Y:S01]  /*0590*/  IADD3 R95, P1, R7, R2, RZ ;  /* 0x00000002075f7210 */ /* 0x000fe20007f3e0ff */
[----:B------:R-:W-:Y:S01]  /*05a0*/  IMAD.WIDE.U32 R2, R123, R12, UR4 ;  /* 0x000000047b027e25 */ /* 0x000fe2000f8e000c */
[----:B------:R-:W-:-:S02]  /*05b0*/  SHF.R.S32.HI R7, RZ, 0x1f, R7 ;  /* 0x0000001fff077819 */ /* 0x000fc40000011407 */
[----:B------:R-:W-:Y:S01]  /*05c0*/  LEA R9, R17, 0xffffff80, 0x7 ;  /* 0xffffff8011097811 */ /* 0x000fe200078e38ff */
[----:B------:R-:W-:Y:S01]  /*05d0*/  UIMAD UR6, UR15, UR8, URZ ;  /* 0x000000080f0672a4 */ /* 0x000fe2000f8e023f */
[----:B------:R-:W-:Y:S01]  /*05e0*/  IADD3.X R10, R7, R10, RZ, P1, !PT ;  /* 0x0000000a070a7210 */ /* 0x000fe20000ffe4ff */
[----:B------:R-:W-:Y:S01]  /*05f0*/  IMAD R0, R123, R13, R0 ;  /* 0x0000000d7b007224 */ /* 0x000fe200078e0200 */
[----:B------:R-:W-:Y:S02]  /*0600*/  SHF.R.S32.HI R11, RZ, 0x1f, R9 ;  /* 0x0000001fff0b7819 */ /* 0x000fe40000011409 */
[----:B------:R-:W-:Y:S01]  /*0610*/  IADD3 R105, P1, R9, R2, RZ ;  /* 0x0000000209697210 */ /* 0x000fe20007f3e0ff */
[----:B------:R-:W-:Y:S01]  /*0620*/  UIMAD.WIDE.U32 UR4, UR14, UR8, URZ ;  /* 0x000000080e0472a5 */ /* 0x000fe2000f8e003f */
[----:B------:R-:W1:Y:S01]  /*0630*/  @P0 LDC R26, c[0x0][0x214] ;  /* 0x00008500ff1a0b82 */ /* 0x000e620000000800 */
[----:B------:R-:W-:Y:S01]  /*0640*/  UIMAD UR6, UR14, UR9, UR6 ;  /* 0x000000090e0672a4 */ /* 0x000fe2000f8e0206 */
[----:B------:R-:W-:-:S02]  /*0650*/  IADD3.X R12, R11, R3, R0, P1, !PT ;  /* 0x000000030b0c7210 */ /* 0x000fc40000ffe400 */
[----:B----4-:R-:W-:Y:S01]  /*0660*/  ISETP.NE.U32.AND P1, PT, R22, RZ, PT ;  /* 0x000000ff1600720c */ /* 0x010fe20003f25070 */
[----:B------:R-:W-:Y:S01]  /*0670*/  UIADD3 UR5, UR5, UR6, URZ ;  /* 0x0000000605057290 */ /* 0x000fe2000fffe03f */
[----:B--2---:R-:W-:Y:S01]  /*0680*/  IMAD R2, R122, R4, RZ ;  /* 0x000000047a027224 */ /* 0x004fe200078e02ff */
[----:B------:R-:W-:Y:S01]  /*0690*/  IADD3.X R8, R7, R8, RZ, P2, !PT ;  /* 0x0000000807087210 */ /* 0x000fe200017fe4ff */
[----:B------:R-:W2:Y:S01]  /*06a0*/  @P0 LDC R19, c[0x0][0x21c] ;  /* 0x00008700ff130b82 */ /* 0x000ea20000000800 */
[----:B------:R-:W-:Y:S01]  /*06b0*/  ISETP.NE.AND.EX P1, PT, R23, RZ, PT, P1 ;  /* 0x000000ff1700720c */ /* 0x000fe20003f25310 */
[C---:B------:R-:W-:Y:S01]  /*06c0*/  IMAD R0, R123.reuse, R5, R2 ;  /* 0x000000057b007224 */ /* 0x040fe200078e0202 */
[----:B------:R-:W-:Y:S01]  /*06d0*/  ISETP.NE.U32.AND P2, PT, R24, RZ, PT ;  /* 0x000000ff1800720c */ /* 0x000fe20003f45070 */
[----:B------:R-:W-:Y:S01]  /*06e0*/  IMAD.WIDE.U32 R2, R123, R4, UR4 ;  /* 0x000000047b027e25 */ /* 0x000fe2000f8e0004 */
[----:B------:R-:W-:Y:S02]  /*06f0*/  UIMAD UR8, UR15, UR10, URZ ;  /* 0x0000000a0f0872a4 */ /* 0x000fe4000f8e023f */
[----:B------:R-:W-:Y:S01]  /*0700*/  ISETP.NE.AND.EX P2, PT, R25, RZ, PT, P2 ;  /* 0x000000ff1900720c */ /* 0x000fe20003f45320 */
[----:B------:R-:W3:Y:S01]  /*0710*/  @P0 LDC.64 R6, c[0x0][0x310] ;  /* 0x0000c400ff060b82 */ /* 0x000ee20000000a00 */
[----:B------:R-:W-:Y:S01]  /*0720*/  IADD3 R103, P3, R9, R2, RZ ;  /* 0x0000000209677210 */ /* 0x000fe20007f7e0ff */
[----:B------:R-:W-:Y:S01]  /*0730*/  UIMAD.WIDE.U32 UR6, UR14, UR10, URZ ;  /* 0x0000000a0e0672a5 */ /* 0x000fe2000f8e003f */
[----:B------:R-:W-:Y:S01]  /*0740*/  HFMA2.MMA R13, -RZ, RZ, 0, 0 ;  /* 0x00000000ff0d7435 */ /* 0x000fe200000001ff */
[----:B------:R-:W-:Y:S01]  /*0750*/  UIMAD UR8, UR14, UR11, UR8 ;  /* 0x0000000b0e0872a4 */ /* 0x000fe2000f8e0208 */
[----:B------:R-:W-:-:S02]  /*0760*/  IADD3.X R2, R11, R3, R0, P3, !PT ;  /* 0x000000030b027210 */ /* 0x000fc40001ffe400 */
[C---:B------:R-:W-:Y:S01]  /*0770*/  @P1 LEA R16, P3, R123.reuse, R22, 0x2 ;  /* 0x000000167b101211 */ /* 0x040fe200078610ff */
[----:B------:R-:W-:Y:S01]  /*0780*/  UIADD3 UR7, UR7, UR8, URZ ;  /* 0x0000000807077290 */ /* 0x000fe2000fffe03f */
[----:B------:R-:W-:Y:S02]  /*0790*/  CS2R R14, SRZ ;  /* 0x00000000000e7805 */ /* 0x000fe4000001ff00 */
[----:B------:R-:W-:Y:S02]  /*07a0*/  @P1 LEA.HI.X R13, R123, R23, R122, 0x2, P3 ;  /* 0x000000177b0d1211 */ /* 0x000fe400018f147a */
[----:B------:R-:W-:Y:S01]  /*07b0*/  ISETP.GE.AND P1, PT, R17, 0x1, PT ;  /* 0x000000011100780c */ /* 0x000fe20003f26270 */
[----:B------:R-:W-:Y:S01]  /*07c0*/  IMAD R18, R122, R20, RZ ;  /* 0x000000147a127224 */ /* 0x000fe200078e02ff */
[C---:B------:R-:W-:Y:S01]  /*07d0*/  @P2 LEA R14, P4, R123.reuse, R24, 0x2 ;  /* 0x000000187b0e2211 */ /* 0x040fe200078810ff */
[----:B------:R-:W-:-:S04]  /*07e0*/  IMAD.WIDE.U32 R4, R123, R20, UR6 ;  /* 0x000000067b047e25 */ /* 0x000fc8000f8e0014 */
[----:B-1----:R-:W-:Y:S01]  /*07f0*/  @P0 IMAD R0, R26, UR14, R123 ;  /* 0x0000000e1a000c24 */ /* 0x002fe2000f8e027b */
[C---:B------:R-:W-:Y:S01]  /*0800*/  @P2 LEA.HI.X R15, R123.reuse, R25, R122, 0x2, P4 ;  /* 0x000000197b0f2211 */ /* 0x040fe200020f147a */
[----:B------:R-:W-:Y:S01]  /*0810*/  IMAD R18, R123, R21, R18 ;  /* 0x000000157b127224 */ /* 0x000fe200078e0212 */
[----:B0-----:R-:W-:Y:S01]  /*0820*/  LEA R110, P2, R105, R110, 0x1 ;  /* 0x0000006e696e7211 */ /* 0x001fe200078408ff */
[----:B------:R-:W-:Y:S01]  /*0830*/  @P0 IMAD R0, R0, R17, RZ ;  /* 0x0000001100000224 */ /* 0x000fe200078e02ff */
[----:B------:R-:W-:Y:S02]  /*0840*/  LEA R108, P3, R103, R108, 0x1 ;  /* 0x0000006c676c7211 */ /* 0x000fe400078608ff */
[----:B------:R-:W-:Y:S01]  /*0850*/  IADD3 R9, P5, R9, R4, RZ ;  /* 0x0000000409097210 */ /* 0x000fe20007fbe0ff */
[----:B--2---:R-:W-:Y:S01]  /*0860*/  @P0 IMAD R3, R0, R19, RZ ;  /* 0x0000001300030224 */ /* 0x004fe200078e02ff */
[----:B------:R-:W-:Y:S02]  /*0870*/  LEA.HI.X R105, R105, R111, R12, 0x1, P2 ;  /* 0x0000006f69697211 */ /* 0x000fe400010f0c0c */
[----:B------:R-:W-:-:S02]  /*0880*/  LEA.HI.X R103, R103, R109, R2, 0x1, P3 ;  /* 0x0000006d67677211 */ /* 0x000fc400018f0c02 */
[----:B------:R-:W-:Y:S02]  /*0890*/  IADD3.X R4, R11, R5, R18, P5, !PT ;  /* 0x000000050b047210 */ /* 0x000fe40002ffe412 */
[----:B------:R-:W-:Y:S02]  /*08a0*/  LEA R106, P2, R9, R100, 0x1 ;  /* 0x00000064096a7211 */ /* 0x000fe400078408ff */
[----:B------:R-:W-:Y:S02]  /*08b0*/  LEA R99, P3, R95, R28, 0x1 ;  /* 0x0000001c5f637211 */ /* 0x000fe400078608ff */
[----:B------:R-:W-:Y:S01]  /*08c0*/  LEA R93, P4, R91, R30, 0x1 ;  /* 0x0000001e5b5d7211 */ /* 0x000fe200078808ff */
[----:B------:R-:W-:Y:S01]  /*08d0*/  HFMA2.MMA R117, -RZ, RZ, 0, 0 ;  /* 0x00000000ff757435 */ /* 0x000fe200000001ff */
[----:B---3--:R-:W-:Y:S01]  /*08e0*/  @P0 IMAD.WIDE R6, R3, 0x10, R6 ;  /* 0x0000001003060825 */ /* 0x008fe200078e0206 */
[----:B------:R-:W-:Y:S02]  /*08f0*/  LEA.HI.X R101, R9, R101, R4, 0x1, P2 ;  /* 0x0000006509657211 */ /* 0x000fe400010f0c04 */
[----:B------:R-:W-:-:S02]  /*0900*/  @!P0 CS2R R6, SRZ ;  /* 0x0000000000068805 */ /* 0x000fc4000001ff00 */
[----:B------:R-:W-:Y:S02]  /*0910*/  LEA.HI.X R95, R95, R29, R10, 0x1, P3 ;  /* 0x0000001d5f5f7211 */ /* 0x000fe400018f0c0a */
[----:B------:R-:W-:Y:S02]  /*0920*/  LEA.HI.X R91, R91, R31, R8, 0x1, P4 ;  /* 0x0000001f5b5b7211 */ /* 0x000fe400020f0c08 */
[----:B------:R-:W-:Y:S02]  /*0930*/  MOV R118, RZ ;  /* 0x000000ff00767202 */ /* 0x000fe40000000f00 */
[----:B------:R-:W-:Y:S01]  /*0940*/  MOV R12, R16 ;  /* 0x00000010000c7202 */ /* 0x000fe20000000f00 */
        /* <DEDUP_REMOVED lines=10> */
[C---:B0-----:R-:W-:Y:S02]  /*09f0*/  IADD3 R0, R115.reuse, 0xc0, RZ ;  /* 0x000000c073007810 */ /* 0x041fe40007ffe0ff */
[----:B------:R-:W-:Y:S02]  /*0a00*/  IADD3 R109, R116, 0x420, RZ ;  /* 0x00000420746d7810 */ /* 0x000fe40007ffe0ff */
[-C--:B------:R-:W-:Y:S02]  /*0a10*/  LEA.HI.SX32 R2, R0, R115.reuse, 0x1b ;  /* 0x0000007300027211 */ /* 0x080fe400078fdaff */
[C---:B------:R-:W-:Y:S02]  /*0a20*/  LEA.HI.SX32 R0, R115.reuse, R115, 0x1b ;  /* 0x0000007373007211 */ /* 0x040fe400078fdaff */
[----:B------:R-:W-:-:S02]  /*0a30*/  SHF.L.U32 R114, R115, 0x3, RZ ;  /* 0x0000000373727819 */ /* 0x000fc400000006ff */
[----:B------:R-:W-:Y:S02]  /*0a40*/  LEA R111, R0, R109, 0x2 ;  /* 0x0000006d006f7211 */ /* 0x000fe400078e10ff */
[C---:B------:R-:W-:Y:S02]  /*0a50*/  SHF.L.U32 R0, R115.reuse, 0x2, RZ ;  /* 0x0000000273007819 */ /* 0x040fe400000006ff */
[----:B------:R-:W-:Y:S02]  /*0a60*/  IADD3 R4, R115, 0xe0, RZ ;  /* 0x000000e073047810 */ /* 0x000fe40007ffe0ff */
[----:B------:R-:W-:Y:S02]  /*0a70*/  LOP3.LUT R0, R0, 0xffffff80, RZ, 0xc0, !PT ;  /* 0xffffff8000007812 */ /* 0x000fe400078ec0ff */
[----:B------:R-:W-:Y:S02]  /*0a80*/  LEA.HI.SX32 R112, R114, R114, 0x1b ;  /* 0x0000007272707211 */ /* 0x000fe400078fdaff */
[----:B------:R-:W-:-:S02]  /*0a90*/  LOP3.LUT R97, R0, 0x1f, R115, 0xf8, !PT ;  /* 0x0000001f00617812 */ /* 0x000fc400078ef873 */
[----:B------:R-:W-:Y:S02]  /*0aa0*/  LEA.HI.SX32 R4, R4, R115, 0x1b ;  /* 0x0000007304047211 */ /* 0x000fe400078fdaff */
[----:B------:R-:W-:Y:S02]  /*0ab0*/  IADD3 R16, R0, R97, RZ ;  /* 0x0000006100107210 */ /* 0x000fe40007ffe0ff */
        /* <DEDUP_REMOVED lines=12> */
.L_x_18055:
[----:B------:R-:W-:Y:S01]  /*0b80*/  ULDC UR5, c[0x0][0x224] ;  /* 0x0000890000057ab9 */ /* 0x000fe20000000800 */
[C---:B------:R-:W-:Y:S02]  /*0b90*/  LOP3.LUT R9, R97.reuse, 0x20, RZ, 0xfc, !PT ;  /* 0x0000002061097812 */ /* 0x040fe400078efcff */
[----:B------:R-:W-:Y:S01]  /*0ba0*/  MOV R125, UR5 ;  /* 0x00000005007d7c02 */ /* 0x000fe20008000f00 */
[----:B------:R-:W-:Y:S01]  /*0bb0*/  ULDC UR5, c[0x0][0x218] ;  /* 0x0000860000057ab9 */ /* 0x000fe20000000800 */
[----:B------:R-:W-:Y:S02]  /*0bc0*/  LOP3.LUT R11, R97, 0x40, RZ, 0xfc, !PT ;  /* 0x00000040610b7812 */ /* 0x000fe400078efcff */
[----:B------:R-:W-:Y:S02]  /*0bd0*/  IADD3 R90, R125, -UR4, RZ ;  /* 0x800000047d5a7c10 */ /* 0x000fe4000fffe0ff */
[----:B0-----:R-:W-:Y:S02]  /*0be0*/  LOP3.LUT R19, R97, 0x60, RZ, 0xfc, !PT ;  /* 0x0000006061137812 */ /* 0x001fe400078efcff */
[----:B------:R-:W-:-:S02]  /*0bf0*/  LEA R88, R90, 0xffffff80, 0x7 ;  /* 0xffffff805a587811 */ /* 0x000fc400078e38ff */
[----:B------:R-:W-:Y:S02]  /*0c00*/  MOV R2, R110 ;  /* 0x0000006e00027202 */ /* 0x000fe40000000f00 */
[----:B------:R-:W-:Y:S02]  /*0c10*/  IADD3 R86, -R88, UR5, RZ ;  /* 0x0000000558567c10 */ /* 0x000fe4000fffe1ff */
[----:B------:R-:W-:Y:S02]  /*0c20*/  MOV R3, R105 ;  /* 0x0000006900037202 */ /* 0x000fe40000000f00 */
[-C--:B------:R-:W-:Y:S02]  /*0c30*/  ISETP.GE.AND P0, PT, R97, R86.reuse, PT ;  /* 0x000000566100720c */ /* 0x080fe40003f06270 */
[-C--:B------:R-:W-:Y:S01]  /*0c40*/  ISETP.GE.AND P1, PT, R9, R86.reuse, PT ;  /* 0x000000560900720c */ /* 0x080fe20003f26270 */
[----:B------:R-:W-:Y:S01]  /*0c50*/  IMAD.WIDE R2, R97, 0x2, R2 ;  /* 0x0000000261027825 */ /* 0x000fe200078e0202 */
[----:B------:R-:W-:-:S02]  /*0c60*/  ISETP.GE.AND P2, PT, R11, R86, PT ;  /* 0x000000560b00720c */ /* 0x000fc40003f46270 */
[----:B------:R-:W-:Y:S02]  /*0c70*/  ISETP.GE.AND P3, PT, R19, R86, PT ;  /* 0x000000561300720c */ /* 0x000fe40003f66270 */
[----:B------:R-:W-:Y:S01]  /*0c80*/  PRMT R0, RZ, 0x7610, R0 ;  /* 0x00007610ff007816 */ /* 0x000fe20000000000 */
[----:B------:R-:W-:Y:S01]  /*0c90*/  BAR.SYNC.DEFER_BLOCKING 0x0 ;  /* 0x0000000000007b1d */ /* 0x000fe20000010000 */
[----:B------:R-:W-:Y:S02]  /*0ca0*/  PRMT R4, RZ, 0x7610, R4 ;  /* 0x00007610ff047816 */ /* 0x000fe40000000004 */
[----:B------:R-:W-:Y:S02]  /*0cb0*/  PRMT R5, RZ, 0x7610, R5 ;  /* 0x00007610ff057816 */ /* 0x000fe40000000005 */
[----:B------:R-:W-:Y:S01]  /*0cc0*/  PRMT R8, RZ, 0x7610, R8 ;  /* 0x00007610ff087816 */ /* 0x000fe20000000008 */
[----:B--2---:R-:W2:Y:S04]  /*0cd0*/  @!P0 LDG.E.U16 R0, desc[UR12][R2.64] ;  /* 0x0000000c02008981 */ /* 0x004ea8000c1e1500 */
[----:B---3--:R-:W3:Y:S04]  /*0ce0*/  @!P1 LDG.E.U16 R4, desc[UR12][R2.64+0x40] ;  /* 0x0000400c02049981 */ /* 0x008ee8000c1e1500 */
        /* <DEDUP_REMOVED lines=16> */
[----:B---3--:R0:W-:Y:S04]  /*0df0*/  STS.U16 [R21+0x40], R4 ;  /* 0x0000400415007388 */ /* 0x0081e80000000400 */
[----:B----4-:R-:W-:Y:S04]  /*0e00*/  STS.U16 [R21+0x80], R5 ;  /* 0x0000800515007388 */ /* 0x010fe80000000400 */
[----:B------:R1:W-:Y:S01]  /*0e10*/  STS.U16 [R21+0xc0], R8 ;  /* 0x0000c00815007388 */ /* 0x0003e20000000400 */
[----:B------:R-:W-:-:S03]  /*0e20*/  NOP ;  /* 0x0000000000007918 */ /* 0x000fc60000000000 */
[----:B------:R-:W2:Y:S01]  /*0e30*/  LDS.64 R150, [R10] ;  /* 0x000000000a967984 */ /* 0x000ea20000000a00 */
[----:B------:R-:W-:Y:S06]  /*0e40*/  BAR.SYNC.DEFER_BLOCKING 0x0 ;  /* 0x0000000000007b1d */ /* 0x000fec0000010000 */
[----:B------:R-:W3:Y:S04]  /*0e50*/  @!P0 LDG.E.U16 R18, desc[UR12][R2.64] ;  /* 0x0000000c02128981 */ /* 0x000ee8000c1e1500 */
[----:B------:R-:W4:Y:S04]  /*0e60*/  @!P1 LDG.E.U16 R20, desc[UR12][R2.64+0x40] ;  /* 0x0000400c02149981 */ /* 0x000f28000c1e1500 */
[----:B------:R-:W2:Y:S04]  /*0e70*/  @!P2 LDG.E.U16 R22, desc[UR12][R2.64+0x80] ;  /* 0x0000800c0216a981 */ /* 0x000ea8000c1e1500 */
[----:B------:R1:W2:Y:S01]  /*0e80*/  @!P3 LDG.E.U16 R24, desc[UR12][R2.64+0xc0] ;  /* 0x0000c00c0218b981 */ /* 0x0002a2000c1e1500 */
[----:B------:R-:W-:-:S02]  /*0e90*/  ISETP.GE.AND P1, PT, R9, R86, PT ;  /* 0x000000560900720c */ /* 0x000fc40003f26270 */
[-C--:B------:R-:W-:Y:S01]  /*0ea0*/  ISETP.GE.AND P2, PT, R11, R86.reuse, PT ;  /* 0x000000560b00720c */ /* 0x080fe20003f46270 */
[----:B------:R-:W2:Y:S01]  /*0eb0*/  LDC R9, c[0x0][0x21c] ;  /* 0x00008700ff097b82 */ /* 0x000ea20000000800 */
[-C--:B------:R-:W-:Y:S02]  /*0ec0*/  ISETP.GE.AND P3, PT, R19, R86.reuse, PT ;  /* 0x000000561300720c */ /* 0x080fe40003f66270 */
[----:B------:R-:W-:Y:S02]  /*0ed0*/  ISETP.GE.AND P0, PT, R97, R86, PT ;  /* 0x000000566100720c */ /* 0x000fe40003f06270 */
[----:B0-----:R-:W-:Y:S02]  /*0ee0*/  PRMT R4, RZ, 0x7610, R4 ;  /* 0x00007610ff047816 */ /* 0x001fe40000000004 */
[----:B-1----:R-:W-:Y:S02]  /*0ef0*/  MOV R2, R106 ;  /* 0x0000006a00027202 */ /* 0x002fe40000000f00 */
[----:B------:R-:W-:-:S02]  /*0f00*/  MOV R3, R101 ;  /* 0x0000006500037202 */ /* 0x000fc40000000f00 */
[----:B------:R-:W-:Y:S02]  /*0f10*/  PRMT R8, RZ, 0x7610, R8 ;  /* 0x00007610ff087816 */ /* 0x000fe40000000008 */
[----:B------:R-:W-:Y:S01]  /*0f20*/  PRMT R0, RZ, 0x7610, R0 ;  /* 0x00007610ff007816 */ /* 0x000fe20000000000 */
[----:B------:R-:W-:Y:S01]  /*0f30*/  IMAD.WIDE R2, R97, 0x2, R2 ;  /* 0x0000000261027825 */ /* 0x000fe200078e0202 */
[----:B------:R-:W-:Y:S01]  /*0f40*/  PRMT R26, RZ, 0x7610, R26 ;  /* 0x00007610ff1a7816 */ /* 0x000fe2000000001a */
[----:B---3--:R-:W-:Y:S04]  /*0f50*/  STS.U16 [R21], R18 ;  /* 0x0000001215007388 */ /* 0x008fe80000000400 */
[----:B----4-:R-:W-:Y:S04]  /*0f60*/  STS.U16 [R21+0x40], R20 ;  /* 0x0000401415007388 */ /* 0x010fe80000000400 */
[----:B--2---:R-:W-:Y:S04]  /*0f70*/  STS.U16 [R21+0x80], R22 ;  /* 0x0000801615007388 */ /* 0x004fe80000000400 */
        /* <DEDUP_REMOVED lines=12> */
[----:B------:R-:W-:-:S02]  /*1040*/  ISETP.GE.AND P0, PT, R9, 0x1, PT ;  /* 0x000000010900780c */ /* 0x000fc40003f06270 */
[----:B------:R-:W-:Y:S02]  /*1050*/  PRMT R148, R151, 0x7632, R148 ;  /* 0x0000763297947816 */ /* 0x000fe40000000094 */
[----:B------:R-:W-:Y:S02]  /*1060*/  MOV R82, RZ ;  /* 0x000000ff00527202 */ /* 0x000fe40000000f00 */
[----:B0-----:R-:W-:Y:S02]  /*1070*/  SHF.L.U32 R3, R84, 0x10, RZ ;  /* 0x0000001054037819 */ /* 0x001fe400000006ff */
[----:B------:R-:W-:Y:S01]  /*1080*/  MOV R80, RZ ;  /* 0x000000ff00507202 */ /* 0x000fe20000000f00 */
[----:B--2---:R-:W-:Y:S04]  /*1090*/  STS.U16 [R21+0x40], R4 ;  /* 0x0000400415007388 */ /* 0x004fe80000000400 */
[----:B---3--:R-:W-:Y:S04]  /*10a0*/  STS.U16 [R21+0x80], R8 ;  /* 0x0000800815007388 */ /* 0x008fe80000000400 */
[----:B----4-:R-:W-:Y:S04]  /*10b0*/  STS.U16 [R21], R0 ;  /* 0x0000000015007388 */ /* 0x010fe80000000400 */
[----:B------:R-:W-:Y:S01]  /*10c0*/  STS.U16 [R21+0xc0], R26 ;  /* 0x0000c01a15007388 */ /* 0x000fe20000000400 */
[----:B------:R-:W-:-:S03]  /*10d0*/  NOP ;  /* 0x0000000000007918 */ /* 0x000fc60000000000 */
[----:B------:R-:W0:Y:S02]  /*10e0*/  LDS.64 R10, [R10] ;  /* 0x000000000a0a7984 */ /* 0x000e240000000a00 */
[C---:B0-----:R-:W-:Y:S02]  /*10f0*/  SHF.L.U32 R49, R10.reuse, 0x10, RZ ;  /* 0x000000100a317819 */ /* 0x041fe400000006ff */
        /* <DEDUP_REMOVED lines=9> */
[-C--:B------:R-:W-:Y:S01]  /*1190*/  FMUL.FTZ R83, R50, R121.reuse ;  /* 0x0000007932537220 */ /* 0x080fe20000410000 */
        /* <DEDUP_REMOVED lines=8> */
[----:B------:R-:W-:Y:S01]  /*1220*/  ULDC.64 UR6, c[0x0][0x348] ;  /* 0x0000d20000067ab9 */ /* 0x000fe20000000a00 */
[----:B------:R-:W-:Y:S01]  /*1230*/  SHF.R.S32.HI R77, RZ, 0x1f, R119 ;  /* 0x0000001fff4d7819 */ /* 0x000fe20000011477 */
[----:B------:R-:W-:Y:S01]  /*1240*/  USHF.R.U32.HI UR10, URZ, 0x1, UR7 ;  /* 0x000000013f0a7899 */ /* 0x000fe20008011607 */
[----:B------:R-:W-:Y:S01]  /*1250*/  IADD3 R78, R90, -0x1, RZ ;  /* 0xffffffff5a4e7810 */ /* 0x000fe20007ffe0ff */
[----:B------:R-:W-:Y:S01]  /*1260*/  USHF.R.U64 UR9, UR6, 0x1, UR7 ;  /* 0x0000000106097899 */ /* 0x000fe20008001207 */
[----:B------:R-:W-:Y:S01]  /*1270*/  SHF.L.U32 R73, R86, 0x1, RZ ;  /* 0x0000000156497819 */ /* 0x000fe200000006ff */
[----:B------:R-:W-:Y:S01]  /*1280*/  UIMAD UR10, UR10, UR14, URZ ;  /* 0x0000000e0a0a72a4 */ /* 0x000fe2000f8e023f */
[----:B------:R-:W1:Y:S01]  /*1290*/  LDC.64 R10, c[0x0][0x370] ;  /* 0x0000dc00ff0a7b82 */ /* 0x000e620000000a00 */
[----:B------:R-:W-:Y:S01]  /*12a0*/  ULDC.64 UR6, c[0x0][0x368] ;  /* 0x0000da0000067ab9 */ /* 0x000fe20000000a00 */
[----:B------:R-:W-:Y:S01]  /*12b0*/  FADD.FTZ R0, R0, R0 ;  /* 0x0000000000007221 */ /* 0x000fe20000010000 */
[----:B------:R-:W-:Y:S01]  /*12c0*/  USHF.R.U32.HI UR8, URZ, 0x1, UR7 ;  /* 0x000000013f087899 */ /* 0x000fe20008011607 */
[----:B------:R-:W-:Y:S01]  /*12d0*/  MOV R71, RZ ;  /* 0x000000ff00477202 */ /* 0x000fe20000000f00 */
[----:B------:R-:W-:Y:S01]  /*12e0*/  USHF.R.U64 UR5, UR6, 0x1, UR7 ;  /* 0x0000000106057899 */ /* 0x000fe20008001207 */
[----:B------:R-:W-:Y:S01]  /*12f0*/  MOV R89, RZ ;  /* 0x000000ff00597202 */ /* 0x000fe20000000f00 */
[----:B------:R-:W-:Y:S01]  /*1300*/  UIMAD.WIDE.U32 UR6, UR9, UR14, URZ ;  /* 0x0000000e090672a5 */ /* 0x000fe2000f8e003f */
[----:B------:R-:W2:Y:S01]  /*1310*/  LDC.64 R18, c[0x0][0x3c8] ;  /* 0x0000f200ff127b82 */ /* 0x000ea20000000a00 */
[----:B------:R-:W-:-:S02]  /*1320*/  UIMAD UR11, UR8, UR14, URZ ;  /* 0x0000000e080b72a4 */ /* 0x000fc4000f8e023f */
[----:B------:R-:W-:Y:S02]  /*1330*/  UIMAD UR10, UR15, UR9, UR10 ;  /* 0x000000090f0a72a4 */ /* 0x000fe4000f8e020a */
[----:B------:R-:W-:Y:S02]  /*1340*/  UIMAD.WIDE.U32 UR8, UR5, UR14, URZ ;  /* 0x0000000e050872a5 */ /* 0x000fe4000f8e003f */
[----:B------:R-:W-:Y:S01]  /*1350*/  UIMAD UR11, UR15, UR5, UR11 ;  /* 0x000000050f0b72a4 */ /* 0x000fe2000f8e020b */
[----:B------:R-:W3:Y:S01]  /*1360*/  LDC.64 R20, c[0x0][0x3d0] ;  /* 0x0000f400ff147b82 */ /* 0x000ee20000000a00 */
[----:B------:R-:W-:Y:S01]  /*1370*/  UIADD3 UR7, UR7, UR10, URZ ;  /* 0x0000000a07077290 */ /* 0x000fe2000fffe03f */
[----:B0-----:R-:W-:Y:S01]  /*1380*/  IMAD R2, R77, R8, RZ ;  /* 0x000000084d027224 */ /* 0x001fe200078e02ff */
[----:B------:R-:W-:Y:S01]  /*1390*/  UIADD3 UR9, UR9, UR11, URZ ;  /* 0x0000000b09097290 */ /* 0x000fe2000fffe03f */
[----:B------:R-:W-:Y:S02]  /*13a0*/  UMOV UR5, URZ ;  /* 0x0000003f00057c82 */ /* 0x000fe40008000000 */
[----:B------:R-:W-:Y:S01]  /*13b0*/  IMAD R5, R119, R9, R2 ;  /* 0x0000000977057224 */ /* 0x000fe200078e0202 */
[----:B------:R-:W-:Y:S01]  /*13c0*/  ULDC UR23, c[0x0][0x21c] ;  /* 0x0000870000177ab9 */ /* 0x000fe20000000800 */
[----:B-1----:R-:W-:Y:S01]  /*13d0*/  IMAD R4, R77, R10, RZ ;  /* 0x0000000a4d047224 */ /* 0x002fe200078e02ff */
[----:B------:R-:W0:Y:S01]  /*13e0*/  LDC R75, c[0x0][0x218] ;  /* 0x00008600ff4b7b82 */ /* 0x000e220000000800 */
[C---:B------:R-:W-:Y:S01]  /*13f0*/  IMAD.WIDE.U32 R2, R119.reuse, R8, UR6 ;  /* 0x0000000677027e25 */ /* 0x040fe2000f8e0008 */
[----:B------:R-:W-:Y:S01]  /*1400*/  ULDC.64 UR6, c[0x0][0x230] ;  /* 0x00008c0000067ab9 */ /* 0x000fe20000000a00 */
[----:B------:R-:W-:Y:S01]  /*1410*/  ULDC.64 UR24, c[0x0][0x370] ;  /* 0x0000dc0000187ab9 */ /* 0x000fe20000000a00 */
[----:B------:R-:W-:Y:S01]  /*1420*/  ULDC.64 UR26, c[0x0][0x350] ;  /* 0x0000d400001a7ab9 */ /* 0x000fe20000000a00 */
[----:B------:R-:W-:Y:S01]  /*1430*/  IMAD R11, R119, R11, R4 ;  /* 0x0000000b770b7224 */ /* 0x000fe200078e0204 */
[----:B------:R-:W-:Y:S01]  /*1440*/  IADD3 R5, R3, R5, RZ ;  /* 0x0000000503057210 */ /* 0x000fe20007ffe0ff */
[----:B------:R-:W-:Y:S01]  /*1450*/  IMAD.WIDE.U32 R8, R119, R10, UR8 ;  /* 0x0000000877087e25 */ /* 0x000fe2000f8e000a */
[C---:B--2---:R-:W-:Y:S01]  /*1460*/  LEA R4, P0, R2.reuse, R18, 0x3 ;  /* 0x0000001202047211 */ /* 0x044fe200078018ff */
[----:B------:R-:W1:Y:S01]  /*1470*/  LDC.64 R52, c[0x0][0x3c8] ;  /* 0x0000f200ff347b82 */ /* 0x000e620000000a00 */
[----:B------:R-:W-:Y:S01]  /*1480*/  ULDC.64 UR18, c[0x0][0x360] ;  /* 0x0000d80000127ab9 */ /* 0x000fe20000000a00 */
[----:B------:R-:W-:Y:S01]  /*1490*/  ULDC.64 UR20, c[0x0][0x380] ;  /* 0x0000e00000147ab9 */ /* 0x000fe20000000a00 */
[----:B------:R-:W-:Y:S01]  /*14a0*/  IADD3 R3, R9, R11, RZ ;  /* 0x0000000b09037210 */ /* 0x000fe20007ffe0ff */
[----:B------:R-:W-:Y:S01]  /*14b0*/  ULDC.64 UR8, c[0x0][0x238] ;  /* 0x00008e0000087ab9 */ /* 0x000fe20000000a00 */
[----:B------:R-:W-:Y:S01]  /*14c0*/  LEA.HI.X R5, R2, R19, R5, 0x3, P0 ;  /* 0x0000001302057211 */ /* 0x000fe200000f1c05 */
[----:B------:R-:W-:Y:S01]  /*14d0*/  ULDC.64 UR10, c[0x0][0x250] ;  /* 0x00009400000a7ab9 */ /* 0x000fe20000000a00 */
[C---:B---3--:R-:W-:Y:S01]  /*14e0*/  LEA R10, P1, R8.reuse, R20, 0x3 ;  /* 0x00000014080a7211 */ /* 0x048fe200078218ff */
[----:B------:R-:W2:Y:S01]  /*14f0*/  LDC.64 R54, c[0x0][0x360] ;  /* 0x0000d800ff367b82 */ /* 0x000ea20000000a00 */
[----:B------:R-:W-:Y:S01]  /*1500*/  IADD3 R9, -R125, UR4, RZ ;  /* 0x000000047d097c10 */ /* 0x000fe2000fffe1ff */
[----:B------:R-:W-:Y:S01]  /*1510*/  ULDC.64 UR16, c[0x0][0x270] ;  /* 0x00009c0000107ab9 */ /* 0x000fe20000000a00 */
[----:B------:R-:W-:Y:S01]  /*1520*/  LEA.HI.X R11, R8, R21, R3, 0x3, P1 ;  /* 0x00000015080b7211 */ /* 0x000fe200008f1c03 */
[----:B------:R-:W-:Y:S01]  /*1530*/  IMAD.WIDE.U32 R2, R115, 0x4, R4 ;  /* 0x0000000473027825 */ /* 0x000fe200078e0004 */
[----:B------:R-:W-:-:S03]  /*1540*/  LEA.HI R8, R78, R78, RZ, 0x1 ;  /* 0x0000004e4e087211 */ /* 0x000fc600078f08ff */
[----:B------:R-:W-:Y:S01]  /*1550*/  IMAD R9, R9, -0x100, RZ ;  /* 0xffffff0009097824 */ /* 0x000fe200078e02ff */
[----:B------:R-:W3:Y:S01]  /*1560*/  LDC R125, c[0x0][0x224] ;  /* 0x00008900ff7d7b82 */ /* 0x000ee20000000800 */
[----:B------:R-:W-:Y:S01]  /*1570*/  IMAD.WIDE.U32 R4, R115, 0x4, R10 ;  /* 0x0000000473047825 */ /* 0x000fe200078e000a */
[----:B------:R-:W-:Y:S02]  /*1580*/  LOP3.LUT R11, R8, 0xfffffe, RZ, 0xc0, !PT ;  /* 0x00fffffe080b7812 */ /* 0x000fe400078ec0ff */
[----:B------:R-:W-:Y:S01]  /*1590*/  PRMT R8, R47, 0x7632, R8 ;  /* 0x000076322f087816 */ /* 0x000fe20000000008 */
[C---:B------:R-:W-:Y:S01]  /*15a0*/  IMAD.WIDE R2, R9.reuse, 0x4, R2 ;  /* 0x0000000409027825 */ /* 0x040fe200078e0202 */
[----:B------:R-:W-:Y:S02]  /*15b0*/  IADD3 R78, R78, -R11, RZ ;  /* 0x8000000b4e4e7210 */ /* 0x000fe40007ffe0ff */
[----:B------:R-:W4:Y:S01]  /*15c0*/  LDC.64 R56, c[0x0][0x3d0] ;  /* 0x0000f400ff387b82 */ /* 0x000f220000000a00 */
[----:B------:R-:W-:Y:S01]  /*15d0*/  IMAD.WIDE R4, R9, 0x4, R4 ;  /* 0x0000000409047825 */ /* 0x000fe200078e0204 */
[----:B------:R-:W-:-:S02]  /*15e0*/  IADD3 R18, P0, R2, -0x380, RZ ;  /* 0xfffffc8002127810 */ /* 0x000fc40007f1e0ff */
[C---:B------:R-:W-:Y:S02]  /*15f0*/  IADD3 R20, P1, R2.reuse, -0x300, RZ ;  /* 0xfffffd0002147810 */ /* 0x040fe40007f3e0ff */
[C---:B------:R-:W-:Y:S02]  /*1600*/  IADD3 R22, P2, R2.reuse, -0x280, RZ ;  /* 0xfffffd8002167810 */ /* 0x040fe40007f5e0ff */
[C---:B------:R-:W-:Y:S01]  /*1610*/  IADD3 R24, P3, R2.reuse, -0x200, RZ ;  /* 0xfffffe0002187810 */ /* 0x040fe20007f7e0ff */
[----:B------:R-:W0:Y:S01]  /*1620*/  LDC.64 R58, c[0x0][0x380] ;  /* 0x0000e000ff3a7b82 */ /* 0x000e220000000a00 */
[C---:B------:R-:W-:Y:S02]  /*1630*/  IADD3 R26, P4, R2.reuse, -0x180, RZ ;  /* 0xfffffe80021a7810 */ /* 0x040fe40007f9e0ff */
[C---:B------:R-:W-:Y:S02]  /*1640*/  IADD3 R28, P5, R2.reuse, -0x100, RZ ;  /* 0xffffff00021c7810 */ /* 0x040fe40007fbe0ff */
[----:B------:R-:W-:Y:S01]  /*1650*/  IADD3 R30, P6, R2, -0x80, RZ ;  /* 0xffffff80021e7810 */ /* 0x000fe20007fde0ff */
[----:B------:R-:W-:Y:S01]  /*1660*/  IMAD R2, R122, UR6, RZ ;  /* 0x000000067a027c24 */ /* 0x000fe2000f8e02ff */
[C---:B------:R-:W-:Y:S01]  /*1670*/  IADD3.X R19, R3.reuse, -0x1, RZ, P0, !PT ;  /* 0xffffffff03137810 */ /* 0x040fe200007fe4ff */
[----:B------:R-:W0:Y:S01]  /*1680*/  LDC.64 R60, c[0x0][0x2d0] ;  /* 0x0000b400ff3c7b82 */ /* 0x000e220000000a00 */
[----:B------:R-:W-:Y:S01]  /*1690*/  IADD3.X R21, R3, -0x1, RZ, P1, !PT ;  /* 0xffffffff03157810 */ /* 0x000fe20000ffe4ff */
[----:B------:R-:W-:Y:S01]  /*16a0*/  IMAD R65, R123, UR7, R2 ;  /* 0x000000077b417c24 */ /* 0x000fe2000f8e0202 */
[C---:B------:R-:W-:Y:S01]  /*16b0*/  IADD3.X R23, R3.reuse, -0x1, RZ, P2, !PT ;  /* 0xffffffff03177810 */ /* 0x040fe200017fe4ff */
[----:B------:R-:W-:Y:S01]  /*16c0*/  FADD.FTZ R2, R50, R50 ;  /* 0x0000003232027221 */ /* 0x000fe20000010000 */
[----:B------:R-:W-:-:S02]  /*16d0*/  IADD3.X R25, R3, -0x1, RZ, P3, !PT ;  /* 0xffffffff03197810 */ /* 0x000fc40001ffe4ff */
[C---:B------:R-:W-:Y:S01]  /*16e0*/  IADD3.X R27, R3.reuse, -0x1, RZ, P4, !PT ;  /* 0xffffffff031b7810 */ /* 0x040fe200027fe4ff */
[----:B------:R-:W0:Y:S01]  /*16f0*/  LDC.64 R50, c[0x0][0x348] ;  /* 0x0000d200ff327b82 */ /* 0x000e220000000a00 */
[C---:B------:R-:W-:Y:S02]  /*1700*/  IADD3.X R29, R3.reuse, -0x1, RZ, P5, !PT ;  /* 0xffffffff031d7810 */ /* 0x040fe40002ffe4ff */
[----:B------:R-:W-:Y:S01]  /*1710*/  IADD3.X R31, R3, -0x1, RZ, P6, !PT ;  /* 0xffffffff031f7810 */ /* 0x000fe200037fe4ff */
[----:B------:R-:W-:Y:S01]  /*1720*/  FADD.FTZ R3, R48, R48 ;  /* 0x0000003030037221 */ /* 0x000fe20000010000 */
[C---:B------:R-:W-:Y:S02]  /*1730*/  IADD3 R32, P0, R4.reuse, -0x380, RZ ;  /* 0xfffffc8004207810 */ /* 0x040fe40007f1e0ff */
[C---:B------:R-:W-:Y:S02]  /*1740*/  IADD3 R34, P1, R4.reuse, -0x300, RZ ;  /* 0xfffffd0004227810 */ /* 0x040fe40007f3e0ff */
[----:B------:R-:W-:-:S02]  /*1750*/  IADD3 R36, P2, R4, -0x280, RZ ;  /* 0xfffffd8004247810 */ /* 0x000fc40007f5e0ff */
[C---:B------:R-:W-:Y:S02]  /*1760*/  IADD3 R38, P3, R4.reuse, -0x200, RZ ;  /* 0xfffffe0004267810 */ /* 0x040fe40007f7e0ff */
[C---:B------:R-:W-:Y:S02]  /*1770*/  IADD3 R40, P4, R4.reuse, -0x180, RZ ;  /* 0xfffffe8004287810 */ /* 0x040fe40007f9e0ff */
[C---:B------:R-:W-:Y:S02]  /*1780*/  IADD3 R42, P5, R4.reuse, -0x100, RZ ;  /* 0xffffff00042a7810 */ /* 0x040fe40007fbe0ff */
[----:B------:R-:W-:Y:S01]  /*1790*/  IADD3 R44, P6, R4, -0x80, RZ ;  /* 0xffffff80042c7810 */ /* 0x000fe20007fde0ff */
[----:B------:R-:W-:Y:S01]  /*17a0*/  FADD.FTZ R4, R49, R49 ;  /* 0x0000003131047221 */ /* 0x000fe20000010000 */
[C---:B------:R-:W-:Y:S01]  /*17b0*/  IADD3.X R33, R5.reuse, -0x1, RZ, P0, !PT ;  /* 0xffffffff05217810 */ /* 0x040fe200007fe4ff */
[----:B------:R-:W0:Y:S01]  /*17c0*/  LDC.64 R48, c[0x0][0x368] ;  /* 0x0000da00ff307b82 */ /* 0x000e220000000a00 */
[----:B------:R-:W-:-:S02]  /*17d0*/  IADD3.X R35, R5, -0x1, RZ, P1, !PT ;  /* 0xffffffff05237810 */ /* 0x000fc40000ffe4ff */
[C---:B------:R-:W-:Y:S02]  /*17e0*/  IADD3.X R37, R5.reuse, -0x1, RZ, P2, !PT ;  /* 0xffffffff05257810 */ /* 0x040fe400017fe4ff */
[C---:B------:R-:W-:Y:S02]  /*17f0*/  IADD3.X R39, R5.reuse, -0x1, RZ, P3, !PT ;  /* 0xffffffff05277810 */ /* 0x040fe40001ffe4ff */
[C---:B------:R-:W-:Y:S02]  /*1800*/  IADD3.X R41, R5.reuse, -0x1, RZ, P4, !PT ;  /* 0xffffffff05297810 */ /* 0x040fe400027fe4ff */
[C---:B------:R-:W-:Y:S02]  /*1810*/  IADD3.X R43, R5.reuse, -0x1, RZ, P5, !PT ;  /* 0xffffffff052b7810 */ /* 0x040fe40002ffe4ff */
[----:B------:R-:W-:Y:S02]  /*1820*/  IADD3.X R45, R5, -0x1, RZ, P6, !PT ;  /* 0xffffffff052d7810 */ /* 0x000fe400037fe4ff */
[----:B------:R-:W-:-:S02]  /*1830*/  PRMT R5, R46, 0x7632, R5 ;  /* 0x000076322e057816 */ /* 0x000fc40000000005 */
[----:B------:R-:W-:Y:S02]  /*1840*/  SHF.L.U32 R9, R46, 0x10, RZ ;  /* 0x000000102e097819 */ /* 0x000fe400000006ff */
[----:B------:R-:W-:Y:S01]  /*1850*/  SHF.L.U32 R11, R47, 0x10, RZ ;  /* 0x000000102f0b7819 */ /* 0x000fe200000006ff */
[----:B------:R-:W-:Y:S01]  /*1860*/  IMAD.WIDE.U32 R46, R123, UR6, RZ ;  /* 0x000000067b2e7c25 */ /* 0x000fe2000f8e00ff */
[----:B------:R-:W-:-:S03]  /*1870*/  SHF.L.U32 R5, R5, 0x10, RZ ;  /* 0x0000001005057819 */ /* 0x000fc600000006ff */
[--C-:B------:R-:W-:Y:S01]  /*1880*/  FADD.FTZ R76, R9, R120.reuse ;  /* 0x00000078094c7221 */ /* 0x100fe20000010000 */
[----:B------:R-:W-:Y:S01]  /*1890*/  SHF.L.U32 R63, R8, 0x10, RZ ;  /* 0x00000010083f7819 */ /* 0x000fe200000006ff */
[--C-:B------:R-:W-:Y:S01]  /*18a0*/  FADD.FTZ R74, R11, R120.reuse ;  /* 0x000000780b4a7221 */ /* 0x100fe20000010000 */
[----:B------:R-:W-:Y:S01]  /*18b0*/  ISETP.GE.AND P0, PT, R16, R73, PT ;  /* 0x000000491000720c */ /* 0x000fe20003f06270 */
[--C-:B------:R-:W-:Y:S01]  /*18c0*/  FADD.FTZ R72, R5, R120.reuse ;  /* 0x0000007805487221 */ /* 0x100fe20000010000 */
[----:B------:R-:W-:Y:S01]  /*18d0*/  IADD3 R5, R47, R65, RZ ;  /* 0x000000412f057210 */ /* 0x000fe20007ffe0ff */
[----:B------:R-:W-:Y:S01]  /*18e0*/  FADD.FTZ R70, R63, R120 ;  /* 0x000000783f467221 */ /* 0x000fe20000010000 */
[----:B------:R-:W-:Y:S01]  /*18f0*/  P2R R146, PR, RZ, 0x1 ;  /* 0x00000001ff927803 */ /* 0x000fe20000000000 */
[----:B-1234-:R-:W-:-:S08]  /*1900*/  UMOV UR6, URZ ;  /* 0x0000003f00067c82 */ /* 0x01efd00008000000 */
.L_x_18050:
[----:B------:R-:W-:Y:S01]  /*1910*/  SHF.R.S32.HI R142, RZ, 0x1f, R71 ;  /* 0x0000001fff8e7819 */ /* 0x000fe20000011447 */
[C---:B0-----:R-:W-:Y:S01]  /*1920*/  IMAD.WIDE.U32 R8, R71.reuse, UR10, R16 ;  /* 0x0000000a47087c25 */ /* 0x041fe2000f8e0010 */
[----:B------:R-:W-:Y:S02]  /*1930*/  ISETP.NE.AND P4, PT, R146, RZ, PT ;  /* 0x000000ff9200720c */ /* 0x000fe40003f85270 */
[-C--:B------:R-:W-:Y:S01]  /*1940*/  ISETP.GE.AND P0, PT, R104, R73.reuse, PT ;  /* 0x000000496800720c */ /* 0x080fe20003f06270 */
[----:B------:R-:W-:Y:S01]  /*1950*/  IMAD R10, R142, UR10, RZ ;  /* 0x0000000a8e0a7c24 */ /* 0x000fe2000f8e02ff */
[-C--:B------:R-:W-:Y:S02]  /*1960*/  ISETP.GE.AND P1, PT, R102, R73.reuse, PT ;  /* 0x000000496600720c */ /* 0x080fe40003f26270 */
[----:B------:R-:W-:Y:S01]  /*1970*/  ISETP.GE.AND P2, PT, R100, R73, PT ;  /* 0x000000496400720c */ /* 0x000fe20003f46270 */
[----:B------:R-:W-:Y:S01]  /*1980*/  IMAD R11, R71, UR11, R10 ;  /* 0x0000000b470b7c24 */ /* 0x000fe2000f8e020a */
[----:B------:R-:W-:-:S02]  /*1990*/  LEA R62, P3, R8, R99, 0x1 ;  /* 0x00000063083e7211 */ /* 0x000fc400078608ff */
[----:B------:R-:W-:Y:S02]  /*19a0*/  PRMT R64, RZ, 0x7610, R64 ;  /* 0x00007610ff407816 */ /* 0x000fe40000000040 */
[----:B------:R-:W-:Y:S02]  /*19b0*/  IADD3 R9, R9, R11, RZ ;  /* 0x0000000b09097210 */ /* 0x000fe40007ffe0ff */
[----:B------:R-:W-:Y:S02]  /*19c0*/  PRMT R65, RZ, 0x7610, R65 ;  /* 0x00007610ff417816 */ /* 0x000fe40000000041 */
[----:B------:R-:W-:Y:S02]  /*19d0*/  LEA.HI.X R63, R8, R95, R9, 0x1, P3 ;  /* 0x0000005f083f7211 */ /* 0x000fe400018f0c09 */
[----:B------:R-:W-:Y:S02]  /*19e0*/  PRMT R66, RZ, 0x7610, R66 ;  /* 0x00007610ff427816 */ /* 0x000fe40000000042 */
[----:B------:R-:W-:Y:S01]  /*19f0*/  PRMT R67, RZ, 0x7610, R67 ;  /* 0x00007610ff437816 */ /* 0x000fe20000000043 */
[----:B--2---:R-:W2:Y:S04]  /*1a00*/  @!P4 LDG.E.U16 R64, desc[UR12][R62.64] ;  /* 0x0000000c3e40c981 */ /* 0x004ea8000c1e1500 */
[----:B---3--:R-:W3:Y:S01]  /*1a10*/  @!P0 LDG.E.U16 R65, desc[UR12][R62.64+0x40] ;  /* 0x0000400c3e418981 */ /* 0x008ee2000c1e1500 */
[----:B------:R-:W-:-:S03]  /*1a20*/  ISETP.GE.AND P0, PT, R98, R73, PT ;  /* 0x000000496200720c */ /* 0x000fc60003f06270 */
        /* <DEDUP_REMOVED lines=13> */
[----:B------:R-:W-:Y:S01]  /*1b00*/  IMAD R8, R142, UR16, RZ ;  /* 0x000000108e087c24 */ /* 0x000fe2000f8e02ff */
[----:B------:R-:W-:Y:S01]  /*1b10*/  IADD3 R86, R107, 0x20, RZ ;  /* 0x000000206b567810 */ /* 0x000fe20007ffe0ff */
[----:B------:R-:W-:Y:S01]  /*1b20*/  IMAD.WIDE.U32 R10, R71, UR16, R16 ;  /* 0x00000010470a7c25 */ /* 0x000fe2000f8e0010 */
[----:B------:R-:W-:-:S02]  /*1b30*/  IADD3 R130, R107, 0x60, RZ ;  /* 0x000000606b827810 */ /* 0x000fc40007ffe0ff */
[----:B------:R-:W-:Y:S01]  /*1b40*/  IADD3 R128, R107, 0x40, RZ ;  /* 0x000000406b807810 */ /* 0x000fe20007ffe0ff */
[----:B------:R-:W-:Y:S01]  /*1b50*/  IMAD R9, R71, UR17, R8 ;  /* 0x0000001147097c24 */ /* 0x000fe2000f8e0208 */
[----:B------:R-:W-:Y:S01]  /*1b60*/  LEA R8, P0, R10, R93, 0x1 ;  /* 0x0000005d0a087211 */ /* 0x000fe200078008ff */
[----:B-1----:R-:W-:Y:S01]  /*1b70*/  IMAD R62, R142, UR8, RZ ;  /* 0x000000088e3e7c24 */ /* 0x002fe2000f8e02ff */
[----:B------:R-:W-:Y:S02]  /*1b80*/  LEA.HI.SX32 R127, R107, R107, 0x1b ;  /* 0x0000006b6b7f7211 */ /* 0x000fe400078fdaff */
[----:B------:R-:W-:Y:S01]  /*1b90*/  IADD3 R9, R11, R9, RZ ;  /* 0x000000090b097210 */ /* 0x000fe20007ffe0ff */
[----:B------:R-:W-:Y:S01]  /*1ba0*/  IMAD R133, R71, UR9, R62 ;  /* 0x0000000947857c24 */ /* 0x000fe2000f8e023e */
[----:B------:R-:W-:Y:S02]  /*1bb0*/  MOV R11, R5 ;  /* 0x00000005000b7202 */ /* 0x000fe40000000f00 */
[----:B------:R-:W-:-:S02]  /*1bc0*/  LEA.HI.X R9, R10, R91, R9, 0x1, P0 ;  /* 0x0000005b0a097211 */ /* 0x000fc400000f0c09 */
[----:B------:R-:W-:Y:S02]  /*1bd0*/  MOV R10, R46 ;  /* 0x0000002e000a7202 */ /* 0x000fe40000000f00 */
[-C--:B------:R-:W-:Y:S02]  /*1be0*/  LEA.HI.SX32 R63, R86, R107.reuse, 0x1b ;  /* 0x0000006b563f7211 */ /* 0x080fe400078fdaff */
[-C--:B------:R-:W-:Y:S01]  /*1bf0*/  LEA.HI.SX32 R131, R130, R107.reuse, 0x1b ;  /* 0x0000006b82837211 */ /* 0x080fe200078fdaff */
[----:B------:R-:W-:Y:S01]  /*1c00*/  IMAD.WIDE.U32 R10, R71, UR8, R10 ;  /* 0x00000008470a7c25 */ /* 0x000fe2000f8e000a */
[----:B------:R-:W-:Y:S02]  /*1c10*/  IADD3 R86, R107, 0xa0, RZ ;  /* 0x000000a06b567810 */ /* 0x000fe40007ffe0ff */
[----:B------:R-:W-:Y:S02]  /*1c20*/  LEA.HI.SX32 R129, R128, R107, 0x1b ;  /* 0x0000006b80817211 */ /* 0x000fe400078fdaff */
[----:B0-----:R-:W-:-:S02]  /*1c30*/  LEA R62, P0, R10, R60, 0x3 ;  /* 0x0000003c0a3e7211 */ /* 0x001fc400078018ff */
[----:B------:R-:W-:Y:S02]  /*1c40*/  IADD3 R11, R11, R133, RZ ;  /* 0x000000850b0b7210 */ /* 0x000fe40007ffe0ff */
[-C--:B------:R-:W-:Y:S02]  /*1c50*/  LEA R127, R127, R116.reuse, 0x1 ;  /* 0x000000747f7f7211 */ /* 0x080fe400078e08ff */
[-C--:B------:R-:W-:Y:S02]  /*1c60*/  LEA R128, R63, R116.reuse, 0x1 ;  /* 0x000000743f807211 */ /* 0x080fe400078e08ff */
[----:B------:R-:W-:Y:S02]  /*1c70*/  LEA R130, R131, R116, 0x1 ;  /* 0x0000007483827211 */ /* 0x000fe400078e08ff */
[----:B------:R-:W-:Y:S02]  /*1c80*/  LEA.HI.X R63, R10, R61, R11, 0x3, P0 ;  /* 0x0000003d0a3f7211 */ /* 0x000fe400000f1c0b */
[----:B------:R-:W-:-:S02]  /*1c90*/  LEA.HI.SX32 R131, R86, R107, 0x1b ;  /* 0x0000006b56837211 */ /* 0x000fc400078fdaff */
[----:B------:R-:W-:Y:S02]  /*1ca0*/  IADD3 R86, -R88, R75, RZ ;  /* 0x0000004b58567210 */ /* 0x000fe40007ffe1ff */
[C---:B------:R-:W-:Y:S01]  /*1cb0*/  IADD3 R10, R107.reuse, 0x80, RZ ;  /* 0x000000806b0a7810 */ /* 0x040fe20007ffe0ff */
[----:B------:R-:W4:Y:S01]  /*1cc0*/  LDG.E.64 R62, desc[UR12][R62.64] ;  /* 0x0000000c3e3e7981 */ /* 0x000f22000c1e1b00 */
[C---:B------:R-:W-:Y:S02]  /*1cd0*/  IADD3 R132, R107.reuse, 0xc0, RZ ;  /* 0x000000c06b847810 */ /* 0x040fe40007ffe0ff */
[----:B------:R-:W-:Y:S02]  /*1ce0*/  IADD3 R134, R107, 0xe0, RZ ;  /* 0x000000e06b867810 */ /* 0x000fe40007ffe0ff */
[----:B------:R-:W-:Y:S02]  /*1cf0*/  LEA.HI.SX32 R11, R10, R107, 0x1b ;  /* 0x0000006b0a0b7211 */ /* 0x000fe400078fdaff */
[----:B------:R-:W-:-:S02]  /*1d00*/  LEA R129, R129, R116, 0x1 ;  /* 0x0000007481817211 */ /* 0x000fc400078e08ff */
[-C--:B------:R-:W-:Y:S02]  /*1d10*/  LEA.HI.SX32 R133, R132, R107.reuse, 0x1b ;  /* 0x0000006b84857211 */ /* 0x080fe400078fdaff */
[----:B------:R-:W-:Y:S02]  /*1d20*/  LEA.HI.SX32 R135, R134, R107, 0x1b ;  /* 0x0000006b86877211 */ /* 0x000fe400078fdaff */
[-C--:B------:R-:W-:Y:S02]  /*1d30*/  LEA R11, R11, R116.reuse, 0x1 ;  /* 0x000000740b0b7211 */ /* 0x080fe400078e08ff */
[-C--:B------:R-:W-:Y:S02]  /*1d40*/  LEA R132, R131, R116.reuse, 0x1 ;  /* 0x0000007483847211 */ /* 0x080fe400078e08ff */
[-C--:B------:R-:W-:Y:S02]  /*1d50*/  LEA R133, R133, R116.reuse, 0x1 ;  /* 0x0000007485857211 */ /* 0x080fe400078e08ff */
[----:B------:R-:W-:-:S02]  /*1d60*/  LEA R135, R135, R116, 0x1 ;  /* 0x0000007487877211 */ /* 0x000fc400078e08ff */
[----:B------:R-:W-:Y:S02]  /*1d70*/  PRMT R139, RZ, 0x7610, R139 ;  /* 0x00007610ff8b7816 */ /* 0x000fe4000000008b */
[----:B------:R-:W-:Y:S01]  /*1d80*/  PRMT R134, RZ, 0x7610, R134 ;  /* 0x00007610ff867816 */ /* 0x000fe20000000086 */
[----:B--2---:R0:W-:Y:S04]  /*1d90*/  STS.U16 [R127], R64 ;  /* 0x000000407f007388 */ /* 0x0041e80000000400 */
[----:B---3--:R1:W-:Y:S04]  /*1da0*/  STS.U16 [R128+0x40], R65 ;  /* 0x0000404180007388 */ /* 0x0083e80000000400 */
[----:B----4-:R-:W-:Y:S01]  /*1db0*/  STS.U16 [R129+0x80], R66 ;  /* 0x0000804281007388 */ /* 0x010fe20000000400 */
[----:B0-----:R-:W-:-:S03]  /*1dc0*/  PRMT R64, RZ, 0x7610, R64 ;  /* 0x00007610ff407816 */ /* 0x001fc60000000040 */
[----:B------:R0:W-:Y:S01]  /*1dd0*/  STS.U16 [R130+0xc0], R67 ;  /* 0x0000c04382007388 */ /* 0x0001e20000000400 */
[----:B-1----:R-:W-:-:S04]  /*1de0*/  SHF.L.U32 R65, R86, 0x1, RZ ;  /* 0x0000000156417819 */ /* 0x002fc800000006ff */
[-C--:B------:R-:W-:Y:S02]  /*1df0*/  ISETP.GE.AND P5, PT, R16, R65.reuse, PT ;  /* 0x000000411000720c */ /* 0x080fe40003fa6270 */
[-C--:B------:R-:W-:Y:S02]  /*1e00*/  ISETP.GE.AND P0, PT, R104, R65.reuse, PT ;  /* 0x000000416800720c */ /* 0x080fe40003f06270 */
[----:B0-----:R-:W-:Y:S01]  /*1e10*/  PRMT R67, RZ, 0x7610, R67 ;  /* 0x00007610ff437816 */ /* 0x001fe20000000043 */
[----:B------:R-:W-:Y:S01]  /*1e20*/  STS.U16 [R11+0x100], R68 ;  /* 0x000100440b007388 */ /* 0x000fe20000000400 */
[----:B------:R-:W-:-:S03]  /*1e30*/  ISETP.GE.AND P1, PT, R102, R65, PT ;  /* 0x000000416600720c */ /* 0x000fc60003f26270 */
[----:B------:R0:W-:Y:S01]  /*1e40*/  STS.U16 [R132+0x140], R69 ;  /* 0x0001404584007388 */ /* 0x0001e20000000400 */
[----:B------:R-:W-:-:S03]  /*1e50*/  ISETP.GE.AND P2, PT, R100, R65, PT ;  /* 0x000000416400720c */ /* 0x000fc60003f46270 */
[----:B------:R1:W-:Y:S01]  /*1e60*/  STS.U16 [R133+0x180], R124 ;  /* 0x0001807c85007388 */ /* 0x0003e20000000400 */
[----:B------:R-:W-:-:S03]  /*1e70*/  ISETP.GE.AND P3, PT, R98, R65, PT ;  /* 0x000000416200720c */ /* 0x000fc60003f66270 */
[----:B------:R2:W-:Y:S01]  /*1e80*/  STS.U16 [R135+0x1c0], R126 ;  /* 0x0001c07e87007388 */ /* 0x0005e20000000400 */
[----:B------:R-:W-:Y:S01]  /*1e90*/  NOP ;  /* 0x0000000000007918 */ /* 0x000fe20000000000 */
[-C--:B------:R-:W-:Y:S02]  /*1ea0*/  ISETP.GE.AND P4, PT, R96, R65.reuse, PT ;  /* 0x000000416000720c */ /* 0x080fe40003f86270 */
[----:B------:R-:W3:Y:S01]  /*1eb0*/  @!P5 LDG.E.U16 R64, desc[UR12][R8.64] ;  /* 0x0000000c0840d981 */ /* 0x000ee2000c1e1500 */
[----:B------:R-:W-:-:S03]  /*1ec0*/  ISETP.GE.AND P5, PT, R94, R65, PT ;  /* 0x000000415e00720c */ /* 0x000fc60003fa6270 */
[----:B------:R-:W4:Y:S01]  /*1ed0*/  @!P0 LDG.E.U16 R67, desc[UR12][R8.64+0x40] ;  /* 0x0000400c08438981 */ /* 0x000f22000c1e1500 */
[----:B------:R-:W-:Y:S02]  /*1ee0*/  ISETP.GE.AND P0, PT, R92, R65, PT ;  /* 0x000000415c00720c */ /* 0x000fe40003f06270 */
[----:B------:R-:W-:Y:S02]  /*1ef0*/  PRMT R66, RZ, 0x7610, R66 ;  /* 0x00007610ff427816 */ /* 0x000fe40000000042 */
[----:B0-----:R-:W-:Y:S02]  /*1f00*/  PRMT R69, RZ, 0x7610, R69 ;  /* 0x00007610ff457816 */ /* 0x001fe40000000045 */
[----:B------:R-:W-:Y:S01]  /*1f10*/  PRMT R68, RZ, 0x7610, R68 ;  /* 0x00007610ff447816 */ /* 0x000fe20000000044 */
[----:B------:R-:W4:Y:S01]  /*1f20*/  @!P4 LDG.E.U16 R139, desc[UR12][R8.64+0x140] ;  /* 0x0001400c088bc981 */ /* 0x000f22000c1e1500 */
[----:B-1----:R-:W-:-:S03]  /*1f30*/  PRMT R124, RZ, 0x7610, R124 ;  /* 0x00007610ff7c7816 */ /* 0x002fc6000000007c */
[----:B------:R-:W4:Y:S04]  /*1f40*/  @!P1 LDG.E.U16 R66, desc[UR12][R8.64+0x80] ;  /* 0x0000800c08429981 */ /* 0x000f28000c1e1500 */
[----:B------:R-:W4:Y:S04]  /*1f50*/  @!P2 LDG.E.U16 R69, desc[UR12][R8.64+0xc0] ;  /* 0x0000c00c0845a981 */ /* 0x000f28000c1e1500 */
[----:B------:R-:W4:Y:S04]  /*1f60*/  @!P3 LDG.E.U16 R68, desc[UR12][R8.64+0x100] ;  /* 0x0001000c0844b981 */ /* 0x000f28000c1e1500 */
[----:B------:R-:W4:Y:S04]  /*1f70*/  @!P5 LDG.E.U16 R124, desc[UR12][R8.64+0x180] ;  /* 0x0001800c087cd981 */ /* 0x000f28000c1e1500 */
[----:B------:R0:W4:Y:S01]  /*1f80*/  @!P0 LDG.E.U16 R134, desc[UR12][R8.64+0x1c0] ;  /* 0x0001c00c08868981 */ /* 0x000122000c1e1500 */
[----:B------:R-:W-:-:S04]  /*1f90*/  ISETP.NE.AND P2, PT, R152, RZ, PT ;  /* 0x000000ff9800720c */ /* 0x000fc80003f45270 */
[----:B------:R-:W-:Y:S01]  /*1fa0*/  ISETP.LT.OR P1, PT, R90, 0x2, P2 ;  /* 0x000000025a00780c */ /* 0x000fe20001721670 */
[----:B------:R-:W-:Y:S01]  /*1fb0*/  FMUL.FTZ R10, R76, R63 ;  /* 0x0000003f4c0a7220 */ /* 0x000fe20000410000 */
[----:B------:R-:W-:-:S03]  /*1fc0*/  FMUL.FTZ R145, R62, 1.4426950216293334961 ;  /* 0x3fb8aa3b3e917820 */ /* 0x000fc60000410000 */
[----:B--2---:R-:W-:Y:S01]  /*1fd0*/  FMUL.RZ R126, R10, 0.15915493667125701904 ;  /* 0x3e22f9830a7e7820 */ /* 0x004fe2000040c000 */
[----:B------:R-:W-:Y:S01]  /*1fe0*/  SHF.L.U32 R10, R107, 0x3, RZ ;  /* 0x000000036b0a7819 */ /* 0x000fe200000006ff */
[----:B0-----:R-:W-:-:S03]  /*1ff0*/  FMUL.FTZ R8, R76, R145 ;  /* 0x000000914c087220 */ /* 0x001fc60000410000 */
[----:B------:R-:W-:-:S03]  /*2000*/  LEA.HI.SX32 R65, R10, R10, 0x1b ;  /* 0x0000000a0a417211 */ /* 0x000fc600078fdaff */
[----:B------:R-:W0:Y:S01]  /*2010*/  @!P1 LDC R157, c[0x0][0x21c] ;  /* 0x00008700ff9d9b82 */ /* 0x000e220000000800 */
[----:B------:R-:W-:Y:S01]  /*2020*/  MUFU.SIN R153, R126 ;  /* 0x0000007e00997308 */ /* 0x000fe20000000400 */
[----:B------:R-:W-:Y:S02]  /*2030*/  LEA R131, R65, R116, 0x1 ;  /* 0x0000007441837211 */ /* 0x000fe400078e08ff */
[----:B------:R-:W-:-:S03]  /*2040*/  ISETP.NE.AND P0, PT, R115, RZ, PT ;  /* 0x000000ff7300720c */ /* 0x000fc60003f05270 */
[----:B------:R-:W1:Y:S02]  /*2050*/  LDS.U16 R149, [R131] ;  /* 0x0000000083957984 */ /* 0x000e640000000400 */
[----:B------:R-:W-:Y:S02]  /*2060*/  MUFU.COS R155, R126 ;  /* 0x0000007e009b7308 */ /* 0x000fe40000000000 */
[----:B------:R-:W2:Y:S01]  /*2070*/  LDS.U16 R147, [R131+0x2] ;  /* 0x0000020083937984 */ /* 0x000ea20000000400 */
[----:B------:R-:W-:-:S03]  /*2080*/  LEA R9, R78, R71, 0x8 ;  /* 0x000000474e097211 */ /* 0x000fc600078e40ff */
[----:B------:R-:W2:Y:S02]  /*2090*/  LDS.U16 R143, [R131+0x4] ;  /* 0x00000400838f7984 */ /* 0x000ea40000000400 */
[----:B------:R-:W0:Y:S02]  /*20a0*/  MUFU.EX2 R8, R8 ;  /* 0x0000000800087308 */ /* 0x000e240000000800 */
[----:B------:R-:W2:Y:S01]  /*20b0*/  LDS.U16 R141, [R131+0x6] ;  /* 0x00000600838d7984 */ /* 0x000ea20000000400 */
[----:B------:R-:W-:-:S03]  /*20c0*/  @P0 IADD3 R9, R115, 0x200, RZ ;  /* 0x0000020073090810 */ /* 0x000fc60007ffe0ff */
[----:B------:R-:W-:Y:S04]  /*20d0*/  LDS.U16 R154, [R131+0x8] ;  /* 0x00000800839a7984 */ /* 0x000fe80000000400 */
[----:B------:R-:W2:Y:S04]  /*20e0*/  LDS.U16 R137, [R131+0xa] ;  /* 0x00000a0083897984 */ /* 0x000ea80000000400 */
[----:B------:R-:W4:Y:S04]  /*20f0*/  LDS.U16 R158, [R131+0xc] ;  /* 0x00000c00839e7984 */ /* 0x000f280000000400 */
[----:B------:R-:W4:Y:S01]  /*2100*/  LDS.U16 R160, [R131+0xe] ;  /* 0x00000e0083a07984 */ /* 0x000f220000000400 */
[----:B------:R-:W-:Y:S01]  /*2110*/  @!P1 IADD3 R10, R90, -0x2, RZ ;  /* 0xfffffffe5a0a9810 */ /* 0x000fe20007ffe0ff */
[----:B0-----:R-:W-:-:S04]  /*2120*/  FMUL.FTZ R65, R8, R153 ;  /* 0x0000009908417220 */ /* 0x001fc80000410000 */
[----:B------:R-:W-:Y:S01]  /*2130*/  @!P1 IMAD R157, R10, R157, R71 ;  /* 0x0000009d0a9d9224 */ /* 0x000fe200078e0247 */
[----:B-1----:R-:W-:Y:S02]  /*2140*/  SHF.L.U32 R149, R149, 0x10, RZ ;  /* 0x0000001095957819 */ /* 0x002fe400000006ff */
[----:B--2---:R-:W-:Y:S02]  /*2150*/  SHF.L.U32 R147, R147, 0x10, RZ ;  /* 0x0000001093937819 */ /* 0x004fe400000006ff */
[----:B------:R-:W-:Y:S02]  /*2160*/  SHF.L.U32 R143, R143, 0x10, RZ ;  /* 0x000000108f8f7819 */ /* 0x000fe400000006ff */
[----:B------:R-:W-:Y:S02]  /*2170*/  SHF.L.U32 R141, R141, 0x10, RZ ;  /* 0x000000108d8d7819 */ /* 0x000fe400000006ff */
[----:B------:R-:W-:Y:S01]  /*2180*/  SHF.L.U32 R137, R137, 0x10, RZ ;  /* 0x0000001089897819 */ /* 0x000fe200000006ff */
[----:B------:R-:W-:Y:S01]  /*2190*/  BSSY B0, `(.L_x_18020) ;  /* 0x000006f000007945 */ /* 0x000fe20003800000 */
[----:B---3--:R0:W-:Y:S04]  /*21a0*/  STS.U16 [R127+0x210], R64 ;  /* 0x000210407f007388 */ /* 0x0081e80000000400 */
[----:B----4-:R1:W-:Y:S01]  /*21b0*/  STS.U16 [R128+0x250], R67 ;  /* 0x0002504380007388 */ /* 0x0103e20000000400 */
[----:B0-----:R-:W-:Y:S01]  /*21c0*/  FMUL.FTZ R64, R8, R155 ;  /* 0x0000009b08407220 */ /* 0x001fe20000410000 */
[----:B------:R-:W-:-:S02]  /*21d0*/  LEA R127, R9, R116, 0x3 ;  /* 0x00000074097f7211 */ /* 0x000fc400078e18ff */
[----:B------:R-:W-:Y:S04]  /*21e0*/  STS.U16 [R129+0x290], R66 ;  /* 0x0002904281007388 */ /* 0x000fe80000000400 */
[----:B------:R0:W-:Y:S04]  /*21f0*/  STS.U16 [R130+0x2d0], R69 ;  /* 0x0002d04582007388 */ /* 0x0001e80000000400 */
[----:B------:R-:W-:Y:S04]  /*2200*/  STS.U16 [R11+0x310], R68 ;  /* 0x000310440b007388 */ /* 0x000fe80000000400 */
[----:B------:R-:W-:Y:S01]  /*2210*/  STS.U16 [R132+0x350], R139 ;  /* 0x0003508b84007388 */ /* 0x000fe20000000400 */
[----:B-1----:R-:W-:-:S03]  /*2220*/  FMUL.FTZ R128, R72, R63 ;  /* 0x0000003f48807220 */ /* 0x002fc60000410000 */
[----:B------:R-:W-:Y:S04]  /*2230*/  STS.U16 [R133+0x390], R124 ;  /* 0x0003907c85007388 */ /* 0x000fe80000000400 */
[----:B------:R-:W-:Y:S01]  /*2240*/  STS.U16 [R135+0x3d0], R134 ;  /* 0x0003d08687007388 */ /* 0x000fe20000000400 */
[----:B------:R-:W-:-:S03]  /*2250*/  NOP ;  /* 0x0000000000007918 */ /* 0x000fc60000000000 */
[----:B------:R-:W1:Y:S04]  /*2260*/  LDS.U16 R126, [R131+0x210] ;  /* 0x00021000837e7984 */ /* 0x000e680000000400 */
[----:B------:R-:W2:Y:S04]  /*2270*/  LDS.U16 R124, [R131+0x212] ;  /* 0x00021200837c7984 */ /* 0x000ea80000000400 */
[----:B------:R-:W3:Y:S04]  /*2280*/  LDS.U16 R9, [R131+0x214] ;  /* 0x0002140083097984 */ /* 0x000ee80000000400 */
[----:B------:R-:W4:Y:S04]  /*2290*/  LDS.U16 R8, [R131+0x216] ;  /* 0x0002160083087984 */ /* 0x000f280000000400 */
[----:B------:R-:W1:Y:S04]  /*22a0*/  LDS.U16 R140, [R131+0x218] ;  /* 0x00021800838c7984 */ /* 0x000e680000000400 */
[----:B------:R-:W1:Y:S04]  /*22b0*/  LDS.U16 R10, [R131+0x21a] ;  /* 0x00021a00830a7984 */ /* 0x000e680000000400 */
[----:B------:R-:W1:Y:S04]  /*22c0*/  LDS.U16 R11, [R131+0x21c] ;  /* 0x00021c00830b7984 */ /* 0x000e680000000400 */
[----:B------:R-:W1:Y:S01]  /*22d0*/  LDS.U16 R144, [R131+0x21e] ;  /* 0x00021e0083907984 */ /* 0x000e620000000400 */
[----:B0-----:R-:W-:-:S03]  /*22e0*/  FMUL.RZ R130, R128, 0.15915493667125701904 ;  /* 0x3e22f98380827820 */ /* 0x001fc6000040c000 */
[----:B------:R0:W-:Y:S01]  /*22f0*/  STS.64 [R127+0x10b0], R64 ;  /* 0x0010b0407f007388 */ /* 0x0001e20000000a00 */
[----:B------:R-:W-:Y:S01]  /*2300*/  FMUL.FTZ R128, R72, R145 ;  /* 0x0000009148807220 */ /* 0x000fe20000410000 */
[----:B------:R-:W-:Y:S08]  /*2310*/  MUFU.SIN R155, R130 ;  /* 0x00000082009b7308 */ /* 0x000ff00000000400 */
[----:B------:R-:W-:Y:S08]  /*2320*/  MUFU.COS R153, R130 ;  /* 0x0000008200997308 */ /* 0x000ff00000000000 */
[----:B------:R-:W2:Y:S01]  /*2330*/  MUFU.EX2 R128, R128 ;  /* 0x0000008000807308 */ /* 0x000ea20000000800 */
[----:B------:R-:W-:Y:S01]  /*2340*/  CS2R R66, SRZ ;  /* 0x0000000000427805 */ /* 0x000fe2000001ff00 */
[C---:B0-----:R-:W-:Y:S01]  /*2350*/  FMUL.FTZ R127, R74.reuse, R63 ;  /* 0x0000003f4a7f7220 */ /* 0x041fe20000410000 */
[----:B------:R-:W-:Y:S01]  /*2360*/  @!P1 IMAD.WIDE R68, R157, 0x10, R6 ;  /* 0x000000109d449825 */ /* 0x000fe200078e0206 */
[----:B------:R-:W-:Y:S03]  /*2370*/  BAR.SYNC.DEFER_BLOCKING 0x0 ;  /* 0x0000000000007b1d */ /* 0x000fe60000010000 */
[-C--:B------:R-:W-:Y:S01]  /*2380*/  FMUL.FTZ R129, R74, R145.reuse ;  /* 0x000000914a817220 */ /* 0x080fe20000410000 */
[----:B------:R-:W-:Y:S01]  /*2390*/  FMUL.FTZ R145, R70, R145 ;  /* 0x0000009146917220 */ /* 0x000fe20000410000 */
[----:B------:R-:W-:-:S03]  /*23a0*/  FMUL.RZ R131, R127, 0.15915493667125701904 ;  /* 0x3e22f9837f837820 */ /* 0x000fc6000040c000 */
[----:B------:R0:W-:Y:S01]  /*23b0*/  MUFU.EX2 R138, R145 ;  /* 0x00000091008a7308 */ /* 0x0001e20000000800 */
[----:B------:R-:W-:Y:S01]  /*23c0*/  FMUL.FTZ R134, R76, R147 ;  /* 0x000000934c867220 */ /* 0x000fe20000410000 */
[----:B--2---:R-:W-:-:S06]  /*23d0*/  FMUL.FTZ R153, R128, R153 ;  /* 0x0000009980997220 */ /* 0x004fcc0000410000 */
[----:B------:R-:W-:Y:S01]  /*23e0*/  MUFU.EX2 R129, R129 ;  /* 0x0000008100817308 */ /* 0x000fe20000000800 */
[----:B------:R-:W-:Y:S01]  /*23f0*/  FMUL.FTZ R155, R128, R155 ;  /* 0x0000009b809b7220 */ /* 0x000fe20000410000 */
[----:B0-----:R-:W-:Y:S01]  /*2400*/  SHF.L.U32 R145, R150, 0x10, RZ ;  /* 0x0000001096917819 */ /* 0x001fe200000006ff */
[----:B------:R-:W-:Y:S01]  /*2410*/  FMUL.FTZ R128, R76, R149 ;  /* 0x000000954c807220 */ /* 0x000fe20000410000 */
[----:B------:R0:W5:Y:S04]  /*2420*/  @!P1 LDG.E.64 R66, desc[UR12][R68.64+0x8] ;  /* 0x0000080c44429981 */ /* 0x000168000c1e1b00 */
[----:B------:R-:W-:Y:S01]  /*2430*/  MUFU.COS R136, R131 ;  /* 0x0000008300887308 */ /* 0x000fe20000000000 */
[----:B------:R-:W-:Y:S01]  /*2440*/  FMUL.FTZ R128, R145, R128 ;  /* 0x0000008091807220 */ /* 0x000fe20000410000 */
[----:B0-----:R-:W-:-:S06]  /*2450*/  FMUL.FTZ R69, R70, R63 ;  /* 0x0000003f46457220 */ /* 0x001fcc0000410000 */
[----:B------:R0:W2:Y:S01]  /*2460*/  MUFU.SIN R68, R131 ;  /* 0x0000008300447308 */ /* 0x0000a20000000400 */
[----:B------:R-:W-:Y:S01]  /*2470*/  FMUL.RZ R133, R69, 0.15915493667125701904 ;  /* 0x3e22f98345857820 */ /* 0x000fe2000040c000 */
[----:B------:R-:W-:Y:S01]  /*2480*/  FMUL.FTZ R134, R145, R134 ;  /* 0x0000008691867220 */ /* 0x000fe20000410000 */
[----:B------:R-:W-:-:S05]  /*2490*/  FMUL.FTZ R156, R155, R128 ;  /* 0x000000809b9c7220 */ /* 0x000fca0000410000 */
[----:B------:R-:W3:Y:S01]  /*24a0*/  MUFU.COS R127, R133 ;  /* 0x00000085007f7308 */ /* 0x000ee20000000000 */
[----:B------:R-:W-:Y:S01]  /*24b0*/  SHF.L.U32 R139, R84, 0x10, RZ ;  /* 0x00000010548b7819 */ /* 0x000fe200000006ff */
[-C--:B0-----:R-:W-:Y:S01]  /*24c0*/  FMUL.FTZ R131, R155, R134.reuse ;  /* 0x000000869b837220 */ /* 0x081fe20000410000 */
[----:B------:R-:W-:Y:S01]  /*24d0*/  FMUL.FTZ R130, R72, R141 ;  /* 0x0000008d48827220 */ /* 0x000fe20000410000 */
[----:B------:R-:W-:-:S04]  /*24e0*/  FFMA.FTZ R156, R153, R134, R156 ;  /* 0x00000086999c7223 */ /* 0x000fc8000001009c */
[----:B------:R-:W0:Y:S01]  /*24f0*/  MUFU.SIN R69, R133 ;  /* 0x0000008500457308 */ /* 0x000e220000000400 */
[----:B------:R-:W-:Y:S01]  /*2500*/  FMUL.FTZ R132, R72, R143 ;  /* 0x0000008f48847220 */ /* 0x000fe20000410000 */
[----:B------:R-:W-:Y:S01]  /*2510*/  FFMA.FTZ R131, R153, R128, -R131 ;  /* 0x0000008099837223 */ /* 0x000fe20000010883 */
[----:B--2---:R-:W-:Y:S01]  /*2520*/  FMUL.FTZ R157, R129, R68 ;  /* 0x00000044819d7220 */ /* 0x004fe20000410000 */
[----:B------:R-:W-:Y:S01]  /*2530*/  FFMA.FTZ R156, R139, R130, R156 ;  /* 0x000000828b9c7223 */ /* 0x000fe2000001009c */
[----:B------:R-:W-:Y:S01]  /*2540*/  FMUL.FTZ R159, R129, R136 ;  /* 0x00000088819f7220 */ /* 0x000fe20000410000 */
[----:B------:R-:W-:Y:S02]  /*2550*/  FFMA.FTZ R68, R139, R132, R131 ;  /* 0x000000848b447223 */ /* 0x000fe40000010083 */
[C---:B------:R-:W-:Y:S01]  /*2560*/  FMUL.FTZ R162, R157.reuse, R156 ;  /* 0x0000009c9da27220 */ /* 0x040fe20000410000 */
[----:B---3--:R-:W-:Y:S01]  /*2570*/  FMUL.FTZ R136, R138, R127 ;  /* 0x0000007f8a887220 */ /* 0x008fe20000410000 */
[----:B------:R-:W-:-:S02]  /*2580*/  FMUL.FTZ R129, R157, R68 ;  /* 0x000000449d817220 */ /* 0x000fc40000410000 */
[C---:B------:R-:W-:Y:S01]  /*2590*/  FFMA.FTZ R127, R159.reuse, R68, -R162 ;  /* 0x000000449f7f7223 */ /* 0x040fe200000108a2 */
[----:B------:R-:W-:Y:S01]  /*25a0*/  FMUL.FTZ R68, R64, R155 ;  /* 0x0000009b40447220 */ /* 0x000fe20000410000 */
[----:B------:R-:W-:Y:S01]  /*25b0*/  FFMA.FTZ R164, R159, R156, R129 ;  /* 0x0000009c9fa47223 */ /* 0x000fe20000010081 */
[----:B------:R-:W-:Y:S01]  /*25c0*/  ISETP.NE.AND P1, PT, R115, 0x1f, PT ;  /* 0x0000001f7300780c */ /* 0x000fe20003f25270 */
[----:B------:R-:W-:Y:S01]  /*25d0*/  FMUL.FTZ R156, R74, R137 ;  /* 0x000000894a9c7220 */ /* 0x000fe20000410000 */
[----:B0-----:R-:W-:Y:S01]  /*25e0*/  FMUL.FTZ R138, R138, R69 ;  /* 0x000000458a8a7220 */ /* 0x001fe20000410000 */
[----:B------:R-:W-:Y:S01]  /*25f0*/  SHF.L.U32 R135, R154, 0x10, RZ ;  /* 0x000000109a877819 */ /* 0x000fe200000006ff */
[----:B------:R-:W-:Y:S01]  /*2600*/  FMUL.FTZ R69, R65, R155 ;  /* 0x0000009b41457220 */ /* 0x000fe20000410000 */
[----:B------:R-:W-:Y:S01]  /*2610*/  SHF.L.U32 R133, R151, 0x10, RZ ;  /* 0x0000001097857819 */ /* 0x000fe200000006ff */
[----:B------:R-:W-:Y:S02]  /*2620*/  FFMA.FTZ R162, R65, R153, R68 ;  /* 0x0000009941a27223 */ /* 0x000fe40000010044 */
[----:B------:R-:W-:Y:S01]  /*2630*/  FMUL.FTZ R154, R74, R135 ;  /* 0x000000874a9a7220 */ /* 0x000fe20000410000 */
[----:B------:R-:W-:Y:S01]  /*2640*/  FFMA.FTZ R68, R64, R153, -R69 ;  /* 0x0000009940447223 */ /* 0x000fe20000010845 */
[----:B------:R-:W-:Y:S01]  /*2650*/  FFMA.FTZ R129, R133, R156, R164 ;  /* 0x0000009c85817223 */ /* 0x000fe200000100a4 */
[----:B------:R-:W-:Y:S01]  /*2660*/  FMUL.FTZ R164, R157, R162 ;  /* 0x000000a29da47220 */ /* 0x000fe20000410000 */
[----:B------:R-:W-:Y:S01]  /*2670*/  FFMA.FTZ R127, R133, R154, R127 ;  /* 0x0000009a857f7223 */ /* 0x000fe2000001007f */
[----:B------:R-:W-:-:S02]  /*2680*/  FMUL.FTZ R69, R157, R68 ;  /* 0x000000449d457220 */ /* 0x000fc40000410000 */
[C---:B------:R-:W-:Y:S01]  /*2690*/  FFMA.FTZ R161, R159.reuse, R68, -R164 ;  /* 0x000000449fa17223 */ /* 0x040fe200000108a4 */
[----:B------:R-:W-:Y:S01]  /*26a0*/  FMUL.FTZ R166, R138, R127 ;  /* 0x0000007f8aa67220 */ /* 0x000fe20000410000 */
[----:B------:R-:W-:Y:S01]  /*26b0*/  FFMA.FTZ R69, R159, R162, R69 ;  /* 0x000000a29f457223 */ /* 0x000fe20000010045 */
[----:B------:R-:W-:Y:S01]  /*26c0*/  @P1 IADD3 R68, R114, R116, RZ ;  /* 0x0000007472441210 */ /* 0x000fe20007ffe0ff */
[----:B------:R-:W-:Y:S01]  /*26d0*/  FMUL.FTZ R162, R138, R161 ;  /* 0x000000a18aa27220 */ /* 0x000fe20000410000 */
[----:B------:R-:W-:Y:S01]  /*26e0*/  FFMA.FTZ R165, R136, R129, R166 ;  /* 0x0000008188a57223 */ /* 0x000fe200000100a6 */
[-C--:B------:R-:W-:Y:S02]  /*26f0*/  FMUL.FTZ R163, R138, R69.reuse ;  /* 0x000000458aa37220 */ /* 0x080fe40000410000 */
[----:B------:R-:W-:Y:S02]  /*2700*/  FFMA.FTZ R166, R136, R69, R162 ;  /* 0x0000004588a67223 */ /* 0x000fe400000100a2 */
[----:B------:R-:W0:Y:S01]  /*2710*/  @P1 LDS.64 R68, [R68+0x20b8] ;  /* 0x0020b80044441984 */ /* 0x000e220000000a00 */
[----:B------:R-:W-:Y:S01]  /*2720*/  FMUL.FTZ R131, R138, R129 ;  /* 0x000000818a837220 */ /* 0x000fe20000410000 */
[----:B------:R-:W-:-:S03]  /*2730*/  SHF.L.U32 R129, R158, 0x10, RZ ;  /* 0x000000109e817819 */ /* 0x000fc600000006ff */
[----:B------:R-:W-:Y:S01]  /*2740*/  FFMA.FTZ R164, R136, R127, -R131 ;  /* 0x0000007f88a47223 */ /* 0x000fe20000010883 */
[----:B------:R-:W-:Y:S01]  /*2750*/  SHF.L.U32 R127, R160, 0x10, RZ ;  /* 0x00000010a07f7819 */ /* 0x000fe200000006ff */
[----:B------:R-:W-:Y:S01]  /*2760*/  FMUL.FTZ R160, R70, R129 ;  /* 0x0000008146a07220 */ /* 0x000fe20000410000 */
[----:B------:R-:W-:-:S03]  /*2770*/  SHF.L.U32 R131, R148, 0x10, RZ ;  /* 0x0000001094837819 */ /* 0x000fc600000006ff */
[----:B------:R-:W-:Y:S01]  /*2780*/  FMUL.FTZ R158, R70, R127 ;  /* 0x0000007f469e7220 */ /* 0x000fe20000410000 */
[----:B------:R-:W-:Y:S01]  /*2790*/  FFMA.FTZ R161, R136, R161, -R163 ;  /* 0x000000a188a17223 */ /* 0x000fe200000108a3 */
[C---:B------:R-:W-:Y:S02]  /*27a0*/  FFMA.FTZ R162, R131.reuse, R160, R164 ;  /* 0x000000a083a27223 */ /* 0x040fe400000100a4 */
[----:B------:R-:W-:Y:S01]  /*27b0*/  FFMA.FTZ R163, R131, R158, R165 ;  /* 0x0000009e83a37223 */ /* 0x000fe200000100a5 */
[----:B-1--4-:R-:W-:Y:S06]  /*27c0*/  @P1 BRA `(.L_x_18021) ;  /* 0x00000000002c1947 */ /* 0x012fec0003800000 */
        /* <DEDUP_REMOVED lines=11> */
.L_x_18021:
[----:B------:R-:W-:Y:S05]  /*2880*/  BSYNC B0 ;  /* 0x0000000000007941 */ /* 0x000fea0003800000 */
.L_x_18020:
[----:B------:R-:W2:Y:S01]  /*2890*/  SHFL.UP PT, R167, R162, 0x1, RZ ;  /* 0x04200000a2a77989 */ /* 0x000ea200000e00ff */
[----:B------:R-:W-:Y:S01]  /*28a0*/  ISETP.GE.AND P3, PT, R107, 0x1, PT ;  /* 0x000000016b00780c */ /* 0x000fe20003f66270 */
[----:B------:R-:W-:Y:S01]  /*28b0*/  BSSY B0, `(.L_x_18022) ;  /* 0x000009e000007945 */ /* 0x000fe20003800000 */
[----:B------:R-:W-:Y:S01]  /*28c0*/  SHF.L.U32 R8, R8, 0x10, RZ ;  /* 0x0000001008087819 */ /* 0x000fe200000006ff */
[----:B------:R-:W3:Y:S01]  /*28d0*/  SHFL.UP PT, R168, R163, 0x1, RZ ;  /* 0x04200000a3a87989 */ /* 0x000ee200000e00ff */
[----:B------:R-:W-:Y:S02]  /*28e0*/  ISETP.GE.OR P2, PT, R90, R125, P2 ;  /* 0x0000007d5a00720c */ /* 0x000fe40001746670 */
[C---:B------:R-:W-:Y:S01]  /*28f0*/  ISETP.NE.AND P6, PT, R152.reuse, 0x1f, PT ;  /* 0x0000001f9800780c */ /* 0x040fe20003fc5270 */
[----:B------:R-:W4:Y:S01]  /*2900*/  SHFL.UP PT, R164, R161, 0x1, RZ ;  /* 0x04200000a1a47989 */ /* 0x000f2200000e00ff */
[C---:B------:R-:W-:Y:S02]  /*2910*/  ISETP.GT.U32.AND P4, PT, R152.reuse, 0x17, PT ;  /* 0x000000179800780c */ /* 0x040fe40003f84070 */
[----:B------:R-:W-:Y:S01]  /*2920*/  ISETP.GT.U32.AND P5, PT, R152, 0xf, PT ;  /* 0x0000000f9800780c */ /* 0x000fe20003fa4070 */
[----:B------:R-:W0:Y:S04]  /*2930*/  SHFL.UP PT, R165, R166, 0x1, RZ ;  /* 0x04200000a6a57989 */ /* 0x000e2800000e00ff */
[----:B-----5:R-:W-:Y:S04]  /*2940*/  SHFL.IDX PT, R66, R66, RZ, 0x1f ;  /* 0x00001fff42427589 */ /* 0x020fe800000e0000 */
[----:B------:R-:W-:Y:S01]  /*2950*/  SHFL.IDX PT, R67, R67, RZ, 0x1f ;  /* 0x00001fff43437589 */ /* 0x000fe200000e0000 */
        /* <DEDUP_REMOVED lines=35> */
[----:B---3--:R-:W-:-:S03]  /*2b90*/  FMUL.FTZ R170, R166, R164 ;  /* 0x000000a4a6aa7220 */ /* 0x008fc60000410000 */
[----:B------:R-:W-:Y:S01]  /*2ba0*/  @P3 FADD.FTZ R163, R163, R174 ;  /* 0x000000aea3a33221 */ /* 0x000fe20000010000 */
[-C--:B----4-:R-:W-:Y:S01]  /*2bb0*/  FMUL.FTZ R169, R166, R165.reuse ;  /* 0x000000a5a6a97220 */ /* 0x090fe20000410000 */
[C---:B------:R-:W-:Y:S01]  /*2bc0*/  FFMA.FTZ R171, R161.reuse, R165, R170 ;  /* 0x000000a5a1ab7223 */ /* 0x040fe200000100aa */
[C---:B------:R-:W-:Y:S02]  /*2bd0*/  FFMA.FTZ R165, R161.reuse, R167, -R172 ;  /* 0x000000a7a1a57223 */ /* 0x040fe400000108ac */
[----:B------:R-:W0:Y:S01]  /*2be0*/  SHFL.UP PT, R170, R163, 0x8, RZ ;  /* 0x05000000a3aa7989 */ /* 0x000e2200000e00ff */
[----:B------:R-:W-:Y:S01]  /*2bf0*/  @P3 FFMA.FTZ R161, R161, R164, -R169 ;  /* 0x000000a4a1a13223 */ /* 0x000fe200000108a9 */
[----:B------:R-:W-:Y:S01]  /*2c00*/  SHF.L.U32 R167, R144, 0x10, RZ ;  /* 0x0000001090a77819 */ /* 0x000fe200000006ff */
[----:B------:R-:W-:Y:S01]  /*2c10*/  @P3 FADD.FTZ R162, R162, R165 ;  /* 0x000000a5a2a23221 */ /* 0x000fe20000010000 */
[----:B------:R-:W-:Y:S02]  /*2c20*/  FSEL R171, R166, R171, !P3 ;  /* 0x000000aba6ab7208 */ /* 0x000fe40005800000 */
[----:B------:R-:W2:Y:S01]  /*2c30*/  SHFL.UP PT, R164, R161, 0x8, RZ ;  /* 0x05000000a1a47989 */ /* 0x000ea200000e00ff */
[----:B------:R-:W-:Y:S01]  /*2c40*/  SHF.L.U32 R165, R11, 0x10, RZ ;  /* 0x000000100ba57819 */ /* 0x000fe200000006ff */
[----:B------:R-:W-:Y:S01]  /*2c50*/  FMUL.FTZ R167, R0, R167 ;  /* 0x000000a700a77220 */ /* 0x000fe20000410000 */
[----:B------:R-:W-:Y:S01]  /*2c60*/  SHF.L.U32 R11, R10, 0x10, RZ ;  /* 0x000000100a0b7819 */ /* 0x000fe200000006ff */
[----:B------:R-:W3:Y:S01]  /*2c70*/  SHFL.UP PT, R168, R162, 0x8, RZ ;  /* 0x05000000a2a87989 */ /* 0x000ee200000e00ff */
[----:B------:R-:W-:Y:S01]  /*2c80*/  SHF.L.U32 R169, R140, 0x10, RZ ;  /* 0x000000108ca97819 */ /* 0x000fe200000006ff */
[----:B------:R-:W-:Y:S01]  /*2c90*/  FMUL.FTZ R165, R0, R165 ;  /* 0x000000a500a57220 */ /* 0x000fe20000410000 */
[-C--:B------:R-:W-:Y:S01]  /*2ca0*/  FMUL.FTZ R175, R136, R167.reuse ;  /* 0x000000a788af7220 */ /* 0x080fe20000410000 */
[----:B------:R-:W4:Y:S01]  /*2cb0*/  SHFL.UP PT, R166, R171, 0x8, RZ ;  /* 0x05000000aba67989 */ /* 0x000f2200000e00ff */
[----:B------:R-:W-:Y:S01]  /*2cc0*/  FMUL.FTZ R173, R138, R167 ;  /* 0x000000a78aad7220 */ /* 0x000fe20000410000 */
[----:B------:R-:W-:Y:S01]  /*2cd0*/  FMUL.FTZ R144, R2, R11 ;  /* 0x0000000b02907220 */ /* 0x000fe20000410000 */
[----:B------:R-:W-:Y:S01]  /*2ce0*/  FFMA.FTZ R175, -R138, R165, -R175 ;  /* 0x000000a58aaf7223 */ /* 0x000fe200000109af */
[----:B------:R-:W-:Y:S01]  /*2cf0*/  FMUL.FTZ R140, R2, R169 ;  /* 0x000000a9028c7220 */ /* 0x000fe20000410000 */
[----:B------:R-:W-:Y:S01]  /*2d00*/  FFMA.FTZ R173, R136, R165, -R173 ;  /* 0x000000a588ad7223 */ /* 0x000fe200000108ad */
[----:B------:R-:W-:Y:S01]  /*2d10*/  ISETP.GE.AND P3, PT, R107, 0x8, PT ;  /* 0x000000086b00780c */ /* 0x000fe20003f66270 */
[----:B------:R-:W-:-:S02]  /*2d20*/  FADD.FTZ R172, -R144, R175 ;  /* 0x000000af90ac7221 */ /* 0x000fc40000010100 */
[----:B------:R-:W-:Y:S01]  /*2d30*/  FADD.FTZ R10, R140, R173 ;  /* 0x000000ad8c0a7221 */ /* 0x000fe20000010000 */
[----:B0-----:R-:W-:Y:S01]  /*2d40*/  FMUL.FTZ R173, R171, R170 ;  /* 0x000000aaabad7220 */ /* 0x001fe20000410000 */
[C---:B------:R-:W-:Y:S02]  /*2d50*/  FMUL.FTZ R174, R157.reuse, -R172 ;  /* 0x800000ac9dae7220 */ /* 0x040fe40000410000 */
[-C--:B------:R-:W-:Y:S02]  /*2d60*/  FMUL.FTZ R11, R157, -R10.reuse ;  /* 0x8000000a9d0b7220 */ /* 0x080fe40000410000 */
[----:B------:R-:W-:Y:S01]  /*2d70*/  FFMA.FTZ R175, R159, R10, -R174 ;  /* 0x0000000a9faf7223 */ /* 0x000fe200000108ae */
[----:B--2---:R-:W-:Y:S01]  /*2d80*/  FMUL.FTZ R169, R171, R164 ;  /* 0x000000a4aba97220 */ /* 0x004fe20000410000 */
[----:B------:R-:W-:Y:S01]  /*2d90*/  FFMA.FTZ R177, R159, R172, R11 ;  /* 0x000000ac9fb17223 */ /* 0x000fe2000001000b */
[-C--:B---3--:R-:W-:Y:S01]  /*2da0*/  FMUL.FTZ R10, R171, R168.reuse ;  /* 0x000000a8ab0a7220 */ /* 0x088fe20000410000 */
[----:B------:R-:W-:Y:S01]  /*2db0*/  FFMA.FTZ R173, R161, R168, -R173 ;  /* 0x000000a8a1ad7223 */ /* 0x000fe200000108ad */
[----:B----4-:R-:W-:-:S02]  /*2dc0*/  FMUL.FTZ R11, R171, R166 ;  /* 0x000000a6ab0b7220 */ /* 0x010fc40000410000 */
[C---:B------:R-:W-:Y:S01]  /*2dd0*/  FFMA.FTZ R10, R161.reuse, R170, R10 ;  /* 0x000000aaa10a7223 */ /* 0x040fe2000001000a */
[C---:B------:R-:W-:Y:S01]  /*2de0*/  FFMA.FTZ R166, R161.reuse, R166, R169 ;  /* 0x000000a6a1a67223 */ /* 0x040fe200000100a9 */
[----:B------:R-:W-:Y:S01]  /*2df0*/  @P3 FADD.FTZ R162, R162, R173 ;  /* 0x000000ada2a23221 */ /* 0x000fe20000010000 */
[----:B------:R-:W-:Y:S01]  /*2e00*/  @P3 FFMA.FTZ R161, R161, R164, -R11 ;  /* 0x000000a4a1a13223 */ /* 0x000fe2000001080b */
[----:B------:R-:W-:Y:S01]  /*2e10*/  @P3 FADD.FTZ R163, R163, R10 ;  /* 0x0000000aa3a33221 */ /* 0x000fe20000010000 */
[----:B------:R-:W-:Y:S01]  /*2e20*/  SHF.L.U32 R164, R9, 0x10, RZ ;  /* 0x0000001009a47819 */ /* 0x000fe200000006ff */
[C---:B-1----:R-:W-:Y:S01]  /*2e30*/  FMUL.FTZ R11, R138.reuse, -R68 ;  /* 0x800000448a0b7220 */ /* 0x042fe20000410000 */
[----:B------:R-:W-:Y:S01]  /*2e40*/  FSEL R171, R171, R166, !P3 ;  /* 0x000000a6abab7208 */ /* 0x000fe20005800000 */
[----:B------:R-:W0:Y:S01]  /*2e50*/  SHFL.UP PT, R174, R162, 0x10, RZ ;  /* 0x06000000a2ae7989 */ /* 0x000e2200000e00ff */
[C---:B------:R-:W-:Y:S01]  /*2e60*/  FMUL.FTZ R166, R3.reuse, R8 ;  /* 0x0000000803a67220 */ /* 0x040fe20000410000 */
[----:B------:R-:W-:Y:S01]  /*2e70*/  FMUL.FTZ R164, R3, R164 ;  /* 0x000000a403a47220 */ /* 0x000fe20000410000 */
[-C--:B------:R-:W-:Y:S01]  /*2e80*/  FMUL.FTZ R9, R138, R69.reuse ;  /* 0x000000458a097220 */ /* 0x080fe20000410000 */
[----:B------:R-:W1:Y:S01]  /*2e90*/  SHFL.UP PT, R170, R161, 0x10, RZ ;  /* 0x06000000a1aa7989 */ /* 0x000e6200000e00ff */
[----:B------:R-:W-:Y:S01]  /*2ea0*/  FADD.FTZ R180, -R166, R177 ;  /* 0x000000b1a6b47221 */ /* 0x000fe20000010100 */
[----:B------:R-:W-:Y:S01]  /*2eb0*/  FADD.FTZ R178, R164, R175 ;  /* 0x000000afa4b27221 */ /* 0x000fe20000010000 */
[----:B------:R-:W-:Y:S01]  /*2ec0*/  ISETP.GE.AND P3, PT, R107, 0x10, PT ;  /* 0x000000106b00780c */ /* 0x000fe20003f66270 */
[----:B------:R-:W2:Y:S01]  /*2ed0*/  SHFL.UP PT, R176, R163, 0x10, RZ ;  /* 0x06000000a3b07989 */ /* 0x000ea200000e00ff */
[C---:B------:R-:W-:Y:S01]  /*2ee0*/  FMUL.FTZ R182, R155.reuse, -R180 ;  /* 0x800000b49bb67220 */ /* 0x040fe20000410000 */
[C---:B------:R-:W-:Y:S01]  /*2ef0*/  FFMA.FTZ R10, R136.reuse, -R69, R11 ;  /* 0x80000045880a7223 */ /* 0x040fe2000001000b */
[-C--:B------:R-:W-:Y:S01]  /*2f00*/  FMUL.FTZ R11, R155, -R178.reuse ;  /* 0x800000b29b0b7220 */ /* 0x080fe20000410000 */
[----:B------:R-:W3:Y:S01]  /*2f10*/  SHFL.UP PT, R172, R171, 0x10, RZ ;  /* 0x06000000abac7989 */ /* 0x000ee200000e00ff */
[----:B------:R-:W-:Y:S01]  /*2f20*/  FFMA.FTZ R179, R153, R178, -R182 ;  /* 0x000000b299b37223 */ /* 0x000fe200000108b6 */
[----:B------:R-:W-:Y:S01]  /*2f30*/  FFMA.FTZ R8, R136, R68, -R9 ;  /* 0x0000004488087223 */ /* 0x000fe20000010809 */
[----:B------:R-:W-:Y:S01]  /*2f40*/  FMUL.FTZ R168, R157, -R10 ;  /* 0x8000000a9da87220 */ /* 0x000fe20000410000 */
[----:B------:R-:W-:Y:S01]  /*2f50*/  FFMA.FTZ R184, R153, R180, R11 ;  /* 0x000000b499b87223 */ /* 0x000fe2000001000b */
[----:B------:R-:W-:Y:S01]  /*2f60*/  @!P2 LEA R177, R71, R116, 0x4 ;  /* 0x0000007447b1a211 */ /* 0x000fe200078e20ff */
[-C--:B------:R-:W-:Y:S01]  /*2f70*/  FMUL.FTZ R9, R157, -R8.reuse ;  /* 0x800000089d097220 */ /* 0x080fe20000410000 */
[----:B------:R-:W-:Y:S01]  /*2f80*/  FFMA.FTZ R180, R159, R8, -R168 ;  /* 0x000000089fb47223 */ /* 0x000fe200000108a8 */
[----:B------:R-:W-:-:S02]  /*2f90*/  MOV R8, 0x3f800000 ;  /* 0x3f80000000087802 */ /* 0x000fc40000000f00 */
[----:B------:R-:W-:Y:S01]  /*2fa0*/  FFMA.FTZ R182, R159, R10, R9 ;  /* 0x0000000a9fb67223 */ /* 0x000fe20000010009 */
[----:B------:R-:W-:Y:S01]  /*2fb0*/  HFMA2.MMA R9, -RZ, RZ, 0, 0 ;  /* 0x00000000ff097435 */ /* 0x000fe200000001ff */
[----:B0-----:R-:W-:Y:S01]  /*2fc0*/  FMUL.FTZ R178, R171, R174 ;  /* 0x000000aeabb27220 */ /* 0x001fe20000410000 */
[----:B------:R-:W-:Y:S01]  /*2fd0*/  CS2R R10, SRZ ;  /* 0x00000000000a7805 */ /* 0x000fe2000001ff00 */
[----:B------:R-:W-:Y:S01]  /*2fe0*/  FMUL.FTZ R168, R155, -R182 ;  /* 0x800000b69ba87220 */ /* 0x000fe20000410000 */
[----:B-1----:R-:W-:-:S03]  /*2ff0*/  FMUL.FTZ R169, R171, R170 ;  /* 0x000000aaaba97220 */ /* 0x002fc60000410000 */
[-C--:B------:R-:W-:Y:S01]  /*3000*/  FFMA.FTZ R168, R153, R180.reuse, -R168 ;  /* 0x000000b499a87223 */ /* 0x080fe200000108a8 */
[----:B------:R-:W-:Y:S01]  /*3010*/  FMUL.FTZ R180, R155, -R180 ;  /* 0x800000b49bb47220 */ /* 0x000fe20000410000 */
[-C--:B--2---:R-:W-:Y:S01]  /*3020*/  FFMA.FTZ R178, R161, R176.reuse, R178 ;  /* 0x000000b0a1b27223 */ /* 0x084fe200000100b2 */
[----:B------:R-:W-:Y:S01]  /*3030*/  FMUL.FTZ R173, R171, R176 ;  /* 0x000000b0abad7220 */ /* 0x000fe20000410000 */
[----:B------:R0:W1:Y:S01]  /*3040*/  @!P2 LDS.128 R8, [R177+0x21b0] ;  /* 0x0021b000b108a984 */ /* 0x0000620000000c00 */
[----:B------:R-:W-:Y:S01]  /*3050*/  ISETP.GT.U32.AND P2, PT, R152, 0x1d, PT ;  /* 0x0000001d9800780c */ /* 0x000fe20003f44070 */
[-C--:B---3--:R-:W-:Y:S01]  /*3060*/  FFMA.FTZ R176, R161, R172.reuse, R169 ;  /* 0x000000aca1b07223 */ /* 0x088fe200000100a9 */
[----:B------:R-:W-:Y:S01]  /*3070*/  FMUL.FTZ R169, R171, R172 ;  /* 0x000000acaba97220 */ /* 0x000fe20000410000 */
[----:B------:R-:W-:Y:S01]  /*3080*/  FFMA.FTZ R175, R161, R174, -R173 ;  /* 0x000000aea1af7223 */ /* 0x000fe200000108ad */
[----:B------:R-:W-:Y:S01]  /*3090*/  @P3 FADD.FTZ R163, R163, R178 ;  /* 0x000000b2a3a33221 */ /* 0x000fe20000010000 */
[----:B------:R-:W-:Y:S01]  /*30a0*/  FFMA.FTZ R173, R153, R182, R180 ;  /* 0x000000b699ad7223 */ /* 0x000fe200000100b4 */
[----:B------:R-:W-:Y:S01]  /*30b0*/  @P3 FFMA.FTZ R161, R161, R170, -R169 ;  /* 0x000000aaa1a13223 */ /* 0x000fe200000108a9 */
[----:B------:R-:W-:Y:S01]  /*30c0*/  FSEL R176, R171, R176, !P3 ;  /* 0x000000b0abb07208 */ /* 0x000fe20005800000 */
[----:B------:R-:W-:Y:S01]  /*30d0*/  @P3 FADD.FTZ R162, R162, R175 ;  /* 0x000000afa2a23221 */ /* 0x000fe20000010000 */
[----:B------:R-:W-:Y:S01]  /*30e0*/  SHF.L.U32 R169, R126, 0x10, RZ ;  /* 0x000000107ea97819 */ /* 0x000fe200000006ff */
[----:B------:R0:W2:Y:S01]  /*30f0*/  SHFL.DOWN PT, R174, R173, 0x1, 0x1f ;  /* 0x08201f00adae7f89 */ /* 0x0000a200000e0000 */
[----:B------:R-:W-:-:S02]  /*3100*/  SHF.L.U32 R171, R124, 0x10, RZ ;  /* 0x000000107cab7819 */ /* 0x000fc400000006ff */
[----:B------:R-:W-:Y:S01]  /*3110*/  ISETP.GT.U32.AND P3, PT, R152, 0x1b, PT ;  /* 0x0000001b9800780c */ /* 0x000fe20003f64070 */
[C---:B------:R-:W-:Y:S01]  /*3120*/  FMUL.FTZ R170, R4.reuse, R169 ;  /* 0x000000a904aa7220 */ /* 0x040fe20000410000 */
[----:B------:R0:W3:Y:S01]  /*3130*/  SHFL.DOWN PT, R126, R168, 0x1, 0x1f ;  /* 0x08201f00a87e7f89 */ /* 0x0000e200000e0000 */
[----:B------:R-:W-:Y:S02]  /*3140*/  FMUL.FTZ R169, R4, R171 ;  /* 0x000000ab04a97220 */ /* 0x000fe40000410000 */
[----:B------:R-:W-:Y:S01]  /*3150*/  FADD.FTZ R171, R170, R179 ;  /* 0x000000b3aaab7221 */ /* 0x000fe20000010000 */
[----:B------:R-:W4:Y:S01]  /*3160*/  SHFL.UP PT, R161, R161, 0x1, RZ ;  /* 0x04200000a1a17989 */ /* 0x000f2200000e00ff */
[----:B------:R-:W-:-:S03]  /*3170*/  FADD.FTZ R172, -R169, R184 ;  /* 0x000000b8a9ac7221 */ /* 0x000fc60000010100 */
[----:B------:R0:W0:Y:S04]  /*3180*/  SHFL.DOWN PT, R124, R171, 0x1, 0x1f ;  /* 0x08201f00ab7c7f89 */ /* 0x00002800000e0000 */
[----:B------:R0:W0:Y:S04]  /*3190*/  SHFL.DOWN PT, R178, R172, 0x1, 0x1f ;  /* 0x08201f00acb27f89 */ /* 0x00002800000e0000 */
[----:B------:R-:W0:Y:S04]  /*31a0*/  SHFL.UP PT, R176, R176, 0x1, RZ ;  /* 0x04200000b0b07989 */ /* 0x000e2800000e00ff */
[----:B------:R-:W0:Y:S04]  /*31b0*/  SHFL.UP PT, R162, R162, 0x1, RZ ;  /* 0x04200000a2a27989 */ /* 0x000e2800000e00ff */
[----:B------:R-:W0:Y:S01]  /*31c0*/  SHFL.UP PT, R163, R163, 0x1, RZ ;  /* 0x04200000a3a37989 */ /* 0x000e2200000e00ff */
[----:B-123--:R-:W-:Y:S05]  /*31d0*/  @!P6 BRA `(.L_x_18023) ;  /* 0x00000000002ce947 */ /* 0x00efea0003800000 */
        /* <DEDUP_REMOVED lines=11> */
.L_x_18023:
[----:B------:R-:W-:Y:S05]  /*3290*/  BSYNC B0 ;  /* 0x0000000000007941 */ /* 0x000fea0003800000 */
.L_x_18022:
[----:B------:R1:W2:Y:S01]  /*32a0*/  SHFL.DOWN PT, R126, R168, 0x2, 0x1f ;  /* 0x08401f00a87e7f89 */ /* 0x0002a200000e0000 */
[----:B------:R-:W-:Y:S03]  /*32b0*/  BSSY B0, `(.L_x_18024) ;  /* 0x0000010000007945 */ /* 0x000fe60003800000 */
[----:B------:R1:W3:Y:S04]  /*32c0*/  SHFL.DOWN PT, R174, R173, 0x2, 0x1f ;  /* 0x08401f00adae7f89 */ /* 0x0002e800000e0000 */
[----:B0-----:R1:W0:Y:S04]  /*32d0*/  SHFL.DOWN PT, R124, R171, 0x2, 0x1f ;  /* 0x08401f00ab7c7f89 */ /* 0x00122800000e0000 */
[----:B------:R1:W0:Y:S01]  /*32e0*/  SHFL.DOWN PT, R178, R172, 0x2, 0x1f ;  /* 0x08401f00acb27f89 */ /* 0x00022200000e0000 */
[----:B------:R-:W-:Y:S05]  /*32f0*/  @P2 BRA `(.L_x_18025) ;  /* 0x00000000002c2947 */ /* 0x000fea0003800000 */
[C---:B---3--:R-:W-:Y:S01]  /*3300*/  FMUL.FTZ R175, R173.reuse, R174 ;  /* 0x000000aeadaf7220 */ /* 0x048fe20000410000 */
[C---:B0-----:R-:W-:Y:S01]  /*3310*/  FMUL.FTZ R177, R173.reuse, R178 ;  /* 0x000000b2adb17220 */ /* 0x041fe20000410000 */
[C---:B------:R-:W-:Y:S01]  /*3320*/  FMUL.FTZ R179, R173.reuse, R124 ;  /* 0x0000007cadb37220 */ /* 0x040fe20000410000 */
        /* <DEDUP_REMOVED lines=8> */
.L_x_18025:
[----:B------:R-:W-:Y:S05]  /*33b0*/  BSYNC B0 ;  /* 0x0000000000007941 */ /* 0x000fea0003800000 */
.L_x_18024:
[----:B--2---:R2:W1:Y:S01]  /*33c0*/  SHFL.DOWN PT, R126, R168, 0x4, 0x1f ;  /* 0x08801f00a87e7f89 */ /* 0x00446200000e0000 */
[----:B------:R-:W-:Y:S03]  /*33d0*/  BSSY B0, `(.L_x_18026) ;  /* 0x0000010000007945 */ /* 0x000fe60003800000 */
[----:B---3--:R2:W3:Y:S04]  /*33e0*/  SHFL.DOWN PT, R174, R173, 0x4, 0x1f ;  /* 0x08801f00adae7f89 */ /* 0x0084e800000e0000 */
        /* <DEDUP_REMOVED lines=14> */
.L_x_18027:
[----:B------:R-:W-:Y:S05]  /*34d0*/  BSYNC B0 ;  /* 0x0000000000007941 */ /* 0x000fea0003800000 */
.L_x_18026:
[----:B-1----:R1:W1:Y:S01]  /*34e0*/  SHFL.DOWN PT, R126, R168, 0x8, 0x1f ;  /* 0x09001f00a87e7f89 */ /* 0x00226200000e0000 */
[----:B------:R-:W-:Y:S03]  /*34f0*/  BSSY B0, `(.L_x_18028) ;  /* 0x0000010000007945 */ /* 0x000fe60003800000 */
[----:B---3--:R3:W1:Y:S04]  /*3500*/  SHFL.DOWN PT, R174, R173, 0x8, 0x1f ;  /* 0x09001f00adae7f89 */ /* 0x00866800000e0000 */
[----:B0-----:R3:W0:Y:S04]  /*3510*/  SHFL.DOWN PT, R124, R171, 0x8, 0x1f ;  /* 0x09001f00ab7c7f89 */ /* 0x00162800000e0000 */
[----:B------:R3:W0:Y:S01]  /*3520*/  SHFL.DOWN PT, R178, R172, 0x8, 0x1f ;  /* 0x09001f00acb27f89 */ /* 0x00062200000e0000 */
        /* <DEDUP_REMOVED lines=12> */
.L_x_18029:
[----:B------:R-:W-:Y:S05]  /*35f0*/  BSYNC B0 ;  /* 0x0000000000007941 */ /* 0x000fea0003800000 */
.L_x_18028:
[----:B-1----:R1:W1:Y:S01]  /*3600*/  SHFL.DOWN PT, R126, R168, 0x10, 0x1f ;  /* 0x0a001f00a87e7f89 */ /* 0x00226200000e0000 */
[----:B------:R-:W-:Y:S03]  /*3610*/  BSSY B0, `(.L_x_18030) ;  /* 0x0000010000007945 */ /* 0x000fe60003800000 */
[----:B------:R1:W1:Y:S04]  /*3620*/  SHFL.DOWN PT, R174, R173, 0x10, 0x1f ;  /* 0x0a001f00adae7f89 */ /* 0x00026800000e0000 */
        /* <DEDUP_REMOVED lines=14> */
.L_x_18031:
[----:B------:R-:W-:Y:S05]  /*3710*/  BSYNC B0 ;  /* 0x0000000000007941 */ /* 0x000fea0003800000 */
.L_x_18030:
[----:B-1----:R-:W-:Y:S01]  /*3720*/  SHFL.DOWN PT, R174, R173, 0x1, 0x1f ;  /* 0x08201f00adae7f89 */ /* 0x002fe200000e0000 */
[CC--:B0-----:R-:W-:Y:S01]  /*3730*/  FMUL.FTZ R124, R176.reuse, R67.reuse ;  /* 0x00000043b07c7220 */ /* 0x0c1fe20000410000 */
[----:B------:R-:W-:Y:S01]  /*3740*/  FMUL.FTZ R176, R176, R66 ;  /* 0x00000042b0b07220 */ /* 0x000fe20000410000 */
[----:B------:R-:W-:Y:S01]  /*3750*/  LEA.HI.SX32 R189, R114, R114, 0x1b ;  /* 0x0000007272bd7211 */ /* 0x000fe200078fdaff */
[----:B------:R-:W0:Y:S01]  /*3760*/  SHFL.IDX PT, R126, R10, RZ, 0x1f ;  /* 0x00001fff0a7e7589 */ /* 0x000e2200000e0000 */
[C---:B----4-:R-:W-:Y:S01]  /*3770*/  FFMA.FTZ R175, R161.reuse, R66, -R124 ;  /* 0x00000042a1af7223 */ /* 0x050fe2000001087c */
[----:B------:R-:W-:Y:S01]  /*3780*/  FFMA.FTZ R176, R161, R67, R176 ;  /* 0x00000043a1b07223 */ /* 0x000fe200000100b0 */
[----:B------:R-:W-:Y:S01]  /*3790*/  LEA R189, R189, R116, 0x2 ;  /* 0x00000074bdbd7211 */ /* 0x000fe200078e10ff */
[----:B------:R-:W1:Y:S01]  /*37a0*/  SHFL.IDX PT, R177, R11, RZ, 0x1f ;  /* 0x00001fff0bb17589 */ /* 0x000e6200000e0000 */
[----:B------:R-:W-:Y:S01]  /*37b0*/  @P0 FADD.FTZ R66, R162, R175 ;  /* 0x000000afa2420221 */ /* 0x000fe20000010000 */
[----:B------:R-:W-:Y:S01]  /*37c0*/  @P0 FADD.FTZ R67, R163, R176 ;  /* 0x000000b0a3430221 */ /* 0x000fe20000010000 */
[----:B------:R-:W-:Y:S01]  /*37d0*/  ISETP.NE.AND P0, PT, R115, RZ, PT ;  /* 0x000000ff7300720c */ /* 0x000fe20003f05270 */
[----:B------:R-:W4:Y:S01]  /*37e0*/  SHFL.DOWN PT, R179, R168, 0x1, 0x1f ;  /* 0x08201f00a8b37f89 */ /* 0x000f2200000e0000 */
[CC--:B------:R-:W-:Y:S01]  /*37f0*/  FMUL.FTZ R161, R65.reuse, R66.reuse ;  /* 0x0000004241a17220 */ /* 0x0c0fe20000410000 */
[-C--:B------:R-:W-:Y:S01]  /*3800*/  FMUL.FTZ R65, R65, R67.reuse ;  /* 0x0000004341417220 */ /* 0x080fe20000410000 */
[----:B------:R-:W-:Y:S01]  /*3810*/  BSSY B0, `(.L_x_18032) ;  /* 0x00000d6000007945 */ /* 0x000fe20003800000 */
[----:B------:R-:W5:Y:S01]  /*3820*/  SHFL.DOWN PT, R181, R172, 0x1, 0x1f ;  /* 0x08201f00acb57f89 */ /* 0x000f6200000e0000 */
[C---:B------:R-:W-:Y:S01]  /*3830*/  FFMA.FTZ R161, R64.reuse, R67, R161 ;  /* 0x0000004340a17223 */ /* 0x040fe200000100a1 */
[----:B------:R-:W-:-:S02]  /*3840*/  FFMA.FTZ R65, R64, R66, -R65 ;  /* 0x0000004240417223 */ /* 0x000fc40000010841 */
[----:B------:R-:W5:Y:S01]  /*3850*/  SHFL.DOWN PT, R178, R171, 0x1, 0x1f ;  /* 0x08201f00abb27f89 */ /* 0x000f6200000e0000 */
[----:B------:R-:W-:Y:S01]  /*3860*/  FADD.FTZ R64, R134, R161 ;  /* 0x000000a186407221 */ /* 0x000fe20000010000 */
[----:B------:R-:W-:Y:S02]  /*3870*/  FADD.FTZ R66, R128, R65 ;  /* 0x0000004180427221 */ /* 0x000fe40000010000 */
[----:B--23--:R-:W2:Y:S02]  /*3880*/  SHFL.IDX PT, R173, R173, RZ, 0x1f ;  /* 0x00001fffadad7589 */ /* 0x00cea400000e0000 */
[----:B------:R-:W-:Y:S01]  /*3890*/  FMUL.FTZ R65, R155, R66 ;  /* 0x000000429b417220 */ /* 0x000fe20000410000 */
[C---:B0-----:R-:W-:Y:S01]  /*38a0*/  @P1 FMUL.FTZ R124, R174.reuse, R126 ;  /* 0x0000007eae7c1220 */ /* 0x041fe20000410000 */
[----:B------:R-:W0:Y:S02]  /*38b0*/  SHFL.IDX PT, R168, R168, RZ, 0x1f ;  /* 0x00001fffa8a87589 */ /* 0x000e2400000e0000 */
[----:B------:R-:W-:Y:S01]  /*38c0*/  FFMA.FTZ R65, R153, R64, R65 ;  /* 0x0000004099417223 */ /* 0x000fe20000010041 */
[-C--:B-1----:R-:W-:Y:S01]  /*38d0*/  @P1 FMUL.FTZ R67, R174, R177.reuse ;  /* 0x000000b1ae431220 */ /* 0x082fe20000410000 */
[----:B------:R-:W1:Y:S02]  /*38e0*/  SHFL.IDX PT, R171, R171, RZ, 0x1f ;  /* 0x00001fffabab7589 */ /* 0x000e6400000e0000 */
[----:B------:R-:W-:Y:S01]  /*38f0*/  FFMA.FTZ R162, R139, R130, R65 ;  /* 0x000000828ba27223 */ /* 0x000fe20000010041 */
[----:B----4-:R-:W-:Y:S01]  /*3900*/  @P1 FFMA.FTZ R128, R179, R177, R124 ;  /* 0x000000b1b3801223 */ /* 0x010fe2000001007c */
[----:B------:R-:W-:Y:S01]  /*3910*/  FMUL.FTZ R124, R155, R64 ;  /* 0x000000409b7c7220 */ /* 0x000fe20000410000 */
[----:B------:R-:W-:Y:S01]  /*3920*/  @P1 FFMA.FTZ R67, R179, R126, -R67 ;  /* 0x0000007eb3431223 */ /* 0x000fe20000010843 */
[----:B------:R-:W-:Y:S01]  /*3930*/  FMUL.FTZ R65, R157, R162 ;  /* 0x000000a29d417220 */ /* 0x000fe20000410000 */
[----:B-----5:R-:W-:Y:S01]  /*3940*/  @P1 FADD.FTZ R177, R181, R128 ;  /* 0x00000080b5b11221 */ /* 0x020fe20000010000 */
[----:B------:R-:W-:Y:S01]  /*3950*/  FFMA.FTZ R124, R153, R66, -R124 ;  /* 0x00000042997c7223 */ /* 0x000fe2000001087c */
[----:B------:R-:W3:Y:S01]  /*3960*/  SHFL.IDX PT, R172, R172, RZ, 0x1f ;  /* 0x00001fffacac7589 */ /* 0x000ee200000e0000 */
[----:B------:R-:W-:Y:S01]  /*3970*/  @P1 FADD.FTZ R126, R178, R67 ;  /* 0x00000043b27e1221 */ /* 0x000fe20000010000 */
[----:B------:R-:W-:Y:S01]  /*3980*/  FMUL.FTZ R67, R177, -R69 ;  /* 0x80000045b1437220 */ /* 0x000fe20000410000 */
[----:B------:R-:W-:Y:S01]  /*3990*/  FFMA.FTZ R174, R139, R132, R124 ;  /* 0x000000848bae7223 */ /* 0x000fe2000001007c */
[----:B------:R-:W-:Y:S01]  /*39a0*/  LEA R178, R86, -R115, 0x1 ;  /* 0x8000007356b27211 */ /* 0x000fe200078e08ff */
[C---:B------:R-:W-:Y:S01]  /*39b0*/  FMUL.FTZ R128, R126.reuse, -R69 ;  /* 0x800000457e807220 */ /* 0x040fe20000410000 */
[----:B------:R-:W-:Y:S01]  /*39c0*/  FFMA.FTZ R126, R126, R68, -R67 ;  /* 0x000000447e7e7223 */ /* 0x000fe20000010843 */
[-C--:B------:R-:W-:Y:S01]  /*39d0*/  FMUL.FTZ R124, R157, R174.reuse ;  /* 0x000000ae9d7c7220 */ /* 0x080fe20000410000 */
[----:B------:R-:W-:Y:S01]  /*39e0*/  FFMA.FTZ R67, R159, R174, -R65 ;  /* 0x000000ae9f437223 */ /* 0x000fe20000010841 */
[----:B------:R-:W-:Y:S01]  /*39f0*/  FFMA.FTZ R68, R177, R68, R128 ;  /* 0x00000044b1447223 */ /* 0x000fe20000010080 */
[----:B------:R-:W-:Y:S01]  /*3a00*/  FADD.FTZ R69, R165, R126 ;  /* 0x0000007ea5457221 */ /* 0x000fe20000010000 */
[----:B------:R-:W-:Y:S01]  /*3a10*/  FFMA.FTZ R124, R159, R162, R124 ;  /* 0x000000a29f7c7223 */ /* 0x000fe2000001007c */
[----:B------:R-:W-:Y:S01]  /*3a20*/  FFMA.FTZ R67, R133, R154, R67 ;  /* 0x0000009a85437223 */ /* 0x000fe20000010043 */
[----:B------:R-:W-:Y:S01]  /*3a30*/  FADD.FTZ R68, -R167, R68 ;  /* 0x00000044a7447221 */ /* 0x000fe20000010100 */
[C---:B------:R-:W-:Y:S01]  /*3a40*/  FMUL.FTZ R165, R138.reuse, -R69 ;  /* 0x800000458aa57220 */ /* 0x040fe20000410000 */
[----:B------:R-:W-:Y:S01]  /*3a50*/  FFMA.FTZ R65, R133, R156, R124 ;  /* 0x0000009c85417223 */ /* 0x000fe2000001007c */
[----:B--2---:R-:W-:Y:S01]  /*3a60*/  FMUL.FTZ R130, R173, R10 ;  /* 0x0000000aad827220 */ /* 0x004fe20000410000 */
[-C--:B------:R-:W-:Y:S01]  /*3a70*/  FMUL.FTZ R161, R138, -R68.reuse ;  /* 0x800000448aa17220 */ /* 0x080fe20000410000 */
        /* <DEDUP_REMOVED lines=8> */
[----:B------:R-:W-:Y:S01]  /*3b00*/  FMUL.FTZ R144, R72, R139 ;  /* 0x0000008b48907220 */ /* 0x000fe20000410000 */
[C---:B------:R-:W-:Y:S01]  /*3b10*/  FFMA.FTZ R160, R131.reuse, R160, R128 ;  /* 0x000000a083a07223 */ /* 0x040fe20000010080 */
[----:B------:R-:W-:Y:S01]  /*3b20*/  FFMA.FTZ R158, R131, R158, R161 ;  /* 0x0000009e839e7223 */ /* 0x000fe200000100a1 */
[C---:B------:R-:W-:Y:S01]  /*3b30*/  FMUL.FTZ R128, R157.reuse, -R124 ;  /* 0x8000007c9d807220 */ /* 0x040fe20000410000 */
[-C--:B------:R-:W-:Y:S01]  /*3b40*/  FMUL.FTZ R161, R157, -R126.reuse ;  /* 0x8000007e9da17220 */ /* 0x080fe20000410000 */
[----:B------:R-:W-:Y:S01]  /*3b50*/  FMUL.FTZ R157, R173, R11 ;  /* 0x0000000bad9d7220 */ /* 0x000fe20000410000 */
[----:B------:R-:W-:Y:S01]  /*3b60*/  FMUL.FTZ R138, R76, R145 ;  /* 0x000000914c8a7220 */ /* 0x000fe20000410000 */
[C---:B------:R-:W-:Y:S01]  /*3b70*/  FFMA.FTZ R163, R159.reuse, R126, R128 ;  /* 0x0000007e9fa37223 */ /* 0x040fe20000010080 */
[----:B------:R-:W-:Y:S01]  /*3b80*/  FFMA.FTZ R161, R159, R124, -R161 ;  /* 0x0000007c9fa17223 */ /* 0x000fe200000108a1 */
[C---:B0-----:R-:W-:Y:S01]  /*3b90*/  FFMA.FTZ R134, R168.reuse, R10, -R157 ;  /* 0x0000000aa8867223 */ /* 0x041fe2000001089d */
[----:B------:R-:W-:Y:S01]  /*3ba0*/  FFMA.FTZ R157, R168, R11, R130 ;  /* 0x0000000ba89d7223 */ /* 0x000fe20000010082 */
[----:B------:R-:W-:Y:S01]  /*3bb0*/  FADD.FTZ R128, -R166, R163 ;  /* 0x000000a3a6807221 */ /* 0x000fe20000010100 */
[----:B------:R-:W-:Y:S01]  /*3bc0*/  FADD.FTZ R130, R164, R161 ;  /* 0x000000a1a4827221 */ /* 0x000fe20000010000 */
[C---:B------:R-:W-:Y:S01]  /*3bd0*/  FMUL.FTZ R10, R173.reuse, R8 ;  /* 0x00000008ad0a7220 */ /* 0x040fe20000410000 */
[-C--:B------:R-:W-:Y:S01]  /*3be0*/  FMUL.FTZ R11, R173, R9.reuse ;  /* 0x00000009ad0b7220 */ /* 0x080fe20000410000 */
[C---:B------:R-:W-:Y:S01]  /*3bf0*/  FMUL.FTZ R132, R155.reuse, -R128 ;  /* 0x800000809b847220 */ /* 0x040fe20000410000 */
[-C--:B------:R-:W-:Y:S01]  /*3c00*/  FMUL.FTZ R159, R155, -R130.reuse ;  /* 0x800000829b9f7220 */ /* 0x080fe20000410000 */
[C---:B------:R-:W-:Y:S01]  /*3c10*/  FFMA.FTZ R9, R168.reuse, R9, R10 ;  /* 0x00000009a8097223 */ /* 0x040fe2000001000a */
[----:B-1----:R-:W-:Y:S01]  /*3c20*/  FADD.FTZ R10, R171, R134 ;  /* 0x00000086ab0a7221 */ /* 0x002fe20000010000 */
[C---:B------:R-:W-:Y:S01]  /*3c30*/  FFMA.FTZ R155, R153.reuse, R130, -R132 ;  /* 0x00000082999b7223 */ /* 0x040fe20000010884 */
[----:B------:R-:W-:Y:S01]  /*3c40*/  FFMA.FTZ R136, R153, R128, R159 ;  /* 0x0000008099887223 */ /* 0x000fe2000001009f */
[----:B------:R-:W-:Y:S01]  /*3c50*/  FFMA.FTZ R8, R168, R8, -R11 ;  /* 0x00000008a8087223 */ /* 0x000fe2000001080b */
[----:B---3--:R-:W-:Y:S01]  /*3c60*/  FADD.FTZ R11, R172, R157 ;  /* 0x0000009dac0b7221 */ /* 0x008fe20000010000 */
[----:B------:R-:W-:Y:S01]  /*3c70*/  FADD.FTZ R132, R170, R155 ;  /* 0x0000009baa847221 */ /* 0x000fe20000010000 */
[----:B------:R-:W-:Y:S01]  /*3c80*/  FADD.FTZ R134, -R169, R136 ;  /* 0x00000088a9867221 */ /* 0x000fe20000010100 */
[----:B------:R-:W-:Y:S01]  /*3c90*/  @!P0 LEA R156, R71, R116, 0x4 ;  /* 0x00000074479c8211 */ /* 0x000fe200078e20ff */
[----:B------:R-:W-:Y:S01]  /*3ca0*/  FFMA.FTZ R136, R143, -R144, R174 ;  /* 0x800000908f887223 */ /* 0x000fe200000100ae */
[----:B------:R-:W-:Y:S01]  /*3cb0*/  FMUL.FTZ R153, R76, R132 ;  /* 0x000000844c997220 */ /* 0x000fe20000410000 */
[----:B------:R-:W-:Y:S01]  /*3cc0*/  FFMA.FTZ R144, R141, -R144, R162 ;  /* 0x800000908d907223 */ /* 0x000fe200000100a2 */
[----:B------:R-:W-:Y:S01]  /*3cd0*/  FMUL.FTZ R161, R72, R128 ;  /* 0x0000008048a17220 */ /* 0x000fe20000410000 */
[----:B------:R-:W-:Y:S01]  /*3ce0*/  FFMA.FTZ R140, R147, -R138, R64 ;  /* 0x8000008a938c7223 */ /* 0x000fe20000010040 */
[----:B------:R-:W-:Y:S01]  /*3cf0*/  FMUL.FTZ R154, R145, R153 ;  /* 0x00000099919a7220 */ /* 0x000fe20000410000 */
[----:B------:R-:W-:Y:S01]  /*3d00*/  FMUL.FTZ R155, R76, R134 ;  /* 0x000000864c9b7220 */ /* 0x000fe20000410000 */
[----:B------:R-:W-:Y:S01]  /*3d10*/  FMUL.FTZ R159, R72, R130 ;  /* 0x00000082489f7220 */ /* 0x000fe20000410000 */
[----:B------:R-:W-:Y:S01]  /*3d20*/  @!P0 STS.128 [R156+0x21b0], R8 ;  /* 0x0021b0089c008388 */ /* 0x000fe20000000c00 */
[----:B------:R-:W-:Y:S01]  /*3d30*/  FFMA.FTZ R138, R149, -R138, R66 ;  /* 0x8000008a958a7223 */ /* 0x000fe20000010042 */
[----:B------:R-:W-:Y:S01]  /*3d40*/  FMUL.FTZ R157, R140, R155 ;  /* 0x0000009b8c9d7220 */ /* 0x000fe20000410000 */
[C---:B------:R-:W-:Y:S01]  /*3d50*/  FMUL.FTZ R168, R74.reuse, R126 ;  /* 0x0000007e4aa87220 */ /* 0x040fe20000410000 */
[----:B------:R0:W-:Y:S01]  /*3d60*/  STS [R189+0x420], R154 ;  /* 0x0004209abd007388 */ /* 0x0001e20000000800 */
[----:B------:R-:W-:Y:S01]  /*3d70*/  FMUL.FTZ R164, R74, R124 ;  /* 0x0000007c4aa47220 */ /* 0x000fe20000410000 */
[-C--:B------:R-:W-:Y:S01]  /*3d80*/  FFMA.FTZ R157, R138, R153.reuse, R157 ;  /* 0x000000998a9d7223 */ /* 0x080fe2000001009d */
[----:B------:R-:W-:Y:S01]  /*3d90*/  FMUL.FTZ R153, R140, R153 ;  /* 0x000000998c997220 */ /* 0x000fe20000410000 */
[C---:B------:R-:W-:Y:S01]  /*3da0*/  FMUL.FTZ R176, R70.reuse, R68 ;  /* 0x0000004446b07220 */ /* 0x040fe20000410000 */
[----:B------:R-:W-:Y:S01]  /*3db0*/  FMUL.FTZ R172, R70, R69 ;  /* 0x0000004546ac7220 */ /* 0x000fe20000410000 */
[----:B------:R-:W-:Y:S01]  /*3dc0*/  FMUL.FTZ R163, R133, R164 ;  /* 0x000000a485a37220 */ /* 0x000fe20000410000 */
[----:B------:R-:W-:Y:S01]  /*3dd0*/  FADD.FTZ R157, RZ, R157 ;  /* 0x0000009dff9d7221 */ /* 0x000fe20000010000 */
[----:B------:R-:W-:Y:S01]  /*3de0*/  ISETP.GE.AND P1, PT, R178, 0x1, PT ;  /* 0x00000001b200780c */ /* 0x000fe20003f26270 */
[----:B------:R-:W-:Y:S01]  /*3df0*/  FMUL.FTZ R66, R4, R66 ;  /* 0x0000004204427220 */ /* 0x000fe20000410000 */
[C---:B0-----:R-:W-:Y:S01]  /*3e00*/  FMUL.FTZ R154, R144.reuse, R159 ;  /* 0x0000009f909a7220 */ /* 0x041fe20000410000 */
[----:B------:R-:W-:Y:S01]  /*3e10*/  STS [R112+0x10], R163 ;  /* 0x000010a370007388 */ /* 0x000fe20000000800 */
[----:B------:R-:W-:Y:S01]  /*3e20*/  FMUL.FTZ R11, R144, R161 ;  /* 0x000000a1900b7220 */ /* 0x000fe20000410000 */
[----:B------:R-:W-:Y:S01]  /*3e30*/  FFMA.FTZ R8, R138, R155, -R153 ;  /* 0x0000009b8a087223 */ /* 0x000fe20000010899 */
[----:B------:R-:W-:Y:S01]  /*3e40*/  FMUL.FTZ R153, R70, R131 ;  /* 0x0000008346997220 */ /* 0x000fe20000410000 */
[----:B------:R-:W-:Y:S01]  /*3e50*/  FMUL.FTZ R9, R145, R155 ;  /* 0x0000009b91097220 */ /* 0x000fe20000410000 */
[C---:B------:R-:W-:Y:S01]  /*3e60*/  FFMA.FTZ R10, R136.reuse, R159, R11 ;  /* 0x0000009f880a7223 */ /* 0x040fe2000001000b */
[----:B------:R-:W-:Y:S01]  /*3e70*/  FFMA.FTZ R11, R136, R161, -R154 ;  /* 0x000000a1880b7223 */ /* 0x000fe2000001089a */
[----:B------:R-:W-:Y:S01]  /*3e80*/  FMUL.FTZ R154, R74, R133 ;  /* 0x000000854a9a7220 */ /* 0x000fe20000410000 */
[C---:B------:R-:W-:Y:S01]  /*3e90*/  FMUL.FTZ R159, R139.reuse, R159 ;  /* 0x0000009f8b9f7220 */ /* 0x040fe20000410000 */
[----:B------:R-:W-:Y:S01]  /*3ea0*/  FMUL.FTZ R161, R139, R161 ;  /* 0x000000a18ba17220 */ /* 0x000fe20000410000 */
[----:B------:R0:W-:Y:S01]  /*3eb0*/  STS [R112+0x4], R9 ;  /* 0x0000040970007388 */ /* 0x0001e20000000800 */
[-C--:B------:R-:W-:Y:S01]  /*3ec0*/  FFMA.FTZ R156, R137, -R154.reuse, R65 ;  /* 0x8000009a899c7223 */ /* 0x080fe20000010041 */
[----:B------:R-:W-:Y:S01]  /*3ed0*/  FFMA.FTZ R155, R135, -R154, R67 ;  /* 0x8000009a879b7223 */ /* 0x000fe20000010043 */
[-C--:B------:R-:W-:Y:S01]  /*3ee0*/  FFMA.FTZ R154, R127, -R153.reuse, R158 ;  /* 0x800000997f9a7223 */ /* 0x080fe2000001009e */
[----:B------:R1:W-:Y:S01]  /*3ef0*/  STS [R112+0x8], R159 ;  /* 0x0000089f70007388 */ /* 0x0003e20000000800 */
[C---:B------:R-:W-:Y:S01]  /*3f00*/  FMUL.FTZ R166, R156.reuse, R168 ;  /* 0x000000a89ca67220 */ /* 0x040fe20000410000 */
[-C--:B------:R-:W-:Y:S01]  /*3f10*/  FMUL.FTZ R170, R156, R164.reuse ;  /* 0x000000a49caa7220 */ /* 0x080fe20000410000 */
[----:B------:R-:W-:Y:S01]  /*3f20*/  FFMA.FTZ R153, R129, -R153, R160 ;  /* 0x8000009981997223 */ /* 0x000fe200000100a0 */
[----:B------:R2:W-:Y:S01]  /*3f30*/  STS [R112+0xc], R161 ;  /* 0x00000ca170007388 */ /* 0x0005e20000000800 */
[----:B------:R-:W-:Y:S01]  /*3f40*/  FFMA.FTZ R166, R155, R164, R166 ;  /* 0x000000a49ba67223 */ /* 0x000fe200000100a6 */
[C---:B------:R-:W-:Y:S01]  /*3f50*/  FMUL.FTZ R164, R154.reuse, R176 ;  /* 0x000000b09aa47220 */ /* 0x040fe20000410000 */
[-C--:B0-----:R-:W-:Y:S01]  /*3f60*/  FMUL.FTZ R9, R133, R168.reuse ;  /* 0x000000a885097220 */ /* 0x081fe20000410000 */
[----:B------:R-:W-:Y:S01]  /*3f70*/  FADD.FTZ R8, RZ, R8 ;  /* 0x00000008ff087221 */ /* 0x000fe20000010000 */
[----:B------:R-:W-:Y:S01]  /*3f80*/  FFMA.FTZ R170, R155, R168, -R170 ;  /* 0x000000a89baa7223 */ /* 0x000fe200000108aa */
[-C--:B-1----:R-:W-:Y:S01]  /*3f90*/  FMUL.FTZ R159, R154, R172.reuse ;  /* 0x000000ac9a9f7220 */ /* 0x082fe20000410000 */
[-C--:B------:R-:W-:Y:S01]  /*3fa0*/  FFMA.FTZ R169, R153, R172.reuse, R164 ;  /* 0x000000ac99a97223 */ /* 0x080fe200000100a4 */
[----:B------:R0:W-:Y:S01]  /*3fb0*/  STS [R112+0x14], R9 ;  /* 0x0000140970007388 */ /* 0x0001e20000000800 */
[----:B------:R-:W-:Y:S01]  /*3fc0*/  FADD.FTZ R175, R157, R10 ;  /* 0x0000000a9daf7221 */ /* 0x000fe20000010000 */
[----:B--2---:R-:W-:Y:S01]  /*3fd0*/  FMUL.FTZ R161, R131, R172 ;  /* 0x000000ac83a17220 */ /* 0x004fe20000410000 */
[-C--:B------:R-:W-:Y:S01]  /*3fe0*/  FFMA.FTZ R172, R153, R176.reuse, -R159 ;  /* 0x000000b099ac7223 */ /* 0x080fe2000001089f */
[----:B------:R-:W-:Y:S01]  /*3ff0*/  FMUL.FTZ R159, R131, R176 ;  /* 0x000000b0839f7220 */ /* 0x000fe20000410000 */
[----:B------:R-:W-:Y:S01]  /*4000*/  FADD.FTZ R177, R8, R11 ;  /* 0x0000000b08b17221 */ /* 0x000fe20000010000 */
        /* <DEDUP_REMOVED lines=8> */
[----:B------:R-:W-:Y:S01]  /*4090*/  IADD3 R176, R115, 0xa0, RZ ;  /* 0x000000a073b07810 */ /* 0x000fe20007ffe0ff */
[----:B------:R-:W-:Y:S01]  /*40a0*/  BAR.SYNC.DEFER_BLOCKING 0x0 ;  /* 0x0000000000007b1d */ /* 0x000fe20000010000 */
[----:B0-----:R-:W-:Y:S01]  /*40b0*/  LEA.HI.SX32 R9, R8, R115, 0x1b ;  /* 0x0000007308097211 */ /* 0x001fe200078fdaff */
[----:B------:R-:W-:Y:S01]  /*40c0*/  FFMA.FTZ R65, -R2, R65, -RZ ;  /* 0x0000004102417223 */ /* 0x000fe200000109ff */
[-C--:B------:R-:W-:Y:S01]  /*40d0*/  LEA.HI.SX32 R173, R10, R115.reuse, 0x1b ;  /* 0x000000730aad7211 */ /* 0x080fe200078fdaff */
[----:B------:R-:W-:Y:S01]  /*40e0*/  FMUL.FTZ R187, R0, R160 ;  /* 0x000000a000bb7220 */ /* 0x000fe20000410000 */
[-C--:B------:R-:W-:Y:S01]  /*40f0*/  LEA.HI.SX32 R11, R164, R115.reuse, 0x1b ;  /* 0x00000073a40b7211 */ /* 0x080fe200078fdaff */
[----:B------:R-:W-:Y:S01]  /*4100*/  FFMA.FTZ R67, -R0, R158, -RZ ;  /* 0x0000009e00437223 */ /* 0x000fe200000109ff */
[----:B------:R-:W-:-:S02]  /*4110*/  LEA.HI.SX32 R157, R168, R115, 0x1b ;  /* 0x00000073a89d7211 */ /* 0x000fc400078fdaff */
[----:B------:R-:W-:Y:S02]  /*4120*/  LEA.HI.SX32 R163, R176, R115, 0x1b ;  /* 0x00000073b0a37211 */ /* 0x000fe400078fdaff */
[----:B------:R-:W-:Y:S01]  /*4130*/  LEA R176, R9, R116, 0x2 ;  /* 0x0000007409b07211 */ /* 0x000fe200078e10ff */
[----:B------:R-:W-:Y:S01]  /*4140*/  FFMA.FTZ R9, -R4, R64, -RZ ;  /* 0x0000004004097223 */ /* 0x000fe200000109ff */
[-C--:B------:R-:W-:Y:S02]  /*4150*/  LEA R173, R173, R116.reuse, 0x2 ;  /* 0x00000074adad7211 */ /* 0x080fe400078e10ff */
[----:B------:R-:W-:Y:S01]  /*4160*/  LEA R168, R11, R116, 0x2 ;  /* 0x000000740ba87211 */ /* 0x000fe200078e10ff */
[----:B------:R-:W-:Y:S01]  /*4170*/  FFMA.FTZ R11, -R3, R162, -RZ ;  /* 0x000000a2030b7223 */ /* 0x000fe200000109ff */
[-C--:B------:R-:W-:Y:S02]  /*4180*/  LEA R164, R157, R116.reuse, 0x2 ;  /* 0x000000749da47211 */ /* 0x080fe400078e10ff */
[----:B------:R-:W-:Y:S01]  /*4190*/  LEA R163, R163, R116, 0x2 ;  /* 0x00000074a3a37211 */ /* 0x000fe200078e10ff */
[----:B------:R1:W0:Y:S04]  /*41a0*/  LDS R179, [R111] ;  /* 0x000000006fb37984 */ /* 0x0002280000000800 */
[----:B------:R1:W2:Y:S04]  /*41b0*/  LDS R181, [R176+0x4a0] ;  /* 0x0004a000b0b57984 */ /* 0x0002a80000000800 */
[----:B------:R1:W3:Y:S04]  /*41c0*/  LDS R171, [R173+0x520] ;  /* 0x00052000adab7984 */ /* 0x0002e80000000800 */
[----:B------:R1:W4:Y:S04]  /*41d0*/  LDS R167, [R168+0x5a0] ;  /* 0x0005a000a8a77984 */ /* 0x0003280000000800 */
[----:B------:R1:W0:Y:S04]  /*41e0*/  LDS R165, [R164+0x620] ;  /* 0x00062000a4a57984 */ /* 0x0002280000000800 */
[----:B------:R1:W0:Y:S04]  /*41f0*/  LDS R161, [R163+0x6a0] ;  /* 0x0006a000a3a17984 */ /* 0x0002280000000800 */
[----:B------:R1:W0:Y:S04]  /*4200*/  LDS R159, [R113+0x300] ;  /* 0x00030000719f7984 */ /* 0x0002280000000800 */
[----:B------:R1:W0:Y:S04]  /*4210*/  LDS R157, [R109+0x380] ;  /* 0x000380006d9d7984 */ /* 0x0002280000000800 */
        /* <DEDUP_REMOVED lines=9> */
[----:B--234-:R-:W-:Y:S05]  /*42b0*/  @!P1 BRA `(.L_x_18033) ;  /* 0x0000000000ac9947 */ /* 0x01cfea0003800000 */
[C---:B------:R-:W-:Y:S01]  /*42c0*/  IMAD R64, R77.reuse, UR26, RZ ;  /* 0x0000001a4d407c24 */ /* 0x040fe2000f8e02ff */
[----:B-1----:R-:W1:Y:S01]  /*42d0*/  LDS R183, [R111+0x420] ;  /* 0x000420006fb77984 */ /* 0x002e620000000800 */
[----:B------:R-:W-:Y:S02]  /*42e0*/  IMAD R8, R77, UR24, RZ ;  /* 0x000000184d087c24 */ /* 0x000fe4000f8e02ff */
[----:B------:R-:W-:-:S04]  /*42f0*/  IMAD.WIDE.U32 R10, R119, UR26, RZ ;  /* 0x0000001a770a7c25 */ /* 0x000fc8000f8e00ff */
[C---:B------:R-:W-:Y:S01]  /*4300*/  IMAD R65, R119.reuse, UR27, R64 ;  /* 0x0000001b77417c24 */ /* 0x040fe2000f8e0240 */
[----:B------:R-:W-:Y:S01]  /*4310*/  IADD3 R64, R90, -0x1, RZ ;  /* 0xffffffff5a407810 */ /* 0x000fe20007ffe0ff */
[----:B------:R-:W-:-:S03]  /*4320*/  IMAD.WIDE.U32 R66, R119, UR24, RZ ;  /* 0x0000001877427c25 */ /* 0x000fc6000f8e00ff */
[----:B------:R-:W-:Y:S01]  /*4330*/  IADD3 R11, R65, R11, RZ ;  /* 0x0000000b410b7210 */ /* 0x000fe20007ffe0ff */
[----:B------:R-:W-:Y:S01]  /*4340*/  IMAD R9, R119, UR25, R8 ;  /* 0x0000001977097c24 */ /* 0x000fe2000f8e0208 */
[----:B------:R-:W-:Y:S02]  /*4350*/  SHF.R.U32.HI R65, RZ, 0x1, R51 ;  /* 0x00000001ff417819 */ /* 0x000fe40000011633 */
[----:B------:R-:W-:Y:S02]  /*4360*/  SHF.R.U32.HI R8, RZ, 0x1, R49 ;  /* 0x00000001ff087819 */ /* 0x000fe40000011631 */
[----:B------:R-:W-:Y:S01]  /*4370*/  IADD3 R67, R9, R67, RZ ;  /* 0x0000004309437210 */ /* 0x000fe20007ffe0ff */
[----:B------:R-:W-:Y:S01]  /*4380*/  IMAD R158, R65, UR14, RZ ;  /* 0x0000000e419e7c24 */ /* 0x000fe2000f8e02ff */
[----:B------:R-:W-:Y:S01]  /*4390*/  SHF.L.U32 R64, R64, 0x8, RZ ;  /* 0x0000000840407819 */ /* 0x000fe200000006ff */
[----:B------:R-:W-:Y:S01]  /*43a0*/  IMAD R160, R8, UR14, RZ ;  /* 0x0000000e08a07c24 */ /* 0x000fe2000f8e02ff */
[----:B------:R-:W-:-:S02]  /*43b0*/  SHF.R.U64 R9, R50, 0x1, R51 ;  /* 0x0000000132097819 */ /* 0x000fc40000001233 */
[----:B------:R-:W-:Y:S02]  /*43c0*/  SHF.R.U64 R65, R48, 0x1, R49 ;  /* 0x0000000130417819 */ /* 0x000fe40000001231 */
[C---:B------:R-:W-:Y:S01]  /*43d0*/  IADD3 R8, P1, R64.reuse, R115, RZ ;  /* 0x0000007340087210 */ /* 0x040fe20007f3e0ff */
[C---:B------:R-:W-:Y:S02]  /*43e0*/  IMAD R185, R9.reuse, UR15, R158 ;  /* 0x0000000f09b97c24 */ /* 0x040fe4000f8e029e */
[----:B------:R-:W-:Y:S01]  /*43f0*/  IMAD.WIDE.U32 R10, R9, UR14, R10 ;  /* 0x0000000e090a7c25 */ /* 0x000fe2000f8e000a */
[----:B------:R-:W-:-:S03]  /*4400*/  LEA.HI.X.SX32 R9, R64, RZ, 0x1, P1 ;  /* 0x000000ff40097211 */ /* 0x000fc600008f0eff */
[----:B------:R-:W-:Y:S02]  /*4410*/  IMAD R158, R142, UR18, RZ ;  /* 0x000000128e9e7c24 */ /* 0x000fe4000f8e02ff */
[C---:B------:R-:W-:Y:S02]  /*4420*/  IMAD R189, R65.reuse, UR15, R160 ;  /* 0x0000000f41bd7c24 */ /* 0x040fe4000f8e02a0 */
[----:B------:R-:W-:-:S04]  /*4430*/  IMAD.WIDE.U32 R66, R65, UR14, R66 ;  /* 0x0000000e41427c25 */ /* 0x000fc8000f8e0042 */
[----:B------:R-:W-:Y:S01]  /*4440*/  IMAD R160, R142, UR20, RZ ;  /* 0x000000148ea07c24 */ /* 0x000fe2000f8e02ff */
[----:B------:R-:W-:Y:S01]  /*4450*/  IADD3 R142, R189, R67, RZ ;  /* 0x00000043bd8e7210 */ /* 0x000fe20007ffe0ff */
[----:B------:R-:W-:Y:S01]  /*4460*/  IMAD R187, R71, UR19, R158 ;  /* 0x0000001347bb7c24 */ /* 0x000fe2000f8e029e */
[----:B------:R-:W-:Y:S01]  /*4470*/  IADD3 R158, R185, R11, RZ ;  /* 0x0000000bb99e7210 */ /* 0x000fe20007ffe0ff */
[C---:B------:R-:W-:Y:S01]  /*4480*/  IMAD.WIDE.U32 R64, R71.reuse, UR18, R8 ;  /* 0x0000001247407c25 */ /* 0x040fe2000f8e0008 */
[----:B------:R-:W-:Y:S02]  /*4490*/  LEA R185, P1, R10, R52, 0x3 ;  /* 0x000000340ab97211 */ /* 0x000fe400078218ff */
[----:B------:R-:W-:Y:S01]  /*44a0*/  LEA R67, P2, R66, R56, 0x3 ;  /* 0x0000003842437211 */ /* 0x000fe200078418ff */
[C---:B------:R-:W-:Y:S01]  /*44b0*/  IMAD R189, R71.reuse, UR21, R160 ;  /* 0x0000001547bd7c24 */ /* 0x040fe2000f8e02a0 */
        /* <DEDUP_REMOVED lines=9> */
[----:B0-----:R2:W-:Y:S04]  /*4550*/  REDG.E.ADD.F32.FTZ.RN.STRONG.GPU desc[UR12][R10.64], R179 ;  /* 0x000000b30a0079a6 */ /* 0x0015e8000c10f38c */
[----:B-1----:R2:W-:Y:S02]  /*4560*/  REDG.E.ADD.F32.FTZ.RN.STRONG.GPU desc[UR12][R66.64], R183 ;  /* 0x000000b7420079a6 */ /* 0x0025e4000c10f38c */
.L_x_18033:
[----:B------:R-:W-:Y:S05]  /*4570*/  BSYNC B0 ;  /* 0x0000000000007941 */ /* 0x000fea0003800000 */
.L_x_18032:
[----:B-12---:R1:W2:Y:S01]  /*4580*/  LDS R67, [R176+0x8c0] ;  /* 0x0008c000b0437984 */ /* 0x0062a20000000800 */
[----:B------:R-:W-:Y:S01]  /*4590*/  ISETP.GE.AND P1, PT, R178, 0x21, PT ;  /* 0x00000021b200780c */ /* 0x000fe20003f26270 */
[----:B------:R-:W-:Y:S01]  /*45a0*/  USHF.L.U64.HI UR7, UR5, 0x2, UR6 ;  /* 0x0000000205077899 */ /* 0x000fe20008010206 */
[----:B------:R-:W-:Y:S01]  /*45b0*/  FADD.FTZ R166, R175, R166 ;  /* 0x000000a6afa67221 */ /* 0x000fe20000010000 */
[----:B------:R-:W-:Y:S01]  /*45c0*/  USHF.L.U32 UR22, UR5, 0x2, URZ ;  /* 0x0000000205167899 */ /* 0x000fe2000800063f */
[----:B------:R-:W-:Y:S01]  /*45d0*/  FADD.FTZ R177, R177, R170 ;  /* 0x000000aab1b17221 */ /* 0x000fe20000010000 */
[----:B------:R-:W-:Y:S01]  /*45e0*/  BSSY B0, `(.L_x_18034) ;  /* 0x000000e000007945 */ /* 0x000fe20003800000 */
[----:B------:R-:W-:Y:S01]  /*45f0*/  FADD.FTZ R65, R166, R169 ;  /* 0x000000a9a6417221 */ /* 0x000fe20000010000 */
[----:B------:R-:W-:Y:S02]  /*4600*/  IMAD R8, R54, UR7, RZ ;  /* 0x0000000736087c24 */ /* 0x000fe4000f8e02ff */
[----:B------:R-:W-:Y:S01]  /*4610*/  FADD.FTZ R64, R177, R172 ;  /* 0x000000acb1407221 */ /* 0x000fe20000010000 */
[----:B------:R-:W-:-:S02]  /*4620*/  IMAD R10, R58, UR7, RZ ;  /* 0x000000073a0a7c24 */ /* 0x000fc4000f8e02ff */
[----:B------:R-:W-:Y:S02]  /*4630*/  IMAD R169, R55, UR22, R8 ;  /* 0x0000001637a97c24 */ /* 0x000fe4000f8e0208 */
[----:B------:R-:W-:Y:S01]  /*4640*/  IMAD R175, R59, UR22, R10 ;  /* 0x000000163baf7c24 */ /* 0x000fe2000f8e020a */
[----:B-1----:R-:W-:Y:S06]  /*4650*/  @!P1 BRA `(.L_x_18035) ;  /* 0x0000000000189947 */ /* 0x002fec0003800000 */
[----:B------:R-:W-:-:S04]  /*4660*/  IMAD.WIDE.U32 R10, R54, UR22, R18 ;  /* 0x00000016360a7c25 */ /* 0x000fc8000f8e0012 */
[----:B------:R-:W-:Y:S01]  /*4670*/  IMAD.WIDE.U32 R8, R58, UR22, R32 ;  /* 0x000000163a087c25 */ /* 0x000fe2000f8e0020 */
[----:B------:R-:W-:-:S04]  /*4680*/  IADD3 R11, R11, R169, RZ ;  /* 0x000000a90b0b7210 */ /* 0x000fc80007ffe0ff */
[----:B------:R-:W-:Y:S01]  /*4690*/  IADD3 R9, R9, R175, RZ ;  /* 0x000000af09097210 */ /* 0x000fe20007ffe0ff */
[----:B------:R1:W-:Y:S04]  /*46a0*/  REDG.E.ADD.F32.FTZ.RN.STRONG.GPU desc[UR12][R10.64], R181 ;  /* 0x000000b50a0079a6 */ /* 0x0003e8000c10f38c */
[----:B--2---:R1:W-:Y:S02]  /*46b0*/  REDG.E.ADD.F32.FTZ.RN.STRONG.GPU desc[UR12][R8.64], R67 ;  /* 0x00000043080079a6 */ /* 0x0043e4000c10f38c */
.L_x_18035:
[----:B------:R-:W-:Y:S05]  /*46c0*/  BSYNC B0 ;  /* 0x0000000000007941 */ /* 0x000fea0003800000 */
.L_x_18034:
[----:B------:R-:W3:Y:S01]  /*46d0*/  LDS R173, [R173+0x940] ;  /* 0x00094000adad7984 */ /* 0x000ee20000000800 */
        /* <DEDUP_REMOVED lines=8> */
[----:B-1----:R-:W-:-:S04]  /*4760*/  IMAD.WIDE.U32 R10, R54, UR22, R20 ;  /* 0x00000016360a7c25 */ /* 0x002fc8000f8e0014 */
[----:B------:R-:W-:Y:S01]  /*4770*/  IMAD.WIDE.U32 R8, R58, UR22, R34 ;  /* 0x000000163a087c25 */ /* 0x000fe2000f8e0022 */
[----:B------:R-:W-:-:S04]  /*4780*/  IADD3 R11, R169, R11, RZ ;  /* 0x0000000ba90b7210 */ /* 0x000fc80007ffe0ff */
[----:B------:R-:W-:Y:S01]  /*4790*/  IADD3 R9, R175, R9, RZ ;  /* 0x00000009af097210 */ /* 0x000fe20007ffe0ff */
[----:B------:R4:W-:Y:S04]  /*47a0*/  REDG.E.ADD.F32.FTZ.RN.STRONG.GPU desc[UR12][R10.64], R171 ;  /* 0x000000ab0a0079a6 */ /* 0x0009e8000c10f38c */
[----:B---3--:R4:W-:Y:S02]  /*47b0*/  REDG.E.ADD.F32.FTZ.RN.STRONG.GPU desc[UR12][R8.64], R173 ;  /* 0x000000ad080079a6 */ /* 0x0089e4000c10f38c */
.L_x_18037:
[----:B------:R-:W-:Y:S05]  /*47c0*/  BSYNC B0 ;  /* 0x0000000000007941 */ /* 0x000fea0003800000 */
.L_x_18036:
[----:B-12---:R1:W2:Y:S01]  /*47d0*/  LDS R67, [R168+0x9c0] ;  /* 0x0009c000a8437984 */ /* 0x0062a20000000800 */
[----:B------:R-:W-:Y:S04]  /*47e0*/  BSSY B0, `(.L_x_18038) ;  /* 0x0000008000007945 */ /* 0x000fe80003800000 */
[----:B------:R-:W-:Y:S05]  /*47f0*/  @!P1 BRA `(.L_x_18039) ;  /* 0x0000000000189947 */ /* 0x000fea0003800000 */
[----:B----4-:R-:W-:-:S04]  /*4800*/  IMAD.WIDE.U32 R10, R54, UR22, R22 ;  /* 0x00000016360a7c25 */ /* 0x010fc8000f8e0016 */
[----:B------:R-:W-:Y:S01]  /*4810*/  IMAD.WIDE.U32 R8, R58, UR22, R36 ;  /* 0x000000163a087c25 */ /* 0x000fe2000f8e0024 */
[----:B------:R-:W-:-:S04]  /*4820*/  IADD3 R11, R169, R11, RZ ;  /* 0x0000000ba90b7210 */ /* 0x000fc80007ffe0ff */
[----:B------:R-:W-:Y:S01]  /*4830*/  IADD3 R9, R175, R9, RZ ;  /* 0x00000009af097210 */ /* 0x000fe20007ffe0ff */
[----:B------:R4:W-:Y:S04]  /*4840*/  REDG.E.ADD.F32.FTZ.RN.STRONG.GPU desc[UR12][R10.64], R167 ;  /* 0x000000a70a0079a6 */ /* 0x0009e8000c10f38c */
[----:B--2---:R4:W-:Y:S02]  /*4850*/  REDG.E.ADD.F32.FTZ.RN.STRONG.GPU desc[UR12][R8.64], R67 ;  /* 0x00000043080079a6 */ /* 0x0049e4000c10f38c */
.L_x_18039:
[----:B------:R-:W-:Y:S05]  /*4860*/  BSYNC B0 ;  /* 0x0000000000007941 */ /* 0x000fea0003800000 */
.L_x_18038:
[----:B--2-4-:R2:W4:Y:S01]  /*4870*/  LDS R67, [R164+0xa40] ;  /* 0x000a4000a4437984 */ /* 0x0145220000000800 */
[----:B------:R-:W-:Y:S04]  /*4880*/  BSSY B0, `(.L_x_18040) ;  /* 0x0000008000007945 */ /* 0x000fe80003800000 */
[----:B------:R-:W-:Y:S05]  /*4890*/  @!P2 BRA `(.L_x_18041) ;  /* 0x000000000018a947 */ /* 0x000fea0003800000 */
[----:B------:R-:W-:-:S04]  /*48a0*/  IMAD.WIDE.U32 R10, R54, UR22, R24 ;  /* 0x00000016360a7c25 */ /* 0x000fc8000f8e0018 */
[----:B------:R-:W-:Y:S01]  /*48b0*/  IMAD.WIDE.U32 R8, R58, UR22, R38 ;  /* 0x000000163a087c25 */ /* 0x000fe2000f8e0026 */
[----:B------:R-:W-:-:S04]  /*48c0*/  IADD3 R11, R169, R11, RZ ;  /* 0x0000000ba90b7210 */ /* 0x000fc80007ffe0ff */
[----:B------:R-:W-:Y:S01]  /*48d0*/  IADD3 R9, R175, R9, RZ ;  /* 0x00000009af097210 */ /* 0x000fe20007ffe0ff */
[----:B0-----:R0:W-:Y:S04]  /*48e0*/  REDG.E.ADD.F32.FTZ.RN.STRONG.GPU desc[UR12][R10.64], R165 ;  /* 0x000000a50a0079a6 */ /* 0x0011e8000c10f38c */
[----:B----4-:R0:W-:Y:S02]  /*48f0*/  REDG.E.ADD.F32.FTZ.RN.STRONG.GPU desc[UR12][R8.64], R67 ;  /* 0x00000043080079a6 */ /* 0x0101e4000c10f38c */
.L_x_18041:
[----:B------:R-:W-:Y:S05]  /*4900*/  BSYNC B0 ;  /* 0x0000000000007941 */ /* 0x000fea0003800000 */
.L_x_18040:
[----:B------:R-:W0:Y:S01]  /*4910*/  LDS R163, [R163+0xac0] ;  /* 0x000ac000a3a37984 */ /* 0x000e220000000800 */
[----:B------:R-:W-:Y:S04]  /*4920*/  BSSY B0, `(.L_x_18042) ;  /* 0x0000008000007945 */ /* 0x000fe80003800000 */
[----:B------:R-:W-:Y:S05]  /*4930*/  @!P3 BRA `(.L_x_18043) ;  /* 0x000000000018b947 */ /* 0x000fea0003800000 */
[----:B0-----:R-:W-:-:S04]  /*4940*/  IMAD.WIDE.U32 R10, R54, UR22, R26 ;  /* 0x00000016360a7c25 */ /* 0x001fc8000f8e001a */
[----:B------:R-:W-:Y:S01]  /*4950*/  IMAD.WIDE.U32 R8, R58, UR22, R40 ;  /* 0x000000163a087c25 */ /* 0x000fe2000f8e0028 */
[----:B------:R-:W-:-:S04]  /*4960*/  IADD3 R11, R169, R11, RZ ;  /* 0x0000000ba90b7210 */ /* 0x000fc80007ffe0ff */
[----:B------:R-:W-:Y:S01]  /*4970*/  IADD3 R9, R175, R9, RZ ;  /* 0x00000009af097210 */ /* 0x000fe20007ffe0ff */
[----:B------:R0:W-:Y:S04]  /*4980*/  REDG.E.ADD.F32.FTZ.RN.STRONG.GPU desc[UR12][R10.64], R161 ;  /* 0x000000a10a0079a6 */ /* 0x0001e8000c10f38c */
[----:B------:R0:W-:Y:S02]  /*4990*/  REDG.E.ADD.F32.FTZ.RN.STRONG.GPU desc[UR12][R8.64], R163 ;  /* 0x000000a3080079a6 */ /* 0x0001e4000c10f38c */
.L_x_18043:
[----:B------:R-:W-:Y:S05]  /*49a0*/  BSYNC B0 ;  /* 0x0000000000007941 */ /* 0x000fea0003800000 */
.L_x_18042:
[----:B0---4-:R0:W4:Y:S01]  /*49b0*/  LDS R67, [R113+0x720] ;  /* 0x0007200071437984 */ /* 0x0111220000000800 */
[----:B------:R-:W-:Y:S04]  /*49c0*/  BSSY B0, `(.L_x_18044) ;  /* 0x0000008000007945 */ /* 0x000fe80003800000 */
[----:B------:R-:W-:Y:S05]  /*49d0*/  @!P4 BRA `(.L_x_18045) ;  /* 0x000000000018c947 */ /* 0x000fea0003800000 */
[----:B------:R-:W-:-:S04]  /*49e0*/  IMAD.WIDE.U32 R10, R54, UR22, R28 ;  /* 0x00000016360a7c25 */ /* 0x000fc8000f8e001c */
[----:B------:R-:W-:Y:S01]  /*49f0*/  IMAD.WIDE.U32 R8, R58, UR22, R42 ;  /* 0x000000163a087c25 */ /* 0x000fe2000f8e002a */
[----:B------:R-:W-:-:S04]  /*4a00*/  IADD3 R11, R169, R11, RZ ;  /* 0x0000000ba90b7210 */ /* 0x000fc80007ffe0ff */
[----:B------:R-:W-:Y:S01]  /*4a10*/  IADD3 R9, R175, R9, RZ ;  /* 0x00000009af097210 */ /* 0x000fe20007ffe0ff */
[----:B------:R0:W-:Y:S04]  /*4a20*/  REDG.E.ADD.F32.FTZ.RN.STRONG.GPU desc[UR12][R10.64], R159 ;  /* 0x0000009f0a0079a6 */ /* 0x0001e8000c10f38c */
[----:B----4-:R0:W-:Y:S02]  /*4a30*/  REDG.E.ADD.F32.FTZ.RN.STRONG.GPU desc[UR12][R8.64], R67 ;  /* 0x00000043080079a6 */ /* 0x0101e4000c10f38c */
.L_x_18045:
[----:B------:R-:W-:Y:S05]  /*4a40*/  BSYNC B0 ;  /* 0x0000000000007941 */ /* 0x000fea0003800000 */
.L_x_18044:
        /* <DEDUP_REMOVED lines=9> */
.L_x_18047:
[----:B------:R-:W-:Y:S05]  /*4ae0*/  BSYNC B0 ;  /* 0x0000000000007941 */ /* 0x000fea0003800000 */
.L_x_18046:
[----:B0-----:R-:W0:Y:S01]  /*4af0*/  SHFL.DOWN PT, R8, R65, 0x1, 0x1f ;  /* 0x08201f0041087f89 */ /* 0x001e2200000e0000 */
[C---:B------:R-:W-:Y:S01]  /*4b00*/  ISETP.GT.AND P1, PT, R107.reuse, 0x1e, PT ;  /* 0x0000001e6b00780c */ /* 0x040fe20003f24270 */
[----:B------:R-:W-:Y:S01]  /*4b10*/  BSSY B0, `(.L_x_18048) ;  /* 0x0000053000007945 */ /* 0x000fe20003800000 */
[----:B------:R-:W-:Y:S01]  /*4b20*/  ISETP.NE.AND P2, PT, R107, RZ, PT ;  /* 0x000000ff6b00720c */ /* 0x000fe20003f45270 */
[----:B------:R-:W5:-:S12]  /*4b30*/  SHFL.DOWN PT, R9, R64, 0x1, 0x1f ;  /* 0x08201f0040097f89 */ /* 0x000f5800000e0000 */
[----:B------:R-:W1:Y:S01]  /*4b40*/  @!P2 S2R R66, SR_CgaCtaId ;  /* 0x000000000042a919 */ /* 0x000e620000008800 */
        /* <DEDUP_REMOVED lines=14> */
[----:B------:R-:W-:Y:S02]  /*4c30*/  FMUL.FTZ R9, R63, R69 ;  /* 0x000000453f097220 */ /* 0x000fe40000410000 */
[----:B------:R-:W5:Y:S10]  /*4c40*/  SHFL.DOWN PT, R11, R64, 0x8, 0x1f ;  /* 0x09001f00400b7f89 */ /* 0x000f7400000e0000 */
[----:B0-----:R-:W-:Y:S01]  /*4c50*/  @!P1 FADD.FTZ R65, R65, R8 ;  /* 0x0000000841419221 */ /* 0x001fe20000010000 */
[----:B-----5:R-:W-:-:S04]  /*4c60*/  @!P1 FADD.FTZ R64, R64, R11 ;  /* 0x0000000b40409221 */ /* 0x020fc80000010000 */
[----:B------:R-:W0:Y:S01]  /*4c70*/  SHFL.DOWN PT, R10, R65, 0x10, 0x1f ;  /* 0x0a001f00410a7f89 */ /* 0x000e2200000e0000 */
[-C--:B------:R-:W-:Y:S01]  /*4c80*/  FFMA.FTZ R11, R62, R68.reuse, -R9 ;  /* 0x000000443e0b7223 */ /* 0x080fe20000010809 */
[----:B------:R-:W-:Y:S01]  /*4c90*/  ISETP.GT.AND P1, PT, R107, 0xf, PT ;  /* 0x0000000f6b00780c */ /* 0x000fe20003f24270 */
[C---:B------:R-:W-:Y:S01]  /*4ca0*/  FMUL.FTZ R9, R63.reuse, R68 ;  /* 0x000000443f097220 */ /* 0x040fe20000410000 */
[----:B------:R-:W5:Y:S01]  /*4cb0*/  SHFL.DOWN PT, R157, R64, 0x10, 0x1f ;  /* 0x0a001f00409d7f89 */ /* 0x000f6200000e0000 */
[----:B------:R-:W-:Y:S01]  /*4cc0*/  FMUL.FTZ R154, R154, R11 ;  /* 0x0000000b9a9a7220 */ /* 0x000fe20000410000 */
[----:B------:R-:W-:Y:S01]  /*4cd0*/  @!P2 MOV R11, 0x400 ;  /* 0x00000400000ba802 */ /* 0x000fe20000000f00 */
[----:B------:R-:W-:Y:S01]  /*4ce0*/  FFMA.FTZ R8, R62, R69, R9 ;  /* 0x000000453e087223 */ /* 0x000fe20000010009 */
[----:B------:R-:W-:Y:S01]  /*4cf0*/  FMUL.FTZ R9, R63, R124 ;  /* 0x0000007c3f097220 */ /* 0x000fe20000410000 */
[----:B------:R-:W-:Y:S01]  /*4d00*/  FMUL.FTZ R68, R127, R68 ;  /* 0x000000447f447220 */ /* 0x000fe20000410000 */
[----:B-1----:R-:W-:Y:S01]  /*4d10*/  @!P2 LEA R116, R66, R11, 0x18 ;  /* 0x0000000b4274a211 */ /* 0x002fe200078ec0ff */
[----:B------:R-:W-:Y:S01]  /*4d20*/  FFMA.FTZ R154, R153, R8, R154 ;  /* 0x00000008999a7223 */ /* 0x000fe2000001009a */
[-C--:B------:R-:W-:Y:S01]  /*4d30*/  FMUL.FTZ R8, R137, R126.reuse ;  /* 0x0000007e89087220 */ /* 0x080fe20000410000 */
[CC--:B------:R-:W-:Y:S01]  /*4d40*/  FMUL.FTZ R11, R63.reuse, R126.reuse ;  /* 0x0000007e3f0b7220 */ /* 0x0c0fe20000410000 */
[C---:B----4-:R-:W-:Y:S01]  /*4d50*/  FFMA.FTZ R67, R62.reuse, R126, -R9 ;  /* 0x0000007e3e437223 */ /* 0x050fe20000010809 */
[----:B------:R-:W-:Y:S01]  /*4d60*/  FMUL.FTZ R9, R63, R130 ;  /* 0x000000823f097220 */ /* 0x000fe20000410000 */
[-C--:B------:R-:W-:Y:S01]  /*4d70*/  FFMA.FTZ R66, R135, R124.reuse, R8 ;  /* 0x0000007c87427223 */ /* 0x080fe20000010008 */
[C---:B------:R-:W-:Y:S01]  /*4d80*/  FFMA.FTZ R124, R62.reuse, R124, R11 ;  /* 0x0000007c3e7c7223 */ /* 0x040fe2000001000b */
[----:B------:R-:W-:Y:S01]  /*4d90*/  FMUL.FTZ R11, R63, R132 ;  /* 0x000000843f0b7220 */ /* 0x000fe20000410000 */
[----:B------:R-:W-:Y:S01]  /*4da0*/  FFMA.FTZ R9, R62, R128, -R9 ;  /* 0x000000803e097223 */ /* 0x000fe20000010809 */
[----:B------:R-:W-:Y:S01]  /*4db0*/  FMUL.FTZ R156, R156, R67 ;  /* 0x000000439c9c7220 */ /* 0x000fe20000410000 */
[----:B------:R-:W-:Y:S01]  /*4dc0*/  FFMA.FTZ R68, R129, R69, R68 ;  /* 0x0000004581447223 */ /* 0x000fe20000010044 */
[----:B------:R-:W-:Y:S01]  /*4dd0*/  FFMA.FTZ R11, R62, R134, -R11 ;  /* 0x000000863e0b7223 */ /* 0x000fe2000001080b */
[----:B------:R-:W-:Y:S01]  /*4de0*/  FMUL.FTZ R67, R144, R9 ;  /* 0x0000000990437220 */ /* 0x000fe20000410000 */
[----:B0-----:R-:W-:Y:S01]  /*4df0*/  @!P1 FADD.FTZ R65, R65, R10 ;  /* 0x0000000a41419221 */ /* 0x001fe20000010000 */
[----:B------:R-:W-:Y:S01]  /*4e00*/  FMUL.FTZ R10, R141, R128 ;  /* 0x000000808d0a7220 */ /* 0x000fe20000410000 */
[----:B------:R-:W-:Y:S01]  /*4e10*/  FMUL.FTZ R11, R140, R11 ;  /* 0x0000000b8c0b7220 */ /* 0x000fe20000410000 */
[----:B------:R-:W-:Y:S01]  /*4e20*/  FFMA.FTZ R124, R155, R124, R156 ;  /* 0x0000007c9b7c7223 */ /* 0x000fe2000001009c */
[----:B-----5:R-:W-:Y:S01]  /*4e30*/  @!P1 FADD.FTZ R64, R64, R157 ;  /* 0x0000009d40409221 */ /* 0x020fe20000010000 */
[----:B------:R-:W-:Y:S01]  /*4e40*/  MOV R8, R65 ;  /* 0x0000004100087202 */ /* 0x000fe20000000f00 */
[C---:B------:R-:W-:Y:S01]  /*4e50*/  FMUL.FTZ R65, R63.reuse, R128 ;  /* 0x000000803f417220 */ /* 0x040fe20000410000 */
[-C--:B------:R-:W-:Y:S01]  /*4e60*/  FMUL.FTZ R63, R63, R134.reuse ;  /* 0x000000863f3f7220 */ /* 0x080fe20000410000 */
[----:B------:R-:W-:Y:S01]  /*4e70*/  FMUL.FTZ R134, R147, R134 ;  /* 0x0000008693867220 */ /* 0x000fe20000410000 */
[----:B------:R-:W-:Y:S01]  /*4e80*/  MOV R9, R64 ;  /* 0x0000004000097202 */ /* 0x000fe20000000f00 */
[C---:B------:R-:W-:Y:S01]  /*4e90*/  FFMA.FTZ R65, R62.reuse, R130, R65 ;  /* 0x000000823e417223 */ /* 0x040fe20000010041 */
        /* <DEDUP_REMOVED lines=26> */
.L_x_18049:
[----:B------:R-:W-:Y:S05]  /*5040*/  BSYNC B0 ;  /* 0x0000000000007941 */ /* 0x000fea0003800000 */
.L_x_18048:
[----:B------:R-:W-:Y:S01]  /*5050*/  IADD3 R71, R71, 0x1, RZ ;  /* 0x0000000147477810 */ /* 0x000fe20007ffe0ff */
[----:B------:R-:W-:-:S03]  /*5060*/  UIADD3 UR5, UP0, UR5, 0x1, URZ ;  /* 0x0000000105057890 */ /* 0x000fc6000ff1e03f */
[----:B------:R-:W-:Y:S01]  /*5070*/  ISETP.GE.AND P0, PT, R71, UR23, PT ;  /* 0x0000001747007c0c */ /* 0x000fe2000bf06270 */
[----:B------:R-:W-:-:S12]  /*5080*/  UIADD3.X UR6, URZ, UR6, URZ, UP0, !UPT ;  /* 0x000000063f067290 */ /* 0x000fd800087fe43f */
[----:B------:R-:W-:Y:S05]  /*5090*/  @!P0 BRA `(.L_x_18050) ;  /* 0xffffffc8001c8947 */ /* 0x000fea000383ffff */
.L_x_18019:
[----:B------:R-:W1:Y:S08]  /*50a0*/  S2UR UR6, SR_CgaCtaId ;  /* 0x00000000000679c3 */ /* 0x000e700000008800 */
[----:B------:R-:W-:Y:S01]  /*50b0*/  BAR.SYNC.DEFER_BLOCKING 0x0 ;  /* 0x0000000000007b1d */ /* 0x000fe20000010000 */
[----:B------:R-:W-:Y:S02]  /*50c0*/  ISETP.NE.AND P0, PT, R115, RZ, PT ;  /* 0x000000ff7300720c */ /* 0x000fe40003f05270 */
[----:B------:R-:W-:-:S02]  /*50d0*/  F2FP.BF16.F32.PACK_AB R78, R81, R85 ;  /* 0x00000055514e723e */ /* 0x000fc400000010ff */
[----:B------:R-:W-:Y:S01]  /*50e0*/  F2FP.BF16.F32.PACK_AB R79, R79, R83 ;  /* 0x000000534f4f723e */ /* 0x000fe200000010ff */
[----:B------:R-:W-:Y:S01]  /*50f0*/  UMOV UR5, 0x400 ;  /* 0x0000040000057882 */ /* 0x000fe20000000000 */
[CC--:B------:R-:W-:Y:S01]  /*5100*/  LEA R20, R107.reuse, R116.reuse, 0x3 ;  /* 0x000000746b147211 */ /* 0x0c0fe200078e18ff */
[----:B------:R-:W4:Y:S01]  /*5110*/  LDC.64 R10, c[0x0][0x388] ;  /* 0x0000e200ff0a7b82 */ /* 0x000f220000000a00 */
[----:B------:R-:W-:Y:S01]  /*5120*/  LEA R22, R107, R116, 0x1 ;  /* 0x000000746b167211 */ /* 0x000fe200078e08ff */
[----:B------:R-:W-:Y:S01]  /*5130*/  BSSY B0, `(.L_x_18051) ;  /* 0x0000021000007945 */ /* 0x000fe20003800000 */
[----:B------:R-:W-:Y:S02]  /*5140*/  SHF.R.S32.HI R18, RZ, 0x1f, R97 ;  /* 0x0000001fff127819 */ /* 0x000fe40000011461 */
[----:B0-----:R-:W-:Y:S02]  /*5150*/  IADD3 R8, P2, R97, R88, RZ ;  /* 0x0000005861087210 */ /* 0x001fe40007f5e0ff */
[----:B------:R-:W-:-:S02]  /*5160*/  IADD3 R31, -R125, UR4, RZ ;  /* 0x000000047d1f7c10 */ /* 0x000fc4000fffe1ff */
[----:B------:R-:W-:Y:S01]  /*5170*/  LEA.HI.X.SX32 R9, R88, R18, 0x1, P2 ;  /* 0x0000001258097211 */ /* 0x000fe200010f0eff */
[----:B-1----:R-:W-:Y:S01]  /*5180*/  ULEA UR5, UR6, UR5, 0x18 ;  /* 0x0000000506057291 */ /* 0x002fe2000f8ec03f */
[----:B------:R-:W-:Y:S01]  /*5190*/  STS.64 [R20], R78 ;  /* 0x0000004e14007388 */ /* 0x000fe20000000a00 */
[----:B------:R-:W-:-:S03]  /*51a0*/  NOP ;  /* 0x0000000000007918 */ /* 0x000fc60000000000 */
[----:B------:R-:W-:Y:S01]  /*51b0*/  LDS.U16 R19, [R22] ;  /* 0x0000000016137984 */ /* 0x000fe20000000400 */
[----:B------:R-:W-:Y:S01]  /*51c0*/  MOV R116, UR5 ;  /* 0x0000000500747c02 */ /* 0x000fe20008000f00 */
[C---:B----4-:R-:W-:Y:S02]  /*51d0*/  IMAD R4, R10.reuse, UR15, RZ ;  /* 0x0000000f0a047c24 */ /* 0x050fe4000f8e02ff */
[----:B------:R-:W-:Y:S01]  /*51e0*/  LDS.U16 R21, [R22+0x40] ;  /* 0x0000400016157984 */ /* 0x000fe20000000400 */
[----:B------:R-:W-:-:S03]  /*51f0*/  IMAD.WIDE.U32 R2, R10, UR14, RZ ;  /* 0x0000000e0a027c25 */ /* 0x000fc6000f8e00ff */
[----:B------:R-:W-:Y:S01]  /*5200*/  LDS.U16 R23, [R22+0x80] ;  /* 0x0000800016177984 */ /* 0x000fe20000000400 */
[----:B------:R-:W-:-:S03]  /*5210*/  IMAD R11, R11, UR14, R4 ;  /* 0x0000000e0b0b7c24 */ /* 0x000fc6000f8e0204 */
[----:B------:R-:W-:Y:S02]  /*5220*/  LDS.U16 R25, [R22+0xc0] ;  /* 0x0000c00016197984 */ /* 0x000fe40000000400 */
[----:B------:R-:W-:Y:S02]  /*5230*/  IADD3 R27, R3, R11, RZ ;  /* 0x0000000b031b7210 */ /* 0x000fe40007ffe0ff */
[----:B------:R-:W-:Y:S01]  /*5240*/  @!P0 STS [UR5+0x100], R86 ;  /* 0x00010056ff008988 */ /* 0x000fe20008000805 */
        /* <DEDUP_REMOVED lines=15> */
.L_x_18052:
[----:B------:R-:W-:Y:S05]  /*5340*/  BSYNC B0 ;  /* 0x0000000000007941 */ /* 0x000fea0003800000 */
.L_x_18051:
[----:B------:R-:W-:Y:S01]  /*5350*/  ULDC.64 UR6, c[0x0][0x390] ;  /* 0x0000e40000067ab9 */ /* 0x000fe20000000a00 */
[----:B------:R-:W-:Y:S01]  /*5360*/  MOV R3, R27 ;  /* 0x0000001b00037202 */ /* 0x000fe20000000f00 */
[----:B------:R-:W-:Y:S01]  /*5370*/  IMAD R4, R122, UR6, RZ ;  /* 0x000000067a047c24 */ /* 0x000fe2000f8e02ff */
[----:B------:R-:W-:Y:S01]  /*5380*/  LOP3.LUT R35, R97, 0x20, RZ, 0xfc, !PT ;  /* 0x0000002061237812 */ /* 0x000fe200078efcff */
[----:B------:R-:W-:Y:S01]  /*5390*/  IMAD R31, R31, -0x80, RZ ;  /* 0xffffff801f1f7824 */ /* 0x000fe200078e02ff */
[----:B------:R-:W-:Y:S01]  /*53a0*/  LOP3.LUT R37, R97, 0x40, RZ, 0xfc, !PT ;  /* 0x0000004061257812 */ /* 0x000fe200078efcff */
[----:B------:R-:W-:Y:S01]  /*53b0*/  IMAD.WIDE.U32 R2, R123, UR6, R2 ;  /* 0x000000067b027c25 */ /* 0x000fe2000f8e0002 */
[----:B------:R-:W-:Y:S01]  /*53c0*/  LOP3.LUT R39, R97, 0x60, RZ, 0xfc, !PT ;  /* 0x0000006061277812 */ /* 0x000fe200078efcff */
[----:B------:R-:W-:Y:S01]  /*53d0*/  BSSY B0, `(.L_x_18053) ;  /* 0x0000036000007945 */ /* 0x000fe20003800000 */
[----:B------:R-:W-:Y:S01]  /*53e0*/  SHF.R.S32.HI R33, RZ, 0x1f, R31 ;  /* 0x0000001fff217819 */ /* 0x000fe2000001141f */
[----:B0-----:R-:W-:Y:S01]  /*53f0*/  IMAD R10, R123, UR7, R4 ;  /* 0x000000077b0a7c24 */ /* 0x001fe2000f8e0204 */
        /* <DEDUP_REMOVED lines=21> */
[----:B0-----:R-:W-:-:S07]  /*5550*/  IADD3.X R21, R18, -0x1, RZ, P1, !PT ;  /* 0xffffffff12157810 */ /* 0x001fce0000ffe4ff */
[----:B-1----:R-:W0:Y:S01]  /*5560*/  LDC.64 R24, c[0x0][0x3a8] ;  /* 0x0000ea00ff187b82 */ /* 0x002e220000000a00 */
[----:B------:R-:W-:Y:S01]  /*5570*/  STS.64 [R20], R4 ;  /* 0x0000000414007388 */ /* 0x000fe20000000a00 */
[----:B------:R-:W-:-:S03]  /*5580*/  NOP ;  /* 0x0000000000007918 */ /* 0x000fc60000000000 */
[----:B------:R-:W-:Y:S01]  /*5590*/  LDS.U16 R11, [R22] ;  /* 0x00000000160b7984 */ /* 0x000fe20000000400 */
[----:B0-----:R-:W-:-:S03]  /*55a0*/  IMAD R2, R24, UR15, RZ ;  /* 0x0000000f18027c24 */ /* 0x001fc6000f8e02ff */
[----:B------:R-:W-:Y:S01]  /*55b0*/  LDS.U16 R19, [R22+0x40] ;  /* 0x0000400016137984 */ /* 0x000fe20000000400 */
[----:B------:R-:W-:Y:S02]  /*55c0*/  IMAD R25, R25, UR14, R2 ;  /* 0x0000000e19197c24 */ /* 0x000fe4000f8e0202 */
        /* <DEDUP_REMOVED lines=22> */
.L_x_18054:
[----:B------:R-:W-:Y:S05]  /*5730*/  BSYNC B0 ;  /* 0x0000000000007941 */ /* 0x000fea0003800000 */
.L_x_18053:
        /* <DEDUP_REMOVED lines=28> */
[----:B------:R-:W-:Y:S02]  /*5900*/  IADD3.X R91, R91, -0x1, RZ, P2, !PT ;  /* 0xffffffff5b5b7810 */ /* 0x000fe400017fe4ff */
[----:B------:R-:W-:Y:S01]  /*5910*/  IADD3.X R103, R103, -0x1, RZ, P5, !PT ;  /* 0xffffffff67677810 */ /* 0x000fe20002ffe4ff */
[----:B------:R-:W-:Y:S06]  /*5920*/  @P0 BRA `(.L_x_18055) ;  /* 0xffffffb000940947 */ /* 0x000fec000383ffff */
.L_x_18018:
[----:B------:R-:W-:Y:S02]  /*5930*/  ULDC.64 UR4, c[0x0][0x3d8] ;  /* 0x0000f60000047ab9 */ /* 0x000fe40000000a00 */
[----:B------:R-:W-:-:S04]  /*5940*/  ISETP.NE.U32.AND P0, PT, RZ, UR4, PT ;  /* 0x00000004ff007c0c */ /* 0x000fc8000bf05070 */
[----:B------:R-:W-:-:S13]  /*5950*/  ISETP.NE.AND.EX P0, PT, RZ, UR5, PT, P0 ;  /* 0x00000005ff007c0c */ /* 0x000fda000bf05300 */
[----:B------:R-:W-:Y:S05]  /*5960*/  @!P0 BRA `(.L_x_18056) ;  /* 0x00000000005c8947 */ /* 0x000fea0003800000 */
[----:B0-----:R-:W0:Y:S01]  /*5970*/  SHFL.DOWN P0, R3, R118, 0x1, 0x1f ;  /* 0x08201f0076037f89 */ /* 0x001e220000000000 */
[----:B------:R-:W-:Y:S01]  /*5980*/  BSSY B0, `(.L_x_18056) ;  /* 0x0000015000007945 */ /* 0x000fe20003800000 */
[----:B------:R-:W1:Y:S01]  /*5990*/  S2R R4, SR_LANEID ;  /* 0x0000000000047919 */ /* 0x000e620000000000 */
[----:B------:R-:W4:Y:S01]  /*59a0*/  S2R R6, SR_TID.X ;  /* 0x0000000000067919 */ /* 0x000f220000002100 */
        /* <DEDUP_REMOVED lines=17> */
[----:B------:R1:W-:Y:S02]  /*5ac0*/  REDG.E.ADD.F32.FTZ.RN.STRONG.GPU desc[UR12][R12.64], R7 ;  /* 0x000000070c0079a6 */ /* 0x0003e4000c10f38c */
.L_x_18057:
[----:B------:R-:W-:Y:S05]  /*5ad0*/  BSYNC B0 ;  /* 0x0000000000007941 */ /* 0x000fea0003800000 */
.L_x_18056:
        /* <DEDUP_REMOVED lines=10> */
[----:B------:R-:W4:Y:S01]  /*5b80*/  SHFL.DOWN P0, R3, R0, 0x2, 0x1f ;  /* 0x08401f0000037f89 */ /* 0x000f220000000000 */
[----:B0-----:R-:W-:-:S13]  /*5b90*/  ISETP.NE.AND P1, PT, R4, RZ, PT ;  /* 0x000000ff0400720c */ /* 0x001fda0003f25270 */
[----:B-1----:R-:W0:Y:S01]  /*5ba0*/  @!P1 S2R R7, SR_CgaCtaId ;  /* 0x0000000000079919 */ /* 0x002e220000008800 */
[----:B----4-:R-:W-:Y:S01]  /*5bb0*/  @P0 FADD R3, R0, R3 ;  /* 0x0000000300030221 */ /* 0x010fe20000000000 */
        /* <DEDUP_REMOVED lines=15> */
.L_x_18059:
[----:B------:R-:W4:Y:S02]  /*5cb0*/  S2R R9, SR_TID.X ;  /* 0x0000000000097919 */ /* 0x000f240000002100 */
.L_x_18060:
[----:B------:R-:W-:Y:S05]  /*5cc0*/  BSYNC B0 ;  /* 0x0000000000007941 */ /* 0x000fea0003800000 */
.L_x_18058:
[----:B------:R-:W-:Y:S02]  /*5cd0*/  ULDC UR10, c[0x0][0x21c] ;  /* 0x00008700000a7ab9 */ /* 0x000fe40000000800 */
[----:B----4-:R-:W-:-:S13]  /*5ce0*/  ISETP.GE.AND P0, PT, R9, UR10, PT ;  /* 0x0000000a09007c0c */ /* 0x010fda000bf06270 */
[----:B------:R-:W-:Y:S05]  /*5cf0*/  @P0 EXIT ;  /* 0x000000000000094d */ /* 0x000fea0003800000 */
[----:B------:R-:W4:Y:S01]  /*5d00*/  S2UR UR5, SR_CgaCtaId ;  /* 0x00000000000579c3 */ /* 0x000f220000008800 */
        /* <DEDUP_REMOVED lines=8> */
[----:B----4-:R-:W-:-:S03]  /*5d90*/  ULEA UR4, UR5, UR4, 0x18 ;  /* 0x0000000405047291 */ /* 0x010fc6000f8ec03f */
[----:B------:R-:W-:-:S09]  /*5da0*/  ULDC UR5, c[0x0][0x0] ;  /* 0x0000000000057ab9 */ /* 0x000fd20000000800 */
.L_x_18061:
        /* <DEDUP_REMOVED lines=17> */
.L_x_18062:
        /* <DEDUP_REMOVED lines=12> */
.L_x_19040:


//--------------------- .text._Z25selective_scan_bwd_kernelI32Selective_Scan_bwd_kernel_traitsILi32ELi4ELb0ELb1ELb1ELb0ELb1EN3c108BFloat16ENS1_7complexIfEEEEv12SSMParamsBwd --------------------------
	.section	.text._Z25selective_scan_bwd_kernelI32Selective_Scan_bwd_kernel_traitsILi32ELi4ELb0ELb1ELb1ELb0ELb1EN3c108BFloat16ENS1_7complexIfEEEEv12SSMParamsBwd,"ax",@progbits
	.align	128
        .global         _Z25selective_scan_bwd_kernelI32Selective_Scan_bwd_kernel_traitsILi32ELi4ELb0ELb1ELb1ELb0ELb1EN3c108BFloat16ENS1_7complexIfEEEEv12SSMParamsBwd
        .type           _Z25selective_scan_bwd_kernelI32Selective_Scan_bwd_kernel_traitsILi32ELi4ELb0ELb1ELb1ELb0ELb1EN3c108BFloat16ENS1_7complexIfEEEEv12SSMParamsBwd,@function
        .size           _Z25selective_scan_bwd_kernelI32Selective_Scan_bwd_kernel_traitsILi32ELi4ELb0ELb1ELb1ELb0ELb1EN3c108BFloat16ENS1_7complexIfEEEEv12SSMParamsBwd,(.L_x_19041 - _Z25selective_scan_bwd_kernelI32Selective_Scan_bwd_kernel_traitsILi32ELi4ELb0ELb1ELb1ELb0ELb1EN3c108BFloat16ENS1_7complexIfEEEEv12SSMParamsBwd)
        .other          _Z25selective_scan_bwd_kernelI32Selective_Scan_bwd_kernel_traitsILi32ELi4ELb0ELb1ELb1ELb0ELb1EN3c108BFloat16ENS1_7complexIfEEEEv12SSMParamsBwd,@"STO_CUDA_ENTRY STV_DEFAULT"
_Z25selective_scan_bwd_kernelI32Selective_Scan_bwd_kernel_traitsILi32ELi4ELb0ELb1ELb1ELb0ELb1EN3c108BFloat16ENS1_7complexIfEEEEv12SSMParamsBwd:
.text._Z25selective_scan_bwd_kernelI32Selective_Scan_bwd_kernel_traitsILi32ELi4ELb0ELb1ELb1ELb0ELb1EN3c108BFloat16ENS1_7complexIfEEEEv12SSMParamsBwd:
        /* <DEDUP_REMOVED lines=45> */
[----:B------:R-:W-:-:S07]  /*02d0*/  CS2R R18, SRZ ;  /* 0x0000000000127805 */ /* 0x000fce000001ff00 */
        /* <DEDUP_REMOVED lines=38> */
[----:B------:R-:W-:Y:S02]  /*0540*/  ISETP.NE.U32.AND P0, PT, RZ, UR8, PT ;  /* 0x00000008ff007c0c */ /* 0x000fe4000bf05070 */
[----:B------:R-:W-:Y:S02]  /*0550*/  IADD3 R94, P1, R7, R2, RZ ;  /* 0x00000002075e7210 */ /* 0x000fe40007f3e0ff */
[----:B------:R-:W-:Y:S02]  /*0560*/  IADD3 R8, R3, R9, RZ ;  /* 0x0000000903087210 */ /* 0x000fe40007ffe0ff */
[----:B------:R-:W-:Y:S02]  /*0570*/  SHF.R.S32.HI R7, RZ, 0x1f, R7 ;  /* 0x0000001fff077819 */ /* 0x000fe40000011407 */
[----:B------:R-:W-:Y:S01]  /*0580*/  ISETP.NE.AND.EX P0, PT, RZ, UR9, PT, P0 ;  /* 0x00000009ff007c0c */ /* 0x000fe2000bf05300 */
[----:B-1----:R-:W-:Y:S01]  /*0590*/  IMAD R0, R108, R12, RZ ;  /* 0x0000000c6c007224 */ /* 0x002fe200078e02ff */
[----:B------:R-:W-:Y:S01]  /*05a0*/  IADD3.X R8, R7, R8, RZ, P1, !PT ;  /* 0x0000000807087210 */ /* 0x000fe20000ffe4ff */
[----:B------:R-:W-:Y:S01]  /*05b0*/  IMAD.WIDE.U32 R2, R109, R12, UR4 ;  /* 0x000000046d027e25 */ /* 0x000fe2000f8e000c */
[----:B------:R-:W-:Y:S01]  /*05c0*/  IADD3.X R6, R7, R6, RZ, P2, !PT ;  /* 0x0000000607067210 */ /* 0x000fe200017fe4ff */
[----:B------:R-:W-:Y:S01]  /*05d0*/  ULDC.64 UR8, c[0x0][0x290] ;  /* 0x0000a40000087ab9 */ /* 0x000fe20000000a00 */
[----:B------:R-:W-:Y:S01]  /*05e0*/  LEA R7, R27, 0xffffff80, 0x7 ;  /* 0xffffff801b077811 */ /* 0x000fe200078e38ff */
[----:B------:R-:W-:Y:S01]  /*05f0*/  UIMAD UR6, UR16, UR8, URZ ;  /* 0x00000008100672a4 */ /* 0x000fe2000f8e023f */
[----:B------:R-:W-:-:S02]  /*0600*/  IMAD R0, R109, R13, R0 ;  /* 0x0000000d6d007224 */ /* 0x000fc400078e0200 */
[----:B------:R-:W-:Y:S02]  /*0610*/  SHF.R.S32.HI R9, RZ, 0x1f, R7 ;  /* 0x0000001fff097819 */ /* 0x000fe40000011407 */
[----:B------:R-:W-:Y:S01]  /*0620*/  IADD3 R100, P1, R7, R2, RZ ;  /* 0x0000000207647210 */ /* 0x000fe20007f3e0ff */
[----:B------:R-:W-:Y:S01]  /*0630*/  UIMAD.WIDE.U32 UR4, UR15, UR8, URZ ;  /* 0x000000080f0472a5 */ /* 0x000fe2000f8e003f */
[----:B------:R-:W1:Y:S01]  /*0640*/  @P0 LDC R26, c[0x0][0x214] ;  /* 0x00008500ff1a0b82 */ /* 0x000e620000000800 */
[----:B------:R-:W-:Y:S01]  /*0650*/  UIMAD UR6, UR15, UR9, UR6 ;  /* 0x000000090f0672a4 */ /* 0x000fe2000f8e0206 */
[----:B------:R-:W-:Y:S02]  /*0660*/  IADD3.X R10, R9, R3, R0, P1, !PT ;  /* 0x00000003090a7210 */ /* 0x000fe40000ffe400 */
[----:B----4-:R-:W-:Y:S01]  /*0670*/  ISETP.NE.U32.AND P1, PT, R22, RZ, PT ;  /* 0x000000ff1600720c */ /* 0x010fe20003f25070 */
[----:B------:R-:W-:Y:S01]  /*0680*/  UIADD3 UR5, UR5, UR6, URZ ;  /* 0x0000000605057290 */ /* 0x000fe2000fffe03f */
[----:B--2---:R-:W-:-:S02]  /*0690*/  IMAD R2, R108, R4, RZ ;  /* 0x000000046c027224 */ /* 0x004fc400078e02ff */
[----:B------:R-:W-:Y:S01]  /*06a0*/  ISETP.NE.AND.EX P1, PT, R23, RZ, PT, P1 ;  /* 0x000000ff1700720c */ /* 0x000fe20003f25310 */
[----:B------:R-:W2:Y:S01]  /*06b0*/  @P0 LDC R11, c[0x0][0x21c] ;  /* 0x00008700ff0b0b82 */ /* 0x000ea20000000800 */
[C---:B------:R-:W-:Y:S01]  /*06c0*/  IMAD R0, R109.reuse, R5, R2 ;  /* 0x000000056d007224 */ /* 0x040fe200078e0202 */
[----:B------:R-:W-:Y:S01]  /*06d0*/  ISETP.NE.U32.AND P2, PT, R24, RZ, PT ;  /* 0x000000ff1800720c */ /* 0x000fe20003f45070 */
[----:B------:R-:W-:Y:S01]  /*06e0*/  IMAD.WIDE.U32 R2, R109, R4, UR4 ;  /* 0x000000046d027e25 */ /* 0x000fe2000f8e0004 */
[----:B------:R-:W-:Y:S02]  /*06f0*/  UIMAD UR8, UR16, UR10, URZ ;  /* 0x0000000a100872a4 */ /* 0x000fe4000f8e023f */
[----:B------:R-:W-:Y:S02]  /*0700*/  ISETP.NE.AND.EX P2, PT, R25, RZ, PT, P2 ;  /* 0x000000ff1900720c */ /* 0x000fe40003f45320 */
[----:B------:R-:W-:Y:S01]  /*0710*/  IADD3 R98, P3, R7, R2, RZ ;  /* 0x0000000207627210 */ /* 0x000fe20007f7e0ff */
[----:B------:R-:W3:Y:S01]  /*0720*/  @P0 LDC.64 R20, c[0x0][0x310] ;  /* 0x0000c400ff140b82 */ /* 0x000ee20000000a00 */
[----:B------:R-:W-:-:S02]  /*0730*/  UIMAD.WIDE.U32 UR6, UR15, UR10, URZ ;  /* 0x0000000a0f0672a5 */ /* 0x000fc4000f8e003f */
[----:B------:R-:W-:Y:S01]  /*0740*/  UIMAD UR8, UR15, UR11, UR8 ;  /* 0x0000000b0f0872a4 */ /* 0x000fe2000f8e0208 */
[----:B------:R-:W-:Y:S02]  /*0750*/  IADD3.X R2, R9, R3, R0, P3, !PT ;  /* 0x0000000309027210 */ /* 0x000fe40001ffe400 */
        /* <DEDUP_REMOVED lines=39> */
[C---:B------:R-:W-:Y:S02]  /*09d0*/  SHF.L.U32 R92, R103.reuse, 0x3, RZ ;  /* 0x00000003675c7819 */ /* 0x040fe400000006ff */
[----:B------:R-:W-:Y:S02]  /*09e0*/  LOP3.LUT R0, R0, 0xffffff80, RZ, 0xc0, !PT ;  /* 0xffffff8000007812 */ /* 0x000fe400078ec0ff */
[----:B------:R-:W-:Y:S02]  /*09f0*/  LEA.HI.SX32 R88, R92, R92, 0x1b ;  /* 0x0000005c5c587211 */ /* 0x000fe400078fdaff */
[----:B------:R-:W-:Y:S02]  /*0a00*/  LOP3.LUT R90, R0, 0x1f, R103, 0xf8, !PT ;  /* 0x0000001f005a7812 */ /* 0x000fe400078ef867 */
[----:B------:R-:W-:-:S02]  /*0a10*/  LEA.HI.SX32 R86, R103, R103, 0x1b ;  /* 0x0000006767567211 */ /* 0x000fc400078fdaff */
[----:B------:R-:W-:Y:S02]  /*0a20*/  IADD3 R14, R0, R90, RZ ;  /* 0x0000005a000e7210 */ /* 0x000fe40007ffe0ff */
[----:B------:R-:W-:Y:S02]  /*0a30*/  LOP3.LUT R164, R103, 0x1f, RZ, 0xc0, !PT ;  /* 0x0000001f67a47812 */ /* 0x000fe400078ec0ff */
[----:B------:R-:W-:Y:S02]  /*0a40*/  SHF.R.S32.HI R87, RZ, 0x1f, R90 ;  /* 0x0000001fff577819 */ /* 0x000fe4000001145a */
[----:B------:R-:W-:Y:S02]  /*0a50*/  LOP3.LUT R85, R90, 0x20, RZ, 0xfc, !PT ;  /* 0x000000205a557812 */ /* 0x000fe400078efcff */
[----:B------:R-:W-:Y:S02]  /*0a60*/  SHF.R.S32.HI R15, RZ, 0x1f, R14 ;  /* 0x0000001fff0f7819 */ /* 0x000fe4000001140e */
[----:B------:R-:W-:-:S02]  /*0a70*/  IADD3 R84, R14, 0x20, RZ ;  /* 0x000000200e547810 */ /* 0x000fc40007ffe0ff */
[C---:B------:R-:W-:Y:S02]  /*0a80*/  IADD3 R83, R14.reuse, 0x40, RZ ;  /* 0x000000400e537810 */ /* 0x040fe40007ffe0ff */
[C---:B------:R-:W-:Y:S02]  /*0a90*/  IADD3 R82, R14.reuse, 0x60, RZ ;  /* 0x000000600e527810 */ /* 0x040fe40007ffe0ff */
[C---:B------:R-:W-:Y:S02]  /*0aa0*/  IADD3 R81, R14.reuse, 0x80, RZ ;  /* 0x000000800e517810 */ /* 0x040fe40007ffe0ff */
[C---:B------:R-:W-:Y:S02]  /*0ab0*/  IADD3 R80, R14.reuse, 0xa0, RZ ;  /* 0x000000a00e507810 */ /* 0x040fe40007ffe0ff */
[C---:B------:R-:W-:Y:S02]  /*0ac0*/  IADD3 R79, R14.reuse, 0xc0, RZ ;  /* 0x000000c00e4f7810 */ /* 0x040fe40007ffe0ff */
[----:B------:R-:W-:-:S02]  /*0ad0*/  IADD3 R78, R14, 0xe0, RZ ;  /* 0x000000e00e4e7810 */ /* 0x000fc40007ffe0ff */
[----:B------:R-:W-:Y:S02]  /*0ae0*/  LEA R88, R88, UR4, 0x2 ;  /* 0x0000000458587c11 */ /* 0x000fe4000f8e10ff */
[----:B------:R-:W-:Y:S01]  /*0af0*/  LEA R86, R86, UR4, 0x2 ;  /* 0x0000000456567c11 */ /* 0x000fe2000f8e10ff */
[----:B--2---:R-:W-:-:S06]  /*0b00*/  UMOV UR4, URZ ;  /* 0x0000003f00047c82 */ /* 0x004fcc0008000000 */
.L_x_18105:
[----:B01----:R-:W0:Y:S01]  /*0b10*/  LDC R27, c[0x0][0x224] ;  /* 0x00008900ff1b7b82 */ /* 0x003e220000000800 */
[----:B------:R-:W-:Y:S01]  /*0b20*/  ULDC UR6, c[0x0][0x218] ;  /* 0x0000860000067ab9 */ /* 0x000fe20000000800 */
[C---:B------:R-:W-:Y:S02]  /*0b30*/  LOP3.LUT R11, R90.reuse, 0x40, RZ, 0xfc, !PT ;  /* 0x000000405a0b7812 */ /* 0x040fe400078efcff */
[C---:B------:R-:W-:Y:S02]  /*0b40*/  LOP3.LUT R9, R90.reuse, 0x60, RZ, 0xfc, !PT ;  /* 0x000000605a097812 */ /* 0x040fe400078efcff */
[----:B------:R-:W-:Y:S02]  /*0b50*/  LEA R2, P4, R90, R101, 0x1 ;  /* 0x000000655a027211 */ /* 0x000fe400078808ff */
[----:B------:R-:W-:Y:S02]  /*0b60*/  PRMT R0, RZ, 0x7610, R0 ;  /* 0x00007610ff007816 */ /* 0x000fe40000000000 */
[----:B------:R-:W-:-:S02]  /*0b70*/  PRMT R6, RZ, 0x7610, R6 ;  /* 0x00007610ff067816 */ /* 0x000fc40000000006 */
[----:B------:R-:W-:Y:S02]  /*0b80*/  PRMT R8, RZ, 0x7610, R8 ;  /* 0x00007610ff087816 */ /* 0x000fe40000000008 */
[----:B------:R-:W-:Y:S02]  /*0b90*/  PRMT R10, RZ, 0x7610, R10 ;  /* 0x00007610ff0a7816 */ /* 0x000fe4000000000a */
        /* <DEDUP_REMOVED lines=32> */
[----:B0-----:R-:W0:Y:S08]  /*0da0*/  LDC.64 R6, c[0x0][0x2a0] ;  /* 0x0000a800ff067b82 */ /* 0x001e300000000a00 */
[----:B------:R-:W-:Y:S06]  /*0db0*/  BAR.SYNC.DEFER_BLOCKING 0x0 ;  /* 0x0000000000007b1d */ /* 0x000fec0000010000 */
[----:B------:R-:W3:Y:S04]  /*0dc0*/  @!P0 LDG.E.U16 R24, desc[UR12][R4.64] ;  /* 0x0000000c04188981 */ /* 0x000ee8000c1e1500 */
[----:B------:R-:W4:Y:S04]  /*0dd0*/  @!P1 LDG.E.U16 R26, desc[UR12][R4.64+0x40] ;  /* 0x0000400c041a9981 */ /* 0x000f28000c1e1500 */
[----:B------:R-:W4:Y:S04]  /*0de0*/  @!P2 LDG.E.U16 R28, desc[UR12][R4.64+0x80] ;  /* 0x0000800c041ca981 */ /* 0x000f28000c1e1500 */
[----:B------:R-:W4:Y:S01]  /*0df0*/  @!P3 LDG.E.U16 R30, desc[UR12][R4.64+0xc0] ;  /* 0x0000c00c041eb981 */ /* 0x000f22000c1e1500 */
[----:B------:R-:W-:-:S02]  /*0e00*/  LEA R22, P0, R90, R97, 0x1 ;  /* 0x000000615a167211 */ /* 0x000fc400078008ff */
[----:B-1----:R-:W-:Y:S02]  /*0e10*/  PRMT R8, RZ, 0x7610, R8 ;  /* 0x00007610ff087816 */ /* 0x002fe40000000008 */
[C---:B------:R-:W-:Y:S02]  /*0e20*/  LEA.HI.X R23, R90.reuse, R96, R87, 0x1, P0 ;  /* 0x000000605a177211 */ /* 0x040fe400000f0c57 */
[-C--:B------:R-:W-:Y:S02]  /*0e30*/  ISETP.GE.AND P0, PT, R90, R76.reuse, PT ;  /* 0x0000004c5a00720c */ /* 0x080fe40003f06270 */
[-C--:B------:R-:W-:Y:S02]  /*0e40*/  ISETP.GE.AND P1, PT, R11, R76.reuse, PT ;  /* 0x0000004c0b00720c */ /* 0x080fe40003f26270 */
[----:B------:R-:W-:Y:S02]  /*0e50*/  ISETP.GE.AND P2, PT, R9, R76, PT ;  /* 0x0000004c0900720c */ /* 0x000fe40003f46270 */
[----:B--2---:R-:W-:Y:S01]  /*0e60*/  PRMT R10, RZ, 0x7610, R10 ;  /* 0x00007610ff0a7816 */ /* 0x004fe2000000000a */
[----:B---3--:R1:W-:Y:S04]  /*0e70*/  STS.U16 [R75], R24 ;  /* 0x000000184b007388 */ /* 0x0083e80000000400 */
[----:B----4-:R2:W-:Y:S04]  /*0e80*/  STS.U16 [R75+0x40], R26 ;  /* 0x0000401a4b007388 */ /* 0x0105e80000000400 */
[----:B------:R3:W-:Y:S04]  /*0e90*/  STS.U16 [R75+0x80], R28 ;  /* 0x0000801c4b007388 */ /* 0x0007e80000000400 */
[----:B------:R-:W-:Y:S01]  /*0ea0*/  STS.U16 [R75+0xc0], R30 ;  /* 0x0000c01e4b007388 */ /* 0x000fe20000000400 */
[----:B------:R-:W-:-:S03]  /*0eb0*/  NOP ;  /* 0x0000000000007918 */ /* 0x000fc60000000000 */
[----:B------:R-:W-:Y:S01]  /*0ec0*/  LDS.64 R2, [R74] ;  /* 0x000000004a027984 */ /* 0x000fe20000000a00 */
[----:B------:R-:W-:Y:S01]  /*0ed0*/  BAR.SYNC.DEFER_BLOCKING 0x0 ;  /* 0x0000000000007b1d */ /* 0x000fe20000010000 */
[----:B-1----:R-:W-:Y:S02]  /*0ee0*/  PRMT R24, RZ, 0x7610, R24 ;  /* 0x00007610ff187816 */ /* 0x002fe40000000018 */
[----:B--2---:R-:W-:-:S03]  /*0ef0*/  PRMT R26, RZ, 0x7610, R26 ;  /* 0x00007610ff1a7816 */ /* 0x004fc6000000001a */
[----:B------:R-:W2:Y:S01]  /*0f00*/  @!P0 LDG.E.U16 R8, desc[UR12][R22.64] ;  /* 0x0000000c16088981 */ /* 0x000ea2000c1e1500 */
[----:B------:R-:W-:-:S03]  /*0f10*/  ISETP.GE.AND P0, PT, R85, R76, PT ;  /* 0x0000004c5500720c */ /* 0x000fc60003f06270 */
[----:B------:R-:W4:Y:S04]  /*0f20*/  @!P1 LDG.E.U16 R24, desc[UR12][R22.64+0x80] ;  /* 0x0000800c16189981 */ /* 0x000f28000c1e1500 */
        /* <DEDUP_REMOVED lines=11> */
[----:B---3--:R-:W-:Y:S02]  /*0fe0*/  IMAD R28, R108, UR6, RZ ;  /* 0x000000066c1c7c24 */ /* 0x008fe4000f8e02ff */
[----:B-1----:R-:W-:-:S04]  /*0ff0*/  IMAD.WIDE.U32 R22, R109, UR6, R4 ;  /* 0x000000066d167c25 */ /* 0x002fc8000f8e0004 */
[----:B------:R-:W-:-:S04]  /*1000*/  @!P0 IMAD.WIDE.U32 R4, R109, UR6, R6 ;  /* 0x000000066d048c25 */ /* 0x000fc8000f8e0006 */
[----:B------:R-:W-:Y:S02]  /*1010*/  IMAD R73, R0, -0x80, RZ ;  /* 0xffffff8000497824 */ /* 0x000fe400078e02ff */
[----:B------:R-:W-:Y:S01]  /*1020*/  IMAD R27, R109, UR7, R28 ;  /* 0x000000076d1b7c24 */ /* 0x000fe2000f8e021c */
[----:B------:R-:W-:Y:S01]  /*1030*/  ULDC.64 UR6, c[0x0][0x318] ;  /* 0x0000c60000067ab9 */ /* 0x000fe20000000a00 */
[C---:B------:R-:W-:Y:S02]  /*1040*/  @!P0 IADD3 R25, P1, R90.reuse, R4, RZ ;  /* 0x000000045a198210 */ /* 0x040fe40007f3e0ff */
[----:B------:R-:W-:Y:S02]  /*1050*/  LEA R7, P2, R90, UR6, 0x1 ;  /* 0x000000065a077c11 */ /* 0x000fe4000f8408ff */
[----:B------:R-:W-:Y:S02]  /*1060*/  SHF.R.S32.HI R72, RZ, 0x1f, R73 ;  /* 0x0000001fff487819 */ /* 0x000fe40000011449 */
[----:B------:R-:W-:-:S02]  /*1070*/  IADD3 R6, P3, R73, R22, RZ ;  /* 0x0000001649067210 */ /* 0x000fc40007f7e0ff */
[----:B------:R-:W-:Y:S02]  /*1080*/  @!P0 IADD3.X R28, R87, R5, R27, P1, !PT ;  /* 0x00000005571c8210 */ /* 0x000fe40000ffe41b */
[----:B------:R-:W-:Y:S02]  /*1090*/  IADD3.X R23, R72, R27, R23, P3, !PT ;  /* 0x0000001b48177210 */ /* 0x000fe40001ffe417 */
[----:B------:R-:W-:Y:S02]  /*10a0*/  @!P0 LEA R4, P1, R25, UR6, 0x1 ;  /* 0x0000000619048c11 */ /* 0x000fe4000f8208ff */
[-C--:B------:R-:W-:Y:S02]  /*10b0*/  ISETP.GE.AND P3, PT, R85, R76.reuse, PT ;  /* 0x0000004c5500720c */ /* 0x080fe40003f66270 */
[----:B------:R-:W-:Y:S02]  /*10c0*/  @!P0 LEA.HI.X R5, R25, UR7, R28, 0x1, P1 ;  /* 0x0000000719058c11 */ /* 0x000fe400088f0c1c */
[----:B------:R-:W-:Y:S01]  /*10d0*/  ISETP.GE.AND P1, PT, R9, R76, PT ;  /* 0x0000004c0900720c */ /* 0x000fe20003f26270 */
[----:B------:R-:W0:Y:S01]  /*10e0*/  LDC.64 R28, c[0x0][0x2b0] ;  /* 0x0000ac00ff1c7b82 */ /* 0x000e220000000a00 */
[----:B--2---:R1:W-:Y:S04]  /*10f0*/  STS.U16 [R75], R8 ;  /* 0x000000084b007388 */ /* 0x0043e80000000400 */
[----:B----4-:R-:W-:Y:S04]  /*1100*/  STS.U16 [R75+0x80], R24 ;  /* 0x000080184b007388 */ /* 0x010fe80000000400 */
[----:B------:R-:W-:Y:S04]  /*1110*/  STS.U16 [R75+0xc0], R26 ;  /* 0x0000c01a4b007388 */ /* 0x000fe80000000400 */
[----:B------:R2:W-:Y:S01]  /*1120*/  STS.U16 [R75+0x40], R10 ;  /* 0x0000400a4b007388 */ /* 0x0005e20000000400 */
[----:B------:R-:W-:-:S03]  /*1130*/  NOP ;  /* 0x0000000000007918 */ /* 0x000fc60000000000 */
[----:B------:R-:W-:Y:S01]  /*1140*/  LDS.64 R42, [R74] ;  /* 0x000000004a2a7984 */ /* 0x000fe20000000a00 */
[----:B-1----:R-:W-:Y:S01]  /*1150*/  LEA.HI.X R8, R90, UR7, R87, 0x1, P2 ;  /* 0x000000075a087c11 */ /* 0x002fe200090f0c57 */
[----:B------:R-:W-:Y:S01]  /*1160*/  ULDC.64 UR6, c[0x0][0x2b8] ;  /* 0x0000ae0000067ab9 */ /* 0x000fe20000000a00 */
[----:B------:R-:W-:Y:S01]  /*1170*/  BAR.SYNC.DEFER_BLOCKING 0x0 ;  /* 0x0000000000007b1d */ /* 0x000fe20000010000 */
[----:B------:R-:W-:-:S04]  /*1180*/  LEA R22, P2, R6, R7, 0x1 ;  /* 0x0000000706167211 */ /* 0x000fc800078408ff */
[----:B------:R-:W-:Y:S02]  /*1190*/  LEA.HI.X R23, R6, R8, R23, 0x1, P2 ;  /* 0x0000000806177211 */ /* 0x000fe400010f0c17 */
[----:B------:R-:W-:Y:S02]  /*11a0*/  ISETP.GE.AND P2, PT, R11, R76, PT ;  /* 0x0000004c0b00720c */ /* 0x000fe40003f46270 */
[----:B------:R-:W-:Y:S02]  /*11b0*/  PRMT R8, RZ, 0x7610, R8 ;  /* 0x00007610ff087816 */ /* 0x000fe40000000008 */
[----:B--2---:R-:W-:Y:S02]  /*11c0*/  PRMT R10, RZ, 0x7610, R10 ;  /* 0x00007610ff0a7816 */ /* 0x004fe4000000000a */
[----:B------:R-:W-:Y:S02]  /*11d0*/  PRMT R24, RZ, 0x7610, R24 ;  /* 0x00007610ff187816 */ /* 0x000fe40000000018 */
[----:B------:R-:W-:Y:S01]  /*11e0*/  PRMT R26, RZ, 0x7610, R26 ;  /* 0x00007610ff1a7816 */ /* 0x000fe2000000001a */
[----:B------:R1:W2:Y:S04]  /*11f0*/  @!P0 LDG.E.U16 R8, desc[UR12][R4.64] ;  /* 0x0000000c04088981 */ /* 0x0002a8000c1e1500 */
[----:B------:R-:W3:Y:S04]  /*1200*/  @!P3 LDG.E.U16 R10, desc[UR12][R22.64+-0xc0] ;  /* 0xffff400c160ab981 */ /* 0x000ee8000c1e1500 */
[----:B------:R-:W4:Y:S04]  /*1210*/  @!P2 LDG.E.U16 R24, desc[UR12][R22.64+-0x80] ;  /* 0xffff800c1618a981 */ /* 0x000f28000c1e1500 */
[----:B------:R1:W4:Y:S01]  /*1220*/  @!P1 LDG.E.U16 R26, desc[UR12][R22.64+-0x40] ;  /* 0xffffc00c161a9981 */ /* 0x000322000c1e1500 */
[----:B0-----:R-:W-:Y:S01]  /*1230*/  IMAD R6, R28, UR16, RZ ;  /* 0x000000101c067c24 */ /* 0x001fe2000f8e02ff */
[----:B------:R-:W-:-:S03]  /*1240*/  @!P0 MOV R7, R13 ;  /* 0x0000000d00078202 */ /* 0x000fc60000000f00 */
[----:B------:R-:W-:Y:S01]  /*1250*/  IMAD R25, R29, UR15, R6 ;  /* 0x0000000f1d197c24 */ /* 0x000fe2000f8e0206 */
[----:B------:R-:W-:Y:S01]  /*1260*/  @!P0 MOV R6, R12 ;  /* 0x0000000c00068202 */ /* 0x000fe20000000f00 */
[----:B-1----:R-:W-:-:S04]  /*1270*/  IMAD.WIDE.U32 R4, R28, UR15, RZ ;  /* 0x0000000f1c047c25 */ /* 0x002fc8000f8e00ff */
        /* <DEDUP_REMOVED lines=8> */
[----:B------:R-:W-:Y:S01]  /*1300*/  ULDC.64 UR6, c[0x0][0x308] ;  /* 0x0000c20000067ab9 */ /* 0x000fe20000000a00 */
[C---:B------:R-:W-:Y:S02]  /*1310*/  @!P0 IADD3 R25, P5, R90.reuse, R4, RZ ;  /* 0x000000045a198210 */ /* 0x040fe40007fbe0ff */
[----:B------:R-:W-:Y:S02]  /*1320*/  LEA R6, P4, R90, UR6, 0x1 ;  /* 0x000000065a067c11 */ /* 0x000fe4000f8808ff */
[----:B------:R-:W-:Y:S02]  /*1330*/  IADD3.X R22, R72, R27, R23, P6, !PT ;  /* 0x0000001b48167210 */ /* 0x000fe400037fe417 */
[----:B------:R-:W-:Y:S02]  /*1340*/  @!P0 IADD3.X R28, R87, R5, R27, P5, !PT ;  /* 0x00000005571c8210 */ /* 0x000fe40002ffe41b */
[----:B------:R-:W-:-:S02]  /*1350*/  LEA.HI.X R23, R90, UR7, R87, 0x1, P4 ;  /* 0x000000075a177c11 */ /* 0x000fc4000a0f0c57 */
[----:B------:R-:W-:Y:S02]  /*1360*/  @!P0 LEA R4, P5, R25, UR6, 0x1 ;  /* 0x0000000619048c11 */ /* 0x000fe4000f8a08ff */
[----:B------:R-:W-:Y:S02]  /*1370*/  LEA R6, P4, R7, R6, 0x1 ;  /* 0x0000000607067211 */ /* 0x000fe400078808ff */
[----:B------:R-:W-:Y:S02]  /*1380*/  @!P0 LEA.HI.X R5, R25, UR7, R28, 0x1, P5 ;  /* 0x0000000719058c11 */ /* 0x000fe4000a8f0c1c */
[--C-:B------:R-:W-:Y:S02]  /*1390*/  LEA.HI.X R7, R7, R23, R22.reuse, 0x1, P4 ;  /* 0x0000001707077211 */ /* 0x100fe400020f0c16 */
[----:B------:R-:W-:Y:S02]  /*13a0*/  PRMT R22, RZ, 0x7610, R22 ;  /* 0x00007610ff167816 */ /* 0x000fe40000000016 */
[----:B------:R-:W-:Y:S01]  /*13b0*/  PRMT R28, RZ, 0x7610, R28 ;  /* 0x00007610ff1c7816 */ /* 0x000fe2000000001c */
        /* <DEDUP_REMOVED lines=8> */
[----:B-1----:R-:W-:-:S04]  /*1440*/  PRMT R24, RZ, 0x7610, R24 ;  /* 0x00007610ff187816 */ /* 0x002fc80000000018 */
        /* <DEDUP_REMOVED lines=11> */
[----:B-1----:R-:W-:Y:S01]  /*1500*/  FMUL.FTZ R7, R36, -1.4426950216293334961 ;  /* 0xbfb8aa3b24077820 */ /* 0x002fe20000410000 */
[----:B------:R-:W-:-:S02]  /*1510*/  FMUL.FTZ R4, R33, -1.4426950216293334961 ;  /* 0xbfb8aa3b21047820 */ /* 0x000fc40000410000 */
[----:B------:R-:W-:Y:S02]  /*1520*/  FMUL.FTZ R23, R39, -1.4426950216293334961 ;  /* 0xbfb8aa3b27177820 */ /* 0x000fe40000410000 */
[----:B------:R-:W0:Y:S08]  /*1530*/  MUFU.EX2 R5, R5 ;  /* 0x0000000500057308 */ /* 0x000e300000000800 */
[----:B------:R-:W1:Y:S08]  /*1540*/  MUFU.EX2 R7, R7 ;  /* 0x0000000700077308 */ /* 0x000e700000000800 */
[----:B------:R-:W2:Y:S08]  /*1550*/  MUFU.EX2 R4, R4 ;  /* 0x0000000400047308 */ /* 0x000eb00000000800 */
[----:B------:R-:W2:Y:S01]  /*1560*/  MUFU.EX2 R23, R23 ;  /* 0x0000001700177308 */ /* 0x000ea20000000800 */
[----:B0-----:R-:W-:Y:S01]  /*1570*/  FADD.FTZ R6, R5, 1 ;  /* 0x3f80000005067421 */ /* 0x001fe20000010000 */
[----:B------:R-:W0:Y:S06]  /*1580*/  S2UR UR6, SR_CgaCtaId ;  /* 0x00000000000679c3 */ /* 0x000e2c0000008800 */
[----:B------:R-:W2:Y:S01]  /*1590*/  MUFU.RCP R31, R6 ;  /* 0x00000006001f7308 */ /* 0x000ea20000001000 */
[----:B------:R-:W-:-:S02]  /*15a0*/  PRMT R5, R43, 0x7632, R5 ;  /* 0x000076322b057816 */ /* 0x000fc40000000005 */
[----:B------:R-:W-:Y:S02]  /*15b0*/  SHF.L.U32 R8, R42, 0x10, RZ ;  /* 0x000000102a087819 */ /* 0x000fe400000006ff */
[----:B------:R-:W-:Y:S02]  /*15c0*/  SHF.L.U32 R29, R5, 0x10, RZ ;  /* 0x00000010051d7819 */ /* 0x000fe400000006ff */
[----:B------:R-:W-:Y:S01]  /*15d0*/  ISETP.NE.AND P6, PT, R103, RZ, PT ;  /* 0x000000ff6700720c */ /* 0x000fe20003fc5270 */
[----:B------:R-:W-:Y:S02]  /*15e0*/  UMOV UR5, 0x400 ;  /* 0x0000040000057882 */ /* 0x000fe40000000000 */
[----:B0-----:R-:W-:Y:S01]  /*15f0*/  ULEA UR5, UR6, UR5, 0x18 ;  /* 0x0000000506057291 */ /* 0x001fe2000f8ec03f */
[----:B------:R-:W-:Y:S01]  /*1600*/  BSSY B0, `(.L_x_18064) ;  /* 0x000004c000007945 */ /* 0x000fe20003800000 */
[----:B---3--:R-:W-:Y:S04]  /*1610*/  STS.U16 [R75], R10 ;  /* 0x0000000a4b007388 */ /* 0x008fe80000000400 */
[----:B----4-:R1:W-:Y:S04]  /*1620*/  STS.U16 [R75+0x40], R22 ;  /* 0x000040164b007388 */ /* 0x0103e80000000400 */
[----:B------:R-:W-:Y:S04]  /*1630*/  STS.U16 [R75+0x80], R28 ;  /* 0x0000801c4b007388 */ /* 0x000fe80000000400 */
[----:B------:R0:W-:Y:S01]  /*1640*/  STS.U16 [R75+0xc0], R24 ;  /* 0x0000c0184b007388 */ /* 0x0001e20000000400 */
[----:B------:R-:W-:-:S03]  /*1650*/  NOP ;  /* 0x0000000000007918 */ /* 0x000fc60000000000 */
[----:B------:R-:W3:Y:S01]  /*1660*/  LDS.64 R26, [R74] ;  /* 0x000000004a1a7984 */ /* 0x000ee20000000a00 */
[----:B-1----:R-:W-:Y:S01]  /*1670*/  FADD.FTZ R22, R7, 1 ;  /* 0x3f80000007167421 */ /* 0x002fe20000010000 */
[----:B--2---:R-:W-:Y:S01]  /*1680*/  FADD.FTZ R10, R4, 1 ;  /* 0x3f800000040a7421 */ /* 0x004fe20000010000 */
[----:B0-----:R-:W-:Y:S02]  /*1690*/  FADD.FTZ R24, R23, 1 ;  /* 0x3f80000017187421 */ /* 0x001fe40000010000 */
[----:B------:R-:W0:Y:S08]  /*16a0*/  MUFU.RCP R37, R22 ;  /* 0x0000001600257308 */ /* 0x000e300000001000 */
[----:B------:R1:W2:Y:S08]  /*16b0*/  MUFU.RCP R34, R10 ;  /* 0x0000000a00227308 */ /* 0x0002b00000001000 */
[----:B------:R-:W4:Y:S01]  /*16c0*/  MUFU.RCP R40, R24 ;  /* 0x0000001800287308 */ /* 0x000f220000001000 */
[----:B------:R-:W-:-:S02]  /*16d0*/  PRMT R4, R42, 0x7632, R4 ;  /* 0x000076322a047816 */ /* 0x000fc40000000004 */
[----:B------:R-:W-:Y:S01]  /*16e0*/  SHF.L.U32 R28, R43, 0x10, RZ ;  /* 0x000000102b1c7819 */ /* 0x000fe200000006ff */
[----:B------:R-:W-:Y:S01]  /*16f0*/  BAR.SYNC.DEFER_BLOCKING 0x0 ;  /* 0x0000000000007b1d */ /* 0x000fe20000010000 */
[----:B-1----:R-:W-:Y:S01]  /*1700*/  SHF.L.U32 R10, R4, 0x10, RZ ;  /* 0x00000010040a7819 */ /* 0x002fe200000006ff */
[----:B------:R-:W-:Y:S01]  /*1710*/  FADD.FTZ R23, -R31, 1 ;  /* 0x3f8000001f177421 */ /* 0x000fe20000010100 */
[----:B0-----:R-:W-:Y:S01]  /*1720*/  FADD.FTZ R25, -R37, 1 ;  /* 0x3f80000025197421 */ /* 0x001fe20000010100 */
[----:B--2---:R-:W-:Y:S01]  /*1730*/  FADD.FTZ R22, -R34, 1 ;  /* 0x3f80000022167421 */ /* 0x004fe20000010100 */
[C---:B---3--:R-:W-:Y:S02]  /*1740*/  PRMT R6, R26.reuse, 0x7632, R6 ;  /* 0x000076321a067816 */ /* 0x048fe40000000006 */
[----:B------:R-:W-:Y:S02]  /*1750*/  PRMT R7, R27, 0x7632, R7 ;  /* 0x000076321b077816 */ /* 0x000fe40000000007 */
[----:B------:R-:W-:-:S02]  /*1760*/  SHF.L.U32 R32, R26, 0x10, RZ ;  /* 0x000000101a207819 */ /* 0x000fc400000006ff */
[----:B------:R-:W-:Y:S02]  /*1770*/  SHF.L.U32 R38, R27, 0x10, RZ ;  /* 0x000000101b267819 */ /* 0x000fe400000006ff */
        /* <DEDUP_REMOVED lines=21> */
[----:B------:R-:W-:-:S05]  /*18d0*/  F2FP.BF16.F32.PACK_AB R23, R7, R6 ;  /* 0x000000060717723e */ /* 0x000fca00000010ff */
[----:B------:R1:W-:Y:S01]  /*18e0*/  STS.64 [R74], R22 ;  /* 0x000000164a007388 */ /* 0x0003e20000000a00 */
[----:B------:R-:W-:-:S03]  /*18f0*/  NOP ;  /* 0x0000000000007918 */ /* 0x000fc60000000000 */
[----:B------:R-:W-:Y:S04]  /*1900*/  LDS.U16 R43, [R75] ;  /* 0x000000004b2b7984 */ /* 0x000fe80000000400 */
[----:B------:R-:W-:Y:S04]  /*1910*/  LDS.U16 R45, [R75+0x40] ;  /* 0x000040004b2d7984 */ /* 0x000fe80000000400 */
[----:B------:R-:W-:Y:S04]  /*1920*/  LDS.U16 R47, [R75+0x80] ;  /* 0x000080004b2f7984 */ /* 0x000fe80000000400 */
[----:B------:R-:W-:Y:S04]  /*1930*/  LDS.U16 R49, [R75+0xc0] ;  /* 0x0000c0004b317984 */ /* 0x000fe80000000400 */
[----:B------:R-:W-:Y:S01]  /*1940*/  @!P6 STS [UR5+0x100], R76 ;  /* 0x0001004cff00e988 */ /* 0x000fe20008000805 */
[----:B------:R-:W-:-:S02]  /*1950*/  P2R R4, PR, RZ, 0x40 ;  /* 0x00000040ff047803 */ /* 0x000fc40000000000 */
[----:B------:R-:W-:Y:S01]  /*1960*/  MOV R5, UR5 ;  /* 0x0000000500057c02 */ /* 0x000fe20008000f00 */
[----:B------:R-:W-:Y:S06]  /*1970*/  BAR.SYNC.DEFER_BLOCKING 0x0 ;  /* 0x0000000000007b1d */ /* 0x000fec0000010000 */
[----:B------:R-:W2:Y:S01]  /*1980*/  LDS R4, [R5+0x100] ;  /* 0x0001000005047984 */ /* 0x000ea20000000800 */
[C---:B0-----:R-:W-:Y:S02]  /*1990*/  IMAD R6, R26.reuse, UR16, RZ ;  /* 0x000000101a067c24 */ /* 0x041fe4000f8e02ff */
        /* <DEDUP_REMOVED lines=18> */
.L_x_18065:
[----:B------:R-:W-:Y:S05]  /*1ac0*/  BSYNC B0 ;  /* 0x0000000000007941 */ /* 0x000fea0003800000 */
.L_x_18064:
[----:B------:R-:W-:Y:S01]  /*1ad0*/  ULDC.64 UR6, c[0x0][0x3a0] ;  /* 0x0000e80000067ab9 */ /* 0x000fe20000000a00 */
[----:B------:R-:W-:Y:S01]  /*1ae0*/  MOV R23, R51 ;  /* 0x0000003300177202 */ /* 0x000fe20000000f00 */
[----:B------:R-:W-:Y:S01]  /*1af0*/  IMAD R24, R108, UR6, RZ ;  /* 0x000000066c187c24 */ /* 0x000fe2000f8e02ff */
[-C--:B------:R-:W-:Y:S01]  /*1b00*/  ISETP.GE.AND P1, PT, R11, R4.reuse, PT ;  /* 0x000000040b00720c */ /* 0x080fe20003f26270 */
        /* <DEDUP_REMOVED lines=22> */
[----:B-----5:R-:W-:Y:S01]  /*1c70*/  FADD.FTZ R126, R25, R106 ;  /* 0x0000006a197e7221 */ /* 0x020fe20000010000 */
[C---:B------:R-:W-:Y:S01]  /*1c80*/  PRMT R2, R3.reuse, 0x7632, R2 ;  /* 0x0000763203027816 */ /* 0x040fe20000000002 */
[----:B------:R0:W-:Y:S01]  /*1c90*/  @!P1 STG.E.U16 desc[UR12][R22.64+-0x80], R47 ;  /* 0xffff802f16009986 */ /* 0x0001e2000c10150c */
[----:B------:R-:W-:Y:S02]  /*1ca0*/  SHF.L.U32 R3, R3, 0x10, RZ ;  /* 0x0000001003037819 */ /* 0x000fe400000006ff */
        /* <DEDUP_REMOVED lines=9> */
[----:B------:R-:W-:Y:S01]  /*1d40*/  FADD.FTZ R131, R131, R106 ;  /* 0x0000006a83837221 */ /* 0x000fe20000010000 */
[----:B------:R-:W-:-:S09]  /*1d50*/  PRMT R128, R123, 0x7632, R128 ;  /* 0x000076327b807816 */ /* 0x000fd20000000080 */
        /* <DEDUP_REMOVED lines=37> */
.L_x_18068:
[----:B------:R-:W-:Y:S05]  /*1fb0*/  BSYNC B0 ;  /* 0x0000000000007941 */ /* 0x000fea0003800000 */
.L_x_18067:
[----:B------:R-:W-:Y:S01]  /*1fc0*/  MOV R3, R35 ;  /* 0x0000002300037202 */ /* 0x000fe20000000f00 */
[----:B------:R-:W-:Y:S01]  /*1fd0*/  ULDC.64 UR8, c[0x0][0x2c8] ;  /* 0x0000b20000087ab9 */ /* 0x000fe20000000a00 */
[-C--:B------:R-:W-:Y:S01]  /*1fe0*/  ISETP.GE.AND P1, PT, R11, R4.reuse, PT ;  /* 0x000000040b00720c */ /* 0x080fe20003f26270 */
[----:B------:R-:W-:Y:S01]  /*1ff0*/  IMAD R8, R108, UR8, RZ ;  /* 0x000000086c087c24 */ /* 0x000fe2000f8e02ff */
[----:B------:R-:W-:Y:S01]  /*2000*/  LEA R11, P3, R90, UR6, 0x1 ;  /* 0x000000065a0b7c11 */ /* 0x000fe2000f8608ff */
        /* <DEDUP_REMOVED lines=12> */
.L_x_18066:
[----:B------:R-:W2:Y:S01]  /*20d0*/  LDC R8, c[0x0][0x21c] ;  /* 0x00008700ff087b82 */ /* 0x000ea20000000800 */
[----:B-1----:R-:W-:Y:S01]  /*20e0*/  SHF.L.U32 R2, R122, 0x10, RZ ;  /* 0x000000107a027819 */ /* 0x002fe200000006ff */
[----:B------:R-:W-:Y:S01]  /*20f0*/  HFMA2.MMA R125, -RZ, RZ, 0, 0 ;  /* 0x00000000ff7d7435 */ /* 0x000fe200000001ff */
[----:B------:R-:W-:Y:S01]  /*2100*/  SHF.L.U32 R4, R130, 0x10, RZ ;  /* 0x0000001082047819 */ /* 0x000fe200000006ff */
[----:B------:R-:W-:Y:S01]  /*2110*/  HFMA2.MMA R114, -RZ, RZ, 0, 0 ;  /* 0x00000000ff727435 */ /* 0x000fe200000001ff */
[CC--:B------:R-:W-:Y:S01]  /*2120*/  FMUL.FTZ R129, R53.reuse, R107.reuse ;  /* 0x0000006b35817220 */ /* 0x0c0fe20000410000 */
[----:B------:R-:W-:Y:S01]  /*2130*/  FFMA.FTZ R3, R53, R2, R104 ;  /* 0x0000000235037223 */ /* 0x000fe20000010068 */
[----:B------:R-:W-:Y:S01]  /*2140*/  SHF.L.U32 R2, R123, 0x10, RZ ;  /* 0x000000107b027819 */ /* 0x000fe200000006ff */
[-C--:B------:R-:W-:Y:S01]  /*2150*/  FMUL.FTZ R120, R10, R107.reuse ;  /* 0x0000006b0a787220 */ /* 0x080fe20000410000 */
[----:B------:R-:W-:Y:S01]  /*2160*/  SHF.L.U32 R104, R128, 0x10, RZ ;  /* 0x0000001080687819 */ /* 0x000fe200000006ff */
[----:B------:R-:W-:Y:S01]  /*2170*/  FFMA.FTZ R3, R10, R4, R3 ;  /* 0x000000040a037223 */ /* 0x000fe20000010003 */
[-C--:B------:R-:W-:Y:S01]  /*2180*/  FMUL.FTZ R127, R66, R107.reuse ;  /* 0x0000006b427f7220 */ /* 0x080fe20000410000 */
[----:B------:R-:W-:Y:S01]  /*2190*/  FMUL.FTZ R118, R68, R107 ;  /* 0x0000006b44767220 */ /* 0x000fe20000410000 */
[----:B------:R-:W-:Y:S01]  /*21a0*/  MOV R116, RZ ;  /* 0x000000ff00747202 */ /* 0x000fe20000000f00 */
[----:B------:R-:W-:Y:S01]  /*21b0*/  FFMA.FTZ R3, R66, R2, R3 ;  /* 0x0000000242037223 */ /* 0x000fe20000010003 */
[----:B------:R-:W-:-:S03]  /*21c0*/  MOV R121, RZ ;  /* 0x000000ff00797202 */ /* 0x000fc60000000f00 */
[----:B------:R-:W-:Y:S01]  /*21d0*/  FFMA.FTZ R104, R68, R104, R3 ;  /* 0x0000006844687223 */ /* 0x000fe20000010003 */
[----:B------:R-:W-:Y:S01]  /*21e0*/  BAR.SYNC.DEFER_BLOCKING 0x0 ;  /* 0x0000000000007b1d */ /* 0x000fe20000010000 */
[----:B--2---:R-:W-:-:S13]  /*21f0*/  ISETP.GE.AND P0, PT, R8, 0x1, PT ;  /* 0x000000010800780c */ /* 0x004fda0003f06270 */
[----:B------:R-:W-:Y:S05]  /*2200*/  @!P0 BRA `(.L_x_18069) ;  /* 0x0000003c009c8947 */ /* 0x000fea0003800000 */
[----:B------:R-:W1:Y:S01]  /*2210*/  LDC.64 R8, c[0x0][0x350] ;  /* 0x0000d400ff087b82 */ /* 0x000e620000000a00 */
[----:B------:R-:W-:Y:S01]  /*2220*/  ULDC.64 UR6, c[0x0][0x348] ;  /* 0x0000d20000067ab9 */ /* 0x000fe20000000a00 */
[----:B------:R-:W-:Y:S01]  /*2230*/  SHF.R.S32.HI R119, RZ, 0x1f, R105 ;  /* 0x0000001fff777819 */ /* 0x000fe20000011469 */
[----:B------:R-:W-:Y:S01]  /*2240*/  USHF.R.U64 UR11, UR6, 0x1, UR7 ;  /* 0x00000001060b7899 */ /* 0x000fe20008001207 */
[----:B------:R-:W-:Y:S01]  /*2250*/  IADD3 R112, R77, -0x1, RZ ;  /* 0xffffffff4d707810 */ /* 0x000fe20007ffe0ff */
[----:B------:R-:W-:Y:S01]  /*2260*/  USHF.R.U32.HI UR8, URZ, 0x1, UR7 ;  /* 0x000000013f087899 */ /* 0x000fe20008011607 */
[----:B------:R-:W-:Y:S01]  /*2270*/  SHF.L.U32 R115, R76, 0x1, RZ ;  /* 0x000000014c737819 */ /* 0x000fe200000006ff */
[----:B------:R-:W-:Y:S01]  /*2280*/  ULDC UR17, c[0x0][0x224] ;  /* 0x0000890000117ab9 */ /* 0x000fe20000000800 */
[----:B------:R-:W2:Y:S01]  /*2290*/  LDC.64 R22, c[0x0][0x370] ;  /* 0x0000dc00ff167b82 */ /* 0x000ea20000000a00 */
[----:B------:R-:W-:Y:S01]  /*22a0*/  ULDC.64 UR6, c[0x0][0x368] ;  /* 0x0000da0000067ab9 */ /* 0x000fe20000000a00 */
[----:B------:R-:W-:Y:S01]  /*22b0*/  UIMAD UR14, UR8, UR15, URZ ;  /* 0x0000000f080e72a4 */ /* 0x000fe2000f8e023f */
[----:B------:R-:W-:Y:S01]  /*22c0*/  MOV R113, RZ ;  /* 0x000000ff00717202 */ /* 0x000fe20000000f00 */
[----:B------:R-:W-:Y:S01]  /*22d0*/  USHF.R.U32.HI UR10, URZ, 0x1, UR7 ;  /* 0x000000013f0a7899 */ /* 0x000fe20008011607 */
[----:B------:R-:W-:Y:S01]  /*22e0*/  MOV R125, RZ ;  /* 0x000000ff007d7202 */ /* 0x000fe20000000f00 */
[----:B------:R-:W-:-:S02]  /*22f0*/  USHF.R.U64 UR5, UR6, 0x1, UR7 ;  /* 0x0000000106057899 */ /* 0x000fc40008001207 */
[----:B0-----:R-:W0:Y:S01]  /*2300*/  LDC.64 R24, c[0x0][0x3c8] ;  /* 0x0000f200ff187b82 */ /* 0x001e220000000a00 */
[----:B------:R-:W-:Y:S02]  /*2310*/  UIMAD UR10, UR10, UR15, URZ ;  /* 0x0000000f0a0a72a4 */ /* 0x000fe4000f8e023f */
[----:B------:R-:W-:Y:S02]  /*2320*/  UIMAD.WIDE.U32 UR6, UR11, UR15, URZ ;  /* 0x0000000f0b0672a5 */ /* 0x000fe4000f8e003f */
[----:B------:R-:W-:Y:S02]  /*2330*/  UIMAD UR14, UR16, UR11, UR14 ;  /* 0x0000000b100e72a4 */ /* 0x000fe4000f8e020e */
[----:B------:R-:W-:Y:S01]  /*2340*/  UIMAD.WIDE.U32 UR8, UR5, UR15, URZ ;  /* 0x0000000f050872a5 */ /* 0x000fe2000f8e003f */
[----:B------:R-:W3:Y:S01]  /*2350*/  LDC.64 R28, c[0x0][0x3d0] ;  /* 0x0000f400ff1c7b82 */ /* 0x000ee20000000a00 */
[----:B------:R-:W-:Y:S01]  /*2360*/  UIMAD UR10, UR16, UR5, UR10 ;  /* 0x00000005100a72a4 */ /* 0x000fe2000f8e020a */
[----:B-1----:R-:W-:Y:S01]  /*2370*/  IMAD R2, R119, R8, RZ ;  /* 0x0000000877027224 */ /* 0x002fe200078e02ff */
[----:B------:R-:W-:-:S02]  /*2380*/  UIADD3 UR7, UR7, UR14, URZ ;  /* 0x0000000e07077290 */ /* 0x000fc4000fffe03f */
[----:B------:R-:W-:Y:S01]  /*2390*/  UIADD3 UR9, UR9, UR10, URZ ;  /* 0x0000000a09097290 */ /* 0x000fe2000fffe03f */
[----:B------:R-:W-:Y:S01]  /*23a0*/  IMAD R11, R105, R9, R2 ;  /* 0x00000009690b7224 */ /* 0x000fe200078e0202 */
[----:B------:R-:W-:Y:S01]  /*23b0*/  UMOV UR5, URZ ;  /* 0x0000003f00057c82 */ /* 0x000fe20008000000 */
[----:B--2---:R-:W-:Y:S01]  /*23c0*/  IMAD R4, R119, R22, RZ ;  /* 0x0000001677047224 */ /* 0x004fe200078e02ff */
[----:B------:R-:W1:Y:S01]  /*23d0*/  LDC R110, c[0x0][0x224] ;  /* 0x00008900ff6e7b82 */ /* 0x000e620000000800 */
[C---:B------:R-:W-:Y:S01]  /*23e0*/  IMAD.WIDE.U32 R2, R105.reuse, R8, UR6 ;  /* 0x0000000669027e25 */ /* 0x040fe2000f8e0008 */
[----:B------:R-:W-:Y:S01]  /*23f0*/  ULDC.64 UR6, c[0x0][0x230] ;  /* 0x00008c0000067ab9 */ /* 0x000fe20000000a00 */
[----:B------:R-:W-:Y:S01]  /*2400*/  ULDC UR28, c[0x0][0x21c] ;  /* 0x00008700001c7ab9 */ /* 0x000fe20000000800 */
[----:B------:R-:W-:Y:S01]  /*2410*/  ULDC.64 UR24, c[0x0][0x370] ;  /* 0x0000dc0000187ab9 */ /* 0x000fe20000000a00 */
[----:B------:R-:W-:Y:S01]  /*2420*/  IMAD R23, R105, R23, R4 ;  /* 0x0000001769177224 */ /* 0x000fe200078e0204 */
[----:B------:R-:W-:Y:S01]  /*2430*/  IADD3 R26, R3, R11, RZ ;  /* 0x0000000b031a7210 */ /* 0x000fe20007ffe0ff */
[----:B------:R-:W-:Y:S01]  /*2440*/  IMAD.WIDE.U32 R8, R105, R22, UR8 ;  /* 0x0000000869087e25 */ /* 0x000fe2000f8e0016 */
[----:B0-----:R-:W-:Y:S01]  /*2450*/  LEA R24, P0, R2, R24, 0x3 ;  /* 0x0000001802187211 */ /* 0x001fe200078018ff */
[----:B------:R-:W0:Y:S01]  /*2460*/  LDC R117, c[0x0][0x218] ;  /* 0x00008600ff757b82 */ /* 0x000e220000000800 */
[----:B------:R-:W-:Y:S01]  /*2470*/  SHF.R.U32.HI R11, RZ, 0x1e, R103 ;  /* 0x0000001eff0b7819 */ /* 0x000fe20000011667 */
[----:B------:R-:W-:Y:S01]  /*2480*/  IMAD.WIDE.U32 R50, R109, UR6, RZ ;  /* 0x000000066d327c25 */ /* 0x000fe2000f8e00ff */
[----:B------:R-:W-:Y:S01]  /*2490*/  IADD3 R22, R9, R23, RZ ;  /* 0x0000001709167210 */ /* 0x000fe20007ffe0ff */
[----:B------:R-:W-:Y:S01]  /*24a0*/  ULDC.64 UR26, c[0x0][0x350] ;  /* 0x0000d400001a7ab9 */ /* 0x000fe20000000a00 */
[----:B------:R-:W-:Y:S01]  /*24b0*/  SHF.L.U32 R9, R103, 0x2, RZ ;  /* 0x0000000267097819 */ /* 0x000fe200000006ff */
[----:B------:R-:W-:Y:S01]  /*24c0*/  ULDC.64 UR20, c[0x0][0x360] ;  /* 0x0000d80000147ab9 */ /* 0x000fe20000000a00 */
[----:B---3--:R-:W-:Y:S01]  /*24d0*/  LEA R4, P1, R8, R28, 0x3 ;  /* 0x0000001c08047211 */ /* 0x008fe200078218ff */
[----:B------:R-:W2:Y:S01]  /*24e0*/  LDC.64 R54, c[0x0][0x348] ;  /* 0x0000d200ff367b82 */ /* 0x000ea20000000a00 */
[----:B------:R-:W-:Y:S01]  /*24f0*/  LEA.HI.X R26, R2, R25, R26, 0x3, P0 ;  /* 0x00000019021a7211 */ /* 0x000fe200000f1c1a */
[----:B------:R-:W-:Y:S01]  /*2500*/  ULDC.64 UR22, c[0x0][0x380] ;  /* 0x0000e00000167ab9 */ /* 0x000fe20000000a00 */
[----:B------:R-:W-:Y:S01]  /*2510*/  LEA.HI.X R22, R8, R29, R22, 0x3, P1 ;  /* 0x0000001d08167211 */ /* 0x000fe200008f1c16 */
[----:B------:R-:W-:Y:S01]  /*2520*/  ULDC.64 UR8, c[0x0][0x238] ;  /* 0x00008e0000087ab9 */ /* 0x000fe20000000a00 */
[C---:B------:R-:W-:Y:S01]  /*2530*/  IADD3 R2, P0, R9.reuse, R24, RZ ;  /* 0x0000001809027210 */ /* 0x040fe20007f1e0ff */
[----:B------:R-:W-:Y:S01]  /*2540*/  ULDC.64 UR10, c[0x0][0x250] ;  /* 0x00009400000a7ab9 */ /* 0x000fe20000000a00 */
[----:B------:R-:W-:Y:S01]  /*2550*/  IADD3 R8, P1, R9, R4, RZ ;  /* 0x0000000409087210 */ /* 0x000fe20007f3e0ff */
[----:B------:R-:W3:Y:S01]  /*2560*/  LDC.64 R56, c[0x0][0x3c8] ;  /* 0x0000f200ff387b82 */ /* 0x000ee20000000a00 */
[C---:B------:R-:W-:Y:S01]  /*2570*/  IADD3.X R3, R11.reuse, R26, RZ, P0, !PT ;  /* 0x0000001a0b037210 */ /* 0x040fe200007fe4ff */
[----:B------:R-:W-:Y:S01]  /*2580*/  ULDC.64 UR18, c[0x0][0x270] ;  /* 0x00009c0000127ab9 */ /* 0x000fe20000000a00 */
[----:B------:R-:W-:Y:S01]  /*2590*/  IADD3.X R9, R11, R22, RZ, P1, !PT ;  /* 0x000000160b097210 */ /* 0x000fe20000ffe4ff */
[----:B------:R-:W-:Y:S01]  /*25a0*/  IMAD R11, R0, -0x100, RZ ;  /* 0xffffff00000b7824 */ /* 0x000fe200078e02ff */
[----:B------:R-:W-:Y:S01]  /*25b0*/  LEA.HI R4, R112, R112, RZ, 0x1 ;  /* 0x0000007070047211 */ /* 0x000fe200078f08ff */
[----:B------:R-:W-:Y:S01]  /*25c0*/  IMAD R0, R108, UR6, RZ ;  /* 0x000000066c007c24 */ /* 0x000fe2000f8e02ff */
[----:B------:R-:W-:Y:S01]  /*25d0*/  UMOV UR6, URZ ;  /* 0x0000003f00067c82 */ /* 0x000fe20008000000 */
[----:B------:R-:W-:Y:S01]  /*25e0*/  IMAD.WIDE R2, R11, 0x4, R2 ;  /* 0x000000040b027825 */ /* 0x000fe200078e0202 */
[----:B------:R-:W-:-:S03]  /*25f0*/  LOP3.LUT R23, R4, 0xfffffe, RZ, 0xc0, !PT ;  /* 0x00fffffe04177812 */ /* 0x000fc600078ec0ff */
[----:B------:R-:W-:Y:S01]  /*2600*/  FADD.FTZ R4, R53, R53 ;  /* 0x0000003535047221 */ /* 0x000fe20000010000 */
[----:B------:R-:W4:Y:S01]  /*2610*/  LDC.64 R58, c[0x0][0x360] ;  /* 0x0000d800ff3a7b82 */ /* 0x000f220000000a00 */
[----:B------:R-:W-:Y:S01]  /*2620*/  IMAD.WIDE R8, R11, 0x4, R8 ;  /* 0x000000040b087825 */ /* 0x000fe200078e0208 */
[----:B------:R-:W-:Y:S02]  /*2630*/  IADD3 R22, P5, R2, -0x380, RZ ;  /* 0xfffffc8002167810 */ /* 0x000fe40007fbe0ff */
[----:B------:R-:W-:Y:S01]  /*2640*/  IADD3 R112, R112, -R23, RZ ;  /* 0x8000001770707210 */ /* 0x000fe20007ffe0ff */
[----:B------:R-:W-:Y:S01]  /*2650*/  IMAD R111, R109, UR7, R0 ;  /* 0x000000076d6f7c24 */ /* 0x000fe2000f8e0200 */
[----:B------:R-:W-:Y:S01]  /*2660*/  IADD3.X R23, R3, -0x1, RZ, P5, !PT ;  /* 0xffffffff03177810 */ /* 0x000fe20002ffe4ff */
[----:B------:R-:W-:Y:S01]  /*2670*/  FADD.FTZ R0, R68, R68 ;  /* 0x0000004444007221 */ /* 0x000fe20000010000 */
[----:B------:R-:W0:Y:S01]  /*2680*/  LDC.64 R52, c[0x0][0x368] ;  /* 0x0000da00ff347b82 */ /* 0x000e220000000a00 */
[----:B------:R-:W-:-:S02]  /*2690*/  IADD3 R34, P5, R2, -0x80, RZ ;  /* 0xffffff8002227810 */ /* 0x000fc40007fbe0ff */
[C---:B------:R-:W-:Y:S02]  /*26a0*/  IADD3 R32, P0, R2.reuse, -0x100, RZ ;  /* 0xffffff0002207810 */ /* 0x040fe40007f1e0ff */
[C---:B------:R-:W-:Y:S02]  /*26b0*/  IADD3.X R35, R3.reuse, -0x1, RZ, P5, !PT ;  /* 0xffffffff03237810 */ /* 0x040fe40002ffe4ff */
[C---:B------:R-:W-:Y:S01]  /*26c0*/  IADD3 R24, P4, R2.reuse, -0x300, RZ ;  /* 0xfffffd0002187810 */ /* 0x040fe20007f9e0ff */
[----:B------:R-:W0:Y:S01]  /*26d0*/  LDC.64 R60, c[0x0][0x3d0] ;  /* 0x0000f400ff3c7b82 */ /* 0x000e220000000a00 */
[C---:B------:R-:W-:Y:S02]  /*26e0*/  IADD3 R26, P3, R2.reuse, -0x280, RZ ;  /* 0xfffffd80021a7810 */ /* 0x040fe40007f7e0ff */
[C---:B------:R-:W-:Y:S02]  /*26f0*/  IADD3 R28, P2, R2.reuse, -0x200, RZ ;  /* 0xfffffe00021c7810 */ /* 0x040fe40007f5e0ff */
[----:B------:R-:W-:Y:S01]  /*2700*/  IADD3 R30, P1, R2, -0x180, RZ ;  /* 0xfffffe80021e7810 */ /* 0x000fe20007f3e0ff */
[----:B------:R-:W-:Y:S01]  /*2710*/  FADD.FTZ R2, R66, R66 ;  /* 0x0000004242027221 */ /* 0x000fe20000010000 */
[----:B------:R-:W-:Y:S01]  /*2720*/  IADD3 R36, P5, R8, -0x380, RZ ;  /* 0xfffffc8008247810 */ /* 0x000fe20007fbe0ff */
[----:B------:R-:W0:Y:S01]  /*2730*/  LDC.64 R62, c[0x0][0x380] ;  /* 0x0000e000ff3e7b82 */ /* 0x000e220000000a00 */
[----:B------:R-:W-:-:S02]  /*2740*/  IADD3.X R33, R3, -0x1, RZ, P0, !PT ;  /* 0xffffffff03217810 */ /* 0x000fc400007fe4ff */
[C---:B------:R-:W-:Y:S02]  /*2750*/  IADD3.X R25, R3.reuse, -0x1, RZ, P4, !PT ;  /* 0xffffffff03197810 */ /* 0x040fe400027fe4ff */
[C---:B------:R-:W-:Y:S02]  /*2760*/  IADD3.X R27, R3.reuse, -0x1, RZ, P3, !PT ;  /* 0xffffffff031b7810 */ /* 0x040fe40001ffe4ff */
[C---:B------:R-:W-:Y:S01]  /*2770*/  IADD3.X R29, R3.reuse, -0x1, RZ, P2, !PT ;  /* 0xffffffff031d7810 */ /* 0x040fe200017fe4ff */
[----:B------:R-:W0:Y:S01]  /*2780*/  LDC.64 R64, c[0x0][0x2d0] ;  /* 0x0000b400ff407b82 */ /* 0x000e220000000a00 */
[----:B------:R-:W-:Y:S01]  /*2790*/  IADD3.X R31, R3, -0x1, RZ, P1, !PT ;  /* 0xffffffff031f7810 */ /* 0x000fe20000ffe4ff */
[----:B------:R-:W-:Y:S01]  /*27a0*/  FADD.FTZ R3, R10, R10 ;  /* 0x0000000a0a037221 */ /* 0x000fe20000010000 */
[----:B------:R-:W-:Y:S02]  /*27b0*/  IADD3 R46, P0, R8, -0x100, RZ ;  /* 0xffffff00082e7810 */ /* 0x000fe40007f1e0ff */
[----:B------:R-:W-:-:S02]  /*27c0*/  IADD3.X R37, R9, -0x1, RZ, P5, !PT ;  /* 0xffffffff09257810 */ /* 0x000fc40002ffe4ff */
[C---:B------:R-:W-:Y:S02]  /*27d0*/  IADD3 R38, P4, R8.reuse, -0x300, RZ ;  /* 0xfffffd0008267810 */ /* 0x040fe40007f9e0ff */
[C---:B------:R-:W-:Y:S02]  /*27e0*/  IADD3 R40, P3, R8.reuse, -0x280, RZ ;  /* 0xfffffd8008287810 */ /* 0x040fe40007f7e0ff */
[C---:B------:R-:W-:Y:S02]  /*27f0*/  IADD3 R42, P2, R8.reuse, -0x200, RZ ;  /* 0xfffffe00082a7810 */ /* 0x040fe40007f5e0ff */
[C---:B------:R-:W-:Y:S02]  /*2800*/  IADD3 R44, P1, R8.reuse, -0x180, RZ ;  /* 0xfffffe80082c7810 */ /* 0x040fe40007f3e0ff */
[----:B------:R-:W-:Y:S02]  /*2810*/  IADD3 R48, P5, R8, -0x80, RZ ;  /* 0xffffff8008307810 */ /* 0x000fe40007fbe0ff */
[----:B------:R-:W-:-:S02]  /*2820*/  IADD3.X R47, R9, -0x1, RZ, P0, !PT ;  /* 0xffffffff092f7810 */ /* 0x000fc400007fe4ff */
[C---:B------:R-:W-:Y:S02]  /*2830*/  IADD3.X R39, R9.reuse, -0x1, RZ, P4, !PT ;  /* 0xffffffff09277810 */ /* 0x040fe400027fe4ff */
[C---:B------:R-:W-:Y:S02]  /*2840*/  IADD3.X R41, R9.reuse, -0x1, RZ, P3, !PT ;  /* 0xffffffff09297810 */ /* 0x040fe40001ffe4ff */
[C---:B------:R-:W-:Y:S02]  /*2850*/  IADD3.X R43, R9.reuse, -0x1, RZ, P2, !PT ;  /* 0xffffffff092b7810 */ /* 0x040fe400017fe4ff */
[C---:B------:R-:W-:Y:S02]  /*2860*/  IADD3.X R45, R9.reuse, -0x1, RZ, P1, !PT ;  /* 0xffffffff092d7810 */ /* 0x040fe40000ffe4ff */
[----:B------:R-:W-:Y:S02]  /*2870*/  IADD3.X R49, R9, -0x1, RZ, P5, !PT ;  /* 0xffffffff09317810 */ /* 0x000fe40002ffe4ff */
[----:B------:R-:W-:-:S02]  /*2880*/  ISETP.GE.AND P0, PT, R14, R115, PT ;  /* 0x000000730e00720c */ /* 0x000fc40003f06270 */
[----:B-1234-:R-:W-:-:S11]  /*2890*/  IADD3 R111, R51, R111, RZ ;  /* 0x0000006f336f7210 */ /* 0x01efd60007ffe0ff */
.L_x_18100:
[----:B------:R-:W-:Y:S01]  /*28a0*/  SHF.R.S32.HI R163, RZ, 0x1f, R113 ;  /* 0x0000001fffa37819 */ /* 0x000fe20000011471 */
[----:B01----:R-:W-:Y:S01]  /*28b0*/  IMAD.WIDE.U32 R8, R113, UR10, R14 ;  /* 0x0000000a71087c25 */ /* 0x003fe2000f8e000e */
[-C--:B------:R-:W-:Y:S02]  /*28c0*/  ISETP.GE.AND P1, PT, R84, R115.reuse, PT ;  /* 0x000000735400720c */ /* 0x080fe40003f26270 */
[-C--:B------:R-:W-:Y:S01]  /*28d0*/  ISETP.GE.AND P2, PT, R83, R115.reuse, PT ;  /* 0x000000735300720c */ /* 0x080fe20003f46270 */
[----:B------:R-:W-:Y:S01]  /*28e0*/  IMAD R10, R163, UR10, RZ ;  /* 0x0000000aa30a7c24 */ /* 0x000fe2000f8e02ff */
[----:B------:R-:W-:Y:S02]  /*28f0*/  ISETP.GE.AND P3, PT, R82, R115, PT ;  /* 0x000000735200720c */ /* 0x000fe40003f66270 */
[----:B------:R-:W-:Y:S01]  /*2900*/  LEA R66, P4, R8, R95, 0x1 ;  /* 0x0000005f08427211 */ /* 0x000fe200078808ff */
[----:B------:R-:W-:Y:S01]  /*2910*/  IMAD R11, R113, UR11, R10 ;  /* 0x0000000b710b7c24 */ /* 0x000fe2000f8e020a */
[----:B------:R-:W-:-:S02]  /*2920*/  PRMT R69, RZ, 0x7610, R69 ;  /* 0x00007610ff457816 */ /* 0x000fc40000000045 */
[----:B------:R-:W-:Y:S02]  /*2930*/  PRMT R70, RZ, 0x7610, R70 ;  /* 0x00007610ff467816 */ /* 0x000fe40000000046 */
[----:B------:R-:W-:Y:S02]  /*2940*/  IADD3 R9, R9, R11, RZ ;  /* 0x0000000b09097210 */ /* 0x000fe40007ffe0ff */
[----:B------:R-:W-:Y:S02]  /*2950*/  PRMT R71, RZ, 0x7610, R71 ;  /* 0x00007610ff477816 */ /* 0x000fe40000000047 */
[----:B------:R-:W-:Y:S02]  /*2960*/  LEA.HI.X R67, R8, R94, R9, 0x1, P4 ;  /* 0x0000005e08437211 */ /* 0x000fe400020f0c09 */
[----:B------:R-:W-:-:S03]  /*2970*/  PRMT R68, RZ, 0x7610, R68 ;  /* 0x00007610ff447816 */ /* 0x000fc60000000044 */
[----:B--2---:R-:W2:Y:S01]  /*2980*/  @!P1 LDG.E.U16 R69, desc[UR12][R66.64+0x40] ;  /* 0x0000400c42459981 */ /* 0x004ea2000c1e1500 */
[----:B------:R-:W-:-:S03]  /*2990*/  ISETP.GE.AND P1, PT, R81, R115, PT ;  /* 0x000000735100720c */ /* 0x000fc60003f26270 */
[----:B---3--:R-:W3:Y:S01]  /*29a0*/  @!P2 LDG.E.U16 R70, desc[UR12][R66.64+0x80] ;  /* 0x0000800c4246a981 */ /* 0x008ee2000c1e1500 */
[----:B------:R-:W-:-:S03]  /*29b0*/  ISETP.GE.AND P2, PT, R80, R115, PT ;  /* 0x000000735000720c */ /* 0x000fc60003f46270 */
[----:B------:R-:W4:Y:S01]  /*29c0*/  @!P3 LDG.E.U16 R71, desc[UR12][R66.64+0xc0] ;  /* 0x0000c00c4247b981 */ /* 0x000f22000c1e1500 */
[-C--:B------:R-:W-:Y:S02]  /*29d0*/  ISETP.GE.AND P3, PT, R79, R115.reuse, PT ;  /* 0x000000734f00720c */ /* 0x080fe40003f66270 */
[----:B------:R-:W-:Y:S01]  /*29e0*/  ISETP.GE.AND P4, PT, R78, R115, PT ;  /* 0x000000734e00720c */ /* 0x000fe20003f86270 */
[----:B------:R-:W2:Y:S01]  /*29f0*/  @!P0 LDG.E.U16 R68, desc[UR12][R66.64] ;  /* 0x0000000c42448981 */ /* 0x000ea2000c1e1500 */
        /* <DEDUP_REMOVED lines=9> */
[----:B------:R-:W-:-:S04]  /*2a90*/  IMAD.WIDE.U32 R10, R113, UR18, R14 ;  /* 0x00000012710a7c25 */ /* 0x000fc8000f8e000e */
[----:B------:R-:W-:Y:S01]  /*2aa0*/  IMAD R9, R113, UR19, R8 ;  /* 0x0000001371097c24 */ /* 0x000fe2000f8e0208 */
[----:B------:R-:W-:-:S04]  /*2ab0*/  LEA R8, P1, R10, R93, 0x1 ;  /* 0x0000005d0a087211 */ /* 0x000fc800078208ff */
[----:B------:R-:W-:Y:S02]  /*2ac0*/  IADD3 R9, R11, R9, RZ ;  /* 0x000000090b097210 */ /* 0x000fe40007ffe0ff */
[----:B------:R-:W-:Y:S02]  /*2ad0*/  LEA.HI.SX32 R76, R89, R89, 0x1b ;  /* 0x00000059594c7211 */ /* 0x000fe400078fdaff */
[----:B------:R-:W-:Y:S01]  /*2ae0*/  LEA.HI.X R9, R10, R91, R9, 0x1, P1 ;  /* 0x0000005b0a097211 */ /* 0x000fe200008f0c09 */
[----:B-1----:R-:W-:Y:S01]  /*2af0*/  IMAD R66, R163, UR8, RZ ;  /* 0x00000008a3427c24 */ /* 0x002fe2000f8e02ff */
[----:B------:R-:W-:Y:S02]  /*2b00*/  MOV R10, R50 ;  /* 0x00000032000a7202 */ /* 0x000fe40000000f00 */
[----:B------:R-:W-:Y:S02]  /*2b10*/  MOV R11, R111 ;  /* 0x0000006f000b7202 */ /* 0x000fe40000000f00 */
[----:B------:R-:W-:-:S02]  /*2b20*/  LEA R137, R76, R5, 0x1 ;  /* 0x000000054c897211 */ /* 0x000fc400078e08ff */
[----:B------:R-:W-:Y:S01]  /*2b30*/  IADD3 R76, R89, 0xa0, RZ ;  /* 0x000000a0594c7810 */ /* 0x000fe20007ffe0ff */
[----:B------:R-:W-:Y:S01]  /*2b40*/  IMAD.WIDE.U32 R10, R113, UR8, R10 ;  /* 0x00000008710a7c25 */ /* 0x000fe2000f8e000a */
[----:B------:R-:W-:-:S03]  /*2b50*/  IADD3 R140, R89, 0x40, RZ ;  /* 0x00000040598c7810 */ /* 0x000fc60007ffe0ff */
[----:B------:R-:W-:Y:S01]  /*2b60*/  IMAD R67, R113, UR9, R66 ;  /* 0x0000000971437c24 */ /* 0x000fe2000f8e0242 */
[----:B------:R-:W-:Y:S02]  /*2b70*/  LEA.HI.SX32 R76, R76, R89, 0x1b ;  /* 0x000000594c4c7211 */ /* 0x000fe400078fdaff */
[----:B------:R-:W-:Y:S02]  /*2b80*/  IADD3 R138, R89, 0x20, RZ ;  /* 0x00000020598a7810 */ /* 0x000fe40007ffe0ff */
[----:B0-----:R-:W-:Y:S02]  /*2b90*/  LEA R66, P1, R10, R64, 0x3 ;  /* 0x000000400a427211 */ /* 0x001fe400078218ff */
[----:B------:R-:W-:Y:S02]  /*2ba0*/  IADD3 R67, R11, R67, RZ ;  /* 0x000000430b437210 */ /* 0x000fe40007ffe0ff */
[----:B------:R-:W-:Y:S02]  /*2bb0*/  LEA R139, R76, R5, 0x1 ;  /* 0x000000054c8b7211 */ /* 0x000fe400078e08ff */
[----:B------:R-:W-:-:S02]  /*2bc0*/  LEA.HI.SX32 R140, R140, R89, 0x1b ;  /* 0x000000598c8c7211 */ /* 0x000fc400078fdaff */
[----:B------:R-:W-:Y:S02]  /*2bd0*/  IADD3 R76, -R12, R117, RZ ;  /* 0x000000750c4c7210 */ /* 0x000fe40007ffe1ff */
[----:B------:R-:W-:Y:S02]  /*2be0*/  LEA.HI.SX32 R138, R138, R89, 0x1b ;  /* 0x000000598a8a7211 */ /* 0x000fe400078fdaff */
[C---:B------:R-:W-:Y:S02]  /*2bf0*/  IADD3 R142, R89.reuse, 0x60, RZ ;  /* 0x00000060598e7810 */ /* 0x040fe40007ffe0ff */
[----:B------:R-:W-:Y:S02]  /*2c00*/  LEA.HI.X R67, R10, R65, R67, 0x3, P1 ;  /* 0x000000410a437211 */ /* 0x000fe400008f1c43 */
[----:B------:R-:W-:Y:S02]  /*2c10*/  IADD3 R10, R89, 0x80, RZ ;  /* 0x00000080590a7810 */ /* 0x000fe40007ffe0ff */
[----:B------:R-:W-:-:S02]  /*2c20*/  LEA R11, R140, R5, 0x1 ;  /* 0x000000058c0b7211 */ /* 0x000fc400078e08ff */
[----:B------:R-:W-:Y:S01]  /*2c30*/  SHF.L.U32 R143, R76, 0x1, RZ ;  /* 0x000000014c8f7819 */ /* 0x000fe200000006ff */
[----:B------:R-:W4:Y:S01]  /*2c40*/  LDG.E.64 R66, desc[UR12][R66.64] ;  /* 0x0000000c42427981 */ /* 0x000f22000c1e1b00 */
[----:B------:R-:W-:Y:S02]  /*2c50*/  LEA R138, R138, R5, 0x1 ;  /* 0x000000058a8a7211 */ /* 0x000fe400078e08ff */
[C---:B------:R-:W-:Y:S02]  /*2c60*/  IADD3 R140, R89.reuse, 0xc0, RZ ;  /* 0x000000c0598c7810 */ /* 0x040fe40007ffe0ff */
[-C--:B------:R-:W-:Y:S02]  /*2c70*/  LEA.HI.SX32 R142, R142, R89.reuse, 0x1b ;  /* 0x000000598e8e7211 */ /* 0x080fe400078fdaff */
[----:B------:R-:W-:Y:S02]  /*2c80*/  IADD3 R144, R89, 0xe0, RZ ;  /* 0x000000e059907810 */ /* 0x000fe40007ffe0ff */
[----:B------:R-:W-:-:S02]  /*2c90*/  LEA.HI.SX32 R10, R10, R89, 0x1b ;  /* 0x000000590a0a7211 */ /* 0x000fc400078fdaff */
[----:B------:R-:W-:Y:S02]  /*2ca0*/  ISETP.GE.AND P2, PT, R14, R143, PT ;  /* 0x0000008f0e00720c */ /* 0x000fe40003f46270 */
[----:B------:R-:W-:Y:S02]  /*2cb0*/  LEA.HI.SX32 R140, R140, R89, 0x1b ;  /* 0x000000598c8c7211 */ /* 0x000fe400078fdaff */
[----:B------:R-:W-:Y:S02]  /*2cc0*/  ISETP.GE.AND P5, PT, R84, R143, PT ;  /* 0x0000008f5400720c */ /* 0x000fe40003fa6270 */
[----:B------:R-:W-:Y:S02]  /*2cd0*/  LEA R142, R142, R5, 0x1 ;  /* 0x000000058e8e7211 */ /* 0x000fe400078e08ff */
[----:B------:R-:W-:Y:S02]  /*2ce0*/  LEA.HI.SX32 R144, R144, R89, 0x1b ;  /* 0x0000005990907211 */ /* 0x000fe400078fdaff */
[----:B------:R-:W-:-:S02]  /*2cf0*/  ISETP.GE.AND P4, PT, R83, R143, PT ;  /* 0x0000008f5300720c */ /* 0x000fc40003f86270 */
[-C--:B------:R-:W-:Y:S02]  /*2d00*/  LEA R140, R140, R5.reuse, 0x1 ;  /* 0x000000058c8c7211 */ /* 0x080fe400078e08ff */
[----:B------:R-:W-:Y:S02]  /*2d10*/  LEA R141, R144, R5, 0x1 ;  /* 0x00000005908d7211 */ /* 0x000fe400078e08ff */
[----:B------:R-:W-:Y:S02]  /*2d20*/  PRMT R144, RZ, 0x7610, R144 ;  /* 0x00007610ff907816 */ /* 0x000fe40000000090 */
[-C--:B------:R-:W-:Y:S02]  /*2d30*/  ISETP.GE.AND P1, PT, R82, R143.reuse, PT ;  /* 0x0000008f5200720c */ /* 0x080fe40003f26270 */
[----:B------:R-:W-:Y:S02]  /*2d40*/  ISETP.GE.AND P3, PT, R81, R143, PT ;  /* 0x0000008f5100720c */ /* 0x000fe40003f66270 */
[----:B------:R-:W-:-:S02]  /*2d50*/  PRMT R148, RZ, 0x7610, R148 ;  /* 0x00007610ff947816 */ /* 0x000fc40000000094 */
[----:B------:R-:W-:Y:S02]  /*2d60*/  PRMT R149, RZ, 0x7610, R149 ;  /* 0x00007610ff957816 */ /* 0x000fe40000000095 */
[----:B------:R-:W-:Y:S01]  /*2d70*/  PRMT R150, RZ, 0x7610, R150 ;  /* 0x00007610ff967816 */ /* 0x000fe20000000096 */
[----:B--2---:R0:W-:Y:S04]  /*2d80*/  STS.U16 [R137], R68 ;  /* 0x0000004489007388 */ /* 0x0041e80000000400 */
[----:B------:R1:W-:Y:S04]  /*2d90*/  STS.U16 [R138+0x40], R69 ;  /* 0x000040458a007388 */ /* 0x0003e80000000400 */
[----:B---3--:R-:W-:Y:S01]  /*2da0*/  STS.U16 [R11+0x80], R70 ;  /* 0x000080460b007388 */ /* 0x008fe20000000400 */
[----:B0-----:R-:W-:-:S02]  /*2db0*/  PRMT R68, RZ, 0x7610, R68 ;  /* 0x00007610ff447816 */ /* 0x001fc40000000044 */
[----:B-1----:R-:W-:Y:S01]  /*2dc0*/  LEA R69, R10, R5, 0x1 ;  /* 0x000000050a457211 */ /* 0x002fe200078e08ff */
[----:B----4-:R0:W-:Y:S04]  /*2dd0*/  STS.U16 [R142+0xc0], R71 ;  /* 0x0000c0478e007388 */ /* 0x0101e80000000400 */
[----:B------:R-:W-:Y:S04]  /*2de0*/  STS.U16 [R69+0x100], R132 ;  /* 0x0001008445007388 */ /* 0x000fe80000000400 */
[----:B------:R-:W-:Y:S01]  /*2df0*/  STS.U16 [R139+0x140], R134 ;  /* 0x000140868b007388 */ /* 0x000fe20000000400 */
[----:B0-----:R-:W-:-:S03]  /*2e00*/  PRMT R71, RZ, 0x7610, R71 ;  /* 0x00007610ff477816 */ /* 0x001fc60000000047 */
[----:B------:R0:W-:Y:S04]  /*2e10*/  STS.U16 [R140+0x180], R135 ;  /* 0x000180878c007388 */ /* 0x0001e80000000400 */
[----:B------:R-:W-:Y:S01]  /*2e20*/  STS.U16 [R141+0x1c0], R136 ;  /* 0x0001c0888d007388 */ /* 0x000fe20000000400 */
[----:B------:R-:W-:-:S03]  /*2e30*/  NOP ;  /* 0x0000000000007918 */ /* 0x000fc60000000000 */
[----:B------:R-:W2:Y:S01]  /*2e40*/  @!P2 LDG.E.U16 R68, desc[UR12][R8.64] ;  /* 0x0000000c0844a981 */ /* 0x000ea2000c1e1500 */
[----:B------:R-:W-:-:S03]  /*2e50*/  ISETP.GE.AND P2, PT, R80, R143, PT ;  /* 0x0000008f5000720c */ /* 0x000fc60003f46270 */
[----:B------:R-:W3:Y:S01]  /*2e60*/  @!P5 LDG.E.U16 R71, desc[UR12][R8.64+0x40] ;  /* 0x0000400c0847d981 */ /* 0x000ee2000c1e1500 */
[----:B------:R-:W-:-:S03]  /*2e70*/  ISETP.GE.AND P5, PT, R79, R143, PT ;  /* 0x0000008f4f00720c */ /* 0x000fc60003fa6270 */
[----:B------:R-:W4:Y:S01]  /*2e80*/  @!P4 LDG.E.U16 R144, desc[UR12][R8.64+0x80] ;  /* 0x0000800c0890c981 */ /* 0x000f22000c1e1500 */
[----:B------:R-:W-:Y:S02]  /*2e90*/  ISETP.GE.AND P4, PT, R78, R143, PT ;  /* 0x0000008f4e00720c */ /* 0x000fe40003f86270 */
[----:B0-----:R-:W-:Y:S02]  /*2ea0*/  PRMT R135, RZ, 0x7610, R135 ;  /* 0x00007610ff877816 */ /* 0x001fe40000000087 */
[----:B------:R-:W-:Y:S01]  /*2eb0*/  PRMT R134, RZ, 0x7610, R134 ;  /* 0x00007610ff867816 */ /* 0x000fe20000000086 */
        /* <DEDUP_REMOVED lines=9> */
[----:B------:R-:W-:Y:S01]  /*2f50*/  FMUL.RZ R70, R10, 0.15915493667125701904 ;  /* 0x3e22f9830a467820 */ /* 0x000fe2000040c000 */
[----:B0-----:R-:W-:Y:S01]  /*2f60*/  FMUL.FTZ R8, R126, R151 ;  /* 0x000000977e087220 */ /* 0x001fe20000410000 */
[----:B------:R-:W-:-:S06]  /*2f70*/  SHF.L.U32 R10, R89, 0x3, RZ ;  /* 0x00000003590a7819 */ /* 0x000fcc00000006ff */
[----:B------:R-:W0:Y:S01]  /*2f80*/  @!P2 LDC R9, c[0x0][0x21c] ;  /* 0x00008700ff09ab82 */ /* 0x000e220000000800 */
[----:B------:R-:W-:Y:S01]  /*2f90*/  LEA.HI.SX32 R10, R10, R10, 0x1b ;  /* 0x0000000a0a0a7211 */ /* 0x000fe200078fdaff */
[----:B------:R-:W-:Y:S01]  /*2fa0*/  MUFU.SIN R153, R70 ;  /* 0x0000004600997308 */ /* 0x000fe20000000400 */
[----:B------:R-:W-:Y:S02]  /*2fb0*/  ISETP.NE.AND P1, PT, R103, RZ, PT ;  /* 0x000000ff6700720c */ /* 0x000fe40003f25270 */
[----:B------:R-:W-:-:S05]  /*2fc0*/  LEA R132, R10, R5, 0x1 ;  /* 0x000000050a847211 */ /* 0x000fca00078e08ff */
[----:B------:R1:W-:Y:S01]  /*2fd0*/  MUFU.COS R155, R70 ;  /* 0x00000046009b7308 */ /* 0x0003e20000000000 */
[----:B------:R-:W4:Y:S07]  /*2fe0*/  LDS.U16 R143, [R132+0x2] ;  /* 0x00000200848f7984 */ /* 0x000f2e0000000400 */
[----:B------:R-:W0:Y:S01]  /*2ff0*/  MUFU.EX2 R8, R8 ;  /* 0x0000000800087308 */ /* 0x000e220000000800 */
[----:B------:R-:W4:Y:S01]  /*3000*/  LDS.U16 R136, [R132] ;  /* 0x0000000084887984 */ /* 0x000f220000000400 */
[----:B-1----:R-:W-:-:S02]  /*3010*/  @!P2 IADD3 R70, R77, -0x2, RZ ;  /* 0xfffffffe4d46a810 */ /* 0x002fc40007ffe0ff */
[----:B------:R-:W-:Y:S01]  /*3020*/  LEA R10, R112, R113, 0x8 ;  /* 0x00000071700a7211 */ /* 0x000fe200078e40ff */
[----:B------:R-:W1:Y:S01]  /*3030*/  LDS.U16 R145, [R132+0x4] ;  /* 0x0000040084917984 */ /* 0x000e620000000400 */
[----:B------:R-:W-:-:S03]  /*3040*/  @P1 IADD3 R10, R103, 0x200, RZ ;  /* 0x00000200670a1810 */ /* 0x000fc60007ffe0ff */
[----:B------:R-:W1:Y:S04]  /*3050*/  LDS.U16 R146, [R132+0x6] ;  /* 0x0000060084927984 */ /* 0x000e680000000400 */
[----:B------:R-:W-:Y:S04]  /*3060*/  LDS.U16 R147, [R132+0x8] ;  /* 0x0000080084937984 */ /* 0x000fe80000000400 */
[----:B------:R-:W1:Y:S04]  /*3070*/  LDS.U16 R158, [R132+0xa] ;  /* 0x00000a00849e7984 */ /* 0x000e680000000400 */
[----:B------:R-:W1:Y:S04]  /*3080*/  LDS.U16 R162, [R132+0xc] ;  /* 0x00000c0084a27984 */ /* 0x000e680000000400 */
[----:B------:R-:W1:Y:S01]  /*3090*/  LDS.U16 R166, [R132+0xe] ;  /* 0x00000e0084a67984 */ /* 0x000e620000000400 */
[----:B0-----:R-:W-:-:S02]  /*30a0*/  @!P2 IMAD R9, R70, R9, R113 ;  /* 0x000000094609a224 */ /* 0x001fc400078e0271 */
[----:B------:R-:W-:Y:S01]  /*30b0*/  FMUL.FTZ R70, R8, R155 ;  /* 0x0000009b08467220 */ /* 0x000fe20000410000 */
[----:B------:R-:W-:Y:S01]  /*30c0*/  BSSY B0, `(.L_x_18070) ;  /* 0x0000074000007945 */ /* 0x000fe20003800000 */
[----:B--2---:R0:W-:Y:S04]  /*30d0*/  STS.U16 [R137+0x210], R68 ;  /* 0x0002104489007388 */ /* 0x0041e80000000400 */
[----:B---3--:R2:W-:Y:S04]  /*30e0*/  STS.U16 [R138+0x250], R71 ;  /* 0x000250478a007388 */ /* 0x0085e80000000400 */
[----:B----4-:R-:W-:Y:S01]  /*30f0*/  STS.U16 [R11+0x290], R144 ;  /* 0x000290900b007388 */ /* 0x010fe20000000400 */
[----:B0-----:R-:W-:Y:S01]  /*3100*/  LEA R137, R10, R5, 0x3 ;  /* 0x000000050a897211 */ /* 0x001fe200078e18ff */
[----:B--2---:R-:W-:-:S02]  /*3110*/  FMUL.FTZ R71, R8, R153 ;  /* 0x0000009908477220 */ /* 0x004fc40000410000 */
[----:B------:R-:W-:Y:S04]  /*3120*/  STS.U16 [R142+0x2d0], R135 ;  /* 0x0002d0878e007388 */ /* 0x000fe80000000400 */
[----:B------:R0:W-:Y:S04]  /*3130*/  STS.U16 [R69+0x310], R134 ;  /* 0x0003108645007388 */ /* 0x0001e80000000400 */
[----:B------:R2:W-:Y:S04]  /*3140*/  STS.U16 [R139+0x350], R148 ;  /* 0x000350948b007388 */ /* 0x0005e80000000400 */
[----:B------:R-:W-:Y:S01]  /*3150*/  STS.U16 [R140+0x390], R149 ;  /* 0x000390958c007388 */ /* 0x000fe20000000400 */
[----:B0-----:R-:W-:-:S03]  /*3160*/  @!P2 IMAD.WIDE R134, R9, 0x10, R20 ;  /* 0x000000100986a825 */ /* 0x001fc600078e0214 */
[----:B------:R-:W-:Y:S01]  /*3170*/  STS.U16 [R141+0x3d0], R150 ;  /* 0x0003d0968d007388 */ /* 0x000fe20000000400 */
[----:B------:R-:W-:-:S03]  /*3180*/  NOP ;  /* 0x0000000000007918 */ /* 0x000fc60000000000 */
[----:B------:R-:W0:Y:S04]  /*3190*/  LDS.U16 R148, [R132+0x210] ;  /* 0x0002100084947984 */ /* 0x000e280000000400 */
[----:B------:R-:W3:Y:S04]  /*31a0*/  LDS.U16 R144, [R132+0x212] ;  /* 0x0002120084907984 */ /* 0x000ee80000000400 */
[----:B------:R-:W4:Y:S04]  /*31b0*/  LDS.U16 R153, [R132+0x214] ;  /* 0x0002140084997984 */ /* 0x000f280000000400 */
[----:B------:R-:W0:Y:S04]  /*31c0*/  LDS.U16 R150, [R132+0x216] ;  /* 0x0002160084967984 */ /* 0x000e280000000400 */
[----:B------:R-:W0:Y:S04]  /*31d0*/  LDS.U16 R10, [R132+0x218] ;  /* 0x00021800840a7984 */ /* 0x000e280000000400 */
[----:B------:R-:W0:Y:S04]  /*31e0*/  LDS.U16 R9, [R132+0x21a] ;  /* 0x00021a0084097984 */ /* 0x000e280000000400 */
[----:B------:R-:W0:Y:S04]  /*31f0*/  LDS.U16 R8, [R132+0x21c] ;  /* 0x00021c0084087984 */ /* 0x000e280000000400 */
[----:B------:R1:W0:Y:S04]  /*3200*/  LDS.U16 R11, [R132+0x21e] ;  /* 0x00021e00840b7984 */ /* 0x0002280000000400 */
[----:B------:R3:W-:Y:S01]  /*3210*/  STS.64 [R137+0x10b0], R70 ;  /* 0x0010b04689007388 */ /* 0x0007e20000000a00 */
[----:B------:R-:W-:-:S04]  /*3220*/  FMUL.FTZ R138, R133, R67 ;  /* 0x00000043858a7220 */ /* 0x000fc80000410000 */
[----:B--2---:R-:W-:Y:S01]  /*3230*/  FMUL.RZ R139, R138, 0.15915493667125701904 ;  /* 0x3e22f9838a8b7820 */ /* 0x004fe2000040c000 */
[----:B------:R-:W-:Y:S01]  /*3240*/  FMUL.FTZ R138, R133, R151 ;  /* 0x00000097858a7220 */ /* 0x000fe20000410000 */
[----:B------:R-:W-:Y:S01]  /*3250*/  CS2R R68, SRZ ;  /* 0x0000000000447805 */ /* 0x000fe2000001ff00 */
[----:B------:R-:W-:Y:S01]  /*3260*/  BAR.SYNC.DEFER_BLOCKING 0x0 ;  /* 0x0000000000007b1d */ /* 0x000fe20000010000 */
[----:B-1----:R-:W-:-:S05]  /*3270*/  FMUL.FTZ R132, R124, R67 ;  /* 0x000000437c847220 */ /* 0x002fca0000410000 */
[----:B------:R-:W-:Y:S01]  /*3280*/  MUFU.SIN R141, R139 ;  /* 0x0000008b008d7308 */ /* 0x000fe20000000400 */
[----:B------:R-:W-:-:S07]  /*3290*/  FMUL.FTZ R140, R124, R151 ;  /* 0x000000977c8c7220 */ /* 0x000fce0000410000 */
[----:B------:R-:W1:Y:S01]  /*32a0*/  MUFU.EX2 R138, R138 ;  /* 0x0000008a008a7308 */ /* 0x000e620000000800 */
[----:B---3--:R-:W-:-:S07]  /*32b0*/  SHF.L.U32 R137, R143, 0x10, RZ ;  /* 0x000000108f897819 */ /* 0x008fce00000006ff */
[----:B------:R2:W3:Y:S01]  /*32c0*/  MUFU.COS R149, R139 ;  /* 0x0000008b00957308 */ /* 0x0004e20000000000 */
[----:B------:R4:W5:Y:S01]  /*32d0*/  @!P2 LDG.E.64 R68, desc[UR12][R134.64+0x8] ;  /* 0x0000080c8644a981 */ /* 0x000962000c1e1b00 */
[C---:B------:R-:W-:Y:S01]  /*32e0*/  FMUL.FTZ R142, R131.reuse, R151 ;  /* 0x00000097838e7220 */ /* 0x040fe20000410000 */
[----:B------:R-:W-:Y:S01]  /*32f0*/  FMUL.FTZ R156, R126, R137 ;  /* 0x000000897e9c7220 */ /* 0x000fe20000410000 */
[----:B--2---:R-:W-:Y:S01]  /*3300*/  SHF.L.U32 R139, R136, 0x10, RZ ;  /* 0x00000010888b7819 */ /* 0x004fe200000006ff */
[----:B----4-:R-:W-:Y:S01]  /*3310*/  FMUL.RZ R134, R132, 0.15915493667125701904 ;  /* 0x3e22f98384867820 */ /* 0x010fe2000040c000 */
[----:B------:R-:W-:Y:S02]  /*3320*/  FMUL.FTZ R132, R131, R67 ;  /* 0x0000004383847220 */ /* 0x000fe40000410000 */
[----:B------:R-:W-:Y:S01]  /*3330*/  MUFU.EX2 R140, R140 ;  /* 0x0000008c008c7308 */ /* 0x000fe20000000800 */
[----:B------:R-:W-:Y:S01]  /*3340*/  SHF.L.U32 R135, R122, 0x10, RZ ;  /* 0x000000107a877819 */ /* 0x000fe200000006ff */
[----:B------:R-:W-:Y:S01]  /*3350*/  FMUL.RZ R154, R132, 0.15915493667125701904 ;  /* 0x3e22f983849a7820 */ /* 0x000fe2000040c000 */
[----:B------:R-:W-:-:S05]  /*3360*/  FMUL.FTZ R132, R126, R139 ;  /* 0x0000008b7e847220 */ /* 0x000fca0000410000 */
[----:B------:R-:W2:Y:S01]  /*3370*/  MUFU.SIN R161, R134 ;  /* 0x0000008600a17308 */ /* 0x000ea20000000400 */
[----:B-1----:R-:W-:Y:S01]  /*3380*/  FMUL.FTZ R152, R138, R141 ;  /* 0x0000008d8a987220 */ /* 0x002fe20000410000 */
[C---:B------:R-:W-:Y:S01]  /*3390*/  FMUL.FTZ R156, R135.reuse, R156 ;  /* 0x0000009c879c7220 */ /* 0x040fe20000410000 */
[----:B------:R-:W-:-:S05]  /*33a0*/  FMUL.FTZ R155, R135, R132 ;  /* 0x00000084879b7220 */ /* 0x000fca0000410000 */
[----:B------:R1:W4:Y:S01]  /*33b0*/  MUFU.COS R165, R134 ;  /* 0x0000008600a57308 */ /* 0x0003220000000000 */
[----:B---3--:R-:W-:Y:S01]  /*33c0*/  FMUL.FTZ R151, R138, R149 ;  /* 0x000000958a977220 */ /* 0x008fe20000410000 */
[----:B------:R-:W-:Y:S01]  /*33d0*/  SHF.L.U32 R136, R145, 0x10, RZ ;  /* 0x0000001091887819 */ /* 0x000fe200000006ff */
[----:B------:R-:W-:-:S05]  /*33e0*/  FMUL.FTZ R138, R152, R156 ;  /* 0x0000009c988a7220 */ /* 0x000fca0000410000 */
[----:B------:R-:W-:Y:S01]  /*33f0*/  MUFU.EX2 R142, R142 ;  /* 0x0000008e008e7308 */ /* 0x000fe20000000800 */
[----:B-1----:R-:W-:Y:S01]  /*3400*/  SHF.L.U32 R134, R146, 0x10, RZ ;  /* 0x0000001092867819 */ /* 0x002fe200000006ff */
[----:B------:R-:W-:Y:S01]  /*3410*/  FMUL.FTZ R146, R152, R155 ;  /* 0x0000009b98927220 */ /* 0x000fe20000410000 */
[----:B------:R-:W-:-:S05]  /*3420*/  SHF.L.U32 R132, R130, 0x10, RZ ;  /* 0x0000001082847819 */ /* 0x000fca00000006ff */
[----:B------:R-:W1:Y:S01]  /*3430*/  MUFU.COS R141, R154 ;  /* 0x0000009a008d7308 */ /* 0x000e620000000000 */
[----:B------:R-:W-:Y:S01]  /*3440*/  FMUL.FTZ R159, R133, R136 ;  /* 0x00000088859f7220 */ /* 0x000fe20000410000 */
[----:B------:R-:W-:-:S06]  /*3450*/  FFMA.FTZ R138, R151, R155, -R138 ;  /* 0x0000009b978a7223 */ /* 0x000fcc000001088a */
[----:B------:R4:W3:Y:S01]  /*3460*/  MUFU.SIN R167, R154 ;  /* 0x0000009a00a77308 */ /* 0x0008e20000000400 */
[----:B------:R-:W-:Y:S01]  /*3470*/  FMUL.FTZ R157, R133, R134 ;  /* 0x00000086859d7220 */ /* 0x000fe20000410000 */
[----:B------:R-:W-:Y:S01]  /*3480*/  FFMA.FTZ R143, R151, R156, R146 ;  /* 0x0000009c978f7223 */ /* 0x000fe20000010092 */
[----:B--2---:R-:W-:Y:S01]  /*3490*/  FMUL.FTZ R149, R140, R161 ;  /* 0x000000a18c957220 */ /* 0x004fe20000410000 */
[C---:B------:R-:W-:Y:S02]  /*34a0*/  FFMA.FTZ R138, R132.reuse, R159, R138 ;  /* 0x0000009f848a7223 */ /* 0x040fe4000001008a */
[----:B------:R-:W-:Y:S01]  /*34b0*/  FFMA.FTZ R143, R132, R157, R143 ;  /* 0x0000009d848f7223 */ /* 0x000fe2000001008f */
[----:B----4-:R-:W-:Y:S01]  /*34c0*/  FMUL.FTZ R154, R140, R165 ;  /* 0x000000a58c9a7220 */ /* 0x010fe20000410000 */
[CC--:B------:R-:W-:Y:S02]  /*34d0*/  FMUL.FTZ R140, R149.reuse, R138.reuse ;  /* 0x0000008a958c7220 */ /* 0x0c0fe40000410000 */
[----:B------:R-:W-:Y:S01]  /*34e0*/  FMUL.FTZ R145, R149, R143 ;  /* 0x0000008f95917220 */ /* 0x000fe20000410000 */
[----:B-1----:R-:W-:Y:S01]  /*34f0*/  FMUL.FTZ R161, R142, R141 ;  /* 0x0000008d8ea17220 */ /* 0x002fe20000410000 */
[----:B------:R-:W-:Y:S01]  /*3500*/  SHF.L.U32 R141, R158, 0x10, RZ ;  /* 0x000000109e8d7819 */ /* 0x000fe200000006ff */
[----:B------:R-:W-:Y:S01]  /*3510*/  FFMA.FTZ R140, R154, R143, R140 ;  /* 0x0000008f9a8c7223 */ /* 0x000fe2000001008c */
[----:B------:R-:W-:Y:S01]  /*3520*/  SHF.L.U32 R143, R147, 0x10, RZ ;  /* 0x00000010938f7819 */ /* 0x000fe200000006ff */
[----:B---3--:R-:W-:Y:S01]  /*3530*/  FMUL.FTZ R165, R142, R167 ;  /* 0x000000a78ea57220 */ /* 0x008fe20000410000 */
[----:B------:R-:W-:Y:S01]  /*3540*/  FFMA.FTZ R167, R154, R138, -R145 ;  /* 0x0000008a9aa77223 */ /* 0x000fe20000010891 */
[-C--:B------:R-:W-:Y:S01]  /*3550*/  FMUL.FTZ R138, R70, R152.reuse ;  /* 0x00000098468a7220 */ /* 0x080fe20000410000 */
[----:B------:R-:W-:Y:S01]  /*3560*/  SHF.L.U32 R145, R123, 0x10, RZ ;  /* 0x000000107b917819 */ /* 0x000fe200000006ff */
[C---:B------:R-:W-:Y:S01]  /*3570*/  FMUL.FTZ R160, R124.reuse, R141 ;  /* 0x0000008d7ca07220 */ /* 0x040fe20000410000 */
[----:B------:R-:W-:Y:S01]  /*3580*/  ISETP.NE.AND P2, PT, R103, 0x1f, PT ;  /* 0x0000001f6700780c */ /* 0x000fe20003f45270 */
[----:B------:R-:W-:Y:S01]  /*3590*/  FMUL.FTZ R158, R124, R143 ;  /* 0x0000008f7c9e7220 */ /* 0x000fe20000410000 */
[C---:B------:R-:W-:Y:S01]  /*35a0*/  FMUL.FTZ R147, R71.reuse, R152 ;  /* 0x0000009847937220 */ /* 0x040fe20000410000 */
[-C--:B------:R-:W-:Y:S01]  /*35b0*/  FFMA.FTZ R138, R71, R151.reuse, R138 ;  /* 0x00000097478a7223 */ /* 0x080fe2000001008a */
[C---:B------:R-:W-:Y:S01]  /*35c0*/  FFMA.FTZ R142, R145.reuse, R160, R140 ;  /* 0x000000a0918e7223 */ /* 0x040fe2000001008c */
[----:B------:R-:W-:Y:S01]  /*35d0*/  FFMA.FTZ R140, R145, R158, R167 ;  /* 0x0000009e918c7223 */ /* 0x000fe200000100a7 */
[----:B------:R-:W-:Y:S01]  /*35e0*/  FFMA.FTZ R147, R70, R151, -R147 ;  /* 0x0000009746937223 */ /* 0x000fe20000010893 */
[----:B------:R-:W-:Y:S01]  /*35f0*/  FMUL.FTZ R167, R149, R138 ;  /* 0x0000008a95a77220 */ /* 0x000fe20000410000 */
[----:B------:R-:W-:-:S02]  /*3600*/  FMUL.FTZ R146, R165, R142 ;  /* 0x0000008ea5927220 */ /* 0x000fc40000410000 */
[-C--:B------:R-:W-:Y:S01]  /*3610*/  FMUL.FTZ R169, R149, R147.reuse ;  /* 0x0000009395a97220 */ /* 0x080fe20000410000 */
[----:B------:R-:W-:Y:S01]  /*3620*/  FFMA.FTZ R168, R154, R147, -R167 ;  /* 0x000000939aa87223 */ /* 0x000fe200000108a7 */
[----:B------:R-:W-:Y:S01]  /*3630*/  FFMA.FTZ R171, R161, R140, -R146 ;  /* 0x0000008ca1ab7223 */ /* 0x000fe20000010892 */
[----:B------:R-:W-:Y:S01]  /*3640*/  @P2 IADD3 R146, R92, R5, RZ ;  /* 0x000000055c922210 */ /* 0x000fe20007ffe0ff */
[----:B------:R-:W-:Y:S01]  /*3650*/  FFMA.FTZ R170, R154, R138, R169 ;  /* 0x0000008a9aaa7223 */ /* 0x000fe200000100a9 */
[C---:B------:R-:W-:Y:S01]  /*3660*/  FMUL.FTZ R147, R165.reuse, R168 ;  /* 0x000000a8a5937220 */ /* 0x040fe20000410000 */
[C---:B------:R-:W-:Y:S01]  /*3670*/  FMUL.FTZ R173, R165.reuse, R140 ;  /* 0x0000008ca5ad7220 */ /* 0x040fe20000410000 */
[----:B------:R-:W-:Y:S01]  /*3680*/  SHF.L.U32 R140, R162, 0x10, RZ ;  /* 0x00000010a28c7819 */ /* 0x000fe200000006ff */
[-C--:B------:R-:W-:Y:S01]  /*3690*/  FMUL.FTZ R162, R165, R170.reuse ;  /* 0x000000aaa5a27220 */ /* 0x080fe20000410000 */
[C---:B------:R-:W-:Y:S02]  /*36a0*/  FFMA.FTZ R170, R161.reuse, R170, R147 ;  /* 0x000000aaa1aa7223 */ /* 0x040fe40000010093 */
[----:B------:R-:W1:Y:S01]  /*36b0*/  @P2 LDS.64 R146, [R146+0x20b8] ;  /* 0x0020b80092922984 */ /* 0x000e620000000a00 */
[----:B------:R-:W-:Y:S01]  /*36c0*/  FFMA.FTZ R172, R161, R142, R173 ;  /* 0x0000008ea1ac7223 */ /* 0x000fe200000100ad */
[----:B------:R-:W-:Y:S01]  /*36d0*/  SHF.L.U32 R142, R166, 0x10, RZ ;  /* 0x00000010a68e7819 */ /* 0x000fe200000006ff */
[----:B------:R-:W-:Y:S01]  /*36e0*/  FMUL.FTZ R169, R131, R140 ;  /* 0x0000008c83a97220 */ /* 0x000fe20000410000 */
[----:B------:R-:W-:-:S03]  /*36f0*/  SHF.L.U32 R138, R128, 0x10, RZ ;  /* 0x00000010808a7819 */ /* 0x000fc600000006ff */
[----:B------:R-:W-:Y:S01]  /*3700*/  FMUL.FTZ R167, R131, R142 ;  /* 0x0000008e83a77220 */ /* 0x000fe20000410000 */
[----:B------:R-:W-:Y:S01]  /*3710*/  FFMA.FTZ R168, R161, R168, -R162 ;  /* 0x000000a8a1a87223 */ /* 0x000fe200000108a2 */
[C---:B------:R-:W-:Y:S02]  /*3720*/  FFMA.FTZ R162, R138.reuse, R169, R171 ;  /* 0x000000a98aa27223 */ /* 0x040fe400000100ab */
        /* <DEDUP_REMOVED lines=12> */
[----:B------:R-:W0:Y:S02]  /*37f0*/  LDS.64 R146, [R146+0x10b0] ;  /* 0x0010b00092927984 */ /* 0x000e240000000a00 */
.L_x_18071:
[----:B------:R-:W-:Y:S05]  /*3800*/  BSYNC B0 ;  /* 0x0000000000007941 */ /* 0x000fea0003800000 */
.L_x_18070:
[----:B------:R-:W2:Y:S01]  /*3810*/  SHFL.UP PT, R177, R166, 0x1, RZ ;  /* 0x04200000a6b17989 */ /* 0x000ea200000e00ff */
[----:B------:R-:W-:Y:S01]  /*3820*/  ISETP.GE.AND P4, PT, R89, 0x1, PT ;  /* 0x000000015900780c */ /* 0x000fe20003f86270 */
[----:B01----:R-:W-:Y:S01]  /*3830*/  FMUL.FTZ R182, R165, -R146 ;  /* 0x80000092a5b67220 */ /* 0x003fe20000410000 */
[----:B------:R-:W-:Y:S01]  /*3840*/  SHF.L.U32 R9, R9, 0x10, RZ ;  /* 0x0000001009097819 */ /* 0x000fe200000006ff */
[----:B------:R-:W0:Y:S01]  /*3850*/  SHFL.UP PT, R175, R162, 0x1, RZ ;  /* 0x04200000a2af7989 */ /* 0x000e2200000e00ff */
[----:B------:R-:W-:Y:S01]  /*3860*/  ISETP.GE.OR P3, PT, R77, UR17, P3 ;  /* 0x000000114d007c0c */ /* 0x000fe20009f66670 */
[----:B------:R-:W-:Y:S01]  /*3870*/  FFMA.FTZ R182, R161, -R147, R182 ;  /* 0x80000093a1b67223 */ /* 0x000fe200000100b6 */
[----:B------:R-:W-:Y:S01]  /*3880*/  BSSY B0, `(.L_x_18072) ;  /* 0x0000099000007945 */ /* 0x000fe20003800000 */
[----:B------:R-:W1:Y:S04]  /*3890*/  SHFL.UP PT, R171, R168, 0x1, RZ ;  /* 0x04200000a8ab7989 */ /* 0x000e6800000e00ff */
[----:B------:R-:W3:Y:S01]  /*38a0*/  SHFL.UP PT, R173, R170, 0x1, RZ ;  /* 0x04200000aaad7989 */ /* 0x000ee200000e00ff */
[C---:B--2---:R-:W-:Y:S01]  /*38b0*/  FMUL.FTZ R179, R170.reuse, R177 ;  /* 0x000000b1aab37220 */ /* 0x044fe20000410000 */
[----:B0-----:R-:W-:-:S03]  /*38c0*/  FMUL.FTZ R174, R170, R175 ;  /* 0x000000afaaae7220 */ /* 0x001fc60000410000 */
[----:B------:R-:W-:Y:S01]  /*38d0*/  FFMA.FTZ R179, R168, R175, -R179 ;  /* 0x000000afa8b37223 */ /* 0x000fe200000108b3 */
[----:B-1----:R-:W-:Y:S01]  /*38e0*/  FMUL.FTZ R172, R170, R171 ;  /* 0x000000abaaac7220 */ /* 0x002fe20000410000 */
[----:B------:R-:W-:Y:S02]  /*38f0*/  FFMA.FTZ R177, R168, R177, R174 ;  /* 0x000000b1a8b17223 */ /* 0x000fe400000100ae */
        /* <DEDUP_REMOVED lines=17> */
[CC--:B---3--:R-:W-:Y:S01]  /*3a10*/  FMUL.FTZ R173, R175.reuse, R171.reuse ;  /* 0x000000abafad7220 */ /* 0x0c8fe20000410000 */
[----:B------:R-:W-:Y:S01]  /*3a20*/  FFMA.FTZ R174, R168, R171, R174 ;  /* 0x000000aba8ae7223 */ /* 0x000fe200000100ae */
[----:B------:R-:W-:Y:S02]  /*3a30*/  @P4 FADD.FTZ R162, R162, R177 ;  /* 0x000000b1a2a24221 */ /* 0x000fe40000010000 */
[----:B------:R-:W-:Y:S01]  /*3a40*/  @P4 FFMA.FTZ R168, R168, R170, -R173 ;  /* 0x000000aaa8a84223 */ /* 0x000fe200000108ad */
        /* <DEDUP_REMOVED lines=9> */
[C---:B------:R-:W-:Y:S01]  /*3ae0*/  FFMA.FTZ R179, R168.reuse, R175, -R179 ;  /* 0x000000afa8b37223 */ /* 0x040fe200000108b3 */
[C---:B---3--:R-:W-:Y:S01]  /*3af0*/  FFMA.FTZ R175, R168.reuse, R173, R170 ;  /* 0x000000ada8af7223 */ /* 0x048fe200000100aa */
        /* <DEDUP_REMOVED lines=14> */
[----:B------:R-:W-:Y:S01]  /*3be0*/  SHF.L.U32 R173, R11, 0x10, RZ ;  /* 0x000000100bad7819 */ /* 0x000fe200000006ff */
[C---:B--2---:R-:W-:Y:S01]  /*3bf0*/  FMUL.FTZ R174, R175.reuse, R170 ;  /* 0x000000aaafae7220 */ /* 0x044fe20000410000 */
[----:B------:R-:W-:Y:S01]  /*3c00*/  FFMA.FTZ R179, R168, R172, -R179 ;  /* 0x000000aca8b37223 */ /* 0x000fe200000108b3 */
[----:B------:R-:W-:Y:S01]  /*3c10*/  SHF.L.U32 R11, R10, 0x10, RZ ;  /* 0x000000100a0b7819 */ /* 0x000fe200000006ff */
[----:B------:R-:W-:Y:S01]  /*3c20*/  @P4 FADD.FTZ R166, R166, R181 ;  /* 0x000000b5a6a64221 */ /* 0x000fe20000010000 */
[CC--:B---3--:R-:W-:Y:S01]  /*3c30*/  FMUL.FTZ R177, R175.reuse, R171.reuse ;  /* 0x000000abafb17220 */ /* 0x0c8fe20000410000 */
[----:B------:R-:W-:Y:S01]  /*3c40*/  FFMA.FTZ R174, R168, R171, R174 ;  /* 0x000000aba8ae7223 */ /* 0x000fe200000100ae */
[----:B------:R-:W-:Y:S01]  /*3c50*/  SHF.L.U32 R171, R8, 0x10, RZ ;  /* 0x0000001008ab7819 */ /* 0x000fe200000006ff */
[----:B------:R-:W-:Y:S01]  /*3c60*/  @P4 FADD.FTZ R162, R162, R179 ;  /* 0x000000b3a2a24221 */ /* 0x000fe20000010000 */
[----:B------:R-:W-:Y:S01]  /*3c70*/  @P4 FFMA.FTZ R168, R168, R170, -R177 ;  /* 0x000000aaa8a84223 */ /* 0x000fe200000108b1 */
[----:B------:R-:W0:Y:S01]  /*3c80*/  SHFL.UP PT, R176, R166, 0x10, RZ ;  /* 0x06000000a6b07989 */ /* 0x000e2200000e00ff */
[----:B------:R-:W-:Y:S01]  /*3c90*/  FSEL R175, R175, R174, !P4 ;  /* 0x000000aeafaf7208 */ /* 0x000fe20006000000 */
[C---:B------:R-:W-:Y:S01]  /*3ca0*/  FMUL.FTZ R174, R0.reuse, R173 ;  /* 0x000000ad00ae7220 */ /* 0x040fe20000410000 */
[----:B------:R-:W-:Y:S01]  /*3cb0*/  FMUL.FTZ R172, R0, R171 ;  /* 0x000000ab00ac7220 */ /* 0x000fe20000410000 */
[----:B------:R-:W1:Y:S01]  /*3cc0*/  SHFL.UP PT, R8, R168, 0x10, RZ ;  /* 0x06000000a8087989 */ /* 0x000e6200000e00ff */
[C---:B------:R-:W-:Y:S01]  /*3cd0*/  FMUL.FTZ R171, R2.reuse, R9 ;  /* 0x0000000902ab7220 */ /* 0x040fe20000410000 */
[-C--:B------:R-:W-:Y:S01]  /*3ce0*/  FMUL.FTZ R180, R161, R174.reuse ;  /* 0x000000aea1b47220 */ /* 0x080fe20000410000 */
[C---:B------:R-:W-:Y:S01]  /*3cf0*/  FMUL.FTZ R178, R165.reuse, R174 ;  /* 0x000000aea5b27220 */ /* 0x040fe20000410000 */
[----:B------:R-:W2:Y:S01]  /*3d00*/  SHFL.UP PT, R10, R175, 0x10, RZ ;  /* 0x06000000af0a7989 */ /* 0x000ea200000e00ff */
[----:B------:R-:W-:Y:S01]  /*3d10*/  FMUL.FTZ R170, R2, R11 ;  /* 0x0000000b02aa7220 */ /* 0x000fe20000410000 */
[-C--:B------:R-:W-:Y:S01]  /*3d20*/  FFMA.FTZ R180, -R165, R172.reuse, -R180 ;  /* 0x000000aca5b47223 */ /* 0x080fe200000109b4 */
[----:B------:R-:W-:Y:S01]  /*3d30*/  FFMA.FTZ R9, R161, R172, -R178 ;  /* 0x000000aca1097223 */ /* 0x000fe200000108b2 */
[----:B------:R-:W3:Y:S01]  /*3d40*/  SHFL.UP PT, R173, R162, 0x10, RZ ;  /* 0x06000000a2ad7989 */ /* 0x000ee200000e00ff */
[----:B------:R-:W-:Y:S01]  /*3d50*/  ISETP.GE.AND P4, PT, R89, 0x10, PT ;  /* 0x000000105900780c */ /* 0x000fe20003f86270 */
[----:B------:R-:W-:Y:S01]  /*3d60*/  FADD.FTZ R180, -R171, R180 ;  /* 0x000000b4abb47221 */ /* 0x000fe20000010100 */
[----:B------:R-:W-:-:S03]  /*3d70*/  FADD.FTZ R9, R170, R9 ;  /* 0x00000009aa097221 */ /* 0x000fc60000010000 */
[C---:B------:R-:W-:Y:S01]  /*3d80*/  FMUL.FTZ R11, R149.reuse, -R180 ;  /* 0x800000b4950b7220 */ /* 0x040fe20000410000 */
[----:B------:R-:W-:-:S03]  /*3d90*/  FMUL.FTZ R177, R149, -R9 ;  /* 0x8000000995b17220 */ /* 0x000fc60000410000 */
[C---:B------:R-:W-:Y:S01]  /*3da0*/  FFMA.FTZ R183, R154.reuse, R9, -R11 ;  /* 0x000000099ab77223 */ /* 0x040fe2000001080b */
[----:B------:R-:W-:Y:S01]  /*3db0*/  FFMA.FTZ R185, R154, R180, R177 ;  /* 0x000000b49ab97223 */ /* 0x000fe200000100b1 */
[C---:B0-----:R-:W-:Y:S01]  /*3dc0*/  FMUL.FTZ R178, R175.reuse, R176 ;  /* 0x000000b0afb27220 */ /* 0x041fe20000410000 */
[----:B-1----:R-:W-:-:S04]  /*3dd0*/  FMUL.FTZ R11, R175, R8 ;  /* 0x00000008af0b7220 */ /* 0x002fc80000410000 */
[CC--:B--2---:R-:W-:Y:S01]  /*3de0*/  FFMA.FTZ R180, R168.reuse, R10.reuse, R11 ;  /* 0x0000000aa8b47223 */ /* 0x0c4fe2000001000b */
[C---:B------:R-:W-:Y:S01]  /*3df0*/  FMUL.FTZ R9, R175.reuse, R10 ;  /* 0x0000000aaf097220 */ /* 0x040fe20000410000 */
[----:B------:R-:W-:Y:S01]  /*3e00*/  CS2R R10, SRZ ;  /* 0x00000000000a7805 */ /* 0x000fe2000001ff00 */
[CC--:B---3--:R-:W-:Y:S02]  /*3e10*/  FMUL.FTZ R179, R175.reuse, R173.reuse ;  /* 0x000000adafb37220 */ /* 0x0c8fe40000410000 */
[----:B------:R-:W-:Y:S01]  /*3e20*/  FSEL R180, R175, R180, !P4 ;  /* 0x000000b4afb47208 */ /* 0x000fe20006000000 */
[C---:B------:R-:W-:Y:S01]  /*3e30*/  FFMA.FTZ R177, R168.reuse, R173, -R178 ;  /* 0x000000ada8b17223 */ /* 0x040fe200000108b2 */
[----:B-----5:R0:W-:Y:S01]  /*3e40*/  SHFL.IDX PT, R175, R69, RZ, 0x1f ;  /* 0x00001fff45af7589 */ /* 0x0201e200000e0000 */
[----:B------:R-:W-:Y:S01]  /*3e50*/  FFMA.FTZ R181, R168, R176, R179 ;  /* 0x000000b0a8b57223 */ /* 0x000fe200000100b3 */
[----:B------:R-:W-:Y:S01]  /*3e60*/  SHF.L.U32 R176, R153, 0x10, RZ ;  /* 0x0000001099b07819 */ /* 0x000fe200000006ff */
[----:B------:R-:W-:Y:S01]  /*3e70*/  FMUL.FTZ R153, R165, R147 ;  /* 0x00000093a5997220 */ /* 0x000fe20000410000 */
[----:B------:R-:W-:Y:S01]  /*3e80*/  SHF.L.U32 R178, R150, 0x10, RZ ;  /* 0x0000001096b27819 */ /* 0x000fe200000006ff */
[----:B------:R-:W1:Y:S01]  /*3e90*/  SHFL.UP PT, R180, R180, 0x1, RZ ;  /* 0x04200000b4b47989 */ /* 0x000e6200000e00ff */
[----:B------:R-:W-:Y:S01]  /*3ea0*/  @P4 FFMA.FTZ R168, R168, R8, -R9 ;  /* 0x00000008a8a84223 */ /* 0x000fe20000010809 */
[----:B------:R-:W-:Y:S01]  /*3eb0*/  FFMA.FTZ R153, R161, R146, -R153 ;  /* 0x00000092a1997223 */ /* 0x000fe20000010899 */
[----:B------:R-:W-:Y:S01]  /*3ec0*/  FMUL.FTZ R150, R3, R176 ;  /* 0x000000b003967220 */ /* 0x000fe20000410000 */
[----:B------:R2:W3:Y:S01]  /*3ed0*/  SHFL.IDX PT, R173, R68, RZ, 0x1f ;  /* 0x00001fff44ad7589 */ /* 0x0004e200000e0000 */
[CC--:B------:R-:W-:Y:S01]  /*3ee0*/  FMUL.FTZ R176, R149.reuse, -R182.reuse ;  /* 0x800000b695b07220 */ /* 0x0c0fe20000410000 */
[-C--:B0-----:R-:W-:Y:S01]  /*3ef0*/  FMUL.FTZ R69, R149, -R153.reuse ;  /* 0x8000009995457220 */ /* 0x081fe20000410000 */
[----:B------:R-:W-:Y:S01]  /*3f00*/  HFMA2.MMA R9, -RZ, RZ, 0, 0 ;  /* 0x00000000ff097435 */ /* 0x000fe200000001ff */
[----:B------:R-:W-:Y:S01]  /*3f10*/  MOV R8, 0x3f800000 ;  /* 0x3f80000000087802 */ /* 0x000fe20000000f00 */
[C---:B------:R-:W-:Y:S01]  /*3f20*/  FFMA.FTZ R176, R154.reuse, R153, -R176 ;  /* 0x000000999ab07223 */ /* 0x040fe200000108b0 */
[----:B------:R-:W-:Y:S01]  /*3f30*/  FFMA.FTZ R69, R154, R182, R69 ;  /* 0x000000b69a457223 */ /* 0x000fe20000010045 */
[----:B------:R-:W-:Y:S01]  /*3f40*/  @!P3 LEA R179, R113, R5, 0x4 ;  /* 0x0000000571b3b211 */ /* 0x000fe200078e20ff */
[----:B--2---:R-:W-:Y:S01]  /*3f50*/  FMUL.FTZ R68, R3, R178 ;  /* 0x000000b203447220 */ /* 0x004fe20000410000 */
[CC--:B------:R-:W-:Y:S01]  /*3f60*/  FMUL.FTZ R182, R152.reuse, -R176.reuse ;  /* 0x800000b098b67220 */ /* 0x0c0fe20000410000 */
[----:B------:R0:W2:Y:S01]  /*3f70*/  SHFL.UP PT, R178, R168, 0x1, RZ ;  /* 0x04200000a8b27989 */ /* 0x0000a200000e00ff */
[----:B------:R-:W-:Y:S01]  /*3f80*/  FMUL.FTZ R153, R152, -R69 ;  /* 0x8000004598997220 */ /* 0x000fe20000410000 */
[----:B------:R-:W-:Y:S01]  /*3f90*/  FADD.FTZ R185, -R68, R185 ;  /* 0x000000b944b97221 */ /* 0x000fe20000010100 */
[----:B------:R-:W-:Y:S01]  /*3fa0*/  FADD.FTZ R183, R150, R183 ;  /* 0x000000b796b77221 */ /* 0x000fe20000010000 */
[----:B------:R4:W2:Y:S01]  /*3fb0*/  @!P3 LDS.128 R8, [R179+0x21b0] ;  /* 0x0021b000b308b984 */ /* 0x0008a20000000c00 */
[----:B------:R-:W-:Y:S01]  /*3fc0*/  ISETP.NE.AND P3, PT, R164, 0x1f, PT ;  /* 0x0000001fa400780c */ /* 0x000fe20003f65270 */
[C---:B------:R-:W-:Y:S01]  /*3fd0*/  FMUL.FTZ R184, R152.reuse, -R185 ;  /* 0x800000b998b87220 */ /* 0x040fe20000410000 */
[-C--:B------:R-:W-:Y:S01]  /*3fe0*/  FMUL.FTZ R186, R152, -R183.reuse ;  /* 0x800000b798ba7220 */ /* 0x080fe20000410000 */
[C---:B0-----:R-:W-:Y:S01]  /*3ff0*/  FFMA.FTZ R168, R151.reuse, R176, -R153 ;  /* 0x000000b097a87223 */ /* 0x041fe20000010899 */
[----:B------:R-:W-:Y:S01]  /*4000*/  SHF.L.U32 R153, R148, 0x10, RZ ;  /* 0x0000001094997819 */ /* 0x000fe200000006ff */
[C---:B------:R-:W-:Y:S01]  /*4010*/  FFMA.FTZ R184, R151.reuse, R183, -R184 ;  /* 0x000000b797b87223 */ /* 0x040fe200000108b8 */
[C---:B------:R-:W-:Y:S01]  /*4020*/  FFMA.FTZ R186, R151.reuse, R185, R186 ;  /* 0x000000b997ba7223 */ /* 0x040fe200000100ba */
[----:B----4-:R-:W-:Y:S01]  /*4030*/  FFMA.FTZ R179, R151, R69, R182 ;  /* 0x0000004597b37223 */ /* 0x010fe200000100b6 */
[----:B------:R-:W-:Y:S01]  /*4040*/  SHF.L.U32 R69, R144, 0x10, RZ ;  /* 0x0000001090457819 */ /* 0x000fe200000006ff */
[----:B------:R-:W-:Y:S01]  /*4050*/  FMUL.FTZ R153, R4, R153 ;  /* 0x0000009904997220 */ /* 0x000fe20000410000 */
[----:B------:R-:W-:Y:S01]  /*4060*/  @P4 FADD.FTZ R166, R166, R181 ;  /* 0x000000b5a6a64221 */ /* 0x000fe20000010000 */
[----:B-1----:R-:W-:Y:S01]  /*4070*/  FMUL.FTZ R181, R180, R175 ;  /* 0x000000afb4b57220 */ /* 0x002fe20000410000 */
[----:B------:R-:W-:Y:S01]  /*4080*/  @P4 FADD.FTZ R162, R162, R177 ;  /* 0x000000b1a2a24221 */ /* 0x000fe20000010000 */
[----:B------:R-:W-:Y:S01]  /*4090*/  FMUL.FTZ R69, R4, R69 ;  /* 0x0000004504457220 */ /* 0x000fe20000410000 */
[-C--:B---3--:R-:W-:Y:S01]  /*40a0*/  FMUL.FTZ R180, R180, R173.reuse ;  /* 0x000000adb4b47220 */ /* 0x088fe20000410000 */
[----:B------:R-:W-:Y:S01]  /*40b0*/  FADD.FTZ R176, R153, R184 ;  /* 0x000000b899b07221 */ /* 0x000fe20000010000 */
[----:B------:R0:W1:Y:S01]  /*40c0*/  SHFL.DOWN PT, R148, R168, 0x1, 0x1f ;  /* 0x08201f00a8947f89 */ /* 0x00006200000e0000 */
[----:B------:R-:W-:Y:S01]  /*40d0*/  FADD.FTZ R177, -R69, R186 ;  /* 0x000000ba45b17221 */ /* 0x000fe20000010100 */
[C---:B--2---:R-:W-:Y:S01]  /*40e0*/  FFMA.FTZ R181, R178.reuse, R173, -R181 ;  /* 0x000000adb2b57223 */ /* 0x044fe200000108b5 */
[----:B------:R-:W-:Y:S01]  /*40f0*/  FFMA.FTZ R183, R178, R175, R180 ;  /* 0x000000afb2b77223 */ /* 0x000fe200000100b4 */
[----:B------:R0:W2:Y:S04]  /*4100*/  SHFL.DOWN PT, R144, R176, 0x1, 0x1f ;  /* 0x08201f00b0907f89 */ /* 0x0000a800000e0000 */
[----:B------:R0:W3:Y:S04]  /*4110*/  SHFL.DOWN PT, R178, R179, 0x1, 0x1f ;  /* 0x08201f00b3b27f89 */ /* 0x0000e800000e0000 */
[----:B------:R0:W4:Y:S04]  /*4120*/  SHFL.DOWN PT, R180, R177, 0x1, 0x1f ;  /* 0x08201f00b1b47f89 */ /* 0x00012800000e0000 */
[----:B------:R-:W0:Y:S04]  /*4130*/  SHFL.UP PT, R162, R162, 0x1, RZ ;  /* 0x04200000a2a27989 */ /* 0x000e2800000e00ff */
[----:B------:R-:W0:Y:S01]  /*4140*/  SHFL.UP PT, R166, R166, 0x1, RZ ;  /* 0x04200000a6a67989 */ /* 0x000e2200000e00ff */
[----:B------:R-:W-:Y:S05]  /*4150*/  @!P3 BRA `(.L_x_18073) ;  /* 0x00000000002cb947 */ /* 0x000fea0003800000 */
[C---:B----4-:R-:W-:Y:S01]  /*4160*/  FMUL.FTZ R187, R179.reuse, R180 ;  /* 0x000000b4b3bb7220 */ /* 0x050fe20000410000 */
[C---:B---3--:R-:W-:Y:S01]  /*4170*/  FMUL.FTZ R185, R179.reuse, R178 ;  /* 0x000000b2b3b97220 */ /* 0x048fe20000410000 */
[-C--:B--2---:R-:W-:Y:S01]  /*4180*/  FMUL.FTZ R189, R179, R144.reuse ;  /* 0x00000090b3bd7220 */ /* 0x084fe20000410000 */
        /* <DEDUP_REMOVED lines=8> */
.L_x_18073:
[----:B------:R-:W-:Y:S05]  /*4210*/  BSYNC B0 ;  /* 0x0000000000007941 */ /* 0x000fea0003800000 */
.L_x_18072:
[C---:B------:R-:W-:Y:S01]  /*4220*/  ISETP.GT.U32.AND P6, PT, R164.reuse, 0x1d, PT ;  /* 0x0000001da400780c */ /* 0x040fe20003fc4070 */
[----:B-1----:R1:W0:Y:S01]  /*4230*/  SHFL.DOWN PT, R148, R168, 0x2, 0x1f ;  /* 0x08401f00a8947f89 */ /* 0x00222200000e0000 */
[----:B------:R-:W-:Y:S01]  /*4240*/  BSSY B0, `(.L_x_18074) ;  /* 0x0000013000007945 */ /* 0x000fe20003800000 */
[C---:B------:R-:W-:Y:S02]  /*4250*/  ISETP.GT.U32.AND P3, PT, R164.reuse, 0x1b, PT ;  /* 0x0000001ba400780c */ /* 0x040fe40003f64070 */
[----:B---3--:R1:W3:Y:S01]  /*4260*/  SHFL.DOWN PT, R178, R179, 0x2, 0x1f ;  /* 0x08401f00b3b27f89 */ /* 0x0082e200000e0000 */
[C---:B------:R-:W-:Y:S02]  /*4270*/  ISETP.GT.U32.AND P4, PT, R164.reuse, 0x17, PT ;  /* 0x00000017a400780c */ /* 0x040fe40003f84070 */
[----:B------:R-:W-:Y:S01]  /*4280*/  ISETP.GT.U32.AND P5, PT, R164, 0xf, PT ;  /* 0x0000000fa400780c */ /* 0x000fe20003fa4070 */
[----:B--2---:R1:W2:Y:S04]  /*4290*/  SHFL.DOWN PT, R144, R176, 0x2, 0x1f ;  /* 0x08401f00b0907f89 */ /* 0x0042a800000e0000 */
[----:B----4-:R1:W4:Y:S01]  /*42a0*/  SHFL.DOWN PT, R180, R177, 0x2, 0x1f ;  /* 0x08401f00b1b47f89 */ /* 0x01032200000e0000 */
[----:B------:R-:W-:Y:S07]  /*42b0*/  @P6 BRA `(.L_x_18075) ;  /* 0x00000000002c6947 */ /* 0x000fee0003800000 */
[C---:B----4-:R-:W-:Y:S01]  /*42c0*/  FMUL.FTZ R187, R179.reuse, R180 ;  /* 0x000000b4b3bb7220 */ /* 0x050fe20000410000 */
[C---:B---3--:R-:W-:Y:S01]  /*42d0*/  FMUL.FTZ R185, R179.reuse, R178 ;  /* 0x000000b2b3b97220 */ /* 0x048fe20000410000 */
[C---:B--2---:R-:W-:Y:S01]  /*42e0*/  FMUL.FTZ R189, R179.reuse, R144 ;  /* 0x00000090b3bd7220 */ /* 0x044fe20000410000 */
[----:B01----:R-:W-:Y:S01]  /*42f0*/  FMUL.FTZ R179, R179, R148 ;  /* 0x00000094b3b37220 */ /* 0x003fe20000410000 */
[C---:B------:R-:W-:Y:S01]  /*4300*/  FFMA.FTZ R187, R168.reuse, R144, -R187 ;  /* 0x00000090a8bb7223 */ /* 0x040fe200000108bb */
[C---:B------:R-:W-:Y:S01]  /*4310*/  FFMA.FTZ R185, R168.reuse, R148, -R185 ;  /* 0x00000094a8b97223 */ /* 0x040fe200000108b9 */
[C---:B------:R-:W-:Y:S01]  /*4320*/  FFMA.FTZ R144, R168.reuse, R180, R189 ;  /* 0x000000b4a8907223 */ /* 0x040fe200000100bd */
[----:B------:R-:W-:Y:S01]  /*4330*/  FFMA.FTZ R179, R168, R178, R179 ;  /* 0x000000b2a8b37223 */ /* 0x000fe200000100b3 */
[----:B------:R-:W-:Y:S02]  /*4340*/  FADD.FTZ R176, R176, R187 ;  /* 0x000000bbb0b07221 */ /* 0x000fe40000010000 */
[----:B------:R-:W-:Y:S01]  /*4350*/  FADD.FTZ R177, R177, R144 ;  /* 0x00000090b1b17221 */ /* 0x000fe20000010000 */
[----:B------:R-:W-:-:S07]  /*4360*/  MOV R168, R185 ;  /* 0x000000b900a87202 */ /* 0x000fce0000000f00 */
.L_x_18075:
[----:B------:R-:W-:Y:S05]  /*4370*/  BSYNC B0 ;  /* 0x0000000000007941 */ /* 0x000fea0003800000 */
.L_x_18074:
[----:B0-----:R0:W0:Y:S01]  /*4380*/  SHFL.DOWN PT, R148, R168, 0x4, 0x1f ;  /* 0x08801f00a8947f89 */ /* 0x00102200000e0000 */
[----:B------:R-:W-:Y:S03]  /*4390*/  BSSY B0, `(.L_x_18076) ;  /* 0x0000010000007945 */ /* 0x000fe60003800000 */
[----:B---3--:R3:W0:Y:S04]  /*43a0*/  SHFL.DOWN PT, R178, R179, 0x4, 0x1f ;  /* 0x08801f00b3b27f89 */ /* 0x00862800000e0000 */
[----:B--2---:R3:W2:Y:S04]  /*43b0*/  SHFL.DOWN PT, R144, R176, 0x4, 0x1f ;  /* 0x08801f00b0907f89 */ /* 0x0046a800000e0000 */
[----:B----4-:R3:W4:Y:S01]  /*43c0*/  SHFL.DOWN PT, R180, R177, 0x4, 0x1f ;  /* 0x08801f00b1b47f89 */ /* 0x01072200000e0000 */
[----:B------:R-:W-:Y:S05]  /*43d0*/  @P3 BRA `(.L_x_18077) ;  /* 0x00000000002c3947 */ /* 0x000fea0003800000 */
[C---:B----4-:R-:W-:Y:S01]  /*43e0*/  FMUL.FTZ R187, R179.reuse, R180 ;  /* 0x000000b4b3bb7220 */ /* 0x050fe20000410000 */
[C---:B0-----:R-:W-:Y:S01]  /*43f0*/  FMUL.FTZ R185, R179.reuse, R178 ;  /* 0x000000b2b3b97220 */ /* 0x041fe20000410000 */
[C---:B--2---:R-:W-:Y:S01]  /*4400*/  FMUL.FTZ R189, R179.reuse, R144 ;  /* 0x00000090b3bd7220 */ /* 0x044fe20000410000 */
        /* <DEDUP_REMOVED lines=8> */
.L_x_18077:
[----:B------:R-:W-:Y:S05]  /*4490*/  BSYNC B0 ;  /* 0x0000000000007941 */ /* 0x000fea0003800000 */
.L_x_18076:
[----:B0-----:R0:W0:Y:S01]  /*44a0*/  SHFL.DOWN PT, R148, R168, 0x8, 0x1f ;  /* 0x09001f00a8947f89 */ /* 0x00102200000e0000 */
[----:B------:R-:W-:Y:S03]  /*44b0*/  BSSY B0, `(.L_x_18078) ;  /* 0x0000010000007945 */ /* 0x000fe60003800000 */
[----:B------:R0:W0:Y:S04]  /*44c0*/  SHFL.DOWN PT, R178, R179, 0x8, 0x1f ;  /* 0x09001f00b3b27f89 */ /* 0x00002800000e0000 */
[----:B--2---:R2:W0:Y:S04]  /*44d0*/  SHFL.DOWN PT, R144, R176, 0x8, 0x1f ;  /* 0x09001f00b0907f89 */ /* 0x00442800000e0000 */
[----:B----4-:R2:W4:Y:S01]  /*44e0*/  SHFL.DOWN PT, R180, R177, 0x8, 0x1f ;  /* 0x09001f00b1b47f89 */ /* 0x01052200000e0000 */
[----:B------:R-:W-:Y:S05]  /*44f0*/  @P4 BRA `(.L_x_18079) ;  /* 0x00000000002c4947 */ /* 0x000fea0003800000 */
[C---:B----4-:R-:W-:Y:S01]  /*4500*/  FMUL.FTZ R187, R179.reuse, R180 ;  /* 0x000000b4b3bb7220 */ /* 0x050fe20000410000 */
[C---:B0-----:R-:W-:Y:S01]  /*4510*/  FMUL.FTZ R185, R179.reuse, R178 ;  /* 0x000000b2b3b97220 */ /* 0x041fe20000410000 */
[C---:B------:R-:W-:Y:S01]  /*4520*/  FMUL.FTZ R189, R179.reuse, R144 ;  /* 0x00000090b3bd7220 */ /* 0x040fe20000410000 */
[----:B-1-3--:R-:W-:Y:S01]  /*4530*/  FMUL.FTZ R179, R179, R148 ;  /* 0x00000094b3b37220 */ /* 0x00afe20000410000 */
[C---:B------:R-:W-:Y:S01]  /*4540*/  FFMA.FTZ R187, R168.reuse, R144, -R187 ;  /* 0x00000090a8bb7223 */ /* 0x040fe200000108bb */
[C---:B------:R-:W-:Y:S01]  /*4550*/  FFMA.FTZ R185, R168.reuse, R148, -R185 ;  /* 0x00000094a8b97223 */ /* 0x040fe200000108b9 */
[C---:B------:R-:W-:Y:S01]  /*4560*/  FFMA.FTZ R144, R168.reuse, R180, R189 ;  /* 0x000000b4a8907223 */ /* 0x040fe200000100bd */
[----:B------:R-:W-:Y:S01]  /*4570*/  FFMA.FTZ R179, R168, R178, R179 ;  /* 0x000000b2a8b37223 */ /* 0x000fe200000100b3 */
[----:B--2---:R-:W-:Y:S02]  /*4580*/  FADD.FTZ R176, R176, R187 ;  /* 0x000000bbb0b07221 */ /* 0x004fe40000010000 */
[----:B------:R-:W-:Y:S01]  /*4590*/  FADD.FTZ R177, R177, R144 ;  /* 0x00000090b1b17221 */ /* 0x000fe20000010000 */
[----:B------:R-:W-:-:S07]  /*45a0*/  MOV R168, R185 ;  /* 0x000000b900a87202 */ /* 0x000fce0000000f00 */
.L_x_18079:
[----:B------:R-:W-:Y:S05]  /*45b0*/  BSYNC B0 ;  /* 0x0000000000007941 */ /* 0x000fea0003800000 */
.L_x_18078:
        /* <DEDUP_REMOVED lines=8> */
[C---:B------:R-:W-:Y:S01]  /*4640*/  FMUL.FTZ R189, R179.reuse, R144 ;  /* 0x00000090b3bd7220 */ /* 0x040fe20000410000 */
[----:B-1-3--:R-:W-:Y:S01]  /*4650*/  FMUL.FTZ R179, R179, R148 ;  /* 0x00000094b3b37220 */ /* 0x00afe20000410000 */
[C---:B------:R-:W-:Y:S01]  /*4660*/  FFMA.FTZ R187, R168.reuse, R144, -R187 ;  /* 0x00000090a8bb7223 */ /* 0x040fe200000108bb */
[C---:B------:R-:W-:Y:S01]  /*4670*/  FFMA.FTZ R185, R168.reuse, R148, -R185 ;  /* 0x00000094a8b97223 */ /* 0x040fe200000108b9 */
[C---:B------:R-:W-:Y:S01]  /*4680*/  FFMA.FTZ R144, R168.reuse, R180, R189 ;  /* 0x000000b4a8907223 */ /* 0x040fe200000100bd */
[----:B------:R-:W-:Y:S01]  /*4690*/  FFMA.FTZ R179, R168, R178, R179 ;  /* 0x000000b2a8b37223 */ /* 0x000fe200000100b3 */
[----:B--2---:R-:W-:Y:S02]  /*46a0*/  FADD.FTZ R176, R176, R187 ;  /* 0x000000bbb0b07221 */ /* 0x004fe40000010000 */
[----:B----4-:R-:W-:Y:S01]  /*46b0*/  FADD.FTZ R177, R177, R144 ;  /* 0x00000090b1b17221 */ /* 0x010fe20000010000 */
[----:B------:R-:W-:-:S07]  /*46c0*/  MOV R168, R185 ;  /* 0x000000b900a87202 */ /* 0x000fce0000000f00 */
.L_x_18081:
[----:B------:R-:W-:Y:S05]  /*46d0*/  BSYNC B0 ;  /* 0x0000000000007941 */ /* 0x000fea0003800000 */
.L_x_18080:
[----:B------:R-:W-:Y:S01]  /*46e0*/  SHFL.DOWN PT, R185, R179, 0x1, 0x1f ;  /* 0x08201f00b3b97f89 */ /* 0x000fe200000e0000 */
[----:B------:R-:W-:Y:S01]  /*46f0*/  @P1 FADD.FTZ R173, R162, R181 ;  /* 0x000000b5a2ad1221 */ /* 0x000fe20000010000 */
[----:B------:R-:W-:Y:S01]  /*4700*/  @P1 FADD.FTZ R175, R166, R183 ;  /* 0x000000b7a6af1221 */ /* 0x000fe20000010000 */
[----:B------:R-:W-:Y:S01]  /*4710*/  ISETP.NE.AND P3, PT, R103, RZ, PT ;  /* 0x000000ff6700720c */ /* 0x000fe20003f65270 */
[----:B0-----:R-:W0:Y:S01]  /*4720*/  SHFL.IDX PT, R148, R11, RZ, 0x1f ;  /* 0x00001fff0b947589 */ /* 0x001e2200000e0000 */
[C---:B------:R-:W-:Y:S01]  /*4730*/  FMUL.FTZ R181, R71.reuse, R173 ;  /* 0x000000ad47b57220 */ /* 0x040fe20000410000 */
[-C--:B------:R-:W-:Y:S01]  /*4740*/  FMUL.FTZ R144, R71, R175.reuse ;  /* 0x000000af47907220 */ /* 0x080fe20000410000 */
[----:B------:R-:W-:Y:S01]  /*4750*/  LEA.HI.SX32 R192, R92, R92, 0x1b ;  /* 0x0000005c5cc07211 */ /* 0x000fe200078fdaff */
[----:B------:R-:W5:Y:S01]  /*4760*/  SHFL.IDX PT, R162, R10, RZ, 0x1f ;  /* 0x00001fff0aa27589 */ /* 0x000f6200000e0000 */
[C---:B------:R-:W-:Y:S01]  /*4770*/  FFMA.FTZ R181, R70.reuse, R175, R181 ;  /* 0x000000af46b57223 */ /* 0x040fe200000100b5 */
[----:B------:R-:W-:Y:S01]  /*4780*/  FFMA.FTZ R144, R70, R173, -R144 ;  /* 0x000000ad46907223 */ /* 0x000fe20000010890 */
[----:B------:R-:W-:Y:S01]  /*4790*/  LEA R192, R192, R5, 0x2 ;  /* 0x00000005c0c07211 */ /* 0x000fe200078e10ff */
[----:B------:R-:W4:Y:S01]  /*47a0*/  SHFL.DOWN PT, R178, R168, 0x1, 0x1f ;  /* 0x08201f00a8b27f89 */ /* 0x000f2200000e0000 */
[----:B------:R-:W-:Y:S01]  /*47b0*/  FADD.FTZ R70, R156, R181 ;  /* 0x000000b59c467221 */ /* 0x000fe20000010000 */
[----:B------:R-:W-:Y:S01]  /*47c0*/  FADD.FTZ R166, R155, R144 ;  /* 0x000000909ba67221 */ /* 0x000fe20000010000 */
[----:B------:R-:W-:Y:S01]  /*47d0*/  LEA R194, R76, -R103, 0x1 ;  /* 0x800000674cc27211 */ /* 0x000fe200078e08ff */
[----:B------:R-:W4:Y:S01]  /*47e0*/  SHFL.DOWN PT, R183, R176, 0x1, 0x1f ;  /* 0x08201f00b0b77f89 */ /* 0x000f2200000e0000 */
[C---:B------:R-:W-:Y:S01]  /*47f0*/  FMUL.FTZ R144, R152.reuse, R70 ;  /* 0x0000004698907220 */ /* 0x040fe20000410000 */
[-C--:B------:R-:W-:Y:S01]  /*4800*/  FMUL.FTZ R71, R152, R166.reuse ;  /* 0x000000a698477220 */ /* 0x080fe20000410000 */
[----:B------:R-:W-:Y:S01]  /*4810*/  ISETP.GE.AND P1, PT, R194, 0x1, PT ;  /* 0x00000001c200780c */ /* 0x000fe20003f26270 */
[----:B------:R-:W4:Y:S01]  /*4820*/  SHFL.DOWN PT, R180, R177, 0x1, 0x1f ;  /* 0x08201f00b1b47f89 */ /* 0x000f2200000e0000 */
[C---:B------:R-:W-:Y:S01]  /*4830*/  FFMA.FTZ R173, R151.reuse, R166, -R144 ;  /* 0x000000a697ad7223 */ /* 0x040fe20000010890 */
[----:B------:R-:W-:Y:S01]  /*4840*/  FFMA.FTZ R144, R151, R70, R71 ;  /* 0x0000004697907223 */ /* 0x000fe20000010047 */
[----:B------:R-:W-:Y:S01]  /*4850*/  BSSY B0, `(.L_x_18082) ;  /* 0x00000cf000007945 */ /* 0x000fe20003800000 */
[----:B-1-3--:R-:W1:Y:S01]  /*4860*/  SHFL.IDX PT, R179, R179, RZ, 0x1f ;  /* 0x00001fffb3b37589 */ /* 0x00ae6200000e0000 */
[C---:B------:R-:W-:Y:S01]  /*4870*/  FFMA.FTZ R173, R132.reuse, R159, R173 ;  /* 0x0000009f84ad7223 */ /* 0x040fe200000100ad */
[----:B------:R-:W-:Y:S01]  /*4880*/  FFMA.FTZ R71, R132, R157, R144 ;  /* 0x0000009d84477223 */ /* 0x000fe20000010090 */
[C---:B0-----:R-:W-:Y:S01]  /*4890*/  @P2 FMUL.FTZ R155, R185.reuse, R148 ;  /* 0x00000094b99b2220 */ /* 0x041fe20000410000 */
[----:B------:R-:W0:Y:S01]  /*48a0*/  SHFL.IDX PT, R168, R168, RZ, 0x1f ;  /* 0x00001fffa8a87589 */ /* 0x000e2200000e0000 */
[----:B-----5:R-:W-:-:S03]  /*48b0*/  @P2 FMUL.FTZ R157, R185, R162 ;  /* 0x000000a2b99d2220 */ /* 0x020fc60000410000 */
[----:B--2---:R-:W2:Y:S01]  /*48c0*/  SHFL.IDX PT, R176, R176, RZ, 0x1f ;  /* 0x00001fffb0b07589 */ /* 0x004ea200000e0000 */
[C---:B----4-:R-:W-:Y:S01]  /*48d0*/  @P2 FFMA.FTZ R144, R178.reuse, R162, -R155 ;  /* 0x000000a2b2902223 */ /* 0x050fe2000001089b */
[----:B------:R-:W-:Y:S01]  /*48e0*/  @P2 FFMA.FTZ R157, R178, R148, R157 ;  /* 0x00000094b29d2223 */ /* 0x000fe2000001009d */
[----:B------:R-:W-:Y:S01]  /*48f0*/  FMUL.FTZ R155, R149, R173 ;  /* 0x000000ad959b7220 */ /* 0x000fe20000410000 */
[----:B------:R-:W3:Y:S01]  /*4900*/  SHFL.IDX PT, R177, R177, RZ, 0x1f ;  /* 0x00001fffb1b17589 */ /* 0x000ee200000e0000 */
[----:B------:R-:W-:Y:S02]  /*4910*/  @P2 FADD.FTZ R162, R183, R144 ;  /* 0x00000090b7a22221 */ /* 0x000fe40000010000 */
[-C--:B------:R-:W-:Y:S01]  /*4920*/  FFMA.FTZ R178, R154, R71.reuse, R155 ;  /* 0x000000479ab27223 */ /* 0x080fe2000001009b */
[----:B------:R-:W-:Y:S01]  /*4930*/  FMUL.FTZ R155, R149, R71 ;  /* 0x00000047959b7220 */ /* 0x000fe20000410000 */
[----:B------:R-:W-:Y:S01]  /*4940*/  @P2 FADD.FTZ R148, R180, R157 ;  /* 0x0000009db4942221 */ /* 0x000fe20000010000 */
[-C--:B------:R-:W-:Y:S01]  /*4950*/  FMUL.FTZ R157, R162, -R147.reuse ;  /* 0x80000093a29d7220 */ /* 0x080fe20000410000 */
[----:B------:R-:W-:Y:S01]  /*4960*/  FFMA.FTZ R178, R145, R160, R178 ;  /* 0x000000a091b27223 */ /* 0x000fe200000100b2 */
[----:B------:R-:W-:Y:S01]  /*4970*/  FMUL.FTZ R160, R133, R132 ;  /* 0x0000008485a07220 */ /* 0x000fe20000410000 */
[C---:B------:R-:W-:Y:S01]  /*4980*/  FMUL.FTZ R147, R148.reuse, -R147 ;  /* 0x8000009394937220 */ /* 0x040fe20000410000 */
[----:B------:R-:W-:Y:S01]  /*4990*/  FFMA.FTZ R157, R148, R146, R157 ;  /* 0x00000092949d7223 */ /* 0x000fe2000001009d */
[----:B------:R-:W-:-:S02]  /*49a0*/  FFMA.FTZ R148, R154, R173, -R155 ;  /* 0x000000ad9a947223 */ /* 0x000fc4000001089b */
[----:B------:R-:W-:Y:S01]  /*49b0*/  FFMA.FTZ R147, R162, R146, -R147 ;  /* 0x00000092a2937223 */ /* 0x000fe20000010893 */
[----:B------:R-:W-:Y:S01]  /*49c0*/  FADD.FTZ R144, -R174, R157 ;  /* 0x0000009dae907221 */ /* 0x000fe20000010100 */
[----:B------:R-:W-:Y:S02]  /*49d0*/  FFMA.FTZ R174, R145, R158, R148 ;  /* 0x0000009e91ae7223 */ /* 0x000fe40000010094 */
[----:B------:R-:W-:Y:S01]  /*49e0*/  FADD.FTZ R146, R172, R147 ;  /* 0x00000093ac927221 */ /* 0x000fe20000010000 */
[C---:B------:R-:W-:Y:S01]  /*49f0*/  FMUL.FTZ R148, R165.reuse, -R144 ;  /* 0x80000090a5947220 */ /* 0x040fe20000410000 */
[C---:B------:R-:W-:Y:S01]  /*4a00*/  FMUL.FTZ R147, R165.reuse, R178 ;  /* 0x000000b2a5937220 */ /* 0x040fe20000410000 */
[C---:B------:R-:W-:Y:S01]  /*4a10*/  FMUL.FTZ R157, R165.reuse, R174 ;  /* 0x000000aea59d7220 */ /* 0x040fe20000410000 */
[-C--:B------:R-:W-:Y:S01]  /*4a20*/  FMUL.FTZ R165, R165, -R146.reuse ;  /* 0x80000092a5a57220 */ /* 0x080fe20000410000 */
[C---:B------:R-:W-:Y:S01]  /*4a30*/  FFMA.FTZ R159, R161.reuse, R146, -R148 ;  /* 0x00000092a19f7223 */ /* 0x040fe20000010894 */
[C---:B------:R-:W-:Y:S01]  /*4a40*/  FFMA.FTZ R155, R161.reuse, R174, -R147 ;  /* 0x000000aea19b7223 */ /* 0x040fe20000010893 */
[C---:B------:R-:W-:Y:S01]  /*4a50*/  FFMA.FTZ R156, R161.reuse, R178, R157 ;  /* 0x000000b2a19c7223 */ /* 0x040fe2000001009d */
[----:B------:R-:W-:Y:S01]  /*4a60*/  FFMA.FTZ R148, R161, R144, R165 ;  /* 0x00000090a1947223 */ /* 0x000fe200000100a5 */
[----:B------:R-:W-:Y:S01]  /*4a70*/  FADD.FTZ R147, R170, R159 ;  /* 0x0000009faa937221 */ /* 0x000fe20000010000 */
[C---:B------:R-:W-:Y:S01]  /*4a80*/  FFMA.FTZ R169, R138.reuse, R169, R155 ;  /* 0x000000a98aa97223 */ /* 0x040fe2000001009b */
[----:B------:R-:W-:Y:S01]  /*4a90*/  FFMA.FTZ R167, R138, R167, R156 ;  /* 0x000000a78aa77223 */ /* 0x000fe2000001009c */
[----:B------:R-:W-:Y:S01]  /*4aa0*/  FADD.FTZ R148, -R171, R148 ;  /* 0x00000094ab947221 */ /* 0x000fe20000010100 */
[----:B------:R-:W-:Y:S01]  /*4ab0*/  FMUL.FTZ R157, R149, -R147 ;  /* 0x80000093959d7220 */ /* 0x000fe20000410000 */
[CC--:B-1----:R-:W-:Y:S01]  /*4ac0*/  FMUL.FTZ R155, R179.reuse, R11.reuse ;  /* 0x0000000bb39b7220 */ /* 0x0c2fe20000410000 */
[----:B------:R-:W-:Y:S01]  /*4ad0*/  FMUL.FTZ R156, R179, R10 ;  /* 0x0000000ab39c7220 */ /* 0x000fe20000410000 */
[-C--:B------:R-:W-:Y:S01]  /*4ae0*/  FMUL.FTZ R158, R149, -R148.reuse ;  /* 0x80000094959e7220 */ /* 0x080fe20000410000 */
[----:B------:R-:W-:Y:S01]  /*4af0*/  FFMA.FTZ R149, R154, R148, R157 ;  /* 0x000000949a957223 */ /* 0x000fe2000001009d */
[C---:B0-----:R-:W-:Y:S01]  /*4b00*/  FFMA.FTZ R155, R168.reuse, R10, -R155 ;  /* 0x0000000aa89b7223 */ /* 0x041fe2000001089b */
[----:B------:R-:W-:Y:S01]  /*4b10*/  FFMA.FTZ R156, R168, R11, R156 ;  /* 0x0000000ba89c7223 */ /* 0x000fe2000001009c */
        /* <DEDUP_REMOVED lines=9> */
[C---:B------:R-:W-:Y:S01]  /*4bb0*/  FFMA.FTZ R68, R151.reuse, R150, -R68 ;  /* 0x0000009697447223 */ /* 0x040fe20000010844 */
[----:B------:R-:W-:Y:S01]  /*4bc0*/  FMUL.FTZ R154, R126, R135 ;  /* 0x000000877e9a7220 */ /* 0x000fe20000410000 */
[----:B--2---:R-:W-:Y:S01]  /*4bd0*/  FADD.FTZ R10, R176, R155 ;  /* 0x0000009bb00a7221 */ /* 0x004fe20000010000 */
[----:B------:R-:W-:Y:S01]  /*4be0*/  FFMA.FTZ R152, R151, R149, R152 ;  /* 0x0000009597987223 */ /* 0x000fe20000010098 */
[----:B------:R-:W-:Y:S01]  /*4bf0*/  FADD.FTZ R151, R153, R68 ;  /* 0x0000004499977221 */ /* 0x000fe20000010000 */
[----:B---3--:R-:W-:Y:S01]  /*4c00*/  FADD.FTZ R11, R177, R156 ;  /* 0x0000009cb10b7221 */ /* 0x008fe20000010000 */
[----:B------:R-:W-:Y:S01]  /*4c10*/  @!P3 LEA R158, R113, R5, 0x4 ;  /* 0x00000005719eb211 */ /* 0x000fe200078e20ff */
[-C--:B------:R-:W-:Y:S01]  /*4c20*/  FFMA.FTZ R153, R136, -R160.reuse, R173 ;  /* 0x800000a088997223 */ /* 0x080fe200000100ad */
[----:B------:R-:W-:Y:S01]  /*4c30*/  FADD.FTZ R152, -R69, R152 ;  /* 0x0000009845987221 */ /* 0x000fe20000010100 */
[----:B------:R-:W-:Y:S01]  /*4c40*/  FFMA.FTZ R160, R134, -R160, R71 ;  /* 0x800000a086a07223 */ /* 0x000fe20000010047 */
[----:B------:R-:W-:Y:S01]  /*4c50*/  FMUL.FTZ R161, R133, R149 ;  /* 0x0000009585a17220 */ /* 0x000fe20000410000 */
[C---:B------:R-:W-:Y:S01]  /*4c60*/  FMUL.FTZ R68, R126.reuse, R151 ;  /* 0x000000977e447220 */ /* 0x040fe20000410000 */
[----:B------:R-:W-:Y:S01]  /*4c70*/  FFMA.FTZ R155, R137, -R154, R70 ;  /* 0x8000009a899b7223 */ /* 0x000fe20000010046 */
[----:B------:R0:W-:Y:S01]  /*4c80*/  @!P3 STS.128 [R158+0x21b0], R8 ;  /* 0x0021b0089e00b388 */ /* 0x0001e20000000c00 */
[----:B------:R-:W-:Y:S01]  /*4c90*/  FMUL.FTZ R156, R126, R152 ;  /* 0x000000987e9c7220 */ /* 0x000fe20000410000 */
[----:B------:R-:W-:Y:S01]  /*4ca0*/  FMUL.FTZ R159, R133, R150 ;  /* 0x00000096859f7220 */ /* 0x000fe20000410000 */
[----:B------:R-:W-:Y:S01]  /*4cb0*/  FFMA.FTZ R154, R139, -R154, R166 ;  /* 0x8000009a8b9a7223 */ /* 0x000fe200000100a6 */
[----:B------:R-:W-:Y:S01]  /*4cc0*/  FMUL.FTZ R157, R135, R68 ;  /* 0x00000044879d7220 */ /* 0x000fe20000410000 */
[----:B------:R-:W-:Y:S01]  /*4cd0*/  FMUL.FTZ R69, R155, R156 ;  /* 0x0000009c9b457220 */ /* 0x000fe20000410000 */
[----:B------:R-:W-:Y:S01]  /*4ce0*/  FMUL.FTZ R165, R132, R159 ;  /* 0x0000009f84a57220 */ /* 0x000fe20000410000 */
[----:B------:R-:W-:Y:S01]  /*4cf0*/  FMUL.FTZ R162, R124, R148 ;  /* 0x000000947ca27220 */ /* 0x000fe20000410000 */
[----:B------:R-:W-:Y:S01]  /*4d00*/  FMUL.FTZ R179, R131, R146 ;  /* 0x0000009283b37220 */ /* 0x000fe20000410000 */
[----:B------:R1:W-:Y:S01]  /*4d10*/  STS [R192+0x420], R157 ;  /* 0x0004209dc0007388 */ /* 0x0003e20000000800 */
[----:B------:R-:W-:Y:S01]  /*4d20*/  FFMA.FTZ R69, R154, R68, R69 ;  /* 0x000000449a457223 */ /* 0x000fe20000010045 */
[C---:B------:R-:W-:Y:S01]  /*4d30*/  IADD3 R168, R103.reuse, 0xa0, RZ ;  /* 0x000000a067a87810 */ /* 0x040fe20007ffe0ff */
[----:B------:R-:W-:Y:S01]  /*4d40*/  FMUL.FTZ R166, R4, R166 ;  /* 0x000000a604a67220 */ /* 0x000fe20000410000 */
[----:B------:R2:W-:Y:S01]  /*4d50*/  STS [R88+0x8], R165 ;  /* 0x000008a558007388 */ /* 0x0005e20000000800 */
[----:B------:R-:W-:Y:S01]  /*4d60*/  FADD.FTZ R69, RZ, R69 ;  /* 0x00000045ff457221 */ /* 0x000fe20000010000 */
[----:B------:R-:W-:Y:S01]  /*4d70*/  IADD3 R170, R103, 0xc0, RZ ;  /* 0x000000c067aa7810 */ /* 0x000fe20007ffe0ff */
[----:B0-----:R-:W-:Y:S01]  /*4d80*/  FMUL.FTZ R8, R160, R161 ;  /* 0x000000a1a0087220 */ /* 0x001fe20000410000 */
[----:B------:R-:W-:Y:S01]  /*4d90*/  FMUL.FTZ R9, R155, R68 ;  /* 0x000000449b097220 */ /* 0x000fe20000410000 */
[----:B------:R-:W-:Y:S01]  /*4da0*/  FMUL.FTZ R158, R124, R145 ;  /* 0x000000917c9e7220 */ /* 0x000fe20000410000 */
[-C--:B------:R-:W-:Y:S01]  /*4db0*/  FMUL.FTZ R10, R160, R159.reuse ;  /* 0x0000009fa00a7220 */ /* 0x080fe20000410000 */
[----:B------:R-:W-:Y:S01]  /*4dc0*/  FFMA.FTZ R8, R153, R159, R8 ;  /* 0x0000009f99087223 */ /* 0x000fe20000010008 */
[-C--:B------:R-:W-:Y:S01]  /*4dd0*/  FFMA.FTZ R9, R154, R156.reuse, -R9 ;  /* 0x0000009c9a097223 */ /* 0x080fe20000010809 */
[----:B------:R-:W-:Y:S01]  /*4de0*/  FMUL.FTZ R11, R135, R156 ;  /* 0x0000009c870b7220 */ /* 0x000fe20000410000 */
[----:B------:R-:W-:Y:S01]  /*4df0*/  FFMA.FTZ R159, R141, -R158, R178 ;  /* 0x8000009e8d9f7223 */ /* 0x000fe200000100b2 */
[----:B------:R-:W-:Y:S01]  /*4e00*/  FMUL.FTZ R156, R131, R138 ;  /* 0x0000008a839c7220 */ /* 0x000fe20000410000 */
[----:B------:R-:W-:Y:S01]  /*4e10*/  FMUL.FTZ R68, R124, R147 ;  /* 0x000000937c447220 */ /* 0x000fe20000410000 */
[----:B------:R-:W-:Y:S01]  /*4e20*/  FFMA.FTZ R158, R143, -R158, R174 ;  /* 0x8000009e8f9e7223 */ /* 0x000fe200000100ae */
[----:B------:R-:W-:Y:S01]  /*4e30*/  FMUL.FTZ R175, R159, R162 ;  /* 0x000000a29faf7220 */ /* 0x000fe20000410000 */
[----:B-1----:R-:W-:Y:S01]  /*4e40*/  FFMA.FTZ R157, R142, -R156, R167 ;  /* 0x8000009c8e9d7223 */ /* 0x002fe200000100a7 */
[----:B--2---:R-:W-:Y:S01]  /*4e50*/  FMUL.FTZ R165, R131, R144 ;  /* 0x0000009083a57220 */ /* 0x004fe20000410000 */
[----:B------:R0:W-:Y:S01]  /*4e60*/  STS [R88+0x4], R11 ;  /* 0x0000040b58007388 */ /* 0x0001e20000000800 */
[-C--:B------:R-:W-:Y:S01]  /*4e70*/  FMUL.FTZ R171, R145, R68.reuse ;  /* 0x0000004491ab7220 */ /* 0x080fe20000410000 */
[----:B------:R-:W-:Y:S01]  /*4e80*/  FFMA.FTZ R175, R158, R68, R175 ;  /* 0x000000449eaf7223 */ /* 0x000fe200000100af */
[----:B------:R-:W-:Y:S01]  /*4e90*/  FFMA.FTZ R156, R140, -R156, R169 ;  /* 0x8000009c8c9c7223 */ /* 0x000fe200000100a9 */
[----:B------:R-:W-:Y:S01]  /*4ea0*/  FMUL.FTZ R177, R157, R165 ;  /* 0x000000a59db17220 */ /* 0x000fe20000410000 */
[-C--:B------:R-:W-:Y:S01]  /*4eb0*/  FFMA.FTZ R10, R153, R161.reuse, -R10 ;  /* 0x000000a1990a7223 */ /* 0x080fe2000001080a */
[----:B------:R-:W-:Y:S01]  /*4ec0*/  FMUL.FTZ R161, R132, R161 ;  /* 0x000000a184a17220 */ /* 0x000fe20000410000 */
[----:B------:R-:W-:Y:S01]  /*4ed0*/  STS [R88+0x10], R171 ;  /* 0x000010ab58007388 */ /* 0x000fe20000000800 */
[-C--:B------:R-:W-:Y:S01]  /*4ee0*/  FFMA.FTZ R177, R156, R179.reuse, R177 ;  /* 0x000000b39cb17223 */ /* 0x080fe200000100b1 */
[----:B------:R-:W-:Y:S01]  /*4ef0*/  FADD.FTZ R9, RZ, R9 ;  /* 0x00000009ff097221 */ /* 0x000fe20000010000 */
[----:B0-----:R-:W-:Y:S01]  /*4f00*/  FMUL.FTZ R11, R159, R68 ;  /* 0x000000449f0b7220 */ /* 0x001fe20000410000 */
[-C--:B------:R-:W-:Y:S01]  /*4f10*/  FMUL.FTZ R68, R157, R179.reuse ;  /* 0x000000b39d447220 */ /* 0x080fe20000410000 */
[----:B------:R-:W-:Y:S01]  /*4f20*/  FMUL.FTZ R179, R138, R179 ;  /* 0x000000b38ab37220 */ /* 0x000fe20000410000 */
[----:B------:R-:W-:Y:S01]  /*4f30*/  STS [R88+0xc], R161 ;  /* 0x00000ca158007388 */ /* 0x000fe20000000800 */
[-C--:B------:R-:W-:Y:S01]  /*4f40*/  FFMA.FTZ R176, R158, R162.reuse, -R11 ;  /* 0x000000a29eb07223 */ /* 0x080fe2000001080b */
[-C--:B------:R-:W-:Y:S01]  /*4f50*/  FFMA.FTZ R181, R156, R165.reuse, -R68 ;  /* 0x000000a59cb57223 */ /* 0x080fe20000010844 */
[----:B------:R-:W-:Y:S01]  /*4f60*/  FMUL.FTZ R11, R145, R162 ;  /* 0x000000a2910b7220 */ /* 0x000fe20000410000 */
[----:B------:R-:W-:Y:S01]  /*4f70*/  FMUL.FTZ R165, R138, R165 ;  /* 0x000000a58aa57220 */ /* 0x000fe20000410000 */
[----:B------:R-:W-:Y:S01]  /*4f80*/  STS [R88+0x18], R179 ;  /* 0x000018b358007388 */ /* 0x000fe20000000800 */
[----:B------:R-:W-:Y:S01]  /*4f90*/  FADD.FTZ R184, R69, R8 ;  /* 0x0000000845b87221 */ /* 0x000fe20000010000 */
        /* <DEDUP_REMOVED lines=8> */
[----:B------:R-:W-:Y:S01]  /*5020*/  FMUL.FTZ R69, R3, R173 ;  /* 0x000000ad03457220 */ /* 0x000fe20000410000 */
[----:B------:R-:W-:Y:S01]  /*5030*/  IADD3 R172, R103, 0xe0, RZ ;  /* 0x000000e067ac7810 */ /* 0x000fe20007ffe0ff */
[----:B------:R-:W-:Y:S01]  /*5040*/  BAR.SYNC.DEFER_BLOCKING 0x0 ;  /* 0x0000000000007b1d */ /* 0x000fe20000010000 */
[----:B------:R-:W-:Y:S01]  /*5050*/  LEA.HI.SX32 R162, R162, R103, 0x1b ;  /* 0x00000067a2a27211 */ /* 0x000fe200078fdaff */
[----:B------:R-:W-:Y:S01]  /*5060*/  FFMA.FTZ R71, -R3, R71, -RZ ;  /* 0x0000004703477223 */ /* 0x000fe200000109ff */
[-C--:B------:R-:W-:Y:S01]  /*5070*/  LEA.HI.SX32 R168, R168, R103.reuse, 0x1b ;  /* 0x00000067a8a87211 */ /* 0x080fe200078fdaff */
[----:B------:R-:W-:Y:S01]  /*5080*/  FMUL.FTZ R191, R2, R174 ;  /* 0x000000ae02bf7220 */ /* 0x000fe20000410000 */
[-C--:B------:R-:W-:Y:S01]  /*5090*/  LEA.HI.SX32 R8, R8, R103.reuse, 0x1b ;  /* 0x0000006708087211 */ /* 0x080fe200078fdaff */
[----:B0-----:R-:W-:Y:S01]  /*50a0*/  FFMA.FTZ R11, -R2, R178, -RZ ;  /* 0x000000b2020b7223 */ /* 0x001fe200000109ff */
[----:B------:R-:W-:Y:S01]  /*50b0*/  LEA.HI.SX32 R10, R10, R103, 0x1b ;  /* 0x000000670a0a7211 */ /* 0x000fe200078fdaff */
[----:B------:R-:W-:Y:S01]  /*50c0*/  FMUL.FTZ R169, R0, R169 ;  /* 0x000000a900a97220 */ /* 0x000fe20000410000 */
[----:B------:R-:W-:Y:S01]  /*50d0*/  LEA.HI.SX32 R68, R68, R103, 0x1b ;  /* 0x0000006744447211 */ /* 0x000fe200078fdaff */
[----:B------:R-:W-:Y:S01]  /*50e0*/  FFMA.FTZ R167, -R0, R167, -RZ ;  /* 0x000000a700a77223 */ /* 0x000fe200000109ff */
[----:B------:R-:W-:-:S02]  /*50f0*/  LEA.HI.SX32 R188, R170, R103, 0x1b ;  /* 0x00000067aabc7211 */ /* 0x000fc400078fdaff */
[----:B------:R-:W-:Y:S02]  /*5100*/  LEA.HI.SX32 R190, R172, R103, 0x1b ;  /* 0x00000067acbe7211 */ /* 0x000fe400078fdaff */
[-C--:B------:R-:W-:Y:S02]  /*5110*/  LEA R172, R162, R5.reuse, 0x2 ;  /* 0x00000005a2ac7211 */ /* 0x080fe400078e10ff */
[-C--:B------:R-:W-:Y:S02]  /*5120*/  LEA R170, R168, R5.reuse, 0x2 ;  /* 0x00000005a8aa7211 */ /* 0x080fe400078e10ff */
[-C--:B------:R-:W-:Y:S02]  /*5130*/  LEA R186, R8, R5.reuse, 0x2 ;  /* 0x0000000508ba7211 */ /* 0x080fe400078e10ff */
[-C--:B------:R-:W-:Y:S02]  /*5140*/  LEA R182, R10, R5.reuse, 0x2 ;  /* 0x000000050ab67211 */ /* 0x080fe400078e10ff */
[-C--:B------:R-:W-:Y:S01]  /*5150*/  LEA R180, R68, R5.reuse, 0x2 ;  /* 0x0000000544b47211 */ /* 0x080fe200078e10ff */
[----:B------:R1:W0:Y:S01]  /*5160*/  LDS R189, [R86] ;  /* 0x0000000056bd7984 */ /* 0x0002220000000800 */
[----:B------:R-:W-:-:S02]  /*5170*/  LEA R168, R188, R5, 0x2 ;  /* 0x00000005bca87211 */ /* 0x000fc400078e10ff */
[----:B------:R-:W-:Y:S01]  /*5180*/  LEA R162, R190, R5, 0x2 ;  /* 0x00000005bea27211 */ /* 0x000fe200078e10ff */
        /* <DEDUP_REMOVED lines=22> */
[----:B------:R-:W-:Y:S01]  /*52f0*/  SHF.R.U32.HI R8, RZ, 0x1, R55 ;  /* 0x00000001ff087819 */ /* 0x000fe20000011637 */
[----:B------:R-:W-:-:S03]  /*5300*/  IMAD.WIDE.U32 R10, R105, UR26, RZ ;  /* 0x0000001a690a7c25 */ /* 0x000fc6000f8e00ff */
[----:B------:R-:W-:Y:S01]  /*5310*/  IADD3 R71, R9, R71, RZ ;  /* 0x0000004709477210 */ /* 0x000fe20007ffe0ff */
[----:B------:R-:W-:Y:S01]  /*5320*/  IMAD R69, R105, UR27, R68 ;  /* 0x0000001b69457c24 */ /* 0x000fe2000f8e0244 */
[----:B------:R-:W-:Y:S01]  /*5330*/  SHF.R.U64 R9, R54, 0x1, R55 ;  /* 0x0000000136097819 */ /* 0x000fe20000001237 */
[----:B------:R-:W-:Y:S01]  /*5340*/  IMAD R68, R8, UR15, RZ ;  /* 0x0000000f08447c24 */ /* 0x000fe2000f8e02ff */
[----:B------:R-:W-:Y:S01]  /*5350*/  LEA R8, R77, 0xffffff00, 0x8 ;  /* 0xffffff004d087811 */ /* 0x000fe200078e40ff */
[----:B------:R-:W-:Y:S01]  /*5360*/  IMAD R166, R163, UR20, RZ ;  /* 0x00000014a3a67c24 */ /* 0x000fe2000f8e02ff */
[----:B------:R-:W-:Y:S01]  /*5370*/  IADD3 R11, R69, R11, RZ ;  /* 0x0000000b450b7210 */ /* 0x000fe20007ffe0ff */
[----:B------:R-:W-:Y:S01]  /*5380*/  IMAD R169, R9, UR16, R68 ;  /* 0x0000001009a97c24 */ /* 0x000fe2000f8e0244 */
[----:B------:R-:W-:Y:S01]  /*5390*/  SHF.R.U32.HI R69, RZ, 0x1, R53 ;  /* 0x00000001ff457819 */ /* 0x000fe20000011635 */
[----:B------:R-:W-:Y:S01]  /*53a0*/  IMAD R174, R163, UR22, RZ ;  /* 0x00000016a3ae7c24 */ /* 0x000fe2000f8e02ff */
[----:B------:R-:W-:Y:S01]  /*53b0*/  IADD3 R68, P1, R8, R103, RZ ;  /* 0x0000006708447210 */ /* 0x000fe20007f3e0ff */
[----:B------:R-:W-:Y:S01]  /*53c0*/  IMAD.WIDE.U32 R10, R9, UR15, R10 ;  /* 0x0000000f090a7c25 */ /* 0x000fe2000f8e000a */
[----:B------:R-:W-:-:S03]  /*53d0*/  SHF.R.U64 R9, R52, 0x1, R53 ;  /* 0x0000000134097819 */ /* 0x000fc60000001235 */
[----:B------:R-:W-:Y:S01]  /*53e0*/  IMAD R178, R69, UR15, RZ ;  /* 0x0000000f45b27c24 */ /* 0x000fe2000f8e02ff */
[----:B------:R-:W-:Y:S01]  /*53f0*/  LEA.HI.X.SX32 R69, R8, RZ, 0x1, P1 ;  /* 0x000000ff08457211 */ /* 0x000fe200008f0eff */
[----:B------:R-:W-:-:S04]  /*5400*/  IMAD.WIDE.U32 R70, R9, UR15, R70 ;  /* 0x0000000f09467c25 */ /* 0x000fc8000f8e0046 */
[----:B------:R-:W-:Y:S02]  /*5410*/  IMAD R163, R9, UR16, R178 ;  /* 0x0000001009a37c24 */ /* 0x000fe4000f8e02b2 */
[----:B------:R-:W-:Y:S01]  /*5420*/  IMAD R191, R113, UR21, R166 ;  /* 0x0000001571bf7c24 */ /* 0x000fe2000f8e02a6 */
[----:B------:R-:W-:Y:S01]  /*5430*/  IADD3 R166, R169, R11, RZ ;  /* 0x0000000ba9a67210 */ /* 0x000fe20007ffe0ff */
[----:B------:R-:W-:Y:S01]  /*5440*/  IMAD.WIDE.U32 R8, R113, UR20, R68 ;  /* 0x0000001471087c25 */ /* 0x000fe2000f8e0044 */
[----:B------:R-:W-:Y:S02]  /*5450*/  IADD3 R163, R163, R71, RZ ;  /* 0x00000047a3a37210 */ /* 0x000fe40007ffe0ff */
[----:B------:R-:W-:Y:S01]  /*5460*/  LEA R169, P1, R10, R56, 0x3 ;  /* 0x000000380aa97211 */ /* 0x000fe200078218ff */
[C---:B------:R-:W-:Y:S01]  /*5470*/  IMAD R193, R113.reuse, UR23, R174 ;  /* 0x0000001771c17c24 */ /* 0x040fe2000f8e02ae */
[----:B------:R-:W-:Y:S01]  /*5480*/  LEA R71, P2, R70, R60, 0x3 ;  /* 0x0000003c46477211 */ /* 0x000fe200078418ff */
[----:B------:R-:W-:Y:S01]  /*5490*/  IMAD.WIDE.U32 R68, R113, UR22, R68 ;  /* 0x0000001671447c25 */ /* 0x000fe2000f8e0044 */
[----:B------:R-:W-:-:S02]  /*54a0*/  LEA.HI.X R166, R10, R57, R166, 0x3, P1 ;  /* 0x000000390aa67211 */ /* 0x000fc400008f1ca6 */
[----:B------:R-:W-:Y:S02]  /*54b0*/  LEA.HI.X R163, R70, R61, R163, 0x3, P2 ;  /* 0x0000003d46a37211 */ /* 0x000fe400010f1ca3 */
[----:B------:R-:W-:Y:S02]  /*54c0*/  IADD3 R11, R9, R191, RZ ;  /* 0x000000bf090b7210 */ /* 0x000fe40007ffe0ff */
[----:B------:R-:W-:Y:S02]  /*54d0*/  LEA R10, P1, R8, R169, 0x2 ;  /* 0x000000a9080a7211 */ /* 0x000fe400078210ff */
[----:B------:R-:W-:Y:S02]  /*54e0*/  IADD3 R9, R69, R193, RZ ;  /* 0x000000c145097210 */ /* 0x000fe40007ffe0ff */
[----:B------:R-:W-:Y:S02]  /*54f0*/  LEA R70, P2, R68, R71, 0x2 ;  /* 0x0000004744467211 */ /* 0x000fe400078410ff */
[----:B------:R-:W-:-:S02]  /*5500*/  LEA.HI.X R11, R8, R166, R11, 0x2, P1 ;  /* 0x000000a6080b7211 */ /* 0x000fc400008f140b */
[----:B------:R-:W-:-:S03]  /*5510*/  LEA.HI.X R71, R68, R163, R9, 0x2, P2 ;  /* 0x000000a344477211 */ /* 0x000fc600010f1409 */
[----:B0-----:R2:W-:Y:S04]  /*5520*/  REDG.E.ADD.F32.FTZ.RN.STRONG.GPU desc[UR12][R10.64], R189 ;  /* 0x000000bd0a0079a6 */ /* 0x0015e8000c10f38c */
[----:B-1----:R2:W-:Y:S02]  /*5530*/  REDG.E.ADD.F32.FTZ.RN.STRONG.GPU desc[UR12][R70.64], R167 ;  /* 0x000000a7460079a6 */ /* 0x0025e4000c10f38c */
.L_x_18083:
[----:B------:R-:W-:Y:S05]  /*5540*/  BSYNC B0 ;  /* 0x0000000000007941 */ /* 0x000fea0003800000 */
.L_x_18082:
        /* <DEDUP_REMOVED lines=20> */
.L_x_18085:
[----:B------:R-:W-:Y:S05]  /*5690*/  BSYNC B0 ;  /* 0x0000000000007941 */ /* 0x000fea0003800000 */
.L_x_18084:
[----:B-12---:R1:W2:Y:S01]  /*56a0*/  LDS R71, [R182+0x940] ;  /* 0x00094000b6477984 */ /* 0x0062a20000000800 */
        /* <DEDUP_REMOVED lines=8> */
[----:B------:R-:W-:-:S04]  /*5730*/  IMAD.WIDE.U32 R10, R58, UR14, R24 ;  /* 0x0000000e3a0a7c25 */ /* 0x000fc8000f8e0018 */
[----:B------:R-:W-:Y:S01]  /*5740*/  IMAD.WIDE.U32 R8, R62, UR14, R38 ;  /* 0x0000000e3e087c25 */ /* 0x000fe2000f8e0026 */
[----:B------:R-:W-:-:S04]  /*5750*/  IADD3 R11, R163, R11, RZ ;  /* 0x0000000ba30b7210 */ /* 0x000fc80007ffe0ff */
[----:B------:R-:W-:Y:S01]  /*5760*/  IADD3 R9, R167, R9, RZ ;  /* 0x00000009a7097210 */ /* 0x000fe20007ffe0ff */
[----:B------:R1:W-:Y:S04]  /*5770*/  REDG.E.ADD.F32.FTZ.RN.STRONG.GPU desc[UR12][R10.64], R183 ;  /* 0x000000b70a0079a6 */ /* 0x0003e8000c10f38c */
[----:B--2---:R1:W-:Y:S02]  /*5780*/  REDG.E.ADD.F32.FTZ.RN.STRONG.GPU desc[UR12][R8.64], R71 ;  /* 0x00000047080079a6 */ /* 0x0043e4000c10f38c */
.L_x_18087:
[----:B------:R-:W-:Y:S05]  /*5790*/  BSYNC B0 ;  /* 0x0000000000007941 */ /* 0x000fea0003800000 */
.L_x_18086:
[----:B-12---:R1:W2:Y:S01]  /*57a0*/  LDS R71, [R180+0x9c0] ;  /* 0x0009c000b4477984 */ /* 0x0062a20000000800 */
[----:B------:R-:W-:Y:S04]  /*57b0*/  BSSY B0, `(.L_x_18088) ;  /* 0x0000008000007945 */ /* 0x000fe80003800000 */
[----:B------:R-:W-:Y:S05]  /*57c0*/  @!P1 BRA `(.L_x_18089) ;  /* 0x0000000000189947 */ /* 0x000fea0003800000 */
[----:B------:R-:W-:-:S04]  /*57d0*/  IMAD.WIDE.U32 R10, R58, UR14, R26 ;  /* 0x0000000e3a0a7c25 */ /* 0x000fc8000f8e001a */
[----:B------:R-:W-:Y:S01]  /*57e0*/  IMAD.WIDE.U32 R8, R62, UR14, R40 ;  /* 0x0000000e3e087c25 */ /* 0x000fe2000f8e0028 */
[----:B------:R-:W-:-:S04]  /*57f0*/  IADD3 R11, R163, R11, RZ ;  /* 0x0000000ba30b7210 */ /* 0x000fc80007ffe0ff */
[----:B------:R-:W-:Y:S01]  /*5800*/  IADD3 R9, R167, R9, RZ ;  /* 0x00000009a7097210 */ /* 0x000fe20007ffe0ff */
[----:B------:R3:W-:Y:S04]  /*5810*/  REDG.E.ADD.F32.FTZ.RN.STRONG.GPU desc[UR12][R10.64], R179 ;  /* 0x000000b30a0079a6 */ /* 0x0007e8000c10f38c */
[----:B--2---:R3:W-:Y:S02]  /*5820*/  REDG.E.ADD.F32.FTZ.RN.STRONG.GPU desc[UR12][R8.64], R71 ;  /* 0x00000047080079a6 */ /* 0x0047e4000c10f38c */
.L_x_18089:
[----:B------:R-:W-:Y:S05]  /*5830*/  BSYNC B0 ;  /* 0x0000000000007941 */ /* 0x000fea0003800000 */
.L_x_18088:
[----:B--23--:R2:W3:Y:S01]  /*5840*/  LDS R71, [R172+0xa40] ;  /* 0x000a4000ac477984 */ /* 0x00c4e20000000800 */
[----:B------:R-:W-:Y:S04]  /*5850*/  BSSY B0, `(.L_x_18090) ;  /* 0x0000008000007945 */ /* 0x000fe80003800000 */
[----:B------:R-:W-:Y:S05]  /*5860*/  @!P2 BRA `(.L_x_18091) ;  /* 0x000000000018a947 */ /* 0x000fea0003800000 */
[----:B------:R-:W-:-:S04]  /*5870*/  IMAD.WIDE.U32 R10, R58, UR14, R28 ;  /* 0x0000000e3a0a7c25 */ /* 0x000fc8000f8e001c */
[----:B------:R-:W-:Y:S01]  /*5880*/  IMAD.WIDE.U32 R8, R62, UR14, R42 ;  /* 0x0000000e3e087c25 */ /* 0x000fe2000f8e002a */
[----:B------:R-:W-:-:S04]  /*5890*/  IADD3 R11, R163, R11, RZ ;  /* 0x0000000ba30b7210 */ /* 0x000fc80007ffe0ff */
[----:B------:R-:W-:Y:S01]  /*58a0*/  IADD3 R9, R167, R9, RZ ;  /* 0x00000009a7097210 */ /* 0x000fe20007ffe0ff */
[----:B0-----:R4:W-:Y:S04]  /*58b0*/  REDG.E.ADD.F32.FTZ.RN.STRONG.GPU desc[UR12][R10.64], R173 ;  /* 0x000000ad0a0079a6 */ /* 0x0019e8000c10f38c */
[----:B---3--:R4:W-:Y:S02]  /*58c0*/  REDG.E.ADD.F32.FTZ.RN.STRONG.GPU desc[UR12][R8.64], R71 ;  /* 0x00000047080079a6 */ /* 0x0089e4000c10f38c */
.L_x_18091:
[----:B------:R-:W-:Y:S05]  /*58d0*/  BSYNC B0 ;  /* 0x0000000000007941 */ /* 0x000fea0003800000 */
.L_x_18090:
[----:B---34-:R3:W4:Y:S01]  /*58e0*/  LDS R71, [R170+0xac0] ;  /* 0x000ac000aa477984 */ /* 0x0187220000000800 */
        /* <DEDUP_REMOVED lines=8> */
.L_x_18093:
[----:B------:R-:W-:Y:S05]  /*5970*/  BSYNC B0 ;  /* 0x0000000000007941 */ /* 0x000fea0003800000 */
.L_x_18092:
        /* <DEDUP_REMOVED lines=9> */
.L_x_18095:
[----:B------:R-:W-:Y:S05]  /*5a10*/  BSYNC B0 ;  /* 0x0000000000007941 */ /* 0x000fea0003800000 */
.L_x_18094:
        /* <DEDUP_REMOVED lines=9> */
.L_x_18097:
[----:B------:R-:W-:Y:S05]  /*5ab0*/  BSYNC B0 ;  /* 0x0000000000007941 */ /* 0x000fea0003800000 */
.L_x_18096:
[----:B0-----:R-:W0:Y:S01]  /*5ac0*/  SHFL.DOWN PT, R8, R69, 0x1, 0x1f ;  /* 0x08201f0045087f89 */ /* 0x001e2200000e0000 */
[C---:B------:R-:W-:Y:S01]  /*5ad0*/  ISETP.GT.AND P1, PT, R89.reuse, 0x1e, PT ;  /* 0x0000001e5900780c */ /* 0x040fe20003f24270 */
[----:B------:R-:W-:Y:S01]  /*5ae0*/  BSSY B0, `(.L_x_18098) ;  /* 0x0000054000007945 */ /* 0x000fe20003800000 */
[----:B------:R-:W-:Y:S01]  /*5af0*/  ISETP.NE.AND P2, PT, R89, RZ, PT ;  /* 0x000000ff5900720c */ /* 0x000fe20003f45270 */
[----:B------:R-:W5:Y:S01]  /*5b00*/  SHFL.DOWN PT, R9, R68, 0x1, 0x1f ;  /* 0x08201f0044097f89 */ /* 0x000f6200000e0000 */
[----:B------:R-:W-:-:S11]  /*5b10*/  ISETP.NE.AND P3, PT, R103, RZ, PT ;  /* 0x000000ff6700720c */ /* 0x000fd60003f65270 */
        /* <DEDUP_REMOVED lines=18> */
[-C--:B------:R-:W-:Y:S01]  /*5c40*/  FFMA.FTZ R8, R66, R144.reuse, -R9 ;  /* 0x0000009042087223 */ /* 0x080fe20000010809 */
[----:B------:R-:W-:Y:S01]  /*5c50*/  FMUL.FTZ R9, R142, R144 ;  /* 0x000000908e097220 */ /* 0x000fe20000410000 */
[----:B-----5:R-:W-:-:S02]  /*5c60*/  @!P1 FADD.FTZ R68, R68, R11 ;  /* 0x0000000b44449221 */ /* 0x020fc40000010000 */
[----:B------:R-:W0:Y:S01]  /*5c70*/  SHFL.DOWN PT, R70, R69, 0x10, 0x1f ;  /* 0x0a001f0045467f89 */ /* 0x000e2200000e0000 */
[----:B------:R-:W-:Y:S01]  /*5c80*/  FMUL.FTZ R11, R67, R144 ;  /* 0x00000090430b7220 */ /* 0x000fe20000410000 */
[----:B------:R-:W-:Y:S01]  /*5c90*/  FMUL.FTZ R157, R157, R8 ;  /* 0x000000089d9d7220 */ /* 0x000fe20000410000 */
[----:B------:R-:W-:Y:S01]  /*5ca0*/  @!P2 MOV R8, 0x400 ;  /* 0x000004000008a802 */ /* 0x000fe20000000f00 */
[----:B----4-:R-:W4:Y:S01]  /*5cb0*/  SHFL.DOWN PT, R71, R68, 0x10, 0x1f ;  /* 0x0a001f0044477f89 */ /* 0x010f2200000e0000 */
[-C--:B------:R-:W-:Y:S01]  /*5cc0*/  FFMA.FTZ R11, R66, R146.reuse, R11 ;  /* 0x00000092420b7223 */ /* 0x080fe2000001000b */
[----:B------:R-:W-:Y:S01]  /*5cd0*/  ISETP.GT.AND P1, PT, R89, 0xf, PT ;  /* 0x0000000f5900780c */ /* 0x000fe20003f24270 */
[----:B------:R-:W-:Y:S01]  /*5ce0*/  FFMA.FTZ R9, R140, R146, R9 ;  /* 0x000000928c097223 */ /* 0x000fe20000010009 */
[----:B-1----:R-:W-:Y:S01]  /*5cf0*/  @!P2 LEA R5, R161, R8, 0x18 ;  /* 0x00000008a105a211 */ /* 0x002fe200078ec0ff */
[----:B------:R-:W-:Y:S01]  /*5d00*/  FFMA.FTZ R157, R156, R11, R157 ;  /* 0x0000000b9c9d7223 */ /* 0x000fe2000001009d */
[-C--:B------:R-:W-:Y:S01]  /*5d10*/  FMUL.FTZ R8, R141, R148.reuse ;  /* 0x000000948d087220 */ /* 0x080fe20000410000 */
[----:B------:R-:W-:Y:S01]  /*5d20*/  FFMA.FTZ R118, R131, R9, R118 ;  /* 0x0000000983767223 */ /* 0x000fe20000010076 */
[C---:B------:R-:W-:Y:S01]  /*5d30*/  FMUL.FTZ R11, R67.reuse, R147 ;  /* 0x00000093430b7220 */ /* 0x040fe20000410000 */
[----:B------:R-:W-:Y:S01]  /*5d40*/  FFMA.FTZ R10, R138, R9, R157 ;  /* 0x000000098a0a7223 */ /* 0x000fe2000001009d */
[----:B------:R-:W-:Y:S01]  /*5d50*/  FMUL.FTZ R9, R67, R148 ;  /* 0x0000009443097220 */ /* 0x000fe20000410000 */
[-C--:B------:R-:W-:Y:S01]  /*5d60*/  FFMA.FTZ R138, R143, R147.reuse, R8 ;  /* 0x000000938f8a7223 */ /* 0x080fe20000010008 */
[C---:B------:R-:W-:Y:S01]  /*5d70*/  FMUL.FTZ R8, R67.reuse, R150 ;  /* 0x0000009643087220 */ /* 0x040fe20000410000 */
[C---:B------:R-:W-:Y:S01]  /*5d80*/  FFMA.FTZ R148, R66.reuse, R148, -R11 ;  /* 0x0000009442947223 */ /* 0x040fe2000001080b */
[C---:B------:R-:W-:Y:S01]  /*5d90*/  FFMA.FTZ R147, R66.reuse, R147, R9 ;  /* 0x0000009342937223 */ /* 0x040fe20000010009 */
[C---:B------:R-:W-:Y:S01]  /*5da0*/  FMUL.FTZ R11, R67.reuse, R151 ;  /* 0x00000097430b7220 */ /* 0x040fe20000410000 */
[----:B------:R-:W-:Y:S01]  /*5db0*/  FFMA.FTZ R9, R66, R149, -R8 ;  /* 0x0000009542097223 */ /* 0x000fe20000010808 */
[----:B------:R-:W-:Y:S01]  /*5dc0*/  FADD.FTZ R125, R10, R125 ;  /* 0x0000007d0a7d7221 */ /* 0x000fe20000010000 */
[----:B------:R-:W-:Y:S01]  /*5dd0*/  FMUL.FTZ R10, R67, R152 ;  /* 0x00000098430a7220 */ /* 0x000fe20000410000 */
[----:B------:R-:W-:Y:S01]  /*5de0*/  FMUL.FTZ R159, R159, R148 ;  /* 0x000000949f9f7220 */ /* 0x000fe20000410000 */
[----:B0-----:R-:W-:Y:S01]  /*5df0*/  @!P1 FADD.FTZ R69, R69, R70 ;  /* 0x0000004645459221 */ /* 0x001fe20000010000 */
[----:B------:R-:W-:Y:S01]  /*5e00*/  FMUL.FTZ R160, R160, R9 ;  /* 0x00000009a0a07220 */ /* 0x000fe20000410000 */
[-C--:B------:R-:W-:Y:S01]  /*5e10*/  FFMA.FTZ R127, R124, R138.reuse, R127 ;  /* 0x0000008a7c7f7223 */ /* 0x080fe2000001007f */
[----:B------:R-:W-:Y:S01]  /*5e20*/  FFMA.FTZ R158, R158, R147, R159 ;  /* 0x000000939e9e7223 */ /* 0x000fe2000001009f */
[----:B----4-:R-:W-:Y:S01]  /*5e30*/  @!P1 FADD.FTZ R68, R68, R71 ;  /* 0x0000004744449221 */ /* 0x010fe20000010000 */
[----:B------:R-:W-:Y:S01]  /*5e40*/  MOV R8, R69 ;  /* 0x0000004500087202 */ /* 0x000fe20000000f00 */
[-C--:B------:R-:W-:Y:S01]  /*5e50*/  FMUL.FTZ R69, R134, R149.reuse ;  /* 0x0000009586457220 */ /* 0x080fe20000410000 */
[----:B------:R-:W-:Y:S01]  /*5e60*/  FMUL.FTZ R149, R67, R149 ;  /* 0x0000009543957220 */ /* 0x000fe20000410000 */
[----:B------:R-:W-:Y:S01]  /*5e70*/  FFMA.FTZ R145, R145, R138, R158 ;  /* 0x0000008a91917223 */ /* 0x000fe2000001009e */
[----:B------:R-:W-:Y:S01]  /*5e80*/  MOV R9, R68 ;  /* 0x0000004400097202 */ /* 0x000fe20000000f00 */
[CC--:B------:R-:W-:Y:S01]  /*5e90*/  FFMA.FTZ R68, R66.reuse, R152.reuse, -R11 ;  /* 0x0000009842447223 */ /* 0x0c0fe2000001080b */
[----:B------:R-:W-:Y:S01]  /*5ea0*/  FMUL.FTZ R152, R137, R152 ;  /* 0x0000009889987220 */ /* 0x000fe20000410000 */
[C---:B------:R-:W-:Y:S01]  /*5eb0*/  FFMA.FTZ R70, R66.reuse, R150, R149 ;  /* 0x0000009642467223 */ /* 0x040fe20000010095 */
[-C--:B------:R-:W-:Y:S01]  /*5ec0*/  FFMA.FTZ R11, R66, R151.reuse, R10 ;  /* 0x00000097420b7223 */ /* 0x080fe2000001000a */
[----:B------:R-:W-:Y:S01]  /*5ed0*/  FMUL.FTZ R155, R155, R68 ;  /* 0x000000449b9b7220 */ /* 0x000fe20000410000 */
[----:B------:R-:W-:Y:S01]  /*5ee0*/  FFMA.FTZ R69, R136, R150, R69 ;  /* 0x0000009688457223 */ /* 0x000fe20000010045 */
[----:B------:R-:W-:Y:S01]  /*5ef0*/  FFMA.FTZ R153, R153, R70, R160 ;  /* 0x0000004699997223 */ /* 0x000fe200000100a0 */
[----:B------:R-:W-:Y:S01]  /*5f00*/  FFMA.FTZ R152, R139, R151, R152 ;  /* 0x000000978b987223 */ /* 0x000fe20000010098 */
[----:B------:R-:W-:Y:S01]  /*5f10*/  FFMA.FTZ R154, R154, R11, R155 ;  /* 0x0000000b9a9a7223 */ /* 0x000fe2000001009b */
[----:B------:R0:W-:Y:S01]  /*5f20*/  @!P2 STS.64 [R5+0xc68], R8 ;  /* 0x000c68080500a388 */ /* 0x0001e20000000a00 */
[-C--:B------:R-:W-:Y:S01]  /*5f30*/  FFMA.FTZ R153, R132, R69.reuse, R153 ;  /* 0x0000004584997223 */ /* 0x080fe20000010099 */
[----:B------:R-:W-:Y:S01]  /*5f40*/  FFMA.FTZ R120, R133, R69, R120 ;  /* 0x0000004585787223 */ /* 0x000fe20000010078 */
[-C--:B------:R-:W-:Y:S01]  /*5f50*/  FFMA.FTZ R154, R135, R152.reuse, R154 ;  /* 0x00000098879a7223 */ /* 0x080fe2000001009a */
[----:B------:R-:W-:Y:S01]  /*5f60*/  FADD.FTZ R116, R145, R116 ;  /* 0x0000007491747221 */ /* 0x000fe20000010000 */
[----:B------:R-:W-:Y:S01]  /*5f70*/  FFMA.FTZ R129, R126, R152, R129 ;  /* 0x000000987e817223 */ /* 0x000fe20000010081 */
[----:B------:R-:W-:Y:S01]  /*5f80*/  FADD.FTZ R114, R153, R114 ;  /* 0x0000007299727221 */ /* 0x000fe20000010000 */
[----:B------:R-:W-:Y:S01]  /*5f90*/  FADD.FTZ R121, R154, R121 ;  /* 0x000000799a797221 */ /* 0x000fe20000010000 */
[----:B------:R-:W-:Y:S06]  /*5fa0*/  BAR.SYNC.DEFER_BLOCKING 0x0 ;  /* 0x0000000000007b1d */ /* 0x000fec0000010000 */
[----:B------:R-:W-:Y:S05]  /*5fb0*/  @P3 BRA `(.L_x_18099) ;  /* 0x0000000000183947 */ /* 0x000fea0003800000 */
[----:B------:R-:W-:Y:S02]  /*5fc0*/  ISETP.NE.AND P1, PT, R77, UR17, PT ;  /* 0x000000114d007c0c */ /* 0x000fe4000bf25270 */
[----:B------:R-:W-:-:S11]  /*5fd0*/  LEA R66, R113, R5, 0x3 ;  /* 0x0000000571427211 */ /* 0x000fd600078e18ff */
[----:B------:R-:W0:Y:S02]  /*5fe0*/  @P1 LDS.64 R10, [R66+0x31b0] ;  /* 0x0031b000420a1984 */ /* 0x000e240000000a00 */
[----:B0-----:R-:W-:Y:S01]  /*5ff0*/  @P1 FADD.FTZ R9, R9, R11 ;  /* 0x0000000b09091221 */ /* 0x001fe20000010000 */
[----:B------:R-:W-:-:S05]  /*6000*/  @P1 FADD.FTZ R8, R8, R10 ;  /* 0x0000000a08081221 */ /* 0x000fca0000010000 */
[----:B------:R1:W-:Y:S02]  /*6010*/  STS.64 [R66+0x31b0], R8 ;  /* 0x0031b00842007388 */ /* 0x0003e40000000a00 */
.L_x_18099:
[----:B------:R-:W-:Y:S05]  /*6020*/  BSYNC B0 ;  /* 0x0000000000007941 */ /* 0x000fea0003800000 */
.L_x_18098:
[----:B------:R-:W-:Y:S01]  /*6030*/  IADD3 R113, R113, 0x1, RZ ;  /* 0x0000000171717810 */ /* 0x000fe20007ffe0ff */
[----:B------:R-:W-:-:S03]  /*6040*/  UIADD3 UR5, UP0, UR5, 0x1, URZ ;  /* 0x0000000105057890 */ /* 0x000fc6000ff1e03f */
[----:B------:R-:W-:Y:S01]  /*6050*/  ISETP.GE.AND P1, PT, R113, UR28, PT ;  /* 0x0000001c71007c0c */ /* 0x000fe2000bf26270 */
[----:B------:R-:W-:-:S12]  /*6060*/  UIADD3.X UR6, URZ, UR6, URZ, UP0, !UPT ;  /* 0x000000063f067290 */ /* 0x000fd800087fe43f */
[----:B------:R-:W-:Y:S05]  /*6070*/  @!P1 BRA `(.L_x_18100) ;  /* 0xffffffc800089947 */ /* 0x000fea000383ffff */
.L_x_18069:
[----:B------:R-:W4:Y:S08]  /*6080*/  S2UR UR6, SR_CgaCtaId ;  /* 0x00000000000679c3 */ /* 0x000f300000008800 */
[----:B------:R-:W-:Y:S01]  /*6090*/  BAR.SYNC.DEFER_BLOCKING 0x0 ;  /* 0x0000000000007b1d */ /* 0x000fe20000010000 */
[----:B------:R-:W-:Y:S02]  /*60a0*/  ISETP.NE.AND P5, PT, R103, RZ, PT ;  /* 0x000000ff6700720c */ /* 0x000fe40003fa5270 */
[----:B------:R-:W-:-:S02]  /*60b0*/  F2FP.BF16.F32.PACK_AB R126, R120, R129 ;  /* 0x00000081787e723e */ /* 0x000fc400000010ff */
[----:B------:R-:W-:Y:S01]  /*60c0*/  F2FP.BF16.F32.PACK_AB R127, R118, R127 ;  /* 0x0000007f767f723e */ /* 0x000fe200000010ff */
[----:B------:R-:W-:Y:S02]  /*60d0*/  UMOV UR5, 0x400 ;  /* 0x0000040000057882 */ /* 0x000fe40000000000 */
[----:B01----:R-:W0:Y:S01]  /*60e0*/  LDC.64 R8, c[0x0][0x388] ;  /* 0x0000e200ff087b82 */ /* 0x003e220000000a00 */
[----:B------:R-:W-:Y:S01]  /*60f0*/  BSSY B0, `(.L_x_18101) ;  /* 0x000001e000007945 */ /* 0x000fe20003800000 */
[----:B----4-:R-:W-:Y:S01]  /*6100*/  ULEA UR5, UR6, UR5, 0x18 ;  /* 0x0000000506057291 */ /* 0x010fe2000f8ec03f */
[----:B------:R-:W-:Y:S01]  /*6110*/  STS.64 [R74], R126 ;  /* 0x0000007e4a007388 */ /* 0x000fe20000000a00 */
        /* <DEDUP_REMOVED lines=27> */
.L_x_18102:
[----:B------:R-:W-:Y:S05]  /*62d0*/  BSYNC B0 ;  /* 0x0000000000007941 */ /* 0x000fea0003800000 */
.L_x_18101:
[----:B------:R-:W-:Y:S01]  /*62e0*/  ULDC.64 UR6, c[0x0][0x390] ;  /* 0x0000e40000067ab9 */ /* 0x000fe20000000a00 */
[----:B------:R-:W-:Y:S01]  /*62f0*/  MOV R3, R27 ;  /* 0x0000001b00037202 */ /* 0x000fe20000000f00 */
[----:B------:R-:W-:Y:S01]  /*6300*/  IMAD R4, R108, UR6, RZ ;  /* 0x000000066c047c24 */ /* 0x000fe2000f8e02ff */
[C---:B------:R-:W-:Y:S01]  /*6310*/  LOP3.LUT R31, R90.reuse, 0x40, RZ, 0xfc, !PT ;  /* 0x000000405a1f7812 */ /* 0x040fe200078efcff */
[----:B------:R-:W-:Y:S01]  /*6320*/  BSSY B0, `(.L_x_18103) ;  /* 0x0000037000007945 */ /* 0x000fe20003800000 */
[----:B------:R-:W-:Y:S01]  /*6330*/  LOP3.LUT R33, R90, 0x60, RZ, 0xfc, !PT ;  /* 0x000000605a217812 */ /* 0x000fe200078efcff */
[----:B------:R-:W-:Y:S01]  /*6340*/  IMAD.WIDE.U32 R2, R109, UR6, R2 ;  /* 0x000000066d027c25 */ /* 0x000fe2000f8e0002 */
[-C--:B------:R-:W-:Y:S02]  /*6350*/  ISETP.GE.AND P0, PT, R85, R0.reuse, PT ;  /* 0x000000005500720c */ /* 0x080fe40003f06270 */
[----:B------:R-:W-:Y:S01]  /*6360*/  ISETP.GE.AND P1, PT, R31, R0, PT ;  /* 0x000000001f00720c */ /* 0x000fe20003f26270 */
[----:B0-----:R-:W-:Y:S01]  /*6370*/  IMAD R9, R109, UR7, R4 ;  /* 0x000000076d097c24 */ /* 0x001fe2000f8e0204 */
[----:B------:R-:W-:Y:S01]  /*6380*/  ULDC.64 UR6, c[0x0][0x3e0] ;  /* 0x0000f80000067ab9 */ /* 0x000fe20000000a00 */
[----:B------:R-:W-:-:S02]  /*6390*/  IADD3 R4, P4, R73, R2, RZ ;  /* 0x0000000249047210 */ /* 0x000fc40007f9e0ff */
[C---:B------:R-:W-:Y:S02]  /*63a0*/  LEA R5, P3, R90.reuse, UR6, 0x1 ;  /* 0x000000065a057c11 */ /* 0x040fe4000f8608ff */
[----:B------:R-:W-:Y:S02]  /*63b0*/  ISETP.GE.AND P2, PT, R33, R0, PT ;  /* 0x000000002100720c */ /* 0x000fe40003f46270 */
[----:B------:R-:W-:Y:S02]  /*63c0*/  LEA.HI.X R0, R90, UR7, R87, 0x1, P3 ;  /* 0x000000075a007c11 */ /* 0x000fe400098f0c57 */
[----:B------:R-:W-:Y:S02]  /*63d0*/  IADD3.X R3, R72, R9, R3, P4, !PT ;  /* 0x0000000948037210 */ /* 0x000fe400027fe403 */
[----:B------:R-:W-:Y:S02]  /*63e0*/  LEA R2, P3, R4, R5, 0x1 ;  /* 0x0000000504027211 */ /* 0x000fe400078608ff */
[----:B------:R-:W-:-:S02]  /*63f0*/  F2FP.BF16.F32.PACK_AB R5, R125, R116 ;  /* 0x000000747d05723e */ /* 0x000fc400000010ff */
[----:B------:R-:W-:Y:S02]  /*6400*/  LEA.HI.X R3, R4, R0, R3, 0x1, P3 ;  /* 0x0000000004037211 */ /* 0x000fe400018f0c03 */
[----:B------:R-:W-:Y:S01]  /*6410*/  F2FP.BF16.F32.PACK_AB R4, R114, R121 ;  /* 0x000000797204723e */ /* 0x000fe200000010ff */
[----:B------:R-:W-:Y:S02]  /*6420*/  FADD.FTZ R121, R121, R102 ;  /* 0x0000006679797221 */ /* 0x000fe40000010000 */
[----:B------:R0:W-:Y:S02]  /*6430*/  @!P0 STG.E.U16 desc[UR12][R2.64+-0xc0], R13 ;  /* 0xffff400d02008986 */ /* 0x0001e4000c10150c */
[----:B------:R-:W-:Y:S02]  /*6440*/  FADD.FTZ R121, R121, R114 ;  /* 0x0000007279797221 */ /* 0x000fe40000010000 */
[----:B------:R-:W-:Y:S01]  /*6450*/  @!P1 STG.E.U16 desc[UR12][R2.64+-0x80], R23 ;  /* 0xffff801702009986 */ /* 0x000fe2000c10150c */
[----:B------:R-:W-:Y:S01]  /*6460*/  IADD3 R8, P1, R90, -0x60, RZ ;  /* 0xffffffa05a087810 */ /* 0x000fe20007f3e0ff */
[----:B------:R-:W-:-:S02]  /*6470*/  FADD.FTZ R102, R121, R116 ;  /* 0x0000007479667221 */ /* 0x000fc40000010000 */
        /* <DEDUP_REMOVED lines=33> */
.L_x_18104:
[----:B------:R-:W-:Y:S05]  /*6690*/  BSYNC B0 ;  /* 0x0000000000007941 */ /* 0x000fea0003800000 */
.L_x_18103:
        /* <DEDUP_REMOVED lines=9> */
[----:B------:R-:W-:Y:S01]  /*6730*/  IMAD R5, R109, UR7, R4 ;  /* 0x000000076d057c24 */ /* 0x000fe2000f8e0204 */
[----:B------:R-:W-:-:S02]  /*6740*/  IADD3 R73, P3, R73, R2, RZ ;  /* 0x0000000249497210 */ /* 0x000fc40007f7e0ff */
[----:B------:R-:W-:Y:S02]  /*6750*/  LEA R4, P4, R8, UR8, 0x1 ;  /* 0x0000000808047c11 */ /* 0x000fe4000f8808ff */
[----:B------:R-:W-:Y:S02]  /*6760*/  IADD3.X R3, R72, R5, R3, P3, !PT ;  /* 0x0000000548037210 */ /* 0x000fe40001ffe403 */
[----:B------:R-:W-:Y:S02]  /*6770*/  LEA.HI.X R0, R8, UR9, R13, 0x1, P4 ;  /* 0x0000000908007c11 */ /* 0x000fe4000a0f0c0d */
[----:B------:R-:W-:Y:S02]  /*6780*/  LEA R2, P3, R73, R4, 0x1 ;  /* 0x0000000449027211 */ /* 0x000fe400078608ff */
        /* <DEDUP_REMOVED lines=16> */
.L_x_18063:
        /* <DEDUP_REMOVED lines=26> */
.L_x_18107:
[----:B------:R-:W-:Y:S05]  /*6a30*/  BSYNC B0 ;  /* 0x0000000000007941 */ /* 0x000fea0003800000 */
.L_x_18106:
        /* <DEDUP_REMOVED lines=8> */
[----:B------:R-:W4:Y:S01]  /*6ac0*/  S2R R9, SR_TID.X ;  /* 0x0000000000097919 */ /* 0x000f220000002100 */
        /* <DEDUP_REMOVED lines=20> */
.L_x_18109:
[----:B0-----:R-:W0:Y:S02]  /*6c10*/  S2R R9, SR_TID.X ;  /* 0x0000000000097919 */ /* 0x001e240000002100 */
.L_x_18110:
[----:B------:R-:W-:Y:S05]  /*6c20*/  BSYNC B0 ;  /* 0x0000000000007941 */ /* 0x000fea0003800000 */
.L_x_18108:
        /* <DEDUP_REMOVED lines=8> */
[----:B----4-:R-:W-:-:S04]  /*6cb0*/  IMAD.WIDE.U32 R4, R109, UR6, RZ ;  /* 0x000000066d047c25 */ /* 0x010fc8000f8e00ff */
[----:B------:R-:W-:Y:S01]  /*6cc0*/  IMAD R13, R109, UR7, R108 ;  /* 0x000000076d0d7c24 */ /* 0x000fe2000f8e026c */
[----:B------:R-:W-:-:S04]  /*6cd0*/  ULDC.64 UR6, c[0x0][0x340] ;  /* 0x0000d00000067ab9 */ /* 0x000fc80000000a00 */
[----:B------:R-:W-:Y:S01]  /*6ce0*/  IADD3 R13, R5, R13, RZ ;  /* 0x0000000d050d7210 */ /* 0x000fe20007ffe0ff */
[----:B0-----:R-:W-:-:S03]  /*6cf0*/  ULEA UR4, UR5, UR4, 0x18 ;  /* 0x0000000405047291 */ /* 0x001fc6000f8ec03f */
[----:B------:R-:W-:-:S09]  /*6d00*/  ULDC UR5, c[0x0][0x0] ;  /* 0x0000000000057ab9 */ /* 0x000fd20000000800 */
.L_x_18111:
[----:B------:R-:W-:Y:S02]  /*6d10*/  LEA R0, R9, UR4, 0x3 ;  /* 0x0000000409007c11 */ /* 0x000fe4000f8e18ff */
[----:B01----:R-:W-:Y:S02]  /*6d20*/  SHF.R.S32.HI R2, RZ, 0x1f, R9 ;  /* 0x0000001fff027819 */ /* 0x003fe40000011409 */
        /* <DEDUP_REMOVED lines=15> */
.L_x_18112:
        /* <DEDUP_REMOVED lines=14> */
.L_x_19041:


//--------------------- .text._Z25selective_scan_bwd_kernelI32Selective_Scan_bwd_kernel_traitsILi32ELi4ELb0ELb1ELb1ELb1ELb0EN3c108BFloat16ENS1_7complexIfEEEEv12SSMParamsBwd --------------------------
	.section	.text._Z25selective_scan_bwd_kernelI32Selective_Scan_bwd_kernel_traitsILi32ELi4ELb0ELb1ELb1ELb1ELb0EN3c108BFloat16ENS1_7complexIfEEEEv12SSMParamsBwd,"ax",@progbits
	.align	128
        .global         _Z25selective_scan_bwd_kernelI32Selective_Scan_bwd_kernel_traitsILi32ELi4ELb0ELb1ELb1ELb1ELb0EN3c108BFloat16ENS1_7complexIfEEEEv12SSMParamsBwd
        .type           _Z25selective_scan_bwd_kernelI32Selective_Scan_bwd_kernel_traitsILi32ELi4ELb0ELb1ELb1ELb1ELb0EN3c108BFloat16ENS1_7complexIfEEEEv12SSMParamsBwd,@function
        .size           _Z25selective_scan_bwd_kernelI32Selective_Scan_bwd_kernel_traitsILi32ELi4ELb0ELb1ELb1ELb1ELb0EN3c108BFloat16ENS1_7complexIfEEEEv12SSMParamsBwd,(.L_x_19042 - _Z25selective_scan_bwd_kernelI32Selective_Scan_bwd_kernel_traitsILi32ELi4ELb0ELb1ELb1ELb1ELb0EN3c108BFloat16ENS1_7complexIfEEEEv12SSMParamsBwd)
        .other          _Z25selective_scan_bwd_kernelI32Selective_Scan_bwd_kernel_traitsILi32ELi4ELb0ELb1ELb1ELb1ELb0EN3c108BFloat16ENS1_7complexIfEEEEv12SSMParamsBwd,@"STO_CUDA_ENTRY STV_DEFAULT"
_Z25selective_scan_bwd_kernelI32Selective_Scan_bwd_kernel_traitsILi32ELi4ELb0ELb1ELb1ELb1ELb0EN3c108BFloat16ENS1_7complexIfEEEEv12SSMParamsBwd:
.text._Z25selective_scan_bwd_kernelI32Selective_Scan_bwd_kernel_traitsILi32ELi4ELb0ELb1ELb1ELb1ELb0EN3c108BFloat16ENS1_7complexIfEEEEv12SSMParamsBwd:
        /* <DEDUP_REMOVED lines=58> */
[----:B------:R-:W-:-:S03]  /*03a0*/  UIMAD.WIDE.U32 UR4, UR14, UR8, URZ ;  /* 0x000000080e0472a5 */ /* 0x000fc6000f8e003f */
[----:B------:R-:W-:Y:S01]  /*03b0*/  @!P2 IADD3 R118, -R118, RZ, RZ ;  /* 0x000000ff7676a210 */ /* 0x000fe20007ffe1ff */
[----:B------:R-:W-:Y:S01]  /*03c0*/  UIMAD UR8, UR14, UR9, UR6 ;  /* 0x000000090e0872a4 */ /* 0x000fe2000f8e0206 */
[----:B------:R-:W-:Y:S01]  /*03d0*/  @!P1 LOP3.LUT R118, RZ, R8, RZ, 0x33, !PT ;  /* 0x00000008ff769212 */ /* 0x000fe200078e33ff */
[----:B------:R-:W-:-:S03]  /*03e0*/  UIMAD UR9, UR15, UR10, URZ ;  /* 0x0000000a0f0972a4 */ /* 0x000fc6000f8e023f */
[----:B------:R-:W-:Y:S01]  /*03f0*/  SHF.R.S32.HI R3, RZ, 0x1f, R118 ;  /* 0x0000001fff037819 */ /* 0x000fe20000011476 */
[----:B------:R-:W-:Y:S02]  /*0400*/  UIMAD.WIDE.U32 UR6, UR14, UR10, URZ ;  /* 0x0000000a0e0672a5 */ /* 0x000fe4000f8e003f */
[----:B------:R-:W-:Y:S02]  /*0410*/  UIMAD UR9, UR14, UR11, UR9 ;  /* 0x0000000b0e0972a4 */ /* 0x000fe4000f8e0209 */
[C---:B--2---:R-:W-:Y:S01]  /*0420*/  IMAD R0, R3.reuse, R4, RZ ;  /* 0x0000000403007224 */ /* 0x044fe200078e02ff */
[----:B------:R-:W-:Y:S01]  /*0430*/  UIADD3 UR5, UR5, UR8, URZ ;  /* 0x0000000805057290 */ /* 0x000fe2000fffe03f */
[----:B---3--:R-:W-:Y:S01]  /*0440*/  IMAD R3, R3, R10, RZ ;  /* 0x0000000a03037224 */ /* 0x008fe200078e02ff */
[----:B------:R-:W-:Y:S01]  /*0450*/  UIADD3 UR7, UR7, UR9, URZ ;  /* 0x0000000907077290 */ /* 0x000fe2000fffe03f */
[C---:B------:R-:W-:Y:S01]  /*0460*/  IMAD R9, R118.reuse, R5, R0 ;  /* 0x0000000576097224 */ /* 0x040fe200078e0200 */
[----:B------:R-:W-:Y:S01]  /*0470*/  LEA R7, R27, 0xffffff00, 0x8 ;  /* 0xffffff001b077811 */ /* 0x000fe200078e40ff */
[C---:B------:R-:W-:Y:S01]  /*0480*/  IMAD R11, R118.reuse, R11, R3 ;  /* 0x0000000b760b7224 */ /* 0x040fe200078e0203 */
[----:B------:R-:W-:Y:S01]  /*0490*/  ULDC.64 UR8, c[0x0][0x280] ;  /* 0x0000a00000087ab9 */ /* 0x000fe20000000a00 */
[----:B------:R-:W-:Y:S01]  /*04a0*/  IMAD.WIDE.U32 R2, R118, R4, UR4 ;  /* 0x0000000476027e25 */ /* 0x000fe2000f8e0004 */
[----:B------:R-:W-:-:S03]  /*04b0*/  ULDC.64 UR10, c[0x0][0x328] ;  /* 0x0000ca00000a7ab9 */ /* 0x000fc60000000a00 */
        /* <DEDUP_REMOVED lines=26> */
[----:B------:R-:W-:Y:S01]  /*0660*/  IADD3.X R14, R11, R3, R0, P1, !PT ;  /* 0x000000030b0e7210 */ /* 0x000fe20000ffe400 */
[----:B------:R-:W-:Y:S01]  /*0670*/  UIMAD UR8, UR15, UR10, URZ ;  /* 0x0000000a0f0872a4 */ /* 0x000fe2000f8e023f */
[----:B----4-:R-:W-:Y:S01]  /*0680*/  ISETP.NE.U32.AND P1, PT, R22, RZ, PT ;  /* 0x000000ff1600720c */ /* 0x010fe20003f25070 */
[----:B------:R-:W-:Y:S01]  /*0690*/  UIADD3 UR5, UR5, UR6, URZ ;  /* 0x0000000605057290 */ /* 0x000fe2000fffe03f */
[----:B--2---:R-:W-:Y:S01]  /*06a0*/  IMAD R2, R122, R4, RZ ;  /* 0x000000047a027224 */ /* 0x004fe200078e02ff */
[----:B------:R-:W-:Y:S01]  /*06b0*/  UIMAD.WIDE.U32 UR6, UR14, UR10, URZ ;  /* 0x0000000a0e0672a5 */ /* 0x000fe2000f8e003f */
[----:B------:R-:W-:Y:S01]  /*06c0*/  ISETP.NE.AND.EX P1, PT, R23, RZ, PT, P1 ;  /* 0x000000ff1700720c */ /* 0x000fe20003f25310 */
[----:B------:R-:W-:Y:S01]  /*06d0*/  UIMAD UR8, UR14, UR11, UR8 ;  /* 0x0000000b0e0872a4 */ /* 0x000fe2000f8e0208 */
[----:B------:R-:W-:Y:S01]  /*06e0*/  IADD3.X R8, R7, R8, RZ, P2, !PT ;  /* 0x0000000807087210 */ /* 0x000fe200017fe4ff */
[C---:B------:R-:W-:Y:S01]  /*06f0*/  IMAD R12, R121.reuse, R5, R2 ;  /* 0x00000005790c7224 */ /* 0x040fe200078e0202 */
[----:B------:R-:W-:Y:S01]  /*0700*/  ISETP.NE.U32.AND P2, PT, R24, RZ, PT ;  /* 0x000000ff1800720c */ /* 0x000fe20003f45070 */
[----:B------:R-:W-:Y:S01]  /*0710*/  IMAD.WIDE.U32 R2, R121, R4, UR4 ;  /* 0x0000000479027e25 */ /* 0x000fe2000f8e0004 */
[----:B------:R-:W-:Y:S01]  /*0720*/  UIADD3 UR7, UR7, UR8, URZ ;  /* 0x0000000807077290 */ /* 0x000fe2000fffe03f */
[----:B------:R-:W2:Y:S01]  /*0730*/  @P0 LDC R29, c[0x0][0x21c] ;  /* 0x00008700ff1d0b82 */ /* 0x000ea20000000800 */
[----:B------:R-:W-:-:S02]  /*0740*/  ISETP.NE.AND.EX P2, PT, R25, RZ, PT, P2 ;  /* 0x000000ff1900720c */ /* 0x000fc40003f45320 */
[----:B------:R-:W-:Y:S01]  /*0750*/  IADD3 R19, P3, R9, R2, RZ ;  /* 0x0000000209137210 */ /* 0x000fe20007f7e0ff */
[-C--:B------:R-:W-:Y:S02]  /*0760*/  IMAD R0, R122, R20.reuse, RZ ;  /* 0x000000147a007224 */ /* 0x080fe400078e02ff */
[----:B------:R-:W-:Y:S02]  /*0770*/  IMAD.WIDE.U32 R4, R121, R20, UR6 ;  /* 0x0000000679047e25 */ /* 0x000fe4000f8e0014 */
[----:B------:R-:W3:Y:S01]  /*0780*/  @P0 LDC.64 R6, c[0x0][0x310] ;  /* 0x0000c400ff060b82 */ /* 0x000ee20000000a00 */
[----:B------:R-:W-:Y:S01]  /*0790*/  IADD3.X R12, R11, R3, R12, P3, !PT ;  /* 0x000000030b0c7210 */ /* 0x000fe20001ffe40c */
[C---:B------:R-:W-:Y:S01]  /*07a0*/  IMAD R0, R121.reuse, R21, R0 ;  /* 0x0000001579007224 */ /* 0x040fe200078e0200 */
[----:B------:R-:W-:Y:S02]  /*07b0*/  @P1 LEA R17, P3, R121, R22, 0x2 ;  /* 0x0000001679111211 */ /* 0x000fe400078610ff */
[----:B------:R-:W-:Y:S01]  /*07c0*/  IADD3 R9, P5, R9, R4, RZ ;  /* 0x0000000409097210 */ /* 0x000fe20007fbe0ff */
[----:B------:R-:W-:Y:S01]  /*07d0*/  HFMA2.MMA R15, -RZ, RZ, 0, 0 ;  /* 0x00000000ff0f7435 */ /* 0x000fe200000001ff */
[----:B------:R-:W-:-:S02]  /*07e0*/  MOV R13, RZ ;  /* 0x000000ff000d7202 */ /* 0x000fc40000000f00 */
[----:B------:R-:W-:Y:S02]  /*07f0*/  @P1 LEA.HI.X R13, R121, R23, R122, 0x2, P3 ;  /* 0x00000017790d1211 */ /* 0x000fe400018f147a */
[----:B------:R-:W-:Y:S02]  /*0800*/  ISETP.GE.AND P1, PT, R27, 0x1, PT ;  /* 0x000000011b00780c */ /* 0x000fe40003f26270 */
[----:B------:R-:W-:Y:S02]  /*0810*/  @P2 LEA R16, P4, R121, R24, 0x2 ;  /* 0x0000001879102211 */ /* 0x000fe400078810ff */
[----:B------:R-:W-:Y:S01]  /*0820*/  IADD3.X R4, R11, R5, R0, P5, !PT ;  /* 0x000000050b047210 */ /* 0x000fe20002ffe400 */
[----:B-1----:R-:W-:Y:S01]  /*0830*/  @P0 IMAD R0, R18, UR14, R121 ;  /* 0x0000000e12000c24 */ /* 0x002fe2000f8e0279 */
[----:B------:R-:W-:Y:S02]  /*0840*/  @P2 LEA.HI.X R15, R121, R25, R122, 0x2, P4 ;  /* 0x00000019790f2211 */ /* 0x000fe400020f147a */
[----:B0-----:R-:W-:Y:S01]  /*0850*/  LEA R108, P2, R105, R108, 0x1 ;  /* 0x0000006c696c7211 */ /* 0x001fe200078408ff */
[----:B------:R-:W-:Y:S01]  /*0860*/  @P0 IMAD R0, R0, R27, RZ ;  /* 0x0000001b00000224 */ /* 0x000fe200078e02ff */
[----:B------:R-:W-:-:S02]  /*0870*/  LEA R2, P3, R19, R30, 0x1 ;  /* 0x0000001e13027211 */ /* 0x000fc400078608ff */
[----:B------:R-:W-:Y:S01]  /*0880*/  LEA.HI.X R105, R105, R109, R14, 0x1, P2 ;  /* 0x0000006d69697211 */ /* 0x000fe200010f0c0e */
[----:B--2---:R-:W-:Y:S01]  /*0890*/  @P0 IMAD R3, R0, R29, RZ ;  /* 0x0000001d00030224 */ /* 0x004fe200078e02ff */
[----:B------:R-:W-:Y:S02]  /*08a0*/  LEA.HI.X R19, R19, R31, R12, 0x1, P3 ;  /* 0x0000001f13137211 */ /* 0x000fe400018f0c0c */
[----:B------:R-:W-:Y:S02]  /*08b0*/  LEA R106, P2, R9, R102, 0x1 ;  /* 0x00000066096a7211 */ /* 0x000fe400078408ff */
[----:B------:R-:W-:Y:S02]  /*08c0*/  LEA R101, P3, R97, R32, 0x1 ;  /* 0x0000002061657211 */ /* 0x000fe400078608ff */
[----:B------:R-:W-:Y:S01]  /*08d0*/  LEA R95, P4, R93, R34, 0x1 ;  /* 0x000000225d5f7211 */ /* 0x000fe200078808ff */
[----:B------:R-:W-:Y:S01]  /*08e0*/  HFMA2.MMA R115, -RZ, RZ, 0, 0 ;  /* 0x00000000ff737435 */ /* 0x000fe200000001ff */
[----:B---3--:R-:W-:Y:S01]  /*08f0*/  @P0 IMAD.WIDE R6, R3, 0x10, R6 ;  /* 0x0000001003060825 */ /* 0x008fe200078e0206 */
[----:B------:R-:W-:-:S02]  /*0900*/  LEA.HI.X R103, R9, R103, R4, 0x1, P2 ;  /* 0x0000006709677211 */ /* 0x000fc400010f0c04 */
[----:B------:R-:W-:Y:S02]  /*0910*/  @!P0 CS2R R6, SRZ ;  /* 0x0000000000068805 */ /* 0x000fe4000001ff00 */
[----:B------:R-:W-:Y:S02]  /*0920*/  LEA.HI.X R97, R97, R33, R10, 0x1, P3 ;  /* 0x0000002161617211 */ /* 0x000fe400018f0c0a */
[----:B------:R-:W-:Y:S02]  /*0930*/  LEA.HI.X R93, R93, R35, R8, 0x1, P4 ;  /* 0x000000235d5d7211 */ /* 0x000fe400020f0c08 */
[----:B------:R-:W-:Y:S02]  /*0940*/  MOV R117, RZ ;  /* 0x000000ff00757202 */ /* 0x000fe40000000f00 */
[----:B------:R-:W-:Y:S02]  /*0950*/  MOV R12, R17 ;  /* 0x00000011000c7202 */ /* 0x000fe40000000f00 */
        /* <DEDUP_REMOVED lines=12> */
[C---:B------:R-:W-:Y:S02]  /*0a20*/  SHF.L.U32 R113, R116.reuse, 0x3, RZ ;  /* 0x0000000374717819 */ /* 0x040fe400000006ff */
[----:B------:R-:W-:Y:S02]  /*0a30*/  IADD3 R9, R116, 0xe0, RZ ;  /* 0x000000e074097810 */ /* 0x000fe40007ffe0ff */
[----:B------:R-:W-:Y:S02]  /*0a40*/  LEA.HI.SX32 R5, R3, R116, 0x1b ;  /* 0x0000007403057211 */ /* 0x000fe400078fdaff */
[----:B------:R-:W-:-:S02]  /*0a50*/  IADD3 R0, R114, 0x420, RZ ;  /* 0x0000042072007810 */ /* 0x000fc40007ffe0ff */
[----:B------:R-:W-:Y:S02]  /*0a60*/  LEA.HI.SX32 R111, R113, R113, 0x1b ;  /* 0x00000071716f7211 */ /* 0x000fe400078fdaff */
[-C--:B------:R-:W-:Y:S02]  /*0a70*/  LEA.HI.SX32 R3, R116, R116.reuse, 0x1b ;  /* 0x0000007474037211 */ /* 0x080fe400078fdaff */
[----:B------:R-:W-:Y:S02]  /*0a80*/  LEA.HI.SX32 R9, R9, R116, 0x1b ;  /* 0x0000007409097211 */ /* 0x000fe400078fdaff */
[-C--:B------:R-:W-:Y:S02]  /*0a90*/  LEA R112, R5, R0.reuse, 0x2 ;  /* 0x0000000005707211 */ /* 0x080fe400078e10ff */
[-C--:B------:R-:W-:Y:S02]  /*0aa0*/  LEA R111, R111, R0.reuse, 0x2 ;  /* 0x000000006f6f7211 */ /* 0x080fe400078e10ff */
[----:B------:R-:W-:-:S02]  /*0ab0*/  LEA R110, R3, R0, 0x2 ;  /* 0x00000000036e7211 */ /* 0x000fc400078e10ff */
[----:B------:R-:W-:Y:S02]  /*0ac0*/  LEA R109, R9, R0, 0x2 ;  /* 0x00000000096d7211 */ /* 0x000fe400078e10ff */
[----:B------:R-:W-:Y:S02]  /*0ad0*/  SHF.L.U32 R0, R116, 0x2, RZ ;  /* 0x0000000274007819 */ /* 0x000fe400000006ff */
[----:B------:R-:W-:Y:S02]  /*0ae0*/  MOV R5, R2 ;  /* 0x0000000200057202 */ /* 0x000fe40000000f00 */
[----:B------:R-:W-:Y:S02]  /*0af0*/  LOP3.LUT R0, R0, 0xffffff80, RZ, 0xc0, !PT ;  /* 0xffffff8000007812 */ /* 0x000fe400078ec0ff */
[----:B------:R-:W-:Y:S02]  /*0b00*/  LOP3.LUT R163, R116, 0x1f, RZ, 0xc0, !PT ;  /* 0x0000001f74a37812 */ /* 0x000fe400078ec0ff */
[----:B------:R-:W-:-:S04]  /*0b10*/  LOP3.LUT R99, R0, 0x1f, R116, 0xf8, !PT ;  /* 0x0000001f00637812 */ /* 0x000fc800078ef874 */
[----:B------:R-:W-:-:S04]  /*0b20*/  IADD3 R16, R0, R99, RZ ;  /* 0x0000006300107210 */ /* 0x000fc80007ffe0ff */
        /* <DEDUP_REMOVED lines=8> */
.L_x_18158:
[----:B------:R-:W-:Y:S01]  /*0bb0*/  ULDC UR5, c[0x0][0x224] ;  /* 0x0000890000057ab9 */ /* 0x000fe20000000800 */
[C---:B------:R-:W-:Y:S02]  /*0bc0*/  LOP3.LUT R4, R99.reuse, 0x20, RZ, 0xfc, !PT ;  /* 0x0000002063047812 */ /* 0x040fe400078efcff */
[----:B------:R-:W-:Y:S01]  /*0bd0*/  MOV R124, UR5 ;  /* 0x00000005007c7c02 */ /* 0x000fe20008000f00 */
[----:B------:R-:W-:Y:S01]  /*0be0*/  ULDC UR5, c[0x0][0x218] ;  /* 0x0000860000057ab9 */ /* 0x000fe20000000800 */
[C---:B------:R-:W-:Y:S02]  /*0bf0*/  LOP3.LUT R20, R99.reuse, 0x40, RZ, 0xfc, !PT ;  /* 0x0000004063147812 */ /* 0x040fe400078efcff */
[----:B------:R-:W-:Y:S02]  /*0c00*/  IADD3 R91, R124, -UR4, RZ ;  /* 0x800000047c5b7c10 */ /* 0x000fe4000fffe0ff */
[----:B------:R-:W-:Y:S02]  /*0c10*/  LOP3.LUT R22, R99, 0x60, RZ, 0xfc, !PT ;  /* 0x0000006063167812 */ /* 0x000fe400078efcff */
[----:B------:R-:W-:-:S02]  /*0c20*/  LEA R89, R91, 0xffffff80, 0x7 ;  /* 0xffffff805b597811 */ /* 0x000fc400078e38ff */
[----:B0-----:R-:W-:Y:S02]  /*0c30*/  MOV R2, R108 ;  /* 0x0000006c00027202 */ /* 0x001fe40000000f00 */
[----:B------:R-:W-:Y:S02]  /*0c40*/  IADD3 R87, -R89, UR5, RZ ;  /* 0x0000000559577c10 */ /* 0x000fe4000fffe1ff */
[----:B------:R-:W-:Y:S02]  /*0c50*/  MOV R3, R105 ;  /* 0x0000006900037202 */ /* 0x000fe40000000f00 */
[CC--:B------:R-:W-:Y:S02]  /*0c60*/  ISETP.GE.AND P0, PT, R99.reuse, R87.reuse, PT ;  /* 0x000000576300720c */ /* 0x0c0fe40003f06270 */
        /* <DEDUP_REMOVED lines=9> */
[----:B------:R-:W2:Y:S04]  /*0d00*/  @!P0 LDG.E.U16 R0, desc[UR12][R2.64] ;  /* 0x0000000c02008981 */ /* 0x000ea8000c1e1500 */
[----:B------:R-:W3:Y:S04]  /*0d10*/  @!P1 LDG.E.U16 R8, desc[UR12][R2.64+0x40] ;  /* 0x0000400c02089981 */ /* 0x000ee8000c1e1500 */
[----:B------:R-:W4:Y:S04]  /*0d20*/  @!P2 LDG.E.U16 R10, desc[UR12][R2.64+0x80] ;  /* 0x0000800c020aa981 */ /* 0x000f28000c1e1500 */
[----:B------:R-:W4:Y:S01]  /*0d30*/  @!P3 LDG.E.U16 R18, desc[UR12][R2.64+0xc0] ;  /* 0x0000c00c0212b981 */ /* 0x000f22000c1e1500 */
        /* <DEDUP_REMOVED lines=16> */
[----:B0-----:R-:W-:-:S05]  /*0e40*/  MOV R18, R5 ;  /* 0x0000000500127202 */ /* 0x001fca0000000f00 */
[C-C-:B------:R-:W-:Y:S01]  /*0e50*/  @!P0 IMAD.WIDE R2, R99.reuse, 0x2, R18.reuse ;  /* 0x0000000263028825 */ /* 0x140fe200078e0212 */
[----:B------:R-:W-:Y:S03]  /*0e60*/  BAR.SYNC.DEFER_BLOCKING 0x0 ;  /* 0x0000000000007b1d */ /* 0x000fe60000010000 */
[----:B------:R-:W-:-:S04]  /*0e70*/  @!P1 IMAD.WIDE R4, R99, 0x2, R18 ;  /* 0x0000000263049825 */ /* 0x000fc800078e0212 */
[----:B------:R-:W-:-:S04]  /*0e80*/  @!P2 IMAD.WIDE R8, R99, 0x2, R18 ;  /* 0x000000026308a825 */ /* 0x000fc800078e0212 */
[----:B------:R-:W-:Y:S01]  /*0e90*/  @!P3 IMAD.WIDE R10, R99, 0x2, R18 ;  /* 0x00000002630ab825 */ /* 0x000fe200078e0212 */
[----:B------:R0:W2:Y:S04]  /*0ea0*/  @!P0 LDG.E.U16 R22, desc[UR12][R2.64] ;  /* 0x0000000c02168981 */ /* 0x0000a8000c1e1500 */
[----:B------:R-:W3:Y:S04]  /*0eb0*/  @!P1 LDG.E.U16 R24, desc[UR12][R4.64+0x40] ;  /* 0x0000400c04189981 */ /* 0x000ee8000c1e1500 */
[----:B------:R-:W4:Y:S04]  /*0ec0*/  @!P2 LDG.E.U16 R26, desc[UR12][R8.64+0x80] ;  /* 0x0000800c081aa981 */ /* 0x000f28000c1e1500 */
[----:B------:R-:W4:Y:S01]  /*0ed0*/  @!P3 LDG.E.U16 R28, desc[UR12][R10.64+0xc0] ;  /* 0x0000c00c0a1cb981 */ /* 0x000f22000c1e1500 */
[----:B0-----:R-:W-:-:S02]  /*0ee0*/  MOV R2, R106 ;  /* 0x0000006a00027202 */ /* 0x001fc40000000f00 */
[----:B------:R-:W-:Y:S02]  /*0ef0*/  MOV R3, R103 ;  /* 0x0000006700037202 */ /* 0x000fe40000000f00 */
[----:B------:R-:W-:Y:S02]  /*0f00*/  PRMT R30, RZ, 0x7610, R30 ;  /* 0x00007610ff1e7816 */ /* 0x000fe4000000001e */
[----:B------:R-:W-:Y:S01]  /*0f10*/  PRMT R32, RZ, 0x7610, R32 ;  /* 0x00007610ff207816 */ /* 0x000fe20000000020 */
[----:B------:R-:W-:Y:S01]  /*0f20*/  IMAD.WIDE R2, R99, 0x2, R2 ;  /* 0x0000000263027825 */ /* 0x000fe200078e0202 */
[----:B------:R-:W-:Y:S02]  /*0f30*/  PRMT R34, RZ, 0x7610, R34 ;  /* 0x00007610ff227816 */ /* 0x000fe40000000022 */
[----:B------:R-:W-:Y:S01]  /*0f40*/  PRMT R36, RZ, 0x7610, R36 ;  /* 0x00007610ff247816 */ /* 0x000fe20000000024 */
[----:B--2---:R0:W-:Y:S04]  /*0f50*/  STS.U16 [R21], R22 ;  /* 0x0000001615007388 */ /* 0x0041e80000000400 */
[----:B---3--:R-:W-:Y:S04]  /*0f60*/  STS.U16 [R21+0x40], R24 ;  /* 0x0000401815007388 */ /* 0x008fe80000000400 */
[----:B----4-:R-:W-:Y:S01]  /*0f70*/  STS.U16 [R21+0x80], R26 ;  /* 0x0000801a15007388 */ /* 0x010fe20000000400 */
[----:B0-----:R-:W0:Y:S03]  /*0f80*/  LDC R22, c[0x0][0x21c] ;  /* 0x00008700ff167b82 */ /* 0x001e260000000800 */
[----:B------:R-:W-:Y:S01]  /*0f90*/  STS.U16 [R21+0xc0], R28 ;  /* 0x0000c01c15007388 */ /* 0x000fe20000000400 */
[----:B------:R-:W-:-:S03]  /*0fa0*/  NOP ;  /* 0x0000000000007918 */ /* 0x000fc60000000000 */
[----:B------:R-:W1:Y:S01]  /*0fb0*/  LDS.64 R8, [R20] ;  /* 0x0000000014087984 */ /* 0x000e620000000a00 */
[----:B------:R-:W-:Y:S06]  /*0fc0*/  BAR.SYNC.DEFER_BLOCKING 0x0 ;  /* 0x0000000000007b1d */ /* 0x000fec0000010000 */
[----:B------:R-:W2:Y:S04]  /*0fd0*/  @!P0 LDG.E.U16 R30, desc[UR12][R2.64] ;  /* 0x0000000c021e8981 */ /* 0x000ea8000c1e1500 */
[----:B------:R-:W3:Y:S04]  /*0fe0*/  @!P1 LDG.E.U16 R32, desc[UR12][R2.64+0x40] ;  /* 0x0000400c02209981 */ /* 0x000ee8000c1e1500 */
[----:B------:R-:W4:Y:S04]  /*0ff0*/  @!P2 LDG.E.U16 R34, desc[UR12][R2.64+0x80] ;  /* 0x0000800c0222a981 */ /* 0x000f28000c1e1500 */
[----:B------:R-:W4:Y:S01]  /*1000*/  @!P3 LDG.E.U16 R36, desc[UR12][R2.64+0xc0] ;  /* 0x0000c00c0224b981 */ /* 0x000f22000c1e1500 */
[C---:B-1----:R-:W-:Y:S01]  /*1010*/  SHF.L.U32 R90, R8.reuse, 0x10, RZ ;  /* 0x00000010085a7819 */ /* 0x042fe200000006ff */
[----:B------:R-:W-:Y:S01]  /*1020*/  BSSY B0, `(.L_x_18114) ;  /* 0x000003f000007945 */ /* 0x000fe20003800000 */
[----:B------:R-:W-:-:S02]  /*1030*/  PRMT R0, R8, 0x7632, R0 ;  /* 0x0000763208007816 */ /* 0x000fc40000000000 */
[C---:B------:R-:W-:Y:S01]  /*1040*/  PRMT R4, R9.reuse, 0x7632, R4 ;  /* 0x0000763209047816 */ /* 0x040fe20000000004 */
[--C-:B-----5:R-:W-:Y:S01]  /*1050*/  FADD.FTZ R90, R90, R119.reuse ;  /* 0x000000775a5a7221 */ /* 0x120fe20000010000 */
[----:B------:R-:W-:Y:S02]  /*1060*/  SHF.L.U32 R88, R9, 0x10, RZ ;  /* 0x0000001009587819 */ /* 0x000fe400000006ff */
[----:B------:R-:W-:Y:S02]  /*1070*/  SHF.L.U32 R0, R0, 0x10, RZ ;  /* 0x0000001000007819 */ /* 0x000fe400000006ff */
[----:B------:R-:W-:Y:S01]  /*1080*/  FSETP.GTU.FTZ.AND P2, PT, R90, 20, PT ;  /* 0x41a000005a00780b */ /* 0x000fe20003f5c000 */
[--C-:B------:R-:W-:Y:S01]  /*1090*/  FADD.FTZ R88, R88, R119.reuse ;  /* 0x0000007758587221 */ /* 0x100fe20000010000 */
[----:B------:R-:W-:Y:S01]  /*10a0*/  SHF.L.U32 R4, R4, 0x10, RZ ;  /* 0x0000001004047819 */ /* 0x000fe200000006ff */
[----:B------:R-:W-:Y:S01]  /*10b0*/  FADD.FTZ R86, R0, R119 ;  /* 0x0000007700567221 */ /* 0x000fe20000010000 */
[----:B------:R-:W-:-:S02]  /*10c0*/  SHF.L.U32 R5, R146, 0x10, RZ ;  /* 0x0000001092057819 */ /* 0x000fc400000006ff */
[----:B------:R-:W-:Y:S01]  /*10d0*/  PRMT R162, R146, 0x7632, R162 ;  /* 0x0000763292a27816 */ /* 0x000fe200000000a2 */
[----:B------:R-:W-:Y:S01]  /*10e0*/  FADD.FTZ R84, R4, R119 ;  /* 0x0000007704547221 */ /* 0x000fe20000010000 */
[----:B------:R-:W-:Y:S02]  /*10f0*/  FSETP.GTU.FTZ.AND P0, PT, R88, 20, PT ;  /* 0x41a000005800780b */ /* 0x000fe40003f1c000 */
[----:B------:R-:W-:Y:S02]  /*1100*/  FSETP.GTU.FTZ.AND P3, PT, R86, 20, PT ;  /* 0x41a000005600780b */ /* 0x000fe40003f7c000 */
[----:B------:R-:W-:Y:S02]  /*1110*/  FSETP.GTU.FTZ.AND P1, PT, R84, 20, PT ;  /* 0x41a000005400780b */ /* 0x000fe40003f3c000 */
[C---:B------:R-:W-:Y:S02]  /*1120*/  PRMT R161, R147.reuse, 0x7632, R161 ;  /* 0x0000763293a17816 */ /* 0x040fe400000000a1 */
[----:B------:R-:W-:Y:S01]  /*1130*/  SHF.L.U32 R9, R147, 0x10, RZ ;  /* 0x0000001093097819 */ /* 0x000fe200000006ff */
[----:B--2---:R-:W-:Y:S04]  /*1140*/  STS.U16 [R21], R30 ;  /* 0x0000001e15007388 */ /* 0x004fe80000000400 */
[----:B---3--:R-:W-:Y:S04]  /*1150*/  STS.U16 [R21+0x40], R32 ;  /* 0x0000402015007388 */ /* 0x008fe80000000400 */
[----:B----4-:R-:W-:Y:S04]  /*1160*/  STS.U16 [R21+0x80], R34 ;  /* 0x0000802215007388 */ /* 0x010fe80000000400 */
[----:B------:R-:W-:Y:S01]  /*1170*/  STS.U16 [R21+0xc0], R36 ;  /* 0x0000c02415007388 */ /* 0x000fe20000000400 */
[----:B------:R-:W-:-:S03]  /*1180*/  NOP ;  /* 0x0000000000007918 */ /* 0x000fc60000000000 */
[----:B------:R-:W1:Y:S02]  /*1190*/  LDS.64 R52, [R20] ;  /* 0x0000000014347984 */ /* 0x000e640000000a00 */
[C---:B-1----:R-:W-:Y:S02]  /*11a0*/  SHF.L.U32 R50, R52.reuse, 0x10, RZ ;  /* 0x0000001034327819 */ /* 0x042fe400000006ff */
[----:B------:R-:W-:Y:S02]  /*11b0*/  PRMT R0, R52, 0x7632, R0 ;  /* 0x0000763234007816 */ /* 0x000fe40000000000 */
[C---:B------:R-:W-:Y:S01]  /*11c0*/  PRMT R2, R53.reuse, 0x7632, R2 ;  /* 0x0000763235027816 */ /* 0x040fe20000000002 */
[----:B------:R-:W-:Y:S01]  /*11d0*/  FFMA.FTZ R8, R50, R5, R117 ;  /* 0x0000000532087223 */ /* 0x000fe20000010075 */
[----:B------:R-:W-:Y:S02]  /*11e0*/  SHF.L.U32 R53, R53, 0x10, RZ ;  /* 0x0000001035357819 */ /* 0x000fe400000006ff */
[----:B------:R-:W-:-:S02]  /*11f0*/  SHF.L.U32 R5, R162, 0x10, RZ ;  /* 0x00000010a2057819 */ /* 0x000fc400000006ff */
        /* <DEDUP_REMOVED lines=33> */
.L_x_18115:
[----:B------:R-:W-:Y:S05]  /*1410*/  BSYNC B0 ;  /* 0x0000000000007941 */ /* 0x000fea0003800000 */
.L_x_18114:
        /* <DEDUP_REMOVED lines=33> */
.L_x_18117:
[----:B------:R-:W-:Y:S05]  /*1630*/  BSYNC B0 ;  /* 0x0000000000007941 */ /* 0x000fea0003800000 */
.L_x_18116:
        /* <DEDUP_REMOVED lines=33> */
.L_x_18119:
[----:B------:R-:W-:Y:S05]  /*1850*/  BSYNC B0 ;  /* 0x0000000000007941 */ /* 0x000fea0003800000 */
.L_x_18118:
        /* <DEDUP_REMOVED lines=33> */
.L_x_18121:
[----:B------:R-:W-:Y:S05]  /*1a70*/  BSYNC B0 ;  /* 0x0000000000007941 */ /* 0x000fea0003800000 */
.L_x_18120:
[----:B------:R-:W-:Y:S01]  /*1a80*/  ISETP.GE.AND P0, PT, R22, 0x1, PT ;  /* 0x000000011600780c */ /* 0x000fe20003f06270 */
[----:B------:R-:W-:Y:S01]  /*1a90*/  FFMA.FTZ R8, R51, R5, R8 ;  /* 0x0000000533087223 */ /* 0x000fe20000010008 */
[----:B------:R-:W-:Y:S01]  /*1aa0*/  SHF.L.U32 R117, R161, 0x10, RZ ;  /* 0x00000010a1757819 */ /* 0x000fe200000006ff */
[----:B------:R-:W-:Y:S01]  /*1ab0*/  BAR.SYNC.DEFER_BLOCKING 0x0 ;  /* 0x0000000000007b1d */ /* 0x000fe20000010000 */
[----:B------:R-:W-:Y:S01]  /*1ac0*/  SHF.L.U32 R65, R2, 0x10, RZ ;  /* 0x0000001002417819 */ /* 0x000fe200000006ff */
[----:B------:R-:W-:Y:S01]  /*1ad0*/  FFMA.FTZ R8, R53, R9, R8 ;  /* 0x0000000935087223 */ /* 0x000fe20000010008 */
[----:B------:R-:W-:Y:S01]  /*1ae0*/  HFMA2.MMA R85, -RZ, RZ, 0, 0 ;  /* 0x00000000ff557435 */ /* 0x000fe200000001ff */
[----:B------:R-:W-:Y:S02]  /*1af0*/  CS2R R82, SRZ ;  /* 0x0000000000527805 */ /* 0x000fe4000001ff00 */
[----:B------:R-:W-:Y:S01]  /*1b00*/  MOV R80, RZ ;  /* 0x000000ff00507202 */ /* 0x000fe20000000f00 */
[----:B------:R-:W-:Y:S01]  /*1b10*/  FFMA.FTZ R117, R65, R117, R8 ;  /* 0x0000007541757223 */ /* 0x000fe20000010008 */
[-C--:B------:R-:W-:Y:S01]  /*1b20*/  FMUL.FTZ R81, R50, R120.reuse ;  /* 0x0000007832517220 */ /* 0x080fe20000410000 */
        /* <DEDUP_REMOVED lines=14> */
[----:B------:R-:W-:Y:S01]  /*1c10*/  MOV R73, RZ ;  /* 0x000000ff00497202 */ /* 0x000fe20000000f00 */
[----:B------:R-:W-:Y:S01]  /*1c20*/  USHF.R.U32.HI UR8, URZ, 0x1, UR7 ;  /* 0x000000013f087899 */ /* 0x000fe20008011607 */
[----:B------:R-:W-:Y:S01]  /*1c30*/  MOV R85, RZ ;  /* 0x000000ff00557202 */ /* 0x000fe20000000f00 */
[----:B------:R-:W-:Y:S01]  /*1c40*/  USHF.R.U64 UR5, UR6, 0x1, UR7 ;  /* 0x0000000106057899 */ /* 0x000fe20008001207 */
[----:B------:R-:W-:Y:S01]  /*1c50*/  CS2R R82, SRZ ;  /* 0x0000000000527805 */ /* 0x000fe2000001ff00 */
[----:B------:R-:W-:Y:S01]  /*1c60*/  UIMAD.WIDE.U32 UR6, UR9, UR14, URZ ;  /* 0x0000000e090672a5 */ /* 0x000fe2000f8e003f */
[----:B------:R-:W2:Y:S01]  /*1c70*/  LDC.64 R20, c[0x0][0x3c8] ;  /* 0x0000f200ff147b82 */ /* 0x000ea20000000a00 */
[----:B------:R-:W-:Y:S01]  /*1c80*/  UIMAD UR10, UR15, UR9, UR10 ;  /* 0x000000090f0a72a4 */ /* 0x000fe2000f8e020a */
[----:B------:R-:W-:Y:S01]  /*1c90*/  MOV R80, RZ ;  /* 0x000000ff00507202 */ /* 0x000fe20000000f00 */
[----:B------:R-:W-:-:S02]  /*1ca0*/  UIMAD UR11, UR8, UR14, URZ ;  /* 0x0000000e080b72a4 */ /* 0x000fc4000f8e023f */
[----:B------:R-:W-:Y:S02]  /*1cb0*/  UIADD3 UR7, UR7, UR10, URZ ;  /* 0x0000000a07077290 */ /* 0x000fe4000fffe03f */
[----:B------:R-:W-:Y:S01]  /*1cc0*/  UIMAD.WIDE.U32 UR8, UR5, UR14, URZ ;  /* 0x0000000e050872a5 */ /* 0x000fe2000f8e003f */
[----:B------:R-:W3:Y:S01]  /*1cd0*/  LDC.64 R22, c[0x0][0x3d0] ;  /* 0x0000f400ff167b82 */ /* 0x000ee20000000a00 */
[----:B------:R-:W-:Y:S01]  /*1ce0*/  UIMAD UR11, UR15, UR5, UR11 ;  /* 0x000000050f0b72a4 */ /* 0x000fe2000f8e020b */
[C---:B0-----:R-:W-:Y:S01]  /*1cf0*/  IMAD R0, R77.reuse, R2, RZ ;  /* 0x000000024d007224 */ /* 0x041fe200078e02ff */
[----:B------:R-:W-:Y:S01]  /*1d00*/  ULDC UR23, c[0x0][0x21c] ;  /* 0x0000870000177ab9 */ /* 0x000fe20000000800 */
[----:B------:R-:W-:Y:S01]  /*1d10*/  UMOV UR5, URZ ;  /* 0x0000003f00057c82 */ /* 0x000fe20008000000 */
[----:B------:R-:W-:Y:S01]  /*1d20*/  UIADD3 UR9, UR9, UR11, URZ ;  /* 0x0000000b09097290 */ /* 0x000fe2000fffe03f */
[C---:B------:R-:W-:Y:S01]  /*1d30*/  IMAD R5, R118.reuse, R3, R0 ;  /* 0x0000000376057224 */ /* 0x040fe200078e0200 */
[----:B------:R-:W-:Y:S01]  /*1d40*/  ULDC.64 UR24, c[0x0][0x370] ;  /* 0x0000dc0000187ab9 */ /* 0x000fe20000000a00 */
[----:B-1----:R-:W-:Y:S01]  /*1d50*/  IMAD R4, R77, R10, RZ ;  /* 0x0000000a4d047224 */ /* 0x002fe200078e02ff */
[----:B------:R-:W0:Y:S01]  /*1d60*/  LDC R72, c[0x0][0x218] ;  /* 0x00008600ff487b82 */ /* 0x000e220000000800 */
[C---:B------:R-:W-:Y:S01]  /*1d70*/  IMAD.WIDE.U32 R2, R118.reuse, R2, UR6 ;  /* 0x0000000676027e25 */ /* 0x040fe2000f8e0002 */
[----:B------:R-:W-:Y:S01]  /*1d80*/  ULDC.64 UR6, c[0x0][0x230] ;  /* 0x00008c0000067ab9 */ /* 0x000fe20000000a00 */
[----:B------:R-:W-:Y:S01]  /*1d90*/  ULDC.64 UR26, c[0x0][0x350] ;  /* 0x0000d400001a7ab9 */ /* 0x000fe20000000a00 */
[----:B------:R-:W-:Y:S01]  /*1da0*/  ULDC.64 UR18, c[0x0][0x360] ;  /* 0x0000d80000127ab9 */ /* 0x000fe20000000a00 */
[C---:B------:R-:W-:Y:S01]  /*1db0*/  IMAD R11, R118.reuse, R11, R4 ;  /* 0x0000000b760b7224 */ /* 0x040fe200078e0204 */
[----:B------:R-:W-:Y:S01]  /*1dc0*/  IADD3 R3, R3, R5, RZ ;  /* 0x0000000503037210 */ /* 0x000fe20007ffe0ff */
[----:B------:R-:W-:Y:S01]  /*1dd0*/  IMAD.WIDE.U32 R8, R118, R10, UR8 ;  /* 0x0000000876087e25 */ /* 0x000fe2000f8e000a */
[C---:B--2---:R-:W-:Y:S01]  /*1de0*/  LEA R4, P0, R2.reuse, R20, 0x3 ;  /* 0x0000001402047211 */ /* 0x044fe200078018ff */
[----:B------:R-:W1:Y:S01]  /*1df0*/  LDC.64 R54, c[0x0][0x3c8] ;  /* 0x0000f200ff367b82 */ /* 0x000e620000000a00 */
[----:B------:R-:W-:Y:S01]  /*1e00*/  ULDC.64 UR20, c[0x0][0x380] ;  /* 0x0000e00000147ab9 */ /* 0x000fe20000000a00 */
[----:B------:R-:W-:Y:S01]  /*1e10*/  IMAD.WIDE.U32 R48, R121, UR6, RZ ;  /* 0x0000000679307c25 */ /* 0x000fe2000f8e00ff */
[----:B------:R-:W-:Y:S01]  /*1e20*/  LEA.HI.X R5, R2, R21, R3, 0x3, P0 ;  /* 0x0000001502057211 */ /* 0x000fe200000f1c03 */
[----:B------:R-:W-:Y:S01]  /*1e30*/  ULDC.64 UR8, c[0x0][0x238] ;  /* 0x00008e0000087ab9 */ /* 0x000fe20000000a00 */
[----:B------:R-:W-:Y:S01]  /*1e40*/  IADD3 R0, R9, R11, RZ ;  /* 0x0000000b09007210 */ /* 0x000fe20007ffe0ff */
[----:B------:R-:W-:Y:S01]  /*1e50*/  ULDC.64 UR10, c[0x0][0x250] ;  /* 0x00009400000a7ab9 */ /* 0x000fe20000000a00 */
[----:B---3--:R-:W-:Y:S01]  /*1e60*/  LEA R10, P1, R8, R22, 0x3 ;  /* 0x00000016080a7211 */ /* 0x008fe200078218ff */
[----:B------:R-:W-:Y:S01]  /*1e70*/  IMAD.WIDE.U32 R2, R116, 0x4, R4 ;  /* 0x0000000474027825 */ /* 0x000fe200078e0004 */
[----:B------:R-:W-:Y:S01]  /*1e80*/  IADD3 R9, -R124, UR4, RZ ;  /* 0x000000047c097c10 */ /* 0x000fe2000fffe1ff */
[----:B------:R-:W2:Y:S01]  /*1e90*/  LDC.64 R56, c[0x0][0x360] ;  /* 0x0000d800ff387b82 */ /* 0x000ea20000000a00 */
[----:B------:R-:W-:Y:S01]  /*1ea0*/  LEA.HI.X R11, R8, R23, R0, 0x3, P1 ;  /* 0x00000017080b7211 */ /* 0x000fe200008f1c00 */
[----:B------:R-:W-:Y:S01]  /*1eb0*/  ULDC.64 UR16, c[0x0][0x270] ;  /* 0x00009c0000107ab9 */ /* 0x000fe20000000a00 */
[----:B------:R-:W-:Y:S01]  /*1ec0*/  LEA.HI R0, R74, R74, RZ, 0x1 ;  /* 0x0000004a4a007211 */ /* 0x000fe200078f08ff */
[----:B------:R-:W-:-:S02]  /*1ed0*/  IMAD R9, R9, -0x100, RZ ;  /* 0xffffff0009097824 */ /* 0x000fc400078e02ff */
[----:B------:R-:W-:Y:S01]  /*1ee0*/  IMAD.WIDE.U32 R4, R116, 0x4, R10 ;  /* 0x0000000474047825 */ /* 0x000fe200078e000a */
[----:B------:R-:W-:Y:S01]  /*1ef0*/  LOP3.LUT R11, R0, 0xfffffe, RZ, 0xc0, !PT ;  /* 0x00fffffe000b7812 */ /* 0x000fe200078ec0ff */
[----:B------:R-:W3:Y:S02]  /*1f00*/  LDC R124, c[0x0][0x224] ;  /* 0x00008900ff7c7b82 */ /* 0x000ee40000000800 */
[----:B------:R-:W-:Y:S01]  /*1f10*/  IMAD.WIDE R2, R9, 0x4, R2 ;  /* 0x0000000409027825 */ /* 0x000fe200078e0202 */
[----:B------:R-:W-:-:S03]  /*1f20*/  IADD3 R74, R74, -R11, RZ ;  /* 0x8000000b4a4a7210 */ /* 0x000fc60007ffe0ff */
[----:B------:R-:W-:Y:S01]  /*1f30*/  IMAD.WIDE R4, R9, 0x4, R4 ;  /* 0x0000000409047825 */ /* 0x000fe200078e0204 */
[C---:B------:R-:W-:Y:S01]  /*1f40*/  IADD3 R20, P0, R2.reuse, -0x380, RZ ;  /* 0xfffffc8002147810 */ /* 0x040fe20007f1e0ff */
[----:B------:R-:W4:Y:S01]  /*1f50*/  LDC.64 R58, c[0x0][0x3d0] ;  /* 0x0000f400ff3a7b82 */ /* 0x000f220000000a00 */
[----:B------:R-:W-:Y:S01]  /*1f60*/  IADD3 R22, P1, R2, -0x300, RZ ;  /* 0xfffffd0002167810 */ /* 0x000fe20007f3e0ff */
[----:B------:R-:W-:Y:S01]  /*1f70*/  IMAD R0, R122, UR6, RZ ;  /* 0x000000067a007c24 */ /* 0x000fe2000f8e02ff */
[C---:B------:R-:W-:Y:S01]  /*1f80*/  IADD3 R24, P2, R2.reuse, -0x280, RZ ;  /* 0xfffffd8002187810 */ /* 0x040fe20007f5e0ff */
[----:B------:R-:W-:Y:S01]  /*1f90*/  UMOV UR6, URZ ;  /* 0x0000003f00067c82 */ /* 0x000fe20008000000 */
[C---:B------:R-:W-:Y:S02]  /*1fa0*/  IADD3 R26, P3, R2.reuse, -0x200, RZ ;  /* 0xfffffe00021a7810 */ /* 0x040fe40007f7e0ff */
[C---:B------:R-:W-:Y:S01]  /*1fb0*/  IADD3 R28, P4, R2.reuse, -0x180, RZ ;  /* 0xfffffe80021c7810 */ /* 0x040fe20007f9e0ff */
[----:B------:R-:W0:Y:S01]  /*1fc0*/  LDC.64 R60, c[0x0][0x380] ;  /* 0x0000e000ff3c7b82 */ /* 0x000e220000000a00 */
[----:B------:R-:W-:-:S02]  /*1fd0*/  IADD3 R30, P5, R2, -0x100, RZ ;  /* 0xffffff00021e7810 */ /* 0x000fc40007fbe0ff */
[----:B------:R-:W-:Y:S01]  /*1fe0*/  IADD3 R32, P6, R2, -0x80, RZ ;  /* 0xffffff8002207810 */ /* 0x000fe20007fde0ff */
[----:B------:R-:W-:Y:S01]  /*1ff0*/  FADD.FTZ R2, R53, R53 ;  /* 0x0000003535027221 */ /* 0x000fe20000010000 */
[C---:B------:R-:W-:Y:S02]  /*2000*/  IADD3.X R21, R3.reuse, -0x1, RZ, P0, !PT ;  /* 0xffffffff03157810 */ /* 0x040fe400007fe4ff */
[C---:B------:R-:W-:Y:S01]  /*2010*/  IADD3.X R23, R3.reuse, -0x1, RZ, P1, !PT ;  /* 0xffffffff03177810 */ /* 0x040fe20000ffe4ff */
[----:B------:R-:W0:Y:S01]  /*2020*/  LDC.64 R52, c[0x0][0x348] ;  /* 0x0000d200ff347b82 */ /* 0x000e220000000a00 */
[C---:B------:R-:W-:Y:S02]  /*2030*/  IADD3.X R25, R3.reuse, -0x1, RZ, P2, !PT ;  /* 0xffffffff03197810 */ /* 0x040fe400017fe4ff */
[C---:B------:R-:W-:Y:S02]  /*2040*/  IADD3.X R27, R3.reuse, -0x1, RZ, P3, !PT ;  /* 0xffffffff031b7810 */ /* 0x040fe40001ffe4ff */
[----:B------:R-:W-:-:S02]  /*2050*/  IADD3.X R29, R3, -0x1, RZ, P4, !PT ;  /* 0xffffffff031d7810 */ /* 0x000fc400027fe4ff */
[C---:B------:R-:W-:Y:S01]  /*2060*/  IADD3.X R31, R3.reuse, -0x1, RZ, P5, !PT ;  /* 0xffffffff031f7810 */ /* 0x040fe20002ffe4ff */
[----:B------:R-:W0:Y:S01]  /*2070*/  LDC.64 R62, c[0x0][0x2d0] ;  /* 0x0000b400ff3e7b82 */ /* 0x000e220000000a00 */
[----:B------:R-:W-:Y:S01]  /*2080*/  IADD3.X R33, R3, -0x1, RZ, P6, !PT ;  /* 0xffffffff03217810 */ /* 0x000fe200037fe4ff */
[----:B------:R-:W-:Y:S01]  /*2090*/  FADD.FTZ R3, R51, R51 ;  /* 0x0000003333037221 */ /* 0x000fe20000010000 */
[C---:B------:R-:W-:Y:S02]  /*20a0*/  IADD3 R34, P0, R4.reuse, -0x380, RZ ;  /* 0xfffffc8004227810 */ /* 0x040fe40007f1e0ff */
[C---:B------:R-:W-:Y:S02]  /*20b0*/  IADD3 R36, P1, R4.reuse, -0x300, RZ ;  /* 0xfffffd0004247810 */ /* 0x040fe40007f3e0ff */
[C---:B------:R-:W-:Y:S02]  /*20c0*/  IADD3 R38, P2, R4.reuse, -0x280, RZ ;  /* 0xfffffd8004267810 */ /* 0x040fe40007f5e0ff */
[----:B------:R-:W-:-:S02]  /*20d0*/  IADD3 R40, P3, R4, -0x200, RZ ;  /* 0xfffffe0004287810 */ /* 0x000fc40007f7e0ff */
[C---:B------:R-:W-:Y:S02]  /*20e0*/  IADD3 R42, P4, R4.reuse, -0x180, RZ ;  /* 0xfffffe80042a7810 */ /* 0x040fe40007f9e0ff */
[C---:B------:R-:W-:Y:S02]  /*20f0*/  IADD3 R44, P5, R4.reuse, -0x100, RZ ;  /* 0xffffff00042c7810 */ /* 0x040fe40007fbe0ff */
[----:B------:R-:W-:Y:S01]  /*2100*/  IADD3 R46, P6, R4, -0x80, RZ ;  /* 0xffffff80042e7810 */ /* 0x000fe20007fde0ff */
[----:B------:R-:W-:Y:S01]  /*2110*/  FADD.FTZ R4, R50, R50 ;  /* 0x0000003232047221 */ /* 0x000fe20000010000 */
[C---:B------:R-:W-:Y:S01]  /*2120*/  IADD3.X R35, R5.reuse, -0x1, RZ, P0, !PT ;  /* 0xffffffff05237810 */ /* 0x040fe200007fe4ff */
[----:B------:R-:W0:Y:S01]  /*2130*/  LDC.64 R50, c[0x0][0x368] ;  /* 0x0000da00ff327b82 */ /* 0x000e220000000a00 */
[C---:B------:R-:W-:Y:S02]  /*2140*/  IADD3.X R37, R5.reuse, -0x1, RZ, P1, !PT ;  /* 0xffffffff05257810 */ /* 0x040fe40000ffe4ff */
[----:B------:R-:W-:-:S02]  /*2150*/  IADD3.X R39, R5, -0x1, RZ, P2, !PT ;  /* 0xffffffff05277810 */ /* 0x000fc400017fe4ff */
[C---:B------:R-:W-:Y:S02]  /*2160*/  IADD3.X R41, R5.reuse, -0x1, RZ, P3, !PT ;  /* 0xffffffff05297810 */ /* 0x040fe40001ffe4ff */
[C---:B------:R-:W-:Y:S02]  /*2170*/  IADD3.X R43, R5.reuse, -0x1, RZ, P4, !PT ;  /* 0xffffffff052b7810 */ /* 0x040fe400027fe4ff */
[C---:B------:R-:W-:Y:S02]  /*2180*/  IADD3.X R45, R5.reuse, -0x1, RZ, P5, !PT ;  /* 0xffffffff052d7810 */ /* 0x040fe40002ffe4ff */
[----:B------:R-:W-:Y:S01]  /*2190*/  IADD3.X R47, R5, -0x1, RZ, P6, !PT ;  /* 0xffffffff052f7810 */ /* 0x000fe200037fe4ff */
[----:B------:R-:W-:Y:S01]  /*21a0*/  IMAD R5, R121, UR7, R0 ;  /* 0x0000000779057c24 */ /* 0x000fe2000f8e0200 */
[----:B------:R-:W-:Y:S01]  /*21b0*/  ISETP.GE.AND P0, PT, R16, R75, PT ;  /* 0x0000004b1000720c */ /* 0x000fe20003f06270 */
[----:B------:R-:W-:-:S03]  /*21c0*/  FADD.FTZ R0, R65, R65 ;  /* 0x0000004141007221 */ /* 0x000fc60000010000 */
[----:B------:R-:W-:Y:S02]  /*21d0*/  P2R R160, PR, RZ, 0x1 ;  /* 0x00000001ffa07803 */ /* 0x000fe40000000000 */
[----:B-1234-:R-:W-:-:S07]  /*21e0*/  IADD3 R5, R49, R5, RZ ;  /* 0x0000000531057210 */ /* 0x01efce0007ffe0ff */
.L_x_18153:
[----:B------:R-:W-:Y:S01]  /*21f0*/  SHF.R.S32.HI R144, RZ, 0x1f, R73 ;  /* 0x0000001fff907819 */ /* 0x000fe20000011449 */
[C---:B0-----:R-:W-:Y:S01]  /*2200*/  IMAD.WIDE.U32 R8, R73.reuse, UR10, R16 ;  /* 0x0000000a49087c25 */ /* 0x041fe2000f8e0010 */
[----:B------:R-:W-:Y:S02]  /*2210*/  ISETP.NE.AND P4, PT, R160, RZ, PT ;  /* 0x000000ffa000720c */ /* 0x000fe40003f85270 */
[----:B------:R-:W-:Y:S01]  /*2220*/  ISETP.GE.AND P0, PT, R104, R75, PT ;  /* 0x0000004b6800720c */ /* 0x000fe20003f06270 */
[----:B------:R-:W-:Y:S01]  /*2230*/  IMAD R10, R144, UR10, RZ ;  /* 0x0000000a900a7c24 */ /* 0x000fe2000f8e02ff */
[----:B------:R-:W-:Y:S02]  /*2240*/  LEA R64, P3, R8, R101, 0x1 ;  /* 0x0000006508407211 */ /* 0x000fe400078608ff */
[-C--:B------:R-:W-:Y:S01]  /*2250*/  ISETP.GE.AND P1, PT, R102, R75.reuse, PT ;  /* 0x0000004b6600720c */ /* 0x080fe20003f26270 */
[----:B------:R-:W-:Y:S01]  /*2260*/  IMAD R11, R73, UR11, R10 ;  /* 0x0000000b490b7c24 */ /* 0x000fe2000f8e020a */
[----:B------:R-:W-:-:S02]  /*2270*/  ISETP.GE.AND P2, PT, R100, R75, PT ;  /* 0x0000004b6400720c */ /* 0x000fc40003f46270 */
        /* <DEDUP_REMOVED lines=26> */
[----:B------:R-:W-:Y:S01]  /*2420*/  LEA.HI.SX32 R87, R107, R107, 0x1b ;  /* 0x0000006b6b577211 */ /* 0x000fe200078fdaff */
        /* <DEDUP_REMOVED lines=9> */
[----:B------:R-:W-:Y:S02]  /*24c0*/  LEA.HI.SX32 R129, R130, R107, 0x1b ;  /* 0x0000006b82817211 */ /* 0x000fe400078fdaff */
[----:B------:R-:W-:Y:S01]  /*24d0*/  IADD3 R128, R107, 0x40, RZ ;  /* 0x000000406b807810 */ /* 0x000fe20007ffe0ff */
[----:B------:R-:W-:Y:S01]  /*24e0*/  IMAD.WIDE.U32 R10, R73, UR8, R10 ;  /* 0x00000008490a7c25 */ /* 0x000fe2000f8e000a */
[-C--:B------:R-:W-:Y:S02]  /*24f0*/  LEA R127, R87, R114.reuse, 0x1 ;  /* 0x00000072577f7211 */ /* 0x080fe400078e08ff */
[----:B------:R-:W-:Y:S02]  /*2500*/  LEA R126, R65, R114, 0x1 ;  /* 0x00000072417e7211 */ /* 0x000fe400078e08ff */
[----:B0-----:R-:W-:-:S02]  /*2510*/  LEA R64, P0, R10, R62, 0x3 ;  /* 0x0000003e0a407211 */ /* 0x001fc400078018ff */
[----:B------:R-:W-:Y:S02]  /*2520*/  IADD3 R130, R11, R131, RZ ;  /* 0x000000830b827210 */ /* 0x000fe40007ffe0ff */
[----:B------:R-:W-:Y:S02]  /*2530*/  LEA.HI.SX32 R87, R128, R107, 0x1b ;  /* 0x0000006b80577211 */ /* 0x000fe400078fdaff */
[----:B------:R-:W-:Y:S02]  /*2540*/  LEA.HI.X R65, R10, R63, R130, 0x3, P0 ;  /* 0x0000003f0a417211 */ /* 0x000fe400000f1c82 */
[----:B------:R-:W-:Y:S02]  /*2550*/  IADD3 R10, R107, 0x80, RZ ;  /* 0x000000806b0a7810 */ /* 0x000fe40007ffe0ff */
[-C--:B------:R-:W-:Y:S02]  /*2560*/  LEA R11, R87, R114.reuse, 0x1 ;  /* 0x00000072570b7211 */ /* 0x080fe400078e08ff */
[----:B------:R-:W-:Y:S01]  /*2570*/  LEA.HI.SX32 R87, R10, R107, 0x1b ;  /* 0x0000006b0a577211 */ /* 0x000fe200078fdaff */
[----:B------:R-:W4:Y:S01]  /*2580*/  LDG.E.64 R64, desc[UR12][R64.64] ;  /* 0x0000000c40407981 */ /* 0x000f22000c1e1b00 */
[----:B------:R-:W-:-:S02]  /*2590*/  LEA R128, R129, R114, 0x1 ;  /* 0x0000007281807211 */ /* 0x000fc400078e08ff */
[C---:B------:R-:W-:Y:S02]  /*25a0*/  IADD3 R130, R107.reuse, 0xa0, RZ ;  /* 0x000000a06b827810 */ /* 0x040fe40007ffe0ff */
[C---:B------:R-:W-:Y:S02]  /*25b0*/  IADD3 R132, R107.reuse, 0xc0, RZ ;  /* 0x000000c06b847810 */ /* 0x040fe40007ffe0ff */
[----:B------:R-:W-:Y:S02]  /*25c0*/  IADD3 R134, R107, 0xe0, RZ ;  /* 0x000000e06b867810 */ /* 0x000fe40007ffe0ff */
[-C--:B------:R-:W-:Y:S02]  /*25d0*/  LEA.HI.SX32 R129, R130, R107.reuse, 0x1b ;  /* 0x0000006b82817211 */ /* 0x080fe400078fdaff */
[-C--:B------:R-:W-:Y:S02]  /*25e0*/  LEA.HI.SX32 R131, R132, R107.reuse, 0x1b ;  /* 0x0000006b84837211 */ /* 0x080fe400078fdaff */
[----:B------:R-:W-:-:S02]  /*25f0*/  LEA.HI.SX32 R133, R134, R107, 0x1b ;  /* 0x0000006b86857211 */ /* 0x000fc400078fdaff */
[-C--:B------:R-:W-:Y:S02]  /*2600*/  LEA R130, R129, R114.reuse, 0x1 ;  /* 0x0000007281827211 */ /* 0x080fe400078e08ff */
[-C--:B------:R-:W-:Y:S02]  /*2610*/  LEA R132, R131, R114.reuse, 0x1 ;  /* 0x0000007283847211 */ /* 0x080fe400078e08ff */
[----:B------:R-:W-:Y:S02]  /*2620*/  LEA R134, R133, R114, 0x1 ;  /* 0x0000007285867211 */ /* 0x000fe400078e08ff */
[----:B------:R-:W-:Y:S02]  /*2630*/  PRMT R129, RZ, 0x7610, R129 ;  /* 0x00007610ff817816 */ /* 0x000fe40000000081 */
[----:B------:R-:W-:Y:S02]  /*2640*/  PRMT R136, RZ, 0x7610, R136 ;  /* 0x00007610ff887816 */ /* 0x000fe40000000088 */
[----:B------:R-:W-:-:S02]  /*2650*/  PRMT R135, RZ, 0x7610, R135 ;  /* 0x00007610ff877816 */ /* 0x000fc40000000087 */
[----:B------:R-:W-:Y:S02]  /*2660*/  PRMT R141, RZ, 0x7610, R141 ;  /* 0x00007610ff8d7816 */ /* 0x000fe4000000008d */
[----:B------:R-:W-:Y:S01]  /*2670*/  PRMT R149, RZ, 0x7610, R149 ;  /* 0x00007610ff957816 */ /* 0x000fe20000000095 */
[----:B--2---:R-:W-:Y:S04]  /*2680*/  STS.U16 [R127], R66 ;  /* 0x000000427f007388 */ /* 0x004fe80000000400 */
[----:B---3--:R0:W-:Y:S04]  /*2690*/  STS.U16 [R126+0x40], R67 ;  /* 0x000040437e007388 */ /* 0x0081e80000000400 */
[----:B----4-:R-:W-:Y:S04]  /*26a0*/  STS.U16 [R11+0x80], R68 ;  /* 0x000080440b007388 */ /* 0x010fe80000000400 */
[----:B------:R1:W-:Y:S01]  /*26b0*/  STS.U16 [R128+0xc0], R69 ;  /* 0x0000c04580007388 */ /* 0x0003e20000000400 */
[----:B0-----:R-:W-:-:S02]  /*26c0*/  LEA R67, R87, R114, 0x1 ;  /* 0x0000007257437211 */ /* 0x001fc400078e08ff */
[----:B------:R-:W-:-:S04]  /*26d0*/  IADD3 R87, -R89, R72, RZ ;  /* 0x0000004859577210 */ /* 0x000fc80007ffe1ff */
[----:B-1----:R-:W-:-:S04]  /*26e0*/  SHF.L.U32 R69, R87, 0x1, RZ ;  /* 0x0000000157457819 */ /* 0x002fc800000006ff */
[-C--:B------:R-:W-:Y:S02]  /*26f0*/  ISETP.GE.AND P5, PT, R16, R69.reuse, PT ;  /* 0x000000451000720c */ /* 0x080fe40003fa6270 */
[-C--:B------:R-:W-:Y:S01]  /*2700*/  ISETP.GE.AND P0, PT, R104, R69.reuse, PT ;  /* 0x000000456800720c */ /* 0x080fe20003f06270 */
[----:B------:R0:W-:Y:S01]  /*2710*/  STS.U16 [R67+0x100], R70 ;  /* 0x0001004643007388 */ /* 0x0001e20000000400 */
[----:B------:R-:W-:Y:S02]  /*2720*/  PRMT R66, RZ, 0x7610, R66 ;  /* 0x00007610ff427816 */ /* 0x000fe40000000042 */
[-C--:B------:R-:W-:Y:S01]  /*2730*/  ISETP.GE.AND P1, PT, R102, R69.reuse, PT ;  /* 0x000000456600720c */ /* 0x080fe20003f26270 */
[----:B------:R1:W-:Y:S01]  /*2740*/  STS.U16 [R130+0x140], R71 ;  /* 0x0001404782007388 */ /* 0x0003e20000000400 */
[----:B------:R-:W-:-:S03]  /*2750*/  ISETP.GE.AND P2, PT, R100, R69, PT ;  /* 0x000000456400720c */ /* 0x000fc60003f46270 */
[----:B------:R2:W-:Y:S01]  /*2760*/  STS.U16 [R132+0x180], R123 ;  /* 0x0001807b84007388 */ /* 0x0005e20000000400 */
[----:B------:R-:W-:-:S03]  /*2770*/  ISETP.GE.AND P3, PT, R98, R69, PT ;  /* 0x000000456200720c */ /* 0x000fc60003f66270 */
[----:B------:R-:W-:Y:S01]  /*2780*/  STS.U16 [R134+0x1c0], R125 ;  /* 0x0001c07d86007388 */ /* 0x000fe20000000400 */
[----:B------:R-:W-:Y:S01]  /*2790*/  NOP ;  /* 0x0000000000007918 */ /* 0x000fe20000000000 */
[-C--:B------:R-:W-:Y:S02]  /*27a0*/  ISETP.GE.AND P4, PT, R96, R69.reuse, PT ;  /* 0x000000456000720c */ /* 0x080fe40003f86270 */
[----:B------:R-:W3:Y:S01]  /*27b0*/  @!P5 LDG.E.U16 R66, desc[UR12][R8.64] ;  /* 0x0000000c0842d981 */ /* 0x000ee2000c1e1500 */
[----:B------:R-:W-:-:S03]  /*27c0*/  ISETP.GE.AND P5, PT, R94, R69, PT ;  /* 0x000000455e00720c */ /* 0x000fc60003fa6270 */
[----:B------:R-:W4:Y:S01]  /*27d0*/  @!P0 LDG.E.U16 R129, desc[UR12][R8.64+0x40] ;  /* 0x0000400c08818981 */ /* 0x000f22000c1e1500 */
[----:B------:R-:W-:Y:S02]  /*27e0*/  ISETP.GE.AND P0, PT, R92, R69, PT ;  /* 0x000000455c00720c */ /* 0x000fe40003f06270 */
[----:B0-----:R-:W-:Y:S01]  /*27f0*/  PRMT R70, RZ, 0x7610, R70 ;  /* 0x00007610ff467816 */ /* 0x001fe20000000046 */
[----:B------:R-:W4:Y:S01]  /*2800*/  @!P3 LDG.E.U16 R136, desc[UR12][R8.64+0x100] ;  /* 0x0001000c0888b981 */ /* 0x000f22000c1e1500 */
[----:B-1----:R-:W-:-:S03]  /*2810*/  PRMT R71, RZ, 0x7610, R71 ;  /* 0x00007610ff477816 */ /* 0x002fc60000000047 */
[----:B------:R-:W4:Y:S04]  /*2820*/  @!P4 LDG.E.U16 R135, desc[UR12][R8.64+0x140] ;  /* 0x0001400c0887c981 */ /* 0x000f28000c1e1500 */
[----:B------:R-:W4:Y:S04]  /*2830*/  @!P1 LDG.E.U16 R70, desc[UR12][R8.64+0x80] ;  /* 0x0000800c08469981 */ /* 0x000f28000c1e1500 */
[----:B------:R-:W4:Y:S04]  /*2840*/  @!P2 LDG.E.U16 R71, desc[UR12][R8.64+0xc0] ;  /* 0x0000c00c0847a981 */ /* 0x000f28000c1e1500 */
[----:B------:R-:W4:Y:S04]  /*2850*/  @!P5 LDG.E.U16 R141, desc[UR12][R8.64+0x180] ;  /* 0x0001800c088dd981 */ /* 0x000f28000c1e1500 */
[----:B------:R0:W4:Y:S01]  /*2860*/  @!P0 LDG.E.U16 R149, desc[UR12][R8.64+0x1c0] ;  /* 0x0001c00c08958981 */ /* 0x000122000c1e1500 */
[----:B------:R-:W-:Y:S01]  /*2870*/  ISETP.NE.AND P2, PT, R163, RZ, PT ;  /* 0x000000ffa300720c */ /* 0x000fe20003f45270 */
[----:B------:R-:W-:-:S03]  /*2880*/  FMUL.FTZ R10, R65, R90 ;  /* 0x0000005a410a7220 */ /* 0x000fc60000410000 */
[----:B------:R-:W-:Y:S01]  /*2890*/  ISETP.LT.OR P1, PT, R91, 0x2, P2 ;  /* 0x000000025b00780c */ /* 0x000fe20001721670 */
[----:B------:R-:W-:Y:S01]  /*28a0*/  FMUL.RZ R68, R10, 0.15915493667125701904 ;  /* 0x3e22f9830a447820 */ /* 0x000fe2000040c000 */
[----:B------:R-:W-:Y:S01]  /*28b0*/  FMUL.FTZ R151, R64, 1.4426950216293334961 ;  /* 0x3fb8aa3b40977820 */ /* 0x000fe20000410000 */
[----:B------:R-:W-:-:S03]  /*28c0*/  SHF.L.U32 R10, R107, 0x3, RZ ;  /* 0x000000036b0a7819 */ /* 0x000fc600000006ff */
[----:B0-----:R-:W-:Y:S01]  /*28d0*/  FMUL.FTZ R8, R151, R90 ;  /* 0x0000005a97087220 */ /* 0x001fe20000410000 */
[----:B------:R-:W-:Y:S01]  /*28e0*/  LEA.HI.SX32 R69, R10, R10, 0x1b ;  /* 0x0000000a0a457211 */ /* 0x000fe200078fdaff */
[----:B------:R-:W-:Y:S01]  /*28f0*/  MUFU.SIN R153, R68 ;  /* 0x0000004400997308 */ /* 0x000fe20000000400 */
[----:B------:R-:W-:-:S04]  /*2900*/  ISETP.NE.AND P0, PT, R116, RZ, PT ;  /* 0x000000ff7400720c */ /* 0x000fc80003f05270 */
[----:B------:R-:W0:Y:S01]  /*2910*/  @!P1 LDC R157, c[0x0][0x21c] ;  /* 0x00008700ff9d9b82 */ /* 0x000e220000000800 */
[----:B--2---:R-:W-:Y:S02]  /*2920*/  LEA R123, R69, R114, 0x1 ;  /* 0x00000072457b7211 */ /* 0x004fe400078e08ff */
[----:B------:R-:W-:Y:S03]  /*2930*/  MUFU.COS R155, R68 ;  /* 0x00000044009b7308 */ /* 0x000fe60000000000 */
[----:B------:R-:W1:Y:S04]  /*2940*/  LDS.U16 R145, [R123] ;  /* 0x000000007b917984 */ /* 0x000e680000000400 */
[----:B------:R-:W2:Y:S01]  /*2950*/  LDS.U16 R143, [R123+0x2] ;  /* 0x000002007b8f7984 */ /* 0x000ea20000000400 */
[----:B------:R-:W1:Y:S01]  /*2960*/  MUFU.EX2 R8, R8 ;  /* 0x0000000800087308 */ /* 0x000e620000000800 */
[----:B------:R-:W-:-:S02]  /*2970*/  LEA R9, R74, R73, 0x8 ;  /* 0x000000494a097211 */ /* 0x000fc400078e40ff */
[----:B------:R-:W2:Y:S01]  /*2980*/  LDS.U16 R139, [R123+0x4] ;  /* 0x000004007b8b7984 */ /* 0x000ea20000000400 */
[----:B------:R-:W-:-:S03]  /*2990*/  @P0 IADD3 R9, R116, 0x200, RZ ;  /* 0x0000020074090810 */ /* 0x000fc60007ffe0ff */
[----:B------:R-:W2:Y:S04]  /*29a0*/  LDS.U16 R137, [R123+0x6] ;  /* 0x000006007b897984 */ /* 0x000ea80000000400 */
[----:B------:R-:W2:Y:S04]  /*29b0*/  LDS.U16 R131, [R123+0x8] ;  /* 0x000008007b837984 */ /* 0x000ea80000000400 */
[----:B------:R-:W2:Y:S04]  /*29c0*/  LDS.U16 R133, [R123+0xa] ;  /* 0x00000a007b857984 */ /* 0x000ea80000000400 */
[----:B------:R-:W2:Y:S04]  /*29d0*/  LDS.U16 R125, [R123+0xc] ;  /* 0x00000c007b7d7984 */ /* 0x000ea80000000400 */
[----:B------:R-:W4:Y:S01]  /*29e0*/  LDS.U16 R154, [R123+0xe] ;  /* 0x00000e007b9a7984 */ /* 0x000f220000000400 */
[----:B------:R-:W-:Y:S01]  /*29f0*/  @!P1 IADD3 R10, R91, -0x2, RZ ;  /* 0xfffffffe5b0a9810 */ /* 0x000fe20007ffe0ff */
[C---:B-1----:R-:W-:Y:S01]  /*2a00*/  FMUL.FTZ R68, R8.reuse, R155 ;  /* 0x0000009b08447220 */ /* 0x042fe20000410000 */
[----:B------:R-:W-:-:S03]  /*2a10*/  FMUL.FTZ R69, R8, R153 ;  /* 0x0000009908457220 */ /* 0x000fc60000410000 */
[----:B0-----:R-:W-:Y:S01]  /*2a20*/  @!P1 IMAD R157, R10, R157, R73 ;  /* 0x0000009d0a9d9224 */ /* 0x001fe200078e0249 */
[----:B------:R-:W-:Y:S02]  /*2a30*/  SHF.L.U32 R145, R145, 0x10, RZ ;  /* 0x0000001091917819 */ /* 0x000fe400000006ff */
[----:B--2---:R-:W-:Y:S02]  /*2a40*/  SHF.L.U32 R143, R143, 0x10, RZ ;  /* 0x000000108f8f7819 */ /* 0x004fe400000006ff */
[----:B------:R-:W-:Y:S02]  /*2a50*/  SHF.L.U32 R139, R139, 0x10, RZ ;  /* 0x000000108b8b7819 */ /* 0x000fe400000006ff */
[----:B------:R-:W-:Y:S02]  /*2a60*/  SHF.L.U32 R137, R137, 0x10, RZ ;  /* 0x0000001089897819 */ /* 0x000fe400000006ff */
[----:B------:R-:W-:Y:S02]  /*2a70*/  SHF.L.U32 R131, R131, 0x10, RZ ;  /* 0x0000001083837819 */ /* 0x000fe400000006ff */
[----:B------:R-:W-:-:S02]  /*2a80*/  SHF.L.U32 R133, R133, 0x10, RZ ;  /* 0x0000001085857819 */ /* 0x000fc400000006ff */
[----:B------:R-:W-:Y:S01]  /*2a90*/  SHF.L.U32 R125, R125, 0x10, RZ ;  /* 0x000000107d7d7819 */ /* 0x000fe200000006ff */
[----:B------:R-:W-:Y:S01]  /*2aa0*/  BSSY B0, `(.L_x_18123) ;  /* 0x000006c000007945 */ /* 0x000fe20003800000 */
[----:B---3--:R0:W-:Y:S04]  /*2ab0*/  STS.U16 [R127+0x210], R66 ;  /* 0x000210427f007388 */ /* 0x0081e80000000400 */
[----:B----4-:R1:W-:Y:S01]  /*2ac0*/  STS.U16 [R126+0x250], R129 ;  /* 0x000250817e007388 */ /* 0x0103e20000000400 */
[----:B0-----:R-:W-:-:S03]  /*2ad0*/  LEA R127, R9, R114, 0x3 ;  /* 0x00000072097f7211 */ /* 0x001fc600078e18ff */
[----:B------:R-:W-:Y:S04]  /*2ae0*/  STS.U16 [R11+0x290], R70 ;  /* 0x000290460b007388 */ /* 0x000fe80000000400 */
[----:B------:R-:W-:Y:S04]  /*2af0*/  STS.U16 [R128+0x2d0], R71 ;  /* 0x0002d04780007388 */ /* 0x000fe80000000400 */
[----:B------:R-:W-:Y:S01]  /*2b00*/  STS.U16 [R67+0x310], R136 ;  /* 0x0003108843007388 */ /* 0x000fe20000000400 */
[----:B-1----:R-:W-:-:S03]  /*2b10*/  FMUL.FTZ R129, R65, R86 ;  /* 0x0000005641817220 */ /* 0x002fc60000410000 */
[----:B------:R0:W-:Y:S04]  /*2b20*/  STS.U16 [R130+0x350], R135 ;  /* 0x0003508782007388 */ /* 0x0001e80000000400 */
[----:B------:R-:W-:Y:S04]  /*2b30*/  STS.U16 [R132+0x390], R141 ;  /* 0x0003908d84007388 */ /* 0x000fe80000000400 */
[----:B------:R-:W-:Y:S01]  /*2b40*/  STS.U16 [R134+0x3d0], R149 ;  /* 0x0003d09586007388 */ /* 0x000fe20000000400 */
[----:B------:R-:W-:-:S03]  /*2b50*/  NOP ;  /* 0x0000000000007918 */ /* 0x000fc60000000000 */
[----:B------:R-:W1:Y:S01]  /*2b60*/  LDS.U16 R128, [R123+0x210] ;  /* 0x000210007b807984 */ /* 0x000e620000000400 */
[----:B0-----:R-:W-:-:S03]  /*2b70*/  FMUL.RZ R135, R129, 0.15915493667125701904 ;  /* 0x3e22f98381877820 */ /* 0x001fc6000040c000 */
[----:B------:R-:W0:Y:S04]  /*2b80*/  LDS.U16 R126, [R123+0x212] ;  /* 0x000212007b7e7984 */ /* 0x000e280000000400 */
[----:B------:R-:W2:Y:S04]  /*2b90*/  LDS.U16 R9, [R123+0x214] ;  /* 0x000214007b097984 */ /* 0x000ea80000000400 */
[----:B------:R-:W3:Y:S04]  /*2ba0*/  LDS.U16 R8, [R123+0x216] ;  /* 0x000216007b087984 */ /* 0x000ee80000000400 */
[----:B------:R-:W4:Y:S04]  /*2bb0*/  LDS.U16 R142, [R123+0x218] ;  /* 0x000218007b8e7984 */ /* 0x000f280000000400 */
[----:B------:R-:W0:Y:S04]  /*2bc0*/  LDS.U16 R10, [R123+0x21a] ;  /* 0x00021a007b0a7984 */ /* 0x000e280000000400 */
[----:B------:R-:W0:Y:S04]  /*2bd0*/  LDS.U16 R11, [R123+0x21c] ;  /* 0x00021c007b0b7984 */ /* 0x000e280000000400 */
[----:B------:R1:W0:Y:S01]  /*2be0*/  LDS.U16 R148, [R123+0x21e] ;  /* 0x00021e007b947984 */ /* 0x0002220000000400 */
[----:B------:R-:W-:-:S03]  /*2bf0*/  FMUL.FTZ R129, R151, R86 ;  /* 0x0000005697817220 */ /* 0x000fc60000410000 */
[----:B------:R2:W-:Y:S01]  /*2c00*/  STS.64 [R127+0x10b0], R68 ;  /* 0x0010b0447f007388 */ /* 0x0005e20000000a00 */
[----:B------:R-:W-:Y:S08]  /*2c10*/  MUFU.SIN R130, R135 ;  /* 0x0000008700827308 */ /* 0x000ff00000000400 */
[----:B------:R-:W3:Y:S01]  /*2c20*/  MUFU.EX2 R129, R129 ;  /* 0x0000008100817308 */ /* 0x000ee20000000800 */
[-C--:B-1----:R-:W-:Y:S01]  /*2c30*/  FMUL.FTZ R123, R65, R88.reuse ;  /* 0x00000058417b7220 */ /* 0x082fe20000410000 */
[----:B------:R-:W-:Y:S01]  /*2c40*/  CS2R R66, SRZ ;  /* 0x0000000000427805 */ /* 0x000fe2000001ff00 */
[----:B------:R-:W-:Y:S01]  /*2c50*/  @!P1 IMAD.WIDE R70, R157, 0x10, R6 ;  /* 0x000000109d469825 */ /* 0x000fe200078e0206 */
[----:B------:R-:W-:Y:S03]  /*2c60*/  BAR.SYNC.DEFER_BLOCKING 0x0 ;  /* 0x0000000000007b1d */ /* 0x000fe60000010000 */
[----:B------:R-:W-:Y:S01]  /*2c70*/  FMUL.FTZ R134, R151, R88 ;  /* 0x0000005897867220 */ /* 0x000fe20000410000 */
[----:B------:R-:W-:-:S02]  /*2c80*/  FMUL.RZ R123, R123, 0.15915493667125701904 ;  /* 0x3e22f9837b7b7820 */ /* 0x000fc4000040c000 */
[----:B------:R-:W1:Y:S01]  /*2c90*/  MUFU.COS R132, R135 ;  /* 0x0000008700847308 */ /* 0x000e620000000000 */
[----:B--2---:R-:W-:Y:S01]  /*2ca0*/  FMUL.FTZ R127, R151, R84 ;  /* 0x00000054977f7220 */ /* 0x004fe20000410000 */
[----:B------:R-:W-:Y:S01]  /*2cb0*/  SHF.L.U32 R141, R146, 0x10, RZ ;  /* 0x00000010928d7819 */ /* 0x000fe200000006ff */
[----:B------:R-:W-:Y:S01]  /*2cc0*/  FMUL.FTZ R136, R143, R90 ;  /* 0x0000005a8f887220 */ /* 0x000fe20000410000 */
[----:B---3--:R-:W-:-:S04]  /*2cd0*/  FMUL.FTZ R151, R129, R130 ;  /* 0x0000008281977220 */ /* 0x008fc80000410000 */
[----:B------:R2:W-:Y:S01]  /*2ce0*/  MUFU.EX2 R155, R134 ;  /* 0x00000086009b7308 */ /* 0x0005e20000000800 */
[----:B------:R-:W-:Y:S01]  /*2cf0*/  FMUL.FTZ R130, R145, R90 ;  /* 0x0000005a91827220 */ /* 0x000fe20000410000 */
[----:B------:R3:W5:Y:S06]  /*2d00*/  @!P1 LDG.E.64 R66, desc[UR12][R70.64+0x8] ;  /* 0x0000080c46429981 */ /* 0x00076c000c1e1b00 */
[----:B------:R-:W-:Y:S01]  /*2d10*/  MUFU.COS R138, R123 ;  /* 0x0000007b008a7308 */ /* 0x000fe20000000000 */
[----:B------:R-:W-:-:S07]  /*2d20*/  FMUL.FTZ R130, R141, R130 ;  /* 0x000000828d827220 */ /* 0x000fce0000410000 */
[----:B---3--:R-:W3:Y:S01]  /*2d30*/  MUFU.SIN R70, R123 ;  /* 0x0000007b00467308 */ /* 0x008ee20000000400 */
[----:B------:R-:W-:Y:S01]  /*2d40*/  FMUL.FTZ R71, R65, R84 ;  /* 0x0000005441477220 */ /* 0x000fe20000410000 */
[----:B------:R-:W-:Y:S01]  /*2d50*/  FMUL.FTZ R136, R141, R136 ;  /* 0x000000888d887220 */ /* 0x000fe20000410000 */
[----:B-1----:R-:W-:Y:S01]  /*2d60*/  FMUL.FTZ R149, R129, R132 ;  /* 0x0000008481957220 */ /* 0x002fe20000410000 */
[----:B------:R-:W-:Y:S01]  /*2d70*/  FMUL.FTZ R152, R151, R130 ;  /* 0x0000008297987220 */ /* 0x000fe20000410000 */
[----:B------:R-:W-:Y:S01]  /*2d80*/  FMUL.RZ R153, R71, 0.15915493667125701904 ;  /* 0x3e22f98347997820 */ /* 0x000fe2000040c000 */
[----:B------:R-:W-:Y:S01]  /*2d90*/  SHF.L.U32 R135, R162, 0x10, RZ ;  /* 0x00000010a2877819 */ /* 0x000fe200000006ff */
[----:B------:R-:W-:Y:S01]  /*2da0*/  FMUL.FTZ R71, R151, R136 ;  /* 0x0000008897477220 */ /* 0x000fe20000410000 */
[----:B------:R-:W-:Y:S01]  /*2db0*/  FMUL.FTZ R132, R137, R86 ;  /* 0x0000005689847220 */ /* 0x000fe20000410000 */
[----:B------:R-:W-:Y:S01]  /*2dc0*/  FFMA.FTZ R152, R149, R136, R152 ;  /* 0x0000008895987223 */ /* 0x000fe20000010098 */
[----:B------:R-:W-:Y:S01]  /*2dd0*/  MUFU.EX2 R127, R127 ;  /* 0x0000007f007f7308 */ /* 0x000fe20000000800 */
[----:B--2---:R-:W-:Y:S01]  /*2de0*/  FMUL.FTZ R134, R139, R86 ;  /* 0x000000568b867220 */ /* 0x004fe20000410000 */
[----:B------:R-:W-:Y:S01]  /*2df0*/  FFMA.FTZ R71, R149, R130, -R71 ;  /* 0x0000008295477223 */ /* 0x000fe20000010847 */
[----:B------:R-:W-:-:S05]  /*2e00*/  FFMA.FTZ R152, R135, R132, R152 ;  /* 0x0000008487987223 */ /* 0x000fca0000010098 */
[----:B------:R-:W-:Y:S08]  /*2e10*/  MUFU.SIN R140, R153 ;  /* 0x00000099008c7308 */ /* 0x000ff00000000400 */
[----:B------:R3:W1:Y:S02]  /*2e20*/  MUFU.COS R150, R153 ;  /* 0x0000009900967308 */ /* 0x0006640000000000 */
[----:B---3--:R-:W-:Y:S01]  /*2e30*/  FMUL.FTZ R153, R155, R70 ;  /* 0x000000469b997220 */ /* 0x008fe20000410000 */
[----:B------:R-:W-:Y:S01]  /*2e40*/  FFMA.FTZ R70, R135, R134, R71 ;  /* 0x0000008687467223 */ /* 0x000fe20000010047 */
[----:B------:R-:W-:-:S02]  /*2e50*/  FMUL.FTZ R155, R155, R138 ;  /* 0x0000008a9b9b7220 */ /* 0x000fc40000410000 */
[C---:B------:R-:W-:Y:S01]  /*2e60*/  FMUL.FTZ R156, R153.reuse, R152 ;  /* 0x00000098999c7220 */ /* 0x040fe20000410000 */
[----:B------:R-:W-:-:S03]  /*2e70*/  FMUL.FTZ R71, R153, R70 ;  /* 0x0000004699477220 */ /* 0x000fc60000410000 */
[C---:B------:R-:W-:Y:S01]  /*2e80*/  FFMA.FTZ R123, R155.reuse, R70, -R156 ;  /* 0x000000469b7b7223 */ /* 0x040fe2000001089c */
[-C--:B------:R-:W-:Y:S01]  /*2e90*/  FMUL.FTZ R70, R68, R151.reuse ;  /* 0x0000009744467220 */ /* 0x080fe20000410000 */
[----:B------:R-:W-:Y:S01]  /*2ea0*/  FFMA.FTZ R158, R155, R152, R71 ;  /* 0x000000989b9e7223 */ /* 0x000fe20000010047 */
[----:B------:R-:W-:Y:S01]  /*2eb0*/  ISETP.NE.AND P1, PT, R116, 0x1f, PT ;  /* 0x0000001f7400780c */ /* 0x000fe20003f25270 */
[----:B------:R-:W-:Y:S01]  /*2ec0*/  FMUL.FTZ R71, R69, R151 ;  /* 0x0000009745477220 */ /* 0x000fe20000410000 */
[----:B------:R-:W-:Y:S01]  /*2ed0*/  SHF.L.U32 R129, R147, 0x10, RZ ;  /* 0x0000001093817819 */ /* 0x000fe200000006ff */
[----:B------:R-:W-:Y:S01]  /*2ee0*/  FMUL.FTZ R152, R133, R88 ;  /* 0x0000005885987220 */ /* 0x000fe20000410000 */
[-C--:B------:R-:W-:Y:S01]  /*2ef0*/  FFMA.FTZ R156, R69, R149.reuse, R70 ;  /* 0x00000095459c7223 */ /* 0x080fe20000010046 */
[C---:B-1----:R-:W-:Y:S01]  /*2f00*/  FMUL.FTZ R138, R127.reuse, R150 ;  /* 0x000000967f8a7220 */ /* 0x042fe20000410000 */
[----:B------:R-:W-:Y:S01]  /*2f10*/  FMUL.FTZ R140, R127, R140 ;  /* 0x0000008c7f8c7220 */ /* 0x000fe20000410000 */
[----:B------:R-:W-:Y:S01]  /*2f20*/  FMUL.FTZ R150, R131, R88 ;  /* 0x0000005883967220 */ /* 0x000fe20000410000 */
[----:B------:R-:W-:Y:S01]  /*2f30*/  FFMA.FTZ R70, R68, R149, -R71 ;  /* 0x0000009544467223 */ /* 0x000fe20000010847 */
[----:B------:R-:W-:Y:S01]  /*2f40*/  FFMA.FTZ R127, R129, R152, R158 ;  /* 0x00000098817f7223 */ /* 0x000fe2000001009e */
[----:B------:R-:W-:Y:S01]  /*2f50*/  FMUL.FTZ R158, R153, R156 ;  /* 0x0000009c999e7220 */ /* 0x000fe20000410000 */
[----:B------:R-:W-:Y:S01]  /*2f60*/  FFMA.FTZ R123, R129, R150, R123 ;  /* 0x00000096817b7223 */ /* 0x000fe2000001007b */
[----:B------:R-:W-:-:S02]  /*2f70*/  FMUL.FTZ R71, R153, R70 ;  /* 0x0000004699477220 */ /* 0x000fc40000410000 */
[C---:B------:R-:W-:Y:S01]  /*2f80*/  FFMA.FTZ R157, R155.reuse, R70, -R158 ;  /* 0x000000469b9d7223 */ /* 0x040fe2000001089e */
[C---:B------:R-:W-:Y:S01]  /*2f90*/  FMUL.FTZ R159, R140.reuse, R127 ;  /* 0x0000007f8c9f7220 */ /* 0x040fe20000410000 */
[C---:B------:R-:W-:Y:S01]  /*2fa0*/  FMUL.FTZ R166, R140.reuse, R123 ;  /* 0x0000007b8ca67220 */ /* 0x040fe20000410000 */
[----:B------:R-:W-:Y:S01]  /*2fb0*/  FFMA.FTZ R71, R155, R156, R71 ;  /* 0x0000009c9b477223 */ /* 0x000fe20000010047 */
[----:B------:R-:W-:Y:S01]  /*2fc0*/  @P1 IADD3 R70, R113, R114, RZ ;  /* 0x0000007271461210 */ /* 0x000fe20007ffe0ff */
[----:B------:R-:W-:Y:S01]  /*2fd0*/  FMUL.FTZ R158, R140, R157 ;  /* 0x0000009d8c9e7220 */ /* 0x000fe20000410000 */
[C---:B------:R-:W-:Y:S01]  /*2fe0*/  FFMA.FTZ R164, R138.reuse, R123, -R159 ;  /* 0x0000007b8aa47223 */ /* 0x040fe2000001089f */
[----:B------:R-:W-:Y:S01]  /*2ff0*/  FFMA.FTZ R165, R138, R127, R166 ;  /* 0x0000007f8aa57223 */ /* 0x000fe200000100a6 */
[-C--:B------:R-:W-:Y:S01]  /*3000*/  FMUL.FTZ R159, R140, R71.reuse ;  /* 0x000000478c9f7220 */ /* 0x080fe20000410000 */
[----:B------:R-:W-:Y:S02]  /*3010*/  FFMA.FTZ R166, R138, R71, R158 ;  /* 0x000000478aa67223 */ /* 0x000fe4000001009e */
[----:B------:R-:W1:Y:S01]  /*3020*/  @P1 LDS.64 R70, [R70+0x20b8] ;  /* 0x0020b80046461984 */ /* 0x000e620000000a00 */
[----:B------:R-:W-:Y:S01]  /*3030*/  SHF.L.U32 R123, R154, 0x10, RZ ;  /* 0x000000109a7b7819 */ /* 0x000fe200000006ff */
[----:B------:R-:W-:Y:S01]  /*3040*/  FMUL.FTZ R156, R125, R84 ;  /* 0x000000547d9c7220 */ /* 0x000fe20000410000 */
[----:B------:R-:W-:-:S03]  /*3050*/  SHF.L.U32 R127, R161, 0x10, RZ ;  /* 0x00000010a17f7819 */ /* 0x000fc600000006ff */
[----:B------:R-:W-:Y:S01]  /*3060*/  FMUL.FTZ R154, R123, R84 ;  /* 0x000000547b9a7220 */ /* 0x000fe20000410000 */
[----:B------:R-:W-:Y:S01]  /*3070*/  FFMA.FTZ R157, R138, R157, -R159 ;  /* 0x0000009d8a9d7223 */ /* 0x000fe2000001089f */
[C---:B------:R-:W-:Y:S02]  /*3080*/  FFMA.FTZ R158, R127.reuse, R156, R164 ;  /* 0x0000009c7f9e7223 */ /* 0x040fe400000100a4 */
[----:B------:R-:W-:Y:S01]  /*3090*/  FFMA.FTZ R159, R127, R154, R165 ;  /* 0x0000009a7f9f7223 */ /* 0x000fe200000100a5 */
[----:B0---4-:R-:W-:Y:S06]  /*30a0*/  @P1 BRA `(.L_x_18124) ;  /* 0x00000000002c1947 */ /* 0x011fec0003800000 */
        /* <DEDUP_REMOVED lines=11> */
.L_x_18124:
[----:B------:R-:W-:Y:S05]  /*3160*/  BSYNC B0 ;  /* 0x0000000000007941 */ /* 0x000fea0003800000 */
.L_x_18123:
        /* <DEDUP_REMOVED lines=10> */
[----:B------:R-:W1:Y:S04]  /*3210*/  SHFL.UP PT, R165, R166, 0x1, RZ ;  /* 0x04200000a6a57989 */ /* 0x000e6800000e00ff */
        /* <DEDUP_REMOVED lines=8> */
[-C--:B-1----:R-:W-:Y:S01]  /*32a0*/  FMUL.FTZ R168, R166, R165.reuse ;  /* 0x000000a5a6a87220 */ /* 0x082fe20000410000 */
[C---:B------:R-:W-:Y:S01]  /*32b0*/  FFMA.FTZ R169, R157.reuse, R165, R170 ;  /* 0x000000a59da97223 */ /* 0x040fe200000100aa */
        /* <DEDUP_REMOVED lines=27> */
[----:B---3--:R-:W-:-:S03]  /*3470*/  FMUL.FTZ R170, R166, R164 ;  /* 0x000000a4a6aa7220 */ /* 0x008fc60000410000 */
[----:B------:R-:W-:Y:S01]  /*3480*/  @P3 FADD.FTZ R159, R159, R174 ;  /* 0x000000ae9f9f3221 */ /* 0x000fe20000010000 */
[-C--:B----4-:R-:W-:Y:S01]  /*3490*/  FMUL.FTZ R169, R166, R165.reuse ;  /* 0x000000a5a6a97220 */ /* 0x090fe20000410000 */
[C---:B------:R-:W-:Y:S01]  /*34a0*/  FFMA.FTZ R171, R157.reuse, R165, R170 ;  /* 0x000000a59dab7223 */ /* 0x040fe200000100aa */
[C---:B------:R-:W-:Y:S02]  /*34b0*/  FFMA.FTZ R165, R157.reuse, R167, -R172 ;  /* 0x000000a79da57223 */ /* 0x040fe400000108ac */
[----:B------:R-:W1:Y:S01]  /*34c0*/  SHFL.UP PT, R170, R159, 0x8, RZ ;  /* 0x050000009faa7989 */ /* 0x000e6200000e00ff */
        /* <DEDUP_REMOVED lines=21> */
[----:B-1----:R-:W-:Y:S01]  /*3620*/  FMUL.FTZ R173, R171, R170 ;  /* 0x000000aaabad7220 */ /* 0x002fe20000410000 */
        /* <DEDUP_REMOVED lines=14> */
[C---:B0-----:R-:W-:Y:S01]  /*3710*/  FMUL.FTZ R11, R140.reuse, -R70 ;  /* 0x800000468c0b7220 */ /* 0x041fe20000410000 */
        /* <DEDUP_REMOVED lines=69> */
.L_x_18126:
[----:B------:R-:W-:Y:S05]  /*3b70*/  BSYNC B0 ;  /* 0x0000000000007941 */ /* 0x000fea0003800000 */
.L_x_18125:
        /* <DEDUP_REMOVED lines=17> */
.L_x_18128:
[----:B------:R-:W-:Y:S05]  /*3c90*/  BSYNC B0 ;  /* 0x0000000000007941 */ /* 0x000fea0003800000 */
.L_x_18127:
        /* <DEDUP_REMOVED lines=17> */
.L_x_18130:
[----:B------:R-:W-:Y:S05]  /*3db0*/  BSYNC B0 ;  /* 0x0000000000007941 */ /* 0x000fea0003800000 */
.L_x_18129:
        /* <DEDUP_REMOVED lines=17> */
.L_x_18132:
[----:B------:R-:W-:Y:S05]  /*3ed0*/  BSYNC B0 ;  /* 0x0000000000007941 */ /* 0x000fea0003800000 */
.L_x_18131:
        /* <DEDUP_REMOVED lines=17> */
.L_x_18134:
[----:B------:R-:W-:Y:S05]  /*3ff0*/  BSYNC B0 ;  /* 0x0000000000007941 */ /* 0x000fea0003800000 */
.L_x_18133:
[----:B-1----:R-:W-:Y:S01]  /*4000*/  SHFL.DOWN PT, R174, R173, 0x1, 0x1f ;  /* 0x08201f00adae7f89 */ /* 0x002fe200000e0000 */
[C---:B0-----:R-:W-:Y:S01]  /*4010*/  FMUL.FTZ R126, R176.reuse, R67 ;  /* 0x00000043b07e7220 */ /* 0x041fe20000410000 */
[-C--:B------:R-:W-:Y:S01]  /*4020*/  FMUL.FTZ R176, R176, R66.reuse ;  /* 0x00000042b0b07220 */ /* 0x080fe20000410000 */
        /* <DEDUP_REMOVED lines=19> */
[----:B--23--:R-:W2:Y:S01]  /*4160*/  SHFL.IDX PT, R173, R173, RZ, 0x1f ;  /* 0x00001fffadad7589 */ /* 0x00cea200000e0000 */
[----:B0-----:R-:W-:-:S03]  /*4170*/  @P1 FMUL.FTZ R126, R174, R128 ;  /* 0x00000080ae7e1220 */ /* 0x001fc60000410000 */
[----:B------:R-:W0:Y:S01]  /*4180*/  SHFL.IDX PT, R168, R168, RZ, 0x1f ;  /* 0x00001fffa8a87589 */ /* 0x000e2200000e0000 */
[----:B-1----:R-:W-:-:S03]  /*4190*/  @P1 FMUL.FTZ R67, R174, R177 ;  /* 0x000000b1ae431220 */ /* 0x002fc60000410000 */
[----:B------:R-:W1:Y:S01]  /*41a0*/  SHFL.IDX PT, R171, R171, RZ, 0x1f ;  /* 0x00001fffabab7589 */ /* 0x000e6200000e0000 */
[----:B----4-:R-:W-:Y:S01]  /*41b0*/  @P1 FFMA.FTZ R130, R179, R177, R126 ;  /* 0x000000b1b3821223 */ /* 0x010fe2000001007e */
[----:B------:R-:W-:Y:S01]  /*41c0*/  FMUL.FTZ R126, R151, R66 ;  /* 0x00000042977e7220 */ /* 0x000fe20000410000 */
[----:B------:R-:W-:Y:S01]  /*41d0*/  @P1 FFMA.FTZ R69, R179, R128, -R67 ;  /* 0x00000080b3451223 */ /* 0x000fe20000010843 */
[-C--:B------:R-:W-:Y:S01]  /*41e0*/  FMUL.FTZ R67, R151, R68.reuse ;  /* 0x0000004497437220 */ /* 0x080fe20000410000 */
[----:B-----5:R-:W-:Y:S01]  /*41f0*/  @P1 FADD.FTZ R177, R181, R130 ;  /* 0x00000082b5b11221 */ /* 0x020fe20000010000 */
[C---:B------:R-:W-:Y:S01]  /*4200*/  FFMA.FTZ R126, R149.reuse, R68, -R126 ;  /* 0x00000044957e7223 */ /* 0x040fe2000001087e */
[----:B------:R-:W3:Y:S01]  /*4210*/  SHFL.IDX PT, R172, R172, RZ, 0x1f ;  /* 0x00001fffacac7589 */ /* 0x000ee200000e0000 */
[----:B------:R-:W-:Y:S01]  /*4220*/  FFMA.FTZ R67, R149, R66, R67 ;  /* 0x0000004295437223 */ /* 0x000fe20000010043 */
[----:B------:R-:W-:Y:S01]  /*4230*/  @P1 FADD.FTZ R128, R178, R69 ;  /* 0x00000045b2801221 */ /* 0x000fe20000010000 */
[-C--:B------:R-:W-:Y:S01]  /*4240*/  FMUL.FTZ R69, R177, -R71.reuse ;  /* 0x80000047b1457220 */ /* 0x080fe20000410000 */
[C---:B------:R-:W-:Y:S01]  /*4250*/  FFMA.FTZ R174, R135.reuse, R134, R126 ;  /* 0x0000008687ae7223 */ /* 0x040fe2000001007e */
[----:B------:R-:W-:Y:S01]  /*4260*/  FFMA.FTZ R158, R135, R132, R67 ;  /* 0x00000084879e7223 */ /* 0x000fe20000010043 */
[C---:B------:R-:W-:Y:S01]  /*4270*/  FMUL.FTZ R130, R128.reuse, -R71 ;  /* 0x8000004780827220 */ /* 0x040fe20000410000 */
[----:B------:R-:W-:Y:S01]  /*4280*/  FFMA.FTZ R128, R128, R70, -R69 ;  /* 0x0000004680807223 */ /* 0x000fe20000010845 */
        /* <DEDUP_REMOVED lines=8> */
[C---:B------:R-:W-:Y:S01]  /*4310*/  FFMA.FTZ R67, R129.reuse, R152, R126 ;  /* 0x0000009881437223 */ /* 0x040fe2000001007e */
[----:B------:R-:W-:Y:S01]  /*4320*/  FFMA.FTZ R69, R129, R150, R69 ;  /* 0x0000009681457223 */ /* 0x000fe20000010045 */
        /* <DEDUP_REMOVED lines=9> */
[----:B--2---:R-:W-:Y:S01]  /*43c0*/  FMUL.FTZ R132, R173, R10 ;  /* 0x0000000aad847220 */ /* 0x004fe20000410000 */
[C---:B------:R-:W-:Y:S01]  /*43d0*/  FFMA.FTZ R156, R127.reuse, R156, R130 ;  /* 0x0000009c7f9c7223 */ /* 0x040fe20000010082 */
[----:B------:R-:W-:Y:S01]  /*43e0*/  FFMA.FTZ R154, R127, R154, R157 ;  /* 0x0000009a7f9a7223 */ /* 0x000fe2000001009d */
[C---:B------:R-:W-:Y:S01]  /*43f0*/  FMUL.FTZ R130, R153.reuse, -R126 ;  /* 0x8000007e99827220 */ /* 0x040fe20000410000 */
[----:B------:R-:W-:Y:S01]  /*4400*/  FMUL.FTZ R157, R153, -R128 ;  /* 0x80000080999d7220 */ /* 0x000fe20000410000 */
[-C--:B------:R-:W-:Y:S01]  /*4410*/  FMUL.FTZ R153, R173, R11.reuse ;  /* 0x0000000bad997220 */ /* 0x080fe20000410000 */
        /* <DEDUP_REMOVED lines=15> */
[----:B-1----:R-:W-:Y:S01]  /*4510*/  FADD.FTZ R10, R171, R136 ;  /* 0x00000088ab0a7221 */ /* 0x002fe20000010000 */
[----:B---3--:R-:W-:Y:S01]  /*4520*/  FADD.FTZ R11, R172, R153 ;  /* 0x00000099ac0b7221 */ /* 0x008fe20000010000 */
[----:B------:R-:W-:Y:S01]  /*4530*/  FADD.FTZ R134, R170, R151 ;  /* 0x00000097aa867221 */ /* 0x000fe20000010000 */
[----:B------:R-:W-:Y:S01]  /*4540*/  @!P0 LEA R152, R73, R114, 0x4 ;  /* 0x0000007249988211 */ /* 0x000fe200078e20ff */
[----:B------:R-:W-:Y:S01]  /*4550*/  FADD.FTZ R136, -R169, R138 ;  /* 0x0000008aa9887221 */ /* 0x000fe20000010100 */
[-C--:B------:R-:W-:Y:S01]  /*4560*/  FMUL.FTZ R140, R141, R90.reuse ;  /* 0x0000005a8d8c7220 */ /* 0x080fe20000410000 */
[----:B------:R-:W-:Y:S01]  /*4570*/  FMUL.FTZ R149, R134, R90 ;  /* 0x0000005a86957220 */ /* 0x000fe20000410000 */
[-C--:B------:R-:W-:Y:S01]  /*4580*/  FFMA.FTZ R142, R139, -R148.reuse, R174 ;  /* 0x800000948b8e7223 */ /* 0x080fe200000100ae */
[----:B------:R-:W-:Y:S01]  /*4590*/  FFMA.FTZ R148, R137, -R148, R158 ;  /* 0x8000009489947223 */ /* 0x000fe2000001009e */
[-C--:B------:R-:W-:Y:S01]  /*45a0*/  FMUL.FTZ R157, R130, R86.reuse ;  /* 0x00000056829d7220 */ /* 0x080fe20000410000 */
[----:B------:R-:W-:Y:S01]  /*45b0*/  FMUL.FTZ R150, R141, R149 ;  /* 0x000000958d967220 */ /* 0x000fe20000410000 */
[----:B------:R-:W-:Y:S01]  /*45c0*/  FMUL.FTZ R155, R132, R86 ;  /* 0x00000056849b7220 */ /* 0x000fe20000410000 */
[----:B------:R-:W-:Y:S01]  /*45d0*/  FFMA.FTZ R138, R143, -R140, R66 ;  /* 0x8000008c8f8a7223 */ /* 0x000fe20000010042 */
[----:B------:R-:W-:Y:S01]  /*45e0*/  FMUL.FTZ R151, R136, R90 ;  /* 0x0000005a88977220 */ /* 0x000fe20000410000 */
[----:B------:R-:W-:Y:S01]  /*45f0*/  @!P0 STS.128 [R152+0x21b0], R8 ;  /* 0x0021b00898008388 */ /* 0x000fe20000000c00 */
[----:B------:R-:W-:Y:S01]  /*4600*/  FFMA.FTZ R140, R145, -R140, R68 ;  /* 0x8000008c918c7223 */ /* 0x000fe20000010044 */
[-C--:B------:R-:W-:Y:S01]  /*4610*/  FMUL.FTZ R172, R128, R88.reuse ;  /* 0x0000005880ac7220 */ /* 0x080fe20000410000 */
[----:B------:R-:W-:Y:S01]  /*4620*/  FMUL.FTZ R153, R138, R151 ;  /* 0x000000978a997220 */ /* 0x000fe20000410000 */
[----:B------:R0:W-:Y:S01]  /*4630*/  STS [R183+0x420], R150 ;  /* 0x00042096b7007388 */ /* 0x0001e20000000800 */
[C---:B------:R-:W-:Y:S01]  /*4640*/  FMUL.FTZ R166, R135.reuse, R155 ;  /* 0x0000009b87a67220 */ /* 0x040fe20000410000 */
[----:B------:R-:W-:Y:S01]  /*4650*/  FMUL.FTZ R170, R126, R88 ;  /* 0x000000587eaa7220 */ /* 0x000fe20000410000 */
[-C--:B------:R-:W-:Y:S01]  /*4660*/  FFMA.FTZ R153, R140, R149.reuse, R153 ;  /* 0x000000958c997223 */ /* 0x080fe20000010099 */
[----:B------:R-:W-:Y:S01]  /*4670*/  FMUL.FTZ R149, R138, R149 ;  /* 0x000000958a957220 */ /* 0x000fe20000410000 */
[----:B------:R-:W-:Y:S01]  /*4680*/  FMUL.FTZ R168, R135, R157 ;  /* 0x0000009d87a87220 */ /* 0x000fe20000410000 */
[-C--:B------:R-:W-:Y:S01]  /*4690*/  FMUL.FTZ R180, R71, R84.reuse ;  /* 0x0000005447b47220 */ /* 0x080fe20000410000 */
[----:B------:R-:W-:Y:S01]  /*46a0*/  FMUL.FTZ R182, R70, R84 ;  /* 0x0000005446b67220 */ /* 0x000fe20000410000 */
[----:B------:R-:W-:Y:S01]  /*46b0*/  STS [R111+0x8], R166 ;  /* 0x000008a66f007388 */ /* 0x000fe20000000800 */
[----:B------:R-:W-:Y:S01]  /*46c0*/  FMUL.FTZ R178, R129, R170 ;  /* 0x000000aa81b27220 */ /* 0x000fe20000410000 */
[C---:B0-----:R-:W-:Y:S01]  /*46d0*/  FMUL.FTZ R150, R148.reuse, R155 ;  /* 0x0000009b94967220 */ /* 0x041fe20000410000 */
[----:B------:R-:W-:Y:S01]  /*46e0*/  FADD.FTZ R153, RZ, R153 ;  /* 0x00000099ff997221 */ /* 0x000fe20000010000 */
[----:B------:R-:W-:Y:S01]  /*46f0*/  FMUL.FTZ R9, R148, R157 ;  /* 0x0000009d94097220 */ /* 0x000fe20000410000 */
[-C--:B------:R-:W-:Y:S01]  /*4700*/  FFMA.FTZ R8, R140, R151.reuse, -R149 ;  /* 0x000000978c087223 */ /* 0x080fe20000010895 */
[----:B------:R-:W-:Y:S01]  /*4710*/  FMUL.FTZ R149, R127, R84 ;  /* 0x000000547f957220 */ /* 0x000fe20000410000 */
[----:B------:R-:W-:Y:S01]  /*4720*/  FMUL.FTZ R10, R141, R151 ;  /* 0x000000978d0a7220 */ /* 0x000fe20000410000 */
[C---:B------:R-:W-:Y:S01]  /*4730*/  FFMA.FTZ R164, R142.reuse, R155, R9 ;  /* 0x0000009b8ea47223 */ /* 0x040fe20000010009 */
[----:B------:R-:W-:Y:S01]  /*4740*/  FFMA.FTZ R9, R142, R157, -R150 ;  /* 0x0000009d8e097223 */ /* 0x000fe20000010896 */
[----:B------:R-:W-:Y:S01]  /*4750*/  FMUL.FTZ R150, R129, R88 ;  /* 0x0000005881967220 */ /* 0x000fe20000410000 */
[----:B------:R0:W-:Y:S01]  /*4760*/  STS [R111+0xc], R168 ;  /* 0x00000ca86f007388 */ /* 0x0001e20000000800 */
[----:B------:R-:W-:Y:S01]  /*4770*/  FADD.FTZ R8, RZ, R8 ;  /* 0x00000008ff087221 */ /* 0x000fe20000010000 */
[----:B------:R-:W-:Y:S01]  /*4780*/  FADD.FTZ R175, R153, R164 ;  /* 0x000000a499af7221 */ /* 0x000fe20000010000 */
[-C--:B------:R-:W-:Y:S01]  /*4790*/  FFMA.FTZ R152, R133, -R150.reuse, R67 ;  /* 0x8000009685987223 */ /* 0x080fe20000010043 */
[----:B------:R-:W-:Y:S01]  /*47a0*/  FFMA.FTZ R151, R131, -R150, R69 ;  /* 0x8000009683977223 */ /* 0x000fe20000010045 */
[-C--:B------:R-:W-:Y:S01]  /*47b0*/  FFMA.FTZ R150, R123, -R149.reuse, R154 ;  /* 0x800000957b967223 */ /* 0x080fe2000001009a */
[----:B------:R-:W-:Y:S01]  /*47c0*/  FFMA.FTZ R149, R125, -R149, R156 ;  /* 0x800000957d957223 */ /* 0x000fe2000001009c */
[----:B------:R-:W-:Y:S01]  /*47d0*/  FMUL.FTZ R176, R152, R172 ;  /* 0x000000ac98b07220 */ /* 0x000fe20000410000 */
[----:B------:R1:W-:Y:S01]  /*47e0*/  STS [R111+0x4], R10 ;  /* 0x0000040a6f007388 */ /* 0x0003e20000000800 */
[C---:B------:R-:W-:Y:S01]  /*47f0*/  FMUL.FTZ R11, R150.reuse, R180 ;  /* 0x000000b4960b7220 */ /* 0x040fe20000410000 */
[----:B0-----:R-:W-:Y:S01]  /*4800*/  FMUL.FTZ R168, R150, R182 ;  /* 0x000000b696a87220 */ /* 0x001fe20000410000 */
[-C--:B------:R-:W-:Y:S01]  /*4810*/  FFMA.FTZ R166, R151, R170.reuse, R176 ;  /* 0x000000aa97a67223 */ /* 0x080fe200000100b0 */
[----:B------:R-:W-:Y:S01]  /*4820*/  FMUL.FTZ R170, R152, R170 ;  /* 0x000000aa98aa7220 */ /* 0x000fe20000410000 */
[----:B------:R0:W-:Y:S01]  /*4830*/  STS [R111+0x10], R178 ;  /* 0x000010b26f007388 */ /* 0x0001e20000000800 */
[-C--:B------:R-:W-:Y:S01]  /*4840*/  FFMA.FTZ R169, R149, R180.reuse, R168 ;  /* 0x000000b495a97223 */ /* 0x080fe200000100a8 */
[----:B------:R-:W-:Y:S01]  /*4850*/  FMUL.FTZ R180, R127, R180 ;  /* 0x000000b47fb47220 */ /* 0x000fe20000410000 */
[-C--:B------:R-:W-:Y:S01]  /*4860*/  FFMA.FTZ R170, R151, R172.reuse, -R170 ;  /* 0x000000ac97aa7223 */ /* 0x080fe200000108aa */
[----:B------:R-:W-:Y:S01]  /*4870*/  FADD.FTZ R177, R8, R9 ;  /* 0x0000000908b17221 */ /* 0x000fe20000010000 */
[----:B-1----:R-:W-:Y:S01]  /*4880*/  FMUL.FTZ R10, R129, R172 ;  /* 0x000000ac810a7220 */ /* 0x002fe20000410000 */
[-C--:B------:R-:W-:Y:S01]  /*4890*/  FFMA.FTZ R172, R149, R182.reuse, -R11 ;  /* 0x000000b695ac7223 */ /* 0x080fe2000001080b */
[----:B------:R-:W-:Y:S01]  /*48a0*/  FMUL.FTZ R182, R127, R182 ;  /* 0x000000b67fb67220 */ /* 0x000fe20000410000 */
        /* <DEDUP_REMOVED lines=9> */
[----:B------:R-:W-:Y:S01]  /*4940*/  IADD3 R157, R116, 0xa0, RZ ;  /* 0x000000a0749d7810 */ /* 0x000fe20007ffe0ff */
[----:B------:R-:W-:Y:S01]  /*4950*/  FMUL.FTZ R174, R3, R174 ;  /* 0x000000ae03ae7220 */ /* 0x000fe20000410000 */
[-C--:B0-----:R-:W-:Y:S01]  /*4960*/  LEA R178, R87, -R116.reuse, 0x1 ;  /* 0x8000007457b27211 */ /* 0x081fe200078e08ff */
[----:B------:R-:W-:Y:S01]  /*4970*/  BAR.SYNC.DEFER_BLOCKING 0x0 ;  /* 0x0000000000007b1d */ /* 0x000fe20000010000 */
[----:B------:R-:W-:Y:S01]  /*4980*/  LEA.HI.SX32 R9, R9, R116, 0x1b ;  /* 0x0000007409097211 */ /* 0x000fe200078fdaff */
[----:B------:R-:W-:Y:S01]  /*4990*/  FFMA.FTZ R158, -R3, R158, -RZ ;  /* 0x0000009e039e7223 */ /* 0x000fe200000109ff */
[-C--:B------:R-:W-:Y:S01]  /*49a0*/  LEA.HI.SX32 R11, R11, R116.reuse, 0x1b ;  /* 0x000000740b0b7211 */ /* 0x080fe200078fdaff */
[C---:B-1----:R-:W-:Y:S01]  /*49b0*/  FMUL.FTZ R10, R2.reuse, R69 ;  /* 0x00000045020a7220 */ /* 0x042fe20000410000 */
[-C--:B------:R-:W-:Y:S01]  /*49c0*/  LEA.HI.SX32 R153, R153, R116.reuse, 0x1b ;  /* 0x0000007499997211 */ /* 0x080fe200078fdaff */
[----:B------:R-:W-:Y:S01]  /*49d0*/  FFMA.FTZ R8, -R2, R67, -RZ ;  /* 0x0000004302087223 */ /* 0x000fe200000109ff */
[----:B------:R-:W-:Y:S01]  /*49e0*/  LEA.HI.SX32 R155, R155, R116, 0x1b ;  /* 0x000000749b9b7211 */ /* 0x000fe200078fdaff */
[C---:B------:R-:W-:Y:S01]  /*49f0*/  FMUL.FTZ R156, R0.reuse, R156 ;  /* 0x0000009c009c7220 */ /* 0x040fe20000410000 */
[----:B------:R-:W-:Y:S01]  /*4a00*/  LEA.HI.SX32 R157, R157, R116, 0x1b ;  /* 0x000000749d9d7211 */ /* 0x000fe200078fdaff */
[----:B------:R-:W-:Y:S01]  /*4a10*/  FFMA.FTZ R154, -R0, R154, -RZ ;  /* 0x0000009a009a7223 */ /* 0x000fe200000109ff */
[----:B------:R-:W-:-:S02]  /*4a20*/  ISETP.GE.AND P1, PT, R178, 0x1, PT ;  /* 0x00000001b200780c */ /* 0x000fc40003f26270 */
[-C--:B------:R-:W-:Y:S02]  /*4a30*/  LEA R176, R9, R114.reuse, 0x2 ;  /* 0x0000007209b07211 */ /* 0x080fe400078e10ff */
[-C--:B------:R-:W-:Y:S02]  /*4a40*/  LEA R173, R11, R114.reuse, 0x2 ;  /* 0x000000720bad7211 */ /* 0x080fe400078e10ff */
[-C--:B------:R-:W-:Y:S02]  /*4a50*/  LEA R168, R153, R114.reuse, 0x2 ;  /* 0x0000007299a87211 */ /* 0x080fe400078e10ff */
[-C--:B------:R-:W-:Y:S02]  /*4a60*/  LEA R164, R155, R114.reuse, 0x2 ;  /* 0x000000729ba47211 */ /* 0x080fe400078e10ff */
[----:B------:R-:W-:Y:S01]  /*4a70*/  LEA R159, R157, R114, 0x2 ;  /* 0x000000729d9f7211 */ /* 0x000fe200078e10ff */
[----:B------:R2:W0:Y:S04]  /*4a80*/  LDS R179, [R110] ;  /* 0x000000006eb37984 */ /* 0x0004280000000800 */
[----:B------:R2:W1:Y:S04]  /*4a90*/  LDS R181, [R176+0x4a0] ;  /* 0x0004a000b0b57984 */ /* 0x0004680000000800 */
        /* <DEDUP_REMOVED lines=15> */
[----:B-1-34-:R-:W-:Y:S05]  /*4b90*/  @!P1 BRA `(.L_x_18136) ;  /* 0x0000000000ac9947 */ /* 0x01afea0003800000 */
[C---:B------:R-:W-:Y:S01]  /*4ba0*/  IMAD R9, R77.reuse, UR24, RZ ;  /* 0x000000184d097c24 */ /* 0x040fe2000f8e02ff */
[----:B--2---:R-:W1:Y:S01]  /*4bb0*/  LDS R183, [R110+0x420] ;  /* 0x000420006eb77984 */ /* 0x004e620000000800 */
[C---:B------:R-:W-:Y:S01]  /*4bc0*/  IMAD.WIDE.U32 R68, R118.reuse, UR24, RZ ;  /* 0x0000001876447c25 */ /* 0x040fe2000f8e00ff */
[----:B------:R-:W-:Y:S02]  /*4bd0*/  SHF.R.U32.HI R66, RZ, 0x1, R53 ;  /* 0x00000001ff427819 */ /* 0x000fe40000011635 */
[----:B------:R-:W-:Y:S01]  /*4be0*/  SHF.R.U32.HI R8, RZ, 0x1, R51 ;  /* 0x00000001ff087819 */ /* 0x000fe20000011633 */
[----:B------:R-:W-:Y:S01]  /*4bf0*/  IMAD R9, R118, UR25, R9 ;  /* 0x0000001976097c24 */ /* 0x000fe2000f8e0209 */
[----:B------:R-:W-:Y:S01]  /*4c00*/  SHF.R.U64 R185, R52, 0x1, R53 ;  /* 0x0000000134b97819 */ /* 0x000fe20000001235 */
[----:B------:R-:W-:Y:S02]  /*4c10*/  IMAD R67, R77, UR26, RZ ;  /* 0x0000001a4d437c24 */ /* 0x000fe4000f8e02ff */
[----:B------:R-:W-:Y:S01]  /*4c20*/  IMAD.WIDE.U32 R10, R118, UR26, RZ ;  /* 0x0000001a760a7c25 */ /* 0x000fe2000f8e00ff */
[----:B------:R-:W-:-:S02]  /*4c30*/  IADD3 R69, R9, R69, RZ ;  /* 0x0000004509457210 */ /* 0x000fc40007ffe0ff */
[----:B------:R-:W-:Y:S01]  /*4c40*/  IADD3 R9, R91, -0x1, RZ ;  /* 0xffffffff5b097810 */ /* 0x000fe20007ffe0ff */
[----:B------:R-:W-:Y:S02]  /*4c50*/  IMAD R67, R118, UR27, R67 ;  /* 0x0000001b76437c24 */ /* 0x000fe4000f8e0243 */
[----:B------:R-:W-:Y:S01]  /*4c60*/  IMAD R66, R66, UR14, RZ ;  /* 0x0000000e42427c24 */ /* 0x000fe2000f8e02ff */
[----:B------:R-:W-:Y:S01]  /*4c70*/  SHF.L.U32 R9, R9, 0x8, RZ ;  /* 0x0000000809097819 */ /* 0x000fe200000006ff */
[----:B------:R-:W-:Y:S01]  /*4c80*/  IMAD R154, R8, UR14, RZ ;  /* 0x0000000e089a7c24 */ /* 0x000fe2000f8e02ff */
[----:B------:R-:W-:Y:S01]  /*4c90*/  IADD3 R11, R67, R11, RZ ;  /* 0x0000000b430b7210 */ /* 0x000fe20007ffe0ff */
[----:B------:R-:W-:Y:S01]  /*4ca0*/  IMAD R189, R185, UR15, R66 ;  /* 0x0000000fb9bd7c24 */ /* 0x000fe2000f8e0242 */
[----:B------:R-:W-:Y:S01]  /*4cb0*/  SHF.R.U64 R67, R50, 0x1, R51 ;  /* 0x0000000132437819 */ /* 0x000fe20000001233 */
[----:B------:R-:W-:Y:S01]  /*4cc0*/  IMAD R66, R144, UR18, RZ ;  /* 0x0000001290427c24 */ /* 0x000fe2000f8e02ff */
[----:B------:R-:W-:Y:S01]  /*4cd0*/  IADD3 R8, P1, R9, R116, RZ ;  /* 0x0000007409087210 */ /* 0x000fe20007f3e0ff */
[----:B------:R-:W-:-:S03]  /*4ce0*/  IMAD.WIDE.U32 R10, R185, UR14, R10 ;  /* 0x0000000eb90a7c25 */ /* 0x000fc6000f8e000a */
[----:B------:R-:W-:Y:S01]  /*4cf0*/  LEA.HI.X.SX32 R9, R9, RZ, 0x1, P1 ;  /* 0x000000ff09097211 */ /* 0x000fe200008f0eff */
[----:B------:R-:W-:Y:S01]  /*4d00*/  IMAD R185, R67, UR15, R154 ;  /* 0x0000000f43b97c24 */ /* 0x000fe2000f8e029a */
[----:B------:R-:W-:Y:S01]  /*4d10*/  IADD3 R154, R189, R11, RZ ;  /* 0x0000000bbd9a7210 */ /* 0x000fe20007ffe0ff */
[----:B------:R-:W-:-:S04]  /*4d20*/  IMAD.WIDE.U32 R68, R67, UR14, R68 ;  /* 0x0000000e43447c25 */ /* 0x000fc8000f8e0044 */
[----:B------:R-:W-:Y:S01]  /*4d30*/  IMAD R156, R144, UR20, RZ ;  /* 0x00000014909c7c24 */ /* 0x000fe2000f8e02ff */
[----:B------:R-:W-:Y:S01]  /*4d40*/  IADD3 R144, R185, R69, RZ ;  /* 0x00000045b9907210 */ /* 0x000fe20007ffe0ff */
[C---:B------:R-:W-:Y:S01]  /*4d50*/  IMAD R187, R73.reuse, UR19, R66 ;  /* 0x0000001349bb7c24 */ /* 0x040fe2000f8e0242 */
[----:B------:R-:W-:Y:S01]  /*4d60*/  LEA R185, P1, R10, R54, 0x3 ;  /* 0x000000360ab97211 */ /* 0x000fe200078218ff */
[C---:B------:R-:W-:Y:S01]  /*4d70*/  IMAD.WIDE.U32 R66, R73.reuse, UR18, R8 ;  /* 0x0000001249427c25 */ /* 0x040fe2000f8e0008 */
[----:B------:R-:W-:Y:S02]  /*4d80*/  LEA R69, P2, R68, R58, 0x3 ;  /* 0x0000003a44457211 */ /* 0x000fe400078418ff */
[----:B------:R-:W-:Y:S01]  /*4d90*/  LEA.HI.X R154, R10, R55, R154, 0x3, P1 ;  /* 0x000000370a9a7211 */ /* 0x000fe200008f1c9a */
[C---:B------:R-:W-:Y:S01]  /*4da0*/  IMAD R189, R73.reuse, UR21, R156 ;  /* 0x0000001549bd7c24 */ /* 0x040fe2000f8e029c */
[----:B------:R-:W-:Y:S01]  /*4db0*/  LEA.HI.X R144, R68, R59, R144, 0x3, P2 ;  /* 0x0000003b44907211 */ /* 0x000fe200010f1c90 */
[----:B------:R-:W-:Y:S01]  /*4dc0*/  IMAD.WIDE.U32 R8, R73, UR20, R8 ;  /* 0x0000001449087c25 */ /* 0x000fe2000f8e0008 */
[----:B------:R-:W-:-:S02]  /*4dd0*/  IADD3 R11, R67, R187, RZ ;  /* 0x000000bb430b7210 */ /* 0x000fc40007ffe0ff */
[----:B------:R-:W-:Y:S02]  /*4de0*/  LEA R10, P1, R66, R185, 0x2 ;  /* 0x000000b9420a7211 */ /* 0x000fe400078210ff */
[----:B------:R-:W-:Y:S02]  /*4df0*/  IADD3 R9, R9, R189, RZ ;  /* 0x000000bd09097210 */ /* 0x000fe40007ffe0ff */
[----:B------:R-:W-:Y:S02]  /*4e00*/  LEA R68, P2, R8, R69, 0x2 ;  /* 0x0000004508447211 */ /* 0x000fe400078410ff */
[----:B------:R-:W-:Y:S02]  /*4e10*/  LEA.HI.X R11, R66, R154, R11, 0x2, P1 ;  /* 0x0000009a420b7211 */ /* 0x000fe400008f140b */
[----:B------:R-:W-:-:S03]  /*4e20*/  LEA.HI.X R69, R8, R144, R9, 0x2, P2 ;  /* 0x0000009008457211 */ /* 0x000fc600010f1409 */
[----:B0-----:R3:W-:Y:S04]  /*4e30*/  REDG.E.ADD.F32.FTZ.RN.STRONG.GPU desc[UR12][R10.64], R179 ;  /* 0x000000b30a0079a6 */ /* 0x0017e8000c10f38c */
[----:B-1----:R3:W-:Y:S02]  /*4e40*/  REDG.E.ADD.F32.FTZ.RN.STRONG.GPU desc[UR12][R68.64], R183 ;  /* 0x000000b7440079a6 */ /* 0x0027e4000c10f38c */
.L_x_18136:
[----:B------:R-:W-:Y:S05]  /*4e50*/  BSYNC B0 ;  /* 0x0000000000007941 */ /* 0x000fea0003800000 */
.L_x_18135:
[----:B---3--:R1:W3:Y:S01]  /*4e60*/  LDS R69, [R176+0x8c0] ;  /* 0x0008c000b0457984 */ /* 0x0082e20000000800 */
[----:B------:R-:W-:Y:S01]  /*4e70*/  ISETP.GE.AND P1, PT, R178, 0x21, PT ;  /* 0x00000021b200780c */ /* 0x000fe20003f26270 */
[----:B------:R-:W-:Y:S01]  /*4e80*/  USHF.L.U64.HI UR7, UR5, 0x2, UR6 ;  /* 0x0000000205077899 */ /* 0x000fe20008010206 */
[----:B------:R-:W-:Y:S01]  /*4e90*/  FADD.FTZ R166, R175, R166 ;  /* 0x000000a6afa67221 */ /* 0x000fe20000010000 */
[----:B------:R-:W-:Y:S01]  /*4ea0*/  USHF.L.U32 UR22, UR5, 0x2, URZ ;  /* 0x0000000205167899 */ /* 0x000fe2000800063f */
[----:B------:R-:W-:Y:S01]  /*4eb0*/  FADD.FTZ R177, R177, R170 ;  /* 0x000000aab1b17221 */ /* 0x000fe20000010000 */
[----:B------:R-:W-:Y:S01]  /*4ec0*/  BSSY B0, `(.L_x_18137) ;  /* 0x000000e000007945 */ /* 0x000fe20003800000 */
[----:B------:R-:W-:Y:S01]  /*4ed0*/  FADD.FTZ R67, R166, R169 ;  /* 0x000000a9a6437221 */ /* 0x000fe20000010000 */
[----:B--2---:R-:W-:Y:S02]  /*4ee0*/  IMAD R8, R56, UR7, RZ ;  /* 0x0000000738087c24 */ /* 0x004fe4000f8e02ff */
        /* <DEDUP_REMOVED lines=10> */
[----:B---3--:R1:W-:Y:S02]  /*4f90*/  REDG.E.ADD.F32.FTZ.RN.STRONG.GPU desc[UR12][R8.64], R69 ;  /* 0x00000045080079a6 */ /* 0x0083e4000c10f38c */
.L_x_18138:
[----:B------:R-:W-:Y:S05]  /*4fa0*/  BSYNC B0 ;  /* 0x0000000000007941 */ /* 0x000fea0003800000 */
.L_x_18137:
        /* <DEDUP_REMOVED lines=14> */
[----:B--2---:R4:W-:Y:S02]  /*5090*/  REDG.E.ADD.F32.FTZ.RN.STRONG.GPU desc[UR12][R8.64], R173 ;  /* 0x000000ad080079a6 */ /* 0x0049e4000c10f38c */
.L_x_18140:
[----:B------:R-:W-:Y:S05]  /*50a0*/  BSYNC B0 ;  /* 0x0000000000007941 */ /* 0x000fea0003800000 */
.L_x_18139:
[----:B-1-3--:R1:W3:Y:S01]  /*50b0*/  LDS R69, [R168+0x9c0] ;  /* 0x0009c000a8457984 */ /* 0x00a2e20000000800 */
[----:B------:R-:W-:Y:S04]  /*50c0*/  BSSY B0, `(.L_x_18141) ;  /* 0x0000008000007945 */ /* 0x000fe80003800000 */
[----:B------:R-:W-:Y:S05]  /*50d0*/  @!P1 BRA `(.L_x_18142) ;  /* 0x0000000000189947 */ /* 0x000fea0003800000 */
[----:B----4-:R-:W-:-:S04]  /*50e0*/  IMAD.WIDE.U32 R10, R56, UR22, R24 ;  /* 0x00000016380a7c25 */ /* 0x010fc8000f8e0018 */
[----:B------:R-:W-:Y:S01]  /*50f0*/  IMAD.WIDE.U32 R8, R60, UR22, R38 ;  /* 0x000000163c087c25 */ /* 0x000fe2000f8e0026 */
[----:B------:R-:W-:-:S04]  /*5100*/  IADD3 R11, R169, R11, RZ ;  /* 0x0000000ba90b7210 */ /* 0x000fc80007ffe0ff */
[----:B------:R-:W-:Y:S01]  /*5110*/  IADD3 R9, R175, R9, RZ ;  /* 0x00000009af097210 */ /* 0x000fe20007ffe0ff */
[----:B------:R4:W-:Y:S04]  /*5120*/  REDG.E.ADD.F32.FTZ.RN.STRONG.GPU desc[UR12][R10.64], R167 ;  /* 0x000000a70a0079a6 */ /* 0x0009e8000c10f38c */
[----:B---3--:R4:W-:Y:S02]  /*5130*/  REDG.E.ADD.F32.FTZ.RN.STRONG.GPU desc[UR12][R8.64], R69 ;  /* 0x00000045080079a6 */ /* 0x0089e4000c10f38c */
.L_x_18142:
[----:B------:R-:W-:Y:S05]  /*5140*/  BSYNC B0 ;  /* 0x0000000000007941 */ /* 0x000fea0003800000 */
.L_x_18141:
        /* <DEDUP_REMOVED lines=9> */
.L_x_18144:
[----:B------:R-:W-:Y:S05]  /*51e0*/  BSYNC B0 ;  /* 0x0000000000007941 */ /* 0x000fea0003800000 */
.L_x_18143:
        /* <DEDUP_REMOVED lines=9> */
.L_x_18146:
[----:B------:R-:W-:Y:S05]  /*5280*/  BSYNC B0 ;  /* 0x0000000000007941 */ /* 0x000fea0003800000 */
.L_x_18145:
        /* <DEDUP_REMOVED lines=9> */
.L_x_18148:
[----:B------:R-:W-:Y:S05]  /*5320*/  BSYNC B0 ;  /* 0x0000000000007941 */ /* 0x000fea0003800000 */
.L_x_18147:
        /* <DEDUP_REMOVED lines=9> */
.L_x_18150:
[----:B------:R-:W-:Y:S05]  /*53c0*/  BSYNC B0 ;  /* 0x0000000000007941 */ /* 0x000fea0003800000 */
.L_x_18149:
        /* <DEDUP_REMOVED lines=85> */
.L_x_18152:
[----:B------:R-:W-:Y:S05]  /*5920*/  BSYNC B0 ;  /* 0x0000000000007941 */ /* 0x000fea0003800000 */
.L_x_18151:
[----:B------:R-:W-:Y:S01]  /*5930*/  IADD3 R73, R73, 0x1, RZ ;  /* 0x0000000149497810 */ /* 0x000fe20007ffe0ff */
[----:B------:R-:W-:-:S03]  /*5940*/  UIADD3 UR5, UP0, UR5, 0x1, URZ ;  /* 0x0000000105057890 */ /* 0x000fc6000ff1e03f */
[----:B------:R-:W-:Y:S01]  /*5950*/  ISETP.GE.AND P0, PT, R73, UR23, PT ;  /* 0x0000001749007c0c */ /* 0x000fe2000bf06270 */
[----:B------:R-:W-:-:S12]  /*5960*/  UIADD3.X UR6, URZ, UR6, URZ, UP0, !UPT ;  /* 0x000000063f067290 */ /* 0x000fd800087fe43f */
[----:B------:R-:W-:Y:S05]  /*5970*/  @!P0 BRA `(.L_x_18153) ;  /* 0xffffffc8001c8947 */ /* 0x000fea000383ffff */
.L_x_18122:
[----:B------:R-:W-:Y:S01]  /*5980*/  BAR.SYNC.DEFER_BLOCKING 0x0 ;  /* 0x0000000000007b1d */ /* 0x000fe20000010000 */
[C---:B------:R-:W-:Y:S02]  /*5990*/  LOP3.LUT R37, R99.reuse, 0x20, RZ, 0xfc, !PT ;  /* 0x0000002063257812 */ /* 0x040fe400078efcff */
[C---:B------:R-:W-:Y:S02]  /*59a0*/  LOP3.LUT R39, R99.reuse, 0x40, RZ, 0xfc, !PT ;  /* 0x0000004063277812 */ /* 0x040fe400078efcff */
[C---:B------:R-:W-:Y:S02]  /*59b0*/  LOP3.LUT R41, R99.reuse, 0x60, RZ, 0xfc, !PT ;  /* 0x0000006063297812 */ /* 0x040fe400078efcff */
[----:B------:R-:W-:Y:S02]  /*59c0*/  ISETP.GE.AND P0, PT, R99, R87, PT ;  /* 0x000000576300720c */ /* 0x000fe40003f06270 */
[----:B------:R-:W-:Y:S02]  /*59d0*/  PRMT R0, RZ, 0x7610, R0 ;  /* 0x00007610ff007816 */ /* 0x000fe40000000000 */
[----:B------:R-:W-:-:S02]  /*59e0*/  PRMT R20, RZ, 0x7610, R20 ;  /* 0x00007610ff147816 */ /* 0x000fc40000000014 */
[----:B------:R-:W-:Y:S02]  /*59f0*/  PRMT R21, RZ, 0x7610, R21 ;  /* 0x00007610ff157816 */ /* 0x000fe40000000015 */
[----:B------:R-:W-:Y:S02]  /*5a00*/  PRMT R22, RZ, 0x7610, R22 ;  /* 0x00007610ff167816 */ /* 0x000fe40000000016 */
[CC--:B------:R-:W-:Y:S02]  /*5a10*/  LEA R43, R107.reuse, R114.reuse, 0x1 ;  /* 0x000000726b2b7211 */ /* 0x0c0fe400078e08ff */
[----:B------:R-:W-:Y:S01]  /*5a20*/  LEA R30, R107, R114, 0x3 ;  /* 0x000000726b1e7211 */ /* 0x000fe200078e18ff */
[----:B------:R-:W-:Y:S01]  /*5a30*/  @!P0 IMAD.WIDE R2, R99, 0x2, R18 ;  /* 0x0000000263028825 */ /* 0x000fe200078e0212 */
[-C--:B------:R-:W-:Y:S01]  /*5a40*/  ISETP.GE.AND P1, PT, R37, R87.reuse, PT ;  /* 0x000000572500720c */ /* 0x080fe20003f26270 */
[----:B------:R-:W1:Y:S01]  /*5a50*/  S2UR UR6, SR_CgaCtaId ;  /* 0x00000000000679c3 */ /* 0x000e620000008800 */
[----:B------:R-:W-:-:S02]  /*5a60*/  ISETP.GE.AND P2, PT, R39, R87, PT ;  /* 0x000000572700720c */ /* 0x000fc40003f46270 */
[----:B------:R-:W-:Y:S01]  /*5a70*/  ISETP.GE.AND P3, PT, R41, R87, PT ;  /* 0x000000572900720c */ /* 0x000fe20003f66270 */
[----:B------:R-:W4:Y:S01]  /*5a80*/  @!P0 LDG.E.U16 R0, desc[UR12][R2.64] ;  /* 0x0000000c02008981 */ /* 0x000f22000c1e1500 */
[----:B------:R-:W-:Y:S01]  /*5a90*/  UMOV UR5, 0x400 ;  /* 0x0000040000057882 */ /* 0x000fe20000000000 */
[----:B------:R-:W-:Y:S02]  /*5aa0*/  F2FP.BF16.F32.PACK_AB R78, R78, R81 ;  /* 0x000000514e4e723e */ /* 0x000fe400000010ff */
[----:B------:R-:W-:Y:S01]  /*5ab0*/  F2FP.BF16.F32.PACK_AB R79, R76, R79 ;  /* 0x0000004f4c4f723e */ /* 0x000fe200000010ff */
[----:B------:R-:W5:Y:S03]  /*5ac0*/  LDC.64 R28, c[0x0][0x388] ;  /* 0x0000e200ff1c7b82 */ /* 0x000f660000000a00 */
[----:B------:R-:W-:-:S04]  /*5ad0*/  @!P1 IMAD.WIDE R4, R99, 0x2, R18 ;  /* 0x0000000263049825 */ /* 0x000fc800078e0212 */
[C-C-:B0-----:R-:W-:Y:S01]  /*5ae0*/  @!P2 IMAD.WIDE R8, R99.reuse, 0x2, R18.reuse ;  /* 0x000000026308a825 */ /* 0x141fe200078e0212 */
[----:B------:R-:W2:Y:S03]  /*5af0*/  @!P1 LDG.E.U16 R20, desc[UR12][R4.64+0x40] ;  /* 0x0000400c04149981 */ /* 0x000ea6000c1e1500 */
[----:B------:R-:W-:Y:S01]  /*5b00*/  @!P3 IMAD.WIDE R10, R99, 0x2, R18 ;  /* 0x00000002630ab825 */ /* 0x000fe200078e0212 */
[----:B------:R-:W3:Y:S04]  /*5b10*/  @!P2 LDG.E.U16 R21, desc[UR12][R8.64+0x80] ;  /* 0x0000800c0815a981 */ /* 0x000ee8000c1e1500 */
[----:B------:R-:W5:Y:S01]  /*5b20*/  @!P3 LDG.E.U16 R22, desc[UR12][R10.64+0xc0] ;  /* 0x0000c00c0a16b981 */ /* 0x000f62000c1e1500 */
[----:B------:R-:W-:Y:S01]  /*5b30*/  ISETP.NE.AND P1, PT, R116, RZ, PT ;  /* 0x000000ff7400720c */ /* 0x000fe20003f25270 */
[----:B-1----:R-:W-:-:S06]  /*5b40*/  ULEA UR5, UR6, UR5, 0x18 ;  /* 0x0000000506057291 */ /* 0x002fcc000f8ec03f */
[----:B------:R-:W-:Y:S01]  /*5b50*/  MOV R114, UR5 ;  /* 0x0000000500727c02 */ /* 0x000fe20008000f00 */
[----:B------:R-:W-:Y:S01]  /*5b60*/  BSSY B0, `(.L_x_18154) ;  /* 0x0000043000007945 */ /* 0x000fe20003800000 */
[----:B------:R-:W-:Y:S02]  /*5b70*/  SHF.R.S32.HI R26, RZ, 0x1f, R99 ;  /* 0x0000001fff1a7819 */ /* 0x000fe40000011463 */
[----:B------:R-:W-:Y:S01]  /*5b80*/  IADD3 R33, -R124, UR4, RZ ;  /* 0x000000047c217c10 */ /* 0x000fe2000fffe1ff */
[----:B----4-:R-:W-:Y:S04]  /*5b90*/  STS.U16 [R43], R0 ;  /* 0x000000002b007388 */ /* 0x010fe80000000400 */
[----:B--2---:R-:W-:Y:S04]  /*5ba0*/  STS.U16 [R43+0x40], R20 ;  /* 0x000040142b007388 */ /* 0x004fe80000000400 */
[----:B---3--:R-:W-:Y:S04]  /*5bb0*/  STS.U16 [R43+0x80], R21 ;  /* 0x000080152b007388 */ /* 0x008fe80000000400 */
[----:B-----5:R-:W-:Y:S01]  /*5bc0*/  STS.U16 [R43+0xc0], R22 ;  /* 0x0000c0162b007388 */ /* 0x020fe20000000400 */
        /* <DEDUP_REMOVED lines=28> */
[----:B------:R-:W-:Y:S01]  /*5d90*/  FADD.FTZ R10, R0, R119 ;  /* 0x00000077000a7221 */ /* 0x000fe20000010000 */
[----:B------:R-:W-:Y:S01]  /*5da0*/  @!P2 FMUL.FTZ R0, R4, -1.4426950216293334961 ;  /* 0xbfb8aa3b0400a820 */ /* 0x000fe20000410000 */
[----:B0-----:R-:W-:-:S05]  /*5db0*/  @!P3 FADD.FTZ R2, R2, 1 ;  /* 0x3f8000000202b421 */ /* 0x001fca0000010000 */
[----:B------:R-:W0:Y:S01]  /*5dc0*/  @!P2 MUFU.EX2 R0, R0 ;  /* 0x000000000000a308 */ /* 0x000e220000000800 */
[----:B------:R-:W-:-:S07]  /*5dd0*/  FSETP.GTU.FTZ.AND P0, PT, R10, 20, PT ;  /* 0x41a000000a00780b */ /* 0x000fce0003f1c000 */
[----:B------:R-:W3:Y:S01]  /*5de0*/  @!P3 MUFU.RCP R9, R2 ;  /* 0x000000020009b308 */ /* 0x000ee20000001000 */
[----:B--2---:R-:W-:-:S07]  /*5df0*/  @!P4 FADD.FTZ R5, R3, 1 ;  /* 0x3f8000000305c421 */ /* 0x004fce0000010000 */
[----:B------:R-:W2:Y:S01]  /*5e00*/  @!P4 MUFU.RCP R5, R5 ;  /* 0x000000050005c308 */ /* 0x000ea20000001000 */
[----:B------:R-:W-:Y:S01]  /*5e10*/  @!P0 FMUL.FTZ R10, R10, -1.4426950216293334961 ;  /* 0xbfb8aa3b0a0a8820 */ /* 0x000fe20000410000 */
[----:B0-----:R-:W-:Y:S01]  /*5e20*/  @!P2 FADD.FTZ R4, R0, 1 ;  /* 0x3f8000000004a421 */ /* 0x001fe20000010000 */
[----:B---3--:R-:W-:Y:S01]  /*5e30*/  @!P3 FMUL.FTZ R80, R80, R9 ;  /* 0x000000095050b220 */ /* 0x008fe20000410000 */
[----:B-1----:R-:W-:-:S04]  /*5e40*/  ISETP.GE.AND P3, PT, R99, R22, PT ;  /* 0x000000166300720c */ /* 0x002fc80003f66270 */
[----:B------:R0:W1:Y:S08]  /*5e50*/  @!P0 MUFU.EX2 R20, R10 ;  /* 0x0000000a00148308 */ /* 0x0000700000000800 */
[----:B------:R0:W3:Y:S01]  /*5e60*/  @!P2 MUFU.RCP R24, R4 ;  /* 0x000000040018a308 */ /* 0x0000e20000001000 */
[----:B--2---:R-:W-:Y:S01]  /*5e70*/  @!P4 FMUL.FTZ R82, R82, R5 ;  /* 0x000000055252c220 */ /* 0x004fe20000410000 */
[C---:B------:R-:W-:Y:S01]  /*5e80*/  IMAD R0, R28.reuse, UR15, RZ ;  /* 0x0000000f1c007c24 */ /* 0x040fe2000f8e02ff */
[----:B------:R-:W-:Y:S01]  /*5e90*/  IADD3 R8, P4, R99, R89, RZ ;  /* 0x0000005963087210 */ /* 0x000fe20007f9e0ff */
[----:B------:R-:W-:-:S03]  /*5ea0*/  IMAD.WIDE.U32 R2, R28, UR14, RZ ;  /* 0x0000000e1c027c25 */ /* 0x000fc6000f8e00ff */
[----:B------:R-:W-:Y:S01]  /*5eb0*/  LEA.HI.X.SX32 R9, R89, R26, 0x1, P4 ;  /* 0x0000001a59097211 */ /* 0x000fe200020f0eff */
[----:B------:R-:W-:Y:S01]  /*5ec0*/  IMAD R29, R29, UR14, R0 ;  /* 0x0000000e1d1d7c24 */ /* 0x000fe2000f8e0200 */
[----:B01----:R-:W-:Y:S07]  /*5ed0*/  @P3 BRA `(.L_x_18155) ;  /* 0x00000000002c3947 */ /* 0x003fee0003800000 */
        /* <DEDUP_REMOVED lines=11> */
.L_x_18155:
[----:B------:R-:W-:Y:S05]  /*5f90*/  BSYNC B0 ;  /* 0x0000000000007941 */ /* 0x000fea0003800000 */
.L_x_18154:
[----:B------:R-:W-:Y:S01]  /*5fa0*/  IADD3 R3, R3, R29, RZ ;  /* 0x0000001d03037210 */ /* 0x000fe20007ffe0ff */
[----:B------:R-:W-:Y:S01]  /*5fb0*/  ULDC.64 UR6, c[0x0][0x390] ;  /* 0x0000e40000067ab9 */ /* 0x000fe20000000a00 */
[----:B------:R-:W-:Y:S02]  /*5fc0*/  IMAD R33, R33, -0x80, RZ ;  /* 0xffffff8021217824 */ /* 0x000fe400078e02ff */
[----:B---3--:R-:W-:Y:S01]  /*5fd0*/  @!P2 FMUL.FTZ R83, R83, R24 ;  /* 0x000000185353a220 */ /* 0x008fe20000410000 */
[----:B------:R-:W-:Y:S01]  /*5fe0*/  IMAD R0, R122, UR6, RZ ;  /* 0x000000067a007c24 */ /* 0x000fe2000f8e02ff */
[----:B------:R-:W-:Y:S01]  /*5ff0*/  ISETP.GE.AND P4, PT, R39, R22, PT ;  /* 0x000000162700720c */ /* 0x000fe20003f86270 */
[----:B------:R-:W-:Y:S01]  /*6000*/  IMAD.WIDE.U32 R2, R121, UR6, R2 ;  /* 0x0000000679027c25 */ /* 0x000fe2000f8e0002 */
[----:B------:R-:W-:-:S03]  /*6010*/  SHF.R.S32.HI R35, RZ, 0x1f, R33 ;  /* 0x0000001fff237819 */ /* 0x000fc60000011421 */
[----:B------:R-:W-:Y:S01]  /*6020*/  @!P0 FADD.FTZ R20, R20, 1 ;  /* 0x3f80000014148421 */ /* 0x000fe20000010000 */
[----:B------:R-:W-:Y:S01]  /*6030*/  ISETP.GE.AND P3, PT, R37, R22, PT ;  /* 0x000000162500720c */ /* 0x000fe20003f66270 */
[----:B------:R-:W-:Y:S01]  /*6040*/  IMAD R4, R121, UR7, R0 ;  /* 0x0000000779047c24 */ /* 0x000fe2000f8e0200 */
[----:B------:R-:W-:Y:S01]  /*6050*/  ULDC.64 UR6, c[0x0][0x3e0] ;  /* 0x0000f80000067ab9 */ /* 0x000fe20000000a00 */
[----:B------:R-:W-:Y:S01]  /*6060*/  IADD3 R0, P6, R33, R2, RZ ;  /* 0x0000000221007210 */ /* 0x000fe20007fde0ff */
[----:B------:R-:W-:Y:S01]  /*6070*/  BSSY B0, `(.L_x_18156) ;  /* 0x0000032000007945 */ /* 0x000fe20003800000 */
[----:B------:R-:W-:Y:S01]  /*6080*/  LEA R5, P5, R99, UR6, 0x1 ;  /* 0x0000000663057c11 */ /* 0x000fe2000f8a08ff */
[----:B------:R-:W1:Y:S01]  /*6090*/  @!P0 MUFU.RCP R20, R20 ;  /* 0x0000001400148308 */ /* 0x000e620000001000 */
[----:B------:R-:W-:Y:S02]  /*60a0*/  ISETP.GE.AND P2, PT, R41, R22, PT ;  /* 0x000000162900720c */ /* 0x000fe40003f46270 */
[----:B------:R-:W-:-:S02]  /*60b0*/  IADD3.X R3, R35, R4, R3, P6, !PT ;  /* 0x0000000423037210 */ /* 0x000fc400037fe403 */
[----:B------:R-:W-:Y:S02]  /*60c0*/  LEA.HI.X R4, R99, UR7, R26, 0x1, P5 ;  /* 0x0000000763047c11 */ /* 0x000fe4000a8f0c1a */
[----:B------:R-:W-:-:S04]  /*60d0*/  LEA R2, P5, R0, R5, 0x1 ;  /* 0x0000000500027211 */ /* 0x000fc800078a08ff */
[----:B------:R-:W-:Y:S02]  /*60e0*/  LEA.HI.X R3, R0, R4, R3, 0x1, P5 ;  /* 0x0000000400037211 */ /* 0x000fe400028f0c03 */
[----:B------:R-:W-:Y:S01]  /*60f0*/  F2FP.BF16.F32.PACK_AB R4, R83, R80 ;  /* 0x000000505304723e */ /* 0x000fe200000010ff */
[----:B------:R-:W-:Y:S02]  /*6100*/  FADD.FTZ R80, R80, R115 ;  /* 0x0000007350507221 */ /* 0x000fe40000010000 */
[----:B------:R-:W-:Y:S01]  /*6110*/  @!P4 STG.E.U16 desc[UR12][R2.64+-0x80], R25 ;  /* 0xffff80190200c986 */ /* 0x000fe2000c10150c */
[----:B-1----:R-:W-:Y:S01]  /*6120*/  @!P0 FMUL.FTZ R85, R85, R20 ;  /* 0x0000001455558220 */ /* 0x002fe20000410000 */
[----:B------:R-:W-:Y:S02]  /*6130*/  FADD.FTZ R83, R80, R83 ;  /* 0x0000005350537221 */ /* 0x000fe40000010000 */
[----:B------:R1:W-:Y:S02]  /*6140*/  @!P3 STG.E.U16 desc[UR12][R2.64+-0xc0], R23 ;  /* 0xffff40170200b986 */ /* 0x0003e4000c10150c */
[----:B------:R-:W-:Y:S01]  /*6150*/  F2FP.BF16.F32.PACK_AB R5, R85, R82 ;  /* 0x000000525505723e */ /* 0x000fe200000010ff */
[----:B------:R-:W-:Y:S01]  /*6160*/  FADD.FTZ R82, R83, R82 ;  /* 0x0000005253527221 */ /* 0x000fe20000010000 */
[----:B------:R2:W-:Y:S03]  /*6170*/  @!P2 STG.E.U16 desc[UR12][R2.64+-0x40], R27 ;  /* 0xffffc01b0200a986 */ /* 0x0005e6000c10150c */
[----:B------:R-:W-:Y:S01]  /*6180*/  FADD.FTZ R115, R82, R85 ;  /* 0x0000005552737221 */ /* 0x000fe20000010000 */
[----:B------:R-:W-:Y:S08]  /*6190*/  BAR.SYNC.DEFER_BLOCKING 0x0 ;  /* 0x0000000000007b1d */ /* 0x000ff00000010000 */
[----:B-1----:R-:W2:Y:S01]  /*61a0*/  LDC.64 R22, c[0x0][0x3a8] ;  /* 0x0000ea00ff167b82 */ /* 0x002ea20000000a00 */
[----:B------:R-:W-:Y:S01]  /*61b0*/  STS.64 [R30], R4 ;  /* 0x000000041e007388 */ /* 0x000fe20000000a00 */
[----:B------:R-:W-:-:S03]  /*61c0*/  NOP ;  /* 0x0000000000007918 */ /* 0x000fc60000000000 */
[----:B0-----:R-:W-:Y:S01]  /*61d0*/  LDS.U16 R11, [R43] ;  /* 0x000000002b0b7984 */ /* 0x001fe20000000400 */
[----:B--2---:R-:W-:-:S03]  /*61e0*/  IMAD R2, R22, UR15, RZ ;  /* 0x0000000f16027c24 */ /* 0x004fc6000f8e02ff */
[----:B------:R-:W-:Y:S01]  /*61f0*/  LDS.U16 R21, [R43+0x40] ;  /* 0x000040002b157984 */ /* 0x000fe20000000400 */
[----:B------:R-:W-:Y:S02]  /*6200*/  IMAD R27, R23, UR14, R2 ;  /* 0x0000000e171b7c24 */ /* 0x000fe4000f8e0202 */
[----:B------:R-:W-:Y:S01]  /*6210*/  IMAD.WIDE.U32 R2, R22, UR14, RZ ;  /* 0x0000000e16027c25 */ /* 0x000fe2000f8e00ff */
[----:B------:R-:W-:Y:S04]  /*6220*/  LDS.U16 R29, [R43+0x80] ;  /* 0x000080002b1d7984 */ /* 0x000fe80000000400 */
        /* <DEDUP_REMOVED lines=22> */
.L_x_18157:
[----:B------:R-:W-:Y:S05]  /*6390*/  BSYNC B0 ;  /* 0x0000000000007941 */ /* 0x000fea0003800000 */
.L_x_18156:
        /* <DEDUP_REMOVED lines=31> */
.L_x_18113:
        /* <DEDUP_REMOVED lines=26> */
.L_x_18160:
[----:B------:R-:W-:Y:S05]  /*6730*/  BSYNC B0 ;  /* 0x0000000000007941 */ /* 0x000fea0003800000 */
.L_x_18159:
        /* <DEDUP_REMOVED lines=29> */
.L_x_18162:
[----:B------:R-:W2:Y:S02]  /*6910*/  S2R R9, SR_TID.X ;  /* 0x0000000000097919 */ /* 0x000ea40000002100 */
.L_x_18163:
[----:B------:R-:W-:Y:S05]  /*6920*/  BSYNC B0 ;  /* 0x0000000000007941 */ /* 0x000fea0003800000 */
.L_x_18161:
        /* <DEDUP_REMOVED lines=14> */
.L_x_18164:
        /* <DEDUP_REMOVED lines=17> */
.L_x_18165:
        /* <DEDUP_REMOVED lines=14> */
.L_x_19042:


//--------------------- .text._Z25selective_scan_bwd_kernelI32Selective_Scan_bwd_kernel_traitsILi32ELi4ELb0ELb1ELb1ELb1ELb1EN3c108BFloat16ENS1_7complexIfEEEEv12SSMParamsBwd --------------------------
	.section	.text._Z25selective_scan_bwd_kernelI32Selective_Scan_bwd_kernel_traitsILi32ELi4ELb0ELb1ELb1ELb1ELb1EN3c108BFloat16ENS1_7complexIfEEEEv12SSMParamsBwd,"ax",@progbits
	.align	128
        .global         _Z25selective_scan_bwd_kernelI32Selective_Scan_bwd_kernel_traitsILi32ELi4ELb0ELb1ELb1ELb1ELb1EN3c108BFloat16ENS1_7complexIfEEEEv12SSMParamsBwd
        .type           _Z25selective_scan_bwd_kernelI32Selective_Scan_bwd_kernel_traitsILi32ELi4ELb0ELb1ELb1ELb1ELb1EN3c108BFloat16ENS1_7complexIfEEEEv12SSMParamsBwd,@function
        .size           _Z25selective_scan_bwd_kernelI32Selective_Scan_bwd_kernel_traitsILi32ELi4ELb0ELb1ELb1ELb1ELb1EN3c108BFloat16ENS1_7complexIfEEEEv12SSMParamsBwd,(.L_x_19043 - _Z25selective_scan_bwd_kernelI32Selective_Scan_bwd_kernel_traitsILi32ELi4ELb0ELb1ELb1ELb1ELb1EN3c108BFloat16ENS1_7complexIfEEEEv12SSMParamsBwd)
        .other          _Z25selective_scan_bwd_kernelI32Selective_Scan_bwd_kernel_traitsILi32ELi4ELb0ELb1ELb1ELb1ELb1EN3c108BFloat16ENS1_7complexIfEEEEv12SSMParamsBwd,@"STO_CUDA_ENTRY STV_DEFAULT"
_Z25selective_scan_bwd_kernelI32Selective_Scan_bwd_kernel_traitsILi32ELi4ELb0ELb1ELb1ELb1ELb1EN3c108BFloat16ENS1_7complexIfEEEEv12SSMParamsBwd:
.text._Z25selective_scan_bwd_kernelI32Selective_Scan_bwd_kernel_traitsILi32ELi4ELb0ELb1ELb1ELb1ELb1EN3c108BFloat16ENS1_7complexIfEEEEv12SSMParamsBwd:
        /* <DEDUP_REMOVED lines=45> */
[----:B------:R-:W0:Y:S08]  /*02d0*/  LDC.64 R122, c[0x0][0x3b8] ;  /* 0x0000ee00ff7a7b82 */ /* 0x000e300000000a00 */
        /* <DEDUP_REMOVED lines=60> */
[-C--:B--2---:R-:W-:Y:S01]  /*06a0*/  IMAD R2, R136, R4.reuse, RZ ;  /* 0x0000000488027224 */ /* 0x084fe200078e02ff */
[----:B------:R-:W-:Y:S01]  /*06b0*/  UIMAD.WIDE.U32 UR6, UR15, UR10, URZ ;  /* 0x0000000a0f0672a5 */ /* 0x000fe2000f8e003f */
[----:B------:R-:W-:Y:S01]  /*06c0*/  ISETP.NE.AND.EX P1, PT, R21, RZ, PT, P1 ;  /* 0x000000ff1500720c */ /* 0x000fe20003f25310 */
[----:B------:R-:W-:Y:S01]  /*06d0*/  UIMAD UR8, UR15, UR11, UR8 ;  /* 0x0000000b0f0872a4 */ /* 0x000fe2000f8e0208 */
[----:B------:R-:W-:Y:S01]  /*06e0*/  ISETP.NE.U32.AND P2, PT, R22, RZ, PT ;  /* 0x000000ff1600720c */ /* 0x000fe20003f45070 */
[C---:B------:R-:W-:Y:S01]  /*06f0*/  IMAD R0, R135.reuse, R5, R2 ;  /* 0x0000000587007224 */ /* 0x040fe200078e0202 */
[----:B------:R-:W2:Y:S01]  /*0700*/  @P0 LDC R25, c[0x0][0x21c] ;  /* 0x00008700ff190b82 */ /* 0x000ea20000000800 */
[----:B------:R-:W-:Y:S01]  /*0710*/  IMAD.WIDE.U32 R2, R135, R4, UR4 ;  /* 0x0000000487027e25 */ /* 0x000fe2000f8e0004 */
[----:B------:R-:W-:Y:S01]  /*0720*/  UIADD3 UR7, UR7, UR8, URZ ;  /* 0x0000000807077290 */ /* 0x000fe2000fffe03f */
[----:B------:R-:W-:-:S02]  /*0730*/  ISETP.NE.AND.EX P2, PT, R23, RZ, PT, P2 ;  /* 0x000000ff1700720c */ /* 0x000fc40003f45320 */
[----:B------:R-:W-:-:S03]  /*0740*/  IADD3 R125, P3, R7, R2, RZ ;  /* 0x00000002077d7210 */ /* 0x000fc60007f7e0ff */
[----:B------:R-:W3:Y:S01]  /*0750*/  @P0 LDC.64 R14, c[0x0][0x310] ;  /* 0x0000c400ff0e0b82 */ /* 0x000ee20000000a00 */
[-C--:B------:R-:W-:Y:S01]  /*0760*/  IMAD R16, R136, R18.reuse, RZ ;  /* 0x0000001288107224 */ /* 0x080fe200078e02ff */
[----:B------:R-:W-:Y:S01]  /*0770*/  CS2R R12, SRZ ;  /* 0x00000000000c7805 */ /* 0x000fe2000001ff00 */
[----:B------:R-:W-:Y:S01]  /*0780*/  IMAD.WIDE.U32 R4, R135, R18, UR6 ;  /* 0x0000000687047e25 */ /* 0x000fe2000f8e0012 */
[----:B------:R-:W-:Y:S02]  /*0790*/  IADD3.X R2, R9, R3, R0, P3, !PT ;  /* 0x0000000309027210 */ /* 0x000fe40001ffe400 */
[C---:B------:R-:W-:Y:S01]  /*07a0*/  @P1 LEA R12, P3, R135.reuse, R20, 0x2 ;  /* 0x00000014870c1211 */ /* 0x040fe200078610ff */
[----:B------:R-:W-:Y:S01]  /*07b0*/  IMAD R0, R135, R19, R16 ;  /* 0x0000001387007224 */ /* 0x000fe200078e0210 */
[----:B------:R-:W-:Y:S01]  /*07c0*/  IADD3 R7, P5, R7, R4, RZ ;  /* 0x0000000407077210 */ /* 0x000fe20007fbe0ff */
[----:B------:R-:W-:Y:S01]  /*07d0*/  HFMA2.MMA R16, -RZ, RZ, 0, 0 ;  /* 0x00000000ff107435 */ /* 0x000fe200000001ff */
[----:B------:R-:W-:-:S02]  /*07e0*/  MOV R11, RZ ;  /* 0x000000ff000b7202 */ /* 0x000fc40000000f00 */
[C---:B------:R-:W-:Y:S02]  /*07f0*/  @P1 LEA.HI.X R13, R135.reuse, R21, R136, 0x2, P3 ;  /* 0x00000015870d1211 */ /* 0x040fe400018f1488 */
[----:B------:R-:W-:Y:S02]  /*0800*/  @P2 LEA R11, P4, R135, R22, 0x2 ;  /* 0x00000016870b2211 */ /* 0x000fe400078810ff */
[----:B------:R-:W-:Y:S02]  /*0810*/  ISETP.GE.AND P1, PT, R17, 0x1, PT ;  /* 0x000000011100780c */ /* 0x000fe40003f26270 */
        /* <DEDUP_REMOVED lines=13> */
[----:B------:R-:W-:Y:S01]  /*08f0*/  LEA.HI.X R123, R7, R123, R4, 0x1, P2 ;  /* 0x0000007b077b7211 */ /* 0x000fe200010f0c04 */
[----:B---3--:R-:W-:Y:S01]  /*0900*/  @P0 IMAD.WIDE R14, R3, 0x10, R14 ;  /* 0x00000010030e0825 */ /* 0x008fe200078e020e */
[----:B------:R-:W-:-:S02]  /*0910*/  LEA.HI.X R115, R115, R31, R6, 0x1, P4 ;  /* 0x0000001f73737211 */ /* 0x000fc400020f0c06 */
[----:B------:R-:W-:Y:S02]  /*0920*/  @!P0 CS2R R14, SRZ ;  /* 0x00000000000e8805 */ /* 0x000fe4000001ff00 */
        /* <DEDUP_REMOVED lines=14> */
[----:B------:R-:W-:Y:S02]  /*0a10*/  SHF.L.U32 R111, R130, 0x3, RZ ;  /* 0x00000003826f7819 */ /* 0x000fe400000006ff */
[----:B------:R-:W-:Y:S02]  /*0a20*/  LOP3.LUT R17, R0, 0xffffff80, RZ, 0xc0, !PT ;  /* 0xffffff8000117812 */ /* 0x000fe400078ec0ff */
[----:B------:R-:W-:Y:S02]  /*0a30*/  LEA.HI.SX32 R109, R111, R111, 0x1b ;  /* 0x0000006f6f6d7211 */ /* 0x000fe400078fdaff */
[----:B------:R-:W-:Y:S02]  /*0a40*/  LOP3.LUT R122, R17, 0x1f, R130, 0xf8, !PT ;  /* 0x0000001f117a7812 */ /* 0x000fe400078ef882 */
[----:B------:R-:W-:-:S02]  /*0a50*/  LEA.HI.SX32 R107, R130, R130, 0x1b ;  /* 0x00000082826b7211 */ /* 0x000fc400078fdaff */
[----:B------:R-:W-:Y:S02]  /*0a60*/  IADD3 R16, R17, R122, RZ ;  /* 0x0000007a11107210 */ /* 0x000fe40007ffe0ff */
[----:B------:R-:W-:Y:S02]  /*0a70*/  LOP3.LUT R168, R130, 0x1f, RZ, 0xc0, !PT ;  /* 0x0000001f82a87812 */ /* 0x000fe400078ec0ff */
[----:B------:R-:W-:Y:S02]  /*0a80*/  SHF.R.S32.HI R105, RZ, 0x1f, R122 ;  /* 0x0000001fff697819 */ /* 0x000fe4000001147a */
[C---:B------:R-:W-:Y:S02]  /*0a90*/  LOP3.LUT R120, R122.reuse, 0x20, RZ, 0xfc, !PT ;  /* 0x000000207a787812 */ /* 0x040fe400078efcff */
[C---:B------:R-:W-:Y:S02]  /*0aa0*/  LOP3.LUT R118, R122.reuse, 0x40, RZ, 0xfc, !PT ;  /* 0x000000407a767812 */ /* 0x040fe400078efcff */
        /* <DEDUP_REMOVED lines=8> */
[----:B------:R-:W-:Y:S02]  /*0b30*/  IADD3 R102, R16, 0xe0, RZ ;  /* 0x000000e010667810 */ /* 0x000fe40007ffe0ff */
[----:B------:R-:W-:Y:S02]  /*0b40*/  LEA R109, R109, UR4, 0x2 ;  /* 0x000000046d6d7c11 */ /* 0x000fe4000f8e10ff */
[----:B------:R-:W-:Y:S01]  /*0b50*/  LEA R107, R107, UR4, 0x2 ;  /* 0x000000046b6b7c11 */ /* 0x000fe2000f8e10ff */
[----:B--2---:R-:W-:-:S06]  /*0b60*/  UMOV UR4, URZ ;  /* 0x0000003f00047c82 */ /* 0x004fcc0008000000 */
.L_x_18216:
        /* <DEDUP_REMOVED lines=50> */
[----:B------:R-:W4:Y:S01]  /*0e90*/  @!P1 LDG.E.U16 R28, desc[UR12][R22.64+0xc0] ;  /* 0x0000c00c161c9981 */ /* 0x000f22000c1e1500 */
[----:B------:R-:W-:-:S02]  /*0ea0*/  IADD3 R4, P4, R124, R99, RZ ;  /* 0x000000637c047210 */ /* 0x000fc40007f9e0ff */
[----:B------:R-:W-:Y:S02]  /*0eb0*/  PRMT R30, RZ, 0x7610, R30 ;  /* 0x00007610ff1e7816 */ /* 0x000fe4000000001e */
[----:B------:R-:W-:Y:S02]  /*0ec0*/  PRMT R32, RZ, 0x7610, R32 ;  /* 0x00007610ff207816 */ /* 0x000fe40000000020 */
[----:B0-----:R-:W-:Y:S02]  /*0ed0*/  PRMT R8, RZ, 0x7610, R8 ;  /* 0x00007610ff087816 */ /* 0x001fe40000000008 */
[----:B-1----:R-:W-:Y:S02]  /*0ee0*/  PRMT R10, RZ, 0x7610, R10 ;  /* 0x00007610ff0a7816 */ /* 0x002fe4000000000a */
[----:B------:R-:W-:Y:S01]  /*0ef0*/  IADD3.X R5, R123, R100, RZ, P4, !PT ;  /* 0x000000647b057210 */ /* 0x000fe200027fe4ff */
[----:B--2---:R0:W-:Y:S04]  /*0f00*/  STS.U16 [R97], R24 ;  /* 0x0000001861007388 */ /* 0x0041e80000000400 */
[----:B---3--:R-:W-:Y:S04]  /*0f10*/  STS.U16 [R97+0x40], R0 ;  /* 0x0000400061007388 */ /* 0x008fe80000000400 */
[----:B----4-:R-:W-:Y:S01]  /*0f20*/  STS.U16 [R97+0x80], R26 ;  /* 0x0000801a61007388 */ /* 0x010fe20000000400 */
[----:B0-----:R-:W0:Y:S03]  /*0f30*/  LDC.64 R24, c[0x0][0x2a0] ;  /* 0x0000a800ff187b82 */ /* 0x001e260000000a00 */
        /* <DEDUP_REMOVED lines=11> */
[----:B------:R-:W-:Y:S01]  /*0ff0*/  BSSY B0, `(.L_x_18167) ;  /* 0x000003a000007945 */ /* 0x000fe20003800000 */
[----:B------:R-:W-:Y:S01]  /*1000*/  SHF.R.S32.HI R19, RZ, 0x1f, R18 ;  /* 0x0000001fff137819 */ /* 0x000fe20000011412 */
[----:B-----5:R-:W-:Y:S01]  /*1010*/  FADD.FTZ R98, R98, R133 ;  /* 0x0000008562627221 */ /* 0x020fe20000010000 */
[--C-:B------:R-:W-:Y:S01]  /*1020*/  IMAD R11, R25, UR15, R0.reuse ;  /* 0x0000000f190b7c24 */ /* 0x100fe2000f8e0200 */
[----:B------:R-:W-:-:S02]  /*1030*/  PRMT R0, R22, 0x7632, R0 ;  /* 0x0000763216007816 */ /* 0x000fc40000000000 */
[C---:B------:R-:W-:Y:S02]  /*1040*/  PRMT R4, R23.reuse, 0x7632, R4 ;  /* 0x0000763217047816 */ /* 0x040fe40000000004 */
[----:B------:R-:W-:Y:S02]  /*1050*/  FSETP.GTU.FTZ.AND P4, PT, R98, 20, PT ;  /* 0x41a000006200780b */ /* 0x000fe40003f9c000 */
[----:B------:R-:W-:Y:S02]  /*1060*/  SHF.L.U32 R96, R23, 0x10, RZ ;  /* 0x0000001017607819 */ /* 0x000fe400000006ff */
[----:B------:R-:W-:Y:S01]  /*1070*/  SHF.L.U32 R0, R0, 0x10, RZ ;  /* 0x0000001000007819 */ /* 0x000fe200000006ff */
[----:B------:R-:W-:Y:S01]  /*1080*/  @!P0 IMAD.WIDE.U32 R2, R24, UR15, R18 ;  /* 0x0000000f18028c25 */ /* 0x000fe2000f8e0012 */
[----:B------:R-:W-:-:S03]  /*1090*/  SHF.L.U32 R22, R4, 0x10, RZ ;  /* 0x0000001004167819 */ /* 0x000fc600000006ff */
[----:B------:R-:W-:Y:S01]  /*10a0*/  FADD.FTZ R96, R96, R133 ;  /* 0x0000008560607221 */ /* 0x000fe20000010000 */
        /* <DEDUP_REMOVED lines=46> */
.L_x_18168:
[----:B------:R-:W-:Y:S05]  /*1390*/  BSYNC B0 ;  /* 0x0000000000007941 */ /* 0x000fea0003800000 */
.L_x_18167:
        /* <DEDUP_REMOVED lines=33> */
.L_x_18170:
[----:B------:R-:W-:Y:S05]  /*15b0*/  BSYNC B0 ;  /* 0x0000000000007941 */ /* 0x000fea0003800000 */
.L_x_18169:
        /* <DEDUP_REMOVED lines=33> */
.L_x_18172:
[----:B------:R-:W-:Y:S05]  /*17d0*/  BSYNC B0 ;  /* 0x0000000000007941 */ /* 0x000fea0003800000 */
.L_x_18171:
        /* <DEDUP_REMOVED lines=33> */
.L_x_18174:
[----:B------:R-:W-:Y:S05]  /*19f0*/  BSYNC B0 ;  /* 0x0000000000007941 */ /* 0x000fea0003800000 */
.L_x_18173:
[----:B------:R-:W-:Y:S01]  /*1a00*/  MOV R5, R11 ;  /* 0x0000000b00057202 */ /* 0x000fe20000000f00 */
[----:B------:R-:W-:Y:S01]  /*1a10*/  ULDC.64 UR6, c[0x0][0x2a8] ;  /* 0x0000aa0000067ab9 */ /* 0x000fe20000000a00 */
[----:B------:R-:W-:Y:S01]  /*1a20*/  IMAD R92, R0, -0x80, RZ ;  /* 0xffffff80005c7824 */ /* 0x000fe200078e02ff */
[----:B------:R-:W-:Y:S01]  /*1a30*/  LDS.64 R38, [R95] ;  /* 0x000000005f267984 */ /* 0x000fe20000000a00 */
[----:B0-----:R-:W-:Y:S02]  /*1a40*/  IMAD R8, R136, UR6, RZ ;  /* 0x0000000688087c24 */ /* 0x001fe4000f8e02ff */
[----:B------:R-:W-:Y:S01]  /*1a50*/  @!P0 IMAD.WIDE.U32 R2, R135, UR6, R2 ;  /* 0x0000000687028c25 */ /* 0x000fe2000f8e0002 */
[----:B------:R-:W-:-:S03]  /*1a60*/  SHF.R.S32.HI R91, RZ, 0x1f, R92 ;  /* 0x0000001fff5b7819 */ /* 0x000fc6000001145c */
[----:B------:R-:W-:Y:S01]  /*1a70*/  IMAD.WIDE.U32 R4, R135, UR6, R4 ;  /* 0x0000000687047c25 */ /* 0x000fe2000f8e0004 */
[----:B------:R-:W-:-:S03]  /*1a80*/  @!P0 IADD3 R9, P1, R122, R2, RZ ;  /* 0x000000027a098210 */ /* 0x000fc60007f3e0ff */
[----:B------:R-:W-:Y:S01]  /*1a90*/  IMAD R8, R135, UR7, R8 ;  /* 0x0000000787087c24 */ /* 0x000fe2000f8e0208 */
[----:B------:R-:W-:Y:S01]  /*1aa0*/  ULDC.64 UR6, c[0x0][0x318] ;  /* 0x0000c60000067ab9 */ /* 0x000fe20000000a00 */
[----:B------:R-:W-:Y:S02]  /*1ab0*/  IADD3 R4, P3, R92, R4, RZ ;  /* 0x000000045c047210 */ /* 0x000fe40007f7e0ff */
[----:B------:R-:W-:Y:S02]  /*1ac0*/  IADD3 R11, P2, R99, UR6, RZ ;  /* 0x00000006630b7c10 */ /* 0x000fe4000ff5e0ff */
[----:B------:R-:W-:Y:S02]  /*1ad0*/  @!P0 IADD3.X R22, R105, R3, R8, P1, !PT ;  /* 0x0000000369168210 */ /* 0x000fe40000ffe408 */
[----:B------:R-:W-:Y:S02]  /*1ae0*/  IADD3.X R5, R91, R8, R5, P3, !PT ;  /* 0x000000085b057210 */ /* 0x000fe40001ffe405 */
[----:B------:R-:W-:-:S02]  /*1af0*/  IADD3.X R8, R100, UR7, RZ, P2, !PT ;  /* 0x0000000764087c10 */ /* 0x000fc400097fe4ff */
        /* <DEDUP_REMOVED lines=70> */
[----:B------:R-:W-:Y:S01]  /*1f60*/  ISETP.NE.AND P6, PT, R130, RZ, PT ;  /* 0x000000ff8200720c */ /* 0x000fe20003fc5270 */
[----:B------:R-:W-:-:S05]  /*1f70*/  FMUL.FTZ R11, R35, -1.4426950216293334961 ;  /* 0xbfb8aa3b230b7820 */ /* 0x000fca0000410000 */
[----:B------:R-:W5:Y:S01]  /*1f80*/  MUFU.EX2 R5, R5 ;  /* 0x0000000500057308 */ /* 0x000f620000000800 */
[----:B0-----:R-:W-:-:S07]  /*1f90*/  ULEA UR5, UR6, UR5, 0x18 ;  /* 0x0000000506057291 */ /* 0x001fce000f8ec03f */
[----:B------:R-:W0:Y:S01]  /*1fa0*/  MUFU.EX2 R2, R2 ;  /* 0x0000000200027308 */ /* 0x000e220000000800 */
[----:B-1----:R-:W-:Y:S01]  /*1fb0*/  FADD.FTZ R4, R3, 1 ;  /* 0x3f80000003047421 */ /* 0x002fe20000010000 */
[----:B------:R-:W-:Y:S02]  /*1fc0*/  PRMT R3, R39, 0x7632, R3 ;  /* 0x0000763227037816 */ /* 0x000fe40000000003 */
[----:B------:R-:W-:Y:S02]  /*1fd0*/  MOV R90, UR5 ;  /* 0x00000005005a7c02 */ /* 0x000fe40008000f00 */
[----:B------:R-:W-:Y:S02]  /*1fe0*/  SHF.L.U32 R25, R3, 0x10, RZ ;  /* 0x0000001003197819 */ /* 0x000fe400000006ff */
[----:B------:R-:W-:Y:S01]  /*1ff0*/  MUFU.EX2 R11, R11 ;  /* 0x0000000b000b7308 */ /* 0x000fe20000000800 */
[----:B-----5:R-:W-:-:S07]  /*2000*/  FADD.FTZ R9, R5, 1 ;  /* 0x3f80000005097421 */ /* 0x020fce0000010000 */
[----:B------:R-:W1:Y:S01]  /*2010*/  MUFU.RCP R33, R9 ;  /* 0x0000000900217308 */ /* 0x000e620000001000 */
[----:B0-----:R-:W-:Y:S01]  /*2020*/  FADD.FTZ R8, R2, 1 ;  /* 0x3f80000002087421 */ /* 0x001fe20000010000 */
[----:B------:R-:W-:-:S06]  /*2030*/  PRMT R2, R38, 0x7632, R2 ;  /* 0x0000763226027816 */ /* 0x000fcc0000000002 */
[----:B------:R-:W0:Y:S01]  /*2040*/  MUFU.RCP R30, R8 ;  /* 0x00000008001e7308 */ /* 0x000e220000001000 */
[----:B-1----:R-:W-:-:S04]  /*2050*/  FADD.FTZ R9, -R33, 1 ;  /* 0x3f80000021097421 */ /* 0x002fc80000010100 */
[----:B------:R-:W-:Y:S01]  /*2060*/  FFMA.FTZ R9, R32, R9, 1 ;  /* 0x3f80000020097423 */ /* 0x000fe20000010009 */
[----:B0-----:R-:W-:-:S04]  /*2070*/  FADD.FTZ R8, -R30, 1 ;  /* 0x3f8000001e087421 */ /* 0x001fc80000010100 */
[----:B------:R-:W-:Y:S01]  /*2080*/  FFMA.FTZ R8, R29, R8, 1 ;  /* 0x3f8000001d087423 */ /* 0x000fe20000010008 */
[----:B--2---:R0:W-:Y:S04]  /*2090*/  STS.U16 [R97], R10 ;  /* 0x0000000a61007388 */ /* 0x0041e80000000400 */
[----:B---3--:R1:W-:Y:S04]  /*20a0*/  STS.U16 [R97+0x40], R22 ;  /* 0x0000401661007388 */ /* 0x0083e80000000400 */
[----:B----4-:R2:W-:Y:S01]  /*20b0*/  STS.U16 [R97+0x80], R24 ;  /* 0x0000801861007388 */ /* 0x0105e20000000400 */
[----:B0-----:R-:W-:-:S03]  /*20c0*/  SHF.L.U32 R10, R38, 0x10, RZ ;  /* 0x00000010260a7819 */ /* 0x001fc600000006ff */
[----:B------:R0:W-:Y:S01]  /*20d0*/  STS.U16 [R97+0xc0], R26 ;  /* 0x0000c01a61007388 */ /* 0x0001e20000000400 */
[----:B------:R-:W-:-:S03]  /*20e0*/  NOP ;  /* 0x0000000000007918 */ /* 0x000fc60000000000 */
[----:B------:R-:W3:Y:S01]  /*20f0*/  LDS.64 R40, [R95] ;  /* 0x000000005f287984 */ /* 0x000ee20000000a00 */
[----:B-1----:R-:W-:Y:S01]  /*2100*/  FADD.FTZ R22, R11, 1 ;  /* 0x3f8000000b167421 */ /* 0x002fe20000010000 */
[----:B--2---:R-:W-:Y:S01]  /*2110*/  SHF.L.U32 R24, R39, 0x10, RZ ;  /* 0x0000001027187819 */ /* 0x004fe200000006ff */
[----:B0-----:R-:W0:Y:S01]  /*2120*/  MUFU.RCP R26, R4 ;  /* 0x00000004001a7308 */ /* 0x001e220000001000 */
[----:B------:R-:W-:Y:S01]  /*2130*/  BAR.SYNC.DEFER_BLOCKING 0x0 ;  /* 0x0000000000007b1d */ /* 0x000fe20000010000 */
[----:B------:R-:W-:-:S06]  /*2140*/  SHF.L.U32 R11, R2, 0x10, RZ ;  /* 0x00000010020b7819 */ /* 0x000fcc00000006ff */
[----:B------:R-:W1:Y:S01]  /*2150*/  MUFU.RCP R36, R22 ;  /* 0x0000001600247308 */ /* 0x000e620000001000 */
[----:B0-----:R-:W-:-:S04]  /*2160*/  FADD.FTZ R2, -R26, 1 ;  /* 0x3f8000001a027421 */ /* 0x001fc80000010100 */
[----:B------:R-:W-:Y:S01]  /*2170*/  FFMA.FTZ R2, R27, R2, 1 ;  /* 0x3f8000001b027423 */ /* 0x000fe20000010002 */
[----:B-1----:R-:W-:-:S04]  /*2180*/  FADD.FTZ R22, -R36, 1 ;  /* 0x3f80000024167421 */ /* 0x002fc80000010100 */
[----:B------:R-:W-:Y:S01]  /*2190*/  FFMA.FTZ R22, R35, R22, 1 ;  /* 0x3f80000023167423 */ /* 0x000fe20000010016 */
[C---:B---3--:R-:W-:Y:S02]  /*21a0*/  PRMT R4, R40.reuse, 0x7632, R4 ;  /* 0x0000763228047816 */ /* 0x048fe40000000004 */
[C---:B------:R-:W-:Y:S02]  /*21b0*/  PRMT R5, R41.reuse, 0x7632, R5 ;  /* 0x0000763229057816 */ /* 0x040fe40000000005 */
        /* <DEDUP_REMOVED lines=48> */
.L_x_18176:
[----:B------:R-:W-:Y:S05]  /*24c0*/  BSYNC B0 ;  /* 0x0000000000007941 */ /* 0x000fea0003800000 */
.L_x_18175:
        /* <DEDUP_REMOVED lines=68> */
.L_x_18179:
[----:B------:R-:W-:Y:S05]  /*2910*/  BSYNC B0 ;  /* 0x0000000000007941 */ /* 0x000fea0003800000 */
.L_x_18178:
[----:B------:R-:W-:Y:S01]  /*2920*/  MOV R3, R35 ;  /* 0x0000002300037202 */ /* 0x000fe20000000f00 */
[----:B------:R-:W-:Y:S01]  /*2930*/  ULDC.64 UR8, c[0x0][0x2c8] ;  /* 0x0000b20000087ab9 */ /* 0x000fe20000000a00 */
[----:B------:R-:W-:Y:S01]  /*2940*/  IADD3 R5, P3, R99, UR6, RZ ;  /* 0x0000000663057c10 */ /* 0x000fe2000ff7e0ff */
[----:B------:R-:W-:Y:S01]  /*2950*/  IMAD R4, R136, UR8, RZ ;  /* 0x0000000888047c24 */ /* 0x000fe2000f8e02ff */
[-C--:B------:R-:W-:Y:S01]  /*2960*/  ISETP.GE.AND P0, PT, R120, R33.reuse, PT ;  /* 0x000000217800720c */ /* 0x080fe20003f06270 */
[C---:B------:R-:W-:Y:S01]  /*2970*/  IMAD.WIDE.U32 R2, R135.reuse, UR8, R2 ;  /* 0x0000000887027c25 */ /* 0x040fe2000f8e0002 */
[-C--:B------:R-:W-:Y:S02]  /*2980*/  ISETP.GE.AND P1, PT, R118, R33.reuse, PT ;  /* 0x000000217600720c */ /* 0x080fe40003f26270 */
[----:B------:R-:W-:Y:S01]  /*2990*/  ISETP.GE.AND P2, PT, R116, R33, PT ;  /* 0x000000217400720c */ /* 0x000fe20003f46270 */
[----:B0-----:R-:W-:Y:S01]  /*29a0*/  IMAD R8, R135, UR9, R4 ;  /* 0x0000000987087c24 */ /* 0x001fe2000f8e0204 */
        /* <DEDUP_REMOVED lines=8> */
.L_x_18177:
        /* <DEDUP_REMOVED lines=8> */
[-C--:B------:R-:W-:Y:S01]  /*2ab0*/  FMUL.FTZ R89, R10, R134.reuse ;  /* 0x000000860a597220 */ /* 0x080fe20000410000 */
[CC--:B------:R-:W-:Y:S01]  /*2ac0*/  FMUL.FTZ R84, R11.reuse, R134.reuse ;  /* 0x000000860b547220 */ /* 0x0c0fe20000410000 */
        /* <DEDUP_REMOVED lines=13> */
[----:B------:R-:W-:Y:S01]  /*2ba0*/  USHF.R.U64 UR11, UR6, 0x1, UR7 ;  /* 0x00000001060b7899 */ /* 0x000fe20008001207 */
[----:B------:R-:W-:Y:S01]  /*2bb0*/  IADD3 R76, R103, -0x1, RZ ;  /* 0xffffffff674c7810 */ /* 0x000fe20007ffe0ff */
[----:B------:R-:W-:Y:S01]  /*2bc0*/  USHF.R.U32.HI UR8, URZ, 0x1, UR7 ;  /* 0x000000013f087899 */ /* 0x000fe20008011607 */
[----:B------:R-:W-:Y:S01]  /*2bd0*/  SHF.L.U32 R77, R101, 0x1, RZ ;  /* 0x00000001654d7819 */ /* 0x000fe200000006ff */
[----:B------:R-:W-:Y:S01]  /*2be0*/  ULDC UR17, c[0x0][0x224] ;  /* 0x0000890000117ab9 */ /* 0x000fe20000000800 */
[----:B------:R-:W1:Y:S01]  /*2bf0*/  LDC.64 R24, c[0x0][0x370] ;  /* 0x0000dc00ff187b82 */ /* 0x000e620000000a00 */
[----:B------:R-:W-:Y:S01]  /*2c00*/  ULDC.64 UR6, c[0x0][0x368] ;  /* 0x0000da0000067ab9 */ /* 0x000fe20000000a00 */
[----:B------:R-:W-:Y:S01]  /*2c10*/  UIMAD UR14, UR8, UR15, URZ ;  /* 0x0000000f080e72a4 */ /* 0x000fe2000f8e023f */
[----:B------:R-:W-:Y:S01]  /*2c20*/  MOV R75, RZ ;  /* 0x000000ff004b7202 */ /* 0x000fe20000000f00 */
[----:B------:R-:W-:Y:S01]  /*2c30*/  USHF.R.U32.HI UR10, URZ, 0x1, UR7 ;  /* 0x000000013f0a7899 */ /* 0x000fe20008011607 */
[----:B------:R-:W-:Y:S01]  /*2c40*/  MOV R85, RZ ;  /* 0x000000ff00557202 */ /* 0x000fe20000000f00 */
[----:B------:R-:W-:Y:S01]  /*2c50*/  USHF.R.U64 UR5, UR6, 0x1, UR7 ;  /* 0x0000000106057899 */ /* 0x000fe20008001207 */
[----:B------:R-:W-:Y:S01]  /*2c60*/  MOV R80, RZ ;  /* 0x000000ff00507202 */ /* 0x000fe20000000f00 */
[----:B------:R-:W2:Y:S01]  /*2c70*/  LDC.64 R26, c[0x0][0x3c8] ;  /* 0x0000f200ff1a7b82 */ /* 0x000ea20000000a00 */
[----:B------:R-:W-:Y:S01]  /*2c80*/  UIMAD UR10, UR10, UR15, URZ ;  /* 0x0000000f0a0a72a4 */ /* 0x000fe2000f8e023f */
[----:B------:R-:W-:Y:S01]  /*2c90*/  MOV R83, RZ ;  /* 0x000000ff00537202 */ /* 0x000fe20000000f00 */
[----:B------:R-:W-:Y:S01]  /*2ca0*/  UIMAD.WIDE.U32 UR6, UR11, UR15, URZ ;  /* 0x0000000f0b0672a5 */ /* 0x000fe2000f8e003f */
[----:B------:R-:W-:Y:S01]  /*2cb0*/  MOV R78, RZ ;  /* 0x000000ff004e7202 */ /* 0x000fe20000000f00 */
[----:B------:R-:W-:-:S02]  /*2cc0*/  UIMAD.WIDE.U32 UR8, UR5, UR15, URZ ;  /* 0x0000000f050872a5 */ /* 0x000fc4000f8e003f */
[----:B------:R-:W-:Y:S01]  /*2cd0*/  UIMAD UR14, UR16, UR11, UR14 ;  /* 0x0000000b100e72a4 */ /* 0x000fe2000f8e020e */
[----:B------:R-:W3:Y:S01]  /*2ce0*/  LDC.64 R30, c[0x0][0x3d0] ;  /* 0x0000f400ff1e7b82 */ /* 0x000ee20000000a00 */
[----:B------:R-:W-:Y:S01]  /*2cf0*/  UIMAD UR10, UR16, UR5, UR10 ;  /* 0x00000005100a72a4 */ /* 0x000fe2000f8e020a */
[C---:B0-----:R-:W-:Y:S01]  /*2d00*/  IMAD R2, R81.reuse, R8, RZ ;  /* 0x0000000851027224 */ /* 0x041fe200078e02ff */
[----:B------:R-:W-:Y:S02]  /*2d10*/  UIADD3 UR7, UR7, UR14, URZ ;  /* 0x0000000e07077290 */ /* 0x000fe4000fffe03f */
[----:B------:R-:W-:Y:S01]  /*2d20*/  UIADD3 UR9, UR9, UR10, URZ ;  /* 0x0000000a09097290 */ /* 0x000fe2000fffe03f */
[C---:B------:R-:W-:Y:S01]  /*2d30*/  IMAD R9, R132.reuse, R9, R2 ;  /* 0x0000000984097224 */ /* 0x040fe200078e0202 */
[----:B------:R-:W-:Y:S01]  /*2d40*/  UMOV UR5, URZ ;  /* 0x0000003f00057c82 */ /* 0x000fe20008000000 */
[-C--:B-1----:R-:W-:Y:S01]  /*2d50*/  IMAD R3, R81, R24.reuse, RZ ;  /* 0x0000001851037224 */ /* 0x082fe200078e02ff */
[----:B------:R-:W0:Y:S01]  /*2d60*/  LDC R74, c[0x0][0x224] ;  /* 0x00008900ff4a7b82 */ /* 0x000e220000000800 */
[----:B------:R-:W-:Y:S01]  /*2d70*/  ULDC UR28, c[0x0][0x21c] ;  /* 0x00008700001c7ab9 */ /* 0x000fe20000000800 */
[C---:B------:R-:W-:Y:S01]  /*2d80*/  IMAD.WIDE.U32 R4, R132.reuse, R24, UR8 ;  /* 0x0000000884047e25 */ /* 0x040fe2000f8e0018 */
[----:B------:R-:W-:Y:S01]  /*2d90*/  ULDC.64 UR24, c[0x0][0x370] ;  /* 0x0000dc0000187ab9 */ /* 0x000fe20000000a00 */
[----:B------:R-:W-:Y:S01]  /*2da0*/  ULDC.64 UR26, c[0x0][0x350] ;  /* 0x0000d400001a7ab9 */ /* 0x000fe20000000a00 */
[----:B------:R-:W-:Y:S01]  /*2db0*/  ULDC.64 UR20, c[0x0][0x360] ;  /* 0x0000d80000147ab9 */ /* 0x000fe20000000a00 */
[C---:B------:R-:W-:Y:S01]  /*2dc0*/  IMAD R25, R132.reuse, R25, R3 ;  /* 0x0000001984197224 */ /* 0x040fe200078e0203 */
[----:B------:R-:W-:Y:S01]  /*2dd0*/  ULDC.64 UR22, c[0x0][0x380] ;  /* 0x0000e00000167ab9 */ /* 0x000fe20000000a00 */
[----:B------:R-:W-:Y:S01]  /*2de0*/  IMAD.WIDE.U32 R2, R132, R8, UR6 ;  /* 0x0000000684027e25 */ /* 0x000fe2000f8e0008 */
[----:B------:R-:W-:Y:S01]  /*2df0*/  ULDC.64 UR6, c[0x0][0x230] ;  /* 0x00008c0000067ab9 */ /* 0x000fe20000000a00 */
[----:B------:R-:W1:Y:S01]  /*2e00*/  LDC R79, c[0x0][0x218] ;  /* 0x00008600ff4f7b82 */ /* 0x000e620000000800 */
[----:B------:R-:W-:Y:S01]  /*2e10*/  IADD3 R24, R5, R25, RZ ;  /* 0x0000001905187210 */ /* 0x000fe20007ffe0ff */
[----:B------:R-:W-:Y:S01]  /*2e20*/  IMAD.WIDE.U32 R52, R135, UR6, RZ ;  /* 0x0000000687347c25 */ /* 0x000fe2000f8e00ff */
[----:B------:R-:W-:Y:S01]  /*2e30*/  IADD3 R28, R3, R9, RZ ;  /* 0x00000009031c7210 */ /* 0x000fe20007ffe0ff */
[----:B------:R-:W-:Y:S01]  /*2e40*/  ULDC.64 UR8, c[0x0][0x238] ;  /* 0x00008e0000087ab9 */ /* 0x000fe20000000a00 */
[----:B--2---:R-:W-:Y:S01]  /*2e50*/  LEA R26, P0, R2, R26, 0x3 ;  /* 0x0000001a021a7211 */ /* 0x004fe200078018ff */
[----:B------:R-:W-:Y:S01]  /*2e60*/  ULDC.64 UR10, c[0x0][0x250] ;  /* 0x00009400000a7ab9 */ /* 0x000fe20000000a00 */
[----:B---3--:R-:W-:Y:S01]  /*2e70*/  LEA R8, P1, R4, R30, 0x3 ;  /* 0x0000001e04087211 */ /* 0x008fe200078218ff */
[----:B------:R-:W2:Y:S01]  /*2e80*/  LDC.64 R58, c[0x0][0x3c8] ;  /* 0x0000f200ff3a7b82 */ /* 0x000ea20000000a00 */
[----:B------:R-:W-:Y:S01]  /*2e90*/  SHF.L.U32 R5, R130, 0x2, RZ ;  /* 0x0000000282057819 */ /* 0x000fe200000006ff */
[----:B------:R-:W-:Y:S01]  /*2ea0*/  ULDC.64 UR18, c[0x0][0x270] ;  /* 0x00009c0000127ab9 */ /* 0x000fe20000000a00 */
[----:B------:R-:W-:-:S02]  /*2eb0*/  LEA.HI.X R28, R2, R27, R28, 0x3, P0 ;  /* 0x0000001b021c7211 */ /* 0x000fc400000f1c1c */
[----:B------:R-:W-:Y:S02]  /*2ec0*/  LEA.HI.X R24, R4, R31, R24, 0x3, P1 ;  /* 0x0000001f04187211 */ /* 0x000fe400008f1c18 */
[----:B------:R-:W-:Y:S01]  /*2ed0*/  SHF.R.U32.HI R9, RZ, 0x1e, R130 ;  /* 0x0000001eff097819 */ /* 0x000fe20000011682 */
[----:B------:R-:W3:Y:S01]  /*2ee0*/  LDC.64 R60, c[0x0][0x360] ;  /* 0x0000d800ff3c7b82 */ /* 0x000ee20000000a00 */
[C---:B------:R-:W-:Y:S02]  /*2ef0*/  IADD3 R2, P0, R5.reuse, R26, RZ ;  /* 0x0000001a05027210 */ /* 0x040fe40007f1e0ff */
[----:B------:R-:W-:Y:S02]  /*2f00*/  IADD3 R4, P1, R5, R8, RZ ;  /* 0x0000000805047210 */ /* 0x000fe40007f3e0ff */
[C---:B------:R-:W-:Y:S02]  /*2f10*/  IADD3.X R3, R9.reuse, R28, RZ, P0, !PT ;  /* 0x0000001c09037210 */ /* 0x040fe400007fe4ff */
[----:B------:R-:W-:Y:S01]  /*2f20*/  IADD3.X R5, R9, R24, RZ, P1, !PT ;  /* 0x0000001809057210 */ /* 0x000fe20000ffe4ff */
[----:B------:R-:W-:Y:S01]  /*2f30*/  IMAD R9, R0, -0x100, RZ ;  /* 0xffffff0000097824 */ /* 0x000fe200078e02ff */
[----:B------:R-:W-:Y:S01]  /*2f40*/  LEA.HI R8, R76, R76, RZ, 0x1 ;  /* 0x0000004c4c087211 */ /* 0x000fe200078f08ff */
[----:B------:R-:W-:Y:S01]  /*2f50*/  IMAD R0, R136, UR6, RZ ;  /* 0x0000000688007c24 */ /* 0x000fe2000f8e02ff */
[----:B------:R-:W4:Y:S01]  /*2f60*/  LDC.64 R62, c[0x0][0x3d0] ;  /* 0x0000f400ff3e7b82 */ /* 0x000f220000000a00 */
[----:B------:R-:W-:Y:S01]  /*2f70*/  IMAD.WIDE R2, R9, 0x4, R2 ;  /* 0x0000000409027825 */ /* 0x000fe200078e0202 */
[----:B------:R-:W-:Y:S01]  /*2f80*/  LOP3.LUT R25, R8, 0xfffffe, RZ, 0xc0, !PT ;  /* 0x00fffffe08197812 */ /* 0x000fe200078ec0ff */
[----:B------:R-:W-:-:S02]  /*2f90*/  UMOV UR6, URZ ;  /* 0x0000003f00067c82 */ /* 0x000fc40008000000 */
[----:B------:R-:W-:Y:S01]  /*2fa0*/  IMAD.WIDE R4, R9, 0x4, R4 ;  /* 0x0000000409047825 */ /* 0x000fe200078e0204 */
[----:B------:R-:W-:Y:S02]  /*2fb0*/  IADD3 R24, P5, R2, -0x380, RZ ;  /* 0xfffffc8002187810 */ /* 0x000fe40007fbe0ff */
[----:B------:R-:W-:Y:S01]  /*2fc0*/  IADD3 R76, R76, -R25, RZ ;  /* 0x800000194c4c7210 */ /* 0x000fe20007ffe0ff */
[----:B------:R-:W0:Y:S01]  /*2fd0*/  LDC.64 R64, c[0x0][0x380] ;  /* 0x0000e000ff407b82 */ /* 0x000e220000000a00 */
[C---:B------:R-:W-:Y:S02]  /*2fe0*/  IADD3.X R25, R3.reuse, -0x1, RZ, P5, !PT ;  /* 0xffffffff03197810 */ /* 0x040fe40002ffe4ff */
[C---:B------:R-:W-:Y:S02]  /*2ff0*/  IADD3 R36, P5, R2.reuse, -0x80, RZ ;  /* 0xffffff8002247810 */ /* 0x040fe40007fbe0ff */
[C---:B------:R-:W-:Y:S02]  /*3000*/  IADD3 R26, P4, R2.reuse, -0x300, RZ ;  /* 0xfffffd00021a7810 */ /* 0x040fe40007f9e0ff */
[----:B------:R-:W-:Y:S01]  /*3010*/  IADD3.X R37, R3, -0x1, RZ, P5, !PT ;  /* 0xffffffff03257810 */ /* 0x000fe20002ffe4ff */
[----:B------:R-:W0:Y:S01]  /*3020*/  LDC.64 R66, c[0x0][0x2d0] ;  /* 0x0000b400ff427b82 */ /* 0x000e220000000a00 */
[----:B------:R-:W-:-:S02]  /*3030*/  IADD3 R28, P3, R2, -0x280, RZ ;  /* 0xfffffd80021c7810 */ /* 0x000fc40007f7e0ff */
[C---:B------:R-:W-:Y:S02]  /*3040*/  IADD3 R30, P2, R2.reuse, -0x200, RZ ;  /* 0xfffffe00021e7810 */ /* 0x040fe40007f5e0ff */
[C---:B------:R-:W-:Y:S02]  /*3050*/  IADD3 R32, P1, R2.reuse, -0x180, RZ ;  /* 0xfffffe8002207810 */ /* 0x040fe40007f3e0ff */
[----:B------:R-:W-:Y:S01]  /*3060*/  IADD3 R34, P0, R2, -0x100, RZ ;  /* 0xffffff0002227810 */ /* 0x000fe20007f1e0ff */
[----:B------:R-:W-:Y:S01]  /*3070*/  FADD.FTZ R2, R55, R55 ;  /* 0x0000003737027221 */ /* 0x000fe20000010000 */
[----:B------:R-:W-:Y:S01]  /*3080*/  IADD3 R38, P5, R4, -0x380, RZ ;  /* 0xfffffc8004267810 */ /* 0x000fe20007fbe0ff */
[----:B------:R-:W0:Y:S01]  /*3090*/  LDC.64 R54, c[0x0][0x368] ;  /* 0x0000da00ff367b82 */ /* 0x000e220000000a00 */
[C---:B------:R-:W-:Y:S02]  /*30a0*/  IADD3.X R27, R3.reuse, -0x1, RZ, P4, !PT ;  /* 0xffffffff031b7810 */ /* 0x040fe400027fe4ff */
[----:B------:R-:W-:-:S02]  /*30b0*/  IADD3.X R29, R3, -0x1, RZ, P3, !PT ;  /* 0xffffffff031d7810 */ /* 0x000fc40001ffe4ff */
[C---:B------:R-:W-:Y:S02]  /*30c0*/  IADD3.X R31, R3.reuse, -0x1, RZ, P2, !PT ;  /* 0xffffffff031f7810 */ /* 0x040fe400017fe4ff */
[C---:B------:R-:W-:Y:S02]  /*30d0*/  IADD3.X R33, R3.reuse, -0x1, RZ, P1, !PT ;  /* 0xffffffff03217810 */ /* 0x040fe40000ffe4ff */
[----:B------:R-:W-:Y:S01]  /*30e0*/  IADD3.X R35, R3, -0x1, RZ, P0, !PT ;  /* 0xffffffff03237810 */ /* 0x000fe200007fe4ff */
[----:B------:R-:W-:Y:S01]  /*30f0*/  FADD.FTZ R3, R11, R11 ;  /* 0x0000000b0b037221 */ /* 0x000fe20000010000 */
[----:B------:R-:W-:Y:S02]  /*3100*/  IADD3.X R39, R5, -0x1, RZ, P5, !PT ;  /* 0xffffffff05277810 */ /* 0x000fe40002ffe4ff */
[C---:B------:R-:W-:Y:S02]  /*3110*/  IADD3 R40, P4, R4.reuse, -0x300, RZ ;  /* 0xfffffd0004287810 */ /* 0x040fe40007f9e0ff */
[----:B------:R-:W-:-:S02]  /*3120*/  IADD3 R42, P3, R4, -0x280, RZ ;  /* 0xfffffd80042a7810 */ /* 0x000fc40007f7e0ff */
[C---:B------:R-:W-:Y:S02]  /*3130*/  IADD3 R44, P2, R4.reuse, -0x200, RZ ;  /* 0xfffffe00042c7810 */ /* 0x040fe40007f5e0ff */
[C---:B------:R-:W-:Y:S02]  /*3140*/  IADD3 R46, P1, R4.reuse, -0x180, RZ ;  /* 0xfffffe80042e7810 */ /* 0x040fe40007f3e0ff */
[C---:B------:R-:W-:Y:S02]  /*3150*/  IADD3 R48, P0, R4.reuse, -0x100, RZ ;  /* 0xffffff0004307810 */ /* 0x040fe40007f1e0ff */
[----:B------:R-:W-:Y:S01]  /*3160*/  IADD3 R50, P5, R4, -0x80, RZ ;  /* 0xffffff8004327810 */ /* 0x000fe20007fbe0ff */
[----:B------:R-:W-:Y:S01]  /*3170*/  FADD.FTZ R4, R10, R10 ;  /* 0x0000000a0a047221 */ /* 0x000fe20000010000 */
[C---:B------:R-:W-:Y:S02]  /*3180*/  IADD3.X R41, R5.reuse, -0x1, RZ, P4, !PT ;  /* 0xffffffff05297810 */ /* 0x040fe400027fe4ff */
[----:B------:R-:W-:-:S02]  /*3190*/  IADD3.X R43, R5, -0x1, RZ, P3, !PT ;  /* 0xffffffff052b7810 */ /* 0x000fc40001ffe4ff */
[C---:B------:R-:W-:Y:S02]  /*31a0*/  IADD3.X R45, R5.reuse, -0x1, RZ, P2, !PT ;  /* 0xffffffff052d7810 */ /* 0x040fe400017fe4ff */
[C---:B------:R-:W-:Y:S02]  /*31b0*/  IADD3.X R47, R5.reuse, -0x1, RZ, P1, !PT ;  /* 0xffffffff052f7810 */ /* 0x040fe40000ffe4ff */
[C---:B------:R-:W-:Y:S02]  /*31c0*/  IADD3.X R49, R5.reuse, -0x1, RZ, P0, !PT ;  /* 0xffffffff05317810 */ /* 0x040fe400007fe4ff */
[----:B------:R-:W-:Y:S01]  /*31d0*/  IADD3.X R51, R5, -0x1, RZ, P5, !PT ;  /* 0xffffffff05337810 */ /* 0x000fe20002ffe4ff */
[----:B------:R-:W-:Y:S02]  /*31e0*/  IMAD R5, R135, UR7, R0 ;  /* 0x0000000787057c24 */ /* 0x000fe4000f8e0200 */
[----:B------:R-:W-:Y:S01]  /*31f0*/  FADD.FTZ R0, R57, R57 ;  /* 0x0000003939007221 */ /* 0x000fe20000010000 */
[----:B------:R-:W-:Y:S01]  /*3200*/  ISETP.GE.AND P0, PT, R16, R77, PT ;  /* 0x0000004d1000720c */ /* 0x000fe20003f06270 */
[----:B------:R-:W0:Y:S01]  /*3210*/  LDC.64 R56, c[0x0][0x348] ;  /* 0x0000d200ff387b82 */ /* 0x000e220000000a00 */
[----:B-1234-:R-:W-:-:S11]  /*3220*/  IADD3 R5, R53, R5, RZ ;  /* 0x0000000535057210 */ /* 0x01efd60007ffe0ff */
.L_x_18211:
[----:B------:R-:W-:Y:S01]  /*3230*/  SHF.R.S32.HI R169, RZ, 0x1f, R75 ;  /* 0x0000001fffa97819 */ /* 0x000fe2000001144b */
[----:B0-----:R-:W-:Y:S01]  /*3240*/  IMAD.WIDE.U32 R8, R75, UR10, R16 ;  /* 0x0000000a4b087c25 */ /* 0x001fe2000f8e0010 */
        /* <DEDUP_REMOVED lines=31> */
[----:B------:R-:W-:-:S02]  /*3440*/  LEA.HI.SX32 R101, R113, R113, 0x1b ;  /* 0x0000007171657211 */ /* 0x000fc400078fdaff */
        /* <DEDUP_REMOVED lines=10> */
[----:B------:R-:W-:Y:S02]  /*34f0*/  IADD3 R146, R113, 0x60, RZ ;  /* 0x0000006071927810 */ /* 0x000fe40007ffe0ff */
[-C--:B------:R-:W-:Y:S01]  /*3500*/  LEA R141, R101, R90.reuse, 0x1 ;  /* 0x0000005a658d7211 */ /* 0x080fe200078e08ff */
[----:B------:R-:W-:Y:S01]  /*3510*/  IMAD.WIDE.U32 R10, R75, UR8, R10 ;  /* 0x000000084b0a7c25 */ /* 0x000fe2000f8e000a */
[----:B------:R-:W-:Y:S02]  /*3520*/  LEA R142, R69, R90, 0x1 ;  /* 0x0000005a458e7211 */ /* 0x000fe400078e08ff */
[----:B------:R-:W-:Y:S02]  /*3530*/  LEA.HI.SX32 R101, R144, R113, 0x1b ;  /* 0x0000007190657211 */ /* 0x000fe400078fdaff */
[----:B0-----:R-:W-:-:S02]  /*3540*/  LEA R68, P1, R10, R66, 0x3 ;  /* 0x000000420a447211 */ /* 0x001fc400078218ff */
[----:B------:R-:W-:Y:S02]  /*3550*/  IADD3 R145, R11, R145, RZ ;  /* 0x000000910b917210 */ /* 0x000fe40007ffe0ff */
[----:B------:R-:W-:Y:S02]  /*3560*/  LEA.HI.SX32 R143, R146, R113, 0x1b ;  /* 0x00000071928f7211 */ /* 0x000fe400078fdaff */
[----:B------:R-:W-:Y:S02]  /*3570*/  LEA.HI.X R69, R10, R67, R145, 0x3, P1 ;  /* 0x000000430a457211 */ /* 0x000fe400008f1c91 */
[----:B------:R-:W-:Y:S02]  /*3580*/  IADD3 R10, R113, 0x80, RZ ;  /* 0x00000080710a7810 */ /* 0x000fe40007ffe0ff */
[----:B------:R-:W-:Y:S02]  /*3590*/  LEA R11, R101, R90, 0x1 ;  /* 0x0000005a650b7211 */ /* 0x000fe400078e08ff */
[----:B------:R-:W-:Y:S01]  /*35a0*/  IADD3 R146, R113, 0xa0, RZ ;  /* 0x000000a071927810 */ /* 0x000fe20007ffe0ff */
[----:B------:R-:W4:Y:S01]  /*35b0*/  LDG.E.64 R68, desc[UR12][R68.64] ;  /* 0x0000000c44447981 */ /* 0x000f22000c1e1b00 */
[----:B------:R-:W-:-:S02]  /*35c0*/  LEA.HI.SX32 R101, R10, R113, 0x1b ;  /* 0x000000710a657211 */ /* 0x000fc400078fdaff */
[-C--:B------:R-:W-:Y:S02]  /*35d0*/  LEA R144, R143, R90.reuse, 0x1 ;  /* 0x0000005a8f907211 */ /* 0x080fe400078e08ff */
[----:B------:R-:W-:Y:S02]  /*35e0*/  LEA.HI.SX32 R143, R146, R113, 0x1b ;  /* 0x00000071928f7211 */ /* 0x000fe400078fdaff */
[----:B------:R-:W-:Y:S02]  /*35f0*/  LEA R146, R101, R90, 0x1 ;  /* 0x0000005a65927211 */ /* 0x000fe400078e08ff */
[----:B------:R-:W-:Y:S02]  /*3600*/  IADD3 R101, -R18, R79, RZ ;  /* 0x0000004f12657210 */ /* 0x000fe40007ffe1ff */
[C---:B------:R-:W-:Y:S02]  /*3610*/  IADD3 R148, R113.reuse, 0xc0, RZ ;  /* 0x000000c071947810 */ /* 0x040fe40007ffe0ff */
[----:B------:R-:W-:-:S02]  /*3620*/  IADD3 R150, R113, 0xe0, RZ ;  /* 0x000000e071967810 */ /* 0x000fc40007ffe0ff */
[-C--:B------:R-:W-:Y:S02]  /*3630*/  LEA.HI.SX32 R145, R148, R113.reuse, 0x1b ;  /* 0x0000007194917211 */ /* 0x080fe400078fdaff */
[----:B------:R-:W-:Y:S02]  /*3640*/  LEA.HI.SX32 R147, R150, R113, 0x1b ;  /* 0x0000007196937211 */ /* 0x000fe400078fdaff */
[-C--:B------:R-:W-:Y:S02]  /*3650*/  LEA R143, R143, R90.reuse, 0x1 ;  /* 0x0000005a8f8f7211 */ /* 0x080fe400078e08ff */
[-C--:B------:R-:W-:Y:S02]  /*3660*/  LEA R148, R145, R90.reuse, 0x1 ;  /* 0x0000005a91947211 */ /* 0x080fe400078e08ff */
[----:B------:R-:W-:Y:S02]  /*3670*/  LEA R147, R147, R90, 0x1 ;  /* 0x0000005a93937211 */ /* 0x000fe400078e08ff */
[----:B------:R-:W-:-:S02]  /*3680*/  PRMT R150, RZ, 0x7610, R150 ;  /* 0x00007610ff967816 */ /* 0x000fc40000000096 */
[----:B------:R-:W-:Y:S02]  /*3690*/  PRMT R157, RZ, 0x7610, R157 ;  /* 0x00007610ff9d7816 */ /* 0x000fe4000000009d */
        /* <DEDUP_REMOVED lines=10> */
[----:B------:R-:W-:Y:S01]  /*3740*/  ISETP.GE.AND P4, PT, R112, R71, PT ;  /* 0x000000477000720c */ /* 0x000fe20003f86270 */
[----:B------:R-:W-:Y:S01]  /*3750*/  STS.U16 [R146+0x100], R137 ;  /* 0x0001008992007388 */ /* 0x000fe20000000400 */
[----:B0-----:R-:W-:-:S03]  /*3760*/  PRMT R73, RZ, 0x7610, R73 ;  /* 0x00007610ff497816 */ /* 0x001fc60000000049 */
[----:B------:R-:W-:Y:S01]  /*3770*/  STS.U16 [R143+0x140], R138 ;  /* 0x0001408a8f007388 */ /* 0x000fe20000000400 */
[----:B------:R-:W-:-:S03]  /*3780*/  ISETP.GE.AND P1, PT, R110, R71, PT ;  /* 0x000000476e00720c */ /* 0x000fc60003f26270 */
[----:B------:R0:W-:Y:S01]  /*3790*/  STS.U16 [R148+0x180], R139 ;  /* 0x0001808b94007388 */ /* 0x0001e20000000400 */
[----:B------:R-:W-:-:S03]  /*37a0*/  ISETP.GE.AND P3, PT, R108, R71, PT ;  /* 0x000000476c00720c */ /* 0x000fc60003f66270 */
        /* <DEDUP_REMOVED lines=8> */
[----:B0-----:R-:W-:Y:S01]  /*3830*/  PRMT R139, RZ, 0x7610, R139 ;  /* 0x00007610ff8b7816 */ /* 0x001fe2000000008b */
[----:B------:R-:W4:Y:S01]  /*3840*/  @!P3 LDG.E.U16 R157, desc[UR12][R8.64+0x100] ;  /* 0x0001000c089db981 */ /* 0x000f22000c1e1500 */
[----:B------:R-:W-:-:S04]  /*3850*/  PRMT R138, RZ, 0x7610, R138 ;  /* 0x00007610ff8a7816 */ /* 0x000fc8000000008a */
        /* <DEDUP_REMOVED lines=10> */
[----:B------:R-:W-:Y:S02]  /*3900*/  SHF.L.U32 R10, R113, 0x3, RZ ;  /* 0x00000003710a7819 */ /* 0x000fe400000006ff */
[----:B------:R-:W-:Y:S04]  /*3910*/  MUFU.SIN R163, R72 ;  /* 0x0000004800a37308 */ /* 0x000fe80000000400 */
[----:B------:R-:W0:Y:S01]  /*3920*/  @!P2 LDC R167, c[0x0][0x21c] ;  /* 0x00008700ffa7ab82 */ /* 0x000e220000000800 */
[----:B------:R-:W-:Y:S02]  /*3930*/  LEA.HI.SX32 R71, R10, R10, 0x1b ;  /* 0x0000000a0a477211 */ /* 0x000fe400078fdaff */
[----:B------:R-:W-:Y:S01]  /*3940*/  ISETP.NE.AND P1, PT, R130, RZ, PT ;  /* 0x000000ff8200720c */ /* 0x000fe20003f25270 */
[----:B------:R-:W-:Y:S01]  /*3950*/  MUFU.COS R165, R72 ;  /* 0x0000004800a57308 */ /* 0x000fe20000000000 */
[----:B------:R-:W-:-:S05]  /*3960*/  LEA R137, R71, R90, 0x1 ;  /* 0x0000005a47897211 */ /* 0x000fca00078e08ff */
[----:B------:R-:W-:Y:S02]  /*3970*/  LDS.U16 R145, [R137+0x2] ;  /* 0x0000020089917984 */ /* 0x000fe40000000400 */
[----:B------:R-:W1:Y:S02]  /*3980*/  MUFU.EX2 R8, R8 ;  /* 0x0000000800087308 */ /* 0x000e640000000800 */
[----:B------:R-:W4:Y:S01]  /*3990*/  LDS.U16 R140, [R137] ;  /* 0x00000000898c7984 */ /* 0x000f220000000400 */
[----:B------:R-:W-:-:S03]  /*39a0*/  LEA R9, R76, R75, 0x8 ;  /* 0x0000004b4c097211 */ /* 0x000fc600078e40ff */
[----:B------:R-:W4:Y:S01]  /*39b0*/  LDS.U16 R149, [R137+0x4] ;  /* 0x0000040089957984 */ /* 0x000f220000000400 */
[----:B------:R-:W-:-:S03]  /*39c0*/  @P1 IADD3 R9, R130, 0x200, RZ ;  /* 0x0000020082091810 */ /* 0x000fc60007ffe0ff */
[----:B------:R-:W4:Y:S04]  /*39d0*/  LDS.U16 R151, [R137+0x6] ;  /* 0x0000060089977984 */ /* 0x000f280000000400 */
[----:B------:R-:W-:Y:S04]  /*39e0*/  LDS.U16 R153, [R137+0x8] ;  /* 0x0000080089997984 */ /* 0x000fe80000000400 */
[----:B------:R-:W4:Y:S04]  /*39f0*/  LDS.U16 R154, [R137+0xa] ;  /* 0x00000a00899a7984 */ /* 0x000f280000000400 */
[----:B------:R-:W4:Y:S04]  /*3a00*/  LDS.U16 R155, [R137+0xc] ;  /* 0x00000c00899b7984 */ /* 0x000f280000000400 */
[----:B------:R-:W4:Y:S01]  /*3a10*/  LDS.U16 R166, [R137+0xe] ;  /* 0x00000e0089a67984 */ /* 0x000f220000000400 */
[----:B------:R-:W-:Y:S01]  /*3a20*/  @!P2 IADD3 R10, R103, -0x2, RZ ;  /* 0xfffffffe670aa810 */ /* 0x000fe20007ffe0ff */
[----:B-1----:R-:W-:-:S04]  /*3a30*/  FMUL.FTZ R72, R8, R165 ;  /* 0x000000a508487220 */ /* 0x002fc80000410000 */
[----:B0-----:R-:W-:Y:S01]  /*3a40*/  @!P2 IMAD R167, R10, R167, R75 ;  /* 0x000000a70aa7a224 */ /* 0x001fe200078e024b */
[----:B------:R-:W-:Y:S01]  /*3a50*/  BSSY B0, `(.L_x_18181) ;  /* 0x0000074000007945 */ /* 0x000fe20003800000 */
[----:B--2---:R0:W-:Y:S04]  /*3a60*/  STS.U16 [R141+0x210], R70 ;  /* 0x000210468d007388 */ /* 0x0041e80000000400 */
[----:B---3--:R1:W-:Y:S04]  /*3a70*/  STS.U16 [R142+0x250], R73 ;  /* 0x000250498e007388 */ /* 0x0083e80000000400 */
[----:B----4-:R-:W-:Y:S01]  /*3a80*/  STS.U16 [R11+0x290], R150 ;  /* 0x000290960b007388 */ /* 0x010fe20000000400 */
[----:B0-----:R-:W-:Y:S01]  /*3a90*/  LEA R141, R9, R90, 0x3 ;  /* 0x0000005a098d7211 */ /* 0x001fe200078e18ff */
[----:B-1----:R-:W-:-:S02]  /*3aa0*/  FMUL.FTZ R73, R8, R163 ;  /* 0x000000a308497220 */ /* 0x002fc40000410000 */
[----:B------:R-:W-:Y:S04]  /*3ab0*/  STS.U16 [R144+0x2d0], R139 ;  /* 0x0002d08b90007388 */ /* 0x000fe80000000400 */
[----:B------:R-:W-:Y:S04]  /*3ac0*/  STS.U16 [R146+0x310], R157 ;  /* 0x0003109d92007388 */ /* 0x000fe80000000400 */
[----:B------:R-:W-:Y:S04]  /*3ad0*/  STS.U16 [R143+0x350], R138 ;  /* 0x0003508a8f007388 */ /* 0x000fe80000000400 */
[----:B------:R-:W-:Y:S04]  /*3ae0*/  STS.U16 [R148+0x390], R159 ;  /* 0x0003909f94007388 */ /* 0x000fe80000000400 */
[----:B------:R0:W-:Y:S01]  /*3af0*/  STS.U16 [R147+0x3d0], R152 ;  /* 0x0003d09893007388 */ /* 0x0001e20000000400 */
        /* <DEDUP_REMOVED lines=8> */
[----:B------:R0:W1:Y:S04]  /*3b80*/  LDS.U16 R11, [R137+0x21e] ;  /* 0x00021e00890b7984 */ /* 0x0000680000000400 */
[----:B------:R2:W-:Y:S01]  /*3b90*/  STS.64 [R141+0x10b0], R72 ;  /* 0x0010b0488d007388 */ /* 0x0005e20000000a00 */
[----:B------:R-:W-:-:S04]  /*3ba0*/  FMUL.FTZ R142, R69, R94 ;  /* 0x0000005e458e7220 */ /* 0x000fc80000410000 */
[----:B0-----:R-:W-:Y:S01]  /*3bb0*/  FMUL.RZ R147, R142, 0.15915493667125701904 ;  /* 0x3e22f9838e937820 */ /* 0x001fe2000040c000 */
[----:B------:R-:W-:Y:S01]  /*3bc0*/  FMUL.FTZ R142, R161, R94 ;  /* 0x0000005ea18e7220 */ /* 0x000fe20000410000 */
[----:B------:R-:W-:Y:S01]  /*3bd0*/  FMUL.FTZ R137, R69, R96 ;  /* 0x0000006045897220 */ /* 0x000fe20000410000 */
[----:B------:R-:W-:Y:S01]  /*3be0*/  CS2R R70, SRZ ;  /* 0x0000000000467805 */ /* 0x000fe2000001ff00 */
[----:B------:R-:W-:Y:S01]  /*3bf0*/  MUFU.SIN R159, R147 ;  /* 0x00000093009f7308 */ /* 0x000fe20000000400 */
[----:B------:R-:W-:Y:S01]  /*3c00*/  @!P2 IMAD.WIDE R138, R167, 0x10, R14 ;  /* 0x00000010a78aa825 */ /* 0x000fe200078e020e */
[----:B------:R-:W-:Y:S03]  /*3c10*/  BAR.SYNC.DEFER_BLOCKING 0x0 ;  /* 0x0000000000007b1d */ /* 0x000fe60000010000 */
[----:B------:R-:W-:-:S03]  /*3c20*/  FMUL.RZ R156, R137, 0.15915493667125701904 ;  /* 0x3e22f983899c7820 */ /* 0x000fc6000040c000 */
[----:B------:R-:W0:Y:S01]  /*3c30*/  MUFU.EX2 R142, R142 ;  /* 0x0000008e008e7308 */ /* 0x000e220000000800 */
[----:B------:R-:W-:Y:S01]  /*3c40*/  FMUL.FTZ R137, R69, R93 ;  /* 0x0000005d45897220 */ /* 0x000fe20000410000 */
[----:B------:R-:W-:-:S06]  /*3c50*/  FMUL.FTZ R143, R161, R96 ;  /* 0x00000060a18f7220 */ /* 0x000fcc0000410000 */
[----:B------:R-:W3:Y:S01]  /*3c60*/  MUFU.COS R157, R147 ;  /* 0x00000093009d7308 */ /* 0x000ee20000000000 */
[----:B------:R-:W-:Y:S01]  /*3c70*/  FMUL.RZ R165, R137, 0.15915493667125701904 ;  /* 0x3e22f98389a57820 */ /* 0x000fe2000040c000 */
[----:B------:R-:W-:Y:S02]  /*3c80*/  SHF.L.U32 R137, R140, 0x10, RZ ;  /* 0x000000108c897819 */ /* 0x000fe400000006ff */
[----:B--2---:R-:W-:Y:S01]  /*3c90*/  SHF.L.U32 R141, R20, 0x10, RZ ;  /* 0x00000010148d7819 */ /* 0x004fe200000006ff */
[----:B------:R2:W5:Y:S03]  /*3ca0*/  @!P2 LDG.E.64 R70, desc[UR12][R138.64+0x8] ;  /* 0x0000080c8a46a981 */ /* 0x000566000c1e1b00 */
[----:B------:R4:W-:Y:S01]  /*3cb0*/  MUFU.EX2 R163, R143 ;  /* 0x0000008f00a37308 */ /* 0x0009e20000000800 */
[----:B------:R-:W-:Y:S01]  /*3cc0*/  FMUL.FTZ R152, R137, R98 ;  /* 0x0000006289987220 */ /* 0x000fe20000410000 */
[----:B--2---:R-:W-:-:S06]  /*3cd0*/  SHF.L.U32 R139, R145, 0x10, RZ ;  /* 0x00000010918b7819 */ /* 0x004fcc00000006ff */
[----:B------:R-:W2:Y:S01]  /*3ce0*/  MUFU.SIN R138, R156 ;  /* 0x0000009c008a7308 */ /* 0x000ea20000000400 */
[----:B------:R-:W-:Y:S01]  /*3cf0*/  FMUL.FTZ R160, R139, R98 ;  /* 0x000000628ba07220 */ /* 0x000fe20000410000 */
[----:B0-----:R-:W-:-:S06]  /*3d00*/  FMUL.FTZ R159, R142, R159 ;  /* 0x0000009f8e9f7220 */ /* 0x001fcc0000410000 */
[----:B------:R0:W1:Y:S01]  /*3d10*/  MUFU.COS R162, R156 ;  /* 0x0000009c00a27308 */ /* 0x0000620000000000 */
[C---:B------:R-:W-:Y:S01]  /*3d20*/  FMUL.FTZ R160, R141.reuse, R160 ;  /* 0x000000a08da07220 */ /* 0x040fe20000410000 */
[----:B------:R-:W-:Y:S01]  /*3d30*/  FMUL.FTZ R152, R141, R152 ;  /* 0x000000988d987220 */ /* 0x000fe20000410000 */
[----:B------:R-:W-:Y:S01]  /*3d40*/  FMUL.FTZ R161, R161, R93 ;  /* 0x0000005da1a17220 */ /* 0x000fe20000410000 */
[----:B----4-:R-:W-:Y:S01]  /*3d50*/  SHF.L.U32 R143, R149, 0x10, RZ ;  /* 0x00000010958f7819 */ /* 0x010fe200000006ff */
[----:B---3--:R-:W-:Y:S01]  /*3d60*/  FMUL.FTZ R157, R142, R157 ;  /* 0x0000009d8e9d7220 */ /* 0x008fe20000410000 */
[----:B------:R-:W-:Y:S01]  /*3d70*/  FMUL.FTZ R149, R159, R160 ;  /* 0x000000a09f957220 */ /* 0x000fe20000410000 */
[----:B------:R-:W-:Y:S01]  /*3d80*/  SHF.L.U32 R145, R151, 0x10, RZ ;  /* 0x0000001097917819 */ /* 0x000fe200000006ff */
[----:B------:R-:W-:Y:S01]  /*3d90*/  FMUL.FTZ R142, R159, R152 ;  /* 0x000000989f8e7220 */ /* 0x000fe20000410000 */
[----:B------:R2:W-:Y:S01]  /*3da0*/  MUFU.EX2 R167, R161 ;  /* 0x000000a100a77308 */ /* 0x0005e20000000800 */
[----:B------:R-:W-:Y:S01]  /*3db0*/  SHF.L.U32 R147, R88, 0x10, RZ ;  /* 0x0000001058937819 */ /* 0x000fe200000006ff */
[----:B------:R-:W-:Y:S01]  /*3dc0*/  FMUL.FTZ R158, R143, R94 ;  /* 0x0000005e8f9e7220 */ /* 0x000fe20000410000 */
[----:B------:R-:W-:Y:S01]  /*3dd0*/  FFMA.FTZ R149, R157, R152, -R149 ;  /* 0x000000989d957223 */ /* 0x000fe20000010895 */
[----:B0-----:R-:W-:Y:S01]  /*3de0*/  FMUL.FTZ R156, R145, R94 ;  /* 0x0000005e919c7220 */ /* 0x001fe20000410000 */
[----:B------:R-:W-:-:S03]  /*3df0*/  FFMA.FTZ R142, R157, R160, R142 ;  /* 0x000000a09d8e7223 */ /* 0x000fc6000001008e */
[----:B------:R-:W0:Y:S01]  /*3e00*/  MUFU.COS R140, R165 ;  /* 0x000000a5008c7308 */ /* 0x000e220000000000 */
[----:B--2---:R-:W-:Y:S01]  /*3e10*/  FMUL.FTZ R161, R163, R138 ;  /* 0x0000008aa3a17220 */ /* 0x004fe20000410000 */
[----:B------:R-:W-:-:S06]  /*3e20*/  FFMA.FTZ R138, R147, R158, R149 ;  /* 0x0000009e938a7223 */ /* 0x000fcc0000010095 */
[----:B------:R0:W2:Y:S01]  /*3e30*/  MUFU.SIN R164, R165 ;  /* 0x000000a500a47308 */ /* 0x0000a20000000400 */
[----:B------:R-:W-:Y:S01]  /*3e40*/  FFMA.FTZ R142, R147, R156, R142 ;  /* 0x0000009c938e7223 */ /* 0x000fe2000001008e */
[----:B-1----:R-:W-:Y:S01]  /*3e50*/  FMUL.FTZ R163, R163, R162 ;  /* 0x000000a2a3a37220 */ /* 0x002fe20000410000 */
[C---:B------:R-:W-:Y:S02]  /*3e60*/  FMUL.FTZ R149, R161.reuse, R138 ;  /* 0x0000008aa1957220 */ /* 0x040fe40000410000 */
[-C--:B------:R-:W-:Y:S02]  /*3e70*/  FMUL.FTZ R162, R161, R142.reuse ;  /* 0x0000008ea1a27220 */ /* 0x080fe40000410000 */
[C---:B------:R-:W-:Y:S01]  /*3e80*/  FFMA.FTZ R142, R163.reuse, R142, R149 ;  /* 0x0000008ea38e7223 */ /* 0x040fe20000010095 */
[----:B------:R-:W-:Y:S01]  /*3e90*/  SHF.L.U32 R149, R154, 0x10, RZ ;  /* 0x000000109a957819 */ /* 0x000fe200000006ff */
[----:B------:R-:W-:Y:S01]  /*3ea0*/  FFMA.FTZ R173, R163, R138, -R162 ;  /* 0x0000008aa3ad7223 */ /* 0x000fe200000108a2 */
[-C--:B------:R-:W-:Y:S01]  /*3eb0*/  FMUL.FTZ R138, R72, R159.reuse ;  /* 0x0000009f488a7220 */ /* 0x080fe20000410000 */
[----:B0-----:R-:W-:Y:S01]  /*3ec0*/  FMUL.FTZ R165, R167, R140 ;  /* 0x0000008ca7a57220 */ /* 0x001fe20000410000 */
[----:B------:R-:W-:Y:S01]  /*3ed0*/  SHF.L.U32 R151, R153, 0x10, RZ ;  /* 0x0000001099977819 */ /* 0x000fe200000006ff */
[----:B------:R-:W-:Y:S01]  /*3ee0*/  FMUL.FTZ R171, R73, R159 ;  /* 0x0000009f49ab7220 */ /* 0x000fe20000410000 */
[----:B------:R-:W-:Y:S01]  /*3ef0*/  SHF.L.U32 R153, R21, 0x10, RZ ;  /* 0x0000001015997819 */ /* 0x000fe200000006ff */
[-C--:B------:R-:W-:Y:S01]  /*3f00*/  FFMA.FTZ R140, R73, R157.reuse, R138 ;  /* 0x0000009d498c7223 */ /* 0x080fe2000001008a */
[----:B------:R-:W-:Y:S01]  /*3f10*/  ISETP.NE.AND P2, PT, R130, 0x1f, PT ;  /* 0x0000001f8200780c */ /* 0x000fe20003f45270 */
[----:B--2---:R-:W-:Y:S01]  /*3f20*/  FMUL.FTZ R167, R167, R164 ;  /* 0x000000a4a7a77220 */ /* 0x004fe20000410000 */
[-C--:B------:R-:W-:Y:S01]  /*3f30*/  FMUL.FTZ R164, R149, R96.reuse ;  /* 0x0000006095a47220 */ /* 0x080fe20000410000 */
[----:B------:R-:W-:Y:S01]  /*3f40*/  FFMA.FTZ R138, R72, R157, -R171 ;  /* 0x0000009d488a7223 */ /* 0x000fe200000108ab */
[----:B------:R-:W-:-:S02]  /*3f50*/  FMUL.FTZ R162, R151, R96 ;  /* 0x0000006097a27220 */ /* 0x000fc40000410000 */
[----:B------:R-:W-:Y:S01]  /*3f60*/  FFMA.FTZ R174, R153, R164, R142 ;  /* 0x000000a499ae7223 */ /* 0x000fe2000001008e */
[C---:B------:R-:W-:Y:S01]  /*3f70*/  FMUL.FTZ R142, R161.reuse, R140 ;  /* 0x0000008ca18e7220 */ /* 0x040fe20000410000 */
[----:B------:R-:W-:Y:S01]  /*3f80*/  FMUL.FTZ R171, R161, R138 ;  /* 0x0000008aa1ab7220 */ /* 0x000fe20000410000 */
[----:B------:R-:W-:Y:S01]  /*3f90*/  FFMA.FTZ R154, R153, R162, R173 ;  /* 0x000000a2999a7223 */ /* 0x000fe200000100ad */
[----:B------:R-:W-:Y:S01]  /*3fa0*/  FMUL.FTZ R176, R167, R174 ;  /* 0x000000aea7b07220 */ /* 0x000fe20000410000 */
[C---:B------:R-:W-:Y:S01]  /*3fb0*/  FFMA.FTZ R170, R163.reuse, R138, -R142 ;  /* 0x0000008aa3aa7223 */ /* 0x040fe2000001088e */
[----:B------:R-:W-:Y:S01]  /*3fc0*/  FFMA.FTZ R172, R163, R140, R171 ;  /* 0x0000008ca3ac7223 */ /* 0x000fe200000100ab */
[-C--:B------:R-:W-:Y:S01]  /*3fd0*/  FMUL.FTZ R173, R167, R154.reuse ;  /* 0x0000009aa7ad7220 */ /* 0x080fe20000410000 */
[----:B------:R-:W-:Y:S01]  /*3fe0*/  FFMA.FTZ R175, R165, R154, -R176 ;  /* 0x0000009aa5af7223 */ /* 0x000fe200000108b0 */
[----:B------:R-:W-:Y:S01]  /*3ff0*/  SHF.L.U32 R140, R155, 0x10, RZ ;  /* 0x000000109b8c7819 */ /* 0x000fe200000006ff */
[----:B------:R-:W-:Y:S01]  /*4000*/  FMUL.FTZ R155, R167, R170 ;  /* 0x000000aaa79b7220 */ /* 0x000fe20000410000 */
[----:B------:R-:W-:-:S03]  /*4010*/  @P2 IADD3 R154, R111, R90, RZ ;  /* 0x0000005a6f9a2210 */ /* 0x000fc60007ffe0ff */
[----:B------:R-:W-:-:S03]  /*4020*/  FFMA.FTZ R176, R165, R172, R155 ;  /* 0x000000aca5b07223 */ /* 0x000fc6000001009b */
[----:B------:R-:W0:Y:S01]  /*4030*/  @P2 LDS.64 R154, [R154+0x20b8] ;  /* 0x0020b8009a9a2984 */ /* 0x000e220000000a00 */
[----:B------:R-:W-:Y:S01]  /*4040*/  SHF.L.U32 R142, R166, 0x10, RZ ;  /* 0x00000010a68e7819 */ /* 0x000fe200000006ff */
[----:B------:R-:W-:Y:S01]  /*4050*/  FFMA.FTZ R174, R165, R174, R173 ;  /* 0x000000aea5ae7223 */ /* 0x000fe200000100ad */
[----:B------:R-:W-:Y:S01]  /*4060*/  SHF.L.U32 R138, R86, 0x10, RZ ;  /* 0x00000010568a7819 */ /* 0x000fe200000006ff */
[----:B------:R-:W-:Y:S01]  /*4070*/  FMUL.FTZ R166, R167, R172 ;  /* 0x000000aca7a67220 */ /* 0x000fe20000410000 */
[-C--:B------:R-:W-:Y:S01]  /*4080*/  FMUL.FTZ R173, R140, R93.reuse ;  /* 0x0000005d8cad7220 */ /* 0x080fe20000410000 */
[----:B------:R-:W-:Y:S02]  /*4090*/  FMUL.FTZ R171, R142, R93 ;  /* 0x0000005d8eab7220 */ /* 0x000fe40000410000 */
[----:B------:R-:W-:Y:S01]  /*40a0*/  FFMA.FTZ R166, R165, R170, -R166 ;  /* 0x000000aaa5a67223 */ /* 0x000fe200000108a6 */
        /* <DEDUP_REMOVED lines=14> */
.L_x_18182:
[----:B------:R-:W-:Y:S05]  /*4190*/  BSYNC B0 ;  /* 0x0000000000007941 */ /* 0x000fea0003800000 */
.L_x_18181:
[----:B------:R-:W2:Y:S01]  /*41a0*/  SHFL.UP PT, R181, R172, 0x1, RZ ;  /* 0x04200000acb57989 */ /* 0x000ea200000e00ff */
[----:B------:R-:W-:Y:S01]  /*41b0*/  ISETP.GE.AND P4, PT, R113, 0x1, PT ;  /* 0x000000017100780c */ /* 0x000fe20003f86270 */
[----:B------:R-:W-:Y:S01]  /*41c0*/  BSSY B0, `(.L_x_18183) ;  /* 0x000009b000007945 */ /* 0x000fe20003800000 */
[----:B------:R-:W-:Y:S01]  /*41d0*/  SHF.L.U32 R9, R9, 0x10, RZ ;  /* 0x0000001009097819 */ /* 0x000fe200000006ff */
[----:B------:R-:W3:Y:S01]  /*41e0*/  SHFL.UP PT, R179, R170, 0x1, RZ ;  /* 0x04200000aab37989 */ /* 0x000ee200000e00ff */
[----:B------:R-:W-:Y:S02]  /*41f0*/  ISETP.GE.OR P3, PT, R103, UR17, P3 ;  /* 0x0000001167007c0c */ /* 0x000fe40009f66670 */
[----:B------:R-:W-:Y:S01]  /*4200*/  SHF.L.U32 R150, R150, 0x10, RZ ;  /* 0x0000001096967819 */ /* 0x000fe200000006ff */
[----:B------:R-:W4:Y:S01]  /*4210*/  SHFL.UP PT, R175, R166, 0x1, RZ ;  /* 0x04200000a6af7989 */ /* 0x000f2200000e00ff */
[----:B------:R-:W-:Y:S02]  /*4220*/  SHF.L.U32 R148, R148, 0x10, RZ ;  /* 0x0000001094947819 */ /* 0x000fe400000006ff */
[----:B------:R-:W-:Y:S01]  /*4230*/  ISETP.GT.U32.AND P6, PT, R168, 0x1d, PT ;  /* 0x0000001da800780c */ /* 0x000fe20003fc4070 */
[----:B------:R-:W0:Y:S04]  /*4240*/  SHFL.UP PT, R177, R176, 0x1, RZ ;  /* 0x04200000b0b17989 */ /* 0x000e2800000e00ff */
[----:B-----5:R-:W-:Y:S04]  /*4250*/  SHFL.IDX PT, R70, R70, RZ, 0x1f ;  /* 0x00001fff46467589 */ /* 0x020fe800000e0000 */
[----:B------:R-:W-:Y:S01]  /*4260*/  SHFL.IDX PT, R71, R71, RZ, 0x1f ;  /* 0x00001fff47477589 */ /* 0x000fe200000e0000 */
[C---:B--2---:R-:W-:Y:S01]  /*4270*/  FMUL.FTZ R174, R176.reuse, R181 ;  /* 0x000000b5b0ae7220 */ /* 0x044fe20000410000 */
[----:B---3--:R-:W-:-:S03]  /*4280*/  FMUL.FTZ R183, R176, R179 ;  /* 0x000000b3b0b77220 */ /* 0x008fc60000410000 */
[----:B------:R-:W-:Y:S01]  /*4290*/  FFMA.FTZ R179, R166, R179, -R174 ;  /* 0x000000b3a6b37223 */ /* 0x000fe200000108ae */
[----:B----4-:R-:W-:Y:S01]  /*42a0*/  FMUL.FTZ R178, R176, R175 ;  /* 0x000000afb0b27220 */ /* 0x010fe20000410000 */
[----:B------:R-:W-:Y:S02]  /*42b0*/  FFMA.FTZ R183, R166, R181, R183 ;  /* 0x000000b5a6b77223 */ /* 0x000fe400000100b7 */
[----:B------:R-:W-:Y:S01]  /*42c0*/  @P4 FADD.FTZ R170, R170, R179 ;  /* 0x000000b3aaaa4221 */ /* 0x000fe20000010000 */
[-C--:B0-----:R-:W-:Y:S01]  /*42d0*/  FMUL.FTZ R174, R176, R177.reuse ;  /* 0x000000b1b0ae7220 */ /* 0x081fe20000410000 */
[----:B------:R-:W-:Y:S01]  /*42e0*/  FFMA.FTZ R177, R166, R177, R178 ;  /* 0x000000b1a6b17223 */ /* 0x000fe200000100b2 */
        /* <DEDUP_REMOVED lines=36> */
[----:B------:R-:W-:-:S02]  /*4530*/  SHF.L.U32 R175, R11, 0x10, RZ ;  /* 0x000000100baf7819 */ /* 0x000fc400000006ff */
[----:B------:R-:W-:Y:S02]  /*4540*/  FSEL R177, R180, R177, !P4 ;  /* 0x000000b1b4b17208 */ /* 0x000fe40006000000 */
[----:B------:R-:W-:Y:S01]  /*4550*/  SHF.L.U32 R11, R10, 0x10, RZ ;  /* 0x000000100a0b7819 */ /* 0x000fe200000006ff */
[----:B------:R-:W2:Y:S01]  /*4560*/  SHFL.UP PT, R180, R170, 0x8, RZ ;  /* 0x05000000aab47989 */ /* 0x000ea200000e00ff */
[----:B------:R-:W-:Y:S01]  /*4570*/  FMUL.FTZ R176, R0, R175 ;  /* 0x000000af00b07220 */ /* 0x000fe20000410000 */
[----:B------:R-:W-:Y:S02]  /*4580*/  SHF.L.U32 R175, R8, 0x10, RZ ;  /* 0x0000001008af7819 */ /* 0x000fe400000006ff */
[----:B------:R-:W3:Y:S01]  /*4590*/  SHFL.UP PT, R10, R166, 0x8, RZ ;  /* 0x05000000a60a7989 */ /* 0x000ee200000e00ff */
[-C--:B------:R-:W-:Y:S01]  /*45a0*/  FMUL.FTZ R182, R165, R176.reuse ;  /* 0x000000b0a5b67220 */ /* 0x080fe20000410000 */
[C---:B------:R-:W-:Y:S01]  /*45b0*/  FMUL.FTZ R174, R2.reuse, R11 ;  /* 0x0000000b02ae7220 */ /* 0x040fe20000410000 */
[C---:B------:R-:W-:Y:S01]  /*45c0*/  FMUL.FTZ R8, R167.reuse, R176 ;  /* 0x000000b0a7087220 */ /* 0x040fe20000410000 */
[----:B------:R-:W4:Y:S01]  /*45d0*/  SHFL.UP PT, R179, R177, 0x8, RZ ;  /* 0x05000000b1b37989 */ /* 0x000f2200000e00ff */
[-C--:B------:R-:W-:Y:S01]  /*45e0*/  FFMA.FTZ R9, -R167, R178.reuse, -R182 ;  /* 0x000000b2a7097223 */ /* 0x080fe200000109b6 */
[----:B------:R-:W-:Y:S01]  /*45f0*/  FMUL.FTZ R175, R2, R175 ;  /* 0x000000af02af7220 */ /* 0x000fe20000410000 */
[----:B------:R-:W-:Y:S01]  /*4600*/  FFMA.FTZ R8, R165, R178, -R8 ;  /* 0x000000b2a5087223 */ /* 0x000fe20000010808 */
[----:B------:R-:W-:Y:S01]  /*4610*/  ISETP.GE.AND P4, PT, R113, 0x8, PT ;  /* 0x000000087100780c */ /* 0x000fe20003f86270 */
[----:B------:R-:W-:-:S02]  /*4620*/  FADD.FTZ R184, -R174, R9 ;  /* 0x00000009aeb87221 */ /* 0x000fc40000010100 */
[----:B------:R-:W-:Y:S02]  /*4630*/  FADD.FTZ R8, R175, R8 ;  /* 0x00000008af087221 */ /* 0x000fe40000010000 */
[----:B------:R-:W-:Y:S01]  /*4640*/  FMUL.FTZ R182, R161, -R184 ;  /* 0x800000b8a1b67220 */ /* 0x000fe20000410000 */
[----:B0-----:R-:W-:Y:S01]  /*4650*/  FMUL.FTZ R11, R177, R181 ;  /* 0x000000b5b10b7220 */ /* 0x001fe20000410000 */
[-C--:B------:R-:W-:Y:S02]  /*4660*/  FMUL.FTZ R186, R161, -R8.reuse ;  /* 0x80000008a1ba7220 */ /* 0x080fe40000410000 */
[C---:B------:R-:W-:Y:S02]  /*4670*/  FFMA.FTZ R190, R163.reuse, R8, -R182 ;  /* 0x00000008a3be7223 */ /* 0x040fe400000108b6 */
[----:B------:R-:W-:Y:S01]  /*4680*/  FFMA.FTZ R192, R163, R184, R186 ;  /* 0x000000b8a3c07223 */ /* 0x000fe200000100ba */
[-C--:B--2---:R-:W-:Y:S01]  /*4690*/  FMUL.FTZ R8, R177, R180.reuse ;  /* 0x000000b4b1087220 */ /* 0x084fe20000410000 */
[C---:B------:R-:W-:Y:S01]  /*46a0*/  FFMA.FTZ R11, R166.reuse, R180, -R11 ;  /* 0x000000b4a60b7223 */ /* 0x040fe2000001080b */
[C---:B-1----:R-:W-:Y:S01]  /*46b0*/  FMUL.FTZ R180, R167.reuse, R155 ;  /* 0x0000009ba7b47220 */ /* 0x042fe20000410000 */
[----:B------:R-:W-:Y:S01]  /*46c0*/  FMUL.FTZ R186, R167, -R154 ;  /* 0x8000009aa7ba7220 */ /* 0x000fe20000410000 */
[----:B---3--:R-:W-:Y:S01]  /*46d0*/  FMUL.FTZ R9, R177, R10 ;  /* 0x0000000ab1097220 */ /* 0x008fe20000410000 */
[----:B------:R-:W-:Y:S01]  /*46e0*/  FFMA.FTZ R181, R166, R181, R8 ;  /* 0x000000b5a6b57223 */ /* 0x000fe20000010008 */
[----:B------:R-:W-:Y:S01]  /*46f0*/  @P4 FADD.FTZ R170, R170, R11 ;  /* 0x0000000baaaa4221 */ /* 0x000fe20000010000 */
[----:B------:R-:W-:Y:S01]  /*4700*/  FFMA.FTZ R184, R165, R154, -R180 ;  /* 0x0000009aa5b87223 */ /* 0x000fe200000108b4 */
[-C--:B----4-:R-:W-:Y:S01]  /*4710*/  FFMA.FTZ R182, R166, R179.reuse, R9 ;  /* 0x000000b3a6b67223 */ /* 0x090fe20000010009 */
[C---:B------:R-:W-:Y:S01]  /*4720*/  FMUL.FTZ R179, R177.reuse, R179 ;  /* 0x000000b3b1b37220 */ /* 0x040fe20000410000 */
[----:B------:R-:W-:Y:S01]  /*4730*/  @P4 FADD.FTZ R172, R172, R181 ;  /* 0x000000b5acac4221 */ /* 0x000fe20000010000 */
[----:B------:R-:W0:Y:S01]  /*4740*/  SHFL.UP PT, R185, R170, 0x10, RZ ;  /* 0x06000000aab97989 */ /* 0x000e2200000e00ff */
[----:B------:R-:W-:Y:S01]  /*4750*/  HFMA2.MMA R9, -RZ, RZ, 0, 0 ;  /* 0x00000000ff097435 */ /* 0x000fe200000001ff */
[----:B------:R-:W-:Y:S01]  /*4760*/  @P4 FFMA.FTZ R166, R166, R10, -R179 ;  /* 0x0000000aa6a64223 */ /* 0x000fe200000108b3 */
[----:B------:R-:W-:Y:S01]  /*4770*/  FSEL R182, R177, R182, !P4 ;  /* 0x000000b6b1b67208 */ /* 0x000fe20006000000 */
[----:B------:R-:W1:Y:S01]  /*4780*/  SHFL.UP PT, R187, R172, 0x10, RZ ;  /* 0x06000000acbb7989 */ /* 0x000e6200000e00ff */
[----:B------:R-:W-:-:S02]  /*4790*/  MOV R8, 0x3f800000 ;  /* 0x3f80000000087802 */ /* 0x000fc40000000f00 */
[----:B------:R-:W-:Y:S01]  /*47a0*/  CS2R R10, SRZ ;  /* 0x00000000000a7805 */ /* 0x000fe2000001ff00 */
[----:B------:R-:W-:Y:S01]  /*47b0*/  FMUL.FTZ R177, R3, R150 ;  /* 0x0000009603b17220 */ /* 0x000fe20000410000 */
[----:B------:R-:W2:Y:S01]  /*47c0*/  SHFL.UP PT, R181, R166, 0x10, RZ ;  /* 0x06000000a6b57989 */ /* 0x000ea200000e00ff */
[----:B------:R-:W-:Y:S01]  /*47d0*/  FFMA.FTZ R186, R165, -R155, R186 ;  /* 0x8000009ba5ba7223 */ /* 0x000fe200000100ba */
[----:B------:R-:W-:Y:S01]  /*47e0*/  @!P3 LEA R180, R75, R90, 0x4 ;  /* 0x0000005a4bb4b211 */ /* 0x000fe200078e20ff */
[----:B------:R-:W-:Y:S01]  /*47f0*/  FMUL.FTZ R189, R161, -R184 ;  /* 0x800000b8a1bd7220 */ /* 0x000fe20000410000 */
[----:B------:R-:W3:Y:S01]  /*4800*/  SHFL.UP PT, R183, R182, 0x10, RZ ;  /* 0x06000000b6b77989 */ /* 0x000ee200000e00ff */
[----:B------:R-:W-:Y:S01]  /*4810*/  FMUL.FTZ R179, R3, R148 ;  /* 0x0000009403b37220 */ /* 0x000fe20000410000 */
[----:B------:R-:W-:Y:S01]  /*4820*/  FADD.FTZ R192, -R177, R192 ;  /* 0x000000c0b1c07221 */ /* 0x000fe20000010100 */
[-C--:B------:R-:W-:Y:S01]  /*4830*/  FMUL.FTZ R188, R161, -R186.reuse ;  /* 0x800000baa1bc7220 */ /* 0x080fe20000410000 */
[----:B------:R-:W-:Y:S01]  /*4840*/  FFMA.FTZ R150, R163, R186, R189 ;  /* 0x000000baa3967223 */ /* 0x000fe200000100bd */
[----:B------:R3:W4:Y:S01]  /*4850*/  @!P3 LDS.128 R8, [R180+0x21b0] ;  /* 0x0021b000b408b984 */ /* 0x0007220000000c00 */
[----:B------:R-:W-:Y:S01]  /*4860*/  ISETP.GE.AND P3, PT, R113, 0x10, PT ;  /* 0x000000107100780c */ /* 0x000fe20003f66270 */
[----:B------:R-:W-:Y:S01]  /*4870*/  FADD.FTZ R190, R179, R190 ;  /* 0x000000beb3be7221 */ /* 0x000fe20000010000 */
[----:B------:R-:W-:Y:S01]  /*4880*/  FMUL.FTZ R148, R159, -R192 ;  /* 0x800000c09f947220 */ /* 0x000fe20000410000 */
[----:B------:R-:W-:Y:S01]  /*4890*/  FFMA.FTZ R188, R163, R184, -R188 ;  /* 0x000000b8a3bc7223 */ /* 0x000fe200000108bc */
[C---:B------:R-:W-:Y:S01]  /*48a0*/  FMUL.FTZ R189, R159.reuse, -R150 ;  /* 0x800000969fbd7220 */ /* 0x040fe20000410000 */
[-C--:B------:R-:W-:Y:S01]  /*48b0*/  FMUL.FTZ R195, R159, -R190.reuse ;  /* 0x800000be9fc37220 */ /* 0x080fe20000410000 */
[C---:B------:R-:W-:Y:S01]  /*48c0*/  FFMA.FTZ R193, R157.reuse, R190, -R148 ;  /* 0x000000be9dc17223 */ /* 0x040fe20000010894 */
[C---:B0-----:R-:W-:Y:S01]  /*48d0*/  FMUL.FTZ R186, R182.reuse, R185 ;  /* 0x000000b9b6ba7220 */ /* 0x041fe20000410000 */
[-C--:B------:R-:W-:Y:S01]  /*48e0*/  FFMA.FTZ R148, R157, R188.reuse, -R189 ;  /* 0x000000bc9d947223 */ /* 0x080fe200000108bd */
[----:B------:R-:W-:Y:S01]  /*48f0*/  FMUL.FTZ R191, R159, -R188 ;  /* 0x800000bc9fbf7220 */ /* 0x000fe20000410000 */
[-C--:B-1----:R-:W-:Y:S01]  /*4900*/  FMUL.FTZ R184, R182, R187.reuse ;  /* 0x000000bbb6b87220 */ /* 0x082fe20000410000 */
[----:B------:R-:W-:Y:S01]  /*4910*/  FFMA.FTZ R187, R166, R187, R186 ;  /* 0x000000bba6bb7223 */ /* 0x000fe200000100ba */
[C---:B------:R-:W-:Y:S01]  /*4920*/  FFMA.FTZ R192, R157.reuse, R192, R195 ;  /* 0x000000c09dc07223 */ /* 0x040fe200000100c3 */
[----:B------:R-:W-:Y:S01]  /*4930*/  FFMA.FTZ R150, R157, R150, R191 ;  /* 0x000000969d967223 */ /* 0x000fe200000100bf */
[----:B--2---:R-:W-:Y:S01]  /*4940*/  FMUL.FTZ R189, R182, R181 ;  /* 0x000000b5b6bd7220 */ /* 0x004fe20000410000 */
[----:B------:R-:W-:Y:S01]  /*4950*/  FFMA.FTZ R185, R166, R185, -R184 ;  /* 0x000000b9a6b97223 */ /* 0x000fe200000108b8 */
[----:B------:R-:W-:Y:S01]  /*4960*/  @P3 FADD.FTZ R172, R172, R187 ;  /* 0x000000bbacac3221 */ /* 0x000fe20000010000 */
[-C--:B---3--:R-:W-:Y:S01]  /*4970*/  FMUL.FTZ R180, R182, R183.reuse ;  /* 0x000000b7b6b47220 */ /* 0x088fe20000410000 */
[----:B------:R-:W-:Y:S01]  /*4980*/  FFMA.FTZ R189, R166, R183, R189 ;  /* 0x000000b7a6bd7223 */ /* 0x000fe200000100bd */
[----:B------:R-:W-:Y:S01]  /*4990*/  SHF.L.U32 R183, R144, 0x10, RZ ;  /* 0x0000001090b77819 */ /* 0x000fe200000006ff */
[----:B------:R-:W-:Y:S01]  /*49a0*/  @P3 FADD.FTZ R170, R170, R185 ;  /* 0x000000b9aaaa3221 */ /* 0x000fe20000010000 */
[----:B------:R-:W-:Y:S01]  /*49b0*/  @P3 FFMA.FTZ R166, R166, R181, -R180 ;  /* 0x000000b5a6a63223 */ /* 0x000fe200000108b4 */
[----:B------:R-:W-:Y:S01]  /*49c0*/  SHF.L.U32 R181, R146, 0x10, RZ ;  /* 0x0000001092b57819 */ /* 0x000fe200000006ff */
[----:B------:R0:W1:Y:S01]  /*49d0*/  SHFL.DOWN PT, R184, R150, 0x1, 0x1f ;  /* 0x08201f0096b87f89 */ /* 0x00006200000e0000 */
[----:B------:R-:W-:-:S02]  /*49e0*/  FSEL R189, R182, R189, !P3 ;  /* 0x000000bdb6bd7208 */ /* 0x000fc40005800000 */
[----:B------:R-:W-:Y:S01]  /*49f0*/  ISETP.NE.AND P3, PT, R168, 0x1f, PT ;  /* 0x0000001fa800780c */ /* 0x000fe20003f65270 */
[C---:B------:R-:W-:Y:S01]  /*4a00*/  FMUL.FTZ R180, R4.reuse, R181 ;  /* 0x000000b504b47220 */ /* 0x040fe20000410000 */
[----:B------:R-:W-:Y:S01]  /*4a10*/  FMUL.FTZ R181, R4, R183 ;  /* 0x000000b704b57220 */ /* 0x000fe20000410000 */
[----:B------:R0:W2:Y:S02]  /*4a20*/  SHFL.DOWN PT, R146, R148, 0x1, 0x1f ;  /* 0x08201f0094927f89 */ /* 0x0000a400000e0000 */
[----:B------:R-:W-:Y:S01]  /*4a30*/  FADD.FTZ R182, R180, R193 ;  /* 0x000000c1b4b67221 */ /* 0x000fe20000010000 */
[----:B------:R-:W-:Y:S01]  /*4a40*/  FADD.FTZ R183, -R181, R192 ;  /* 0x000000c0b5b77221 */ /* 0x000fe20000010100 */
[----:B------:R-:W3:Y:S04]  /*4a50*/  SHFL.UP PT, R166, R166, 0x1, RZ ;  /* 0x04200000a6a67989 */ /* 0x000ee800000e00ff */
[----:B------:R0:W0:Y:S04]  /*4a60*/  SHFL.DOWN PT, R191, R182, 0x1, 0x1f ;  /* 0x08201f00b6bf7f89 */ /* 0x00002800000e0000 */
[----:B------:R0:W0:Y:S04]  /*4a70*/  SHFL.DOWN PT, R144, R183, 0x1, 0x1f ;  /* 0x08201f00b7907f89 */ /* 0x00002800000e0000 */
[----:B------:R-:W0:Y:S04]  /*4a80*/  SHFL.UP PT, R189, R189, 0x1, RZ ;  /* 0x04200000bdbd7989 */ /* 0x000e2800000e00ff */
[----:B------:R-:W0:Y:S04]  /*4a90*/  SHFL.UP PT, R170, R170, 0x1, RZ ;  /* 0x04200000aaaa7989 */ /* 0x000e2800000e00ff */
[----:B------:R-:W0:Y:S01]  /*4aa0*/  SHFL.UP PT, R172, R172, 0x1, RZ ;  /* 0x04200000acac7989 */ /* 0x000e2200000e00ff */
[----:B-12-4-:R-:W-:Y:S05]  /*4ab0*/  @!P3 BRA `(.L_x_18184) ;  /* 0x00000000002cb947 */ /* 0x016fea0003800000 */
        /* <DEDUP_REMOVED lines=11> */
.L_x_18184:
[----:B------:R-:W-:Y:S05]  /*4b70*/  BSYNC B0 ;  /* 0x0000000000007941 */ /* 0x000fea0003800000 */
.L_x_18183:
[----:B------:R1:W2:Y:S01]  /*4b80*/  SHFL.DOWN PT, R146, R148, 0x2, 0x1f ;  /* 0x08401f0094927f89 */ /* 0x0002a200000e0000 */
[----:B------:R-:W-:Y:S01]  /*4b90*/  BSSY B0, `(.L_x_18185) ;  /* 0x0000013000007945 */ /* 0x000fe20003800000 */
[C---:B------:R-:W-:Y:S02]  /*4ba0*/  ISETP.GT.U32.AND P3, PT, R168.reuse, 0x1b, PT ;  /* 0x0000001ba800780c */ /* 0x040fe40003f64070 */
[----:B------:R1:W4:Y:S01]  /*4bb0*/  SHFL.DOWN PT, R184, R150, 0x2, 0x1f ;  /* 0x08401f0096b87f89 */ /* 0x00032200000e0000 */
[C---:B------:R-:W-:Y:S02]  /*4bc0*/  ISETP.GT.U32.AND P4, PT, R168.reuse, 0x17, PT ;  /* 0x00000017a800780c */ /* 0x040fe40003f84070 */
[----:B------:R-:W-:Y:S01]  /*4bd0*/  ISETP.GT.U32.AND P5, PT, R168, 0xf, PT ;  /* 0x0000000fa800780c */ /* 0x000fe20003fa4070 */
[----:B0-----:R1:W0:Y:S04]  /*4be0*/  SHFL.DOWN PT, R191, R182, 0x2, 0x1f ;  /* 0x08401f00b6bf7f89 */ /* 0x00122800000e0000 */
[----:B------:R1:W0:Y:S01]  /*4bf0*/  SHFL.DOWN PT, R144, R183, 0x2, 0x1f ;  /* 0x08401f00b7907f89 */ /* 0x00022200000e0000 */
[----:B------:R-:W-:Y:S07]  /*4c00*/  @P6 BRA `(.L_x_18186) ;  /* 0x00000000002c6947 */ /* 0x000fee0003800000 */
[C---:B0-----:R-:W-:Y:S01]  /*4c10*/  FMUL.FTZ R187, R150.reuse, R144 ;  /* 0x0000009096bb7220 */ /* 0x041fe20000410000 */
        /* <DEDUP_REMOVED lines=10> */
.L_x_18186:
[----:B------:R-:W-:Y:S05]  /*4cc0*/  BSYNC B0 ;  /* 0x0000000000007941 */ /* 0x000fea0003800000 */
.L_x_18185:
[----:B--2---:R2:W1:Y:S01]  /*4cd0*/  SHFL.DOWN PT, R146, R148, 0x4, 0x1f ;  /* 0x08801f0094927f89 */ /* 0x00446200000e0000 */
[----:B------:R-:W-:Y:S03]  /*4ce0*/  BSSY B0, `(.L_x_18187) ;  /* 0x0000010000007945 */ /* 0x000fe60003800000 */
[----:B----4-:R2:W4:Y:S04]  /*4cf0*/  SHFL.DOWN PT, R184, R150, 0x4, 0x1f ;  /* 0x08801f0096b87f89 */ /* 0x01052800000e0000 */
[----:B0-----:R2:W0:Y:S04]  /*4d00*/  SHFL.DOWN PT, R191, R182, 0x4, 0x1f ;  /* 0x08801f00b6bf7f89 */ /* 0x00142800000e0000 */
[----:B------:R2:W0:Y:S01]  /*4d10*/  SHFL.DOWN PT, R144, R183, 0x4, 0x1f ;  /* 0x08801f00b7907f89 */ /* 0x00042200000e0000 */
[----:B------:R-:W-:Y:S05]  /*4d20*/  @P3 BRA `(.L_x_18188) ;  /* 0x00000000002c3947 */ /* 0x000fea0003800000 */
[C---:B0-----:R-:W-:Y:S01]  /*4d30*/  FMUL.FTZ R187, R150.reuse, R144 ;  /* 0x0000009096bb7220 */ /* 0x041fe20000410000 */
[C---:B----4-:R-:W-:Y:S01]  /*4d40*/  FMUL.FTZ R185, R150.reuse, R184 ;  /* 0x000000b896b97220 */ /* 0x050fe20000410000 */
[-C--:B------:R-:W-:Y:S02]  /*4d50*/  FMUL.FTZ R193, R150, R191.reuse ;  /* 0x000000bf96c17220 */ /* 0x080fe40000410000 */
        /* <DEDUP_REMOVED lines=8> */
.L_x_18188:
[----:B------:R-:W-:Y:S05]  /*4de0*/  BSYNC B0 ;  /* 0x0000000000007941 */ /* 0x000fea0003800000 */
.L_x_18187:
[----:B-1----:R1:W1:Y:S01]  /*4df0*/  SHFL.DOWN PT, R146, R148, 0x8, 0x1f ;  /* 0x09001f0094927f89 */ /* 0x00226200000e0000 */
[----:B------:R-:W-:Y:S03]  /*4e00*/  BSSY B0, `(.L_x_18189) ;  /* 0x0000010000007945 */ /* 0x000fe60003800000 */
[----:B----4-:R4:W1:Y:S04]  /*4e10*/  SHFL.DOWN PT, R184, R150, 0x8, 0x1f ;  /* 0x09001f0096b87f89 */ /* 0x01086800000e0000 */
        /* <DEDUP_REMOVED lines=10> */
[----:B--2-4-:R-:W-:Y:S01]  /*4ec0*/  FADD.FTZ R182, R182, R191 ;  /* 0x000000bfb6b67221 */ /* 0x014fe20000010000 */
[----:B------:R-:W-:Y:S02]  /*4ed0*/  FFMA.FTZ R150, R148, R184, R187 ;  /* 0x000000b894967223 */ /* 0x000fe400000100bb */
[----:B------:R-:W-:Y:S01]  /*4ee0*/  FADD.FTZ R183, R183, R144 ;  /* 0x00000090b7b77221 */ /* 0x000fe20000010000 */
[----:B------:R-:W-:-:S07]  /*4ef0*/  MOV R148, R185 ;  /* 0x000000b900947202 */ /* 0x000fce0000000f00 */
.L_x_18190:
[----:B------:R-:W-:Y:S05]  /*4f00*/  BSYNC B0 ;  /* 0x0000000000007941 */ /* 0x000fea0003800000 */
.L_x_18189:
[----:B-1----:R1:W1:Y:S01]  /*4f10*/  SHFL.DOWN PT, R146, R148, 0x10, 0x1f ;  /* 0x0a001f0094927f89 */ /* 0x00226200000e0000 */
[----:B------:R-:W-:Y:S01]  /*4f20*/  BSSY B0, `(.L_x_18191) ;  /* 0x0000011000007945 */ /* 0x000fe20003800000 */
[----:B------:R-:W-:Y:S02]  /*4f30*/  FMUL.FTZ R185, R189, R71 ;  /* 0x00000047bdb97220 */ /* 0x000fe40000410000 */
        /* <DEDUP_REMOVED lines=15> */
.L_x_18192:
[----:B------:R-:W-:Y:S05]  /*5030*/  BSYNC B0 ;  /* 0x0000000000007941 */ /* 0x000fea0003800000 */
.L_x_18191:
[-C--:B0-----:R-:W-:Y:S01]  /*5040*/  FMUL.FTZ R144, R189, R70.reuse ;  /* 0x00000046bd907220 */ /* 0x081fe20000410000 */
[----:B-1----:R-:W-:Y:S01]  /*5050*/  SHFL.IDX PT, R146, R10, RZ, 0x1f ;  /* 0x00001fff0a927589 */ /* 0x002fe200000e0000 */
[----:B---3--:R-:W-:Y:S01]  /*5060*/  FFMA.FTZ R185, R166, R70, -R185 ;  /* 0x00000046a6b97223 */ /* 0x008fe200000108b9 */
[----:B------:R-:W-:Y:S01]  /*5070*/  ISETP.NE.AND P3, PT, R130, RZ, PT ;  /* 0x000000ff8200720c */ /* 0x000fe20003f65270 */
[----:B------:R-:W-:Y:S01]  /*5080*/  FFMA.FTZ R187, R166, R71, R144 ;  /* 0x00000047a6bb7223 */ /* 0x000fe20000010090 */
[----:B------:R-:W0:Y:S01]  /*5090*/  SHFL.DOWN PT, R189, R150, 0x1, 0x1f ;  /* 0x08201f0096bd7f89 */ /* 0x000e2200000e0000 */
[----:B------:R-:W-:Y:S01]  /*50a0*/  @P1 FADD.FTZ R70, R170, R185 ;  /* 0x000000b9aa461221 */ /* 0x000fe20000010000 */
[----:B------:R-:W-:Y:S01]  /*50b0*/  LEA.HI.SX32 R193, R111, R111, 0x1b ;  /* 0x0000006f6fc17211 */ /* 0x000fe200078fdaff */
[----:B------:R-:W-:Y:S01]  /*50c0*/  @P1 FADD.FTZ R71, R172, R187 ;  /* 0x000000bbac471221 */ /* 0x000fe20000010000 */
[----:B------:R-:W1:Y:S01]  /*50d0*/  SHFL.IDX PT, R184, R11, RZ, 0x1f ;  /* 0x00001fff0bb87589 */ /* 0x000e6200000e0000 */
[----:B------:R-:W-:Y:S01]  /*50e0*/  FMUL.FTZ R185, R73, R70 ;  /* 0x0000004649b97220 */ /* 0x000fe20000410000 */
[----:B------:R-:W-:Y:S01]  /*50f0*/  LEA R193, R193, R90, 0x2 ;  /* 0x0000005ac1c17211 */ /* 0x000fe200078e10ff */
[-C--:B------:R-:W-:Y:S01]  /*5100*/  FMUL.FTZ R73, R73, R71.reuse ;  /* 0x0000004749497220 */ /* 0x080fe20000410000 */
[----:B------:R-:W3:Y:S01]  /*5110*/  SHFL.DOWN PT, R166, R148, 0x1, 0x1f ;  /* 0x08201f0094a67f89 */ /* 0x000ee200000e0000 */
[C---:B------:R-:W-:Y:S01]  /*5120*/  FFMA.FTZ R185, R72.reuse, R71, R185 ;  /* 0x0000004748b97223 */ /* 0x040fe200000100b9 */
[----:B------:R-:W-:Y:S01]  /*5130*/  LEA R192, R101, -R130, 0x1 ;  /* 0x8000008265c07211 */ /* 0x000fe200078e08ff */
[----:B------:R-:W-:Y:S01]  /*5140*/  FFMA.FTZ R73, R72, R70, -R73 ;  /* 0x0000004648497223 */ /* 0x000fe20000010849 */
[----:B------:R-:W5:Y:S01]  /*5150*/  SHFL.DOWN PT, R188, R183, 0x1, 0x1f ;  /* 0x08201f00b7bc7f89 */ /* 0x000f6200000e0000 */
[----:B------:R-:W-:Y:S01]  /*5160*/  FADD.FTZ R70, R160, R185 ;  /* 0x000000b9a0467221 */ /* 0x000fe20000010000 */
[----:B------:R-:W-:Y:S01]  /*5170*/  ISETP.GE.AND P1, PT, R192, 0x1, PT ;  /* 0x00000001c000780c */ /* 0x000fe20003f26270 */
[----:B------:R-:W-:Y:S01]  /*5180*/  FADD.FTZ R72, R152, R73 ;  /* 0x0000004998487221 */ /* 0x000fe20000010000 */
[----:B------:R-:W5:Y:S01]  /*5190*/  SHFL.DOWN PT, R186, R182, 0x1, 0x1f ;  /* 0x08201f00b6ba7f89 */ /* 0x000f6200000e0000 */
[C---:B------:R-:W-:Y:S01]  /*51a0*/  FMUL.FTZ R144, R159.reuse, R70 ;  /* 0x000000469f907220 */ /* 0x040fe20000410000 */
[----:B------:R-:W-:Y:S01]  /*51b0*/  BSSY B0, `(.L_x_18193) ;  /* 0x00000d2000007945 */ /* 0x000fe20003800000 */
[-C--:B------:R-:W-:Y:S01]  /*51c0*/  FMUL.FTZ R71, R159, R72.reuse ;  /* 0x000000489f477220 */ /* 0x080fe20000410000 */
[----:B------:R5:W-:Y:S01]  /*51d0*/  SHFL.IDX PT, R152, R148, RZ, 0x1f ;  /* 0x00001fff94987589 */ /* 0x000be200000e0000 */
[----:B------:R-:W-:-:S02]  /*51e0*/  FFMA.FTZ R144, R157, R72, -R144 ;  /* 0x000000489d907223 */ /* 0x000fc40000010890 */
[----:B------:R-:W-:Y:S01]  /*51f0*/  FFMA.FTZ R71, R157, R70, R71 ;  /* 0x000000469d477223 */ /* 0x000fe20000010047 */
[----:B0-----:R-:W-:Y:S01]  /*5200*/  @P2 FMUL.FTZ R185, R189, R146 ;  /* 0x00000092bdb92220 */ /* 0x001fe20000410000 */
[C---:B------:R-:W-:Y:S01]  /*5210*/  FFMA.FTZ R172, R147.reuse, R158, R144 ;  /* 0x0000009e93ac7223 */ /* 0x040fe20000010090 */
[----:B--2-4-:R-:W-:Y:S01]  /*5220*/  SHFL.IDX PT, R182, R182, RZ, 0x1f ;  /* 0x00001fffb6b67589 */ /* 0x014fe200000e0000 */
[----:B------:R-:W-:Y:S01]  /*5230*/  FFMA.FTZ R170, R147, R156, R71 ;  /* 0x0000009c93aa7223 */ /* 0x000fe20000010047 */
[----:B-1----:R-:W-:Y:S01]  /*5240*/  @P2 FMUL.FTZ R73, R189, R184 ;  /* 0x000000b8bd492220 */ /* 0x002fe20000410000 */
[C---:B------:R-:W-:Y:S01]  /*5250*/  FMUL.FTZ R144, R161.reuse, R172 ;  /* 0x000000aca1907220 */ /* 0x040fe20000410000 */
[----:B------:R-:W0:Y:S01]  /*5260*/  SHFL.IDX PT, R158, R150, RZ, 0x1f ;  /* 0x00001fff969e7589 */ /* 0x000e2200000e0000 */
[----:B------:R-:W-:Y:S01]  /*5270*/  FMUL.FTZ R71, R161, R170 ;  /* 0x000000aaa1477220 */ /* 0x000fe20000410000 */
[C---:B---3--:R-:W-:Y:S01]  /*5280*/  @P2 FFMA.FTZ R185, R166.reuse, R184, R185 ;  /* 0x000000b8a6b92223 */ /* 0x048fe200000100b9 */
[----:B------:R-:W-:Y:S01]  /*5290*/  @P2 FFMA.FTZ R73, R166, R146, -R73 ;  /* 0x00000092a6492223 */ /* 0x000fe20000010849 */
[C---:B------:R-:W-:Y:S01]  /*52a0*/  FFMA.FTZ R144, R163.reuse, R170, R144 ;  /* 0x000000aaa3907223 */ /* 0x040fe20000010090 */
[----:B------:R-:W-:Y:S01]  /*52b0*/  FFMA.FTZ R71, R163, R172, -R71 ;  /* 0x000000aca3477223 */ /* 0x000fe20000010847 */
[----:B-----5:R-:W-:Y:S01]  /*52c0*/  @P2 FADD.FTZ R184, R188, R185 ;  /* 0x000000b9bcb82221 */ /* 0x020fe20000010000 */
[----:B------:R-:W1:Y:S01]  /*52d0*/  SHFL.IDX PT, R183, R183, RZ, 0x1f ;  /* 0x00001fffb7b77589 */ /* 0x000e6200000e0000 */
[----:B------:R-:W-:-:S02]  /*52e0*/  @P2 FADD.FTZ R146, R186, R73 ;  /* 0x00000049ba922221 */ /* 0x000fc40000010000 */
[-C--:B------:R-:W-:Y:S01]  /*52f0*/  FMUL.FTZ R73, R184, -R155.reuse ;  /* 0x8000009bb8497220 */ /* 0x080fe20000410000 */
[C---:B------:R-:W-:Y:S01]  /*5300*/  FFMA.FTZ R186, R153.reuse, R162, R71 ;  /* 0x000000a299ba7223 */ /* 0x040fe20000010047 */
[----:B------:R-:W-:Y:S01]  /*5310*/  FMUL.FTZ R162, R153, R96 ;  /* 0x0000006099a27220 */ /* 0x000fe20000410000 */
[C---:B------:R-:W-:Y:S01]  /*5320*/  FMUL.FTZ R155, R146.reuse, -R155 ;  /* 0x8000009b929b7220 */ /* 0x040fe20000410000 */
[----:B------:R-:W-:-:S03]  /*5330*/  FFMA.FTZ R73, R146, R154, -R73 ;  /* 0x0000009a92497223 */ /* 0x000fc60000010849 */
[----:B------:R-:W-:Y:S01]  /*5340*/  FFMA.FTZ R155, R184, R154, R155 ;  /* 0x0000009ab89b7223 */ /* 0x000fe2000001009b */
[----:B------:R-:W-:Y:S01]  /*5350*/  FFMA.FTZ R184, R153, R164, R144 ;  /* 0x000000a499b87223 */ /* 0x000fe20000010090 */
[----:B------:R-:W-:Y:S01]  /*5360*/  FADD.FTZ R144, R178, R73 ;  /* 0x00000049b2907221 */ /* 0x000fe20000010000 */
[C---:B------:R-:W-:Y:S01]  /*5370*/  FMUL.FTZ R73, R167.reuse, R186 ;  /* 0x000000baa7497220 */ /* 0x040fe20000410000 */
[----:B------:R-:W-:Y:S01]  /*5380*/  FADD.FTZ R146, -R176, R155 ;  /* 0x0000009bb0927221 */ /* 0x000fe20000010100 */
[C---:B------:R-:W-:Y:S01]  /*5390*/  FMUL.FTZ R148, R167.reuse, R184 ;  /* 0x000000b8a7947220 */ /* 0x040fe20000410000 */
[----:B------:R-:W-:Y:S01]  /*53a0*/  FMUL.FTZ R155, R167, -R144 ;  /* 0x80000090a79b7220 */ /* 0x000fe20000410000 */
[----:B------:R-:W-:Y:S01]  /*53b0*/  FFMA.FTZ R156, R165, R184, R73 ;  /* 0x000000b8a59c7223 */ /* 0x000fe20000010049 */
[----:B------:R-:W-:Y:S01]  /*53c0*/  FMUL.FTZ R167, R167, -R146 ;  /* 0x80000092a7a77220 */ /* 0x000fe20000410000 */
[C---:B------:R-:W-:Y:S01]  /*53d0*/  FFMA.FTZ R71, R165.reuse, R186, -R148 ;  /* 0x000000baa5477223 */ /* 0x040fe20000010894 */
[C---:B------:R-:W-:Y:S01]  /*53e0*/  FFMA.FTZ R155, R165.reuse, R146, R155 ;  /* 0x00000092a59b7223 */ /* 0x040fe2000001009b */
[CC--:B0-----:R-:W-:Y:S01]  /*53f0*/  FMUL.FTZ R73, R158.reuse, R11.reuse ;  /* 0x0000000b9e497220 */ /* 0x0c1fe20000410000 */
[----:B------:R-:W-:Y:S01]  /*5400*/  FFMA.FTZ R150, R165, R144, -R167 ;  /* 0x00000090a5967223 */ /* 0x000fe200000108a7 */
[-C--:B------:R-:W-:Y:S01]  /*5410*/  FMUL.FTZ R154, R158, R10.reuse ;  /* 0x0000000a9e9a7220 */ /* 0x080fe20000410000 */
[----:B------:R-:W-:Y:S01]  /*5420*/  FADD.FTZ R148, -R174, R155 ;  /* 0x0000009bae947221 */ /* 0x000fe20000010100 */
[C---:B------:R-:W-:Y:S01]  /*5430*/  FFMA.FTZ R73, R152.reuse, R10, -R73 ;  /* 0x0000000a98497223 */ /* 0x040fe20000010849 */
[----:B------:R-:W-:Y:S01]  /*5440*/  FADD.FTZ R150, R175, R150 ;  /* 0x00000096af967221 */ /* 0x000fe20000010000 */
[----:B------:R-:W-:Y:S01]  /*5450*/  FFMA.FTZ R160, R152, R11, R154 ;  /* 0x0000000b98a07223 */ /* 0x000fe2000001009a */
        /* <DEDUP_REMOVED lines=11> */
[----:B------:R-:W-:Y:S01]  /*5510*/  FFMA.FTZ R73, R138, R171, R156 ;  /* 0x000000ab8a497223 */ /* 0x000fe2000001009c */
[----:B-1----:R-:W-:Y:S01]  /*5520*/  FADD.FTZ R11, R183, R160 ;  /* 0x000000a0b70b7221 */ /* 0x002fe20000010000 */
[----:B------:R-:W-:Y:S01]  /*5530*/  @!P3 LEA R161, R75, R90, 0x4 ;  /* 0x0000005a4ba1b211 */ /* 0x000fe200078e20ff */
[C---:B------:R-:W-:Y:S01]  /*5540*/  FMUL.FTZ R158, R159.reuse, -R154 ;  /* 0x8000009a9f9e7220 */ /* 0x040fe20000410000 */
[----:B------:R-:W-:Y:S01]  /*5550*/  FMUL.FTZ R159, R159, -R152 ;  /* 0x800000989f9f7220 */ /* 0x000fe20000410000 */
[-C--:B------:R-:W-:Y:S01]  /*5560*/  FMUL.FTZ R164, R147, R94.reuse ;  /* 0x0000005e93a47220 */ /* 0x080fe20000410000 */
[----:B------:R-:W-:Y:S01]  /*5570*/  FMUL.FTZ R165, R154, R94 ;  /* 0x0000005e9aa57220 */ /* 0x000fe20000410000 */
[C---:B------:R-:W-:Y:S01]  /*5580*/  FFMA.FTZ R155, R157.reuse, R152, -R158 ;  /* 0x000000989d9b7223 */ /* 0x040fe2000001089e */
[----:B------:R-:W-:Y:S01]  /*5590*/  FFMA.FTZ R156, R157, R154, R159 ;  /* 0x0000009a9d9c7223 */ /* 0x000fe2000001009f */
[----:B------:R-:W-:Y:S01]  /*55a0*/  FMUL.FTZ R157, R141, R98 ;  /* 0x000000628d9d7220 */ /* 0x000fe20000410000 */
[----:B------:R0:W-:Y:S01]  /*55b0*/  @!P3 STS.128 [R161+0x21b0], R8 ;  /* 0x0021b008a100b388 */ /* 0x0001e20000000c00 */
[----:B------:R-:W-:Y:S01]  /*55c0*/  FADD.FTZ R155, R180, R155 ;  /* 0x0000009bb49b7221 */ /* 0x000fe20000010000 */
[----:B------:R-:W-:Y:S01]  /*55d0*/  FADD.FTZ R159, -R181, R156 ;  /* 0x0000009cb59f7221 */ /* 0x000fe20000010100 */
[-C--:B------:R-:W-:Y:S01]  /*55e0*/  FFMA.FTZ R158, R137, -R157.reuse, R72 ;  /* 0x8000009d899e7223 */ /* 0x080fe20000010048 */
[----:B------:R-:W-:Y:S01]  /*55f0*/  FFMA.FTZ R157, R139, -R157, R70 ;  /* 0x8000009d8b9d7223 */ /* 0x000fe20000010046 */
[----:B------:R-:W-:Y:S01]  /*5600*/  FFMA.FTZ R156, R143, -R164, R172 ;  /* 0x800000a48f9c7223 */ /* 0x000fe200000100ac */
[----:B------:R-:W-:Y:S01]  /*5610*/  FMUL.FTZ R160, R159, R98 ;  /* 0x000000629fa07220 */ /* 0x000fe20000410000 */
[----:B------:R-:W-:Y:S01]  /*5620*/  FFMA.FTZ R164, R145, -R164, R170 ;  /* 0x800000a491a47223 */ /* 0x000fe200000100aa */
[----:B------:R-:W-:Y:S01]  /*5630*/  FMUL.FTZ R167, R146, R93 ;  /* 0x0000005d92a77220 */ /* 0x000fe20000410000 */
[----:B------:R-:W-:Y:S01]  /*5640*/  FFMA.FTZ R71, R138, R173, R71 ;  /* 0x000000ad8a477223 */ /* 0x000fe20000010047 */
[----:B------:R-:W-:Y:S01]  /*5650*/  IADD3 R171, R130, 0x80, RZ ;  /* 0x0000008082ab7810 */ /* 0x000fe20007ffe0ff */
[----:B------:R-:W-:Y:S01]  /*5660*/  FMUL.FTZ R163, R164, R165 ;  /* 0x000000a5a4a37220 */ /* 0x000fe20000410000 */
[----:B------:R-:W-:Y:S01]  /*5670*/  IADD3 R173, R130, 0xa0, RZ ;  /* 0x000000a082ad7810 */ /* 0x000fe20007ffe0ff */
[----:B------:R-:W-:Y:S01]  /*5680*/  FMUL.FTZ R72, R4, R72 ;  /* 0x0000004804487220 */ /* 0x000fe20000410000 */
[----:B------:R-:W-:Y:S01]  /*5690*/  IADD3 R175, R130, 0xc0, RZ ;  /* 0x000000c082af7810 */ /* 0x000fe20007ffe0ff */
[----:B------:R-:W-:Y:S01]  /*56a0*/  FFMA.FTZ R70, -R4, R70, -RZ ;  /* 0x0000004604467223 */ /* 0x000fe200000109ff */
[----:B0-----:R-:W-:Y:S01]  /*56b0*/  FMUL.FTZ R8, R155, R98 ;  /* 0x000000629b087220 */ /* 0x001fe20000410000 */
[----:B------:R-:W-:Y:S01]  /*56c0*/  FMUL.FTZ R9, R157, R160 ;  /* 0x000000a09d097220 */ /* 0x000fe20000410000 */
[----:B------:R-:W-:Y:S01]  /*56d0*/  FMUL.FTZ R161, R152, R94 ;  /* 0x0000005e98a17220 */ /* 0x000fe20000410000 */
[----:B------:R-:W-:Y:S01]  /*56e0*/  LEA.HI.SX32 R171, R171, R130, 0x1b ;  /* 0x00000082abab7211 */ /* 0x000fe200078fdaff */
[-C--:B------:R-:W-:Y:S01]  /*56f0*/  FMUL.FTZ R11, R157, R8.reuse ;  /* 0x000000089d0b7220 */ /* 0x080fe20000410000 */
[-C--:B------:R-:W-:Y:S01]  /*5700*/  FFMA.FTZ R9, R158, R8.reuse, R9 ;  /* 0x000000089e097223 */ /* 0x080fe20000010009 */
[----:B------:R-:W-:Y:S01]  /*5710*/  FMUL.FTZ R8, R141, R8 ;  /* 0x000000088d087220 */ /* 0x000fe20000410000 */
[-C--:B------:R-:W-:Y:S01]  /*5720*/  FMUL.FTZ R10, R147, R161.reuse ;  /* 0x000000a1930a7220 */ /* 0x080fe20000410000 */
[-C--:B------:R-:W-:Y:S01]  /*5730*/  FFMA.FTZ R176, R156, R161.reuse, R163 ;  /* 0x000000a19cb07223 */ /* 0x080fe200000100a3 */
[----:B------:R-:W-:Y:S01]  /*5740*/  FFMA.FTZ R11, R158, R160, -R11 ;  /* 0x000000a09e0b7223 */ /* 0x000fe2000001080b */
[----:B------:R-:W-:Y:S01]  /*5750*/  FMUL.FTZ R161, R164, R161 ;  /* 0x000000a1a4a17220 */ /* 0x000fe20000410000 */
[----:B------:R0:W-:Y:S01]  /*5760*/  STS [R193+0x420], R8 ;  /* 0x00042008c1007388 */ /* 0x0001e20000000800 */
[-C--:B------:R-:W-:Y:S01]  /*5770*/  FFMA.FTZ R163, R151, -R162.reuse, R186 ;  /* 0x800000a297a37223 */ /* 0x080fe200000100ba */
[----:B------:R-:W-:Y:S01]  /*5780*/  FFMA.FTZ R162, R149, -R162, R184 ;  /* 0x800000a295a27223 */ /* 0x000fe200000100b8 */
[-C--:B------:R-:W-:Y:S01]  /*5790*/  FFMA.FTZ R178, R156, R165.reuse, -R161 ;  /* 0x000000a59cb27223 */ /* 0x080fe200000108a1 */
[----:B------:R1:W-:Y:S01]  /*57a0*/  STS [R109+0x8], R10 ;  /* 0x0000080a6d007388 */ /* 0x0003e20000000800 */
[----:B------:R-:W-:Y:S01]  /*57b0*/  FADD.FTZ R11, RZ, R11 ;  /* 0x0000000bff0b7221 */ /* 0x000fe20000010000 */
[----:B------:R-:W-:Y:S01]  /*57c0*/  FMUL.FTZ R160, R141, R160 ;  /* 0x000000a08da07220 */ /* 0x000fe20000410000 */
[----:B------:R-:W-:Y:S01]  /*57d0*/  FADD.FTZ R9, RZ, R9 ;  /* 0x00000009ff097221 */ /* 0x000fe20000010000 */
[----:B------:R-:W-:Y:S01]  /*57e0*/  FMUL.FTZ R165, R147, R165 ;  /* 0x000000a593a57220 */ /* 0x000fe20000410000 */
[----:B------:R-:W-:Y:S01]  /*57f0*/  FADD.FTZ R178, R11, R178 ;  /* 0x000000b20bb27221 */ /* 0x000fe20000010000 */
[-C--:B0-----:R-:W-:Y:S01]  /*5800*/  FMUL.FTZ R8, R150, R96.reuse ;  /* 0x0000006096087220 */ /* 0x081fe20000410000 */
[----:B------:R-:W-:Y:S01]  /*5810*/  FMUL.FTZ R11, R144, R93 ;  /* 0x0000005d900b7220 */ /* 0x000fe20000410000 */
[----:B------:R0:W-:Y:S01]  /*5820*/  STS [R109+0x4], R160 ;  /* 0x000004a06d007388 */ /* 0x0001e20000000800 */
[----:B------:R-:W-:Y:S01]  /*5830*/  FADD.FTZ R176, R9, R176 ;  /* 0x000000b009b07221 */ /* 0x000fe20000010000 */
[----:B-1----:R-:W-:Y:S01]  /*5840*/  FMUL.FTZ R10, R148, R96 ;  /* 0x00000060940a7220 */ /* 0x002fe20000410000 */
[----:B------:R-:W-:Y:S01]  /*5850*/  FMUL.FTZ R185, R162, R8 ;  /* 0x00000008a2b97220 */ /* 0x000fe20000410000 */
[C---:B------:R-:W-:Y:S01]  /*5860*/  FMUL.FTZ R174, R138.reuse, R11 ;  /* 0x0000000b8aae7220 */ /* 0x040fe20000410000 */
[----:B------:R-:W-:Y:S01]  /*5870*/  FMUL.FTZ R9, R138, R93 ;  /* 0x0000005d8a097220 */ /* 0x000fe20000410000 */
[-C--:B------:R-:W-:Y:S01]  /*5880*/  FMUL.FTZ R166, R162, R10.reuse ;  /* 0x0000000aa2a67220 */ /* 0x080fe20000410000 */
[-C--:B------:R-:W-:Y:S01]  /*5890*/  FFMA.FTZ R185, R163, R10.reuse, -R185 ;  /* 0x0000000aa3b97223 */ /* 0x080fe200000108b9 */
[----:B------:R-:W-:Y:S01]  /*58a0*/  FMUL.FTZ R10, R153, R10 ;  /* 0x0000000a990a7220 */ /* 0x000fe20000410000 */
[----:B------:R1:W-:Y:S01]  /*58b0*/  STS [R193+0x42c], R165 ;  /* 0x00042ca5c1007388 */ /* 0x0003e20000000800 */
[-C--:B------:R-:W-:Y:S01]  /*58c0*/  FFMA.FTZ R183, R163, R8.reuse, R166 ;  /* 0x00000008a3b77223 */ /* 0x080fe200000100a6 */
[----:B------:R-:W-:Y:S01]  /*58d0*/  FMUL.FTZ R8, R153, R8 ;  /* 0x0000000899087220 */ /* 0x000fe20000410000 */
[----:B------:R-:W-:Y:S01]  /*58e0*/  FMUL.FTZ R166, R138, R167 ;  /* 0x000000a78aa67220 */ /* 0x000fe20000410000 */
[-C--:B------:R-:W-:Y:S01]  /*58f0*/  FFMA.FTZ R161, R142, -R9.reuse, R73 ;  /* 0x800000098ea17223 */ /* 0x080fe20000010049 */
[----:B0-----:R-:W-:Y:S01]  /*5900*/  FFMA.FTZ R160, R140, -R9, R71 ;  /* 0x800000098ca07223 */ /* 0x001fe20000010047 */
[----:B------:R-:W-:Y:S01]  /*5910*/  LEA.HI.SX32 R173, R173, R130, 0x1b ;  /* 0x00000082adad7211 */ /* 0x000fe200078fdaff */
[----:B------:R-:W-:Y:S01]  /*5920*/  STS [R193+0x430], R8 ;  /* 0x00043008c1007388 */ /* 0x000fe20000000800 */
[C---:B------:R-:W-:Y:S01]  /*5930*/  FMUL.FTZ R179, R161.reuse, R167 ;  /* 0x000000a7a1b37220 */ /* 0x040fe20000410000 */
[-C--:B------:R-:W-:Y:S01]  /*5940*/  FMUL.FTZ R9, R161, R11.reuse ;  /* 0x0000000ba1097220 */ /* 0x080fe20000410000 */
[----:B-1----:R-:W-:Y:S01]  /*5950*/  IADD3 R165, R130, 0xe0, RZ ;  /* 0x000000e082a57810 */ /* 0x002fe20007ffe0ff */
[----:B------:R0:W-:Y:S01]  /*5960*/  STS [R109+0x14], R10 ;  /* 0x0000140a6d007388 */ /* 0x0001e20000000800 */
[C---:B------:R-:W-:Y:S01]  /*5970*/  FFMA.FTZ R179, R160.reuse, R11, R179 ;  /* 0x0000000ba0b37223 */ /* 0x040fe200000100b3 */
[----:B------:R-:W-:Y:S01]  /*5980*/  FFMA.FTZ R182, R160, R167, -R9 ;  /* 0x000000a7a0b67223 */ /* 0x000fe20000010809 */
[C---:B------:R-:W-:Y:S01]  /*5990*/  IADD3 R9, R130.reuse, 0x20, RZ ;  /* 0x0000002082097810 */ /* 0x040fe20007ffe0ff */
[----:B------:R1:W-:Y:S01]  /*59a0*/  STS [R109+0x18], R174 ;  /* 0x000018ae6d007388 */ /* 0x0003e20000000800 */
[C---:B------:R-:W-:Y:S01]  /*59b0*/  IADD3 R11, R130.reuse, 0x40, RZ ;  /* 0x00000040820b7810 */ /* 0x040fe20007ffe0ff */
[----:B------:R-:W-:Y:S01]  /*59c0*/  FMUL.FTZ R172, R3, R172 ;  /* 0x000000ac03ac7220 */ /* 0x000fe20000410000 */
[----:B------:R-:W-:Y:S01]  /*59d0*/  IADD3 R167, R130, 0x60, RZ ;  /* 0x0000006082a77810 */ /* 0x000fe20007ffe0ff */
[----:B------:R2:W-:Y:S01]  /*59e0*/  STS [R109+0x1c], R166 ;  /* 0x00001ca66d007388 */ /* 0x0005e20000000800 */
[----:B------:R-:W-:Y:S01]  /*59f0*/  LEA.HI.SX32 R9, R9, R130, 0x1b ;  /* 0x0000008209097211 */ /* 0x000fe200078fdaff */
[----:B------:R-:W-:Y:S01]  /*5a00*/  FFMA.FTZ R170, -R3, R170, -RZ ;  /* 0x000000aa03aa7223 */ /* 0x000fe200000109ff */
[-C--:B------:R-:W-:Y:S01]  /*5a10*/  LEA.HI.SX32 R11, R11, R130.reuse, 0x1b ;  /* 0x000000820b0b7211 */ /* 0x080fe200078fdaff */
[----:B------:R-:W-:Y:S01]  /*5a20*/  BAR.SYNC.DEFER_BLOCKING 0x0 ;  /* 0x0000000000007b1d */ /* 0x000fe20000010000 */
[----:B------:R-:W-:Y:S01]  /*5a30*/  LEA.HI.SX32 R167, R167, R130, 0x1b ;  /* 0x00000082a7a77211 */ /* 0x000fe200078fdaff */
[C---:B------:R-:W-:Y:S01]  /*5a40*/  FMUL.FTZ R186, R2.reuse, R186 ;  /* 0x000000ba02ba7220 */ /* 0x040fe20000410000 */
[----:B------:R-:W-:Y:S01]  /*5a50*/  LEA.HI.SX32 R175, R175, R130, 0x1b ;  /* 0x00000082afaf7211 */ /* 0x000fe200078fdaff */
[----:B------:R-:W-:Y:S01]  /*5a60*/  FFMA.FTZ R184, -R2, R184, -RZ ;  /* 0x000000b802b87223 */ /* 0x000fe200000109ff */
[----:B------:R-:W-:Y:S01]  /*5a70*/  LEA.HI.SX32 R165, R165, R130, 0x1b ;  /* 0x00000082a5a57211 */ /* 0x000fe200078fdaff */
[C---:B0-----:R-:W-:Y:S01]  /*5a80*/  FMUL.FTZ R10, R0.reuse, R71 ;  /* 0x00000047000a7220 */ /* 0x041fe20000410000 */
[-C--:B------:R-:W-:Y:S01]  /*5a90*/  LEA R177, R171, R90.reuse, 0x2 ;  /* 0x0000005aabb17211 */ /* 0x080fe200078e10ff */
[----:B------:R-:W-:Y:S01]  /*5aa0*/  FFMA.FTZ R8, -R0, R73, -RZ ;  /* 0x0000004900087223 */ /* 0x000fe200000109ff */
[----:B------:R-:W-:-:S02]  /*5ab0*/  LEA R190, R9, R90, 0x2 ;  /* 0x0000005a09be7211 */ /* 0x000fc400078e10ff */
[-C--:B------:R-:W-:Y:S02]  /*5ac0*/  LEA R188, R11, R90.reuse, 0x2 ;  /* 0x0000005a0bbc7211 */ /* 0x080fe400078e10ff */
[-C--:B------:R-:W-:Y:S02]  /*5ad0*/  LEA R180, R167, R90.reuse, 0x2 ;  /* 0x0000005aa7b47211 */ /* 0x080fe400078e10ff */
[-C--:B-1----:R-:W-:Y:S02]  /*5ae0*/  LEA R174, R173, R90.reuse, 0x2 ;  /* 0x0000005aadae7211 */ /* 0x082fe400078e10ff */
[-C--:B------:R-:W-:Y:S02]  /*5af0*/  LEA R171, R175, R90.reuse, 0x2 ;  /* 0x0000005aafab7211 */ /* 0x080fe400078e10ff */
[----:B--2---:R-:W-:Y:S01]  /*5b00*/  LEA R166, R165, R90, 0x2 ;  /* 0x0000005aa5a67211 */ /* 0x004fe200078e10ff */
[----:B------:R0:W1:Y:S04]  /*5b10*/  LDS R191, [R107] ;  /* 0x000000006bbf7984 */ /* 0x0000680000000800 */
        /* <DEDUP_REMOVED lines=16> */
[----:B-1234-:R-:W-:Y:S05]  /*5c20*/  @!P1 BRA `(.L_x_18194) ;  /* 0x0000000000a89947 */ /* 0x01efea0003800000 */
[C---:B------:R-:W-:Y:S01]  /*5c30*/  IMAD R71, R81.reuse, UR26, RZ ;  /* 0x0000001a51477c24 */ /* 0x040fe2000f8e02ff */
[----:B0-----:R-:W0:Y:S01]  /*5c40*/  LDS R193, [R107+0x420] ;  /* 0x000420006bc17984 */ /* 0x001e220000000800 */
[----:B------:R-:W-:Y:S01]  /*5c50*/  IMAD R9, R81, UR24, RZ ;  /* 0x0000001851097c24 */ /* 0x000fe2000f8e02ff */
[----:B------:R-:W-:Y:S01]  /*5c60*/  SHF.R.U32.HI R8, RZ, 0x1, R57 ;  /* 0x00000001ff087819 */ /* 0x000fe20000011639 */
[----:B------:R-:W-:Y:S01]  /*5c70*/  IMAD.WIDE.U32 R10, R132, UR26, RZ ;  /* 0x0000001a840a7c25 */ /* 0x000fe2000f8e00ff */
[----:B------:R-:W-:-:S03]  /*5c80*/  SHF.R.U64 R195, R54, 0x1, R55 ;  /* 0x0000000136c37819 */ /* 0x000fc60000001237 */
[C---:B------:R-:W-:Y:S02]  /*5c90*/  IMAD R71, R132.reuse, UR27, R71 ;  /* 0x0000001b84477c24 */ /* 0x040fe4000f8e0247 */
[----:B------:R-:W-:-:S03]  /*5ca0*/  IMAD.WIDE.U32 R72, R132, UR24, RZ ;  /* 0x0000001884487c25 */ /* 0x000fc6000f8e00ff */
[----:B------:R-:W-:Y:S01]  /*5cb0*/  IADD3 R11, R71, R11, RZ ;  /* 0x0000000b470b7210 */ /* 0x000fe20007ffe0ff */
[----:B------:R-:W-:Y:S01]  /*5cc0*/  IMAD R9, R132, UR25, R9 ;  /* 0x0000001984097c24 */ /* 0x000fe2000f8e0209 */
[----:B------:R-:W-:Y:S01]  /*5cd0*/  SHF.R.U64 R71, R56, 0x1, R57 ;  /* 0x0000000138477819 */ /* 0x000fe20000001239 */
[----:B------:R-:W-:Y:S01]  /*5ce0*/  IMAD R70, R8, UR15, RZ ;  /* 0x0000000f08467c24 */ /* 0x000fe2000f8e02ff */
[----:B------:R-:W-:Y:S01]  /*5cf0*/  SHF.R.U32.HI R8, RZ, 0x1, R55 ;  /* 0x00000001ff087819 */ /* 0x000fe20000011637 */
[----:B------:R-:W-:Y:S01]  /*5d00*/  IMAD R170, R169, UR22, RZ ;  /* 0x00000016a9aa7c24 */ /* 0x000fe2000f8e02ff */
[----:B------:R-:W-:Y:S01]  /*5d10*/  IADD3 R73, R9, R73, RZ ;  /* 0x0000004909497210 */ /* 0x000fe20007ffe0ff */
[----:B------:R-:W-:Y:S01]  /*5d20*/  IMAD R201, R71, UR16, R70 ;  /* 0x0000001047c97c24 */ /* 0x000fe2000f8e0246 */
[----:B------:R-:W-:Y:S01]  /*5d30*/  LEA R9, R103, 0xffffff00, 0x8 ;  /* 0xffffff0067097811 */ /* 0x000fe200078e40ff */
[----:B------:R-:W-:Y:S02]  /*5d40*/  IMAD R172, R8, UR15, RZ ;  /* 0x0000000f08ac7c24 */ /* 0x000fe4000f8e02ff */
[----:B------:R-:W-:Y:S01]  /*5d50*/  IMAD.WIDE.U32 R10, R71, UR15, R10 ;  /* 0x0000000f470a7c25 */ /* 0x000fe2000f8e000a */
[----:B------:R-:W-:-:S03]  /*5d60*/  IADD3 R70, P1, R9, R130, RZ ;  /* 0x0000008209467210 */ /* 0x000fc60007f3e0ff */
[----:B------:R-:W-:Y:S01]  /*5d70*/  IMAD R8, R169, UR20, RZ ;  /* 0x00000014a9087c24 */ /* 0x000fe2000f8e02ff */
[----:B------:R-:W-:Y:S01]  /*5d80*/  LEA.HI.X.SX32 R71, R9, RZ, 0x1, P1 ;  /* 0x000000ff09477211 */ /* 0x000fe200008f0eff */
[C---:B------:R-:W-:Y:S02]  /*5d90*/  IMAD R169, R195.reuse, UR16, R172 ;  /* 0x00000010c3a97c24 */ /* 0x040fe4000f8e02ac */
[----:B------:R-:W-:Y:S01]  /*5da0*/  IMAD.WIDE.U32 R72, R195, UR15, R72 ;  /* 0x0000000fc3487c25 */ /* 0x000fe2000f8e0048 */
[----:B------:R-:W-:-:S03]  /*5db0*/  LEA R195, P1, R10, R58, 0x3 ;  /* 0x0000003a0ac37211 */ /* 0x000fc600078218ff */
[----:B------:R-:W-:Y:S01]  /*5dc0*/  IMAD R197, R75, UR21, R8 ;  /* 0x000000154bc57c24 */ /* 0x000fe2000f8e0208 */
[----:B------:R-:W-:Y:S01]  /*5dd0*/  IADD3 R169, R169, R73, RZ ;  /* 0x00000049a9a97210 */ /* 0x000fe20007ffe0ff */
[----:B------:R-:W-:Y:S01]  /*5de0*/  IMAD R199, R75, UR23, R170 ;  /* 0x000000174bc77c24 */ /* 0x000fe2000f8e02aa */
[----:B------:R-:W-:Y:S01]  /*5df0*/  IADD3 R170, R201, R11, RZ ;  /* 0x0000000bc9aa7210 */ /* 0x000fe20007ffe0ff */
[C---:B------:R-:W-:Y:S01]  /*5e00*/  IMAD.WIDE.U32 R8, R75.reuse, UR20, R70 ;  /* 0x000000144b087c25 */ /* 0x040fe2000f8e0046 */
[----:B------:R-:W-:Y:S02]  /*5e10*/  LEA R73, P2, R72, R62, 0x3 ;  /* 0x0000003e48497211 */ /* 0x000fe400078418ff */
[----:B------:R-:W-:Y:S01]  /*5e20*/  LEA.HI.X R170, R10, R59, R170, 0x3, P1 ;  /* 0x0000003b0aaa7211 */ /* 0x000fe200008f1caa */
[----:B------:R-:W-:Y:S01]  /*5e30*/  IMAD.WIDE.U32 R70, R75, UR22, R70 ;  /* 0x000000164b467c25 */ /* 0x000fe2000f8e0046 */
[----:B------:R-:W-:Y:S02]  /*5e40*/  LEA.HI.X R169, R72, R63, R169, 0x3, P2 ;  /* 0x0000003f48a97211 */ /* 0x000fe400010f1ca9 */
[----:B------:R-:W-:-:S02]  /*5e50*/  IADD3 R11, R9, R197, RZ ;  /* 0x000000c5090b7210 */ /* 0x000fc40007ffe0ff */
[----:B------:R-:W-:Y:S02]  /*5e60*/  LEA R10, P1, R8, R195, 0x2 ;  /* 0x000000c3080a7211 */ /* 0x000fe400078210ff */
[----:B------:R-:W-:Y:S02]  /*5e70*/  IADD3 R9, R71, R199, RZ ;  /* 0x000000c747097210 */ /* 0x000fe40007ffe0ff */
[----:B------:R-:W-:Y:S02]  /*5e80*/  LEA R72, P2, R70, R73, 0x2 ;  /* 0x0000004946487211 */ /* 0x000fe400078410ff */
[----:B------:R-:W-:Y:S02]  /*5e90*/  LEA.HI.X R11, R8, R170, R11, 0x2, P1 ;  /* 0x000000aa080b7211 */ /* 0x000fe400008f140b */
[----:B------:R-:W-:-:S03]  /*5ea0*/  LEA.HI.X R73, R70, R169, R9, 0x2, P2 ;  /* 0x000000a946497211 */ /* 0x000fc600010f1409 */
[----:B------:R1:W-:Y:S04]  /*5eb0*/  REDG.E.ADD.F32.FTZ.RN.STRONG.GPU desc[UR12][R10.64], R191 ;  /* 0x000000bf0a0079a6 */ /* 0x0003e8000c10f38c */
[----:B0-----:R1:W-:Y:S02]  /*5ec0*/  REDG.E.ADD.F32.FTZ.RN.STRONG.GPU desc[UR12][R72.64], R193 ;  /* 0x000000c1480079a6 */ /* 0x0013e4000c10f38c */
.L_x_18194:
[----:B------:R-:W-:Y:S05]  /*5ed0*/  BSYNC B0 ;  /* 0x0000000000007941 */ /* 0x000fea0003800000 */
.L_x_18193:
[----:B-1----:R1:W2:Y:S01]  /*5ee0*/  LDS R73, [R190+0x8c0] ;  /* 0x0008c000be497984 */ /* 0x0022a20000000800 */
[----:B------:R-:W-:Y:S01]  /*5ef0*/  ISETP.GE.AND P1, PT, R192, 0x21, PT ;  /* 0x00000021c000780c */ /* 0x000fe20003f26270 */
[----:B------:R-:W-:Y:S01]  /*5f00*/  USHF.L.U64.HI UR7, UR5, 0x2, UR6 ;  /* 0x0000000205077899 */ /* 0x000fe20008010206 */
[----:B------:R-:W-:Y:S01]  /*5f10*/  FADD.FTZ R176, R176, R183 ;  /* 0x000000b7b0b07221 */ /* 0x000fe20000010000 */
[----:B------:R-:W-:Y:S01]  /*5f20*/  USHF.L.U32 UR14, UR5, 0x2, URZ ;  /* 0x00000002050e7899 */ /* 0x000fe2000800063f */
[----:B------:R-:W-:Y:S01]  /*5f30*/  FADD.FTZ R185, R178, R185 ;  /* 0x000000b9b2b97221 */ /* 0x000fe20000010000 */
[----:B------:R-:W-:Y:S01]  /*5f40*/  BSSY B0, `(.L_x_18195) ;  /* 0x000000e000007945 */ /* 0x000fe20003800000 */
[----:B------:R-:W-:Y:S01]  /*5f50*/  FADD.FTZ R71, R176, R179 ;  /* 0x000000b3b0477221 */ /* 0x000fe20000010000 */
[----:B0-----:R-:W-:Y:S02]  /*5f60*/  IMAD R8, R60, UR7, RZ ;  /* 0x000000073c087c24 */ /* 0x001fe4000f8e02ff */
        /* <DEDUP_REMOVED lines=11> */
.L_x_18196:
[----:B------:R-:W-:Y:S05]  /*6020*/  BSYNC B0 ;  /* 0x0000000000007941 */ /* 0x000fea0003800000 */
.L_x_18195:
[----:B0-2---:R0:W1:Y:S01]  /*6030*/  LDS R73, [R188+0x940] ;  /* 0x00094000bc497984 */ /* 0x0050620000000800 */
[C---:B------:R-:W-:Y:S01]  /*6040*/  ISETP.GE.AND P6, PT, R192.reuse, 0x41, PT ;  /* 0x00000041c000780c */ /* 0x040fe20003fc6270 */
[----:B------:R-:W-:Y:S01]  /*6050*/  BSSY B0, `(.L_x_18197) ;  /* 0x000000d000007945 */ /* 0x000fe20003800000 */
[C---:B------:R-:W-:Y:S02]  /*6060*/  ISETP.GE.AND P1, PT, R192.reuse, 0x61, PT ;  /* 0x00000061c000780c */ /* 0x040fe40003f26270 */
[C---:B------:R-:W-:Y:S02]  /*6070*/  ISETP.GE.AND P2, PT, R192.reuse, 0x81, PT ;  /* 0x00000081c000780c */ /* 0x040fe40003f46270 */
[C---:B------:R-:W-:Y:S02]  /*6080*/  ISETP.GE.AND P3, PT, R192.reuse, 0xa1, PT ;  /* 0x000000a1c000780c */ /* 0x040fe40003f66270 */
[C---:B------:R-:W-:Y:S02]  /*6090*/  ISETP.GE.AND P4, PT, R192.reuse, 0xc1, PT ;  /* 0x000000c1c000780c */ /* 0x040fe40003f86270 */
[----:B------:R-:W-:-:S03]  /*60a0*/  ISETP.GE.AND P5, PT, R192, 0xe1, PT ;  /* 0x000000e1c000780c */ /* 0x000fc60003fa6270 */
[----:B0-----:R-:W-:Y:S10]  /*60b0*/  @!P6 BRA `(.L_x_18198) ;  /* 0x000000000018e947 */ /* 0x001ff40003800000 */
[----:B------:R-:W-:-:S04]  /*60c0*/  IMAD.WIDE.U32 R10, R60, UR14, R26 ;  /* 0x0000000e3c0a7c25 */ /* 0x000fc8000f8e001a */
[----:B------:R-:W-:Y:S01]  /*60d0*/  IMAD.WIDE.U32 R8, R64, UR14, R40 ;  /* 0x0000000e40087c25 */ /* 0x000fe2000f8e0028 */
[----:B------:R-:W-:-:S04]  /*60e0*/  IADD3 R11, R169, R11, RZ ;  /* 0x0000000ba90b7210 */ /* 0x000fc80007ffe0ff */
[----:B------:R-:W-:Y:S01]  /*60f0*/  IADD3 R9, R179, R9, RZ ;  /* 0x00000009b3097210 */ /* 0x000fe20007ffe0ff */
[----:B------:R0:W-:Y:S04]  /*6100*/  REDG.E.ADD.F32.FTZ.RN.STRONG.GPU desc[UR12][R10.64], R187 ;  /* 0x000000bb0a0079a6 */ /* 0x0001e8000c10f38c */
[----:B-1----:R0:W-:Y:S02]  /*6110*/  REDG.E.ADD.F32.FTZ.RN.STRONG.GPU desc[UR12][R8.64], R73 ;  /* 0x00000049080079a6 */ /* 0x0021e4000c10f38c */
.L_x_18198:
[----:B------:R-:W-:Y:S05]  /*6120*/  BSYNC B0 ;  /* 0x0000000000007941 */ /* 0x000fea0003800000 */
.L_x_18197:
[----:B01----:R0:W1:Y:S01]  /*6130*/  LDS R73, [R180+0x9c0] ;  /* 0x0009c000b4497984 */ /* 0x0030620000000800 */
[----:B------:R-:W-:Y:S04]  /*6140*/  BSSY B0, `(.L_x_18199) ;  /* 0x0000008000007945 */ /* 0x000fe80003800000 */
[----:B------:R-:W-:Y:S05]  /*6150*/  @!P1 BRA `(.L_x_18200) ;  /* 0x0000000000189947 */ /* 0x000fea0003800000 */
[----:B------:R-:W-:-:S04]  /*6160*/  IMAD.WIDE.U32 R10, R60, UR14, R28 ;  /* 0x0000000e3c0a7c25 */ /* 0x000fc8000f8e001c */
[----:B------:R-:W-:Y:S01]  /*6170*/  IMAD.WIDE.U32 R8, R64, UR14, R42 ;  /* 0x0000000e40087c25 */ /* 0x000fe2000f8e002a */
[----:B------:R-:W-:-:S04]  /*6180*/  IADD3 R11, R169, R11, RZ ;  /* 0x0000000ba90b7210 */ /* 0x000fc80007ffe0ff */
[----:B------:R-:W-:Y:S01]  /*6190*/  IADD3 R9, R179, R9, RZ ;  /* 0x00000009b3097210 */ /* 0x000fe20007ffe0ff */
[----:B------:R2:W-:Y:S04]  /*61a0*/  REDG.E.ADD.F32.FTZ.RN.STRONG.GPU desc[UR12][R10.64], R181 ;  /* 0x000000b50a0079a6 */ /* 0x0005e8000c10f38c */
[----:B-1----:R2:W-:Y:S02]  /*61b0*/  REDG.E.ADD.F32.FTZ.RN.STRONG.GPU desc[UR12][R8.64], R73 ;  /* 0x00000049080079a6 */ /* 0x0025e4000c10f38c */
.L_x_18200:
[----:B------:R-:W-:Y:S05]  /*61c0*/  BSYNC B0 ;  /* 0x0000000000007941 */ /* 0x000fea0003800000 */
.L_x_18199:
[----:B------:R-:W3:Y:S01]  /*61d0*/  LDS R177, [R177+0xa40] ;  /* 0x000a4000b1b17984 */ /* 0x000ee20000000800 */
[----:B------:R-:W-:Y:S04]  /*61e0*/  BSSY B0, `(.L_x_18201) ;  /* 0x0000008000007945 */ /* 0x000fe80003800000 */
[----:B------:R-:W-:Y:S05]  /*61f0*/  @!P2 BRA `(.L_x_18202) ;  /* 0x000000000018a947 */ /* 0x000fea0003800000 */
[----:B--2---:R-:W-:-:S04]  /*6200*/  IMAD.WIDE.U32 R10, R60, UR14, R30 ;  /* 0x0000000e3c0a7c25 */ /* 0x004fc8000f8e001e */
[----:B------:R-:W-:Y:S01]  /*6210*/  IMAD.WIDE.U32 R8, R64, UR14, R44 ;  /* 0x0000000e40087c25 */ /* 0x000fe2000f8e002c */
[----:B------:R-:W-:-:S04]  /*6220*/  IADD3 R11, R169, R11, RZ ;  /* 0x0000000ba90b7210 */ /* 0x000fc80007ffe0ff */
[----:B------:R-:W-:Y:S01]  /*6230*/  IADD3 R9, R179, R9, RZ ;  /* 0x00000009b3097210 */ /* 0x000fe20007ffe0ff */
[----:B------:R4:W-:Y:S04]  /*6240*/  REDG.E.ADD.F32.FTZ.RN.STRONG.GPU desc[UR12][R10.64], R175 ;  /* 0x000000af0a0079a6 */ /* 0x0009e8000c10f38c */
[----:B---3--:R4:W-:Y:S02]  /*6250*/  REDG.E.ADD.F32.FTZ.RN.STRONG.GPU desc[UR12][R8.64], R177 ;  /* 0x000000b1080079a6 */ /* 0x0089e4000c10f38c */
.L_x_18202:
[----:B------:R-:W-:Y:S05]  /*6260*/  BSYNC B0 ;  /* 0x0000000000007941 */ /* 0x000fea0003800000 */
.L_x_18201:
        /* <DEDUP_REMOVED lines=9> */
.L_x_18204:
[----:B------:R-:W-:Y:S05]  /*6300*/  BSYNC B0 ;  /* 0x0000000000007941 */ /* 0x000fea0003800000 */
.L_x_18203:
[----:B------:R-:W0:Y:S01]  /*6310*/  LDS R171, [R171+0xb40] ;  /* 0x000b4000abab7984 */ /* 0x000e220000000800 */
[----:B------:R-:W-:Y:S04]  /*6320*/  BSSY B0, `(.L_x_18205) ;  /* 0x0000008000007945 */ /* 0x000fe80003800000 */
[----:B------:R-:W-:Y:S05]  /*6330*/  @!P4 BRA `(.L_x_18206) ;  /* 0x000000000018c947 */ /* 0x000fea0003800000 */
[----:B----4-:R-:W-:-:S04]  /*6340*/  IMAD.WIDE.U32 R10, R60, UR14, R34 ;  /* 0x0000000e3c0a7c25 */ /* 0x010fc8000f8e0022 */
[----:B------:R-:W-:Y:S01]  /*6350*/  IMAD.WIDE.U32 R8, R64, UR14, R48 ;  /* 0x0000000e40087c25 */ /* 0x000fe2000f8e0030 */
[----:B------:R-:W-:-:S04]  /*6360*/  IADD3 R11, R169, R11, RZ ;  /* 0x0000000ba90b7210 */ /* 0x000fc80007ffe0ff */
[----:B------:R-:W-:Y:S01]  /*6370*/  IADD3 R9, R179, R9, RZ ;  /* 0x00000009b3097210 */ /* 0x000fe20007ffe0ff */
[----:B------:R4:W-:Y:S04]  /*6380*/  REDG.E.ADD.F32.FTZ.RN.STRONG.GPU desc[UR12][R10.64], R167 ;  /* 0x000000a70a0079a6 */ /* 0x0009e8000c10f38c */
[----:B0-----:R4:W-:Y:S02]  /*6390*/  REDG.E.ADD.F32.FTZ.RN.STRONG.GPU desc[UR12][R8.64], R171 ;  /* 0x000000ab080079a6 */ /* 0x0019e4000c10f38c */
.L_x_18206:
[----:B------:R-:W-:Y:S05]  /*63a0*/  BSYNC B0 ;  /* 0x0000000000007941 */ /* 0x000fea0003800000 */
.L_x_18205:
[----:B--2-4-:R2:W4:Y:S01]  /*63b0*/  LDS R73, [R166+0xbc0] ;  /* 0x000bc000a6497984 */ /* 0x0145220000000800 */
        /* <DEDUP_REMOVED lines=8> */
.L_x_18208:
[----:B------:R-:W-:Y:S05]  /*6440*/  BSYNC B0 ;  /* 0x0000000000007941 */ /* 0x000fea0003800000 */
.L_x_18207:
[----:B----4-:R-:W4:Y:S01]  /*6450*/  SHFL.DOWN PT, R8, R71, 0x1, 0x1f ;  /* 0x08201f0047087f89 */ /* 0x010f2200000e0000 */
[C---:B------:R-:W-:Y:S01]  /*6460*/  ISETP.GT.AND P1, PT, R113.reuse, 0x1e, PT ;  /* 0x0000001e7100780c */ /* 0x040fe20003f24270 */
[----:B------:R-:W-:Y:S01]  /*6470*/  BSSY B0, `(.L_x_18209) ;  /* 0x0000054000007945 */ /* 0x000fe20003800000 */
[----:B------:R-:W-:Y:S01]  /*6480*/  ISETP.NE.AND P2, PT, R113, RZ, PT ;  /* 0x000000ff7100720c */ /* 0x000fe20003f45270 */
[----:B------:R-:W5:Y:S01]  /*6490*/  SHFL.DOWN PT, R9, R70, 0x1, 0x1f ;  /* 0x08201f0046097f89 */ /* 0x000f6200000e0000 */
[----:B------:R-:W-:-:S11]  /*64a0*/  ISETP.NE.AND P3, PT, R130, RZ, PT ;  /* 0x000000ff8200720c */ /* 0x000fd60003f65270 */
[----:B------:R-:W1:Y:S01]  /*64b0*/  @!P2 S2R R167, SR_CgaCtaId ;  /* 0x0000000000a7a919 */ /* 0x000e620000008800 */
[----:B----4-:R-:W-:Y:S01]  /*64c0*/  @!P1 FADD.FTZ R71, R71, R8 ;  /* 0x0000000847479221 */ /* 0x010fe20000010000 */
[----:B-----5:R-:W-:-:S04]  /*64d0*/  @!P1 FADD.FTZ R70, R70, R9 ;  /* 0x0000000946469221 */ /* 0x020fc80000010000 */
[----:B------:R-:W4:Y:S01]  /*64e0*/  SHFL.DOWN PT, R8, R71, 0x2, 0x1f ;  /* 0x08401f0047087f89 */ /* 0x000f2200000e0000 */
[----:B------:R-:W-:-:S03]  /*64f0*/  ISETP.GT.AND P1, PT, R113, 0x1d, PT ;  /* 0x0000001d7100780c */ /* 0x000fc60003f24270 */
[----:B------:R-:W5:Y:S10]  /*6500*/  SHFL.DOWN PT, R9, R70, 0x2, 0x1f ;  /* 0x08401f0046097f89 */ /* 0x000f7400000e0000 */
        /* <DEDUP_REMOVED lines=8> */
[----:B------:R-:W-:Y:S01]  /*6590*/  ISETP.GT.AND P1, PT, R113, 0x17, PT ;  /* 0x000000177100780c */ /* 0x000fe20003f24270 */
[----:B------:R-:W-:Y:S02]  /*65a0*/  FMUL.FTZ R9, R69, R144 ;  /* 0x0000009045097220 */ /* 0x000fe40000410000 */
[----:B0-----:R-:W0:Y:S10]  /*65b0*/  SHFL.DOWN PT, R11, R70, 0x8, 0x1f ;  /* 0x09001f00460b7f89 */ /* 0x001e3400000e0000 */
[----:B----4-:R-:W-:Y:S01]  /*65c0*/  @!P1 FADD.FTZ R71, R71, R8 ;  /* 0x0000000847479221 */ /* 0x010fe20000010000 */
[-C--:B------:R-:W-:Y:S01]  /*65d0*/  FFMA.FTZ R8, R68, R146.reuse, -R9 ;  /* 0x0000009244087223 */ /* 0x080fe20000010809 */
[----:B------:R-:W-:Y:S01]  /*65e0*/  FMUL.FTZ R9, R142, R146 ;  /* 0x000000928e097220 */ /* 0x000fe20000410000 */
[----:B0-----:R-:W-:-:S02]  /*65f0*/  @!P1 FADD.FTZ R70, R70, R11 ;  /* 0x0000000b46469221 */ /* 0x001fc40000010000 */
[----:B------:R-:W0:Y:S01]  /*6600*/  SHFL.DOWN PT, R10, R71, 0x10, 0x1f ;  /* 0x0a001f00470a7f89 */ /* 0x000e2200000e0000 */
[----:B------:R-:W-:Y:S01]  /*6610*/  FMUL.FTZ R11, R69, R146 ;  /* 0x00000092450b7220 */ /* 0x000fe20000410000 */
[----:B------:R-:W-:Y:S01]  /*6620*/  FMUL.FTZ R161, R161, R8 ;  /* 0x00000008a1a17220 */ /* 0x000fe20000410000 */
[----:B------:R-:W-:Y:S01]  /*6630*/  ISETP.GT.AND P1, PT, R113, 0xf, PT ;  /* 0x0000000f7100780c */ /* 0x000fe20003f24270 */
[----:B------:R-:W4:Y:S01]  /*6640*/  SHFL.DOWN PT, R165, R70, 0x10, 0x1f ;  /* 0x0a001f0046a57f89 */ /* 0x000f2200000e0000 */
[-C--:B------:R-:W-:Y:S01]  /*6650*/  FFMA.FTZ R73, R68, R144.reuse, R11 ;  /* 0x0000009044497223 */ /* 0x080fe2000001000b */
[----:B------:R-:W-:Y:S01]  /*6660*/  FFMA.FTZ R11, R140, R144, R9 ;  /* 0x000000908c0b7223 */ /* 0x000fe20000010009 */
[----:B------:R-:W-:Y:S01]  /*6670*/  @!P2 MOV R8, 0x400 ;  /* 0x000004000008a802 */ /* 0x000fe20000000f00 */
[----:B------:R-:W-:Y:S01]  /*6680*/  FMUL.FTZ R9, R69, R150 ;  /* 0x0000009645097220 */ /* 0x000fe20000410000 */
[----:B------:R-:W-:Y:S01]  /*6690*/  FFMA.FTZ R73, R160, R73, R161 ;  /* 0x00000049a0497223 */ /* 0x000fe200000100a1 */
[----:B------:R-:W-:Y:S01]  /*66a0*/  FFMA.FTZ R82, R11, R93, R82 ;  /* 0x0000005d0b527223 */ /* 0x000fe20000010052 */
[----:B-1----:R-:W-:Y:S01]  /*66b0*/  @!P2 LEA R90, R167, R8, 0x18 ;  /* 0x00000008a75aa211 */ /* 0x002fe200078ec0ff */
[-C--:B------:R-:W-:Y:S01]  /*66c0*/  FMUL.FTZ R8, R149, R148.reuse ;  /* 0x0000009495087220 */ /* 0x080fe20000410000 */
[----:B------:R-:W-:Y:S01]  /*66d0*/  FFMA.FTZ R138, R138, R11, R73 ;  /* 0x0000000b8a8a7223 */ /* 0x000fe20000010049 */
[----:B------:R-:W-:Y:S01]  /*66e0*/  FFMA.FTZ R73, R68, R148, -R9 ;  /* 0x0000009444497223 */ /* 0x000fe20000010809 */
[C---:B------:R-:W-:Y:S01]  /*66f0*/  FMUL.FTZ R9, R69.reuse, R152 ;  /* 0x0000009845097220 */ /* 0x040fe20000410000 */
[----:B------:R-:W-:Y:S01]  /*6700*/  FMUL.FTZ R11, R69, R148 ;  /* 0x00000094450b7220 */ /* 0x000fe20000410000 */
[----:B------:R-:W-:Y:S01]  /*6710*/  FFMA.FTZ R140, R151, R150, R8 ;  /* 0x00000096978c7223 */ /* 0x000fe20000010008 */
[----:B------:R-:W-:Y:S01]  /*6720*/  FMUL.FTZ R162, R162, R73 ;  /* 0x00000049a2a27220 */ /* 0x000fe20000410000 */
[C---:B------:R-:W-:Y:S01]  /*6730*/  FFMA.FTZ R9, R68.reuse, R154, -R9 ;  /* 0x0000009a44097223 */ /* 0x040fe20000010809 */
[----:B------:R-:W-:Y:S01]  /*6740*/  FFMA.FTZ R150, R68, R150, R11 ;  /* 0x0000009644967223 */ /* 0x000fe2000001000b */
[----:B------:R-:W-:Y:S01]  /*6750*/  FMUL.FTZ R11, R69, R155 ;  /* 0x0000009b450b7220 */ /* 0x000fe20000410000 */
[----:B------:R-:W-:Y:S01]  /*6760*/  FADD.FTZ R85, R138, R85 ;  /* 0x000000558a557221 */ /* 0x000fe20000010000 */
[----:B------:R-:W-:Y:S01]  /*6770*/  FMUL.FTZ R73, R164, R9 ;  /* 0x00000009a4497220 */ /* 0x000fe20000410000 */
[----:B0-----:R-:W-:Y:S01]  /*6780*/  @!P1 FADD.FTZ R71, R71, R10 ;  /* 0x0000000a47479221 */ /* 0x001fe20000010000 */
[-C--:B------:R-:W-:Y:S01]  /*6790*/  FFMA.FTZ R72, R68, R159.reuse, -R11 ;  /* 0x0000009f44487223 */ /* 0x080fe2000001080b */
[-C--:B------:R-:W-:Y:S01]  /*67a0*/  FMUL.FTZ R138, R145, R154.reuse ;  /* 0x0000009a918a7220 */ /* 0x080fe20000410000 */
[----:B------:R-:W-:Y:S01]  /*67b0*/  FMUL.FTZ R10, R139, R159 ;  /* 0x0000009f8b0a7220 */ /* 0x000fe20000410000 */
[----:B----4-:R-:W-:Y:S01]  /*67c0*/  @!P1 FADD.FTZ R70, R70, R165 ;  /* 0x000000a546469221 */ /* 0x010fe20000010000 */
[----:B------:R-:W-:Y:S01]  /*67d0*/  MOV R8, R71 ;  /* 0x0000004700087202 */ /* 0x000fe20000000f00 */
[----:B------:R-:W-:Y:S01]  /*67e0*/  FMUL.FTZ R71, R69, R154 ;  /* 0x0000009a45477220 */ /* 0x000fe20000410000 */
[----:B------:R-:W-:Y:S01]  /*67f0*/  FMUL.FTZ R157, R157, R72 ;  /* 0x000000489d9d7220 */ /* 0x000fe20000410000 */
[----:B------:R-:W-:Y:S01]  /*6800*/  FFMA.FTZ R150, R163, R150, R162 ;  /* 0x00000096a3967223 */ /* 0x000fe200000100a2 */
[----:B------:R-:W-:Y:S01]  /*6810*/  MOV R9, R70 ;  /* 0x0000004600097202 */ /* 0x000fe20000000f00 */
[----:B------:R-:W-:Y:S01]  /*6820*/  FMUL.FTZ R70, R69, R159 ;  /* 0x0000009f45467220 */ /* 0x000fe20000410000 */
[CC--:B------:R-:W-:Y:S01]  /*6830*/  FFMA.FTZ R71, R68.reuse, R152.reuse, R71 ;  /* 0x0000009844477223 */ /* 0x0c0fe20000010047 */
[----:B------:R-:W-:Y:S01]  /*6840*/  FFMA.FTZ R143, R143, R152, R138 ;  /* 0x000000988f8f7223 */ /* 0x000fe2000001008a */
[-C--:B------:R-:W-:Y:S01]  /*6850*/  FFMA.FTZ R10, R137, R155.reuse, R10 ;  /* 0x0000009b890a7223 */ /* 0x080fe2000001000a */
[----:B------:R-:W-:Y:S01]  /*6860*/  FFMA.FTZ R11, R68, R155, R70 ;  /* 0x0000009b440b7223 */ /* 0x000fe20000010046 */
[----:B------:R-:W-:Y:S01]  /*6870*/  FFMA.FTZ R156, R156, R71, R73 ;  /* 0x000000479c9c7223 */ /* 0x000fe20000010049 */
[----:B------:R0:W-:Y:S01]  /*6880*/  @!P2 STS.64 [R90+0xc68], R8 ;  /* 0x000c68085a00a388 */ /* 0x0001e20000000a00 */
        /* <DEDUP_REMOVED lines=12> */
[----:B------:R-:W-:Y:S02]  /*6950*/  ISETP.NE.AND P1, PT, R103, UR17, PT ;  /* 0x0000001167007c0c */ /* 0x000fe4000bf25270 */
[----:B------:R-:W-:-:S11]  /*6960*/  LEA R68, R75, R90, 0x3 ;  /* 0x0000005a4b447211 */ /* 0x000fd600078e18ff */
[----:B------:R-:W0:Y:S02]  /*6970*/  @P1 LDS.64 R10, [R68+0x31b0] ;  /* 0x0031b000440a1984 */ /* 0x000e240000000a00 */
[----:B0-----:R-:W-:Y:S01]  /*6980*/  @P1 FADD.FTZ R9, R9, R11 ;  /* 0x0000000b09091221 */ /* 0x001fe20000010000 */
[----:B------:R-:W-:-:S05]  /*6990*/  @P1 FADD.FTZ R8, R8, R10 ;  /* 0x0000000a08081221 */ /* 0x000fca0000010000 */
[----:B------:R0:W-:Y:S02]  /*69a0*/  STS.64 [R68+0x31b0], R8 ;  /* 0x0031b00844007388 */ /* 0x0001e40000000a00 */
.L_x_18210:
[----:B------:R-:W-:Y:S05]  /*69b0*/  BSYNC B0 ;  /* 0x0000000000007941 */ /* 0x000fea0003800000 */
.L_x_18209:
[----:B------:R-:W-:Y:S01]  /*69c0*/  IADD3 R75, R75, 0x1, RZ ;  /* 0x000000014b4b7810 */ /* 0x000fe20007ffe0ff */
[----:B------:R-:W-:-:S03]  /*69d0*/  UIADD3 UR5, UP0, UR5, 0x1, URZ ;  /* 0x0000000105057890 */ /* 0x000fc6000ff1e03f */
[----:B------:R-:W-:Y:S01]  /*69e0*/  ISETP.GE.AND P1, PT, R75, UR28, PT ;  /* 0x0000001c4b007c0c */ /* 0x000fe2000bf26270 */
[----:B------:R-:W-:-:S12]  /*69f0*/  UIADD3.X UR6, URZ, UR6, URZ, UP0, !UPT ;  /* 0x000000063f067290 */ /* 0x000fd800087fe43f */
[----:B------:R-:W-:Y:S05]  /*6a00*/  @!P1 BRA `(.L_x_18211) ;  /* 0xffffffc800089947 */ /* 0x000fea000383ffff */
.L_x_18180:
        /* <DEDUP_REMOVED lines=21> */
[----:B------:R-:W5:Y:S04]  /*6b60*/  @!P1 LDG.E.U16 R20, desc[UR12][R8.64+0x80] ;  /* 0x0000800c08149981 */ /* 0x000f68000c1e1500 */
[----:B------:R-:W2:Y:S04]  /*6b70*/  @!P2 LDG.E.U16 R18, desc[UR12][R4.64+0x40] ;  /* 0x0000400c0412a981 */ /* 0x000ea8000c1e1500 */
[----:B------:R-:W3:Y:S01]  /*6b80*/  @!P0 LDG.E.U16 R24, desc[UR12][R10.64+0xc0] ;  /* 0x0000c00c0a188981 */ /* 0x000ee2000c1e1500 */
[----:B------:R-:W-:Y:S01]  /*6b90*/  ISETP.NE.AND P6, PT, R130, RZ, PT ;  /* 0x000000ff8200720c */ /* 0x000fe20003fc5270 */
[----:B-1----:R-:W-:Y:S01]  /*6ba0*/  ULEA UR5, UR6, UR5, 0x18 ;  /* 0x0000000506057291 */ /* 0x002fe2000f8ec03f */
[----:B------:R-:W-:-:S02]  /*6bb0*/  F2FP.BF16.F32.PACK_AB R86, R84, R89 ;  /* 0x000000595456723e */ /* 0x000fc400000010ff */
[----:B------:R-:W-:Y:S01]  /*6bc0*/  F2FP.BF16.F32.PACK_AB R87, R82, R87 ;  /* 0x000000575257723e */ /* 0x000fe200000010ff */
[----:B------:R-:W-:Y:S01]  /*6bd0*/  BSSY B0, `(.L_x_18212) ;  /* 0x0000043000007945 */ /* 0x000fe20003800000 */
[----:B----4-:R-:W-:Y:S04]  /*6be0*/  STS.U16 [R97], R0 ;  /* 0x0000000061007388 */ /* 0x010fe80000000400 */
[----:B-----5:R-:W-:Y:S04]  /*6bf0*/  STS.U16 [R97+0x80], R20 ;  /* 0x0000801461007388 */ /* 0x020fe80000000400 */
[----:B--2---:R-:W-:Y:S04]  /*6c00*/  STS.U16 [R97+0x40], R18 ;  /* 0x0000401261007388 */ /* 0x004fe80000000400 */
[----:B---3--:R-:W-:Y:S01]  /*6c10*/  STS.U16 [R97+0xc0], R24 ;  /* 0x0000c01861007388 */ /* 0x008fe20000000400 */
[----:B------:R-:W-:-:S03]  /*6c20*/  NOP ;  /* 0x0000000000007918 */ /* 0x000fc60000000000 */
[----:B------:R-:W1:Y:S01]  /*6c30*/  LDS.64 R26, [R95] ;  /* 0x000000005f1a7984 */ /* 0x000e620000000a00 */
        /* <DEDUP_REMOVED lines=8> */
[----:B-1----:R-:W-:-:S02]  /*6cc0*/  SHF.L.U32 R4, R27, 0x10, RZ ;  /* 0x000000101b047819 */ /* 0x002fc400000006ff */
[C---:B------:R-:W-:Y:S02]  /*6cd0*/  SHF.L.U32 R2, R26.reuse, 0x10, RZ ;  /* 0x000000101a027819 */ /* 0x040fe400000006ff */
[----:B------:R-:W-:Y:S01]  /*6ce0*/  PRMT R0, R26, 0x7632, R0 ;  /* 0x000076321a007816 */ /* 0x000fe20000000000 */
[--C-:B------:R-:W-:Y:S02]  /*6cf0*/  FADD.FTZ R4, R4, R133.reuse ;  /* 0x0000008504047221 */ /* 0x100fe40000010000 */
[--C-:B------:R-:W-:Y:S01]  /*6d00*/  FADD.FTZ R3, R2, R133.reuse ;  /* 0x0000008502037221 */ /* 0x100fe20000010000 */
[----:B------:R-:W-:Y:S01]  /*6d10*/  SHF.L.U32 R2, R0, 0x10, RZ ;  /* 0x0000001000027819 */ /* 0x000fe200000006ff */
[----:B------:R-:W-:Y:S01]  /*6d20*/  BAR.SYNC.DEFER_BLOCKING 0x0 ;  /* 0x0000000000007b1d */ /* 0x000fe20000010000 */
[----:B------:R-:W-:Y:S02]  /*6d30*/  FSETP.GTU.FTZ.AND P3, PT, R4, 20, PT ;  /* 0x41a000000400780b */ /* 0x000fe40003f7c000 */
[----:B------:R-:W-:Y:S01]  /*6d40*/  FSETP.GTU.FTZ.AND P1, PT, R3, 20, PT ;  /* 0x41a000000300780b */ /* 0x000fe20003f3c000 */
[----:B------:R-:W-:Y:S01]  /*6d50*/  FADD.FTZ R5, R2, R133 ;  /* 0x0000008502057221 */ /* 0x000fe20000010000 */
[----:B------:R-:W-:-:S04]  /*6d60*/  PRMT R0, R27, 0x7632, R0 ;  /* 0x000076321b007816 */ /* 0x000fc80000000000 */
[----:B------:R-:W-:Y:S02]  /*6d70*/  FSETP.GTU.FTZ.AND P2, PT, R5, 20, PT ;  /* 0x41a000000500780b */ /* 0x000fe40003f5c000 */
[----:B------:R-:W-:-:S03]  /*6d80*/  SHF.L.U32 R0, R0, 0x10, RZ ;  /* 0x0000001000007819 */ /* 0x000fc600000006ff */
[----:B------:R-:W-:Y:S01]  /*6d90*/  @!P3 FMUL.FTZ R4, R4, -1.4426950216293334961 ;  /* 0xbfb8aa3b0404b820 */ /* 0x000fe20000410000 */
[----:B------:R-:W1:Y:S01]  /*6da0*/  LDS R27, [UR5+0x100] ;  /* 0x00010005ff1b7984 */ /* 0x000e620008000800 */
[----:B------:R-:W-:Y:S01]  /*6db0*/  @!P1 FMUL.FTZ R2, R3, -1.4426950216293334961 ;  /* 0xbfb8aa3b03029820 */ /* 0x000fe20000410000 */
[----:B------:R-:W-:-:S03]  /*6dc0*/  FADD.FTZ R8, R0, R133 ;  /* 0x0000008500087221 */ /* 0x000fc60000010000 */
[----:B------:R-:W2:Y:S02]  /*6dd0*/  @!P3 MUFU.EX2 R4, R4 ;  /* 0x000000040004b308 */ /* 0x000ea40000000800 */
[----:B------:R-:W-:Y:S01]  /*6de0*/  @!P2 FMUL.FTZ R3, R5, -1.4426950216293334961 ;  /* 0xbfb8aa3b0503a820 */ /* 0x000fe20000410000 */
[----:B------:R-:W-:-:S05]  /*6df0*/  FSETP.GTU.FTZ.AND P0, PT, R8, 20, PT ;  /* 0x41a000000800780b */ /* 0x000fca0003f1c000 */
[----:B------:R-:W3:Y:S08]  /*6e00*/  @!P1 MUFU.EX2 R2, R2 ;  /* 0x0000000200029308 */ /* 0x000ef00000000800 */
[----:B------:R-:W4:Y:S01]  /*6e10*/  @!P2 MUFU.EX2 R3, R3 ;  /* 0x000000030003a308 */ /* 0x000f220000000800 */
[----:B--2---:R-:W-:Y:S01]  /*6e20*/  @!P3 FADD.FTZ R5, R4, 1 ;  /* 0x3f8000000405b421 */ /* 0x004fe20000010000 */
[----:B------:R-:W-:Y:S01]  /*6e30*/  @!P0 FMUL.FTZ R8, R8, -1.4426950216293334961 ;  /* 0xbfb8aa3b08088820 */ /* 0x000fe20000410000 */
[----:B---3--:R-:W-:-:S05]  /*6e40*/  @!P1 FADD.FTZ R0, R2, 1 ;  /* 0x3f80000002009421 */ /* 0x008fca0000010000 */
[----:B------:R-:W-:Y:S01]  /*6e50*/  @!P3 MUFU.RCP R5, R5 ;  /* 0x000000050005b308 */ /* 0x000fe20000001000 */
[----:B0-----:R-:W-:Y:S02]  /*6e60*/  IMAD R2, R30, UR16, RZ ;  /* 0x000000101e027c24 */ /* 0x001fe4000f8e02ff */
[----:B----4-:R-:W-:-:S05]  /*6e70*/  @!P2 FADD.FTZ R4, R3, 1 ;  /* 0x3f8000000304a421 */ /* 0x010fca0000010000 */
[----:B------:R-:W0:Y:S01]  /*6e80*/  @!P1 MUFU.RCP R9, R0 ;  /* 0x0000000000099308 */ /* 0x000e220000001000 */
[----:B-1----:R-:W-:-:S07]  /*6e90*/  ISETP.GE.AND P4, PT, R122, R27, PT ;  /* 0x0000001b7a00720c */ /* 0x002fce0003f86270 */
[----:B------:R-:W1:Y:S01]  /*6ea0*/  @!P0 MUFU.EX2 R8, R8 ;  /* 0x0000000800088308 */ /* 0x000e620000000800 */
[----:B------:R-:W-:-:S07]  /*6eb0*/  IMAD R31, R31, UR15, R2 ;  /* 0x0000000f1f1f7c24 */ /* 0x000fce000f8e0202 */
[----:B------:R2:W3:Y:S01]  /*6ec0*/  @!P2 MUFU.RCP R10, R4 ;  /* 0x00000004000aa308 */ /* 0x0004e20000001000 */
[----:B------:R-:W-:-:S04]  /*6ed0*/  IMAD.WIDE.U32 R2, R30, UR15, RZ ;  /* 0x0000000f1e027c25 */ /* 0x000fc8000f8e00ff */
[----:B0-----:R-:W-:Y:S01]  /*6ee0*/  @!P1 FMUL.FTZ R78, R78, R9 ;  /* 0x000000094e4e9220 */ /* 0x001fe20000410000 */
[----:B------:R-:W-:Y:S01]  /*6ef0*/  @!P3 FMUL.FTZ R80, R80, R5 ;  /* 0x000000055050b220 */ /* 0x000fe20000410000 */
[----:B------:R-:W-:Y:S01]  /*6f00*/  IADD3 R29, R3, R31, RZ ;  /* 0x0000001f031d7210 */ /* 0x000fe20007ffe0ff */
[----:B-1----:R-:W-:Y:S01]  /*6f10*/  @!P0 FADD.FTZ R0, R8, 1 ;  /* 0x3f80000008008421 */ /* 0x002fe20000010000 */
[----:B--2---:R-:W-:Y:S06]  /*6f20*/  @P4 BRA `(.L_x_18213) ;  /* 0x0000000000344947 */ /* 0x004fec0003800000 */
        /* <DEDUP_REMOVED lines=13> */
.L_x_18213:
[----:B------:R-:W-:Y:S05]  /*7000*/  BSYNC B0 ;  /* 0x0000000000007941 */ /* 0x000fea0003800000 */
.L_x_18212:
[----:B------:R-:W-:Y:S01]  /*7010*/  MOV R3, R29 ;  /* 0x0000001d00037202 */ /* 0x000fe20000000f00 */
[----:B------:R-:W-:Y:S01]  /*7020*/  ULDC.64 UR6, c[0x0][0x390] ;  /* 0x0000e40000067ab9 */ /* 0x000fe20000000a00 */
[----:B---3--:R-:W-:Y:S01]  /*7030*/  @!P2 FMUL.FTZ R83, R83, R10 ;  /* 0x0000000a5353a220 */ /* 0x008fe20000410000 */
[----:B------:R-:W-:Y:S01]  /*7040*/  IMAD R4, R136, UR6, RZ ;  /* 0x0000000688047c24 */ /* 0x000fe2000f8e02ff */
[-C--:B------:R-:W-:Y:S01]  /*7050*/  ISETP.GE.AND P3, PT, R120, R27.reuse, PT ;  /* 0x0000001b7800720c */ /* 0x080fe20003f66270 */
[C---:B------:R-:W-:Y:S01]  /*7060*/  IMAD.WIDE.U32 R2, R135.reuse, UR6, R2 ;  /* 0x0000000687027c25 */ /* 0x040fe2000f8e0002 */
        /* <DEDUP_REMOVED lines=24> */
[----:B0-----:R-:W-:-:S02]  /*71f0*/  IMAD R0, R8, UR16, RZ ;  /* 0x0000001008007c24 */ /* 0x001fc4000f8e02ff */
[----:B-1----:R-:W-:-:S04]  /*7200*/  IMAD.WIDE.U32 R2, R8, UR15, RZ ;  /* 0x0000000f08027c25 */ /* 0x002fc8000f8e00ff */
[----:B------:R-:W-:-:S05]  /*7210*/  IMAD R9, R9, UR15, R0 ;  /* 0x0000000f09097c24 */ /* 0x000fca000f8e0200 */
        /* <DEDUP_REMOVED lines=25> */
.L_x_18215:
[----:B------:R-:W-:Y:S05]  /*73b0*/  BSYNC B0 ;  /* 0x0000000000007941 */ /* 0x000fea0003800000 */
.L_x_18214:
[----:B0-----:R-:W0:Y:S01]  /*73c0*/  LDC.64 R8, c[0x0][0x3f0] ;  /* 0x0000fc00ff087b82 */ /* 0x001e220000000a00 */
[----:B------:R-:W-:Y:S01]  /*73d0*/  MOV R3, R21 ;  /* 0x0000001500037202 */ /* 0x000fe20000000f00 */
[----:B------:R-:W-:Y:S01]  /*73e0*/  ULDC.64 UR6, c[0x0][0x3b0] ;  /* 0x0000ec0000067ab9 */ /* 0x000fe20000000a00 */
[----:B------:R-:W-:Y:S01]  /*73f0*/  IADD3 R99, P4, R99, -0xc0, RZ ;  /* 0xffffff4063637810 */ /* 0x000fe20007f9e0ff */
[----:B------:R-:W-:Y:S01]  /*7400*/  IMAD R4, R136, UR6, RZ ;  /* 0x0000000688047c24 */ /* 0x000fe2000f8e02ff */
[-C--:B------:R-:W-:Y:S01]  /*7410*/  ISETP.GE.AND P0, PT, R120, R19.reuse, PT ;  /* 0x000000137800720c */ /* 0x080fe20003f06270 */
[C---:B------:R-:W-:Y:S01]  /*7420*/  IMAD.WIDE.U32 R2, R135.reuse, UR6, R2 ;  /* 0x0000000687027c25 */ /* 0x040fe2000f8e0002 */
        /* <DEDUP_REMOVED lines=12> */
[----:B------:R-:W-:Y:S01]  /*74f0*/  IADD3 R124, P5, R124, -0x100, RZ ;  /* 0xffffff007c7c7810 */ /* 0x000fe20007fbe0ff */
[----:B------:R0:W-:Y:S01]  /*7500*/  @!P0 STG.E.U16 desc[UR12][R2.64], R27 ;  /* 0x0000001b02008986 */ /* 0x0001e2000c10150c */
[----:B------:R-:W-:-:S02]  /*7510*/  ISETP.GT.AND P0, PT, R103, 0x1, PT ;  /* 0x000000016700780c */ /* 0x000fc40003f04270 */
[----:B------:R-:W-:Y:S01]  /*7520*/  IADD3.X R125, R125, -0x1, RZ, P3, !PT ;  /* 0xffffffff7d7d7810 */ /* 0x000fe20001ffe4ff */
[----:B------:R0:W-:Y:S01]  /*7530*/  @!P1 STG.E.U16 desc[UR12][R2.64+0x40], R29 ;  /* 0x0000401d02009986 */ /* 0x0001e2000c10150c */
[----:B------:R-:W-:Y:S02]  /*7540*/  IADD3 R121, P1, R121, -0x200, RZ ;  /* 0xfffffe0079797810 */ /* 0x000fe40007f3e0ff */
[----:B------:R-:W-:Y:S01]  /*7550*/  IADD3.X R127, R127, -0x1, RZ, P4, !PT ;  /* 0xffffffff7f7f7810 */ /* 0x000fe200027fe4ff */
[----:B------:R0:W-:Y:S01]  /*7560*/  @!P2 STG.E.U16 desc[UR12][R2.64+0x80], R31 ;  /* 0x0000801f0200a986 */ /* 0x0001e2000c10150c */
[----:B------:R-:W-:Y:S02]  /*7570*/  IADD3 R117, P2, R117, -0x200, RZ ;  /* 0xfffffe0075757810 */ /* 0x000fe40007f5e0ff */
[----:B------:R-:W-:Y:S02]  /*7580*/  IADD3.X R119, R119, -0x1, RZ, P1, !PT ;  /* 0xffffffff77777810 */ /* 0x000fe40000ffe4ff */
[----:B------:R-:W-:-:S02]  /*7590*/  IADD3.X R115, R115, -0x1, RZ, P2, !PT ;  /* 0xffffffff73737810 */ /* 0x000fc400017fe4ff */
[----:B------:R-:W-:Y:S01]  /*75a0*/  IADD3.X R123, R123, -0x1, RZ, P5, !PT ;  /* 0xffffffff7b7b7810 */ /* 0x000fe20002ffe4ff */
[----:B------:R-:W-:Y:S06]  /*75b0*/  @P0 BRA `(.L_x_18216) ;  /* 0xffffff94006c0947 */ /* 0x000fec000383ffff */
.L_x_18166:
        /* <DEDUP_REMOVED lines=26> */
.L_x_18218:
[----:B------:R-:W-:Y:S05]  /*7760*/  BSYNC B0 ;  /* 0x0000000000007941 */ /* 0x000fea0003800000 */
.L_x_18217:
        /* <DEDUP_REMOVED lines=29> */
.L_x_18220:
[----:B0-----:R-:W0:Y:S02]  /*7940*/  S2R R9, SR_TID.X ;  /* 0x0000000000097919 */ /* 0x001e240000002100 */
.L_x_18221:
[----:B------:R-:W-:Y:S05]  /*7950*/  BSYNC B0 ;  /* 0x0000000000007941 */ /* 0x000fea0003800000 */
.L_x_18219:
        /* <DEDUP_REMOVED lines=14> */
.L_x_18222:
        /* <DEDUP_REMOVED lines=17> */
.L_x_18223:
        /* <DEDUP_REMOVED lines=11> */
.L_x_19043:


//--------------------- .text._Z25selective_scan_bwd_kernelI32Selective_Scan_bwd_kernel_traitsILi32ELi4ELb1ELb0ELb0ELb0ELb0EN3c108BFloat16ENS1_7complexIfEEEEv12SSMParamsBwd --------------------------
	.section	.text._Z25selective_scan_bwd_kernelI32Selective_Scan_bwd_kernel_traitsILi32ELi4ELb1ELb0ELb0ELb0ELb0EN3c108BFloat16ENS1_7complexIfEEEEv12SSMParamsBwd,"ax",@progbits
	.align	128
        .global         _Z25selective_scan_bwd_kernelI32Selective_Scan_bwd_kernel_traitsILi32ELi4ELb1ELb0ELb0ELb0ELb0EN3c108BFloat16ENS1_7complexIfEEEEv12SSMParamsBwd
        .type           _Z25selective_scan_bwd_kernelI32Selective_Scan_bwd_kernel_traitsILi32ELi4ELb1ELb0ELb0ELb0ELb0EN3c108BFloat16ENS1_7complexIfEEEEv12SSMParamsBwd,@function
        .size           _Z25selective_scan_bwd_kernelI32Selective_Scan_bwd_kernel_traitsILi32ELi4ELb1ELb0ELb0ELb0ELb0EN3c108BFloat16ENS1_7complexIfEEEEv12SSMParamsBwd,(.L_x_19044 - _Z25selective_scan_bwd_kernelI32Selective_Scan_bwd_kernel_traitsILi32ELi4ELb1ELb0ELb0ELb0ELb0EN3c108BFloat16ENS1_7complexIfEEEEv12SSMParamsBwd)
        .other          _Z25selective_scan_bwd_kernelI32Selective_Scan_bwd_kernel_traitsILi32ELi4ELb1ELb0ELb0ELb0ELb0EN3c108BFloat16ENS1_7complexIfEEEEv12SSMParamsBwd,@"STO_CUDA_ENTRY STV_DEFAULT"
_Z25selective_scan_bwd_kernelI32Selective_Scan_bwd_kernel_traitsILi32ELi4ELb1ELb0ELb0ELb0ELb0EN3c108BFloat16ENS1_7complexIfEEEEv12SSMParamsBwd:
.text._Z25selective_scan_bwd_kernelI32Selective_Scan_bwd_kernel_traitsILi32ELi4ELb1ELb0ELb0ELb0ELb0EN3c108BFloat16ENS1_7complexIfEEEEv12SSMParamsBwd:
        /* <DEDUP_REMOVED lines=92> */
[----:B------:R-:W1:Y:S01]  /*05c0*/  S2R R59, SR_TID.X ;  /* 0x00000000003b7919 */ /* 0x000e620000002100 */
[----:B------:R-:W-:Y:S01]  /*05d0*/  UMOV UR4, 0x400 ;  /* 0x0000040000047882 */ /* 0x000fe20000000000 */
[----:B------:R-:W-:Y:S01]  /*05e0*/  MOV R56, RZ ;  /* 0x000000ff00387202 */ /* 0x000fe20000000f00 */
[----:B------:R-:W2:Y:S01]  /*05f0*/  S2R R57, SR_LANEID ;  /* 0x0000000000397919 */ /* 0x000ea20000000000 */
[----:B------:R-:W-:-:S03]  /*0600*/  MOV R58, RZ ;  /* 0x000000ff003a7202 */ /* 0x000fc60000000f00 */
[----:B------:R-:W3:Y:S01]  /*0610*/  LDC R55, c[0x0][0x224] ;  /* 0x00008900ff377b82 */ /* 0x000ee20000000800 */
[----:B0-----:R-:W-:-:S06]  /*0620*/  ULEA UR4, UR5, UR4, 0x18 ;  /* 0x0000000405047291 */ /* 0x001fcc000f8ec03f */
[----:B------:R-:W-:Y:S02]  /*0630*/  MOV R48, UR4 ;  /* 0x0000000400307c02 */ /* 0x000fe40008000f00 */
[----:B-1----:R-:W-:Y:S02]  /*0640*/  LOP3.LUT R94, R59, 0x1f, RZ, 0xc0, !PT ;  /* 0x0000001f3b5e7812 */ /* 0x002fe400078ec0ff */
[----:B--2---:R-:W-:-:S07]  /*0650*/  LEA R47, R57, R48, 0x3 ;  /* 0x00000030392f7211 */ /* 0x004fce00078e18ff */
.L_x_18241:
[----:B------:R-:W-:Y:S01]  /*0660*/  BAR.SYNC.DEFER_BLOCKING 0x0 ;  /* 0x0000000000007b1d */ /* 0x000fe20000010000 */
[----:B0-----:R-:W-:Y:S02]  /*0670*/  MOV R2, R54 ;  /* 0x0000003600027202 */ /* 0x001fe40000000f00 */
[----:B------:R-:W-:-:S05]  /*0680*/  MOV R3, R53 ;  /* 0x0000003500037202 */ /* 0x000fca0000000f00 */
[----:B------:R-:W0:Y:S01]  /*0690*/  LDC R33, c[0x0][0x21c] ;  /* 0x00008700ff217b82 */ /* 0x000e220000000800 */
[----:B------:R-:W-:-:S05]  /*06a0*/  IMAD.WIDE R2, R59, 0x8, R2 ;  /* 0x000000083b027825 */ /* 0x000fca00078e0202 */
[----:B------:R1:W2:Y:S02]  /*06b0*/  LDG.E.64 R4, desc[UR14][R2.64] ;  /* 0x0000000e02047981 */ /* 0x0002a4000c1e1b00 */
[----:B-1----:R-:W-:Y:S02]  /*06c0*/  MOV R2, R52 ;  /* 0x0000003400027202 */ /* 0x002fe40000000f00 */
[----:B------:R-:W-:-:S03]  /*06d0*/  MOV R3, R51 ;  /* 0x0000003300037202 */ /* 0x000fc60000000f00 */
[----:B------:R-:W-:Y:S01]  /*06e0*/  IMAD.WIDE R6, R59, 0x8, R2 ;  /* 0x000000083b067825 */ /* 0x000fe200078e0202 */
[----:B--2---:R-:W-:Y:S01]  /*06f0*/  STS.64 [R47], R4 ;  /* 0x000000042f007388 */ /* 0x004fe20000000a00 */
[----:B------:R-:W-:-:S03]  /*0700*/  NOP ;  /* 0x0000000000007918 */ /* 0x000fc60000000000 */
[----:B------:R-:W1:Y:S01]  /*0710*/  LDS.64 R18, [R47] ;  /* 0x000000002f127984 */ /* 0x000e620000000a00 */
[----:B------:R-:W-:Y:S06]  /*0720*/  BAR.SYNC.DEFER_BLOCKING 0x0 ;  /* 0x0000000000007b1d */ /* 0x000fec0000010000 */
[----:B------:R-:W2:Y:S01]  /*0730*/  LDG.E.64 R6, desc[UR14][R6.64] ;  /* 0x0000000e06067981 */ /* 0x000ea2000c1e1b00 */
[----:B------:R-:W-:Y:S02]  /*0740*/  MOV R2, R50 ;  /* 0x0000003200027202 */ /* 0x000fe40000000f00 */
[----:B------:R-:W-:-:S03]  /*0750*/  MOV R3, R49 ;  /* 0x0000003100037202 */ /* 0x000fc60000000f00 */
[----:B------:R-:W-:Y:S01]  /*0760*/  IMAD.WIDE R8, R59, 0x8, R2 ;  /* 0x000000083b087825 */ /* 0x000fe200078e0202 */
[----:B--2---:R-:W-:Y:S01]  /*0770*/  STS.64 [R47], R6 ;  /* 0x000000062f007388 */ /* 0x004fe20000000a00 */
[----:B------:R-:W-:-:S03]  /*0780*/  NOP ;  /* 0x0000000000007918 */ /* 0x000fc60000000000 */
[----:B------:R-:W-:Y:S01]  /*0790*/  LDS.64 R2, [R47] ;  /* 0x000000002f027984 */ /* 0x000fe20000000a00 */
[----:B------:R-:W-:Y:S06]  /*07a0*/  BAR.SYNC.DEFER_BLOCKING 0x0 ;  /* 0x0000000000007b1d */ /* 0x000fec0000010000 */
[----:B------:R-:W2:Y:S01]  /*07b0*/  LDG.E.64 R8, desc[UR14][R8.64] ;  /* 0x0000000e08087981 */ /* 0x000ea2000c1e1b00 */
[C---:B-1----:R-:W-:Y:S01]  /*07c0*/  SHF.L.U32 R77, R18.reuse, 0x10, RZ ;  /* 0x00000010124d7819 */ /* 0x042fe200000006ff */
[----:B------:R-:W-:Y:S01]  /*07d0*/  HFMA2.MMA R46, -RZ, RZ, 0, 0 ;  /* 0x00000000ff2e7435 */ /* 0x000fe200000001ff */
[----:B------:R-:W-:-:S02]  /*07e0*/  SHF.R.U64 R42, R18, 0x10, R19 ;  /* 0x00000010122a7819 */ /* 0x000fc40000001213 */
[----:B------:R-:W-:Y:S02]  /*07f0*/  CS2R R44, SRZ ;  /* 0x00000000002c7805 */ /* 0x000fe4000001ff00 */
[----:B0-----:R-:W-:Y:S02]  /*0800*/  ISETP.GE.AND P0, PT, R33, 0x1, PT ;  /* 0x000000012100780c */ /* 0x001fe40003f06270 */
[----:B------:R-:W-:Y:S02]  /*0810*/  SHF.L.U32 R42, R42, 0x10, RZ ;  /* 0x000000102a2a7819 */ /* 0x000fe400000006ff */
[----:B------:R-:W-:Y:S02]  /*0820*/  SHF.R.U32.HI R40, RZ, 0x10, R19 ;  /* 0x00000010ff287819 */ /* 0x000fe40000011613 */
[----:B------:R-:W-:Y:S02]  /*0830*/  SHF.L.U32 R41, R19, 0x10, RZ ;  /* 0x0000001013297819 */ /* 0x000fe400000006ff */
[----:B------:R-:W-:-:S02]  /*0840*/  SHF.L.U32 R40, R40, 0x10, RZ ;  /* 0x0000001028287819 */ /* 0x000fc400000006ff */
[----:B------:R-:W-:Y:S01]  /*0850*/  MOV R43, RZ ;  /* 0x000000ff002b7202 */ /* 0x000fe20000000f00 */
[----:B--2---:R-:W-:Y:S01]  /*0860*/  STS.64 [R47], R8 ;  /* 0x000000082f007388 */ /* 0x004fe20000000a00 */
[----:B------:R-:W-:-:S03]  /*0870*/  NOP ;  /* 0x0000000000007918 */ /* 0x000fc60000000000 */
[----:B------:R-:W0:Y:S02]  /*0880*/  LDS.64 R4, [R47] ;  /* 0x000000002f047984 */ /* 0x000e240000000a00 */
[C-C-:B0-----:R-:W-:Y:S02]  /*0890*/  SHF.R.U64 R72, R4.reuse, 0x10, R5.reuse ;  /* 0x0000001004487819 */ /* 0x141fe40000001205 */
[----:B------:R-:W-:Y:S02]  /*08a0*/  SHF.L.U32 R27, R4, 0x10, RZ ;  /* 0x00000010041b7819 */ /* 0x000fe400000006ff */
[----:B------:R-:W-:Y:S02]  /*08b0*/  SHF.R.U32.HI R69, RZ, 0x10, R5 ;  /* 0x00000010ff457819 */ /* 0x000fe40000011605 */
[----:B------:R-:W-:Y:S01]  /*08c0*/  SHF.L.U32 R26, R5, 0x10, RZ ;  /* 0x00000010051a7819 */ /* 0x000fe200000006ff */
[C---:B------:R-:W-:Y:S01]  /*08d0*/  FFMA.FTZ R5, R27.reuse, R77, R58 ;  /* 0x0000004d1b057223 */ /* 0x040fe2000001003a */
[----:B------:R-:W-:Y:S01]  /*08e0*/  SHF.L.U32 R72, R72, 0x10, RZ ;  /* 0x0000001048487819 */ /* 0x000fe200000006ff */
[-C--:B-----5:R-:W-:Y:S01]  /*08f0*/  FMUL.FTZ R39, R27, R61.reuse ;  /* 0x0000003d1b277220 */ /* 0x0a0fe20000410000 */
        /* <DEDUP_REMOVED lines=9> */
[C---:B---3--:R-:W-:Y:S01]  /*0990*/  IADD3 R0, R55.reuse, -0x1, RZ ;  /* 0xffffffff37007810 */ /* 0x048fe20007ffe0ff */
[----:B------:R-:W0:Y:S01]  /*09a0*/  LDC.64 R30, c[0x0][0x2d0] ;  /* 0x0000b400ff1e7b82 */ /* 0x000e220000000a00 */
[----:B------:R-:W-:Y:S01]  /*09b0*/  ULDC.64 UR4, c[0x0][0x230] ;  /* 0x00008c0000047ab9 */ /* 0x000fe20000000a00 */
[----:B------:R-:W-:Y:S01]  /*09c0*/  IADD3 R8, R55, -0x2, RZ ;  /* 0xfffffffe37087810 */ /* 0x000fe20007ffe0ff */
[----:B------:R-:W-:Y:S01]  /*09d0*/  ULDC.64 UR6, c[0x0][0x248] ;  /* 0x0000920000067ab9 */ /* 0x000fe20000000a00 */
[----:B------:R-:W-:Y:S01]  /*09e0*/  LEA.HI R6, R0, R0, RZ, 0x1 ;  /* 0x0000000000067211 */ /* 0x000fe200078f08ff */
[----:B------:R-:W-:Y:S01]  /*09f0*/  ULDC.64 UR8, c[0x0][0x268] ;  /* 0x00009a0000087ab9 */ /* 0x000fe20000000a00 */
[----:B------:R-:W-:Y:S02]  /*0a00*/  IMAD R10, R62, UR6, RZ ;  /* 0x000000063e0a7c24 */ /* 0x000fe4000f8e02ff */
[----:B------:R-:W-:Y:S01]  /*0a10*/  FADD.FTZ R72, R72, R72 ;  /* 0x0000004848487221 */ /* 0x000fe20000010000 */
[----:B------:R-:W1:Y:S01]  /*0a20*/  LDC.64 R28, c[0x0][0x2d8] ;  /* 0x0000b600ff1c7b82 */ /* 0x000e620000000a00 */
[----:B------:R-:W-:Y:S01]  /*0a30*/  LOP3.LUT R7, R6, 0xfffffe, RZ, 0xc0, !PT ;  /* 0x00fffffe06077812 */ /* 0x000fe200078ec0ff */
[----:B------:R-:W-:-:S02]  /*0a40*/  IMAD R33, R8, R33, RZ ;  /* 0x0000002108217224 */ /* 0x000fc400078e02ff */
[----:B------:R-:W-:Y:S01]  /*0a50*/  FADD.FTZ R71, R26, R26 ;  /* 0x0000001a1a477221 */ /* 0x000fe20000010000 */
[----:B------:R-:W-:Y:S01]  /*0a60*/  IMAD.WIDE.U32 R8, R63, UR6, RZ ;  /* 0x000000063f087c25 */ /* 0x000fe2000f8e00ff */
[----:B------:R-:W-:-:S03]  /*0a70*/  IADD3 R76, R0, -R7, RZ ;  /* 0x80000007004c7210 */ /* 0x000fc60007ffe0ff */
[----:B------:R-:W-:Y:S01]  /*0a80*/  FADD.FTZ R69, R69, R69 ;  /* 0x0000004545457221 */ /* 0x000fe20000010000 */
[----:B------:R-:W-:Y:S01]  /*0a90*/  MOV R46, RZ ;  /* 0x000000ff002e7202 */ /* 0x000fe20000000f00 */
[----:B------:R-:W2:Y:S01]  /*0aa0*/  LDC.64 R4, c[0x0][0x2e0] ;  /* 0x0000b800ff047b82 */ /* 0x000ea20000000a00 */
[----:B------:R-:W-:Y:S01]  /*0ab0*/  IMAD R0, R62, UR4, RZ ;  /* 0x000000043e007c24 */ /* 0x000fe2000f8e02ff */
[-C--:B------:R-:W-:Y:S01]  /*0ac0*/  MOV R68, R48.reuse ;  /* 0x0000003000447202 */ /* 0x080fe20000000f00 */
[C---:B------:R-:W-:Y:S01]  /*0ad0*/  IMAD.WIDE.U32 R6, R63.reuse, UR4, RZ ;  /* 0x000000043f067c25 */ /* 0x040fe2000f8e00ff */
[----:B------:R-:W-:Y:S02]  /*0ae0*/  MOV R67, R48 ;  /* 0x0000003000437202 */ /* 0x000fe40000000f00 */
[----:B------:R-:W-:Y:S02]  /*0af0*/  CS2R R44, SRZ ;  /* 0x00000000002c7805 */ /* 0x000fe4000001ff00 */
[----:B------:R-:W-:Y:S01]  /*0b00*/  MOV R43, RZ ;  /* 0x000000ff002b7202 */ /* 0x000fe20000000f00 */
[C---:B------:R-:W-:Y:S01]  /*0b10*/  IMAD R21, R63.reuse, UR5, R0 ;  /* 0x000000053f157c24 */ /* 0x040fe2000f8e0200 */
[----:B0-----:R-:W-:Y:S01]  /*0b20*/  LEA R34, P0, R6, R30, 0x3 ;  /* 0x0000001e06227211 */ /* 0x001fe200078018ff */
[----:B------:R-:W-:Y:S01]  /*0b30*/  IMAD R0, R62, UR8, RZ ;  /* 0x000000083e007c24 */ /* 0x000fe2000f8e02ff */
[----:B------:R-:W0:Y:S01]  /*0b40*/  LDC R70, c[0x0][0x224] ;  /* 0x00008900ff467b82 */ /* 0x000e220000000800 */
[----:B------:R-:W-:Y:S01]  /*0b50*/  IMAD R23, R63, UR7, R10 ;  /* 0x000000073f177c24 */ /* 0x000fe2000f8e020a */
[----:B------:R-:W-:Y:S01]  /*0b60*/  IADD3 R65, R59, 0x200, RZ ;  /* 0x000002003b417810 */ /* 0x000fe20007ffe0ff */
[C---:B------:R-:W-:Y:S01]  /*0b70*/  IMAD.WIDE.U32 R10, R63.reuse, UR8, RZ ;  /* 0x000000083f0a7c25 */ /* 0x040fe2000f8e00ff */
[----:B------:R-:W-:Y:S01]  /*0b80*/  SHF.L.U32 R76, R76, 0x8, RZ ;  /* 0x000000084c4c7819 */ /* 0x000fe200000006ff */
[----:B------:R-:W-:Y:S01]  /*0b90*/  UMOV UR4, URZ ;  /* 0x0000003f00047c82 */ /* 0x000fe20008000000 */
[----:B-1----:R-:W-:Y:S01]  /*0ba0*/  LEA R30, P1, R8, R28, 0x3 ;  /* 0x0000001c081e7211 */ /* 0x002fe200078218ff */
[----:B------:R-:W-:Y:S01]  /*0bb0*/  IMAD R25, R63, UR9, R0 ;  /* 0x000000093f197c24 */ /* 0x000fe2000f8e0200 */
[----:B------:R-:W-:Y:S01]  /*0bc0*/  IADD3 R0, R9, R23, RZ ;  /* 0x0000001709007210 */ /* 0x000fe20007ffe0ff */
[----:B------:R-:W1:Y:S01]  /*0bd0*/  LDC R96, c[0x0][0x21c] ;  /* 0x00008700ff607b82 */ /* 0x000e620000000800 */
[----:B------:R-:W-:Y:S01]  /*0be0*/  IMAD.WIDE R32, R33, 0x10, R12 ;  /* 0x0000001021207825 */ /* 0x000fe200078e020c */
[----:B------:R-:W-:Y:S01]  /*0bf0*/  ULDC UR5, c[0x0][0x224] ;  /* 0x0000890000057ab9 */ /* 0x000fe20000000800 */
[----:B------:R-:W-:-:S02]  /*0c00*/  IADD3 R28, R11, R25, RZ ;  /* 0x000000190b1c7210 */ /* 0x000fc40007ffe0ff */
[C---:B--2---:R-:W-:Y:S02]  /*0c10*/  LEA R35, P2, R10.reuse, R4, 0x3 ;  /* 0x000000040a237211 */ /* 0x044fe400078418ff */
[----:B------:R-:W-:Y:S01]  /*0c20*/  IADD3 R4, R7, R21, RZ ;  /* 0x0000001507047210 */ /* 0x000fe20007ffe0ff */
[----:B------:R-:W2:Y:S01]  /*0c30*/  LDC.64 R22, c[0x0][0x250] ;  /* 0x00009400ff167b82 */ /* 0x000ea20000000a00 */
[----:B------:R-:W-:Y:S02]  /*0c40*/  LEA.HI.X R28, R10, R5, R28, 0x3, P2 ;  /* 0x000000050a1c7211 */ /* 0x000fe400010f1c1c */
[----:B------:R-:W-:Y:S02]  /*0c50*/  LEA.HI.X R31, R6, R31, R4, 0x3, P0 ;  /* 0x0000001f061f7211 */ /* 0x000fe400000f1c04 */
[C---:B------:R-:W-:Y:S02]  /*0c60*/  SHF.L.U32 R5, R2.reuse, 0x10, RZ ;  /* 0x0000001002057819 */ /* 0x040fe400000006ff */
[--C-:B------:R-:W-:Y:S01]  /*0c70*/  SHF.R.U64 R4, R2, 0x10, R3.reuse ;  /* 0x0000001002047819 */ /* 0x100fe20000001203 */
[----:B------:R-:W3:Y:S01]  /*0c80*/  LDC.64 R24, c[0x0][0x238] ;  /* 0x00008e00ff187b82 */ /* 0x000ee20000000a00 */
[----:B------:R-:W-:Y:S01]  /*0c90*/  SHF.R.U32.HI R2, RZ, 0x10, R3 ;  /* 0x00000010ff027819 */ /* 0x000fe20000011603 */
[----:B------:R-:W-:Y:S01]  /*0ca0*/  FADD.FTZ R66, R5, R60 ;  /* 0x0000003c05427221 */ /* 0x000fe20000010000 */
[----:B------:R-:W-:-:S02]  /*0cb0*/  SHF.L.U32 R7, R3, 0x10, RZ ;  /* 0x0000001003077819 */ /* 0x000fc400000006ff */
[----:B------:R-:W-:Y:S02]  /*0cc0*/  SHF.L.U32 R3, R4, 0x10, RZ ;  /* 0x0000001004037819 */ /* 0x000fe400000006ff */
[----:B------:R-:W-:Y:S01]  /*0cd0*/  SHF.L.U32 R5, R2, 0x10, RZ ;  /* 0x0000001002057819 */ /* 0x000fe200000006ff */
[----:B------:R-:W4:Y:S01]  /*0ce0*/  LDC.64 R20, c[0x0][0x270] ;  /* 0x00009c00ff147b82 */ /* 0x000f220000000a00 */
[----:B------:R-:W-:Y:S01]  /*0cf0*/  LEA.HI.X R29, R8, R29, R0, 0x3, P1 ;  /* 0x0000001d081d7211 */ /* 0x000fe200008f1c00 */
[----:B------:R-:W-:Y:S01]  /*0d00*/  FADD.FTZ R0, R27, R27 ;  /* 0x0000001b1b007221 */ /* 0x000fe20000010000 */
[----:B------:R-:W-:Y:S01]  /*0d10*/  ISETP.NE.AND P2, PT, R59, 0x1f, PT ;  /* 0x0000001f3b00780c */ /* 0x000fe20003f45270 */
[--C-:B------:R-:W-:Y:S01]  /*0d20*/  FADD.FTZ R64, R7, R60.reuse ;  /* 0x0000003c07407221 */ /* 0x100fe20000010000 */
[----:B------:R-:W-:Y:S02]  /*0d30*/  ISETP.NE.AND P1, PT, R59, RZ, PT ;  /* 0x000000ff3b00720c */ /* 0x000fe40003f25270 */
[----:B--2---:R-:W-:Y:S01]  /*0d40*/  SHF.L.U64.HI R74, R22, 0x3, R23 ;  /* 0x00000003164a7819 */ /* 0x004fe20000010217 */
[--C-:B------:R-:W-:Y:S01]  /*0d50*/  FADD.FTZ R23, R5, R60.reuse ;  /* 0x0000003c05177221 */ /* 0x100fe20000010000 */
[----:B---3--:R-:W-:Y:S01]  /*0d60*/  SHF.L.U64.HI R78, R24, 0x3, R25 ;  /* 0x00000003184e7819 */ /* 0x008fe20000010219 */
[----:B------:R-:W-:Y:S01]  /*0d70*/  FADD.FTZ R25, R3, R60 ;  /* 0x0000003c03197221 */ /* 0x000fe20000010000 */
[----:B01--4-:R-:W-:-:S07]  /*0d80*/  SHF.L.U64.HI R21, R20, 0x3, R21 ;  /* 0x0000000314157819 */ /* 0x013fce0000010215 */
.L_x_18240:
        /* <DEDUP_REMOVED lines=10> */
[----:B------:R-:W-:Y:S01]  /*0e30*/  FMUL.FTZ R86, R66, R77 ;  /* 0x0000004d42567220 */ /* 0x000fe20000410000 */
        /* <DEDUP_REMOVED lines=18> */
[----:B------:R-:W-:Y:S01]  /*0f60*/  FMUL.FTZ R75, R25, R73 ;  /* 0x00000049194b7220 */ /* 0x000fe20000410000 */
[----:B------:R-:W-:Y:S01]  /*0f70*/  MUFU.SIN R80, R83 ;  /* 0x0000005300507308 */ /* 0x000fe20000000400 */
[----:B------:R-:W-:-:S07]  /*0f80*/  FMUL.FTZ R81, R64, R27 ;  /* 0x0000001b40517220 */ /* 0x000fce0000410000 */
[----:B------:R-:W2:Y:S01]  /*0f90*/  MUFU.EX2 R75, R75 ;  /* 0x0000004b004b7308 */ /* 0x000ea20000000800 */
[----:B------:R-:W-:Y:S01]  /*0fa0*/  FMUL.FTZ R79, R64, R73 ;  /* 0x00000049404f7220 */ /* 0x000fe20000410000 */
[----:B-1----:R-:W-:-:S06]  /*0fb0*/  @P0 MOV R2, R32 ;  /* 0x0000002000020202 */ /* 0x002fcc0000000f00 */
[----:B------:R-:W1:Y:S01]  /*0fc0*/  MUFU.COS R82, R83 ;  /* 0x0000005300527308 */ /* 0x000e620000000000 */
[----:B------:R-:W-:Y:S01]  /*0fd0*/  @P0 MOV R3, R33 ;  /* 0x0000002100030202 */ /* 0x000fe20000000f00 */
[----:B------:R-:W-:Y:S01]  /*0fe0*/  BAR.SYNC.DEFER_BLOCKING 0x0 ;  /* 0x0000000000007b1d */ /* 0x000fe20000010000 */
[----:B------:R-:W-:-:S05]  /*0ff0*/  FMUL.RZ R85, R81, 0.15915493667125701904 ;  /* 0x3e22f98351557820 */ /* 0x000fca000040c000 */
[----:B------:R-:W-:Y:S01]  /*1000*/  MUFU.EX2 R79, R79 ;  /* 0x0000004f004f7308 */ /* 0x000fe20000000800 */
[----:B--2---:R-:W-:-:S07]  /*1010*/  FMUL.FTZ R77, R75, R80 ;  /* 0x000000504b4d7220 */ /* 0x004fce0000410000 */
[----:B------:R-:W2:Y:S01]  /*1020*/  MUFU.SIN R88, R85 ;  /* 0x0000005500587308 */ /* 0x000ea20000000400 */
[----:B-1----:R-:W-:Y:S01]  /*1030*/  FMUL.FTZ R81, R75, R82 ;  /* 0x000000524b517220 */ /* 0x002fe20000410000 */
[----:B------:R-:W-:-:S06]  /*1040*/  FMUL.FTZ R73, R23, R73 ;  /* 0x0000004917497220 */ /* 0x000fcc0000410000 */
[----:B------:R2:W1:Y:S01]  /*1050*/  MUFU.COS R84, R85 ;  /* 0x0000005500547308 */ /* 0x0004620000000000 */
[----:B------:R3:W5:Y:S01]  /*1060*/  @P0 LDG.E.64 R10, desc[UR14][R2.64+0x8] ;  /* 0x0000080e020a0981 */ /* 0x000762000c1e1b00 */
[----:B------:R-:W-:Y:S01]  /*1070*/  FMUL.FTZ R80, RZ, R77 ;  /* 0x0000004dff507220 */ /* 0x000fe20000410000 */
[----:B---3--:R-:W-:-:S04]  /*1080*/  FMUL.FTZ R2, R23, R27 ;  /* 0x0000001b17027220 */ /* 0x008fc80000410000 */
[----:B------:R-:W-:Y:S01]  /*1090*/  FMUL.RZ R83, R2, 0.15915493667125701904 ;  /* 0x3e22f98302537820 */ /* 0x000fe2000040c000 */
[-C--:B------:R-:W-:Y:S01]  /*10a0*/  FMUL.FTZ R2, R77, R86.reuse ;  /* 0x000000564d027220 */ /* 0x080fe20000410000 */
[----:B------:R-:W-:Y:S03]  /*10b0*/  MUFU.EX2 R73, R73 ;  /* 0x0000004900497308 */ /* 0x000fe60000000800 */
[----:B------:R-:W-:Y:S01]  /*10c0*/  FFMA.FTZ R2, RZ, R81, R2 ;  /* 0x00000051ff027223 */ /* 0x000fe20000010002 */
[----:B------:R-:W-:Y:S01]  /*10d0*/  FFMA.FTZ R80, R81, R86, -R80 ;  /* 0x0000005651507223 */ /* 0x000fe20000010850 */
[----:B--2---:R-:W-:-:S03]  /*10e0*/  FMUL.FTZ R85, R79, R88 ;  /* 0x000000584f557220 */ /* 0x004fc60000410000 */
[----:B------:R-:W2:Y:S01]  /*10f0*/  MUFU.SIN R82, R83 ;  /* 0x0000005300527308 */ /* 0x000ea20000000400 */
[----:B------:R-:W-:Y:S01]  /*1100*/  FADD.FTZ R75, RZ, R2 ;  /* 0x00000002ff4b7221 */ /* 0x000fe20000010000 */
[----:B-1----:R-:W-:Y:S01]  /*1110*/  FMUL.FTZ R84, R79, R84 ;  /* 0x000000544f547220 */ /* 0x002fe20000410000 */
[----:B------:R-:W-:Y:S01]  /*1120*/  FFMA.FTZ R80, R25, R42, R80 ;  /* 0x0000002a19507223 */ /* 0x000fe20000010050 */
[----:B------:R-:W-:-:S04]  /*1130*/  @P2 MOV R79, 0x400 ;  /* 0x00000400004f2802 */ /* 0x000fc80000000f00 */
[----:B------:R-:W1:Y:S01]  /*1140*/  MUFU.COS R2, R83 ;  /* 0x0000005300027308 */ /* 0x000e620000000000 */
[C---:B------:R-:W-:Y:S01]  /*1150*/  FMUL.FTZ R3, R85.reuse, R75 ;  /* 0x0000004b55037220 */ /* 0x040fe20000410000 */
[-C--:B------:R-:W-:Y:S01]  /*1160*/  FMUL.FTZ R88, R85, R80.reuse ;  /* 0x0000005055587220 */ /* 0x080fe20000410000 */
[----:B0-----:R-:W-:Y:S02]  /*1170*/  @P2 LEA R48, R90, R79, 0x18 ;  /* 0x0000004f5a302211 */ /* 0x001fe400078ec0ff */
[C---:B------:R-:W-:Y:S01]  /*1180*/  FFMA.FTZ R79, R84.reuse, R80, -R3 ;  /* 0x00000050544f7223 */ /* 0x040fe20000010803 */
[----:B------:R-:W-:Y:S01]  /*1190*/  FMUL.FTZ R3, R9, R77 ;  /* 0x0000004d09037220 */ /* 0x000fe20000410000 */
[----:B------:R-:W-:Y:S01]  /*11a0*/  FFMA.FTZ R88, R84, R75, R88 ;  /* 0x0000004b54587223 */ /* 0x000fe20000010058 */
[C---:B------:R-:W-:Y:S01]  /*11b0*/  FMUL.FTZ R80, R8.reuse, R77 ;  /* 0x0000004d08507220 */ /* 0x040fe20000410000 */
[----:B--2---:R-:W-:Y:S01]  /*11c0*/  FMUL.FTZ R82, R73, R82 ;  /* 0x0000005249527220 */ /* 0x004fe20000410000 */
[-C--:B------:R-:W-:Y:S01]  /*11d0*/  FFMA.FTZ R3, R8, R81.reuse, -R3 ;  /* 0x0000005108037223 */ /* 0x080fe20000010803 */
[----:B------:R-:W-:Y:S01]  /*11e0*/  FADD.FTZ R88, RZ, R88 ;  /* 0x00000058ff587221 */ /* 0x000fe20000010000 */
[----:B------:R-:W-:Y:S01]  /*11f0*/  FFMA.FTZ R80, R9, R81, R80 ;  /* 0x0000005109507223 */ /* 0x000fe20000010050 */
[----:B------:R-:W-:Y:S01]  /*1200*/  FFMA.FTZ R79, R64, R41, R79 ;  /* 0x00000029404f7223 */ /* 0x000fe2000001004f */
[----:B------:R-:W-:Y:S01]  /*1210*/  FMUL.FTZ R75, R85, R3 ;  /* 0x00000003554b7220 */ /* 0x000fe20000410000 */
[----:B-1----:R-:W-:Y:S01]  /*1220*/  FMUL.FTZ R83, R73, R2 ;  /* 0x0000000249537220 */ /* 0x002fe20000410000 */
[----:B------:R-:W-:-:S02]  /*1230*/  FMUL.FTZ R2, R82, R88 ;  /* 0x0000005852027220 */ /* 0x000fc40000410000 */
[CC--:B------:R-:W-:Y:S01]  /*1240*/  FFMA.FTZ R75, R84.reuse, R80.reuse, R75 ;  /* 0x00000050544b7223 */ /* 0x0c0fe2000001004b */
[----:B------:R-:W-:Y:S01]  /*1250*/  FMUL.FTZ R73, R85, R80 ;  /* 0x0000005055497220 */ /* 0x000fe20000410000 */
[----:B------:R-:W-:Y:S01]  /*1260*/  FFMA.FTZ R80, R83, R79, -R2 ;  /* 0x0000004f53507223 */ /* 0x000fe20000010802 */
[----:B------:R-:W-:Y:S02]  /*1270*/  @P2 LEA R2, R59, R48, 0x3 ;  /* 0x000000303b022211 */ /* 0x000fe400078e18ff */
[----:B------:R-:W-:-:S04]  /*1280*/  FFMA.FTZ R73, R84, R3, -R73 ;  /* 0x0000000354497223 */ /* 0x000fc80000010849 */
        /* <DEDUP_REMOVED lines=15> */
.L_x_18227:
[----:B------:R-:W-:Y:S05]  /*1380*/  BSYNC B0 ;  /* 0x0000000000007941 */ /* 0x000fea0003800000 */
.L_x_18226:
[----:B------:R-:W3:Y:S01]  /*1390*/  SHFL.UP PT, R79, R88, 0x1, RZ ;  /* 0x04200000584f7989 */ /* 0x000ee200000e00ff */
[-C--:B-1----:R-:W-:Y:S01]  /*13a0*/  FMUL.FTZ R80, R82, R73.reuse ;  /* 0x0000004952507220 */ /* 0x082fe20000410000 */
[----:B------:R-:W-:Y:S01]  /*13b0*/  FFMA.FTZ R89, R83, R73, -R90 ;  /* 0x0000004953597223 */ /* 0x000fe2000001085a */
[----:B------:R-:W-:Y:S01]  /*13c0*/  ISETP.GE.AND P0, PT, R57, 0x1, PT ;  /* 0x000000013900780c */ /* 0x000fe20003f06270 */
        /* <DEDUP_REMOVED lines=31> */
[----:B------:R-:W-:Y:S01]  /*15c0*/  FFMA.FTZ R73, R89, R92, -R100 ;  /* 0x0000005c59497223 */ /* 0x000fe20000010864 */
[----:B---3--:R-:W-:Y:S01]  /*15d0*/  FMUL.FTZ R79, R75, R80 ;  /* 0x000000504b4f7220 */ /* 0x008fe20000410000 */
[----:B------:R-:W-:-:S03]  /*15e0*/  FFMA.FTZ R98, R89, R98, R91 ;  /* 0x0000006259627223 */ /* 0x000fc6000001005b */
[----:B------:R-:W-:Y:S01]  /*15f0*/  @P0 FADD.FTZ R88, R88, R73 ;  /* 0x0000004958580221 */ /* 0x000fe20000010000 */
[-C--:B----4-:R-:W-:Y:S01]  /*1600*/  FMUL.FTZ R73, R75, R90.reuse ;  /* 0x0000005a4b497220 */ /* 0x090fe20000410000 */
[----:B------:R-:W-:Y:S01]  /*1610*/  FFMA.FTZ R90, R89, R90, R79 ;  /* 0x0000005a595a7223 */ /* 0x000fe2000001004f */
        /* <DEDUP_REMOVED lines=10> */
[C---:B------:R-:W-:Y:S01]  /*16c0*/  FFMA.FTZ R100, R89.reuse, R80, R92 ;  /* 0x0000005059647223 */ /* 0x040fe2000001005c */
[----:B------:R-:W-:-:S03]  /*16d0*/  FFMA.FTZ R91, R89, R79, -R98 ;  /* 0x0000004f595b7223 */ /* 0x000fc60000010862 */
[----:B------:R-:W-:Y:S01]  /*16e0*/  @P0 FADD.FTZ R87, R87, R100 ;  /* 0x0000006457570221 */ /* 0x000fe20000010000 */
[----:B---3--:R-:W-:Y:S01]  /*16f0*/  FMUL.FTZ R92, R90, R73 ;  /* 0x000000495a5c7220 */ /* 0x008fe20000410000 */
[----:B------:R-:W-:Y:S01]  /*1700*/  FMUL.FTZ R79, R5, R6 ;  /* 0x00000006054f7220 */ /* 0x000fe20000410000 */
[----:B------:R-:W-:Y:S01]  /*1710*/  @P0 FADD.FTZ R88, R88, R91 ;  /* 0x0000005b58580221 */ /* 0x000fe20000010000 */
[-C--:B----4-:R-:W-:Y:S01]  /*1720*/  FMUL.FTZ R80, R90, R75.reuse ;  /* 0x0000004b5a507220 */ /* 0x090fe20000410000 */
[----:B------:R-:W0:Y:S01]  /*1730*/  SHFL.UP PT, R100, R87, 0x8, RZ ;  /* 0x0500000057647989 */ /* 0x000e2200000e00ff */
[C---:B------:R-:W-:Y:S01]  /*1740*/  FFMA.FTZ R75, R89.reuse, R75, R92 ;  /* 0x0000004b594b7223 */ /* 0x040fe2000001005c */
[----:B------:R-:W-:Y:S01]  /*1750*/  FFMA.FTZ R79, R4, R7, R79 ;  /* 0x00000007044f7223 */ /* 0x000fe2000001004f */
[----:B------:R-:W-:Y:S01]  /*1760*/  @P0 FFMA.FTZ R89, R89, R73, -R80 ;  /* 0x0000004959590223 */ /* 0x000fe20000010850 */
[----:B------:R-:W1:Y:S01]  /*1770*/  SHFL.UP PT, R98, R88, 0x8, RZ ;  /* 0x0500000058627989 */ /* 0x000e6200000e00ff */
[C---:B------:R-:W-:Y:S01]  /*1780*/  FMUL.FTZ R92, R69.reuse, R99 ;  /* 0x00000063455c7220 */ /* 0x040fe20000410000 */
[----:B------:R-:W-:Y:S01]  /*1790*/  FSEL R75, R90, R75, !P0 ;  /* 0x0000004b5a4b7208 */ /* 0x000fe20004000000 */
[-C--:B------:R-:W-:Y:S01]  /*17a0*/  FMUL.FTZ R93, R69, R79.reuse ;  /* 0x0000004f455d7220 */ /* 0x080fe20000410000 */
[----:B------:R-:W3:Y:S01]  /*17b0*/  SHFL.UP PT, R4, R89, 0x8, RZ ;  /* 0x0500000059047989 */ /* 0x000ee200000e00ff */
[----:B------:R-:W-:Y:S01]  /*17c0*/  FMUL.FTZ R90, R71, R79 ;  /* 0x0000004f475a7220 */ /* 0x000fe20000410000 */
[----:B------:R-:W-:Y:S01]  /*17d0*/  ISETP.GE.AND P0, PT, R57, 0x8, PT ;  /* 0x000000083900780c */ /* 0x000fe20003f06270 */
[-C--:B------:R-:W-:Y:S01]  /*17e0*/  FMUL.FTZ R5, R83, R93.reuse ;  /* 0x0000005d53057220 */ /* 0x080fe20000410000 */
[----:B------:R-:W4:Y:S01]  /*17f0*/  SHFL.UP PT, R6, R75, 0x8, RZ ;  /* 0x050000004b067989 */ /* 0x000f2200000e00ff */
[C---:B------:R-:W-:Y:S01]  /*1800*/  FMUL.FTZ R80, R82.reuse, R93 ;  /* 0x0000005d52507220 */ /* 0x040fe20000410000 */
[----:B------:R-:W-:Y:S01]  /*1810*/  FMUL.FTZ R91, R71, R99 ;  /* 0x00000063475b7220 */ /* 0x000fe20000410000 */
[----:B------:R-:W-:-:S02]  /*1820*/  FFMA.FTZ R5, -R82, R92, -R5 ;  /* 0x0000005c52057223 */ /* 0x000fc40000010905 */
[----:B------:R-:W-:Y:S02]  /*1830*/  FFMA.FTZ R80, R83, R92, -R80 ;  /* 0x0000005c53507223 */ /* 0x000fe40000010850 */
[----:B------:R-:W-:Y:S02]  /*1840*/  FADD.FTZ R95, -R90, R5 ;  /* 0x000000055a5f7221 */ /* 0x000fe40000010100 */
[----:B------:R-:W-:Y:S02]  /*1850*/  FADD.FTZ R5, R91, R80 ;  /* 0x000000505b057221 */ /* 0x000fe40000010000 */
[----:B------:R-:W-:Y:S01]  /*1860*/  FMUL.FTZ R7, R85, -R95 ;  /* 0x8000005f55077220 */ /* 0x000fe20000410000 */
[----:B0-----:R-:W-:Y:S01]  /*1870*/  FMUL.FTZ R102, R75, R100 ;  /* 0x000000644b667220 */ /* 0x001fe20000410000 */
[-C--:B------:R-:W-:Y:S02]  /*1880*/  FMUL.FTZ R97, R85, -R5.reuse ;  /* 0x8000000555617220 */ /* 0x080fe40000410000 */
[C---:B------:R-:W-:Y:S01]  /*1890*/  FFMA.FTZ R80, R84.reuse, R5, -R7 ;  /* 0x0000000554507223 */ /* 0x040fe20000010807 */
[-C--:B-1----:R-:W-:Y:S01]  /*18a0*/  FFMA.FTZ R73, R89, R98.reuse, -R102 ;  /* 0x0000006259497223 */ /* 0x082fe20000010866 */
[C---:B------:R-:W-:Y:S01]  /*18b0*/  FMUL.FTZ R98, R75.reuse, R98 ;  /* 0x000000624b627220 */ /* 0x040fe20000410000 */
[----:B------:R-:W-:Y:S01]  /*18c0*/  FFMA.FTZ R104, R84, R95, R97 ;  /* 0x0000005f54687223 */ /* 0x000fe20000010061 */
[----:B------:R-:W-:Y:S01]  /*18d0*/  FMUL.FTZ R97, R72, R79 ;  /* 0x0000004f48617220 */ /* 0x000fe20000410000 */
[----:B---3--:R-:W-:Y:S01]  /*18e0*/  FMUL.FTZ R7, R75, R4 ;  /* 0x000000044b077220 */ /* 0x008fe20000410000 */
[----:B------:R-:W-:Y:S01]  /*18f0*/  FFMA.FTZ R98, R89, R100, R98 ;  /* 0x0000006459627223 */ /* 0x000fe20000010062 */
[----:B------:R-:W-:Y:S01]  /*1900*/  @P0 FADD.FTZ R88, R88, R73 ;  /* 0x0000004958580221 */ /* 0x000fe20000010000 */
[----:B------:R-:W-:Y:S01]  /*1910*/  FADD.FTZ R110, -R97, R104 ;  /* 0x00000068616e7221 */ /* 0x000fe20000010100 */
[-C--:B----4-:R-:W-:Y:S01]  /*1920*/  FMUL.FTZ R5, R75, R6.reuse ;  /* 0x000000064b057220 */ /* 0x090fe20000410000 */
[----:B------:R-:W-:Y:S01]  /*1930*/  @P0 FADD.FTZ R87, R87, R98 ;  /* 0x0000006257570221 */ /* 0x000fe20000010000 */
[C---:B------:R-:W-:Y:S01]  /*1940*/  FFMA.FTZ R6, R89.reuse, R6, R7 ;  /* 0x0000000659067223 */ /* 0x040fe20000010007 */
[----:B------:R-:W0:Y:S01]  /*1950*/  SHFL.UP PT, R101, R88, 0x10, RZ ;  /* 0x0600000058657989 */ /* 0x000e2200000e00ff */
[----:B------:R-:W-:Y:S01]  /*1960*/  @P0 FFMA.FTZ R89, R89, R4, -R5 ;  /* 0x0000000459590223 */ /* 0x000fe20000010805 */
[C---:B--2---:R-:W-:Y:S01]  /*1970*/  FMUL.FTZ R4, R82.reuse, -R2 ;  /* 0x8000000252047220 */ /* 0x044fe20000410000 */
[-C--:B------:R-:W-:Y:S01]  /*1980*/  FMUL.FTZ R7, R82, R3.reuse ;  /* 0x0000000352077220 */ /* 0x080fe20000410000 */
[----:B------:R-:W1:Y:S01]  /*1990*/  SHFL.UP PT, R102, R87, 0x10, RZ ;  /* 0x0600000057667989 */ /* 0x000e6200000e00ff */
[----:B------:R-:W-:Y:S01]  /*19a0*/  FSEL R98, R75, R6, !P0 ;  /* 0x000000064b627208 */ /* 0x000fe20004000000 */
[C---:B------:R-:W-:Y:S01]  /*19b0*/  FFMA.FTZ R73, R83.reuse, -R3, R4 ;  /* 0x8000000353497223 */ /* 0x040fe20000010004 */
[----:B------:R-:W-:Y:S01]  /*19c0*/  FFMA.FTZ R7, R83, R2, -R7 ;  /* 0x0000000253077223 */ /* 0x000fe20000010807 */
[----:B------:R-:W2:Y:S01]  /*19d0*/  SHFL.UP PT, R100, R89, 0x10, RZ ;  /* 0x0600000059647989 */ /* 0x000ea200000e00ff */
[----:B------:R-:W-:Y:S01]  /*19e0*/  ISETP.GE.AND P0, PT, R55, UR5, PT ;  /* 0x0000000537007c0c */ /* 0x000fe2000bf06270 */
[C---:B------:R-:W-:Y:S01]  /*19f0*/  FMUL.FTZ R95, R85.reuse, -R73 ;  /* 0x80000049555f7220 */ /* 0x040fe20000410000 */
[-C--:B------:R-:W-:Y:S01]  /*1a00*/  FMUL.FTZ R103, R85, -R7.reuse ;  /* 0x8000000755677220 */ /* 0x080fe20000410000 */
[----:B------:R-:W3:Y:S01]  /*1a10*/  SHFL.UP PT, R75, R98, 0x10, RZ ;  /* 0x06000000624b7989 */ /* 0x000ee200000e00ff */
[----:B------:R-:W-:Y:S01]  /*1a20*/  ISETP.EQ.AND P0, PT, R94, RZ, !P0 ;  /* 0x000000ff5e00720c */ /* 0x000fe20004702270 */
[----:B------:R-:W-:Y:S01]  /*1a30*/  FFMA.FTZ R106, R84, R7, -R95 ;  /* 0x00000007546a7223 */ /* 0x000fe2000001085f */
[----:B------:R-:W-:Y:S01]  /*1a40*/  FMUL.FTZ R95, R72, R99 ;  /* 0x00000063485f7220 */ /* 0x000fe20000410000 */
[----:B------:R-:W-:Y:S01]  /*1a50*/  FFMA.FTZ R108, R84, R73, R103 ;  /* 0x00000049546c7223 */ /* 0x000fe20000010067 */
[----:B------:R-:W-:Y:S01]  /*1a60*/  HFMA2.MMA R5, -RZ, RZ, 0, 0 ;  /* 0x00000000ff057435 */ /* 0x000fe200000001ff */
[----:B------:R-:W-:Y:S01]  /*1a70*/  FMUL.FTZ R112, R77, -R110 ;  /* 0x8000006e4d707220 */ /* 0x000fe20000410000 */
[----:B------:R-:W-:Y:S01]  /*1a80*/  FADD.FTZ R104, R95, R80 ;  /* 0x000000505f687221 */ /* 0x000fe20000010000 */
[----:B------:R-:W-:-:S02]  /*1a90*/  MOV R4, 0x3f800000 ;  /* 0x3f80000000047802 */ /* 0x000fc40000000f00 */
[----:B------:R-:W-:Y:S01]  /*1aa0*/  CS2R R6, SRZ ;  /* 0x0000000000067805 */ /* 0x000fe2000001ff00 */
[C---:B------:R-:W-:Y:S01]  /*1ab0*/  FMUL.FTZ R73, R77.reuse, -R108 ;  /* 0x8000006c4d497220 */ /* 0x040fe20000410000 */
[-C--:B------:R-:W-:Y:S01]  /*1ac0*/  FMUL.FTZ R103, R77, -R104.reuse ;  /* 0x800000684d677220 */ /* 0x080fe20000410000 */
[C---:B------:R-:W-:Y:S01]  /*1ad0*/  FFMA.FTZ R112, R81.reuse, R104, -R112 ;  /* 0x0000006851707223 */ /* 0x040fe20000010870 */
[CC--:B0-----:R-:W-:Y:S01]  /*1ae0*/  FMUL.FTZ R104, R98.reuse, R101.reuse ;  /* 0x0000006562687220 */ /* 0x0c1fe20000410000 */
[C---:B------:R-:W-:Y:S01]  /*1af0*/  FFMA.FTZ R73, R81.reuse, R106, -R73 ;  /* 0x0000006a51497223 */ /* 0x040fe20000010849 */
[----:B------:R-:W-:Y:S01]  /*1b00*/  FFMA.FTZ R107, R81, R110, R103 ;  /* 0x0000006e516b7223 */ /* 0x000fe20000010067 */
[-C--:B-1----:R-:W-:Y:S01]  /*1b10*/  FMUL.FTZ R80, R98, R102.reuse ;  /* 0x0000006662507220 */ /* 0x082fe20000410000 */
[----:B------:R0:W1:Y:S01]  /*1b20*/  @P0 LDS.128 R4, [R68+0x1660] ;  /* 0x0016600044040984 */ /* 0x0000620000000c00 */
[C---:B------:R-:W-:Y:S01]  /*1b30*/  FFMA.FTZ R104, R89.reuse, R102, R104 ;  /* 0x0000006659687223 */ /* 0x040fe20000010068 */
[----:B------:R-:W-:Y:S01]  /*1b40*/  ISETP.NE.AND P0, PT, R94, 0x1f, PT ;  /* 0x0000001f5e00780c */ /* 0x000fe20003f05270 */
[----:B------:R-:W-:Y:S01]  /*1b50*/  FFMA.FTZ R103, R89, R101, -R80 ;  /* 0x0000006559677223 */ /* 0x000fe20000010850 */
[----:B--2---:R-:W-:Y:S01]  /*1b60*/  FMUL.FTZ R80, R98, R100 ;  /* 0x0000006462507220 */ /* 0x004fe20000410000 */
[----:B------:R-:W-:Y:S01]  /*1b70*/  FMUL.FTZ R106, R77, -R106 ;  /* 0x8000006a4d6a7220 */ /* 0x000fe20000410000 */
[----:B------:R-:W-:Y:S01]  /*1b80*/  FMUL.FTZ R99, R0, R99 ;  /* 0x0000006300637220 */ /* 0x000fe20000410000 */
[-C--:B---3--:R-:W-:Y:S01]  /*1b90*/  FMUL.FTZ R101, R98, R75.reuse ;  /* 0x0000004b62657220 */ /* 0x088fe20000410000 */
[----:B------:R-:W-:Y:S01]  /*1ba0*/  FFMA.FTZ R105, R89, R75, R80 ;  /* 0x0000004b59697223 */ /* 0x000fe20000010050 */
[----:B------:R-:W-:Y:S01]  /*1bb0*/  @P2 FADD.FTZ R88, R88, R103 ;  /* 0x0000006758582221 */ /* 0x000fe20000010000 */
[----:B------:R-:W-:Y:S01]  /*1bc0*/  @P2 FADD.FTZ R87, R87, R104 ;  /* 0x0000006857572221 */ /* 0x000fe20000010000 */
[----:B------:R-:W-:Y:S01]  /*1bd0*/  @P2 FFMA.FTZ R89, R89, R100, -R101 ;  /* 0x0000006459592223 */ /* 0x000fe20000010865 */
[----:B------:R-:W-:Y:S01]  /*1be0*/  FFMA.FTZ R75, R81, R108, R106 ;  /* 0x0000006c514b7223 */ /* 0x000fe2000001006a */
[----:B------:R-:W-:Y:S01]  /*1bf0*/  FSEL R100, R98, R105, !P2 ;  /* 0x0000006962647208 */ /* 0x000fe20005000000 */
[----:B------:R-:W-:Y:S01]  /*1c00*/  FMUL.FTZ R98, R0, R79 ;  /* 0x0000004f00627220 */ /* 0x000fe20000410000 */
[----:B------:R-:W-:Y:S01]  /*1c10*/  FADD.FTZ R80, R99, R112 ;  /* 0x0000007063507221 */ /* 0x000fe20000010000 */
[----:B------:R0:W2:Y:S01]  /*1c20*/  SHFL.DOWN PT, R103, R73, 0x1, 0x1f ;  /* 0x08201f0049677f89 */ /* 0x0000a200000e0000 */
[----:B------:R-:W-:Y:S01]  /*1c30*/  ISETP.GT.U32.AND P2, PT, R94, 0x1d, PT ;  /* 0x0000001d5e00780c */ /* 0x000fe20003f44070 */
[----:B------:R-:W-:-:S02]  /*1c40*/  FADD.FTZ R79, -R98, R107 ;  /* 0x0000006b624f7221 */ /* 0x000fc40000010100 */
        /* <DEDUP_REMOVED lines=8> */
[C---:B----4-:R-:W-:Y:S01]  /*1cd0*/  FMUL.FTZ R104, R75.reuse, R107 ;  /* 0x0000006b4b687220 */ /* 0x050fe20000410000 */
[C---:B0-----:R-:W-:Y:S01]  /*1ce0*/  FMUL.FTZ R102, R75.reuse, R105 ;  /* 0x000000694b667220 */ /* 0x041fe20000410000 */
        /* <DEDUP_REMOVED lines=9> */
.L_x_18229:
[----:B------:R-:W-:Y:S05]  /*1d80*/  BSYNC B0 ;  /* 0x0000000000007941 */ /* 0x000fea0003800000 */
.L_x_18228:
[----:B------:R1:W2:Y:S01]  /*1d90*/  SHFL.DOWN PT, R103, R73, 0x2, 0x1f ;  /* 0x08401f0049677f89 */ /* 0x0002a200000e0000 */
[----:B------:R-:W-:Y:S03]  /*1da0*/  BSSY B0, `(.L_x_18230) ;  /* 0x0000010000007945 */ /* 0x000fe60003800000 */
[----:B0-----:R1:W0:Y:S04]  /*1db0*/  SHFL.DOWN PT, R105, R75, 0x2, 0x1f ;  /* 0x08401f004b697f89 */ /* 0x00122800000e0000 */
[----:B------:R1:W3:Y:S04]  /*1dc0*/  SHFL.DOWN PT, R108, R80, 0x2, 0x1f ;  /* 0x08401f00506c7f89 */ /* 0x0002e800000e0000 */
[----:B----4-:R1:W4:Y:S01]  /*1dd0*/  SHFL.DOWN PT, R107, R79, 0x2, 0x1f ;  /* 0x08401f004f6b7f89 */ /* 0x01032200000e0000 */
[----:B------:R-:W-:Y:S05]  /*1de0*/  @P2 BRA `(.L_x_18231) ;  /* 0x00000000002c2947 */ /* 0x000fea0003800000 */
[C---:B----4-:R-:W-:Y:S01]  /*1df0*/  FMUL.FTZ R104, R75.reuse, R107 ;  /* 0x0000006b4b687220 */ /* 0x050fe20000410000 */
[C---:B0-----:R-:W-:Y:S01]  /*1e00*/  FMUL.FTZ R102, R75.reuse, R105 ;  /* 0x000000694b667220 */ /* 0x041fe20000410000 */
        /* <DEDUP_REMOVED lines=9> */
.L_x_18231:
[----:B------:R-:W-:Y:S05]  /*1ea0*/  BSYNC B0 ;  /* 0x0000000000007941 */ /* 0x000fea0003800000 */
.L_x_18230:
        /* <DEDUP_REMOVED lines=8> */
[-C--:B---3--:R-:W-:Y:S02]  /*1f30*/  FMUL.FTZ R106, R75, R108.reuse ;  /* 0x0000006c4b6a7220 */ /* 0x088fe40000410000 */
        /* <DEDUP_REMOVED lines=8> */
.L_x_18233:
[----:B------:R-:W-:Y:S05]  /*1fc0*/  BSYNC B0 ;  /* 0x0000000000007941 */ /* 0x000fea0003800000 */
.L_x_18232:
        /* <DEDUP_REMOVED lines=8> */
[-C--:B------:R-:W-:Y:S02]  /*2050*/  FMUL.FTZ R106, R75, R108.reuse ;  /* 0x0000006c4b6a7220 */ /* 0x080fe40000410000 */
[----:B------:R-:W-:Y:S01]  /*2060*/  FFMA.FTZ R101, R73, R108, -R104 ;  /* 0x0000006c49657223 */ /* 0x000fe20000010868 */
[-C--:B-1----:R-:W-:Y:S01]  /*2070*/  FMUL.FTZ R104, R75, R103.reuse ;  /* 0x000000674b687220 */ /* 0x082fe20000410000 */
[C---:B------:R-:W-:Y:S01]  /*2080*/  FFMA.FTZ R102, R73.reuse, R103, -R102 ;  /* 0x0000006749667223 */ /* 0x040fe20000010866 */
[C---:B------:R-:W-:Y:S01]  /*2090*/  FFMA.FTZ R106, R73.reuse, R107, R106 ;  /* 0x0000006b496a7223 */ /* 0x040fe2000001006a */
[----:B--23--:R-:W-:Y:S01]  /*20a0*/  FADD.FTZ R80, R80, R101 ;  /* 0x0000006550507221 */ /* 0x00cfe20000010000 */
[----:B------:R-:W-:Y:S02]  /*20b0*/  FFMA.FTZ R75, R73, R105, R104 ;  /* 0x00000069494b7223 */ /* 0x000fe40000010068 */
[----:B------:R-:W-:Y:S01]  /*20c0*/  FADD.FTZ R79, R79, R106 ;  /* 0x0000006a4f4f7221 */ /* 0x000fe20000010000 */
[----:B------:R-:W-:-:S07]  /*20d0*/  MOV R73, R102 ;  /* 0x0000006600497202 */ /* 0x000fce0000000f00 */
.L_x_18235:
[----:B------:R-:W-:Y:S05]  /*20e0*/  BSYNC B0 ;  /* 0x0000000000007941 */ /* 0x000fea0003800000 */
.L_x_18234:
        /* <DEDUP_REMOVED lines=13> */
[----:B--23--:R-:W-:Y:S01]  /*21c0*/  FADD.FTZ R80, R80, R101 ;  /* 0x0000006550507221 */ /* 0x00cfe20000010000 */
[----:B------:R-:W-:Y:S02]  /*21d0*/  FFMA.FTZ R75, R73, R105, R104 ;  /* 0x00000069494b7223 */ /* 0x000fe40000010068 */
[----:B----4-:R-:W-:Y:S01]  /*21e0*/  FADD.FTZ R79, R79, R106 ;  /* 0x0000006a4f4f7221 */ /* 0x010fe20000010000 */
[----:B------:R-:W-:-:S07]  /*21f0*/  MOV R73, R102 ;  /* 0x0000006600497202 */ /* 0x000fce0000000f00 */
.L_x_18237:
[----:B------:R-:W-:Y:S05]  /*2200*/  BSYNC B0 ;  /* 0x0000000000007941 */ /* 0x000fea0003800000 */
.L_x_18236:
[----:B0-----:R-:W-:Y:S01]  /*2210*/  SHFL.DOWN PT, R105, R75, 0x1, 0x1f ;  /* 0x08201f004b697f89 */ /* 0x001fe200000e0000 */
[----:B------:R-:W-:Y:S01]  /*2220*/  ISETP.NE.AND P2, PT, R59, 0x1f, PT ;  /* 0x0000001f3b00780c */ /* 0x000fe20003f45270 */
[CC--:B------:R-:W-:Y:S01]  /*2230*/  FMUL.FTZ R102, R100.reuse, R11.reuse ;  /* 0x0000000b64667220 */ /* 0x0c0fe20000410000 */
[-C--:B------:R-:W-:Y:S01]  /*2240*/  FMUL.FTZ R100, R100, R10.reuse ;  /* 0x0000000a64647220 */ /* 0x080fe20000410000 */
[----:B------:R-:W0:Y:S01]  /*2250*/  SHFL.IDX PT, R104, R7, RZ, 0x1f ;  /* 0x00001fff07687589 */ /* 0x000e2200000e0000 */
[----:B------:R-:W-:Y:S01]  /*2260*/  ISETP.GT.AND P0, PT, R57, 0x1e, PT ;  /* 0x0000001e3900780c */ /* 0x000fe20003f04270 */
[C---:B------:R-:W-:Y:S01]  /*2270*/  FFMA.FTZ R101, R89.reuse, R10, -R102 ;  /* 0x0000000a59657223 */ /* 0x040fe20000010866 */
[----:B------:R-:W-:Y:S01]  /*2280*/  FFMA.FTZ R100, R89, R11, R100 ;  /* 0x0000000b59647223 */ /* 0x000fe20000010064 */
[----:B-1----:R-:W1:Y:S01]  /*2290*/  SHFL.IDX PT, R103, R6, RZ, 0x1f ;  /* 0x00001fff06677589 */ /* 0x002e6200000e0000 */
[----:B------:R-:W-:Y:S01]  /*22a0*/  ISETP.NE.AND P3, PT, R57, RZ, PT ;  /* 0x000000ff3900720c */ /* 0x000fe20003f65270 */
[----:B------:R-:W-:Y:S01]  /*22b0*/  @P1 FADD.FTZ R10, R88, R101 ;  /* 0x00000065580a1221 */ /* 0x000fe20000010000 */
[----:B------:R-:W-:Y:S01]  /*22c0*/  @P1 FADD.FTZ R11, R87, R100 ;  /* 0x00000064570b1221 */ /* 0x000fe20000010000 */
[----:B------:R-:W5:Y:S01]  /*22d0*/  SHFL.DOWN PT, R107, R73, 0x1, 0x1f ;  /* 0x08201f00496b7f89 */ /* 0x000f6200000e0000 */
[----:B------:R-:W-:Y:S01]  /*22e0*/  ISETP.NE.AND P4, PT, R59, RZ, PT ;  /* 0x000000ff3b00720c */ /* 0x000fe20003f85270 */
[CC--:B------:R-:W-:Y:S01]  /*22f0*/  FMUL.FTZ R87, R9.reuse, R10.reuse ;  /* 0x0000000a09577220 */ /* 0x0c0fe20000410000 */
[-C--:B------:R-:W-:Y:S01]  /*2300*/  FMUL.FTZ R9, R9, R11.reuse ;  /* 0x0000000b09097220 */ /* 0x080fe20000410000 */
[----:B------:R-:W3:Y:S01]  /*2310*/  SHFL.DOWN PT, R109, R80, 0x1, 0x1f ;  /* 0x08201f00506d7f89 */ /* 0x000ee200000e0000 */
[----:B------:R-:W-:Y:S01]  /*2320*/  BSSY B0, `(.L_x_18238) ;  /* 0x00000d9000007945 */ /* 0x000fe20003800000 */
[C---:B------:R-:W-:Y:S01]  /*2330*/  FFMA.FTZ R87, R8.reuse, R11, R87 ;  /* 0x0000000b08577223 */ /* 0x040fe20000010057 */
[----:B------:R-:W-:Y:S01]  /*2340*/  FFMA.FTZ R9, R8, R10, -R9 ;  /* 0x0000000a08097223 */ /* 0x000fe20000010809 */
[----:B------:R-:W3:Y:S03]  /*2350*/  SHFL.DOWN PT, R108, R79, 0x1, 0x1f ;  /* 0x08201f004f6c7f89 */ /* 0x000ee600000e0000 */
[----:B------:R-:W-:Y:S01]  /*2360*/  FADD.FTZ R9, R86, R9 ;  /* 0x0000000956097221 */ /* 0x000fe20000010000 */
[----:B--2---:R-:W-:Y:S01]  /*2370*/  SHFL.IDX PT, R75, R75, RZ, 0x1f ;  /* 0x00001fff4b4b7589 */ /* 0x004fe200000e0000 */
[----:B0-----:R-:W-:-:S03]  /*2380*/  @P2 FMUL.FTZ R106, R105, R104 ;  /* 0x00000068696a2220 */ /* 0x001fc60000410000 */
[----:B------:R-:W-:Y:S01]  /*2390*/  SHFL.IDX PT, R73, R73, RZ, 0x1f ;  /* 0x00001fff49497589 */ /* 0x000fe200000e0000 */
[-C--:B-1----:R-:W-:Y:S01]  /*23a0*/  @P2 FMUL.FTZ R105, R105, R103.reuse ;  /* 0x0000006769692220 */ /* 0x082fe20000410000 */
[----:B------:R-:W0:Y:S01]  /*23b0*/  @!P3 S2R R112, SR_CgaCtaId ;  /* 0x000000000070b919 */ /* 0x000e220000008800 */
[C---:B-----5:R-:W-:Y:S02]  /*23c0*/  @P2 FFMA.FTZ R106, R107.reuse, R103, -R106 ;  /* 0x000000676b6a2223 */ /* 0x060fe4000001086a */
[----:B------:R-:W-:Y:S01]  /*23d0*/  @P2 FFMA.FTZ R105, R107, R104, R105 ;  /* 0x000000686b692223 */ /* 0x000fe20000010069 */
[----:B---34-:R-:W-:Y:S01]  /*23e0*/  SHFL.IDX PT, R79, R79, RZ, 0x1f ;  /* 0x00001fff4f4f7589 */ /* 0x018fe200000e0000 */
[----:B------:R-:W-:-:S03]  /*23f0*/  @P2 FADD.FTZ R103, R109, R106 ;  /* 0x0000006a6d672221 */ /* 0x000fc60000010000 */
[----:B------:R-:W-:Y:S01]  /*2400*/  SHFL.IDX PT, R80, R80, RZ, 0x1f ;  /* 0x00001fff50507589 */ /* 0x000fe200000e0000 */
[----:B------:R-:W-:Y:S01]  /*2410*/  @P2 FADD.FTZ R104, R108, R105 ;  /* 0x000000696c682221 */ /* 0x000fe20000010000 */
[----:B------:R-:W-:-:S03]  /*2420*/  FMUL.FTZ R89, R103, -R3 ;  /* 0x8000000367597220 */ /* 0x000fc60000410000 */
[C---:B------:R-:W-:Y:S01]  /*2430*/  FMUL.FTZ R88, R104.reuse, -R3 ;  /* 0x8000000368587220 */ /* 0x040fe20000410000 */
[-C--:B------:R-:W-:Y:S01]  /*2440*/  FFMA.FTZ R104, R104, R2.reuse, R89 ;  /* 0x0000000268687223 */ /* 0x080fe20000010059 */
[-C--:B------:R-:W-:Y:S02]  /*2450*/  FMUL.FTZ R3, R77, R9.reuse ;  /* 0x000000094d037220 */ /* 0x080fe40000410000 */
[----:B------:R-:W-:Y:S01]  /*2460*/  FFMA.FTZ R103, R103, R2, -R88 ;  /* 0x0000000267677223 */ /* 0x000fe20000010858 */
[----:B------:R-:W-:Y:S01]  /*2470*/  FADD.FTZ R86, -R93, R104 ;  /* 0x000000685d567221 */ /* 0x000fe20000010100 */
[----:B------:R-:W-:Y:S02]  /*2480*/  FADD.FTZ R2, RZ, R87 ;  /* 0x00000057ff027221 */ /* 0x000fe40000010000 */
[----:B------:R-:W-:Y:S01]  /*2490*/  FADD.FTZ R92, R92, R103 ;  /* 0x000000675c5c7221 */ /* 0x000fe20000010000 */
[C---:B------:R-:W-:Y:S01]  /*24a0*/  FMUL.FTZ R10, R82.reuse, -R86 ;  /* 0x80000056520a7220 */ /* 0x040fe20000410000 */
        /* <DEDUP_REMOVED lines=12> */
[CC--:B------:R-:W-:Y:S01]  /*2570*/  FMUL.FTZ R89, R85.reuse, R8.reuse ;  /* 0x0000000855597220 */ /* 0x0c0fe20000410000 */
        /* <DEDUP_REMOVED lines=11> */
[----:B------:R-:W-:Y:S01]  /*2630*/  SHF.R.U64 R41, R18, 0x10, R19 ;  /* 0x0000001012297819 */ /* 0x000fe20000001213 */
[C---:B------:R-:W-:Y:S01]  /*2640*/  FMUL.FTZ R11, R82.reuse, R89 ;  /* 0x00000059520b7220 */ /* 0x040fe20000410000 */
[-C--:B------:R-:W-:Y:S01]  /*2650*/  FMUL.FTZ R77, R77, -R90.reuse ;  /* 0x8000005a4d4d7220 */ /* 0x080fe20000410000 */
[----:B------:R-:W-:Y:S01]  /*2660*/  FFMA.FTZ R42, R81, R90, -R42 ;  /* 0x0000005a512a7223 */ /* 0x000fe2000001082a */
[-C--:B------:R-:W-:Y:S01]  /*2670*/  FMUL.FTZ R10, R82, R84.reuse ;  /* 0x00000054520a7220 */ /* 0x080fe20000410000 */
[----:B------:R-:W-:Y:S01]  /*2680*/  FFMA.FTZ R102, R83, R84, R11 ;  /* 0x0000005453667223 */ /* 0x000fe2000001000b */
[----:B------:R-:W-:Y:S01]  /*2690*/  FFMA.FTZ R85, R81, R88, R77 ;  /* 0x0000005851557223 */ /* 0x000fe2000001004d */
[----:B------:R-:W-:Y:S01]  /*26a0*/  FADD.FTZ R99, R99, R42 ;  /* 0x0000002a63637221 */ /* 0x000fe20000010000 */
[----:B------:R-:W-:Y:S01]  /*26b0*/  SHF.L.U32 R77, R18, 0x10, RZ ;  /* 0x00000010124d7819 */ /* 0x000fe200000006ff */
[----:B------:R-:W-:Y:S01]  /*26c0*/  FFMA.FTZ R11, R0, R9, RZ ;  /* 0x00000009000b7223 */ /* 0x000fe200000100ff */
[----:B------:R-:W-:Y:S01]  /*26d0*/  SHF.L.U32 R42, R41, 0x10, RZ ;  /* 0x00000010292a7819 */ /* 0x000fe200000006ff */
[----:B------:R-:W-:Y:S01]  /*26e0*/  FADD.FTZ R85, -R98, R85 ;  /* 0x0000005562557221 */ /* 0x000fe20000010100 */
[C---:B------:R-:W-:Y:S01]  /*26f0*/  FMUL.FTZ R81, R66.reuse, R99 ;  /* 0x0000006342517220 */ /* 0x040fe20000410000 */
[----:B------:R-:W-:Y:S01]  /*2700*/  FFMA.FTZ R10, R83, R89, -R10 ;  /* 0x00000059530a7223 */ /* 0x000fe2000001080a */
[----:B------:R-:W-:Y:S01]  /*2710*/  FFMA.FTZ R82, -R66, R77, R9 ;  /* 0x0000004d42527223 */ /* 0x000fe20000010109 */
[----:B------:R-:W-:Y:S01]  /*2720*/  FFMA.FTZ R100, R72, R8, R11 ;  /* 0x0000000848647223 */ /* 0x000fe2000001000b */
[C---:B------:R-:W-:Y:S01]  /*2730*/  FFMA.FTZ R83, -R25.reuse, R42, R8 ;  /* 0x0000002a19537223 */ /* 0x040fe20000010108 */
[----:B------:R-:W-:Y:S01]  /*2740*/  FMUL.FTZ R9, R66, R85 ;  /* 0x0000005542097220 */ /* 0x000fe20000410000 */
[C---:B------:R-:W-:Y:S01]  /*2750*/  FMUL.FTZ R8, R2.reuse, R81 ;  /* 0x0000005102087220 */ /* 0x040fe20000410000 */
[C---:B------:R-:W-:Y:S01]  /*2760*/  FMUL.FTZ R98, R25.reuse, R90 ;  /* 0x0000005a19627220 */ /* 0x040fe20000410000 */
[----:B------:R-:W-:Y:S01]  /*2770*/  FMUL.FTZ R104, R25, R88 ;  /* 0x0000005819687220 */ /* 0x000fe20000410000 */
[-C--:B------:R-:W-:Y:S01]  /*2780*/  FMUL.FTZ R11, R2, R9.reuse ;  /* 0x00000009020b7220 */ /* 0x080fe20000410000 */
[----:B------:R-:W-:Y:S01]  /*2790*/  FFMA.FTZ R8, R82, R9, -R8 ;  /* 0x0000000952087223 */ /* 0x000fe20000010808 */
[----:B------:R-:W-:Y:S01]  /*27a0*/  FMUL.FTZ R9, R3, R98 ;  /* 0x0000006203097220 */ /* 0x000fe20000410000 */
[----:B------:R-:W-:Y:S01]  /*27b0*/  FFMA.FTZ R108, R23, R40, R10 ;  /* 0x00000028176c7223 */ /* 0x000fe2000001000a */
[----:B------:R-:W-:Y:S01]  /*27c0*/  SHF.L.U32 R41, R19, 0x10, RZ ;  /* 0x0000001013297819 */ /* 0x000fe200000006ff */
[----:B------:R-:W-:Y:S01]  /*27d0*/  FADD.FTZ R8, RZ, R8 ;  /* 0x00000008ff087221 */ /* 0x000fe20000010000 */
[----:B------:R-:W-:Y:S01]  /*27e0*/  FFMA.FTZ R93, R83, R104, -R9 ;  /* 0x00000068535d7223 */ /* 0x000fe20000010809 */
[----:B------:R-:W-:Y:S01]  /*27f0*/  FFMA.FTZ R9, R0, -R2, RZ ;  /* 0x8000000200097223 */ /* 0x000fe200000100ff */
[----:B------:R-:W-:Y:S01]  /*2800*/  SHF.R.U32.HI R40, RZ, 0x10, R19 ;  /* 0x00000010ff287819 */ /* 0x000fe20000011613 */
[----:B------:R-:W-:Y:S01]  /*2810*/  FMUL.FTZ R106, R3, R104 ;  /* 0x00000068036a7220 */ /* 0x000fe20000410000 */
[----:B------:R-:W-:Y:S01]  /*2820*/  FADD.FTZ R10, R8, R93 ;  /* 0x0000005d080a7221 */ /* 0x000fe20000010000 */
[----:B------:R-:W-:Y:S01]  /*2830*/  FMUL.FTZ R93, R64, R91 ;  /* 0x0000005b405d7220 */ /* 0x000fe20000410000 */
[----:B------:R-:W-:Y:S01]  /*2840*/  FFMA.FTZ R8, R72, -R3, R9 ;  /* 0x8000000348087223 */ /* 0x000fe20000010009 */
[----:B------:R-:W-:Y:S01]  /*2850*/  FFMA.FTZ R100, R71, R89, R100 ;  /* 0x0000005947647223 */ /* 0x000fe20000010064 */
[C---:B------:R-:W-:Y:S01]  /*2860*/  FFMA.FTZ R89, -R64.reuse, R41, R89 ;  /* 0x0000002940597223 */ /* 0x040fe20000010159 */
[----:B------:R-:W-:Y:S01]  /*2870*/  FMUL.FTZ R9, R64, R87 ;  /* 0x0000005740097220 */ /* 0x000fe20000410000 */
[----:B------:R-:W-:Y:S01]  /*2880*/  FMUL.FTZ R104, R84, R93 ;  /* 0x0000005d54687220 */ /* 0x000fe20000410000 */
[----:B------:R-:W-:Y:S01]  /*2890*/  SHF.L.U32 R40, R40, 0x10, RZ ;  /* 0x0000001028287819 */ /* 0x000fe200000006ff */
[----:B------:R-:W-:Y:S01]  /*28a0*/  FADD.FTZ R102, RZ, R102 ;  /* 0x00000066ff667221 */ /* 0x000fe20000010000 */
[----:B------:R-:W-:Y:S01]  /*28b0*/  FMUL.FTZ R95, R23, R92 ;  /* 0x0000005c175f7220 */ /* 0x000fe20000410000 */
[----:B------:R-:W-:Y:S01]  /*28c0*/  FFMA.FTZ R11, R82, R81, R11 ;  /* 0x00000051520b7223 */ /* 0x000fe2000001000b */
[-C--:B------:R-:W-:Y:S01]  /*28d0*/  FFMA.FTZ R97, R89, R9.reuse, -R104 ;  /* 0x0000000959617223 */ /* 0x080fe20000010868 */
[----:B------:R-:W-:Y:S01]  /*28e0*/  FFMA.FTZ R101, R69, R108, R100 ;  /* 0x0000006c45657223 */ /* 0x000fe20000010064 */
[----:B------:R-:W-:Y:S01]  /*28f0*/  FMUL.FTZ R104, R84, R9 ;  /* 0x0000000954687220 */ /* 0x000fe20000410000 */
[----:B------:R-:W-:Y:S01]  /*2900*/  FFMA.FTZ R100, -R23, R40, R108 ;  /* 0x0000002817647223 */ /* 0x000fe2000001016c */
[----:B------:R-:W-:Y:S01]  /*2910*/  FMUL.FTZ R9, R102, R95 ;  /* 0x0000005f66097220 */ /* 0x000fe20000410000 */
[----:B------:R-:W-:Y:S01]  /*2920*/  FFMA.FTZ R106, R83, R98, R106 ;  /* 0x00000062536a7223 */ /* 0x000fe2000001006a */
[----:B------:R-:W-:Y:S01]  /*2930*/  FADD.FTZ R11, RZ, R11 ;  /* 0x0000000bff0b7221 */ /* 0x000fe20000010000 */
[----:B------:R-:W-:Y:S01]  /*2940*/  FFMA.FTZ R8, R71, -R84, R8 ;  /* 0x8000005447087223 */ /* 0x000fe20000010008 */
[----:B------:R-:W-:Y:S01]  /*2950*/  FFMA.FTZ R9, R100, R103, -R9 ;  /* 0x0000006764097223 */ /* 0x000fe20000010809 */
[----:B------:R-:W-:Y:S01]  /*2960*/  FFMA.FTZ R104, R89, R93, R104 ;  /* 0x0000005d59687223 */ /* 0x000fe20000010068 */
[----:B------:R-:W-:Y:S01]  /*2970*/  FADD.FTZ R11, R11, R106 ;  /* 0x0000006a0b0b7221 */ /* 0x000fe20000010000 */
[----:B------:R-:W-:Y:S01]  /*2980*/  FMUL.FTZ R103, R102, R103 ;  /* 0x0000006766677220 */ /* 0x000fe20000410000 */
[----:B------:R-:W-:Y:S01]  /*2990*/  FADD.FTZ R10, R10, R97 ;  /* 0x000000610a0a7221 */ /* 0x000fe20000010000 */
[----:B------:R-:W-:Y:S01]  /*29a0*/  FFMA.FTZ R97, R69, -R102, R8 ;  /* 0x8000006645617223 */ /* 0x000fe20000010008 */
[----:B------:R-:W-:Y:S01]  /*29b0*/  FADD.FTZ R11, R11, R104 ;  /* 0x000000680b0b7221 */ /* 0x000fe20000010000 */
[----:B------:R-:W-:Y:S01]  /*29c0*/  FFMA.FTZ R8, R100, R95, R103 ;  /* 0x0000005f64087223 */ /* 0x000fe20000010067 */
[----:B------:R-:W-:Y:S01]  /*29d0*/  FADD.FTZ R104, R10, R9 ;  /* 0x000000090a687221 */ /* 0x000fe20000010000 */
[----:B------:R-:W1:Y:S01]  /*29e0*/  SHFL.DOWN PT, R105, R101, 0x1, 0x1f ;  /* 0x08201f0065697f89 */ /* 0x000e6200000e0000 */
[----:B------:R-:W-:Y:S01]  /*29f0*/  MOV R10, R101 ;  /* 0x00000065000a7202 */ /* 0x000fe20000000f00 */
[----:B------:R-:W-:Y:S01]  /*2a00*/  FADD.FTZ R8, R11, R8 ;  /* 0x000000080b087221 */ /* 0x000fe20000010000 */
[----:B------:R-:W-:Y:S01]  /*2a10*/  MOV R11, R97 ;  /* 0x00000061000b7202 */ /* 0x000fe20000000f00 */
[----:B------:R-:W2:Y:S01]  /*2a20*/  SHFL.DOWN PT, R108, R97, 0x1, 0x1f ;  /* 0x08201f00616c7f89 */ /* 0x000ea200000e0000 */
[----:B------:R-:W-:Y:S01]  /*2a30*/  MOV R9, R104 ;  /* 0x0000006800097202 */ /* 0x000fe20000000f00 */
[----:B------:R-:W-:Y:S01]  /*2a40*/  FADD.FTZ R36, R95, R36 ;  /* 0x000000245f247221 */ /* 0x000fe20000010000 */
[----:B------:R-:W-:Y:S01]  /*2a50*/  FADD.FTZ R38, R93, R38 ;  /* 0x000000265d267221 */ /* 0x000fe20000010000 */
[----:B------:R-:W3:Y:S01]  /*2a60*/  SHFL.DOWN PT, R106, R104, 0x1, 0x1f ;  /* 0x08201f00686a7f89 */ /* 0x000ee200000e0000 */
[----:B------:R-:W-:Y:S01]  /*2a70*/  FADD.FTZ R37, R98, R37 ;  /* 0x0000002562257221 */ /* 0x000fe20000010000 */
[----:B------:R-:W-:-:S02]  /*2a80*/  FADD.FTZ R39, R81, R39 ;  /* 0x0000002751277221 */ /* 0x000fc40000010000 */
[----:B------:R-:W4:Y:S01]  /*2a90*/  SHFL.DOWN PT, R103, R8, 0x1, 0x1f ;  /* 0x08201f0008677f89 */ /* 0x000f2200000e0000 */
[----:B-1----:R-:W-:Y:S01]  /*2aa0*/  @!P0 FADD.FTZ R10, R10, R105 ;  /* 0x000000690a0a8221 */ /* 0x002fe20000010000 */
[----:B--2---:R-:W-:-:S04]  /*2ab0*/  @!P0 FADD.FTZ R11, R11, R108 ;  /* 0x0000006c0b0b8221 */ /* 0x004fc80000010000 */
[----:B------:R-:W1:Y:S01]  /*2ac0*/  SHFL.DOWN PT, R101, R10, 0x2, 0x1f ;  /* 0x08401f000a657f89 */ /* 0x000e6200000e0000 */
[----:B---3--:R-:W-:-:S03]  /*2ad0*/  @!P0 FADD.FTZ R9, R9, R106 ;  /* 0x0000006a09098221 */ /* 0x008fc60000010000 */
[----:B------:R-:W2:Y:S01]  /*2ae0*/  SHFL.DOWN PT, R106, R11, 0x2, 0x1f ;  /* 0x08401f000b6a7f89 */ /* 0x000ea200000e0000 */
[----:B----4-:R-:W-:Y:S01]  /*2af0*/  @!P0 FADD.FTZ R8, R103, R8 ;  /* 0x0000000867088221 */ /* 0x010fe20000010000 */
[----:B------:R-:W-:Y:S02]  /*2b00*/  ISETP.GT.AND P0, PT, R57, 0x1d, PT ;  /* 0x0000001d3900780c */ /* 0x000fe40003f04270 */
[----:B------:R-:W3:Y:S04]  /*2b10*/  SHFL.DOWN PT, R104, R9, 0x2, 0x1f ;  /* 0x08401f0009687f89 */ /* 0x000ee800000e0000 */
[----:B------:R-:W4:Y:S07]  /*2b20*/  SHFL.DOWN PT, R97, R8, 0x2, 0x1f ;  /* 0x08401f0008617f89 */ /* 0x000f2e00000e0000 */
        /* <DEDUP_REMOVED lines=12> */
[-C--:B------:R-:W-:Y:S01]  /*2bf0*/  FMUL.FTZ R106, R75, R6.reuse ;  /* 0x000000064b6a7220 */ /* 0x080fe20000410000 */
[----:B---3--:R-:W-:Y:S02]  /*2c00*/  @!P0 FADD.FTZ R9, R9, R104 ;  /* 0x0000006809098221 */ /* 0x008fe40000010000 */
[----:B------:R-:W2:Y:S01]  /*2c10*/  SHFL.DOWN PT, R110, R11, 0x8, 0x1f ;  /* 0x09001f000b6e7f89 */ /* 0x000ea200000e0000 */
[-C--:B------:R-:W-:Y:S01]  /*2c20*/  FMUL.FTZ R104, R75, R7.reuse ;  /* 0x000000074b687220 */ /* 0x080fe20000410000 */
[----:B------:R-:W-:Y:S01]  /*2c30*/  FFMA.FTZ R106, R73, R7, R106 ;  /* 0x00000007496a7223 */ /* 0x000fe2000001006a */
[----:B----4-:R-:W-:Y:S01]  /*2c40*/  @!P0 FADD.FTZ R8, R8, R97 ;  /* 0x0000006108088221 */ /* 0x010fe20000010000 */
[----:B------:R-:W3:Y:S01]  /*2c50*/  SHFL.DOWN PT, R108, R9, 0x8, 0x1f ;  /* 0x09001f00096c7f89 */ /* 0x000ee200000e0000 */
[----:B------:R-:W-:Y:S01]  /*2c60*/  ISETP.GT.AND P0, PT, R57, 0x17, PT ;  /* 0x000000173900780c */ /* 0x000fe20003f04270 */
[----:B------:R-:W-:Y:S01]  /*2c70*/  FFMA.FTZ R97, R73, R6, -R104 ;  /* 0x0000000649617223 */ /* 0x000fe20000010868 */
[CC--:B------:R-:W-:Y:S01]  /*2c80*/  FMUL.FTZ R6, R75.reuse, R5.reuse ;  /* 0x000000054b067220 */ /* 0x0c0fe20000410000 */
[----:B------:R-:W4:Y:S01]  /*2c90*/  SHFL.DOWN PT, R101, R8, 0x8, 0x1f ;  /* 0x09001f0008657f89 */ /* 0x000f2200000e0000 */
[-C--:B------:R-:W-:Y:S01]  /*2ca0*/  FMUL.FTZ R104, R75, R4.reuse ;  /* 0x000000044b687220 */ /* 0x080fe20000410000 */
[----:B------:R-:W-:Y:S01]  /*2cb0*/  @!P3 MOV R75, 0x400 ;  /* 0x00000400004bb802 */ /* 0x000fe20000000f00 */
[----:B------:R-:W-:Y:S01]  /*2cc0*/  FFMA.FTZ R4, R73, R4, -R6 ;  /* 0x0000000449047223 */ /* 0x000fe20000010806 */
[----:B------:R-:W-:Y:S01]  /*2cd0*/  FADD.FTZ R7, R79, R106 ;  /* 0x0000006a4f077221 */ /* 0x000fe20000010000 */
[----:B------:R-:W-:Y:S01]  /*2ce0*/  FFMA.FTZ R5, R73, R5, R104 ;  /* 0x0000000549057223 */ /* 0x000fe20000010068 */
[----:B------:R-:W-:Y:S01]  /*2cf0*/  FMUL.FTZ R73, R27, R92 ;  /* 0x0000005c1b497220 */ /* 0x000fe20000410000 */
[----:B0-----:R-:W-:Y:S01]  /*2d00*/  @!P3 LEA R48, R112, R75, 0x18 ;  /* 0x0000004b7030b211 */ /* 0x001fe200078ec0ff */
[----:B------:R-:W-:-:S02]  /*2d10*/  FADD.FTZ R6, R80, R97 ;  /* 0x0000006150067221 */ /* 0x000fc40000010000 */
[-C--:B------:R-:W-:Y:S01]  /*2d20*/  FFMA.FTZ R75, R26, R86.reuse, -R73 ;  /* 0x000000561a4b7223 */ /* 0x080fe20000010849 */
[----:B------:R-:W-:Y:S01]  /*2d30*/  FMUL.FTZ R73, R27, R86 ;  /* 0x000000561b497220 */ /* 0x000fe20000410000 */
[----:B-1----:R-:W-:Y:S01]  /*2d40*/  @!P0 FADD.FTZ R10, R10, R103 ;  /* 0x000000670a0a8221 */ /* 0x002fe20000010000 */
[----:B------:R0:W-:Y:S01]  /*2d50*/  @!P4 STS.128 [R68+0x1660], R4 ;  /* 0x001660044400c388 */ /* 0x0001e20000000c00 */
[----:B------:R-:W-:Y:S01]  /*2d60*/  FMUL.FTZ R97, R102, R75 ;  /* 0x0000004b66617220 */ /* 0x000fe20000410000 */
[----:B------:R-:W-:Y:S01]  /*2d70*/  FFMA.FTZ R79, R26, R92, R73 ;  /* 0x0000005c1a4f7223 */ /* 0x000fe20000010049 */
[----:B--2---:R-:W-:Y:S01]  /*2d80*/  @!P0 FADD.FTZ R11, R11, R110 ;  /* 0x0000006e0b0b8221 */ /* 0x004fe20000010000 */
[----:B------:R-:W1:Y:S01]  /*2d90*/  SHFL.DOWN PT, R103, R10, 0x10, 0x1f ;  /* 0x0a001f000a677f89 */ /* 0x000e6200000e0000 */
[C---:B------:R-:W-:Y:S01]  /*2da0*/  FMUL.FTZ R73, R27.reuse, R90 ;  /* 0x0000005a1b497220 */ /* 0x040fe20000410000 */
[----:B------:R-:W-:Y:S01]  /*2db0*/  FMUL.FTZ R75, R27, R91 ;  /* 0x0000005b1b4b7220 */ /* 0x000fe20000410000 */
[----:B---3--:R-:W-:Y:S01]  /*2dc0*/  @!P0 FADD.FTZ R9, R9, R108 ;  /* 0x0000006c09098221 */ /* 0x008fe20000010000 */
[----:B------:R-:W-:Y:S01]  /*2dd0*/  FFMA.FTZ R79, R100, R79, R97 ;  /* 0x0000004f644f7223 */ /* 0x000fe20000010061 */
[----:B------:R-:W2:Y:S01]  /*2de0*/  SHFL.DOWN PT, R108, R11, 0x10, 0x1f ;  /* 0x0a001f000b6c7f89 */ /* 0x000ea200000e0000 */
[----:B------:R-:W-:Y:S01]  /*2df0*/  FFMA.FTZ R80, R26, R88, -R73 ;  /* 0x000000581a507223 */ /* 0x000fe20000010849 */
[----:B----4-:R-:W-:Y:S01]  /*2e00*/  @!P0 FADD.FTZ R8, R8, R101 ;  /* 0x0000006508088221 */ /* 0x010fe20000010000 */
[----:B------:R-:W-:Y:S01]  /*2e10*/  ISETP.GT.AND P0, PT, R57, 0xf, PT ;  /* 0x0000000f3900780c */ /* 0x000fe20003f04270 */
[----:B------:R-:W3:Y:S01]  /*2e20*/  SHFL.DOWN PT, R104, R9, 0x10, 0x1f ;  /* 0x0a001f0009687f89 */ /* 0x000ee200000e0000 */
[----:B------:R-:W-:Y:S01]  /*2e30*/  FMUL.FTZ R80, R3, R80 ;  /* 0x0000005003507220 */ /* 0x000fe20000410000 */
[C---:B------:R-:W-:Y:S01]  /*2e40*/  FMUL.FTZ R3, R27.reuse, R99 ;  /* 0x000000631b037220 */ /* 0x040fe20000410000 */
[CC--:B------:R-:W-:Y:S01]  /*2e50*/  FFMA.FTZ R75, R26.reuse, R87.reuse, -R75 ;  /* 0x000000571a4b7223 */ /* 0x0c0fe2000001084b */
[----:B------:R-:W4:Y:S01]  /*2e60*/  SHFL.DOWN PT, R101, R8, 0x10, 0x1f ;  /* 0x0a001f0008657f89 */ /* 0x000f2200000e0000 */
[C---:B0-----:R-:W-:Y:S01]  /*2e70*/  FMUL.FTZ R6, R27.reuse, R87 ;  /* 0x000000571b067220 */ /* 0x041fe20000410000 */
[CC--:B------:R-:W-:Y:S01]  /*2e80*/  FMUL.FTZ R4, R27.reuse, R85.reuse ;  /* 0x000000551b047220 */ /* 0x0c0fe20000410000 */
[----:B------:R-:W-:Y:S01]  /*2e90*/  FMUL.FTZ R5, R27, R88 ;  /* 0x000000581b057220 */ /* 0x000fe20000410000 */
[----:B------:R-:W-:Y:S01]  /*2ea0*/  FFMA.FTZ R85, R26, R85, -R3 ;  /* 0x000000551a557223 */ /* 0x000fe20000010803 */
[----:B------:R-:W-:Y:S01]  /*2eb0*/  FMUL.FTZ R86, R84, R75 ;  /* 0x0000004b54567220 */ /* 0x000fe20000410000 */
[C---:B------:R-:W-:Y:S01]  /*2ec0*/  FFMA.FTZ R84, R26.reuse, R91, R6 ;  /* 0x0000005b1a547223 */ /* 0x040fe20000010006 */
[C---:B------:R-:W-:Y:S01]  /*2ed0*/  FFMA.FTZ R6, R26.reuse, R90, R5 ;  /* 0x0000005a1a067223 */ /* 0x040fe20000010005 */
[----:B------:R-:W-:Y:S01]  /*2ee0*/  FFMA.FTZ R3, R26, R99, R4 ;  /* 0x000000631a037223 */ /* 0x000fe20000010004 */
[----:B------:R-:W-:Y:S01]  /*2ef0*/  FMUL.FTZ R85, R2, R85 ;  /* 0x0000005502557220 */ /* 0x000fe20000410000 */
[----:B------:R-:W-:Y:S01]  /*2f00*/  FFMA.FTZ R84, R89, R84, R86 ;  /* 0x0000005459547223 */ /* 0x000fe20000010056 */
[----:B-1----:R-:W-:Y:S01]  /*2f10*/  @!P0 FADD.FTZ R10, R10, R103 ;  /* 0x000000670a0a8221 */ /* 0x002fe20000010000 */
[----:B------:R-:W-:Y:S01]  /*2f20*/  FFMA.FTZ R83, R83, R6, R80 ;  /* 0x0000000653537223 */ /* 0x000fe20000010050 */
        /* <DEDUP_REMOVED lines=11> */
[----:B----4-:R-:W-:-:S05]  /*2fe0*/  @!P0 FADD.FTZ R8, R8, R101 ;  /* 0x0000006508088221 */ /* 0x010fca0000010000 */
        /* <DEDUP_REMOVED lines=12> */
.L_x_18239:
[----:B------:R-:W-:Y:S05]  /*30b0*/  BSYNC B0 ;  /* 0x0000000000007941 */ /* 0x000fea0003800000 */
.L_x_18238:
        /* <DEDUP_REMOVED lines=14> */
.L_x_18225:
[----:B------:R-:W1:Y:S01]  /*31a0*/  F2F.BF16.F32 R2, R37 ;  /* 0x0000002500027304 */ /* 0x000e620000202000 */
[----:B------:R-:W-:Y:S01]  /*31b0*/  BAR.SYNC.DEFER_BLOCKING 0x0 ;  /* 0x0000000000007b1d */ /* 0x000fe20000010000 */
[C---:B---3--:R-:W-:Y:S02]  /*31c0*/  IADD3 R26, R55.reuse, -0x1, RZ ;  /* 0xffffffff371a7810 */ /* 0x048fe40007ffe0ff */
[----:B------:R-:W-:Y:S02]  /*31d0*/  ISETP.GT.AND P3, PT, R55, 0x1, PT ;  /* 0x000000013700780c */ /* 0x000fe40003f64270 */
[----:B0-----:R-:W-:-:S03]  /*31e0*/  SHF.L.U32 R8, R26, 0x7, RZ ;  /* 0x000000071a087819 */ /* 0x001fc600000006ff */
[----:B------:R-:W0:Y:S01]  /*31f0*/  LDC.64 R18, c[0x0][0x388] ;  /* 0x0000e200ff127b82 */ /* 0x000e220000000a00 */
[----:B------:R-:W-:Y:S01]  /*3200*/  F2F.BF16.F32 R38, R38 ;  /* 0x0000002600267304 */ /* 0x000fe20000202000 */
[----:B------:R-:W-:Y:S01]  /*3210*/  ULDC.64 UR4, c[0x0][0x390] ;  /* 0x0000e40000047ab9 */ /* 0x000fe20000000a00 */
[----:B------:R-:W-:Y:S02]  /*3220*/  SHF.R.S32.HI R9, RZ, 0x1f, R8 ;  /* 0x0000001fff097819 */ /* 0x000fe40000011408 */
[----:B------:R-:W-:Y:S02]  /*3230*/  IADD3 R54, P1, R54, -0x100, RZ ;  /* 0xffffff0036367810 */ /* 0x000fe40007f3e0ff */
[----:B------:R-:W-:Y:S01]  /*3240*/  IADD3 R52, P2, R52, -0x100, RZ ;  /* 0xffffff0034347810 */ /* 0x000fe20007f5e0ff */
[----:B-1----:R-:W-:Y:S01]  /*3250*/  IMAD.WIDE.U32 R2, R2, 0x10000, RZ ;  /* 0x0001000002027825 */ /* 0x002fe200078e00ff */
[----:B------:R-:W1:Y:S01]  /*3260*/  F2F.BF16.F32 R5, R36 ;  /* 0x0000002400057304 */ /* 0x000e620000202000 */
[----:B------:R-:W2:Y:S01]  /*3270*/  LDC.64 R24, c[0x0][0x3e0] ;  /* 0x0000f800ff187b82 */ /* 0x000ea20000000a00 */
[----:B------:R-:W-:-:S02]  /*3280*/  IADD3.X R53, R53, -0x1, RZ, P1, !PT ;  /* 0xffffffff35357810 */ /* 0x000fc40000ffe4ff */
[----:B------:R-:W-:Y:S02]  /*3290*/  IADD3.X R51, R51, -0x1, RZ, P2, !PT ;  /* 0xffffffff33337810 */ /* 0x000fe400017fe4ff */
[----:B------:R-:W-:Y:S02]  /*32a0*/  MOV R55, R26 ;  /* 0x0000001a00377202 */ /* 0x000fe40000000f00 */
[----:B------:R-:W3:Y:S01]  /*32b0*/  F2F.BF16.F32 R39, R39 ;  /* 0x0000002700277304 */ /* 0x000ee20000202000 */
[----:B------:R-:W4:Y:S01]  /*32c0*/  LDC.64 R22, c[0x0][0x3a8] ;  /* 0x0000ea00ff167b82 */ /* 0x000f220000000a00 */
[----:B-1----:R-:W-:Y:S01]  /*32d0*/  PRMT R5, R38, 0x5410, R5 ;  /* 0x0000541026057816 */ /* 0x002fe20000000005 */
[----:B0-----:R-:W-:-:S05]  /*32e0*/  IMAD R4, R18, UR17, RZ ;  /* 0x0000001112047c24 */ /* 0x001fca000f8e02ff */
[----:B------:R-:W0:Y:S01]  /*32f0*/  F2F.BF16.F32 R0, R44 ;  /* 0x0000002c00007304 */ /* 0x000e220000202000 */
[----:B------:R-:W-:Y:S01]  /*3300*/  LOP3.LUT R7, R5, R3, RZ, 0xfc, !PT ;  /* 0x0000000305077212 */ /* 0x000fe200078efcff */
[----:B------:R-:W-:Y:S02]  /*3310*/  IMAD R19, R19, UR16, R4 ;  /* 0x0000001013137c24 */ /* 0x000fe4000f8e0204 */
[----:B------:R-:W-:Y:S01]  /*3320*/  IMAD.WIDE.U32 R4, R18, UR16, R8 ;  /* 0x0000001012047c25 */ /* 0x000fe2000f8e0008 */
[----:B---3--:R-:W-:-:S03]  /*3330*/  LOP3.LUT R6, R2, R39, RZ, 0xfc, !PT ;  /* 0x0000002702067212 */ /* 0x008fc600078efcff */
[----:B------:R-:W-:Y:S01]  /*3340*/  F2F.BF16.F32 R11, R45 ;  /* 0x0000002d000b7304 */ /* 0x000fe20000202000 */
[----:B------:R-:W-:Y:S01]  /*3350*/  IADD3 R5, R5, R19, RZ ;  /* 0x0000001305057210 */ /* 0x000fe20007ffe0ff */
[----:B------:R1:W-:Y:S01]  /*3360*/  STS.64 [R47], R6 ;  /* 0x000000062f007388 */ /* 0x0003e20000000a00 */
[----:B------:R-:W-:-:S03]  /*3370*/  NOP ;  /* 0x0000000000007918 */ /* 0x000fc60000000000 */
[----:B------:R-:W3:Y:S02]  /*3380*/  LDS.64 R2, [R47] ;  /* 0x000000002f027984 */ /* 0x000ee40000000a00 */
[----:B------:R-:W5:Y:S01]  /*3390*/  F2F.BF16.F32 R18, R46 ;  /* 0x0000002e00127304 */ /* 0x000f620000202000 */
[----:B----4-:R-:W-:-:S04]  /*33a0*/  IMAD.WIDE.U32 R8, R22, UR16, R8 ;  /* 0x0000001016087c25 */ /* 0x010fc8000f8e0008 */
[----:B-1----:R-:W-:-:S03]  /*33b0*/  IMAD R6, R62, UR4, RZ ;  /* 0x000000043e067c24 */ /* 0x002fc6000f8e02ff */
[----:B------:R1:W4:Y:S01]  /*33c0*/  F2F.BF16.F32 R21, R43 ;  /* 0x0000002b00157304 */ /* 0x0003220000202000 */
[C---:B------:R-:W-:Y:S02]  /*33d0*/  IMAD R19, R63.reuse, UR5, R6 ;  /* 0x000000053f137c24 */ /* 0x040fe4000f8e0206 */
[----:B------:R-:W-:Y:S01]  /*33e0*/  IMAD.WIDE.U32 R6, R63, UR4, R4 ;  /* 0x000000043f067c25 */ /* 0x000fe2000f8e0004 */
[----:B------:R-:W-:-:S03]  /*33f0*/  ULDC.64 UR4, c[0x0][0x3b0] ;  /* 0x0000ec0000047ab9 */ /* 0x000fc60000000a00 */
[----:B0-----:R-:W-:Y:S01]  /*3400*/  IMAD.WIDE.U32 R4, R0, 0x10000, RZ ;  /* 0x0001000000047825 */ /* 0x001fe200078e00ff */
[----:B------:R-:W-:-:S03]  /*3410*/  IADD3 R7, R7, R19, RZ ;  /* 0x0000001307077210 */ /* 0x000fc60007ffe0ff */
[----:B-1----:R-:W-:Y:S01]  /*3420*/  FADD.FTZ R43, R56, R43 ;  /* 0x0000002b382b7221 */ /* 0x002fe20000010000 */
[----:B--2---:R-:W-:Y:S01]  /*3430*/  LEA R10, P0, R6, R24, 0x1 ;  /* 0x00000018060a7211 */ /* 0x004fe200078008ff */
[----:B------:R-:W-:Y:S01]  /*3440*/  IMAD R0, R22, UR17, RZ ;  /* 0x0000001116007c24 */ /* 0x000fe2000f8e02ff */
[----:B-----5:R-:W-:Y:S01]  /*3450*/  PRMT R19, R11, 0x5410, R18 ;  /* 0x000054100b137816 */ /* 0x020fe20000000012 */
[----:B------:R-:W-:Y:S01]  /*3460*/  FADD.FTZ R44, R43, R44 ;  /* 0x0000002c2b2c7221 */ /* 0x000fe20000010000 */
[----:B------:R-:W-:Y:S02]  /*3470*/  LEA.HI.X R11, R6, R25, R7, 0x1, P0 ;  /* 0x00000019060b7211 */ /* 0x000fe400000f0c07 */
[----:B------:R-:W-:Y:S01]  /*3480*/  LOP3.LUT R19, R19, R5, RZ, 0xfc, !PT ;  /* 0x0000000513137212 */ /* 0x000fe200078efcff */
[----:B------:R-:W-:Y:S01]  /*3490*/  FADD.FTZ R45, R44, R45 ;  /* 0x0000002d2c2d7221 */ /* 0x000fe20000010000 */
[----:B----4-:R-:W-:Y:S01]  /*34a0*/  LOP3.LUT R18, R4, R21, RZ, 0xfc, !PT ;  /* 0x0000001504127212 */ /* 0x010fe200078efcff */
[----:B------:R-:W-:Y:S01]  /*34b0*/  IMAD.WIDE R4, R59, 0x8, R10 ;  /* 0x000000083b047825 */ /* 0x000fe200078e020a */
[----:B------:R-:W0:Y:S03]  /*34c0*/  LDC.64 R20, c[0x0][0x3f0] ;  /* 0x0000fc00ff147b82 */ /* 0x000e260000000a00 */
[----:B------:R-:W-:Y:S01]  /*34d0*/  FADD.FTZ R56, R45, R46 ;  /* 0x0000002e2d387221 */ /* 0x000fe20000010000 */
[----:B------:R-:W-:-:S02]  /*34e0*/  IMAD R11, R23, UR16, R0 ;  /* 0x00000010170b7c24 */ /* 0x000fc4000f8e0200 */
[----:B------:R-:W-:-:S03]  /*34f0*/  IMAD R0, R62, UR4, RZ ;  /* 0x000000043e007c24 */ /* 0x000fc6000f8e02ff */
[----:B------:R-:W-:Y:S01]  /*3500*/  IADD3 R9, R9, R11, RZ ;  /* 0x0000000b09097210 */ /* 0x000fe20007ffe0ff */
[----:B---3--:R1:W-:Y:S01]  /*3510*/  STG.E.64 desc[UR14][R4.64], R2 ;  /* 0x0000000204007986 */ /* 0x0083e2000c101b0e */
[----:B------:R-:W-:Y:S01]  /*3520*/  BAR.SYNC.DEFER_BLOCKING 0x0 ;  /* 0x0000000000007b1d */ /* 0x000fe20000010000 */
[C---:B-1----:R-:W-:Y:S02]  /*3530*/  IMAD R5, R63.reuse, UR5, R0 ;  /* 0x000000053f057c24 */ /* 0x042fe4000f8e0200 */
[----:B------:R-:W-:-:S05]  /*3540*/  IMAD.WIDE.U32 R2, R63, UR4, R8 ;  /* 0x000000043f027c25 */ /* 0x000fca000f8e0008 */
[----:B------:R-:W-:Y:S02]  /*3550*/  IADD3 R0, R3, R5, RZ ;  /* 0x0000000503007210 */ /* 0x000fe40007ffe0ff */
[----:B0-----:R-:W-:-:S04]  /*3560*/  LEA R4, P0, R2, R20, 0x1 ;  /* 0x0000001402047211 */ /* 0x001fc800078008ff */
[----:B------:R-:W-:Y:S01]  /*3570*/  LEA.HI.X R5, R2, R21, R0, 0x1, P0 ;  /* 0x0000001502057211 */ /* 0x000fe200000f0c00 */
[----:B------:R-:W-:Y:S01]  /*3580*/  STS.64 [R47], R18 ;  /* 0x000000122f007388 */ /* 0x000fe20000000a00 */
[----:B------:R-:W-:-:S03]  /*3590*/  NOP ;  /* 0x0000000000007918 */ /* 0x000fc60000000000 */
[----:B------:R-:W0:Y:S01]  /*35a0*/  LDS.64 R6, [R47] ;  /* 0x000000002f067984 */ /* 0x000e220000000a00 */
[----:B------:R-:W-:Y:S01]  /*35b0*/  IMAD.WIDE R2, R59, 0x8, R4 ;  /* 0x000000083b027825 */ /* 0x000fe200078e0204 */
[----:B------:R-:W-:-:S04]  /*35c0*/  IADD3 R50, P0, R50, -0x100, RZ ;  /* 0xffffff0032327810 */ /* 0x000fc80007f1e0ff */
[----:B------:R-:W-:Y:S01]  /*35d0*/  IADD3.X R49, R49, -0x1, RZ, P0, !PT ;  /* 0xffffffff31317810 */ /* 0x000fe200007fe4ff */
[----:B0-----:R0:W-:Y:S01]  /*35e0*/  STG.E.64 desc[UR14][R2.64], R6 ;  /* 0x0000000602007986 */ /* 0x0011e2000c101b0e */
[----:B------:R-:W-:Y:S07]  /*35f0*/  @P3 BRA `(.L_x_18241) ;  /* 0xffffffd000183947 */ /* 0x000fee000383ffff */
.L_x_18224:
        /* <DEDUP_REMOVED lines=26> */
.L_x_18243:
[----:B------:R-:W-:Y:S05]  /*37a0*/  BSYNC B0 ;  /* 0x0000000000007941 */ /* 0x000fea0003800000 */
.L_x_18242:
        /* <DEDUP_REMOVED lines=29> */
.L_x_18245:
[----:B------:R-:W2:Y:S02]  /*3980*/  S2R R21, SR_TID.X ;  /* 0x0000000000157919 */ /* 0x000ea40000002100 */
.L_x_18246:
[----:B------:R-:W-:Y:S05]  /*3990*/  BSYNC B0 ;  /* 0x0000000000007941 */ /* 0x000fea0003800000 */
.L_x_18244:
        /* <DEDUP_REMOVED lines=29> */
[----:B---3--:R-:W-:Y:S01]  /*3b70*/  IMAD.WIDE.U32 R4, R63, UR6, RZ ;  /* 0x000000063f047c25 */ /* 0x008fe2000f8e00ff */
[----:B------:R-:W-:Y:S01]  /*3b80*/  ULDC UR6, c[0x0][0x0] ;  /* 0x0000000000067ab9 */ /* 0x000fe20000000800 */
[----:B--2---:R-:W-:Y:S01]  /*3b90*/  ULEA UR4, UR5, UR4, 0x18 ;  /* 0x0000000405047291 */ /* 0x004fe2000f8ec03f */
[----:B------:R-:W-:Y:S01]  /*3ba0*/  IADD3 R31, R9, R31, RZ ;  /* 0x0000001f091f7210 */ /* 0x000fe20007ffe0ff */
[----:B------:R-:W-:Y:S01]  /*3bb0*/  IMAD R62, R62, UR8, RZ ;  /* 0x000000083e3e7c24 */ /* 0x000fe2000f8e02ff */
[----:B------:R-:W-:Y:S01]  /*3bc0*/  IADD3 R33, R5, R33, RZ ;  /* 0x0000002105217210 */ /* 0x000fe20007ffe0ff */
[----:B-1--4-:R-:W-:Y:S01]  /*3bd0*/  IMAD.WIDE.U32 R6, R63, UR10, RZ ;  /* 0x0000000a3f067c25 */ /* 0x012fe2000f8e00ff */
[----:B------:R-:W-:Y:S01]  /*3be0*/  ULDC.64 UR10, c[0x0][0x340] ;  /* 0x0000d000000a7ab9 */ /* 0x000fe20000000a00 */
[----:B------:R-:W-:-:S02]  /*3bf0*/  ULDC.64 UR20, c[0x0][0x3d0] ;  /* 0x0000f40000147ab9 */ /* 0x000fc40000000a00 */
[----:B------:R-:W-:Y:S01]  /*3c00*/  IMAD R29, R63, UR9, R62 ;  /* 0x000000093f1d7c24 */ /* 0x000fe2000f8e023e */
[----:B------:R-:W-:Y:S01]  /*3c10*/  IADD3 R41, R7, R13, RZ ;  /* 0x0000000d07297210 */ /* 0x000fe20007ffe0ff */
[----:B------:R-:W-:Y:S01]  /*3c20*/  IMAD.WIDE.U32 R14, R63, UR8, RZ ;  /* 0x000000083f0e7c25 */ /* 0x000fe2000f8e00ff */
[----:B------:R-:W-:-:S04]  /*3c30*/  ULDC.64 UR8, c[0x0][0x380] ;  /* 0x0000e00000087ab9 */ /* 0x000fc80000000a00 */
[----:B------:R-:W-:-:S07]  /*3c40*/  IADD3 R29, R15, R29, RZ ;  /* 0x0000001d0f1d7210 */ /* 0x000fce0007ffe0ff */
.L_x_18248:
        /* <DEDUP_REMOVED lines=64> */
.L_x_18247:
[----:B------:R-:W-:Y:S05]  /*4050*/  EXIT ;  /* 0x000000000000794d */ /* 0x000fea0003800000 */
.L_x_18249:
        /* <DEDUP_REMOVED lines=10> */
.L_x_19044:


//--------------------- .text._Z25selective_scan_bwd_kernelI32Selective_Scan_bwd_kernel_traitsILi32ELi4ELb1ELb0ELb0ELb0ELb1EN3c108BFloat16ENS1_7complexIfEEEEv12SSMParamsBwd --------------------------
	.section	.text._Z25selective_scan_bwd_kernelI32Selective_Scan_bwd_kernel_traitsILi32ELi4ELb1ELb0ELb0ELb0ELb1EN3c108BFloat16ENS1_7complexIfEEEEv12SSMParamsBwd,"ax",@progbits
	.align	128
        .global         _Z25selective_scan_bwd_kernelI32Selective_Scan_bwd_kernel_traitsILi32ELi4ELb1ELb0ELb0ELb0ELb1EN3c108BFloat16ENS1_7complexIfEEEEv12SSMParamsBwd
        .type           _Z25selective_scan_bwd_kernelI32Selective_Scan_bwd_kernel_traitsILi32ELi4ELb1ELb0ELb0ELb0ELb1EN3c108BFloat16ENS1_7complexIfEEEEv12SSMParamsBwd,@function
        .size           _Z25selective_scan_bwd_kernelI32Selective_Scan_bwd_kernel_traitsILi32ELi4ELb1ELb0ELb0ELb0ELb1EN3c108BFloat16ENS1_7complexIfEEEEv12SSMParamsBwd,(.L_x_19045 - _Z25selective_scan_bwd_kernelI32Selective_Scan_bwd_kernel_traitsILi32ELi4ELb1ELb0ELb0ELb0ELb1EN3c108BFloat16ENS1_7complexIfEEEEv12SSMParamsBwd)
        .other          _Z25selective_scan_bwd_kernelI32Selective_Scan_bwd_kernel_traitsILi32ELi4ELb1ELb0ELb0ELb0ELb1EN3c108BFloat16ENS1_7complexIfEEEEv12SSMParamsBwd,@"STO_CUDA_ENTRY STV_DEFAULT"
_Z25selective_scan_bwd_kernelI32Selective_Scan_bwd_kernel_traitsILi32ELi4ELb1ELb0ELb0ELb0ELb1EN3c108BFloat16ENS1_7complexIfEEEEv12SSMParamsBwd:
.text._Z25selective_scan_bwd_kernelI32Selective_Scan_bwd_kernel_traitsILi32ELi4ELb1ELb0ELb0ELb0ELb1EN3c108BFloat16ENS1_7complexIfEEEEv12SSMParamsBwd:
        /* <DEDUP_REMOVED lines=24> */
[C---:B------:R-:W-:Y:S02]  /*0180*/  @P1 LEA R4, P3, R30.reuse, R4, 0x2 ;  /* 0x000000041e041211 */ /* 0x040fe400078610ff */
        /* <DEDUP_REMOVED lines=18> */
[----:B------:R-:W-:Y:S01]  /*02b0*/  IMAD.WIDE.U32 R2, R30, R6, UR4 ;  /* 0x000000041e027e25 */ /* 0x000fe2000f8e0006 */
        /* <DEDUP_REMOVED lines=21> */
[C---:B------:R-:W-:Y:S01]  /*0410*/  IMAD.WIDE.U32 R6, R30.reuse, R14, UR8 ;  /* 0x000000081e067e25 */ /* 0x040fe2000f8e000e */
[----:B------:R-:W-:Y:S02]  /*0420*/  HFMA2.MMA R16, -RZ, RZ, 0, 0 ;  /* 0x00000000ff107435 */ /* 0x000fe400000001ff */
[----:B------:R-:W-:Y:S01]  /*0430*/  IADD3.X R4, R11, R5, R8, P3, !PT ;  /* 0x000000050b047210 */ /* 0x000fe20001ffe408 */
[----:B------:R-:W-:Y:S01]  /*0440*/  IMAD R10, R30, R15, R10 ;  /* 0x0000000f1e0a7224 */ /* 0x000fe200078e020a */
[----:B------:R-:W-:Y:S02]  /*0450*/  IADD3 R9, P4, R9, R6, RZ ;  /* 0x0000000609097210 */ /* 0x000fe40007f9e0ff */
[----:B------:R-:W-:Y:S01]  /*0460*/  ISETP.GE.AND P3, PT, R27, 0x1, PT ;  /* 0x000000011b00780c */ /* 0x000fe20003f66270 */
[----:B--2---:R-:W-:Y:S01]  /*0470*/  @P0 IMAD R0, R17, UR16, R30 ;  /* 0x0000001011000c24 */ /* 0x004fe2000f8e021e */
[----:B------:R-:W-:-:S02]  /*0480*/  CS2R R18, SRZ ;  /* 0x0000000000127805 */ /* 0x000fc4000001ff00 */
[----:B------:R-:W-:Y:S02]  /*0490*/  IADD3.X R6, R11, R7, R10, P4, !PT ;  /* 0x000000070b067210 */ /* 0x000fe400027fe40a */
[----:B------:R-:W-:Y:S01]  /*04a0*/  @P1 LEA R18, P4, R30, R22, 0x2 ;  /* 0x000000161e121211 */ /* 0x000fe200078810ff */
[----:B------:R-:W-:Y:S01]  /*04b0*/  @P0 IMAD R0, R0, R27, RZ ;  /* 0x0000001b00000224 */ /* 0x000fe200078e02ff */
[----:B------:R-:W-:Y:S02]  /*04c0*/  @P2 LEA R16, P5, R30, R24, 0x2 ;  /* 0x000000181e102211 */ /* 0x000fe400078a10ff */
[----:B------:R-:W-:Y:S01]  /*04d0*/  MOV R17, RZ ;  /* 0x000000ff00117202 */ /* 0x000fe20000000f00 */
[----:B0-----:R-:W-:Y:S01]  /*04e0*/  @P0 IMAD R3, R0, R29, RZ ;  /* 0x0000001d00030224 */ /* 0x001fe200078e02ff */
[C-C-:B------:R-:W-:Y:S02]  /*04f0*/  @P1 LEA.HI.X R19, R30.reuse, R23, R31.reuse, 0x2, P4 ;  /* 0x000000171e131211 */ /* 0x140fe400020f141f */
[----:B------:R-:W-:-:S02]  /*0500*/  @P2 LEA.HI.X R17, R30, R25, R31, 0x2, P5 ;  /* 0x000000191e112211 */ /* 0x000fc400028f141f */
[----:B------:R-:W-:Y:S02]  /*0510*/  LEA R40, P1, R41, R34, 0x1 ;  /* 0x0000002229287211 */ /* 0x000fe400078208ff */
[----:B-1----:R-:W-:Y:S02]  /*0520*/  LEA R42, P2, R43, R36, 0x1 ;  /* 0x000000242b2a7211 */ /* 0x002fe400078408ff */
[----:B---3--:R-:W-:Y:S01]  /*0530*/  LEA R44, P4, R9, R44, 0x1 ;  /* 0x0000002c092c7211 */ /* 0x008fe200078808ff */
[----:B----4-:R-:W-:Y:S01]  /*0540*/  @P0 IMAD.WIDE R20, R3, 0x10, R20 ;  /* 0x0000001003140825 */ /* 0x010fe200078e0214 */
[----:B------:R-:W-:Y:S02]  /*0550*/  LEA.HI.X R41, R41, R35, R2, 0x1, P1 ;  /* 0x0000002329297211 */ /* 0x000fe400008f0c02 */
[----:B------:R-:W-:Y:S02]  /*0560*/  CS2R R34, SRZ ;  /* 0x0000000000227805 */ /* 0x000fe4000001ff00 */
[----:B------:R-:W-:-:S02]  /*0570*/  LEA.HI.X R43, R43, R37, R4, 0x1, P2 ;  /* 0x000000252b2b7211 */ /* 0x000fc400010f0c04 */
[----:B------:R-:W-:Y:S02]  /*0580*/  @!P0 CS2R R20, SRZ ;  /* 0x0000000000148805 */ /* 0x000fe4000001ff00 */
[----:B------:R-:W-:Y:S01]  /*0590*/  LEA.HI.X R45, R9, R45, R6, 0x1, P4 ;  /* 0x0000002d092d7211 */ /* 0x000fe200020f0c06 */
[----:B------:R-:W-:Y:S06]  /*05a0*/  @!P3 BRA `(.L_x_18250) ;  /* 0x00000038006cb947 */ /* 0x000fec0003800000 */
[----:B------:R-:W0:Y:S01]  /*05b0*/  S2UR UR5, SR_CgaCtaId ;  /* 0x00000000000579c3 */ /* 0x000e220000008800 */
[----:B------:R-:W1:Y:S01]  /*05c0*/  S2R R36, SR_TID.X ;  /* 0x0000000000247919 */ /* 0x000e620000002100 */
[----:B------:R-:W-:Y:S01]  /*05d0*/  UMOV UR4, 0x400 ;  /* 0x0000040000047882 */ /* 0x000fe20000000000 */
[----:B------:R-:W-:Y:S01]  /*05e0*/  CS2R R34, SRZ ;  /* 0x0000000000227805 */ /* 0x000fe2000001ff00 */
[----:B------:R-:W2:Y:S04]  /*05f0*/  S2R R37, SR_LANEID ;  /* 0x0000000000257919 */ /* 0x000ea80000000000 */
[----:B------:R-:W3:Y:S01]  /*0600*/  LDC R38, c[0x0][0x224] ;  /* 0x00008900ff267b82 */ /* 0x000ee20000000800 */
[----:B0-----:R-:W-:-:S06]  /*0610*/  ULEA UR4, UR5, UR4, 0x18 ;  /* 0x0000000405047291 */ /* 0x001fcc000f8ec03f */
[----:B------:R-:W-:Y:S02]  /*0620*/  MOV R46, UR4 ;  /* 0x00000004002e7c02 */ /* 0x000fe40008000f00 */
[----:B-1----:R-:W-:Y:S02]  /*0630*/  LOP3.LUT R86, R36, 0x1f, RZ, 0xc0, !PT ;  /* 0x0000001f24567812 */ /* 0x002fe400078ec0ff */
[----:B--2---:R-:W-:-:S07]  /*0640*/  LEA R39, R37, R46, 0x3 ;  /* 0x0000002e25277211 */ /* 0x004fce00078e18ff */
.L_x_18268:
[----:B------:R-:W-:Y:S01]  /*0650*/  BAR.SYNC.DEFER_BLOCKING 0x0 ;  /* 0x0000000000007b1d */ /* 0x000fe20000010000 */
[----:B0-----:R-:W-:-:S04]  /*0660*/  IMAD.WIDE R2, R36, 0x8, R40 ;  /* 0x0000000824027825 */ /* 0x001fc800078e0228 */
[----:B------:R-:W-:-:S03]  /*0670*/  IMAD.WIDE R6, R36, 0x8, R42 ;  /* 0x0000000824067825 */ /* 0x000fc600078e022a */
[----:B------:R-:W0:Y:S01]  /*0680*/  LDC.64 R10, c[0x0][0x2a0] ;  /* 0x0000a800ff0a7b82 */ /* 0x000e220000000a00 */
[----:B------:R-:W-:Y:S01]  /*0690*/  IMAD.WIDE R8, R36, 0x8, R44 ;  /* 0x0000000824087825 */ /* 0x000fe200078e022c */
[----:B---3--:R-:W-:Y:S01]  /*06a0*/  LEA R12, R38, 0xffffff80, 0x7 ;  /* 0xffffff80260c7811 */ /* 0x008fe200078e38ff */
[----:B------:R-:W-:Y:S01]  /*06b0*/  ULDC.64 UR4, c[0x0][0x2a8] ;  /* 0x0000aa0000047ab9 */ /* 0x000fe20000000a00 */
[----:B------:R-:W-:-:S04]  /*06c0*/  ULDC.64 UR6, c[0x0][0x320] ;  /* 0x0000c80000067ab9 */ /* 0x000fc80000000a00 */
[----:B------:R-:W1:Y:S08]  /*06d0*/  LDC.64 R22, c[0x0][0x318] ;  /* 0x0000c600ff167b82 */ /* 0x000e700000000a00 */
[----:B------:R-:W2:Y:S01]  /*06e0*/  LDC.64 R24, c[0x0][0x2b0] ;  /* 0x0000ac00ff187b82 */ /* 0x000ea20000000a00 */
[----:B------:R-:W3:Y:S07]  /*06f0*/  LDG.E.64 R4, desc[UR14][R2.64] ;  /* 0x0000000e02047981 */ /* 0x000eee000c1e1b00 */
[----:B------:R-:W4:Y:S08]  /*0700*/  LDC.64 R26, c[0x0][0x308] ;  /* 0x0000c200ff1a7b82 */ /* 0x000f300000000a00 */
[----:B------:R-:W4:Y:S08]  /*0710*/  LDC.64 R52, c[0x0][0x398] ;  /* 0x0000e600ff347b82 */ /* 0x000f300000000a00 */
[----:B------:R-:W4:Y:S01]  /*0720*/  LDC.64 R54, c[0x0][0x3e8] ;  /* 0x0000fa00ff367b82 */ /* 0x000f220000000a00 */
[----:B---3--:R-:W-:Y:S01]  /*0730*/  STS.64 [R39], R4 ;  /* 0x0000000427007388 */ /* 0x008fe20000000a00 */
[----:B------:R-:W-:-:S03]  /*0740*/  NOP ;  /* 0x0000000000007918 */ /* 0x000fc60000000000 */
[----:B------:R-:W-:Y:S03]  /*0750*/  LDS.64 R14, [R39] ;  /* 0x00000000270e7984 */ /* 0x000fe60000000a00 */
[----:B------:R-:W-:Y:S06]  /*0760*/  BAR.SYNC.DEFER_BLOCKING 0x0 ;  /* 0x0000000000007b1d */ /* 0x000fec0000010000 */
[----:B------:R-:W3:Y:S04]  /*0770*/  LDG.E.64 R6, desc[UR14][R6.64] ;  /* 0x0000000e06067981 */ /* 0x000ee8000c1e1b00 */
[----:B---3--:R3:W-:Y:S01]  /*0780*/  STS.64 [R39], R6 ;  /* 0x0000000627007388 */ /* 0x0087e20000000a00 */
[----:B------:R-:W-:-:S03]  /*0790*/  NOP ;  /* 0x0000000000007918 */ /* 0x000fc60000000000 */
[----:B------:R-:W-:Y:S01]  /*07a0*/  LDS.64 R2, [R39] ;  /* 0x0000000027027984 */ /* 0x000fe20000000a00 */
[----:B------:R-:W-:Y:S06]  /*07b0*/  BAR.SYNC.DEFER_BLOCKING 0x0 ;  /* 0x0000000000007b1d */ /* 0x000fec0000010000 */
[----:B------:R-:W2:Y:S01]  /*07c0*/  LDG.E.64 R8, desc[UR14][R8.64] ;  /* 0x0000000e08087981 */ /* 0x000ea2000c1e1b00 */
[----:B------:R-:W-:Y:S01]  /*07d0*/  SHF.R.S32.HI R13, RZ, 0x1f, R12 ;  /* 0x0000001fff0d7819 */ /* 0x000fe2000001140c */
[----:B0-----:R-:W-:Y:S02]  /*07e0*/  IMAD R0, R10, UR17, RZ ;  /* 0x000000110a007c24 */ /* 0x001fe4000f8e02ff */
[----:B---3--:R-:W-:-:S02]  /*07f0*/  IMAD R7, R31, UR4, RZ ;  /* 0x000000041f077c24 */ /* 0x008fc4000f8e02ff */
[----:B------:R-:W-:Y:S02]  /*0800*/  IMAD R11, R11, UR16, R0 ;  /* 0x000000100b0b7c24 */ /* 0x000fe4000f8e0200 */
[----:B------:R-:W-:-:S04]  /*0810*/  IMAD.WIDE.U32 R4, R10, UR16, R12 ;  /* 0x000000100a047c25 */ /* 0x000fc8000f8e000c */
[----:B------:R-:W-:Y:S01]  /*0820*/  IMAD R7, R30, UR5, R7 ;  /* 0x000000051e077c24 */ /* 0x000fe2000f8e0207 */
[----:B------:R-:W-:-:S03]  /*0830*/  IADD3 R5, R5, R11, RZ ;  /* 0x0000000b05057210 */ /* 0x000fc60007ffe0ff */
[----:B------:R-:W-:Y:S01]  /*0840*/  IMAD.WIDE.U32 R4, R30, UR4, R4 ;  /* 0x000000041e047c25 */ /* 0x000fe2000f8e0004 */
[----:B------:R-:W-:-:S04]  /*0850*/  ULDC.64 UR4, c[0x0][0x2b8] ;  /* 0x0000ae0000047ab9 */ /* 0x000fc80000000a00 */
[----:B------:R-:W-:Y:S02]  /*0860*/  IADD3 R0, R5, R7, RZ ;  /* 0x0000000705007210 */ /* 0x000fe40007ffe0ff */
[----:B-1----:R-:W-:-:S04]  /*0870*/  LEA R6, P0, R4, R22, 0x1 ;  /* 0x0000001604067211 */ /* 0x002fc800078008ff */
[----:B------:R-:W-:-:S03]  /*0880*/  LEA.HI.X R7, R4, R23, R0, 0x1, P0 ;  /* 0x0000001704077211 */ /* 0x000fc600000f0c00 */
[----:B------:R-:W-:Y:S01]  /*0890*/  IMAD.WIDE R6, R36, 0x8, R6 ;  /* 0x0000000824067825 */ /* 0x000fe200078e0206 */
[----:B--2---:R0:W-:Y:S01]  /*08a0*/  STS.64 [R39], R8 ;  /* 0x0000000827007388 */ /* 0x0041e20000000a00 */
[----:B------:R-:W-:-:S03]  /*08b0*/  NOP ;  /* 0x0000000000007918 */ /* 0x000fc60000000000 */
[----:B------:R-:W1:Y:S01]  /*08c0*/  LDS.64 R4, [R39] ;  /* 0x0000000027047984 */ /* 0x000e620000000a00 */
[----:B------:R-:W-:Y:S06]  /*08d0*/  BAR.SYNC.DEFER_BLOCKING 0x0 ;  /* 0x0000000000007b1d */ /* 0x000fec0000010000 */
[----:B------:R2:W3:Y:S01]  /*08e0*/  LDG.E.64 R10, desc[UR14][R6.64] ;  /* 0x0000000e060a7981 */ /* 0x0004e2000c1e1b00 */
[C---:B------:R-:W-:Y:S02]  /*08f0*/  IMAD R0, R24.reuse, UR17, RZ ;  /* 0x0000001118007c24 */ /* 0x040fe4000f8e02ff */
[----:B------:R-:W-:-:S04]  /*0900*/  IMAD.WIDE.U32 R22, R24, UR16, R12 ;  /* 0x0000001018167c25 */ /* 0x000fc8000f8e000c */
[----:B------:R-:W-:Y:S02]  /*0910*/  IMAD R25, R25, UR16, R0 ;  /* 0x0000001019197c24 */ /* 0x000fe4000f8e0200 */
[----:B0-----:R-:W-:-:S03]  /*0920*/  IMAD R9, R31, UR4, RZ ;  /* 0x000000041f097c24 */ /* 0x001fc6000f8e02ff */
[----:B------:R-:W-:Y:S01]  /*0930*/  IADD3 R23, R23, R25, RZ ;  /* 0x0000001917177210 */ /* 0x000fe20007ffe0ff */
[C---:B------:R-:W-:Y:S02]  /*0940*/  IMAD R9, R30.reuse, UR5, R9 ;  /* 0x000000051e097c24 */ /* 0x040fe4000f8e0209 */
[----:B--2---:R-:W-:Y:S01]  /*0950*/  IMAD.WIDE.U32 R6, R30, UR4, R22 ;  /* 0x000000041e067c25 */ /* 0x004fe2000f8e0016 */
[----:B-1----:R-:W-:Y:S01]  /*0960*/  SHF.R.U32.HI R76, RZ, 0x10, R5 ;  /* 0x00000010ff4c7819 */ /* 0x002fe20000011605 */
[----:B------:R-:W-:-:S03]  /*0970*/  ULDC.64 UR4, c[0x0][0x3a0] ;  /* 0x0000e80000047ab9 */ /* 0x000fc60000000a00 */
[----:B------:R-:W-:Y:S02]  /*0980*/  IADD3 R0, R7, R9, RZ ;  /* 0x0000000907007210 */ /* 0x000fe40007ffe0ff */
[----:B----4-:R-:W-:-:S04]  /*0990*/  LEA R8, P0, R6, R26, 0x1 ;  /* 0x0000001a06087211 */ /* 0x010fc800078008ff */
[----:B------:R-:W-:-:S03]  /*09a0*/  LEA.HI.X R9, R6, R27, R0, 0x1, P0 ;  /* 0x0000001b06097211 */ /* 0x000fc600000f0c00 */
[----:B------:R-:W-:Y:S01]  /*09b0*/  IMAD.WIDE R8, R36, 0x8, R8 ;  /* 0x0000000824087825 */ /* 0x000fe200078e0208 */
[----:B---3--:R-:W-:Y:S01]  /*09c0*/  STS.64 [R39], R10 ;  /* 0x0000000a27007388 */ /* 0x008fe20000000a00 */
[----:B------:R-:W-:-:S03]  /*09d0*/  NOP ;  /* 0x0000000000007918 */ /* 0x000fc60000000000 */
[----:B------:R-:W0:Y:S01]  /*09e0*/  LDS.64 R28, [R39] ;  /* 0x00000000271c7984 */ /* 0x000e220000000a00 */
[----:B------:R-:W-:Y:S06]  /*09f0*/  BAR.SYNC.DEFER_BLOCKING 0x0 ;  /* 0x0000000000007b1d */ /* 0x000fec0000010000 */
[----:B------:R-:W2:Y:S01]  /*0a00*/  LDG.E.64 R8, desc[UR14][R8.64] ;  /* 0x0000000e08087981 */ /* 0x000ea2000c1e1b00 */
[----:B------:R-:W-:Y:S02]  /*0a10*/  SHF.L.U32 R72, R5, 0x10, RZ ;  /* 0x0000001005487819 */ /* 0x000fe400000006ff */
[----:B------:R-:W-:-:S02]  /*0a20*/  SHF.L.U32 R76, R76, 0x10, RZ ;  /* 0x000000104c4c7819 */ /* 0x000fc400000006ff */
[----:B------:R-:W-:Y:S02]  /*0a30*/  SHF.R.U64 R71, R4, 0x10, R5 ;  /* 0x0000001004477819 */ /* 0x000fe40000001205 */
[----:B------:R-:W-:Y:S02]  /*0a40*/  ISETP.NE.U32.AND P0, PT, RZ, UR6, PT ;  /* 0x00000006ff007c0c */ /* 0x000fe4000bf05070 */
[----:B------:R-:W-:Y:S02]  /*0a50*/  SHF.L.U32 R71, R71, 0x10, RZ ;  /* 0x0000001047477819 */ /* 0x000fe400000006ff */
[----:B------:R-:W-:Y:S02]  /*0a60*/  ISETP.NE.AND.EX P0, PT, RZ, UR7, PT, P0 ;  /* 0x00000007ff007c0c */ /* 0x000fe4000bf05300 */
[----:B0-----:R-:W-:Y:S02]  /*0a70*/  SHF.L.U32 R27, R29, 0x10, RZ ;  /* 0x000000101d1b7819 */ /* 0x001fe400000006ff */
[----:B------:R-:W-:-:S02]  /*0a80*/  SHF.R.U32.HI R47, RZ, 0x10, R29 ;  /* 0x00000010ff2f7819 */ /* 0x000fc4000001161d */
[----:B------:R-:W-:Y:S01]  /*0a90*/  SHF.R.U64 R24, R28, 0x10, R29 ;  /* 0x000000101c187819 */ /* 0x000fe2000000121d */
[----:B------:R-:W-:Y:S01]  /*0aa0*/  FMUL.FTZ R0, R27, -1.4426950216293334961 ;  /* 0xbfb8aa3b1b007820 */ /* 0x000fe20000410000 */
[----:B------:R-:W-:Y:S02]  /*0ab0*/  SHF.L.U32 R47, R47, 0x10, RZ ;  /* 0x000000102f2f7819 */ /* 0x000fe400000006ff */
[----:B------:R-:W-:Y:S02]  /*0ac0*/  SHF.L.U32 R24, R24, 0x10, RZ ;  /* 0x0000001018187819 */ /* 0x000fe400000006ff */
[----:B------:R-:W-:Y:S01]  /*0ad0*/  SHF.L.U32 R11, R28, 0x10, RZ ;  /* 0x000000101c0b7819 */ /* 0x000fe200000006ff */
[----:B------:R-:W0:Y:S01]  /*0ae0*/  MUFU.EX2 R0, R0 ;  /* 0x0000000000007308 */ /* 0x000e220000000800 */
[----:B------:R-:W-:-:S07]  /*0af0*/  FMUL.FTZ R22, R47, -1.4426950216293334961 ;  /* 0xbfb8aa3b2f167820 */ /* 0x000fce0000410000 */
[----:B------:R-:W1:Y:S01]  /*0b00*/  MUFU.EX2 R22, R22 ;  /* 0x0000001600167308 */ /* 0x000e620000000800 */
[----:B0-----:R-:W-:Y:S01]  /*0b10*/  FADD.FTZ R10, R0, 1 ;  /* 0x3f800000000a7421 */ /* 0x001fe20000010000 */
[----:B------:R-:W-:-:S06]  /*0b20*/  FMUL.FTZ R0, R11, -1.4426950216293334961 ;  /* 0xbfb8aa3b0b007820 */ /* 0x000fcc0000410000 */
[----:B------:R-:W-:Y:S01]  /*0b30*/  MUFU.RCP R28, R10 ;  /* 0x0000000a001c7308 */ /* 0x000fe20000001000 */
[----:B-1----:R-:W-:-:S07]  /*0b40*/  FADD.FTZ R26, R22, 1 ;  /* 0x3f800000161a7421 */ /* 0x002fce0000010000 */
[----:B------:R-:W0:Y:S08]  /*0b50*/  MUFU.EX2 R0, R0 ;  /* 0x0000000000007308 */ /* 0x000e300000000800 */
[----:B------:R-:W1:Y:S01]  /*0b60*/  MUFU.RCP R48, R26 ;  /* 0x0000001a00307308 */ /* 0x000e620000001000 */
[----:B0-----:R-:W-:-:S07]  /*0b70*/  FADD.FTZ R0, R0, 1 ;  /* 0x3f80000000007421 */ /* 0x001fce0000010000 */
[----:B------:R-:W-:Y:S01]  /*0b80*/  MUFU.RCP R22, R0 ;  /* 0x0000000000167308 */ /* 0x000fe20000001000 */
[----:B-1----:R-:W-:-:S04]  /*0b90*/  FADD.FTZ R10, -R48, 1 ;  /* 0x3f800000300a7421 */ /* 0x002fc80000010100 */
[C---:B------:R-:W-:Y:S01]  /*0ba0*/  FFMA.FTZ R10, R47.reuse, R10, 1 ;  /* 0x3f8000002f0a7423 */ /* 0x040fe2000001000a */
[----:B------:R-:W-:Y:S01]  /*0bb0*/  FMUL.FTZ R47, R47, R48 ;  /* 0x000000302f2f7220 */ /* 0x000fe20000410000 */
[----:B--2---:R0:W-:Y:S01]  /*0bc0*/  STS.64 [R39], R8 ;  /* 0x0000000827007388 */ /* 0x0041e20000000a00 */
[----:B------:R-:W-:-:S03]  /*0bd0*/  NOP ;  /* 0x0000000000007918 */ /* 0x000fc60000000000 */
[----:B------:R-:W1:Y:S01]  /*0be0*/  LDS.64 R6, [R39] ;  /* 0x0000000027067984 */ /* 0x000e620000000a00 */
[----:B0-----:R-:W-:-:S06]  /*0bf0*/  FMUL.FTZ R8, R24, -1.4426950216293334961 ;  /* 0xbfb8aa3b18087820 */ /* 0x001fcc0000410000 */
[----:B------:R-:W0:Y:S02]  /*0c00*/  MUFU.EX2 R8, R8 ;  /* 0x0000000800087308 */ /* 0x000e240000000800 */
[----:B0-----:R-:W-:Y:S01]  /*0c10*/  FADD.FTZ R9, R8, 1 ;  /* 0x3f80000008097421 */ /* 0x001fe20000010000 */
[----:B------:R-:W-:-:S05]  /*0c20*/  FADD.FTZ R8, -R28, 1 ;  /* 0x3f8000001c087421 */ /* 0x000fca0000010100 */
[----:B------:R0:W2:Y:S01]  /*0c30*/  MUFU.RCP R25, R9 ;  /* 0x0000000900197308 */ /* 0x0000a20000001000 */
[C---:B------:R-:W-:Y:S01]  /*0c40*/  FFMA.FTZ R8, R27.reuse, R8, 1 ;  /* 0x3f8000001b087423 */ /* 0x040fe20000010008 */
[----:B------:R-:W-:Y:S01]  /*0c50*/  FMUL.FTZ R27, R27, R28 ;  /* 0x0000001c1b1b7220 */ /* 0x000fe20000410000 */
[--C-:B-1----:R-:W-:Y:S02]  /*0c60*/  SHF.R.U32.HI R49, RZ, 0x10, R7.reuse ;  /* 0x00000010ff317819 */ /* 0x102fe40000011607 */
[----:B------:R-:W-:Y:S02]  /*0c70*/  SHF.L.U32 R29, R7, 0x10, RZ ;  /* 0x00000010071d7819 */ /* 0x000fe400000006ff */
[----:B------:R-:W-:Y:S02]  /*0c80*/  SHF.L.U32 R49, R49, 0x10, RZ ;  /* 0x0000001031317819 */ /* 0x000fe400000006ff */
[----:B------:R-:W-:Y:S01]  /*0c90*/  SHF.R.U64 R26, R6, 0x10, R7 ;  /* 0x00000010061a7819 */ /* 0x000fe20000001207 */
[C---:B------:R-:W-:Y:S01]  /*0ca0*/  FMUL.FTZ R23, R72.reuse, R29 ;  /* 0x0000001d48177220 */ /* 0x040fe20000410000 */
[----:B------:R-:W-:Y:S01]  /*0cb0*/  FMUL.FTZ R72, R72, R27 ;  /* 0x0000001b48487220 */ /* 0x000fe20000410000 */
[----:B------:R-:W-:Y:S01]  /*0cc0*/  FMUL.FTZ R5, R76, R49 ;  /* 0x000000314c057220 */ /* 0x000fe20000410000 */
[----:B------:R-:W-:Y:S01]  /*0cd0*/  SHF.L.U32 R26, R26, 0x10, RZ ;  /* 0x000000101a1a7819 */ /* 0x000fe200000006ff */
[----:B------:R-:W-:Y:S01]  /*0ce0*/  FMUL.FTZ R23, R28, R23 ;  /* 0x000000171c177220 */ /* 0x000fe20000410000 */
[----:B------:R-:W-:Y:S01]  /*0cf0*/  FMUL.FTZ R76, R76, R47 ;  /* 0x0000002f4c4c7220 */ /* 0x000fe20000410000 */
[----:B------:R-:W-:-:S02]  /*0d00*/  FMUL.FTZ R5, R48, R5 ;  /* 0x0000000530057220 */ /* 0x000fc40000410000 */
[----:B------:R-:W-:Y:S01]  /*0d10*/  FMUL.FTZ R8, R23, R8 ;  /* 0x0000000817087220 */ /* 0x000fe20000410000 */
[----:B------:R-:W-:Y:S01]  /*0d20*/  FMUL.FTZ R0, R71, R26 ;  /* 0x0000001a47007220 */ /* 0x000fe20000410000 */
[----:B0-----:R-:W-:Y:S01]  /*0d30*/  FMUL.FTZ R9, R5, R10 ;  /* 0x0000000a05097220 */ /* 0x001fe20000410000 */
[C---:B--2---:R-:W-:Y:S01]  /*0d40*/  FADD.FTZ R5, -R25.reuse, 1 ;  /* 0x3f80000019057421 */ /* 0x044fe20000010100 */
[----:B------:R-:W-:Y:S01]  /*0d50*/  SHF.L.U32 R10, R4, 0x10, RZ ;  /* 0x00000010040a7819 */ /* 0x000fe200000006ff */
[----:B------:R-:W-:Y:S01]  /*0d60*/  FMUL.FTZ R4, R25, R0 ;  /* 0x0000000019047220 */ /* 0x000fe20000410000 */
[----:B------:R-:W-:Y:S01]  /*0d70*/  SHF.L.U32 R23, R6, 0x10, RZ ;  /* 0x0000001006177819 */ /* 0x000fe200000006ff */
[----:B------:R-:W-:Y:S01]  /*0d80*/  FFMA.FTZ R7, R24, R5, 1 ;  /* 0x3f80000018077423 */ /* 0x000fe20000010005 */
[----:B------:R-:W-:Y:S01]  /*0d90*/  FADD.FTZ R0, -R22, 1 ;  /* 0x3f80000016007421 */ /* 0x000fe20000010100 */
[----:B------:R-:W-:Y:S01]  /*0da0*/  F2F.BF16.F32 R8, R8 ;  /* 0x0000000800087304 */ /* 0x000fe20000202000 */
[----:B------:R-:W-:Y:S01]  /*0db0*/  FMUL.FTZ R24, R24, R25 ;  /* 0x0000001918187220 */ /* 0x000fe20000410000 */
[----:B------:R-:W-:Y:S01]  /*0dc0*/  FMUL.FTZ R5, R10, R23 ;  /* 0x000000170a057220 */ /* 0x000fe20000410000 */
[----:B------:R-:W-:Y:S01]  /*0dd0*/  FMUL.FTZ R7, R4, R7 ;  /* 0x0000000704077220 */ /* 0x000fe20000410000 */
[C---:B------:R-:W-:Y:S01]  /*0de0*/  FFMA.FTZ R0, R11.reuse, R0, 1 ;  /* 0x3f8000000b007423 */ /* 0x040fe20000010000 */
[----:B------:R-:W-:Y:S01]  /*0df0*/  FMUL.FTZ R11, R11, R22 ;  /* 0x000000160b0b7220 */ /* 0x000fe20000410000 */
[----:B------:R-:W-:Y:S01]  /*0e00*/  FMUL.FTZ R5, R22, R5 ;  /* 0x0000000516057220 */ /* 0x000fe20000410000 */
[----:B------:R-:W-:Y:S01]  /*0e10*/  FMUL.FTZ R71, R71, R24 ;  /* 0x0000001847477220 */ /* 0x000fe20000410000 */
[----:B------:R-:W0:Y:S01]  /*0e20*/  F2F.BF16.F32 R4, R7 ;  /* 0x0000000700047304 */ /* 0x000e220000202000 */
[----:B------:R-:W-:Y:S01]  /*0e30*/  BAR.SYNC.DEFER_BLOCKING 0x0 ;  /* 0x0000000000007b1d */ /* 0x000fe20000010000 */
[----:B------:R-:W-:-:S06]  /*0e40*/  FMUL.FTZ R0, R5, R0 ;  /* 0x0000000005007220 */ /* 0x000fcc0000410000 */
[----:B------:R-:W1:Y:S01]  /*0e50*/  F2F.BF16.F32 R9, R9 ;  /* 0x0000000900097304 */ /* 0x000e620000202000 */
[----:B0-----:R-:W-:-:S07]  /*0e60*/  IMAD.WIDE.U32 R4, R4, 0x10000, RZ ;  /* 0x0001000004047825 */ /* 0x001fce00078e00ff */
[----:B------:R0:W2:Y:S01]  /*0e70*/  F2F.BF16.F32 R51, R0 ;  /* 0x0000000000337304 */ /* 0x0000a20000202000 */
[----:B-1----:R-:W-:Y:S01]  /*0e80*/  PRMT R9, R8, 0x5410, R9 ;  /* 0x0000541008097816 */ /* 0x002fe20000000009 */
[----:B0-----:R-:W-:-:S03]  /*0e90*/  IMAD R0, R52, UR17, RZ ;  /* 0x0000001134007c24 */ /* 0x001fc6000f8e02ff */
[----:B------:R-:W-:Y:S02]  /*0ea0*/  LOP3.LUT R9, R9, R5, RZ, 0xfc, !PT ;  /* 0x0000000509097212 */ /* 0x000fe400078efcff */
[----:B--2---:R-:W-:Y:S01]  /*0eb0*/  LOP3.LUT R8, R4, R51, RZ, 0xfc, !PT ;  /* 0x0000003304087212 */ /* 0x004fe200078efcff */
[----:B------:R-:W-:Y:S02]  /*0ec0*/  IMAD R51, R53, UR16, R0 ;  /* 0x0000001035337c24 */ /* 0x000fe4000f8e0200 */
[----:B------:R-:W-:Y:S01]  /*0ed0*/  IMAD.WIDE.U32 R4, R52, UR16, R12 ;  /* 0x0000001034047c25 */ /* 0x000fe2000f8e000c */
[----:B------:R-:W0:Y:S01]  /*0ee0*/  LDC R0, c[0x0][0x21c] ;  /* 0x00008700ff007b82 */ /* 0x000e220000000800 */
[----:B------:R1:W-:Y:S01]  /*0ef0*/  STS.64 [R39], R8 ;  /* 0x0000000827007388 */ /* 0x0003e20000000a00 */
[----:B------:R-:W-:-:S03]  /*0f00*/  NOP ;  /* 0x0000000000007918 */ /* 0x000fc60000000000 */
[----:B------:R-:W2:Y:S01]  /*0f10*/  LDS.64 R6, [R39] ;  /* 0x0000000027067984 */ /* 0x000ea20000000a00 */
[----:B------:R-:W-:Y:S01]  /*0f20*/  IADD3 R5, R5, R51, RZ ;  /* 0x0000003305057210 */ /* 0x000fe20007ffe0ff */
[----:B------:R-:W-:-:S04]  /*0f30*/  IMAD R51, R31, UR4, RZ ;  /* 0x000000041f337c24 */ /* 0x000fc8000f8e02ff */
[C---:B------:R-:W-:Y:S02]  /*0f40*/  IMAD R51, R30.reuse, UR5, R51 ;  /* 0x000000051e337c24 */ /* 0x040fe4000f8e0233 */
[----:B------:R-:W-:-:S05]  /*0f50*/  IMAD.WIDE.U32 R4, R30, UR4, R4 ;  /* 0x000000041e047c25 */ /* 0x000fca000f8e0004 */
[----:B------:R-:W-:Y:S02]  /*0f60*/  IADD3 R5, R5, R51, RZ ;  /* 0x0000003305057210 */ /* 0x000fe40007ffe0ff */
[----:B-1----:R-:W-:-:S04]  /*0f70*/  LEA R8, P1, R4, R54, 0x1 ;  /* 0x0000003604087211 */ /* 0x002fc800078208ff */
[----:B------:R-:W-:Y:S01]  /*0f80*/  LEA.HI.X R9, R4, R55, R5, 0x1, P1 ;  /* 0x0000003704097211 */ /* 0x000fe200008f0c05 */
[----:B------:R-:W-:Y:S02]  /*0f90*/  FMUL.FTZ R5, R10, R11 ;  /* 0x0000000b0a057220 */ /* 0x000fe40000410000 */
[----:B------:R-:W-:-:S05]  /*0fa0*/  IMAD.WIDE R8, R36, 0x8, R8 ;  /* 0x0000000824087825 */ /* 0x000fca00078e0208 */
[----:B--2---:R1:W-:Y:S01]  /*0fb0*/  STG.E.64 desc[UR14][R8.64], R6 ;  /* 0x0000000608007986 */ /* 0x0043e2000c101b0e */
[----:B------:R-:W-:Y:S05]  /*0fc0*/  @!P0 BRA `(.L_x_18251) ;  /* 0x00000000008c8947 */ /* 0x000fea0003800000 */
[----:B------:R-:W2:Y:S01]  /*0fd0*/  S2UR UR5, SR_CgaCtaId ;  /* 0x00000000000579c3 */ /* 0x000ea20000008800 */
[----:B------:R-:W-:Y:S01]  /*0fe0*/  FMUL.FTZ R27, R27, R29 ;  /* 0x0000001d1b1b7220 */ /* 0x000fe20000410000 */
[----:B------:R-:W-:Y:S01]  /*0ff0*/  FMUL.FTZ R24, R24, R26 ;  /* 0x0000001a18187220 */ /* 0x000fe20000410000 */
[----:B------:R-:W-:Y:S01]  /*1000*/  FMUL.FTZ R47, R47, R49 ;  /* 0x000000312f2f7220 */ /* 0x000fe20000410000 */
[----:B------:R-:W-:-:S04]  /*1010*/  FMUL.FTZ R23, R11, R23 ;  /* 0x000000170b177220 */ /* 0x000fc80000410000 */
[----:B------:R-:W-:Y:S06]  /*1020*/  BAR.SYNC.DEFER_BLOCKING 0x0 ;  /* 0x0000000000007b1d */ /* 0x000fec0000010000 */
[----:B-1----:R-:W1:Y:S01]  /*1030*/  F2F.BF16.F32 R6, R24 ;  /* 0x0000001800067304 */ /* 0x002e620000202000 */
[----:B------:R-:W-:Y:S01]  /*1040*/  UMOV UR4, 0x400 ;  /* 0x0000040000047882 */ /* 0x000fe20000000000 */
[----:B------:R-:W3:Y:S06]  /*1050*/  LDC.64 R28, c[0x0][0x2c0] ;  /* 0x0000b000ff1c7b82 */ /* 0x000eec0000000a00 */
[----:B------:R-:W-:Y:S01]  /*1060*/  F2F.BF16.F32 R27, R27 ;  /* 0x0000001b001b7304 */ /* 0x000fe20000202000 */
[----:B--2---:R-:W-:Y:S01]  /*1070*/  ULEA UR4, UR5, UR4, 0x18 ;  /* 0x0000000405047291 */ /* 0x004fe2000f8ec03f */
[----:B-1----:R-:W-:-:S06]  /*1080*/  IMAD.WIDE.U32 R6, R6, 0x10000, RZ ;  /* 0x0001000006067825 */ /* 0x002fcc00078e00ff */
[----:B------:R-:W1:Y:S01]  /*1090*/  F2F.BF16.F32 R4, R47 ;  /* 0x0000002f00047304 */ /* 0x000e620000202000 */
[----:B------:R-:W-:Y:S01]  /*10a0*/  MOV R46, UR4 ;  /* 0x00000004002e7c02 */ /* 0x000fe20008000f00 */
[----:B------:R-:W-:Y:S02]  /*10b0*/  ULDC.64 UR4, c[0x0][0x2c8] ;  /* 0x0000b20000047ab9 */ /* 0x000fe40000000a00 */
[----:B------:R-:W-:Y:S01]  /*10c0*/  IMAD R25, R31, UR4, RZ ;  /* 0x000000041f197c24 */ /* 0x000fe2000f8e02ff */
[----:B------:R-:W-:-:S03]  /*10d0*/  LEA R39, R37, R46, 0x3 ;  /* 0x0000002e25277211 */ /* 0x000fc600078e18ff */
[----:B------:R-:W2:Y:S01]  /*10e0*/  F2F.BF16.F32 R23, R23 ;  /* 0x0000001700177304 */ /* 0x000ea20000202000 */
[----:B---3--:R-:W-:-:S04]  /*10f0*/  IMAD.WIDE.U32 R8, R28, UR16, R12 ;  /* 0x000000101c087c25 */ /* 0x008fc8000f8e000c */
[----:B------:R-:W-:Y:S01]  /*1100*/  IMAD R25, R30, UR5, R25 ;  /* 0x000000051e197c24 */ /* 0x000fe2000f8e0219 */
[----:B-1----:R-:W-:Y:S01]  /*1110*/  PRMT R11, R27, 0x5410, R4 ;  /* 0x000054101b0b7816 */ /* 0x002fe20000000004 */
[----:B------:R-:W-:-:S03]  /*1120*/  IMAD R4, R28, UR17, RZ ;  /* 0x000000111c047c24 */ /* 0x000fc6000f8e02ff */
[----:B------:R-:W-:Y:S02]  /*1130*/  LOP3.LUT R11, R11, R7, RZ, 0xfc, !PT ;  /* 0x000000070b0b7212 */ /* 0x000fe400078efcff */
[----:B--2---:R-:W-:Y:S01]  /*1140*/  LOP3.LUT R10, R6, R23, RZ, 0xfc, !PT ;  /* 0x00000017060a7212 */ /* 0x004fe200078efcff */
[----:B------:R-:W-:-:S04]  /*1150*/  IMAD R23, R29, UR16, R4 ;  /* 0x000000101d177c24 */ /* 0x000fc8000f8e0204 */
[----:B------:R1:W-:Y:S01]  /*1160*/  STS.64 [R39], R10 ;  /* 0x0000000a27007388 */ /* 0x0003e20000000a00 */
[----:B------:R-:W-:-:S03]  /*1170*/  NOP ;  /* 0x0000000000007918 */ /* 0x000fc60000000000 */
[----:B------:R-:W2:Y:S01]  /*1180*/  LDS.64 R6, [R39] ;  /* 0x0000000027067984 */ /* 0x000ea20000000a00 */
[----:B------:R-:W-:-:S03]  /*1190*/  IADD3 R9, R9, R23, RZ ;  /* 0x0000001709097210 */ /* 0x000fc60007ffe0ff */
[----:B------:R-:W-:-:S05]  /*11a0*/  IMAD.WIDE.U32 R8, R30, UR4, R8 ;  /* 0x000000041e087c25 */ /* 0x000fca000f8e0008 */
[----:B------:R-:W-:Y:S02]  /*11b0*/  IADD3 R9, R9, R25, RZ ;  /* 0x0000001909097210 */ /* 0x000fe40007ffe0ff */
[----:B-1----:R-:W-:-:S04]  /*11c0*/  LEA R10, P0, R8, UR6, 0x1 ;  /* 0x00000006080a7c11 */ /* 0x002fc8000f8008ff */
[----:B------:R-:W-:-:S03]  /*11d0*/  LEA.HI.X R11, R8, UR7, R9, 0x1, P0 ;  /* 0x00000007080b7c11 */ /* 0x000fc600080f0c09 */
[----:B------:R-:W-:-:S05]  /*11e0*/  IMAD.WIDE R8, R36, 0x8, R10 ;  /* 0x0000000824087825 */ /* 0x000fca00078e020a */
[----:B--2---:R2:W-:Y:S02]  /*11f0*/  STG.E.64 desc[UR14][R8.64], R6 ;  /* 0x0000000608007986 */ /* 0x0045e4000c101b0e */
.L_x_18251:
[C---:B------:R-:W-:Y:S01]  /*1200*/  SHF.R.U64 R57, R14.reuse, 0x10, R15 ;  /* 0x000000100e397819 */ /* 0x040fe2000000120f */
[----:B------:R-:W-:Y:S01]  /*1210*/  BAR.SYNC.DEFER_BLOCKING 0x0 ;  /* 0x0000000000007b1d */ /* 0x000fe20000010000 */
[----:B------:R-:W-:Y:S01]  /*1220*/  SHF.L.U32 R77, R14, 0x10, RZ ;  /* 0x000000100e4d7819 */ /* 0x000fe200000006ff */
[----:B------:R-:W-:Y:S01]  /*1230*/  HFMA2.MMA R70, -RZ, RZ, 0, 0 ;  /* 0x00000000ff467435 */ /* 0x000fe200000001ff */
[----:B0-----:R-:W-:Y:S02]  /*1240*/  ISETP.GE.AND P0, PT, R0, 0x1, PT ;  /* 0x000000010000780c */ /* 0x001fe40003f06270 */
[----:B------:R-:W-:Y:S02]  /*1250*/  CS2R R62, SRZ ;  /* 0x00000000003e7805 */ /* 0x000fe4000001ff00 */
[----:B------:R-:W-:Y:S01]  /*1260*/  SHF.L.U32 R57, R57, 0x10, RZ ;  /* 0x0000001039397819 */ /* 0x000fe200000006ff */
[C---:B------:R-:W-:Y:S01]  /*1270*/  FFMA.FTZ R34, R5.reuse, R77, R34 ;  /* 0x0000004d05227223 */ /* 0x040fe20000010022 */
[--C-:B------:R-:W-:Y:S01]  /*1280*/  SHF.R.U64 R56, R2, 0x10, R3.reuse ;  /* 0x0000001002387819 */ /* 0x100fe20000001203 */
[-C--:B-----5:R-:W-:Y:S01]  /*1290*/  FMUL.FTZ R53, R5, R32.reuse ;  /* 0x0000002005357220 */ /* 0x0a0fe20000410000 */
[----:B------:R-:W-:Y:S01]  /*12a0*/  SHF.R.U32.HI R54, RZ, 0x10, R3 ;  /* 0x00000010ff367819 */ /* 0x000fe20000011603 */
[-C--:B------:R-:W-:Y:S01]  /*12b0*/  FMUL.FTZ R52, R72, R32.reuse ;  /* 0x0000002048347220 */ /* 0x080fe20000410000 */
[----:B------:R-:W-:Y:S01]  /*12c0*/  SHF.L.U32 R58, R3, 0x10, RZ ;  /* 0x00000010033a7819 */ /* 0x000fe200000006ff */
[C---:B------:R-:W-:Y:S01]  /*12d0*/  FFMA.FTZ R3, R71.reuse, R57, R34 ;  /* 0x0000003947037223 */ /* 0x040fe20000010022 */
[----:B------:R-:W-:Y:S01]  /*12e0*/  SHF.R.U32.HI R55, RZ, 0x10, R15 ;  /* 0x00000010ff377819 */ /* 0x000fe2000001160f */
[-C--:B------:R-:W-:Y:S01]  /*12f0*/  FMUL.FTZ R51, R71, R32.reuse ;  /* 0x0000002047337220 */ /* 0x080fe20000410000 */
[----:B------:R-:W-:Y:S01]  /*1300*/  SHF.L.U32 R59, R15, 0x10, RZ ;  /* 0x000000100f3b7819 */ /* 0x000fe200000006ff */
[----:B------:R-:W-:Y:S01]  /*1310*/  FADD.FTZ R58, R58, R33 ;  /* 0x000000213a3a7221 */ /* 0x000fe20000010000 */
[----:B------:R-:W-:Y:S01]  /*1320*/  SHF.L.U32 R60, R2, 0x10, RZ ;  /* 0x00000010023c7819 */ /* 0x000fe200000006ff */
[----:B------:R-:W-:Y:S01]  /*1330*/  FMUL.FTZ R50, R76, R32 ;  /* 0x000000204c327220 */ /* 0x000fe20000410000 */
[----:B------:R-:W-:Y:S01]  /*1340*/  SHF.L.U32 R55, R55, 0x10, RZ ;  /* 0x0000001037377819 */ /* 0x000fe200000006ff */
[----:B------:R-:W-:Y:S01]  /*1350*/  FFMA.FTZ R3, R72, R59, R3 ;  /* 0x0000003b48037223 */ /* 0x000fe20000010003 */
[----:B------:R-:W-:Y:S01]  /*1360*/  SHF.L.U32 R56, R56, 0x10, RZ ;  /* 0x0000001038387819 */ /* 0x000fe200000006ff */
[----:B------:R-:W-:Y:S01]  /*1370*/  FADD.FTZ R60, R60, R33 ;  /* 0x000000213c3c7221 */ /* 0x000fe20000010000 */
[----:B------:R-:W-:Y:S01]  /*1380*/  SHF.L.U32 R54, R54, 0x10, RZ ;  /* 0x0000001036367819 */ /* 0x000fe200000006ff */
[----:B------:R-:W-:Y:S01]  /*1390*/  FFMA.FTZ R34, R76, R55, R3 ;  /* 0x000000374c227223 */ /* 0x000fe20000010003 */
[----:B------:R-:W-:Y:S01]  /*13a0*/  MOV R61, RZ ;  /* 0x000000ff003d7202 */ /* 0x000fe20000000f00 */
[----:B------:R-:W-:-:S02]  /*13b0*/  FADD.FTZ R56, R56, R33 ;  /* 0x0000002138387221 */ /* 0x000fc40000010000 */
[----:B------:R-:W-:Y:S01]  /*13c0*/  FADD.FTZ R54, R54, R33 ;  /* 0x0000002136367221 */ /* 0x000fe20000010000 */
[----:B------:R-:W-:Y:S06]  /*13d0*/  @!P0 BRA `(.L_x_18252) ;  /* 0x0000002400d48947 */ /* 0x000fec0003800000 */
[C---:B------:R-:W-:Y:S01]  /*13e0*/  IADD3 R4, R38.reuse, -0x1, RZ ;  /* 0xffffffff26047810 */ /* 0x040fe20007ffe0ff */
[----:B------:R-:W-:Y:S01]  /*13f0*/  ULDC.64 UR6, c[0x0][0x248] ;  /* 0x0000920000067ab9 */ /* 0x000fe20000000a00 */
[----:B------:R-:W-:Y:S01]  /*1400*/  IADD3 R3, R38, -0x2, RZ ;  /* 0xfffffffe26037810 */ /* 0x000fe20007ffe0ff */
[----:B------:R-:W-:Y:S01]  /*1410*/  ULDC.64 UR8, c[0x0][0x268] ;  /* 0x00009a0000087ab9 */ /* 0x000fe20000000a00 */
[----:B-12---:R-:W-:Y:S01]  /*1420*/  LEA.HI R6, R4, R4, RZ, 0x1 ;  /* 0x0000000404067211 */ /* 0x006fe200078f08ff */
[----:B------:R-:W-:Y:S01]  /*1430*/  IMAD R23, R31, UR6, RZ ;  /* 0x000000061f177c24 */ /* 0x000fe2000f8e02ff */
[----:B------:R-:W0:Y:S01]  /*1440*/  LDC.64 R8, c[0x0][0x2d0] ;  /* 0x0000b400ff087b82 */ /* 0x000e220000000a00 */
[----:B------:R-:W-:Y:S01]  /*1450*/  IMAD R49, R3, R0, RZ ;  /* 0x0000000003317224 */ /* 0x000fe200078e02ff */
[----:B------:R-:W-:Y:S01]  /*1460*/  LOP3.LUT R11, R6, 0xfffffe, RZ, 0xc0, !PT ;  /* 0x00fffffe060b7812 */ /* 0x000fe200078ec0ff */
[C---:B------:R-:W-:Y:S01]  /*1470*/  IMAD R25, R31.reuse, UR8, RZ ;  /* 0x000000081f197c24 */ /* 0x040fe2000f8e02ff */
[----:B------:R-:W-:Y:S01]  /*1480*/  ULDC.64 UR4, c[0x0][0x230] ;  /* 0x00008c0000047ab9 */ /* 0x000fe20000000a00 */
[----:B------:R-:W-:Y:S01]  /*1490*/  IMAD R79, R30, UR7, R23 ;  /* 0x000000071e4f7c24 */ /* 0x000fe2000f8e0217 */
[----:B------:R-:W-:Y:S01]  /*14a0*/  IADD3 R4, R4, -R11, RZ ;  /* 0x8000000b04047210 */ /* 0x000fe20007ffe0ff */
[----:B------:R-:W-:Y:S01]  /*14b0*/  IMAD R81, R30, UR9, R25 ;  /* 0x000000091e517c24 */ /* 0x000fe2000f8e0219 */
[----:B------:R-:W1:Y:S01]  /*14c0*/  LDC.64 R2, c[0x0][0x2d8] ;  /* 0x0000b600ff027b82 */ /* 0x000e620000000a00 */
[----:B------:R-:W-:-:S02]  /*14d0*/  IMAD R11, R31, UR4, RZ ;  /* 0x000000041f0b7c24 */ /* 0x000fc4000f8e02ff */
[----:B------:R-:W-:Y:S01]  /*14e0*/  FADD.FTZ R0, R5, R5 ;  /* 0x0000000505007221 */ /* 0x000fe20000010000 */
[----:B------:R-:W-:-:S04]  /*14f0*/  IMAD.WIDE.U32 R74, R30, UR4, RZ ;  /* 0x000000041e4a7c25 */ /* 0x000fc8000f8e00ff */
[----:B------:R-:W-:Y:S01]  /*1500*/  FADD.FTZ R71, R71, R71 ;  /* 0x0000004747477221 */ /* 0x000fe20000010000 */
[----:B------:R-:W-:Y:S01]  /*1510*/  FADD.FTZ R72, R72, R72 ;  /* 0x0000004848487221 */ /* 0x000fe20000010000 */
[----:B------:R-:W-:Y:S01]  /*1520*/  FADD.FTZ R76, R76, R76 ;  /* 0x0000004c4c4c7221 */ /* 0x000fe20000010000 */
[C---:B------:R-:W-:Y:S01]  /*1530*/  IMAD R73, R30.reuse, UR5, R11 ;  /* 0x000000051e497c24 */ /* 0x040fe2000f8e020b */
[----:B------:R-:W2:Y:S01]  /*1540*/  LDC.64 R6, c[0x0][0x2e0] ;  /* 0x0000b800ff067b82 */ /* 0x000ea20000000a00 */
[C---:B------:R-:W-:Y:S01]  /*1550*/  IMAD.WIDE.U32 R28, R30.reuse, UR6, RZ ;  /* 0x000000061e1c7c25 */ /* 0x040fe2000f8e00ff */
[----:B------:R-:W-:Y:S01]  /*1560*/  MOV R70, RZ ;  /* 0x000000ff00467202 */ /* 0x000fe20000000f00 */
[----:B------:R-:W-:Y:S01]  /*1570*/  UMOV UR4, URZ ;  /* 0x0000003f00047c82 */ /* 0x000fe20008000000 */
[----:B------:R-:W-:Y:S01]  /*1580*/  IADD3 R64, R75, R73, RZ ;  /* 0x000000494b407210 */ /* 0x000fe20007ffe0ff */
[----:B------:R-:W-:Y:S01]  /*1590*/  IMAD.WIDE.U32 R10, R30, UR8, RZ ;  /* 0x000000081e0a7c25 */ /* 0x000fe2000f8e00ff */
[----:B------:R-:W-:Y:S01]  /*15a0*/  IADD3 R66, R29, R79, RZ ;  /* 0x0000004f1d427210 */ /* 0x000fe20007ffe0ff */
[----:B------:R-:W-:Y:S01]  /*15b0*/  ULDC UR5, c[0x0][0x224] ;  /* 0x0000890000057ab9 */ /* 0x000fe20000000800 */
[----:B------:R-:W3:Y:S01]  /*15c0*/  LDC.64 R22, c[0x0][0x270] ;  /* 0x00009c00ff167b82 */ /* 0x000ee20000000a00 */
[----:B0-----:R-:W-:Y:S01]  /*15d0*/  LEA R65, P0, R74, R8, 0x3 ;  /* 0x000000084a417211 */ /* 0x001fe200078018ff */
[----:B------:R-:W-:Y:S01]  /*15e0*/  IMAD.WIDE R48, R49, 0x10, R20 ;  /* 0x0000001031307825 */ /* 0x000fe200078e0214 */
[----:B------:R-:W-:-:S02]  /*15f0*/  IADD3 R68, R11, R81, RZ ;  /* 0x000000510b447210 */ /* 0x000fc40007ffe0ff */
[----:B------:R-:W-:Y:S02]  /*1600*/  LEA.HI.X R64, R74, R9, R64, 0x3, P0 ;  /* 0x000000094a407211 */ /* 0x000fe400000f1c40 */
[----:B------:R-:W-:Y:S01]  /*1610*/  MOV R75, R46 ;  /* 0x0000002e004b7202 */ /* 0x000fe20000000f00 */
[----:B------:R-:W0:Y:S01]  /*1620*/  LDC.64 R24, c[0x0][0x250] ;  /* 0x00009400ff187b82 */ /* 0x000e220000000a00 */
[C---:B-1----:R-:W-:Y:S02]  /*1630*/  LEA R67, P1, R28.reuse, R2, 0x3 ;  /* 0x000000021c437211 */ /* 0x042fe400078218ff */
[----:B------:R-:W-:Y:S02]  /*1640*/  MOV R74, R46 ;  /* 0x0000002e004a7202 */ /* 0x000fe40000000f00 */
[----:B------:R-:W-:Y:S02]  /*1650*/  LEA.HI.X R66, R28, R3, R66, 0x3, P1 ;  /* 0x000000031c427211 */ /* 0x000fe400008f1c42 */
[----:B------:R-:W-:Y:S01]  /*1660*/  ISETP.NE.AND P1, PT, R36, RZ, PT ;  /* 0x000000ff2400720c */ /* 0x000fe20003f25270 */
[----:B------:R-:W1:Y:S01]  /*1670*/  LDC.64 R26, c[0x0][0x238] ;  /* 0x00008e00ff1a7b82 */ /* 0x000e620000000a00 */
[----:B--2---:R-:W-:-:S02]  /*1680*/  LEA R69, P2, R10, R6, 0x3 ;  /* 0x000000060a457211 */ /* 0x004fc400078418ff */
[----:B------:R-:W-:Y:S02]  /*1690*/  IADD3 R73, R36, 0x200, RZ ;  /* 0x0000020024497810 */ /* 0x000fe40007ffe0ff */
[----:B------:R-:W-:Y:S02]  /*16a0*/  LEA.HI.X R68, R10, R7, R68, 0x3, P2 ;  /* 0x000000070a447211 */ /* 0x000fe400010f1c44 */
[----:B------:R-:W-:Y:S01]  /*16b0*/  ISETP.NE.AND P2, PT, R36, 0x1f, PT ;  /* 0x0000001f2400780c */ /* 0x000fe20003f45270 */
[----:B------:R-:W2:Y:S01]  /*16c0*/  LDC R47, c[0x0][0x224] ;  /* 0x00008900ff2f7b82 */ /* 0x000ea20000000800 */
[----:B---3--:R-:W-:Y:S02]  /*16d0*/  SHF.L.U64.HI R23, R22, 0x3, R23 ;  /* 0x0000000316177819 */ /* 0x008fe40000010217 */
[----:B------:R-:W-:-:S05]  /*16e0*/  SHF.L.U32 R78, R4, 0x8, RZ ;  /* 0x00000008044e7819 */ /* 0x000fca00000006ff */
[----:B------:R-:W3:Y:S01]  /*16f0*/  LDC R89, c[0x0][0x21c] ;  /* 0x00008700ff597b82 */ /* 0x000ee20000000800 */
[----:B0-----:R-:W-:Y:S02]  /*1700*/  SHF.L.U64.HI R25, R24, 0x3, R25 ;  /* 0x0000000318197819 */ /* 0x001fe40000010219 */
[----:B-1----:R-:W-:-:S07]  /*1710*/  SHF.L.U64.HI R27, R26, 0x3, R27 ;  /* 0x000000031a1b7819 */ /* 0x002fce000001021b */
.L_x_18267:
        /* <DEDUP_REMOVED lines=30> */
[----:B------:R-:W-:Y:S01]  /*1900*/  MUFU.SIN R81, R85 ;  /* 0x0000005500517308 */ /* 0x000fe20000000400 */
[C---:B------:R-:W-:Y:S01]  /*1910*/  FMUL.FTZ R84, R58.reuse, R29 ;  /* 0x0000001d3a547220 */ /* 0x040fe20000410000 */
[----:B------:R-:W-:-:S06]  /*1920*/  FMUL.FTZ R82, R58, R79 ;  /* 0x0000004f3a527220 */ /* 0x000fcc0000410000 */
[----:B------:R-:W4:Y:S01]  /*1930*/  MUFU.EX2 R80, R80 ;  /* 0x0000005000507308 */ /* 0x000f220000000800 */
[----:B-1----:R-:W-:Y:S02]  /*1940*/  @P0 MOV R2, R48 ;  /* 0x0000003000020202 */ /* 0x002fe40000000f00 */
[----:B------:R-:W-:Y:S01]  /*1950*/  @P0 MOV R3, R49 ;  /* 0x0000003100030202 */ /* 0x000fe20000000f00 */
[----:B------:R-:W-:Y:S01]  /*1960*/  BAR.SYNC.DEFER_BLOCKING 0x0 ;  /* 0x0000000000007b1d */ /* 0x000fe20000010000 */
[----:B------:R-:W-:-:S05]  /*1970*/  FMUL.RZ R88, R84, 0.15915493667125701904 ;  /* 0x3e22f98354587820 */ /* 0x000fca000040c000 */
[----:B------:R-:W1:Y:S08]  /*1980*/  MUFU.COS R83, R85 ;  /* 0x0000005500537308 */ /* 0x000e700000000000 */
[----:B------:R-:W-:Y:S01]  /*1990*/  MUFU.EX2 R82, R82 ;  /* 0x0000005200527308 */ /* 0x000fe20000000800 */
[----:B----4-:R-:W-:Y:S01]  /*19a0*/  FMUL.FTZ R77, R80, R81 ;  /* 0x00000051504d7220 */ /* 0x010fe20000410000 */
[----:B------:R4:W5:Y:S06]  /*19b0*/  @P0 LDG.E.64 R10, desc[UR14][R2.64+0x8] ;  /* 0x0000080e020a0981 */ /* 0x00096c000c1e1b00 */
[----:B------:R-:W2:Y:S01]  /*19c0*/  MUFU.COS R87, R88 ;  /* 0x0000005800577308 */ /* 0x000ea20000000000 */
[----:B------:R-:W-:-:S07]  /*19d0*/  FMUL.FTZ R84, R54, R79 ;  /* 0x0000004f36547220 */ /* 0x000fce0000410000 */
[----:B----4-:R-:W4:Y:S01]  /*19e0*/  MUFU.SIN R3, R88 ;  /* 0x0000005800037308 */ /* 0x010f220000000400 */
[----:B------:R-:W-:Y:S01]  /*19f0*/  FMUL.FTZ R2, R54, R29 ;  /* 0x0000001d36027220 */ /* 0x000fe20000410000 */
[----:B-1----:R-:W-:-:S03]  /*1a00*/  FMUL.FTZ R79, R80, R83 ;  /* 0x00000053504f7220 */ /* 0x002fc60000410000 */
[----:B------:R-:W-:Y:S01]  /*1a10*/  FMUL.RZ R92, R2, 0.15915493667125701904 ;  /* 0x3e22f983025c7820 */ /* 0x000fe2000040c000 */
[----:B------:R-:W-:Y:S01]  /*1a20*/  FMUL.FTZ R2, R77, R90 ;  /* 0x0000005a4d027220 */ /* 0x000fe20000410000 */
[----:B------:R-:W-:-:S03]  /*1a30*/  FMUL.FTZ R80, RZ, R77 ;  /* 0x0000004dff507220 */ /* 0x000fc60000410000 */
[----:B------:R-:W-:Y:S01]  /*1a40*/  FFMA.FTZ R2, RZ, R79, R2 ;  /* 0x0000004fff027223 */ /* 0x000fe20000010002 */
[----:B------:R-:W-:Y:S01]  /*1a50*/  FFMA.FTZ R83, R79, R90, -R80 ;  /* 0x0000005a4f537223 */ /* 0x000fe20000010850 */
[----:B------:R-:W-:Y:S02]  /*1a60*/  MUFU.EX2 R84, R84 ;  /* 0x0000005400547308 */ /* 0x000fe40000000800 */
[----:B------:R-:W-:Y:S01]  /*1a70*/  FADD.FTZ R80, RZ, R2 ;  /* 0x00000002ff507221 */ /* 0x000fe20000010000 */
[C---:B--2---:R-:W-:Y:S01]  /*1a80*/  FMUL.FTZ R87, R82.reuse, R87 ;  /* 0x0000005752577220 */ /* 0x044fe20000410000 */
[----:B----4-:R-:W-:Y:S01]  /*1a90*/  FMUL.FTZ R88, R82, R3 ;  /* 0x0000000352587220 */ /* 0x010fe20000410000 */
[----:B------:R-:W-:-:S03]  /*1aa0*/  @P2 MOV R82, 0x400 ;  /* 0x0000040000522802 */ /* 0x000fc60000000f00 */
[----:B------:R-:W1:Y:S01]  /*1ab0*/  MUFU.SIN R81, R92 ;  /* 0x0000005c00517308 */ /* 0x000e620000000400 */
[----:B------:R-:W-:Y:S01]  /*1ac0*/  FFMA.FTZ R83, R56, R57, R83 ;  /* 0x0000003938537223 */ /* 0x000fe20000010053 */
[----:B------:R-:W-:Y:S01]  /*1ad0*/  FMUL.FTZ R2, R88, R80 ;  /* 0x0000005058027220 */ /* 0x000fe20000410000 */
[----:B0-----:R-:W-:-:S05]  /*1ae0*/  @P2 LEA R46, R91, R82, 0x18 ;  /* 0x000000525b2e2211 */ /* 0x001fca00078ec0ff */
[----:B------:R-:W0:Y:S01]  /*1af0*/  MUFU.COS R3, R92 ;  /* 0x0000005c00037308 */ /* 0x000e220000000000 */
[-C--:B------:R-:W-:Y:S01]  /*1b00*/  FMUL.FTZ R91, R88, R83.reuse ;  /* 0x00000053585b7220 */ /* 0x080fe20000410000 */
[----:B------:R-:W-:Y:S01]  /*1b10*/  FFMA.FTZ R85, R87, R83, -R2 ;  /* 0x0000005357557223 */ /* 0x000fe20000010802 */
[-C--:B------:R-:W-:Y:S01]  /*1b20*/  FMUL.FTZ R83, R9, R77.reuse ;  /* 0x0000004d09537220 */ /* 0x080fe20000410000 */
[----:B------:R-:W-:-:S03]  /*1b30*/  FMUL.FTZ R2, R8, R77 ;  /* 0x0000004d08027220 */ /* 0x000fc60000410000 */
[-C--:B------:R-:W-:Y:S01]  /*1b40*/  FFMA.FTZ R83, R8, R79.reuse, -R83 ;  /* 0x0000004f08537223 */ /* 0x080fe20000010853 */
[----:B------:R-:W-:Y:S01]  /*1b50*/  FFMA.FTZ R2, R9, R79, R2 ;  /* 0x0000004f09027223 */ /* 0x000fe20000010002 */
[C---:B------:R-:W-:Y:S02]  /*1b60*/  FFMA.FTZ R91, R87.reuse, R80, R91 ;  /* 0x00000050575b7223 */ /* 0x040fe4000001005b */
[----:B------:R-:W-:Y:S01]  /*1b70*/  FMUL.FTZ R82, R88, R83 ;  /* 0x0000005358527220 */ /* 0x000fe20000410000 */
[C---:B-1----:R-:W-:Y:S01]  /*1b80*/  FMUL.FTZ R80, R84.reuse, R81 ;  /* 0x0000005154507220 */ /* 0x042fe20000410000 */
[----:B0-----:R-:W-:Y:S02]  /*1b90*/  FMUL.FTZ R81, R84, R3 ;  /* 0x0000000354517220 */ /* 0x001fe40000410000 */
[-C--:B------:R-:W-:Y:S01]  /*1ba0*/  FFMA.FTZ R84, R87, R2.reuse, R82 ;  /* 0x0000000257547223 */ /* 0x080fe20000010052 */
[----:B------:R-:W-:Y:S01]  /*1bb0*/  FMUL.FTZ R82, R88, R2 ;  /* 0x0000000258527220 */ /* 0x000fe20000410000 */
[----:B------:R-:W-:-:S06]  /*1bc0*/  @P2 LEA R2, R36, R46, 0x3 ;  /* 0x0000002e24022211 */ /* 0x000fcc00078e18ff */
[----:B------:R-:W0:Y:S01]  /*1bd0*/  @P2 LDS.64 R2, [R2+0x1568] ;  /* 0x0015680002022984 */ /* 0x000e220000000a00 */
[----:B------:R-:W-:Y:S01]  /*1be0*/  FADD.FTZ R91, RZ, R91 ;  /* 0x0000005bff5b7221 */ /* 0x000fe20000010000 */
[----:B------:R-:W-:-:S03]  /*1bf0*/  FFMA.FTZ R85, R58, R59, R85 ;  /* 0x0000003b3a557223 */ /* 0x000fc60000010055 */
[C---:B------:R-:W-:Y:S01]  /*1c00*/  FMUL.FTZ R92, R80.reuse, R91 ;  /* 0x0000005b505c7220 */ /* 0x040fe20000410000 */
[----:B------:R-:W-:-:S03]  /*1c10*/  FMUL.FTZ R94, R80, R85 ;  /* 0x00000055505e7220 */ /* 0x000fc60000410000 */
[C---:B------:R-:W-:Y:S01]  /*1c20*/  FFMA.FTZ R85, R81.reuse, R85, -R92 ;  /* 0x0000005551557223 */ /* 0x040fe2000001085c */
[----:B------:R-:W-:Y:S01]  /*1c30*/  FFMA.FTZ R91, R81, R91, R94 ;  /* 0x0000005b515b7223 */ /* 0x000fe2000001005e */
[----:B------:R-:W-:Y:S01]  /*1c40*/  FFMA.FTZ R82, R87, R83, -R82 ;  /* 0x0000005357527223 */ /* 0x000fe20000010852 */
[----:B------:R-:W-:Y:S01]  /*1c50*/  FMUL.FTZ R94, R80, R84 ;  /* 0x00000054505e7220 */ /* 0x000fe20000410000 */
        /* <DEDUP_REMOVED lines=11> */
.L_x_18254:
[----:B------:R-:W-:Y:S05]  /*1d10*/  BSYNC B0 ;  /* 0x0000000000007941 */ /* 0x000fea0003800000 */
.L_x_18253:
[----:B------:R-:W4:Y:S01]  /*1d20*/  SHFL.UP PT, R96, R92, 0x1, RZ ;  /* 0x042000005c607989 */ /* 0x000f2200000e00ff */
[-C--:B-1----:R-:W-:Y:S01]  /*1d30*/  FMUL.FTZ R83, R80, R82.reuse ;  /* 0x0000005250537220 */ /* 0x082fe20000410000 */
[----:B------:R-:W-:Y:S01]  /*1d40*/  FFMA.FTZ R93, R81, R82, -R94 ;  /* 0x00000052515d7223 */ /* 0x000fe2000001085e */
[----:B------:R-:W-:Y:S01]  /*1d50*/  ISETP.GE.AND P0, PT, R37, 0x1, PT ;  /* 0x000000012500780c */ /* 0x000fe20003f06270 */
[----:B------:R-:W1:Y:S01]  /*1d60*/  SHFL.UP PT, R98, R91, 0x1, RZ ;  /* 0x042000005b627989 */ /* 0x000e6200000e00ff */
[----:B------:R-:W-:Y:S01]  /*1d70*/  FFMA.FTZ R83, R81, R84, R83 ;  /* 0x0000005451537223 */ /* 0x000fe20000010053 */
[----:B-----5:R-:W-:Y:S01]  /*1d80*/  FMUL.FTZ R101, R5, R7 ;  /* 0x0000000705657220 */ /* 0x020fe20000410000 */
[----:B------:R-:W-:Y:S01]  /*1d90*/  ISETP.GE.AND P2, PT, R37, 0x10, PT ;  /* 0x000000102500780c */ /* 0x000fe20003f46270 */
[----:B------:R-:W3:Y:S01]  /*1da0*/  SHFL.UP PT, R82, R93, 0x1, RZ ;  /* 0x042000005d527989 */ /* 0x000ee200000e00ff */
        /* <DEDUP_REMOVED lines=8> */
[C---:B----4-:R-:W-:Y:S01]  /*1e30*/  FMUL.FTZ R94, R83.reuse, R96 ;  /* 0x00000060535e7220 */ /* 0x050fe20000410000 */
[----:B-1----:R-:W-:-:S03]  /*1e40*/  FMUL.FTZ R85, R83, R98 ;  /* 0x0000006253557220 */ /* 0x002fc60000410000 */
[C---:B------:R-:W-:Y:S01]  /*1e50*/  FFMA.FTZ R94, R93.reuse, R98, R94 ;  /* 0x000000625d5e7223 */ /* 0x040fe2000001005e */
[----:B------:R-:W-:-:S03]  /*1e60*/  FFMA.FTZ R95, R93, R96, -R85 ;  /* 0x000000605d5f7223 */ /* 0x000fc60000010855 */
[----:B------:R-:W-:Y:S01]  /*1e70*/  @P0 FADD.FTZ R91, R91, R94 ;  /* 0x0000005e5b5b0221 */ /* 0x000fe20000010000 */
[C---:B---3--:R-:W-:Y:S01]  /*1e80*/  FMUL.FTZ R94, R83.reuse, R82 ;  /* 0x00000052535e7220 */ /* 0x048fe20000410000 */
        /* <DEDUP_REMOVED lines=32> */
[-C--:B------:R-:W-:Y:S01]  /*2090*/  FMUL.FTZ R96, R76, R101.reuse ;  /* 0x000000654c607220 */ /* 0x080fe20000410000 */
[-C--:B----4-:R-:W-:Y:S01]  /*20a0*/  FMUL.FTZ R85, R83, R84.reuse ;  /* 0x0000005453557220 */ /* 0x090fe20000410000 */
[C---:B------:R-:W-:Y:S01]  /*20b0*/  FFMA.FTZ R84, R93.reuse, R84, R95 ;  /* 0x000000545d547223 */ /* 0x040fe2000001005f */
[----:B------:R-:W-:Y:S01]  /*20c0*/  @P0 FADD.FTZ R92, R92, R97 ;  /* 0x000000615c5c0221 */ /* 0x000fe20000010000 */
[----:B------:R-:W-:Y:S01]  /*20d0*/  FMUL.FTZ R95, R72, R101 ;  /* 0x00000065485f7220 */ /* 0x000fe20000410000 */
[----:B------:R-:W-:Y:S01]  /*20e0*/  @P0 FFMA.FTZ R93, R93, R82, -R85 ;  /* 0x000000525d5d0223 */ /* 0x000fe20000010855 */
[----:B------:R-:W-:Y:S01]  /*20f0*/  FMUL.FTZ R85, R5, R6 ;  /* 0x0000000605557220 */ /* 0x000fe20000410000 */
[----:B------:R-:W0:Y:S01]  /*2100*/  SHFL.UP PT, R82, R91, 0x8, RZ ;  /* 0x050000005b527989 */ /* 0x000e2200000e00ff */
[----:B------:R-:W-:-:S02]  /*2110*/  FSEL R84, R83, R84, !P0 ;  /* 0x0000005453547208 */ /* 0x000fc40004000000 */
[----:B------:R-:W-:Y:S01]  /*2120*/  FFMA.FTZ R85, R4, R7, R85 ;  /* 0x0000000704557223 */ /* 0x000fe20000010055 */
[----:B------:R-:W-:Y:S01]  /*2130*/  ISETP.GE.AND P0, PT, R37, 0x8, PT ;  /* 0x000000082500780c */ /* 0x000fe20003f06270 */
[----:B------:R-:W1:Y:S02]  /*2140*/  SHFL.UP PT, R7, R92, 0x8, RZ ;  /* 0x050000005c077989 */ /* 0x000e6400000e00ff */
[-C--:B------:R-:W-:Y:S01]  /*2150*/  FMUL.FTZ R97, R76, R85.reuse ;  /* 0x000000554c617220 */ /* 0x080fe20000410000 */
[----:B------:R-:W-:Y:S01]  /*2160*/  FMUL.FTZ R94, R72, R85 ;  /* 0x00000055485e7220 */ /* 0x000fe20000410000 */
[----:B------:R-:W3:Y:S02]  /*2170*/  SHFL.UP PT, R4, R93, 0x8, RZ ;  /* 0x050000005d047989 */ /* 0x000ee400000e00ff */
[CC--:B------:R-:W-:Y:S01]  /*2180*/  FMUL.FTZ R83, R81.reuse, R97.reuse ;  /* 0x0000006151537220 */ /* 0x0c0fe20000410000 */
[C---:B------:R-:W-:Y:S01]  /*2190*/  FMUL.FTZ R6, R80.reuse, R97 ;  /* 0x0000006150067220 */ /* 0x040fe20000410000 */
[----:B------:R-:W4:Y:S02]  /*21a0*/  SHFL.UP PT, R5, R84, 0x8, RZ ;  /* 0x0500000054057989 */ /* 0x000f2400000e00ff */
[-C--:B------:R-:W-:Y:S01]  /*21b0*/  FFMA.FTZ R83, -R80, R96.reuse, -R83 ;  /* 0x0000006050537223 */ /* 0x080fe20000010953 */
[----:B------:R-:W-:-:S03]  /*21c0*/  FFMA.FTZ R6, R81, R96, -R6 ;  /* 0x0000006051067223 */ /* 0x000fc60000010806 */
[----:B------:R-:W-:Y:S01]  /*21d0*/  FADD.FTZ R102, -R94, R83 ;  /* 0x000000535e667221 */ /* 0x000fe20000010100 */
[----:B------:R-:W-:-:S03]  /*21e0*/  FADD.FTZ R100, R95, R6 ;  /* 0x000000065f647221 */ /* 0x000fc60000010000 */
[----:B------:R-:W-:Y:S01]  /*21f0*/  FMUL.FTZ R98, R88, -R102 ;  /* 0x8000006658627220 */ /* 0x000fe20000410000 */
[----:B0-----:R-:W-:-:S03]  /*2200*/  FMUL.FTZ R6, R84, R82 ;  /* 0x0000005254067220 */ /* 0x001fc60000410000 */
[-C--:B------:R-:W-:Y:S01]  /*2210*/  FFMA.FTZ R83, R87, R100.reuse, -R98 ;  /* 0x0000006457537223 */ /* 0x080fe20000010862 */
[----:B------:R-:W-:Y:S01]  /*2220*/  FMUL.FTZ R100, R88, -R100 ;  /* 0x8000006458647220 */ /* 0x000fe20000410000 */
[CC--:B-1----:R-:W-:Y:S01]  /*2230*/  FMUL.FTZ R98, R84.reuse, R7.reuse ;  /* 0x0000000754627220 */ /* 0x0c2fe20000410000 */
[----:B------:R-:W-:Y:S02]  /*2240*/  FFMA.FTZ R99, R93, R7, -R6 ;  /* 0x000000075d637223 */ /* 0x000fe40000010806 */
[----:B------:R-:W-:Y:S01]  /*2250*/  FFMA.FTZ R112, R87, R102, R100 ;  /* 0x0000006657707223 */ /* 0x000fe20000010064 */
[----:B------:R-:W-:Y:S01]  /*2260*/  FFMA.FTZ R98, R93, R82, R98 ;  /* 0x000000525d627223 */ /* 0x000fe20000010062 */
[-C--:B---3--:R-:W-:Y:S01]  /*2270*/  FMUL.FTZ R6, R84, R4.reuse ;  /* 0x0000000454067220 */ /* 0x088fe20000410000 */
[----:B------:R-:W-:Y:S01]  /*2280*/  @P0 FADD.FTZ R92, R92, R99 ;  /* 0x000000635c5c0221 */ /* 0x000fe20000010000 */
[----:B------:R-:W-:Y:S01]  /*2290*/  FMUL.FTZ R99, R71, R85 ;  /* 0x0000005547637220 */ /* 0x000fe20000410000 */
[----:B------:R-:W-:Y:S01]  /*22a0*/  @P0 FADD.FTZ R91, R91, R98 ;  /* 0x000000625b5b0221 */ /* 0x000fe20000010000 */
[-C--:B----4-:R-:W-:Y:S01]  /*22b0*/  FMUL.FTZ R7, R84, R5.reuse ;  /* 0x0000000554077220 */ /* 0x090fe20000410000 */
[----:B------:R-:W-:Y:S01]  /*22c0*/  FFMA.FTZ R5, R93, R5, R6 ;  /* 0x000000055d057223 */ /* 0x000fe20000010006 */
[----:B------:R-:W-:Y:S01]  /*22d0*/  SHFL.UP PT, R104, R92, 0x10, RZ ;  /* 0x060000005c687989 */ /* 0x000fe200000e00ff */
[----:B------:R-:W-:Y:S01]  /*22e0*/  FADD.FTZ R112, -R99, R112 ;  /* 0x0000007063707221 */ /* 0x000fe20000010100 */
[----:B------:R-:W-:Y:S01]  /*22f0*/  @P0 FFMA.FTZ R93, R93, R4, -R7 ;  /* 0x000000045d5d0223 */ /* 0x000fe20000010807 */
[-C--:B--2---:R-:W-:Y:S01]  /*2300*/  FMUL.FTZ R4, R80, -R2.reuse ;  /* 0x8000000250047220 */ /* 0x084fe20000410000 */
[----:B------:R-:W0:Y:S01]  /*2310*/  SHFL.UP PT, R102, R91, 0x10, RZ ;  /* 0x060000005b667989 */ /* 0x000e2200000e00ff */
[----:B------:R-:W-:Y:S01]  /*2320*/  FSEL R84, R84, R5, !P0 ;  /* 0x0000000554547208 */ /* 0x000fe20004000000 */
[-C--:B------:R-:W-:Y:S01]  /*2330*/  FMUL.FTZ R7, R80, R3.reuse ;  /* 0x0000000350077220 */ /* 0x080fe20000410000 */
[C---:B------:R-:W-:Y:S01]  /*2340*/  FFMA.FTZ R82, R81.reuse, -R3, R4 ;  /* 0x8000000351527223 */ /* 0x040fe20000010004 */
[----:B------:R-:W1:Y:S01]  /*2350*/  SHFL.UP PT, R100, R93, 0x10, RZ ;  /* 0x060000005d647989 */ /* 0x000e6200000e00ff */
[----:B------:R-:W-:Y:S01]  /*2360*/  ISETP.GE.AND P0, PT, R38, UR5, PT ;  /* 0x0000000526007c0c */ /* 0x000fe2000bf06270 */
[----:B------:R-:W-:Y:S01]  /*2370*/  FFMA.FTZ R7, R81, R2, -R7 ;  /* 0x0000000251077223 */ /* 0x000fe20000010807 */
[-C--:B------:R-:W-:Y:S01]  /*2380*/  FMUL.FTZ R98, R88, -R82.reuse ;  /* 0x8000005258627220 */ /* 0x080fe20000410000 */
[----:B------:R-:W2:Y:S01]  /*2390*/  SHFL.UP PT, R103, R84, 0x10, RZ ;  /* 0x0600000054677989 */ /* 0x000ea200000e00ff */
[----:B------:R-:W-:Y:S01]  /*23a0*/  ISETP.EQ.AND P0, PT, R86, RZ, !P0 ;  /* 0x000000ff5600720c */ /* 0x000fe20004702270 */
[-C--:B------:R-:W-:Y:S01]  /*23b0*/  FMUL.FTZ R106, R88, -R7.reuse ;  /* 0x80000007586a7220 */ /* 0x080fe20000410000 */
[----:B------:R-:W-:Y:S01]  /*23c0*/  FFMA.FTZ R108, R87, R7, -R98 ;  /* 0x00000007576c7223 */ /* 0x000fe20000010862 */
[-C--:B------:R-:W-:Y:S01]  /*23d0*/  FMUL.FTZ R98, R71, R101.reuse ;  /* 0x0000006547627220 */ /* 0x080fe20000410000 */
[----:B------:R-:W-:Y:S01]  /*23e0*/  HFMA2.MMA R5, -RZ, RZ, 0, 0 ;  /* 0x00000000ff057435 */ /* 0x000fe200000001ff */
[----:B------:R-:W-:Y:S01]  /*23f0*/  FFMA.FTZ R110, R87, R82, R106 ;  /* 0x00000052576e7223 */ /* 0x000fe2000001006a */
[----:B------:R-:W-:Y:S01]  /*2400*/  MOV R4, 0x3f800000 ;  /* 0x3f80000000047802 */ /* 0x000fe20000000f00 */
[----:B------:R-:W-:Y:S01]  /*2410*/  FADD.FTZ R82, R98, R83 ;  /* 0x0000005362527221 */ /* 0x000fe20000010000 */
[----:B------:R-:W-:Y:S01]  /*2420*/  CS2R R6, SRZ ;  /* 0x0000000000067805 */ /* 0x000fe2000001ff00 */
[C---:B------:R-:W-:Y:S01]  /*2430*/  FMUL.FTZ R114, R77.reuse, -R112 ;  /* 0x800000704d727220 */ /* 0x040fe20000410000 */
[C---:B------:R-:W-:Y:S01]  /*2440*/  FMUL.FTZ R83, R77.reuse, -R110 ;  /* 0x8000006e4d537220 */ /* 0x040fe20000410000 */
[-C--:B------:R-:W-:Y:S01]  /*2450*/  FMUL.FTZ R105, R77, -R82.reuse ;  /* 0x800000524d697220 */ /* 0x080fe20000410000 */
[----:B------:R-:W-:Y:S01]  /*2460*/  FMUL.FTZ R101, R0, R101 ;  /* 0x0000006500657220 */ /* 0x000fe20000410000 */
[C---:B------:R-:W-:Y:S01]  /*2470*/  FFMA.FTZ R114, R79.reuse, R82, -R114 ;  /* 0x000000524f727223 */ /* 0x040fe20000010872 */
[----:B------:R3:W4:Y:S01]  /*2480*/  @P0 LDS.128 R4, [R75+0x1660] ;  /* 0x001660004b040984 */ /* 0x0007220000000c00 */
[----:B0-----:R-:W-:Y:S01]  /*2490*/  FMUL.FTZ R106, R84, R102 ;  /* 0x00000066546a7220 */ /* 0x001fe20000410000 */
[C---:B------:R-:W-:Y:S01]  /*24a0*/  FFMA.FTZ R109, R79.reuse, R112, R105 ;  /* 0x000000704f6d7223 */ /* 0x040fe20000010069 */
[----:B------:R-:W-:Y:S01]  /*24b0*/  ISETP.NE.AND P0, PT, R86, 0x1f, PT ;  /* 0x0000001f5600780c */ /* 0x000fe20003f05270 */
[----:B------:R-:W-:Y:S01]  /*24c0*/  FFMA.FTZ R82, R79, R108, -R83 ;  /* 0x0000006c4f527223 */ /* 0x000fe20000010853 */
[-C--:B------:R-:W-:Y:S01]  /*24d0*/  FFMA.FTZ R107, R93, R104.reuse, -R106 ;  /* 0x000000685d6b7223 */ /* 0x080fe2000001086a */
[C---:B------:R-:W-:Y:S01]  /*24e0*/  FMUL.FTZ R106, R84.reuse, R104 ;  /* 0x00000068546a7220 */ /* 0x040fe20000410000 */
[C---:B-1----:R-:W-:Y:S01]  /*24f0*/  FMUL.FTZ R104, R84.reuse, R100 ;  /* 0x0000006454687220 */ /* 0x042fe20000410000 */
[----:B------:R-:W-:Y:S01]  /*2500*/  FMUL.FTZ R108, R77, -R108 ;  /* 0x8000006c4d6c7220 */ /* 0x000fe20000410000 */
[-C--:B--2---:R-:W-:Y:S01]  /*2510*/  FMUL.FTZ R105, R84, R103.reuse ;  /* 0x0000006754697220 */ /* 0x084fe20000410000 */
[C---:B------:R-:W-:Y:S01]  /*2520*/  FFMA.FTZ R106, R93.reuse, R102, R106 ;  /* 0x000000665d6a7223 */ /* 0x040fe2000001006a */
[C---:B------:R-:W-:Y:S01]  /*2530*/  FFMA.FTZ R103, R93.reuse, R103, R104 ;  /* 0x000000675d677223 */ /* 0x040fe20000010068 */
        /* <DEDUP_REMOVED lines=8> */
[----:B------:R3:W0:Y:S01]  /*25c0*/  SHFL.DOWN PT, R106, R82, 0x1, 0x1f ;  /* 0x08201f00526a7f89 */ /* 0x00062200000e0000 */
[----:B------:R-:W-:-:S03]  /*25d0*/  ISETP.GT.U32.AND P2, PT, R86, 0x1d, PT ;  /* 0x0000001d5600780c */ /* 0x000fc60003f44070 */
[----:B------:R3:W1:Y:S04]  /*25e0*/  SHFL.DOWN PT, R104, R85, 0x1, 0x1f ;  /* 0x08201f0055687f89 */ /* 0x00066800000e0000 */
[----:B------:R3:W2:Y:S04]  /*25f0*/  SHFL.DOWN PT, R110, R84, 0x1, 0x1f ;  /* 0x08201f00546e7f89 */ /* 0x0006a800000e0000 */
[----:B------:R3:W0:Y:S04]  /*2600*/  SHFL.DOWN PT, R108, R83, 0x1, 0x1f ;  /* 0x08201f00536c7f89 */ /* 0x00062800000e0000 */
[----:B------:R-:W0:Y:S04]  /*2610*/  SHFL.UP PT, R92, R92, 0x1, RZ ;  /* 0x042000005c5c7989 */ /* 0x000e2800000e00ff */
[----:B------:R-:W0:Y:S04]  /*2620*/  SHFL.UP PT, R91, R91, 0x1, RZ ;  /* 0x042000005b5b7989 */ /* 0x000e2800000e00ff */
[----:B------:R-:W0:Y:S04]  /*2630*/  SHFL.UP PT, R93, R93, 0x1, RZ ;  /* 0x042000005d5d7989 */ /* 0x000e2800000e00ff */
[----:B------:R-:W0:Y:S01]  /*2640*/  SHFL.UP PT, R102, R102, 0x1, RZ ;  /* 0x0420000066667989 */ /* 0x000e2200000e00ff */
[----:B-1-34-:R-:W-:Y:S05]  /*2650*/  @!P0 BRA `(.L_x_18256) ;  /* 0x00000000002c8947 */ /* 0x01afea0003800000 */
[C---:B0-----:R-:W-:Y:S01]  /*2660*/  FMUL.FTZ R103, R83.reuse, R108 ;  /* 0x0000006c53677220 */ /* 0x041fe20000410000 */
[C---:B--2---:R-:W-:Y:S01]  /*2670*/  FMUL.FTZ R105, R83.reuse, R110 ;  /* 0x0000006e53697220 */ /* 0x044fe20000410000 */
        /* <DEDUP_REMOVED lines=9> */
.L_x_18256:
[----:B------:R-:W-:Y:S05]  /*2710*/  BSYNC B0 ;  /* 0x0000000000007941 */ /* 0x000fea0003800000 */
.L_x_18255:
[----:B0-----:R0:W1:Y:S01]  /*2720*/  SHFL.DOWN PT, R106, R82, 0x2, 0x1f ;  /* 0x08401f00526a7f89 */ /* 0x00106200000e0000 */
[----:B------:R-:W-:Y:S03]  /*2730*/  BSSY B0, `(.L_x_18257) ;  /* 0x0000010000007945 */ /* 0x000fe60003800000 */
[----:B------:R0:W3:Y:S04]  /*2740*/  SHFL.DOWN PT, R108, R83, 0x2, 0x1f ;  /* 0x08401f00536c7f89 */ /* 0x0000e800000e0000 */
[----:B------:R0:W4:Y:S04]  /*2750*/  SHFL.DOWN PT, R104, R85, 0x2, 0x1f ;  /* 0x08401f0055687f89 */ /* 0x00012800000e0000 */
[----:B--2---:R0:W2:Y:S01]  /*2760*/  SHFL.DOWN PT, R110, R84, 0x2, 0x1f ;  /* 0x08401f00546e7f89 */ /* 0x0040a200000e0000 */
[----:B------:R-:W-:Y:S05]  /*2770*/  @P2 BRA `(.L_x_18258) ;  /* 0x00000000002c2947 */ /* 0x000fea0003800000 */
[C---:B---3--:R-:W-:Y:S01]  /*2780*/  FMUL.FTZ R103, R83.reuse, R108 ;  /* 0x0000006c53677220 */ /* 0x048fe20000410000 */
[C---:B--2---:R-:W-:Y:S01]  /*2790*/  FMUL.FTZ R105, R83.reuse, R110 ;  /* 0x0000006e53697220 */ /* 0x044fe20000410000 */
[C---:B----4-:R-:W-:Y:S01]  /*27a0*/  FMUL.FTZ R107, R83.reuse, R104 ;  /* 0x00000068536b7220 */ /* 0x050fe20000410000 */
        /* <DEDUP_REMOVED lines=8> */
.L_x_18258:
[----:B------:R-:W-:Y:S05]  /*2830*/  BSYNC B0 ;  /* 0x0000000000007941 */ /* 0x000fea0003800000 */
.L_x_18257:
[----:B-1----:R1:W0:Y:S01]  /*2840*/  SHFL.DOWN PT, R106, R82, 0x4, 0x1f ;  /* 0x08801f00526a7f89 */ /* 0x00222200000e0000 */
[----:B------:R-:W-:Y:S03]  /*2850*/  BSSY B0, `(.L_x_18259) ;  /* 0x0000010000007945 */ /* 0x000fe60003800000 */
[----:B---3--:R1:W3:Y:S04]  /*2860*/  SHFL.DOWN PT, R108, R83, 0x4, 0x1f ;  /* 0x08801f00536c7f89 */ /* 0x0082e800000e0000 */
[----:B----4-:R1:W4:Y:S04]  /*2870*/  SHFL.DOWN PT, R104, R85, 0x4, 0x1f ;  /* 0x08801f0055687f89 */ /* 0x01032800000e0000 */
        /* <DEDUP_REMOVED lines=13> */
.L_x_18260:
[----:B------:R-:W-:Y:S05]  /*2950*/  BSYNC B0 ;  /* 0x0000000000007941 */ /* 0x000fea0003800000 */
.L_x_18259:
[----:B0-----:R0:W0:Y:S01]  /*2960*/  SHFL.DOWN PT, R106, R82, 0x8, 0x1f ;  /* 0x09001f00526a7f89 */ /* 0x00102200000e0000 */
[----:B------:R-:W-:Y:S03]  /*2970*/  BSSY B0, `(.L_x_18261) ;  /* 0x0000010000007945 */ /* 0x000fe60003800000 */
[----:B---3--:R3:W0:Y:S04]  /*2980*/  SHFL.DOWN PT, R108, R83, 0x8, 0x1f ;  /* 0x09001f00536c7f89 */ /* 0x00862800000e0000 */
[----:B----4-:R3:W4:Y:S04]  /*2990*/  SHFL.DOWN PT, R104, R85, 0x8, 0x1f ;  /* 0x09001f0055687f89 */ /* 0x01072800000e0000 */
[----:B--2---:R3:W2:Y:S01]  /*29a0*/  SHFL.DOWN PT, R110, R84, 0x8, 0x1f ;  /* 0x09001f00546e7f89 */ /* 0x0046a200000e0000 */
[----:B------:R-:W-:Y:S05]  /*29b0*/  @P4 BRA `(.L_x_18262) ;  /* 0x00000000002c4947 */ /* 0x000fea0003800000 */
[C---:B0-----:R-:W-:Y:S01]  /*29c0*/  FMUL.FTZ R103, R83.reuse, R108 ;  /* 0x0000006c53677220 */ /* 0x041fe20000410000 */
[C---:B--2---:R-:W-:Y:S01]  /*29d0*/  FMUL.FTZ R105, R83.reuse, R110 ;  /* 0x0000006e53697220 */ /* 0x044fe20000410000 */
        /* <DEDUP_REMOVED lines=9> */
.L_x_18262:
[----:B------:R-:W-:Y:S05]  /*2a70*/  BSYNC B0 ;  /* 0x0000000000007941 */ /* 0x000fea0003800000 */
.L_x_18261:
[----:B0-----:R0:W0:Y:S01]  /*2a80*/  SHFL.DOWN PT, R106, R82, 0x10, 0x1f ;  /* 0x0a001f00526a7f89 */ /* 0x00102200000e0000 */
[----:B------:R-:W-:Y:S03]  /*2a90*/  BSSY B0, `(.L_x_18263) ;  /* 0x0000010000007945 */ /* 0x000fe60003800000 */
[----:B------:R0:W0:Y:S04]  /*2aa0*/  SHFL.DOWN PT, R108, R83, 0x10, 0x1f ;  /* 0x0a001f00536c7f89 */ /* 0x00002800000e0000 */
[----:B----4-:R4:W0:Y:S04]  /*2ab0*/  SHFL.DOWN PT, R104, R85, 0x10, 0x1f ;  /* 0x0a001f0055687f89 */ /* 0x01082800000e0000 */
[----:B--2---:R4:W2:Y:S01]  /*2ac0*/  SHFL.DOWN PT, R110, R84, 0x10, 0x1f ;  /* 0x0a001f00546e7f89 */ /* 0x0048a200000e0000 */
[----:B------:R-:W-:Y:S05]  /*2ad0*/  @P5 BRA `(.L_x_18264) ;  /* 0x00000000002c5947 */ /* 0x000fea0003800000 */
[C---:B0-----:R-:W-:Y:S01]  /*2ae0*/  FMUL.FTZ R103, R83.reuse, R108 ;  /* 0x0000006c53677220 */ /* 0x041fe20000410000 */
[C---:B--2---:R-:W-:Y:S01]  /*2af0*/  FMUL.FTZ R105, R83.reuse, R110 ;  /* 0x0000006e53697220 */ /* 0x044fe20000410000 */
        /* <DEDUP_REMOVED lines=9> */
.L_x_18264:
[----:B------:R-:W-:Y:S05]  /*2b90*/  BSYNC B0 ;  /* 0x0000000000007941 */ /* 0x000fea0003800000 */
.L_x_18263:
[----:B------:R-:W-:Y:S01]  /*2ba0*/  SHFL.DOWN PT, R107, R83, 0x1, 0x1f ;  /* 0x08201f00536b7f89 */ /* 0x000fe200000e0000 */
[----:B------:R-:W-:Y:S01]  /*2bb0*/  ISETP.NE.AND P2, PT, R36, 0x1f, PT ;  /* 0x0000001f2400780c */ /* 0x000fe20003f45270 */
[CC--:B0-----:R-:W-:Y:S01]  /*2bc0*/  FMUL.FTZ R104, R102.reuse, R11.reuse ;  /* 0x0000000b66687220 */ /* 0x0c1fe20000410000 */
[-C--:B------:R-:W-:Y:S01]  /*2bd0*/  FMUL.FTZ R102, R102, R10.reuse ;  /* 0x0000000a66667220 */ /* 0x080fe20000410000 */
[----:B------:R-:W0:Y:S01]  /*2be0*/  SHFL.IDX PT, R106, R7, RZ, 0x1f ;  /* 0x00001fff076a7589 */ /* 0x000e2200000e0000 */
[----:B------:R-:W-:Y:S01]  /*2bf0*/  ISETP.GT.AND P0, PT, R37, 0x1e, PT ;  /* 0x0000001e2500780c */ /* 0x000fe20003f04270 */
[C---:B------:R-:W-:Y:S01]  /*2c00*/  FFMA.FTZ R103, R93.reuse, R10, -R104 ;  /* 0x0000000a5d677223 */ /* 0x040fe20000010868 */
[----:B------:R-:W-:Y:S01]  /*2c10*/  FFMA.FTZ R102, R93, R11, R102 ;  /* 0x0000000b5d667223 */ /* 0x000fe20000010066 */
[----:B------:R-:W5:Y:S01]  /*2c20*/  SHFL.IDX PT, R105, R6, RZ, 0x1f ;  /* 0x00001fff06697589 */ /* 0x000f6200000e0000 */
[----:B------:R-:W-:Y:S01]  /*2c30*/  ISETP.NE.AND P3, PT, R37, RZ, PT ;  /* 0x000000ff2500720c */ /* 0x000fe20003f65270 */
[----:B------:R-:W-:Y:S01]  /*2c40*/  @P1 FADD.FTZ R10, R92, R103 ;  /* 0x000000675c0a1221 */ /* 0x000fe20000010000 */
[----:B------:R-:W-:Y:S01]  /*2c50*/  @P1 FADD.FTZ R11, R91, R102 ;  /* 0x000000665b0b1221 */ /* 0x000fe20000010000 */
[----:B------:R-:W4:Y:S01]  /*2c60*/  SHFL.DOWN PT, R109, R82, 0x1, 0x1f ;  /* 0x08201f00526d7f89 */ /* 0x000f2200000e0000 */
[----:B------:R-:W-:Y:S01]  /*2c70*/  ISETP.NE.AND P4, PT, R36, RZ, PT ;  /* 0x000000ff2400720c */ /* 0x000fe20003f85270 */
[CC--:B------:R-:W-:Y:S01]  /*2c80*/  FMUL.FTZ R91, R9.reuse, R10.reuse ;  /* 0x0000000a095b7220 */ /* 0x0c0fe20000410000 */
[-C--:B------:R-:W-:Y:S01]  /*2c90*/  FMUL.FTZ R9, R9, R11.reuse ;  /* 0x0000000b09097220 */ /* 0x080fe20000410000 */
[----:B------:R-:W4:Y:S01]  /*2ca0*/  SHFL.DOWN PT, R111, R85, 0x1, 0x1f ;  /* 0x08201f00556f7f89 */ /* 0x000f2200000e0000 */
[----:B------:R-:W-:Y:S01]  /*2cb0*/  BSSY B0, `(.L_x_18265) ;  /* 0x00000d9000007945 */ /* 0x000fe20003800000 */
[C---:B------:R-:W-:Y:S01]  /*2cc0*/  FFMA.FTZ R91, R8.reuse, R11, R91 ;  /* 0x0000000b085b7223 */ /* 0x040fe2000001005b */
[----:B------:R-:W-:Y:S01]  /*2cd0*/  FFMA.FTZ R9, R8, R10, -R9 ;  /* 0x0000000a08097223 */ /* 0x000fe20000010809 */
[----:B--2---:R-:W2:Y:S03]  /*2ce0*/  SHFL.DOWN PT, R110, R84, 0x1, 0x1f ;  /* 0x08201f00546e7f89 */ /* 0x004ea600000e0000 */
[----:B------:R-:W-:Y:S01]  /*2cf0*/  FADD.FTZ R9, R90, R9 ;  /* 0x000000095a097221 */ /* 0x000fe20000010000 */
[----:B-1-3--:R-:W-:Y:S01]  /*2d00*/  SHFL.IDX PT, R83, R83, RZ, 0x1f ;  /* 0x00001fff53537589 */ /* 0x00afe200000e0000 */
[----:B0-----:R-:W-:-:S03]  /*2d10*/  @P2 FMUL.FTZ R108, R107, R106 ;  /* 0x0000006a6b6c2220 */ /* 0x001fc60000410000 */
[----:B------:R-:W-:Y:S01]  /*2d20*/  SHFL.IDX PT, R82, R82, RZ, 0x1f ;  /* 0x00001fff52527589 */ /* 0x000fe200000e0000 */
[----:B-----5:R-:W-:-:S03]  /*2d30*/  @P2 FMUL.FTZ R107, R107, R105 ;  /* 0x000000696b6b2220 */ /* 0x020fc60000410000 */
[----:B----4-:R-:W-:Y:S01]  /*2d40*/  SHFL.IDX PT, R85, R85, RZ, 0x1f ;  /* 0x00001fff55557589 */ /* 0x010fe200000e0000 */
[C---:B------:R-:W-:Y:S01]  /*2d50*/  @P2 FFMA.FTZ R108, R109.reuse, R105, -R108 ;  /* 0x000000696d6c2223 */ /* 0x040fe2000001086c */
[----:B------:R-:W-:Y:S02]  /*2d60*/  @P2 FFMA.FTZ R107, R109, R106, R107 ;  /* 0x0000006a6d6b2223 */ /* 0x000fe4000001006b */
[----:B------:R-:W-:Y:S01]  /*2d70*/  SHFL.IDX PT, R84, R84, RZ, 0x1f ;  /* 0x00001fff54547589 */ /* 0x000fe200000e0000 */
[----:B------:R-:W-:Y:S01]  /*2d80*/  @P2 FADD.FTZ R105, R111, R108 ;  /* 0x0000006c6f692221 */ /* 0x000fe20000010000 */
[----:B--2---:R-:W-:-:S03]  /*2d90*/  @P2 FADD.FTZ R106, R110, R107 ;  /* 0x0000006b6e6a2221 */ /* 0x004fc60000010000 */
        /* <DEDUP_REMOVED lines=8> */
[-C--:B------:R-:W-:Y:S01]  /*2e20*/  FMUL.FTZ R8, R77, R2.reuse ;  /* 0x000000024d087220 */ /* 0x080fe20000410000 */
[C---:B------:R-:W-:Y:S01]  /*2e30*/  FMUL.FTZ R10, R80.reuse, -R97 ;  /* 0x80000061500a7220 */ /* 0x040fe20000410000 */
[C---:B------:R-:W-:Y:S01]  /*2e40*/  FFMA.FTZ R3, R79.reuse, R2, R3 ;  /* 0x000000024f037223 */ /* 0x040fe20000010003 */
[-C--:B------:R-:W-:Y:S01]  /*2e50*/  FMUL.FTZ R90, R80, -R96.reuse ;  /* 0x80000060505a7220 */ /* 0x080fe20000410000 */
[----:B------:R-:W-:Y:S01]  /*2e60*/  FFMA.FTZ R11, R79, R9, -R8 ;  /* 0x000000094f0b7223 */ /* 0x000fe20000010808 */
[C---:B------:R-:W-:Y:S01]  /*2e70*/  FFMA.FTZ R10, R81.reuse, R96, -R10 ;  /* 0x00000060510a7223 */ /* 0x040fe2000001080a */
[-C--:B------:R-:W-:Y:S01]  /*2e80*/  FMUL.FTZ R106, R54, R97.reuse ;  /* 0x00000061366a7220 */ /* 0x080fe20000410000 */
[----:B------:R-:W-:Y:S01]  /*2e90*/  FFMA.FTZ R91, R81, R97, R90 ;  /* 0x00000061515b7223 */ /* 0x000fe2000001005a */
[----:B------:R-:W-:Y:S01]  /*2ea0*/  FFMA.FTZ R11, R56, R57, R11 ;  /* 0x00000039380b7223 */ /* 0x000fe2000001000b */
[----:B------:R-:W-:Y:S01]  /*2eb0*/  FADD.FTZ R90, RZ, R3 ;  /* 0x00000003ff5a7221 */ /* 0x000fe20000010000 */
[----:B------:R-:W-:Y:S01]  /*2ec0*/  FADD.FTZ R95, R95, R10 ;  /* 0x0000000a5f5f7221 */ /* 0x000fe20000010000 */
[----:B------:R-:W-:Y:S01]  /*2ed0*/  FADD.FTZ R3, -R94, R91 ;  /* 0x0000005b5e037221 */ /* 0x000fe20000010100 */
[C---:B------:R-:W-:Y:S01]  /*2ee0*/  FMUL.FTZ R10, R88.reuse, R11 ;  /* 0x0000000b580a7220 */ /* 0x040fe20000410000 */
[CC--:B------:R-:W-:Y:S01]  /*2ef0*/  FMUL.FTZ R8, R88.reuse, R90.reuse ;  /* 0x0000005a58087220 */ /* 0x0c0fe20000410000 */
[C---:B------:R-:W-:Y:S01]  /*2f00*/  FMUL.FTZ R92, R88.reuse, -R95 ;  /* 0x8000005f585c7220 */ /* 0x040fe20000410000 */
[----:B------:R-:W-:Y:S01]  /*2f10*/  FMUL.FTZ R88, R88, -R3 ;  /* 0x8000000358587220 */ /* 0x000fe20000410000 */
[C---:B------:R-:W-:Y:S01]  /*2f20*/  FFMA.FTZ R10, R87.reuse, R90, R10 ;  /* 0x0000005a570a7223 */ /* 0x040fe2000001000a */
[C---:B------:R-:W-:Y:S01]  /*2f30*/  FFMA.FTZ R93, R87.reuse, R11, -R8 ;  /* 0x0000000b575d7223 */ /* 0x040fe20000010808 */
[C---:B------:R-:W-:Y:S01]  /*2f40*/  FFMA.FTZ R92, R87.reuse, R3, R92 ;  /* 0x00000003575c7223 */ /* 0x040fe2000001005c */
[----:B------:R-:W-:Y:S01]  /*2f50*/  FFMA.FTZ R57, R87, R95, -R88 ;  /* 0x0000005f57397223 */ /* 0x000fe20000010858 */
[----:B------:R-:W-:Y:S01]  /*2f60*/  FADD.FTZ R87, RZ, R10 ;  /* 0x0000000aff577221 */ /* 0x000fe20000010000 */
[----:B------:R-:W-:Y:S01]  /*2f70*/  FFMA.FTZ R93, R58, R59, R93 ;  /* 0x0000003b3a5d7223 */ /* 0x000fe2000001005d */
[----:B------:R-:W-:Y:S01]  /*2f80*/  FADD.FTZ R88, -R99, R92 ;  /* 0x0000005c63587221 */ /* 0x000fe20000010100 */
[----:B------:R-:W-:Y:S01]  /*2f90*/  FADD.FTZ R98, R98, R57 ;  /* 0x0000003962627221 */ /* 0x000fe20000010000 */
[----:B------:R-:W-:Y:S01]  /*2fa0*/  SHF.R.U64 R57, R14, 0x10, R15 ;  /* 0x000000100e397819 */ /* 0x000fe2000000120f */
[C---:B------:R-:W-:Y:S01]  /*2fb0*/  FMUL.FTZ R8, R80.reuse, R87 ;  /* 0x0000005750087220 */ /* 0x040fe20000410000 */
[C---:B------:R-:W-:Y:S01]  /*2fc0*/  FMUL.FTZ R10, R77.reuse, -R88 ;  /* 0x800000584d0a7220 */ /* 0x040fe20000410000 */
[-C--:B------:R-:W-:Y:S01]  /*2fd0*/  FMUL.FTZ R77, R77, -R98.reuse ;  /* 0x800000624d4d7220 */ /* 0x080fe20000410000 */
[-C--:B------:R-:W-:Y:S01]  /*2fe0*/  FMUL.FTZ R80, R80, R93.reuse ;  /* 0x0000005d50507220 */ /* 0x080fe20000410000 */
[----:B------:R-:W-:Y:S01]  /*2ff0*/  SHF.L.U32 R57, R57, 0x10, RZ ;  /* 0x0000001039397819 */ /* 0x000fe200000006ff */
[C---:B------:R-:W-:Y:S01]  /*3000*/  FFMA.FTZ R10, R79.reuse, R98, -R10 ;  /* 0x000000624f0a7223 */ /* 0x040fe2000001080a */
[-C--:B------:R-:W-:Y:S01]  /*3010*/  FFMA.FTZ R91, R79, R88.reuse, R77 ;  /* 0x000000584f5b7223 */ /* 0x080fe2000001004d */
[----:B------:R-:W-:Y:S01]  /*3020*/  SHF.L.U32 R77, R14, 0x10, RZ ;  /* 0x000000100e4d7819 */ /* 0x000fe200000006ff */
[----:B------:R-:W-:Y:S01]  /*3030*/  FFMA.FTZ R59, R81, R93, -R8 ;  /* 0x0000005d513b7223 */ /* 0x000fe20000010808 */
[----:B------:R-:W-:Y:S01]  /*3040*/  FADD.FTZ R101, R101, R10 ;  /* 0x0000000a65657221 */ /* 0x000fe20000010000 */
[----:B------:R-:W-:Y:S01]  /*3050*/  FADD.FTZ R91, -R100, R91 ;  /* 0x0000005b645b7221 */ /* 0x000fe20000010100 */
[----:B------:R-:W-:Y:S01]  /*3060*/  FFMA.FTZ R10, R0, R9, RZ ;  /* 0x00000009000a7223 */ /* 0x000fe200000100ff */
[C---:B------:R-:W-:Y:S01]  /*3070*/  FFMA.FTZ R79, -R60.reuse, R77, R9 ;  /* 0x0000004d3c4f7223 */ /* 0x040fe20000010109 */
[----:B------:R-:W-:Y:S01]  /*3080*/  FFMA.FTZ R8, R81, R87, R80 ;  /* 0x0000005751087223 */ /* 0x000fe20000010050 */
[C---:B------:R-:W-:Y:S01]  /*3090*/  FMUL.FTZ R9, R60.reuse, R91 ;  /* 0x0000005b3c097220 */ /* 0x040fe20000410000 */
[----:B------:R-:W-:Y:S01]  /*30a0*/  FMUL.FTZ R80, R60, R101 ;  /* 0x000000653c507220 */ /* 0x000fe20000410000 */
[----:B------:R-:W-:Y:S01]  /*30b0*/  FFMA.FTZ R99, R71, R11, R10 ;  /* 0x0000000b47637223 */ /* 0x000fe2000001000a */
[C---:B------:R-:W-:Y:S01]  /*30c0*/  FFMA.FTZ R92, -R56.reuse, R57, R11 ;  /* 0x00000039385c7223 */ /* 0x040fe2000001010b */
[----:B------:R-:W-:Y:S01]  /*30d0*/  FMUL.FTZ R11, R56, R88 ;  /* 0x00000058380b7220 */ /* 0x000fe20000410000 */
[C---:B------:R-:W-:Y:S01]  /*30e0*/  FMUL.FTZ R10, R2.reuse, R9 ;  /* 0x00000009020a7220 */ /* 0x040fe20000410000 */
[----:B------:R-:W-:Y:S01]  /*30f0*/  FMUL.FTZ R94, R2, R80 ;  /* 0x00000050025e7220 */ /* 0x000fe20000410000 */
[----:B------:R-:W-:Y:S01]  /*3100*/  FMUL.FTZ R81, R56, R98 ;  /* 0x0000006238517220 */ /* 0x000fe20000410000 */
[C---:B------:R-:W-:Y:S01]  /*3110*/  FMUL.FTZ R103, R90.reuse, R11 ;  /* 0x0000000b5a677220 */ /* 0x040fe20000410000 */
[C---:B------:R-:W-:Y:S01]  /*3120*/  FFMA.FTZ R10, R79.reuse, R80, R10 ;  /* 0x000000504f0a7223 */ /* 0x040fe2000001000a */
[----:B------:R-:W-:Y:S01]  /*3130*/  FFMA.FTZ R94, R79, R9, -R94 ;  /* 0x000000094f5e7223 */ /* 0x000fe2000001085e */
[-C--:B------:R-:W-:Y:S01]  /*3140*/  FMUL.FTZ R100, R90, R81.reuse ;  /* 0x000000515a647220 */ /* 0x080fe20000410000 */
[C---:B------:R-:W-:Y:S01]  /*3150*/  FFMA.FTZ R103, R92.reuse, R81, R103 ;  /* 0x000000515c677223 */ /* 0x040fe20000010067 */
[----:B------:R-:W-:Y:S01]  /*3160*/  FADD.FTZ R10, RZ, R10 ;  /* 0x0000000aff0a7221 */ /* 0x000fe20000010000 */
[----:B------:R-:W-:Y:S01]  /*3170*/  FADD.FTZ R94, RZ, R94 ;  /* 0x0000005eff5e7221 */ /* 0x000fe20000010000 */
[----:B------:R-:W-:Y:S01]  /*3180*/  FFMA.FTZ R11, R92, R11, -R100 ;  /* 0x0000000b5c0b7223 */ /* 0x000fe20000010864 */
[----:B------:R-:W-:Y:S01]  /*3190*/  FFMA.FTZ R105, R54, R55, R59 ;  /* 0x0000003736697223 */ /* 0x000fe2000001003b */
[----:B------:R-:W-:Y:S01]  /*31a0*/  FADD.FTZ R102, R10, R103 ;  /* 0x000000670a667221 */ /* 0x000fe20000010000 */
[----:B------:R-:W-:Y:S01]  /*31b0*/  FFMA.FTZ R10, R0, -R2, RZ ;  /* 0x80000002000a7223 */ /* 0x000fe200000100ff */
[----:B------:R-:W-:Y:S01]  /*31c0*/  SHF.L.U32 R59, R15, 0x10, RZ ;  /* 0x000000100f3b7819 */ /* 0x000fe200000006ff */
[----:B------:R-:W-:Y:S01]  /*31d0*/  FADD.FTZ R11, R94, R11 ;  /* 0x0000000b5e0b7221 */ /* 0x000fe20000010000 */
[----:B------:R-:W-:Y:S01]  /*31e0*/  SHF.R.U32.HI R55, RZ, 0x10, R15 ;  /* 0x00000010ff377819 */ /* 0x000fe2000001160f */
[----:B------:R-:W-:Y:S01]  /*31f0*/  FMUL.FTZ R94, R58, R95 ;  /* 0x0000005f3a5e7220 */ /* 0x000fe20000410000 */
[----:B------:R-:W-:Y:S01]  /*3200*/  FFMA.FTZ R9, R71, -R90, R10 ;  /* 0x8000005a47097223 */ /* 0x000fe2000001000a */
[----:B------:R-:W-:Y:S01]  /*3210*/  FFMA.FTZ R99, R72, R93, R99 ;  /* 0x0000005d48637223 */ /* 0x000fe20000010063 */
[----:B------:R-:W-:Y:S01]  /*3220*/  SHF.L.U32 R55, R55, 0x10, RZ ;  /* 0x0000001037377819 */ /* 0x000fe200000006ff */
[----:B------:R-:W-:Y:S01]  /*3230*/  FADD.FTZ R103, RZ, R8 ;  /* 0x00000008ff677221 */ /* 0x000fe20000010000 */
[C---:B------:R-:W-:Y:S01]  /*3240*/  FFMA.FTZ R93, -R58.reuse, R59, R93 ;  /* 0x0000003b3a5d7223 */ /* 0x040fe2000001015d */
[----:B------:R-:W-:Y:S01]  /*3250*/  FMUL.FTZ R8, R58, R3 ;  /* 0x000000033a087220 */ /* 0x000fe20000410000 */
[----:B------:R-:W-:Y:S01]  /*3260*/  FMUL.FTZ R10, R87, R94 ;  /* 0x0000005e570a7220 */ /* 0x000fe20000410000 */
[----:B------:R-:W-:Y:S01]  /*3270*/  FMUL.FTZ R100, R54, R96 ;  /* 0x0000006036647220 */ /* 0x000fe20000410000 */
[----:B------:R-:W-:Y:S01]  /*3280*/  FFMA.FTZ R104, R76, R105, R99 ;  /* 0x000000694c687223 */ /* 0x000fe20000010063 */
[----:B------:R-:W-:Y:S01]  /*3290*/  FFMA.FTZ R99, -R54, R55, R105 ;  /* 0x0000003736637223 */ /* 0x000fe20000010169 */
[----:B------:R-:W-:Y:S01]  /*32a0*/  FFMA.FTZ R10, R93, R8, -R10 ;  /* 0x000000085d0a7223 */ /* 0x000fe2000001080a */
[----:B------:R-:W-:Y:S01]  /*32b0*/  FMUL.FTZ R108, R103, R100 ;  /* 0x00000064676c7220 */ /* 0x000fe20000410000 */
[----:B------:R-:W-:Y:S01]  /*32c0*/  FMUL.FTZ R8, R87, R8 ;  /* 0x0000000857087220 */ /* 0x000fe20000410000 */
[----:B------:R-:W-:Y:S01]  /*32d0*/  FFMA.FTZ R9, R72, -R87, R9 ;  /* 0x8000005748097223 */ /* 0x000fe20000010009 */
        /* <DEDUP_REMOVED lines=29> */
[----:B0-----:R-:W-:-:S02]  /*34b0*/  @!P0 FADD.FTZ R10, R10, R111 ;  /* 0x0000006f0a0a8221 */ /* 0x001fc40000010000 */
[----:B------:R-:W0:Y:S01]  /*34c0*/  @!P3 S2R R111, SR_CgaCtaId ;  /* 0x00000000006fb919 */ /* 0x000e220000008800 */
[----:B-1----:R-:W-:Y:S02]  /*34d0*/  @!P0 FADD.FTZ R11, R11, R104 ;  /* 0x000000680b0b8221 */ /* 0x002fe40000010000 */
[----:B------:R-:W1:Y:S01]  /*34e0*/  SHFL.DOWN PT, R107, R10, 0x4, 0x1f ;  /* 0x08801f000a6b7f89 */ /* 0x000e6200000e0000 */
[----:B--2---:R-:W-:-:S03]  /*34f0*/  @!P0 FADD.FTZ R9, R9, R102 ;  /* 0x0000006609098221 */ /* 0x004fc60000010000 */
[----:B------:R-:W2:Y:S01]  /*3500*/  SHFL.DOWN PT, R104, R11, 0x4, 0x1f ;  /* 0x08801f000b687f89 */ /* 0x000ea200000e0000 */
[----:B---3--:R-:W-:Y:S01]  /*3510*/  @!P0 FADD.FTZ R8, R8, R105 ;  /* 0x0000006908088221 */ /* 0x008fe20000010000 */
[----:B------:R-:W-:Y:S02]  /*3520*/  ISETP.GT.AND P0, PT, R37, 0x1b, PT ;  /* 0x0000001b2500780c */ /* 0x000fe40003f04270 */
[----:B------:R-:W3:Y:S04]  /*3530*/  SHFL.DOWN PT, R102, R9, 0x4, 0x1f ;  /* 0x08801f0009667f89 */ /* 0x000ee800000e0000 */
[----:B------:R-:W4:Y:S07]  /*3540*/  SHFL.DOWN PT, R105, R8, 0x4, 0x1f ;  /* 0x08801f0008697f89 */ /* 0x000f2e00000e0000 */
[----:B-1----:R-:W-:Y:S01]  /*3550*/  @!P0 FADD.FTZ R10, R10, R107 ;  /* 0x0000006b0a0a8221 */ /* 0x002fe20000010000 */
[----:B--2---:R-:W-:-:S04]  /*3560*/  @!P0 FADD.FTZ R11, R11, R104 ;  /* 0x000000680b0b8221 */ /* 0x004fc80000010000 */
[----:B------:R-:W1:Y:S01]  /*3570*/  SHFL.DOWN PT, R109, R10, 0x8, 0x1f ;  /* 0x09001f000a6d7f89 */ /* 0x000e6200000e0000 */
[----:B------:R-:W-:Y:S01]  /*3580*/  FMUL.FTZ R104, R83, R6 ;  /* 0x0000000653687220 */ /* 0x000fe20000410000 */
[----:B---3--:R-:W-:Y:S02]  /*3590*/  @!P0 FADD.FTZ R9, R9, R102 ;  /* 0x0000006609098221 */ /* 0x008fe40000010000 */
[----:B------:R-:W2:Y:S01]  /*35a0*/  SHFL.DOWN PT, R108, R11, 0x8, 0x1f ;  /* 0x09001f000b6c7f89 */ /* 0x000ea200000e0000 */
[----:B----4-:R-:W-:-:S03]  /*35b0*/  @!P0 FADD.FTZ R8, R8, R105 ;  /* 0x0000006908088221 */ /* 0x010fc60000010000 */
[----:B------:R-:W3:Y:S01]  /*35c0*/  SHFL.DOWN PT, R106, R9, 0x8, 0x1f ;  /* 0x09001f00096a7f89 */ /* 0x000ee200000e0000 */
[----:B------:R-:W-:Y:S01]  /*35d0*/  ISETP.GT.AND P0, PT, R37, 0x17, PT ;  /* 0x000000172500780c */ /* 0x000fe20003f04270 */
[CC--:B------:R-:W-:Y:S02]  /*35e0*/  FMUL.FTZ R105, R83.reuse, R7.reuse ;  /* 0x0000000753697220 */ /* 0x0c0fe40000410000 */
[----:B------:R-:W4:Y:S02]  /*35f0*/  SHFL.DOWN PT, R107, R8, 0x8, 0x1f ;  /* 0x09001f00086b7f89 */ /* 0x000f2400000e0000 */
[C---:B------:R-:W-:Y:S01]  /*3600*/  FFMA.FTZ R102, R82.reuse, R6, -R105 ;  /* 0x0000000652667223 */ /* 0x040fe20000010869 */
[----:B------:R-:W-:Y:S01]  /*3610*/  FFMA.FTZ R105, R82, R7, R104 ;  /* 0x0000000752697223 */ /* 0x000fe20000010068 */
[C---:B------:R-:W-:Y:S01]  /*3620*/  FMUL.FTZ R7, R83.reuse, R5 ;  /* 0x0000000553077220 */ /* 0x040fe20000410000 */
[----:B------:R-:W-:Y:S01]  /*3630*/  FMUL.FTZ R6, R83, R4 ;  /* 0x0000000453067220 */ /* 0x000fe20000410000 */
[----:B------:R-:W-:-:S02]  /*3640*/  FMUL.FTZ R83, R29, R96 ;  /* 0x000000601d537220 */ /* 0x000fc40000410000 */
[C---:B------:R-:W-:Y:S01]  /*3650*/  FFMA.FTZ R4, R82.reuse, R4, -R7 ;  /* 0x0000000452047223 */ /* 0x040fe20000010807 */
[----:B------:R-:W-:Y:S01]  /*3660*/  FFMA.FTZ R5, R82, R5, R6 ;  /* 0x0000000552057223 */ /* 0x000fe20000010006 */
[----:B------:R-:W-:Y:S01]  /*3670*/  @!P3 MOV R82, 0x400 ;  /* 0x000004000052b802 */ /* 0x000fe20000000f00 */
[----:B------:R-:W-:Y:S01]  /*3680*/  FADD.FTZ R6, R85, R102 ;  /* 0x0000006655067221 */ /* 0x000fe20000010000 */
[----:B-1----:R-:W-:Y:S01]  /*3690*/  @!P0 FADD.FTZ R10, R10, R109 ;  /* 0x0000006d0a0a8221 */ /* 0x002fe20000010000 */
[----:B------:R-:W-:Y:S01]  /*36a0*/  FADD.FTZ R7, R84, R105 ;  /* 0x0000006954077221 */ /* 0x000fe20000010000 */
[----:B0-----:R-:W-:Y:S01]  /*36b0*/  @!P3 LEA R46, R111, R82, 0x18 ;  /* 0x000000526f2eb211 */ /* 0x001fe200078ec0ff */
[CC--:B------:R-:W-:Y:S01]  /*36c0*/  FFMA.FTZ R82, R28.reuse, R97.reuse, -R83 ;  /* 0x000000611c527223 */ /* 0x0c0fe20000010853 */
[----:B--2---:R-:W-:Y:S01]  /*36d0*/  @!P0 FADD.FTZ R11, R11, R108 ;  /* 0x0000006c0b0b8221 */ /* 0x004fe20000010000 */
[----:B------:R-:W0:Y:S01]  /*36e0*/  SHFL.DOWN PT, R109, R10, 0x10, 0x1f ;  /* 0x0a001f000a6d7f89 */ /* 0x000e2200000e0000 */
[----:B------:R-:W-:Y:S01]  /*36f0*/  FMUL.FTZ R97, R29, R97 ;  /* 0x000000611d617220 */ /* 0x000fe20000410000 */
[----:B------:R-:W-:Y:S01]  /*3700*/  FMUL.FTZ R84, R103, R82 ;  /* 0x0000005267547220 */ /* 0x000fe20000410000 */
[----:B---3--:R-:W-:Y:S01]  /*3710*/  @!P0 FADD.FTZ R9, R9, R106 ;  /* 0x0000006a09098221 */ /* 0x008fe20000010000 */
[----:B------:R-:W1:Y:S01]  /*3720*/  SHFL.DOWN PT, R104, R11, 0x10, 0x1f ;  /* 0x0a001f000b687f89 */ /* 0x000e6200000e0000 */
[----:B------:R-:W-:Y:S01]  /*3730*/  FFMA.FTZ R82, R28, R96, R97 ;  /* 0x000000601c527223 */ /* 0x000fe20000010061 */
[----:B------:R-:W-:Y:S01]  /*3740*/  FMUL.FTZ R85, R29, R95 ;  /* 0x0000005f1d557220 */ /* 0x000fe20000410000 */
[----:B----4-:R-:W-:Y:S01]  /*3750*/  @!P0 FADD.FTZ R8, R8, R107 ;  /* 0x0000006b08088221 */ /* 0x010fe20000010000 */
[----:B------:R-:W2:Y:S01]  /*3760*/  SHFL.DOWN PT, R102, R9, 0x10, 0x1f ;  /* 0x0a001f0009667f89 */ /* 0x000ea200000e0000 */
[----:B------:R-:W-:Y:S01]  /*3770*/  ISETP.GT.AND P0, PT, R37, 0xf, PT ;  /* 0x0000000f2500780c */ /* 0x000fe20003f04270 */
[----:B------:R-:W-:Y:S01]  /*3780*/  FFMA.FTZ R84, R99, R82, R84 ;  /* 0x0000005263547223 */ /* 0x000fe20000010054 */
[----:B------:R-:W-:Y:S01]  /*3790*/  FFMA.FTZ R82, R28, R3, -R85 ;  /* 0x000000031c527223 */ /* 0x000fe20000010855 */
[----:B------:R-:W3:Y:S01]  /*37a0*/  SHFL.DOWN PT, R107, R8, 0x10, 0x1f ;  /* 0x0a001f00086b7f89 */ /* 0x000ee200000e0000 */
[----:B------:R-:W-:-:S02]  /*37b0*/  FMUL.FTZ R83, R29, R98 ;  /* 0x000000621d537220 */ /* 0x000fc40000410000 */
[----:B------:R-:W-:Y:S01]  /*37c0*/  FMUL.FTZ R82, R87, R82 ;  /* 0x0000005257527220 */ /* 0x000fe20000410000 */
[----:B------:R4:W-:Y:S01]  /*37d0*/  @!P4 STS.128 [R75+0x1660], R4 ;  /* 0x001660044b00c388 */ /* 0x0009e20000000c00 */
[----:B------:R-:W-:-:S04]  /*37e0*/  FFMA.FTZ R83, R28, R88, -R83 ;  /* 0x000000581c537223 */ /* 0x000fc80000010853 */
[----:B------:R-:W-:Y:S01]  /*37f0*/  FMUL.FTZ R83, R90, R83 ;  /* 0x000000535a537220 */ /* 0x000fe20000410000 */
[----:B0-----:R-:W-:Y:S01]  /*3800*/  @!P0 FADD.FTZ R10, R10, R109 ;  /* 0x0000006d0a0a8221 */ /* 0x001fe20000010000 */
[----:B-1----:R-:W-:Y:S01]  /*3810*/  @!P0 FADD.FTZ R11, R11, R104 ;  /* 0x000000680b0b8221 */ /* 0x002fe20000010000 */
[C---:B----4-:R-:W-:Y:S01]  /*3820*/  FMUL.FTZ R6, R29.reuse, R3 ;  /* 0x000000031d067220 */ /* 0x050fe20000410000 */
[C---:B------:R-:W-:Y:S01]  /*3830*/  FMUL.FTZ R3, R29.reuse, R101 ;  /* 0x000000651d037220 */ /* 0x040fe20000410000 */
[C---:B------:R-:W-:Y:S01]  /*3840*/  FMUL.FTZ R5, R29.reuse, R88 ;  /* 0x000000581d057220 */ /* 0x040fe20000410000 */
        /* <DEDUP_REMOVED lines=31> */
.L_x_18266:
[----:B------:R-:W-:Y:S05]  /*3a40*/  BSYNC B0 ;  /* 0x0000000000007941 */ /* 0x000fea0003800000 */
.L_x_18265:
        /* <DEDUP_REMOVED lines=14> */
.L_x_18252:
[----:B------:R-:W3:Y:S01]  /*3b30*/  F2F.BF16.F32 R2, R51 ;  /* 0x0000003300027304 */ /* 0x000ee20000202000 */
[----:B------:R-:W-:Y:S01]  /*3b40*/  BAR.SYNC.DEFER_BLOCKING 0x0 ;  /* 0x0000000000007b1d */ /* 0x000fe20000010000 */
[----:B------:R-:W-:Y:S02]  /*3b50*/  ISETP.GT.AND P3, PT, R38, 0x1, PT ;  /* 0x000000012600780c */ /* 0x000fe40003f64270 */
[----:B------:R-:W-:Y:S02]  /*3b60*/  IADD3 R40, P1, R40, -0x100, RZ ;  /* 0xffffff0028287810 */ /* 0x000fe40007f3e0ff */
[----:B------:R-:W-:-:S03]  /*3b70*/  IADD3 R44, P2, R44, -0x100, RZ ;  /* 0xffffff002c2c7810 */ /* 0x000fc60007f5e0ff */
[----:B0-----:R-:W0:Y:S01]  /*3b80*/  LDC.64 R10, c[0x0][0x388] ;  /* 0x0000e200ff0a7b82 */ /* 0x001e220000000a00 */
[----:B------:R-:W-:Y:S01]  /*3b90*/  F2F.BF16.F32 R52, R52 ;  /* 0x0000003400347304 */ /* 0x000fe20000202000 */
[----:B------:R-:W-:Y:S01]  /*3ba0*/  ULDC.64 UR4, c[0x0][0x390] ;  /* 0x0000e40000047ab9 */ /* 0x000fe20000000a00 */
[----:B------:R-:W-:Y:S02]  /*3bb0*/  IADD3 R38, R38, -0x1, RZ ;  /* 0xffffffff26267810 */ /* 0x000fe40007ffe0ff */
[----:B------:R-:W-:Y:S02]  /*3bc0*/  IADD3.X R41, R41, -0x1, RZ, P1, !PT ;  /* 0xffffffff29297810 */ /* 0x000fe40000ffe4ff */
[----:B------:R-:W-:Y:S01]  /*3bd0*/  IADD3.X R45, R45, -0x1, RZ, P2, !PT ;  /* 0xffffffff2d2d7810 */ /* 0x000fe200017fe4ff */
[----:B---3--:R-:W-:Y:S01]  /*3be0*/  IMAD.WIDE.U32 R2, R2, 0x10000, RZ ;  /* 0x0001000002027825 */ /* 0x008fe200078e00ff */
[----:B------:R-:W3:Y:S01]  /*3bf0*/  F2F.BF16.F32 R5, R50 ;  /* 0x0000003200057304 */ /* 0x000ee20000202000 */
[----:B------:R-:W4:Y:S07]  /*3c00*/  LDC.64 R24, c[0x0][0x3e0] ;  /* 0x0000f800ff187b82 */ /* 0x000f2e0000000a00 */
[----:B------:R-:W5:Y:S01]  /*3c10*/  F2F.BF16.F32 R53, R53 ;  /* 0x0000003500357304 */ /* 0x000f620000202000 */
[----:B------:R-:W4:Y:S01]  /*3c20*/  LDC.64 R22, c[0x0][0x3a8] ;  /* 0x0000ea00ff167b82 */ /* 0x000f220000000a00 */
[----:B---3--:R-:W-:Y:S01]  /*3c30*/  PRMT R5, R52, 0x5410, R5 ;  /* 0x0000541034057816 */ /* 0x008fe20000000005 */
[----:B0-----:R-:W-:-:S05]  /*3c40*/  IMAD R4, R10, UR17, RZ ;  /* 0x000000110a047c24 */ /* 0x001fca000f8e02ff */
[----:B------:R-:W0:Y:S01]  /*3c50*/  F2F.BF16.F32 R0, R61 ;  /* 0x0000003d00007304 */ /* 0x000e220000202000 */
[----:B-12---:R-:W-:Y:S01]  /*3c60*/  LOP3.LUT R7, R5, R3, RZ, 0xfc, !PT ;  /* 0x0000000305077212 */ /* 0x006fe200078efcff */
[----:B------:R-:W-:Y:S02]  /*3c70*/  IMAD R11, R11, UR16, R4 ;  /* 0x000000100b0b7c24 */ /* 0x000fe4000f8e0204 */
[----:B------:R-:W-:Y:S01]  /*3c80*/  IMAD.WIDE.U32 R4, R10, UR16, R12 ;  /* 0x000000100a047c25 */ /* 0x000fe2000f8e000c */
[----:B-----5:R-:W-:-:S03]  /*3c90*/  LOP3.LUT R6, R2, R53, RZ, 0xfc, !PT ;  /* 0x0000003502067212 */ /* 0x020fc600078efcff */
[----:B------:R-:W-:Y:S01]  /*3ca0*/  F2F.BF16.F32 R9, R63 ;  /* 0x0000003f00097304 */ /* 0x000fe20000202000 */
[----:B------:R-:W-:Y:S01]  /*3cb0*/  IADD3 R5, R5, R11, RZ ;  /* 0x0000000b05057210 */ /* 0x000fe20007ffe0ff */
[----:B------:R1:W-:Y:S01]  /*3cc0*/  STS.64 [R39], R6 ;  /* 0x0000000627007388 */ /* 0x0003e20000000a00 */
[----:B------:R-:W-:-:S03]  /*3cd0*/  NOP ;  /* 0x0000000000007918 */ /* 0x000fc60000000000 */
[----:B------:R-:W2:Y:S02]  /*3ce0*/  LDS.64 R2, [R39] ;  /* 0x0000000027027984 */ /* 0x000ea40000000a00 */
[----:B------:R-:W3:Y:S01]  /*3cf0*/  F2F.BF16.F32 R10, R70 ;  /* 0x00000046000a7304 */ /* 0x000ee20000202000 */
[----:B-1----:R-:W-:-:S07]  /*3d00*/  IMAD R7, R31, UR4, RZ ;  /* 0x000000041f077c24 */ /* 0x002fce000f8e02ff */
[----:B------:R1:W5:Y:S01]  /*3d10*/  F2F.BF16.F32 R15, R62 ;  /* 0x0000003e000f7304 */ /* 0x0003620000202000 */
[C---:B------:R-:W-:Y:S02]  /*3d20*/  IMAD R11, R30.reuse, UR5, R7 ;  /* 0x000000051e0b7c24 */ /* 0x040fe4000f8e0207 */
[----:B------:R-:W-:Y:S01]  /*3d30*/  IMAD.WIDE.U32 R6, R30, UR4, R4 ;  /* 0x000000041e067c25 */ /* 0x000fe2000f8e0004 */
[----:B------:R-:W-:-:S03]  /*3d40*/  ULDC.64 UR4, c[0x0][0x3b0] ;  /* 0x0000ec0000047ab9 */ /* 0x000fc60000000a00 */
[----:B0-----:R-:W-:Y:S01]  /*3d50*/  IMAD.WIDE.U32 R4, R0, 0x10000, RZ ;  /* 0x0001000000047825 */ /* 0x001fe200078e00ff */
[----:B------:R-:W-:-:S03]  /*3d60*/  IADD3 R7, R7, R11, RZ ;  /* 0x0000000b07077210 */ /* 0x000fc60007ffe0ff */
[----:B-1----:R-:W-:Y:S01]  /*3d70*/  FADD.FTZ R62, R35, R62 ;  /* 0x0000003e233e7221 */ /* 0x002fe20000010000 */
[----:B----4-:R-:W-:Y:S01]  /*3d80*/  LEA R8, P0, R6, R24, 0x1 ;  /* 0x0000001806087211 */ /* 0x010fe200078008ff */
[----:B------:R-:W-:Y:S01]  /*3d90*/  IMAD R0, R22, UR17, RZ ;  /* 0x0000001116007c24 */ /* 0x000fe2000f8e02ff */
[----:B---3--:R-:W-:Y:S01]  /*3da0*/  PRMT R11, R9, 0x5410, R10 ;  /* 0x00005410090b7816 */ /* 0x008fe2000000000a */
[----:B------:R-:W-:Y:S01]  /*3db0*/  FADD.FTZ R62, R62, R61 ;  /* 0x0000003d3e3e7221 */ /* 0x000fe20000010000 */
[----:B------:R-:W-:Y:S02]  /*3dc0*/  LEA.HI.X R9, R6, R25, R7, 0x1, P0 ;  /* 0x0000001906097211 */ /* 0x000fe400000f0c07 */
[----:B------:R-:W-:Y:S01]  /*3dd0*/  LOP3.LUT R11, R11, R5, RZ, 0xfc, !PT ;  /* 0x000000050b0b7212 */ /* 0x000fe200078efcff */
[----:B------:R-:W-:Y:S01]  /*3de0*/  FADD.FTZ R35, R62, R63 ;  /* 0x0000003f3e237221 */ /* 0x000fe20000010000 */
[----:B-----5:R-:W-:Y:S01]  /*3df0*/  LOP3.LUT R10, R4, R15, RZ, 0xfc, !PT ;  /* 0x0000000f040a7212 */ /* 0x020fe200078efcff */
[----:B------:R-:W-:Y:S01]  /*3e00*/  IMAD.WIDE R4, R36, 0x8, R8 ;  /* 0x0000000824047825 */ /* 0x000fe200078e0208 */
[----:B------:R-:W0:Y:S03]  /*3e10*/  LDC.64 R14, c[0x0][0x3f0] ;  /* 0x0000fc00ff0e7b82 */ /* 0x000e260000000a00 */
[----:B------:R-:W-:Y:S01]  /*3e20*/  FADD.FTZ R35, R35, R70 ;  /* 0x0000004623237221 */ /* 0x000fe20000010000 */
[----:B------:R-:W-:-:S04]  /*3e30*/  IMAD.WIDE.U32 R8, R22, UR16, R12 ;  /* 0x0000001016087c25 */ /* 0x000fc8000f8e000c */
[----:B------:R-:W-:Y:S01]  /*3e40*/  IMAD R13, R23, UR16, R0 ;  /* 0x00000010170d7c24 */ /* 0x000fe2000f8e0200 */
[----:B--2---:R1:W-:Y:S04]  /*3e50*/  STG.E.64 desc[UR14][R4.64], R2 ;  /* 0x0000000204007986 */ /* 0x0043e8000c101b0e */
[----:B------:R-:W-:Y:S01]  /*3e60*/  IADD3 R9, R9, R13, RZ ;  /* 0x0000000d09097210 */ /* 0x000fe20007ffe0ff */
[----:B------:R-:W-:Y:S01]  /*3e70*/  BAR.SYNC.DEFER_BLOCKING 0x0 ;  /* 0x0000000000007b1d */ /* 0x000fe20000010000 */
[----:B-1----:R-:W-:-:S04]  /*3e80*/  IMAD R3, R31, UR4, RZ ;  /* 0x000000041f037c24 */ /* 0x002fc8000f8e02ff */
[C---:B------:R-:W-:Y:S02]  /*3e90*/  IMAD R5, R30.reuse, UR5, R3 ;  /* 0x000000051e057c24 */ /* 0x040fe4000f8e0203 */
[----:B------:R-:W-:-:S05]  /*3ea0*/  IMAD.WIDE.U32 R2, R30, UR4, R8 ;  /* 0x000000041e027c25 */ /* 0x000fca000f8e0008 */
[----:B------:R-:W-:Y:S02]  /*3eb0*/  IADD3 R0, R3, R5, RZ ;  /* 0x0000000503007210 */ /* 0x000fe40007ffe0ff */
[----:B0-----:R-:W-:Y:S01]  /*3ec0*/  LEA R4, P0, R2, R14, 0x1 ;  /* 0x0000000e02047211 */ /* 0x001fe200078008ff */
[----:B------:R-:W-:Y:S01]  /*3ed0*/  STS.64 [R39], R10 ;  /* 0x0000000a27007388 */ /* 0x000fe20000000a00 */
[----:B------:R-:W-:-:S03]  /*3ee0*/  NOP ;  /* 0x0000000000007918 */ /* 0x000fc60000000000 */
[----:B------:R-:W0:Y:S01]  /*3ef0*/  LDS.64 R6, [R39] ;  /* 0x0000000027067984 */ /* 0x000e220000000a00 */
[----:B------:R-:W-:Y:S02]  /*3f00*/  LEA.HI.X R5, R2, R15, R0, 0x1, P0 ;  /* 0x0000000f02057211 */ /* 0x000fe400000f0c00 */
[----:B------:R-:W-:Y:S01]  /*3f10*/  IADD3 R42, P0, R42, -0x100, RZ ;  /* 0xffffff002a2a7810 */ /* 0x000fe20007f1e0ff */
[----:B------:R-:W-:-:S03]  /*3f20*/  IMAD.WIDE R2, R36, 0x8, R4 ;  /* 0x0000000824027825 */ /* 0x000fc600078e0204 */
[----:B------:R-:W-:Y:S02]  /*3f30*/  IADD3.X R43, R43, -0x1, RZ, P0, !PT ;  /* 0xffffffff2b2b7810 */ /* 0x000fe400007fe4ff */
[----:B0-----:R0:W-:Y:S01]  /*3f40*/  STG.E.64 desc[UR14][R2.64], R6 ;  /* 0x0000000602007986 */ /* 0x0011e2000c101b0e */
[----:B------:R-:W-:Y:S06]  /*3f50*/  @P3 BRA `(.L_x_18268) ;  /* 0xffffffc400bc3947 */ /* 0x000fec000383ffff */
.L_x_18250:
        /* <DEDUP_REMOVED lines=26> */
.L_x_18270:
[----:B------:R-:W-:Y:S05]  /*4100*/  BSYNC B0 ;  /* 0x0000000000007941 */ /* 0x000fea0003800000 */
.L_x_18269:
        /* <DEDUP_REMOVED lines=29> */
.L_x_18272:
[----:B-1----:R-:W2:Y:S02]  /*42e0*/  S2R R19, SR_TID.X ;  /* 0x0000000000137919 */ /* 0x002ea40000002100 */
.L_x_18273:
[----:B------:R-:W-:Y:S05]  /*42f0*/  BSYNC B0 ;  /* 0x0000000000007941 */ /* 0x000fea0003800000 */
.L_x_18271:
[----:B------:R-:W-:Y:S02]  /*4300*/  ULDC UR22, c[0x0][0x21c] ;  /* 0x0000870000167ab9 */ /* 0x000fe40000000800 */
[----:B--2---:R-:W-:-:S13]  /*4310*/  ISETP.GE.AND P0, PT, R19, UR22, PT ;  /* 0x0000001613007c0c */ /* 0x004fda000bf06270 */
[----:B------:R-:W-:Y:S05]  /*4320*/  @P0 EXIT ;  /* 0x000000000000094d */ /* 0x000fea0003800000 */
[----:B------:R-:W2:Y:S01]  /*4330*/  S2UR UR5, SR_CgaCtaId ;  /* 0x00000000000579c3 */ /* 0x000ea20000008800 */
[----:B------:R-:W-:Y:S01]  /*4340*/  ULDC.64 UR6, c[0x0][0x248] ;  /* 0x0000920000067ab9 */ /* 0x000fe20000000a00 */
[----:B------:R-:W-:Y:S01]  /*4350*/  ULDC.64 UR10, c[0x0][0x268] ;  /* 0x00009a00000a7ab9 */ /* 0x000fe20000000a00 */
[----:B------:R-:W-:Y:S01]  /*4360*/  ULDC.64 UR8, c[0x0][0x378] ;  /* 0x0000de0000087ab9 */ /* 0x000fe20000000a00 */
[C---:B------:R-:W-:Y:S01]  /*4370*/  IMAD R5, R31.reuse, UR6, RZ ;  /* 0x000000061f057c24 */ /* 0x040fe2000f8e02ff */
[----:B------:R-:W-:Y:S01]  /*4380*/  BSSY B0, `(.L_x_18274) ;  /* 0x0000062000007945 */ /* 0x000fe20003800000 */
[C---:B------:R-:W-:Y:S01]  /*4390*/  IMAD R9, R31.reuse, UR10, RZ ;  /* 0x0000000a1f097c24 */ /* 0x040fe2000f8e02ff */
[----:B------:R-:W-:Y:S01]  /*43a0*/  UMOV UR4, 0x400 ;  /* 0x0000040000047882 */ /* 0x000fe20000000000 */
[----:B------:R-:W-:Y:S01]  /*43b0*/  IMAD R11, R31, UR8, RZ ;  /* 0x000000081f0b7c24 */ /* 0x000fe2000f8e02ff */
[----:B------:R-:W-:Y:S01]  /*43c0*/  ULDC.64 UR30, c[0x0][0x2d8] ;  /* 0x0000b600001e7ab9 */ /* 0x000fe20000000a00 */
[C---:B0-----:R-:W-:Y:S01]  /*43d0*/  IMAD.WIDE.U32 R2, R30.reuse, UR6, RZ ;  /* 0x000000061e027c25 */ /* 0x041fe2000f8e00ff */
        /* <DEDUP_REMOVED lines=17> */
[C---:B-----5:R-:W-:Y:S01]  /*44f0*/  IMAD R33, R30.reuse, UR7, R7 ;  /* 0x000000071e217c24 */ /* 0x060fe2000f8e0207 */
[----:B------:R-:W-:Y:S01]  /*4500*/  ULDC.64 UR20, c[0x0][0x3d0] ;  /* 0x0000f40000147ab9 */ /* 0x000fe20000000a00 */
[----:B-1----:R-:W-:Y:S01]  /*4510*/  IMAD.WIDE.U32 R4, R30, UR6, RZ ;  /* 0x000000061e047c25 */ /* 0x002fe2000f8e00ff */
        /* <DEDUP_REMOVED lines=9> */
.L_x_18275:
        /* <DEDUP_REMOVED lines=64> */
.L_x_18274:
[----:B------:R-:W-:Y:S05]  /*49b0*/  EXIT ;  /* 0x000000000000794d */ /* 0x000fea0003800000 */
.L_x_18276:
        /* <DEDUP_REMOVED lines=12> */
.L_x_19045:


//--------------------- .text._Z25selective_scan_bwd_kernelI32Selective_Scan_bwd_kernel_traitsILi32ELi4ELb1ELb0ELb0ELb1ELb0EN3c108BFloat16ENS1_7complexIfEEEEv12SSMParamsBwd --------------------------
	.section	.text._Z25selective_scan_bwd_kernelI32Selective_Scan_bwd_kernel_traitsILi32ELi4ELb1ELb0ELb0ELb1ELb0EN3c108BFloat16ENS1_7complexIfEEEEv12SSMParamsBwd,"ax",@progbits
	.align	128
        .global         _Z25selective_scan_bwd_kernelI32Selective_Scan_bwd_kernel_traitsILi32ELi4ELb1ELb0ELb0ELb1ELb0EN3c108BFloat16ENS1_7complexIfEEEEv12SSMParamsBwd
        .type           _Z25selective_scan_bwd_kernelI32Selective_Scan_bwd_kernel_traitsILi32ELi4ELb1ELb0ELb0ELb1ELb0EN3c108BFloat16ENS1_7complexIfEEEEv12SSMParamsBwd,@function
        .size           _Z25selective_scan_bwd_kernelI32Selective_Scan_bwd_kernel_traitsILi32ELi4ELb1ELb0ELb0ELb1ELb0EN3c108BFloat16ENS1_7complexIfEEEEv12SSMParamsBwd,(.L_x_19046 - _Z25selective_scan_bwd_kernelI32Selective_Scan_bwd_kernel_traitsILi32ELi4ELb1ELb0ELb0ELb1ELb0EN3c108BFloat16ENS1_7complexIfEEEEv12SSMParamsBwd)
        .other          _Z25selective_scan_bwd_kernelI32Selective_Scan_bwd_kernel_traitsILi32ELi4ELb1ELb0ELb0ELb1ELb0EN3c108BFloat16ENS1_7complexIfEEEEv12SSMParamsBwd,@"STO_CUDA_ENTRY STV_DEFAULT"
_Z25selective_scan_bwd_kernelI32Selective_Scan_bwd_kernel_traitsILi32ELi4ELb1ELb0ELb0ELb1ELb0EN3c108BFloat16ENS1_7complexIfEEEEv12SSMParamsBwd:
.text._Z25selective_scan_bwd_kernelI32Selective_Scan_bwd_kernel_traitsILi32ELi4ELb1ELb0ELb0ELb1ELb0EN3c108BFloat16ENS1_7complexIfEEEEv12SSMParamsBwd:
[----:B------:R-:W-:Y:S08]  /*0000*/  LDC R1, c[0x0][0x28] ;  /* 0x00000a00ff017b82 */ /* 0x000ff00000000800 */
[----:B------:R-:W0:Y:S01]  /*0010*/  LDC.64 R2, c[0x0][0x2e8] ;  /* 0x0000ba00ff027b82 */ /* 0x000e220000000a00 */
[----:B------:R-:W1:Y:S01]  /*0020*/  S2R R40, SR_CTAID.Y ;  /* 0x0000000000287919 */ /* 0x000e620000002600 */
[----:B------:R-:W-:Y:S01]  /*0030*/  ULDC.64 UR8, c[0x0][0x280] ;  /* 0x0000a00000087ab9 */ /* 0x000fe20000000a00 */
[----:B------:R-:W-:Y:S01]  /*0040*/  CS2R R42, SRZ ;  /* 0x00000000002a7805 */ /* 0x000fe2000001ff00 */
[----:B------:R-:W-:Y:S01]  /*0050*/  ULDC.64 UR12, c[0x0][0x208] ;  /* 0x00008200000c7ab9 */ /* 0x000fe20000000a00 */
[----:B------:R-:W-:-:S03]  /*0060*/  ULDC.64 UR10, c[0x0][0x328] ;  /* 0x0000ca00000a7ab9 */ /* 0x000fc60000000a00 */
        /* <DEDUP_REMOVED lines=8> */
[----:B------:R-:W-:-:S05]  /*00f0*/  ISETP.NE.AND.EX P1, PT, R5, RZ, PT, P1 ;  /* 0x000000ff0500720c */ /* 0x000fca0003f25310 */
[----:B------:R-:W1:Y:S01]  /*0100*/  LDC R21, c[0x0][0x224] ;  /* 0x00008900ff157b82 */ /* 0x000e620000000800 */
[----:B---3--:R-:W-:Y:S01]  /*0110*/  USHF.R.S32.HI UR15, URZ, 0x1f, UR14 ;  /* 0x0000001f3f0f7899 */ /* 0x008fe2000801140e */
[----:B------:R-:W-:-:S06]  /*0120*/  @P0 LEA R2, P2, R40, R2, 0x2 ;  /* 0x0000000228020211 */ /* 0x000fcc00078410ff */
[----:B------:R-:W3:Y:S01]  /*0130*/  LDC.64 R10, c[0x0][0x298] ;  /* 0x0000a600ff0a7b82 */ /* 0x000ee20000000a00 */
[----:B------:R-:W-:Y:S01]  /*0140*/  UIMAD UR6, UR15, UR8, URZ ;  /* 0x000000080f0672a4 */ /* 0x000fe2000f8e023f */
[C-C-:B------:R-:W-:Y:S01]  /*0150*/  @P0 LEA.HI.X R3, R40.reuse, R3, R41.reuse, 0x2, P2 ;  /* 0x0000000328030211 */ /* 0x140fe200010f1429 */
[----:B------:R-:W-:Y:S01]  /*0160*/  UIMAD.WIDE.U32 UR4, UR14, UR8, URZ ;  /* 0x000000080e0472a5 */ /* 0x000fe2000f8e003f */
[----:B------:R-:W-:Y:S01]  /*0170*/  @P1 LEA R4, P3, R40, R4, 0x2 ;  /* 0x0000000428041211 */ /* 0x000fe200078610ff */
[----:B------:R-:W-:Y:S02]  /*0180*/  UIMAD UR6, UR14, UR9, UR6 ;  /* 0x000000090e0672a4 */ /* 0x000fe4000f8e0206 */
[----:B------:R4:W5:Y:S01]  /*0190*/  @P0 LDG.E R42, desc[UR12][R2.64] ;  /* 0x0000000c022a0981 */ /* 0x000962000c1e1900 */
[----:B------:R-:W3:Y:S01]  /*01a0*/  LDC.64 R14, c[0x0][0x3d8] ;  /* 0x0000f600ff0e7b82 */ /* 0x000ee20000000a00 */
[----:B0-----:R-:W-:Y:S01]  /*01b0*/  ISETP.NE.U32.AND P0, PT, R8, RZ, PT ;  /* 0x000000ff0800720c */ /* 0x001fe20003f05070 */
[----:B------:R-:W-:Y:S01]  /*01c0*/  UIADD3 UR5, UR5, UR6, URZ ;  /* 0x0000000605057290 */ /* 0x000fe2000fffe03f */
[----:B--2---:R-:W-:Y:S01]  /*01d0*/  IMAD R0, R41, R6, RZ ;  /* 0x0000000629007224 */ /* 0x004fe200078e02ff */
[----:B------:R-:W-:Y:S01]  /*01e0*/  @P1 LEA.HI.X R5, R40, R5, R41, 0x2, P3 ;  /* 0x0000000528051211 */ /* 0x000fe200018f1429 */
[----:B------:R-:W-:Y:S01]  /*01f0*/  ULDC.64 UR8, c[0x0][0x290] ;  /* 0x0000a40000087ab9 */ /* 0x000fe20000000a00 */
[----:B------:R-:W-:-:S02]  /*0200*/  ISETP.NE.AND.EX P0, PT, R9, RZ, PT, P0 ;  /* 0x000000ff0900720c */ /* 0x000fc40003f05300 */
[----:B------:R-:W0:Y:S01]  /*0210*/  LDC.64 R18, c[0x0][0x3f8] ;  /* 0x0000fe00ff127b82 */ /* 0x000e220000000a00 */
[C---:B------:R-:W-:Y:S01]  /*0220*/  IMAD R0, R40.reuse, R7, R0 ;  /* 0x0000000728007224 */ /* 0x040fe200078e0200 */
[----:B-1----:R-:W-:Y:S01]  /*0230*/  LEA R7, R21, 0xffffff80, 0x7 ;  /* 0xffffff8015077811 */ /* 0x002fe200078e38ff */
[C---:B----4-:R-:W-:Y:S01]  /*0240*/  IMAD.WIDE.U32 R2, R40.reuse, R6, UR4 ;  /* 0x0000000428027e25 */ /* 0x050fe2000f8e0006 */
[----:B------:R1:W5:Y:S02]  /*0250*/  @P1 LDG.E R43, desc[UR12][R4.64] ;  /* 0x0000000c042b1981 */ /* 0x000364000c1e1900 */
[----:B------:R-:W-:Y:S02]  /*0260*/  SHF.R.S32.HI R9, RZ, 0x1f, R7 ;  /* 0x0000001fff097819 */ /* 0x000fe40000011407 */
[----:B------:R-:W-:Y:S01]  /*0270*/  IADD3 R50, P1, R7, R2, RZ ;  /* 0x0000000207327210 */ /* 0x000fe20007f3e0ff */
[----:B---3--:R-:W-:Y:S01]  /*0280*/  IMAD R2, R41, R10, RZ ;  /* 0x0000000a29027224 */ /* 0x008fe200078e02ff */
[----:B------:R-:W2:Y:S02]  /*0290*/  LDC.64 R12, c[0x0][0x330] ;  /* 0x0000cc00ff0c7b82 */ /* 0x000ea40000000a00 */
[----:B------:R-:W-:Y:S01]  /*02a0*/  IADD3.X R6, R9, R3, R0, P1, !PT ;  /* 0x0000000309067210 */ /* 0x000fe20000ffe400 */
[----:B------:R-:W-:Y:S01]  /*02b0*/  IMAD R0, R40, R11, R2 ;  /* 0x0000000b28007224 */ /* 0x000fe200078e0202 */
[----:B------:R-:W-:-:S04]  /*02c0*/  UIMAD UR6, UR15, UR8, URZ ;  /* 0x000000080f0672a4 */ /* 0x000fc8000f8e023f */
[----:B------:R-:W3:Y:S01]  /*02d0*/  @P0 LDC R11, c[0x0][0x214] ;  /* 0x00008500ff0b0b82 */ /* 0x000ee20000000800 */
[----:B------:R-:W-:Y:S01]  /*02e0*/  ISETP.NE.U32.AND P2, PT, R14, RZ, PT ;  /* 0x000000ff0e00720c */ /* 0x000fe20003f45070 */
[----:B------:R-:W-:Y:S02]  /*02f0*/  UIMAD.WIDE.U32 UR4, UR14, UR8, URZ ;  /* 0x000000080e0472a5 */ /* 0x000fe4000f8e003f */
[----:B------:R-:W-:Y:S01]  /*0300*/  UIMAD UR6, UR14, UR9, UR6 ;  /* 0x000000090e0672a4 */ /* 0x000fe2000f8e0206 */
[----:B------:R-:W-:Y:S01]  /*0310*/  ISETP.NE.AND.EX P2, PT, R15, RZ, PT, P2 ;  /* 0x000000ff0f00720c */ /* 0x000fe20003f45320 */
[----:B------:R-:W-:Y:S02]  /*0320*/  UIMAD UR8, UR15, UR10, URZ ;  /* 0x0000000a0f0872a4 */ /* 0x000fe4000f8e023f */
[----:B------:R-:W-:Y:S01]  /*0330*/  UIADD3 UR5, UR5, UR6, URZ ;  /* 0x0000000605057290 */ /* 0x000fe2000fffe03f */
[----:B------:R-:W4:Y:S01]  /*0340*/  LDC.64 R56, c[0x0][0x3b8] ;  /* 0x0000ee00ff387b82 */ /* 0x000f220000000a00 */
[----:B------:R-:W-:Y:S01]  /*0350*/  UIMAD.WIDE.U32 UR6, UR14, UR10, URZ ;  /* 0x0000000a0e0672a5 */ /* 0x000fe2000f8e003f */
[----:B0-----:R-:W-:Y:S01]  /*0360*/  ISETP.NE.U32.AND P1, PT, R18, RZ, PT ;  /* 0x000000ff1200720c */ /* 0x001fe20003f25070 */
[----:B------:R-:W-:-:S05]  /*0370*/  UIMAD UR8, UR14, UR11, UR8 ;  /* 0x0000000b0e0872a4 */ /* 0x000fca000f8e0208 */
[----:B------:R-:W0:Y:S01]  /*0380*/  @P0 LDC R23, c[0x0][0x21c] ;  /* 0x00008700ff170b82 */ /* 0x000e220000000800 */
[----:B------:R-:W-:Y:S01]  /*0390*/  IMAD.WIDE.U32 R2, R40, R10, UR4 ;  /* 0x0000000428027e25 */ /* 0x000fe2000f8e000a */
[----:B------:R-:W-:Y:S01]  /*03a0*/  UIADD3 UR7, UR7, UR8, URZ ;  /* 0x0000000807077290 */ /* 0x000fe2000fffe03f */
[----:B------:R-:W-:Y:S02]  /*03b0*/  ISETP.NE.AND.EX P1, PT, R19, RZ, PT, P1 ;  /* 0x000000ff1300720c */ /* 0x000fe40003f25310 */
[----:B------:R-:W-:-:S03]  /*03c0*/  CS2R R16, SRZ ;  /* 0x0000000000107805 */ /* 0x000fc6000001ff00 */
[----:B------:R-:W4:Y:S01]  /*03d0*/  @P0 LDC.64 R26, c[0x0][0x310] ;  /* 0x0000c400ff1a0b82 */ /* 0x000f220000000a00 */
[----:B------:R-:W-:Y:S01]  /*03e0*/  IADD3 R54, P4, R7, R2, RZ ;  /* 0x0000000207367210 */ /* 0x000fe20007f9e0ff */
[----:B--2---:R-:W-:Y:S01]  /*03f0*/  IMAD R8, R41, R12, RZ ;  /* 0x0000000c29087224 */ /* 0x004fe200078e02ff */
[C---:B------:R-:W-:Y:S01]  /*0400*/  @P2 LEA R16, P3, R40.reuse, R14, 0x2 ;  /* 0x0000000e28102211 */ /* 0x040fe200078610ff */
[----:B-1----:R-:W-:-:S04]  /*0410*/  IMAD.WIDE.U32 R4, R40, R12, UR6 ;  /* 0x0000000628047e25 */ /* 0x002fc8000f8e000c */
[----:B------:R-:W1:Y:S01]  /*0420*/  LDC.64 R48, c[0x0][0x2f0] ;  /* 0x0000bc00ff307b82 */ /* 0x000e620000000a00 */
[----:B------:R-:W-:Y:S01]  /*0430*/  HFMA2.MMA R14, -RZ, RZ, 0, 0 ;  /* 0x00000000ff0e7435 */ /* 0x000fe200000001ff */
[----:B------:R-:W-:-:S06]  /*0440*/  IADD3.X R2, R9, R3, R0, P4, !PT ;  /* 0x0000000309027210 */ /* 0x000fcc00027fe400 */
[----:B------:R-:W2:Y:S01]  /*0450*/  LDC.64 R52, c[0x0][0x2f8] ;  /* 0x0000be00ff347b82 */ /* 0x000ea20000000a00 */
[C---:B------:R-:W-:Y:S01]  /*0460*/  IMAD R8, R40.reuse, R13, R8 ;  /* 0x0000000d28087224 */ /* 0x040fe200078e0208 */
[----:B------:R-:W-:Y:S01]  /*0470*/  IADD3 R7, P5, R7, R4, RZ ;  /* 0x0000000407077210 */ /* 0x000fe20007fbe0ff */
[----:B---3--:R-:W-:Y:S01]  /*0480*/  @P0 IMAD R0, R11, UR14, R40 ;  /* 0x0000000e0b000c24 */ /* 0x008fe2000f8e0228 */
[C-C-:B------:R-:W-:Y:S01]  /*0490*/  @P2 LEA.HI.X R17, R40.reuse, R15, R41.reuse, 0x2, P3 ;  /* 0x0000000f28112211 */ /* 0x140fe200018f1429 */
[----:B------:R-:W-:Y:S01]  /*04a0*/  ULDC.64 UR4, c[0x0][0x248] ;  /* 0x0000920000047ab9 */ /* 0x000fe20000000a00 */
[----:B------:R-:W-:Y:S01]  /*04b0*/  @P1 LEA R14, P3, R40, R18, 0x2 ;  /* 0x00000012280e1211 */ /* 0x000fe200078610ff */
[----:B------:R-:W-:Y:S01]  /*04c0*/  @P0 IMAD R0, R0, R21, RZ ;  /* 0x0000001500000224 */ /* 0x000fe200078e02ff */
[----:B------:R-:W-:Y:S01]  /*04d0*/  IADD3.X R58, R9, R5, R8, P5, !PT ;  /* 0x00000005093a7210 */ /* 0x000fe20002ffe408 */
[----:B------:R-:W-:Y:S01]  /*04e0*/  IMAD R5, R41, UR4, RZ ;  /* 0x0000000429057c24 */ /* 0x000fe2000f8e02ff */
[----:B------:R-:W-:Y:S01]  /*04f0*/  MOV R15, RZ ;  /* 0x000000ff000f7202 */ /* 0x000fe20000000f00 */
[----:B0-----:R-:W-:Y:S01]  /*0500*/  @P0 IMAD R3, R0, R23, RZ ;  /* 0x0000001700030224 */ /* 0x001fe200078e02ff */
[----:B------:R-:W-:Y:S01]  /*0510*/  ISETP.GE.AND P2, PT, R21, 0x1, PT ;  /* 0x000000011500780c */ /* 0x000fe20003f46270 */
[----:B------:R-:W-:Y:S01]  /*0520*/  ULDC.64 UR6, c[0x0][0x358] ;  /* 0x0000d60000067ab9 */ /* 0x000fe20000000a00 */
[C---:B------:R-:W-:Y:S01]  /*0530*/  @P1 LEA.HI.X R15, R40.reuse, R19, R41, 0x2, P3 ;  /* 0x00000013280f1211 */ /* 0x040fe200018f1429 */
[----:B------:R-:W-:Y:S01]  /*0540*/  ULDC.64 UR8, c[0x0][0x338] ;  /* 0x0000ce0000087ab9 */ /* 0x000fe20000000a00 */
[----:B----4-:R-:W-:Y:S01]  /*0550*/  LEA R56, P3, R7, R56, 0x1 ;  /* 0x0000003807387211 */ /* 0x010fe200078608ff */
[----:B------:R-:W-:-:S04]  /*0560*/  IMAD.WIDE.U32 R24, R40, UR4, RZ ;  /* 0x0000000428187c25 */ /* 0x000fc8000f8e00ff */
[----:B------:R-:W-:Y:S01]  /*0570*/  IMAD R5, R40, UR5, R5 ;  /* 0x0000000528057c24 */ /* 0x000fe2000f8e0205 */
[----:B------:R-:W-:Y:S01]  /*0580*/  ULDC.64 UR4, c[0x0][0x378] ;  /* 0x0000de0000047ab9 */ /* 0x000fe20000000a00 */
[----:B------:R-:W-:Y:S01]  /*0590*/  LEA.HI.X R58, R7, R57, R58, 0x1, P3 ;  /* 0x00000039073a7211 */ /* 0x000fe200018f0c3a */
[----:B------:R-:W-:-:S04]  /*05a0*/  @P0 IMAD.WIDE R26, R3, 0x10, R26 ;  /* 0x00000010031a0825 */ /* 0x000fc800078e021a */
[C---:B------:R-:W-:Y:S02]  /*05b0*/  IMAD R3, R41.reuse, UR4, RZ ;  /* 0x0000000429037c24 */ /* 0x040fe4000f8e02ff */
[C---:B------:R-:W-:Y:S02]  /*05c0*/  IMAD R7, R41.reuse, UR6, RZ ;  /* 0x0000000629077c24 */ /* 0x040fe4000f8e02ff */
[----:B------:R-:W-:Y:S01]  /*05d0*/  IMAD R9, R41, UR8, RZ ;  /* 0x0000000829097c24 */ /* 0x000fe2000f8e02ff */
[----:B-1----:R-:W-:Y:S01]  /*05e0*/  LEA R48, P4, R50, R48, 0x1 ;  /* 0x0000003032307211 */ /* 0x002fe200078808ff */
[----:B------:R-:W-:Y:S01]  /*05f0*/  IMAD.WIDE.U32 R22, R40, UR4, RZ ;  /* 0x0000000428167c25 */ /* 0x000fe2000f8e00ff */
[----:B--2---:R-:W-:-:S03]  /*0600*/  LEA R52, P1, R54, R52, 0x1 ;  /* 0x0000003436347211 */ /* 0x004fc600078208ff */
[C---:B------:R-:W-:Y:S02]  /*0610*/  IMAD R3, R40.reuse, UR5, R3 ;  /* 0x0000000528037c24 */ /* 0x040fe4000f8e0203 */
[----:B------:R-:W-:-:S04]  /*0620*/  IMAD.WIDE.U32 R20, R40, UR6, RZ ;  /* 0x0000000628147c25 */ /* 0x000fc8000f8e00ff */
[C---:B------:R-:W-:Y:S02]  /*0630*/  IMAD R7, R40.reuse, UR7, R7 ;  /* 0x0000000728077c24 */ /* 0x040fe4000f8e0207 */
[----:B------:R-:W-:-:S04]  /*0640*/  IMAD.WIDE.U32 R18, R40, UR8, RZ ;  /* 0x0000000828127c25 */ /* 0x000fc8000f8e00ff */
[----:B------:R-:W-:Y:S01]  /*0650*/  IMAD R9, R40, UR9, R9 ;  /* 0x0000000928097c24 */ /* 0x000fe2000f8e0209 */
[----:B------:R-:W-:Y:S02]  /*0660*/  LEA.HI.X R50, R50, R49, R6, 0x1, P4 ;  /* 0x0000003132327211 */ /* 0x000fe400020f0c06 */
[----:B------:R-:W-:Y:S02]  /*0670*/  CS2R R44, SRZ ;  /* 0x00000000002c7805 */ /* 0x000fe4000001ff00 */
[----:B------:R-:W-:Y:S02]  /*0680*/  LEA.HI.X R54, R54, R53, R2, 0x1, P1 ;  /* 0x0000003536367211 */ /* 0x000fe400008f0c02 */
[----:B------:R-:W-:Y:S02]  /*0690*/  @!P0 CS2R R26, SRZ ;  /* 0x00000000001a8805 */ /* 0x000fe4000001ff00 */
[----:B------:R-:W-:Y:S02]  /*06a0*/  IADD3 R47, R25, R5, RZ ;  /* 0x00000005192f7210 */ /* 0x000fe40007ffe0ff */
[----:B------:R-:W-:-:S02]  /*06b0*/  IADD3 R49, R23, R3, RZ ;  /* 0x0000000317317210 */ /* 0x000fc40007ffe0ff */
[----:B------:R-:W-:Y:S02]  /*06c0*/  IADD3 R51, R21, R7, RZ ;  /* 0x0000000715337210 */ /* 0x000fe40007ffe0ff */
[----:B------:R-:W-:Y:S01]  /*06d0*/  IADD3 R53, R19, R9, RZ ;  /* 0x0000000913357210 */ /* 0x000fe20007ffe0ff */
[----:B------:R-:W-:Y:S06]  /*06e0*/  @!P2 BRA `(.L_x_18277) ;  /* 0x0000003800eca947 */ /* 0x000fec0003800000 */
[----:B------:R-:W0:Y:S01]  /*06f0*/  S2R R55, SR_TID.X ;  /* 0x0000000000377919 */ /* 0x000e220000002100 */
[----:B------:R-:W1:Y:S01]  /*0700*/  LDC R46, c[0x0][0x224] ;  /* 0x00008900ff2e7b82 */ /* 0x000e620000000800 */
[----:B------:R-:W-:Y:S01]  /*0710*/  CS2R R44, SRZ ;  /* 0x00000000002c7805 */ /* 0x000fe2000001ff00 */
[----:B------:R-:W2:Y:S01]  /*0720*/  S2R R57, SR_LANEID ;  /* 0x0000000000397919 */ /* 0x000ea20000000000 */
[----:B0-----:R-:W-:-:S07]  /*0730*/  LOP3.LUT R94, R55, 0x1f, RZ, 0xc0, !PT ;  /* 0x0000001f375e7812 */ /* 0x001fce00078ec0ff */
.L_x_18302:
[----:B------:R-:W-:Y:S01]  /*0740*/  BAR.SYNC.DEFER_BLOCKING 0x0 ;  /* 0x0000000000007b1d */ /* 0x000fe20000010000 */
[----:B------:R-:W-:Y:S02]  /*0750*/  SHF.R.S32.HI R0, RZ, 0x1f, R55 ;  /* 0x0000001fff007819 */ /* 0x000fe40000011437 */
[C---:B0-----:R-:W-:Y:S02]  /*0760*/  SHF.L.U32 R7, R55.reuse, 0x3, RZ ;  /* 0x0000000337077819 */ /* 0x041fe400000006ff */
[----:B------:R-:W-:Y:S02]  /*0770*/  SHF.L.U64.HI R11, R55, 0x3, R0 ;  /* 0x00000003370b7819 */ /* 0x000fe40000010200 */
[----:B------:R-:W-:Y:S01]  /*0780*/  IADD3 R2, P0, R48, R7, RZ ;  /* 0x0000000730027210 */ /* 0x000fe20007f1e0ff */
[----:B------:R-:W0:Y:S03]  /*0790*/  S2UR UR5, SR_CgaCtaId ;  /* 0x00000000000579c3 */ /* 0x000e260000008800 */
[----:B------:R-:W-:Y:S01]  /*07a0*/  IADD3.X R3, R50, R11, RZ, P0, !PT ;  /* 0x0000000b32037210 */ /* 0x000fe200007fe4ff */
[----:B------:R-:W-:-:S04]  /*07b0*/  UMOV UR4, 0x400 ;  /* 0x0000040000047882 */ /* 0x000fc80000000000 */
[----:B------:R-:W3:Y:S01]  /*07c0*/  LDC R0, c[0x0][0x21c] ;  /* 0x00008700ff007b82 */ /* 0x000ee20000000800 */
[----:B------:R-:W4:Y:S01]  /*07d0*/  LDG.E.64 R2, desc[UR12][R2.64] ;  /* 0x0000000c02027981 */ /* 0x000f22000c1e1b00 */
[----:B------:R-:W-:-:S04]  /*07e0*/  IADD3 R4, P0, R52, R7, RZ ;  /* 0x0000000734047210 */ /* 0x000fc80007f1e0ff */
[----:B------:R-:W-:Y:S01]  /*07f0*/  IADD3.X R5, R54, R11, RZ, P0, !PT ;  /* 0x0000000b36057210 */ /* 0x000fe200007fe4ff */
[----:B0-----:R-:W-:-:S06]  /*0800*/  ULEA UR4, UR5, UR4, 0x18 ;  /* 0x0000000405047291 */ /* 0x001fcc000f8ec03f */
[----:B------:R-:W-:-:S04]  /*0810*/  MOV R36, UR4 ;  /* 0x0000000400247c02 */ /* 0x000fc80008000f00 */
[----:B--2---:R-:W-:-:S05]  /*0820*/  LEA R9, R57, R36, 0x3 ;  /* 0x0000002439097211 */ /* 0x004fca00078e18ff */
[----:B----4-:R0:W-:Y:S01]  /*0830*/  STS.64 [R9], R2 ;  /* 0x0000000209007388 */ /* 0x0101e20000000a00 */
[----:B------:R-:W-:-:S03]  /*0840*/  NOP ;  /* 0x0000000000007918 */ /* 0x000fc60000000000 */
[----:B------:R-:W2:Y:S01]  /*0850*/  LDS.64 R12, [R9] ;  /* 0x00000000090c7984 */ /* 0x000ea20000000a00 */
[----:B------:R-:W-:Y:S06]  /*0860*/  BAR.SYNC.DEFER_BLOCKING 0x0 ;  /* 0x0000000000007b1d */ /* 0x000fec0000010000 */
[----:B------:R-:W4:Y:S01]  /*0870*/  LDG.E.64 R4, desc[UR12][R4.64] ;  /* 0x0000000c04047981 */ /* 0x000f22000c1e1b00 */
[----:B------:R-:W-:-:S04]  /*0880*/  IADD3 R6, P0, R56, R7, RZ ;  /* 0x0000000738067210 */ /* 0x000fc80007f1e0ff */
[----:B------:R-:W-:Y:S01]  /*0890*/  IADD3.X R7, R58, R11, RZ, P0, !PT ;  /* 0x0000000b3a077210 */ /* 0x000fe200007fe4ff */
[----:B----4-:R-:W-:Y:S01]  /*08a0*/  STS.64 [R9], R4 ;  /* 0x0000000409007388 */ /* 0x010fe20000000a00 */
[----:B------:R-:W-:-:S03]  /*08b0*/  NOP ;  /* 0x0000000000007918 */ /* 0x000fc60000000000 */
[----:B------:R-:W4:Y:S01]  /*08c0*/  LDS.64 R60, [R9] ;  /* 0x00000000093c7984 */ /* 0x000f220000000a00 */
[----:B------:R-:W-:Y:S06]  /*08d0*/  BAR.SYNC.DEFER_BLOCKING 0x0 ;  /* 0x0000000000007b1d */ /* 0x000fec0000010000 */
[----:B0-----:R-:W3:Y:S01]  /*08e0*/  LDG.E.64 R2, desc[UR12][R6.64] ;  /* 0x0000000c06027981 */ /* 0x001ee2000c1e1b00 */
[----:B------:R-:W-:Y:S01]  /*08f0*/  BSSY B0, `(.L_x_18278) ;  /* 0x000003b000007945 */ /* 0x000fe20003800000 */
[----:B------:R-:W-:Y:S01]  /*0900*/  HFMA2.MMA R84, -RZ, RZ, 0, 0 ;  /* 0x00000000ff547435 */ /* 0x000fe200000001ff */
[----:B------:R-:W-:Y:S01]  /*0910*/  MOV R83, RZ ;  /* 0x000000ff00537202 */ /* 0x000fe20000000f00 */
[----:B------:R-:W-:Y:S01]  /*0920*/  HFMA2.MMA R65, -RZ, RZ, 0, 0 ;  /* 0x00000000ff417435 */ /* 0x000fe200000001ff */
[----:B--2---:R-:W-:-:S02]  /*0930*/  SHF.L.U32 R89, R12, 0x10, RZ ;  /* 0x000000100c597819 */ /* 0x004fc400000006ff */
[----:B------:R-:W-:Y:S02]  /*0940*/  SHF.R.U64 R39, R12, 0x10, R13 ;  /* 0x000000100c277819 */ /* 0x000fe4000000120d */
[C-C-:B----4-:R-:W-:Y:S02]  /*0950*/  SHF.R.U64 R62, R60.reuse, 0x10, R61.reuse ;  /* 0x000000103c3e7819 */ /* 0x150fe4000000123d */
[----:B------:R-:W-:Y:S02]  /*0960*/  SHF.L.U32 R60, R60, 0x10, RZ ;  /* 0x000000103c3c7819 */ /* 0x000fe400000006ff */
[----:B------:R-:W-:Y:S02]  /*0970*/  SHF.R.U32.HI R64, RZ, 0x10, R61 ;  /* 0x00000010ff407819 */ /* 0x000fe4000001163d */
[----:B------:R-:W-:Y:S01]  /*0980*/  SHF.L.U32 R4, R61, 0x10, RZ ;  /* 0x000000103d047819 */ /* 0x000fe200000006ff */
[----:B-----5:R-:W-:Y:S01]  /*0990*/  FADD.FTZ R60, R60, R43 ;  /* 0x0000002b3c3c7221 */ /* 0x020fe20000010000 */
[----:B------:R-:W-:-:S02]  /*09a0*/  SHF.L.U32 R62, R62, 0x10, RZ ;  /* 0x000000103e3e7819 */ /* 0x000fc400000006ff */
[----:B------:R-:W-:Y:S01]  /*09b0*/  SHF.L.U32 R64, R64, 0x10, RZ ;  /* 0x0000001040407819 */ /* 0x000fe200000006ff */
[--C-:B------:R-:W-:Y:S01]  /*09c0*/  FADD.FTZ R59, R4, R43.reuse ;  /* 0x0000002b043b7221 */ /* 0x100fe20000010000 */
[----:B------:R-:W-:Y:S01]  /*09d0*/  FSETP.GTU.FTZ.AND P2, PT, R60, 20, PT ;  /* 0x41a000003c00780b */ /* 0x000fe20003f5c000 */
[--C-:B------:R-:W-:Y:S02]  /*09e0*/  FADD.FTZ R62, R62, R43.reuse ;  /* 0x0000002b3e3e7221 */ /* 0x100fe40000010000 */
[----:B------:R-:W-:Y:S01]  /*09f0*/  FADD.FTZ R64, R64, R43 ;  /* 0x0000002b40407221 */ /* 0x000fe20000010000 */
[----:B------:R-:W-:Y:S02]  /*0a00*/  FSETP.GTU.FTZ.AND P0, PT, R59, 20, PT ;  /* 0x41a000003b00780b */ /* 0x000fe40003f1c000 */
[----:B------:R-:W-:Y:S02]  /*0a10*/  FSETP.GTU.FTZ.AND P3, PT, R62, 20, PT ;  /* 0x41a000003e00780b */ /* 0x000fe40003f7c000 */
[----:B------:R-:W-:Y:S01]  /*0a20*/  FSETP.GTU.FTZ.AND P1, PT, R64, 20, PT ;  /* 0x41a000004000780b */ /* 0x000fe20003f3c000 */
[----:B---3--:R-:W-:Y:S01]  /*0a30*/  STS.64 [R9], R2 ;  /* 0x0000000209007388 */ /* 0x008fe20000000a00 */
[----:B------:R-:W-:-:S03]  /*0a40*/  NOP ;  /* 0x0000000000007918 */ /* 0x000fc60000000000 */
[----:B------:R-:W0:Y:S02]  /*0a50*/  LDS.64 R10, [R9] ;  /* 0x00000000090a7984 */ /* 0x000e240000000a00 */
[C---:B0-----:R-:W-:Y:S02]  /*0a60*/  SHF.L.U32 R79, R10.reuse, 0x10, RZ ;  /* 0x000000100a4f7819 */ /* 0x041fe400000006ff */
[--C-:B------:R-:W-:Y:S02]  /*0a70*/  SHF.R.U64 R3, R10, 0x10, R11.reuse ;  /* 0x000000100a037819 */ /* 0x100fe4000000120b */
[----:B------:R-:W-:Y:S02]  /*0a80*/  SHF.L.U32 R35, R11, 0x10, RZ ;  /* 0x000000100b237819 */ /* 0x000fe400000006ff */
[----:B------:R-:W-:Y:S01]  /*0a90*/  SHF.R.U32.HI R2, RZ, 0x10, R11 ;  /* 0x00000010ff027819 */ /* 0x000fe2000001160b */
        /* <DEDUP_REMOVED lines=32> */
.L_x_18279:
[----:B------:R-:W-:Y:S05]  /*0ca0*/  BSYNC B0 ;  /* 0x0000000000007941 */ /* 0x000fea0003800000 */
.L_x_18278:
        /* <DEDUP_REMOVED lines=33> */
.L_x_18281:
[----:B------:R-:W-:Y:S05]  /*0ec0*/  BSYNC B0 ;  /* 0x0000000000007941 */ /* 0x000fea0003800000 */
.L_x_18280:
        /* <DEDUP_REMOVED lines=33> */
.L_x_18283:
[----:B------:R-:W-:Y:S05]  /*10e0*/  BSYNC B0 ;  /* 0x0000000000007941 */ /* 0x000fea0003800000 */
.L_x_18282:
        /* <DEDUP_REMOVED lines=33> */
.L_x_18285:
[----:B------:R-:W-:Y:S05]  /*1300*/  BSYNC B0 ;  /* 0x0000000000007941 */ /* 0x000fea0003800000 */
.L_x_18284:
[----:B------:R-:W-:Y:S01]  /*1310*/  ISETP.GE.AND P0, PT, R0, 0x1, PT ;  /* 0x000000010000780c */ /* 0x000fe20003f06270 */
[----:B------:R-:W-:Y:S01]  /*1320*/  BAR.SYNC.DEFER_BLOCKING 0x0 ;  /* 0x0000000000007b1d */ /* 0x000fe20000010000 */
[----:B------:R-:W-:Y:S01]  /*1330*/  SHF.L.U32 R39, R39, 0x10, RZ ;  /* 0x0000001027277819 */ /* 0x000fe200000006ff */
[----:B------:R-:W-:Y:S01]  /*1340*/  HFMA2.MMA R66, -RZ, RZ, 0, 0 ;  /* 0x00000000ff427435 */ /* 0x000fe200000001ff */
[----:B------:R-:W-:Y:S01]  /*1350*/  SHF.L.U32 R76, R3, 0x10, RZ ;  /* 0x00000010034c7819 */ /* 0x000fe200000006ff */
[C---:B------:R-:W-:Y:S01]  /*1360*/  FFMA.FTZ R3, R79.reuse, R89, R44 ;  /* 0x000000594f037223 */ /* 0x040fe2000001002c */
[----:B------:R-:W-:Y:S01]  /*1370*/  SHF.R.U32.HI R63, RZ, 0x10, R13 ;  /* 0x00000010ff3f7819 */ /* 0x000fe2000001160d */
[-C--:B------:R-:W-:Y:S01]  /*1380*/  FMUL.FTZ R61, R79, R42.reuse ;  /* 0x0000002a4f3d7220 */ /* 0x080fe20000410000 */
[----:B------:R-:W-:Y:S01]  /*1390*/  SHF.L.U32 R38, R13, 0x10, RZ ;  /* 0x000000100d267819 */ /* 0x000fe200000006ff */
[----:B------:R-:W-:Y:S01]  /*13a0*/  FFMA.FTZ R4, R76, R39, R3 ;  /* 0x000000274c047223 */ /* 0x000fe20000010003 */
[----:B------:R-:W-:Y:S01]  /*13b0*/  SHF.L.U32 R37, R63, 0x10, RZ ;  /* 0x000000103f257819 */ /* 0x000fe200000006ff */
[C---:B------:R-:W-:Y:S01]  /*13c0*/  FMUL.FTZ R67, R35.reuse, R42 ;  /* 0x0000002a23437220 */ /* 0x040fe20000410000 */
[----:B------:R-:W-:Y:S01]  /*13d0*/  SHF.L.U32 R34, R2, 0x10, RZ ;  /* 0x0000001002227819 */ /* 0x000fe200000006ff */
[----:B------:R-:W-:Y:S01]  /*13e0*/  FFMA.FTZ R3, R35, R38, R4 ;  /* 0x0000002623037223 */ /* 0x000fe20000010004 */
[----:B------:R-:W-:-:S03]  /*13f0*/  FMUL.FTZ R85, R76, R42 ;  /* 0x0000002a4c557220 */ /* 0x000fc60000410000 */
[C---:B------:R-:W-:Y:S01]  /*1400*/  FMUL.FTZ R86, R34.reuse, R42 ;  /* 0x0000002a22567220 */ /* 0x040fe20000410000 */
[----:B------:R-:W-:Y:S01]  /*1410*/  FFMA.FTZ R44, R34, R37, R3 ;  /* 0x00000025222c7223 */ /* 0x000fe20000010003 */
[----:B------:R-:W-:Y:S06]  /*1420*/  @!P0 BRA `(.L_x_18286) ;  /* 0x0000002400bc8947 */ /* 0x000fec0003800000 */
[C---:B-1----:R-:W-:Y:S01]  /*1430*/  IADD3 R6, R46.reuse, -0x1, RZ ;  /* 0xffffffff2e067810 */ /* 0x042fe20007ffe0ff */
[----:B------:R-:W-:Y:S01]  /*1440*/  ULDC.64 UR4, c[0x0][0x230] ;  /* 0x00008c0000047ab9 */ /* 0x000fe20000000a00 */
[----:B------:R-:W-:Y:S01]  /*1450*/  IADD3 R3, R46, -0x2, RZ ;  /* 0xfffffffe2e037810 */ /* 0x000fe20007ffe0ff */
[----:B------:R-:W0:Y:S01]  /*1460*/  LDC.64 R4, c[0x0][0x2e0] ;  /* 0x0000b800ff047b82 */ /* 0x000e220000000a00 */
[----:B------:R-:W-:Y:S01]  /*1470*/  LEA.HI R7, R6, R6, RZ, 0x1 ;  /* 0x0000000606077211 */ /* 0x000fe200078f08ff */
[----:B------:R-:W-:-:S04]  /*1480*/  IMAD.WIDE.U32 R10, R40, UR4, RZ ;  /* 0x00000004280a7c25 */ /* 0x000fc8000f8e00ff */
[----:B------:R-:W-:Y:S01]  /*1490*/  FADD.FTZ R76, R76, R76 ;  /* 0x0000004c4c4c7221 */ /* 0x000fe20000010000 */
[----:B------:R-:W-:Y:S01]  /*14a0*/  FADD.FTZ R78, R35, R35 ;  /* 0x00000023234e7221 */ /* 0x000fe20000010000 */
[----:B------:R-:W-:Y:S01]  /*14b0*/  LOP3.LUT R7, R7, 0xfffffe, RZ, 0xc0, !PT ;  /* 0x00fffffe07077812 */ /* 0x000fe200078ec0ff */
[----:B------:R-:W-:Y:S02]  /*14c0*/  IMAD R69, R3, R0, RZ ;  /* 0x0000000003457224 */ /* 0x000fe400078e02ff */
[----:B------:R-:W-:Y:S01]  /*14d0*/  FADD.FTZ R0, R79, R79 ;  /* 0x0000004f4f007221 */ /* 0x000fe20000010000 */
[----:B------:R-:W1:Y:S01]  /*14e0*/  LDC.64 R2, c[0x0][0x2d8] ;  /* 0x0000b600ff027b82 */ /* 0x000e620000000a00 */
[----:B------:R-:W-:Y:S01]  /*14f0*/  IADD3 R87, R6, -R7, RZ ;  /* 0x8000000706577210 */ /* 0x000fe20007ffe0ff */
[----:B------:R-:W-:Y:S02]  /*1500*/  IMAD R7, R41, UR4, RZ ;  /* 0x0000000429077c24 */ /* 0x000fe4000f8e02ff */
[----:B------:R-:W-:Y:S01]  /*1510*/  FADD.FTZ R79, R34, R34 ;  /* 0x00000022224f7221 */ /* 0x000fe20000010000 */
[----:B------:R-:W-:Y:S01]  /*1520*/  IMAD.WIDE R68, R69, 0x10, R26 ;  /* 0x0000001045447825 */ /* 0x000fe200078e021a */
[----:B------:R-:W-:-:S02]  /*1530*/  MOV R80, R36 ;  /* 0x0000002400507202 */ /* 0x000fc40000000f00 */
[----:B------:R-:W-:Y:S01]  /*1540*/  MOV R84, RZ ;  /* 0x000000ff00547202 */ /* 0x000fe20000000f00 */
[C---:B------:R-:W-:Y:S01]  /*1550*/  IMAD R77, R40.reuse, UR5, R7 ;  /* 0x00000005284d7c24 */ /* 0x040fe2000f8e0207 */
[----:B------:R-:W2:Y:S01]  /*1560*/  LDC.64 R8, c[0x0][0x2d0] ;  /* 0x0000b400ff087b82 */ /* 0x000ea20000000a00 */
[----:B------:R-:W-:Y:S01]  /*1570*/  ULDC.64 UR4, c[0x0][0x268] ;  /* 0x00009a0000047ab9 */ /* 0x000fe20000000a00 */
[----:B------:R-:W-:Y:S01]  /*1580*/  IADD3 R82, R55, 0x200, RZ ;  /* 0x0000020037527810 */ /* 0x000fe20007ffe0ff */
[----:B------:R-:W-:Y:S01]  /*1590*/  IMAD R71, R41, UR4, RZ ;  /* 0x0000000429477c24 */ /* 0x000fe2000f8e02ff */
[----:B------:R-:W-:Y:S01]  /*15a0*/  IADD3 R70, R11, R77, RZ ;  /* 0x0000004d0b467210 */ /* 0x000fe20007ffe0ff */
[C---:B------:R-:W-:Y:S01]  /*15b0*/  IMAD.WIDE.U32 R6, R40.reuse, UR4, RZ ;  /* 0x0000000428067c25 */ /* 0x040fe2000f8e00ff */
[----:B------:R-:W-:Y:S01]  /*15c0*/  SHF.L.U32 R87, R87, 0x8, RZ ;  /* 0x0000000857577819 */ /* 0x000fe200000006ff */
[----:B------:R-:W-:Y:S01]  /*15d0*/  UMOV UR4, URZ ;  /* 0x0000003f00047c82 */ /* 0x000fe20008000000 */
[----:B------:R-:W3:Y:S01]  /*15e0*/  LDC.64 R28, c[0x0][0x238] ;  /* 0x00008e00ff1c7b82 */ /* 0x000ee20000000a00 */
[----:B------:R-:W-:Y:S01]  /*15f0*/  IMAD R81, R40, UR5, R71 ;  /* 0x0000000528517c24 */ /* 0x000fe2000f8e0247 */
[----:B0-----:R-:W-:Y:S01]  /*1600*/  LEA R75, P2, R6, R4, 0x3 ;  /* 0x00000004064b7211 */ /* 0x001fe200078418ff */
[----:B------:R-:W-:-:S03]  /*1610*/  ULDC UR5, c[0x0][0x224] ;  /* 0x0000890000057ab9 */ /* 0x000fc60000000800 */
[----:B------:R-:W-:Y:S02]  /*1620*/  IADD3 R72, R7, R81, RZ ;  /* 0x0000005107487210 */ /* 0x000fe40007ffe0ff */
[----:B------:R-:W0:Y:S01]  /*1630*/  LDC.64 R30, c[0x0][0x250] ;  /* 0x00009400ff1e7b82 */ /* 0x000e220000000a00 */
[----:B-1----:R-:W-:Y:S02]  /*1640*/  LEA R77, P1, R24, R2, 0x3 ;  /* 0x00000002184d7211 */ /* 0x002fe400078218ff */
[----:B------:R-:W-:Y:S02]  /*1650*/  LEA.HI.X R72, R6, R5, R72, 0x3, P2 ;  /* 0x0000000506487211 */ /* 0x000fe400010f1c48 */
[----:B------:R-:W-:Y:S02]  /*1660*/  LEA.HI.X R74, R24, R3, R47, 0x3, P1 ;  /* 0x00000003184a7211 */ /* 0x000fe400008f1c2f */
[----:B------:R-:W-:Y:S01]  /*1670*/  ISETP.NE.AND P1, PT, R55, RZ, PT ;  /* 0x000000ff3700720c */ /* 0x000fe20003f25270 */
[----:B------:R-:W1:Y:S01]  /*1680*/  LDC.64 R32, c[0x0][0x270] ;  /* 0x00009c00ff207b82 */ /* 0x000e620000000a00 */
[----:B--2---:R-:W-:-:S02]  /*1690*/  LEA R73, P0, R10, R8, 0x3 ;  /* 0x000000080a497211 */ /* 0x004fc400078018ff */
[----:B------:R-:W-:Y:S02]  /*16a0*/  ISETP.NE.AND P2, PT, R55, 0x1f, PT ;  /* 0x0000001f3700780c */ /* 0x000fe40003f45270 */
[----:B------:R-:W-:Y:S02]  /*16b0*/  LEA.HI.X R70, R10, R9, R70, 0x3, P0 ;  /* 0x000000090a467211 */ /* 0x000fe400000f1c46 */
[----:B------:R-:W-:Y:S01]  /*16c0*/  MOV R81, R36 ;  /* 0x0000002400517202 */ /* 0x000fe20000000f00 */
[----:B------:R-:W2:Y:S01]  /*16d0*/  LDC R71, c[0x0][0x224] ;  /* 0x00008900ff477b82 */ /* 0x000ea20000000800 */
[----:B---3--:R-:W-:-:S07]  /*16e0*/  SHF.L.U64.HI R29, R28, 0x3, R29 ;  /* 0x000000031c1d7819 */ /* 0x008fce000001021d */
[----:B------:R-:W3:Y:S01]  /*16f0*/  LDC R95, c[0x0][0x21c] ;  /* 0x00008700ff5f7b82 */ /* 0x000ee20000000800 */
[----:B0-----:R-:W-:Y:S02]  /*1700*/  SHF.L.U64.HI R31, R30, 0x3, R31 ;  /* 0x000000031e1f7819 */ /* 0x001fe4000001021f */
[----:B-1----:R-:W-:-:S07]  /*1710*/  SHF.L.U64.HI R33, R32, 0x3, R33 ;  /* 0x0000000320217819 */ /* 0x002fce0000010221 */
.L_x_18301:
        /* <DEDUP_REMOVED lines=30> */
[-C--:B------:R-:W-:Y:S01]  /*1900*/  FMUL.FTZ R90, R35, R59.reuse ;  /* 0x0000003b235a7220 */ /* 0x080fe20000410000 */
[----:B------:R-:W-:-:S06]  /*1910*/  FMUL.FTZ R92, R91, R59 ;  /* 0x0000003b5b5c7220 */ /* 0x000fcc0000410000 */
[----:B------:R-:W4:Y:S01]  /*1920*/  MUFU.EX2 R88, R88 ;  /* 0x0000005800587308 */ /* 0x000f220000000800 */
[----:B------:R-:W-:-:S07]  /*1930*/  FMUL.RZ R98, R90, 0.15915493667125701904 ;  /* 0x3e22f9835a627820 */ /* 0x000fce000040c000 */
[----:B------:R2:W3:Y:S01]  /*1940*/  MUFU.COS R97, R96 ;  /* 0x0000006000617308 */ /* 0x0004e20000000000 */
[----:B-1----:R-:W-:Y:S02]  /*1950*/  @P0 MOV R2, R68 ;  /* 0x0000004400020202 */ /* 0x002fe40000000f00 */
[----:B------:R-:W-:Y:S01]  /*1960*/  @P0 MOV R3, R69 ;  /* 0x0000004500030202 */ /* 0x000fe20000000f00 */
[----:B------:R-:W-:Y:S06]  /*1970*/  BAR.SYNC.DEFER_BLOCKING 0x0 ;  /* 0x0000000000007b1d */ /* 0x000fec0000010000 */
[----:B------:R-:W-:Y:S01]  /*1980*/  MUFU.EX2 R92, R92 ;  /* 0x0000005c005c7308 */ /* 0x000fe20000000800 */
[----:B----4-:R-:W-:Y:S01]  /*1990*/  FMUL.FTZ R90, R88, R93 ;  /* 0x0000005d585a7220 */ /* 0x010fe20000410000 */
[----:B------:R-:W-:-:S06]  /*19a0*/  FMUL.FTZ R91, R91, R64 ;  /* 0x000000405b5b7220 */ /* 0x000fcc0000410000 */
[----:B------:R-:W1:Y:S01]  /*19b0*/  MUFU.SIN R101, R98 ;  /* 0x0000006200657308 */ /* 0x000e620000000400 */
[----:B--2---:R-:W-:Y:S01]  /*19c0*/  FMUL.FTZ R96, R89, R60 ;  /* 0x0000003c59607220 */ /* 0x004fe20000410000 */
[----:B---3--:R-:W-:Y:S01]  /*19d0*/  FMUL.FTZ R89, R88, R97 ;  /* 0x0000006158597220 */ /* 0x008fe20000410000 */
[----:B------:R-:W-:-:S05]  /*19e0*/  FMUL.FTZ R88, RZ, R90 ;  /* 0x0000005aff587220 */ /* 0x000fca0000410000 */
[----:B------:R-:W2:Y:S01]  /*19f0*/  MUFU.COS R103, R98 ;  /* 0x0000006200677308 */ /* 0x000ea20000000000 */
[----:B------:R3:W5:Y:S01]  /*1a00*/  @P0 LDG.E.64 R10, desc[UR12][R2.64+0x8] ;  /* 0x0000080c020a0981 */ /* 0x000762000c1e1b00 */
[----:B------:R-:W-:Y:S01]  /*1a10*/  FFMA.FTZ R88, R89, R96, -R88 ;  /* 0x0000006059587223 */ /* 0x000fe20000010858 */
[----:B---3--:R-:W-:-:S04]  /*1a20*/  FMUL.FTZ R2, R35, R64 ;  /* 0x0000004023027220 */ /* 0x008fc80000410000 */
[----:B------:R-:W-:Y:S01]  /*1a30*/  FMUL.RZ R99, R2, 0.15915493667125701904 ;  /* 0x3e22f98302637820 */ /* 0x000fe2000040c000 */
[----:B------:R-:W-:Y:S01]  /*1a40*/  FMUL.FTZ R2, R90, R96 ;  /* 0x000000605a027220 */ /* 0x000fe20000410000 */
[----:B------:R-:W-:Y:S01]  /*1a50*/  MUFU.EX2 R91, R91 ;  /* 0x0000005b005b7308 */ /* 0x000fe20000000800 */
[----:B-1----:R-:W-:Y:S02]  /*1a60*/  FMUL.FTZ R101, R92, R101 ;  /* 0x000000655c657220 */ /* 0x002fe40000410000 */
[----:B------:R-:W-:-:S05]  /*1a70*/  FFMA.FTZ R2, RZ, R89, R2 ;  /* 0x00000059ff027223 */ /* 0x000fca0000010002 */
[----:B------:R-:W1:Y:S01]  /*1a80*/  MUFU.SIN R102, R99 ;  /* 0x0000006300667308 */ /* 0x000e620000000400 */
[----:B------:R-:W-:Y:S01]  /*1a90*/  FFMA.FTZ R88, R39, R62, R88 ;  /* 0x0000003e27587223 */ /* 0x000fe20000010058 */
[----:B------:R-:W-:Y:S01]  /*1aa0*/  FADD.FTZ R2, RZ, R2 ;  /* 0x00000002ff027221 */ /* 0x000fe20000010000 */
[----:B------:R-:W-:-:S05]  /*1ab0*/  @P2 MOV R3, 0x400 ;  /* 0x0000040000032802 */ /* 0x000fca0000000f00 */
[----:B------:R-:W3:Y:S01]  /*1ac0*/  MUFU.COS R100, R99 ;  /* 0x0000006300647308 */ /* 0x000ee20000000000 */
[----:B--2---:R-:W-:Y:S01]  /*1ad0*/  FMUL.FTZ R103, R92, R103 ;  /* 0x000000675c677220 */ /* 0x004fe20000410000 */
[C---:B------:R-:W-:Y:S01]  /*1ae0*/  FMUL.FTZ R97, R101.reuse, R88 ;  /* 0x0000005865617220 */ /* 0x040fe20000410000 */
[----:B------:R-:W-:Y:S01]  /*1af0*/  FMUL.FTZ R92, R101, R2 ;  /* 0x00000002655c7220 */ /* 0x000fe20000410000 */
[----:B0-----:R-:W-:Y:S01]  /*1b00*/  @P2 LEA R36, R104, R3, 0x18 ;  /* 0x0000000368242211 */ /* 0x001fe200078ec0ff */
[----:B------:R-:W-:Y:S01]  /*1b10*/  FMUL.FTZ R3, R9, R90 ;  /* 0x0000005a09037220 */ /* 0x000fe20000410000 */
[C---:B------:R-:W-:Y:S01]  /*1b20*/  FFMA.FTZ R97, R103.reuse, R2, R97 ;  /* 0x0000000267617223 */ /* 0x040fe20000010061 */
[----:B------:R-:W-:Y:S01]  /*1b30*/  FFMA.FTZ R93, R103, R88, -R92 ;  /* 0x00000058675d7223 */ /* 0x000fe2000001085c */
[C---:B------:R-:W-:Y:S01]  /*1b40*/  FMUL.FTZ R88, R8.reuse, R90 ;  /* 0x0000005a08587220 */ /* 0x040fe20000410000 */
[-C--:B------:R-:W-:Y:S01]  /*1b50*/  FFMA.FTZ R2, R8, R89.reuse, -R3 ;  /* 0x0000005908027223 */ /* 0x080fe20000010803 */
[----:B-1----:R-:W-:Y:S01]  /*1b60*/  FMUL.FTZ R102, R91, R102 ;  /* 0x000000665b667220 */ /* 0x002fe20000410000 */
[----:B------:R-:W-:Y:S01]  /*1b70*/  FADD.FTZ R97, RZ, R97 ;  /* 0x00000061ff617221 */ /* 0x000fe20000010000 */
[----:B------:R-:W-:Y:S01]  /*1b80*/  FFMA.FTZ R88, R9, R89, R88 ;  /* 0x0000005909587223 */ /* 0x000fe20000010058 */
[----:B------:R-:W-:Y:S01]  /*1b90*/  FMUL.FTZ R92, R101, R2 ;  /* 0x00000002655c7220 */ /* 0x000fe20000410000 */
[----:B------:R-:W-:Y:S01]  /*1ba0*/  FFMA.FTZ R93, R38, R59, R93 ;  /* 0x0000003b265d7223 */ /* 0x000fe2000001005d */
[----:B------:R-:W-:Y:S01]  /*1bb0*/  FMUL.FTZ R3, R102, R97 ;  /* 0x0000006166037220 */ /* 0x000fe20000410000 */
[----:B---3--:R-:W-:Y:S01]  /*1bc0*/  FMUL.FTZ R100, R91, R100 ;  /* 0x000000645b647220 */ /* 0x008fe20000410000 */
[-C--:B------:R-:W-:Y:S01]  /*1bd0*/  FFMA.FTZ R91, R103, R88.reuse, R92 ;  /* 0x00000058675b7223 */ /* 0x080fe2000001005c */
[----:B------:R-:W-:-:S02]  /*1be0*/  FMUL.FTZ R88, R101, R88 ;  /* 0x0000005865587220 */ /* 0x000fc40000410000 */
[----:B------:R-:W-:Y:S01]  /*1bf0*/  FFMA.FTZ R92, R100, R93, -R3 ;  /* 0x0000005d645c7223 */ /* 0x000fe20000010803 */
[----:B------:R-:W-:Y:S01]  /*1c00*/  @P2 LEA R3, R55, R36, 0x3 ;  /* 0x0000002437032211 */ /* 0x000fe200078e18ff */
[----:B------:R-:W-:-:S05]  /*1c10*/  FFMA.FTZ R111, R103, R2, -R88 ;  /* 0x00000002676f7223 */ /* 0x000fca0000010858 */
[----:B------:R-:W0:Y:S01]  /*1c20*/  @P2 LDS.64 R2, [R3+0x1568] ;  /* 0x0015680003022984 */ /* 0x000e220000000a00 */
[----:B------:R-:W-:-:S04]  /*1c30*/  FMUL.FTZ R98, R102, R93 ;  /* 0x0000005d66627220 */ /* 0x000fc80000410000 */
[----:B------:R-:W-:Y:S01]  /*1c40*/  FFMA.FTZ R98, R100, R97, R98 ;  /* 0x0000006164627223 */ /* 0x000fe20000010062 */
[----:B------:R-:W-:Y:S01]  /*1c50*/  FMUL.FTZ R93, R102, R91 ;  /* 0x0000005b665d7220 */ /* 0x000fe20000410000 */
[----:B------:R-:W-:Y:S02]  /*1c60*/  FFMA.FTZ R109, R37, R64, R92 ;  /* 0x00000040256d7223 */ /* 0x000fe4000001005c */
        /* <DEDUP_REMOVED lines=10> */
.L_x_18288:
[----:B------:R-:W-:Y:S05]  /*1d10*/  BSYNC B0 ;  /* 0x0000000000007941 */ /* 0x000fea0003800000 */
.L_x_18287:
[----:B------:R-:W3:Y:S01]  /*1d20*/  SHFL.UP PT, R97, R109, 0x1, RZ ;  /* 0x042000006d617989 */ /* 0x000ee200000e00ff */
[-C--:B-1----:R-:W-:Y:S01]  /*1d30*/  FMUL.FTZ R88, R102, R111.reuse ;  /* 0x0000006f66587220 */ /* 0x082fe20000410000 */
[C---:B------:R-:W-:Y:S01]  /*1d40*/  FFMA.FTZ R111, R100.reuse, R111, -R93 ;  /* 0x0000006f646f7223 */ /* 0x040fe2000001085d */
        /* <DEDUP_REMOVED lines=18> */
[-C--:B----4-:R-:W-:Y:S02]  /*1e70*/  FMUL.FTZ R104, R88, R91.reuse ;  /* 0x0000005b58687220 */ /* 0x090fe40000410000 */
[----:B------:R-:W-:Y:S01]  /*1e80*/  @P0 FADD.FTZ R110, R110, R93 ;  /* 0x0000005d6e6e0221 */ /* 0x000fe20000010000 */
[-C--:B0-----:R-:W-:Y:S01]  /*1e90*/  FMUL.FTZ R98, R88, R92.reuse ;  /* 0x0000005c58627220 */ /* 0x081fe20000410000 */
        /* <DEDUP_REMOVED lines=17> */
[C---:B------:R-:W-:Y:S01]  /*1fb0*/  FFMA.FTZ R92, R111.reuse, R92, R97 ;  /* 0x0000005c6f5c7223 */ /* 0x040fe20000010061 */
[----:B------:R-:W-:Y:S01]  /*1fc0*/  @P0 FADD.FTZ R110, R110, R99 ;  /* 0x000000636e6e0221 */ /* 0x000fe20000010000 */
[----:B------:R-:W0:Y:S01]  /*1fd0*/  SHFL.UP PT, R97, R109, 0x4, RZ ;  /* 0x048000006d617989 */ /* 0x000e2200000e00ff */
[----:B------:R-:W-:-:S02]  /*1fe0*/  @P0 FFMA.FTZ R111, R111, R88, -R91 ;  /* 0x000000586f6f0223 */ /* 0x000fc4000001085b */
        /* <DEDUP_REMOVED lines=9> */
[----:B------:R-:W-:Y:S02]  /*2080*/  FFMA.FTZ R104, R111, R97, -R104 ;  /* 0x000000616f687223 */ /* 0x000fe40000010868 */
[----:B------:R-:W-:Y:S01]  /*2090*/  @P0 FADD.FTZ R110, R110, R99 ;  /* 0x000000636e6e0221 */ /* 0x000fe20000010000 */
[----:B------:R-:W-:Y:S01]  /*20a0*/  FMUL.FTZ R99, R79, R107 ;  /* 0x0000006b4f637220 */ /* 0x000fe20000410000 */
[CC--:B----4-:R-:W-:Y:S01]  /*20b0*/  FMUL.FTZ R93, R92.reuse, R91.reuse ;  /* 0x0000005b5c5d7220 */ /* 0x0d0fe20000410000 */
[----:B------:R-:W-:Y:S01]  /*20c0*/  FFMA.FTZ R91, R111, R91, R98 ;  /* 0x0000005b6f5b7223 */ /* 0x000fe20000010062 */
[----:B------:R-:W-:Y:S02]  /*20d0*/  @P0 FADD.FTZ R109, R109, R104 ;  /* 0x000000686d6d0221 */ /* 0x000fe40000010000 */
[----:B------:R-:W-:Y:S01]  /*20e0*/  @P0 FFMA.FTZ R111, R111, R88, -R93 ;  /* 0x000000586f6f0223 */ /* 0x000fe2000001085d */
[----:B------:R-:W-:Y:S01]  /*20f0*/  FMUL.FTZ R93, R5, R6 ;  /* 0x00000006055d7220 */ /* 0x000fe20000410000 */
[----:B------:R-:W0:Y:S01]  /*2100*/  SHFL.UP PT, R88, R110, 0x8, RZ ;  /* 0x050000006e587989 */ /* 0x000e2200000e00ff */
[----:B------:R-:W-:-:S02]  /*2110*/  FSEL R5, R92, R91, !P0 ;  /* 0x0000005b5c057208 */ /* 0x000fc40004000000 */
[----:B------:R-:W-:Y:S01]  /*2120*/  FFMA.FTZ R93, R4, R7, R93 ;  /* 0x00000007045d7223 */ /* 0x000fe2000001005d */
[----:B------:R-:W1:Y:S01]  /*2130*/  SHFL.UP PT, R92, R109, 0x8, RZ ;  /* 0x050000006d5c7989 */ /* 0x000e6200000e00ff */
[----:B------:R-:W-:Y:S02]  /*2140*/  ISETP.GE.AND P0, PT, R57, 0x8, PT ;  /* 0x000000083900780c */ /* 0x000fe40003f06270 */
[-C--:B------:R-:W-:Y:S01]  /*2150*/  FMUL.FTZ R97, R79, R93.reuse ;  /* 0x0000005d4f617220 */ /* 0x080fe20000410000 */
[----:B------:R-:W3:Y:S01]  /*2160*/  SHFL.UP PT, R4, R111, 0x8, RZ ;  /* 0x050000006f047989 */ /* 0x000ee200000e00ff */
[----:B------:R-:W-:Y:S02]  /*2170*/  FMUL.FTZ R98, R78, R93 ;  /* 0x0000005d4e627220 */ /* 0x000fe40000410000 */
[-C--:B------:R-:W-:Y:S01]  /*2180*/  FMUL.FTZ R91, R100, R97.reuse ;  /* 0x00000061645b7220 */ /* 0x080fe20000410000 */
[----:B------:R-:W4:Y:S01]  /*2190*/  SHFL.UP PT, R6, R5, 0x8, RZ ;  /* 0x0500000005067989 */ /* 0x000f2200000e00ff */
[----:B------:R-:W-:-:S02]  /*21a0*/  FMUL.FTZ R7, R102, R97 ;  /* 0x0000006166077220 */ /* 0x000fc40000410000 */
[-C--:B------:R-:W-:Y:S02]  /*21b0*/  FFMA.FTZ R91, -R102, R99.reuse, -R91 ;  /* 0x00000063665b7223 */ /* 0x080fe4000001095b */
[----:B------:R-:W-:Y:S02]  /*21c0*/  FFMA.FTZ R7, R100, R99, -R7 ;  /* 0x0000006364077223 */ /* 0x000fe40000010807 */
[----:B------:R-:W-:Y:S02]  /*21d0*/  FADD.FTZ R112, -R98, R91 ;  /* 0x0000005b62707221 */ /* 0x000fe40000010100 */
[----:B------:R-:W-:Y:S02]  /*21e0*/  FADD.FTZ R108, R106, R7 ;  /* 0x000000076a6c7221 */ /* 0x000fe40000010000 */
[----:B------:R-:W-:Y:S01]  /*21f0*/  FMUL.FTZ R114, R101, -R112 ;  /* 0x8000007065727220 */ /* 0x000fe20000410000 */
[----:B0-----:R-:W-:-:S03]  /*2200*/  FMUL.FTZ R104, R5, R88 ;  /* 0x0000005805687220 */ /* 0x001fc60000410000 */
[----:B------:R-:W-:Y:S01]  /*2210*/  FFMA.FTZ R91, R103, R108, -R114 ;  /* 0x0000006c675b7223 */ /* 0x000fe20000010872 */
[-C--:B-1----:R-:W-:Y:S01]  /*2220*/  FFMA.FTZ R104, R111, R92.reuse, -R104 ;  /* 0x0000005c6f687223 */ /* 0x082fe20000010868 */
[----:B------:R-:W-:Y:S01]  /*2230*/  FMUL.FTZ R92, R5, R92 ;  /* 0x0000005c055c7220 */ /* 0x000fe20000410000 */
[----:B------:R-:W-:Y:S01]  /*2240*/  FMUL.FTZ R114, R101, -R108 ;  /* 0x8000006c65727220 */ /* 0x000fe20000410000 */
[----:B---3--:R-:W-:Y:S02]  /*2250*/  FMUL.FTZ R105, R5, R4 ;  /* 0x0000000405697220 */ /* 0x008fe40000410000 */
[----:B------:R-:W-:Y:S01]  /*2260*/  FFMA.FTZ R113, R111, R88, R92 ;  /* 0x000000586f717223 */ /* 0x000fe2000001005c */
        /* <DEDUP_REMOVED lines=9> */
[----:B------:R-:W0:Y:S01]  /*2300*/  SHFL.UP PT, R115, R110, 0x10, RZ ;  /* 0x060000006e737989 */ /* 0x000e2200000e00ff */
[C---:B------:R-:W-:Y:S01]  /*2310*/  FFMA.FTZ R114, R100.reuse, -R3, R105 ;  /* 0x8000000364727223 */ /* 0x040fe20000010069 */
[----:B------:R-:W-:Y:S01]  /*2320*/  FFMA.FTZ R92, R100, R2, -R7 ;  /* 0x00000002645c7223 */ /* 0x000fe20000010807 */
[----:B------:R-:W-:Y:S01]  /*2330*/  FMUL.FTZ R105, R76, R93 ;  /* 0x0000005d4c697220 */ /* 0x000fe20000410000 */
[----:B------:R-:W1:Y:S01]  /*2340*/  SHFL.UP PT, R112, R111, 0x10, RZ ;  /* 0x060000006f707989 */ /* 0x000e6200000e00ff */
[----:B------:R-:W-:Y:S01]  /*2350*/  FMUL.FTZ R118, R101, -R114 ;  /* 0x8000007265767220 */ /* 0x000fe20000410000 */
[----:B------:R-:W-:Y:S01]  /*2360*/  ISETP.GE.AND P0, PT, R46, UR5, PT ;  /* 0x000000052e007c0c */ /* 0x000fe2000bf06270 */
[----:B------:R-:W-:Y:S01]  /*2370*/  FMUL.FTZ R104, R76, R107 ;  /* 0x0000006b4c687220 */ /* 0x000fe20000410000 */
[----:B------:R-:W2:Y:S01]  /*2380*/  SHFL.UP PT, R116, R108, 0x10, RZ ;  /* 0x060000006c747989 */ /* 0x000ea200000e00ff */
[-C--:B------:R-:W-:Y:S01]  /*2390*/  FFMA.FTZ R118, R103, R92.reuse, -R118 ;  /* 0x0000005c67767223 */ /* 0x080fe20000010876 */
[----:B------:R-:W-:Y:S01]  /*23a0*/  FMUL.FTZ R92, R101, -R92 ;  /* 0x8000005c655c7220 */ /* 0x000fe20000410000 */
[----:B------:R-:W-:Y:S01]  /*23b0*/  FADD.FTZ R88, -R105, R88 ;  /* 0x0000005869587221 */ /* 0x000fe20000010100 */
[----:B------:R-:W3:Y:S01]  /*23c0*/  SHFL.UP PT, R117, R109, 0x10, RZ ;  /* 0x060000006d757989 */ /* 0x000ee200000e00ff */
[----:B------:R-:W-:Y:S01]  /*23d0*/  ISETP.EQ.AND P0, PT, R94, RZ, !P0 ;  /* 0x000000ff5e00720c */ /* 0x000fe20004702270 */
[----:B------:R-:W-:Y:S01]  /*23e0*/  FFMA.FTZ R114, R103, R114, R92 ;  /* 0x0000007267727223 */ /* 0x000fe2000001005c */
[----:B------:R-:W-:Y:S01]  /*23f0*/  FADD.FTZ R91, R104, R91 ;  /* 0x0000005b685b7221 */ /* 0x000fe20000010000 */
[C---:B------:R-:W-:Y:S01]  /*2400*/  FMUL.FTZ R92, R90.reuse, -R88 ;  /* 0x800000585a5c7220 */ /* 0x040fe20000410000 */
[----:B------:R-:W-:Y:S01]  /*2410*/  HFMA2.MMA R5, -RZ, RZ, 0, 0 ;  /* 0x00000000ff057435 */ /* 0x000fe200000001ff */
[C---:B------:R-:W-:Y:S01]  /*2420*/  FMUL.FTZ R119, R90.reuse, -R114 ;  /* 0x800000725a777220 */ /* 0x040fe20000410000 */
[-C--:B------:R-:W-:Y:S01]  /*2430*/  FMUL.FTZ R113, R90, -R91.reuse ;  /* 0x8000005b5a717220 */ /* 0x080fe20000410000 */
[----:B------:R-:W-:Y:S01]  /*2440*/  FFMA.FTZ R92, R89, R91, -R92 ;  /* 0x0000005b595c7223 */ /* 0x000fe2000001085c */
[----:B------:R-:W-:-:S02]  /*2450*/  MOV R4, 0x3f800000 ;  /* 0x3f80000000047802 */ /* 0x000fc40000000f00 */
[----:B------:R-:W-:Y:S01]  /*2460*/  CS2R R6, SRZ ;  /* 0x0000000000067805 */ /* 0x000fe2000001ff00 */
[C---:B------:R-:W-:Y:S01]  /*2470*/  FFMA.FTZ R113, R89.reuse, R88, R113 ;  /* 0x0000005859717223 */ /* 0x040fe20000010071 */
[-C--:B------:R-:W-:Y:S01]  /*2480*/  FFMA.FTZ R88, R89, R118.reuse, -R119 ;  /* 0x0000007659587223 */ /* 0x080fe20000010877 */
[----:B0-----:R-:W-:Y:S01]  /*2490*/  FMUL.FTZ R120, R108, R115 ;  /* 0x000000736c787220 */ /* 0x001fe20000410000 */
[----:B------:R-:W-:Y:S01]  /*24a0*/  FMUL.FTZ R118, R90, -R118 ;  /* 0x800000765a767220 */ /* 0x000fe20000410000 */
[----:B------:R-:W-:Y:S01]  /*24b0*/  FMUL.FTZ R107, R0, R107 ;  /* 0x0000006b006b7220 */ /* 0x000fe20000410000 */
[----:B-1----:R-:W-:Y:S01]  /*24c0*/  FMUL.FTZ R91, R108, R112 ;  /* 0x000000706c5b7220 */ /* 0x002fe20000410000 */
[----:B------:R0:W1:Y:S01]  /*24d0*/  @P0 LDS.128 R4, [R80+0x1660] ;  /* 0x0016600050040984 */ /* 0x0000620000000c00 */
[----:B------:R-:W-:Y:S02]  /*24e0*/  ISETP.NE.AND P0, PT, R94, 0x1f, PT ;  /* 0x0000001f5e00780c */ /* 0x000fe40003f05270 */
[----:B--2---:R-:W-:Y:S01]  /*24f0*/  FFMA.FTZ R119, R111, R116, R91 ;  /* 0x000000746f777223 */ /* 0x004fe2000001005b */
[----:B------:R-:W-:Y:S01]  /*2500*/  FFMA.FTZ R91, R89, R114, R118 ;  /* 0x00000072595b7223 */ /* 0x000fe20000010076 */
[CC--:B---3--:R-:W-:Y:S01]  /*2510*/  FMUL.FTZ R122, R108.reuse, R117.reuse ;  /* 0x000000756c7a7220 */ /* 0x0c8fe20000410000 */
[C---:B------:R-:W-:Y:S01]  /*2520*/  FFMA.FTZ R120, R111.reuse, R117, -R120 ;  /* 0x000000756f787223 */ /* 0x040fe20000010878 */
[C---:B------:R-:W-:Y:S01]  /*2530*/  FMUL.FTZ R117, R108.reuse, R116 ;  /* 0x000000746c757220 */ /* 0x040fe20000410000 */
[----:B------:R-:W-:Y:S01]  /*2540*/  FSEL R114, R108, R119, !P2 ;  /* 0x000000776c727208 */ /* 0x000fe20005000000 */
[C---:B------:R-:W-:Y:S01]  /*2550*/  FFMA.FTZ R115, R111.reuse, R115, R122 ;  /* 0x000000736f737223 */ /* 0x040fe2000001007a */
[----:B------:R-:W-:Y:S01]  /*2560*/  FMUL.FTZ R108, R0, R93 ;  /* 0x0000005d006c7220 */ /* 0x000fe20000410000 */
[----:B------:R-:W-:Y:S01]  /*2570*/  @P2 FFMA.FTZ R111, R111, R112, -R117 ;  /* 0x000000706f6f2223 */ /* 0x000fe20000010875 */
[----:B------:R-:W-:Y:S01]  /*2580*/  FADD.FTZ R93, R107, R92 ;  /* 0x0000005c6b5d7221 */ /* 0x000fe20000010000 */
[----:B------:R-:W-:Y:S01]  /*2590*/  @P2 FADD.FTZ R109, R109, R120 ;  /* 0x000000786d6d2221 */ /* 0x000fe20000010000 */
[----:B------:R-:W-:Y:S01]  /*25a0*/  @P2 FADD.FTZ R110, R110, R115 ;  /* 0x000000736e6e2221 */ /* 0x000fe20000010000 */
[----:B------:R-:W-:Y:S01]  /*25b0*/  FADD.FTZ R92, -R108, R113 ;  /* 0x000000716c5c7221 */ /* 0x000fe20000010100 */
[----:B------:R0:W2:Y:S01]  /*25c0*/  SHFL.DOWN PT, R116, R88, 0x1, 0x1f ;  /* 0x08201f0058747f89 */ /* 0x0000a200000e0000 */
[----:B------:R-:W-:-:S03]  /*25d0*/  ISETP.GT.U32.AND P2, PT, R94, 0x1d, PT ;  /* 0x0000001d5e00780c */ /* 0x000fc60003f44070 */
[----:B------:R0:W3:Y:S04]  /*25e0*/  SHFL.DOWN PT, R118, R93, 0x1, 0x1f ;  /* 0x08201f005d767f89 */ /* 0x0000e800000e0000 */
[----:B------:R0:W4:Y:S04]  /*25f0*/  SHFL.DOWN PT, R120, R92, 0x1, 0x1f ;  /* 0x08201f005c787f89 */ /* 0x00012800000e0000 */
[----:B------:R0:W0:Y:S04]  /*2600*/  SHFL.DOWN PT, R115, R91, 0x1, 0x1f ;  /* 0x08201f005b737f89 */ /* 0x00002800000e0000 */
[----:B------:R0:W0:Y:S04]  /*2610*/  SHFL.UP PT, R112, R109, 0x1, RZ ;  /* 0x042000006d707989 */ /* 0x00002800000e00ff */
[----:B------:R0:W0:Y:S04]  /*2620*/  SHFL.UP PT, R113, R110, 0x1, RZ ;  /* 0x042000006e717989 */ /* 0x00002800000e00ff */
        /* <DEDUP_REMOVED lines=14> */
.L_x_18290:
[----:B------:R-:W-:Y:S05]  /*2710*/  BSYNC B0 ;  /* 0x0000000000007941 */ /* 0x000fea0003800000 */
.L_x_18289:
[----:B------:R1:W2:Y:S01]  /*2720*/  SHFL.DOWN PT, R116, R88, 0x2, 0x1f ;  /* 0x08401f0058747f89 */ /* 0x0002a200000e0000 */
[----:B------:R-:W-:Y:S03]  /*2730*/  BSSY B0, `(.L_x_18291) ;  /* 0x0000010000007945 */ /* 0x000fe60003800000 */
[----:B------:R1:W3:Y:S04]  /*2740*/  SHFL.DOWN PT, R118, R91, 0x2, 0x1f ;  /* 0x08401f005b767f89 */ /* 0x0002e800000e0000 */
        /* <DEDUP_REMOVED lines=14> */
.L_x_18292:
[----:B------:R-:W-:Y:S05]  /*2830*/  BSYNC B0 ;  /* 0x0000000000007941 */ /* 0x000fea0003800000 */
.L_x_18291:
        /* <DEDUP_REMOVED lines=17> */
.L_x_18294:
[----:B------:R-:W-:Y:S05]  /*2950*/  BSYNC B0 ;  /* 0x0000000000007941 */ /* 0x000fea0003800000 */
.L_x_18293:
        /* <DEDUP_REMOVED lines=17> */
.L_x_18296:
[----:B------:R-:W-:Y:S05]  /*2a70*/  BSYNC B0 ;  /* 0x0000000000007941 */ /* 0x000fea0003800000 */
.L_x_18295:
        /* <DEDUP_REMOVED lines=17> */
.L_x_18298:
[----:B------:R-:W-:Y:S05]  /*2b90*/  BSYNC B0 ;  /* 0x0000000000007941 */ /* 0x000fea0003800000 */
.L_x_18297:
[----:B0-----:R-:W-:Y:S01]  /*2ba0*/  SHFL.DOWN PT, R120, R91, 0x1, 0x1f ;  /* 0x08201f005b787f89 */ /* 0x001fe200000e0000 */
[----:B------:R-:W-:Y:S01]  /*2bb0*/  ISETP.NE.AND P2, PT, R55, 0x1f, PT ;  /* 0x0000001f3700780c */ /* 0x000fe20003f45270 */
[CC--:B-1----:R-:W-:Y:S01]  /*2bc0*/  FMUL.FTZ R118, R114.reuse, R11.reuse ;  /* 0x0000000b72767220 */ /* 0x0c2fe20000410000 */
[-C--:B------:R-:W-:Y:S01]  /*2bd0*/  FMUL.FTZ R114, R114, R10.reuse ;  /* 0x0000000a72727220 */ /* 0x080fe20000410000 */
[----:B------:R-:W0:Y:S01]  /*2be0*/  SHFL.IDX PT, R110, R7, RZ, 0x1f ;  /* 0x00001fff076e7589 */ /* 0x000e2200000e0000 */
[----:B------:R-:W-:Y:S01]  /*2bf0*/  ISETP.GT.AND P0, PT, R57, 0x1e, PT ;  /* 0x0000001e3900780c */ /* 0x000fe20003f04270 */
[C---:B------:R-:W-:Y:S01]  /*2c00*/  FFMA.FTZ R117, R111.reuse, R10, -R118 ;  /* 0x0000000a6f757223 */ /* 0x040fe20000010876 */
[----:B------:R-:W-:Y:S01]  /*2c10*/  FFMA.FTZ R114, R111, R11, R114 ;  /* 0x0000000b6f727223 */ /* 0x000fe20000010072 */
[----:B------:R-:W1:Y:S01]  /*2c20*/  SHFL.IDX PT, R109, R6, RZ, 0x1f ;  /* 0x00001fff066d7589 */ /* 0x000e6200000e0000 */
[----:B------:R-:W-:Y:S01]  /*2c30*/  ISETP.NE.AND P3, PT, R57, RZ, PT ;  /* 0x000000ff3900720c */ /* 0x000fe20003f65270 */
[----:B------:R-:W-:Y:S01]  /*2c40*/  @P1 FADD.FTZ R10, R112, R117 ;  /* 0x00000075700a1221 */ /* 0x000fe20000010000 */
[----:B------:R-:W-:Y:S01]  /*2c50*/  @P1 FADD.FTZ R11, R113, R114 ;  /* 0x00000072710b1221 */ /* 0x000fe20000010000 */
[----:B------:R-:W5:Y:S01]  /*2c60*/  SHFL.DOWN PT, R119, R88, 0x1, 0x1f ;  /* 0x08201f0058777f89 */ /* 0x000f6200000e0000 */
[----:B------:R-:W-:Y:S01]  /*2c70*/  ISETP.NE.AND P4, PT, R55, RZ, PT ;  /* 0x000000ff3700720c */ /* 0x000fe20003f85270 */
[----:B------:R-:W-:Y:S02]  /*2c80*/  BSSY B0, `(.L_x_18299) ;  /* 0x00000db000007945 */ /* 0x000fe40003800000 */
[----:B------:R-:W5:Y:S04]  /*2c90*/  SHFL.DOWN PT, R116, R93, 0x1, 0x1f ;  /* 0x08201f005d747f89 */ /* 0x000f6800000e0000 */
[----:B------:R-:W5:Y:S04]  /*2ca0*/  SHFL.DOWN PT, R115, R92, 0x1, 0x1f ;  /* 0x08201f005c737f89 */ /* 0x000f6800000e0000 */
[----:B--2---:R-:W-:Y:S01]  /*2cb0*/  SHFL.IDX PT, R88, R88, RZ, 0x1f ;  /* 0x00001fff58587589 */ /* 0x004fe200000e0000 */
[----:B0-----:R-:W-:-:S03]  /*2cc0*/  @P2 FMUL.FTZ R118, R120, R110 ;  /* 0x0000006e78762220 */ /* 0x001fc60000410000 */
[----:B---3--:R-:W-:Y:S01]  /*2cd0*/  SHFL.IDX PT, R93, R93, RZ, 0x1f ;  /* 0x00001fff5d5d7589 */ /* 0x008fe200000e0000 */
[----:B-1----:R-:W-:-:S03]  /*2ce0*/  @P2 FMUL.FTZ R111, R120, R109 ;  /* 0x0000006d786f2220 */ /* 0x002fc60000410000 */
[----:B----4-:R-:W-:Y:S01]  /*2cf0*/  SHFL.IDX PT, R92, R92, RZ, 0x1f ;  /* 0x00001fff5c5c7589 */ /* 0x010fe200000e0000 */
[C---:B-----5:R-:W-:Y:S01]  /*2d00*/  @P2 FFMA.FTZ R113, R119.reuse, R109, -R118 ;  /* 0x0000006d77712223 */ /* 0x060fe20000010876 */
[----:B------:R-:W-:Y:S01]  /*2d10*/  @P2 FFMA.FTZ R112, R119, R110, R111 ;  /* 0x0000006e77702223 */ /* 0x000fe2000001006f */
[CC--:B------:R-:W-:Y:S01]  /*2d20*/  FMUL.FTZ R111, R9.reuse, R10.reuse ;  /* 0x0000000a096f7220 */ /* 0x0c0fe20000410000 */
[-C--:B------:R-:W-:Y:S01]  /*2d30*/  FMUL.FTZ R9, R9, R11.reuse ;  /* 0x0000000b09097220 */ /* 0x080fe20000410000 */
[----:B------:R-:W-:Y:S02]  /*2d40*/  @P2 FADD.FTZ R109, R116, R113 ;  /* 0x00000071746d2221 */ /* 0x000fe40000010000 */
[C---:B------:R-:W-:Y:S01]  /*2d50*/  FFMA.FTZ R111, R8.reuse, R11, R111 ;  /* 0x0000000b086f7223 */ /* 0x040fe2000001006f */
[----:B------:R-:W-:Y:S01]  /*2d60*/  FFMA.FTZ R9, R8, R10, -R9 ;  /* 0x0000000a08097223 */ /* 0x000fe20000010809 */
[----:B------:R-:W-:Y:S01]  /*2d70*/  @P2 FADD.FTZ R110, R115, R112 ;  /* 0x00000070736e2221 */ /* 0x000fe20000010000 */
[----:B------:R-:W-:-:S02]  /*2d80*/  FMUL.FTZ R11, R109, -R3 ;  /* 0x800000036d0b7220 */ /* 0x000fc40000410000 */
[----:B------:R-:W-:Y:S01]  /*2d90*/  FADD.FTZ R8, R96, R9 ;  /* 0x0000000960087221 */ /* 0x000fe20000010000 */
[C---:B------:R-:W-:Y:S01]  /*2da0*/  FMUL.FTZ R10, R110.reuse, -R3 ;  /* 0x800000036e0a7220 */ /* 0x040fe20000410000 */
[----:B------:R-:W-:Y:S01]  /*2db0*/  FADD.FTZ R3, RZ, R111 ;  /* 0x0000006fff037221 */ /* 0x000fe20000010000 */
[----:B------:R-:W-:Y:S01]  /*2dc0*/  FFMA.FTZ R110, R110, R2, R11 ;  /* 0x000000026e6e7223 */ /* 0x000fe2000001000b */
[C---:B------:R-:W-:Y:S01]  /*2dd0*/  FMUL.FTZ R96, R90.reuse, R8 ;  /* 0x000000085a607220 */ /* 0x040fe20000410000 */
[----:B------:R-:W-:Y:S01]  /*2de0*/  FFMA.FTZ R2, R109, R2, -R10 ;  /* 0x000000026d027223 */ /* 0x000fe2000001080a */
[-C--:B------:R-:W-:Y:S01]  /*2df0*/  FMUL.FTZ R10, R90, R3.reuse ;  /* 0x000000035a0a7220 */ /* 0x080fe20000410000 */
[----:B------:R-:W-:Y:S01]  /*2e00*/  FADD.FTZ R97, -R97, R110 ;  /* 0x0000006e61617221 */ /* 0x000fe20000010100 */
[----:B------:R-:W-:Y:S01]  /*2e10*/  FFMA.FTZ R96, R89, R3, R96 ;  /* 0x0000000359607223 */ /* 0x000fe20000010060 */
[----:B------:R-:W-:Y:S01]  /*2e20*/  FADD.FTZ R2, R99, R2 ;  /* 0x0000000263027221 */ /* 0x000fe20000010000 */
[----:B------:R-:W-:Y:S01]  /*2e30*/  FFMA.FTZ R10, R89, R8, -R10 ;  /* 0x00000008590a7223 */ /* 0x000fe2000001080a */
[C---:B------:R-:W-:Y:S01]  /*2e40*/  FMUL.FTZ R9, R102.reuse, -R97 ;  /* 0x8000006166097220 */ /* 0x040fe20000410000 */
[----:B------:R-:W-:Y:S01]  /*2e50*/  FADD.FTZ R99, RZ, R96 ;  /* 0x00000060ff637221 */ /* 0x000fe20000010000 */
[----:B------:R-:W-:Y:S01]  /*2e60*/  FMUL.FTZ R110, R102, -R2 ;  /* 0x80000002666e7220 */ /* 0x000fe20000410000 */
[----:B------:R-:W-:Y:S01]  /*2e70*/  FFMA.FTZ R10, R39, R62, R10 ;  /* 0x0000003e270a7223 */ /* 0x000fe2000001000a */
[C---:B------:R-:W-:Y:S01]  /*2e80*/  FFMA.FTZ R11, R100.reuse, R2, -R9 ;  /* 0x00000002640b7223 */ /* 0x040fe20000010809 */
[C---:B------:R-:W-:Y:S01]  /*2e90*/  FMUL.FTZ R9, R101.reuse, R99 ;  /* 0x0000006365097220 */ /* 0x040fe20000410000 */
[----:B------:R-:W-:Y:S01]  /*2ea0*/  FFMA.FTZ R39, R100, R97, R110 ;  /* 0x0000006164277223 */ /* 0x000fe2000001006e */
[-C--:B------:R-:W-:Y:S01]  /*2eb0*/  FMUL.FTZ R110, R101, R10.reuse ;  /* 0x0000000a656e7220 */ /* 0x080fe20000410000 */
[----:B------:R-:W-:Y:S01]  /*2ec0*/  FADD.FTZ R96, R106, R11 ;  /* 0x0000000b6a607221 */ /* 0x000fe20000010000 */
[C---:B------:R-:W-:Y:S01]  /*2ed0*/  FFMA.FTZ R9, R103.reuse, R10, -R9 ;  /* 0x0000000a67097223 */ /* 0x040fe20000010809 */
[----:B------:R-:W-:Y:S01]  /*2ee0*/  FADD.FTZ R98, -R98, R39 ;  /* 0x0000002762627221 */ /* 0x000fe20000010100 */
[----:B------:R-:W-:Y:S01]  /*2ef0*/  FFMA.FTZ R110, R103, R99, R110 ;  /* 0x00000063676e7223 */ /* 0x000fe2000001006e */
[C---:B------:R-:W-:Y:S01]  /*2f00*/  FMUL.FTZ R106, R101.reuse, -R96 ;  /* 0x80000060656a7220 */ /* 0x040fe20000410000 */
[----:B------:R-:W-:Y:S01]  /*2f10*/  FFMA.FTZ R9, R38, R59, R9 ;  /* 0x0000003b26097223 */ /* 0x000fe20000010009 */
[-C--:B------:R-:W-:Y:S01]  /*2f20*/  FMUL.FTZ R11, R101, -R98.reuse ;  /* 0x80000062650b7220 */ /* 0x080fe20000410000 */
[----:B------:R-:W-:Y:S01]  /*2f30*/  FADD.FTZ R101, RZ, R110 ;  /* 0x0000006eff657221 */ /* 0x000fe20000010000 */
[C---:B------:R-:W-:Y:S01]  /*2f40*/  FFMA.FTZ R106, R103.reuse, R98, R106 ;  /* 0x00000062676a7223 */ /* 0x040fe2000001006a */
[----:B------:R-:W-:Y:S01]  /*2f50*/  SHF.R.U64 R39, R12, 0x10, R13 ;  /* 0x000000100c277819 */ /* 0x000fe2000000120d */
[----:B------:R-:W-:Y:S01]  /*2f60*/  FFMA.FTZ R103, R103, R96, -R11 ;  /* 0x0000006067677223 */ /* 0x000fe2000001080b */
[C---:B------:R-:W-:Y:S01]  /*2f70*/  FMUL.FTZ R11, R102.reuse, R101 ;  /* 0x00000065660b7220 */ /* 0x040fe20000410000 */
[----:B------:R-:W-:Y:S01]  /*2f80*/  FADD.FTZ R105, -R105, R106 ;  /* 0x0000006a69697221 */ /* 0x000fe20000010100 */
[-C--:B------:R-:W-:Y:S01]  /*2f90*/  FMUL.FTZ R112, R102, R9.reuse ;  /* 0x0000000966707220 */ /* 0x080fe20000410000 */
[----:B------:R-:W-:Y:S01]  /*2fa0*/  FADD.FTZ R104, R104, R103 ;  /* 0x0000006768687221 */ /* 0x000fe20000010000 */
[----:B------:R-:W-:Y:S01]  /*2fb0*/  FFMA.FTZ R114, R100, R9, -R11 ;  /* 0x0000000964727223 */ /* 0x000fe2000001080b */
[-C--:B------:R-:W-:Y:S01]  /*2fc0*/  FMUL.FTZ R38, R90, -R105.reuse ;  /* 0x800000695a267220 */ /* 0x080fe20000410000 */
[----:B------:R-:W-:Y:S01]  /*2fd0*/  FFMA.FTZ R11, R0, R8, RZ ;  /* 0x00000008000b7223 */ /* 0x000fe200000100ff */
[-C--:B------:R-:W-:Y:S01]  /*2fe0*/  FMUL.FTZ R90, R90, -R104.reuse ;  /* 0x800000685a5a7220 */ /* 0x080fe20000410000 */
[----:B------:R-:W-:Y:S01]  /*2ff0*/  SHF.L.U32 R39, R39, 0x10, RZ ;  /* 0x0000001027277819 */ /* 0x000fe200000006ff */
[----:B------:R-:W-:Y:S01]  /*3000*/  FFMA.FTZ R38, R89, R104, -R38 ;  /* 0x0000006859267223 */ /* 0x000fe20000010826 */
[----:B------:R-:W-:Y:S01]  /*3010*/  FFMA.FTZ R114, R37, R64, R114 ;  /* 0x0000004025727223 */ /* 0x000fe20000010072 */
[----:B------:R-:W-:Y:S01]  /*3020*/  FFMA.FTZ R103, R89, R105, R90 ;  /* 0x0000006959677223 */ /* 0x000fe2000001005a */
[----:B------:R-:W-:Y:S01]  /*3030*/  SHF.L.U32 R89, R12, 0x10, RZ ;  /* 0x000000100c597819 */ /* 0x000fe200000006ff */
[----:B------:R-:W-:Y:S01]  /*3040*/  FADD.FTZ R107, R107, R38 ;  /* 0x000000266b6b7221 */ /* 0x000fe20000010000 */
[----:B------:R-:W-:Y:S01]  /*3050*/  FFMA.FTZ R109, R76, R10, R11 ;  /* 0x0000000a4c6d7223 */ /* 0x000fe2000001000b */
[----:B------:R-:W-:Y:S01]  /*3060*/  FADD.FTZ R103, -R108, R103 ;  /* 0x000000676c677221 */ /* 0x000fe20000010100 */
[----:B------:R-:W-:Y:S01]  /*3070*/  FMUL.FTZ R106, R104, R62 ;  /* 0x0000003e686a7220 */ /* 0x000fe20000410000 */
[-C--:B------:R-:W-:Y:S01]  /*3080*/  FFMA.FTZ R90, R89, -R60.reuse, R8 ;  /* 0x8000003c595a7223 */ /* 0x080fe20000010008 */
[-C--:B------:R-:W-:Y:S01]  /*3090*/  FMUL.FTZ R102, R107, R60.reuse ;  /* 0x0000003c6b667220 */ /* 0x080fe20000410000 */
[----:B------:R-:W-:Y:S01]  /*30a0*/  FMUL.FTZ R8, R103, R60 ;  /* 0x0000003c67087220 */ /* 0x000fe20000410000 */
[----:B------:R-:W-:Y:S01]  /*30b0*/  FFMA.FTZ R112, R100, R101, R112 ;  /* 0x0000006564707223 */ /* 0x000fe20000010070 */
[----:B------:R-:W-:Y:S01]  /*30c0*/  FFMA.FTZ R100, R39, -R62, R10 ;  /* 0x8000003e27647223 */ /* 0x000fe2000001000a */
[C---:B------:R-:W-:Y:S01]  /*30d0*/  FMUL.FTZ R37, R3.reuse, R102 ;  /* 0x0000006603257220 */ /* 0x040fe20000410000 */
[----:B------:R-:W-:Y:S01]  /*30e0*/  FMUL.FTZ R11, R3, R8 ;  /* 0x00000008030b7220 */ /* 0x000fe20000410000 */
[----:B------:R-:W-:Y:S01]  /*30f0*/  FMUL.FTZ R10, R105, R62 ;  /* 0x0000003e690a7220 */ /* 0x000fe20000410000 */
[----:B------:R-:W-:Y:S01]  /*3100*/  SHF.L.U32 R38, R13, 0x10, RZ ;  /* 0x000000100d267819 */ /* 0x000fe200000006ff */
[C---:B------:R-:W-:Y:S01]  /*3110*/  FMUL.FTZ R113, R99.reuse, R106 ;  /* 0x0000006a63717220 */ /* 0x040fe20000410000 */
[C---:B------:R-:W-:Y:S01]  /*3120*/  FFMA.FTZ R11, R90.reuse, R102, R11 ;  /* 0x000000665a0b7223 */ /* 0x040fe2000001000b */
[----:B------:R-:W-:Y:S01]  /*3130*/  FFMA.FTZ R37, R90, R8, -R37 ;  /* 0x000000085a257223 */ /* 0x000fe20000010825 */
[----:B------:R-:W-:Y:S01]  /*3140*/  FMUL.FTZ R110, R96, R59 ;  /* 0x0000003b606e7220 */ /* 0x000fe20000410000 */
[-C--:B------:R-:W-:Y:S01]  /*3150*/  FMUL.FTZ R111, R99, R10.reuse ;  /* 0x0000000a636f7220 */ /* 0x080fe20000410000 */
[----:B------:R-:W-:Y:S01]  /*3160*/  FFMA.FTZ R10, R100, R10, -R113 ;  /* 0x0000000a640a7223 */ /* 0x000fe20000010871 */
[----:B------:R-:W-:Y:S01]  /*3170*/  FFMA.FTZ R116, R78, R9, R109 ;  /* 0x000000094e747223 */ /* 0x000fe2000001006d */
[-C--:B------:R-:W-:Y:S01]  /*3180*/  FFMA.FTZ R108, R38, -R59.reuse, R9 ;  /* 0x8000003b266c7223 */ /* 0x080fe20000010009 */
[----:B------:R-:W-:Y:S01]  /*3190*/  FADD.FTZ R8, RZ, R11 ;  /* 0x0000000bff087221 */ /* 0x000fe20000010000 */
[----:B------:R-:W-:Y:S01]  /*31a0*/  FADD.FTZ R37, RZ, R37 ;  /* 0x00000025ff257221 */ /* 0x000fe20000010000 */
[----:B------:R-:W-:Y:S01]  /*31b0*/  FMUL.FTZ R9, R98, R59 ;  /* 0x0000003b62097220 */ /* 0x000fe20000410000 */
[----:B------:R-:W-:Y:S01]  /*31c0*/  FMUL.FTZ R113, R101, R110 ;  /* 0x0000006e65717220 */ /* 0x000fe20000410000 */
[----:B------:R-:W-:Y:S01]  /*31d0*/  FFMA.FTZ R11, R0, -R3, RZ ;  /* 0x80000003000b7223 */ /* 0x000fe200000100ff */
[----:B------:R-:W-:Y:S01]  /*31e0*/  FFMA.FTZ R111, R100, R106, R111 ;  /* 0x0000006a646f7223 */ /* 0x000fe2000001006f */
[----:B------:R-:W-:Y:S01]  /*31f0*/  FADD.FTZ R10, R37, R10 ;  /* 0x0000000a250a7221 */ /* 0x000fe20000010000 */
[----:B------:R-:W-:Y:S01]  /*3200*/  FFMA.FTZ R113, R108, R9, -R113 ;  /* 0x000000096c717223 */ /* 0x000fe20000010871 */
[----:B------:R-:W-:Y:S01]  /*3210*/  FFMA.FTZ R11, R76, -R99, R11 ;  /* 0x800000634c0b7223 */ /* 0x000fe2000001000b */
[----:B------:R-:W-:Y:S01]  /*3220*/  SHF.L.U32 R37, R63, 0x10, RZ ;  /* 0x000000103f257819 */ /* 0x000fe200000006ff */
[----:B------:R-:W-:Y:S01]  /*3230*/  FADD.FTZ R112, RZ, R112 ;  /* 0x00000070ff707221 */ /* 0x000fe20000010000 */
[-C--:B------:R-:W-:Y:S01]  /*3240*/  FMUL.FTZ R109, R2, R64.reuse ;  /* 0x00000040026d7220 */ /* 0x080fe20000410000 */
[----:B------:R-:W-:Y:S01]  /*3250*/  FMUL.FTZ R115, R97, R64 ;  /* 0x0000004061737220 */ /* 0x000fe20000410000 */
[----:B------:R-:W-:Y:S01]  /*3260*/  FMUL.FTZ R9, R101, R9 ;  /* 0x0000000965097220 */ /* 0x000fe20000410000 */
[----:B------:R-:W-:Y:S01]  /*3270*/  FADD.FTZ R8, R8, R111 ;  /* 0x0000006f08087221 */ /* 0x000fe20000010000 */
[----:B------:R-:W-:Y:S01]  /*3280*/  FADD.FTZ R113, R10, R113 ;  /* 0x000000710a717221 */ /* 0x000fe20000010000 */
[----:B------:R-:W-:Y:S01]  /*3290*/  FFMA.FTZ R111, R79, R114, R116 ;  /* 0x000000724f6f7223 */ /* 0x000fe20000010074 */
[----:B------:R-:W-:Y:S01]  /*32a0*/  FFMA.FTZ R10, R78, -R101, R11 ;  /* 0x800000654e0a7223 */ /* 0x000fe2000001000b */
[----:B------:R-:W-:Y:S01]  /*32b0*/  FFMA.FTZ R114, R37, -R64, R114 ;  /* 0x8000004025727223 */ /* 0x000fe20000010072 */
[----:B------:R-:W-:Y:S01]  /*32c0*/  FMUL.FTZ R117, R112, R109 ;  /* 0x0000006d70757220 */ /* 0x000fe20000410000 */
[----:B------:R-:W-:Y:S01]  /*32d0*/  FFMA.FTZ R9, R108, R110, R9 ;  /* 0x0000006e6c097223 */ /* 0x000fe20000010009 */
[-C--:B------:R-:W-:Y:S01]  /*32e0*/  FMUL.FTZ R11, R112, R115.reuse ;  /* 0x00000073700b7220 */ /* 0x080fe20000410000 */
[----:B------:R-:W0:Y:S01]  /*32f0*/  SHFL.DOWN PT, R119, R111, 0x1, 0x1f ;  /* 0x08201f006f777f89 */ /* 0x000e2200000e0000 */
[----:B------:R-:W-:Y:S01]  /*3300*/  FFMA.FTZ R116, R114, R115, -R117 ;  /* 0x0000007372747223 */ /* 0x000fe20000010875 */
[----:B------:R-:W-:Y:S01]  /*3310*/  FADD.FTZ R8, R8, R9 ;  /* 0x0000000908087221 */ /* 0x000fe20000010000 */
[----:B------:R-:W-:Y:S01]  /*3320*/  FFMA.FTZ R11, R114, R109, R11 ;  /* 0x0000006d720b7223 */ /* 0x000fe2000001000b */
[----:B------:R-:W-:Y:S01]  /*3330*/  FFMA.FTZ R115, R79, -R112, R10 ;  /* 0x800000704f737223 */ /* 0x000fe2000001000a */
        /* <DEDUP_REMOVED lines=11> */
[----:B------:R-:W3:Y:S04]  /*33f0*/  SHFL.DOWN PT, R117, R8, 0x1, 0x1f ;  /* 0x08201f0008757f89 */ /* 0x000ee800000e0000 */
[----:B------:R4:W5:Y:S01]  /*3400*/  SHFL.IDX PT, R113, R91, RZ, 0x1f ;  /* 0x00001fff5b717589 */ /* 0x00096200000e0000 */
[----:B0-----:R-:W-:-:S05]  /*3410*/  @!P0 FADD.FTZ R10, R10, R119 ;  /* 0x000000770a0a8221 */ /* 0x001fca0000010000 */
[----:B------:R-:W0:Y:S01]  /*3420*/  SHFL.DOWN PT, R115, R10, 0x2, 0x1f ;  /* 0x08401f000a737f89 */ /* 0x000e2200000e0000 */
[----:B-1----:R-:W-:Y:S01]  /*3430*/  @!P0 FADD.FTZ R11, R11, R118 ;  /* 0x000000760b0b8221 */ /* 0x002fe20000010000 */
[----:B----4-:R-:W1:Y:S01]  /*3440*/  @!P3 S2R R91, SR_CgaCtaId ;  /* 0x00000000005bb919 */ /* 0x010e620000008800 */
[----:B--2---:R-:W-:-:S03]  /*3450*/  @!P0 FADD.FTZ R9, R9, R116 ;  /* 0x0000007409098221 */ /* 0x004fc60000010000 */
[----:B------:R-:W2:Y:S01]  /*3460*/  SHFL.DOWN PT, R118, R11, 0x2, 0x1f ;  /* 0x08401f000b767f89 */ /* 0x000ea200000e0000 */
[----:B---3--:R-:W-:-:S03]  /*3470*/  @!P0 FADD.FTZ R8, R117, R8 ;  /* 0x0000000875088221 */ /* 0x008fc60000010000 */
[----:B------:R-:W3:Y:S01]  /*3480*/  SHFL.DOWN PT, R116, R9, 0x2, 0x1f ;  /* 0x08401f0009747f89 */ /* 0x000ee200000e0000 */
[----:B------:R-:W-:Y:S01]  /*3490*/  ISETP.GT.AND P0, PT, R57, 0x1d, PT ;  /* 0x0000001d3900780c */ /* 0x000fe20003f04270 */
[C---:B-----5:R-:W-:Y:S02]  /*34a0*/  FMUL.FTZ R117, R113.reuse, R7 ;  /* 0x0000000771757220 */ /* 0x060fe40000410000 */
[----:B------:R-:W4:Y:S01]  /*34b0*/  SHFL.DOWN PT, R111, R8, 0x2, 0x1f ;  /* 0x08401f00086f7f89 */ /* 0x000f2200000e0000 */
[CC--:B------:R-:W-:Y:S01]  /*34c0*/  FMUL.FTZ R122, R113.reuse, R6.reuse ;  /* 0x00000006717a7220 */ /* 0x0c0fe20000410000 */
[C---:B------:R-:W-:Y:S01]  /*34d0*/  FFMA.FTZ R120, R88.reuse, R6, -R117 ;  /* 0x0000000658787223 */ /* 0x040fe20000010875 */
[C---:B------:R-:W-:Y:S01]  /*34e0*/  FMUL.FTZ R6, R113.reuse, R4 ;  /* 0x0000000471067220 */ /* 0x040fe20000410000 */
[----:B------:R-:W-:Y:S01]  /*34f0*/  FMUL.FTZ R117, R113, R5 ;  /* 0x0000000571757220 */ /* 0x000fe20000410000 */
[C---:B------:R-:W-:Y:S01]  /*3500*/  FFMA.FTZ R7, R88.reuse, R7, R122 ;  /* 0x0000000758077223 */ /* 0x040fe2000001007a */
[----:B------:R-:W-:Y:S01]  /*3510*/  FMUL.FTZ R113, R35, R2 ;  /* 0x0000000223717220 */ /* 0x000fe20000410000 */
[C---:B------:R-:W-:Y:S01]  /*3520*/  FFMA.FTZ R5, R88.reuse, R5, R6 ;  /* 0x0000000558057223 */ /* 0x040fe20000010006 */
[----:B------:R-:W-:-:S02]  /*3530*/  FFMA.FTZ R4, R88, R4, -R117 ;  /* 0x0000000458047223 */ /* 0x000fc40000010875 */
[----:B0-----:R-:W-:Y:S01]  /*3540*/  @!P0 FADD.FTZ R10, R10, R115 ;  /* 0x000000730a0a8221 */ /* 0x001fe20000010000 */
[----:B------:R-:W-:Y:S01]  /*3550*/  FADD.FTZ R6, R93, R120 ;  /* 0x000000785d067221 */ /* 0x000fe20000010000 */
[-C--:B------:R-:W-:Y:S01]  /*3560*/  FFMA.FTZ R113, R34, R97.reuse, -R113 ;  /* 0x0000006122717223 */ /* 0x080fe20000010871 */
[----:B------:R-:W-:Y:S01]  /*3570*/  FMUL.FTZ R97, R35, R97 ;  /* 0x0000006123617220 */ /* 0x000fe20000410000 */
[----:B------:R-:W-:Y:S01]  /*3580*/  FADD.FTZ R7, R92, R7 ;  /* 0x000000075c077221 */ /* 0x000fe20000010000 */
[----:B------:R-:W0:Y:S01]  /*3590*/  SHFL.DOWN PT, R115, R10, 0x4, 0x1f ;  /* 0x08801f000a737f89 */ /* 0x000e2200000e0000 */
[----:B--2---:R-:W-:Y:S01]  /*35a0*/  @!P0 FADD.FTZ R11, R11, R118 ;  /* 0x000000760b0b8221 */ /* 0x004fe20000010000 */
[----:B------:R-:W-:Y:S01]  /*35b0*/  FMUL.FTZ R113, R112, R113 ;  /* 0x0000007170717220 */ /* 0x000fe20000410000 */
[----:B------:R-:W-:Y:S01]  /*35c0*/  FFMA.FTZ R97, R34, R2, R97 ;  /* 0x0000000222617223 */ /* 0x000fe20000010061 */
[----:B------:R2:W-:Y:S01]  /*35d0*/  @!P4 STS.128 [R80+0x1660], R4 ;  /* 0x001660045000c388 */ /* 0x0005e20000000c00 */
[----:B---3--:R-:W-:Y:S01]  /*35e0*/  @!P0 FADD.FTZ R9, R9, R116 ;  /* 0x0000007409098221 */ /* 0x008fe20000010000 */
[----:B------:R-:W-:Y:S01]  /*35f0*/  FMUL.FTZ R92, R35, R104 ;  /* 0x00000068235c7220 */ /* 0x000fe20000410000 */
[----:B------:R-:W-:Y:S01]  /*3600*/  FFMA.FTZ R114, R114, R97, R113 ;  /* 0x0000006172727223 */ /* 0x000fe20000010071 */
[----:B------:R-:W3:Y:S01]  /*3610*/  SHFL.DOWN PT, R118, R11, 0x4, 0x1f ;  /* 0x08801f000b767f89 */ /* 0x000ee200000e0000 */
[----:B----4-:R-:W-:Y:S01]  /*3620*/  @!P0 FADD.FTZ R8, R8, R111 ;  /* 0x0000006f08088221 */ /* 0x010fe20000010000 */
[----:B------:R-:W-:Y:S01]  /*3630*/  ISETP.GT.AND P0, PT, R57, 0x1b, PT ;  /* 0x0000001b3900780c */ /* 0x000fe20003f04270 */
[-C--:B------:R-:W-:Y:S01]  /*3640*/  FFMA.FTZ R92, R34, R105.reuse, -R92 ;  /* 0x00000069225c7223 */ /* 0x080fe2000001085c */
[----:B------:R-:W4:Y:S01]  /*3650*/  SHFL.DOWN PT, R116, R9, 0x4, 0x1f ;  /* 0x08801f0009747f89 */ /* 0x000f2200000e0000 */
[----:B------:R-:W-:-:S02]  /*3660*/  FMUL.FTZ R105, R35, R105 ;  /* 0x0000006923697220 */ /* 0x000fc40000410000 */
[----:B------:R-:W-:Y:S01]  /*3670*/  FMUL.FTZ R99, R99, R92 ;  /* 0x0000005c63637220 */ /* 0x000fe20000410000 */
[----:B------:R-:W5:Y:S01]  /*3680*/  SHFL.DOWN PT, R111, R8, 0x4, 0x1f ;  /* 0x08801f00086f7f89 */ /* 0x000f6200000e0000 */
[----:B------:R-:W-:Y:S01]  /*3690*/  FFMA.FTZ R105, R34, R104, R105 ;  /* 0x0000006822697223 */ /* 0x000fe20000010069 */
[C---:B--2---:R-:W-:Y:S01]  /*36a0*/  FMUL.FTZ R5, R35.reuse, R107 ;  /* 0x0000006b23057220 */ /* 0x044fe20000410000 */
[----:B------:R-:W-:Y:S02]  /*36b0*/  FMUL.FTZ R7, R35, R98 ;  /* 0x0000006223077220 */ /* 0x000fe40000410000 */
[----:B------:R-:W-:Y:S02]  /*36c0*/  FFMA.FTZ R100, R100, R105, R99 ;  /* 0x0000006964647223 */ /* 0x000fe40000010063 */
[----:B0-----:R-:W-:Y:S01]  /*36d0*/  @!P0 FADD.FTZ R10, R10, R115 ;  /* 0x000000730a0a8221 */ /* 0x001fe20000010000 */
[C---:B------:R-:W-:Y:S01]  /*36e0*/  FFMA.FTZ R4, R34.reuse, R103, -R5 ;  /* 0x0000006722047223 */ /* 0x040fe20000010805 */
[----:B------:R-:W-:Y:S01]  /*36f0*/  FFMA.FTZ R7, R34, R96, R7 ;  /* 0x0000006022077223 */ /* 0x000fe20000010007 */
[----:B------:R-:W-:-:S02]  /*3700*/  FFMA.FTZ R100, R39, R104, R100 ;  /* 0x0000006827647223 */ /* 0x000fc40000010064 */
[----:B------:R-:W0:Y:S01]  /*3710*/  SHFL.DOWN PT, R115, R10, 0x8, 0x1f ;  /* 0x09001f000a737f89 */ /* 0x000e2200000e0000 */
[----:B------:R-:W-:Y:S01]  /*3720*/  FMUL.FTZ R3, R3, R4 ;  /* 0x0000000403037220 */ /* 0x000fe20000410000 */
[----:B------:R-:W-:Y:S01]  /*3730*/  FADD.FTZ R65, R100, R65 ;  /* 0x0000004164417221 */ /* 0x000fe20000010000 */
[----:B---3--:R-:W-:Y:S01]  /*3740*/  @!P0 FADD.FTZ R11, R11, R118 ;  /* 0x000000760b0b8221 */ /* 0x008fe20000010000 */
[----:B----4-:R-:W-:-:S04]  /*3750*/  @!P0 FADD.FTZ R9, R9, R116 ;  /* 0x0000007409098221 */ /* 0x010fc80000010000 */
[----:B------:R-:W2:Y:S01]  /*3760*/  SHFL.DOWN PT, R118, R11, 0x8, 0x1f ;  /* 0x09001f000b767f89 */ /* 0x000ea200000e0000 */
[----:B-----5:R-:W-:-:S03]  /*3770*/  @!P0 FADD.FTZ R8, R8, R111 ;  /* 0x0000006f08088221 */ /* 0x020fc60000010000 */
[----:B------:R-:W3:Y:S01]  /*3780*/  SHFL.DOWN PT, R116, R9, 0x8, 0x1f ;  /* 0x09001f0009747f89 */ /* 0x000ee200000e0000 */
[----:B------:R-:W-:-:S03]  /*3790*/  ISETP.GT.AND P0, PT, R57, 0x17, PT ;  /* 0x000000173900780c */ /* 0x000fc60003f04270 */
[----:B------:R-:W4:Y:S10]  /*37a0*/  SHFL.DOWN PT, R111, R8, 0x8, 0x1f ;  /* 0x09001f00086f7f89 */ /* 0x000f3400000e0000 */
[----:B0-----:R-:W-:-:S05]  /*37b0*/  @!P0 FADD.FTZ R10, R10, R115 ;  /* 0x000000730a0a8221 */ /* 0x001fca0000010000 */
[----:B------:R-:W0:Y:S01]  /*37c0*/  SHFL.DOWN PT, R93, R10, 0x10, 0x1f ;  /* 0x0a001f000a5d7f89 */ /* 0x000e2200000e0000 */
[----:B--2---:R-:W-:Y:S01]  /*37d0*/  @!P0 FADD.FTZ R11, R11, R118 ;  /* 0x000000760b0b8221 */ /* 0x004fe20000010000 */
[----:B------:R-:W-:Y:S01]  /*37e0*/  @!P3 MOV R118, 0x400 ;  /* 0x000004000076b802 */ /* 0x000fe20000000f00 */
[----:B---3--:R-:W-:-:S03]  /*37f0*/  @!P0 FADD.FTZ R9, R9, R116 ;  /* 0x0000007409098221 */ /* 0x008fc60000010000 */
[----:B-1----:R-:W-:Y:S01]  /*3800*/  @!P3 LEA R36, R91, R118, 0x18 ;  /* 0x000000765b24b211 */ /* 0x002fe200078ec0ff */
[----:B------:R-:W1:Y:S01]  /*3810*/  SHFL.DOWN PT, R116, R11, 0x10, 0x1f ;  /* 0x0a001f000b747f89 */ /* 0x000e6200000e0000 */
[----:B------:R-:W-:Y:S01]  /*3820*/  FMUL.FTZ R91, R35, R96 ;  /* 0x00000060235b7220 */ /* 0x000fe20000410000 */
[----:B----4-:R-:W-:Y:S01]  /*3830*/  @!P0 FADD.FTZ R8, R8, R111 ;  /* 0x0000006f08088221 */ /* 0x010fe20000010000 */
[----:B------:R-:W-:Y:S01]  /*3840*/  ISETP.GT.AND P0, PT, R57, 0xf, PT ;  /* 0x0000000f3900780c */ /* 0x000fe20003f04270 */
[----:B------:R-:W2:Y:S01]  /*3850*/  SHFL.DOWN PT, R88, R9, 0x10, 0x1f ;  /* 0x0a001f0009587f89 */ /* 0x000ea200000e0000 */
[C---:B------:R-:W-:Y:S01]  /*3860*/  FFMA.FTZ R112, R34.reuse, R98, -R91 ;  /* 0x0000006222707223 */ /* 0x040fe2000001085b */
[----:B------:R-:W-:Y:S01]  /*3870*/  FFMA.FTZ R91, R37, R2, R114 ;  /* 0x00000002255b7223 */ /* 0x000fe20000010072 */
[----:B------:R-:W-:Y:S01]  /*3880*/  FMUL.FTZ R2, R35, R103 ;  /* 0x0000006723027220 */ /* 0x000fe20000410000 */
[----:B------:R-:W3:Y:S01]  /*3890*/  SHFL.DOWN PT, R111, R8, 0x10, 0x1f ;  /* 0x0a001f00086f7f89 */ /* 0x000ee200000e0000 */
[----:B------:R-:W-:Y:S01]  /*38a0*/  FMUL.FTZ R101, R101, R112 ;  /* 0x0000007065657220 */ /* 0x000fe20000410000 */
[----:B------:R-:W-:Y:S01]  /*38b0*/  FADD.FTZ R84, R91, R84 ;  /* 0x000000545b547221 */ /* 0x000fe20000010000 */
[----:B------:R-:W-:-:S02]  /*38c0*/  FFMA.FTZ R5, R34, R107, R2 ;  /* 0x0000006b22057223 */ /* 0x000fc40000010002 */
[----:B------:R-:W-:Y:S02]  /*38d0*/  FFMA.FTZ R7, R108, R7, R101 ;  /* 0x000000076c077223 */ /* 0x000fe40000010065 */
[----:B------:R-:W-:Y:S01]  /*38e0*/  FFMA.FTZ R90, R90, R5, R3 ;  /* 0x000000055a5a7223 */ /* 0x000fe20000010003 */
[----:B0-----:R-:W-:Y:S01]  /*38f0*/  @!P0 FADD.FTZ R10, R10, R93 ;  /* 0x0000005d0a0a8221 */ /* 0x001fe20000010000 */
[----:B------:R-:W-:Y:S02]  /*3900*/  FFMA.FTZ R96, R38, R96, R7 ;  /* 0x0000006026607223 */ /* 0x000fe40000010007 */
[----:B------:R-:W-:Y:S02]  /*3910*/  FFMA.FTZ R107, R89, R107, R90 ;  /* 0x0000006b596b7223 */ /* 0x000fe4000001005a */
[----:B------:R-:W-:Y:S02]  /*3920*/  FADD.FTZ R83, R96, R83 ;  /* 0x0000005360537221 */ /* 0x000fe40000010000 */
[----:B------:R-:W-:Y:S01]  /*3930*/  FADD.FTZ R66, R107, R66 ;  /* 0x000000426b427221 */ /* 0x000fe20000010000 */
[----:B-1----:R-:W-:Y:S01]  /*3940*/  @!P0 FADD.FTZ R11, R11, R116 ;  /* 0x000000740b0b8221 */ /* 0x002fe20000010000 */
[----:B--2---:R-:W-:Y:S01]  /*3950*/  @!P0 FADD.FTZ R9, R9, R88 ;  /* 0x0000005809098221 */ /* 0x004fe20000010000 */
[----:B---3--:R-:W-:-:S05]  /*3960*/  @!P0 FADD.FTZ R8, R8, R111 ;  /* 0x0000006f08088221 */ /* 0x008fca0000010000 */
        /* <DEDUP_REMOVED lines=12> */
.L_x_18300:
[----:B------:R-:W-:Y:S05]  /*3a30*/  BSYNC B0 ;  /* 0x0000000000007941 */ /* 0x000fea0003800000 */
.L_x_18299:
        /* <DEDUP_REMOVED lines=14> */
.L_x_18286:
[----:B------:R-:W-:Y:S01]  /*3b20*/  BAR.SYNC.DEFER_BLOCKING 0x0 ;  /* 0x0000000000007b1d */ /* 0x000fe20000010000 */
[----:B------:R-:W-:Y:S02]  /*3b30*/  SHF.R.S32.HI R30, RZ, 0x1f, R55 ;  /* 0x0000001fff1e7819 */ /* 0x000fe40000011437 */
[----:B------:R-:W-:-:S05]  /*3b40*/  LEA R2, P0, R55, R52, 0x3 ;  /* 0x0000003437027211 */ /* 0x000fca00078018ff */
[----:B------:R-:W2:Y:S01]  /*3b50*/  S2UR UR5, SR_CgaCtaId ;  /* 0x00000000000579c3 */ /* 0x000ea20000008800 */
[C-C-:B------:R-:W-:Y:S01]  /*3b60*/  LEA.HI.X R3, R55.reuse, R54, R30.reuse, 0x3, P0 ;  /* 0x0000003637037211 */ /* 0x140fe200000f1c1e */
[----:B------:R-:W-:Y:S01]  /*3b70*/  UMOV UR4, 0x400 ;  /* 0x0000040000047882 */ /* 0x000fe20000000000 */
[----:B------:R-:W-:Y:S05]  /*3b80*/  F2F.BF16.F32 R85, R85 ;  /* 0x0000005500557304 */ /* 0x000fea0000202000 */
[----:B------:R-:W3:Y:S03]  /*3b90*/  LDC.64 R12, c[0x0][0x388] ;  /* 0x0000e200ff0c7b82 */ /* 0x000ee60000000a00 */
[----:B------:R-:W-:Y:S08]  /*3ba0*/  F2F.BF16.F32 R67, R67 ;  /* 0x0000004300437304 */ /* 0x000ff00000202000 */
[----:B------:R-:W4:Y:S01]  /*3bb0*/  F2F.BF16.F32 R86, R86 ;  /* 0x0000005600567304 */ /* 0x000f220000202000 */
[----:B------:R-:W5:Y:S01]  /*3bc0*/  LDG.E.64 R2, desc[UR12][R2.64] ;  /* 0x0000000c02027981 */ /* 0x000f62000c1e1b00 */
[----:B-1----:R-:W-:Y:S01]  /*3bd0*/  IADD3 R34, R46, -0x1, RZ ;  /* 0xffffffff2e227810 */ /* 0x002fe20007ffe0ff */
[----:B------:R-:W1:Y:S01]  /*3be0*/  LDC.64 R28, c[0x0][0x3e0] ;  /* 0x0000f800ff1c7b82 */ /* 0x000e620000000a00 */
[C---:B------:R-:W-:Y:S01]  /*3bf0*/  SHF.L.U32 R32, R55.reuse, 0x3, RZ ;  /* 0x0000000337207819 */ /* 0x040fe200000006ff */
[----:B--2---:R-:W-:Y:S01]  /*3c00*/  ULEA UR4, UR5, UR4, 0x18 ;  /* 0x0000000405047291 */ /* 0x004fe2000f8ec03f */
[----:B------:R-:W-:-:S02]  /*3c10*/  SHF.L.U64.HI R35, R55, 0x3, R30 ;  /* 0x0000000337237819 */ /* 0x000fc4000001021e */
[----:B------:R-:W-:Y:S03]  /*3c20*/  F2F.BF16.F32 R61, R61 ;  /* 0x0000003d003d7304 */ /* 0x000fe60000202000 */
[----:B------:R-:W-:Y:S01]  /*3c30*/  LEA R33, R57, UR4, 0x3 ;  /* 0x0000000439217c11 */ /* 0x000fe2000f8e18ff */
[----:B------:R-:W-:Y:S01]  /*3c40*/  ULDC.64 UR4, c[0x0][0x390] ;  /* 0x0000e40000047ab9 */ /* 0x000fe20000000a00 */
[----:B------:R-:W2:Y:S01]  /*3c50*/  LDC.64 R30, c[0x0][0x3f0] ;  /* 0x0000fc00ff1e7b82 */ /* 0x000ea20000000a00 */
[----:B----4-:R-:W-:Y:S02]  /*3c60*/  PRMT R67, R67, 0x5410, R86 ;  /* 0x0000541043437816 */ /* 0x010fe40000000056 */
[----:B-----5:R-:W-:Y:S01]  /*3c70*/  STS.64 [R33], R2 ;  /* 0x0000000221007388 */ /* 0x020fe20000000a00 */
[----:B------:R-:W-:-:S03]  /*3c80*/  NOP ;  /* 0x0000000000007918 */ /* 0x000fc60000000000 */
[----:B0-----:R-:W0:Y:S02]  /*3c90*/  LDS.64 R8, [R33] ;  /* 0x0000000021087984 */ /* 0x001e240000000a00 */
[----:B0-----:R-:W-:Y:S02]  /*3ca0*/  SHF.L.U32 R0, R9, 0x10, RZ ;  /* 0x0000001009007819 */ /* 0x001fe400000006ff */
[----:B------:R-:W-:-:S03]  /*3cb0*/  SHF.R.U64 R4, R8, 0x10, R9 ;  /* 0x0000001008047819 */ /* 0x000fc60000001209 */
[--C-:B------:R-:W-:Y:S01]  /*3cc0*/  FADD.FTZ R6, R0, R43.reuse ;  /* 0x0000002b00067221 */ /* 0x100fe20000010000 */
[----:B------:R-:W-:Y:S01]  /*3cd0*/  SHF.L.U32 R0, R4, 0x10, RZ ;  /* 0x0000001004007819 */ /* 0x000fe200000006ff */
[----:B------:R-:W-:Y:S03]  /*3ce0*/  BAR.SYNC.DEFER_BLOCKING 0x0 ;  /* 0x0000000000007b1d */ /* 0x000fe60000010000 */
[----:B------:R-:W-:Y:S01]  /*3cf0*/  FSETP.GTU.FTZ.AND P2, PT, R6, 20, PT ;  /* 0x41a000000600780b */ /* 0x000fe20003f5c000 */
[----:B------:R-:W-:Y:S01]  /*3d00*/  FADD.FTZ R5, R0, R43 ;  /* 0x0000002b00057221 */ /* 0x000fe20000010000 */
[----:B------:R-:W-:-:S04]  /*3d10*/  SHF.L.U32 R0, R8, 0x10, RZ ;  /* 0x0000001008007819 */ /* 0x000fc800000006ff */
[----:B------:R-:W-:Y:S01]  /*3d20*/  FSETP.GTU.FTZ.AND P1, PT, R5, 20, PT ;  /* 0x41a000000500780b */ /* 0x000fe20003f3c000 */
[----:B------:R-:W-:Y:S01]  /*3d30*/  FADD.FTZ R4, R0, R43 ;  /* 0x0000002b00047221 */ /* 0x000fe20000010000 */
[----:B------:R-:W-:-:S04]  /*3d40*/  SHF.R.U32.HI R0, RZ, 0x10, R9 ;  /* 0x00000010ff007819 */ /* 0x000fc80000011609 */
[----:B------:R-:W-:Y:S01]  /*3d50*/  SHF.L.U32 R0, R0, 0x10, RZ ;  /* 0x0000001000007819 */ /* 0x000fe200000006ff */
[----:B------:R-:W-:Y:S01]  /*3d60*/  @!P2 FMUL.FTZ R3, R6, -1.4426950216293334961 ;  /* 0xbfb8aa3b0603a820 */ /* 0x000fe20000410000 */
[----:B------:R-:W-:-:S03]  /*3d70*/  FSETP.GTU.FTZ.AND P0, PT, R4, 20, PT ;  /* 0x41a000000400780b */ /* 0x000fc60003f1c000 */
[----:B------:R-:W-:Y:S02]  /*3d80*/  FADD.FTZ R8, R0, R43 ;  /* 0x0000002b00087221 */ /* 0x000fe40000010000 */
[----:B------:R-:W-:Y:S01]  /*3d90*/  @!P1 FMUL.FTZ R2, R5, -1.4426950216293334961 ;  /* 0xbfb8aa3b05029820 */ /* 0x000fe20000410000 */
[----:B------:R-:W0:Y:S02]  /*3da0*/  @!P2 MUFU.EX2 R3, R3 ;  /* 0x000000030003a308 */ /* 0x000e240000000800 */
[----:B------:R-:W-:-:S05]  /*3db0*/  FSETP.GTU.FTZ.AND P3, PT, R8, 20, PT ;  /* 0x41a000000800780b */ /* 0x000fca0003f7c000 */
[----:B------:R-:W-:Y:S01]  /*3dc0*/  @!P0 FMUL.FTZ R0, R4, -1.4426950216293334961 ;  /* 0xbfb8aa3b04008820 */ /* 0x000fe20000410000 */
[----:B------:R-:W4:Y:S07]  /*3dd0*/  @!P1 MUFU.EX2 R2, R2 ;  /* 0x0000000200029308 */ /* 0x000f2e0000000800 */
[----:B------:R-:W-:Y:S01]  /*3de0*/  @!P3 FMUL.FTZ R8, R8, -1.4426950216293334961 ;  /* 0xbfb8aa3b0808b820 */ /* 0x000fe20000410000 */
[----:B------:R-:W5:Y:S01]  /*3df0*/  @!P0 MUFU.EX2 R0, R0 ;  /* 0x0000000000008308 */ /* 0x000f620000000800 */
[----:B0-----:R-:W-:-:S07]  /*3e00*/  @!P2 FADD.FTZ R7, R3, 1 ;  /* 0x3f8000000307a421 */ /* 0x001fce0000010000 */
[----:B------:R-:W0:Y:S01]  /*3e10*/  @!P3 MUFU.EX2 R8, R8 ;  /* 0x000000080008b308 */ /* 0x000e220000000800 */
[----:B----4-:R-:W-:Y:S01]  /*3e20*/  @!P1 FADD.FTZ R6, R2, 1 ;  /* 0x3f80000002069421 */ /* 0x010fe20000010000 */
[----:B------:R-:W-:-:S05]  /*3e30*/  IMAD.WIDE.U32 R2, R85, 0x10000, RZ ;  /* 0x0001000055027825 */ /* 0x000fca00078e00ff */
[----:B------:R-:W-:Y:S01]  /*3e40*/  LOP3.LUT R5, R67, R3, RZ, 0xfc, !PT ;  /* 0x0000000343057212 */ /* 0x000fe200078efcff */
[----:B------:R-:W4:Y:S01]  /*3e50*/  @!P1 MUFU.RCP R6, R6 ;  /* 0x0000000600069308 */ /* 0x000f220000001000 */
[----:B------:R-:W-:Y:S01]  /*3e60*/  LOP3.LUT R4, R2, R61, RZ, 0xfc, !PT ;  /* 0x0000003d02047212 */ /* 0x000fe200078efcff */
[----:B-----5:R-:W-:Y:S01]  /*3e70*/  @!P0 FADD.FTZ R0, R0, 1 ;  /* 0x3f80000000008421 */ /* 0x020fe20000010000 */
[----:B------:R-:W-:-:S03]  /*3e80*/  SHF.L.U32 R2, R34, 0x7, RZ ;  /* 0x0000000722027819 */ /* 0x000fc600000006ff */
[----:B------:R-:W-:Y:S01]  /*3e90*/  STS.64 [R33], R4 ;  /* 0x0000000421007388 */ /* 0x000fe20000000a00 */
[----:B------:R-:W-:Y:S01]  /*3ea0*/  NOP ;  /* 0x0000000000007918 */ /* 0x000fe20000000000 */
[----:B0-----:R-:W-:Y:S01]  /*3eb0*/  @!P3 FADD.FTZ R9, R8, 1 ;  /* 0x3f8000000809b421 */ /* 0x001fe20000010000 */
[----:B------:R0:W5:Y:S01]  /*3ec0*/  @!P2 MUFU.RCP R10, R7 ;  /* 0x00000007000aa308 */ /* 0x0001620000001000 */
[----:B------:R-:W2:Y:S01]  /*3ed0*/  LDS.64 R4, [R33] ;  /* 0x0000000021047984 */ /* 0x000ea20000000a00 */
[----:B------:R-:W-:Y:S01]  /*3ee0*/  SHF.R.S32.HI R3, RZ, 0x1f, R2 ;  /* 0x0000001fff037819 */ /* 0x000fe20000011402 */
[----:B----4-:R-:W-:Y:S01]  /*3ef0*/  @!P1 FMUL.FTZ R65, R65, R6 ;  /* 0x0000000641419220 */ /* 0x010fe20000410000 */
[----:B---3--:R-:W-:Y:S01]  /*3f00*/  IMAD R6, R12, UR15, RZ ;  /* 0x0000000f0c067c24 */ /* 0x008fe2000f8e02ff */
[----:B------:R-:W-:-:S03]  /*3f10*/  IADD3 R56, P1, R56, -0x100, RZ ;  /* 0xffffff0038387810 */ /* 0x000fc60007f3e0ff */
[----:B------:R-:W3:Y:S01]  /*3f20*/  @!P3 MUFU.RCP R9, R9 ;  /* 0x000000090009b308 */ /* 0x000ee20000001000 */
[----:B------:R-:W-:Y:S01]  /*3f30*/  IMAD R13, R13, UR14, R6 ;  /* 0x0000000e0d0d7c24 */ /* 0x000fe2000f8e0206 */
[----:B------:R-:W-:Y:S01]  /*3f40*/  IADD3.X R58, R58, -0x1, RZ, P1, !PT ;  /* 0xffffffff3a3a7810 */ /* 0x000fe20000ffe4ff */
[----:B0-----:R-:W-:-:S05]  /*3f50*/  IMAD.WIDE.U32 R6, R12, UR14, R2 ;  /* 0x0000000e0c067c25 */ /* 0x001fca000f8e0002 */
[----:B------:R-:W0:Y:S01]  /*3f60*/  @!P0 MUFU.RCP R11, R0 ;  /* 0x00000000000b8308 */ /* 0x000e220000001000 */
[----:B-----5:R-:W-:Y:S01]  /*3f70*/  @!P2 FMUL.FTZ R83, R83, R10 ;  /* 0x0000000a5353a220 */ /* 0x020fe20000410000 */
[----:B------:R-:W-:Y:S01]  /*3f80*/  IADD3 R7, R7, R13, RZ ;  /* 0x0000000d07077210 */ /* 0x000fe20007ffe0ff */
[----:B------:R-:W-:Y:S01]  /*3f90*/  IMAD R13, R41, UR4, RZ ;  /* 0x00000004290d7c24 */ /* 0x000fe2000f8e02ff */
[----:B------:R-:W-:-:S03]  /*3fa0*/  IADD3 R48, P2, R48, -0x100, RZ ;  /* 0xffffff0030307810 */ /* 0x000fc60007f5e0ff */
[----:B------:R-:W-:Y:S01]  /*3fb0*/  IMAD R13, R40, UR5, R13 ;  /* 0x00000005280d7c24 */ /* 0x000fe2000f8e020d */
[----:B------:R-:W-:Y:S01]  /*3fc0*/  F2F.BF16.F32 R10, R83 ;  /* 0x00000053000a7304 */ /* 0x000fe20000202000 */
[----:B---3--:R-:W-:Y:S01]  /*3fd0*/  @!P3 FMUL.FTZ R84, R84, R9 ;  /* 0x000000095454b220 */ /* 0x008fe20000410000 */
[----:B------:R-:W-:Y:S01]  /*3fe0*/  IMAD.WIDE.U32 R6, R40, UR4, R6 ;  /* 0x0000000428067c25 */ /* 0x000fe2000f8e0006 */
[----:B------:R-:W-:Y:S01]  /*3ff0*/  ULDC.64 UR4, c[0x0][0x3b0] ;  /* 0x0000ec0000047ab9 */ /* 0x000fe20000000a00 */
[----:B------:R-:W-:Y:S02]  /*4000*/  ISETP.GT.AND P3, PT, R46, 0x1, PT ;  /* 0x000000012e00780c */ /* 0x000fe40003f64270 */
[----:B------:R-:W-:Y:S02]  /*4010*/  MOV R46, R34 ;  /* 0x00000022002e7202 */ /* 0x000fe40000000f00 */
[----:B------:R-:W3:Y:S01]  /*4020*/  F2F.BF16.F32 R9, R84 ;  /* 0x0000005400097304 */ /* 0x000ee20000202000 */
[----:B0-----:R-:W-:Y:S01]  /*4030*/  @!P0 FMUL.FTZ R66, R66, R11 ;  /* 0x0000000b42428220 */ /* 0x001fe20000410000 */
[----:B------:R-:W-:-:S02]  /*4040*/  IADD3 R12, R7, R13, RZ ;  /* 0x0000000d070c7210 */ /* 0x000fc40007ffe0ff */
[----:B-1----:R-:W-:Y:S02]  /*4050*/  LEA R8, P0, R6, R28, 0x1 ;  /* 0x0000001c06087211 */ /* 0x002fe400078008ff */
[----:B------:R-:W-:Y:S02]  /*4060*/  IADD3.X R50, R50, -0x1, RZ, P2, !PT ;  /* 0xffffffff32327810 */ /* 0x000fe400017fe4ff */
[----:B------:R-:W-:Y:S01]  /*4070*/  LEA.HI.X R12, R6, R29, R12, 0x1, P0 ;  /* 0x0000001d060c7211 */ /* 0x000fe200000f0c0c */
[----:B------:R-:W0:Y:S01]  /*4080*/  F2F.BF16.F32 R0, R65 ;  /* 0x0000004100007304 */ /* 0x000e220000202000 */
[----:B------:R-:W-:Y:S01]  /*4090*/  IADD3 R8, P0, R8, R32, RZ ;  /* 0x0000002008087210 */ /* 0x000fe20007f1e0ff */
[----:B------:R-:W1:Y:S01]  /*40a0*/  LDC.64 R28, c[0x0][0x3a8] ;  /* 0x0000ea00ff1c7b82 */ /* 0x000e620000000a00 */
[----:B---3--:R-:W-:Y:S02]  /*40b0*/  PRMT R11, R10, 0x5410, R9 ;  /* 0x000054100a0b7816 */ /* 0x008fe40000000009 */
[----:B------:R-:W-:-:S03]  /*40c0*/  IADD3.X R9, R12, R35, RZ, P0, !PT ;  /* 0x000000230c097210 */ /* 0x000fc600007fe4ff */
[----:B------:R3:W4:Y:S02]  /*40d0*/  F2F.BF16.F32 R13, R66 ;  /* 0x00000042000d7304 */ /* 0x0007240000202000 */
[----:B--2---:R2:W-:Y:S01]  /*40e0*/  STG.E.64 desc[UR12][R8.64], R4 ;  /* 0x0000000408007986 */ /* 0x0045e2000c101b0c */
[----:B0-----:R-:W-:-:S04]  /*40f0*/  IMAD.WIDE.U32 R6, R0, 0x10000, RZ ;  /* 0x0001000000067825 */ /* 0x001fc800078e00ff */
[----:B---3--:R-:W-:Y:S01]  /*4100*/  FADD.FTZ R66, R66, R45 ;  /* 0x0000002d42427221 */ /* 0x008fe20000010000 */
[----:B------:R-:W-:-:S03]  /*4110*/  LOP3.LUT R11, R11, R7, RZ, 0xfc, !PT ;  /* 0x000000070b0b7212 */ /* 0x000fc600078efcff */
[----:B------:R-:W-:Y:S01]  /*4120*/  FADD.FTZ R66, R66, R65 ;  /* 0x0000004142427221 */ /* 0x000fe20000010000 */
[----:B----4-:R-:W-:Y:S01]  /*4130*/  LOP3.LUT R10, R6, R13, RZ, 0xfc, !PT ;  /* 0x0000000d060a7212 */ /* 0x010fe200078efcff */
[----:B------:R-:W-:Y:S01]  /*4140*/  BAR.SYNC.DEFER_BLOCKING 0x0 ;  /* 0x0000000000007b1d */ /* 0x000fe20000010000 */
[----:B-1----:R-:W-:Y:S02]  /*4150*/  IMAD R0, R28, UR15, RZ ;  /* 0x0000000f1c007c24 */ /* 0x002fe4000f8e02ff */
[----:B------:R-:W-:Y:S01]  /*4160*/  FADD.FTZ R45, R66, R83 ;  /* 0x00000053422d7221 */ /* 0x000fe20000010000 */
[----:B------:R-:W-:-:S04]  /*4170*/  IMAD.WIDE.U32 R2, R28, UR14, R2 ;  /* 0x0000000e1c027c25 */ /* 0x000fc8000f8e0002 */
[----:B------:R-:W-:Y:S01]  /*4180*/  FADD.FTZ R45, R45, R84 ;  /* 0x000000542d2d7221 */ /* 0x000fe20000010000 */
[----:B------:R-:W-:Y:S02]  /*4190*/  IMAD R13, R29, UR14, R0 ;  /* 0x0000000e1d0d7c24 */ /* 0x000fe4000f8e0200 */
[----:B--2---:R-:W-:-:S03]  /*41a0*/  IMAD R5, R41, UR4, RZ ;  /* 0x0000000429057c24 */ /* 0x004fc6000f8e02ff */
[----:B------:R-:W-:Y:S01]  /*41b0*/  IADD3 R3, R3, R13, RZ ;  /* 0x0000000d03037210 */ /* 0x000fe20007ffe0ff */
[C---:B------:R-:W-:Y:S02]  /*41c0*/  IMAD R5, R40.reuse, UR5, R5 ;  /* 0x0000000528057c24 */ /* 0x040fe4000f8e0205 */
[----:B------:R-:W-:-:S05]  /*41d0*/  IMAD.WIDE.U32 R2, R40, UR4, R2 ;  /* 0x0000000428027c25 */ /* 0x000fca000f8e0002 */
[----:B------:R-:W-:Y:S01]  /*41e0*/  IADD3 R0, R3, R5, RZ ;  /* 0x0000000503007210 */ /* 0x000fe20007ffe0ff */
[----:B------:R-:W-:Y:S01]  /*41f0*/  STS.64 [R33], R10 ;  /* 0x0000000a21007388 */ /* 0x000fe20000000a00 */
[----:B------:R-:W-:-:S03]  /*4200*/  NOP ;  /* 0x0000000000007918 */ /* 0x000fc60000000000 */
[----:B------:R-:W0:Y:S01]  /*4210*/  LDS.64 R6, [R33] ;  /* 0x0000000021067984 */ /* 0x000e220000000a00 */
[----:B------:R-:W-:-:S04]  /*4220*/  LEA R3, P0, R2, R30, 0x1 ;  /* 0x0000001e02037211 */ /* 0x000fc800078008ff */
[----:B------:R-:W-:Y:S02]  /*4230*/  LEA.HI.X R0, R2, R31, R0, 0x1, P0 ;  /* 0x0000001f02007211 */ /* 0x000fe400000f0c00 */
[----:B------:R-:W-:-:S04]  /*4240*/  IADD3 R2, P0, R3, R32, RZ ;  /* 0x0000002003027210 */ /* 0x000fc80007f1e0ff */
[----:B------:R-:W-:Y:S02]  /*4250*/  IADD3.X R3, R0, R35, RZ, P0, !PT ;  /* 0x0000002300037210 */ /* 0x000fe400007fe4ff */
[----:B------:R-:W-:-:S04]  /*4260*/  IADD3 R52, P0, R52, -0x100, RZ ;  /* 0xffffff0034347810 */ /* 0x000fc80007f1e0ff */
[----:B------:R-:W-:Y:S01]  /*4270*/  IADD3.X R54, R54, -0x1, RZ, P0, !PT ;  /* 0xffffffff36367810 */ /* 0x000fe200007fe4ff */
[----:B0-----:R0:W-:Y:S01]  /*4280*/  STG.E.64 desc[UR12][R2.64], R6 ;  /* 0x0000000602007986 */ /* 0x0011e2000c101b0c */
[----:B------:R-:W-:Y:S07]  /*4290*/  @P3 BRA `(.L_x_18302) ;  /* 0xffffffc400283947 */ /* 0x000fee000383ffff */
.L_x_18277:
        /* <DEDUP_REMOVED lines=26> */
.L_x_18304:
[----:B------:R-:W-:Y:S05]  /*4440*/  BSYNC B0 ;  /* 0x0000000000007941 */ /* 0x000fea0003800000 */
.L_x_18303:
        /* <DEDUP_REMOVED lines=29> */
.L_x_18306:
[----:B------:R-:W2:Y:S02]  /*4620*/  S2R R11, SR_TID.X ;  /* 0x00000000000b7919 */ /* 0x000ea40000002100 */
.L_x_18307:
[----:B------:R-:W-:Y:S05]  /*4630*/  BSYNC B0 ;  /* 0x0000000000007941 */ /* 0x000fea0003800000 */
.L_x_18305:
[----:B------:R-:W-:Y:S02]  /*4640*/  ULDC UR7, c[0x0][0x21c] ;  /* 0x0000870000077ab9 */ /* 0x000fe40000000800 */
[----:B--2---:R-:W-:-:S13]  /*4650*/  ISETP.GE.AND P0, PT, R11, UR7, PT ;  /* 0x000000070b007c0c */ /* 0x004fda000bf06270 */
[----:B------:R-:W-:Y:S05]  /*4660*/  @P0 EXIT ;  /* 0x000000000000094d */ /* 0x000fea0003800000 */
[----:B------:R-:W2:Y:S01]  /*4670*/  S2UR UR5, SR_CgaCtaId ;  /* 0x00000000000579c3 */ /* 0x000ea20000008800 */
[----:B------:R-:W-:Y:S01]  /*4680*/  ULDC.64 UR8, c[0x0][0x268] ;  /* 0x00009a0000087ab9 */ /* 0x000fe20000000a00 */
[----:B------:R-:W-:Y:S01]  /*4690*/  BSSY B0, `(.L_x_18308) ;  /* 0x000004d000007945 */ /* 0x000fe20003800000 */
[----:B------:R-:W-:Y:S01]  /*46a0*/  IMAD R41, R41, UR8, RZ ;  /* 0x0000000829297c24 */ /* 0x000fe2000f8e02ff */
[----:B------:R-:W-:Y:S01]  /*46b0*/  UMOV UR4, 0x400 ;  /* 0x0000040000047882 */ /* 0x000fe20000000000 */
[----:B------:R-:W-:Y:S01]  /*46c0*/  ULDC UR6, c[0x0][0x0] ;  /* 0x0000000000067ab9 */ /* 0x000fe20000000800 */
[----:B------:R-:W-:Y:S01]  /*46d0*/  ULDC.64 UR28, c[0x0][0x2d8] ;  /* 0x0000b600001c7ab9 */ /* 0x000fe20000000a00 */
[C---:B0-----:R-:W-:Y:S01]  /*46e0*/  IMAD R3, R40.reuse, UR9, R41 ;  /* 0x0000000928037c24 */ /* 0x041fe2000f8e0229 */
[----:B------:R-:W-:Y:S01]  /*46f0*/  ULDC.64 UR24, c[0x0][0x2e0] ;  /* 0x0000b80000187ab9 */ /* 0x000fe20000000a00 */
[----:B------:R-:W-:Y:S01]  /*4700*/  IMAD.WIDE.U32 R40, R40, UR8, RZ ;  /* 0x0000000828287c25 */ /* 0x000fe2000f8e00ff */
[----:B------:R-:W-:Y:S01]  /*4710*/  ULDC.64 UR26, c[0x0][0x250] ;  /* 0x00009400001a7ab9 */ /* 0x000fe20000000a00 */
[----:B------:R-:W-:Y:S01]  /*4720*/  ULDC.64 UR22, c[0x0][0x270] ;  /* 0x00009c0000167ab9 */ /* 0x000fe20000000a00 */
[----:B------:R-:W-:Y:S01]  /*4730*/  ULDC.64 UR8, c[0x0][0x340] ;  /* 0x0000d00000087ab9 */ /* 0x000fe20000000a00 */
[----:B------:R-:W-:Y:S01]  /*4740*/  ULDC.64 UR10, c[0x0][0x3c0] ;  /* 0x0000f000000a7ab9 */ /* 0x000fe20000000a00 */
[----:B------:R-:W-:Y:S01]  /*4750*/  IADD3 R31, R41, R3, RZ ;  /* 0x00000003291f7210 */ /* 0x000fe20007ffe0ff */
[----:B------:R-:W-:Y:S01]  /*4760*/  ULDC.64 UR14, c[0x0][0x360] ;  /* 0x0000d800000e7ab9 */ /* 0x000fe20000000a00 */
[----:B------:R-:W-:Y:S01]  /*4770*/  ULDC.64 UR16, c[0x0][0x3c8] ;  /* 0x0000f20000107ab9 */ /* 0x000fe20000000a00 */
[----:B------:R-:W-:Y:S01]  /*4780*/  ULDC.64 UR18, c[0x0][0x380] ;  /* 0x0000e00000127ab9 */ /* 0x000fe20000000a00 */
[----:B------:R-:W-:Y:S01]  /*4790*/  ULDC.64 UR20, c[0x0][0x3d0] ;  /* 0x0000f40000147ab9 */ /* 0x000fe20000000a00 */
[----:B--2---:R-:W-:-:S12]  /*47a0*/  ULEA UR4, UR5, UR4, 0x18 ;  /* 0x0000000405047291 */ /* 0x004fd8000f8ec03f */
.L_x_18309:
[C---:B------:R-:W-:Y:S02]  /*47b0*/  LEA R0, R11.reuse, UR4, 0x3 ;  /* 0x000000040b007c11 */ /* 0x040fe4000f8e18ff */
[----:B------:R-:W-:Y:S02]  /*47c0*/  SHF.R.S32.HI R10, RZ, 0x1f, R11 ;  /* 0x0000001fff0a7819 */ /* 0x000fe4000001140b */
[----:B0-----:R-:W-:Y:S01]  /*47d0*/  MOV R2, R40 ;  /* 0x0000002800027202 */ /* 0x001fe20000000f00 */
[----:B------:R-:W0:Y:S01]  /*47e0*/  LDS.64 R12, [R0+0x2660] ;  /* 0x00266000000c7984 */ /* 0x000e220000000a00 */
[----:B------:R-:W-:Y:S01]  /*47f0*/  MOV R3, R31 ;  /* 0x0000001f00037202 */ /* 0x000fe20000000f00 */
[C---:B------:R-:W-:Y:S01]  /*4800*/  IMAD R8, R10.reuse, UR8, RZ ;  /* 0x000000080a087c24 */ /* 0x040fe2000f8e02ff */
[----:B------:R-:W-:Y:S01]  /*4810*/  MOV R52, R18 ;  /* 0x0000001200347202 */ /* 0x000fe20000000f00 */
[----:B----4-:R-:W-:Y:S02]  /*4820*/  IMAD R14, R10, UR22, RZ ;  /* 0x000000160a0e7c24 */ /* 0x010fe4000f8e02ff */
[----:B-1-3--:R-:W-:-:S04]  /*4830*/  IMAD.WIDE.U32 R6, R11, UR22, R2 ;  /* 0x000000160b067c25 */ /* 0x00afc8000f8e0002 */
[----:B------:R-:W-:-:S04]  /*4840*/  IMAD.WIDE.U32 R4, R11, UR8, R52 ;  /* 0x000000080b047c25 */ /* 0x000fc8000f8e0034 */
[C---:B------:R-:W-:Y:S01]  /*4850*/  IMAD R3, R11.reuse, UR9, R8 ;  /* 0x000000090b037c24 */ /* 0x040fe2000f8e0208 */
[----:B------:R-:W-:Y:S01]  /*4860*/  LEA R2, P0, R4, UR10, 0x3 ;  /* 0x0000000a04027c11 */ /* 0x000fe2000f8018ff */
[----:B------:R-:W-:Y:S01]  /*4870*/  IMAD R9, R11, UR23, R14 ;  /* 0x000000170b097c24 */ /* 0x000fe2000f8e020e */
[----:B------:R-:W-:Y:S01]  /*4880*/  LEA R8, P1, R6, UR24, 0x3 ;  /* 0x0000001806087c11 */ /* 0x000fe2000f8218ff */
[----:B------:R-:W1:Y:S01]  /*4890*/  LDS.64 R14, [R0+0x2e60] ;  /* 0x002e6000000e7984 */ /* 0x000e620000000a00 */
[----:B------:R-:W-:Y:S02]  /*48a0*/  IADD3 R3, R5, R3, RZ ;  /* 0x0000000305037210 */ /* 0x000fe40007ffe0ff */
[----:B------:R-:W-:Y:S02]  /*48b0*/  IADD3 R5, R7, R9, RZ ;  /* 0x0000000907057210 */ /* 0x000fe40007ffe0ff */
[----:B------:R-:W-:Y:S02]  /*48c0*/  LEA.HI.X R3, R4, UR11, R3, 0x3, P0 ;  /* 0x0000000b04037c11 */ /* 0x000fe400080f1c03 */
[----:B------:R-:W-:-:S03]  /*48d0*/  LEA.HI.X R9, R6, UR25, R5, 0x3, P1 ;  /* 0x0000001906097c11 */ /* 0x000fc600088f1c05 */
[----:B0-----:R-:W-:Y:S04]  /*48e0*/  REDG.E.ADD.F32.FTZ.RN.STRONG.GPU desc[UR12][R2.64], R12 ;  /* 0x0000000c020079a6 */ /* 0x001fe8000c10f38c */
[----:B------:R0:W-:Y:S04]  /*48f0*/  REDG.E.ADD.F32.FTZ.RN.STRONG.GPU desc[UR12][R2.64+0x4], R13 ;  /* 0x0000040d020079a6 */ /* 0x0001e8000c10f38c */
[----:B------:R2:W1:Y:S01]  /*4900*/  LDG.E.64 R16, desc[UR12][R8.64] ;  /* 0x0000000c08107981 */ /* 0x000462000c1e1b00 */
[----:B------:R-:W-:Y:S01]  /*4910*/  MOV R50, R20 ;  /* 0x0000001400327202 */ /* 0x000fe20000000f00 */
[C---:B------:R-:W-:Y:S01]  /*4920*/  IMAD R26, R10.reuse, UR14, RZ ;  /* 0x0000000e0a1a7c24 */ /* 0x040fe2000f8e02ff */
[----:B------:R-:W-:Y:S01]  /*4930*/  MOV R46, R24 ;  /* 0x00000018002e7202 */ /* 0x000fe20000000f00 */
[----:B------:R-:W-:-:S02]  /*4940*/  IMAD R28, R10, UR26, RZ ;  /* 0x0000001a0a1c7c24 */ /* 0x000fc4000f8e02ff */
[----:B------:R-:W-:-:S04]  /*4950*/  IMAD.WIDE.U32 R4, R11, UR14, R50 ;  /* 0x0000000e0b047c25 */ /* 0x000fc8000f8e0032 */
[C---:B------:R-:W-:Y:S01]  /*4960*/  IMAD R27, R11.reuse, UR15, R26 ;  /* 0x0000000f0b1b7c24 */ /* 0x040fe2000f8e021a */
[----:B0-----:R-:W-:Y:S01]  /*4970*/  LEA R2, P0, R4, UR16, 0x3 ;  /* 0x0000001004027c11 */ /* 0x001fe2000f8018ff */
[----:B------:R-:W-:-:S03]  /*4980*/  IMAD.WIDE.U32 R6, R11, UR26, R46 ;  /* 0x0000001a0b067c25 */ /* 0x000fc6000f8e002e */
[----:B------:R-:W-:Y:S01]  /*4990*/  IADD3 R3, R5, R27, RZ ;  /* 0x0000001b05037210 */ /* 0x000fe20007ffe0ff */
[----:B------:R-:W-:Y:S01]  /*49a0*/  IMAD R29, R11, UR27, R28 ;  /* 0x0000001b0b1d7c24 */ /* 0x000fe2000f8e021c */
[----:B--2---:R-:W-:Y:S02]  /*49b0*/  LEA R8, P1, R6, UR28, 0x3 ;  /* 0x0000001c06087c11 */ /* 0x004fe4000f8218ff */
[----:B------:R-:W-:Y:S02]  /*49c0*/  LEA.HI.X R3, R4, UR17, R3, 0x3, P0 ;  /* 0x0000001104037c11 */ /* 0x000fe400080f1c03 */
[----:B------:R-:W-:-:S04]  /*49d0*/  IADD3 R7, R7, R29, RZ ;  /* 0x0000001d07077210 */ /* 0x000fc80007ffe0ff */
        /* <DEDUP_REMOVED lines=8> */
[----:B------:R-:W-:Y:S01]  /*4a60*/  MOV R48, R22 ;  /* 0x0000001600307202 */ /* 0x000fe20000000f00 */
[----:B------:R-:W-:-:S04]  /*4a70*/  IMAD R10, R10, UR18, RZ ;  /* 0x000000120a0a7c24 */ /* 0x000fc8000f8e02ff */
[----:B------:R-:W-:-:S04]  /*4a80*/  IMAD.WIDE.U32 R6, R11, UR18, R48 ;  /* 0x000000120b067c25 */ /* 0x000fc8000f8e0030 */
[C---:B------:R-:W-:Y:S01]  /*4a90*/  IMAD R5, R11.reuse, UR19, R10 ;  /* 0x000000130b057c24 */ /* 0x040fe2000f8e020a */
[----:B------:R-:W-:Y:S02]  /*4aa0*/  LEA R4, P0, R6, UR20, 0x3 ;  /* 0x0000001406047c11 */ /* 0x000fe4000f8018ff */
[----:B------:R-:W-:Y:S02]  /*4ab0*/  IADD3 R11, R11, UR6, RZ ;  /* 0x000000060b0b7c10 */ /* 0x000fe4000fffe0ff */
        /* <DEDUP_REMOVED lines=11> */
.L_x_18308:
[----:B------:R-:W-:Y:S05]  /*4b70*/  EXIT ;  /* 0x000000000000794d */ /* 0x000fea0003800000 */
.L_x_18310:
        /* <DEDUP_REMOVED lines=16> */
.L_x_19046:


//--------------------- .text._Z25selective_scan_bwd_kernelI32Selective_Scan_bwd_kernel_traitsILi32ELi4ELb1ELb0ELb0ELb1ELb1EN3c108BFloat16ENS1_7complexIfEEEEv12SSMParamsBwd --------------------------
	.section	.text._Z25selective_scan_bwd_kernelI32Selective_Scan_bwd_kernel_traitsILi32ELi4ELb1ELb0ELb0ELb1ELb1EN3c108BFloat16ENS1_7complexIfEEEEv12SSMParamsBwd,"ax",@progbits
	.align	128
        .global         _Z25selective_scan_bwd_kernelI32Selective_Scan_bwd_kernel_traitsILi32ELi4ELb1ELb0ELb0ELb1ELb1EN3c108BFloat16ENS1_7complexIfEEEEv12SSMParamsBwd
        .type           _Z25selective_scan_bwd_kernelI32Selective_Scan_bwd_kernel_traitsILi32ELi4ELb1ELb0ELb0ELb1ELb1EN3c108BFloat16ENS1_7complexIfEEEEv12SSMParamsBwd,@function
        .size           _Z25selective_scan_bwd_kernelI32Selective_Scan_bwd_kernel_traitsILi32ELi4ELb1ELb0ELb0ELb1ELb1EN3c108BFloat16ENS1_7complexIfEEEEv12SSMParamsBwd,(.L_x_19047 - _Z25selective_scan_bwd_kernelI32Selective_Scan_bwd_kernel_traitsILi32ELi4ELb1ELb0ELb0ELb1ELb1EN3c108BFloat16ENS1_7complexIfEEEEv12SSMParamsBwd)
        .other          _Z25selective_scan_bwd_kernelI32Selective_Scan_bwd_kernel_traitsILi32ELi4ELb1ELb0ELb0ELb1ELb1EN3c108BFloat16ENS1_7complexIfEEEEv12SSMParamsBwd,@"STO_CUDA_ENTRY STV_DEFAULT"
_Z25selective_scan_bwd_kernelI32Selective_Scan_bwd_kernel_traitsILi32ELi4ELb1ELb0ELb0ELb1ELb1EN3c108BFloat16ENS1_7complexIfEEEEv12SSMParamsBwd:
.text._Z25selective_scan_bwd_kernelI32Selective_Scan_bwd_kernel_traitsILi32ELi4ELb1ELb0ELb0ELb1ELb1EN3c108BFloat16ENS1_7complexIfEEEEv12SSMParamsBwd:
        /* <DEDUP_REMOVED lines=81> */
[C---:B------:R-:W-:Y:S02]  /*0510*/  LEA R39, P1, R40.reuse, R34, 0x1 ;  /* 0x0000002228277211 */ /* 0x040fe400078208ff */
        /* <DEDUP_REMOVED lines=12> */
[----:B------:R-:W2:Y:S01]  /*05e0*/  S2R R37, SR_LANEID ;  /* 0x0000000000257919 */ /* 0x000ea20000000000 */
[----:B0-----:R-:W-:-:S07]  /*05f0*/  LOP3.LUT R90, R36, 0x1f, RZ, 0xc0, !PT ;  /* 0x0000001f245a7812 */ /* 0x001fce00078ec0ff */
.L_x_18337:
[----:B------:R-:W-:Y:S01]  /*0600*/  BAR.SYNC.DEFER_BLOCKING 0x0 ;  /* 0x0000000000007b1d */ /* 0x000fe20000010000 */
[----:B------:R-:W-:Y:S02]  /*0610*/  SHF.R.S32.HI R45, RZ, 0x1f, R36 ;  /* 0x0000001fff2d7819 */ /* 0x000fe40000011424 */
[C---:B0-----:R-:W-:Y:S02]  /*0620*/  SHF.L.U32 R46, R36.reuse, 0x3, RZ ;  /* 0x00000003242e7819 */ /* 0x041fe400000006ff */
[----:B------:R-:W-:-:S03]  /*0630*/  SHF.L.U64.HI R45, R36, 0x3, R45 ;  /* 0x00000003242d7819 */ /* 0x000fc6000001022d */
[----:B------:R-:W0:Y:S01]  /*0640*/  S2UR UR5, SR_CgaCtaId ;  /* 0x00000000000579c3 */ /* 0x000e220000008800 */
[----:B------:R-:W-:-:S04]  /*0650*/  IADD3 R2, P0, R39, R46, RZ ;  /* 0x0000002e27027210 */ /* 0x000fc80007f1e0ff */
[----:B------:R-:W-:Y:S01]  /*0660*/  IADD3.X R3, R40, R45, RZ, P0, !PT ;  /* 0x0000002d28037210 */ /* 0x000fe200007fe4ff */
[----:B------:R-:W-:Y:S02]  /*0670*/  UMOV UR4, 0x400 ;  /* 0x0000040000047882 */ /* 0x000fe40000000000 */
[----:B------:R-:W3:Y:S03]  /*0680*/  LDC.64 R8, c[0x0][0x2a0] ;  /* 0x0000a800ff087b82 */ /* 0x000ee60000000a00 */
        /* <DEDUP_REMOVED lines=8> */
[----:B------:R-:W-:Y:S01]  /*0710*/  LDS.64 R14, [R0] ;  /* 0x00000000000e7984 */ /* 0x000fe20000000a00 */
[----:B------:R-:W-:Y:S06]  /*0720*/  BAR.SYNC.DEFER_BLOCKING 0x0 ;  /* 0x0000000000007b1d */ /* 0x000fec0000010000 */
[----:B------:R-:W2:Y:S01]  /*0730*/  LDG.E.64 R4, desc[UR14][R4.64] ;  /* 0x0000000e04047981 */ /* 0x000ea2000c1e1b00 */
[----:B------:R-:W-:-:S04]  /*0740*/  IADD3 R6, P0, R42, R46, RZ ;  /* 0x0000002e2a067210 */ /* 0x000fc80007f1e0ff */
[----:B------:R-:W-:Y:S01]  /*0750*/  IADD3.X R7, R44, R45, RZ, P0, !PT ;  /* 0x0000002d2c077210 */ /* 0x000fe200007fe4ff */
[----:B--2---:R0:W-:Y:S01]  /*0760*/  STS.64 [R0], R4 ;  /* 0x0000000400007388 */ /* 0x0041e20000000a00 */
[----:B------:R-:W-:-:S03]  /*0770*/  NOP ;  /* 0x0000000000007918 */ /* 0x000fc60000000000 */
[----:B------:R-:W2:Y:S01]  /*0780*/  LDS.64 R52, [R0] ;  /* 0x0000000000347984 */ /* 0x000ea20000000a00 */
[----:B------:R-:W-:Y:S06]  /*0790*/  BAR.SYNC.DEFER_BLOCKING 0x0 ;  /* 0x0000000000007b1d */ /* 0x000fec0000010000 */
[----:B------:R-:W4:Y:S01]  /*07a0*/  LDG.E.64 R6, desc[UR14][R6.64] ;  /* 0x0000000e06067981 */ /* 0x000f22000c1e1b00 */
[----:B---3--:R-:W-:Y:S01]  /*07b0*/  IMAD R2, R8, UR17, RZ ;  /* 0x0000001108027c24 */ /* 0x008fe2000f8e02ff */
[----:B-1----:R-:W-:Y:S01]  /*07c0*/  LEA R12, R38, 0xffffff80, 0x7 ;  /* 0xffffff80260c7811 */ /* 0x002fe200078e38ff */
[----:B------:R-:W-:Y:S02]  /*07d0*/  BSSY B0, `(.L_x_18312) ;  /* 0x0000036000007945 */ /* 0x000fe40003800000 */
[----:B------:R-:W-:Y:S01]  /*07e0*/  IMAD R9, R9, UR16, R2 ;  /* 0x0000001009097c24 */ /* 0x000fe2000f8e0202 */
[--C-:B------:R-:W-:Y:S01]  /*07f0*/  SHF.R.S32.HI R13, RZ, 0x1f, R12.reuse ;  /* 0x0000001fff0d7819 */ /* 0x100fe2000001140c */
[----:B------:R-:W1:Y:S02]  /*0800*/  LDC.64 R2, c[0x0][0x318] ;  /* 0x0000c600ff027b82 */ /* 0x000e640000000a00 */
[----:B0-----:R-:W-:Y:S01]  /*0810*/  IMAD.WIDE.U32 R4, R8, UR16, R12 ;  /* 0x0000001008047c25 */ /* 0x001fe2000f8e000c */
[----:B--2---:R-:W-:-:S02]  /*0820*/  SHF.L.U32 R48, R52, 0x10, RZ ;  /* 0x0000001034307819 */ /* 0x004fc400000006ff */
[--C-:B------:R-:W-:Y:S02]  /*0830*/  SHF.R.U64 R52, R52, 0x10, R53.reuse ;  /* 0x0000001034347819 */ /* 0x100fe40000001235 */
[----:B------:R-:W-:Y:S01]  /*0840*/  SHF.R.U32.HI R54, RZ, 0x10, R53 ;  /* 0x00000010ff367819 */ /* 0x000fe20000011635 */
[--C-:B-----5:R-:W-:Y:S01]  /*0850*/  FADD.FTZ R48, R48, R33.reuse ;  /* 0x0000002130307221 */ /* 0x120fe20000010000 */
[----:B------:R-:W-:Y:S02]  /*0860*/  SHF.L.U32 R50, R53, 0x10, RZ ;  /* 0x0000001035327819 */ /* 0x000fe400000006ff */
[----:B------:R-:W-:Y:S02]  /*0870*/  SHF.L.U32 R52, R52, 0x10, RZ ;  /* 0x0000001034347819 */ /* 0x000fe400000006ff */
[----:B------:R-:W-:Y:S01]  /*0880*/  FSETP.GTU.FTZ.AND P2, PT, R48, 20, PT ;  /* 0x41a000003000780b */ /* 0x000fe20003f5c000 */
[--C-:B------:R-:W-:Y:S01]  /*0890*/  FADD.FTZ R50, R50, R33.reuse ;  /* 0x0000002132327221 */ /* 0x100fe20000010000 */
[----:B------:R-:W-:Y:S01]  /*08a0*/  SHF.L.U32 R54, R54, 0x10, RZ ;  /* 0x0000001036367819 */ /* 0x000fe200000006ff */
[----:B------:R-:W-:-:S03]  /*08b0*/  FADD.FTZ R52, R52, R33 ;  /* 0x0000002134347221 */ /* 0x000fc60000010000 */
[----:B------:R-:W-:Y:S01]  /*08c0*/  FSETP.GTU.FTZ.AND P0, PT, R50, 20, PT ;  /* 0x41a000003200780b */ /* 0x000fe20003f1c000 */
[----:B------:R-:W-:Y:S01]  /*08d0*/  FADD.FTZ R54, R54, R33 ;  /* 0x0000002136367221 */ /* 0x000fe20000010000 */
[----:B------:R-:W-:-:S04]  /*08e0*/  FSETP.GTU.FTZ.AND P3, PT, R52, 20, PT ;  /* 0x41a000003400780b */ /* 0x000fc80003f7c000 */
[----:B------:R-:W-:Y:S01]  /*08f0*/  FSETP.GTU.FTZ.AND P1, PT, R54, 20, PT ;  /* 0x41a000003600780b */ /* 0x000fe20003f3c000 */
[----:B----4-:R0:W-:Y:S02]  /*0900*/  STS.64 [R0], R6 ;  /* 0x0000000600007388 */ /* 0x0101e40000000a00 */
[----:B0-----:R-:W-:Y:S01]  /*0910*/  IADD3 R7, R5, R9, RZ ;  /* 0x0000000905077210 */ /* 0x001fe20007ffe0ff */
[----:B------:R-:W-:Y:S01]  /*0920*/  NOP ;  /* 0x0000000000007918 */ /* 0x000fe20000000000 */
[----:B-1----:R-:W-:Y:S08]  /*0930*/  @P2 BRA `(.L_x_18313) ;  /* 0x00000000007c2947 */ /* 0x002ff00003800000 */
        /* <DEDUP_REMOVED lines=31> */
.L_x_18313:
[----:B------:R-:W-:Y:S05]  /*0b30*/  BSYNC B0 ;  /* 0x0000000000007941 */ /* 0x000fea0003800000 */
.L_x_18312:
        /* <DEDUP_REMOVED lines=33> */
.L_x_18315:
[----:B------:R-:W-:Y:S05]  /*0d50*/  BSYNC B0 ;  /* 0x0000000000007941 */ /* 0x000fea0003800000 */
.L_x_18314:
        /* <DEDUP_REMOVED lines=33> */
.L_x_18317:
[----:B------:R-:W-:Y:S05]  /*0f70*/  BSYNC B0 ;  /* 0x0000000000007941 */ /* 0x000fea0003800000 */
.L_x_18316:
        /* <DEDUP_REMOVED lines=33> */
.L_x_18319:
[----:B------:R-:W-:Y:S05]  /*1190*/  BSYNC B0 ;  /* 0x0000000000007941 */ /* 0x000fea0003800000 */
.L_x_18318:
[----:B------:R-:W-:Y:S01]  /*11a0*/  ULDC.64 UR4, c[0x0][0x2a8] ;  /* 0x0000aa0000047ab9 */ /* 0x000fe20000000a00 */
[----:B------:R-:W-:Y:S01]  /*11b0*/  MOV R6, R4 ;  /* 0x0000000400067202 */ /* 0x000fe20000000f00 */
[----:B------:R-:W-:Y:S01]  /*11c0*/  IMAD R9, R31, UR4, RZ ;  /* 0x000000041f097c24 */ /* 0x000fe2000f8e02ff */
[----:B------:R-:W0:Y:S03]  /*11d0*/  LDC.64 R22, c[0x0][0x308] ;  /* 0x0000c200ff167b82 */ /* 0x000e260000000a00 */
[----:B------:R-:W-:-:S04]  /*11e0*/  IMAD.WIDE.U32 R4, R30, UR4, R6 ;  /* 0x000000041e047c25 */ /* 0x000fc8000f8e0006 */
[----:B------:R-:W-:Y:S01]  /*11f0*/  IMAD R7, R30, UR5, R9 ;  /* 0x000000051e077c24 */ /* 0x000fe2000f8e0209 */
[C---:B------:R-:W-:Y:S01]  /*1200*/  LEA R9, P0, R4.reuse, R2, 0x1 ;  /* 0x0000000204097211 */ /* 0x040fe200078008ff */
[----:B------:R-:W-:Y:S01]  /*1210*/  ULDC.64 UR4, c[0x0][0x2b8] ;  /* 0x0000ae0000047ab9 */ /* 0x000fe20000000a00 */
[----:B------:R-:W1:Y:S02]  /*1220*/  LDC.64 R58, c[0x0][0x398] ;  /* 0x0000e600ff3a7b82 */ /* 0x000e640000000a00 */
[----:B------:R-:W-:Y:S02]  /*1230*/  IADD3 R2, R5, R7, RZ ;  /* 0x0000000705027210 */ /* 0x000fe40007ffe0ff */
[----:B------:R-:W-:Y:S02]  /*1240*/  IADD3 R8, P1, R9, R46, RZ ;  /* 0x0000002e09087210 */ /* 0x000fe40007f3e0ff */
[----:B------:R-:W-:Y:S02]  /*1250*/  LEA.HI.X R4, R4, R3, R2, 0x1, P0 ;  /* 0x0000000304047211 */ /* 0x000fe400000f0c02 */
[----:B------:R-:W2:Y:S01]  /*1260*/  LDS.64 R2, [R0] ;  /* 0x0000000000027984 */ /* 0x000ea20000000a00 */
[----:B------:R-:W3:Y:S01]  /*1270*/  LDC.64 R6, c[0x0][0x2b0] ;  /* 0x0000ac00ff067b82 */ /* 0x000ee20000000a00 */
[----:B------:R-:W-:-:S07]  /*1280*/  IADD3.X R9, R4, R45, RZ, P1, !PT ;  /* 0x0000002d04097210 */ /* 0x000fce0000ffe4ff */
[----:B------:R-:W-:Y:S08]  /*1290*/  BAR.SYNC.DEFER_BLOCKING 0x0 ;  /* 0x0000000000007b1d */ /* 0x000ff00000010000 */
[----:B------:R-:W4:Y:S01]  /*12a0*/  LDC.64 R60, c[0x0][0x3e8] ;  /* 0x0000fa00ff3c7b82 */ /* 0x000f220000000a00 */
[----:B------:R-:W5:Y:S01]  /*12b0*/  LDG.E.64 R8, desc[UR14][R8.64] ;  /* 0x0000000e08087981 */ /* 0x000f62000c1e1b00 */
[----:B---3--:R-:W-:-:S04]  /*12c0*/  IMAD R4, R6, UR17, RZ ;  /* 0x0000001106047c24 */ /* 0x008fc8000f8e02ff */
[----:B------:R-:W-:Y:S02]  /*12d0*/  IMAD R7, R7, UR16, R4 ;  /* 0x0000001007077c24 */ /* 0x000fe4000f8e0204 */
[----:B------:R-:W-:-:S05]  /*12e0*/  IMAD.WIDE.U32 R4, R6, UR16, R12 ;  /* 0x0000001006047c25 */ /* 0x000fca000f8e000c */
[----:B------:R-:W-:Y:S01]  /*12f0*/  IADD3 R5, R5, R7, RZ ;  /* 0x0000000705057210 */ /* 0x000fe20007ffe0ff */
[----:B------:R-:W-:Y:S02]  /*1300*/  IMAD R7, R31, UR4, RZ ;  /* 0x000000041f077c24 */ /* 0x000fe4000f8e02ff */
[----:B------:R-:W-:-:S04]  /*1310*/  IMAD.WIDE.U32 R4, R30, UR4, R4 ;  /* 0x000000041e047c25 */ /* 0x000fc8000f8e0004 */
[----:B------:R-:W-:Y:S01]  /*1320*/  IMAD R7, R30, UR5, R7 ;  /* 0x000000051e077c24 */ /* 0x000fe2000f8e0207 */
[----:B0-----:R-:W-:Y:S01]  /*1330*/  LEA R11, P0, R4, R22, 0x1 ;  /* 0x00000016040b7211 */ /* 0x001fe200078008ff */
[----:B------:R-:W-:-:S03]  /*1340*/  ULDC.64 UR4, c[0x0][0x3a0] ;  /* 0x0000e80000047ab9 */ /* 0x000fc60000000a00 */
[----:B------:R-:W-:Y:S02]  /*1350*/  IADD3 R5, R5, R7, RZ ;  /* 0x0000000705057210 */ /* 0x000fe40007ffe0ff */
[----:B------:R-:W-:Y:S02]  /*1360*/  IADD3 R10, P1, R11, R46, RZ ;  /* 0x0000002e0b0a7210 */ /* 0x000fe40007f3e0ff */
[----:B------:R-:W-:-:S04]  /*1370*/  LEA.HI.X R4, R4, R23, R5, 0x1, P0 ;  /* 0x0000001704047211 */ /* 0x000fc800000f0c05 */
[----:B------:R-:W-:Y:S01]  /*1380*/  IADD3.X R11, R4, R45, RZ, P1, !PT ;  /* 0x0000002d040b7210 */ /* 0x000fe20000ffe4ff */
[----:B-----5:R-:W-:Y:S01]  /*1390*/  STS.64 [R0], R8 ;  /* 0x0000000800007388 */ /* 0x020fe20000000a00 */
[----:B------:R-:W-:-:S03]  /*13a0*/  NOP ;  /* 0x0000000000007918 */ /* 0x000fc60000000000 */
[----:B------:R-:W0:Y:S01]  /*13b0*/  LDS.64 R22, [R0] ;  /* 0x0000000000167984 */ /* 0x000e220000000a00 */
[----:B------:R-:W-:Y:S06]  /*13c0*/  BAR.SYNC.DEFER_BLOCKING 0x0 ;  /* 0x0000000000007b1d */ /* 0x000fec0000010000 */
[----:B------:R-:W3:Y:S01]  /*13d0*/  LDG.E.64 R10, desc[UR14][R10.64] ;  /* 0x0000000e0a0a7981 */ /* 0x000ee2000c1e1b00 */
[----:B--2---:R-:W-:Y:S02]  /*13e0*/  SHF.L.U32 R73, R3, 0x10, RZ ;  /* 0x0000001003497819 */ /* 0x004fe400000006ff */
[----:B------:R-:W-:-:S02]  /*13f0*/  SHF.R.U32.HI R77, RZ, 0x10, R3 ;  /* 0x00000010ff4d7819 */ /* 0x000fc40000011603 */
[----:B------:R-:W-:Y:S02]  /*1400*/  SHF.R.U64 R70, R2, 0x10, R3 ;  /* 0x0000001002467819 */ /* 0x000fe40000001203 */
[----:B------:R-:W-:Y:S02]  /*1410*/  SHF.L.U32 R77, R77, 0x10, RZ ;  /* 0x000000104d4d7819 */ /* 0x000fe400000006ff */
[----:B------:R-:W-:Y:S02]  /*1420*/  SHF.L.U32 R70, R70, 0x10, RZ ;  /* 0x0000001046467819 */ /* 0x000fe400000006ff */
[----:B0-----:R-:W-:Y:S02]  /*1430*/  SHF.L.U32 R6, R23, 0x10, RZ ;  /* 0x0000001017067819 */ /* 0x001fe400000006ff */
[--C-:B------:R-:W-:Y:S02]  /*1440*/  SHF.R.U32.HI R29, RZ, 0x10, R23.reuse ;  /* 0x00000010ff1d7819 */ /* 0x100fe40000011617 */
[----:B------:R-:W-:Y:S01]  /*1450*/  SHF.R.U64 R23, R22, 0x10, R23 ;  /* 0x0000001016177819 */ /* 0x000fe20000001217 */
[----:B------:R-:W-:Y:S01]  /*1460*/  FMUL.FTZ R7, R6, -1.4426950216293334961 ;  /* 0xbfb8aa3b06077820 */ /* 0x000fe20000410000 */
[----:B------:R-:W-:-:S02]  /*1470*/  SHF.L.U32 R29, R29, 0x10, RZ ;  /* 0x000000101d1d7819 */ /* 0x000fc400000006ff */
[----:B------:R-:W-:-:S03]  /*1480*/  SHF.L.U32 R23, R23, 0x10, RZ ;  /* 0x0000001017177819 */ /* 0x000fc600000006ff */
[----:B------:R-:W0:Y:S01]  /*1490*/  MUFU.EX2 R7, R7 ;  /* 0x0000000700077308 */ /* 0x000e220000000800 */
[----:B------:R-:W-:Y:S01]  /*14a0*/  FMUL.FTZ R9, R29, -1.4426950216293334961 ;  /* 0xbfb8aa3b1d097820 */ /* 0x000fe20000410000 */
[----:B------:R-:W-:-:S06]  /*14b0*/  FMUL.FTZ R8, R23, -1.4426950216293334961 ;  /* 0xbfb8aa3b17087820 */ /* 0x000fcc0000410000 */
[----:B------:R-:W2:Y:S08]  /*14c0*/  MUFU.EX2 R9, R9 ;  /* 0x0000000900097308 */ /* 0x000eb00000000800 */
[----:B------:R-:W5:Y:S01]  /*14d0*/  MUFU.EX2 R8, R8 ;  /* 0x0000000800087308 */ /* 0x000f620000000800 */
[----:B---3--:R3:W-:Y:S01]  /*14e0*/  STS.64 [R0], R10 ;  /* 0x0000000a00007388 */ /* 0x0087e20000000a00 */
[----:B------:R-:W-:-:S03]  /*14f0*/  NOP ;  /* 0x0000000000007918 */ /* 0x000fc60000000000 */
[----:B------:R-:W1:Y:S01]  /*1500*/  LDS.64 R4, [R0] ;  /* 0x0000000000047984 */ /* 0x000e620000000a00 */
[----:B---3--:R-:W-:Y:S01]  /*1510*/  SHF.L.U32 R10, R22, 0x10, RZ ;  /* 0x00000010160a7819 */ /* 0x008fe200000006ff */
[----:B0-----:R-:W-:Y:S01]  /*1520*/  FADD.FTZ R11, R7, 1 ;  /* 0x3f800000070b7421 */ /* 0x001fe20000010000 */
[----:B--2---:R-:W-:Y:S01]  /*1530*/  FADD.FTZ R22, R9, 1 ;  /* 0x3f80000009167421 */ /* 0x004fe20000010000 */
[----:B-----5:R-:W-:Y:S02]  /*1540*/  FADD.FTZ R9, R8, 1 ;  /* 0x3f80000008097421 */ /* 0x020fe40000010000 */
[----:B------:R-:W-:Y:S01]  /*1550*/  FMUL.FTZ R7, R10, -1.4426950216293334961 ;  /* 0xbfb8aa3b0a077820 */ /* 0x000fe20000410000 */
[----:B------:R-:W0:Y:S08]  /*1560*/  MUFU.RCP R27, R11 ;  /* 0x0000000b001b7308 */ /* 0x000e300000001000 */
[----:B------:R-:W2:Y:S08]  /*1570*/  MUFU.EX2 R7, R7 ;  /* 0x0000000700077308 */ /* 0x000eb00000000800 */
[----:B------:R3:W5:Y:S01]  /*1580*/  MUFU.RCP R56, R22 ;  /* 0x0000001600387308 */ /* 0x0007620000001000 */
[----:B0-----:R-:W-:-:S04]  /*1590*/  FADD.FTZ R25, -R27, 1 ;  /* 0x3f8000001b197421 */ /* 0x001fc80000010100 */
[C---:B------:R-:W-:Y:S01]  /*15a0*/  FFMA.FTZ R25, R6.reuse, R25, 1 ;  /* 0x3f80000006197423 */ /* 0x040fe20000010019 */
[----:B------:R-:W-:Y:S02]  /*15b0*/  FMUL.FTZ R6, R6, R27 ;  /* 0x0000001b06067220 */ /* 0x000fe40000410000 */
[----:B------:R-:W-:Y:S01]  /*15c0*/  MUFU.RCP R24, R9 ;  /* 0x0000000900187308 */ /* 0x000fe20000001000 */
[----:B--2---:R-:W-:Y:S01]  /*15d0*/  FADD.FTZ R7, R7, 1 ;  /* 0x3f80000007077421 */ /* 0x004fe20000010000 */
[----:B-1----:R-:W-:Y:S02]  /*15e0*/  SHF.L.U32 R26, R5, 0x10, RZ ;  /* 0x00000010051a7819 */ /* 0x002fe400000006ff */
[----:B------:R-:W-:-:S04]  /*15f0*/  SHF.R.U32.HI R49, RZ, 0x10, R5 ;  /* 0x00000010ff317819 */ /* 0x000fc80000011605 */
[----:B------:R0:W1:Y:S01]  /*1600*/  MUFU.RCP R11, R7 ;  /* 0x00000007000b7308 */ /* 0x0000620000001000 */
[----:B---3--:R-:W-:Y:S01]  /*1610*/  SHF.L.U32 R22, R4, 0x10, RZ ;  /* 0x0000001004167819 */ /* 0x008fe200000006ff */
[----:B------:R-:W-:Y:S01]  /*1620*/  FMUL.FTZ R8, R73, R26 ;  /* 0x0000001a49087220 */ /* 0x000fe20000410000 */
[----:B------:R-:W-:Y:S01]  /*1630*/  SHF.L.U32 R49, R49, 0x10, RZ ;  /* 0x0000001031317819 */ /* 0x000fe200000006ff */
[----:B------:R-:W-:Y:S02]  /*1640*/  FMUL.FTZ R73, R73, R6 ;  /* 0x0000000649497220 */ /* 0x000fe40000410000 */
[----:B------:R-:W-:Y:S02]  /*1650*/  FMUL.FTZ R8, R27, R8 ;  /* 0x000000081b087220 */ /* 0x000fe40000410000 */
[----:B------:R-:W-:Y:S01]  /*1660*/  FMUL.FTZ R3, R77, R49 ;  /* 0x000000314d037220 */ /* 0x000fe20000410000 */
[----:B0-----:R-:W-:Y:S01]  /*1670*/  SHF.L.U32 R7, R2, 0x10, RZ ;  /* 0x0000001002077819 */ /* 0x001fe200000006ff */
[----:B------:R-:W-:Y:S01]  /*1680*/  FMUL.FTZ R28, R8, R25 ;  /* 0x00000019081c7220 */ /* 0x000fe20000410000 */
[----:B-----5:R-:W-:Y:S01]  /*1690*/  FADD.FTZ R8, -R56, 1 ;  /* 0x3f80000038087421 */ /* 0x020fe20000010100 */
[----:B------:R-:W-:Y:S01]  /*16a0*/  SHF.R.U64 R25, R4, 0x10, R5 ;  /* 0x0000001004197819 */ /* 0x000fe20000001205 */
[----:B------:R-:W-:Y:S01]  /*16b0*/  FMUL.FTZ R3, R56, R3 ;  /* 0x0000000338037220 */ /* 0x000fe20000410000 */
[----:B------:R-:W-:Y:S01]  /*16c0*/  FMUL.FTZ R2, R7, R22 ;  /* 0x0000001607027220 */ /* 0x000fe20000410000 */
[----:B------:R-:W-:Y:S01]  /*16d0*/  FFMA.FTZ R8, R29, R8, 1 ;  /* 0x3f8000001d087423 */ /* 0x000fe20000010008 */
[----:B------:R-:W-:Y:S01]  /*16e0*/  SHF.L.U32 R25, R25, 0x10, RZ ;  /* 0x0000001019197819 */ /* 0x000fe200000006ff */
[----:B------:R-:W-:Y:S01]  /*16f0*/  F2F.BF16.F32 R28, R28 ;  /* 0x0000001c001c7304 */ /* 0x000fe20000202000 */
[----:B-1----:R-:W-:Y:S01]  /*1700*/  FMUL.FTZ R2, R11, R2 ;  /* 0x000000020b027220 */ /* 0x002fe20000410000 */
[----:B------:R-:W-:Y:S01]  /*1710*/  FMUL.FTZ R9, R3, R8 ;  /* 0x0000000803097220 */ /* 0x000fe20000410000 */
[----:B------:R-:W-:Y:S01]  /*1720*/  FADD.FTZ R8, -R24, 1 ;  /* 0x3f80000018087421 */ /* 0x000fe20000010100 */
[----:B------:R-:W-:Y:S01]  /*1730*/  FMUL.FTZ R3, R70, R25 ;  /* 0x0000001946037220 */ /* 0x000fe20000410000 */
[----:B------:R-:W-:-:S02]  /*1740*/  FMUL.FTZ R56, R29, R56 ;  /* 0x000000381d387220 */ /* 0x000fc40000410000 */
[----:B------:R-:W-:Y:S01]  /*1750*/  FFMA.FTZ R5, R23, R8, 1 ;  /* 0x3f80000017057423 */ /* 0x000fe20000010008 */
[----:B------:R-:W-:Y:S01]  /*1760*/  FMUL.FTZ R4, R24, R3 ;  /* 0x0000000318047220 */ /* 0x000fe20000410000 */
[----:B------:R-:W-:Y:S01]  /*1770*/  FADD.FTZ R3, -R11, 1 ;  /* 0x3f8000000b037421 */ /* 0x000fe20000010100 */
[----:B------:R-:W0:Y:S01]  /*1780*/  F2F.BF16.F32 R9, R9 ;  /* 0x0000000900097304 */ /* 0x000e220000202000 */
[----:B------:R-:W-:Y:S01]  /*1790*/  FMUL.FTZ R23, R23, R24 ;  /* 0x0000001817177220 */ /* 0x000fe20000410000 */
[----:B------:R-:W-:Y:S01]  /*17a0*/  FMUL.FTZ R5, R4, R5 ;  /* 0x0000000504057220 */ /* 0x000fe20000410000 */
[C---:B------:R-:W-:Y:S01]  /*17b0*/  FFMA.FTZ R3, R10.reuse, R3, 1 ;  /* 0x3f8000000a037423 */ /* 0x040fe20000010003 */
[----:B------:R-:W-:Y:S01]  /*17c0*/  FMUL.FTZ R10, R10, R11 ;  /* 0x0000000b0a0a7220 */ /* 0x000fe20000410000 */
[----:B------:R-:W-:Y:S01]  /*17d0*/  FMUL.FTZ R77, R77, R56 ;  /* 0x000000384d4d7220 */ /* 0x000fe20000410000 */
[----:B------:R-:W-:Y:S01]  /*17e0*/  FMUL.FTZ R70, R70, R23 ;  /* 0x0000001746467220 */ /* 0x000fe20000410000 */
[----:B------:R-:W-:Y:S01]  /*17f0*/  FMUL.FTZ R4, R2, R3 ;  /* 0x0000000302047220 */ /* 0x000fe20000410000 */
[----:B------:R-:W1:Y:S01]  /*1800*/  F2F.BF16.F32 R5, R5 ;  /* 0x0000000500057304 */ /* 0x000e620000202000 */
[----:B0-----:R-:W-:-:S07]  /*1810*/  PRMT R9, R28, 0x5410, R9 ;  /* 0x000054101c097816 */ /* 0x001fce0000000009 */
[----:B------:R0:W2:Y:S01]  /*1820*/  F2F.BF16.F32 R51, R4 ;  /* 0x0000000400337304 */ /* 0x0000a20000202000 */
[----:B------:R-:W-:Y:S02]  /*1830*/  IMAD R28, R58, UR17, RZ ;  /* 0x000000113a1c7c24 */ /* 0x000fe4000f8e02ff */
[----:B-1----:R-:W-:-:S04]  /*1840*/  IMAD.WIDE.U32 R2, R5, 0x10000, RZ ;  /* 0x0001000005027825 */ /* 0x002fc800078e00ff */
[----:B0-----:R-:W-:Y:S01]  /*1850*/  IMAD.WIDE.U32 R4, R58, UR16, R12 ;  /* 0x000000103a047c25 */ /* 0x001fe2000f8e000c */
[----:B------:R-:W-:Y:S02]  /*1860*/  LOP3.LUT R9, R9, R3, RZ, 0xfc, !PT ;  /* 0x0000000309097212 */ /* 0x000fe400078efcff */
[----:B--2---:R-:W-:Y:S01]  /*1870*/  LOP3.LUT R8, R2, R51, RZ, 0xfc, !PT ;  /* 0x0000003302087212 */ /* 0x004fe200078efcff */
[----:B------:R-:W-:Y:S01]  /*1880*/  BAR.SYNC.DEFER_BLOCKING 0x0 ;  /* 0x0000000000007b1d */ /* 0x000fe20000010000 */
[----:B------:R-:W-:-:S05]  /*1890*/  IMAD R51, R59, UR16, R28 ;  /* 0x000000103b337c24 */ /* 0x000fca000f8e021c */
[----:B------:R-:W-:Y:S01]  /*18a0*/  IADD3 R5, R5, R51, RZ ;  /* 0x0000003305057210 */ /* 0x000fe20007ffe0ff */
[----:B------:R-:W-:Y:S01]  /*18b0*/  IMAD R51, R31, UR4, RZ ;  /* 0x000000041f337c24 */ /* 0x000fe2000f8e02ff */
[----:B------:R-:W0:Y:S01]  /*18c0*/  LDC R28, c[0x0][0x21c] ;  /* 0x00008700ff1c7b82 */ /* 0x000e220000000800 */
[----:B------:R-:W-:-:S04]  /*18d0*/  IMAD.WIDE.U32 R4, R30, UR4, R4 ;  /* 0x000000041e047c25 */ /* 0x000fc8000f8e0004 */
[----:B------:R-:W-:Y:S01]  /*18e0*/  IMAD R51, R30, UR5, R51 ;  /* 0x000000051e337c24 */ /* 0x000fe2000f8e0233 */
[----:B------:R-:W-:Y:S01]  /*18f0*/  ULDC.64 UR4, c[0x0][0x320] ;  /* 0x0000c80000047ab9 */ /* 0x000fe20000000a00 */
[----:B------:R4:W-:Y:S01]  /*1900*/  STS.64 [R0], R8 ;  /* 0x0000000800007388 */ /* 0x0009e20000000a00 */
[----:B------:R-:W-:-:S03]  /*1910*/  NOP ;  /* 0x0000000000007918 */ /* 0x000fc60000000000 */
[----:B------:R-:W1:Y:S01]  /*1920*/  LDS.64 R2, [R0] ;  /* 0x0000000000027984 */ /* 0x000e620000000a00 */
[----:B----4-:R-:W-:Y:S02]  /*1930*/  LEA R9, P0, R4, R60, 0x1 ;  /* 0x0000003c04097211 */ /* 0x010fe400078008ff */
[----:B------:R-:W-:-:S04]  /*1940*/  IADD3 R8, R5, R51, RZ ;  /* 0x0000003305087210 */ /* 0x000fc80007ffe0ff */
[----:B------:R-:W-:Y:S02]  /*1950*/  LEA.HI.X R8, R4, R61, R8, 0x1, P0 ;  /* 0x0000003d04087211 */ /* 0x000fe400000f0c08 */
[----:B------:R-:W-:Y:S01]  /*1960*/  IADD3 R4, P1, R9, R46, RZ ;  /* 0x0000002e09047210 */ /* 0x000fe20007f3e0ff */
[----:B------:R-:W-:Y:S01]  /*1970*/  FMUL.FTZ R9, R7, R10 ;  /* 0x0000000a07097220 */ /* 0x000fe20000410000 */
[----:B------:R-:W-:Y:S02]  /*1980*/  ISETP.NE.U32.AND P0, PT, RZ, UR4, PT ;  /* 0x00000004ff007c0c */ /* 0x000fe4000bf05070 */
[----:B------:R-:W-:Y:S02]  /*1990*/  IADD3.X R5, R8, R45, RZ, P1, !PT ;  /* 0x0000002d08057210 */ /* 0x000fe40000ffe4ff */
[----:B------:R-:W-:-:S03]  /*19a0*/  ISETP.NE.AND.EX P0, PT, RZ, UR5, PT, P0 ;  /* 0x00000005ff007c0c */ /* 0x000fc6000bf05300 */
[----:B-1----:R1:W-:Y:S10]  /*19b0*/  STG.E.64 desc[UR14][R4.64], R2 ;  /* 0x0000000204007986 */ /* 0x0023f4000c101b0e */
[----:B0-----:R-:W-:Y:S05]  /*19c0*/  @!P0 BRA `(.L_x_18320) ;  /* 0x00000000007c8947 */ /* 0x001fea0003800000 */
[----:B------:R-:W-:Y:S01]  /*19d0*/  FMUL.FTZ R26, R6, R26 ;  /* 0x0000001a061a7220 */ /* 0x000fe20000410000 */
[----:B------:R-:W-:Y:S01]  /*19e0*/  FMUL.FTZ R49, R56, R49 ;  /* 0x0000003138317220 */ /* 0x000fe20000410000 */
[----:B------:R-:W-:Y:S01]  /*19f0*/  FMUL.FTZ R23, R23, R25 ;  /* 0x0000001917177220 */ /* 0x000fe20000410000 */
[----:B------:R-:W-:Y:S01]  /*1a00*/  FMUL.FTZ R10, R10, R22 ;  /* 0x000000160a0a7220 */ /* 0x000fe20000410000 */
[----:B------:R-:W-:Y:S06]  /*1a10*/  BAR.SYNC.DEFER_BLOCKING 0x0 ;  /* 0x0000000000007b1d */ /* 0x000fec0000010000 */
[----:B-1----:R0:W1:Y:S02]  /*1a20*/  F2F.BF16.F32 R2, R23 ;  /* 0x0000001700027304 */ /* 0x0020640000202000 */
[----:B------:R-:W2:Y:S01]  /*1a30*/  LDC.64 R24, c[0x0][0x2c0] ;  /* 0x0000b000ff187b82 */ /* 0x000ea20000000a00 */
[----:B------:R-:W-:-:S05]  /*1a40*/  ULDC.64 UR6, c[0x0][0x2c8] ;  /* 0x0000b20000067ab9 */ /* 0x000fca0000000a00 */
[----:B------:R-:W-:Y:S01]  /*1a50*/  F2F.BF16.F32 R26, R26 ;  /* 0x0000001a001a7304 */ /* 0x000fe20000202000 */
[----:B0-----:R-:W-:-:S04]  /*1a60*/  IMAD R23, R31, UR6, RZ ;  /* 0x000000061f177c24 */ /* 0x001fc8000f8e02ff */
[----:B------:R-:W-:Y:S02]  /*1a70*/  IMAD R23, R30, UR7, R23 ;  /* 0x000000071e177c24 */ /* 0x000fe4000f8e0217 */
[----:B-1----:R-:W-:Y:S01]  /*1a80*/  IMAD.WIDE.U32 R2, R2, 0x10000, RZ ;  /* 0x0001000002027825 */ /* 0x002fe200078e00ff */
[----:B------:R-:W0:Y:S08]  /*1a90*/  F2F.BF16.F32 R49, R49 ;  /* 0x0000003100317304 */ /* 0x000e300000202000 */
[----:B------:R-:W1:Y:S01]  /*1aa0*/  F2F.BF16.F32 R5, R10 ;  /* 0x0000000a00057304 */ /* 0x000e620000202000 */
[----:B--2---:R-:W-:-:S04]  /*1ab0*/  IMAD R8, R24, UR17, RZ ;  /* 0x0000001118087c24 */ /* 0x004fc8000f8e02ff */
[----:B------:R-:W-:Y:S01]  /*1ac0*/  IMAD R11, R25, UR16, R8 ;  /* 0x00000010190b7c24 */ /* 0x000fe2000f8e0208 */
[----:B0-----:R-:W-:-:S04]  /*1ad0*/  PRMT R7, R26, 0x5410, R49 ;  /* 0x000054101a077816 */ /* 0x001fc80000000031 */
[----:B------:R-:W-:Y:S02]  /*1ae0*/  LOP3.LUT R7, R7, R3, RZ, 0xfc, !PT ;  /* 0x0000000307077212 */ /* 0x000fe400078efcff */
[----:B-1----:R-:W-:Y:S01]  /*1af0*/  LOP3.LUT R6, R2, R5, RZ, 0xfc, !PT ;  /* 0x0000000502067212 */ /* 0x002fe200078efcff */
[----:B------:R-:W-:-:S04]  /*1b00*/  IMAD.WIDE.U32 R4, R24, UR16, R12 ;  /* 0x0000001018047c25 */ /* 0x000fc8000f8e000c */
[----:B------:R0:W-:Y:S01]  /*1b10*/  STS.64 [R0], R6 ;  /* 0x0000000600007388 */ /* 0x0001e20000000a00 */
[----:B------:R-:W-:-:S03]  /*1b20*/  NOP ;  /* 0x0000000000007918 */ /* 0x000fc60000000000 */
[----:B------:R1:W2:Y:S01]  /*1b30*/  LDS.64 R2, [R0] ;  /* 0x0000000000027984 */ /* 0x0002a20000000a00 */
[----:B------:R-:W-:-:S03]  /*1b40*/  IADD3 R5, R5, R11, RZ ;  /* 0x0000000b05057210 */ /* 0x000fc60007ffe0ff */
[----:B------:R-:W-:-:S05]  /*1b50*/  IMAD.WIDE.U32 R4, R30, UR6, R4 ;  /* 0x000000061e047c25 */ /* 0x000fca000f8e0004 */
[----:B0-----:R-:W-:Y:S02]  /*1b60*/  IADD3 R7, R5, R23, RZ ;  /* 0x0000001705077210 */ /* 0x001fe40007ffe0ff */
[----:B------:R-:W-:-:S04]  /*1b70*/  LEA R5, P0, R4, UR4, 0x1 ;  /* 0x0000000404057c11 */ /* 0x000fc8000f8008ff */
[----:B-1----:R-:W-:Y:S02]  /*1b80*/  LEA.HI.X R0, R4, UR5, R7, 0x1, P0 ;  /* 0x0000000504007c11 */ /* 0x002fe400080f0c07 */
[----:B------:R-:W-:-:S04]  /*1b90*/  IADD3 R4, P0, R5, R46, RZ ;  /* 0x0000002e05047210 */ /* 0x000fc80007f1e0ff */
[----:B------:R-:W-:-:S05]  /*1ba0*/  IADD3.X R5, R0, R45, RZ, P0, !PT ;  /* 0x0000002d00057210 */ /* 0x000fca00007fe4ff */
[----:B--2---:R0:W-:Y:S04]  /*1bb0*/  STG.E.64 desc[UR14][R4.64], R2 ;  /* 0x0000000204007986 */ /* 0x0041e8000c101b0e */
.L_x_18320:
[C---:B------:R-:W-:Y:S01]  /*1bc0*/  SHF.L.U32 R81, R14.reuse, 0x10, RZ ;  /* 0x000000100e517819 */ /* 0x040fe200000006ff */
[----:B------:R-:W-:Y:S01]  /*1bd0*/  BAR.SYNC.DEFER_BLOCKING 0x0 ;  /* 0x0000000000007b1d */ /* 0x000fe20000010000 */
[--C-:B------:R-:W-:Y:S01]  /*1be0*/  SHF.R.U64 R57, R14, 0x10, R15.reuse ;  /* 0x000000100e397819 */ /* 0x100fe2000000120f */
[----:B------:R-:W-:Y:S01]  /*1bf0*/  HFMA2.MMA R71, -RZ, RZ, 0, 0 ;  /* 0x00000000ff477435 */ /* 0x000fe200000001ff */
[----:B------:R-:W-:Y:S01]  /*1c00*/  ISETP.GE.AND P0, PT, R28, 0x1, PT ;  /* 0x000000011c00780c */ /* 0x000fe20003f06270 */
[----:B01----:R-:W-:Y:S01]  /*1c10*/  FFMA.FTZ R3, R9, R81, R34 ;  /* 0x0000005109037223 */ /* 0x003fe20000010022 */
[----:B------:R-:W-:Y:S01]  /*1c20*/  SHF.L.U32 R57, R57, 0x10, RZ ;  /* 0x0000001039397819 */ /* 0x000fe200000006ff */
[----:B------:R-:W-:Y:S01]  /*1c30*/  HFMA2.MMA R55, -RZ, RZ, 0, 0 ;  /* 0x00000000ff377435 */ /* 0x000fe200000001ff */
[----:B------:R-:W-:Y:S01]  /*1c40*/  SHF.R.U32.HI R61, RZ, 0x10, R15 ;  /* 0x00000010ff3d7819 */ /* 0x000fe2000001160f */
[-C--:B------:R-:W-:Y:S01]  /*1c50*/  FMUL.FTZ R60, R9, R32.reuse ;  /* 0x00000020093c7220 */ /* 0x080fe20000410000 */
[----:B------:R-:W-:Y:S01]  /*1c60*/  SHF.L.U32 R59, R15, 0x10, RZ ;  /* 0x000000100f3b7819 */ /* 0x000fe200000006ff */
[C---:B------:R-:W-:Y:S01]  /*1c70*/  FFMA.FTZ R0, R70.reuse, R57, R3 ;  /* 0x0000003946007223 */ /* 0x040fe20000010003 */
[----:B------:R-:W-:Y:S01]  /*1c80*/  SHF.L.U32 R61, R61, 0x10, RZ ;  /* 0x000000103d3d7819 */ /* 0x000fe200000006ff */
[CC--:B------:R-:W-:Y:S01]  /*1c90*/  FMUL.FTZ R62, R73.reuse, R32.reuse ;  /* 0x00000020493e7220 */ /* 0x0c0fe20000410000 */
[----:B------:R-:W-:Y:S01]  /*1ca0*/  MOV R53, RZ ;  /* 0x000000ff00357202 */ /* 0x000fe20000000f00 */
[----:B------:R-:W-:Y:S01]  /*1cb0*/  FFMA.FTZ R0, R73, R59, R0 ;  /* 0x0000003b49007223 */ /* 0x000fe20000010000 */
[----:B------:R-:W-:Y:S01]  /*1cc0*/  MOV R58, RZ ;  /* 0x000000ff003a7202 */ /* 0x000fe20000000f00 */
[-C--:B------:R-:W-:Y:S01]  /*1cd0*/  FMUL.FTZ R63, R70, R32.reuse ;  /* 0x00000020463f7220 */ /* 0x080fe20000410000 */
[C---:B------:R-:W-:Y:S01]  /*1ce0*/  FMUL.FTZ R64, R77.reuse, R32 ;  /* 0x000000204d407220 */ /* 0x040fe20000410000 */
[----:B------:R-:W-:Y:S01]  /*1cf0*/  FFMA.FTZ R34, R77, R61, R0 ;  /* 0x0000003d4d227223 */ /* 0x000fe20000010000 */
[----:B------:R-:W-:Y:S06]  /*1d00*/  @!P0 BRA `(.L_x_18321) ;  /* 0x0000002400dc8947 */ /* 0x000fec0003800000 */
[C---:B------:R-:W-:Y:S01]  /*1d10*/  IADD3 R0, R38.reuse, -0x1, RZ ;  /* 0xffffffff26007810 */ /* 0x040fe20007ffe0ff */
[----:B------:R-:W-:Y:S01]  /*1d20*/  ULDC.64 UR6, c[0x0][0x248] ;  /* 0x0000920000067ab9 */ /* 0x000fe20000000a00 */
[----:B------:R-:W-:Y:S01]  /*1d30*/  IADD3 R3, R38, -0x2, RZ ;  /* 0xfffffffe26037810 */ /* 0x000fe20007ffe0ff */
[----:B------:R-:W-:Y:S01]  /*1d40*/  ULDC.64 UR8, c[0x0][0x268] ;  /* 0x00009a0000087ab9 */ /* 0x000fe20000000a00 */
[----:B------:R-:W-:Y:S01]  /*1d50*/  LEA.HI R2, R0, R0, RZ, 0x1 ;  /* 0x0000000000027211 */ /* 0x000fe200078f08ff */
[----:B------:R-:W-:Y:S01]  /*1d60*/  IMAD R25, R31, UR8, RZ ;  /* 0x000000081f197c24 */ /* 0x000fe2000f8e02ff */
[----:B------:R-:W0:Y:S01]  /*1d70*/  LDC.64 R6, c[0x0][0x2d0] ;  /* 0x0000b400ff067b82 */ /* 0x000e220000000a00 */
[----:B------:R-:W-:Y:S01]  /*1d80*/  IMAD R3, R3, R28, RZ ;  /* 0x0000001c03037224 */ /* 0x000fe200078e02ff */
[----:B------:R-:W-:Y:S01]  /*1d90*/  LOP3.LUT R23, R2, 0xfffffe, RZ, 0xc0, !PT ;  /* 0x00fffffe02177812 */ /* 0x000fe200078ec0ff */
[----:B------:R-:W-:Y:S01]  /*1da0*/  IMAD R83, R30, UR9, R25 ;  /* 0x000000091e537c24 */ /* 0x000fe2000f8e0219 */
[----:B------:R-:W-:Y:S01]  /*1db0*/  ULDC.64 UR4, c[0x0][0x230] ;  /* 0x00008c0000047ab9 */ /* 0x000fe20000000a00 */
[----:B------:R-:W-:Y:S01]  /*1dc0*/  IMAD.WIDE R10, R3, 0x10, R20 ;  /* 0x00000010030a7825 */ /* 0x000fe200078e0214 */
[----:B------:R-:W-:-:S03]  /*1dd0*/  IADD3 R8, R0, -R23, RZ ;  /* 0x8000001700087210 */ /* 0x000fc60007ffe0ff */
[----:B------:R-:W-:Y:S01]  /*1de0*/  FADD.FTZ R0, R9, R9 ;  /* 0x0000000909007221 */ /* 0x000fe20000010000 */
[----:B------:R-:W1:Y:S01]  /*1df0*/  LDC.64 R4, c[0x0][0x2d8] ;  /* 0x0000b600ff047b82 */ /* 0x000e620000000a00 */
[C---:B------:R-:W-:Y:S01]  /*1e00*/  IMAD R23, R31.reuse, UR6, RZ ;  /* 0x000000061f177c24 */ /* 0x040fe2000f8e02ff */
[----:B------:R-:W-:Y:S01]  /*1e10*/  MOV R51, R11 ;  /* 0x0000000b00337202 */ /* 0x000fe20000000f00 */
[----:B------:R-:W-:Y:S01]  /*1e20*/  IMAD R11, R31, UR4, RZ ;  /* 0x000000041f0b7c24 */ /* 0x000fe2000f8e02ff */
[----:B------:R-:W-:Y:S01]  /*1e30*/  MOV R56, R10 ;  /* 0x0000000a00387202 */ /* 0x000fe20000000f00 */
[----:B------:R-:W-:Y:S02]  /*1e40*/  IMAD R79, R30, UR7, R23 ;  /* 0x000000071e4f7c24 */ /* 0x000fe4000f8e0217 */
[----:B------:R-:W-:Y:S01]  /*1e50*/  FADD.FTZ R70, R70, R70 ;  /* 0x0000004646467221 */ /* 0x000fe20000010000 */
[C---:B------:R-:W-:Y:S01]  /*1e60*/  IMAD R71, R30.reuse, UR5, R11 ;  /* 0x000000051e477c24 */ /* 0x040fe2000f8e020b */
[----:B------:R-:W2:Y:S01]  /*1e70*/  LDC.64 R2, c[0x0][0x2e0] ;  /* 0x0000b800ff027b82 */ /* 0x000ea20000000a00 */
[----:B------:R-:W-:-:S04]  /*1e80*/  IMAD.WIDE.U32 R74, R30, UR4, RZ ;  /* 0x000000041e4a7c25 */ /* 0x000fc8000f8e00ff */
[----:B------:R-:W-:Y:S01]  /*1e90*/  FADD.FTZ R73, R73, R73 ;  /* 0x0000004949497221 */ /* 0x000fe20000010000 */
[----:B------:R-:W-:Y:S01]  /*1ea0*/  FADD.FTZ R77, R77, R77 ;  /* 0x0000004d4d4d7221 */ /* 0x000fe20000010000 */
[----:B------:R-:W-:Y:S01]  /*1eb0*/  MOV R76, R47 ;  /* 0x0000002f004c7202 */ /* 0x000fe20000000f00 */
[C---:B------:R-:W-:Y:S01]  /*1ec0*/  IMAD.WIDE.U32 R28, R30.reuse, UR6, RZ ;  /* 0x000000061e1c7c25 */ /* 0x040fe2000f8e00ff */
[----:B------:R-:W-:Y:S01]  /*1ed0*/  IADD3 R66, R75, R71, RZ ;  /* 0x000000474b427210 */ /* 0x000fe20007ffe0ff */
[----:B------:R-:W-:Y:S01]  /*1ee0*/  UMOV UR4, URZ ;  /* 0x0000003f00047c82 */ /* 0x000fe20008000000 */
[----:B------:R-:W3:Y:S01]  /*1ef0*/  LDC.64 R26, c[0x0][0x270] ;  /* 0x00009c00ff1a7b82 */ /* 0x000ee20000000a00 */
[----:B------:R-:W-:Y:S01]  /*1f00*/  IMAD.WIDE.U32 R10, R30, UR8, RZ ;  /* 0x000000081e0a7c25 */ /* 0x000fe2000f8e00ff */
[----:B0-----:R-:W-:Y:S01]  /*1f10*/  LEA R65, P0, R74, R6, 0x3 ;  /* 0x000000064a417211 */ /* 0x001fe200078018ff */
[----:B------:R-:W-:Y:S01]  /*1f20*/  ULDC UR5, c[0x0][0x224] ;  /* 0x0000890000057ab9 */ /* 0x000fe20000000800 */
[----:B------:R-:W-:-:S02]  /*1f30*/  IADD3 R68, R29, R79, RZ ;  /* 0x0000004f1d447210 */ /* 0x000fc40007ffe0ff */
        /* <DEDUP_REMOVED lines=8> */
[----:B------:R-:W-:Y:S02]  /*1fc0*/  MOV R71, RZ ;  /* 0x000000ff00477202 */ /* 0x000fe40000000f00 */
[----:B------:R-:W-:Y:S02]  /*1fd0*/  LEA.HI.X R72, R10, R3, R72, 0x3, P2 ;  /* 0x000000030a487211 */ /* 0x000fe400010f1c48 */
[----:B------:R-:W-:Y:S01]  /*1fe0*/  ISETP.NE.AND P2, PT, R36, 0x1f, PT ;  /* 0x0000001f2400780c */ /* 0x000fe20003f45270 */
[----:B------:R-:W2:Y:S01]  /*1ff0*/  LDC R49, c[0x0][0x224] ;  /* 0x00008900ff317b82 */ /* 0x000ea20000000800 */
[----:B---3--:R-:W-:Y:S02]  /*2000*/  SHF.L.U64.HI R79, R26, 0x3, R27 ;  /* 0x000000031a4f7819 */ /* 0x008fe4000001021b */
[----:B------:R-:W-:Y:S02]  /*2010*/  MOV R75, R47 ;  /* 0x0000002f004b7202 */ /* 0x000fe40000000f00 */
[----:B------:R-:W-:-:S02]  /*2020*/  IADD3 R74, R36, 0x200, RZ ;  /* 0x00000200244a7810 */ /* 0x000fc40007ffe0ff */
[----:B------:R-:W-:Y:S01]  /*2030*/  SHF.L.U32 R27, R8, 0x8, RZ ;  /* 0x00000008081b7819 */ /* 0x000fe200000006ff */
[----:B------:R-:W3:Y:S01]  /*2040*/  LDC R91, c[0x0][0x21c] ;  /* 0x00008700ff5b7b82 */ /* 0x000ee20000000800 */
[----:B0-----:R-:W-:Y:S02]  /*2050*/  SHF.L.U64.HI R23, R22, 0x3, R23 ;  /* 0x0000000316177819 */ /* 0x001fe40000010217 */
[----:B-1----:R-:W-:-:S07]  /*2060*/  SHF.L.U64.HI R25, R24, 0x3, R25 ;  /* 0x0000000318197819 */ /* 0x002fce0000010219 */
.L_x_18336:
        /* <DEDUP_REMOVED lines=30> */
[----:B------:R-:W-:Y:S02]  /*2250*/  FMUL.FTZ R84, R29, R50 ;  /* 0x000000321d547220 */ /* 0x000fe40000410000 */
[----:B------:R-:W-:Y:S01]  /*2260*/  MUFU.SIN R85, R86 ;  /* 0x0000005600557308 */ /* 0x000fe20000000400 */
[----:B-1----:R-:W-:Y:S01]  /*2270*/  @P0 MOV R2, R56 ;  /* 0x0000003800020202 */ /* 0x002fe20000000f00 */
[----:B------:R-:W-:Y:S01]  /*2280*/  FMUL.FTZ R82, R83, R50 ;  /* 0x0000003253527220 */ /* 0x000fe20000410000 */
[----:B------:R-:W-:Y:S01]  /*2290*/  @P0 MOV R3, R51 ;  /* 0x0000003300030202 */ /* 0x000fe20000000f00 */
[----:B------:R-:W-:Y:S06]  /*22a0*/  BAR.SYNC.DEFER_BLOCKING 0x0 ;  /* 0x0000000000007b1d */ /* 0x000fec0000010000 */
[----:B------:R-:W1:Y:S01]  /*22b0*/  MUFU.EX2 R80, R78 ;  /* 0x0000004e00507308 */ /* 0x000e620000000800 */
[----:B------:R-:W-:-:S07]  /*22c0*/  FMUL.RZ R88, R84, 0.15915493667125701904 ;  /* 0x3e22f98354587820 */ /* 0x000fce000040c000 */
[----:B------:R-:W4:Y:S08]  /*22d0*/  MUFU.COS R87, R86 ;  /* 0x0000005600577308 */ /* 0x000f300000000000 */
[----:B------:R-:W-:Y:S01]  /*22e0*/  MUFU.EX2 R82, R82 ;  /* 0x0000005200527308 */ /* 0x000fe20000000800 */
[----:B------:R2:W5:Y:S07]  /*22f0*/  @P0 LDG.E.64 R10, desc[UR14][R2.64+0x8] ;  /* 0x0000080e020a0981 */ /* 0x00056e000c1e1b00 */
[----:B------:R-:W3:Y:S01]  /*2300*/  MUFU.COS R89, R88 ;  /* 0x0000005800597308 */ /* 0x000ee20000000000 */
[----:B-1----:R-:W-:-:S07]  /*2310*/  FMUL.FTZ R78, R80, R85 ;  /* 0x00000055504e7220 */ /* 0x002fce0000410000 */
[----:B--2---:R-:W1:Y:S01]  /*2320*/  MUFU.SIN R3, R88 ;  /* 0x0000005800037308 */ /* 0x004e620000000400 */
[-C--:B------:R-:W-:Y:S01]  /*2330*/  FMUL.FTZ R2, R29, R54.reuse ;  /* 0x000000361d027220 */ /* 0x080fe20000410000 */
[----:B----4-:R-:W-:Y:S01]  /*2340*/  FMUL.FTZ R81, R80, R87 ;  /* 0x0000005750517220 */ /* 0x010fe20000410000 */
[----:B------:R-:W-:Y:S02]  /*2350*/  FMUL.FTZ R83, R83, R54 ;  /* 0x0000003653537220 */ /* 0x000fe40000410000 */
[----:B------:R-:W-:Y:S01]  /*2360*/  FMUL.RZ R93, R2, 0.15915493667125701904 ;  /* 0x3e22f983025d7820 */ /* 0x000fe2000040c000 */
[----:B------:R-:W-:Y:S01]  /*2370*/  FMUL.FTZ R2, R78, R92 ;  /* 0x0000005c4e027220 */ /* 0x000fe20000410000 */
[----:B------:R-:W-:-:S03]  /*2380*/  FMUL.FTZ R84, RZ, R78 ;  /* 0x0000004eff547220 */ /* 0x000fc60000410000 */
[----:B------:R-:W-:Y:S01]  /*2390*/  FFMA.FTZ R2, RZ, R81, R2 ;  /* 0x00000051ff027223 */ /* 0x000fe20000010002 */
[C---:B---3--:R-:W-:Y:S01]  /*23a0*/  FMUL.FTZ R85, R82.reuse, R89 ;  /* 0x0000005952557220 */ /* 0x048fe20000410000 */
[----:B------:R-:W-:Y:S01]  /*23b0*/  MUFU.EX2 R83, R83 ;  /* 0x0000005300537308 */ /* 0x000fe20000000800 */
[----:B------:R-:W-:Y:S01]  /*23c0*/  FFMA.FTZ R84, R81, R92, -R84 ;  /* 0x0000005c51547223 */ /* 0x000fe20000010854 */
[----:B------:R-:W-:Y:S01]  /*23d0*/  FADD.FTZ R87, RZ, R2 ;  /* 0x00000002ff577221 */ /* 0x000fe20000010000 */
[----:B-1----:R-:W-:Y:S01]  /*23e0*/  FMUL.FTZ R86, R82, R3 ;  /* 0x0000000352567220 */ /* 0x002fe20000410000 */
[----:B------:R-:W-:-:S04]  /*23f0*/  @P2 MOV R3, 0x400 ;  /* 0x0000040000032802 */ /* 0x000fc80000000f00 */
[----:B------:R-:W1:Y:S01]  /*2400*/  MUFU.SIN R80, R93 ;  /* 0x0000005d00507308 */ /* 0x000e620000000400 */
[----:B------:R-:W-:Y:S01]  /*2410*/  FFMA.FTZ R84, R57, R52, R84 ;  /* 0x0000003439547223 */ /* 0x000fe20000010054 */
[----:B------:R-:W-:Y:S01]  /*2420*/  FMUL.FTZ R2, R86, R87 ;  /* 0x0000005756027220 */ /* 0x000fe20000410000 */
[----:B0-----:R-:W-:-:S05]  /*2430*/  @P2 LEA R47, R94, R3, 0x18 ;  /* 0x000000035e2f2211 */ /* 0x001fca00078ec0ff */
[----:B------:R-:W0:Y:S01]  /*2440*/  MUFU.COS R82, R93 ;  /* 0x0000005d00527308 */ /* 0x000e220000000000 */
[----:B------:R-:W-:Y:S01]  /*2450*/  FMUL.FTZ R3, R9, R78 ;  /* 0x0000004e09037220 */ /* 0x000fe20000410000 */
[-C--:B------:R-:W-:Y:S01]  /*2460*/  FMUL.FTZ R88, R86, R84.reuse ;  /* 0x0000005456587220 */ /* 0x080fe20000410000 */
[C---:B------:R-:W-:Y:S01]  /*2470*/  FFMA.FTZ R84, R85.reuse, R84, -R2 ;  /* 0x0000005455547223 */ /* 0x040fe20000010802 */
[C---:B------:R-:W-:Y:S01]  /*2480*/  FMUL.FTZ R2, R8.reuse, R78 ;  /* 0x0000004e08027220 */ /* 0x040fe20000410000 */
[----:B------:R-:W-:Y:S01]  /*2490*/  FFMA.FTZ R3, R8, R81, -R3 ;  /* 0x0000005108037223 */ /* 0x000fe20000010803 */
[----:B------:R-:W-:Y:S01]  /*24a0*/  FFMA.FTZ R88, R85, R87, R88 ;  /* 0x0000005755587223 */ /* 0x000fe20000010058 */
[----:B------:R-:W-:Y:S01]  /*24b0*/  FFMA.FTZ R87, R59, R50, R84 ;  /* 0x000000323b577223 */ /* 0x000fe20000010054 */
[----:B------:R-:W-:Y:S01]  /*24c0*/  FFMA.FTZ R2, R9, R81, R2 ;  /* 0x0000005109027223 */ /* 0x000fe20000010002 */
[----:B------:R-:W-:Y:S01]  /*24d0*/  FMUL.FTZ R84, R86, R3 ;  /* 0x0000000356547220 */ /* 0x000fe20000410000 */
[C---:B-1----:R-:W-:Y:S01]  /*24e0*/  FMUL.FTZ R80, R83.reuse, R80 ;  /* 0x0000005053507220 */ /* 0x042fe20000410000 */
[----:B0-----:R-:W-:-:S02]  /*24f0*/  FMUL.FTZ R82, R83, R82 ;  /* 0x0000005253527220 */ /* 0x001fc40000410000 */
[-C--:B------:R-:W-:Y:S01]  /*2500*/  FFMA.FTZ R83, R85, R2.reuse, R84 ;  /* 0x0000000255537223 */ /* 0x080fe20000010054 */
[----:B------:R-:W-:Y:S01]  /*2510*/  FMUL.FTZ R2, R86, R2 ;  /* 0x0000000256027220 */ /* 0x000fe20000410000 */
[----:B------:R-:W-:-:S03]  /*2520*/  @P2 LEA R84, R36, R47, 0x3 ;  /* 0x0000002f24542211 */ /* 0x000fc600078e18ff */
[----:B------:R-:W-:Y:S02]  /*2530*/  FFMA.FTZ R95, R85, R3, -R2 ;  /* 0x00000003555f7223 */ /* 0x000fe40000010802 */
[----:B------:R0:W1:Y:S01]  /*2540*/  @P2 LDS.64 R2, [R84+0x1568] ;  /* 0x0015680054022984 */ /* 0x0000620000000a00 */
[----:B------:R-:W-:Y:S01]  /*2550*/  FADD.FTZ R89, RZ, R88 ;  /* 0x00000058ff597221 */ /* 0x000fe20000010000 */
[----:B------:R-:W-:-:S03]  /*2560*/  FMUL.FTZ R88, R80, R87 ;  /* 0x0000005750587220 */ /* 0x000fc60000410000 */
[-C--:B------:R-:W-:Y:S01]  /*2570*/  FMUL.FTZ R93, R80, R89.reuse ;  /* 0x00000059505d7220 */ /* 0x080fe20000410000 */
[----:B------:R-:W-:-:S03]  /*2580*/  FFMA.FTZ R88, R82, R89, R88 ;  /* 0x0000005952587223 */ /* 0x000fc60000010058 */
[----:B------:R-:W-:Y:S01]  /*2590*/  FFMA.FTZ R94, R82, R87, -R93 ;  /* 0x00000057525e7223 */ /* 0x000fe2000001085d */
[----:B------:R-:W-:Y:S01]  /*25a0*/  FMUL.FTZ R87, R80, R83 ;  /* 0x0000005350577220 */ /* 0x000fe20000410000 */
[----:B------:R-:W-:Y:S02]  /*25b0*/  FADD.FTZ R93, RZ, R88 ;  /* 0x00000058ff5d7221 */ /* 0x000fe40000010000 */
[----:B------:R-:W-:Y:S01]  /*25c0*/  FFMA.FTZ R94, R61, R54, R94 ;  /* 0x000000363d5e7223 */ /* 0x000fe2000001005e */
[----:B0-----:R-:W-:Y:S06]  /*25d0*/  @P2 BRA `(.L_x_18323) ;  /* 0x0000000000202947 */ /* 0x001fec0003800000 */
[----:B------:R-:W-:-:S13]  /*25e0*/  ISETP.NE.AND P0, PT, R38, R49, PT ;  /* 0x000000312600720c */ /* 0x000fda0003f05270 */
[----:B-1----:R-:W-:-:S04]  /*25f0*/  @P0 LEA.HI R2, R38, R38, RZ, 0x1 ;  /* 0x0000002626020211 */ /* 0x002fc800078f08ff */
[----:B------:R-:W-:Y:S02]  /*2600*/  @P0 LOP3.LUT R3, R2, 0x1ffffe, RZ, 0xc0, !PT ;  /* 0x001ffffe02030812 */ /* 0x000fe400078ec0ff */
[----:B------:R-:W-:Y:S02]  /*2610*/  MOV R2, 0x3f800000 ;  /* 0x3f80000000027802 */ /* 0x000fe40000000f00 */
[----:B------:R-:W-:Y:S01]  /*2620*/  @P0 IADD3 R84, -R3, R38, RZ ;  /* 0x0000002603540210 */ /* 0x000fe20007ffe1ff */
[----:B------:R-:W-:-:S03]  /*2630*/  HFMA2.MMA R3, -RZ, RZ, 0, 0 ;  /* 0x00000000ff037435 */ /* 0x000fc600000001ff */
[----:B------:R-:W-:-:S07]  /*2640*/  @P0 LEA R84, R84, R75, 0xb ;  /* 0x0000004b54540211 */ /* 0x000fce00078e58ff */
[----:B------:R0:W2:Y:S02]  /*2650*/  @P0 LDS.64 R2, [R84+0x560] ;  /* 0x0005600054020984 */ /* 0x0000a40000000a00 */
.L_x_18323:
[----:B------:R-:W-:Y:S05]  /*2660*/  BSYNC B0 ;  /* 0x0000000000007941 */ /* 0x000fea0003800000 */
.L_x_18322:
        /* <DEDUP_REMOVED lines=20> */
[C---:B----4-:R-:W-:Y:S01]  /*27b0*/  FMUL.FTZ R96, R84.reuse, R83 ;  /* 0x0000005354607220 */ /* 0x050fe20000410000 */
[-C--:B-1----:R-:W-:Y:S01]  /*27c0*/  FMUL.FTZ R88, R84, R87.reuse ;  /* 0x0000005754587220 */ /* 0x082fe20000410000 */
        /* <DEDUP_REMOVED lines=32> */
[----:B------:R-:W-:Y:S01]  /*29d0*/  FFMA.FTZ R97, R95, R84, R87 ;  /* 0x000000545f617223 */ /* 0x000fe20000010057 */
[-C--:B------:R-:W-:Y:S01]  /*29e0*/  FMUL.FTZ R87, R5, R6.reuse ;  /* 0x0000000605577220 */ /* 0x080fe20000410000 */
[----:B------:R-:W-:Y:S01]  /*29f0*/  @P0 FADD.FTZ R94, R94, R89 ;  /* 0x000000595e5e0221 */ /* 0x000fe20000010000 */
[----:B------:R-:W-:Y:S01]  /*2a00*/  @P0 FFMA.FTZ R95, R95, R83, -R96 ;  /* 0x000000535f5f0223 */ /* 0x000fe20000010860 */
[-C--:B------:R-:W-:Y:S01]  /*2a10*/  FMUL.FTZ R5, R5, R7.reuse ;  /* 0x0000000705057220 */ /* 0x080fe20000410000 */
[----:B------:R-:W0:Y:S01]  /*2a20*/  SHFL.UP PT, R83, R93, 0x8, RZ ;  /* 0x050000005d537989 */ /* 0x000e2200000e00ff */
[----:B------:R-:W-:Y:S01]  /*2a30*/  FFMA.FTZ R87, R4, R7, R87 ;  /* 0x0000000704577223 */ /* 0x000fe20000010057 */
[----:B------:R-:W-:Y:S01]  /*2a40*/  FSEL R100, R88, R97, !P0 ;  /* 0x0000006158647208 */ /* 0x000fe20004000000 */
[----:B------:R-:W-:Y:S01]  /*2a50*/  FFMA.FTZ R88, R4, R6, -R5 ;  /* 0x0000000604587223 */ /* 0x000fe20000010805 */
[----:B------:R-:W1:Y:S01]  /*2a60*/  SHFL.UP PT, R7, R94, 0x8, RZ ;  /* 0x050000005e077989 */ /* 0x000e6200000e00ff */
[-C--:B------:R-:W-:Y:S01]  /*2a70*/  FMUL.FTZ R101, R77, R87.reuse ;  /* 0x000000574d657220 */ /* 0x080fe20000410000 */
[----:B------:R-:W-:Y:S01]  /*2a80*/  FMUL.FTZ R96, R73, R87 ;  /* 0x0000005749607220 */ /* 0x000fe20000410000 */
[-C--:B------:R-:W-:Y:S01]  /*2a90*/  FMUL.FTZ R99, R77, R88.reuse ;  /* 0x000000584d637220 */ /* 0x080fe20000410000 */
[----:B------:R-:W3:Y:S01]  /*2aa0*/  SHFL.UP PT, R4, R95, 0x8, RZ ;  /* 0x050000005f047989 */ /* 0x000ee200000e00ff */
[-C--:B------:R-:W-:Y:S01]  /*2ab0*/  FMUL.FTZ R97, R82, R101.reuse ;  /* 0x0000006552617220 */ /* 0x080fe20000410000 */
[C---:B------:R-:W-:Y:S01]  /*2ac0*/  FMUL.FTZ R89, R80.reuse, R101 ;  /* 0x0000006550597220 */ /* 0x040fe20000410000 */
[----:B------:R-:W-:Y:S01]  /*2ad0*/  ISETP.GE.AND P0, PT, R37, 0x8, PT ;  /* 0x000000082500780c */ /* 0x000fe20003f06270 */
[----:B------:R-:W4:Y:S01]  /*2ae0*/  SHFL.UP PT, R5, R100, 0x8, RZ ;  /* 0x0500000064057989 */ /* 0x000f2200000e00ff */
[-C--:B------:R-:W-:Y:S01]  /*2af0*/  FFMA.FTZ R103, -R80, R99.reuse, -R97 ;  /* 0x0000006350677223 */ /* 0x080fe20000010961 */
[----:B------:R-:W-:Y:S01]  /*2b00*/  FMUL.FTZ R97, R73, R88 ;  /* 0x0000005849617220 */ /* 0x000fe20000410000 */
[----:B------:R-:W-:-:S02]  /*2b10*/  FFMA.FTZ R6, R82, R99, -R89 ;  /* 0x0000006352067223 */ /* 0x000fc40000010859 */
[----:B------:R-:W-:Y:S02]  /*2b20*/  FADD.FTZ R103, -R96, R103 ;  /* 0x0000006760677221 */ /* 0x000fe40000010100 */
[----:B------:R-:W-:Y:S02]  /*2b30*/  FADD.FTZ R102, R97, R6 ;  /* 0x0000000661667221 */ /* 0x000fe40000010000 */
[----:B------:R-:W-:Y:S01]  /*2b40*/  FMUL.FTZ R84, R86, -R103 ;  /* 0x8000006756547220 */ /* 0x000fe20000410000 */
[----:B0-----:R-:W-:-:S03]  /*2b50*/  FMUL.FTZ R6, R100, R83 ;  /* 0x0000005364067220 */ /* 0x001fc60000410000 */
[-C--:B------:R-:W-:Y:S01]  /*2b60*/  FFMA.FTZ R84, R85, R102.reuse, -R84 ;  /* 0x0000006655547223 */ /* 0x080fe20000010854 */
[----:B------:R-:W-:Y:S01]  /*2b70*/  FMUL.FTZ R102, R86, -R102 ;  /* 0x8000006656667220 */ /* 0x000fe20000410000 */
[CC--:B-1----:R-:W-:Y:S01]  /*2b80*/  FMUL.FTZ R98, R100.reuse, R7.reuse ;  /* 0x0000000764627220 */ /* 0x0c2fe20000410000 */
[----:B------:R-:W-:Y:S02]  /*2b90*/  FFMA.FTZ R89, R95, R7, -R6 ;  /* 0x000000075f597223 */ /* 0x000fe40000010806 */
[----:B------:R-:W-:Y:S01]  /*2ba0*/  FFMA.FTZ R107, R85, R103, R102 ;  /* 0x00000067556b7223 */ /* 0x000fe20000010066 */
[----:B---3--:R-:W-:Y:S01]  /*2bb0*/  FMUL.FTZ R6, R100, R4 ;  /* 0x0000000464067220 */ /* 0x008fe20000410000 */
[C---:B------:R-:W-:Y:S01]  /*2bc0*/  FFMA.FTZ R98, R95.reuse, R83, R98 ;  /* 0x000000535f627223 */ /* 0x040fe20000010062 */
[----:B------:R-:W-:Y:S01]  /*2bd0*/  @P0 FADD.FTZ R94, R94, R89 ;  /* 0x000000595e5e0221 */ /* 0x000fe20000010000 */
[----:B--2---:R-:W-:Y:S01]  /*2be0*/  FMUL.FTZ R83, R80, -R2 ;  /* 0x8000000250537220 */ /* 0x004fe20000410000 */
[-C--:B----4-:R-:W-:Y:S01]  /*2bf0*/  FMUL.FTZ R7, R100, R5.reuse ;  /* 0x0000000564077220 */ /* 0x090fe20000410000 */
[----:B------:R-:W-:Y:S01]  /*2c00*/  FFMA.FTZ R5, R95, R5, R6 ;  /* 0x000000055f057223 */ /* 0x000fe20000010006 */
[----:B------:R-:W-:Y:S01]  /*2c10*/  @P0 FADD.FTZ R93, R93, R98 ;  /* 0x000000625d5d0221 */ /* 0x000fe20000010000 */
[----:B------:R-:W-:Y:S01]  /*2c20*/  SHFL.UP PT, R105, R94, 0x10, RZ ;  /* 0x060000005e697989 */ /* 0x000fe200000e00ff */
[----:B------:R-:W-:Y:S01]  /*2c30*/  @P0 FFMA.FTZ R95, R95, R4, -R7 ;  /* 0x000000045f5f0223 */ /* 0x000fe20000010807 */
[----:B------:R-:W-:Y:S01]  /*2c40*/  FMUL.FTZ R7, R80, R3 ;  /* 0x0000000350077220 */ /* 0x000fe20000410000 */
[----:B------:R-:W-:Y:S01]  /*2c50*/  FSEL R100, R100, R5, !P0 ;  /* 0x0000000564647208 */ /* 0x000fe20004000000 */
[----:B------:R-:W0:Y:S01]  /*2c60*/  SHFL.UP PT, R103, R93, 0x10, RZ ;  /* 0x060000005d677989 */ /* 0x000e2200000e00ff */
[C---:B------:R-:W-:Y:S01]  /*2c70*/  FFMA.FTZ R83, R82.reuse, -R3, R83 ;  /* 0x8000000352537223 */ /* 0x040fe20000010053 */
[----:B------:R-:W-:Y:S01]  /*2c80*/  FFMA.FTZ R7, R82, R2, -R7 ;  /* 0x0000000252077223 */ /* 0x000fe20000010807 */
[----:B------:R-:W-:Y:S01]  /*2c90*/  FMUL.FTZ R89, R70, R88 ;  /* 0x0000005846597220 */ /* 0x000fe20000410000 */
[----:B------:R-:W1:Y:S01]  /*2ca0*/  SHFL.UP PT, R102, R95, 0x10, RZ ;  /* 0x060000005f667989 */ /* 0x000e6200000e00ff */
[C---:B------:R-:W-:Y:S01]  /*2cb0*/  FMUL.FTZ R98, R86.reuse, -R83 ;  /* 0x8000005356627220 */ /* 0x040fe20000410000 */
[-C--:B------:R-:W-:Y:S01]  /*2cc0*/  FMUL.FTZ R108, R86, -R7.reuse ;  /* 0x80000007566c7220 */ /* 0x080fe20000410000 */
[----:B------:R-:W-:Y:S01]  /*2cd0*/  ISETP.GE.AND P0, PT, R38, UR5, PT ;  /* 0x0000000526007c0c */ /* 0x000fe2000bf06270 */
[----:B------:R-:W2:Y:S01]  /*2ce0*/  SHFL.UP PT, R104, R100, 0x10, RZ ;  /* 0x0600000064687989 */ /* 0x000ea200000e00ff */
[C---:B------:R-:W-:Y:S01]  /*2cf0*/  FFMA.FTZ R106, R85.reuse, R7, -R98 ;  /* 0x00000007556a7223 */ /* 0x040fe20000010862 */
[----:B------:R-:W-:Y:S01]  /*2d00*/  FMUL.FTZ R98, R70, R87 ;  /* 0x0000005746627220 */ /* 0x000fe20000410000 */
[----:B------:R-:W-:Y:S01]  /*2d10*/  FFMA.FTZ R108, R85, R83, R108 ;  /* 0x00000053556c7223 */ /* 0x000fe2000001006c */
[----:B------:R-:W-:Y:S01]  /*2d20*/  FADD.FTZ R83, R89, R84 ;  /* 0x0000005459537221 */ /* 0x000fe20000010000 */
[----:B------:R-:W-:Y:S01]  /*2d30*/  ISETP.EQ.AND P0, PT, R90, RZ, !P0 ;  /* 0x000000ff5a00720c */ /* 0x000fe20004702270 */
[----:B------:R-:W-:Y:S01]  /*2d40*/  FADD.FTZ R107, -R98, R107 ;  /* 0x0000006b626b7221 */ /* 0x000fe20000010100 */
[----:B------:R-:W-:Y:S01]  /*2d50*/  HFMA2.MMA R5, -RZ, RZ, 0, 0 ;  /* 0x00000000ff057435 */ /* 0x000fe200000001ff */
[C---:B------:R-:W-:Y:S01]  /*2d60*/  FMUL.FTZ R112, R78.reuse, -R83 ;  /* 0x800000534e707220 */ /* 0x040fe20000410000 */
[C---:B------:R-:W-:Y:S01]  /*2d70*/  FMUL.FTZ R109, R78.reuse, -R108 ;  /* 0x8000006c4e6d7220 */ /* 0x040fe20000410000 */
[-C--:B------:R-:W-:Y:S01]  /*2d80*/  FMUL.FTZ R110, R78, -R107.reuse ;  /* 0x8000006b4e6e7220 */ /* 0x080fe20000410000 */
[----:B------:R-:W-:Y:S01]  /*2d90*/  MOV R4, 0x3f800000 ;  /* 0x3f80000000047802 */ /* 0x000fe20000000f00 */
[C---:B------:R-:W-:Y:S01]  /*2da0*/  FFMA.FTZ R113, R81.reuse, R107, R112 ;  /* 0x0000006b51717223 */ /* 0x040fe20000010070 */
[----:B------:R-:W-:Y:S01]  /*2db0*/  CS2R R6, SRZ ;  /* 0x0000000000067805 */ /* 0x000fe2000001ff00 */
[C---:B------:R-:W-:Y:S01]  /*2dc0*/  FFMA.FTZ R111, R81.reuse, R83, -R110 ;  /* 0x00000053516f7223 */ /* 0x040fe2000001086e */
[-C--:B------:R-:W-:Y:S01]  /*2dd0*/  FFMA.FTZ R83, R81, R106.reuse, -R109 ;  /* 0x0000006a51537223 */ /* 0x080fe2000001086d */
[----:B0-----:R-:W-:Y:S01]  /*2de0*/  FMUL.FTZ R84, R100, R103 ;  /* 0x0000006764547220 */ /* 0x001fe20000410000 */
[----:B------:R-:W-:-:S02]  /*2df0*/  FMUL.FTZ R110, R78, -R106 ;  /* 0x8000006a4e6e7220 */ /* 0x000fc40000410000 */
[----:B------:R0:W3:Y:S01]  /*2e00*/  @P0 LDS.128 R4, [R76+0x1660] ;  /* 0x001660004c040984 */ /* 0x0000e20000000c00 */
[C---:B-1----:R-:W-:Y:S01]  /*2e10*/  FMUL.FTZ R107, R100.reuse, R102 ;  /* 0x00000066646b7220 */ /* 0x042fe20000410000 */
[CC--:B------:R-:W-:Y:S01]  /*2e20*/  FFMA.FTZ R109, R95.reuse, R105.reuse, -R84 ;  /* 0x000000695f6d7223 */ /* 0x0c0fe20000010854 */
[----:B------:R-:W-:Y:S01]  /*2e30*/  FMUL.FTZ R84, R100, R105 ;  /* 0x0000006964547220 */ /* 0x000fe20000410000 */
[----:B------:R-:W-:Y:S01]  /*2e40*/  ISETP.NE.AND P0, PT, R90, 0x1f, PT ;  /* 0x0000001f5a00780c */ /* 0x000fe20003f05270 */
[CC--:B--2---:R-:W-:Y:S01]  /*2e50*/  FFMA.FTZ R107, R95.reuse, R104.reuse, R107 ;  /* 0x000000685f6b7223 */ /* 0x0c4fe2000001006b */
[----:B------:R-:W-:Y:S01]  /*2e60*/  FMUL.FTZ R105, R100, R104 ;  /* 0x0000006864697220 */ /* 0x000fe20000410000 */
[----:B------:R-:W-:Y:S01]  /*2e70*/  FFMA.FTZ R106, R95, R103, R84 ;  /* 0x000000675f6a7223 */ /* 0x000fe20000010054 */
[----:B------:R-:W-:Y:S01]  /*2e80*/  @P2 FADD.FTZ R94, R94, R109 ;  /* 0x0000006d5e5e2221 */ /* 0x000fe20000010000 */
[----:B------:R-:W-:Y:S01]  /*2e90*/  FFMA.FTZ R84, R81, R108, R110 ;  /* 0x0000006c51547223 */ /* 0x000fe2000001006e */
[----:B------:R-:W-:Y:S01]  /*2ea0*/  @P2 FFMA.FTZ R95, R95, R102, -R105 ;  /* 0x000000665f5f2223 */ /* 0x000fe20000010869 */
[----:B------:R-:W-:Y:S01]  /*2eb0*/  FSEL R103, R100, R107, !P2 ;  /* 0x0000006b64677208 */ /* 0x000fe20005000000 */
[C---:B------:R-:W-:Y:S01]  /*2ec0*/  FMUL.FTZ R102, R0.reuse, R88 ;  /* 0x0000005800667220 */ /* 0x040fe20000410000 */
[----:B------:R-:W-:Y:S01]  /*2ed0*/  FMUL.FTZ R100, R0, R87 ;  /* 0x0000005700647220 */ /* 0x000fe20000410000 */
[----:B------:R-:W-:Y:S01]  /*2ee0*/  @P2 FADD.FTZ R93, R93, R106 ;  /* 0x0000006a5d5d2221 */ /* 0x000fe20000010000 */
[----:B------:R0:W1:Y:S01]  /*2ef0*/  SHFL.DOWN PT, R107, R83, 0x1, 0x1f ;  /* 0x08201f00536b7f89 */ /* 0x00006200000e0000 */
[----:B------:R-:W-:Y:S01]  /*2f00*/  FADD.FTZ R88, R102, R111 ;  /* 0x0000006f66587221 */ /* 0x000fe20000010000 */
[----:B------:R-:W-:Y:S01]  /*2f10*/  FADD.FTZ R87, -R100, R113 ;  /* 0x0000007164577221 */ /* 0x000fe20000010100 */
[----:B------:R-:W-:Y:S01]  /*2f20*/  ISETP.GT.U32.AND P2, PT, R90, 0x1d, PT ;  /* 0x0000001d5a00780c */ /* 0x000fe20003f44070 */
[----:B------:R0:W2:Y:S04]  /*2f30*/  SHFL.DOWN PT, R109, R84, 0x1, 0x1f ;  /* 0x08201f00546d7f89 */ /* 0x0000a800000e0000 */
[----:B------:R0:W4:Y:S04]  /*2f40*/  SHFL.DOWN PT, R105, R88, 0x1, 0x1f ;  /* 0x08201f0058697f89 */ /* 0x00012800000e0000 */
[----:B------:R0:W0:Y:S04]  /*2f50*/  SHFL.DOWN PT, R111, R87, 0x1, 0x1f ;  /* 0x08201f00576f7f89 */ /* 0x00002800000e0000 */
[----:B------:R-:W0:Y:S04]  /*2f60*/  SHFL.UP PT, R94, R94, 0x1, RZ ;  /* 0x042000005e5e7989 */ /* 0x000e2800000e00ff */
[----:B------:R-:W0:Y:S04]  /*2f70*/  SHFL.UP PT, R93, R93, 0x1, RZ ;  /* 0x042000005d5d7989 */ /* 0x000e2800000e00ff */
[----:B------:R-:W0:Y:S04]  /*2f80*/  SHFL.UP PT, R95, R95, 0x1, RZ ;  /* 0x042000005f5f7989 */ /* 0x000e2800000e00ff */
[----:B------:R-:W0:Y:S01]  /*2f90*/  SHFL.UP PT, R103, R103, 0x1, RZ ;  /* 0x0420000067677989 */ /* 0x000e2200000e00ff */
[----:B-123--:R-:W-:Y:S05]  /*2fa0*/  @!P0 BRA `(.L_x_18325) ;  /* 0x00000000002c8947 */ /* 0x00efea0003800000 */
[C---:B------:R-:W-:Y:S01]  /*2fb0*/  FMUL.FTZ R104, R84.reuse, R109 ;  /* 0x0000006d54687220 */ /* 0x040fe20000410000 */
[C---:B0-----:R-:W-:Y:S01]  /*2fc0*/  FMUL.FTZ R106, R84.reuse, R111 ;  /* 0x0000006f546a7220 */ /* 0x041fe20000410000 */
[----:B----4-:R-:W-:Y:S01]  /*2fd0*/  FMUL.FTZ R108, R84, R105 ;  /* 0x00000069546c7220 */ /* 0x010fe20000410000 */
        /* <DEDUP_REMOVED lines=8> */
.L_x_18325:
[----:B------:R-:W-:Y:S05]  /*3060*/  BSYNC B0 ;  /* 0x0000000000007941 */ /* 0x000fea0003800000 */
.L_x_18324:
[----:B------:R1:W2:Y:S01]  /*3070*/  SHFL.DOWN PT, R107, R83, 0x2, 0x1f ;  /* 0x08401f00536b7f89 */ /* 0x0002a200000e0000 */
[----:B------:R-:W-:Y:S03]  /*3080*/  BSSY B0, `(.L_x_18326) ;  /* 0x0000010000007945 */ /* 0x000fe60003800000 */
[----:B------:R1:W3:Y:S04]  /*3090*/  SHFL.DOWN PT, R109, R84, 0x2, 0x1f ;  /* 0x08401f00546d7f89 */ /* 0x0002e800000e0000 */
        /* <DEDUP_REMOVED lines=14> */
.L_x_18327:
[----:B------:R-:W-:Y:S05]  /*3180*/  BSYNC B0 ;  /* 0x0000000000007941 */ /* 0x000fea0003800000 */
.L_x_18326:
        /* <DEDUP_REMOVED lines=17> */
.L_x_18329:
[----:B------:R-:W-:Y:S05]  /*32a0*/  BSYNC B0 ;  /* 0x0000000000007941 */ /* 0x000fea0003800000 */
.L_x_18328:
        /* <DEDUP_REMOVED lines=17> */
.L_x_18331:
[----:B------:R-:W-:Y:S05]  /*33c0*/  BSYNC B0 ;  /* 0x0000000000007941 */ /* 0x000fea0003800000 */
.L_x_18330:
        /* <DEDUP_REMOVED lines=17> */
.L_x_18333:
[----:B------:R-:W-:Y:S05]  /*34e0*/  BSYNC B0 ;  /* 0x0000000000007941 */ /* 0x000fea0003800000 */
.L_x_18332:
        /* <DEDUP_REMOVED lines=15> */
[----:B------:R-:W-:Y:S01]  /*35e0*/  FMUL.FTZ R9, R9, R11 ;  /* 0x0000000b09097220 */ /* 0x000fe20000410000 */
[----:B0-----:R-:W0:Y:S01]  /*35f0*/  SHFL.DOWN PT, R111, R88, 0x1, 0x1f ;  /* 0x08201f00586f7f89 */ /* 0x001e2200000e0000 */
[----:B------:R-:W-:Y:S02]  /*3600*/  BSSY B0, `(.L_x_18334) ;  /* 0x00000d9000007945 */ /* 0x000fe40003800000 */
[----:B------:R-:W-:Y:S01]  /*3610*/  FFMA.FTZ R9, R8, R10, -R9 ;  /* 0x0000000a08097223 */ /* 0x000fe20000010809 */
[----:B------:R-:W0:Y:S03]  /*3620*/  SHFL.DOWN PT, R113, R87, 0x1, 0x1f ;  /* 0x08201f0057717f89 */ /* 0x000e2600000e0000 */
[----:B------:R-:W-:Y:S01]  /*3630*/  FADD.FTZ R92, R92, R9 ;  /* 0x000000095c5c7221 */ /* 0x000fe20000010000 */
[----:B--23--:R-:W-:Y:S01]  /*3640*/  SHFL.IDX PT, R84, R84, RZ, 0x1f ;  /* 0x00001fff54547589 */ /* 0x00cfe200000e0000 */
[----:B-1----:R-:W-:-:S03]  /*3650*/  @P2 FMUL.FTZ R108, R110, R107 ;  /* 0x0000006b6e6c2220 */ /* 0x002fc60000410000 */
[----:B------:R-:W-:Y:S01]  /*3660*/  SHFL.IDX PT, R83, R83, RZ, 0x1f ;  /* 0x00001fff53537589 */ /* 0x000fe200000e0000 */
[----:B-----5:R-:W-:-:S03]  /*3670*/  @P2 FMUL.FTZ R110, R110, R105 ;  /* 0x000000696e6e2220 */ /* 0x020fc60000410000 */
[----:B----4-:R-:W-:Y:S01]  /*3680*/  SHFL.IDX PT, R88, R88, RZ, 0x1f ;  /* 0x00001fff58587589 */ /* 0x010fe200000e0000 */
[C---:B------:R-:W-:Y:S01]  /*3690*/  @P2 FFMA.FTZ R108, R109.reuse, R105, -R108 ;  /* 0x000000696d6c2223 */ /* 0x040fe2000001086c */
[----:B------:R-:W-:Y:S01]  /*36a0*/  @P2 FFMA.FTZ R110, R109, R107, R110 ;  /* 0x0000006b6d6e2223 */ /* 0x000fe2000001006e */
[----:B------:R-:W1:Y:S02]  /*36b0*/  @!P3 S2R R121, SR_CgaCtaId ;  /* 0x000000000079b919 */ /* 0x000e640000008800 */
[----:B0-----:R-:W-:Y:S01]  /*36c0*/  @P2 FADD.FTZ R105, R111, R108 ;  /* 0x0000006c6f692221 */ /* 0x001fe20000010000 */
[----:B------:R-:W-:Y:S01]  /*36d0*/  SHFL.IDX PT, R87, R87, RZ, 0x1f ;  /* 0x00001fff57577589 */ /* 0x000fe200000e0000 */
[----:B------:R-:W-:Y:S02]  /*36e0*/  @P2 FADD.FTZ R107, R113, R110 ;  /* 0x0000006e716b2221 */ /* 0x000fe40000010000 */
[-C--:B------:R-:W-:Y:S02]  /*36f0*/  FMUL.FTZ R104, R105, -R3.reuse ;  /* 0x8000000369687220 */ /* 0x080fe40000410000 */
[C---:B------:R-:W-:Y:S01]  /*3700*/  FMUL.FTZ R94, R107.reuse, -R3 ;  /* 0x800000036b5e7220 */ /* 0x040fe20000410000 */
[----:B------:R-:W-:Y:S01]  /*3710*/  FFMA.FTZ R3, R8, R11, R93 ;  /* 0x0000000b08037223 */ /* 0x000fe2000001005d */
[----:B------:R-:W-:Y:S01]  /*3720*/  FFMA.FTZ R104, R107, R2, R104 ;  /* 0x000000026b687223 */ /* 0x000fe20000010068 */
[----:B------:R-:W-:Y:S01]  /*3730*/  FMUL.FTZ R8, R78, R92 ;  /* 0x0000005c4e087220 */ /* 0x000fe20000410000 */
[----:B------:R-:W-:Y:S01]  /*3740*/  FFMA.FTZ R94, R105, R2, -R94 ;  /* 0x00000002695e7223 */ /* 0x000fe2000001085e */
[----:B------:R-:W-:Y:S01]  /*3750*/  FADD.FTZ R3, RZ, R3 ;  /* 0x00000003ff037221 */ /* 0x000fe20000010000 */
[----:B------:R-:W-:-:S02]  /*3760*/  FADD.FTZ R101, -R101, R104 ;  /* 0x0000006865657221 */ /* 0x000fc40000010100 */
        /* <DEDUP_REMOVED lines=13> */
[CC--:B------:R-:W-:Y:S01]  /*3840*/  FMUL.FTZ R8, R86.reuse, R2.reuse ;  /* 0x0000000256087220 */ /* 0x0c0fe20000410000 */
[----:B------:R-:W-:Y:S01]  /*3850*/  FMUL.FTZ R94, R86, -R97 ;  /* 0x80000061565e7220 */ /* 0x000fe20000410000 */
[----:B------:R-:W-:Y:S01]  /*3860*/  SHF.R.U64 R57, R14, 0x10, R15 ;  /* 0x000000100e397819 */ /* 0x000fe2000000120f */
        /* <DEDUP_REMOVED lines=15> */
[----:B------:R-:W-:Y:S01]  /*3960*/  SHF.L.U32 R57, R57, 0x10, RZ ;  /* 0x0000001039397819 */ /* 0x000fe200000006ff */
[----:B------:R-:W-:Y:S01]  /*3970*/  FFMA.FTZ R105, R81, R103, R78 ;  /* 0x0000006751697223 */ /* 0x000fe2000001004e */
[----:B------:R-:W-:Y:S01]  /*3980*/  SHF.L.U32 R81, R14, 0x10, RZ ;  /* 0x000000100e517819 */ /* 0x000fe200000006ff */
[----:B------:R-:W-:Y:S01]  /*3990*/  FADD.FTZ R102, R102, R9 ;  /* 0x0000000966667221 */ /* 0x000fe20000010000 */
[----:B------:R-:W-:Y:S01]  /*39a0*/  FFMA.FTZ R9, R0, R92, RZ ;  /* 0x0000005c00097223 */ /* 0x000fe200000100ff */
[----:B------:R-:W-:Y:S01]  /*39b0*/  FADD.FTZ R105, -R100, R105 ;  /* 0x0000006964697221 */ /* 0x000fe20000010100 */
[----:B------:R-:W-:Y:S01]  /*39c0*/  FFMA.FTZ R82, R82, R85, R80 ;  /* 0x0000005552527223 */ /* 0x000fe20000010050 */
[----:B------:R-:W-:Y:S01]  /*39d0*/  FMUL.FTZ R107, R102, R48 ;  /* 0x00000030666b7220 */ /* 0x000fe20000410000 */
[----:B------:R-:W-:Y:S01]  /*39e0*/  FFMA.FTZ R80, R70, R2, R9 ;  /* 0x0000000246507223 */ /* 0x000fe20000010009 */
[-C--:B------:R-:W-:Y:S01]  /*39f0*/  FFMA.FTZ R92, R81, -R48.reuse, R92 ;  /* 0x80000030515c7223 */ /* 0x080fe2000001005c */
[----:B------:R-:W-:Y:S01]  /*3a00*/  FMUL.FTZ R9, R105, R48 ;  /* 0x0000003069097220 */ /* 0x000fe20000410000 */
[-C--:B------:R-:W-:Y:S01]  /*3a10*/  FFMA.FTZ R109, R57, -R52.reuse, R2 ;  /* 0x80000034396d7223 */ /* 0x080fe20000010002 */
[----:B------:R-:W-:Y:S01]  /*3a20*/  FMUL.FTZ R78, R3, R107 ;  /* 0x0000006b034e7220 */ /* 0x000fe20000410000 */
[-C--:B------:R-:W-:Y:S01]  /*3a30*/  FMUL.FTZ R2, R89, R52.reuse ;  /* 0x0000003459027220 */ /* 0x080fe20000410000 */
[-C--:B------:R-:W-:Y:S01]  /*3a40*/  FMUL.FTZ R11, R3, R9.reuse ;  /* 0x00000009030b7220 */ /* 0x080fe20000410000 */
[----:B------:R-:W-:Y:S01]  /*3a50*/  FMUL.FTZ R86, R103, R52 ;  /* 0x0000003467567220 */ /* 0x000fe20000410000 */
[C---:B------:R-:W-:Y:S01]  /*3a60*/  FFMA.FTZ R78, R92.reuse, R9, -R78 ;  /* 0x000000095c4e7223 */ /* 0x040fe2000001084e */
[----:B------:R-:W-:Y:S01]  /*3a70*/  FMUL.FTZ R9, R93, R2 ;  /* 0x000000025d097220 */ /* 0x000fe20000410000 */
[----:B------:R-:W-:Y:S01]  /*3a80*/  FFMA.FTZ R96, R61, R54, R10 ;  /* 0x000000363d607223 */ /* 0x000fe2000001000a */
[-C--:B------:R-:W-:Y:S01]  /*3a90*/  FMUL.FTZ R94, R93, R86.reuse ;  /* 0x000000565d5e7220 */ /* 0x080fe20000410000 */
[----:B------:R-:W-:Y:S01]  /*3aa0*/  FADD.FTZ R78, RZ, R78 ;  /* 0x0000004eff4e7221 */ /* 0x000fe20000010000 */
[----:B------:R-:W-:Y:S01]  /*3ab0*/  FFMA.FTZ R61, R109, R86, -R9 ;  /* 0x000000566d3d7223 */ /* 0x000fe20000010809 */
[----:B------:R-:W-:Y:S01]  /*3ac0*/  FFMA.FTZ R11, R92, R107, R11 ;  /* 0x0000006b5c0b7223 */ /* 0x000fe2000001000b */
[----:B------:R-:W-:Y:S01]  /*3ad0*/  SHF.L.U32 R59, R15, 0x10, RZ ;  /* 0x000000100f3b7819 */ /* 0x000fe200000006ff */
[----:B------:R-:W-:Y:S01]  /*3ae0*/  FFMA.FTZ R9, R0, -R3, RZ ;  /* 0x8000000300097223 */ /* 0x000fe200000100ff */
[----:B------:R-:W-:Y:S01]  /*3af0*/  FADD.FTZ R86, R78, R61 ;  /* 0x0000003d4e567221 */ /* 0x000fe20000010000 */
[----:B------:R-:W-:Y:S01]  /*3b00*/  SHF.R.U32.HI R61, RZ, 0x10, R15 ;  /* 0x00000010ff3d7819 */ /* 0x000fe2000001160f */
[----:B------:R-:W-:Y:S01]  /*3b10*/  FMUL.FTZ R111, R97, R50 ;  /* 0x00000032616f7220 */ /* 0x000fe20000410000 */
[----:B------:R-:W-:Y:S01]  /*3b20*/  FFMA.FTZ R94, R109, R2, R94 ;  /* 0x000000026d5e7223 */ /* 0x000fe2000001005e */
[----:B------:R-:W-:Y:S01]  /*3b30*/  FADD.FTZ R11, RZ, R11 ;  /* 0x0000000bff0b7221 */ /* 0x000fe20000010000 */
[----:B------:R-:W-:Y:S01]  /*3b40*/  FFMA.FTZ R10, R70, -R93, R9 ;  /* 0x8000005d460a7223 */ /* 0x000fe20000010009 */
[----:B------:R-:W-:Y:S01]  /*3b50*/  FFMA.FTZ R80, R73, R8, R80 ;  /* 0x0000000849507223 */ /* 0x000fe20000010050 */
[-C--:B------:R-:W-:Y:S01]  /*3b60*/  FFMA.FTZ R78, R59, -R50.reuse, R8 ;  /* 0x800000323b4e7223 */ /* 0x080fe20000010008 */
[----:B------:R-:W-:Y:S01]  /*3b70*/  SHF.L.U32 R61, R61, 0x10, RZ ;  /* 0x000000103d3d7819 */ /* 0x000fe200000006ff */
[----:B------:R-:W-:Y:S01]  /*3b80*/  FADD.FTZ R82, RZ, R82 ;  /* 0x00000052ff527221 */ /* 0x000fe20000010000 */
[----:B------:R-:W-:Y:S01]  /*3b90*/  FMUL.FTZ R8, R95, R50 ;  /* 0x000000325f087220 */ /* 0x000fe20000410000 */
[----:B------:R-:W-:Y:S01]  /*3ba0*/  FMUL.FTZ R9, R85, R111 ;  /* 0x0000006f55097220 */ /* 0x000fe20000410000 */
[----:B------:R-:W-:Y:S01]  /*3bb0*/  FMUL.FTZ R113, R99, R54 ;  /* 0x0000003663717220 */ /* 0x000fe20000410000 */
[----:B------:R-:W-:Y:S01]  /*3bc0*/  FADD.FTZ R11, R11, R94 ;  /* 0x0000005e0b0b7221 */ /* 0x000fe20000010000 */
[----:B------:R-:W-:Y:S01]  /*3bd0*/  FFMA.FTZ R94, R77, R96, R80 ;  /* 0x000000604d5e7223 */ /* 0x000fe20000010050 */
[----:B------:R-:W-:Y:S01]  /*3be0*/  FFMA.FTZ R80, R61, -R54, R96 ;  /* 0x800000363d507223 */ /* 0x000fe20000010060 */
[----:B------:R-:W-:Y:S01]  /*3bf0*/  FFMA.FTZ R115, R78, R8, -R9 ;  /* 0x000000084e737223 */ /* 0x000fe20000010809 */
        /* <DEDUP_REMOVED lines=16> */
[----:B------:R-:W2:Y:S01]  /*3d00*/  SHFL.DOWN PT, R100, R96, 0x1, 0x1f ;  /* 0x08201f0060647f89 */ /* 0x000ea200000e0000 */
[----:B------:R-:W-:Y:S01]  /*3d10*/  MOV R11, R96 ;  /* 0x00000060000b7202 */ /* 0x000fe20000000f00 */
[----:B------:R-:W-:Y:S01]  /*3d20*/  FADD.FTZ R62, R111, R62 ;  /* 0x0000003e6f3e7221 */ /* 0x000fe20000010000 */
[----:B------:R-:W-:Y:S01]  /*3d30*/  MOV R9, R86 ;  /* 0x0000005600097202 */ /* 0x000fe20000000f00 */
[----:B------:R-:W3:Y:S01]  /*3d40*/  SHFL.DOWN PT, R98, R86, 0x1, 0x1f ;  /* 0x08201f0056627f89 */ /* 0x000ee200000e0000 */
[----:B------:R-:W-:Y:S01]  /*3d50*/  FADD.FTZ R63, R2, R63 ;  /* 0x0000003f023f7221 */ /* 0x000fe20000010000 */
[----:B------:R-:W-:-:S02]  /*3d60*/  FADD.FTZ R60, R107, R60 ;  /* 0x0000003c6b3c7221 */ /* 0x000fc40000010000 */
[----:B------:R-:W4:Y:S01]  /*3d70*/  SHFL.DOWN PT, R115, R8, 0x1, 0x1f ;  /* 0x08201f0008737f89 */ /* 0x000f2200000e0000 */
        /* <DEDUP_REMOVED lines=21> */
[CC--:B------:R-:W-:Y:S01]  /*3ed0*/  FMUL.FTZ R94, R84.reuse, R6.reuse ;  /* 0x00000006545e7220 */ /* 0x0c0fe20000410000 */
        /* <DEDUP_REMOVED lines=11> */
[----:B------:R-:W-:Y:S01]  /*3f90*/  FADD.FTZ R7, R87, R94 ;  /* 0x0000005e57077221 */ /* 0x000fe20000010000 */
[C---:B------:R-:W-:Y:S01]  /*3fa0*/  FFMA.FTZ R4, R83.reuse, R4, -R6 ;  /* 0x0000000453047223 */ /* 0x040fe20000010806 */
[----:B------:R-:W-:Y:S01]  /*3fb0*/  FADD.FTZ R6, R88, R115 ;  /* 0x0000007358067221 */ /* 0x000fe20000010000 */
[----:B------:R-:W-:Y:S01]  /*3fc0*/  FFMA.FTZ R5, R83, R5, R84 ;  /* 0x0000000553057223 */ /* 0x000fe20000010054 */
[----:B------:R-:W-:Y:S01]  /*3fd0*/  FMUL.FTZ R83, R29, R99 ;  /* 0x000000631d537220 */ /* 0x000fe20000410000 */
[----:B------:R-:W-:-:S03]  /*3fe0*/  @!P3 MOV R84, 0x400 ;  /* 0x000004000054b802 */ /* 0x000fc60000000f00 */
[-C--:B------:R-:W-:Y:S01]  /*3ff0*/  FFMA.FTZ R83, R28, R101.reuse, -R83 ;  /* 0x000000651c537223 */ /* 0x080fe20000010853 */
[----:B------:R-:W-:Y:S01]  /*4000*/  FMUL.FTZ R101, R29, R101 ;  /* 0x000000651d657220 */ /* 0x000fe20000410000 */
[----:B0-----:R-:W-:Y:S01]  /*4010*/  @!P0 FADD.FTZ R10, R10, R119 ;  /* 0x000000770a0a8221 */ /* 0x001fe20000010000 */
[----:B-1----:R-:W-:Y:S01]  /*4020*/  @!P3 LEA R47, R121, R84, 0x18 ;  /* 0x00000054792fb211 */ /* 0x002fe200078ec0ff */
[----:B------:R-:W-:Y:S01]  /*4030*/  FMUL.FTZ R87, R82, R83 ;  /* 0x0000005352577220 */ /* 0x000fe20000410000 */
[----:B------:R-:W-:Y:S01]  /*4040*/  FFMA.FTZ R101, R28, R99, R101 ;  /* 0x000000631c657223 */ /* 0x000fe20000010065 */
[----:B--2---:R-:W-:Y:S01]  /*4050*/  @!P0 FADD.FTZ R11, R11, R98 ;  /* 0x000000620b0b8221 */ /* 0x004fe20000010000 */
[----:B------:R-:W-:Y:S01]  /*4060*/  FMUL.FTZ R83, R29, R97 ;  /* 0x000000611d537220 */ /* 0x000fe20000410000 */
[----:B------:R0:W-:Y:S01]  /*4070*/  @!P4 STS.128 [R76+0x1660], R4 ;  /* 0x001660044c00c388 */ /* 0x0001e20000000c00 */
[----:B------:R-:W-:Y:S01]  /*4080*/  FFMA.FTZ R84, R80, R101, R87 ;  /* 0x0000006550547223 */ /* 0x000fe20000010057 */
[----:B---3--:R-:W-:Y:S01]  /*4090*/  @!P0 FADD.FTZ R9, R9, R96 ;  /* 0x0000006009098221 */ /* 0x008fe20000010000 */
[----:B------:R-:W-:Y:S01]  /*40a0*/  FFMA.FTZ R80, R28, R95, -R83 ;  /* 0x0000005f1c507223 */ /* 0x000fe20000010853 */
[----:B------:R-:W1:Y:S01]  /*40b0*/  SHFL.DOWN PT, R88, R11, 0x10, 0x1f ;  /* 0x0a001f000b587f89 */ /* 0x000e6200000e0000 */
[----:B------:R-:W-:Y:S01]  /*40c0*/  FMUL.FTZ R82, R29, R89 ;  /* 0x000000591d527220 */ /* 0x000fe20000410000 */
[----:B----4-:R-:W-:Y:S01]  /*40d0*/  @!P0 FADD.FTZ R8, R8, R117 ;  /* 0x0000007508088221 */ /* 0x010fe20000010000 */
[----:B------:R-:W-:Y:S01]  /*40e0*/  ISETP.GT.AND P0, PT, R37, 0xf, PT ;  /* 0x0000000f2500780c */ /* 0x000fe20003f04270 */
[----:B------:R-:W2:Y:S01]  /*40f0*/  SHFL.DOWN PT, R117, R10, 0x10, 0x1f ;  /* 0x0a001f000a757f89 */ /* 0x000ea200000e0000 */
[----:B------:R-:W-:Y:S01]  /*4100*/  FMUL.FTZ R85, R85, R80 ;  /* 0x0000005055557220 */ /* 0x000fe20000410000 */
[----:B------:R-:W-:Y:S01]  /*4110*/  FMUL.FTZ R80, R29, R95 ;  /* 0x0000005f1d507220 */ /* 0x000fe20000410000 */
[----:B------:R-:W-:Y:S01]  /*4120*/  FFMA.FTZ R82, R28, R103, -R82 ;  /* 0x000000671c527223 */ /* 0x000fe20000010852 */
[----:B------:R-:W3:Y:S01]  /*4130*/  SHFL.DOWN PT, R86, R9, 0x10, 0x1f ;  /* 0x0a001f0009567f89 */ /* 0x000ee200000e0000 */
[----:B------:R-:W-:-:S02]  /*4140*/  FFMA.FTZ R84, R61, R99, R84 ;  /* 0x000000633d547223 */ /* 0x000fc40000010054 */
[----:B------:R-:W-:Y:S01]  /*4150*/  FMUL.FTZ R82, R93, R82 ;  /* 0x000000525d527220 */ /* 0x000fe20000410000 */
[----:B------:R-:W4:Y:S01]  /*4160*/  SHFL.DOWN PT, R115, R8, 0x10, 0x1f ;  /* 0x0a001f0008737f89 */ /* 0x000f2200000e0000 */
[CC--:B0-----:R-:W-:Y:S01]  /*4170*/  FMUL.FTZ R5, R29.reuse, R102.reuse ;  /* 0x000000661d057220 */ /* 0x0c1fe20000410000 */
[C---:B------:R-:W-:Y:S01]  /*4180*/  FMUL.FTZ R6, R29.reuse, R103 ;  /* 0x000000671d067220 */ /* 0x040fe20000410000 */
[-C--:B------:R-:W-:Y:S01]  /*4190*/  FMUL.FTZ R29, R29, R105.reuse ;  /* 0x000000691d1d7220 */ /* 0x080fe20000410000 */
[----:B------:R-:W-:Y:S01]  /*41a0*/  FADD.FTZ R71, R84, R71 ;  /* 0x0000004754477221 */ /* 0x000fe20000010000 */
[C---:B------:R-:W-:Y:S01]  /*41b0*/  FFMA.FTZ R4, R28.reuse, R105, -R5 ;  /* 0x000000691c047223 */ /* 0x040fe20000010805 */
[C---:B------:R-:W-:Y:S01]  /*41c0*/  FFMA.FTZ R5, R28.reuse, R97, R80 ;  /* 0x000000611c057223 */ /* 0x040fe20000010050 */
[C---:B------:R-:W-:Y:S01]  /*41d0*/  FFMA.FTZ R6, R28.reuse, R89, R6 ;  /* 0x000000591c067223 */ /* 0x040fe20000010006 */
[----:B------:R-:W-:Y:S01]  /*41e0*/  FFMA.FTZ R29, R28, R102, R29 ;  /* 0x000000661c1d7223 */ /* 0x000fe2000001001d */
        /* <DEDUP_REMOVED lines=26> */
.L_x_18335:
[----:B------:R-:W-:Y:S05]  /*4390*/  BSYNC B0 ;  /* 0x0000000000007941 */ /* 0x000fea0003800000 */
.L_x_18334:
        /* <DEDUP_REMOVED lines=14> */
.L_x_18321:
[----:B------:R-:W-:Y:S01]  /*4480*/  BAR.SYNC.DEFER_BLOCKING 0x0 ;  /* 0x0000000000007b1d */ /* 0x000fe20000010000 */
[----:B------:R-:W-:Y:S02]  /*4490*/  SHF.R.S32.HI R0, RZ, 0x1f, R36 ;  /* 0x0000001fff007819 */ /* 0x000fe40000011424 */
[----:B------:R-:W-:-:S05]  /*44a0*/  LEA R2, P0, R36, R41, 0x3 ;  /* 0x0000002924027211 */ /* 0x000fca00078018ff */
[----:B------:R-:W1:Y:S01]  /*44b0*/  S2UR UR5, SR_CgaCtaId ;  /* 0x00000000000579c3 */ /* 0x000e620000008800 */
[----:B------:R-:W-:Y:S01]  /*44c0*/  LEA.HI.X R3, R36, R43, R0, 0x3, P0 ;  /* 0x0000002b24037211 */ /* 0x000fe200000f1c00 */
[----:B------:R-:W-:Y:S01]  /*44d0*/  UMOV UR4, 0x400 ;  /* 0x0000040000047882 */ /* 0x000fe20000000000 */
[----:B------:R-:W-:Y:S05]  /*44e0*/  F2F.BF16.F32 R63, R63 ;  /* 0x0000003f003f7304 */ /* 0x000fea0000202000 */
[----:B------:R-:W2:Y:S03]  /*44f0*/  LDC.64 R22, c[0x0][0x388] ;  /* 0x0000e200ff167b82 */ /* 0x000ea60000000a00 */
[----:B------:R-:W-:Y:S05]  /*4500*/  F2F.BF16.F32 R62, R62 ;  /* 0x0000003e003e7304 */ /* 0x000fea0000202000 */
[----:B------:R-:W3:Y:S01]  /*4510*/  LDC.64 R24, c[0x0][0x3e0] ;  /* 0x0000f800ff187b82 */ /* 0x000ee20000000a00 */
[----:B------:R-:W4:Y:S02]  /*4520*/  LDG.E.64 R2, desc[UR14][R2.64] ;  /* 0x0000000e02027981 */ /* 0x000f24000c1e1b00 */
[----:B0-----:R-:W-:Y:S01]  /*4530*/  F2F.BF16.F32 R11, R60 ;  /* 0x0000003c000b7304 */ /* 0x001fe20000202000 */
[----:B-1----:R-:W-:-:S06]  /*4540*/  ULEA UR4, UR5, UR4, 0x18 ;  /* 0x0000000405047291 */ /* 0x002fcc000f8ec03f */
[----:B------:R-:W-:Y:S01]  /*4550*/  LEA R27, R37, UR4, 0x3 ;  /* 0x00000004251b7c11 */ /* 0x000fe2000f8e18ff */
[----:B------:R-:W-:Y:S01]  /*4560*/  ULDC.64 UR4, c[0x0][0x390] ;  /* 0x0000e40000047ab9 */ /* 0x000fe20000000a00 */
[----:B--2---:R-:W-:-:S03]  /*4570*/  IMAD R14, R22, UR17, RZ ;  /* 0x00000011160e7c24 */ /* 0x004fc6000f8e02ff */
[----:B----4-:R-:W-:Y:S01]  /*4580*/  STS.64 [R27], R2 ;  /* 0x000000021b007388 */ /* 0x010fe20000000a00 */
[----:B------:R-:W-:-:S03]  /*4590*/  NOP ;  /* 0x0000000000007918 */ /* 0x000fc60000000000 */
[----:B------:R-:W0:Y:S02]  /*45a0*/  LDS.64 R8, [R27] ;  /* 0x000000001b087984 */ /* 0x000e240000000a00 */
[----:B0-----:R-:W-:Y:S02]  /*45b0*/  SHF.L.U32 R0, R9, 0x10, RZ ;  /* 0x0000001009007819 */ /* 0x001fe400000006ff */
[--C-:B------:R-:W-:Y:S02]  /*45c0*/  SHF.R.U64 R5, R8, 0x10, R9.reuse ;  /* 0x0000001008057819 */ /* 0x100fe40000001209 */
[----:B------:R-:W-:Y:S01]  /*45d0*/  SHF.R.U32.HI R4, RZ, 0x10, R9 ;  /* 0x00000010ff047819 */ /* 0x000fe20000011609 */
[--C-:B------:R-:W-:Y:S01]  /*45e0*/  FADD.FTZ R6, R0, R33.reuse ;  /* 0x0000002100067221 */ /* 0x100fe20000010000 */
[----:B------:R-:W-:Y:S02]  /*45f0*/  SHF.L.U32 R0, R8, 0x10, RZ ;  /* 0x0000001008007819 */ /* 0x000fe400000006ff */
[----:B------:R-:W-:Y:S01]  /*4600*/  SHF.L.U32 R2, R5, 0x10, RZ ;  /* 0x0000001005027819 */ /* 0x000fe200000006ff */
[----:B------:R-:W-:Y:S01]  /*4610*/  BAR.SYNC.DEFER_BLOCKING 0x0 ;  /* 0x0000000000007b1d */ /* 0x000fe20000010000 */
[----:B------:R-:W-:Y:S01]  /*4620*/  FSETP.GTU.FTZ.AND P2, PT, R6, 20, PT ;  /* 0x41a000000600780b */ /* 0x000fe20003f5c000 */
[--C-:B------:R-:W-:Y:S01]  /*4630*/  FADD.FTZ R3, R0, R33.reuse ;  /* 0x0000002100037221 */ /* 0x100fe20000010000 */
[----:B------:R-:W-:Y:S01]  /*4640*/  SHF.L.U32 R0, R4, 0x10, RZ ;  /* 0x0000001004007819 */ /* 0x000fe200000006ff */
[----:B------:R-:W-:-:S02]  /*4650*/  FADD.FTZ R7, R2, R33 ;  /* 0x0000002102077221 */ /* 0x000fc40000010000 */
[----:B------:R-:W0:Y:S01]  /*4660*/  F2F.BF16.F32 R5, R64 ;  /* 0x0000004000057304 */ /* 0x000e220000202000 */
[----:B------:R-:W-:Y:S01]  /*4670*/  FSETP.GTU.FTZ.AND P0, PT, R3, 20, PT ;  /* 0x41a000000300780b */ /* 0x000fe20003f1c000 */
[----:B------:R-:W-:Y:S01]  /*4680*/  FADD.FTZ R9, R0, R33 ;  /* 0x0000002100097221 */ /* 0x000fe20000010000 */
[----:B------:R-:W-:-:S04]  /*4690*/  FSETP.GTU.FTZ.AND P1, PT, R7, 20, PT ;  /* 0x41a000000700780b */ /* 0x000fc80003f3c000 */
[----:B------:R-:W-:Y:S01]  /*46a0*/  FSETP.GTU.FTZ.AND P3, PT, R9, 20, PT ;  /* 0x41a000000900780b */ /* 0x000fe20003f7c000 */
[----:B------:R-:W-:-:S06]  /*46b0*/  @!P2 FMUL.FTZ R2, R6, -1.4426950216293334961 ;  /* 0xbfb8aa3b0602a820 */ /* 0x000fcc0000410000 */
[----:B------:R-:W1:Y:S01]  /*46c0*/  @!P2 MUFU.EX2 R2, R2 ;  /* 0x000000020002a308 */ /* 0x000e620000000800 */
[----:B------:R-:W-:Y:S01]  /*46d0*/  @!P0 FMUL.FTZ R0, R3, -1.4426950216293334961 ;  /* 0xbfb8aa3b03008820 */ /* 0x000fe20000410000 */
[----:B------:R-:W-:Y:S01]  /*46e0*/  @!P1 FMUL.FTZ R7, R7, -1.4426950216293334961 ;  /* 0xbfb8aa3b07079820 */ /* 0x000fe20000410000 */
[----:B0-----:R-:W-:-:S03]  /*46f0*/  PRMT R5, R62, 0x5410, R5 ;  /* 0x000054103e057816 */ /* 0x001fc60000000005 */
[----:B------:R-:W-:Y:S02]  /*4700*/  @!P3 FMUL.FTZ R9, R9, -1.4426950216293334961 ;  /* 0xbfb8aa3b0909b820 */ /* 0x000fe40000410000 */
[----:B------:R-:W0:Y:S08]  /*4710*/  @!P0 MUFU.EX2 R0, R0 ;  /* 0x0000000000008308 */ /* 0x000e300000000800 */
[----:B------:R-:W2:Y:S01]  /*4720*/  @!P3 MUFU.EX2 R9, R9 ;  /* 0x000000090009b308 */ /* 0x000ea20000000800 */
[----:B-1----:R-:W-:Y:S01]  /*4730*/  @!P2 FADD.FTZ R8, R2, 1 ;  /* 0x3f8000000208a421 */ /* 0x002fe20000010000 */
[----:B------:R-:W-:-:S05]  /*4740*/  IMAD.WIDE.U32 R2, R63, 0x10000, RZ ;  /* 0x000100003f027825 */ /* 0x000fca00078e00ff */
[----:B------:R-:W-:Y:S01]  /*4750*/  LOP3.LUT R5, R5, R3, RZ, 0xfc, !PT ;  /* 0x0000000305057212 */ /* 0x000fe200078efcff */
[----:B------:R-:W1:Y:S01]  /*4760*/  @!P2 MUFU.RCP R8, R8 ;  /* 0x000000080008a308 */ /* 0x000e620000001000 */
[----:B------:R-:W-:Y:S01]  /*4770*/  LOP3.LUT R4, R2, R11, RZ, 0xfc, !PT ;  /* 0x0000000b02047212 */ /* 0x000fe200078efcff */
[----:B0-----:R-:W-:Y:S01]  /*4780*/  @!P0 FADD.FTZ R6, R0, 1 ;  /* 0x3f80000000068421 */ /* 0x001fe20000010000 */
[----:B------:R-:W-:-:S03]  /*4790*/  IMAD R11, R23, UR16, R14 ;  /* 0x00000010170b7c24 */ /* 0x000fc6000f8e020e */
[----:B------:R0:W-:Y:S01]  /*47a0*/  STS.64 [R27], R4 ;  /* 0x000000041b007388 */ /* 0x0001e20000000a00 */
[----:B------:R-:W-:Y:S01]  /*47b0*/  NOP ;  /* 0x0000000000007918 */ /* 0x000fe20000000000 */
[----:B------:R-:W4:Y:S01]  /*47c0*/  @!P1 MUFU.EX2 R7, R7 ;  /* 0x0000000700079308 */ /* 0x000f220000000800 */
[----:B--2---:R-:W-:Y:S01]  /*47d0*/  @!P3 FADD.FTZ R9, R9, 1 ;  /* 0x3f8000000909b421 */ /* 0x004fe20000010000 */
[----:B------:R-:W2:Y:S01]  /*47e0*/  LDS.64 R2, [R27] ;  /* 0x000000001b027984 */ /* 0x000ea20000000a00 */
[----:B-1----:R-:W-:Y:S01]  /*47f0*/  @!P2 FMUL.FTZ R53, R53, R8 ;  /* 0x000000083535a220 */ /* 0x002fe20000410000 */
[----:B------:R-:W-:-:S04]  /*4800*/  IADD3 R42, P2, R42, -0x100, RZ ;  /* 0xffffff002a2a7810 */ /* 0x000fc80007f5e0ff */
[----:B------:R-:W1:Y:S01]  /*4810*/  @!P3 MUFU.RCP R8, R9 ;  /* 0x000000090008b308 */ /* 0x000e620000001000 */
[----:B------:R-:W-:-:S07]  /*4820*/  IADD3.X R44, R44, -0x1, RZ, P2, !PT ;  /* 0xffffffff2c2c7810 */ /* 0x000fce00017fe4ff */
[----:B------:R5:W3:Y:S01]  /*4830*/  @!P0 MUFU.RCP R15, R6 ;  /* 0x00000006000f8308 */ /* 0x000ae20000001000 */
[----:B----4-:R-:W-:-:S07]  /*4840*/  @!P1 FADD.FTZ R7, R7, 1 ;  /* 0x3f80000007079421 */ /* 0x010fce0000010000 */
[----:B------:R4:W2:Y:S01]  /*4850*/  @!P1 MUFU.RCP R0, R7 ;  /* 0x0000000700009308 */ /* 0x0008a20000001000 */
[----:B-----5:R-:W-:Y:S01]  /*4860*/  MOV R6, R12 ;  /* 0x0000000c00067202 */ /* 0x020fe20000000f00 */
[----:B-1----:R-:W-:Y:S01]  /*4870*/  @!P3 FMUL.FTZ R71, R71, R8 ;  /* 0x000000084747b220 */ /* 0x002fe20000410000 */
[C---:B------:R-:W-:Y:S02]  /*4880*/  ISETP.GT.AND P3, PT, R38.reuse, 0x1, PT ;  /* 0x000000012600780c */ /* 0x040fe40003f64270 */
[----:B------:R-:W-:-:S03]  /*4890*/  IADD3 R38, R38, -0x1, RZ ;  /* 0xffffffff26267810 */ /* 0x000fc60007ffe0ff */
[----:B------:R-:W-:Y:S01]  /*48a0*/  F2F.BF16.F32 R10, R53 ;  /* 0x00000035000a7304 */ /* 0x000fe20000202000 */
[----:B----4-:R-:W-:Y:S01]  /*48b0*/  MOV R7, R13 ;  /* 0x0000000d00077202 */ /* 0x010fe20000000f00 */
[----:B---3--:R-:W-:Y:S02]  /*48c0*/  @!P0 FMUL.FTZ R58, R58, R15 ;  /* 0x0000000f3a3a8220 */ /* 0x008fe40000410000 */
[----:B------:R-:W1:Y:S01]  /*48d0*/  LDC.64 R14, c[0x0][0x3a8] ;  /* 0x0000ea00ff0e7b82 */ /* 0x000e620000000a00 */
[----:B0-----:R-:W-:-:S03]  /*48e0*/  IMAD.WIDE.U32 R4, R22, UR16, R6 ;  /* 0x0000001016047c25 */ /* 0x001fc6000f8e0006 */
[----:B------:R-:W0:Y:S01]  /*48f0*/  F2F.BF16.F32 R9, R71 ;  /* 0x0000004700097304 */ /* 0x000e220000202000 */
[----:B--2---:R-:W-:Y:S01]  /*4900*/  @!P1 FMUL.FTZ R55, R55, R0 ;  /* 0x0000000037379220 */ /* 0x004fe20000410000 */
[----:B------:R-:W-:Y:S02]  /*4910*/  IADD3 R39, P1, R39, -0x100, RZ ;  /* 0xffffff0027277810 */ /* 0x000fe40007f3e0ff */
[----:B------:R-:W-:Y:S01]  /*4920*/  IADD3 R5, R5, R11, RZ ;  /* 0x0000000b05057210 */ /* 0x000fe20007ffe0ff */
[----:B------:R-:W-:Y:S01]  /*4930*/  IMAD R11, R31, UR4, RZ ;  /* 0x000000041f0b7c24 */ /* 0x000fe2000f8e02ff */
[----:B------:R-:W2:Y:S01]  /*4940*/  LDC.64 R22, c[0x0][0x3f0] ;  /* 0x0000fc00ff167b82 */ /* 0x000ea20000000a00 */
[----:B------:R-:W-:Y:S01]  /*4950*/  IADD3.X R40, R40, -0x1, RZ, P1, !PT ;  /* 0xffffffff28287810 */ /* 0x000fe20000ffe4ff */
[----:B------:R-:W3:Y:S01]  /*4960*/  F2F.BF16.F32 R0, R55 ;  /* 0x0000003700007304 */ /* 0x000ee20000202000 */
[C---:B------:R-:W-:Y:S02]  /*4970*/  IMAD R11, R30.reuse, UR5, R11 ;  /* 0x000000051e0b7c24 */ /* 0x040fe4000f8e020b */
[----:B------:R-:W-:Y:S01]  /*4980*/  IMAD.WIDE.U32 R4, R30, UR4, R4 ;  /* 0x000000041e047c25 */ /* 0x000fe2000f8e0004 */
[----:B------:R-:W-:-:S04]  /*4990*/  ULDC.64 UR4, c[0x0][0x3b0] ;  /* 0x0000ec0000047ab9 */ /* 0x000fc80000000a00 */
[----:B------:R-:W-:Y:S01]  /*49a0*/  IADD3 R12, R5, R11, RZ ;  /* 0x0000000b050c7210 */ /* 0x000fe20007ffe0ff */
[----:B------:R4:W5:Y:S01]  /*49b0*/  F2F.BF16.F32 R13, R58 ;  /* 0x0000003a000d7304 */ /* 0x0009620000202000 */
[----:B------:R-:W-:Y:S02]  /*49c0*/  LEA R5, P0, R4, R24, 0x1 ;  /* 0x0000001804057211 */ /* 0x000fe400078008ff */
[----:B0-----:R-:W-:Y:S01]  /*49d0*/  PRMT R11, R10, 0x5410, R9 ;  /* 0x000054100a0b7816 */ /* 0x001fe20000000009 */
[----:B-1----:R-:W-:Y:S01]  /*49e0*/  IMAD.WIDE.U32 R6, R14, UR16, R6 ;  /* 0x000000100e067c25 */ /* 0x002fe2000f8e0006 */
[----:B------:R-:W-:Y:S02]  /*49f0*/  LEA.HI.X R12, R4, R25, R12, 0x1, P0 ;  /* 0x00000019040c7211 */ /* 0x000fe400000f0c0c */
[----:B------:R-:W-:Y:S01]  /*4a00*/  IADD3 R8, P0, R5, R46, RZ ;  /* 0x0000002e05087210 */ /* 0x000fe20007f1e0ff */
[----:B---3--:R-:W-:-:S04]  /*4a10*/  IMAD.WIDE.U32 R4, R0, 0x10000, RZ ;  /* 0x0001000000047825 */ /* 0x008fc800078e00ff */
[----:B----4-:R-:W-:Y:S01]  /*4a20*/  FADD.FTZ R58, R58, R35 ;  /* 0x000000233a3a7221 */ /* 0x010fe20000010000 */
[----:B------:R-:W-:Y:S01]  /*4a30*/  IADD3.X R9, R12, R45, RZ, P0, !PT ;  /* 0x0000002d0c097210 */ /* 0x000fe200007fe4ff */
[----:B------:R-:W-:Y:S01]  /*4a40*/  IMAD R0, R14, UR17, RZ ;  /* 0x000000110e007c24 */ /* 0x000fe2000f8e02ff */
[----:B------:R-:W-:Y:S01]  /*4a50*/  LOP3.LUT R11, R11, R5, RZ, 0xfc, !PT ;  /* 0x000000050b0b7212 */ /* 0x000fe200078efcff */
[----:B------:R-:W-:Y:S01]  /*4a60*/  FADD.FTZ R58, R58, R55 ;  /* 0x000000373a3a7221 */ /* 0x000fe20000010000 */
[----:B-----5:R-:W-:Y:S01]  /*4a70*/  LOP3.LUT R10, R4, R13, RZ, 0xfc, !PT ;  /* 0x0000000d040a7212 */ /* 0x020fe200078efcff */
[----:B------:R0:W-:Y:S01]  /*4a80*/  STG.E.64 desc[UR14][R8.64], R2 ;  /* 0x0000000208007986 */ /* 0x0001e2000c101b0e */
[----:B------:R-:W-:Y:S02]  /*4a90*/  IMAD R13, R15, UR16, R0 ;  /* 0x000000100f0d7c24 */ /* 0x000fe4000f8e0200 */
[----:B------:R-:W-:Y:S01]  /*4aa0*/  FADD.FTZ R58, R58, R53 ;  /* 0x000000353a3a7221 */ /* 0x000fe20000010000 */
[----:B------:R-:W-:Y:S02]  /*4ab0*/  BAR.SYNC.DEFER_BLOCKING 0x0 ;  /* 0x0000000000007b1d */ /* 0x000fe40000010000 */
[----:B------:R-:W-:Y:S01]  /*4ac0*/  IADD3 R7, R7, R13, RZ ;  /* 0x0000000d07077210 */ /* 0x000fe20007ffe0ff */
[----:B------:R-:W-:Y:S01]  /*4ad0*/  FADD.FTZ R35, R58, R71 ;  /* 0x000000473a237221 */ /* 0x000fe20000010000 */
[----:B0-----:R-:W-:-:S04]  /*4ae0*/  IMAD R3, R31, UR4, RZ ;  /* 0x000000041f037c24 */ /* 0x001fc8000f8e02ff */
[C---:B------:R-:W-:Y:S02]  /*4af0*/  IMAD R9, R30.reuse, UR5, R3 ;  /* 0x000000051e097c24 */ /* 0x040fe4000f8e0203 */
[----:B------:R-:W-:-:S05]  /*4b00*/  IMAD.WIDE.U32 R2, R30, UR4, R6 ;  /* 0x000000041e027c25 */ /* 0x000fca000f8e0006 */
[----:B------:R-:W-:Y:S02]  /*4b10*/  IADD3 R0, R3, R9, RZ ;  /* 0x0000000903007210 */ /* 0x000fe40007ffe0ff */
[----:B--2---:R-:W-:Y:S01]  /*4b20*/  LEA R47, P0, R2, R22, 0x1 ;  /* 0x00000016022f7211 */ /* 0x004fe200078008ff */
[----:B------:R-:W-:Y:S01]  /*4b30*/  STS.64 [R27], R10 ;  /* 0x0000000a1b007388 */ /* 0x000fe20000000a00 */
[----:B------:R-:W-:-:S03]  /*4b40*/  NOP ;  /* 0x0000000000007918 */ /* 0x000fc60000000000 */
[----:B------:R-:W0:Y:S01]  /*4b50*/  LDS.64 R4, [R27] ;  /* 0x000000001b047984 */ /* 0x000e220000000a00 */
[----:B------:R-:W-:Y:S02]  /*4b60*/  LEA.HI.X R2, R2, R23, R0, 0x1, P0 ;  /* 0x0000001702027211 */ /* 0x000fe400000f0c00 */
[----:B------:R-:W-:-:S04]  /*4b70*/  IADD3 R46, P0, R47, R46, RZ ;  /* 0x0000002e2f2e7210 */ /* 0x000fc80007f1e0ff */
[----:B------:R-:W-:Y:S02]  /*4b80*/  IADD3.X R47, R2, R45, RZ, P0, !PT ;  /* 0x0000002d022f7210 */ /* 0x000fe400007fe4ff */
[----:B------:R-:W-:-:S04]  /*4b90*/  IADD3 R41, P0, R41, -0x100, RZ ;  /* 0xffffff0029297810 */ /* 0x000fc80007f1e0ff */
[----:B------:R-:W-:Y:S01]  /*4ba0*/  IADD3.X R43, R43, -0x1, RZ, P0, !PT ;  /* 0xffffffff2b2b7810 */ /* 0x000fe200007fe4ff */
[----:B0-----:R0:W-:Y:S01]  /*4bb0*/  STG.E.64 desc[UR14][R46.64], R4 ;  /* 0x000000042e007986 */ /* 0x0011e2000c101b0e */
[----:B------:R-:W-:Y:S07]  /*4bc0*/  @P3 BRA `(.L_x_18337) ;  /* 0xffffffb8008c3947 */ /* 0x000fee000383ffff */
.L_x_18311:
        /* <DEDUP_REMOVED lines=26> */
.L_x_18339:
[----:B------:R-:W-:Y:S05]  /*4d70*/  BSYNC B0 ;  /* 0x0000000000007941 */ /* 0x000fea0003800000 */
.L_x_18338:
        /* <DEDUP_REMOVED lines=29> */
.L_x_18341:
[----:B-1----:R-:W2:Y:S02]  /*4f50*/  S2R R19, SR_TID.X ;  /* 0x0000000000137919 */ /* 0x002ea40000002100 */
.L_x_18342:
[----:B------:R-:W-:Y:S05]  /*4f60*/  BSYNC B0 ;  /* 0x0000000000007941 */ /* 0x000fea0003800000 */
.L_x_18340:
        /* <DEDUP_REMOVED lines=43> */
.L_x_18344:
        /* <DEDUP_REMOVED lines=64> */
.L_x_18343:
[----:B------:R-:W-:Y:S05]  /*5620*/  EXIT ;  /* 0x000000000000794d */ /* 0x000fea0003800000 */
.L_x_18345:
        /* <DEDUP_REMOVED lines=13> */
.L_x_19047:


//--------------------- .text._Z25selective_scan_bwd_kernelI32Selective_Scan_bwd_kernel_traitsILi32ELi4ELb1ELb0ELb1ELb0ELb0EN3c108BFloat16ENS1_7complexIfEEEEv12SSMParamsBwd --------------------------
	.section	.text._Z25selective_scan_bwd_kernelI32Selective_Scan_bwd_kernel_traitsILi32ELi4ELb1ELb0ELb1ELb0ELb0EN3c108BFloat16ENS1_7complexIfEEEEv12SSMParamsBwd,"ax",@progbits
	.align	128
        .global         _Z25selective_scan_bwd_kernelI32Selective_Scan_bwd_kernel_traitsILi32ELi4ELb1ELb0ELb1ELb0ELb0EN3c108BFloat16ENS1_7complexIfEEEEv12SSMParamsBwd
        .type           _Z25selective_scan_bwd_kernelI32Selective_Scan_bwd_kernel_traitsILi32ELi4ELb1ELb0ELb1ELb0ELb0EN3c108BFloat16ENS1_7complexIfEEEEv12SSMParamsBwd,@function
        .size           _Z25selective_scan_bwd_kernelI32Selective_Scan_bwd_kernel_traitsILi32ELi4ELb1ELb0ELb1ELb0ELb0EN3c108BFloat16ENS1_7complexIfEEEEv12SSMParamsBwd,(.L_x_19048 - _Z25selective_scan_bwd_kernelI32Selective_Scan_bwd_kernel_traitsILi32ELi4ELb1ELb0ELb1ELb0ELb0EN3c108BFloat16ENS1_7complexIfEEEEv12SSMParamsBwd)
        .other          _Z25selective_scan_bwd_kernelI32Selective_Scan_bwd_kernel_traitsILi32ELi4ELb1ELb0ELb1ELb0ELb0EN3c108BFloat16ENS1_7complexIfEEEEv12SSMParamsBwd,@"STO_CUDA_ENTRY STV_DEFAULT"
_Z25selective_scan_bwd_kernelI32Selective_Scan_bwd_kernel_traitsILi32ELi4ELb1ELb0ELb1ELb0ELb0EN3c108BFloat16ENS1_7complexIfEEEEv12SSMParamsBwd:
.text._Z25selective_scan_bwd_kernelI32Selective_Scan_bwd_kernel_traitsILi32ELi4ELb1ELb0ELb1ELb0ELb0EN3c108BFloat16ENS1_7complexIfEEEEv12SSMParamsBwd:
        /* <DEDUP_REMOVED lines=29> */
[----:B------:R3:W0:Y:S03]  /*01d0*/  F2I.FTZ.U32.TRUNC.NTZ R7, R6 ;  /* 0x0000000600077305 */ /* 0x000626000021f000 */
[----:B------:R2:W5:Y:S01]  /*01e0*/  @P1 LDG.E R101, desc[UR12][R4.64] ;  /* 0x0000000c04651981 */ /* 0x000562000c1e1900 */
[----:B------:R-:W4:Y:S01]  /*01f0*/  LDC.64 R20, c[0x0][0x3f8] ;  /* 0x0000fe00ff147b82 */ /* 0x000f220000000a00 */
[----:B---3--:R-:W-:-:S07]  /*0200*/  HFMA2.MMA R6, -RZ, RZ, 0, 0 ;  /* 0x00000000ff067435 */ /* 0x008fce00000001ff */
[----:B------:R-:W3:Y:S01]  /*0210*/  LDC.64 R24, c[0x0][0x2f8] ;  /* 0x0000be00ff187b82 */ /* 0x000ee20000000a00 */
[----:B0-----:R-:W-:-:S05]  /*0220*/  IADD3 R10, RZ, -R7, RZ ;  /* 0x80000007ff0a7210 */ /* 0x001fca0007ffe0ff */
[----:B------:R-:W-:Y:S01]  /*0230*/  IMAD R3, R10, R9, RZ ;  /* 0x000000090a037224 */ /* 0x000fe200078e02ff */
[----:B------:R-:W-:Y:S01]  /*0240*/  IABS R2, R103 ;  /* 0x0000006700027213 */ /* 0x000fe20000000000 */
[----:B------:R-:W-:Y:S01]  /*0250*/  USHF.R.S32.HI UR14, URZ, 0x1f, UR15 ;  /* 0x0000001f3f0e7899 */ /* 0x000fe2000801140f */
[----:B------:R-:W0:Y:S01]  /*0260*/  LDC.64 R10, c[0x0][0x298] ;  /* 0x0000a600ff0a7b82 */ /* 0x000e220000000a00 */
[----:B------:R-:W-:-:S06]  /*0270*/  IMAD.HI.U32 R7, R7, R3, R6 ;  /* 0x0000000307077227 */ /* 0x000fcc00078e0006 */
[----:B------:R-:W-:Y:S01]  /*0280*/  IMAD.HI.U32 R100, R7, R2, RZ ;  /* 0x0000000207647227 */ /* 0x000fe200078e00ff */
[----:B------:R-:W3:Y:S04]  /*0290*/  LDC.64 R26, c[0x0][0x3b8] ;  /* 0x0000ee00ff1a7b82 */ /* 0x000ee80000000a00 */
[----:B------:R-:W-:-:S04]  /*02a0*/  IADD3 R0, -R100, RZ, RZ ;  /* 0x000000ff64007210 */ /* 0x000fc80007ffe1ff */
[----:B------:R-:W3:Y:S01]  /*02b0*/  LDC.64 R90, c[0x0][0x2f0] ;  /* 0x0000bc00ff5a7b82 */ /* 0x000ee20000000a00 */
[----:B------:R-:W-:-:S05]  /*02c0*/  IMAD R0, R9, R0, R2 ;  /* 0x0000000009007224 */ /* 0x000fca00078e0202 */
[----:B------:R-:W-:Y:S02]  /*02d0*/  ISETP.GT.U32.AND P1, PT, R9, R0, PT ;  /* 0x000000000900720c */ /* 0x000fe40003f24070 */
[----:B------:R-:W2:Y:S01]  /*02e0*/  LDC.64 R2, c[0x0][0x288] ;  /* 0x0000a200ff027b82 */ /* 0x000ea20000000a00 */
[----:B------:R-:W-:Y:S02]  /*02f0*/  UIMAD UR6, UR14, UR8, URZ ;  /* 0x000000080e0672a4 */ /* 0x000fe4000f8e023f */
[----:B------:R-:W-:Y:S02]  /*0300*/  UIMAD.WIDE.U32 UR4, UR15, UR8, URZ ;  /* 0x000000080f0472a5 */ /* 0x000fe4000f8e003f */
[----:B------:R-:W-:-:S06]  /*0310*/  UIMAD UR6, UR15, UR9, UR6 ;  /* 0x000000090f0672a4 */ /* 0x000fcc000f8e0206 */
[----:B------:R-:W-:-:S04]  /*0320*/  @!P1 IADD3 R0, R0, -R9, RZ ;  /* 0x8000000900009210 */ /* 0x000fc80007ffe0ff */
[----:B------:R-:W-:Y:S02]  /*0330*/  ISETP.GE.U32.AND P0, PT, R0, R9, PT ;  /* 0x000000090000720c */ /* 0x000fe40003f06070 */
[C---:B------:R-:W-:Y:S01]  /*0340*/  LOP3.LUT R0, R103.reuse, R8, RZ, 0x3c, !PT ;  /* 0x0000000867007212 */ /* 0x040fe200078e3cff */
[----:B------:R-:W-:Y:S02]  /*0350*/  UIADD3 UR5, UR5, UR6, URZ ;  /* 0x0000000605057290 */ /* 0x000fe4000fffe03f */
[----:B------:R-:W-:Y:S01]  /*0360*/  UIMAD UR8, UR14, UR10, URZ ;  /* 0x0000000a0e0872a4 */ /* 0x000fe2000f8e023f */
[----:B------:R-:W-:Y:S01]  /*0370*/  ISETP.GE.AND P2, PT, R0, RZ, PT ;  /* 0x000000ff0000720c */ /* 0x000fe20003f46270 */
[-C--:B--2---:R-:W-:Y:S01]  /*0380*/  IMAD R0, R104, R2.reuse, RZ ;  /* 0x0000000268007224 */ /* 0x084fe200078e02ff */
[----:B------:R-:W-:Y:S01]  /*0390*/  @!P1 IADD3 R100, R100, 0x1, RZ ;  /* 0x0000000164649810 */ /* 0x000fe20007ffe0ff */
[----:B------:R-:W-:Y:S01]  /*03a0*/  UIMAD.WIDE.U32 UR6, UR15, UR10, URZ ;  /* 0x0000000a0f0672a5 */ /* 0x000fe2000f8e003f */
[----:B------:R-:W-:Y:S01]  /*03b0*/  ISETP.NE.AND P1, PT, R8, RZ, PT ;  /* 0x000000ff0800720c */ /* 0x000fe20003f25270 */
[----:B------:R-:W-:Y:S01]  /*03c0*/  UIMAD UR8, UR15, UR11, UR8 ;  /* 0x0000000b0f0872a4 */ /* 0x000fe2000f8e0208 */
[----:B------:R-:W-:Y:S01]  /*03d0*/  IMAD R0, R103, R3, R0 ;  /* 0x0000000367007224 */ /* 0x000fe200078e0200 */
[----:B------:R-:W-:Y:S01]  /*03e0*/  LEA R7, R23, 0xffffff80, 0x7 ;  /* 0xffffff8017077811 */ /* 0x000fe200078e38ff */
[----:B------:R-:W-:Y:S01]  /*03f0*/  IMAD.WIDE.U32 R2, R103, R2, UR4 ;  /* 0x0000000467027e25 */ /* 0x000fe2000f8e0002 */
[----:B------:R-:W-:Y:S01]  /*0400*/  UIADD3 UR7, UR7, UR8, URZ ;  /* 0x0000000807077290 */ /* 0x000fe2000fffe03f */
[----:B------:R-:W-:Y:S01]  /*0410*/  @P0 IADD3 R100, R100, 0x1, RZ ;  /* 0x0000000164640810 */ /* 0x000fe20007ffe0ff */
[----:B------:R-:W-:Y:S01]  /*0420*/  ULDC.64 UR10, c[0x0][0x328] ;  /* 0x0000ca00000a7ab9 */ /* 0x000fe20000000a00 */
[----:B------:R-:W-:Y:S01]  /*0430*/  SHF.R.S32.HI R9, RZ, 0x1f, R7 ;  /* 0x0000001fff097819 */ /* 0x000fe20000011407 */
[----:B------:R-:W-:Y:S01]  /*0440*/  ULDC.64 UR8, c[0x0][0x310] ;  /* 0x0000c40000087ab9 */ /* 0x000fe20000000a00 */
[----:B------:R-:W-:Y:S01]  /*0450*/  IADD3 R89, P0, R7, R2, RZ ;  /* 0x0000000207597210 */ /* 0x000fe20007f1e0ff */
[----:B0-----:R-:W-:-:S02]  /*0460*/  IMAD R6, R104, R10, RZ ;  /* 0x0000000a68067224 */ /* 0x001fc400078e02ff */
[----:B------:R-:W-:Y:S01]  /*0470*/  IMAD.WIDE.U32 R4, R103, R10, UR6 ;  /* 0x0000000667047e25 */ /* 0x000fe2000f8e000a */
[----:B------:R-:W-:Y:S01]  /*0480*/  IADD3.X R10, R9, R3, R0, P0, !PT ;  /* 0x00000003090a7210 */ /* 0x000fe200007fe400 */
[----:B------:R-:W-:Y:S01]  /*0490*/  UIMAD UR6, UR14, UR10, URZ ;  /* 0x0000000a0e0672a4 */ /* 0x000fe2000f8e023f */
[----:B------:R-:W-:Y:S02]  /*04a0*/  @!P2 IADD3 R100, -R100, RZ, RZ ;  /* 0x000000ff6464a210 */ /* 0x000fe40007ffe1ff */
[----:B------:R-:W-:Y:S02]  /*04b0*/  ISETP.NE.U32.AND P0, PT, RZ, UR8, PT ;  /* 0x00000008ff007c0c */ /* 0x000fe4000bf05070 */
[----:B------:R-:W-:Y:S01]  /*04c0*/  @!P1 LOP3.LUT R100, RZ, R8, RZ, 0x33, !PT ;  /* 0x00000008ff649212 */ /* 0x000fe200078e33ff */
[----:B------:R-:W-:Y:S01]  /*04d0*/  UIMAD.WIDE.U32 UR4, UR15, UR10, URZ ;  /* 0x0000000a0f0472a5 */ /* 0x000fe2000f8e003f */
[----:B------:R-:W-:Y:S01]  /*04e0*/  ISETP.NE.AND.EX P0, PT, RZ, UR9, PT, P0 ;  /* 0x00000009ff007c0c */ /* 0x000fe2000bf05300 */
[----:B------:R-:W-:Y:S01]  /*04f0*/  UIMAD UR6, UR15, UR11, UR6 ;  /* 0x0000000b0f0672a4 */ /* 0x000fe2000f8e0206 */
[----:B------:R-:W-:-:S02]  /*0500*/  SHF.R.S32.HI R99, RZ, 0x1f, R100 ;  /* 0x0000001fff637819 */ /* 0x000fc40000011464 */
[----:B------:R-:W-:Y:S01]  /*0510*/  ULDC.64 UR10, c[0x0][0x260] ;  /* 0x00009800000a7ab9 */ /* 0x000fe20000000a00 */
[----:B------:R-:W-:Y:S02]  /*0520*/  UIADD3 UR5, UR5, UR6, URZ ;  /* 0x0000000605057290 */ /* 0x000fe4000fffe03f */
[----:B------:R-:W-:Y:S01]  /*0530*/  UIMAD UR8, UR14, UR10, URZ ;  /* 0x0000000a0e0872a4 */ /* 0x000fe2000f8e023f */
[----:B-1----:R-:W-:Y:S01]  /*0540*/  IMAD R2, R99, R14, RZ ;  /* 0x0000000e63027224 */ /* 0x002fe200078e02ff */
[----:B------:R-:W-:Y:S01]  /*0550*/  UIMAD.WIDE.U32 UR6, UR15, UR10, URZ ;  /* 0x0000000a0f0672a5 */ /* 0x000fe2000f8e003f */
[----:B------:R-:W-:Y:S01]  /*0560*/  IMAD R6, R103, R11, R6 ;  /* 0x0000000b67067224 */ /* 0x000fe200078e0206 */
[----:B------:R-:W-:Y:S01]  /*0570*/  UIMAD UR8, UR15, UR11, UR8 ;  /* 0x0000000b0f0872a4 */ /* 0x000fe2000f8e0208 */
[----:B------:R-:W-:Y:S01]  /*0580*/  IMAD R11, R100, R15, R2 ;  /* 0x0000000f640b7224 */ /* 0x000fe200078e0202 */
[----:B------:R-:W-:Y:S01]  /*0590*/  IADD3 R87, P1, R7, R4, RZ ;  /* 0x0000000407577210 */ /* 0x000fe20007f3e0ff */
[-C--:B----4-:R-:W-:Y:S01]  /*05a0*/  IMAD R0, R104, R12.reuse, RZ ;  /* 0x0000000c68007224 */ /* 0x090fe200078e02ff */
[----:B------:R-:W0:Y:S01]  /*05b0*/  @P0 LDC R22, c[0x0][0x214] ;  /* 0x00008500ff160b82 */ /* 0x000e220000000800 */
[----:B------:R-:W-:Y:S01]  /*05c0*/  IMAD.WIDE.U32 R2, R103, R12, UR4 ;  /* 0x0000000467027e25 */ /* 0x000fe2000f8e000c */
[----:B------:R-:W-:Y:S01]  /*05d0*/  UIADD3 UR7, UR7, UR8, URZ ;  /* 0x0000000807077290 */ /* 0x000fe2000fffe03f */
[----:B------:R-:W-:-:S02]  /*05e0*/  IADD3.X R8, R9, R5, R6, P1, !PT ;  /* 0x0000000509087210 */ /* 0x000fc40000ffe406 */
[----:B------:R-:W-:Y:S01]  /*05f0*/  IMAD R0, R103, R13, R0 ;  /* 0x0000000d67007224 */ /* 0x000fe200078e0200 */
[----:B------:R-:W-:Y:S02]  /*0600*/  ISETP.NE.U32.AND P1, PT, R18, RZ, PT ;  /* 0x000000ff1200720c */ /* 0x000fe40003f25070 */
[----:B------:R-:W-:Y:S02]  /*0610*/  CS2R R16, SRZ ;  /* 0x0000000000107805 */ /* 0x000fe4000001ff00 */
[----:B------:R-:W-:Y:S02]  /*0620*/  IADD3 R85, P3, R7, R2, RZ ;  /* 0x0000000207557210 */ /* 0x000fe40007f7e0ff */
[----:B------:R-:W-:Y:S01]  /*0630*/  ISETP.NE.U32.AND P2, PT, R20, RZ, PT ;  /* 0x000000ff1400720c */ /* 0x000fe20003f45070 */
[----:B------:R-:W-:Y:S01]  /*0640*/  IMAD.WIDE.U32 R4, R100, R14, UR6 ;  /* 0x0000000664047e25 */ /* 0x000fe2000f8e000e */
[----:B------:R-:W-:Y:S01]  /*0650*/  ISETP.NE.AND.EX P1, PT, R19, RZ, PT, P1 ;  /* 0x000000ff1300720c */ /* 0x000fe20003f25310 */
[----:B------:R-:W1:Y:S01]  /*0660*/  @P0 LDC.64 R12, c[0x0][0x310] ;  /* 0x0000c400ff0c0b82 */ /* 0x000e620000000a00 */
[----:B------:R-:W-:Y:S01]  /*0670*/  LEA R7, R23, 0xffffff00, 0x8 ;  /* 0xffffff0017077811 */ /* 0x000fe200078e40ff */
[----:B------:R-:W-:Y:S01]  /*0680*/  ULDC.64 UR8, c[0x0][0x368] ;  /* 0x0000da0000087ab9 */ /* 0x000fe20000000a00 */
[----:B------:R-:W-:-:S02]  /*0690*/  IADD3.X R6, R9, R3, R0, P3, !PT ;  /* 0x0000000309067210 */ /* 0x000fc40001ffe400 */
[----:B------:R-:W-:Y:S02]  /*06a0*/  ISETP.NE.AND.EX P2, PT, R21, RZ, PT, P2 ;  /* 0x000000ff1500720c */ /* 0x000fe40003f45320 */
[----:B------:R-:W-:Y:S01]  /*06b0*/  CS2R R14, SRZ ;  /* 0x00000000000e7805 */ /* 0x000fe2000001ff00 */
[----:B------:R-:W-:Y:S01]  /*06c0*/  ULDC.64 UR6, c[0x0][0x248] ;  /* 0x0000920000067ab9 */ /* 0x000fe20000000a00 */
[----:B------:R-:W2:Y:S01]  /*06d0*/  @P0 LDC R3, c[0x0][0x21c] ;  /* 0x00008700ff030b82 */ /* 0x000ea20000000800 */
[----:B------:R-:W-:Y:S02]  /*06e0*/  IADD3 R83, P5, R7, R4, RZ ;  /* 0x0000000407537210 */ /* 0x000fe40007fbe0ff */
[----:B------:R-:W-:-:S05]  /*06f0*/  IADD3 R2, R5, R11, RZ ;  /* 0x0000000b05027210 */ /* 0x000fca0007ffe0ff */
[----:B------:R-:W4:Y:S01]  /*0700*/  LDC.64 R4, c[0x0][0x2e0] ;  /* 0x0000b800ff047b82 */ /* 0x000f220000000a00 */
[C---:B------:R-:W-:Y:S02]  /*0710*/  @P1 LEA R14, P3, R103.reuse, R18, 0x2 ;  /* 0x00000012670e1211 */ /* 0x040fe400078610ff */
[C---:B------:R-:W-:Y:S01]  /*0720*/  @P2 LEA R16, P4, R103.reuse, R20, 0x2 ;  /* 0x0000001467102211 */ /* 0x040fe200078810ff */
[----:B0-----:R-:W-:Y:S01]  /*0730*/  @P0 IMAD R0, R22, UR15, R103 ;  /* 0x0000000f16000c24 */ /* 0x001fe2000f8e0267 */
[C-C-:B------:R-:W-:Y:S02]  /*0740*/  @P1 LEA.HI.X R15, R103.reuse, R19, R104.reuse, 0x2, P3 ;  /* 0x00000013670f1211 */ /* 0x140fe400018f1468 */
[----:B------:R-:W-:Y:S02]  /*0750*/  @P2 LEA.HI.X R17, R103, R21, R104, 0x2, P4 ;  /* 0x0000001567112211 */ /* 0x000fe400020f1468 */
[----:B------:R-:W-:Y:S02]  /*0760*/  ISETP.GE.AND P1, PT, R23, 0x1, PT ;  /* 0x000000011700780c */ /* 0x000fe40003f26270 */
[----:B---3--:R-:W-:Y:S01]  /*0770*/  LEA R88, P2, R87, R24, 0x1 ;  /* 0x0000001857587211 */ /* 0x008fe200078408ff */
[----:B------:R-:W-:Y:S01]  /*0780*/  @P0 IMAD R0, R0, R23, RZ ;  /* 0x0000001700000224 */ /* 0x000fe200078e02ff */
[----:B------:R-:W-:-:S02]  /*0790*/  USHF.R.U32.HI UR4, URZ, 0x1, UR9 ;  /* 0x000000013f047899 */ /* 0x000fc40008011609 */
[----:B------:R-:W-:Y:S01]  /*07a0*/  LEA.HI.X R87, R87, R25, R8, 0x1, P2 ;  /* 0x0000001957577211 */ /* 0x000fe200010f0c08 */
[----:B--2---:R-:W-:Y:S01]  /*07b0*/  @P0 IMAD R3, R0, R3, RZ ;  /* 0x0000000300030224 */ /* 0x004fe200078e02ff */
[----:B------:R-:W-:Y:S01]  /*07c0*/  LEA R86, P2, R85, R26, 0x1 ;  /* 0x0000001a55567211 */ /* 0x000fe200078408ff */
[----:B------:R-:W-:Y:S01]  /*07d0*/  USHF.R.U64 UR8, UR8, 0x1, UR9 ;  /* 0x0000000108087899 */ /* 0x000fe20008001209 */
[----:B------:R-:W-:Y:S01]  /*07e0*/  IMAD R0, R104, UR6, RZ ;  /* 0x0000000668007c24 */ /* 0x000fe2000f8e02ff */
[----:B------:R-:W-:Y:S01]  /*07f0*/  UIMAD UR4, UR4, UR15, URZ ;  /* 0x0000000f040472a4 */ /* 0x000fe2000f8e023f */
[----:B------:R-:W-:Y:S02]  /*0800*/  LEA.HI.X.SX32 R2, R7, R2, 0x1, P5 ;  /* 0x0000000207027211 */ /* 0x000fe400028f0eff */
[----:B------:R-:W-:Y:S01]  /*0810*/  LEA.HI.X R85, R85, R27, R6, 0x1, P2 ;  /* 0x0000001b55557211 */ /* 0x000fe200010f0c06 */
[----:B------:R-:W-:Y:S01]  /*0820*/  UIMAD UR4, UR14, UR8, UR4 ;  /* 0x000000080e0472a4 */ /* 0x000fe2000f8e0204 */
[----:B------:R-:W-:Y:S01]  /*0830*/  LEA R90, P5, R89, R90, 0x1 ;  /* 0x0000005a595a7211 */ /* 0x000fe200078a08ff */
[----:B------:R-:W-:Y:S01]  /*0840*/  IMAD R81, R103, UR7, R0 ;  /* 0x0000000767517c24 */ /* 0x000fe2000f8e0200 */
[----:B----4-:R-:W-:Y:S01]  /*0850*/  LEA R84, P2, R83, R4, 0x1 ;  /* 0x0000000453547211 */ /* 0x010fe200078408ff */
[----:B------:R-:W-:Y:S01]  /*0860*/  HFMA2.MMA R98, -RZ, RZ, 0, 0 ;  /* 0x00000000ff627435 */ /* 0x000fe200000001ff */
[----:B-1----:R-:W-:Y:S01]  /*0870*/  @P0 IMAD.WIDE R12, R3, 0x10, R12 ;  /* 0x00000010030c0825 */ /* 0x002fe200078e020c */
[----:B------:R-:W-:-:S02]  /*0880*/  LEA.HI.X R89, R89, R91, R10, 0x1, P5 ;  /* 0x0000005b59597211 */ /* 0x000fc400028f0c0a */
[----:B------:R-:W-:Y:S02]  /*0890*/  @!P0 CS2R R12, SRZ ;  /* 0x00000000000c8805 */ /* 0x000fe4000001ff00 */
[----:B------:R-:W-:Y:S02]  /*08a0*/  LEA.HI.X R83, R83, R5, R2, 0x1, P2 ;  /* 0x0000000553537211 */ /* 0x000fe400010f0c02 */
[----:B------:R-:W-:Y:S01]  /*08b0*/  MOV R97, RZ ;  /* 0x000000ff00617202 */ /* 0x000fe20000000f00 */
[----:B------:R-:W-:Y:S06]  /*08c0*/  @!P1 BRA `(.L_x_18346) ;  /* 0x0000003c00a49947 */ /* 0x000fec0003800000 */
[----:B------:R-:W0:Y:S01]  /*08d0*/  S2R R96, SR_TID.X ;  /* 0x0000000000607919 */ /* 0x000e220000002100 */
[----:B------:R-:W1:Y:S01]  /*08e0*/  LDC.64 R2, c[0x0][0x370] ;  /* 0x0000dc00ff027b82 */ /* 0x000e620000000a00 */
[----:B------:R-:W-:Y:S01]  /*08f0*/  UIMAD.WIDE.U32 UR8, UR8, UR15, URZ ;  /* 0x0000000f080872a5 */ /* 0x000fe2000f8e003f */
[----:B------:R-:W-:Y:S01]  /*0900*/  IMAD.WIDE.U32 R18, R103, UR6, RZ ;  /* 0x0000000667127c25 */ /* 0x000fe2000f8e00ff */
[----:B------:R-:W2:Y:S01]  /*0910*/  S2R R82, SR_LANEID ;  /* 0x0000000000527919 */ /* 0x000ea20000000000 */
[----:B------:R-:W-:Y:S01]  /*0920*/  MOV R98, RZ ;  /* 0x000000ff00627202 */ /* 0x000fe20000000f00 */
[----:B------:R-:W-:Y:S01]  /*0930*/  UIADD3 UR11, UR9, UR4, URZ ;  /* 0x00000004090b7290 */ /* 0x000fe2000fffe03f */
[----:B------:R-:W-:Y:S02]  /*0940*/  MOV R97, RZ ;  /* 0x000000ff00617202 */ /* 0x000fe40000000f00 */
[----:B------:R-:W3:Y:S01]  /*0950*/  S2UR UR5, SR_CgaCtaId ;  /* 0x00000000000579c3 */ /* 0x000ee20000008800 */
[----:B------:R-:W-:Y:S01]  /*0960*/  UMOV UR4, 0x400 ;  /* 0x0000040000047882 */ /* 0x000fe20000000000 */
[----:B------:R-:W-:Y:S01]  /*0970*/  UMOV UR10, UR8 ;  /* 0x00000008000a7c82 */ /* 0x000fe20008000000 */
[----:B------:R-:W-:-:S05]  /*0980*/  IADD3 R81, R19, R81, RZ ;  /* 0x0000005113517210 */ /* 0x000fca0007ffe0ff */
[----:B------:R-:W4:Y:S01]  /*0990*/  LDC.64 R6, c[0x0][0x3d0] ;  /* 0x0000f400ff067b82 */ /* 0x000f220000000a00 */
[----:B-1----:R-:W-:-:S04]  /*09a0*/  IMAD R0, R99, R2, RZ ;  /* 0x0000000263007224 */ /* 0x002fc800078e02ff */
[C---:B------:R-:W-:Y:S02]  /*09b0*/  IMAD R91, R100.reuse, R3, R0 ;  /* 0x00000003645b7224 */ /* 0x040fe400078e0200 */
[----:B------:R-:W-:Y:S01]  /*09c0*/  IMAD.WIDE.U32 R2, R100, R2, UR10 ;  /* 0x0000000a64027e25 */ /* 0x000fe2000f8e0002 */
[C---:B0-----:R-:W-:Y:S01]  /*09d0*/  SHF.L.U32 R0, R96.reuse, 0x3, RZ ;  /* 0x0000000360007819 */ /* 0x041fe200000006ff */
[----:B---3--:R-:W-:Y:S01]  /*09e0*/  ULEA UR4, UR5, UR4, 0x18 ;  /* 0x0000000405047291 */ /* 0x008fe2000f8ec03f */
[----:B------:R-:W-:Y:S02]  /*09f0*/  LOP3.LUT R93, R96, 0xffffffe0, RZ, 0xc0, !PT ;  /* 0xffffffe0605d7812 */ /* 0x000fe400078ec0ff */
[----:B------:R-:W-:Y:S02]  /*0a00*/  LEA.HI.SX32 R5, R0, R0, 0x1b ;  /* 0x0000000000057211 */ /* 0x000fe400078fdaff */
[----:B------:R-:W-:Y:S02]  /*0a10*/  IADD3 R91, R3, R91, RZ ;  /* 0x0000005b035b7210 */ /* 0x000fe40007ffe0ff */
[----:B------:R-:W-:Y:S01]  /*0a20*/  MOV R95, UR4 ;  /* 0x00000004005f7c02 */ /* 0x000fe20008000f00 */
[----:B------:R-:W-:Y:S01]  /*0a30*/  ULDC UR4, c[0x0][0x224] ;  /* 0x0000890000047ab9 */ /* 0x000fe20000000800 */
[----:B----4-:R-:W-:-:S02]  /*0a40*/  LEA R94, P0, R2, R6, 0x3 ;  /* 0x00000006025e7211 */ /* 0x010fc400078018ff */
[----:B------:R-:W-:Y:S02]  /*0a50*/  IADD3 R92, R95, 0x210, RZ ;  /* 0x000002105f5c7810 */ /* 0x000fe40007ffe0ff */
[----:B------:R-:W-:Y:S02]  /*0a60*/  LOP3.LUT R0, R93, 0x1f, R96, 0xf8, !PT ;  /* 0x0000001f5d007812 */ /* 0x000fe400078ef860 */
[----:B------:R-:W-:Y:S02]  /*0a70*/  LEA R92, R5, R92, 0x2 ;  /* 0x0000005c055c7211 */ /* 0x000fe400078e10ff */
[----:B------:R-:W-:Y:S02]  /*0a80*/  LEA.HI.X R91, R2, R7, R91, 0x3, P0 ;  /* 0x00000007025b7211 */ /* 0x000fe400000f1c5b */
[----:B------:R-:W-:Y:S02]  /*0a90*/  IADD3 R93, R93, R0, RZ ;  /* 0x000000005d5d7210 */ /* 0x000fe40007ffe0ff */
[----:B------:R-:W-:-:S02]  /*0aa0*/  IADD3 R3, R96, 0x20, RZ ;  /* 0x0000002060037810 */ /* 0x000fc40007ffe0ff */
[C---:B------:R-:W-:Y:S02]  /*0ab0*/  IADD3 R5, R96.reuse, 0x40, RZ ;  /* 0x0000004060057810 */ /* 0x040fe40007ffe0ff */
[C---:B------:R-:W-:Y:S02]  /*0ac0*/  IADD3 R7, R96.reuse, 0x60, RZ ;  /* 0x0000006060077810 */ /* 0x040fe40007ffe0ff */
        /* <DEDUP_REMOVED lines=8> */
[-C--:B------:R-:W-:Y:S02]  /*0b50*/  LEA.HI.SX32 R4, R11, R96.reuse, 0x1b ;  /* 0x000000600b047211 */ /* 0x080fe400078fdaff */
[----:B------:R-:W-:-:S02]  /*0b60*/  LEA.HI.SX32 R74, R21, R96, 0x1b ;  /* 0x00000060154a7211 */ /* 0x000fc400078fdaff */
[----:B------:R-:W-:Y:S02]  /*0b70*/  LEA.HI.SX32 R6, R23, R96, 0x1b ;  /* 0x0000006017067211 */ /* 0x000fe400078fdaff */
[----:B------:R-:W-:Y:S02]  /*0b80*/  SHF.R.S32.HI R72, RZ, 0x1f, R93 ;  /* 0x0000001fff487819 */ /* 0x000fe4000001145d */
[----:B------:R-:W-:Y:S02]  /*0b90*/  LOP3.LUT R110, R96, 0x1f, RZ, 0xc0, !PT ;  /* 0x0000001f606e7812 */ /* 0x000fe400078ec0ff */
[-C--:B------:R-:W-:Y:S02]  /*0ba0*/  LEA R79, R0, R95.reuse, 0x2 ;  /* 0x0000005f004f7211 */ /* 0x080fe400078e10ff */
[-C--:B------:R-:W-:Y:S02]  /*0bb0*/  LEA R78, R78, R95.reuse, 0x2 ;  /* 0x0000005f4e4e7211 */ /* 0x080fe400078e10ff */
[----:B------:R-:W-:-:S02]  /*0bc0*/  LEA R77, R2, R95, 0x2 ;  /* 0x0000005f024d7211 */ /* 0x000fc400078e10ff */
[-C--:B------:R-:W-:Y:S02]  /*0bd0*/  LEA R76, R76, R95.reuse, 0x2 ;  /* 0x0000005f4c4c7211 */ /* 0x080fe400078e10ff */
[-C--:B------:R-:W-:Y:S02]  /*0be0*/  LEA R75, R4, R95.reuse, 0x2 ;  /* 0x0000005f044b7211 */ /* 0x080fe400078e10ff */
[-C--:B------:R-:W-:Y:S02]  /*0bf0*/  LEA R74, R74, R95.reuse, 0x2 ;  /* 0x0000005f4a4a7211 */ /* 0x080fe400078e10ff */
[----:B------:R-:W-:Y:S02]  /*0c00*/  LEA R73, R6, R95, 0x2 ;  /* 0x0000005f06497211 */ /* 0x000fe400078e10ff */
[----:B------:R-:W-:Y:S02]  /*0c10*/  SHF.L.U64.HI R72, R93, 0x3, R72 ;  /* 0x000000035d487819 */ /* 0x000fe40000010248 */
[----:B------:R-:W-:Y:S01]  /*0c20*/  MOV R80, UR4 ;  /* 0x0000000400507c02 */ /* 0x000fe20008000f00 */
[----:B--2---:R-:W-:-:S06]  /*0c30*/  UMOV UR4, URZ ;  /* 0x0000003f00047c82 */ /* 0x004fcc0008000000 */
.L_x_18379:
[----:B------:R-:W-:Y:S01]  /*0c40*/  BAR.SYNC.DEFER_BLOCKING 0x0 ;  /* 0x0000000000007b1d */ /* 0x000fe20000010000 */
[----:B0-----:R-:W-:Y:S02]  /*0c50*/  MOV R2, R90 ;  /* 0x0000005a00027202 */ /* 0x001fe40000000f00 */
[----:B------:R-:W-:Y:S02]  /*0c60*/  MOV R3, R89 ;  /* 0x0000005900037202 */ /* 0x000fe40000000f00 */
[----:B------:R-:W-:Y:S01]  /*0c70*/  LEA R71, R82, R95, 0x3 ;  /* 0x0000005f52477211 */ /* 0x000fe200078e18ff */
[----:B------:R-:W-:Y:S01]  /*0c80*/  ULDC UR5, c[0x0][0x21c] ;  /* 0x0000870000057ab9 */ /* 0x000fe20000000800 */
[----:B------:R-:W-:-:S05]  /*0c90*/  IMAD.WIDE R2, R96, 0x8, R2 ;  /* 0x0000000860027825 */ /* 0x000fca00078e0202 */
[----:B------:R0:W2:Y:S02]  /*0ca0*/  LDG.E.64 R4, desc[UR12][R2.64] ;  /* 0x0000000c02047981 */ /* 0x0000a4000c1e1b00 */
[----:B0-----:R-:W-:Y:S02]  /*0cb0*/  MOV R2, R88 ;  /* 0x0000005800027202 */ /* 0x001fe40000000f00 */
[----:B------:R-:W-:-:S03]  /*0cc0*/  MOV R3, R87 ;  /* 0x0000005700037202 */ /* 0x000fc60000000f00 */
[----:B------:R-:W-:Y:S01]  /*0cd0*/  IMAD.WIDE R6, R96, 0x8, R2 ;  /* 0x0000000860067825 */ /* 0x000fe200078e0202 */
[----:B--2---:R-:W-:Y:S01]  /*0ce0*/  STS.64 [R71], R4 ;  /* 0x0000000447007388 */ /* 0x004fe20000000a00 */
[----:B------:R-:W-:-:S03]  /*0cf0*/  NOP ;  /* 0x0000000000007918 */ /* 0x000fc60000000000 */
[----:B------:R-:W0:Y:S01]  /*0d00*/  LDS.64 R20, [R71] ;  /* 0x0000000047147984 */ /* 0x000e220000000a00 */
[----:B------:R-:W-:Y:S06]  /*0d10*/  BAR.SYNC.DEFER_BLOCKING 0x0 ;  /* 0x0000000000007b1d */ /* 0x000fec0000010000 */
[----:B------:R-:W2:Y:S01]  /*0d20*/  LDG.E.64 R6, desc[UR12][R6.64] ;  /* 0x0000000c06067981 */ /* 0x000ea2000c1e1b00 */
[----:B------:R-:W-:Y:S02]  /*0d30*/  MOV R2, R86 ;  /* 0x0000005600027202 */ /* 0x000fe40000000f00 */
[----:B------:R-:W-:-:S03]  /*0d40*/  MOV R3, R85 ;  /* 0x0000005500037202 */ /* 0x000fc60000000f00 */
[----:B------:R-:W-:Y:S01]  /*0d50*/  IMAD.WIDE R8, R96, 0x8, R2 ;  /* 0x0000000860087825 */ /* 0x000fe200078e0202 */
[----:B--2---:R1:W-:Y:S01]  /*0d60*/  STS.64 [R71], R6 ;  /* 0x0000000647007388 */ /* 0x0043e20000000a00 */
[----:B------:R-:W-:-:S03]  /*0d70*/  NOP ;  /* 0x0000000000007918 */ /* 0x000fc60000000000 */
[----:B------:R-:W-:Y:S01]  /*0d80*/  LDS.64 R2, [R71] ;  /* 0x0000000047027984 */ /* 0x000fe20000000a00 */
[----:B------:R-:W-:Y:S06]  /*0d90*/  BAR.SYNC.DEFER_BLOCKING 0x0 ;  /* 0x0000000000007b1d */ /* 0x000fec0000010000 */
[----:B------:R-:W2:Y:S01]  /*0da0*/  LDG.E.64 R8, desc[UR12][R8.64] ;  /* 0x0000000c08087981 */ /* 0x000ea2000c1e1b00 */
[C---:B0-----:R-:W-:Y:S02]  /*0db0*/  SHF.L.U32 R0, R20.reuse, 0x10, RZ ;  /* 0x0000001014007819 */ /* 0x041fe400000006ff */
[----:B------:R-:W-:-:S02]  /*0dc0*/  SHF.R.U64 R4, R20, 0x10, R21 ;  /* 0x0000001014047819 */ /* 0x000fc40000001215 */
[----:B------:R-:W-:Y:S02]  /*0dd0*/  ISETP.LT.AND P0, PT, RZ, UR5, PT ;  /* 0x00000005ff007c0c */ /* 0x000fe4000bf01270 */
[----:B------:R-:W-:Y:S02]  /*0de0*/  SHF.L.U32 R4, R4, 0x10, RZ ;  /* 0x0000001004047819 */ /* 0x000fe400000006ff */
[----:B-1----:R-:W-:-:S09]  /*0df0*/  SHF.L.U32 R6, R21, 0x10, RZ ;  /* 0x0000001015067819 */ /* 0x002fd200000006ff */
[----:B------:R-:W-:Y:S02]  /*0e00*/  @!P0 MOV R66, RZ ;  /* 0x000000ff00428202 */ /* 0x000fe40000000f00 */
[----:B------:R-:W-:Y:S02]  /*0e10*/  @!P0 CS2R R64, SRZ ;  /* 0x0000000000408805 */ /* 0x000fe4000001ff00 */
[----:B------:R-:W-:Y:S01]  /*0e20*/  @!P0 MOV R63, RZ ;  /* 0x000000ff003f8202 */ /* 0x000fe20000000f00 */
[----:B--2---:R-:W-:Y:S01]  /*0e30*/  STS.64 [R71], R8 ;  /* 0x0000000847007388 */ /* 0x004fe20000000a00 */
[----:B------:R-:W-:-:S03]  /*0e40*/  NOP ;  /* 0x0000000000007918 */ /* 0x000fc60000000000 */
[----:B------:R-:W0:Y:S02]  /*0e50*/  LDS.64 R10, [R71] ;  /* 0x00000000470a7984 */ /* 0x000e240000000a00 */
[C---:B0-----:R-:W-:Y:S02]  /*0e60*/  SHF.L.U32 R70, R10.reuse, 0x10, RZ ;  /* 0x000000100a467819 */ /* 0x041fe400000006ff */
[--C-:B------:R-:W-:Y:S02]  /*0e70*/  SHF.R.U64 R69, R10, 0x10, R11.reuse ;  /* 0x000000100a457819 */ /* 0x100fe4000000120b */
[----:B------:R-:W-:Y:S01]  /*0e80*/  SHF.R.U32.HI R67, RZ, 0x10, R11 ;  /* 0x00000010ff437819 */ /* 0x000fe2000001160b */
[C---:B------:R-:W-:Y:S01]  /*0e90*/  FFMA.FTZ R0, R70.reuse, R0, R97 ;  /* 0x0000000046007223 */ /* 0x040fe20000010061 */
[----:B------:R-:W-:Y:S01]  /*0ea0*/  SHF.L.U32 R69, R69, 0x10, RZ ;  /* 0x0000001045457819 */ /* 0x000fe200000006ff */
[----:B-----5:R-:W-:Y:S01]  /*0eb0*/  FMUL.FTZ R62, R70, R102 ;  /* 0x00000066463e7220 */ /* 0x020fe20000410000 */
[----:B------:R-:W-:-:S02]  /*0ec0*/  SHF.L.U32 R68, R11, 0x10, RZ ;  /* 0x000000100b447819 */ /* 0x000fc400000006ff */
[----:B------:R-:W-:Y:S01]  /*0ed0*/  SHF.R.U32.HI R97, RZ, 0x10, R21 ;  /* 0x00000010ff617819 */ /* 0x000fe20000011615 */
[----:B------:R-:W-:Y:S01]  /*0ee0*/  FFMA.FTZ R5, R69, R4, R0 ;  /* 0x0000000445057223 */ /* 0x000fe20000010000 */
[----:B------:R-:W-:Y:S01]  /*0ef0*/  SHF.L.U32 R67, R67, 0x10, RZ ;  /* 0x0000001043437819 */ /* 0x000fe200000006ff */
[C---:B------:R-:W-:Y:S01]  /*0f00*/  FMUL.FTZ R61, R68.reuse, R102 ;  /* 0x00000066443d7220 */ /* 0x040fe20000410000 */
[----:B------:R-:W-:Y:S01]  /*0f10*/  SHF.L.U32 R97, R97, 0x10, RZ ;  /* 0x0000001061617819 */ /* 0x000fe200000006ff */
[----:B------:R-:W-:Y:S01]  /*0f20*/  FFMA.FTZ R6, R68, R6, R5 ;  /* 0x0000000644067223 */ /* 0x000fe20000010005 */
[-C--:B------:R-:W-:Y:S01]  /*0f30*/  FMUL.FTZ R60, R69, R102.reuse ;  /* 0x00000066453c7220 */ /* 0x080fe20000410000 */
[C---:B------:R-:W-:Y:S02]  /*0f40*/  FMUL.FTZ R59, R67.reuse, R102 ;  /* 0x00000066433b7220 */ /* 0x040fe40000410000 */
[----:B------:R-:W-:Y:S01]  /*0f50*/  FFMA.FTZ R97, R67, R97, R6 ;  /* 0x0000006143617223 */ /* 0x000fe20000010006 */
[----:B------:R-:W-:Y:S06]  /*0f60*/  BAR.SYNC.DEFER_BLOCKING 0x0 ;  /* 0x0000000000007b1d */ /* 0x000fec0000010000 */
[----:B------:R-:W-:Y:S05]  /*0f70*/  @!P0 BRA `(.L_x_18347) ;  /* 0x0000003000d48947 */ /* 0x000fea0003800000 */
[----:B------:R-:W0:Y:S01]  /*0f80*/  LDC.64 R4, c[0x0][0x370] ;  /* 0x0000dc00ff047b82 */ /* 0x000e220000000a00 */
[----:B------:R-:W-:Y:S01]  /*0f90*/  UMOV UR6, UR8 ;  /* 0x0000000800067c82 */ /* 0x000fe20008000000 */
[----:B------:R-:W-:Y:S01]  /*0fa0*/  UMOV UR7, UR11 ;  /* 0x0000000b00077c82 */ /* 0x000fe20008000000 */
[C-C-:B------:R-:W-:Y:S01]  /*0fb0*/  SHF.R.U64 R56, R2.reuse, 0x10, R3.reuse ;  /* 0x0000001002387819 */ /* 0x140fe20000001203 */
[----:B------:R-:W-:Y:S01]  /*0fc0*/  HFMA2.MMA R55, -RZ, RZ, 0, 0 ;  /* 0x00000000ff377435 */ /* 0x000fe200000001ff */
[----:B------:R-:W-:Y:S01]  /*0fd0*/  SHF.R.U32.HI R54, RZ, 0x10, R3 ;  /* 0x00000010ff367819 */ /* 0x000fe20000011603 */
[----:B------:R-:W-:Y:S01]  /*0fe0*/  HFMA2.MMA R63, -RZ, RZ, 0, 0 ;  /* 0x00000000ff3f7435 */ /* 0x000fe200000001ff */
[----:B------:R-:W-:Y:S01]  /*0ff0*/  SHF.L.U32 R2, R2, 0x10, RZ ;  /* 0x0000001002027819 */ /* 0x000fe200000006ff */
[----:B------:R-:W1:Y:S01]  /*1000*/  LDC.64 R10, c[0x0][0x3d0] ;  /* 0x0000f400ff0a7b82 */ /* 0x000e620000000a00 */
[----:B------:R-:W-:Y:S02]  /*1010*/  SHF.L.U32 R58, R3, 0x10, RZ ;  /* 0x00000010033a7819 */ /* 0x000fe400000006ff */
[----:B------:R-:W-:-:S02]  /*1020*/  CS2R R64, SRZ ;  /* 0x0000000000407805 */ /* 0x000fc4000001ff00 */
[----:B------:R-:W-:Y:S01]  /*1030*/  SHF.L.U32 R56, R56, 0x10, RZ ;  /* 0x0000001038387819 */ /* 0x000fe200000006ff */
[--C-:B------:R-:W-:Y:S01]  /*1040*/  FADD.FTZ R53, R2, R101.reuse ;  /* 0x0000006502357221 */ /* 0x100fe20000010000 */
[----:B------:R-:W-:Y:S01]  /*1050*/  SHF.L.U32 R54, R54, 0x10, RZ ;  /* 0x0000001036367819 */ /* 0x000fe200000006ff */
[--C-:B------:R-:W-:Y:S01]  /*1060*/  FADD.FTZ R58, R58, R101.reuse ;  /* 0x000000653a3a7221 */ /* 0x100fe20000010000 */
[----:B------:R-:W-:Y:S01]  /*1070*/  MOV R66, RZ ;  /* 0x000000ff00427202 */ /* 0x000fe20000000f00 */
[----:B------:R-:W2:Y:S01]  /*1080*/  LDC R0, c[0x0][0x224] ;  /* 0x00008900ff007b82 */ /* 0x000ea20000000800 */
[--C-:B------:R-:W-:Y:S01]  /*1090*/  FADD.FTZ R56, R56, R101.reuse ;  /* 0x0000006538387221 */ /* 0x100fe20000010000 */
[----:B------:R-:W-:Y:S01]  /*10a0*/  FADD.FTZ R54, R54, R101 ;  /* 0x0000006536367221 */ /* 0x000fe20000010000 */
[----:B------:R-:W-:Y:S01]  /*10b0*/  UMOV UR5, URZ ;  /* 0x0000003f00057c82 */ /* 0x000fe20008000000 */
[----:B------:R-:W-:Y:S01]  /*10c0*/  ULDC UR28, c[0x0][0x224] ;  /* 0x00008900001c7ab9 */ /* 0x000fe20000000800 */
[----:B------:R-:W-:Y:S01]  /*10d0*/  ULDC UR29, c[0x0][0x21c] ;  /* 0x00008700001d7ab9 */ /* 0x000fe20000000800 */
[----:B------:R-:W-:Y:S01]  /*10e0*/  ULDC.64 UR24, c[0x0][0x380] ;  /* 0x0000e00000187ab9 */ /* 0x000fe20000000a00 */
[----:B------:R-:W-:Y:S01]  /*10f0*/  ULDC.64 UR22, c[0x0][0x270] ;  /* 0x00009c0000167ab9 */ /* 0x000fe20000000a00 */
[-C--:B0-----:R-:W-:Y:S01]  /*1100*/  IMAD R8, R99, R4.reuse, RZ ;  /* 0x0000000463087224 */ /* 0x081fe200078e02ff */
[----:B------:R-:W0:Y:S01]  /*1110*/  LDC R57, c[0x0][0x224] ;  /* 0x00008900ff397b82 */ /* 0x000e220000000800 */
[C---:B------:R-:W-:Y:S01]  /*1120*/  IMAD.WIDE.U32 R6, R100.reuse, R4, UR6 ;  /* 0x0000000664067e25 */ /* 0x040fe2000f8e0004 */
[----:B------:R-:W-:Y:S01]  /*1130*/  UMOV UR6, URZ ;  /* 0x0000003f00067c82 */ /* 0x000fe20008000000 */
[----:B------:R-:W-:Y:S01]  /*1140*/  ULDC UR7, c[0x0][0x218] ;  /* 0x0000860000077ab9 */ /* 0x000fe20000000800 */
[----:B------:R-:W-:Y:S01]  /*1150*/  ULDC.64 UR20, c[0x0][0x250] ;  /* 0x0000940000147ab9 */ /* 0x000fe20000000a00 */
[----:B------:R-:W-:Y:S01]  /*1160*/  IMAD R5, R100, R5, R8 ;  /* 0x0000000564057224 */ /* 0x000fe200078e0208 */
[----:B------:R-:W-:Y:S01]  /*1170*/  ULDC.64 UR18, c[0x0][0x238] ;  /* 0x00008e0000127ab9 */ /* 0x000fe20000000a00 */
[----:B-1----:R-:W-:Y:S01]  /*1180*/  LEA R4, P0, R6, R10, 0x3 ;  /* 0x0000000a06047211 */ /* 0x002fe200078018ff */
[----:B------:R-:W1:Y:S01]  /*1190*/  LDC.64 R36, c[0x0][0x380] ;  /* 0x0000e000ff247b82 */ /* 0x000e620000000a00 */
[----:B------:R-:W-:Y:S01]  /*11a0*/  ULDC.64 UR16, c[0x0][0x230] ;  /* 0x00008c0000107ab9 */ /* 0x000fe20000000a00 */
[----:B------:R-:W-:-:S04]  /*11b0*/  IADD3 R5, R7, R5, RZ ;  /* 0x0000000507057210 */ /* 0x000fc80007ffe0ff */
[----:B------:R-:W-:Y:S02]  /*11c0*/  LEA.HI.X R5, R6, R11, R5, 0x3, P0 ;  /* 0x0000000b06057211 */ /* 0x000fe400000f1c05 */
[----:B------:R-:W3:Y:S01]  /*11d0*/  LDC.64 R38, c[0x0][0x2d8] ;  /* 0x0000b600ff267b82 */ /* 0x000ee20000000a00 */
[----:B--2---:R-:W-:Y:S01]  /*11e0*/  LEA R7, R0, UR4, 0x8 ;  /* 0x0000000400077c11 */ /* 0x004fe2000f8e40ff */
[----:B------:R-:W-:-:S06]  /*11f0*/  IMAD.WIDE.U32 R4, R96, 0x4, R4 ;  /* 0x0000000460047825 */ /* 0x000fcc00078e0004 */
[----:B------:R-:W2:Y:S01]  /*1200*/  LDC.64 R40, c[0x0][0x2d0] ;  /* 0x0000b400ff287b82 */ /* 0x000ea20000000a00 */
[----:B------:R-:W-:-:S03]  /*1210*/  IMAD.WIDE R4, R7, 0x4, R4 ;  /* 0x0000000407047825 */ /* 0x000fc600078e0204 */
[C---:B------:R-:W-:Y:S02]  /*1220*/  IADD3 R22, P0, R4.reuse, -0x380, RZ ;  /* 0xfffffc8004167810 */ /* 0x040fe40007f1e0ff */
[C---:B------:R-:W-:Y:S02]  /*1230*/  IADD3 R24, P1, R4.reuse, -0x300, RZ ;  /* 0xfffffd0004187810 */ /* 0x040fe40007f3e0ff */
[C---:B------:R-:W-:Y:S02]  /*1240*/  IADD3 R26, P2, R4.reuse, -0x280, RZ ;  /* 0xfffffd80041a7810 */ /* 0x040fe40007f5e0ff */
[C---:B------:R-:W-:Y:S02]  /*1250*/  IADD3 R28, P3, R4.reuse, -0x200, RZ ;  /* 0xfffffe00041c7810 */ /* 0x040fe40007f7e0ff */
[C---:B------:R-:W-:Y:S02]  /*1260*/  IADD3 R30, P4, R4.reuse, -0x180, RZ ;  /* 0xfffffe80041e7810 */ /* 0x040fe40007f9e0ff */
[----:B------:R-:W-:-:S02]  /*1270*/  IADD3 R32, P5, R4, -0x100, RZ ;  /* 0xffffff0004207810 */ /* 0x000fc40007fbe0ff */
[----:B------:R-:W-:Y:S02]  /*1280*/  IADD3 R34, P6, R4, -0x80, RZ ;  /* 0xffffff8004227810 */ /* 0x000fe40007fde0ff */
[C---:B------:R-:W-:Y:S02]  /*1290*/  IADD3.X R23, R5.reuse, -0x1, RZ, P0, !PT ;  /* 0xffffffff05177810 */ /* 0x040fe400007fe4ff */
[C---:B------:R-:W-:Y:S02]  /*12a0*/  IADD3.X R25, R5.reuse, -0x1, RZ, P1, !PT ;  /* 0xffffffff05197810 */ /* 0x040fe40000ffe4ff */
[C---:B------:R-:W-:Y:S02]  /*12b0*/  IADD3.X R27, R5.reuse, -0x1, RZ, P2, !PT ;  /* 0xffffffff051b7810 */ /* 0x040fe400017fe4ff */
[C---:B------:R-:W-:Y:S02]  /*12c0*/  IADD3.X R29, R5.reuse, -0x1, RZ, P3, !PT ;  /* 0xffffffff051d7810 */ /* 0x040fe40001ffe4ff */
[----:B------:R-:W-:-:S02]  /*12d0*/  IADD3.X R31, R5, -0x1, RZ, P4, !PT ;  /* 0xffffffff051f7810 */ /* 0x000fc400027fe4ff */
[C---:B------:R-:W-:Y:S02]  /*12e0*/  IADD3.X R33, R5.reuse, -0x1, RZ, P5, !PT ;  /* 0xffffffff05217810 */ /* 0x040fe40002ffe4ff */
[----:B0-----:R-:W-:-:S07]  /*12f0*/  IADD3.X R35, R5, -0x1, RZ, P6, !PT ;  /* 0xffffffff05237810 */ /* 0x001fce00037fe4ff */
.L_x_18378:
        /* <DEDUP_REMOVED lines=9> */
[----:B--2---:R-:W-:-:S04]  /*1390*/  LEA R42, P0, R2, R40, 0x3 ;  /* 0x00000028022a7211 */ /* 0x004fc800078018ff */
[----:B------:R-:W-:-:S06]  /*13a0*/  LEA.HI.X R43, R2, R41, R0, 0x3, P0 ;  /* 0x00000029022b7211 */ /* 0x000fcc00000f1c00 */
[----:B------:R-:W2:Y:S01]  /*13b0*/  LDG.E.64 R42, desc[UR12][R42.64] ;  /* 0x0000000c2a2a7981 */ /* 0x000ea2000c1e1b00 */
[----:B------:R-:W-:Y:S02]  /*13c0*/  IMAD R0, R106, UR22, RZ ;  /* 0x000000166a007c24 */ /* 0x000fe4000f8e02ff */
[----:B------:R-:W-:-:S04]  /*13d0*/  IMAD.WIDE.U32 R2, R55, UR22, RZ ;  /* 0x0000001637027c25 */ /* 0x000fc8000f8e00ff */
[----:B------:R-:W-:Y:S01]  /*13e0*/  IMAD R5, R55, UR23, R0 ;  /* 0x0000001737057c24 */ /* 0x000fe2000f8e0200 */
[----:B------:R-:W-:-:S04]  /*13f0*/  LEA R6, P0, R2, R84, 0x1 ;  /* 0x0000005402067211 */ /* 0x000fc800078008ff */
[----:B------:R-:W-:Y:S02]  /*1400*/  IADD3 R3, R3, R5, RZ ;  /* 0x0000000503037210 */ /* 0x000fe40007ffe0ff */
[----:B------:R-:W-:Y:S02]  /*1410*/  LEA R6, P1, R93, R6, 0x3 ;  /* 0x000000065d067211 */ /* 0x000fe400078218ff */
[----:B------:R-:W-:-:S04]  /*1420*/  LEA.HI.X R3, R2, R83, R3, 0x1, P0 ;  /* 0x0000005302037211 */ /* 0x000fc800000f0c03 */
[----:B------:R-:W-:-:S05]  /*1430*/  IADD3.X R7, R3, R72, RZ, P1, !PT ;  /* 0x0000004803077210 */ /* 0x000fca0000ffe4ff */
[----:B----4-:R-:W4:Y:S04]  /*1440*/  LDG.E.64 R2, desc[UR12][R6.64] ;  /* 0x0000000c06027981 */ /* 0x010f28000c1e1b00 */
[----:B------:R0:W4:Y:S01]  /*1450*/  LDG.E.64 R4, desc[UR12][R6.64+0x100] ;  /* 0x0001000c06047981 */ /* 0x000122000c1e1b00 */
[----:B------:R-:W-:Y:S01]  /*1460*/  ISETP.GT.AND P0, PT, R80, 0x1, PT ;  /* 0x000000015000780c */ /* 0x000fe20003f04270 */
[----:B------:R-:W-:Y:S01]  /*1470*/  IMAD R10, R106, UR20, RZ ;  /* 0x000000146a0a7c24 */ /* 0x000fe2000f8e02ff */
[----:B------:R-:W-:Y:S02]  /*1480*/  IADD3 R108, R80, -0x1, RZ ;  /* 0xffffffff506c7810 */ /* 0x000fe40007ffe0ff */
[----:B------:R-:W-:Y:S01]  /*1490*/  ISETP.EQ.AND P0, PT, R110, RZ, P0 ;  /* 0x000000ff6e00720c */ /* 0x000fe20000702270 */
[----:B------:R-:W-:Y:S01]  /*14a0*/  IMAD R45, R55, UR21, R10 ;  /* 0x00000015372d7c24 */ /* 0x000fe2000f8e020a */
[----:B------:R-:W-:-:S02]  /*14b0*/  ISETP.NE.AND P1, PT, R96, RZ, PT ;  /* 0x000000ff6000720c */ /* 0x000fc40003f25270 */
[----:B------:R-:W-:Y:S02]  /*14c0*/  IADD3 R10, R96, 0x200, RZ ;  /* 0x00000200600a7810 */ /* 0x000fe40007ffe0ff */
[----:B0-----:R-:W-:Y:S02]  /*14d0*/  MOV R6, R18 ;  /* 0x0000001200067202 */ /* 0x001fe40000000f00 */
[----:B------:R-:W-:Y:S02]  /*14e0*/  MOV R7, R81 ;  /* 0x0000005100077202 */ /* 0x000fe40000000f00 */
[----:B------:R-:W-:-:S03]  /*14f0*/  LEA R71, R82, R95, 0x3 ;  /* 0x0000005f52477211 */ /* 0x000fc600078e18ff */
[----:B------:R-:W0:Y:S01]  /*1500*/  @P0 LDC R50, c[0x0][0x21c] ;  /* 0x00008700ff320b82 */ /* 0x000e220000000800 */
[----:B------:R-:W-:Y:S01]  /*1510*/  IMAD.WIDE.U32 R6, R55, UR20, R6 ;  /* 0x0000001437067c25 */ /* 0x000fe2000f8e0006 */
[----:B------:R-:W-:Y:S02]  /*1520*/  @P0 IADD3 R46, R80, -0x2, RZ ;  /* 0xfffffffe502e0810 */ /* 0x000fe40007ffe0ff */
[----:B---3--:R-:W-:Y:S02]  /*1530*/  LEA R44, P2, R6, R38, 0x3 ;  /* 0x00000026062c7211 */ /* 0x008fe400078418ff */
[----:B------:R-:W-:-:S04]  /*1540*/  IADD3 R7, R7, R45, RZ ;  /* 0x0000002d07077210 */ /* 0x000fc80007ffe0ff */
[----:B------:R-:W-:Y:S02]  /*1550*/  LEA.HI.X R45, R6, R39, R7, 0x3, P2 ;  /* 0x00000027062d7211 */ /* 0x000fe400010f1c07 */
[----:B------:R-:W-:-:S04]  /*1560*/  LEA R6, R82, R95, 0x4 ;  /* 0x0000005f52067211 */ /* 0x000fc800078e20ff */
[----:B------:R-:W5:Y:S01]  /*1570*/  LDG.E.64 R44, desc[UR12][R44.64] ;  /* 0x0000000c2c2c7981 */ /* 0x000f62000c1e1b00 */
[C---:B------:R-:W-:Y:S02]  /*1580*/  SHF.L.U32 R52, R20.reuse, 0x10, RZ ;  /* 0x0000001014347819 */ /* 0x040fe400000006ff */
[----:B------:R-:W-:-:S03]  /*1590*/  SHF.R.U64 R109, R20, 0x10, R21 ;  /* 0x00000010146d7819 */ /* 0x000fc60000001215 */
[----:B------:R-:W-:Y:S01]  /*15a0*/  FMUL.FTZ R120, R53, R52 ;  /* 0x0000003435787220 */ /* 0x000fe20000410000 */
[----:B------:R-:W-:Y:S02]  /*15b0*/  SHF.L.U32 R109, R109, 0x10, RZ ;  /* 0x000000106d6d7819 */ /* 0x000fe400000006ff */
[----:B------:R-:W-:Y:S02]  /*15c0*/  ISETP.NE.AND P2, PT, R96, 0x1f, PT ;  /* 0x0000001f6000780c */ /* 0x000fe40003f45270 */
[----:B------:R-:W-:Y:S01]  /*15d0*/  SHF.L.U32 R107, R21, 0x10, RZ ;  /* 0x00000010156b7819 */ /* 0x000fe200000006ff */
[----:B------:R-:W-:Y:S01]  /*15e0*/  BSSY B0, `(.L_x_18348) ;  /* 0x000005d000007945 */ /* 0x000fe20003800000 */
[----:B--2---:R-:W-:Y:S01]  /*15f0*/  FMUL.FTZ R11, R42, 1.4426950216293334961 ;  /* 0x3fb8aa3b2a0b7820 */ /* 0x004fe20000410000 */
[----:B------:R-:W-:-:S03]  /*1600*/  FMUL.FTZ R0, R53, R43 ;  /* 0x0000002b35007220 */ /* 0x000fc60000410000 */
[----:B------:R-:W-:Y:S01]  /*1610*/  FMUL.FTZ R8, R53, R11 ;  /* 0x0000000b35087220 */ /* 0x000fe20000410000 */
[----:B------:R-:W-:Y:S01]  /*1620*/  FMUL.RZ R48, R0, 0.15915493667125701904 ;  /* 0x3e22f98300307820 */ /* 0x000fe2000040c000 */
[----:B------:R-:W-:-:S03]  /*1630*/  LEA.HI R0, R108, R108, RZ, 0x1 ;  /* 0x0000006c6c007211 */ /* 0x000fc600078f08ff */
[----:B------:R-:W-:Y:S01]  /*1640*/  MUFU.COS R47, R48 ;  /* 0x00000030002f7308 */ /* 0x000fe20000000000 */
[----:B------:R-:W-:-:S04]  /*1650*/  LOP3.LUT R9, R0, 0xfffffe, RZ, 0xc0, !PT ;  /* 0x00fffffe00097812 */ /* 0x000fc800078ec0ff */
[----:B------:R-:W-:Y:S01]  /*1660*/  IADD3 R0, R108, -R9, RZ ;  /* 0x800000096c007210 */ /* 0x000fe20007ffe0ff */
[----:B0-----:R-:W-:Y:S01]  /*1670*/  @P0 IMAD R9, R46, R50, R55 ;  /* 0x000000322e090224 */ /* 0x001fe200078e0237 */
[----:B------:R-:W-:Y:S01]  /*1680*/  CS2R R50, SRZ ;  /* 0x0000000000327805 */ /* 0x000fe2000001ff00 */
[----:B------:R-:W0:Y:S01]  /*1690*/  MUFU.EX2 R8, R8 ;  /* 0x0000000800087308 */ /* 0x000e220000000800 */
[----:B------:R-:W-:-:S04]  /*16a0*/  @!P1 LEA R10, R0, R55, 0x8 ;  /* 0x00000037000a9211 */ /* 0x000fc800078e40ff */
[----:B------:R-:W-:-:S03]  /*16b0*/  LEA R10, R10, R95, 0x3 ;  /* 0x0000005f0a0a7211 */ /* 0x000fc600078e18ff */
[----:B------:R0:W2:Y:S01]  /*16c0*/  MUFU.SIN R49, R48 ;  /* 0x0000003000317308 */ /* 0x0000a20000000400 */
[----:B----4-:R3:W-:Y:S01]  /*16d0*/  STS.64 [R71], R2 ;  /* 0x0000000247007388 */ /* 0x0107e20000000a00 */
[----:B------:R-:W-:-:S03]  /*16e0*/  FMUL.FTZ R0, R56, R43 ;  /* 0x0000002b38007220 */ /* 0x000fc60000410000 */
[----:B------:R-:W-:Y:S01]  /*16f0*/  STS.64 [R71+0x100], R4 ;  /* 0x0001000447007388 */ /* 0x000fe20000000a00 */
[----:B------:R-:W-:Y:S01]  /*1700*/  NOP ;  /* 0x0000000000007918 */ /* 0x000fe20000000000 */
[C---:B0-----:R-:W-:Y:S02]  /*1710*/  FMUL.FTZ R48, R8.reuse, R47 ;  /* 0x0000002f08307220 */ /* 0x041fe40000410000 */
[----:B------:R-:W0:Y:S01]  /*1720*/  LDS.128 R4, [R6] ;  /* 0x0000000006047984 */ /* 0x000e220000000c00 */
[----:B--2---:R-:W-:Y:S01]  /*1730*/  FMUL.FTZ R49, R8, R49 ;  /* 0x0000003108317220 */ /* 0x004fe20000410000 */
[----:B------:R-:W-:Y:S01]  /*1740*/  FMUL.RZ R46, R0, 0.15915493667125701904 ;  /* 0x3e22f983002e7820 */ /* 0x000fe2000040c000 */
[C---:B---3--:R-:W-:Y:S01]  /*1750*/  FMUL.FTZ R3, R58.reuse, R43 ;  /* 0x0000002b3a037220 */ /* 0x048fe20000410000 */
[-C--:B------:R-:W-:Y:S01]  /*1760*/  FMUL.FTZ R2, R58, R11.reuse ;  /* 0x0000000b3a027220 */ /* 0x080fe20000410000 */
[----:B------:R-:W-:Y:S01]  /*1770*/  @P0 IMAD.WIDE R8, R9, 0x10, R12 ;  /* 0x0000001009080825 */ /* 0x000fe200078e020c */
[----:B------:R2:W-:Y:S01]  /*1780*/  STS.64 [R10+0xa80], R48 ;  /* 0x000a80300a007388 */ /* 0x0005e20000000a00 */
[----:B------:R-:W-:Y:S02]  /*1790*/  BAR.SYNC.DEFER_BLOCKING 0x0 ;  /* 0x0000000000007b1d */ /* 0x000fe40000010000 */
[----:B------:R-:W-:-:S04]  /*17a0*/  FMUL.FTZ R0, R56, R11 ;  /* 0x0000000b38007220 */ /* 0x000fc80000410000 */
[----:B------:R-:W-:Y:S08]  /*17b0*/  MUFU.SIN R113, R46 ;  /* 0x0000002e00717308 */ /* 0x000ff00000000400 */
[----:B------:R-:W3:Y:S01]  /*17c0*/  MUFU.EX2 R0, R0 ;  /* 0x0000000000007308 */ /* 0x000ee20000000800 */
[----:B------:R-:W-:-:S07]  /*17d0*/  FMUL.RZ R47, R3, 0.15915493667125701904 ;  /* 0x3e22f983032f7820 */ /* 0x000fce000040c000 */
[----:B------:R-:W4:Y:S01]  /*17e0*/  MUFU.COS R111, R46 ;  /* 0x0000002e006f7308 */ /* 0x000f220000000000 */
[----:B------:R1:W5:Y:S01]  /*17f0*/  @P0 LDG.E.64 R50, desc[UR12][R8.64+0x8] ;  /* 0x0000080c08320981 */ /* 0x000362000c1e1b00 */
[----:B------:R-:W-:-:S06]  /*1800*/  FMUL.FTZ R11, R54, R11 ;  /* 0x0000000b360b7220 */ /* 0x000fcc0000410000 */
[----:B------:R-:W-:Y:S01]  /*1810*/  MUFU.EX2 R2, R2 ;  /* 0x0000000200027308 */ /* 0x000fe20000000800 */
[----:B---3--:R-:W-:Y:S01]  /*1820*/  FMUL.FTZ R113, R0, R113 ;  /* 0x0000007100717220 */ /* 0x008fe20000410000 */
[----:B-1----:R-:W-:-:S06]  /*1830*/  FMUL.FTZ R8, R54, R43 ;  /* 0x0000002b36087220 */ /* 0x002fcc0000410000 */
[----:B------:R-:W1:Y:S01]  /*1840*/  MUFU.SIN R3, R47 ;  /* 0x0000002f00037308 */ /* 0x000e620000000400 */
[----:B------:R-:W-:Y:S01]  /*1850*/  FMUL.RZ R105, R8, 0.15915493667125701904 ;  /* 0x3e22f98308697820 */ /* 0x000fe2000040c000 */
[----:B----4-:R-:W-:-:S06]  /*1860*/  FMUL.FTZ R111, R0, R111 ;  /* 0x0000006f006f7220 */ /* 0x010fcc0000410000 */
[----:B------:R3:W4:Y:S01]  /*1870*/  MUFU.COS R9, R47 ;  /* 0x0000002f00097308 */ /* 0x0007220000000000 */
[----:B------:R-:W-:Y:S01]  /*1880*/  FMUL.FTZ R46, RZ, R113 ;  /* 0x00000071ff2e7220 */ /* 0x000fe20000410000 */
[----:B------:R-:W-:-:S06]  /*1890*/  FMUL.FTZ R0, R113, R120 ;  /* 0x0000007871007220 */ /* 0x000fcc0000410000 */
[----:B------:R-:W-:Y:S01]  /*18a0*/  MUFU.EX2 R11, R11 ;  /* 0x0000000b000b7308 */ /* 0x000fe20000000800 */
[----:B---3--:R-:W-:Y:S01]  /*18b0*/  FFMA.FTZ R47, R111, R120, -R46 ;  /* 0x000000786f2f7223 */ /* 0x008fe2000001082e */
[----:B------:R-:W-:-:S06]  /*18c0*/  FFMA.FTZ R0, RZ, R111, R0 ;  /* 0x0000006fff007223 */ /* 0x000fcc0000010000 */
[----:B--2---:R-:W2:Y:S01]  /*18d0*/  MUFU.COS R10, R105 ;  /* 0x00000069000a7308 */ /* 0x004ea20000000000 */
[----:B-1----:R-:W-:Y:S01]  /*18e0*/  FMUL.FTZ R114, R2, R3 ;  /* 0x0000000302727220 */ /* 0x002fe20000410000 */
[----:B------:R-:W-:-:S06]  /*18f0*/  FFMA.FTZ R47, R56, R109, R47 ;  /* 0x0000006d382f7223 */ /* 0x000fcc000001002f */
[----:B------:R-:W1:Y:S01]  /*1900*/  MUFU.SIN R8, R105 ;  /* 0x0000006900087308 */ /* 0x000e620000000400 */
[----:B----4-:R-:W-:Y:S01]  /*1910*/  FMUL.FTZ R112, R2, R9 ;  /* 0x0000000902707220 */ /* 0x010fe20000410000 */
[----:B------:R-:W-:Y:S01]  /*1920*/  FADD.FTZ R3, RZ, R0 ;  /* 0x00000000ff037221 */ /* 0x000fe20000010000 */
[----:B------:R-:W-:-:S03]  /*1930*/  FMUL.FTZ R2, R114, R47 ;  /* 0x0000002f72027220 */ /* 0x000fc60000410000 */
[-C--:B------:R-:W-:Y:S01]  /*1940*/  FMUL.FTZ R9, R114, R3.reuse ;  /* 0x0000000372097220 */ /* 0x080fe20000410000 */
[C---:B------:R-:W-:Y:S01]  /*1950*/  FFMA.FTZ R2, R112.reuse, R3, R2 ;  /* 0x0000000370027223 */ /* 0x040fe20000010002 */
[C---:B--2---:R-:W-:Y:S02]  /*1960*/  FMUL.FTZ R115, R11.reuse, R10 ;  /* 0x0000000a0b737220 */ /* 0x044fe40000410000 */
[----:B------:R-:W-:Y:S01]  /*1970*/  FFMA.FTZ R47, R112, R47, -R9 ;  /* 0x0000002f702f7223 */ /* 0x000fe20000010809 */
[----:B------:R-:W-:Y:S01]  /*1980*/  FADD.FTZ R10, RZ, R2 ;  /* 0x00000002ff0a7221 */ /* 0x000fe20000010000 */
[----:B-1----:R-:W-:Y:S02]  /*1990*/  FMUL.FTZ R117, R11, R8 ;  /* 0x000000080b757220 */ /* 0x002fe40000410000 */
[----:B------:R-:W-:Y:S02]  /*19a0*/  FFMA.FTZ R8, R58, R107, R47 ;  /* 0x0000006b3a087223 */ /* 0x000fe4000001002f */
[----:B------:R-:W-:-:S04]  /*19b0*/  FMUL.FTZ R46, R117, R10 ;  /* 0x0000000a752e7220 */ /* 0x000fc80000410000 */
[----:B------:R-:W-:Y:S01]  /*19c0*/  FFMA.FTZ R121, R115, R8, -R46 ;  /* 0x0000000873797223 */ /* 0x000fe2000001082e */
[----:B------:R-:W-:-:S06]  /*19d0*/  @P2 LEA R46, R96, R95, 0x3 ;  /* 0x0000005f602e2211 */ /* 0x000fcc00078e18ff */
[----:B------:R-:W1:Y:S01]  /*19e0*/  @P2 LDS.64 R46, [R46+0x1a88] ;  /* 0x001a88002e2e2984 */ /* 0x000e620000000a00 */
[-C--:B------:R-:W-:Y:S01]  /*19f0*/  FMUL.FTZ R0, R48, R113.reuse ;  /* 0x0000007130007220 */ /* 0x080fe20000410000 */
[----:B------:R-:W-:-:S03]  /*1a00*/  FMUL.FTZ R3, R49, R113 ;  /* 0x0000007131037220 */ /* 0x000fc60000410000 */
[-C--:B------:R-:W-:Y:S01]  /*1a10*/  FFMA.FTZ R9, R49, R111.reuse, R0 ;  /* 0x0000006f31097223 */ /* 0x080fe20000010000 */
[----:B------:R-:W-:-:S03]  /*1a20*/  FFMA.FTZ R3, R48, R111, -R3 ;  /* 0x0000006f30037223 */ /* 0x000fc60000010803 */
[C---:B------:R-:W-:Y:S01]  /*1a30*/  FMUL.FTZ R11, R114.reuse, R9 ;  /* 0x00000009720b7220 */ /* 0x040fe20000410000 */
[-C--:B------:R-:W-:Y:S01]  /*1a40*/  FMUL.FTZ R2, R114, R3.reuse ;  /* 0x0000000372027220 */ /* 0x080fe20000410000 */
[----:B------:R-:W-:Y:S02]  /*1a50*/  SHF.R.U32.HI R105, RZ, 0x10, R21 ;  /* 0x00000010ff697819 */ /* 0x000fe40000011615 */
[C---:B------:R-:W-:Y:S01]  /*1a60*/  FFMA.FTZ R0, R112.reuse, R3, -R11 ;  /* 0x0000000370007223 */ /* 0x040fe2000001080b */
[----:B------:R-:W-:Y:S01]  /*1a70*/  FMUL.FTZ R3, R117, R8 ;  /* 0x0000000875037220 */ /* 0x000fe20000410000 */
[----:B------:R-:W-:Y:S01]  /*1a80*/  FFMA.FTZ R2, R112, R9, R2 ;  /* 0x0000000970027223 */ /* 0x000fe20000010002 */
[----:B------:R-:W-:Y:S01]  /*1a90*/  SHF.L.U32 R105, R105, 0x10, RZ ;  /* 0x0000001069697819 */ /* 0x000fe200000006ff */
[----:B------:R-:W-:Y:S01]  /*1aa0*/  FMUL.FTZ R9, R117, R0 ;  /* 0x0000000075097220 */ /* 0x000fe20000410000 */
[----:B------:R-:W-:Y:S01]  /*1ab0*/  FFMA.FTZ R10, R115, R10, R3 ;  /* 0x0000000a730a7223 */ /* 0x000fe20000010003 */
[----:B------:R-:W-:-:S02]  /*1ac0*/  FMUL.FTZ R8, R117, R2 ;  /* 0x0000000275087220 */ /* 0x000fc40000410000 */
[C---:B------:R-:W-:Y:S01]  /*1ad0*/  FFMA.FTZ R2, R115.reuse, R2, R9 ;  /* 0x0000000273027223 */ /* 0x040fe20000010009 */
[----:B------:R-:W-:Y:S01]  /*1ae0*/  FADD.FTZ R116, RZ, R10 ;  /* 0x0000000aff747221 */ /* 0x000fe20000010000 */
[----:B------:R-:W-:Y:S01]  /*1af0*/  FFMA.FTZ R3, R115, R0, -R8 ;  /* 0x0000000073037223 */ /* 0x000fe20000010808 */
[----:B------:R-:W-:Y:S01]  /*1b00*/  FFMA.FTZ R121, R54, R105, R121 ;  /* 0x0000006936797223 */ /* 0x000fe20000010079 */
[----:B0-----:R-:W-:Y:S06]  /*1b10*/  @P2 BRA `(.L_x_18349) ;  /* 0x0000000000242947 */ /* 0x001fec0003800000 */
[----:B------:R-:W-:Y:S01]  /*1b20*/  ISETP.NE.AND P0, PT, R80, R57, PT ;  /* 0x000000395000720c */ /* 0x000fe20003f05270 */
[----:B-1----:R-:W-:Y:S01]  /*1b30*/  HFMA2.MMA R46, -RZ, RZ, 1.875, 0 ;  /* 0x3f800000ff2e7435 */ /* 0x002fe200000001ff */
[----:B------:R-:W-:-:S11]  /*1b40*/  MOV R47, RZ ;  /* 0x000000ff002f7202 */ /* 0x000fd60000000f00 */
[----:B------:R-:W-:-:S04]  /*1b50*/  @P0 LEA.HI R0, R80, R80, RZ, 0x1 ;  /* 0x0000005050000211 */ /* 0x000fc800078f08ff */
[----:B------:R-:W-:-:S04]  /*1b60*/  @P0 LOP3.LUT R9, R0, 0xfffffe, RZ, 0xc0, !PT ;  /* 0x00fffffe00090812 */ /* 0x000fc800078ec0ff */
[----:B------:R-:W-:-:S04]  /*1b70*/  @P0 IADD3 R0, -R9, R80, RZ ;  /* 0x0000005009000210 */ /* 0x000fc80007ffe1ff */
[----:B------:R-:W-:-:S04]  /*1b80*/  @P0 LEA R0, R0, R55, 0x8 ;  /* 0x0000003700000211 */ /* 0x000fc800078e40ff */
[----:B------:R-:W-:-:S05]  /*1b90*/  @P0 LEA R0, R0, R95, 0x3 ;  /* 0x0000005f00000211 */ /* 0x000fca00078e18ff */
[----:B------:R0:W2:Y:S02]  /*1ba0*/  @P0 LDS.64 R46, [R0+0xa80] ;  /* 0x000a8000002e0984 */ /* 0x0000a40000000a00 */
.L_x_18349:
[----:B------:R-:W-:Y:S05]  /*1bb0*/  BSYNC B0 ;  /* 0x0000000000007941 */ /* 0x000fea0003800000 */
.L_x_18348:
[----:B------:R-:W3:Y:S01]  /*1bc0*/  SHFL.UP PT, R9, R121, 0x1, RZ ;  /* 0x0420000079097989 */ /* 0x000ee200000e00ff */
[----:B------:R-:W-:Y:S01]  /*1bd0*/  ISETP.GE.AND P0, PT, R82, 0x1, PT ;  /* 0x000000015200780c */ /* 0x000fe20003f06270 */
[C---:B-12---:R-:W-:Y:S01]  /*1be0*/  FMUL.FTZ R138, R117.reuse, -R46 ;  /* 0x8000002e758a7220 */ /* 0x046fe20000410000 */
[--C-:B------:R-:W-:Y:S01]  /*1bf0*/  SHF.R.U32.HI R124, RZ, 0x10, R7.reuse ;  /* 0x00000010ff7c7819 */ /* 0x100fe20000011607 */
[----:B------:R-:W1:Y:S01]  /*1c00*/  SHFL.UP PT, R10, R116, 0x1, RZ ;  /* 0x04200000740a7989 */ /* 0x000e6200000e00ff */
[----:B------:R-:W-:Y:S01]  /*1c10*/  SHF.R.U64 R127, R6, 0x10, R7 ;  /* 0x00000010067f7819 */ /* 0x000fe20000001207 */
[----:B------:R-:W-:Y:S01]  /*1c20*/  FMUL.FTZ R136, R117, R47 ;  /* 0x0000002f75887220 */ /* 0x000fe20000410000 */
[----:B------:R-:W-:Y:S01]  /*1c30*/  SHF.L.U32 R124, R124, 0x10, RZ ;  /* 0x000000107c7c7819 */ /* 0x000fe200000006ff */
[----:B0-----:R-:W0:Y:S01]  /*1c40*/  SHFL.UP PT, R0, R3, 0x1, RZ ;  /* 0x0420000003007989 */ /* 0x001e2200000e00ff */
[----:B------:R-:W-:Y:S01]  /*1c50*/  SHF.L.U32 R129, R6, 0x10, RZ ;  /* 0x0000001006817819 */ /* 0x000fe200000006ff */
[----:B------:R-:W-:Y:S01]  /*1c60*/  BSSY B0, `(.L_x_18350) ;  /* 0x00000b5000007945 */ /* 0x000fe20003800000 */
[----:B------:R-:W-:Y:S01]  /*1c70*/  SHF.L.U32 R130, R7, 0x10, RZ ;  /* 0x0000001007827819 */ /* 0x000fe200000006ff */
[----:B------:R-:W2:Y:S01]  /*1c80*/  SHFL.UP PT, R8, R2, 0x1, RZ ;  /* 0x0420000002087989 */ /* 0x000ea200000e00ff */
[----:B-----5:R-:W-:Y:S01]  /*1c90*/  FMUL.FTZ R6, R44, R124 ;  /* 0x0000007c2c067220 */ /* 0x020fe20000410000 */
[----:B------:R-:W-:-:S02]  /*1ca0*/  SHF.L.U32 R127, R127, 0x10, RZ ;  /* 0x000000107f7f7819 */ /* 0x000fc400000006ff */
[----:B------:R-:W-:Y:S01]  /*1cb0*/  SHF.R.U32.HI R134, RZ, 0x10, R5 ;  /* 0x00000010ff867819 */ /* 0x000fe20000011605 */
[----:B------:R-:W-:Y:S02]  /*1cc0*/  SHFL.IDX PT, R51, R51, RZ, 0x1f ;  /* 0x00001fff33337589 */ /* 0x000fe400000e0000 */
[----:B------:R-:W-:Y:S01]  /*1cd0*/  FMUL.FTZ R7, R45, R127 ;  /* 0x0000007f2d077220 */ /* 0x000fe20000410000 */
[----:B------:R-:W-:Y:S01]  /*1ce0*/  SHF.L.U32 R134, R134, 0x10, RZ ;  /* 0x0000001086867819 */ /* 0x000fe200000006ff */
[----:B------:R-:W-:Y:S02]  /*1cf0*/  SHFL.IDX PT, R50, R50, RZ, 0x1f ;  /* 0x00001fff32327589 */ /* 0x000fe400000e0000 */
[----:B------:R-:W-:Y:S01]  /*1d00*/  FFMA.FTZ R122, R44, R129, -R7 ;  /* 0x000000812c7a7223 */ /* 0x000fe20000010807 */
[C---:B---3--:R-:W-:Y:S01]  /*1d10*/  FMUL.FTZ R119, R2.reuse, R9 ;  /* 0x0000000902777220 */ /* 0x048fe20000410000 */
[----:B-1----:R-:W-:-:S03]  /*1d20*/  FMUL.FTZ R118, R2, R10 ;  /* 0x0000000a02767220 */ /* 0x002fc60000410000 */
[C---:B------:R-:W-:Y:S01]  /*1d30*/  FFMA.FTZ R119, R3.reuse, R10, R119 ;  /* 0x0000000a03777223 */ /* 0x040fe20000010077 */
[----:B0-----:R-:W-:Y:S01]  /*1d40*/  FMUL.FTZ R11, R2, R0 ;  /* 0x00000000020b7220 */ /* 0x001fe20000410000 */
[C---:B------:R-:W-:Y:S02]  /*1d50*/  FFMA.FTZ R118, R3.reuse, R9, -R118 ;  /* 0x0000000903767223 */ /* 0x040fe40000010876 */
[----:B------:R-:W-:Y:S01]  /*1d60*/  @P0 FADD.FTZ R116, R116, R119 ;  /* 0x0000007774740221 */ /* 0x000fe20000010000 */
[-C--:B--2---:R-:W-:Y:S01]  /*1d70*/  FFMA.FTZ R11, R3, R8.reuse, R11 ;  /* 0x00000008030b7223 */ /* 0x084fe2000001000b */
        /* <DEDUP_REMOVED lines=30> */
[----:B------:R-:W-:Y:S01]  /*1f60*/  FMUL.FTZ R8, R2, R8 ;  /* 0x0000000802087220 */ /* 0x000fe20000410000 */
[C---:B------:R-:W-:Y:S01]  /*1f70*/  FFMA.FTZ R118, R3.reuse, R9, -R118 ;  /* 0x0000000903767223 */ /* 0x040fe20000010876 */
        /* <DEDUP_REMOVED lines=12> */
[----:B------:R-:W-:Y:S01]  /*2040*/  FFMA.FTZ R8, R3, R8, -R123 ;  /* 0x0000000803087223 */ /* 0x000fe2000001087b */
[----:B------:R-:W-:Y:S01]  /*2050*/  SHF.L.U32 R123, R4, 0x10, RZ ;  /* 0x00000010047b7819 */ /* 0x000fe200000006ff */
[-C--:B---3--:R-:W-:Y:S01]  /*2060*/  FMUL.FTZ R9, R11, R2.reuse ;  /* 0x000000020b097220 */ /* 0x088fe20000410000 */
[C---:B------:R-:W-:Y:S01]  /*2070*/  FFMA.FTZ R2, R3.reuse, R2, R119 ;  /* 0x0000000203027223 */ /* 0x040fe20000010077 */
[----:B------:R-:W-:Y:S01]  /*2080*/  FFMA.FTZ R125, R3, R10, R118 ;  /* 0x0000000a037d7223 */ /* 0x000fe20000010076 */
[----:B------:R-:W-:Y:S01]  /*2090*/  @P0 FADD.FTZ R121, R121, R8 ;  /* 0x0000000879790221 */ /* 0x000fe20000010000 */
[----:B------:R-:W-:Y:S01]  /*20a0*/  @P0 FFMA.FTZ R3, R3, R0, -R9 ;  /* 0x0000000003030223 */ /* 0x000fe20000010809 */
[----:B------:R-:W-:Y:S01]  /*20b0*/  FADD.FTZ R0, R67, R67 ;  /* 0x0000004343007221 */ /* 0x000fe20000010000 */
[----:B------:R-:W-:Y:S01]  /*20c0*/  @P0 FADD.FTZ R116, R116, R125 ;  /* 0x0000007d74740221 */ /* 0x000fe20000010000 */
[----:B------:R-:W-:Y:S01]  /*20d0*/  FSEL R8, R11, R2, !P0 ;  /* 0x000000020b087208 */ /* 0x000fe20004000000 */
[C---:B------:R-:W-:Y:S01]  /*20e0*/  FMUL.FTZ R9, R45.reuse, R124 ;  /* 0x0000007c2d097220 */ /* 0x040fe20000410000 */
[CC--:B------:R-:W-:Y:S01]  /*20f0*/  FFMA.FTZ R11, R45.reuse, R130.reuse, R6 ;  /* 0x000000822d0b7223 */ /* 0x0c0fe20000010006 */
[C---:B------:R-:W-:Y:S01]  /*2100*/  FMUL.FTZ R2, R44.reuse, R127 ;  /* 0x0000007f2c027220 */ /* 0x040fe20000410000 */
[----:B------:R-:W0:Y:S01]  /*2110*/  SHFL.UP PT, R6, R3, 0x10, RZ ;  /* 0x0600000003067989 */ /* 0x000e2200000e00ff */
[----:B------:R-:W-:Y:S01]  /*2120*/  FFMA.FTZ R9, R44, R130, -R9 ;  /* 0x000000822c097223 */ /* 0x000fe20000010809 */
[----:B------:R-:W-:Y:S01]  /*2130*/  FMUL.FTZ R126, R0, R11 ;  /* 0x0000000b007e7220 */ /* 0x000fe20000410000 */
[----:B------:R-:W-:Y:S01]  /*2140*/  FADD.FTZ R125, R68, R68 ;  /* 0x00000044447d7221 */ /* 0x000fe20000010000 */
[----:B------:R-:W1:Y:S01]  /*2150*/  SHFL.UP PT, R131, R116, 0x10, RZ ;  /* 0x0600000074837989 */ /* 0x000e6200000e00ff */
[----:B------:R-:W-:Y:S01]  /*2160*/  FFMA.FTZ R2, R45, R129, R2 ;  /* 0x000000812d027223 */ /* 0x000fe20000010002 */
[----:B------:R-:W-:Y:S01]  /*2170*/  FMUL.FTZ R128, R0, R9 ;  /* 0x0000000900807220 */ /* 0x000fe20000410000 */
[----:B------:R-:W-:Y:S01]  /*2180*/  FMUL.FTZ R132, R115, R126 ;  /* 0x0000007e73847220 */ /* 0x000fe20000410000 */
[----:B------:R-:W2:Y:S01]  /*2190*/  SHFL.UP PT, R10, R8, 0x10, RZ ;  /* 0x06000000080a7989 */ /* 0x000ea200000e00ff */
[----:B------:R-:W-:Y:S01]  /*21a0*/  FMUL.FTZ R119, R125, R2 ;  /* 0x000000027d777220 */ /* 0x000fe20000410000 */
[C---:B------:R-:W-:Y:S01]  /*21b0*/  FMUL.FTZ R2, R117.reuse, R126 ;  /* 0x0000007e75027220 */ /* 0x040fe20000410000 */
[----:B------:R-:W-:Y:S01]  /*21c0*/  FFMA.FTZ R132, -R117, R128, -R132 ;  /* 0x0000008075847223 */ /* 0x000fe20000010984 */
[----:B------:R-:W3:Y:S01]  /*21d0*/  SHFL.UP PT, R118, R121, 0x10, RZ ;  /* 0x0600000079767989 */ /* 0x000ee200000e00ff */
[----:B------:R-:W-:Y:S01]  /*21e0*/  FMUL.FTZ R122, R125, R122 ;  /* 0x0000007a7d7a7220 */ /* 0x000fe20000410000 */
[----:B------:R-:W-:Y:S01]  /*21f0*/  FFMA.FTZ R7, R115, R128, -R2 ;  /* 0x0000008073077223 */ /* 0x000fe20000010802 */
[----:B------:R-:W-:Y:S01]  /*2200*/  FADD.FTZ R11, -R119, R132 ;  /* 0x00000084770b7221 */ /* 0x000fe20000010100 */
[----:B------:R-:W-:-:S02]  /*2210*/  ISETP.GE.AND P0, PT, R82, 0x10, PT ;  /* 0x000000105200780c */ /* 0x000fc40003f06270 */
[----:B------:R-:W-:Y:S01]  /*2220*/  FADD.FTZ R9, R122, R7 ;  /* 0x000000077a097221 */ /* 0x000fe20000010000 */
[----:B------:R-:W-:Y:S01]  /*2230*/  FMUL.FTZ R7, R114, -R11 ;  /* 0x8000000b72077220 */ /* 0x000fe20000410000 */
[----:B------:R-:W-:Y:S02]  /*2240*/  SHF.R.U64 R4, R4, 0x10, R5 ;  /* 0x0000001004047819 */ /* 0x000fe40000001205 */
[----:B------:R-:W-:Y:S01]  /*2250*/  SHF.L.U32 R132, R5, 0x10, RZ ;  /* 0x0000001005847819 */ /* 0x000fe200000006ff */
[-C--:B------:R-:W-:Y:S01]  /*2260*/  FFMA.FTZ R135, R112, R9.reuse, -R7 ;  /* 0x0000000970877223 */ /* 0x080fe20000010807 */
[----:B0-----:R-:W-:Y:S01]  /*2270*/  FMUL.FTZ R7, R8, R6 ;  /* 0x0000000608077220 */ /* 0x001fe20000410000 */
[----:B------:R-:W-:Y:S01]  /*2280*/  FMUL.FTZ R9, R114, -R9 ;  /* 0x8000000972097220 */ /* 0x000fe20000410000 */
[----:B-1----:R-:W-:-:S03]  /*2290*/  FMUL.FTZ R2, R8, R131 ;  /* 0x0000008308027220 */ /* 0x002fc60000410000 */
[----:B------:R-:W-:Y:S01]  /*22a0*/  FFMA.FTZ R137, R112, R11, R9 ;  /* 0x0000000b70897223 */ /* 0x000fe20000010009 */
[----:B------:R-:W-:Y:S01]  /*22b0*/  MOV R9, RZ ;  /* 0x000000ff00097202 */ /* 0x000fe20000000f00 */
[CC--:B--2---:R-:W-:Y:S01]  /*22c0*/  FFMA.FTZ R7, R3.reuse, R10.reuse, R7 ;  /* 0x0000000a03077223 */ /* 0x0c4fe20000010007 */
[C---:B------:R-:W-:Y:S01]  /*22d0*/  FMUL.FTZ R5, R8.reuse, R10 ;  /* 0x0000000a08057220 */ /* 0x040fe20000410000 */
[----:B------:R-:W-:Y:S01]  /*22e0*/  CS2R R10, SRZ ;  /* 0x00000000000a7805 */ /* 0x000fe2000001ff00 */
[-C--:B---3--:R-:W-:Y:S01]  /*22f0*/  FFMA.FTZ R2, R3, R118.reuse, -R2 ;  /* 0x0000007603027223 */ /* 0x088fe20000010802 */
[C---:B------:R-:W-:Y:S01]  /*2300*/  FMUL.FTZ R118, R8.reuse, R118 ;  /* 0x0000007608767220 */ /* 0x040fe20000410000 */
[----:B------:R-:W-:Y:S01]  /*2310*/  FSEL R133, R8, R7, !P0 ;  /* 0x0000000708857208 */ /* 0x000fe20004000000 */
[----:B------:R-:W-:Y:S01]  /*2320*/  FMUL.FTZ R7, R45, R134 ;  /* 0x000000862d077220 */ /* 0x000fe20000410000 */
[----:B------:R-:W-:Y:S01]  /*2330*/  @P0 FADD.FTZ R121, R121, R2 ;  /* 0x0000000279790221 */ /* 0x000fe20000010000 */
[C---:B------:R-:W-:Y:S01]  /*2340*/  FFMA.FTZ R131, R3.reuse, R131, R118 ;  /* 0x0000008303837223 */ /* 0x040fe20000010076 */
[----:B------:R-:W-:Y:S01]  /*2350*/  @P0 FFMA.FTZ R3, R3, R6, -R5 ;  /* 0x0000000603030223 */ /* 0x000fe20000010805 */
[C---:B------:R-:W-:Y:S01]  /*2360*/  FMUL.FTZ R6, R44.reuse, R134 ;  /* 0x000000862c067220 */ /* 0x040fe20000410000 */
[----:B------:R-:W0:Y:S01]  /*2370*/  SHFL.UP PT, R133, R133, 0x1, RZ ;  /* 0x0420000085857989 */ /* 0x000e2200000e00ff */
[-C--:B------:R-:W-:Y:S01]  /*2380*/  FFMA.FTZ R7, R44, R132.reuse, -R7 ;  /* 0x000000842c077223 */ /* 0x080fe20000010807 */
[----:B------:R-:W-:Y:S01]  /*2390*/  FADD.FTZ R2, R69, R69 ;  /* 0x0000004545027221 */ /* 0x000fe20000010000 */
[----:B------:R-:W-:Y:S01]  /*23a0*/  @P0 FADD.FTZ R116, R116, R131 ;  /* 0x0000008374740221 */ /* 0x000fe20000010000 */
[----:B------:R-:W1:Y:S01]  /*23b0*/  SHFL.UP PT, R3, R3, 0x1, RZ ;  /* 0x0420000003037989 */ /* 0x000e6200000e00ff */
[----:B------:R-:W-:Y:S01]  /*23c0*/  FFMA.FTZ R131, R45, R132, R6 ;  /* 0x000000842d837223 */ /* 0x000fe20000010006 */
[----:B------:R-:W-:Y:S01]  /*23d0*/  FMUL.FTZ R6, R2, R7 ;  /* 0x0000000702067220 */ /* 0x000fe20000410000 */
[----:B------:R-:W-:Y:S01]  /*23e0*/  ISETP.GE.AND P0, PT, R80, UR28, PT ;  /* 0x0000001c50007c0c */ /* 0x000fe2000bf06270 */
[----:B------:R2:W3:Y:S01]  /*23f0*/  SHFL.UP PT, R7, R121, 0x1, RZ ;  /* 0x0420000079077989 */ /* 0x0004e200000e00ff */
[----:B------:R-:W-:Y:S01]  /*2400*/  FMUL.FTZ R118, R2, R131 ;  /* 0x0000008302767220 */ /* 0x000fe20000410000 */
[----:B------:R-:W-:Y:S01]  /*2410*/  FADD.FTZ R140, R6, R135 ;  /* 0x00000087068c7221 */ /* 0x000fe20000010000 */
[C---:B------:R-:W-:Y:S01]  /*2420*/  FFMA.FTZ R135, R115.reuse, -R47, R138 ;  /* 0x8000002f73877223 */ /* 0x040fe2000001008a */
[----:B------:R-:W4:Y:S01]  /*2430*/  SHFL.UP PT, R116, R116, 0x1, RZ ;  /* 0x0420000074747989 */ /* 0x000f2200000e00ff */
[----:B------:R-:W-:Y:S01]  /*2440*/  FADD.FTZ R142, -R118, R137 ;  /* 0x00000089768e7221 */ /* 0x000fe20000010100 */
[----:B------:R-:W-:Y:S01]  /*2450*/  FFMA.FTZ R131, R115, R46, -R136 ;  /* 0x0000002e73837223 */ /* 0x000fe20000010888 */
[----:B------:R-:W-:Y:S01]  /*2460*/  FMUL.FTZ R136, R114, -R135 ;  /* 0x8000008772887220 */ /* 0x000fe20000410000 */
[----:B--2---:R-:W-:Y:S01]  /*2470*/  SHF.L.U32 R121, R4, 0x10, RZ ;  /* 0x0000001004797819 */ /* 0x004fe200000006ff */
[----:B------:R-:W-:Y:S01]  /*2480*/  FMUL.FTZ R138, R113, -R142 ;  /* 0x8000008e718a7220 */ /* 0x000fe20000410000 */
[----:B------:R-:W-:Y:S01]  /*2490*/  ISETP.NE.OR P0, PT, R110, RZ, P0 ;  /* 0x000000ff6e00720c */ /* 0x000fe20000705670 */
[----:B------:R-:W-:Y:S01]  /*24a0*/  HFMA2.MMA R8, -RZ, RZ, 1.875, 0 ;  /* 0x3f800000ff087435 */ /* 0x000fe200000001ff */
[-C--:B------:R-:W-:Y:S01]  /*24b0*/  FMUL.FTZ R137, R114, -R131.reuse ;  /* 0x8000008372897220 */ /* 0x080fe20000410000 */
[----:B------:R-:W-:Y:S01]  /*24c0*/  FFMA.FTZ R139, R111, R140, -R138 ;  /* 0x0000008c6f8b7223 */ /* 0x000fe2000001088a */
[C---:B------:R-:W-:Y:S01]  /*24d0*/  FFMA.FTZ R138, R112.reuse, R131, -R136 ;  /* 0x00000083708a7223 */ /* 0x040fe20000010888 */
[----:B------:R-:W-:Y:S01]  /*24e0*/  LEA R5, R55, R95, 0x4 ;  /* 0x0000005f37057211 */ /* 0x000fe200078e20ff */
[C---:B0-----:R-:W-:Y:S01]  /*24f0*/  FMUL.FTZ R4, R133.reuse, R51 ;  /* 0x0000003385047220 */ /* 0x041fe20000410000 */
[----:B------:R-:W-:Y:S01]  /*2500*/  FMUL.FTZ R136, R133, R50 ;  /* 0x0000003285887220 */ /* 0x000fe20000410000 */
[----:B------:R-:W-:Y:S01]  /*2510*/  FMUL.FTZ R141, R113, -R140 ;  /* 0x8000008c718d7220 */ /* 0x000fe20000410000 */
[----:B------:R-:W-:Y:S01]  /*2520*/  FFMA.FTZ R140, R112, R135, R137 ;  /* 0x00000087708c7223 */ /* 0x000fe20000010089 */
[C---:B-1----:R-:W-:Y:S01]  /*2530*/  FFMA.FTZ R4, R3.reuse, R50, -R4 ;  /* 0x0000003203047223 */ /* 0x042fe20000010804 */
[----:B------:R-:W-:Y:S01]  /*2540*/  FFMA.FTZ R3, R3, R51, R136 ;  /* 0x0000003303037223 */ /* 0x000fe20000010088 */
[----:B------:R-:W-:Y:S01]  /*2550*/  FMUL.FTZ R135, R113, -R138 ;  /* 0x8000008a71877220 */ /* 0x000fe20000410000 */
[----:B------:R0:W1:Y:S01]  /*2560*/  @!P0 LDS.128 R8, [R5+0x1b80] ;  /* 0x001b800005088984 */ /* 0x0000620000000c00 */
[----:B---3--:R-:W-:Y:S01]  /*2570*/  @P1 FADD.FTZ R50, R7, R4 ;  /* 0x0000000407321221 */ /* 0x008fe20000010000 */
[CC--:B------:R-:W-:Y:S01]  /*2580*/  FMUL.FTZ R7, R45.reuse, R121.reuse ;  /* 0x000000792d077220 */ /* 0x0c0fe20000410000 */
[----:B------:R-:W-:Y:S01]  /*2590*/  FMUL.FTZ R4, R44, R121 ;  /* 0x000000792c047220 */ /* 0x000fe20000410000 */
[----:B------:R-:W-:Y:S01]  /*25a0*/  ISETP.NE.AND P0, PT, R110, 0x1f, PT ;  /* 0x0000001f6e00780c */ /* 0x000fe20003f05270 */
[----:B----4-:R-:W-:Y:S01]  /*25b0*/  @P1 FADD.FTZ R51, R116, R3 ;  /* 0x0000000374331221 */ /* 0x010fe20000010000 */
[----:B------:R-:W-:Y:S01]  /*25c0*/  FADD.FTZ R3, R70, R70 ;  /* 0x0000004646037221 */ /* 0x000fe20000010000 */
[-C--:B------:R-:W-:Y:S01]  /*25d0*/  FFMA.FTZ R116, R44, R123.reuse, -R7 ;  /* 0x0000007b2c747223 */ /* 0x080fe20000010807 */
[----:B------:R-:W-:Y:S01]  /*25e0*/  FFMA.FTZ R4, R45, R123, R4 ;  /* 0x0000007b2d047223 */ /* 0x000fe20000010004 */
[C---:B------:R-:W-:Y:S01]  /*25f0*/  FFMA.FTZ R133, R111.reuse, R140, R135 ;  /* 0x0000008c6f857223 */ /* 0x040fe20000010087 */
[----:B------:R-:W-:Y:S01]  /*2600*/  FFMA.FTZ R144, R111, R142, R141 ;  /* 0x0000008e6f907223 */ /* 0x000fe2000001008d */
[-C--:B------:R-:W-:Y:S01]  /*2610*/  FMUL.FTZ R135, R49, R51.reuse ;  /* 0x0000003331877220 */ /* 0x080fe20000410000 */
[----:B------:R-:W-:Y:S01]  /*2620*/  FMUL.FTZ R142, R113, -R140 ;  /* 0x8000008c718e7220 */ /* 0x000fe20000410000 */
[C---:B------:R-:W-:Y:S01]  /*2630*/  FMUL.FTZ R116, R3.reuse, R116 ;  /* 0x0000007403747220 */ /* 0x040fe20000410000 */
[----:B------:R-:W-:Y:S01]  /*2640*/  FMUL.FTZ R7, R3, R4 ;  /* 0x0000000403077220 */ /* 0x000fe20000410000 */
[-C--:B------:R-:W-:Y:S01]  /*2650*/  FMUL.FTZ R4, R49, R50.reuse ;  /* 0x0000003231047220 */ /* 0x080fe20000410000 */
[----:B------:R-:W-:Y:S01]  /*2660*/  FFMA.FTZ R49, R48, R50, -R135 ;  /* 0x0000003230317223 */ /* 0x000fe20000010887 */
        /* <DEDUP_REMOVED lines=20> */
.L_x_18351:
[----:B------:R-:W-:Y:S05]  /*27b0*/  BSYNC B0 ;  /* 0x0000000000007941 */ /* 0x000fea0003800000 */
.L_x_18350:
[----:B------:R-:W-:Y:S01]  /*27c0*/  ISETP.GT.U32.AND P0, PT, R110, 0x1d, PT ;  /* 0x0000001d6e00780c */ /* 0x000fe20003f04070 */
[----:B------:R-:W-:Y:S01]  /*27d0*/  FADD.FTZ R48, RZ, R48 ;  /* 0x00000030ff307221 */ /* 0x000fe20000010000 */
[----:B------:R-:W-:Y:S01]  /*27e0*/  FADD.FTZ R120, R120, R49 ;  /* 0x0000003178787221 */ /* 0x000fe20000010000 */
[----:B0-----:R0:W0:Y:S01]  /*27f0*/  SHFL.DOWN PT, R51, R131, 0x2, 0x1f ;  /* 0x08401f0083337f89 */ /* 0x00102200000e0000 */
[----:B------:R-:W-:Y:S01]  /*2800*/  BSSY B0, `(.L_x_18352) ;  /* 0x0000012000007945 */ /* 0x000fe20003800000 */
[C---:B------:R-:W-:Y:S01]  /*2810*/  FMUL.FTZ R142, R121.reuse, R48 ;  /* 0x00000030798e7220 */ /* 0x040fe20000410000 */
[----:B------:R-:W-:Y:S01]  /*2820*/  FMUL.FTZ R121, R121, R120 ;  /* 0x0000007879797220 */ /* 0x000fe20000410000 */
[----:B---3--:R3:W0:Y:S04]  /*2830*/  SHFL.DOWN PT, R137, R133, 0x2, 0x1f ;  /* 0x08401f0085897f89 */ /* 0x00862800000e0000 */
[----:B----4-:R3:W4:Y:S04]  /*2840*/  SHFL.DOWN PT, R138, R135, 0x2, 0x1f ;  /* 0x08401f00878a7f89 */ /* 0x01072800000e0000 */
[----:B------:R3:W0:Y:S01]  /*2850*/  SHFL.DOWN PT, R49, R136, 0x2, 0x1f ;  /* 0x08401f0088317f89 */ /* 0x00062200000e0000 */
[----:B------:R-:W-:Y:S05]  /*2860*/  @P0 BRA `(.L_x_18353) ;  /* 0x00000000002c0947 */ /* 0x000fea0003800000 */
[C---:B0-----:R-:W-:Y:S01]  /*2870*/  FMUL.FTZ R50, R133.reuse, R49 ;  /* 0x0000003185327220 */ /* 0x041fe20000410000 */
[C---:B------:R-:W-:Y:S01]  /*2880*/  FMUL.FTZ R4, R133.reuse, R137 ;  /* 0x0000008985047220 */ /* 0x040fe20000410000 */
[-C--:B----4-:R-:W-:Y:S02]  /*2890*/  FMUL.FTZ R140, R133, R138.reuse ;  /* 0x0000008a858c7220 */ /* 0x090fe40000410000 */
        /* <DEDUP_REMOVED lines=8> */
.L_x_18353:
[----:B------:R-:W-:Y:S05]  /*2920*/  BSYNC B0 ;  /* 0x0000000000007941 */ /* 0x000fea0003800000 */
.L_x_18352:
[C---:B------:R-:W-:Y:S01]  /*2930*/  FMUL.FTZ R50, R113.reuse, R120 ;  /* 0x0000007871327220 */ /* 0x040fe20000410000 */
[-C--:B0-----:R-:W-:Y:S01]  /*2940*/  FMUL.FTZ R49, R113, R48.reuse ;  /* 0x0000003071317220 */ /* 0x081fe20000410000 */
[-C--:B------:R-:W-:Y:S01]  /*2950*/  FFMA.FTZ R4, R123, R48.reuse, R121 ;  /* 0x000000307b047223 */ /* 0x080fe20000010079 */
[----:B------:R-:W-:Y:S01]  /*2960*/  ISETP.GT.U32.AND P0, PT, R110, 0x1b, PT ;  /* 0x0000001b6e00780c */ /* 0x000fe20003f04070 */
[C---:B------:R-:W-:Y:S01]  /*2970*/  FFMA.FTZ R50, R111.reuse, R48, R50 ;  /* 0x000000306f327223 */ /* 0x040fe20000010032 */
[----:B------:R-:W-:Y:S01]  /*2980*/  FFMA.FTZ R121, R111, R120, -R49 ;  /* 0x000000786f797223 */ /* 0x000fe20000010831 */
[-C--:B------:R-:W-:Y:S01]  /*2990*/  FMUL.FTZ R51, R45, R48.reuse ;  /* 0x000000302d337220 */ /* 0x080fe20000410000 */
[----:B------:R-:W-:Y:S01]  /*29a0*/  FMUL.FTZ R140, R44, R48 ;  /* 0x000000302c8c7220 */ /* 0x000fe20000410000 */
[----:B------:R-:W-:Y:S01]  /*29b0*/  FADD.FTZ R49, RZ, R50 ;  /* 0x00000032ff317221 */ /* 0x000fe20000010000 */
[----:B------:R-:W-:Y:S01]  /*29c0*/  FFMA.FTZ R121, R56, R109, R121 ;  /* 0x0000006d38797223 */ /* 0x000fe20000010079 */
[-C--:B----4-:R-:W-:Y:S01]  /*29d0*/  FFMA.FTZ R138, R44, R120.reuse, -R51 ;  /* 0x000000782c8a7223 */ /* 0x090fe20000010833 */
[-C--:B------:R-:W-:Y:S01]  /*29e0*/  FFMA.FTZ R142, R123, R120.reuse, -R142 ;  /* 0x000000787b8e7223 */ /* 0x080fe2000001088e */
[C---:B------:R-:W-:Y:S01]  /*29f0*/  FMUL.FTZ R141, R134.reuse, R49 ;  /* 0x00000031868d7220 */ /* 0x040fe20000410000 */
[----:B------:R-:W-:Y:S01]  /*2a00*/  FFMA.FTZ R140, R45, R120, R140 ;  /* 0x000000782d8c7223 */ /* 0x000fe2000001008c */
[-C--:B------:R-:W-:Y:S01]  /*2a10*/  FMUL.FTZ R134, R134, R121.reuse ;  /* 0x0000007986867220 */ /* 0x080fe20000410000 */
[C---:B------:R-:W-:Y:S01]  /*2a20*/  FMUL.FTZ R123, R3.reuse, R138 ;  /* 0x0000008a037b7220 */ /* 0x040fe20000410000 */
[C---:B------:R-:W-:Y:S01]  /*2a30*/  FFMA.FTZ R51, R3.reuse, R142, RZ ;  /* 0x0000008e03337223 */ /* 0x040fe200000100ff */
[C---:B--2---:R-:W-:Y:S01]  /*2a40*/  FFMA.FTZ R139, -R3.reuse, R4, RZ ;  /* 0x00000004038b7223 */ /* 0x044fe200000101ff */
[----:B------:R-:W-:Y:S01]  /*2a50*/  FFMA.FTZ R137, -R3, R140, -RZ ;  /* 0x0000008c03897223 */ /* 0x000fe200000109ff */
[C---:B------:R-:W-:Y:S01]  /*2a60*/  FFMA.FTZ R141, R132.reuse, R121, -R141 ;  /* 0x00000079848d7223 */ /* 0x040fe2000001088d */
[----:B------:R-:W-:Y:S01]  /*2a70*/  FFMA.FTZ R138, R132, R49, R134 ;  /* 0x00000031848a7223 */ /* 0x000fe20000010086 */
[----:B------:R0:W2:Y:S01]  /*2a80*/  SHFL.DOWN PT, R143, R131, 0x4, 0x1f ;  /* 0x08801f00838f7f89 */ /* 0x0000a200000e0000 */
[----:B------:R-:W-:Y:S01]  /*2a90*/  BSSY B0, `(.L_x_18354) ;  /* 0x0000012000007945 */ /* 0x000fe20003800000 */
[----:B------:R-:W-:-:S02]  /*2aa0*/  ISETP.GT.U32.AND P1, PT, R110, 0x17, PT ;  /* 0x000000176e00780c */ /* 0x000fc40003f24070 */
[----:B------:R0:W4:Y:S01]  /*2ab0*/  SHFL.DOWN PT, R145, R133, 0x4, 0x1f ;  /* 0x08801f0085917f89 */ /* 0x00012200000e0000 */
[----:B------:R-:W-:-:S03]  /*2ac0*/  ISETP.GT.U32.AND P3, PT, R110, 0xf, PT ;  /* 0x0000000f6e00780c */ /* 0x000fc60003f64070 */
[----:B------:R0:W0:Y:S04]  /*2ad0*/  SHFL.DOWN PT, R132, R135, 0x4, 0x1f ;  /* 0x08801f0087847f89 */ /* 0x00002800000e0000 */
[----:B------:R0:W0:Y:S01]  /*2ae0*/  SHFL.DOWN PT, R3, R136, 0x4, 0x1f ;  /* 0x08801f0088037f89 */ /* 0x00002200000e0000 */
[----:B------:R-:W-:Y:S05]  /*2af0*/  @P0 BRA `(.L_x_18355) ;  /* 0x00000000002c0947 */ /* 0x000fea0003800000 */
[C---:B0-----:R-:W-:Y:S01]  /*2b00*/  FMUL.FTZ R50, R133.reuse, R3 ;  /* 0x0000000385327220 */ /* 0x041fe20000410000 */
[C---:B----4-:R-:W-:Y:S01]  /*2b10*/  FMUL.FTZ R4, R133.reuse, R145 ;  /* 0x0000009185047220 */ /* 0x050fe20000410000 */
[-C--:B------:R-:W-:Y:S02]  /*2b20*/  FMUL.FTZ R134, R133, R132.reuse ;  /* 0x0000008485867220 */ /* 0x080fe40000410000 */
[----:B------:R-:W-:Y:S01]  /*2b30*/  FFMA.FTZ R132, R131, R132, -R50 ;  /* 0x0000008483847223 */ /* 0x000fe20000010832 */
[-C--:B--2---:R-:W-:Y:S01]  /*2b40*/  FMUL.FTZ R50, R133, R143.reuse ;  /* 0x0000008f85327220 */ /* 0x084fe20000410000 */
[C---:B------:R-:W-:Y:S01]  /*2b50*/  FFMA.FTZ R4, R131.reuse, R143, -R4 ;  /* 0x0000008f83047223 */ /* 0x040fe20000010804 */
[----:B------:R-:W-:Y:S01]  /*2b60*/  FFMA.FTZ R3, R131, R3, R134 ;  /* 0x0000000383037223 */ /* 0x000fe20000010086 */
[----:B---3--:R-:W-:Y:S01]  /*2b70*/  FADD.FTZ R135, R135, R132 ;  /* 0x0000008487877221 */ /* 0x008fe20000010000 */
[----:B------:R-:W-:Y:S02]  /*2b80*/  FFMA.FTZ R133, R131, R145, R50 ;  /* 0x0000009183857223 */ /* 0x000fe40000010032 */
[----:B------:R-:W-:Y:S01]  /*2b90*/  FADD.FTZ R136, R136, R3 ;  /* 0x0000000388887221 */ /* 0x000fe20000010000 */
[----:B------:R-:W-:-:S07]  /*2ba0*/  MOV R131, R4 ;  /* 0x0000000400837202 */ /* 0x000fce0000000f00 */
.L_x_18355:
[----:B------:R-:W-:Y:S05]  /*2bb0*/  BSYNC B0 ;  /* 0x0000000000007941 */ /* 0x000fea0003800000 */
.L_x_18354:
[C---:B0-----:R-:W-:Y:S01]  /*2bc0*/  FFMA.FTZ R132, R2.reuse, R141, R51 ;  /* 0x0000008d02847223 */ /* 0x041fe20000010033 */
[----:B------:R-:W-:Y:S01]  /*2bd0*/  FFMA.FTZ R4, -R2, R138, R139 ;  /* 0x0000008a02047223 */ /* 0x000fe2000001018b */
[----:B------:R0:W0:Y:S01]  /*2be0*/  SHFL.DOWN PT, R51, R131, 0x8, 0x1f ;  /* 0x09001f0083337f89 */ /* 0x00002200000e0000 */
[----:B------:R-:W-:Y:S03]  /*2bf0*/  BSSY B0, `(.L_x_18356) ;  /* 0x0000010000007945 */ /* 0x000fe60003800000 */
        /* <DEDUP_REMOVED lines=15> */
.L_x_18357:
[----:B------:R-:W-:Y:S05]  /*2cf0*/  BSYNC B0 ;  /* 0x0000000000007941 */ /* 0x000fea0003800000 */
.L_x_18356:
[----:B0-----:R0:W0:Y:S01]  /*2d00*/  SHFL.DOWN PT, R51, R131, 0x10, 0x1f ;  /* 0x0a001f0083337f89 */ /* 0x00102200000e0000 */
        /* <DEDUP_REMOVED lines=16> */
.L_x_18359:
[----:B------:R-:W-:Y:S05]  /*2e10*/  BSYNC B0 ;  /* 0x0000000000007941 */ /* 0x000fea0003800000 */
.L_x_18358:
[----:B0-----:R-:W-:Y:S01]  /*2e20*/  FMUL.FTZ R138, R44, R49 ;  /* 0x000000312c8a7220 */ /* 0x001fe20000410000 */
[C---:B------:R-:W-:Y:S01]  /*2e30*/  FMUL.FTZ R50, R114.reuse, R121 ;  /* 0x0000007972327220 */ /* 0x040fe20000410000 */
[-C--:B------:R-:W-:Y:S01]  /*2e40*/  FMUL.FTZ R3, R114, R49.reuse ;  /* 0x0000003172037220 */ /* 0x080fe20000410000 */
[----:B------:R-:W-:Y:S01]  /*2e50*/  SHFL.DOWN PT, R147, R133, 0x1, 0x1f ;  /* 0x08201f0085937f89 */ /* 0x000fe200000e0000 */
[CC--:B------:R-:W-:Y:S01]  /*2e60*/  FMUL.FTZ R51, R45.reuse, R49.reuse ;  /* 0x000000312d337220 */ /* 0x0c0fe20000410000 */
[C---:B------:R-:W-:Y:S01]  /*2e70*/  FFMA.FTZ R50, R112.reuse, R49, R50 ;  /* 0x0000003170327223 */ /* 0x040fe20000010032 */
[-C--:B------:R-:W-:Y:S01]  /*2e80*/  FFMA.FTZ R141, R45, R121.reuse, R138 ;  /* 0x000000792d8d7223 */ /* 0x080fe2000001008a */
[----:B-1----:R-:W0:Y:S01]  /*2e90*/  SHFL.IDX PT, R134, R11, RZ, 0x1f ;  /* 0x00001fff0b867589 */ /* 0x002e2200000e0000 */
[-C--:B------:R-:W-:Y:S01]  /*2ea0*/  FFMA.FTZ R3, R112, R121.reuse, -R3 ;  /* 0x0000007970037223 */ /* 0x080fe20000010803 */
[----:B------:R-:W-:Y:S01]  /*2eb0*/  FFMA.FTZ R51, R44, R121, -R51 ;  /* 0x000000792c337223 */ /* 0x000fe20000010833 */
[----:B------:R-:W-:Y:S01]  /*2ec0*/  FADD.FTZ R50, RZ, R50 ;  /* 0x00000032ff327221 */ /* 0x000fe20000010000 */
[----:B------:R-:W1:Y:S01]  /*2ed0*/  SHFL.IDX PT, R138, R10, RZ, 0x1f ;  /* 0x00001fff0a8a7589 */ /* 0x000e6200000e0000 */
[----:B------:R-:W-:Y:S01]  /*2ee0*/  FFMA.FTZ R3, R58, R107, R3 ;  /* 0x0000006b3a037223 */ /* 0x000fe20000010003 */
[C---:B------:R-:W-:Y:S01]  /*2ef0*/  FMUL.FTZ R139, R2.reuse, R51 ;  /* 0x00000033028b7220 */ /* 0x040fe20000410000 */
[CC--:B------:R-:W-:Y:S01]  /*2f00*/  FMUL.FTZ R142, R127.reuse, R50.reuse ;  /* 0x000000327f8e7220 */ /* 0x0c0fe20000410000 */
[----:B--2---:R-:W4:Y:S01]  /*2f10*/  SHFL.DOWN PT, R143, R131, 0x1, 0x1f ;  /* 0x08201f00838f7f89 */ /* 0x004f2200000e0000 */
[----:B------:R-:W-:Y:S01]  /*2f20*/  FFMA.FTZ R141, -R2, R141, -RZ ;  /* 0x0000008d028d7223 */ /* 0x000fe200000109ff */
[-C--:B------:R-:W-:Y:S01]  /*2f30*/  FMUL.FTZ R2, R127, R3.reuse ;  /* 0x000000037f027220 */ /* 0x080fe20000410000 */
[-C--:B------:R-:W-:Y:S01]  /*2f40*/  FMUL.FTZ R51, R45, R50.reuse ;  /* 0x000000322d337220 */ /* 0x080fe20000410000 */
[----:B------:R-:W2:Y:S01]  /*2f50*/  SHFL.DOWN PT, R140, R135, 0x1, 0x1f ;  /* 0x08201f00878c7f89 */ /* 0x000ea200000e0000 */
[CC--:B------:R-:W-:Y:S01]  /*2f60*/  FMUL.FTZ R146, R44.reuse, R50.reuse ;  /* 0x000000322c927220 */ /* 0x0c0fe20000410000 */
[CC--:B------:R-:W-:Y:S01]  /*2f70*/  FFMA.FTZ R142, R129.reuse, R3.reuse, -R142 ;  /* 0x00000003818e7223 */ /* 0x0c0fe2000001088e */
[----:B------:R-:W-:Y:S01]  /*2f80*/  FFMA.FTZ R129, R129, R50, R2 ;  /* 0x0000003281817223 */ /* 0x000fe20000010002 */
[----:B------:R-:W5:Y:S01]  /*2f90*/  SHFL.DOWN PT, R148, R136, 0x1, 0x1f ;  /* 0x08201f0088947f89 */ /* 0x000f6200000e0000 */
[-C--:B------:R-:W-:Y:S01]  /*2fa0*/  FFMA.FTZ R144, R44, R3.reuse, -R51 ;  /* 0x000000032c907223 */ /* 0x080fe20000010833 */
[----:B------:R-:W-:Y:S01]  /*2fb0*/  FFMA.FTZ R2, R45, R3, R146 ;  /* 0x000000032d027223 */ /* 0x000fe20000010092 */
[C---:B------:R-:W-:Y:S01]  /*2fc0*/  FFMA.FTZ R132, R125.reuse, R142, R132 ;  /* 0x0000008e7d847223 */ /* 0x040fe20000010084 */
[C---:B------:R-:W-:Y:S01]  /*2fd0*/  FFMA.FTZ R4, -R125.reuse, R129, R4 ;  /* 0x000000817d047223 */ /* 0x040fe20000010104 */
[C---:B------:R-:W-:Y:S01]  /*2fe0*/  FMUL.FTZ R127, R125.reuse, R144 ;  /* 0x000000907d7f7220 */ /* 0x040fe20000410000 */
[----:B------:R-:W-:Y:S01]  /*2ff0*/  FFMA.FTZ R125, -R125, R2, -RZ ;  /* 0x000000027d7d7223 */ /* 0x000fe200000109ff */
[CC--:B------:R-:W-:Y:S01]  /*3000*/  FMUL.FTZ R142, R117.reuse, R3.reuse ;  /* 0x00000003758e7220 */ /* 0x0c0fe20000410000 */
[----:B------:R-:W-:Y:S01]  /*3010*/  FMUL.FTZ R2, R117, R50 ;  /* 0x0000003275027220 */ /* 0x000fe20000410000 */
[----:B0-----:R-:W-:Y:S01]  /*3020*/  @P2 FMUL.FTZ R144, R147, R134 ;  /* 0x0000008693902220 */ /* 0x001fe20000410000 */
[----:B---3--:R-:W-:Y:S01]  /*3030*/  SHFL.IDX PT, R136, R136, RZ, 0x1f ;  /* 0x00001fff88887589 */ /* 0x008fe200000e0000 */
[C---:B------:R-:W-:Y:S01]  /*3040*/  FFMA.FTZ R51, R115.reuse, R50, R142 ;  /* 0x0000003273337223 */ /* 0x040fe2000001008e */
[----:B------:R-:W-:Y:S01]  /*3050*/  FFMA.FTZ R129, R115, R3, -R2 ;  /* 0x0000000373817223 */ /* 0x000fe20000010802 */
[-C--:B-1----:R-:W-:Y:S01]  /*3060*/  @P2 FMUL.FTZ R147, R147, R138.reuse ;  /* 0x0000008a93932220 */ /* 0x082fe20000410000 */
[----:B------:R0:W1:Y:S01]  /*3070*/  SHFL.IDX PT, R2, R133, RZ, 0x1f ;  /* 0x00001fff85027589 */ /* 0x00006200000e0000 */
[----:B------:R-:W-:Y:S01]  /*3080*/  FADD.FTZ R51, RZ, R51 ;  /* 0x00000033ff337221 */ /* 0x000fe20000010000 */
[C---:B----4-:R-:W-:Y:S01]  /*3090*/  @P2 FFMA.FTZ R145, R143.reuse, R138, -R144 ;  /* 0x0000008a8f912223 */ /* 0x050fe20000010890 */
[----:B------:R-:W-:Y:S01]  /*30a0*/  FFMA.FTZ R129, R54, R105, R129 ;  /* 0x0000006936817223 */ /* 0x000fe20000010081 */
[----:B------:R-:W-:Y:S01]  /*30b0*/  @P2 FFMA.FTZ R147, R143, R134, R147 ;  /* 0x000000868f932223 */ /* 0x000fe20000010093 */
[----:B------:R-:W-:Y:S01]  /*30c0*/  FMUL.FTZ R143, R124, R51 ;  /* 0x000000337c8f7220 */ /* 0x000fe20000410000 */
[----:B--2---:R-:W-:Y:S01]  /*30d0*/  @P2 FADD.FTZ R138, R140, R145 ;  /* 0x000000918c8a2221 */ /* 0x004fe20000010000 */
[----:B------:R-:W-:Y:S01]  /*30e0*/  FMUL.FTZ R140, R124, R129 ;  /* 0x000000817c8c7220 */ /* 0x000fe20000410000 */
[C---:B------:R-:W-:Y:S01]  /*30f0*/  FMUL.FTZ R149, R45.reuse, R51 ;  /* 0x000000332d957220 */ /* 0x040fe20000410000 */
[----:B------:R2:W3:Y:S01]  /*3100*/  SHFL.IDX PT, R124, R131, RZ, 0x1f ;  /* 0x00001fff837c7589 */ /* 0x0004e200000e0000 */
[----:B-----5:R-:W-:Y:S01]  /*3110*/  @P2 FADD.FTZ R134, R148, R147 ;  /* 0x0000009394862221 */ /* 0x020fe20000010000 */
[C---:B------:R-:W-:Y:S01]  /*3120*/  FFMA.FTZ R145, R130.reuse, R129, -R143 ;  /* 0x0000008182917223 */ /* 0x040fe2000001088f */
[-C--:B------:R-:W-:Y:S01]  /*3130*/  FFMA.FTZ R147, R130, R51.reuse, R140 ;  /* 0x0000003382937223 */ /* 0x080fe2000001008c */
[----:B------:R-:W-:Y:S01]  /*3140*/  FMUL.FTZ R130, R44, R51 ;  /* 0x000000332c827220 */ /* 0x000fe20000410000 */
[-C--:B------:R-:W-:Y:S01]  /*3150*/  FMUL.FTZ R143, R134, -R47.reuse ;  /* 0x8000002f868f7220 */ /* 0x080fe20000410000 */
[----:B------:R-:W-:Y:S01]  /*3160*/  FMUL.FTZ R47, R138, -R47 ;  /* 0x8000002f8a2f7220 */ /* 0x000fe20000410000 */
[-C--:B------:R-:W-:Y:S01]  /*3170*/  FFMA.FTZ R149, R44, R129.reuse, -R149 ;  /* 0x000000812c957223 */ /* 0x080fe20000010895 */
[----:B0-----:R-:W-:Y:S01]  /*3180*/  FFMA.FTZ R133, R45, R129, R130 ;  /* 0x000000812d857223 */ /* 0x001fe20000010082 */
[-C--:B------:R-:W-:Y:S01]  /*3190*/  FFMA.FTZ R143, R138, R46.reuse, -R143 ;  /* 0x0000002e8a8f7223 */ /* 0x080fe2000001088f */
[----:B------:R-:W-:Y:S01]  /*31a0*/  FFMA.FTZ R47, R134, R46, R47 ;  /* 0x0000002e862f7223 */ /* 0x000fe2000001002f */
[C---:B------:R-:W-:Y:S01]  /*31b0*/  FMUL.FTZ R145, R0.reuse, R145 ;  /* 0x0000009100917220 */ /* 0x040fe20000410000 */
[----:B------:R-:W-:Y:S01]  /*31c0*/  FMUL.FTZ R147, R0, R147 ;  /* 0x0000009300937220 */ /* 0x000fe20000410000 */
[----:B------:R-:W-:Y:S01]  /*31d0*/  FADD.FTZ R44, R128, R143 ;  /* 0x0000008f802c7221 */ /* 0x000fe20000010000 */
[----:B------:R-:W-:Y:S01]  /*31e0*/  FADD.FTZ R45, -R126, R47 ;  /* 0x0000002f7e2d7221 */ /* 0x000fe20000010100 */
[C---:B--2---:R-:W-:Y:S01]  /*31f0*/  FMUL.FTZ R131, R0.reuse, R149 ;  /* 0x0000009500837220 */ /* 0x044fe20000410000 */
[----:B------:R-:W-:Y:S01]  /*3200*/  FFMA.FTZ R133, -R0, R133, -RZ ;  /* 0x0000008500857223 */ /* 0x000fe200000109ff */
[C---:B------:R-:W-:Y:S01]  /*3210*/  FMUL.FTZ R126, R117.reuse, -R44 ;  /* 0x8000002c757e7220 */ /* 0x040fe20000410000 */
[----:B------:R-:W-:Y:S01]  /*3220*/  FMUL.FTZ R46, R117, -R45 ;  /* 0x8000002d752e7220 */ /* 0x000fe20000410000 */
[C---:B-1----:R-:W-:Y:S01]  /*3230*/  FMUL.FTZ R47, R2.reuse, R11 ;  /* 0x0000000b022f7220 */ /* 0x042fe20000410000 */
[----:B------:R-:W-:Y:S01]  /*3240*/  FMUL.FTZ R0, R2, R10 ;  /* 0x0000000a02007220 */ /* 0x000fe20000410000 */
[C---:B------:R-:W-:Y:S01]  /*3250*/  FFMA.FTZ R126, R115.reuse, R45, R126 ;  /* 0x0000002d737e7223 */ /* 0x040fe2000001007e */
[----:B------:R-:W0:Y:S01]  /*3260*/  SHFL.IDX PT, R135, R135, RZ, 0x1f ;  /* 0x00001fff87877589 */ /* 0x000e2200000e0000 */
[----:B------:R-:W-:Y:S01]  /*3270*/  FFMA.FTZ R117, R115, R44, -R46 ;  /* 0x0000002c73757223 */ /* 0x000fe2000001082e */
[C---:B---3--:R-:W-:Y:S01]  /*3280*/  FFMA.FTZ R10, R124.reuse, R10, -R47 ;  /* 0x0000000a7c0a7223 */ /* 0x048fe2000001082f */
[----:B------:R-:W-:Y:S01]  /*3290*/  FFMA.FTZ R115, R124, R11, R0 ;  /* 0x0000000b7c737223 */ /* 0x000fe20000010000 */
[----:B------:R-:W-:Y:S01]  /*32a0*/  FADD.FTZ R47, -R119, R126 ;  /* 0x0000007e772f7221 */ /* 0x000fe20000010100 */
[----:B------:R-:W-:Y:S01]  /*32b0*/  FADD.FTZ R0, R122, R117 ;  /* 0x000000757a007221 */ /* 0x000fe20000010000 */
[C---:B------:R-:W-:Y:S01]  /*32c0*/  FMUL.FTZ R11, R2.reuse, R9 ;  /* 0x00000009020b7220 */ /* 0x040fe20000410000 */
[----:B------:R-:W-:Y:S01]  /*32d0*/  FMUL.FTZ R2, R2, R8 ;  /* 0x0000000802027220 */ /* 0x000fe20000410000 */
[C---:B------:R-:W-:Y:S01]  /*32e0*/  FMUL.FTZ R117, R114.reuse, -R47 ;  /* 0x8000002f72757220 */ /* 0x040fe20000410000 */
[-C--:B------:R-:W-:Y:S01]  /*32f0*/  FMUL.FTZ R114, R114, -R0.reuse ;  /* 0x8000000072727220 */ /* 0x080fe20000410000 */
[----:B------:R-:W-:Y:S01]  /*3300*/  ISETP.NE.AND P0, PT, R96, RZ, PT ;  /* 0x000000ff6000720c */ /* 0x000fe20003f05270 */
[----:B------:R-:W-:Y:S01]  /*3310*/  FFMA.FTZ R9, R124, R9, R2 ;  /* 0x000000097c097223 */ /* 0x000fe20000010002 */
[C---:B------:R-:W-:Y:S01]  /*3320*/  FFMA.FTZ R117, R112.reuse, R0, -R117 ;  /* 0x0000000070757223 */ /* 0x040fe20000010875 */
[----:B------:R-:W-:Y:S01]  /*3330*/  FFMA.FTZ R119, R112, R47, R114 ;  /* 0x0000002f70777223 */ /* 0x000fe20000010072 */
[----:B------:R-:W-:Y:S01]  /*3340*/  FFMA.FTZ R8, R124, R8, -R11 ;  /* 0x000000087c087223 */ /* 0x000fe2000001080b */
[----:B------:R-:W-:Y:S01]  /*3350*/  FADD.FTZ R11, R136, R115 ;  /* 0x00000073880b7221 */ /* 0x000fe20000010000 */
[----:B------:R-:W-:Y:S01]  /*3360*/  FADD.FTZ R112, R6, R117 ;  /* 0x0000007506707221 */ /* 0x000fe20000010000 */
[----:B------:R-:W-:Y:S01]  /*3370*/  FADD.FTZ R118, -R118, R119 ;  /* 0x0000007776767221 */ /* 0x000fe20000010100 */
[----:B------:R-:W-:Y:S01]  /*3380*/  LEA R6, R80, 0xffffff80, 0x7 ;  /* 0xffffff8050067811 */ /* 0x000fe200078e38ff */
[----:B------:R-:W-:Y:S01]  /*3390*/  FFMA.FTZ R120, -R53, R52, R120 ;  /* 0x0000003435787223 */ /* 0x000fe20000010178 */
[C---:B------:R-:W-:Y:S01]  /*33a0*/  FMUL.FTZ R115, R113.reuse, -R112 ;  /* 0x8000007071737220 */ /* 0x040fe20000410000 */
[----:B------:R-:W-:Y:S01]  /*33b0*/  FMUL.FTZ R2, R113, -R118 ;  /* 0x8000007671027220 */ /* 0x000fe20000410000 */
[----:B------:R-:W-:Y:S01]  /*33c0*/  P2R R46, PR, RZ, 0x1 ;  /* 0x00000001ff2e7803 */ /* 0x000fe20000000000 */
[----:B------:R-:W-:Y:S01]  /*33d0*/  FADD.FTZ R114, R4, -R147 ;  /* 0x8000009304727221 */ /* 0x000fe20000010000 */
[----:B0-----:R-:W-:Y:S01]  /*33e0*/  FADD.FTZ R10, R135, R10 ;  /* 0x0000000a870a7221 */ /* 0x001fe20000010000 */
[C---:B------:R-:W-:Y:S01]  /*33f0*/  FFMA.FTZ R113, R111.reuse, R112, -R2 ;  /* 0x000000706f717223 */ /* 0x040fe20000010802 */
[----:B------:R-:W-:Y:S01]  /*3400*/  FFMA.FTZ R2, R111, R118, R115 ;  /* 0x000000766f027223 */ /* 0x000fe20000010073 */
[----:B------:R-:W-:Y:S01]  /*3410*/  FFMA.FTZ R121, -R56, R109, R121 ;  /* 0x0000006d38797223 */ /* 0x000fe20000010179 */
[----:B------:R-:W-:Y:S01]  /*3420*/  FMUL.FTZ R122, R58, R0 ;  /* 0x000000003a7a7220 */ /* 0x000fe20000410000 */
[----:B------:R-:W-:Y:S01]  /*3430*/  FADD.FTZ R116, R116, R113 ;  /* 0x0000007174747221 */ /* 0x000fe20000010000 */
[----:B------:R0:W-:Y:S01]  /*3440*/  @!P0 STS.128 [R5+0x1b80], R8 ;  /* 0x001b800805008388 */ /* 0x0001e20000000c00 */
[----:B------:R-:W-:Y:S01]  /*3450*/  FMUL.FTZ R124, R54, R44 ;  /* 0x0000002c367c7220 */ /* 0x000fe20000410000 */
[----:B------:R-:W-:Y:S01]  /*3460*/  FMUL.FTZ R126, R50, R122 ;  /* 0x0000007a327e7220 */ /* 0x000fe20000410000 */
[----:B------:R-:W-:Y:S01]  /*3470*/  FFMA.FTZ R129, -R54, R105, R129 ;  /* 0x0000006936817223 */ /* 0x000fe20000010181 */
[----:B------:R1:W-:Y:S01]  /*3480*/  STS [R92], R123 ;  /* 0x0000007b5c007388 */ /* 0x0003e20000000800 */
[----:B------:R-:W-:Y:S01]  /*3490*/  FMUL.FTZ R128, R51, R124 ;  /* 0x0000007c33807220 */ /* 0x000fe20000410000 */
[----:B------:R-:W-:Y:S01]  /*34a0*/  BSSY B0, `(.L_x_18360) ;  /* 0x0000034000007945 */ /* 0x000fe20003800000 */
[----:B------:R-:W-:Y:S01]  /*34b0*/  FADD.FTZ R46, R132, R145 ;  /* 0x00000091842e7221 */ /* 0x000fe20000010000 */
[----:B------:R1:W-:Y:S04]  /*34c0*/  STS [R92+0x4], R137 ;  /* 0x000004895c007388 */ /* 0x0003e80000000800 */
[----:B------:R1:W-:Y:S01]  /*34d0*/  STS [R92+0x8], R139 ;  /* 0x0000088b5c007388 */ /* 0x0003e20000000800 */
[----:B0-----:R-:W-:Y:S01]  /*34e0*/  IADD3 R11, -R6, UR7, RZ ;  /* 0x00000007060b7c10 */ /* 0x001fe2000fffe1ff */
[----:B------:R-:W-:Y:S01]  /*34f0*/  FADD.FTZ R10, -R7, R2 ;  /* 0x00000002070a7221 */ /* 0x000fe20000010100 */
[----:B------:R-:W-:Y:S01]  /*3500*/  FMUL.FTZ R9, R53, R116 ;  /* 0x0000007435097220 */ /* 0x000fe20000410000 */
[----:B------:R-:W-:Y:S01]  /*3510*/  FMUL.FTZ R8, R56, R112 ;  /* 0x0000007038087220 */ /* 0x000fe20000410000 */
[----:B------:R-:W-:Y:S01]  /*3520*/  LEA R115, R11, -R96, 0x1 ;  /* 0x800000600b737211 */ /* 0x000fe200078e08ff */
[----:B------:R-:W-:Y:S01]  /*3530*/  FMUL.FTZ R5, R53, R10 ;  /* 0x0000000a35057220 */ /* 0x000fe20000410000 */
[----:B------:R-:W-:Y:S01]  /*3540*/  FMUL.FTZ R7, R48, R9 ;  /* 0x0000000930077220 */ /* 0x000fe20000410000 */
[----:B------:R-:W-:Y:S01]  /*3550*/  FMUL.FTZ R2, R56, R118 ;  /* 0x0000007638027220 */ /* 0x000fe20000410000 */
[----:B------:R-:W-:Y:S01]  /*3560*/  ISETP.GE.AND P0, PT, R115, 0x1, PT ;  /* 0x000000017300780c */ /* 0x000fe20003f06270 */
[----:B------:R-:W-:Y:S01]  /*3570*/  FMUL.FTZ R4, R49, R8 ;  /* 0x0000000831047220 */ /* 0x000fe20000410000 */
[-C--:B------:R-:W-:Y:S01]  /*3580*/  FFMA.FTZ R7, R120, R5.reuse, -R7 ;  /* 0x0000000578077223 */ /* 0x080fe20000010807 */
[----:B------:R-:W-:Y:S01]  /*3590*/  FMUL.FTZ R5, R48, R5 ;  /* 0x0000000530057220 */ /* 0x000fe20000410000 */
[C---:B------:R-:W-:Y:S01]  /*35a0*/  FFMA.FTZ R11, -R58.reuse, R107, R3 ;  /* 0x0000006b3a0b7223 */ /* 0x040fe20000010103 */
[-C--:B------:R-:W-:Y:S01]  /*35b0*/  FFMA.FTZ R4, R121, R2.reuse, -R4 ;  /* 0x0000000279047223 */ /* 0x080fe20000010804 */
[----:B------:R-:W-:Y:S01]  /*35c0*/  FMUL.FTZ R3, R58, R47 ;  /* 0x0000002f3a037220 */ /* 0x000fe20000410000 */
[----:B------:R-:W-:Y:S01]  /*35d0*/  FADD.FTZ R7, RZ, R7 ;  /* 0x00000007ff077221 */ /* 0x000fe20000010000 */
[----:B------:R-:W-:Y:S01]  /*35e0*/  FMUL.FTZ R2, R49, R2 ;  /* 0x0000000231027220 */ /* 0x000fe20000410000 */
[----:B------:R-:W-:Y:S01]  /*35f0*/  FFMA.FTZ R5, R120, R9, R5 ;  /* 0x0000000978057223 */ /* 0x000fe20000010005 */
[----:B------:R-:W-:Y:S01]  /*3600*/  FFMA.FTZ R111, R11, R3, -R126 ;  /* 0x000000030b6f7223 */ /* 0x000fe2000001087e */
[----:B------:R1:W-:Y:S01]  /*3610*/  STS [R92+0xc], R141 ;  /* 0x00000c8d5c007388 */ /* 0x0003e20000000800 */
[----:B------:R-:W-:Y:S01]  /*3620*/  FADD.FTZ R4, R7, R4 ;  /* 0x0000000407047221 */ /* 0x000fe20000010000 */
[----:B------:R-:W-:Y:S01]  /*3630*/  FMUL.FTZ R6, R54, R45 ;  /* 0x0000002d36067220 */ /* 0x000fe20000410000 */
[----:B------:R-:W-:Y:S01]  /*3640*/  FFMA.FTZ R2, R121, R8, R2 ;  /* 0x0000000879027223 */ /* 0x000fe20000010002 */
[----:B------:R1:W-:Y:S01]  /*3650*/  STS [R92+0x10], R127 ;  /* 0x0000107f5c007388 */ /* 0x0003e20000000800 */
[----:B------:R-:W-:Y:S01]  /*3660*/  FADD.FTZ R5, RZ, R5 ;  /* 0x00000005ff057221 */ /* 0x000fe20000010000 */
[----:B------:R-:W-:Y:S01]  /*3670*/  FMUL.FTZ R126, R50, R3 ;  /* 0x00000003327e7220 */ /* 0x000fe20000410000 */
[----:B------:R-:W-:Y:S01]  /*3680*/  FADD.FTZ R113, R4, R111 ;  /* 0x0000006f04717221 */ /* 0x000fe20000010000 */
[----:B------:R1:W-:Y:S01]  /*3690*/  STS [R92+0x14], R125 ;  /* 0x0000147d5c007388 */ /* 0x0003e20000000800 */
[----:B------:R-:W-:Y:S01]  /*36a0*/  FADD.FTZ R7, R5, R2 ;  /* 0x0000000205077221 */ /* 0x000fe20000010000 */
[----:B------:R-:W-:Y:S01]  /*36b0*/  FFMA.FTZ R128, R129, R6, -R128 ;  /* 0x0000000681807223 */ /* 0x000fe20000010880 */
[----:B------:R-:W-:Y:S01]  /*36c0*/  FFMA.FTZ R126, R11, R122, R126 ;  /* 0x0000007a0b7e7223 */ /* 0x000fe2000001007e */
[----:B------:R1:W-:Y:S04]  /*36d0*/  STS [R92+0x18], R131 ;  /* 0x000018835c007388 */ /* 0x0003e80000000800 */
[----:B------:R1:W-:Y:S01]  /*36e0*/  STS [R92+0x1c], R133 ;  /* 0x00001c855c007388 */ /* 0x0003e20000000800 */
[----:B------:R-:W-:Y:S06]  /*36f0*/  BAR.SYNC.DEFER_BLOCKING 0x0 ;  /* 0x0000000000007b1d */ /* 0x000fec0000010000 */
[----:B------:R-:W-:Y:S05]  /*3700*/  @!P0 BRA `(.L_x_18361) ;  /* 0x0000000000348947 */ /* 0x000fea0003800000 */
[-C--:B------:R-:W-:Y:S01]  /*3710*/  LEA.HI.SX32 R2, R96, R96.reuse, 0x1b ;  /* 0x0000006060027211 */ /* 0x080fe200078fdaff */
[----:B------:R-:W-:Y:S01]  /*3720*/  IMAD R106, R106, UR24, RZ ;  /* 0x000000186a6a7c24 */ /* 0x000fe2000f8e02ff */
[----:B------:R-:W-:Y:S02]  /*3730*/  SHF.L.U32 R3, R108, 0x8, RZ ;  /* 0x000000086c037819 */ /* 0x000fe400000006ff */
[----:B------:R-:W-:Y:S01]  /*3740*/  LEA R111, R2, R95, 0x2 ;  /* 0x0000005f026f7211 */ /* 0x000fe200078e10ff */
[----:B------:R-:W-:Y:S01]  /*3750*/  IMAD R5, R55, UR25, R106 ;  /* 0x0000001937057c24 */ /* 0x000fe2000f8e026a */
[----:B------:R-:W-:-:S04]  /*3760*/  IADD3 R2, P0, R3, R96, RZ ;  /* 0x0000006003027210 */ /* 0x000fc80007f1e0ff */
[----:B------:R-:W0:Y:S01]  /*3770*/  LDS R111, [R111+0x210] ;  /* 0x000210006f6f7984 */ /* 0x000e220000000800 */
[----:B------:R-:W-:-:S03]  /*3780*/  LEA.HI.X.SX32 R3, R3, RZ, 0x1, P0 ;  /* 0x000000ff03037211 */ /* 0x000fc600000f0eff */
[----:B------:R-:W-:-:S05]  /*3790*/  IMAD.WIDE.U32 R2, R55, UR24, R2 ;  /* 0x0000001837027c25 */ /* 0x000fca000f8e0002 */
[----:B------:R-:W-:Y:S02]  /*37a0*/  IADD3 R3, R3, R5, RZ ;  /* 0x0000000503037210 */ /* 0x000fe40007ffe0ff */
[----:B------:R-:W-:-:S04]  /*37b0*/  LEA R4, P0, R2, R94, 0x2 ;  /* 0x0000005e02047211 */ /* 0x000fc800078010ff */
[----:B------:R-:W-:-:S05]  /*37c0*/  LEA.HI.X R5, R2, R91, R3, 0x2, P0 ;  /* 0x0000005b02057211 */ /* 0x000fca00000f1403 */
[----:B0-----:R0:W-:Y:S04]  /*37d0*/  REDG.E.ADD.F32.FTZ.RN.STRONG.GPU desc[UR12][R4.64], R111 ;  /* 0x0000006f040079a6 */ /* 0x0011e8000c10f38c */
.L_x_18361:
[----:B------:R-:W-:Y:S05]  /*37e0*/  BSYNC B0 ;  /* 0x0000000000007941 */ /* 0x000fea0003800000 */
.L_x_18360:
[----:B0-----:R0:W2:Y:S01]  /*37f0*/  LDS R5, [R79+0x290] ;  /* 0x000290004f057984 */ /* 0x0010a20000000800 */
[----:B------:R-:W-:Y:S01]  /*3800*/  ISETP.GE.AND P6, PT, R115, 0x21, PT ;  /* 0x000000217300780c */ /* 0x000fe20003fc6270 */
[----:B------:R-:W-:Y:S01]  /*3810*/  USHF.L.U64.HI UR26, UR5, 0x2, UR6 ;  /* 0x00000002051a7899 */ /* 0x000fe20008010206 */
[----:B------:R-:W-:Y:S01]  /*3820*/  BSSY B0, `(.L_x_18362) ;  /* 0x0000010000007945 */ /* 0x000fe20003800000 */
[----:B------:R-:W-:Y:S01]  /*3830*/  USHF.L.U32 UR27, UR5, 0x2, URZ ;  /* 0x00000002051b7899 */ /* 0x000fe2000800063f */
[----:B------:R-:W-:Y:S01]  /*3840*/  FADD.FTZ R126, R7, R126 ;  /* 0x0000007e077e7221 */ /* 0x000fe20000010000 */
[----:B------:R-:W-:Y:S01]  /*3850*/  FADD.FTZ R106, R113, R128 ;  /* 0x00000080716a7221 */ /* 0x000fe20000010000 */
[C---:B------:R-:W-:Y:S01]  /*3860*/  ISETP.GE.AND P0, PT, R115.reuse, 0x41, PT ;  /* 0x000000417300780c */ /* 0x040fe20003f06270 */
[----:B------:R-:W-:Y:S01]  /*3870*/  IMAD R2, R36, UR26, RZ ;  /* 0x0000001a24027c24 */ /* 0x000fe2000f8e02ff */
[C---:B------:R-:W-:Y:S02]  /*3880*/  ISETP.GE.AND P1, PT, R115.reuse, 0x61, PT ;  /* 0x000000617300780c */ /* 0x040fe40003f26270 */
[----:B------:R-:W-:Y:S01]  /*3890*/  ISETP.GE.AND P2, PT, R115, 0x81, PT ;  /* 0x000000817300780c */ /* 0x000fe20003f46270 */
[----:B------:R-:W-:Y:S01]  /*38a0*/  IMAD R7, R37, UR27, R2 ;  /* 0x0000001b25077c24 */ /* 0x000fe2000f8e0202 */
[----:B------:R-:W-:-:S02]  /*38b0*/  ISETP.GE.AND P3, PT, R115, 0xa1, PT ;  /* 0x000000a17300780c */ /* 0x000fc40003f66270 */
[C---:B------:R-:W-:Y:S02]  /*38c0*/  ISETP.GE.AND P4, PT, R115.reuse, 0xc1, PT ;  /* 0x000000c17300780c */ /* 0x040fe40003f86270 */
[----:B------:R-:W-:Y:S01]  /*38d0*/  ISETP.GE.AND P5, PT, R115, 0xe1, PT ;  /* 0x000000e17300780c */ /* 0x000fe20003fa6270 */
[----:B0-----:R-:W-:-:S12]  /*38e0*/  @!P6 BRA `(.L_x_18363) ;  /* 0x00000000000ce947 */ /* 0x001fd80003800000 */
[----:B------:R-:W-:-:S05]  /*38f0*/  IMAD.WIDE.U32 R2, R36, UR27, R22 ;  /* 0x0000001b24027c25 */ /* 0x000fca000f8e0016 */
[----:B------:R-:W-:-:S05]  /*3900*/  IADD3 R3, R3, R7, RZ ;  /* 0x0000000703037210 */ /* 0x000fca0007ffe0ff */
[----:B--2---:R0:W-:Y:S02]  /*3910*/  REDG.E.ADD.F32.FTZ.RN.STRONG.GPU desc[UR12][R2.64], R5 ;  /* 0x00000005020079a6 */ /* 0x0041e4000c10f38c */
.L_x_18363:
[----:B------:R-:W-:Y:S05]  /*3920*/  BSYNC B0 ;  /* 0x0000000000007941 */ /* 0x000fea0003800000 */
.L_x_18362:
[----:B0-2---:R0:W2:Y:S01]  /*3930*/  LDS R5, [R78+0x310] ;  /* 0x000310004e057984 */ /* 0x0050a20000000800 */
[----:B------:R-:W-:Y:S04]  /*3940*/  BSSY B0, `(.L_x_18364) ;  /* 0x0000005000007945 */ /* 0x000fe80003800000 */
[----:B------:R-:W-:Y:S05]  /*3950*/  @!P0 BRA `(.L_x_18365) ;  /* 0x00000000000c8947 */ /* 0x000fea0003800000 */
[----:B------:R-:W-:-:S05]  /*3960*/  IMAD.WIDE.U32 R2, R36, UR27, R24 ;  /* 0x0000001b24027c25 */ /* 0x000fca000f8e0018 */
[----:B------:R-:W-:-:S05]  /*3970*/  IADD3 R3, R7, R3, RZ ;  /* 0x0000000307037210 */ /* 0x000fca0007ffe0ff */
[----:B--2---:R3:W-:Y:S02]  /*3980*/  REDG.E.ADD.F32.FTZ.RN.STRONG.GPU desc[UR12][R2.64], R5 ;  /* 0x00000005020079a6 */ /* 0x0047e4000c10f38c */
.L_x_18365:
[----:B------:R-:W-:Y:S05]  /*3990*/  BSYNC B0 ;  /* 0x0000000000007941 */ /* 0x000fea0003800000 */
.L_x_18364:
[----:B--23--:R2:W3:Y:S01]  /*39a0*/  LDS R5, [R77+0x390] ;  /* 0x000390004d057984 */ /* 0x00c4e20000000800 */
[----:B------:R-:W-:Y:S04]  /*39b0*/  BSSY B0, `(.L_x_18366) ;  /* 0x0000005000007945 */ /* 0x000fe80003800000 */
[----:B------:R-:W-:Y:S05]  /*39c0*/  @!P1 BRA `(.L_x_18367) ;  /* 0x00000000000c9947 */ /* 0x000fea0003800000 */
[----:B------:R-:W-:-:S05]  /*39d0*/  IMAD.WIDE.U32 R2, R36, UR27, R26 ;  /* 0x0000001b24027c25 */ /* 0x000fca000f8e001a */
[----:B------:R-:W-:-:S05]  /*39e0*/  IADD3 R3, R7, R3, RZ ;  /* 0x0000000307037210 */ /* 0x000fca0007ffe0ff */
[----:B---3--:R4:W-:Y:S02]  /*39f0*/  REDG.E.ADD.F32.FTZ.RN.STRONG.GPU desc[UR12][R2.64], R5 ;  /* 0x00000005020079a6 */ /* 0x0089e4000c10f38c */
.L_x_18367:
[----:B------:R-:W-:Y:S05]  /*3a00*/  BSYNC B0 ;  /* 0x0000000000007941 */ /* 0x000fea0003800000 */
.L_x_18366:
[----:B---34-:R3:W4:Y:S01]  /*3a10*/  LDS R5, [R76+0x410] ;  /* 0x000410004c057984 */ /* 0x0187220000000800 */
[----:B------:R-:W-:Y:S04]  /*3a20*/  BSSY B0, `(.L_x_18368) ;  /* 0x0000005000007945 */ /* 0x000fe80003800000 */
[----:B------:R-:W-:Y:S05]  /*3a30*/  @!P2 BRA `(.L_x_18369) ;  /* 0x00000000000ca947 */ /* 0x000fea0003800000 */
[----:B------:R-:W-:-:S05]  /*3a40*/  IMAD.WIDE.U32 R2, R36, UR27, R28 ;  /* 0x0000001b24027c25 */ /* 0x000fca000f8e001c */
[----:B------:R-:W-:-:S05]  /*3a50*/  IADD3 R3, R7, R3, RZ ;  /* 0x0000000307037210 */ /* 0x000fca0007ffe0ff */
[----:B----4-:R4:W-:Y:S02]  /*3a60*/  REDG.E.ADD.F32.FTZ.RN.STRONG.GPU desc[UR12][R2.64], R5 ;  /* 0x00000005020079a6 */ /* 0x0109e4000c10f38c */
.L_x_18369:
[----:B------:R-:W-:Y:S05]  /*3a70*/  BSYNC B0 ;  /* 0x0000000000007941 */ /* 0x000fea0003800000 */
.L_x_18368:
[----:B----4-:R4:W0:Y:S01]  /*3a80*/  LDS R5, [R75+0x490] ;  /* 0x000490004b057984 */ /* 0x0108220000000800 */
[----:B------:R-:W-:Y:S01]  /*3a90*/  BSSY B0, `(.L_x_18370) ;  /* 0x0000006000007945 */ /* 0x000fe20003800000 */
[----:B------:R-:W-:-:S03]  /*3aa0*/  FMUL.FTZ R6, R51, R6 ;  /* 0x0000000633067220 */ /* 0x000fc60000410000 */
[----:B------:R-:W-:Y:S05]  /*3ab0*/  @!P3 BRA `(.L_x_18371) ;  /* 0x00000000000cb947 */ /* 0x000fea0003800000 */
[----:B------:R-:W-:-:S05]  /*3ac0*/  IMAD.WIDE.U32 R2, R36, UR27, R30 ;  /* 0x0000001b24027c25 */ /* 0x000fca000f8e001e */
[----:B------:R-:W-:-:S05]  /*3ad0*/  IADD3 R3, R7, R3, RZ ;  /* 0x0000000307037210 */ /* 0x000fca0007ffe0ff */
[----:B0-----:R0:W-:Y:S02]  /*3ae0*/  REDG.E.ADD.F32.FTZ.RN.STRONG.GPU desc[UR12][R2.64], R5 ;  /* 0x00000005020079a6 */ /* 0x0011e4000c10f38c */
.L_x_18371:
[----:B------:R-:W-:Y:S05]  /*3af0*/  BSYNC B0 ;  /* 0x0000000000007941 */ /* 0x000fea0003800000 */
.L_x_18370:
[----:B0-----:R0:W0:Y:S01]  /*3b00*/  LDS R5, [R74+0x510] ;  /* 0x000510004a057984 */ /* 0x0010220000000800 */
[----:B------:R-:W-:Y:S01]  /*3b10*/  BSSY B0, `(.L_x_18372) ;  /* 0x0000006000007945 */ /* 0x000fe20003800000 */
[----:B------:R-:W-:-:S03]  /*3b20*/  FFMA.FTZ R111, R129, R124, R6 ;  /* 0x0000007c816f7223 */ /* 0x000fc60000010006 */
[----:B------:R-:W-:Y:S05]  /*3b30*/  @!P4 BRA `(.L_x_18373) ;  /* 0x00000000000cc947 */ /* 0x000fea0003800000 */
[----:B------:R-:W-:-:S05]  /*3b40*/  IMAD.WIDE.U32 R2, R36, UR27, R32 ;  /* 0x0000001b24027c25 */ /* 0x000fca000f8e0020 */
[----:B------:R-:W-:-:S05]  /*3b50*/  IADD3 R3, R7, R3, RZ ;  /* 0x0000000307037210 */ /* 0x000fca0007ffe0ff */
[----:B0-----:R0:W-:Y:S02]  /*3b60*/  REDG.E.ADD.F32.FTZ.RN.STRONG.GPU desc[UR12][R2.64], R5 ;  /* 0x00000005020079a6 */ /* 0x0011e4000c10f38c */
.L_x_18373:
[----:B------:R-:W-:Y:S05]  /*3b70*/  BSYNC B0 ;  /* 0x0000000000007941 */ /* 0x000fea0003800000 */
.L_x_18372:
[----:B0-----:R0:W0:Y:S01]  /*3b80*/  LDS R5, [R73+0x590] ;  /* 0x0005900049057984 */ /* 0x0010220000000800 */
[----:B------:R-:W-:Y:S01]  /*3b90*/  BSSY B0, `(.L_x_18374) ;  /* 0x0000006000007945 */ /* 0x000fe20003800000 */
[----:B------:R-:W-:Y:S01]  /*3ba0*/  FADD.FTZ R4, R126, R111 ;  /* 0x0000006f7e047221 */ /* 0x000fe20000010000 */
[----:B------:R-:W-:Y:S02]  /*3bb0*/  IMAD.WIDE.U32 R2, R36, UR27, R34 ;  /* 0x0000001b24027c25 */ /* 0x000fe4000f8e0022 */
[----:B------:R-:W-:Y:S05]  /*3bc0*/  @!P5 BRA `(.L_x_18375) ;  /* 0x000000000008d947 */ /* 0x000fea0003800000 */
[----:B------:R-:W-:-:S05]  /*3bd0*/  IADD3 R3, R7, R3, RZ ;  /* 0x0000000307037210 */ /* 0x000fca0007ffe0ff */
[----:B0-----:R0:W-:Y:S02]  /*3be0*/  REDG.E.ADD.F32.FTZ.RN.STRONG.GPU desc[UR12][R2.64], R5 ;  /* 0x00000005020079a6 */ /* 0x0011e4000c10f38c */
.L_x_18375:
[----:B------:R-:W-:Y:S05]  /*3bf0*/  BSYNC B0 ;  /* 0x0000000000007941 */ /* 0x000fea0003800000 */
.L_x_18374:
[----:B0-----:R-:W0:Y:S01]  /*3c00*/  SHFL.DOWN PT, R2, R106, 0x1, 0x1f ;  /* 0x08201f006a027f89 */ /* 0x001e2200000e0000 */
[----:B------:R-:W-:Y:S01]  /*3c10*/  ISETP.GT.AND P0, PT, R82, 0x1e, PT ;  /* 0x0000001e5200780c */ /* 0x000fe20003f04270 */
[----:B------:R-:W-:Y:S01]  /*3c20*/  BSSY B0, `(.L_x_18376) ;  /* 0x0000065000007945 */ /* 0x000fe20003800000 */
[----:B------:R-:W-:Y:S01]  /*3c30*/  MOV R5, R106 ;  /* 0x0000006a00057202 */ /* 0x000fe20000000f00 */
[----:B------:R-:W5:Y:S01]  /*3c40*/  SHFL.DOWN PT, R111, R46, 0x1, 0x1f ;  /* 0x08201f002e6f7f89 */ /* 0x000f6200000e0000 */
[----:B------:R-:W-:Y:S01]  /*3c50*/  MOV R6, R46 ;  /* 0x0000002e00067202 */ /* 0x000fe20000000f00 */
[----:B------:R-:W-:Y:S01]  /*3c60*/  FADD.FTZ R59, R124, R59 ;  /* 0x0000003b7c3b7221 */ /* 0x000fe20000010000 */
[----:B------:R-:W-:Y:S01]  /*3c70*/  MOV R7, R114 ;  /* 0x0000007200077202 */ /* 0x000fe20000000f00 */
[----:B------:R1:W2:Y:S01]  /*3c80*/  SHFL.DOWN PT, R108, R114, 0x1, 0x1f ;  /* 0x08201f00726c7f89 */ /* 0x0002a200000e0000 */
[----:B------:R-:W-:Y:S01]  /*3c90*/  ISETP.NE.AND P1, PT, R82, RZ, PT ;  /* 0x000000ff5200720c */ /* 0x000fe20003f25270 */
[----:B------:R-:W-:Y:S01]  /*3ca0*/  FADD.FTZ R61, R122, R61 ;  /* 0x0000003d7a3d7221 */ /* 0x000fe20000010000 */
[----:B------:R-:W-:Y:S01]  /*3cb0*/  ISETP.NE.AND P2, PT, R96, RZ, PT ;  /* 0x000000ff6000720c */ /* 0x000fe20003f45270 */
[----:B------:R-:W3:Y:S01]  /*3cc0*/  SHFL.DOWN PT, R3, R4, 0x1, 0x1f ;  /* 0x08201f0004037f89 */ /* 0x000ee200000e0000 */
[----:B------:R-:W-:Y:S01]  /*3cd0*/  FADD.FTZ R60, R8, R60 ;  /* 0x0000003c083c7221 */ /* 0x000fe20000010000 */
[----:B------:R-:W-:-:S08]  /*3ce0*/  FADD.FTZ R62, R9, R62 ;  /* 0x0000003e093e7221 */ /* 0x000fd00000010000 */
[----:B-1----:R-:W1:Y:S01]  /*3cf0*/  @!P1 S2R R114, SR_CgaCtaId ;  /* 0x0000000000729919 */ /* 0x002e620000008800 */
[----:B0-----:R-:W-:Y:S01]  /*3d00*/  @!P0 FADD.FTZ R5, R5, R2 ;  /* 0x0000000205058221 */ /* 0x001fe20000010000 */
[----:B-----5:R-:W-:-:S04]  /*3d10*/  @!P0 FADD.FTZ R6, R6, R111 ;  /* 0x0000006f06068221 */ /* 0x020fc80000010000 */
[----:B------:R-:W0:Y:S01]  /*3d20*/  SHFL.DOWN PT, R2, R5, 0x2, 0x1f ;  /* 0x08401f0005027f89 */ /* 0x000e2200000e0000 */
[----:B--2---:R-:W-:-:S03]  /*3d30*/  @!P0 FADD.FTZ R7, R7, R108 ;  /* 0x0000006c07078221 */ /* 0x004fc60000010000 */
[----:B------:R-:W2:Y:S01]  /*3d40*/  SHFL.DOWN PT, R111, R6, 0x2, 0x1f ;  /* 0x08401f00066f7f89 */ /* 0x000ea200000e0000 */
[----:B---3--:R-:W-:-:S03]  /*3d50*/  @!P0 FADD.FTZ R4, R3, R4 ;  /* 0x0000000403048221 */ /* 0x008fc60000010000 */
[----:B------:R-:W3:Y:S01]  /*3d60*/  SHFL.DOWN PT, R46, R7, 0x2, 0x1f ;  /* 0x08401f00072e7f89 */ /* 0x000ee200000e0000 */
[----:B------:R-:W-:-:S03]  /*3d70*/  ISETP.GT.AND P0, PT, R82, 0x1d, PT ;  /* 0x0000001d5200780c */ /* 0x000fc60003f04270 */
[----:B------:R-:W5:Y:S10]  /*3d80*/  SHFL.DOWN PT, R3, R4, 0x2, 0x1f ;  /* 0x08401f0004037f89 */ /* 0x000f7400000e0000 */
[----:B0-----:R-:W-:Y:S01]  /*3d90*/  @!P0 FADD.FTZ R5, R5, R2 ;  /* 0x0000000205058221 */ /* 0x001fe20000010000 */
[----:B--2---:R-:W-:-:S04]  /*3da0*/  @!P0 FADD.FTZ R6, R6, R111 ;  /* 0x0000006f06068221 */ /* 0x004fc80000010000 */
[----:B------:R-:W0:Y:S01]  /*3db0*/  SHFL.DOWN PT, R2, R5, 0x4, 0x1f ;  /* 0x08801f0005027f89 */ /* 0x000e2200000e0000 */
[----:B---3--:R-:W-:-:S03]  /*3dc0*/  @!P0 FADD.FTZ R7, R7, R46 ;  /* 0x0000002e07078221 */ /* 0x008fc60000010000 */
[----:B------:R-:W2:Y:S01]  /*3dd0*/  SHFL.DOWN PT, R111, R6, 0x4, 0x1f ;  /* 0x08801f00066f7f89 */ /* 0x000ea200000e0000 */
[----:B-----5:R-:W-:-:S03]  /*3de0*/  @!P0 FADD.FTZ R4, R4, R3 ;  /* 0x0000000304048221 */ /* 0x020fc60000010000 */
        /* <DEDUP_REMOVED lines=17> */
[----:B-----5:R-:W-:Y:S01]  /*3f00*/  @!P0 FADD.FTZ R4, R4, R3 ;  /* 0x0000000304048221 */ /* 0x020fe20000010000 */
[C---:B------:R-:W-:Y:S02]  /*3f10*/  FMUL.FTZ R3, R43.reuse, R44 ;  /* 0x0000002c2b037220 */ /* 0x040fe40000410000 */
[----:B------:R-:W3:Y:S01]  /*3f20*/  SHFL.DOWN PT, R108, R7, 0x10, 0x1f ;  /* 0x0a001f00076c7f89 */ /* 0x000ee200000e0000 */
[----:B------:R-:W-:Y:S01]  /*3f30*/  ISETP.GT.AND P0, PT, R82, 0xf, PT ;  /* 0x0000000f5200780c */ /* 0x000fe20003f04270 */
[CC--:B------:R-:W-:Y:S02]  /*3f40*/  FFMA.FTZ R2, R42.reuse, R45.reuse, -R3 ;  /* 0x0000002d2a027223 */ /* 0x0c0fe40000010803 */
[----:B------:R-:W5:Y:S01]  /*3f50*/  SHFL.DOWN PT, R111, R4, 0x10, 0x1f ;  /* 0x0a001f00046f7f89 */ /* 0x000f6200000e0000 */
[C---:B------:R-:W-:Y:S01]  /*3f60*/  FMUL.FTZ R45, R43.reuse, R45 ;  /* 0x0000002d2b2d7220 */ /* 0x040fe20000410000 */
[----:B------:R-:W-:Y:S01]  /*3f70*/  FMUL.FTZ R3, R43, R112 ;  /* 0x000000702b037220 */ /* 0x000fe20000410000 */
[----:B------:R-:W-:Y:S01]  /*3f80*/  FMUL.FTZ R46, R51, R2 ;  /* 0x00000002332e7220 */ /* 0x000fe20000410000 */
[----:B------:R-:W-:Y:S01]  /*3f90*/  @!P1 MOV R51, 0x400 ;  /* 0x0000040000339802 */ /* 0x000fe20000000f00 */
[----:B------:R-:W-:Y:S01]  /*3fa0*/  FFMA.FTZ R2, R42, R44, R45 ;  /* 0x0000002c2a027223 */ /* 0x000fe2000001002d */
[----:B------:R-:W-:-:S02]  /*3fb0*/  FMUL.FTZ R45, R43, R0 ;  /* 0x000000002b2d7220 */ /* 0x000fc40000410000 */
[----:B-1----:R-:W-:Y:S01]  /*3fc0*/  @!P1 LEA R95, R114, R51, 0x18 ;  /* 0x00000033725f9211 */ /* 0x002fe200078ec0ff */
[----:B------:R-:W-:Y:S01]  /*3fd0*/  FFMA.FTZ R46, R129, R2, R46 ;  /* 0x00000002812e7223 */ /* 0x000fe2000001002e */
[CC--:B------:R-:W-:Y:S01]  /*3fe0*/  FFMA.FTZ R45, R42.reuse, R47.reuse, -R45 ;  /* 0x0000002f2a2d7223 */ /* 0x0c0fe2000001082d */
[----:B------:R-:W-:Y:S01]  /*3ff0*/  FFMA.FTZ R2, R42, R118, -R3 ;  /* 0x000000762a027223 */ /* 0x000fe20000010803 */
[C---:B------:R-:W-:Y:S01]  /*4000*/  FMUL.FTZ R3, R43.reuse, R116 ;  /* 0x000000742b037220 */ /* 0x040fe20000410000 */
[C---:B------:R-:W-:Y:S01]  /*4010*/  FMUL.FTZ R47, R43.reuse, R47 ;  /* 0x0000002f2b2f7220 */ /* 0x040fe20000410000 */
[----:B------:R-:W-:Y:S01]  /*4020*/  FMUL.FTZ R50, R50, R45 ;  /* 0x0000002d32327220 */ /* 0x000fe20000410000 */
[C---:B------:R-:W-:Y:S01]  /*4030*/  FMUL.FTZ R45, R43.reuse, R118 ;  /* 0x000000762b2d7220 */ /* 0x040fe20000410000 */
[-C--:B------:R-:W-:Y:S01]  /*4040*/  FMUL.FTZ R43, R43, R10.reuse ;  /* 0x0000000a2b2b7220 */ /* 0x080fe20000410000 */
[C---:B------:R-:W-:Y:S01]  /*4050*/  FFMA.FTZ R3, R42.reuse, R10, -R3 ;  /* 0x0000000a2a037223 */ /* 0x040fe20000010803 */
[----:B------:R-:W-:Y:S01]  /*4060*/  FFMA.FTZ R105, R105, R44, R46 ;  /* 0x0000002c69697223 */ /* 0x000fe2000001002e */
[----:B------:R-:W-:Y:S01]  /*4070*/  FMUL.FTZ R44, R49, R2 ;  /* 0x00000002312c7220 */ /* 0x000fe20000410000 */
[C---:B------:R-:W-:Y:S01]  /*4080*/  FFMA.FTZ R10, R42.reuse, R0, R47 ;  /* 0x000000002a0a7223 */ /* 0x040fe2000001002f */
[C---:B------:R-:W-:Y:S01]  /*4090*/  FFMA.FTZ R2, R42.reuse, R112, R45 ;  /* 0x000000702a027223 */ /* 0x040fe2000001002d */
[----:B------:R-:W-:Y:S01]  /*40a0*/  FFMA.FTZ R43, R42, R116, R43 ;  /* 0x000000742a2b7223 */ /* 0x000fe2000001002b */
[----:B------:R-:W-:Y:S01]  /*40b0*/  FMUL.FTZ R3, R48, R3 ;  /* 0x0000000330037220 */ /* 0x000fe20000410000 */
[----:B0-----:R-:W-:Y:S01]  /*40c0*/  @!P0 FADD.FTZ R5, R5, R106 ;  /* 0x0000006a05058221 */ /* 0x001fe20000010000 */
[----:B--2---:R-:W-:Y:S01]  /*40d0*/  @!P0 FADD.FTZ R6, R6, R113 ;  /* 0x0000007106068221 */ /* 0x004fe20000010000 */
[----:B---3--:R-:W-:Y:S01]  /*40e0*/  @!P0 FADD.FTZ R7, R7, R108 ;  /* 0x0000006c07078221 */ /* 0x008fe20000010000 */
        /* <DEDUP_REMOVED lines=24> */
.L_x_18377:
[----:B------:R-:W-:Y:S05]  /*4270*/  BSYNC B0 ;  /* 0x0000000000007941 */ /* 0x000fea0003800000 */
.L_x_18376:
[----:B------:R-:W-:Y:S01]  /*4280*/  IADD3 R55, R55, 0x1, RZ ;  /* 0x0000000137377810 */ /* 0x000fe20007ffe0ff */
[----:B------:R-:W-:-:S03]  /*4290*/  UIADD3 UR5, UP0, UR5, 0x1, URZ ;  /* 0x0000000105057890 */ /* 0x000fc6000ff1e03f */
[----:B------:R-:W-:Y:S01]  /*42a0*/  ISETP.GE.AND P0, PT, R55, UR29, PT ;  /* 0x0000001d37007c0c */ /* 0x000fe2000bf06270 */
[----:B------:R-:W-:-:S12]  /*42b0*/  UIADD3.X UR6, URZ, UR6, URZ, UP0, !UPT ;  /* 0x000000063f067290 */ /* 0x000fd800087fe43f */
[----:B------:R-:W-:Y:S05]  /*42c0*/  @!P0 BRA `(.L_x_18378) ;  /* 0xffffffd0000c8947 */ /* 0x000fea000383ffff */
.L_x_18347:
[----:B------:R-:W2:Y:S01]  /*42d0*/  F2F.BF16.F32 R2, R60 ;  /* 0x0000003c00027304 */ /* 0x000ea20000202000 */
[----:B------:R-:W-:Y:S01]  /*42e0*/  BAR.SYNC.DEFER_BLOCKING 0x0 ;  /* 0x0000000000007b1d */ /* 0x000fe20000010000 */
[C---:B------:R-:W-:Y:S01]  /*42f0*/  IADD3 R28, R80.reuse, -0x1, RZ ;  /* 0xffffffff501c7810 */ /* 0x040fe20007ffe0ff */
[----:B------:R-:W-:Y:S01]  /*4300*/  UIADD3 UR4, UR4, -0x100, URZ ;  /* 0xffffff0004047890 */ /* 0x000fe2000fffe03f */
[----:B------:R-:W-:Y:S02]  /*4310*/  ISETP.GT.AND P4, PT, R80, 0x1, PT ;  /* 0x000000015000780c */ /* 0x000fe40003f84270 */
[----:B------:R-:W-:-:S03]  /*4320*/  SHF.L.U32 R8, R28, 0x7, RZ ;  /* 0x000000071c087819 */ /* 0x000fc600000006ff */
[----:B------:R-:W3:Y:S01]  /*4330*/  LDC.64 R20, c[0x0][0x388] ;  /* 0x0000e200ff147b82 */ /* 0x000ee20000000a00 */
[----:B------:R-:W-:Y:S01]  /*4340*/  F2F.BF16.F32 R61, R61 ;  /* 0x0000003d003d7304 */ /* 0x000fe20000202000 */
[----:B------:R-:W-:Y:S01]  /*4350*/  ULDC.64 UR6, c[0x0][0x390] ;  /* 0x0000e40000067ab9 */ /* 0x000fe20000000a00 */
[----:B------:R-:W-:Y:S02]  /*4360*/  SHF.R.S32.HI R9, RZ, 0x1f, R8 ;  /* 0x0000001fff097819 */ /* 0x000fe40000011408 */
[----:B------:R-:W-:Y:S02]  /*4370*/  IADD3 R86, P1, R86, -0x100, RZ ;  /* 0xffffff0056567810 */ /* 0x000fe40007f3e0ff */
[----:B------:R-:W-:Y:S01]  /*4380*/  IADD3 R90, P2, R90, -0x100, RZ ;  /* 0xffffff005a5a7810 */ /* 0x000fe20007f5e0ff */
[----:B--2---:R-:W-:Y:S01]  /*4390*/  IMAD.WIDE.U32 R2, R2, 0x10000, RZ ;  /* 0x0001000002027825 */ /* 0x004fe200078e00ff */
[----:B-1----:R-:W1:Y:S01]  /*43a0*/  F2F.BF16.F32 R0, R59 ;  /* 0x0000003b00007304 */ /* 0x002e620000202000 */
[----:B------:R-:W2:Y:S01]  /*43b0*/  LDC.64 R26, c[0x0][0x3e0] ;  /* 0x0000f800ff1a7b82 */ /* 0x000ea20000000a00 */
[----:B------:R-:W-:-:S02]  /*43c0*/  IADD3 R88, P3, R88, -0x100, RZ ;  /* 0xffffff0058587810 */ /* 0x000fc40007f7e0ff */
[----:B------:R-:W-:Y:S02]  /*43d0*/  IADD3.X R85, R85, -0x1, RZ, P1, !PT ;  /* 0xffffffff55557810 */ /* 0x000fe40000ffe4ff */
[----:B------:R-:W-:Y:S02]  /*43e0*/  IADD3.X R89, R89, -0x1, RZ, P2, !PT ;  /* 0xffffffff59597810 */ /* 0x000fe400017fe4ff */
[----:B0-----:R-:W0:Y:S01]  /*43f0*/  F2F.BF16.F32 R5, R62 ;  /* 0x0000003e00057304 */ /* 0x001e220000202000 */
[----:B------:R-:W5:Y:S01]  /*4400*/  LDC.64 R24, c[0x0][0x3a8] ;  /* 0x0000ea00ff187b82 */ /* 0x000f620000000a00 */
[----:B------:R-:W-:Y:S02]  /*4410*/  IADD3.X R87, R87, -0x1, RZ, P3, !PT ;  /* 0xffffffff57577810 */ /* 0x000fe40001ffe4ff */
[----:B------:R-:W-:Y:S02]  /*4420*/  MOV R80, R28 ;  /* 0x0000001c00507202 */ /* 0x000fe40000000f00 */
[----:B-1----:R-:W-:Y:S01]  /*4430*/  PRMT R7, R61, 0x5410, R0 ;  /* 0x000054103d077816 */ /* 0x002fe20000000000 */
[----:B---3--:R-:W-:Y:S01]  /*4440*/  IMAD R4, R20, UR14, RZ ;  /* 0x0000000e14047c24 */ /* 0x008fe2000f8e02ff */
[----:B------:R-:W1:Y:S02]  /*4450*/  F2F.BF16.F32 R0, R64 ;  /* 0x0000004000007304 */ /* 0x000e640000202000 */
[----:B------:R-:W-:Y:S01]  /*4460*/  LOP3.LUT R7, R7, R3, RZ, 0xfc, !PT ;  /* 0x0000000307077212 */ /* 0x000fe200078efcff */
[----:B------:R-:W-:Y:S01]  /*4470*/  IMAD R21, R21, UR15, R4 ;  /* 0x0000000f15157c24 */ /* 0x000fe2000f8e0204 */
[----:B0-----:R-:W-:Y:S01]  /*4480*/  LOP3.LUT R6, R2, R5, RZ, 0xfc, !PT ;  /* 0x0000000502067212 */ /* 0x001fe200078efcff */
[----:B------:R-:W-:-:S03]  /*4490*/  IMAD.WIDE.U32 R4, R20, UR15, R8 ;  /* 0x0000000f14047c25 */ /* 0x000fc6000f8e0008 */
[----:B------:R-:W-:Y:S01]  /*44a0*/  F2F.BF16.F32 R11, R65 ;  /* 0x00000041000b7304 */ /* 0x000fe20000202000 */
[----:B------:R0:W-:Y:S01]  /*44b0*/  STS.64 [R71], R6 ;  /* 0x0000000647007388 */ /* 0x0001e20000000a00 */
[----:B------:R-:W-:-:S03]  /*44c0*/  NOP ;  /* 0x0000000000007918 */ /* 0x000fc60000000000 */
[----:B------:R-:W3:Y:S03]  /*44d0*/  LDS.64 R2, [R71] ;  /* 0x0000000047027984 */ /* 0x000ee60000000a00 */
[----:B------:R-:W4:Y:S01]  /*44e0*/  F2F.BF16.F32 R20, R66 ;  /* 0x0000004200147304 */ /* 0x000f220000202000 */
[----:B------:R-:W-:Y:S01]  /*44f0*/  IADD3 R5, R5, R21, RZ ;  /* 0x0000001505057210 */ /* 0x000fe20007ffe0ff */
[----:B-----5:R-:W-:-:S04]  /*4500*/  IMAD.WIDE.U32 R8, R24, UR15, R8 ;  /* 0x0000000f18087c25 */ /* 0x020fc8000f8e0008 */
[----:B0-----:R-:W-:Y:S02]  /*4510*/  IMAD R6, R104, UR6, RZ ;  /* 0x0000000668067c24 */ /* 0x001fe4000f8e02ff */
[----:B------:R0:W5:Y:S02]  /*4520*/  F2F.BF16.F32 R23, R63 ;  /* 0x0000003f00177304 */ /* 0x0001640000202000 */
[C---:B------:R-:W-:Y:S02]  /*4530*/  IMAD R21, R103.reuse, UR7, R6 ;  /* 0x0000000767157c24 */ /* 0x040fe4000f8e0206 */
[----:B------:R-:W-:Y:S01]  /*4540*/  IMAD.WIDE.U32 R6, R103, UR6, R4 ;  /* 0x0000000667067c25 */ /* 0x000fe2000f8e0004 */
[----:B------:R-:W-:-:S03]  /*4550*/  ULDC.64 UR6, c[0x0][0x3b0] ;  /* 0x0000ec0000067ab9 */ /* 0x000fc60000000a00 */
[----:B-1----:R-:W-:Y:S01]  /*4560*/  IMAD.WIDE.U32 R4, R0, 0x10000, RZ ;  /* 0x0001000000047825 */ /* 0x002fe200078e00ff */
[----:B------:R-:W-:-:S03]  /*4570*/  IADD3 R7, R7, R21, RZ ;  /* 0x0000001507077210 */ /* 0x000fc60007ffe0ff */
[----:B0-----:R-:W-:Y:S01]  /*4580*/  FADD.FTZ R63, R98, R63 ;  /* 0x0000003f623f7221 */ /* 0x001fe20000010000 */
[----:B--2---:R-:W-:Y:S01]  /*4590*/  LEA R10, P0, R6, R26, 0x1 ;  /* 0x0000001a060a7211 */ /* 0x004fe200078008ff */
[----:B------:R-:W-:Y:S01]  /*45a0*/  IMAD R0, R24, UR14, RZ ;  /* 0x0000000e18007c24 */ /* 0x000fe2000f8e02ff */
[----:B----4-:R-:W-:Y:S01]  /*45b0*/  PRMT R21, R11, 0x5410, R20 ;  /* 0x000054100b157816 */ /* 0x010fe20000000014 */
        /* <DEDUP_REMOVED lines=26> */
.L_x_18346:
[----:B------:R-:W-:Y:S02]  /*4760*/  ULDC.64 UR4, c[0x0][0x3d8] ;  /* 0x0000f60000047ab9 */ /* 0x000fe40000000a00 */
[----:B------:R-:W-:-:S04]  /*4770*/  ISETP.NE.U32.AND P0, PT, RZ, UR4, PT ;  /* 0x00000004ff007c0c */ /* 0x000fc8000bf05070 */
[----:B------:R-:W-:-:S13]  /*4780*/  ISETP.NE.AND.EX P0, PT, RZ, UR5, PT, P0 ;  /* 0x00000005ff007c0c */ /* 0x000fda000bf05300 */
[----:B------:R-:W-:Y:S05]  /*4790*/  @!P0 BRA `(.L_x_18380) ;  /* 0x00000000005c8947 */ /* 0x000fea0003800000 */
[----:B------:R-:W1:Y:S01]  /*47a0*/  SHFL.DOWN P0, R0, R97, 0x1, 0x1f ;  /* 0x08201f0061007f89 */ /* 0x000e620000000000 */
[----:B------:R-:W-:Y:S01]  /*47b0*/  BSSY B0, `(.L_x_18380) ;  /* 0x0000015000007945 */ /* 0x000fe20003800000 */
[----:B------:R-:W2:Y:S01]  /*47c0*/  S2R R4, SR_LANEID ;  /* 0x0000000000047919 */ /* 0x000ea20000000000 */
[----:B0-----:R-:W0:Y:S01]  /*47d0*/  S2R R6, SR_TID.X ;  /* 0x0000000000067919 */ /* 0x001e220000002100 */
        /* <DEDUP_REMOVED lines=18> */
.L_x_18381:
[----:B------:R-:W-:Y:S05]  /*4900*/  BSYNC B0 ;  /* 0x0000000000007941 */ /* 0x000fea0003800000 */
.L_x_18380:
        /* <DEDUP_REMOVED lines=29> */
.L_x_18383:
[----:B-1----:R-:W1:Y:S02]  /*4ae0*/  S2R R15, SR_TID.X ;  /* 0x00000000000f7919 */ /* 0x002e640000002100 */
.L_x_18384:
[----:B------:R-:W-:Y:S05]  /*4af0*/  BSYNC B0 ;  /* 0x0000000000007941 */ /* 0x000fea0003800000 */
.L_x_18382:
        /* <DEDUP_REMOVED lines=22> */
.L_x_18386:
        /* <DEDUP_REMOVED lines=28> */
.L_x_18385:
[----:B------:R-:W-:Y:S05]  /*4e20*/  EXIT ;  /* 0x000000000000794d */ /* 0x000fea0003800000 */
.L_x_18387:
        /* <DEDUP_REMOVED lines=13> */
.L_x_19048:


//--------------------- .text._Z25selective_scan_bwd_kernelI32Selective_Scan_bwd_kernel_traitsILi32ELi4ELb1ELb0ELb1ELb0ELb1EN3c108BFloat16ENS1_7complexIfEEEEv12SSMParamsBwd --------------------------
	.section	.text._Z25selective_scan_bwd_kernelI32Selective_Scan_bwd_kernel_traitsILi32ELi4ELb1ELb0ELb1ELb0ELb1EN3c108BFloat16ENS1_7complexIfEEEEv12SSMParamsBwd,"ax",@progbits
	.align	128
        .global         _Z25selective_scan_bwd_kernelI32Selective_Scan_bwd_kernel_traitsILi32ELi4ELb1ELb0ELb1ELb0ELb1EN3c108BFloat16ENS1_7complexIfEEEEv12SSMParamsBwd
        .type           _Z25selective_scan_bwd_kernelI32Selective_Scan_bwd_kernel_traitsILi32ELi4ELb1ELb0ELb1ELb0ELb1EN3c108BFloat16ENS1_7complexIfEEEEv12SSMParamsBwd,@function
        .size           _Z25selective_scan_bwd_kernelI32Selective_Scan_bwd_kernel_traitsILi32ELi4ELb1ELb0ELb1ELb0ELb1EN3c108BFloat16ENS1_7complexIfEEEEv12SSMParamsBwd,(.L_x_19049 - _Z25selective_scan_bwd_kernelI32Selective_Scan_bwd_kernel_traitsILi32ELi4ELb1ELb0ELb1ELb0ELb1EN3c108BFloat16ENS1_7complexIfEEEEv12SSMParamsBwd)
        .other          _Z25selective_scan_bwd_kernelI32Selective_Scan_bwd_kernel_traitsILi32ELi4ELb1ELb0ELb1ELb0ELb1EN3c108BFloat16ENS1_7complexIfEEEEv12SSMParamsBwd,@"STO_CUDA_ENTRY STV_DEFAULT"
_Z25selective_scan_bwd_kernelI32Selective_Scan_bwd_kernel_traitsILi32ELi4ELb1ELb0ELb1ELb0ELb1EN3c108BFloat16ENS1_7complexIfEEEEv12SSMParamsBwd:
.text._Z25selective_scan_bwd_kernelI32Selective_Scan_bwd_kernel_traitsILi32ELi4ELb1ELb0ELb1ELb0ELb1EN3c108BFloat16ENS1_7complexIfEEEEv12SSMParamsBwd:
        /* <DEDUP_REMOVED lines=33> */
[----:B0-----:R-:W-:-:S05]  /*0210*/  IABS R2, R103 ;  /* 0x0000006700027213 */ /* 0x001fca0000000000 */
        /* <DEDUP_REMOVED lines=19> */
[----:B------:R-:W-:Y:S01]  /*0350*/  ISETP.GE.U32.AND P0, PT, R0, R9, PT ;  /* 0x000000090000720c */ /* 0x000fe20003f06070 */
[----:B------:R-:W-:Y:S01]  /*0360*/  UIMAD UR8, UR15, UR10, URZ ;  /* 0x0000000a0f0872a4 */ /* 0x000fe2000f8e023f */
[----:B------:R-:W-:Y:S01]  /*0370*/  LOP3.LUT R0, R103, R8, RZ, 0x3c, !PT ;  /* 0x0000000867007212 */ /* 0x000fe200078e3cff */
        /* <DEDUP_REMOVED lines=20> */
[C---:B---3--:R-:W-:Y:S01]  /*04c0*/  IMAD R2, R104.reuse, R10, RZ ;  /* 0x0000000a68027224 */ /* 0x048fe200078e02ff */
[----:B------:R-:W-:Y:S01]  /*04d0*/  UIADD3 UR5, UR5, UR9, URZ ;  /* 0x0000000905057290 */ /* 0x000fe2000fffe03f */
[----:B-1----:R-:W-:Y:S01]  /*04e0*/  IMAD R4, R104, R12, RZ ;  /* 0x0000000c68047224 */ /* 0x002fe200078e02ff */
        /* <DEDUP_REMOVED lines=8> */
[C---:B------:R-:W-:Y:S02]  /*0570*/  IADD3 R87, P1, R7.reuse, R2, RZ ;  /* 0x0000000207577210 */ /* 0x040fe40007f3e0ff */
[----:B------:R-:W-:Y:S01]  /*0580*/  IADD3 R7, P2, R7, R4, RZ ;  /* 0x0000000407077210 */ /* 0x000fe20007f5e0ff */
[----:B------:R-:W-:Y:S01]  /*0590*/  UIMAD UR6, UR15, UR8, URZ ;  /* 0x000000080f0672a4 */ /* 0x000fe2000f8e023f */
[C---:B------:R-:W-:Y:S01]  /*05a0*/  IADD3.X R6, R9.reuse, R3, R6, P1, !PT ;  /* 0x0000000309067210 */ /* 0x040fe20000ffe406 */
[----:B------:R-:W1:Y:S01]  /*05b0*/  @P0 LDC R11, c[0x0][0x21c] ;  /* 0x00008700ff0b0b82 */ /* 0x000e620000000800 */
[----:B------:R-:W-:Y:S02]  /*05c0*/  IADD3.X R4, R9, R5, R8, P2, !PT ;  /* 0x0000000509047210 */ /* 0x000fe400017fe408 */
[----:B----4-:R-:W-:Y:S01]  /*05d0*/  ISETP.NE.U32.AND P1, PT, R18, RZ, PT ;  /* 0x000000ff1200720c */ /* 0x010fe20003f25070 */
[----:B------:R-:W-:-:S04]  /*05e0*/  UIMAD.WIDE.U32 UR4, UR14, UR8, URZ ;  /* 0x000000080e0472a5 */ /* 0x000fc8000f8e003f */
[----:B------:R-:W2:Y:S01]  /*05f0*/  @P0 LDC R8, c[0x0][0x214] ;  /* 0x00008500ff080b82 */ /* 0x000ea20000000800 */
[----:B------:R-:W-:Y:S01]  /*0600*/  SHF.R.S32.HI R97, RZ, 0x1f, R99 ;  /* 0x0000001fff617819 */ /* 0x000fe20000011463 */
[----:B------:R-:W-:Y:S01]  /*0610*/  UIMAD UR6, UR14, UR9, UR6 ;  /* 0x000000090e0672a4 */ /* 0x000fe2000f8e0206 */
[----:B------:R-:W-:Y:S02]  /*0620*/  ISETP.NE.AND.EX P1, PT, R19, RZ, PT, P1 ;  /* 0x000000ff1300720c */ /* 0x000fe40003f25310 */
[----:B------:R-:W-:Y:S01]  /*0630*/  ISETP.NE.U32.AND P2, PT, R20, RZ, PT ;  /* 0x000000ff1400720c */ /* 0x000fe20003f45070 */
[----:B------:R-:W-:Y:S01]  /*0640*/  UIADD3 UR5, UR5, UR6, URZ ;  /* 0x0000000605057290 */ /* 0x000fe2000fffe03f */
[----:B------:R-:W-:Y:S01]  /*0650*/  IMAD R2, R97, R14, RZ ;  /* 0x0000000e61027224 */ /* 0x000fe200078e02ff */
[----:B------:R-:W3:Y:S01]  /*0660*/  @P0 LDC.64 R12, c[0x0][0x310] ;  /* 0x0000c400ff0c0b82 */ /* 0x000ee20000000a00 */
[----:B------:R-:W-:Y:S02]  /*0670*/  ISETP.NE.AND.EX P2, PT, R21, RZ, PT, P2 ;  /* 0x000000ff1500720c */ /* 0x000fe40003f45320 */
[----:B------:R-:W-:Y:S01]  /*0680*/  CS2R R16, SRZ ;  /* 0x0000000000107805 */ /* 0x000fe2000001ff00 */
[----:B------:R-:W-:Y:S01]  /*0690*/  IMAD R9, R99, R15, R2 ;  /* 0x0000000f63097224 */ /* 0x000fe200078e0202 */
[----:B0-----:R-:W-:Y:S01]  /*06a0*/  LEA R90, P5, R89, R90, 0x1 ;  /* 0x0000005a595a7211 */ /* 0x001fe200078a08ff */
[----:B------:R-:W-:Y:S01]  /*06b0*/  IMAD.WIDE.U32 R2, R99, R14, UR4 ;  /* 0x0000000463027e25 */ /* 0x000fe2000f8e000e */
[----:B------:R-:W-:-:S02]  /*06c0*/  CS2R R14, SRZ ;  /* 0x00000000000e7805 */ /* 0x000fc4000001ff00 */
[----:B------:R-:W-:Y:S01]  /*06d0*/  LEA R5, R23, 0xffffff00, 0x8 ;  /* 0xffffff0017057811 */ /* 0x000fe200078e40ff */
[----:B------:R-:W-:Y:S01]  /*06e0*/  ULDC.64 UR8, c[0x0][0x368] ;  /* 0x0000da0000087ab9 */ /* 0x000fe20000000a00 */
[----:B------:R-:W-:Y:S02]  /*06f0*/  @P1 LEA R14, P3, R103, R18, 0x2 ;  /* 0x00000012670e1211 */ /* 0x000fe400078610ff */
[----:B------:R-:W-:Y:S02]  /*0700*/  LEA.HI.X R89, R89, R91, R0, 0x1, P5 ;  /* 0x0000005b59597211 */ /* 0x000fe400028f0c00 */
[C-C-:B------:R-:W-:Y:S02]  /*0710*/  @P1 LEA.HI.X R15, R103.reuse, R19, R104.reuse, 0x2, P3 ;  /* 0x00000013670f1211 */ /* 0x140fe400018f1468 */
[----:B------:R-:W-:Y:S02]  /*0720*/  @P2 LEA R16, P4, R103, R20, 0x2 ;  /* 0x0000001467102211 */ /* 0x000fe400078810ff */
[----:B------:R-:W-:Y:S01]  /*0730*/  ISETP.GE.AND P1, PT, R23, 0x1, PT ;  /* 0x000000011700780c */ /* 0x000fe20003f26270 */
[----:B--2---:R-:W-:Y:S01]  /*0740*/  @P0 IMAD R0, R8, UR14, R103 ;  /* 0x0000000e08000c24 */ /* 0x004fe2000f8e0267 */
[----:B------:R-:W-:Y:S01]  /*0750*/  @P2 LEA.HI.X R17, R103, R21, R104, 0x2, P4 ;  /* 0x0000001567112211 */ /* 0x000fe200020f1468 */
[----:B------:R-:W-:Y:S01]  /*0760*/  USHF.R.U32.HI UR4, URZ, 0x1, UR9 ;  /* 0x000000013f047899 */ /* 0x000fe20008011609 */
[----:B------:R-:W-:Y:S01]  /*0770*/  LEA R88, P2, R87, R24, 0x1 ;  /* 0x0000001857587211 */ /* 0x000fe200078408ff */
[----:B------:R-:W-:Y:S01]  /*0780*/  @P0 IMAD R0, R0, R23, RZ ;  /* 0x0000001700000224 */ /* 0x000fe200078e02ff */
[----:B------:R-:W-:Y:S01]  /*0790*/  IADD3 R83, P6, R5, R2, RZ ;  /* 0x0000000205537210 */ /* 0x000fe20007fde0ff */
[----:B------:R-:W-:Y:S01]  /*07a0*/  USHF.R.U64 UR8, UR8, 0x1, UR9 ;  /* 0x0000000108087899 */ /* 0x000fe20008001209 */
[----:B------:R-:W-:Y:S01]  /*07b0*/  IADD3 R2, R3, R9, RZ ;  /* 0x0000000903027210 */ /* 0x000fe20007ffe0ff */
[----:B------:R-:W-:Y:S01]  /*07c0*/  UIMAD UR4, UR4, UR14, URZ ;  /* 0x0000000e040472a4 */ /* 0x000fe2000f8e023f */
[----:B------:R-:W-:Y:S01]  /*07d0*/  LEA.HI.X R87, R87, R25, R6, 0x1, P2 ;  /* 0x0000001957577211 */ /* 0x000fe200010f0c06 */
[----:B-1----:R-:W-:Y:S01]  /*07e0*/  @P0 IMAD R3, R0, R11, RZ ;  /* 0x0000000b00030224 */ /* 0x002fe200078e02ff */
[----:B------:R-:W-:Y:S01]  /*07f0*/  LEA R86, P2, R7, R84, 0x1 ;  /* 0x0000005407567211 */ /* 0x000fe200078408ff */
[----:B------:R-:W-:Y:S01]  /*0800*/  UIMAD UR4, UR15, UR8, UR4 ;  /* 0x000000080f0472a4 */ /* 0x000fe2000f8e0204 */
[----:B------:R-:W-:-:S02]  /*0810*/  LEA.HI.X.SX32 R2, R5, R2, 0x1, P6 ;  /* 0x0000000205027211 */ /* 0x000fc400030f0eff */
[----:B------:R-:W-:Y:S01]  /*0820*/  LEA R84, P3, R83, R26, 0x1 ;  /* 0x0000001a53547211 */ /* 0x000fe200078608ff */
[----:B------:R-:W-:Y:S01]  /*0830*/  HFMA2.MMA R98, -RZ, RZ, 0, 0 ;  /* 0x00000000ff627435 */ /* 0x000fe200000001ff */
[----:B---3--:R-:W-:Y:S01]  /*0840*/  @P0 IMAD.WIDE R12, R3, 0x10, R12 ;  /* 0x00000010030c0825 */ /* 0x008fe200078e020c */
[----:B------:R-:W-:Y:S02]  /*0850*/  LEA.HI.X R85, R7, R85, R4, 0x1, P2 ;  /* 0x0000005507557211 */ /* 0x000fe400010f0c04 */
[----:B------:R-:W-:Y:S02]  /*0860*/  @!P0 CS2R R12, SRZ ;  /* 0x00000000000c8805 */ /* 0x000fe4000001ff00 */
[----:B------:R-:W-:Y:S01]  /*0870*/  LEA.HI.X R83, R83, R27, R2, 0x1, P3 ;  /* 0x0000001b53537211 */ /* 0x000fe200018f0c02 */
[----:B------:R-:W-:Y:S06]  /*0880*/  @!P1 BRA `(.L_x_18388) ;  /* 0x0000004800089947 */ /* 0x000fec0003800000 */
[----:B------:R-:W0:Y:S01]  /*0890*/  S2R R96, SR_TID.X ;  /* 0x0000000000607919 */ /* 0x000e220000002100 */
[----:B------:R-:W1:Y:S01]  /*08a0*/  S2UR UR5, SR_CgaCtaId ;  /* 0x00000000000579c3 */ /* 0x000e620000008800 */
[----:B------:R-:W-:Y:S01]  /*08b0*/  UIMAD.WIDE.U32 UR8, UR8, UR14, URZ ;  /* 0x0000000e080872a5 */ /* 0x000fe2000f8e003f */
[----:B------:R-:W-:Y:S01]  /*08c0*/  MOV R98, RZ ;  /* 0x000000ff00627202 */ /* 0x000fe20000000f00 */
[----:B------:R-:W2:Y:S01]  /*08d0*/  S2R R81, SR_LANEID ;  /* 0x0000000000517919 */ /* 0x000ea20000000000 */
[----:B------:R-:W-:Y:S01]  /*08e0*/  MOV R100, RZ ;  /* 0x000000ff00647202 */ /* 0x000fe20000000f00 */
[----:B------:R-:W-:-:S03]  /*08f0*/  UIADD3 UR11, UR9, UR4, URZ ;  /* 0x00000004090b7290 */ /* 0x000fc6000fffe03f */
[----:B------:R-:W3:Y:S01]  /*0900*/  LDC.64 R2, c[0x0][0x370] ;  /* 0x0000dc00ff027b82 */ /* 0x000ee20000000a00 */
[----:B------:R-:W-:Y:S01]  /*0910*/  UMOV UR4, 0x400 ;  /* 0x0000040000047882 */ /* 0x000fe20000000000 */
[----:B------:R-:W-:-:S06]  /*0920*/  UMOV UR10, UR8 ;  /* 0x00000008000a7c82 */ /* 0x000fcc0008000000 */
[----:B------:R-:W4:Y:S01]  /*0930*/  LDC.64 R6, c[0x0][0x3d0] ;  /* 0x0000f400ff067b82 */ /* 0x000f220000000a00 */
[----:B-1----:R-:W-:-:S06]  /*0940*/  ULEA UR4, UR5, UR4, 0x18 ;  /* 0x0000000405047291 */ /* 0x002fcc000f8ec03f */
[----:B------:R-:W-:Y:S01]  /*0950*/  MOV R95, UR4 ;  /* 0x00000004005f7c02 */ /* 0x000fe20008000f00 */
[----:B------:R-:W-:Y:S01]  /*0960*/  ULDC UR4, c[0x0][0x224] ;  /* 0x0000890000047ab9 */ /* 0x000fe20000000800 */
[-C--:B---3--:R-:W-:Y:S01]  /*0970*/  IMAD R0, R97, R2.reuse, RZ ;  /* 0x0000000261007224 */ /* 0x088fe200078e02ff */
[C---:B0-----:R-:W-:Y:S02]  /*0980*/  LOP3.LUT R93, R96.reuse, 0xffffffe0, RZ, 0xc0, !PT ;  /* 0xffffffe0605d7812 */ /* 0x041fe400078ec0ff */
[----:B------:R-:W-:Y:S01]  /*0990*/  IADD3 R92, R95, 0x210, RZ ;  /* 0x000002105f5c7810 */ /* 0x000fe20007ffe0ff */
[C---:B------:R-:W-:Y:S01]  /*09a0*/  IMAD R91, R99.reuse, R3, R0 ;  /* 0x00000003635b7224 */ /* 0x040fe200078e0200 */
[C---:B------:R-:W-:Y:S01]  /*09b0*/  SHF.L.U32 R0, R96.reuse, 0x3, RZ ;  /* 0x0000000360007819 */ /* 0x040fe200000006ff */
[----:B------:R-:W-:Y:S01]  /*09c0*/  IMAD.WIDE.U32 R2, R99, R2, UR10 ;  /* 0x0000000a63027e25 */ /* 0x000fe2000f8e0002 */
[----:B------:R-:W-:Y:S02]  /*09d0*/  IADD3 R9, R96, 0x80, RZ ;  /* 0x0000008060097810 */ /* 0x000fe40007ffe0ff */
[----:B------:R-:W-:-:S02]  /*09e0*/  LEA.HI.SX32 R5, R0, R0, 0x1b ;  /* 0x0000000000057211 */ /* 0x000fc400078fdaff */
[----:B------:R-:W-:Y:S02]  /*09f0*/  LOP3.LUT R0, R93, 0x1f, R96, 0xf8, !PT ;  /* 0x0000001f5d007812 */ /* 0x000fe400078ef860 */
[----:B------:R-:W-:Y:S02]  /*0a00*/  LEA R92, R5, R92, 0x2 ;  /* 0x0000005c055c7211 */ /* 0x000fe400078e10ff */
[----:B------:R-:W-:Y:S02]  /*0a10*/  IADD3 R91, R3, R91, RZ ;  /* 0x0000005b035b7210 */ /* 0x000fe40007ffe0ff */
[----:B----4-:R-:W-:Y:S02]  /*0a20*/  LEA R94, P0, R2, R6, 0x3 ;  /* 0x00000006025e7211 */ /* 0x010fe400078018ff */
[----:B------:R-:W-:Y:S02]  /*0a30*/  IADD3 R5, R96, 0x40, RZ ;  /* 0x0000004060057810 */ /* 0x000fe40007ffe0ff */
[----:B------:R-:W-:-:S02]  /*0a40*/  IADD3 R93, R93, R0, RZ ;  /* 0x000000005d5d7210 */ /* 0x000fc40007ffe0ff */
[----:B------:R-:W-:Y:S02]  /*0a50*/  LEA.HI.X R91, R2, R7, R91, 0x3, P0 ;  /* 0x00000007025b7211 */ /* 0x000fe400000f1c5b */
[----:B------:R-:W-:Y:S02]  /*0a60*/  LEA.HI.SX32 R0, R5, R96, 0x1b ;  /* 0x0000006005007211 */ /* 0x000fe400078fdaff */
[C---:B------:R-:W-:Y:S02]  /*0a70*/  IADD3 R3, R96.reuse, 0x20, RZ ;  /* 0x0000002060037810 */ /* 0x040fe40007ffe0ff */
[C---:B------:R-:W-:Y:S02]  /*0a80*/  IADD3 R7, R96.reuse, 0x60, RZ ;  /* 0x0000006060077810 */ /* 0x040fe40007ffe0ff */
[C---:B------:R-:W-:Y:S02]  /*0a90*/  IADD3 R11, R96.reuse, 0xa0, RZ ;  /* 0x000000a0600b7810 */ /* 0x040fe40007ffe0ff */
[----:B------:R-:W-:-:S02]  /*0aa0*/  IADD3 R19, R96, 0xc0, RZ ;  /* 0x000000c060137810 */ /* 0x000fc40007ffe0ff */
[----:B------:R-:W-:Y:S02]  /*0ab0*/  IADD3 R21, R96, 0xe0, RZ ;  /* 0x000000e060157810 */ /* 0x000fe40007ffe0ff */
[----:B------:R-:W-:Y:S02]  /*0ac0*/  LEA R79, R0, R95, 0x2 ;  /* 0x0000005f004f7211 */ /* 0x000fe400078e10ff */
[-C--:B------:R-:W-:Y:S02]  /*0ad0*/  LEA.HI.SX32 R80, R3, R96.reuse, 0x1b ;  /* 0x0000006003507211 */ /* 0x080fe400078fdaff */
[-C--:B------:R-:W-:Y:S02]  /*0ae0*/  LEA.HI.SX32 R78, R7, R96.reuse, 0x1b ;  /* 0x00000060074e7211 */ /* 0x080fe400078fdaff */
[-C--:B------:R-:W-:Y:S02]  /*0af0*/  LEA.HI.SX32 R2, R9, R96.reuse, 0x1b ;  /* 0x0000006009027211 */ /* 0x080fe400078fdaff */
[----:B------:R-:W-:-:S02]  /*0b00*/  LEA.HI.SX32 R76, R11, R96, 0x1b ;  /* 0x000000600b4c7211 */ /* 0x000fc400078fdaff */
[-C--:B------:R-:W-:Y:S02]  /*0b10*/  LEA.HI.SX32 R4, R19, R96.reuse, 0x1b ;  /* 0x0000006013047211 */ /* 0x080fe400078fdaff */
[----:B------:R-:W-:Y:S02]  /*0b20*/  LEA.HI.SX32 R74, R21, R96, 0x1b ;  /* 0x00000060154a7211 */ /* 0x000fe400078fdaff */
[----:B------:R-:W-:Y:S02]  /*0b30*/  SHF.R.S32.HI R0, RZ, 0x1f, R93 ;  /* 0x0000001fff007819 */ /* 0x000fe4000001145d */
[----:B------:R-:W-:Y:S02]  /*0b40*/  LOP3.LUT R112, R96, 0x1f, RZ, 0xc0, !PT ;  /* 0x0000001f60707812 */ /* 0x000fe400078ec0ff */
        /* <DEDUP_REMOVED lines=9> */
.L_x_18422:
[----:B------:R-:W-:Y:S01]  /*0be0*/  BAR.SYNC.DEFER_BLOCKING 0x0 ;  /* 0x0000000000007b1d */ /* 0x000fe20000010000 */
[----:B0-----:R-:W-:Y:S02]  /*0bf0*/  MOV R2, R90 ;  /* 0x0000005a00027202 */ /* 0x001fe40000000f00 */
[----:B------:R-:W-:Y:S02]  /*0c00*/  MOV R3, R89 ;  /* 0x0000005900037202 */ /* 0x000fe40000000f00 */
[----:B------:R-:W-:-:S03]  /*0c10*/  LEA R72, R81, R95, 0x3 ;  /* 0x0000005f51487211 */ /* 0x000fc600078e18ff */
[----:B------:R-:W0:Y:S01]  /*0c20*/  LDC.64 R10, c[0x0][0x2a0] ;  /* 0x0000a800ff0a7b82 */ /* 0x000e220000000a00 */
[----:B------:R-:W-:Y:S01]  /*0c30*/  LEA R20, R82, 0xffffff80, 0x7 ;  /* 0xffffff8052147811 */ /* 0x000fe200078e38ff */
[----:B------:R-:W-:Y:S01]  /*0c40*/  IMAD.WIDE R2, R96, 0x8, R2 ;  /* 0x0000000860027825 */ /* 0x000fe200078e0202 */
[----:B------:R-:W-:-:S05]  /*0c50*/  ULDC.64 UR6, c[0x0][0x2a8] ;  /* 0x0000aa0000067ab9 */ /* 0x000fca0000000a00 */
[----:B------:R-:W1:Y:S08]  /*0c60*/  LDC.64 R22, c[0x0][0x318] ;  /* 0x0000c600ff167b82 */ /* 0x000e700000000a00 */
[----:B------:R-:W2:Y:S01]  /*0c70*/  LDC.64 R24, c[0x0][0x2b0] ;  /* 0x0000ac00ff187b82 */ /* 0x000ea20000000a00 */
[----:B------:R3:W4:Y:S07]  /*0c80*/  LDG.E.64 R4, desc[UR12][R2.64] ;  /* 0x0000000c02047981 */ /* 0x00072e000c1e1b00 */
[----:B------:R-:W2:Y:S01]  /*0c90*/  LDC.64 R26, c[0x0][0x308] ;  /* 0x0000c200ff1a7b82 */ /* 0x000ea20000000a00 */
[----:B---3--:R-:W-:-:S02]  /*0ca0*/  MOV R2, R88 ;  /* 0x0000005800027202 */ /* 0x008fc40000000f00 */
[----:B------:R-:W-:-:S05]  /*0cb0*/  MOV R3, R87 ;  /* 0x0000005700037202 */ /* 0x000fca0000000f00 */
[----:B------:R-:W3:Y:S01]  /*0cc0*/  LDC.64 R34, c[0x0][0x398] ;  /* 0x0000e600ff227b82 */ /* 0x000ee20000000a00 */
[----:B------:R-:W-:-:S07]  /*0cd0*/  IMAD.WIDE R6, R96, 0x8, R2 ;  /* 0x0000000860067825 */ /* 0x000fce00078e0202 */
[----:B------:R-:W3:Y:S01]  /*0ce0*/  LDC.64 R36, c[0x0][0x3e8] ;  /* 0x0000fa00ff247b82 */ /* 0x000ee20000000a00 */
[----:B----4-:R4:W-:Y:S01]  /*0cf0*/  STS.64 [R72], R4 ;  /* 0x0000000448007388 */ /* 0x0109e20000000a00 */
[----:B------:R-:W-:-:S03]  /*0d00*/  NOP ;  /* 0x0000000000007918 */ /* 0x000fc60000000000 */
[----:B------:R-:W-:Y:S03]  /*0d10*/  LDS.64 R18, [R72] ;  /* 0x0000000048127984 */ /* 0x000fe60000000a00 */
[----:B------:R-:W-:Y:S06]  /*0d20*/  BAR.SYNC.DEFER_BLOCKING 0x0 ;  /* 0x0000000000007b1d */ /* 0x000fec0000010000 */
[----:B------:R-:W2:Y:S01]  /*0d30*/  LDG.E.64 R6, desc[UR12][R6.64] ;  /* 0x0000000c06067981 */ /* 0x000ea2000c1e1b00 */
[----:B------:R-:W-:-:S02]  /*0d40*/  MOV R2, R86 ;  /* 0x0000005600027202 */ /* 0x000fc40000000f00 */
[----:B------:R-:W-:-:S03]  /*0d50*/  MOV R3, R85 ;  /* 0x0000005500037202 */ /* 0x000fc60000000f00 */
[----:B------:R-:W-:Y:S01]  /*0d60*/  IMAD.WIDE R8, R96, 0x8, R2 ;  /* 0x0000000860087825 */ /* 0x000fe200078e0202 */
[----:B--2---:R2:W-:Y:S01]  /*0d70*/  STS.64 [R72], R6 ;  /* 0x0000000648007388 */ /* 0x0045e20000000a00 */
[----:B------:R-:W-:-:S03]  /*0d80*/  NOP ;  /* 0x0000000000007918 */ /* 0x000fc60000000000 */
[----:B------:R-:W-:Y:S01]  /*0d90*/  LDS.64 R2, [R72] ;  /* 0x0000000048027984 */ /* 0x000fe20000000a00 */
[----:B------:R-:W-:Y:S06]  /*0da0*/  BAR.SYNC.DEFER_BLOCKING 0x0 ;  /* 0x0000000000007b1d */ /* 0x000fec0000010000 */
[----:B------:R-:W3:Y:S01]  /*0db0*/  LDG.E.64 R8, desc[UR12][R8.64] ;  /* 0x0000000c08087981 */ /* 0x000ee2000c1e1b00 */
[----:B------:R-:W-:Y:S01]  /*0dc0*/  SHF.R.S32.HI R21, RZ, 0x1f, R20 ;  /* 0x0000001fff157819 */ /* 0x000fe20000011414 */
[----:B0-----:R-:W-:-:S04]  /*0dd0*/  IMAD R0, R10, UR15, RZ ;  /* 0x0000000f0a007c24 */ /* 0x001fc8000f8e02ff */
[----:B------:R-:W-:Y:S02]  /*0de0*/  IMAD R11, R11, UR14, R0 ;  /* 0x0000000e0b0b7c24 */ /* 0x000fe4000f8e0200 */
[----:B----4-:R-:W-:-:S04]  /*0df0*/  IMAD.WIDE.U32 R4, R10, UR14, R20 ;  /* 0x0000000e0a047c25 */ /* 0x010fc8000f8e0014 */
[----:B------:R-:W-:Y:S01]  /*0e00*/  IMAD R0, R104, UR6, RZ ;  /* 0x0000000668007c24 */ /* 0x000fe2000f8e02ff */
[----:B------:R-:W-:-:S03]  /*0e10*/  IADD3 R5, R5, R11, RZ ;  /* 0x0000000b05057210 */ /* 0x000fc60007ffe0ff */
[C---:B--2---:R-:W-:Y:S02]  /*0e20*/  IMAD R7, R103.reuse, UR7, R0 ;  /* 0x0000000767077c24 */ /* 0x044fe4000f8e0200 */
[----:B------:R-:W-:Y:S01]  /*0e30*/  IMAD.WIDE.U32 R4, R103, UR6, R4 ;  /* 0x0000000667047c25 */ /* 0x000fe2000f8e0004 */
[----:B------:R-:W-:-:S04]  /*0e40*/  ULDC.64 UR6, c[0x0][0x2b8] ;  /* 0x0000ae0000067ab9 */ /* 0x000fc80000000a00 */
[----:B------:R-:W-:Y:S02]  /*0e50*/  IADD3 R0, R5, R7, RZ ;  /* 0x0000000705007210 */ /* 0x000fe40007ffe0ff */
[----:B-1----:R-:W-:-:S04]  /*0e60*/  LEA R6, P0, R4, R22, 0x1 ;  /* 0x0000001604067211 */ /* 0x002fc800078008ff */
[----:B------:R-:W-:-:S03]  /*0e70*/  LEA.HI.X R7, R4, R23, R0, 0x1, P0 ;  /* 0x0000001704077211 */ /* 0x000fc600000f0c00 */
[----:B------:R-:W-:Y:S01]  /*0e80*/  IMAD.WIDE R6, R96, 0x8, R6 ;  /* 0x0000000860067825 */ /* 0x000fe200078e0206 */
[----:B---3--:R0:W-:Y:S01]  /*0e90*/  STS.64 [R72], R8 ;  /* 0x0000000848007388 */ /* 0x0081e20000000a00 */
[----:B------:R-:W-:-:S03]  /*0ea0*/  NOP ;  /* 0x0000000000007918 */ /* 0x000fc60000000000 */
[----:B------:R-:W1:Y:S01]  /*0eb0*/  LDS.64 R4, [R72] ;  /* 0x0000000048047984 */ /* 0x000e620000000a00 */
[----:B------:R-:W-:Y:S06]  /*0ec0*/  BAR.SYNC.DEFER_BLOCKING 0x0 ;  /* 0x0000000000007b1d */ /* 0x000fec0000010000 */
[----:B------:R2:W3:Y:S01]  /*0ed0*/  LDG.E.64 R10, desc[UR12][R6.64] ;  /* 0x0000000c060a7981 */ /* 0x0004e2000c1e1b00 */
[C---:B------:R-:W-:Y:S02]  /*0ee0*/  IMAD R0, R24.reuse, UR15, RZ ;  /* 0x0000000f18007c24 */ /* 0x040fe4000f8e02ff */
[----:B------:R-:W-:-:S04]  /*0ef0*/  IMAD.WIDE.U32 R22, R24, UR14, R20 ;  /* 0x0000000e18167c25 */ /* 0x000fc8000f8e0014 */
[----:B------:R-:W-:Y:S02]  /*0f00*/  IMAD R25, R25, UR14, R0 ;  /* 0x0000000e19197c24 */ /* 0x000fe4000f8e0200 */
[----:B------:R-:W-:-:S03]  /*0f10*/  IMAD R0, R104, UR6, RZ ;  /* 0x0000000668007c24 */ /* 0x000fc6000f8e02ff */
[----:B------:R-:W-:Y:S01]  /*0f20*/  IADD3 R23, R23, R25, RZ ;  /* 0x0000001917177210 */ /* 0x000fe20007ffe0ff */
[C---:B0-----:R-:W-:Y:S02]  /*0f30*/  IMAD R9, R103.reuse, UR7, R0 ;  /* 0x0000000767097c24 */ /* 0x041fe4000f8e0200 */
[----:B--2---:R-:W-:Y:S01]  /*0f40*/  IMAD.WIDE.U32 R6, R103, UR6, R22 ;  /* 0x0000000667067c25 */ /* 0x004fe2000f8e0016 */
[----:B-1----:R-:W-:Y:S01]  /*0f50*/  SHF.L.U32 R69, R5, 0x10, RZ ;  /* 0x0000001005457819 */ /* 0x002fe200000006ff */
[----:B------:R-:W-:-:S03]  /*0f60*/  ULDC.64 UR6, c[0x0][0x3a0] ;  /* 0x0000e80000067ab9 */ /* 0x000fc60000000a00 */
[----:B------:R-:W-:Y:S02]  /*0f70*/  IADD3 R0, R7, R9, RZ ;  /* 0x0000000907007210 */ /* 0x000fe40007ffe0ff */
[----:B------:R-:W-:-:S04]  /*0f80*/  LEA R8, P0, R6, R26, 0x1 ;  /* 0x0000001a06087211 */ /* 0x000fc800078008ff */
[----:B------:R-:W-:-:S03]  /*0f90*/  LEA.HI.X R9, R6, R27, R0, 0x1, P0 ;  /* 0x0000001b06097211 */ /* 0x000fc600000f0c00 */
[----:B------:R-:W-:Y:S01]  /*0fa0*/  IMAD.WIDE R8, R96, 0x8, R8 ;  /* 0x0000000860087825 */ /* 0x000fe200078e0208 */
[----:B---3--:R-:W-:Y:S01]  /*0fb0*/  STS.64 [R72], R10 ;  /* 0x0000000a48007388 */ /* 0x008fe20000000a00 */
[----:B------:R-:W-:-:S03]  /*0fc0*/  NOP ;  /* 0x0000000000007918 */ /* 0x000fc60000000000 */
[----:B------:R-:W0:Y:S01]  /*0fd0*/  LDS.64 R26, [R72] ;  /* 0x00000000481a7984 */ /* 0x000e220000000a00 */
[----:B------:R-:W-:Y:S06]  /*0fe0*/  BAR.SYNC.DEFER_BLOCKING 0x0 ;  /* 0x0000000000007b1d */ /* 0x000fec0000010000 */
[----:B------:R-:W2:Y:S01]  /*0ff0*/  LDG.E.64 R8, desc[UR12][R8.64] ;  /* 0x0000000c08087981 */ /* 0x000ea2000c1e1b00 */
[--C-:B------:R-:W-:Y:S02]  /*1000*/  SHF.R.U32.HI R68, RZ, 0x10, R5.reuse ;  /* 0x00000010ff447819 */ /* 0x100fe40000011605 */
[----:B------:R-:W-:-:S02]  /*1010*/  SHF.R.U64 R70, R4, 0x10, R5 ;  /* 0x0000001004467819 */ /* 0x000fc40000001205 */
[----:B------:R-:W-:Y:S02]  /*1020*/  SHF.L.U32 R68, R68, 0x10, RZ ;  /* 0x0000001044447819 */ /* 0x000fe400000006ff */
[----:B------:R-:W-:Y:S02]  /*1030*/  SHF.L.U32 R70, R70, 0x10, RZ ;  /* 0x0000001046467819 */ /* 0x000fe400000006ff */
[----:B------:R-:W-:Y:S02]  /*1040*/  SHF.L.U32 R71, R4, 0x10, RZ ;  /* 0x0000001004477819 */ /* 0x000fe400000006ff */
[----:B0-----:R-:W-:Y:S02]  /*1050*/  SHF.L.U32 R25, R27, 0x10, RZ ;  /* 0x000000101b197819 */ /* 0x001fe400000006ff */
[--C-:B------:R-:W-:Y:S02]  /*1060*/  SHF.R.U32.HI R28, RZ, 0x10, R27.reuse ;  /* 0x00000010ff1c7819 */ /* 0x100fe4000001161b */
[----:B------:R-:W-:Y:S01]  /*1070*/  SHF.R.U64 R22, R26, 0x10, R27 ;  /* 0x000000101a167819 */ /* 0x000fe2000000121b */
[----:B------:R-:W-:Y:S01]  /*1080*/  FMUL.FTZ R23, R25, -1.4426950216293334961 ;  /* 0xbfb8aa3b19177820 */ /* 0x000fe20000410000 */
[----:B------:R-:W-:-:S02]  /*1090*/  SHF.L.U32 R28, R28, 0x10, RZ ;  /* 0x000000101c1c7819 */ /* 0x000fc400000006ff */
[----:B------:R-:W-:Y:S02]  /*10a0*/  SHF.L.U32 R22, R22, 0x10, RZ ;  /* 0x0000001016167819 */ /* 0x000fe400000006ff */
[----:B------:R-:W-:Y:S01]  /*10b0*/  SHF.L.U32 R0, R26, 0x10, RZ ;  /* 0x000000101a007819 */ /* 0x000fe200000006ff */
[----:B------:R-:W0:Y:S01]  /*10c0*/  MUFU.EX2 R23, R23 ;  /* 0x0000001700177308 */ /* 0x000e220000000800 */
[----:B------:R-:W-:-:S07]  /*10d0*/  FMUL.FTZ R10, R28, -1.4426950216293334961 ;  /* 0xbfb8aa3b1c0a7820 */ /* 0x000fce0000410000 */
[----:B------:R-:W1:Y:S01]  /*10e0*/  MUFU.EX2 R10, R10 ;  /* 0x0000000a000a7308 */ /* 0x000e620000000800 */
[----:B0-----:R-:W-:-:S07]  /*10f0*/  FADD.FTZ R11, R23, 1 ;  /* 0x3f800000170b7421 */ /* 0x001fce0000010000 */
[----:B------:R-:W0:Y:S01]  /*1100*/  MUFU.RCP R26, R11 ;  /* 0x0000000b001a7308 */ /* 0x000e220000001000 */
[----:B-1----:R-:W-:-:S07]  /*1110*/  FADD.FTZ R29, R10, 1 ;  /* 0x3f8000000a1d7421 */ /* 0x002fce0000010000 */
[----:B------:R-:W1:Y:S01]  /*1120*/  MUFU.RCP R29, R29 ;  /* 0x0000001d001d7308 */ /* 0x000e620000001000 */
[----:B0-----:R-:W-:-:S04]  /*1130*/  FADD.FTZ R24, -R26, 1 ;  /* 0x3f8000001a187421 */ /* 0x001fc80000010100 */
[----:B------:R-:W-:Y:S01]  /*1140*/  FFMA.FTZ R24, R25, R24, 1 ;  /* 0x3f80000019187423 */ /* 0x000fe20000010018 */
[----:B-1----:R-:W-:-:S04]  /*1150*/  FADD.FTZ R5, -R29, 1 ;  /* 0x3f8000001d057421 */ /* 0x002fc80000010100 */
[----:B------:R-:W-:Y:S01]  /*1160*/  FFMA.FTZ R5, R28, R5, 1 ;  /* 0x3f8000001c057423 */ /* 0x000fe20000010005 */
[----:B--2---:R0:W-:Y:S01]  /*1170*/  STS.64 [R72], R8 ;  /* 0x0000000848007388 */ /* 0x0041e20000000a00 */
[----:B------:R-:W-:-:S03]  /*1180*/  NOP ;  /* 0x0000000000007918 */ /* 0x000fc60000000000 */
[----:B------:R-:W1:Y:S01]  /*1190*/  LDS.64 R6, [R72] ;  /* 0x0000000048067984 */ /* 0x000e620000000a00 */
[----:B0-----:R-:W-:Y:S01]  /*11a0*/  FMUL.FTZ R9, R22, -1.4426950216293334961 ;  /* 0xbfb8aa3b16097820 */ /* 0x001fe20000410000 */
[----:B------:R-:W-:-:S05]  /*11b0*/  FMUL.FTZ R8, R0, -1.4426950216293334961 ;  /* 0xbfb8aa3b00087820 */ /* 0x000fca0000410000 */
[----:B------:R-:W0:Y:S08]  /*11c0*/  MUFU.EX2 R9, R9 ;  /* 0x0000000900097308 */ /* 0x000e300000000800 */
[----:B------:R-:W2:Y:S01]  /*11d0*/  MUFU.EX2 R8, R8 ;  /* 0x0000000800087308 */ /* 0x000ea20000000800 */
[----:B0-----:R-:W-:-:S07]  /*11e0*/  FADD.FTZ R10, R9, 1 ;  /* 0x3f800000090a7421 */ /* 0x001fce0000010000 */
[----:B------:R0:W3:Y:S01]  /*11f0*/  MUFU.RCP R23, R10 ;  /* 0x0000000a00177308 */ /* 0x0000e20000001000 */
[----:B--2---:R-:W-:Y:S01]  /*1200*/  FADD.FTZ R8, R8, 1 ;  /* 0x3f80000008087421 */ /* 0x004fe20000010000 */
[----:B-1----:R-:W-:-:S06]  /*1210*/  SHF.L.U32 R27, R7, 0x10, RZ ;  /* 0x00000010071b7819 */ /* 0x002fcc00000006ff */
[----:B------:R1:W2:Y:S01]  /*1220*/  MUFU.RCP R11, R8 ;  /* 0x00000008000b7308 */ /* 0x0002a20000001000 */
[----:B------:R-:W-:Y:S01]  /*1230*/  SHF.R.U32.HI R30, RZ, 0x10, R7 ;  /* 0x00000010ff1e7819 */ /* 0x000fe20000011607 */
[----:B------:R-:W-:-:S03]  /*1240*/  FMUL.FTZ R9, R69, R27 ;  /* 0x0000001b45097220 */ /* 0x000fc60000410000 */
[----:B------:R-:W-:Y:S01]  /*1250*/  SHF.L.U32 R30, R30, 0x10, RZ ;  /* 0x000000101e1e7819 */ /* 0x000fe200000006ff */
[----:B------:R-:W-:Y:S01]  /*1260*/  FMUL.FTZ R9, R26, R9 ;  /* 0x000000091a097220 */ /* 0x000fe20000410000 */
[----:B------:R-:W-:-:S03]  /*1270*/  FMUL.FTZ R26, R25, R26 ;  /* 0x0000001a191a7220 */ /* 0x000fc60000410000 */
[----:B0-----:R-:W-:Y:S01]  /*1280*/  FMUL.FTZ R10, R68, R30 ;  /* 0x0000001e440a7220 */ /* 0x001fe20000410000 */
[----:B------:R-:W-:Y:S01]  /*1290*/  FMUL.FTZ R9, R9, R24 ;  /* 0x0000001809097220 */ /* 0x000fe20000410000 */
[----:B------:R-:W-:Y:S02]  /*12a0*/  SHF.R.U64 R24, R6, 0x10, R7 ;  /* 0x0000001006187819 */ /* 0x000fe40000001207 */
[----:B------:R-:W-:Y:S01]  /*12b0*/  FMUL.FTZ R10, R29, R10 ;  /* 0x0000000a1d0a7220 */ /* 0x000fe20000410000 */
[----:B------:R-:W-:Y:S01]  /*12c0*/  FMUL.FTZ R69, R69, R26 ;  /* 0x0000001a45457220 */ /* 0x000fe20000410000 */
[----:B------:R-:W-:Y:S01]  /*12d0*/  FMUL.FTZ R29, R28, R29 ;  /* 0x0000001d1c1d7220 */ /* 0x000fe20000410000 */
[----:B------:R-:W-:Y:S01]  /*12e0*/  SHF.L.U32 R24, R24, 0x10, RZ ;  /* 0x0000001018187819 */ /* 0x000fe200000006ff */
[----:B------:R-:W-:Y:S01]  /*12f0*/  FMUL.FTZ R31, R10, R5 ;  /* 0x000000050a1f7220 */ /* 0x000fe20000410000 */
[----:B---3--:R-:W-:Y:S01]  /*1300*/  FADD.FTZ R5, -R23, 1 ;  /* 0x3f80000017057421 */ /* 0x008fe20000010100 */
[----:B------:R-:W-:Y:S01]  /*1310*/  SHF.L.U32 R10, R6, 0x10, RZ ;  /* 0x00000010060a7819 */ /* 0x000fe200000006ff */
[----:B------:R-:W-:Y:S01]  /*1320*/  F2F.BF16.F32 R9, R9 ;  /* 0x0000000900097304 */ /* 0x000fe20000202000 */
[----:B-1----:R-:W-:Y:S01]  /*1330*/  FMUL.FTZ R8, R70, R24 ;  /* 0x0000001846087220 */ /* 0x002fe20000410000 */
[C---:B------:R-:W-:Y:S01]  /*1340*/  FFMA.FTZ R7, R22.reuse, R5, 1 ;  /* 0x3f80000016077423 */ /* 0x040fe20000010005 */
[----:B--2---:R-:W-:Y:S01]  /*1350*/  FADD.FTZ R5, -R11, 1 ;  /* 0x3f8000000b057421 */ /* 0x004fe20000010100 */
[----:B------:R-:W-:Y:S01]  /*1360*/  FMUL.FTZ R4, R71, R10 ;  /* 0x0000000a47047220 */ /* 0x000fe20000410000 */
[----:B------:R-:W-:Y:S01]  /*1370*/  FMUL.FTZ R8, R23, R8 ;  /* 0x0000000817087220 */ /* 0x000fe20000410000 */
[----:B------:R-:W-:Y:S01]  /*1380*/  FMUL.FTZ R23, R22, R23 ;  /* 0x0000001716177220 */ /* 0x000fe20000410000 */
[----:B------:R-:W-:Y:S01]  /*1390*/  FFMA.FTZ R5, R0, R5, 1 ;  /* 0x3f80000000057423 */ /* 0x000fe20000010005 */
[----:B------:R-:W-:Y:S01]  /*13a0*/  FMUL.FTZ R4, R11, R4 ;  /* 0x000000040b047220 */ /* 0x000fe20000410000 */
[----:B------:R-:W-:Y:S01]  /*13b0*/  FMUL.FTZ R7, R8, R7 ;  /* 0x0000000708077220 */ /* 0x000fe20000410000 */
[----:B------:R-:W0:Y:S01]  /*13c0*/  F2F.BF16.F32 R32, R31 ;  /* 0x0000001f00207304 */ /* 0x000e220000202000 */
[----:B------:R-:W-:Y:S01]  /*13d0*/  FMUL.FTZ R0, R0, R11 ;  /* 0x0000000b00007220 */ /* 0x000fe20000410000 */
[----:B------:R-:W-:Y:S01]  /*13e0*/  FMUL.FTZ R6, R4, R5 ;  /* 0x0000000504067220 */ /* 0x000fe20000410000 */
[----:B------:R-:W-:Y:S01]  /*13f0*/  SHF.L.U32 R11, R18, 0x10, RZ ;  /* 0x00000010120b7819 */ /* 0x000fe200000006ff */
[----:B------:R-:W-:-:S02]  /*1400*/  IMAD R22, R104, UR6, RZ ;  /* 0x0000000668167c24 */ /* 0x000fc4000f8e02ff */
[----:B------:R-:W-:Y:S01]  /*1410*/  FMUL.FTZ R71, R71, R0 ;  /* 0x0000000047477220 */ /* 0x000fe20000410000 */
[----:B------:R-:W-:Y:S01]  /*1420*/  FMUL.FTZ R70, R70, R23 ;  /* 0x0000001746467220 */ /* 0x000fe20000410000 */
[----:B------:R-:W-:Y:S01]  /*1430*/  FMUL.FTZ R68, R68, R29 ;  /* 0x0000001d44447220 */ /* 0x000fe20000410000 */
[----:B------:R-:W1:Y:S01]  /*1440*/  F2F.BF16.F32 R7, R7 ;  /* 0x0000000700077304 */ /* 0x000e620000202000 */
[----:B------:R-:W-:Y:S01]  /*1450*/  FFMA.FTZ R11, R71, R11, R100 ;  /* 0x0000000b470b7223 */ /* 0x000fe20000010064 */
[----:B------:R-:W-:-:S04]  /*1460*/  SHF.R.U32.HI R100, RZ, 0x10, R19 ;  /* 0x00000010ff647819 */ /* 0x000fc80000011613 */
[----:B------:R-:W-:Y:S02]  /*1470*/  SHF.L.U32 R100, R100, 0x10, RZ ;  /* 0x0000001064647819 */ /* 0x000fe400000006ff */
[----:B------:R2:W3:Y:S01]  /*1480*/  F2F.BF16.F32 R33, R6 ;  /* 0x0000000600217304 */ /* 0x0004e20000202000 */
[----:B0-----:R-:W-:Y:S01]  /*1490*/  PRMT R9, R9, 0x5410, R32 ;  /* 0x0000541009097816 */ /* 0x001fe20000000020 */
[----:B------:R-:W-:-:S04]  /*14a0*/  IMAD R32, R34, UR15, RZ ;  /* 0x0000000f22207c24 */ /* 0x000fc8000f8e02ff */
[----:B------:R-:W-:Y:S02]  /*14b0*/  IMAD R31, R35, UR14, R32 ;  /* 0x0000000e231f7c24 */ /* 0x000fe4000f8e0220 */
[----:B-1----:R-:W-:Y:S01]  /*14c0*/  IMAD.WIDE.U32 R4, R7, 0x10000, RZ ;  /* 0x0001000007047825 */ /* 0x002fe200078e00ff */
[----:B------:R-:W0:Y:S03]  /*14d0*/  LDC R32, c[0x0][0x21c] ;  /* 0x00008700ff207b82 */ /* 0x000e260000000800 */
[----:B--2---:R-:W-:Y:S01]  /*14e0*/  IMAD.WIDE.U32 R6, R34, UR14, R20 ;  /* 0x0000000e22067c25 */ /* 0x004fe2000f8e0014 */
[----:B------:R-:W-:Y:S02]  /*14f0*/  LOP3.LUT R9, R9, R5, RZ, 0xfc, !PT ;  /* 0x0000000509097212 */ /* 0x000fe400078efcff */
[----:B---3--:R-:W-:Y:S02]  /*1500*/  LOP3.LUT R8, R4, R33, RZ, 0xfc, !PT ;  /* 0x0000002104087212 */ /* 0x008fe400078efcff */
[----:B------:R-:W-:Y:S01]  /*1510*/  BAR.SYNC.DEFER_BLOCKING 0x0 ;  /* 0x0000000000007b1d */ /* 0x000fe20000010000 */
[----:B------:R-:W-:-:S03]  /*1520*/  IADD3 R7, R7, R31, RZ ;  /* 0x0000001f07077210 */ /* 0x000fc60007ffe0ff */
[----:B------:R-:W-:Y:S01]  /*1530*/  IMAD.WIDE.U32 R6, R103, UR6, R6 ;  /* 0x0000000667067c25 */ /* 0x000fe2000f8e0006 */
[----:B0-----:R-:W-:Y:S01]  /*1540*/  ISETP.GE.AND P1, PT, R32, 0x1, PT ;  /* 0x000000012000780c */ /* 0x001fe20003f26270 */
[----:B------:R0:W-:Y:S01]  /*1550*/  STS.64 [R72], R8 ;  /* 0x0000000848007388 */ /* 0x0001e20000000a00 */
[----:B------:R-:W-:-:S03]  /*1560*/  NOP ;  /* 0x0000000000007918 */ /* 0x000fc60000000000 */
[----:B------:R-:W1:Y:S01]  /*1570*/  LDS.64 R4, [R72] ;  /* 0x0000000048047984 */ /* 0x000e620000000a00 */
[----:B0-----:R-:W-:Y:S01]  /*1580*/  SHF.R.U64 R8, R18, 0x10, R19 ;  /* 0x0000001012087819 */ /* 0x001fe20000001213 */
[----:B------:R-:W-:Y:S01]  /*1590*/  IMAD R9, R103, UR7, R22 ;  /* 0x0000000767097c24 */ /* 0x000fe2000f8e0216 */
[----:B------:R-:W-:Y:S02]  /*15a0*/  ULDC.64 UR6, c[0x0][0x320] ;  /* 0x0000c80000067ab9 */ /* 0x000fe40000000a00 */
[----:B------:R-:W-:Y:S02]  /*15b0*/  SHF.L.U32 R8, R8, 0x10, RZ ;  /* 0x0000001008087819 */ /* 0x000fe400000006ff */
[----:B------:R-:W-:Y:S02]  /*15c0*/  IADD3 R9, R7, R9, RZ ;  /* 0x0000000907097210 */ /* 0x000fe40007ffe0ff */
[----:B------:R-:W-:Y:S01]  /*15d0*/  SHF.L.U32 R7, R19, 0x10, RZ ;  /* 0x0000001013077819 */ /* 0x000fe200000006ff */
[----:B------:R-:W-:Y:S01]  /*15e0*/  FFMA.FTZ R22, R70, R8, R11 ;  /* 0x0000000846167223 */ /* 0x000fe2000001000b */
[----:B------:R-:W-:-:S03]  /*15f0*/  LEA R8, P0, R6, R36, 0x1 ;  /* 0x0000002406087211 */ /* 0x000fc600078008ff */
[----:B------:R-:W-:Y:S01]  /*1600*/  FFMA.FTZ R11, R69, R7, R22 ;  /* 0x00000007450b7223 */ /* 0x000fe20000010016 */
[----:B------:R-:W-:Y:S02]  /*1610*/  LEA.HI.X R9, R6, R37, R9, 0x1, P0 ;  /* 0x0000002506097211 */ /* 0x000fe400000f0c09 */
[----:B------:R-:W-:Y:S01]  /*1620*/  ISETP.NE.U32.AND P0, PT, RZ, UR6, PT ;  /* 0x00000006ff007c0c */ /* 0x000fe2000bf05070 */
[----:B------:R-:W-:Y:S01]  /*1630*/  FFMA.FTZ R100, R68, R100, R11 ;  /* 0x0000006444647223 */ /* 0x000fe2000001000b */
[----:B------:R-:W-:Y:S02]  /*1640*/  IMAD.WIDE R6, R96, 0x8, R8 ;  /* 0x0000000860067825 */ /* 0x000fe400078e0208 */
[----:B------:R-:W-:-:S03]  /*1650*/  ISETP.NE.AND.EX P0, PT, RZ, UR7, PT, P0 ;  /* 0x00000007ff007c0c */ /* 0x000fc6000bf05300 */
[----:B-1----:R0:W-:Y:S10]  /*1660*/  STG.E.64 desc[UR12][R6.64], R4 ;  /* 0x0000000406007986 */ /* 0x0021f4000c101b0c */
[----:B------:R-:W-:Y:S05]  /*1670*/  @!P0 BRA `(.L_x_18389) ;  /* 0x0000000000788947 */ /* 0x000fea0003800000 */
[----:B------:R-:W-:Y:S01]  /*1680*/  FMUL.FTZ R26, R26, R27 ;  /* 0x0000001b1a1a7220 */ /* 0x000fe20000410000 */
[----:B------:R-:W-:Y:S01]  /*1690*/  FMUL.FTZ R29, R29, R30 ;  /* 0x0000001e1d1d7220 */ /* 0x000fe20000410000 */
[----:B------:R-:W-:Y:S01]  /*16a0*/  FMUL.FTZ R23, R23, R24 ;  /* 0x0000001817177220 */ /* 0x000fe20000410000 */
[----:B------:R-:W-:Y:S01]  /*16b0*/  FMUL.FTZ R0, R0, R10 ;  /* 0x0000000a00007220 */ /* 0x000fe20000410000 */
[----:B------:R-:W-:Y:S06]  /*16c0*/  BAR.SYNC.DEFER_BLOCKING 0x0 ;  /* 0x0000000000007b1d */ /* 0x000fec0000010000 */
[----:B0-----:R-:W0:Y:S02]  /*16d0*/  F2F.BF16.F32 R4, R23 ;  /* 0x0000001700047304 */ /* 0x001e240000202000 */
[----:B------:R-:W1:Y:S01]  /*16e0*/  LDC.64 R24, c[0x0][0x2c0] ;  /* 0x0000b000ff187b82 */ /* 0x000e620000000a00 */
[----:B------:R-:W-:-:S05]  /*16f0*/  ULDC.64 UR16, c[0x0][0x2c8] ;  /* 0x0000b20000107ab9 */ /* 0x000fca0000000a00 */
[----:B------:R-:W-:Y:S01]  /*1700*/  F2F.BF16.F32 R26, R26 ;  /* 0x0000001a001a7304 */ /* 0x000fe20000202000 */
[----:B0-----:R-:W-:-:S07]  /*1710*/  IMAD.WIDE.U32 R4, R4, 0x10000, RZ ;  /* 0x0001000004047825 */ /* 0x001fce00078e00ff */
[----:B------:R-:W0:Y:S08]  /*1720*/  F2F.BF16.F32 R29, R29 ;  /* 0x0000001d001d7304 */ /* 0x000e300000202000 */
[----:B------:R2:W3:Y:S01]  /*1730*/  F2F.BF16.F32 R7, R0 ;  /* 0x0000000000077304 */ /* 0x0004e20000202000 */
[----:B-1----:R-:W-:-:S04]  /*1740*/  IMAD R10, R24, UR15, RZ ;  /* 0x0000000f180a7c24 */ /* 0x002fc8000f8e02ff */
[----:B------:R-:W-:Y:S01]  /*1750*/  IMAD R11, R25, UR14, R10 ;  /* 0x0000000e190b7c24 */ /* 0x000fe2000f8e020a */
[----:B0-----:R-:W-:Y:S01]  /*1760*/  PRMT R9, R26, 0x5410, R29 ;  /* 0x000054101a097816 */ /* 0x001fe2000000001d */
[----:B--2---:R-:W-:-:S03]  /*1770*/  IMAD R0, R104, UR16, RZ ;  /* 0x0000001068007c24 */ /* 0x004fc6000f8e02ff */
[----:B------:R-:W-:Y:S02]  /*1780*/  LOP3.LUT R9, R9, R5, RZ, 0xfc, !PT ;  /* 0x0000000509097212 */ /* 0x000fe400078efcff */
[----:B---3--:R-:W-:Y:S01]  /*1790*/  LOP3.LUT R8, R4, R7, RZ, 0xfc, !PT ;  /* 0x0000000704087212 */ /* 0x008fe200078efcff */
[----:B------:R-:W-:-:S04]  /*17a0*/  IMAD.WIDE.U32 R6, R24, UR14, R20 ;  /* 0x0000000e18067c25 */ /* 0x000fc8000f8e0014 */
[----:B------:R0:W-:Y:S01]  /*17b0*/  STS.64 [R72], R8 ;  /* 0x0000000848007388 */ /* 0x0001e20000000a00 */
[----:B------:R-:W-:-:S03]  /*17c0*/  NOP ;  /* 0x0000000000007918 */ /* 0x000fc60000000000 */
[----:B------:R-:W1:Y:S01]  /*17d0*/  LDS.64 R4, [R72] ;  /* 0x0000000048047984 */ /* 0x000e620000000a00 */
[----:B------:R-:W-:Y:S01]  /*17e0*/  IADD3 R7, R7, R11, RZ ;  /* 0x0000000b07077210 */ /* 0x000fe20007ffe0ff */
[C---:B------:R-:W-:Y:S02]  /*17f0*/  IMAD R11, R103.reuse, UR17, R0 ;  /* 0x00000011670b7c24 */ /* 0x040fe4000f8e0200 */
[----:B------:R-:W-:-:S05]  /*1800*/  IMAD.WIDE.U32 R6, R103, UR16, R6 ;  /* 0x0000001067067c25 */ /* 0x000fca000f8e0006 */
[----:B------:R-:W-:Y:S02]  /*1810*/  IADD3 R7, R7, R11, RZ ;  /* 0x0000000b07077210 */ /* 0x000fe40007ffe0ff */
[----:B0-----:R-:W-:-:S04]  /*1820*/  LEA R8, P0, R6, UR6, 0x1 ;  /* 0x0000000606087c11 */ /* 0x001fc8000f8008ff */
[----:B------:R-:W-:-:S03]  /*1830*/  LEA.HI.X R9, R6, UR7, R7, 0x1, P0 ;  /* 0x0000000706097c11 */ /* 0x000fc600080f0c07 */
[----:B------:R-:W-:-:S05]  /*1840*/  IMAD.WIDE R6, R96, 0x8, R8 ;  /* 0x0000000860067825 */ /* 0x000fca00078e0208 */
[----:B-1----:R1:W-:Y:S02]  /*1850*/  STG.E.64 desc[UR12][R6.64], R4 ;  /* 0x0000000406007986 */ /* 0x0023e4000c101b0c */
.L_x_18389:
[C-C-:B------:R-:W-:Y:S01]  /*1860*/  SHF.R.U64 R0, R2.reuse, 0x10, R3.reuse ;  /* 0x0000001002007819 */ /* 0x140fe20000001203 */
[----:B------:R-:W-:Y:S01]  /*1870*/  BAR.SYNC.DEFER_BLOCKING 0x0 ;  /* 0x0000000000007b1d */ /* 0x000fe20000010000 */
[----:B------:R-:W-:Y:S01]  /*1880*/  SHF.R.U32.HI R60, RZ, 0x10, R3 ;  /* 0x00000010ff3c7819 */ /* 0x000fe20000011603 */
[----:B------:R-:W-:Y:S01]  /*1890*/  HFMA2.MMA R65, -RZ, RZ, 0, 0 ;  /* 0x00000000ff417435 */ /* 0x000fe200000001ff */
[----:B------:R-:W-:Y:S02]  /*18a0*/  SHF.L.U32 R64, R2, 0x10, RZ ;  /* 0x0000001002407819 */ /* 0x000fe400000006ff */
[----:B------:R-:W-:Y:S02]  /*18b0*/  CS2R R66, SRZ ;  /* 0x0000000000427805 */ /* 0x000fe4000001ff00 */
[----:B------:R-:W-:Y:S01]  /*18c0*/  SHF.L.U32 R62, R3, 0x10, RZ ;  /* 0x00000010033e7819 */ /* 0x000fe200000006ff */
[-C--:B-----5:R-:W-:Y:S01]  /*18d0*/  FMUL.FTZ R59, R71, R102.reuse ;  /* 0x00000066473b7220 */ /* 0x0a0fe20000410000 */
[----:B------:R-:W-:Y:S01]  /*18e0*/  SHF.L.U32 R0, R0, 0x10, RZ ;  /* 0x0000001000007819 */ /* 0x000fe200000006ff */
[--C-:B------:R-:W-:Y:S01]  /*18f0*/  FADD.FTZ R64, R64, R101.reuse ;  /* 0x0000006540407221 */ /* 0x100fe20000010000 */
[----:B------:R-:W-:Y:S01]  /*1900*/  SHF.L.U32 R60, R60, 0x10, RZ ;  /* 0x000000103c3c7819 */ /* 0x000fe200000006ff */
[--C-:B------:R-:W-:Y:S01]  /*1910*/  FADD.FTZ R62, R62, R101.reuse ;  /* 0x000000653e3e7221 */ /* 0x100fe20000010000 */
[----:B------:R-:W-:Y:S01]  /*1920*/  MOV R63, RZ ;  /* 0x000000ff003f7202 */ /* 0x000fe20000000f00 */
[--C-:B------:R-:W-:Y:S01]  /*1930*/  FADD.FTZ R61, R0, R101.reuse ;  /* 0x00000065003d7221 */ /* 0x100fe20000010000 */
[-C--:B------:R-:W-:Y:S01]  /*1940*/  FMUL.FTZ R58, R69, R102.reuse ;  /* 0x00000066453a7220 */ /* 0x080fe20000410000 */
[----:B------:R-:W-:Y:S01]  /*1950*/  FADD.FTZ R60, R60, R101 ;  /* 0x000000653c3c7221 */ /* 0x000fe20000010000 */
[-C--:B------:R-:W-:Y:S01]  /*1960*/  FMUL.FTZ R57, R70, R102.reuse ;  /* 0x0000006646397220 */ /* 0x080fe20000410000 */
[----:B------:R-:W-:Y:S01]  /*1970*/  FMUL.FTZ R56, R68, R102 ;  /* 0x0000006644387220 */ /* 0x000fe20000410000 */
[----:B------:R-:W-:Y:S06]  /*1980*/  @!P1 BRA `(.L_x_18390) ;  /* 0x0000003000b09947 */ /* 0x000fec0003800000 */
[----:B------:R-:W0:Y:S01]  /*1990*/  LDC.64 R2, c[0x0][0x370] ;  /* 0x0000dc00ff027b82 */ /* 0x000e220000000a00 */
[----:B------:R-:W-:Y:S01]  /*19a0*/  UMOV UR6, UR8 ;  /* 0x0000000800067c82 */ /* 0x000fe20008000000 */
[----:B------:R-:W-:Y:S01]  /*19b0*/  UMOV UR7, UR11 ;  /* 0x0000000b00077c82 */ /* 0x000fe20008000000 */
[----:B------:R-:W-:Y:S01]  /*19c0*/  MOV R54, RZ ;  /* 0x000000ff00367202 */ /* 0x000fe20000000f00 */
[----:B------:R-:W-:Y:S01]  /*19d0*/  UMOV UR5, URZ ;  /* 0x0000003f00057c82 */ /* 0x000fe20008000000 */
[----:B------:R-:W-:Y:S01]  /*19e0*/  MOV R67, RZ ;  /* 0x000000ff00437202 */ /* 0x000fe20000000f00 */
        /* <DEDUP_REMOVED lines=8> */
[----:B------:R-:W-:-:S02]  /*1a70*/  ULDC.64 UR16, c[0x0][0x230] ;  /* 0x00008c0000107ab9 */ /* 0x000fc40000000a00 */
[----:B------:R-:W3:Y:S01]  /*1a80*/  LDC R0, c[0x0][0x224] ;  /* 0x00008900ff007b82 */ /* 0x000ee20000000800 */
[----:B01----:R-:W-:-:S07]  /*1a90*/  IMAD R6, R97, R2, RZ ;  /* 0x0000000261067224 */ /* 0x003fce00078e02ff */
[----:B------:R-:W0:Y:S01]  /*1aa0*/  LDC R55, c[0x0][0x224] ;  /* 0x00008900ff377b82 */ /* 0x000e220000000800 */
[C---:B------:R-:W-:Y:S01]  /*1ab0*/  IMAD.WIDE.U32 R4, R99.reuse, R2, UR6 ;  /* 0x0000000663047e25 */ /* 0x040fe2000f8e0002 */
[----:B------:R-:W-:Y:S01]  /*1ac0*/  UMOV UR6, URZ ;  /* 0x0000003f00067c82 */ /* 0x000fe20008000000 */
[----:B------:R-:W-:Y:S02]  /*1ad0*/  ULDC UR7, c[0x0][0x218] ;  /* 0x0000860000077ab9 */ /* 0x000fe40000000800 */
[----:B------:R-:W-:Y:S01]  /*1ae0*/  IMAD R3, R99, R3, R6 ;  /* 0x0000000363037224 */ /* 0x000fe200078e0206 */
[----:B--2---:R-:W-:Y:S02]  /*1af0*/  LEA R2, P0, R4, R8, 0x3 ;  /* 0x0000000804027211 */ /* 0x004fe400078018ff */
[----:B------:R-:W1:Y:S02]  /*1b00*/  LDC.64 R22, c[0x0][0x380] ;  /* 0x0000e000ff167b82 */ /* 0x000e640000000a00 */
[----:B------:R-:W-:-:S04]  /*1b10*/  IADD3 R3, R5, R3, RZ ;  /* 0x0000000305037210 */ /* 0x000fc80007ffe0ff */
[----:B------:R-:W-:Y:S02]  /*1b20*/  LEA.HI.X R3, R4, R9, R3, 0x3, P0 ;  /* 0x0000000904037211 */ /* 0x000fe400000f1c03 */
[----:B------:R-:W2:Y:S01]  /*1b30*/  LDC.64 R24, c[0x0][0x2d8] ;  /* 0x0000b600ff187b82 */ /* 0x000ea20000000a00 */
[----:B---3--:R-:W-:Y:S01]  /*1b40*/  LEA R5, R0, UR4, 0x8 ;  /* 0x0000000400057c11 */ /* 0x008fe2000f8e40ff */
[----:B------:R-:W-:-:S06]  /*1b50*/  IMAD.WIDE.U32 R2, R96, 0x4, R2 ;  /* 0x0000000460027825 */ /* 0x000fcc00078e0002 */
[----:B------:R-:W3:Y:S01]  /*1b60*/  LDC.64 R26, c[0x0][0x2d0] ;  /* 0x0000b400ff1a7b82 */ /* 0x000ee20000000a00 */
        /* <DEDUP_REMOVED lines=15> */
.L_x_18421:
        /* <DEDUP_REMOVED lines=9> */
[----:B---3--:R-:W-:-:S04]  /*1cf0*/  LEA R42, P0, R2, R26, 0x3 ;  /* 0x0000001a022a7211 */ /* 0x008fc800078018ff */
[----:B------:R-:W-:-:S06]  /*1d00*/  LEA.HI.X R43, R2, R27, R0, 0x3, P0 ;  /* 0x0000001b022b7211 */ /* 0x000fcc00000f1c00 */
[----:B------:R-:W3:Y:S01]  /*1d10*/  LDG.E.64 R42, desc[UR12][R42.64] ;  /* 0x0000000c2a2a7981 */ /* 0x000ee2000c1e1b00 */
        /* <DEDUP_REMOVED lines=12> */
[----:B------:R-:W-:Y:S01]  /*1de0*/  IADD3 R108, R82, -0x1, RZ ;  /* 0xffffffff526c7810 */ /* 0x000fe20007ffe0ff */
[C---:B------:R-:W-:Y:S01]  /*1df0*/  IMAD.WIDE.U32 R8, R103.reuse, UR20, RZ ;  /* 0x0000001467087c25 */ /* 0x040fe2000f8e00ff */
[----:B------:R-:W-:Y:S02]  /*1e00*/  ISETP.EQ.AND P0, PT, R112, RZ, P0 ;  /* 0x000000ff7000720c */ /* 0x000fe40000702270 */
[----:B------:R-:W-:Y:S01]  /*1e10*/  ISETP.NE.AND P1, PT, R96, RZ, PT ;  /* 0x000000ff6000720c */ /* 0x000fe20003f25270 */
[----:B------:R-:W-:Y:S01]  /*1e20*/  IMAD R11, R103, UR21, R44 ;  /* 0x00000015670b7c24 */ /* 0x000fe2000f8e022c */
[----:B------:R-:W-:Y:S01]  /*1e30*/  LEA R72, R81, R95, 0x3 ;  /* 0x0000005f51487211 */ /* 0x000fe200078e18ff */
[----:B0-----:R-:W-:-:S03]  /*1e40*/  IMAD R7, R106, UR22, RZ ;  /* 0x000000166a077c24 */ /* 0x001fc6000f8e02ff */
[----:B------:R-:W-:Y:S01]  /*1e50*/  IADD3 R9, R9, R11, RZ ;  /* 0x0000000b09097210 */ /* 0x000fe20007ffe0ff */
[----:B------:R-:W-:-:S04]  /*1e60*/  IMAD R45, R54, UR23, R7 ;  /* 0x00000017362d7c24 */ /* 0x000fc8000f8e0207 */
[----:B------:R-:W0:Y:S01]  /*1e70*/  @P0 LDC R48, c[0x0][0x21c] ;  /* 0x00008700ff300b82 */ /* 0x000e220000000800 */
[----:B------:R-:W-:-:S05]  /*1e80*/  IMAD.WIDE.U32 R6, R54, UR22, R8 ;  /* 0x0000001636067c25 */ /* 0x000fca000f8e0008 */
[----:B------:R-:W-:Y:S02]  /*1e90*/  IADD3 R8, R7, R45, RZ ;  /* 0x0000002d07087210 */ /* 0x000fe40007ffe0ff */
[----:B--2---:R-:W-:Y:S02]  /*1ea0*/  LEA R44, P2, R6, R24, 0x3 ;  /* 0x00000018062c7211 */ /* 0x004fe400078418ff */
[----:B------:R-:W-:Y:S02]  /*1eb0*/  @P0 IADD3 R7, R82, -0x2, RZ ;  /* 0xfffffffe52070810 */ /* 0x000fe40007ffe0ff */
[----:B------:R-:W-:Y:S02]  /*1ec0*/  LEA.HI.X R45, R6, R25, R8, 0x3, P2 ;  /* 0x00000019062d7211 */ /* 0x000fe400010f1c08 */
[----:B------:R-:W-:-:S04]  /*1ed0*/  LEA R6, R81, R95, 0x4 ;  /* 0x0000005f51067211 */ /* 0x000fc800078e20ff */
[----:B------:R-:W5:Y:S01]  /*1ee0*/  LDG.E.64 R44, desc[UR12][R44.64] ;  /* 0x0000000c2c2c7981 */ /* 0x000f62000c1e1b00 */
[----:B0-----:R-:W-:-:S04]  /*1ef0*/  @P0 IMAD R7, R7, R48, R54 ;  /* 0x0000003007070224 */ /* 0x001fc800078e0236 */
[----:B------:R-:W-:Y:S01]  /*1f00*/  @P0 IMAD.WIDE R8, R7, 0x10, R12 ;  /* 0x0000001007080825 */ /* 0x000fe200078e020c */
[----:B------:R-:W-:Y:S02]  /*1f10*/  ISETP.NE.AND P2, PT, R96, 0x1f, PT ;  /* 0x0000001f6000780c */ /* 0x000fe40003f45270 */
[C---:B------:R-:W-:Y:S02]  /*1f20*/  SHF.L.U32 R53, R18.reuse, 0x10, RZ ;  /* 0x0000001012357819 */ /* 0x040fe400000006ff */
[----:B------:R-:W-:-:S03]  /*1f30*/  SHF.R.U64 R52, R18, 0x10, R19 ;  /* 0x0000001012347819 */ /* 0x000fc60000001213 */
[----:B------:R-:W-:Y:S01]  /*1f40*/  FMUL.FTZ R116, R64, R53 ;  /* 0x0000003540747220 */ /* 0x000fe20000410000 */
[----:B------:R-:W-:Y:S02]  /*1f50*/  SHF.L.U32 R52, R52, 0x10, RZ ;  /* 0x0000001034347819 */ /* 0x000fe400000006ff */
[----:B------:R-:W-:Y:S02]  /*1f60*/  SHF.L.U32 R105, R19, 0x10, RZ ;  /* 0x0000001013697819 */ /* 0x000fe400000006ff */
[----:B------:R-:W-:Y:S01]  /*1f70*/  SHF.R.U32.HI R107, RZ, 0x10, R19 ;  /* 0x00000010ff6b7819 */ /* 0x000fe20000011613 */
[----:B------:R-:W-:Y:S03]  /*1f80*/  BSSY B0, `(.L_x_18391) ;  /* 0x0000055000007945 */ /* 0x000fe60003800000 */
[----:B------:R-:W-:Y:S01]  /*1f90*/  SHF.L.U32 R107, R107, 0x10, RZ ;  /* 0x000000106b6b7819 */ /* 0x000fe200000006ff */
[----:B---3--:R-:W-:Y:S01]  /*1fa0*/  FMUL.FTZ R47, R42, 1.4426950216293334961 ;  /* 0x3fb8aa3b2a2f7820 */ /* 0x008fe20000410000 */
[----:B------:R-:W-:-:S03]  /*1fb0*/  FMUL.FTZ R0, R64, R43 ;  /* 0x0000002b40007220 */ /* 0x000fc60000410000 */
[----:B------:R-:W-:Y:S01]  /*1fc0*/  FMUL.FTZ R10, R64, R47 ;  /* 0x0000002f400a7220 */ /* 0x000fe20000410000 */
[----:B------:R-:W-:Y:S01]  /*1fd0*/  FMUL.RZ R46, R0, 0.15915493667125701904 ;  /* 0x3e22f983002e7820 */ /* 0x000fe2000040c000 */
[----:B------:R-:W-:-:S03]  /*1fe0*/  LEA.HI R0, R108, R108, RZ, 0x1 ;  /* 0x0000006c6c007211 */ /* 0x000fc600078f08ff */
[----:B------:R-:W-:Y:S01]  /*1ff0*/  MUFU.COS R51, R46 ;  /* 0x0000002e00337308 */ /* 0x000fe20000000000 */
[----:B------:R-:W-:Y:S02]  /*2000*/  LOP3.LUT R11, R0, 0xfffffe, RZ, 0xc0, !PT ;  /* 0x00fffffe000b7812 */ /* 0x000fe400078ec0ff */
[----:B------:R-:W-:Y:S02]  /*2010*/  IADD3 R0, R96, 0x200, RZ ;  /* 0x0000020060007810 */ /* 0x000fe40007ffe0ff */
[----:B------:R-:W-:-:S03]  /*2020*/  IADD3 R11, R108, -R11, RZ ;  /* 0x8000000b6c0b7210 */ /* 0x000fc60007ffe0ff */
[----:B------:R-:W0:Y:S01]  /*2030*/  MUFU.EX2 R10, R10 ;  /* 0x0000000a000a7308 */ /* 0x000e220000000800 */
[----:B------:R-:W-:-:S04]  /*2040*/  @!P1 LEA R0, R11, R54, 0x8 ;  /* 0x000000360b009211 */ /* 0x000fc800078e40ff */
[----:B------:R-:W-:-:S03]  /*2050*/  LEA R0, R0, R95, 0x3 ;  /* 0x0000005f00007211 */ /* 0x000fc600078e18ff */
[----:B------:R-:W2:Y:S01]  /*2060*/  MUFU.SIN R49, R46 ;  /* 0x0000002e00317308 */ /* 0x000ea20000000400 */
[----:B----4-:R3:W-:Y:S04]  /*2070*/  STS.64 [R72], R2 ;  /* 0x0000000248007388 */ /* 0x0107e80000000a00 */
[----:B------:R-:W-:Y:S01]  /*2080*/  STS.64 [R72+0x100], R4 ;  /* 0x0001000448007388 */ /* 0x000fe20000000a00 */
[----:B------:R-:W-:Y:S01]  /*2090*/  NOP ;  /* 0x0000000000007918 */ /* 0x000fe20000000000 */
[C---:B0-----:R-:W-:Y:S02]  /*20a0*/  FMUL.FTZ R48, R10.reuse, R51 ;  /* 0x000000330a307220 */ /* 0x041fe40000410000 */
[----:B------:R-:W0:Y:S01]  /*20b0*/  LDS.128 R4, [R6] ;  /* 0x0000000006047984 */ /* 0x000e220000000c00 */
[----:B--2---:R-:W-:Y:S01]  /*20c0*/  FMUL.FTZ R49, R10, R49 ;  /* 0x000000310a317220 */ /* 0x004fe20000410000 */
[----:B---3--:R-:W-:Y:S01]  /*20d0*/  FMUL.FTZ R2, R61, R43 ;  /* 0x0000002b3d027220 */ /* 0x008fe20000410000 */
[----:B------:R-:W-:-:S03]  /*20e0*/  CS2R R50, SRZ ;  /* 0x0000000000327805 */ /* 0x000fc6000001ff00 */
[----:B------:R2:W-:Y:S01]  /*20f0*/  STS.64 [R0+0xa80], R48 ;  /* 0x000a803000007388 */ /* 0x0005e20000000a00 */
[----:B------:R-:W-:Y:S01]  /*2100*/  BAR.SYNC.DEFER_BLOCKING 0x0 ;  /* 0x0000000000007b1d */ /* 0x000fe20000010000 */
[----:B------:R-:W-:Y:S01]  /*2110*/  FMUL.RZ R10, R2, 0.15915493667125701904 ;  /* 0x3e22f983020a7820 */ /* 0x000fe2000040c000 */
[----:B------:R-:W-:-:S04]  /*2120*/  FMUL.FTZ R2, R61, R47 ;  /* 0x0000002f3d027220 */ /* 0x000fc80000410000 */
[----:B------:R-:W-:Y:S01]  /*2130*/  MUFU.SIN R109, R10 ;  /* 0x0000000a006d7308 */ /* 0x000fe20000000400 */
[----:B--2---:R-:W-:-:S07]  /*2140*/  FMUL.FTZ R0, R62, R43 ;  /* 0x0000002b3e007220 */ /* 0x004fce0000410000 */
[----:B------:R-:W-:Y:S08]  /*2150*/  MUFU.COS R111, R10 ;  /* 0x0000000a006f7308 */ /* 0x000ff00000000000 */
[----:B------:R-:W2:Y:S01]  /*2160*/  MUFU.EX2 R2, R2 ;  /* 0x0000000200027308 */ /* 0x000ea20000000800 */
[----:B------:R3:W5:Y:S01]  /*2170*/  @P0 LDG.E.64 R50, desc[UR12][R8.64+0x8] ;  /* 0x0000080c08320981 */ /* 0x000762000c1e1b00 */
[-C--:B------:R-:W-:Y:S01]  /*2180*/  FMUL.FTZ R3, R62, R47.reuse ;  /* 0x0000002f3e037220 */ /* 0x080fe20000410000 */
[----:B------:R-:W-:Y:S01]  /*2190*/  FMUL.FTZ R47, R60, R47 ;  /* 0x0000002f3c2f7220 */ /* 0x000fe20000410000 */
[----:B---3--:R-:W-:Y:S01]  /*21a0*/  FMUL.RZ R9, R0, 0.15915493667125701904 ;  /* 0x3e22f98300097820 */ /* 0x008fe2000040c000 */
[----:B------:R-:W-:-:S04]  /*21b0*/  FMUL.FTZ R0, R60, R43 ;  /* 0x0000002b3c007220 */ /* 0x000fc80000410000 */
[----:B------:R-:W-:Y:S01]  /*21c0*/  FMUL.RZ R46, R0, 0.15915493667125701904 ;  /* 0x3e22f983002e7820 */ /* 0x000fe2000040c000 */
[C---:B--2---:R-:W-:Y:S01]  /*21d0*/  FMUL.FTZ R109, R2.reuse, R109 ;  /* 0x0000006d026d7220 */ /* 0x044fe20000410000 */
[----:B------:R-:W-:Y:S01]  /*21e0*/  FMUL.FTZ R111, R2, R111 ;  /* 0x0000006f026f7220 */ /* 0x000fe20000410000 */
[----:B------:R-:W-:Y:S08]  /*21f0*/  MUFU.EX2 R47, R47 ;  /* 0x0000002f002f7308 */ /* 0x000ff00000000800 */
[----:B------:R-:W2:Y:S08]  /*2200*/  MUFU.SIN R8, R46 ;  /* 0x0000002e00087308 */ /* 0x000eb00000000400 */
[----:B------:R3:W4:Y:S08]  /*2210*/  MUFU.COS R2, R46 ;  /* 0x0000002e00027308 */ /* 0x0007300000000000 */
[----:B------:R-:W-:Y:S01]  /*2220*/  MUFU.EX2 R3, R3 ;  /* 0x0000000300037308 */ /* 0x000fe20000000800 */
[----:B---3--:R-:W-:-:S07]  /*2230*/  @P2 LEA R46, R96, R95, 0x3 ;  /* 0x0000005f602e2211 */ /* 0x008fce00078e18ff */
[----:B------:R-:W3:Y:S01]  /*2240*/  MUFU.SIN R114, R9 ;  /* 0x0000000900727308 */ /* 0x000ee20000000400 */
[----:B------:R-:W-:-:S07]  /*2250*/  FMUL.FTZ R10, RZ, R109 ;  /* 0x0000006dff0a7220 */ /* 0x000fce0000410000 */
[----:B------:R1:W0:Y:S01]  /*2260*/  MUFU.COS R110, R9 ;  /* 0x00000009006e7308 */ /* 0x0002220000000000 */
[C---:B--2---:R-:W-:Y:S01]  /*2270*/  FMUL.FTZ R115, R47.reuse, R8 ;  /* 0x000000082f737220 */ /* 0x044fe20000410000 */
[----:B----4-:R-:W-:Y:S02]  /*2280*/  FMUL.FTZ R113, R47, R2 ;  /* 0x000000022f717220 */ /* 0x010fe40000410000 */
[----:B------:R-:W2:Y:S01]  /*2290*/  @P2 LDS.64 R46, [R46+0x1a88] ;  /* 0x001a88002e2e2984 */ /* 0x000ea20000000a00 */
[-C--:B------:R-:W-:Y:S01]  /*22a0*/  FMUL.FTZ R0, R109, R116.reuse ;  /* 0x000000746d007220 */ /* 0x080fe20000410000 */
[----:B------:R-:W-:-:S03]  /*22b0*/  FFMA.FTZ R10, R111, R116, -R10 ;  /* 0x000000746f0a7223 */ /* 0x000fc6000001080a */
[----:B------:R-:W-:Y:S01]  /*22c0*/  FFMA.FTZ R0, RZ, R111, R0 ;  /* 0x0000006fff007223 */ /* 0x000fe20000010000 */
[----:B---3--:R-:W-:Y:S01]  /*22d0*/  FMUL.FTZ R114, R3, R114 ;  /* 0x0000007203727220 */ /* 0x008fe20000410000 */
[----:B-1----:R-:W-:Y:S02]  /*22e0*/  FFMA.FTZ R9, R61, R52, R10 ;  /* 0x000000343d097223 */ /* 0x002fe4000001000a */
[----:B------:R-:W-:Y:S01]  /*22f0*/  FADD.FTZ R11, RZ, R0 ;  /* 0x00000000ff0b7221 */ /* 0x000fe20000010000 */
[----:B0-----:R-:W-:Y:S01]  /*2300*/  FMUL.FTZ R110, R3, R110 ;  /* 0x0000006e036e7220 */ /* 0x001fe20000410000 */
[C---:B------:R-:W-:Y:S02]  /*2310*/  FMUL.FTZ R3, R114.reuse, R9 ;  /* 0x0000000972037220 */ /* 0x040fe40000410000 */
[-C--:B------:R-:W-:Y:S02]  /*2320*/  FMUL.FTZ R0, R114, R11.reuse ;  /* 0x0000000b72007220 */ /* 0x080fe40000410000 */
[----:B------:R-:W-:-:S02]  /*2330*/  FFMA.FTZ R3, R110, R11, R3 ;  /* 0x0000000b6e037223 */ /* 0x000fc40000010003 */
[----:B------:R-:W-:Y:S02]  /*2340*/  FFMA.FTZ R9, R110, R9, -R0 ;  /* 0x000000096e097223 */ /* 0x000fe40000010800 */
[----:B------:R-:W-:Y:S02]  /*2350*/  FADD.FTZ R8, RZ, R3 ;  /* 0x00000003ff087221 */ /* 0x000fe40000010000 */
[----:B------:R-:W-:Y:S02]  /*2360*/  FFMA.FTZ R0, R62, R105, R9 ;  /* 0x000000693e007223 */ /* 0x000fe40000010009 */
[----:B------:R-:W-:Y:S01]  /*2370*/  FMUL.FTZ R2, R115, R8 ;  /* 0x0000000873027220 */ /* 0x000fe20000410000 */
[----:B------:R-:W-:-:S03]  /*2380*/  FMUL.FTZ R3, R49, R109 ;  /* 0x0000006d31037220 */ /* 0x000fc60000410000 */
[-C--:B------:R-:W-:Y:S01]  /*2390*/  FFMA.FTZ R117, R113, R0.reuse, -R2 ;  /* 0x0000000071757223 */ /* 0x080fe20000010802 */
[----:B------:R-:W-:Y:S01]  /*23a0*/  FMUL.FTZ R2, R115, R0 ;  /* 0x0000000073027220 */ /* 0x000fe20000410000 */
[C---:B------:R-:W-:Y:S01]  /*23b0*/  FMUL.FTZ R0, R48.reuse, R109 ;  /* 0x0000006d30007220 */ /* 0x040fe20000410000 */
[-C--:B------:R-:W-:Y:S02]  /*23c0*/  FFMA.FTZ R11, R48, R111.reuse, -R3 ;  /* 0x0000006f300b7223 */ /* 0x080fe40000010803 */
[----:B------:R-:W-:Y:S01]  /*23d0*/  FFMA.FTZ R8, R113, R8, R2 ;  /* 0x0000000871087223 */ /* 0x000fe20000010002 */
[----:B------:R-:W-:Y:S01]  /*23e0*/  FFMA.FTZ R119, R49, R111, R0 ;  /* 0x0000006f31777223 */ /* 0x000fe20000010000 */
[----:B------:R-:W-:Y:S01]  /*23f0*/  FMUL.FTZ R2, R114, R11 ;  /* 0x0000000b72027220 */ /* 0x000fe20000410000 */
[----:B------:R-:W-:Y:S01]  /*2400*/  FFMA.FTZ R117, R60, R107, R117 ;  /* 0x0000006b3c757223 */ /* 0x000fe20000010075 */
[----:B------:R-:W-:Y:S01]  /*2410*/  FADD.FTZ R3, RZ, R8 ;  /* 0x00000008ff037221 */ /* 0x000fe20000010000 */
[----:B------:R-:W-:Y:S01]  /*2420*/  FMUL.FTZ R121, R114, R119 ;  /* 0x0000007772797220 */ /* 0x000fe20000410000 */
[----:B--2---:R-:W-:Y:S06]  /*2430*/  @P2 BRA `(.L_x_18392) ;  /* 0x0000000000242947 */ /* 0x004fec0003800000 */
[----:B------:R-:W-:Y:S01]  /*2440*/  ISETP.NE.AND P0, PT, R82, R55, PT ;  /* 0x000000375200720c */ /* 0x000fe20003f05270 */
[----:B------:R-:W-:Y:S01]  /*2450*/  HFMA2.MMA R47, -RZ, RZ, 0, 0 ;  /* 0x00000000ff2f7435 */ /* 0x000fe200000001ff */
[----:B------:R-:W-:-:S11]  /*2460*/  MOV R46, 0x3f800000 ;  /* 0x3f800000002e7802 */ /* 0x000fd60000000f00 */
[----:B------:R-:W-:-:S04]  /*2470*/  @P0 LEA.HI R0, R82, R82, RZ, 0x1 ;  /* 0x0000005252000211 */ /* 0x000fc800078f08ff */
[----:B------:R-:W-:-:S04]  /*2480*/  @P0 LOP3.LUT R9, R0, 0xfffffe, RZ, 0xc0, !PT ;  /* 0x00fffffe00090812 */ /* 0x000fc800078ec0ff */
[----:B------:R-:W-:-:S04]  /*2490*/  @P0 IADD3 R9, -R9, R82, RZ ;  /* 0x0000005209090210 */ /* 0x000fc80007ffe1ff */
[----:B------:R-:W-:-:S04]  /*24a0*/  @P0 LEA R0, R9, R54, 0x8 ;  /* 0x0000003609000211 */ /* 0x000fc800078e40ff */
[----:B------:R-:W-:-:S05]  /*24b0*/  @P0 LEA R0, R0, R95, 0x3 ;  /* 0x0000005f00000211 */ /* 0x000fca00078e18ff */
[----:B------:R0:W1:Y:S02]  /*24c0*/  @P0 LDS.64 R46, [R0+0xa80] ;  /* 0x000a8000002e0984 */ /* 0x0000640000000a00 */
.L_x_18392:
[----:B------:R-:W-:Y:S05]  /*24d0*/  BSYNC B0 ;  /* 0x0000000000007941 */ /* 0x000fea0003800000 */
.L_x_18391:
[----:B------:R-:W2:Y:S01]  /*24e0*/  SHFL.UP PT, R10, R3, 0x1, RZ ;  /* 0x04200000030a7989 */ /* 0x000ea200000e00ff */
[C---:B------:R-:W-:Y:S01]  /*24f0*/  FFMA.FTZ R2, R110.reuse, R119, R2 ;  /* 0x000000776e027223 */ /* 0x040fe20000010002 */
[----:B0-----:R-:W-:Y:S01]  /*2500*/  FFMA.FTZ R0, R110, R11, -R121 ;  /* 0x0000000b6e007223 */ /* 0x001fe20000010879 */
[----:B------:R-:W-:Y:S01]  /*2510*/  ISETP.GE.AND P0, PT, R81, 0x1, PT ;  /* 0x000000015100780c */ /* 0x000fe20003f06270 */
[----:B------:R-:W0:Y:S01]  /*2520*/  SHFL.UP PT, R9, R117, 0x1, RZ ;  /* 0x0420000075097989 */ /* 0x000e2200000e00ff */
[C---:B------:R-:W-:Y:S01]  /*2530*/  FMUL.FTZ R129, R115.reuse, R2 ;  /* 0x0000000273817220 */ /* 0x040fe20000410000 */
[-C--:B------:R-:W-:Y:S01]  /*2540*/  FMUL.FTZ R8, R115, R0.reuse ;  /* 0x0000000073087220 */ /* 0x080fe20000410000 */
[----:B------:R-:W-:Y:S01]  /*2550*/  SHF.R.U32.HI R128, RZ, 0x10, R7 ;  /* 0x00000010ff807819 */ /* 0x000fe20000011607 */
[----:B------:R-:W-:Y:S01]  /*2560*/  FADD.FTZ R121, R69, R69 ;  /* 0x0000004545797221 */ /* 0x000fe20000010000 */
[C---:B------:R-:W-:Y:S01]  /*2570*/  FFMA.FTZ R129, R113.reuse, R0, -R129 ;  /* 0x0000000071817223 */ /* 0x040fe20000010881 */
[----:B------:R-:W-:Y:S01]  /*2580*/  FFMA.FTZ R8, R113, R2, R8 ;  /* 0x0000000271087223 */ /* 0x000fe20000010008 */
[----:B------:R-:W-:Y:S01]  /*2590*/  SHF.L.U32 R128, R128, 0x10, RZ ;  /* 0x0000001080807819 */ /* 0x000fe200000006ff */
[----:B-----5:R-:W-:Y:S01]  /*25a0*/  SHFL.IDX PT, R51, R51, RZ, 0x1f ;  /* 0x00001fff33337589 */ /* 0x020fe200000e0000 */
[C---:B------:R-:W-:Y:S01]  /*25b0*/  SHF.R.U64 R125, R6.reuse, 0x10, R7 ;  /* 0x00000010067d7819 */ /* 0x040fe20000001207 */
[----:B------:R-:W-:Y:S01]  /*25c0*/  BSSY B0, `(.L_x_18393) ;  /* 0x00000b7000007945 */ /* 0x000fe20003800000 */
[----:B------:R-:W-:Y:S01]  /*25d0*/  SHF.L.U32 R122, R7, 0x10, RZ ;  /* 0x00000010077a7819 */ /* 0x000fe200000006ff */
[----:B------:R-:W3:Y:S01]  /*25e0*/  SHFL.UP PT, R0, R129, 0x1, RZ ;  /* 0x0420000081007989 */ /* 0x000ee200000e00ff */
[----:B------:R-:W-:-:S02]  /*25f0*/  SHF.L.U32 R123, R6, 0x10, RZ ;  /* 0x00000010067b7819 */ /* 0x000fc400000006ff */
[C---:B------:R-:W-:Y:S01]  /*2600*/  SHF.L.U32 R130, R4.reuse, 0x10, RZ ;  /* 0x0000001004827819 */ /* 0x040fe200000006ff */
[----:B------:R-:W4:Y:S01]  /*2610*/  SHFL.UP PT, R2, R8, 0x1, RZ ;  /* 0x0420000008027989 */ /* 0x000f2200000e00ff */
[--C-:B------:R-:W-:Y:S02]  /*2620*/  SHF.R.U64 R4, R4, 0x10, R5.reuse ;  /* 0x0000001004047819 */ /* 0x100fe40000001205 */
[----:B------:R-:W-:Y:S01]  /*2630*/  SHF.L.U32 R127, R5, 0x10, RZ ;  /* 0x00000010057f7819 */ /* 0x000fe200000006ff */
[C---:B--2---:R-:W-:Y:S01]  /*2640*/  FMUL.FTZ R118, R8.reuse, R10 ;  /* 0x0000000a08767220 */ /* 0x044fe20000410000 */
[----:B------:R-:W-:Y:S01]  /*2650*/  SHF.R.U32.HI R132, RZ, 0x10, R5 ;  /* 0x00000010ff847819 */ /* 0x000fe20000011605 */
[----:B------:R-:W-:Y:S01]  /*2660*/  FMUL.FTZ R5, R45, R128 ;  /* 0x000000802d057220 */ /* 0x000fe20000410000 */
[----:B------:R-:W-:Y:S01]  /*2670*/  SHF.L.U32 R125, R125, 0x10, RZ ;  /* 0x000000107d7d7819 */ /* 0x000fe200000006ff */
[-C--:B0-----:R-:W-:Y:S01]  /*2680*/  FMUL.FTZ R11, R8, R9.reuse ;  /* 0x00000009080b7220 */ /* 0x081fe20000410000 */
[----:B------:R-:W-:Y:S01]  /*2690*/  FFMA.FTZ R118, R129, R9, -R118 ;  /* 0x0000000981767223 */ /* 0x000fe20000010876 */
[----:B------:R-:W-:Y:S01]  /*26a0*/  FFMA.FTZ R7, R44, R122, -R5 ;  /* 0x0000007a2c077223 */ /* 0x000fe20000010805 */
[----:B------:R-:W-:Y:S01]  /*26b0*/  ISETP.GE.AND P3, PT, R81, 0x10, PT ;  /* 0x000000105100780c */ /* 0x000fe20003f66270 */
[----:B------:R-:W-:Y:S01]  /*26c0*/  FFMA.FTZ R10, R129, R10, R11 ;  /* 0x0000000a810a7223 */ /* 0x000fe2000001000b */
[----:B------:R-:W-:Y:S01]  /*26d0*/  @P0 FADD.FTZ R117, R117, R118 ;  /* 0x0000007675750221 */ /* 0x000fe20000010000 */
[----:B------:R-:W-:Y:S01]  /*26e0*/  FMUL.FTZ R5, R45, R125 ;  /* 0x0000007d2d057220 */ /* 0x000fe20000410000 */
[----:B------:R-:W-:Y:S01]  /*26f0*/  SHF.L.U32 R132, R132, 0x10, RZ ;  /* 0x0000001084847819 */ /* 0x000fe200000006ff */
[----:B------:R-:W-:Y:S01]  /*2700*/  @P0 FADD.FTZ R3, R3, R10 ;  /* 0x0000000a03030221 */ /* 0x000fe20000010000 */
[----:B------:R-:W-:Y:S01]  /*2710*/  SHFL.IDX PT, R50, R50, RZ, 0x1f ;  /* 0x00001fff32327589 */ /* 0x000fe200000e0000 */
[----:B------:R-:W-:Y:S01]  /*2720*/  SHF.L.U32 R4, R4, 0x10, RZ ;  /* 0x0000001004047819 */ /* 0x000fe200000006ff */
[----:B---3--:R-:W-:-:S02]  /*2730*/  FMUL.FTZ R10, R8, R0 ;  /* 0x00000000080a7220 */ /* 0x008fc40000410000 */
[----:B------:R-:W0:Y:S01]  /*2740*/  SHFL.UP PT, R118, R117, 0x2, RZ ;  /* 0x0440000075767989 */ /* 0x000e2200000e00ff */
[----:B----4-:R-:W-:-:S03]  /*2750*/  FMUL.FTZ R9, R8, R2 ;  /* 0x0000000208097220 */ /* 0x010fc60000410000 */
[----:B------:R-:W2:Y:S01]  /*2760*/  SHFL.UP PT, R120, R3, 0x2, RZ ;  /* 0x0440000003787989 */ /* 0x000ea200000e00ff */
[C---:B------:R-:W-:Y:S01]  /*2770*/  FFMA.FTZ R11, R129.reuse, R2, R10 ;  /* 0x00000002810b7223 */ /* 0x040fe2000001000a */
[----:B------:R-:W-:-:S04]  /*2780*/  @P0 FFMA.FTZ R129, R129, R0, -R9 ;  /* 0x0000000081810223 */ /* 0x000fc80000010809 */
[----:B------:R-:W-:Y:S01]  /*2790*/  FSEL R11, R8, R11, !P0 ;  /* 0x0000000b080b7208 */ /* 0x000fe20004000000 */
[----:B------:R-:W3:Y:S01]  /*27a0*/  SHFL.UP PT, R0, R129, 0x2, RZ ;  /* 0x0440000081007989 */ /* 0x000ee200000e00ff */
[----:B------:R-:W-:-:S03]  /*27b0*/  ISETP.GE.AND P0, PT, R81, 0x2, PT ;  /* 0x000000025100780c */ /* 0x000fc60003f06270 */
[----:B------:R-:W4:Y:S01]  /*27c0*/  SHFL.UP PT, R2, R11, 0x2, RZ ;  /* 0x044000000b027989 */ /* 0x000f2200000e00ff */
[C---:B0-----:R-:W-:Y:S01]  /*27d0*/  FMUL.FTZ R8, R11.reuse, R118 ;  /* 0x000000760b087220 */ /* 0x041fe20000410000 */
[----:B--2---:R-:W-:-:S03]  /*27e0*/  FMUL.FTZ R9, R11, R120 ;  /* 0x000000780b097220 */ /* 0x004fc60000410000 */
[C---:B------:R-:W-:Y:S01]  /*27f0*/  FFMA.FTZ R8, R129.reuse, R120, R8 ;  /* 0x0000007881087223 */ /* 0x040fe20000010008 */
[----:B------:R-:W-:-:S04]  /*2800*/  FFMA.FTZ R118, R129, R118, -R9 ;  /* 0x0000007681767223 */ /* 0x000fc80000010809 */
[----:B------:R-:W-:Y:S01]  /*2810*/  @P0 FADD.FTZ R3, R3, R8 ;  /* 0x0000000803030221 */ /* 0x000fe20000010000 */
[----:B------:R-:W-:Y:S01]  /*2820*/  @P0 FADD.FTZ R117, R117, R118 ;  /* 0x0000007675750221 */ /* 0x000fe20000010000 */
[----:B---3--:R-:W-:-:S03]  /*2830*/  FMUL.FTZ R8, R11, R0 ;  /* 0x000000000b087220 */ /* 0x008fc60000410000 */
[----:B------:R-:W0:Y:S01]  /*2840*/  SHFL.UP PT, R118, R3, 0x4, RZ ;  /* 0x0480000003767989 */ /* 0x000e2200000e00ff */
[-C--:B----4-:R-:W-:Y:S01]  /*2850*/  FMUL.FTZ R9, R11, R2.reuse ;  /* 0x000000020b097220 */ /* 0x090fe20000410000 */
[C---:B------:R-:W-:Y:S02]  /*2860*/  FFMA.FTZ R8, R129.reuse, R2, R8 ;  /* 0x0000000281087223 */ /* 0x040fe40000010008 */
[----:B------:R-:W2:Y:S01]  /*2870*/  SHFL.UP PT, R10, R117, 0x4, RZ ;  /* 0x04800000750a7989 */ /* 0x000ea200000e00ff */
[----:B------:R-:W-:Y:S02]  /*2880*/  @P0 FFMA.FTZ R129, R129, R0, -R9 ;  /* 0x0000000081810223 */ /* 0x000fe40000010809 */
[----:B------:R-:W-:Y:S02]  /*2890*/  FSEL R8, R11, R8, !P0 ;  /* 0x000000080b087208 */ /* 0x000fe40004000000 */
[----:B------:R-:W-:Y:S01]  /*28a0*/  ISETP.GE.AND P0, PT, R81, 0x4, PT ;  /* 0x000000045100780c */ /* 0x000fe20003f06270 */
[----:B------:R-:W3:Y:S04]  /*28b0*/  SHFL.UP PT, R0, R129, 0x4, RZ ;  /* 0x0480000081007989 */ /* 0x000ee800000e00ff */
[----:B------:R-:W4:Y:S01]  /*28c0*/  SHFL.UP PT, R2, R8, 0x4, RZ ;  /* 0x0480000008027989 */ /* 0x000f2200000e00ff */
[C---:B0-----:R-:W-:Y:S01]  /*28d0*/  FMUL.FTZ R120, R8.reuse, R118 ;  /* 0x0000007608787220 */ /* 0x041fe20000410000 */
[----:B--2---:R-:W-:-:S03]  /*28e0*/  FMUL.FTZ R9, R8, R10 ;  /* 0x0000000a08097220 */ /* 0x004fc60000410000 */
[C---:B------:R-:W-:Y:S01]  /*28f0*/  FFMA.FTZ R120, R129.reuse, R10, -R120 ;  /* 0x0000000a81787223 */ /* 0x040fe20000010878 */
[----:B------:R-:W-:-:S03]  /*2900*/  FFMA.FTZ R118, R129, R118, R9 ;  /* 0x0000007681767223 */ /* 0x000fc60000010009 */
[----:B------:R-:W-:Y:S01]  /*2910*/  @P0 FADD.FTZ R117, R117, R120 ;  /* 0x0000007875750221 */ /* 0x000fe20000010000 */
[----:B---3--:R-:W-:Y:S01]  /*2920*/  FMUL.FTZ R10, R8, R0 ;  /* 0x00000000080a7220 */ /* 0x008fe20000410000 */
[----:B------:R-:W-:-:S03]  /*2930*/  @P0 FADD.FTZ R3, R3, R118 ;  /* 0x0000007603030221 */ /* 0x000fc60000010000 */
[----:B------:R-:W0:Y:S01]  /*2940*/  SHFL.UP PT, R118, R117, 0x8, RZ ;  /* 0x0500000075767989 */ /* 0x000e2200000e00ff */
[CC--:B----4-:R-:W-:Y:S01]  /*2950*/  FMUL.FTZ R9, R8.reuse, R2.reuse ;  /* 0x0000000208097220 */ /* 0x0d0fe20000410000 */
[C---:B------:R-:W-:Y:S02]  /*2960*/  FFMA.FTZ R11, R129.reuse, R2, R10 ;  /* 0x00000002810b7223 */ /* 0x040fe4000001000a */
[----:B------:R-:W2:Y:S01]  /*2970*/  SHFL.UP PT, R120, R3, 0x8, RZ ;  /* 0x0500000003787989 */ /* 0x000ea200000e00ff */
[----:B------:R-:W-:Y:S02]  /*2980*/  @P0 FFMA.FTZ R129, R129, R0, -R9 ;  /* 0x0000000081810223 */ /* 0x000fe40000010809 */
[----:B------:R-:W-:Y:S02]  /*2990*/  FSEL R11, R8, R11, !P0 ;  /* 0x0000000b080b7208 */ /* 0x000fe40004000000 */
[----:B------:R-:W-:Y:S01]  /*29a0*/  ISETP.GE.AND P0, PT, R81, 0x8, PT ;  /* 0x000000085100780c */ /* 0x000fe20003f06270 */
[----:B------:R-:W3:Y:S04]  /*29b0*/  SHFL.UP PT, R0, R129, 0x8, RZ ;  /* 0x0500000081007989 */ /* 0x000ee800000e00ff */
[----:B------:R-:W4:Y:S01]  /*29c0*/  SHFL.UP PT, R2, R11, 0x8, RZ ;  /* 0x050000000b027989 */ /* 0x000f2200000e00ff */
[----:B0-----:R-:W-:-:S04]  /*29d0*/  FMUL.FTZ R8, R11, R118 ;  /* 0x000000760b087220 */ /* 0x001fc80000410000 */
[-C--:B--2---:R-:W-:Y:S01]  /*29e0*/  FFMA.FTZ R8, R129, R120.reuse, R8 ;  /* 0x0000007881087223 */ /* 0x084fe20000010008 */
[----:B------:R-:W-:Y:S01]  /*29f0*/  FMUL.FTZ R9, R11, R120 ;  /* 0x000000780b097220 */ /* 0x000fe20000410000 */
[C---:B------:R-:W-:Y:S02]  /*2a00*/  FFMA.FTZ R120, R44.reuse, R123, -R5 ;  /* 0x0000007b2c787223 */ /* 0x040fe40000010805 */
[----:B------:R-:W-:Y:S01]  /*2a10*/  @P0 FADD.FTZ R3, R3, R8 ;  /* 0x0000000803030221 */ /* 0x000fe20000010000 */
[----:B------:R-:W-:Y:S01]  /*2a20*/  FFMA.FTZ R118, R129, R118, -R9 ;  /* 0x0000007681767223 */ /* 0x000fe20000010809 */
[----:B---3--:R-:W-:Y:S01]  /*2a30*/  FMUL.FTZ R8, R11, R0 ;  /* 0x000000000b087220 */ /* 0x008fe20000410000 */
[----:B------:R-:W-:Y:S02]  /*2a40*/  FMUL.FTZ R120, R121, R120 ;  /* 0x0000007879787220 */ /* 0x000fe40000410000 */
[----:B------:R-:W-:Y:S01]  /*2a50*/  @P0 FADD.FTZ R117, R117, R118 ;  /* 0x0000007675750221 */ /* 0x000fe20000010000 */
[-C--:B----4-:R-:W-:Y:S01]  /*2a60*/  FFMA.FTZ R8, R129, R2.reuse, R8 ;  /* 0x0000000281087223 */ /* 0x090fe20000010008 */
[----:B------:R-:W-:Y:S01]  /*2a70*/  FMUL.FTZ R2, R11, R2 ;  /* 0x000000020b027220 */ /* 0x000fe20000410000 */
[----:B------:R-:W0:Y:S03]  /*2a80*/  SHFL.UP PT, R118, R3, 0x10, RZ ;  /* 0x0600000003767989 */ /* 0x000e2600000e00ff */
[----:B------:R-:W-:Y:S01]  /*2a90*/  @P0 FFMA.FTZ R129, R129, R0, -R2 ;  /* 0x0000000081810223 */ /* 0x000fe20000010802 */
[----:B------:R-:W-:Y:S01]  /*2aa0*/  FSEL R8, R11, R8, !P0 ;  /* 0x000000080b087208 */ /* 0x000fe20004000000 */
[----:B------:R-:W-:Y:S01]  /*2ab0*/  FMUL.FTZ R2, R44, R128 ;  /* 0x000000802c027220 */ /* 0x000fe20000410000 */
[----:B------:R-:W2:Y:S01]  /*2ac0*/  SHFL.UP PT, R11, R117, 0x10, RZ ;  /* 0x06000000750b7989 */ /* 0x000ea200000e00ff */
[----:B------:R-:W-:Y:S01]  /*2ad0*/  FADD.FTZ R0, R68, R68 ;  /* 0x0000004444007221 */ /* 0x000fe20000010000 */
[----:B------:R-:W-:Y:S01]  /*2ae0*/  ISETP.GE.AND P0, PT, R82, UR30, PT ;  /* 0x0000001e52007c0c */ /* 0x000fe2000bf06270 */
[C---:B------:R-:W-:Y:S01]  /*2af0*/  FFMA.FTZ R9, R45.reuse, R122, R2 ;  /* 0x0000007a2d097223 */ /* 0x040fe20000010002 */
[----:B------:R-:W3:Y:S01]  /*2b00*/  SHFL.UP PT, R6, R129, 0x10, RZ ;  /* 0x0600000081067989 */ /* 0x000ee200000e00ff */
[----:B------:R-:W-:Y:S01]  /*2b10*/  FMUL.FTZ R2, R44, R125 ;  /* 0x0000007d2c027220 */ /* 0x000fe20000410000 */
[C---:B------:R-:W-:Y:S01]  /*2b20*/  FMUL.FTZ R126, R0.reuse, R7 ;  /* 0x00000007007e7220 */ /* 0x040fe20000410000 */
[----:B------:R-:W-:Y:S01]  /*2b30*/  FMUL.FTZ R124, R0, R9 ;  /* 0x00000009007c7220 */ /* 0x000fe20000410000 */
[----:B------:R-:W4:Y:S01]  /*2b40*/  SHFL.UP PT, R10, R8, 0x10, RZ ;  /* 0x06000000080a7989 */ /* 0x000f2200000e00ff */
[----:B------:R-:W-:Y:S01]  /*2b50*/  FFMA.FTZ R2, R45, R123, R2 ;  /* 0x0000007b2d027223 */ /* 0x000fe20000010002 */
[----:B------:R-:W-:Y:S01]  /*2b60*/  ISETP.NE.OR P0, PT, R112, RZ, P0 ;  /* 0x000000ff7000720c */ /* 0x000fe20000705670 */
[-C--:B------:R-:W-:Y:S01]  /*2b70*/  FMUL.FTZ R136, R113, R124.reuse ;  /* 0x0000007c71887220 */ /* 0x080fe20000410000 */
[----:B------:R-:W-:Y:S01]  /*2b80*/  FMUL.FTZ R134, R115, R124 ;  /* 0x0000007c73867220 */ /* 0x000fe20000410000 */
[----:B------:R-:W-:-:S02]  /*2b90*/  FMUL.FTZ R119, R121, R2 ;  /* 0x0000000279777220 */ /* 0x000fc40000410000 */
[-C--:B------:R-:W-:Y:S01]  /*2ba0*/  FFMA.FTZ R136, -R115, R126.reuse, -R136 ;  /* 0x0000007e73887223 */ /* 0x080fe20000010988 */
[----:B------:R-:W-:Y:S01]  /*2bb0*/  FFMA.FTZ R7, R113, R126, -R134 ;  /* 0x0000007e71077223 */ /* 0x000fe20000010886 */
[----:B0-----:R-:W-:Y:S02]  /*2bc0*/  FMUL.FTZ R2, R8, R118 ;  /* 0x0000007608027220 */ /* 0x001fe40000410000 */
[----:B------:R-:W-:Y:S01]  /*2bd0*/  FADD.FTZ R9, -R119, R136 ;  /* 0x0000008877097221 */ /* 0x000fe20000010100 */
[----:B------:R-:W-:Y:S01]  /*2be0*/  FADD.FTZ R7, R120, R7 ;  /* 0x0000000778077221 */ /* 0x000fe20000010000 */
[----:B-1----:R-:W-:Y:S02]  /*2bf0*/  FMUL.FTZ R136, R115, -R46 ;  /* 0x8000002e73887220 */ /* 0x002fe40000410000 */
[----:B------:R-:W-:Y:S01]  /*2c00*/  @!P0 LEA R133, R54, R95, 0x4 ;  /* 0x0000005f36858211 */ /* 0x000fe200078e20ff */
[-C--:B--2---:R-:W-:Y:S01]  /*2c10*/  FMUL.FTZ R5, R8, R11.reuse ;  /* 0x0000000b08057220 */ /* 0x084fe20000410000 */
[C---:B------:R-:W-:Y:S01]  /*2c20*/  FFMA.FTZ R134, R129.reuse, R11, -R2 ;  /* 0x0000000b81867223 */ /* 0x040fe20000010802 */
[----:B------:R-:W-:Y:S01]  /*2c30*/  FMUL.FTZ R11, R114, -R9 ;  /* 0x80000009720b7220 */ /* 0x000fe20000410000 */
[----:B---3--:R-:W-:Y:S01]  /*2c40*/  FMUL.FTZ R2, R8, R6 ;  /* 0x0000000608027220 */ /* 0x008fe20000410000 */
[----:B------:R-:W-:-:S02]  /*2c50*/  FFMA.FTZ R118, R129, R118, R5 ;  /* 0x0000007681767223 */ /* 0x000fc40000010005 */
[-C--:B------:R-:W-:Y:S01]  /*2c60*/  FFMA.FTZ R138, R110, R7.reuse, -R11 ;  /* 0x000000076e8a7223 */ /* 0x080fe2000001080b */
[----:B------:R-:W-:Y:S01]  /*2c70*/  FMUL.FTZ R11, R114, -R7 ;  /* 0x80000007720b7220 */ /* 0x000fe20000410000 */
[-C--:B----4-:R-:W-:Y:S01]  /*2c80*/  FFMA.FTZ R7, R129, R10.reuse, R2 ;  /* 0x0000000a81077223 */ /* 0x090fe20000010002 */
[----:B------:R-:W-:Y:S01]  /*2c90*/  FMUL.FTZ R5, R8, R10 ;  /* 0x0000000a08057220 */ /* 0x000fe20000410000 */
[----:B------:R-:W-:Y:S01]  /*2ca0*/  @P3 FADD.FTZ R117, R117, R134 ;  /* 0x0000008675753221 */ /* 0x000fe20000010000 */
[----:B------:R-:W-:Y:S01]  /*2cb0*/  FFMA.FTZ R135, R110, R9, R11 ;  /* 0x000000096e877223 */ /* 0x000fe2000001000b */
[----:B------:R-:W-:Y:S01]  /*2cc0*/  HFMA2.MMA R9, -RZ, RZ, 0, 0 ;  /* 0x00000000ff097435 */ /* 0x000fe200000001ff */
[----:B------:R-:W-:Y:S01]  /*2cd0*/  FSEL R131, R8, R7, !P3 ;  /* 0x0000000708837208 */ /* 0x000fe20005800000 */
[----:B------:R-:W-:Y:S01]  /*2ce0*/  @P3 FFMA.FTZ R129, R129, R6, -R5 ;  /* 0x0000000681813223 */ /* 0x000fe20000010805 */
[-C--:B------:R-:W-:Y:S01]  /*2cf0*/  FMUL.FTZ R6, R44, R132.reuse ;  /* 0x000000842c067220 */ /* 0x080fe20000410000 */
[----:B------:R-:W-:Y:S01]  /*2d00*/  @P3 FADD.FTZ R3, R3, R118 ;  /* 0x0000007603033221 */ /* 0x000fe20000010000 */
[C---:B------:R-:W-:Y:S01]  /*2d10*/  FMUL.FTZ R5, R45.reuse, R132 ;  /* 0x000000842d057220 */ /* 0x040fe20000410000 */
[----:B------:R-:W-:Y:S01]  /*2d20*/  FADD.FTZ R2, R70, R70 ;  /* 0x0000004646027221 */ /* 0x000fe20000010000 */
[----:B------:R-:W0:Y:S01]  /*2d30*/  SHFL.UP PT, R131, R131, 0x1, RZ ;  /* 0x0420000083837989 */ /* 0x000e2200000e00ff */
[----:B------:R-:W-:Y:S01]  /*2d40*/  FFMA.FTZ R7, R45, R127, R6 ;  /* 0x0000007f2d077223 */ /* 0x000fe20000010006 */
[----:B------:R-:W-:-:S02]  /*2d50*/  MOV R8, 0x3f800000 ;  /* 0x3f80000000087802 */ /* 0x000fc40000000f00 */
[----:B------:R-:W-:Y:S01]  /*2d60*/  CS2R R10, SRZ ;  /* 0x00000000000a7805 */ /* 0x000fe2000001ff00 */
[----:B------:R1:W2:Y:S01]  /*2d70*/  SHFL.UP PT, R6, R129, 0x1, RZ ;  /* 0x0420000081067989 */ /* 0x0002a200000e00ff */
[----:B------:R-:W-:Y:S01]  /*2d80*/  FFMA.FTZ R5, R44, R127, -R5 ;  /* 0x0000007f2c057223 */ /* 0x000fe20000010805 */
[C---:B------:R-:W-:Y:S01]  /*2d90*/  FMUL.FTZ R118, R2.reuse, R7 ;  /* 0x0000000702767220 */ /* 0x040fe20000410000 */
[----:B------:R-:W-:Y:S01]  /*2da0*/  FMUL.FTZ R134, R115, R47 ;  /* 0x0000002f73867220 */ /* 0x000fe20000410000 */
[----:B------:R-:W-:Y:S01]  /*2db0*/  SHFL.UP PT, R117, R117, 0x1, RZ ;  /* 0x0420000075757989 */ /* 0x000fe200000e00ff */
[----:B------:R-:W-:Y:S01]  /*2dc0*/  FMUL.FTZ R5, R2, R5 ;  /* 0x0000000502057220 */ /* 0x000fe20000410000 */
[----:B------:R-:W-:Y:S01]  /*2dd0*/  FADD.FTZ R140, -R118, R135 ;  /* 0x00000087768c7221 */ /* 0x000fe20000010100 */
[----:B------:R-:W-:Y:S01]  /*2de0*/  FFMA.FTZ R7, R113, R46, -R134 ;  /* 0x0000002e71077223 */ /* 0x000fe20000010886 */
[----:B------:R-:W3:Y:S01]  /*2df0*/  SHFL.UP PT, R3, R3, 0x1, RZ ;  /* 0x0420000003037989 */ /* 0x000ee200000e00ff */
[----:B------:R-:W-:-:S02]  /*2e00*/  FADD.FTZ R138, R5, R138 ;  /* 0x0000008a058a7221 */ /* 0x000fc40000010000 */
[----:B-1----:R-:W-:Y:S01]  /*2e10*/  FMUL.FTZ R129, R114, -R7 ;  /* 0x8000000772817220 */ /* 0x002fe20000410000 */
[----:B------:R1:W4:Y:S01]  /*2e20*/  @!P0 LDS.128 R8, [R133+0x1b80] ;  /* 0x001b800085088984 */ /* 0x0003220000000c00 */
[----:B------:R-:W-:Y:S01]  /*2e30*/  FMUL.FTZ R135, R109, -R138 ;  /* 0x8000008a6d877220 */ /* 0x000fe20000410000 */
[----:B------:R-:W-:-:S03]  /*2e40*/  ISETP.NE.AND P0, PT, R112, 0x1f, PT ;  /* 0x0000001f7000780c */ /* 0x000fc60003f05270 */
[-C--:B------:R-:W-:Y:S01]  /*2e50*/  FFMA.FTZ R135, R111, R140.reuse, R135 ;  /* 0x0000008c6f877223 */ /* 0x080fe20000010087 */
[----:B-1----:R-:W-:Y:S01]  /*2e60*/  FFMA.FTZ R133, R113, -R47, R136 ;  /* 0x8000002f71857223 */ /* 0x002fe20000010088 */
[----:B------:R-:W-:-:S03]  /*2e70*/  FMUL.FTZ R136, R109, -R140 ;  /* 0x8000008c6d887220 */ /* 0x000fc60000410000 */
[-C--:B------:R-:W-:Y:S01]  /*2e80*/  FMUL.FTZ R134, R114, -R133.reuse ;  /* 0x8000008572867220 */ /* 0x080fe20000410000 */
[----:B------:R-:W-:Y:S01]  /*2e90*/  FFMA.FTZ R144, R111, R138, -R136 ;  /* 0x0000008a6f907223 */ /* 0x000fe20000010888 */
[C---:B0-----:R-:W-:Y:S01]  /*2ea0*/  FMUL.FTZ R136, R131.reuse, R50 ;  /* 0x0000003283887220 */ /* 0x041fe20000410000 */
[C---:B------:R-:W-:Y:S01]  /*2eb0*/  FFMA.FTZ R140, R110.reuse, R133, R129 ;  /* 0x000000856e8c7223 */ /* 0x040fe20000010081 */
[----:B------:R-:W-:Y:S01]  /*2ec0*/  FFMA.FTZ R138, R110, R7, -R134 ;  /* 0x000000076e8a7223 */ /* 0x000fe20000010886 */
[-C--:B------:R-:W-:Y:S01]  /*2ed0*/  FMUL.FTZ R7, R131, R51.reuse ;  /* 0x0000003383077220 */ /* 0x080fe20000410000 */
[C---:B--2---:R-:W-:Y:S01]  /*2ee0*/  FFMA.FTZ R136, R6.reuse, R51, R136 ;  /* 0x0000003306887223 */ /* 0x044fe20000010088 */
[C---:B------:R-:W-:Y:S01]  /*2ef0*/  FMUL.FTZ R142, R109.reuse, -R140 ;  /* 0x8000008c6d8e7220 */ /* 0x040fe20000410000 */
[----:B------:R-:W-:Y:S01]  /*2f00*/  FMUL.FTZ R133, R109, -R138 ;  /* 0x8000008a6d857220 */ /* 0x000fe20000410000 */
[----:B------:R-:W-:Y:S01]  /*2f10*/  FFMA.FTZ R134, R6, R50, -R7 ;  /* 0x0000003206867223 */ /* 0x000fe20000010807 */
[-C--:B------:R-:W-:Y:S01]  /*2f20*/  FMUL.FTZ R7, R45, R4.reuse ;  /* 0x000000042d077220 */ /* 0x080fe20000410000 */
[----:B---3--:R-:W-:Y:S01]  /*2f30*/  @P1 FADD.FTZ R51, R3, R136 ;  /* 0x0000008803331221 */ /* 0x008fe20000010000 */
[----:B------:R-:W-:Y:S01]  /*2f40*/  FADD.FTZ R3, R71, R71 ;  /* 0x0000004747037221 */ /* 0x000fe20000010000 */
[----:B------:R-:W-:Y:S01]  /*2f50*/  @P1 FADD.FTZ R50, R117, R134 ;  /* 0x0000008675321221 */ /* 0x000fe20000010000 */
[C---:B------:R-:W-:Y:S01]  /*2f60*/  FMUL.FTZ R134, R44.reuse, R4 ;  /* 0x000000042c867220 */ /* 0x040fe20000410000 */
[----:B------:R-:W-:Y:S01]  /*2f70*/  FFMA.FTZ R6, R44, R130, -R7 ;  /* 0x000000822c067223 */ /* 0x000fe20000010807 */
[----:B------:R-:W-:Y:S01]  /*2f80*/  FFMA.FTZ R131, R111, R140, R133 ;  /* 0x0000008c6f837223 */ /* 0x000fe20000010085 */
[-C--:B------:R-:W-:Y:S01]  /*2f90*/  FMUL.FTZ R117, R49, R51.reuse ;  /* 0x0000003331757220 */ /* 0x080fe20000410000 */
[----:B------:R-:W-:Y:S01]  /*2fa0*/  FFMA.FTZ R134, R45, R130, R134 ;  /* 0x000000822d867223 */ /* 0x000fe20000010086 */
[----:B------:R-:W-:Y:S01]  /*2fb0*/  FMUL.FTZ R7, R3, R6 ;  /* 0x0000000603077220 */ /* 0x000fe20000410000 */
[----:B------:R-:W-:Y:S01]  /*2fc0*/  FFMA.FTZ R129, R111, R138, -R142 ;  /* 0x0000008a6f817223 */ /* 0x000fe2000001088e */
[----:B------:R-:W-:Y:S01]  /*2fd0*/  FMUL.FTZ R136, R49, R50 ;  /* 0x0000003231887220 */ /* 0x000fe20000410000 */
[----:B------:R-:W-:Y:S01]  /*2fe0*/  FMUL.FTZ R6, R3, R134 ;  /* 0x0000008603067220 */ /* 0x000fe20000410000 */
[----:B------:R-:W-:Y:S01]  /*2ff0*/  FADD.FTZ R133, R7, R144 ;  /* 0x0000009007857221 */ /* 0x000fe20000010000 */
[C---:B------:R-:W-:Y:S01]  /*3000*/  FFMA.FTZ R117, R48.reuse, R50, -R117 ;  /* 0x0000003230757223 */ /* 0x040fe20000010875 */
[----:B------:R-:W-:Y:S01]  /*3010*/  FFMA.FTZ R48, R48, R51, R136 ;  /* 0x0000003330307223 */ /* 0x000fe20000010088 */
[----:B------:R-:W-:Y:S01]  /*3020*/  FADD.FTZ R134, -R6, R135 ;  /* 0x0000008706867221 */ /* 0x000fe20000010100 */
[----:B------:R0:W1:Y:S04]  /*3030*/  SHFL.DOWN PT, R51, R129, 0x1, 0x1f ;  /* 0x08201f0081337f89 */ /* 0x00006800000e0000 */
[----:B------:R0:W2:Y:S04]  /*3040*/  SHFL.DOWN PT, R135, R131, 0x1, 0x1f ;  /* 0x08201f0083877f89 */ /* 0x0000a800000e0000 */
[----:B------:R0:W3:Y:S04]  /*3050*/  SHFL.DOWN PT, R138, R133, 0x1, 0x1f ;  /* 0x08201f00858a7f89 */ /* 0x0000e800000e0000 */
[----:B------:R0:W0:Y:S01]  /*3060*/  SHFL.DOWN PT, R49, R134, 0x1, 0x1f ;  /* 0x08201f0086317f89 */ /* 0x00002200000e0000 */
[----:B----4-:R-:W-:Y:S05]  /*3070*/  @!P0 BRA `(.L_x_18394) ;  /* 0x00000000002c8947 */ /* 0x010fea0003800000 */
[C---:B0-----:R-:W-:Y:S01]  /*3080*/  FMUL.FTZ R136, R131.reuse, R49 ;  /* 0x0000003183887220 */ /* 0x041fe20000410000 */
[C---:B--2---:R-:W-:Y:S01]  /*3090*/  FMUL.FTZ R50, R131.reuse, R135 ;  /* 0x0000008783327220 */ /* 0x044fe20000410000 */
[-C--:B---3--:R-:W-:Y:S02]  /*30a0*/  FMUL.FTZ R140, R131, R138.reuse ;  /* 0x0000008a838c7220 */ /* 0x088fe40000410000 */
[----:B------:R-:W-:Y:S01]  /*30b0*/  FFMA.FTZ R138, R129, R138, -R136 ;  /* 0x0000008a818a7223 */ /* 0x000fe20000010888 */
[C---:B-1----:R-:W-:Y:S01]  /*30c0*/  FMUL.FTZ R136, R51.reuse, R131 ;  /* 0x0000008333887220 */ /* 0x042fe20000410000 */
[----:B------:R-:W-:Y:S01]  /*30d0*/  FFMA.FTZ R50, R51, R129, -R50 ;  /* 0x0000008133327223 */ /* 0x000fe20000010832 */
[----:B------:R-:W-:Y:S01]  /*30e0*/  FFMA.FTZ R49, R129, R49, R140 ;  /* 0x0000003181317223 */ /* 0x000fe2000001008c */
[----:B------:R-:W-:Y:S01]  /*30f0*/  FADD.FTZ R133, R133, R138 ;  /* 0x0000008a85857221 */ /* 0x000fe20000010000 */
[----:B------:R-:W-:Y:S02]  /*3100*/  FFMA.FTZ R131, R129, R135, R136 ;  /* 0x0000008781837223 */ /* 0x000fe40000010088 */
[----:B------:R-:W-:Y:S01]  /*3110*/  FADD.FTZ R134, R134, R49 ;  /* 0x0000003186867221 */ /* 0x000fe20000010000 */
[----:B------:R-:W-:-:S07]  /*3120*/  MOV R129, R50 ;  /* 0x0000003200817202 */ /* 0x000fce0000000f00 */
.L_x_18394:
[----:B------:R-:W-:Y:S05]  /*3130*/  BSYNC B0 ;  /* 0x0000000000007941 */ /* 0x000fea0003800000 */
.L_x_18393:
[----:B------:R-:W-:Y:S01]  /*3140*/  ISETP.GT.U32.AND P0, PT, R112, 0x1d, PT ;  /* 0x0000001d7000780c */ /* 0x000fe20003f04070 */
[----:B------:R-:W-:Y:S01]  /*3150*/  FADD.FTZ R117, R116, R117 ;  /* 0x0000007574757221 */ /* 0x000fe20000010000 */
[----:B------:R-:W-:Y:S01]  /*3160*/  FADD.FTZ R48, RZ, R48 ;  /* 0x00000030ff307221 */ /* 0x000fe20000010000 */
[----:B------:R4:W3:Y:S01]  /*3170*/  SHFL.DOWN PT, R137, R129, 0x2, 0x1f ;  /* 0x08401f0081897f89 */ /* 0x0008e200000e0000 */
[----:B------:R-:W-:Y:S01]  /*3180*/  BSSY B0, `(.L_x_18395) ;  /* 0x0000012000007945 */ /* 0x000fe20003800000 */
[C---:B--2---:R-:W-:Y:S01]  /*3190*/  FMUL.FTZ R135, R4.reuse, R117 ;  /* 0x0000007504877220 */ /* 0x044fe20000410000 */
[----:B-1----:R-:W-:Y:S01]  /*31a0*/  FMUL.FTZ R51, R4, R48 ;  /* 0x0000003004337220 */ /* 0x002fe20000410000 */
[----:B------:R4:W1:Y:S04]  /*31b0*/  SHFL.DOWN PT, R139, R131, 0x2, 0x1f ;  /* 0x08401f00838b7f89 */ /* 0x00086800000e0000 */
[----:B------:R4:W2:Y:S04]  /*31c0*/  SHFL.DOWN PT, R116, R133, 0x2, 0x1f ;  /* 0x08401f0085747f89 */ /* 0x0008a800000e0000 */
[----:B0-----:R4:W0:Y:S01]  /*31d0*/  SHFL.DOWN PT, R49, R134, 0x2, 0x1f ;  /* 0x08401f0086317f89 */ /* 0x00182200000e0000 */
[----:B------:R-:W-:Y:S05]  /*31e0*/  @P0 BRA `(.L_x_18396) ;  /* 0x00000000002c0947 */ /* 0x000fea0003800000 */
[C---:B0-----:R-:W-:Y:S01]  /*31f0*/  FMUL.FTZ R50, R131.reuse, R49 ;  /* 0x0000003183327220 */ /* 0x041fe20000410000 */
[C---:B-1----:R-:W-:Y:S01]  /*3200*/  FMUL.FTZ R4, R131.reuse, R139 ;  /* 0x0000008b83047220 */ /* 0x042fe20000410000 */
[-C--:B--2---:R-:W-:Y:S02]  /*3210*/  FMUL.FTZ R136, R131, R116.reuse ;  /* 0x0000007483887220 */ /* 0x084fe40000410000 */
[----:B------:R-:W-:Y:S01]  /*3220*/  FFMA.FTZ R116, R129, R116, -R50 ;  /* 0x0000007481747223 */ /* 0x000fe20000010832 */
[-C--:B---3--:R-:W-:Y:S01]  /*3230*/  FMUL.FTZ R50, R131, R137.reuse ;  /* 0x0000008983327220 */ /* 0x088fe20000410000 */
[C---:B------:R-:W-:Y:S01]  /*3240*/  FFMA.FTZ R4, R129.reuse, R137, -R4 ;  /* 0x0000008981047223 */ /* 0x040fe20000010804 */
[----:B------:R-:W-:Y:S01]  /*3250*/  FFMA.FTZ R49, R129, R49, R136 ;  /* 0x0000003181317223 */ /* 0x000fe20000010088 */
[----:B----4-:R-:W-:Y:S01]  /*3260*/  FADD.FTZ R133, R133, R116 ;  /* 0x0000007485857221 */ /* 0x010fe20000010000 */
[----:B------:R-:W-:Y:S02]  /*3270*/  FFMA.FTZ R131, R129, R139, R50 ;  /* 0x0000008b81837223 */ /* 0x000fe40000010032 */
[----:B------:R-:W-:Y:S01]  /*3280*/  FADD.FTZ R134, R134, R49 ;  /* 0x0000003186867221 */ /* 0x000fe20000010000 */
[----:B------:R-:W-:-:S07]  /*3290*/  MOV R129, R4 ;  /* 0x0000000400817202 */ /* 0x000fce0000000f00 */
.L_x_18396:
[----:B------:R-:W-:Y:S05]  /*32a0*/  BSYNC B0 ;  /* 0x0000000000007941 */ /* 0x000fea0003800000 */
.L_x_18395:
[CC--:B--2---:R-:W-:Y:S01]  /*32b0*/  FMUL.FTZ R116, R109.reuse, R117.reuse ;  /* 0x000000756d747220 */ /* 0x0c4fe20000410000 */
[-C--:B------:R-:W-:Y:S01]  /*32c0*/  FMUL.FTZ R50, R109, R48.reuse ;  /* 0x000000306d327220 */ /* 0x080fe20000410000 */
[----:B------:R-:W-:Y:S01]  /*32d0*/  ISETP.GT.U32.AND P0, PT, R112, 0x1b, PT ;  /* 0x0000001b7000780c */ /* 0x000fe20003f04070 */
[CC--:B------:R-:W-:Y:S01]  /*32e0*/  FFMA.FTZ R136, R130.reuse, R117.reuse, -R51 ;  /* 0x0000007582887223 */ /* 0x0c0fe20000010833 */
[CC--:B0-----:R-:W-:Y:S01]  /*32f0*/  FFMA.FTZ R49, R111.reuse, R48.reuse, R116 ;  /* 0x000000306f317223 */ /* 0x0c1fe20000010074 */
[-C--:B------:R-:W-:Y:S01]  /*3300*/  FFMA.FTZ R50, R111, R117.reuse, -R50 ;  /* 0x000000756f327223 */ /* 0x080fe20000010832 */
[-C--:B------:R-:W-:Y:S01]  /*3310*/  FFMA.FTZ R4, R130, R48.reuse, R135 ;  /* 0x0000003082047223 */ /* 0x080fe20000010087 */
[-C--:B------:R-:W-:Y:S01]  /*3320*/  FMUL.FTZ R51, R45, R48.reuse ;  /* 0x000000302d337220 */ /* 0x080fe20000410000 */
[C---:B---3--:R-:W-:Y:S01]  /*3330*/  FMUL.FTZ R138, R44.reuse, R48 ;  /* 0x000000302c8a7220 */ /* 0x048fe20000410000 */
[----:B------:R-:W-:Y:S01]  /*3340*/  FADD.FTZ R49, RZ, R49 ;  /* 0x00000031ff317221 */ /* 0x000fe20000010000 */
[----:B------:R-:W-:Y:S01]  /*3350*/  FFMA.FTZ R116, R61, R52, R50 ;  /* 0x000000343d747223 */ /* 0x000fe20000010032 */
[----:B-1----:R-:W-:Y:S01]  /*3360*/  FFMA.FTZ R139, -R3, R4, RZ ;  /* 0x00000004038b7223 */ /* 0x002fe200000101ff */
[-C--:B------:R-:W-:Y:S01]  /*3370*/  FFMA.FTZ R130, R44, R117.reuse, -R51 ;  /* 0x000000752c827223 */ /* 0x080fe20000010833 */
[----:B------:R-:W-:Y:S01]  /*3380*/  FFMA.FTZ R138, R45, R117, R138 ;  /* 0x000000752d8a7223 */ /* 0x000fe2000001008a */
[CC--:B------:R-:W-:Y:S01]  /*3390*/  FMUL.FTZ R4, R132.reuse, R49.reuse ;  /* 0x0000003184047220 */ /* 0x0c0fe20000410000 */
[----:B------:R-:W-:Y:S01]  /*33a0*/  FMUL.FTZ R132, R132, R116 ;  /* 0x0000007484847220 */ /* 0x000fe20000410000 */
[C---:B------:R-:W-:Y:S01]  /*33b0*/  FFMA.FTZ R51, R3.reuse, R136, RZ ;  /* 0x0000008803337223 */ /* 0x040fe200000100ff */
[C---:B------:R-:W-:Y:S01]  /*33c0*/  FFMA.FTZ R137, -R3.reuse, R138, -RZ ;  /* 0x0000008a03897223 */ /* 0x040fe200000109ff */
[----:B------:R-:W-:Y:S01]  /*33d0*/  FMUL.FTZ R135, R3, R130 ;  /* 0x0000008203877220 */ /* 0x000fe20000410000 */
[C---:B------:R-:W-:Y:S01]  /*33e0*/  FFMA.FTZ R136, R127.reuse, R116, -R4 ;  /* 0x000000747f887223 */ /* 0x040fe20000010804 */
[----:B------:R-:W-:Y:S01]  /*33f0*/  FFMA.FTZ R138, R127, R49, R132 ;  /* 0x000000317f8a7223 */ /* 0x000fe20000010084 */
[----:B------:R0:W1:Y:S01]  /*3400*/  SHFL.DOWN PT, R141, R131, 0x4, 0x1f ;  /* 0x08801f00838d7f89 */ /* 0x00006200000e0000 */
[----:B------:R-:W-:Y:S01]  /*3410*/  BSSY B0, `(.L_x_18397) ;  /* 0x0000012000007945 */ /* 0x000fe20003800000 */
[----:B------:R-:W-:-:S02]  /*3420*/  ISETP.GT.U32.AND P1, PT, R112, 0x17, PT ;  /* 0x000000177000780c */ /* 0x000fc40003f24070 */
[----:B------:R0:W2:Y:S01]  /*3430*/  SHFL.DOWN PT, R127, R129, 0x4, 0x1f ;  /* 0x08801f00817f7f89 */ /* 0x0000a200000e0000 */
[----:B------:R-:W-:-:S03]  /*3440*/  ISETP.GT.U32.AND P3, PT, R112, 0xf, PT ;  /* 0x0000000f7000780c */ /* 0x000fc60003f64070 */
[----:B------:R0:W3:Y:S04]  /*3450*/  SHFL.DOWN PT, R130, R133, 0x4, 0x1f ;  /* 0x08801f0085827f89 */ /* 0x0000e800000e0000 */
[----:B------:R0:W0:Y:S01]  /*3460*/  SHFL.DOWN PT, R3, R134, 0x4, 0x1f ;  /* 0x08801f0086037f89 */ /* 0x00002200000e0000 */
[----:B------:R-:W-:Y:S05]  /*3470*/  @P0 BRA `(.L_x_18398) ;  /* 0x00000000002c0947 */ /* 0x000fea0003800000 */
[C---:B0-----:R-:W-:Y:S01]  /*3480*/  FMUL.FTZ R50, R131.reuse, R3 ;  /* 0x0000000383327220 */ /* 0x041fe20000410000 */
[C---:B-1----:R-:W-:Y:S01]  /*3490*/  FMUL.FTZ R4, R131.reuse, R141 ;  /* 0x0000008d83047220 */ /* 0x042fe20000410000 */
[-C--:B---3--:R-:W-:Y:S02]  /*34a0*/  FMUL.FTZ R132, R131, R130.reuse ;  /* 0x0000008283847220 */ /* 0x088fe40000410000 */
[----:B------:R-:W-:Y:S01]  /*34b0*/  FFMA.FTZ R130, R129, R130, -R50 ;  /* 0x0000008281827223 */ /* 0x000fe20000010832 */
[-C--:B--2---:R-:W-:Y:S01]  /*34c0*/  FMUL.FTZ R50, R131, R127.reuse ;  /* 0x0000007f83327220 */ /* 0x084fe20000410000 */
[C---:B------:R-:W-:Y:S01]  /*34d0*/  FFMA.FTZ R4, R129.reuse, R127, -R4 ;  /* 0x0000007f81047223 */ /* 0x040fe20000010804 */
[----:B------:R-:W-:Y:S01]  /*34e0*/  FFMA.FTZ R3, R129, R3, R132 ;  /* 0x0000000381037223 */ /* 0x000fe20000010084 */
[----:B----4-:R-:W-:Y:S01]  /*34f0*/  FADD.FTZ R133, R133, R130 ;  /* 0x0000008285857221 */ /* 0x010fe20000010000 */
[----:B------:R-:W-:Y:S02]  /*3500*/  FFMA.FTZ R131, R129, R141, R50 ;  /* 0x0000008d81837223 */ /* 0x000fe40000010032 */
[----:B------:R-:W-:Y:S01]  /*3510*/  FADD.FTZ R134, R134, R3 ;  /* 0x0000000386867221 */ /* 0x000fe20000010000 */
[----:B------:R-:W-:-:S07]  /*3520*/  MOV R129, R4 ;  /* 0x0000000400817202 */ /* 0x000fce0000000f00 */
.L_x_18398:
[----:B------:R-:W-:Y:S05]  /*3530*/  BSYNC B0 ;  /* 0x0000000000007941 */ /* 0x000fea0003800000 */
.L_x_18397:
[C---:B------:R-:W-:Y:S01]  /*3540*/  FFMA.FTZ R4, R2.reuse, R136, R51 ;  /* 0x0000008802047223 */ /* 0x040fe20000010033 */
[----:B--2---:R2:W1:Y:S01]  /*3550*/  SHFL.DOWN PT, R127, R131, 0x8, 0x1f ;  /* 0x09001f00837f7f89 */ /* 0x00446200000e0000 */
[----:B------:R-:W-:Y:S01]  /*3560*/  BSSY B0, `(.L_x_18399) ;  /* 0x0000011000007945 */ /* 0x000fe20003800000 */
[----:B---3--:R-:W-:Y:S02]  /*3570*/  FFMA.FTZ R130, -R2, R138, R139 ;  /* 0x0000008a02827223 */ /* 0x008fe4000001018b */
[----:B------:R2:W3:Y:S04]  /*3580*/  SHFL.DOWN PT, R51, R129, 0x8, 0x1f ;  /* 0x09001f0081337f89 */ /* 0x0004e800000e0000 */
[----:B------:R2:W1:Y:S04]  /*3590*/  SHFL.DOWN PT, R136, R133, 0x8, 0x1f ;  /* 0x09001f0085887f89 */ /* 0x00046800000e0000 */
[----:B0-----:R2:W0:Y:S01]  /*35a0*/  SHFL.DOWN PT, R3, R134, 0x8, 0x1f ;  /* 0x09001f0086037f89 */ /* 0x00142200000e0000 */
[----:B------:R-:W-:Y:S05]  /*35b0*/  @P1 BRA `(.L_x_18400) ;  /* 0x00000000002c1947 */ /* 0x000fea0003800000 */
[C---:B0-----:R-:W-:Y:S01]  /*35c0*/  FMUL.FTZ R132, R131.reuse, R3 ;  /* 0x0000000383847220 */ /* 0x041fe20000410000 */
[C---:B-1----:R-:W-:Y:S01]  /*35d0*/  FMUL.FTZ R50, R131.reuse, R127 ;  /* 0x0000007f83327220 */ /* 0x042fe20000410000 */
[-C--:B------:R-:W-:Y:S02]  /*35e0*/  FMUL.FTZ R138, R131, R136.reuse ;  /* 0x00000088838a7220 */ /* 0x080fe40000410000 */
[----:B------:R-:W-:Y:S01]  /*35f0*/  FFMA.FTZ R136, R129, R136, -R132 ;  /* 0x0000008881887223 */ /* 0x000fe20000010884 */
[-C--:B---3--:R-:W-:Y:S01]  /*3600*/  FMUL.FTZ R132, R131, R51.reuse ;  /* 0x0000003383847220 */ /* 0x088fe20000410000 */
[C---:B------:R-:W-:Y:S01]  /*3610*/  FFMA.FTZ R50, R129.reuse, R51, -R50 ;  /* 0x0000003381327223 */ /* 0x040fe20000010832 */
[----:B------:R-:W-:Y:S01]  /*3620*/  FFMA.FTZ R3, R129, R3, R138 ;  /* 0x0000000381037223 */ /* 0x000fe2000001008a */
[----:B--2-4-:R-:W-:Y:S01]  /*3630*/  FADD.FTZ R133, R133, R136 ;  /* 0x0000008885857221 */ /* 0x014fe20000010000 */
[----:B------:R-:W-:Y:S02]  /*3640*/  FFMA.FTZ R131, R129, R127, R132 ;  /* 0x0000007f81837223 */ /* 0x000fe40000010084 */
[----:B------:R-:W-:Y:S01]  /*3650*/  FADD.FTZ R134, R134, R3 ;  /* 0x0000000386867221 */ /* 0x000fe20000010000 */
[----:B------:R-:W-:-:S07]  /*3660*/  MOV R129, R50 ;  /* 0x0000003200817202 */ /* 0x000fce0000000f00 */
.L_x_18400:
[----:B------:R-:W-:Y:S05]  /*3670*/  BSYNC B0 ;  /* 0x0000000000007941 */ /* 0x000fea0003800000 */
.L_x_18399:
[----:B---3--:R3:W2:Y:S01]  /*3680*/  SHFL.DOWN PT, R51, R129, 0x10, 0x1f ;  /* 0x0a001f0081337f89 */ /* 0x0086a200000e0000 */
[----:B------:R-:W-:Y:S03]  /*3690*/  BSSY B0, `(.L_x_18401) ;  /* 0x0000010000007945 */ /* 0x000fe60003800000 */
[----:B-1----:R3:W1:Y:S04]  /*36a0*/  SHFL.DOWN PT, R127, R131, 0x10, 0x1f ;  /* 0x0a001f00837f7f89 */ /* 0x00266800000e0000 */
[----:B------:R3:W1:Y:S04]  /*36b0*/  SHFL.DOWN PT, R136, R133, 0x10, 0x1f ;  /* 0x0a001f0085887f89 */ /* 0x00066800000e0000 */
[----:B0-----:R3:W0:Y:S01]  /*36c0*/  SHFL.DOWN PT, R3, R134, 0x10, 0x1f ;  /* 0x0a001f0086037f89 */ /* 0x00162200000e0000 */
[----:B------:R-:W-:Y:S05]  /*36d0*/  @P3 BRA `(.L_x_18402) ;  /* 0x00000000002c3947 */ /* 0x000fea0003800000 */
[C---:B0-----:R-:W-:Y:S01]  /*36e0*/  FMUL.FTZ R132, R131.reuse, R3 ;  /* 0x0000000383847220 */ /* 0x041fe20000410000 */
[C---:B-1----:R-:W-:Y:S01]  /*36f0*/  FMUL.FTZ R50, R131.reuse, R127 ;  /* 0x0000007f83327220 */ /* 0x042fe20000410000 */
[-C--:B------:R-:W-:Y:S02]  /*3700*/  FMUL.FTZ R138, R131, R136.reuse ;  /* 0x00000088838a7220 */ /* 0x080fe40000410000 */
[----:B------:R-:W-:Y:S01]  /*3710*/  FFMA.FTZ R136, R129, R136, -R132 ;  /* 0x0000008881887223 */ /* 0x000fe20000010884 */
[-C--:B--2---:R-:W-:Y:S01]  /*3720*/  FMUL.FTZ R132, R131, R51.reuse ;  /* 0x0000003383847220 */ /* 0x084fe20000410000 */
[C---:B------:R-:W-:Y:S01]  /*3730*/  FFMA.FTZ R50, R129.reuse, R51, -R50 ;  /* 0x0000003381327223 */ /* 0x040fe20000010832 */
[----:B------:R-:W-:Y:S01]  /*3740*/  FFMA.FTZ R3, R129, R3, R138 ;  /* 0x0000000381037223 */ /* 0x000fe2000001008a */
[----:B---34-:R-:W-:Y:S01]  /*3750*/  FADD.FTZ R133, R133, R136 ;  /* 0x0000008885857221 */ /* 0x018fe20000010000 */
[----:B------:R-:W-:Y:S02]  /*3760*/  FFMA.FTZ R131, R129, R127, R132 ;  /* 0x0000007f81837223 */ /* 0x000fe40000010084 */
[----:B------:R-:W-:Y:S01]  /*3770*/  FADD.FTZ R134, R134, R3 ;  /* 0x0000000386867221 */ /* 0x000fe20000010000 */
[----:B------:R-:W-:-:S07]  /*3780*/  MOV R129, R50 ;  /* 0x0000003200817202 */ /* 0x000fce0000000f00 */
.L_x_18402:
[----:B------:R-:W-:Y:S05]  /*3790*/  BSYNC B0 ;  /* 0x0000000000007941 */ /* 0x000fea0003800000 */
.L_x_18401:
[CC--:B------:R-:W-:Y:S01]  /*37a0*/  FMUL.FTZ R50, R114.reuse, R116.reuse ;  /* 0x0000007472327220 */ /* 0x0c0fe20000410000 */
[-C--:B0-----:R-:W-:Y:S01]  /*37b0*/  FMUL.FTZ R3, R114, R49.reuse ;  /* 0x0000003172037220 */ /* 0x081fe20000410000 */
[----:B------:R-:W-:Y:S01]  /*37c0*/  SHFL.DOWN PT, R143, R131, 0x1, 0x1f ;  /* 0x08201f00838f7f89 */ /* 0x000fe200000e0000 */
[CC--:B--2---:R-:W-:Y:S01]  /*37d0*/  FMUL.FTZ R51, R45.reuse, R49.reuse ;  /* 0x000000312d337220 */ /* 0x0c4fe20000410000 */
[-C--:B------:R-:W-:Y:S01]  /*37e0*/  FMUL.FTZ R138, R44, R49.reuse ;  /* 0x000000312c8a7220 */ /* 0x080fe20000410000 */
[C---:B------:R-:W-:Y:S01]  /*37f0*/  FFMA.FTZ R50, R110.reuse, R49, R50 ;  /* 0x000000316e327223 */ /* 0x040fe20000010032 */
[----:B-1----:R-:W0:Y:S01]  /*3800*/  SHFL.IDX PT, R136, R10, RZ, 0x1f ;  /* 0x00001fff0a887589 */ /* 0x002e2200000e0000 */
[-C--:B------:R-:W-:Y:S01]  /*3810*/  FFMA.FTZ R3, R110, R116.reuse, -R3 ;  /* 0x000000746e037223 */ /* 0x080fe20000010803 */
[-C--:B------:R-:W-:Y:S01]  /*3820*/  FFMA.FTZ R51, R44, R116.reuse, -R51 ;  /* 0x000000742c337223 */ /* 0x080fe20000010833 */
[----:B------:R-:W-:Y:S01]  /*3830*/  FFMA.FTZ R127, R45, R116, R138 ;  /* 0x000000742d7f7223 */ /* 0x000fe2000001008a */
[----:B------:R-:W1:Y:S01]  /*3840*/  SHFL.IDX PT, R132, R11, RZ, 0x1f ;  /* 0x00001fff0b847589 */ /* 0x000e6200000e0000 */
[----:B------:R-:W-:Y:S01]  /*3850*/  FADD.FTZ R50, RZ, R50 ;  /* 0x00000032ff327221 */ /* 0x000fe20000010000 */
[----:B------:R-:W-:Y:S01]  /*3860*/  FFMA.FTZ R3, R62, R105, R3 ;  /* 0x000000693e037223 */ /* 0x000fe20000010003 */
[C---:B------:R-:W-:Y:S01]  /*3870*/  FMUL.FTZ R139, R2.reuse, R51 ;  /* 0x00000033028b7220 */ /* 0x040fe20000410000 */
[----:B------:R-:W2:Y:S01]  /*3880*/  SHFL.DOWN PT, R142, R129, 0x1, 0x1f ;  /* 0x08201f00818e7f89 */ /* 0x000ea200000e0000 */
[----:B------:R-:W-:Y:S01]  /*3890*/  FFMA.FTZ R127, -R2, R127, -RZ ;  /* 0x0000007f027f7223 */ /* 0x000fe200000109ff */
[CC--:B------:R-:W-:Y:S01]  /*38a0*/  FMUL.FTZ R2, R125.reuse, R50.reuse ;  /* 0x000000327d027220 */ /* 0x0c0fe20000410000 */
[-C--:B------:R-:W-:Y:S01]  /*38b0*/  FMUL.FTZ R125, R125, R3.reuse ;  /* 0x000000037d7d7220 */ /* 0x080fe20000410000 */
[----:B------:R-:W5:Y:S01]  /*38c0*/  SHFL.DOWN PT, R144, R134, 0x1, 0x1f ;  /* 0x08201f0086907f89 */ /* 0x000f6200000e0000 */
[-C--:B------:R-:W-:Y:S01]  /*38d0*/  FMUL.FTZ R141, R45, R50.reuse ;  /* 0x000000322d8d7220 */ /* 0x080fe20000410000 */
[CC--:B------:R-:W-:Y:S01]  /*38e0*/  FMUL.FTZ R140, R44.reuse, R50.reuse ;  /* 0x000000322c8c7220 */ /* 0x0c0fe20000410000 */
[C---:B------:R-:W-:Y:S01]  /*38f0*/  FFMA.FTZ R125, R123.reuse, R50, R125 ;  /* 0x000000327b7d7223 */ /* 0x040fe2000001007d */
[----:B------:R-:W5:Y:S01]  /*3900*/  SHFL.DOWN PT, R145, R133, 0x1, 0x1f ;  /* 0x08201f0085917f89 */ /* 0x000f6200000e0000 */
[-C--:B------:R-:W-:Y:S01]  /*3910*/  FFMA.FTZ R138, R44, R3.reuse, -R141 ;  /* 0x000000032c8a7223 */ /* 0x080fe2000001088d */
[-C--:B------:R-:W-:Y:S01]  /*3920*/  FFMA.FTZ R51, R123, R3.reuse, -R2 ;  /* 0x000000037b337223 */ /* 0x080fe20000010802 */
[----:B------:R-:W-:Y:S01]  /*3930*/  FFMA.FTZ R2, R45, R3, R140 ;  /* 0x000000032d027223 */ /* 0x000fe2000001008c */
[C---:B------:R-:W-:Y:S01]  /*3940*/  FFMA.FTZ R130, -R121.reuse, R125, R130 ;  /* 0x0000007d79827223 */ /* 0x040fe20000010182 */
[C---:B------:R-:W-:Y:S01]  /*3950*/  FMUL.FTZ R125, R121.reuse, R138 ;  /* 0x0000008a797d7220 */ /* 0x040fe20000410000 */
[----:B------:R-:W-:Y:S01]  /*3960*/  FFMA.FTZ R4, R121, R51, R4 ;  /* 0x0000003379047223 */ /* 0x000fe20000010004 */
[-C--:B------:R-:W-:Y:S01]  /*3970*/  FMUL.FTZ R138, R115, R3.reuse ;  /* 0x00000003738a7220 */ /* 0x080fe20000410000 */
[----:B------:R-:W-:Y:S01]  /*3980*/  FFMA.FTZ R121, -R121, R2, -RZ ;  /* 0x0000000279797223 */ /* 0x000fe200000109ff */
[----:B------:R-:W-:Y:S01]  /*3990*/  FMUL.FTZ R2, R115, R50 ;  /* 0x0000003273027220 */ /* 0x000fe20000410000 */
[----:B0-----:R-:W-:Y:S01]  /*39a0*/  @P2 FMUL.FTZ R141, R143, R136 ;  /* 0x000000888f8d2220 */ /* 0x001fe20000410000 */
[----:B------:R-:W-:Y:S01]  /*39b0*/  FFMA.FTZ R138, R113, R50, R138 ;  /* 0x00000032718a7223 */ /* 0x000fe2000001008a */
[-C--:B-1----:R-:W-:Y:S01]  /*39c0*/  @P2 FMUL.FTZ R51, R143, R132.reuse ;  /* 0x000000848f332220 */ /* 0x082fe20000410000 */
[----:B------:R-:W-:Y:S01]  /*39d0*/  FFMA.FTZ R123, R113, R3, -R2 ;  /* 0x00000003717b7223 */ /* 0x000fe20000010802 */
[----:B---34-:R-:W-:Y:S01]  /*39e0*/  SHFL.IDX PT, R133, R133, RZ, 0x1f ;  /* 0x00001fff85857589 */ /* 0x018fe200000e0000 */
[----:B------:R-:W-:Y:S01]  /*39f0*/  ISETP.NE.AND P0, PT, R96, RZ, PT ;  /* 0x000000ff6000720c */ /* 0x000fe20003f05270 */
[C---:B--2---:R-:W-:Y:S01]  /*3a00*/  @P2 FFMA.FTZ R141, R142.reuse, R132, R141 ;  /* 0x000000848e8d2223 */ /* 0x044fe2000001008d */
[----:B------:R-:W-:Y:S01]  /*3a10*/  @P2 FFMA.FTZ R2, R142, R136, -R51 ;  /* 0x000000888e022223 */ /* 0x000fe20000010833 */
[----:B------:R-:W-:Y:S01]  /*3a20*/  FADD.FTZ R51, RZ, R138 ;  /* 0x0000008aff337221 */ /* 0x000fe20000010000 */
[----:B------:R-:W-:Y:S01]  /*3a30*/  FFMA.FTZ R123, R60, R107, R123 ;  /* 0x0000006b3c7b7223 */ /* 0x000fe2000001007b */
[----:B------:R0:W1:Y:S01]  /*3a40*/  SHFL.IDX PT, R138, R131, RZ, 0x1f ;  /* 0x00001fff838a7589 */ /* 0x00006200000e0000 */
[----:B-----5:R-:W-:Y:S01]  /*3a50*/  @P2 FADD.FTZ R132, R144, R141 ;  /* 0x0000008d90842221 */ /* 0x020fe20000010000 */
[C---:B------:R-:W-:Y:S01]  /*3a60*/  FMUL.FTZ R143, R128.reuse, R51 ;  /* 0x00000033808f7220 */ /* 0x040fe20000410000 */
[----:B------:R-:W-:Y:S01]  /*3a70*/  FMUL.FTZ R128, R128, R123 ;  /* 0x0000007b80807220 */ /* 0x000fe20000410000 */
[----:B------:R-:W-:Y:S01]  /*3a80*/  @P2 FADD.FTZ R136, R145, R2 ;  /* 0x0000000291882221 */ /* 0x000fe20000010000 */
[----:B------:R-:W-:Y:S01]  /*3a90*/  FMUL.FTZ R141, R132, -R47 ;  /* 0x8000002f848d7220 */ /* 0x000fe20000410000 */
[----:B------:R2:W3:Y:S01]  /*3aa0*/  SHFL.IDX PT, R2, R129, RZ, 0x1f ;  /* 0x00001fff81027589 */ /* 0x0004e200000e0000 */
[----:B------:R-:W-:Y:S01]  /*3ab0*/  FFMA.FTZ R143, R122, R123, -R143 ;  /* 0x0000007b7a8f7223 */ /* 0x000fe2000001088f */
[----:B------:R-:W-:Y:S01]  /*3ac0*/  FMUL.FTZ R47, R136, -R47 ;  /* 0x8000002f882f7220 */ /* 0x000fe20000410000 */
[-C--:B------:R-:W-:Y:S01]  /*3ad0*/  FFMA.FTZ R145, R122, R51.reuse, R128 ;  /* 0x000000337a917223 */ /* 0x080fe20000010080 */
[-C--:B------:R-:W-:Y:S01]  /*3ae0*/  FMUL.FTZ R122, R44, R51.reuse ;  /* 0x000000332c7a7220 */ /* 0x080fe20000410000 */
[C---:B------:R-:W-:Y:S01]  /*3af0*/  FMUL.FTZ R147, R45.reuse, R51 ;  /* 0x000000332d937220 */ /* 0x040fe20000410000 */
[-C--:B------:R-:W-:Y:S01]  /*3b00*/  FFMA.FTZ R47, R132, R46.reuse, R47 ;  /* 0x0000002e842f7223 */ /* 0x080fe2000001002f */
[----:B------:R-:W-:Y:S01]  /*3b10*/  FFMA.FTZ R141, R136, R46, -R141 ;  /* 0x0000002e888d7223 */ /* 0x000fe2000001088d */
[-C--:B0-----:R-:W-:Y:S01]  /*3b20*/  FFMA.FTZ R131, R45, R123.reuse, R122 ;  /* 0x0000007b2d837223 */ /* 0x081fe2000001007a */
[----:B------:R-:W-:Y:S01]  /*3b30*/  FFMA.FTZ R147, R44, R123, -R147 ;  /* 0x0000007b2c937223 */ /* 0x000fe20000010893 */
[----:B------:R-:W-:Y:S01]  /*3b40*/  FADD.FTZ R45, -R124, R47 ;  /* 0x0000002f7c2d7221 */ /* 0x000fe20000010100 */
[----:B------:R-:W-:Y:S01]  /*3b50*/  FADD.FTZ R44, R126, R141 ;  /* 0x0000008d7e2c7221 */ /* 0x000fe20000010000 */
[C---:B------:R-:W-:Y:S01]  /*3b60*/  FMUL.FTZ R143, R0.reuse, R143 ;  /* 0x0000008f008f7220 */ /* 0x040fe20000410000 */
[C---:B------:R-:W-:Y:S01]  /*3b70*/  FMUL.FTZ R145, R0.reuse, R145 ;  /* 0x0000009100917220 */ /* 0x040fe20000410000 */
[C---:B------:R-:W-:Y:S01]  /*3b80*/  FMUL.FTZ R46, R115.reuse, -R45 ;  /* 0x8000002d732e7220 */ /* 0x040fe20000410000 */
[C---:B--2---:R-:W-:Y:S01]  /*3b90*/  FMUL.FTZ R129, R0.reuse, R147 ;  /* 0x0000009300817220 */ /* 0x044fe20000410000 */
[----:B------:R-:W-:Y:S01]  /*3ba0*/  FFMA.FTZ R131, -R0, R131, -RZ ;  /* 0x0000008300837223 */ /* 0x000fe200000109ff */
[-C--:B------:R-:W-:Y:S01]  /*3bb0*/  FMUL.FTZ R0, R115, -R44.reuse ;  /* 0x8000002c73007220 */ /* 0x080fe20000410000 */
[C---:B------:R-:W-:Y:S01]  /*3bc0*/  FFMA.FTZ R115, R113.reuse, R44, -R46 ;  /* 0x0000002c71737223 */ /* 0x040fe2000001082e */
[----:B------:R-:W0:Y:S01]  /*3bd0*/  SHFL.IDX PT, R134, R134, RZ, 0x1f ;  /* 0x00001fff86867589 */ /* 0x000e2200000e0000 */
[----:B-1----:R-:W-:Y:S01]  /*3be0*/  FMUL.FTZ R47, R138, R11 ;  /* 0x0000000b8a2f7220 */ /* 0x002fe20000410000 */
[----:B------:R-:W-:Y:S01]  /*3bf0*/  FFMA.FTZ R122, R113, R45, R0 ;  /* 0x0000002d717a7223 */ /* 0x000fe20000010000 */
[----:B------:R-:W-:Y:S01]  /*3c00*/  FADD.FTZ R0, R120, R115 ;  /* 0x0000007378007221 */ /* 0x000fe20000010000 */
[-C--:B------:R-:W-:Y:S01]  /*3c10*/  FMUL.FTZ R46, R138, R10.reuse ;  /* 0x0000000a8a2e7220 */ /* 0x080fe20000410000 */
[----:B---3--:R-:W-:Y:S01]  /*3c20*/  FFMA.FTZ R10, R2, R10, -R47 ;  /* 0x0000000a020a7223 */ /* 0x008fe2000001082f */
[----:B------:R-:W-:Y:S01]  /*3c30*/  FADD.FTZ R47, -R119, R122 ;  /* 0x0000007a772f7221 */ /* 0x000fe20000010100 */
[----:B------:R-:W-:Y:S01]  /*3c40*/  FMUL.FTZ R119, R114, -R0 ;  /* 0x8000000072777220 */ /* 0x000fe20000410000 */
[----:B------:R-:W-:Y:S01]  /*3c50*/  FFMA.FTZ R113, R2, R11, R46 ;  /* 0x0000000b02717223 */ /* 0x000fe2000001002e */
[----:B------:R-:W-:Y:S01]  /*3c60*/  FMUL.FTZ R11, R138, R9 ;  /* 0x000000098a0b7220 */ /* 0x000fe20000410000 */
[-C--:B------:R-:W-:Y:S01]  /*3c70*/  FMUL.FTZ R115, R114, -R47.reuse ;  /* 0x8000002f72737220 */ /* 0x080fe20000410000 */
[----:B------:R-:W-:Y:S01]  /*3c80*/  FFMA.FTZ R119, R110, R47, R119 ;  /* 0x0000002f6e777223 */ /* 0x000fe20000010077 */
[----:B------:R-:W-:Y:S01]  /*3c90*/  P2R R46, PR, RZ, 0x1 ;  /* 0x00000001ff2e7803 */ /* 0x000fe20000000000 */
        /* <DEDUP_REMOVED lines=8> */
[----:B------:R-:W-:Y:S01]  /*3d20*/  @!P0 LEA R115, R54, R95, 0x4 ;  /* 0x0000005f36738211 */ /* 0x000fe200078e20ff */
[-C--:B------:R-:W-:Y:S01]  /*3d30*/  FMUL.FTZ R109, R109, -R110.reuse ;  /* 0x8000006e6d6d7220 */ /* 0x080fe20000410000 */
[C---:B------:R-:W-:Y:S01]  /*3d40*/  FFMA.FTZ R2, R111.reuse, R110, -R2 ;  /* 0x0000006e6f027223 */ /* 0x040fe20000010802 */
[----:B0-----:R-:W-:Y:S01]  /*3d50*/  FADD.FTZ R11, R134, R113 ;  /* 0x00000071860b7221 */ /* 0x001fe20000010000 */
[----:B------:R-:W-:Y:S01]  /*3d60*/  FADD.FTZ R114, R4, R143 ;  /* 0x0000008f04727221 */ /* 0x000fe20000010000 */
[----:B------:R-:W-:Y:S01]  /*3d70*/  FFMA.FTZ R111, R111, R46, R109 ;  /* 0x0000002e6f6f7223 */ /* 0x000fe2000001006d */
[----:B------:R-:W-:Y:S01]  /*3d80*/  FADD.FTZ R109, R7, R2 ;  /* 0x00000002076d7221 */ /* 0x000fe20000010000 */
[----:B------:R-:W-:Y:S01]  /*3d90*/  IADD3 R7, -R20, UR7, RZ ;  /* 0x0000000714077c10 */ /* 0x000fe2000fffe1ff */
[----:B------:R0:W-:Y:S01]  /*3da0*/  @!P0 STS.128 [R115+0x1b80], R8 ;  /* 0x001b800873008388 */ /* 0x0001e20000000c00 */
[----:B------:R-:W-:Y:S01]  /*3db0*/  FADD.FTZ R111, -R6, R111 ;  /* 0x0000006f066f7221 */ /* 0x000fe20000010100 */
[C---:B------:R-:W-:Y:S01]  /*3dc0*/  FFMA.FTZ R117, -R64.reuse, R53, R117 ;  /* 0x0000003540757223 */ /* 0x040fe20000010175 */
[----:B------:R-:W-:Y:S01]  /*3dd0*/  LEA R124, R7, -R96, 0x1 ;  /* 0x80000060077c7211 */ /* 0x000fe200078e08ff */
[----:B------:R-:W-:Y:S01]  /*3de0*/  FMUL.FTZ R6, R61, R46 ;  /* 0x0000002e3d067220 */ /* 0x000fe20000410000 */
[----:B------:R-:W-:Y:S01]  /*3df0*/  FMUL.FTZ R2, R64, R111 ;  /* 0x0000006f40027220 */ /* 0x000fe20000410000 */
[----:B------:R-:W-:Y:S01]  /*3e00*/  STS [R92], R135 ;  /* 0x000000875c007388 */ /* 0x000fe20000000800 */
[----:B------:R-:W-:Y:S01]  /*3e10*/  ISETP.GE.AND P0, PT, R124, 0x1, PT ;  /* 0x000000017c00780c */ /* 0x000fe20003f06270 */
[C---:B------:R-:W-:Y:S01]  /*3e20*/  FFMA.FTZ R123, -R60.reuse, R107, R123 ;  /* 0x0000006b3c7b7223 */ /* 0x040fe2000001017b */
[----:B------:R-:W-:Y:S01]  /*3e30*/  FMUL.FTZ R120, R60, R45 ;  /* 0x0000002d3c787220 */ /* 0x000fe20000410000 */
[----:B------:R-:W-:Y:S01]  /*3e40*/  STS [R92+0x4], R137 ;  /* 0x000004895c007388 */ /* 0x000fe20000000800 */
[----:B------:R-:W-:Y:S01]  /*3e50*/  BSSY B0, `(.L_x_18403) ;  /* 0x0000031000007945 */ /* 0x000fe20003800000 */
[----:B------:R-:W-:-:S02]  /*3e60*/  FADD.FTZ R113, R130, -R145 ;  /* 0x8000009182717221 */ /* 0x000fc40000010000 */
[----:B------:R-:W-:Y:S01]  /*3e70*/  STS [R92+0x8], R139 ;  /* 0x0000088b5c007388 */ /* 0x000fe20000000800 */
[----:B0-----:R-:W-:Y:S01]  /*3e80*/  FMUL.FTZ R8, R64, R109 ;  /* 0x0000006d40087220 */ /* 0x001fe20000410000 */
[C---:B------:R-:W-:Y:S01]  /*3e90*/  FMUL.FTZ R10, R61.reuse, R110 ;  /* 0x0000006e3d0a7220 */ /* 0x040fe20000410000 */
[----:B------:R-:W-:Y:S01]  /*3ea0*/  FFMA.FTZ R9, -R61, R52, R116 ;  /* 0x000000343d097223 */ /* 0x000fe20000010174 */
[----:B------:R-:W-:Y:S01]  /*3eb0*/  FMUL.FTZ R115, R62, R0 ;  /* 0x000000003e737220 */ /* 0x000fe20000410000 */
[----:B------:R-:W-:Y:S01]  /*3ec0*/  FMUL.FTZ R4, R48, R8 ;  /* 0x0000000830047220 */ /* 0x000fe20000410000 */
[----:B------:R-:W-:Y:S01]  /*3ed0*/  FMUL.FTZ R116, R49, R10 ;  /* 0x0000000a31747220 */ /* 0x000fe20000410000 */
[----:B------:R-:W-:Y:S01]  /*3ee0*/  FFMA.FTZ R11, -R62, R105, R3 ;  /* 0x000000693e0b7223 */ /* 0x000fe20000010103 */
[----:B------:R-:W-:Y:S01]  /*3ef0*/  FMUL.FTZ R118, R50, R115 ;  /* 0x0000007332767220 */ /* 0x000fe20000410000 */
[----:B------:R-:W-:Y:S01]  /*3f00*/  FFMA.FTZ R4, R117, R2, -R4 ;  /* 0x0000000275047223 */ /* 0x000fe20000010804 */
[----:B------:R-:W-:Y:S01]  /*3f10*/  FFMA.FTZ R5, R9, R6, -R116 ;  /* 0x0000000609057223 */ /* 0x000fe20000010874 */
[----:B------:R-:W-:Y:S01]  /*3f20*/  FMUL.FTZ R2, R48, R2 ;  /* 0x0000000230027220 */ /* 0x000fe20000410000 */
[----:B------:R-:W-:Y:S01]  /*3f30*/  FMUL.FTZ R116, R60, R44 ;  /* 0x0000002c3c747220 */ /* 0x000fe20000410000 */
[----:B------:R-:W-:Y:S01]  /*3f40*/  FADD.FTZ R4, RZ, R4 ;  /* 0x00000004ff047221 */ /* 0x000fe20000010000 */
[----:B------:R-:W-:Y:S01]  /*3f50*/  FMUL.FTZ R6, R49, R6 ;  /* 0x0000000631067220 */ /* 0x000fe20000410000 */
[----:B------:R-:W-:Y:S01]  /*3f60*/  FFMA.FTZ R2, R117, R8, R2 ;  /* 0x0000000875027223 */ /* 0x000fe20000010002 */
[----:B------:R-:W-:Y:S01]  /*3f70*/  STS [R92+0xc], R127 ;  /* 0x00000c7f5c007388 */ /* 0x000fe20000000800 */
[----:B------:R-:W-:Y:S01]  /*3f80*/  FADD.FTZ R4, R4, R5 ;  /* 0x0000000504047221 */ /* 0x000fe20000010000 */
[----:B------:R-:W-:Y:S01]  /*3f90*/  FMUL.FTZ R5, R62, R47 ;  /* 0x0000002f3e057220 */ /* 0x000fe20000410000 */
[----:B------:R-:W-:Y:S01]  /*3fa0*/  FFMA.FTZ R3, R9, R10, R6 ;  /* 0x0000000a09037223 */ /* 0x000fe20000010006 */
[----:B------:R-:W-:Y:S01]  /*3fb0*/  STS [R92+0x10], R125 ;  /* 0x0000107d5c007388 */ /* 0x000fe20000000800 */
[----:B------:R-:W-:Y:S01]  /*3fc0*/  FADD.FTZ R2, RZ, R2 ;  /* 0x00000002ff027221 */ /* 0x000fe20000010000 */
[-C--:B------:R-:W-:Y:S01]  /*3fd0*/  FFMA.FTZ R7, R11, R5.reuse, -R118 ;  /* 0x000000050b077223 */ /* 0x080fe20000010876 */
[----:B------:R-:W-:Y:S01]  /*3fe0*/  FMUL.FTZ R122, R51, R116 ;  /* 0x00000074337a7220 */ /* 0x000fe20000410000 */
[----:B------:R0:W-:Y:S01]  /*3ff0*/  STS [R92+0x14], R121 ;  /* 0x000014795c007388 */ /* 0x0001e20000000800 */
[----:B------:R-:W-:Y:S01]  /*4000*/  FMUL.FTZ R118, R50, R5 ;  /* 0x0000000532767220 */ /* 0x000fe20000410000 */
[----:B------:R-:W-:Y:S01]  /*4010*/  FADD.FTZ R6, R2, R3 ;  /* 0x0000000302067221 */ /* 0x000fe20000010000 */
[----:B------:R-:W-:Y:S01]  /*4020*/  FFMA.FTZ R122, R123, R120, -R122 ;  /* 0x000000787b7a7223 */ /* 0x000fe2000001087a */
[----:B------:R1:W-:Y:S04]  /*4030*/  STS [R92+0x18], R129 ;  /* 0x000018815c007388 */ /* 0x0003e80000000800 */
[----:B------:R1:W-:Y:S01]  /*4040*/  STS [R92+0x1c], R131 ;  /* 0x00001c835c007388 */ /* 0x0003e20000000800 */
[----:B0-----:R-:W-:Y:S01]  /*4050*/  FADD.FTZ R121, R4, R7 ;  /* 0x0000000704797221 */ /* 0x001fe20000010000 */
[----:B------:R-:W-:Y:S01]  /*4060*/  FFMA.FTZ R7, R11, R115, R118 ;  /* 0x000000730b077223 */ /* 0x000fe20000010076 */
[----:B------:R-:W-:Y:S06]  /*4070*/  BAR.SYNC.DEFER_BLOCKING 0x0 ;  /* 0x0000000000007b1d */ /* 0x000fec0000010000 */
[----:B------:R-:W-:Y:S05]  /*4080*/  @!P0 BRA `(.L_x_18404) ;  /* 0x0000000000348947 */ /* 0x000fea0003800000 */
[-C--:B------:R-:W-:Y:S01]  /*4090*/  LEA.HI.SX32 R2, R96, R96.reuse, 0x1b ;  /* 0x0000006060027211 */ /* 0x080fe200078fdaff */
[----:B------:R-:W-:Y:S01]  /*40a0*/  IMAD R5, R106, UR26, RZ ;  /* 0x0000001a6a057c24 */ /* 0x000fe2000f8e02ff */
[----:B------:R-:W-:Y:S02]  /*40b0*/  SHF.L.U32 R3, R108, 0x8, RZ ;  /* 0x000000086c037819 */ /* 0x000fe400000006ff */
[----:B------:R-:W-:Y:S01]  /*40c0*/  LEA R118, R2, R95, 0x2 ;  /* 0x0000005f02767211 */ /* 0x000fe200078e10ff */
[----:B------:R-:W-:Y:S01]  /*40d0*/  IMAD R5, R54, UR27, R5 ;  /* 0x0000001b36057c24 */ /* 0x000fe2000f8e0205 */
[----:B------:R-:W-:-:S03]  /*40e0*/  IADD3 R2, P0, R3, R96, RZ ;  /* 0x0000006003027210 */ /* 0x000fc60007f1e0ff */
[----:B------:R-:W0:Y:S01]  /*40f0*/  LDS R119, [R118+0x210] ;  /* 0x0002100076777984 */ /* 0x000e220000000800 */
[----:B------:R-:W-:-:S03]  /*4100*/  LEA.HI.X.SX32 R3, R3, RZ, 0x1, P0 ;  /* 0x000000ff03037211 */ /* 0x000fc600000f0eff */
[----:B------:R-:W-:-:S05]  /*4110*/  IMAD.WIDE.U32 R2, R54, UR26, R2 ;  /* 0x0000001a36027c25 */ /* 0x000fca000f8e0002 */
[----:B------:R-:W-:Y:S02]  /*4120*/  IADD3 R3, R3, R5, RZ ;  /* 0x0000000503037210 */ /* 0x000fe40007ffe0ff */
[----:B------:R-:W-:-:S04]  /*4130*/  LEA R4, P0, R2, R94, 0x2 ;  /* 0x0000005e02047211 */ /* 0x000fc800078010ff */
[----:B------:R-:W-:-:S05]  /*4140*/  LEA.HI.X R5, R2, R91, R3, 0x2, P0 ;  /* 0x0000005b02057211 */ /* 0x000fca00000f1403 */
[----:B0-----:R0:W-:Y:S04]  /*4150*/  REDG.E.ADD.F32.FTZ.RN.STRONG.GPU desc[UR12][R4.64], R119 ;  /* 0x00000077040079a6 */ /* 0x0011e8000c10f38c */
.L_x_18404:
[----:B------:R-:W-:Y:S05]  /*4160*/  BSYNC B0 ;  /* 0x0000000000007941 */ /* 0x000fea0003800000 */
.L_x_18403:
[----:B0-----:R0:W2:Y:S01]  /*4170*/  LDS R5, [R80+0x290] ;  /* 0x0002900050057984 */ /* 0x0010a20000000800 */
[----:B------:R-:W-:Y:S01]  /*4180*/  ISETP.GE.AND P6, PT, R124, 0x21, PT ;  /* 0x000000217c00780c */ /* 0x000fe20003fc6270 */
[----:B------:R-:W-:Y:S01]  /*4190*/  USHF.L.U64.HI UR28, UR5, 0x2, UR6 ;  /* 0x00000002051c7899 */ /* 0x000fe20008010206 */
[----:B------:R-:W-:Y:S01]  /*41a0*/  BSSY B0, `(.L_x_18405) ;  /* 0x0000010000007945 */ /* 0x000fe20003800000 */
[----:B------:R-:W-:Y:S01]  /*41b0*/  USHF.L.U32 UR29, UR5, 0x2, URZ ;  /* 0x00000002051d7899 */ /* 0x000fe2000800063f */
[----:B------:R-:W-:Y:S01]  /*41c0*/  FADD.FTZ R6, R6, R7 ;  /* 0x0000000706067221 */ /* 0x000fe20000010000 */
[----:B------:R-:W-:Y:S01]  /*41d0*/  FADD.FTZ R106, R121, R122 ;  /* 0x0000007a796a7221 */ /* 0x000fe20000010000 */
[----:B------:R-:W-:Y:S01]  /*41e0*/  ISETP.GE.AND P0, PT, R124, 0x41, PT ;  /* 0x000000417c00780c */ /* 0x000fe20003f06270 */
[----:B------:R-:W-:Y:S01]  /*41f0*/  IMAD R2, R22, UR28, RZ ;  /* 0x0000001c16027c24 */ /* 0x000fe2000f8e02ff */
[C---:B------:R-:W-:Y:S02]  /*4200*/  ISETP.GE.AND P1, PT, R124.reuse, 0x61, PT ;  /* 0x000000617c00780c */ /* 0x040fe40003f26270 */
[C---:B------:R-:W-:Y:S01]  /*4210*/  ISETP.GE.AND P2, PT, R124.reuse, 0x81, PT ;  /* 0x000000817c00780c */ /* 0x040fe20003f46270 */
        /* <DEDUP_REMOVED lines=8> */
.L_x_18406:
[----:B------:R-:W-:Y:S05]  /*42a0*/  BSYNC B0 ;  /* 0x0000000000007941 */ /* 0x000fea0003800000 */
.L_x_18405:
[----:B0-2---:R0:W2:Y:S01]  /*42b0*/  LDS R5, [R79+0x310] ;  /* 0x000310004f057984 */ /* 0x0050a20000000800 */
[----:B------:R-:W-:Y:S04]  /*42c0*/  BSSY B0, `(.L_x_18407) ;  /* 0x0000005000007945 */ /* 0x000fe80003800000 */
[----:B------:R-:W-:Y:S05]  /*42d0*/  @!P0 BRA `(.L_x_18408) ;  /* 0x00000000000c8947 */ /* 0x000fea0003800000 */
[----:B------:R-:W-:-:S05]  /*42e0*/  IMAD.WIDE.U32 R2, R22, UR29, R30 ;  /* 0x0000001d16027c25 */ /* 0x000fca000f8e001e */
[----:B------:R-:W-:-:S05]  /*42f0*/  IADD3 R3, R7, R3, RZ ;  /* 0x0000000307037210 */ /* 0x000fca0007ffe0ff */
[----:B--2---:R3:W-:Y:S02]  /*4300*/  REDG.E.ADD.F32.FTZ.RN.STRONG.GPU desc[UR12][R2.64], R5 ;  /* 0x00000005020079a6 */ /* 0x0047e4000c10f38c */
.L_x_18408:
[----:B------:R-:W-:Y:S05]  /*4310*/  BSYNC B0 ;  /* 0x0000000000007941 */ /* 0x000fea0003800000 */
.L_x_18407:
[----:B--23--:R2:W3:Y:S01]  /*4320*/  LDS R5, [R78+0x390] ;  /* 0x000390004e057984 */ /* 0x00c4e20000000800 */
[----:B------:R-:W-:Y:S04]  /*4330*/  BSSY B0, `(.L_x_18409) ;  /* 0x0000005000007945 */ /* 0x000fe80003800000 */
[----:B------:R-:W-:Y:S05]  /*4340*/  @!P1 BRA `(.L_x_18410) ;  /* 0x00000000000c9947 */ /* 0x000fea0003800000 */
[----:B------:R-:W-:-:S05]  /*4350*/  IMAD.WIDE.U32 R2, R22, UR29, R32 ;  /* 0x0000001d16027c25 */ /* 0x000fca000f8e0020 */
[----:B------:R-:W-:-:S05]  /*4360*/  IADD3 R3, R7, R3, RZ ;  /* 0x0000000307037210 */ /* 0x000fca0007ffe0ff */
[----:B---3--:R4:W-:Y:S02]  /*4370*/  REDG.E.ADD.F32.FTZ.RN.STRONG.GPU desc[UR12][R2.64], R5 ;  /* 0x00000005020079a6 */ /* 0x0089e4000c10f38c */
.L_x_18410:
[----:B------:R-:W-:Y:S05]  /*4380*/  BSYNC B0 ;  /* 0x0000000000007941 */ /* 0x000fea0003800000 */
.L_x_18409:
[----:B---34-:R3:W4:Y:S01]  /*4390*/  LDS R5, [R77+0x410] ;  /* 0x000410004d057984 */ /* 0x0187220000000800 */
[----:B------:R-:W-:Y:S04]  /*43a0*/  BSSY B0, `(.L_x_18411) ;  /* 0x0000005000007945 */ /* 0x000fe80003800000 */
[----:B------:R-:W-:Y:S05]  /*43b0*/  @!P2 BRA `(.L_x_18412) ;  /* 0x00000000000ca947 */ /* 0x000fea0003800000 */
[----:B------:R-:W-:-:S05]  /*43c0*/  IMAD.WIDE.U32 R2, R22, UR29, R34 ;  /* 0x0000001d16027c25 */ /* 0x000fca000f8e0022 */
[----:B------:R-:W-:-:S05]  /*43d0*/  IADD3 R3, R7, R3, RZ ;  /* 0x0000000307037210 */ /* 0x000fca0007ffe0ff */
[----:B----4-:R4:W-:Y:S02]  /*43e0*/  REDG.E.ADD.F32.FTZ.RN.STRONG.GPU desc[UR12][R2.64], R5 ;  /* 0x00000005020079a6 */ /* 0x0109e4000c10f38c */
.L_x_18412:
[----:B------:R-:W-:Y:S05]  /*43f0*/  BSYNC B0 ;  /* 0x0000000000007941 */ /* 0x000fea0003800000 */
.L_x_18411:
[----:B----4-:R4:W0:Y:S01]  /*4400*/  LDS R5, [R76+0x490] ;  /* 0x000490004c057984 */ /* 0x0108220000000800 */
[----:B------:R-:W-:Y:S01]  /*4410*/  BSSY B0, `(.L_x_18413) ;  /* 0x0000006000007945 */ /* 0x000fe20003800000 */
[----:B------:R-:W-:-:S03]  /*4420*/  FMUL.FTZ R120, R51, R120 ;  /* 0x0000007833787220 */ /* 0x000fc60000410000 */
[----:B------:R-:W-:Y:S05]  /*4430*/  @!P3 BRA `(.L_x_18414) ;  /* 0x00000000000cb947 */ /* 0x000fea0003800000 */
[----:B------:R-:W-:-:S05]  /*4440*/  IMAD.WIDE.U32 R2, R22, UR29, R36 ;  /* 0x0000001d16027c25 */ /* 0x000fca000f8e0024 */
[----:B------:R-:W-:-:S05]  /*4450*/  IADD3 R3, R7, R3, RZ ;  /* 0x0000000307037210 */ /* 0x000fca0007ffe0ff */
[----:B0-----:R0:W-:Y:S02]  /*4460*/  REDG.E.ADD.F32.FTZ.RN.STRONG.GPU desc[UR12][R2.64], R5 ;  /* 0x00000005020079a6 */ /* 0x0011e4000c10f38c */
.L_x_18414:
[----:B------:R-:W-:Y:S05]  /*4470*/  BSYNC B0 ;  /* 0x0000000000007941 */ /* 0x000fea0003800000 */
.L_x_18413:
[----:B0-----:R0:W0:Y:S01]  /*4480*/  LDS R5, [R75+0x510] ;  /* 0x000510004b057984 */ /* 0x0010220000000800 */
[----:B------:R-:W-:Y:S01]  /*4490*/  BSSY B0, `(.L_x_18415) ;  /* 0x0000006000007945 */ /* 0x000fe20003800000 */
[----:B------:R-:W-:-:S03]  /*44a0*/  FFMA.FTZ R119, R123, R116, R120 ;  /* 0x000000747b777223 */ /* 0x000fc60000010078 */
[----:B------:R-:W-:Y:S05]  /*44b0*/  @!P4 BRA `(.L_x_18416) ;  /* 0x00000000000cc947 */ /* 0x000fea0003800000 */
[----:B------:R-:W-:-:S05]  /*44c0*/  IMAD.WIDE.U32 R2, R22, UR29, R38 ;  /* 0x0000001d16027c25 */ /* 0x000fca000f8e0026 */
[----:B------:R-:W-:-:S05]  /*44d0*/  IADD3 R3, R7, R3, RZ ;  /* 0x0000000307037210 */ /* 0x000fca0007ffe0ff */
[----:B0-----:R0:W-:Y:S02]  /*44e0*/  REDG.E.ADD.F32.FTZ.RN.STRONG.GPU desc[UR12][R2.64], R5 ;  /* 0x00000005020079a6 */ /* 0x0011e4000c10f38c */
.L_x_18416:
[----:B------:R-:W-:Y:S05]  /*44f0*/  BSYNC B0 ;  /* 0x0000000000007941 */ /* 0x000fea0003800000 */
.L_x_18415:
[----:B0-----:R0:W0:Y:S01]  /*4500*/  LDS R5, [R74+0x590] ;  /* 0x000590004a057984 */ /* 0x0010220000000800 */
[----:B------:R-:W-:Y:S01]  /*4510*/  BSSY B0, `(.L_x_18417) ;  /* 0x0000006000007945 */ /* 0x000fe20003800000 */
[----:B------:R-:W-:Y:S01]  /*4520*/  FADD.FTZ R4, R6, R119 ;  /* 0x0000007706047221 */ /* 0x000fe20000010000 */
[----:B------:R-:W-:Y:S02]  /*4530*/  IMAD.WIDE.U32 R2, R22, UR29, R40 ;  /* 0x0000001d16027c25 */ /* 0x000fe4000f8e0028 */
[----:B------:R-:W-:Y:S05]  /*4540*/  @!P5 BRA `(.L_x_18418) ;  /* 0x000000000008d947 */ /* 0x000fea0003800000 */
[----:B------:R-:W-:-:S05]  /*4550*/  IADD3 R3, R7, R3, RZ ;  /* 0x0000000307037210 */ /* 0x000fca0007ffe0ff */
[----:B0-----:R0:W-:Y:S02]  /*4560*/  REDG.E.ADD.F32.FTZ.RN.STRONG.GPU desc[UR12][R2.64], R5 ;  /* 0x00000005020079a6 */ /* 0x0011e4000c10f38c */
.L_x_18418:
[----:B------:R-:W-:Y:S05]  /*4570*/  BSYNC B0 ;  /* 0x0000000000007941 */ /* 0x000fea0003800000 */
.L_x_18417:
[----:B0-----:R-:W0:Y:S01]  /*4580*/  SHFL.DOWN PT, R2, R106, 0x1, 0x1f ;  /* 0x08201f006a027f89 */ /* 0x001e2200000e0000 */
[C---:B------:R-:W-:Y:S01]  /*4590*/  ISETP.GT.AND P0, PT, R81.reuse, 0x1e, PT ;  /* 0x0000001e5100780c */ /* 0x040fe20003f04270 */
[----:B------:R-:W-:Y:S01]  /*45a0*/  BSSY B0, `(.L_x_18419) ;  /* 0x0000065000007945 */ /* 0x000fe20003800000 */
[----:B------:R-:W-:Y:S01]  /*45b0*/  MOV R5, R106 ;  /* 0x0000006a00057202 */ /* 0x000fe20000000f00 */
[----:B------:R-:W5:Y:S01]  /*45c0*/  SHFL.DOWN PT, R119, R114, 0x1, 0x1f ;  /* 0x08201f0072777f89 */ /* 0x000f6200000e0000 */
[----:B------:R-:W-:Y:S01]  /*45d0*/  MOV R6, R114 ;  /* 0x0000007200067202 */ /* 0x000fe20000000f00 */
[----:B------:R-:W-:Y:S01]  /*45e0*/  FADD.FTZ R56, R116, R56 ;  /* 0x0000003874387221 */ /* 0x000fe20000010000 */
[----:B------:R-:W-:Y:S01]  /*45f0*/  MOV R7, R113 ;  /* 0x0000007100077202 */ /* 0x000fe20000000f00 */
[----:B------:R-:W1:Y:S01]  /*4600*/  SHFL.DOWN PT, R108, R113, 0x1, 0x1f ;  /* 0x08201f00716c7f89 */ /* 0x000e6200000e0000 */
[----:B------:R-:W-:Y:S01]  /*4610*/  ISETP.NE.AND P1, PT, R81, RZ, PT ;  /* 0x000000ff5100720c */ /* 0x000fe20003f25270 */
[----:B------:R-:W-:Y:S01]  /*4620*/  FADD.FTZ R58, R115, R58 ;  /* 0x0000003a733a7221 */ /* 0x000fe20000010000 */
[----:B------:R-:W-:Y:S01]  /*4630*/  ISETP.NE.AND P2, PT, R96, RZ, PT ;  /* 0x000000ff6000720c */ /* 0x000fe20003f45270 */
[----:B------:R-:W2:Y:S01]  /*4640*/  SHFL.DOWN PT, R3, R4, 0x1, 0x1f ;  /* 0x08201f0004037f89 */ /* 0x000ea200000e0000 */
[----:B------:R-:W-:Y:S01]  /*4650*/  FADD.FTZ R57, R10, R57 ;  /* 0x000000390a397221 */ /* 0x000fe20000010000 */
[----:B------:R-:W-:Y:S01]  /*4660*/  FADD.FTZ R59, R8, R59 ;  /* 0x0000003b083b7221 */ /* 0x000fe20000010000 */
[----:B0-----:R-:W-:Y:S01]  /*4670*/  @!P0 FADD.FTZ R5, R5, R2 ;  /* 0x0000000205058221 */ /* 0x001fe20000010000 */
[----:B-----5:R-:W-:-:S04]  /*4680*/  @!P0 FADD.FTZ R6, R6, R119 ;  /* 0x0000007706068221 */ /* 0x020fc80000010000 */
[----:B------:R-:W0:Y:S01]  /*4690*/  SHFL.DOWN PT, R2, R5, 0x2, 0x1f ;  /* 0x08401f0005027f89 */ /* 0x000e2200000e0000 */
[----:B-1----:R-:W-:-:S03]  /*46a0*/  @!P0 FADD.FTZ R7, R7, R108 ;  /* 0x0000006c07078221 */ /* 0x002fc60000010000 */
[----:B------:R-:W1:Y:S01]  /*46b0*/  SHFL.DOWN PT, R113, R6, 0x2, 0x1f ;  /* 0x08401f0006717f89 */ /* 0x000e6200000e0000 */
[----:B--2---:R-:W-:-:S03]  /*46c0*/  @!P0 FADD.FTZ R4, R3, R4 ;  /* 0x0000000403048221 */ /* 0x004fc60000010000 */
[----:B------:R-:W2:Y:S01]  /*46d0*/  SHFL.DOWN PT, R106, R7, 0x2, 0x1f ;  /* 0x08401f00076a7f89 */ /* 0x000ea200000e0000 */
[----:B------:R-:W-:-:S03]  /*46e0*/  ISETP.GT.AND P0, PT, R81, 0x1d, PT ;  /* 0x0000001d5100780c */ /* 0x000fc60003f04270 */
[----:B------:R-:W5:Y:S01]  /*46f0*/  SHFL.DOWN PT, R3, R4, 0x2, 0x1f ;  /* 0x08401f0004037f89 */ /* 0x000f6200000e0000 */
[----:B------:R-:W3:Y:S09]  /*4700*/  @!P1 S2R R108, SR_CgaCtaId ;  /* 0x00000000006c9919 */ /* 0x000ef20000008800 */
[----:B0-----:R-:W-:Y:S01]  /*4710*/  @!P0 FADD.FTZ R5, R5, R2 ;  /* 0x0000000205058221 */ /* 0x001fe20000010000 */
[----:B-1----:R-:W-:-:S04]  /*4720*/  @!P0 FADD.FTZ R6, R6, R113 ;  /* 0x0000007106068221 */ /* 0x002fc80000010000 */
[----:B------:R-:W0:Y:S01]  /*4730*/  SHFL.DOWN PT, R2, R5, 0x4, 0x1f ;  /* 0x08801f0005027f89 */ /* 0x000e2200000e0000 */
[----:B--2---:R-:W-:-:S03]  /*4740*/  @!P0 FADD.FTZ R7, R7, R106 ;  /* 0x0000006a07078221 */ /* 0x004fc60000010000 */
[----:B------:R-:W1:Y:S01]  /*4750*/  SHFL.DOWN PT, R113, R6, 0x4, 0x1f ;  /* 0x08801f0006717f89 */ /* 0x000e6200000e0000 */
[----:B-----5:R-:W-:-:S03]  /*4760*/  @!P0 FADD.FTZ R4, R4, R3 ;  /* 0x0000000304048221 */ /* 0x020fc60000010000 */
[----:B------:R-:W2:Y:S01]  /*4770*/  SHFL.DOWN PT, R106, R7, 0x4, 0x1f ;  /* 0x08801f00076a7f89 */ /* 0x000ea200000e0000 */
[----:B------:R-:W-:-:S03]  /*4780*/  ISETP.GT.AND P0, PT, R81, 0x1b, PT ;  /* 0x0000001b5100780c */ /* 0x000fc60003f04270 */
[----:B------:R-:W5:Y:S10]  /*4790*/  SHFL.DOWN PT, R3, R4, 0x4, 0x1f ;  /* 0x08801f0004037f89 */ /* 0x000f7400000e0000 */
        /* <DEDUP_REMOVED lines=14> */
[----:B-----5:R-:W-:Y:S01]  /*4880*/  @!P0 FADD.FTZ R4, R4, R3 ;  /* 0x0000000304048221 */ /* 0x020fe20000010000 */
[----:B------:R-:W-:Y:S02]  /*4890*/  FMUL.FTZ R3, R43, R44 ;  /* 0x0000002c2b037220 */ /* 0x000fe40000410000 */
[----:B------:R-:W2:Y:S01]  /*48a0*/  SHFL.DOWN PT, R118, R7, 0x10, 0x1f ;  /* 0x0a001f0007767f89 */ /* 0x000ea200000e0000 */
        /* <DEDUP_REMOVED lines=9> */
[----:B---3--:R-:W-:Y:S01]  /*4940*/  @!P1 LEA R95, R108, R51, 0x18 ;  /* 0x000000336c5f9211 */ /* 0x008fe200078ec0ff */
[----:B------:R-:W-:Y:S01]  /*4950*/  FFMA.FTZ R106, R123, R2, R106 ;  /* 0x000000027b6a7223 */ /* 0x000fe2000001006a */
[C---:B------:R-:W-:Y:S01]  /*4960*/  FFMA.FTZ R45, R42.reuse, R47, -R45 ;  /* 0x0000002f2a2d7223 */ /* 0x040fe2000001082d */
[----:B------:R-:W-:Y:S01]  /*4970*/  FFMA.FTZ R2, R42, R46, -R3 ;  /* 0x0000002e2a027223 */ /* 0x000fe20000010803 */
[----:B------:R-:W-:Y:S01]  /*4980*/  FMUL.FTZ R3, R43, R109 ;  /* 0x0000006d2b037220 */ /* 0x000fe20000410000 */
[----:B------:R-:W-:Y:S01]  /*4990*/  FFMA.FTZ R108, R107, R44, R106 ;  /* 0x0000002c6b6c7223 */ /* 0x000fe2000001006a */
        /* <DEDUP_REMOVED lines=11> */
[----:B-1----:R-:W-:Y:S01]  /*4a50*/  @!P0 FADD.FTZ R6, R6, R119 ;  /* 0x0000007706068221 */ /* 0x002fe20000010000 */
[----:B--2---:R-:W-:Y:S01]  /*4a60*/  @!P0 FADD.FTZ R7, R7, R118 ;  /* 0x0000007607078221 */ /* 0x004fe20000010000 */
        /* <DEDUP_REMOVED lines=24> */
.L_x_18420:
[----:B------:R-:W-:Y:S05]  /*4bf0*/  BSYNC B0 ;  /* 0x0000000000007941 */ /* 0x000fea0003800000 */
.L_x_18419:
[----:B------:R-:W-:Y:S01]  /*4c00*/  IADD3 R54, R54, 0x1, RZ ;  /* 0x0000000136367810 */ /* 0x000fe20007ffe0ff */
[----:B------:R-:W-:-:S03]  /*4c10*/  UIADD3 UR5, UP0, UR5, 0x1, URZ ;  /* 0x0000000105057890 */ /* 0x000fc6000ff1e03f */
[----:B------:R-:W-:Y:S01]  /*4c20*/  ISETP.GE.AND P0, PT, R54, UR31, PT ;  /* 0x0000001f36007c0c */ /* 0x000fe2000bf06270 */
[----:B------:R-:W-:-:S12]  /*4c30*/  UIADD3.X UR6, URZ, UR6, URZ, UP0, !UPT ;  /* 0x000000063f067290 */ /* 0x000fd800087fe43f */
[----:B------:R-:W-:Y:S05]  /*4c40*/  @!P0 BRA `(.L_x_18421) ;  /* 0xffffffd000048947 */ /* 0x000fea000383ffff */
.L_x_18390:
[----:B------:R-:W2:Y:S01]  /*4c50*/  F2F.BF16.F32 R2, R57 ;  /* 0x0000003900027304 */ /* 0x000ea20000202000 */
[----:B------:R-:W-:Y:S01]  /*4c60*/  BAR.SYNC.DEFER_BLOCKING 0x0 ;  /* 0x0000000000007b1d */ /* 0x000fe20000010000 */
[----:B------:R-:W-:Y:S01]  /*4c70*/  ISETP.GT.AND P4, PT, R82, 0x1, PT ;  /* 0x000000015200780c */ /* 0x000fe20003f84270 */
[----:B------:R-:W-:Y:S01]  /*4c80*/  FADD.FTZ R98, R98, R63 ;  /* 0x0000003f62627221 */ /* 0x000fe20000010000 */
[----:B------:R-:W-:Y:S01]  /*4c90*/  IADD3 R88, P1, R88, -0x100, RZ ;  /* 0xffffff0058587810 */ /* 0x000fe20007f3e0ff */
[----:B------:R-:W-:Y:S01]  /*4ca0*/  UIADD3 UR4, UR4, -0x100, URZ ;  /* 0xffffff0004047890 */ /* 0x000fe2000fffe03f */
[----:B------:R-:W-:-:S03]  /*4cb0*/  IADD3 R90, P2, R90, -0x100, RZ ;  /* 0xffffff005a5a7810 */ /* 0x000fc60007f5e0ff */
[----:B------:R-:W3:Y:S01]  /*4cc0*/  LDC.64 R10, c[0x0][0x388] ;  /* 0x0000e200ff0a7b82 */ /* 0x000ee20000000a00 */
[----:B------:R-:W-:Y:S01]  /*4cd0*/  F2F.BF16.F32 R58, R58 ;  /* 0x0000003a003a7304 */ /* 0x000fe20000202000 */
[----:B------:R-:W-:Y:S01]  /*4ce0*/  ULDC.64 UR6, c[0x0][0x390] ;  /* 0x0000e40000067ab9 */ /* 0x000fe20000000a00 */
[----:B------:R-:W-:Y:S02]  /*4cf0*/  IADD3 R86, P3, R86, -0x100, RZ ;  /* 0xffffff0056567810 */ /* 0x000fe40007f7e0ff */
[----:B------:R-:W-:Y:S02]  /*4d00*/  IADD3 R82, R82, -0x1, RZ ;  /* 0xffffffff52527810 */ /* 0x000fe40007ffe0ff */
[----:B------:R-:W-:Y:S01]  /*4d10*/  IADD3.X R87, R87, -0x1, RZ, P1, !PT ;  /* 0xffffffff57577810 */ /* 0x000fe20000ffe4ff */
[----:B--2---:R-:W-:Y:S01]  /*4d20*/  IMAD.WIDE.U32 R2, R2, 0x10000, RZ ;  /* 0x0001000002027825 */ /* 0x004fe200078e00ff */
[----:B01----:R-:W0:Y:S01]  /*4d30*/  F2F.BF16.F32 R5, R56 ;  /* 0x0000003800057304 */ /* 0x003e220000202000 */
[----:B------:R-:W1:Y:S01]  /*4d40*/  LDC.64 R24, c[0x0][0x3e0] ;  /* 0x0000f800ff187b82 */ /* 0x000e620000000a00 */
[----:B------:R-:W-:-:S02]  /*4d50*/  IADD3.X R89, R89, -0x1, RZ, P2, !PT ;  /* 0xffffffff59597810 */ /* 0x000fc400017fe4ff */
[----:B------:R-:W-:-:S04]  /*4d60*/  IADD3.X R85, R85, -0x1, RZ, P3, !PT ;  /* 0xffffffff55557810 */ /* 0x000fc80001ffe4ff */
[----:B------:R-:W2:Y:S01]  /*4d70*/  F2F.BF16.F32 R59, R59 ;  /* 0x0000003b003b7304 */ /* 0x000ea20000202000 */
[----:B------:R-:W5:Y:S01]  /*4d80*/  LDC.64 R22, c[0x0][0x3a8] ;  /* 0x0000ea00ff167b82 */ /* 0x000f620000000a00 */
[----:B0-----:R-:W-:Y:S01]  /*4d90*/  PRMT R5, R58, 0x5410, R5 ;  /* 0x000054103a057816 */ /* 0x001fe20000000005 */
[----:B---3--:R-:W-:-:S05]  /*4da0*/  IMAD R4, R10, UR15, RZ ;  /* 0x0000000f0a047c24 */ /* 0x008fca000f8e02ff */
[----:B------:R0:W3:Y:S01]  /*4db0*/  F2F.BF16.F32 R0, R65 ;  /* 0x0000004100007304 */ /* 0x0000e20000202000 */
[----:B------:R-:W-:Y:S01]  /*4dc0*/  LOP3.LUT R7, R5, R3, RZ, 0xfc, !PT ;  /* 0x0000000305077212 */ /* 0x000fe200078efcff */
[----:B------:R-:W-:Y:S02]  /*4dd0*/  IMAD R11, R11, UR14, R4 ;  /* 0x0000000e0b0b7c24 */ /* 0x000fe4000f8e0204 */
[----:B------:R-:W-:Y:S01]  /*4de0*/  IMAD.WIDE.U32 R4, R10, UR14, R20 ;  /* 0x0000000e0a047c25 */ /* 0x000fe2000f8e0014 */
[----:B--2---:R-:W-:-:S03]  /*4df0*/  LOP3.LUT R6, R2, R59, RZ, 0xfc, !PT ;  /* 0x0000003b02067212 */ /* 0x004fc600078efcff */
[----:B------:R2:W-:Y:S01]  /*4e00*/  F2F.BF16.F32 R9, R66 ;  /* 0x0000004200097304 */ /* 0x0005e20000202000 */
[----:B0-----:R-:W-:Y:S01]  /*4e10*/  FADD.FTZ R65, R98, R65 ;  /* 0x0000004162417221 */ /* 0x001fe20000010000 */
[----:B------:R-:W-:Y:S01]  /*4e20*/  IADD3 R5, R5, R11, RZ ;  /* 0x0000000b05057210 */ /* 0x000fe20007ffe0ff */
[----:B------:R0:W-:Y:S01]  /*4e30*/  STS.64 [R72], R6 ;  /* 0x0000000648007388 */ /* 0x0001e20000000a00 */
[----:B------:R-:W-:-:S03]  /*4e40*/  NOP ;  /* 0x0000000000007918 */ /* 0x000fc60000000000 */
[----:B------:R-:W4:Y:S01]  /*4e50*/  LDS.64 R2, [R72] ;  /* 0x0000000048027984 */ /* 0x000f220000000a00 */
[----:B------:R-:W5:Y:S01]  /*4e60*/  F2F.BF16.F32 R10, R67 ;  /* 0x00000043000a7304 */ /* 0x000f620000202000 */
[----:B--2---:R-:W-:Y:S01]  /*4e70*/  FADD.FTZ R66, R65, R66 ;  /* 0x0000004241427221 */ /* 0x004fe20000010000 */
[----:B0-----:R-:W-:-:S03]  /*4e80*/  IMAD R6, R104, UR6, RZ ;  /* 0x0000000668067c24 */ /* 0x001fc6000f8e02ff */
[----:B------:R-:W-:-:S03]  /*4e90*/  FADD.FTZ R98, R66, R67 ;  /* 0x0000004342627221 */ /* 0x000fc60000010000 */
[----:B------:R-:W0:Y:S01]  /*4ea0*/  F2F.BF16.F32 R19, R63 ;  /* 0x0000003f00137304 */ /* 0x000e220000202000 */
[C---:B------:R-:W-:Y:S02]  /*4eb0*/  IMAD R11, R103.reuse, UR7, R6 ;  /* 0x00000007670b7c24 */ /* 0x040fe4000f8e0206 */
[----:B------:R-:W-:Y:S01]  /*4ec0*/  IMAD.WIDE.U32 R6, R103, UR6, R4 ;  /* 0x0000000667067c25 */ /* 0x000fe2000f8e0004 */
[----:B------:R-:W-:-:S03]  /*4ed0*/  ULDC.64 UR6, c[0x0][0x3b0] ;  /* 0x0000ec0000067ab9 */ /* 0x000fc60000000a00 */
[----:B---3--:R-:W-:Y:S01]  /*4ee0*/  IMAD.WIDE.U32 R4, R0, 0x10000, RZ ;  /* 0x0001000000047825 */ /* 0x008fe200078e00ff */
[----:B------:R-:W-:Y:S02]  /*4ef0*/  IADD3 R7, R7, R11, RZ ;  /* 0x0000000b07077210 */ /* 0x000fe40007ffe0ff */
[----:B-1----:R-:W-:Y:S01]  /*4f00*/  LEA R8, P0, R6, R24, 0x1 ;  /* 0x0000001806087211 */ /* 0x002fe200078008ff */
[----:B-----5:R-:W-:Y:S01]  /*4f10*/  IMAD R0, R22, UR15, RZ ;  /* 0x0000000f16007c24 */ /* 0x020fe2000f8e02ff */
[----:B------:R-:W-:Y:S02]  /*4f20*/  PRMT R11, R9, 0x5410, R10 ;  /* 0x00005410090b7816 */ /* 0x000fe4000000000a */
[----:B------:R-:W-:Y:S02]  /*4f30*/  LEA.HI.X R9, R6, R25, R7, 0x1, P0 ;  /* 0x0000001906097211 */ /* 0x000fe400000f0c07 */
[----:B------:R-:W-:Y:S01]  /*4f40*/  LOP3.LUT R11, R11, R5, RZ, 0xfc, !PT ;  /* 0x000000050b0b7212 */ /* 0x000fe200078efcff */
[----:B------:R-:W1:Y:S01]  /*4f50*/  LDC.64 R24, c[0x0][0x3f0] ;  /* 0x0000fc00ff187b82 */ /* 0x000e620000000a00 */
[----:B0-----:R-:W-:Y:S01]  /*4f60*/  LOP3.LUT R10, R4, R19, RZ, 0xfc, !PT ;  /* 0x00000013040a7212 */ /* 0x001fe200078efcff */
[----:B------:R-:W-:-:S04]  /*4f70*/  IMAD.WIDE R4, R96, 0x8, R8 ;  /* 0x0000000860047825 */ /* 0x000fc800078e0208 */
[----:B------:R-:W-:-:S04]  /*4f80*/  IMAD.WIDE.U32 R8, R22, UR14, R20 ;  /* 0x0000000e16087c25 */ /* 0x000fc8000f8e0014 */
[----:B------:R-:W-:Y:S02]  /*4f90*/  IMAD R19, R23, UR14, R0 ;  /* 0x0000000e17137c24 */ /* 0x000fe4000f8e0200 */
[----:B------:R-:W-:Y:S01]  /*4fa0*/  IMAD R0, R104, UR6, RZ ;  /* 0x0000000668007c24 */ /* 0x000fe2000f8e02ff */
[----:B----4-:R0:W-:Y:S02]  /*4fb0*/  STG.E.64 desc[UR12][R4.64], R2 ;  /* 0x0000000204007986 */ /* 0x0101e4000c101b0c */
[----:B------:R-:W-:Y:S01]  /*4fc0*/  IADD3 R9, R9, R19, RZ ;  /* 0x0000001309097210 */ /* 0x000fe20007ffe0ff */
[----:B------:R-:W-:Y:S01]  /*4fd0*/  BAR.SYNC.DEFER_BLOCKING 0x0 ;  /* 0x0000000000007b1d */ /* 0x000fe20000010000 */
[C---:B0-----:R-:W-:Y:S02]  /*4fe0*/  IMAD R5, R103.reuse, UR7, R0 ;  /* 0x0000000767057c24 */ /* 0x041fe4000f8e0200 */
[----:B------:R-:W-:-:S05]  /*4ff0*/  IMAD.WIDE.U32 R2, R103, UR6, R8 ;  /* 0x0000000667027c25 */ /* 0x000fca000f8e0008 */
[----:B------:R-:W-:Y:S02]  /*5000*/  IADD3 R0, R3, R5, RZ ;  /* 0x0000000503007210 */ /* 0x000fe40007ffe0ff */
[----:B-1----:R-:W-:-:S04]  /*5010*/  LEA R4, P0, R2, R24, 0x1 ;  /* 0x0000001802047211 */ /* 0x002fc800078008ff */
        /* <DEDUP_REMOVED lines=9> */
.L_x_18388:
        /* <DEDUP_REMOVED lines=26> */
.L_x_18424:
[----:B------:R-:W-:Y:S05]  /*5250*/  BSYNC B0 ;  /* 0x0000000000007941 */ /* 0x000fea0003800000 */
.L_x_18423:
        /* <DEDUP_REMOVED lines=29> */
.L_x_18426:
[----:B-1----:R-:W2:Y:S02]  /*5430*/  S2R R15, SR_TID.X ;  /* 0x00000000000f7919 */ /* 0x002ea40000002100 */
.L_x_18427:
[----:B------:R-:W-:Y:S05]  /*5440*/  BSYNC B0 ;  /* 0x0000000000007941 */ /* 0x000fea0003800000 */
.L_x_18425:
        /* <DEDUP_REMOVED lines=22> */
.L_x_18429:
        /* <DEDUP_REMOVED lines=28> */
.L_x_18428:
[----:B------:R-:W-:Y:S05]  /*5770*/  EXIT ;  /* 0x000000000000794d */ /* 0x000fea0003800000 */
.L_x_18430:
        /* <DEDUP_REMOVED lines=16> */
.L_x_19049:


//--------------------- .text._Z25selective_scan_bwd_kernelI32Selective_Scan_bwd_kernel_traitsILi32ELi4ELb1ELb0ELb1ELb1ELb0EN3c108BFloat16ENS1_7complexIfEEEEv12SSMParamsBwd --------------------------
	.section	.text._Z25selective_scan_bwd_kernelI32Selective_Scan_bwd_kernel_traitsILi32ELi4ELb1ELb0ELb1ELb1ELb0EN3c108BFloat16ENS1_7complexIfEEEEv12SSMParamsBwd,"ax",@progbits
	.align	128
        .global         _Z25selective_scan_bwd_kernelI32Selective_Scan_bwd_kernel_traitsILi32ELi4ELb1ELb0ELb1ELb1ELb0EN3c108BFloat16ENS1_7complexIfEEEEv12SSMParamsBwd
        .type           _Z25selective_scan_bwd_kernelI32Selective_Scan_bwd_kernel_traitsILi32ELi4ELb1ELb0ELb1ELb1ELb0EN3c108BFloat16ENS1_7complexIfEEEEv12SSMParamsBwd,@function
        .size           _Z25selective_scan_bwd_kernelI32Selective_Scan_bwd_kernel_traitsILi32ELi4ELb1ELb0ELb1ELb1ELb0EN3c108BFloat16ENS1_7complexIfEEEEv12SSMParamsBwd,(.L_x_19050 - _Z25selective_scan_bwd_kernelI32Selective_Scan_bwd_kernel_traitsILi32ELi4ELb1ELb0ELb1ELb1ELb0EN3c108BFloat16ENS1_7complexIfEEEEv12SSMParamsBwd)
        .other          _Z25selective_scan_bwd_kernelI32Selective_Scan_bwd_kernel_traitsILi32ELi4ELb1ELb0ELb1ELb1ELb0EN3c108BFloat16ENS1_7complexIfEEEEv12SSMParamsBwd,@"STO_CUDA_ENTRY STV_DEFAULT"
_Z25selective_scan_bwd_kernelI32Selective_Scan_bwd_kernel_traitsILi32ELi4ELb1ELb0ELb1ELb1ELb0EN3c108BFloat16ENS1_7complexIfEEEEv12SSMParamsBwd:
.text._Z25selective_scan_bwd_kernelI32Selective_Scan_bwd_kernel_traitsILi32ELi4ELb1ELb0ELb1ELb1ELb0EN3c108BFloat16ENS1_7complexIfEEEEv12SSMParamsBwd:
        /* <DEDUP_REMOVED lines=61> */
[----:B------:R-:W-:Y:S01]  /*03d0*/  ISETP.NE.AND P1, PT, R8, RZ, PT ;  /* 0x000000ff0800720c */ /* 0x000fe20003f25270 */
[----:B------:R-:W-:Y:S01]  /*03e0*/  IMAD R0, R102, R4, RZ ;  /* 0x0000000466007224 */ /* 0x000fe200078e02ff */
[----:B------:R-:W-:Y:S01]  /*03f0*/  LEA R7, R25, 0xffffff80, 0x7 ;  /* 0xffffff8019077811 */ /* 0x000fe200078e38ff */
[----:B------:R-:W-:-:S02]  /*0400*/  ULDC.64 UR10, c[0x0][0x328] ;  /* 0x0000ca00000a7ab9 */ /* 0x000fc40000000a00 */
[----:B------:R-:W-:Y:S01]  /*0410*/  UIMAD UR9, UR14, UR10, URZ ;  /* 0x0000000a0e0972a4 */ /* 0x000fe2000f8e023f */
[----:B------:R-:W-:Y:S01]  /*0420*/  @P0 IADD3 R96, R96, 0x1, RZ ;  /* 0x0000000160600810 */ /* 0x000fe20007ffe0ff */
[----:B------:R-:W-:Y:S01]  /*0430*/  IMAD R0, R101, R5, R0 ;  /* 0x0000000565007224 */ /* 0x000fe200078e0200 */
[----:B------:R-:W-:Y:S02]  /*0440*/  SHF.R.S32.HI R9, RZ, 0x1f, R7 ;  /* 0x0000001fff097819 */ /* 0x000fe40000011407 */
        /* <DEDUP_REMOVED lines=11> */
[----:B------:R-:W-:Y:S01]  /*0500*/  ULDC.64 UR8, c[0x0][0x260] ;  /* 0x0000980000087ab9 */ /* 0x000fe20000000a00 */
[----:B------:R-:W-:Y:S01]  /*0510*/  @!P1 LOP3.LUT R96, RZ, R8, RZ, 0x33, !PT ;  /* 0x00000008ff609212 */ /* 0x000fe200078e33ff */
[C---:B------:R-:W-:Y:S01]  /*0520*/  IMAD R8, R101.reuse, R11, R2 ;  /* 0x0000000b65087224 */ /* 0x040fe200078e0202 */
[----:B------:R-:W-:Y:S01]  /*0530*/  ISETP.NE.AND.EX P0, PT, RZ, UR11, PT, P0 ;  /* 0x0000000bff007c0c */ /* 0x000fe2000bf05300 */
[----:B------:R-:W-:-:S02]  /*0540*/  IMAD R6, R101, R13, R4 ;  /* 0x0000000d65067224 */ /* 0x000fc400078e0204 */
[----:B------:R-:W-:-:S04]  /*0550*/  IMAD.WIDE.U32 R2, R101, R10, UR6 ;  /* 0x0000000665027e25 */ /* 0x000fc8000f8e000a */
        /* <DEDUP_REMOVED lines=19> */
[C---:B------:R-:W-:Y:S01]  /*0690*/  IMAD R9, R96.reuse, R15, R2 ;  /* 0x0000000f60097224 */ /* 0x040fe200078e0202 */
        /* <DEDUP_REMOVED lines=29> */
[----:B------:R-:W-:Y:S02]  /*0870*/  LEA.HI.X R83, R83, R29, R2, 0x1, P3 ;  /* 0x0000001d53537211 */ /* 0x000fe400018f0c02 */
[----:B------:R-:W-:Y:S01]  /*0880*/  MOV R94, RZ ;  /* 0x000000ff005e7202 */ /* 0x000fe20000000f00 */
[----:B------:R-:W-:Y:S06]  /*0890*/  @!P1 BRA `(.L_x_18431) ;  /* 0x0000004800709947 */ /* 0x000fec0003800000 */
[----:B------:R-:W0:Y:S01]  /*08a0*/  S2R R95, SR_TID.X ;  /* 0x00000000005f7919 */ /* 0x000e220000002100 */
[----:B------:R-:W1:Y:S01]  /*08b0*/  LDC.64 R2, c[0x0][0x370] ;  /* 0x0000dc00ff027b82 */ /* 0x000e620000000a00 */
[----:B------:R-:W-:Y:S01]  /*08c0*/  UIMAD.WIDE.U32 UR8, UR8, UR15, URZ ;  /* 0x0000000f080872a5 */ /* 0x000fe2000f8e003f */
[----:B------:R-:W-:Y:S01]  /*08d0*/  MOV R97, RZ ;  /* 0x000000ff00617202 */ /* 0x000fe20000000f00 */
[----:B------:R-:W2:Y:S01]  /*08e0*/  S2R R81, SR_LANEID ;  /* 0x0000000000517919 */ /* 0x000ea20000000000 */
[----:B------:R-:W-:Y:S01]  /*08f0*/  MOV R94, RZ ;  /* 0x000000ff005e7202 */ /* 0x000fe20000000f00 */
[----:B------:R-:W-:-:S03]  /*0900*/  UIADD3 UR11, UR9, UR4, URZ ;  /* 0x00000004090b7290 */ /* 0x000fc6000fffe03f */
[----:B------:R-:W3:Y:S01]  /*0910*/  S2UR UR5, SR_CgaCtaId ;  /* 0x00000000000579c3 */ /* 0x000ee20000008800 */
[----:B------:R-:W-:Y:S01]  /*0920*/  UMOV UR4, 0x400 ;  /* 0x0000040000047882 */ /* 0x000fe20000000000 */
[----:B------:R-:W-:-:S06]  /*0930*/  UMOV UR10, UR8 ;  /* 0x00000008000a7c82 */ /* 0x000fcc0008000000 */
[----:B------:R-:W4:Y:S01]  /*0940*/  LDC.64 R8, c[0x0][0x3d0] ;  /* 0x0000f400ff087b82 */ /* 0x000f220000000a00 */
[----:B-1----:R-:W-:-:S04]  /*0950*/  IMAD R0, R99, R2, RZ ;  /* 0x0000000263007224 */ /* 0x002fc800078e02ff */
[C---:B------:R-:W-:Y:S02]  /*0960*/  IMAD R89, R96.reuse, R3, R0 ;  /* 0x0000000360597224 */ /* 0x040fe400078e0200 */
[----:B------:R-:W-:Y:S01]  /*0970*/  IMAD.WIDE.U32 R2, R96, R2, UR10 ;  /* 0x0000000a60027e25 */ /* 0x000fe2000f8e0002 */
[C---:B0-----:R-:W-:Y:S01]  /*0980*/  LOP3.LUT R0, R95.reuse, 0xffffffe0, RZ, 0xc0, !PT ;  /* 0xffffffe05f007812 */ /* 0x041fe200078ec0ff */
[----:B---3--:R-:W-:Y:S01]  /*0990*/  ULEA UR4, UR5, UR4, 0x18 ;  /* 0x0000000405047291 */ /* 0x008fe2000f8ec03f */
[----:B------:R-:W-:Y:S02]  /*09a0*/  SHF.L.U32 R4, R95, 0x3, RZ ;  /* 0x000000035f047819 */ /* 0x000fe400000006ff */
[----:B------:R-:W-:Y:S02]  /*09b0*/  LOP3.LUT R91, R0, 0x1f, R95, 0xf8, !PT ;  /* 0x0000001f005b7812 */ /* 0x000fe400078ef85f */
[----:B------:R-:W-:Y:S02]  /*09c0*/  LEA.HI.SX32 R5, R4, R4, 0x1b ;  /* 0x0000000404057211 */ /* 0x000fe400078fdaff */
[----:B------:R-:W-:Y:S01]  /*09d0*/  MOV R93, UR4 ;  /* 0x00000004005d7c02 */ /* 0x000fe20008000f00 */
[----:B------:R-:W-:Y:S01]  /*09e0*/  ULDC UR4, c[0x0][0x224] ;  /* 0x0000890000047ab9 */ /* 0x000fe20000000800 */
[----:B------:R-:W-:-:S02]  /*09f0*/  IADD3 R91, R0, R91, RZ ;  /* 0x0000005b005b7210 */ /* 0x000fc40007ffe0ff */
[----:B------:R-:W-:Y:S02]  /*0a00*/  IADD3 R90, R93, 0x210, RZ ;  /* 0x000002105d5a7810 */ /* 0x000fe40007ffe0ff */
[----:B------:R-:W-:Y:S02]  /*0a10*/  IADD3 R89, R3, R89, RZ ;  /* 0x0000005903597210 */ /* 0x000fe40007ffe0ff */
[C---:B----4-:R-:W-:Y:S02]  /*0a20*/  LEA R92, P0, R2.reuse, R8, 0x3 ;  /* 0x00000008025c7211 */ /* 0x050fe400078018ff */
[----:B------:R-:W-:Y:S02]  /*0a30*/  IADD3 R0, R95, 0x20, RZ ;  /* 0x000000205f007810 */ /* 0x000fe40007ffe0ff */
[----:B------:R-:W-:Y:S02]  /*0a40*/  LEA R90, R5, R90, 0x2 ;  /* 0x0000005a055a7211 */ /* 0x000fe400078e10ff */
[----:B------:R-:W-:-:S02]  /*0a50*/  LEA.HI.X R89, R2, R9, R89, 0x3, P0 ;  /* 0x0000000902597211 */ /* 0x000fc400000f1c59 */
[----:B------:R-:W-:Y:S02]  /*0a60*/  MOV R5, R6 ;  /* 0x0000000600057202 */ /* 0x000fe40000000f00 */
[----:B------:R-:W-:Y:S02]  /*0a70*/  LEA.HI.SX32 R0, R0, R95, 0x1b ;  /* 0x0000005f00007211 */ /* 0x000fe400078fdaff */
[C---:B------:R-:W-:Y:S02]  /*0a80*/  IADD3 R2, R95.reuse, 0x40, RZ ;  /* 0x000000405f027810 */ /* 0x040fe40007ffe0ff */
[C---:B------:R-:W-:Y:S02]  /*0a90*/  IADD3 R4, R95.reuse, 0x60, RZ ;  /* 0x000000605f047810 */ /* 0x040fe40007ffe0ff */
[C---:B------:R-:W-:Y:S02]  /*0aa0*/  IADD3 R6, R95.reuse, 0x80, RZ ;  /* 0x000000805f067810 */ /* 0x040fe40007ffe0ff */
[----:B------:R-:W-:-:S02]  /*0ab0*/  IADD3 R8, R95, 0xa0, RZ ;  /* 0x000000a05f087810 */ /* 0x000fc40007ffe0ff */
[C---:B------:R-:W-:Y:S02]  /*0ac0*/  IADD3 R10, R95.reuse, 0xc0, RZ ;  /* 0x000000c05f0a7810 */ /* 0x040fe40007ffe0ff */
[----:B------:R-:W-:Y:S02]  /*0ad0*/  IADD3 R18, R95, 0xe0, RZ ;  /* 0x000000e05f127810 */ /* 0x000fe40007ffe0ff */
[----:B------:R-:W-:Y:S02]  /*0ae0*/  LEA R80, R0, R93, 0x2 ;  /* 0x0000005d00507211 */ /* 0x000fe400078e10ff */
[-C--:B------:R-:W-:Y:S02]  /*0af0*/  LEA.HI.SX32 R2, R2, R95.reuse, 0x1b ;  /* 0x0000005f02027211 */ /* 0x080fe400078fdaff */
[-C--:B------:R-:W-:Y:S02]  /*0b00*/  LEA.HI.SX32 R4, R4, R95.reuse, 0x1b ;  /* 0x0000005f04047211 */ /* 0x080fe400078fdaff */
[----:B------:R-:W-:-:S02]  /*0b10*/  LEA.HI.SX32 R6, R6, R95, 0x1b ;  /* 0x0000005f06067211 */ /* 0x000fc400078fdaff */
[-C--:B------:R-:W-:Y:S02]  /*0b20*/  LEA.HI.SX32 R8, R8, R95.reuse, 0x1b ;  /* 0x0000005f08087211 */ /* 0x080fe400078fdaff */
[-C--:B------:R-:W-:Y:S02]  /*0b30*/  LEA.HI.SX32 R10, R10, R95.reuse, 0x1b ;  /* 0x0000005f0a0a7211 */ /* 0x080fe400078fdaff */
[----:B------:R-:W-:Y:S02]  /*0b40*/  LEA.HI.SX32 R18, R18, R95, 0x1b ;  /* 0x0000005f12127211 */ /* 0x000fe400078fdaff */
[----:B------:R-:W-:Y:S02]  /*0b50*/  SHF.R.S32.HI R0, RZ, 0x1f, R91 ;  /* 0x0000001fff007819 */ /* 0x000fe4000001145b */
[----:B------:R-:W-:Y:S02]  /*0b60*/  LOP3.LUT R110, R95, 0x1f, RZ, 0xc0, !PT ;  /* 0x0000001f5f6e7812 */ /* 0x000fe400078ec0ff */
[----:B------:R-:W-:-:S02]  /*0b70*/  LEA R79, R2, R93, 0x2 ;  /* 0x0000005d024f7211 */ /* 0x000fc400078e10ff */
[-C--:B------:R-:W-:Y:S02]  /*0b80*/  LEA R78, R4, R93.reuse, 0x2 ;  /* 0x0000005d044e7211 */ /* 0x080fe400078e10ff */
[-C--:B------:R-:W-:Y:S02]  /*0b90*/  LEA R77, R6, R93.reuse, 0x2 ;  /* 0x0000005d064d7211 */ /* 0x080fe400078e10ff */
[-C--:B------:R-:W-:Y:S02]  /*0ba0*/  LEA R76, R8, R93.reuse, 0x2 ;  /* 0x0000005d084c7211 */ /* 0x080fe400078e10ff */
[-C--:B------:R-:W-:Y:S02]  /*0bb0*/  LEA R75, R10, R93.reuse, 0x2 ;  /* 0x0000005d0a4b7211 */ /* 0x080fe400078e10ff */
[----:B------:R-:W-:Y:S02]  /*0bc0*/  LEA R74, R18, R93, 0x2 ;  /* 0x0000005d124a7211 */ /* 0x000fe400078e10ff */
[----:B------:R-:W-:-:S02]  /*0bd0*/  SHF.L.U64.HI R73, R91, 0x3, R0 ;  /* 0x000000035b497819 */ /* 0x000fc40000010200 */
[----:B------:R-:W-:Y:S01]  /*0be0*/  MOV R82, UR4 ;  /* 0x0000000400527c02 */ /* 0x000fe20008000f00 */
[----:B--2---:R-:W-:-:S06]  /*0bf0*/  UMOV UR4, URZ ;  /* 0x0000003f00047c82 */ /* 0x004fcc0008000000 */
.L_x_18472:
[----:B------:R-:W-:Y:S01]  /*0c00*/  BAR.SYNC.DEFER_BLOCKING 0x0 ;  /* 0x0000000000007b1d */ /* 0x000fe20000010000 */
[----:B0-----:R-:W-:Y:S02]  /*0c10*/  MOV R2, R88 ;  /* 0x0000005800027202 */ /* 0x001fe40000000f00 */
[----:B------:R-:W-:Y:S02]  /*0c20*/  MOV R3, R87 ;  /* 0x0000005700037202 */ /* 0x000fe40000000f00 */
[----:B------:R-:W-:-:S03]  /*0c30*/  LEA R71, R81, R93, 0x3 ;  /* 0x0000005d51477211 */ /* 0x000fc600078e18ff */
[----:B------:R-:W0:Y:S01]  /*0c40*/  LDC R0, c[0x0][0x21c] ;  /* 0x00008700ff007b82 */ /* 0x000e220000000800 */
[----:B------:R-:W-:-:S06]  /*0c50*/  IMAD.WIDE R2, R95, 0x8, R2 ;  /* 0x000000085f027825 */ /* 0x000fcc00078e0202 */
[----:B------:R-:W2:Y:S01]  /*0c60*/  LDG.E.64 R2, desc[UR12][R2.64] ;  /* 0x0000000c02027981 */ /* 0x000ea2000c1e1b00 */
[----:B------:R-:W-:-:S05]  /*0c70*/  MOV R18, R5 ;  /* 0x0000000500127202 */ /* 0x000fca0000000f00 */
[----:B------:R-:W-:Y:S01]  /*0c80*/  IMAD.WIDE R4, R95, 0x8, R18 ;  /* 0x000000085f047825 */ /* 0x000fe200078e0212 */
[----:B--2---:R1:W-:Y:S01]  /*0c90*/  STS.64 [R71], R2 ;  /* 0x0000000247007388 */ /* 0x0043e20000000a00 */
[----:B------:R-:W-:-:S03]  /*0ca0*/  NOP ;  /* 0x0000000000007918 */ /* 0x000fc60000000000 */
[----:B------:R-:W2:Y:S01]  /*0cb0*/  LDS.64 R20, [R71] ;  /* 0x0000000047147984 */ /* 0x000ea20000000a00 */
[----:B------:R-:W-:Y:S06]  /*0cc0*/  BAR.SYNC.DEFER_BLOCKING 0x0 ;  /* 0x0000000000007b1d */ /* 0x000fec0000010000 */
[----:B------:R-:W3:Y:S01]  /*0cd0*/  LDG.E.64 R4, desc[UR12][R4.64] ;  /* 0x0000000c04047981 */ /* 0x000ee2000c1e1b00 */
[----:B-1----:R-:W-:Y:S02]  /*0ce0*/  MOV R2, R86 ;  /* 0x0000005600027202 */ /* 0x002fe40000000f00 */
[----:B------:R-:W-:-:S03]  /*0cf0*/  MOV R3, R85 ;  /* 0x0000005500037202 */ /* 0x000fc60000000f00 */
[----:B------:R-:W-:Y:S01]  /*0d00*/  IMAD.WIDE R6, R95, 0x8, R2 ;  /* 0x000000085f067825 */ /* 0x000fe200078e0202 */
[----:B---3--:R-:W-:Y:S01]  /*0d10*/  STS.64 [R71], R4 ;  /* 0x0000000447007388 */ /* 0x008fe20000000a00 */
[----:B------:R-:W-:-:S03]  /*0d20*/  NOP ;  /* 0x0000000000007918 */ /* 0x000fc60000000000 */
[----:B------:R-:W1:Y:S01]  /*0d30*/  LDS.64 R8, [R71] ;  /* 0x0000000047087984 */ /* 0x000e620000000a00 */
[----:B------:R-:W-:Y:S06]  /*0d40*/  BAR.SYNC.DEFER_BLOCKING 0x0 ;  /* 0x0000000000007b1d */ /* 0x000fec0000010000 */
[----:B------:R-:W3:Y:S01]  /*0d50*/  LDG.E.64 R6, desc[UR12][R6.64] ;  /* 0x0000000c06067981 */ /* 0x000ee2000c1e1b00 */
[----:B--2---:R-:W-:Y:S01]  /*0d60*/  SHF.L.U32 R2, R20, 0x10, RZ ;  /* 0x0000001014027819 */ /* 0x004fe200000006ff */
[----:B------:R-:W-:Y:S01]  /*0d70*/  BSSY B0, `(.L_x_18432) ;  /* 0x000003c000007945 */ /* 0x000fe20003800000 */
[----:B-1----:R-:W-:-:S02]  /*0d80*/  SHF.L.U32 R3, R8, 0x10, RZ ;  /* 0x0000001008037819 */ /* 0x002fc400000006ff */
[--C-:B------:R-:W-:Y:S02]  /*0d90*/  SHF.R.U64 R67, R8, 0x10, R9.reuse ;  /* 0x0000001008437819 */ /* 0x100fe40000001209 */
[----:B------:R-:W-:Y:S01]  /*0da0*/  SHF.R.U32.HI R4, RZ, 0x10, R9 ;  /* 0x00000010ff047819 */ /* 0x000fe20000011609 */
[--C-:B-----5:R-:W-:Y:S01]  /*0db0*/  FADD.FTZ R72, R3, R98.reuse ;  /* 0x0000006203487221 */ /* 0x120fe20000010000 */
[----:B------:R-:W-:Y:S02]  /*0dc0*/  SHF.L.U32 R5, R9, 0x10, RZ ;  /* 0x0000001009057819 */ /* 0x000fe400000006ff */
[----:B------:R-:W-:Y:S02]  /*0dd0*/  SHF.L.U32 R67, R67, 0x10, RZ ;  /* 0x0000001043437819 */ /* 0x000fe400000006ff */
[----:B------:R-:W-:Y:S01]  /*0de0*/  FSETP.GTU.FTZ.AND P2, PT, R72, 20, PT ;  /* 0x41a000004800780b */ /* 0x000fe20003f5c000 */
[--C-:B------:R-:W-:Y:S01]  /*0df0*/  FADD.FTZ R70, R5, R98.reuse ;  /* 0x0000006205467221 */ /* 0x100fe20000010000 */
[----:B------:R-:W-:Y:S01]  /*0e00*/  SHF.R.U64 R5, R20, 0x10, R21 ;  /* 0x0000001014057819 */ /* 0x000fe20000001215 */
[----:B------:R-:W-:-:S03]  /*0e10*/  FADD.FTZ R67, R67, R98 ;  /* 0x0000006243437221 */ /* 0x000fc60000010000 */
[----:B------:R-:W-:Y:S02]  /*0e20*/  FSETP.GTU.FTZ.AND P0, PT, R70, 20, PT ;  /* 0x41a000004600780b */ /* 0x000fe40003f1c000 */
[----:B------:R-:W-:Y:S02]  /*0e30*/  FSETP.GTU.FTZ.AND P3, PT, R67, 20, PT ;  /* 0x41a000004300780b */ /* 0x000fe40003f7c000 */
[----:B------:R-:W-:Y:S01]  /*0e40*/  SHF.L.U32 R5, R5, 0x10, RZ ;  /* 0x0000001005057819 */ /* 0x000fe200000006ff */
[----:B---3--:R1:W-:Y:S01]  /*0e50*/  STS.64 [R71], R6 ;  /* 0x0000000647007388 */ /* 0x0083e20000000a00 */
[----:B------:R-:W-:-:S03]  /*0e60*/  NOP ;  /* 0x0000000000007918 */ /* 0x000fc60000000000 */
[----:B------:R-:W2:Y:S01]  /*0e70*/  LDS.64 R10, [R71] ;  /* 0x00000000470a7984 */ /* 0x000ea20000000a00 */
[----:B-1----:R-:W-:Y:S02]  /*0e80*/  SHF.L.U32 R7, R4, 0x10, RZ ;  /* 0x0000001004077819 */ /* 0x002fe400000006ff */
[----:B------:R-:W-:-:S03]  /*0e90*/  SHF.L.U32 R6, R21, 0x10, RZ ;  /* 0x0000001015067819 */ /* 0x000fc600000006ff */
[----:B------:R-:W-:Y:S01]  /*0ea0*/  FADD.FTZ R68, R7, R98 ;  /* 0x0000006207447221 */ /* 0x000fe20000010000 */
[----:B------:R-:W-:-:S04]  /*0eb0*/  SHF.R.U32.HI R7, RZ, 0x10, R21 ;  /* 0x00000010ff077819 */ /* 0x000fc80000011615 */
[----:B------:R-:W-:Y:S02]  /*0ec0*/  FSETP.GTU.FTZ.AND P1, PT, R68, 20, PT ;  /* 0x41a000004400780b */ /* 0x000fe40003f3c000 */
[C---:B--2---:R-:W-:Y:S02]  /*0ed0*/  SHF.L.U32 R69, R10.reuse, 0x10, RZ ;  /* 0x000000100a457819 */ /* 0x044fe400000006ff */
[--C-:B------:R-:W-:Y:S02]  /*0ee0*/  SHF.R.U64 R65, R10, 0x10, R11.reuse ;  /* 0x000000100a417819 */ /* 0x100fe4000000120b */
[----:B------:R-:W-:Y:S01]  /*0ef0*/  SHF.L.U32 R66, R11, 0x10, RZ ;  /* 0x000000100b427819 */ /* 0x000fe200000006ff */
[----:B------:R-:W-:Y:S01]  /*0f00*/  FFMA.FTZ R94, R69, R2, R94 ;  /* 0x00000002455e7223 */ /* 0x000fe2000001005e */
[----:B------:R-:W-:Y:S02]  /*0f10*/  SHF.R.U32.HI R64, RZ, 0x10, R11 ;  /* 0x00000010ff407819 */ /* 0x000fe4000001160b */
        /* <DEDUP_REMOVED lines=33> */
.L_x_18433:
[----:B------:R-:W-:Y:S05]  /*1130*/  BSYNC B0 ;  /* 0x0000000000007941 */ /* 0x000fea0003800000 */
.L_x_18432:
        /* <DEDUP_REMOVED lines=33> */
.L_x_18435:
[----:B------:R-:W-:Y:S05]  /*1350*/  BSYNC B0 ;  /* 0x0000000000007941 */ /* 0x000fea0003800000 */
.L_x_18434:
        /* <DEDUP_REMOVED lines=33> */
.L_x_18437:
[----:B------:R-:W-:Y:S05]  /*1570*/  BSYNC B0 ;  /* 0x0000000000007941 */ /* 0x000fea0003800000 */
.L_x_18436:
        /* <DEDUP_REMOVED lines=33> */
.L_x_18439:
[----:B------:R-:W-:Y:S05]  /*1790*/  BSYNC B0 ;  /* 0x0000000000007941 */ /* 0x000fea0003800000 */
.L_x_18438:
        /* <DEDUP_REMOVED lines=9> */
[----:B------:R-:W-:Y:S01]  /*1830*/  FFMA.FTZ R94, R64, R94, R5 ;  /* 0x0000005e405e7223 */ /* 0x000fe20000010005 */
[-C--:B------:R-:W-:Y:S01]  /*1840*/  FMUL.FTZ R58, R66, R100.reuse ;  /* 0x00000064423a7220 */ /* 0x080fe20000410000 */
[-C--:B------:R-:W-:Y:S01]  /*1850*/  FMUL.FTZ R57, R65, R100.reuse ;  /* 0x0000006441397220 */ /* 0x080fe20000410000 */
[----:B------:R-:W-:Y:S01]  /*1860*/  FMUL.FTZ R56, R64, R100 ;  /* 0x0000006440387220 */ /* 0x000fe20000410000 */
[----:B------:R-:W-:Y:S06]  /*1870*/  @!P0 BRA `(.L_x_18440) ;  /* 0x0000003000b48947 */ /* 0x000fec0003800000 */
[----:B------:R-:W0:Y:S01]  /*1880*/  LDC.64 R2, c[0x0][0x370] ;  /* 0x0000dc00ff027b82 */ /* 0x000e220000000a00 */
[----:B------:R-:W-:Y:S01]  /*1890*/  UMOV UR6, UR8 ;  /* 0x0000000800067c82 */ /* 0x000fe20008000000 */
[----:B------:R-:W-:Y:S01]  /*18a0*/  UMOV UR7, UR11 ;  /* 0x0000000b00077c82 */ /* 0x000fe20008000000 */
[----:B------:R-:W-:Y:S01]  /*18b0*/  HFMA2.MMA R54, -RZ, RZ, 0, 0 ;  /* 0x00000000ff367435 */ /* 0x000fe200000001ff */
[----:B------:R-:W-:Y:S01]  /*18c0*/  MOV R63, RZ ;  /* 0x000000ff003f7202 */ /* 0x000fe20000000f00 */
[----:B------:R-:W-:Y:S01]  /*18d0*/  UMOV UR5, URZ ;  /* 0x0000003f00057c82 */ /* 0x000fe20008000000 */
[----:B------:R-:W-:Y:S01]  /*18e0*/  ULDC UR30, c[0x0][0x224] ;  /* 0x00008900001e7ab9 */ /* 0x000fe20000000800 */
[----:B------:R-:W-:Y:S01]  /*18f0*/  ULDC UR31, c[0x0][0x21c] ;  /* 0x00008700001f7ab9 */ /* 0x000fe20000000800 */
[----:B------:R-:W1:Y:S01]  /*1900*/  LDC.64 R8, c[0x0][0x3d0] ;  /* 0x0000f400ff087b82 */ /* 0x000e620000000a00 */
[----:B------:R-:W-:Y:S01]  /*1910*/  ULDC.64 UR26, c[0x0][0x380] ;  /* 0x0000e000001a7ab9 */ /* 0x000fe20000000a00 */
[----:B------:R-:W-:Y:S01]  /*1920*/  ULDC.64 UR24, c[0x0][0x270] ;  /* 0x00009c0000187ab9 */ /* 0x000fe20000000a00 */
[----:B------:R-:W-:Y:S01]  /*1930*/  ULDC.64 UR22, c[0x0][0x250] ;  /* 0x0000940000167ab9 */ /* 0x000fe20000000a00 */
[----:B------:R-:W-:Y:S01]  /*1940*/  ULDC.64 UR20, c[0x0][0x248] ;  /* 0x0000920000147ab9 */ /* 0x000fe20000000a00 */
[----:B------:R-:W-:Y:S01]  /*1950*/  ULDC.64 UR18, c[0x0][0x238] ;  /* 0x00008e0000127ab9 */ /* 0x000fe20000000a00 */
[----:B------:R-:W-:-:S02]  /*1960*/  ULDC.64 UR16, c[0x0][0x230] ;  /* 0x00008c0000107ab9 */ /* 0x000fc40000000a00 */
[----:B------:R-:W2:Y:S01]  /*1970*/  LDC R0, c[0x0][0x224] ;  /* 0x00008900ff007b82 */ /* 0x000ea20000000800 */
[----:B0-----:R-:W-:-:S07]  /*1980*/  IMAD R6, R99, R2, RZ ;  /* 0x0000000263067224 */ /* 0x001fce00078e02ff */
[----:B------:R-:W0:Y:S01]  /*1990*/  LDC R55, c[0x0][0x224] ;  /* 0x00008900ff377b82 */ /* 0x000e220000000800 */
[C---:B------:R-:W-:Y:S01]  /*19a0*/  IMAD.WIDE.U32 R4, R96.reuse, R2, UR6 ;  /* 0x0000000660047e25 */ /* 0x040fe2000f8e0002 */
[----:B------:R-:W-:Y:S01]  /*19b0*/  UMOV UR6, URZ ;  /* 0x0000003f00067c82 */ /* 0x000fe20008000000 */
[----:B------:R-:W-:Y:S02]  /*19c0*/  ULDC UR7, c[0x0][0x218] ;  /* 0x0000860000077ab9 */ /* 0x000fe40000000800 */
[----:B------:R-:W-:Y:S01]  /*19d0*/  IMAD R3, R96, R3, R6 ;  /* 0x0000000360037224 */ /* 0x000fe200078e0206 */
[----:B-1----:R-:W-:Y:S02]  /*19e0*/  LEA R2, P0, R4, R8, 0x3 ;  /* 0x0000000804027211 */ /* 0x002fe400078018ff */
[----:B------:R-:W1:Y:S02]  /*19f0*/  LDC.64 R22, c[0x0][0x380] ;  /* 0x0000e000ff167b82 */ /* 0x000e640000000a00 */
        /* <DEDUP_REMOVED lines=21> */
.L_x_18471:
        /* <DEDUP_REMOVED lines=25> */
[----:B------:R-:W-:Y:S01]  /*1ce0*/  IMAD.WIDE.U32 R8, R101, UR20, RZ ;  /* 0x0000001465087c25 */ /* 0x000fe2000f8e00ff */
        /* <DEDUP_REMOVED lines=10> */
[----:B---3--:R-:W-:Y:S02]  /*1d90*/  LEA R44, P2, R6, R24, 0x3 ;  /* 0x00000018062c7211 */ /* 0x008fe400078418ff */
[----:B------:R-:W-:Y:S02]  /*1da0*/  @P0 IADD3 R7, R82, -0x2, RZ ;  /* 0xfffffffe52070810 */ /* 0x000fe40007ffe0ff */
[----:B------:R-:W-:Y:S02]  /*1db0*/  LEA.HI.X R45, R6, R25, R8, 0x3, P2 ;  /* 0x00000019062d7211 */ /* 0x000fe400010f1c08 */
[----:B------:R-:W-:-:S04]  /*1dc0*/  LEA R6, R81, R93, 0x4 ;  /* 0x0000005d51067211 */ /* 0x000fc800078e20ff */
[----:B------:R-:W5:Y:S01]  /*1dd0*/  LDG.E.64 R44, desc[UR12][R44.64] ;  /* 0x0000000c2c2c7981 */ /* 0x000f62000c1e1b00 */
[----:B0-----:R-:W-:-:S04]  /*1de0*/  @P0 IMAD R7, R7, R48, R54 ;  /* 0x0000003007070224 */ /* 0x001fc800078e0236 */
[----:B------:R-:W-:Y:S01]  /*1df0*/  @P0 IMAD.WIDE R8, R7, 0x10, R12 ;  /* 0x0000001007080825 */ /* 0x000fe200078e020c */
[C---:B------:R-:W-:Y:S02]  /*1e00*/  SHF.L.U32 R53, R20.reuse, 0x10, RZ ;  /* 0x0000001014357819 */ /* 0x040fe400000006ff */
[----:B------:R-:W-:-:S03]  /*1e10*/  SHF.R.U64 R52, R20, 0x10, R21 ;  /* 0x0000001014347819 */ /* 0x000fc60000001215 */
[-C--:B------:R-:W-:Y:S01]  /*1e20*/  FMUL.FTZ R116, R53, R72.reuse ;  /* 0x0000004835747220 */ /* 0x080fe20000410000 */
[----:B------:R-:W-:Y:S02]  /*1e30*/  SHF.L.U32 R52, R52, 0x10, RZ ;  /* 0x0000001034347819 */ /* 0x000fe400000006ff */
[----:B------:R-:W-:Y:S02]  /*1e40*/  SHF.L.U32 R103, R21, 0x10, RZ ;  /* 0x0000001015677819 */ /* 0x000fe400000006ff */
[----:B------:R-:W-:Y:S02]  /*1e50*/  ISETP.NE.AND P2, PT, R95, 0x1f, PT ;  /* 0x0000001f5f00780c */ /* 0x000fe40003f45270 */
[----:B------:R-:W-:Y:S01]  /*1e60*/  SHF.R.U32.HI R105, RZ, 0x10, R21 ;  /* 0x00000010ff697819 */ /* 0x000fe20000011615 */
[----:B------:R-:W-:Y:S03]  /*1e70*/  BSSY B0, `(.L_x_18441) ;  /* 0x0000055000007945 */ /* 0x000fe60003800000 */
[----:B------:R-:W-:Y:S01]  /*1e80*/  SHF.L.U32 R105, R105, 0x10, RZ ;  /* 0x0000001069697819 */ /* 0x000fe200000006ff */
[----:B--2---:R-:W-:Y:S01]  /*1e90*/  FMUL.FTZ R47, R42, 1.4426950216293334961 ;  /* 0x3fb8aa3b2a2f7820 */ /* 0x004fe20000410000 */
        /* <DEDUP_REMOVED lines=26> */
[----:B------:R-:W2:Y:S01]  /*2040*/  MUFU.EX2 R2, R2 ;  /* 0x0000000200027308 */ /* 0x000ea20000000800 */
[----:B------:R-:W-:-:S07]  /*2050*/  FMUL.FTZ R10, R47, R70 ;  /* 0x000000462f0a7220 */ /* 0x000fce0000410000 */
[----:B------:R3:W4:Y:S01]  /*2060*/  MUFU.COS R107, R11 ;  /* 0x0000000b006b7308 */ /* 0x0007220000000000 */
[----:B------:R1:W5:Y:S07]  /*2070*/  @P0 LDG.E.64 R50, desc[UR12][R8.64+0x8] ;  /* 0x0000080c08320981 */ /* 0x00036e000c1e1b00 */
[----:B------:R-:W-:Y:S01]  /*2080*/  MUFU.EX2 R10, R10 ;  /* 0x0000000a000a7308 */ /* 0x000fe20000000800 */
[----:B-1----:R-:W-:-:S07]  /*2090*/  FMUL.RZ R9, R0, 0.15915493667125701904 ;  /* 0x3e22f98300097820 */ /* 0x002fce000040c000 */
[----:B------:R-:W1:Y:S01]  /*20a0*/  MUFU.SIN R111, R9 ;  /* 0x00000009006f7308 */ /* 0x000e620000000400 */
[-C--:B------:R-:W-:Y:S01]  /*20b0*/  FMUL.FTZ R0, R43, R68.reuse ;  /* 0x000000442b007220 */ /* 0x080fe20000410000 */
[----:B--2---:R-:W-:Y:S01]  /*20c0*/  FMUL.FTZ R108, R2, R3 ;  /* 0x00000003026c7220 */ /* 0x004fe20000410000 */
[----:B------:R-:W-:-:S05]  /*20d0*/  FMUL.FTZ R47, R47, R68 ;  /* 0x000000442f2f7220 */ /* 0x000fca0000410000 */
[----:B------:R-:W2:Y:S01]  /*20e0*/  MUFU.COS R109, R9 ;  /* 0x00000009006d7308 */ /* 0x000ea20000000000 */
[----:B---3--:R-:W-:Y:S01]  /*20f0*/  FMUL.RZ R11, R0, 0.15915493667125701904 ;  /* 0x3e22f983000b7820 */ /* 0x008fe2000040c000 */
[----:B----4-:R-:W-:Y:S01]  /*2100*/  FMUL.FTZ R107, R2, R107 ;  /* 0x0000006b026b7220 */ /* 0x010fe20000410000 */
[----:B------:R-:W-:Y:S01]  /*2110*/  FMUL.FTZ R46, RZ, R108 ;  /* 0x0000006cff2e7220 */ /* 0x000fe20000410000 */
[----:B------:R-:W-:-:S03]  /*2120*/  FMUL.FTZ R0, R108, R116 ;  /* 0x000000746c007220 */ /* 0x000fc60000410000 */
[----:B------:R-:W-:Y:S01]  /*2130*/  FFMA.FTZ R3, R107, R116, -R46 ;  /* 0x000000746b037223 */ /* 0x000fe2000001082e */
[----:B------:R-:W-:Y:S01]  /*2140*/  MUFU.EX2 R47, R47 ;  /* 0x0000002f002f7308 */ /* 0x000fe20000000800 */
[----:B------:R-:W-:Y:S01]  /*2150*/  FFMA.FTZ R0, RZ, R107, R0 ;  /* 0x0000006bff007223 */ /* 0x000fe20000010000 */
[----:B-1----:R-:W-:Y:S01]  /*2160*/  FMUL.FTZ R111, R10, R111 ;  /* 0x0000006f0a6f7220 */ /* 0x002fe20000410000 */
[----:B------:R-:W-:-:S05]  /*2170*/  FFMA.FTZ R46, R52, R67, R3 ;  /* 0x00000043342e7223 */ /* 0x000fca0000010003 */
[----:B------:R-:W1:Y:S01]  /*2180*/  MUFU.SIN R8, R11 ;  /* 0x0000000b00087308 */ /* 0x000e620000000400 */
[----:B--2---:R-:W-:Y:S01]  /*2190*/  FMUL.FTZ R109, R10, R109 ;  /* 0x0000006d0a6d7220 */ /* 0x004fe20000410000 */
[----:B------:R-:W-:Y:S01]  /*21a0*/  FADD.FTZ R0, RZ, R0 ;  /* 0x00000000ff007221 */ /* 0x000fe20000010000 */
[----:B------:R-:W-:-:S05]  /*21b0*/  FMUL.FTZ R10, R111, R46 ;  /* 0x0000002e6f0a7220 */ /* 0x000fca0000410000 */
[----:B------:R-:W2:Y:S01]  /*21c0*/  MUFU.COS R2, R11 ;  /* 0x0000000b00027308 */ /* 0x000ea20000000000 */
[-C--:B------:R-:W-:Y:S01]  /*21d0*/  FMUL.FTZ R3, R111, R0.reuse ;  /* 0x000000006f037220 */ /* 0x080fe20000410000 */
[----:B------:R-:W-:-:S03]  /*21e0*/  FFMA.FTZ R10, R109, R0, R10 ;  /* 0x000000006d0a7223 */ /* 0x000fc6000001000a */
[----:B------:R-:W-:Y:S01]  /*21f0*/  FFMA.FTZ R46, R109, R46, -R3 ;  /* 0x0000002e6d2e7223 */ /* 0x000fe20000010803 */
[----:B------:R-:W-:Y:S01]  /*2200*/  FADD.FTZ R10, RZ, R10 ;  /* 0x0000000aff0a7221 */ /* 0x000fe20000010000 */
[----:B-1----:R-:W-:Y:S02]  /*2210*/  FMUL.FTZ R115, R47, R8 ;  /* 0x000000082f737220 */ /* 0x002fe40000410000 */
[----:B------:R-:W-:Y:S02]  /*2220*/  FFMA.FTZ R46, R103, R70, R46 ;  /* 0x00000046672e7223 */ /* 0x000fe4000001002e */
[----:B------:R-:W-:Y:S01]  /*2230*/  FMUL.FTZ R0, R115, R10 ;  /* 0x0000000a73007220 */ /* 0x000fe20000410000 */
[----:B--2---:R-:W-:-:S04]  /*2240*/  FMUL.FTZ R113, R47, R2 ;  /* 0x000000022f717220 */ /* 0x004fc80000410000 */
[-C--:B------:R-:W-:Y:S01]  /*2250*/  FFMA.FTZ R114, R113, R46.reuse, -R0 ;  /* 0x0000002e71727223 */ /* 0x080fe20000010800 */
[----:B------:R-:W-:-:S04]  /*2260*/  FMUL.FTZ R46, R115, R46 ;  /* 0x0000002e732e7220 */ /* 0x000fc80000410000 */
[----:B------:R-:W-:Y:S01]  /*2270*/  FFMA.FTZ R9, R113, R10, R46 ;  /* 0x0000000a71097223 */ /* 0x000fe2000001002e */
[----:B------:R-:W-:-:S06]  /*2280*/  @P2 LEA R46, R95, R93, 0x3 ;  /* 0x0000005d5f2e2211 */ /* 0x000fcc00078e18ff */
[----:B------:R-:W1:Y:S01]  /*2290*/  @P2 LDS.64 R46, [R46+0x1a88] ;  /* 0x001a88002e2e2984 */ /* 0x000e620000000a00 */
[-C--:B------:R-:W-:Y:S01]  /*22a0*/  FMUL.FTZ R0, R48, R108.reuse ;  /* 0x0000006c30007220 */ /* 0x080fe20000410000 */
[----:B------:R-:W-:-:S03]  /*22b0*/  FMUL.FTZ R3, R49, R108 ;  /* 0x0000006c31037220 */ /* 0x000fc60000410000 */
[-C--:B------:R-:W-:Y:S01]  /*22c0*/  FFMA.FTZ R8, R49, R107.reuse, R0 ;  /* 0x0000006b31087223 */ /* 0x080fe20000010000 */
[----:B------:R-:W-:Y:S01]  /*22d0*/  FFMA.FTZ R2, R48, R107, -R3 ;  /* 0x0000006b30027223 */ /* 0x000fe20000010803 */
[----:B------:R-:W-:Y:S01]  /*22e0*/  FADD.FTZ R3, RZ, R9 ;  /* 0x00000009ff037221 */ /* 0x000fe20000010000 */
[----:B------:R-:W-:Y:S01]  /*22f0*/  FFMA.FTZ R114, R105, R68, R114 ;  /* 0x0000004469727223 */ /* 0x000fe20000010072 */
[C---:B------:R-:W-:Y:S01]  /*2300*/  FMUL.FTZ R10, R111.reuse, R8 ;  /* 0x000000086f0a7220 */ /* 0x040fe20000410000 */
[----:B------:R-:W-:Y:S01]  /*2310*/  FMUL.FTZ R11, R111, R2 ;  /* 0x000000026f0b7220 */ /* 0x000fe20000410000 */
[----:B0-----:R-:W-:Y:S06]  /*2320*/  @P2 BRA `(.L_x_18442) ;  /* 0x0000000000242947 */ /* 0x001fec0003800000 */
[----:B------:R-:W-:Y:S01]  /*2330*/  ISETP.NE.AND P0, PT, R82, R55, PT ;  /* 0x000000375200720c */ /* 0x000fe20003f05270 */
[----:B-1----:R-:W-:Y:S01]  /*2340*/  HFMA2.MMA R47, -RZ, RZ, 0, 0 ;  /* 0x00000000ff2f7435 */ /* 0x002fe200000001ff */
[----:B------:R-:W-:-:S11]  /*2350*/  MOV R46, 0x3f800000 ;  /* 0x3f800000002e7802 */ /* 0x000fd60000000f00 */
[----:B------:R-:W-:-:S04]  /*2360*/  @P0 LEA.HI R0, R82, R82, RZ, 0x1 ;  /* 0x0000005252000211 */ /* 0x000fc800078f08ff */
[----:B------:R-:W-:-:S04]  /*2370*/  @P0 LOP3.LUT R9, R0, 0xfffffe, RZ, 0xc0, !PT ;  /* 0x00fffffe00090812 */ /* 0x000fc800078ec0ff */
[----:B------:R-:W-:-:S04]  /*2380*/  @P0 IADD3 R9, -R9, R82, RZ ;  /* 0x0000005209090210 */ /* 0x000fc80007ffe1ff */
[----:B------:R-:W-:-:S04]  /*2390*/  @P0 LEA R0, R9, R54, 0x8 ;  /* 0x0000003609000211 */ /* 0x000fc800078e40ff */
[----:B------:R-:W-:-:S05]  /*23a0*/  @P0 LEA R0, R0, R93, 0x3 ;  /* 0x0000005d00000211 */ /* 0x000fca00078e18ff */
[----:B------:R0:W2:Y:S02]  /*23b0*/  @P0 LDS.64 R46, [R0+0xa80] ;  /* 0x000a8000002e0984 */ /* 0x0000a40000000a00 */
.L_x_18442:
[----:B------:R-:W-:Y:S05]  /*23c0*/  BSYNC B0 ;  /* 0x0000000000007941 */ /* 0x000fea0003800000 */
.L_x_18441:
[----:B------:R-:W3:Y:S01]  /*23d0*/  SHFL.UP PT, R112, R3, 0x1, RZ ;  /* 0x0420000003707989 */ /* 0x000ee200000e00ff */
[C---:B------:R-:W-:Y:S01]  /*23e0*/  FFMA.FTZ R8, R109.reuse, R8, R11 ;  /* 0x000000086d087223 */ /* 0x040fe2000001000b */
[----:B------:R-:W-:Y:S01]  /*23f0*/  FFMA.FTZ R10, R109, R2, -R10 ;  /* 0x000000026d0a7223 */ /* 0x000fe2000001080a */
[----:B------:R-:W-:Y:S01]  /*2400*/  ISETP.GE.AND P0, PT, R81, 0x1, PT ;  /* 0x000000015100780c */ /* 0x000fe20003f06270 */
[----:B------:R-:W4:Y:S01]  /*2410*/  SHFL.UP PT, R9, R114, 0x1, RZ ;  /* 0x0420000072097989 */ /* 0x000f2200000e00ff */
[C---:B------:R-:W-:Y:S01]  /*2420*/  FMUL.FTZ R125, R115.reuse, R8 ;  /* 0x00000008737d7220 */ /* 0x040fe20000410000 */
[-C--:B0-----:R-:W-:Y:S01]  /*2430*/  FMUL.FTZ R0, R115, R10.reuse ;  /* 0x0000000a73007220 */ /* 0x081fe20000410000 */
[----:B------:R-:W-:Y:S01]  /*2440*/  SHF.R.U32.HI R126, RZ, 0x10, R7 ;  /* 0x00000010ff7e7819 */ /* 0x000fe20000011607 */
[----:B------:R-:W-:Y:S01]  /*2450*/  FADD.FTZ R119, R66, R66 ;  /* 0x0000004242777221 */ /* 0x000fe20000010000 */
[C---:B------:R-:W-:Y:S01]  /*2460*/  FFMA.FTZ R125, R113.reuse, R10, -R125 ;  /* 0x0000000a717d7223 */ /* 0x040fe2000001087d */
[----:B------:R-:W-:Y:S01]  /*2470*/  FFMA.FTZ R0, R113, R8, R0 ;  /* 0x0000000871007223 */ /* 0x000fe20000010000 */
[----:B------:R-:W-:Y:S01]  /*2480*/  SHF.L.U32 R126, R126, 0x10, RZ ;  /* 0x000000107e7e7819 */ /* 0x000fe200000006ff */
[----:B-----5:R-:W-:Y:S01]  /*2490*/  SHFL.IDX PT, R51, R51, RZ, 0x1f ;  /* 0x00001fff33337589 */ /* 0x020fe200000e0000 */
[C---:B------:R-:W-:Y:S01]  /*24a0*/  SHF.L.U32 R121, R6.reuse, 0x10, RZ ;  /* 0x0000001006797819 */ /* 0x040fe200000006ff */
[----:B------:R-:W-:Y:S01]  /*24b0*/  BSSY B0, `(.L_x_18443) ;  /* 0x00000b7000007945 */ /* 0x000fe20003800000 */
[----:B------:R-:W-:Y:S01]  /*24c0*/  SHF.R.U64 R123, R6, 0x10, R7 ;  /* 0x00000010067b7819 */ /* 0x000fe20000001207 */
[----:B------:R-:W0:Y:S01]  /*24d0*/  SHFL.UP PT, R2, R125, 0x1, RZ ;  /* 0x042000007d027989 */ /* 0x000e2200000e00ff */
[----:B------:R-:W-:-:S02]  /*24e0*/  SHF.L.U32 R120, R7, 0x10, RZ ;  /* 0x0000001007787819 */ /* 0x000fc400000006ff */
[C---:B------:R-:W-:Y:S01]  /*24f0*/  SHF.L.U32 R128, R4.reuse, 0x10, RZ ;  /* 0x0000001004807819 */ /* 0x040fe200000006ff */
[----:B------:R-:W1:Y:S01]  /*2500*/  SHFL.UP PT, R8, R0, 0x1, RZ ;  /* 0x0420000000087989 */ /* 0x000e6200000e00ff */
[--C-:B------:R-:W-:Y:S02]  /*2510*/  SHF.R.U64 R4, R4, 0x10, R5.reuse ;  /* 0x0000001004047819 */ /* 0x100fe40000001205 */
[----:B------:R-:W-:Y:S01]  /*2520*/  SHF.L.U32 R127, R5, 0x10, RZ ;  /* 0x00000010057f7819 */ /* 0x000fe200000006ff */
[C---:B---3--:R-:W-:Y:S01]  /*2530*/  FMUL.FTZ R10, R0.reuse, R112 ;  /* 0x00000070000a7220 */ /* 0x048fe20000410000 */
[----:B------:R-:W-:Y:S01]  /*2540*/  SHF.R.U32.HI R133, RZ, 0x10, R5 ;  /* 0x00000010ff857819 */ /* 0x000fe20000011605 */
[----:B------:R-:W-:Y:S01]  /*2550*/  FMUL.FTZ R5, R45, R126 ;  /* 0x0000007e2d057220 */ /* 0x000fe20000410000 */
[----:B------:R-:W-:Y:S01]  /*2560*/  SHF.L.U32 R123, R123, 0x10, RZ ;  /* 0x000000107b7b7819 */ /* 0x000fe200000006ff */
[-C--:B----4-:R-:W-:Y:S01]  /*2570*/  FMUL.FTZ R11, R0, R9.reuse ;  /* 0x00000009000b7220 */ /* 0x090fe20000410000 */
        /* <DEDUP_REMOVED lines=10> */
[----:B0-----:R-:W-:-:S02]  /*2620*/  FMUL.FTZ R10, R0, R2 ;  /* 0x00000002000a7220 */ /* 0x001fc40000410000 */
[----:B------:R-:W0:Y:S01]  /*2630*/  SHFL.UP PT, R112, R114, 0x2, RZ ;  /* 0x0440000072707989 */ /* 0x000e2200000e00ff */
[----:B-1----:R-:W-:-:S03]  /*2640*/  FMUL.FTZ R9, R0, R8 ;  /* 0x0000000800097220 */ /* 0x002fc60000410000 */
[----:B------:R-:W1:Y:S01]  /*2650*/  SHFL.UP PT, R118, R3, 0x2, RZ ;  /* 0x0440000003767989 */ /* 0x000e6200000e00ff */
[C---:B------:R-:W-:Y:S01]  /*2660*/  FFMA.FTZ R11, R125.reuse, R8, R10 ;  /* 0x000000087d0b7223 */ /* 0x040fe2000001000a */
[----:B------:R-:W-:-:S04]  /*2670*/  @P0 FFMA.FTZ R125, R125, R2, -R9 ;  /* 0x000000027d7d0223 */ /* 0x000fc80000010809 */
[----:B------:R-:W-:Y:S02]  /*2680*/  FSEL R11, R0, R11, !P0 ;  /* 0x0000000b000b7208 */ /* 0x000fe40004000000 */
        /* <DEDUP_REMOVED lines=13> */
[----:B------:R-:W1:Y:S01]  /*2760*/  SHFL.UP PT, R10, R114, 0x4, RZ ;  /* 0x04800000720a7989 */ /* 0x000e6200000e00ff */
[----:B------:R-:W-:Y:S02]  /*2770*/  @P0 FFMA.FTZ R125, R125, R0, -R9 ;  /* 0x000000007d7d0223 */ /* 0x000fe40000010809 */
        /* <DEDUP_REMOVED lines=14> */
[----:B------:R-:W1:Y:S01]  /*2860*/  SHFL.UP PT, R118, R3, 0x8, RZ ;  /* 0x0500000003767989 */ /* 0x000e6200000e00ff */
[----:B------:R-:W-:Y:S02]  /*2870*/  @P0 FFMA.FTZ R125, R125, R0, -R9 ;  /* 0x000000007d7d0223 */ /* 0x000fe40000010809 */
[----:B------:R-:W-:Y:S02]  /*2880*/  FSEL R11, R8, R11, !P0 ;  /* 0x0000000b080b7208 */ /* 0x000fe40004000000 */
[----:B------:R-:W-:Y:S01]  /*2890*/  ISETP.GE.AND P0, PT, R81, 0x8, PT ;  /* 0x000000085100780c */ /* 0x000fe20003f06270 */
[----:B------:R-:W3:Y:S04]  /*28a0*/  SHFL.UP PT, R0, R125, 0x8, RZ ;  /* 0x050000007d007989 */ /* 0x000ee800000e00ff */
[----:B------:R-:W4:Y:S01]  /*28b0*/  SHFL.UP PT, R2, R11, 0x8, RZ ;  /* 0x050000000b027989 */ /* 0x000f2200000e00ff */
[----:B0-----:R-:W-:-:S04]  /*28c0*/  FMUL.FTZ R8, R11, R112 ;  /* 0x000000700b087220 */ /* 0x001fc80000410000 */
[-C--:B-1----:R-:W-:Y:S01]  /*28d0*/  FFMA.FTZ R8, R125, R118.reuse, R8 ;  /* 0x000000767d087223 */ /* 0x082fe20000010008 */
        /* <DEDUP_REMOVED lines=9> */
[----:B------:R-:W-:Y:S01]  /*2970*/  FSEL R8, R11, R8, !P0 ;  /* 0x000000080b087208 */ /* 0x000fe20004000000 */
[----:B------:R-:W-:Y:S01]  /*2980*/  FMUL.FTZ R2, R44, R126 ;  /* 0x0000007e2c027220 */ /* 0x000fe20000410000 */
[----:B------:R-:W1:Y:S01]  /*2990*/  SHFL.UP PT, R11, R114, 0x10, RZ ;  /* 0x06000000720b7989 */ /* 0x000e6200000e00ff */
        /* <DEDUP_REMOVED lines=8> */
[-C--:B------:R-:W-:Y:S01]  /*2a20*/  FFMA.FTZ R118, R45, R121.reuse, R2 ;  /* 0x000000792d767223 */ /* 0x080fe20000010002 */
[----:B------:R-:W-:Y:S01]  /*2a30*/  FFMA.FTZ R2, R44, R121, -R5 ;  /* 0x000000792c027223 */ /* 0x000fe20000010805 */
[-C--:B------:R-:W-:Y:S01]  /*2a40*/  FMUL.FTZ R132, R113, R122.reuse ;  /* 0x0000007a71847220 */ /* 0x080fe20000410000 */
[----:B------:R-:W-:Y:S01]  /*2a50*/  FMUL.FTZ R130, R115, R122 ;  /* 0x0000007a73827220 */ /* 0x000fe20000410000 */
[C---:B------:R-:W-:Y:S01]  /*2a60*/  FMUL.FTZ R118, R119.reuse, R118 ;  /* 0x0000007677767220 */ /* 0x040fe20000410000 */
[----:B------:R-:W-:Y:S01]  /*2a70*/  FMUL.FTZ R117, R119, R2 ;  /* 0x0000000277757220 */ /* 0x000fe20000410000 */
[-C--:B------:R-:W-:Y:S01]  /*2a80*/  FFMA.FTZ R5, -R115, R124.reuse, -R132 ;  /* 0x0000007c73057223 */ /* 0x080fe20000010984 */
[----:B------:R-:W-:Y:S01]  /*2a90*/  FFMA.FTZ R130, R113, R124, -R130 ;  /* 0x0000007c71827223 */ /* 0x000fe20000010882 */
[----:B------:R-:W-:Y:S01]  /*2aa0*/  ISETP.NE.OR P0, PT, R110, RZ, P0 ;  /* 0x000000ff6e00720c */ /* 0x000fe20000705670 */
[----:B0-----:R-:W-:Y:S01]  /*2ab0*/  FMUL.FTZ R2, R8, R112 ;  /* 0x0000007008027220 */ /* 0x001fe20000410000 */
[----:B------:R-:W-:Y:S01]  /*2ac0*/  FADD.FTZ R132, -R118, R5 ;  /* 0x0000000576847221 */ /* 0x000fe20000010100 */
[----:B------:R-:W-:Y:S01]  /*2ad0*/  FADD.FTZ R130, R117, R130 ;  /* 0x0000008275827221 */ /* 0x000fe20000010000 */
[----:B------:R-:W-:-:S02]  /*2ae0*/  HFMA2.MMA R9, -RZ, RZ, 0, 0 ;  /* 0x00000000ff097435 */ /* 0x000fc400000001ff */
[----:B------:R-:W-:Y:S01]  /*2af0*/  FMUL.FTZ R134, R111, -R132 ;  /* 0x800000846f867220 */ /* 0x000fe20000410000 */
[CC--:B-1----:R-:W-:Y:S01]  /*2b00*/  FMUL.FTZ R5, R8.reuse, R11.reuse ;  /* 0x0000000b08057220 */ /* 0x0c2fe20000410000 */
[----:B------:R-:W-:Y:S02]  /*2b10*/  FFMA.FTZ R11, R125, R11, -R2 ;  /* 0x0000000b7d0b7223 */ /* 0x000fe40000010802 */
[----:B------:R-:W-:Y:S01]  /*2b20*/  FFMA.FTZ R136, R109, R130, -R134 ;  /* 0x000000826d887223 */ /* 0x000fe20000010886 */
[----:B---3--:R-:W-:Y:S01]  /*2b30*/  FMUL.FTZ R2, R8, R6 ;  /* 0x0000000608027220 */ /* 0x008fe20000410000 */
[----:B------:R-:W-:Y:S01]  /*2b40*/  FFMA.FTZ R112, R125, R112, R5 ;  /* 0x000000707d707223 */ /* 0x000fe20000010005 */
[----:B------:R-:W-:Y:S01]  /*2b50*/  @P3 FADD.FTZ R114, R114, R11 ;  /* 0x0000000b72723221 */ /* 0x000fe20000010000 */
[----:B------:R-:W-:Y:S01]  /*2b60*/  FMUL.FTZ R130, R111, -R130 ;  /* 0x800000826f827220 */ /* 0x000fe20000410000 */
[-C--:B----4-:R-:W-:Y:S01]  /*2b70*/  FFMA.FTZ R7, R125, R10.reuse, R2 ;  /* 0x0000000a7d077223 */ /* 0x090fe20000010002 */
[C---:B------:R-:W-:Y:S01]  /*2b80*/  FMUL.FTZ R5, R8.reuse, R10 ;  /* 0x0000000a08057220 */ /* 0x040fe20000410000 */
[----:B------:R-:W-:Y:S01]  /*2b90*/  @P3 FADD.FTZ R3, R3, R112 ;  /* 0x0000007003033221 */ /* 0x000fe20000010000 */
[----:B--2---:R-:W-:Y:S01]  /*2ba0*/  FMUL.FTZ R134, R115, -R46 ;  /* 0x8000002e73867220 */ /* 0x004fe20000410000 */
[----:B------:R-:W-:Y:S01]  /*2bb0*/  SHFL.UP PT, R114, R114, 0x1, RZ ;  /* 0x0420000072727989 */ /* 0x000fe200000e00ff */
[----:B------:R-:W-:Y:S01]  /*2bc0*/  FSEL R129, R8, R7, !P3 ;  /* 0x0000000708817208 */ /* 0x000fe20005800000 */
[----:B------:R-:W-:Y:S01]  /*2bd0*/  @P3 FFMA.FTZ R125, R125, R6, -R5 ;  /* 0x000000067d7d3223 */ /* 0x000fe20000010805 */
[----:B------:R-:W-:Y:S01]  /*2be0*/  FMUL.FTZ R6, R44, R133 ;  /* 0x000000852c067220 */ /* 0x000fe20000410000 */
[----:B------:R-:W-:Y:S01]  /*2bf0*/  SHFL.UP PT, R3, R3, 0x1, RZ ;  /* 0x0420000003037989 */ /* 0x000fe200000e00ff */
[----:B------:R-:W-:Y:S01]  /*2c00*/  FFMA.FTZ R131, R109, R132, R130 ;  /* 0x000000846d837223 */ /* 0x000fe20000010082 */
[----:B------:R-:W-:Y:S01]  /*2c10*/  FADD.FTZ R2, R65, R65 ;  /* 0x0000004141027221 */ /* 0x000fe20000010000 */
[C---:B------:R-:W-:Y:S01]  /*2c20*/  FFMA.FTZ R7, R45.reuse, R127, R6 ;  /* 0x0000007f2d077223 */ /* 0x040fe20000010006 */
[----:B------:R-:W0:Y:S01]  /*2c30*/  SHFL.UP PT, R129, R129, 0x1, RZ ;  /* 0x0420000081817989 */ /* 0x000e2200000e00ff */
[----:B------:R-:W-:Y:S01]  /*2c40*/  FMUL.FTZ R5, R45, R133 ;  /* 0x000000852d057220 */ /* 0x000fe20000410000 */
[-C--:B------:R-:W-:Y:S01]  /*2c50*/  FMUL.FTZ R132, R115, R47.reuse ;  /* 0x0000002f73847220 */ /* 0x080fe20000410000 */
[----:B------:R-:W-:Y:S01]  /*2c60*/  FFMA.FTZ R134, R113, -R47, R134 ;  /* 0x8000002f71867223 */ /* 0x000fe20000010086 */
[----:B------:R1:W2:Y:S01]  /*2c70*/  SHFL.UP PT, R6, R125, 0x1, RZ ;  /* 0x042000007d067989 */ /* 0x0002a200000e00ff */
[----:B------:R-:W-:-:S02]  /*2c80*/  MOV R8, 0x3f800000 ;  /* 0x3f80000000087802 */ /* 0x000fc40000000f00 */
[----:B------:R-:W-:Y:S02]  /*2c90*/  CS2R R10, SRZ ;  /* 0x00000000000a7805 */ /* 0x000fe4000001ff00 */
[----:B------:R-:W-:Y:S01]  /*2ca0*/  @!P0 LEA R130, R54, R93, 0x4 ;  /* 0x0000005d36828211 */ /* 0x000fe200078e20ff */
[----:B------:R-:W-:Y:S01]  /*2cb0*/  FMUL.FTZ R112, R2, R7 ;  /* 0x0000000702707220 */ /* 0x000fe20000410000 */
[----:B------:R-:W-:Y:S01]  /*2cc0*/  FFMA.FTZ R5, R44, R127, -R5 ;  /* 0x0000007f2c057223 */ /* 0x000fe20000010805 */
[----:B------:R-:W-:Y:S01]  /*2cd0*/  FFMA.FTZ R132, R113, R46, -R132 ;  /* 0x0000002e71847223 */ /* 0x000fe20000010884 */
[----:B------:R-:W-:Y:S01]  /*2ce0*/  FMUL.FTZ R7, R111, -R134 ;  /* 0x800000866f077220 */ /* 0x000fe20000410000 */
[----:B------:R3:W4:Y:S01]  /*2cf0*/  @!P0 LDS.128 R8, [R130+0x1b80] ;  /* 0x001b800082088984 */ /* 0x0007220000000c00 */
[----:B------:R-:W-:Y:S01]  /*2d00*/  FMUL.FTZ R5, R2, R5 ;  /* 0x0000000502057220 */ /* 0x000fe20000410000 */
[----:B------:R-:W-:Y:S01]  /*2d10*/  FADD.FTZ R131, -R112, R131 ;  /* 0x0000008370837221 */ /* 0x000fe20000010100 */
[-C--:B-1----:R-:W-:Y:S01]  /*2d20*/  FFMA.FTZ R125, R109, R132.reuse, -R7 ;  /* 0x000000846d7d7223 */ /* 0x082fe20000010807 */
[----:B------:R-:W-:Y:S01]  /*2d30*/  ISETP.NE.AND P0, PT, R110, 0x1f, PT ;  /* 0x0000001f6e00780c */ /* 0x000fe20003f05270 */
[----:B------:R-:W-:Y:S01]  /*2d40*/  FADD.FTZ R136, R5, R136 ;  /* 0x0000008805887221 */ /* 0x000fe20000010000 */
[----:B------:R-:W-:Y:S01]  /*2d50*/  FMUL.FTZ R138, R108, -R131 ;  /* 0x800000836c8a7220 */ /* 0x000fe20000410000 */
[----:B---3--:R-:W-:-:S02]  /*2d60*/  FMUL.FTZ R130, R111, -R132 ;  /* 0x800000846f827220 */ /* 0x008fc40000410000 */
[-C--:B------:R-:W-:Y:S01]  /*2d70*/  FMUL.FTZ R140, R108, -R136.reuse ;  /* 0x800000886c8c7220 */ /* 0x080fe20000410000 */
[----:B------:R-:W-:Y:S01]  /*2d80*/  FFMA.FTZ R138, R107, R136, -R138 ;  /* 0x000000886b8a7223 */ /* 0x000fe2000001088a */
[----:B0-----:R-:W-:Y:S01]  /*2d90*/  FMUL.FTZ R7, R129, R51 ;  /* 0x0000003381077220 */ /* 0x001fe20000410000 */
[----:B------:R-:W-:Y:S01]  /*2da0*/  FFMA.FTZ R134, R109, R134, R130 ;  /* 0x000000866d867223 */ /* 0x000fe20000010082 */
[-C--:B------:R-:W-:Y:S01]  /*2db0*/  FMUL.FTZ R130, R129, R50.reuse ;  /* 0x0000003281827220 */ /* 0x080fe20000410000 */
[----:B------:R-:W-:Y:S01]  /*2dc0*/  FFMA.FTZ R135, R107, R131, R140 ;  /* 0x000000836b877223 */ /* 0x000fe2000001008c */
[----:B--2---:R-:W-:Y:S01]  /*2dd0*/  FFMA.FTZ R7, R6, R50, -R7 ;  /* 0x0000003206077223 */ /* 0x004fe20000010807 */
[----:B------:R-:W-:Y:S01]  /*2de0*/  FMUL.FTZ R131, R108, -R125 ;  /* 0x8000007d6c837220 */ /* 0x000fe20000410000 */
[----:B------:R-:W-:Y:S01]  /*2df0*/  FFMA.FTZ R130, R6, R51, R130 ;  /* 0x0000003306827223 */ /* 0x000fe20000010082 */
[----:B------:R-:W-:Y:S01]  /*2e00*/  FMUL.FTZ R132, R108, -R134 ;  /* 0x800000866c847220 */ /* 0x000fe20000410000 */
[----:B------:R-:W-:Y:S01]  /*2e10*/  @P1 FADD.FTZ R50, R114, R7 ;  /* 0x0000000772321221 */ /* 0x000fe20000010000 */
[-C--:B------:R-:W-:Y:S01]  /*2e20*/  FMUL.FTZ R7, R45, R4.reuse ;  /* 0x000000042d077220 */ /* 0x080fe20000410000 */
[C---:B------:R-:W-:Y:S01]  /*2e30*/  FMUL.FTZ R114, R44.reuse, R4 ;  /* 0x000000042c727220 */ /* 0x040fe20000410000 */
[----:B------:R-:W-:Y:S01]  /*2e40*/  @P1 FADD.FTZ R51, R3, R130 ;  /* 0x0000008203331221 */ /* 0x000fe20000010000 */
[----:B------:R-:W-:Y:S01]  /*2e50*/  FADD.FTZ R3, R69, R69 ;  /* 0x0000004545037221 */ /* 0x000fe20000010000 */
[-C--:B------:R-:W-:Y:S01]  /*2e60*/  FFMA.FTZ R6, R44, R128.reuse, -R7 ;  /* 0x000000802c067223 */ /* 0x080fe20000010807 */
[----:B------:R-:W-:Y:S01]  /*2e70*/  FFMA.FTZ R114, R45, R128, R114 ;  /* 0x000000802d727223 */ /* 0x000fe20000010072 */
[----:B------:R-:W-:Y:S01]  /*2e80*/  FFMA.FTZ R129, R107, R134, R131 ;  /* 0x000000866b817223 */ /* 0x000fe20000010083 */
[----:B------:R-:W-:Y:S01]  /*2e90*/  FMUL.FTZ R131, R49, R51 ;  /* 0x0000003331837220 */ /* 0x000fe20000410000 */
[C---:B------:R-:W-:Y:S01]  /*2ea0*/  FMUL.FTZ R7, R3.reuse, R6 ;  /* 0x0000000603077220 */ /* 0x040fe20000410000 */
[----:B------:R-:W-:Y:S01]  /*2eb0*/  FMUL.FTZ R6, R3, R114 ;  /* 0x0000007203067220 */ /* 0x000fe20000410000 */
[-C--:B------:R-:W-:Y:S01]  /*2ec0*/  FMUL.FTZ R114, R49, R50.reuse ;  /* 0x0000003231727220 */ /* 0x080fe20000410000 */
[----:B------:R-:W-:Y:S01]  /*2ed0*/  FFMA.FTZ R49, R48, R50, -R131 ;  /* 0x0000003230317223 */ /* 0x000fe20000010883 */
[----:B------:R-:W-:Y:S01]  /*2ee0*/  FFMA.FTZ R125, R107, R125, -R132 ;  /* 0x0000007d6b7d7223 */ /* 0x000fe20000010884 */
[----:B------:R-:W-:Y:S01]  /*2ef0*/  FADD.FTZ R130, R7, R138 ;  /* 0x0000008a07827221 */ /* 0x000fe20000010000 */
[----:B------:R-:W-:Y:S01]  /*2f00*/  FADD.FTZ R131, -R6, R135 ;  /* 0x0000008706837221 */ /* 0x000fe20000010100 */
[----:B------:R0:W1:Y:S01]  /*2f10*/  SHFL.DOWN PT, R137, R129, 0x1, 0x1f ;  /* 0x08201f0081897f89 */ /* 0x00006200000e0000 */
[----:B------:R-:W-:-:S03]  /*2f20*/  FFMA.FTZ R114, R48, R51, R114 ;  /* 0x0000003330727223 */ /* 0x000fc60000010072 */
[----:B------:R0:W2:Y:S04]  /*2f30*/  SHFL.DOWN PT, R135, R125, 0x1, 0x1f ;  /* 0x08201f007d877f89 */ /* 0x0000a800000e0000 */
[----:B------:R0:W3:Y:S04]  /*2f40*/  SHFL.DOWN PT, R134, R130, 0x1, 0x1f ;  /* 0x08201f0082867f89 */ /* 0x0000e800000e0000 */
[----:B------:R0:W0:Y:S01]  /*2f50*/  SHFL.DOWN PT, R139, R131, 0x1, 0x1f ;  /* 0x08201f00838b7f89 */ /* 0x00002200000e0000 */
[----:B----4-:R-:W-:Y:S05]  /*2f60*/  @!P0 BRA `(.L_x_18444) ;  /* 0x00000000002c8947 */ /* 0x010fea0003800000 */
[C---:B0-----:R-:W-:Y:S01]  /*2f70*/  FMUL.FTZ R50, R129.reuse, R139 ;  /* 0x0000008b81327220 */ /* 0x041fe20000410000 */
[C---:B-1----:R-:W-:Y:S01]  /*2f80*/  FMUL.FTZ R48, R129.reuse, R137 ;  /* 0x0000008981307220 */ /* 0x042fe20000410000 */
[-C--:B---3--:R-:W-:Y:S02]  /*2f90*/  FMUL.FTZ R132, R129, R134.reuse ;  /* 0x0000008681847220 */ /* 0x088fe40000410000 */
[----:B------:R-:W-:Y:S01]  /*2fa0*/  FFMA.FTZ R51, R125, R134, -R50 ;  /* 0x000000867d337223 */ /* 0x000fe20000010832 */
[C---:B--2---:R-:W-:Y:S01]  /*2fb0*/  FMUL.FTZ R50, R135.reuse, R129 ;  /* 0x0000008187327220 */ /* 0x044fe20000410000 */
[----:B------:R-:W-:Y:S01]  /*2fc0*/  FFMA.FTZ R48, R135, R125, -R48 ;  /* 0x0000007d87307223 */ /* 0x000fe20000010830 */
[C---:B------:R-:W-:Y:S01]  /*2fd0*/  FFMA.FTZ R132, R125.reuse, R139, R132 ;  /* 0x0000008b7d847223 */ /* 0x040fe20000010084 */
[----:B------:R-:W-:Y:S01]  /*2fe0*/  FADD.FTZ R130, R130, R51 ;  /* 0x0000003382827221 */ /* 0x000fe20000010000 */
[----:B------:R-:W-:Y:S02]  /*2ff0*/  FFMA.FTZ R129, R125, R137, R50 ;  /* 0x000000897d817223 */ /* 0x000fe40000010032 */
[----:B------:R-:W-:Y:S01]  /*3000*/  FADD.FTZ R131, R131, R132 ;  /* 0x0000008483837221 */ /* 0x000fe20000010000 */
[----:B------:R-:W-:-:S07]  /*3010*/  MOV R125, R48 ;  /* 0x00000030007d7202 */ /* 0x000fce0000000f00 */
.L_x_18444:
[----:B------:R-:W-:Y:S05]  /*3020*/  BSYNC B0 ;  /* 0x0000000000007941 */ /* 0x000fea0003800000 */
.L_x_18443:
[----:B------:R-:W-:Y:S01]  /*3030*/  ISETP.GT.U32.AND P0, PT, R110, 0x1d, PT ;  /* 0x0000001d6e00780c */ /* 0x000fe20003f04070 */
[----:B------:R-:W-:Y:S01]  /*3040*/  FADD.FTZ R116, R116, R49 ;  /* 0x0000003174747221 */ /* 0x000fe20000010000 */
[----:B------:R-:W-:Y:S01]  /*3050*/  FADD.FTZ R49, RZ, R114 ;  /* 0x00000072ff317221 */ /* 0x000fe20000010000 */
[----:B-1----:R1:W4:Y:S01]  /*3060*/  SHFL.DOWN PT, R137, R125, 0x2, 0x1f ;  /* 0x08401f007d897f89 */ /* 0x00232200000e0000 */
[----:B------:R-:W-:Y:S01]  /*3070*/  BSSY B0, `(.L_x_18445) ;  /* 0x0000012000007945 */ /* 0x000fe20003800000 */
[C---:B------:R-:W-:Y:S01]  /*3080*/  FMUL.FTZ R114, R4.reuse, R116 ;  /* 0x0000007404727220 */ /* 0x040fe20000410000 */
[----:B--2---:R-:W-:Y:S01]  /*3090*/  FMUL.FTZ R135, R4, R49 ;  /* 0x0000003104877220 */ /* 0x004fe20000410000 */
[----:B0-----:R1:W0:Y:S04]  /*30a0*/  SHFL.DOWN PT, R139, R129, 0x2, 0x1f ;  /* 0x08401f00818b7f89 */ /* 0x00122800000e0000 */
[----:B------:R1:W2:Y:S04]  /*30b0*/  SHFL.DOWN PT, R132, R130, 0x2, 0x1f ;  /* 0x08401f0082847f89 */ /* 0x0002a800000e0000 */
[----:B------:R1:W0:Y:S01]  /*30c0*/  SHFL.DOWN PT, R141, R131, 0x2, 0x1f ;  /* 0x08401f00838d7f89 */ /* 0x00022200000e0000 */
[----:B------:R-:W-:Y:S05]  /*30d0*/  @P0 BRA `(.L_x_18446) ;  /* 0x00000000002c0947 */ /* 0x000fea0003800000 */
[C---:B0-----:R-:W-:Y:S01]  /*30e0*/  FMUL.FTZ R48, R129.reuse, R141 ;  /* 0x0000008d81307220 */ /* 0x041fe20000410000 */
[C---:B------:R-:W-:Y:S01]  /*30f0*/  FMUL.FTZ R4, R129.reuse, R139 ;  /* 0x0000008b81047220 */ /* 0x040fe20000410000 */
[-C--:B--2---:R-:W-:Y:S02]  /*3100*/  FMUL.FTZ R50, R129, R132.reuse ;  /* 0x0000008481327220 */ /* 0x084fe40000410000 */
[----:B------:R-:W-:Y:S01]  /*3110*/  FFMA.FTZ R51, R125, R132, -R48 ;  /* 0x000000847d337223 */ /* 0x000fe20000010830 */
[-C--:B----4-:R-:W-:Y:S01]  /*3120*/  FMUL.FTZ R48, R129, R137.reuse ;  /* 0x0000008981307220 */ /* 0x090fe20000410000 */
[C---:B------:R-:W-:Y:S01]  /*3130*/  FFMA.FTZ R4, R125.reuse, R137, -R4 ;  /* 0x000000897d047223 */ /* 0x040fe20000010804 */
[C---:B------:R-:W-:Y:S01]  /*3140*/  FFMA.FTZ R50, R125.reuse, R141, R50 ;  /* 0x0000008d7d327223 */ /* 0x040fe20000010032 */
[----:B-1----:R-:W-:Y:S01]  /*3150*/  FADD.FTZ R130, R130, R51 ;  /* 0x0000003382827221 */ /* 0x002fe20000010000 */
[----:B------:R-:W-:Y:S02]  /*3160*/  FFMA.FTZ R129, R125, R139, R48 ;  /* 0x0000008b7d817223 */ /* 0x000fe40000010030 */
[----:B------:R-:W-:Y:S01]  /*3170*/  FADD.FTZ R131, R131, R50 ;  /* 0x0000003283837221 */ /* 0x000fe20000010000 */
[----:B------:R-:W-:-:S07]  /*3180*/  MOV R125, R4 ;  /* 0x00000004007d7202 */ /* 0x000fce0000000f00 */
.L_x_18446:
[----:B------:R-:W-:Y:S05]  /*3190*/  BSYNC B0 ;  /* 0x0000000000007941 */ /* 0x000fea0003800000 */
.L_x_18445:
[CC--:B------:R-:W-:Y:S01]  /*31a0*/  FMUL.FTZ R48, R108.reuse, R116.reuse ;  /* 0x000000746c307220 */ /* 0x0c0fe20000410000 */
[-C--:B------:R-:W-:Y:S01]  /*31b0*/  FMUL.FTZ R51, R108, R49.reuse ;  /* 0x000000316c337220 */ /* 0x080fe20000410000 */
[-C--:B------:R-:W-:Y:S01]  /*31c0*/  FFMA.FTZ R4, R128, R49.reuse, R114 ;  /* 0x0000003180047223 */ /* 0x080fe20000010072 */
[-C--:B------:R-:W-:Y:S01]  /*31d0*/  FMUL.FTZ R114, R44, R49.reuse ;  /* 0x000000312c727220 */ /* 0x080fe20000410000 */
[CC--:B------:R-:W-:Y:S01]  /*31e0*/  FFMA.FTZ R48, R107.reuse, R49.reuse, R48 ;  /* 0x000000316b307223 */ /* 0x0c0fe20000010030 */
[-C--:B------:R-:W-:Y:S01]  /*31f0*/  FFMA.FTZ R51, R107, R116.reuse, -R51 ;  /* 0x000000746b337223 */ /* 0x080fe20000010833 */
[-C--:B------:R-:W-:Y:S01]  /*3200*/  FFMA.FTZ R50, R128, R116.reuse, -R135 ;  /* 0x0000007480327223 */ /* 0x080fe20000010887 */
[----:B------:R-:W-:Y:S01]  /*3210*/  ISETP.GT.U32.AND P0, PT, R110, 0x1b, PT ;  /* 0x0000001b6e00780c */ /* 0x000fe20003f04070 */
[C---:B------:R-:W-:Y:S01]  /*3220*/  FMUL.FTZ R135, R45.reuse, R49 ;  /* 0x000000312d877220 */ /* 0x040fe20000410000 */
[-C--:B--2---:R-:W-:Y:S01]  /*3230*/  FFMA.FTZ R132, R45, R116.reuse, R114 ;  /* 0x000000742d847223 */ /* 0x084fe20000010072 */
[----:B------:R-:W-:Y:S01]  /*3240*/  FADD.FTZ R48, RZ, R48 ;  /* 0x00000030ff307221 */ /* 0x000fe20000010000 */
[----:B------:R-:W-:Y:S01]  /*3250*/  FFMA.FTZ R114, R52, R67, R51 ;  /* 0x0000004334727223 */ /* 0x000fe20000010033 */
[----:B------:R-:W-:Y:S01]  /*3260*/  FFMA.FTZ R128, R44, R116, -R135 ;  /* 0x000000742c807223 */ /* 0x000fe20000010887 */
[----:B----4-:R-:W-:Y:S01]  /*3270*/  FFMA.FTZ R137, -R3, R4, RZ ;  /* 0x0000000403897223 */ /* 0x010fe200000101ff */
[C---:B------:R-:W-:Y:S01]  /*3280*/  FMUL.FTZ R4, R133.reuse, R48 ;  /* 0x0000003085047220 */ /* 0x040fe20000410000 */
[----:B------:R-:W-:Y:S01]  /*3290*/  FMUL.FTZ R51, R133, R114 ;  /* 0x0000007285337220 */ /* 0x000fe20000410000 */
[C---:B------:R-:W-:Y:S01]  /*32a0*/  FFMA.FTZ R135, R3.reuse, R50, RZ ;  /* 0x0000003203877223 */ /* 0x040fe200000100ff */
[C---:B------:R-:W-:Y:S01]  /*32b0*/  FMUL.FTZ R133, R3.reuse, R128 ;  /* 0x0000008003857220 */ /* 0x040fe20000410000 */
[----:B------:R-:W-:Y:S01]  /*32c0*/  FFMA.FTZ R3, -R3, R132, -RZ ;  /* 0x0000008403037223 */ /* 0x000fe200000109ff */
[C---:B------:R-:W-:Y:S01]  /*32d0*/  FFMA.FTZ R132, R127.reuse, R114, -R4 ;  /* 0x000000727f847223 */ /* 0x040fe20000010804 */
[----:B---3--:R-:W-:Y:S01]  /*32e0*/  FFMA.FTZ R134, R127, R48, R51 ;  /* 0x000000307f867223 */ /* 0x008fe20000010033 */
[----:B0-----:R0:W2:Y:S01]  /*32f0*/  SHFL.DOWN PT, R139, R129, 0x4, 0x1f ;  /* 0x08801f00818b7f89 */ /* 0x0010a200000e0000 */
[----:B------:R-:W-:Y:S01]  /*3300*/  BSSY B0, `(.L_x_18447) ;  /* 0x0000012000007945 */ /* 0x000fe20003800000 */
[----:B------:R-:W-:-:S02]  /*3310*/  ISETP.GT.U32.AND P1, PT, R110, 0x17, PT ;  /* 0x000000176e00780c */ /* 0x000fc40003f24070 */
[----:B------:R0:W3:Y:S01]  /*3320*/  SHFL.DOWN PT, R127, R125, 0x4, 0x1f ;  /* 0x08801f007d7f7f89 */ /* 0x0000e200000e0000 */
[----:B------:R-:W-:-:S03]  /*3330*/  ISETP.GT.U32.AND P3, PT, R110, 0xf, PT ;  /* 0x0000000f6e00780c */ /* 0x000fc60003f64070 */
[----:B------:R0:W4:Y:S04]  /*3340*/  SHFL.DOWN PT, R136, R130, 0x4, 0x1f ;  /* 0x08801f0082887f89 */ /* 0x00012800000e0000 */
[----:B------:R0:W0:Y:S01]  /*3350*/  SHFL.DOWN PT, R141, R131, 0x4, 0x1f ;  /* 0x08801f00838d7f89 */ /* 0x00002200000e0000 */
[----:B------:R-:W-:Y:S05]  /*3360*/  @P0 BRA `(.L_x_18448) ;  /* 0x00000000002c0947 */ /* 0x000fea0003800000 */
[C---:B0-----:R-:W-:Y:S01]  /*3370*/  FMUL.FTZ R50, R129.reuse, R141 ;  /* 0x0000008d81327220 */ /* 0x041fe20000410000 */
[C---:B--2---:R-:W-:Y:S01]  /*3380*/  FMUL.FTZ R4, R129.reuse, R139 ;  /* 0x0000008b81047220 */ /* 0x044fe20000410000 */
[-C--:B----4-:R-:W-:Y:S02]  /*3390*/  FMUL.FTZ R128, R129, R136.reuse ;  /* 0x0000008881807220 */ /* 0x090fe40000410000 */
        /* <DEDUP_REMOVED lines=8> */
.L_x_18448:
[----:B------:R-:W-:Y:S05]  /*3420*/  BSYNC B0 ;  /* 0x0000000000007941 */ /* 0x000fea0003800000 */
.L_x_18447:
[C---:B------:R-:W-:Y:S01]  /*3430*/  FFMA.FTZ R128, R2.reuse, R132, R135 ;  /* 0x0000008402807223 */ /* 0x040fe20000010087 */
[----:B------:R-:W-:Y:S01]  /*3440*/  FFMA.FTZ R132, -R2, R134, R137 ;  /* 0x0000008602847223 */ /* 0x000fe20000010189 */
[----:B---3--:R3:W0:Y:S01]  /*3450*/  SHFL.DOWN PT, R127, R125, 0x8, 0x1f ;  /* 0x09001f007d7f7f89 */ /* 0x00862200000e0000 */
[----:B------:R-:W-:Y:S03]  /*3460*/  BSSY B0, `(.L_x_18449) ;  /* 0x0000010000007945 */ /* 0x000fe60003800000 */
[----:B------:R3:W0:Y:S04]  /*3470*/  SHFL.DOWN PT, R135, R129, 0x8, 0x1f ;  /* 0x09001f0081877f89 */ /* 0x00062800000e0000 */
        /* <DEDUP_REMOVED lines=9> */
[C---:B------:R-:W-:Y:S01]  /*3510*/  FFMA.FTZ R134, R125.reuse, R137, R134 ;  /* 0x000000897d867223 */ /* 0x040fe20000010086 */
[----:B-1-3--:R-:W-:Y:S01]  /*3520*/  FADD.FTZ R130, R130, R51 ;  /* 0x0000003382827221 */ /* 0x00afe20000010000 */
[----:B------:R-:W-:Y:S02]  /*3530*/  FFMA.FTZ R129, R125, R135, R50 ;  /* 0x000000877d817223 */ /* 0x000fe40000010032 */
[----:B------:R-:W-:Y:S01]  /*3540*/  FADD.FTZ R131, R131, R134 ;  /* 0x0000008683837221 */ /* 0x000fe20000010000 */
[----:B------:R-:W-:-:S07]  /*3550*/  MOV R125, R4 ;  /* 0x00000004007d7202 */ /* 0x000fce0000000f00 */
.L_x_18450:
[----:B------:R-:W-:Y:S05]  /*3560*/  BSYNC B0 ;  /* 0x0000000000007941 */ /* 0x000fea0003800000 */
.L_x_18449:
[----:B0-----:R0:W0:Y:S01]  /*3570*/  SHFL.DOWN PT, R127, R125, 0x10, 0x1f ;  /* 0x0a001f007d7f7f89 */ /* 0x00102200000e0000 */
[----:B------:R-:W-:Y:S03]  /*3580*/  BSSY B0, `(.L_x_18451) ;  /* 0x0000010000007945 */ /* 0x000fe60003800000 */
[----:B------:R0:W0:Y:S04]  /*3590*/  SHFL.DOWN PT, R135, R129, 0x10, 0x1f ;  /* 0x0a001f0081877f89 */ /* 0x00002800000e0000 */
[----:B----4-:R4:W0:Y:S04]  /*35a0*/  SHFL.DOWN PT, R136, R130, 0x10, 0x1f ;  /* 0x0a001f0082887f89 */ /* 0x01082800000e0000 */
        /* <DEDUP_REMOVED lines=13> */
.L_x_18452:
[----:B------:R-:W-:Y:S05]  /*3680*/  BSYNC B0 ;  /* 0x0000000000007941 */ /* 0x000fea0003800000 */
.L_x_18451:
[C---:B------:R-:W-:Y:S01]  /*3690*/  FMUL.FTZ R51, R111.reuse, R114 ;  /* 0x000000726f337220 */ /* 0x040fe20000410000 */
[-C--:B------:R-:W-:Y:S01]  /*36a0*/  FMUL.FTZ R4, R111, R48.reuse ;  /* 0x000000306f047220 */ /* 0x080fe20000410000 */
[----:B--2---:R-:W-:Y:S01]  /*36b0*/  SHFL.DOWN PT, R139, R129, 0x1, 0x1f ;  /* 0x08201f00818b7f89 */ /* 0x004fe200000e0000 */
[-C--:B0-----:R-:W-:Y:S01]  /*36c0*/  FMUL.FTZ R127, R45, R48.reuse ;  /* 0x000000302d7f7220 */ /* 0x081fe20000410000 */
[CC--:B------:R-:W-:Y:S01]  /*36d0*/  FMUL.FTZ R138, R44.reuse, R48.reuse ;  /* 0x000000302c8a7220 */ /* 0x0c0fe20000410000 */
[C---:B------:R-:W-:Y:S01]  /*36e0*/  FFMA.FTZ R50, R109.reuse, R48, R51 ;  /* 0x000000306d327223 */ /* 0x040fe20000010033 */
[----:B------:R-:W0:Y:S01]  /*36f0*/  SHFL.IDX PT, R134, R11, RZ, 0x1f ;  /* 0x00001fff0b867589 */ /* 0x000e2200000e0000 */
[-C--:B------:R-:W-:Y:S01]  /*3700*/  FFMA.FTZ R4, R109, R114.reuse, -R4 ;  /* 0x000000726d047223 */ /* 0x080fe20000010804 */
[-C--:B------:R-:W-:Y:S01]  /*3710*/  FFMA.FTZ R127, R44, R114.reuse, -R127 ;  /* 0x000000722c7f7223 */ /* 0x080fe2000001087f */
[----:B------:R-:W-:Y:S01]  /*3720*/  FFMA.FTZ R135, R45, R114, R138 ;  /* 0x000000722d877223 */ /* 0x000fe2000001008a */
[----:B------:R-:W2:Y:S01]  /*3730*/  SHFL.IDX PT, R136, R10, RZ, 0x1f ;  /* 0x00001fff0a887589 */ /* 0x000ea200000e0000 */
[----:B------:R-:W-:Y:S01]  /*3740*/  FADD.FTZ R50, RZ, R50 ;  /* 0x00000032ff327221 */ /* 0x000fe20000010000 */
[----:B------:R-:W-:Y:S01]  /*3750*/  FFMA.FTZ R4, R103, R70, R4 ;  /* 0x0000004667047223 */ /* 0x000fe20000010004 */
[C---:B------:R-:W-:Y:S01]  /*3760*/  FMUL.FTZ R127, R2.reuse, R127 ;  /* 0x0000007f027f7220 */ /* 0x040fe20000410000 */
[----:B------:R-:W5:Y:S01]  /*3770*/  SHFL.DOWN PT, R142, R125, 0x1, 0x1f ;  /* 0x08201f007d8e7f89 */ /* 0x000f6200000e0000 */
[----:B------:R-:W-:Y:S01]  /*3780*/  FFMA.FTZ R135, -R2, R135, -RZ ;  /* 0x0000008702877223 */ /* 0x000fe200000109ff */
[C---:B------:R-:W-:Y:S01]  /*3790*/  FMUL.FTZ R2, R123.reuse, R50 ;  /* 0x000000327b027220 */ /* 0x040fe20000410000 */
[----:B------:R-:W-:Y:S01]  /*37a0*/  FMUL.FTZ R123, R123, R4 ;  /* 0x000000047b7b7220 */ /* 0x000fe20000410000 */
[----:B------:R-:W5:Y:S01]  /*37b0*/  SHFL.DOWN PT, R146, R131, 0x1, 0x1f ;  /* 0x08201f0083927f89 */ /* 0x000f6200000e0000 */
[-C--:B------:R-:W-:Y:S01]  /*37c0*/  FMUL.FTZ R137, R45, R50.reuse ;  /* 0x000000322d897220 */ /* 0x080fe20000410000 */
[C---:B------:R-:W-:Y:S01]  /*37d0*/  FMUL.FTZ R140, R44.reuse, R50 ;  /* 0x000000322c8c7220 */ /* 0x040fe20000410000 */
[C---:B------:R-:W-:Y:S01]  /*37e0*/  FFMA.FTZ R51, R121.reuse, R4, -R2 ;  /* 0x0000000479337223 */ /* 0x040fe20000010802 */
[----:B------:R-:W-:Y:S01]  /*37f0*/  FFMA.FTZ R123, R121, R50, R123 ;  /* 0x00000032797b7223 */ /* 0x000fe2000001007b */
[-C--:B------:R-:W-:Y:S01]  /*3800*/  FFMA.FTZ R138, R44, R4.reuse, -R137 ;  /* 0x000000042c8a7223 */ /* 0x080fe20000010889 */
[----:B------:R-:W5:Y:S01]  /*3810*/  SHFL.DOWN PT, R144, R130, 0x1, 0x1f ;  /* 0x08201f0082907f89 */ /* 0x000f6200000e0000 */
[----:B------:R-:W-:Y:S01]  /*3820*/  FFMA.FTZ R2, R45, R4, R140 ;  /* 0x000000042d027223 */ /* 0x000fe2000001008c */
[C---:B------:R-:W-:Y:S01]  /*3830*/  FFMA.FTZ R128, R119.reuse, R51, R128 ;  /* 0x0000003377807223 */ /* 0x040fe20000010080 */
[C---:B------:R-:W-:Y:S01]  /*3840*/  FFMA.FTZ R123, -R119.reuse, R123, R132 ;  /* 0x0000007b777b7223 */ /* 0x040fe20000010184 */
[C---:B------:R-:W-:Y:S01]  /*3850*/  FMUL.FTZ R121, R119.reuse, R138 ;  /* 0x0000008a77797220 */ /* 0x040fe20000410000 */
[----:B------:R-:W-:Y:S01]  /*3860*/  FFMA.FTZ R119, -R119, R2, -RZ ;  /* 0x0000000277777223 */ /* 0x000fe200000109ff */
[C---:B------:R-:W-:Y:S01]  /*3870*/  FMUL.FTZ R2, R115.reuse, R4 ;  /* 0x0000000473027220 */ /* 0x040fe20000410000 */
[----:B------:R-:W-:Y:S01]  /*3880*/  FMUL.FTZ R51, R115, R50 ;  /* 0x0000003273337220 */ /* 0x000fe20000410000 */
[C---:B0-----:R-:W-:Y:S01]  /*3890*/  @P2 FMUL.FTZ R137, R139.reuse, R134 ;  /* 0x000000868b892220 */ /* 0x041fe20000410000 */
[----:B-1-34-:R-:W-:Y:S01]  /*38a0*/  SHFL.IDX PT, R131, R131, RZ, 0x1f ;  /* 0x00001fff83837589 */ /* 0x01afe200000e0000 */
[----:B--2---:R-:W-:Y:S01]  /*38b0*/  @P2 FMUL.FTZ R139, R139, R136 ;  /* 0x000000888b8b2220 */ /* 0x004fe20000410000 */
[C---:B------:R-:W-:Y:S01]  /*38c0*/  FFMA.FTZ R132, R113.reuse, R50, R2 ;  /* 0x0000003271847223 */ /* 0x040fe20000010002 */
[----:B------:R-:W-:Y:S01]  /*38d0*/  FFMA.FTZ R2, R113, R4, -R51 ;  /* 0x0000000471027223 */ /* 0x000fe20000010833 */
[----:B------:R-:W-:Y:S01]  /*38e0*/  SHFL.IDX PT, R130, R130, RZ, 0x1f ;  /* 0x00001fff82827589 */ /* 0x000fe200000e0000 */
[----:B-----5:R-:W-:Y:S01]  /*38f0*/  @P2 FFMA.FTZ R139, R142, R134, R139 ;  /* 0x000000868e8b2223 */ /* 0x020fe2000001008b */
[----:B------:R-:W-:Y:S01]  /*3900*/  FADD.FTZ R51, RZ, R132 ;  /* 0x00000084ff337221 */ /* 0x000fe20000010000 */
[----:B------:R-:W-:Y:S01]  /*3910*/  FFMA.FTZ R2, R105, R68, R2 ;  /* 0x0000004469027223 */ /* 0x000fe20000010002 */
[----:B------:R0:W1:Y:S01]  /*3920*/  SHFL.IDX PT, R132, R129, RZ, 0x1f ;  /* 0x00001fff81847589 */ /* 0x00006200000e0000 */
[----:B------:R-:W-:Y:S01]  /*3930*/  @P2 FADD.FTZ R134, R146, R139 ;  /* 0x0000008b92862221 */ /* 0x000fe20000010000 */
[CC--:B------:R-:W-:Y:S01]  /*3940*/  FMUL.FTZ R139, R126.reuse, R51.reuse ;  /* 0x000000337e8b7220 */ /* 0x0c0fe20000410000 */
[----:B------:R-:W-:Y:S01]  /*3950*/  FMUL.FTZ R138, R126, R2 ;  /* 0x000000027e8a7220 */ /* 0x000fe20000410000 */
[----:B------:R-:W-:Y:S01]  /*3960*/  @P2 FFMA.FTZ R137, R142, R136, -R137 ;  /* 0x000000888e892223 */ /* 0x000fe20000010889 */
[----:B------:R2:W3:Y:S01]  /*3970*/  SHFL.IDX PT, R126, R125, RZ, 0x1f ;  /* 0x00001fff7d7e7589 */ /* 0x0004e200000e0000 */
[C---:B------:R-:W-:Y:S01]  /*3980*/  FFMA.FTZ R139, R120.reuse, R2, -R139 ;  /* 0x00000002788b7223 */ /* 0x040fe2000001088b */
[----:B------:R-:W-:Y:S01]  /*3990*/  FFMA.FTZ R141, R120, R51, R138 ;  /* 0x00000033788d7223 */ /* 0x000fe2000001008a */
[----:B------:R-:W-:Y:S01]  /*39a0*/  @P2 FADD.FTZ R136, R144, R137 ;  /* 0x0000008990882221 */ /* 0x000fe20000010000 */
[----:B------:R-:W-:Y:S01]  /*39b0*/  FMUL.FTZ R137, R134, -R47 ;  /* 0x8000002f86897220 */ /* 0x000fe20000410000 */
[-C--:B------:R-:W-:Y:S01]  /*39c0*/  FMUL.FTZ R120, R44, R51.reuse ;  /* 0x000000332c787220 */ /* 0x080fe20000410000 */
[C---:B------:R-:W-:Y:S01]  /*39d0*/  FMUL.FTZ R143, R45.reuse, R51 ;  /* 0x000000332d8f7220 */ /* 0x040fe20000410000 */
[C---:B------:R-:W-:Y:S01]  /*39e0*/  FMUL.FTZ R47, R136.reuse, -R47 ;  /* 0x8000002f882f7220 */ /* 0x040fe20000410000 */
[----:B------:R-:W-:Y:S01]  /*39f0*/  FFMA.FTZ R137, R136, R46, -R137 ;  /* 0x0000002e88897223 */ /* 0x000fe20000010889 */
[-C--:B0-----:R-:W-:Y:S01]  /*3a00*/  FFMA.FTZ R129, R45, R2.reuse, R120 ;  /* 0x000000022d817223 */ /* 0x081fe20000010078 */
[----:B------:R-:W-:Y:S01]  /*3a10*/  FFMA.FTZ R143, R44, R2, -R143 ;  /* 0x000000022c8f7223 */ /* 0x000fe2000001088f */
[----:B------:R-:W-:Y:S01]  /*3a20*/  FFMA.FTZ R47, R134, R46, R47 ;  /* 0x0000002e862f7223 */ /* 0x000fe2000001002f */
[----:B------:R-:W-:Y:S01]  /*3a30*/  FADD.FTZ R44, R124, R137 ;  /* 0x000000897c2c7221 */ /* 0x000fe20000010000 */
[C---:B------:R-:W-:Y:S01]  /*3a40*/  FMUL.FTZ R139, R0.reuse, R139 ;  /* 0x0000008b008b7220 */ /* 0x040fe20000410000 */
[----:B--2---:R-:W-:Y:S01]  /*3a50*/  FMUL.FTZ R125, R0, R143 ;  /* 0x0000008f007d7220 */ /* 0x004fe20000410000 */
[----:B------:R-:W-:Y:S01]  /*3a60*/  FADD.FTZ R45, -R122, R47 ;  /* 0x0000002f7a2d7221 */ /* 0x000fe20000010100 */
[C---:B------:R-:W-:Y:S01]  /*3a70*/  FMUL.FTZ R122, R0.reuse, R141 ;  /* 0x0000008d007a7220 */ /* 0x040fe20000410000 */
[----:B------:R-:W-:Y:S01]  /*3a80*/  FFMA.FTZ R129, -R0, R129, -RZ ;  /* 0x0000008100817223 */ /* 0x000fe200000109ff */
[C---:B------:R-:W-:Y:S01]  /*3a90*/  FMUL.FTZ R46, R115.reuse, -R44 ;  /* 0x8000002c732e7220 */ /* 0x040fe20000410000 */
[C---:B-1----:R-:W-:Y:S01]  /*3aa0*/  FMUL.FTZ R47, R132.reuse, R11 ;  /* 0x0000000b842f7220 */ /* 0x042fe20000410000 */
[----:B------:R-:W-:Y:S01]  /*3ab0*/  FMUL.FTZ R137, R115, -R45 ;  /* 0x8000002d73897220 */ /* 0x000fe20000410000 */
[-C--:B------:R-:W-:Y:S01]  /*3ac0*/  FMUL.FTZ R0, R132, R10.reuse ;  /* 0x0000000a84007220 */ /* 0x080fe20000410000 */
[----:B------:R-:W-:Y:S01]  /*3ad0*/  ISETP.NE.AND P0, PT, R95, RZ, PT ;  /* 0x000000ff5f00720c */ /* 0x000fe20003f05270 */
[----:B------:R-:W-:Y:S01]  /*3ae0*/  FFMA.FTZ R114, R52, -R67, R114 ;  /* 0x8000004334727223 */ /* 0x000fe20000010072 */
[C---:B---3--:R-:W-:Y:S01]  /*3af0*/  FFMA.FTZ R115, R126.reuse, R10, -R47 ;  /* 0x0000000a7e737223 */ /* 0x048fe2000001082f */
[C---:B------:R-:W-:Y:S01]  /*3b00*/  FFMA.FTZ R10, R113.reuse, R44, -R137 ;  /* 0x0000002c710a7223 */ /* 0x040fe20000010889 */
[----:B------:R-:W-:Y:S01]  /*3b10*/  FFMA.FTZ R47, R113, R45, R46 ;  /* 0x0000002d712f7223 */ /* 0x000fe2000001002e */
[----:B------:R-:W-:Y:S01]  /*3b20*/  FFMA.FTZ R46, R126, R11, R0 ;  /* 0x0000000b7e2e7223 */ /* 0x000fe20000010000 */
[----:B------:R-:W-:Y:S01]  /*3b30*/  FMUL.FTZ R11, R132, R9 ;  /* 0x00000009840b7220 */ /* 0x000fe20000410000 */
[----:B------:R-:W-:Y:S01]  /*3b40*/  FADD.FTZ R0, R117, R10 ;  /* 0x0000000a75007221 */ /* 0x000fe20000010000 */
[----:B------:R-:W-:Y:S01]  /*3b50*/  FADD.FTZ R47, -R118, R47 ;  /* 0x0000002f762f7221 */ /* 0x000fe20000010100 */
[----:B------:R-:W-:Y:S01]  /*3b60*/  P2R R10, PR, RZ, 0x1 ;  /* 0x00000001ff0a7803 */ /* 0x000fe20000000000 */
[----:B------:R-:W-:Y:S01]  /*3b70*/  FMUL.FTZ R132, R132, R8 ;  /* 0x0000000884847220 */ /* 0x000fe20000410000 */
[C---:B------:R-:W-:Y:S01]  /*3b80*/  FMUL.FTZ R120, R111.reuse, -R0 ;  /* 0x800000006f787220 */ /* 0x040fe20000410000 */
[-C--:B------:R-:W-:Y:S01]  /*3b90*/  FMUL.FTZ R10, R111, -R47.reuse ;  /* 0x8000002f6f0a7220 */ /* 0x080fe20000410000 */
[C---:B------:R-:W-:Y:S01]  /*3ba0*/  FFMA.FTZ R8, R126.reuse, R8, -R11 ;  /* 0x000000087e087223 */ /* 0x040fe2000001080b */
[----:B------:R-:W-:Y:S01]  /*3bb0*/  FADD.FTZ R11, R131, R46 ;  /* 0x0000002e830b7221 */ /* 0x000fe20000010000 */
[C---:B------:R-:W-:Y:S01]  /*3bc0*/  FFMA.FTZ R111, R109.reuse, R47, R120 ;  /* 0x0000002f6d6f7223 */ /* 0x040fe20000010078 */
[----:B------:R-:W-:Y:S01]  /*3bd0*/  FFMA.FTZ R118, R109, R0, -R10 ;  /* 0x000000006d767223 */ /* 0x000fe2000001080a */
[----:B------:R-:W-:Y:S01]  /*3be0*/  FFMA.FTZ R9, R126, R9, R132 ;  /* 0x000000097e097223 */ /* 0x000fe20000010084 */
[----:B------:R-:W-:Y:S01]  /*3bf0*/  FADD.FTZ R10, R130, R115 ;  /* 0x00000073820a7221 */ /* 0x000fe20000010000 */
[----:B------:R-:W-:Y:S01]  /*3c00*/  FADD.FTZ R46, -R112, R111 ;  /* 0x0000006f702e7221 */ /* 0x000fe20000010100 */
[----:B------:R-:W-:Y:S01]  /*3c10*/  FADD.FTZ R111, R5, R118 ;  /* 0x00000076056f7221 */ /* 0x000fe20000010000 */
[----:B------:R-:W-:Y:S01]  /*3c20*/  @!P0 LEA R113, R54, R93, 0x4 ;  /* 0x0000005d36718211 */ /* 0x000fe200078e20ff */
[----:B------:R-:W-:Y:S01]  /*3c30*/  FADD.FTZ R112, R123, -R122 ;  /* 0x8000007a7b707221 */ /* 0x000fe20000010000 */
[C---:B------:R-:W-:Y:S01]  /*3c40*/  FMUL.FTZ R118, R108.reuse, -R46 ;  /* 0x8000002e6c767220 */ /* 0x040fe20000410000 */
[-C--:B------:R-:W-:Y:S01]  /*3c50*/  FMUL.FTZ R5, R108, -R111.reuse ;  /* 0x8000006f6c057220 */ /* 0x080fe20000410000 */
[----:B------:R-:W-:Y:S01]  /*3c60*/  FMUL.FTZ R115, R0, R70 ;  /* 0x0000004600737220 */ /* 0x000fe20000410000 */
[----:B------:R-:W-:Y:S01]  /*3c70*/  @!P0 STS.128 [R113+0x1b80], R8 ;  /* 0x001b800871008388 */ /* 0x000fe20000000c00 */
[C---:B------:R-:W-:Y:S01]  /*3c80*/  FFMA.FTZ R118, R107.reuse, R111, -R118 ;  /* 0x0000006f6b767223 */ /* 0x040fe20000010876 */
[----:B------:R-:W-:Y:S01]  /*3c90*/  FFMA.FTZ R5, R107, R46, R5 ;  /* 0x0000002e6b057223 */ /* 0x000fe20000010005 */
[----:B------:R-:W-:Y:S01]  /*3ca0*/  FMUL.FTZ R117, R44, R68 ;  /* 0x000000442c757220 */ /* 0x000fe20000410000 */
[----:B------:R0:W-:Y:S01]  /*3cb0*/  STS [R90+0x4], R3 ;  /* 0x000004035a007388 */ /* 0x0001e20000000800 */
[----:B------:R-:W-:Y:S01]  /*3cc0*/  FADD.FTZ R107, R7, R118 ;  /* 0x00000076076b7221 */ /* 0x000fe20000010000 */
[----:B------:R-:W-:Y:S01]  /*3cd0*/  LEA R7, R82, 0xffffff80, 0x7 ;  /* 0xffffff8052077811 */ /* 0x000fe200078e38ff */
[----:B------:R-:W-:Y:S01]  /*3ce0*/  BSSY B0, `(.L_x_18453) ;  /* 0x0000038000007945 */ /* 0x000fe20003800000 */
[----:B------:R1:W-:Y:S01]  /*3cf0*/  STS [R90+0x14], R119 ;  /* 0x000014775a007388 */ /* 0x0003e20000000800 */
[----:B------:R-:W-:Y:S01]  /*3d00*/  FADD.FTZ R109, R128, R139 ;  /* 0x0000008b806d7221 */ /* 0x000fe20000010000 */
[----:B------:R-:W-:Y:S01]  /*3d10*/  IADD3 R108, -R7, UR7, RZ ;  /* 0x00000007076c7c10 */ /* 0x000fe2000fffe1ff */
[----:B------:R-:W-:Y:S01]  /*3d20*/  FMUL.FTZ R7, R47, R70 ;  /* 0x000000462f077220 */ /* 0x000fe20000410000 */
[----:B------:R-:W-:Y:S02]  /*3d30*/  STS [R90], R133 ;  /* 0x000000855a007388 */ /* 0x000fe40000000800 */
[----:B------:R-:W-:Y:S01]  /*3d40*/  LEA R122, R108, -R95, 0x1 ;  /* 0x8000005f6c7a7211 */ /* 0x000fe200078e08ff */
[-C--:B0-----:R-:W-:Y:S01]  /*3d50*/  FMUL.FTZ R3, R46, R67.reuse ;  /* 0x000000432e037220 */ /* 0x081fe20000410000 */
[----:B------:R-:W-:Y:S01]  /*3d60*/  FADD.FTZ R113, -R6, R5 ;  /* 0x0000000506717221 */ /* 0x000fe20000010100 */
[-C--:B------:R-:W-:Y:S01]  /*3d70*/  FMUL.FTZ R8, R107, R72.reuse ;  /* 0x000000486b087220 */ /* 0x080fe20000410000 */
[-C--:B------:R-:W-:Y:S01]  /*3d80*/  FFMA.FTZ R11, R53, -R72.reuse, R116 ;  /* 0x80000048350b7223 */ /* 0x080fe20000010074 */
[----:B------:R-:W-:Y:S01]  /*3d90*/  FMUL.FTZ R9, R111, R67 ;  /* 0x000000436f097220 */ /* 0x000fe20000410000 */
[----:B------:R-:W-:Y:S01]  /*3da0*/  FMUL.FTZ R6, R113, R72 ;  /* 0x0000004871067220 */ /* 0x000fe20000410000 */
[----:B------:R-:W-:Y:S01]  /*3db0*/  FMUL.FTZ R10, R49, R8 ;  /* 0x00000008310a7220 */ /* 0x000fe20000410000 */
[----:B------:R-:W-:Y:S01]  /*3dc0*/  ISETP.GE.AND P0, PT, R122, 0x1, PT ;  /* 0x000000017a00780c */ /* 0x000fe20003f06270 */
[----:B------:R-:W-:Y:S01]  /*3dd0*/  FMUL.FTZ R5, R48, R9 ;  /* 0x0000000930057220 */ /* 0x000fe20000410000 */
[----:B-1----:R-:W-:Y:S01]  /*3de0*/  FMUL.FTZ R119, R50, R115 ;  /* 0x0000007332777220 */ /* 0x002fe20000410000 */
[-C--:B------:R-:W-:Y:S01]  /*3df0*/  FFMA.FTZ R10, R11, R6.reuse, -R10 ;  /* 0x000000060b0a7223 */ /* 0x080fe2000001080a */
[----:B------:R-:W-:Y:S01]  /*3e00*/  FMUL.FTZ R6, R49, R6 ;  /* 0x0000000631067220 */ /* 0x000fe20000410000 */
[-C--:B------:R-:W-:Y:S01]  /*3e10*/  FFMA.FTZ R5, R114, R3.reuse, -R5 ;  /* 0x0000000372057223 */ /* 0x080fe20000010805 */
[----:B------:R-:W-:Y:S01]  /*3e20*/  FMUL.FTZ R3, R48, R3 ;  /* 0x0000000330037220 */ /* 0x000fe20000410000 */
[----:B------:R-:W-:Y:S01]  /*3e30*/  FADD.FTZ R10, RZ, R10 ;  /* 0x0000000aff0a7221 */ /* 0x000fe20000010000 */
[----:B------:R-:W-:Y:S01]  /*3e40*/  FFMA.FTZ R6, R11, R8, R6 ;  /* 0x000000080b067223 */ /* 0x000fe20000010006 */
[----:B------:R-:W-:Y:S01]  /*3e50*/  FFMA.FTZ R108, R105, -R68, R2 ;  /* 0x80000044696c7223 */ /* 0x000fe20000010002 */
[----:B------:R-:W-:Y:S01]  /*3e60*/  STS [R90+0x8], R127 ;  /* 0x0000087f5a007388 */ /* 0x000fe20000000800 */
[----:B------:R-:W-:Y:S01]  /*3e70*/  FADD.FTZ R5, R10, R5 ;  /* 0x000000050a057221 */ /* 0x000fe20000010000 */
[----:B------:R-:W-:Y:S01]  /*3e80*/  FFMA.FTZ R10, R103, -R70, R4 ;  /* 0x80000046670a7223 */ /* 0x000fe20000010004 */
[----:B------:R-:W-:Y:S01]  /*3e90*/  FMUL.FTZ R116, R45, R68 ;  /* 0x000000442d747220 */ /* 0x000fe20000410000 */
[----:B------:R-:W-:Y:S01]  /*3ea0*/  STS [R90+0xc], R135 ;  /* 0x00000c875a007388 */ /* 0x000fe20000000800 */
[----:B------:R-:W-:Y:S01]  /*3eb0*/  FFMA.FTZ R3, R114, R9, R3 ;  /* 0x0000000972037223 */ /* 0x000fe20000010003 */
[----:B------:R-:W-:Y:S01]  /*3ec0*/  FFMA.FTZ R2, R10, R7, -R119 ;  /* 0x000000070a027223 */ /* 0x000fe20000010877 */
[----:B------:R-:W-:Y:S01]  /*3ed0*/  FADD.FTZ R6, RZ, R6 ;  /* 0x00000006ff067221 */ /* 0x000fe20000010000 */
[----:B------:R0:W-:Y:S01]  /*3ee0*/  STS [R90+0x10], R121 ;  /* 0x000010795a007388 */ /* 0x0001e20000000800 */
[----:B------:R-:W-:Y:S01]  /*3ef0*/  FMUL.FTZ R119, R51, R117 ;  /* 0x0000007533777220 */ /* 0x000fe20000410000 */
[----:B------:R-:W-:Y:S01]  /*3f00*/  FMUL.FTZ R7, R50, R7 ;  /* 0x0000000732077220 */ /* 0x000fe20000410000 */
[----:B------:R-:W-:Y:S01]  /*3f10*/  FADD.FTZ R6, R6, R3 ;  /* 0x0000000306067221 */ /* 0x000fe20000010000 */
[----:B------:R1:W-:Y:S01]  /*3f20*/  STS [R90+0x18], R125 ;  /* 0x0000187d5a007388 */ /* 0x0003e20000000800 */
[----:B------:R-:W-:Y:S01]  /*3f30*/  FADD.FTZ R120, R5, R2 ;  /* 0x0000000205787221 */ /* 0x000fe20000010000 */
[----:B------:R-:W-:-:S02]  /*3f40*/  FFMA.FTZ R7, R10, R115, R7 ;  /* 0x000000730a077223 */ /* 0x000fc40000010007 */
[----:B------:R1:W-:Y:S01]  /*3f50*/  STS [R90+0x1c], R129 ;  /* 0x00001c815a007388 */ /* 0x0003e20000000800 */
[----:B0-----:R-:W-:Y:S01]  /*3f60*/  FFMA.FTZ R121, R108, R116, -R119 ;  /* 0x000000746c797223 */ /* 0x001fe20000010877 */
[----:B------:R-:W-:Y:S06]  /*3f70*/  BAR.SYNC.DEFER_BLOCKING 0x0 ;  /* 0x0000000000007b1d */ /* 0x000fec0000010000 */
[----:B------:R-:W-:Y:S05]  /*3f80*/  @!P0 BRA `(.L_x_18454) ;  /* 0x0000000000348947 */ /* 0x000fea0003800000 */
[----:B------:R-:W-:Y:S01]  /*3f90*/  LEA.HI.SX32 R2, R95, R95, 0x1b ;  /* 0x0000005f5f027211 */ /* 0x000fe200078fdaff */
        /* <DEDUP_REMOVED lines=12> */
.L_x_18454:
[----:B------:R-:W-:Y:S05]  /*4060*/  BSYNC B0 ;  /* 0x0000000000007941 */ /* 0x000fea0003800000 */
.L_x_18453:
        /* <DEDUP_REMOVED lines=19> */
.L_x_18456:
[----:B------:R-:W-:Y:S05]  /*41a0*/  BSYNC B0 ;  /* 0x0000000000007941 */ /* 0x000fea0003800000 */
.L_x_18455:
[----:B0-2---:R0:W2:Y:S01]  /*41b0*/  LDS R5, [R79+0x310] ;  /* 0x000310004f057984 */ /* 0x0050a20000000800 */
[----:B------:R-:W-:Y:S04]  /*41c0*/  BSSY B0, `(.L_x_18457) ;  /* 0x0000005000007945 */ /* 0x000fe80003800000 */
[----:B------:R-:W-:Y:S05]  /*41d0*/  @!P0 BRA `(.L_x_18458) ;  /* 0x00000000000c8947 */ /* 0x000fea0003800000 */
[----:B------:R-:W-:-:S05]  /*41e0*/  IMAD.WIDE.U32 R2, R22, UR29, R30 ;  /* 0x0000001d16027c25 */ /* 0x000fca000f8e001e */
[----:B------:R-:W-:-:S05]  /*41f0*/  IADD3 R3, R119, R3, RZ ;  /* 0x0000000377037210 */ /* 0x000fca0007ffe0ff */
[----:B--2---:R3:W-:Y:S02]  /*4200*/  REDG.E.ADD.F32.FTZ.RN.STRONG.GPU desc[UR12][R2.64], R5 ;  /* 0x00000005020079a6 */ /* 0x0047e4000c10f38c */
.L_x_18458:
[----:B------:R-:W-:Y:S05]  /*4210*/  BSYNC B0 ;  /* 0x0000000000007941 */ /* 0x000fea0003800000 */
.L_x_18457:
[----:B--23--:R2:W3:Y:S01]  /*4220*/  LDS R5, [R78+0x390] ;  /* 0x000390004e057984 */ /* 0x00c4e20000000800 */
[----:B------:R-:W-:Y:S04]  /*4230*/  BSSY B0, `(.L_x_18459) ;  /* 0x0000005000007945 */ /* 0x000fe80003800000 */
[----:B------:R-:W-:Y:S05]  /*4240*/  @!P1 BRA `(.L_x_18460) ;  /* 0x00000000000c9947 */ /* 0x000fea0003800000 */
[----:B------:R-:W-:-:S05]  /*4250*/  IMAD.WIDE.U32 R2, R22, UR29, R32 ;  /* 0x0000001d16027c25 */ /* 0x000fca000f8e0020 */
[----:B------:R-:W-:-:S05]  /*4260*/  IADD3 R3, R119, R3, RZ ;  /* 0x0000000377037210 */ /* 0x000fca0007ffe0ff */
[----:B---3--:R4:W-:Y:S02]  /*4270*/  REDG.E.ADD.F32.FTZ.RN.STRONG.GPU desc[UR12][R2.64], R5 ;  /* 0x00000005020079a6 */ /* 0x0089e4000c10f38c */
.L_x_18460:
[----:B------:R-:W-:Y:S05]  /*4280*/  BSYNC B0 ;  /* 0x0000000000007941 */ /* 0x000fea0003800000 */
.L_x_18459:
[----:B---34-:R3:W4:Y:S01]  /*4290*/  LDS R5, [R77+0x410] ;  /* 0x000410004d057984 */ /* 0x0187220000000800 */
[----:B------:R-:W-:Y:S04]  /*42a0*/  BSSY B0, `(.L_x_18461) ;  /* 0x0000005000007945 */ /* 0x000fe80003800000 */
[----:B------:R-:W-:Y:S05]  /*42b0*/  @!P2 BRA `(.L_x_18462) ;  /* 0x00000000000ca947 */ /* 0x000fea0003800000 */
[----:B------:R-:W-:-:S05]  /*42c0*/  IMAD.WIDE.U32 R2, R22, UR29, R34 ;  /* 0x0000001d16027c25 */ /* 0x000fca000f8e0022 */
[----:B------:R-:W-:-:S05]  /*42d0*/  IADD3 R3, R119, R3, RZ ;  /* 0x0000000377037210 */ /* 0x000fca0007ffe0ff */
[----:B----4-:R4:W-:Y:S02]  /*42e0*/  REDG.E.ADD.F32.FTZ.RN.STRONG.GPU desc[UR12][R2.64], R5 ;  /* 0x00000005020079a6 */ /* 0x0109e4000c10f38c */
.L_x_18462:
[----:B------:R-:W-:Y:S05]  /*42f0*/  BSYNC B0 ;  /* 0x0000000000007941 */ /* 0x000fea0003800000 */
.L_x_18461:
[----:B------:R0:W0:Y:S01]  /*4300*/  LDS R7, [R76+0x490] ;  /* 0x000490004c077984 */ /* 0x0000220000000800 */
[----:B------:R-:W-:Y:S01]  /*4310*/  BSSY B0, `(.L_x_18463) ;  /* 0x0000006000007945 */ /* 0x000fe20003800000 */
[----:B----4-:R-:W-:-:S03]  /*4320*/  FMUL.FTZ R5, R51, R116 ;  /* 0x0000007433057220 */ /* 0x010fc60000410000 */
[----:B------:R-:W-:Y:S05]  /*4330*/  @!P3 BRA `(.L_x_18464) ;  /* 0x00000000000cb947 */ /* 0x000fea0003800000 */
[----:B------:R-:W-:-:S05]  /*4340*/  IMAD.WIDE.U32 R2, R22, UR29, R36 ;  /* 0x0000001d16027c25 */ /* 0x000fca000f8e0024 */
[----:B------:R-:W-:-:S05]  /*4350*/  IADD3 R3, R119, R3, RZ ;  /* 0x0000000377037210 */ /* 0x000fca0007ffe0ff */
[----:B0-----:R4:W-:Y:S02]  /*4360*/  REDG.E.ADD.F32.FTZ.RN.STRONG.GPU desc[UR12][R2.64], R7 ;  /* 0x00000007020079a6 */ /* 0x0019e4000c10f38c */
.L_x_18464:
[----:B------:R-:W-:Y:S05]  /*4370*/  BSYNC B0 ;  /* 0x0000000000007941 */ /* 0x000fea0003800000 */
.L_x_18463:
[----:B0---4-:R-:W-:Y:S01]  /*4380*/  FFMA.FTZ R7, R108, R117, R5 ;  /* 0x000000756c077223 */ /* 0x011fe20000010005 */
[----:B------:R-:W-:Y:S01]  /*4390*/  BSSY B0, `(.L_x_18465) ;  /* 0x0000006000007945 */ /* 0x000fe20003800000 */
[----:B------:R0:W4:Y:S03]  /*43a0*/  LDS R5, [R75+0x510] ;  /* 0x000510004b057984 */ /* 0x0001260000000800 */
[----:B------:R-:W-:Y:S05]  /*43b0*/  @!P4 BRA `(.L_x_18466) ;  /* 0x00000000000cc947 */ /* 0x000fea0003800000 */
[----:B------:R-:W-:-:S05]  /*43c0*/  IMAD.WIDE.U32 R2, R22, UR29, R38 ;  /* 0x0000001d16027c25 */ /* 0x000fca000f8e0026 */
[----:B------:R-:W-:-:S05]  /*43d0*/  IADD3 R3, R119, R3, RZ ;  /* 0x0000000377037210 */ /* 0x000fca0007ffe0ff */
[----:B----4-:R4:W-:Y:S02]  /*43e0*/  REDG.E.ADD.F32.FTZ.RN.STRONG.GPU desc[UR12][R2.64], R5 ;  /* 0x00000005020079a6 */ /* 0x0109e4000c10f38c */
.L_x_18466:
[----:B------:R-:W-:Y:S05]  /*43f0*/  BSYNC B0 ;  /* 0x0000000000007941 */ /* 0x000fea0003800000 */
.L_x_18465:
[----:B----4-:R4:W0:Y:S01]  /*4400*/  LDS R5, [R74+0x590] ;  /* 0x000590004a057984 */ /* 0x0108220000000800 */
[----:B------:R-:W-:Y:S01]  /*4410*/  BSSY B0, `(.L_x_18467) ;  /* 0x0000006000007945 */ /* 0x000fe20003800000 */
[----:B------:R-:W-:Y:S01]  /*4420*/  FADD.FTZ R4, R6, R7 ;  /* 0x0000000706047221 */ /* 0x000fe20000010000 */
[----:B------:R-:W-:Y:S02]  /*4430*/  IMAD.WIDE.U32 R2, R22, UR29, R40 ;  /* 0x0000001d16027c25 */ /* 0x000fe4000f8e0028 */
[----:B------:R-:W-:Y:S05]  /*4440*/  @!P5 BRA `(.L_x_18468) ;  /* 0x000000000008d947 */ /* 0x000fea0003800000 */
[----:B------:R-:W-:-:S05]  /*4450*/  IADD3 R3, R119, R3, RZ ;  /* 0x0000000377037210 */ /* 0x000fca0007ffe0ff */
[----:B0-----:R0:W-:Y:S02]  /*4460*/  REDG.E.ADD.F32.FTZ.RN.STRONG.GPU desc[UR12][R2.64], R5 ;  /* 0x00000005020079a6 */ /* 0x0011e4000c10f38c */
.L_x_18468:
[----:B------:R-:W-:Y:S05]  /*4470*/  BSYNC B0 ;  /* 0x0000000000007941 */ /* 0x000fea0003800000 */
.L_x_18467:
        /* <DEDUP_REMOVED lines=14> */
[----:B------:R-:W-:-:S08]  /*4560*/  FADD.FTZ R59, R8, R59 ;  /* 0x0000003b083b7221 */ /* 0x000fd00000010000 */
[----:B------:R-:W3:Y:S01]  /*4570*/  @!P1 S2R R123, SR_CgaCtaId ;  /* 0x00000000007b9919 */ /* 0x000ee20000008800 */
        /* <DEDUP_REMOVED lines=28> */
[----:B------:R-:W-:Y:S01]  /*4740*/  FMUL.FTZ R3, R43, R44 ;  /* 0x0000002c2b037220 */ /* 0x000fe20000410000 */
[----:B-1----:R-:W-:-:S03]  /*4750*/  @!P0 FADD.FTZ R5, R5, R2 ;  /* 0x0000000205058221 */ /* 0x002fc60000010000 */
[-C--:B------:R-:W-:Y:S01]  /*4760*/  FFMA.FTZ R2, R42, R45.reuse, -R3 ;  /* 0x0000002d2a027223 */ /* 0x080fe20000010803 */
[----:B------:R-:W-:Y:S01]  /*4770*/  FMUL.FTZ R45, R43, R45 ;  /* 0x0000002d2b2d7220 */ /* 0x000fe20000410000 */
[----:B------:R-:W0:Y:S01]  /*4780*/  SHFL.DOWN PT, R119, R4, 0x10, 0x1f ;  /* 0x0a001f0004777f89 */ /* 0x000e2200000e0000 */
[----:B--2---:R-:W-:Y:S01]  /*4790*/  @!P0 FADD.FTZ R6, R6, R109 ;  /* 0x0000006d06068221 */ /* 0x004fe20000010000 */
[----:B------:R-:W-:Y:S01]  /*47a0*/  FMUL.FTZ R109, R51, R2 ;  /* 0x00000002336d7220 */ /* 0x000fe20000410000 */
[C---:B------:R-:W-:Y:S01]  /*47b0*/  FFMA.FTZ R51, R42.reuse, R44, R45 ;  /* 0x0000002c2a337223 */ /* 0x040fe2000001002d */
[----:B------:R-:W-:Y:S01]  /*47c0*/  FMUL.FTZ R45, R43, R0 ;  /* 0x000000002b2d7220 */ /* 0x000fe20000410000 */
[----:B-----5:R-:W-:Y:S01]  /*47d0*/  @!P0 FADD.FTZ R7, R7, R104 ;  /* 0x0000006807078221 */ /* 0x020fe20000010000 */
[----:B------:R-:W1:Y:S01]  /*47e0*/  SHFL.DOWN PT, R121, R6, 0x10, 0x1f ;  /* 0x0a001f0006797f89 */ /* 0x000e6200000e0000 */
[----:B------:R-:W-:Y:S01]  /*47f0*/  FMUL.FTZ R3, R43, R111 ;  /* 0x0000006f2b037220 */ /* 0x000fe20000410000 */
[----:B------:R-:W-:Y:S01]  /*4800*/  FFMA.FTZ R45, R42, R47, -R45 ;  /* 0x0000002f2a2d7223 */ /* 0x000fe2000001082d */
[----:B------:R-:W-:Y:S01]  /*4810*/  FFMA.FTZ R108, R108, R51, R109 ;  /* 0x000000336c6c7223 */ /* 0x000fe2000001006d */
[----:B------:R-:W2:Y:S01]  /*4820*/  SHFL.DOWN PT, R104, R5, 0x10, 0x1f ;  /* 0x0a001f0005687f89 */ /* 0x000ea200000e0000 */
[----:B------:R-:W-:Y:S01]  /*4830*/  FFMA.FTZ R3, R42, R46, -R3 ;  /* 0x0000002e2a037223 */ /* 0x000fe20000010803 */
[----:B------:R-:W-:Y:S01]  /*4840*/  ISETP.GT.AND P0, PT, R81, 0xf, PT ;  /* 0x0000000f5100780c */ /* 0x000fe20003f04270 */
[----:B------:R-:W-:Y:S01]  /*4850*/  FMUL.FTZ R51, R50, R45 ;  /* 0x0000002d32337220 */ /* 0x000fe20000410000 */
[----:B------:R-:W5:Y:S01]  /*4860*/  SHFL.DOWN PT, R106, R7, 0x10, 0x1f ;  /* 0x0a001f00076a7f89 */ /* 0x000f6200000e0000 */
[----:B------:R-:W-:Y:S01]  /*4870*/  @!P1 MOV R2, 0x400 ;  /* 0x0000040000029802 */ /* 0x000fe20000000f00 */
[----:B------:R-:W-:Y:S01]  /*4880*/  FMUL.FTZ R45, R48, R3 ;  /* 0x00000003302d7220 */ /* 0x000fe20000410000 */
[----:B------:R-:W-:Y:S01]  /*4890*/  FMUL.FTZ R3, R43, R107 ;  /* 0x0000006b2b037220 */ /* 0x000fe20000410000 */
[----:B------:R-:W-:Y:S01]  /*48a0*/  FFMA.FTZ R108, R105, R44, R108 ;  /* 0x0000002c696c7223 */ /* 0x000fe2000001006c */
[----:B---3--:R-:W-:Y:S01]  /*48b0*/  @!P1 LEA R93, R123, R2, 0x18 ;  /* 0x000000027b5d9211 */ /* 0x008fe200078ec0ff */
        /* <DEDUP_REMOVED lines=18> */
[----:B-----5:R-:W-:Y:S01]  /*49e0*/  @!P0 FADD.FTZ R7, R7, R106 ;  /* 0x0000006a07078221 */ /* 0x020fe20000010000 */
[----:B------:R-:W-:Y:S01]  /*49f0*/  FADD.FTZ R62, R103, R62 ;  /* 0x0000003e673e7221 */ /* 0x000fe20000010000 */
[----:B------:R-:W-:Y:S01]  /*4a00*/  FADD.FTZ R61, R52, R61 ;  /* 0x0000003d343d7221 */ /* 0x000fe20000010000 */
[----:B------:R-:W-:-:S02]  /*4a10*/  FADD.FTZ R60, R53, R60 ;  /* 0x0000003c353c7221 */ /* 0x000fc40000010000 */
[----:B------:R0:W-:Y:S01]  /*4a20*/  @!P1 STS.128 [R93+0x640], R4 ;  /* 0x000640045d009388 */ /* 0x0001e20000000c00 */
        /* <DEDUP_REMOVED lines=12> */
.L_x_18470:
[----:B------:R-:W-:Y:S05]  /*4af0*/  BSYNC B0 ;  /* 0x0000000000007941 */ /* 0x000fea0003800000 */
.L_x_18469:
[----:B------:R-:W-:Y:S01]  /*4b00*/  IADD3 R54, R54, 0x1, RZ ;  /* 0x0000000136367810 */ /* 0x000fe20007ffe0ff */
[----:B------:R-:W-:-:S03]  /*4b10*/  UIADD3 UR5, UP0, UR5, 0x1, URZ ;  /* 0x0000000105057890 */ /* 0x000fc6000ff1e03f */
[----:B------:R-:W-:Y:S01]  /*4b20*/  ISETP.GE.AND P0, PT, R54, UR31, PT ;  /* 0x0000001f36007c0c */ /* 0x000fe2000bf06270 */
[----:B------:R-:W-:-:S12]  /*4b30*/  UIADD3.X UR6, URZ, UR6, URZ, UP0, !UPT ;  /* 0x000000063f067290 */ /* 0x000fd800087fe43f */
[----:B------:R-:W-:Y:S05]  /*4b40*/  @!P0 BRA `(.L_x_18471) ;  /* 0xffffffd000008947 */ /* 0x000fea000383ffff */
.L_x_18440:
[----:B------:R-:W-:Y:S01]  /*4b50*/  BAR.SYNC.DEFER_BLOCKING 0x0 ;  /* 0x0000000000007b1d */ /* 0x000fe20000010000 */
[----:B------:R-:W-:-:S05]  /*4b60*/  IMAD.WIDE R2, R95, 0x8, R18 ;  /* 0x000000085f027825 */ /* 0x000fca00078e0212 */
[----:B------:R-:W-:Y:S02]  /*4b70*/  F2F.BF16.F32 R57, R57 ;  /* 0x0000003900397304 */ /* 0x000fe40000202000 */
[----:B------:R-:W2:Y:S06]  /*4b80*/  LDC.64 R22, c[0x0][0x388] ;  /* 0x0000e200ff167b82 */ /* 0x000eac0000000a00 */
[----:B------:R-:W-:Y:S08]  /*4b90*/  F2F.BF16.F32 R58, R58 ;  /* 0x0000003a003a7304 */ /* 0x000ff00000202000 */
[----:B------:R-:W3:Y:S08]  /*4ba0*/  F2F.BF16.F32 R11, R56 ;  /* 0x00000038000b7304 */ /* 0x000ef00000202000 */
[----:B------:R-:W-:Y:S01]  /*4bb0*/  F2F.BF16.F32 R59, R59 ;  /* 0x0000003b003b7304 */ /* 0x000fe20000202000 */
[----:B------:R-:W5:Y:S01]  /*4bc0*/  LDG.E.64 R2, desc[UR12][R2.64] ;  /* 0x0000000c02027981 */ /* 0x000f62000c1e1b00 */
[----:B------:R-:W-:Y:S01]  /*4bd0*/  IADD3 R28, R82, -0x1, RZ ;  /* 0xffffffff521c7810 */ /* 0x000fe20007ffe0ff */
[----:B------:R-:W4:Y:S01]  /*4be0*/  LDC.64 R26, c[0x0][0x3e0] ;  /* 0x0000f800ff1a7b82 */ /* 0x000f220000000a00 */
[----:B------:R-:W-:Y:S01]  /*4bf0*/  ULDC.64 UR6, c[0x0][0x390] ;  /* 0x0000e40000067ab9 */ /* 0x000fe20000000a00 */
[----:B------:R-:W-:Y:S01]  /*4c00*/  UIADD3 UR4, UR4, -0x100, URZ ;  /* 0xffffff0004047890 */ /* 0x000fe2000fffe03f */
[----:B---3--:R-:W-:-:S05]  /*4c10*/  PRMT R11, R58, 0x5410, R11 ;  /* 0x000054103a0b7816 */ /* 0x008fca000000000b */
[----:B------:R-:W3:Y:S01]  /*4c20*/  LDC.64 R24, c[0x0][0x3a8] ;  /* 0x0000ea00ff187b82 */ /* 0x000ee20000000a00 */
[----:B-----5:R-:W-:Y:S01]  /*4c30*/  STS.64 [R71], R2 ;  /* 0x0000000247007388 */ /* 0x020fe20000000a00 */
[----:B------:R-:W-:-:S03]  /*4c40*/  NOP ;  /* 0x0000000000007918 */ /* 0x000fc60000000000 */
[----:B------:R-:W0:Y:S02]  /*4c50*/  LDS.64 R8, [R71] ;  /* 0x0000000047087984 */ /* 0x000e240000000a00 */
[----:B01----:R-:W-:Y:S02]  /*4c60*/  SHF.L.U32 R5, R9, 0x10, RZ ;  /* 0x0000001009057819 */ /* 0x003fe400000006ff */
[C-C-:B------:R-:W-:Y:S02]  /*4c70*/  SHF.R.U64 R4, R8.reuse, 0x10, R9.reuse ;  /* 0x0000001008047819 */ /* 0x140fe40000001209 */
        /* <DEDUP_REMOVED lines=13> */
[----:B------:R-:W-:-:S06]  /*4d50*/  @!P2 FMUL.FTZ R2, R6, -1.4426950216293334961 ;  /* 0xbfb8aa3b0602a820 */ /* 0x000fcc0000410000 */
[----:B------:R-:W-:Y:S01]  /*4d60*/  @!P0 FMUL.FTZ R0, R4, -1.4426950216293334961 ;  /* 0xbfb8aa3b04008820 */ /* 0x000fe20000410000 */
[----:B------:R-:W0:Y:S01]  /*4d70*/  @!P2 MUFU.EX2 R2, R2 ;  /* 0x000000020002a308 */ /* 0x000e220000000800 */
[----:B------:R-:W-:-:S04]  /*4d80*/  @!P1 FMUL.FTZ R7, R3, -1.4426950216293334961 ;  /* 0xbfb8aa3b03079820 */ /* 0x000fc80000410000 */
[----:B------:R-:W-:-:S03]  /*4d90*/  @!P3 FMUL.FTZ R9, R5, -1.4426950216293334961 ;  /* 0xbfb8aa3b0509b820 */ /* 0x000fc60000410000 */
[----:B------:R-:W1:Y:S08]  /*4da0*/  @!P0 MUFU.EX2 R0, R0 ;  /* 0x0000000000008308 */ /* 0x000e700000000800 */
[----:B------:R-:W5:Y:S01]  /*4db0*/  @!P3 MUFU.EX2 R9, R9 ;  /* 0x000000090009b308 */ /* 0x000f620000000800 */
[----:B0-----:R-:W-:Y:S01]  /*4dc0*/  @!P2 FADD.FTZ R8, R2, 1 ;  /* 0x3f8000000208a421 */ /* 0x001fe20000010000 */
[----:B------:R-:W-:-:S05]  /*4dd0*/  IMAD.WIDE.U32 R2, R57, 0x10000, RZ ;  /* 0x0001000039027825 */ /* 0x000fca00078e00ff */
[----:B------:R-:W-:Y:S01]  /*4de0*/  LOP3.LUT R5, R11, R3, RZ, 0xfc, !PT ;  /* 0x000000030b057212 */ /* 0x000fe200078efcff */
[----:B------:R-:W0:Y:S01]  /*4df0*/  @!P1 MUFU.EX2 R7, R7 ;  /* 0x0000000700079308 */ /* 0x000e220000000800 */
[----:B-1----:R-:W-:Y:S01]  /*4e00*/  @!P0 FADD.FTZ R6, R0, 1 ;  /* 0x3f80000000068421 */ /* 0x002fe20000010000 */
[----:B------:R-:W-:-:S05]  /*4e10*/  LOP3.LUT R4, R2, R59, RZ, 0xfc, !PT ;  /* 0x0000003b02047212 */ /* 0x000fca00078efcff */
[----:B------:R2:W-:Y:S01]  /*4e20*/  STS.64 [R71], R4 ;  /* 0x0000000447007388 */ /* 0x0005e20000000a00 */
[----:B------:R-:W-:Y:S01]  /*4e30*/  NOP ;  /* 0x0000000000007918 */ /* 0x000fe20000000000 */
[----:B-----5:R-:W-:Y:S02]  /*4e40*/  @!P3 FADD.FTZ R0, R9, 1 ;  /* 0x3f8000000900b421 */ /* 0x020fe40000010000 */
[----:B------:R-:W1:Y:S01]  /*4e50*/  LDS.64 R2, [R71] ;  /* 0x0000000047027984 */ /* 0x000e620000000a00 */
[----:B------:R5:W4:Y:S01]  /*4e60*/  @!P2 MUFU.RCP R21, R8 ;  /* 0x000000080015a308 */ /* 0x000b220000001000 */
[----:B0-----:R-:W-:-:S07]  /*4e70*/  @!P1 FADD.FTZ R7, R7, 1 ;  /* 0x3f80000007079421 */ /* 0x001fce0000010000 */
[----:B------:R-:W0:Y:S01]  /*4e80*/  @!P3 MUFU.RCP R0, R0 ;  /* 0x000000000000b308 */ /* 0x000e220000001000 */
[----:B-----5:R-:W-:-:S04]  /*4e90*/  SHF.L.U32 R8, R28, 0x7, RZ ;  /* 0x000000071c087819 */ /* 0x020fc800000006ff */
[----:B------:R-:W-:-:S03]  /*4ea0*/  SHF.R.S32.HI R9, RZ, 0x1f, R8 ;  /* 0x0000001fff097819 */ /* 0x000fc60000011408 */
[----:B------:R5:W1:Y:S01]  /*4eb0*/  @!P0 MUFU.RCP R11, R6 ;  /* 0x00000006000b8308 */ /* 0x000a620000001000 */
[----:B----4-:R-:W-:Y:S01]  /*4ec0*/  @!P2 FMUL.FTZ R62, R62, R21 ;  /* 0x000000153e3ea220 */ /* 0x010fe20000410000 */
[----:B--2---:R-:W-:Y:S01]  /*4ed0*/  IMAD.WIDE.U32 R4, R22, UR15, R8 ;  /* 0x0000000f16047c25 */ /* 0x004fe2000f8e0008 */
[----:B------:R-:W-:-:S03]  /*4ee0*/  IADD3 R88, P2, R88, -0x100, RZ ;  /* 0xffffff0058587810 */ /* 0x000fc60007f5e0ff */
[----:B---3--:R-:W-:Y:S01]  /*4ef0*/  IMAD.WIDE.U32 R8, R24, UR15, R8 ;  /* 0x0000000f18087c25 */ /* 0x008fe2000f8e0008 */
[----:B------:R-:W-:Y:S01]  /*4f00*/  IADD3.X R87, R87, -0x1, RZ, P2, !PT ;  /* 0xffffffff57577810 */ /* 0x000fe200017fe4ff */
[----:B------:R2:W3:Y:S02]  /*4f10*/  @!P1 MUFU.RCP R10, R7 ;  /* 0x00000007000a9308 */ /* 0x0004e40000001000 */
[----:B0-----:R-:W-:Y:S01]  /*4f20*/  @!P3 FMUL.FTZ R63, R63, R0 ;  /* 0x000000003f3fb220 */ /* 0x001fe20000410000 */
[----:B-----5:R-:W-:Y:S01]  /*4f30*/  IMAD R6, R22, UR14, RZ ;  /* 0x0000000e16067c24 */ /* 0x020fe2000f8e02ff */
[----:B------:R-:W-:Y:S01]  /*4f40*/  ISETP.GT.AND P3, PT, R82, 0x1, PT ;  /* 0x000000015200780c */ /* 0x000fe20003f64270 */
[----:B------:R-:W-:Y:S01]  /*4f50*/  IMAD R0, R102, UR6, RZ ;  /* 0x0000000666007c24 */ /* 0x000fe2000f8e02ff */
[----:B------:R-:W-:Y:S02]  /*4f60*/  MOV R82, R28 ;  /* 0x0000001c00527202 */ /* 0x000fe40000000f00 */
[----:B------:R-:W-:Y:S01]  /*4f70*/  F2F.BF16.F32 R20, R62 ;  /* 0x0000003e00147304 */ /* 0x000fe20000202000 */
[----:B--2---:R-:W-:-:S02]  /*4f80*/  IMAD R7, R23, UR15, R6 ;  /* 0x0000000f17077c24 */ /* 0x004fc4000f8e0206 */
[----:B-1----:R-:W-:-:S03]  /*4f90*/  @!P0 FMUL.FTZ R60, R60, R11 ;  /* 0x0000000b3c3c8220 */ /* 0x002fc60000410000 */
[----:B------:R-:W-:Y:S01]  /*4fa0*/  IADD3 R5, R5, R7, RZ ;  /* 0x0000000705057210 */ /* 0x000fe20007ffe0ff */
[----:B------:R-:W-:Y:S01]  /*4fb0*/  IMAD R7, R101, UR7, R0 ;  /* 0x0000000765077c24 */ /* 0x000fe2000f8e0200 */
[----:B------:R-:W0:Y:S01]  /*4fc0*/  F2F.BF16.F32 R23, R63 ;  /* 0x0000003f00177304 */ /* 0x000e220000202000 */
[----:B---3--:R-:W-:Y:S01]  /*4fd0*/  @!P1 FMUL.FTZ R61, R61, R10 ;  /* 0x0000000a3d3d9220 */ /* 0x008fe20000410000 */
[----:B------:R-:W-:Y:S01]  /*4fe0*/  IADD3 R86, P1, R86, -0x100, RZ ;  /* 0xffffff0056567810 */ /* 0x000fe20007f3e0ff */
[----:B------:R-:W-:Y:S01]  /*4ff0*/  IMAD.WIDE.U32 R4, R101, UR6, R4 ;  /* 0x0000000665047c25 */ /* 0x000fe2000f8e0004 */
[----:B------:R-:W-:Y:S02]  /*5000*/  ULDC.64 UR6, c[0x0][0x3b0] ;  /* 0x0000ec0000067ab9 */ /* 0x000fe40000000a00 */
[----:B------:R-:W-:Y:S02]  /*5010*/  IADD3.X R85, R85, -0x1, RZ, P1, !PT ;  /* 0xffffffff55557810 */ /* 0x000fe40000ffe4ff */
[----:B------:R-:W-:Y:S01]  /*5020*/  IADD3 R0, R5, R7, RZ ;  /* 0x0000000705007210 */ /* 0x000fe20007ffe0ff */
[----:B------:R-:W1:Y:S01]  /*5030*/  F2F.BF16.F32 R6, R61 ;  /* 0x0000003d00067304 */ /* 0x000e620000202000 */
[----:B------:R-:W-:-:S04]  /*5040*/  LEA R10, P0, R4, R26, 0x1 ;  /* 0x0000001a040a7211 */ /* 0x000fc800078008ff */
[----:B------:R-:W-:Y:S01]  /*5050*/  LEA.HI.X R11, R4, R27, R0, 0x1, P0 ;  /* 0x0000001b040b7211 */ /* 0x000fe200000f0c00 */
[----:B------:R-:W-:Y:S01]  /*5060*/  IMAD R0, R24, UR14, RZ ;  /* 0x0000000e18007c24 */ /* 0x000fe2000f8e02ff */
[----:B0-----:R-:W-:Y:S01]  /*5070*/  PRMT R23, R20, 0x5410, R23 ;  /* 0x0000541014177816 */ /* 0x001fe20000000017 */
[----:B------:R0:W2:Y:S01]  /*5080*/  F2F.BF16.F32 R21, R60 ;  /* 0x0000003c00157304 */ /* 0x0000a20000202000 */
[----:B------:R-:W-:-:S05]  /*5090*/  IMAD.WIDE R4, R95, 0x8, R10 ;  /* 0x000000085f047825 */ /* 0x000fca00078e020a */
[----:B------:R3:W-:Y:S01]  /*50a0*/  STG.E.64 desc[UR12][R4.64], R2 ;  /* 0x0000000204007986 */ /* 0x0007e2000c101b0c */
[----:B-1----:R-:W-:-:S04]  /*50b0*/  IMAD.WIDE.U32 R6, R6, 0x10000, RZ ;  /* 0x0001000006067825 */ /* 0x002fc800078e00ff */
[----:B0-----:R-:W-:Y:S01]  /*50c0*/  FADD.FTZ R60, R60, R97 ;  /* 0x000000613c3c7221 */ /* 0x001fe20000010000 */
[----:B------:R-:W-:-:S03]  /*50d0*/  LOP3.LUT R11, R23, R7, RZ, 0xfc, !PT ;  /* 0x00000007170b7212 */ /* 0x000fc600078efcff */
[----:B------:R-:W-:Y:S01]  /*50e0*/  FADD.FTZ R61, R60, R61 ;  /* 0x0000003d3c3d7221 */ /* 0x000fe20000010000 */
[----:B--2---:R-:W-:Y:S01]  /*50f0*/  LOP3.LUT R10, R6, R21, RZ, 0xfc, !PT ;  /* 0x00000015060a7212 */ /* 0x004fe200078efcff */
[----:B------:R-:W-:Y:S01]  /*5100*/  BAR.SYNC.DEFER_BLOCKING 0x0 ;  /* 0x0000000000007b1d */ /* 0x000fe20000010000 */
[----:B------:R-:W-:Y:S02]  /*5110*/  IMAD R21, R25, UR15, R0 ;  /* 0x0000000f19157c24 */ /* 0x000fe4000f8e0200 */
[----:B------:R-:W-:Y:S01]  /*5120*/  FADD.FTZ R62, R61, R62 ;  /* 0x0000003e3d3e7221 */ /* 0x000fe20000010000 */
[----:B------:R-:W-:-:S04]  /*5130*/  IMAD R0, R102, UR6, RZ ;  /* 0x0000000666007c24 */ /* 0x000fc8000f8e02ff */
[----:B------:R-:W0:Y:S01]  /*5140*/  LDC.64 R22, c[0x0][0x3f0] ;  /* 0x0000fc00ff167b82 */ /* 0x000e220000000a00 */
[----:B------:R-:W-:Y:S01]  /*5150*/  IADD3 R9, R9, R21, RZ ;  /* 0x0000001509097210 */ /* 0x000fe20007ffe0ff */
[C---:B---3--:R-:W-:Y:S02]  /*5160*/  IMAD R5, R101.reuse, UR7, R0 ;  /* 0x0000000765057c24 */ /* 0x048fe4000f8e0200 */
[----:B------:R-:W-:Y:S01]  /*5170*/  FADD.FTZ R97, R62, R63 ;  /* 0x0000003f3e617221 */ /* 0x000fe20000010000 */
[----:B------:R-:W-:-:S05]  /*5180*/  IMAD.WIDE.U32 R2, R101, UR6, R8 ;  /* 0x0000000665027c25 */ /* 0x000fca000f8e0008 */
[----:B------:R-:W-:Y:S01]  /*5190*/  IADD3 R0, R3, R5, RZ ;  /* 0x0000000503007210 */ /* 0x000fe20007ffe0ff */
[----:B------:R-:W-:Y:S01]  /*51a0*/  STS.64 [R71], R10 ;  /* 0x0000000a47007388 */ /* 0x000fe20000000a00 */
[----:B------:R-:W-:-:S03]  /*51b0*/  NOP ;  /* 0x0000000000007918 */ /* 0x000fc60000000000 */
[----:B------:R-:W1:Y:S01]  /*51c0*/  LDS.64 R6, [R71] ;  /* 0x0000000047067984 */ /* 0x000e620000000a00 */
[----:B0-----:R-:W-:-:S04]  /*51d0*/  LEA R4, P0, R2, R22, 0x1 ;  /* 0x0000001602047211 */ /* 0x001fc800078008ff */
[----:B------:R-:W-:-:S03]  /*51e0*/  LEA.HI.X R5, R2, R23, R0, 0x1, P0 ;  /* 0x0000001702057211 */ /* 0x000fc600000f0c00 */
[----:B------:R-:W-:Y:S01]  /*51f0*/  IMAD.WIDE R2, R95, 0x8, R4 ;  /* 0x000000085f027825 */ /* 0x000fe200078e0204 */
[----:B------:R-:W-:-:S04]  /*5200*/  IADD3 R5, P0, R18, -0x100, RZ ;  /* 0xffffff0012057810 */ /* 0x000fc80007f1e0ff */
[----:B------:R-:W-:Y:S02]  /*5210*/  IADD3.X R19, R19, -0x1, RZ, P0, !PT ;  /* 0xffffffff13137810 */ /* 0x000fe400007fe4ff */
[----:B------:R-:W-:-:S04]  /*5220*/  IADD3 R84, P0, R84, -0x200, RZ ;  /* 0xfffffe0054547810 */ /* 0x000fc80007f1e0ff */
[----:B------:R-:W-:Y:S01]  /*5230*/  IADD3.X R83, R83, -0x1, RZ, P0, !PT ;  /* 0xffffffff53537810 */ /* 0x000fe200007fe4ff */
[----:B-1----:R0:W-:Y:S01]  /*5240*/  STG.E.64 desc[UR12][R2.64], R6 ;  /* 0x0000000602007986 */ /* 0x0021e2000c101b0c */
[----:B------:R-:W-:Y:S07]  /*5250*/  @P3 BRA `(.L_x_18472) ;  /* 0xffffffb800683947 */ /* 0x000fee000383ffff */
.L_x_18431:
        /* <DEDUP_REMOVED lines=26> */
.L_x_18474:
[----:B------:R-:W-:Y:S05]  /*5400*/  BSYNC B0 ;  /* 0x0000000000007941 */ /* 0x000fea0003800000 */
.L_x_18473:
        /* <DEDUP_REMOVED lines=29> */
.L_x_18476:
[----:B-1----:R-:W1:Y:S02]  /*55e0*/  S2R R15, SR_TID.X ;  /* 0x00000000000f7919 */ /* 0x002e640000002100 */
.L_x_18477:
[----:B------:R-:W-:Y:S05]  /*55f0*/  BSYNC B0 ;  /* 0x0000000000007941 */ /* 0x000fea0003800000 */
.L_x_18475:
        /* <DEDUP_REMOVED lines=10> */
[C---:B0-2---:R-:W-:Y:S01]  /*56a0*/  IMAD.WIDE.U32 R6, R101.reuse, UR6, RZ ;  /* 0x0000000665067c25 */ /* 0x045fe2000f8e00ff */
        /* <DEDUP_REMOVED lines=11> */
.L_x_18479:
[C---:B------:R-:W-:Y:S02]  /*5760*/  LEA R0, R15.reuse, UR4, 0x3 ;  /* 0x000000040f007c11 */ /* 0x040fe4000f8e18ff */
[----:B------:R-:W-:Y:S02]  /*5770*/  SHF.R.S32.HI R10, RZ, 0x1f, R15 ;  /* 0x0000001fff0a7819 */ /* 0x000fe4000001140f */
[----:B0-----:R-:W-:Y:S01]  /*5780*/  MOV R2, R8 ;  /* 0x0000000800027202 */ /* 0x001fe20000000f00 */
[----:B---3--:R-:W0:Y:S01]  /*5790*/  LDS.64 R16, [R0+0x2b80] ;  /* 0x002b800000107984 */ /* 0x008e220000000a00 */
        /* <DEDUP_REMOVED lines=24> */
.L_x_18478:
[----:B------:R-:W-:Y:S05]  /*5920*/  EXIT ;  /* 0x000000000000794d */ /* 0x000fea0003800000 */
.L_x_18480:
        /* <DEDUP_REMOVED lines=13> */
.L_x_19050:


//--------------------- .text._Z25selective_scan_bwd_kernelI32Selective_Scan_bwd_kernel_traitsILi32ELi4ELb1ELb0ELb1ELb1ELb1EN3c108BFloat16ENS1_7complexIfEEEEv12SSMParamsBwd --------------------------
	.section	.text._Z25selective_scan_bwd_kernelI32Selective_Scan_bwd_kernel_traitsILi32ELi4ELb1ELb0ELb1ELb1ELb1EN3c108BFloat16ENS1_7complexIfEEEEv12SSMParamsBwd,"ax",@progbits
	.align	128
        .global         _Z25selective_scan_bwd_kernelI32Selective_Scan_bwd_kernel_traitsILi32ELi4ELb1ELb0ELb1ELb1ELb1EN3c108BFloat16ENS1_7complexIfEEEEv12SSMParamsBwd
        .type           _Z25selective_scan_bwd_kernelI32Selective_Scan_bwd_kernel_traitsILi32ELi4ELb1ELb0ELb1ELb1ELb1EN3c108BFloat16ENS1_7complexIfEEEEv12SSMParamsBwd,@function
        .size           _Z25selective_scan_bwd_kernelI32Selective_Scan_bwd_kernel_traitsILi32ELi4ELb1ELb0ELb1ELb1ELb1EN3c108BFloat16ENS1_7complexIfEEEEv12SSMParamsBwd,(.L_x_19051 - _Z25selective_scan_bwd_kernelI32Selective_Scan_bwd_kernel_traitsILi32ELi4ELb1ELb0ELb1ELb1ELb1EN3c108BFloat16ENS1_7complexIfEEEEv12SSMParamsBwd)
        .other          _Z25selective_scan_bwd_kernelI32Selective_Scan_bwd_kernel_traitsILi32ELi4ELb1ELb0ELb1ELb1ELb1EN3c108BFloat16ENS1_7complexIfEEEEv12SSMParamsBwd,@"STO_CUDA_ENTRY STV_DEFAULT"
_Z25selective_scan_bwd_kernelI32Selective_Scan_bwd_kernel_traitsILi32ELi4ELb1ELb0ELb1ELb1ELb1EN3c108BFloat16ENS1_7complexIfEEEEv12SSMParamsBwd:
.text._Z25selective_scan_bwd_kernelI32Selective_Scan_bwd_kernel_traitsILi32ELi4ELb1ELb0ELb1ELb1ELb1EN3c108BFloat16ENS1_7complexIfEEEEv12SSMParamsBwd:
        /* <DEDUP_REMOVED lines=192> */
.L_x_18523:
[----:B------:R-:W-:Y:S01]  /*0c00*/  BAR.SYNC.DEFER_BLOCKING 0x0 ;  /* 0x0000000000007b1d */ /* 0x000fe20000010000 */
[----:B0-----:R-:W-:Y:S02]  /*0c10*/  MOV R2, R88 ;  /* 0x0000005800027202 */ /* 0x001fe40000000f00 */
[----:B------:R-:W-:Y:S02]  /*0c20*/  MOV R3, R87 ;  /* 0x0000005700037202 */ /* 0x000fe40000000f00 */
[----:B------:R-:W-:-:S03]  /*0c30*/  LEA R71, R81, R93, 0x3 ;  /* 0x0000005d51477211 */ /* 0x000fc600078e18ff */
[----:B------:R-:W0:Y:S01]  /*0c40*/  LDC.64 R24, c[0x0][0x2a0] ;  /* 0x0000a800ff187b82 */ /* 0x000e220000000a00 */
[----:B------:R-:W-:-:S06]  /*0c50*/  IMAD.WIDE R2, R95, 0x8, R2 ;  /* 0x000000085f027825 */ /* 0x000fcc00078e0202 */
[----:B------:R-:W2:Y:S01]  /*0c60*/  LDG.E.64 R2, desc[UR12][R2.64] ;  /* 0x0000000c02027981 */ /* 0x000ea2000c1e1b00 */
[----:B------:R-:W-:-:S05]  /*0c70*/  MOV R18, R5 ;  /* 0x0000000500127202 */ /* 0x000fca0000000f00 */
[----:B------:R-:W-:Y:S01]  /*0c80*/  IMAD.WIDE R4, R95, 0x8, R18 ;  /* 0x000000085f047825 */ /* 0x000fe200078e0212 */
[----:B--2---:R1:W-:Y:S01]  /*0c90*/  STS.64 [R71], R2 ;  /* 0x0000000247007388 */ /* 0x0043e20000000a00 */
[----:B------:R-:W-:-:S03]  /*0ca0*/  NOP ;  /* 0x0000000000007918 */ /* 0x000fc60000000000 */
[----:B------:R-:W-:Y:S01]  /*0cb0*/  LDS.64 R20, [R71] ;  /* 0x0000000047147984 */ /* 0x000fe20000000a00 */
[----:B------:R-:W-:Y:S06]  /*0cc0*/  BAR.SYNC.DEFER_BLOCKING 0x0 ;  /* 0x0000000000007b1d */ /* 0x000fec0000010000 */
[----:B------:R-:W2:Y:S01]  /*0cd0*/  LDG.E.64 R4, desc[UR12][R4.64] ;  /* 0x0000000c04047981 */ /* 0x000ea2000c1e1b00 */
[----:B-1----:R-:W-:Y:S02]  /*0ce0*/  MOV R2, R86 ;  /* 0x0000005600027202 */ /* 0x002fe40000000f00 */
[----:B------:R-:W-:-:S03]  /*0cf0*/  MOV R3, R85 ;  /* 0x0000005500037202 */ /* 0x000fc60000000f00 */
[----:B------:R-:W-:Y:S01]  /*0d00*/  IMAD.WIDE R6, R95, 0x8, R2 ;  /* 0x000000085f067825 */ /* 0x000fe200078e0202 */
[----:B--2---:R1:W-:Y:S01]  /*0d10*/  STS.64 [R71], R4 ;  /* 0x0000000447007388 */ /* 0x0043e20000000a00 */
[----:B------:R-:W-:-:S03]  /*0d20*/  NOP ;  /* 0x0000000000007918 */ /* 0x000fc60000000000 */
[----:B------:R-:W2:Y:S01]  /*0d30*/  LDS.64 R10, [R71] ;  /* 0x00000000470a7984 */ /* 0x000ea20000000a00 */
[----:B------:R-:W-:Y:S08]  /*0d40*/  BAR.SYNC.DEFER_BLOCKING 0x0 ;  /* 0x0000000000007b1d */ /* 0x000ff00000010000 */
[----:B-1----:R-:W1:Y:S01]  /*0d50*/  LDC.64 R4, c[0x0][0x318] ;  /* 0x0000c600ff047b82 */ /* 0x002e620000000a00 */
[----:B------:R-:W3:Y:S01]  /*0d60*/  LDG.E.64 R6, desc[UR12][R6.64] ;  /* 0x0000000c06067981 */ /* 0x000ee2000c1e1b00 */
[----:B------:R-:W-:Y:S01]  /*0d70*/  LEA R2, R82, 0xffffff80, 0x7 ;  /* 0xffffff8052027811 */ /* 0x000fe200078e38ff */
[----:B0-----:R-:W-:Y:S01]  /*0d80*/  IMAD R0, R24, UR15, RZ ;  /* 0x0000000f18007c24 */ /* 0x001fe2000f8e02ff */
[----:B------:R-:W-:Y:S02]  /*0d90*/  BSSY B0, `(.L_x_18482) ;  /* 0x0000035000007945 */ /* 0x000fe40003800000 */
[----:B------:R-:W-:Y:S01]  /*0da0*/  SHF.R.S32.HI R3, RZ, 0x1f, R2 ;  /* 0x0000001fff037819 */ /* 0x000fe20000011402 */
[----:B------:R-:W-:Y:S01]  /*0db0*/  IMAD R25, R25, UR14, R0 ;  /* 0x0000000e19197c24 */ /* 0x000fe2000f8e0200 */
        /* <DEDUP_REMOVED lines=14> */
[----:B---3--:R0:W-:Y:S02]  /*0ea0*/  STS.64 [R71], R6 ;  /* 0x0000000647007388 */ /* 0x0081e40000000a00 */
[----:B0-----:R-:W-:-:S05]  /*0eb0*/  IMAD.WIDE.U32 R6, R24, UR14, R2 ;  /* 0x0000000e18067c25 */ /* 0x001fca000f8e0002 */
[----:B------:R-:W-:Y:S01]  /*0ec0*/  IADD3 R11, R7, R25, RZ ;  /* 0x00000019070b7210 */ /* 0x000fe20007ffe0ff */
[----:B------:R-:W-:Y:S01]  /*0ed0*/  NOP ;  /* 0x0000000000007918 */ /* 0x000fe20000000000 */
[----:B-1----:R-:W-:Y:S05]  /*0ee0*/  @P2 BRA `(.L_x_18483) ;  /* 0x00000000007c2947 */ /* 0x002fea0003800000 */
        /* <DEDUP_REMOVED lines=31> */
.L_x_18483:
[----:B------:R-:W-:Y:S05]  /*10e0*/  BSYNC B0 ;  /* 0x0000000000007941 */ /* 0x000fea0003800000 */
.L_x_18482:
        /* <DEDUP_REMOVED lines=33> */
.L_x_18485:
[----:B------:R-:W-:Y:S05]  /*1300*/  BSYNC B0 ;  /* 0x0000000000007941 */ /* 0x000fea0003800000 */
.L_x_18484:
        /* <DEDUP_REMOVED lines=33> */
.L_x_18487:
[----:B------:R-:W-:Y:S05]  /*1520*/  BSYNC B0 ;  /* 0x0000000000007941 */ /* 0x000fea0003800000 */
.L_x_18486:
        /* <DEDUP_REMOVED lines=33> */
.L_x_18489:
[----:B------:R-:W-:Y:S05]  /*1740*/  BSYNC B0 ;  /* 0x0000000000007941 */ /* 0x000fea0003800000 */
.L_x_18488:
        /* <DEDUP_REMOVED lines=12> */
[----:B------:R-:W-:-:S03]  /*1810*/  IMAD.WIDE R6, R95, 0x8, R4 ;  /* 0x000000085f067825 */ /* 0x000fc600078e0204 */
[----:B------:R-:W3:Y:S04]  /*1820*/  LDS.64 R4, [R71] ;  /* 0x0000000047047984 */ /* 0x000ee80000000a00 */
[----:B------:R-:W4:Y:S08]  /*1830*/  LDC.64 R36, c[0x0][0x3e8] ;  /* 0x0000fa00ff247b82 */ /* 0x000f300000000a00 */
[----:B------:R-:W-:Y:S06]  /*1840*/  BAR.SYNC.DEFER_BLOCKING 0x0 ;  /* 0x0000000000007b1d */ /* 0x000fec0000010000 */
[----:B------:R5:W2:Y:S01]  /*1850*/  LDG.E.64 R8, desc[UR12][R6.64] ;  /* 0x0000000c06087981 */ /* 0x000aa2000c1e1b00 */
[----:B0-----:R-:W-:-:S02]  /*1860*/  IMAD R0, R22, UR15, RZ ;  /* 0x0000000f16007c24 */ /* 0x001fc4000f8e02ff */
[----:B------:R-:W-:-:S04]  /*1870*/  IMAD.WIDE.U32 R10, R22, UR14, R2 ;  /* 0x0000000e160a7c25 */ /* 0x000fc8000f8e0002 */
[----:B------:R-:W-:Y:S02]  /*1880*/  IMAD R23, R23, UR14, R0 ;  /* 0x0000000e17177c24 */ /* 0x000fe4000f8e0200 */
[----:B------:R-:W-:-:S03]  /*1890*/  IMAD R0, R102, UR6, RZ ;  /* 0x0000000666007c24 */ /* 0x000fc6000f8e02ff */
[----:B------:R-:W-:Y:S01]  /*18a0*/  IADD3 R11, R11, R23, RZ ;  /* 0x000000170b0b7210 */ /* 0x000fe20007ffe0ff */
[C---:B-----5:R-:W-:Y:S02]  /*18b0*/  IMAD R7, R101.reuse, UR7, R0 ;  /* 0x0000000765077c24 */ /* 0x060fe4000f8e0200 */
[----:B------:R-:W-:Y:S01]  /*18c0*/  IMAD.WIDE.U32 R10, R101, UR6, R10 ;  /* 0x00000006650a7c25 */ /* 0x000fe2000f8e000a */
[----:B---3--:R-:W-:Y:S01]  /*18d0*/  SHF.L.U32 R66, R5, 0x10, RZ ;  /* 0x0000001005427819 */ /* 0x008fe200000006ff */
[----:B------:R-:W-:Y:S01]  /*18e0*/  ULDC.64 UR6, c[0x0][0x3a0] ;  /* 0x0000e80000067ab9 */ /* 0x000fe20000000a00 */
[----:B-1----:R-:W-:Y:S02]  /*18f0*/  LEA R6, P0, R10, R24, 0x1 ;  /* 0x000000180a067211 */ /* 0x002fe400078008ff */
[----:B------:R-:W-:-:S04]  /*1900*/  IADD3 R0, R11, R7, RZ ;  /* 0x000000070b007210 */ /* 0x000fc80007ffe0ff */
[----:B------:R-:W-:-:S03]  /*1910*/  LEA.HI.X R7, R10, R25, R0, 0x1, P0 ;  /* 0x000000190a077211 */ /* 0x000fc600000f0c00 */
[----:B------:R-:W-:Y:S01]  /*1920*/  IMAD.WIDE R10, R95, 0x8, R6 ;  /* 0x000000085f0a7825 */ /* 0x000fe200078e0206 */
[----:B--2---:R-:W-:Y:S01]  /*1930*/  STS.64 [R71], R8 ;  /* 0x0000000847007388 */ /* 0x004fe20000000a00 */
        /* <DEDUP_REMOVED lines=16> */
[----:B------:R-:W-:Y:S01]  /*1a40*/  MUFU.EX2 R23, R23 ;  /* 0x0000001700177308 */ /* 0x000fe20000000800 */
[----:B------:R-:W-:Y:S01]  /*1a50*/  FMUL.FTZ R24, R28, -1.4426950216293334961 ;  /* 0xbfb8aa3b1c187820 */ /* 0x000fe20000410000 */
[----:B------:R-:W-:Y:S02]  /*1a60*/  FMUL.FTZ R9, R22, -1.4426950216293334961 ;  /* 0xbfb8aa3b16097820 */ /* 0x000fe40000410000 */
[----:B------:R-:W-:-:S04]  /*1a70*/  FMUL.FTZ R8, R0, -1.4426950216293334961 ;  /* 0xbfb8aa3b00087820 */ /* 0x000fc80000410000 */
[----:B------:R-:W0:Y:S08]  /*1a80*/  MUFU.EX2 R24, R24 ;  /* 0x0000001800187308 */ /* 0x000e300000000800 */
[----:B------:R-:W-:Y:S08]  /*1a90*/  MUFU.EX2 R9, R9 ;  /* 0x0000000900097308 */ /* 0x000ff00000000800 */
[----:B------:R-:W1:Y:S01]  /*1aa0*/  MUFU.EX2 R8, R8 ;  /* 0x0000000800087308 */ /* 0x000e620000000800 */
[----:B0-----:R-:W-:-:S07]  /*1ab0*/  FADD.FTZ R29, R24, 1 ;  /* 0x3f800000181d7421 */ /* 0x001fce0000010000 */
[----:B------:R-:W0:Y:S01]  /*1ac0*/  MUFU.RCP R29, R29 ;  /* 0x0000001d001d7308 */ /* 0x000e220000001000 */
[----:B-1----:R-:W-:Y:S01]  /*1ad0*/  FADD.FTZ R8, R8, 1 ;  /* 0x3f80000008087421 */ /* 0x002fe20000010000 */
[----:B0-----:R-:W-:-:S04]  /*1ae0*/  FADD.FTZ R5, -R29, 1 ;  /* 0x3f8000001d057421 */ /* 0x001fc80000010100 */
[----:B------:R-:W-:Y:S01]  /*1af0*/  FFMA.FTZ R5, R28, R5, 1 ;  /* 0x3f8000001c057423 */ /* 0x000fe20000010005 */
[----:B--2---:R0:W-:Y:S01]  /*1b00*/  STS.64 [R71], R10 ;  /* 0x0000000a47007388 */ /* 0x0041e20000000a00 */
[----:B------:R-:W-:-:S03]  /*1b10*/  NOP ;  /* 0x0000000000007918 */ /* 0x000fc60000000000 */
[----:B------:R-:W1:Y:S01]  /*1b20*/  LDS.64 R6, [R71] ;  /* 0x0000000047067984 */ /* 0x000e620000000a00 */
[----:B0-----:R-:W-:Y:S01]  /*1b30*/  FADD.FTZ R11, R23, 1 ;  /* 0x3f800000170b7421 */ /* 0x001fe20000010000 */
[----:B------:R-:W-:-:S03]  /*1b40*/  FADD.FTZ R10, R9, 1 ;  /* 0x3f800000090a7421 */ /* 0x000fc60000010000 */
[----:B------:R-:W0:Y:S08]  /*1b50*/  MUFU.RCP R26, R11 ;  /* 0x0000000b001a7308 */ /* 0x000e300000001000 */
[----:B------:R2:W3:Y:S08]  /*1b60*/  MUFU.RCP R23, R10 ;  /* 0x0000000a00177308 */ /* 0x0004f00000001000 */
[----:B------:R5:W4:Y:S01]  /*1b70*/  MUFU.RCP R11, R8 ;  /* 0x00000008000b7308 */ /* 0x000b220000001000 */
[----:B0-----:R-:W-:-:S04]  /*1b80*/  FADD.FTZ R24, -R26, 1 ;  /* 0x3f8000001a187421 */ /* 0x001fc80000010100 */
[C---:B------:R-:W-:Y:S01]  /*1b90*/  FFMA.FTZ R24, R25.reuse, R24, 1 ;  /* 0x3f80000019187423 */ /* 0x040fe20000010018 */
[----:B------:R-:W-:Y:S01]  /*1ba0*/  FMUL.FTZ R25, R25, R26 ;  /* 0x0000001a19197220 */ /* 0x000fe20000410000 */
[----:B-1----:R-:W-:Y:S02]  /*1bb0*/  SHF.L.U32 R27, R7, 0x10, RZ ;  /* 0x00000010071b7819 */ /* 0x002fe400000006ff */
[----:B------:R-:W-:-:S03]  /*1bc0*/  SHF.R.U32.HI R30, RZ, 0x10, R7 ;  /* 0x00000010ff1e7819 */ /* 0x000fc60000011607 */
[----:B------:R-:W-:Y:S01]  /*1bd0*/  FMUL.FTZ R9, R66, R27 ;  /* 0x0000001b42097220 */ /* 0x000fe20000410000 */
[----:B------:R-:W-:Y:S01]  /*1be0*/  SHF.L.U32 R30, R30, 0x10, RZ ;  /* 0x000000101e1e7819 */ /* 0x000fe200000006ff */
[----:B------:R-:W-:Y:S02]  /*1bf0*/  FMUL.FTZ R66, R66, R25 ;  /* 0x0000001942427220 */ /* 0x000fe40000410000 */
[----:B------:R-:W-:Y:S02]  /*1c00*/  FMUL.FTZ R9, R26, R9 ;  /* 0x000000091a097220 */ /* 0x000fe40000410000 */
[----:B--2---:R-:W-:Y:S02]  /*1c10*/  FMUL.FTZ R10, R64, R30 ;  /* 0x0000001e400a7220 */ /* 0x004fe40000410000 */
[----:B------:R-:W-:Y:S01]  /*1c20*/  FMUL.FTZ R9, R9, R24 ;  /* 0x0000001809097220 */ /* 0x000fe20000410000 */
[----:B------:R-:W-:Y:S01]  /*1c30*/  SHF.R.U64 R24, R6, 0x10, R7 ;  /* 0x0000001006187819 */ /* 0x000fe20000001207 */
[----:B------:R-:W-:Y:S01]  /*1c40*/  FMUL.FTZ R10, R29, R10 ;  /* 0x0000000a1d0a7220 */ /* 0x000fe20000410000 */
[----:B------:R-:W-:-:S02]  /*1c50*/  FMUL.FTZ R29, R28, R29 ;  /* 0x0000001d1c1d7220 */ /* 0x000fc40000410000 */
[----:B------:R-:W-:Y:S01]  /*1c60*/  SHF.L.U32 R24, R24, 0x10, RZ ;  /* 0x0000001018187819 */ /* 0x000fe200000006ff */
[----:B------:R-:W-:Y:S01]  /*1c70*/  FMUL.FTZ R31, R10, R5 ;  /* 0x000000050a1f7220 */ /* 0x000fe20000410000 */
[----:B---3--:R-:W-:Y:S01]  /*1c80*/  FADD.FTZ R5, -R23, 1 ;  /* 0x3f80000017057421 */ /* 0x008fe20000010100 */
[----:B------:R-:W-:Y:S01]  /*1c90*/  SHF.L.U32 R10, R6, 0x10, RZ ;  /* 0x00000010060a7819 */ /* 0x000fe200000006ff */
[----:B------:R-:W-:Y:S01]  /*1ca0*/  F2F.BF16.F32 R9, R9 ;  /* 0x0000000900097304 */ /* 0x000fe20000202000 */
[----:B-----5:R-:W-:Y:S01]  /*1cb0*/  FMUL.FTZ R8, R65, R24 ;  /* 0x0000001841087220 */ /* 0x020fe20000410000 */
[C---:B------:R-:W-:Y:S01]  /*1cc0*/  FFMA.FTZ R7, R22.reuse, R5, 1 ;  /* 0x3f80000016077423 */ /* 0x040fe20000010005 */
[----:B----4-:R-:W-:Y:S01]  /*1cd0*/  FADD.FTZ R5, -R11, 1 ;  /* 0x3f8000000b057421 */ /* 0x010fe20000010100 */
        /* <DEDUP_REMOVED lines=9> */
[C---:B------:R-:W-:Y:S01]  /*1d70*/  SHF.L.U32 R11, R20.reuse, 0x10, RZ ;  /* 0x00000010140b7819 */ /* 0x040fe200000006ff */
[----:B------:R-:W-:Y:S01]  /*1d80*/  FMUL.FTZ R65, R65, R22 ;  /* 0x0000001641417220 */ /* 0x000fe20000410000 */
[----:B------:R-:W-:Y:S01]  /*1d90*/  FMUL.FTZ R67, R67, R0 ;  /* 0x0000000043437220 */ /* 0x000fe20000410000 */
[----:B------:R-:W-:-:S02]  /*1da0*/  SHF.R.U64 R23, R20, 0x10, R21 ;  /* 0x0000001014177819 */ /* 0x000fc40000001215 */
[----:B------:R-:W1:Y:S01]  /*1db0*/  F2F.BF16.F32 R7, R7 ;  /* 0x0000000700077304 */ /* 0x000e620000202000 */
[----:B------:R-:W-:Y:S01]  /*1dc0*/  FFMA.FTZ R94, R67, R11, R94 ;  /* 0x0000000b435e7223 */ /* 0x000fe2000001005e */
[----:B0-----:R-:W-:-:S06]  /*1dd0*/  PRMT R9, R9, 0x5410, R32 ;  /* 0x0000541009097816 */ /* 0x001fcc0000000020 */
[----:B------:R0:W2:Y:S01]  /*1de0*/  F2F.BF16.F32 R33, R6 ;  /* 0x0000000600217304 */ /* 0x0000a20000202000 */
[----:B------:R-:W-:Y:S02]  /*1df0*/  IMAD R32, R102, UR6, RZ ;  /* 0x0000000666207c24 */ /* 0x000fe4000f8e02ff */
[----:B-1----:R-:W-:-:S04]  /*1e00*/  IMAD.WIDE.U32 R4, R7, 0x10000, RZ ;  /* 0x0001000007047825 */ /* 0x002fc800078e00ff */
[----:B0-----:R-:W-:Y:S01]  /*1e10*/  IMAD R6, R34, UR15, RZ ;  /* 0x0000000f22067c24 */ /* 0x001fe2000f8e02ff */
[----:B------:R-:W-:Y:S02]  /*1e20*/  LOP3.LUT R9, R9, R5, RZ, 0xfc, !PT ;  /* 0x0000000509097212 */ /* 0x000fe400078efcff */
[----:B--2---:R-:W-:Y:S01]  /*1e30*/  LOP3.LUT R8, R4, R33, RZ, 0xfc, !PT ;  /* 0x0000002104087212 */ /* 0x004fe200078efcff */
[----:B------:R-:W-:Y:S01]  /*1e40*/  BAR.SYNC.DEFER_BLOCKING 0x0 ;  /* 0x0000000000007b1d */ /* 0x000fe20000010000 */
[----:B------:R-:W-:Y:S02]  /*1e50*/  IMAD R31, R35, UR14, R6 ;  /* 0x0000000e231f7c24 */ /* 0x000fe4000f8e0206 */
[----:B------:R-:W-:-:S05]  /*1e60*/  IMAD.WIDE.U32 R6, R34, UR14, R2 ;  /* 0x0000000e22067c25 */ /* 0x000fca000f8e0002 */
[----:B------:R-:W-:Y:S02]  /*1e70*/  IADD3 R7, R7, R31, RZ ;  /* 0x0000001f07077210 */ /* 0x000fe40007ffe0ff */
[----:B------:R-:W0:Y:S01]  /*1e80*/  LDC R31, c[0x0][0x21c] ;  /* 0x00008700ff1f7b82 */ /* 0x000e220000000800 */
[----:B------:R-:W-:Y:S01]  /*1e90*/  IMAD.WIDE.U32 R6, R101, UR6, R6 ;  /* 0x0000000665067c25 */ /* 0x000fe2000f8e0006 */
[----:B------:R1:W-:Y:S01]  /*1ea0*/  STS.64 [R71], R8 ;  /* 0x0000000847007388 */ /* 0x0003e20000000a00 */
[----:B------:R-:W-:-:S03]  /*1eb0*/  NOP ;  /* 0x0000000000007918 */ /* 0x000fc60000000000 */
[----:B------:R-:W2:Y:S01]  /*1ec0*/  LDS.64 R4, [R71] ;  /* 0x0000000047047984 */ /* 0x000ea20000000a00 */
[----:B-1----:R-:W-:Y:S01]  /*1ed0*/  IMAD R9, R101, UR7, R32 ;  /* 0x0000000765097c24 */ /* 0x002fe2000f8e0220 */
[C---:B------:R-:W-:Y:S01]  /*1ee0*/  LEA R8, P1, R6.reuse, R36, 0x1 ;  /* 0x0000002406087211 */ /* 0x040fe200078208ff */
[----:B------:R-:W-:Y:S02]  /*1ef0*/  ULDC.64 UR6, c[0x0][0x320] ;  /* 0x0000c80000067ab9 */ /* 0x000fe40000000a00 */
[----:B------:R-:W-:Y:S02]  /*1f00*/  ISETP.NE.U32.AND P0, PT, RZ, UR6, PT ;  /* 0x00000006ff007c0c */ /* 0x000fe4000bf05070 */
[----:B------:R-:W-:Y:S02]  /*1f10*/  IADD3 R7, R7, R9, RZ ;  /* 0x0000000907077210 */ /* 0x000fe40007ffe0ff */
[----:B------:R-:W-:Y:S02]  /*1f20*/  ISETP.NE.AND.EX P0, PT, RZ, UR7, PT, P0 ;  /* 0x00000007ff007c0c */ /* 0x000fe4000bf05300 */
[----:B------:R-:W-:-:S03]  /*1f30*/  LEA.HI.X R9, R6, R37, R7, 0x1, P1 ;  /* 0x0000002506097211 */ /* 0x000fc600008f0c07 */
[----:B------:R-:W-:Y:S01]  /*1f40*/  IMAD.WIDE R6, R95, 0x8, R8 ;  /* 0x000000085f067825 */ /* 0x000fe200078e0208 */
[----:B------:R-:W-:-:S04]  /*1f50*/  SHF.L.U32 R8, R23, 0x10, RZ ;  /* 0x0000001017087819 */ /* 0x000fc800000006ff */
[----:B--2---:R1:W-:Y:S03]  /*1f60*/  STG.E.64 desc[UR12][R6.64], R4 ;  /* 0x0000000406007986 */ /* 0x0043e6000c101b0c */
[----:B------:R-:W-:Y:S05]  /*1f70*/  @!P0 BRA `(.L_x_18490) ;  /* 0x0000000000788947 */ /* 0x000fea0003800000 */
[----:B------:R-:W-:Y:S01]  /*1f80*/  FMUL.FTZ R25, R25, R27 ;  /* 0x0000001b19197220 */ /* 0x000fe20000410000 */
[----:B------:R-:W-:Y:S01]  /*1f90*/  FMUL.FTZ R30, R29, R30 ;  /* 0x0000001e1d1e7220 */ /* 0x000fe20000410000 */
[----:B------:R-:W-:Y:S01]  /*1fa0*/  FMUL.FTZ R22, R22, R24 ;  /* 0x0000001816167220 */ /* 0x000fe20000410000 */
[----:B------:R-:W-:Y:S01]  /*1fb0*/  FMUL.FTZ R0, R0, R10 ;  /* 0x0000000a00007220 */ /* 0x000fe20000410000 */
[----:B------:R-:W-:Y:S06]  /*1fc0*/  BAR.SYNC.DEFER_BLOCKING 0x0 ;  /* 0x0000000000007b1d */ /* 0x000fec0000010000 */
[----:B-1----:R-:W1:Y:S02]  /*1fd0*/  F2F.BF16.F32 R4, R22 ;  /* 0x0000001600047304 */ /* 0x002e640000202000 */
[----:B------:R-:W2:Y:S01]  /*1fe0*/  LDC.64 R26, c[0x0][0x2c0] ;  /* 0x0000b000ff1a7b82 */ /* 0x000ea20000000a00 */
[----:B------:R-:W-:-:S05]  /*1ff0*/  ULDC.64 UR16, c[0x0][0x2c8] ;  /* 0x0000b20000107ab9 */ /* 0x000fca0000000a00 */
[----:B------:R-:W-:Y:S01]  /*2000*/  F2F.BF16.F32 R25, R25 ;  /* 0x0000001900197304 */ /* 0x000fe20000202000 */
[----:B-1----:R-:W-:-:S07]  /*2010*/  IMAD.WIDE.U32 R4, R4, 0x10000, RZ ;  /* 0x0001000004047825 */ /* 0x002fce00078e00ff */
[----:B------:R-:W1:Y:S08]  /*2020*/  F2F.BF16.F32 R30, R30 ;  /* 0x0000001e001e7304 */ /* 0x000e700000202000 */
[----:B------:R3:W4:Y:S01]  /*2030*/  F2F.BF16.F32 R9, R0 ;  /* 0x0000000000097304 */ /* 0x0007220000202000 */
[C---:B--2---:R-:W-:Y:S02]  /*2040*/  IMAD R10, R26.reuse, UR15, RZ ;  /* 0x0000000f1a0a7c24 */ /* 0x044fe4000f8e02ff */
[----:B------:R-:W-:Y:S01]  /*2050*/  IMAD.WIDE.U32 R2, R26, UR14, R2 ;  /* 0x0000000e1a027c25 */ /* 0x000fe2000f8e0002 */
[----:B-1----:R-:W-:-:S03]  /*2060*/  PRMT R7, R25, 0x5410, R30 ;  /* 0x0000541019077816 */ /* 0x002fc6000000001e */
[----:B---3--:R-:W-:Y:S01]  /*2070*/  IMAD R0, R102, UR16, RZ ;  /* 0x0000001066007c24 */ /* 0x008fe2000f8e02ff */
[----:B------:R-:W-:Y:S02]  /*2080*/  LOP3.LUT R7, R7, R5, RZ, 0xfc, !PT ;  /* 0x0000000507077212 */ /* 0x000fe400078efcff */
[----:B----4-:R-:W-:Y:S01]  /*2090*/  LOP3.LUT R6, R4, R9, RZ, 0xfc, !PT ;  /* 0x0000000904067212 */ /* 0x010fe200078efcff */
[----:B------:R-:W-:-:S04]  /*20a0*/  IMAD R9, R27, UR14, R10 ;  /* 0x0000000e1b097c24 */ /* 0x000fc8000f8e020a */
[----:B------:R1:W-:Y:S01]  /*20b0*/  STS.64 [R71], R6 ;  /* 0x0000000647007388 */ /* 0x0003e20000000a00 */
[----:B------:R-:W-:-:S03]  /*20c0*/  NOP ;  /* 0x0000000000007918 */ /* 0x000fc60000000000 */
[----:B------:R-:W2:Y:S01]  /*20d0*/  LDS.64 R4, [R71] ;  /* 0x0000000047047984 */ /* 0x000ea20000000a00 */
[----:B------:R-:W-:Y:S01]  /*20e0*/  IADD3 R3, R3, R9, RZ ;  /* 0x0000000903037210 */ /* 0x000fe20007ffe0ff */
[C---:B------:R-:W-:Y:S02]  /*20f0*/  IMAD R9, R101.reuse, UR17, R0 ;  /* 0x0000001165097c24 */ /* 0x040fe4000f8e0200 */
[----:B------:R-:W-:-:S05]  /*2100*/  IMAD.WIDE.U32 R2, R101, UR16, R2 ;  /* 0x0000001065027c25 */ /* 0x000fca000f8e0002 */
[----:B------:R-:W-:Y:S02]  /*2110*/  IADD3 R3, R3, R9, RZ ;  /* 0x0000000903037210 */ /* 0x000fe40007ffe0ff */
[----:B-1----:R-:W-:-:S04]  /*2120*/  LEA R6, P0, R2, UR6, 0x1 ;  /* 0x0000000602067c11 */ /* 0x002fc8000f8008ff */
[----:B------:R-:W-:-:S03]  /*2130*/  LEA.HI.X R7, R2, UR7, R3, 0x1, P0 ;  /* 0x0000000702077c11 */ /* 0x000fc600080f0c03 */
[----:B------:R-:W-:-:S05]  /*2140*/  IMAD.WIDE R2, R95, 0x8, R6 ;  /* 0x000000085f027825 */ /* 0x000fca00078e0206 */
[----:B--2---:R2:W-:Y:S02]  /*2150*/  STG.E.64 desc[UR12][R2.64], R4 ;  /* 0x0000000402007986 */ /* 0x0045e4000c101b0c */
.L_x_18490:
[----:B0-----:R-:W-:Y:S01]  /*2160*/  ISETP.GE.AND P0, PT, R31, 0x1, PT ;  /* 0x000000011f00780c */ /* 0x001fe20003f06270 */
[----:B--2---:R-:W-:Y:S01]  /*2170*/  FFMA.FTZ R3, R65, R8, R94 ;  /* 0x0000000841037223 */ /* 0x004fe2000001005e */
[----:B------:R-:W-:Y:S01]  /*2180*/  SHF.L.U32 R0, R21, 0x10, RZ ;  /* 0x0000001015007819 */ /* 0x000fe200000006ff */
[----:B------:R-:W-:Y:S01]  /*2190*/  FMUL.FTZ R64, R64, R29 ;  /* 0x0000001d40407220 */ /* 0x000fe20000410000 */
[----:B------:R-:W-:Y:S01]  /*21a0*/  SHF.R.U32.HI R2, RZ, 0x10, R21 ;  /* 0x00000010ff027819 */ /* 0x000fe20000011615 */
[----:B------:R-:W-:Y:S01]  /*21b0*/  BAR.SYNC.DEFER_BLOCKING 0x0 ;  /* 0x0000000000007b1d */ /* 0x000fe20000010000 */
[----:B------:R-:W-:Y:S01]  /*21c0*/  CS2R R62, SRZ ;  /* 0x00000000003e7805 */ /* 0x000fe2000001ff00 */
[----:B------:R-:W-:Y:S01]  /*21d0*/  FFMA.FTZ R3, R66, R0, R3 ;  /* 0x0000000042037223 */ /* 0x000fe20000010003 */
[----:B------:R-:W-:Y:S02]  /*21e0*/  SHF.L.U32 R94, R2, 0x10, RZ ;  /* 0x00000010025e7819 */ /* 0x000fe400000006ff */
[----:B------:R-:W-:Y:S01]  /*21f0*/  CS2R R60, SRZ ;  /* 0x00000000003c7805 */ /* 0x000fe2000001ff00 */
[-C--:B------:R-:W-:Y:S01]  /*2200*/  FMUL.FTZ R59, R67, R100.reuse ;  /* 0x00000064433b7220 */ /* 0x080fe20000410000 */
[-C--:B------:R-:W-:Y:S01]  /*2210*/  FMUL.FTZ R58, R66, R100.reuse ;  /* 0x00000064423a7220 */ /* 0x080fe20000410000 */
[----:B------:R-:W-:Y:S01]  /*2220*/  FMUL.FTZ R57, R65, R100 ;  /* 0x0000006441397220 */ /* 0x000fe20000410000 */
[C---:B------:R-:W-:Y:S01]  /*2230*/  FFMA.FTZ R94, R64.reuse, R94, R3 ;  /* 0x0000005e405e7223 */ /* 0x040fe20000010003 */
[----:B------:R-:W-:Y:S01]  /*2240*/  FMUL.FTZ R56, R64, R100 ;  /* 0x0000006440387220 */ /* 0x000fe20000410000 */
[----:B------:R-:W-:Y:S06]  /*2250*/  @!P0 BRA `(.L_x_18491) ;  /* 0x0000003000b48947 */ /* 0x000fec0003800000 */
[----:B------:R-:W1:Y:S01]  /*2260*/  LDC.64 R2, c[0x0][0x370] ;  /* 0x0000dc00ff027b82 */ /* 0x000e620000000a00 */
[----:B------:R-:W-:Y:S01]  /*2270*/  UMOV UR6, UR8 ;  /* 0x0000000800067c82 */ /* 0x000fe20008000000 */
[----:B------:R-:W-:Y:S01]  /*2280*/  UMOV UR7, UR11 ;  /* 0x0000000b00077c82 */ /* 0x000fe20008000000 */
[----:B------:R-:W-:Y:S01]  /*2290*/  HFMA2.MMA R54, -RZ, RZ, 0, 0 ;  /* 0x00000000ff367435 */ /* 0x000fe200000001ff */
[----:B------:R-:W-:Y:S01]  /*22a0*/  MOV R63, RZ ;  /* 0x000000ff003f7202 */ /* 0x000fe20000000f00 */
[----:B------:R-:W-:Y:S01]  /*22b0*/  UMOV UR5, URZ ;  /* 0x0000003f00057c82 */ /* 0x000fe20008000000 */
[----:B------:R-:W-:Y:S01]  /*22c0*/  ULDC UR30, c[0x0][0x224] ;  /* 0x00008900001e7ab9 */ /* 0x000fe20000000800 */
[----:B------:R-:W-:Y:S01]  /*22d0*/  ULDC UR31, c[0x0][0x21c] ;  /* 0x00008700001f7ab9 */ /* 0x000fe20000000800 */
[----:B------:R-:W0:Y:S01]  /*22e0*/  LDC.64 R8, c[0x0][0x3d0] ;  /* 0x0000f400ff087b82 */ /* 0x000e220000000a00 */
[----:B------:R-:W-:Y:S01]  /*22f0*/  ULDC.64 UR26, c[0x0][0x380] ;  /* 0x0000e000001a7ab9 */ /* 0x000fe20000000a00 */
[----:B------:R-:W-:Y:S01]  /*2300*/  ULDC.64 UR24, c[0x0][0x270] ;  /* 0x00009c0000187ab9 */ /* 0x000fe20000000a00 */
[----:B------:R-:W-:Y:S01]  /*2310*/  ULDC.64 UR22, c[0x0][0x250] ;  /* 0x0000940000167ab9 */ /* 0x000fe20000000a00 */
[----:B------:R-:W-:Y:S01]  /*2320*/  ULDC.64 UR20, c[0x0][0x248] ;  /* 0x0000920000147ab9 */ /* 0x000fe20000000a00 */
[----:B------:R-:W-:Y:S01]  /*2330*/  ULDC.64 UR18, c[0x0][0x238] ;  /* 0x00008e0000127ab9 */ /* 0x000fe20000000a00 */
[----:B------:R-:W-:-:S02]  /*2340*/  ULDC.64 UR16, c[0x0][0x230] ;  /* 0x00008c0000107ab9 */ /* 0x000fc40000000a00 */
[----:B------:R-:W2:Y:S01]  /*2350*/  LDC R0, c[0x0][0x224] ;  /* 0x00008900ff007b82 */ /* 0x000ea20000000800 */
[----:B-1----:R-:W-:-:S07]  /*2360*/  IMAD R6, R99, R2, RZ ;  /* 0x0000000263067224 */ /* 0x002fce00078e02ff */
[----:B------:R-:W1:Y:S01]  /*2370*/  LDC R55, c[0x0][0x224] ;  /* 0x00008900ff377b82 */ /* 0x000e620000000800 */
[C---:B------:R-:W-:Y:S01]  /*2380*/  IMAD.WIDE.U32 R4, R96.reuse, R2, UR6 ;  /* 0x0000000660047e25 */ /* 0x040fe2000f8e0002 */
[----:B------:R-:W-:Y:S01]  /*2390*/  UMOV UR6, URZ ;  /* 0x0000003f00067c82 */ /* 0x000fe20008000000 */
[----:B------:R-:W-:Y:S02]  /*23a0*/  ULDC UR7, c[0x0][0x218] ;  /* 0x0000860000077ab9 */ /* 0x000fe40000000800 */
[----:B------:R-:W-:Y:S01]  /*23b0*/  IMAD R3, R96, R3, R6 ;  /* 0x0000000360037224 */ /* 0x000fe200078e0206 */
[----:B0-----:R-:W-:Y:S02]  /*23c0*/  LEA R2, P0, R4, R8, 0x3 ;  /* 0x0000000804027211 */ /* 0x001fe400078018ff */
[----:B------:R-:W0:Y:S02]  /*23d0*/  LDC.64 R22, c[0x0][0x380] ;  /* 0x0000e000ff167b82 */ /* 0x000e240000000a00 */
        /* <DEDUP_REMOVED lines=20> */
[----:B-1----:R-:W-:-:S07]  /*2520*/  IADD3.X R41, R3, -0x1, RZ, P6, !PT ;  /* 0xffffffff03297810 */ /* 0x002fce00037fe4ff */
.L_x_18522:
        /* <DEDUP_REMOVED lines=20> */
[----:B------:R-:W4:Y:S04]  /*2670*/  LDG.E.64 R2, desc[UR12][R6.64] ;  /* 0x0000000c06027981 */ /* 0x000f28000c1e1b00 */
        /* <DEDUP_REMOVED lines=9> */
[----:B-1----:R-:W-:-:S03]  /*2710*/  IMAD R7, R104, UR22, RZ ;  /* 0x0000001668077c24 */ /* 0x002fc6000f8e02ff */
[----:B------:R-:W-:Y:S01]  /*2720*/  IADD3 R9, R9, R11, RZ ;  /* 0x0000000b09097210 */ /* 0x000fe20007ffe0ff */
[----:B------:R-:W-:-:S04]  /*2730*/  IMAD R45, R54, UR23, R7 ;  /* 0x00000017362d7c24 */ /* 0x000fc8000f8e0207 */
[----:B------:R-:W1:Y:S01]  /*2740*/  @P0 LDC R48, c[0x0][0x21c] ;  /* 0x00008700ff300b82 */ /* 0x000e620000000800 */
[----:B------:R-:W-:-:S05]  /*2750*/  IMAD.WIDE.U32 R6, R54, UR22, R8 ;  /* 0x0000001636067c25 */ /* 0x000fca000f8e0008 */
[----:B------:R-:W-:Y:S02]  /*2760*/  IADD3 R8, R7, R45, RZ ;  /* 0x0000002d07087210 */ /* 0x000fe40007ffe0ff */
[----:B---3--:R-:W-:Y:S02]  /*2770*/  LEA R44, P2, R6, R24, 0x3 ;  /* 0x00000018062c7211 */ /* 0x008fe400078418ff */
[----:B------:R-:W-:Y:S02]  /*2780*/  @P0 IADD3 R7, R82, -0x2, RZ ;  /* 0xfffffffe52070810 */ /* 0x000fe40007ffe0ff */
[----:B------:R-:W-:Y:S02]  /*2790*/  LEA.HI.X R45, R6, R25, R8, 0x3, P2 ;  /* 0x00000019062d7211 */ /* 0x000fe400010f1c08 */
[----:B------:R-:W-:-:S04]  /*27a0*/  LEA R6, R81, R93, 0x4 ;  /* 0x0000005d51067211 */ /* 0x000fc800078e20ff */
[----:B------:R-:W5:Y:S01]  /*27b0*/  LDG.E.64 R44, desc[UR12][R44.64] ;  /* 0x0000000c2c2c7981 */ /* 0x000f62000c1e1b00 */
[----:B-1----:R-:W-:-:S04]  /*27c0*/  @P0 IMAD R7, R7, R48, R54 ;  /* 0x0000003007070224 */ /* 0x002fc800078e0236 */
        /* <DEDUP_REMOVED lines=19> */
[----:B------:R-:W1:Y:S01]  /*2900*/  MUFU.EX2 R10, R10 ;  /* 0x0000000a000a7308 */ /* 0x000e620000000800 */
[----:B------:R-:W-:-:S04]  /*2910*/  @!P1 LEA R0, R11, R54, 0x8 ;  /* 0x000000360b009211 */ /* 0x000fc800078e40ff */
[----:B------:R-:W-:-:S03]  /*2920*/  LEA R0, R0, R93, 0x3 ;  /* 0x0000005d00007211 */ /* 0x000fc600078e18ff */
[----:B------:R-:W2:Y:S01]  /*2930*/  MUFU.SIN R49, R46 ;  /* 0x0000002e00317308 */ /* 0x000ea20000000400 */
[----:B----4-:R3:W-:Y:S04]  /*2940*/  STS.64 [R71], R2 ;  /* 0x0000000247007388 */ /* 0x0107e80000000a00 */
[----:B------:R-:W-:Y:S01]  /*2950*/  STS.64 [R71+0x100], R4 ;  /* 0x0001000447007388 */ /* 0x000fe20000000a00 */
[----:B------:R-:W-:Y:S01]  /*2960*/  NOP ;  /* 0x0000000000007918 */ /* 0x000fe20000000000 */
[C---:B-1----:R-:W-:Y:S02]  /*2970*/  FMUL.FTZ R48, R10.reuse, R51 ;  /* 0x000000330a307220 */ /* 0x042fe40000410000 */
[----:B------:R-:W1:Y:S01]  /*2980*/  LDS.128 R4, [R6] ;  /* 0x0000000006047984 */ /* 0x000e620000000c00 */
        /* <DEDUP_REMOVED lines=14> */
[----:B0-----:R-:W-:-:S07]  /*2a70*/  FMUL.RZ R9, R0, 0.15915493667125701904 ;  /* 0x3e22f98300097820 */ /* 0x001fce000040c000 */
[----:B------:R-:W0:Y:S01]  /*2a80*/  MUFU.SIN R111, R9 ;  /* 0x00000009006f7308 */ /* 0x000e220000000400 */
        /* <DEDUP_REMOVED lines=11> */
[----:B0-----:R-:W-:Y:S01]  /*2b40*/  FMUL.FTZ R111, R10, R111 ;  /* 0x0000006f0a6f7220 */ /* 0x001fe20000410000 */
[----:B------:R-:W-:-:S05]  /*2b50*/  FFMA.FTZ R46, R52, R69, R3 ;  /* 0x00000045342e7223 */ /* 0x000fca0000010003 */
[----:B------:R-:W0:Y:S01]  /*2b60*/  MUFU.SIN R8, R11 ;  /* 0x0000000b00087308 */ /* 0x000e220000000400 */
        /* <DEDUP_REMOVED lines=8> */
[----:B0-----:R-:W-:Y:S02]  /*2bf0*/  FMUL.FTZ R115, R47, R8 ;  /* 0x000000082f737220 */ /* 0x001fe40000410000 */
[----:B------:R-:W-:Y:S02]  /*2c00*/  FFMA.FTZ R46, R103, R70, R46 ;  /* 0x00000046672e7223 */ /* 0x000fe4000001002e */
[----:B------:R-:W-:Y:S01]  /*2c10*/  FMUL.FTZ R0, R115, R10 ;  /* 0x0000000a73007220 */ /* 0x000fe20000410000 */
[----:B--2---:R-:W-:-:S04]  /*2c20*/  FMUL.FTZ R113, R47, R2 ;  /* 0x000000022f717220 */ /* 0x004fc80000410000 */
[-C--:B------:R-:W-:Y:S01]  /*2c30*/  FFMA.FTZ R114, R113, R46.reuse, -R0 ;  /* 0x0000002e71727223 */ /* 0x080fe20000010800 */
[----:B------:R-:W-:-:S04]  /*2c40*/  FMUL.FTZ R46, R115, R46 ;  /* 0x0000002e732e7220 */ /* 0x000fc80000410000 */
[----:B------:R-:W-:Y:S01]  /*2c50*/  FFMA.FTZ R9, R113, R10, R46 ;  /* 0x0000000a71097223 */ /* 0x000fe2000001002e */
[----:B------:R-:W-:-:S06]  /*2c60*/  @P2 LEA R46, R95, R93, 0x3 ;  /* 0x0000005d5f2e2211 */ /* 0x000fcc00078e18ff */
[----:B------:R-:W0:Y:S01]  /*2c70*/  @P2 LDS.64 R46, [R46+0x1a88] ;  /* 0x001a88002e2e2984 */ /* 0x000e220000000a00 */
        /* <DEDUP_REMOVED lines=8> */
[----:B-1----:R-:W-:Y:S06]  /*2d00*/  @P2 BRA `(.L_x_18493) ;  /* 0x0000000000242947 */ /* 0x002fec0003800000 */
        /* <DEDUP_REMOVED lines=9> */
.L_x_18493:
[----:B------:R-:W-:Y:S05]  /*2da0*/  BSYNC B0 ;  /* 0x0000000000007941 */ /* 0x000fea0003800000 */
.L_x_18492:
[----:B------:R-:W3:Y:S01]  /*2db0*/  SHFL.UP PT, R112, R3, 0x1, RZ ;  /* 0x0420000003707989 */ /* 0x000ee200000e00ff */
[C---:B------:R-:W-:Y:S01]  /*2dc0*/  FFMA.FTZ R8, R109.reuse, R8, R11 ;  /* 0x000000086d087223 */ /* 0x040fe2000001000b */
[----:B------:R-:W-:Y:S01]  /*2dd0*/  FFMA.FTZ R10, R109, R2, -R10 ;  /* 0x000000026d0a7223 */ /* 0x000fe2000001080a */
[----:B------:R-:W-:Y:S01]  /*2de0*/  ISETP.GE.AND P0, PT, R81, 0x1, PT ;  /* 0x000000015100780c */ /* 0x000fe20003f06270 */
[----:B------:R-:W4:Y:S01]  /*2df0*/  SHFL.UP PT, R9, R114, 0x1, RZ ;  /* 0x0420000072097989 */ /* 0x000f2200000e00ff */
[C---:B------:R-:W-:Y:S01]  /*2e00*/  FMUL.FTZ R125, R115.reuse, R8 ;  /* 0x00000008737d7220 */ /* 0x040fe20000410000 */
[-C--:B-1----:R-:W-:Y:S01]  /*2e10*/  FMUL.FTZ R0, R115, R10.reuse ;  /* 0x0000000a73007220 */ /* 0x082fe20000410000 */
        /* <DEDUP_REMOVED lines=9> */
[----:B------:R-:W1:Y:S01]  /*2eb0*/  SHFL.UP PT, R2, R125, 0x1, RZ ;  /* 0x042000007d027989 */ /* 0x000e6200000e00ff */
[----:B------:R-:W-:-:S02]  /*2ec0*/  SHF.L.U32 R120, R7, 0x10, RZ ;  /* 0x0000001007787819 */ /* 0x000fc400000006ff */
[C---:B------:R-:W-:Y:S01]  /*2ed0*/  SHF.L.U32 R128, R4.reuse, 0x10, RZ ;  /* 0x0000001004807819 */ /* 0x040fe200000006ff */
[----:B------:R-:W0:Y:S01]  /*2ee0*/  SHFL.UP PT, R8, R0, 0x1, RZ ;  /* 0x0420000000087989 */ /* 0x000e2200000e00ff */
        /* <DEDUP_REMOVED lines=17> */
[----:B-1----:R-:W-:-:S02]  /*3000*/  FMUL.FTZ R10, R0, R2 ;  /* 0x00000002000a7220 */ /* 0x002fc40000410000 */
[----:B------:R-:W1:Y:S01]  /*3010*/  SHFL.UP PT, R112, R114, 0x2, RZ ;  /* 0x0440000072707989 */ /* 0x000e6200000e00ff */
[----:B0-----:R-:W-:-:S03]  /*3020*/  FMUL.FTZ R9, R0, R8 ;  /* 0x0000000800097220 */ /* 0x001fc60000410000 */
[----:B------:R-:W0:Y:S01]  /*3030*/  SHFL.UP PT, R118, R3, 0x2, RZ ;  /* 0x0440000003767989 */ /* 0x000e2200000e00ff */
[C---:B------:R-:W-:Y:S01]  /*3040*/  FFMA.FTZ R11, R125.reuse, R8, R10 ;  /* 0x000000087d0b7223 */ /* 0x040fe2000001000a */
[----:B------:R-:W-:-:S04]  /*3050*/  @P0 FFMA.FTZ R125, R125, R2, -R9 ;  /* 0x000000027d7d0223 */ /* 0x000fc80000010809 */
[----:B------:R-:W-:Y:S02]  /*3060*/  FSEL R11, R0, R11, !P0 ;  /* 0x0000000b000b7208 */ /* 0x000fe40004000000 */
[----:B------:R-:W3:Y:S01]  /*3070*/  SHFL.UP PT, R0, R125, 0x2, RZ ;  /* 0x044000007d007989 */ /* 0x000ee200000e00ff */
[----:B------:R-:W-:-:S03]  /*3080*/  ISETP.GE.AND P0, PT, R81, 0x2, PT ;  /* 0x000000025100780c */ /* 0x000fc60003f06270 */
[----:B------:R-:W4:Y:S01]  /*3090*/  SHFL.UP PT, R2, R11, 0x2, RZ ;  /* 0x044000000b027989 */ /* 0x000f2200000e00ff */
[C---:B-1----:R-:W-:Y:S01]  /*30a0*/  FMUL.FTZ R8, R11.reuse, R112 ;  /* 0x000000700b087220 */ /* 0x042fe20000410000 */
[----:B0-----:R-:W-:-:S03]  /*30b0*/  FMUL.FTZ R9, R11, R118 ;  /* 0x000000760b097220 */ /* 0x001fc60000410000 */
        /* <DEDUP_REMOVED lines=148> */
.L_x_18495:
[----:B------:R-:W-:Y:S05]  /*3a00*/  BSYNC B0 ;  /* 0x0000000000007941 */ /* 0x000fea0003800000 */
.L_x_18494:
        /* <DEDUP_REMOVED lines=22> */
.L_x_18497:
[----:B------:R-:W-:Y:S05]  /*3b70*/  BSYNC B0 ;  /* 0x0000000000007941 */ /* 0x000fea0003800000 */
.L_x_18496:
        /* <DEDUP_REMOVED lines=40> */
.L_x_18499:
[----:B------:R-:W-:Y:S05]  /*3e00*/  BSYNC B0 ;  /* 0x0000000000007941 */ /* 0x000fea0003800000 */
.L_x_18498:
        /* <DEDUP_REMOVED lines=19> */
.L_x_18501:
[----:B------:R-:W-:Y:S05]  /*3f40*/  BSYNC B0 ;  /* 0x0000000000007941 */ /* 0x000fea0003800000 */
.L_x_18500:
        /* <DEDUP_REMOVED lines=17> */
.L_x_18503:
[----:B------:R-:W-:Y:S05]  /*4060*/  BSYNC B0 ;  /* 0x0000000000007941 */ /* 0x000fea0003800000 */
.L_x_18502:
        /* <DEDUP_REMOVED lines=91> */
[CC--:B------:R-:W-:Y:S01]  /*4620*/  FMUL.FTZ R118, R108.reuse, -R46.reuse ;  /* 0x8000002e6c767220 */ /* 0x0c0fe20000410000 */
[-C--:B------:R-:W-:Y:S01]  /*4630*/  FMUL.FTZ R5, R108, -R111.reuse ;  /* 0x8000006f6c057220 */ /* 0x080fe20000410000 */
[----:B------:R-:W-:Y:S01]  /*4640*/  LEA R108, R82, 0xffffff80, 0x7 ;  /* 0xffffff80526c7811 */ /* 0x000fe200078e38ff */
[----:B------:R-:W-:Y:S01]  /*4650*/  @!P0 STS.128 [R113+0x1b80], R8 ;  /* 0x001b800871008388 */ /* 0x000fe20000000c00 */
[C---:B------:R-:W-:Y:S01]  /*4660*/  FFMA.FTZ R118, R107.reuse, R111, -R118 ;  /* 0x0000006f6b767223 */ /* 0x040fe20000010876 */
[----:B------:R-:W-:Y:S01]  /*4670*/  FFMA.FTZ R5, R107, R46, R5 ;  /* 0x0000002e6b057223 */ /* 0x000fe20000010005 */
[----:B------:R-:W-:Y:S01]  /*4680*/  IADD3 R108, -R108, UR7, RZ ;  /* 0x000000076c6c7c10 */ /* 0x000fe2000fffe1ff */
[----:B------:R0:W-:Y:S01]  /*4690*/  STS [R90+0x4], R3 ;  /* 0x000004035a007388 */ /* 0x0001e20000000800 */
[----:B------:R-:W-:Y:S01]  /*46a0*/  FADD.FTZ R107, R7, R118 ;  /* 0x00000076076b7221 */ /* 0x000fe20000010000 */
[-C--:B------:R-:W-:Y:S01]  /*46b0*/  FMUL.FTZ R115, R0, R70.reuse ;  /* 0x0000004600737220 */ /* 0x080fe20000410000 */
[----:B------:R-:W-:Y:S01]  /*46c0*/  LEA R122, R108, -R95, 0x1 ;  /* 0x8000005f6c7a7211 */ /* 0x000fe200078e08ff */
[----:B------:R1:W-:Y:S01]  /*46d0*/  STS [R90+0x14], R119 ;  /* 0x000014775a007388 */ /* 0x0003e20000000800 */
[----:B------:R-:W-:Y:S01]  /*46e0*/  FMUL.FTZ R7, R47, R70 ;  /* 0x000000462f077220 */ /* 0x000fe20000410000 */
[-C--:B------:R-:W-:Y:S01]  /*46f0*/  FMUL.FTZ R117, R44, R68.reuse ;  /* 0x000000442c757220 */ /* 0x080fe20000410000 */
[----:B------:R-:W-:Y:S01]  /*4700*/  ISETP.GE.AND P0, PT, R122, 0x1, PT ;  /* 0x000000017a00780c */ /* 0x000fe20003f06270 */
[----:B------:R-:W-:Y:S01]  /*4710*/  FFMA.FTZ R108, R105, -R68, R2 ;  /* 0x80000044696c7223 */ /* 0x000fe20000010002 */
[----:B------:R-:W-:Y:S01]  /*4720*/  STS [R90], R133 ;  /* 0x000000855a007388 */ /* 0x000fe20000000800 */
[-C--:B0-----:R-:W-:Y:S01]  /*4730*/  FMUL.FTZ R3, R46, R69.reuse ;  /* 0x000000452e037220 */ /* 0x081fe20000410000 */
[----:B------:R-:W-:Y:S01]  /*4740*/  BSSY B0, `(.L_x_18504) ;  /* 0x0000030000007945 */ /* 0x000fe20003800000 */
[----:B------:R-:W-:Y:S01]  /*4750*/  FADD.FTZ R113, -R6, R5 ;  /* 0x0000000506717221 */ /* 0x000fe20000010100 */
[-C--:B------:R-:W-:Y:S01]  /*4760*/  FMUL.FTZ R8, R107, R72.reuse ;  /* 0x000000486b087220 */ /* 0x080fe20000410000 */
[-C--:B------:R-:W-:Y:S01]  /*4770*/  FFMA.FTZ R11, R53, -R72.reuse, R116 ;  /* 0x80000048350b7223 */ /* 0x080fe20000010074 */
[----:B------:R-:W-:Y:S01]  /*4780*/  FMUL.FTZ R9, R111, R69 ;  /* 0x000000456f097220 */ /* 0x000fe20000410000 */
[----:B------:R-:W-:Y:S01]  /*4790*/  FMUL.FTZ R6, R113, R72 ;  /* 0x0000004871067220 */ /* 0x000fe20000410000 */
[----:B------:R-:W-:Y:S01]  /*47a0*/  FMUL.FTZ R10, R49, R8 ;  /* 0x00000008310a7220 */ /* 0x000fe20000410000 */
[----:B-1----:R-:W-:Y:S01]  /*47b0*/  FMUL.FTZ R119, R50, R115 ;  /* 0x0000007332777220 */ /* 0x002fe20000410000 */
[----:B------:R-:W-:Y:S01]  /*47c0*/  FMUL.FTZ R5, R48, R9 ;  /* 0x0000000930057220 */ /* 0x000fe20000410000 */
[----:B------:R-:W-:Y:S01]  /*47d0*/  STS [R90+0x8], R127 ;  /* 0x0000087f5a007388 */ /* 0x000fe20000000800 */
[-C--:B------:R-:W-:Y:S01]  /*47e0*/  FFMA.FTZ R10, R11, R6.reuse, -R10 ;  /* 0x000000060b0a7223 */ /* 0x080fe2000001080a */
[----:B------:R-:W-:Y:S01]  /*47f0*/  FMUL.FTZ R6, R49, R6 ;  /* 0x0000000631067220 */ /* 0x000fe20000410000 */
[-C--:B------:R-:W-:Y:S01]  /*4800*/  FFMA.FTZ R5, R114, R3.reuse, -R5 ;  /* 0x0000000372057223 */ /* 0x080fe20000010805 */
[----:B------:R-:W-:Y:S01]  /*4810*/  FMUL.FTZ R3, R48, R3 ;  /* 0x0000000330037220 */ /* 0x000fe20000410000 */
[----:B------:R-:W-:Y:S01]  /*4820*/  FADD.FTZ R10, RZ, R10 ;  /* 0x0000000aff0a7221 */ /* 0x000fe20000010000 */
[----:B------:R-:W-:Y:S01]  /*4830*/  FFMA.FTZ R6, R11, R8, R6 ;  /* 0x000000080b067223 */ /* 0x000fe20000010006 */
[----:B------:R-:W-:Y:S01]  /*4840*/  STS [R90+0xc], R135 ;  /* 0x00000c875a007388 */ /* 0x000fe20000000800 */
[----:B------:R-:W-:Y:S01]  /*4850*/  FMUL.FTZ R116, R45, R68 ;  /* 0x000000442d747220 */ /* 0x000fe20000410000 */
[----:B------:R-:W-:Y:S01]  /*4860*/  FADD.FTZ R5, R10, R5 ;  /* 0x000000050a057221 */ /* 0x000fe20000010000 */
[----:B------:R-:W-:Y:S01]  /*4870*/  FFMA.FTZ R10, R103, -R70, R4 ;  /* 0x80000046670a7223 */ /* 0x000fe20000010004 */
[----:B------:R0:W-:Y:S01]  /*4880*/  STS [R90+0x10], R121 ;  /* 0x000010795a007388 */ /* 0x0001e20000000800 */
[----:B------:R-:W-:Y:S01]  /*4890*/  FFMA.FTZ R3, R114, R9, R3 ;  /* 0x0000000972037223 */ /* 0x000fe20000010003 */
[----:B------:R-:W-:Y:S01]  /*48a0*/  FADD.FTZ R6, RZ, R6 ;  /* 0x00000006ff067221 */ /* 0x000fe20000010000 */
[----:B------:R-:W-:Y:S01]  /*48b0*/  FFMA.FTZ R2, R10, R7, -R119 ;  /* 0x000000070a027223 */ /* 0x000fe20000010877 */
[----:B------:R1:W-:Y:S01]  /*48c0*/  STS [R90+0x18], R125 ;  /* 0x0000187d5a007388 */ /* 0x0003e20000000800 */
[----:B------:R-:W-:Y:S01]  /*48d0*/  FMUL.FTZ R119, R51, R117 ;  /* 0x0000007533777220 */ /* 0x000fe20000410000 */
[----:B------:R-:W-:Y:S01]  /*48e0*/  FMUL.FTZ R7, R50, R7 ;  /* 0x0000000732077220 */ /* 0x000fe20000410000 */
[----:B------:R-:W-:Y:S01]  /*48f0*/  FADD.FTZ R109, R128, R139 ;  /* 0x0000008b806d7221 */ /* 0x000fe20000010000 */
[----:B------:R1:W-:Y:S01]  /*4900*/  STS [R90+0x1c], R129 ;  /* 0x00001c815a007388 */ /* 0x0003e20000000800 */
[----:B------:R-:W-:Y:S01]  /*4910*/  FADD.FTZ R6, R6, R3 ;  /* 0x0000000306067221 */ /* 0x000fe20000010000 */
[----:B------:R-:W-:Y:S01]  /*4920*/  FADD.FTZ R120, R5, R2 ;  /* 0x0000000205787221 */ /* 0x000fe20000010000 */
[----:B0-----:R-:W-:Y:S01]  /*4930*/  FFMA.FTZ R121, R108, R116, -R119 ;  /* 0x000000746c797223 */ /* 0x001fe20000010877 */
[----:B------:R-:W-:Y:S01]  /*4940*/  FFMA.FTZ R7, R10, R115, R7 ;  /* 0x000000730a077223 */ /* 0x000fe20000010007 */
[----:B------:R-:W-:Y:S06]  /*4950*/  BAR.SYNC.DEFER_BLOCKING 0x0 ;  /* 0x0000000000007b1d */ /* 0x000fec0000010000 */
[----:B-1----:R-:W-:Y:S05]  /*4960*/  @!P0 BRA `(.L_x_18505) ;  /* 0x0000000000348947 */ /* 0x002fea0003800000 */
        /* <DEDUP_REMOVED lines=13> */
.L_x_18505:
[----:B------:R-:W-:Y:S05]  /*4a40*/  BSYNC B0 ;  /* 0x0000000000007941 */ /* 0x000fea0003800000 */
.L_x_18504:
[----:B0-----:R0:W1:Y:S01]  /*4a50*/  LDS R5, [R80+0x290] ;  /* 0x0002900050057984 */ /* 0x0010620000000800 */
        /* <DEDUP_REMOVED lines=17> */
[----:B-1----:R0:W-:Y:S02]  /*4b70*/  REDG.E.ADD.F32.FTZ.RN.STRONG.GPU desc[UR12][R2.64], R5 ;  /* 0x00000005020079a6 */ /* 0x0021e4000c10f38c */
.L_x_18507:
[----:B------:R-:W-:Y:S05]  /*4b80*/  BSYNC B0 ;  /* 0x0000000000007941 */ /* 0x000fea0003800000 */
.L_x_18506:
[----:B01----:R0:W1:Y:S01]  /*4b90*/  LDS R5, [R79+0x310] ;  /* 0x000310004f057984 */ /* 0x0030620000000800 */
[----:B------:R-:W-:Y:S04]  /*4ba0*/  BSSY B0, `(.L_x_18508) ;  /* 0x0000005000007945 */ /* 0x000fe80003800000 */
[----:B------:R-:W-:Y:S05]  /*4bb0*/  @!P0 BRA `(.L_x_18509) ;  /* 0x00000000000c8947 */ /* 0x000fea0003800000 */
[----:B------:R-:W-:-:S05]  /*4bc0*/  IMAD.WIDE.U32 R2, R22, UR29, R30 ;  /* 0x0000001d16027c25 */ /* 0x000fca000f8e001e */
[----:B------:R-:W-:-:S05]  /*4bd0*/  IADD3 R3, R119, R3, RZ ;  /* 0x0000000377037210 */ /* 0x000fca0007ffe0ff */
[----:B-1----:R2:W-:Y:S02]  /*4be0*/  REDG.E.ADD.F32.FTZ.RN.STRONG.GPU desc[UR12][R2.64], R5 ;  /* 0x00000005020079a6 */ /* 0x0025e4000c10f38c */
.L_x_18509:
[----:B------:R-:W-:Y:S05]  /*4bf0*/  BSYNC B0 ;  /* 0x0000000000007941 */ /* 0x000fea0003800000 */
.L_x_18508:
[----:B-12---:R1:W2:Y:S01]  /*4c00*/  LDS R5, [R78+0x390] ;  /* 0x000390004e057984 */ /* 0x0062a20000000800 */
[----:B------:R-:W-:Y:S04]  /*4c10*/  BSSY B0, `(.L_x_18510) ;  /* 0x0000005000007945 */ /* 0x000fe80003800000 */
[----:B------:R-:W-:Y:S05]  /*4c20*/  @!P1 BRA `(.L_x_18511) ;  /* 0x00000000000c9947 */ /* 0x000fea0003800000 */
[----:B------:R-:W-:-:S05]  /*4c30*/  IMAD.WIDE.U32 R2, R22, UR29, R32 ;  /* 0x0000001d16027c25 */ /* 0x000fca000f8e0020 */
[----:B------:R-:W-:-:S05]  /*4c40*/  IADD3 R3, R119, R3, RZ ;  /* 0x0000000377037210 */ /* 0x000fca0007ffe0ff */
[----:B--2---:R3:W-:Y:S02]  /*4c50*/  REDG.E.ADD.F32.FTZ.RN.STRONG.GPU desc[UR12][R2.64], R5 ;  /* 0x00000005020079a6 */ /* 0x0047e4000c10f38c */
.L_x_18511:
[----:B------:R-:W-:Y:S05]  /*4c60*/  BSYNC B0 ;  /* 0x0000000000007941 */ /* 0x000fea0003800000 */
.L_x_18510:
[----:B--23--:R2:W3:Y:S01]  /*4c70*/  LDS R5, [R77+0x410] ;  /* 0x000410004d057984 */ /* 0x00c4e20000000800 */
[----:B------:R-:W-:Y:S04]  /*4c80*/  BSSY B0, `(.L_x_18512) ;  /* 0x0000005000007945 */ /* 0x000fe80003800000 */
[----:B------:R-:W-:Y:S05]  /*4c90*/  @!P2 BRA `(.L_x_18513) ;  /* 0x00000000000ca947 */ /* 0x000fea0003800000 */
[----:B------:R-:W-:-:S05]  /*4ca0*/  IMAD.WIDE.U32 R2, R22, UR29, R34 ;  /* 0x0000001d16027c25 */ /* 0x000fca000f8e0022 */
[----:B------:R-:W-:-:S05]  /*4cb0*/  IADD3 R3, R119, R3, RZ ;  /* 0x0000000377037210 */ /* 0x000fca0007ffe0ff */
[----:B---3--:R4:W-:Y:S02]  /*4cc0*/  REDG.E.ADD.F32.FTZ.RN.STRONG.GPU desc[UR12][R2.64], R5 ;  /* 0x00000005020079a6 */ /* 0x0089e4000c10f38c */
.L_x_18513:
[----:B------:R-:W-:Y:S05]  /*4cd0*/  BSYNC B0 ;  /* 0x0000000000007941 */ /* 0x000fea0003800000 */
.L_x_18512:
[----:B------:R0:W0:Y:S01]  /*4ce0*/  LDS R7, [R76+0x490] ;  /* 0x000490004c077984 */ /* 0x0000220000000800 */
[----:B------:R-:W-:Y:S01]  /*4cf0*/  BSSY B0, `(.L_x_18514) ;  /* 0x0000006000007945 */ /* 0x000fe20003800000 */
[----:B---34-:R-:W-:-:S03]  /*4d00*/  FMUL.FTZ R5, R51, R116 ;  /* 0x0000007433057220 */ /* 0x018fc60000410000 */
[----:B------:R-:W-:Y:S05]  /*4d10*/  @!P3 BRA `(.L_x_18515) ;  /* 0x00000000000cb947 */ /* 0x000fea0003800000 */
[----:B------:R-:W-:-:S05]  /*4d20*/  IMAD.WIDE.U32 R2, R22, UR29, R36 ;  /* 0x0000001d16027c25 */ /* 0x000fca000f8e0024 */
[----:B------:R-:W-:-:S05]  /*4d30*/  IADD3 R3, R119, R3, RZ ;  /* 0x0000000377037210 */ /* 0x000fca0007ffe0ff */
[----:B0-----:R3:W-:Y:S02]  /*4d40*/  REDG.E.ADD.F32.FTZ.RN.STRONG.GPU desc[UR12][R2.64], R7 ;  /* 0x00000007020079a6 */ /* 0x0017e4000c10f38c */
.L_x_18515:
[----:B------:R-:W-:Y:S05]  /*4d50*/  BSYNC B0 ;  /* 0x0000000000007941 */ /* 0x000fea0003800000 */
.L_x_18514:
[----:B0--3--:R-:W-:Y:S01]  /*4d60*/  FFMA.FTZ R7, R108, R117, R5 ;  /* 0x000000756c077223 */ /* 0x009fe20000010005 */
[----:B------:R-:W-:Y:S01]  /*4d70*/  BSSY B0, `(.L_x_18516) ;  /* 0x0000006000007945 */ /* 0x000fe20003800000 */
[----:B------:R0:W3:Y:S03]  /*4d80*/  LDS R5, [R75+0x510] ;  /* 0x000510004b057984 */ /* 0x0000e60000000800 */
[----:B------:R-:W-:Y:S05]  /*4d90*/  @!P4 BRA `(.L_x_18517) ;  /* 0x00000000000cc947 */ /* 0x000fea0003800000 */
[----:B------:R-:W-:-:S05]  /*4da0*/  IMAD.WIDE.U32 R2, R22, UR29, R38 ;  /* 0x0000001d16027c25 */ /* 0x000fca000f8e0026 */
[----:B------:R-:W-:-:S05]  /*4db0*/  IADD3 R3, R119, R3, RZ ;  /* 0x0000000377037210 */ /* 0x000fca0007ffe0ff */
[----:B---3--:R4:W-:Y:S02]  /*4dc0*/  REDG.E.ADD.F32.FTZ.RN.STRONG.GPU desc[UR12][R2.64], R5 ;  /* 0x00000005020079a6 */ /* 0x0089e4000c10f38c */
.L_x_18517:
[----:B------:R-:W-:Y:S05]  /*4dd0*/  BSYNC B0 ;  /* 0x0000000000007941 */ /* 0x000fea0003800000 */
.L_x_18516:
[----:B---34-:R3:W4:Y:S01]  /*4de0*/  LDS R5, [R74+0x590] ;  /* 0x000590004a057984 */ /* 0x0187220000000800 */
[----:B------:R-:W-:Y:S01]  /*4df0*/  BSSY B0, `(.L_x_18518) ;  /* 0x0000006000007945 */ /* 0x000fe20003800000 */
[----:B------:R-:W-:Y:S01]  /*4e00*/  FADD.FTZ R4, R6, R7 ;  /* 0x0000000706047221 */ /* 0x000fe20000010000 */
[----:B------:R-:W-:Y:S02]  /*4e10*/  IMAD.WIDE.U32 R2, R22, UR29, R40 ;  /* 0x0000001d16027c25 */ /* 0x000fe4000f8e0028 */
[----:B------:R-:W-:Y:S05]  /*4e20*/  @!P5 BRA `(.L_x_18519) ;  /* 0x000000000008d947 */ /* 0x000fea0003800000 */
[----:B------:R-:W-:-:S05]  /*4e30*/  IADD3 R3, R119, R3, RZ ;  /* 0x0000000377037210 */ /* 0x000fca0007ffe0ff */
[----:B----4-:R4:W-:Y:S02]  /*4e40*/  REDG.E.ADD.F32.FTZ.RN.STRONG.GPU desc[UR12][R2.64], R5 ;  /* 0x00000005020079a6 */ /* 0x0109e4000c10f38c */
.L_x_18519:
[----:B------:R-:W-:Y:S05]  /*4e50*/  BSYNC B0 ;  /* 0x0000000000007941 */ /* 0x000fea0003800000 */
.L_x_18518:
[----:B----4-:R-:W4:Y:S01]  /*4e60*/  SHFL.DOWN PT, R3, R4, 0x1, 0x1f ;  /* 0x08201f0004037f89 */ /* 0x010f2200000e0000 */
[----:B------:R-:W-:Y:S01]  /*4e70*/  ISETP.GT.AND P0, PT, R81, 0x1e, PT ;  /* 0x0000001e5100780c */ /* 0x000fe20003f04270 */
[----:B------:R-:W-:Y:S01]  /*4e80*/  BSSY B0, `(.L_x_18520) ;  /* 0x0000065000007945 */ /* 0x000fe20003800000 */
[----:B------:R-:W-:Y:S01]  /*4e90*/  MOV R5, R104 ;  /* 0x0000006800057202 */ /* 0x000fe20000000f00 */
[----:B------:R-:W5:Y:S01]  /*4ea0*/  SHFL.DOWN PT, R2, R104, 0x1, 0x1f ;  /* 0x08201f0068027f89 */ /* 0x000f6200000e0000 */
[----:B------:R-:W-:Y:S01]  /*4eb0*/  MOV R6, R109 ;  /* 0x0000006d00067202 */ /* 0x000fe20000000f00 */
[----:B------:R-:W-:Y:S01]  /*4ec0*/  FADD.FTZ R56, R117, R56 ;  /* 0x0000003875387221 */ /* 0x000fe20000010000 */
[----:B------:R-:W-:Y:S01]  /*4ed0*/  MOV R7, R112 ;  /* 0x0000007000077202 */ /* 0x000fe20000000f00 */
[----:B------:R-:W0:Y:S01]  /*4ee0*/  SHFL.DOWN PT, R119, R109, 0x1, 0x1f ;  /* 0x08201f006d777f89 */ /* 0x000e2200000e0000 */
[----:B------:R-:W-:Y:S01]  /*4ef0*/  ISETP.NE.AND P1, PT, R81, RZ, PT ;  /* 0x000000ff5100720c */ /* 0x000fe20003f25270 */
[----:B------:R-:W-:Y:S01]  /*4f00*/  FADD.FTZ R58, R115, R58 ;  /* 0x0000003a733a7221 */ /* 0x000fe20000010000 */
[----:B------:R-:W-:Y:S01]  /*4f10*/  ISETP.NE.AND P2, PT, R95, RZ, PT ;  /* 0x000000ff5f00720c */ /* 0x000fe20003f45270 */
[----:B------:R-:W1:Y:S01]  /*4f20*/  SHFL.DOWN PT, R106, R112, 0x1, 0x1f ;  /* 0x08201f00706a7f89 */ /* 0x000e6200000e0000 */
[----:B------:R-:W-:Y:S01]  /*4f30*/  FADD.FTZ R57, R9, R57 ;  /* 0x0000003909397221 */ /* 0x000fe20000010000 */
[----:B------:R-:W-:-:S08]  /*4f40*/  FADD.FTZ R59, R8, R59 ;  /* 0x0000003b083b7221 */ /* 0x000fd00000010000 */
[----:B------:R-:W2:Y:S01]  /*4f50*/  @!P1 S2R R123, SR_CgaCtaId ;  /* 0x00000000007b9919 */ /* 0x000ea20000008800 */
[----:B----4-:R-:W-:Y:S01]  /*4f60*/  @!P0 FADD.FTZ R4, R3, R4 ;  /* 0x0000000403048221 */ /* 0x010fe20000010000 */
[----:B-----5:R-:W-:-:S04]  /*4f70*/  @!P0 FADD.FTZ R5, R5, R2 ;  /* 0x0000000205058221 */ /* 0x020fc80000010000 */
[----:B------:R-:W4:Y:S01]  /*4f80*/  SHFL.DOWN PT, R3, R4, 0x2, 0x1f ;  /* 0x08401f0004037f89 */ /* 0x000f2200000e0000 */
[----:B0-----:R-:W-:-:S03]  /*4f90*/  @!P0 FADD.FTZ R6, R6, R119 ;  /* 0x0000007706068221 */ /* 0x001fc60000010000 */
[----:B------:R-:W0:Y:S01]  /*4fa0*/  SHFL.DOWN PT, R2, R5, 0x2, 0x1f ;  /* 0x08401f0005027f89 */ /* 0x000e2200000e0000 */
[----:B-1----:R-:W-:-:S03]  /*4fb0*/  @!P0 FADD.FTZ R7, R7, R106 ;  /* 0x0000006a07078221 */ /* 0x002fc60000010000 */
[----:B------:R-:W1:Y:S01]  /*4fc0*/  SHFL.DOWN PT, R109, R6, 0x2, 0x1f ;  /* 0x08401f00066d7f89 */ /* 0x000e6200000e0000 */
[----:B------:R-:W-:-:S03]  /*4fd0*/  ISETP.GT.AND P0, PT, R81, 0x1d, PT ;  /* 0x0000001d5100780c */ /* 0x000fc60003f04270 */
[----:B------:R-:W5:Y:S10]  /*4fe0*/  SHFL.DOWN PT, R104, R7, 0x2, 0x1f ;  /* 0x08401f0007687f89 */ /* 0x000f7400000e0000 */
[----:B----4-:R-:W-:Y:S01]  /*4ff0*/  @!P0 FADD.FTZ R4, R4, R3 ;  /* 0x0000000304048221 */ /* 0x010fe20000010000 */
[----:B0-----:R-:W-:-:S04]  /*5000*/  @!P0 FADD.FTZ R5, R5, R2 ;  /* 0x0000000205058221 */ /* 0x001fc80000010000 */
[----:B------:R-:W0:Y:S01]  /*5010*/  SHFL.DOWN PT, R3, R4, 0x4, 0x1f ;  /* 0x08801f0004037f89 */ /* 0x000e2200000e0000 */
[----:B-1----:R-:W-:-:S03]  /*5020*/  @!P0 FADD.FTZ R6, R6, R109 ;  /* 0x0000006d06068221 */ /* 0x002fc60000010000 */
        /* <DEDUP_REMOVED lines=20> */
[----:B----4-:R-:W-:Y:S01]  /*5170*/  @!P0 FADD.FTZ R6, R6, R109 ;  /* 0x0000006d06068221 */ /* 0x010fe20000010000 */
        /* <DEDUP_REMOVED lines=8> */
[----:B------:R-:W4:Y:S01]  /*5200*/  SHFL.DOWN PT, R104, R5, 0x10, 0x1f ;  /* 0x0a001f0005687f89 */ /* 0x000f2200000e0000 */
        /* <DEDUP_REMOVED lines=8> */
[----:B--2---:R-:W-:Y:S01]  /*5290*/  @!P1 LEA R93, R123, R2, 0x18 ;  /* 0x000000027b5d9211 */ /* 0x004fe200078ec0ff */
        /* <DEDUP_REMOVED lines=14> */
[----:B----4-:R-:W-:Y:S01]  /*5380*/  @!P0 FADD.FTZ R5, R5, R104 ;  /* 0x0000006805058221 */ /* 0x010fe20000010000 */
        /* <DEDUP_REMOVED lines=20> */
.L_x_18521:
[----:B------:R-:W-:Y:S05]  /*54d0*/  BSYNC B0 ;  /* 0x0000000000007941 */ /* 0x000fea0003800000 */
.L_x_18520:
[----:B------:R-:W-:Y:S01]  /*54e0*/  IADD3 R54, R54, 0x1, RZ ;  /* 0x0000000136367810 */ /* 0x000fe20007ffe0ff */
[----:B------:R-:W-:-:S03]  /*54f0*/  UIADD3 UR5, UP0, UR5, 0x1, URZ ;  /* 0x0000000105057890 */ /* 0x000fc6000ff1e03f */
[----:B------:R-:W-:Y:S01]  /*5500*/  ISETP.GE.AND P0, PT, R54, UR31, PT ;  /* 0x0000001f36007c0c */ /* 0x000fe2000bf06270 */
[----:B------:R-:W-:-:S12]  /*5510*/  UIADD3.X UR6, URZ, UR6, URZ, UP0, !UPT ;  /* 0x000000063f067290 */ /* 0x000fd800087fe43f */
[----:B------:R-:W-:Y:S05]  /*5520*/  @!P0 BRA `(.L_x_18522) ;  /* 0xffffffd000008947 */ /* 0x000fea000383ffff */
.L_x_18491:
[----:B------:R-:W-:Y:S01]  /*5530*/  BAR.SYNC.DEFER_BLOCKING 0x0 ;  /* 0x0000000000007b1d */ /* 0x000fe20000010000 */
[----:B------:R-:W-:-:S05]  /*5540*/  IMAD.WIDE R2, R95, 0x8, R18 ;  /* 0x000000085f027825 */ /* 0x000fca00078e0212 */
[----:B------:R-:W-:Y:S02]  /*5550*/  F2F.BF16.F32 R57, R57 ;  /* 0x0000003900397304 */ /* 0x000fe40000202000 */
[----:B------:R-:W2:Y:S06]  /*5560*/  LDC.64 R22, c[0x0][0x388] ;  /* 0x0000e200ff167b82 */ /* 0x000eac0000000a00 */
[----:B------:R-:W-:Y:S08]  /*5570*/  F2F.BF16.F32 R58, R58 ;  /* 0x0000003a003a7304 */ /* 0x000ff00000202000 */
[----:B------:R-:W4:Y:S08]  /*5580*/  F2F.BF16.F32 R11, R56 ;  /* 0x00000038000b7304 */ /* 0x000f300000202000 */
[----:B------:R-:W-:Y:S01]  /*5590*/  F2F.BF16.F32 R59, R59 ;  /* 0x0000003b003b7304 */ /* 0x000fe20000202000 */
[----:B------:R-:W5:Y:S01]  /*55a0*/  LDG.E.64 R2, desc[UR12][R2.64] ;  /* 0x0000000c02027981 */ /* 0x000f62000c1e1b00 */
[----:B------:R-:W-:Y:S01]  /*55b0*/  IADD3 R28, R82, -0x1, RZ ;  /* 0xffffffff521c7810 */ /* 0x000fe20007ffe0ff */
[----:B------:R-:W3:Y:S01]  /*55c0*/  LDC.64 R26, c[0x0][0x3e0] ;  /* 0x0000f800ff1a7b82 */ /* 0x000ee20000000a00 */
[----:B------:R-:W-:Y:S01]  /*55d0*/  ULDC.64 UR6, c[0x0][0x390] ;  /* 0x0000e40000067ab9 */ /* 0x000fe20000000a00 */
[----:B------:R-:W-:Y:S01]  /*55e0*/  UIADD3 UR4, UR4, -0x100, URZ ;  /* 0xffffff0004047890 */ /* 0x000fe2000fffe03f */
[----:B----4-:R-:W-:-:S05]  /*55f0*/  PRMT R11, R58, 0x5410, R11 ;  /* 0x000054103a0b7816 */ /* 0x010fca000000000b */
[----:B------:R-:W4:Y:S01]  /*5600*/  LDC.64 R24, c[0x0][0x3a8] ;  /* 0x0000ea00ff187b82 */ /* 0x000f220000000a00 */
        /* <DEDUP_REMOVED lines=35> */
[----:B------:R5:W3:Y:S01]  /*5840*/  @!P2 MUFU.RCP R21, R8 ;  /* 0x000000080015a308 */ /* 0x000ae20000001000 */
[----:B0-----:R-:W-:-:S07]  /*5850*/  @!P1 FADD.FTZ R7, R7, 1 ;  /* 0x3f80000007079421 */ /* 0x001fce0000010000 */
[----:B------:R-:W0:Y:S01]  /*5860*/  @!P3 MUFU.RCP R0, R0 ;  /* 0x000000000000b308 */ /* 0x000e220000001000 */
[----:B-----5:R-:W-:-:S04]  /*5870*/  SHF.L.U32 R8, R28, 0x7, RZ ;  /* 0x000000071c087819 */ /* 0x020fc800000006ff */
[----:B------:R-:W-:-:S03]  /*5880*/  SHF.R.S32.HI R9, RZ, 0x1f, R8 ;  /* 0x0000001fff097819 */ /* 0x000fc60000011408 */
[----:B------:R5:W1:Y:S01]  /*5890*/  @!P0 MUFU.RCP R11, R6 ;  /* 0x00000006000b8308 */ /* 0x000a620000001000 */
[----:B---3--:R-:W-:Y:S01]  /*58a0*/  @!P2 FMUL.FTZ R62, R62, R21 ;  /* 0x000000153e3ea220 */ /* 0x008fe20000410000 */
[----:B--2---:R-:W-:Y:S01]  /*58b0*/  IMAD.WIDE.U32 R4, R22, UR14, R8 ;  /* 0x0000000e16047c25 */ /* 0x004fe2000f8e0008 */
[----:B------:R-:W-:-:S03]  /*58c0*/  IADD3 R86, P2, R86, -0x100, RZ ;  /* 0xffffff0056567810 */ /* 0x000fc60007f5e0ff */
[----:B----4-:R-:W-:Y:S01]  /*58d0*/  IMAD.WIDE.U32 R8, R24, UR14, R8 ;  /* 0x0000000e18087c25 */ /* 0x010fe2000f8e0008 */
        /* <DEDUP_REMOVED lines=54> */
.L_x_18481:
        /* <DEDUP_REMOVED lines=26> */
.L_x_18525:
[----:B------:R-:W-:Y:S05]  /*5de0*/  BSYNC B0 ;  /* 0x0000000000007941 */ /* 0x000fea0003800000 */
.L_x_18524:
        /* <DEDUP_REMOVED lines=29> */
.L_x_18527:
[----:B-1----:R-:W2:Y:S02]  /*5fc0*/  S2R R15, SR_TID.X ;  /* 0x00000000000f7919 */ /* 0x002ea40000002100 */
.L_x_18528:
[----:B------:R-:W-:Y:S05]  /*5fd0*/  BSYNC B0 ;  /* 0x0000000000007941 */ /* 0x000fea0003800000 */
.L_x_18526:
        /* <DEDUP_REMOVED lines=22> */
.L_x_18530:
[C---:B------:R-:W-:Y:S02]  /*6140*/  LEA R0, R15.reuse, UR4, 0x3 ;  /* 0x000000040f007c11 */ /* 0x040fe4000f8e18ff */
[----:B------:R-:W-:Y:S02]  /*6150*/  SHF.R.S32.HI R10, RZ, 0x1f, R15 ;  /* 0x0000001fff0a7819 */ /* 0x000fe4000001140f */
[----:B0-----:R-:W-:Y:S01]  /*6160*/  MOV R2, R8 ;  /* 0x0000000800027202 */ /* 0x001fe20000000f00 */
[----:B-1----:R-:W0:Y:S01]  /*6170*/  LDS.64 R16, [R0+0x2b80] ;  /* 0x002b800000107984 */ /* 0x002e220000000a00 */
        /* <DEDUP_REMOVED lines=24> */
.L_x_18529:
[----:B------:R-:W-:Y:S05]  /*6300*/  EXIT ;  /* 0x000000000000794d */ /* 0x000fea0003800000 */
.L_x_18531:
        /* <DEDUP_REMOVED lines=15> */
.L_x_19051:


//--------------------- .text._Z25selective_scan_bwd_kernelI32Selective_Scan_bwd_kernel_traitsILi32ELi4ELb1ELb1ELb0ELb0ELb0EN3c108BFloat16ENS1_7complexIfEEEEv12SSMParamsBwd --------------------------
	.section	.text._Z25selective_scan_bwd_kernelI32Selective_Scan_bwd_kernel_traitsILi32ELi4ELb1ELb1ELb0ELb0ELb0EN3c108BFloat16ENS1_7complexIfEEEEv12SSMParamsBwd,"ax",@progbits
	.align	128
        .global         _Z25selective_scan_bwd_kernelI32Selective_Scan_bwd_kernel_traitsILi32ELi4ELb1ELb1ELb0ELb0ELb0EN3c108BFloat16ENS1_7complexIfEEEEv12SSMParamsBwd
        .type           _Z25selective_scan_bwd_kernelI32Selective_Scan_bwd_kernel_traitsILi32ELi4ELb1ELb1ELb0ELb0ELb0EN3c108BFloat16ENS1_7complexIfEEEEv12SSMParamsBwd,@function
        .size           _Z25selective_scan_bwd_kernelI32Selective_Scan_bwd_kernel_traitsILi32ELi4ELb1ELb1ELb0ELb0ELb0EN3c108BFloat16ENS1_7complexIfEEEEv12SSMParamsBwd,(.L_x_19052 - _Z25selective_scan_bwd_kernelI32Selective_Scan_bwd_kernel_traitsILi32ELi4ELb1ELb1ELb0ELb0ELb0EN3c108BFloat16ENS1_7complexIfEEEEv12SSMParamsBwd)
        .other          _Z25selective_scan_bwd_kernelI32Selective_Scan_bwd_kernel_traitsILi32ELi4ELb1ELb1ELb0ELb0ELb0EN3c108BFloat16ENS1_7complexIfEEEEv12SSMParamsBwd,@"STO_CUDA_ENTRY STV_DEFAULT"
_Z25selective_scan_bwd_kernelI32Selective_Scan_bwd_kernel_traitsILi32ELi4ELb1ELb1ELb0ELb0ELb0EN3c108BFloat16ENS1_7complexIfEEEEv12SSMParamsBwd:
.text._Z25selective_scan_bwd_kernelI32Selective_Scan_bwd_kernel_traitsILi32ELi4ELb1ELb1ELb0ELb0ELb0EN3c108BFloat16ENS1_7complexIfEEEEv12SSMParamsBwd:
        /* <DEDUP_REMOVED lines=46> */
[----:B------:R-:W3:Y:S03]  /*02e0*/  LDC.64 R30, c[0x0][0x2d8] ;  /* 0x0000b600ff1e7b82 */ /* 0x000ee60000000a00 */
[----:B------:R-:W-:-:S08]  /*02f0*/  UIMAD UR6, UR14, UR8, URZ ;  /* 0x000000080e0672a4 */ /* 0x000fd0000f8e023f */
[----:B------:R-:W-:-:S04]  /*0300*/  @!P1 IADD3 R0, R0, -R9, RZ ;  /* 0x8000000900009210 */ /* 0x000fc80007ffe0ff */
[----:B------:R-:W-:Y:S02]  /*0310*/  ISETP.GE.U32.AND P0, PT, R0, R9, PT ;  /* 0x000000090000720c */ /* 0x000fe40003f06070 */
[----:B------:R-:W-:Y:S02]  /*0320*/  LOP3.LUT R0, R50, R11, RZ, 0x3c, !PT ;  /* 0x0000000b32007212 */ /* 0x000fe400078e3cff */
[----:B------:R-:W-:Y:S02]  /*0330*/  @!P1 IADD3 R54, R54, 0x1, RZ ;  /* 0x0000000136369810 */ /* 0x000fe40007ffe0ff */
[----:B------:R-:W-:Y:S02]  /*0340*/  ISETP.GE.AND P2, PT, R0, RZ, PT ;  /* 0x000000ff0000720c */ /* 0x000fe40003f46270 */
[----:B------:R-:W-:Y:S01]  /*0350*/  ISETP.NE.AND P1, PT, R11, RZ, PT ;  /* 0x000000ff0b00720c */ /* 0x000fe20003f25270 */
[----:B------:R-:W-:Y:S02]  /*0360*/  UIMAD.WIDE.U32 UR4, UR15, UR8, URZ ;  /* 0x000000080f0472a5 */ /* 0x000fe4000f8e003f */
[----:B------:R-:W-:-:S03]  /*0370*/  UIMAD UR6, UR15, UR9, UR6 ;  /* 0x000000090f0672a4 */ /* 0x000fc6000f8e0206 */
[----:B------:R-:W-:Y:S01]  /*0380*/  ULDC.64 UR8, c[0x0][0x290] ;  /* 0x0000a40000087ab9 */ /* 0x000fe20000000a00 */
[----:B------:R-:W-:Y:S01]  /*0390*/  UIADD3 UR5, UR5, UR6, URZ ;  /* 0x0000000605057290 */ /* 0x000fe2000fffe03f */
[----:B------:R-:W-:Y:S01]  /*03a0*/  @P0 IADD3 R54, R54, 0x1, RZ ;  /* 0x0000000136360810 */ /* 0x000fe20007ffe0ff */
[----:B------:R-:W-:Y:S02]  /*03b0*/  UIMAD.WIDE.U32 UR6, UR15, UR8, URZ ;  /* 0x000000080f0672a5 */ /* 0x000fe4000f8e003f */
[----:B------:R-:W-:Y:S01]  /*03c0*/  UIMAD UR8, UR14, UR8, URZ ;  /* 0x000000080e0872a4 */ /* 0x000fe2000f8e023f */
[----:B------:R-:W-:Y:S01]  /*03d0*/  @!P2 IADD3 R54, -R54, RZ, RZ ;  /* 0x000000ff3636a210 */ /* 0x000fe20007ffe1ff */
[CC--:B--2---:R-:W-:Y:S01]  /*03e0*/  IMAD.WIDE.U32 R2, R50.reuse, R4.reuse, UR4 ;  /* 0x0000000432027e25 */ /* 0x0c4fe2000f8e0004 */
[----:B------:R-:W-:Y:S01]  /*03f0*/  @!P1 LOP3.LUT R54, RZ, R11, RZ, 0x33, !PT ;  /* 0x0000000bff369212 */ /* 0x000fe200078e33ff */
[----:B------:R-:W-:Y:S01]  /*0400*/  UIMAD UR8, UR15, UR9, UR8 ;  /* 0x000000090f0872a4 */ /* 0x000fe2000f8e0208 */
[----:B------:R-:W-:Y:S01]  /*0410*/  LEA R7, R23, 0xffffff80, 0x7 ;  /* 0xffffff8017077811 */ /* 0x000fe200078e38ff */
[----:B------:R-:W-:Y:S01]  /*0420*/  IMAD R0, R51, R4, RZ ;  /* 0x0000000433007224 */ /* 0x000fe200078e02ff */
[----:B------:R-:W2:Y:S01]  /*0430*/  LDC.64 R10, c[0x0][0x330] ;  /* 0x0000cc00ff0a7b82 */ /* 0x000ea20000000a00 */
[----:B------:R-:W-:Y:S01]  /*0440*/  UIADD3 UR7, UR7, UR8, URZ ;  /* 0x0000000807077290 */ /* 0x000fe2000fffe03f */
[----:B------:R-:W-:Y:S01]  /*0450*/  IADD3 R65, P0, R7, R2, RZ ;  /* 0x0000000207417210 */ /* 0x000fe20007f1e0ff */
[----:B------:R-:W-:Y:S01]  /*0460*/  IMAD R0, R50, R5, R0 ;  /* 0x0000000532007224 */ /* 0x000fe200078e0200 */
[----:B------:R-:W-:Y:S01]  /*0470*/  SHF.R.S32.HI R9, RZ, 0x1f, R7 ;  /* 0x0000001fff097819 */ /* 0x000fe20000011407 */
[----:B-1----:R-:W-:Y:S01]  /*0480*/  IMAD R2, R51, R12, RZ ;  /* 0x0000000c33027224 */ /* 0x002fe200078e02ff */
[----:B------:R-:W-:-:S02]  /*0490*/  UIMAD UR9, UR14, UR10, URZ ;  /* 0x0000000a0e0972a4 */ /* 0x000fc4000f8e023f */
[----:B------:R-:W-:Y:S01]  /*04a0*/  IADD3.X R0, R9, R3, R0, P0, !PT ;  /* 0x0000000309007210 */ /* 0x000fe200007fe400 */
[C---:B------:R-:W-:Y:S02]  /*04b0*/  IMAD R6, R50.reuse, R13, R2 ;  /* 0x0000000d32067224 */ /* 0x040fe400078e0202 */
[----:B------:R-:W-:Y:S01]  /*04c0*/  IMAD.WIDE.U32 R2, R50, R12, UR6 ;  /* 0x0000000632027e25 */ /* 0x000fe2000f8e000c */
[----:B------:R-:W-:Y:S02]  /*04d0*/  ULDC.64 UR6, c[0x0][0x310] ;  /* 0x0000c40000067ab9 */ /* 0x000fe40000000a00 */
[----:B------:R-:W-:Y:S01]  /*04e0*/  ISETP.NE.U32.AND P0, PT, RZ, UR6, PT ;  /* 0x00000006ff007c0c */ /* 0x000fe2000bf05070 */
[----:B------:R-:W-:Y:S02]  /*04f0*/  UIMAD UR9, UR15, UR11, UR9 ;  /* 0x0000000b0f0972a4 */ /* 0x000fe4000f8e0209 */
[----:B------:R-:W-:Y:S01]  /*0500*/  UIMAD.WIDE.U32 UR4, UR15, UR10, URZ ;  /* 0x0000000a0f0472a5 */ /* 0x000fe2000f8e003f */
[----:B------:R-:W-:-:S03]  /*0510*/  ISETP.NE.AND.EX P0, PT, RZ, UR7, PT, P0 ;  /* 0x00000007ff007c0c */ /* 0x000fc6000bf05300 */
[----:B------:R-:W-:-:S03]  /*0520*/  UIADD3 UR5, UR5, UR9, URZ ;  /* 0x0000000905057290 */ /* 0x000fc6000fffe03f */
[----:B------:R-:W-:Y:S01]  /*0530*/  ULDC.64 UR8, c[0x0][0x240] ;  /* 0x0000900000087ab9 */ /* 0x000fe20000000a00 */
[-C--:B--2---:R-:W-:Y:S01]  /*0540*/  IMAD R8, R51, R10.reuse, RZ ;  /* 0x0000000a33087224 */ /* 0x084fe200078e02ff */
[----:B------:R-:W-:Y:S01]  /*0550*/  UIMAD UR6, UR14, UR8, URZ ;  /* 0x000000080e0672a4 */ /* 0x000fe2000f8e023f */
[C---:B------:R-:W-:Y:S01]  /*0560*/  IMAD.WIDE.U32 R4, R50.reuse, R10, UR4 ;  /* 0x0000000432047e25 */ /* 0x040fe2000f8e000a */
[----:B------:R-:W-:Y:S01]  /*0570*/  IADD3 R67, P1, R7, R2, RZ ;  /* 0x0000000207437210 */ /* 0x000fe20007f3e0ff */
[----:B------:R-:W-:Y:S01]  /*0580*/  UIMAD.WIDE.U32 UR4, UR15, UR8, URZ ;  /* 0x000000080f0472a5 */ /* 0x000fe2000f8e003f */
[----:B------:R-:W-:Y:S01]  /*0590*/  SHF.R.S32.HI R55, RZ, 0x1f, R54 ;  /* 0x0000001fff377819 */ /* 0x000fe20000011436 */
[----:B------:R-:W-:Y:S01]  /*05a0*/  UIMAD UR6, UR15, UR9, UR6 ;  /* 0x000000090f0672a4 */ /* 0x000fe2000f8e0206 */
[----:B------:R-:W-:Y:S01]  /*05b0*/  IMAD R8, R50, R11, R8 ;  /* 0x0000000b32087224 */ /* 0x000fe200078e0208 */
[----:B------:R-:W-:Y:S01]  /*05c0*/  IADD3.X R6, R9, R3, R6, P1, !PT ;  /* 0x0000000309067210 */ /* 0x000fe20000ffe406 */
[----:B------:R-:W1:Y:S01]  /*05d0*/  @P0 LDC R11, c[0x0][0x214] ;  /* 0x00008500ff0b0b82 */ /* 0x000e620000000800 */
[----:B------:R-:W-:Y:S01]  /*05e0*/  IADD3 R7, P2, R7, R4, RZ ;  /* 0x0000000407077210 */ /* 0x000fe20007f5e0ff */
[----:B------:R-:W-:Y:S01]  /*05f0*/  UIADD3 UR5, UR5, UR6, URZ ;  /* 0x0000000605057290 */ /* 0x000fe2000fffe03f */
[----:B----4-:R-:W-:Y:S01]  /*0600*/  ISETP.NE.U32.AND P1, PT, R18, RZ, PT ;  /* 0x000000ff1200720c */ /* 0x010fe20003f25070 */
[----:B------:R-:W-:Y:S01]  /*0610*/  IMAD R2, R55, R14, RZ ;  /* 0x0000000e37027224 */ /* 0x000fe200078e02ff */
[----:B------:R-:W-:-:S02]  /*0620*/  IADD3.X R4, R9, R5, R8, P2, !PT ;  /* 0x0000000509047210 */ /* 0x000fc400017fe408 */
[----:B------:R-:W-:Y:S02]  /*0630*/  CS2R R12, SRZ ;  /* 0x00000000000c7805 */ /* 0x000fe4000001ff00 */
[----:B------:R-:W-:Y:S01]  /*0640*/  ISETP.NE.AND.EX P1, PT, R19, RZ, PT, P1 ;  /* 0x000000ff1300720c */ /* 0x000fe20003f25310 */
[C---:B------:R-:W-:Y:S01]  /*0650*/  IMAD R9, R54.reuse, R15, R2 ;  /* 0x0000000f36097224 */ /* 0x040fe200078e0202 */
[----:B------:R-:W2:Y:S01]  /*0660*/  @P0 LDC R25, c[0x0][0x21c] ;  /* 0x00008700ff190b82 */ /* 0x000ea20000000800 */
[----:B------:R-:W-:Y:S01]  /*0670*/  IMAD.WIDE.U32 R2, R54, R14, UR4 ;  /* 0x0000000436027e25 */ /* 0x000fe2000f8e000e */
[----:B------:R-:W-:Y:S01]  /*0680*/  LEA R5, R23, 0xffffff00, 0x8 ;  /* 0xffffff0017057811 */ /* 0x000fe200078e40ff */
[----:B------:R-:W-:Y:S01]  /*0690*/  ULDC.64 UR8, c[0x0][0x348] ;  /* 0x0000d20000087ab9 */ /* 0x000fe20000000a00 */
[----:B------:R-:W-:Y:S01]  /*06a0*/  ISETP.NE.U32.AND P2, PT, R20, RZ, PT ;  /* 0x000000ff1400720c */ /* 0x000fe20003f45070 */
[----:B------:R-:W-:Y:S01]  /*06b0*/  ULDC.64 UR6, c[0x0][0x230] ;  /* 0x00008c0000067ab9 */ /* 0x000fe20000000a00 */
[----:B------:R-:W-:-:S02]  /*06c0*/  IADD3 R71, P5, R5, R2, RZ ;  /* 0x0000000205477210 */ /* 0x000fc40007fbe0ff */
[----:B------:R-:W4:Y:S01]  /*06d0*/  @P0 LDC.64 R16, c[0x0][0x310] ;  /* 0x0000c400ff100b82 */ /* 0x000f220000000a00 */
[----:B------:R-:W-:Y:S02]  /*06e0*/  IADD3 R2, R3, R9, RZ ;  /* 0x0000000903027210 */ /* 0x000fe40007ffe0ff */
[----:B------:R-:W-:Y:S02]  /*06f0*/  CS2R R14, SRZ ;  /* 0x00000000000e7805 */ /* 0x000fe4000001ff00 */
[----:B------:R-:W-:Y:S02]  /*0700*/  ISETP.NE.AND.EX P2, PT, R21, RZ, PT, P2 ;  /* 0x000000ff1500720c */ /* 0x000fe40003f45320 */
[----:B------:R-:W-:Y:S02]  /*0710*/  LEA.HI.X.SX32 R2, R5, R2, 0x1, P5 ;  /* 0x0000000205027211 */ /* 0x000fe400028f0eff */
[----:B------:R-:W-:Y:S02]  /*0720*/  @P1 LEA R14, P3, R50, R18, 0x2 ;  /* 0x00000012320e1211 */ /* 0x000fe400078610ff */
[----:B0-----:R-:W-:-:S02]  /*0730*/  LEA R64, P5, R65, R26, 0x1 ;  /* 0x0000001a41407211 */ /* 0x001fc400078a08ff */
[----:B------:R-:W-:Y:S02]  /*0740*/  @P1 LEA.HI.X R15, R50, R19, R51, 0x2, P3 ;  /* 0x00000013320f1211 */ /* 0x000fe400018f1433 */
[----:B------:R-:W-:Y:S01]  /*0750*/  LEA.HI.X R65, R65, R27, R0, 0x1, P5 ;  /* 0x0000001b41417211 */ /* 0x000fe200028f0c00 */
[----:B-1----:R-:W-:Y:S01]  /*0760*/  @P0 IMAD R0, R11, UR15, R50 ;  /* 0x0000000f0b000c24 */ /* 0x002fe2000f8e0232 */
[----:B---3--:R-:W-:-:S03]  /*0770*/  LEA R66, P1, R67, R28, 0x1 ;  /* 0x0000001c43427211 */ /* 0x008fc600078208ff */
[----:B------:R-:W-:Y:S01]  /*0780*/  @P0 IMAD R0, R0, R23, RZ ;  /* 0x0000001700000224 */ /* 0x000fe200078e02ff */
[----:B------:R-:W-:Y:S02]  /*0790*/  LEA.HI.X R67, R67, R29, R6, 0x1, P1 ;  /* 0x0000001d43437211 */ /* 0x000fe400008f0c06 */
[----:B------:R-:W-:Y:S02]  /*07a0*/  ISETP.GE.AND P1, PT, R23, 0x1, PT ;  /* 0x000000011700780c */ /* 0x000fe40003f26270 */
[----:B------:R-:W-:Y:S01]  /*07b0*/  @P2 LEA R12, P4, R50, R20, 0x2 ;  /* 0x00000014320c2211 */ /* 0x000fe200078810ff */
[----:B--2---:R-:W-:Y:S01]  /*07c0*/  @P0 IMAD R3, R0, R25, RZ ;  /* 0x0000001900030224 */ /* 0x004fe200078e02ff */
[----:B------:R-:W-:Y:S02]  /*07d0*/  USHF.R.U32.HI UR4, URZ, 0x1, UR9 ;  /* 0x000000013f047899 */ /* 0x000fe40008011609 */
[----:B------:R-:W-:Y:S01]  /*07e0*/  @P2 LEA.HI.X R13, R50, R21, R51, 0x2, P4 ;  /* 0x00000015320d2211 */ /* 0x000fe200020f1433 */
[----:B----4-:R-:W-:Y:S01]  /*07f0*/  @P0 IMAD.WIDE R16, R3, 0x10, R16 ;  /* 0x0000001003100825 */ /* 0x010fe200078e0210 */
[----:B------:R-:W-:Y:S01]  /*0800*/  LEA R68, P2, R7, R68, 0x1 ;  /* 0x0000004407447211 */ /* 0x000fe200078408ff */
[----:B------:R-:W-:-:S02]  /*0810*/  USHF.R.U64 UR8, UR8, 0x1, UR9 ;  /* 0x0000000108087899 */ /* 0x000fc40008001209 */
[----:B------:R-:W-:Y:S01]  /*0820*/  UIMAD UR4, UR4, UR15, URZ ;  /* 0x0000000f040472a4 */ /* 0x000fe2000f8e023f */
[C---:B------:R-:W-:Y:S02]  /*0830*/  IMAD R3, R51.reuse, UR6, RZ ;  /* 0x0000000633037c24 */ /* 0x040fe4000f8e02ff */
[----:B------:R-:W-:Y:S01]  /*0840*/  IMAD R5, R51, UR16, RZ ;  /* 0x0000001033057c24 */ /* 0x000fe2000f8e02ff */
[----:B------:R-:W-:Y:S01]  /*0850*/  LEA.HI.X R69, R7, R69, R4, 0x1, P2 ;  /* 0x0000004507457211 */ /* 0x000fe200010f0c04 */
[----:B------:R-:W-:Y:S01]  /*0860*/  UIMAD UR4, UR14, UR8, UR4 ;  /* 0x000000080e0472a4 */ /* 0x000fe2000f8e0204 */
[C---:B------:R-:W-:Y:S01]  /*0870*/  LEA R70, P2, R71.reuse, R30, 0x1 ;  /* 0x0000001e47467211 */ /* 0x040fe200078408ff */
[C---:B------:R-:W-:Y:S02]  /*0880*/  IMAD R73, R50.reuse, UR7, R3 ;  /* 0x0000000732497c24 */ /* 0x040fe4000f8e0203 */
[----:B------:R-:W-:Y:S01]  /*0890*/  IMAD R75, R50, UR17, R5 ;  /* 0x00000011324b7c24 */ /* 0x000fe2000f8e0205 */
[----:B------:R-:W-:-:S02]  /*08a0*/  LEA.HI.X R71, R71, R31, R2, 0x1, P2 ;  /* 0x0000001f47477211 */ /* 0x000fc400010f0c02 */
[----:B------:R-:W-:Y:S02]  /*08b0*/  CS2R R56, SRZ ;  /* 0x0000000000387805 */ /* 0x000fe4000001ff00 */
[----:B------:R-:W-:Y:S01]  /*08c0*/  @!P0 CS2R R16, SRZ ;  /* 0x0000000000108805 */ /* 0x000fe2000001ff00 */
[----:B------:R-:W-:Y:S06]  /*08d0*/  @!P1 BRA `(.L_x_18532) ;  /* 0x0000003c00309947 */ /* 0x000fec0003800000 */
[----:B------:R-:W0:Y:S01]  /*08e0*/  S2R R58, SR_TID.X ;  /* 0x00000000003a7919 */ /* 0x000e220000002100 */
[----:B------:R-:W1:Y:S01]  /*08f0*/  S2UR UR5, SR_CgaCtaId ;  /* 0x00000000000579c3 */ /* 0x000e620000008800 */
[----:B------:R-:W-:Y:S01]  /*0900*/  UIMAD.WIDE.U32 UR8, UR8, UR15, URZ ;  /* 0x0000000f080872a5 */ /* 0x000fe2000f8e003f */
[C---:B------:R-:W-:Y:S01]  /*0910*/  IMAD.WIDE.U32 R10, R50.reuse, UR6, RZ ;  /* 0x00000006320a7c25 */ /* 0x040fe2000f8e00ff */
[----:B------:R-:W2:Y:S01]  /*0920*/  S2R R72, SR_LANEID ;  /* 0x0000000000487919 */ /* 0x000ea20000000000 */
[----:B------:R-:W-:Y:S01]  /*0930*/  CS2R R56, SRZ ;  /* 0x0000000000387805 */ /* 0x000fe2000001ff00 */
[----:B------:R-:W-:Y:S01]  /*0940*/  UIADD3 UR11, UR9, UR4, URZ ;  /* 0x00000004090b7290 */ /* 0x000fe2000fffe03f */
[----:B------:R-:W-:Y:S01]  /*0950*/  IMAD.WIDE.U32 R8, R50, UR16, RZ ;  /* 0x0000001032087c25 */ /* 0x000fe2000f8e00ff */
[----:B------:R-:W-:Y:S01]  /*0960*/  IADD3 R73, R11, R73, RZ ;  /* 0x000000490b497210 */ /* 0x000fe20007ffe0ff */
[----:B------:R-:W3:Y:S01]  /*0970*/  LDC.64 R62, c[0x0][0x350] ;  /* 0x0000d400ff3e7b82 */ /* 0x000ee20000000a00 */
[----:B------:R-:W-:Y:S01]  /*0980*/  UMOV UR4, 0x400 ;  /* 0x0000040000047882 */ /* 0x000fe20000000000 */
[----:B------:R-:W-:Y:S01]  /*0990*/  UMOV UR10, UR8 ;  /* 0x00000008000a7c82 */ /* 0x000fe20008000000 */
[----:B------:R-:W-:-:S05]  /*09a0*/  IADD3 R75, R9, R75, RZ ;  /* 0x0000004b094b7210 */ /* 0x000fca0007ffe0ff */
[----:B------:R-:W4:Y:S01]  /*09b0*/  LDC.64 R6, c[0x0][0x3c8] ;  /* 0x0000f200ff067b82 */ /* 0x000f220000000a00 */
[----:B-1----:R-:W-:-:S06]  /*09c0*/  ULEA UR4, UR5, UR4, 0x18 ;  /* 0x0000000405047291 */ /* 0x002fcc000f8ec03f */
[----:B------:R-:W-:Y:S01]  /*09d0*/  MOV R59, UR4 ;  /* 0x00000004003b7c02 */ /* 0x000fe20008000f00 */
[----:B------:R-:W-:Y:S01]  /*09e0*/  ULDC UR4, c[0x0][0x224] ;  /* 0x0000890000047ab9 */ /* 0x000fe20000000800 */
[-C--:B---3--:R-:W-:Y:S01]  /*09f0*/  IMAD R0, R55, R62.reuse, RZ ;  /* 0x0000003e37007224 */ /* 0x088fe200078e02ff */
[----:B0-----:R-:W-:Y:S01]  /*0a00*/  LOP3.LUT R61, R58, 0xffffffe0, RZ, 0xc0, !PT ;  /* 0xffffffe03a3d7812 */ /* 0x001fe200078ec0ff */
[----:B------:R-:W-:Y:S01]  /*0a10*/  IMAD.WIDE.U32 R2, R54, R62, UR10 ;  /* 0x0000000a36027e25 */ /* 0x000fe2000f8e003e */
[----:B------:R-:W-:Y:S02]  /*0a20*/  IADD3 R62, R59, 0x210, RZ ;  /* 0x000002103b3e7810 */ /* 0x000fe40007ffe0ff */
[----:B------:R-:W-:Y:S01]  /*0a30*/  IADD3 R19, R58, 0x80, RZ ;  /* 0x000000803a137810 */ /* 0x000fe20007ffe0ff */
[----:B------:R-:W-:Y:S01]  /*0a40*/  IMAD R63, R54, R63, R0 ;  /* 0x0000003f363f7224 */ /* 0x000fe200078e0200 */
[----:B------:R-:W-:Y:S02]  /*0a50*/  SHF.L.U32 R0, R58, 0x3, RZ ;  /* 0x000000033a007819 */ /* 0x000fe400000006ff */
[----:B----4-:R-:W-:-:S02]  /*0a60*/  LEA R60, P0, R2, R6, 0x3 ;  /* 0x00000006023c7211 */ /* 0x010fc400078018ff */
[----:B------:R-:W-:Y:S02]  /*0a70*/  LEA.HI.SX32 R5, R0, R0, 0x1b ;  /* 0x0000000000057211 */ /* 0x000fe400078fdaff */
[----:B------:R-:W-:Y:S02]  /*0a80*/  IADD3 R63, R3, R63, RZ ;  /* 0x0000003f033f7210 */ /* 0x000fe40007ffe0ff */
[----:B------:R-:W-:Y:S02]  /*0a90*/  LOP3.LUT R0, R61, 0x1f, R58, 0xf8, !PT ;  /* 0x0000001f3d007812 */ /* 0x000fe400078ef83a */
[----:B------:R-:W-:Y:S02]  /*0aa0*/  LEA R62, R5, R62, 0x2 ;  /* 0x0000003e053e7211 */ /* 0x000fe400078e10ff */
[----:B------:R-:W-:Y:S02]  /*0ab0*/  LEA.HI.X R63, R2, R7, R63, 0x3, P0 ;  /* 0x00000007023f7211 */ /* 0x000fe400000f1c3f */
[----:B------:R-:W-:-:S02]  /*0ac0*/  IADD3 R61, R61, R0, RZ ;  /* 0x000000003d3d7210 */ /* 0x000fc40007ffe0ff */
        /* <DEDUP_REMOVED lines=24> */
[----:B------:R-:W-:Y:S02]  /*0c50*/  SHF.L.U64.HI R84, R61, 0x3, R84 ;  /* 0x000000033d547819 */ /* 0x000fe40000010254 */
[----:B------:R-:W-:Y:S01]  /*0c60*/  MOV R74, UR4 ;  /* 0x00000004004a7c02 */ /* 0x000fe20008000f00 */
[----:B--2---:R-:W-:-:S06]  /*0c70*/  UMOV UR4, URZ ;  /* 0x0000003f00047c82 */ /* 0x004fcc0008000000 */
.L_x_18565:
[----:B------:R-:W-:Y:S01]  /*0c80*/  BAR.SYNC.DEFER_BLOCKING 0x0 ;  /* 0x0000000000007b1d */ /* 0x000fe20000010000 */
[----:B------:R-:W-:Y:S01]  /*0c90*/  IMAD.WIDE R4, R58, 0x8, R64 ;  /* 0x000000083a047825 */ /* 0x000fe200078e0240 */
[----:B------:R-:W-:-:S03]  /*0ca0*/  LEA R85, R72, R59, 0x3 ;  /* 0x0000003b48557211 */ /* 0x000fc600078e18ff */
[----:B------:R-:W-:Y:S01]  /*0cb0*/  IMAD.WIDE R18, R58, 0x8, R66 ;  /* 0x000000083a127825 */ /* 0x000fe200078e0242 */
[----:B------:R-:W-:Y:S01]  /*0cc0*/  ULDC UR5, c[0x0][0x21c] ;  /* 0x0000870000057ab9 */ /* 0x000fe20000000800 */
[----:B0-----:R-:W2:Y:S04]  /*0cd0*/  LDG.E.64 R6, desc[UR12][R4.64] ;  /* 0x0000000c04067981 */ /* 0x001ea8000c1e1b00 */
[----:B--2---:R-:W-:Y:S01]  /*0ce0*/  STS.64 [R85], R6 ;  /* 0x0000000655007388 */ /* 0x004fe20000000a00 */
[----:B------:R-:W-:-:S03]  /*0cf0*/  NOP ;  /* 0x0000000000007918 */ /* 0x000fc60000000000 */
[----:B------:R-:W0:Y:S01]  /*0d00*/  LDS.64 R2, [R85] ;  /* 0x0000000055027984 */ /* 0x000e220000000a00 */
[----:B------:R-:W-:Y:S06]  /*0d10*/  BAR.SYNC.DEFER_BLOCKING 0x0 ;  /* 0x0000000000007b1d */ /* 0x000fec0000010000 */
[----:B------:R-:W2:Y:S01]  /*0d20*/  LDG.E.64 R18, desc[UR12][R18.64] ;  /* 0x0000000c12127981 */ /* 0x000ea2000c1e1b00 */
[----:B------:R-:W-:-:S03]  /*0d30*/  IMAD.WIDE R20, R58, 0x8, R68 ;  /* 0x000000083a147825 */ /* 0x000fc600078e0244 */
[----:B--2---:R-:W-:Y:S01]  /*0d40*/  STS.64 [R85], R18 ;  /* 0x0000001255007388 */ /* 0x004fe20000000a00 */
        /* <DEDUP_REMOVED lines=8> */
[----:B------:R-:W-:Y:S02]  /*0dd0*/  SHF.R.U32.HI R93, RZ, 0x10, R3 ;  /* 0x00000010ff5d7819 */ /* 0x000fe40000011603 */
[----:B------:R-:W-:Y:S02]  /*0de0*/  SHF.L.U32 R91, R3, 0x10, RZ ;  /* 0x00000010035b7819 */ /* 0x000fe400000006ff */
[----:B------:R-:W-:-:S05]  /*0df0*/  SHF.L.U32 R93, R93, 0x10, RZ ;  /* 0x000000105d5d7819 */ /* 0x000fca00000006ff */
[----:B------:R-:W-:Y:S02]  /*0e00*/  @!P0 MOV R86, RZ ;  /* 0x000000ff00568202 */ /* 0x000fe40000000f00 */
[----:B------:R-:W-:Y:S02]  /*0e10*/  @!P0 CS2R R88, SRZ ;  /* 0x0000000000588805 */ /* 0x000fe4000001ff00 */
[----:B------:R-:W-:Y:S01]  /*0e20*/  @!P0 MOV R92, RZ ;  /* 0x000000ff005c8202 */ /* 0x000fe20000000f00 */
[----:B--2---:R-:W-:Y:S01]  /*0e30*/  STS.64 [R85], R20 ;  /* 0x0000001455007388 */ /* 0x004fe20000000a00 */
[----:B------:R-:W-:-:S03]  /*0e40*/  NOP ;  /* 0x0000000000007918 */ /* 0x000fc60000000000 */
[----:B------:R-:W0:Y:S02]  /*0e50*/  LDS.64 R6, [R85] ;  /* 0x0000000055067984 */ /* 0x000e240000000a00 */
[C-C-:B0-----:R-:W-:Y:S02]  /*0e60*/  SHF.R.U64 R99, R6.reuse, 0x10, R7.reuse ;  /* 0x0000001006637819 */ /* 0x141fe40000001207 */
[----:B------:R-:W-:Y:S02]  /*0e70*/  SHF.L.U32 R33, R6, 0x10, RZ ;  /* 0x0000001006217819 */ /* 0x000fe400000006ff */
[----:B------:R-:W-:Y:S02]  /*0e80*/  SHF.L.U32 R99, R99, 0x10, RZ ;  /* 0x0000001063637819 */ /* 0x000fe400000006ff */
[----:B------:R-:W-:Y:S01]  /*0e90*/  SHF.R.U32.HI R101, RZ, 0x10, R7 ;  /* 0x00000010ff657819 */ /* 0x000fe20000011607 */
[----:B------:R-:W-:Y:S01]  /*0ea0*/  FFMA.FTZ R56, R33, R87, R56 ;  /* 0x0000005721387223 */ /* 0x000fe20000010038 */
[----:B------:R-:W-:Y:S01]  /*0eb0*/  SHF.L.U32 R100, R7, 0x10, RZ ;  /* 0x0000001007647819 */ /* 0x000fe200000006ff */
[----:B-----5:R-:W-:Y:S01]  /*0ec0*/  FMUL.FTZ R94, R33, R52 ;  /* 0x00000034215e7220 */ /* 0x020fe20000410000 */
[----:B------:R-:W-:Y:S01]  /*0ed0*/  SHF.L.U32 R101, R101, 0x10, RZ ;  /* 0x0000001065657819 */ /* 0x000fe200000006ff */
[C---:B------:R-:W-:Y:S01]  /*0ee0*/  FFMA.FTZ R7, R99.reuse, R90, R56 ;  /* 0x0000005a63077223 */ /* 0x040fe20000010038 */
[-C--:B------:R-:W-:Y:S01]  /*0ef0*/  FMUL.FTZ R96, R99, R52.reuse ;  /* 0x0000003463607220 */ /* 0x080fe20000410000 */
[----:B------:R-:W-:-:S02]  /*0f00*/  FMUL.FTZ R95, R100, R52 ;  /* 0x00000034645f7220 */ /* 0x000fc40000410000 */
[----:B------:R-:W-:Y:S01]  /*0f10*/  FFMA.FTZ R56, R100, R91, R7 ;  /* 0x0000005b64387223 */ /* 0x000fe20000010007 */
[----:B------:R-:W-:-:S03]  /*0f20*/  FMUL.FTZ R97, R101, R52 ;  /* 0x0000003465617220 */ /* 0x000fc60000410000 */
[----:B------:R-:W-:Y:S01]  /*0f30*/  FFMA.FTZ R56, R101, R93, R56 ;  /* 0x0000005d65387223 */ /* 0x000fe20000010038 */
[----:B------:R-:W-:Y:S06]  /*0f40*/  BAR.SYNC.DEFER_BLOCKING 0x0 ;  /* 0x0000000000007b1d */ /* 0x000fec0000010000 */
[----:B------:R-:W-:Y:S05]  /*0f50*/  @!P0 BRA `(.L_x_18533) ;  /* 0x0000003000688947 */ /* 0x000fea0003800000 */
[----:B------:R-:W0:Y:S01]  /*0f60*/  LDC.64 R6, c[0x0][0x350] ;  /* 0x0000d400ff067b82 */ /* 0x000e220000000a00 */
[----:B------:R-:W-:Y:S01]  /*0f70*/  UMOV UR6, UR8 ;  /* 0x0000000800067c82 */ /* 0x000fe20008000000 */
[----:B------:R-:W-:Y:S01]  /*0f80*/  UMOV UR7, UR11 ;  /* 0x0000000b00077c82 */ /* 0x000fe20008000000 */
[----:B------:R-:W-:Y:S01]  /*0f90*/  IADD3 R98, R74, -0x1, RZ ;  /* 0xffffffff4a627810 */ /* 0x000fe20007ffe0ff */
[----:B------:R-:W-:Y:S01]  /*0fa0*/  HFMA2.MMA R104, -RZ, RZ, 0, 0 ;  /* 0x00000000ff687435 */ /* 0x000fe200000001ff */
[----:B------:R-:W-:Y:S01]  /*0fb0*/  SHF.R.U32.HI R110, RZ, 0x10, R5 ;  /* 0x00000010ff6e7819 */ /* 0x000fe20000011605 */
[----:B------:R-:W-:Y:S01]  /*0fc0*/  HFMA2.MMA R92, -RZ, RZ, 0, 0 ;  /* 0x00000000ff5c7435 */ /* 0x000fe200000001ff */
[----:B------:R-:W-:Y:S01]  /*0fd0*/  SHF.L.U32 R108, R5, 0x10, RZ ;  /* 0x00000010056c7819 */ /* 0x000fe200000006ff */
[----:B------:R-:W1:Y:S01]  /*0fe0*/  LDC.64 R22, c[0x0][0x3c8] ;  /* 0x0000f200ff167b82 */ /* 0x000e620000000a00 */
[----:B------:R-:W-:Y:S01]  /*0ff0*/  SHF.L.U32 R110, R110, 0x10, RZ ;  /* 0x000000106e6e7819 */ /* 0x000fe200000006ff */
[----:B------:R-:W-:Y:S01]  /*1000*/  FADD.FTZ R99, R99, R99 ;  /* 0x0000006363637221 */ /* 0x000fe20000010000 */
[----:B------:R-:W-:Y:S01]  /*1010*/  FADD.FTZ R100, R100, R100 ;  /* 0x0000006464647221 */ /* 0x000fe20000010000 */
[----:B------:R-:W-:Y:S01]  /*1020*/  FADD.FTZ R101, R101, R101 ;  /* 0x0000006565657221 */ /* 0x000fe20000010000 */
[----:B------:R-:W-:-:S02]  /*1030*/  MOV R86, RZ ;  /* 0x000000ff00567202 */ /* 0x000fc40000000f00 */
[----:B------:R-:W-:Y:S02]  /*1040*/  CS2R R88, SRZ ;  /* 0x0000000000587805 */ /* 0x000fe4000001ff00 */
[----:B------:R-:W-:Y:S01]  /*1050*/  IADD3 R105, R58, 0x200, RZ ;  /* 0x000002003a697810 */ /* 0x000fe20007ffe0ff */
[----:B------:R-:W2:Y:S01]  /*1060*/  LDC R20, c[0x0][0x224] ;  /* 0x00008900ff147b82 */ /* 0x000ea20000000800 */
[----:B------:R-:W-:Y:S01]  /*1070*/  LEA R106, R72, R59, 0x4 ;  /* 0x0000003b486a7211 */ /* 0x000fe200078e20ff */
[--C-:B------:R-:W-:Y:S01]  /*1080*/  FADD.FTZ R108, R108, R53.reuse ;  /* 0x000000356c6c7221 */ /* 0x100fe20000010000 */
[----:B------:R-:W-:Y:S01]  /*1090*/  FADD.FTZ R110, R110, R53 ;  /* 0x000000356e6e7221 */ /* 0x000fe20000010000 */
[----:B------:R-:W-:Y:S01]  /*10a0*/  UMOV UR5, URZ ;  /* 0x0000003f00057c82 */ /* 0x000fe20008000000 */
[----:B------:R-:W-:Y:S01]  /*10b0*/  ULDC UR25, c[0x0][0x224] ;  /* 0x0000890000197ab9 */ /* 0x000fe20000000800 */
[----:B------:R-:W-:Y:S01]  /*10c0*/  ULDC UR26, c[0x0][0x21c] ;  /* 0x00008700001a7ab9 */ /* 0x000fe20000000800 */
[----:B------:R-:W-:Y:S01]  /*10d0*/  ULDC.64 UR22, c[0x0][0x360] ;  /* 0x0000d80000167ab9 */ /* 0x000fe20000000a00 */
[-C--:B0-----:R-:W-:Y:S01]  /*10e0*/  IMAD R0, R55, R6.reuse, RZ ;  /* 0x0000000637007224 */ /* 0x081fe200078e02ff */
[----:B------:R-:W0:Y:S01]  /*10f0*/  LDC R103, c[0x0][0x224] ;  /* 0x00008900ff677b82 */ /* 0x000e220000000800 */
[C---:B------:R-:W-:Y:S01]  /*1100*/  IMAD.WIDE.U32 R18, R54.reuse, R6, UR6 ;  /* 0x0000000636127e25 */ /* 0x040fe2000f8e0006 */
[----:B------:R-:W-:Y:S01]  /*1110*/  UMOV UR6, URZ ;  /* 0x0000003f00067c82 */ /* 0x000fe20008000000 */
[----:B------:R-:W-:Y:S01]  /*1120*/  ULDC.64 UR18, c[0x0][0x250] ;  /* 0x0000940000127ab9 */ /* 0x000fe20000000a00 */
[----:B------:R-:W-:Y:S01]  /*1130*/  ULDC.64 UR16, c[0x0][0x238] ;  /* 0x00008e0000107ab9 */ /* 0x000fe20000000a00 */
[----:B------:R-:W-:Y:S01]  /*1140*/  IMAD R7, R54, R7, R0 ;  /* 0x0000000736077224 */ /* 0x000fe200078e0200 */
[----:B------:R-:W-:Y:S01]  /*1150*/  LEA.HI R0, R98, R98, RZ, 0x1 ;  /* 0x0000006262007211 */ /* 0x000fe200078f08ff */
[----:B------:R-:W-:Y:S01]  /*1160*/  ULDC.64 UR20, c[0x0][0x270] ;  /* 0x00009c0000147ab9 */ /* 0x000fe20000000a00 */
[----:B-1----:R-:W-:Y:S01]  /*1170*/  LEA R6, P0, R18, R22, 0x3 ;  /* 0x0000001612067211 */ /* 0x002fe200078018ff */
[----:B------:R-:W1:Y:S01]  /*1180*/  LDC R102, c[0x0][0x218] ;  /* 0x00008600ff667b82 */ /* 0x000e620000000800 */
[----:B------:R-:W-:-:S02]  /*1190*/  IADD3 R7, R19, R7, RZ ;  /* 0x0000000713077210 */ /* 0x000fc40007ffe0ff */
[----:B------:R-:W-:Y:S01]  /*11a0*/  LOP3.LUT R21, R0, 0xfffffe, RZ, 0xc0, !PT ;  /* 0x00fffffe00157812 */ /* 0x000fe200078ec0ff */
[----:B------:R-:W-:Y:S01]  /*11b0*/  FADD.FTZ R0, R33, R33 ;  /* 0x0000002121007221 */ /* 0x000fe20000010000 */
[----:B------:R-:W-:Y:S02]  /*11c0*/  LEA.HI.X R7, R18, R23, R7, 0x3, P0 ;  /* 0x0000001712077211 */ /* 0x000fe400000f1c07 */
[----:B--2---:R-:W-:Y:S01]  /*11d0*/  LEA R19, R20, UR4, 0x8 ;  /* 0x0000000414137c11 */ /* 0x004fe2000f8e40ff */
[----:B------:R-:W2:Y:S01]  /*11e0*/  LDC.64 R32, c[0x0][0x360] ;  /* 0x0000d800ff207b82 */ /* 0x000ea20000000a00 */
[----:B------:R-:W-:Y:S01]  /*11f0*/  IADD3 R98, R98, -R21, RZ ;  /* 0x8000001562627210 */ /* 0x000fe20007ffe0ff */
[----:B------:R-:W-:-:S06]  /*1200*/  IMAD.WIDE.U32 R6, R58, 0x4, R6 ;  /* 0x000000043a067825 */ /* 0x000fcc00078e0006 */
[----:B------:R-:W3:Y:S01]  /*1210*/  LDC.64 R34, c[0x0][0x2d0] ;  /* 0x0000b400ff227b82 */ /* 0x000ee20000000a00 */
[----:B------:R-:W-:-:S03]  /*1220*/  IMAD.WIDE R6, R19, 0x4, R6 ;  /* 0x0000000413067825 */ /* 0x000fc600078e0206 */
[----:B------:R-:W-:-:S04]  /*1230*/  IADD3 R18, P0, R6, -0x380, RZ ;  /* 0xfffffc8006127810 */ /* 0x000fc80007f1e0ff */
[----:B------:R-:W4:Y:S01]  /*1240*/  LDC.64 R36, c[0x0][0x2e0] ;  /* 0x0000b800ff247b82 */ /* 0x000f220000000a00 */
[C---:B------:R-:W-:Y:S02]  /*1250*/  IADD3 R20, P1, R6.reuse, -0x300, RZ ;  /* 0xfffffd0006147810 */ /* 0x040fe40007f3e0ff */
[C---:B------:R-:W-:Y:S02]  /*1260*/  IADD3 R22, P2, R6.reuse, -0x280, RZ ;  /* 0xfffffd8006167810 */ /* 0x040fe40007f5e0ff */
[C---:B------:R-:W-:Y:S02]  /*1270*/  IADD3 R24, P3, R6.reuse, -0x200, RZ ;  /* 0xfffffe0006187810 */ /* 0x040fe40007f7e0ff */
[C---:B------:R-:W-:Y:S02]  /*1280*/  IADD3 R26, P4, R6.reuse, -0x180, RZ ;  /* 0xfffffe80061a7810 */ /* 0x040fe40007f9e0ff */
[C---:B------:R-:W-:Y:S02]  /*1290*/  IADD3 R28, P5, R6.reuse, -0x100, RZ ;  /* 0xffffff00061c7810 */ /* 0x040fe40007fbe0ff */
[----:B------:R-:W-:-:S02]  /*12a0*/  IADD3 R30, P6, R6, -0x80, RZ ;  /* 0xffffff80061e7810 */ /* 0x000fc40007fde0ff */
[C---:B------:R-:W-:Y:S02]  /*12b0*/  SHF.R.U64 R6, R4.reuse, 0x10, R5 ;  /* 0x0000001004067819 */ /* 0x040fe40000001205 */
[C---:B------:R-:W-:Y:S02]  /*12c0*/  IADD3.X R21, R7.reuse, -0x1, RZ, P1, !PT ;  /* 0xffffffff07157810 */ /* 0x040fe40000ffe4ff */
[----:B------:R-:W-:Y:S02]  /*12d0*/  SHF.L.U32 R4, R4, 0x10, RZ ;  /* 0x0000001004047819 */ /* 0x000fe400000006ff */
[----:B------:R-:W-:Y:S02]  /*12e0*/  SHF.L.U32 R6, R6, 0x10, RZ ;  /* 0x0000001006067819 */ /* 0x000fe400000006ff */
[----:B------:R-:W-:Y:S01]  /*12f0*/  ISETP.NE.AND P1, PT, R58, RZ, PT ;  /* 0x000000ff3a00720c */ /* 0x000fe20003f25270 */
[--C-:B------:R-:W-:Y:S01]  /*1300*/  FADD.FTZ R107, R4, R53.reuse ;  /* 0x00000035046b7221 */ /* 0x100fe20000010000 */
[C---:B------:R-:W-:Y:S01]  /*1310*/  IADD3.X R19, R7.reuse, -0x1, RZ, P0, !PT ;  /* 0xffffffff07137810 */ /* 0x040fe200007fe4ff */
[----:B------:R-:W-:Y:S01]  /*1320*/  FADD.FTZ R109, R6, R53 ;  /* 0x00000035066d7221 */ /* 0x000fe20000010000 */
[----:B------:R-:W-:-:S02]  /*1330*/  IADD3.X R23, R7, -0x1, RZ, P2, !PT ;  /* 0xffffffff07177810 */ /* 0x000fc400017fe4ff */
[C---:B------:R-:W-:Y:S02]  /*1340*/  IADD3.X R25, R7.reuse, -0x1, RZ, P3, !PT ;  /* 0xffffffff07197810 */ /* 0x040fe40001ffe4ff */
[C---:B------:R-:W-:Y:S02]  /*1350*/  IADD3.X R27, R7.reuse, -0x1, RZ, P4, !PT ;  /* 0xffffffff071b7810 */ /* 0x040fe400027fe4ff */
[C---:B------:R-:W-:Y:S02]  /*1360*/  IADD3.X R29, R7.reuse, -0x1, RZ, P5, !PT ;  /* 0xffffffff071d7810 */ /* 0x040fe40002ffe4ff */
[----:B------:R-:W-:Y:S02]  /*1370*/  IADD3.X R31, R7, -0x1, RZ, P6, !PT ;  /* 0xffffffff071f7810 */ /* 0x000fe400037fe4ff */
[----:B------:R-:W-:Y:S02]  /*1380*/  ISETP.NE.AND P0, PT, R58, 0x1f, PT ;  /* 0x0000001f3a00780c */ /* 0x000fe40003f05270 */
[----:B012---:R-:W-:-:S11]  /*1390*/  P2R R5, PR, RZ, 0x2 ;  /* 0x00000002ff057803 */ /* 0x007fd60000000000 */
.L_x_18564:
[----:B------:R-:W-:Y:S02]  /*13a0*/  SHF.R.S32.HI R124, RZ, 0x1f, R104 ;  /* 0x0000001fff7c7819 */ /* 0x000fe40000011468 */
[----:B01----:R-:W-:Y:S02]  /*13b0*/  MOV R4, R10 ;  /* 0x0000000a00047202 */ /* 0x003fe40000000f00 */
[----:B------:R-:W-:Y:S01]  /*13c0*/  MOV R5, R73 ;  /* 0x0000004900057202 */ /* 0x000fe20000000f00 */
[----:B------:R-:W-:Y:S02]  /*13d0*/  IMAD R7, R124, UR16, RZ ;  /* 0x000000107c077c24 */ /* 0x000fe4000f8e02ff */
[----:B------:R-:W-:-:S04]  /*13e0*/  IMAD.WIDE.U32 R4, R104, UR16, R4 ;  /* 0x0000001068047c25 */ /* 0x000fc8000f8e0004 */
[----:B------:R-:W-:Y:S01]  /*13f0*/  IMAD R7, R104, UR17, R7 ;  /* 0x0000001168077c24 */ /* 0x000fe2000f8e0207 */
[----:B---3--:R-:W-:-:S04]  /*1400*/  LEA R38, P1, R4, R34, 0x3 ;  /* 0x0000002204267211 */ /* 0x008fc800078218ff */
[----:B------:R-:W-:Y:S01]  /*1410*/  IADD3 R5, R5, R7, RZ ;  /* 0x0000000705057210 */ /* 0x000fe20007ffe0ff */
[----:B------:R-:W-:-:S03]  /*1420*/  IMAD R7, R124, UR18, RZ ;  /* 0x000000127c077c24 */ /* 0x000fc6000f8e02ff */
[----:B------:R-:W-:Y:S01]  /*1430*/  LEA.HI.X R39, R4, R35, R5, 0x3, P1 ;  /* 0x0000002304277211 */ /* 0x000fe200008f1c05 */
[----:B------:R-:W-:-:S04]  /*1440*/  IMAD.WIDE.U32 R4, R104, UR18, RZ ;  /* 0x0000001268047c25 */ /* 0x000fc8000f8e00ff */
[----:B------:R-:W-:Y:S01]  /*1450*/  IMAD R7, R104, UR19, R7 ;  /* 0x0000001368077c24 */ /* 0x000fe2000f8e0207 */
[C---:B------:R-:W-:Y:S01]  /*1460*/  LEA R6, P1, R4.reuse, R70, 0x1 ;  /* 0x0000004604067211 */ /* 0x040fe200078208ff */
[----:B------:R-:W2:Y:S03]  /*1470*/  LDG.E.64 R38, desc[UR12][R38.64] ;  /* 0x0000000c26267981 */ /* 0x000ea6000c1e1b00 */
[----:B------:R-:W-:Y:S02]  /*1480*/  IADD3 R5, R5, R7, RZ ;  /* 0x0000000705057210 */ /* 0x000fe40007ffe0ff */
[----:B------:R-:W-:Y:S02]  /*1490*/  LEA R6, P2, R61, R6, 0x3 ;  /* 0x000000063d067211 */ /* 0x000fe400078418ff */
[----:B------:R-:W-:-:S04]  /*14a0*/  LEA.HI.X R5, R4, R71, R5, 0x1, P1 ;  /* 0x0000004704057211 */ /* 0x000fc800008f0c05 */
[----:B------:R-:W-:-:S05]  /*14b0*/  IADD3.X R7, R5, R84, RZ, P2, !PT ;  /* 0x0000005405077210 */ /* 0x000fca00017fe4ff */
[----:B------:R-:W3:Y:S04]  /*14c0*/  LDG.E.64 R4, desc[UR12][R6.64] ;  /* 0x0000000c06047981 */ /* 0x000ee8000c1e1b00 */
[----:B------:R0:W3:Y:S01]  /*14d0*/  LDG.E.64 R48, desc[UR12][R6.64+0x100] ;  /* 0x0001000c06307981 */ /* 0x0000e2000c1e1b00 */
[----:B------:R-:W-:Y:S01]  /*14e0*/  ISETP.GT.AND P1, PT, R74, 0x1, PT ;  /* 0x000000014a00780c */ /* 0x000fe20003f24270 */
[----:B------:R-:W-:Y:S01]  /*14f0*/  IMAD R43, R124, UR20, RZ ;  /* 0x000000147c2b7c24 */ /* 0x000fe2000f8e02ff */
[----:B------:R-:W-:Y:S02]  /*1500*/  ISETP.NE.AND P3, PT, R58, RZ, PT ;  /* 0x000000ff3a00720c */ /* 0x000fe40003f65270 */
[----:B------:R-:W-:Y:S01]  /*1510*/  ISETP.EQ.AND P1, PT, R111, RZ, P1 ;  /* 0x000000ff6f00720c */ /* 0x000fe20000f22270 */
[----:B------:R-:W-:Y:S01]  /*1520*/  IMAD R43, R104, UR21, R43 ;  /* 0x00000015682b7c24 */ /* 0x000fe2000f8e022b */
[----:B0-----:R-:W-:-:S02]  /*1530*/  MOV R6, R8 ;  /* 0x0000000800067202 */ /* 0x001fc40000000f00 */
[----:B------:R-:W-:-:S03]  /*1540*/  MOV R7, R75 ;  /* 0x0000004b00077202 */ /* 0x000fc60000000f00 */
[----:B------:R-:W-:-:S06]  /*1550*/  IMAD.WIDE.U32 R6, R104, UR20, R6 ;  /* 0x0000001468067c25 */ /* 0x000fcc000f8e0006 */
[----:B------:R-:W0:Y:S01]  /*1560*/  @P1 LDC R47, c[0x0][0x21c] ;  /* 0x00008700ff2f1b82 */ /* 0x000e220000000800 */
[----:B----4-:R-:W-:Y:S02]  /*1570*/  LEA R42, P2, R6, R36, 0x3 ;  /* 0x00000024062a7211 */ /* 0x010fe400078418ff */
[----:B------:R-:W-:Y:S02]  /*1580*/  IADD3 R43, R7, R43, RZ ;  /* 0x0000002b072b7210 */ /* 0x000fe40007ffe0ff */
[----:B------:R-:W-:Y:S02]  /*1590*/  @P1 IADD3 R7, R74, -0x2, RZ ;  /* 0xfffffffe4a071810 */ /* 0x000fe40007ffe0ff */
[----:B------:R-:W-:Y:S02]  /*15a0*/  LEA.HI.X R43, R6, R37, R43, 0x3, P2 ;  /* 0x00000025062b7211 */ /* 0x000fe400010f1c2b */
[----:B------:R-:W-:-:S04]  /*15b0*/  LEA R6, R98, R104, 0x8 ;  /* 0x0000006862067211 */ /* 0x000fc800078e40ff */
[----:B------:R-:W-:-:S04]  /*15c0*/  SEL R6, R6, R105, !P3 ;  /* 0x0000006906067207 */ /* 0x000fc80005800000 */
[----:B------:R-:W-:Y:S01]  /*15d0*/  LEA R113, R6, R59, 0x3 ;  /* 0x0000003b06717211 */ /* 0x000fe200078e18ff */
[----:B0-----:R-:W-:Y:S01]  /*15e0*/  @P1 IMAD R7, R7, R47, R104 ;  /* 0x0000002f07071224 */ /* 0x001fe200078e0268 */
[----:B------:R-:W-:Y:S01]  /*15f0*/  BSSY B0, `(.L_x_18534) ;  /* 0x0000068000007945 */ /* 0x000fe20003800000 */
[----:B--2---:R-:W-:Y:S01]  /*1600*/  FMUL.FTZ R112, R38, 1.4426950216293334961 ;  /* 0x3fb8aa3b26707820 */ /* 0x004fe20000410000 */
[----:B------:R-:W-:-:S03]  /*1610*/  FMUL.FTZ R41, R107, R39 ;  /* 0x000000276b297220 */ /* 0x000fc60000410000 */
[----:B------:R-:W-:Y:S01]  /*1620*/  FMUL.FTZ R40, R107, R112 ;  /* 0x000000706b287220 */ /* 0x000fe20000410000 */
[----:B------:R-:W-:-:S03]  /*1630*/  FMUL.RZ R46, R41, 0.15915493667125701904 ;  /* 0x3e22f983292e7820 */ /* 0x000fc6000040c000 */
[----:B------:R-:W-:Y:S08]  /*1640*/  MUFU.EX2 R44, R40 ;  /* 0x00000028002c7308 */ /* 0x000ff00000000800 */
[----:B------:R-:W0:Y:S01]  /*1650*/  MUFU.COS R45, R46 ;  /* 0x0000002e002d7308 */ /* 0x000e220000000000 */
[----:B---3--:R-:W-:Y:S04]  /*1660*/  STS.64 [R85], R4 ;  /* 0x0000000455007388 */ /* 0x008fe80000000a00 */
[----:B------:R1:W-:Y:S01]  /*1670*/  STS.64 [R85+0x100], R48 ;  /* 0x0001003055007388 */ /* 0x0003e20000000a00 */
[----:B------:R-:W-:-:S02]  /*1680*/  NOP ;  /* 0x0000000000007918 */ /* 0x000fc40000000000 */
[----:B------:R2:W3:Y:S01]  /*1690*/  MUFU.SIN R41, R46 ;  /* 0x0000002e00297308 */ /* 0x0004e20000000400 */
[----:B------:R-:W5:Y:S01]  /*16a0*/  LDG.E.64 R42, desc[UR12][R42.64] ;  /* 0x0000000c2a2a7981 */ /* 0x000f62000c1e1b00 */
[C---:B0-----:R-:W-:Y:S01]  /*16b0*/  FMUL.FTZ R40, R44.reuse, R45 ;  /* 0x0000002d2c287220 */ /* 0x041fe20000410000 */
[----:B--2---:R-:W-:Y:S02]  /*16c0*/  @P1 IMAD.WIDE R46, R7, 0x10, R16 ;  /* 0x00000010072e1825 */ /* 0x004fe400078e0210 */
[----:B------:R-:W0:Y:S02]  /*16d0*/  LDS.128 R4, [R106] ;  /* 0x000000006a047984 */ /* 0x000e240000000c00 */
[----:B---3--:R-:W-:Y:S01]  /*16e0*/  FMUL.FTZ R41, R44, R41 ;  /* 0x000000292c297220 */ /* 0x008fe20000410000 */
[----:B-1----:R-:W-:Y:S01]  /*16f0*/  FMUL.FTZ R48, R109, R39 ;  /* 0x000000276d307220 */ /* 0x002fe20000410000 */
[----:B------:R-:W-:Y:S01]  /*1700*/  FMUL.FTZ R115, R108, R112 ;  /* 0x000000706c737220 */ /* 0x000fe20000410000 */
[----:B------:R-:W-:-:S02]  /*1710*/  CS2R R44, SRZ ;  /* 0x00000000002c7805 */ /* 0x000fc4000001ff00 */
[----:B------:R1:W-:Y:S01]  /*1720*/  STS.64 [R113+0xa80], R40 ;  /* 0x000a802871007388 */ /* 0x0003e20000000a00 */
[----:B------:R-:W-:Y:S01]  /*1730*/  BAR.SYNC.DEFER_BLOCKING 0x0 ;  /* 0x0000000000007b1d */ /* 0x000fe20000010000 */
[----:B------:R-:W-:Y:S01]  /*1740*/  FMUL.RZ R114, R48, 0.15915493667125701904 ;  /* 0x3e22f98330727820 */ /* 0x000fe2000040c000 */
[----:B------:R-:W-:-:S04]  /*1750*/  FMUL.FTZ R48, R109, R112 ;  /* 0x000000706d307220 */ /* 0x000fc80000410000 */
[----:B------:R-:W-:Y:S01]  /*1760*/  MUFU.SIN R127, R114 ;  /* 0x00000072007f7308 */ /* 0x000fe20000000400 */
[----:B-1----:R-:W-:Y:S01]  /*1770*/  FMUL.FTZ R113, R110, R112 ;  /* 0x000000706e717220 */ /* 0x002fe20000410000 */
[----:B------:R-:W-:-:S06]  /*1780*/  FMUL.FTZ R112, R108, R39 ;  /* 0x000000276c707220 */ /* 0x000fcc0000410000 */
[----:B------:R1:W-:Y:S08]  /*1790*/  MUFU.COS R49, R114 ;  /* 0x0000007200317308 */ /* 0x0003f00000000000 */
[----:B------:R-:W2:Y:S01]  /*17a0*/  MUFU.EX2 R48, R48 ;  /* 0x0000003000307308 */ /* 0x000ea20000000800 */
[----:B------:R-:W-:Y:S01]  /*17b0*/  FMUL.RZ R117, R112, 0.15915493667125701904 ;  /* 0x3e22f98370757820 */ /* 0x000fe2000040c000 */
[----:B------:R3:W5:Y:S01]  /*17c0*/  @P1 LDG.E.64 R44, desc[UR12][R46.64+0x8] ;  /* 0x0000080c2e2c1981 */ /* 0x000762000c1e1b00 */
[----:B0-----:R-:W-:-:S02]  /*17d0*/  SHF.R.U64 R112, R4, 0x10, R5 ;  /* 0x0000001004707819 */ /* 0x001fc40000001205 */
[----:B-1----:R-:W-:Y:S02]  /*17e0*/  SHF.L.U32 R114, R4, 0x10, RZ ;  /* 0x0000001004727819 */ /* 0x002fe400000006ff */
[----:B------:R-:W-:Y:S01]  /*17f0*/  SHF.L.U32 R112, R112, 0x10, RZ ;  /* 0x0000001070707819 */ /* 0x000fe200000006ff */
[----:B------:R-:W-:Y:S02]  /*1800*/  MUFU.EX2 R115, R115 ;  /* 0x0000007300737308 */ /* 0x000fe40000000800 */
[----:B------:R-:W-:Y:S01]  /*1810*/  FMUL.FTZ R118, R107, R114 ;  /* 0x000000726b767220 */ /* 0x000fe20000410000 */
[----:B---3--:R-:W-:-:S05]  /*1820*/  FMUL.FTZ R47, R110, R39 ;  /* 0x000000276e2f7220 */ /* 0x008fca0000410000 */
[----:B------:R-:W0:Y:S01]  /*1830*/  MUFU.SIN R46, R117 ;  /* 0x00000075002e7308 */ /* 0x000e220000000400 */
[C---:B--2---:R-:W-:Y:S01]  /*1840*/  FMUL.FTZ R128, R48.reuse, R49 ;  /* 0x0000003130807220 */ /* 0x044fe20000410000 */
[----:B------:R-:W-:Y:S01]  /*1850*/  FMUL.FTZ R127, R48, R127 ;  /* 0x0000007f307f7220 */ /* 0x000fe20000410000 */
[----:B------:R-:W-:Y:S01]  /*1860*/  FMUL.FTZ R116, R107, R112 ;  /* 0x000000706b747220 */ /* 0x000fe20000410000 */
[----:B------:R-:W-:Y:S01]  /*1870*/  SHF.R.U32.HI R48, RZ, 0x10, R5 ;  /* 0x00000010ff307819 */ /* 0x000fe20000011605 */
[----:B------:R-:W-:-:S03]  /*1880*/  FMUL.FTZ R118, R87, R118 ;  /* 0x0000007657767220 */ /* 0x000fc60000410000 */
[----:B------:R-:W1:Y:S01]  /*1890*/  MUFU.COS R126, R117 ;  /* 0x00000075007e7308 */ /* 0x000e620000000000 */
[----:B------:R-:W-:Y:S01]  /*18a0*/  FMUL.RZ R122, R47, 0.15915493667125701904 ;  /* 0x3e22f9832f7a7820 */ /* 0x000fe2000040c000 */
[----:B------:R-:W-:Y:S01]  /*18b0*/  FMUL.FTZ R119, R87, R116 ;  /* 0x0000007457777220 */ /* 0x000fe20000410000 */
[----:B------:R-:W-:Y:S01]  /*18c0*/  SHF.L.U32 R48, R48, 0x10, RZ ;  /* 0x0000001030307819 */ /* 0x000fe200000006ff */
[----:B------:R-:W-:Y:S01]  /*18d0*/  FMUL.FTZ R47, R127, R118 ;  /* 0x000000767f2f7220 */ /* 0x000fe20000410000 */
[----:B------:R-:W-:Y:S01]  /*18e0*/  SHF.L.U32 R116, R5, 0x10, RZ ;  /* 0x0000001005747819 */ /* 0x000fe200000006ff */
[-C--:B------:R-:W-:Y:S02]  /*18f0*/  FMUL.FTZ R5, R127, R119.reuse ;  /* 0x000000777f057220 */ /* 0x080fe40000410000 */
[----:B------:R-:W-:Y:S01]  /*1900*/  MUFU.EX2 R113, R113 ;  /* 0x0000007100717308 */ /* 0x000fe20000000800 */
[C---:B------:R-:W-:Y:S01]  /*1910*/  FMUL.FTZ R87, R109.reuse, R48 ;  /* 0x000000306d577220 */ /* 0x040fe20000410000 */
[C---:B------:R-:W-:Y:S01]  /*1920*/  FFMA.FTZ R47, R128.reuse, R119, R47 ;  /* 0x00000077802f7223 */ /* 0x040fe2000001002f */
[----:B------:R-:W-:Y:S01]  /*1930*/  FMUL.FTZ R121, R109, R116 ;  /* 0x000000746d797220 */ /* 0x000fe20000410000 */
[----:B------:R-:W-:-:S04]  /*1940*/  FFMA.FTZ R120, R128, R118, -R5 ;  /* 0x0000007680787223 */ /* 0x000fc80000010805 */
[----:B------:R-:W2:Y:S01]  /*1950*/  MUFU.SIN R4, R122 ;  /* 0x0000007a00047308 */ /* 0x000ea20000000400 */
[C---:B0-----:R-:W-:Y:S01]  /*1960*/  FMUL.FTZ R125, R115.reuse, R46 ;  /* 0x0000002e737d7220 */ /* 0x041fe20000410000 */
[----:B------:R-:W-:Y:S01]  /*1970*/  FFMA.FTZ R47, R90, R87, R47 ;  /* 0x000000575a2f7223 */ /* 0x000fe2000001002f */
[----:B-1----:R-:W-:Y:S01]  /*1980*/  FMUL.FTZ R126, R115, R126 ;  /* 0x0000007e737e7220 */ /* 0x002fe20000410000 */
[----:B------:R-:W-:-:S04]  /*1990*/  SHF.L.U32 R49, R6, 0x10, RZ ;  /* 0x0000001006317819 */ /* 0x000fc800000006ff */
[----:B------:R-:W0:Y:S01]  /*19a0*/  MUFU.COS R132, R122 ;  /* 0x0000007a00847308 */ /* 0x000e220000000000 */
[----:B------:R-:W-:Y:S01]  /*19b0*/  FFMA.FTZ R120, R90, R121, R120 ;  /* 0x000000795a787223 */ /* 0x000fe20000010078 */
[----:B------:R-:W-:Y:S01]  /*19c0*/  SHF.R.U64 R115, R6, 0x10, R7 ;  /* 0x0000001006737819 */ /* 0x000fe20000001207 */
[C---:B------:R-:W-:Y:S01]  /*19d0*/  FMUL.FTZ R5, R125.reuse, R47 ;  /* 0x0000002f7d057220 */ /* 0x040fe20000410000 */
[----:B------:R-:W-:Y:S01]  /*19e0*/  FMUL.FTZ R142, R108, R49 ;  /* 0x000000316c8e7220 */ /* 0x000fe20000410000 */
[-C--:B------:R-:W-:Y:S01]  /*19f0*/  FMUL.FTZ R6, R125, R120.reuse ;  /* 0x000000787d067220 */ /* 0x080fe20000410000 */
[----:B------:R-:W-:Y:S01]  /*1a00*/  SHF.L.U32 R115, R115, 0x10, RZ ;  /* 0x0000001073737819 */ /* 0x000fe200000006ff */
[C---:B------:R-:W-:Y:S02]  /*1a10*/  FFMA.FTZ R120, R126.reuse, R120, -R5 ;  /* 0x000000787e787223 */ /* 0x040fe40000010805 */
[----:B------:R-:W-:Y:S01]  /*1a20*/  FFMA.FTZ R47, R126, R47, R6 ;  /* 0x0000002f7e2f7223 */ /* 0x000fe20000010006 */
[----:B--2---:R-:W-:Y:S01]  /*1a30*/  FMUL.FTZ R135, R113, R4 ;  /* 0x0000000471877220 */ /* 0x004fe20000410000 */
[----:B------:R-:W-:Y:S01]  /*1a40*/  FMUL.FTZ R144, R108, R115 ;  /* 0x000000736c907220 */ /* 0x000fe20000410000 */
[----:B------:R-:W-:Y:S01]  /*1a50*/  FFMA.FTZ R120, R91, R142, R120 ;  /* 0x0000008e5b787223 */ /* 0x000fe20000010078 */
[----:B------:R-:W-:-:S02]  /*1a60*/  FMUL.FTZ R5, R41, R127 ;  /* 0x0000007f29057220 */ /* 0x000fc40000410000 */
[----:B------:R-:W-:Y:S01]  /*1a70*/  FFMA.FTZ R47, R91, R144, R47 ;  /* 0x000000905b2f7223 */ /* 0x000fe2000001002f */
[----:B------:R-:W-:Y:S01]  /*1a80*/  FMUL.FTZ R117, R135, R120 ;  /* 0x0000007887757220 */ /* 0x000fe20000410000 */
[----:B0-----:R-:W-:Y:S01]  /*1a90*/  FMUL.FTZ R132, R113, R132 ;  /* 0x0000008471847220 */ /* 0x001fe20000410000 */
[----:B------:R-:W-:-:S03]  /*1aa0*/  FFMA.FTZ R5, R40, R128, -R5 ;  /* 0x0000008028057223 */ /* 0x000fc60000010805 */
[-C--:B------:R-:W-:Y:S01]  /*1ab0*/  FFMA.FTZ R122, R132, R47.reuse, R117 ;  /* 0x0000002f847a7223 */ /* 0x080fe20000010075 */
[----:B------:R-:W-:Y:S01]  /*1ac0*/  FMUL.FTZ R47, R135, R47 ;  /* 0x0000002f872f7220 */ /* 0x000fe20000410000 */
[----:B------:R-:W-:Y:S01]  /*1ad0*/  FMUL.FTZ R4, R40, R127 ;  /* 0x0000007f28047220 */ /* 0x000fe20000410000 */
[----:B------:R-:W-:Y:S02]  /*1ae0*/  @P0 LEA R46, R58, R59, 0x3 ;  /* 0x0000003b3a2e0211 */ /* 0x000fe400078e18ff */
[----:B------:R-:W-:Y:S01]  /*1af0*/  FFMA.FTZ R123, R132, R120, -R47 ;  /* 0x00000078847b7223 */ /* 0x000fe2000001082f */
[----:B------:R-:W-:Y:S01]  /*1b00*/  FMUL.FTZ R47, R125, R5 ;  /* 0x000000057d2f7220 */ /* 0x000fe20000410000 */
[----:B------:R-:W-:-:S04]  /*1b10*/  FFMA.FTZ R4, R41, R128, R4 ;  /* 0x0000008029047223 */ /* 0x000fc80000010004 */
[----:B------:R-:W-:Y:S02]  /*1b20*/  FFMA.FTZ R6, R126, R4, R47 ;  /* 0x000000047e067223 */ /* 0x000fe4000001002f */
[----:B------:R-:W0:Y:S01]  /*1b30*/  @P0 LDS.64 R46, [R46+0x1a88] ;  /* 0x001a88002e2e0984 */ /* 0x000e220000000a00 */
[----:B------:R-:W-:Y:S02]  /*1b40*/  SHF.L.U32 R113, R7, 0x10, RZ ;  /* 0x0000001007717819 */ /* 0x000fe400000006ff */
[----:B------:R-:W-:-:S04]  /*1b50*/  SHF.R.U32.HI R7, RZ, 0x10, R7 ;  /* 0x00000010ff077819 */ /* 0x000fc80000011607 */
[----:B------:R-:W-:Y:S01]  /*1b60*/  SHF.L.U32 R117, R7, 0x10, RZ ;  /* 0x0000001007757819 */ /* 0x000fe200000006ff */
[----:B------:R-:W-:Y:S01]  /*1b70*/  FMUL.FTZ R7, R125, R4 ;  /* 0x000000047d077220 */ /* 0x000fe20000410000 */
[----:B------:R-:W-:-:S03]  /*1b80*/  FMUL.FTZ R120, R110, R113 ;  /* 0x000000716e787220 */ /* 0x000fc60000410000 */
[----:B------:R-:W-:Y:S01]  /*1b90*/  FMUL.FTZ R138, R110, R117 ;  /* 0x000000756e8a7220 */ /* 0x000fe20000410000 */
[----:B------:R-:W-:Y:S01]  /*1ba0*/  FFMA.FTZ R7, R126, R5, -R7 ;  /* 0x000000057e077223 */ /* 0x000fe20000010807 */
[C---:B------:R-:W-:Y:S02]  /*1bb0*/  FFMA.FTZ R134, R93.reuse, R120, R123 ;  /* 0x000000785d867223 */ /* 0x040fe4000001007b */
        /* <DEDUP_REMOVED lines=11> */
.L_x_18535:
[----:B------:R-:W-:Y:S05]  /*1c70*/  BSYNC B0 ;  /* 0x0000000000007941 */ /* 0x000fea0003800000 */
.L_x_18534:
[----:B------:R-:W3:Y:S01]  /*1c80*/  SHFL.UP PT, R130, R133, 0x1, RZ ;  /* 0x0420000085827989 */ /* 0x000ee200000e00ff */
[CC--:B------:R-:W-:Y:S01]  /*1c90*/  FMUL.FTZ R139, R135.reuse, R6.reuse ;  /* 0x00000006878b7220 */ /* 0x0c0fe20000410000 */
[-C--:B------:R-:W-:Y:S01]  /*1ca0*/  FMUL.FTZ R5, R135, R7.reuse ;  /* 0x0000000787057220 */ /* 0x080fe20000410000 */
[----:B------:R-:W-:Y:S01]  /*1cb0*/  ISETP.GE.AND P0, PT, R72, 0x1, PT ;  /* 0x000000014800780c */ /* 0x000fe20003f06270 */
[----:B------:R-:W4:Y:S01]  /*1cc0*/  SHFL.UP PT, R122, R134, 0x1, RZ ;  /* 0x04200000867a7989 */ /* 0x000f2200000e00ff */
[C---:B------:R-:W-:Y:S01]  /*1cd0*/  FFMA.FTZ R139, R132.reuse, R7, -R139 ;  /* 0x00000007848b7223 */ /* 0x040fe2000001088b */
[----:B------:R-:W-:Y:S01]  /*1ce0*/  FFMA.FTZ R5, R132, R6, R5 ;  /* 0x0000000684057223 */ /* 0x000fe20000010005 */
[----:B-----5:R-:W-:Y:S01]  /*1cf0*/  FMUL.FTZ R137, R101, R42 ;  /* 0x0000002a65897220 */ /* 0x020fe20000410000 */
[----:B------:R-:W-:Y:S01]  /*1d00*/  SHFL.IDX PT, R45, R45, RZ, 0x1f ;  /* 0x00001fff2d2d7589 */ /* 0x000fe200000e0000 */
[----:B------:R-:W-:Y:S03]  /*1d10*/  BSSY B0, `(.L_x_18536) ;  /* 0x000009a000007945 */ /* 0x000fe60003800000 */
[----:B-1----:R-:W1:Y:S04]  /*1d20*/  SHFL.UP PT, R4, R139, 0x1, RZ ;  /* 0x042000008b047989 */ /* 0x002e6800000e00ff */
[----:B------:R-:W0:Y:S04]  /*1d30*/  SHFL.UP PT, R6, R5, 0x1, RZ ;  /* 0x0420000005067989 */ /* 0x000e2800000e00ff */
[----:B------:R-:W-:Y:S01]  /*1d40*/  SHFL.IDX PT, R44, R44, RZ, 0x1f ;  /* 0x00001fff2c2c7589 */ /* 0x000fe200000e0000 */
[C---:B---3--:R-:W-:Y:S01]  /*1d50*/  FMUL.FTZ R136, R5.reuse, R130 ;  /* 0x0000008205887220 */ /* 0x048fe20000410000 */
[----:B----4-:R-:W-:-:S03]  /*1d60*/  FMUL.FTZ R123, R5, R122 ;  /* 0x0000007a057b7220 */ /* 0x010fc60000410000 */
[C---:B------:R-:W-:Y:S01]  /*1d70*/  FFMA.FTZ R7, R139.reuse, R122, -R136 ;  /* 0x0000007a8b077223 */ /* 0x040fe20000010888 */
[----:B------:R-:W-:-:S03]  /*1d80*/  FFMA.FTZ R130, R139, R130, R123 ;  /* 0x000000828b827223 */ /* 0x000fc6000001007b */
[----:B------:R-:W-:Y:S01]  /*1d90*/  @P0 FADD.FTZ R134, R134, R7 ;  /* 0x0000000786860221 */ /* 0x000fe20000010000 */
[----:B-1----:R-:W-:Y:S01]  /*1da0*/  FMUL.FTZ R122, R5, R4 ;  /* 0x00000004057a7220 */ /* 0x002fe20000410000 */
[----:B------:R-:W-:-:S03]  /*1db0*/  @P0 FADD.FTZ R133, R133, R130 ;  /* 0x0000008285850221 */ /* 0x000fc60000010000 */
[----:B------:R-:W1:Y:S01]  /*1dc0*/  SHFL.UP PT, R123, R134, 0x2, RZ ;  /* 0x04400000867b7989 */ /* 0x000e6200000e00ff */
[-C--:B0-----:R-:W-:Y:S01]  /*1dd0*/  FMUL.FTZ R7, R5, R6.reuse ;  /* 0x0000000605077220 */ /* 0x081fe20000410000 */
[C---:B------:R-:W-:Y:S02]  /*1de0*/  FFMA.FTZ R122, R139.reuse, R6, R122 ;  /* 0x000000068b7a7223 */ /* 0x040fe4000001007a */
[----:B------:R-:W0:Y:S01]  /*1df0*/  SHFL.UP PT, R6, R133, 0x2, RZ ;  /* 0x0440000085067989 */ /* 0x000e2200000e00ff */
[----:B------:R-:W-:Y:S02]  /*1e00*/  @P0 FFMA.FTZ R139, R139, R4, -R7 ;  /* 0x000000048b8b0223 */ /* 0x000fe40000010807 */
[----:B------:R-:W-:Y:S02]  /*1e10*/  FSEL R122, R5, R122, !P0 ;  /* 0x0000007a057a7208 */ /* 0x000fe40004000000 */
[----:B------:R-:W-:Y:S01]  /*1e20*/  ISETP.GE.AND P0, PT, R72, 0x2, PT ;  /* 0x000000024800780c */ /* 0x000fe20003f06270 */
[----:B------:R-:W3:Y:S04]  /*1e30*/  SHFL.UP PT, R4, R139, 0x2, RZ ;  /* 0x044000008b047989 */ /* 0x000ee800000e00ff */
[----:B------:R-:W4:Y:S01]  /*1e40*/  SHFL.UP PT, R5, R122, 0x2, RZ ;  /* 0x044000007a057989 */ /* 0x000f2200000e00ff */
[C---:B-1----:R-:W-:Y:S01]  /*1e50*/  FMUL.FTZ R136, R122.reuse, R123 ;  /* 0x0000007b7a887220 */ /* 0x042fe20000410000 */
[----:B0-----:R-:W-:-:S03]  /*1e60*/  FMUL.FTZ R130, R122, R6 ;  /* 0x000000067a827220 */ /* 0x001fc60000410000 */
[C---:B------:R-:W-:Y:S01]  /*1e70*/  FFMA.FTZ R136, R139.reuse, R6, R136 ;  /* 0x000000068b887223 */ /* 0x040fe20000010088 */
[----:B------:R-:W-:-:S03]  /*1e80*/  FFMA.FTZ R123, R139, R123, -R130 ;  /* 0x0000007b8b7b7223 */ /* 0x000fc60000010882 */
[----:B------:R-:W-:Y:S01]  /*1e90*/  @P0 FADD.FTZ R133, R133, R136 ;  /* 0x0000008885850221 */ /* 0x000fe20000010000 */
[-C--:B---3--:R-:W-:Y:S01]  /*1ea0*/  FMUL.FTZ R6, R122, R4.reuse ;  /* 0x000000047a067220 */ /* 0x088fe20000410000 */
[----:B------:R-:W-:Y:S01]  /*1eb0*/  @P0 FADD.FTZ R134, R134, R123 ;  /* 0x0000007b86860221 */ /* 0x000fe20000010000 */
[-C--:B----4-:R-:W-:Y:S02]  /*1ec0*/  FMUL.FTZ R7, R122, R5.reuse ;  /* 0x000000057a077220 */ /* 0x090fe40000410000 */
        /* <DEDUP_REMOVED lines=39> */
[C---:B------:R-:W-:Y:S01]  /*2140*/  FMUL.FTZ R122, R100.reuse, R43 ;  /* 0x0000002b647a7220 */ /* 0x040fe20000410000 */
[C---:B------:R-:W-:Y:S01]  /*2150*/  FMUL.FTZ R5, R135.reuse, R136 ;  /* 0x0000008887057220 */ /* 0x040fe20000410000 */
[-C--:B------:R-:W-:Y:S01]  /*2160*/  FFMA.FTZ R129, -R135, R137.reuse, -R146 ;  /* 0x0000008987817223 */ /* 0x080fe20000010992 */
[----:B------:R-:W3:Y:S01]  /*2170*/  SHFL.UP PT, R4, R139, 0x10, RZ ;  /* 0x060000008b047989 */ /* 0x000ee200000e00ff */
[----:B------:R-:W-:Y:S01]  /*2180*/  FMUL.FTZ R123, R100, R42 ;  /* 0x0000002a647b7220 */ /* 0x000fe20000410000 */
[----:B------:R-:W-:Y:S01]  /*2190*/  FFMA.FTZ R148, R132, R137, -R5 ;  /* 0x0000008984947223 */ /* 0x000fe20000010805 */
[----:B------:R-:W-:Y:S01]  /*21a0*/  FADD.FTZ R141, -R122, R129 ;  /* 0x000000817a8d7221 */ /* 0x000fe20000010100 */
[----:B------:R-:W4:Y:S01]  /*21b0*/  SHFL.UP PT, R6, R7, 0x10, RZ ;  /* 0x0600000007067989 */ /* 0x000f2200000e00ff */
[----:B------:R-:W-:Y:S01]  /*21c0*/  ISETP.GE.AND P0, PT, R72, 0x10, PT ;  /* 0x000000104800780c */ /* 0x000fe20003f06270 */
[----:B------:R-:W-:Y:S01]  /*21d0*/  FADD.FTZ R148, R123, R148 ;  /* 0x000000947b947221 */ /* 0x000fe20000010000 */
[----:B------:R-:W-:-:S03]  /*21e0*/  FMUL.FTZ R5, R125, -R141 ;  /* 0x8000008d7d057220 */ /* 0x000fc60000410000 */
[----:B------:R-:W-:-:S04]  /*21f0*/  FMUL.FTZ R143, R125, -R148 ;  /* 0x800000947d8f7220 */ /* 0x000fc80000410000 */
[----:B------:R-:W-:Y:S01]  /*2200*/  FFMA.FTZ R143, R126, R141, R143 ;  /* 0x0000008d7e8f7223 */ /* 0x000fe2000001008f */
[----:B--2---:R-:W-:Y:S01]  /*2210*/  FMUL.FTZ R141, R135, R47 ;  /* 0x0000002f878d7220 */ /* 0x004fe20000410000 */
[----:B0-----:R-:W-:-:S04]  /*2220*/  FMUL.FTZ R146, R7, R140 ;  /* 0x0000008c07927220 */ /* 0x001fc80000410000 */
[----:B-1----:R-:W-:Y:S01]  /*2230*/  FFMA.FTZ R131, R139, R130, -R146 ;  /* 0x000000828b837223 */ /* 0x002fe20000010892 */
[----:B------:R-:W-:Y:S01]  /*2240*/  FFMA.FTZ R146, R126, R148, -R5 ;  /* 0x000000947e927223 */ /* 0x000fe20000010805 */
[C---:B------:R-:W-:Y:S01]  /*2250*/  FMUL.FTZ R130, R7.reuse, R130 ;  /* 0x0000008207827220 */ /* 0x040fe20000410000 */
[----:B---3--:R-:W-:Y:S01]  /*2260*/  FMUL.FTZ R129, R7, R4 ;  /* 0x0000000407817220 */ /* 0x008fe20000410000 */
[----:B------:R-:W-:Y:S02]  /*2270*/  @P0 FADD.FTZ R134, R134, R131 ;  /* 0x0000008386860221 */ /* 0x000fe40000010000 */
[----:B------:R-:W-:Y:S01]  /*2280*/  FFMA.FTZ R130, R139, R140, R130 ;  /* 0x0000008c8b827223 */ /* 0x000fe20000010082 */
[----:B------:R-:W-:Y:S01]  /*2290*/  FMUL.FTZ R131, R99, R42 ;  /* 0x0000002a63837220 */ /* 0x000fe20000410000 */
[-C--:B----4-:R-:W-:Y:S01]  /*22a0*/  FMUL.FTZ R5, R7, R6.reuse ;  /* 0x0000000607057220 */ /* 0x090fe20000410000 */
[----:B------:R-:W-:Y:S01]  /*22b0*/  FFMA.FTZ R6, R139, R6, R129 ;  /* 0x000000068b067223 */ /* 0x000fe20000010081 */
[----:B------:R-:W-:Y:S01]  /*22c0*/  @P0 FADD.FTZ R133, R133, R130 ;  /* 0x0000008285850221 */ /* 0x000fe20000010000 */
[----:B------:R-:W-:Y:S01]  /*22d0*/  SHFL.UP PT, R134, R134, 0x1, RZ ;  /* 0x0420000086867989 */ /* 0x000fe200000e00ff */
[----:B------:R-:W-:Y:S01]  /*22e0*/  @P0 FFMA.FTZ R139, R139, R4, -R5 ;  /* 0x000000048b8b0223 */ /* 0x000fe20000010805 */
[----:B------:R-:W-:Y:S01]  /*22f0*/  FMUL.FTZ R130, R99, R43 ;  /* 0x0000002b63827220 */ /* 0x000fe20000410000 */
[----:B------:R-:W-:Y:S01]  /*2300*/  FSEL R140, R7, R6, !P0 ;  /* 0x00000006078c7208 */ /* 0x000fe20004000000 */
[----:B------:R-:W-:Y:S01]  /*2310*/  FADD.FTZ R146, R131, R146 ;  /* 0x0000009283927221 */ /* 0x000fe20000010000 */
[----:B------:R-:W-:Y:S01]  /*2320*/  SHFL.UP PT, R133, R133, 0x1, RZ ;  /* 0x0420000085857989 */ /* 0x000fe200000e00ff */
[----:B------:R-:W-:Y:S01]  /*2330*/  FADD.FTZ R145, -R130, R143 ;  /* 0x0000008f82917221 */ /* 0x000fe20000010100 */
[----:B------:R-:W-:Y:S01]  /*2340*/  FMUL.FTZ R143, R135, -R46 ;  /* 0x8000002e878f7220 */ /* 0x000fe20000410000 */
[C---:B------:R-:W-:Y:S01]  /*2350*/  FMUL.FTZ R148, R127.reuse, -R146 ;  /* 0x800000927f947220 */ /* 0x040fe20000410000 */
[----:B------:R-:W0:Y:S01]  /*2360*/  SHFL.UP PT, R140, R140, 0x1, RZ ;  /* 0x042000008c8c7989 */ /* 0x000e2200000e00ff */
[----:B------:R-:W-:Y:S01]  /*2370*/  ISETP.GE.AND P0, PT, R74, UR25, PT ;  /* 0x000000194a007c0c */ /* 0x000fe2000bf06270 */
[-C--:B------:R-:W-:Y:S01]  /*2380*/  FMUL.FTZ R147, R127, -R145.reuse ;  /* 0x800000917f937220 */ /* 0x080fe20000410000 */
[----:B------:R-:W-:Y:S01]  /*2390*/  FFMA.FTZ R150, R128, R145, R148 ;  /* 0x0000009180967223 */ /* 0x000fe20000010094 */
[----:B------:R-:W1:Y:S01]  /*23a0*/  SHFL.UP PT, R139, R139, 0x1, RZ ;  /* 0x042000008b8b7989 */ /* 0x000e6200000e00ff */
[C---:B------:R-:W-:Y:S01]  /*23b0*/  FFMA.FTZ R145, R132.reuse, -R47, R143 ;  /* 0x8000002f84917223 */ /* 0x040fe2000001008f */
[----:B------:R-:W-:Y:S01]  /*23c0*/  ISETP.NE.OR P0, PT, R111, RZ, P0 ;  /* 0x000000ff6f00720c */ /* 0x000fe20000705670 */
[----:B------:R-:W-:Y:S01]  /*23d0*/  FFMA.FTZ R143, R132, R46, -R141 ;  /* 0x0000002e848f7223 */ /* 0x000fe2000001088d */
[----:B------:R-:W-:Y:S01]  /*23e0*/  FFMA.FTZ R149, R128, R146, -R147 ;  /* 0x0000009280957223 */ /* 0x000fe20000010893 */
[----:B------:R-:W-:Y:S01]  /*23f0*/  HFMA2.MMA R4, -RZ, RZ, 1.875, 0 ;  /* 0x3f800000ff047435 */ /* 0x000fe200000001ff */
[----:B------:R-:W-:Y:S01]  /*2400*/  MOV R5, RZ ;  /* 0x000000ff00057202 */ /* 0x000fe20000000f00 */
[----:B------:R-:W-:Y:S01]  /*2410*/  FMUL.FTZ R148, R125, -R143 ;  /* 0x8000008f7d947220 */ /* 0x000fe20000410000 */
[----:B------:R-:W-:-:S02]  /*2420*/  CS2R R6, SRZ ;  /* 0x0000000000067805 */ /* 0x000fc4000001ff00 */
[----:B------:R-:W-:Y:S01]  /*2430*/  LEA R129, R104, R59, 0x4 ;  /* 0x0000003b68817211 */ /* 0x000fe200078e20ff */
[-C--:B------:R-:W-:Y:S01]  /*2440*/  FMUL.FTZ R147, R125, -R145.reuse ;  /* 0x800000917d937220 */ /* 0x080fe20000410000 */
[----:B------:R-:W-:-:S03]  /*2450*/  FFMA.FTZ R148, R126, R145, R148 ;  /* 0x000000917e947223 */ /* 0x000fc60000010094 */
[----:B------:R-:W-:Y:S01]  /*2460*/  FFMA.FTZ R147, R126, R143, -R147 ;  /* 0x0000008f7e937223 */ /* 0x000fe20000010893 */
[----:B------:R2:W3:Y:S01]  /*2470*/  @!P0 LDS.128 R4, [R129+0x1b80] ;  /* 0x001b800081048984 */ /* 0x0004e20000000c00 */
[----:B------:R-:W-:Y:S01]  /*2480*/  ISETP.NE.AND P0, PT, R111, 0x1f, PT ;  /* 0x0000001f6f00780c */ /* 0x000fe20003f05270 */
[C---:B0-----:R-:W-:Y:S01]  /*2490*/  FMUL.FTZ R146, R140.reuse, R45 ;  /* 0x0000002d8c927220 */ /* 0x041fe20000410000 */
[----:B------:R-:W-:-:S03]  /*24a0*/  FMUL.FTZ R140, R140, R44 ;  /* 0x0000002c8c8c7220 */ /* 0x000fc60000410000 */
[C---:B-1----:R-:W-:Y:S01]  /*24b0*/  FFMA.FTZ R141, R139.reuse, R44, -R146 ;  /* 0x0000002c8b8d7223 */ /* 0x042fe20000010892 */
[----:B------:R-:W-:-:S03]  /*24c0*/  FFMA.FTZ R140, R139, R45, R140 ;  /* 0x0000002d8b8c7223 */ /* 0x000fc6000001008c */
[----:B------:R-:W-:Y:S01]  /*24d0*/  @P3 FADD.FTZ R44, R134, R141 ;  /* 0x0000008d862c3221 */ /* 0x000fe20000010000 */
[----:B------:R-:W-:Y:S01]  /*24e0*/  FMUL.FTZ R141, R127, -R148 ;  /* 0x800000947f8d7220 */ /* 0x000fe20000410000 */
[----:B------:R-:W-:Y:S01]  /*24f0*/  @P3 FADD.FTZ R45, R133, R140 ;  /* 0x0000008c852d3221 */ /* 0x000fe20000010000 */
[C---:B------:R-:W-:Y:S01]  /*2500*/  FMUL.FTZ R134, R0.reuse, R42 ;  /* 0x0000002a00867220 */ /* 0x040fe20000410000 */
[----:B------:R-:W-:Y:S01]  /*2510*/  FMUL.FTZ R133, R0, R43 ;  /* 0x0000002b00857220 */ /* 0x000fe20000410000 */
[-C--:B------:R-:W-:Y:S01]  /*2520*/  FFMA.FTZ R141, R128, R147.reuse, -R141 ;  /* 0x00000093808d7223 */ /* 0x080fe2000001088d */
[----:B------:R-:W-:Y:S01]  /*2530*/  FMUL.FTZ R147, R127, -R147 ;  /* 0x800000937f937220 */ /* 0x000fe20000410000 */
[CC--:B------:R-:W-:Y:S01]  /*2540*/  FMUL.FTZ R43, R41.reuse, R45.reuse ;  /* 0x0000002d292b7220 */ /* 0x0c0fe20000410000 */
[----:B------:R-:W-:Y:S01]  /*2550*/  FMUL.FTZ R42, R41, R44 ;  /* 0x0000002c292a7220 */ /* 0x000fe20000410000 */
[----:B------:R-:W-:Y:S01]  /*2560*/  FADD.FTZ R139, R134, R149 ;  /* 0x00000095868b7221 */ /* 0x000fe20000010000 */
[----:B------:R-:W-:Y:S01]  /*2570*/  FADD.FTZ R140, -R133, R150 ;  /* 0x00000096858c7221 */ /* 0x000fe20000010100 */
[----:B------:R-:W-:Y:S01]  /*2580*/  FFMA.FTZ R41, R128, R148, R147 ;  /* 0x0000009480297223 */ /* 0x000fe20000010093 */
[C---:B------:R-:W-:Y:S01]  /*2590*/  FFMA.FTZ R143, R40.reuse, R44, -R43 ;  /* 0x0000002c288f7223 */ /* 0x040fe2000001082b */
[----:B------:R-:W-:Y:S01]  /*25a0*/  FFMA.FTZ R42, R40, R45, R42 ;  /* 0x0000002d282a7223 */ /* 0x000fe2000001002a */
[----:B------:R2:W0:Y:S04]  /*25b0*/  SHFL.DOWN PT, R146, R139, 0x1, 0x1f ;  /* 0x08201f008b927f89 */ /* 0x00042800000e0000 */
[----:B------:R2:W1:Y:S04]  /*25c0*/  SHFL.DOWN PT, R43, R140, 0x1, 0x1f ;  /* 0x08201f008c2b7f89 */ /* 0x00046800000e0000 */
[----:B------:R2:W4:Y:S04]  /*25d0*/  SHFL.DOWN PT, R45, R141, 0x1, 0x1f ;  /* 0x08201f008d2d7f89 */ /* 0x00052800000e0000 */
[----:B------:R2:W0:Y:S01]  /*25e0*/  SHFL.DOWN PT, R145, R41, 0x1, 0x1f ;  /* 0x08201f0029917f89 */ /* 0x00042200000e0000 */
[----:B------:R-:W-:Y:S05]  /*25f0*/  @!P0 BRA `(.L_x_18537) ;  /* 0x00000000002c8947 */ /* 0x000fea0003800000 */
[C---:B-1----:R-:W-:Y:S01]  /*2600*/  FMUL.FTZ R44, R41.reuse, R43 ;  /* 0x0000002b292c7220 */ /* 0x042fe20000410000 */
[C---:B0-----:R-:W-:Y:S01]  /*2610*/  FMUL.FTZ R40, R41.reuse, R145 ;  /* 0x0000009129287220 */ /* 0x041fe20000410000 */
[-C--:B------:R-:W-:Y:S02]  /*2620*/  FMUL.FTZ R148, R41, R146.reuse ;  /* 0x0000009229947220 */ /* 0x080fe40000410000 */
[----:B------:R-:W-:Y:S01]  /*2630*/  FFMA.FTZ R146, R141, R146, -R44 ;  /* 0x000000928d927223 */ /* 0x000fe2000001082c */
[C---:B----4-:R-:W-:Y:S01]  /*2640*/  FMUL.FTZ R44, R45.reuse, R41 ;  /* 0x000000292d2c7220 */ /* 0x050fe20000410000 */
[----:B------:R-:W-:Y:S01]  /*2650*/  FFMA.FTZ R40, R45, R141, -R40 ;  /* 0x0000008d2d287223 */ /* 0x000fe20000010828 */
[----:B------:R-:W-:Y:S01]  /*2660*/  FFMA.FTZ R43, R141, R43, R148 ;  /* 0x0000002b8d2b7223 */ /* 0x000fe20000010094 */
[----:B--2---:R-:W-:Y:S01]  /*2670*/  FADD.FTZ R139, R139, R146 ;  /* 0x000000928b8b7221 */ /* 0x004fe20000010000 */
[----:B------:R-:W-:Y:S02]  /*2680*/  FFMA.FTZ R41, R141, R145, R44 ;  /* 0x000000918d297223 */ /* 0x000fe4000001002c */
[----:B------:R-:W-:Y:S01]  /*2690*/  FADD.FTZ R140, R140, R43 ;  /* 0x0000002b8c8c7221 */ /* 0x000fe20000010000 */
[----:B------:R-:W-:-:S07]  /*26a0*/  MOV R141, R40 ;  /* 0x00000028008d7202 */ /* 0x000fce0000000f00 */
.L_x_18537:
[----:B------:R-:W-:Y:S05]  /*26b0*/  BSYNC B0 ;  /* 0x0000000000007941 */ /* 0x000fea0003800000 */
.L_x_18536:
[----:B------:R-:W-:Y:S01]  /*26c0*/  ISETP.GT.U32.AND P0, PT, R111, 0x1d, PT ;  /* 0x0000001d6f00780c */ /* 0x000fe20003f04070 */
[----:B-1----:R-:W-:Y:S01]  /*26d0*/  FADD.FTZ R43, R119, R42 ;  /* 0x0000002a772b7221 */ /* 0x002fe20000010000 */
[----:B------:R-:W-:Y:S01]  /*26e0*/  FADD.FTZ R119, R118, R143 ;  /* 0x0000008f76777221 */ /* 0x000fe20000010000 */
[----:B0-----:R0:W1:Y:S01]  /*26f0*/  SHFL.DOWN PT, R145, R141, 0x2, 0x1f ;  /* 0x08401f008d917f89 */ /* 0x00106200000e0000 */
[----:B------:R-:W-:Y:S01]  /*2700*/  BSSY B0, `(.L_x_18538) ;  /* 0x0000014000007945 */ /* 0x000fe20003800000 */
[C---:B----4-:R-:W-:Y:S01]  /*2710*/  FMUL.FTZ R45, R127.reuse, R43 ;  /* 0x0000002b7f2d7220 */ /* 0x050fe20000410000 */
[-C--:B------:R-:W-:Y:S01]  /*2720*/  FMUL.FTZ R40, R127, R119.reuse ;  /* 0x000000777f287220 */ /* 0x080fe20000410000 */
[----:B------:R0:W4:Y:S02]  /*2730*/  SHFL.DOWN PT, R147, R41, 0x2, 0x1f ;  /* 0x08401f0029937f89 */ /* 0x00012400000e0000 */
[C---:B------:R-:W-:Y:S01]  /*2740*/  FFMA.FTZ R45, R128.reuse, R119, -R45 ;  /* 0x00000077802d7223 */ /* 0x040fe2000001082d */
[----:B------:R-:W-:Y:S01]  /*2750*/  FFMA.FTZ R40, R128, R43, R40 ;  /* 0x0000002b80287223 */ /* 0x000fe20000010028 */
[----:B------:R0:W0:Y:S04]  /*2760*/  SHFL.DOWN PT, R118, R139, 0x2, 0x1f ;  /* 0x08401f008b767f89 */ /* 0x00002800000e0000 */
        /* <DEDUP_REMOVED lines=13> */
.L_x_18539:
[----:B------:R-:W-:Y:S05]  /*2840*/  BSYNC B0 ;  /* 0x0000000000007941 */ /* 0x000fea0003800000 */
.L_x_18538:
[----:B------:R-:W-:Y:S01]  /*2850*/  ISETP.GT.U32.AND P0, PT, R111, 0x1b, PT ;  /* 0x0000001b6f00780c */ /* 0x000fe20003f04070 */
[C---:B------:R-:W-:Y:S01]  /*2860*/  FFMA.FTZ R45, R90.reuse, R121, R45 ;  /* 0x000000795a2d7223 */ /* 0x040fe2000001002d */
[----:B------:R-:W-:Y:S01]  /*2870*/  FFMA.FTZ R121, R90, R87, R40 ;  /* 0x000000575a797223 */ /* 0x000fe20000010028 */
[----:B-1----:R1:W1:Y:S01]  /*2880*/  SHFL.DOWN PT, R145, R141, 0x4, 0x1f ;  /* 0x08801f008d917f89 */ /* 0x00226200000e0000 */
[----:B------:R-:W-:Y:S01]  /*2890*/  BSSY B0, `(.L_x_18540) ;  /* 0x0000016000007945 */ /* 0x000fe20003800000 */
[C---:B------:R-:W-:Y:S01]  /*28a0*/  FMUL.FTZ R42, R125.reuse, R45 ;  /* 0x0000002d7d2a7220 */ /* 0x040fe20000410000 */
[----:B------:R-:W-:Y:S01]  /*28b0*/  FMUL.FTZ R87, R125, R121 ;  /* 0x000000797d577220 */ /* 0x000fe20000410000 */
[----:B----4-:R4:W1:Y:S01]  /*28c0*/  SHFL.DOWN PT, R147, R41, 0x4, 0x1f ;  /* 0x08801f0029937f89 */ /* 0x01086200000e0000 */
[C---:B------:R-:W-:Y:S02]  /*28d0*/  ISETP.GT.U32.AND P1, PT, R111.reuse, 0x17, PT ;  /* 0x000000176f00780c */ /* 0x040fe40003f24070 */
[C---:B------:R-:W-:Y:S01]  /*28e0*/  FFMA.FTZ R40, R126.reuse, R45, -R87 ;  /* 0x0000002d7e287223 */ /* 0x040fe20000010857 */
[----:B------:R4:W1:Y:S01]  /*28f0*/  SHFL.DOWN PT, R90, R139, 0x4, 0x1f ;  /* 0x08801f008b5a7f89 */ /* 0x00086200000e0000 */
[----:B------:R-:W-:Y:S01]  /*2900*/  ISETP.GT.U32.AND P2, PT, R111, 0xf, PT ;  /* 0x0000000f6f00780c */ /* 0x000fe20003f44070 */
[----:B------:R-:W-:-:S02]  /*2910*/  FFMA.FTZ R87, R126, R121, R42 ;  /* 0x000000797e577223 */ /* 0x000fc4000001002a */
[----:B0-----:R4:W0:Y:S01]  /*2920*/  SHFL.DOWN PT, R143, R140, 0x4, 0x1f ;  /* 0x08801f008c8f7f89 */ /* 0x00182200000e0000 */
[----:B------:R-:W-:Y:S09]  /*2930*/  @P0 BRA `(.L_x_18541) ;  /* 0x00000000002c0947 */ /* 0x000ff20003800000 */
        /* <DEDUP_REMOVED lines=11> */
.L_x_18541:
[----:B------:R-:W-:Y:S05]  /*29f0*/  BSYNC B0 ;  /* 0x0000000000007941 */ /* 0x000fea0003800000 */
.L_x_18540:
[C---:B------:R-:W-:Y:S01]  /*2a00*/  FFMA.FTZ R142, R91.reuse, R142, R40 ;  /* 0x0000008e5b8e7223 */ /* 0x040fe20000010028 */
[----:B------:R-:W-:Y:S01]  /*2a10*/  FFMA.FTZ R42, R91, R144, R87 ;  /* 0x000000905b2a7223 */ /* 0x000fe20000010057 */
[----:B0-----:R0:W0:Y:S01]  /*2a20*/  SHFL.DOWN PT, R143, R41, 0x8, 0x1f ;  /* 0x09001f00298f7f89 */ /* 0x00102200000e0000 */
[----:B------:R-:W-:Y:S03]  /*2a30*/  BSSY B0, `(.L_x_18542) ;  /* 0x0000010000007945 */ /* 0x000fe60003800000 */
[----:B------:R0:W0:Y:S04]  /*2a40*/  SHFL.DOWN PT, R91, R141, 0x8, 0x1f ;  /* 0x09001f008d5b7f89 */ /* 0x00002800000e0000 */
[----:B-1----:R1:W0:Y:S04]  /*2a50*/  SHFL.DOWN PT, R90, R139, 0x8, 0x1f ;  /* 0x09001f008b5a7f89 */ /* 0x00222800000e0000 */
        /* <DEDUP_REMOVED lines=9> */
[----:B-12-4-:R-:W-:Y:S01]  /*2af0*/  FADD.FTZ R139, R139, R90 ;  /* 0x0000005a8b8b7221 */ /* 0x016fe20000010000 */
[----:B------:R-:W-:Y:S02]  /*2b00*/  FFMA.FTZ R41, R141, R143, R44 ;  /* 0x0000008f8d297223 */ /* 0x000fe4000001002c */
[----:B------:R-:W-:Y:S01]  /*2b10*/  FADD.FTZ R140, R140, R87 ;  /* 0x000000578c8c7221 */ /* 0x000fe20000010000 */
[----:B------:R-:W-:-:S07]  /*2b20*/  MOV R141, R40 ;  /* 0x00000028008d7202 */ /* 0x000fce0000000f00 */
.L_x_18543:
[----:B------:R-:W-:Y:S05]  /*2b30*/  BSYNC B0 ;  /* 0x0000000000007941 */ /* 0x000fea0003800000 */
.L_x_18542:
[----:B0-----:R0:W0:Y:S01]  /*2b40*/  SHFL.DOWN PT, R143, R141, 0x10, 0x1f ;  /* 0x0a001f008d8f7f89 */ /* 0x00102200000e0000 */
[----:B------:R-:W-:Y:S01]  /*2b50*/  BSSY B0, `(.L_x_18544) ;  /* 0x0000011000007945 */ /* 0x000fe20003800000 */
[----:B------:R-:W-:Y:S02]  /*2b60*/  SHF.L.U32 R87, R2, 0x10, RZ ;  /* 0x0000001002577819 */ /* 0x000fe400000006ff */
        /* <DEDUP_REMOVED lines=15> */
.L_x_18545:
[----:B------:R-:W-:Y:S05]  /*2c60*/  BSYNC B0 ;  /* 0x0000000000007941 */ /* 0x000fea0003800000 */
.L_x_18544:
[----:B------:R-:W-:Y:S01]  /*2c70*/  FMUL.FTZ R118, R107, R87 ;  /* 0x000000576b767220 */ /* 0x000fe20000410000 */
[----:B------:R-:W-:Y:S01]  /*2c80*/  SHFL.DOWN PT, R147, R41, 0x1, 0x1f ;  /* 0x08201f0029937f89 */ /* 0x000fe200000e0000 */
[----:B------:R-:W-:Y:S01]  /*2c90*/  FFMA.FTZ R40, R0, R119, RZ ;  /* 0x0000007700287223 */ /* 0x000fe200000100ff */
[----:B0-----:R-:W-:Y:S01]  /*2ca0*/  SHF.R.U64 R90, R2, 0x10, R3 ;  /* 0x00000010025a7819 */ /* 0x001fe20000001203 */
[-C--:B------:R-:W-:Y:S01]  /*2cb0*/  FFMA.FTZ R119, R114, -R118.reuse, R119 ;  /* 0x8000007672777223 */ /* 0x080fe20000010077 */
[----:B---3--:R-:W0:Y:S01]  /*2cc0*/  SHFL.IDX PT, R143, R7, RZ, 0x1f ;  /* 0x00001fff078f7589 */ /* 0x008e2200000e0000 */
[----:B------:R-:W-:Y:S01]  /*2cd0*/  FFMA.FTZ R118, R112, -R118, R43 ;  /* 0x8000007670767223 */ /* 0x000fe2000001002b */
[----:B------:R-:W-:Y:S01]  /*2ce0*/  FFMA.FTZ R44, R0, -R43, RZ ;  /* 0x8000002b002c7223 */ /* 0x000fe200000100ff */
[C---:B------:R-:W-:Y:S01]  /*2cf0*/  FMUL.FTZ R43, R135.reuse, R42 ;  /* 0x0000002a872b7220 */ /* 0x040fe20000410000 */
[----:B------:R-:W3:Y:S01]  /*2d00*/  SHFL.IDX PT, R144, R6, RZ, 0x1f ;  /* 0x00001fff06907589 */ /* 0x000ee200000e0000 */
[-C--:B------:R-:W-:Y:S01]  /*2d10*/  FMUL.FTZ R145, R135, R142.reuse ;  /* 0x0000008e87917220 */ /* 0x080fe20000410000 */
[----:B------:R-:W-:Y:S01]  /*2d20*/  SHF.L.U32 R90, R90, 0x10, RZ ;  /* 0x000000105a5a7819 */ /* 0x000fe200000006ff */
[----:B------:R-:W-:Y:S01]  /*2d30*/  FFMA.FTZ R149, R99, R45, R40 ;  /* 0x0000002d63957223 */ /* 0x000fe20000010028 */
[----:B------:R-:W4:Y:S01]  /*2d40*/  SHFL.DOWN PT, R146, R141, 0x1, 0x1f ;  /* 0x08201f008d927f89 */ /* 0x000f2200000e0000 */
[C---:B------:R-:W-:Y:S01]  /*2d50*/  FFMA.FTZ R148, R132.reuse, R142, -R43 ;  /* 0x0000008e84947223 */ /* 0x040fe2000001082b */
[----:B------:R-:W-:Y:S01]  /*2d60*/  FFMA.FTZ R43, R132, R42, R145 ;  /* 0x0000002a842b7223 */ /* 0x000fe20000010091 */
[----:B------:R-:W-:Y:S01]  /*2d70*/  ISETP.NE.AND P0, PT, R58, 0x1f, PT ;  /* 0x0000001f3a00780c */ /* 0x000fe20003f05270 */
[----:B------:R-:W5:Y:S01]  /*2d80*/  SHFL.DOWN PT, R40, R139, 0x1, 0x1f ;  /* 0x08201f008b287f89 */ /* 0x000f6200000e0000 */
[----:B------:R-:W-:Y:S01]  /*2d90*/  FMUL.FTZ R150, R109, R90 ;  /* 0x0000005a6d967220 */ /* 0x000fe20000410000 */
[----:B------:R-:W-:Y:S01]  /*2da0*/  SHF.L.U32 R91, R3, 0x10, RZ ;  /* 0x00000010035b7819 */ /* 0x000fe200000006ff */
[----:B------:R-:W-:Y:S01]  /*2db0*/  FFMA.FTZ R151, R99, -R121, R44 ;  /* 0x8000007963977223 */ /* 0x000fe2000001002c */
[----:B------:R-:W5:Y:S01]  /*2dc0*/  SHFL.DOWN PT, R145, R140, 0x1, 0x1f ;  /* 0x08201f008c917f89 */ /* 0x000f6200000e0000 */
[-C--:B------:R-:W-:Y:S01]  /*2dd0*/  FFMA.FTZ R45, R116, -R150.reuse, R45 ;  /* 0x80000096742d7223 */ /* 0x080fe2000001002d */
[----:B------:R-:W-:Y:S01]  /*2de0*/  FFMA.FTZ R44, R48, -R150, R121 ;  /* 0x80000096302c7223 */ /* 0x000fe20000010079 */
[C---:B------:R-:W-:Y:S01]  /*2df0*/  FFMA.FTZ R148, R93.reuse, R120, R148 ;  /* 0x000000785d947223 */ /* 0x040fe20000010094 */
[----:B------:R-:W-:Y:S01]  /*2e00*/  FFMA.FTZ R150, R93, R138, R43 ;  /* 0x0000008a5d967223 */ /* 0x000fe2000001002b */
[----:B------:R-:W-:Y:S01]  /*2e10*/  FMUL.FTZ R93, R108, R91 ;  /* 0x0000005b6c5d7220 */ /* 0x000fe20000410000 */
[----:B------:R-:W-:Y:S01]  /*2e20*/  SHF.R.U32.HI R121, RZ, 0x10, R3 ;  /* 0x00000010ff797819 */ /* 0x000fe20000011603 */
[----:B------:R4:W5:Y:S01]  /*2e30*/  SHFL.IDX PT, R138, R41, RZ, 0x1f ;  /* 0x00001fff298a7589 */ /* 0x00096200000e0000 */
[C---:B------:R-:W-:Y:S01]  /*2e40*/  FFMA.FTZ R120, R100.reuse, -R42, R151 ;  /* 0x8000002a64787223 */ /* 0x040fe20000010097 */
[-C--:B------:R-:W-:Y:S01]  /*2e50*/  FFMA.FTZ R43, R49, -R93.reuse, R142 ;  /* 0x8000005d312b7223 */ /* 0x080fe2000001008e */
[----:B------:R-:W-:Y:S01]  /*2e60*/  FFMA.FTZ R42, R115, -R93, R42 ;  /* 0x8000005d732a7223 */ /* 0x000fe2000001002a */
[----:B------:R-:W-:Y:S01]  /*2e70*/  SHF.L.U32 R93, R121, 0x10, RZ ;  /* 0x00000010795d7819 */ /* 0x000fe200000006ff */
[CC--:B0-----:R-:W-:Y:S01]  /*2e80*/  @P0 FMUL.FTZ R121, R147.reuse, R143.reuse ;  /* 0x0000008f93790220 */ /* 0x0c1fe20000410000 */
[----:B--2---:R-:W0:Y:S01]  /*2e90*/  SHFL.IDX PT, R141, R141, RZ, 0x1f ;  /* 0x00001fff8d8d7589 */ /* 0x004e2200000e0000 */
[----:B------:R-:W-:Y:S01]  /*2ea0*/  FFMA.FTZ R149, R100, R142, R149 ;  /* 0x0000008e64957223 */ /* 0x000fe20000010095 */
[-C--:B---3--:R-:W-:Y:S01]  /*2eb0*/  @P0 FMUL.FTZ R142, R147, R144.reuse ;  /* 0x00000090938e0220 */ /* 0x088fe20000410000 */
[C---:B----4-:R-:W-:Y:S01]  /*2ec0*/  @P0 FFMA.FTZ R41, R146.reuse, R144, -R121 ;  /* 0x0000009092290223 */ /* 0x050fe20000010879 */
[----:B------:R-:W-:Y:S01]  /*2ed0*/  FMUL.FTZ R152, R101, R148 ;  /* 0x0000009465987220 */ /* 0x000fe20000410000 */
[----:B-1----:R-:W1:Y:S01]  /*2ee0*/  SHFL.IDX PT, R139, R139, RZ, 0x1f ;  /* 0x00001fff8b8b7589 */ /* 0x002e6200000e0000 */
[----:B------:R-:W-:Y:S01]  /*2ef0*/  @P0 FFMA.FTZ R142, R146, R143, R142 ;  /* 0x0000008f928e0223 */ /* 0x000fe2000001008e */
[----:B-----5:R-:W-:Y:S01]  /*2f00*/  @P0 FADD.FTZ R144, R40, R41 ;  /* 0x0000002928900221 */ /* 0x020fe20000010000 */
[----:B------:R-:W-:Y:S01]  /*2f10*/  FMUL.FTZ R40, R110, R93 ;  /* 0x0000005d6e287220 */ /* 0x000fe20000410000 */
[----:B------:R-:W2:Y:S01]  /*2f20*/  SHFL.IDX PT, R140, R140, RZ, 0x1f ;  /* 0x00001fff8c8c7589 */ /* 0x000ea200000e0000 */
[----:B------:R-:W-:Y:S01]  /*2f30*/  ISETP.NE.AND P1, PT, R58, RZ, PT ;  /* 0x000000ff3a00720c */ /* 0x000fe20003f25270 */
[----:B------:R-:W-:Y:S01]  /*2f40*/  @P0 FADD.FTZ R143, R145, R142 ;  /* 0x0000008e918f0221 */ /* 0x000fe20000010000 */
[----:B------:R-:W-:Y:S01]  /*2f50*/  FFMA.FTZ R41, R113, -R40, R148 ;  /* 0x8000002871297223 */ /* 0x000fe20000010094 */
[-C--:B------:R-:W-:Y:S01]  /*2f60*/  FMUL.FTZ R148, R144, -R47.reuse ;  /* 0x8000002f90947220 */ /* 0x080fe20000410000 */
[----:B------:R-:W-:Y:S01]  /*2f70*/  FMUL.FTZ R151, R101, R150 ;  /* 0x0000009665977220 */ /* 0x000fe20000410000 */
[----:B------:R-:W-:Y:S01]  /*2f80*/  FMUL.FTZ R145, R143, -R47 ;  /* 0x8000002f8f917220 */ /* 0x000fe20000410000 */
[----:B------:R-:W-:Y:S01]  /*2f90*/  FFMA.FTZ R40, R117, -R40, R150 ;  /* 0x8000002875287223 */ /* 0x000fe20000010096 */
[-C--:B------:R-:W-:Y:S01]  /*2fa0*/  FFMA.FTZ R143, R143, R46.reuse, R148 ;  /* 0x0000002e8f8f7223 */ /* 0x080fe20000010094 */
[----:B------:R-:W-:Y:S01]  /*2fb0*/  FMUL.FTZ R142, R138, R7 ;  /* 0x000000078a8e7220 */ /* 0x000fe20000410000 */
[----:B------:R-:W-:Y:S01]  /*2fc0*/  FFMA.FTZ R144, R144, R46, -R145 ;  /* 0x0000002e90907223 */ /* 0x000fe20000010891 */
[-C--:B------:R-:W-:Y:S01]  /*2fd0*/  FMUL.FTZ R146, R138, R6.reuse ;  /* 0x000000068a927220 */ /* 0x080fe20000410000 */
[----:B------:R-:W-:Y:S01]  /*2fe0*/  FADD.FTZ R46, -R136, R143 ;  /* 0x0000008f882e7221 */ /* 0x000fe20000010100 */
[----:B------:R-:W-:Y:S01]  /*2ff0*/  IADD3 R143, R74, -0x1, RZ ;  /* 0xffffffff4a8f7810 */ /* 0x000fe20007ffe0ff */
[----:B------:R-:W-:Y:S01]  /*3000*/  FADD.FTZ R47, R137, R144 ;  /* 0x00000090892f7221 */ /* 0x000fe20000010000 */
[----:B0-----:R-:W-:Y:S01]  /*3010*/  FFMA.FTZ R142, R141, R6, -R142 ;  /* 0x000000068d8e7223 */ /* 0x001fe2000001088e */
[C---:B------:R-:W-:Y:S01]  /*3020*/  FMUL.FTZ R6, R138.reuse, R5 ;  /* 0x000000058a067220 */ /* 0x040fe20000410000 */
[C---:B------:R-:W-:Y:S01]  /*3030*/  FMUL.FTZ R137, R135.reuse, -R46 ;  /* 0x8000002e87897220 */ /* 0x040fe20000410000 */
[-C--:B------:R-:W-:Y:S01]  /*3040*/  FMUL.FTZ R138, R138, R4.reuse ;  /* 0x000000048a8a7220 */ /* 0x080fe20000410000 */
[----:B------:R-:W-:Y:S01]  /*3050*/  FMUL.FTZ R135, R135, -R47 ;  /* 0x8000002f87877220 */ /* 0x000fe20000410000 */
[C---:B------:R-:W-:Y:S01]  /*3060*/  FFMA.FTZ R7, R141.reuse, R7, R146 ;  /* 0x000000078d077223 */ /* 0x040fe20000010092 */
[C---:B------:R-:W-:Y:S01]  /*3070*/  FFMA.FTZ R4, R141.reuse, R4, -R6 ;  /* 0x000000048d047223 */ /* 0x040fe20000010806 */
[----:B------:R-:W-:Y:S01]  /*3080*/  FFMA.FTZ R5, R141, R5, R138 ;  /* 0x000000058d057223 */ /* 0x000fe2000001008a */
[CC--:B------:R-:W-:Y:S01]  /*3090*/  FFMA.FTZ R135, R132.reuse, R46.reuse, R135 ;  /* 0x0000002e84877223 */ /* 0x0c0fe20000010087 */
[-C--:B------:R-:W-:Y:S01]  /*30a0*/  FFMA.FTZ R138, R132, R47.reuse, -R137 ;  /* 0x0000002f848a7223 */ /* 0x080fe20000010889 */
[----:B-1----:R-:W-:Y:S01]  /*30b0*/  FADD.FTZ R6, R139, R142 ;  /* 0x0000008e8b067221 */ /* 0x002fe20000010000 */
[----:B--2---:R-:W-:Y:S01]  /*30c0*/  FADD.FTZ R7, R140, R7 ;  /* 0x000000078c077221 */ /* 0x004fe20000010000 */
[----:B------:R-:W-:Y:S01]  /*30d0*/  FADD.FTZ R122, -R122, R135 ;  /* 0x000000877a7a7221 */ /* 0x000fe20000010100 */
[----:B------:R-:W-:Y:S01]  /*30e0*/  FADD.FTZ R123, R123, R138 ;  /* 0x0000008a7b7b7221 */ /* 0x000fe20000010000 */
[C---:B------:R-:W-:Y:S01]  /*30f0*/  FMUL.FTZ R132, R110.reuse, R47 ;  /* 0x0000002f6e847220 */ /* 0x040fe20000410000 */
[----:B------:R-:W-:Y:S01]  /*3100*/  FMUL.FTZ R136, R110, R46 ;  /* 0x0000002e6e887220 */ /* 0x000fe20000410000 */
[CC--:B------:R-:W-:Y:S01]  /*3110*/  FMUL.FTZ R135, R125.reuse, -R122.reuse ;  /* 0x8000007a7d877220 */ /* 0x0c0fe20000410000 */
[-C--:B------:R-:W-:Y:S01]  /*3120*/  FMUL.FTZ R125, R125, -R123.reuse ;  /* 0x8000007b7d7d7220 */ /* 0x080fe20000410000 */
[-C--:B------:R-:W-:Y:S01]  /*3130*/  FMUL.FTZ R140, R108, R123.reuse ;  /* 0x0000007b6c8c7220 */ /* 0x080fe20000410000 */
[----:B------:R0:W-:Y:S01]  /*3140*/  @!P1 STS.128 [R129+0x1b80], R4 ;  /* 0x001b800481009388 */ /* 0x0001e20000000c00 */
[C---:B------:R-:W-:Y:S01]  /*3150*/  FFMA.FTZ R138, R126.reuse, R123, -R135 ;  /* 0x0000007b7e8a7223 */ /* 0x040fe20000010887 */
[-C--:B------:R-:W-:Y:S01]  /*3160*/  FFMA.FTZ R135, R126, R122.reuse, R125 ;  /* 0x0000007a7e877223 */ /* 0x080fe2000001007d */
[----:B------:R-:W-:Y:S01]  /*3170*/  FMUL.FTZ R142, R108, R122 ;  /* 0x0000007a6c8e7220 */ /* 0x000fe20000410000 */
[----:B------:R-:W-:Y:S01]  /*3180*/  FMUL.FTZ R137, R93, R132 ;  /* 0x000000845d897220 */ /* 0x000fe20000410000 */
[----:B------:R-:W-:Y:S01]  /*3190*/  FADD.FTZ R125, R131, R138 ;  /* 0x0000008a837d7221 */ /* 0x000fe20000010000 */
[----:B------:R-:W-:Y:S01]  /*31a0*/  FADD.FTZ R126, -R130, R135 ;  /* 0x00000087827e7221 */ /* 0x000fe20000010100 */
[----:B------:R-:W-:Y:S01]  /*31b0*/  FMUL.FTZ R135, R91, R140 ;  /* 0x0000008c5b877220 */ /* 0x000fe20000410000 */
[----:B------:R-:W-:Y:S01]  /*31c0*/  FMUL.FTZ R139, R93, R136 ;  /* 0x000000885d8b7220 */ /* 0x000fe20000410000 */
[----:B------:R1:W-:Y:S01]  /*31d0*/  STS [R62+0x18], R137 ;  /* 0x000018893e007388 */ /* 0x0003e20000000800 */
[----:B------:R-:W-:Y:S01]  /*31e0*/  FMUL.FTZ R131, R109, R126 ;  /* 0x0000007e6d837220 */ /* 0x000fe20000410000 */
[----:B------:R-:W-:Y:S01]  /*31f0*/  FMUL.FTZ R138, R42, R142 ;  /* 0x0000008e2a8a7220 */ /* 0x000fe20000410000 */
[----:B------:R-:W-:Y:S01]  /*3200*/  BSSY B0, `(.L_x_18546) ;  /* 0x0000039000007945 */ /* 0x000fe20003800000 */
[----:B------:R2:W-:Y:S01]  /*3210*/  STS [R62+0x10], R135 ;  /* 0x000010873e007388 */ /* 0x0005e20000000800 */
[----:B------:R-:W-:Y:S01]  /*3220*/  FADD.FTZ R121, R149, R152 ;  /* 0x0000009895797221 */ /* 0x000fe20000010000 */
[----:B------:R-:W-:Y:S01]  /*3230*/  FADD.FTZ R120, R120, -R151 ;  /* 0x8000009778787221 */ /* 0x000fe20000010000 */
[----:B0-----:R-:W-:Y:S01]  /*3240*/  FMUL.FTZ R5, R42, R140 ;  /* 0x0000008c2a057220 */ /* 0x001fe20000410000 */
[----:B------:R-:W-:Y:S01]  /*3250*/  FMUL.FTZ R7, R109, R125 ;  /* 0x0000007d6d077220 */ /* 0x000fe20000410000 */
[C---:B------:R-:W-:Y:S01]  /*3260*/  FMUL.FTZ R4, R44.reuse, R131 ;  /* 0x000000832c047220 */ /* 0x040fe20000410000 */
[-C--:B-1----:R-:W-:Y:S01]  /*3270*/  FMUL.FTZ R137, R91, R142.reuse ;  /* 0x0000008e5b897220 */ /* 0x082fe20000410000 */
[----:B------:R-:W-:Y:S01]  /*3280*/  FFMA.FTZ R141, R43, R142, -R5 ;  /* 0x0000008e2b8d7223 */ /* 0x000fe20000010805 */
[CC--:B------:R-:W-:Y:S01]  /*3290*/  FMUL.FTZ R5, R127.reuse, -R126.reuse ;  /* 0x8000007e7f057220 */ /* 0x0c0fe20000410000 */
[----:B------:R-:W-:Y:S01]  /*32a0*/  FMUL.FTZ R127, R127, -R125 ;  /* 0x8000007d7f7f7220 */ /* 0x000fe20000410000 */
[-C--:B------:R-:W-:Y:S01]  /*32b0*/  FMUL.FTZ R6, R44, R7.reuse ;  /* 0x000000072c067220 */ /* 0x080fe20000410000 */
[----:B------:R-:W-:Y:S01]  /*32c0*/  FFMA.FTZ R130, R45, R7, R4 ;  /* 0x000000072d827223 */ /* 0x000fe20000010004 */
[C---:B------:R-:W-:Y:S01]  /*32d0*/  FFMA.FTZ R5, R128.reuse, R125, -R5 ;  /* 0x0000007d80057223 */ /* 0x040fe20000010805 */
[----:B------:R-:W-:Y:S01]  /*32e0*/  FFMA.FTZ R128, R128, R126, R127 ;  /* 0x0000007e80807223 */ /* 0x000fe2000001007f */
[----:B------:R-:W-:-:S02]  /*32f0*/  IMAD R127, R143, -0x80, R102 ;  /* 0xffffff808f7f7824 */ /* 0x000fc400078e0266 */
[----:B--2---:R-:W-:Y:S01]  /*3300*/  FFMA.FTZ R135, R45, R131, -R6 ;  /* 0x000000832d877223 */ /* 0x004fe20000010806 */
[----:B------:R-:W-:Y:S01]  /*3310*/  FADD.FTZ R134, R134, R5 ;  /* 0x0000000586867221 */ /* 0x000fe20000010000 */
[----:B------:R-:W-:Y:S01]  /*3320*/  FADD.FTZ R133, -R133, R128 ;  /* 0x0000008085857221 */ /* 0x000fe20000010100 */
[----:B------:R0:W-:Y:S01]  /*3330*/  STS [R62+0x1c], R139 ;  /* 0x00001c8b3e007388 */ /* 0x0001e20000000800 */
[----:B------:R-:W-:Y:S01]  /*3340*/  LEA R127, R127, -R58, 0x1 ;  /* 0x8000003a7f7f7211 */ /* 0x000fe200078e08ff */
[C---:B------:R-:W-:Y:S01]  /*3350*/  FMUL.FTZ R4, R107.reuse, R134 ;  /* 0x000000866b047220 */ /* 0x040fe20000410000 */
[----:B------:R-:W-:Y:S01]  /*3360*/  FMUL.FTZ R6, R107, R133 ;  /* 0x000000856b067220 */ /* 0x000fe20000410000 */
[----:B------:R1:W-:Y:S01]  /*3370*/  STS [R62+0x14], R137 ;  /* 0x000014893e007388 */ /* 0x0003e20000000800 */
[----:B------:R-:W-:Y:S01]  /*3380*/  ISETP.GE.AND P2, PT, R127, 0x1, PT ;  /* 0x000000017f00780c */ /* 0x000fe20003f46270 */
[C---:B------:R-:W-:Y:S01]  /*3390*/  FMUL.FTZ R128, R118.reuse, R4 ;  /* 0x0000000476807220 */ /* 0x040fe20000410000 */
[----:B------:R-:W-:Y:S01]  /*33a0*/  FMUL.FTZ R5, R118, R6 ;  /* 0x0000000676057220 */ /* 0x000fe20000410000 */
[----:B------:R-:W-:-:S02]  /*33b0*/  FFMA.FTZ R129, R43, R140, R138 ;  /* 0x0000008c2b817223 */ /* 0x000fc4000001008a */
[-C--:B------:R-:W-:Y:S01]  /*33c0*/  FFMA.FTZ R128, R119, R6.reuse, -R128 ;  /* 0x0000000677807223 */ /* 0x080fe20000010880 */
[C---:B0-----:R-:W-:Y:S01]  /*33d0*/  FMUL.FTZ R139, R90.reuse, R131 ;  /* 0x000000835a8b7220 */ /* 0x041fe20000410000 */
[----:B------:R-:W-:Y:S01]  /*33e0*/  FMUL.FTZ R131, R87, R6 ;  /* 0x0000000657837220 */ /* 0x000fe20000410000 */
[-C--:B------:R-:W-:Y:S01]  /*33f0*/  FFMA.FTZ R5, R119, R4.reuse, R5 ;  /* 0x0000000477057223 */ /* 0x080fe20000010005 */
[----:B-1----:R-:W-:Y:S01]  /*3400*/  FMUL.FTZ R137, R90, R7 ;  /* 0x000000075a897220 */ /* 0x002fe20000410000 */
[----:B------:R-:W-:Y:S01]  /*3410*/  FMUL.FTZ R7, R87, R4 ;  /* 0x0000000457077220 */ /* 0x000fe20000410000 */
[----:B------:R-:W-:Y:S01]  /*3420*/  FADD.FTZ R128, RZ, R128 ;  /* 0x00000080ff807221 */ /* 0x000fe20000010000 */
[----:B------:R0:W-:Y:S01]  /*3430*/  STS [R62+0xc], R139 ;  /* 0x00000c8b3e007388 */ /* 0x0001e20000000800 */
[----:B------:R-:W-:Y:S02]  /*3440*/  FADD.FTZ R5, RZ, R5 ;  /* 0x00000005ff057221 */ /* 0x000fe40000010000 */
[----:B------:R-:W-:Y:S01]  /*3450*/  FADD.FTZ R128, R128, R135 ;  /* 0x0000008780807221 */ /* 0x000fe20000010000 */
[----:B------:R0:W-:Y:S01]  /*3460*/  STS [R62+0x8], R137 ;  /* 0x000008893e007388 */ /* 0x0001e20000000800 */
[----:B------:R-:W-:-:S02]  /*3470*/  FADD.FTZ R130, R5, R130 ;  /* 0x0000008205827221 */ /* 0x000fc40000010000 */
[----:B------:R-:W-:Y:S01]  /*3480*/  FADD.FTZ R141, R128, R141 ;  /* 0x0000008d808d7221 */ /* 0x000fe20000010000 */
[----:B------:R0:W-:Y:S01]  /*3490*/  STS [R62], R7 ;  /* 0x000000073e007388 */ /* 0x0001e20000000800 */
[----:B------:R-:W-:-:S03]  /*34a0*/  FMUL.FTZ R128, R40, R132 ;  /* 0x0000008428807220 */ /* 0x000fc60000410000 */
[----:B------:R0:W-:Y:S01]  /*34b0*/  STS [R62+0x4], R131 ;  /* 0x000004833e007388 */ /* 0x0001e20000000800 */
[----:B------:R-:W-:Y:S06]  /*34c0*/  BAR.SYNC.DEFER_BLOCKING 0x0 ;  /* 0x0000000000007b1d */ /* 0x000fec0000010000 */
[----:B------:R-:W-:Y:S05]  /*34d0*/  @!P2 BRA `(.L_x_18547) ;  /* 0x00000000002ca947 */ /* 0x000fea0003800000 */
[----:B0-----:R-:W0:Y:S01]  /*34e0*/  LDS R131, [R83+0x210] ;  /* 0x0002100053837984 */ /* 0x001e220000000800 */
[----:B------:R-:W-:Y:S01]  /*34f0*/  SHF.L.U32 R5, R143, 0x8, RZ ;  /* 0x000000088f057819 */ /* 0x000fe200000006ff */
[----:B------:R-:W-:-:S03]  /*3500*/  IMAD R7, R124, UR22, RZ ;  /* 0x000000167c077c24 */ /* 0x000fc6000f8e02ff */
[----:B------:R-:W-:Y:S01]  /*3510*/  IADD3 R4, P2, R5, R58, RZ ;  /* 0x0000003a05047210 */ /* 0x000fe20007f5e0ff */
[----:B------:R-:W-:-:S03]  /*3520*/  IMAD R7, R104, UR23, R7 ;  /* 0x0000001768077c24 */ /* 0x000fc6000f8e0207 */
[----:B------:R-:W-:-:S03]  /*3530*/  LEA.HI.X.SX32 R5, R5, RZ, 0x1, P2 ;  /* 0x000000ff05057211 */ /* 0x000fc600010f0eff */
[----:B------:R-:W-:-:S05]  /*3540*/  IMAD.WIDE.U32 R4, R104, UR22, R4 ;  /* 0x0000001668047c25 */ /* 0x000fca000f8e0004 */
[----:B------:R-:W-:Y:S02]  /*3550*/  IADD3 R5, R5, R7, RZ ;  /* 0x0000000705057210 */ /* 0x000fe40007ffe0ff */
[----:B------:R-:W-:-:S04]  /*3560*/  LEA R6, P2, R4, R60, 0x2 ;  /* 0x0000003c04067211 */ /* 0x000fc800078410ff */
[----:B------:R-:W-:-:S05]  /*3570*/  LEA.HI.X R7, R4, R63, R5, 0x2, P2 ;  /* 0x0000003f04077211 */ /* 0x000fca00010f1405 */
[----:B0-----:R1:W-:Y:S04]  /*3580*/  REDG.E.ADD.F32.FTZ.RN.STRONG.GPU desc[UR12][R6.64], R131 ;  /* 0x00000083060079a6 */ /* 0x0013e8000c10f38c */
.L_x_18547:
[----:B------:R-:W-:Y:S05]  /*3590*/  BSYNC B0 ;  /* 0x0000000000007941 */ /* 0x000fea0003800000 */
.L_x_18546:
[----:B01----:R0:W1:Y:S01]  /*35a0*/  LDS R7, [R76+0x290] ;  /* 0x000290004c077984 */ /* 0x0030620000000800 */
[----:B------:R-:W-:Y:S01]  /*35b0*/  ISETP.GE.AND P2, PT, R127, 0x21, PT ;  /* 0x000000217f00780c */ /* 0x000fe20003f46270 */
[----:B------:R-:W-:Y:S01]  /*35c0*/  USHF.L.U64.HI UR7, UR5, 0x2, UR6 ;  /* 0x0000000205077899 */ /* 0x000fe20008010206 */
[-C--:B------:R-:W-:Y:S01]  /*35d0*/  FFMA.FTZ R124, R41, R136.reuse, -R128 ;  /* 0x00000088297c7223 */ /* 0x080fe20000010880 */
[----:B------:R-:W-:Y:S01]  /*35e0*/  USHF.L.U32 UR24, UR5, 0x2, URZ ;  /* 0x0000000205187899 */ /* 0x000fe2000800063f */
[----:B------:R-:W-:Y:S01]  /*35f0*/  FMUL.FTZ R136, R40, R136 ;  /* 0x0000008828887220 */ /* 0x000fe20000410000 */
[----:B------:R-:W-:Y:S01]  /*3600*/  BSSY B0, `(.L_x_18548) ;  /* 0x000000b000007945 */ /* 0x000fe20003800000 */
[----:B------:R-:W-:Y:S01]  /*3610*/  FADD.FTZ R130, R130, R129 ;  /* 0x0000008182827221 */ /* 0x000fe20000010000 */
[----:B------:R-:W-:Y:S01]  /*3620*/  IMAD R4, R32, UR7, RZ ;  /* 0x0000000720047c24 */ /* 0x000fe2000f8e02ff */
[----:B------:R-:W-:Y:S01]  /*3630*/  ISETP.GE.AND P3, PT, R127, 0x41, PT ;  /* 0x000000417f00780c */ /* 0x000fe20003f66270 */
[----:B------:R-:W-:Y:S01]  /*3640*/  FFMA.FTZ R131, R41, R132, R136 ;  /* 0x0000008429837223 */ /* 0x000fe20000010088 */
[----:B------:R-:W-:Y:S01]  /*3650*/  FADD.FTZ R124, R141, R124 ;  /* 0x0000007c8d7c7221 */ /* 0x000fe20000010000 */
[----:B------:R-:W-:-:S02]  /*3660*/  IMAD R129, R33, UR24, R4 ;  /* 0x0000001821817c24 */ /* 0x000fc4000f8e0204 */
[----:B0-----:R-:W-:Y:S08]  /*3670*/  @!P2 BRA `(.L_x_18549) ;  /* 0x00000000000ca947 */ /* 0x001ff00003800000 */
[----:B------:R-:W-:-:S05]  /*3680*/  IMAD.WIDE.U32 R4, R32, UR24, R18 ;  /* 0x0000001820047c25 */ /* 0x000fca000f8e0012 */
[----:B------:R-:W-:-:S05]  /*3690*/  IADD3 R5, R5, R129, RZ ;  /* 0x0000008105057210 */ /* 0x000fca0007ffe0ff */
[----:B-1----:R0:W-:Y:S02]  /*36a0*/  REDG.E.ADD.F32.FTZ.RN.STRONG.GPU desc[UR12][R4.64], R7 ;  /* 0x00000007040079a6 */ /* 0x0021e4000c10f38c */
.L_x_18549:
[----:B------:R-:W-:Y:S05]  /*36b0*/  BSYNC B0 ;  /* 0x0000000000007941 */ /* 0x000fea0003800000 */
.L_x_18548:
[----:B01----:R0:W1:Y:S01]  /*36c0*/  LDS R7, [R77+0x310] ;  /* 0x000310004d077984 */ /* 0x0030620000000800 */
[----:B------:R-:W-:Y:S04]  /*36d0*/  BSSY B0, `(.L_x_18550) ;  /* 0x0000005000007945 */ /* 0x000fe80003800000 */
[----:B------:R-:W-:Y:S05]  /*36e0*/  @!P3 BRA `(.L_x_18551) ;  /* 0x00000000000cb947 */ /* 0x000fea0003800000 */
[----:B------:R-:W-:-:S05]  /*36f0*/  IMAD.WIDE.U32 R4, R32, UR24, R20 ;  /* 0x0000001820047c25 */ /* 0x000fca000f8e0014 */
[----:B------:R-:W-:-:S05]  /*3700*/  IADD3 R5, R129, R5, RZ ;  /* 0x0000000581057210 */ /* 0x000fca0007ffe0ff */
[----:B-1----:R2:W-:Y:S02]  /*3710*/  REDG.E.ADD.F32.FTZ.RN.STRONG.GPU desc[UR12][R4.64], R7 ;  /* 0x00000007040079a6 */ /* 0x0025e4000c10f38c */
.L_x_18551:
[----:B------:R-:W-:Y:S05]  /*3720*/  BSYNC B0 ;  /* 0x0000000000007941 */ /* 0x000fea0003800000 */
.L_x_18550:
[----:B-12---:R1:W2:Y:S01]  /*3730*/  LDS R7, [R78+0x390] ;  /* 0x000390004e077984 */ /* 0x0062a20000000800 */
[C---:B------:R-:W-:Y:S01]  /*3740*/  ISETP.GE.AND P6, PT, R127.reuse, 0x61, PT ;  /* 0x000000617f00780c */ /* 0x040fe20003fc6270 */
[----:B------:R-:W-:Y:S01]  /*3750*/  BSSY B0, `(.L_x_18552) ;  /* 0x0000009000007945 */ /* 0x000fe20003800000 */
[C---:B------:R-:W-:Y:S02]  /*3760*/  ISETP.GE.AND P2, PT, R127.reuse, 0x81, PT ;  /* 0x000000817f00780c */ /* 0x040fe40003f46270 */
[C---:B------:R-:W-:Y:S02]  /*3770*/  ISETP.GE.AND P3, PT, R127.reuse, 0xa1, PT ;  /* 0x000000a17f00780c */ /* 0x040fe40003f66270 */
[C---:B------:R-:W-:Y:S02]  /*3780*/  ISETP.GE.AND P4, PT, R127.reuse, 0xc1, PT ;  /* 0x000000c17f00780c */ /* 0x040fe40003f86270 */
[----:B------:R-:W-:-:S05]  /*3790*/  ISETP.GE.AND P5, PT, R127, 0xe1, PT ;  /* 0x000000e17f00780c */ /* 0x000fca0003fa6270 */
[----:B------:R-:W-:Y:S08]  /*37a0*/  @!P6 BRA `(.L_x_18553) ;  /* 0x00000000000ce947 */ /* 0x000ff00003800000 */
[----:B------:R-:W-:-:S05]  /*37b0*/  IMAD.WIDE.U32 R4, R32, UR24, R22 ;  /* 0x0000001820047c25 */ /* 0x000fca000f8e0016 */
[----:B------:R-:W-:-:S05]  /*37c0*/  IADD3 R5, R129, R5, RZ ;  /* 0x0000000581057210 */ /* 0x000fca0007ffe0ff */
[----:B--2---:R3:W-:Y:S02]  /*37d0*/  REDG.E.ADD.F32.FTZ.RN.STRONG.GPU desc[UR12][R4.64], R7 ;  /* 0x00000007040079a6 */ /* 0x0047e4000c10f38c */
.L_x_18553:
[----:B------:R-:W-:Y:S05]  /*37e0*/  BSYNC B0 ;  /* 0x0000000000007941 */ /* 0x000fea0003800000 */
.L_x_18552:
[----:B--23--:R2:W3:Y:S01]  /*37f0*/  LDS R7, [R79+0x410] ;  /* 0x000410004f077984 */ /* 0x00c4e20000000800 */
[----:B------:R-:W-:Y:S04]  /*3800*/  BSSY B0, `(.L_x_18554) ;  /* 0x0000005000007945 */ /* 0x000fe80003800000 */
[----:B------:R-:W-:Y:S05]  /*3810*/  @!P2 BRA `(.L_x_18555) ;  /* 0x00000000000ca947 */ /* 0x000fea0003800000 */
[----:B------:R-:W-:-:S05]  /*3820*/  IMAD.WIDE.U32 R4, R32, UR24, R24 ;  /* 0x0000001820047c25 */ /* 0x000fca000f8e0018 */
[----:B------:R-:W-:-:S05]  /*3830*/  IADD3 R5, R129, R5, RZ ;  /* 0x0000000581057210 */ /* 0x000fca0007ffe0ff */
[----:B---3--:R4:W-:Y:S02]  /*3840*/  REDG.E.ADD.F32.FTZ.RN.STRONG.GPU desc[UR12][R4.64], R7 ;  /* 0x00000007040079a6 */ /* 0x0089e4000c10f38c */
.L_x_18555:
[----:B------:R-:W-:Y:S05]  /*3850*/  BSYNC B0 ;  /* 0x0000000000007941 */ /* 0x000fea0003800000 */
.L_x_18554:
[----:B---34-:R3:W4:Y:S01]  /*3860*/  LDS R7, [R80+0x490] ;  /* 0x0004900050077984 */ /* 0x0187220000000800 */
[----:B------:R-:W-:Y:S04]  /*3870*/  BSSY B0, `(.L_x_18556) ;  /* 0x0000005000007945 */ /* 0x000fe80003800000 */
[----:B------:R-:W-:Y:S05]  /*3880*/  @!P3 BRA `(.L_x_18557) ;  /* 0x00000000000cb947 */ /* 0x000fea0003800000 */
[----:B------:R-:W-:-:S05]  /*3890*/  IMAD.WIDE.U32 R4, R32, UR24, R26 ;  /* 0x0000001820047c25 */ /* 0x000fca000f8e001a */
[----:B------:R-:W-:-:S05]  /*38a0*/  IADD3 R5, R129, R5, RZ ;  /* 0x0000000581057210 */ /* 0x000fca0007ffe0ff */
[----:B----4-:R4:W-:Y:S02]  /*38b0*/  REDG.E.ADD.F32.FTZ.RN.STRONG.GPU desc[UR12][R4.64], R7 ;  /* 0x00000007040079a6 */ /* 0x0109e4000c10f38c */
.L_x_18557:
[----:B------:R-:W-:Y:S05]  /*38c0*/  BSYNC B0 ;  /* 0x0000000000007941 */ /* 0x000fea0003800000 */
.L_x_18556:
[----:B----4-:R4:W0:Y:S01]  /*38d0*/  LDS R7, [R81+0x510] ;  /* 0x0005100051077984 */ /* 0x0108220000000800 */
[----:B------:R-:W-:Y:S04]  /*38e0*/  BSSY B0, `(.L_x_18558) ;  /* 0x0000005000007945 */ /* 0x000fe80003800000 */
[----:B------:R-:W-:Y:S05]  /*38f0*/  @!P4 BRA `(.L_x_18559) ;  /* 0x00000000000cc947 */ /* 0x000fea0003800000 */
[----:B------:R-:W-:-:S05]  /*3900*/  IMAD.WIDE.U32 R4, R32, UR24, R28 ;  /* 0x0000001820047c25 */ /* 0x000fca000f8e001c */
[----:B------:R-:W-:-:S05]  /*3910*/  IADD3 R5, R129, R5, RZ ;  /* 0x0000000581057210 */ /* 0x000fca0007ffe0ff */
[----:B0-----:R0:W-:Y:S02]  /*3920*/  REDG.E.ADD.F32.FTZ.RN.STRONG.GPU desc[UR12][R4.64], R7 ;  /* 0x00000007040079a6 */ /* 0x0011e4000c10f38c */
.L_x_18559:
[----:B------:R-:W-:Y:S05]  /*3930*/  BSYNC B0 ;  /* 0x0000000000007941 */ /* 0x000fea0003800000 */
.L_x_18558:
[----:B0-----:R0:W0:Y:S01]  /*3940*/  LDS R5, [R82+0x590] ;  /* 0x0005900052057984 */ /* 0x0010220000000800 */
[----:B------:R-:W-:Y:S01]  /*3950*/  BSSY B0, `(.L_x_18560) ;  /* 0x0000006000007945 */ /* 0x000fe20003800000 */
[----:B------:R-:W-:Y:S01]  /*3960*/  FADD.FTZ R4, R130, R131 ;  /* 0x0000008382047221 */ /* 0x000fe20000010000 */
[----:B------:R-:W-:Y:S02]  /*3970*/  IMAD.WIDE.U32 R6, R32, UR24, R30 ;  /* 0x0000001820067c25 */ /* 0x000fe4000f8e001e */
[----:B------:R-:W-:Y:S05]  /*3980*/  @!P5 BRA `(.L_x_18561) ;  /* 0x000000000008d947 */ /* 0x000fea0003800000 */
[----:B------:R-:W-:-:S05]  /*3990*/  IADD3 R7, R129, R7, RZ ;  /* 0x0000000781077210 */ /* 0x000fca0007ffe0ff */
[----:B0-----:R0:W-:Y:S02]  /*39a0*/  REDG.E.ADD.F32.FTZ.RN.STRONG.GPU desc[UR12][R6.64], R5 ;  /* 0x00000005060079a6 */ /* 0x0011e4000c10f38c */
.L_x_18561:
[----:B------:R-:W-:Y:S05]  /*39b0*/  BSYNC B0 ;  /* 0x0000000000007941 */ /* 0x000fea0003800000 */
.L_x_18560:
[----:B------:R-:W5:Y:S01]  /*39c0*/  SHFL.DOWN PT, R128, R124, 0x1, 0x1f ;  /* 0x08201f007c807f89 */ /* 0x000f6200000e0000 */
[C---:B------:R-:W-:Y:S01]  /*39d0*/  ISETP.GT.AND P2, PT, R72.reuse, 0x1e, PT ;  /* 0x0000001e4800780c */ /* 0x040fe20003f44270 */
[----:B------:R-:W-:Y:S01]  /*39e0*/  BSSY B0, `(.L_x_18562) ;  /* 0x000006c000007945 */ /* 0x000fe20003800000 */
[----:B0-----:R-:W-:Y:S01]  /*39f0*/  MOV R5, R124 ;  /* 0x0000007c00057202 */ /* 0x001fe20000000f00 */
[----:B------:R-:W0:Y:S01]  /*3a00*/  SHFL.DOWN PT, R129, R121, 0x1, 0x1f ;  /* 0x08201f0079817f89 */ /* 0x000e2200000e0000 */
[----:B------:R-:W-:Y:S02]  /*3a10*/  MOV R6, R121 ;  /* 0x0000007900067202 */ /* 0x000fe40000000f00 */
[----:B------:R-:W-:Y:S01]  /*3a20*/  MOV R7, R120 ;  /* 0x0000007800077202 */ /* 0x000fe20000000f00 */
[----:B------:R-:W1:Y:S01]  /*3a30*/  SHFL.DOWN PT, R130, R120, 0x1, 0x1f ;  /* 0x08201f0078827f89 */ /* 0x000e6200000e0000 */
[----:B------:R-:W-:-:S03]  /*3a40*/  ISETP.NE.AND P3, PT, R72, RZ, PT ;  /* 0x000000ff4800720c */ /* 0x000fc60003f65270 */
[----:B------:R-:W2:Y:S10]  /*3a50*/  SHFL.DOWN PT, R127, R4, 0x1, 0x1f ;  /* 0x08201f00047f7f89 */ /* 0x000eb400000e0000 */
[----:B------:R-:W3:Y:S01]  /*3a60*/  @!P3 S2R R132, SR_CgaCtaId ;  /* 0x000000000084b919 */ /* 0x000ee20000008800 */
[----:B-----5:R-:W-:Y:S01]  /*3a70*/  @!P2 FADD.FTZ R5, R5, R128 ;  /* 0x000000800505a221 */ /* 0x020fe20000010000 */
[----:B0-----:R-:W-:-:S04]  /*3a80*/  @!P2 FADD.FTZ R6, R6, R129 ;  /* 0x000000810606a221 */ /* 0x001fc80000010000 */
[----:B------:R-:W0:Y:S01]  /*3a90*/  SHFL.DOWN PT, R124, R5, 0x2, 0x1f ;  /* 0x08401f00057c7f89 */ /* 0x000e2200000e0000 */
[----:B-1----:R-:W-:Y:S01]  /*3aa0*/  @!P2 FADD.FTZ R7, R7, R130 ;  /* 0x000000820707a221 */ /* 0x002fe20000010000 */
[----:B--2---:R-:W-:-:S04]  /*3ab0*/  @!P2 FADD.FTZ R4, R127, R4 ;  /* 0x000000047f04a221 */ /* 0x004fc80000010000 */
[----:B------:R-:W1:Y:S01]  /*3ac0*/  SHFL.DOWN PT, R120, R7, 0x2, 0x1f ;  /* 0x08401f0007787f89 */ /* 0x000e6200000e0000 */
[----:B------:R-:W-:-:S03]  /*3ad0*/  ISETP.GT.AND P2, PT, R72, 0x1d, PT ;  /* 0x0000001d4800780c */ /* 0x000fc60003f44270 */
[----:B------:R-:W2:Y:S04]  /*3ae0*/  SHFL.DOWN PT, R127, R6, 0x2, 0x1f ;  /* 0x08401f00067f7f89 */ /* 0x000ea800000e0000 */
[----:B------:R-:W5:Y:S06]  /*3af0*/  SHFL.DOWN PT, R121, R4, 0x2, 0x1f ;  /* 0x08401f0004797f89 */ /* 0x000f6c00000e0000 */
[----:B0-----:R-:W-:Y:S01]  /*3b00*/  @!P2 FADD.FTZ R5, R5, R124 ;  /* 0x0000007c0505a221 */ /* 0x001fe20000010000 */
[----:B-1----:R-:W-:-:S04]  /*3b10*/  @!P2 FADD.FTZ R7, R7, R120 ;  /* 0x000000780707a221 */ /* 0x002fc80000010000 */
[----:B------:R-:W0:Y:S01]  /*3b20*/  SHFL.DOWN PT, R120, R5, 0x4, 0x1f ;  /* 0x08801f0005787f89 */ /* 0x000e2200000e0000 */
[----:B--2---:R-:W-:-:S03]  /*3b30*/  @!P2 FADD.FTZ R6, R6, R127 ;  /* 0x0000007f0606a221 */ /* 0x004fc60000010000 */
[----:B------:R-:W1:Y:S01]  /*3b40*/  SHFL.DOWN PT, R124, R7, 0x4, 0x1f ;  /* 0x08801f00077c7f89 */ /* 0x000e6200000e0000 */
[----:B-----5:R-:W-:Y:S01]  /*3b50*/  @!P2 FADD.FTZ R4, R4, R121 ;  /* 0x000000790404a221 */ /* 0x020fe20000010000 */
[----:B------:R-:W-:Y:S02]  /*3b60*/  ISETP.GT.AND P2, PT, R72, 0x1b, PT ;  /* 0x0000001b4800780c */ /* 0x000fe40003f44270 */
[----:B------:R-:W2:Y:S04]  /*3b70*/  SHFL.DOWN PT, R127, R6, 0x4, 0x1f ;  /* 0x08801f00067f7f89 */ /* 0x000ea800000e0000 */
[----:B------:R-:W5:Y:S07]  /*3b80*/  SHFL.DOWN PT, R121, R4, 0x4, 0x1f ;  /* 0x08801f0004797f89 */ /* 0x000f6e00000e0000 */
[----:B0-----:R-:W-:Y:S01]  /*3b90*/  @!P2 FADD.FTZ R5, R5, R120 ;  /* 0x000000780505a221 */ /* 0x001fe20000010000 */
[----:B-1----:R-:W-:-:S04]  /*3ba0*/  @!P2 FADD.FTZ R7, R7, R124 ;  /* 0x0000007c0707a221 */ /* 0x002fc80000010000 */
[----:B------:R-:W0:Y:S01]  /*3bb0*/  SHFL.DOWN PT, R120, R5, 0x8, 0x1f ;  /* 0x09001f0005787f89 */ /* 0x000e2200000e0000 */
[----:B--2---:R-:W-:-:S03]  /*3bc0*/  @!P2 FADD.FTZ R6, R6, R127 ;  /* 0x0000007f0606a221 */ /* 0x004fc60000010000 */
[----:B------:R-:W1:Y:S01]  /*3bd0*/  SHFL.DOWN PT, R128, R7, 0x8, 0x1f ;  /* 0x09001f0007807f89 */ /* 0x000e6200000e0000 */
[----:B-----5:R-:W-:-:S03]  /*3be0*/  @!P2 FADD.FTZ R4, R4, R121 ;  /* 0x000000790404a221 */ /* 0x020fc60000010000 */
[----:B------:R-:W2:Y:S01]  /*3bf0*/  SHFL.DOWN PT, R129, R6, 0x8, 0x1f ;  /* 0x09001f0006817f89 */ /* 0x000ea200000e0000 */
[----:B------:R-:W-:Y:S01]  /*3c00*/  ISETP.GT.AND P2, PT, R72, 0x17, PT ;  /* 0x000000174800780c */ /* 0x000fe20003f44270 */
[----:B------:R-:W-:Y:S02]  /*3c10*/  FMUL.FTZ R121, R39, R47 ;  /* 0x0000002f27797220 */ /* 0x000fe40000410000 */
[----:B------:R-:W5:Y:S02]  /*3c20*/  SHFL.DOWN PT, R127, R4, 0x8, 0x1f ;  /* 0x09001f00047f7f89 */ /* 0x000f6400000e0000 */
[----:B------:R-:W-:-:S04]  /*3c30*/  FFMA.FTZ R121, R38, R46, -R121 ;  /* 0x0000002e26797223 */ /* 0x000fc80000010879 */
[----:B------:R-:W-:Y:S01]  /*3c40*/  FMUL.FTZ R124, R40, R121 ;  /* 0x00000079287c7220 */ /* 0x000fe20000410000 */
[-C--:B------:R-:W-:Y:S01]  /*3c50*/  FMUL.FTZ R40, R117, R46.reuse ;  /* 0x0000002e75287220 */ /* 0x080fe20000410000 */
[----:B------:R-:W-:-:S03]  /*3c60*/  FMUL.FTZ R117, R39, R46 ;  /* 0x0000002e27757220 */ /* 0x000fc60000410000 */
[-C--:B------:R-:W-:Y:S01]  /*3c70*/  FFMA.FTZ R46, R113, R47.reuse, R40 ;  /* 0x0000002f712e7223 */ /* 0x080fe20000010028 */
[----:B0-----:R-:W-:Y:S01]  /*3c80*/  @!P2 FADD.FTZ R5, R5, R120 ;  /* 0x000000780505a221 */ /* 0x001fe20000010000 */
[----:B------:R-:W-:Y:S01]  /*3c90*/  FFMA.FTZ R120, R38, R47, R117 ;  /* 0x0000002f26787223 */ /* 0x000fe20000010075 */
[-C--:B------:R-:W-:Y:S01]  /*3ca0*/  FMUL.FTZ R47, R39, R122.reuse ;  /* 0x0000007a272f7220 */ /* 0x080fe20000410000 */
[----:B------:R-:W-:Y:S01]  /*3cb0*/  FMUL.FTZ R40, R115, R122 ;  /* 0x0000007a73287220 */ /* 0x000fe20000410000 */
[----:B-1----:R-:W-:Y:S01]  /*3cc0*/  @!P2 FADD.FTZ R7, R7, R128 ;  /* 0x000000800707a221 */ /* 0x002fe20000010000 */
[----:B------:R-:W-:Y:S01]  /*3cd0*/  FFMA.FTZ R120, R41, R120, R124 ;  /* 0x0000007829787223 */ /* 0x000fe2000001007c */
[C---:B------:R-:W-:Y:S01]  /*3ce0*/  FMUL.FTZ R41, R39.reuse, R123 ;  /* 0x0000007b27297220 */ /* 0x040fe20000410000 */
[----:B------:R-:W0:Y:S01]  /*3cf0*/  SHFL.DOWN PT, R128, R5, 0x10, 0x1f ;  /* 0x0a001f0005807f89 */ /* 0x000e2200000e0000 */
[----:B--2---:R-:W-:Y:S01]  /*3d00*/  @!P2 FADD.FTZ R6, R6, R129 ;  /* 0x000000810606a221 */ /* 0x004fe20000010000 */
[----:B------:R-:W-:Y:S01]  /*3d10*/  FFMA.FTZ R97, R110, R46, R97 ;  /* 0x0000002e6e617223 */ /* 0x000fe20000010061 */
[----:B------:R-:W-:Y:S01]  /*3d20*/  FFMA.FTZ R113, R38, R122, -R41 ;  /* 0x0000007a26717223 */ /* 0x000fe20000010829 */
[----:B------:R-:W1:Y:S01]  /*3d30*/  SHFL.DOWN PT, R130, R7, 0x10, 0x1f ;  /* 0x0a001f0007827f89 */ /* 0x000e6200000e0000 */
[----:B-----5:R-:W-:Y:S01]  /*3d40*/  @!P2 FADD.FTZ R4, R4, R127 ;  /* 0x0000007f0404a221 */ /* 0x020fe20000010000 */
[----:B------:R-:W-:Y:S01]  /*3d50*/  FMUL.FTZ R41, R39, R125 ;  /* 0x0000007d27297220 */ /* 0x000fe20000410000 */
[----:B------:R-:W-:Y:S01]  /*3d60*/  ISETP.GT.AND P2, PT, R72, 0xf, PT ;  /* 0x0000000f4800780c */ /* 0x000fe20003f44270 */
[----:B------:R-:W2:Y:S01]  /*3d70*/  SHFL.DOWN PT, R127, R6, 0x10, 0x1f ;  /* 0x0a001f00067f7f89 */ /* 0x000ea200000e0000 */
[----:B------:R-:W-:Y:S01]  /*3d80*/  FFMA.FTZ R115, R93, R46, R120 ;  /* 0x0000002e5d737223 */ /* 0x000fe20000010078 */
[C---:B------:R-:W-:Y:S01]  /*3d90*/  FFMA.FTZ R41, R38.reuse, R126, -R41 ;  /* 0x0000007e26297223 */ /* 0x040fe20000010829 */
[----:B------:R-:W-:Y:S01]  /*3da0*/  FFMA.FTZ R46, R38, R123, R47 ;  /* 0x0000007b262e7223 */ /* 0x000fe2000001002f */
[----:B------:R-:W5:Y:S01]  /*3db0*/  SHFL.DOWN PT, R121, R4, 0x10, 0x1f ;  /* 0x0a001f0004797f89 */ /* 0x000f6200000e0000 */
[----:B------:R-:W-:Y:S01]  /*3dc0*/  FMUL.FTZ R120, R42, R113 ;  /* 0x000000712a787220 */ /* 0x000fe20000410000 */
[----:B------:R-:W-:Y:S01]  /*3dd0*/  FMUL.FTZ R44, R44, R41 ;  /* 0x000000292c2c7220 */ /* 0x000fe20000410000 */
[C---:B------:R-:W-:Y:S01]  /*3de0*/  FMUL.FTZ R41, R39.reuse, R134 ;  /* 0x0000008627297220 */ /* 0x040fe20000410000 */
[C---:B------:R-:W-:Y:S01]  /*3df0*/  FMUL.FTZ R47, R39.reuse, R126 ;  /* 0x0000007e272f7220 */ /* 0x040fe20000410000 */
[----:B------:R-:W-:Y:S01]  /*3e00*/  FMUL.FTZ R39, R39, R133 ;  /* 0x0000008527277220 */ /* 0x000fe20000410000 */
[----:B------:R-:W-:Y:S01]  /*3e10*/  FFMA.FTZ R42, R49, R123, R40 ;  /* 0x0000007b312a7223 */ /* 0x000fe20000010028 */
[C---:B------:R-:W-:Y:S01]  /*3e20*/  FFMA.FTZ R41, R38.reuse, R133, -R41 ;  /* 0x0000008526297223 */ /* 0x040fe20000010829 */
[----:B------:R-:W-:Y:S01]  /*3e30*/  @!P3 MOV R129, 0x400 ;  /* 0x000004000081b802 */ /* 0x000fe20000000f00 */
[----:B------:R-:W-:Y:S01]  /*3e40*/  FFMA.FTZ R46, R43, R46, R120 ;  /* 0x0000002e2b2e7223 */ /* 0x000fe20000010078 */
[----:B------:R-:W-:Y:S01]  /*3e50*/  FFMA.FTZ R40, R38, R125, R47 ;  /* 0x0000007d26287223 */ /* 0x000fe2000001002f */
[----:B------:R-:W-:Y:S01]  /*3e60*/  FMUL.FTZ R43, R48, R126 ;  /* 0x0000007e302b7220 */ /* 0x000fe20000410000 */
[----:B------:R-:W-:Y:S01]  /*3e70*/  FMUL.FTZ R133, R112, R133 ;  /* 0x0000008570857220 */ /* 0x000fe20000410000 */
[----:B------:R-:W-:Y:S01]  /*3e80*/  FFMA.FTZ R38, R38, R134, R39 ;  /* 0x0000008626267223 */ /* 0x000fe20000010027 */
[----:B------:R-:W-:Y:S01]  /*3e90*/  FMUL.FTZ R118, R118, R41 ;  /* 0x0000002976767220 */ /* 0x000fe20000410000 */
[----:B---3--:R-:W-:Y:S01]  /*3ea0*/  @!P3 LEA R59, R132, R129, 0x18 ;  /* 0x00000081843bb211 */ /* 0x008fe200078ec0ff */
        /* <DEDUP_REMOVED lines=8> */
[----:B-----5:R-:W-:Y:S01]  /*3f30*/  @!P2 FADD.FTZ R4, R4, R121 ;  /* 0x000000790404a221 */ /* 0x020fe20000010000 */
[-C--:B------:R-:W-:Y:S01]  /*3f40*/  FFMA.FTZ R40, R90, R43.reuse, R45 ;  /* 0x0000002b5a287223 */ /* 0x080fe2000001002d */
[----:B------:R-:W-:Y:S01]  /*3f50*/  FFMA.FTZ R39, R87, R114, R38 ;  /* 0x0000007257277223 */ /* 0x000fe20000010026 */
[----:B------:R-:W-:Y:S01]  /*3f60*/  FADD.FTZ R86, R115, R86 ;  /* 0x0000005673567221 */ /* 0x000fe20000010000 */
[----:B------:R-:W-:Y:S01]  /*3f70*/  FFMA.FTZ R95, R108, R42, R95 ;  /* 0x0000002a6c5f7223 */ /* 0x000fe2000001005f */
[----:B------:R0:W-:Y:S01]  /*3f80*/  @!P3 STS.128 [R59+0x640], R4 ;  /* 0x000640043b00b388 */ /* 0x0001e20000000c00 */
[----:B------:R-:W-:Y:S01]  /*3f90*/  FFMA.FTZ R96, R109, R43, R96 ;  /* 0x0000002b6d607223 */ /* 0x000fe20000010060 */
        /* <DEDUP_REMOVED lines=16> */
.L_x_18563:
[----:B------:R-:W-:Y:S05]  /*40a0*/  BSYNC B0 ;  /* 0x0000000000007941 */ /* 0x000fea0003800000 */
.L_x_18562:
[----:B------:R-:W-:Y:S01]  /*40b0*/  IADD3 R104, R104, 0x1, RZ ;  /* 0x0000000168687810 */ /* 0x000fe20007ffe0ff */
[----:B------:R-:W-:-:S03]  /*40c0*/  UIADD3 UR5, UP0, UR5, 0x1, URZ ;  /* 0x0000000105057890 */ /* 0x000fc6000ff1e03f */
[----:B------:R-:W-:Y:S01]  /*40d0*/  ISETP.GE.AND P1, PT, R104, UR26, PT ;  /* 0x0000001a68007c0c */ /* 0x000fe2000bf26270 */
[----:B------:R-:W-:-:S12]  /*40e0*/  UIADD3.X UR6, URZ, UR6, URZ, UP0, !UPT ;  /* 0x000000063f067290 */ /* 0x000fd800087fe43f */
[----:B------:R-:W-:Y:S05]  /*40f0*/  @!P1 BRA `(.L_x_18564) ;  /* 0xffffffd000a89947 */ /* 0x000fea000383ffff */
.L_x_18533:
[----:B------:R-:W2:Y:S01]  /*4100*/  F2F.BF16.F32 R2, R96 ;  /* 0x0000006000027304 */ /* 0x000ea20000202000 */
[----:B------:R-:W-:Y:S01]  /*4110*/  BAR.SYNC.DEFER_BLOCKING 0x0 ;  /* 0x0000000000007b1d */ /* 0x000fe20000010000 */
[----:B------:R-:W-:Y:S01]  /*4120*/  LEA R31, R72, R59, 0x3 ;  /* 0x0000003b481f7211 */ /* 0x000fe200078e18ff */
[----:B------:R-:W-:Y:S01]  /*4130*/  UIADD3 UR4, UR4, -0x100, URZ ;  /* 0xffffff0004047890 */ /* 0x000fe2000fffe03f */
[C---:B------:R-:W-:Y:S02]  /*4140*/  IADD3 R30, R74.reuse, -0x1, RZ ;  /* 0xffffffff4a1e7810 */ /* 0x040fe40007ffe0ff */
[----:B------:R-:W-:-:S03]  /*4150*/  ISETP.GT.AND P4, PT, R74, 0x1, PT ;  /* 0x000000014a00780c */ /* 0x000fc60003f84270 */
[----:B------:R-:W3:Y:S01]  /*4160*/  LDC.64 R22, c[0x0][0x388] ;  /* 0x0000e200ff167b82 */ /* 0x000ee20000000a00 */
[----:B------:R-:W-:Y:S01]  /*4170*/  F2F.BF16.F32 R95, R95 ;  /* 0x0000005f005f7304 */ /* 0x000fe20000202000 */
[----:B------:R-:W-:Y:S01]  /*4180*/  SHF.L.U32 R18, R30, 0x7, RZ ;  /* 0x000000071e127819 */ /* 0x000fe200000006ff */
[----:B------:R-:W-:Y:S01]  /*4190*/  ULDC.64 UR6, c[0x0][0x390] ;  /* 0x0000e40000067ab9 */ /* 0x000fe20000000a00 */
[----:B------:R-:W-:Y:S02]  /*41a0*/  IADD3 R68, P1, R68, -0x100, RZ ;  /* 0xffffff0044447810 */ /* 0x000fe40007f3e0ff */
[----:B------:R-:W-:Y:S01]  /*41b0*/  SHF.R.S32.HI R19, RZ, 0x1f, R18 ;  /* 0x0000001fff137819 */ /* 0x000fe20000011412 */
[----:B--2---:R-:W-:Y:S02]  /*41c0*/  IMAD.WIDE.U32 R2, R2, 0x10000, RZ ;  /* 0x0001000002027825 */ /* 0x004fe400078e00ff */
[----:B------:R-:W2:Y:S01]  /*41d0*/  F2F.BF16.F32 R0, R97 ;  /* 0x0000006100007304 */ /* 0x000ea20000202000 */
[----:B------:R-:W5:Y:S01]  /*41e0*/  LDC.64 R28, c[0x0][0x3e0] ;  /* 0x0000f800ff1c7b82 */ /* 0x000f620000000a00 */
[----:B------:R-:W-:-:S02]  /*41f0*/  IADD3 R64, P2, R64, -0x100, RZ ;  /* 0xffffff0040407810 */ /* 0x000fc40007f5e0ff */
[----:B------:R-:W-:Y:S02]  /*4200*/  IADD3 R66, P3, R66, -0x100, RZ ;  /* 0xffffff0042427810 */ /* 0x000fe40007f7e0ff */
[----:B------:R-:W-:Y:S02]  /*4210*/  IADD3.X R69, R69, -0x1, RZ, P1, !PT ;  /* 0xffffffff45457810 */ /* 0x000fe40000ffe4ff */
[----:B01----:R-:W0:Y:S01]  /*4220*/  F2F.BF16.F32 R5, R94 ;  /* 0x0000005e00057304 */ /* 0x003e220000202000 */
[----:B------:R-:W1:Y:S01]  /*4230*/  LDC.64 R26, c[0x0][0x3a8] ;  /* 0x0000ea00ff1a7b82 */ /* 0x000e620000000a00 */
[----:B------:R-:W-:Y:S02]  /*4240*/  IADD3.X R65, R65, -0x1, RZ, P2, !PT ;  /* 0xffffffff41417810 */ /* 0x000fe400017fe4ff */
[----:B------:R-:W-:Y:S02]  /*4250*/  IADD3.X R67, R67, -0x1, RZ, P3, !PT ;  /* 0xffffffff43437810 */ /* 0x000fe40001ffe4ff */
[----:B------:R-:W-:Y:S01]  /*4260*/  MOV R74, R30 ;  /* 0x0000001e004a7202 */ /* 0x000fe20000000f00 */
[----:B---3--:R-:W-:Y:S01]  /*4270*/  IMAD R4, R22, UR14, RZ ;  /* 0x0000000e16047c24 */ /* 0x008fe2000f8e02ff */
[----:B--2---:R-:W-:Y:S01]  /*4280*/  PRMT R7, R95, 0x5410, R0 ;  /* 0x000054105f077816 */ /* 0x004fe20000000000 */
[----:B------:R-:W-:Y:S02]  /*4290*/  F2F.BF16.F32 R21, R88 ;  /* 0x0000005800157304 */ /* 0x000fe40000202000 */
[----:B------:R-:W-:Y:S01]  /*42a0*/  IMAD R23, R23, UR15, R4 ;  /* 0x0000000f17177c24 */ /* 0x000fe2000f8e0204 */
[----:B------:R-:W-:-:S02]  /*42b0*/  LOP3.LUT R7, R7, R3, RZ, 0xfc, !PT ;  /* 0x0000000307077212 */ /* 0x000fc400078efcff */
[----:B0-----:R-:W-:Y:S01]  /*42c0*/  LOP3.LUT R6, R2, R5, RZ, 0xfc, !PT ;  /* 0x0000000502067212 */ /* 0x001fe200078efcff */
[----:B------:R-:W-:Y:S02]  /*42d0*/  IMAD.WIDE.U32 R4, R22, UR15, R18 ;  /* 0x0000000f16047c25 */ /* 0x000fe4000f8e0012 */
[----:B------:R-:W0:Y:S02]  /*42e0*/  F2F.BF16.F32 R0, R89 ;  /* 0x0000005900007304 */ /* 0x000e240000202000 */
[----:B------:R2:W-:Y:S01]  /*42f0*/  STS.64 [R31], R6 ;  /* 0x000000061f007388 */ /* 0x0005e20000000a00 */
[----:B------:R-:W-:-:S03]  /*4300*/  NOP ;  /* 0x0000000000007918 */ /* 0x000fc60000000000 */
[----:B------:R-:W3:Y:S02]  /*4310*/  LDS.64 R2, [R31] ;  /* 0x000000001f027984 */ /* 0x000ee40000000a00 */
[----:B------:R-:W4:Y:S01]  /*4320*/  F2F.BF16.F32 R22, R86 ;  /* 0x0000005600167304 */ /* 0x000f220000202000 */
[----:B------:R-:W-:Y:S01]  /*4330*/  IADD3 R5, R5, R23, RZ ;  /* 0x0000001705057210 */ /* 0x000fe20007ffe0ff */
[----:B-1----:R-:W-:-:S04]  /*4340*/  IMAD.WIDE.U32 R18, R26, UR15, R18 ;  /* 0x0000000f1a127c25 */ /* 0x002fc8000f8e0012 */
[----:B--2---:R-:W-:Y:S02]  /*4350*/  IMAD R7, R51, UR6, RZ ;  /* 0x0000000633077c24 */ /* 0x004fe4000f8e02ff */
[----:B------:R1:W2:Y:S02]  /*4360*/  F2F.BF16.F32 R25, R92 ;  /* 0x0000005c00197304 */ /* 0x0002a40000202000 */
[C---:B------:R-:W-:Y:S02]  /*4370*/  IMAD R23, R50.reuse, UR7, R7 ;  /* 0x0000000732177c24 */ /* 0x040fe4000f8e0207 */
[----:B------:R-:W-:Y:S01]  /*4380*/  IMAD.WIDE.U32 R6, R50, UR6, R4 ;  /* 0x0000000632067c25 */ /* 0x000fe2000f8e0004 */
[----:B------:R-:W-:-:S03]  /*4390*/  ULDC.64 UR6, c[0x0][0x3b0] ;  /* 0x0000ec0000067ab9 */ /* 0x000fc60000000a00 */
[----:B0-----:R-:W-:Y:S01]  /*43a0*/  IMAD.WIDE.U32 R4, R0, 0x10000, RZ ;  /* 0x0001000000047825 */ /* 0x001fe200078e00ff */
[----:B------:R-:W-:-:S03]  /*43b0*/  IADD3 R7, R7, R23, RZ ;  /* 0x0000001707077210 */ /* 0x000fc60007ffe0ff */
[----:B-1----:R-:W-:Y:S01]  /*43c0*/  FADD.FTZ R92, R57, R92 ;  /* 0x0000005c395c7221 */ /* 0x002fe20000010000 */
[----:B-----5:R-:W-:Y:S01]  /*43d0*/  LEA R20, P0, R6, R28, 0x1 ;  /* 0x0000001c06147211 */ /* 0x020fe200078008ff */
[----:B------:R-:W-:Y:S01]  /*43e0*/  IMAD R0, R26, UR14, RZ ;  /* 0x0000000e1a007c24 */ /* 0x000fe2000f8e02ff */
[----:B----4-:R-:W-:Y:S01]  /*43f0*/  PRMT R23, R21, 0x5410, R22 ;  /* 0x0000541015177816 */ /* 0x010fe20000000016 */
[----:B------:R-:W-:Y:S01]  /*4400*/  FADD.FTZ R89, R92, R89 ;  /* 0x000000595c597221 */ /* 0x000fe20000010000 */
[----:B------:R-:W-:Y:S02]  /*4410*/  LEA.HI.X R21, R6, R29, R7, 0x1, P0 ;  /* 0x0000001d06157211 */ /* 0x000fe400000f0c07 */
[----:B------:R-:W-:Y:S01]  /*4420*/  LOP3.LUT R23, R23, R5, RZ, 0xfc, !PT ;  /* 0x0000000517177212 */ /* 0x000fe200078efcff */
[----:B------:R-:W-:Y:S01]  /*4430*/  FADD.FTZ R89, R89, R88 ;  /* 0x0000005859597221 */ /* 0x000fe20000010000 */
[----:B--2---:R-:W-:Y:S01]  /*4440*/  LOP3.LUT R22, R4, R25, RZ, 0xfc, !PT ;  /* 0x0000001904167212 */ /* 0x004fe200078efcff */
[----:B------:R-:W-:Y:S01]  /*4450*/  IMAD.WIDE R4, R58, 0x8, R20 ;  /* 0x000000083a047825 */ /* 0x000fe200078e0214 */
[----:B------:R-:W0:Y:S03]  /*4460*/  LDC.64 R24, c[0x0][0x3f0] ;  /* 0x0000fc00ff187b82 */ /* 0x000e260000000a00 */
[----:B------:R-:W-:Y:S01]  /*4470*/  FADD.FTZ R57, R89, R86 ;  /* 0x0000005659397221 */ /* 0x000fe20000010000 */
[----:B------:R-:W-:-:S05]  /*4480*/  IMAD R21, R27, UR15, R0 ;  /* 0x0000000f1b157c24 */ /* 0x000fca000f8e0200 */
[----:B------:R-:W-:Y:S01]  /*4490*/  IADD3 R19, R19, R21, RZ ;  /* 0x0000001513137210 */ /* 0x000fe20007ffe0ff */
[----:B---3--:R1:W-:Y:S01]  /*44a0*/  STG.E.64 desc[UR12][R4.64], R2 ;  /* 0x0000000204007986 */ /* 0x0083e2000c101b0c */
        /* <DEDUP_REMOVED lines=15> */
.L_x_18532:
        /* <DEDUP_REMOVED lines=26> */
.L_x_18567:
[----:B------:R-:W-:Y:S05]  /*4740*/  BSYNC B0 ;  /* 0x0000000000007941 */ /* 0x000fea0003800000 */
.L_x_18566:
        /* <DEDUP_REMOVED lines=29> */
.L_x_18569:
[----:B-1----:R-:W1:Y:S02]  /*4920*/  S2R R15, SR_TID.X ;  /* 0x00000000000f7919 */ /* 0x002e640000002100 */
.L_x_18570:
[----:B------:R-:W-:Y:S05]  /*4930*/  BSYNC B0 ;  /* 0x0000000000007941 */ /* 0x000fea0003800000 */
.L_x_18568:
[----:B------:R-:W-:Y:S02]  /*4940*/  ULDC UR16, c[0x0][0x21c] ;  /* 0x0000870000107ab9 */ /* 0x000fe40000000800 */
[----:B-1----:R-:W-:-:S13]  /*4950*/  ISETP.GE.AND P0, PT, R15, UR16, PT ;  /* 0x000000100f007c0c */ /* 0x002fda000bf06270 */
[----:B------:R-:W-:Y:S05]  /*4960*/  @P0 EXIT ;  /* 0x000000000000094d */ /* 0x000fea0003800000 */
[----:B------:R-:W1:Y:S01]  /*4970*/  S2UR UR5, SR_CgaCtaId ;  /* 0x00000000000579c3 */ /* 0x000e620000008800 */
[----:B------:R-:W-:Y:S01]  /*4980*/  ULDC.64 UR6, c[0x0][0x378] ;  /* 0x0000de0000067ab9 */ /* 0x000fe20000000a00 */
[----:B------:R-:W-:Y:S01]  /*4990*/  ULDC.64 UR8, c[0x0][0x338] ;  /* 0x0000ce0000087ab9 */ /* 0x000fe20000000a00 */
[C---:B0-----:R-:W-:Y:S01]  /*49a0*/  IMAD R3, R51.reuse, UR6, RZ ;  /* 0x0000000633037c24 */ /* 0x041fe2000f8e02ff */
        /* <DEDUP_REMOVED lines=15> */
.L_x_18572:
        /* <DEDUP_REMOVED lines=28> */
.L_x_18571:
[----:B------:R-:W-:Y:S05]  /*4c60*/  EXIT ;  /* 0x000000000000794d */ /* 0x000fea0003800000 */
.L_x_18573:
        /* <DEDUP_REMOVED lines=9> */
.L_x_19052:


//--------------------- .text._Z25selective_scan_bwd_kernelI32Selective_Scan_bwd_kernel_traitsILi32ELi4ELb1ELb1ELb0ELb0ELb1EN3c108BFloat16ENS1_7complexIfEEEEv12SSMParamsBwd --------------------------
	.section	.text._Z25selective_scan_bwd_kernelI32Selective_Scan_bwd_kernel_traitsILi32ELi4ELb1ELb1ELb0ELb0ELb1EN3c108BFloat16ENS1_7complexIfEEEEv12SSMParamsBwd,"ax",@progbits
	.align	128
        .global         _Z25selective_scan_bwd_kernelI32Selective_Scan_bwd_kernel_traitsILi32ELi4ELb1ELb1ELb0ELb0ELb1EN3c108BFloat16ENS1_7complexIfEEEEv12SSMParamsBwd
        .type           _Z25selective_scan_bwd_kernelI32Selective_Scan_bwd_kernel_traitsILi32ELi4ELb1ELb1ELb0ELb0ELb1EN3c108BFloat16ENS1_7complexIfEEEEv12SSMParamsBwd,@function
        .size           _Z25selective_scan_bwd_kernelI32Selective_Scan_bwd_kernel_traitsILi32ELi4ELb1ELb1ELb0ELb0ELb1EN3c108BFloat16ENS1_7complexIfEEEEv12SSMParamsBwd,(.L_x_19053 - _Z25selective_scan_bwd_kernelI32Selective_Scan_bwd_kernel_traitsILi32ELi4ELb1ELb1ELb0ELb0ELb1EN3c108BFloat16ENS1_7complexIfEEEEv12SSMParamsBwd)
        .other          _Z25selective_scan_bwd_kernelI32Selective_Scan_bwd_kernel_traitsILi32ELi4ELb1ELb1ELb0ELb0ELb1EN3c108BFloat16ENS1_7complexIfEEEEv12SSMParamsBwd,@"STO_CUDA_ENTRY STV_DEFAULT"
_Z25selective_scan_bwd_kernelI32Selective_Scan_bwd_kernel_traitsILi32ELi4ELb1ELb1ELb0ELb0ELb1EN3c108BFloat16ENS1_7complexIfEEEEv12SSMParamsBwd:
.text._Z25selective_scan_bwd_kernelI32Selective_Scan_bwd_kernel_traitsILi32ELi4ELb1ELb1ELb0ELb0ELb1EN3c108BFloat16ENS1_7complexIfEEEEv12SSMParamsBwd:
        /* <DEDUP_REMOVED lines=8> */
[----:B------:R-:W3:Y:S08]  /*0080*/  LDC.64 R4, c[0x0][0x300] ;  /* 0x0000c000ff047b82 */ /* 0x000ef00000000a00 */
[----:B------:R-:W4:Y:S01]  /*0090*/  S2UR UR14, SR_CTAID.X ;  /* 0x00000000000e79c3 */ /* 0x000f220000002500 */
[----:B0-----:R-:W-:-:S07]  /*00a0*/  IABS R9, R11 ;  /* 0x0000000b00097213 */ /* 0x001fce0000000000 */
[----:B------:R-:W0:Y:S01]  /*00b0*/  LDC R27, c[0x0][0x224] ;  /* 0x00008900ff1b7b82 */ /* 0x000e220000000800 */
[----:B------:R-:W1:Y:S01]  /*00c0*/  I2F.RP R0, R9 ;  /* 0x0000000900007306 */ /* 0x000e620000209400 */
[----:B--2---:R-:W-:-:S06]  /*00d0*/  ISETP.NE.U32.AND P0, PT, R2, RZ, PT ;  /* 0x000000ff0200720c */ /* 0x004fcc0003f05070 */
[----:B------:R-:W2:Y:S01]  /*00e0*/  LDC.64 R12, c[0x0][0x298] ;  /* 0x0000a600ff0c7b82 */ /* 0x000ea20000000a00 */
[----:B------:R-:W-:-:S07]  /*00f0*/  ISETP.NE.AND.EX P0, PT, R3, RZ, PT, P0 ;  /* 0x000000ff0300720c */ /* 0x000fce0003f05300 */
[----:B------:R-:W2:Y:S01]  /*0100*/  LDC.64 R22, c[0x0][0x3d8] ;  /* 0x0000f600ff167b82 */ /* 0x000ea20000000a00 */
[----:B-1----:R-:W1:Y:S01]  /*0110*/  MUFU.RCP R0, R0 ;  /* 0x0000000000007308 */ /* 0x002e620000001000 */
[----:B------:R-:W-:-:S06]  /*0120*/  SHF.R.S32.HI R53, RZ, 0x1f, R52 ;  /* 0x0000001fff357819 */ /* 0x000fcc0000011434 */
[----:B------:R-:W2:Y:S01]  /*0130*/  LDC.64 R14, c[0x0][0x258] ;  /* 0x00009600ff0e7b82 */ /* 0x000ea20000000a00 */
[----:B------:R-:W-:-:S07]  /*0140*/  @P0 LEA R2, P2, R52, R2, 0x2 ;  /* 0x0000000234020211 */ /* 0x000fce00078410ff */
[----:B------:R-:W2:Y:S01]  /*0150*/  LDC.64 R24, c[0x0][0x3f8] ;  /* 0x0000fe00ff187b82 */ /* 0x000ea20000000a00 */
[----:B------:R-:W-:-:S07]  /*0160*/  @P0 LEA.HI.X R3, R52, R3, R53, 0x2, P2 ;  /* 0x0000000334030211 */ /* 0x000fce00010f1435 */
[----:B------:R-:W2:Y:S01]  /*0170*/  LDC.64 R28, c[0x0][0x2f0] ;  /* 0x0000bc00ff1c7b82 */ /* 0x000ea20000000a00 */
[----:B-1----:R-:W-:Y:S01]  /*0180*/  IADD3 R6, R0, 0xffffffe, RZ ;  /* 0x0ffffffe00067810 */ /* 0x002fe20007ffe0ff */
[----:B------:R1:W5:Y:S01]  /*0190*/  @P0 LDG.E R54, desc[UR12][R2.64] ;  /* 0x0000000c02360981 */ /* 0x000362000c1e1900 */
[----:B---3--:R-:W-:-:S05]  /*01a0*/  ISETP.NE.U32.AND P1, PT, R4, RZ, PT ;  /* 0x000000ff0400720c */ /* 0x008fca0003f25070 */
[----:B------:R-:W3:Y:S01]  /*01b0*/  LDC.64 R30, c[0x0][0x2f8] ;  /* 0x0000be00ff1e7b82 */ /* 0x000ee20000000a00 */
[----:B------:R4:W0:Y:S01]  /*01c0*/  F2I.FTZ.U32.TRUNC.NTZ R7, R6 ;  /* 0x0000000600077305 */ /* 0x000822000021f000 */
[----:B------:R-:W-:-:S06]  /*01d0*/  ISETP.NE.AND.EX P1, PT, R5, RZ, PT, P1 ;  /* 0x000000ff0500720c */ /* 0x000fcc0003f25310 */
[----:B------:R-:W3:Y:S01]  /*01e0*/  LDC.64 R70, c[0x0][0x3b8] ;  /* 0x0000ee00ff467b82 */ /* 0x000ee20000000a00 */
[----:B------:R-:W-:Y:S01]  /*01f0*/  CS2R R18, SRZ ;  /* 0x0000000000127805 */ /* 0x000fe2000001ff00 */
[----:B----4-:R-:W-:Y:S01]  /*0200*/  HFMA2.MMA R6, -RZ, RZ, 0, 0 ;  /* 0x00000000ff067435 */ /* 0x010fe200000001ff */
[----:B-1----:R-:W-:Y:S02]  /*0210*/  IABS R2, R52 ;  /* 0x0000003400027213 */ /* 0x002fe40000000000 */
[----:B------:R-:W-:Y:S01]  /*0220*/  CS2R R16, SRZ ;  /* 0x0000000000107805 */ /* 0x000fe2000001ff00 */
[----:B------:R-:W-:Y:S01]  /*0230*/  ULDC.64 UR16, c[0x0][0x268] ;  /* 0x00009a0000107ab9 */ /* 0x000fe20000000a00 */
[C---:B------:R-:W-:Y:S02]  /*0240*/  @P1 LEA R4, P3, R52.reuse, R4, 0x2 ;  /* 0x0000000434041211 */ /* 0x040fe400078610ff */
[----:B0-----:R-:W-:Y:S02]  /*0250*/  IADD3 R8, RZ, -R7, RZ ;  /* 0x80000007ff087210 */ /* 0x001fe40007ffe0ff */
[----:B------:R-:W-:-:S03]  /*0260*/  @P1 LEA.HI.X R5, R52, R5, R53, 0x2, P3 ;  /* 0x0000000534051211 */ /* 0x000fc600018f1435 */
[----:B------:R-:W-:Y:S02]  /*0270*/  IMAD R3, R8, R9, RZ ;  /* 0x0000000908037224 */ /* 0x000fe400078e02ff */
[----:B------:R0:W5:Y:S02]  /*0280*/  @P1 LDG.E R55, desc[UR12][R4.64] ;  /* 0x0000000c04371981 */ /* 0x000164000c1e1900 */
[----:B------:R-:W-:-:S06]  /*0290*/  IMAD.HI.U32 R7, R7, R3, R6 ;  /* 0x0000000307077227 */ /* 0x000fcc00078e0006 */
[----:B------:R-:W-:Y:S01]  /*02a0*/  IMAD.HI.U32 R56, R7, R2, RZ ;  /* 0x0000000207387227 */ /* 0x000fe200078e00ff */
[----:B0-----:R-:W0:Y:S04]  /*02b0*/  LDC.64 R4, c[0x0][0x288] ;  /* 0x0000a200ff047b82 */ /* 0x001e280000000a00 */
[----:B------:R-:W-:-:S05]  /*02c0*/  IADD3 R0, -R56, RZ, RZ ;  /* 0x000000ff38007210 */ /* 0x000fca0007ffe1ff */
[----:B------:R-:W-:-:S05]  /*02d0*/  IMAD R0, R9, R0, R2 ;  /* 0x0000000009007224 */ /* 0x000fca00078e0202 */
[----:B------:R-:W-:Y:S01]  /*02e0*/  ISETP.GT.U32.AND P1, PT, R9, R0, PT ;  /* 0x000000000900720c */ /* 0x000fe20003f24070 */
[----:B------:R-:W-:-:S04]  /*02f0*/  USHF.R.S32.HI UR15, URZ, 0x1f, UR14 ;  /* 0x0000001f3f0f7899 */ /* 0x000fc8000801140e */
        /* <DEDUP_REMOVED lines=15> */
[CC--:B0-----:R-:W-:Y:S01]  /*03f0*/  IMAD.WIDE.U32 R2, R52.reuse, R4.reuse, UR4 ;  /* 0x0000000434027e25 */ /* 0x0c1fe2000f8e0004 */
[----:B------:R-:W-:Y:S01]  /*0400*/  @!P1 LOP3.LUT R56, RZ, R11, RZ, 0x33, !PT ;  /* 0x0000000bff389212 */ /* 0x000fe200078e33ff */
[----:B------:R-:W-:Y:S01]  /*0410*/  UIMAD UR8, UR14, UR9, UR8 ;  /* 0x000000090e0872a4 */ /* 0x000fe2000f8e0208 */
[----:B------:R-:W-:Y:S01]  /*0420*/  LEA R7, R27, 0xffffff80, 0x7 ;  /* 0xffffff801b077811 */ /* 0x000fe200078e38ff */
[----:B------:R-:W-:Y:S01]  /*0430*/  IMAD R0, R53, R4, RZ ;  /* 0x0000000435007224 */ /* 0x000fe200078e02ff */
[----:B------:R-:W0:Y:S01]  /*0440*/  LDC.64 R10, c[0x0][0x330] ;  /* 0x0000cc00ff0a7b82 */ /* 0x000e220000000a00 */
[----:B------:R-:W-:Y:S01]  /*0450*/  UIADD3 UR7, UR7, UR8, URZ ;  /* 0x0000000807077290 */ /* 0x000fe2000fffe03f */
[----:B------:R-:W-:Y:S01]  /*0460*/  IADD3 R67, P0, R7, R2, RZ ;  /* 0x0000000207437210 */ /* 0x000fe20007f1e0ff */
[----:B------:R-:W-:Y:S01]  /*0470*/  IMAD R0, R52, R5, R0 ;  /* 0x0000000534007224 */ /* 0x000fe200078e0200 */
[----:B------:R-:W-:Y:S01]  /*0480*/  SHF.R.S32.HI R9, RZ, 0x1f, R7 ;  /* 0x0000001fff097819 */ /* 0x000fe20000011407 */
[----:B--2---:R-:W-:Y:S01]  /*0490*/  IMAD R2, R53, R12, RZ ;  /* 0x0000000c35027224 */ /* 0x004fe200078e02ff */
        /* <DEDUP_REMOVED lines=11> */
[-C--:B0-----:R-:W-:Y:S01]  /*0550*/  IMAD R8, R53, R10.reuse, RZ ;  /* 0x0000000a35087224 */ /* 0x081fe200078e02ff */
        /* <DEDUP_REMOVED lines=8> */
[----:B------:R-:W0:Y:S01]  /*05e0*/  @P0 LDC R11, c[0x0][0x214] ;  /* 0x00008500ff0b0b82 */ /* 0x000e220000000800 */
[----:B------:R-:W-:Y:S01]  /*05f0*/  IADD3 R7, P2, R7, R4, RZ ;  /* 0x0000000407077210 */ /* 0x000fe20007f5e0ff */
[----:B------:R-:W-:Y:S01]  /*0600*/  UIADD3 UR5, UR5, UR6, URZ ;  /* 0x0000000605057290 */ /* 0x000fe2000fffe03f */
[----:B------:R-:W-:Y:S01]  /*0610*/  ISETP.NE.U32.AND P1, PT, R22, RZ, PT ;  /* 0x000000ff1600720c */ /* 0x000fe20003f25070 */
[-C--:B------:R-:W-:Y:S01]  /*0620*/  IMAD R2, R57, R14.reuse, RZ ;  /* 0x0000000e39027224 */ /* 0x080fe200078e02ff */
[----:B------:R-:W-:Y:S01]  /*0630*/  IADD3.X R4, R9, R5, R8, P2, !PT ;  /* 0x0000000509047210 */ /* 0x000fe200017fe408 */
[----:B------:R-:W-:Y:S01]  /*0640*/  ULDC.64 UR8, c[0x0][0x348] ;  /* 0x0000d20000087ab9 */ /* 0x000fe20000000a00 */
[----:B------:R-:W-:Y:S01]  /*0650*/  ISETP.NE.AND.EX P1, PT, R23, RZ, PT, P1 ;  /* 0x000000ff1700720c */ /* 0x000fe20003f25310 */
[C---:B------:R-:W-:Y:S01]  /*0660*/  IMAD R9, R56.reuse, R15, R2 ;  /* 0x0000000f38097224 */ /* 0x040fe200078e0202 */
[----:B------:R-:W1:Y:S01]  /*0670*/  @P0 LDC R13, c[0x0][0x21c] ;  /* 0x00008700ff0d0b82 */ /* 0x000e620000000800 */
[----:B------:R-:W-:Y:S01]  /*0680*/  IMAD.WIDE.U32 R2, R56, R14, UR4 ;  /* 0x0000000438027e25 */ /* 0x000fe2000f8e000e */
[----:B------:R-:W-:Y:S01]  /*0690*/  LEA R5, R27, 0xffffff00, 0x8 ;  /* 0xffffff001b057811 */ /* 0x000fe200078e40ff */
[----:B------:R-:W-:Y:S01]  /*06a0*/  ULDC.64 UR6, c[0x0][0x230] ;  /* 0x00008c0000067ab9 */ /* 0x000fe20000000a00 */
[----:B------:R-:W-:-:S02]  /*06b0*/  ISETP.NE.U32.AND P2, PT, R24, RZ, PT ;  /* 0x000000ff1800720c */ /* 0x000fc40003f45070 */
[----:B------:R-:W-:Y:S02]  /*06c0*/  IADD3 R73, P5, R5, R2, RZ ;  /* 0x0000000205497210 */ /* 0x000fe40007fbe0ff */
[----:B------:R-:W2:Y:S01]  /*06d0*/  @P0 LDC.64 R20, c[0x0][0x310] ;  /* 0x0000c400ff140b82 */ /* 0x000ea20000000a00 */
[----:B------:R-:W-:Y:S02]  /*06e0*/  IADD3 R2, R3, R9, RZ ;  /* 0x0000000903027210 */ /* 0x000fe40007ffe0ff */
[----:B------:R-:W-:Y:S02]  /*06f0*/  ISETP.NE.AND.EX P2, PT, R25, RZ, PT, P2 ;  /* 0x000000ff1900720c */ /* 0x000fe40003f45320 */
[----:B------:R-:W-:-:S03]  /*0700*/  LEA.HI.X.SX32 R2, R5, R2, 0x1, P5 ;  /* 0x0000000205027211 */ /* 0x000fc600028f0eff */
[----:B------:R-:W4:Y:S01]  /*0710*/  LDC.64 R14, c[0x0][0x2d8] ;  /* 0x0000b600ff0e7b82 */ /* 0x000f220000000a00 */
[C---:B------:R-:W-:Y:S02]  /*0720*/  @P1 LEA R18, P3, R52.reuse, R22, 0x2 ;  /* 0x0000001634121211 */ /* 0x040fe400078610ff */
[C---:B------:R-:W-:Y:S02]  /*0730*/  LEA R66, P5, R67.reuse, R28, 0x1 ;  /* 0x0000001c43427211 */ /* 0x040fe400078a08ff */
[----:B------:R-:W-:Y:S02]  /*0740*/  @P1 LEA.HI.X R19, R52, R23, R53, 0x2, P3 ;  /* 0x0000001734131211 */ /* 0x000fe400018f1435 */
[----:B------:R-:W-:Y:S01]  /*0750*/  LEA.HI.X R67, R67, R29, R0, 0x1, P5 ;  /* 0x0000001d43437211 */ /* 0x000fe200028f0c00 */
[----:B0-----:R-:W-:Y:S01]  /*0760*/  @P0 IMAD R0, R11, UR14, R52 ;  /* 0x0000000e0b000c24 */ /* 0x001fe2000f8e0234 */
[----:B---3--:R-:W-:-:S03]  /*0770*/  LEA R68, P1, R69, R30, 0x1 ;  /* 0x0000001e45447211 */ /* 0x008fc600078208ff */
[----:B------:R-:W-:Y:S01]  /*0780*/  @P0 IMAD R0, R0, R27, RZ ;  /* 0x0000001b00000224 */ /* 0x000fe200078e02ff */
[----:B------:R-:W-:Y:S02]  /*0790*/  LEA.HI.X R69, R69, R31, R6, 0x1, P1 ;  /* 0x0000001f45457211 */ /* 0x000fe400008f0c06 */
[----:B------:R-:W-:Y:S02]  /*07a0*/  ISETP.GE.AND P1, PT, R27, 0x1, PT ;  /* 0x000000011b00780c */ /* 0x000fe40003f26270 */
[----:B------:R-:W-:Y:S01]  /*07b0*/  @P2 LEA R16, P4, R52, R24, 0x2 ;  /* 0x0000001834102211 */ /* 0x000fe200078810ff */
[----:B-1----:R-:W-:Y:S01]  /*07c0*/  @P0 IMAD R3, R0, R13, RZ ;  /* 0x0000000d00030224 */ /* 0x002fe200078e02ff */
[----:B------:R-:W-:Y:S02]  /*07d0*/  USHF.R.U32.HI UR4, URZ, 0x1, UR9 ;  /* 0x000000013f047899 */ /* 0x000fe40008011609 */
[----:B------:R-:W-:Y:S01]  /*07e0*/  @P2 LEA.HI.X R17, R52, R25, R53, 0x2, P4 ;  /* 0x0000001934112211 */ /* 0x000fe200020f1435 */
[----:B--2---:R-:W-:Y:S01]  /*07f0*/  @P0 IMAD.WIDE R20, R3, 0x10, R20 ;  /* 0x0000001003140825 */ /* 0x004fe200078e0214 */
[----:B------:R-:W-:Y:S01]  /*0800*/  LEA R70, P2, R7, R70, 0x1 ;  /* 0x0000004607467211 */ /* 0x000fe200078408ff */
[----:B------:R-:W-:-:S02]  /*0810*/  USHF.R.U64 UR8, UR8, 0x1, UR9 ;  /* 0x0000000108087899 */ /* 0x000fc40008001209 */
[----:B------:R-:W-:Y:S01]  /*0820*/  UIMAD UR4, UR4, UR14, URZ ;  /* 0x0000000e040472a4 */ /* 0x000fe2000f8e023f */
[C---:B------:R-:W-:Y:S02]  /*0830*/  IMAD R3, R53.reuse, UR6, RZ ;  /* 0x0000000635037c24 */ /* 0x040fe4000f8e02ff */
[----:B------:R-:W-:Y:S01]  /*0840*/  IMAD R5, R53, UR16, RZ ;  /* 0x0000001035057c24 */ /* 0x000fe2000f8e02ff */
[----:B------:R-:W-:Y:S01]  /*0850*/  LEA.HI.X R71, R7, R71, R4, 0x1, P2 ;  /* 0x0000004707477211 */ /* 0x000fe200010f0c04 */
[----:B------:R-:W-:Y:S01]  /*0860*/  UIMAD UR4, UR15, UR8, UR4 ;  /* 0x000000080f0472a4 */ /* 0x000fe2000f8e0204 */
[C---:B----4-:R-:W-:Y:S01]  /*0870*/  LEA R72, P2, R73.reuse, R14, 0x1 ;  /* 0x0000000e49487211 */ /* 0x050fe200078408ff */
        /* <DEDUP_REMOVED lines=64> */
.L_x_18608:
[----:B------:R-:W-:Y:S01]  /*0c80*/  BAR.SYNC.DEFER_BLOCKING 0x0 ;  /* 0x0000000000007b1d */ /* 0x000fe20000010000 */
[----:B0-----:R-:W-:Y:S01]  /*0c90*/  IMAD.WIDE R2, R60, 0x8, R66 ;  /* 0x000000083c027825 */ /* 0x001fe200078e0242 */
[----:B------:R-:W-:-:S03]  /*0ca0*/  LEA R87, R74, R61, 0x3 ;  /* 0x0000003d4a577211 */ /* 0x000fc600078e18ff */
[----:B------:R-:W-:-:S03]  /*0cb0*/  IMAD.WIDE R6, R60, 0x8, R68 ;  /* 0x000000083c067825 */ /* 0x000fc600078e0244 */
[----:B------:R-:W0:Y:S01]  /*0cc0*/  LDC.64 R24, c[0x0][0x2a0] ;  /* 0x0000a800ff187b82 */ /* 0x000e220000000a00 */
[----:B------:R-:W-:Y:S01]  /*0cd0*/  IMAD.WIDE R22, R60, 0x8, R70 ;  /* 0x000000083c167825 */ /* 0x000fe200078e0246 */
[----:B------:R-:W-:Y:S01]  /*0ce0*/  LEA R8, R76, 0xffffff80, 0x7 ;  /* 0xffffff804c087811 */ /* 0x000fe200078e38ff */
[----:B------:R-:W-:-:S05]  /*0cf0*/  ULDC.64 UR6, c[0x0][0x2a8] ;  /* 0x0000aa0000067ab9 */ /* 0x000fca0000000a00 */
        /* <DEDUP_REMOVED lines=41> */
[----:B-1----:R-:W-:Y:S01]  /*0f90*/  SHF.L.U32 R107, R5, 0x10, RZ ;  /* 0x00000010056b7819 */ /* 0x002fe200000006ff */
        /* <DEDUP_REMOVED lines=10> */
[----:B------:R-:W-:-:S04]  /*1040*/  SHF.R.U32.HI R108, RZ, 0x10, R5 ;  /* 0x00000010ff6c7819 */ /* 0x000fc80000011605 */
[----:B------:R-:W-:Y:S02]  /*1050*/  SHF.L.U32 R108, R108, 0x10, RZ ;  /* 0x000000106c6c7819 */ /* 0x000fe400000006ff */
[----:B0-----:R-:W-:Y:S02]  /*1060*/  SHF.L.U32 R33, R27, 0x10, RZ ;  /* 0x000000101b217819 */ /* 0x001fe400000006ff */
[--C-:B------:R-:W-:Y:S02]  /*1070*/  SHF.R.U32.HI R36, RZ, 0x10, R27.reuse ;  /* 0x00000010ff247819 */ /* 0x100fe4000001161b */
[----:B------:R-:W-:Y:S01]  /*1080*/  SHF.R.U64 R30, R26, 0x10, R27 ;  /* 0x000000101a1e7819 */ /* 0x000fe2000000121b */
[----:B------:R-:W-:Y:S01]  /*1090*/  FMUL.FTZ R0, R33, -1.4426950216293334961 ;  /* 0xbfb8aa3b21007820 */ /* 0x000fe20000410000 */
[----:B------:R-:W-:Y:S02]  /*10a0*/  SHF.L.U32 R36, R36, 0x10, RZ ;  /* 0x0000001024247819 */ /* 0x000fe400000006ff */
[----:B------:R-:W-:-:S02]  /*10b0*/  SHF.L.U32 R30, R30, 0x10, RZ ;  /* 0x000000101e1e7819 */ /* 0x000fc400000006ff */
        /* <DEDUP_REMOVED lines=9> */
[----:B------:R1:W3:Y:S01]  /*1150*/  MUFU.RCP R37, R26 ;  /* 0x0000001a00257308 */ /* 0x0002e20000001000 */
[----:B0-----:R-:W-:Y:S01]  /*1160*/  FADD.FTZ R0, R0, 1 ;  /* 0x3f80000000007421 */ /* 0x001fe20000010000 */
[----:B-1----:R-:W-:-:S06]  /*1170*/  SHF.R.U64 R26, R4, 0x10, R5 ;  /* 0x00000010041a7819 */ /* 0x002fcc0000001205 */
[----:B------:R0:W1:Y:S01]  /*1180*/  MUFU.RCP R28, R0 ;  /* 0x00000000001c7308 */ /* 0x0000620000001000 */
[----:B------:R-:W-:Y:S01]  /*1190*/  SHF.L.U32 R26, R26, 0x10, RZ ;  /* 0x000000101a1a7819 */ /* 0x000fe200000006ff */
[----:B---3--:R-:W-:-:S04]  /*11a0*/  FADD.FTZ R5, -R37, 1 ;  /* 0x3f80000025057421 */ /* 0x008fc80000010100 */
[----:B------:R-:W-:Y:S01]  /*11b0*/  FFMA.FTZ R5, R36, R5, 1 ;  /* 0x3f80000024057423 */ /* 0x000fe20000010005 */
[----:B0-----:R-:W-:Y:S01]  /*11c0*/  SHF.L.U32 R0, R4, 0x10, RZ ;  /* 0x0000001004007819 */ /* 0x001fe200000006ff */
        /* <DEDUP_REMOVED lines=11> */
[----:B------:R-:W-:Y:S01]  /*1280*/  FFMA.FTZ R22, R33, R22, 1 ;  /* 0x3f80000021167423 */ /* 0x000fe20000010016 */
[----:B-1----:R-:W-:Y:S02]  /*1290*/  SHF.L.U32 R35, R7, 0x10, RZ ;  /* 0x0000001007237819 */ /* 0x002fe400000006ff */
[--C-:B------:R-:W-:Y:S02]  /*12a0*/  SHF.R.U32.HI R38, RZ, 0x10, R7.reuse ;  /* 0x00000010ff267819 */ /* 0x100fe40000011607 */
[----:B------:R-:W-:Y:S01]  /*12b0*/  SHF.R.U64 R32, R6, 0x10, R7 ;  /* 0x0000001006207819 */ /* 0x000fe20000001207 */
[----:B------:R-:W-:Y:S01]  /*12c0*/  FMUL.FTZ R25, R107, R35 ;  /* 0x000000236b197220 */ /* 0x000fe20000410000 */
[----:B------:R-:W-:Y:S02]  /*12d0*/  SHF.L.U32 R38, R38, 0x10, RZ ;  /* 0x0000001026267819 */ /* 0x000fe400000006ff */
[----:B------:R-:W-:Y:S01]  /*12e0*/  SHF.L.U32 R32, R32, 0x10, RZ ;  /* 0x0000001020207819 */ /* 0x000fe200000006ff */
[----:B------:R-:W-:Y:S01]  /*12f0*/  FMUL.FTZ R25, R34, R25 ;  /* 0x0000001922197220 */ /* 0x000fe20000410000 */
[----:B------:R-:W-:Y:S01]  /*1300*/  SHF.L.U32 R29, R6, 0x10, RZ ;  /* 0x00000010061d7819 */ /* 0x000fe200000006ff */
[----:B------:R-:W-:-:S02]  /*1310*/  FMUL.FTZ R34, R33, R34 ;  /* 0x0000002221227220 */ /* 0x000fc40000410000 */
[----:B------:R-:W-:Y:S01]  /*1320*/  FMUL.FTZ R25, R25, R22 ;  /* 0x0000001619197220 */ /* 0x000fe20000410000 */
[----:B------:R-:W-:Y:S01]  /*1330*/  FMUL.FTZ R22, R108, R38 ;  /* 0x000000266c167220 */ /* 0x000fe20000410000 */
[----:B------:R-:W-:Y:S02]  /*1340*/  FMUL.FTZ R107, R107, R34 ;  /* 0x000000226b6b7220 */ /* 0x000fe40000410000 */
[----:B------:R-:W-:Y:S01]  /*1350*/  F2F.BF16.F32 R39, R25 ;  /* 0x0000001900277304 */ /* 0x000fe20000202000 */
[----:B------:R-:W-:Y:S01]  /*1360*/  FMUL.FTZ R22, R37, R22 ;  /* 0x0000001625167220 */ /* 0x000fe20000410000 */
[----:B------:R-:W-:-:S03]  /*1370*/  FMUL.FTZ R37, R36, R37 ;  /* 0x0000002524257220 */ /* 0x000fc60000410000 */
[----:B0-----:R-:W-:Y:S01]  /*1380*/  FMUL.FTZ R23, R22, R5 ;  /* 0x0000000516177220 */ /* 0x001fe20000410000 */
[C---:B--2---:R-:W-:Y:S01]  /*1390*/  FADD.FTZ R5, -R31.reuse, 1 ;  /* 0x3f8000001f057421 */ /* 0x044fe20000010100 */
[----:B------:R-:W-:Y:S01]  /*13a0*/  FMUL.FTZ R22, R26, R32 ;  /* 0x000000201a167220 */ /* 0x000fe20000410000 */
[----:B------:R-:W-:Y:S01]  /*13b0*/  FMUL.FTZ R108, R108, R37 ;  /* 0x000000256c6c7220 */ /* 0x000fe20000410000 */
[----:B------:R-:W0:Y:S01]  /*13c0*/  F2F.BF16.F32 R6, R23 ;  /* 0x0000001700067304 */ /* 0x000e220000202000 */
[----:B------:R-:W-:Y:S01]  /*13d0*/  FFMA.FTZ R7, R30, R5, 1 ;  /* 0x3f8000001e077423 */ /* 0x000fe20000010005 */
[----:B------:R-:W-:Y:S01]  /*13e0*/  FMUL.FTZ R22, R31, R22 ;  /* 0x000000161f167220 */ /* 0x000fe20000410000 */
[----:B------:R-:W-:Y:S01]  /*13f0*/  FMUL.FTZ R5, R0, R29 ;  /* 0x0000001d00057220 */ /* 0x000fe20000410000 */
[----:B------:R-:W-:Y:S02]  /*1400*/  FMUL.FTZ R31, R30, R31 ;  /* 0x0000001f1e1f7220 */ /* 0x000fe40000410000 */
[----:B------:R-:W-:Y:S01]  /*1410*/  FMUL.FTZ R22, R22, R7 ;  /* 0x0000000716167220 */ /* 0x000fe20000410000 */
[----:B------:R-:W-:-:S04]  /*1420*/  FMUL.FTZ R5, R28, R5 ;  /* 0x000000051c057220 */ /* 0x000fc80000410000 */
[----:B------:R-:W-:Y:S01]  /*1430*/  FMUL.FTZ R24, R5, R4 ;  /* 0x0000000405187220 */ /* 0x000fe20000410000 */
[----:B------:R-:W1:Y:S01]  /*1440*/  F2F.BF16.F32 R22, R22 ;  /* 0x0000001600167304 */ /* 0x000e620000202000 */
[----:B0-----:R-:W-:-:S07]  /*1450*/  PRMT R39, R39, 0x5410, R6 ;  /* 0x0000541027277816 */ /* 0x001fce0000000006 */
[----:B------:R-:W0:Y:S01]  /*1460*/  F2F.BF16.F32 R25, R24 ;  /* 0x0000001800197304 */ /* 0x000e220000202000 */
[----:B-1----:R-:W-:Y:S01]  /*1470*/  IMAD.WIDE.U32 R4, R22, 0x10000, RZ ;  /* 0x0001000016047825 */ /* 0x002fe200078e00ff */
[----:B------:R-:W-:Y:S04]  /*1480*/  BAR.SYNC.DEFER_BLOCKING 0x0 ;  /* 0x0000000000007b1d */ /* 0x000fe80000010000 */
[----:B------:R-:W-:Y:S02]  /*1490*/  LOP3.LUT R7, R39, R5, RZ, 0xfc, !PT ;  /* 0x0000000527077212 */ /* 0x000fe400078efcff */
[----:B0-----:R-:W-:Y:S01]  /*14a0*/  LOP3.LUT R6, R4, R25, RZ, 0xfc, !PT ;  /* 0x0000001904067212 */ /* 0x001fe200078efcff */
[----:B------:R-:W-:-:S04]  /*14b0*/  IMAD R4, R40, UR15, RZ ;  /* 0x0000000f28047c24 */ /* 0x000fc8000f8e02ff */
[----:B------:R-:W-:Y:S02]  /*14c0*/  IMAD R25, R41, UR14, R4 ;  /* 0x0000000e29197c24 */ /* 0x000fe4000f8e0204 */
[----:B------:R-:W-:-:S05]  /*14d0*/  IMAD.WIDE.U32 R4, R40, UR14, R8 ;  /* 0x0000000e28047c25 */ /* 0x000fca000f8e0008 */
[----:B------:R-:W-:Y:S01]  /*14e0*/  IADD3 R5, R5, R25, RZ ;  /* 0x0000001905057210 */ /* 0x000fe20007ffe0ff */
[----:B------:R-:W-:Y:S01]  /*14f0*/  IMAD R25, R53, UR6, RZ ;  /* 0x0000000635197c24 */ /* 0x000fe2000f8e02ff */
[----:B------:R0:W-:Y:S01]  /*1500*/  STS.64 [R87], R6 ;  /* 0x0000000657007388 */ /* 0x0001e20000000a00 */
[----:B------:R-:W-:-:S03]  /*1510*/  NOP ;  /* 0x0000000000007918 */ /* 0x000fc60000000000 */
[----:B------:R-:W1:Y:S01]  /*1520*/  LDS.64 R22, [R87] ;  /* 0x0000000057167984 */ /* 0x000e620000000a00 */
[C---:B------:R-:W-:Y:S02]  /*1530*/  IMAD R25, R52.reuse, UR7, R25 ;  /* 0x0000000734197c24 */ /* 0x040fe4000f8e0219 */
[----:B------:R-:W-:Y:S01]  /*1540*/  IMAD.WIDE.U32 R4, R52, UR6, R4 ;  /* 0x0000000634047c25 */ /* 0x000fe2000f8e0004 */
[----:B------:R-:W-:Y:S01]  /*1550*/  ULDC.64 UR6, c[0x0][0x320] ;  /* 0x0000c80000067ab9 */ /* 0x000fe20000000a00 */
[----:B0-----:R-:W0:Y:S01]  /*1560*/  LDC R6, c[0x0][0x21c] ;  /* 0x00008700ff067b82 */ /* 0x001e220000000800 */
[----:B------:R-:W-:Y:S01]  /*1570*/  ISETP.NE.U32.AND P0, PT, RZ, UR6, PT ;  /* 0x00000006ff007c0c */ /* 0x000fe2000bf05070 */
[----:B------:R-:W-:Y:S01]  /*1580*/  FMUL.FTZ R7, R26, R31 ;  /* 0x0000001f1a077220 */ /* 0x000fe20000410000 */
[----:B------:R-:W-:Y:S02]  /*1590*/  IADD3 R5, R5, R25, RZ ;  /* 0x0000001905057210 */ /* 0x000fe40007ffe0ff */
[----:B------:R-:W-:-:S02]  /*15a0*/  LEA R24, P1, R4, R42, 0x1 ;  /* 0x0000002a04187211 */ /* 0x000fc400078208ff */
[----:B------:R-:W-:Y:S02]  /*15b0*/  ISETP.NE.AND.EX P0, PT, RZ, UR7, PT, P0 ;  /* 0x00000007ff007c0c */ /* 0x000fe4000bf05300 */
[----:B------:R-:W-:Y:S01]  /*15c0*/  LEA.HI.X R25, R4, R43, R5, 0x1, P1 ;  /* 0x0000002b04197211 */ /* 0x000fe200008f0c05 */
[----:B------:R-:W-:Y:S02]  /*15d0*/  FMUL.FTZ R5, R0, R27 ;  /* 0x0000001b00057220 */ /* 0x000fe40000410000 */
[----:B------:R-:W-:-:S05]  /*15e0*/  IMAD.WIDE R24, R60, 0x8, R24 ;  /* 0x000000083c187825 */ /* 0x000fca00078e0218 */
[----:B-1----:R1:W-:Y:S03]  /*15f0*/  STG.E.64 desc[UR12][R24.64], R22 ;  /* 0x0000001618007986 */ /* 0x0023e6000c101b0c */
[----:B------:R-:W-:Y:S05]  /*1600*/  @!P0 BRA `(.L_x_18575) ;  /* 0x0000000000788947 */ /* 0x000fea0003800000 */
[----:B------:R-:W-:Y:S01]  /*1610*/  FMUL.FTZ R34, R34, R35 ;  /* 0x0000002322227220 */ /* 0x000fe20000410000 */
[----:B------:R-:W-:Y:S01]  /*1620*/  FMUL.FTZ R37, R37, R38 ;  /* 0x0000002625257220 */ /* 0x000fe20000410000 */
[----:B------:R-:W-:Y:S01]  /*1630*/  FMUL.FTZ R31, R31, R32 ;  /* 0x000000201f1f7220 */ /* 0x000fe20000410000 */
[----:B------:R-:W-:Y:S01]  /*1640*/  FMUL.FTZ R29, R27, R29 ;  /* 0x0000001d1b1d7220 */ /* 0x000fe20000410000 */
[----:B------:R-:W-:Y:S06]  /*1650*/  BAR.SYNC.DEFER_BLOCKING 0x0 ;  /* 0x0000000000007b1d */ /* 0x000fec0000010000 */
[----:B-1----:R1:W2:Y:S02]  /*1660*/  F2F.BF16.F32 R22, R31 ;  /* 0x0000001f00167304 */ /* 0x0022a40000202000 */
[----:B------:R-:W3:Y:S01]  /*1670*/  LDC.64 R32, c[0x0][0x2c0] ;  /* 0x0000b000ff207b82 */ /* 0x000ee20000000a00 */
[----:B------:R-:W-:-:S05]  /*1680*/  ULDC.64 UR16, c[0x0][0x2c8] ;  /* 0x0000b20000107ab9 */ /* 0x000fca0000000a00 */
[----:B------:R-:W-:Y:S01]  /*1690*/  F2F.BF16.F32 R34, R34 ;  /* 0x0000002200227304 */ /* 0x000fe20000202000 */
[----:B-1----:R-:W-:-:S04]  /*16a0*/  IMAD R31, R53, UR16, RZ ;  /* 0x00000010351f7c24 */ /* 0x002fc8000f8e02ff */
[----:B------:R-:W-:Y:S02]  /*16b0*/  IMAD R31, R52, UR17, R31 ;  /* 0x00000011341f7c24 */ /* 0x000fe4000f8e021f */
[----:B--2---:R-:W-:Y:S01]  /*16c0*/  IMAD.WIDE.U32 R22, R22, 0x10000, RZ ;  /* 0x0001000016167825 */ /* 0x004fe200078e00ff */
[----:B------:R-:W1:Y:S08]  /*16d0*/  F2F.BF16.F32 R37, R37 ;  /* 0x0000002500257304 */ /* 0x000e700000202000 */
[----:B------:R-:W2:Y:S01]  /*16e0*/  F2F.BF16.F32 R29, R29 ;  /* 0x0000001d001d7304 */ /* 0x000ea20000202000 */
[----:B---3--:R-:W-:-:S02]  /*16f0*/  IMAD R0, R32, UR15, RZ ;  /* 0x0000000f20007c24 */ /* 0x008fc4000f8e02ff */
[----:B------:R-:W-:Y:S01]  /*1700*/  IMAD.WIDE.U32 R24, R32, UR14, R8 ;  /* 0x0000000e20187c25 */ /* 0x000fe2000f8e0008 */
[----:B-1----:R-:W-:-:S04]  /*1710*/  PRMT R27, R34, 0x5410, R37 ;  /* 0x00005410221b7816 */ /* 0x002fc80000000025 */
        /* <DEDUP_REMOVED lines=13> */
.L_x_18575:
[C---:B------:R-:W-:Y:S01]  /*17f0*/  SHF.L.U32 R91, R10.reuse, 0x10, RZ ;  /* 0x000000100a5b7819 */ /* 0x040fe200000006ff */
[----:B------:R-:W-:Y:S01]  /*1800*/  BAR.SYNC.DEFER_BLOCKING 0x0 ;  /* 0x0000000000007b1d */ /* 0x000fe20000010000 */
[----:B------:R-:W-:Y:S01]  /*1810*/  SHF.R.U64 R94, R10, 0x10, R11 ;  /* 0x000000100a5e7819 */ /* 0x000fe2000000120b */
[----:B------:R-:W-:Y:S01]  /*1820*/  HFMA2.MMA R92, -RZ, RZ, 0, 0 ;  /* 0x00000000ff5c7435 */ /* 0x000fe200000001ff */
[----:B0-----:R-:W-:Y:S01]  /*1830*/  ISETP.GE.AND P0, PT, R6, 0x1, PT ;  /* 0x000000010600780c */ /* 0x001fe20003f06270 */
[C---:B------:R-:W-:Y:S01]  /*1840*/  FFMA.FTZ R58, R5.reuse, R91, R58 ;  /* 0x0000005b053a7223 */ /* 0x040fe2000001003a */
[----:B------:R-:W-:Y:S02]  /*1850*/  SHF.L.U32 R94, R94, 0x10, RZ ;  /* 0x000000105e5e7819 */ /* 0x000fe400000006ff */
[----:B------:R-:W-:Y:S02]  /*1860*/  CS2R R88, SRZ ;  /* 0x0000000000587805 */ /* 0x000fe4000001ff00 */
[C-C-:B------:R-:W-:Y:S01]  /*1870*/  SHF.R.U64 R0, R2.reuse, 0x10, R3.reuse ;  /* 0x0000001002007819 */ /* 0x140fe20000001203 */
[----:B-----5:R-:W-:Y:S01]  /*1880*/  FMUL.FTZ R99, R5, R54 ;  /* 0x0000003605637220 */ /* 0x020fe20000410000 */
[----:B------:R-:W-:Y:S01]  /*1890*/  SHF.R.U32.HI R100, RZ, 0x10, R3 ;  /* 0x00000010ff647819 */ /* 0x000fe20000011603 */
[----:B------:R-:W-:Y:S01]  /*18a0*/  FFMA.FTZ R58, R7, R94, R58 ;  /* 0x0000005e073a7223 */ /* 0x000fe2000001003a */
[----:B------:R-:W-:Y:S01]  /*18b0*/  SHF.R.U32.HI R95, RZ, 0x10, R11 ;  /* 0x00000010ff5f7819 */ /* 0x000fe2000001160b */
[-C--:B------:R-:W-:Y:S01]  /*18c0*/  FMUL.FTZ R101, R107, R54.reuse ;  /* 0x000000366b657220 */ /* 0x080fe20000410000 */
[----:B------:R-:W-:Y:S01]  /*18d0*/  SHF.L.U32 R93, R11, 0x10, RZ ;  /* 0x000000100b5d7819 */ /* 0x000fe200000006ff */
[-C--:B------:R-:W-:Y:S01]  /*18e0*/  FMUL.FTZ R102, R7, R54.reuse ;  /* 0x0000003607667220 */ /* 0x080fe20000410000 */
[----:B------:R-:W-:Y:S01]  /*18f0*/  SHF.L.U32 R96, R2, 0x10, RZ ;  /* 0x0000001002607819 */ /* 0x000fe200000006ff */
[----:B------:R-:W-:Y:S01]  /*1900*/  FMUL.FTZ R103, R108, R54 ;  /* 0x000000366c677220 */ /* 0x000fe20000410000 */
[----:B------:R-:W-:Y:S01]  /*1910*/  SHF.L.U32 R98, R3, 0x10, RZ ;  /* 0x0000001003627819 */ /* 0x000fe200000006ff */
[----:B------:R-:W-:Y:S01]  /*1920*/  FFMA.FTZ R3, R107, R93, R58 ;  /* 0x0000005d6b037223 */ /* 0x000fe2000001003a */
[----:B------:R-:W-:Y:S01]  /*1930*/  SHF.L.U32 R95, R95, 0x10, RZ ;  /* 0x000000105f5f7819 */ /* 0x000fe200000006ff */
[--C-:B------:R-:W-:Y:S01]  /*1940*/  FADD.FTZ R96, R96, R55.reuse ;  /* 0x0000003760607221 */ /* 0x100fe20000010000 */
        /* <DEDUP_REMOVED lines=8> */
[----:B------:R-:W0:Y:S01]  /*19d0*/  LDC.64 R2, c[0x0][0x350] ;  /* 0x0000d400ff027b82 */ /* 0x000e220000000a00 */
[----:B------:R-:W-:Y:S01]  /*19e0*/  UMOV UR6, UR8 ;  /* 0x0000000800067c82 */ /* 0x000fe20008000000 */
[----:B------:R-:W-:Y:S01]  /*19f0*/  UMOV UR7, UR11 ;  /* 0x0000000b00077c82 */ /* 0x000fe20008000000 */
[----:B------:R-:W-:Y:S01]  /*1a00*/  IADD3 R104, R76, -0x1, RZ ;  /* 0xffffffff4c687810 */ /* 0x000fe20007ffe0ff */
[----:B------:R-:W-:Y:S01]  /*1a10*/  FADD.FTZ R106, R7, R7 ;  /* 0x00000007076a7221 */ /* 0x000fe20000010000 */
[----:B------:R-:W-:Y:S01]  /*1a20*/  FADD.FTZ R107, R107, R107 ;  /* 0x0000006b6b6b7221 */ /* 0x000fe20000010000 */
[----:B------:R-:W-:Y:S01]  /*1a30*/  FADD.FTZ R108, R108, R108 ;  /* 0x0000006c6c6c7221 */ /* 0x000fe20000010000 */
[----:B------:R-:W-:Y:S01]  /*1a40*/  MOV R109, RZ ;  /* 0x000000ff006d7202 */ /* 0x000fe20000000f00 */
[----:B-12---:R-:W1:Y:S01]  /*1a50*/  LDC.64 R24, c[0x0][0x3c8] ;  /* 0x0000f200ff187b82 */ /* 0x006e620000000a00 */
[----:B------:R-:W-:Y:S01]  /*1a60*/  MOV R88, RZ ;  /* 0x000000ff00587202 */ /* 0x000fe20000000f00 */
[----:B------:R-:W-:Y:S01]  /*1a70*/  UMOV UR5, URZ ;  /* 0x0000003f00057c82 */ /* 0x000fe20008000000 */
[----:B------:R-:W-:Y:S01]  /*1a80*/  IADD3 R110, R60, 0x200, RZ ;  /* 0x000002003c6e7810 */ /* 0x000fe20007ffe0ff */
[----:B------:R-:W-:Y:S01]  /*1a90*/  ULDC UR26, c[0x0][0x224] ;  /* 0x00008900001a7ab9 */ /* 0x000fe20000000800 */
[----:B------:R-:W-:Y:S01]  /*1aa0*/  LEA R111, R74, R61, 0x4 ;  /* 0x0000003d4a6f7211 */ /* 0x000fe200078e20ff */
[----:B------:R-:W-:Y:S01]  /*1ab0*/  ULDC UR27, c[0x0][0x21c] ;  /* 0x00008700001b7ab9 */ /* 0x000fe20000000800 */
[----:B------:R-:W-:Y:S01]  /*1ac0*/  ULDC.64 UR22, c[0x0][0x360] ;  /* 0x0000d80000167ab9 */ /* 0x000fe20000000a00 */
[----:B------:R-:W2:Y:S01]  /*1ad0*/  LDC R4, c[0x0][0x224] ;  /* 0x00008900ff047b82 */ /* 0x000ea20000000800 */
[----:B------:R-:W-:Y:S01]  /*1ae0*/  ULDC.64 UR18, c[0x0][0x250] ;  /* 0x0000940000127ab9 */ /* 0x000fe20000000a00 */
[----:B------:R-:W-:Y:S01]  /*1af0*/  ULDC.64 UR16, c[0x0][0x238] ;  /* 0x00008e0000107ab9 */ /* 0x000fe20000000a00 */
[----:B------:R-:W-:Y:S01]  /*1b00*/  ULDC.64 UR20, c[0x0][0x270] ;  /* 0x00009c0000147ab9 */ /* 0x000fe20000000a00 */
[----:B0-----:R-:W-:-:S04]  /*1b10*/  IMAD R0, R57, R2, RZ ;  /* 0x0000000239007224 */ /* 0x001fc800078e02ff */
[----:B------:R-:W0:Y:S01]  /*1b20*/  LDC R105, c[0x0][0x224] ;  /* 0x00008900ff697b82 */ /* 0x000e220000000800 */
[C---:B------:R-:W-:Y:S01]  /*1b30*/  IMAD.WIDE.U32 R22, R56.reuse, R2, UR6 ;  /* 0x0000000638167e25 */ /* 0x040fe2000f8e0002 */
[----:B------:R-:W-:Y:S01]  /*1b40*/  UMOV UR6, URZ ;  /* 0x0000003f00067c82 */ /* 0x000fe20008000000 */
[----:B------:R-:W-:Y:S02]  /*1b50*/  ULDC UR7, c[0x0][0x218] ;  /* 0x0000860000077ab9 */ /* 0x000fe40000000800 */
[----:B------:R-:W-:Y:S01]  /*1b60*/  IMAD R3, R56, R3, R0 ;  /* 0x0000000338037224 */ /* 0x000fe200078e0200 */
[----:B------:R-:W-:Y:S02]  /*1b70*/  LEA.HI R0, R104, R104, RZ, 0x1 ;  /* 0x0000006868007211 */ /* 0x000fe400078f08ff */
[----:B-1----:R-:W-:Y:S01]  /*1b80*/  LEA R2, P0, R22, R24, 0x3 ;  /* 0x0000001816027211 */ /* 0x002fe200078018ff */
[----:B------:R-:W1:Y:S01]  /*1b90*/  LDC.64 R36, c[0x0][0x360] ;  /* 0x0000d800ff247b82 */ /* 0x000e620000000a00 */
[----:B------:R-:W-:-:S04]  /*1ba0*/  IADD3 R3, R23, R3, RZ ;  /* 0x0000000317037210 */ /* 0x000fc80007ffe0ff */
[----:B------:R-:W-:Y:S02]  /*1bb0*/  LEA.HI.X R3, R22, R25, R3, 0x3, P0 ;  /* 0x0000001916037211 */ /* 0x000fe400000f1c03 */
[----:B--2---:R-:W-:Y:S01]  /*1bc0*/  LEA R23, R4, UR4, 0x8 ;  /* 0x0000000404177c11 */ /* 0x004fe2000f8e40ff */
[----:B------:R-:W2:Y:S01]  /*1bd0*/  LDC.64 R38, c[0x0][0x2d0] ;  /* 0x0000b400ff267b82 */ /* 0x000ea20000000a00 */
[----:B------:R-:W-:Y:S01]  /*1be0*/  LOP3.LUT R25, R0, 0xfffffe, RZ, 0xc0, !PT ;  /* 0x00fffffe00197812 */ /* 0x000fe200078ec0ff */
[----:B------:R-:W-:-:S04]  /*1bf0*/  IMAD.WIDE.U32 R2, R60, 0x4, R2 ;  /* 0x000000043c027825 */ /* 0x000fc800078e0002 */
[----:B------:R-:W-:Y:S01]  /*1c00*/  FADD.FTZ R0, R5, R5 ;  /* 0x0000000505007221 */ /* 0x000fe20000010000 */
[----:B------:R-:W-:Y:S01]  /*1c10*/  IADD3 R104, R104, -R25, RZ ;  /* 0x8000001968687210 */ /* 0x000fe20007ffe0ff */
[----:B------:R-:W3:Y:S01]  /*1c20*/  LDC.64 R40, c[0x0][0x2e0] ;  /* 0x0000b800ff287b82 */ /* 0x000ee20000000a00 */
[----:B------:R-:W-:-:S03]  /*1c30*/  IMAD.WIDE R2, R23, 0x4, R2 ;  /* 0x0000000417027825 */ /* 0x000fc600078e0202 */
[C---:B------:R-:W-:Y:S02]  /*1c40*/  IADD3 R24, P1, R2.reuse, -0x300, RZ ;  /* 0xfffffd0002187810 */ /* 0x040fe40007f3e0ff */
[C---:B------:R-:W-:Y:S02]  /*1c50*/  IADD3 R22, P0, R2.reuse, -0x380, RZ ;  /* 0xfffffc8002167810 */ /* 0x040fe40007f1e0ff */
[----:B------:R-:W-:Y:S02]  /*1c60*/  IADD3.X R25, R3, -0x1, RZ, P1, !PT ;  /* 0xffffffff03197810 */ /* 0x000fe40000ffe4ff */
[C---:B------:R-:W-:Y:S02]  /*1c70*/  IADD3 R26, P2, R2.reuse, -0x280, RZ ;  /* 0xfffffd80021a7810 */ /* 0x040fe40007f5e0ff */
[C---:B------:R-:W-:Y:S02]  /*1c80*/  IADD3 R28, P3, R2.reuse, -0x200, RZ ;  /* 0xfffffe00021c7810 */ /* 0x040fe40007f7e0ff */
[----:B------:R-:W-:-:S02]  /*1c90*/  IADD3 R30, P4, R2, -0x180, RZ ;  /* 0xfffffe80021e7810 */ /* 0x000fc40007f9e0ff */
[C---:B------:R-:W-:Y:S02]  /*1ca0*/  IADD3 R32, P5, R2.reuse, -0x100, RZ ;  /* 0xffffff0002207810 */ /* 0x040fe40007fbe0ff */
[----:B------:R-:W-:Y:S02]  /*1cb0*/  IADD3 R34, P6, R2, -0x80, RZ ;  /* 0xffffff8002227810 */ /* 0x000fe40007fde0ff */
[----:B------:R-:W-:Y:S02]  /*1cc0*/  ISETP.NE.AND P1, PT, R60, RZ, PT ;  /* 0x000000ff3c00720c */ /* 0x000fe40003f25270 */
[C---:B------:R-:W-:Y:S02]  /*1cd0*/  IADD3.X R23, R3.reuse, -0x1, RZ, P0, !PT ;  /* 0xffffffff03177810 */ /* 0x040fe400007fe4ff */
[C---:B------:R-:W-:Y:S02]  /*1ce0*/  IADD3.X R27, R3.reuse, -0x1, RZ, P2, !PT ;  /* 0xffffffff031b7810 */ /* 0x040fe400017fe4ff */
[----:B------:R-:W-:-:S02]  /*1cf0*/  IADD3.X R29, R3, -0x1, RZ, P3, !PT ;  /* 0xffffffff031d7810 */ /* 0x000fc40001ffe4ff */
[C---:B------:R-:W-:Y:S02]  /*1d00*/  IADD3.X R31, R3.reuse, -0x1, RZ, P4, !PT ;  /* 0xffffffff031f7810 */ /* 0x040fe400027fe4ff */
[C---:B------:R-:W-:Y:S02]  /*1d10*/  IADD3.X R33, R3.reuse, -0x1, RZ, P5, !PT ;  /* 0xffffffff03217810 */ /* 0x040fe40002ffe4ff */
[----:B------:R-:W-:Y:S02]  /*1d20*/  IADD3.X R35, R3, -0x1, RZ, P6, !PT ;  /* 0xffffffff03237810 */ /* 0x000fe400037fe4ff */
[----:B------:R-:W-:Y:S02]  /*1d30*/  ISETP.NE.AND P0, PT, R60, 0x1f, PT ;  /* 0x0000001f3c00780c */ /* 0x000fe40003f05270 */
[----:B01----:R-:W-:-:S11]  /*1d40*/  P2R R2, PR, RZ, 0x2 ;  /* 0x00000002ff027803 */ /* 0x003fd60000000000 */
.L_x_18607:
[----:B------:R-:W-:Y:S02]  /*1d50*/  SHF.R.S32.HI R126, RZ, 0x1f, R109 ;  /* 0x0000001fff7e7819 */ /* 0x000fe4000001146d */
[----:B------:R-:W-:Y:S02]  /*1d60*/  MOV R2, R14 ;  /* 0x0000000e00027202 */ /* 0x000fe40000000f00 */
[----:B------:R-:W-:Y:S01]  /*1d70*/  MOV R3, R75 ;  /* 0x0000004b00037202 */ /* 0x000fe20000000f00 */
[----:B01----:R-:W-:Y:S02]  /*1d80*/  IMAD R4, R126, UR16, RZ ;  /* 0x000000107e047c24 */ /* 0x003fe4000f8e02ff */
[----:B------:R-:W-:-:S04]  /*1d90*/  IMAD.WIDE.U32 R2, R109, UR16, R2 ;  /* 0x000000106d027c25 */ /* 0x000fc8000f8e0002 */
[----:B------:R-:W-:Y:S01]  /*1da0*/  IMAD R5, R109, UR17, R4 ;  /* 0x000000116d057c24 */ /* 0x000fe2000f8e0204 */
[----:B--2---:R-:W-:-:S04]  /*1db0*/  LEA R42, P1, R2, R38, 0x3 ;  /* 0x00000026022a7211 */ /* 0x004fc800078218ff */
[----:B------:R-:W-:-:S04]  /*1dc0*/  IADD3 R3, R3, R5, RZ ;  /* 0x0000000503037210 */ /* 0x000fc80007ffe0ff */
[----:B------:R-:W-:Y:S01]  /*1dd0*/  LEA.HI.X R43, R2, R39, R3, 0x3, P1 ;  /* 0x00000027022b7211 */ /* 0x000fe200008f1c03 */
[----:B------:R-:W-:-:S05]  /*1de0*/  IMAD R2, R126, UR18, RZ ;  /* 0x000000127e027c24 */ /* 0x000fca000f8e02ff */
[----:B------:R-:W2:Y:S01]  /*1df0*/  LDG.E.64 R42, desc[UR12][R42.64] ;  /* 0x0000000c2a2a7981 */ /* 0x000ea2000c1e1b00 */
        /* <DEDUP_REMOVED lines=9> */
[----:B------:R-:W-:Y:S01]  /*1e90*/  IMAD R44, R126, UR20, RZ ;  /* 0x000000147e2c7c24 */ /* 0x000fe2000f8e02ff */
[----:B------:R-:W-:Y:S02]  /*1ea0*/  ISETP.GT.AND P1, PT, R76, 0x1, PT ;  /* 0x000000014c00780c */ /* 0x000fe40003f24270 */
[----:B------:R-:W-:Y:S01]  /*1eb0*/  ISETP.NE.AND P3, PT, R60, RZ, PT ;  /* 0x000000ff3c00720c */ /* 0x000fe20003f65270 */
[----:B------:R-:W-:Y:S01]  /*1ec0*/  IMAD R45, R109, UR21, R44 ;  /* 0x000000156d2d7c24 */ /* 0x000fe2000f8e022c */
[----:B------:R-:W-:-:S02]  /*1ed0*/  ISETP.EQ.AND P1, PT, R112, RZ, P1 ;  /* 0x000000ff7000720c */ /* 0x000fc40000f22270 */
[----:B0-----:R-:W-:Y:S02]  /*1ee0*/  MOV R2, R12 ;  /* 0x0000000c00027202 */ /* 0x001fe40000000f00 */
[----:B------:R-:W-:-:S03]  /*1ef0*/  MOV R3, R77 ;  /* 0x0000004d00037202 */ /* 0x000fc60000000f00 */
[----:B------:R-:W-:-:S06]  /*1f00*/  IMAD.WIDE.U32 R2, R109, UR20, R2 ;  /* 0x000000146d027c25 */ /* 0x000fcc000f8e0002 */
[----:B------:R-:W0:Y:S01]  /*1f10*/  @P1 LDC R49, c[0x0][0x21c] ;  /* 0x00008700ff311b82 */ /* 0x000e220000000800 */
[----:B------:R-:W-:Y:S02]  /*1f20*/  @P1 IADD3 R46, R76, -0x2, RZ ;  /* 0xfffffffe4c2e1810 */ /* 0x000fe40007ffe0ff */
[----:B---3--:R-:W-:Y:S02]  /*1f30*/  LEA R44, P2, R2, R40, 0x3 ;  /* 0x00000028022c7211 */ /* 0x008fe400078418ff */
[----:B------:R-:W-:-:S04]  /*1f40*/  IADD3 R3, R3, R45, RZ ;  /* 0x0000002d03037210 */ /* 0x000fc80007ffe0ff */
[----:B------:R-:W-:Y:S02]  /*1f50*/  LEA.HI.X R45, R2, R41, R3, 0x3, P2 ;  /* 0x00000029022d7211 */ /* 0x000fe400010f1c03 */
[----:B------:R-:W-:-:S04]  /*1f60*/  LEA R3, R104, R109, 0x8 ;  /* 0x0000006d68037211 */ /* 0x000fc800078e40ff */
[----:B------:R-:W-:Y:S01]  /*1f70*/  SEL R48, R3, R110, !P3 ;  /* 0x0000006e03307207 */ /* 0x000fe20005800000 */
[----:B0-----:R-:W-:Y:S01]  /*1f80*/  @P1 IMAD R49, R46, R49, R109 ;  /* 0x000000312e311224 */ /* 0x001fe200078e026d */
[----:B------:R-:W-:Y:S01]  /*1f90*/  BSSY B0, `(.L_x_18577) ;  /* 0x0000069000007945 */ /* 0x000fe20003800000 */
[----:B--2---:R-:W-:Y:S01]  /*1fa0*/  FMUL.FTZ R113, R42, 1.4426950216293334961 ;  /* 0x3fb8aa3b2a717820 */ /* 0x004fe20000410000 */
[----:B------:R-:W-:-:S03]  /*1fb0*/  FMUL.FTZ R7, R96, R43 ;  /* 0x0000002b60077220 */ /* 0x000fc60000410000 */
[----:B------:R-:W-:Y:S01]  /*1fc0*/  FMUL.FTZ R6, R96, R113 ;  /* 0x0000007160067220 */ /* 0x000fe20000410000 */
[----:B------:R-:W-:-:S04]  /*1fd0*/  FMUL.RZ R114, R7, 0.15915493667125701904 ;  /* 0x3e22f98307727820 */ /* 0x000fc8000040c000 */
[----:B------:R-:W-:Y:S08]  /*1fe0*/  MUFU.COS R47, R114 ;  /* 0x00000072002f7308 */ /* 0x000ff00000000000 */
[----:B------:R-:W0:Y:S01]  /*1ff0*/  MUFU.EX2 R6, R6 ;  /* 0x0000000600067308 */ /* 0x000e220000000800 */
[----:B----4-:R-:W-:Y:S07]  /*2000*/  STS.64 [R87], R4 ;  /* 0x0000000457007388 */ /* 0x010fee0000000a00 */
[----:B------:R1:W2:Y:S01]  /*2010*/  MUFU.SIN R7, R114 ;  /* 0x0000007200077308 */ /* 0x0002a20000000400 */
[----:B------:R3:W-:Y:S01]  /*2020*/  STS.64 [R87+0x100], R50 ;  /* 0x0001003257007388 */ /* 0x0007e20000000a00 */
[----:B------:R-:W-:Y:S01]  /*2030*/  NOP ;  /* 0x0000000000007918 */ /* 0x000fe20000000000 */
[----:B0-----:R-:W-:Y:S01]  /*2040*/  FMUL.FTZ R2, R6, R47 ;  /* 0x0000002f06027220 */ /* 0x001fe20000410000 */
[----:B-1----:R-:W-:Y:S01]  /*2050*/  LEA R114, R48, R61, 0x3 ;  /* 0x0000003d30727211 */ /* 0x002fe200078e18ff */
[----:B------:R-:W5:Y:S01]  /*2060*/  LDG.E.64 R44, desc[UR12][R44.64] ;  /* 0x0000000c2c2c7981 */ /* 0x000f62000c1e1b00 */
[----:B------:R-:W-:Y:S01]  /*2070*/  CS2R R46, SRZ ;  /* 0x00000000002e7805 */ /* 0x000fe2000001ff00 */
[----:B------:R-:W-:-:S04]  /*2080*/  @P1 IMAD.WIDE R48, R49, 0x10, R20 ;  /* 0x0000001031301825 */ /* 0x000fc800078e0214 */
[----:B--2---:R-:W-:Y:S02]  /*2090*/  FMUL.FTZ R3, R6, R7 ;  /* 0x0000000706037220 */ /* 0x004fe40000410000 */
[----:B------:R-:W0:Y:S01]  /*20a0*/  LDS.128 R4, [R111] ;  /* 0x000000006f047984 */ /* 0x000e220000000c00 */
[----:B---3--:R-:W-:-:S03]  /*20b0*/  FMUL.FTZ R50, R97, R43 ;  /* 0x0000002b61327220 */ /* 0x008fc60000410000 */
[----:B------:R0:W-:Y:S01]  /*20c0*/  STS.64 [R114+0xa80], R2 ;  /* 0x000a800272007388 */ /* 0x0001e20000000a00 */
[----:B------:R-:W-:Y:S01]  /*20d0*/  BAR.SYNC.DEFER_BLOCKING 0x0 ;  /* 0x0000000000007b1d */ /* 0x000fe20000010000 */
[----:B------:R-:W-:Y:S01]  /*20e0*/  FMUL.RZ R119, R50, 0.15915493667125701904 ;  /* 0x3e22f98332777820 */ /* 0x000fe2000040c000 */
[----:B------:R-:W-:-:S04]  /*20f0*/  FMUL.FTZ R50, R97, R113 ;  /* 0x0000007161327220 */ /* 0x000fc80000410000 */
[----:B------:R-:W-:Y:S01]  /*2100*/  MUFU.SIN R115, R119 ;  /* 0x0000007700737308 */ /* 0x000fe20000000400 */
[----:B------:R-:W-:-:S07]  /*2110*/  FMUL.FTZ R51, R98, R43 ;  /* 0x0000002b62337220 */ /* 0x000fce0000410000 */
[----:B------:R1:W-:Y:S08]  /*2120*/  MUFU.COS R117, R119 ;  /* 0x0000007700757308 */ /* 0x0003f00000000000 */
[----:B------:R-:W2:Y:S01]  /*2130*/  MUFU.EX2 R50, R50 ;  /* 0x0000003200327308 */ /* 0x000ea20000000800 */
[-C--:B------:R-:W-:Y:S01]  /*2140*/  FMUL.FTZ R116, R98, R113.reuse ;  /* 0x0000007162747220 */ /* 0x080fe20000410000 */
[----:B------:R-:W-:Y:S01]  /*2150*/  FMUL.RZ R120, R51, 0.15915493667125701904 ;  /* 0x3e22f98333787820 */ /* 0x000fe2000040c000 */
[----:B------:R-:W-:Y:S01]  /*2160*/  FMUL.FTZ R118, R100, R113 ;  /* 0x0000007164767220 */ /* 0x000fe20000410000 */
[----:B------:R3:W5:Y:S01]  /*2170*/  @P1 LDG.E.64 R46, desc[UR12][R48.64+0x8] ;  /* 0x0000080c302e1981 */ /* 0x000762000c1e1b00 */
[----:B0-----:R-:W-:-:S02]  /*2180*/  SHF.R.U64 R114, R4, 0x10, R5 ;  /* 0x0000001004727819 */ /* 0x001fc40000001205 */
[----:B------:R-:W-:Y:S01]  /*2190*/  SHF.L.U32 R51, R4, 0x10, RZ ;  /* 0x0000001004337819 */ /* 0x000fe200000006ff */
[----:B------:R0:W-:Y:S01]  /*21a0*/  MUFU.EX2 R128, R116 ;  /* 0x0000007400807308 */ /* 0x0001e20000000800 */
[----:B---3--:R-:W-:Y:S01]  /*21b0*/  FMUL.FTZ R48, R100, R43 ;  /* 0x0000002b64307220 */ /* 0x008fe20000410000 */
[----:B------:R-:W-:Y:S02]  /*21c0*/  SHF.L.U32 R114, R114, 0x10, RZ ;  /* 0x0000001072727819 */ /* 0x000fe400000006ff */
[----:B------:R-:W-:-:S04]  /*21d0*/  FMUL.FTZ R4, R96, R51 ;  /* 0x0000003360047220 */ /* 0x000fc80000410000 */
[----:B------:R-:W3:Y:S01]  /*21e0*/  MUFU.COS R113, R120 ;  /* 0x0000007800717308 */ /* 0x000ee20000000000 */
[----:B-1----:R-:W-:Y:S01]  /*21f0*/  FMUL.RZ R119, R48, 0.15915493667125701904 ;  /* 0x3e22f98330777820 */ /* 0x002fe2000040c000 */
[C---:B--2---:R-:W-:Y:S01]  /*2200*/  FMUL.FTZ R132, R50.reuse, R117 ;  /* 0x0000007532847220 */ /* 0x044fe20000410000 */
[----:B------:R-:W-:-:S05]  /*2210*/  FMUL.FTZ R130, R50, R115 ;  /* 0x0000007332827220 */ /* 0x000fca0000410000 */
[----:B------:R-:W1:Y:S01]  /*2220*/  MUFU.SIN R49, R120 ;  /* 0x0000007800317308 */ /* 0x000e620000000400 */
[----:B------:R-:W-:Y:S01]  /*2230*/  FMUL.FTZ R48, R96, R114 ;  /* 0x0000007260307220 */ /* 0x000fe20000410000 */
[----:B------:R-:W-:Y:S01]  /*2240*/  SHF.R.U32.HI R50, RZ, 0x10, R5 ;  /* 0x00000010ff327819 */ /* 0x000fe20000011605 */
[----:B------:R-:W-:Y:S01]  /*2250*/  FMUL.FTZ R121, R91, R4 ;  /* 0x000000045b797220 */ /* 0x000fe20000410000 */
[----:B0-----:R-:W-:Y:S01]  /*2260*/  SHF.L.U32 R116, R5, 0x10, RZ ;  /* 0x0000001005747819 */ /* 0x001fe200000006ff */
[----:B------:R-:W-:Y:S01]  /*2270*/  FMUL.FTZ R123, R91, R48 ;  /* 0x000000305b7b7220 */ /* 0x000fe20000410000 */
[----:B------:R-:W-:Y:S01]  /*2280*/  SHF.L.U32 R50, R50, 0x10, RZ ;  /* 0x0000001032327819 */ /* 0x000fe200000006ff */
[C---:B------:R-:W-:Y:S01]  /*2290*/  FMUL.FTZ R5, R130.reuse, R121 ;  /* 0x0000007982057220 */ /* 0x040fe20000410000 */
[----:B------:R-:W-:Y:S01]  /*22a0*/  MUFU.EX2 R118, R118 ;  /* 0x0000007600767308 */ /* 0x000fe20000000800 */
[-C--:B------:R-:W-:Y:S02]  /*22b0*/  FMUL.FTZ R4, R130, R123.reuse ;  /* 0x0000007b82047220 */ /* 0x080fe40000410000 */
[----:B------:R-:W-:Y:S01]  /*22c0*/  FMUL.FTZ R91, R97, R50 ;  /* 0x00000032615b7220 */ /* 0x000fe20000410000 */
[----:B------:R-:W-:Y:S01]  /*22d0*/  FFMA.FTZ R5, R132, R123, R5 ;  /* 0x0000007b84057223 */ /* 0x000fe20000010005 */
[----:B---3--:R-:W-:-:S03]  /*22e0*/  FMUL.FTZ R134, R128, R113 ;  /* 0x0000007180867220 */ /* 0x008fc60000410000 */
[----:B------:R-:W0:Y:S01]  /*22f0*/  MUFU.SIN R129, R119 ;  /* 0x0000007700817308 */ /* 0x000e220000000400 */
[----:B------:R-:W-:Y:S01]  /*2300*/  FMUL.FTZ R143, R97, R116 ;  /* 0x00000074618f7220 */ /* 0x000fe20000410000 */
[----:B------:R-:W-:Y:S01]  /*2310*/  FFMA.FTZ R4, R132, R121, -R4 ;  /* 0x0000007984047223 */ /* 0x000fe20000010804 */
[----:B-1----:R-:W-:Y:S01]  /*2320*/  FMUL.FTZ R128, R128, R49 ;  /* 0x0000003180807220 */ /* 0x002fe20000410000 */
[----:B------:R-:W-:-:S04]  /*2330*/  FFMA.FTZ R49, R94, R91, R5 ;  /* 0x0000005b5e317223 */ /* 0x000fc80000010005 */
[----:B------:R-:W1:Y:S01]  /*2340*/  MUFU.COS R125, R119 ;  /* 0x00000077007d7308 */ /* 0x000e620000000000 */
[----:B------:R-:W-:Y:S01]  /*2350*/  SHF.L.U32 R113, R6, 0x10, RZ ;  /* 0x0000001006717819 */ /* 0x000fe200000006ff */
[----:B------:R-:W-:Y:S01]  /*2360*/  FFMA.FTZ R5, R94, R143, R4 ;  /* 0x0000008f5e057223 */ /* 0x000fe20000010004 */
[----:B------:R-:W-:Y:S01]  /*2370*/  SHF.R.U64 R117, R6, 0x10, R7 ;  /* 0x0000001006757819 */ /* 0x000fe20000001207 */
[C---:B------:R-:W-:Y:S02]  /*2380*/  FMUL.FTZ R115, R128.reuse, R49 ;  /* 0x0000003180737220 */ /* 0x040fe40000410000 */
[-C--:B------:R-:W-:Y:S01]  /*2390*/  FMUL.FTZ R6, R128, R5.reuse ;  /* 0x0000000580067220 */ /* 0x080fe20000410000 */
[----:B------:R-:W-:Y:S01]  /*23a0*/  SHF.L.U32 R117, R117, 0x10, RZ ;  /* 0x0000001075757819 */ /* 0x000fe200000006ff */
[----:B------:R-:W-:Y:S01]  /*23b0*/  FFMA.FTZ R4, R134, R5, -R115 ;  /* 0x0000000586047223 */ /* 0x000fe20000010873 */
[----:B------:R-:W-:Y:S01]  /*23c0*/  FMUL.FTZ R122, R98, R113 ;  /* 0x00000071627a7220 */ /* 0x000fe20000410000 */
[----:B------:R-:W-:Y:S01]  /*23d0*/  FFMA.FTZ R49, R134, R49, R6 ;  /* 0x0000003186317223 */ /* 0x000fe20000010006 */
[----:B0-----:R-:W-:Y:S01]  /*23e0*/  FMUL.FTZ R129, R118, R129 ;  /* 0x0000008176817220 */ /* 0x001fe20000410000 */
[----:B------:R-:W-:Y:S01]  /*23f0*/  FMUL.FTZ R124, R98, R117 ;  /* 0x00000075627c7220 */ /* 0x000fe20000410000 */
[----:B------:R-:W-:Y:S01]  /*2400*/  FFMA.FTZ R6, R93, R122, R4 ;  /* 0x0000007a5d067223 */ /* 0x000fe20000010004 */
[----:B------:R-:W-:-:S02]  /*2410*/  FMUL.FTZ R4, R2, R130 ;  /* 0x0000008202047220 */ /* 0x000fc40000410000 */
[----:B------:R-:W-:Y:S01]  /*2420*/  FFMA.FTZ R48, R93, R124, R49 ;  /* 0x0000007c5d307223 */ /* 0x000fe20000010031 */
[----:B-1----:R-:W-:Y:S01]  /*2430*/  FMUL.FTZ R125, R118, R125 ;  /* 0x0000007d767d7220 */ /* 0x002fe20000410000 */
[----:B------:R-:W-:Y:S01]  /*2440*/  FMUL.FTZ R118, R129, R6 ;  /* 0x0000000681767220 */ /* 0x000fe20000410000 */
[----:B------:R-:W-:Y:S02]  /*2450*/  SHF.L.U32 R115, R7, 0x10, RZ ;  /* 0x0000001007737819 */ /* 0x000fe400000006ff */
[----:B------:R-:W-:Y:S01]  /*2460*/  SHF.R.U32.HI R119, RZ, 0x10, R7 ;  /* 0x00000010ff777819 */ /* 0x000fe20000011607 */
[-C--:B------:R-:W-:Y:S01]  /*2470*/  FFMA.FTZ R138, R125, R48.reuse, R118 ;  /* 0x000000307d8a7223 */ /* 0x080fe20000010076 */
[----:B------:R-:W-:Y:S01]  /*2480*/  FMUL.FTZ R48, R129, R48 ;  /* 0x0000003081307220 */ /* 0x000fe20000410000 */
[C---:B------:R-:W-:Y:S01]  /*2490*/  FFMA.FTZ R7, R3.reuse, R132, R4 ;  /* 0x0000008403077223 */ /* 0x040fe20000010004 */
[----:B------:R-:W-:Y:S02]  /*24a0*/  FMUL.FTZ R5, R3, R130 ;  /* 0x0000008203057220 */ /* 0x000fe40000410000 */
[----:B------:R-:W-:Y:S01]  /*24b0*/  FFMA.FTZ R127, R125, R6, -R48 ;  /* 0x000000067d7f7223 */ /* 0x000fe20000010830 */
[----:B------:R-:W-:Y:S01]  /*24c0*/  @P0 LEA R48, R60, R61, 0x3 ;  /* 0x0000003d3c300211 */ /* 0x000fe200078e18ff */
[----:B------:R-:W-:Y:S01]  /*24d0*/  FMUL.FTZ R49, R128, R7 ;  /* 0x0000000780317220 */ /* 0x000fe20000410000 */
[----:B------:R-:W-:-:S04]  /*24e0*/  FFMA.FTZ R5, R2, R132, -R5 ;  /* 0x0000008402057223 */ /* 0x000fc80000010805 */
[-C--:B------:R-:W-:Y:S02]  /*24f0*/  FFMA.FTZ R6, R134, R5.reuse, -R49 ;  /* 0x0000000586067223 */ /* 0x080fe40000010831 */
[----:B------:R-:W0:Y:S01]  /*2500*/  @P0 LDS.64 R48, [R48+0x1a88] ;  /* 0x001a880030300984 */ /* 0x000e220000000a00 */
[----:B------:R-:W-:Y:S01]  /*2510*/  SHF.L.U32 R119, R119, 0x10, RZ ;  /* 0x0000001077777819 */ /* 0x000fe200000006ff */
[----:B------:R-:W-:Y:S01]  /*2520*/  FMUL.FTZ R4, R128, R5 ;  /* 0x0000000580047220 */ /* 0x000fe20000410000 */
[----:B------:R-:W-:-:S03]  /*2530*/  FMUL.FTZ R120, R100, R115 ;  /* 0x0000007364787220 */ /* 0x000fc60000410000 */
[----:B------:R-:W-:Y:S01]  /*2540*/  FMUL.FTZ R118, R100, R119 ;  /* 0x0000007764767220 */ /* 0x000fe20000410000 */
[----:B------:R-:W-:-:S03]  /*2550*/  FFMA.FTZ R136, R134, R7, R4 ;  /* 0x0000000786887223 */ /* 0x000fc60000010004 */
[C---:B------:R-:W-:Y:S01]  /*2560*/  FFMA.FTZ R137, R95.reuse, R118, R138 ;  /* 0x000000765f897223 */ /* 0x040fe2000001008a */
        /* <DEDUP_REMOVED lines=11> */
.L_x_18578:
[----:B------:R-:W-:Y:S05]  /*2620*/  BSYNC B0 ;  /* 0x0000000000007941 */ /* 0x000fea0003800000 */
.L_x_18577:
[----:B------:R-:W3:Y:S01]  /*2630*/  SHFL.UP PT, R142, R137, 0x1, RZ ;  /* 0x04200000898e7989 */ /* 0x000ee200000e00ff */
[C---:B-1----:R-:W-:Y:S01]  /*2640*/  FMUL.FTZ R4, R129.reuse, R136 ;  /* 0x0000008881047220 */ /* 0x042fe20000410000 */
[-C--:B------:R-:W-:Y:S01]  /*2650*/  FMUL.FTZ R5, R129, R6.reuse ;  /* 0x0000000681057220 */ /* 0x080fe20000410000 */
[----:B------:R-:W-:Y:S01]  /*2660*/  ISETP.GE.AND P0, PT, R74, 0x1, PT ;  /* 0x000000014a00780c */ /* 0x000fe20003f06270 */
[----:B------:R-:W1:Y:S01]  /*2670*/  SHFL.UP PT, R140, R138, 0x1, RZ ;  /* 0x042000008a8c7989 */ /* 0x000e6200000e00ff */
[C---:B------:R-:W-:Y:S01]  /*2680*/  FFMA.FTZ R139, R125.reuse, R6, -R4 ;  /* 0x000000067d8b7223 */ /* 0x040fe20000010804 */
[----:B------:R-:W-:Y:S01]  /*2690*/  FFMA.FTZ R5, R125, R136, R5 ;  /* 0x000000887d057223 */ /* 0x000fe20000010005 */
[----:B-----5:R-:W-:Y:S01]  /*26a0*/  FMUL.FTZ R133, R107, R45 ;  /* 0x0000002d6b857220 */ /* 0x020fe20000410000 */
[----:B------:R-:W-:Y:S02]  /*26b0*/  BSSY B0, `(.L_x_18579) ;  /* 0x000009b000007945 */ /* 0x000fe40003800000 */
        /* <DEDUP_REMOVED lines=62> */
[----:B------:R-:W-:Y:S01]  /*2aa0*/  FMUL.FTZ R140, R108, R45 ;  /* 0x0000002d6c8c7220 */ /* 0x000fe20000410000 */
[----:B------:R-:W-:Y:S01]  /*2ab0*/  FSEL R7, R136, R7, !P0 ;  /* 0x0000000788077208 */ /* 0x000fe20004000000 */
[----:B------:R-:W1:Y:S01]  /*2ac0*/  SHFL.UP PT, R144, R138, 0x10, RZ ;  /* 0x060000008a907989 */ /* 0x000e6200000e00ff */
[----:B------:R-:W-:Y:S01]  /*2ad0*/  FMUL.FTZ R127, R107, R44 ;  /* 0x0000002c6b7f7220 */ /* 0x000fe20000410000 */
[-C--:B------:R-:W-:Y:S01]  /*2ae0*/  FMUL.FTZ R148, R125, R140.reuse ;  /* 0x0000008c7d947220 */ /* 0x080fe20000410000 */
[C---:B------:R-:W-:Y:S01]  /*2af0*/  FMUL.FTZ R136, R129.reuse, R140 ;  /* 0x0000008c81887220 */ /* 0x040fe20000410000 */
[----:B------:R-:W3:Y:S01]  /*2b00*/  SHFL.UP PT, R4, R139, 0x10, RZ ;  /* 0x060000008b047989 */ /* 0x000ee200000e00ff */
[----:B------:R-:W-:Y:S01]  /*2b10*/  ISETP.GE.AND P0, PT, R74, 0x10, PT ;  /* 0x000000104a00780c */ /* 0x000fe20003f06270 */
[-C--:B------:R-:W-:Y:S01]  /*2b20*/  FFMA.FTZ R150, -R129, R142.reuse, -R148 ;  /* 0x0000008e81967223 */ /* 0x080fe20000010994 */
[----:B------:R-:W-:Y:S01]  /*2b30*/  FFMA.FTZ R148, R125, R142, -R136 ;  /* 0x0000008e7d947223 */ /* 0x000fe20000010888 */
[----:B------:R-:W4:Y:S02]  /*2b40*/  SHFL.UP PT, R6, R7, 0x10, RZ ;  /* 0x0600000007067989 */ /* 0x000f2400000e00ff */
[----:B------:R-:W-:Y:S01]  /*2b50*/  FADD.FTZ R141, -R133, R150 ;  /* 0x00000096858d7221 */ /* 0x000fe20000010100 */
[----:B------:R-:W-:-:S03]  /*2b60*/  FADD.FTZ R5, R127, R148 ;  /* 0x000000947f057221 */ /* 0x000fc60000010000 */
[C---:B------:R-:W-:Y:S01]  /*2b70*/  FMUL.FTZ R131, R128.reuse, -R141 ;  /* 0x8000008d80837220 */ /* 0x040fe20000410000 */
[----:B------:R-:W-:-:S03]  /*2b80*/  FMUL.FTZ R145, R128, -R5 ;  /* 0x8000000580917220 */ /* 0x000fc60000410000 */
[----:B------:R-:W-:Y:S01]  /*2b90*/  FFMA.FTZ R147, R134, R5, -R131 ;  /* 0x0000000586937223 */ /* 0x000fe20000010883 */
[----:B0-----:R-:W-:-:S04]  /*2ba0*/  FMUL.FTZ R136, R7, R146 ;  /* 0x0000009207887220 */ /* 0x001fc80000410000 */
[-C--:B-1----:R-:W-:Y:S01]  /*2bb0*/  FFMA.FTZ R135, R139, R144.reuse, -R136 ;  /* 0x000000908b877223 */ /* 0x082fe20000010888 */
[C---:B------:R-:W-:Y:S01]  /*2bc0*/  FMUL.FTZ R144, R7.reuse, R144 ;  /* 0x0000009007907220 */ /* 0x040fe20000410000 */
[----:B------:R-:W-:Y:S01]  /*2bd0*/  FMUL.FTZ R136, R106, R44 ;  /* 0x0000002c6a887220 */ /* 0x000fe20000410000 */
[----:B---3--:R-:W-:Y:S02]  /*2be0*/  FMUL.FTZ R131, R7, R4 ;  /* 0x0000000407837220 */ /* 0x008fe40000410000 */
[----:B------:R-:W-:Y:S01]  /*2bf0*/  FFMA.FTZ R144, R139, R146, R144 ;  /* 0x000000928b907223 */ /* 0x000fe20000010090 */
[----:B------:R-:W-:Y:S01]  /*2c00*/  FFMA.FTZ R146, R134, R141, R145 ;  /* 0x0000008d86927223 */ /* 0x000fe20000010091 */
[----:B------:R-:W-:Y:S01]  /*2c10*/  @P0 FADD.FTZ R138, R138, R135 ;  /* 0x000000878a8a0221 */ /* 0x000fe20000010000 */
[-C--:B----4-:R-:W-:Y:S01]  /*2c20*/  FMUL.FTZ R5, R7, R6.reuse ;  /* 0x0000000607057220 */ /* 0x090fe20000410000 */
[----:B------:R-:W-:Y:S01]  /*2c30*/  FFMA.FTZ R6, R139, R6, R131 ;  /* 0x000000068b067223 */ /* 0x000fe20000010083 */
[----:B------:R-:W-:Y:S01]  /*2c40*/  @P0 FADD.FTZ R137, R137, R144 ;  /* 0x0000009089890221 */ /* 0x000fe20000010000 */
[----:B------:R2:W-:Y:S01]  /*2c50*/  SHFL.IDX PT, R145, R46, RZ, 0x1f ;  /* 0x00001fff2e917589 */ /* 0x0005e200000e0000 */
[----:B------:R-:W-:Y:S01]  /*2c60*/  @P0 FFMA.FTZ R139, R139, R4, -R5 ;  /* 0x000000048b8b0223 */ /* 0x000fe20000010805 */
[----:B------:R-:W-:Y:S01]  /*2c70*/  FMUL.FTZ R131, R106, R45 ;  /* 0x0000002d6a837220 */ /* 0x000fe20000410000 */
[----:B------:R-:W-:Y:S01]  /*2c80*/  FSEL R141, R7, R6, !P0 ;  /* 0x00000006078d7208 */ /* 0x000fe20004000000 */
[----:B------:R0:W-:Y:S01]  /*2c90*/  SHFL.IDX PT, R144, R47, RZ, 0x1f ;  /* 0x00001fff2f907589 */ /* 0x0001e200000e0000 */
[----:B------:R-:W-:Y:S01]  /*2ca0*/  FADD.FTZ R147, R136, R147 ;  /* 0x0000009388937221 */ /* 0x000fe20000010000 */
[----:B------:R-:W-:Y:S01]  /*2cb0*/  FADD.FTZ R149, -R131, R146 ;  /* 0x0000009283957221 */ /* 0x000fe20000010100 */
[----:B------:R-:W-:Y:S01]  /*2cc0*/  ISETP.GE.AND P0, PT, R76, UR26, PT ;  /* 0x0000001a4c007c0c */ /* 0x000fe2000bf06270 */
[----:B------:R-:W-:Y:S01]  /*2cd0*/  SHFL.UP PT, R139, R139, 0x1, RZ ;  /* 0x042000008b8b7989 */ /* 0x000fe200000e00ff */
[C---:B------:R-:W-:Y:S01]  /*2ce0*/  FMUL.FTZ R146, R130.reuse, -R147 ;  /* 0x8000009382927220 */ /* 0x040fe20000410000 */
[----:B------:R-:W-:Y:S01]  /*2cf0*/  FMUL.FTZ R151, R130, -R149 ;  /* 0x8000009582977220 */ /* 0x000fe20000410000 */
[CC--:B--2---:R-:W-:Y:S01]  /*2d00*/  FMUL.FTZ R46, R129.reuse, -R48.reuse ;  /* 0x80000030812e7220 */ /* 0x0c4fe20000410000 */
[----:B------:R-:W1:Y:S01]  /*2d10*/  SHFL.UP PT, R141, R141, 0x1, RZ ;  /* 0x042000008d8d7989 */ /* 0x000e6200000e00ff */
[----:B0-----:R-:W-:Y:S01]  /*2d20*/  FMUL.FTZ R47, R129, R49 ;  /* 0x00000031812f7220 */ /* 0x001fe20000410000 */
[----:B------:R-:W-:Y:S01]  /*2d30*/  FFMA.FTZ R153, R132, R147, -R151 ;  /* 0x0000009384997223 */ /* 0x000fe20000010897 */
[----:B------:R-:W-:Y:S01]  /*2d40*/  ISETP.NE.OR P0, PT, R112, RZ, P0 ;  /* 0x000000ff7000720c */ /* 0x000fe20000705670 */
[----:B------:R-:W0:Y:S01]  /*2d50*/  SHFL.UP PT, R138, R138, 0x1, RZ ;  /* 0x042000008a8a7989 */ /* 0x000e2200000e00ff */
[C---:B------:R-:W-:Y:S01]  /*2d60*/  FFMA.FTZ R147, R125.reuse, R48, -R47 ;  /* 0x000000307d937223 */ /* 0x040fe2000001082f */
[----:B------:R-:W-:Y:S01]  /*2d70*/  FFMA.FTZ R148, R132, R149, R146 ;  /* 0x0000009584947223 */ /* 0x000fe20000010092 */
[----:B------:R-:W-:Y:S01]  /*2d80*/  FFMA.FTZ R149, R125, -R49, R46 ;  /* 0x800000317d957223 */ /* 0x000fe2000001002e */
[----:B------:R-:W2:Y:S01]  /*2d90*/  SHFL.UP PT, R137, R137, 0x1, RZ ;  /* 0x0420000089897989 */ /* 0x000ea200000e00ff */
[----:B------:R-:W-:Y:S01]  /*2da0*/  HFMA2.MMA R5, -RZ, RZ, 0, 0 ;  /* 0x00000000ff057435 */ /* 0x000fe200000001ff */
[----:B------:R-:W-:Y:S01]  /*2db0*/  FMUL.FTZ R146, R128, -R147 ;  /* 0x8000009380927220 */ /* 0x000fe20000410000 */
[----:B------:R-:W-:-:S02]  /*2dc0*/  MOV R4, 0x3f800000 ;  /* 0x3f80000000047802 */ /* 0x000fc40000000f00 */
[----:B------:R-:W-:Y:S01]  /*2dd0*/  CS2R R6, SRZ ;  /* 0x0000000000067805 */ /* 0x000fe2000001ff00 */
[----:B------:R-:W-:Y:S01]  /*2de0*/  FMUL.FTZ R151, R128, -R149 ;  /* 0x8000009580977220 */ /* 0x000fe20000410000 */
[----:B------:R-:W-:Y:S01]  /*2df0*/  LEA R135, R109, R61, 0x4 ;  /* 0x0000003d6d877211 */ /* 0x000fe200078e20ff */
[C---:B------:R-:W-:Y:S02]  /*2e00*/  FFMA.FTZ R149, R134.reuse, R149, R146 ;  /* 0x0000009586957223 */ /* 0x040fe40000010092 */
[----:B------:R-:W-:Y:S02]  /*2e10*/  FFMA.FTZ R151, R134, R147, -R151 ;  /* 0x0000009386977223 */ /* 0x000fe40000010897 */
[----:B------:R3:W4:Y:S01]  /*2e20*/  @!P0 LDS.128 R4, [R135+0x1b80] ;  /* 0x001b800087048984 */ /* 0x0007220000000c00 */
[----:B------:R-:W-:Y:S01]  /*2e30*/  ISETP.NE.AND P0, PT, R112, 0x1f, PT ;  /* 0x0000001f7000780c */ /* 0x000fe20003f05270 */
[C---:B-1----:R-:W-:Y:S01]  /*2e40*/  FMUL.FTZ R46, R141.reuse, R144 ;  /* 0x000000908d2e7220 */ /* 0x042fe20000410000 */
[----:B------:R-:W-:-:S03]  /*2e50*/  FMUL.FTZ R141, R141, R145 ;  /* 0x000000918d8d7220 */ /* 0x000fc60000410000 */
[C---:B------:R-:W-:Y:S01]  /*2e60*/  FFMA.FTZ R47, R139.reuse, R145, -R46 ;  /* 0x000000918b2f7223 */ /* 0x040fe2000001082e */
[----:B------:R-:W-:-:S03]  /*2e70*/  FFMA.FTZ R46, R139, R144, R141 ;  /* 0x000000908b2e7223 */ /* 0x000fc6000001008d */
[----:B0-----:R-:W-:Y:S01]  /*2e80*/  @P3 FADD.FTZ R145, R138, R47 ;  /* 0x0000002f8a913221 */ /* 0x001fe20000010000 */
[----:B------:R-:W-:Y:S01]  /*2e90*/  FMUL.FTZ R47, R130, -R149 ;  /* 0x80000095822f7220 */ /* 0x000fe20000410000 */
[----:B--2---:R-:W-:Y:S01]  /*2ea0*/  @P3 FADD.FTZ R144, R137, R46 ;  /* 0x0000002e89903221 */ /* 0x004fe20000010000 */
[C---:B------:R-:W-:Y:S01]  /*2eb0*/  FMUL.FTZ R138, R0.reuse, R44 ;  /* 0x0000002c008a7220 */ /* 0x040fe20000410000 */
[----:B------:R-:W-:Y:S01]  /*2ec0*/  FMUL.FTZ R137, R0, R45 ;  /* 0x0000002d00897220 */ /* 0x000fe20000410000 */
[-C--:B------:R-:W-:Y:S01]  /*2ed0*/  FFMA.FTZ R46, R132, R151.reuse, -R47 ;  /* 0x00000097842e7223 */ /* 0x080fe2000001082f */
[----:B------:R-:W-:Y:S01]  /*2ee0*/  FMUL.FTZ R47, R130, -R151 ;  /* 0x80000097822f7220 */ /* 0x000fe20000410000 */
[CC--:B------:R-:W-:Y:S01]  /*2ef0*/  FMUL.FTZ R45, R3.reuse, R144.reuse ;  /* 0x00000090032d7220 */ /* 0x0c0fe20000410000 */
[----:B------:R-:W-:Y:S01]  /*2f00*/  FADD.FTZ R139, R138, R153 ;  /* 0x000000998a8b7221 */ /* 0x000fe20000010000 */
[----:B------:R-:W-:Y:S01]  /*2f10*/  FMUL.FTZ R3, R3, R145 ;  /* 0x0000009103037220 */ /* 0x000fe20000410000 */
[----:B------:R-:W-:Y:S01]  /*2f20*/  FADD.FTZ R141, -R137, R148 ;  /* 0x00000094898d7221 */ /* 0x000fe20000010100 */
[----:B------:R-:W-:Y:S01]  /*2f30*/  FFMA.FTZ R47, R132, R149, R47 ;  /* 0x00000095842f7223 */ /* 0x000fe2000001002f */
[C---:B------:R-:W-:Y:S01]  /*2f40*/  FFMA.FTZ R44, R2.reuse, R145, -R45 ;  /* 0x00000091022c7223 */ /* 0x040fe2000001082d */
[----:B------:R-:W-:Y:S01]  /*2f50*/  FFMA.FTZ R2, R2, R144, R3 ;  /* 0x0000009002027223 */ /* 0x000fe20000010003 */
[----:B------:R3:W0:Y:S04]  /*2f60*/  SHFL.DOWN PT, R148, R46, 0x1, 0x1f ;  /* 0x08201f002e947f89 */ /* 0x00062800000e0000 */
[----:B------:R3:W1:Y:S04]  /*2f70*/  SHFL.DOWN PT, R144, R139, 0x1, 0x1f ;  /* 0x08201f008b907f89 */ /* 0x00066800000e0000 */
[----:B------:R3:W2:Y:S04]  /*2f80*/  SHFL.DOWN PT, R146, R141, 0x1, 0x1f ;  /* 0x08201f008d927f89 */ /* 0x0006a800000e0000 */
[----:B------:R3:W0:Y:S01]  /*2f90*/  SHFL.DOWN PT, R150, R47, 0x1, 0x1f ;  /* 0x08201f002f967f89 */ /* 0x00062200000e0000 */
[----:B------:R-:W-:Y:S05]  /*2fa0*/  @!P0 BRA `(.L_x_18580) ;  /* 0x00000000002c8947 */ /* 0x000fea0003800000 */
[C---:B0-----:R-:W-:Y:S01]  /*2fb0*/  FMUL.FTZ R3, R47.reuse, R150 ;  /* 0x000000962f037220 */ /* 0x041fe20000410000 */
[C---:B--2---:R-:W-:Y:S01]  /*2fc0*/  FMUL.FTZ R45, R47.reuse, R146 ;  /* 0x000000922f2d7220 */ /* 0x044fe20000410000 */
[----:B-1----:R-:W-:Y:S01]  /*2fd0*/  FMUL.FTZ R145, R47, R144 ;  /* 0x000000902f917220 */ /* 0x002fe20000410000 */
        /* <DEDUP_REMOVED lines=8> */
.L_x_18580:
[----:B------:R-:W-:Y:S05]  /*3060*/  BSYNC B0 ;  /* 0x0000000000007941 */ /* 0x000fea0003800000 */
.L_x_18579:
[----:B------:R-:W-:Y:S01]  /*3070*/  ISETP.GT.U32.AND P0, PT, R112, 0x1d, PT ;  /* 0x0000001d7000780c */ /* 0x000fe20003f04070 */
[----:B------:R-:W-:Y:S01]  /*3080*/  FADD.FTZ R3, R123, R2 ;  /* 0x000000027b037221 */ /* 0x000fe20000010000 */
[----:B------:R-:W-:Y:S01]  /*3090*/  FADD.FTZ R45, R121, R44 ;  /* 0x0000002c792d7221 */ /* 0x000fe20000010000 */
[----:B--2---:R2:W2:Y:S01]  /*30a0*/  SHFL.DOWN PT, R146, R46, 0x2, 0x1f ;  /* 0x08401f002e927f89 */ /* 0x0044a200000e0000 */
[----:B------:R-:W-:Y:S01]  /*30b0*/  BSSY B0, `(.L_x_18581) ;  /* 0x0000014000007945 */ /* 0x000fe20003800000 */
[C---:B------:R-:W-:Y:S01]  /*30c0*/  FMUL.FTZ R121, R130.reuse, R3 ;  /* 0x0000000382797220 */ /* 0x040fe20000410000 */
[-C--:B------:R-:W-:Y:S01]  /*30d0*/  FMUL.FTZ R2, R130, R45.reuse ;  /* 0x0000002d82027220 */ /* 0x080fe20000410000 */
[----:B0-----:R0:W0:Y:S02]  /*30e0*/  SHFL.DOWN PT, R148, R47, 0x2, 0x1f ;  /* 0x08401f002f947f89 */ /* 0x00102400000e0000 */
[C---:B------:R-:W-:Y:S01]  /*30f0*/  FFMA.FTZ R121, R132.reuse, R45, -R121 ;  /* 0x0000002d84797223 */ /* 0x040fe20000010879 */
[----:B------:R-:W-:Y:S01]  /*3100*/  FFMA.FTZ R2, R132, R3, R2 ;  /* 0x0000000384027223 */ /* 0x000fe20000010002 */
[----:B------:R0:W0:Y:S04]  /*3110*/  SHFL.DOWN PT, R44, R139, 0x2, 0x1f ;  /* 0x08401f008b2c7f89 */ /* 0x00002800000e0000 */
[----:B-1----:R1:W0:Y:S01]  /*3120*/  SHFL.DOWN PT, R144, R141, 0x2, 0x1f ;  /* 0x08401f008d907f89 */ /* 0x00222200000e0000 */
        /* <DEDUP_REMOVED lines=10> */
[----:B-1----:R-:W-:Y:S01]  /*31d0*/  FADD.FTZ R141, R141, R144 ;  /* 0x000000908d8d7221 */ /* 0x002fe20000010000 */
[----:B------:R-:W-:-:S07]  /*31e0*/  MOV R46, R123 ;  /* 0x0000007b002e7202 */ /* 0x000fce0000000f00 */
.L_x_18582:
[----:B------:R-:W-:Y:S05]  /*31f0*/  BSYNC B0 ;  /* 0x0000000000007941 */ /* 0x000fea0003800000 */
.L_x_18581:
[----:B------:R-:W-:Y:S01]  /*3200*/  ISETP.GT.U32.AND P0, PT, R112, 0x1b, PT ;  /* 0x0000001b7000780c */ /* 0x000fe20003f04070 */
[C---:B------:R-:W-:Y:S01]  /*3210*/  FFMA.FTZ R143, R94.reuse, R143, R121 ;  /* 0x0000008f5e8f7223 */ /* 0x040fe20000010079 */
[----:B------:R-:W-:Y:S01]  /*3220*/  FFMA.FTZ R121, R94, R91, R2 ;  /* 0x0000005b5e797223 */ /* 0x000fe20000010002 */
[----:B0-----:R0:W0:Y:S01]  /*3230*/  SHFL.DOWN PT, R144, R46, 0x4, 0x1f ;  /* 0x08801f002e907f89 */ /* 0x00102200000e0000 */
[----:B------:R-:W-:Y:S01]  /*3240*/  BSSY B0, `(.L_x_18583) ;  /* 0x0000015000007945 */ /* 0x000fe20003800000 */
[C---:B------:R-:W-:Y:S01]  /*3250*/  FMUL.FTZ R44, R128.reuse, R143 ;  /* 0x0000008f802c7220 */ /* 0x040fe20000410000 */
[----:B------:R-:W-:Y:S01]  /*3260*/  FMUL.FTZ R123, R128, R121 ;  /* 0x00000079807b7220 */ /* 0x000fe20000410000 */
[----:B--2---:R2:W0:Y:S01]  /*3270*/  SHFL.DOWN PT, R146, R47, 0x4, 0x1f ;  /* 0x08801f002f927f89 */ /* 0x00442200000e0000 */
[----:B------:R-:W-:Y:S02]  /*3280*/  SHF.L.U32 R91, R10, 0x10, RZ ;  /* 0x000000100a5b7819 */ /* 0x000fe400000006ff */
[C---:B------:R-:W-:Y:S01]  /*3290*/  FFMA.FTZ R2, R134.reuse, R143, -R123 ;  /* 0x0000008f86027223 */ /* 0x040fe2000001087b */
[----:B------:R2:W0:Y:S01]  /*32a0*/  SHFL.DOWN PT, R94, R139, 0x4, 0x1f ;  /* 0x08801f008b5e7f89 */ /* 0x00042200000e0000 */
[----:B------:R-:W-:-:S03]  /*32b0*/  FFMA.FTZ R123, R134, R121, R44 ;  /* 0x00000079867b7223 */ /* 0x000fc6000001002c */
[----:B------:R2:W0:Y:S01]  /*32c0*/  SHFL.DOWN PT, R148, R141, 0x4, 0x1f ;  /* 0x08801f008d947f89 */ /* 0x00042200000e0000 */
        /* <DEDUP_REMOVED lines=12> */
.L_x_18584:
[----:B------:R-:W-:Y:S05]  /*3390*/  BSYNC B0 ;  /* 0x0000000000007941 */ /* 0x000fea0003800000 */
.L_x_18583:
[----:B------:R-:W-:Y:S01]  /*33a0*/  ISETP.GT.U32.AND P0, PT, R112, 0x17, PT ;  /* 0x000000177000780c */ /* 0x000fe20003f04070 */
[----:B------:R-:W-:Y:S01]  /*33b0*/  FMUL.FTZ R44, R96, R91 ;  /* 0x0000005b602c7220 */ /* 0x000fe20000410000 */
[----:B0-----:R-:W-:Y:S01]  /*33c0*/  SHF.R.U64 R94, R10, 0x10, R11 ;  /* 0x000000100a5e7819 */ /* 0x001fe2000000120b */
[C---:B------:R-:W-:Y:S01]  /*33d0*/  FFMA.FTZ R2, R93.reuse, R122, R2 ;  /* 0x0000007a5d027223 */ /* 0x040fe20000010002 */
[----:B------:R-:W-:Y:S01]  /*33e0*/  FFMA.FTZ R124, R93, R124, R123 ;  /* 0x0000007c5d7c7223 */ /* 0x000fe2000001007b */
[----:B------:R-:W-:Y:S01]  /*33f0*/  FFMA.FTZ R122, R0, -R3, RZ ;  /* 0x80000003007a7223 */ /* 0x000fe200000100ff */
[----:B------:R-:W-:Y:S01]  /*3400*/  SHF.L.U32 R94, R94, 0x10, RZ ;  /* 0x000000105e5e7819 */ /* 0x000fe200000006ff */
[----:B------:R-:W-:Y:S01]  /*3410*/  FFMA.FTZ R93, R0, R45, RZ ;  /* 0x0000002d005d7223 */ /* 0x000fe200000100ff */
[----:B------:R-:W-:Y:S01]  /*3420*/  FFMA.FTZ R45, R51, -R44, R45 ;  /* 0x8000002c332d7223 */ /* 0x000fe2000001002d */
[----:B------:R0:W0:Y:S01]  /*3430*/  SHFL.DOWN PT, R150, R46, 0x8, 0x1f ;  /* 0x09001f002e967f89 */ /* 0x00002200000e0000 */
[----:B------:R-:W-:Y:S01]  /*3440*/  BSSY B0, `(.L_x_18585) ;  /* 0x0000017000007945 */ /* 0x000fe20003800000 */
[----:B------:R-:W-:Y:S01]  /*3450*/  FMUL.FTZ R123, R97, R94 ;  /* 0x0000005e617b7220 */ /* 0x000fe20000410000 */
[----:B------:R-:W-:Y:S01]  /*3460*/  FFMA.FTZ R44, R114, -R44, R3 ;  /* 0x8000002c722c7223 */ /* 0x000fe20000010003 */
[----:B------:R0:W0:Y:S01]  /*3470*/  SHFL.DOWN PT, R152, R47, 0x8, 0x1f ;  /* 0x09001f002f987f89 */ /* 0x00002200000e0000 */
[----:B------:R-:W-:Y:S01]  /*3480*/  FFMA.FTZ R3, R106, -R121, R122 ;  /* 0x800000796a037223 */ /* 0x000fe2000001007a */
[----:B------:R-:W-:Y:S01]  /*3490*/  ISETP.GT.U32.AND P1, PT, R112, 0xf, PT ;  /* 0x0000000f7000780c */ /* 0x000fe20003f24070 */
[----:B------:R-:W-:Y:S01]  /*34a0*/  FFMA.FTZ R144, R106, R143, R93 ;  /* 0x0000008f6a907223 */ /* 0x000fe2000001005d */
[----:B------:R0:W0:Y:S01]  /*34b0*/  SHFL.DOWN PT, R146, R139, 0x8, 0x1f ;  /* 0x09001f008b927f89 */ /* 0x00002200000e0000 */
[-C--:B------:R-:W-:Y:S01]  /*34c0*/  FFMA.FTZ R122, R116, -R123.reuse, R143 ;  /* 0x8000007b747a7223 */ /* 0x080fe2000001008f */
[----:B------:R-:W-:-:S02]  /*34d0*/  FFMA.FTZ R121, R50, -R123, R121 ;  /* 0x8000007b32797223 */ /* 0x000fc40000010079 */
[----:B------:R0:W0:Y:S01]  /*34e0*/  SHFL.DOWN PT, R148, R141, 0x8, 0x1f ;  /* 0x09001f008d947f89 */ /* 0x00002200000e0000 */
[----:B------:R-:W-:Y:S06]  /*34f0*/  @P0 BRA `(.L_x_18586) ;  /* 0x00000000002c0947 */ /* 0x000fec0003800000 */
        /* <DEDUP_REMOVED lines=11> */
.L_x_18586:
[----:B------:R-:W-:Y:S05]  /*35b0*/  BSYNC B0 ;  /* 0x0000000000007941 */ /* 0x000fea0003800000 */
.L_x_18585:
[----:B0-----:R0:W0:Y:S01]  /*35c0*/  SHFL.DOWN PT, R152, R46, 0x10, 0x1f ;  /* 0x0a001f002e987f89 */ /* 0x00102200000e0000 */
[----:B------:R-:W-:Y:S01]  /*35d0*/  BSSY B0, `(.L_x_18587) ;  /* 0x0000011000007945 */ /* 0x000fe20003800000 */
[----:B------:R-:W-:Y:S02]  /*35e0*/  FMUL.FTZ R146, R129, R124 ;  /* 0x0000007c81927220 */ /* 0x000fe40000410000 */
        /* <DEDUP_REMOVED lines=15> */
.L_x_18588:
[----:B------:R-:W-:Y:S05]  /*36e0*/  BSYNC B0 ;  /* 0x0000000000007941 */ /* 0x000fea0003800000 */
.L_x_18587:
[----:B0-----:R-:W-:Y:S01]  /*36f0*/  SHFL.DOWN PT, R150, R47, 0x1, 0x1f ;  /* 0x08201f002f967f89 */ /* 0x001fe200000e0000 */
[-C--:B------:R-:W-:Y:S01]  /*3700*/  FMUL.FTZ R93, R129, R2.reuse ;  /* 0x00000002815d7220 */ /* 0x080fe20000410000 */
[C---:B------:R-:W-:Y:S01]  /*3710*/  FFMA.FTZ R146, R125.reuse, R2, -R146 ;  /* 0x000000027d927223 */ /* 0x040fe20000010892 */
[----:B------:R-:W-:Y:S01]  /*3720*/  ISETP.NE.AND P0, PT, R60, 0x1f, PT ;  /* 0x0000001f3c00780c */ /* 0x000fe20003f05270 */
[----:B----4-:R-:W0:Y:S01]  /*3730*/  SHFL.IDX PT, R143, R6, RZ, 0x1f ;  /* 0x00001fff068f7589 */ /* 0x010e2200000e0000 */
[----:B------:R-:W-:Y:S01]  /*3740*/  FFMA.FTZ R93, R125, R124, R93 ;  /* 0x0000007c7d5d7223 */ /* 0x000fe2000001005d */
[----:B------:R-:W-:Y:S01]  /*3750*/  FFMA.FTZ R152, R95, R120, R146 ;  /* 0x000000785f987223 */ /* 0x000fe20000010092 */
[----:B------:R-:W-:Y:S01]  /*3760*/  FFMA.FTZ R123, R107, R2, R144 ;  /* 0x000000026b7b7223 */ /* 0x000fe20000010090 */
[----:B------:R-:W4:Y:S01]  /*3770*/  SHFL.IDX PT, R145, R7, RZ, 0x1f ;  /* 0x00001fff07917589 */ /* 0x000f2200000e0000 */
[----:B------:R-:W-:Y:S01]  /*3780*/  FFMA.FTZ R154, R95, R118, R93 ;  /* 0x000000765f9a7223 */ /* 0x000fe2000001005d */
[----:B------:R-:W-:Y:S01]  /*3790*/  SHF.L.U32 R93, R11, 0x10, RZ ;  /* 0x000000100b5d7819 */ /* 0x000fe200000006ff */
[C---:B------:R-:W-:Y:S01]  /*37a0*/  FMUL.FTZ R156, R108.reuse, R152 ;  /* 0x000000986c9c7220 */ /* 0x040fe20000410000 */
[----:B------:R-:W5:Y:S01]  /*37b0*/  SHFL.DOWN PT, R148, R46, 0x1, 0x1f ;  /* 0x08201f002e947f89 */ /* 0x000f6200000e0000 */
[----:B------:R-:W-:Y:S01]  /*37c0*/  FFMA.FTZ R3, R107, -R124, R3 ;  /* 0x8000007c6b037223 */ /* 0x000fe20000010003 */
[----:B------:R-:W-:Y:S01]  /*37d0*/  FMUL.FTZ R158, R108, R154 ;  /* 0x0000009a6c9e7220 */ /* 0x000fe20000410000 */
[----:B------:R-:W-:Y:S01]  /*37e0*/  FMUL.FTZ R118, R98, R93 ;  /* 0x0000005d62767220 */ /* 0x000fe20000410000 */
[----:B------:R-:W5:Y:S01]  /*37f0*/  SHFL.DOWN PT, R149, R141, 0x1, 0x1f ;  /* 0x08201f008d957f89 */ /* 0x000f6200000e0000 */
[----:B------:R-:W-:Y:S01]  /*3800*/  SHF.R.U32.HI R95, RZ, 0x10, R11 ;  /* 0x00000010ff5f7819 */ /* 0x000fe2000001160b */
[----:B------:R-:W-:Y:S01]  /*3810*/  BSSY B0, `(.L_x_18589) ;  /* 0x0000073000007945 */ /* 0x000fe20003800000 */
[-C--:B------:R-:W-:Y:S01]  /*3820*/  FFMA.FTZ R120, R113, -R118.reuse, R2 ;  /* 0x8000007671787223 */ /* 0x080fe20000010002 */
[----:B------:R-:W5:Y:S01]  /*3830*/  SHFL.DOWN PT, R147, R139, 0x1, 0x1f ;  /* 0x08201f008b937f89 */ /* 0x000f6200000e0000 */
[----:B------:R-:W-:Y:S01]  /*3840*/  FFMA.FTZ R118, R117, -R118, R124 ;  /* 0x8000007675767223 */ /* 0x000fe2000001007c */
[----:B------:R-:W-:Y:S01]  /*3850*/  FADD.FTZ R124, R123, R156 ;  /* 0x0000009c7b7c7221 */ /* 0x000fe20000010000 */
[----:B------:R-:W-:Y:S01]  /*3860*/  FADD.FTZ R123, R3, -R158 ;  /* 0x8000009e037b7221 */ /* 0x000fe20000010000 */
[----:B------:R-:W5:Y:S01]  /*3870*/  SHFL.IDX PT, R146, R47, RZ, 0x1f ;  /* 0x00001fff2f927589 */ /* 0x000f6200000e0000 */
[----:B------:R-:W-:-:S02]  /*3880*/  ISETP.NE.AND P1, PT, R60, RZ, PT ;  /* 0x000000ff3c00720c */ /* 0x000fc40003f25270 */
[----:B------:R-:W-:Y:S01]  /*3890*/  SHF.L.U32 R95, R95, 0x10, RZ ;  /* 0x000000105f5f7819 */ /* 0x000fe200000006ff */
[----:B------:R5:W5:Y:S01]  /*38a0*/  SHFL.IDX PT, R144, R46, RZ, 0x1f ;  /* 0x00001fff2e907589 */ /* 0x000b6200000e0000 */
[C---:B0-----:R-:W-:Y:S01]  /*38b0*/  @P0 FMUL.FTZ R3, R150.reuse, R143 ;  /* 0x0000008f96030220 */ /* 0x041fe20000410000 */
[----:B----4-:R-:W-:Y:S02]  /*38c0*/  @P0 FMUL.FTZ R150, R150, R145 ;  /* 0x0000009196960220 */ /* 0x010fe40000410000 */
[----:B-123--:R-:W0:Y:S01]  /*38d0*/  SHFL.IDX PT, R141, R141, RZ, 0x1f ;  /* 0x00001fff8d8d7589 */ /* 0x00ee2200000e0000 */
[----:B------:R-:W-:Y:S01]  /*38e0*/  FMUL.FTZ R151, R100, R95 ;  /* 0x0000005f64977220 */ /* 0x000fe20000410000 */
[C---:B-----5:R-:W-:Y:S01]  /*38f0*/  @P0 FFMA.FTZ R2, R148.reuse, R145, R3 ;  /* 0x0000009194020223 */ /* 0x060fe20000010003 */
[----:B------:R-:W-:Y:S01]  /*3900*/  @P0 FFMA.FTZ R150, R148, R143, -R150 ;  /* 0x0000008f94960223 */ /* 0x000fe20000010896 */
[----:B------:R-:W1:Y:S01]  /*3910*/  SHFL.IDX PT, R139, R139, RZ, 0x1f ;  /* 0x00001fff8b8b7589 */ /* 0x000e6200000e0000 */
[-C--:B------:R-:W-:Y:S01]  /*3920*/  FFMA.FTZ R46, R119, -R151.reuse, R154 ;  /* 0x80000097772e7223 */ /* 0x080fe2000001009a */
[----:B------:R-:W-:Y:S01]  /*3930*/  @P0 FADD.FTZ R145, R149, R2 ;  /* 0x0000000295910221 */ /* 0x000fe20000010000 */
[----:B------:R-:W-:Y:S01]  /*3940*/  FFMA.FTZ R47, R115, -R151, R152 ;  /* 0x80000097732f7223 */ /* 0x000fe20000010098 */
[----:B------:R-:W-:-:S02]  /*3950*/  @P0 FADD.FTZ R143, R147, R150 ;  /* 0x00000096938f0221 */ /* 0x000fc40000010000 */
[-C--:B------:R-:W-:Y:S02]  /*3960*/  FMUL.FTZ R148, R145, -R49.reuse ;  /* 0x8000003191947220 */ /* 0x080fe40000410000 */
[C---:B------:R-:W-:Y:S02]  /*3970*/  FMUL.FTZ R150, R143.reuse, -R49 ;  /* 0x800000318f967220 */ /* 0x040fe40000410000 */
[----:B------:R-:W-:Y:S01]  /*3980*/  FFMA.FTZ R143, R143, R48, -R148 ;  /* 0x000000308f8f7223 */ /* 0x000fe20000010894 */
[C---:B------:R-:W-:Y:S01]  /*3990*/  FMUL.FTZ R3, R146.reuse, R7 ;  /* 0x0000000792037220 */ /* 0x040fe20000410000 */
[----:B------:R-:W-:Y:S01]  /*39a0*/  FMUL.FTZ R2, R146, R6 ;  /* 0x0000000692027220 */ /* 0x000fe20000410000 */
[----:B------:R-:W-:Y:S01]  /*39b0*/  FFMA.FTZ R49, R145, R48, R150 ;  /* 0x0000003091317223 */ /* 0x000fe20000010096 */
[----:B------:R-:W-:Y:S01]  /*39c0*/  FADD.FTZ R48, R142, R143 ;  /* 0x0000008f8e307221 */ /* 0x000fe20000010000 */
[----:B------:R-:W-:Y:S01]  /*39d0*/  FFMA.FTZ R6, R144, R6, -R3 ;  /* 0x0000000690067223 */ /* 0x000fe20000010803 */
[----:B------:R-:W-:Y:S01]  /*39e0*/  FMUL.FTZ R3, R146, R5 ;  /* 0x0000000592037220 */ /* 0x000fe20000410000 */
[----:B------:R-:W-:Y:S01]  /*39f0*/  FADD.FTZ R49, -R140, R49 ;  /* 0x000000318c317221 */ /* 0x000fe20000010100 */
[----:B------:R-:W-:Y:S01]  /*3a00*/  FMUL.FTZ R146, R146, R4 ;  /* 0x0000000492927220 */ /* 0x000fe20000410000 */
[C---:B------:R-:W-:Y:S01]  /*3a10*/  FMUL.FTZ R140, R129.reuse, -R48 ;  /* 0x80000030818c7220 */ /* 0x040fe20000410000 */
[C---:B------:R-:W-:Y:S01]  /*3a20*/  FFMA.FTZ R2, R144.reuse, R7, R2 ;  /* 0x0000000790027223 */ /* 0x040fe20000010002 */
[----:B------:R-:W-:Y:S01]  /*3a30*/  FMUL.FTZ R129, R129, -R49 ;  /* 0x8000003181817220 */ /* 0x000fe20000410000 */
[C---:B------:R-:W-:Y:S01]  /*3a40*/  FFMA.FTZ R4, R144.reuse, R4, -R3 ;  /* 0x0000000490047223 */ /* 0x040fe20000010803 */
[----:B------:R-:W-:Y:S01]  /*3a50*/  FFMA.FTZ R5, R144, R5, R146 ;  /* 0x0000000590057223 */ /* 0x000fe20000010092 */
[----:B------:R-:W-:Y:S01]  /*3a60*/  FFMA.FTZ R144, R125, R49, R140 ;  /* 0x000000317d907223 */ /* 0x000fe2000001008c */
[----:B0-----:R-:W-:Y:S01]  /*3a70*/  FADD.FTZ R7, R141, R2 ;  /* 0x000000028d077221 */ /* 0x001fe20000010000 */
[-C--:B------:R-:W-:Y:S01]  /*3a80*/  FFMA.FTZ R2, R125, R48.reuse, -R129 ;  /* 0x000000307d027223 */ /* 0x080fe20000010881 */
[----:B------:R-:W-:Y:S01]  /*3a90*/  FMUL.FTZ R140, R100, R48 ;  /* 0x00000030648c7220 */ /* 0x000fe20000410000 */
[----:B------:R-:W-:Y:S01]  /*3aa0*/  FADD.FTZ R125, -R133, R144 ;  /* 0x00000090857d7221 */ /* 0x000fe20000010100 */
[----:B-1----:R-:W-:Y:S01]  /*3ab0*/  FADD.FTZ R6, R139, R6 ;  /* 0x000000068b067221 */ /* 0x002fe20000010000 */
[----:B------:R-:W-:Y:S01]  /*3ac0*/  FADD.FTZ R127, R127, R2 ;  /* 0x000000027f7f7221 */ /* 0x000fe20000010000 */
[C---:B------:R-:W-:Y:S01]  /*3ad0*/  FMUL.FTZ R129, R95.reuse, R140 ;  /* 0x0000008c5f817220 */ /* 0x040fe20000410000 */
[-C--:B------:R-:W-:Y:S01]  /*3ae0*/  FMUL.FTZ R3, R128, -R125.reuse ;  /* 0x8000007d80037220 */ /* 0x080fe20000410000 */
[----:B------:R-:W-:Y:S01]  /*3af0*/  FMUL.FTZ R139, R98, R125 ;  /* 0x0000007d628b7220 */ /* 0x000fe20000410000 */
[----:B------:R-:W-:Y:S01]  /*3b00*/  FMUL.FTZ R128, R128, -R127 ;  /* 0x8000007f80807220 */ /* 0x000fe20000410000 */
[----:B------:R-:W-:Y:S01]  /*3b10*/  FMUL.FTZ R142, R100, R49 ;  /* 0x00000031648e7220 */ /* 0x000fe20000410000 */
[C---:B------:R-:W-:Y:S01]  /*3b20*/  FFMA.FTZ R3, R134.reuse, R127, -R3 ;  /* 0x0000007f86037223 */ /* 0x040fe20000010803 */
[----:B------:R-:W-:Y:S01]  /*3b30*/  @!P1 STS.128 [R135+0x1b80], R4 ;  /* 0x001b800487009388 */ /* 0x000fe20000000c00 */
[----:B------:R-:W-:Y:S01]  /*3b40*/  FFMA.FTZ R134, R134, R125, R128 ;  /* 0x0000007d86867223 */ /* 0x000fe20000010080 */
[----:B------:R-:W-:Y:S01]  /*3b50*/  FMUL.FTZ R133, R98, R127 ;  /* 0x0000007f62857220 */ /* 0x000fe20000410000 */
[----:B------:R-:W-:Y:S01]  /*3b60*/  FADD.FTZ R128, R136, R3 ;  /* 0x0000000388807221 */ /* 0x000fe20000010000 */
[----:B------:R0:W-:Y:S01]  /*3b70*/  STS [R64+0x18], R129 ;  /* 0x0000188140007388 */ /* 0x0001e20000000800 */
[C---:B------:R-:W-:Y:S01]  /*3b80*/  FMUL.FTZ R3, R118.reuse, R139 ;  /* 0x0000008b76037220 */ /* 0x040fe20000410000 */
[----:B------:R-:W-:Y:S01]  /*3b90*/  FMUL.FTZ R141, R95, R142 ;  /* 0x0000008e5f8d7220 */ /* 0x000fe20000410000 */
[----:B------:R-:W-:Y:S01]  /*3ba0*/  FMUL.FTZ R2, R118, R133 ;  /* 0x0000008576027220 */ /* 0x000fe20000410000 */
[----:B------:R-:W-:-:S03]  /*3bb0*/  FMUL.FTZ R143, R93, R139 ;  /* 0x0000008b5d8f7220 */ /* 0x000fc60000410000 */
[----:B------:R1:W-:Y:S01]  /*3bc0*/  STS [R64+0x1c], R141 ;  /* 0x00001c8d40007388 */ /* 0x0003e20000000800 */
[----:B0-----:R-:W-:-:S03]  /*3bd0*/  FADD.FTZ R129, -R131, R134 ;  /* 0x0000008683817221 */ /* 0x001fc60000010100 */
[----:B------:R-:W-:Y:S01]  /*3be0*/  STS [R64+0x14], R143 ;  /* 0x0000148f40007388 */ /* 0x000fe20000000800 */
[----:B------:R-:W-:Y:S01]  /*3bf0*/  FFMA.FTZ R6, R120, R133, R3 ;  /* 0x0000008578067223 */ /* 0x000fe20000010003 */
[CC--:B------:R-:W-:Y:S01]  /*3c00*/  FMUL.FTZ R5, R97.reuse, R128.reuse ;  /* 0x0000008061057220 */ /* 0x0c0fe20000410000 */
[CC--:B------:R-:W-:Y:S01]  /*3c10*/  FMUL.FTZ R3, R130.reuse, -R129.reuse ;  /* 0x8000008182037220 */ /* 0x0c0fe20000410000 */
[-C--:B------:R-:W-:Y:S01]  /*3c20*/  FMUL.FTZ R130, R130, -R128.reuse ;  /* 0x8000008082827220 */ /* 0x080fe20000410000 */
[----:B------:R-:W-:Y:S01]  /*3c30*/  FMUL.FTZ R7, R97, R129 ;  /* 0x0000008161077220 */ /* 0x000fe20000410000 */
[----:B-1----:R-:W-:Y:S01]  /*3c40*/  FFMA.FTZ R141, R120, R139, -R2 ;  /* 0x0000008b788d7223 */ /* 0x002fe20000010802 */
[C---:B------:R-:W-:Y:S01]  /*3c50*/  FFMA.FTZ R3, R132.reuse, R128, -R3 ;  /* 0x0000008084037223 */ /* 0x040fe20000010803 */
[----:B------:R-:W-:Y:S01]  /*3c60*/  FMUL.FTZ R2, R121, R5 ;  /* 0x0000000579027220 */ /* 0x000fe20000410000 */
[----:B------:R-:W-:Y:S01]  /*3c70*/  FMUL.FTZ R135, R93, R133 ;  /* 0x000000855d877220 */ /* 0x000fe20000410000 */
[----:B------:R-:W-:Y:S01]  /*3c80*/  FFMA.FTZ R130, R132, R129, R130 ;  /* 0x0000008184827223 */ /* 0x000fe20000010082 */
[----:B------:R-:W-:Y:S01]  /*3c90*/  FADD.FTZ R138, R138, R3 ;  /* 0x000000038a8a7221 */ /* 0x000fe20000010000 */
[-C--:B------:R-:W-:Y:S01]  /*3ca0*/  FMUL.FTZ R131, R121, R7.reuse ;  /* 0x0000000779837220 */ /* 0x080fe20000410000 */
[-C--:B------:R-:W-:Y:S01]  /*3cb0*/  FFMA.FTZ R133, R122, R7.reuse, -R2 ;  /* 0x000000077a857223 */ /* 0x080fe20000010802 */
[----:B------:R-:W-:Y:S01]  /*3cc0*/  FMUL.FTZ R139, R94, R7 ;  /* 0x000000075e8b7220 */ /* 0x000fe20000410000 */
[----:B------:R-:W-:Y:S01]  /*3cd0*/  IADD3 R7, -R8, UR7, RZ ;  /* 0x0000000708077c10 */ /* 0x000fe2000fffe1ff */
[----:B------:R-:W-:Y:S01]  /*3ce0*/  FADD.FTZ R137, -R137, R130 ;  /* 0x0000008289897221 */ /* 0x000fe20000010100 */
[C---:B------:R-:W-:Y:S01]  /*3cf0*/  FMUL.FTZ R2, R96.reuse, R138 ;  /* 0x0000008a60027220 */ /* 0x040fe20000410000 */
[----:B------:R0:W-:Y:S01]  /*3d00*/  STS [R64+0x10], R135 ;  /* 0x0000108740007388 */ /* 0x0001e20000000800 */
[----:B------:R-:W-:Y:S01]  /*3d10*/  LEA R7, R7, -R60, 0x1 ;  /* 0x8000003c07077211 */ /* 0x000fe200078e08ff */
[----:B------:R-:W-:Y:S01]  /*3d20*/  FMUL.FTZ R4, R96, R137 ;  /* 0x0000008960047220 */ /* 0x000fe20000410000 */
[----:B------:R-:W-:Y:S01]  /*3d30*/  FMUL.FTZ R130, R44, R2 ;  /* 0x000000022c827220 */ /* 0x000fe20000410000 */
[-C--:B------:R-:W-:Y:S01]  /*3d40*/  FFMA.FTZ R132, R122, R5.reuse, R131 ;  /* 0x000000057a847223 */ /* 0x080fe20000010083 */
[----:B------:R-:W-:Y:S01]  /*3d50*/  ISETP.GE.AND P2, PT, R7, 0x1, PT ;  /* 0x000000010700780c */ /* 0x000fe20003f46270 */
[-C--:B------:R-:W-:Y:S01]  /*3d60*/  FMUL.FTZ R3, R44, R4.reuse ;  /* 0x000000042c037220 */ /* 0x080fe20000410000 */
[-C--:B------:R-:W-:Y:S01]  /*3d70*/  FFMA.FTZ R130, R45, R4.reuse, -R130 ;  /* 0x000000042d827223 */ /* 0x080fe20000010882 */
[C---:B------:R-:W-:Y:S01]  /*3d80*/  FMUL.FTZ R131, R91.reuse, R4 ;  /* 0x000000045b837220 */ /* 0x040fe20000410000 */
[----:B------:R1:W-:Y:S01]  /*3d90*/  STS [R64+0xc], R139 ;  /* 0x00000c8b40007388 */ /* 0x0003e20000000800 */
[----:B0-----:R-:W-:Y:S01]  /*3da0*/  FMUL.FTZ R135, R94, R5 ;  /* 0x000000055e877220 */ /* 0x001fe20000410000 */
[-C--:B------:R-:W-:Y:S01]  /*3db0*/  FMUL.FTZ R5, R91, R2.reuse ;  /* 0x000000025b057220 */ /* 0x080fe20000410000 */
[----:B------:R-:W-:Y:S01]  /*3dc0*/  FADD.FTZ R130, RZ, R130 ;  /* 0x00000082ff827221 */ /* 0x000fe20000010000 */
[----:B------:R-:W-:Y:S01]  /*3dd0*/  FFMA.FTZ R3, R45, R2, R3 ;  /* 0x000000022d037223 */ /* 0x000fe20000010003 */
[----:B------:R1:W-:Y:S02]  /*3de0*/  STS [R64+0x4], R131 ;  /* 0x0000048340007388 */ /* 0x0003e40000000800 */
[----:B------:R-:W-:Y:S01]  /*3df0*/  FADD.FTZ R130, R130, R133 ;  /* 0x0000008582827221 */ /* 0x000fe20000010000 */
[----:B------:R-:W-:Y:S01]  /*3e00*/  FADD.FTZ R3, RZ, R3 ;  /* 0x00000003ff037221 */ /* 0x000fe20000010000 */
[----:B------:R1:W-:Y:S02]  /*3e10*/  STS [R64+0x8], R135 ;  /* 0x0000088740007388 */ /* 0x0003e40000000800 */
[----:B------:R-:W-:Y:S01]  /*3e20*/  FADD.FTZ R141, R130, R141 ;  /* 0x0000008d828d7221 */ /* 0x000fe20000010000 */
[----:B------:R-:W-:Y:S01]  /*3e30*/  FADD.FTZ R133, R3, R132 ;  /* 0x0000008403857221 */ /* 0x000fe20000010000 */
[----:B------:R1:W-:Y:S01]  /*3e40*/  STS [R64], R5 ;  /* 0x0000000540007388 */ /* 0x0003e20000000800 */
[----:B------:R-:W-:Y:S01]  /*3e50*/  FMUL.FTZ R130, R46, R140 ;  /* 0x0000008c2e827220 */ /* 0x000fe20000410000 */
[----:B------:R-:W-:Y:S06]  /*3e60*/  BAR.SYNC.DEFER_BLOCKING 0x0 ;  /* 0x0000000000007b1d */ /* 0x000fec0000010000 */
[----:B------:R-:W-:Y:S05]  /*3e70*/  @!P2 BRA `(.L_x_18590) ;  /* 0x000000000030a947 */ /* 0x000fea0003800000 */
[----:B-1----:R-:W0:Y:S01]  /*3e80*/  LDS R131, [R85+0x210] ;  /* 0x0002100055837984 */ /* 0x002e220000000800 */
[----:B------:R-:W-:Y:S01]  /*3e90*/  IADD3 R3, R76, -0x1, RZ ;  /* 0xffffffff4c037810 */ /* 0x000fe20007ffe0ff */
[----:B------:R-:W-:-:S03]  /*3ea0*/  IMAD R126, R126, UR22, RZ ;  /* 0x000000167e7e7c24 */ /* 0x000fc6000f8e02ff */
[----:B------:R-:W-:Y:S01]  /*3eb0*/  SHF.L.U32 R3, R3, 0x8, RZ ;  /* 0x0000000803037819 */ /* 0x000fe200000006ff */
[----:B------:R-:W-:-:S03]  /*3ec0*/  IMAD R5, R109, UR23, R126 ;  /* 0x000000176d057c24 */ /* 0x000fc6000f8e027e */
[----:B------:R-:W-:-:S04]  /*3ed0*/  IADD3 R2, P2, R3, R60, RZ ;  /* 0x0000003c03027210 */ /* 0x000fc80007f5e0ff */
[----:B------:R-:W-:-:S03]  /*3ee0*/  LEA.HI.X.SX32 R3, R3, RZ, 0x1, P2 ;  /* 0x000000ff03037211 */ /* 0x000fc600010f0eff */
[----:B------:R-:W-:-:S05]  /*3ef0*/  IMAD.WIDE.U32 R2, R109, UR22, R2 ;  /* 0x000000166d027c25 */ /* 0x000fca000f8e0002 */
[----:B------:R-:W-:Y:S02]  /*3f00*/  IADD3 R3, R3, R5, RZ ;  /* 0x0000000503037210 */ /* 0x000fe40007ffe0ff */
[----:B------:R-:W-:-:S04]  /*3f10*/  LEA R4, P2, R2, R62, 0x2 ;  /* 0x0000003e02047211 */ /* 0x000fc800078410ff */
[----:B------:R-:W-:-:S05]  /*3f20*/  LEA.HI.X R5, R2, R65, R3, 0x2, P2 ;  /* 0x0000004102057211 */ /* 0x000fca00010f1403 */
[----:B0-----:R0:W-:Y:S04]  /*3f30*/  REDG.E.ADD.F32.FTZ.RN.STRONG.GPU desc[UR12][R4.64], R131 ;  /* 0x00000083040079a6 */ /* 0x0011e8000c10f38c */
.L_x_18590:
[----:B------:R-:W-:Y:S05]  /*3f40*/  BSYNC B0 ;  /* 0x0000000000007941 */ /* 0x000fea0003800000 */
.L_x_18589:
[----:B01----:R0:W1:Y:S01]  /*3f50*/  LDS R5, [R78+0x290] ;  /* 0x000290004e057984 */ /* 0x0030620000000800 */
[----:B------:R-:W-:Y:S01]  /*3f60*/  ISETP.GE.AND P2, PT, R7, 0x21, PT ;  /* 0x000000210700780c */ /* 0x000fe20003f46270 */
[----:B------:R-:W-:Y:S01]  /*3f70*/  USHF.L.U64.HI UR24, UR5, 0x2, UR6 ;  /* 0x0000000205187899 */ /* 0x000fe20008010206 */
[-C--:B------:R-:W-:Y:S01]  /*3f80*/  FFMA.FTZ R126, R47, R142.reuse, -R130 ;  /* 0x0000008e2f7e7223 */ /* 0x080fe20000010882 */
[----:B------:R-:W-:Y:S01]  /*3f90*/  USHF.L.U32 UR25, UR5, 0x2, URZ ;  /* 0x0000000205197899 */ /* 0x000fe2000800063f */
[----:B------:R-:W-:Y:S01]  /*3fa0*/  FMUL.FTZ R142, R46, R142 ;  /* 0x0000008e2e8e7220 */ /* 0x000fe20000410000 */
[----:B------:R-:W-:Y:S01]  /*3fb0*/  BSSY B0, `(.L_x_18591) ;  /* 0x000000b000007945 */ /* 0x000fe20003800000 */
[----:B------:R-:W-:Y:S01]  /*3fc0*/  ISETP.GE.AND P3, PT, R7, 0x41, PT ;  /* 0x000000410700780c */ /* 0x000fe20003f66270 */
[----:B------:R-:W-:Y:S02]  /*3fd0*/  IMAD R2, R36, UR24, RZ ;  /* 0x0000001824027c24 */ /* 0x000fe4000f8e02ff */
[----:B------:R-:W-:Y:S01]  /*3fe0*/  FFMA.FTZ R135, R47, R140, R142 ;  /* 0x0000008c2f877223 */ /* 0x000fe2000001008e */
[----:B------:R-:W-:Y:S01]  /*3ff0*/  FADD.FTZ R6, R133, R6 ;  /* 0x0000000685067221 */ /* 0x000fe20000010000 */
[----:B------:R-:W-:Y:S01]  /*4000*/  FADD.FTZ R126, R141, R126 ;  /* 0x0000007e8d7e7221 */ /* 0x000fe20000010000 */
[----:B------:R-:W-:Y:S01]  /*4010*/  IMAD R131, R37, UR25, R2 ;  /* 0x0000001925837c24 */ /* 0x000fe2000f8e0202 */
[----:B0-----:R-:W-:Y:S06]  /*4020*/  @!P2 BRA `(.L_x_18592) ;  /* 0x00000000000ca947 */ /* 0x001fec0003800000 */
[----:B------:R-:W-:-:S05]  /*4030*/  IMAD.WIDE.U32 R2, R36, UR25, R22 ;  /* 0x0000001924027c25 */ /* 0x000fca000f8e0016 */
[----:B------:R-:W-:-:S05]  /*4040*/  IADD3 R3, R3, R131, RZ ;  /* 0x0000008303037210 */ /* 0x000fca0007ffe0ff */
[----:B-1----:R0:W-:Y:S02]  /*4050*/  REDG.E.ADD.F32.FTZ.RN.STRONG.GPU desc[UR12][R2.64], R5 ;  /* 0x00000005020079a6 */ /* 0x0021e4000c10f38c */
.L_x_18592:
[----:B------:R-:W-:Y:S05]  /*4060*/  BSYNC B0 ;  /* 0x0000000000007941 */ /* 0x000fea0003800000 */
.L_x_18591:
[----:B01----:R0:W1:Y:S01]  /*4070*/  LDS R5, [R79+0x310] ;  /* 0x000310004f057984 */ /* 0x0030620000000800 */
[----:B------:R-:W-:Y:S04]  /*4080*/  BSSY B0, `(.L_x_18593) ;  /* 0x0000005000007945 */ /* 0x000fe80003800000 */
[----:B------:R-:W-:Y:S05]  /*4090*/  @!P3 BRA `(.L_x_18594) ;  /* 0x00000000000cb947 */ /* 0x000fea0003800000 */
[----:B------:R-:W-:-:S05]  /*40a0*/  IMAD.WIDE.U32 R2, R36, UR25, R24 ;  /* 0x0000001924027c25 */ /* 0x000fca000f8e0018 */
[----:B------:R-:W-:-:S05]  /*40b0*/  IADD3 R3, R131, R3, RZ ;  /* 0x0000000383037210 */ /* 0x000fca0007ffe0ff */
[----:B-1----:R2:W-:Y:S02]  /*40c0*/  REDG.E.ADD.F32.FTZ.RN.STRONG.GPU desc[UR12][R2.64], R5 ;  /* 0x00000005020079a6 */ /* 0x0025e4000c10f38c */
.L_x_18594:
[----:B------:R-:W-:Y:S05]  /*40d0*/  BSYNC B0 ;  /* 0x0000000000007941 */ /* 0x000fea0003800000 */
.L_x_18593:
        /* <DEDUP_REMOVED lines=11> */
.L_x_18596:
[----:B------:R-:W-:Y:S05]  /*4190*/  BSYNC B0 ;  /* 0x0000000000007941 */ /* 0x000fea0003800000 */
.L_x_18595:
[----:B--23--:R2:W3:Y:S01]  /*41a0*/  LDS R5, [R81+0x410] ;  /* 0x0004100051057984 */ /* 0x00c4e20000000800 */
[----:B------:R-:W-:Y:S04]  /*41b0*/  BSSY B0, `(.L_x_18597) ;  /* 0x0000005000007945 */ /* 0x000fe80003800000 */
[----:B------:R-:W-:Y:S05]  /*41c0*/  @!P2 BRA `(.L_x_18598) ;  /* 0x00000000000ca947 */ /* 0x000fea0003800000 */
[----:B------:R-:W-:-:S05]  /*41d0*/  IMAD.WIDE.U32 R2, R36, UR25, R28 ;  /* 0x0000001924027c25 */ /* 0x000fca000f8e001c */
[----:B------:R-:W-:-:S05]  /*41e0*/  IADD3 R3, R131, R3, RZ ;  /* 0x0000000383037210 */ /* 0x000fca0007ffe0ff */
[----:B---3--:R4:W-:Y:S02]  /*41f0*/  REDG.E.ADD.F32.FTZ.RN.STRONG.GPU desc[UR12][R2.64], R5 ;  /* 0x00000005020079a6 */ /* 0x0089e4000c10f38c */
.L_x_18598:
[----:B------:R-:W-:Y:S05]  /*4200*/  BSYNC B0 ;  /* 0x0000000000007941 */ /* 0x000fea0003800000 */
.L_x_18597:
[----:B---34-:R3:W4:Y:S01]  /*4210*/  LDS R5, [R82+0x490] ;  /* 0x0004900052057984 */ /* 0x0187220000000800 */
[----:B------:R-:W-:Y:S04]  /*4220*/  BSSY B0, `(.L_x_18599) ;  /* 0x0000005000007945 */ /* 0x000fe80003800000 */
[----:B------:R-:W-:Y:S05]  /*4230*/  @!P3 BRA `(.L_x_18600) ;  /* 0x00000000000cb947 */ /* 0x000fea0003800000 */
[----:B------:R-:W-:-:S05]  /*4240*/  IMAD.WIDE.U32 R2, R36, UR25, R30 ;  /* 0x0000001924027c25 */ /* 0x000fca000f8e001e */
[----:B------:R-:W-:-:S05]  /*4250*/  IADD3 R3, R131, R3, RZ ;  /* 0x0000000383037210 */ /* 0x000fca0007ffe0ff */
[----:B----4-:R4:W-:Y:S02]  /*4260*/  REDG.E.ADD.F32.FTZ.RN.STRONG.GPU desc[UR12][R2.64], R5 ;  /* 0x00000005020079a6 */ /* 0x0109e4000c10f38c */
.L_x_18600:
[----:B------:R-:W-:Y:S05]  /*4270*/  BSYNC B0 ;  /* 0x0000000000007941 */ /* 0x000fea0003800000 */
.L_x_18599:
[----:B----4-:R4:W0:Y:S01]  /*4280*/  LDS R5, [R83+0x510] ;  /* 0x0005100053057984 */ /* 0x0108220000000800 */
[----:B------:R-:W-:Y:S04]  /*4290*/  BSSY B0, `(.L_x_18601) ;  /* 0x0000005000007945 */ /* 0x000fe80003800000 */
[----:B------:R-:W-:Y:S05]  /*42a0*/  @!P4 BRA `(.L_x_18602) ;  /* 0x00000000000cc947 */ /* 0x000fea0003800000 */
[----:B------:R-:W-:-:S05]  /*42b0*/  IMAD.WIDE.U32 R2, R36, UR25, R32 ;  /* 0x0000001924027c25 */ /* 0x000fca000f8e0020 */
[----:B------:R-:W-:-:S05]  /*42c0*/  IADD3 R3, R131, R3, RZ ;  /* 0x0000000383037210 */ /* 0x000fca0007ffe0ff */
[----:B0-----:R0:W-:Y:S02]  /*42d0*/  REDG.E.ADD.F32.FTZ.RN.STRONG.GPU desc[UR12][R2.64], R5 ;  /* 0x00000005020079a6 */ /* 0x0011e4000c10f38c */
.L_x_18602:
[----:B------:R-:W-:Y:S05]  /*42e0*/  BSYNC B0 ;  /* 0x0000000000007941 */ /* 0x000fea0003800000 */
.L_x_18601:
[----:B0-----:R0:W0:Y:S01]  /*42f0*/  LDS R5, [R84+0x590] ;  /* 0x0005900054057984 */ /* 0x0010220000000800 */
[----:B------:R-:W-:Y:S01]  /*4300*/  BSSY B0, `(.L_x_18603) ;  /* 0x0000006000007945 */ /* 0x000fe20003800000 */
[----:B------:R-:W-:Y:S01]  /*4310*/  FADD.FTZ R4, R6, R135 ;  /* 0x0000008706047221 */ /* 0x000fe20000010000 */
[----:B------:R-:W-:Y:S02]  /*4320*/  IMAD.WIDE.U32 R2, R36, UR25, R34 ;  /* 0x0000001924027c25 */ /* 0x000fe4000f8e0022 */
[----:B------:R-:W-:Y:S05]  /*4330*/  @!P5 BRA `(.L_x_18604) ;  /* 0x000000000008d947 */ /* 0x000fea0003800000 */
[----:B------:R-:W-:-:S05]  /*4340*/  IADD3 R3, R131, R3, RZ ;  /* 0x0000000383037210 */ /* 0x000fca0007ffe0ff */
[----:B0-----:R0:W-:Y:S02]  /*4350*/  REDG.E.ADD.F32.FTZ.RN.STRONG.GPU desc[UR12][R2.64], R5 ;  /* 0x00000005020079a6 */ /* 0x0011e4000c10f38c */
.L_x_18604:
[----:B------:R-:W-:Y:S05]  /*4360*/  BSYNC B0 ;  /* 0x0000000000007941 */ /* 0x000fea0003800000 */
.L_x_18603:
[----:B0-----:R-:W0:Y:S01]  /*4370*/  SHFL.DOWN PT, R2, R126, 0x1, 0x1f ;  /* 0x08201f007e027f89 */ /* 0x001e2200000e0000 */
[----:B------:R-:W-:Y:S01]  /*4380*/  ISETP.GT.AND P2, PT, R74, 0x1e, PT ;  /* 0x0000001e4a00780c */ /* 0x000fe20003f44270 */
[----:B------:R-:W-:Y:S01]  /*4390*/  FMUL.FTZ R114, R114, R137 ;  /* 0x0000008972727220 */ /* 0x000fe20000410000 */
[----:B------:R-:W-:Y:S01]  /*43a0*/  MOV R5, R126 ;  /* 0x0000007e00057202 */ /* 0x000fe20000000f00 */
[----:B------:R-:W5:Y:S01]  /*43b0*/  SHFL.DOWN PT, R131, R124, 0x1, 0x1f ;  /* 0x08201f007c837f89 */ /* 0x000f6200000e0000 */
[----:B------:R-:W-:Y:S01]  /*43c0*/  MOV R6, R124 ;  /* 0x0000007c00067202 */ /* 0x000fe20000000f00 */
[----:B------:R-:W-:Y:S01]  /*43d0*/  FFMA.FTZ R114, R51, R138, R114 ;  /* 0x0000008a33727223 */ /* 0x000fe20000010072 */
[----:B------:R-:W-:Y:S01]  /*43e0*/  MOV R7, R123 ;  /* 0x0000007b00077202 */ /* 0x000fe20000000f00 */
[----:B------:R-:W1:Y:S01]  /*43f0*/  SHFL.DOWN PT, R130, R123, 0x1, 0x1f ;  /* 0x08201f007b827f89 */ /* 0x000e6200000e0000 */
[----:B------:R-:W-:Y:S01]  /*4400*/  ISETP.NE.AND P3, PT, R74, RZ, PT ;  /* 0x000000ff4a00720c */ /* 0x000fe20003f65270 */
[----:B------:R-:W-:Y:S01]  /*4410*/  BSSY B0, `(.L_x_18605) ;  /* 0x0000064000007945 */ /* 0x000fe20003800000 */
[----:B------:R-:W-:Y:S01]  /*4420*/  FFMA.FTZ R99, R96, R114, R99 ;  /* 0x0000007260637223 */ /* 0x000fe20000010063 */
[----:B------:R-:W2:Y:S10]  /*4430*/  SHFL.DOWN PT, R3, R4, 0x1, 0x1f ;  /* 0x08201f0004037f89 */ /* 0x000eb400000e0000 */
        /* <DEDUP_REMOVED lines=31> */
[----:B------:R-:W-:-:S04]  /*4630*/  @!P3 MOV R3, 0x400 ;  /* 0x000004000003b802 */ /* 0x000fc80000000f00 */
[----:B---3--:R-:W-:Y:S01]  /*4640*/  @!P3 LEA R61, R132, R3, 0x18 ;  /* 0x00000003843db211 */ /* 0x008fe200078ec0ff */
[----:B0-----:R-:W-:Y:S01]  /*4650*/  @!P2 FADD.FTZ R5, R5, R2 ;  /* 0x000000020505a221 */ /* 0x001fe20000010000 */
[-C--:B------:R-:W-:Y:S01]  /*4660*/  FMUL.FTZ R2, R119, R49.reuse ;  /* 0x0000003177027220 */ /* 0x080fe20000410000 */
[C---:B------:R-:W-:Y:S01]  /*4670*/  FMUL.FTZ R49, R43.reuse, R49 ;  /* 0x000000312b317220 */ /* 0x040fe20000410000 */
[----:B------:R-:W-:Y:S01]  /*4680*/  FMUL.FTZ R3, R43, R127 ;  /* 0x0000007f2b037220 */ /* 0x000fe20000410000 */
[----:B-1----:R-:W-:Y:S02]  /*4690*/  @!P2 FADD.FTZ R6, R6, R131 ;  /* 0x000000830606a221 */ /* 0x002fe40000010000 */
[CC--:B------:R-:W-:Y:S01]  /*46a0*/  FFMA.FTZ R46, R42.reuse, R48.reuse, R49 ;  /* 0x000000302a2e7223 */ /* 0x0c0fe20000010031 */
[-C--:B------:R-:W-:Y:S01]  /*46b0*/  FFMA.FTZ R3, R42, R125.reuse, -R3 ;  /* 0x0000007d2a037223 */ /* 0x080fe20000010803 */
[----:B--2---:R-:W-:Y:S01]  /*46c0*/  @!P2 FADD.FTZ R7, R7, R126 ;  /* 0x0000007e0707a221 */ /* 0x004fe20000010000 */
[----:B------:R-:W-:Y:S01]  /*46d0*/  FFMA.FTZ R48, R115, R48, R2 ;  /* 0x0000003073307223 */ /* 0x000fe20000010002 */
[----:B------:R-:W0:Y:S01]  /*46e0*/  SHFL.DOWN PT, R126, R5, 0x10, 0x1f ;  /* 0x0a001f00057e7f89 */ /* 0x000e2200000e0000 */
[----:B------:R-:W-:Y:S01]  /*46f0*/  FFMA.FTZ R124, R47, R46, R124 ;  /* 0x0000002e2f7c7223 */ /* 0x000fe2000001007c */
[----:B-----5:R-:W-:Y:S01]  /*4700*/  @!P2 FADD.FTZ R4, R4, R123 ;  /* 0x0000007b0404a221 */ /* 0x020fe20000010000 */
[-C--:B------:R-:W-:Y:S01]  /*4710*/  FMUL.FTZ R46, R117, R125.reuse ;  /* 0x0000007d752e7220 */ /* 0x080fe20000410000 */
[----:B------:R-:W1:Y:S01]  /*4720*/  SHFL.DOWN PT, R123, R6, 0x10, 0x1f ;  /* 0x0a001f00067b7f89 */ /* 0x000e6200000e0000 */
[----:B------:R-:W-:Y:S01]  /*4730*/  FMUL.FTZ R125, R43, R125 ;  /* 0x0000007d2b7d7220 */ /* 0x000fe20000410000 */
[----:B------:R-:W-:Y:S01]  /*4740*/  FMUL.FTZ R3, R118, R3 ;  /* 0x0000000376037220 */ /* 0x000fe20000410000 */
[----:B------:R-:W-:Y:S01]  /*4750*/  FFMA.FTZ R47, R95, R48, R124 ;  /* 0x000000305f2f7223 */ /* 0x000fe2000001007c */
[----:B------:R-:W2:Y:S01]  /*4760*/  SHFL.DOWN PT, R130, R7, 0x10, 0x1f ;  /* 0x0a001f0007827f89 */ /* 0x000ea200000e0000 */
[----:B------:R-:W-:Y:S01]  /*4770*/  FFMA.FTZ R125, R42, R127, R125 ;  /* 0x0000007f2a7d7223 */ /* 0x000fe2000001007d */
[----:B------:R-:W-:Y:S01]  /*4780*/  ISETP.GT.AND P2, PT, R74, 0xf, PT ;  /* 0x0000000f4a00780c */ /* 0x000fe20003f44270 */
[C---:B------:R-:W-:Y:S01]  /*4790*/  FMUL.FTZ R2, R43.reuse, R128 ;  /* 0x000000802b027220 */ /* 0x040fe20000410000 */
[----:B------:R-:W3:Y:S01]  /*47a0*/  SHFL.DOWN PT, R119, R4, 0x10, 0x1f ;  /* 0x0a001f0004777f89 */ /* 0x000ee200000e0000 */
[----:B------:R-:W-:Y:S01]  /*47b0*/  FFMA.FTZ R120, R120, R125, R3 ;  /* 0x0000007d78787223 */ /* 0x000fe20000010003 */
[----:B------:R-:W-:Y:S01]  /*47c0*/  FMUL.FTZ R3, R43, R138 ;  /* 0x0000008a2b037220 */ /* 0x000fe20000410000 */
[----:B------:R-:W-:Y:S01]  /*47d0*/  FADD.FTZ R88, R47, R88 ;  /* 0x000000582f587221 */ /* 0x000fe20000010000 */
[-C--:B------:R-:W-:Y:S01]  /*47e0*/  FFMA.FTZ R2, R42, R129.reuse, -R2 ;  /* 0x000000812a027223 */ /* 0x080fe20000010802 */
[-C--:B------:R-:W-:Y:S01]  /*47f0*/  FMUL.FTZ R47, R50, R129.reuse ;  /* 0x00000081322f7220 */ /* 0x080fe20000410000 */
        /* <DEDUP_REMOVED lines=10> */
[----:B-1----:R-:W-:Y:S01]  /*48a0*/  @!P2 FADD.FTZ R6, R6, R123 ;  /* 0x0000007b0606a221 */ /* 0x002fe20000010000 */
[----:B------:R-:W-:Y:S01]  /*48b0*/  FFMA.FTZ R121, R122, R129, R121 ;  /* 0x000000817a797223 */ /* 0x000fe20000010079 */
[----:B------:R-:W-:Y:S01]  /*48c0*/  FFMA.FTZ R42, R45, R42, R44 ;  /* 0x0000002a2d2a7223 */ /* 0x000fe2000001002c */
[----:B------:R-:W-:Y:S01]  /*48d0*/  FFMA.FTZ R120, R93, R46, R120 ;  /* 0x0000002e5d787223 */ /* 0x000fe20000010078 */
[----:B--2---:R-:W-:Y:S01]  /*48e0*/  @!P2 FADD.FTZ R7, R7, R130 ;  /* 0x000000820707a221 */ /* 0x004fe20000010000 */
[-C--:B------:R-:W-:Y:S01]  /*48f0*/  FFMA.FTZ R121, R94, R47.reuse, R121 ;  /* 0x0000002f5e797223 */ /* 0x080fe20000010079 */
        /* <DEDUP_REMOVED lines=21> */
.L_x_18606:
[----:B------:R-:W-:Y:S05]  /*4a50*/  BSYNC B0 ;  /* 0x0000000000007941 */ /* 0x000fea0003800000 */
.L_x_18605:
[----:B------:R-:W-:Y:S01]  /*4a60*/  IADD3 R109, R109, 0x1, RZ ;  /* 0x000000016d6d7810 */ /* 0x000fe20007ffe0ff */
[----:B------:R-:W-:-:S03]  /*4a70*/  UIADD3 UR5, UP0, UR5, 0x1, URZ ;  /* 0x0000000105057890 */ /* 0x000fc6000ff1e03f */
[----:B------:R-:W-:Y:S01]  /*4a80*/  ISETP.GE.AND P1, PT, R109, UR27, PT ;  /* 0x0000001b6d007c0c */ /* 0x000fe2000bf26270 */
[----:B------:R-:W-:-:S12]  /*4a90*/  UIADD3.X UR6, URZ, UR6, URZ, UP0, !UPT ;  /* 0x000000063f067290 */ /* 0x000fd800087fe43f */
[----:B------:R-:W-:Y:S05]  /*4aa0*/  @!P1 BRA `(.L_x_18607) ;  /* 0xffffffd000a89947 */ /* 0x000fea000383ffff */
.L_x_18576:
[----:B------:R-:W3:Y:S01]  /*4ab0*/  F2F.BF16.F32 R2, R102 ;  /* 0x0000006600027304 */ /* 0x000ee20000202000 */
[----:B------:R-:W-:Y:S01]  /*4ac0*/  BAR.SYNC.DEFER_BLOCKING 0x0 ;  /* 0x0000000000007b1d */ /* 0x000fe20000010000 */
[----:B------:R-:W-:Y:S01]  /*4ad0*/  LEA R31, R74, R61, 0x3 ;  /* 0x0000003d4a1f7211 */ /* 0x000fe200078e18ff */
[----:B------:R-:W-:Y:S01]  /*4ae0*/  FADD.FTZ R59, R59, R92 ;  /* 0x0000005c3b3b7221 */ /* 0x000fe20000010000 */
[----:B-12---:R-:W-:Y:S01]  /*4af0*/  MOV R22, R8 ;  /* 0x0000000800167202 */ /* 0x006fe20000000f00 */
[----:B------:R-:W-:Y:S01]  /*4b00*/  UIADD3 UR4, UR4, -0x100, URZ ;  /* 0xffffff0004047890 */ /* 0x000fe2000fffe03f */
[----:B------:R-:W-:-:S03]  /*4b10*/  MOV R23, R9 ;  /* 0x0000000900177202 */ /* 0x000fc60000000f00 */
[----:B------:R-:W1:Y:S01]  /*4b20*/  LDC.64 R24, c[0x0][0x388] ;  /* 0x0000e200ff187b82 */ /* 0x000e620000000a00 */
[----:B------:R-:W-:Y:S01]  /*4b30*/  F2F.BF16.F32 R101, R101 ;  /* 0x0000006500657304 */ /* 0x000fe20000202000 */
[----:B------:R-:W-:Y:S01]  /*4b40*/  ULDC.64 UR6, c[0x0][0x390] ;  /* 0x0000e40000067ab9 */ /* 0x000fe20000000a00 */
[----:B------:R-:W-:Y:S02]  /*4b50*/  ISETP.GT.AND P4, PT, R76, 0x1, PT ;  /* 0x000000014c00780c */ /* 0x000fe40003f84270 */
[----:B------:R-:W-:Y:S02]  /*4b60*/  IADD3 R68, P1, R68, -0x100, RZ ;  /* 0xffffff0044447810 */ /* 0x000fe40007f3e0ff */
[----:B------:R-:W-:Y:S01]  /*4b70*/  IADD3 R66, P2, R66, -0x100, RZ ;  /* 0xffffff0042427810 */ /* 0x000fe20007f5e0ff */
[----:B---3--:R-:W-:Y:S01]  /*4b80*/  IMAD.WIDE.U32 R2, R2, 0x10000, RZ ;  /* 0x0001000002027825 */ /* 0x008fe200078e00ff */
[----:B------:R-:W0:Y:S01]  /*4b90*/  F2F.BF16.F32 R0, R103 ;  /* 0x0000006700007304 */ /* 0x000e220000202000 */
[----:B------:R-:W2:Y:S01]  /*4ba0*/  LDC.64 R28, c[0x0][0x3e0] ;  /* 0x0000f800ff1c7b82 */ /* 0x000ea20000000a00 */
[----:B------:R-:W-:-:S02]  /*4bb0*/  IADD3 R70, P3, R70, -0x100, RZ ;  /* 0xffffff0046467810 */ /* 0x000fc40007f7e0ff */
[----:B------:R-:W-:Y:S02]  /*4bc0*/  IADD3 R76, R76, -0x1, RZ ;  /* 0xffffffff4c4c7810 */ /* 0x000fe40007ffe0ff */
[----:B------:R-:W-:Y:S02]  /*4bd0*/  IADD3.X R69, R69, -0x1, RZ, P1, !PT ;  /* 0xffffffff45457810 */ /* 0x000fe40000ffe4ff */
[----:B------:R-:W3:Y:S01]  /*4be0*/  F2F.BF16.F32 R99, R99 ;  /* 0x0000006300637304 */ /* 0x000ee20000202000 */
[----:B------:R-:W5:Y:S01]  /*4bf0*/  LDC.64 R26, c[0x0][0x3a8] ;  /* 0x0000ea00ff1a7b82 */ /* 0x000f620000000a00 */
[----:B------:R-:W-:Y:S02]  /*4c00*/  IADD3.X R67, R67, -0x1, RZ, P2, !PT ;  /* 0xffffffff43437810 */ /* 0x000fe400017fe4ff */
[----:B------:R-:W-:Y:S02]  /*4c10*/  IADD3.X R71, R71, -0x1, RZ, P3, !PT ;  /* 0xffffffff47477810 */ /* 0x000fe40001ffe4ff */
[----:B0-----:R-:W-:Y:S01]  /*4c20*/  PRMT R7, R101, 0x5410, R0 ;  /* 0x0000541065077816 */ /* 0x001fe20000000000 */
[----:B-1----:R-:W-:Y:S01]  /*4c30*/  IMAD R4, R24, UR15, RZ ;  /* 0x0000000f18047c24 */ /* 0x002fe2000f8e02ff */
[----:B------:R0:W1:Y:S02]  /*4c40*/  F2F.BF16.F32 R0, R90 ;  /* 0x0000005a00007304 */ /* 0x0000640000202000 */
[----:B------:R-:W-:Y:S01]  /*4c50*/  LOP3.LUT R7, R7, R3, RZ, 0xfc, !PT ;  /* 0x0000000307077212 */ /* 0x000fe200078efcff */
[----:B------:R-:W-:-:S02]  /*4c60*/  IMAD R11, R25, UR14, R4 ;  /* 0x0000000e190b7c24 */ /* 0x000fc4000f8e0204 */
[----:B------:R-:W-:Y:S01]  /*4c70*/  IMAD.WIDE.U32 R4, R24, UR14, R22 ;  /* 0x0000000e18047c25 */ /* 0x000fe2000f8e0016 */
[----:B---3--:R-:W-:Y:S02]  /*4c80*/  LOP3.LUT R6, R2, R99, RZ, 0xfc, !PT ;  /* 0x0000006302067212 */ /* 0x008fe400078efcff */
[----:B------:R-:W-:Y:S01]  /*4c90*/  F2F.BF16.F32 R10, R89 ;  /* 0x00000059000a7304 */ /* 0x000fe20000202000 */
[----:B0-----:R-:W-:Y:S01]  /*4ca0*/  FADD.FTZ R90, R59, R90 ;  /* 0x0000005a3b5a7221 */ /* 0x001fe20000010000 */
[----:B------:R-:W-:Y:S01]  /*4cb0*/  IADD3 R5, R5, R11, RZ ;  /* 0x0000000b05057210 */ /* 0x000fe20007ffe0ff */
[----:B------:R0:W-:Y:S01]  /*4cc0*/  STS.64 [R31], R6 ;  /* 0x000000061f007388 */ /* 0x0001e20000000a00 */
[----:B------:R-:W-:-:S03]  /*4cd0*/  NOP ;  /* 0x0000000000007918 */ /* 0x000fc60000000000 */
[----:B------:R-:W3:Y:S01]  /*4ce0*/  LDS.64 R2, [R31] ;  /* 0x000000001f027984 */ /* 0x000ee20000000a00 */
[----:B------:R-:W4:Y:S01]  /*4cf0*/  F2F.BF16.F32 R9, R88 ;  /* 0x0000005800097304 */ /* 0x000f220000202000 */
[----:B------:R-:W-:Y:S01]  /*4d00*/  FADD.FTZ R59, R90, R89 ;  /* 0x000000595a3b7221 */ /* 0x000fe20000010000 */
[----:B0-----:R-:W-:-:S03]  /*4d10*/  IMAD R7, R53, UR6, RZ ;  /* 0x0000000635077c24 */ /* 0x001fc6000f8e02ff */
[----:B------:R-:W-:-:S03]  /*4d20*/  FADD.FTZ R59, R59, R88 ;  /* 0x000000583b3b7221 */ /* 0x000fc60000010000 */
[----:B------:R-:W0:Y:S01]  /*4d30*/  F2F.BF16.F32 R25, R92 ;  /* 0x0000005c00197304 */ /* 0x000e220000202000 */
[C---:B------:R-:W-:Y:S02]  /*4d40*/  IMAD R11, R52.reuse, UR7, R7 ;  /* 0x00000007340b7c24 */ /* 0x040fe4000f8e0207 */
[----:B------:R-:W-:Y:S01]  /*4d50*/  IMAD.WIDE.U32 R6, R52, UR6, R4 ;  /* 0x0000000634067c25 */ /* 0x000fe2000f8e0004 */
[----:B------:R-:W-:-:S03]  /*4d60*/  ULDC.64 UR6, c[0x0][0x3b0] ;  /* 0x0000ec0000067ab9 */ /* 0x000fc60000000a00 */
[----:B-1----:R-:W-:Y:S01]  /*4d70*/  IMAD.WIDE.U32 R4, R0, 0x10000, RZ ;  /* 0x0001000000047825 */ /* 0x002fe200078e00ff */
[----:B------:R-:W-:Y:S02]  /*4d80*/  IADD3 R7, R7, R11, RZ ;  /* 0x0000000b07077210 */ /* 0x000fe40007ffe0ff */
[----:B--2---:R-:W-:Y:S01]  /*4d90*/  LEA R8, P0, R6, R28, 0x1 ;  /* 0x0000001c06087211 */ /* 0x004fe200078008ff */
[----:B-----5:R-:W-:Y:S01]  /*4da0*/  IMAD R0, R26, UR15, RZ ;  /* 0x0000000f1a007c24 */ /* 0x020fe2000f8e02ff */
[----:B----4-:R-:W-:Y:S02]  /*4db0*/  PRMT R11, R10, 0x5410, R9 ;  /* 0x000054100a0b7816 */ /* 0x010fe40000000009 */
[----:B------:R-:W-:Y:S02]  /*4dc0*/  LEA.HI.X R9, R6, R29, R7, 0x1, P0 ;  /* 0x0000001d06097211 */ /* 0x000fe400000f0c07 */
[----:B------:R-:W-:Y:S02]  /*4dd0*/  LOP3.LUT R11, R11, R5, RZ, 0xfc, !PT ;  /* 0x000000050b0b7212 */ /* 0x000fe400078efcff */
[----:B0-----:R-:W-:Y:S01]  /*4de0*/  LOP3.LUT R10, R4, R25, RZ, 0xfc, !PT ;  /* 0x00000019040a7212 */ /* 0x001fe200078efcff */
[----:B------:R-:W-:Y:S01]  /*4df0*/  IMAD.WIDE R4, R60, 0x8, R8 ;  /* 0x000000083c047825 */ /* 0x000fe200078e0208 */
[----:B------:R-:W0:Y:S03]  /*4e00*/  LDC.64 R24, c[0x0][0x3f0] ;  /* 0x0000fc00ff187b82 */ /* 0x000e260000000a00 */
[----:B------:R-:W-:-:S04]  /*4e10*/  IMAD.WIDE.U32 R8, R26, UR14, R22 ;  /* 0x0000000e1a087c25 */ /* 0x000fc8000f8e0016 */
[----:B------:R-:W-:Y:S01]  /*4e20*/  IMAD R23, R27, UR14, R0 ;  /* 0x0000000e1b177c24 */ /* 0x000fe2000f8e0200 */
[----:B---3--:R1:W-:Y:S04]  /*4e30*/  STG.E.64 desc[UR12][R4.64], R2 ;  /* 0x0000000204007986 */ /* 0x0083e8000c101b0c */
        /* <DEDUP_REMOVED lines=16> */
.L_x_18574:
        /* <DEDUP_REMOVED lines=26> */
.L_x_18610:
[----:B------:R-:W-:Y:S05]  /*50e0*/  BSYNC B0 ;  /* 0x0000000000007941 */ /* 0x000fea0003800000 */
.L_x_18609:
        /* <DEDUP_REMOVED lines=29> */
.L_x_18612:
[----:B------:R-:W2:Y:S02]  /*52c0*/  S2R R13, SR_TID.X ;  /* 0x00000000000d7919 */ /* 0x000ea40000002100 */
.L_x_18613:
[----:B------:R-:W-:Y:S05]  /*52d0*/  BSYNC B0 ;  /* 0x0000000000007941 */ /* 0x000fea0003800000 */
.L_x_18611:
        /* <DEDUP_REMOVED lines=10> */
[C---:B-1----:R-:W-:Y:S01]  /*5380*/  IMAD.WIDE.U32 R6, R52.reuse, UR6, RZ ;  /* 0x0000000634067c25 */ /* 0x042fe2000f8e00ff */
        /* <DEDUP_REMOVED lines=11> */
.L_x_18615:
        /* <DEDUP_REMOVED lines=28> */
.L_x_18614:
[----:B------:R-:W-:Y:S05]  /*5600*/  EXIT ;  /* 0x000000000000794d */ /* 0x000fea0003800000 */
.L_x_18616:
        /* <DEDUP_REMOVED lines=15> */
.L_x_19053:


//--------------------- .text._Z25selective_scan_bwd_kernelI32Selective_Scan_bwd_kernel_traitsILi32ELi4ELb1ELb1ELb0ELb1ELb0EN3c108BFloat16ENS1_7complexIfEEEEv12SSMParamsBwd --------------------------
	.section	.text._Z25selective_scan_bwd_kernelI32Selective_Scan_bwd_kernel_traitsILi32ELi4ELb1ELb1ELb0ELb1ELb0EN3c108BFloat16ENS1_7complexIfEEEEv12SSMParamsBwd,"ax",@progbits
	.align	128
        .global         _Z25selective_scan_bwd_kernelI32Selective_Scan_bwd_kernel_traitsILi32ELi4ELb1ELb1ELb0ELb1ELb0EN3c108BFloat16ENS1_7complexIfEEEEv12SSMParamsBwd
        .type           _Z25selective_scan_bwd_kernelI32Selective_Scan_bwd_kernel_traitsILi32ELi4ELb1ELb1ELb0ELb1ELb0EN3c108BFloat16ENS1_7complexIfEEEEv12SSMParamsBwd,@function
        .size           _Z25selective_scan_bwd_kernelI32Selective_Scan_bwd_kernel_traitsILi32ELi4ELb1ELb1ELb0ELb1ELb0EN3c108BFloat16ENS1_7complexIfEEEEv12SSMParamsBwd,(.L_x_19054 - _Z25selective_scan_bwd_kernelI32Selective_Scan_bwd_kernel_traitsILi32ELi4ELb1ELb1ELb0ELb1ELb0EN3c108BFloat16ENS1_7complexIfEEEEv12SSMParamsBwd)
        .other          _Z25selective_scan_bwd_kernelI32Selective_Scan_bwd_kernel_traitsILi32ELi4ELb1ELb1ELb0ELb1ELb0EN3c108BFloat16ENS1_7complexIfEEEEv12SSMParamsBwd,@"STO_CUDA_ENTRY STV_DEFAULT"
_Z25selective_scan_bwd_kernelI32Selective_Scan_bwd_kernel_traitsILi32ELi4ELb1ELb1ELb0ELb1ELb0EN3c108BFloat16ENS1_7complexIfEEEEv12SSMParamsBwd:
.text._Z25selective_scan_bwd_kernelI32Selective_Scan_bwd_kernel_traitsILi32ELi4ELb1ELb1ELb0ELb1ELb0EN3c108BFloat16ENS1_7complexIfEEEEv12SSMParamsBwd:
        /* <DEDUP_REMOVED lines=40> */
[----:B------:R-:W-:-:S05]  /*0280*/  USHF.R.S32.HI UR14, URZ, 0x1f, UR15 ;  /* 0x0000001f3f0e7899 */ /* 0x000fca000801140f */
[----:B------:R-:W3:Y:S01]  /*0290*/  LDC.64 R10, c[0x0][0x298] ;  /* 0x0000a600ff0a7b82 */ /* 0x000ee20000000a00 */
[----:B------:R-:W-:-:S05]  /*02a0*/  IMAD.HI.U32 R96, R7, R2, RZ ;  /* 0x0000000207607227 */ /* 0x000fca00078e00ff */
[----:B------:R-:W-:Y:S02]  /*02b0*/  IADD3 R0, -R96, RZ, RZ ;  /* 0x000000ff60007210 */ /* 0x000fe40007ffe1ff */
[----:B------:R-:W0:Y:S03]  /*02c0*/  LDC.64 R26, c[0x0][0x2f8] ;  /* 0x0000be00ff1a7b82 */ /* 0x000e260000000a00 */
[----:B------:R-:W-:-:S05]  /*02d0*/  IMAD R0, R9, R0, R2 ;  /* 0x0000000009007224 */ /* 0x000fca00078e0202 */
[----:B------:R-:W-:Y:S01]  /*02e0*/  ISETP.GT.U32.AND P1, PT, R9, R0, PT ;  /* 0x000000000900720c */ /* 0x000fe20003f24070 */
[----:B------:R-:W-:Y:S01]  /*02f0*/  UIMAD UR6, UR14, UR8, URZ ;  /* 0x000000080e0672a4 */ /* 0x000fe2000f8e023f */
[----:B------:R-:W0:Y:S01]  /*0300*/  LDC.64 R88, c[0x0][0x3b8] ;  /* 0x0000ee00ff587b82 */ /* 0x000e220000000a00 */
[----:B------:R-:W-:Y:S02]  /*0310*/  UIMAD.WIDE.U32 UR4, UR15, UR8, URZ ;  /* 0x000000080f0472a5 */ /* 0x000fe4000f8e003f */
[----:B------:R-:W-:-:S03]  /*0320*/  UIMAD UR6, UR15, UR9, UR6 ;  /* 0x000000090f0672a4 */ /* 0x000fc6000f8e0206 */
[----:B------:R-:W-:Y:S02]  /*0330*/  ULDC.64 UR8, c[0x0][0x290] ;  /* 0x0000a40000087ab9 */ /* 0x000fe40000000a00 */
[----:B------:R-:W0:Y:S03]  /*0340*/  LDC.64 R28, c[0x0][0x2d8] ;  /* 0x0000b600ff1c7b82 */ /* 0x000e260000000a00 */
[----:B------:R-:W-:-:S04]  /*0350*/  @!P1 IADD3 R0, R0, -R9, RZ ;  /* 0x8000000900009210 */ /* 0x000fc80007ffe0ff */
[----:B------:R-:W-:Y:S02]  /*0360*/  ISETP.GE.U32.AND P0, PT, R0, R9, PT ;  /* 0x000000090000720c */ /* 0x000fe40003f06070 */
[C---:B------:R-:W-:Y:S01]  /*0370*/  LOP3.LUT R0, R109.reuse, R8, RZ, 0x3c, !PT ;  /* 0x000000086d007212 */ /* 0x040fe200078e3cff */
[----:B------:R-:W-:Y:S01]  /*0380*/  UIADD3 UR5, UR5, UR6, URZ ;  /* 0x0000000605057290 */ /* 0x000fe2000fffe03f */
[----:B------:R-:W-:Y:S01]  /*0390*/  @!P1 IADD3 R96, R96, 0x1, RZ ;  /* 0x0000000160609810 */ /* 0x000fe20007ffe0ff */
[----:B------:R-:W-:Y:S01]  /*03a0*/  UIMAD.WIDE.U32 UR6, UR15, UR8, URZ ;  /* 0x000000080f0672a5 */ /* 0x000fe2000f8e003f */
[----:B------:R-:W-:Y:S01]  /*03b0*/  ISETP.GE.AND P2, PT, R0, RZ, PT ;  /* 0x000000ff0000720c */ /* 0x000fe20003f46270 */
[----:B------:R-:W-:Y:S01]  /*03c0*/  UIMAD UR8, UR14, UR8, URZ ;  /* 0x000000080e0872a4 */ /* 0x000fe2000f8e023f */
[----:B------:R-:W-:Y:S01]  /*03d0*/  ISETP.NE.AND P1, PT, R8, RZ, PT ;  /* 0x000000ff0800720c */ /* 0x000fe20003f25270 */
[----:B--2---:R-:W-:Y:S01]  /*03e0*/  IMAD.WIDE.U32 R2, R109, R4, UR4 ;  /* 0x000000046d027e25 */ /* 0x004fe2000f8e0004 */
[----:B------:R-:W-:Y:S01]  /*03f0*/  LEA R7, R23, 0xffffff80, 0x7 ;  /* 0xffffff8017077811 */ /* 0x000fe200078e38ff */
[----:B------:R-:W-:-:S02]  /*0400*/  UIMAD UR8, UR15, UR9, UR8 ;  /* 0x000000090f0872a4 */ /* 0x000fc4000f8e0208 */
[----:B------:R-:W-:Y:S01]  /*0410*/  IMAD R0, R102, R4, RZ ;  /* 0x0000000466007224 */ /* 0x000fe200078e02ff */
[----:B------:R-:W-:Y:S01]  /*0420*/  @P0 IADD3 R96, R96, 0x1, RZ ;  /* 0x0000000160600810 */ /* 0x000fe20007ffe0ff */
[----:B------:R-:W-:Y:S01]  /*0430*/  UIADD3 UR7, UR7, UR8, URZ ;  /* 0x0000000807077290 */ /* 0x000fe2000fffe03f */
[----:B------:R-:W-:Y:S01]  /*0440*/  IADD3 R91, P0, R7, R2, RZ ;  /* 0x00000002075b7210 */ /* 0x000fe20007f1e0ff */
[C---:B------:R-:W-:Y:S01]  /*0450*/  IMAD R0, R109.reuse, R5, R0 ;  /* 0x000000056d007224 */ /* 0x040fe200078e0200 */
[----:B------:R-:W-:Y:S01]  /*0460*/  SHF.R.S32.HI R9, RZ, 0x1f, R7 ;  /* 0x0000001fff097819 */ /* 0x000fe20000011407 */
[----:B---3--:R-:W-:Y:S01]  /*0470*/  IMAD R2, R102, R10, RZ ;  /* 0x0000000a66027224 */ /* 0x008fe200078e02ff */
[----:B------:R-:W-:Y:S02]  /*0480*/  @!P2 IADD3 R96, -R96, RZ, RZ ;  /* 0x000000ff6060a210 */ /* 0x000fe40007ffe1ff */
[----:B------:R-:W-:Y:S01]  /*0490*/  @!P1 LOP3.LUT R96, RZ, R8, RZ, 0x33, !PT ;  /* 0x00000008ff609212 */ /* 0x000fe200078e33ff */
[----:B------:R-:W-:Y:S01]  /*04a0*/  IMAD R8, R109, R11, R2 ;  /* 0x0000000b6d087224 */ /* 0x000fe200078e0202 */
[----:B------:R-:W-:Y:S01]  /*04b0*/  IADD3.X R0, R9, R3, R0, P0, !PT ;  /* 0x0000000309007210 */ /* 0x000fe200007fe400 */
[----:B------:R-:W-:Y:S01]  /*04c0*/  IMAD.WIDE.U32 R2, R109, R10, UR6 ;  /* 0x000000066d027e25 */ /* 0x000fe2000f8e000a */
[----:B------:R-:W-:Y:S01]  /*04d0*/  UIMAD UR9, UR14, UR10, URZ ;  /* 0x0000000a0e0972a4 */ /* 0x000fe2000f8e023f */
[----:B------:R-:W-:-:S02]  /*04e0*/  ULDC.64 UR6, c[0x0][0x310] ;  /* 0x0000c40000067ab9 */ /* 0x000fc40000000a00 */
[----:B------:R-:W-:Y:S01]  /*04f0*/  ISETP.NE.U32.AND P0, PT, RZ, UR6, PT ;  /* 0x00000006ff007c0c */ /* 0x000fe2000bf05070 */
[----:B------:R-:W-:Y:S02]  /*0500*/  UIMAD UR9, UR15, UR11, UR9 ;  /* 0x0000000b0f0972a4 */ /* 0x000fe4000f8e0209 */
[----:B------:R-:W-:Y:S01]  /*0510*/  UIMAD.WIDE.U32 UR4, UR15, UR10, URZ ;  /* 0x0000000a0f0472a5 */ /* 0x000fe2000f8e003f */
[----:B------:R-:W-:-:S03]  /*0520*/  ISETP.NE.AND.EX P0, PT, RZ, UR7, PT, P0 ;  /* 0x00000007ff007c0c */ /* 0x000fc6000bf05300 */
[----:B------:R-:W-:Y:S01]  /*0530*/  UIADD3 UR5, UR5, UR9, URZ ;  /* 0x0000000905057290 */ /* 0x000fe2000fffe03f */
[----:B------:R-:W-:Y:S02]  /*0540*/  IADD3 R17, P1, R7, R2, RZ ;  /* 0x0000000207117210 */ /* 0x000fe40007f3e0ff */
[----:B------:R-:W-:Y:S02]  /*0550*/  ULDC.64 UR8, c[0x0][0x240] ;  /* 0x0000900000087ab9 */ /* 0x000fe40000000a00 */
[----:B------:R-:W-:Y:S01]  /*0560*/  UIMAD UR6, UR14, UR8, URZ ;  /* 0x000000080e0672a4 */ /* 0x000fe2000f8e023f */
[-C--:B-1----:R-:W-:Y:S01]  /*0570*/  IMAD R6, R102, R12.reuse, RZ ;  /* 0x0000000c66067224 */ /* 0x082fe200078e02ff */
[----:B------:R-:W-:Y:S01]  /*0580*/  IADD3.X R8, R9, R3, R8, P1, !PT ;  /* 0x0000000309087210 */ /* 0x000fe20000ffe408 */
[C---:B------:R-:W-:Y:S01]  /*0590*/  IMAD.WIDE.U32 R4, R109.reuse, R12, UR4 ;  /* 0x000000046d047e25 */ /* 0x040fe2000f8e000c */
[----:B------:R-:W-:Y:S01]  /*05a0*/  UIMAD.WIDE.U32 UR4, UR15, UR8, URZ ;  /* 0x000000080f0472a5 */ /* 0x000fe2000f8e003f */
[----:B------:R-:W-:Y:S01]  /*05b0*/  SHF.R.S32.HI R107, RZ, 0x1f, R96 ;  /* 0x0000001fff6b7819 */ /* 0x000fe20000011460 */
[----:B------:R-:W-:Y:S01]  /*05c0*/  UIMAD UR6, UR15, UR9, UR6 ;  /* 0x000000090f0672a4 */ /* 0x000fe2000f8e0206 */
[----:B----4-:R-:W-:Y:S01]  /*05d0*/  ISETP.NE.U32.AND P1, PT, R18, RZ, PT ;  /* 0x000000ff1200720c */ /* 0x010fe20003f25070 */
[----:B------:R-:W1:Y:S01]  /*05e0*/  @P0 LDC R16, c[0x0][0x214] ;  /* 0x00008500ff100b82 */ /* 0x000e620000000800 */
[----:B------:R-:W-:Y:S01]  /*05f0*/  IMAD R6, R109, R13, R6 ;  /* 0x0000000d6d067224 */ /* 0x000fe200078e0206 */
[----:B------:R-:W-:Y:S01]  /*0600*/  IADD3 R7, P2, R7, R4, RZ ;  /* 0x0000000407077210 */ /* 0x000fe20007f5e0ff */
[----:B------:R-:W-:Y:S01]  /*0610*/  UIADD3 UR5, UR5, UR6, URZ ;  /* 0x0000000605057290 */ /* 0x000fe2000fffe03f */
[----:B------:R-:W-:Y:S01]  /*0620*/  ISETP.NE.AND.EX P1, PT, R19, RZ, PT, P1 ;  /* 0x000000ff1300720c */ /* 0x000fe20003f25310 */
[----:B------:R-:W-:Y:S01]  /*0630*/  IMAD R2, R107, R14, RZ ;  /* 0x0000000e6b027224 */ /* 0x000fe200078e02ff */
[----:B------:R-:W-:-:S02]  /*0640*/  IADD3.X R4, R9, R5, R6, P2, !PT ;  /* 0x0000000509047210 */ /* 0x000fc400017fe406 */
[----:B------:R-:W2:Y:S01]  /*0650*/  @P0 LDC R25, c[0x0][0x21c] ;  /* 0x00008700ff190b82 */ /* 0x000ea20000000800 */
[----:B------:R-:W-:Y:S01]  /*0660*/  IMAD R9, R96, R15, R2 ;  /* 0x0000000f60097224 */ /* 0x000fe200078e0202 */
[----:B------:R-:W-:Y:S01]  /*0670*/  ISETP.NE.U32.AND P2, PT, R20, RZ, PT ;  /* 0x000000ff1400720c */ /* 0x000fe20003f45070 */
[----:B------:R-:W-:Y:S01]  /*0680*/  IMAD.WIDE.U32 R2, R96, R14, UR4 ;  /* 0x0000000460027e25 */ /* 0x000fe2000f8e000e */
[----:B------:R-:W-:Y:S02]  /*0690*/  LEA R5, R23, 0xffffff00, 0x8 ;  /* 0xffffff0017057811 */ /* 0x000fe400078e40ff */
[----:B------:R-:W-:Y:S02]  /*06a0*/  CS2R R12, SRZ ;  /* 0x00000000000c7805 */ /* 0x000fe4000001ff00 */
[----:B------:R-:W-:Y:S02]  /*06b0*/  ISETP.NE.AND.EX P2, PT, R21, RZ, PT, P2 ;  /* 0x000000ff1500720c */ /* 0x000fe40003f45320 */
[----:B------:R-:W-:-:S02]  /*06c0*/  CS2R R10, SRZ ;  /* 0x00000000000a7805 */ /* 0x000fc4000001ff00 */
[----:B------:R-:W-:Y:S01]  /*06d0*/  IADD3 R86, P5, R5, R2, RZ ;  /* 0x0000000205567210 */ /* 0x000fe20007fbe0ff */
[----:B------:R-:W3:Y:S01]  /*06e0*/  @P0 LDC.64 R14, c[0x0][0x310] ;  /* 0x0000c400ff0e0b82 */ /* 0x000ee20000000a00 */
[----:B------:R-:W-:Y:S01]  /*06f0*/  IADD3 R2, R3, R9, RZ ;  /* 0x0000000903027210 */ /* 0x000fe20007ffe0ff */
[----:B------:R-:W-:Y:S01]  /*0700*/  ULDC.64 UR8, c[0x0][0x348] ;  /* 0x0000d20000087ab9 */ /* 0x000fe20000000a00 */
[----:B------:R-:W-:Y:S01]  /*0710*/  @P1 LEA R12, P3, R109, R18, 0x2 ;  /* 0x000000126d0c1211 */ /* 0x000fe200078610ff */
[----:B------:R-:W-:Y:S01]  /*0720*/  ULDC.64 UR6, c[0x0][0x230] ;  /* 0x00008c0000067ab9 */ /* 0x000fe20000000a00 */
[----:B------:R-:W-:Y:S02]  /*0730*/  LEA.HI.X.SX32 R5, R5, R2, 0x1, P5 ;  /* 0x0000000205057211 */ /* 0x000fe400028f0eff */
[----:B0-----:R-:W-:Y:S02]  /*0740*/  LEA R92, P5, R91, R92, 0x1 ;  /* 0x0000005c5b5c7211 */ /* 0x001fe400078a08ff */
[----:B------:R-:W-:-:S02]  /*0750*/  @P1 LEA.HI.X R13, R109, R19, R102, 0x2, P3 ;  /* 0x000000136d0d1211 */ /* 0x000fc400018f1466 */
[----:B------:R-:W-:Y:S02]  /*0760*/  LEA R6, P1, R17, R26, 0x1 ;  /* 0x0000001a11067211 */ /* 0x000fe400078208ff */
[----:B------:R-:W-:Y:S01]  /*0770*/  LEA.HI.X R91, R91, R93, R0, 0x1, P5 ;  /* 0x0000005d5b5b7211 */ /* 0x000fe200028f0c00 */
[----:B-1----:R-:W-:Y:S01]  /*0780*/  @P0 IMAD R0, R16, UR15, R109 ;  /* 0x0000000f10000c24 */ /* 0x002fe2000f8e026d */
[----:B------:R-:W-:Y:S02]  /*0790*/  LEA.HI.X R17, R17, R27, R8, 0x1, P1 ;  /* 0x0000001b11117211 */ /* 0x000fe400008f0c08 */
[----:B------:R-:W-:Y:S02]  /*07a0*/  ISETP.GE.AND P1, PT, R23, 0x1, PT ;  /* 0x000000011700780c */ /* 0x000fe40003f26270 */
[----:B------:R-:W-:Y:S01]  /*07b0*/  @P2 LEA R10, P4, R109, R20, 0x2 ;  /* 0x000000146d0a2211 */ /* 0x000fe200078810ff */
[----:B------:R-:W-:Y:S01]  /*07c0*/  @P0 IMAD R0, R0, R23, RZ ;  /* 0x0000001700000224 */ /* 0x000fe200078e02ff */
[----:B------:R-:W-:-:S02]  /*07d0*/  USHF.R.U32.HI UR4, URZ, 0x1, UR9 ;  /* 0x000000013f047899 */ /* 0x000fc40008011609 */
[----:B------:R-:W-:Y:S01]  /*07e0*/  @P2 LEA.HI.X R11, R109, R21, R102, 0x2, P4 ;  /* 0x000000156d0b2211 */ /* 0x000fe200020f1466 */
[----:B--2---:R-:W-:Y:S01]  /*07f0*/  @P0 IMAD R3, R0, R25, RZ ;  /* 0x0000001900030224 */ /* 0x004fe200078e02ff */
[C---:B------:R-:W-:Y:S01]  /*0800*/  LEA R90, P2, R7.reuse, R88, 0x1 ;  /* 0x00000058075a7211 */ /* 0x040fe200078408ff */
[----:B------:R-:W-:Y:S01]  /*0810*/  USHF.R.U64 UR8, UR8, 0x1, UR9 ;  /* 0x0000000108087899 */ /* 0x000fe20008001209 */
[C---:B------:R-:W-:Y:S01]  /*0820*/  IMAD R0, R102.reuse, UR6, RZ ;  /* 0x0000000666007c24 */ /* 0x040fe2000f8e02ff */
[----:B------:R-:W-:Y:S01]  /*0830*/  UIMAD UR4, UR4, UR15, URZ ;  /* 0x0000000f040472a4 */ /* 0x000fe2000f8e023f */
[----:B------:R-:W-:Y:S01]  /*0840*/  IMAD R2, R102, UR16, RZ ;  /* 0x0000001066027c24 */ /* 0x000fe2000f8e02ff */
[----:B------:R-:W-:Y:S01]  /*0850*/  LEA.HI.X R89, R7, R89, R4, 0x1, P2 ;  /* 0x0000005907597211 */ /* 0x000fe200010f0c04 */
[C---:B------:R-:W-:Y:S01]  /*0860*/  IMAD R87, R109.reuse, UR7, R0 ;  /* 0x000000076d577c24 */ /* 0x040fe2000f8e0200 */
[C---:B------:R-:W-:Y:S01]  /*0870*/  LEA R88, P2, R86.reuse, R28, 0x1 ;  /* 0x0000001c56587211 */ /* 0x040fe200078408ff */
[----:B------:R-:W-:Y:S01]  /*0880*/  UIMAD UR4, UR14, UR8, UR4 ;  /* 0x000000080e0472a4 */ /* 0x000fe2000f8e0204 */
[----:B------:R-:W-:Y:S01]  /*0890*/  IMAD R85, R109, UR17, R2 ;  /* 0x000000116d557c24 */ /* 0x000fe2000f8e0202 */
[----:B------:R-:W-:Y:S01]  /*08a0*/  HFMA2.MMA R103, -RZ, RZ, 0, 0 ;  /* 0x00000000ff677435 */ /* 0x000fe200000001ff */
[----:B---3--:R-:W-:Y:S01]  /*08b0*/  @P0 IMAD.WIDE R14, R3, 0x10, R14 ;  /* 0x00000010030e0825 */ /* 0x008fe200078e020e */
[----:B------:R-:W-:-:S02]  /*08c0*/  LEA.HI.X R86, R86, R29, R5, 0x1, P2 ;  /* 0x0000001d56567211 */ /* 0x000fc400010f0c05 */
[----:B------:R-:W-:Y:S02]  /*08d0*/  @!P0 CS2R R14, SRZ ;  /* 0x00000000000e8805 */ /* 0x000fe4000001ff00 */
[----:B------:R-:W-:Y:S01]  /*08e0*/  MOV R105, RZ ;  /* 0x000000ff00697202 */ /* 0x000fe20000000f00 */
[----:B------:R-:W-:Y:S06]  /*08f0*/  @!P1 BRA `(.L_x_18617) ;  /* 0x0000004800189947 */ /* 0x000fec0003800000 */
[----:B------:R-:W0:Y:S01]  /*0900*/  S2R R101, SR_TID.X ;  /* 0x0000000000657919 */ /* 0x000e220000002100 */
[----:B------:R-:W1:Y:S01]  /*0910*/  LDC.64 R2, c[0x0][0x350] ;  /* 0x0000d400ff027b82 */ /* 0x000e620000000a00 */
[----:B------:R-:W-:Y:S01]  /*0920*/  UIMAD.WIDE.U32 UR8, UR8, UR15, URZ ;  /* 0x0000000f080872a5 */ /* 0x000fe2000f8e003f */
[----:B------:R-:W-:Y:S01]  /*0930*/  MOV R7, R6 ;  /* 0x0000000600077202 */ /* 0x000fe20000000f00 */
[----:B------:R-:W2:Y:S01]  /*0940*/  S2R R84, SR_LANEID ;  /* 0x0000000000547919 */ /* 0x000ea20000000000 */
[----:B------:R-:W-:Y:S01]  /*0950*/  MOV R103, RZ ;  /* 0x000000ff00677202 */ /* 0x000fe20000000f00 */
[----:B------:R-:W-:Y:S01]  /*0960*/  UIADD3 UR11, UR9, UR4, URZ ;  /* 0x00000004090b7290 */ /* 0x000fe2000fffe03f */
[----:B------:R-:W-:Y:S02]  /*0970*/  MOV R105, RZ ;  /* 0x000000ff00697202 */ /* 0x000fe40000000f00 */
        /* <DEDUP_REMOVED lines=10> */
[C---:B------:R-:W-:Y:S02]  /*0a20*/  LOP3.LUT R95, R0.reuse, 0x1f, R101, 0xf8, !PT ;  /* 0x0000001f005f7812 */ /* 0x040fe400078ef865 */
[----:B------:R-:W-:Y:S02]  /*0a30*/  IADD3 R93, R3, R93, RZ ;  /* 0x0000005d035d7210 */ /* 0x000fe40007ffe0ff */
[----:B------:R-:W-:-:S02]  /*0a40*/  IADD3 R95, R0, R95, RZ ;  /* 0x0000005f005f7210 */ /* 0x000fc40007ffe0ff */
[C---:B------:R-:W-:Y:S02]  /*0a50*/  IADD3 R0, R101.reuse, 0x20, RZ ;  /* 0x0000002065007810 */ /* 0x040fe40007ffe0ff */
[----:B----4-:R-:W-:Y:S02]  /*0a60*/  LEA R97, P0, R2, R8, 0x3 ;  /* 0x0000000802617211 */ /* 0x010fe400078018ff */
[----:B------:R-:W-:Y:S01]  /*0a70*/  MOV R99, UR4 ;  /* 0x0000000400637c02 */ /* 0x000fe20008000f00 */
[----:B------:R-:W-:Y:S01]  /*0a80*/  ULDC UR4, c[0x0][0x224] ;  /* 0x0000890000047ab9 */ /* 0x000fe20000000800 */
[----:B------:R-:W-:Y:S02]  /*0a90*/  LEA.HI.SX32 R5, R4, R4, 0x1b ;  /* 0x0000000404057211 */ /* 0x000fe400078fdaff */
[----:B------:R-:W-:Y:S02]  /*0aa0*/  LEA.HI.SX32 R0, R0, R101, 0x1b ;  /* 0x0000006500007211 */ /* 0x000fe400078fdaff */
[----:B------:R-:W-:-:S02]  /*0ab0*/  IADD3 R4, R101, 0x40, RZ ;  /* 0x0000004065047810 */ /* 0x000fc40007ffe0ff */
[C---:B------:R-:W-:Y:S02]  /*0ac0*/  IADD3 R6, R101.reuse, 0x60, RZ ;  /* 0x0000006065067810 */ /* 0x040fe40007ffe0ff */
[C---:B------:R-:W-:Y:S02]  /*0ad0*/  IADD3 R16, R101.reuse, 0x80, RZ ;  /* 0x0000008065107810 */ /* 0x040fe40007ffe0ff */
[C---:B------:R-:W-:Y:S02]  /*0ae0*/  IADD3 R18, R101.reuse, 0xa0, RZ ;  /* 0x000000a065127810 */ /* 0x040fe40007ffe0ff */
[C---:B------:R-:W-:Y:S02]  /*0af0*/  IADD3 R20, R101.reuse, 0xc0, RZ ;  /* 0x000000c065147810 */ /* 0x040fe40007ffe0ff */
[----:B------:R-:W-:Y:S02]  /*0b00*/  IADD3 R22, R101, 0xe0, RZ ;  /* 0x000000e065167810 */ /* 0x000fe40007ffe0ff */
[----:B------:R-:W-:Y:S01]  /*0b10*/  LEA.HI.X R93, R2, R9, R93, 0x3, P0 ;  /* 0x00000009025d7211 */ /* 0x000fe200000f1c5d */
[----:B------:R-:W-:Y:S01]  /*0b20*/  IMAD.WIDE.U32 R8, R109, UR6, RZ ;  /* 0x000000066d087c25 */ /* 0x000fe2000f8e00ff */
[----:B------:R-:W-:-:S02]  /*0b30*/  LEA R82, R0, R99, 0x2 ;  /* 0x0000006300527211 */ /* 0x000fc400078e10ff */
[----:B------:R-:W-:Y:S01]  /*0b40*/  IADD3 R94, R99, 0x210, RZ ;  /* 0x00000210635e7810 */ /* 0x000fe20007ffe0ff */
[----:B------:R-:W-:Y:S01]  /*0b50*/  IMAD.WIDE.U32 R2, R109, UR16, RZ ;  /* 0x000000106d027c25 */ /* 0x000fe2000f8e00ff */
[-C--:B------:R-:W-:Y:S02]  /*0b60*/  LEA.HI.SX32 R4, R4, R101.reuse, 0x1b ;  /* 0x0000006504047211 */ /* 0x080fe400078fdaff */
[-C--:B------:R-:W-:Y:S02]  /*0b70*/  LEA.HI.SX32 R6, R6, R101.reuse, 0x1b ;  /* 0x0000006506067211 */ /* 0x080fe400078fdaff */
[-C--:B------:R-:W-:Y:S02]  /*0b80*/  LEA.HI.SX32 R16, R16, R101.reuse, 0x1b ;  /* 0x0000006510107211 */ /* 0x080fe400078fdaff */
[-C--:B------:R-:W-:Y:S02]  /*0b90*/  LEA.HI.SX32 R18, R18, R101.reuse, 0x1b ;  /* 0x0000006512127211 */ /* 0x080fe400078fdaff */
[----:B------:R-:W-:-:S02]  /*0ba0*/  LEA.HI.SX32 R20, R20, R101, 0x1b ;  /* 0x0000006514147211 */ /* 0x000fc400078fdaff */
[----:B------:R-:W-:Y:S02]  /*0bb0*/  LEA.HI.SX32 R22, R22, R101, 0x1b ;  /* 0x0000006516167211 */ /* 0x000fe400078fdaff */
[----:B------:R-:W-:Y:S02]  /*0bc0*/  SHF.R.S32.HI R0, RZ, 0x1f, R95 ;  /* 0x0000001fff007819 */ /* 0x000fe4000001145f */
[----:B------:R-:W-:Y:S02]  /*0bd0*/  LEA R94, R5, R94, 0x2 ;  /* 0x0000005e055e7211 */ /* 0x000fe400078e10ff */
[----:B------:R-:W-:Y:S02]  /*0be0*/  IADD3 R87, R9, R87, RZ ;  /* 0x0000005709577210 */ /* 0x000fe40007ffe0ff */
[----:B------:R-:W-:Y:S02]  /*0bf0*/  IADD3 R85, R3, R85, RZ ;  /* 0x0000005503557210 */ /* 0x000fe40007ffe0ff */
[----:B------:R-:W-:-:S02]  /*0c00*/  LOP3.LUT R104, R101, 0x1f, RZ, 0xc0, !PT ;  /* 0x0000001f65687812 */ /* 0x000fc400078ec0ff */
        /* <DEDUP_REMOVED lines=9> */
.L_x_18658:
[----:B------:R-:W-:Y:S01]  /*0ca0*/  BAR.SYNC.DEFER_BLOCKING 0x0 ;  /* 0x0000000000007b1d */ /* 0x000fe20000010000 */
[----:B0-----:R-:W-:Y:S02]  /*0cb0*/  MOV R4, R92 ;  /* 0x0000005c00047202 */ /* 0x001fe40000000f00 */
[----:B------:R-:W-:-:S03]  /*0cc0*/  MOV R5, R91 ;  /* 0x0000005b00057202 */ /* 0x000fc60000000f00 */
[----:B------:R-:W-:-:S06]  /*0cd0*/  IMAD.WIDE R4, R101, 0x8, R4 ;  /* 0x0000000865047825 */ /* 0x000fcc00078e0204 */
[----:B------:R-:W2:Y:S01]  /*0ce0*/  LDG.E.64 R4, desc[UR12][R4.64] ;  /* 0x0000000c04047981 */ /* 0x000ea2000c1e1b00 */
[----:B------:R-:W-:Y:S02]  /*0cf0*/  LEA R71, R84, R99, 0x3 ;  /* 0x0000006354477211 */ /* 0x000fe400078e18ff */
[----:B------:R-:W-:-:S05]  /*0d00*/  MOV R16, R7 ;  /* 0x0000000700107202 */ /* 0x000fca0000000f00 */
[----:B------:R-:W-:Y:S01]  /*0d10*/  IMAD.WIDE R6, R101, 0x8, R16 ;  /* 0x0000000865067825 */ /* 0x000fe200078e0210 */
[----:B--2---:R0:W-:Y:S01]  /*0d20*/  STS.64 [R71], R4 ;  /* 0x0000000447007388 */ /* 0x0041e20000000a00 */
[----:B------:R-:W-:-:S03]  /*0d30*/  NOP ;  /* 0x0000000000007918 */ /* 0x000fc60000000000 */
[----:B------:R-:W1:Y:S01]  /*0d40*/  LDS.64 R18, [R71] ;  /* 0x0000000047127984 */ /* 0x000e620000000a00 */
[----:B------:R-:W-:Y:S06]  /*0d50*/  BAR.SYNC.DEFER_BLOCKING 0x0 ;  /* 0x0000000000007b1d */ /* 0x000fec0000010000 */
[----:B------:R-:W2:Y:S01]  /*0d60*/  LDG.E.64 R6, desc[UR12][R6.64] ;  /* 0x0000000c06067981 */ /* 0x000ea2000c1e1b00 */
[----:B0-----:R-:W-:Y:S02]  /*0d70*/  MOV R4, R90 ;  /* 0x0000005a00047202 */ /* 0x001fe40000000f00 */
[----:B------:R-:W-:-:S03]  /*0d80*/  MOV R5, R89 ;  /* 0x0000005900057202 */ /* 0x000fc60000000f00 */
[----:B------:R-:W-:Y:S02]  /*0d90*/  IMAD.WIDE R20, R101, 0x8, R4 ;  /* 0x0000000865147825 */ /* 0x000fe400078e0204 */
[----:B------:R-:W0:Y:S01]  /*0da0*/  LDC R4, c[0x0][0x21c] ;  /* 0x00008700ff047b82 */ /* 0x000e220000000800 */
[----:B--2---:R-:W-:Y:S01]  /*0db0*/  STS.64 [R71], R6 ;  /* 0x0000000647007388 */ /* 0x004fe20000000a00 */
[----:B------:R-:W-:-:S03]  /*0dc0*/  NOP ;  /* 0x0000000000007918 */ /* 0x000fc60000000000 */
[----:B------:R-:W2:Y:S03]  /*0dd0*/  LDS.64 R22, [R71] ;  /* 0x0000000047167984 */ /* 0x000ea60000000a00 */
[----:B------:R-:W-:Y:S06]  /*0de0*/  BAR.SYNC.DEFER_BLOCKING 0x0 ;  /* 0x0000000000007b1d */ /* 0x000fec0000010000 */
[----:B------:R-:W3:Y:S01]  /*0df0*/  LDG.E.64 R20, desc[UR12][R20.64] ;  /* 0x0000000c14147981 */ /* 0x000ee2000c1e1b00 */
[----:B------:R-:W-:Y:S01]  /*0e00*/  BSSY B0, `(.L_x_18618) ;  /* 0x000003a000007945 */ /* 0x000fe20003800000 */
[----:B------:R-:W-:Y:S01]  /*0e10*/  HFMA2.MMA R69, -RZ, RZ, 0, 0 ;  /* 0x00000000ff457435 */ /* 0x000fe200000001ff */
[----:B0-----:R-:W-:-:S02]  /*0e20*/  ISETP.GE.AND P0, PT, R4, 0x1, PT ;  /* 0x000000010400780c */ /* 0x001fc40003f06270 */
[C---:B-1----:R-:W-:Y:S02]  /*0e30*/  SHF.L.U32 R68, R18.reuse, 0x10, RZ ;  /* 0x0000001012447819 */ /* 0x042fe400000006ff */
[----:B------:R-:W-:Y:S02]  /*0e40*/  SHF.R.U64 R65, R18, 0x10, R19 ;  /* 0x0000001012417819 */ /* 0x000fe40000001213 */
[C---:B--2---:R-:W-:Y:S02]  /*0e50*/  SHF.L.U32 R5, R22.reuse, 0x10, RZ ;  /* 0x0000001016057819 */ /* 0x044fe400000006ff */
[--C-:B------:R-:W-:Y:S02]  /*0e60*/  SHF.R.U64 R0, R22, 0x10, R23.reuse ;  /* 0x0000001016007819 */ /* 0x100fe40000001217 */
[----:B------:R-:W-:Y:S01]  /*0e70*/  SHF.R.U32.HI R25, RZ, 0x10, R23 ;  /* 0x00000010ff197819 */ /* 0x000fe20000011617 */
[----:B-----5:R-:W-:Y:S01]  /*0e80*/  FADD.FTZ R76, R5, R98 ;  /* 0x00000062054c7221 */ /* 0x020fe20000010000 */
[----:B------:R-:W-:-:S02]  /*0e90*/  SHF.L.U32 R23, R23, 0x10, RZ ;  /* 0x0000001017177819 */ /* 0x000fc400000006ff */
        /* <DEDUP_REMOVED lines=9> */
[----:B---3--:R-:W-:Y:S01]  /*0f30*/  STS.64 [R71], R20 ;  /* 0x0000001447007388 */ /* 0x008fe20000000a00 */
[----:B------:R-:W-:-:S03]  /*0f40*/  NOP ;  /* 0x0000000000007918 */ /* 0x000fc60000000000 */
[----:B------:R-:W0:Y:S02]  /*0f50*/  LDS.64 R40, [R71] ;  /* 0x0000000047287984 */ /* 0x000e240000000a00 */
[C-C-:B0-----:R-:W-:Y:S02]  /*0f60*/  SHF.R.U64 R55, R40.reuse, 0x10, R41.reuse ;  /* 0x0000001028377819 */ /* 0x141fe40000001229 */
[----:B------:R-:W-:Y:S02]  /*0f70*/  SHF.L.U32 R54, R41, 0x10, RZ ;  /* 0x0000001029367819 */ /* 0x000fe400000006ff */
        /* <DEDUP_REMOVED lines=34> */
.L_x_18619:
[----:B------:R-:W-:Y:S05]  /*11a0*/  BSYNC B0 ;  /* 0x0000000000007941 */ /* 0x000fea0003800000 */
.L_x_18618:
        /* <DEDUP_REMOVED lines=33> */
.L_x_18621:
[----:B------:R-:W-:Y:S05]  /*13c0*/  BSYNC B0 ;  /* 0x0000000000007941 */ /* 0x000fea0003800000 */
.L_x_18620:
        /* <DEDUP_REMOVED lines=33> */
.L_x_18623:
[----:B------:R-:W-:Y:S05]  /*15e0*/  BSYNC B0 ;  /* 0x0000000000007941 */ /* 0x000fea0003800000 */
.L_x_18622:
        /* <DEDUP_REMOVED lines=33> */
.L_x_18625:
[----:B------:R-:W-:Y:S05]  /*1800*/  BSYNC B0 ;  /* 0x0000000000007941 */ /* 0x000fea0003800000 */
.L_x_18624:
[----:B------:R-:W-:Y:S01]  /*1810*/  SHF.L.U32 R65, R65, 0x10, RZ ;  /* 0x0000001041417819 */ /* 0x000fe200000006ff */
[----:B------:R-:W-:Y:S01]  /*1820*/  FFMA.FTZ R4, R0, R68, R105 ;  /* 0x0000004400047223 */ /* 0x000fe20000010069 */
[----:B------:R-:W-:Y:S01]  /*1830*/  SHF.L.U32 R55, R55, 0x10, RZ ;  /* 0x0000001037377819 */ /* 0x000fe200000006ff */
[----:B------:R-:W-:Y:S01]  /*1840*/  BAR.SYNC.DEFER_BLOCKING 0x0 ;  /* 0x0000000000007b1d */ /* 0x000fe20000010000 */
[----:B------:R-:W-:Y:S01]  /*1850*/  SHF.R.U32.HI R62, RZ, 0x10, R19 ;  /* 0x00000010ff3e7819 */ /* 0x000fe20000011613 */
[----:B------:R-:W-:Y:S01]  /*1860*/  HFMA2.MMA R64, -RZ, RZ, 0, 0 ;  /* 0x00000000ff407435 */ /* 0x000fe200000001ff */
[----:B------:R-:W-:Y:S01]  /*1870*/  SHF.L.U32 R63, R19, 0x10, RZ ;  /* 0x00000010133f7819 */ /* 0x000fe200000006ff */
[----:B------:R-:W-:Y:S01]  /*1880*/  FFMA.FTZ R5, R55, R65, R4 ;  /* 0x0000004137057223 */ /* 0x000fe20000010004 */
[----:B------:R-:W-:Y:S02]  /*1890*/  SHF.L.U32 R62, R62, 0x10, RZ ;  /* 0x000000103e3e7819 */ /* 0x000fe400000006ff */
[----:B------:R-:W-:-:S02]  /*18a0*/  CS2R R66, SRZ ;  /* 0x0000000000427805 */ /* 0x000fc4000001ff00 */
[----:B------:R-:W-:Y:S01]  /*18b0*/  SHF.L.U32 R41, R41, 0x10, RZ ;  /* 0x0000001029297819 */ /* 0x000fe200000006ff */
        /* <DEDUP_REMOVED lines=14> */
[----:B------:R-:W-:Y:S01]  /*19a0*/  FADD.FTZ R52, R41, R41 ;  /* 0x0000002929347221 */ /* 0x000fe20000010000 */
[----:B------:R-:W1:Y:S01]  /*19b0*/  LDC.64 R22, c[0x0][0x3c8] ;  /* 0x0000f200ff167b82 */ /* 0x000e620000000a00 */
[----:B------:R-:W-:Y:S01]  /*19c0*/  MOV R53, RZ ;  /* 0x000000ff00357202 */ /* 0x000fe20000000f00 */
[----:B------:R-:W-:Y:S01]  /*19d0*/  UMOV UR5, URZ ;  /* 0x0000003f00057c82 */ /* 0x000fe20008000000 */
[----:B------:R-:W-:Y:S01]  /*19e0*/  MOV R69, RZ ;  /* 0x000000ff00457202 */ /* 0x000fe20000000f00 */
[----:B------:R-:W-:Y:S01]  /*19f0*/  ULDC UR26, c[0x0][0x224] ;  /* 0x00008900001a7ab9 */ /* 0x000fe20000000800 */
[----:B------:R-:W-:Y:S01]  /*1a00*/  IADD3 R51, R101, 0x200, RZ ;  /* 0x0000020065337810 */ /* 0x000fe20007ffe0ff */
[----:B------:R-:W-:Y:S01]  /*1a10*/  ULDC UR27, c[0x0][0x21c] ;  /* 0x00008700001b7ab9 */ /* 0x000fe20000000800 */
[----:B------:R-:W-:Y:S01]  /*1a20*/  LEA R50, R84, R99, 0x4 ;  /* 0x0000006354327211 */ /* 0x000fe200078e20ff */
[----:B------:R-:W2:Y:S01]  /*1a30*/  LDC R20, c[0x0][0x224] ;  /* 0x00008900ff147b82 */ /* 0x000ea20000000800 */
[----:B------:R-:W-:Y:S01]  /*1a40*/  ULDC.64 UR22, c[0x0][0x360] ;  /* 0x0000d80000167ab9 */ /* 0x000fe20000000a00 */
[----:B------:R-:W-:Y:S01]  /*1a50*/  ULDC.64 UR18, c[0x0][0x250] ;  /* 0x0000940000127ab9 */ /* 0x000fe20000000a00 */
[----:B------:R-:W-:Y:S01]  /*1a60*/  ULDC.64 UR16, c[0x0][0x238] ;  /* 0x00008e0000107ab9 */ /* 0x000fe20000000a00 */
[----:B------:R-:W-:Y:S01]  /*1a70*/  ULDC.64 UR20, c[0x0][0x270] ;  /* 0x00009c0000147ab9 */ /* 0x000fe20000000a00 */
[----:B0-----:R-:W-:-:S03]  /*1a80*/  IMAD R21, R107, R4, RZ ;  /* 0x000000046b157224 */ /* 0x001fc600078e02ff */
        /* <DEDUP_REMOVED lines=11> */
[----:B------:R-:W-:Y:S01]  /*1b40*/  IMAD.WIDE.U32 R4, R101, 0x4, R4 ;  /* 0x0000000465047825 */ /* 0x000fe200078e0004 */
[----:B------:R-:W-:-:S05]  /*1b50*/  LEA.HI R6, R58, R58, RZ, 0x1 ;  /* 0x0000003a3a067211 */ /* 0x000fca00078f08ff */
[----:B------:R-:W2:Y:S01]  /*1b60*/  LDC.64 R38, c[0x0][0x2e0] ;  /* 0x0000b800ff267b82 */ /* 0x000ea20000000a00 */
[----:B------:R-:W-:Y:S01]  /*1b70*/  IMAD.WIDE R4, R7, 0x4, R4 ;  /* 0x0000000407047825 */ /* 0x000fe200078e0204 */
[----:B------:R-:W-:Y:S02]  /*1b80*/  LOP3.LUT R21, R6, 0xfffffe, RZ, 0xc0, !PT ;  /* 0x00fffffe06157812 */ /* 0x000fe400078ec0ff */
[C---:B------:R-:W-:Y:S02]  /*1b90*/  IADD3 R22, P1, R4.reuse, -0x300, RZ ;  /* 0xfffffd0004167810 */ /* 0x040fe40007f3e0ff */
[C---:B------:R-:W-:Y:S02]  /*1ba0*/  IADD3 R20, P0, R4.reuse, -0x380, RZ ;  /* 0xfffffc8004147810 */ /* 0x040fe40007f1e0ff */
[----:B------:R-:W-:Y:S02]  /*1bb0*/  IADD3.X R23, R5, -0x1, RZ, P1, !PT ;  /* 0xffffffff05177810 */ /* 0x000fe40000ffe4ff */
[----:B------:R-:W-:-:S02]  /*1bc0*/  IADD3 R24, P2, R4, -0x280, RZ ;  /* 0xfffffd8004187810 */ /* 0x000fc40007f5e0ff */
[C---:B------:R-:W-:Y:S02]  /*1bd0*/  IADD3 R26, P3, R4.reuse, -0x200, RZ ;  /* 0xfffffe00041a7810 */ /* 0x040fe40007f7e0ff */
[C---:B------:R-:W-:Y:S02]  /*1be0*/  IADD3 R28, P4, R4.reuse, -0x180, RZ ;  /* 0xfffffe80041c7810 */ /* 0x040fe40007f9e0ff */
[C---:B------:R-:W-:Y:S02]  /*1bf0*/  IADD3 R30, P5, R4.reuse, -0x100, RZ ;  /* 0xffffff00041e7810 */ /* 0x040fe40007fbe0ff */
[----:B------:R-:W-:Y:S02]  /*1c00*/  IADD3 R32, P6, R4, -0x80, RZ ;  /* 0xffffff8004207810 */ /* 0x000fe40007fde0ff */
[----:B------:R-:W-:Y:S02]  /*1c10*/  ISETP.NE.AND P1, PT, R101, RZ, PT ;  /* 0x000000ff6500720c */ /* 0x000fe40003f25270 */
[----:B------:R-:W-:-:S02]  /*1c20*/  IADD3 R58, R58, -R21, RZ ;  /* 0x800000153a3a7210 */ /* 0x000fc40007ffe0ff */
[C---:B------:R-:W-:Y:S02]  /*1c30*/  IADD3.X R21, R5.reuse, -0x1, RZ, P0, !PT ;  /* 0xffffffff05157810 */ /* 0x040fe400007fe4ff */
[C---:B------:R-:W-:Y:S02]  /*1c40*/  IADD3.X R25, R5.reuse, -0x1, RZ, P2, !PT ;  /* 0xffffffff05197810 */ /* 0x040fe400017fe4ff */
[C---:B------:R-:W-:Y:S02]  /*1c50*/  IADD3.X R27, R5.reuse, -0x1, RZ, P3, !PT ;  /* 0xffffffff051b7810 */ /* 0x040fe40001ffe4ff */
[C---:B------:R-:W-:Y:S02]  /*1c60*/  IADD3.X R29, R5.reuse, -0x1, RZ, P4, !PT ;  /* 0xffffffff051d7810 */ /* 0x040fe400027fe4ff */
[C---:B------:R-:W-:Y:S02]  /*1c70*/  IADD3.X R31, R5.reuse, -0x1, RZ, P5, !PT ;  /* 0xffffffff051f7810 */ /* 0x040fe40002ffe4ff */
[----:B------:R-:W-:-:S02]  /*1c80*/  IADD3.X R33, R5, -0x1, RZ, P6, !PT ;  /* 0xffffffff05217810 */ /* 0x000fc400037fe4ff */
[----:B------:R-:W-:Y:S02]  /*1c90*/  ISETP.NE.AND P0, PT, R101, 0x1f, PT ;  /* 0x0000001f6500780c */ /* 0x000fe40003f05270 */
[----:B01----:R-:W-:-:S11]  /*1ca0*/  P2R R4, PR, RZ, 0x2 ;  /* 0x00000002ff047803 */ /* 0x003fd60000000000 */
.L_x_18657:
[----:B------:R-:W-:Y:S02]  /*1cb0*/  SHF.R.S32.HI R118, RZ, 0x1f, R53 ;  /* 0x0000001fff767819 */ /* 0x000fe40000011435 */
[----:B01----:R-:W-:Y:S02]  /*1cc0*/  MOV R4, R8 ;  /* 0x0000000800047202 */ /* 0x003fe40000000f00 */
[----:B------:R-:W-:Y:S01]  /*1cd0*/  MOV R5, R87 ;  /* 0x0000005700057202 */ /* 0x000fe20000000f00 */
[----:B------:R-:W-:Y:S02]  /*1ce0*/  IMAD R6, R118, UR16, RZ ;  /* 0x0000001076067c24 */ /* 0x000fe4000f8e02ff */
[----:B------:R-:W-:-:S04]  /*1cf0*/  IMAD.WIDE.U32 R4, R53, UR16, R4 ;  /* 0x0000001035047c25 */ /* 0x000fc8000f8e0004 */
[----:B------:R-:W-:Y:S01]  /*1d00*/  IMAD R7, R53, UR17, R6 ;  /* 0x0000001135077c24 */ /* 0x000fe2000f8e0206 */
[----:B---3--:R-:W-:Y:S01]  /*1d10*/  LEA R40, P1, R4, R36, 0x3 ;  /* 0x0000002404287211 */ /* 0x008fe200078218ff */
[----:B------:R-:W-:-:S03]  /*1d20*/  IMAD R6, R118, UR18, RZ ;  /* 0x0000001276067c24 */ /* 0x000fc6000f8e02ff */
[----:B------:R-:W-:Y:S01]  /*1d30*/  IADD3 R5, R5, R7, RZ ;  /* 0x0000000705057210 */ /* 0x000fe20007ffe0ff */
[----:B------:R-:W-:-:S03]  /*1d40*/  IMAD R7, R53, UR19, R6 ;  /* 0x0000001335077c24 */ /* 0x000fc6000f8e0206 */
[----:B------:R-:W-:Y:S01]  /*1d50*/  LEA.HI.X R41, R4, R37, R5, 0x3, P1 ;  /* 0x0000002504297211 */ /* 0x000fe200008f1c05 */
[----:B------:R-:W-:-:S03]  /*1d60*/  IMAD.WIDE.U32 R4, R53, UR18, RZ ;  /* 0x0000001235047c25 */ /* 0x000fc6000f8e00ff */
[C---:B------:R-:W-:Y:S02]  /*1d70*/  LEA R6, P1, R4.reuse, R88, 0x1 ;  /* 0x0000005804067211 */ /* 0x040fe400078208ff */
[----:B------:R-:W3:Y:S01]  /*1d80*/  LDG.E.64 R40, desc[UR12][R40.64] ;  /* 0x0000000c28287981 */ /* 0x000ee2000c1e1b00 */
        /* <DEDUP_REMOVED lines=15> */
[----:B--2---:R-:W-:Y:S02]  /*1e80*/  LEA R44, P2, R6, R38, 0x3 ;  /* 0x00000026062c7211 */ /* 0x004fe400078418ff */
[----:B------:R-:W-:-:S04]  /*1e90*/  IADD3 R7, R7, R45, RZ ;  /* 0x0000002d07077210 */ /* 0x000fc80007ffe0ff */
[----:B------:R-:W-:Y:S02]  /*1ea0*/  LEA.HI.X R45, R6, R39, R7, 0x3, P2 ;  /* 0x00000027062d7211 */ /* 0x000fe400010f1c07 */
[----:B------:R-:W-:-:S04]  /*1eb0*/  LEA R6, R58, R53, 0x8 ;  /* 0x000000353a067211 */ /* 0x000fc800078e40ff */
[----:B------:R-:W-:-:S04]  /*1ec0*/  SEL R6, R6, R51, !P3 ;  /* 0x0000003306067207 */ /* 0x000fc80005800000 */
[----:B------:R-:W-:Y:S01]  /*1ed0*/  LEA R106, R6, R99, 0x3 ;  /* 0x00000063066a7211 */ /* 0x000fe200078e18ff */
[----:B------:R-:W-:Y:S01]  /*1ee0*/  BSSY B0, `(.L_x_18627) ;  /* 0x000006a000007945 */ /* 0x000fe20003800000 */
[----:B---3--:R-:W-:Y:S01]  /*1ef0*/  FMUL.FTZ R113, R40, 1.4426950216293334961 ;  /* 0x3fb8aa3b28717820 */ /* 0x008fe20000410000 */
[----:B------:R-:W-:-:S03]  /*1f00*/  FMUL.FTZ R43, R41, R76 ;  /* 0x0000004c292b7220 */ /* 0x000fc60000410000 */
[----:B------:R-:W-:Y:S01]  /*1f10*/  FMUL.FTZ R42, R113, R76 ;  /* 0x0000004c712a7220 */ /* 0x000fe20000410000 */
[----:B------:R-:W-:-:S03]  /*1f20*/  FMUL.RZ R48, R43, 0.15915493667125701904 ;  /* 0x3e22f9832b307820 */ /* 0x000fc6000040c000 */
[----:B------:R1:W-:Y:S01]  /*1f30*/  MUFU.EX2 R46, R42 ;  /* 0x0000002a002e7308 */ /* 0x0003e20000000800 */
[----:B----4-:R-:W-:Y:S07]  /*1f40*/  STS.64 [R71], R4 ;  /* 0x0000000447007388 */ /* 0x010fee0000000a00 */
[----:B------:R-:W2:Y:S01]  /*1f50*/  MUFU.COS R47, R48 ;  /* 0x00000030002f7308 */ /* 0x000ea20000000000 */
[----:B-1----:R-:W-:Y:S01]  /*1f60*/  @P1 IADD3 R42, R83, -0x2, RZ ;  /* 0xfffffffe532a1810 */ /* 0x002fe20007ffe0ff */
[----:B------:R1:W-:Y:S01]  /*1f70*/  STS.64 [R71+0x100], R110 ;  /* 0x0001006e47007388 */ /* 0x0003e20000000a00 */
[----:B------:R-:W-:-:S03]  /*1f80*/  NOP ;  /* 0x0000000000007918 */ /* 0x000fc60000000000 */
[----:B------:R-:W3:Y:S02]  /*1f90*/  LDS.128 R4, [R50] ;  /* 0x0000000032047984 */ /* 0x000ee40000000c00 */
[----:B------:R-:W4:Y:S01]  /*1fa0*/  MUFU.SIN R43, R48 ;  /* 0x00000030002b7308 */ /* 0x000f220000000400 */
[----:B0-----:R-:W-:Y:S02]  /*1fb0*/  @P1 IMAD R49, R42, R49, R53 ;  /* 0x000000312a311224 */ /* 0x001fe400078e0235 */
[-C--:B------:R-:W-:Y:S01]  /*1fc0*/  FMUL.FTZ R108, R41, R72.reuse ;  /* 0x00000048296c7220 */ /* 0x080fe20000410000 */
[----:B------:R-:W5:Y:S01]  /*1fd0*/  LDG.E.64 R44, desc[UR12][R44.64] ;  /* 0x0000000c2c2c7981 */ /* 0x000f62000c1e1b00 */
[----:B--2---:R-:W-:Y:S02]  /*1fe0*/  FMUL.FTZ R42, R46, R47 ;  /* 0x0000002f2e2a7220 */ /* 0x004fe40000410000 */
[----:B------:R-:W-:Y:S01]  /*1ff0*/  FMUL.RZ R114, R108, 0.15915493667125701904 ;  /* 0x3e22f9836c727820 */ /* 0x000fe2000040c000 */
[C---:B------:R-:W-:Y:S01]  /*2000*/  FMUL.FTZ R108, R113.reuse, R72 ;  /* 0x00000048716c7220 */ /* 0x040fe20000410000 */
[C---:B-1----:R-:W-:Y:S01]  /*2010*/  FMUL.FTZ R110, R113.reuse, R74 ;  /* 0x0000004a716e7220 */ /* 0x042fe20000410000 */
[----:B------:R-:W-:Y:S01]  /*2020*/  FMUL.FTZ R112, R113, R70 ;  /* 0x0000004671707220 */ /* 0x000fe20000410000 */
[----:B----4-:R-:W-:Y:S01]  /*2030*/  FMUL.FTZ R43, R46, R43 ;  /* 0x0000002b2e2b7220 */ /* 0x010fe20000410000 */
[----:B------:R-:W-:Y:S01]  /*2040*/  MUFU.SIN R111, R114 ;  /* 0x00000072006f7308 */ /* 0x000fe20000000400 */
[----:B------:R-:W-:Y:S01]  /*2050*/  CS2R R46, SRZ ;  /* 0x00000000002e7805 */ /* 0x000fe2000001ff00 */
[----:B------:R-:W-:-:S02]  /*2060*/  @P1 IMAD.WIDE R48, R49, 0x10, R14 ;  /* 0x0000001031301825 */ /* 0x000fc400078e020e */
[----:B------:R0:W-:Y:S01]  /*2070*/  STS.64 [R106+0xa80], R42 ;  /* 0x000a802a6a007388 */ /* 0x0001e20000000a00 */
[----:B------:R-:W-:Y:S06]  /*2080*/  BAR.SYNC.DEFER_BLOCKING 0x0 ;  /* 0x0000000000007b1d */ /* 0x000fec0000010000 */
[----:B------:R-:W1:Y:S01]  /*2090*/  MUFU.EX2 R108, R108 ;  /* 0x0000006c006c7308 */ /* 0x000e620000000800 */
[----:B0-----:R-:W-:Y:S01]  /*20a0*/  FMUL.FTZ R106, R41, R74 ;  /* 0x0000004a296a7220 */ /* 0x001fe20000410000 */
[----:B---3--:R-:W-:-:S06]  /*20b0*/  SHF.R.U64 R113, R4, 0x10, R5 ;  /* 0x0000001004717819 */ /* 0x008fcc0000001205 */
[----:B------:R0:W2:Y:S01]  /*20c0*/  MUFU.COS R117, R114 ;  /* 0x0000007200757308 */ /* 0x0000a20000000000 */
[----:B------:R-:W-:Y:S01]  /*20d0*/  SHF.L.U32 R115, R4, 0x10, RZ ;  /* 0x0000001004737819 */ /* 0x000fe200000006ff */
[----:B------:R-:W-:Y:S01]  /*20e0*/  FMUL.RZ R106, R106, 0.15915493667125701904 ;  /* 0x3e22f9836a6a7820 */ /* 0x000fe2000040c000 */
[----:B------:R-:W-:-:S03]  /*20f0*/  SHF.L.U32 R113, R113, 0x10, RZ ;  /* 0x0000001071717819 */ /* 0x000fc600000006ff */
[-C--:B------:R-:W-:Y:S02]  /*2100*/  FMUL.FTZ R141, R115, R76.reuse ;  /* 0x0000004c738d7220 */ /* 0x080fe40000410000 */
[----:B------:R-:W-:Y:S01]  /*2110*/  MUFU.EX2 R110, R110 ;  /* 0x0000006e006e7308 */ /* 0x000fe20000000800 */
[----:B------:R-:W-:Y:S01]  /*2120*/  FMUL.FTZ R143, R113, R76 ;  /* 0x0000004c718f7220 */ /* 0x000fe20000410000 */
[----:B------:R3:W5:Y:S01]  /*2130*/  @P1 LDG.E.64 R46, desc[UR12][R48.64+0x8] ;  /* 0x0000080c302e1981 */ /* 0x000762000c1e1b00 */
[----:B-1----:R-:W-:Y:S01]  /*2140*/  FMUL.FTZ R120, R108, R111 ;  /* 0x0000006f6c787220 */ /* 0x002fe20000410000 */
[----:B------:R-:W-:-:S04]  /*2150*/  SHF.R.U32.HI R111, RZ, 0x10, R5 ;  /* 0x00000010ff6f7819 */ /* 0x000fc80000011605 */
[----:B------:R-:W1:Y:S01]  /*2160*/  MUFU.SIN R127, R106 ;  /* 0x0000006a007f7308 */ /* 0x000e620000000400 */
[C---:B------:R-:W-:Y:S01]  /*2170*/  FMUL.FTZ R141, R68.reuse, R141 ;  /* 0x0000008d448d7220 */ /* 0x040fe20000410000 */
[----:B------:R-:W-:Y:S01]  /*2180*/  FMUL.FTZ R143, R68, R143 ;  /* 0x0000008f448f7220 */ /* 0x000fe20000410000 */
[----:B---3--:R-:W-:Y:S01]  /*2190*/  FMUL.FTZ R48, R41, R70 ;  /* 0x0000004629307220 */ /* 0x008fe20000410000 */
[----:B------:R-:W-:-:S04]  /*21a0*/  SHF.L.U32 R119, R5, 0x10, RZ ;  /* 0x0000001005777819 */ /* 0x000fc800000006ff */
[----:B------:R3:W4:Y:S01]  /*21b0*/  MUFU.COS R129, R106 ;  /* 0x0000006a00817308 */ /* 0x0007220000000000 */
[----:B0-----:R-:W-:Y:S01]  /*21c0*/  FMUL.RZ R114, R48, 0.15915493667125701904 ;  /* 0x3e22f98330727820 */ /* 0x001fe2000040c000 */
[----:B--2---:R-:W-:Y:S01]  /*21d0*/  FMUL.FTZ R122, R108, R117 ;  /* 0x000000756c7a7220 */ /* 0x004fe20000410000 */
[----:B------:R-:W-:Y:S01]  /*21e0*/  SHF.L.U32 R111, R111, 0x10, RZ ;  /* 0x000000106f6f7819 */ /* 0x000fe200000006ff */
[C---:B------:R-:W-:Y:S01]  /*21f0*/  FMUL.FTZ R5, R120.reuse, R141 ;  /* 0x0000008d78057220 */ /* 0x040fe20000410000 */
[----:B------:R-:W-:-:S03]  /*2200*/  FMUL.FTZ R4, R120, R143 ;  /* 0x0000008f78047220 */ /* 0x000fc60000410000 */
[----:B------:R-:W-:Y:S01]  /*2210*/  MUFU.EX2 R112, R112 ;  /* 0x0000007000707308 */ /* 0x000fe20000000800 */
[C---:B------:R-:W-:Y:S01]  /*2220*/  FFMA.FTZ R48, R122.reuse, R143, R5 ;  /* 0x0000008f7a307223 */ /* 0x040fe20000010005 */
[-C--:B------:R-:W-:Y:S01]  /*2230*/  FMUL.FTZ R68, R111, R72.reuse ;  /* 0x000000486f447220 */ /* 0x080fe20000410000 */
[----:B---3--:R-:W-:Y:S01]  /*2240*/  FMUL.FTZ R106, R119, R72 ;  /* 0x00000048776a7220 */ /* 0x008fe20000410000 */
[----:B------:R-:W-:-:S04]  /*2250*/  FFMA.FTZ R5, R122, R141, -R4 ;  /* 0x0000008d7a057223 */ /* 0x000fc80000010804 */
[----:B------:R-:W0:Y:S01]  /*2260*/  MUFU.SIN R133, R114 ;  /* 0x0000007200857308 */ /* 0x000e220000000400 */
[----:B------:R-:W-:Y:S01]  /*2270*/  SHF.R.U64 R123, R6, 0x10, R7 ;  /* 0x00000010067b7819 */ /* 0x000fe20000001207 */
[----:B-1----:R-:W-:Y:S01]  /*2280*/  FMUL.FTZ R127, R110, R127 ;  /* 0x0000007f6e7f7220 */ /* 0x002fe20000410000 */
[C---:B------:R-:W-:Y:S01]  /*2290*/  FFMA.FTZ R48, R65.reuse, R68, R48 ;  /* 0x0000004441307223 */ /* 0x040fe20000010030 */
[----:B------:R-:W-:-:S04]  /*22a0*/  FFMA.FTZ R4, R65, R106, R5 ;  /* 0x0000006a41047223 */ /* 0x000fc80000010005 */
[----:B------:R-:W1:Y:S01]  /*22b0*/  MUFU.COS R49, R114 ;  /* 0x0000007200317308 */ /* 0x000e620000000000 */
[----:B------:R-:W-:Y:S01]  /*22c0*/  SHF.L.U32 R117, R6, 0x10, RZ ;  /* 0x0000001006757819 */ /* 0x000fe200000006ff */
[----:B----4-:R-:W-:Y:S01]  /*22d0*/  FMUL.FTZ R129, R110, R129 ;  /* 0x000000816e817220 */ /* 0x010fe20000410000 */
[----:B------:R-:W-:Y:S01]  /*22e0*/  SHF.L.U32 R123, R123, 0x10, RZ ;  /* 0x000000107b7b7819 */ /* 0x000fe200000006ff */
[C---:B------:R-:W-:Y:S01]  /*22f0*/  FMUL.FTZ R6, R127.reuse, R48 ;  /* 0x000000307f067220 */ /* 0x040fe20000410000 */
[----:B------:R-:W-:Y:S01]  /*2300*/  FMUL.FTZ R5, R127, R4 ;  /* 0x000000047f057220 */ /* 0x000fe20000410000 */
[----:B------:R-:W-:Y:S02]  /*2310*/  FMUL.FTZ R108, R117, R74 ;  /* 0x0000004a756c7220 */ /* 0x000fe40000410000 */
[C---:B------:R-:W-:Y:S01]  /*2320*/  FFMA.FTZ R6, R129.reuse, R4, -R6 ;  /* 0x0000000481067223 */ /* 0x040fe20000010806 */
[----:B------:R-:W-:Y:S01]  /*2330*/  FFMA.FTZ R5, R129, R48, R5 ;  /* 0x0000003081057223 */ /* 0x000fe20000010005 */
[----:B------:R-:W-:Y:S01]  /*2340*/  FMUL.FTZ R110, R123, R74 ;  /* 0x0000004a7b6e7220 */ /* 0x000fe20000410000 */
[----:B0-----:R-:W-:Y:S01]  /*2350*/  FMUL.FTZ R133, R112, R133 ;  /* 0x0000008570857220 */ /* 0x001fe20000410000 */
[C---:B------:R-:W-:Y:S01]  /*2360*/  FFMA.FTZ R48, R63.reuse, R108, R6 ;  /* 0x0000006c3f307223 */ /* 0x040fe20000010006 */
[----:B------:R-:W-:Y:S01]  /*2370*/  SHF.R.U32.HI R125, RZ, 0x10, R7 ;  /* 0x00000010ff7d7819 */ /* 0x000fe20000011607 */
[----:B------:R-:W-:Y:S01]  /*2380*/  FFMA.FTZ R4, R63, R110, R5 ;  /* 0x0000006e3f047223 */ /* 0x000fe20000010005 */
[----:B------:R-:W-:Y:S01]  /*2390*/  FMUL.FTZ R6, R42, R120 ;  /* 0x000000782a067220 */ /* 0x000fe20000410000 */
[----:B------:R-:W-:Y:S01]  /*23a0*/  SHF.L.U32 R121, R7, 0x10, RZ ;  /* 0x0000001007797819 */ /* 0x000fe200000006ff */
[----:B-1----:R-:W-:Y:S01]  /*23b0*/  FMUL.FTZ R130, R112, R49 ;  /* 0x0000003170827220 */ /* 0x002fe20000410000 */
[C---:B------:R-:W-:Y:S01]  /*23c0*/  FMUL.FTZ R49, R133.reuse, R48 ;  /* 0x0000003085317220 */ /* 0x040fe20000410000 */
[----:B------:R-:W-:Y:S01]  /*23d0*/  FMUL.FTZ R7, R133, R4 ;  /* 0x0000000485077220 */ /* 0x000fe20000410000 */
[C---:B------:R-:W-:Y:S01]  /*23e0*/  FMUL.FTZ R5, R43.reuse, R120 ;  /* 0x000000782b057220 */ /* 0x040fe20000410000 */
[----:B------:R-:W-:Y:S01]  /*23f0*/  FFMA.FTZ R6, R43, R122, R6 ;  /* 0x0000007a2b067223 */ /* 0x000fe20000010006 */
[----:B------:R-:W-:Y:S01]  /*2400*/  SHF.L.U32 R125, R125, 0x10, RZ ;  /* 0x000000107d7d7819 */ /* 0x000fe200000006ff */
[C---:B------:R-:W-:Y:S01]  /*2410*/  FFMA.FTZ R49, R130.reuse, R4, R49 ;  /* 0x0000000482317223 */ /* 0x040fe20000010031 */
[----:B------:R-:W-:Y:S01]  /*2420*/  FFMA.FTZ R114, R130, R48, -R7 ;  /* 0x0000003082727223 */ /* 0x000fe20000010807 */
[----:B------:R-:W-:Y:S01]  /*2430*/  FFMA.FTZ R4, R42, R122, -R5 ;  /* 0x0000007a2a047223 */ /* 0x000fe20000010805 */
[----:B------:R-:W-:Y:S01]  /*2440*/  @P0 LEA R48, R101, R99, 0x3 ;  /* 0x0000006365300211 */ /* 0x000fe200078e18ff */
[----:B------:R-:W-:Y:S01]  /*2450*/  FMUL.FTZ R112, R127, R6 ;  /* 0x000000067f707220 */ /* 0x000fe20000410000 */
[----:B------:R-:W-:-:S03]  /*2460*/  FMUL.FTZ R137, R125, R70 ;  /* 0x000000467d897220 */ /* 0x000fc60000410000 */
[-C--:B------:R-:W-:Y:S01]  /*2470*/  FFMA.FTZ R132, R129, R4.reuse, -R112 ;  /* 0x0000000481847223 */ /* 0x080fe20000010870 */
[----:B------:R-:W-:Y:S02]  /*2480*/  FFMA.FTZ R112, R62, R137, R49 ;  /* 0x000000893e707223 */ /* 0x000fe40000010031 */
[----:B------:R-:W0:Y:S01]  /*2490*/  @P0 LDS.64 R48, [R48+0x1a88] ;  /* 0x001a880030300984 */ /* 0x000e220000000a00 */
[----:B------:R-:W-:Y:S01]  /*24a0*/  FMUL.FTZ R5, R127, R4 ;  /* 0x000000047f057220 */ /* 0x000fe20000410000 */
[----:B------:R-:W-:-:S03]  /*24b0*/  FMUL.FTZ R139, R121, R70 ;  /* 0x00000046798b7220 */ /* 0x000fc60000410000 */
[----:B------:R-:W-:Y:S01]  /*24c0*/  FFMA.FTZ R5, R129, R6, R5 ;  /* 0x0000000681057223 */ /* 0x000fe20000010005 */
        /* <DEDUP_REMOVED lines=11> */
.L_x_18628:
[----:B------:R-:W-:Y:S05]  /*2580*/  BSYNC B0 ;  /* 0x0000000000007941 */ /* 0x000fea0003800000 */
.L_x_18627:
[----:B------:R-:W3:Y:S01]  /*2590*/  SHFL.UP PT, R145, R112, 0x1, RZ ;  /* 0x0420000070917989 */ /* 0x000ee200000e00ff */
[CC--:B------:R-:W-:Y:S01]  /*25a0*/  FMUL.FTZ R7, R133.reuse, R5.reuse ;  /* 0x0000000585077220 */ /* 0x0c0fe20000410000 */
[CC--:B-1----:R-:W-:Y:S01]  /*25b0*/  FMUL.FTZ R4, R133.reuse, R132.reuse ;  /* 0x0000008485047220 */ /* 0x0c2fe20000410000 */
[----:B------:R-:W-:Y:S01]  /*25c0*/  ISETP.GE.AND P0, PT, R84, 0x1, PT ;  /* 0x000000015400780c */ /* 0x000fe20003f06270 */
[----:B------:R-:W1:Y:S01]  /*25d0*/  SHFL.UP PT, R135, R131, 0x1, RZ ;  /* 0x0420000083877989 */ /* 0x000e6200000e00ff */
[C---:B------:R-:W-:Y:S01]  /*25e0*/  FFMA.FTZ R132, R130.reuse, R132, -R7 ;  /* 0x0000008482847223 */ /* 0x040fe20000010807 */
[----:B------:R-:W-:Y:S01]  /*25f0*/  FFMA.FTZ R4, R130, R5, R4 ;  /* 0x0000000582047223 */ /* 0x000fe20000010004 */
[----:B-----5:R-:W-:Y:S01]  /*2600*/  FMUL.FTZ R134, R52, R45 ;  /* 0x0000002d34867220 */ /* 0x020fe20000410000 */
[----:B------:R-:W-:Y:S01]  /*2610*/  SHFL.IDX PT, R47, R47, RZ, 0x1f ;  /* 0x00001fff2f2f7589 */ /* 0x000fe200000e0000 */
[----:B------:R-:W-:Y:S02]  /*2620*/  BSSY B0, `(.L_x_18629) ;  /* 0x000009a000007945 */ /* 0x000fe40003800000 */
[----:B------:R-:W-:Y:S01]  /*2630*/  FMUL.FTZ R149, R133, R134 ;  /* 0x0000008685957220 */ /* 0x000fe20000410000 */
[----:B------:R-:W4:Y:S04]  /*2640*/  SHFL.UP PT, R5, R132, 0x1, RZ ;  /* 0x0420000084057989 */ /* 0x000f2800000e00ff */
[----:B------:R-:W0:Y:S04]  /*2650*/  SHFL.UP PT, R7, R4, 0x1, RZ ;  /* 0x0420000004077989 */ /* 0x000e2800000e00ff */
[----:B------:R-:W-:Y:S01]  /*2660*/  SHFL.IDX PT, R46, R46, RZ, 0x1f ;  /* 0x00001fff2e2e7589 */ /* 0x000fe200000e0000 */
[C---:B---3--:R-:W-:Y:S01]  /*2670*/  FMUL.FTZ R147, R4.reuse, R145 ;  /* 0x0000009104937220 */ /* 0x048fe20000410000 */
[----:B-1----:R-:W-:-:S03]  /*2680*/  FMUL.FTZ R114, R4, R135 ;  /* 0x0000008704727220 */ /* 0x002fc60000410000 */
[C---:B------:R-:W-:Y:S01]  /*2690*/  FFMA.FTZ R6, R132.reuse, R135, -R147 ;  /* 0x0000008784067223 */ /* 0x040fe20000010893 */
[----:B------:R-:W-:-:S03]  /*26a0*/  FFMA.FTZ R145, R132, R145, R114 ;  /* 0x0000009184917223 */ /* 0x000fc60000010072 */
[----:B------:R-:W-:Y:S01]  /*26b0*/  @P0 FADD.FTZ R131, R131, R6 ;  /* 0x0000000683830221 */ /* 0x000fe20000010000 */
[----:B------:R-:W-:Y:S01]  /*26c0*/  @P0 FADD.FTZ R112, R112, R145 ;  /* 0x0000009170700221 */ /* 0x000fe20000010000 */
[----:B----4-:R-:W-:-:S03]  /*26d0*/  FMUL.FTZ R135, R4, R5 ;  /* 0x0000000504877220 */ /* 0x010fc60000410000 */
        /* <DEDUP_REMOVED lines=33> */
[C---:B------:R-:W-:Y:S02]  /*28f0*/  FFMA.FTZ R135, R132.reuse, R7, R135 ;  /* 0x0000000784877223 */ /* 0x040fe40000010087 */
[----:B------:R-:W0:Y:S01]  /*2900*/  SHFL.UP PT, R7, R131, 0x8, RZ ;  /* 0x0500000083077989 */ /* 0x000e2200000e00ff */
[----:B------:R-:W-:Y:S02]  /*2910*/  @P0 FFMA.FTZ R132, R132, R5, -R4 ;  /* 0x0000000584840223 */ /* 0x000fe40000010804 */
[----:B------:R-:W-:Y:S01]  /*2920*/  FSEL R135, R6, R135, !P0 ;  /* 0x0000008706877208 */ /* 0x000fe20004000000 */
        /* <DEDUP_REMOVED lines=8> */
[C---:B---3--:R-:W-:Y:S01]  /*29b0*/  FMUL.FTZ R6, R135.reuse, R4 ;  /* 0x0000000487067220 */ /* 0x048fe20000410000 */
[----:B------:R-:W-:Y:S01]  /*29c0*/  FFMA.FTZ R116, R132, R7, -R116 ;  /* 0x0000000784747223 */ /* 0x000fe20000010874 */
[----:B------:R-:W-:Y:S02]  /*29d0*/  @P0 FADD.FTZ R112, R112, R145 ;  /* 0x0000009170700221 */ /* 0x000fe40000010000 */
[-C--:B----4-:R-:W-:Y:S01]  /*29e0*/  FFMA.FTZ R6, R132, R5.reuse, R6 ;  /* 0x0000000584067223 */ /* 0x090fe20000010006 */
[----:B------:R-:W-:Y:S01]  /*29f0*/  FMUL.FTZ R5, R135, R5 ;  /* 0x0000000587057220 */ /* 0x000fe20000410000 */
[----:B------:R-:W-:Y:S01]  /*2a00*/  @P0 FADD.FTZ R131, R131, R116 ;  /* 0x0000007483830221 */ /* 0x000fe20000010000 */
[----:B------:R-:W0:Y:S01]  /*2a10*/  SHFL.UP PT, R147, R112, 0x10, RZ ;  /* 0x0600000070937989 */ /* 0x000e2200000e00ff */
[----:B------:R-:W-:Y:S01]  /*2a20*/  FMUL.FTZ R116, R54, R44 ;  /* 0x0000002c36747220 */ /* 0x000fe20000410000 */
[----:B------:R-:W-:Y:S01]  /*2a30*/  @P0 FFMA.FTZ R132, R132, R4, -R5 ;  /* 0x0000000484840223 */ /* 0x000fe20000010805 */
[----:B------:R-:W-:Y:S01]  /*2a40*/  FSEL R6, R135, R6, !P0 ;  /* 0x0000000687067208 */ /* 0x000fe20004000000 */
[----:B------:R-:W1:Y:S01]  /*2a50*/  SHFL.UP PT, R145, R131, 0x10, RZ ;  /* 0x0600000083917989 */ /* 0x000e6200000e00ff */
[----:B------:R-:W-:Y:S01]  /*2a60*/  FMUL.FTZ R135, R52, R44 ;  /* 0x0000002c34877220 */ /* 0x000fe20000410000 */
[----:B------:R-:W-:Y:S01]  /*2a70*/  FMUL.FTZ R4, R130, R134 ;  /* 0x0000008682047220 */ /* 0x000fe20000410000 */
[----:B------:R-:W-:Y:S01]  /*2a80*/  ISETP.GE.AND P0, PT, R84, 0x10, PT ;  /* 0x000000105400780c */ /* 0x000fe20003f06270 */
[----:B------:R-:W3:Y:S01]  /*2a90*/  SHFL.UP PT, R5, R132, 0x10, RZ ;  /* 0x0600000084057989 */ /* 0x000ee200000e00ff */
[-C--:B------:R-:W-:Y:S01]  /*2aa0*/  FFMA.FTZ R151, R130, R135.reuse, -R149 ;  /* 0x0000008782977223 */ /* 0x080fe20000010895 */
[----:B------:R-:W-:-:S02]  /*2ab0*/  FFMA.FTZ R153, -R133, R135, -R4 ;  /* 0x0000008785997223 */ /* 0x000fc40000010904 */
[----:B------:R-:W4:Y:S01]  /*2ac0*/  SHFL.UP PT, R7, R6, 0x10, RZ ;  /* 0x0600000006077989 */ /* 0x000f2200000e00ff */
[----:B------:R-:W-:Y:S01]  /*2ad0*/  FADD.FTZ R4, R116, R151 ;  /* 0x0000009774047221 */ /* 0x000fe20000010000 */
[----:B------:R-:W-:-:S03]  /*2ae0*/  FADD.FTZ R128, -R114, R153 ;  /* 0x0000009972807221 */ /* 0x000fc60000010100 */
[C---:B------:R-:W-:Y:S01]  /*2af0*/  FMUL.FTZ R136, R127.reuse, -R4 ;  /* 0x800000047f887220 */ /* 0x040fe20000410000 */
[----:B------:R-:W-:Y:S01]  /*2b00*/  FMUL.FTZ R124, R127, -R128 ;  /* 0x800000807f7c7220 */ /* 0x000fe20000410000 */
[----:B0-----:R-:W-:-:S04]  /*2b10*/  FMUL.FTZ R149, R6, R147 ;  /* 0x0000009306957220 */ /* 0x001fc80000410000 */
[-C--:B-1----:R-:W-:Y:S01]  /*2b20*/  FFMA.FTZ R126, R132, R145.reuse, -R149 ;  /* 0x00000091847e7223 */ /* 0x082fe20000010895 */
[----:B------:R-:W-:Y:S01]  /*2b30*/  FFMA.FTZ R149, R129, R4, -R124 ;  /* 0x0000000481957223 */ /* 0x000fe2000001087c */
[C---:B------:R-:W-:Y:S01]  /*2b40*/  FMUL.FTZ R145, R6.reuse, R145 ;  /* 0x0000009106917220 */ /* 0x040fe20000410000 */
[----:B---3--:R-:W-:Y:S01]  /*2b50*/  FMUL.FTZ R124, R6, R5 ;  /* 0x00000005067c7220 */ /* 0x008fe20000410000 */
[----:B------:R-:W-:Y:S02]  /*2b60*/  @P0 FADD.FTZ R131, R131, R126 ;  /* 0x0000007e83830221 */ /* 0x000fe40000010000 */
[----:B------:R-:W-:Y:S01]  /*2b70*/  FFMA.FTZ R145, R132, R147, R145 ;  /* 0x0000009384917223 */ /* 0x000fe20000010091 */
[----:B------:R-:W-:Y:S01]  /*2b80*/  FFMA.FTZ R147, R129, R128, R136 ;  /* 0x0000008081937223 */ /* 0x000fe20000010088 */
[-C--:B----4-:R-:W-:Y:S01]  /*2b90*/  FMUL.FTZ R4, R6, R7.reuse ;  /* 0x0000000706047220 */ /* 0x090fe20000410000 */
[----:B------:R-:W-:Y:S01]  /*2ba0*/  FFMA.FTZ R7, R132, R7, R124 ;  /* 0x0000000784077223 */ /* 0x000fe2000001007c */
[----:B------:R-:W-:Y:S01]  /*2bb0*/  @P0 FADD.FTZ R112, R112, R145 ;  /* 0x0000009170700221 */ /* 0x000fe20000010000 */
[C---:B------:R-:W-:Y:S01]  /*2bc0*/  FMUL.FTZ R128, R55.reuse, R44 ;  /* 0x0000002c37807220 */ /* 0x040fe20000410000 */
[----:B------:R-:W-:Y:S01]  /*2bd0*/  @P0 FFMA.FTZ R132, R132, R5, -R4 ;  /* 0x0000000584840223 */ /* 0x000fe20000010804 */
[----:B------:R-:W-:Y:S01]  /*2be0*/  FMUL.FTZ R124, R55, R45 ;  /* 0x0000002d377c7220 */ /* 0x000fe20000410000 */
[----:B------:R-:W-:Y:S01]  /*2bf0*/  FSEL R136, R6, R7, !P0 ;  /* 0x0000000706887208 */ /* 0x000fe20004000000 */
[----:B------:R-:W-:Y:S01]  /*2c00*/  SHFL.UP PT, R131, R131, 0x1, RZ ;  /* 0x0420000083837989 */ /* 0x000fe200000e00ff */
[----:B------:R-:W-:Y:S01]  /*2c10*/  FADD.FTZ R149, R128, R149 ;  /* 0x0000009580957221 */ /* 0x000fe20000010000 */
[----:B------:R-:W-:Y:S01]  /*2c20*/  FADD.FTZ R151, -R124, R147 ;  /* 0x000000937c977221 */ /* 0x000fe20000010100 */
[----:B------:R-:W-:Y:S01]  /*2c30*/  ISETP.GE.AND P0, PT, R83, UR26, PT ;  /* 0x0000001a53007c0c */ /* 0x000fe2000bf06270 */
[----:B------:R-:W-:Y:S01]  /*2c40*/  SHFL.UP PT, R132, R132, 0x1, RZ ;  /* 0x0420000084847989 */ /* 0x000fe200000e00ff */
[C---:B--2---:R-:W-:Y:S01]  /*2c50*/  FMUL.FTZ R145, R133.reuse, R49 ;  /* 0x0000003185917220 */ /* 0x044fe20000410000 */
[C---:B------:R-:W-:Y:S01]  /*2c60*/  FMUL.FTZ R138, R120.reuse, -R149 ;  /* 0x80000095788a7220 */ /* 0x040fe20000410000 */
[-C--:B------:R-:W-:Y:S01]  /*2c70*/  FMUL.FTZ R153, R120, -R151.reuse ;  /* 0x8000009778997220 */ /* 0x080fe20000410000 */
[----:B------:R-:W0:Y:S01]  /*2c80*/  SHFL.UP PT, R136, R136, 0x1, RZ ;  /* 0x0420000088887989 */ /* 0x000e2200000e00ff */
[----:B------:R-:W-:Y:S01]  /*2c90*/  ISETP.NE.OR P0, PT, R104, RZ, P0 ;  /* 0x000000ff6800720c */ /* 0x000fe20000705670 */
[-C--:B------:R-:W-:Y:S01]  /*2ca0*/  FMUL.FTZ R147, R133, -R48.reuse ;  /* 0x8000003085937220 */ /* 0x080fe20000410000 */
[----:B------:R-:W-:Y:S01]  /*2cb0*/  FFMA.FTZ R140, R130, R48, -R145 ;  /* 0x00000030828c7223 */ /* 0x000fe20000010891 */
[----:B------:R-:W1:Y:S01]  /*2cc0*/  SHFL.UP PT, R112, R112, 0x1, RZ ;  /* 0x0420000070707989 */ /* 0x000e6200000e00ff */
[C---:B------:R-:W-:Y:S01]  /*2cd0*/  FFMA.FTZ R146, R122.reuse, R151, R138 ;  /* 0x000000977a927223 */ /* 0x040fe2000001008a */
[----:B------:R-:W-:Y:S01]  /*2ce0*/  HFMA2.MMA R5, -RZ, RZ, 0, 0 ;  /* 0x00000000ff057435 */ /* 0x000fe200000001ff */
[----:B------:R-:W-:Y:S01]  /*2cf0*/  FFMA.FTZ R153, R122, R149, -R153 ;  /* 0x000000957a997223 */ /* 0x000fe20000010899 */
[----:B------:R-:W-:Y:S01]  /*2d00*/  FFMA.FTZ R142, R130, -R49, R147 ;  /* 0x80000031828e7223 */ /* 0x000fe20000010093 */
[----:B------:R-:W-:Y:S01]  /*2d10*/  FMUL.FTZ R149, R127, -R140 ;  /* 0x8000008c7f957220 */ /* 0x000fe20000410000 */
[----:B------:R-:W-:-:S02]  /*2d20*/  MOV R4, 0x3f800000 ;  /* 0x3f80000000047802 */ /* 0x000fc40000000f00 */
[----:B------:R-:W-:Y:S02]  /*2d30*/  CS2R R6, SRZ ;  /* 0x0000000000067805 */ /* 0x000fe4000001ff00 */
        /* <DEDUP_REMOVED lines=8> */
[C---:B------:R-:W-:Y:S01]  /*2dc0*/  FFMA.FTZ R136, R132.reuse, R46, -R145 ;  /* 0x0000002e84887223 */ /* 0x040fe20000010891 */
[----:B------:R-:W-:Y:S01]  /*2dd0*/  FFMA.FTZ R145, R132, R47, R138 ;  /* 0x0000002f84917223 */ /* 0x000fe2000001008a */
[----:B------:R-:W-:Y:S02]  /*2de0*/  FMUL.FTZ R132, R0, R44 ;  /* 0x0000002c00847220 */ /* 0x000fe40000410000 */
[----:B------:R-:W-:Y:S01]  /*2df0*/  @P3 FADD.FTZ R46, R131, R136 ;  /* 0x00000088832e3221 */ /* 0x000fe20000010000 */
[----:B-1----:R-:W-:Y:S01]  /*2e00*/  @P3 FADD.FTZ R47, R112, R145 ;  /* 0x00000091702f3221 */ /* 0x002fe20000010000 */
[----:B------:R-:W-:Y:S01]  /*2e10*/  FMUL.FTZ R145, R120, -R149 ;  /* 0x8000009578917220 */ /* 0x000fe20000410000 */
[----:B------:R-:W-:Y:S01]  /*2e20*/  FMUL.FTZ R131, R0, R45 ;  /* 0x0000002d00837220 */ /* 0x000fe20000410000 */
[----:B------:R-:W-:Y:S01]  /*2e30*/  FADD.FTZ R136, R132, R153 ;  /* 0x0000009984887221 */ /* 0x000fe20000010000 */
[C---:B------:R-:W-:Y:S01]  /*2e40*/  FMUL.FTZ R45, R43.reuse, R47 ;  /* 0x0000002f2b2d7220 */ /* 0x040fe20000410000 */
[-C--:B------:R-:W-:Y:S01]  /*2e50*/  FFMA.FTZ R140, R122, R147.reuse, -R145 ;  /* 0x000000937a8c7223 */ /* 0x080fe20000010891 */
[----:B------:R-:W-:Y:S01]  /*2e60*/  FMUL.FTZ R147, R120, -R147 ;  /* 0x8000009378937220 */ /* 0x000fe20000410000 */
[-C--:B------:R-:W-:Y:S01]  /*2e70*/  FMUL.FTZ R44, R43, R46.reuse ;  /* 0x0000002e2b2c7220 */ /* 0x080fe20000410000 */
[----:B------:R-:W-:Y:S01]  /*2e80*/  FADD.FTZ R138, -R131, R146 ;  /* 0x00000092838a7221 */ /* 0x000fe20000010100 */
[----:B------:R-:W-:Y:S01]  /*2e90*/  FFMA.FTZ R46, R42, R46, -R45 ;  /* 0x0000002e2a2e7223 */ /* 0x000fe2000001082d */
[----:B------:R-:W-:Y:S01]  /*2ea0*/  FFMA.FTZ R112, R122, R149, R147 ;  /* 0x000000957a707223 */ /* 0x000fe20000010093 */
[----:B------:R-:W-:-:S02]  /*2eb0*/  FFMA.FTZ R44, R42, R47, R44 ;  /* 0x0000002f2a2c7223 */ /* 0x000fc4000001002c */
        /* <DEDUP_REMOVED lines=16> */
.L_x_18630:
[----:B------:R-:W-:Y:S05]  /*2fc0*/  BSYNC B0 ;  /* 0x0000000000007941 */ /* 0x000fea0003800000 */
.L_x_18629:
[----:B------:R-:W-:Y:S01]  /*2fd0*/  ISETP.GT.U32.AND P0, PT, R104, 0x1d, PT ;  /* 0x0000001d6800780c */ /* 0x000fe20003f04070 */
[----:B------:R-:W-:Y:S01]  /*2fe0*/  FADD.FTZ R143, R143, R44 ;  /* 0x0000002c8f8f7221 */ /* 0x000fe20000010000 */
[----:B----4-:R-:W-:Y:S01]  /*2ff0*/  FADD.FTZ R42, R141, R46 ;  /* 0x0000002e8d2a7221 */ /* 0x010fe20000010000 */
[----:B0-----:R0:W4:Y:S01]  /*3000*/  SHFL.DOWN PT, R142, R140, 0x2, 0x1f ;  /* 0x08401f008c8e7f89 */ /* 0x00112200000e0000 */
[----:B------:R-:W-:Y:S01]  /*3010*/  BSSY B0, `(.L_x_18631) ;  /* 0x0000014000007945 */ /* 0x000fe20003800000 */
[CC--:B------:R-:W-:Y:S01]  /*3020*/  FMUL.FTZ R43, R120.reuse, R143.reuse ;  /* 0x0000008f782b7220 */ /* 0x0c0fe20000410000 */
[-C--:B------:R-:W-:Y:S01]  /*3030*/  FMUL.FTZ R46, R120, R42.reuse ;  /* 0x0000002a782e7220 */ /* 0x080fe20000410000 */
[----:B-1----:R0:W1:Y:S02]  /*3040*/  SHFL.DOWN PT, R144, R112, 0x2, 0x1f ;  /* 0x08401f0070907f89 */ /* 0x00206400000e0000 */
[C---:B------:R-:W-:Y:S01]  /*3050*/  FFMA.FTZ R44, R122.reuse, R42, -R43 ;  /* 0x0000002a7a2c7223 */ /* 0x040fe2000001082b */
[----:B------:R-:W-:Y:S01]  /*3060*/  FFMA.FTZ R43, R122, R143, R46 ;  /* 0x0000008f7a2b7223 */ /* 0x000fe2000001002e */
[----:B------:R0:W0:Y:S04]  /*3070*/  SHFL.DOWN PT, R141, R136, 0x2, 0x1f ;  /* 0x08401f00888d7f89 */ /* 0x00002800000e0000 */
[----:B------:R0:W0:Y:S01]  /*3080*/  SHFL.DOWN PT, R46, R138, 0x2, 0x1f ;  /* 0x08401f008a2e7f89 */ /* 0x00002200000e0000 */
[----:B------:R-:W-:Y:S05]  /*3090*/  @P0 BRA `(.L_x_18632) ;  /* 0x00000000002c0947 */ /* 0x000fea0003800000 */
[C---:B0-----:R-:W-:Y:S01]  /*30a0*/  FMUL.FTZ R47, R112.reuse, R46 ;  /* 0x0000002e702f7220 */ /* 0x041fe20000410000 */
[C---:B-1----:R-:W-:Y:S01]  /*30b0*/  FMUL.FTZ R45, R112.reuse, R144 ;  /* 0x00000090702d7220 */ /* 0x042fe20000410000 */
[-C--:B------:R-:W-:Y:S02]  /*30c0*/  FMUL.FTZ R145, R112, R141.reuse ;  /* 0x0000008d70917220 */ /* 0x080fe40000410000 */
[----:B------:R-:W-:Y:S01]  /*30d0*/  FFMA.FTZ R141, R140, R141, -R47 ;  /* 0x0000008d8c8d7223 */ /* 0x000fe2000001082f */
[-C--:B----4-:R-:W-:Y:S01]  /*30e0*/  FMUL.FTZ R47, R112, R142.reuse ;  /* 0x0000008e702f7220 */ /* 0x090fe20000410000 */
[C---:B------:R-:W-:Y:S01]  /*30f0*/  FFMA.FTZ R45, R140.reuse, R142, -R45 ;  /* 0x0000008e8c2d7223 */ /* 0x040fe2000001082d */
[----:B------:R-:W-:Y:S01]  /*3100*/  FFMA.FTZ R145, R140, R46, R145 ;  /* 0x0000002e8c917223 */ /* 0x000fe20000010091 */
[----:B--2---:R-:W-:Y:S01]  /*3110*/  FADD.FTZ R136, R136, R141 ;  /* 0x0000008d88887221 */ /* 0x004fe20000010000 */
[----:B------:R-:W-:Y:S02]  /*3120*/  FFMA.FTZ R112, R140, R144, R47 ;  /* 0x000000908c707223 */ /* 0x000fe4000001002f */
[----:B------:R-:W-:Y:S01]  /*3130*/  FADD.FTZ R138, R138, R145 ;  /* 0x000000918a8a7221 */ /* 0x000fe20000010000 */
[----:B------:R-:W-:-:S07]  /*3140*/  MOV R140, R45 ;  /* 0x0000002d008c7202 */ /* 0x000fce0000000f00 */
.L_x_18632:
[----:B------:R-:W-:Y:S05]  /*3150*/  BSYNC B0 ;  /* 0x0000000000007941 */ /* 0x000fea0003800000 */
.L_x_18631:
[C---:B------:R-:W-:Y:S01]  /*3160*/  ISETP.GT.U32.AND P0, PT, R104.reuse, 0x1b, PT ;  /* 0x0000001b6800780c */ /* 0x040fe20003f04070 */
[C---:B------:R-:W-:Y:S01]  /*3170*/  FFMA.FTZ R44, R65.reuse, R106, R44 ;  /* 0x0000006a412c7223 */ /* 0x040fe2000001002c */
[----:B0-----:R-:W-:Y:S01]  /*3180*/  FFMA.FTZ R46, R65, R68, R43 ;  /* 0x00000044412e7223 */ /* 0x001fe2000001002b */
[----:B------:R0:W0:Y:S01]  /*3190*/  SHFL.DOWN PT, R106, R140, 0x4, 0x1f ;  /* 0x08801f008c6a7f89 */ /* 0x00002200000e0000 */
[----:B------:R-:W-:Y:S01]  /*31a0*/  BSSY B0, `(.L_x_18633) ;  /* 0x0000016000007945 */ /* 0x000fe20003800000 */
[C---:B------:R-:W-:Y:S01]  /*31b0*/  FMUL.FTZ R43, R127.reuse, R44 ;  /* 0x0000002c7f2b7220 */ /* 0x040fe20000410000 */
[-C--:B------:R-:W-:Y:S01]  /*31c0*/  FMUL.FTZ R68, R127, R46.reuse ;  /* 0x0000002e7f447220 */ /* 0x080fe20000410000 */
[----:B----4-:R4:W0:Y:S01]  /*31d0*/  SHFL.DOWN PT, R142, R112, 0x4, 0x1f ;  /* 0x08801f00708e7f89 */ /* 0x01082200000e0000 */
[C---:B------:R-:W-:Y:S01]  /*31e0*/  ISETP.GT.U32.AND P1, PT, R104.reuse, 0x17, PT ;  /* 0x000000176800780c */ /* 0x040fe20003f24070 */
[C---:B------:R-:W-:Y:S01]  /*31f0*/  FFMA.FTZ R43, R129.reuse, R46, R43 ;  /* 0x0000002e812b7223 */ /* 0x040fe2000001002b */
[----:B------:R-:W-:Y:S01]  /*3200*/  ISETP.GT.U32.AND P2, PT, R104, 0xf, PT ;  /* 0x0000000f6800780c */ /* 0x000fe20003f44070 */
[----:B------:R4:W0:Y:S01]  /*3210*/  SHFL.DOWN PT, R65, R136, 0x4, 0x1f ;  /* 0x08801f0088417f89 */ /* 0x00082200000e0000 */
[----:B------:R-:W-:-:S03]  /*3220*/  FFMA.FTZ R68, R129, R44, -R68 ;  /* 0x0000002c81447223 */ /* 0x000fc60000010844 */
[----:B-1----:R4:W1:Y:S01]  /*3230*/  SHFL.DOWN PT, R144, R138, 0x4, 0x1f ;  /* 0x08801f008a907f89 */ /* 0x00286200000e0000 */
[----:B------:R-:W-:Y:S07]  /*3240*/  @P0 BRA `(.L_x_18634) ;  /* 0x00000000002c0947 */ /* 0x000fee0003800000 */
[C---:B-1----:R-:W-:Y:S01]  /*3250*/  FMUL.FTZ R47, R112.reuse, R144 ;  /* 0x00000090702f7220 */ /* 0x042fe20000410000 */
[C---:B0-----:R-:W-:Y:S01]  /*3260*/  FMUL.FTZ R45, R112.reuse, R142 ;  /* 0x0000008e702d7220 */ /* 0x041fe20000410000 */
        /* <DEDUP_REMOVED lines=9> */
.L_x_18634:
[----:B------:R-:W-:Y:S05]  /*3300*/  BSYNC B0 ;  /* 0x0000000000007941 */ /* 0x000fea0003800000 */
.L_x_18633:
[C---:B------:R-:W-:Y:S01]  /*3310*/  FFMA.FTZ R108, R63.reuse, R108, R68 ;  /* 0x0000006c3f6c7223 */ /* 0x040fe20000010044 */
[----:B0-----:R0:W0:Y:S01]  /*3320*/  SHFL.DOWN PT, R106, R112, 0x8, 0x1f ;  /* 0x09001f00706a7f89 */ /* 0x00102200000e0000 */
[----:B------:R-:W-:Y:S01]  /*3330*/  BSSY B0, `(.L_x_18635) ;  /* 0x0000011000007945 */ /* 0x000fe20003800000 */
[----:B------:R-:W-:Y:S02]  /*3340*/  FFMA.FTZ R110, R63, R110, R43 ;  /* 0x0000006e3f6e7223 */ /* 0x000fe4000001002b */
        /* <DEDUP_REMOVED lines=15> */
.L_x_18636:
[----:B------:R-:W-:Y:S05]  /*3440*/  BSYNC B0 ;  /* 0x0000000000007941 */ /* 0x000fea0003800000 */
.L_x_18635:
[----:B0-----:R0:W0:Y:S01]  /*3450*/  SHFL.DOWN PT, R106, R140, 0x10, 0x1f ;  /* 0x0a001f008c6a7f89 */ /* 0x00102200000e0000 */
[----:B------:R-:W-:Y:S01]  /*3460*/  BSSY B0, `(.L_x_18637) ;  /* 0x0000011000007945 */ /* 0x000fe20003800000 */
[----:B------:R-:W-:Y:S02]  /*3470*/  SHF.L.U32 R68, R18, 0x10, RZ ;  /* 0x0000001012447819 */ /* 0x000fe400000006ff */
        /* <DEDUP_REMOVED lines=13> */
[----:B-1----:R-:W-:Y:S01]  /*3550*/  FADD.FTZ R138, R138, R63 ;  /* 0x0000003f8a8a7221 */ /* 0x002fe20000010000 */
[----:B------:R-:W-:-:S07]  /*3560*/  MOV R140, R43 ;  /* 0x0000002b008c7202 */ /* 0x000fce0000000f00 */
.L_x_18638:
[----:B------:R-:W-:Y:S05]  /*3570*/  BSYNC B0 ;  /* 0x0000000000007941 */ /* 0x000fea0003800000 */
.L_x_18637:
[----:B0-----:R-:W-:Y:S01]  /*3580*/  FMUL.FTZ R142, R68, R76 ;  /* 0x0000004c448e7220 */ /* 0x001fe20000410000 */
[----:B------:R-:W-:Y:S01]  /*3590*/  FFMA.FTZ R106, R0, R42, RZ ;  /* 0x0000002a006a7223 */ /* 0x000fe200000100ff */
[----:B------:R-:W-:Y:S01]  /*35a0*/  SHFL.DOWN PT, R145, R112, 0x1, 0x1f ;  /* 0x08201f0070917f89 */ /* 0x000fe200000e0000 */
[----:B------:R-:W-:Y:S01]  /*35b0*/  SHF.R.U64 R65, R18, 0x10, R19 ;  /* 0x0000001012417819 */ /* 0x000fe20000001213 */
[-C--:B------:R-:W-:Y:S01]  /*35c0*/  FFMA.FTZ R42, R115, -R142.reuse, R42 ;  /* 0x8000008e732a7223 */ /* 0x080fe2000001002a */
[----:B------:R-:W-:Y:S01]  /*35d0*/  FFMA.FTZ R43, R113, -R142, R143 ;  /* 0x8000008e712b7223 */ /* 0x000fe2000001008f */
[----:B------:R-:W-:Y:S01]  /*35e0*/  FFMA.FTZ R142, R0, -R143, RZ ;  /* 0x8000008f008e7223 */ /* 0x000fe200000100ff */
[----:B---3--:R-:W0:Y:S01]  /*35f0*/  SHFL.IDX PT, R141, R7, RZ, 0x1f ;  /* 0x00001fff078d7589 */ /* 0x008e2200000e0000 */
[----:B------:R-:W-:Y:S01]  /*3600*/  FFMA.FTZ R149, R55, R44, R106 ;  /* 0x0000002c37957223 */ /* 0x000fe2000001006a */
[----:B------:R-:W-:Y:S01]  /*3610*/  FMUL.FTZ R147, R133, R108 ;  /* 0x0000006c85937220 */ /* 0x000fe20000410000 */
[----:B------:R-:W-:Y:S01]  /*3620*/  FFMA.FTZ R151, R55, -R46, R142 ;  /* 0x8000002e37977223 */ /* 0x000fe2000001008e */
[----:B------:R-:W-:Y:S01]  /*3630*/  SHFL.DOWN PT, R144, R140, 0x1, 0x1f ;  /* 0x08201f008c907f89 */ /* 0x000fe200000e0000 */
[----:B------:R-:W-:Y:S01]  /*3640*/  ISETP.NE.AND P0, PT, R101, 0x1f, PT ;  /* 0x0000001f6500780c */ /* 0x000fe20003f05270 */
[-C--:B------:R-:W-:Y:S01]  /*3650*/  FFMA.FTZ R148, R130, R110.reuse, R147 ;  /* 0x0000006e82947223 */ /* 0x080fe20000010093 */
[----:B------:R-:W-:Y:S01]  /*3660*/  SHF.L.U32 R65, R65, 0x10, RZ ;  /* 0x0000001041417819 */ /* 0x000fe200000006ff */
[----:B------:R-:W3:Y:S01]  /*3670*/  SHFL.IDX PT, R142, R6, RZ, 0x1f ;  /* 0x00001fff068e7589 */ /* 0x000ee200000e0000 */
[----:B------:R-:W-:Y:S01]  /*3680*/  FMUL.FTZ R45, R133, R110 ;  /* 0x0000006e852d7220 */ /* 0x000fe20000410000 */
[----:B------:R-:W-:Y:S01]  /*3690*/  FFMA.FTZ R150, R62, R137, R148 ;  /* 0x000000893e967223 */ /* 0x000fe20000010094 */
[----:B------:R-:W-:Y:S01]  /*36a0*/  SHF.L.U32 R63, R19, 0x10, RZ ;  /* 0x00000010133f7819 */ /* 0x000fe200000006ff */
[----:B------:R-:W5:Y:S01]  /*36b0*/  SHFL.DOWN PT, R143, R136, 0x1, 0x1f ;  /* 0x08201f00888f7f89 */ /* 0x000f6200000e0000 */
[----:B------:R-:W-:Y:S01]  /*36c0*/  FMUL.FTZ R146, R65, R72 ;  /* 0x0000004841927220 */ /* 0x000fe20000410000 */
[-C--:B------:R-:W-:Y:S01]  /*36d0*/  FFMA.FTZ R47, R130, R108.reuse, -R45 ;  /* 0x0000006c822f7223 */ /* 0x080fe2000001082d */
[----:B------:R-:W-:Y:S01]  /*36e0*/  FFMA.FTZ R149, R54, R108, R149 ;  /* 0x0000006c36957223 */ /* 0x000fe20000010095 */
[----:B------:R-:W5:Y:S01]  /*36f0*/  SHFL.DOWN PT, R106, R138, 0x1, 0x1f ;  /* 0x08201f008a6a7f89 */ /* 0x000f6200000e0000 */
[-C--:B------:R-:W-:Y:S01]  /*3700*/  FFMA.FTZ R44, R119, -R146.reuse, R44 ;  /* 0x80000092772c7223 */ /* 0x080fe2000001002c */
[----:B------:R-:W-:Y:S01]  /*3710*/  FFMA.FTZ R45, R111, -R146, R46 ;  /* 0x800000926f2d7223 */ /* 0x000fe2000001002e */
[----:B------:R-:W-:Y:S01]  /*3720*/  FFMA.FTZ R146, R62, R139, R47 ;  /* 0x0000008b3e927223 */ /* 0x000fe2000001002f */
[----:B------:R5:W5:Y:S01]  /*3730*/  SHFL.IDX PT, R137, R112, RZ, 0x1f ;  /* 0x00001fff70897589 */ /* 0x000b6200000e0000 */
[----:B------:R-:W-:Y:S01]  /*3740*/  FMUL.FTZ R47, R63, R74 ;  /* 0x0000004a3f2f7220 */ /* 0x000fe20000410000 */
[----:B------:R-:W-:Y:S01]  /*3750*/  SHF.R.U32.HI R62, RZ, 0x10, R19 ;  /* 0x00000010ff3e7819 */ /* 0x000fe20000011613 */
[----:B------:R-:W-:Y:S01]  /*3760*/  FFMA.FTZ R151, R54, -R110, R151 ;  /* 0x8000006e36977223 */ /* 0x000fe20000010097 */
[----:B--2---:R-:W2:Y:S01]  /*3770*/  SHFL.IDX PT, R140, R140, RZ, 0x1f ;  /* 0x00001fff8c8c7589 */ /* 0x004ea200000e0000 */
[----:B0-----:R-:W-:Y:S01]  /*3780*/  @P0 FMUL.FTZ R139, R145, R141 ;  /* 0x0000008d918b0220 */ /* 0x001fe20000410000 */
[-C--:B------:R-:W-:Y:S01]  /*3790*/  FFMA.FTZ R46, R117, -R47.reuse, R108 ;  /* 0x8000002f752e7223 */ /* 0x080fe2000001006c */
[----:B------:R-:W-:Y:S01]  /*37a0*/  SHF.L.U32 R62, R62, 0x10, RZ ;  /* 0x000000103e3e7819 */ /* 0x000fe200000006ff */
[----:B------:R-:W-:Y:S01]  /*37b0*/  FFMA.FTZ R47, R123, -R47, R110 ;  /* 0x8000002f7b2f7223 */ /* 0x000fe2000001006e */
[----:B------:R-:W-:Y:S01]  /*37c0*/  FMUL.FTZ R110, R52, R146 ;  /* 0x00000092346e7220 */ /* 0x000fe20000410000 */
[----:B----4-:R-:W0:Y:S01]  /*37d0*/  SHFL.IDX PT, R136, R136, RZ, 0x1f ;  /* 0x00001fff88887589 */ /* 0x010e2200000e0000 */
[----:B------:R-:W-:Y:S01]  /*37e0*/  ISETP.NE.AND P1, PT, R101, RZ, PT ;  /* 0x000000ff6500720c */ /* 0x000fe20003f25270 */
[-C--:B---3--:R-:W-:Y:S01]  /*37f0*/  @P0 FMUL.FTZ R148, R145, R142.reuse ;  /* 0x0000008e91940220 */ /* 0x088fe20000410000 */
[----:B------:R-:W-:Y:S01]  /*3800*/  @P0 FFMA.FTZ R108, R144, R142, -R139 ;  /* 0x0000008e906c0223 */ /* 0x000fe2000001088b */
[----:B-1----:R-:W1:Y:S01]  /*3810*/  SHFL.IDX PT, R138, R138, RZ, 0x1f ;  /* 0x00001fff8a8a7589 */ /* 0x002e6200000e0000 */
[----:B------:R-:W-:Y:S01]  /*3820*/  FMUL.FTZ R152, R52, R150 ;  /* 0x0000009634987220 */ /* 0x000fe20000410000 */
[----:B------:R-:W-:Y:S01]  /*3830*/  @P0 FFMA.FTZ R139, R144, R141, R148 ;  /* 0x0000008d908b0223 */ /* 0x000fe20000010094 */
[----:B-----5:R-:W-:Y:S01]  /*3840*/  @P0 FADD.FTZ R142, R143, R108 ;  /* 0x0000006c8f8e0221 */ /* 0x020fe20000010000 */
[----:B------:R-:W-:Y:S01]  /*3850*/  FMUL.FTZ R108, R62, R70 ;  /* 0x000000463e6c7220 */ /* 0x000fe20000410000 */
[----:B------:R-:W-:Y:S01]  /*3860*/  BSSY B0, `(.L_x_18639) ;  /* 0x0000067000007945 */ /* 0x000fe20003800000 */
[----:B------:R-:W-:Y:S01]  /*3870*/  @P0 FADD.FTZ R141, R106, R139 ;  /* 0x0000008b6a8d0221 */ /* 0x000fe20000010000 */
[----:B------:R-:W-:Y:S01]  /*3880*/  FADD.FTZ R112, R149, R110 ;  /* 0x0000006e95707221 */ /* 0x000fe20000010000 */
[----:B------:R-:W-:Y:S01]  /*3890*/  FFMA.FTZ R106, R121, -R108, R146 ;  /* 0x8000006c796a7223 */ /* 0x000fe20000010092 */
[CC--:B------:R-:W-:Y:S01]  /*38a0*/  FMUL.FTZ R146, R142.reuse, -R49.reuse ;  /* 0x800000318e927220 */ /* 0x0c0fe20000410000 */
[----:B------:R-:W-:Y:S01]  /*38b0*/  FMUL.FTZ R139, R141, -R49 ;  /* 0x800000318d8b7220 */ /* 0x000fe20000410000 */
[CC--:B------:R-:W-:Y:S01]  /*38c0*/  FMUL.FTZ R49, R137.reuse, R7.reuse ;  /* 0x0000000789317220 */ /* 0x0c0fe20000410000 */
[----:B------:R-:W-:Y:S01]  /*38d0*/  FMUL.FTZ R144, R137, R6 ;  /* 0x0000000689907220 */ /* 0x000fe20000410000 */
[-C--:B------:R-:W-:Y:S01]  /*38e0*/  FFMA.FTZ R143, R141, R48.reuse, R146 ;  /* 0x000000308d8f7223 */ /* 0x080fe20000010092 */
[----:B------:R-:W-:Y:S01]  /*38f0*/  FFMA.FTZ R142, R142, R48, -R139 ;  /* 0x000000308e8e7223 */ /* 0x000fe2000001088b */
[C---:B--2---:R-:W-:Y:S01]  /*3900*/  FFMA.FTZ R139, R140.reuse, R6, -R49 ;  /* 0x000000068c8b7223 */ /* 0x044fe20000010831 */
[----:B------:R-:W-:Y:S01]  /*3910*/  FFMA.FTZ R141, R140, R7, R144 ;  /* 0x000000078c8d7223 */ /* 0x000fe20000010090 */
        /* <DEDUP_REMOVED lines=10> */
[----:B0-----:R-:W-:Y:S01]  /*39c0*/  FADD.FTZ R6, R136, R139 ;  /* 0x0000008b88067221 */ /* 0x001fe20000010000 */
[----:B-1----:R-:W-:Y:S01]  /*39d0*/  FADD.FTZ R7, R138, R141 ;  /* 0x0000008d8a077221 */ /* 0x002fe20000010000 */
[----:B------:R-:W-:Y:S01]  /*39e0*/  FADD.FTZ R116, R116, R137 ;  /* 0x0000008974747221 */ /* 0x000fe20000010000 */
[----:B------:R-:W-:Y:S01]  /*39f0*/  FADD.FTZ R114, -R114, R143 ;  /* 0x0000008f72727221 */ /* 0x000fe20000010100 */
[-C--:B------:R-:W-:Y:S01]  /*3a00*/  FMUL.FTZ R133, R48, R70.reuse ;  /* 0x0000004630857220 */ /* 0x080fe20000410000 */
[----:B------:R-:W-:Y:S01]  /*3a10*/  FMUL.FTZ R135, R49, R70 ;  /* 0x0000004631877220 */ /* 0x000fe20000410000 */
[C---:B------:R-:W-:Y:S01]  /*3a20*/  FMUL.FTZ R137, R127.reuse, -R116 ;  /* 0x800000747f897220 */ /* 0x040fe20000410000 */
[----:B------:R-:W-:Y:S01]  /*3a30*/  FMUL.FTZ R130, R127, -R114 ;  /* 0x800000727f827220 */ /* 0x000fe20000410000 */
[----:B------:R0:W-:Y:S01]  /*3a40*/  @!P1 STS.128 [R126+0x1b80], R4 ;  /* 0x001b80047e009388 */ /* 0x0001e20000000c00 */
[----:B------:R-:W-:Y:S01]  /*3a50*/  FMUL.FTZ R134, R114, R74 ;  /* 0x0000004a72867220 */ /* 0x000fe20000410000 */
[----:B------:R-:W-:Y:S01]  /*3a60*/  FMUL.FTZ R139, R62, R133 ;  /* 0x000000853e8b7220 */ /* 0x000fe20000410000 */
[C---:B------:R-:W-:Y:S01]  /*3a70*/  FFMA.FTZ R127, R129.reuse, R116, -R130 ;  /* 0x00000074817f7223 */ /* 0x040fe20000010882 */
[----:B------:R-:W-:Y:S01]  /*3a80*/  FMUL.FTZ R130, R116, R74 ;  /* 0x0000004a74827220 */ /* 0x000fe20000410000 */
[----:B------:R-:W-:Y:S01]  /*3a90*/  FFMA.FTZ R129, R129, R114, R137 ;  /* 0x0000007281817223 */ /* 0x000fe20000010089 */
[----:B------:R-:W-:Y:S01]  /*3aa0*/  FMUL.FTZ R137, R47, R134 ;  /* 0x000000862f897220 */ /* 0x000fe20000410000 */
[----:B------:R-:W-:Y:S01]  /*3ab0*/  FADD.FTZ R127, R128, R127 ;  /* 0x0000007f807f7221 */ /* 0x000fe20000010000 */
[----:B------:R1:W-:Y:S01]  /*3ac0*/  STS [R94+0x18], R139 ;  /* 0x0000188b5e007388 */ /* 0x0003e20000000800 */
[----:B------:R-:W-:Y:S01]  /*3ad0*/  FADD.FTZ R129, -R124, R129 ;  /* 0x000000817c817221 */ /* 0x000fe20000010100 */
[----:B------:R-:W-:Y:S01]  /*3ae0*/  FFMA.FTZ R124, R46, R130, R137 ;  /* 0x000000822e7c7223 */ /* 0x000fe20000010089 */
[----:B------:R-:W-:Y:S01]  /*3af0*/  FMUL.FTZ R137, R63, R134 ;  /* 0x000000863f897220 */ /* 0x000fe20000410000 */
[----:B------:R-:W-:Y:S01]  /*3b00*/  FMUL.FTZ R141, R62, R135 ;  /* 0x000000873e8d7220 */ /* 0x000fe20000410000 */
[----:B------:R-:W-:Y:S01]  /*3b10*/  FFMA.FTZ R108, R125, -R108, R150 ;  /* 0x8000006c7d6c7223 */ /* 0x000fe20000010096 */
[----:B------:R-:W-:Y:S01]  /*3b20*/  FADD.FTZ R110, R151, -R152 ;  /* 0x80000098976e7221 */ /* 0x000fe20000010000 */
[----:B0-----:R-:W-:Y:S01]  /*3b30*/  FMUL.FTZ R5, R47, R130 ;  /* 0x000000822f057220 */ /* 0x001fe20000410000 */
[----:B------:R-:W-:Y:S01]  /*3b40*/  FMUL.FTZ R6, R129, R72 ;  /* 0x0000004881067220 */ /* 0x000fe20000410000 */
[----:B-1----:R-:W-:Y:S01]  /*3b50*/  FMUL.FTZ R139, R63, R130 ;  /* 0x000000823f8b7220 */ /* 0x002fe20000410000 */
[----:B------:R-:W-:Y:S01]  /*3b60*/  FMUL.FTZ R4, R127, R72 ;  /* 0x000000487f047220 */ /* 0x000fe20000410000 */
[----:B------:R-:W-:Y:S01]  /*3b70*/  FFMA.FTZ R145, R46, R134, -R5 ;  /* 0x000000862e917223 */ /* 0x000fe20000010805 */
[C---:B------:R-:W-:Y:S01]  /*3b80*/  FMUL.FTZ R5, R120.reuse, -R129 ;  /* 0x8000008178057220 */ /* 0x040fe20000410000 */
[-C--:B------:R-:W-:Y:S01]  /*3b90*/  FMUL.FTZ R120, R120, -R127.reuse ;  /* 0x8000007f78787220 */ /* 0x080fe20000410000 */
[----:B------:R-:W-:Y:S01]  /*3ba0*/  FMUL.FTZ R7, R45, R4 ;  /* 0x000000042d077220 */ /* 0x000fe20000410000 */
[----:B------:R0:W-:Y:S01]  /*3bb0*/  STS [R94+0x10], R139 ;  /* 0x0000108b5e007388 */ /* 0x0001e20000000800 */
[C---:B------:R-:W-:Y:S01]  /*3bc0*/  FFMA.FTZ R5, R122.reuse, R127, -R5 ;  /* 0x0000007f7a057223 */ /* 0x040fe20000010805 */
[----:B------:R-:W-:Y:S01]  /*3bd0*/  FFMA.FTZ R120, R122, R129, R120 ;  /* 0x000000817a787223 */ /* 0x000fe20000010078 */
[-C--:B------:R-:W-:Y:S01]  /*3be0*/  FFMA.FTZ R122, R44, R6.reuse, -R7 ;  /* 0x000000062c7a7223 */ /* 0x080fe20000010807 */
[----:B------:R1:W-:Y:S01]  /*3bf0*/  STS [R94+0x14], R137 ;  /* 0x000014895e007388 */ /* 0x0003e20000000800 */
[----:B------:R-:W-:Y:S01]  /*3c00*/  FADD.FTZ R132, R132, R5 ;  /* 0x0000000584847221 */ /* 0x000fe20000010000 */
[----:B------:R-:W-:Y:S01]  /*3c10*/  FADD.FTZ R131, -R131, R120 ;  /* 0x0000007883837221 */ /* 0x000fe20000010100 */
[----:B------:R-:W-:Y:S01]  /*3c20*/  LEA R120, R83, 0xffffff80, 0x7 ;  /* 0xffffff8053787811 */ /* 0x000fe200078e38ff */
[----:B------:R-:W-:Y:S01]  /*3c30*/  FMUL.FTZ R5, R45, R6 ;  /* 0x000000062d057220 */ /* 0x000fe20000410000 */
[----:B------:R2:W-:Y:S01]  /*3c40*/  STS [R94+0x1c], R141 ;  /* 0x00001c8d5e007388 */ /* 0x0005e20000000800 */
[----:B------:R-:W-:Y:S01]  /*3c50*/  FMUL.FTZ R7, R131, R76 ;  /* 0x0000004c83077220 */ /* 0x000fe20000410000 */
[----:B------:R-:W-:Y:S01]  /*3c60*/  IADD3 R120, -R120, UR7, RZ ;  /* 0x0000000778787c10 */ /* 0x000fe2000fffe1ff */
[----:B0-----:R-:W-:Y:S01]  /*3c70*/  FFMA.FTZ R139, R44, R4, R5 ;  /* 0x000000042c8b7223 */ /* 0x001fe20000010005 */
[----:B------:R-:W-:Y:S01]  /*3c80*/  FMUL.FTZ R5, R132, R76 ;  /* 0x0000004c84057220 */ /* 0x000fe20000410000 */
[----:B------:R-:W-:Y:S01]  /*3c90*/  FMUL.FTZ R143, R65, R6 ;  /* 0x00000006418f7220 */ /* 0x000fe20000410000 */
[----:B------:R-:W-:-:S02]  /*3ca0*/  LEA R120, R120, -R101, 0x1 ;  /* 0x8000006578787211 */ /* 0x000fc400078e08ff */
[----:B-1----:R-:W-:Y:S01]  /*3cb0*/  FMUL.FTZ R137, R43, R5 ;  /* 0x000000052b897220 */ /* 0x002fe20000410000 */
[----:B--2---:R-:W-:Y:S01]  /*3cc0*/  FMUL.FTZ R141, R65, R4 ;  /* 0x00000004418d7220 */ /* 0x004fe20000410000 */
[----:B------:R-:W-:Y:S01]  /*3cd0*/  ISETP.GE.AND P2, PT, R120, 0x1, PT ;  /* 0x000000017800780c */ /* 0x000fe20003f46270 */
[-C--:B------:R-:W-:Y:S01]  /*3ce0*/  FMUL.FTZ R4, R43, R7.reuse ;  /* 0x000000072b047220 */ /* 0x080fe20000410000 */
[-C--:B------:R-:W-:Y:S01]  /*3cf0*/  FFMA.FTZ R137, R42, R7.reuse, -R137 ;  /* 0x000000072a897223 */ /* 0x080fe20000010889 */
[----:B------:R-:W-:Y:S01]  /*3d00*/  FMUL.FTZ R7, R68, R7 ;  /* 0x0000000744077220 */ /* 0x000fe20000410000 */
[----:B------:R0:W-:Y:S01]  /*3d10*/  STS [R94+0x8], R141 ;  /* 0x0000088d5e007388 */ /* 0x0001e20000000800 */
[-C--:B------:R-:W-:Y:S01]  /*3d20*/  FFMA.FTZ R4, R42, R5.reuse, R4 ;  /* 0x000000052a047223 */ /* 0x080fe20000010004 */
[----:B------:R-:W-:Y:S01]  /*3d30*/  FMUL.FTZ R5, R68, R5 ;  /* 0x0000000544057220 */ /* 0x000fe20000410000 */
[----:B------:R-:W-:Y:S01]  /*3d40*/  FADD.FTZ R137, RZ, R137 ;  /* 0x00000089ff897221 */ /* 0x000fe20000010000 */
[----:B------:R0:W-:Y:S01]  /*3d50*/  STS [R94+0xc], R143 ;  /* 0x00000c8f5e007388 */ /* 0x0001e20000000800 */
[----:B------:R-:W-:-:S02]  /*3d60*/  FADD.FTZ R4, RZ, R4 ;  /* 0x00000004ff047221 */ /* 0x000fc40000010000 */
[----:B------:R-:W-:Y:S01]  /*3d70*/  FADD.FTZ R122, R137, R122 ;  /* 0x0000007a897a7221 */ /* 0x000fe20000010000 */
[----:B------:R0:W-:Y:S01]  /*3d80*/  STS [R94], R5 ;  /* 0x000000055e007388 */ /* 0x0001e20000000800 */
[----:B------:R-:W-:Y:S01]  /*3d90*/  FADD.FTZ R139, R4, R139 ;  /* 0x0000008b048b7221 */ /* 0x000fe20000010000 */
[----:B------:R-:W-:Y:S01]  /*3da0*/  FMUL.FTZ R137, R108, R133 ;  /* 0x000000856c897220 */ /* 0x000fe20000410000 */
[----:B------:R-:W-:Y:S01]  /*3db0*/  FADD.FTZ R145, R122, R145 ;  /* 0x000000917a917221 */ /* 0x000fe20000010000 */
[----:B------:R0:W-:Y:S01]  /*3dc0*/  STS [R94+0x4], R7 ;  /* 0x000004075e007388 */ /* 0x0001e20000000800 */
[----:B------:R-:W-:Y:S06]  /*3dd0*/  BAR.SYNC.DEFER_BLOCKING 0x0 ;  /* 0x0000000000007b1d */ /* 0x000fec0000010000 */
[----:B------:R-:W-:Y:S05]  /*3de0*/  @!P2 BRA `(.L_x_18640) ;  /* 0x000000000038a947 */ /* 0x000fea0003800000 */
[----:B------:R-:W-:Y:S01]  /*3df0*/  LEA.HI.SX32 R4, R101, R101, 0x1b ;  /* 0x0000006565047211 */ /* 0x000fe200078fdaff */
[----:B------:R-:W-:Y:S01]  /*3e00*/  IMAD R118, R118, UR22, RZ ;  /* 0x0000001676767c24 */ /* 0x000fe2000f8e02ff */
[----:B------:R-:W-:Y:S02]  /*3e10*/  IADD3 R6, R83, -0x1, RZ ;  /* 0xffffffff53067810 */ /* 0x000fe40007ffe0ff */
[----:B------:R-:W-:Y:S01]  /*3e20*/  LEA R122, R4, R99, 0x2 ;  /* 0x00000063047a7211 */ /* 0x000fe200078e10ff */
[----:B0-----:R-:W-:Y:S01]  /*3e30*/  IMAD R7, R53, UR23, R118 ;  /* 0x0000001735077c24 */ /* 0x001fe2000f8e0276 */
[----:B------:R-:W-:-:S03]  /*3e40*/  SHF.L.U32 R6, R6, 0x8, RZ ;  /* 0x0000000806067819 */ /* 0x000fc600000006ff */
[----:B------:R-:W0:Y:S01]  /*3e50*/  LDS R141, [R122+0x210] ;  /* 0x000210007a8d7984 */ /* 0x000e220000000800 */
[----:B------:R-:W-:-:S04]  /*3e60*/  IADD3 R4, P2, R6, R101, RZ ;  /* 0x0000006506047210 */ /* 0x000fc80007f5e0ff */
[----:B------:R-:W-:-:S03]  /*3e70*/  LEA.HI.X.SX32 R5, R6, RZ, 0x1, P2 ;  /* 0x000000ff06057211 */ /* 0x000fc600010f0eff */
[----:B------:R-:W-:-:S05]  /*3e80*/  IMAD.WIDE.U32 R4, R53, UR22, R4 ;  /* 0x0000001635047c25 */ /* 0x000fca000f8e0004 */
[----:B------:R-:W-:Y:S02]  /*3e90*/  IADD3 R5, R5, R7, RZ ;  /* 0x0000000705057210 */ /* 0x000fe40007ffe0ff */
[----:B------:R-:W-:-:S04]  /*3ea0*/  LEA R6, P2, R4, R97, 0x2 ;  /* 0x0000006104067211 */ /* 0x000fc800078410ff */
[----:B------:R-:W-:-:S05]  /*3eb0*/  LEA.HI.X R7, R4, R93, R5, 0x2, P2 ;  /* 0x0000005d04077211 */ /* 0x000fca00010f1405 */
[----:B0-----:R1:W-:Y:S04]  /*3ec0*/  REDG.E.ADD.F32.FTZ.RN.STRONG.GPU desc[UR12][R6.64], R141 ;  /* 0x0000008d060079a6 */ /* 0x0013e8000c10f38c */
.L_x_18640:
[----:B------:R-:W-:Y:S05]  /*3ed0*/  BSYNC B0 ;  /* 0x0000000000007941 */ /* 0x000fea0003800000 */
.L_x_18639:
        /* <DEDUP_REMOVED lines=17> */
.L_x_18642:
[----:B------:R-:W-:Y:S05]  /*3ff0*/  BSYNC B0 ;  /* 0x0000000000007941 */ /* 0x000fea0003800000 */
.L_x_18641:
[----:B01----:R0:W1:Y:S01]  /*4000*/  LDS R7, [R81+0x310] ;  /* 0x0003100051077984 */ /* 0x0030620000000800 */
[----:B------:R-:W-:Y:S04]  /*4010*/  BSSY B0, `(.L_x_18643) ;  /* 0x0000005000007945 */ /* 0x000fe80003800000 */
[----:B------:R-:W-:Y:S05]  /*4020*/  @!P3 BRA `(.L_x_18644) ;  /* 0x00000000000cb947 */ /* 0x000fea0003800000 */
[----:B------:R-:W-:-:S05]  /*4030*/  IMAD.WIDE.U32 R4, R34, UR25, R22 ;  /* 0x0000001922047c25 */ /* 0x000fca000f8e0016 */
[----:B------:R-:W-:-:S05]  /*4040*/  IADD3 R5, R135, R5, RZ ;  /* 0x0000000587057210 */ /* 0x000fca0007ffe0ff */
[----:B-1----:R2:W-:Y:S02]  /*4050*/  REDG.E.ADD.F32.FTZ.RN.STRONG.GPU desc[UR12][R4.64], R7 ;  /* 0x00000007040079a6 */ /* 0x0025e4000c10f38c */
.L_x_18644:
[----:B------:R-:W-:Y:S05]  /*4060*/  BSYNC B0 ;  /* 0x0000000000007941 */ /* 0x000fea0003800000 */
.L_x_18643:
        /* <DEDUP_REMOVED lines=11> */
.L_x_18646:
[----:B------:R-:W-:Y:S05]  /*4120*/  BSYNC B0 ;  /* 0x0000000000007941 */ /* 0x000fea0003800000 */
.L_x_18645:
[----:B--23--:R2:W3:Y:S01]  /*4130*/  LDS R7, [R79+0x410] ;  /* 0x000410004f077984 */ /* 0x00c4e20000000800 */
[----:B------:R-:W-:Y:S04]  /*4140*/  BSSY B0, `(.L_x_18647) ;  /* 0x0000005000007945 */ /* 0x000fe80003800000 */
[----:B------:R-:W-:Y:S05]  /*4150*/  @!P2 BRA `(.L_x_18648) ;  /* 0x00000000000ca947 */ /* 0x000fea0003800000 */
[----:B------:R-:W-:-:S05]  /*4160*/  IMAD.WIDE.U32 R4, R34, UR25, R26 ;  /* 0x0000001922047c25 */ /* 0x000fca000f8e001a */
[----:B------:R-:W-:-:S05]  /*4170*/  IADD3 R5, R135, R5, RZ ;  /* 0x0000000587057210 */ /* 0x000fca0007ffe0ff */
[----:B---3--:R4:W-:Y:S02]  /*4180*/  REDG.E.ADD.F32.FTZ.RN.STRONG.GPU desc[UR12][R4.64], R7 ;  /* 0x00000007040079a6 */ /* 0x0089e4000c10f38c */
.L_x_18648:
[----:B------:R-:W-:Y:S05]  /*4190*/  BSYNC B0 ;  /* 0x0000000000007941 */ /* 0x000fea0003800000 */
.L_x_18647:
[----:B---34-:R3:W4:Y:S01]  /*41a0*/  LDS R7, [R78+0x490] ;  /* 0x000490004e077984 */ /* 0x0187220000000800 */
[----:B------:R-:W-:Y:S04]  /*41b0*/  BSSY B0, `(.L_x_18649) ;  /* 0x0000005000007945 */ /* 0x000fe80003800000 */
[----:B------:R-:W-:Y:S05]  /*41c0*/  @!P3 BRA `(.L_x_18650) ;  /* 0x00000000000cb947 */ /* 0x000fea0003800000 */
[----:B------:R-:W-:-:S05]  /*41d0*/  IMAD.WIDE.U32 R4, R34, UR25, R28 ;  /* 0x0000001922047c25 */ /* 0x000fca000f8e001c */
[----:B------:R-:W-:-:S05]  /*41e0*/  IADD3 R5, R135, R5, RZ ;  /* 0x0000000587057210 */ /* 0x000fca0007ffe0ff */
[----:B----4-:R4:W-:Y:S02]  /*41f0*/  REDG.E.ADD.F32.FTZ.RN.STRONG.GPU desc[UR12][R4.64], R7 ;  /* 0x00000007040079a6 */ /* 0x0109e4000c10f38c */
.L_x_18650:
[----:B------:R-:W-:Y:S05]  /*4200*/  BSYNC B0 ;  /* 0x0000000000007941 */ /* 0x000fea0003800000 */
.L_x_18649:
[----:B----4-:R4:W0:Y:S01]  /*4210*/  LDS R7, [R77+0x510] ;  /* 0x000510004d077984 */ /* 0x0108220000000800 */
[----:B------:R-:W-:Y:S04]  /*4220*/  BSSY B0, `(.L_x_18651) ;  /* 0x0000005000007945 */ /* 0x000fe80003800000 */
[----:B------:R-:W-:Y:S05]  /*4230*/  @!P4 BRA `(.L_x_18652) ;  /* 0x00000000000cc947 */ /* 0x000fea0003800000 */
[----:B------:R-:W-:-:S05]  /*4240*/  IMAD.WIDE.U32 R4, R34, UR25, R30 ;  /* 0x0000001922047c25 */ /* 0x000fca000f8e001e */
[----:B------:R-:W-:-:S05]  /*4250*/  IADD3 R5, R135, R5, RZ ;  /* 0x0000000587057210 */ /* 0x000fca0007ffe0ff */
[----:B0-----:R0:W-:Y:S02]  /*4260*/  REDG.E.ADD.F32.FTZ.RN.STRONG.GPU desc[UR12][R4.64], R7 ;  /* 0x00000007040079a6 */ /* 0x0011e4000c10f38c */
.L_x_18652:
[----:B------:R-:W-:Y:S05]  /*4270*/  BSYNC B0 ;  /* 0x0000000000007941 */ /* 0x000fea0003800000 */
.L_x_18651:
[----:B0-----:R0:W0:Y:S01]  /*4280*/  LDS R7, [R75+0x590] ;  /* 0x000590004b077984 */ /* 0x0010220000000800 */
[----:B------:R-:W-:Y:S01]  /*4290*/  BSSY B0, `(.L_x_18653) ;  /* 0x0000005000007945 */ /* 0x000fe20003800000 */
[----:B------:R-:W-:-:S03]  /*42a0*/  IMAD.WIDE.U32 R4, R34, UR25, R32 ;  /* 0x0000001922047c25 */ /* 0x000fc6000f8e0020 */
[----:B------:R-:W-:Y:S05]  /*42b0*/  @!P5 BRA `(.L_x_18654) ;  /* 0x000000000008d947 */ /* 0x000fea0003800000 */
[----:B------:R-:W-:-:S05]  /*42c0*/  IADD3 R5, R135, R5, RZ ;  /* 0x0000000587057210 */ /* 0x000fca0007ffe0ff */
[----:B0-----:R0:W-:Y:S02]  /*42d0*/  REDG.E.ADD.F32.FTZ.RN.STRONG.GPU desc[UR12][R4.64], R7 ;  /* 0x00000007040079a6 */ /* 0x0011e4000c10f38c */
.L_x_18654:
[----:B------:R-:W-:Y:S05]  /*42e0*/  BSYNC B0 ;  /* 0x0000000000007941 */ /* 0x000fea0003800000 */
.L_x_18653:
[----:B0-----:R-:W-:Y:S01]  /*42f0*/  FADD.FTZ R4, R124, R133 ;  /* 0x000000857c047221 */ /* 0x001fe20000010000 */
[----:B------:R0:W5:Y:S01]  /*4300*/  SHFL.DOWN PT, R120, R118, 0x1, 0x1f ;  /* 0x08201f0076787f89 */ /* 0x00016200000e0000 */
[C---:B------:R-:W-:Y:S01]  /*4310*/  ISETP.GT.AND P2, PT, R84.reuse, 0x1e, PT ;  /* 0x0000001e5400780c */ /* 0x040fe20003f44270 */
[----:B------:R-:W-:Y:S01]  /*4320*/  BSSY B0, `(.L_x_18655) ;  /* 0x000006c000007945 */ /* 0x000fe20003800000 */
[----:B------:R-:W-:Y:S01]  /*4330*/  MOV R5, R118 ;  /* 0x0000007600057202 */ /* 0x000fe20000000f00 */
[----:B------:R-:W1:Y:S01]  /*4340*/  SHFL.DOWN PT, R135, R112, 0x1, 0x1f ;  /* 0x08201f0070877f89 */ /* 0x000e6200000e0000 */
[----:B------:R-:W-:Y:S02]  /*4350*/  MOV R6, R112 ;  /* 0x0000007000067202 */ /* 0x000fe40000000f00 */
[----:B------:R-:W-:Y:S01]  /*4360*/  MOV R7, R110 ;  /* 0x0000006e00077202 */ /* 0x000fe20000000f00 */
[----:B------:R-:W2:Y:S01]  /*4370*/  SHFL.DOWN PT, R122, R110, 0x1, 0x1f ;  /* 0x08201f006e7a7f89 */ /* 0x000ea200000e0000 */
[----:B------:R-:W-:-:S03]  /*4380*/  ISETP.NE.AND P3, PT, R84, RZ, PT ;  /* 0x000000ff5400720c */ /* 0x000fc60003f65270 */
[----:B------:R-:W3:Y:S10]  /*4390*/  SHFL.DOWN PT, R133, R4, 0x1, 0x1f ;  /* 0x08201f0004857f89 */ /* 0x000ef400000e0000 */
[----:B0-----:R-:W0:Y:S01]  /*43a0*/  @!P3 S2R R118, SR_CgaCtaId ;  /* 0x000000000076b919 */ /* 0x001e220000008800 */
[----:B-----5:R-:W-:Y:S01]  /*43b0*/  @!P2 FADD.FTZ R5, R5, R120 ;  /* 0x000000780505a221 */ /* 0x020fe20000010000 */
[----:B-1----:R-:W-:-:S04]  /*43c0*/  @!P2 FADD.FTZ R6, R6, R135 ;  /* 0x000000870606a221 */ /* 0x002fc80000010000 */
[----:B------:R-:W1:Y:S01]  /*43d0*/  SHFL.DOWN PT, R112, R5, 0x2, 0x1f ;  /* 0x08401f0005707f89 */ /* 0x000e6200000e0000 */
[----:B--2---:R-:W-:-:S03]  /*43e0*/  @!P2 FADD.FTZ R7, R7, R122 ;  /* 0x0000007a0707a221 */ /* 0x004fc60000010000 */
[----:B------:R-:W2:Y:S01]  /*43f0*/  SHFL.DOWN PT, R135, R6, 0x2, 0x1f ;  /* 0x08401f0006877f89 */ /* 0x000ea200000e0000 */
[----:B---3--:R-:W-:-:S03]  /*4400*/  @!P2 FADD.FTZ R4, R133, R4 ;  /* 0x000000048504a221 */ /* 0x008fc60000010000 */
[----:B------:R-:W3:Y:S01]  /*4410*/  SHFL.DOWN PT, R110, R7, 0x2, 0x1f ;  /* 0x08401f00076e7f89 */ /* 0x000ee200000e0000 */
[----:B------:R-:W-:-:S03]  /*4420*/  ISETP.GT.AND P2, PT, R84, 0x1d, PT ;  /* 0x0000001d5400780c */ /* 0x000fc60003f44270 */
[----:B------:R-:W5:Y:S10]  /*4430*/  SHFL.DOWN PT, R133, R4, 0x2, 0x1f ;  /* 0x08401f0004857f89 */ /* 0x000f7400000e0000 */
[----:B-1----:R-:W-:Y:S01]  /*4440*/  @!P2 FADD.FTZ R5, R5, R112 ;  /* 0x000000700505a221 */ /* 0x002fe20000010000 */
[----:B--2---:R-:W-:Y:S01]  /*4450*/  @!P2 FADD.FTZ R6, R6, R135 ;  /* 0x000000870606a221 */ /* 0x004fe20000010000 */
[----:B---3--:R-:W-:-:S04]  /*4460*/  @!P2 FADD.FTZ R7, R7, R110 ;  /* 0x0000006e0707a221 */ /* 0x008fc80000010000 */
[----:B------:R-:W1:Y:S01]  /*4470*/  SHFL.DOWN PT, R135, R6, 0x4, 0x1f ;  /* 0x08801f0006877f89 */ /* 0x000e6200000e0000 */
[----:B-----5:R-:W-:-:S03]  /*4480*/  @!P2 FADD.FTZ R4, R4, R133 ;  /* 0x000000850404a221 */ /* 0x020fc60000010000 */
[----:B------:R-:W2:Y:S01]  /*4490*/  SHFL.DOWN PT, R110, R5, 0x4, 0x1f ;  /* 0x08801f00056e7f89 */ /* 0x000ea200000e0000 */
[----:B------:R-:W-:-:S03]  /*44a0*/  ISETP.GT.AND P2, PT, R84, 0x1b, PT ;  /* 0x0000001b5400780c */ /* 0x000fc60003f44270 */
[----:B------:R-:W3:Y:S04]  /*44b0*/  SHFL.DOWN PT, R112, R7, 0x4, 0x1f ;  /* 0x08801f0007707f89 */ /* 0x000ee800000e0000 */
[----:B------:R-:W5:Y:S06]  /*44c0*/  SHFL.DOWN PT, R133, R4, 0x4, 0x1f ;  /* 0x08801f0004857f89 */ /* 0x000f6c00000e0000 */
[----:B-1----:R-:W-:Y:S01]  /*44d0*/  @!P2 FADD.FTZ R6, R6, R135 ;  /* 0x000000870606a221 */ /* 0x002fe20000010000 */
[----:B--2---:R-:W-:-:S04]  /*44e0*/  @!P2 FADD.FTZ R5, R5, R110 ;  /* 0x0000006e0505a221 */ /* 0x004fc80000010000 */
[----:B------:R-:W1:Y:S01]  /*44f0*/  SHFL.DOWN PT, R137, R6, 0x8, 0x1f ;  /* 0x09001f0006897f89 */ /* 0x000e6200000e0000 */
[----:B---3--:R-:W-:-:S03]  /*4500*/  @!P2 FADD.FTZ R7, R7, R112 ;  /* 0x000000700707a221 */ /* 0x008fc60000010000 */
[----:B------:R-:W2:Y:S01]  /*4510*/  SHFL.DOWN PT, R110, R5, 0x8, 0x1f ;  /* 0x09001f00056e7f89 */ /* 0x000ea200000e0000 */
[----:B-----5:R-:W-:-:S03]  /*4520*/  @!P2 FADD.FTZ R4, R4, R133 ;  /* 0x000000850404a221 */ /* 0x020fc60000010000 */
[----:B------:R-:W3:Y:S01]  /*4530*/  SHFL.DOWN PT, R112, R7, 0x8, 0x1f ;  /* 0x09001f0007707f89 */ /* 0x000ee200000e0000 */
[----:B------:R-:W-:Y:S01]  /*4540*/  FMUL.FTZ R133, R41, R48 ;  /* 0x0000003029857220 */ /* 0x000fe20000410000 */
[----:B------:R-:W-:Y:S02]  /*4550*/  ISETP.GT.AND P2, PT, R84, 0x17, PT ;  /* 0x000000175400780c */ /* 0x000fe40003f44270 */
[----:B------:R-:W5:Y:S01]  /*4560*/  SHFL.DOWN PT, R135, R4, 0x8, 0x1f ;  /* 0x09001f0004877f89 */ /* 0x000f6200000e0000 */
[----:B------:R-:W-:-:S04]  /*4570*/  FFMA.FTZ R133, R40, R49, -R133 ;  /* 0x0000003128857223 */ /* 0x000fc80000010885 */
[----:B------:R-:W-:Y:S01]  /*4580*/  FMUL.FTZ R133, R108, R133 ;  /* 0x000000856c857220 */ /* 0x000fe20000410000 */
[-C--:B------:R-:W-:Y:S01]  /*4590*/  FMUL.FTZ R108, R125, R49.reuse ;  /* 0x000000317d6c7220 */ /* 0x080fe20000410000 */
[----:B------:R-:W-:-:S03]  /*45a0*/  FMUL.FTZ R49, R41, R49 ;  /* 0x0000003129317220 */ /* 0x000fc60000410000 */
[-C--:B------:R-:W-:Y:S01]  /*45b0*/  FFMA.FTZ R108, R121, R48.reuse, R108 ;  /* 0x00000030796c7223 */ /* 0x080fe2000001006c */
[----:B------:R-:W-:Y:S01]  /*45c0*/  FFMA.FTZ R49, R40, R48, R49 ;  /* 0x0000003028317223 */ /* 0x000fe20000010031 */
[----:B-1----:R-:W-:Y:S01]  /*45d0*/  @!P2 FADD.FTZ R6, R6, R137 ;  /* 0x000000890606a221 */ /* 0x002fe20000010000 */
[----:B------:R-:W-:Y:S01]  /*45e0*/  FMUL.FTZ R121, R41, R116 ;  /* 0x0000007429797220 */ /* 0x000fe20000410000 */
[-C--:B------:R-:W-:Y:S01]  /*45f0*/  FMUL.FTZ R48, R123, R114.reuse ;  /* 0x000000727b307220 */ /* 0x080fe20000410000 */
[----:B------:R-:W-:Y:S01]  /*4600*/  FFMA.FTZ R133, R106, R49, R133 ;  /* 0x000000316a857223 */ /* 0x000fe20000010085 */
[----:B--2---:R-:W-:Y:S01]  /*4610*/  @!P2 FADD.FTZ R5, R5, R110 ;  /* 0x0000006e0505a221 */ /* 0x004fe20000010000 */
[-C--:B------:R-:W-:Y:S01]  /*4620*/  FMUL.FTZ R49, R41, R114.reuse ;  /* 0x0000007229317220 */ /* 0x080fe20000410000 */
[----:B------:R-:W-:Y:S01]  /*4630*/  FFMA.FTZ R114, R40, R114, -R121 ;  /* 0x0000007228727223 */ /* 0x000fe20000010879 */
[----:B------:R-:W-:Y:S01]  /*4640*/  FFMA.FTZ R57, R108, R70, R57 ;  /* 0x000000466c397223 */ /* 0x000fe20000010039 */
[----:B---3--:R-:W-:Y:S01]  /*4650*/  @!P2 FADD.FTZ R7, R7, R112 ;  /* 0x000000700707a221 */ /* 0x008fe20000010000 */
[----:B------:R-:W1:Y:S01]  /*4660*/  SHFL.DOWN PT, R110, R5, 0x10, 0x1f ;  /* 0x0a001f00056e7f89 */ /* 0x000e6200000e0000 */
[----:B------:R-:W-:Y:S01]  /*4670*/  FFMA.FTZ R121, R40, R116, R49 ;  /* 0x0000007428797223 */ /* 0x000fe20000010031 */
[----:B------:R-:W-:Y:S01]  /*4680*/  FMUL.FTZ R49, R41, R127 ;  /* 0x0000007f29317220 */ /* 0x000fe20000410000 */
[----:B-----5:R-:W-:Y:S01]  /*4690*/  @!P2 FADD.FTZ R4, R4, R135 ;  /* 0x000000870404a221 */ /* 0x020fe20000010000 */
[----:B------:R-:W2:Y:S01]  /*46a0*/  SHFL.DOWN PT, R112, R7, 0x10, 0x1f ;  /* 0x0a001f0007707f89 */ /* 0x000ea200000e0000 */
[----:B------:R-:W-:Y:S01]  /*46b0*/  FFMA.FTZ R108, R62, R108, R133 ;  /* 0x0000006c3e6c7223 */ /* 0x000fe20000010085 */
[----:B------:R-:W-:Y:S01]  /*46c0*/  FFMA.FTZ R117, R117, R116, R48 ;  /* 0x0000007475757223 */ /* 0x000fe20000010030 */
[----:B------:R-:W-:Y:S01]  /*46d0*/  FMUL.FTZ R47, R47, R114 ;  /* 0x000000722f2f7220 */ /* 0x000fe20000410000 */
[----:B------:R-:W3:Y:S01]  /*46e0*/  SHFL.DOWN PT, R135, R6, 0x10, 0x1f ;  /* 0x0a001f0006877f89 */ /* 0x000ee200000e0000 */
[----:B------:R-:W-:Y:S01]  /*46f0*/  FFMA.FTZ R48, R40, R129, -R49 ;  /* 0x0000008128307223 */ /* 0x000fe20000010831 */
[----:B------:R-:W-:Y:S01]  /*4700*/  FADD.FTZ R69, R108, R69 ;  /* 0x000000456c457221 */ /* 0x000fe20000010000 */
[----:B------:R-:W-:Y:S01]  /*4710*/  ISETP.GT.AND P2, PT, R84, 0xf, PT ;  /* 0x0000000f5400780c */ /* 0x000fe20003f44270 */
[----:B------:R-:W5:Y:S01]  /*4720*/  SHFL.DOWN PT, R125, R4, 0x10, 0x1f ;  /* 0x0a001f00047d7f89 */ /* 0x000f6200000e0000 */
[----:B------:R-:W-:Y:S01]  /*4730*/  FFMA.FTZ R108, R46, R121, R47 ;  /* 0x000000792e6c7223 */ /* 0x000fe2000001002f */
[----:B------:R-:W-:Y:S01]  /*4740*/  FMUL.FTZ R47, R45, R48 ;  /* 0x000000302d2f7220 */ /* 0x000fe20000410000 */
[-C--:B------:R-:W-:Y:S01]  /*4750*/  FMUL.FTZ R45, R41, R132.reuse ;  /* 0x00000084292d7220 */ /* 0x080fe20000410000 */
[-C--:B------:R-:W-:Y:S01]  /*4760*/  FMUL.FTZ R106, R111, R129.reuse ;  /* 0x000000816f6a7220 */ /* 0x080fe20000410000 */
[C---:B------:R-:W-:Y:S01]  /*4770*/  FMUL.FTZ R129, R41.reuse, R129 ;  /* 0x0000008129817220 */ /* 0x040fe20000410000 */
[-C--:B------:R-:W-:Y:S01]  /*4780*/  FMUL.FTZ R41, R41, R131.reuse ;  /* 0x0000008329297220 */ /* 0x080fe20000410000 */
[CC--:B------:R-:W-:Y:S01]  /*4790*/  FFMA.FTZ R48, R40.reuse, R131.reuse, -R45 ;  /* 0x0000008328307223 */ /* 0x0c0fe2000001082d */
[----:B------:R-:W-:Y:S01]  /*47a0*/  @!P3 MOV R49, 0x400 ;  /* 0x000004000031b802 */ /* 0x000fe20000000f00 */
[----:B------:R-:W-:Y:S01]  /*47b0*/  FMUL.FTZ R46, R113, R131 ;  /* 0x00000083712e7220 */ /* 0x000fe20000410000 */
[C---:B------:R-:W-:Y:S01]  /*47c0*/  FFMA.FTZ R129, R40.reuse, R127, R129 ;  /* 0x0000007f28817223 */ /* 0x040fe20000010081 */
[----:B------:R-:W-:Y:S01]  /*47d0*/  FFMA.FTZ R41, R40, R132, R41 ;  /* 0x0000008428297223 */ /* 0x000fe20000010029 */
[----:B------:R-:W-:Y:S01]  /*47e0*/  FMUL.FTZ R43, R43, R48 ;  /* 0x000000302b2b7220 */ /* 0x000fe20000410000 */
[----:B0-----:R-:W-:Y:S01]  /*47f0*/  @!P3 LEA R99, R118, R49, 0x18 ;  /* 0x000000317663b211 */ /* 0x001fe200078ec0ff */
[----:B-1----:R-:W-:Y:S01]  /*4800*/  @!P2 FADD.FTZ R5, R5, R110 ;  /* 0x0000006e0505a221 */ /* 0x002fe20000010000 */
        /* <DEDUP_REMOVED lines=9> */
[----:B-----5:R-:W-:Y:S01]  /*48a0*/  @!P2 FADD.FTZ R4, R4, R125 ;  /* 0x0000007d0404a221 */ /* 0x020fe20000010000 */
[----:B------:R-:W-:Y:S01]  /*48b0*/  FFMA.FTZ R60, R117, R74, R60 ;  /* 0x0000004a753c7223 */ /* 0x000fe2000001003c */
[----:B------:R-:W-:Y:S01]  /*48c0*/  FFMA.FTZ R59, R106, R72, R59 ;  /* 0x000000486a3b7223 */ /* 0x000fe2000001003b */
[----:B------:R-:W-:Y:S01]  /*48d0*/  FADD.FTZ R67, R108, R67 ;  /* 0x000000436c437221 */ /* 0x000fe20000010000 */
[----:B------:R-:W-:Y:S01]  /*48e0*/  FFMA.FTZ R61, R46, R76, R61 ;  /* 0x0000004c2e3d7223 */ /* 0x000fe2000001003d */
[----:B------:R0:W-:Y:S01]  /*48f0*/  @!P3 STS.128 [R99+0x640], R4 ;  /* 0x000640046300b388 */ /* 0x0001e20000000c00 */
        /* <DEDUP_REMOVED lines=14> */
.L_x_18656:
[----:B------:R-:W-:Y:S05]  /*49e0*/  BSYNC B0 ;  /* 0x0000000000007941 */ /* 0x000fea0003800000 */
.L_x_18655:
[----:B------:R-:W-:Y:S01]  /*49f0*/  IADD3 R53, R53, 0x1, RZ ;  /* 0x0000000135357810 */ /* 0x000fe20007ffe0ff */
[----:B------:R-:W-:-:S03]  /*4a00*/  UIADD3 UR5, UP0, UR5, 0x1, URZ ;  /* 0x0000000105057890 */ /* 0x000fc6000ff1e03f */
[----:B------:R-:W-:Y:S01]  /*4a10*/  ISETP.GE.AND P1, PT, R53, UR27, PT ;  /* 0x0000001b35007c0c */ /* 0x000fe2000bf26270 */
[----:B------:R-:W-:-:S12]  /*4a20*/  UIADD3.X UR6, URZ, UR6, URZ, UP0, !UPT ;  /* 0x000000063f067290 */ /* 0x000fd800087fe43f */
[----:B------:R-:W-:Y:S05]  /*4a30*/  @!P1 BRA `(.L_x_18657) ;  /* 0xffffffd0009c9947 */ /* 0x000fea000383ffff */
.L_x_18626:
[----:B------:R-:W-:Y:S01]  /*4a40*/  BAR.SYNC.DEFER_BLOCKING 0x0 ;  /* 0x0000000000007b1d */ /* 0x000fe20000010000 */
[----:B01----:R-:W-:Y:S01]  /*4a50*/  IMAD.WIDE R4, R101, 0x8, R16 ;  /* 0x0000000865047825 */ /* 0x003fe200078e0210 */
[----:B------:R-:W-:-:S04]  /*4a60*/  LEA R33, R84, R99, 0x3 ;  /* 0x0000006354217211 */ /* 0x000fc800078e18ff */
[----:B------:R-:W-:Y:S02]  /*4a70*/  F2F.BF16.F32 R59, R59 ;  /* 0x0000003b003b7304 */ /* 0x000fe40000202000 */
[----:B------:R-:W0:Y:S06]  /*4a80*/  LDC.64 R26, c[0x0][0x388] ;  /* 0x0000e200ff1a7b82 */ /* 0x000e2c0000000a00 */
[----:B------:R-:W-:Y:S08]  /*4a90*/  F2F.BF16.F32 R60, R60 ;  /* 0x0000003c003c7304 */ /* 0x000ff00000202000 */
[----:B------:R-:W1:Y:S08]  /*4aa0*/  F2F.BF16.F32 R57, R57 ;  /* 0x0000003900397304 */ /* 0x000e700000202000 */
[----:B------:R-:W-:Y:S01]  /*4ab0*/  F2F.BF16.F32 R61, R61 ;  /* 0x0000003d003d7304 */ /* 0x000fe20000202000 */
[----:B------:R-:W2:Y:S01]  /*4ac0*/  LDG.E.64 R4, desc[UR12][R4.64] ;  /* 0x0000000c04047981 */ /* 0x000ea2000c1e1b00 */
[----:B------:R-:W-:Y:S01]  /*4ad0*/  IADD3 R32, R83, -0x1, RZ ;  /* 0xffffffff53207810 */ /* 0x000fe20007ffe0ff */
[----:B------:R-:W3:Y:S01]  /*4ae0*/  LDC.64 R30, c[0x0][0x3e0] ;  /* 0x0000f800ff1e7b82 */ /* 0x000ee20000000a00 */
[----:B------:R-:W-:Y:S01]  /*4af0*/  ULDC.64 UR6, c[0x0][0x390] ;  /* 0x0000e40000067ab9 */ /* 0x000fe20000000a00 */
[----:B------:R-:W-:Y:S01]  /*4b00*/  UIADD3 UR4, UR4, -0x100, URZ ;  /* 0xffffff0004047890 */ /* 0x000fe2000fffe03f */
[----:B-1----:R-:W-:-:S05]  /*4b10*/  PRMT R57, R60, 0x5410, R57 ;  /* 0x000054103c397816 */ /* 0x002fca0000000039 */
[----:B------:R-:W1:Y:S01]  /*4b20*/  LDC.64 R28, c[0x0][0x3a8] ;  /* 0x0000ea00ff1c7b82 */ /* 0x000e620000000a00 */
[----:B--2---:R-:W-:Y:S01]  /*4b30*/  STS.64 [R33], R4 ;  /* 0x0000000421007388 */ /* 0x004fe20000000a00 */
[----:B------:R-:W-:-:S03]  /*4b40*/  NOP ;  /* 0x0000000000007918 */ /* 0x000fc60000000000 */
[----:B------:R-:W2:Y:S02]  /*4b50*/  LDS.64 R20, [R33] ;  /* 0x0000000021147984 */ /* 0x000ea40000000a00 */
[----:B--2---:R-:W-:Y:S02]  /*4b60*/  SHF.L.U32 R7, R21, 0x10, RZ ;  /* 0x0000001015077819 */ /* 0x004fe400000006ff */
        /* <DEDUP_REMOVED lines=15> */
[----:B------:R-:W2:Y:S01]  /*4c60*/  @!P2 MUFU.EX2 R4, R4 ;  /* 0x000000040004a308 */ /* 0x000ea20000000800 */
[----:B------:R-:W-:Y:S01]  /*4c70*/  @!P0 FMUL.FTZ R0, R6, -1.4426950216293334961 ;  /* 0xbfb8aa3b06008820 */ /* 0x000fe20000410000 */
[----:B------:R-:W-:-:S04]  /*4c80*/  @!P1 FMUL.FTZ R19, R5, -1.4426950216293334961 ;  /* 0xbfb8aa3b05139820 */ /* 0x000fc80000410000 */
[----:B------:R-:W-:Y:S02]  /*4c90*/  @!P3 FMUL.FTZ R21, R7, -1.4426950216293334961 ;  /* 0xbfb8aa3b0715b820 */ /* 0x000fe40000410000 */
[----:B------:R-:W5:Y:S08]  /*4ca0*/  @!P1 MUFU.EX2 R19, R19 ;  /* 0x0000001300139308 */ /* 0x000f700000000800 */
[----:B------:R-:W4:Y:S01]  /*4cb0*/  @!P0 MUFU.EX2 R0, R0 ;  /* 0x0000000000008308 */ /* 0x000f220000000800 */
[----:B--2---:R-:W-:Y:S01]  /*4cc0*/  @!P2 FADD.FTZ R20, R4, 1 ;  /* 0x3f8000000414a421 */ /* 0x004fe20000010000 */
[----:B------:R-:W-:-:S05]  /*4cd0*/  IMAD.WIDE.U32 R4, R59, 0x10000, RZ ;  /* 0x000100003b047825 */ /* 0x000fca00078e00ff */
[----:B------:R-:W-:Y:S01]  /*4ce0*/  LOP3.LUT R7, R57, R5, RZ, 0xfc, !PT ;  /* 0x0000000539077212 */ /* 0x000fe200078efcff */
[----:B------:R-:W2:Y:S01]  /*4cf0*/  @!P3 MUFU.EX2 R21, R21 ;  /* 0x000000150015b308 */ /* 0x000ea20000000800 */
[----:B-----5:R-:W-:Y:S01]  /*4d00*/  @!P1 FADD.FTZ R19, R19, 1 ;  /* 0x3f80000013139421 */ /* 0x020fe20000010000 */
[----:B------:R-:W-:-:S05]  /*4d10*/  LOP3.LUT R6, R4, R61, RZ, 0xfc, !PT ;  /* 0x0000003d04067212 */ /* 0x000fca00078efcff */
[----:B------:R0:W-:Y:S01]  /*4d20*/  STS.64 [R33], R6 ;  /* 0x0000000621007388 */ /* 0x0001e20000000a00 */
[----:B------:R-:W5:Y:S01]  /*4d30*/  @!P2 MUFU.RCP R20, R20 ;  /* 0x000000140014a308 */ /* 0x000f620000001000 */
[----:B----4-:R-:W-:Y:S01]  /*4d40*/  @!P0 FADD.FTZ R18, R0, 1 ;  /* 0x3f80000000128421 */ /* 0x010fe20000010000 */
[----:B------:R-:W-:-:S06]  /*4d50*/  NOP ;  /* 0x0000000000007918 */ /* 0x000fcc0000000000 */
[----:B------:R-:W4:Y:S01]  /*4d60*/  @!P1 MUFU.RCP R19, R19 ;  /* 0x0000001300139308 */ /* 0x000f220000001000 */
[----:B--2---:R-:W-:Y:S01]  /*4d70*/  @!P3 FADD.FTZ R0, R21, 1 ;  /* 0x3f8000001500b421 */ /* 0x004fe20000010000 */
[----:B------:R-:W2:Y:S06]  /*4d80*/  LDS.64 R4, [R33] ;  /* 0x0000000021047984 */ /* 0x000eac0000000a00 */
[----:B------:R-:W3:Y:S01]  /*4d90*/  @!P3 MUFU.RCP R0, R0 ;  /* 0x000000000000b308 */ /* 0x000ee20000001000 */
[----:B-----5:R-:W-:Y:S01]  /*4da0*/  @!P2 FMUL.FTZ R67, R67, R20 ;  /* 0x000000144343a220 */ /* 0x020fe20000410000 */
[----:B------:R-:W-:-:S02]  /*4db0*/  SHF.L.U32 R20, R32, 0x7, RZ ;  /* 0x0000000720147819 */ /* 0x000fc400000006ff */
[----:B------:R-:W-:Y:S02]  /*4dc0*/  IADD3 R92, P2, R92, -0x100, RZ ;  /* 0xffffff005c5c7810 */ /* 0x000fe40007f5e0ff */
[--C-:B------:R-:W-:Y:S02]  /*4dd0*/  SHF.R.S32.HI R21, RZ, 0x1f, R20.reuse ;  /* 0x0000001fff157819 */ /* 0x100fe40000011414 */
[----:B------:R5:W5:Y:S01]  /*4de0*/  @!P0 MUFU.RCP R23, R18 ;  /* 0x0000001200178308 */ /* 0x000b620000001000 */
[----:B----4-:R-:W-:Y:S01]  /*4df0*/  @!P1 FMUL.FTZ R66, R66, R19 ;  /* 0x0000001342429220 */ /* 0x010fe20000410000 */
[----:B------:R-:W-:Y:S01]  /*4e00*/  IADD3 R90, P1, R90, -0x100, RZ ;  /* 0xffffff005a5a7810 */ /* 0x000fe20007f3e0ff */
[--C-:B0-----:R-:W-:Y:S01]  /*4e10*/  IMAD.WIDE.U32 R6, R26, UR15, R20.reuse ;  /* 0x0000000f1a067c25 */ /* 0x101fe2000f8e0014 */
[----:B------:R-:W-:Y:S02]  /*4e20*/  IADD3.X R91, R91, -0x1, RZ, P2, !PT ;  /* 0xffffffff5b5b7810 */ /* 0x000fe400017fe4ff */
[----:B------:R-:W-:Y:S01]  /*4e30*/  IADD3.X R89, R89, -0x1, RZ, P1, !PT ;  /* 0xffffffff59597810 */ /* 0x000fe20000ffe4ff */
[----:B-1----:R-:W-:Y:S01]  /*4e40*/  IMAD.WIDE.U32 R20, R28, UR15, R20 ;  /* 0x0000000f1c147c25 */ /* 0x002fe2000f8e0014 */
[----:B------:R-:W-:Y:S03]  /*4e50*/  F2F.BF16.F32 R24, R67 ;  /* 0x0000004300187304 */ /* 0x000fe60000202000 */
[----:B---3--:R-:W-:Y:S01]  /*4e60*/  @!P3 FMUL.FTZ R69, R69, R0 ;  /* 0x000000004545b220 */ /* 0x008fe20000410000 */
[----:B------:R-:W-:Y:S01]  /*4e70*/  ISETP.GT.AND P3, PT, R83, 0x1, PT ;  /* 0x000000015300780c */ /* 0x000fe20003f64270 */
[----:B-----5:R-:W-:Y:S01]  /*4e80*/  IMAD R18, R26, UR14, RZ ;  /* 0x0000000e1a127c24 */ /* 0x020fe2000f8e02ff */
[----:B------:R-:W-:Y:S01]  /*4e90*/  MOV R83, R32 ;  /* 0x0000002000537202 */ /* 0x000fe20000000f00 */
[----:B------:R-:W-:-:S02]  /*4ea0*/  IMAD R0, R102, UR6, RZ ;  /* 0x0000000666007c24 */ /* 0x000fc4000f8e02ff */
[----:B------:R-:W-:Y:S02]  /*4eb0*/  IMAD R19, R27, UR15, R18 ;  /* 0x0000000f1b137c24 */ /* 0x000fe4000f8e0212 */
[----:B------:R-:W-:Y:S01]  /*4ec0*/  @!P0 FMUL.FTZ R64, R64, R23 ;  /* 0x0000001740408220 */ /* 0x000fe20000410000 */
[----:B------:R0:W1:Y:S02]  /*4ed0*/  F2F.BF16.F32 R18, R66 ;  /* 0x0000004200127304 */ /* 0x0000640000202000 */
[----:B------:R-:W-:Y:S01]  /*4ee0*/  IADD3 R7, R7, R19, RZ ;  /* 0x0000001307077210 */ /* 0x000fe20007ffe0ff */
[C---:B------:R-:W-:Y:S02]  /*4ef0*/  IMAD R19, R109.reuse, UR7, R0 ;  /* 0x000000076d137c24 */ /* 0x040fe4000f8e0200 */
[----:B------:R-:W-:Y:S01]  /*4f00*/  FADD.FTZ R103, R64, R103 ;  /* 0x0000006740677221 */ /* 0x000fe20000010000 */
[----:B------:R-:W-:Y:S02]  /*4f10*/  IMAD.WIDE.U32 R6, R109, UR6, R6 ;  /* 0x000000066d067c25 */ /* 0x000fe4000f8e0006 */
[----:B------:R-:W3:Y:S01]  /*4f20*/  F2F.BF16.F32 R27, R69 ;  /* 0x00000045001b7304 */ /* 0x000ee20000202000 */
[----:B------:R-:W-:Y:S01]  /*4f30*/  ULDC.64 UR6, c[0x0][0x3b0] ;  /* 0x0000ec0000067ab9 */ /* 0x000fe20000000a00 */
[----:B0-----:R-:W-:Y:S01]  /*4f40*/  FADD.FTZ R66, R103, R66 ;  /* 0x0000004267427221 */ /* 0x001fe20000010000 */
[----:B------:R-:W-:-:S02]  /*4f50*/  IADD3 R0, R7, R19, RZ ;  /* 0x0000001307007210 */ /* 0x000fc40007ffe0ff */
[----:B------:R-:W-:Y:S01]  /*4f60*/  LEA R22, P0, R6, R30, 0x1 ;  /* 0x0000001e06167211 */ /* 0x000fe200078008ff */
[----:B-1----:R-:W-:Y:S02]  /*4f70*/  IMAD.WIDE.U32 R18, R18, 0x10000, RZ ;  /* 0x0001000012127825 */ /* 0x002fe400078e00ff */
[----:B------:R-:W0:Y:S02]  /*4f80*/  F2F.BF16.F32 R25, R64 ;  /* 0x0000004000197304 */ /* 0x000e240000202000 */
[----:B------:R-:W-:Y:S01]  /*4f90*/  FADD.FTZ R66, R66, R67 ;  /* 0x0000004342427221 */ /* 0x000fe20000010000 */
[----:B------:R-:W-:Y:S01]  /*4fa0*/  LEA.HI.X R23, R6, R31, R0, 0x1, P0 ;  /* 0x0000001f06177211 */ /* 0x000fe200000f0c00 */
[----:B------:R-:W-:Y:S02]  /*4fb0*/  IMAD R0, R28, UR14, RZ ;  /* 0x0000000e1c007c24 */ /* 0x000fe4000f8e02ff */
[----:B------:R-:W-:Y:S01]  /*4fc0*/  FADD.FTZ R103, R66, R69 ;  /* 0x0000004542677221 */ /* 0x000fe20000010000 */
[----:B------:R-:W-:Y:S01]  /*4fd0*/  IMAD.WIDE R6, R101, 0x8, R22 ;  /* 0x0000000865067825 */ /* 0x000fe200078e0216 */
[----:B---3--:R-:W-:-:S04]  /*4fe0*/  PRMT R27, R24, 0x5410, R27 ;  /* 0x00005410181b7816 */ /* 0x008fc8000000001b */
[----:B--2---:R1:W-:Y:S01]  /*4ff0*/  STG.E.64 desc[UR12][R6.64], R4 ;  /* 0x0000000406007986 */ /* 0x0043e2000c101b0c */
[----:B------:R-:W-:Y:S02]  /*5000*/  LOP3.LUT R23, R27, R19, RZ, 0xfc, !PT ;  /* 0x000000131b177212 */ /* 0x000fe400078efcff */
[----:B0-----:R-:W-:Y:S01]  /*5010*/  LOP3.LUT R22, R18, R25, RZ, 0xfc, !PT ;  /* 0x0000001912167212 */ /* 0x001fe200078efcff */
[----:B------:R-:W-:Y:S01]  /*5020*/  BAR.SYNC.DEFER_BLOCKING 0x0 ;  /* 0x0000000000007b1d */ /* 0x000fe20000010000 */
[----:B------:R-:W-:Y:S02]  /*5030*/  IMAD R25, R29, UR15, R0 ;  /* 0x0000000f1d197c24 */ /* 0x000fe4000f8e0200 */
[----:B------:R-:W-:-:S05]  /*5040*/  IMAD R0, R102, UR6, RZ ;  /* 0x0000000666007c24 */ /* 0x000fca000f8e02ff */
[----:B------:R-:W0:Y:S01]  /*5050*/  LDC.64 R26, c[0x0][0x3f0] ;  /* 0x0000fc00ff1a7b82 */ /* 0x000e220000000a00 */
[----:B------:R-:W-:Y:S01]  /*5060*/  IADD3 R21, R21, R25, RZ ;  /* 0x0000001915157210 */ /* 0x000fe20007ffe0ff */
[C---:B-1----:R-:W-:Y:S02]  /*5070*/  IMAD R7, R109.reuse, UR7, R0 ;  /* 0x000000076d077c24 */ /* 0x042fe4000f8e0200 */
        /* <DEDUP_REMOVED lines=14> */
.L_x_18617:
        /* <DEDUP_REMOVED lines=26> */
.L_x_18660:
[----:B------:R-:W-:Y:S05]  /*5300*/  BSYNC B0 ;  /* 0x0000000000007941 */ /* 0x000fea0003800000 */
.L_x_18659:
        /* <DEDUP_REMOVED lines=29> */
.L_x_18662:
[----:B------:R-:W2:Y:S02]  /*54e0*/  S2R R15, SR_TID.X ;  /* 0x00000000000f7919 */ /* 0x000ea40000002100 */
.L_x_18663:
[----:B------:R-:W-:Y:S05]  /*54f0*/  BSYNC B0 ;  /* 0x0000000000007941 */ /* 0x000fea0003800000 */
.L_x_18661:
        /* <DEDUP_REMOVED lines=10> */
[C---:B0--3--:R-:W-:Y:S01]  /*55a0*/  IMAD.WIDE.U32 R6, R109.reuse, UR6, RZ ;  /* 0x000000066d067c25 */ /* 0x049fe2000f8e00ff */
        /* <DEDUP_REMOVED lines=11> */
.L_x_18665:
[C---:B------:R-:W-:Y:S02]  /*5660*/  LEA R0, R15.reuse, UR4, 0x3 ;  /* 0x000000040f007c11 */ /* 0x040fe4000f8e18ff */
[----:B----4-:R-:W-:Y:S02]  /*5670*/  SHF.R.S32.HI R10, RZ, 0x1f, R15 ;  /* 0x0000001fff0a7819 */ /* 0x010fe4000001140f */
        /* <DEDUP_REMOVED lines=26> */
.L_x_18664:
[----:B------:R-:W-:Y:S05]  /*5820*/  EXIT ;  /* 0x000000000000794d */ /* 0x000fea0003800000 */
.L_x_18666:
        /* <DEDUP_REMOVED lines=13> */
.L_x_19054:


//--------------------- .text._Z25selective_scan_bwd_kernelI32Selective_Scan_bwd_kernel_traitsILi32ELi4ELb1ELb1ELb0ELb1ELb1EN3c108BFloat16ENS1_7complexIfEEEEv12SSMParamsBwd --------------------------
	.section	.text._Z25selective_scan_bwd_kernelI32Selective_Scan_bwd_kernel_traitsILi32ELi4ELb1ELb1ELb0ELb1ELb1EN3c108BFloat16ENS1_7complexIfEEEEv12SSMParamsBwd,"ax",@progbits
	.align	128
        .global         _Z25selective_scan_bwd_kernelI32Selective_Scan_bwd_kernel_traitsILi32ELi4ELb1ELb1ELb0ELb1ELb1EN3c108BFloat16ENS1_7complexIfEEEEv12SSMParamsBwd
        .type           _Z25selective_scan_bwd_kernelI32Selective_Scan_bwd_kernel_traitsILi32ELi4ELb1ELb1ELb0ELb1ELb1EN3c108BFloat16ENS1_7complexIfEEEEv12SSMParamsBwd,@function
        .size           _Z25selective_scan_bwd_kernelI32Selective_Scan_bwd_kernel_traitsILi32ELi4ELb1ELb1ELb0ELb1ELb1EN3c108BFloat16ENS1_7complexIfEEEEv12SSMParamsBwd,(.L_x_19055 - _Z25selective_scan_bwd_kernelI32Selective_Scan_bwd_kernel_traitsILi32ELi4ELb1ELb1ELb0ELb1ELb1EN3c108BFloat16ENS1_7complexIfEEEEv12SSMParamsBwd)
        .other          _Z25selective_scan_bwd_kernelI32Selective_Scan_bwd_kernel_traitsILi32ELi4ELb1ELb1ELb0ELb1ELb1EN3c108BFloat16ENS1_7complexIfEEEEv12SSMParamsBwd,@"STO_CUDA_ENTRY STV_DEFAULT"
_Z25selective_scan_bwd_kernelI32Selective_Scan_bwd_kernel_traitsILi32ELi4ELb1ELb1ELb0ELb1ELb1EN3c108BFloat16ENS1_7complexIfEEEEv12SSMParamsBwd:
.text._Z25selective_scan_bwd_kernelI32Selective_Scan_bwd_kernel_traitsILi32ELi4ELb1ELb1ELb0ELb1ELb1EN3c108BFloat16ENS1_7complexIfEEEEv12SSMParamsBwd:
        /* <DEDUP_REMOVED lines=107> */
[----:B------:R-:W-:Y:S01]  /*06b0*/  ISETP.NE.AND.EX P2, PT, R23, RZ, PT, P2 ;  /* 0x000000ff1700720c */ /* 0x000fe20003f45320 */
[----:B------:R-:W3:Y:S01]  /*06c0*/  @P0 LDC.64 R16, c[0x0][0x310] ;  /* 0x0000c400ff100b82 */ /* 0x000ee20000000a00 */
[----:B------:R-:W-:-:S02]  /*06d0*/  IADD3 R88, P5, R5, R2, RZ ;  /* 0x0000000205587210 */ /* 0x000fc40007fbe0ff */
[----:B------:R-:W-:Y:S02]  /*06e0*/  CS2R R12, SRZ ;  /* 0x00000000000c7805 */ /* 0x000fe4000001ff00 */
        /* <DEDUP_REMOVED lines=62> */
[----:B------:R-:W-:Y:S01]  /*0ad0*/  LEA.HI.X R95, R2, R9, R95, 0x3, P0 ;  /* 0x00000009025f7211 */ /* 0x000fe200000f1c5f */
[----:B------:R-:W-:Y:S01]  /*0ae0*/  IMAD.WIDE.U32 R8, R107, UR16, RZ ;  /* 0x000000106b087c25 */ /* 0x000fe2000f8e00ff */
[----:B------:R-:W-:-:S02]  /*0af0*/  MOV R5, R6 ;  /* 0x0000000600057202 */ /* 0x000fc40000000f00 */
[----:B------:R-:W-:Y:S02]  /*0b00*/  LEA.HI.SX32 R0, R0, R103, 0x1b ;  /* 0x0000006700007211 */ /* 0x000fe400078fdaff */
[C---:B------:R-:W-:Y:S02]  /*0b10*/  IADD3 R2, R103.reuse, 0x40, RZ ;  /* 0x0000004067027810 */ /* 0x040fe40007ffe0ff */
        /* <DEDUP_REMOVED lines=13> */
[----:B------:R-:W-:Y:S02]  /*0bf0*/  IADD3 R87, R9, R87, RZ ;  /* 0x0000005709577210 */ /* 0x000fe40007ffe0ff */
        /* <DEDUP_REMOVED lines=10> */
.L_x_18709:
        /* <DEDUP_REMOVED lines=16> */
[----:B------:R-:W-:-:S03]  /*0da0*/  IMAD.WIDE R6, R103, 0x8, R2 ;  /* 0x0000000867067825 */ /* 0x000fc600078e0202 */
[----:B------:R-:W1:Y:S01]  /*0db0*/  LDC.64 R2, c[0x0][0x318] ;  /* 0x0000c600ff027b82 */ /* 0x000e620000000a00 */
[----:B--2---:R-:W-:Y:S01]  /*0dc0*/  STS.64 [R75], R4 ;  /* 0x000000044b007388 */ /* 0x004fe20000000a00 */
[----:B------:R-:W-:-:S03]  /*0dd0*/  NOP ;  /* 0x0000000000007918 */ /* 0x000fc60000000000 */
[----:B------:R-:W2:Y:S03]  /*0de0*/  LDS.64 R72, [R75] ;  /* 0x000000004b487984 */ /* 0x000ea60000000a00 */
[----:B------:R-:W-:Y:S06]  /*0df0*/  BAR.SYNC.DEFER_BLOCKING 0x0 ;  /* 0x0000000000007b1d */ /* 0x000fec0000010000 */
        /* <DEDUP_REMOVED lines=9> */
[----:B-----5:R-:W-:Y:S01]  /*0e90*/  FADD.FTZ R76, R5, R104 ;  /* 0x00000068054c7221 */ /* 0x020fe20000010000 */
[----:B------:R-:W-:Y:S01]  /*0ea0*/  SHF.L.U32 R73, R73, 0x10, RZ ;  /* 0x0000001049497819 */ /* 0x000fe200000006ff */
[----:B------:R-:W-:Y:S01]  /*0eb0*/  IMAD.WIDE.U32 R4, R28, UR14, R22 ;  /* 0x0000000e1c047c25 */ /* 0x000fe2000f8e0016 */
[----:B------:R-:W-:Y:S02]  /*0ec0*/  SHF.L.U32 R25, R25, 0x10, RZ ;  /* 0x0000001019197819 */ /* 0x000fe400000006ff */
[----:B------:R-:W-:Y:S01]  /*0ed0*/  FSETP.GTU.FTZ.AND P2, PT, R76, 20, PT ;  /* 0x41a000004c00780b */ /* 0x000fe20003f5c000 */
[--C-:B------:R-:W-:Y:S01]  /*0ee0*/  FADD.FTZ R73, R73, R104.reuse ;  /* 0x0000006849497221 */ /* 0x100fe20000010000 */
[----:B------:R-:W-:Y:S01]  /*0ef0*/  SHF.L.U32 R27, R27, 0x10, RZ ;  /* 0x000000101b1b7819 */ /* 0x000fe200000006ff */
[----:B------:R-:W-:Y:S01]  /*0f00*/  FADD.FTZ R74, R25, R104 ;  /* 0x00000068194a7221 */ /* 0x000fe20000010000 */
[----:B------:R-:W-:-:S02]  /*0f10*/  IADD3 R25, R5, R29, RZ ;  /* 0x0000001d05197210 */ /* 0x000fc40007ffe0ff */
[----:B------:R-:W-:Y:S01]  /*0f20*/  FSETP.GTU.FTZ.AND P0, PT, R73, 20, PT ;  /* 0x41a000004900780b */ /* 0x000fe20003f1c000 */
[----:B------:R-:W-:Y:S01]  /*0f30*/  FADD.FTZ R72, R27, R104 ;  /* 0x000000681b487221 */ /* 0x000fe20000010000 */
[----:B------:R-:W-:-:S04]  /*0f40*/  FSETP.GTU.FTZ.AND P3, PT, R74, 20, PT ;  /* 0x41a000004a00780b */ /* 0x000fc80003f7c000 */
[----:B------:R-:W-:Y:S01]  /*0f50*/  FSETP.GTU.FTZ.AND P1, PT, R72, 20, PT ;  /* 0x41a000004800780b */ /* 0x000fe20003f3c000 */
[----:B---3--:R0:W-:Y:S01]  /*0f60*/  STS.64 [R75], R6 ;  /* 0x000000064b007388 */ /* 0x0081e20000000a00 */
[----:B------:R-:W-:Y:S01]  /*0f70*/  NOP ;  /* 0x0000000000007918 */ /* 0x000fe20000000000 */
[----:B-1----:R-:W-:Y:S10]  /*0f80*/  @P2 BRA `(.L_x_18669) ;  /* 0x00000000007c2947 */ /* 0x002ff40003800000 */
        /* <DEDUP_REMOVED lines=31> */
.L_x_18669:
[----:B------:R-:W-:Y:S05]  /*1180*/  BSYNC B0 ;  /* 0x0000000000007941 */ /* 0x000fea0003800000 */
.L_x_18668:
        /* <DEDUP_REMOVED lines=33> */
.L_x_18671:
[----:B------:R-:W-:Y:S05]  /*13a0*/  BSYNC B0 ;  /* 0x0000000000007941 */ /* 0x000fea0003800000 */
.L_x_18670:
        /* <DEDUP_REMOVED lines=33> */
.L_x_18673:
[----:B------:R-:W-:Y:S05]  /*15c0*/  BSYNC B0 ;  /* 0x0000000000007941 */ /* 0x000fea0003800000 */
.L_x_18672:
        /* <DEDUP_REMOVED lines=33> */
.L_x_18675:
[----:B------:R-:W-:Y:S05]  /*17e0*/  BSYNC B0 ;  /* 0x0000000000007941 */ /* 0x000fea0003800000 */
.L_x_18674:
[----:B------:R-:W-:Y:S01]  /*17f0*/  ULDC.64 UR6, c[0x0][0x2a8] ;  /* 0x0000aa0000067ab9 */ /* 0x000fe20000000a00 */
[----:B------:R-:W-:Y:S01]  /*1800*/  MOV R5, R25 ;  /* 0x0000001900057202 */ /* 0x000fe20000000f00 */
[----:B------:R-:W-:Y:S01]  /*1810*/  IMAD R0, R108, UR6, RZ ;  /* 0x000000066c007c24 */ /* 0x000fe2000f8e02ff */
[----:B------:R-:W1:Y:S01]  /*1820*/  LDC.64 R26, c[0x0][0x2b0] ;  /* 0x0000ac00ff1a7b82 */ /* 0x000e620000000a00 */
[----:B------:R-:W-:-:S04]  /*1830*/  IMAD.WIDE.U32 R4, R107, UR6, R4 ;  /* 0x000000066b047c25 */ /* 0x000fc8000f8e0004 */
[----:B0-----:R-:W-:Y:S01]  /*1840*/  IMAD R7, R107, UR7, R0 ;  /* 0x000000076b077c24 */ /* 0x001fe2000f8e0200 */
[----:B------:R-:W-:Y:S02]  /*1850*/  LEA R2, P0, R4, R2, 0x1 ;  /* 0x0000000204027211 */ /* 0x000fe400078008ff */
[----:B------:R-:W0:Y:S01]  /*1860*/  LDC.64 R28, c[0x0][0x308] ;  /* 0x0000c200ff1c7b82 */ /* 0x000e220000000a00 */
        /* <DEDUP_REMOVED lines=8> */
[----:B------:R5:W3:Y:S01]  /*18f0*/  LDG.E.64 R6, desc[UR12][R4.64] ;  /* 0x0000000c04067981 */ /* 0x000ae2000c1e1b00 */
[----:B-1----:R-:W-:-:S02]  /*1900*/  IMAD R0, R26, UR15, RZ ;  /* 0x0000000f1a007c24 */ /* 0x002fc4000f8e02ff */
[----:B------:R-:W-:-:S04]  /*1910*/  IMAD.WIDE.U32 R24, R26, UR14, R22 ;  /* 0x0000000e1a187c25 */ /* 0x000fc8000f8e0016 */
[----:B------:R-:W-:Y:S02]  /*1920*/  IMAD R27, R27, UR14, R0 ;  /* 0x0000000e1b1b7c24 */ /* 0x000fe4000f8e0200 */
[----:B------:R-:W-:-:S03]  /*1930*/  IMAD R0, R108, UR6, RZ ;  /* 0x000000066c007c24 */ /* 0x000fc6000f8e02ff */
[----:B------:R-:W-:Y:S01]  /*1940*/  IADD3 R25, R25, R27, RZ ;  /* 0x0000001b19197210 */ /* 0x000fe20007ffe0ff */
[C---:B-----5:R-:W-:Y:S02]  /*1950*/  IMAD R5, R107.reuse, UR7, R0 ;  /* 0x000000076b057c24 */ /* 0x060fe4000f8e0200 */
[----:B------:R-:W-:Y:S01]  /*1960*/  IMAD.WIDE.U32 R24, R107, UR6, R24 ;  /* 0x000000066b187c25 */ /* 0x000fe2000f8e0018 */
[----:B------:R-:W-:Y:S02]  /*1970*/  ULDC.64 UR6, c[0x0][0x3a0] ;  /* 0x0000e80000067ab9 */ /* 0x000fe40000000a00 */
[----:B0-----:R-:W-:Y:S02]  /*1980*/  LEA R4, P0, R24, R28, 0x1 ;  /* 0x0000001c18047211 */ /* 0x001fe400078008ff */
[----:B------:R-:W-:-:S04]  /*1990*/  IADD3 R0, R25, R5, RZ ;  /* 0x0000000519007210 */ /* 0x000fc80007ffe0ff */
[----:B------:R-:W-:-:S03]  /*19a0*/  LEA.HI.X R5, R24, R29, R0, 0x1, P0 ;  /* 0x0000001d18057211 */ /* 0x000fc600000f0c00 */
[----:B------:R-:W-:Y:S01]  /*19b0*/  IMAD.WIDE R24, R103, 0x8, R4 ;  /* 0x0000000867187825 */ /* 0x000fe200078e0204 */
[----:B---3--:R-:W-:Y:S01]  /*19c0*/  STS.64 [R75], R6 ;  /* 0x000000064b007388 */ /* 0x008fe20000000a00 */
[----:B------:R-:W-:-:S03]  /*19d0*/  NOP ;  /* 0x0000000000007918 */ /* 0x000fc60000000000 */
[----:B------:R-:W0:Y:S01]  /*19e0*/  LDS.64 R26, [R75] ;  /* 0x000000004b1a7984 */ /* 0x000e220000000a00 */
[----:B------:R-:W-:Y:S06]  /*19f0*/  BAR.SYNC.DEFER_BLOCKING 0x0 ;  /* 0x0000000000007b1d */ /* 0x000fec0000010000 */
[----:B------:R-:W3:Y:S01]  /*1a00*/  LDG.E.64 R24, desc[UR12][R24.64] ;  /* 0x0000000c18187981 */ /* 0x000ee2000c1e1b00 */
        /* <DEDUP_REMOVED lines=9> */
[----:B------:R-:W-:Y:S01]  /*1aa0*/  MUFU.EX2 R0, R0 ;  /* 0x0000000000007308 */ /* 0x000fe20000000800 */
[----:B------:R-:W-:Y:S01]  /*1ab0*/  FMUL.FTZ R7, R38, -1.4426950216293334961 ;  /* 0xbfb8aa3b26077820 */ /* 0x000fe20000410000 */
[----:B------:R-:W-:Y:S01]  /*1ac0*/  FMUL.FTZ R6, R32, -1.4426950216293334961 ;  /* 0xbfb8aa3b20067820 */ /* 0x000fe20000410000 */
[----:B------:R-:W-:-:S05]  /*1ad0*/  SHF.L.U32 R27, R3, 0x10, RZ ;  /* 0x00000010031b7819 */ /* 0x000fca00000006ff */
[----:B------:R-:W0:Y:S08]  /*1ae0*/  MUFU.EX2 R7, R7 ;  /* 0x0000000700077308 */ /* 0x000e300000000800 */
[----:B------:R-:W1:Y:S01]  /*1af0*/  MUFU.EX2 R6, R6 ;  /* 0x0000000600067308 */ /* 0x000e620000000800 */
[----:B0-----:R-:W-:-:S07]  /*1b00*/  FADD.FTZ R26, R7, 1 ;  /* 0x3f800000071a7421 */ /* 0x001fce0000010000 */
[----:B------:R0:W5:Y:S01]  /*1b10*/  MUFU.RCP R39, R26 ;  /* 0x0000001a00277308 */ /* 0x0001620000001000 */
[----:B-1----:R-:W-:-:S07]  /*1b20*/  FADD.FTZ R7, R6, 1 ;  /* 0x3f80000006077421 */ /* 0x002fce0000010000 */
[----:B------:R-:W-:Y:S01]  /*1b30*/  MUFU.RCP R33, R7 ;  /* 0x0000000700217308 */ /* 0x000fe20000001000 */
[----:B0-----:R-:W-:-:S04]  /*1b40*/  SHF.R.U64 R26, R2, 0x10, R3 ;  /* 0x00000010021a7819 */ /* 0x001fc80000001203 */
[----:B------:R-:W-:Y:S01]  /*1b50*/  SHF.L.U32 R26, R26, 0x10, RZ ;  /* 0x000000101a1a7819 */ /* 0x000fe200000006ff */
[----:B-----5:R-:W-:-:S04]  /*1b60*/  FADD.FTZ R3, -R39, 1 ;  /* 0x3f80000027037421 */ /* 0x020fc80000010100 */
[----:B------:R-:W-:Y:S01]  /*1b70*/  FFMA.FTZ R3, R38, R3, 1 ;  /* 0x3f80000026037423 */ /* 0x000fe20000010003 */
[----:B---3--:R0:W-:Y:S01]  /*1b80*/  STS.64 [R75], R24 ;  /* 0x000000184b007388 */ /* 0x0081e20000000a00 */
[----:B------:R-:W-:-:S03]  /*1b90*/  NOP ;  /* 0x0000000000007918 */ /* 0x000fc60000000000 */
[----:B------:R-:W1:Y:S01]  /*1ba0*/  LDS.64 R4, [R75] ;  /* 0x000000004b047984 */ /* 0x000e620000000a00 */
[----:B0-----:R-:W-:Y:S01]  /*1bb0*/  FADD.FTZ R24, R0, 1 ;  /* 0x3f80000000187421 */ /* 0x001fe20000010000 */
[----:B------:R-:W-:-:S03]  /*1bc0*/  FMUL.FTZ R0, R29, -1.4426950216293334961 ;  /* 0xbfb8aa3b1d007820 */ /* 0x000fc60000410000 */
[----:B------:R-:W0:Y:S08]  /*1bd0*/  MUFU.RCP R36, R24 ;  /* 0x0000001800247308 */ /* 0x000e300000001000 */
[----:B------:R-:W3:Y:S01]  /*1be0*/  MUFU.EX2 R0, R0 ;  /* 0x0000000000007308 */ /* 0x000ee20000000800 */
[----:B0-----:R-:W-:-:S04]  /*1bf0*/  FADD.FTZ R6, -R36, 1 ;  /* 0x3f80000024067421 */ /* 0x001fc80000010100 */
[----:B------:R-:W-:Y:S01]  /*1c00*/  FFMA.FTZ R6, R35, R6, 1 ;  /* 0x3f80000023067423 */ /* 0x000fe20000010006 */
[----:B---3--:R-:W-:-:S04]  /*1c10*/  FADD.FTZ R0, R0, 1 ;  /* 0x3f80000000007421 */ /* 0x008fc80000010000 */
[----:B------:R0:W3:Y:S01]  /*1c20*/  MUFU.RCP R30, R0 ;  /* 0x00000000001e7308 */ /* 0x0000e20000001000 */
[----:B-1----:R-:W-:Y:S02]  /*1c30*/  SHF.L.U32 R37, R5, 0x10, RZ ;  /* 0x0000001005257819 */ /* 0x002fe400000006ff */
[--C-:B------:R-:W-:Y:S02]  /*1c40*/  SHF.R.U32.HI R40, RZ, 0x10, R5.reuse ;  /* 0x00000010ff287819 */ /* 0x100fe40000011605 */
[----:B------:R-:W-:Y:S01]  /*1c50*/  SHF.R.U64 R34, R4, 0x10, R5 ;  /* 0x0000001004227819 */ /* 0x000fe20000001205 */
[----:B------:R-:W-:Y:S01]  /*1c60*/  FMUL.FTZ R25, R27, R37 ;  /* 0x000000251b197220 */ /* 0x000fe20000410000 */
[----:B------:R-:W-:Y:S02]  /*1c70*/  SHF.L.U32 R40, R40, 0x10, RZ ;  /* 0x0000001028287819 */ /* 0x000fe400000006ff */
[----:B------:R-:W-:Y:S01]  /*1c80*/  SHF.L.U32 R34, R34, 0x10, RZ ;  /* 0x0000001022227819 */ /* 0x000fe200000006ff */
[----:B------:R-:W-:Y:S01]  /*1c90*/  FMUL.FTZ R25, R36, R25 ;  /* 0x0000001924197220 */ /* 0x000fe20000410000 */
[----:B0-----:R-:W-:Y:S01]  /*1ca0*/  SHF.L.U32 R0, R2, 0x10, RZ ;  /* 0x0000001002007819 */ /* 0x001fe200000006ff */
[----:B------:R-:W-:Y:S01]  /*1cb0*/  FMUL.FTZ R36, R35, R36 ;  /* 0x0000002423247220 */ /* 0x000fe20000410000 */
[----:B------:R-:W-:Y:S01]  /*1cc0*/  SHF.L.U32 R31, R4, 0x10, RZ ;  /* 0x00000010041f7819 */ /* 0x000fe200000006ff */
[----:B------:R-:W-:Y:S01]  /*1cd0*/  FMUL.FTZ R25, R25, R6 ;  /* 0x0000000619197220 */ /* 0x000fe20000410000 */
[----:B------:R-:W-:Y:S01]  /*1ce0*/  FMUL.FTZ R6, R28, R40 ;  /* 0x000000281c067220 */ /* 0x000fe20000410000 */
[----:B---3--:R-:W-:-:S02]  /*1cf0*/  FADD.FTZ R2, -R30, 1 ;  /* 0x3f8000001e027421 */ /* 0x008fc40000010100 */
[----:B------:R-:W-:Y:S01]  /*1d00*/  F2F.BF16.F32 R24, R25 ;  /* 0x0000001900187304 */ /* 0x000fe20000202000 */
[----:B------:R-:W-:Y:S01]  /*1d10*/  FMUL.FTZ R6, R39, R6 ;  /* 0x0000000627067220 */ /* 0x000fe20000410000 */
[C---:B------:R-:W-:Y:S01]  /*1d20*/  FFMA.FTZ R2, R29.reuse, R2, 1 ;  /* 0x3f8000001d027423 */ /* 0x040fe20000010002 */
[----:B------:R-:W-:Y:S01]  /*1d30*/  FMUL.FTZ R29, R29, R30 ;  /* 0x0000001e1d1d7220 */ /* 0x000fe20000410000 */
[----:B------:R-:W-:Y:S01]  /*1d40*/  FMUL.FTZ R39, R38, R39 ;  /* 0x0000002726277220 */ /* 0x000fe20000410000 */
[----:B------:R-:W-:Y:S01]  /*1d50*/  FMUL.FTZ R7, R6, R3 ;  /* 0x0000000306077220 */ /* 0x000fe20000410000 */
[----:B------:R-:W-:Y:S01]  /*1d60*/  FADD.FTZ R3, -R33, 1 ;  /* 0x3f80000021037421 */ /* 0x000fe20000010100 */
[----:B------:R-:W-:-:S03]  /*1d70*/  FMUL.FTZ R6, R26, R34 ;  /* 0x000000221a067220 */ /* 0x000fc60000410000 */
[----:B------:R-:W-:Y:S01]  /*1d80*/  FFMA.FTZ R5, R32, R3, 1 ;  /* 0x3f80000020057423 */ /* 0x000fe20000010003 */
[----:B------:R-:W-:Y:S01]  /*1d90*/  FMUL.FTZ R6, R33, R6 ;  /* 0x0000000621067220 */ /* 0x000fe20000410000 */
[----:B------:R-:W-:Y:S01]  /*1da0*/  FMUL.FTZ R3, R0, R31 ;  /* 0x0000001f00037220 */ /* 0x000fe20000410000 */
[----:B------:R-:W0:Y:S01]  /*1db0*/  F2F.BF16.F32 R7, R7 ;  /* 0x0000000700077304 */ /* 0x000e220000202000 */
[----:B------:R-:W-:Y:S01]  /*1dc0*/  FMUL.FTZ R33, R32, R33 ;  /* 0x0000002120217220 */ /* 0x000fe20000410000 */
[----:B------:R-:W-:Y:S01]  /*1dd0*/  FMUL.FTZ R5, R6, R5 ;  /* 0x0000000506057220 */ /* 0x000fe20000410000 */
[----:B------:R-:W-:Y:S02]  /*1de0*/  FMUL.FTZ R3, R30, R3 ;  /* 0x000000031e037220 */ /* 0x000fe40000410000 */
[----:B------:R-:W-:Y:S02]  /*1df0*/  FMUL.FTZ R57, R26, R33 ;  /* 0x000000211a397220 */ /* 0x000fe40000410000 */
[----:B------:R-:W-:Y:S01]  /*1e00*/  FMUL.FTZ R4, R3, R2 ;  /* 0x0000000203047220 */ /* 0x000fe20000410000 */
[----:B------:R-:W1:Y:S01]  /*1e10*/  F2F.BF16.F32 R5, R5 ;  /* 0x0000000500057304 */ /* 0x000e620000202000 */
[----:B0-----:R-:W-:-:S07]  /*1e20*/  PRMT R7, R24, 0x5410, R7 ;  /* 0x0000541018077816 */ /* 0x001fce0000000007 */
[----:B------:R2:W0:Y:S01]  /*1e30*/  F2F.BF16.F32 R25, R4 ;  /* 0x0000000400197304 */ /* 0x0004220000202000 */
[----:B------:R-:W-:Y:S02]  /*1e40*/  IMAD R24, R108, UR6, RZ ;  /* 0x000000066c187c24 */ /* 0x000fe4000f8e02ff */
[----:B-1----:R-:W-:-:S04]  /*1e50*/  IMAD.WIDE.U32 R2, R5, 0x10000, RZ ;  /* 0x0001000005027825 */ /* 0x002fc800078e00ff */
[----:B--2---:R-:W-:Y:S01]  /*1e60*/  IMAD R4, R42, UR15, RZ ;  /* 0x0000000f2a047c24 */ /* 0x004fe2000f8e02ff */
[----:B------:R-:W-:Y:S02]  /*1e70*/  LOP3.LUT R7, R7, R3, RZ, 0xfc, !PT ;  /* 0x0000000307077212 */ /* 0x000fe400078efcff */
[----:B0-----:R-:W-:Y:S01]  /*1e80*/  LOP3.LUT R6, R2, R25, RZ, 0xfc, !PT ;  /* 0x0000001902067212 */ /* 0x001fe200078efcff */
[----:B------:R-:W-:Y:S01]  /*1e90*/  BAR.SYNC.DEFER_BLOCKING 0x0 ;  /* 0x0000000000007b1d */ /* 0x000fe20000010000 */
[----:B------:R-:W-:Y:S02]  /*1ea0*/  IMAD R25, R43, UR14, R4 ;  /* 0x0000000e2b197c24 */ /* 0x000fe4000f8e0204 */
[----:B------:R-:W-:-:S05]  /*1eb0*/  IMAD.WIDE.U32 R4, R42, UR14, R22 ;  /* 0x0000000e2a047c25 */ /* 0x000fca000f8e0016 */
[----:B------:R-:W-:-:S03]  /*1ec0*/  IADD3 R5, R5, R25, RZ ;  /* 0x0000001905057210 */ /* 0x000fc60007ffe0ff */
[----:B------:R-:W-:Y:S01]  /*1ed0*/  IMAD.WIDE.U32 R4, R107, UR6, R4 ;  /* 0x000000066b047c25 */ /* 0x000fe2000f8e0004 */
[----:B------:R0:W-:Y:S01]  /*1ee0*/  STS.64 [R75], R6 ;  /* 0x000000064b007388 */ /* 0x0001e20000000a00 */
[----:B------:R-:W-:-:S03]  /*1ef0*/  NOP ;  /* 0x0000000000007918 */ /* 0x000fc60000000000 */
[----:B------:R-:W1:Y:S01]  /*1f00*/  LDS.64 R2, [R75] ;  /* 0x000000004b027984 */ /* 0x000e620000000a00 */
[----:B0-----:R-:W-:Y:S01]  /*1f10*/  IMAD R7, R107, UR7, R24 ;  /* 0x000000076b077c24 */ /* 0x001fe2000f8e0218 */
[----:B----4-:R-:W-:Y:S01]  /*1f20*/  LEA R24, P1, R4, R44, 0x1 ;  /* 0x0000002c04187211 */ /* 0x010fe200078208ff */
[----:B------:R-:W-:Y:S01]  /*1f30*/  ULDC.64 UR6, c[0x0][0x320] ;  /* 0x0000c80000067ab9 */ /* 0x000fe20000000a00 */
[----:B------:R-:W0:Y:S01]  /*1f40*/  LDC R6, c[0x0][0x21c] ;  /* 0x00008700ff067b82 */ /* 0x000e220000000800 */
[----:B------:R-:W-:Y:S02]  /*1f50*/  ISETP.NE.U32.AND P0, PT, RZ, UR6, PT ;  /* 0x00000006ff007c0c */ /* 0x000fe4000bf05070 */
[----:B------:R-:W-:Y:S01]  /*1f60*/  IADD3 R5, R5, R7, RZ ;  /* 0x0000000705057210 */ /* 0x000fe20007ffe0ff */
[----:B------:R-:W-:Y:S01]  /*1f70*/  FMUL.FTZ R7, R28, R39 ;  /* 0x000000271c077220 */ /* 0x000fe20000410000 */
[----:B------:R-:W-:Y:S02]  /*1f80*/  ISETP.NE.AND.EX P0, PT, RZ, UR7, PT, P0 ;  /* 0x00000007ff007c0c */ /* 0x000fe4000bf05300 */
[----:B------:R-:W-:Y:S01]  /*1f90*/  LEA.HI.X R25, R4, R45, R5, 0x1, P1 ;  /* 0x0000002d04197211 */ /* 0x000fe200008f0c05 */
[----:B------:R-:W-:Y:S01]  /*1fa0*/  FMUL.FTZ R5, R27, R36 ;  /* 0x000000241b057220 */ /* 0x000fe20000410000 */
[----:B------:R-:W-:Y:S01]  /*1fb0*/  FMUL.FTZ R45, R0, R29 ;  /* 0x0000001d002d7220 */ /* 0x000fe20000410000 */
        /* <DEDUP_REMOVED lines=14> */
[----:B------:R-:W3:Y:S01]  /*20a0*/  F2F.BF16.F32 R29, R29 ;  /* 0x0000001d001d7304 */ /* 0x000ee20000202000 */
[C---:B--2---:R-:W-:Y:S02]  /*20b0*/  IMAD R0, R30.reuse, UR15, RZ ;  /* 0x0000000f1e007c24 */ /* 0x044fe4000f8e02ff */
[----:B------:R-:W-:Y:S01]  /*20c0*/  IMAD.WIDE.U32 R24, R30, UR14, R22 ;  /* 0x0000000e1e187c25 */ /* 0x000fe2000f8e0016 */
[----:B-1----:R-:W-:-:S04]  /*20d0*/  PRMT R27, R36, 0x5410, R39 ;  /* 0x00005410241b7816 */ /* 0x002fc80000000027 */
[----:B------:R-:W-:Y:S02]  /*20e0*/  LOP3.LUT R27, R27, R3, RZ, 0xfc, !PT ;  /* 0x000000031b1b7212 */ /* 0x000fe400078efcff */
[----:B---3--:R-:W-:Y:S01]  /*20f0*/  LOP3.LUT R26, R2, R29, RZ, 0xfc, !PT ;  /* 0x0000001d021a7212 */ /* 0x008fe200078efcff */
[----:B------:R-:W-:Y:S02]  /*2100*/  IMAD R29, R31, UR14, R0 ;  /* 0x0000000e1f1d7c24 */ /* 0x000fe4000f8e0200 */
[----:B------:R-:W-:Y:S02]  /*2110*/  IMAD R0, R108, UR16, RZ ;  /* 0x000000106c007c24 */ /* 0x000fe4000f8e02ff */
        /* <DEDUP_REMOVED lines=11> */
.L_x_18676:
[C---:B------:R-:W-:Y:S01]  /*21d0*/  SHF.L.U32 R71, R20.reuse, 0x10, RZ ;  /* 0x0000001014477819 */ /* 0x040fe200000006ff */
[----:B------:R-:W-:Y:S01]  /*21e0*/  BAR.SYNC.DEFER_BLOCKING 0x0 ;  /* 0x0000000000007b1d */ /* 0x000fe20000010000 */
[--C-:B------:R-:W-:Y:S01]  /*21f0*/  SHF.R.U64 R68, R20, 0x10, R21.reuse ;  /* 0x0000001014447819 */ /* 0x100fe20000001215 */
[----:B------:R-:W-:Y:S01]  /*2200*/  HFMA2.MMA R70, -RZ, RZ, 0, 0 ;  /* 0x00000000ff467435 */ /* 0x000fe200000001ff */
[----:B0-----:R-:W-:Y:S01]  /*2210*/  ISETP.GE.AND P0, PT, R6, 0x1, PT ;  /* 0x000000010600780c */ /* 0x001fe20003f06270 */
[C---:B------:R-:W-:Y:S01]  /*2220*/  FFMA.FTZ R100, R45.reuse, R71, R100 ;  /* 0x000000472d647223 */ /* 0x040fe20000010064 */
[----:B------:R-:W-:Y:S01]  /*2230*/  SHF.L.U32 R68, R68, 0x10, RZ ;  /* 0x0000001044447819 */ /* 0x000fe200000006ff */
[----:B------:R-:W-:Y:S01]  /*2240*/  HFMA2.MMA R67, -RZ, RZ, 0, 0 ;  /* 0x00000000ff437435 */ /* 0x000fe200000001ff */
[----:B------:R-:W-:Y:S01]  /*2250*/  SHF.R.U32.HI R64, RZ, 0x10, R21 ;  /* 0x00000010ff407819 */ /* 0x000fe20000011615 */
[----:B------:R-:W-:Y:S01]  /*2260*/  FMUL.FTZ R63, R45, R106 ;  /* 0x0000006a2d3f7220 */ /* 0x000fe20000410000 */
[----:B------:R-:W-:Y:S01]  /*2270*/  SHF.L.U32 R66, R21, 0x10, RZ ;  /* 0x0000001015427819 */ /* 0x000fe200000006ff */
[----:B------:R-:W-:Y:S01]  /*2280*/  FFMA.FTZ R100, R57, R68, R100 ;  /* 0x0000004439647223 */ /* 0x000fe20000010064 */
[----:B------:R-:W-:Y:S01]  /*2290*/  SHF.L.U32 R64, R64, 0x10, RZ ;  /* 0x0000001040407819 */ /* 0x000fe200000006ff */
[C---:B------:R-:W-:Y:S01]  /*22a0*/  FMUL.FTZ R62, R5.reuse, R106 ;  /* 0x0000006a053e7220 */ /* 0x040fe20000410000 */
[----:B------:R-:W-:Y:S01]  /*22b0*/  MOV R69, RZ ;  /* 0x000000ff00457202 */ /* 0x000fe20000000f00 */
[----:B------:R-:W-:Y:S01]  /*22c0*/  FFMA.FTZ R100, R5, R66, R100 ;  /* 0x0000004205647223 */ /* 0x000fe20000010064 */
[----:B------:R-:W-:Y:S01]  /*22d0*/  MOV R65, RZ ;  /* 0x000000ff00417202 */ /* 0x000fe20000000f00 */
[-C--:B------:R-:W-:Y:S01]  /*22e0*/  FMUL.FTZ R61, R57, R106.reuse ;  /* 0x0000006a393d7220 */ /* 0x080fe20000410000 */
[C---:B------:R-:W-:Y:S01]  /*22f0*/  FMUL.FTZ R59, R7.reuse, R106 ;  /* 0x0000006a073b7220 */ /* 0x040fe20000410000 */
[----:B------:R-:W-:Y:S01]  /*2300*/  FFMA.FTZ R100, R7, R64, R100 ;  /* 0x0000004007647223 */ /* 0x000fe20000010064 */
[----:B------:R-:W-:Y:S06]  /*2310*/  @!P0 BRA `(.L_x_18677) ;  /* 0x0000003000408947 */ /* 0x000fec0003800000 */
[----:B-12---:R-:W0:Y:S01]  /*2320*/  LDC.64 R2, c[0x0][0x350] ;  /* 0x0000d400ff027b82 */ /* 0x006e220000000a00 */
[----:B------:R-:W-:Y:S01]  /*2330*/  UMOV UR6, UR8 ;  /* 0x0000000800067c82 */ /* 0x000fe20008000000 */
[----:B------:R-:W-:Y:S01]  /*2340*/  UMOV UR7, UR11 ;  /* 0x0000000b00077c82 */ /* 0x000fe20008000000 */
[----:B------:R-:W-:Y:S01]  /*2350*/  IADD3 R60, R85, -0x1, RZ ;  /* 0xffffffff553c7810 */ /* 0x000fe20007ffe0ff */
[----:B------:R-:W-:Y:S01]  /*2360*/  FADD.FTZ R57, R57, R57 ;  /* 0x0000003939397221 */ /* 0x000fe20000010000 */
[----:B------:R-:W-:Y:S01]  /*2370*/  FADD.FTZ R56, R5, R5 ;  /* 0x0000000505387221 */ /* 0x000fe20000010000 */
[----:B------:R-:W-:Y:S01]  /*2380*/  FADD.FTZ R54, R7, R7 ;  /* 0x0000000707367221 */ /* 0x000fe20000010000 */
[----:B------:R-:W-:Y:S01]  /*2390*/  MOV R55, RZ ;  /* 0x000000ff00377202 */ /* 0x000fe20000000f00 */
[----:B------:R-:W1:Y:S01]  /*23a0*/  LDC.64 R26, c[0x0][0x3c8] ;  /* 0x0000f200ff1a7b82 */ /* 0x000e620000000a00 */
[----:B------:R-:W-:Y:S01]  /*23b0*/  MOV R70, RZ ;  /* 0x000000ff00467202 */ /* 0x000fe20000000f00 */
[----:B------:R-:W-:Y:S01]  /*23c0*/  UMOV UR5, URZ ;  /* 0x0000003f00057c82 */ /* 0x000fe20008000000 */
[----:B------:R-:W-:Y:S01]  /*23d0*/  LEA R53, R86, R101, 0x4 ;  /* 0x0000006556357211 */ /* 0x000fe200078e20ff */
[----:B------:R-:W-:Y:S01]  /*23e0*/  ULDC UR26, c[0x0][0x224] ;  /* 0x00008900001a7ab9 */ /* 0x000fe20000000800 */
[----:B------:R-:W-:Y:S01]  /*23f0*/  IADD3 R52, R103, 0x200, RZ ;  /* 0x0000020067347810 */ /* 0x000fe20007ffe0ff */
        /* <DEDUP_REMOVED lines=42> */
.L_x_18708:
        /* <DEDUP_REMOVED lines=53> */
[----:B------:R-:W0:Y:S04]  /*29f0*/  LDS.128 R4, [R53] ;  /* 0x0000000035047984 */ /* 0x000e280000000c00 */
[----:B------:R1:W-:Y:S01]  /*2a00*/  STS.64 [R112+0xa80], R2 ;  /* 0x000a800270007388 */ /* 0x0003e20000000a00 */
[----:B------:R-:W-:Y:S01]  /*2a10*/  BAR.SYNC.DEFER_BLOCKING 0x0 ;  /* 0x0000000000007b1d */ /* 0x000fe20000010000 */
[----:B---3--:R-:W-:-:S04]  /*2a20*/  FMUL.FTZ R110, R45, R74 ;  /* 0x0000004a2d6e7220 */ /* 0x008fc80000410000 */
[----:B------:R-:W-:Y:S01]  /*2a30*/  FMUL.RZ R111, R110, 0.15915493667125701904 ;  /* 0x3e22f9836e6f7820 */ /* 0x000fe2000040c000 */
[----:B------:R-:W-:-:S03]  /*2a40*/  FMUL.FTZ R110, R109, R74 ;  /* 0x0000004a6d6e7220 */ /* 0x000fc60000410000 */
[----:B------:R-:W-:Y:S01]  /*2a50*/  MUFU.COS R115, R111 ;  /* 0x0000006f00737308 */ /* 0x000fe20000000000 */
[CC--:B------:R-:W-:Y:S01]  /*2a60*/  FMUL.FTZ R116, R109.reuse, R73.reuse ;  /* 0x000000496d747220 */ /* 0x0c0fe20000410000 */
[----:B-1----:R-:W-:Y:S01]  /*2a70*/  FMUL.FTZ R112, R109, R72 ;  /* 0x000000486d707220 */ /* 0x002fe20000410000 */
[----:B------:R-:W-:-:S05]  /*2a80*/  FMUL.FTZ R109, R45, R73 ;  /* 0x000000492d6d7220 */ /* 0x000fca0000410000 */
[----:B------:R-:W1:Y:S01]  /*2a90*/  MUFU.EX2 R130, R110 ;  /* 0x0000006e00827308 */ /* 0x000e620000000800 */
[----:B------:R0:W5:Y:S07]  /*2aa0*/  @P1 LDG.E.64 R48, desc[UR12][R50.64+0x8] ;  /* 0x0000080c32301981 */ /* 0x00016e000c1e1b00 */
[----:B------:R2:W3:Y:S01]  /*2ab0*/  MUFU.SIN R113, R111 ;  /* 0x0000006f00717308 */ /* 0x0004e20000000400 */
[----:B------:R-:W-:Y:S01]  /*2ac0*/  FMUL.RZ R109, R109, 0.15915493667125701904 ;  /* 0x3e22f9836d6d7820 */ /* 0x000fe2000040c000 */
[----:B0-----:R-:W-:-:S02]  /*2ad0*/  SHF.R.U64 R51, R4, 0x10, R5 ;  /* 0x0000001004337819 */ /* 0x001fc40000001205 */
[----:B--2---:R-:W-:-:S04]  /*2ae0*/  SHF.L.U32 R111, R4, 0x10, RZ ;  /* 0x00000010046f7819 */ /* 0x004fc800000006ff */
[----:B------:R-:W-:Y:S01]  /*2af0*/  MUFU.EX2 R116, R116 ;  /* 0x0000007400747308 */ /* 0x000fe20000000800 */
[----:B------:R-:W-:Y:S01]  /*2b00*/  FMUL.FTZ R50, R45, R72 ;  /* 0x000000482d327220 */ /* 0x000fe20000410000 */
[----:B------:R-:W-:Y:S01]  /*2b10*/  SHF.L.U32 R110, R51, 0x10, RZ ;  /* 0x00000010336e7819 */ /* 0x000fe200000006ff */
[----:B------:R-:W-:-:S05]  /*2b20*/  FMUL.FTZ R4, R111, R76 ;  /* 0x0000004c6f047220 */ /* 0x000fca0000410000 */
[----:B------:R-:W0:Y:S01]  /*2b30*/  MUFU.SIN R127, R109 ;  /* 0x0000006d007f7308 */ /* 0x000e220000000400 */
[----:B------:R-:W-:Y:S01]  /*2b40*/  FMUL.RZ R117, R50, 0.15915493667125701904 ;  /* 0x3e22f98332757820 */ /* 0x000fe2000040c000 */
[----:B-1----:R-:W-:Y:S01]  /*2b50*/  FMUL.FTZ R132, R130, R115 ;  /* 0x0000007382847220 */ /* 0x002fe20000410000 */
[----:B------:R-:W-:Y:S01]  /*2b60*/  FMUL.FTZ R50, R110, R76 ;  /* 0x0000004c6e327220 */ /* 0x000fe20000410000 */
[----:B---3--:R-:W-:Y:S01]  /*2b70*/  FMUL.FTZ R130, R130, R113 ;  /* 0x0000007182827220 */ /* 0x008fe20000410000 */
[----:B------:R-:W-:-:S03]  /*2b80*/  FMUL.FTZ R121, R71, R4 ;  /* 0x0000000447797220 */ /* 0x000fc60000410000 */
[----:B------:R-:W1:Y:S01]  /*2b90*/  MUFU.COS R129, R109 ;  /* 0x0000006d00817308 */ /* 0x000e620000000000 */
[----:B------:R-:W-:Y:S01]  /*2ba0*/  SHF.L.U32 R113, R5, 0x10, RZ ;  /* 0x0000001005717819 */ /* 0x000fe200000006ff */
[----:B------:R-:W-:-:S06]  /*2bb0*/  FMUL.FTZ R143, R71, R50 ;  /* 0x00000032478f7220 */ /* 0x000fcc0000410000 */
[----:B------:R2:W-:Y:S02]  /*2bc0*/  MUFU.EX2 R124, R112 ;  /* 0x00000070007c7308 */ /* 0x0005e40000000800 */
[----:B--2---:R-:W-:Y:S01]  /*2bd0*/  SHF.R.U32.HI R112, RZ, 0x10, R5 ;  /* 0x00000010ff707819 */ /* 0x004fe20000011605 */
[----:B------:R-:W-:-:S03]  /*2be0*/  FMUL.FTZ R5, R130, R121 ;  /* 0x0000007982057220 */ /* 0x000fc60000410000 */
[----:B------:R-:W-:Y:S02]  /*2bf0*/  SHF.L.U32 R109, R112, 0x10, RZ ;  /* 0x00000010706d7819 */ /* 0x000fe400000006ff */
[----:B------:R-:W2:Y:S01]  /*2c00*/  MUFU.SIN R51, R117 ;  /* 0x0000007500337308 */ /* 0x000ea20000000400 */
[-C--:B------:R-:W-:Y:S01]  /*2c10*/  FMUL.FTZ R4, R130, R143.reuse ;  /* 0x0000008f82047220 */ /* 0x080fe20000410000 */
[C---:B------:R-:W-:Y:S01]  /*2c20*/  FFMA.FTZ R5, R132.reuse, R143, R5 ;  /* 0x0000008f84057223 */ /* 0x040fe20000010005 */
[-C--:B------:R-:W-:Y:S01]  /*2c30*/  FMUL.FTZ R71, R109, R74.reuse ;  /* 0x0000004a6d477220 */ /* 0x080fe20000410000 */
[----:B------:R-:W-:Y:S01]  /*2c40*/  FMUL.FTZ R145, R113, R74 ;  /* 0x0000004a71917220 */ /* 0x000fe20000410000 */
[----:B------:R-:W-:Y:S01]  /*2c50*/  FFMA.FTZ R4, R132, R121, -R4 ;  /* 0x0000007984047223 */ /* 0x000fe20000010804 */
[----:B0-----:R-:W-:Y:S02]  /*2c60*/  FMUL.FTZ R127, R116, R127 ;  /* 0x0000007f747f7220 */ /* 0x001fe40000410000 */
[----:B------:R0:W3:Y:S01]  /*2c70*/  MUFU.COS R115, R117 ;  /* 0x0000007500737308 */ /* 0x0000e20000000000 */
[----:B------:R-:W-:Y:S01]  /*2c80*/  FFMA.FTZ R50, R68, R71, R5 ;  /* 0x0000004744327223 */ /* 0x000fe20000010005 */
[----:B-1----:R-:W-:Y:S01]  /*2c90*/  FMUL.FTZ R129, R116, R129 ;  /* 0x0000008174817220 */ /* 0x002fe20000410000 */
[----:B------:R-:W-:Y:S01]  /*2ca0*/  SHF.L.U32 R112, R6, 0x10, RZ ;  /* 0x0000001006707819 */ /* 0x000fe200000006ff */
[----:B------:R-:W-:Y:S01]  /*2cb0*/  FFMA.FTZ R4, R68, R145, R4 ;  /* 0x0000009144047223 */ /* 0x000fe20000010004 */
[----:B------:R-:W-:Y:S01]  /*2cc0*/  SHF.R.U64 R116, R6, 0x10, R7 ;  /* 0x0000001006747819 */ /* 0x000fe20000001207 */
[----:B------:R-:W-:-:S02]  /*2cd0*/  FMUL.FTZ R6, R127, R50 ;  /* 0x000000327f067220 */ /* 0x000fc40000410000 */
[----:B------:R-:W-:Y:S01]  /*2ce0*/  FMUL.FTZ R147, R112, R73 ;  /* 0x0000004970937220 */ /* 0x000fe20000410000 */
[----:B------:R-:W-:Y:S01]  /*2cf0*/  SHF.L.U32 R116, R116, 0x10, RZ ;  /* 0x0000001074747819 */ /* 0x000fe200000006ff */
[-C--:B0-----:R-:W-:Y:S01]  /*2d00*/  FMUL.FTZ R117, R127, R4.reuse ;  /* 0x000000047f757220 */ /* 0x081fe20000410000 */
[C---:B------:R-:W-:Y:S01]  /*2d10*/  FFMA.FTZ R5, R129.reuse, R4, -R6 ;  /* 0x0000000481057223 */ /* 0x040fe20000010806 */
[----:B--2---:R-:W-:Y:S02]  /*2d20*/  FMUL.FTZ R128, R124, R51 ;  /* 0x000000337c807220 */ /* 0x004fe40000410000 */
[----:B------:R-:W-:Y:S01]  /*2d30*/  FFMA.FTZ R50, R129, R50, R117 ;  /* 0x0000003281327223 */ /* 0x000fe20000010075 */
[----:B------:R-:W-:Y:S01]  /*2d40*/  FMUL.FTZ R149, R116, R73 ;  /* 0x0000004974957220 */ /* 0x000fe20000410000 */
[----:B------:R-:W-:Y:S01]  /*2d50*/  FFMA.FTZ R51, R66, R147, R5 ;  /* 0x0000009342337223 */ /* 0x000fe20000010005 */
[----:B---3--:R-:W-:Y:S02]  /*2d60*/  FMUL.FTZ R124, R124, R115 ;  /* 0x000000737c7c7220 */ /* 0x008fe40000410000 */
[----:B------:R-:W-:Y:S01]  /*2d70*/  FFMA.FTZ R117, R66, R149, R50 ;  /* 0x0000009542757223 */ /* 0x000fe20000010032 */
[----:B------:R-:W-:Y:S01]  /*2d80*/  FMUL.FTZ R119, R128, R51 ;  /* 0x0000003380777220 */ /* 0x000fe20000410000 */
[----:B------:R-:W-:-:S02]  /*2d90*/  SHF.R.U32.HI R50, RZ, 0x10, R7 ;  /* 0x00000010ff327819 */ /* 0x000fc40000011607 */
[----:B------:R-:W-:Y:S01]  /*2da0*/  SHF.L.U32 R115, R7, 0x10, RZ ;  /* 0x0000001007737819 */ /* 0x000fe200000006ff */
[-C--:B------:R-:W-:Y:S01]  /*2db0*/  FFMA.FTZ R131, R124, R117.reuse, R119 ;  /* 0x000000757c837223 */ /* 0x080fe20000010077 */
[----:B------:R-:W-:Y:S01]  /*2dc0*/  FMUL.FTZ R7, R128, R117 ;  /* 0x0000007580077220 */ /* 0x000fe20000410000 */
[----:B------:R-:W-:Y:S02]  /*2dd0*/  SHF.L.U32 R117, R50, 0x10, RZ ;  /* 0x0000001032757819 */ /* 0x000fe400000006ff */
[----:B------:R-:W-:Y:S01]  /*2de0*/  @P0 LEA R50, R103, R101, 0x3 ;  /* 0x0000006567320211 */ /* 0x000fe200078e18ff */
[----:B------:R-:W-:-:S05]  /*2df0*/  FFMA.FTZ R120, R124, R51, -R7 ;  /* 0x000000337c787223 */ /* 0x000fca0000010807 */
[----:B------:R-:W0:Y:S01]  /*2e00*/  @P0 LDS.64 R50, [R50+0x1a88] ;  /* 0x001a880032320984 */ /* 0x000e220000000a00 */
[-C--:B------:R-:W-:Y:S01]  /*2e10*/  FMUL.FTZ R6, R2, R130.reuse ;  /* 0x0000008202067220 */ /* 0x080fe20000410000 */
[----:B------:R-:W-:-:S03]  /*2e20*/  FMUL.FTZ R5, R3, R130 ;  /* 0x0000008203057220 */ /* 0x000fc60000410000 */
[-C--:B------:R-:W-:Y:S01]  /*2e30*/  FFMA.FTZ R6, R3, R132.reuse, R6 ;  /* 0x0000008403067223 */ /* 0x080fe20000010006 */
[----:B------:R-:W-:Y:S01]  /*2e40*/  FFMA.FTZ R4, R2, R132, -R5 ;  /* 0x0000008402047223 */ /* 0x000fe20000010805 */
[-C--:B------:R-:W-:Y:S01]  /*2e50*/  FMUL.FTZ R119, R117, R72.reuse ;  /* 0x0000004875777220 */ /* 0x080fe20000410000 */
[----:B------:R-:W-:Y:S01]  /*2e60*/  FMUL.FTZ R123, R115, R72 ;  /* 0x00000048737b7220 */ /* 0x000fe20000410000 */
[C---:B------:R-:W-:Y:S01]  /*2e70*/  FMUL.FTZ R118, R127.reuse, R6 ;  /* 0x000000067f767220 */ /* 0x040fe20000410000 */
[-C--:B------:R-:W-:Y:S02]  /*2e80*/  FMUL.FTZ R7, R127, R4.reuse ;  /* 0x000000047f077220 */ /* 0x080fe40000410000 */
[C---:B------:R-:W-:Y:S01]  /*2e90*/  FFMA.FTZ R120, R64.reuse, R123, R120 ;  /* 0x0000007b40787223 */ /* 0x040fe20000010078 */
[C---:B------:R-:W-:Y:S01]  /*2ea0*/  FFMA.FTZ R5, R129.reuse, R4, -R118 ;  /* 0x0000000481057223 */ /* 0x040fe20000010876 */
        /* <DEDUP_REMOVED lines=12> */
.L_x_18679:
[----:B------:R-:W-:Y:S05]  /*2f70*/  BSYNC B0 ;  /* 0x0000000000007941 */ /* 0x000fea0003800000 */
.L_x_18678:
[----:B------:R-:W3:Y:S01]  /*2f80*/  SHFL.UP PT, R135, R118, 0x1, RZ ;  /* 0x0420000076877989 */ /* 0x000ee200000e00ff */
[C---:B------:R-:W-:Y:S01]  /*2f90*/  FMUL.FTZ R131, R128.reuse, R7 ;  /* 0x0000000780837220 */ /* 0x040fe20000410000 */
[-C--:B-1----:R-:W-:Y:S01]  /*2fa0*/  FMUL.FTZ R4, R128, R5.reuse ;  /* 0x0000000580047220 */ /* 0x082fe20000410000 */
[----:B------:R-:W-:Y:S01]  /*2fb0*/  ISETP.GE.AND P0, PT, R86, 0x1, PT ;  /* 0x000000015600780c */ /* 0x000fe20003f06270 */
[----:B------:R-:W1:Y:S01]  /*2fc0*/  SHFL.UP PT, R133, R120, 0x1, RZ ;  /* 0x0420000078857989 */ /* 0x000e6200000e00ff */
[C---:B------:R-:W-:Y:S01]  /*2fd0*/  FFMA.FTZ R122, R124.reuse, R5, -R131 ;  /* 0x000000057c7a7223 */ /* 0x040fe20000010883 */
[----:B------:R-:W-:Y:S01]  /*2fe0*/  FFMA.FTZ R4, R124, R7, R4 ;  /* 0x000000077c047223 */ /* 0x000fe20000010004 */
[C---:B-----5:R-:W-:Y:S01]  /*2ff0*/  FMUL.FTZ R139, R54.reuse, R47 ;  /* 0x0000002f368b7220 */ /* 0x060fe20000410000 */
[----:B------:R-:W-:Y:S01]  /*3000*/  FMUL.FTZ R141, R54, R46 ;  /* 0x0000002e368d7220 */ /* 0x000fe20000410000 */
[----:B------:R4:W-:Y:S01]  /*3010*/  SHFL.IDX PT, R144, R49, RZ, 0x1f ;  /* 0x00001fff31907589 */ /* 0x0009e200000e0000 */
[----:B0-2---:R-:W-:Y:S01]  /*3020*/  FMUL.FTZ R153, R128, -R50 ;  /* 0x8000003280997220 */ /* 0x005fe20000410000 */
[-C--:B------:R-:W-:Y:S01]  /*3030*/  FMUL.FTZ R151, R124, R139.reuse ;  /* 0x0000008b7c977220 */ /* 0x080fe20000410000 */
[C---:B------:R-:W-:Y:S01]  /*3040*/  FMUL.FTZ R137, R128.reuse, R139 ;  /* 0x0000008b80897220 */ /* 0x040fe20000410000 */
[----:B------:R-:W0:Y:S01]  /*3050*/  SHFL.UP PT, R5, R122, 0x1, RZ ;  /* 0x042000007a057989 */ /* 0x000e2200000e00ff */
[----:B------:R-:W-:Y:S03]  /*3060*/  BSSY B0, `(.L_x_18680) ;  /* 0x0000095000007945 */ /* 0x000fe60003800000 */
[----:B------:R-:W2:Y:S01]  /*3070*/  SHFL.UP PT, R7, R4, 0x1, RZ ;  /* 0x0420000004077989 */ /* 0x000ea200000e00ff */
[----:B----4-:R-:W-:-:S03]  /*3080*/  FMUL.FTZ R49, R128, R51 ;  /* 0x0000003380317220 */ /* 0x010fc60000410000 */
[----:B------:R-:W-:Y:S01]  /*3090*/  SHFL.IDX PT, R142, R48, RZ, 0x1f ;  /* 0x00001fff308e7589 */ /* 0x000fe200000e0000 */
[C---:B---3--:R-:W-:Y:S01]  /*30a0*/  FMUL.FTZ R131, R4.reuse, R135 ;  /* 0x0000008704837220 */ /* 0x048fe20000410000 */
[----:B-1----:R-:W-:-:S03]  /*30b0*/  FMUL.FTZ R6, R4, R133 ;  /* 0x0000008504067220 */ /* 0x002fc60000410000 */
[C---:B------:R-:W-:Y:S01]  /*30c0*/  FFMA.FTZ R131, R122.reuse, R133, -R131 ;  /* 0x000000857a837223 */ /* 0x040fe20000010883 */
[----:B------:R-:W-:-:S03]  /*30d0*/  FFMA.FTZ R135, R122, R135, R6 ;  /* 0x000000877a877223 */ /* 0x000fc60000010006 */
[----:B------:R-:W-:Y:S01]  /*30e0*/  @P0 FADD.FTZ R120, R120, R131 ;  /* 0x0000008378780221 */ /* 0x000fe20000010000 */
[----:B------:R-:W-:Y:S01]  /*30f0*/  @P0 FADD.FTZ R118, R118, R135 ;  /* 0x0000008776760221 */ /* 0x000fe20000010000 */
[----:B0-----:R-:W-:-:S03]  /*3100*/  FMUL.FTZ R131, R4, R5 ;  /* 0x0000000504837220 */ /* 0x001fc60000410000 */
[----:B------:R-:W0:Y:S01]  /*3110*/  SHFL.UP PT, R126, R120, 0x2, RZ ;  /* 0x04400000787e7989 */ /* 0x000e2200000e00ff */
[-C--:B--2---:R-:W-:Y:S01]  /*3120*/  FMUL.FTZ R6, R4, R7.reuse ;  /* 0x0000000704067220 */ /* 0x084fe20000410000 */
        /* <DEDUP_REMOVED lines=12> */
[CC--:B--2---:R-:W-:Y:S01]  /*31f0*/  FMUL.FTZ R133, R131.reuse, R4.reuse ;  /* 0x0000000483857220 */ /* 0x0c4fe20000410000 */
[----:B------:R-:W-:Y:S01]  /*3200*/  @P0 FADD.FTZ R120, R120, R7 ;  /* 0x0000000778780221 */ /* 0x000fe20000010000 */
[CC--:B---3--:R-:W-:Y:S02]  /*3210*/  FMUL.FTZ R7, R131.reuse, R5.reuse ;  /* 0x0000000583077220 */ /* 0x0c8fe40000410000 */
[----:B------:R-:W0:Y:S01]  /*3220*/  SHFL.UP PT, R135, R118, 0x4, RZ ;  /* 0x0480000076877989 */ /* 0x000e2200000e00ff */
[C---:B------:R-:W-:Y:S01]  /*3230*/  FFMA.FTZ R6, R122.reuse, R5, R133 ;  /* 0x000000057a067223 */ /* 0x040fe20000010085 */
[----:B------:R-:W-:Y:S02]  /*3240*/  @P0 FFMA.FTZ R122, R122, R4, -R7 ;  /* 0x000000047a7a0223 */ /* 0x000fe40000010807 */
[----:B------:R-:W1:Y:S02]  /*3250*/  SHFL.UP PT, R133, R120, 0x4, RZ ;  /* 0x0480000078857989 */ /* 0x000e6400000e00ff */
[----:B------:R-:W-:-:S02]  /*3260*/  FSEL R6, R131, R6, !P0 ;  /* 0x0000000683067208 */ /* 0x000fc40004000000 */
[----:B------:R-:W2:Y:S01]  /*3270*/  SHFL.UP PT, R5, R122, 0x4, RZ ;  /* 0x048000007a057989 */ /* 0x000ea200000e00ff */
[----:B------:R-:W-:-:S03]  /*3280*/  ISETP.GE.AND P0, PT, R86, 0x4, PT ;  /* 0x000000045600780c */ /* 0x000fc60003f06270 */
[----:B------:R-:W3:Y:S01]  /*3290*/  SHFL.UP PT, R7, R6, 0x4, RZ ;  /* 0x0480000006077989 */ /* 0x000ee200000e00ff */
[----:B0-----:R-:W-:-:S04]  /*32a0*/  FMUL.FTZ R131, R6, R135 ;  /* 0x0000008706837220 */ /* 0x001fc80000410000 */
[-C--:B-1----:R-:W-:Y:S01]  /*32b0*/  FFMA.FTZ R131, R122, R133.reuse, -R131 ;  /* 0x000000857a837223 */ /* 0x082fe20000010883 */
[----:B------:R-:W-:-:S04]  /*32c0*/  FMUL.FTZ R4, R6, R133 ;  /* 0x0000008506047220 */ /* 0x000fc80000410000 */
[----:B------:R-:W-:Y:S01]  /*32d0*/  @P0 FADD.FTZ R120, R120, R131 ;  /* 0x0000008378780221 */ /* 0x000fe20000010000 */
[----:B------:R-:W-:Y:S01]  /*32e0*/  FFMA.FTZ R135, R122, R135, R4 ;  /* 0x000000877a877223 */ /* 0x000fe20000010004 */
[C---:B--2---:R-:W-:Y:S01]  /*32f0*/  FMUL.FTZ R131, R6.reuse, R5 ;  /* 0x0000000506837220 */ /* 0x044fe20000410000 */
[-C--:B---3--:R-:W-:Y:S02]  /*3300*/  FMUL.FTZ R4, R6, R7.reuse ;  /* 0x0000000706047220 */ /* 0x088fe40000410000 */
[----:B------:R-:W-:Y:S01]  /*3310*/  @P0 FADD.FTZ R118, R118, R135 ;  /* 0x0000008776760221 */ /* 0x000fe20000010000 */
[C---:B------:R-:W-:Y:S01]  /*3320*/  FFMA.FTZ R131, R122.reuse, R7, R131 ;  /* 0x000000077a837223 */ /* 0x040fe20000010083 */
[----:B------:R-:W-:Y:S01]  /*3330*/  @P0 FFMA.FTZ R122, R122, R5, -R4 ;  /* 0x000000057a7a0223 */ /* 0x000fe20000010804 */
[----:B------:R-:W0:Y:S03]  /*3340*/  SHFL.UP PT, R7, R120, 0x8, RZ ;  /* 0x0500000078077989 */ /* 0x000e2600000e00ff */
[----:B------:R-:W-:Y:S01]  /*3350*/  FSEL R131, R6, R131, !P0 ;  /* 0x0000008306837208 */ /* 0x000fe20004000000 */
[----:B------:R-:W1:Y:S01]  /*3360*/  SHFL.UP PT, R4, R122, 0x8, RZ ;  /* 0x050000007a047989 */ /* 0x000e6200000e00ff */
[----:B------:R-:W-:-:S03]  /*3370*/  ISETP.GE.AND P0, PT, R86, 0x8, PT ;  /* 0x000000085600780c */ /* 0x000fc60003f06270 */
[----:B------:R-:W2:Y:S04]  /*3380*/  SHFL.UP PT, R126, R118, 0x8, RZ ;  /* 0x05000000767e7989 */ /* 0x000ea800000e00ff */
[----:B------:R-:W3:Y:S01]  /*3390*/  SHFL.UP PT, R5, R131, 0x8, RZ ;  /* 0x0500000083057989 */ /* 0x000ee200000e00ff */
[C---:B0-----:R-:W-:Y:S01]  /*33a0*/  FMUL.FTZ R133, R131.reuse, R7 ;  /* 0x0000000783857220 */ /* 0x041fe20000410000 */
[C---:B-1----:R-:W-:Y:S01]  /*33b0*/  FMUL.FTZ R6, R131.reuse, R4 ;  /* 0x0000000483067220 */ /* 0x042fe20000410000 */
[CC--:B--2---:R-:W-:Y:S02]  /*33c0*/  FMUL.FTZ R134, R131.reuse, R126.reuse ;  /* 0x0000007e83867220 */ /* 0x0c4fe40000410000 */
[----:B------:R-:W-:Y:S01]  /*33d0*/  FFMA.FTZ R133, R122, R126, R133 ;  /* 0x0000007e7a857223 */ /* 0x000fe20000010085 */
[----:B------:R-:W-:Y:S01]  /*33e0*/  FMUL.FTZ R126, R56, R46 ;  /* 0x0000002e387e7220 */ /* 0x000fe20000410000 */
[CC--:B---3--:R-:W-:Y:S01]  /*33f0*/  FFMA.FTZ R6, R122.reuse, R5.reuse, R6 ;  /* 0x000000057a067223 */ /* 0x0c8fe20000010006 */
[----:B------:R-:W-:Y:S01]  /*3400*/  FMUL.FTZ R5, R131, R5 ;  /* 0x0000000583057220 */ /* 0x000fe20000410000 */
[----:B------:R-:W-:Y:S01]  /*3410*/  FFMA.FTZ R7, R122, R7, -R134 ;  /* 0x000000077a077223 */ /* 0x000fe20000010886 */
[----:B------:R-:W-:-:S02]  /*3420*/  @P0 FADD.FTZ R118, R118, R133 ;  /* 0x0000008576760221 */ /* 0x000fc40000010000 */
[----:B------:R-:W-:Y:S01]  /*3430*/  @P0 FFMA.FTZ R122, R122, R4, -R5 ;  /* 0x000000047a7a0223 */ /* 0x000fe20000010805 */
[----:B------:R-:W-:Y:S01]  /*3440*/  FSEL R6, R131, R6, !P0 ;  /* 0x0000000683067208 */ /* 0x000fe20004000000 */
[----:B------:R-:W-:Y:S01]  /*3450*/  @P0 FADD.FTZ R120, R120, R7 ;  /* 0x0000000778780221 */ /* 0x000fe20000010000 */
[----:B------:R-:W0:Y:S01]  /*3460*/  SHFL.UP PT, R135, R118, 0x10, RZ ;  /* 0x0600000076877989 */ /* 0x000e2200000e00ff */
[----:B------:R-:W-:Y:S01]  /*3470*/  FMUL.FTZ R131, R56, R47 ;  /* 0x0000002f38837220 */ /* 0x000fe20000410000 */
[-C--:B------:R-:W-:Y:S01]  /*3480*/  FFMA.FTZ R4, -R128, R141.reuse, -R151 ;  /* 0x0000008d80047223 */ /* 0x080fe20000010997 */
[----:B------:R-:W-:Y:S01]  /*3490*/  FFMA.FTZ R151, R124, R141, -R137 ;  /* 0x0000008d7c977223 */ /* 0x000fe20000010889 */
[----:B------:R-:W1:Y:S01]  /*34a0*/  SHFL.UP PT, R5, R122, 0x10, RZ ;  /* 0x060000007a057989 */ /* 0x000e6200000e00ff */
[----:B------:R-:W-:Y:S01]  /*34b0*/  ISETP.GE.AND P0, PT, R86, 0x10, PT ;  /* 0x000000105600780c */ /* 0x000fe20003f06270 */
[----:B------:R-:W-:Y:S01]  /*34c0*/  FADD.FTZ R136, -R131, R4 ;  /* 0x0000000483887221 */ /* 0x000fe20000010100 */
[----:B------:R-:W-:Y:S01]  /*34d0*/  FADD.FTZ R4, R126, R151 ;  /* 0x000000977e047221 */ /* 0x000fe20000010000 */
[----:B------:R-:W2:Y:S02]  /*34e0*/  SHFL.UP PT, R7, R6, 0x10, RZ ;  /* 0x0600000006077989 */ /* 0x000ea400000e00ff */
[C---:B------:R-:W-:Y:S01]  /*34f0*/  FMUL.FTZ R134, R127.reuse, -R136 ;  /* 0x800000887f867220 */ /* 0x040fe20000410000 */
[-C--:B------:R-:W-:Y:S01]  /*3500*/  FMUL.FTZ R140, R127, -R4.reuse ;  /* 0x800000047f8c7220 */ /* 0x080fe20000410000 */
[----:B------:R-:W3:Y:S02]  /*3510*/  SHFL.UP PT, R133, R120, 0x10, RZ ;  /* 0x0600000078857989 */ /* 0x000ee400000e00ff */
[C---:B------:R-:W-:Y:S01]  /*3520*/  FFMA.FTZ R138, R129.reuse, R4, -R134 ;  /* 0x00000004818a7223 */ /* 0x040fe20000010886 */
[----:B------:R-:W-:Y:S01]  /*3530*/  FFMA.FTZ R140, R129, R136, R140 ;  /* 0x00000088818c7223 */ /* 0x000fe2000001008c */
[C---:B0-----:R-:W-:Y:S01]  /*3540*/  FMUL.FTZ R137, R6.reuse, R135 ;  /* 0x0000008706897220 */ /* 0x041fe20000410000 */
[C---:B-1----:R-:W-:Y:S01]  /*3550*/  FMUL.FTZ R134, R6.reuse, R5 ;  /* 0x0000000506867220 */ /* 0x042fe20000410000 */
[----:B--2---:R-:W-:-:S03]  /*3560*/  FMUL.FTZ R4, R6, R7 ;  /* 0x0000000706047220 */ /* 0x004fc60000410000 */
[C---:B------:R-:W-:Y:S01]  /*3570*/  FFMA.FTZ R7, R122.reuse, R7, R134 ;  /* 0x000000077a077223 */ /* 0x040fe20000010086 */
[----:B------:R-:W-:Y:S01]  /*3580*/  LEA R134, R55, R101, 0x4 ;  /* 0x0000006537867211 */ /* 0x000fe200078e20ff */
[-C--:B---3--:R-:W-:Y:S01]  /*3590*/  FFMA.FTZ R137, R122, R133.reuse, -R137 ;  /* 0x000000857a897223 */ /* 0x088fe20000010889 */
[C---:B------:R-:W-:Y:S02]  /*35a0*/  FMUL.FTZ R133, R6.reuse, R133 ;  /* 0x0000008506857220 */ /* 0x040fe40000410000 */
[----:B------:R-:W-:Y:S02]  /*35b0*/  FSEL R136, R6, R7, !P0 ;  /* 0x0000000706887208 */ /* 0x000fe40004000000 */
[----:B------:R-:W-:Y:S01]  /*35c0*/  CS2R R6, SRZ ;  /* 0x0000000000067805 */ /* 0x000fe2000001ff00 */
[----:B------:R-:W-:Y:S01]  /*35d0*/  @P0 FADD.FTZ R120, R120, R137 ;  /* 0x0000008978780221 */ /* 0x000fe20000010000 */
[C---:B------:R-:W-:Y:S01]  /*35e0*/  FFMA.FTZ R133, R122.reuse, R135, R133 ;  /* 0x000000877a857223 */ /* 0x040fe20000010085 */
[----:B------:R-:W-:Y:S01]  /*35f0*/  @P0 FFMA.FTZ R122, R122, R5, -R4 ;  /* 0x000000057a7a0223 */ /* 0x000fe20000010804 */
[----:B------:R-:W0:Y:S01]  /*3600*/  SHFL.UP PT, R151, R136, 0x1, RZ ;  /* 0x0420000088977989 */ /* 0x000e2200000e00ff */
[C---:B------:R-:W-:Y:S01]  /*3610*/  FMUL.FTZ R135, R57.reuse, R46 ;  /* 0x0000002e39877220 */ /* 0x040fe20000410000 */
[----:B------:R-:W-:Y:S01]  /*3620*/  @P0 FADD.FTZ R118, R118, R133 ;  /* 0x0000008576760221 */ /* 0x000fe20000010000 */
[----:B------:R-:W-:Y:S01]  /*3630*/  FMUL.FTZ R133, R57, R47 ;  /* 0x0000002f39857220 */ /* 0x000fe20000410000 */
[----:B------:R1:W2:Y:S01]  /*3640*/  SHFL.UP PT, R137, R122, 0x1, RZ ;  /* 0x042000007a897989 */ /* 0x0002a200000e00ff */
[----:B------:R-:W-:Y:S01]  /*3650*/  FADD.FTZ R155, R135, R138 ;  /* 0x0000008a879b7221 */ /* 0x000fe20000010000 */
[----:B------:R-:W-:Y:S01]  /*3660*/  ISETP.GE.AND P0, PT, R85, UR26, PT ;  /* 0x0000001a55007c0c */ /* 0x000fe2000bf06270 */
[----:B------:R-:W-:Y:S01]  /*3670*/  FADD.FTZ R157, -R133, R140 ;  /* 0x0000008c859d7221 */ /* 0x000fe20000010100 */
[----:B------:R-:W3:Y:S01]  /*3680*/  SHFL.UP PT, R120, R120, 0x1, RZ ;  /* 0x0420000078787989 */ /* 0x000ee200000e00ff */
[----:B------:R-:W-:Y:S01]  /*3690*/  FMUL.FTZ R48, R130, -R155 ;  /* 0x8000009b82307220 */ /* 0x000fe20000410000 */
[----:B------:R-:W-:Y:S01]  /*36a0*/  ISETP.NE.OR P0, PT, R114, RZ, P0 ;  /* 0x000000ff7200720c */ /* 0x000fe20000705670 */
[-C--:B------:R-:W-:Y:S01]  /*36b0*/  FMUL.FTZ R159, R130, -R157.reuse ;  /* 0x8000009d829f7220 */ /* 0x080fe20000410000 */
[----:B------:R-:W4:Y:S01]  /*36c0*/  SHFL.UP PT, R118, R118, 0x1, RZ ;  /* 0x0420000076767989 */ /* 0x000f2200000e00ff */
[----:B-1----:R-:W-:Y:S01]  /*36d0*/  FFMA.FTZ R122, R124, R50, -R49 ;  /* 0x000000327c7a7223 */ /* 0x002fe20000010831 */
[C---:B------:R-:W-:Y:S01]  /*36e0*/  FFMA.FTZ R157, R132.reuse, R157, R48 ;  /* 0x0000009d849d7223 */ /* 0x040fe20000010030 */
[----:B------:R-:W-:Y:S01]  /*36f0*/  HFMA2.MMA R5, -RZ, RZ, 0, 0 ;  /* 0x00000000ff057435 */ /* 0x000fe200000001ff */
[----:B------:R-:W-:Y:S01]  /*3700*/  FFMA.FTZ R140, R132, R155, -R159 ;  /* 0x0000009b848c7223 */ /* 0x000fe2000001089f */
[----:B------:R-:W-:Y:S01]  /*3710*/  FFMA.FTZ R136, R124, -R51, R153 ;  /* 0x800000337c887223 */ /* 0x000fe20000010099 */
[----:B------:R-:W-:Y:S01]  /*3720*/  FMUL.FTZ R155, R127, -R122 ;  /* 0x8000007a7f9b7220 */ /* 0x000fe20000410000 */
[----:B------:R-:W-:-:S02]  /*3730*/  MOV R4, 0x3f800000 ;  /* 0x3f80000000047802 */ /* 0x000fc40000000f00 */
[-C--:B------:R-:W-:Y:S01]  /*3740*/  FMUL.FTZ R138, R127, -R136.reuse ;  /* 0x800000887f8a7220 */ /* 0x080fe20000410000 */
[----:B------:R-:W-:Y:S01]  /*3750*/  FFMA.FTZ R155, R129, R136, R155 ;  /* 0x00000088819b7223 */ /* 0x000fe2000001009b */
[----:B------:R-:W-:Y:S01]  /*3760*/  FMUL.FTZ R136, R0, R47 ;  /* 0x0000002f00887220 */ /* 0x000fe20000410000 */
[C---:B0-----:R-:W-:Y:S01]  /*3770*/  FMUL.FTZ R48, R151.reuse, R144 ;  /* 0x0000009097307220 */ /* 0x041fe20000410000 */
[----:B------:R-:W-:Y:S01]  /*3780*/  FMUL.FTZ R151, R151, R142 ;  /* 0x0000008e97977220 */ /* 0x000fe20000410000 */
[----:B------:R-:W-:Y:S01]  /*3790*/  FFMA.FTZ R153, R129, R122, -R138 ;  /* 0x0000007a81997223 */ /* 0x000fe2000001088a */
[----:B------:R0:W1:Y:S01]  /*37a0*/  @!P0 LDS.128 R4, [R134+0x1b80] ;  /* 0x001b800086048984 */ /* 0x0000620000000c00 */
[C---:B--2---:R-:W-:Y:S01]  /*37b0*/  FFMA.FTZ R49, R137.reuse, R142, -R48 ;  /* 0x0000008e89317223 */ /* 0x044fe20000010830 */
[----:B------:R-:W-:Y:S01]  /*37c0*/  ISETP.NE.AND P0, PT, R114, 0x1f, PT ;  /* 0x0000001f7200780c */ /* 0x000fe20003f05270 */
[----:B------:R-:W-:Y:S01]  /*37d0*/  FFMA.FTZ R151, R137, R144, R151 ;  /* 0x0000009089977223 */ /* 0x000fe20000010097 */
[----:B------:R-:W-:Y:S01]  /*37e0*/  FMUL.FTZ R137, R0, R46 ;  /* 0x0000002e00897220 */ /* 0x000fe20000410000 */
[----:B---3--:R-:W-:Y:S01]  /*37f0*/  @P3 FADD.FTZ R142, R120, R49 ;  /* 0x00000031788e3221 */ /* 0x008fe20000010000 */
[----:B------:R-:W-:-:S02]  /*3800*/  FMUL.FTZ R49, R130, -R155 ;  /* 0x8000009b82317220 */ /* 0x000fc40000410000 */
[----:B------:R-:W-:Y:S01]  /*3810*/  FADD.FTZ R138, R137, R140 ;  /* 0x0000008c898a7221 */ /* 0x000fe20000010000 */
[----:B----4-:R-:W-:Y:S01]  /*3820*/  @P3 FADD.FTZ R144, R118, R151 ;  /* 0x0000009776903221 */ /* 0x010fe20000010000 */
[-C--:B------:R-:W-:Y:S01]  /*3830*/  FFMA.FTZ R48, R132, R153.reuse, -R49 ;  /* 0x0000009984307223 */ /* 0x080fe20000010831 */
[----:B------:R-:W-:Y:S01]  /*3840*/  FMUL.FTZ R49, R130, -R153 ;  /* 0x8000009982317220 */ /* 0x000fe20000410000 */
[----:B------:R-:W-:Y:S01]  /*3850*/  FADD.FTZ R140, -R136, R157 ;  /* 0x0000009d888c7221 */ /* 0x000fe20000010100 */
[C---:B------:R-:W-:Y:S01]  /*3860*/  FMUL.FTZ R47, R3.reuse, R144 ;  /* 0x00000090032f7220 */ /* 0x040fe20000410000 */
[-C--:B------:R-:W-:Y:S01]  /*3870*/  FMUL.FTZ R3, R3, R142.reuse ;  /* 0x0000008e03037220 */ /* 0x080fe20000410000 */
[----:B------:R-:W-:Y:S01]  /*3880*/  FFMA.FTZ R49, R132, R155, R49 ;  /* 0x0000009b84317223 */ /* 0x000fe20000010031 */
[----:B------:R0:W2:Y:S01]  /*3890*/  SHFL.DOWN PT, R120, R138, 0x1, 0x1f ;  /* 0x08201f008a787f89 */ /* 0x0000a200000e0000 */
[C---:B------:R-:W-:Y:S01]  /*38a0*/  FFMA.FTZ R142, R2.reuse, R142, -R47 ;  /* 0x0000008e028e7223 */ /* 0x040fe2000001082f */
[----:B------:R-:W-:-:S02]  /*38b0*/  FFMA.FTZ R2, R2, R144, R3 ;  /* 0x0000009002027223 */ /* 0x000fc40000010003 */
[----:B------:R0:W3:Y:S04]  /*38c0*/  SHFL.DOWN PT, R122, R140, 0x1, 0x1f ;  /* 0x08201f008c7a7f89 */ /* 0x0000e800000e0000 */
[----:B------:R0:W4:Y:S04]  /*38d0*/  SHFL.DOWN PT, R46, R48, 0x1, 0x1f ;  /* 0x08201f00302e7f89 */ /* 0x00012800000e0000 */
[----:B------:R0:W0:Y:S01]  /*38e0*/  SHFL.DOWN PT, R118, R49, 0x1, 0x1f ;  /* 0x08201f0031767f89 */ /* 0x00002200000e0000 */
[----:B------:R-:W-:Y:S05]  /*38f0*/  @!P0 BRA `(.L_x_18681) ;  /* 0x00000000002c8947 */ /* 0x000fea0003800000 */
[C---:B0-----:R-:W-:Y:S01]  /*3900*/  FMUL.FTZ R3, R49.reuse, R118 ;  /* 0x0000007631037220 */ /* 0x041fe20000410000 */
[C---:B---3--:R-:W-:Y:S01]  /*3910*/  FMUL.FTZ R47, R49.reuse, R122 ;  /* 0x0000007a312f7220 */ /* 0x048fe20000410000 */
[----:B--2---:R-:W-:Y:S01]  /*3920*/  FMUL.FTZ R151, R49, R120 ;  /* 0x0000007831977220 */ /* 0x004fe20000410000 */
        /* <DEDUP_REMOVED lines=8> */
.L_x_18681:
[----:B------:R-:W-:Y:S05]  /*39b0*/  BSYNC B0 ;  /* 0x0000000000007941 */ /* 0x000fea0003800000 */
.L_x_18680:
[----:B------:R-:W-:Y:S01]  /*39c0*/  ISETP.GT.U32.AND P0, PT, R114, 0x1d, PT ;  /* 0x0000001d7200780c */ /* 0x000fe20003f04070 */
[----:B------:R-:W-:Y:S01]  /*39d0*/  FADD.FTZ R3, R143, R2 ;  /* 0x000000028f037221 */ /* 0x000fe20000010000 */
[----:B------:R-:W-:Y:S01]  /*39e0*/  FADD.FTZ R47, R121, R142 ;  /* 0x0000008e792f7221 */ /* 0x000fe20000010000 */
[----:B----4-:R4:W1:Y:S01]  /*39f0*/  SHFL.DOWN PT, R46, R48, 0x2, 0x1f ;  /* 0x08401f00302e7f89 */ /* 0x01086200000e0000 */
[----:B------:R-:W-:Y:S01]  /*3a00*/  BSSY B0, `(.L_x_18682) ;  /* 0x0000014000007945 */ /* 0x000fe20003800000 */
[C---:B------:R-:W-:Y:S01]  /*3a10*/  FMUL.FTZ R121, R130.reuse, R3 ;  /* 0x0000000382797220 */ /* 0x040fe20000410000 */
[-C--:B------:R-:W-:Y:S01]  /*3a20*/  FMUL.FTZ R2, R130, R47.reuse ;  /* 0x0000002f82027220 */ /* 0x080fe20000410000 */
[----:B0-----:R4:W0:Y:S02]  /*3a30*/  SHFL.DOWN PT, R118, R49, 0x2, 0x1f ;  /* 0x08401f0031767f89 */ /* 0x00182400000e0000 */
[C---:B------:R-:W-:Y:S01]  /*3a40*/  FFMA.FTZ R121, R132.reuse, R47, -R121 ;  /* 0x0000002f84797223 */ /* 0x040fe20000010879 */
[----:B------:R-:W-:Y:S01]  /*3a50*/  FFMA.FTZ R2, R132, R3, R2 ;  /* 0x0000000384027223 */ /* 0x000fe20000010002 */
[----:B--2---:R4:W2:Y:S04]  /*3a60*/  SHFL.DOWN PT, R120, R138, 0x2, 0x1f ;  /* 0x08401f008a787f89 */ /* 0x0048a800000e0000 */
[----:B---3--:R4:W3:Y:S01]  /*3a70*/  SHFL.DOWN PT, R122, R140, 0x2, 0x1f ;  /* 0x08401f008c7a7f89 */ /* 0x0088e200000e0000 */
        /* <DEDUP_REMOVED lines=12> */
.L_x_18683:
[----:B------:R-:W-:Y:S05]  /*3b40*/  BSYNC B0 ;  /* 0x0000000000007941 */ /* 0x000fea0003800000 */
.L_x_18682:
[----:B------:R-:W-:Y:S01]  /*3b50*/  ISETP.GT.U32.AND P0, PT, R114, 0x1b, PT ;  /* 0x0000001b7200780c */ /* 0x000fe20003f04070 */
[C---:B--2---:R-:W-:Y:S01]  /*3b60*/  FFMA.FTZ R120, R68.reuse, R71, R2 ;  /* 0x0000004744787223 */ /* 0x044fe20000010002 */
[----:B0-----:R-:W-:Y:S01]  /*3b70*/  FFMA.FTZ R118, R68, R145, R121 ;  /* 0x0000009144767223 */ /* 0x001fe20000010079 */
[----:B-1----:R0:W1:Y:S01]  /*3b80*/  SHFL.DOWN PT, R46, R48, 0x4, 0x1f ;  /* 0x08801f00302e7f89 */ /* 0x00206200000e0000 */
[----:B------:R-:W-:Y:S01]  /*3b90*/  BSSY B0, `(.L_x_18684) ;  /* 0x0000015000007945 */ /* 0x000fe20003800000 */
[C---:B------:R-:W-:Y:S01]  /*3ba0*/  FMUL.FTZ R2, R127.reuse, R120 ;  /* 0x000000787f027220 */ /* 0x040fe20000410000 */
[-C--:B------:R-:W-:Y:S01]  /*3bb0*/  FMUL.FTZ R143, R127, R118.reuse ;  /* 0x000000767f8f7220 */ /* 0x080fe20000410000 */
[----:B------:R0:W2:Y:S01]  /*3bc0*/  SHFL.DOWN PT, R68, R49, 0x4, 0x1f ;  /* 0x08801f0031447f89 */ /* 0x0000a200000e0000 */
[----:B------:R-:W-:Y:S01]  /*3bd0*/  SHF.L.U32 R71, R20, 0x10, RZ ;  /* 0x0000001014477819 */ /* 0x000fe200000006ff */
        /* <DEDUP_REMOVED lines=16> */
.L_x_18685:
[----:B------:R-:W-:Y:S05]  /*3ce0*/  BSYNC B0 ;  /* 0x0000000000007941 */ /* 0x000fea0003800000 */
.L_x_18684:
[----:B--2---:R-:W-:Y:S01]  /*3cf0*/  SHF.R.U64 R68, R20, 0x10, R21 ;  /* 0x0000001014447819 */ /* 0x004fe20000001215 */
[----:B-1----:R-:W-:Y:S01]  /*3d00*/  FMUL.FTZ R46, R71, R76 ;  /* 0x0000004c472e7220 */ /* 0x002fe20000410000 */
[----:B------:R-:W-:Y:S01]  /*3d10*/  ISETP.GT.U32.AND P0, PT, R114, 0x17, PT ;  /* 0x000000177200780c */ /* 0x000fe20003f04070 */
[----:B------:R-:W-:Y:S01]  /*3d20*/  FFMA.FTZ R149, R66, R149, R2 ;  /* 0x0000009542957223 */ /* 0x000fe20000010002 */
[----:B------:R-:W-:Y:S01]  /*3d30*/  SHF.L.U32 R68, R68, 0x10, RZ ;  /* 0x0000001044447819 */ /* 0x000fe200000006ff */
[----:B------:R-:W-:Y:S01]  /*3d40*/  FFMA.FTZ R147, R66, R147, R121 ;  /* 0x0000009342937223 */ /* 0x000fe20000010079 */
[C---:B------:R-:W-:Y:S01]  /*3d50*/  FFMA.FTZ R2, R0.reuse, R47, RZ ;  /* 0x0000002f00027223 */ /* 0x040fe200000100ff */
[----:B------:R-:W-:Y:S01]  /*3d60*/  FFMA.FTZ R121, R0, -R3, RZ ;  /* 0x8000000300797223 */ /* 0x000fe200000100ff */
[----:B------:R-:W-:Y:S01]  /*3d70*/  FFMA.FTZ R47, R111, -R46, R47 ;  /* 0x8000002e6f2f7223 */ /* 0x000fe2000001002f */
[----:B------:R-:W-:Y:S01]  /*3d80*/  FMUL.FTZ R66, R68, R74 ;  /* 0x0000004a44427220 */ /* 0x000fe20000410000 */
[----:B------:R-:W-:Y:S01]  /*3d90*/  FFMA.FTZ R46, R110, -R46, R3 ;  /* 0x8000002e6e2e7223 */ /* 0x000fe20000010003 */
[C---:B------:R-:W-:Y:S01]  /*3da0*/  FFMA.FTZ R3, R57.reuse, R118, R2 ;  /* 0x0000007639037223 */ /* 0x040fe20000010002 */
[----:B------:R-:W-:Y:S01]  /*3db0*/  FFMA.FTZ R2, R57, -R120, R121 ;  /* 0x8000007839027223 */ /* 0x000fe20000010079 */
[-C--:B------:R-:W-:Y:S01]  /*3dc0*/  FFMA.FTZ R121, R113, -R66.reuse, R118 ;  /* 0x8000004271797223 */ /* 0x080fe20000010076 */
[----:B------:R-:W-:Y:S01]  /*3dd0*/  FFMA.FTZ R120, R109, -R66, R120 ;  /* 0x800000426d787223 */ /* 0x000fe20000010078 */
[----:B------:R1:W2:Y:S01]  /*3de0*/  SHFL.DOWN PT, R118, R49, 0x8, 0x1f ;  /* 0x09001f0031767f89 */ /* 0x0002a200000e0000 */
[----:B------:R-:W-:Y:S01]  /*3df0*/  BSSY B0, `(.L_x_18686) ;  /* 0x0000011000007945 */ /* 0x000fe20003800000 */
[----:B------:R-:W-:-:S02]  /*3e00*/  ISETP.GT.U32.AND P1, PT, R114, 0xf, PT ;  /* 0x0000000f7200780c */ /* 0x000fc40003f24070 */
[----:B------:R1:W1:Y:S04]  /*3e10*/  SHFL.DOWN PT, R66, R48, 0x8, 0x1f ;  /* 0x09001f0030427f89 */ /* 0x00026800000e0000 */
[----:B---3--:R3:W1:Y:S04]  /*3e20*/  SHFL.DOWN PT, R122, R138, 0x8, 0x1f ;  /* 0x09001f008a7a7f89 */ /* 0x00866800000e0000 */
[----:B0-----:R3:W0:Y:S01]  /*3e30*/  SHFL.DOWN PT, R142, R140, 0x8, 0x1f ;  /* 0x09001f008c8e7f89 */ /* 0x00162200000e0000 */
[----:B------:R-:W-:Y:S05]  /*3e40*/  @P0 BRA `(.L_x_18687) ;  /* 0x00000000002c0947 */ /* 0x000fea0003800000 */
[C---:B--2---:R-:W-:Y:S01]  /*3e50*/  FMUL.FTZ R143, R49.reuse, R118 ;  /* 0x00000076318f7220 */ /* 0x044fe20000410000 */
[C---:B0-----:R-:W-:Y:S01]  /*3e60*/  FMUL.FTZ R145, R49.reuse, R142 ;  /* 0x0000008e31917220 */ /* 0x041fe20000410000 */
[C---:B-1----:R-:W-:Y:S01]  /*3e70*/  FMUL.FTZ R151, R49.reuse, R122 ;  /* 0x0000007a31977220 */ /* 0x042fe20000410000 */
[-C--:B----4-:R-:W-:Y:S01]  /*3e80*/  FMUL.FTZ R49, R49, R66.reuse ;  /* 0x0000004231317220 */ /* 0x090fe20000410000 */
[C---:B------:R-:W-:Y:S01]  /*3e90*/  FFMA.FTZ R143, R48.reuse, R66, -R143 ;  /* 0x00000042308f7223 */ /* 0x040fe2000001088f */
[C---:B------:R-:W-:Y:S01]  /*3ea0*/  FFMA.FTZ R145, R48.reuse, R122, -R145 ;  /* 0x0000007a30917223 */ /* 0x040fe20000010891 */
[C---:B------:R-:W-:Y:S01]  /*3eb0*/  FFMA.FTZ R151, R48.reuse, R142, R151 ;  /* 0x0000008e30977223 */ /* 0x040fe20000010097 */
[----:B------:R-:W-:Y:S02]  /*3ec0*/  FFMA.FTZ R49, R48, R118, R49 ;  /* 0x0000007630317223 */ /* 0x000fe40000010031 */
[----:B---3--:R-:W-:Y:S01]  /*3ed0*/  FADD.FTZ R138, R138, R145 ;  /* 0x000000918a8a7221 */ /* 0x008fe20000010000 */
[----:B------:R-:W-:Y:S01]  /*3ee0*/  FADD.FTZ R140, R140, R151 ;  /* 0x000000978c8c7221 */ /* 0x000fe20000010000 */
[----:B------:R-:W-:-:S07]  /*3ef0*/  MOV R48, R143 ;  /* 0x0000008f00307202 */ /* 0x000fce0000000f00 */
.L_x_18687:
[----:B------:R-:W-:Y:S05]  /*3f00*/  BSYNC B0 ;  /* 0x0000000000007941 */ /* 0x000fea0003800000 */
.L_x_18686:
[----:B-1----:R1:W1:Y:S01]  /*3f10*/  SHFL.DOWN PT, R66, R48, 0x10, 0x1f ;  /* 0x0a001f0030427f89 */ /* 0x00226200000e0000 */
[----:B------:R-:W-:Y:S01]  /*3f20*/  BSSY B0, `(.L_x_18688) ;  /* 0x0000011000007945 */ /* 0x000fe20003800000 */
[----:B------:R-:W-:Y:S02]  /*3f30*/  FMUL.FTZ R143, R128, R149 ;  /* 0x00000095808f7220 */ /* 0x000fe40000410000 */
[----:B--2---:R2:W1:Y:S04]  /*3f40*/  SHFL.DOWN PT, R118, R49, 0x10, 0x1f ;  /* 0x0a001f0031767f89 */ /* 0x00446800000e0000 */
        /* <DEDUP_REMOVED lines=11> */
[----:B---3--:R-:W-:Y:S01]  /*4000*/  FADD.FTZ R138, R138, R151 ;  /* 0x000000978a8a7221 */ /* 0x008fe20000010000 */
[----:B------:R-:W-:Y:S01]  /*4010*/  FADD.FTZ R140, R140, R153 ;  /* 0x000000998c8c7221 */ /* 0x000fe20000010000 */
[----:B------:R-:W-:-:S07]  /*4020*/  MOV R48, R145 ;  /* 0x0000009100307202 */ /* 0x000fce0000000f00 */
.L_x_18689:
[----:B------:R-:W-:Y:S05]  /*4030*/  BSYNC B0 ;  /* 0x0000000000007941 */ /* 0x000fea0003800000 */
.L_x_18688:
[-C--:B------:R-:W-:Y:S01]  /*4040*/  FFMA.FTZ R143, R124, R147.reuse, -R143 ;  /* 0x000000937c8f7223 */ /* 0x080fe2000001088f */
[----:B------:R-:W-:Y:S01]  /*4050*/  SHFL.DOWN PT, R148, R49, 0x1, 0x1f ;  /* 0x08201f0031947f89 */ /* 0x000fe200000e0000 */
[----:B-1----:R-:W-:Y:S01]  /*4060*/  FMUL.FTZ R66, R128, R147 ;  /* 0x0000009380427220 */ /* 0x002fe20000410000 */
[----:B------:R-:W-:Y:S01]  /*4070*/  ISETP.NE.AND P0, PT, R103, 0x1f, PT ;  /* 0x0000001f6700780c */ /* 0x000fe20003f05270 */
[----:B------:R-:W-:Y:S01]  /*4080*/  FFMA.FTZ R152, R64, R123, R143 ;  /* 0x0000007b40987223 */ /* 0x000fe2000001008f */
[----:B0-----:R-:W0:Y:S01]  /*4090*/  SHFL.IDX PT, R142, R6, RZ, 0x1f ;  /* 0x00001fff068e7589 */ /* 0x001e2200000e0000 */
[----:B------:R-:W-:Y:S01]  /*40a0*/  FFMA.FTZ R66, R124, R149, R66 ;  /* 0x000000957c427223 */ /* 0x000fe20000010042 */
[----:B------:R-:W-:Y:S01]  /*40b0*/  FFMA.FTZ R123, R56, R147, R3 ;  /* 0x00000093387b7223 */ /* 0x000fe20000010003 */
[----:B------:R-:W-:Y:S01]  /*40c0*/  FMUL.FTZ R122, R54, R152 ;  /* 0x00000098367a7220 */ /* 0x000fe20000410000 */
[----:B------:R-:W1:Y:S01]  /*40d0*/  SHFL.IDX PT, R143, R7, RZ, 0x1f ;  /* 0x00001fff078f7589 */ /* 0x000e6200000e0000 */
[----:B------:R-:W-:Y:S01]  /*40e0*/  FFMA.FTZ R154, R64, R119, R66 ;  /* 0x00000077409a7223 */ /* 0x000fe20000010042 */
[----:B------:R-:W-:Y:S01]  /*40f0*/  SHF.L.U32 R66, R21, 0x10, RZ ;  /* 0x0000001015427819 */ /* 0x000fe200000006ff */
[----:B------:R-:W-:Y:S01]  /*4100*/  FFMA.FTZ R2, R56, -R149, R2 ;  /* 0x8000009538027223 */ /* 0x000fe20000010002 */
[----:B------:R-:W5:Y:S01]  /*4110*/  SHFL.DOWN PT, R145, R48, 0x1, 0x1f ;  /* 0x08201f0030917f89 */ /* 0x000f6200000e0000 */
[----:B------:R-:W-:Y:S01]  /*4120*/  FMUL.FTZ R151, R54, R154 ;  /* 0x0000009a36977220 */ /* 0x000fe20000410000 */
[----:B------:R-:W-:Y:S01]  /*4130*/  FADD.FTZ R123, R123, R122 ;  /* 0x0000007a7b7b7221 */ /* 0x000fe20000010000 */
[----:B------:R-:W-:Y:S01]  /*4140*/  FMUL.FTZ R118, R66, R73 ;  /* 0x0000004942767220 */ /* 0x000fe20000410000 */
[----:B------:R-:W5:Y:S01]  /*4150*/  SHFL.DOWN PT, R150, R140, 0x1, 0x1f ;  /* 0x08201f008c967f89 */ /* 0x000f6200000e0000 */
[----:B------:R-:W-:Y:S01]  /*4160*/  FADD.FTZ R122, R2, -R151 ;  /* 0x80000097027a7221 */ /* 0x000fe20000010000 */
[----:B------:R-:W-:Y:S01]  /*4170*/  ISETP.NE.AND P1, PT, R103, RZ, PT ;  /* 0x000000ff6700720c */ /* 0x000fe20003f25270 */
[-C--:B------:R-:W-:Y:S01]  /*4180*/  FFMA.FTZ R119, R112, -R118.reuse, R147 ;  /* 0x8000007670777223 */ /* 0x080fe20000010093 */
[----:B------:R2:W5:Y:S01]  /*4190*/  SHFL.IDX PT, R144, R49, RZ, 0x1f ;  /* 0x00001fff31907589 */ /* 0x00056200000e0000 */
[----:B------:R-:W-:Y:S01]  /*41a0*/  FFMA.FTZ R118, R116, -R118, R149 ;  /* 0x8000007674767223 */ /* 0x000fe20000010095 */
[----:B------:R-:W-:Y:S01]  /*41b0*/  SHF.R.U32.HI R64, RZ, 0x10, R21 ;  /* 0x00000010ff407819 */ /* 0x000fe20000011615 */
[----:B------:R-:W-:Y:S01]  /*41c0*/  BSSY B0, `(.L_x_18690) ;  /* 0x000006f000007945 */ /* 0x000fe20003800000 */
[----:B------:R-:W5:Y:S02]  /*41d0*/  SHFL.DOWN PT, R146, R138, 0x1, 0x1f ;  /* 0x08201f008a927f89 */ /* 0x000f6400000e0000 */
[----:B------:R-:W-:-:S02]  /*41e0*/  SHF.L.U32 R64, R64, 0x10, RZ ;  /* 0x0000001040407819 */ /* 0x000fc400000006ff */
[----:B------:R5:W5:Y:S01]  /*41f0*/  SHFL.IDX PT, R3, R48, RZ, 0x1f ;  /* 0x00001fff30037589 */ /* 0x000b6200000e0000 */
[----:B0-----:R-:W-:Y:S02]  /*4200*/  @P0 FMUL.FTZ R2, R148, R142 ;  /* 0x0000008e94020220 */ /* 0x001fe40000410000 */
[----:B------:R-:W-:Y:S01]  /*4210*/  FMUL.FTZ R151, R64, R72 ;  /* 0x0000004840977220 */ /* 0x000fe20000410000 */
[----:B-1----:R-:W-:Y:S01]  /*4220*/  @P0 FMUL.FTZ R147, R148, R143 ;  /* 0x0000008f94930220 */ /* 0x002fe20000410000 */
[----:B--234-:R-:W0:Y:S02]  /*4230*/  SHFL.IDX PT, R138, R138, RZ, 0x1f ;  /* 0x00001fff8a8a7589 */ /* 0x01ce2400000e0000 */
[----:B------:R-:W-:Y:S01]  /*4240*/  FFMA.FTZ R49, R115, -R151, R152 ;  /* 0x8000009773317223 */ /* 0x000fe20000010098 */
[C---:B-----5:R-:W-:Y:S01]  /*4250*/  @P0 FFMA.FTZ R149, R145.reuse, R143, R2 ;  /* 0x0000008f91950223 */ /* 0x060fe20000010002 */
[----:B------:R-:W-:Y:S01]  /*4260*/  @P0 FFMA.FTZ R147, R145, R142, -R147 ;  /* 0x0000008e91930223 */ /* 0x000fe20000010893 */
[----:B------:R-:W1:Y:S01]  /*4270*/  SHFL.IDX PT, R140, R140, RZ, 0x1f ;  /* 0x00001fff8c8c7589 */ /* 0x000e6200000e0000 */
[----:B------:R-:W-:Y:S01]  /*4280*/  FFMA.FTZ R48, R117, -R151, R154 ;  /* 0x8000009775307223 */ /* 0x000fe2000001009a */
[----:B------:R-:W-:Y:S01]  /*4290*/  @P0 FADD.FTZ R143, R150, R149 ;  /* 0x00000095968f0221 */ /* 0x000fe20000010000 */
[C---:B------:R-:W-:Y:S01]  /*42a0*/  FMUL.FTZ R2, R144.reuse, R7 ;  /* 0x0000000790027220 */ /* 0x040fe20000410000 */
[-C--:B------:R-:W-:Y:S01]  /*42b0*/  FMUL.FTZ R148, R144, R6.reuse ;  /* 0x0000000690947220 */ /* 0x080fe20000410000 */
[----:B------:R-:W-:Y:S01]  /*42c0*/  @P0 FADD.FTZ R142, R146, R147 ;  /* 0x00000093928e0221 */ /* 0x000fe20000010000 */
[----:B------:R-:W-:Y:S01]  /*42d0*/  FMUL.FTZ R147, R143, -R51 ;  /* 0x800000338f937220 */ /* 0x000fe20000410000 */
[----:B------:R-:W-:-:S02]  /*42e0*/  FFMA.FTZ R145, R3, R6, -R2 ;  /* 0x0000000603917223 */ /* 0x000fc40000010802 */
        /* <DEDUP_REMOVED lines=9> */
[----:B------:R-:W-:Y:S01]  /*4380*/  FFMA.FTZ R5, R3, R5, R144 ;  /* 0x0000000503057223 */ /* 0x000fe20000010090 */
[----:B------:R-:W-:Y:S01]  /*4390*/  FMUL.FTZ R139, R128, -R50 ;  /* 0x80000032808b7220 */ /* 0x000fe20000410000 */
[----:B0-----:R-:W-:Y:S01]  /*43a0*/  FADD.FTZ R6, R138, R145 ;  /* 0x000000918a067221 */ /* 0x001fe20000010000 */
[-C--:B------:R-:W-:Y:S01]  /*43b0*/  FMUL.FTZ R3, R128, -R51.reuse ;  /* 0x8000003380037220 */ /* 0x080fe20000410000 */
[----:B-1----:R-:W-:Y:S01]  /*43c0*/  FADD.FTZ R7, R140, R7 ;  /* 0x000000078c077221 */ /* 0x002fe20000010000 */
[C---:B------:R-:W-:Y:S01]  /*43d0*/  FFMA.FTZ R2, R124.reuse, R51, R139 ;  /* 0x000000337c027223 */ /* 0x040fe2000001008b */
[----:B------:R-:W-:Y:S01]  /*43e0*/  FMUL.FTZ R141, R51, R72 ;  /* 0x00000048338d7220 */ /* 0x000fe20000410000 */
[----:B------:R-:W-:Y:S01]  /*43f0*/  FFMA.FTZ R3, R124, R50, -R3 ;  /* 0x000000327c037223 */ /* 0x000fe20000010803 */
[----:B------:R-:W-:Y:S01]  /*4400*/  FMUL.FTZ R139, R50, R72 ;  /* 0x00000048328b7220 */ /* 0x000fe20000410000 */
[----:B------:R-:W-:Y:S01]  /*4410*/  FADD.FTZ R124, -R131, R2 ;  /* 0x00000002837c7221 */ /* 0x000fe20000010100 */
[----:B------:R0:W-:Y:S01]  /*4420*/  @!P1 STS.128 [R134+0x1b80], R4 ;  /* 0x001b800486009388 */ /* 0x0001e20000000c00 */
[----:B------:R-:W-:Y:S01]  /*4430*/  FADD.FTZ R126, R126, R3 ;  /* 0x000000037e7e7221 */ /* 0x000fe20000010000 */
[----:B------:R-:W-:Y:S01]  /*4440*/  FMUL.FTZ R145, R64, R141 ;  /* 0x0000008d40917220 */ /* 0x000fe20000410000 */
[C---:B------:R-:W-:Y:S01]  /*4450*/  FMUL.FTZ R2, R127.reuse, -R124 ;  /* 0x8000007c7f027220 */ /* 0x040fe20000410000 */
[-C--:B------:R-:W-:Y:S01]  /*4460*/  FMUL.FTZ R131, R124, R73.reuse ;  /* 0x000000497c837220 */ /* 0x080fe20000410000 */
[-C--:B------:R-:W-:Y:S01]  /*4470*/  FMUL.FTZ R127, R127, -R126.reuse ;  /* 0x8000007e7f7f7220 */ /* 0x080fe20000410000 */
[----:B------:R-:W-:Y:S01]  /*4480*/  FMUL.FTZ R3, R126, R73 ;  /* 0x000000497e037220 */ /* 0x000fe20000410000 */
[C---:B------:R-:W-:Y:S01]  /*4490*/  FFMA.FTZ R2, R129.reuse, R126, -R2 ;  /* 0x0000007e81027223 */ /* 0x040fe20000010802 */
[----:B------:R1:W-:Y:S01]  /*44a0*/  STS [R96+0x1c], R145 ;  /* 0x00001c9160007388 */ /* 0x0003e20000000800 */
[----:B------:R-:W-:Y:S01]  /*44b0*/  FFMA.FTZ R128, R129, R124, R127 ;  /* 0x0000007c81807223 */ /* 0x000fe2000001007f */
[-C--:B------:R-:W-:Y:S01]  /*44c0*/  FMUL.FTZ R129, R66, R3.reuse ;  /* 0x0000000342817220 */ /* 0x080fe20000410000 */
[----:B------:R-:W-:Y:S01]  /*44d0*/  FADD.FTZ R127, R135, R2 ;  /* 0x00000002877f7221 */ /* 0x000fe20000010000 */
[----:B------:R-:W-:Y:S01]  /*44e0*/  FMUL.FTZ R2, R118, R3 ;  /* 0x0000000376027220 */ /* 0x000fe20000410000 */
[----:B------:R-:W-:Y:S01]  /*44f0*/  FADD.FTZ R128, -R133, R128 ;  /* 0x0000008085807221 */ /* 0x000fe20000010100 */
[----:B------:R-:W-:Y:S01]  /*4500*/  FMUL.FTZ R133, R66, R131 ;  /* 0x0000008342857220 */ /* 0x000fe20000410000 */
[----:B------:R-:W-:Y:S01]  /*4510*/  FMUL.FTZ R143, R64, R139 ;  /* 0x0000008b408f7220 */ /* 0x000fe20000410000 */
[----:B0-----:R-:W-:Y:S01]  /*4520*/  FMUL.FTZ R6, R118, R131 ;  /* 0x0000008376067220 */ /* 0x001fe20000410000 */
[----:B------:R-:W-:Y:S01]  /*4530*/  FMUL.FTZ R5, R130, -R127 ;  /* 0x8000007f82057220 */ /* 0x000fe20000410000 */
[C---:B-1----:R-:W-:Y:S01]  /*4540*/  FFMA.FTZ R145, R119.reuse, R131, -R2 ;  /* 0x0000008377917223 */ /* 0x042fe20000010802 */
[----:B------:R-:W-:Y:S01]  /*4550*/  FMUL.FTZ R7, R128, R74 ;  /* 0x0000004a80077220 */ /* 0x000fe20000410000 */
[----:B------:R-:W-:Y:S01]  /*4560*/  FFMA.FTZ R6, R119, R3, R6 ;  /* 0x0000000377067223 */ /* 0x000fe20000010006 */
[-C--:B------:R-:W-:Y:S01]  /*4570*/  FMUL.FTZ R3, R130, -R128.reuse ;  /* 0x8000008082037220 */ /* 0x080fe20000410000 */
[----:B------:R-:W-:Y:S01]  /*4580*/  FFMA.FTZ R5, R132, R128, R5 ;  /* 0x0000008084057223 */ /* 0x000fe20000010005 */
[----:B------:R0:W-:Y:S01]  /*4590*/  STS [R96+0x14], R133 ;  /* 0x0000148560007388 */ /* 0x0001e20000000800 */
[----:B------:R-:W-:Y:S01]  /*45a0*/  IADD3 R134, -R22, UR7, RZ ;  /* 0x0000000716867c10 */ /* 0x000fe2000fffe1ff */
[----:B------:R-:W-:Y:S01]  /*45b0*/  FFMA.FTZ R2, R132, R127, -R3 ;  /* 0x0000007f84027223 */ /* 0x000fe20000010803 */
[----:B------:R-:W-:Y:S01]  /*45c0*/  FMUL.FTZ R3, R127, R74 ;  /* 0x0000004a7f037220 */ /* 0x000fe20000410000 */
[----:B------:R1:W-:Y:S01]  /*45d0*/  STS [R96+0x10], R129 ;  /* 0x0000108160007388 */ /* 0x0003e20000000800 */
[C---:B------:R-:W-:Y:S01]  /*45e0*/  FMUL.FTZ R4, R120.reuse, R7 ;  /* 0x0000000778047220 */ /* 0x040fe20000410000 */
[----:B------:R-:W-:Y:S01]  /*45f0*/  FADD.FTZ R137, R137, R2 ;  /* 0x0000000289897221 */ /* 0x000fe20000010000 */
[-C--:B------:R-:W-:Y:S01]  /*4600*/  FMUL.FTZ R2, R120, R3.reuse ;  /* 0x0000000378027220 */ /* 0x080fe20000410000 */
[----:B------:R2:W-:Y:S01]  /*4610*/  STS [R96+0x18], R143 ;  /* 0x0000188f60007388 */ /* 0x0005e20000000800 */
[CC--:B------:R-:W-:Y:S01]  /*4620*/  FFMA.FTZ R132, R121.reuse, R3.reuse, R4 ;  /* 0x0000000379847223 */ /* 0x0c0fe20000010004 */
[----:B------:R-:W-:Y:S01]  /*4630*/  FMUL.FTZ R135, R68, R3 ;  /* 0x0000000344877220 */ /* 0x000fe20000410000 */
[----:B0-----:R-:W-:Y:S01]  /*4640*/  FFMA.FTZ R133, R121, R7, -R2 ;  /* 0x0000000779857223 */ /* 0x001fe20000010802 */
[----:B------:R-:W-:Y:S01]  /*4650*/  FMUL.FTZ R2, R137, R76 ;  /* 0x0000004c89027220 */ /* 0x000fe20000410000 */
[----:B-1----:R-:W-:-:S02]  /*4660*/  FADD.FTZ R129, -R136, R5 ;  /* 0x0000000588817221 */ /* 0x002fc40000010100 */
[----:B------:R0:W-:Y:S01]  /*4670*/  STS [R96+0x8], R135 ;  /* 0x0000088760007388 */ /* 0x0001e20000000800 */
[-C--:B------:R-:W-:Y:S01]  /*4680*/  FMUL.FTZ R130, R46, R2.reuse ;  /* 0x000000022e827220 */ /* 0x080fe20000410000 */
[----:B------:R-:W-:Y:S01]  /*4690*/  FMUL.FTZ R5, R71, R2 ;  /* 0x0000000247057220 */ /* 0x000fe20000410000 */
[----:B--2---:R-:W-:Y:S01]  /*46a0*/  FMUL.FTZ R143, R68, R7 ;  /* 0x00000007448f7220 */ /* 0x004fe20000410000 */
[----:B------:R-:W-:Y:S01]  /*46b0*/  LEA R7, R134, -R103, 0x1 ;  /* 0x8000006786077211 */ /* 0x000fe200078e08ff */
[----:B------:R-:W-:Y:S02]  /*46c0*/  FMUL.FTZ R4, R129, R76 ;  /* 0x0000004c81047220 */ /* 0x000fe40000410000 */
[----:B------:R0:W-:Y:S01]  /*46d0*/  STS [R96], R5 ;  /* 0x0000000560007388 */ /* 0x0001e20000000800 */
[----:B------:R-:W-:Y:S01]  /*46e0*/  ISETP.GE.AND P2, PT, R7, 0x1, PT ;  /* 0x000000010700780c */ /* 0x000fe20003f46270 */
[-C--:B------:R-:W-:Y:S01]  /*46f0*/  FFMA.FTZ R130, R47, R4.reuse, -R130 ;  /* 0x000000042f827223 */ /* 0x080fe20000010882 */
[-C--:B------:R-:W-:Y:S01]  /*4700*/  FMUL.FTZ R3, R46, R4.reuse ;  /* 0x000000042e037220 */ /* 0x080fe20000410000 */
[----:B------:R-:W-:Y:S01]  /*4710*/  FMUL.FTZ R131, R71, R4 ;  /* 0x0000000447837220 */ /* 0x000fe20000410000 */
[----:B------:R0:W-:Y:S01]  /*4720*/  STS [R96+0xc], R143 ;  /* 0x00000c8f60007388 */ /* 0x0001e20000000800 */
[----:B------:R-:W-:Y:S01]  /*4730*/  FADD.FTZ R130, RZ, R130 ;  /* 0x00000082ff827221 */ /* 0x000fe20000010000 */
[----:B------:R-:W-:-:S02]  /*4740*/  FFMA.FTZ R3, R47, R2, R3 ;  /* 0x000000022f037223 */ /* 0x000fc40000010003 */
[----:B------:R0:W-:Y:S01]  /*4750*/  STS [R96+0x4], R131 ;  /* 0x0000048360007388 */ /* 0x0001e20000000800 */
[----:B------:R-:W-:Y:S01]  /*4760*/  FADD.FTZ R130, R130, R133 ;  /* 0x0000008582827221 */ /* 0x000fe20000010000 */
[----:B------:R-:W-:-:S03]  /*4770*/  FADD.FTZ R3, RZ, R3 ;  /* 0x00000003ff037221 */ /* 0x000fc60000010000 */
[----:B------:R-:W-:Y:S01]  /*4780*/  FADD.FTZ R145, R130, R145 ;  /* 0x0000009182917221 */ /* 0x000fe20000010000 */
[----:B------:R-:W-:Y:S01]  /*4790*/  FADD.FTZ R133, R3, R132 ;  /* 0x0000008403857221 */ /* 0x000fe20000010000 */
[----:B------:R-:W-:Y:S01]  /*47a0*/  FMUL.FTZ R130, R48, R139 ;  /* 0x0000008b30827220 */ /* 0x000fe20000410000 */
[----:B------:R-:W-:Y:S06]  /*47b0*/  BAR.SYNC.DEFER_BLOCKING 0x0 ;  /* 0x0000000000007b1d */ /* 0x000fec0000010000 */
[----:B------:R-:W-:Y:S05]  /*47c0*/  @!P2 BRA `(.L_x_18691) ;  /* 0x000000000038a947 */ /* 0x000fea0003800000 */
[----:B------:R-:W-:Y:S01]  /*47d0*/  LEA.HI.SX32 R2, R103, R103, 0x1b ;  /* 0x0000006767027211 */ /* 0x000fe200078fdaff */
[----:B------:R-:W-:Y:S01]  /*47e0*/  IMAD R132, R125, UR22, RZ ;  /* 0x000000167d847c24 */ /* 0x000fe2000f8e02ff */
[----:B------:R-:W-:Y:S02]  /*47f0*/  IADD3 R4, R85, -0x1, RZ ;  /* 0xffffffff55047810 */ /* 0x000fe40007ffe0ff */
[----:B0-----:R-:W-:Y:S01]  /*4800*/  LEA R131, R2, R101, 0x2 ;  /* 0x0000006502837211 */ /* 0x001fe200078e10ff */
[----:B------:R-:W-:Y:S01]  /*4810*/  IMAD R5, R55, UR23, R132 ;  /* 0x0000001737057c24 */ /* 0x000fe2000f8e0284 */
[----:B------:R-:W-:-:S04]  /*4820*/  SHF.L.U32 R4, R4, 0x8, RZ ;  /* 0x0000000804047819 */ /* 0x000fc800000006ff */
        /* <DEDUP_REMOVED lines=8> */
.L_x_18691:
[----:B------:R-:W-:Y:S05]  /*48b0*/  BSYNC B0 ;  /* 0x0000000000007941 */ /* 0x000fea0003800000 */
.L_x_18690:
        /* <DEDUP_REMOVED lines=17> */
.L_x_18693:
[----:B------:R-:W-:Y:S05]  /*49d0*/  BSYNC B0 ;  /* 0x0000000000007941 */ /* 0x000fea0003800000 */
.L_x_18692:
[----:B01----:R0:W1:Y:S01]  /*49e0*/  LDS R131, [R83+0x310] ;  /* 0x0003100053837984 */ /* 0x0030620000000800 */
[----:B------:R-:W-:Y:S04]  /*49f0*/  BSSY B0, `(.L_x_18694) ;  /* 0x0000005000007945 */ /* 0x000fe80003800000 */
[----:B------:R-:W-:Y:S05]  /*4a00*/  @!P3 BRA `(.L_x_18695) ;  /* 0x00000000000cb947 */ /* 0x000fea0003800000 */
[----:B------:R-:W-:-:S05]  /*4a10*/  IMAD.WIDE.U32 R2, R38, UR25, R26 ;  /* 0x0000001926027c25 */ /* 0x000fca000f8e001a */
[----:B------:R-:W-:-:S05]  /*4a20*/  IADD3 R3, R133, R3, RZ ;  /* 0x0000000385037210 */ /* 0x000fca0007ffe0ff */
[----:B-1----:R2:W-:Y:S02]  /*4a30*/  REDG.E.ADD.F32.FTZ.RN.STRONG.GPU desc[UR12][R2.64], R131 ;  /* 0x00000083020079a6 */ /* 0x0025e4000c10f38c */
.L_x_18695:
[----:B------:R-:W-:Y:S05]  /*4a40*/  BSYNC B0 ;  /* 0x0000000000007941 */ /* 0x000fea0003800000 */
.L_x_18694:
        /* <DEDUP_REMOVED lines=11> */
.L_x_18697:
[----:B------:R-:W-:Y:S05]  /*4b00*/  BSYNC B0 ;  /* 0x0000000000007941 */ /* 0x000fea0003800000 */
.L_x_18696:
[----:B------:R4:W0:Y:S01]  /*4b10*/  LDS R7, [R81+0x410] ;  /* 0x0004100051077984 */ /* 0x0008220000000800 */
[----:B------:R-:W-:Y:S04]  /*4b20*/  BSSY B0, `(.L_x_18698) ;  /* 0x0000005000007945 */ /* 0x000fe80003800000 */
[----:B------:R-:W-:Y:S05]  /*4b30*/  @!P2 BRA `(.L_x_18699) ;  /* 0x00000000000ca947 */ /* 0x000fea0003800000 */
[----:B---3--:R-:W-:-:S05]  /*4b40*/  IMAD.WIDE.U32 R2, R38, UR25, R30 ;  /* 0x0000001926027c25 */ /* 0x008fca000f8e001e */
[----:B------:R-:W-:-:S05]  /*4b50*/  IADD3 R3, R133, R3, RZ ;  /* 0x0000000385037210 */ /* 0x000fca0007ffe0ff */
[----:B0-----:R0:W-:Y:S02]  /*4b60*/  REDG.E.ADD.F32.FTZ.RN.STRONG.GPU desc[UR12][R2.64], R7 ;  /* 0x00000007020079a6 */ /* 0x0011e4000c10f38c */
.L_x_18699:
[----:B------:R-:W-:Y:S05]  /*4b70*/  BSYNC B0 ;  /* 0x0000000000007941 */ /* 0x000fea0003800000 */
.L_x_18698:
[----:B0-----:R0:W0:Y:S01]  /*4b80*/  LDS R7, [R80+0x490] ;  /* 0x0004900050077984 */ /* 0x0010220000000800 */
[----:B------:R-:W-:Y:S04]  /*4b90*/  BSSY B0, `(.L_x_18700) ;  /* 0x0000005000007945 */ /* 0x000fe80003800000 */
[----:B------:R-:W-:Y:S05]  /*4ba0*/  @!P3 BRA `(.L_x_18701) ;  /* 0x00000000000cb947 */ /* 0x000fea0003800000 */
[----:B---3--:R-:W-:-:S05]  /*4bb0*/  IMAD.WIDE.U32 R2, R38, UR25, R32 ;  /* 0x0000001926027c25 */ /* 0x008fca000f8e0020 */
[----:B------:R-:W-:-:S05]  /*4bc0*/  IADD3 R3, R133, R3, RZ ;  /* 0x0000000385037210 */ /* 0x000fca0007ffe0ff */
[----:B0-----:R0:W-:Y:S02]  /*4bd0*/  REDG.E.ADD.F32.FTZ.RN.STRONG.GPU desc[UR12][R2.64], R7 ;  /* 0x00000007020079a6 */ /* 0x0011e4000c10f38c */
.L_x_18701:
[----:B------:R-:W-:Y:S05]  /*4be0*/  BSYNC B0 ;  /* 0x0000000000007941 */ /* 0x000fea0003800000 */
.L_x_18700:
[----:B0-----:R0:W0:Y:S01]  /*4bf0*/  LDS R7, [R79+0x510] ;  /* 0x000510004f077984 */ /* 0x0010220000000800 */
[----:B------:R-:W-:Y:S04]  /*4c00*/  BSSY B0, `(.L_x_18702) ;  /* 0x0000005000007945 */ /* 0x000fe80003800000 */
[----:B------:R-:W-:Y:S05]  /*4c10*/  @!P4 BRA `(.L_x_18703) ;  /* 0x00000000000cc947 */ /* 0x000fea0003800000 */
[----:B---3--:R-:W-:-:S05]  /*4c20*/  IMAD.WIDE.U32 R2, R38, UR25, R34 ;  /* 0x0000001926027c25 */ /* 0x008fca000f8e0022 */
[----:B------:R-:W-:-:S05]  /*4c30*/  IADD3 R3, R133, R3, RZ ;  /* 0x0000000385037210 */ /* 0x000fca0007ffe0ff */
[----:B0-----:R0:W-:Y:S02]  /*4c40*/  REDG.E.ADD.F32.FTZ.RN.STRONG.GPU desc[UR12][R2.64], R7 ;  /* 0x00000007020079a6 */ /* 0x0011e4000c10f38c */
.L_x_18703:
[----:B------:R-:W-:Y:S05]  /*4c50*/  BSYNC B0 ;  /* 0x0000000000007941 */ /* 0x000fea0003800000 */
.L_x_18702:
[----:B0-----:R0:W0:Y:S01]  /*4c60*/  LDS R7, [R78+0x590] ;  /* 0x000590004e077984 */ /* 0x0010220000000800 */
[----:B------:R-:W-:Y:S01]  /*4c70*/  BSSY B0, `(.L_x_18704) ;  /* 0x0000005000007945 */ /* 0x000fe20003800000 */
[----:B---3--:R-:W-:-:S03]  /*4c80*/  IMAD.WIDE.U32 R2, R38, UR25, R36 ;  /* 0x0000001926027c25 */ /* 0x008fc6000f8e0024 */
[----:B------:R-:W-:Y:S05]  /*4c90*/  @!P5 BRA `(.L_x_18705) ;  /* 0x000000000008d947 */ /* 0x000fea0003800000 */
[----:B------:R-:W-:-:S05]  /*4ca0*/  IADD3 R3, R133, R3, RZ ;  /* 0x0000000385037210 */ /* 0x000fca0007ffe0ff */
[----:B0-----:R3:W-:Y:S02]  /*4cb0*/  REDG.E.ADD.F32.FTZ.RN.STRONG.GPU desc[UR12][R2.64], R7 ;  /* 0x00000007020079a6 */ /* 0x0017e4000c10f38c */
.L_x_18705:
[----:B------:R-:W-:Y:S05]  /*4cc0*/  BSYNC B0 ;  /* 0x0000000000007941 */ /* 0x000fea0003800000 */
.L_x_18704:
[----:B------:R-:W-:Y:S01]  /*4cd0*/  FADD.FTZ R4, R5, R4 ;  /* 0x0000000405047221 */ /* 0x000fe20000010000 */
[----:B---3--:R-:W3:Y:S01]  /*4ce0*/  SHFL.DOWN PT, R2, R125, 0x1, 0x1f ;  /* 0x08201f007d027f89 */ /* 0x008ee200000e0000 */
[----:B------:R-:W-:Y:S01]  /*4cf0*/  ISETP.GT.AND P2, PT, R86, 0x1e, PT ;  /* 0x0000001e5600780c */ /* 0x000fe20003f44270 */
[----:B------:R-:W-:Y:S01]  /*4d00*/  FMUL.FTZ R110, R110, R129 ;  /* 0x000000816e6e7220 */ /* 0x000fe20000410000 */
[----:B------:R-:W-:Y:S01]  /*4d10*/  MOV R5, R125 ;  /* 0x0000007d00057202 */ /* 0x000fe20000000f00 */
[----:B--2---:R-:W2:Y:S01]  /*4d20*/  SHFL.DOWN PT, R131, R123, 0x1, 0x1f ;  /* 0x08201f007b837f89 */ /* 0x004ea200000e0000 */
[----:B------:R-:W-:Y:S01]  /*4d30*/  MOV R6, R123 ;  /* 0x0000007b00067202 */ /* 0x000fe20000000f00 */
[----:B------:R-:W-:Y:S01]  /*4d40*/  FFMA.FTZ R110, R111, R137, R110 ;  /* 0x000000896f6e7223 */ /* 0x000fe2000001006e */
[----:B0-----:R-:W-:Y:S01]  /*4d50*/  MOV R7, R122 ;  /* 0x0000007a00077202 */ /* 0x001fe20000000f00 */
[----:B------:R-:W0:Y:S01]  /*4d60*/  SHFL.DOWN PT, R130, R122, 0x1, 0x1f ;  /* 0x08201f007a827f89 */ /* 0x000e2200000e0000 */
[----:B------:R-:W-:Y:S01]  /*4d70*/  ISETP.NE.AND P3, PT, R86, RZ, PT ;  /* 0x000000ff5600720c */ /* 0x000fe20003f65270 */
[----:B------:R-:W-:Y:S01]  /*4d80*/  BSSY B0, `(.L_x_18706) ;  /* 0x0000064000007945 */ /* 0x000fe20003800000 */
[----:B------:R-:W-:Y:S01]  /*4d90*/  FFMA.FTZ R63, R110, R76, R63 ;  /* 0x0000004c6e3f7223 */ /* 0x000fe2000001003f */
[----:B------:R-:W5:Y:S02]  /*4da0*/  SHFL.DOWN PT, R3, R4, 0x1, 0x1f ;  /* 0x08201f0004037f89 */ /* 0x000f6400000e0000 */
[----:B---3--:R-:W-:Y:S01]  /*4db0*/  @!P2 FADD.FTZ R5, R5, R2 ;  /* 0x000000020505a221 */ /* 0x008fe20000010000 */
[----:B--2---:R-:W-:-:S04]  /*4dc0*/  @!P2 FADD.FTZ R6, R6, R131 ;  /* 0x000000830606a221 */ /* 0x004fc80000010000 */
[----:B------:R-:W2:Y:S01]  /*4dd0*/  SHFL.DOWN PT, R2, R5, 0x2, 0x1f ;  /* 0x08401f0005027f89 */ /* 0x000ea200000e0000 */
[----:B0-----:R-:W-:-:S03]  /*4de0*/  @!P2 FADD.FTZ R7, R7, R130 ;  /* 0x000000820707a221 */ /* 0x001fc60000010000 */
[----:B------:R-:W0:Y:S01]  /*4df0*/  SHFL.DOWN PT, R123, R6, 0x2, 0x1f ;  /* 0x08401f00067b7f89 */ /* 0x000e2200000e0000 */
[----:B-----5:R-:W-:-:S03]  /*4e00*/  @!P2 FADD.FTZ R4, R3, R4 ;  /* 0x000000040304a221 */ /* 0x020fc60000010000 */
[----:B------:R-:W3:Y:S01]  /*4e10*/  SHFL.DOWN PT, R122, R7, 0x2, 0x1f ;  /* 0x08401f00077a7f89 */ /* 0x000ee200000e0000 */
[----:B------:R-:W-:-:S03]  /*4e20*/  ISETP.GT.AND P2, PT, R86, 0x1d, PT ;  /* 0x0000001d5600780c */ /* 0x000fc60003f44270 */
[----:B------:R-:W5:Y:S01]  /*4e30*/  SHFL.DOWN PT, R3, R4, 0x2, 0x1f ;  /* 0x08401f0004037f89 */ /* 0x000f6200000e0000 */
[----:B------:R-:W1:Y:S09]  /*4e40*/  @!P3 S2R R131, SR_CgaCtaId ;  /* 0x000000000083b919 */ /* 0x000e720000008800 */
[----:B--2---:R-:W-:Y:S01]  /*4e50*/  @!P2 FADD.FTZ R5, R5, R2 ;  /* 0x000000020505a221 */ /* 0x004fe20000010000 */
[----:B0-----:R-:W-:-:S04]  /*4e60*/  @!P2 FADD.FTZ R6, R6, R123 ;  /* 0x0000007b0606a221 */ /* 0x001fc80000010000 */
        /* <DEDUP_REMOVED lines=14> */
[----:B------:R-:W-:Y:S01]  /*4f50*/  ISETP.GT.AND P2, PT, R86, 0x17, PT ;  /* 0x000000175600780c */ /* 0x000fe20003f44270 */
[----:B------:R-:W-:Y:S02]  /*4f60*/  FMUL.FTZ R3, R45, R50 ;  /* 0x000000322d037220 */ /* 0x000fe40000410000 */
[----:B------:R-:W5:Y:S02]  /*4f70*/  SHFL.DOWN PT, R123, R4, 0x8, 0x1f ;  /* 0x09001f00047b7f89 */ /* 0x000f6400000e0000 */
[----:B------:R-:W-:-:S04]  /*4f80*/  FFMA.FTZ R3, R44, R51, -R3 ;  /* 0x000000332c037223 */ /* 0x000fc80000010803 */
[----:B------:R-:W-:Y:S01]  /*4f90*/  FMUL.FTZ R122, R48, R3 ;  /* 0x00000003307a7220 */ /* 0x000fe20000410000 */
[----:B------:R-:W-:-:S03]  /*4fa0*/  FMUL.FTZ R3, R116, R124 ;  /* 0x0000007c74037220 */ /* 0x000fc60000410000 */
[----:B0-----:R-:W-:Y:S01]  /*4fb0*/  @!P2 FADD.FTZ R5, R5, R2 ;  /* 0x000000020505a221 */ /* 0x001fe20000010000 */
[-C--:B------:R-:W-:Y:S01]  /*4fc0*/  FMUL.FTZ R2, R117, R51.reuse ;  /* 0x0000003375027220 */ /* 0x080fe20000410000 */
[----:B------:R-:W-:Y:S01]  /*4fd0*/  FMUL.FTZ R51, R45, R51 ;  /* 0x000000332d337220 */ /* 0x000fe20000410000 */
[----:B--2---:R-:W-:Y:S02]  /*4fe0*/  @!P2 FADD.FTZ R6, R6, R125 ;  /* 0x0000007d0606a221 */ /* 0x004fe40000010000 */
[-C--:B------:R-:W-:Y:S01]  /*4ff0*/  FFMA.FTZ R2, R115, R50.reuse, R2 ;  /* 0x0000003273027223 */ /* 0x080fe20000010002 */
[----:B------:R-:W-:Y:S01]  /*5000*/  FFMA.FTZ R48, R44, R50, R51 ;  /* 0x000000322c307223 */ /* 0x000fe20000010033 */
[----:B------:R-:W-:Y:S01]  /*5010*/  FFMA.FTZ R51, R112, R126, R3 ;  /* 0x0000007e70337223 */ /* 0x000fe20000010003 */
[----:B---3--:R-:W-:Y:S01]  /*5020*/  @!P2 FADD.FTZ R7, R7, R130 ;  /* 0x000000820707a221 */ /* 0x008fe20000010000 */
[----:B------:R-:W0:Y:S01]  /*5030*/  SHFL.DOWN PT, R125, R6, 0x10, 0x1f ;  /* 0x0a001f00067d7f89 */ /* 0x000e2200000e0000 */
[----:B------:R-:W-:Y:S01]  /*5040*/  FMUL.FTZ R3, R45, R127 ;  /* 0x0000007f2d037220 */ /* 0x000fe20000410000 */
[----:B------:R-:W-:Y:S01]  /*5050*/  FFMA.FTZ R117, R49, R48, R122 ;  /* 0x0000003031757223 */ /* 0x000fe2000001007a */
[----:B-----5:R-:W-:Y:S01]  /*5060*/  @!P2 FADD.FTZ R4, R4, R123 ;  /* 0x0000007b0404a221 */ /* 0x020fe20000010000 */
[----:B------:R-:W2:Y:S01]  /*5070*/  SHFL.DOWN PT, R130, R5, 0x10, 0x1f ;  /* 0x0a001f0005827f89 */ /* 0x000ea200000e0000 */
[----:B------:R-:W-:Y:S01]  /*5080*/  FFMA.FTZ R3, R44, R128, -R3 ;  /* 0x000000802c037223 */ /* 0x000fe20000010803 */
[----:B------:R-:W-:Y:S01]  /*5090*/  ISETP.GT.AND P2, PT, R86, 0xf, PT ;  /* 0x0000000f5600780c */ /* 0x000fe20003f44270 */
[----:B------:R-:W-:Y:S01]  /*50a0*/  FFMA.FTZ R59, R2, R72, R59 ;  /* 0x00000048023b7223 */ /* 0x000fe2000001003b */
[----:B------:R-:W3:Y:S01]  /*50b0*/  SHFL.DOWN PT, R132, R7, 0x10, 0x1f ;  /* 0x0a001f0007847f89 */ /* 0x000ee200000e0000 */
[----:B------:R-:W-:Y:S01]  /*50c0*/  FFMA.FTZ R117, R64, R2, R117 ;  /* 0x0000000240757223 */ /* 0x000fe20000010075 */
[C---:B------:R-:W-:Y:S01]  /*50d0*/  FMUL.FTZ R49, R45.reuse, R124 ;  /* 0x0000007c2d317220 */ /* 0x040fe20000410000 */
[----:B------:R-:W-:Y:S01]  /*50e0*/  @!P3 MOV R2, 0x400 ;  /* 0x000004000002b802 */ /* 0x000fe20000000f00 */
[----:B------:R-:W5:Y:S01]  /*50f0*/  SHFL.DOWN PT, R123, R4, 0x10, 0x1f ;  /* 0x0a001f00047b7f89 */ /* 0x000f6200000e0000 */
[----:B------:R-:W-:Y:S01]  /*5100*/  FMUL.FTZ R120, R120, R3 ;  /* 0x0000000378787220 */ /* 0x000fe20000410000 */
[CC--:B------:R-:W-:Y:S01]  /*5110*/  FMUL.FTZ R115, R45.reuse, R126.reuse ;  /* 0x0000007e2d737220 */ /* 0x0c0fe20000410000 */
[----:B------:R-:W-:Y:S01]  /*5120*/  FMUL.FTZ R3, R45, R137 ;  /* 0x000000892d037220 */ /* 0x000fe20000410000 */
[C---:B------:R-:W-:Y:S01]  /*5130*/  FFMA.FTZ R126, R44.reuse, R126, R49 ;  /* 0x0000007e2c7e7223 */ /* 0x040fe20000010031 */
[----:B-1----:R-:W-:Y:S01]  /*5140*/  @!P3 LEA R101, R131, R2, 0x18 ;  /* 0x000000028365b211 */ /* 0x002fe200078ec0ff */
[C---:B------:R-:W-:Y:S01]  /*5150*/  FFMA.FTZ R115, R44.reuse, R124, -R115 ;  /* 0x0000007c2c737223 */ /* 0x040fe20000010873 */
[CC--:B------:R-:W-:Y:S01]  /*5160*/  FMUL.FTZ R49, R45.reuse, R128.reuse ;  /* 0x000000802d317220 */ /* 0x0c0fe20000410000 */
[-C--:B------:R-:W-:Y:S01]  /*5170*/  FMUL.FTZ R2, R45, R129.reuse ;  /* 0x000000812d027220 */ /* 0x080fe20000410000 */
[----:B------:R-:W-:Y:S01]  /*5180*/  FFMA.FTZ R3, R44, R129, -R3 ;  /* 0x000000812c037223 */ /* 0x000fe20000010803 */
[----:B------:R-:W-:Y:S01]  /*5190*/  FMUL.FTZ R48, R109, R128 ;  /* 0x000000806d307220 */ /* 0x000fe20000410000 */
[----:B------:R-:W-:Y:S01]  /*51a0*/  FMUL.FTZ R118, R118, R115 ;  /* 0x0000007376767220 */ /* 0x000fe20000410000 */
[C---:B------:R-:W-:Y:S01]  /*51b0*/  FFMA.FTZ R50, R44.reuse, R127, R49 ;  /* 0x0000007f2c327223 */ /* 0x040fe20000010031 */
[----:B------:R-:W-:Y:S01]  /*51c0*/  FFMA.FTZ R2, R44, R137, R2 ;  /* 0x000000892c027223 */ /* 0x000fe20000010002 */
[----:B------:R-:W-:Y:S01]  /*51d0*/  FMUL.FTZ R46, R46, R3 ;  /* 0x000000032e2e7220 */ /* 0x000fe20000410000 */
[----:B0-----:R-:W-:Y:S01]  /*51e0*/  @!P2 FADD.FTZ R6, R6, R125 ;  /* 0x0000007d0606a221 */ /* 0x001fe20000010000 */
        /* <DEDUP_REMOVED lines=29> */
.L_x_18707:
[----:B------:R-:W-:Y:S05]  /*53c0*/  BSYNC B0 ;  /* 0x0000000000007941 */ /* 0x000fea0003800000 */
.L_x_18706:
[----:B------:R-:W-:Y:S01]  /*53d0*/  IADD3 R55, R55, 0x1, RZ ;  /* 0x0000000137377810 */ /* 0x000fe20007ffe0ff */
[----:B------:R-:W-:-:S03]  /*53e0*/  UIADD3 UR5, UP0, UR5, 0x1, URZ ;  /* 0x0000000105057890 */ /* 0x000fc6000ff1e03f */
[----:B------:R-:W-:Y:S01]  /*53f0*/  ISETP.GE.AND P1, PT, R55, UR27, PT ;  /* 0x0000001b37007c0c */ /* 0x000fe2000bf26270 */
[----:B------:R-:W-:-:S12]  /*5400*/  UIADD3.X UR6, URZ, UR6, URZ, UP0, !UPT ;  /* 0x000000063f067290 */ /* 0x000fd800087fe43f */
[----:B------:R-:W-:Y:S05]  /*5410*/  @!P1 BRA `(.L_x_18708) ;  /* 0xffffffd000a09947 */ /* 0x000fea000383ffff */
.L_x_18677:
[----:B------:R-:W-:Y:S01]  /*5420*/  BAR.SYNC.DEFER_BLOCKING 0x0 ;  /* 0x0000000000007b1d */ /* 0x000fe20000010000 */
[----:B-12---:R-:W-:Y:S01]  /*5430*/  IMAD.WIDE R2, R103, 0x8, R18 ;  /* 0x0000000867027825 */ /* 0x006fe200078e0212 */
[----:B------:R-:W-:-:S04]  /*5440*/  LEA R33, R86, R101, 0x3 ;  /* 0x0000006556217211 */ /* 0x000fc800078e18ff */
[----:B------:R-:W-:Y:S02]  /*5450*/  F2F.BF16.F32 R61, R61 ;  /* 0x0000003d003d7304 */ /* 0x000fe40000202000 */
[----:B------:R-:W1:Y:S06]  /*5460*/  LDC.64 R28, c[0x0][0x388] ;  /* 0x0000e200ff1c7b82 */ /* 0x000e6c0000000a00 */
[----:B------:R-:W-:Y:S02]  /*5470*/  F2F.BF16.F32 R62, R62 ;  /* 0x0000003e003e7304 */ /* 0x000fe40000202000 */
[----:B------:R-:W2:Y:S06]  /*5480*/  LDC.64 R30, c[0x0][0x3e0] ;  /* 0x0000f800ff1e7b82 */ /* 0x000eac0000000a00 */
[----:B------:R-:W3:Y:S08]  /*5490*/  F2F.BF16.F32 R59, R59 ;  /* 0x0000003b003b7304 */ /* 0x000ef00000202000 */
[----:B------:R-:W-:Y:S01]  /*54a0*/  F2F.BF16.F32 R63, R63 ;  /* 0x0000003f003f7304 */ /* 0x000fe20000202000 */
[----:B------:R-:W5:Y:S01]  /*54b0*/  LDG.E.64 R2, desc[UR12][R2.64] ;  /* 0x0000000c02027981 */ /* 0x000f62000c1e1b00 */
[----:B------:R-:W-:Y:S01]  /*54c0*/  MOV R25, R23 ;  /* 0x0000001700197202 */ /* 0x000fe20000000f00 */
[----:B------:R-:W-:Y:S01]  /*54d0*/  ULDC.64 UR6, c[0x0][0x390] ;  /* 0x0000e40000067ab9 */ /* 0x000fe20000000a00 */
[----:B------:R-:W-:Y:S01]  /*54e0*/  UIADD3 UR4, UR4, -0x100, URZ ;  /* 0xffffff0004047890 */ /* 0x000fe2000fffe03f */
[----:B---3--:R-:W-:Y:S01]  /*54f0*/  PRMT R59, R62, 0x5410, R59 ;  /* 0x000054103e3b7816 */ /* 0x008fe2000000003b */
[----:B-----5:R-:W-:Y:S01]  /*5500*/  STS.64 [R33], R2 ;  /* 0x0000000221007388 */ /* 0x020fe20000000a00 */
[----:B------:R-:W-:-:S03]  /*5510*/  NOP ;  /* 0x0000000000007918 */ /* 0x000fc60000000000 */
[----:B------:R-:W0:Y:S02]  /*5520*/  LDS.64 R20, [R33] ;  /* 0x0000000021147984 */ /* 0x000e240000000a00 */
[--C-:B0-----:R-:W-:Y:S02]  /*5530*/  SHF.R.U64 R4, R20, 0x10, R21.reuse ;  /* 0x0000001014047819 */ /* 0x101fe40000001215 */
[----:B------:R-:W-:Y:S02]  /*5540*/  SHF.L.U32 R5, R21, 0x10, RZ ;  /* 0x0000001015057819 */ /* 0x000fe400000006ff */
[----:B------:R-:W-:Y:S02]  /*5550*/  SHF.L.U32 R3, R4, 0x10, RZ ;  /* 0x0000001004037819 */ /* 0x000fe400000006ff */
[----:B------:R-:W-:Y:S01]  /*5560*/  SHF.R.U32.HI R0, RZ, 0x10, R21 ;  /* 0x00000010ff007819 */ /* 0x000fe20000011615 */
[--C-:B------:R-:W-:Y:S01]  /*5570*/  FADD.FTZ R6, R5, R104.reuse ;  /* 0x0000006805067221 */ /* 0x100fe20000010000 */
[----:B------:R-:W-:Y:S01]  /*5580*/  SHF.L.U32 R5, R20, 0x10, RZ ;  /* 0x0000001014057819 */ /* 0x000fe200000006ff */
[--C-:B------:R-:W-:Y:S01]  /*5590*/  FADD.FTZ R3, R3, R104.reuse ;  /* 0x0000006803037221 */ /* 0x100fe20000010000 */
[----:B------:R-:W-:Y:S02]  /*55a0*/  BAR.SYNC.DEFER_BLOCKING 0x0 ;  /* 0x0000000000007b1d */ /* 0x000fe40000010000 */
[----:B------:R-:W-:Y:S01]  /*55b0*/  FSETP.GTU.FTZ.AND P2, PT, R6, 20, PT ;  /* 0x41a000000600780b */ /* 0x000fe20003f5c000 */
[----:B------:R-:W-:Y:S01]  /*55c0*/  FADD.FTZ R4, R5, R104 ;  /* 0x0000006805047221 */ /* 0x000fe20000010000 */
[----:B------:R-:W-:-:S02]  /*55d0*/  FSETP.GTU.FTZ.AND P1, PT, R3, 20, PT ;  /* 0x41a000000300780b */ /* 0x000fc40003f3c000 */
[----:B------:R-:W-:Y:S02]  /*55e0*/  SHF.L.U32 R5, R0, 0x10, RZ ;  /* 0x0000001000057819 */ /* 0x000fe400000006ff */
[----:B------:R-:W-:-:S03]  /*55f0*/  FSETP.GTU.FTZ.AND P0, PT, R4, 20, PT ;  /* 0x41a000000400780b */ /* 0x000fc60003f1c000 */
[----:B------:R-:W-:-:S04]  /*5600*/  FADD.FTZ R5, R5, R104 ;  /* 0x0000006805057221 */ /* 0x000fc80000010000 */
[----:B------:R-:W-:Y:S01]  /*5610*/  @!P2 FMUL.FTZ R2, R6, -1.4426950216293334961 ;  /* 0xbfb8aa3b0602a820 */ /* 0x000fe20000410000 */
[----:B------:R-:W-:Y:S01]  /*5620*/  FSETP.GTU.FTZ.AND P3, PT, R5, 20, PT ;  /* 0x41a000000500780b */ /* 0x000fe20003f7c000 */
[----:B------:R-:W-:-:S04]  /*5630*/  @!P1 FMUL.FTZ R7, R3, -1.4426950216293334961 ;  /* 0xbfb8aa3b03079820 */ /* 0x000fc80000410000 */
[----:B------:R-:W0:Y:S01]  /*5640*/  @!P2 MUFU.EX2 R2, R2 ;  /* 0x000000020002a308 */ /* 0x000e220000000800 */
[----:B------:R-:W-:-:S07]  /*5650*/  @!P0 FMUL.FTZ R0, R4, -1.4426950216293334961 ;  /* 0xbfb8aa3b04008820 */ /* 0x000fce0000410000 */
[----:B------:R-:W3:Y:S01]  /*5660*/  @!P1 MUFU.EX2 R7, R7 ;  /* 0x0000000700079308 */ /* 0x000ee20000000800 */
[----:B------:R-:W-:-:S07]  /*5670*/  @!P3 FMUL.FTZ R21, R5, -1.4426950216293334961 ;  /* 0xbfb8aa3b0515b820 */ /* 0x000fce0000410000 */
[----:B------:R-:W5:Y:S01]  /*5680*/  @!P0 MUFU.EX2 R0, R0 ;  /* 0x0000000000008308 */ /* 0x000f620000000800 */
[----:B0-----:R-:W-:Y:S01]  /*5690*/  @!P2 FADD.FTZ R20, R2, 1 ;  /* 0x3f8000000214a421 */ /* 0x001fe20000010000 */
[----:B------:R-:W-:-:S05]  /*56a0*/  IMAD.WIDE.U32 R2, R61, 0x10000, RZ ;  /* 0x000100003d027825 */ /* 0x000fca00078e00ff */
[----:B------:R-:W-:Y:S01]  /*56b0*/  LOP3.LUT R5, R59, R3, RZ, 0xfc, !PT ;  /* 0x000000033b057212 */ /* 0x000fe200078efcff */
[----:B------:R-:W0:Y:S01]  /*56c0*/  @!P3 MUFU.EX2 R21, R21 ;  /* 0x000000150015b308 */ /* 0x000e220000000800 */
[----:B---3--:R-:W-:Y:S01]  /*56d0*/  @!P1 FADD.FTZ R7, R7, 1 ;  /* 0x3f80000007079421 */ /* 0x008fe20000010000 */
[----:B------:R-:W-:-:S05]  /*56e0*/  LOP3.LUT R4, R2, R63, RZ, 0xfc, !PT ;  /* 0x0000003f02047212 */ /* 0x000fca00078efcff */
[----:B------:R1:W-:Y:S01]  /*56f0*/  STS.64 [R33], R4 ;  /* 0x0000000421007388 */ /* 0x0003e20000000a00 */
[----:B------:R-:W3:Y:S01]  /*5700*/  @!P1 MUFU.RCP R24, R7 ;  /* 0x0000000700189308 */ /* 0x000ee20000001000 */
[----:B------:R-:W-:Y:S02]  /*5710*/  NOP ;  /* 0x0000000000007918 */ /* 0x000fe40000000000 */
[----:B------:R-:W4:Y:S05]  /*5720*/  LDS.64 R2, [R33] ;  /* 0x0000000021027984 */ /* 0x000f2a0000000a00 */
[----:B------:R-:W2:Y:S01]  /*5730*/  @!P2 MUFU.RCP R20, R20 ;  /* 0x000000140014a308 */ /* 0x000ea20000001000 */
[----:B-----5:R-:W-:Y:S01]  /*5740*/  @!P0 FADD.FTZ R6, R0, 1 ;  /* 0x3f80000000068421 */ /* 0x020fe20000010000 */
[----:B0-----:R-:W-:-:S06]  /*5750*/  @!P3 FADD.FTZ R21, R21, 1 ;  /* 0x3f8000001515b421 */ /* 0x001fcc0000010000 */
[----:B------:R-:W0:Y:S01]  /*5760*/  @!P0 MUFU.RCP R26, R6 ;  /* 0x00000006001a8308 */ /* 0x000e220000001000 */
[----:B---3--:R-:W-:Y:S01]  /*5770*/  @!P1 FMUL.FTZ R67, R67, R24 ;  /* 0x0000001843439220 */ /* 0x008fe20000410000 */
[----:B------:R-:W-:Y:S02]  /*5780*/  MOV R24, R22 ;  /* 0x0000001600187202 */ /* 0x000fe40000000f00 */
[----:B------:R-:W-:-:S03]  /*5790*/  IADD3 R94, P1, R94, -0x100, RZ ;  /* 0xffffff005e5e7810 */ /* 0x000fc60007f3e0ff */
[----:B-1----:R-:W-:Y:S01]  /*57a0*/  IMAD.WIDE.U32 R4, R28, UR14, R24 ;  /* 0x0000000e1c047c25 */ /* 0x002fe2000f8e0018 */
[----:B------:R-:W1:Y:S03]  /*57b0*/  @!P3 MUFU.RCP R21, R21 ;  /* 0x000000150015b308 */ /* 0x000e660000001000 */
[----:B--2---:R-:W-:Y:S01]  /*57c0*/  @!P2 FMUL.FTZ R69, R69, R20 ;  /* 0x000000144545a220 */ /* 0x004fe20000410000 */
[----:B------:R-:W-:Y:S01]  /*57d0*/  IADD3 R92, P2, R92, -0x100, RZ ;  /* 0xffffff005c5c7810 */ /* 0x000fe20007f5e0ff */
[----:B------:R-:W-:Y:S01]  /*57e0*/  IMAD R20, R28, UR15, RZ ;  /* 0x0000000f1c147c24 */ /* 0x000fe2000f8e02ff */
[----:B------:R-:W-:Y:S02]  /*57f0*/  IADD3.X R93, R93, -0x1, RZ, P1, !PT ;  /* 0xffffffff5d5d7810 */ /* 0x000fe40000ffe4ff */
[----:B------:R-:W-:Y:S01]  /*5800*/  IADD3.X R91, R91, -0x1, RZ, P2, !PT ;  /* 0xffffffff5b5b7810 */ /* 0x000fe200017fe4ff */
[----:B------:R-:W-:Y:S01]  /*5810*/  IMAD R7, R29, UR14, R20 ;  /* 0x0000000e1d077c24 */ /* 0x000fe2000f8e0214 */
[----:B------:R-:W2:Y:S01]  /*5820*/  F2F.BF16.F32 R6, R67 ;  /* 0x0000004300067304 */ /* 0x000ea20000202000 */
[----:B------:R-:W-:-:S02]  /*5830*/  IMAD R20, R108, UR6, RZ ;  /* 0x000000066c147c24 */ /* 0x000fc4000f8e02ff */
[----:B0-----:R-:W-:Y:S01]  /*5840*/  @!P0 FMUL.FTZ R65, R65, R26 ;  /* 0x0000001a41418220 */ /* 0x001fe20000410000 */
[----:B------:R-:W0:Y:S01]  /*5850*/  LDC.64 R28, c[0x0][0x3a8] ;  /* 0x0000ea00ff1c7b82 */ /* 0x000e220000000a00 */
[----:B------:R-:W-:Y:S01]  /*5860*/  IADD3 R5, R5, R7, RZ ;  /* 0x0000000705057210 */ /* 0x000fe20007ffe0ff */
[----:B------:R-:W-:Y:S02]  /*5870*/  IMAD R7, R107, UR7, R20 ;  /* 0x000000076b077c24 */ /* 0x000fe4000f8e0214 */
[----:B------:R-:W-:Y:S01]  /*5880*/  FADD.FTZ R98, R65, R98 ;  /* 0x0000006241627221 */ /* 0x000fe20000010000 */
[----:B------:R3:W-:Y:S01]  /*5890*/  F2F.BF16.F32 R0, R69 ;  /* 0x0000004500007304 */ /* 0x0007e20000202000 */
[----:B------:R-:W-:-:S04]  /*58a0*/  IMAD.WIDE.U32 R4, R107, UR6, R4 ;  /* 0x000000066b047c25 */ /* 0x000fc8000f8e0004 */
[----:B-1----:R-:W-:Y:S01]  /*58b0*/  @!P3 FMUL.FTZ R70, R70, R21 ;  /* 0x000000154646b220 */ /* 0x002fe20000410000 */
[----:B------:R-:W-:Y:S01]  /*58c0*/  ULDC.64 UR6, c[0x0][0x3b0] ;  /* 0x0000ec0000067ab9 */ /* 0x000fe20000000a00 */
[----:B------:R-:W-:Y:S01]  /*58d0*/  ISETP.GT.AND P3, PT, R85, 0x1, PT ;  /* 0x000000015500780c */ /* 0x000fe20003f64270 */
[----:B------:R-:W-:Y:S01]  /*58e0*/  FADD.FTZ R98, R98, R67 ;  /* 0x0000004362627221 */ /* 0x000fe20000010000 */
[----:B------:R-:W-:Y:S01]  /*58f0*/  IADD3 R5, R5, R7, RZ ;  /* 0x0000000705057210 */ /* 0x000fe20007ffe0ff */
[----:B--2---:R-:W-:Y:S01]  /*5900*/  IMAD.WIDE.U32 R6, R6, 0x10000, RZ ;  /* 0x0001000006067825 */ /* 0x004fe200078e00ff */
[----:B------:R-:W-:Y:S01]  /*5910*/  LEA R20, P0, R4, R30, 0x1 ;  /* 0x0000001e04147211 */ /* 0x000fe200078008ff */
[----:B------:R-:W1:Y:S02]  /*5920*/  F2F.BF16.F32 R23, R70 ;  /* 0x0000004600177304 */ /* 0x000e640000202000 */
[----:B---3--:R-:W-:Y:S01]  /*5930*/  FADD.FTZ R69, R98, R69 ;  /* 0x0000004562457221 */ /* 0x008fe20000010000 */
[----:B------:R-:W-:-:S02]  /*5940*/  IADD3 R85, R85, -0x1, RZ ;  /* 0xffffffff55557810 */ /* 0x000fc40007ffe0ff */
[----:B------:R-:W-:Y:S01]  /*5950*/  LEA.HI.X R21, R4, R31, R5, 0x1, P0 ;  /* 0x0000001f04157211 */ /* 0x000fe200000f0c05 */
[----:B------:R-:W-:Y:S02]  /*5960*/  FADD.FTZ R98, R69, R70 ;  /* 0x0000004645627221 */ /* 0x000fe40000010000 */
[----:B------:R-:W2:Y:S01]  /*5970*/  F2F.BF16.F32 R27, R65 ;  /* 0x00000041001b7304 */ /* 0x000ea20000202000 */
[----:B------:R-:W-:-:S04]  /*5980*/  IMAD.WIDE R4, R103, 0x8, R20 ;  /* 0x0000000867047825 */ /* 0x000fc800078e0214 */
[----:B0-----:R-:W-:Y:S01]  /*5990*/  IMAD.WIDE.U32 R20, R28, UR14, R24 ;  /* 0x0000000e1c147c25 */ /* 0x001fe2000f8e0018 */
[----:B----4-:R0:W-:Y:S01]  /*59a0*/  STG.E.64 desc[UR12][R4.64], R2 ;  /* 0x0000000204007986 */ /* 0x0101e2000c101b0c */
[----:B-1----:R-:W-:Y:S02]  /*59b0*/  PRMT R23, R0, 0x5410, R23 ;  /* 0x0000541000177816 */ /* 0x002fe40000000017 */
[----:B------:R-:W-:Y:S02]  /*59c0*/  IMAD R0, R28, UR15, RZ ;  /* 0x0000000f1c007c24 */ /* 0x000fe4000f8e02ff */
[----:B------:R-:W-:Y:S02]  /*59d0*/  LOP3.LUT R23, R23, R7, RZ, 0xfc, !PT ;  /* 0x0000000717177212 */ /* 0x000fe400078efcff */
[----:B------:R-:W-:Y:S01]  /*59e0*/  IMAD R25, R29, UR14, R0 ;  /* 0x0000000e1d197c24 */ /* 0x000fe2000f8e0200 */
[----:B--2---:R-:W-:Y:S01]  /*59f0*/  LOP3.LUT R22, R6, R27, RZ, 0xfc, !PT ;  /* 0x0000001b06167212 */ /* 0x004fe200078efcff */
[----:B------:R-:W-:Y:S01]  /*5a00*/  BAR.SYNC.DEFER_BLOCKING 0x0 ;  /* 0x0000000000007b1d */ /* 0x000fe20000010000 */
[----:B------:R-:W-:-:S02]  /*5a10*/  IMAD R0, R108, UR6, RZ ;  /* 0x000000066c007c24 */ /* 0x000fc4000f8e02ff */
[----:B------:R-:W-:Y:S02]  /*5a20*/  IADD3 R21, R21, R25, RZ ;  /* 0x0000001915157210 */ /* 0x000fe40007ffe0ff */
[----:B0-----:R-:W-:-:S03]  /*5a30*/  IMAD R5, R107, UR7, R0 ;  /* 0x000000076b057c24 */ /* 0x001fc6000f8e0200 */
[----:B------:R-:W0:Y:S01]  /*5a40*/  LDC.64 R26, c[0x0][0x3f0] ;  /* 0x0000fc00ff1a7b82 */ /* 0x000e220000000a00 */
        /* <DEDUP_REMOVED lines=14> */
.L_x_18667:
        /* <DEDUP_REMOVED lines=26> */
.L_x_18711:
[----:B------:R-:W-:Y:S05]  /*5cd0*/  BSYNC B0 ;  /* 0x0000000000007941 */ /* 0x000fea0003800000 */
.L_x_18710:
        /* <DEDUP_REMOVED lines=29> */
.L_x_18713:
[----:B-1----:R-:W2:Y:S02]  /*5eb0*/  S2R R15, SR_TID.X ;  /* 0x00000000000f7919 */ /* 0x002ea40000002100 */
.L_x_18714:
[----:B------:R-:W-:Y:S05]  /*5ec0*/  BSYNC B0 ;  /* 0x0000000000007941 */ /* 0x000fea0003800000 */
.L_x_18712:
        /* <DEDUP_REMOVED lines=22> */
.L_x_18716:
        /* <DEDUP_REMOVED lines=28> */
.L_x_18715:
[----:B------:R-:W-:Y:S05]  /*61f0*/  EXIT ;  /* 0x000000000000794d */ /* 0x000fea0003800000 */
.L_x_18717:
        /* <DEDUP_REMOVED lines=16> */
.L_x_19055:


//--------------------- .text._Z25selective_scan_bwd_kernelI32Selective_Scan_bwd_kernel_traitsILi32ELi4ELb1ELb1ELb1ELb0ELb0EN3c108BFloat16ENS1_7complexIfEEEEv12SSMParamsBwd --------------------------
	.section	.text._Z25selective_scan_bwd_kernelI32Selective_Scan_bwd_kernel_traitsILi32ELi4ELb1ELb1ELb1ELb0ELb0EN3c108BFloat16ENS1_7complexIfEEEEv12SSMParamsBwd,"ax",@progbits
	.align	128
        .global         _Z25selective_scan_bwd_kernelI32Selective_Scan_bwd_kernel_traitsILi32ELi4ELb1ELb1ELb1ELb0ELb0EN3c108BFloat16ENS1_7complexIfEEEEv12SSMParamsBwd
        .type           _Z25selective_scan_bwd_kernelI32Selective_Scan_bwd_kernel_traitsILi32ELi4ELb1ELb1ELb1ELb0ELb0EN3c108BFloat16ENS1_7complexIfEEEEv12SSMParamsBwd,@function
        .size           _Z25selective_scan_bwd_kernelI32Selective_Scan_bwd_kernel_traitsILi32ELi4ELb1ELb1ELb1ELb0ELb0EN3c108BFloat16ENS1_7complexIfEEEEv12SSMParamsBwd,(.L_x_19056 - _Z25selective_scan_bwd_kernelI32Selective_Scan_bwd_kernel_traitsILi32ELi4ELb1ELb1ELb1ELb0ELb0EN3c108BFloat16ENS1_7complexIfEEEEv12SSMParamsBwd)
        .other          _Z25selective_scan_bwd_kernelI32Selective_Scan_bwd_kernel_traitsILi32ELi4ELb1ELb1ELb1ELb0ELb0EN3c108BFloat16ENS1_7complexIfEEEEv12SSMParamsBwd,@"STO_CUDA_ENTRY STV_DEFAULT"
_Z25selective_scan_bwd_kernelI32Selective_Scan_bwd_kernel_traitsILi32ELi4ELb1ELb1ELb1ELb0ELb0EN3c108BFloat16ENS1_7complexIfEEEEv12SSMParamsBwd:
.text._Z25selective_scan_bwd_kernelI32Selective_Scan_bwd_kernel_traitsILi32ELi4ELb1ELb1ELb1ELb0ELb0EN3c108BFloat16ENS1_7complexIfEEEEv12SSMParamsBwd:
        /* <DEDUP_REMOVED lines=54> */
[----:B------:R-:W-:Y:S02]  /*0360*/  LOP3.LUT R0, R5, R4, RZ, 0x3c, !PT ;  /* 0x0000000405007212 */ /* 0x000fe400078e3cff */
[----:B------:R-:W-:Y:S02]  /*0370*/  @!P1 IADD3 R75, R75, 0x1, RZ ;  /* 0x000000014b4b9810 */ /* 0x000fe40007ffe0ff */
[----:B------:R-:W-:Y:S01]  /*0380*/  ISETP.GE.AND P2, PT, R0, RZ, PT ;  /* 0x000000ff0000720c */ /* 0x000fe20003f46270 */
[----:B------:R-:W-:Y:S01]  /*0390*/  UIMAD UR9, UR16, UR10, URZ ;  /* 0x0000000a100972a4 */ /* 0x000fe2000f8e023f */
[----:B------:R-:W-:Y:S01]  /*03a0*/  ISETP.NE.AND P1, PT, R4, RZ, PT ;  /* 0x000000ff0400720c */ /* 0x000fe20003f25270 */
[-C--:B--2---:R-:W-:Y:S01]  /*03b0*/  IMAD R0, R72, R6.reuse, RZ ;  /* 0x0000000648007224 */ /* 0x084fe200078e02ff */
[----:B------:R-:W-:Y:S01]  /*03c0*/  LEA R9, R21, 0xffffff80, 0x7 ;  /* 0xffffff8015097811 */ /* 0x000fe200078e38ff */
[----:B------:R-:W-:Y:S01]  /*03d0*/  IMAD.WIDE.U32 R2, R5, R6, UR4 ;  /* 0x0000000405027e25 */ /* 0x000fe2000f8e0006 */
[----:B------:R-:W-:Y:S01]  /*03e0*/  UIMAD.WIDE.U32 UR6, UR15, UR10, URZ ;  /* 0x0000000a0f0672a5 */ /* 0x000fe2000f8e003f */
[----:B------:R-:W-:Y:S01]  /*03f0*/  @P0 IADD3 R75, R75, 0x1, RZ ;  /* 0x000000014b4b0810 */ /* 0x000fe20007ffe0ff */
[----:B------:R-:W-:Y:S01]  /*0400*/  UIMAD UR10, UR15, UR11, UR9 ;  /* 0x0000000b0f0a72a4 */ /* 0x000fe2000f8e0209 */
[----:B------:R-:W-:Y:S01]  /*0410*/  IMAD R0, R5, R7, R0 ;  /* 0x0000000705007224 */ /* 0x000fe200078e0200 */
[----:B------:R-:W-:Y:S01]  /*0420*/  UIMAD UR8, UR16, UR18, URZ ;  /* 0x00000012100872a4 */ /* 0x000fe2000f8e023f */
[----:B------:R-:W-:-:S02]  /*0430*/  SHF.R.S32.HI R11, RZ, 0x1f, R9 ;  /* 0x0000001fff0b7819 */ /* 0x000fc40000011409 */
[----:B------:R-:W-:Y:S01]  /*0440*/  IADD3 R91, P0, R9, R2, RZ ;  /* 0x00000002095b7210 */ /* 0x000fe20007f1e0ff */
[----:B------:R-:W-:Y:S01]  /*0450*/  UIADD3 UR7, UR7, UR10, URZ ;  /* 0x0000000a07077290 */ /* 0x000fe2000fffe03f */
[C---:B-1----:R-:W-:Y:S01]  /*0460*/  IMAD R2, R72.reuse, R14, RZ ;  /* 0x0000000e48027224 */ /* 0x042fe200078e02ff */
[----:B------:R-:W-:Y:S01]  /*0470*/  UIMAD.WIDE.U32 UR4, UR15, UR18, URZ ;  /* 0x000000120f0472a5 */ /* 0x000fe2000f8e003f */
[----:B------:R-:W-:Y:S01]  /*0480*/  IADD3.X R10, R11, R3, R0, P0, !PT ;  /* 0x000000030b0a7210 */ /* 0x000fe200007fe400 */
[----:B------:R-:W-:Y:S01]  /*0490*/  UIMAD UR11, UR15, UR19, UR8 ;  /* 0x000000130f0b72a4 */ /* 0x000fe2000f8e0208 */
[----:B----4-:R-:W-:Y:S01]  /*04a0*/  IMAD R0, R72, R12, RZ ;  /* 0x0000000c48007224 */ /* 0x010fe200078e02ff */
[----:B------:R-:W-:Y:S01]  /*04b0*/  @!P2 IADD3 R75, -R75, RZ, RZ ;  /* 0x000000ff4b4ba210 */ /* 0x000fe20007ffe1ff */
[----:B------:R-:W-:Y:S01]  /*04c0*/  ULDC.64 UR18, c[0x0][0x240] ;  /* 0x0000900000127ab9 */ /* 0x000fe20000000a00 */
[----:B------:R-:W-:Y:S01]  /*04d0*/  @!P1 LOP3.LUT R75, RZ, R4, RZ, 0x33, !PT ;  /* 0x00000004ff4b9212 */ /* 0x000fe200078e33ff */
[----:B------:R-:W-:Y:S01]  /*04e0*/  UIADD3 UR5, UR5, UR11, URZ ;  /* 0x0000000b05057290 */ /* 0x000fe2000fffe03f */
[----:B------:R-:W-:-:S02]  /*04f0*/  IMAD R4, R5, R15, R2 ;  /* 0x0000000f05047224 */ /* 0x000fc400078e0202 */
[C---:B------:R-:W-:Y:S01]  /*0500*/  IMAD R0, R5.reuse, R13, R0 ;  /* 0x0000000d05007224 */ /* 0x040fe200078e0200 */
[----:B------:R-:W-:Y:S01]  /*0510*/  UIMAD UR14, UR16, UR18, URZ ;  /* 0x00000012100e72a4 */ /* 0x000fe2000f8e023f */
[C---:B------:R-:W-:Y:S01]  /*0520*/  IMAD.WIDE.U32 R2, R5.reuse, R12, UR6 ;  /* 0x0000000605027e25 */ /* 0x040fe2000f8e000c */
[----:B------:R-:W-:Y:S01]  /*0530*/  UIMAD.WIDE.U32 UR8, UR15, UR18, URZ ;  /* 0x000000120f0872a5 */ /* 0x000fe2000f8e003f */
[----:B------:R-:W1:Y:S01]  /*0540*/  LDC.64 R12, c[0x0][0x3d8] ;  /* 0x0000f600ff0c7b82 */ /* 0x000e620000000a00 */
[----:B------:R-:W-:Y:S01]  /*0550*/  SHF.R.S32.HI R77, RZ, 0x1f, R75 ;  /* 0x0000001fff4d7819 */ /* 0x000fe2000001144b */
[----:B------:R-:W-:Y:S01]  /*0560*/  IMAD.WIDE.U32 R6, R5, R14, UR4 ;  /* 0x0000000405067e25 */ /* 0x000fe2000f8e000e */
[----:B------:R-:W-:Y:S01]  /*0570*/  ULDC.64 UR4, c[0x0][0x310] ;  /* 0x0000c40000047ab9 */ /* 0x000fe20000000a00 */
[----:B------:R-:W-:Y:S01]  /*0580*/  ULDC.64 UR10, c[0x0][0x260] ;  /* 0x00009800000a7ab9 */ /* 0x000fe20000000a00 */
[----:B------:R-:W-:-:S03]  /*0590*/  ISETP.NE.U32.AND P0, PT, RZ, UR4, PT ;  /* 0x00000004ff007c0c */ /* 0x000fc6000bf05070 */
[----:B------:R-:W2:Y:S01]  /*05a0*/  LDC.64 R14, c[0x0][0x3f8] ;  /* 0x0000fe00ff0e7b82 */ /* 0x000ea20000000a00 */
[----:B------:R-:W-:Y:S01]  /*05b0*/  ISETP.NE.AND.EX P0, PT, RZ, UR5, PT, P0 ;  /* 0x00000005ff007c0c */ /* 0x000fe2000bf05300 */
[----:B------:R-:W-:Y:S01]  /*05c0*/  UIMAD UR14, UR15, UR19, UR14 ;  /* 0x000000130f0e72a4 */ /* 0x000fe2000f8e020e */
[----:B------:R-:W-:Y:S01]  /*05d0*/  IADD3 R93, P1, R9, R2, RZ ;  /* 0x00000002095d7210 */ /* 0x000fe20007f3e0ff */
[----:B------:R-:W-:Y:S01]  /*05e0*/  IMAD R2, R77, R16, RZ ;  /* 0x000000104d027224 */ /* 0x000fe200078e02ff */
[----:B------:R-:W-:Y:S01]  /*05f0*/  IADD3 R9, P2, R9, R6, RZ ;  /* 0x0000000609097210 */ /* 0x000fe20007f5e0ff */
[----:B------:R-:W-:Y:S02]  /*0600*/  UIADD3 UR9, UR9, UR14, URZ ;  /* 0x0000000e09097290 */ /* 0x000fe4000fffe03f */
[----:B------:R-:W-:Y:S01]  /*0610*/  UIMAD UR6, UR16, UR10, URZ ;  /* 0x0000000a100672a4 */ /* 0x000fe2000f8e023f */
[C---:B------:R-:W-:Y:S01]  /*0620*/  IADD3.X R8, R11.reuse, R3, R0, P1, !PT ;  /* 0x000000030b087210 */ /* 0x040fe20000ffe400 */
[----:B------:R-:W-:Y:S01]  /*0630*/  UIMAD.WIDE.U32 UR4, UR15, UR10, URZ ;  /* 0x0000000a0f0472a5 */ /* 0x000fe2000f8e003f */
[----:B------:R-:W-:Y:S01]  /*0640*/  IADD3.X R6, R11, R7, R4, P2, !PT ;  /* 0x000000070b067210 */ /* 0x000fe200017fe404 */
[C---:B------:R-:W-:Y:S01]  /*0650*/  IMAD R11, R75.reuse, R17, R2 ;  /* 0x000000114b0b7224 */ /* 0x040fe200078e0202 */
[----:B------:R-:W-:Y:S01]  /*0660*/  UIMAD UR6, UR15, UR11, UR6 ;  /* 0x0000000b0f0672a4 */ /* 0x000fe2000f8e0206 */
[----:B------:R-:W-:Y:S01]  /*0670*/  IMAD.WIDE.U32 R2, R75, R16, UR8 ;  /* 0x000000084b027e25 */ /* 0x000fe2000f8e0010 */
[----:B------:R-:W4:Y:S01]  /*0680*/  @P0 LDC.64 R66, c[0x0][0x310] ;  /* 0x0000c400ff420b82 */ /* 0x000f220000000a00 */
[----:B-1----:R-:W-:Y:S01]  /*0690*/  ISETP.NE.U32.AND P1, PT, R12, RZ, PT ;  /* 0x000000ff0c00720c */ /* 0x002fe20003f25070 */
[----:B------:R-:W-:Y:S01]  /*06a0*/  UIADD3 UR5, UR5, UR6, URZ ;  /* 0x0000000605057290 */ /* 0x000fe2000fffe03f */
[----:B------:R-:W-:Y:S01]  /*06b0*/  LEA R7, R21, 0xffffff00, 0x8 ;  /* 0xffffff0015077811 */ /* 0x000fe200078e40ff */
[----:B------:R-:W-:-:S04]  /*06c0*/  IMAD R0, R77, R18, RZ ;  /* 0x000000124d007224 */ /* 0x000fc800078e02ff */
[----:B------:R-:W1:Y:S01]  /*06d0*/  @P0 LDC R16, c[0x0][0x214] ;  /* 0x00008500ff100b82 */ /* 0x000e620000000800 */
[----:B------:R-:W-:Y:S02]  /*06e0*/  ISETP.NE.AND.EX P1, PT, R13, RZ, PT, P1 ;  /* 0x000000ff0d00720c */ /* 0x000fe40003f25310 */
[----:B--2---:R-:W-:Y:S02]  /*06f0*/  ISETP.NE.U32.AND P2, PT, R14, RZ, PT ;  /* 0x000000ff0e00720c */ /* 0x004fe40003f45070 */
[----:B------:R-:W-:Y:S02]  /*0700*/  IADD3 R97, P3, R7, R2, RZ ;  /* 0x0000000207617210 */ /* 0x000fe40007f7e0ff */
[----:B------:R-:W-:Y:S01]  /*0710*/  IADD3 R27, R3, R11, RZ ;  /* 0x0000000b031b7210 */ /* 0x000fe20007ffe0ff */
[C---:B------:R-:W-:Y:S01]  /*0720*/  IMAD R11, R75.reuse, R19, R0 ;  /* 0x000000134b0b7224 */ /* 0x040fe200078e0200 */
[----:B------:R-:W2:Y:S01]  /*0730*/  @P0 LDC R17, c[0x0][0x21c] ;  /* 0x00008700ff110b82 */ /* 0x000ea20000000800 */
[----:B------:R-:W-:Y:S01]  /*0740*/  IMAD.WIDE.U32 R2, R75, R18, UR4 ;  /* 0x000000044b027e25 */ /* 0x000fe2000f8e0012 */
[----:B------:R-:W-:-:S06]  /*0750*/  ISETP.NE.AND.EX P2, PT, R15, RZ, PT, P2 ;  /* 0x000000ff0f00720c */ /* 0x000fcc0003f45320 */
[----:B------:R-:W4:Y:S01]  /*0760*/  LDC.64 R18, c[0x0][0x2d8] ;  /* 0x0000b600ff127b82 */ /* 0x000f220000000a00 */
[----:B------:R-:W-:Y:S02]  /*0770*/  CS2R R64, SRZ ;  /* 0x0000000000407805 */ /* 0x000fe4000001ff00 */
[----:B------:R-:W-:Y:S02]  /*0780*/  SHF.R.S32.HI R0, RZ, 0x1f, R7 ;  /* 0x0000001fff007819 */ /* 0x000fe40000011407 */
[----:B------:R-:W-:Y:S02]  /*0790*/  @P1 LEA R64, P4, R5, R12, 0x2 ;  /* 0x0000000c05401211 */ /* 0x000fe400078810ff */
[----:B------:R-:W-:Y:S02]  /*07a0*/  IADD3 R7, P5, R7, R2, RZ ;  /* 0x0000000207077210 */ /* 0x000fe40007fbe0ff */
[----:B------:R-:W-:Y:S02]  /*07b0*/  IADD3 R11, R3, R11, RZ ;  /* 0x0000000b030b7210 */ /* 0x000fe40007ffe0ff */
[----:B------:R-:W-:-:S02]  /*07c0*/  CS2R R62, SRZ ;  /* 0x00000000003e7805 */ /* 0x000fc4000001ff00 */
[--C-:B------:R-:W-:Y:S02]  /*07d0*/  @P1 LEA.HI.X R65, R5, R13, R72.reuse, 0x2, P4 ;  /* 0x0000000d05411211 */ /* 0x100fe400020f1448 */
[C---:B------:R-:W-:Y:S02]  /*07e0*/  IADD3.X R4, R0.reuse, R27, RZ, P3, !PT ;  /* 0x0000001b00047210 */ /* 0x040fe40001ffe4ff */
[----:B------:R-:W-:Y:S02]  /*07f0*/  ISETP.GE.AND P1, PT, R21, 0x1, PT ;  /* 0x000000011500780c */ /* 0x000fe40003f26270 */
[C---:B------:R-:W-:Y:S02]  /*0800*/  @P2 LEA R62, P3, R5.reuse, R14, 0x2 ;  /* 0x0000000e053e2211 */ /* 0x040fe400078610ff */
[----:B------:R-:W-:Y:S01]  /*0810*/  IADD3.X R2, R0, R11, RZ, P5, !PT ;  /* 0x0000000b00027210 */ /* 0x000fe20002ffe4ff */
[----:B-1----:R-:W-:Y:S01]  /*0820*/  @P0 IMAD R0, R16, UR15, R5 ;  /* 0x0000000f10000c24 */ /* 0x002fe2000f8e0205 */
[----:B------:R-:W-:-:S02]  /*0830*/  @P2 LEA.HI.X R63, R5, R15, R72, 0x2, P3 ;  /* 0x0000000f053f2211 */ /* 0x000fc400018f1448 */
[----:B0-----:R-:W-:Y:S01]  /*0840*/  LEA R90, P2, R91, R22, 0x1 ;  /* 0x000000165b5a7211 */ /* 0x001fe200078408ff */
[----:B------:R-:W-:Y:S01]  /*0850*/  @P0 IMAD R0, R0, R21, RZ ;  /* 0x0000001500000224 */ /* 0x000fe200078e02ff */
[----:B---3--:R-:W-:Y:S02]  /*0860*/  LEA R92, P3, R93, R24, 0x1 ;  /* 0x000000185d5c7211 */ /* 0x008fe400078608ff */
[----:B------:R-:W-:Y:S01]  /*0870*/  LEA.HI.X R91, R91, R23, R10, 0x1, P2 ;  /* 0x000000175b5b7211 */ /* 0x000fe200010f0c0a */
[----:B--2---:R-:W-:Y:S01]  /*0880*/  @P0 IMAD R3, R0, R17, RZ ;  /* 0x0000001100030224 */ /* 0x004fe200078e02ff */
[----:B------:R-:W-:Y:S02]  /*0890*/  LEA.HI.X R93, R93, R25, R8, 0x1, P3 ;  /* 0x000000195d5d7211 */ /* 0x000fe400018f0c08 */
[----:B------:R-:W-:Y:S02]  /*08a0*/  LEA R94, P2, R9, R94, 0x1 ;  /* 0x0000005e095e7211 */ /* 0x000fe400078408ff */
[----:B----4-:R-:W-:-:S02]  /*08b0*/  LEA R96, P3, R97, R18, 0x1 ;  /* 0x0000001261607211 */ /* 0x010fc400078608ff */
[----:B------:R-:W-:Y:S01]  /*08c0*/  LEA R98, P4, R7, R98, 0x1 ;  /* 0x0000006207627211 */ /* 0x000fe200078808ff */
[----:B------:R-:W-:Y:S01]  /*08d0*/  HFMA2.MMA R78, -RZ, RZ, 0, 0 ;  /* 0x00000000ff4e7435 */ /* 0x000fe200000001ff */
        /* <DEDUP_REMOVED lines=15> */
[----:B------:R-:W-:Y:S01]  /*09d0*/  ULDC UR4, c[0x0][0x224] ;  /* 0x0000890000047ab9 */ /* 0x000fe20000000800 */
[C---:B0-----:R-:W-:Y:S02]  /*09e0*/  LOP3.LUT R0, R79.reuse, 0xffffffe0, RZ, 0xc0, !PT ;  /* 0xffffffe04f007812 */ /* 0x041fe400078ec0ff */
[C---:B------:R-:W-:Y:S02]  /*09f0*/  SHF.L.U32 R81, R79.reuse, 0x3, RZ ;  /* 0x000000034f517819 */ /* 0x040fe400000006ff */
[C---:B------:R-:W-:Y:S02]  /*0a00*/  LOP3.LUT R3, R0.reuse, 0x1f, R79, 0xf8, !PT ;  /* 0x0000001f00037812 */ /* 0x040fe400078ef84f */
[----:B------:R-:W-:Y:S02]  /*0a10*/  IADD3 R2, R79, 0x80, RZ ;  /* 0x000000804f027810 */ /* 0x000fe40007ffe0ff */
[----:B------:R-:W-:-:S02]  /*0a20*/  IADD3 R3, R0, R3, RZ ;  /* 0x0000000300037210 */ /* 0x000fc40007ffe0ff */
[C---:B------:R-:W-:Y:S02]  /*0a30*/  IADD3 R0, R79.reuse, 0x60, RZ ;  /* 0x000000604f007810 */ /* 0x040fe40007ffe0ff */
[C---:B------:R-:W-:Y:S02]  /*0a40*/  IADD3 R4, R79.reuse, 0xa0, RZ ;  /* 0x000000a04f047810 */ /* 0x040fe40007ffe0ff */
[----:B------:R-:W-:Y:S02]  /*0a50*/  LEA.HI.SX32 R82, R0, R79, 0x1b ;  /* 0x0000004f00527211 */ /* 0x000fe400078fdaff */
[----:B------:R-:W-:Y:S02]  /*0a60*/  IADD3 R6, R79, 0xc0, RZ ;  /* 0x000000c04f067810 */ /* 0x000fe40007ffe0ff */
[----:B------:R-:W-:Y:S02]  /*0a70*/  IADD3 R89, R83, 0x420, RZ ;  /* 0x0000042053597810 */ /* 0x000fe40007ffe0ff */
[----:B------:R-:W-:-:S02]  /*0a80*/  LEA.HI.SX32 R0, R81, R81, 0x1b ;  /* 0x0000005151007211 */ /* 0x000fc400078fdaff */
[C---:B------:R-:W-:Y:S02]  /*0a90*/  IADD3 R8, R79.reuse, 0xe0, RZ ;  /* 0x000000e04f087810 */ /* 0x040fe40007ffe0ff */
[-C--:B------:R-:W-:Y:S02]  /*0aa0*/  LEA.HI.SX32 R88, R79, R79.reuse, 0x1b ;  /* 0x0000004f4f587211 */ /* 0x080fe400078fdaff */
[-C--:B------:R-:W-:Y:S02]  /*0ab0*/  LEA.HI.SX32 R2, R2, R79.reuse, 0x1b ;  /* 0x0000004f02027211 */ /* 0x080fe400078fdaff */
[-C--:B------:R-:W-:Y:S02]  /*0ac0*/  LEA.HI.SX32 R4, R4, R79.reuse, 0x1b ;  /* 0x0000004f04047211 */ /* 0x080fe400078fdaff */
[----:B------:R-:W-:Y:S02]  /*0ad0*/  LEA.HI.SX32 R6, R6, R79, 0x1b ;  /* 0x0000004f06067211 */ /* 0x000fe400078fdaff */
[----:B------:R-:W-:-:S02]  /*0ae0*/  LEA R87, R0, R89, 0x2 ;  /* 0x0000005900577211 */ /* 0x000fc400078e10ff */
[----:B------:R-:W-:Y:S02]  /*0af0*/  LEA.HI.SX32 R8, R8, R79, 0x1b ;  /* 0x0000004f08087211 */ /* 0x000fe400078fdaff */
[----:B------:R-:W-:Y:S02]  /*0b00*/  SHF.R.S32.HI R0, RZ, 0x1f, R3 ;  /* 0x0000001fff007819 */ /* 0x000fe40000011403 */
[-C--:B------:R-:W-:Y:S02]  /*0b10*/  LEA R82, R82, R89.reuse, 0x2 ;  /* 0x0000005952527211 */ /* 0x080fe400078e10ff */
[-C--:B------:R-:W-:Y:S02]  /*0b20*/  LEA R84, R2, R89.reuse, 0x2 ;  /* 0x0000005902547211 */ /* 0x080fe400078e10ff */
[-C--:B------:R-:W-:Y:S02]  /*0b30*/  LEA R85, R4, R89.reuse, 0x2 ;  /* 0x0000005904557211 */ /* 0x080fe400078e10ff */
[----:B------:R-:W-:-:S02]  /*0b40*/  LEA R86, R6, R89, 0x2 ;  /* 0x0000005906567211 */ /* 0x000fc400078e10ff */
[-C--:B------:R-:W-:Y:S02]  /*0b50*/  LEA R88, R88, R89.reuse, 0x2 ;  /* 0x0000005958587211 */ /* 0x080fe400078e10ff */
[----:B------:R-:W-:Y:S02]  /*0b60*/  LEA R89, R8, R89, 0x2 ;  /* 0x0000005908597211 */ /* 0x000fe400078e10ff */
[----:B------:R-:W-:Y:S02]  /*0b70*/  LOP3.LUT R158, R79, 0x1f, RZ, 0xc0, !PT ;  /* 0x0000001f4f9e7812 */ /* 0x000fe400078ec0ff */
[C---:B------:R-:W-:Y:S02]  /*0b80*/  SHF.L.U64.HI R101, R3.reuse, 0x3, R0 ;  /* 0x0000000303657819 */ /* 0x040fe40000010200 */
[----:B------:R-:W-:Y:S02]  /*0b90*/  SHF.L.U32 R102, R3, 0x3, RZ ;  /* 0x0000000303667819 */ /* 0x000fe400000006ff */
[----:B------:R-:W-:Y:S01]  /*0ba0*/  MOV R100, UR4 ;  /* 0x0000000400647c02 */ /* 0x000fe20008000f00 */
[----:B--2---:R-:W-:-:S06]  /*0bb0*/  UMOV UR4, URZ ;  /* 0x0000003f00047c82 */ /* 0x004fcc0008000000 */
.L_x_18751:
[----:B------:R-:W-:Y:S01]  /*0bc0*/  BAR.SYNC.DEFER_BLOCKING 0x0 ;  /* 0x0000000000007b1d */ /* 0x000fe20000010000 */
[----:B0-----:R-:W-:Y:S01]  /*0bd0*/  IMAD.WIDE R2, R79, 0x8, R90 ;  /* 0x000000084f027825 */ /* 0x001fe200078e025a */
[----:B------:R-:W-:-:S03]  /*0be0*/  LEA R103, R80, R83, 0x3 ;  /* 0x0000005350677211 */ /* 0x000fc600078e18ff */
[----:B------:R-:W-:Y:S01]  /*0bf0*/  IMAD.WIDE R6, R79, 0x8, R92 ;  /* 0x000000084f067825 */ /* 0x000fe200078e025c */
[----:B------:R-:W-:Y:S01]  /*0c00*/  ULDC UR5, c[0x0][0x21c] ;  /* 0x0000870000057ab9 */ /* 0x000fe20000000800 */
[----:B------:R-:W2:Y:S04]  /*0c10*/  LDG.E.64 R2, desc[UR12][R2.64] ;  /* 0x0000000c02027981 */ /* 0x000ea8000c1e1b00 */
        /* <DEDUP_REMOVED lines=18> */
[----:B------:R-:W-:Y:S02]  /*0d40*/  @!P0 CS2R R114, SRZ ;  /* 0x0000000000728805 */ /* 0x000fe4000001ff00 */
[----:B------:R-:W-:Y:S01]  /*0d50*/  @!P0 CS2R R112, SRZ ;  /* 0x0000000000708805 */ /* 0x000fe2000001ff00 */
        /* <DEDUP_REMOVED lines=19> */
[----:B------:R-:W0:Y:S01]  /*0e90*/  LDC.64 R6, c[0x0][0x350] ;  /* 0x0000d400ff067b82 */ /* 0x000e220000000a00 */
[----:B------:R-:W-:Y:S01]  /*0ea0*/  ULDC.64 UR6, c[0x0][0x348] ;  /* 0x0000d20000067ab9 */ /* 0x000fe20000000a00 */
[----:B------:R-:W-:Y:S01]  /*0eb0*/  IADD3 R109, R100, -0x1, RZ ;  /* 0xffffffff646d7810 */ /* 0x000fe20007ffe0ff */
[----:B------:R-:W-:Y:S01]  /*0ec0*/  USHF.R.U32.HI UR10, URZ, 0x1, UR7 ;  /* 0x000000013f0a7899 */ /* 0x000fe20008011607 */
[----:B------:R-:W-:Y:S01]  /*0ed0*/  SHF.R.U32.HI R123, RZ, 0x10, R121 ;  /* 0x00000010ff7b7819 */ /* 0x000fe20000011679 */
[----:B------:R-:W-:Y:S01]  /*0ee0*/  USHF.R.U64 UR9, UR6, 0x1, UR7 ;  /* 0x0000000106097899 */ /* 0x000fe20008001207 */
[----:B------:R-:W-:Y:S01]  /*0ef0*/  HFMA2.MMA R116, -RZ, RZ, 0, 0 ;  /* 0x00000000ff747435 */ /* 0x000fe200000001ff */
[----:B------:R-:W-:Y:S01]  /*0f00*/  UIMAD UR10, UR10, UR15, URZ ;  /* 0x0000000f0a0a72a4 */ /* 0x000fe2000f8e023f */
[----:B------:R-:W1:Y:S01]  /*0f10*/  LDC.64 R10, c[0x0][0x370] ;  /* 0x0000dc00ff0a7b82 */ /* 0x000e620000000a00 */
[----:B------:R-:W-:Y:S01]  /*0f20*/  ULDC.64 UR6, c[0x0][0x368] ;  /* 0x0000da0000067ab9 */ /* 0x000fe20000000a00 */
[----:B------:R-:W-:Y:S01]  /*0f30*/  SHF.L.U32 R123, R123, 0x10, RZ ;  /* 0x000000107b7b7819 */ /* 0x000fe200000006ff */
[----:B------:R-:W-:Y:S01]  /*0f40*/  USHF.R.U32.HI UR8, URZ, 0x1, UR7 ;  /* 0x000000013f087899 */ /* 0x000fe20008011607 */
[----:B------:R-:W-:Y:S01]  /*0f50*/  CS2R R114, SRZ ;  /* 0x0000000000727805 */ /* 0x000fe2000001ff00 */
[----:B------:R-:W-:Y:S01]  /*0f60*/  USHF.R.U64 UR5, UR6, 0x1, UR7 ;  /* 0x0000000106057899 */ /* 0x000fe20008001207 */
[----:B------:R-:W-:Y:S01]  /*0f70*/  CS2R R112, SRZ ;  /* 0x0000000000707805 */ /* 0x000fe2000001ff00 */
[----:B------:R-:W-:Y:S01]  /*0f80*/  UIMAD.WIDE.U32 UR6, UR9, UR15, URZ ;  /* 0x0000000f090672a5 */ /* 0x000fe2000f8e003f */
[----:B------:R-:W2:Y:S01]  /*0f90*/  LDC.64 R16, c[0x0][0x3c8] ;  /* 0x0000f200ff107b82 */ /* 0x000ea20000000a00 */
[----:B------:R-:W-:Y:S01]  /*0fa0*/  UIMAD UR10, UR16, UR9, UR10 ;  /* 0x00000009100a72a4 */ /* 0x000fe2000f8e020a */
[----:B------:R-:W-:Y:S01]  /*0fb0*/  LEA R118, R80, R83, 0x4 ;  /* 0x0000005350767211 */ /* 0x000fe200078e20ff */
[----:B------:R-:W-:Y:S01]  /*0fc0*/  UIMAD UR11, UR8, UR15, URZ ;  /* 0x0000000f080b72a4 */ /* 0x000fe2000f8e023f */
[----:B------:R-:W-:Y:S01]  /*0fd0*/  IADD3 R119, R79, 0x200, RZ ;  /* 0x000002004f777810 */ /* 0x000fe20007ffe0ff */
[----:B------:R-:W-:Y:S01]  /*0fe0*/  UIADD3 UR7, UR7, UR10, URZ ;  /* 0x0000000a07077290 */ /* 0x000fe2000fffe03f */
[----:B------:R-:W-:Y:S01]  /*0ff0*/  FADD.FTZ R123, R123, R74 ;  /* 0x0000004a7b7b7221 */ /* 0x000fe20000010000 */
[----:B------:R-:W-:Y:S01]  /*1000*/  UIMAD.WIDE.U32 UR8, UR5, UR15, URZ ;  /* 0x0000000f050872a5 */ /* 0x000fe2000f8e003f */
[----:B------:R-:W3:Y:S01]  /*1010*/  LDC.64 R18, c[0x0][0x3d0] ;  /* 0x0000f400ff127b82 */ /* 0x000ee20000000a00 */
[-C--:B0-----:R-:W-:Y:S01]  /*1020*/  IMAD R0, R77, R6.reuse, RZ ;  /* 0x000000064d007224 */ /* 0x081fe200078e02ff */
[----:B------:R-:W-:Y:S01]  /*1030*/  UIMAD UR11, UR16, UR5, UR11 ;  /* 0x00000005100b72a4 */ /* 0x000fe2000f8e020b */
[C---:B------:R-:W-:Y:S01]  /*1040*/  IMAD.WIDE.U32 R2, R75.reuse, R6, UR6 ;  /* 0x000000064b027e25 */ /* 0x040fe2000f8e0006 */
[----:B------:R-:W-:Y:S01]  /*1050*/  ULDC.64 UR6, c[0x0][0x230] ;  /* 0x00008c0000067ab9 */ /* 0x000fe20000000a00 */
[----:B------:R-:W-:Y:S01]  /*1060*/  UMOV UR5, URZ ;  /* 0x0000003f00057c82 */ /* 0x000fe20008000000 */
[----:B------:R-:W-:Y:S01]  /*1070*/  UIADD3 UR9, UR9, UR11, URZ ;  /* 0x0000000b09097290 */ /* 0x000fe2000fffe03f */
[----:B------:R-:W-:Y:S01]  /*1080*/  IMAD R7, R75, R7, R0 ;  /* 0x000000074b077224 */ /* 0x000fe200078e0200 */
[----:B------:R-:W0:Y:S01]  /*1090*/  LDC R15, c[0x0][0x224] ;  /* 0x00008900ff0f7b82 */ /* 0x000e220000000800 */
[-C--:B-1----:R-:W-:Y:S01]  /*10a0*/  IMAD R0, R77, R10.reuse, RZ ;  /* 0x0000000a4d007224 */ /* 0x082fe200078e02ff */
[----:B------:R-:W-:Y:S01]  /*10b0*/  ULDC UR24, c[0x0][0x224] ;  /* 0x0000890000187ab9 */ /* 0x000fe20000000800 */
[----:B------:R-:W-:Y:S01]  /*10c0*/  IMAD.WIDE.U32 R30, R5, UR6, RZ ;  /* 0x00000006051e7c25 */ /* 0x000fe2000f8e00ff */
[----:B------:R-:W-:Y:S01]  /*10d0*/  ULDC UR25, c[0x0][0x21c] ;  /* 0x0000870000197ab9 */ /* 0x000fe20000000800 */
[----:B------:R-:W-:Y:S01]  /*10e0*/  ULDC.64 UR26, c[0x0][0x370] ;  /* 0x0000dc00001a7ab9 */ /* 0x000fe20000000a00 */
[----:B------:R-:W-:Y:S01]  /*10f0*/  ULDC.64 UR28, c[0x0][0x350] ;  /* 0x0000d400001c7ab9 */ /* 0x000fe20000000a00 */
[----:B------:R-:W-:Y:S01]  /*1100*/  IMAD R11, R75, R11, R0 ;  /* 0x0000000b4b0b7224 */ /* 0x000fe200078e0200 */
[----:B------:R-:W-:Y:S01]  /*1110*/  IADD3 R0, R3, R7, RZ ;  /* 0x0000000703007210 */ /* 0x000fe20007ffe0ff */
[----:B------:R-:W-:Y:S01]  /*1120*/  IMAD.WIDE.U32 R8, R75, R10, UR8 ;  /* 0x000000084b087e25 */ /* 0x000fe2000f8e000a */
[C---:B--2---:R-:W-:Y:S01]  /*1130*/  LEA R6, P0, R2.reuse, R16, 0x3 ;  /* 0x0000001002067211 */ /* 0x044fe200078018ff */
[----:B------:R-:W1:Y:S01]  /*1140*/  LDC R117, c[0x0][0x224] ;  /* 0x00008900ff757b82 */ /* 0x000e620000000800 */
[----:B------:R-:W-:Y:S01]  /*1150*/  ULDC.64 UR20, c[0x0][0x360] ;  /* 0x0000d80000147ab9 */ /* 0x000fe20000000a00 */
[----:B------:R-:W-:Y:S01]  /*1160*/  ULDC.64 UR22, c[0x0][0x380] ;  /* 0x0000e00000167ab9 */ /* 0x000fe20000000a00 */
[----:B------:R-:W-:Y:S01]  /*1170*/  LEA.HI.X R7, R2, R17, R0, 0x3, P0 ;  /* 0x0000001102077211 */ /* 0x000fe200000f1c00 */
[----:B------:R-:W-:Y:S01]  /*1180*/  ULDC.64 UR10, c[0x0][0x250] ;  /* 0x00009400000a7ab9 */ /* 0x000fe20000000a00 */
[----:B------:R-:W-:Y:S01]  /*1190*/  IADD3 R0, R9, R11, RZ ;  /* 0x0000000b09007210 */ /* 0x000fe20007ffe0ff */
[----:B------:R-:W-:Y:S01]  /*11a0*/  ULDC.64 UR8, c[0x0][0x238] ;  /* 0x00008e0000087ab9 */ /* 0x000fe20000000a00 */
[C---:B---3--:R-:W-:Y:S01]  /*11b0*/  LEA R10, P0, R8.reuse, R18, 0x3 ;  /* 0x00000012080a7211 */ /* 0x048fe200078018ff */
[----:B------:R-:W-:Y:S01]  /*11c0*/  IMAD.WIDE.U32 R2, R79, 0x4, R6 ;  /* 0x000000044f027825 */ /* 0x000fe200078e0006 */
[----:B------:R-:W2:Y:S01]  /*11d0*/  LDC.64 R28, c[0x0][0x368] ;  /* 0x0000da00ff1c7b82 */ /* 0x000ea20000000a00 */
[----:B------:R-:W-:Y:S01]  /*11e0*/  ULDC.64 UR18, c[0x0][0x270] ;  /* 0x00009c0000127ab9 */ /* 0x000fe20000000a00 */
[----:B------:R-:W-:-:S02]  /*11f0*/  LEA.HI.X R11, R8, R19, R0, 0x3, P0 ;  /* 0x00000013080b7211 */ /* 0x000fc400000f1c00 */
[----:B0-----:R-:W-:Y:S02]  /*1200*/  LEA R9, R15, UR4, 0x8 ;  /* 0x000000040f097c11 */ /* 0x001fe4000f8e40ff */
[----:B------:R-:W-:Y:S01]  /*1210*/  LEA.HI R0, R109, R109, RZ, 0x1 ;  /* 0x0000006d6d007211 */ /* 0x000fe200078f08ff */
[----:B------:R-:W-:Y:S01]  /*1220*/  IMAD.WIDE.U32 R6, R79, 0x4, R10 ;  /* 0x000000044f067825 */ /* 0x000fe200078e000a */
[----:B------:R-:W0:Y:S02]  /*1230*/  LDC.64 R26, c[0x0][0x348] ;  /* 0x0000d200ff1a7b82 */ /* 0x000e240000000a00 */
[----:B------:R-:W-:Y:S01]  /*1240*/  LOP3.LUT R0, R0, 0xfffffe, RZ, 0xc0, !PT ;  /* 0x00fffffe00007812 */ /* 0x000fe200078ec0ff */
[----:B------:R-:W-:-:S03]  /*1250*/  IMAD.WIDE R2, R9, 0x4, R2 ;  /* 0x0000000409027825 */ /* 0x000fc600078e0202 */
[----:B------:R-:W-:Y:S01]  /*1260*/  IADD3 R109, R109, -R0, RZ ;  /* 0x800000006d6d7210 */ /* 0x000fe20007ffe0ff */
[----:B------:R-:W-:Y:S01]  /*1270*/  IMAD.WIDE R6, R9, 0x4, R6 ;  /* 0x0000000409067825 */ /* 0x000fe200078e0206 */
[----:B------:R-:W3:Y:S01]  /*1280*/  LDC.64 R24, c[0x0][0x3c8] ;  /* 0x0000f200ff187b82 */ /* 0x000ee20000000a00 */
[C---:B------:R-:W-:Y:S02]  /*1290*/  IADD3 R58, P0, R2.reuse, -0x380, RZ ;  /* 0xfffffc80023a7810 */ /* 0x040fe40007f1e0ff */
[----:B------:R-:W-:Y:S01]  /*12a0*/  IADD3 R56, P1, R2, -0x300, RZ ;  /* 0xfffffd0002387810 */ /* 0x000fe20007f3e0ff */
[----:B------:R-:W-:Y:S01]  /*12b0*/  IMAD R0, R72, UR6, RZ ;  /* 0x0000000648007c24 */ /* 0x000fe2000f8e02ff */
[C---:B------:R-:W-:Y:S01]  /*12c0*/  IADD3 R54, P2, R2.reuse, -0x280, RZ ;  /* 0xfffffd8002367810 */ /* 0x040fe20007f5e0ff */
[----:B------:R-:W-:Y:S01]  /*12d0*/  UMOV UR6, URZ ;  /* 0x0000003f00067c82 */ /* 0x000fe20008000000 */
[C---:B------:R-:W-:Y:S01]  /*12e0*/  IADD3 R52, P3, R2.reuse, -0x200, RZ ;  /* 0xfffffe0002347810 */ /* 0x040fe20007f7e0ff */
[----:B------:R-:W4:Y:S01]  /*12f0*/  LDC.64 R22, c[0x0][0x360] ;  /* 0x0000d800ff167b82 */ /* 0x000f220000000a00 */
[C---:B------:R-:W-:Y:S01]  /*1300*/  IADD3 R50, P4, R2.reuse, -0x180, RZ ;  /* 0xfffffe8002327810 */ /* 0x040fe20007f9e0ff */
[----:B------:R-:W-:Y:S01]  /*1310*/  IMAD R125, R5, UR7, R0 ;  /* 0x00000007057d7c24 */ /* 0x000fe2000f8e0200 */
[C---:B------:R-:W-:Y:S01]  /*1320*/  IADD3 R48, P5, R2.reuse, -0x100, RZ ;  /* 0xffffff0002307810 */ /* 0x040fe20007fbe0ff */
[----:B------:R-:W-:Y:S01]  /*1330*/  FADD.FTZ R0, R13, R13 ;  /* 0x0000000d0d007221 */ /* 0x000fe20000010000 */
[----:B------:R-:W-:Y:S01]  /*1340*/  IADD3 R46, P6, R2, -0x80, RZ ;  /* 0xffffff80022e7810 */ /* 0x000fe20007fde0ff */
[----:B------:R-:W-:Y:S01]  /*1350*/  FADD.FTZ R2, R4, R4 ;  /* 0x0000000404027221 */ /* 0x000fe20000010000 */
[C---:B------:R-:W-:Y:S01]  /*1360*/  IADD3.X R59, R3.reuse, -0x1, RZ, P0, !PT ;  /* 0xffffffff033b7810 */ /* 0x040fe200007fe4ff */
[----:B------:R-:W0:Y:S01]  /*1370*/  LDC.64 R20, c[0x0][0x3d0] ;  /* 0x0000f400ff147b82 */ /* 0x000e220000000a00 */
[C---:B------:R-:W-:Y:S01]  /*1380*/  IADD3.X R57, R3.reuse, -0x1, RZ, P1, !PT ;  /* 0xffffffff03397810 */ /* 0x040fe20000ffe4ff */
[----:B------:R-:W-:Y:S01]  /*1390*/  FADD.FTZ R4, R14, R14 ;  /* 0x0000000e0e047221 */ /* 0x000fe20000010000 */
[C---:B------:R-:W-:Y:S01]  /*13a0*/  IADD3.X R55, R3.reuse, -0x1, RZ, P2, !PT ;  /* 0xffffffff03377810 */ /* 0x040fe200017fe4ff */
[----:B------:R-:W-:Y:S01]  /*13b0*/  ULDC UR7, c[0x0][0x218] ;  /* 0x0000860000077ab9 */ /* 0x000fe20000000800 */
[----:B------:R-:W-:-:S02]  /*13c0*/  IADD3.X R53, R3, -0x1, RZ, P3, !PT ;  /* 0xffffffff03357810 */ /* 0x000fc40001ffe4ff */
[C---:B------:R-:W-:Y:S01]  /*13d0*/  IADD3.X R51, R3.reuse, -0x1, RZ, P4, !PT ;  /* 0xffffffff03337810 */ /* 0x040fe200027fe4ff */
[----:B------:R-:W0:Y:S01]  /*13e0*/  LDC.64 R18, c[0x0][0x380] ;  /* 0x0000e000ff127b82 */ /* 0x000e220000000a00 */
[C---:B------:R-:W-:Y:S02]  /*13f0*/  IADD3.X R49, R3.reuse, -0x1, RZ, P5, !PT ;  /* 0xffffffff03317810 */ /* 0x040fe40002ffe4ff */
[----:B------:R-:W-:Y:S01]  /*1400*/  IADD3.X R47, R3, -0x1, RZ, P6, !PT ;  /* 0xffffffff032f7810 */ /* 0x000fe200037fe4ff */
[----:B------:R-:W-:Y:S01]  /*1410*/  FADD.FTZ R3, R12, R12 ;  /* 0x0000000c0c037221 */ /* 0x000fe20000010000 */
[C---:B------:R-:W-:Y:S02]  /*1420*/  IADD3 R44, P0, R6.reuse, -0x380, RZ ;  /* 0xfffffc80062c7810 */ /* 0x040fe40007f1e0ff */
[C---:B------:R-:W-:Y:S01]  /*1430*/  IADD3 R42, P1, R6.reuse, -0x300, RZ ;  /* 0xfffffd00062a7810 */ /* 0x040fe20007f3e0ff */
[----:B------:R-:W0:Y:S01]  /*1440*/  LDC.64 R16, c[0x0][0x2d0] ;  /* 0x0000b400ff107b82 */ /* 0x000e220000000a00 */
[----:B------:R-:W-:-:S02]  /*1450*/  IADD3 R40, P2, R6, -0x280, RZ ;  /* 0xfffffd8006287810 */ /* 0x000fc40007f5e0ff */
[C---:B------:R-:W-:Y:S02]  /*1460*/  IADD3 R38, P3, R6.reuse, -0x200, RZ ;  /* 0xfffffe0006267810 */ /* 0x040fe40007f7e0ff */
[C---:B------:R-:W-:Y:S02]  /*1470*/  IADD3 R36, P4, R6.reuse, -0x180, RZ ;  /* 0xfffffe8006247810 */ /* 0x040fe40007f9e0ff */
[C---:B------:R-:W-:Y:S02]  /*1480*/  IADD3 R34, P5, R6.reuse, -0x100, RZ ;  /* 0xffffff0006227810 */ /* 0x040fe40007fbe0ff */
[----:B------:R-:W-:Y:S02]  /*1490*/  IADD3 R32, P6, R6, -0x80, RZ ;  /* 0xffffff8006207810 */ /* 0x000fe40007fde0ff */
[----:B------:R-:W-:Y:S02]  /*14a0*/  SHF.R.U64 R9, R120, 0x10, R121 ;  /* 0x0000001078097819 */ /* 0x000fe40000001279 */
[----:B------:R-:W-:-:S02]  /*14b0*/  IADD3.X R45, R7, -0x1, RZ, P0, !PT ;  /* 0xffffffff072d7810 */ /* 0x000fc400007fe4ff */
[C---:B------:R-:W-:Y:S02]  /*14c0*/  IADD3.X R43, R7.reuse, -0x1, RZ, P1, !PT ;  /* 0xffffffff072b7810 */ /* 0x040fe40000ffe4ff */
[C---:B------:R-:W-:Y:S02]  /*14d0*/  IADD3.X R41, R7.reuse, -0x1, RZ, P2, !PT ;  /* 0xffffffff07297810 */ /* 0x040fe400017fe4ff */
[C---:B------:R-:W-:Y:S02]  /*14e0*/  IADD3.X R39, R7.reuse, -0x1, RZ, P3, !PT ;  /* 0xffffffff07277810 */ /* 0x040fe40001ffe4ff */
[C---:B------:R-:W-:Y:S02]  /*14f0*/  IADD3.X R37, R7.reuse, -0x1, RZ, P4, !PT ;  /* 0xffffffff07257810 */ /* 0x040fe400027fe4ff */
[C---:B------:R-:W-:Y:S02]  /*1500*/  IADD3.X R35, R7.reuse, -0x1, RZ, P5, !PT ;  /* 0xffffffff07237810 */ /* 0x040fe40002ffe4ff */
[----:B------:R-:W-:-:S02]  /*1510*/  IADD3.X R33, R7, -0x1, RZ, P6, !PT ;  /* 0xffffffff07217810 */ /* 0x000fc400037fe4ff */
[----:B------:R-:W-:Y:S02]  /*1520*/  SHF.L.U32 R7, R120, 0x10, RZ ;  /* 0x0000001078077819 */ /* 0x000fe400000006ff */
[----:B------:R-:W-:Y:S02]  /*1530*/  SHF.L.U32 R121, R121, 0x10, RZ ;  /* 0x0000001079797819 */ /* 0x000fe400000006ff */
[----:B------:R-:W-:Y:S01]  /*1540*/  SHF.L.U32 R9, R9, 0x10, RZ ;  /* 0x0000001009097819 */ /* 0x000fe200000006ff */
[--C-:B------:R-:W-:Y:S01]  /*1550*/  FADD.FTZ R120, R7, R74.reuse ;  /* 0x0000004a07787221 */ /* 0x100fe20000010000 */
[----:B------:R-:W-:Y:S01]  /*1560*/  ISETP.NE.AND P1, PT, R79, RZ, PT ;  /* 0x000000ff4f00720c */ /* 0x000fe20003f25270 */
[--C-:B------:R-:W-:Y:S01]  /*1570*/  FADD.FTZ R121, R121, R74.reuse ;  /* 0x0000004a79797221 */ /* 0x100fe20000010000 */
[----:B------:R-:W-:Y:S01]  /*1580*/  ISETP.NE.AND P0, PT, R79, 0x1f, PT ;  /* 0x0000001f4f00780c */ /* 0x000fe20003f05270 */
[----:B------:R-:W-:Y:S01]  /*1590*/  FADD.FTZ R122, R9, R74 ;  /* 0x0000004a097a7221 */ /* 0x000fe20000010000 */
[----:B------:R-:W-:-:S02]  /*15a0*/  P2R R6, PR, RZ, 0x2 ;  /* 0x00000002ff067803 */ /* 0x000fc40000000000 */
[----:B-1234-:R-:W-:-:S09]  /*15b0*/  IADD3 R125, R31, R125, RZ ;  /* 0x0000007d1f7d7210 */ /* 0x01efd20007ffe0ff */
.L_x_18750:
[----:B------:R-:W-:Y:S01]  /*15c0*/  SHF.R.S32.HI R130, RZ, 0x1f, R116 ;  /* 0x0000001fff827819 */ /* 0x000fe20000011474 */
[----:B0-----:R-:W-:-:S04]  /*15d0*/  IMAD.WIDE.U32 R8, R116, UR10, RZ ;  /* 0x0000000a74087c25 */ /* 0x001fc8000f8e00ff */
[----:B------:R-:W-:-:S04]  /*15e0*/  IMAD R7, R130, UR10, RZ ;  /* 0x0000000a82077c24 */ /* 0x000fc8000f8e02ff */
[----:B------:R-:W-:Y:S01]  /*15f0*/  IMAD R11, R116, UR11, R7 ;  /* 0x0000000b740b7c24 */ /* 0x000fe2000f8e0207 */
[----:B------:R-:W-:-:S04]  /*1600*/  LEA R7, P1, R8, R96, 0x1 ;  /* 0x0000006008077211 */ /* 0x000fc800078208ff */
[----:B------:R-:W-:Y:S02]  /*1610*/  IADD3 R9, R9, R11, RZ ;  /* 0x0000000b09097210 */ /* 0x000fe40007ffe0ff */
[----:B------:R-:W-:Y:S02]  /*1620*/  IADD3 R6, P2, R7, R102, RZ ;  /* 0x0000006607067210 */ /* 0x000fe40007f5e0ff */
[----:B------:R-:W-:-:S04]  /*1630*/  LEA.HI.X R8, R8, R97, R9, 0x1, P1 ;  /* 0x0000006108087211 */ /* 0x000fc800008f0c09 */
[----:B------:R-:W-:-:S05]  /*1640*/  IADD3.X R7, R8, R101, RZ, P2, !PT ;  /* 0x0000006508077210 */ /* 0x000fca00017fe4ff */
[----:B--2---:R-:W2:Y:S04]  /*1650*/  LDG.E.64 R8, desc[UR12][R6.64] ;  /* 0x0000000c06087981 */ /* 0x004ea8000c1e1b00 */
[----:B---3--:R-:W3:Y:S01]  /*1660*/  LDG.E.64 R10, desc[UR12][R6.64+0x100] ;  /* 0x0001000c060a7981 */ /* 0x008ee2000c1e1b00 */
[----:B------:R-:W-:Y:S01]  /*1670*/  MOV R124, R30 ;  /* 0x0000001e007c7202 */ /* 0x000fe20000000f00 */
[C---:B------:R-:W-:Y:S02]  /*1680*/  IMAD R15, R130.reuse, UR8, RZ ;  /* 0x00000008820f7c24 */ /* 0x040fe4000f8e02ff */
[----:B------:R-:W-:Y:S02]  /*1690*/  IMAD R69, R130, UR18, RZ ;  /* 0x0000001282457c24 */ /* 0x000fe4000f8e02ff */
[----:B------:R-:W-:-:S04]  /*16a0*/  IMAD.WIDE.U32 R12, R116, UR8, R124 ;  /* 0x00000008740c7c25 */ /* 0x000fc8000f8e007c */
[----:B------:R-:W-:Y:S01]  /*16b0*/  IMAD R15, R116, UR9, R15 ;  /* 0x00000009740f7c24 */ /* 0x000fe2000f8e020f */
[----:B0-----:R-:W-:Y:S01]  /*16c0*/  LEA R14, P1, R12, R16, 0x3 ;  /* 0x000000100c0e7211 */ /* 0x001fe200078218ff */
[----:B------:R-:W-:-:S03]  /*16d0*/  IMAD R71, R116, UR19, R69 ;  /* 0x0000001374477c24 */ /* 0x000fc6000f8e0245 */
[----:B------:R-:W-:-:S04]  /*16e0*/  IADD3 R13, R13, R15, RZ ;  /* 0x0000000f0d0d7210 */ /* 0x000fc80007ffe0ff */
[----:B------:R-:W-:Y:S01]  /*16f0*/  LEA.HI.X R15, R12, R17, R13, 0x3, P1 ;  /* 0x000000110c0f7211 */ /* 0x000fe200008f1c0d */
[----:B------:R-:W-:-:S04]  /*1700*/  IMAD.WIDE.U32 R12, R116, UR18, RZ ;  /* 0x00000012740c7c25 */ /* 0x000fc8000f8e00ff */
[----:B------:R-:W4:Y:S01]  /*1710*/  LDG.E.64 R6, desc[UR12][R14.64] ;  /* 0x0000000c0e067981 */ /* 0x000f22000c1e1b00 */
[----:B------:R-:W-:Y:S02]  /*1720*/  LEA R69, P1, R12, R98, 0x1 ;  /* 0x000000620c457211 */ /* 0x000fe400078208ff */
[----:B------:R-:W-:-:S04]  /*1730*/  IADD3 R68, R13, R71, RZ ;  /* 0x000000470d447210 */ /* 0x000fc80007ffe0ff */
[----:B------:R-:W-:Y:S02]  /*1740*/  LEA.HI.X R68, R12, R99, R68, 0x1, P1 ;  /* 0x000000630c447211 */ /* 0x000fe400008f0c44 */
[----:B------:R-:W-:-:S04]  /*1750*/  IADD3 R12, P1, R69, R102, RZ ;  /* 0x00000066450c7210 */ /* 0x000fc80007f3e0ff */
[----:B------:R-:W-:Y:S02]  /*1760*/  IADD3.X R13, R68, R101, RZ, P1, !PT ;  /* 0x00000065440d7210 */ /* 0x000fe40000ffe4ff */
[----:B------:R-:W-:Y:S01]  /*1770*/  ISETP.GT.AND P1, PT, R100, 0x1, PT ;  /* 0x000000016400780c */ /* 0x000fe20003f24270 */
[----:B--2---:R0:W-:Y:S04]  /*1780*/  STS.64 [R103], R8 ;  /* 0x0000000867007388 */ /* 0x0041e80000000a00 */
[----:B-1-3--:R1:W-:Y:S01]  /*1790*/  STS.64 [R103+0x100], R10 ;  /* 0x0001000a67007388 */ /* 0x00a3e20000000a00 */
[----:B------:R-:W-:-:S03]  /*17a0*/  NOP ;  /* 0x0000000000007918 */ /* 0x000fc60000000000 */
[----:B------:R-:W2:Y:S04]  /*17b0*/  LDG.E.64 R128, desc[UR12][R12.64] ;  /* 0x0000000c0c807981 */ /* 0x000ea8000c1e1b00 */
[----:B------:R3:W2:Y:S01]  /*17c0*/  LDG.E.64 R132, desc[UR12][R12.64+0x100] ;  /* 0x0001000c0c847981 */ /* 0x0006a2000c1e1b00 */
[----:B------:R-:W-:Y:S02]  /*17d0*/  ISETP.EQ.AND P1, PT, R158, RZ, P1 ;  /* 0x000000ff9e00720c */ /* 0x000fe40000f22270 */
[----:B------:R-:W-:Y:S02]  /*17e0*/  LEA R70, R109, R116, 0x8 ;  /* 0x000000746d467211 */ /* 0x000fe400078e40ff */
[----:B------:R-:W-:-:S04]  /*17f0*/  ISETP.NE.AND P3, PT, R79, RZ, PT ;  /* 0x000000ff4f00720c */ /* 0x000fc80003f65270 */
[----:B------:R-:W-:Y:S01]  /*1800*/  SEL R126, R70, R119, !P3 ;  /* 0x00000077467e7207 */ /* 0x000fe20005800000 */
[----:B----4-:R-:W-:-:S04]  /*1810*/  FMUL.FTZ R124, R6, 1.4426950216293334961 ;  /* 0x3fb8aa3b067c7820 */ /* 0x010fc80000410000 */
[----:B------:R-:W4:Y:S01]  /*1820*/  @P1 LDC R71, c[0x0][0x21c] ;  /* 0x00008700ff471b82 */ /* 0x000f220000000800 */
[----:B------:R-:W-:Y:S01]  /*1830*/  FMUL.FTZ R14, R120, R7 ;  /* 0x00000007780e7220 */ /* 0x000fe20000410000 */
[----:B0-----:R-:W-:Y:S01]  /*1840*/  @P1 IADD3 R9, R100, -0x2, RZ ;  /* 0xfffffffe64091810 */ /* 0x001fe20007ffe0ff */
[----:B------:R-:W-:Y:S01]  /*1850*/  FMUL.FTZ R68, R120, R124 ;  /* 0x0000007c78447220 */ /* 0x000fe20000410000 */
[----:B------:R-:W-:Y:S01]  /*1860*/  LEA R126, R126, R83, 0x3 ;  /* 0x000000537e7e7211 */ /* 0x000fe200078e18ff */
[----:B-1----:R-:W-:Y:S02]  /*1870*/  FMUL.RZ R11, R14, 0.15915493667125701904 ;  /* 0x3e22f9830e0b7820 */ /* 0x002fe4000040c000 */
[----:B------:R-:W-:Y:S01]  /*1880*/  MUFU.EX2 R69, R68 ;  /* 0x0000004400457308 */ /* 0x000fe20000000800 */
[----:B---3--:R-:W0:Y:S07]  /*1890*/  LDS.128 R12, [R118] ;  /* 0x00000000760c7984 */ /* 0x008e2e0000000c00 */
[----:B------:R-:W1:Y:S08]  /*18a0*/  MUFU.COS R10, R11 ;  /* 0x0000000b000a7308 */ /* 0x000e700000000000 */
[----:B------:R-:W3:Y:S01]  /*18b0*/  MUFU.SIN R8, R11 ;  /* 0x0000000b00087308 */ /* 0x000ee20000000400 */
[----:B----4-:R-:W-:Y:S01]  /*18c0*/  @P1 IMAD R9, R9, R71, R116 ;  /* 0x0000004709091224 */ /* 0x010fe200078e0274 */
[----:B------:R-:W-:-:S03]  /*18d0*/  CS2R R70, SRZ ;  /* 0x0000000000467805 */ /* 0x000fc6000001ff00 */
[----:B------:R-:W-:-:S04]  /*18e0*/  @P1 IMAD.WIDE R134, R9, 0x10, R66 ;  /* 0x0000001009861825 */ /* 0x000fc800078e0242 */
[C---:B-1----:R-:W-:Y:S01]  /*18f0*/  FMUL.FTZ R68, R69.reuse, R10 ;  /* 0x0000000a45447220 */ /* 0x042fe20000410000 */
[----:B---3--:R-:W-:Y:S01]  /*1900*/  FMUL.FTZ R69, R69, R8 ;  /* 0x0000000845457220 */ /* 0x008fe20000410000 */
[----:B------:R-:W-:Y:S01]  /*1910*/  BSSY B0, `(.L_x_18720) ;  /* 0x0000060000007945 */ /* 0x000fe20003800000 */
[----:B--2---:R1:W-:Y:S04]  /*1920*/  STS.64 [R103+0x210], R128 ;  /* 0x0002108067007388 */ /* 0x0043e80000000a00 */
[----:B------:R-:W-:Y:S01]  /*1930*/  STS.64 [R103+0x310], R132 ;  /* 0x0003108467007388 */ /* 0x000fe20000000a00 */
[----:B------:R-:W-:-:S03]  /*1940*/  NOP ;  /* 0x0000000000007918 */ /* 0x000fc60000000000 */
[----:B------:R-:W2:Y:S04]  /*1950*/  LDS.128 R8, [R118+0x210] ;  /* 0x0002100076087984 */ /* 0x000ea80000000c00 */
[----:B------:R3:W-:Y:S01]  /*1960*/  STS.64 [R126+0x10b0], R68 ;  /* 0x0010b0447e007388 */ /* 0x0007e20000000a00 */
[----:B------:R-:W-:Y:S01]  /*1970*/  BAR.SYNC.DEFER_BLOCKING 0x0 ;  /* 0x0000000000007b1d */ /* 0x000fe20000010000 */
[----:B-1----:R-:W-:-:S04]  /*1980*/  FMUL.FTZ R128, R122, R7 ;  /* 0x000000077a807220 */ /* 0x002fc80000410000 */
[----:B------:R-:W-:Y:S01]  /*1990*/  FMUL.RZ R131, R128, 0.15915493667125701904 ;  /* 0x3e22f98380837820 */ /* 0x000fe2000040c000 */
[-C--:B------:R-:W-:Y:S01]  /*19a0*/  FMUL.FTZ R128, R122, R124.reuse ;  /* 0x0000007c7a807220 */ /* 0x080fe20000410000 */
[-C--:B------:R-:W-:Y:S01]  /*19b0*/  FMUL.FTZ R129, R121, R124.reuse ;  /* 0x0000007c79817220 */ /* 0x080fe20000410000 */
[----:B---3--:R-:W-:Y:S01]  /*19c0*/  FMUL.FTZ R126, R123, R124 ;  /* 0x0000007c7b7e7220 */ /* 0x008fe20000410000 */
[----:B------:R-:W-:Y:S01]  /*19d0*/  MUFU.COS R137, R131 ;  /* 0x0000008300897308 */ /* 0x000fe20000000000 */
[----:B------:R-:W-:-:S07]  /*19e0*/  FMUL.FTZ R124, R121, R7 ;  /* 0x00000007797c7220 */ /* 0x000fce0000410000 */
[----:B------:R-:W1:Y:S01]  /*19f0*/  MUFU.EX2 R128, R128 ;  /* 0x0000008000807308 */ /* 0x000e620000000800 */
[----:B------:R3:W5:Y:S07]  /*1a00*/  @P1 LDG.E.64 R70, desc[UR12][R134.64+0x8] ;  /* 0x0000080c86461981 */ /* 0x00076e000c1e1b00 */
[----:B------:R0:W4:Y:S08]  /*1a10*/  MUFU.SIN R133, R131 ;  /* 0x0000008300857308 */ /* 0x0001300000000400 */
[----:B------:R2:W-:Y:S01]  /*1a20*/  MUFU.EX2 R136, R129 ;  /* 0x0000008100887308 */ /* 0x0005e20000000800 */
[----:B---3--:R-:W-:Y:S01]  /*1a30*/  FMUL.RZ R134, R124, 0.15915493667125701904 ;  /* 0x3e22f9837c867820 */ /* 0x008fe2000040c000 */
[----:B------:R-:W-:Y:S01]  /*1a40*/  FMUL.FTZ R124, R123, R7 ;  /* 0x000000077b7c7220 */ /* 0x000fe20000410000 */
[--C-:B0-----:R-:W-:Y:S01]  /*1a50*/  SHF.R.U64 R131, R12, 0x10, R13.reuse ;  /* 0x000000100c837819 */ /* 0x101fe2000000120d */
[----:B-1----:R-:W-:Y:S01]  /*1a60*/  FMUL.FTZ R132, R128, R137 ;  /* 0x0000008980847220 */ /* 0x002fe20000410000 */
[----:B------:R-:W-:Y:S01]  /*1a70*/  SHF.R.U32.HI R137, RZ, 0x10, R13 ;  /* 0x00000010ff897819 */ /* 0x000fe2000001160d */
[----:B------:R-:W-:Y:S01]  /*1a80*/  FMUL.RZ R138, R124, 0.15915493667125701904 ;  /* 0x3e22f9837c8a7820 */ /* 0x000fe2000040c000 */
[----:B------:R-:W-:Y:S01]  /*1a90*/  SHF.L.U32 R131, R131, 0x10, RZ ;  /* 0x0000001083837819 */ /* 0x000fe200000006ff */
[----:B------:R-:W0:Y:S01]  /*1aa0*/  MUFU.COS R135, R134 ;  /* 0x0000008600877308 */ /* 0x000e220000000000 */
[----:B--2---:R-:W-:-:S03]  /*1ab0*/  SHF.L.U32 R129, R12, 0x10, RZ ;  /* 0x000000100c817819 */ /* 0x004fc600000006ff */
[C---:B------:R-:W-:Y:S02]  /*1ac0*/  FMUL.FTZ R124, R120.reuse, R131 ;  /* 0x00000083787c7220 */ /* 0x040fe40000410000 */
[----:B------:R-:W-:Y:S02]  /*1ad0*/  FMUL.FTZ R12, R120, R129 ;  /* 0x00000081780c7220 */ /* 0x000fe40000410000 */
[----:B------:R4:W1:Y:S01]  /*1ae0*/  MUFU.SIN R145, R134 ;  /* 0x0000008600917308 */ /* 0x0008620000000400 */
[C---:B------:R-:W-:Y:S01]  /*1af0*/  FMUL.FTZ R141, R127.reuse, R124 ;  /* 0x0000007c7f8d7220 */ /* 0x040fe20000410000 */
[----:B------:R-:W-:Y:S01]  /*1b00*/  FMUL.FTZ R139, R127, R12 ;  /* 0x0000000c7f8b7220 */ /* 0x000fe20000410000 */
[C---:B------:R-:W-:Y:S02]  /*1b10*/  SHF.L.U32 R124, R14.reuse, 0x10, RZ ;  /* 0x000000100e7c7819 */ /* 0x040fe400000006ff */
[----:B------:R-:W-:-:S03]  /*1b20*/  SHF.R.U64 R14, R14, 0x10, R15 ;  /* 0x000000100e0e7819 */ /* 0x000fc6000000120f */
[----:B------:R-:W-:Y:S01]  /*1b30*/  MUFU.EX2 R126, R126 ;  /* 0x0000007e007e7308 */ /* 0x000fe20000000800 */
[----:B----4-:R-:W-:Y:S01]  /*1b40*/  FMUL.FTZ R134, R128, R133 ;  /* 0x0000008580867220 */ /* 0x010fe20000410000 */
[----:B------:R-:W-:Y:S01]  /*1b50*/  SHF.L.U32 R133, R137, 0x10, RZ ;  /* 0x0000001089857819 */ /* 0x000fe200000006ff */
[----:B0-----:R-:W-:Y:S01]  /*1b60*/  FMUL.FTZ R127, R136, R135 ;  /* 0x00000087887f7220 */ /* 0x001fe20000410000 */
[----:B------:R-:W-:Y:S01]  /*1b70*/  SHF.L.U32 R135, R13, 0x10, RZ ;  /* 0x000000100d877819 */ /* 0x000fe200000006ff */
[C---:B------:R-:W-:Y:S01]  /*1b80*/  FMUL.FTZ R137, R134.reuse, R139 ;  /* 0x0000008b86897220 */ /* 0x040fe20000410000 */
[----:B------:R-:W-:Y:S01]  /*1b90*/  FMUL.FTZ R12, R134, R141 ;  /* 0x0000008d860c7220 */ /* 0x000fe20000410000 */
[----:B------:R-:W-:Y:S01]  /*1ba0*/  FMUL.FTZ R143, R122, R133 ;  /* 0x000000857a8f7220 */ /* 0x000fe20000410000 */
[----:B------:R-:W0:Y:S01]  /*1bb0*/  MUFU.SIN R147, R138 ;  /* 0x0000008a00937308 */ /* 0x000e220000000400 */
[----:B------:R-:W-:Y:S01]  /*1bc0*/  FFMA.FTZ R137, R132, R141, R137 ;  /* 0x0000008d84897223 */ /* 0x000fe20000010089 */
[----:B-1----:R-:W-:Y:S01]  /*1bd0*/  FMUL.FTZ R136, R136, R145 ;  /* 0x0000009188887220 */ /* 0x002fe20000410000 */
[----:B------:R-:W-:Y:S01]  /*1be0*/  FMUL.FTZ R145, R122, R135 ;  /* 0x000000877a917220 */ /* 0x000fe20000410000 */
[----:B------:R-:W-:Y:S01]  /*1bf0*/  FFMA.FTZ R12, R132, R139, -R12 ;  /* 0x0000008b840c7223 */ /* 0x000fe2000001080c */
[----:B------:R-:W-:Y:S01]  /*1c00*/  FFMA.FTZ R128, R110, R143, R137 ;  /* 0x0000008f6e807223 */ /* 0x000fe20000010089 */
[----:B------:R-:W-:Y:S01]  /*1c10*/  SHF.L.U32 R14, R14, 0x10, RZ ;  /* 0x000000100e0e7819 */ /* 0x000fe200000006ff */
[C---:B------:R-:W-:Y:S01]  /*1c20*/  FMUL.FTZ R140, R121.reuse, R124 ;  /* 0x0000007c798c7220 */ /* 0x040fe20000410000 */
[----:B------:R0:W1:Y:S01]  /*1c30*/  MUFU.COS R149, R138 ;  /* 0x0000008a00957308 */ /* 0x0000620000000000 */
[----:B------:R-:W-:Y:S01]  /*1c40*/  FFMA.FTZ R13, R110, R145, R12 ;  /* 0x000000916e0d7223 */ /* 0x000fe2000001000c */
[----:B------:R-:W-:Y:S01]  /*1c50*/  FMUL.FTZ R12, R68, R134 ;  /* 0x00000086440c7220 */ /* 0x000fe20000410000 */
[----:B------:R-:W-:-:S03]  /*1c60*/  FMUL.FTZ R142, R121, R14 ;  /* 0x0000000e798e7220 */ /* 0x000fc60000410000 */
[----:B------:R-:W-:Y:S01]  /*1c70*/  FFMA.FTZ R12, R69, R132, R12 ;  /* 0x00000084450c7223 */ /* 0x000fe2000001000c */
[C---:B0-----:R-:W-:Y:S01]  /*1c80*/  FMUL.FTZ R138, R126.reuse, R147 ;  /* 0x000000937e8a7220 */ /* 0x041fe20000410000 */
[----:B-1----:R-:W-:Y:S01]  /*1c90*/  FMUL.FTZ R137, R126, R149 ;  /* 0x000000957e897220 */ /* 0x002fe20000410000 */
[----:B------:R-:W-:-:S04]  /*1ca0*/  FMUL.FTZ R126, R136, R128 ;  /* 0x00000080887e7220 */ /* 0x000fc80000410000 */
[-C--:B------:R-:W-:Y:S01]  /*1cb0*/  FFMA.FTZ R144, R127, R13.reuse, -R126 ;  /* 0x0000000d7f907223 */ /* 0x080fe2000001087e */
[----:B------:R-:W-:Y:S01]  /*1cc0*/  FMUL.FTZ R126, R136, R13 ;  /* 0x0000000d887e7220 */ /* 0x000fe20000410000 */
[----:B------:R-:W-:Y:S02]  /*1cd0*/  FMUL.FTZ R13, R69, R134 ;  /* 0x00000086450d7220 */ /* 0x000fe40000410000 */
[----:B------:R-:W-:Y:S01]  /*1ce0*/  FFMA.FTZ R146, R111, R140, R144 ;  /* 0x0000008c6f927223 */ /* 0x000fe20000010090 */
[----:B------:R-:W-:Y:S01]  /*1cf0*/  FFMA.FTZ R149, R127, R128, R126 ;  /* 0x000000807f957223 */ /* 0x000fe2000001007e */
[----:B------:R-:W-:Y:S01]  /*1d00*/  FFMA.FTZ R13, R68, R132, -R13 ;  /* 0x00000084440d7223 */ /* 0x000fe2000001080d */
[C---:B------:R-:W-:Y:S01]  /*1d10*/  FMUL.FTZ R126, R136.reuse, R12 ;  /* 0x0000000c887e7220 */ /* 0x040fe20000410000 */
[----:B------:R-:W-:Y:S01]  /*1d20*/  SHF.R.U32.HI R128, RZ, 0x10, R15 ;  /* 0x00000010ff807819 */ /* 0x000fe2000001160f */
[----:B------:R-:W-:Y:S01]  /*1d30*/  FFMA.FTZ R149, R111, R142, R149 ;  /* 0x0000008e6f957223 */ /* 0x000fe20000010095 */
[-C--:B------:R-:W-:Y:S01]  /*1d40*/  FMUL.FTZ R147, R136, R13.reuse ;  /* 0x0000000d88937220 */ /* 0x080fe20000410000 */
[----:B------:R-:W-:Y:S01]  /*1d50*/  FFMA.FTZ R13, R127, R13, -R126 ;  /* 0x0000000d7f0d7223 */ /* 0x000fe2000001087e */
[----:B------:R-:W-:-:S02]  /*1d60*/  SHF.L.U32 R126, R15, 0x10, RZ ;  /* 0x000000100f7e7819 */ /* 0x000fc400000006ff */
[----:B------:R-:W-:Y:S01]  /*1d70*/  FFMA.FTZ R144, R127, R12, R147 ;  /* 0x0000000c7f907223 */ /* 0x000fe20000010093 */
[C---:B------:R-:W-:Y:S01]  /*1d80*/  FMUL.FTZ R12, R138.reuse, R146 ;  /* 0x000000928a0c7220 */ /* 0x040fe20000410000 */
[-C--:B------:R-:W-:Y:S01]  /*1d90*/  FMUL.FTZ R147, R138, R149.reuse ;  /* 0x000000958a937220 */ /* 0x080fe20000410000 */
[----:B------:R-:W-:Y:S01]  /*1da0*/  SHF.L.U32 R128, R128, 0x10, RZ ;  /* 0x0000001080807819 */ /* 0x000fe200000006ff */
[C---:B------:R-:W-:Y:S01]  /*1db0*/  FMUL.FTZ R154, R138.reuse, R144 ;  /* 0x000000908a9a7220 */ /* 0x040fe20000410000 */
[----:B------:R-:W-:Y:S01]  /*1dc0*/  FFMA.FTZ R153, R137, R149, R12 ;  /* 0x0000009589997223 */ /* 0x000fe2000001000c */
[----:B------:R-:W-:Y:S01]  /*1dd0*/  @P0 IADD3 R12, R83, R81, RZ ;  /* 0x00000051530c0210 */ /* 0x000fe20007ffe0ff */
[-C--:B------:R-:W-:Y:S01]  /*1de0*/  FMUL.FTZ R149, R138, R13.reuse ;  /* 0x0000000d8a957220 */ /* 0x080fe20000410000 */
[C---:B------:R-:W-:Y:S01]  /*1df0*/  FFMA.FTZ R154, R137.reuse, R13, -R154 ;  /* 0x0000000d899a7223 */ /* 0x040fe2000001089a */
[----:B------:R-:W-:Y:S01]  /*1e00*/  FFMA.FTZ R146, R137, R146, -R147 ;  /* 0x0000009289927223 */ /* 0x000fe20000010893 */
[C---:B------:R-:W-:Y:S01]  /*1e10*/  FMUL.FTZ R15, R123.reuse, R128 ;  /* 0x000000807b0f7220 */ /* 0x040fe20000410000 */
[----:B------:R-:W-:Y:S01]  /*1e20*/  FMUL.FTZ R147, R123, R126 ;  /* 0x0000007e7b937220 */ /* 0x000fe20000410000 */
[----:B------:R-:W0:Y:S01]  /*1e30*/  @P0 LDS.64 R12, [R12+0x20b8] ;  /* 0x0020b8000c0c0984 */ /* 0x000e220000000a00 */
[----:B------:R-:W-:Y:S01]  /*1e40*/  FFMA.FTZ R149, R137, R144, R149 ;  /* 0x0000009089957223 */ /* 0x000fe20000010095 */
[C---:B------:R-:W-:Y:S01]  /*1e50*/  FFMA.FTZ R153, R104.reuse, R15, R153 ;  /* 0x0000000f68997223 */ /* 0x040fe20000010099 */
[----:B------:R-:W-:Y:S01]  /*1e60*/  FFMA.FTZ R152, R104, R147, R146 ;  /* 0x0000009368987223 */ /* 0x000fe20000010092 */
[----:B------:R-:W-:Y:S06]  /*1e70*/  @P0 BRA `(.L_x_18721) ;  /* 0x0000000000240947 */ /* 0x000fec0003800000 */
[----:B------:R-:W-:-:S13]  /*1e80*/  ISETP.NE.AND P0, PT, R100, R117, PT ;  /* 0x000000756400720c */ /* 0x000fda0003f05270 */
[----:B0-----:R-:W-:-:S04]  /*1e90*/  @P0 LEA.HI R12, R100, R100, RZ, 0x1 ;  /* 0x00000064640c0211 */ /* 0x001fc800078f08ff */
[----:B------:R-:W-:Y:S01]  /*1ea0*/  @P0 LOP3.LUT R13, R12, 0xfffffe, RZ, 0xc0, !PT ;  /* 0x00fffffe0c0d0812 */ /* 0x000fe200078ec0ff */
[----:B------:R-:W-:-:S03]  /*1eb0*/  HFMA2.MMA R12, -RZ, RZ, 1.875, 0 ;  /* 0x3f800000ff0c7435 */ /* 0x000fc600000001ff */
[----:B------:R-:W-:-:S04]  /*1ec0*/  @P0 IADD3 R13, -R13, R100, RZ ;  /* 0x000000640d0d0210 */ /* 0x000fc80007ffe1ff */
[----:B------:R-:W-:Y:S02]  /*1ed0*/  @P0 LEA R144, R13, R116, 0x8 ;  /* 0x000000740d900211 */ /* 0x000fe400078e40ff */
[----:B------:R-:W-:Y:S02]  /*1ee0*/  MOV R13, RZ ;  /* 0x000000ff000d7202 */ /* 0x000fe40000000f00 */
[----:B------:R-:W-:-:S05]  /*1ef0*/  @P0 LEA R144, R144, R83, 0x3 ;  /* 0x0000005390900211 */ /* 0x000fca00078e18ff */
[----:B------:R1:W2:Y:S02]  /*1f00*/  @P0 LDS.64 R12, [R144+0x10b0] ;  /* 0x0010b000900c0984 */ /* 0x0002a40000000a00 */
.L_x_18721:
[----:B------:R-:W-:Y:S05]  /*1f10*/  BSYNC B0 ;  /* 0x0000000000007941 */ /* 0x000fea0003800000 */
.L_x_18720:
[----:B------:R-:W3:Y:S01]  /*1f20*/  SHFL.UP PT, R150, R153, 0x1, RZ ;  /* 0x0420000099967989 */ /* 0x000ee200000e00ff */
[----:B------:R-:W-:Y:S01]  /*1f30*/  ISETP.GE.AND P0, PT, R80, 0x1, PT ;  /* 0x000000015000780c */ /* 0x000fe20003f06270 */
[----:B------:R-:W-:Y:S01]  /*1f40*/  BSSY B0, `(.L_x_18722) ;  /* 0x00000a9000007945 */ /* 0x000fe20003800000 */
[--C-:B------:R-:W-:Y:S01]  /*1f50*/  SHF.R.U64 R168, R8, 0x10, R9.reuse ;  /* 0x0000001008a87819 */ /* 0x100fe20000001209 */
[----:B------:R-:W4:Y:S01]  /*1f60*/  SHFL.UP PT, R148, R152, 0x1, RZ ;  /* 0x0420000098947989 */ /* 0x000f2200000e00ff */
[----:B------:R-:W-:Y:S02]  /*1f70*/  SHF.R.U32.HI R165, RZ, 0x10, R9 ;  /* 0x00000010ffa57819 */ /* 0x000fe40000011609 */
[----:B------:R-:W-:Y:S01]  /*1f80*/  ISETP.GE.AND P1, PT, R80, 0x10, PT ;  /* 0x000000105000780c */ /* 0x000fe20003f26270 */
[----:B-1----:R-:W1:Y:S04]  /*1f90*/  SHFL.UP PT, R144, R154, 0x1, RZ ;  /* 0x042000009a907989 */ /* 0x002e6800000e00ff */
[----:B------:R-:W0:Y:S01]  /*1fa0*/  SHFL.UP PT, R146, R149, 0x1, RZ ;  /* 0x0420000095927989 */ /* 0x000e2200000e00ff */
        /* <DEDUP_REMOVED lines=35> */
[C---:B---3--:R-:W-:Y:S01]  /*21e0*/  FMUL.FTZ R155, R151.reuse, R144 ;  /* 0x00000090979b7220 */ /* 0x048fe20000410000 */
[----:B------:R-:W-:Y:S02]  /*21f0*/  FFMA.FTZ R150, R154, R149, R150 ;  /* 0x000000959a967223 */ /* 0x000fe40000010096 */
        /* <DEDUP_REMOVED lines=19> */
[----:B------:R-:W-:Y:S01]  /*2330*/  @P0 FADD.FTZ R152, R152, R155 ;  /* 0x0000009b98980221 */ /* 0x000fe20000010000 */
[--C-:B------:R-:W-:Y:S01]  /*2340*/  SHF.R.U64 R146, R10, 0x10, R11.reuse ;  /* 0x000000100a927819 */ /* 0x100fe2000000120b */
[----:B------:R-:W-:Y:S01]  /*2350*/  @P0 FFMA.FTZ R154, R154, R149, -R144 ;  /* 0x000000959a9a0223 */ /* 0x000fe20000010890 */
[----:B------:R-:W-:Y:S01]  /*2360*/  SHF.R.U32.HI R144, RZ, 0x10, R11 ;  /* 0x00000010ff907819 */ /* 0x000fe2000001160b */
[----:B------:R-:W0:Y:S01]  /*2370*/  SHFL.UP PT, R161, R153, 0x10, RZ ;  /* 0x0600000099a17989 */ /* 0x000e2200000e00ff */
[----:B------:R-:W-:-:S02]  /*2380*/  FSEL R150, R148, R151, !P0 ;  /* 0x0000009794967208 */ /* 0x000fc40004000000 */
[----:B------:R-:W-:Y:S01]  /*2390*/  SHF.L.U32 R151, R144, 0x10, RZ ;  /* 0x0000001090977819 */ /* 0x000fe200000006ff */
[----:B------:R-:W1:Y:S01]  /*23a0*/  SHFL.UP PT, R159, R152, 0x10, RZ ;  /* 0x06000000989f7989 */ /* 0x000e6200000e00ff */
[----:B------:R-:W-:Y:S02]  /*23b0*/  SHF.L.U32 R149, R11, 0x10, RZ ;  /* 0x000000100b957819 */ /* 0x000fe400000006ff */
[----:B------:R-:W-:Y:S01]  /*23c0*/  SHF.L.U32 R144, R146, 0x10, RZ ;  /* 0x0000001092907819 */ /* 0x000fe200000006ff */
[----:B------:R-:W3:Y:S01]  /*23d0*/  SHFL.UP PT, R11, R154, 0x10, RZ ;  /* 0x060000009a0b7989 */ /* 0x000ee200000e00ff */
[C---:B------:R-:W-:Y:S01]  /*23e0*/  FMUL.FTZ R146, R4.reuse, R151 ;  /* 0x0000009704927220 */ /* 0x040fe20000410000 */
[----:B------:R-:W-:Y:S01]  /*23f0*/  FMUL.FTZ R149, R4, R149 ;  /* 0x0000009504957220 */ /* 0x000fe20000410000 */
[----:B------:R-:W-:Y:S01]  /*2400*/  SHF.L.U32 R148, R10, 0x10, RZ ;  /* 0x000000100a947819 */ /* 0x000fe200000006ff */
[----:B------:R-:W4:Y:S01]  /*2410*/  SHFL.UP PT, R157, R150, 0x10, RZ ;  /* 0x06000000969d7989 */ /* 0x000f2200000e00ff */
[----:B------:R-:W-:Y:S01]  /*2420*/  FMUL.FTZ R151, R137, R146 ;  /* 0x0000009289977220 */ /* 0x000fe20000410000 */
[C---:B------:R-:W-:Y:S01]  /*2430*/  FMUL.FTZ R144, R3.reuse, R144 ;  /* 0x0000009003907220 */ /* 0x040fe20000410000 */
[C---:B------:R-:W-:Y:S01]  /*2440*/  FMUL.FTZ R10, R138.reuse, R146 ;  /* 0x000000928a0a7220 */ /* 0x040fe20000410000 */
[----:B------:R-:W-:Y:S01]  /*2450*/  FMUL.FTZ R148, R3, R148 ;  /* 0x0000009403947220 */ /* 0x000fe20000410000 */
[-C--:B------:R-:W-:Y:S01]  /*2460*/  FFMA.FTZ R151, -R138, R149.reuse, -R151 ;  /* 0x000000958a977223 */ /* 0x080fe20000010997 */
[----:B------:R-:W-:Y:S01]  /*2470*/  SHF.L.U32 R155, R8, 0x10, RZ ;  /* 0x00000010089b7819 */ /* 0x000fe200000006ff */
[----:B------:R-:W-:Y:S01]  /*2480*/  FFMA.FTZ R163, R137, R149, -R10 ;  /* 0x0000009589a37223 */ /* 0x000fe2000001080a */
[----:B------:R-:W-:Y:S01]  /*2490*/  ISETP.GE.AND P0, PT, R100, UR24, PT ;  /* 0x0000001864007c0c */ /* 0x000fe2000bf06270 */
[----:B------:R-:W-:Y:S01]  /*24a0*/  FADD.FTZ R156, -R144, R151 ;  /* 0x00000097909c7221 */ /* 0x000fe20000010100 */
[----:B------:R-:W-:Y:S01]  /*24b0*/  SHF.L.U32 R151, R9, 0x10, RZ ;  /* 0x0000001009977819 */ /* 0x000fe200000006ff */
[----:B------:R-:W-:Y:S01]  /*24c0*/  FADD.FTZ R163, R148, R163 ;  /* 0x000000a394a37221 */ /* 0x000fe20000010000 */
[----:B0-----:R-:W-:Y:S01]  /*24d0*/  FMUL.FTZ R9, R150, R161 ;  /* 0x000000a196097220 */ /* 0x001fe20000410000 */
[-C--:B------:R-:W-:Y:S01]  /*24e0*/  FMUL.FTZ R8, R136, -R156.reuse ;  /* 0x8000009c88087220 */ /* 0x080fe20000410000 */
[----:B------:R-:W-:Y:S01]  /*24f0*/  ISETP.NE.OR P0, PT, R158, RZ, P0 ;  /* 0x000000ff9e00720c */ /* 0x000fe20000705670 */
[----:B------:R-:W-:Y:S01]  /*2500*/  FMUL.FTZ R160, R136, -R163 ;  /* 0x800000a388a07220 */ /* 0x000fe20000410000 */
[----:B-1----:R-:W-:Y:S01]  /*2510*/  FFMA.FTZ R9, R154, R159, -R9 ;  /* 0x0000009f9a097223 */ /* 0x002fe20000010809 */
[C---:B------:R-:W-:Y:S01]  /*2520*/  FFMA.FTZ R164, R127.reuse, R163, -R8 ;  /* 0x000000a37fa47223 */ /* 0x040fe20000010808 */
[C---:B------:R-:W-:Y:S01]  /*2530*/  FMUL.FTZ R10, R150.reuse, R159 ;  /* 0x0000009f960a7220 */ /* 0x040fe20000410000 */
[----:B------:R-:W-:Y:S01]  /*2540*/  FFMA.FTZ R163, R127, R156, R160 ;  /* 0x0000009c7fa37223 */ /* 0x000fe200000100a0 */
[----:B---3--:R-:W-:Y:S01]  /*2550*/  FMUL.FTZ R8, R150, R11 ;  /* 0x0000000b96087220 */ /* 0x008fe20000410000 */
[----:B-----5:R2:W-:Y:S01]  /*2560*/  SHFL.IDX PT, R160, R70, RZ, 0x1f ;  /* 0x00001fff46a07589 */ /* 0x0205e200000e0000 */
[----:B------:R-:W-:Y:S01]  /*2570*/  FFMA.FTZ R156, R154, R161, R10 ;  /* 0x000000a19a9c7223 */ /* 0x000fe2000001000a */
[----:B------:R-:W-:Y:S01]  /*2580*/  @P1 FADD.FTZ R152, R152, R9 ;  /* 0x0000000998981221 */ /* 0x000fe20000010000 */
[-C--:B----4-:R-:W-:Y:S01]  /*2590*/  FFMA.FTZ R159, R154, R157.reuse, R8 ;  /* 0x0000009d9a9f7223 */ /* 0x090fe20000010008 */
[----:B------:R-:W-:Y:S01]  /*25a0*/  FMUL.FTZ R8, R150, R157 ;  /* 0x0000009d96087220 */ /* 0x000fe20000410000 */
[----:B------:R-:W-:Y:S01]  /*25b0*/  @P1 FADD.FTZ R153, R153, R156 ;  /* 0x0000009c99991221 */ /* 0x000fe20000010000 */
[----:B------:R0:W-:Y:S01]  /*25c0*/  SHFL.IDX PT, R161, R71, RZ, 0x1f ;  /* 0x00001fff47a17589 */ /* 0x0001e200000e0000 */
[----:B------:R-:W-:Y:S01]  /*25d0*/  SHF.L.U32 R157, R165, 0x10, RZ ;  /* 0x00000010a59d7819 */ /* 0x000fe200000006ff */
[----:B------:R-:W-:Y:S01]  /*25e0*/  @P1 FFMA.FTZ R154, R154, R11, -R8 ;  /* 0x0000000b9a9a1223 */ /* 0x000fe20000010808 */
[----:B------:R-:W-:Y:S01]  /*25f0*/  FSEL R159, R150, R159, !P1 ;  /* 0x0000009f969f7208 */ /* 0x000fe20004800000 */
[----:B--2---:R-:W-:Y:S01]  /*2600*/  FMUL.FTZ R70, R138, -R12 ;  /* 0x8000000c8a467220 */ /* 0x004fe20000410000 */
[----:B------:R-:W-:Y:S01]  /*2610*/  SHFL.UP PT, R153, R153, 0x1, RZ ;  /* 0x0420000099997989 */ /* 0x000fe200000e00ff */
[C---:B------:R-:W-:Y:S01]  /*2620*/  FMUL.FTZ R150, R2.reuse, R157 ;  /* 0x0000009d02967220 */ /* 0x040fe20000410000 */
[----:B------:R-:W-:Y:S01]  /*2630*/  HFMA2.MMA R8, -RZ, RZ, 1.875, 0 ;  /* 0x3f800000ff087435 */ /* 0x000fe200000001ff */
[----:B------:R-:W-:Y:S01]  /*2640*/  FMUL.FTZ R151, R2, R151 ;  /* 0x0000009702977220 */ /* 0x000fe20000410000 */
[----:B------:R-:W1:Y:S01]  /*2650*/  SHFL.UP PT, R159, R159, 0x1, RZ ;  /* 0x042000009f9f7989 */ /* 0x000e6200000e00ff */
[----:B------:R-:W-:Y:S01]  /*2660*/  FADD.FTZ R165, -R150, R163 ;  /* 0x000000a396a57221 */ /* 0x000fe20000010100 */
[-C--:B------:R-:W-:Y:S01]  /*2670*/  FMUL.FTZ R156, R138, R13.reuse ;  /* 0x0000000d8a9c7220 */ /* 0x080fe20000410000 */
[----:B------:R-:W-:Y:S01]  /*2680*/  FFMA.FTZ R70, R137, -R13, R70 ;  /* 0x8000000d89467223 */ /* 0x000fe20000010046 */
[----:B------:R-:W2:Y:S01]  /*2690*/  SHFL.UP PT, R154, R154, 0x1, RZ ;  /* 0x042000009a9a7989 */ /* 0x000ea200000e00ff */
[----:B------:R-:W-:-:S02]  /*26a0*/  MOV R9, RZ ;  /* 0x000000ff00097202 */ /* 0x000fc40000000f00 */
[----:B------:R-:W-:Y:S02]  /*26b0*/  CS2R R10, SRZ ;  /* 0x00000000000a7805 */ /* 0x000fe4000001ff00 */
[----:B------:R-:W-:Y:S01]  /*26c0*/  @!P0 LEA R162, R116, R83, 0x4 ;  /* 0x0000005374a28211 */ /* 0x000fe200078e20ff */
[----:B------:R-:W3:Y:S01]  /*26d0*/  SHFL.UP PT, R152, R152, 0x1, RZ ;  /* 0x0420000098987989 */ /* 0x000ee200000e00ff */
[----:B------:R-:W-:Y:S01]  /*26e0*/  FADD.FTZ R157, R151, R164 ;  /* 0x000000a4979d7221 */ /* 0x000fe20000010000 */
[----:B------:R-:W-:Y:S01]  /*26f0*/  FMUL.FTZ R163, R134, -R165 ;  /* 0x800000a586a37220 */ /* 0x000fe20000410000 */
[----:B------:R-:W-:Y:S01]  /*2700*/  FFMA.FTZ R156, R137, R12, -R156 ;  /* 0x0000000c899c7223 */ /* 0x000fe2000001089c */
[----:B0-----:R-:W-:Y:S01]  /*2710*/  FMUL.FTZ R71, R136, -R70 ;  /* 0x8000004688477220 */ /* 0x001fe20000410000 */
[----:B------:R0:W4:Y:S01]  /*2720*/  @!P0 LDS.128 R8, [R162+0x21b0] ;  /* 0x0021b000a2088984 */ /* 0x0001220000000c00 */
[-C--:B------:R-:W-:Y:S01]  /*2730*/  FMUL.FTZ R166, R134, -R157.reuse ;  /* 0x8000009d86a67220 */ /* 0x080fe20000410000 */
[----:B------:R-:W-:Y:S01]  /*2740*/  FFMA.FTZ R164, R132, R157, -R163 ;  /* 0x0000009d84a47223 */ /* 0x000fe200000108a3 */
[-C--:B------:R-:W-:Y:S01]  /*2750*/  FFMA.FTZ R157, R127, R156.reuse, -R71 ;  /* 0x0000009c7f9d7223 */ /* 0x080fe20000010847 */
[----:B------:R-:W-:Y:S01]  /*2760*/  ISETP.NE.AND P0, PT, R158, 0x1f, PT ;  /* 0x0000001f9e00780c */ /* 0x000fe20003f05270 */
[----:B------:R-:W-:Y:S01]  /*2770*/  FFMA.FTZ R167, R132, R165, R166 ;  /* 0x000000a584a77223 */ /* 0x000fe200000100a6 */
[----:B0-----:R-:W-:Y:S01]  /*2780*/  FMUL.FTZ R162, R136, -R156 ;  /* 0x8000009c88a27220 */ /* 0x001fe20000410000 */
[----:B------:R-:W-:Y:S01]  /*2790*/  FMUL.FTZ R156, R134, -R157 ;  /* 0x8000009d869c7220 */ /* 0x000fe20000410000 */
[----:B-1----:R-:W-:-:S02]  /*27a0*/  FMUL.FTZ R71, R159, R160 ;  /* 0x000000a09f477220 */ /* 0x002fc40000410000 */
[----:B------:R-:W-:Y:S01]  /*27b0*/  FFMA.FTZ R163, R127, R70, R162 ;  /* 0x000000467fa37223 */ /* 0x000fe200000100a2 */
[-C--:B------:R-:W-:Y:S01]  /*27c0*/  FMUL.FTZ R159, R159, R161.reuse ;  /* 0x000000a19f9f7220 */ /* 0x080fe20000410000 */
[----:B--2---:R-:W-:Y:S02]  /*27d0*/  FFMA.FTZ R70, R154, R161, R71 ;  /* 0x000000a19a467223 */ /* 0x004fe40000010047 */
[----:B------:R-:W-:Y:S01]  /*27e0*/  FMUL.FTZ R165, R134, -R163 ;  /* 0x800000a386a57220 */ /* 0x000fe20000410000 */
[----:B------:R-:W-:Y:S01]  /*27f0*/  FFMA.FTZ R159, R154, R160, -R159 ;  /* 0x000000a09a9f7223 */ /* 0x000fe2000001089f */
[----:B------:R-:W-:Y:S01]  /*2800*/  FMUL.FTZ R71, R0, R155 ;  /* 0x0000009b00477220 */ /* 0x000fe20000410000 */
[----:B------:R-:W-:Y:S01]  /*2810*/  @P3 FADD.FTZ R161, R153, R70 ;  /* 0x0000004699a13221 */ /* 0x000fe20000010000 */
[----:B------:R-:W-:Y:S01]  /*2820*/  SHF.L.U32 R153, R168, 0x10, RZ ;  /* 0x00000010a8997819 */ /* 0x000fe200000006ff */
[----:B------:R-:W-:Y:S01]  /*2830*/  FFMA.FTZ R165, R132, R157, -R165 ;  /* 0x0000009d84a57223 */ /* 0x000fe200000108a5 */
[----:B---3--:R-:W-:Y:S01]  /*2840*/  @P3 FADD.FTZ R160, R152, R159 ;  /* 0x0000009f98a03221 */ /* 0x008fe20000010000 */
[----:B------:R-:W-:Y:S01]  /*2850*/  FMUL.FTZ R157, R69, R161 ;  /* 0x000000a1459d7220 */ /* 0x000fe20000410000 */
[----:B------:R-:W-:Y:S01]  /*2860*/  FFMA.FTZ R156, R132, R163, R156 ;  /* 0x000000a3849c7223 */ /* 0x000fe2000001009c */
[----:B------:R-:W-:Y:S01]  /*2870*/  FMUL.FTZ R70, R0, R153 ;  /* 0x0000009900467220 */ /* 0x000fe20000410000 */
[----:B------:R-:W-:Y:S01]  /*2880*/  FADD.FTZ R164, R71, R164 ;  /* 0x000000a447a47221 */ /* 0x000fe20000010000 */
[-C--:B------:R-:W-:Y:S01]  /*2890*/  FMUL.FTZ R152, R69, R160.reuse ;  /* 0x000000a045987220 */ /* 0x080fe20000410000 */
[----:B------:R-:W-:Y:S01]  /*28a0*/  FFMA.FTZ R160, R68, R160, -R157 ;  /* 0x000000a044a07223 */ /* 0x000fe2000001089d */
[----:B------:R-:W-:Y:S01]  /*28b0*/  FADD.FTZ R167, -R70, R167 ;  /* 0x000000a746a77221 */ /* 0x000fe20000010100 */
[----:B------:R0:W1:Y:S01]  /*28c0*/  SHFL.DOWN PT, R153, R165, 0x1, 0x1f ;  /* 0x08201f00a5997f89 */ /* 0x00006200000e0000 */
[----:B------:R-:W-:-:S03]  /*28d0*/  FFMA.FTZ R152, R68, R161, R152 ;  /* 0x000000a144987223 */ /* 0x000fc60000010098 */
[----:B------:R0:W2:Y:S04]  /*28e0*/  SHFL.DOWN PT, R155, R156, 0x1, 0x1f ;  /* 0x08201f009c9b7f89 */ /* 0x0000a800000e0000 */
[----:B------:R0:W3:Y:S04]  /*28f0*/  SHFL.DOWN PT, R69, R164, 0x1, 0x1f ;  /* 0x08201f00a4457f89 */ /* 0x0000e800000e0000 */
[----:B------:R0:W0:Y:S01]  /*2900*/  SHFL.DOWN PT, R157, R167, 0x1, 0x1f ;  /* 0x08201f00a79d7f89 */ /* 0x00002200000e0000 */
[----:B----4-:R-:W-:Y:S05]  /*2910*/  @!P0 BRA `(.L_x_18723) ;  /* 0x00000000002c8947 */ /* 0x010fea0003800000 */
[C---:B--2---:R-:W-:Y:S01]  /*2920*/  FMUL.FTZ R68, R156.reuse, R155 ;  /* 0x0000009b9c447220 */ /* 0x044fe20000410000 */
[C---:B0-----:R-:W-:Y:S01]  /*2930*/  FMUL.FTZ R154, R156.reuse, R157 ;  /* 0x0000009d9c9a7220 */ /* 0x041fe20000410000 */
[----:B---3--:R-:W-:Y:S01]  /*2940*/  FMUL.FTZ R162, R156, R69 ;  /* 0x000000459ca27220 */ /* 0x008fe20000410000 */
        /* <DEDUP_REMOVED lines=8> */
.L_x_18723:
[----:B------:R-:W-:Y:S05]  /*29d0*/  BSYNC B0 ;  /* 0x0000000000007941 */ /* 0x000fea0003800000 */
.L_x_18722:
[----:B------:R-:W-:Y:S01]  /*29e0*/  ISETP.GT.U32.AND P0, PT, R158, 0x1d, PT ;  /* 0x0000001d9e00780c */ /* 0x000fe20003f04070 */
[----:B------:R-:W-:Y:S01]  /*29f0*/  FADD.FTZ R139, R139, R160 ;  /* 0x000000a08b8b7221 */ /* 0x000fe20000010000 */
[----:B------:R-:W-:Y:S01]  /*2a00*/  FADD.FTZ R141, R141, R152 ;  /* 0x000000988d8d7221 */ /* 0x000fe20000010000 */
[----:B--2---:R2:W4:Y:S01]  /*2a10*/  SHFL.DOWN PT, R155, R165, 0x2, 0x1f ;  /* 0x08401f00a59b7f89 */ /* 0x00452200000e0000 */
[----:B------:R-:W-:Y:S01]  /*2a20*/  BSSY B0, `(.L_x_18724) ;  /* 0x0000017000007945 */ /* 0x000fe20003800000 */
[C---:B------:R-:W-:Y:S01]  /*2a30*/  FMUL.FTZ R68, R134.reuse, R139 ;  /* 0x0000008b86447220 */ /* 0x040fe20000410000 */
[-C--:B---3--:R-:W-:Y:S01]  /*2a40*/  FMUL.FTZ R69, R134, R141.reuse ;  /* 0x0000008d86457220 */ /* 0x088fe20000410000 */
[----:B0-----:R2:W0:Y:S01]  /*2a50*/  SHFL.DOWN PT, R157, R156, 0x2, 0x1f ;  /* 0x08401f009c9d7f89 */ /* 0x00142200000e0000 */
[----:B------:R-:W-:Y:S01]  /*2a60*/  ISETP.GT.U32.AND P1, PT, R158, 0x1b, PT ;  /* 0x0000001b9e00780c */ /* 0x000fe20003f24070 */
[----:B------:R-:W-:Y:S01]  /*2a70*/  FFMA.FTZ R68, R132, R141, R68 ;  /* 0x0000008d84447223 */ /* 0x000fe20000010044 */
[C---:B------:R-:W-:Y:S01]  /*2a80*/  ISETP.GT.U32.AND P2, PT, R158.reuse, 0x17, PT ;  /* 0x000000179e00780c */ /* 0x040fe20003f44070 */
[----:B-1----:R2:W1:Y:S01]  /*2a90*/  SHFL.DOWN PT, R153, R164, 0x2, 0x1f ;  /* 0x08401f00a4997f89 */ /* 0x00246200000e0000 */
[----:B------:R-:W-:Y:S01]  /*2aa0*/  ISETP.GT.U32.AND P3, PT, R158, 0xf, PT ;  /* 0x0000000f9e00780c */ /* 0x000fe20003f64070 */
[----:B------:R-:W-:-:S02]  /*2ab0*/  FFMA.FTZ R69, R132, R139, -R69 ;  /* 0x0000008b84457223 */ /* 0x000fc40000010845 */
[----:B------:R2:W3:Y:S01]  /*2ac0*/  SHFL.DOWN PT, R159, R167, 0x2, 0x1f ;  /* 0x08401f00a79f7f89 */ /* 0x0004e200000e0000 */
[----:B------:R-:W-:Y:S09]  /*2ad0*/  @P0 BRA `(.L_x_18725) ;  /* 0x00000000002c0947 */ /* 0x000ff20003800000 */
[C---:B0-----:R-:W-:Y:S01]  /*2ae0*/  FMUL.FTZ R152, R156.reuse, R157 ;  /* 0x0000009d9c987220 */ /* 0x041fe20000410000 */
[C---:B---3--:R-:W-:Y:S01]  /*2af0*/  FMUL.FTZ R154, R156.reuse, R159 ;  /* 0x0000009f9c9a7220 */ /* 0x048fe20000410000 */
[C---:B-1----:R-:W-:Y:S01]  /*2b00*/  FMUL.FTZ R160, R156.reuse, R153 ;  /* 0x000000999ca07220 */ /* 0x042fe20000410000 */
        /* <DEDUP_REMOVED lines=8> */
.L_x_18725:
[----:B------:R-:W-:Y:S05]  /*2b90*/  BSYNC B0 ;  /* 0x0000000000007941 */ /* 0x000fea0003800000 */
.L_x_18724:
[C---:B------:R-:W-:Y:S01]  /*2ba0*/  FFMA.FTZ R152, R110.reuse, R145, R69 ;  /* 0x000000916e987223 */ /* 0x040fe20000010045 */
[----:B------:R-:W-:Y:S01]  /*2bb0*/  FFMA.FTZ R68, R110, R143, R68 ;  /* 0x0000008f6e447223 */ /* 0x000fe20000010044 */
[----:B------:R0:W0:Y:S01]  /*2bc0*/  SHFL.DOWN PT, R145, R156, 0x4, 0x1f ;  /* 0x08801f009c917f89 */ /* 0x00002200000e0000 */
        /* <DEDUP_REMOVED lines=8> */
[-C--:B--2---:R-:W-:Y:S01]  /*2c50*/  FMUL.FTZ R156, R156, R143.reuse ;  /* 0x0000008f9c9c7220 */ /* 0x084fe20000410000 */
[C---:B------:R-:W-:Y:S01]  /*2c60*/  FFMA.FTZ R110, R165.reuse, R143, -R110 ;  /* 0x0000008fa56e7223 */ /* 0x040fe2000001086e */
[C---:B------:R-:W-:Y:S01]  /*2c70*/  FFMA.FTZ R69, R165.reuse, R69, -R154 ;  /* 0x00000045a5457223 */ /* 0x040fe2000001089a */
[C---:B------:R-:W-:Y:S01]  /*2c80*/  FFMA.FTZ R160, R165.reuse, R153, R160 ;  /* 0x00000099a5a07223 */ /* 0x040fe200000100a0 */
[----:B------:R-:W-:Y:S02]  /*2c90*/  FFMA.FTZ R156, R165, R145, R156 ;  /* 0x00000091a59c7223 */ /* 0x000fe4000001009c */
[----:B------:R-:W-:Y:S01]  /*2ca0*/  FADD.FTZ R164, R164, R69 ;  /* 0x00000045a4a47221 */ /* 0x000fe20000010000 */
[----:B-1----:R-:W-:Y:S01]  /*2cb0*/  FADD.FTZ R167, R167, R160 ;  /* 0x000000a0a7a77221 */ /* 0x002fe20000010000 */
[----:B------:R-:W-:-:S07]  /*2cc0*/  MOV R165, R110 ;  /* 0x0000006e00a57202 */ /* 0x000fce0000000f00 */
.L_x_18727:
[----:B------:R-:W-:Y:S05]  /*2cd0*/  BSYNC B0 ;  /* 0x0000000000007941 */ /* 0x000fea0003800000 */
.L_x_18726:
        /* <DEDUP_REMOVED lines=18> */
.L_x_18729:
[----:B------:R-:W-:Y:S05]  /*2e00*/  BSYNC B0 ;  /* 0x0000000000007941 */ /* 0x000fea0003800000 */
.L_x_18728:
        /* <DEDUP_REMOVED lines=18> */
.L_x_18731:
[----:B------:R-:W-:Y:S05]  /*2f30*/  BSYNC B0 ;  /* 0x0000000000007941 */ /* 0x000fea0003800000 */
.L_x_18730:
[----:B------:R-:W-:Y:S01]  /*2f40*/  SHFL.DOWN PT, R160, R156, 0x1, 0x1f ;  /* 0x08201f009ca07f89 */ /* 0x000fe200000e0000 */
[----:B------:R-:W-:Y:S01]  /*2f50*/  FMUL.FTZ R110, R136, R68 ;  /* 0x00000044886e7220 */ /* 0x000fe20000410000 */
[----:B0-----:R-:W-:Y:S01]  /*2f60*/  FFMA.FTZ R143, R111, R142, R154 ;  /* 0x0000008e6f8f7223 */ /* 0x001fe2000001009a */
[----:B------:R-:W-:Y:S01]  /*2f70*/  ISETP.NE.AND P0, PT, R79, 0x1f, PT ;  /* 0x0000001f4f00780c */ /* 0x000fe20003f05270 */
[----:B------:R-:W0:Y:S01]  /*2f80*/  SHFL.IDX PT, R157, R10, RZ, 0x1f ;  /* 0x00001fff0a9d7589 */ /* 0x000e2200000e0000 */
[----:B------:R-:W-:Y:S01]  /*2f90*/  FFMA.FTZ R110, R127, R152, -R110 ;  /* 0x000000987f6e7223 */ /* 0x000fe2000001086e */
[----:B------:R-:W-:Y:S01]  /*2fa0*/  ISETP.NE.AND P1, PT, R79, RZ, PT ;  /* 0x000000ff4f00720c */ /* 0x000fe20003f25270 */
[----:B------:R-:W-:Y:S01]  /*2fb0*/  BSSY B0, `(.L_x_18732) ;  /* 0x00000ca000007945 */ /* 0x000fe20003800000 */
[----:B---3--:R-:W3:Y:S01]  /*2fc0*/  SHFL.IDX PT, R159, R11, RZ, 0x1f ;  /* 0x00001fff0b9f7589 */ /* 0x008ee200000e0000 */
[----:B------:R-:W-:Y:S01]  /*2fd0*/  FFMA.FTZ R145, R111, R140, R110 ;  /* 0x0000008c6f917223 */ /* 0x000fe2000001006e */
[----:B------:R-:W-:-:S02]  /*2fe0*/  FMUL.FTZ R110, R138, R143 ;  /* 0x0000008f8a6e7220 */ /* 0x000fc40000410000 */
[----:B------:R-:W5:Y:S02]  /*2ff0*/  SHFL.DOWN PT, R161, R165, 0x1, 0x1f ;  /* 0x08201f00a5a17f89 */ /* 0x000f6400000e0000 */
[CC--:B------:R-:W-:Y:S01]  /*3000*/  FFMA.FTZ R69, R137.reuse, R145.reuse, -R110 ;  /* 0x0000009189457223 */ /* 0x0c0fe2000001086e */
[----:B------:R-:W-:Y:S01]  /*3010*/  FMUL.FTZ R110, R138, R145 ;  /* 0x000000918a6e7220 */ /* 0x000fe20000410000 */
[----:B----4-:R-:W4:Y:S02]  /*3020*/  SHFL.IDX PT, R155, R156, RZ, 0x1f ;  /* 0x00001fff9c9b7589 */ /* 0x010f2400000e0000 */
[C---:B------:R-:W-:Y:S01]  /*3030*/  FFMA.FTZ R147, R104.reuse, R147, R69 ;  /* 0x0000009368937223 */ /* 0x040fe20000010045 */
[----:B------:R-:W-:Y:S01]  /*3040*/  FFMA.FTZ R153, R137, R143, R110 ;  /* 0x0000008f89997223 */ /* 0x000fe2000001006e */
[----:B------:R-:W1:Y:S03]  /*3050*/  SHFL.DOWN PT, R163, R167, 0x1, 0x1f ;  /* 0x08201f00a7a37f89 */ /* 0x000e6600000e0000 */
[----:B------:R-:W-:Y:S01]  /*3060*/  FFMA.FTZ R153, R104, R15, R153 ;  /* 0x0000000f68997223 */ /* 0x000fe20000010099 */
[----:B------:R-:W1:Y:S04]  /*3070*/  SHFL.DOWN PT, R162, R164, 0x1, 0x1f ;  /* 0x08201f00a4a27f89 */ /* 0x000e6800000e0000 */
[----:B------:R-:W1:Y:S01]  /*3080*/  SHFL.IDX PT, R142, R165, RZ, 0x1f ;  /* 0x00001fffa58e7589 */ /* 0x000e6200000e0000 */
[----:B0-----:R-:W-:-:S03]  /*3090*/  @P0 FMUL.FTZ R154, R160, R157 ;  /* 0x0000009da09a0220 */ /* 0x001fc60000410000 */
[----:B------:R2:W0:Y:S01]  /*30a0*/  SHFL.IDX PT, R69, R164, RZ, 0x1f ;  /* 0x00001fffa4457589 */ /* 0x00042200000e0000 */
[-C--:B---3--:R-:W-:Y:S01]  /*30b0*/  @P0 FMUL.FTZ R140, R160, R159.reuse ;  /* 0x0000009fa08c0220 */ /* 0x088fe20000410000 */
[----:B------:R-:W-:Y:S02]  /*30c0*/  IADD3 R160, R79, 0x40, RZ ;  /* 0x000000404fa07810 */ /* 0x000fe40007ffe0ff */
[----:B------:R-:W3:Y:S01]  /*30d0*/  SHFL.IDX PT, R110, R167, RZ, 0x1f ;  /* 0x00001fffa76e7589 */ /* 0x000ee200000e0000 */
[C---:B-----5:R-:W-:Y:S01]  /*30e0*/  @P0 FFMA.FTZ R154, R161.reuse, R159, R154 ;  /* 0x0000009fa19a0223 */ /* 0x060fe2000001009a */
[----:B------:R-:W-:Y:S01]  /*30f0*/  @P0 FFMA.FTZ R111, R161, R157, -R140 ;  /* 0x0000009da16f0223 */ /* 0x000fe2000001088c */
[----:B------:R-:W-:Y:S01]  /*3100*/  LEA.HI.SX32 R160, R160, R79, 0x1b ;  /* 0x0000004fa0a07211 */ /* 0x000fe200078fdaff */
[C---:B----4-:R-:W-:Y:S01]  /*3110*/  FMUL.FTZ R15, R155.reuse, R11 ;  /* 0x0000000b9b0f7220 */ /* 0x050fe20000410000 */
[----:B------:R-:W-:Y:S01]  /*3120*/  FMUL.FTZ R140, R155, R10 ;  /* 0x0000000a9b8c7220 */ /* 0x000fe20000410000 */
[----:B--2---:R-:W-:Y:S01]  /*3130*/  FMUL.FTZ R164, R4, R147 ;  /* 0x0000009304a47220 */ /* 0x004fe20000410000 */
[----:B------:R-:W-:Y:S01]  /*3140*/  LEA R168, R160, R83, 0x2 ;  /* 0x00000053a0a87211 */ /* 0x000fe200078e10ff */
[----:B-1----:R-:W-:Y:S01]  /*3150*/  @P0 FADD.FTZ R159, R163, R154 ;  /* 0x0000009aa39f0221 */ /* 0x002fe20000010000 */
[----:B------:R-:W-:Y:S01]  /*3160*/  FMUL.FTZ R160, R2, R152 ;  /* 0x0000009802a07220 */ /* 0x000fe20000410000 */
[----:B------:R-:W-:Y:S01]  /*3170*/  @P0 FADD.FTZ R157, R162, R111 ;  /* 0x0000006fa29d0221 */ /* 0x000fe20000010000 */
[----:B------:R-:W-:Y:S01]  /*3180*/  FMUL.FTZ R162, R3, R145 ;  /* 0x0000009103a27220 */ /* 0x000fe20000410000 */
[C---:B------:R-:W-:Y:S01]  /*3190*/  FFMA.FTZ R104, R142.reuse, R10, -R15 ;  /* 0x0000000a8e687223 */ /* 0x040fe2000001080f */
[C---:B------:R-:W-:Y:S01]  /*31a0*/  FFMA.FTZ R15, R142.reuse, R11, R140 ;  /* 0x0000000b8e0f7223 */ /* 0x040fe2000001008c */
[-C--:B------:R-:W-:Y:S01]  /*31b0*/  FMUL.FTZ R140, R159, -R13.reuse ;  /* 0x8000000d9f8c7220 */ /* 0x080fe20000410000 */
[----:B------:R-:W-:Y:S01]  /*31c0*/  FMUL.FTZ R154, R157, -R13 ;  /* 0x8000000d9d9a7220 */ /* 0x000fe20000410000 */
[C---:B------:R-:W-:Y:S01]  /*31d0*/  FMUL.FTZ R10, R155.reuse, R8 ;  /* 0x000000089b0a7220 */ /* 0x040fe20000410000 */
[-C--:B------:R-:W-:Y:S01]  /*31e0*/  FMUL.FTZ R11, R155, R9.reuse ;  /* 0x000000099b0b7220 */ /* 0x080fe20000410000 */
[-C--:B------:R-:W-:Y:S01]  /*31f0*/  FFMA.FTZ R140, R157, R12.reuse, -R140 ;  /* 0x0000000c9d8c7223 */ /* 0x080fe2000001088c */
[----:B------:R-:W-:Y:S01]  /*3200*/  FFMA.FTZ R159, R159, R12, R154 ;  /* 0x0000000c9f9f7223 */ /* 0x000fe2000001009a */
[----:B------:R-:W-:Y:S01]  /*3210*/  SHF.R.U32.HI R12, RZ, 0x10, R61 ;  /* 0x00000010ff0c7819 */ /* 0x000fe2000001163d */
[----:B------:R-:W-:Y:S01]  /*3220*/  FFMA.FTZ R9, R142, R9, R10 ;  /* 0x000000098e097223 */ /* 0x000fe2000001000a */
[----:B0-----:R-:W-:Y:S01]  /*3230*/  FADD.FTZ R10, R69, R104 ;  /* 0x00000068450a7221 */ /* 0x001fe20000010000 */
[----:B------:R-:W-:Y:S01]  /*3240*/  FADD.FTZ R149, R149, R140 ;  /* 0x0000008c95957221 */ /* 0x000fe20000010000 */
[----:B------:R-:W-:Y:S01]  /*3250*/  FADD.FTZ R146, -R146, R159 ;  /* 0x0000009f92927221 */ /* 0x000fe20000010100 */
[----:B------:R-:W-:Y:S01]  /*3260*/  SHF.L.U32 R104, R12, 0x10, RZ ;  /* 0x000000100c687819 */ /* 0x000fe200000006ff */
[----:B------:R-:W-:Y:S01]  /*3270*/  FFMA.FTZ R8, R142, R8, -R11 ;  /* 0x000000088e087223 */ /* 0x000fe2000001080b */
[----:B---3--:R-:W-:Y:S01]  /*3280*/  FADD.FTZ R11, R110, R15 ;  /* 0x0000000f6e0b7221 */ /* 0x008fe20000010000 */
[C---:B------:R-:W-:Y:S01]  /*3290*/  FMUL.FTZ R12, R138.reuse, -R146 ;  /* 0x800000928a0c7220 */ /* 0x040fe20000410000 */
[----:B------:R-:W-:Y:S01]  /*32a0*/  FMUL.FTZ R15, R138, -R149 ;  /* 0x800000958a0f7220 */ /* 0x000fe20000410000 */
[----:B------:R-:W-:Y:S01]  /*32b0*/  FMUL.FTZ R69, R123, R104 ;  /* 0x000000687b457220 */ /* 0x000fe20000410000 */
[----:B------:R-:W-:Y:S01]  /*32c0*/  @!P1 LEA R140, R116, R83, 0x4 ;  /* 0x00000053748c9211 */ /* 0x000fe200078e20ff */
[C---:B------:R-:W-:Y:S01]  /*32d0*/  FFMA.FTZ R13, R137.reuse, R149, -R12 ;  /* 0x00000095890d7223 */ /* 0x040fe2000001080c */
[-C--:B------:R-:W-:Y:S01]  /*32e0*/  FFMA.FTZ R15, R137, R146.reuse, R15 ;  /* 0x00000092890f7223 */ /* 0x080fe2000001000f */
[----:B------:R-:W-:Y:S01]  /*32f0*/  FFMA.FTZ R12, R128, -R69, R153 ;  /* 0x80000045800c7223 */ /* 0x000fe20000010099 */
[C---:B------:R-:W-:Y:S01]  /*3300*/  FMUL.FTZ R137, R123.reuse, R146 ;  /* 0x000000927b897220 */ /* 0x040fe20000410000 */
[----:B------:R-:W-:Y:S01]  /*3310*/  FADD.FTZ R148, R148, R13 ;  /* 0x0000000d94947221 */ /* 0x000fe20000010000 */
[----:B------:R-:W-:Y:S01]  /*3320*/  FMUL.FTZ R111, R123, R149 ;  /* 0x000000957b6f7220 */ /* 0x000fe20000410000 */
[----:B------:R-:W-:Y:S01]  /*3330*/  FFMA.FTZ R13, R126, -R69, R147 ;  /* 0x800000457e0d7223 */ /* 0x000fe20000010093 */
[----:B------:R-:W-:Y:S01]  /*3340*/  FMUL.FTZ R154, R12, R137 ;  /* 0x000000890c9a7220 */ /* 0x000fe20000410000 */
[----:B------:R-:W-:Y:S01]  /*3350*/  FADD.FTZ R144, -R144, R15 ;  /* 0x0000000f90907221 */ /* 0x000fe20000010100 */
[----:B------:R0:W-:Y:S01]  /*3360*/  @!P1 STS.128 [R140+0x21b0], R8 ;  /* 0x0021b0088c009388 */ /* 0x0001e20000000c00 */
[-C--:B------:R-:W-:Y:S01]  /*3370*/  FMUL.FTZ R110, R12, R111.reuse ;  /* 0x0000006f0c6e7220 */ /* 0x080fe20000410000 */
[-C--:B------:R-:W-:Y:S01]  /*3380*/  FMUL.FTZ R138, R104, R111.reuse ;  /* 0x0000006f688a7220 */ /* 0x080fe20000410000 */
[----:B------:R-:W-:Y:S01]  /*3390*/  FFMA.FTZ R154, R13, R111, R154 ;  /* 0x0000006f0d9a7223 */ /* 0x000fe2000001009a */
[----:B------:R-:W-:Y:S01]  /*33a0*/  SHF.L.U32 R111, R61, 0x10, RZ ;  /* 0x000000103d6f7819 */ /* 0x000fe200000006ff */
[----:B------:R-:W-:Y:S01]  /*33b0*/  FFMA.FTZ R155, R13, R137, -R110 ;  /* 0x000000890d9b7223 */ /* 0x000fe2000001086e */
[CC--:B------:R-:W-:Y:S01]  /*33c0*/  FMUL.FTZ R110, R121.reuse, R144.reuse ;  /* 0x00000090796e7220 */ /* 0x0c0fe20000410000 */
[----:B------:R-:W-:Y:S01]  /*33d0*/  SHF.R.U64 R69, R60, 0x10, R61 ;  /* 0x000000103c457819 */ /* 0x000fe2000000123d */
[----:B------:R1:W-:Y:S01]  /*33e0*/  STS [R87+0x18], R138 ;  /* 0x0000188a57007388 */ /* 0x0003e20000000800 */
[----:B------:R-:W-:Y:S01]  /*33f0*/  FMUL.FTZ R15, R121, R111 ;  /* 0x0000006f790f7220 */ /* 0x000fe20000410000 */
[C---:B0-----:R-:W-:Y:S01]  /*3400*/  FMUL.FTZ R8, R136.reuse, -R144 ;  /* 0x8000009088087220 */ /* 0x041fe20000410000 */
[----:B------:R-:W-:Y:S01]  /*3410*/  FMUL.FTZ R9, R136, -R148 ;  /* 0x8000009488097220 */ /* 0x000fe20000410000 */
[----:B-1----:R-:W-:Y:S01]  /*3420*/  FMUL.FTZ R138, R111, R110 ;  /* 0x0000006e6f8a7220 */ /* 0x002fe20000410000 */
[----:B------:R-:W-:Y:S01]  /*3430*/  FMUL.FTZ R140, R104, R137 ;  /* 0x00000089688c7220 */ /* 0x000fe20000410000 */
[C---:B------:R-:W-:Y:S01]  /*3440*/  FFMA.FTZ R10, R127.reuse, R148, -R8 ;  /* 0x000000947f0a7223 */ /* 0x040fe20000010808 */
[-C--:B------:R-:W-:Y:S01]  /*3450*/  FFMA.FTZ R8, R14, -R15.reuse, R143 ;  /* 0x8000000f0e087223 */ /* 0x080fe2000001008f */
[----:B------:R-:W-:Y:S01]  /*3460*/  FFMA.FTZ R11, R127, R144, R9 ;  /* 0x000000907f0b7223 */ /* 0x000fe20000010009 */
[----:B------:R-:W-:Y:S01]  /*3470*/  FFMA.FTZ R9, R124, -R15, R145 ;  /* 0x8000000f7c097223 */ /* 0x000fe20000010091 */
[----:B------:R-:W-:Y:S01]  /*3480*/  FADD.FTZ R151, R151, R10 ;  /* 0x0000000a97977221 */ /* 0x000fe20000010000 */
[----:B------:R-:W-:Y:S01]  /*3490*/  FMUL.FTZ R10, R121, R148 ;  /* 0x00000094790a7220 */ /* 0x000fe20000410000 */
[----:B------:R-:W-:Y:S01]  /*34a0*/  FADD.FTZ R11, -R150, R11 ;  /* 0x0000000b960b7221 */ /* 0x000fe20000010100 */
[----:B------:R-:W-:Y:S01]  /*34b0*/  FMUL.FTZ R136, R8, R110 ;  /* 0x0000006e08887220 */ /* 0x000fe20000410000 */
[----:B------:R-:W-:Y:S01]  /*34c0*/  SHF.L.U32 R127, R60, 0x10, RZ ;  /* 0x000000103c7f7819 */ /* 0x000fe200000006ff */
[-C--:B------:R-:W-:Y:S01]  /*34d0*/  FMUL.FTZ R15, R8, R10.reuse ;  /* 0x0000000a080f7220 */ /* 0x080fe20000410000 */
[----:B------:R-:W-:Y:S01]  /*34e0*/  FMUL.FTZ R137, R122, R151 ;  /* 0x000000977a897220 */ /* 0x000fe20000410000 */
[-C--:B------:R-:W-:Y:S01]  /*34f0*/  FFMA.FTZ R161, R9, R10.reuse, R136 ;  /* 0x0000000a09a17223 */ /* 0x080fe20000010088 */
[----:B------:R-:W-:Y:S01]  /*3500*/  FMUL.FTZ R136, R111, R10 ;  /* 0x0000000a6f887220 */ /* 0x000fe20000410000 */
[----:B------:R-:W-:Y:S01]  /*3510*/  FFMA.FTZ R156, R9, R110, -R15 ;  /* 0x0000006e099c7223 */ /* 0x000fe2000001080f */
[C---:B------:R-:W-:Y:S01]  /*3520*/  FMUL.FTZ R15, R134.reuse, -R11 ;  /* 0x8000000b860f7220 */ /* 0x040fe20000410000 */
[-C--:B------:R-:W-:Y:S01]  /*3530*/  FMUL.FTZ R134, R134, -R151.reuse ;  /* 0x8000009786867220 */ /* 0x080fe20000410000 */
[----:B------:R-:W-:Y:S01]  /*3540*/  SHF.L.U32 R110, R69, 0x10, RZ ;  /* 0x00000010456e7819 */ /* 0x000fe200000006ff */
[----:B------:R0:W-:Y:S01]  /*3550*/  STS [R87+0x10], R136 ;  /* 0x0000108857007388 */ /* 0x0001e20000000800 */
[C---:B------:R-:W-:Y:S01]  /*3560*/  FFMA.FTZ R10, R132.reuse, R151, -R15 ;  /* 0x00000097840a7223 */ /* 0x040fe2000001080f */
[----:B------:R-:W-:Y:S01]  /*3570*/  FFMA.FTZ R15, R132, R11, R134 ;  /* 0x0000000b840f7223 */ /* 0x000fe20000010086 */
[----:B------:R-:W-:Y:S01]  /*3580*/  FMUL.FTZ R134, R120, R127 ;  /* 0x0000007f78867220 */ /* 0x000fe20000410000 */
[----:B------:R-:W-:Y:S01]  /*3590*/  FMUL.FTZ R69, R122, R110 ;  /* 0x0000006e7a457220 */ /* 0x000fe20000410000 */
[----:B------:R-:W-:Y:S01]  /*35a0*/  FADD.FTZ R71, R71, R10 ;  /* 0x0000000a47477221 */ /* 0x000fe20000010000 */
[----:B------:R-:W-:Y:S01]  /*35b0*/  FADD.FTZ R70, -R70, R15 ;  /* 0x0000000f46467221 */ /* 0x000fe20000010100 */
[----:B------:R1:W-:Y:S01]  /*35c0*/  STS [R87+0x14], R138 ;  /* 0x0000148a57007388 */ /* 0x0003e20000000800 */
[-C--:B------:R-:W-:Y:S01]  /*35d0*/  FFMA.FTZ R132, R133, -R69.reuse, R68 ;  /* 0x8000004585847223 */ /* 0x080fe20000010044 */
[----:B------:R-:W-:Y:S01]  /*35e0*/  FFMA.FTZ R10, R135, -R69, R152 ;  /* 0x80000045870a7223 */ /* 0x000fe20000010098 */
[----:B------:R-:W-:Y:S01]  /*35f0*/  FFMA.FTZ R69, R131, -R134, R141 ;  /* 0x8000008683457223 */ /* 0x000fe2000001008d */
[----:B0-----:R-:W-:Y:S01]  /*3600*/  FMUL.FTZ R136, R120, R70 ;  /* 0x0000004678887220 */ /* 0x001fe20000410000 */
[----:B------:R-:W-:Y:S01]  /*3610*/  FMUL.FTZ R157, R122, R11 ;  /* 0x0000000b7a9d7220 */ /* 0x000fe20000410000 */
[----:B------:R-:W-:Y:S01]  /*3620*/  FMUL.FTZ R142, R110, R137 ;  /* 0x000000896e8e7220 */ /* 0x000fe20000410000 */
[----:B------:R-:W-:Y:S01]  /*3630*/  FFMA.FTZ R15, R129, -R134, R139 ;  /* 0x80000086810f7223 */ /* 0x000fe2000001008b */
[----:B------:R-:W-:Y:S01]  /*3640*/  FMUL.FTZ R134, R120, R71 ;  /* 0x0000004778867220 */ /* 0x000fe20000410000 */
[----:B------:R0:W-:Y:S01]  /*3650*/  STS [R87+0x1c], R140 ;  /* 0x00001c8c57007388 */ /* 0x0001e20000000800 */
[----:B-1----:R-:W-:Y:S01]  /*3660*/  FMUL.FTZ R138, R69, R136 ;  /* 0x00000088458a7220 */ /* 0x002fe20000410000 */
[-C--:B------:R-:W-:Y:S01]  /*3670*/  FMUL.FTZ R159, R132, R157.reuse ;  /* 0x0000009d849f7220 */ /* 0x080fe20000410000 */
[----:B------:R-:W-:Y:S01]  /*3680*/  FMUL.FTZ R150, R110, R157 ;  /* 0x0000009d6e967220 */ /* 0x000fe20000410000 */
[----:B------:R1:W-:Y:S01]  /*3690*/  STS [R87+0x8], R142 ;  /* 0x0000088e57007388 */ /* 0x0003e20000000800 */
[-C--:B------:R-:W-:Y:S01]  /*36a0*/  FFMA.FTZ R138, R15, R134.reuse, R138 ;  /* 0x000000860f8a7223 */ /* 0x080fe2000001008a */
[-C--:B------:R-:W-:Y:S01]  /*36b0*/  FFMA.FTZ R159, R10, R137.reuse, R159 ;  /* 0x000000890a9f7223 */ /* 0x080fe2000001009f */
[----:B------:R-:W-:Y:S01]  /*36c0*/  FMUL.FTZ R137, R132, R137 ;  /* 0x0000008984897220 */ /* 0x000fe20000410000 */
[----:B------:R-:W-:Y:S01]  /*36d0*/  STS [R87+0xc], R150 ;  /* 0x00000c9657007388 */ /* 0x000fe20000000800 */
[----:B------:R-:W-:Y:S01]  /*36e0*/  FADD.FTZ R138, RZ, R138 ;  /* 0x0000008aff8a7221 */ /* 0x000fe20000010000 */
[-C--:B0-----:R-:W-:Y:S01]  /*36f0*/  FMUL.FTZ R140, R69, R134.reuse ;  /* 0x00000086458c7220 */ /* 0x081fe20000410000 */
[C---:B------:R-:W-:Y:S01]  /*3700*/  FMUL.FTZ R134, R127.reuse, R134 ;  /* 0x000000867f867220 */ /* 0x040fe20000410000 */
[----:B------:R-:W-:Y:S01]  /*3710*/  FFMA.FTZ R137, R10, R157, -R137 ;  /* 0x0000009d0a897223 */ /* 0x000fe20000010889 */
[----:B------:R-:W-:Y:S01]  /*3720*/  LEA R157, R100, 0xffffff80, 0x7 ;  /* 0xffffff80649d7811 */ /* 0x000fe200078e38ff */
[-C--:B-1----:R-:W-:Y:S01]  /*3730*/  FMUL.FTZ R142, R127, R136.reuse ;  /* 0x000000887f8e7220 */ /* 0x082fe20000410000 */
[----:B------:R-:W-:Y:S01]  /*3740*/  FFMA.FTZ R140, R15, R136, -R140 ;  /* 0x000000880f8c7223 */ /* 0x000fe2000001088c */
[----:B------:R-:W-:Y:S01]  /*3750*/  STS [R87], R134 ;  /* 0x0000008657007388 */ /* 0x000fe20000000800 */
[----:B------:R-:W-:Y:S01]  /*3760*/  FADD.FTZ R138, R138, R159 ;  /* 0x0000009f8a8a7221 */ /* 0x000fe20000010000 */
[----:B------:R-:W-:Y:S01]  /*3770*/  IADD3 R136, R79, 0x20, RZ ;  /* 0x000000204f887810 */ /* 0x000fe20007ffe0ff */
[----:B------:R-:W-:Y:S01]  /*3780*/  FADD.FTZ R140, RZ, R140 ;  /* 0x0000008cff8c7221 */ /* 0x000fe20000010000 */
[----:B------:R0:W-:Y:S01]  /*3790*/  STS [R87+0x4], R142 ;  /* 0x0000048e57007388 */ /* 0x0001e20000000800 */
[----:B------:R-:W-:Y:S01]  /*37a0*/  FADD.FTZ R171, R138, R161 ;  /* 0x000000a18aab7221 */ /* 0x000fe20000010000 */
[----:B------:R-:W-:Y:S01]  /*37b0*/  LEA.HI.SX32 R136, R136, R79, 0x1b ;  /* 0x0000004f88887211 */ /* 0x000fe200078fdaff */
[----:B------:R-:W-:Y:S01]  /*37c0*/  FADD.FTZ R159, R140, R137 ;  /* 0x000000898c9f7221 */ /* 0x000fe20000010000 */
[----:B------:R-:W-:Y:S01]  /*37d0*/  BAR.SYNC.DEFER_BLOCKING 0x0 ;  /* 0x0000000000007b1d */ /* 0x000fe20000010000 */
[----:B------:R-:W-:Y:S01]  /*37e0*/  IADD3 R140, -R157, UR7, RZ ;  /* 0x000000079d8c7c10 */ /* 0x000fe2000fffe1ff */
[----:B------:R-:W-:Y:S01]  /*37f0*/  FFMA.FTZ R68, -R2, R68, -RZ ;  /* 0x0000004402447223 */ /* 0x000fe200000109ff */
[----:B------:R-:W-:Y:S01]  /*3800*/  LEA R166, R136, R83, 0x2 ;  /* 0x0000005388a67211 */ /* 0x000fe200078e10ff */
[----:B------:R-:W-:Y:S01]  /*3810*/  FFMA.FTZ R136, -R0, R141, -RZ ;  /* 0x0000008d00887223 */ /* 0x000fe200000109ff */
[----:B------:R-:W-:Y:S01]  /*3820*/  LEA R170, R140, -R79, 0x1 ;  /* 0x8000004f8caa7211 */ /* 0x000fe200078e08ff */
[----:B0-----:R-:W-:Y:S01]  /*3830*/  FMUL.FTZ R142, R0, R139 ;  /* 0x0000008b008e7220 */ /* 0x001fe20000410000 */
[----:B------:R-:W-:Y:S01]  /*3840*/  FFMA.FTZ R138, -R3, R143, -RZ ;  /* 0x0000008f038a7223 */ /* 0x000fe200000109ff */
[----:B------:R-:W-:Y:S01]  /*3850*/  FFMA.FTZ R140, -R4, R153, -RZ ;  /* 0x00000099048c7223 */ /* 0x000fe200000109ff */
[----:B------:R-:W-:Y:S01]  /*3860*/  ISETP.GE.AND P2, PT, R170, 0x1, PT ;  /* 0x00000001aa00780c */ /* 0x000fe20003f46270 */
        /* <DEDUP_REMOVED lines=18> */
[----:B0-----:R-:W-:Y:S01]  /*3990*/  SHF.R.S32.HI R68, RZ, 0x1f, R75 ;  /* 0x0000001fff447819 */ /* 0x001fe2000001144b */
[----:B------:R-:W0:Y:S01]  /*39a0*/  LDS R145, [R88+0x420] ;  /* 0x0004200058917984 */ /* 0x000e220000000800 */
[----:B------:R-:W-:Y:S01]  /*39b0*/  IMAD.WIDE.U32 R136, R75, UR28, RZ ;  /* 0x0000001c4b887c25 */ /* 0x000fe2000f8e00ff */
[----:B------:R-:W-:-:S03]  /*39c0*/  SHF.R.U32.HI R140, RZ, 0x1, R27 ;  /* 0x00000001ff8c7819 */ /* 0x000fc6000001161b */
[C---:B------:R-:W-:Y:S02]  /*39d0*/  IMAD R138, R68.reuse, UR28, RZ ;  /* 0x0000001c448a7c24 */ /* 0x040fe4000f8e02ff */
[----:B------:R-:W-:Y:S02]  /*39e0*/  IMAD R68, R68, UR26, RZ ;  /* 0x0000001a44447c24 */ /* 0x000fe4000f8e02ff */
[C---:B------:R-:W-:Y:S02]  /*39f0*/  IMAD R143, R75.reuse, UR29, R138 ;  /* 0x0000001d4b8f7c24 */ /* 0x040fe4000f8e028a */
[----:B------:R-:W-:-:S03]  /*3a00*/  IMAD.WIDE.U32 R138, R75, UR26, RZ ;  /* 0x0000001a4b8a7c25 */ /* 0x000fc6000f8e00ff */
[----:B------:R-:W-:Y:S01]  /*3a10*/  IADD3 R137, R137, R143, RZ ;  /* 0x0000008f89897210 */ /* 0x000fe20007ffe0ff */
[----:B------:R-:W-:Y:S01]  /*3a20*/  IMAD R141, R75, UR27, R68 ;  /* 0x0000001b4b8d7c24 */ /* 0x000fe2000f8e0244 */
[----:B------:R-:W-:Y:S01]  /*3a30*/  SHF.R.U64 R143, R26, 0x1, R27 ;  /* 0x000000011a8f7819 */ /* 0x000fe2000000121b */
[----:B------:R-:W-:Y:S01]  /*3a40*/  IMAD R140, R140, UR15, RZ ;  /* 0x0000000f8c8c7c24 */ /* 0x000fe2000f8e02ff */
[----:B------:R-:W-:Y:S01]  /*3a50*/  IADD3 R68, R100, -0x1, RZ ;  /* 0xffffffff64447810 */ /* 0x000fe20007ffe0ff */
[----:B------:R-:W-:Y:S01]  /*3a60*/  IMAD R147, R130, UR20, RZ ;  /* 0x0000001482937c24 */ /* 0x000fe2000f8e02ff */
[----:B------:R-:W-:Y:S01]  /*3a70*/  IADD3 R139, R139, R141, RZ ;  /* 0x0000008d8b8b7210 */ /* 0x000fe20007ffe0ff */
[C---:B------:R-:W-:Y:S01]  /*3a80*/  IMAD R173, R143.reuse, UR16, R140 ;  /* 0x000000108fad7c24 */ /* 0x040fe2000f8e028c */
[----:B------:R-:W-:Y:S01]  /*3a90*/  SHF.R.U32.HI R141, RZ, 0x1, R29 ;  /* 0x00000001ff8d7819 */ /* 0x000fe2000001161d */
[----:B------:R-:W-:Y:S01]  /*3aa0*/  IMAD.WIDE.U32 R136, R143, UR15, R136 ;  /* 0x0000000f8f887c25 */ /* 0x000fe2000f8e0088 */
[----:B------:R-:W-:-:S02]  /*3ab0*/  SHF.L.U32 R68, R68, 0x8, RZ ;  /* 0x0000000844447819 */ /* 0x000fc400000006ff */
[----:B------:R-:W-:Y:S01]  /*3ac0*/  SHF.R.U64 R143, R28, 0x1, R29 ;  /* 0x000000011c8f7819 */ /* 0x000fe2000000121d */
[----:B------:R-:W-:Y:S01]  /*3ad0*/  IMAD R142, R141, UR15, RZ ;  /* 0x0000000f8d8e7c24 */ /* 0x000fe2000f8e02ff */
[----:B------:R-:W-:Y:S01]  /*3ae0*/  IADD3 R140, P2, R68, R79, RZ ;  /* 0x0000004f448c7210 */ /* 0x000fe20007f5e0ff */
[----:B------:R-:W-:Y:S01]  /*3af0*/  IMAD R169, R130, UR22, RZ ;  /* 0x0000001682a97c24 */ /* 0x000fe2000f8e02ff */
[----:B------:R-:W-:Y:S01]  /*3b00*/  IADD3 R130, R173, R137, RZ ;  /* 0x00000089ad827210 */ /* 0x000fe20007ffe0ff */
[C---:B------:R-:W-:Y:S01]  /*3b10*/  IMAD R175, R143.reuse, UR16, R142 ;  /* 0x000000108faf7c24 */ /* 0x040fe2000f8e028e */
[----:B------:R-:W-:Y:S01]  /*3b20*/  LEA.HI.X.SX32 R141, R68, RZ, 0x1, P2 ;  /* 0x000000ff448d7211 */ /* 0x000fe200010f0eff */
[----:B------:R-:W-:-:S04]  /*3b30*/  IMAD.WIDE.U32 R142, R143, UR15, R138 ;  /* 0x0000000f8f8e7c25 */ /* 0x000fc8000f8e008a */
[C---:B------:R-:W-:Y:S01]  /*3b40*/  IMAD R153, R116.reuse, UR21, R147 ;  /* 0x0000001574997c24 */ /* 0x040fe2000f8e0293 */
[----:B------:R-:W-:Y:S01]  /*3b50*/  IADD3 R68, R175, R143, RZ ;  /* 0x0000008faf447210 */ /* 0x000fe20007ffe0ff */
[----:B------:R-:W-:Y:S01]  /*3b60*/  IMAD.WIDE.U32 R138, R116, UR20, R140 ;  /* 0x00000014748a7c25 */ /* 0x000fe2000f8e008c */
[----:B------:R-:W-:Y:S02]  /*3b70*/  LEA R147, P2, R136, R24, 0x3 ;  /* 0x0000001888937211 */ /* 0x000fe400078418ff */
[----:B------:R-:W-:Y:S01]  /*3b80*/  LEA R143, P3, R142, R20, 0x3 ;  /* 0x000000148e8f7211 */ /* 0x000fe200078618ff */
[----:B------:R-:W-:Y:S01]  /*3b90*/  IMAD R169, R116, UR23, R169 ;  /* 0x0000001774a97c24 */ /* 0x000fe2000f8e02a9 */
        /* <DEDUP_REMOVED lines=11> */
.L_x_18733:
[----:B------:R-:W-:Y:S05]  /*3c50*/  BSYNC B0 ;  /* 0x0000000000007941 */ /* 0x000fea0003800000 */
.L_x_18732:
[----:B------:R2:W3:Y:S01]  /*3c60*/  LDS R141, [R166+0x8c0] ;  /* 0x0008c000a68d7984 */ /* 0x0004e20000000800 */
[C---:B------:R-:W-:Y:S01]  /*3c70*/  ISETP.GE.AND P2, PT, R170.reuse, 0x21, PT ;  /* 0x00000021aa00780c */ /* 0x040fe20003f46270 */
[----:B------:R-:W-:Y:S01]  /*3c80*/  USHF.L.U64.HI UR14, UR5, 0x2, UR6 ;  /* 0x00000002050e7899 */ /* 0x000fe20008010206 */
[----:B------:R-:W-:Y:S01]  /*3c90*/  FADD.FTZ R156, R159, R156 ;  /* 0x0000009c9f9c7221 */ /* 0x000fe20000010000 */
[----:B------:R-:W-:Y:S01]  /*3ca0*/  USHF.L.U32 UR17, UR5, 0x2, URZ ;  /* 0x0000000205117899 */ /* 0x000fe2000800063f */
[----:B------:R-:W-:Y:S01]  /*3cb0*/  BSSY B0, `(.L_x_18734) ;  /* 0x000000f000007945 */ /* 0x000fe20003800000 */
[----:B------:R-:W-:Y:S01]  /*3cc0*/  ISETP.GE.AND P3, PT, R170, 0x41, PT ;  /* 0x00000041aa00780c */ /* 0x000fe20003f66270 */
[----:B------:R-:W-:Y:S01]  /*3cd0*/  FADD.FTZ R155, R156, R155 ;  /* 0x0000009b9c9b7221 */ /* 0x000fe20000010000 */
[----:B0-----:R-:W-:Y:S02]  /*3ce0*/  IMAD R68, R22, UR14, RZ ;  /* 0x0000000e16447c24 */ /* 0x001fe4000f8e02ff */
[----:B------:R-:W-:Y:S01]  /*3cf0*/  FADD.FTZ R154, R171, R154 ;  /* 0x0000009aab9a7221 */ /* 0x000fe20000010000 */
[----:B------:R-:W-:-:S02]  /*3d00*/  IMAD R130, R18, UR14, RZ ;  /* 0x0000000e12827c24 */ /* 0x000fc4000f8e02ff */
[----:B-1----:R-:W-:Y:S02]  /*3d10*/  IMAD R143, R23, UR17, R68 ;  /* 0x00000011178f7c24 */ /* 0x002fe4000f8e0244 */
[----:B------:R-:W-:Y:S01]  /*3d20*/  IMAD R145, R19, UR17, R130 ;  /* 0x0000001113917c24 */ /* 0x000fe2000f8e0282 */
[----:B--2---:R-:W-:Y:S06]  /*3d30*/  @!P2 BRA `(.L_x_18735) ;  /* 0x000000000018a947 */ /* 0x004fec0003800000 */
[----:B------:R-:W-:-:S04]  /*3d40*/  IMAD.WIDE.U32 R138, R22, UR17, R58 ;  /* 0x00000011168a7c25 */ /* 0x000fc8000f8e003a */
[----:B------:R-:W-:Y:S01]  /*3d50*/  IMAD.WIDE.U32 R136, R18, UR17, R44 ;  /* 0x0000001112887c25 */ /* 0x000fe2000f8e002c */
[----:B------:R-:W-:-:S04]  /*3d60*/  IADD3 R139, R139, R143, RZ ;  /* 0x0000008f8b8b7210 */ /* 0x000fc80007ffe0ff */
[----:B------:R-:W-:Y:S01]  /*3d70*/  IADD3 R137, R137, R145, RZ ;  /* 0x0000009189897210 */ /* 0x000fe20007ffe0ff */
[----:B------:R0:W-:Y:S04]  /*3d80*/  REDG.E.ADD.F32.FTZ.RN.STRONG.GPU desc[UR12][R138.64], R163 ;  /* 0x000000a38a0079a6 */ /* 0x0001e8000c10f38c */
[----:B---3--:R0:W-:Y:S02]  /*3d90*/  REDG.E.ADD.F32.FTZ.RN.STRONG.GPU desc[UR12][R136.64], R141 ;  /* 0x0000008d880079a6 */ /* 0x0081e4000c10f38c */
.L_x_18735:
[----:B------:R-:W-:Y:S05]  /*3da0*/  BSYNC B0 ;  /* 0x0000000000007941 */ /* 0x000fea0003800000 */
.L_x_18734:
[----:B0--3--:R0:W1:Y:S01]  /*3db0*/  LDS R141, [R168+0x940] ;  /* 0x00094000a88d7984 */ /* 0x0090620000000800 */
        /* <DEDUP_REMOVED lines=8> */
.L_x_18737:
[----:B------:R-:W-:Y:S05]  /*3e40*/  BSYNC B0 ;  /* 0x0000000000007941 */ /* 0x000fea0003800000 */
.L_x_18736:
        /* <DEDUP_REMOVED lines=8> */
[----:B------:R-:W-:-:S04]  /*3ed0*/  IMAD.WIDE.U32 R136, R22, UR17, R54 ;  /* 0x0000001116887c25 */ /* 0x000fc8000f8e0036 */
[----:B------:R-:W-:Y:S01]  /*3ee0*/  IMAD.WIDE.U32 R138, R18, UR17, R40 ;  /* 0x00000011128a7c25 */ /* 0x000fe2000f8e0028 */
[----:B------:R-:W-:-:S04]  /*3ef0*/  IADD3 R137, R143, R137, RZ ;  /* 0x000000898f897210 */ /* 0x000fc80007ffe0ff */
[----:B------:R-:W-:Y:S01]  /*3f00*/  IADD3 R139, R145, R139, RZ ;  /* 0x0000008b918b7210 */ /* 0x000fe20007ffe0ff */
[----:B------:R3:W-:Y:S04]  /*3f10*/  REDG.E.ADD.F32.FTZ.RN.STRONG.GPU desc[UR12][R136.64], R167 ;  /* 0x000000a7880079a6 */ /* 0x0007e8000c10f38c */
[----:B--2---:R3:W-:Y:S02]  /*3f20*/  REDG.E.ADD.F32.FTZ.RN.STRONG.GPU desc[UR12][R138.64], R141 ;  /* 0x0000008d8a0079a6 */ /* 0x0047e4000c10f38c */
.L_x_18739:
[----:B------:R-:W-:Y:S05]  /*3f30*/  BSYNC B0 ;  /* 0x0000000000007941 */ /* 0x000fea0003800000 */
.L_x_18738:
[----:B--23--:R2:W3:Y:S01]  /*3f40*/  LDS R141, [R84+0x620] ;  /* 0x00062000548d7984 */ /* 0x00c4e20000000800 */
[----:B------:R-:W-:Y:S04]  /*3f50*/  BSSY B0, `(.L_x_18740) ;  /* 0x0000008000007945 */ /* 0x000fe80003800000 */
[----:B------:R-:W-:Y:S05]  /*3f60*/  @!P2 BRA `(.L_x_18741) ;  /* 0x000000000018a947 */ /* 0x000fea0003800000 */
[----:B------:R-:W-:-:S04]  /*3f70*/  IMAD.WIDE.U32 R136, R22, UR17, R52 ;  /* 0x0000001116887c25 */ /* 0x000fc8000f8e0034 */
[----:B------:R-:W-:Y:S01]  /*3f80*/  IMAD.WIDE.U32 R138, R18, UR17, R38 ;  /* 0x00000011128a7c25 */ /* 0x000fe2000f8e0026 */
[----:B------:R-:W-:-:S04]  /*3f90*/  IADD3 R137, R143, R137, RZ ;  /* 0x000000898f897210 */ /* 0x000fc80007ffe0ff */
[----:B------:R-:W-:Y:S01]  /*3fa0*/  IADD3 R139, R145, R139, RZ ;  /* 0x0000008b918b7210 */ /* 0x000fe20007ffe0ff */
[----:B------:R4:W-:Y:S04]  /*3fb0*/  REDG.E.ADD.F32.FTZ.RN.STRONG.GPU desc[UR12][R136.64], R157 ;  /* 0x0000009d880079a6 */ /* 0x0009e8000c10f38c */
[----:B---3--:R4:W-:Y:S02]  /*3fc0*/  REDG.E.ADD.F32.FTZ.RN.STRONG.GPU desc[UR12][R138.64], R141 ;  /* 0x0000008d8a0079a6 */ /* 0x0089e4000c10f38c */
.L_x_18741:
[----:B------:R-:W-:Y:S05]  /*3fd0*/  BSYNC B0 ;  /* 0x0000000000007941 */ /* 0x000fea0003800000 */
.L_x_18740:
[----:B---34-:R3:W4:Y:S01]  /*3fe0*/  LDS R141, [R85+0x6a0] ;  /* 0x0006a000558d7984 */ /* 0x0187220000000800 */
        /* <DEDUP_REMOVED lines=8> */
.L_x_18743:
[----:B------:R-:W-:Y:S05]  /*4070*/  BSYNC B0 ;  /* 0x0000000000007941 */ /* 0x000fea0003800000 */
.L_x_18742:
        /* <DEDUP_REMOVED lines=9> */
.L_x_18745:
[----:B------:R-:W-:Y:S05]  /*4110*/  BSYNC B0 ;  /* 0x0000000000007941 */ /* 0x000fea0003800000 */
.L_x_18744:
        /* <DEDUP_REMOVED lines=9> */
.L_x_18747:
[----:B------:R-:W-:Y:S05]  /*41b0*/  BSYNC B0 ;  /* 0x0000000000007941 */ /* 0x000fea0003800000 */
.L_x_18746:
[----:B0-----:R-:W0:Y:S01]  /*41c0*/  SHFL.DOWN PT, R137, R154, 0x1, 0x1f ;  /* 0x08201f009a897f89 */ /* 0x001e2200000e0000 */
[C---:B------:R-:W-:Y:S01]  /*41d0*/  ISETP.GT.AND P2, PT, R80.reuse, 0x1e, PT ;  /* 0x0000001e5000780c */ /* 0x040fe20003f44270 */
[----:B------:R-:W-:Y:S01]  /*41e0*/  BSSY B0, `(.L_x_18748) ;  /* 0x0000051000007945 */ /* 0x000fe20003800000 */
[----:B------:R-:W-:Y:S01]  /*41f0*/  ISETP.NE.AND P3, PT, R80, RZ, PT ;  /* 0x000000ff5000720c */ /* 0x000fe20003f65270 */
[----:B------:R-:W5:-:S12]  /*4200*/  SHFL.DOWN PT, R68, R155, 0x1, 0x1f ;  /* 0x08201f009b447f89 */ /* 0x000f5800000e0000 */
[----:B----4-:R-:W4:Y:S01]  /*4210*/  @!P3 S2R R141, SR_CgaCtaId ;  /* 0x00000000008db919 */ /* 0x010f220000008800 */
        /* <DEDUP_REMOVED lines=16> */
[----:B------:R-:W-:Y:S01]  /*4320*/  FMUL.FTZ R137, R7, R149 ;  /* 0x0000009507897220 */ /* 0x000fe20000410000 */
[----:B-----5:R-:W-:Y:S01]  /*4330*/  @!P2 FADD.FTZ R155, R155, R68 ;  /* 0x000000449b9ba221 */ /* 0x020fe20000010000 */
[----:B------:R-:W-:-:S02]  /*4340*/  @!P3 MOV R68, 0x400 ;  /* 0x000004000044b802 */ /* 0x000fc40000000f00 */
[-C--:B------:R-:W-:Y:S01]  /*4350*/  FFMA.FTZ R139, R6, R146.reuse, -R137 ;  /* 0x00000092068b7223 */ /* 0x080fe20000010889 */
[----:B------:R-:W-:Y:S01]  /*4360*/  FMUL.FTZ R137, R7, R146 ;  /* 0x0000009207897220 */ /* 0x000fe20000410000 */
[----:B------:R-:W0:Y:S01]  /*4370*/  SHFL.DOWN PT, R145, R154, 0x10, 0x1f ;  /* 0x0a001f009a917f89 */ /* 0x000e2200000e0000 */
[----:B----4-:R-:W-:Y:S01]  /*4380*/  @!P3 LEA R83, R141, R68, 0x18 ;  /* 0x000000448d53b211 */ /* 0x010fe200078ec0ff */
[----:B------:R-:W-:Y:S01]  /*4390*/  FMUL.FTZ R68, R12, R139 ;  /* 0x0000008b0c447220 */ /* 0x000fe20000410000 */
[----:B------:R-:W-:Y:S01]  /*43a0*/  FFMA.FTZ R12, R6, R149, R137 ;  /* 0x00000095060c7223 */ /* 0x000fe20000010089 */
[----:B------:R-:W4:Y:S01]  /*43b0*/  SHFL.DOWN PT, R130, R155, 0x10, 0x1f ;  /* 0x0a001f009b827f89 */ /* 0x000f2200000e0000 */
[----:B------:R-:W-:Y:S01]  /*43c0*/  FMUL.FTZ R139, R7, R148 ;  /* 0x00000094078b7220 */ /* 0x000fe20000410000 */
[----:B------:R-:W-:Y:S01]  /*43d0*/  FMUL.FTZ R137, R14, R144 ;  /* 0x000000900e897220 */ /* 0x000fe20000410000 */
[----:B------:R-:W-:Y:S01]  /*43e0*/  FFMA.FTZ R143, R13, R12, R68 ;  /* 0x0000000c0d8f7223 */ /* 0x000fe20000010044 */
[CC--:B------:R-:W-:Y:S01]  /*43f0*/  FMUL.FTZ R13, R7.reuse, R144.reuse ;  /* 0x00000090070d7220 */ /* 0x0c0fe20000410000 */
[----:B------:R-:W-:Y:S01]  /*4400*/  FFMA.FTZ R139, R6, R144, -R139 ;  /* 0x00000090068b7223 */ /* 0x000fe2000001088b */
[-C--:B------:R-:W-:Y:S01]  /*4410*/  FFMA.FTZ R124, R124, R148.reuse, R137 ;  /* 0x000000947c7c7223 */ /* 0x080fe20000010089 */
[----:B------:R-:W-:Y:S01]  /*4420*/  ISETP.GT.AND P2, PT, R80, 0xf, PT ;  /* 0x0000000f5000780c */ /* 0x000fe20003f44270 */
[----:B------:R-:W-:Y:S01]  /*4430*/  FFMA.FTZ R148, R6, R148, R13 ;  /* 0x0000009406947223 */ /* 0x000fe2000001000d */
[----:B------:R-:W-:Y:S01]  /*4440*/  FMUL.FTZ R8, R8, R139 ;  /* 0x0000008b08087220 */ /* 0x000fe20000410000 */
[----:B------:R-:W-:Y:S01]  /*4450*/  FMUL.FTZ R12, R7, R151 ;  /* 0x00000097070c7220 */ /* 0x000fe20000410000 */
[----:B------:R-:W-:Y:S01]  /*4460*/  FMUL.FTZ R14, R133, R11 ;  /* 0x0000000b850e7220 */ /* 0x000fe20000410000 */
[----:B------:R-:W-:Y:S01]  /*4470*/  FMUL.FTZ R141, R128, R146 ;  /* 0x00000092808d7220 */ /* 0x000fe20000410000 */
[----:B------:R-:W-:Y:S01]  /*4480*/  FFMA.FTZ R148, R9, R148, R8 ;  /* 0x0000009409947223 */ /* 0x000fe20000010008 */
[C---:B------:R-:W-:Y:S01]  /*4490*/  FMUL.FTZ R9, R7.reuse, R71 ;  /* 0x0000004707097220 */ /* 0x040fe20000410000 */
[CC--:B------:R-:W-:Y:S01]  /*44a0*/  FFMA.FTZ R13, R6.reuse, R11.reuse, -R12 ;  /* 0x0000000b060d7223 */ /* 0x0c0fe2000001080c */
[C---:B------:R-:W-:Y:S01]  /*44b0*/  FMUL.FTZ R11, R7.reuse, R11 ;  /* 0x0000000b070b7220 */ /* 0x040fe20000410000 */
[-C--:B------:R-:W-:Y:S01]  /*44c0*/  FMUL.FTZ R8, R7, R70.reuse ;  /* 0x0000004607087220 */ /* 0x080fe20000410000 */
[-C--:B------:R-:W-:Y:S01]  /*44d0*/  FFMA.FTZ R12, R6, R70.reuse, -R9 ;  /* 0x00000046060c7223 */ /* 0x080fe20000010809 */
[----:B------:R-:W-:Y:S01]  /*44e0*/  FMUL.FTZ R13, R132, R13 ;  /* 0x0000000d840d7220 */ /* 0x000fe20000410000 */
[----:B------:R-:W-:Y:S01]  /*44f0*/  FMUL.FTZ R70, R131, R70 ;  /* 0x0000004683467220 */ /* 0x000fe20000410000 */
[C---:B------:R-:W-:Y:S01]  /*4500*/  FFMA.FTZ R11, R6.reuse, R151, R11 ;  /* 0x00000097060b7223 */ /* 0x040fe2000001000b */
[----:B------:R-:W-:Y:S01]  /*4510*/  FFMA.FTZ R8, R6, R71, R8 ;  /* 0x0000004706087223 */ /* 0x000fe20000010008 */
[----:B------:R-:W-:Y:S01]  /*4520*/  FMUL.FTZ R12, R69, R12 ;  /* 0x0000000c450c7220 */ /* 0x000fe20000410000 */
[----:B0-----:R-:W-:Y:S01]  /*4530*/  @!P2 FADD.FTZ R154, R154, R145 ;  /* 0x000000919a9aa221 */ /* 0x001fe20000010000 */
[----:B----4-:R-:W-:Y:S01]  /*4540*/  @!P2 FADD.FTZ R155, R155, R130 ;  /* 0x000000829b9ba221 */ /* 0x010fe20000010000 */
        /* <DEDUP_REMOVED lines=26> */
.L_x_18749:
[----:B------:R-:W-:Y:S05]  /*46f0*/  BSYNC B0 ;  /* 0x0000000000007941 */ /* 0x000fea0003800000 */
.L_x_18748:
[----:B------:R-:W-:Y:S01]  /*4700*/  IADD3 R116, R116, 0x1, RZ ;  /* 0x0000000174747810 */ /* 0x000fe20007ffe0ff */
[----:B------:R-:W-:-:S03]  /*4710*/  UIADD3 UR5, UP0, UR5, 0x1, URZ ;  /* 0x0000000105057890 */ /* 0x000fc6000ff1e03f */
[----:B------:R-:W-:Y:S01]  /*4720*/  ISETP.GE.AND P1, PT, R116, UR25, PT ;  /* 0x0000001974007c0c */ /* 0x000fe2000bf26270 */
[----:B------:R-:W-:-:S12]  /*4730*/  UIADD3.X UR6, URZ, UR6, URZ, UP0, !UPT ;  /* 0x000000063f067290 */ /* 0x000fd800087fe43f */
[----:B------:R-:W-:Y:S05]  /*4740*/  @!P1 BRA `(.L_x_18750) ;  /* 0xffffffcc009c9947 */ /* 0x000fea000383ffff */
.L_x_18719:
[----:B------:R-:W4:Y:S01]  /*4750*/  F2F.BF16.F32 R2, R107 ;  /* 0x0000006b00027304 */ /* 0x000f220000202000 */
[----:B------:R-:W-:Y:S01]  /*4760*/  BAR.SYNC.DEFER_BLOCKING 0x0 ;  /* 0x0000000000007b1d */ /* 0x000fe20000010000 */
[----:B------:R-:W-:Y:S01]  /*4770*/  LEA R23, R80, R83, 0x3 ;  /* 0x0000005350177211 */ /* 0x000fe200078e18ff */
[----:B------:R-:W-:Y:S01]  /*4780*/  FADD.FTZ R78, R78, R115 ;  /* 0x000000734e4e7221 */ /* 0x000fe20000010000 */
[C---:B------:R-:W-:Y:S01]  /*4790*/  IADD3 R22, R100.reuse, -0x1, RZ ;  /* 0xffffffff64167810 */ /* 0x040fe20007ffe0ff */
[----:B------:R-:W-:Y:S01]  /*47a0*/  UIADD3 UR4, UR4, -0x100, URZ ;  /* 0xffffff0004047890 */ /* 0x000fe2000fffe03f */
[----:B------:R-:W-:-:S03]  /*47b0*/  ISETP.GT.AND P5, PT, R100, 0x1, PT ;  /* 0x000000016400780c */ /* 0x000fc60003fa4270 */
[----:B------:R-:W5:Y:S01]  /*47c0*/  LDC.64 R14, c[0x0][0x388] ;  /* 0x0000e200ff0e7b82 */ /* 0x000f620000000a00 */
[----:B------:R-:W-:Y:S01]  /*47d0*/  F2F.BF16.F32 R106, R106 ;  /* 0x0000006a006a7304 */ /* 0x000fe20000202000 */
[----:B------:R-:W-:Y:S01]  /*47e0*/  SHF.L.U32 R10, R22, 0x7, RZ ;  /* 0x00000007160a7819 */ /* 0x000fe200000006ff */
[----:B------:R-:W-:Y:S01]  /*47f0*/  ULDC.64 UR6, c[0x0][0x390] ;  /* 0x0000e40000067ab9 */ /* 0x000fe20000000a00 */
[----:B------:R-:W-:Y:S02]  /*4800*/  IADD3 R98, P1, R98, -0x200, RZ ;  /* 0xfffffe0062627810 */ /* 0x000fe40007f3e0ff */
[----:B------:R-:W-:Y:S01]  /*4810*/  SHF.R.S32.HI R11, RZ, 0x1f, R10 ;  /* 0x0000001fff0b7819 */ /* 0x000fe2000001140a */
[----:B----4-:R-:W-:Y:S02]  /*4820*/  IMAD.WIDE.U32 R2, R2, 0x10000, RZ ;  /* 0x0001000002027825 */ /* 0x010fe400078e00ff */
[----:B------:R-:W4:Y:S01]  /*4830*/  F2F.BF16.F32 R7, R108 ;  /* 0x0000006c00077304 */ /* 0x000f220000202000 */
[----:B------:R-:W1:Y:S01]  /*4840*/  LDC.64 R20, c[0x0][0x3e0] ;  /* 0x0000f800ff147b82 */ /* 0x000e620000000a00 */
[----:B------:R-:W-:-:S02]  /*4850*/  IADD3 R94, P2, R94, -0x100, RZ ;  /* 0xffffff005e5e7810 */ /* 0x000fc40007f5e0ff */
[----:B------:R-:W-:Y:S02]  /*4860*/  IADD3 R90, P3, R90, -0x100, RZ ;  /* 0xffffff005a5a7810 */ /* 0x000fe40007f7e0ff */
[----:B------:R-:W-:Y:S02]  /*4870*/  IADD3 R92, P4, R92, -0x100, RZ ;  /* 0xffffff005c5c7810 */ /* 0x000fe40007f9e0ff */
[----:B------:R-:W0:Y:S01]  /*4880*/  F2F.BF16.F32 R105, R105 ;  /* 0x0000006900697304 */ /* 0x000e220000202000 */
[----:B------:R-:W2:Y:S01]  /*4890*/  LDC.64 R18, c[0x0][0x3a8] ;  /* 0x0000ea00ff127b82 */ /* 0x000ea20000000a00 */
[----:B------:R-:W-:Y:S02]  /*48a0*/  MOV R100, R22 ;  /* 0x0000001600647202 */ /* 0x000fe40000000f00 */
[----:B------:R-:W-:Y:S02]  /*48b0*/  IADD3.X R99, R99, -0x1, RZ, P1, !PT ;  /* 0xffffffff63637810 */ /* 0x000fe40000ffe4ff */
[----:B------:R-:W-:Y:S01]  /*48c0*/  IADD3.X R95, R95, -0x1, RZ, P2, !PT ;  /* 0xffffffff5f5f7810 */ /* 0x000fe200017fe4ff */
[----:B-----5:R-:W-:Y:S01]  /*48d0*/  IMAD R6, R14, UR16, RZ ;  /* 0x000000100e067c24 */ /* 0x020fe2000f8e02ff */
[----:B----4-:R-:W-:Y:S01]  /*48e0*/  PRMT R7, R106, 0x5410, R7 ;  /* 0x000054106a077816 */ /* 0x010fe20000000007 */
[----:B------:R4:W5:Y:S01]  /*48f0*/  F2F.BF16.F32 R0, R113 ;  /* 0x0000007100007304 */ /* 0x0009620000202000 */
[----:B------:R-:W-:Y:S01]  /*4900*/  IADD3.X R91, R91, -0x1, RZ, P3, !PT ;  /* 0xffffffff5b5b7810 */ /* 0x000fe20001ffe4ff */
[----:B------:R-:W-:Y:S01]  /*4910*/  IMAD R15, R15, UR15, R6 ;  /* 0x0000000f0f0f7c24 */ /* 0x000fe2000f8e0206 */
[----:B------:R-:W-:Y:S01]  /*4920*/  LOP3.LUT R9, R7, R3, RZ, 0xfc, !PT ;  /* 0x0000000307097212 */ /* 0x000fe200078efcff */
[----:B------:R-:W-:Y:S01]  /*4930*/  IMAD.WIDE.U32 R6, R14, UR15, R10 ;  /* 0x0000000f0e067c25 */ /* 0x000fe2000f8e000a */
[----:B------:R-:W-:-:S02]  /*4940*/  IADD3.X R93, R93, -0x1, RZ, P4, !PT ;  /* 0xffffffff5d5d7810 */ /* 0x000fc400027fe4ff */
[----:B0-----:R-:W-:Y:S01]  /*4950*/  LOP3.LUT R8, R2, R105, RZ, 0xfc, !PT ;  /* 0x0000006902087212 */ /* 0x001fe200078efcff */
[----:B------:R-:W-:Y:S01]  /*4960*/  F2F.BF16.F32 R4, R114 ;  /* 0x0000007200047304 */ /* 0x000fe20000202000 */
[----:B------:R-:W-:Y:S01]  /*4970*/  IADD3 R7, R7, R15, RZ ;  /* 0x0000000f07077210 */ /* 0x000fe20007ffe0ff */
[----:B----4-:R-:W-:Y:S02]  /*4980*/  FADD.FTZ R113, R78, R113 ;  /* 0x000000714e717221 */ /* 0x010fe40000010000 */
[----:B------:R0:W-:Y:S01]  /*4990*/  STS.64 [R23], R8 ;  /* 0x0000000817007388 */ /* 0x0001e20000000a00 */
[----:B------:R-:W-:-:S03]  /*49a0*/  NOP ;  /* 0x0000000000007918 */ /* 0x000fc60000000000 */
[----:B------:R-:W4:Y:S01]  /*49b0*/  LDS.64 R2, [R23] ;  /* 0x0000000017027984 */ /* 0x000f220000000a00 */
[----:B------:R-:W3:Y:S01]  /*49c0*/  F2F.BF16.F32 R13, R112 ;  /* 0x00000070000d7304 */ /* 0x000ee20000202000 */
[----:B--2---:R-:W-:-:S04]  /*49d0*/  IMAD.WIDE.U32 R10, R18, UR15, R10 ;  /* 0x0000000f120a7c25 */ /* 0x004fc8000f8e000a */
[----:B------:R-:W-:Y:S01]  /*49e0*/  FADD.FTZ R113, R113, R114 ;  /* 0x0000007271717221 */ /* 0x000fe20000010000 */
[----:B0-----:R-:W-:-:S03]  /*49f0*/  IMAD R8, R72, UR6, RZ ;  /* 0x0000000648087c24 */ /* 0x001fc6000f8e02ff */
[----:B------:R-:W-:Y:S01]  /*4a00*/  FADD.FTZ R78, R113, R112 ;  /* 0x00000070714e7221 */ /* 0x000fe20000010000 */
[----:B------:R-:W0:Y:S01]  /*4a10*/  F2F.BF16.F32 R17, R115 ;  /* 0x0000007300117304 */ /* 0x000e220000202000 */
[C---:B------:R-:W-:Y:S02]  /*4a20*/  IMAD R15, R5.reuse, UR7, R8 ;  /* 0x00000007050f7c24 */ /* 0x040fe4000f8e0208 */
[----:B------:R-:W-:Y:S01]  /*4a30*/  IMAD.WIDE.U32 R8, R5, UR6, R6 ;  /* 0x0000000605087c25 */ /* 0x000fe2000f8e0006 */
[----:B------:R-:W-:-:S03]  /*4a40*/  ULDC.64 UR6, c[0x0][0x3b0] ;  /* 0x0000ec0000067ab9 */ /* 0x000fc60000000a00 */
[----:B-----5:R-:W-:Y:S01]  /*4a50*/  IMAD.WIDE.U32 R6, R0, 0x10000, RZ ;  /* 0x0001000000067825 */ /* 0x020fe200078e00ff */
[----:B------:R-:W-:Y:S02]  /*4a60*/  IADD3 R9, R9, R15, RZ ;  /* 0x0000000f09097210 */ /* 0x000fe40007ffe0ff */
[----:B-1----:R-:W-:Y:S01]  /*4a70*/  LEA R12, P0, R8, R20, 0x1 ;  /* 0x00000014080c7211 */ /* 0x002fe200078008ff */
[----:B------:R-:W-:Y:S01]  /*4a80*/  IMAD R0, R18, UR16, RZ ;  /* 0x0000001012007c24 */ /* 0x000fe2000f8e02ff */
[----:B---3--:R-:W-:Y:S02]  /*4a90*/  PRMT R15, R4, 0x5410, R13 ;  /* 0x00005410040f7816 */ /* 0x008fe4000000000d */
[----:B------:R-:W-:Y:S02]  /*4aa0*/  LEA.HI.X R13, R8, R21, R9, 0x1, P0 ;  /* 0x00000015080d7211 */ /* 0x000fe400000f0c09 */
[----:B------:R-:W-:Y:S02]  /*4ab0*/  LOP3.LUT R15, R15, R7, RZ, 0xfc, !PT ;  /* 0x000000070f0f7212 */ /* 0x000fe400078efcff */
[----:B0-----:R-:W-:Y:S01]  /*4ac0*/  LOP3.LUT R14, R6, R17, RZ, 0xfc, !PT ;  /* 0x00000011060e7212 */ /* 0x001fe200078efcff */
[----:B------:R-:W-:Y:S01]  /*4ad0*/  IMAD.WIDE R6, R79, 0x8, R12 ;  /* 0x000000084f067825 */ /* 0x000fe200078e020c */
[----:B------:R-:W0:Y:S03]  /*4ae0*/  LDC.64 R16, c[0x0][0x3f0] ;  /* 0x0000fc00ff107b82 */ /* 0x000e260000000a00 */
[----:B------:R-:W-:-:S02]  /*4af0*/  IMAD R13, R19, UR15, R0 ;  /* 0x0000000f130d7c24 */ /* 0x000fc4000f8e0200 */
[----:B------:R-:W-:-:S03]  /*4b00*/  IMAD R0, R72, UR6, RZ ;  /* 0x0000000648007c24 */ /* 0x000fc6000f8e02ff */
[----:B------:R-:W-:Y:S01]  /*4b10*/  IADD3 R11, R11, R13, RZ ;  /* 0x0000000d0b0b7210 */ /* 0x000fe20007ffe0ff */
[----:B----4-:R1:W-:Y:S01]  /*4b20*/  STG.E.64 desc[UR12][R6.64], R2 ;  /* 0x0000000206007986 */ /* 0x0103e2000c101b0c */
        /* <DEDUP_REMOVED lines=14> */
.L_x_18718:
        /* <DEDUP_REMOVED lines=26> */
.L_x_18753:
[----:B------:R-:W-:Y:S05]  /*4db0*/  BSYNC B0 ;  /* 0x0000000000007941 */ /* 0x000fea0003800000 */
.L_x_18752:
        /* <DEDUP_REMOVED lines=29> */
.L_x_18755:
[----:B------:R-:W2:Y:S02]  /*4f90*/  S2R R11, SR_TID.X ;  /* 0x00000000000b7919 */ /* 0x000ea40000002100 */
.L_x_18756:
[----:B------:R-:W-:Y:S05]  /*4fa0*/  BSYNC B0 ;  /* 0x0000000000007941 */ /* 0x000fea0003800000 */
.L_x_18754:
        /* <DEDUP_REMOVED lines=8> */
[----:B------:R-:W-:-:S04]  /*5030*/  IMAD.WIDE.U32 R6, R5, UR6, RZ ;  /* 0x0000000605067c25 */ /* 0x000fc8000f8e00ff */
[----:B------:R-:W-:Y:S01]  /*5040*/  IMAD R13, R5, UR7, R72 ;  /* 0x00000007050d7c24 */ /* 0x000fe2000f8e0248 */
[----:B------:R-:W-:-:S04]  /*5050*/  ULDC.64 UR6, c[0x0][0x340] ;  /* 0x0000d00000067ab9 */ /* 0x000fc80000000a00 */
[----:B------:R-:W-:Y:S01]  /*5060*/  IADD3 R13, R7, R13, RZ ;  /* 0x0000000d070d7210 */ /* 0x000fe20007ffe0ff */
[----:B--2---:R-:W-:-:S03]  /*5070*/  ULEA UR4, UR5, UR4, 0x18 ;  /* 0x0000000405047291 */ /* 0x004fc6000f8ec03f */
[----:B------:R-:W-:-:S09]  /*5080*/  ULDC UR5, c[0x0][0x0] ;  /* 0x0000000000057ab9 */ /* 0x000fd20000000800 */
.L_x_18757:
[----:B------:R-:W-:Y:S02]  /*5090*/  LEA R0, R11, UR4, 0x3 ;  /* 0x000000040b007c11 */ /* 0x000fe4000f8e18ff */
[----:B0-2---:R-:W-:Y:S02]  /*50a0*/  SHF.R.S32.HI R2, RZ, 0x1f, R11 ;  /* 0x0000001fff027819 */ /* 0x005fe4000001140b */
[----:B------:R-:W-:Y:S01]  /*50b0*/  MOV R3, R13 ;  /* 0x0000000d00037202 */ /* 0x000fe20000000f00 */
[----:B-1-34-:R-:W0:Y:S02]  /*50c0*/  LDS.64 R8, [R0+0x31b0] ;  /* 0x0031b00000087984 */ /* 0x01ae240000000a00 */
        /* <DEDUP_REMOVED lines=13> */
.L_x_18758:
        /* <DEDUP_REMOVED lines=14> */
.L_x_19056:


//--------------------- .text._Z25selective_scan_bwd_kernelI32Selective_Scan_bwd_kernel_traitsILi32ELi4ELb1ELb1ELb1ELb0ELb1EN3c108BFloat16ENS1_7complexIfEEEEv12SSMParamsBwd --------------------------
	.section	.text._Z25selective_scan_bwd_kernelI32Selective_Scan_bwd_kernel_traitsILi32ELi4ELb1ELb1ELb1ELb0ELb1EN3c108BFloat16ENS1_7complexIfEEEEv12SSMParamsBwd,"ax",@progbits
	.align	128
        .global         _Z25selective_scan_bwd_kernelI32Selective_Scan_bwd_kernel_traitsILi32ELi4ELb1ELb1ELb1ELb0ELb1EN3c108BFloat16ENS1_7complexIfEEEEv12SSMParamsBwd
        .type           _Z25selective_scan_bwd_kernelI32Selective_Scan_bwd_kernel_traitsILi32ELi4ELb1ELb1ELb1ELb0ELb1EN3c108BFloat16ENS1_7complexIfEEEEv12SSMParamsBwd,@function
        .size           _Z25selective_scan_bwd_kernelI32Selective_Scan_bwd_kernel_traitsILi32ELi4ELb1ELb1ELb1ELb0ELb1EN3c108BFloat16ENS1_7complexIfEEEEv12SSMParamsBwd,(.L_x_19057 - _Z25selective_scan_bwd_kernelI32Selective_Scan_bwd_kernel_traitsILi32ELi4ELb1ELb1ELb1ELb0ELb1EN3c108BFloat16ENS1_7complexIfEEEEv12SSMParamsBwd)
        .other          _Z25selective_scan_bwd_kernelI32Selective_Scan_bwd_kernel_traitsILi32ELi4ELb1ELb1ELb1ELb0ELb1EN3c108BFloat16ENS1_7complexIfEEEEv12SSMParamsBwd,@"STO_CUDA_ENTRY STV_DEFAULT"
_Z25selective_scan_bwd_kernelI32Selective_Scan_bwd_kernel_traitsILi32ELi4ELb1ELb1ELb1ELb0ELb1EN3c108BFloat16ENS1_7complexIfEEEEv12SSMParamsBwd:
.text._Z25selective_scan_bwd_kernelI32Selective_Scan_bwd_kernel_traitsILi32ELi4ELb1ELb1ELb1ELb0ELb1EN3c108BFloat16ENS1_7complexIfEEEEv12SSMParamsBwd:
        /* <DEDUP_REMOVED lines=97> */
[----:B------:R-:W-:Y:S01]  /*0610*/  UIADD3 UR9, UR9, UR14, URZ ;  /* 0x0000000e09097290 */ /* 0x000fe2000fffe03f */
[C---:B------:R-:W-:Y:S02]  /*0620*/  IADD3.X R8, R11.reuse, R3, R0, P1, !PT ;  /* 0x000000030b087210 */ /* 0x040fe40000ffe400 */
[----:B------:R-:W-:Y:S01]  /*0630*/  IADD3.X R6, R11, R7, R4, P2, !PT ;  /* 0x000000070b067210 */ /* 0x000fe200017fe404 */
[C---:B------:R-:W-:Y:S01]  /*0640*/  IMAD R11, R77.reuse, R17, R2 ;  /* 0x000000114d0b7224 */ /* 0x040fe200078e0202 */
[----:B------:R-:W-:Y:S01]  /*0650*/  UIMAD UR6, UR16, UR10, URZ ;  /* 0x0000000a100672a4 */ /* 0x000fe2000f8e023f */
[----:B------:R-:W-:-:S02]  /*0660*/  IMAD.WIDE.U32 R2, R77, R16, UR8 ;  /* 0x000000084d027e25 */ /* 0x000fc4000f8e0010 */
[----:B------:R-:W4:Y:S01]  /*0670*/  @P0 LDC R16, c[0x0][0x214] ;  /* 0x00008500ff100b82 */ /* 0x000f220000000800 */
[----:B-1----:R-:W-:Y:S01]  /*0680*/  ISETP.NE.U32.AND P1, PT, R12, RZ, PT ;  /* 0x000000ff0c00720c */ /* 0x002fe20003f25070 */
[----:B------:R-:W-:Y:S01]  /*0690*/  UIMAD.WIDE.U32 UR4, UR15, UR10, URZ ;  /* 0x0000000a0f0472a5 */ /* 0x000fe2000f8e003f */
[----:B------:R-:W-:Y:S01]  /*06a0*/  IMAD R0, R79, R18, RZ ;  /* 0x000000124f007224 */ /* 0x000fe200078e02ff */
[----:B------:R-:W-:Y:S01]  /*06b0*/  UIMAD UR6, UR15, UR11, UR6 ;  /* 0x0000000b0f0672a4 */ /* 0x000fe2000f8e0206 */
[----:B------:R-:W-:Y:S02]  /*06c0*/  ISETP.NE.AND.EX P1, PT, R13, RZ, PT, P1 ;  /* 0x000000ff0d00720c */ /* 0x000fe40003f25310 */
[----:B------:R-:W-:Y:S01]  /*06d0*/  LEA R7, R25, 0xffffff00, 0x8 ;  /* 0xffffff0019077811 */ /* 0x000fe200078e40ff */
[----:B------:R-:W1:Y:S01]  /*06e0*/  @P0 LDC.64 R22, c[0x0][0x310] ;  /* 0x0000c400ff160b82 */ /* 0x000e620000000a00 */
[----:B--2---:R-:W-:Y:S01]  /*06f0*/  ISETP.NE.U32.AND P2, PT, R14, RZ, PT ;  /* 0x000000ff0e00720c */ /* 0x004fe20003f45070 */
[----:B------:R-:W-:Y:S01]  /*0700*/  UIADD3 UR5, UR5, UR6, URZ ;  /* 0x0000000605057290 */ /* 0x000fe2000fffe03f */
[----:B------:R-:W-:Y:S01]  /*0710*/  IADD3 R21, R3, R11, RZ ;  /* 0x0000000b03157210 */ /* 0x000fe20007ffe0ff */
[----:B------:R-:W-:Y:S01]  /*0720*/  IMAD R11, R77, R19, R0 ;  /* 0x000000134d0b7224 */ /* 0x000fe200078e0200 */
[----:B------:R-:W-:-:S03]  /*0730*/  IADD3 R101, P3, R7, R2, RZ ;  /* 0x0000000207657210 */ /* 0x000fc60007f7e0ff */
[----:B------:R-:W2:Y:S01]  /*0740*/  @P0 LDC R17, c[0x0][0x21c] ;  /* 0x00008700ff110b82 */ /* 0x000ea20000000800 */
[----:B------:R-:W-:Y:S02]  /*0750*/  ISETP.NE.AND.EX P2, PT, R15, RZ, PT, P2 ;  /* 0x000000ff0f00720c */ /* 0x000fe40003f45320 */
[----:B------:R-:W-:Y:S01]  /*0760*/  SHF.R.S32.HI R0, RZ, 0x1f, R7 ;  /* 0x0000001fff007819 */ /* 0x000fe20000011407 */
[----:B------:R-:W-:Y:S01]  /*0770*/  IMAD.WIDE.U32 R2, R77, R18, UR4 ;  /* 0x000000044d027e25 */ /* 0x000fe2000f8e0012 */
[----:B------:R-:W-:Y:S02]  /*0780*/  MOV R20, RZ ;  /* 0x000000ff00147202 */ /* 0x000fe40000000f00 */
[----:B------:R-:W-:Y:S01]  /*0790*/  IADD3.X R4, R0, R21, RZ, P3, !PT ;  /* 0x0000001500047210 */ /* 0x000fe20001ffe4ff */
[----:B------:R-:W-:Y:S01]  /*07a0*/  HFMA2.MMA R21, -RZ, RZ, 0, 0 ;  /* 0x00000000ff157435 */ /* 0x000fe200000001ff */
[----:B------:R-:W-:Y:S02]  /*07b0*/  @P1 LEA R20, P4, R5, R12, 0x2 ;  /* 0x0000000c05141211 */ /* 0x000fe400078810ff */
[----:B------:R-:W-:-:S02]  /*07c0*/  IADD3 R7, P5, R7, R2, RZ ;  /* 0x0000000207077210 */ /* 0x000fc40007fbe0ff */
[----:B------:R-:W-:Y:S02]  /*07d0*/  IADD3 R11, R3, R11, RZ ;  /* 0x0000000b030b7210 */ /* 0x000fe40007ffe0ff */
[----:B------:R-:W-:Y:S02]  /*07e0*/  CS2R R18, SRZ ;  /* 0x0000000000127805 */ /* 0x000fe4000001ff00 */
[--C-:B------:R-:W-:Y:S02]  /*07f0*/  @P1 LEA.HI.X R21, R5, R13, R74.reuse, 0x2, P4 ;  /* 0x0000000d05151211 */ /* 0x100fe400020f144a */
[----:B------:R-:W-:Y:S02]  /*0800*/  ISETP.GE.AND P1, PT, R25, 0x1, PT ;  /* 0x000000011900780c */ /* 0x000fe40003f26270 */
[C---:B------:R-:W-:Y:S02]  /*0810*/  @P2 LEA R18, P3, R5.reuse, R14, 0x2 ;  /* 0x0000000e05122211 */ /* 0x040fe400078610ff */
[----:B------:R-:W-:Y:S01]  /*0820*/  IADD3.X R2, R0, R11, RZ, P5, !PT ;  /* 0x0000000b00027210 */ /* 0x000fe20002ffe4ff */
[----:B----4-:R-:W-:Y:S01]  /*0830*/  @P0 IMAD R0, R16, UR15, R5 ;  /* 0x0000000f10000c24 */ /* 0x010fe2000f8e0205 */
        /* <DEDUP_REMOVED lines=8> */
[----:B------:R-:W-:-:S02]  /*08c0*/  LEA R100, P3, R101, R30, 0x1 ;  /* 0x0000001e65647211 */ /* 0x000fc400078608ff */
[----:B------:R-:W-:Y:S01]  /*08d0*/  LEA R102, P4, R7, R102, 0x1 ;  /* 0x0000006607667211 */ /* 0x000fe200078808ff */
[----:B------:R-:W-:Y:S01]  /*08e0*/  HFMA2.MMA R80, -RZ, RZ, 0, 0 ;  /* 0x00000000ff507435 */ /* 0x000fe200000001ff */
[----:B-1----:R-:W-:Y:S01]  /*08f0*/  @P0 IMAD.WIDE R22, R3, 0x10, R22 ;  /* 0x0000001003160825 */ /* 0x002fe200078e0216 */
        /* <DEDUP_REMOVED lines=23> */
[C---:B------:R-:W-:Y:S02]  /*0a70*/  IADD3 R6, R81.reuse, 0x80, RZ ;  /* 0x0000008051067810 */ /* 0x040fe40007ffe0ff */
[C---:B------:R-:W-:Y:S02]  /*0a80*/  IADD3 R8, R81.reuse, 0xa0, RZ ;  /* 0x000000a051087810 */ /* 0x040fe40007ffe0ff */
[----:B------:R-:W-:-:S02]  /*0a90*/  IADD3 R10, R81, 0xc0, RZ ;  /* 0x000000c0510a7810 */ /* 0x000fc40007ffe0ff */
[----:B------:R-:W-:Y:S02]  /*0aa0*/  IADD3 R93, R85, 0x420, RZ ;  /* 0x00000420555d7810 */ /* 0x000fe40007ffe0ff */
[----:B------:R-:W-:Y:S02]  /*0ab0*/  LEA.HI.SX32 R0, R83, R83, 0x1b ;  /* 0x0000005353007211 */ /* 0x000fe400078fdaff */
[C---:B------:R-:W-:Y:S02]  /*0ac0*/  IADD3 R12, R81.reuse, 0xe0, RZ ;  /* 0x000000e0510c7810 */ /* 0x040fe40007ffe0ff */
[-C--:B------:R-:W-:Y:S02]  /*0ad0*/  LEA.HI.SX32 R92, R81, R81.reuse, 0x1b ;  /* 0x00000051515c7211 */ /* 0x080fe400078fdaff */
[-C--:B------:R-:W-:Y:S02]  /*0ae0*/  LEA.HI.SX32 R2, R2, R81.reuse, 0x1b ;  /* 0x0000005102027211 */ /* 0x080fe400078fdaff */
[----:B------:R-:W-:-:S02]  /*0af0*/  LEA.HI.SX32 R4, R4, R81, 0x1b ;  /* 0x0000005104047211 */ /* 0x000fc400078fdaff */
[-C--:B------:R-:W-:Y:S02]  /*0b00*/  LEA.HI.SX32 R6, R6, R81.reuse, 0x1b ;  /* 0x0000005106067211 */ /* 0x080fe400078fdaff */
[-C--:B------:R-:W-:Y:S02]  /*0b10*/  LEA.HI.SX32 R8, R8, R81.reuse, 0x1b ;  /* 0x0000005108087211 */ /* 0x080fe400078fdaff */
[----:B------:R-:W-:Y:S02]  /*0b20*/  LEA.HI.SX32 R10, R10, R81, 0x1b ;  /* 0x000000510a0a7211 */ /* 0x000fe400078fdaff */
[----:B------:R-:W-:Y:S02]  /*0b30*/  LEA R91, R0, R93, 0x2 ;  /* 0x0000005d005b7211 */ /* 0x000fe400078e10ff */
[----:B------:R-:W-:Y:S02]  /*0b40*/  LEA.HI.SX32 R12, R12, R81, 0x1b ;  /* 0x000000510c0c7211 */ /* 0x000fe400078fdaff */
[----:B------:R-:W-:-:S02]  /*0b50*/  SHF.R.S32.HI R0, RZ, 0x1f, R3 ;  /* 0x0000001fff007819 */ /* 0x000fc40000011403 */
[-C--:B------:R-:W-:Y:S02]  /*0b60*/  LEA R84, R84, R93.reuse, 0x2 ;  /* 0x0000005d54547211 */ /* 0x080fe400078e10ff */
[-C--:B------:R-:W-:Y:S02]  /*0b70*/  LEA R86, R2, R93.reuse, 0x2 ;  /* 0x0000005d02567211 */ /* 0x080fe400078e10ff */
        /* <DEDUP_REMOVED lines=11> */
.L_x_18793:
[----:B------:R-:W-:Y:S01]  /*0c30*/  BAR.SYNC.DEFER_BLOCKING 0x0 ;  /* 0x0000000000007b1d */ /* 0x000fe20000010000 */
[----:B0-----:R-:W-:Y:S01]  /*0c40*/  IMAD.WIDE R2, R81, 0x8, R94 ;  /* 0x0000000851027825 */ /* 0x001fe200078e025e */
[----:B------:R-:W-:-:S03]  /*0c50*/  LEA R107, R82, R85, 0x3 ;  /* 0x00000055526b7211 */ /* 0x000fc600078e18ff */
[----:B------:R-:W-:-:S03]  /*0c60*/  IMAD.WIDE R8, R81, 0x8, R96 ;  /* 0x0000000851087825 */ /* 0x000fc600078e0260 */
[----:B------:R-:W0:Y:S01]  /*0c70*/  LDC.64 R12, c[0x0][0x2a0] ;  /* 0x0000a800ff0c7b82 */ /* 0x000e220000000a00 */
[----:B------:R-:W-:Y:S01]  /*0c80*/  ULDC.64 UR6, c[0x0][0x2a8] ;  /* 0x0000aa0000067ab9 */ /* 0x000fe20000000a00 */
[----:B------:R-:W-:-:S06]  /*0c90*/  IMAD.WIDE R10, R81, 0x8, R98 ;  /* 0x00000008510a7825 */ /* 0x000fcc00078e0262 */
[----:B------:R-:W1:Y:S08]  /*0ca0*/  LDC.64 R14, c[0x0][0x318] ;  /* 0x0000c600ff0e7b82 */ /* 0x000e700000000a00 */
[----:B------:R-:W2:Y:S01]  /*0cb0*/  LDC.64 R24, c[0x0][0x308] ;  /* 0x0000c200ff187b82 */ /* 0x000ea20000000a00 */
[----:B------:R-:W3:Y:S07]  /*0cc0*/  LDG.E.64 R6, desc[UR12][R2.64] ;  /* 0x0000000c02067981 */ /* 0x000eee000c1e1b00 */
[----:B------:R-:W4:Y:S01]  /*0cd0*/  LDC R37, c[0x0][0x21c] ;  /* 0x00008700ff257b82 */ /* 0x000f220000000800 */
[----:B---3--:R3:W-:Y:S01]  /*0ce0*/  STS.64 [R107], R6 ;  /* 0x000000066b007388 */ /* 0x0087e20000000a00 */
[----:B------:R-:W-:-:S03]  /*0cf0*/  NOP ;  /* 0x0000000000007918 */ /* 0x000fc60000000000 */
[----:B------:R-:W-:Y:S03]  /*0d00*/  LDS.64 R16, [R107] ;  /* 0x000000006b107984 */ /* 0x000fe60000000a00 */
[----:B------:R-:W-:Y:S06]  /*0d10*/  BAR.SYNC.DEFER_BLOCKING 0x0 ;  /* 0x0000000000007b1d */ /* 0x000fec0000010000 */
[----:B------:R-:W2:Y:S04]  /*0d20*/  LDG.E.64 R8, desc[UR12][R8.64] ;  /* 0x0000000c08087981 */ /* 0x000ea8000c1e1b00 */
[----:B--2---:R2:W-:Y:S01]  /*0d30*/  STS.64 [R107], R8 ;  /* 0x000000086b007388 */ /* 0x0045e20000000a00 */
[----:B------:R-:W-:-:S03]  /*0d40*/  NOP ;  /* 0x0000000000007918 */ /* 0x000fc60000000000 */
[----:B------:R-:W-:Y:S01]  /*0d50*/  LDS.64 R2, [R107] ;  /* 0x000000006b027984 */ /* 0x000fe20000000a00 */
[----:B------:R-:W-:Y:S06]  /*0d60*/  BAR.SYNC.DEFER_BLOCKING 0x0 ;  /* 0x0000000000007b1d */ /* 0x000fec0000010000 */
[----:B------:R-:W4:Y:S01]  /*0d70*/  LDG.E.64 R10, desc[UR12][R10.64] ;  /* 0x0000000c0a0a7981 */ /* 0x000f22000c1e1b00 */
[----:B---3--:R-:W-:Y:S01]  /*0d80*/  LEA R6, R104, 0xffffff80, 0x7 ;  /* 0xffffff8068067811 */ /* 0x008fe200078e38ff */
[----:B0-----:R-:W-:-:S03]  /*0d90*/  IMAD R0, R12, UR16, RZ ;  /* 0x000000100c007c24 */ /* 0x001fc6000f8e02ff */
[----:B------:R-:W-:Y:S01]  /*0da0*/  SHF.R.S32.HI R7, RZ, 0x1f, R6 ;  /* 0x0000001fff077819 */ /* 0x000fe20000011406 */
[----:B------:R-:W-:Y:S02]  /*0db0*/  IMAD R13, R13, UR15, R0 ;  /* 0x0000000f0d0d7c24 */ /* 0x000fe4000f8e0200 */
[----:B------:R-:W-:Y:S02]  /*0dc0*/  IMAD R0, R74, UR6, RZ ;  /* 0x000000064a007c24 */ /* 0x000fe4000f8e02ff */
[----:B--2---:R-:W-:-:S05]  /*0dd0*/  IMAD.WIDE.U32 R8, R12, UR15, R6 ;  /* 0x0000000f0c087c25 */ /* 0x004fca000f8e0006 */
[----:B------:R-:W-:Y:S01]  /*0de0*/  IADD3 R9, R9, R13, RZ ;  /* 0x0000000d09097210 */ /* 0x000fe20007ffe0ff */
[C---:B------:R-:W-:Y:S02]  /*0df0*/  IMAD R13, R5.reuse, UR7, R0 ;  /* 0x00000007050d7c24 */ /* 0x040fe4000f8e0200 */
[----:B------:R-:W-:Y:S01]  /*0e00*/  IMAD.WIDE.U32 R8, R5, UR6, R8 ;  /* 0x0000000605087c25 */ /* 0x000fe2000f8e0008 */
[----:B------:R-:W-:-:S04]  /*0e10*/  ULDC.64 UR6, c[0x0][0x2b8] ;  /* 0x0000ae0000067ab9 */ /* 0x000fc80000000a00 */
[----:B------:R-:W-:Y:S02]  /*0e20*/  IADD3 R0, R9, R13, RZ ;  /* 0x0000000d09007210 */ /* 0x000fe40007ffe0ff */
[----:B-1----:R-:W-:-:S04]  /*0e30*/  LEA R12, P0, R8, R14, 0x1 ;  /* 0x0000000e080c7211 */ /* 0x002fc800078008ff */
[----:B------:R-:W-:Y:S02]  /*0e40*/  LEA.HI.X R13, R8, R15, R0, 0x1, P0 ;  /* 0x0000000f080d7211 */ /* 0x000fe400000f0c00 */
[----:B------:R-:W0:Y:S01]  /*0e50*/  LDC.64 R14, c[0x0][0x2b0] ;  /* 0x0000ac00ff0e7b82 */ /* 0x000e220000000a00 */
[----:B------:R-:W-:Y:S01]  /*0e60*/  IMAD.WIDE R8, R81, 0x8, R12 ;  /* 0x0000000851087825 */ /* 0x000fe200078e020c */
[----:B----4-:R1:W-:Y:S01]  /*0e70*/  STS.64 [R107], R10 ;  /* 0x0000000a6b007388 */ /* 0x0103e20000000a00 */
[----:B------:R-:W-:-:S03]  /*0e80*/  NOP ;  /* 0x0000000000007918 */ /* 0x000fc60000000000 */
[----:B------:R-:W2:Y:S02]  /*0e90*/  LDS.64 R38, [R107] ;  /* 0x000000006b267984 */ /* 0x000ea40000000a00 */
[----:B------:R-:W-:Y:S06]  /*0ea0*/  BAR.SYNC.DEFER_BLOCKING 0x0 ;  /* 0x0000000000007b1d */ /* 0x000fec0000010000 */
[----:B------:R-:W3:Y:S01]  /*0eb0*/  LDG.E.64 R8, desc[UR12][R8.64] ;  /* 0x0000000c08087981 */ /* 0x000ee2000c1e1b00 */
[C---:B0-----:R-:W-:Y:S02]  /*0ec0*/  IMAD R0, R14.reuse, UR16, RZ ;  /* 0x000000100e007c24 */ /* 0x041fe4000f8e02ff */
[----:B------:R-:W-:-:S04]  /*0ed0*/  IMAD.WIDE.U32 R12, R14, UR15, R6 ;  /* 0x0000000f0e0c7c25 */ /* 0x000fc8000f8e0006 */
[----:B------:R-:W-:Y:S02]  /*0ee0*/  IMAD R15, R15, UR15, R0 ;  /* 0x0000000f0f0f7c24 */ /* 0x000fe4000f8e0200 */
[----:B------:R-:W-:-:S03]  /*0ef0*/  IMAD R0, R74, UR6, RZ ;  /* 0x000000064a007c24 */ /* 0x000fc6000f8e02ff */
[----:B------:R-:W-:Y:S01]  /*0f00*/  IADD3 R13, R13, R15, RZ ;  /* 0x0000000f0d0d7210 */ /* 0x000fe20007ffe0ff */
[C---:B------:R-:W-:Y:S02]  /*0f10*/  IMAD R15, R5.reuse, UR7, R0 ;  /* 0x00000007050f7c24 */ /* 0x040fe4000f8e0200 */
[----:B-1----:R-:W-:Y:S01]  /*0f20*/  IMAD.WIDE.U32 R10, R5, UR6, R12 ;  /* 0x00000006050a7c25 */ /* 0x002fe2000f8e000c */
[----:B---3--:R-:W-:Y:S04]  /*0f30*/  STS.64 [R107], R8 ;  /* 0x000000086b007388 */ /* 0x008fe80000000a00 */
[----:B------:R-:W-:Y:S01]  /*0f40*/  IADD3 R0, R11, R15, RZ ;  /* 0x0000000f0b007210 */ /* 0x000fe20007ffe0ff */
[----:B------:R-:W-:Y:S01]  /*0f50*/  ULDC.64 UR6, c[0x0][0x3a0] ;  /* 0x0000e80000067ab9 */ /* 0x000fe20000000a00 */
[----:B------:R-:W-:-:S04]  /*0f60*/  LEA R12, P0, R10, R24, 0x1 ;  /* 0x000000180a0c7211 */ /* 0x000fc800078008ff */
[----:B------:R-:W-:Y:S01]  /*0f70*/  LEA.HI.X R13, R10, R25, R0, 0x1, P0 ;  /* 0x000000190a0d7211 */ /* 0x000fe200000f0c00 */
[----:B------:R-:W-:Y:S01]  /*0f80*/  NOP ;  /* 0x0000000000007918 */ /* 0x000fe20000000000 */
[----:B------:R-:W0:Y:S01]  /*0f90*/  LDS.64 R24, [R107] ;  /* 0x000000006b187984 */ /* 0x000e220000000a00 */
[----:B------:R-:W-:Y:S01]  /*0fa0*/  IMAD.WIDE R10, R81, 0x8, R12 ;  /* 0x00000008510a7825 */ /* 0x000fe200078e020c */
[----:B------:R-:W-:Y:S06]  /*0fb0*/  BAR.SYNC.DEFER_BLOCKING 0x0 ;  /* 0x0000000000007b1d */ /* 0x000fec0000010000 */
[----:B------:R-:W3:Y:S01]  /*0fc0*/  LDG.E.64 R10, desc[UR12][R10.64] ;  /* 0x0000000c0a0a7981 */ /* 0x000ee2000c1e1b00 */
[----:B--2---:R-:W-:-:S02]  /*0fd0*/  SHF.L.U32 R14, R39, 0x10, RZ ;  /* 0x00000010270e7819 */ /* 0x004fc400000006ff */
        /* <DEDUP_REMOVED lines=10> */
[----:B------:R-:W-:Y:S01]  /*1080*/  FMUL.FTZ R8, R34, -1.4426950216293334961 ;  /* 0xbfb8aa3b22087820 */ /* 0x000fe20000410000 */
[----:B------:R-:W-:-:S06]  /*1090*/  FMUL.FTZ R4, R27, -1.4426950216293334961 ;  /* 0xbfb8aa3b1b047820 */ /* 0x000fcc0000410000 */
[----:B------:R-:W-:Y:S08]  /*10a0*/  MUFU.EX2 R8, R8 ;  /* 0x0000000800087308 */ /* 0x000ff00000000800 */
[----:B------:R-:W-:Y:S01]  /*10b0*/  MUFU.EX2 R4, R4 ;  /* 0x0000000400047308 */ /* 0x000fe20000000800 */
[----:B0-----:R-:W-:Y:S01]  /*10c0*/  FADD.FTZ R9, R0, 1 ;  /* 0x3f80000000097421 */ /* 0x001fe20000010000 */
[----:B------:R-:W-:-:S06]  /*10d0*/  FMUL.FTZ R0, R24, -1.4426950216293334961 ;  /* 0xbfb8aa3b18007820 */ /* 0x000fcc0000410000 */
[----:B------:R-:W-:Y:S08]  /*10e0*/  MUFU.RCP R32, R9 ;  /* 0x0000000900207308 */ /* 0x000ff00000001000 */
[----:B------:R-:W0:Y:S02]  /*10f0*/  MUFU.EX2 R0, R0 ;  /* 0x0000000000007308 */ /* 0x000e240000000800 */
[----:B0-----:R-:W-:-:S06]  /*1100*/  FADD.FTZ R0, R0, 1 ;  /* 0x3f80000000007421 */ /* 0x001fcc0000010000 */
[----:B------:R0:W-:Y:S02]  /*1110*/  MUFU.RCP R25, R0 ;  /* 0x0000000000197308 */ /* 0x0001e40000001000 */
[----:B0-----:R-:W-:Y:S01]  /*1120*/  SHF.L.U32 R0, R38, 0x10, RZ ;  /* 0x0000001026007819 */ /* 0x001fe200000006ff */
[----:B---3--:R0:W-:Y:S01]  /*1130*/  STS.64 [R107], R10 ;  /* 0x0000000a6b007388 */ /* 0x0081e20000000a00 */
[----:B------:R-:W-:-:S03]  /*1140*/  NOP ;  /* 0x0000000000007918 */ /* 0x000fc60000000000 */
[----:B------:R-:W1:Y:S01]  /*1150*/  LDS.64 R40, [R107] ;  /* 0x000000006b287984 */ /* 0x000e620000000a00 */
[----:B0-----:R-:W-:Y:S01]  /*1160*/  FADD.FTZ R10, R8, 1 ;  /* 0x3f800000080a7421 */ /* 0x001fe20000010000 */
[----:B------:R-:W-:Y:S01]  /*1170*/  FADD.FTZ R8, R4, 1 ;  /* 0x3f80000004087421 */ /* 0x000fe20000010000 */
[----:B------:R-:W-:Y:S02]  /*1180*/  FADD.FTZ R4, -R32, 1 ;  /* 0x3f80000020047421 */ /* 0x000fe40000010100 */
[----:B------:R-:W0:Y:S02]  /*1190*/  MUFU.RCP R35, R10 ;  /* 0x0000000a00237308 */ /* 0x000e240000001000 */
[----:B------:R-:W-:-:S06]  /*11a0*/  FFMA.FTZ R4, R29, R4, 1 ;  /* 0x3f8000001d047423 */ /* 0x000fcc0000010004 */
[----:B------:R2:W3:Y:S01]  /*11b0*/  MUFU.RCP R28, R8 ;  /* 0x00000008001c7308 */ /* 0x0004e20000001000 */
[----:B0-----:R-:W-:-:S04]  /*11c0*/  FADD.FTZ R9, -R35, 1 ;  /* 0x3f80000023097421 */ /* 0x001fc80000010100 */
[C---:B------:R-:W-:Y:S01]  /*11d0*/  FFMA.FTZ R9, R34.reuse, R9, 1 ;  /* 0x3f80000022097423 */ /* 0x040fe20000010009 */
[----:B------:R-:W-:Y:S01]  /*11e0*/  FMUL.FTZ R34, R34, R35 ;  /* 0x0000002322227220 */ /* 0x000fe20000410000 */
        /* <DEDUP_REMOVED lines=8> */
[----:B--2---:R-:W-:Y:S01]  /*1270*/  FMUL.FTZ R8, R15, R36 ;  /* 0x000000240f087220 */ /* 0x004fe20000410000 */
[----:B------:R-:W0:Y:S01]  /*1280*/  LDC.64 R40, c[0x0][0x3e8] ;  /* 0x0000fa00ff287b82 */ /* 0x000e220000000a00 */
[----:B------:R-:W-:Y:S01]  /*1290*/  FMUL.FTZ R12, R11, R4 ;  /* 0x000000040b0c7220 */ /* 0x000fe20000410000 */
[----:B------:R-:W-:Y:S01]  /*12a0*/  SHF.R.U64 R4, R38, 0x10, R39 ;  /* 0x0000001026047819 */ /* 0x000fe20000001227 */
[----:B------:R-:W-:Y:S01]  /*12b0*/  FMUL.FTZ R8, R35, R8 ;  /* 0x0000000823087220 */ /* 0x000fe20000410000 */
[----:B------:R-:W-:-:S02]  /*12c0*/  FMUL.FTZ R15, R15, R34 ;  /* 0x000000220f0f7220 */ /* 0x000fc40000410000 */
[----:B------:R-:W-:Y:S01]  /*12d0*/  SHF.L.U32 R4, R4, 0x10, RZ ;  /* 0x0000001004047819 */ /* 0x000fe200000006ff */
[----:B------:R-:W-:Y:S01]  /*12e0*/  FMUL.FTZ R13, R8, R9 ;  /* 0x00000009080d7220 */ /* 0x000fe20000410000 */
[----:B---3--:R-:W-:Y:S01]  /*12f0*/  FADD.FTZ R8, -R28, 1 ;  /* 0x3f8000001c087421 */ /* 0x008fe20000010100 */
[----:B------:R-:W-:Y:S01]  /*1300*/  F2F.BF16.F32 R12, R12 ;  /* 0x0000000c000c7304 */ /* 0x000fe20000202000 */
[----:B------:R-:W1:Y:S01]  /*1310*/  LDC.64 R38, c[0x0][0x398] ;  /* 0x0000e600ff267b82 */ /* 0x000e620000000a00 */
[----:B------:R-:W-:Y:S01]  /*1320*/  FMUL.FTZ R9, R4, R30 ;  /* 0x0000001e04097220 */ /* 0x000fe20000410000 */
[----:B------:R-:W-:Y:S01]  /*1330*/  FFMA.FTZ R11, R27, R8, 1 ;  /* 0x3f8000001b0b7423 */ /* 0x000fe20000010008 */
[----:B------:R-:W-:Y:S02]  /*1340*/  FMUL.FTZ R8, R0, R26 ;  /* 0x0000001a00087220 */ /* 0x000fe40000410000 */
[----:B------:R-:W-:Y:S01]  /*1350*/  FMUL.FTZ R10, R28, R9 ;  /* 0x000000091c0a7220 */ /* 0x000fe20000410000 */
[C---:B------:R-:W-:Y:S01]  /*1360*/  FADD.FTZ R9, -R25.reuse, 1 ;  /* 0x3f80000019097421 */ /* 0x040fe20000010100 */
[----:B------:R-:W-:Y:S01]  /*1370*/  FMUL.FTZ R8, R25, R8 ;  /* 0x0000000819087220 */ /* 0x000fe20000410000 */
[----:B------:R-:W2:Y:S01]  /*1380*/  F2F.BF16.F32 R13, R13 ;  /* 0x0000000d000d7304 */ /* 0x000ea20000202000 */
[----:B------:R-:W-:Y:S01]  /*1390*/  FMUL.FTZ R11, R10, R11 ;  /* 0x0000000b0a0b7220 */ /* 0x000fe20000410000 */
[C---:B------:R-:W-:Y:S01]  /*13a0*/  FFMA.FTZ R9, R24.reuse, R9, 1 ;  /* 0x3f80000018097423 */ /* 0x040fe20000010009 */
[----:B------:R-:W-:-:S03]  /*13b0*/  FMUL.FTZ R25, R24, R25 ;  /* 0x0000001918197220 */ /* 0x000fc60000410000 */
[----:B------:R-:W-:Y:S02]  /*13c0*/  FMUL.FTZ R10, R8, R9 ;  /* 0x00000009080a7220 */ /* 0x000fe40000410000 */
[----:B------:R-:W3:Y:S01]  /*13d0*/  F2F.BF16.F32 R11, R11 ;  /* 0x0000000b000b7304 */ /* 0x000ee20000202000 */
[----:B--2---:R-:W-:-:S07]  /*13e0*/  PRMT R13, R12, 0x5410, R13 ;  /* 0x000054100c0d7816 */ /* 0x004fce000000000d */
[----:B------:R1:W2:Y:S01]  /*13f0*/  F2F.BF16.F32 R31, R10 ;  /* 0x0000000a001f7304 */ /* 0x0002a20000202000 */
[----:B---3--:R-:W-:-:S04]  /*1400*/  IMAD.WIDE.U32 R8, R11, 0x10000, RZ ;  /* 0x000100000b087825 */ /* 0x008fc800078e00ff */
[----:B-1----:R-:W-:Y:S01]  /*1410*/  IMAD R10, R38, UR16, RZ ;  /* 0x00000010260a7c24 */ /* 0x002fe2000f8e02ff */
[----:B------:R-:W-:Y:S02]  /*1420*/  LOP3.LUT R13, R13, R9, RZ, 0xfc, !PT ;  /* 0x000000090d0d7212 */ /* 0x000fe400078efcff */
[----:B--2---:R-:W-:Y:S01]  /*1430*/  LOP3.LUT R12, R8, R31, RZ, 0xfc, !PT ;  /* 0x0000001f080c7212 */ /* 0x004fe200078efcff */
[----:B------:R-:W-:Y:S01]  /*1440*/  BAR.SYNC.DEFER_BLOCKING 0x0 ;  /* 0x0000000000007b1d */ /* 0x000fe20000010000 */
[----:B------:R-:W-:Y:S02]  /*1450*/  IMAD R31, R39, UR15, R10 ;  /* 0x0000000f271f7c24 */ /* 0x000fe4000f8e020a */
[----:B------:R-:W-:-:S04]  /*1460*/  IMAD.WIDE.U32 R10, R38, UR15, R6 ;  /* 0x0000000f260a7c25 */ /* 0x000fc8000f8e0006 */
[----:B------:R-:W-:Y:S01]  /*1470*/  IMAD R38, R74, UR6, RZ ;  /* 0x000000064a267c24 */ /* 0x000fe2000f8e02ff */
[----:B------:R-:W-:Y:S01]  /*1480*/  IADD3 R11, R11, R31, RZ ;  /* 0x0000001f0b0b7210 */ /* 0x000fe20007ffe0ff */
[----:B------:R-:W-:Y:S01]  /*1490*/  FMUL.FTZ R31, R29, R32 ;  /* 0x000000201d1f7220 */ /* 0x000fe20000410000 */
[----:B------:R-:W-:Y:S01]  /*14a0*/  FMUL.FTZ R29, R27, R28 ;  /* 0x0000001c1b1d7220 */ /* 0x000fe20000410000 */
[----:B------:R-:W-:Y:S01]  /*14b0*/  FMUL.FTZ R27, R0, R25 ;  /* 0x00000019001b7220 */ /* 0x000fe20000410000 */
[----:B------:R-:W-:-:S04]  /*14c0*/  IMAD.WIDE.U32 R10, R5, UR6, R10 ;  /* 0x00000006050a7c25 */ /* 0x000fc8000f8e000a */
[----:B------:R-:W-:Y:S01]  /*14d0*/  FMUL.FTZ R14, R14, R31 ;  /* 0x0000001f0e0e7220 */ /* 0x000fe20000410000 */
[----:B------:R-:W-:Y:S01]  /*14e0*/  FMUL.FTZ R4, R4, R29 ;  /* 0x0000001d04047220 */ /* 0x000fe20000410000 */
[----:B------:R1:W-:Y:S01]  /*14f0*/  STS.64 [R107], R12 ;  /* 0x0000000c6b007388 */ /* 0x0003e20000000a00 */
[----:B------:R-:W-:-:S03]  /*1500*/  NOP ;  /* 0x0000000000007918 */ /* 0x000fc60000000000 */
[----:B------:R-:W2:Y:S01]  /*1510*/  LDS.64 R8, [R107] ;  /* 0x000000006b087984 */ /* 0x000ea20000000a00 */
[----:B-1----:R-:W-:Y:S01]  /*1520*/  IMAD R13, R5, UR7, R38 ;  /* 0x00000007050d7c24 */ /* 0x002fe2000f8e0226 */
[C---:B0-----:R-:W-:Y:S01]  /*1530*/  LEA R12, P1, R10.reuse, R40, 0x1 ;  /* 0x000000280a0c7211 */ /* 0x041fe200078208ff */
[----:B------:R-:W-:Y:S02]  /*1540*/  ULDC.64 UR6, c[0x0][0x320] ;  /* 0x0000c80000067ab9 */ /* 0x000fe40000000a00 */
[----:B------:R-:W-:Y:S02]  /*1550*/  ISETP.NE.U32.AND P0, PT, RZ, UR6, PT ;  /* 0x00000006ff007c0c */ /* 0x000fe4000bf05070 */
[----:B------:R-:W-:Y:S02]  /*1560*/  IADD3 R11, R11, R13, RZ ;  /* 0x0000000d0b0b7210 */ /* 0x000fe40007ffe0ff */
[----:B------:R-:W-:Y:S02]  /*1570*/  ISETP.NE.AND.EX P0, PT, RZ, UR7, PT, P0 ;  /* 0x00000007ff007c0c */ /* 0x000fe4000bf05300 */
[----:B------:R-:W-:-:S03]  /*1580*/  LEA.HI.X R13, R10, R41, R11, 0x1, P1 ;  /* 0x000000290a0d7211 */ /* 0x000fc600008f0c0b */
[----:B------:R-:W-:-:S05]  /*1590*/  IMAD.WIDE R10, R81, 0x8, R12 ;  /* 0x00000008510a7825 */ /* 0x000fca00078e020c */
[----:B--2---:R0:W-:Y:S03]  /*15a0*/  STG.E.64 desc[UR12][R10.64], R8 ;  /* 0x000000080a007986 */ /* 0x0041e6000c101b0c */
        /* <DEDUP_REMOVED lines=12> */
[----:B------:R-:W2:Y:S01]  /*1670*/  F2F.BF16.F32 R25, R25 ;  /* 0x0000001900197304 */ /* 0x000ea20000202000 */
[C---:B-1----:R-:W-:Y:S02]  /*1680*/  IMAD R0, R32.reuse, UR16, RZ ;  /* 0x0000001020007c24 */ /* 0x042fe4000f8e02ff */
[----:B------:R-:W-:Y:S01]  /*1690*/  IMAD.WIDE.U32 R10, R32, UR15, R6 ;  /* 0x0000000f200a7c25 */ /* 0x000fe2000f8e0006 */
[----:B0-----:R-:W-:-:S04]  /*16a0*/  PRMT R13, R31, 0x5410, R34 ;  /* 0x000054101f0d7816 */ /* 0x001fc80000000022 */
[----:B------:R-:W-:Y:S02]  /*16b0*/  LOP3.LUT R13, R13, R9, RZ, 0xfc, !PT ;  /* 0x000000090d0d7212 */ /* 0x000fe400078efcff */
[----:B--2---:R-:W-:Y:S01]  /*16c0*/  LOP3.LUT R12, R8, R25, RZ, 0xfc, !PT ;  /* 0x00000019080c7212 */ /* 0x004fe200078efcff */
[----:B------:R-:W-:Y:S02]  /*16d0*/  IMAD R25, R33, UR15, R0 ;  /* 0x0000000f21197c24 */ /* 0x000fe4000f8e0200 */
[----:B------:R-:W-:Y:S02]  /*16e0*/  IMAD R0, R74, UR8, RZ ;  /* 0x000000084a007c24 */ /* 0x000fe4000f8e02ff */
        /* <DEDUP_REMOVED lines=11> */
.L_x_18760:
[C---:B------:R-:W-:Y:S01]  /*17a0*/  SHF.L.U32 R145, R16.reuse, 0x10, RZ ;  /* 0x0000001010917819 */ /* 0x040fe200000006ff */
[----:B------:R-:W-:Y:S01]  /*17b0*/  BAR.SYNC.DEFER_BLOCKING 0x0 ;  /* 0x0000000000007b1d */ /* 0x000fe20000010000 */
[----:B------:R-:W-:Y:S02]  /*17c0*/  SHF.R.U64 R141, R16, 0x10, R17 ;  /* 0x00000010108d7819 */ /* 0x000fe40000001211 */
[----:B------:R-:W-:Y:S02]  /*17d0*/  CS2R R108, SRZ ;  /* 0x00000000006c7805 */ /* 0x000fe4000001ff00 */
[----:B------:R-:W-:Y:S01]  /*17e0*/  ISETP.GE.AND P0, PT, R37, 0x1, PT ;  /* 0x000000012500780c */ /* 0x000fe20003f06270 */
[----:B------:R-:W-:Y:S01]  /*17f0*/  FFMA.FTZ R13, R27, R145, R78 ;  /* 0x000000911b0d7223 */ /* 0x000fe2000001004e */
[----:B------:R-:W-:Y:S02]  /*1800*/  SHF.L.U32 R141, R141, 0x10, RZ ;  /* 0x000000108d8d7819 */ /* 0x000fe400000006ff */
[----:B------:R-:W-:-:S02]  /*1810*/  CS2R R110, SRZ ;  /* 0x00000000006e7805 */ /* 0x000fc4000001ff00 */
[--C-:B------:R-:W-:Y:S01]  /*1820*/  SHF.R.U64 R0, R2, 0x10, R3.reuse ;  /* 0x0000001002007819 */ /* 0x100fe20000001203 */
[----:B-----5:R-:W-:Y:S01]  /*1830*/  FMUL.FTZ R115, R27, R75 ;  /* 0x0000004b1b737220 */ /* 0x020fe20000410000 */
[----:B------:R-:W-:Y:S01]  /*1840*/  SHF.R.U32.HI R113, RZ, 0x10, R3 ;  /* 0x00000010ff717819 */ /* 0x000fe20000011603 */
[----:B------:R-:W-:Y:S01]  /*1850*/  FFMA.FTZ R13, R4, R141, R13 ;  /* 0x0000008d040d7223 */ /* 0x000fe2000001000d */
[----:B------:R-:W-:Y:S01]  /*1860*/  SHF.R.U32.HI R112, RZ, 0x10, R17 ;  /* 0x00000010ff707819 */ /* 0x000fe20000011611 */
[-C--:B------:R-:W-:Y:S01]  /*1870*/  FMUL.FTZ R117, R14, R75.reuse ;  /* 0x0000004b0e757220 */ /* 0x080fe20000410000 */
[----:B------:R-:W-:Y:S01]  /*1880*/  SHF.L.U32 R143, R17, 0x10, RZ ;  /* 0x00000010118f7819 */ /* 0x000fe200000006ff */
[-C--:B------:R-:W-:Y:S01]  /*1890*/  FMUL.FTZ R119, R4, R75.reuse ;  /* 0x0000004b04777220 */ /* 0x080fe20000410000 */
[----:B01----:R-:W-:Y:S01]  /*18a0*/  SHF.L.U32 R11, R3, 0x10, RZ ;  /* 0x00000010030b7819 */ /* 0x003fe200000006ff */
        /* <DEDUP_REMOVED lines=8> */
[----:B------:R-:W-:-:S02]  /*1930*/  FFMA.FTZ R78, R15, R112, R78 ;  /* 0x000000700f4e7223 */ /* 0x000fc4000001004e */
[--C-:B------:R-:W-:Y:S02]  /*1940*/  FADD.FTZ R118, R3, R76.reuse ;  /* 0x0000004c03767221 */ /* 0x100fe40000010000 */
[----:B------:R-:W-:Y:S01]  /*1950*/  FADD.FTZ R113, R113, R76 ;  /* 0x0000004c71717221 */ /* 0x000fe20000010000 */
[----:B------:R-:W-:Y:S06]  /*1960*/  @!P0 BRA `(.L_x_18761) ;  /* 0x0000003400f08947 */ /* 0x000fec0003800000 */
[----:B------:R-:W0:Y:S01]  /*1970*/  LDC.64 R8, c[0x0][0x350] ;  /* 0x0000d400ff087b82 */ /* 0x000e220000000a00 */
[----:B------:R-:W-:Y:S01]  /*1980*/  ULDC.64 UR6, c[0x0][0x348] ;  /* 0x0000d20000067ab9 */ /* 0x000fe20000000a00 */
[----:B------:R-:W-:Y:S01]  /*1990*/  IADD3 R121, R104, -0x1, RZ ;  /* 0xffffffff68797810 */ /* 0x000fe20007ffe0ff */
[----:B------:R-:W-:Y:S01]  /*19a0*/  USHF.R.U32.HI UR10, URZ, 0x1, UR7 ;  /* 0x000000013f0a7899 */ /* 0x000fe20008011607 */
[----:B------:R-:W-:Y:S01]  /*19b0*/  HFMA2.MMA R122, -RZ, RZ, 0, 0 ;  /* 0x00000000ff7a7435 */ /* 0x000fe200000001ff */
[----:B------:R-:W-:Y:S01]  /*19c0*/  USHF.R.U64 UR9, UR6, 0x1, UR7 ;  /* 0x0000000106097899 */ /* 0x000fe20008001207 */
[----:B------:R-:W-:Y:S01]  /*19d0*/  MOV R109, RZ ;  /* 0x000000ff006d7202 */ /* 0x000fe20000000f00 */
[----:B------:R-:W-:Y:S01]  /*19e0*/  UIMAD UR10, UR10, UR15, URZ ;  /* 0x0000000f0a0a72a4 */ /* 0x000fe2000f8e023f */
[----:B------:R-:W1:Y:S01]  /*19f0*/  LDC.64 R12, c[0x0][0x370] ;  /* 0x0000dc00ff0c7b82 */ /* 0x000e620000000a00 */
[----:B------:R-:W-:Y:S01]  /*1a00*/  ULDC.64 UR6, c[0x0][0x368] ;  /* 0x0000da0000067ab9 */ /* 0x000fe20000000a00 */
[----:B------:R-:W-:Y:S01]  /*1a10*/  LEA R124, R82, R85, 0x4 ;  /* 0x00000055527c7211 */ /* 0x000fe200078e20ff */
[----:B------:R-:W-:Y:S01]  /*1a20*/  USHF.R.U32.HI UR8, URZ, 0x1, UR7 ;  /* 0x000000013f087899 */ /* 0x000fe20008011607 */
[----:B------:R-:W-:Y:S01]  /*1a30*/  IADD3 R125, R81, 0x200, RZ ;  /* 0x00000200517d7810 */ /* 0x000fe20007ffe0ff */
[----:B------:R-:W-:-:S02]  /*1a40*/  USHF.R.U64 UR5, UR6, 0x1, UR7 ;  /* 0x0000000106057899 */ /* 0x000fc40008001207 */
[----:B------:R-:W-:Y:S01]  /*1a50*/  UIMAD.WIDE.U32 UR6, UR9, UR15, URZ ;  /* 0x0000000f090672a5 */ /* 0x000fe2000f8e003f */
[----:B------:R-:W2:Y:S01]  /*1a60*/  LDC.64 R24, c[0x0][0x3c8] ;  /* 0x0000f200ff187b82 */ /* 0x000ea20000000a00 */
[----:B------:R-:W-:Y:S02]  /*1a70*/  UIMAD UR10, UR16, UR9, UR10 ;  /* 0x00000009100a72a4 */ /* 0x000fe4000f8e020a */
[----:B------:R-:W-:Y:S02]  /*1a80*/  UIMAD UR11, UR8, UR15, URZ ;  /* 0x0000000f080b72a4 */ /* 0x000fe4000f8e023f */
[----:B------:R-:W-:Y:S02]  /*1a90*/  UIADD3 UR7, UR7, UR10, URZ ;  /* 0x0000000a07077290 */ /* 0x000fe4000fffe03f */
        /* <DEDUP_REMOVED lines=32> */
[----:B------:R-:W-:Y:S02]  /*1ca0*/  LEA.HI R0, R121, R121, RZ, 0x1 ;  /* 0x0000007979007211 */ /* 0x000fe400078f08ff */
[----:B0-----:R-:W-:Y:S01]  /*1cb0*/  LEA R11, R26, UR4, 0x8 ;  /* 0x000000041a0b7c11 */ /* 0x001fe2000f8e40ff */
[----:B------:R-:W-:Y:S01]  /*1cc0*/  IMAD.WIDE.U32 R8, R81, 0x4, R12 ;  /* 0x0000000451087825 */ /* 0x000fe200078e000c */
[----:B------:R-:W-:Y:S01]  /*1cd0*/  LOP3.LUT R0, R0, 0xfffffe, RZ, 0xc0, !PT ;  /* 0x00fffffe00007812 */ /* 0x000fe200078ec0ff */
[----:B------:R-:W0:Y:S02]  /*1ce0*/  LDC.64 R36, c[0x0][0x348] ;  /* 0x0000d200ff247b82 */ /* 0x000e240000000a00 */
[----:B------:R-:W-:Y:S01]  /*1cf0*/  IMAD.WIDE R2, R11, 0x4, R2 ;  /* 0x000000040b027825 */ /* 0x000fe200078e0202 */
[----:B------:R-:W-:-:S03]  /*1d00*/  IADD3 R121, R121, -R0, RZ ;  /* 0x8000000079797210 */ /* 0x000fc60007ffe0ff */
[----:B------:R-:W-:Y:S01]  /*1d10*/  IMAD R0, R74, UR6, RZ ;  /* 0x000000064a007c24 */ /* 0x000fe2000f8e02ff */
[C---:B------:R-:W-:Y:S01]  /*1d20*/  IADD3 R66, P1, R2.reuse, -0x300, RZ ;  /* 0xfffffd0002427810 */ /* 0x040fe20007f3e0ff */
[----:B------:R-:W3:Y:S01]  /*1d30*/  LDC.64 R34, c[0x0][0x3c8] ;  /* 0x0000f200ff227b82 */ /* 0x000ee20000000a00 */
[----:B------:R-:W-:Y:S01]  /*1d40*/  IMAD.WIDE R8, R11, 0x4, R8 ;  /* 0x000000040b087825 */ /* 0x000fe200078e0208 */
[C---:B------:R-:W-:Y:S01]  /*1d50*/  IADD3 R68, P0, R2.reuse, -0x380, RZ ;  /* 0xfffffc8002447810 */ /* 0x040fe20007f1e0ff */
[----:B------:R-:W-:Y:S01]  /*1d60*/  UMOV UR6, URZ ;  /* 0x0000003f00067c82 */ /* 0x000fe20008000000 */
[----:B------:R-:W-:Y:S01]  /*1d70*/  IADD3.X R67, R3, -0x1, RZ, P1, !PT ;  /* 0xffffffff03437810 */ /* 0x000fe20000ffe4ff */
[----:B------:R-:W-:Y:S02]  /*1d80*/  IMAD R127, R5, UR7, R0 ;  /* 0x00000007057f7c24 */ /* 0x000fe4000f8e0200 */
[----:B------:R-:W-:Y:S01]  /*1d90*/  FADD.FTZ R0, R27, R27 ;  /* 0x0000001b1b007221 */ /* 0x000fe20000010000 */
[C---:B------:R-:W-:Y:S01]  /*1da0*/  IADD3 R64, P2, R2.reuse, -0x280, RZ ;  /* 0xfffffd8002407810 */ /* 0x040fe20007f5e0ff */
[----:B------:R-:W4:Y:S01]  /*1db0*/  LDC.64 R32, c[0x0][0x360] ;  /* 0x0000d800ff207b82 */ /* 0x000f220000000a00 */
[C---:B------:R-:W-:Y:S01]  /*1dc0*/  IADD3 R62, P3, R2.reuse, -0x200, RZ ;  /* 0xfffffe00023e7810 */ /* 0x040fe20007f7e0ff */
[----:B------:R-:W-:Y:S01]  /*1dd0*/  ULDC UR7, c[0x0][0x218] ;  /* 0x0000860000077ab9 */ /* 0x000fe20000000800 */
[----:B------:R-:W-:-:S02]  /*1de0*/  IADD3 R60, P4, R2, -0x180, RZ ;  /* 0xfffffe80023c7810 */ /* 0x000fc40007f9e0ff */
[C---:B------:R-:W-:Y:S02]  /*1df0*/  IADD3 R58, P5, R2.reuse, -0x100, RZ ;  /* 0xffffff00023a7810 */ /* 0x040fe40007fbe0ff */
[----:B------:R-:W-:Y:S01]  /*1e00*/  IADD3 R56, P6, R2, -0x80, RZ ;  /* 0xffffff8002387810 */ /* 0x000fe20007fde0ff */
[----:B------:R-:W0:Y:S01]  /*1e10*/  LDC.64 R30, c[0x0][0x3d0] ;  /* 0x0000f400ff1e7b82 */ /* 0x000e220000000a00 */
[----:B------:R-:W-:Y:S01]  /*1e20*/  IADD3 R52, P1, R8, -0x300, RZ ;  /* 0xfffffd0008347810 */ /* 0x000fe20007f3e0ff */
[----:B------:R-:W-:Y:S01]  /*1e30*/  FADD.FTZ R2, R4, R4 ;  /* 0x0000000404027221 */ /* 0x000fe20000010000 */
[----:B------:R-:W-:Y:S01]  /*1e40*/  IADD3.X R69, R3, -0x1, RZ, P0, !PT ;  /* 0xffffffff03457810 */ /* 0x000fe200007fe4ff */
[----:B------:R-:W-:Y:S01]  /*1e50*/  FADD.FTZ R4, R15, R15 ;  /* 0x0000000f0f047221 */ /* 0x000fe20000010000 */
[C---:B------:R-:W-:Y:S02]  /*1e60*/  IADD3.X R65, R3.reuse, -0x1, RZ, P2, !PT ;  /* 0xffffffff03417810 */ /* 0x040fe400017fe4ff */
[C---:B------:R-:W-:Y:S01]  /*1e70*/  IADD3.X R63, R3.reuse, -0x1, RZ, P3, !PT ;  /* 0xffffffff033f7810 */ /* 0x040fe20001ffe4ff */
[----:B------:R-:W0:Y:S01]  /*1e80*/  LDC.64 R28, c[0x0][0x380] ;  /* 0x0000e000ff1c7b82 */ /* 0x000e220000000a00 */
[----:B------:R-:W-:-:S02]  /*1e90*/  IADD3.X R61, R3, -0x1, RZ, P4, !PT ;  /* 0xffffffff033d7810 */ /* 0x000fc400027fe4ff */
[C---:B------:R-:W-:Y:S02]  /*1ea0*/  IADD3.X R59, R3.reuse, -0x1, RZ, P5, !PT ;  /* 0xffffffff033b7810 */ /* 0x040fe40002ffe4ff */
[----:B------:R-:W-:Y:S01]  /*1eb0*/  IADD3.X R57, R3, -0x1, RZ, P6, !PT ;  /* 0xffffffff03397810 */ /* 0x000fe200037fe4ff */
[----:B------:R-:W-:Y:S01]  /*1ec0*/  FADD.FTZ R3, R14, R14 ;  /* 0x0000000e0e037221 */ /* 0x000fe20000010000 */
[C---:B------:R-:W-:Y:S01]  /*1ed0*/  IADD3 R54, P0, R8.reuse, -0x380, RZ ;  /* 0xfffffc8008367810 */ /* 0x040fe20007f1e0ff */
[----:B------:R-:W0:Y:S01]  /*1ee0*/  LDC.64 R26, c[0x0][0x2d0] ;  /* 0x0000b400ff1a7b82 */ /* 0x000e220000000a00 */
[----:B------:R-:W-:Y:S02]  /*1ef0*/  IADD3.X R53, R9, -0x1, RZ, P1, !PT ;  /* 0xffffffff09357810 */ /* 0x000fe40000ffe4ff */
[C---:B------:R-:W-:Y:S02]  /*1f00*/  IADD3 R50, P2, R8.reuse, -0x280, RZ ;  /* 0xfffffd8008327810 */ /* 0x040fe40007f5e0ff */
[----:B------:R-:W-:-:S02]  /*1f10*/  IADD3 R48, P3, R8, -0x200, RZ ;  /* 0xfffffe0008307810 */ /* 0x000fc40007f7e0ff */
[C---:B------:R-:W-:Y:S02]  /*1f20*/  IADD3 R46, P4, R8.reuse, -0x180, RZ ;  /* 0xfffffe80082e7810 */ /* 0x040fe40007f9e0ff */
[C---:B------:R-:W-:Y:S02]  /*1f30*/  IADD3 R44, P5, R8.reuse, -0x100, RZ ;  /* 0xffffff00082c7810 */ /* 0x040fe40007fbe0ff */
[----:B------:R-:W-:Y:S02]  /*1f40*/  IADD3 R42, P6, R8, -0x80, RZ ;  /* 0xffffff80082a7810 */ /* 0x000fe40007fde0ff */
[----:B------:R-:W-:Y:S02]  /*1f50*/  ISETP.NE.AND P1, PT, R81, RZ, PT ;  /* 0x000000ff5100720c */ /* 0x000fe40003f25270 */
[C---:B------:R-:W-:Y:S02]  /*1f60*/  IADD3.X R55, R9.reuse, -0x1, RZ, P0, !PT ;  /* 0xffffffff09377810 */ /* 0x040fe400007fe4ff */
[----:B------:R-:W-:-:S02]  /*1f70*/  IADD3.X R51, R9, -0x1, RZ, P2, !PT ;  /* 0xffffffff09337810 */ /* 0x000fc400017fe4ff */
[C---:B------:R-:W-:Y:S02]  /*1f80*/  IADD3.X R49, R9.reuse, -0x1, RZ, P3, !PT ;  /* 0xffffffff09317810 */ /* 0x040fe40001ffe4ff */
[C---:B------:R-:W-:Y:S02]  /*1f90*/  IADD3.X R47, R9.reuse, -0x1, RZ, P4, !PT ;  /* 0xffffffff092f7810 */ /* 0x040fe400027fe4ff */
[C---:B------:R-:W-:Y:S02]  /*1fa0*/  IADD3.X R45, R9.reuse, -0x1, RZ, P5, !PT ;  /* 0xffffffff092d7810 */ /* 0x040fe40002ffe4ff */
[----:B------:R-:W-:Y:S02]  /*1fb0*/  IADD3.X R43, R9, -0x1, RZ, P6, !PT ;  /* 0xffffffff092b7810 */ /* 0x000fe400037fe4ff */
[----:B------:R-:W-:Y:S02]  /*1fc0*/  ISETP.NE.AND P0, PT, R81, 0x1f, PT ;  /* 0x0000001f5100780c */ /* 0x000fe40003f05270 */
[----:B------:R-:W-:-:S02]  /*1fd0*/  P2R R8, PR, RZ, 0x2 ;  /* 0x00000002ff087803 */ /* 0x000fc40000000000 */
[----:B-1234-:R-:W-:-:S09]  /*1fe0*/  IADD3 R127, R41, R127, RZ ;  /* 0x0000007f297f7210 */ /* 0x01efd20007ffe0ff */
.L_x_18792:
        /* <DEDUP_REMOVED lines=10> */
[----:B---3--:R1:W3:Y:S01]  /*2090*/  LDG.E.64 R12, desc[UR12][R8.64+0x100] ;  /* 0x0001000c080c7981 */ /* 0x0082e2000c1e1b00 */
        /* <DEDUP_REMOVED lines=9> */
[----:B------:R-:W-:-:S05]  /*2130*/  IMAD.WIDE.U32 R14, R122, UR18, RZ ;  /* 0x000000127a0e7c25 */ /* 0x000fca000f8e00ff */
[----:B------:R-:W4:Y:S01]  /*2140*/  LDG.E.64 R24, desc[UR12][R24.64] ;  /* 0x0000000c18187981 */ /* 0x000f22000c1e1b00 */
[----:B-1----:R-:W-:Y:S02]  /*2150*/  LEA R9, P1, R14, R102, 0x1 ;  /* 0x000000660e097211 */ /* 0x002fe400078208ff */
[----:B------:R-:W-:-:S04]  /*2160*/  IADD3 R8, R15, R71, RZ ;  /* 0x000000470f087210 */ /* 0x000fc80007ffe0ff */
[----:B------:R-:W-:Y:S02]  /*2170*/  LEA.HI.X R14, R14, R103, R8, 0x1, P1 ;  /* 0x000000670e0e7211 */ /* 0x000fe400008f0c08 */
[----:B------:R-:W-:-:S04]  /*2180*/  IADD3 R8, P1, R9, R106, RZ ;  /* 0x0000006a09087210 */ /* 0x000fc80007f3e0ff */
[----:B------:R-:W-:Y:S01]  /*2190*/  IADD3.X R9, R14, R105, RZ, P1, !PT ;  /* 0x000000690e097210 */ /* 0x000fe20000ffe4ff */
[----:B--2---:R0:W-:Y:S04]  /*21a0*/  STS.64 [R107], R10 ;  /* 0x0000000a6b007388 */ /* 0x0041e80000000a00 */
[----:B---3--:R-:W-:Y:S01]  /*21b0*/  STS.64 [R107+0x100], R12 ;  /* 0x0001000c6b007388 */ /* 0x008fe20000000a00 */
[----:B------:R-:W-:-:S03]  /*21c0*/  NOP ;  /* 0x0000000000007918 */ /* 0x000fc60000000000 */
[----:B------:R-:W2:Y:S04]  /*21d0*/  LDG.E.64 R128, desc[UR12][R8.64] ;  /* 0x0000000c08807981 */ /* 0x000ea8000c1e1b00 */
[----:B------:R1:W3:Y:S01]  /*21e0*/  LDG.E.64 R132, desc[UR12][R8.64+0x100] ;  /* 0x0001000c08847981 */ /* 0x0002e2000c1e1b00 */
[----:B------:R-:W-:Y:S02]  /*21f0*/  ISETP.GT.AND P1, PT, R104, 0x1, PT ;  /* 0x000000016800780c */ /* 0x000fe40003f24270 */
[----:B------:R-:W-:Y:S02]  /*2200*/  ISETP.NE.AND P3, PT, R81, RZ, PT ;  /* 0x000000ff5100720c */ /* 0x000fe40003f65270 */
[----:B------:R-:W-:Y:S02]  /*2210*/  ISETP.EQ.AND P1, PT, R161, RZ, P1 ;  /* 0x000000ffa100720c */ /* 0x000fe40000f22270 */
[----:B-1----:R-:W-:Y:S01]  /*2220*/  LEA R8, R121, R122, 0x8 ;  /* 0x0000007a79087211 */ /* 0x002fe200078e40ff */
[----:B----4-:R-:W-:Y:S01]  /*2230*/  FMUL.FTZ R131, R24, 1.4426950216293334961 ;  /* 0x3fb8aa3b18837820 */ /* 0x010fe20000410000 */
[----:B------:R-:W-:-:S02]  /*2240*/  FMUL.FTZ R14, R114, R25 ;  /* 0x00000019720e7220 */ /* 0x000fc40000410000 */
[----:B------:R-:W-:-:S07]  /*2250*/  SEL R8, R8, R125, !P3 ;  /* 0x0000007d08087207 */ /* 0x000fce0005800000 */
[----:B------:R-:W1:Y:S01]  /*2260*/  @P1 LDC R71, c[0x0][0x21c] ;  /* 0x00008700ff471b82 */ /* 0x000e620000000800 */
[----:B------:R-:W-:Y:S01]  /*2270*/  FMUL.FTZ R70, R114, R131 ;  /* 0x0000008372467220 */ /* 0x000fe20000410000 */
[----:B0-----:R-:W-:Y:S01]  /*2280*/  FMUL.RZ R10, R14, 0.15915493667125701904 ;  /* 0x3e22f9830e0a7820 */ /* 0x001fe2000040c000 */
[----:B------:R-:W-:Y:S01]  /*2290*/  @P1 IADD3 R9, R104, -0x2, RZ ;  /* 0xfffffffe68091810 */ /* 0x000fe20007ffe0ff */
[----:B------:R-:W0:Y:S01]  /*22a0*/  LDS.128 R12, [R124] ;  /* 0x000000007c0c7984 */ /* 0x000e220000000c00 */
[----:B------:R-:W-:Y:S01]  /*22b0*/  LEA R126, R8, R85, 0x3 ;  /* 0x00000055087e7211 */ /* 0x000fe200078e18ff */
[----:B------:R-:W-:Y:S08]  /*22c0*/  MUFU.COS R11, R10 ;  /* 0x0000000a000b7308 */ /* 0x000ff00000000000 */
[----:B------:R-:W4:Y:S08]  /*22d0*/  MUFU.EX2 R70, R70 ;  /* 0x0000004600467308 */ /* 0x000f300000000800 */
[----:B------:R-:W4:Y:S01]  /*22e0*/  MUFU.SIN R73, R10 ;  /* 0x0000000a00497308 */ /* 0x000f220000000400 */
[----:B-1----:R-:W-:-:S04]  /*22f0*/  @P1 IMAD R9, R9, R71, R122 ;  /* 0x0000004709091224 */ /* 0x002fc800078e027a */
[----:B------:R-:W-:-:S04]  /*2300*/  @P1 IMAD.WIDE R134, R9, 0x10, R22 ;  /* 0x0000001009861825 */ /* 0x000fc800078e0216 */
[C---:B----4-:R-:W-:Y:S01]  /*2310*/  FMUL.FTZ R72, R70.reuse, R11 ;  /* 0x0000000b46487220 */ /* 0x050fe20000410000 */
[----:B------:R-:W-:Y:S01]  /*2320*/  FMUL.FTZ R73, R70, R73 ;  /* 0x0000004946497220 */ /* 0x000fe20000410000 */
[----:B------:R-:W-:Y:S01]  /*2330*/  CS2R R70, SRZ ;  /* 0x0000000000467805 */ /* 0x000fe2000001ff00 */
[----:B------:R-:W-:-:S04]  /*2340*/  FMUL.FTZ R136, R113, R131 ;  /* 0x0000008371887220 */ /* 0x000fc80000410000 */
[----:B------:R0:W-:Y:S02]  /*2350*/  MUFU.EX2 R142, R136 ;  /* 0x00000088008e7308 */ /* 0x0001e40000000800 */
[----:B0-----:R-:W-:Y:S01]  /*2360*/  SHF.R.U32.HI R136, RZ, 0x10, R13 ;  /* 0x00000010ff887819 */ /* 0x001fe2000001160d */
[----:B------:R-:W-:Y:S01]  /*2370*/  BSSY B0, `(.L_x_18762) ;  /* 0x000005d000007945 */ /* 0x000fe20003800000 */
[----:B--2---:R0:W-:Y:S04]  /*2380*/  STS.64 [R107+0x210], R128 ;  /* 0x000210806b007388 */ /* 0x0041e80000000a00 */
[----:B---3--:R1:W-:Y:S01]  /*2390*/  STS.64 [R107+0x310], R132 ;  /* 0x000310846b007388 */ /* 0x0083e20000000a00 */
[----:B------:R-:W-:-:S03]  /*23a0*/  NOP ;  /* 0x0000000000007918 */ /* 0x000fc60000000000 */
[----:B------:R-:W2:Y:S04]  /*23b0*/  LDS.128 R8, [R124+0x210] ;  /* 0x000210007c087984 */ /* 0x000ea80000000c00 */
[----:B------:R3:W-:Y:S01]  /*23c0*/  STS.64 [R126+0x10b0], R72 ;  /* 0x0010b0487e007388 */ /* 0x0007e20000000a00 */
[----:B------:R-:W-:Y:S01]  /*23d0*/  BAR.SYNC.DEFER_BLOCKING 0x0 ;  /* 0x0000000000007b1d */ /* 0x000fe20000010000 */
[----:B0-----:R-:W-:-:S04]  /*23e0*/  FMUL.FTZ R128, R118, R25 ;  /* 0x0000001976807220 */ /* 0x001fc80000410000 */
[----:B-1----:R-:W-:Y:S01]  /*23f0*/  FMUL.RZ R133, R128, 0.15915493667125701904 ;  /* 0x3e22f98380857820 */ /* 0x002fe2000040c000 */
[----:B------:R-:W-:Y:S01]  /*2400*/  FMUL.FTZ R128, R118, R131 ;  /* 0x0000008376807220 */ /* 0x000fe20000410000 */
[C---:B---3--:R-:W-:Y:S01]  /*2410*/  FMUL.FTZ R126, R116.reuse, R25 ;  /* 0x00000019747e7220 */ /* 0x048fe20000410000 */
[----:B------:R-:W-:Y:S01]  /*2420*/  FMUL.FTZ R132, R116, R131 ;  /* 0x0000008374847220 */ /* 0x000fe20000410000 */
[----:B------:R-:W-:Y:S08]  /*2430*/  MUFU.SIN R129, R133 ;  /* 0x0000008500817308 */ /* 0x000ff00000000400 */
[----:B------:R-:W-:Y:S01]  /*2440*/  MUFU.EX2 R128, R128 ;  /* 0x0000008000807308 */ /* 0x000fe20000000800 */
[----:B------:R0:W5:Y:S01]  /*2450*/  @P1 LDG.E.64 R70, desc[UR12][R134.64+0x8] ;  /* 0x0000080c86461981 */ /* 0x000162000c1e1b00 */
[----:B------:R-:W-:-:S06]  /*2460*/  SHF.R.U64 R131, R12, 0x10, R13 ;  /* 0x000000100c837819 */ /* 0x000fcc000000120d */
[----:B------:R-:W-:Y:S01]  /*2470*/  MUFU.EX2 R138, R132 ;  /* 0x00000084008a7308 */ /* 0x000fe20000000800 */
[----:B------:R-:W-:Y:S01]  /*2480*/  SHF.L.U32 R131, R131, 0x10, RZ ;  /* 0x0000001083837819 */ /* 0x000fe200000006ff */
[----:B0-----:R-:W-:-:S06]  /*2490*/  FMUL.RZ R134, R126, 0.15915493667125701904 ;  /* 0x3e22f9837e867820 */ /* 0x001fcc000040c000 */
[----:B------:R0:W1:Y:S01]  /*24a0*/  MUFU.COS R137, R133 ;  /* 0x0000008500897308 */ /* 0x0000620000000000 */
[----:B------:R-:W-:-:S04]  /*24b0*/  FMUL.FTZ R126, R113, R25 ;  /* 0x00000019717e7220 */ /* 0x000fc80000410000 */
[----:B------:R-:W-:Y:S01]  /*24c0*/  FMUL.RZ R140, R126, 0.15915493667125701904 ;  /* 0x3e22f9837e8c7820 */ /* 0x000fe2000040c000 */
[----:B------:R-:W-:Y:S02]  /*24d0*/  FMUL.FTZ R126, R114, R131 ;  /* 0x00000083727e7220 */ /* 0x000fe40000410000 */
[----:B------:R-:W3:Y:S01]  /*24e0*/  MUFU.COS R139, R134 ;  /* 0x00000086008b7308 */ /* 0x000ee20000000000 */
[----:B0-----:R-:W-:-:S05]  /*24f0*/  SHF.L.U32 R133, R12, 0x10, RZ ;  /* 0x000000100c857819 */ /* 0x001fca00000006ff */
[----:B------:R-:W-:Y:S02]  /*2500*/  FMUL.FTZ R12, R114, R133 ;  /* 0x00000085720c7220 */ /* 0x000fe40000410000 */
[----:B------:R0:W4:Y:S01]  /*2510*/  MUFU.SIN R135, R134 ;  /* 0x0000008600877308 */ /* 0x0001220000000400 */
[----:B-1----:R-:W-:Y:S01]  /*2520*/  FMUL.FTZ R132, R128, R137 ;  /* 0x0000008980847220 */ /* 0x002fe20000410000 */
[C---:B------:R-:W-:Y:S01]  /*2530*/  FMUL.FTZ R147, R145.reuse, R12 ;  /* 0x0000000c91937220 */ /* 0x040fe20000410000 */
[----:B------:R-:W-:Y:S01]  /*2540*/  FMUL.FTZ R145, R145, R126 ;  /* 0x0000007e91917220 */ /* 0x000fe20000410000 */
[----:B------:R-:W-:-:S04]  /*2550*/  SHF.L.U32 R137, R13, 0x10, RZ ;  /* 0x000000100d897819 */ /* 0x000fc800000006ff */
[----:B------:R-:W1:Y:S01]  /*2560*/  MUFU.COS R151, R140 ;  /* 0x0000008c00977308 */ /* 0x000e620000000000 */
[----:B0-----:R-:W-:Y:S01]  /*2570*/  FMUL.FTZ R134, R128, R129 ;  /* 0x0000008180867220 */ /* 0x001fe20000410000 */
[----:B------:R-:W-:Y:S01]  /*2580*/  SHF.L.U32 R129, R136, 0x10, RZ ;  /* 0x0000001088817819 */ /* 0x000fe200000006ff */
[----:B---3--:R-:W-:Y:S01]  /*2590*/  FMUL.FTZ R136, R138, R139 ;  /* 0x0000008b8a887220 */ /* 0x008fe20000410000 */
[----:B------:R-:W-:Y:S01]  /*25a0*/  FMUL.FTZ R146, R118, R137 ;  /* 0x0000008976927220 */ /* 0x000fe20000410000 */
[C---:B------:R-:W-:Y:S01]  /*25b0*/  FMUL.FTZ R139, R134.reuse, R147 ;  /* 0x00000093868b7220 */ /* 0x040fe20000410000 */
[----:B------:R-:W-:Y:S01]  /*25c0*/  FMUL.FTZ R12, R134, R145 ;  /* 0x00000091860c7220 */ /* 0x000fe20000410000 */
[----:B------:R-:W-:Y:S01]  /*25d0*/  FMUL.FTZ R144, R118, R129 ;  /* 0x0000008176907220 */ /* 0x000fe20000410000 */
[----:B------:R1:W0:Y:S01]  /*25e0*/  MUFU.SIN R149, R140 ;  /* 0x0000008c00957308 */ /* 0x0002220000000400 */
[----:B------:R-:W-:Y:S01]  /*25f0*/  FFMA.FTZ R126, R132, R145, R139 ;  /* 0x00000091847e7223 */ /* 0x000fe2000001008b */
[----:B----4-:R-:W-:Y:S01]  /*2600*/  FMUL.FTZ R138, R138, R135 ;  /* 0x000000878a8a7220 */ /* 0x010fe20000410000 */
[----:B------:R-:W-:Y:S01]  /*2610*/  FFMA.FTZ R13, R132, R147, -R12 ;  /* 0x00000093840d7223 */ /* 0x000fe2000001080c */
[C---:B------:R-:W-:Y:S01]  /*2620*/  SHF.L.U32 R135, R14.reuse, 0x10, RZ ;  /* 0x000000100e877819 */ /* 0x040fe200000006ff */
[C---:B------:R-:W-:Y:S01]  /*2630*/  FFMA.FTZ R153, R141.reuse, R144, R126 ;  /* 0x000000908d997223 */ /* 0x040fe2000001007e */
[----:B------:R-:W-:Y:S01]  /*2640*/  SHF.R.U64 R14, R14, 0x10, R15 ;  /* 0x000000100e0e7819 */ /* 0x000fe2000000120f */
[----:B------:R-:W-:Y:S01]  /*2650*/  FFMA.FTZ R13, R141, R146, R13 ;  /* 0x000000928d0d7223 */ /* 0x000fe2000001000d */
[-C--:B------:R-:W-:Y:S01]  /*2660*/  FMUL.FTZ R12, R72, R134.reuse ;  /* 0x00000086480c7220 */ /* 0x080fe20000410000 */
[----:B------:R-:W-:Y:S01]  /*2670*/  FMUL.FTZ R139, R138, R153 ;  /* 0x000000998a8b7220 */ /* 0x000fe20000410000 */
[----:B-1----:R-:W-:Y:S01]  /*2680*/  FMUL.FTZ R140, R142, R151 ;  /* 0x000000978e8c7220 */ /* 0x002fe20000410000 */
[-C--:B------:R-:W-:Y:S01]  /*2690*/  FMUL.FTZ R151, R138, R13.reuse ;  /* 0x0000000d8a977220 */ /* 0x080fe20000410000 */
[----:B------:R-:W-:Y:S01]  /*26a0*/  SHF.L.U32 R128, R15, 0x10, RZ ;  /* 0x000000100f807819 */ /* 0x000fe200000006ff */
[----:B------:R-:W-:Y:S01]  /*26b0*/  FFMA.FTZ R126, R136, R13, -R139 ;  /* 0x0000000d887e7223 */ /* 0x000fe2000001088b */
[C---:B------:R-:W-:Y:S01]  /*26c0*/  FMUL.FTZ R13, R73.reuse, R134 ;  /* 0x00000086490d7220 */ /* 0x040fe20000410000 */
[----:B------:R-:W-:Y:S01]  /*26d0*/  SHF.L.U32 R139, R14, 0x10, RZ ;  /* 0x000000100e8b7819 */ /* 0x000fe200000006ff */
[----:B------:R-:W-:Y:S01]  /*26e0*/  FFMA.FTZ R153, R136, R153, R151 ;  /* 0x0000009988997223 */ /* 0x000fe20000010097 */
[----:B0-----:R-:W-:Y:S01]  /*26f0*/  FMUL.FTZ R142, R142, R149 ;  /* 0x000000958e8e7220 */ /* 0x001fe20000410000 */
[-C--:B------:R-:W-:Y:S01]  /*2700*/  FFMA.FTZ R149, R73, R132.reuse, R12 ;  /* 0x0000008449957223 */ /* 0x080fe2000001000c */
[----:B------:R-:W-:Y:S01]  /*2710*/  FFMA.FTZ R13, R72, R132, -R13 ;  /* 0x00000084480d7223 */ /* 0x000fe2000001080d */
[C---:B------:R-:W-:Y:S01]  /*2720*/  FMUL.FTZ R14, R116.reuse, R135 ;  /* 0x00000087740e7220 */ /* 0x040fe20000410000 */
[----:B------:R-:W-:Y:S01]  /*2730*/  FMUL.FTZ R148, R116, R139 ;  /* 0x0000008b74947220 */ /* 0x000fe20000410000 */
[C---:B------:R-:W-:Y:S01]  /*2740*/  FMUL.FTZ R151, R138.reuse, R149 ;  /* 0x000000958a977220 */ /* 0x040fe20000410000 */
[-C--:B------:R-:W-:Y:S01]  /*2750*/  FMUL.FTZ R12, R138, R13.reuse ;  /* 0x0000000d8a0c7220 */ /* 0x080fe20000410000 */
[C---:B------:R-:W-:Y:S01]  /*2760*/  FFMA.FTZ R155, R143.reuse, R14, R126 ;  /* 0x0000000e8f9b7223 */ /* 0x040fe2000001007e */
[----:B------:R-:W-:Y:S01]  /*2770*/  FFMA.FTZ R153, R143, R148, R153 ;  /* 0x000000948f997223 */ /* 0x000fe20000010099 */
[C---:B------:R-:W-:Y:S01]  /*2780*/  FFMA.FTZ R151, R136.reuse, R13, -R151 ;  /* 0x0000000d88977223 */ /* 0x040fe20000010897 */
[----:B------:R-:W-:Y:S01]  /*2790*/  FFMA.FTZ R13, R136, R149, R12 ;  /* 0x00000095880d7223 */ /* 0x000fe2000001000c */
[C---:B------:R-:W-:Y:S01]  /*27a0*/  FMUL.FTZ R149, R142.reuse, R155 ;  /* 0x0000009b8e957220 */ /* 0x040fe20000410000 */
[C---:B------:R-:W-:Y:S01]  /*27b0*/  FMUL.FTZ R12, R142.reuse, R153 ;  /* 0x000000998e0c7220 */ /* 0x040fe20000410000 */
[----:B------:R-:W-:Y:S01]  /*27c0*/  FMUL.FTZ R150, R142, R151 ;  /* 0x000000978e967220 */ /* 0x000fe20000410000 */
[----:B------:R-:W-:Y:S01]  /*27d0*/  SHF.R.U32.HI R126, RZ, 0x10, R15 ;  /* 0x00000010ff7e7819 */ /* 0x000fe2000001160f */
[C---:B------:R-:W-:Y:S01]  /*27e0*/  FFMA.FTZ R157, R140.reuse, R153, R149 ;  /* 0x000000998c9d7223 */ /* 0x040fe20000010095 */
[----:B------:R-:W-:Y:S01]  /*27f0*/  FFMA.FTZ R154, R140, R155, -R12 ;  /* 0x0000009b8c9a7223 */ /* 0x000fe2000001080c */
[----:B------:R-:W-:Y:S01]  /*2800*/  @P0 IADD3 R12, R85, R83, RZ ;  /* 0x00000053550c0210 */ /* 0x000fe20007ffe0ff */
[----:B------:R-:W-:Y:S01]  /*2810*/  FMUL.FTZ R153, R142, R13 ;  /* 0x0000000d8e997220 */ /* 0x000fe20000410000 */
[----:B------:R-:W-:Y:S01]  /*2820*/  SHF.L.U32 R126, R126, 0x10, RZ ;  /* 0x000000107e7e7819 */ /* 0x000fe200000006ff */
[----:B------:R-:W-:-:S02]  /*2830*/  FMUL.FTZ R149, R113, R128 ;  /* 0x0000008071957220 */ /* 0x000fc40000410000 */
[C---:B------:R-:W-:Y:S01]  /*2840*/  FFMA.FTZ R152, R140.reuse, R151, -R153 ;  /* 0x000000978c987223 */ /* 0x040fe20000010899 */
[----:B------:R-:W-:Y:S01]  /*2850*/  FFMA.FTZ R153, R140, R13, R150 ;  /* 0x0000000d8c997223 */ /* 0x000fe20000010096 */
[----:B------:R-:W-:Y:S01]  /*2860*/  FMUL.FTZ R15, R113, R126 ;  /* 0x0000007e710f7220 */ /* 0x000fe20000410000 */
[----:B------:R-:W0:Y:S01]  /*2870*/  @P0 LDS.64 R12, [R12+0x20b8] ;  /* 0x0020b8000c0c0984 */ /* 0x000e220000000a00 */
[C---:B------:R-:W-:Y:S02]  /*2880*/  FFMA.FTZ R150, R112.reuse, R149, R154 ;  /* 0x0000009570967223 */ /* 0x040fe4000001009a */
[----:B------:R-:W-:Y:S01]  /*2890*/  FFMA.FTZ R151, R112, R15, R157 ;  /* 0x0000000f70977223 */ /* 0x000fe2000001009d */
[----:B--2---:R-:W-:Y:S06]  /*28a0*/  @P0 BRA `(.L_x_18763) ;  /* 0x0000000000240947 */ /* 0x004fec0003800000 */
[----:B------:R-:W-:-:S13]  /*28b0*/  ISETP.NE.AND P0, PT, R104, R123, PT ;  /* 0x0000007b6800720c */ /* 0x000fda0003f05270 */
[----:B0-----:R-:W-:-:S04]  /*28c0*/  @P0 LEA.HI R12, R104, R104, RZ, 0x1 ;  /* 0x00000068680c0211 */ /* 0x001fc800078f08ff */
[----:B------:R-:W-:Y:S02]  /*28d0*/  @P0 LOP3.LUT R13, R12, 0xfffffe, RZ, 0xc0, !PT ;  /* 0x00fffffe0c0d0812 */ /* 0x000fe400078ec0ff */
[----:B------:R-:W-:Y:S02]  /*28e0*/  MOV R12, 0x3f800000 ;  /* 0x3f800000000c7802 */ /* 0x000fe40000000f00 */
[----:B------:R-:W-:-:S04]  /*28f0*/  @P0 IADD3 R13, -R13, R104, RZ ;  /* 0x000000680d0d0210 */ /* 0x000fc80007ffe1ff */
[----:B------:R-:W-:Y:S01]  /*2900*/  @P0 LEA R154, R13, R122, 0x8 ;  /* 0x0000007a0d9a0211 */ /* 0x000fe200078e40ff */
[----:B------:R-:W-:-:S03]  /*2910*/  HFMA2.MMA R13, -RZ, RZ, 0, 0 ;  /* 0x00000000ff0d7435 */ /* 0x000fc600000001ff */
[----:B------:R-:W-:-:S07]  /*2920*/  @P0 LEA R154, R154, R85, 0x3 ;  /* 0x000000559a9a0211 */ /* 0x000fce00078e18ff */
[----:B------:R1:W2:Y:S02]  /*2930*/  @P0 LDS.64 R12, [R154+0x10b0] ;  /* 0x0010b0009a0c0984 */ /* 0x0002a40000000a00 */
.L_x_18763:
[----:B------:R-:W-:Y:S05]  /*2940*/  BSYNC B0 ;  /* 0x0000000000007941 */ /* 0x000fea0003800000 */
.L_x_18762:
        /* <DEDUP_REMOVED lines=8> */
[----:B------:R-:W0:Y:S04]  /*29d0*/  SHFL.UP PT, R155, R153, 0x1, RZ ;  /* 0x04200000999b7989 */ /* 0x000e2800000e00ff */
[----:B-----5:R-:W-:Y:S01]  /*29e0*/  SHFL.IDX PT, R70, R70, RZ, 0x1f ;  /* 0x00001fff46467589 */ /* 0x020fe200000e0000 */
[C---:B---3--:R-:W-:Y:S01]  /*29f0*/  FMUL.FTZ R159, R153.reuse, R157 ;  /* 0x0000009d999f7220 */ /* 0x048fe20000410000 */
[----:B----4-:R-:W-:-:S03]  /*2a00*/  FMUL.FTZ R160, R153, R156 ;  /* 0x0000009c99a07220 */ /* 0x010fc60000410000 */
[C---:B------:R-:W-:Y:S01]  /*2a10*/  FFMA.FTZ R159, R152.reuse, R156, -R159 ;  /* 0x0000009c989f7223 */ /* 0x040fe2000001089f */
[CC--:B-1----:R-:W-:Y:S01]  /*2a20*/  FMUL.FTZ R158, R153.reuse, R154.reuse ;  /* 0x0000009a999e7220 */ /* 0x0c2fe20000410000 */
        /* <DEDUP_REMOVED lines=47> */
[----:B------:R-:W-:Y:S01]  /*2d20*/  FFMA.FTZ R162, R152, R159, R163 ;  /* 0x0000009f98a27223 */ /* 0x000fe200000100a3 */
[-C--:B----4-:R-:W-:Y:S01]  /*2d30*/  FMUL.FTZ R154, R156, R155.reuse ;  /* 0x0000009b9c9a7220 */ /* 0x090fe20000410000 */
[C---:B------:R-:W-:Y:S01]  /*2d40*/  FFMA.FTZ R155, R152.reuse, R155, R158 ;  /* 0x0000009b989b7223 */ /* 0x040fe2000001009e */
[C---:B------:R-:W-:Y:S01]  /*2d50*/  FFMA.FTZ R157, R152.reuse, R157, -R160 ;  /* 0x0000009d989d7223 */ /* 0x040fe200000108a0 */
[----:B------:R-:W-:Y:S01]  /*2d60*/  @P0 FADD.FTZ R151, R151, R162 ;  /* 0x000000a297970221 */ /* 0x000fe20000010000 */
[----:B------:R-:W-:Y:S01]  /*2d70*/  @P0 FFMA.FTZ R152, R152, R153, -R154 ;  /* 0x0000009998980223 */ /* 0x000fe2000001089a */
[----:B------:R-:W-:Y:S01]  /*2d80*/  SHF.R.U32.HI R153, RZ, 0x10, R11 ;  /* 0x00000010ff997819 */ /* 0x000fe2000001160b */
[----:B------:R-:W-:Y:S01]  /*2d90*/  @P0 FADD.FTZ R150, R150, R157 ;  /* 0x0000009d96960221 */ /* 0x000fe20000010000 */
[----:B------:R-:W-:Y:S01]  /*2da0*/  FSEL R158, R156, R155, !P0 ;  /* 0x0000009b9c9e7208 */ /* 0x000fe20004000000 */
[----:B------:R-:W0:Y:S01]  /*2db0*/  SHFL.UP PT, R169, R151, 0x10, RZ ;  /* 0x0600000097a97989 */ /* 0x000e2200000e00ff */
[----:B------:R-:W-:-:S02]  /*2dc0*/  SHF.R.U64 R156, R10, 0x10, R11 ;  /* 0x000000100a9c7819 */ /* 0x000fc4000000120b */
        /* <DEDUP_REMOVED lines=10> */
[-C--:B------:R-:W-:Y:S01]  /*2e70*/  FMUL.FTZ R163, R142, R155.reuse ;  /* 0x0000009b8ea37220 */ /* 0x080fe20000410000 */
[----:B------:R-:W-:Y:S01]  /*2e80*/  FMUL.FTZ R159, R140, R155 ;  /* 0x0000009b8c9f7220 */ /* 0x000fe20000410000 */
[----:B------:R-:W-:Y:S01]  /*2e90*/  ISETP.GE.AND P0, PT, R104, UR24, PT ;  /* 0x0000001868007c0c */ /* 0x000fe2000bf06270 */
[----:B------:R2:W-:Y:S01]  /*2ea0*/  SHFL.IDX PT, R160, R71, RZ, 0x1f ;  /* 0x00001fff47a07589 */ /* 0x0005e200000e0000 */
[-C--:B------:R-:W-:Y:S01]  /*2eb0*/  FFMA.FTZ R171, R140, R157.reuse, -R163 ;  /* 0x0000009d8cab7223 */ /* 0x080fe200000108a3 */
[----:B------:R-:W-:Y:S01]  /*2ec0*/  FFMA.FTZ R10, -R142, R157, -R159 ;  /* 0x0000009d8e0a7223 */ /* 0x000fe2000001099f */
[----:B------:R-:W-:Y:S01]  /*2ed0*/  SHF.L.U32 R163, R9, 0x10, RZ ;  /* 0x0000001009a37819 */ /* 0x000fe200000006ff */
[----:B------:R-:W-:Y:S01]  /*2ee0*/  FMUL.FTZ R154, R3, R154 ;  /* 0x0000009a039a7220 */ /* 0x000fe20000410000 */
[----:B------:R-:W-:Y:S01]  /*2ef0*/  SHF.L.U32 R159, R8, 0x10, RZ ;  /* 0x00000010089f7819 */ /* 0x000fe200000006ff */
[----:B------:R-:W-:Y:S01]  /*2f00*/  FADD.FTZ R173, -R153, R10 ;  /* 0x0000000a99ad7221 */ /* 0x000fe20000010100 */
[----:B0-----:R-:W-:Y:S01]  /*2f10*/  FMUL.FTZ R9, R158, R169 ;  /* 0x000000a99e097220 */ /* 0x001fe20000410000 */
[----:B------:R-:W-:Y:S01]  /*2f20*/  ISETP.NE.OR P0, PT, R161, RZ, P0 ;  /* 0x000000ffa100720c */ /* 0x000fe20000705670 */
[----:B------:R-:W-:Y:S01]  /*2f30*/  FADD.FTZ R171, R154, R171 ;  /* 0x000000ab9aab7221 */ /* 0x000fe20000010000 */
[----:B------:R-:W-:Y:S01]  /*2f40*/  FMUL.FTZ R175, R138, -R173 ;  /* 0x800000ad8aaf7220 */ /* 0x000fe20000410000 */
[-C--:B-1----:R-:W-:Y:S01]  /*2f50*/  FFMA.FTZ R9, R152, R167.reuse, -R9 ;  /* 0x000000a798097223 */ /* 0x082fe20000010809 */
[----:B------:R-:W-:-:S02]  /*2f60*/  FMUL.FTZ R10, R158, R167 ;  /* 0x000000a79e0a7220 */ /* 0x000fc40000410000 */
[----:B------:R-:W-:Y:S01]  /*2f70*/  FFMA.FTZ R175, R136, R171, -R175 ;  /* 0x000000ab88af7223 */ /* 0x000fe200000108af */
[----:B---3--:R-:W-:Y:S01]  /*2f80*/  FMUL.FTZ R8, R158, R11 ;  /* 0x0000000b9e087220 */ /* 0x008fe20000410000 */
[----:B------:R-:W-:Y:S01]  /*2f90*/  FFMA.FTZ R156, R152, R169, R10 ;  /* 0x000000a9989c7223 */ /* 0x000fe2000001000a */
[----:B------:R-:W-:Y:S01]  /*2fa0*/  @P1 FADD.FTZ R150, R150, R9 ;  /* 0x0000000996961221 */ /* 0x000fe20000010000 */
[----:B------:R-:W-:Y:S01]  /*2fb0*/  HFMA2.MMA R9, -RZ, RZ, 0, 0 ;  /* 0x00000000ff097435 */ /* 0x000fe200000001ff */
[-C--:B----4-:R-:W-:Y:S01]  /*2fc0*/  FFMA.FTZ R167, R152, R165.reuse, R8 ;  /* 0x000000a598a77223 */ /* 0x090fe20000010008 */
[----:B------:R-:W-:Y:S01]  /*2fd0*/  FMUL.FTZ R8, R158, R165 ;  /* 0x000000a59e087220 */ /* 0x000fe20000410000 */
[----:B------:R-:W-:Y:S01]  /*2fe0*/  @P1 FADD.FTZ R151, R151, R156 ;  /* 0x0000009c97971221 */ /* 0x000fe20000010000 */
[----:B------:R-:W-:Y:S01]  /*2ff0*/  SHF.L.U32 R165, R164, 0x10, RZ ;  /* 0x00000010a4a57819 */ /* 0x000fe200000006ff */
[----:B------:R-:W-:Y:S01]  /*3000*/  SHFL.UP PT, R150, R150, 0x1, RZ ;  /* 0x0420000096967989 */ /* 0x000fe200000e00ff */
[----:B------:R-:W-:Y:S01]  /*3010*/  FSEL R167, R158, R167, !P1 ;  /* 0x000000a79ea77208 */ /* 0x000fe20004800000 */
[----:B------:R-:W-:Y:S01]  /*3020*/  @P1 FFMA.FTZ R152, R152, R11, -R8 ;  /* 0x0000000b98981223 */ /* 0x000fe20000010808 */
[----:B------:R-:W-:Y:S01]  /*3030*/  FMUL.FTZ R158, R2, R163 ;  /* 0x000000a3029e7220 */ /* 0x000fe20000410000 */
[----:B------:R-:W-:Y:S01]  /*3040*/  SHFL.UP PT, R151, R151, 0x1, RZ ;  /* 0x0420000097977989 */ /* 0x000fe200000e00ff */
[----:B--2---:R-:W-:Y:S01]  /*3050*/  FMUL.FTZ R163, R142, R13 ;  /* 0x0000000d8ea37220 */ /* 0x004fe20000410000 */
[----:B------:R-:W-:Y:S01]  /*3060*/  FMUL.FTZ R171, R138, -R171 ;  /* 0x800000ab8aab7220 */ /* 0x000fe20000410000 */
[-C--:B------:R-:W-:Y:S01]  /*3070*/  FMUL.FTZ R164, R142, -R12.reuse ;  /* 0x8000000c8ea47220 */ /* 0x080fe20000410000 */
[----:B------:R-:W0:Y:S01]  /*3080*/  SHFL.UP PT, R167, R167, 0x1, RZ ;  /* 0x04200000a7a77989 */ /* 0x000e2200000e00ff */
[----:B------:R-:W-:Y:S01]  /*3090*/  FFMA.FTZ R163, R140, R12, -R163 ;  /* 0x0000000c8ca37223 */ /* 0x000fe200000108a3 */
[----:B------:R-:W-:-:S02]  /*30a0*/  MOV R8, 0x3f800000 ;  /* 0x3f80000000087802 */ /* 0x000fc40000000f00 */
[----:B------:R-:W-:Y:S01]  /*30b0*/  CS2R R10, SRZ ;  /* 0x00000000000a7805 */ /* 0x000fe2000001ff00 */
[----:B------:R-:W1:Y:S01]  /*30c0*/  SHFL.UP PT, R152, R152, 0x1, RZ ;  /* 0x0420000098987989 */ /* 0x000e6200000e00ff */
[----:B------:R-:W-:Y:S01]  /*30d0*/  @!P0 LEA R162, R122, R85, 0x4 ;  /* 0x000000557aa28211 */ /* 0x000fe200078e20ff */
[----:B------:R-:W-:Y:S01]  /*30e0*/  FFMA.FTZ R171, R136, R173, R171 ;  /* 0x000000ad88ab7223 */ /* 0x000fe200000100ab */
[----:B------:R-:W-:Y:S01]  /*30f0*/  FMUL.FTZ R156, R2, R165 ;  /* 0x000000a5029c7220 */ /* 0x000fe20000410000 */
[----:B------:R-:W-:Y:S01]  /*3100*/  FFMA.FTZ R71, R140, -R13, R164 ;  /* 0x8000000d8c477223 */ /* 0x000fe200000100a4 */
[----:B------:R-:W-:Y:S01]  /*3110*/  FMUL.FTZ R165, R138, -R163 ;  /* 0x800000a38aa57220 */ /* 0x000fe20000410000 */
[----:B------:R2:W3:Y:S01]  /*3120*/  @!P0 LDS.128 R8, [R162+0x21b0] ;  /* 0x0021b000a2088984 */ /* 0x0004e20000000c00 */
[----:B------:R-:W-:Y:S01]  /*3130*/  FADD.FTZ R171, -R156, R171 ;  /* 0x000000ab9cab7221 */ /* 0x000fe20000010100 */
[----:B------:R-:W-:Y:S01]  /*3140*/  FADD.FTZ R175, R158, R175 ;  /* 0x000000af9eaf7221 */ /* 0x000fe20000010000 */
[----:B------:R-:W-:Y:S01]  /*3150*/  FFMA.FTZ R165, R136, R71, R165 ;  /* 0x0000004788a57223 */ /* 0x000fe200000100a5 */
[----:B------:R-:W-:Y:S01]  /*3160*/  ISETP.NE.AND P0, PT, R161, 0x1f, PT ;  /* 0x0000001fa100780c */ /* 0x000fe20003f05270 */
[C---:B------:R-:W-:Y:S01]  /*3170*/  FMUL.FTZ R169, R134.reuse, -R171 ;  /* 0x800000ab86a97220 */ /* 0x040fe20000410000 */
[----:B------:R-:W-:Y:S01]  /*3180*/  FMUL.FTZ R164, R134, -R175 ;  /* 0x800000af86a47220 */ /* 0x000fe20000410000 */
[----:B--2---:R-:W-:-:S02]  /*3190*/  FMUL.FTZ R162, R138, -R71 ;  /* 0x800000478aa27220 */ /* 0x004fc40000410000 */
[----:B------:R-:W-:Y:S01]  /*31a0*/  FFMA.FTZ R166, R132, R175, -R169 ;  /* 0x000000af84a67223 */ /* 0x000fe200000108a9 */
[----:B------:R-:W-:Y:S01]  /*31b0*/  FMUL.FTZ R169, R134, -R165 ;  /* 0x800000a586a97220 */ /* 0x000fe20000410000 */
[----:B------:R-:W-:Y:S01]  /*31c0*/  FFMA.FTZ R171, R132, R171, R164 ;  /* 0x000000ab84ab7223 */ /* 0x000fe200000100a4 */
[----:B------:R-:W-:Y:S01]  /*31d0*/  FFMA.FTZ R163, R136, R163, -R162 ;  /* 0x000000a388a37223 */ /* 0x000fe200000108a2 */
[C---:B0-----:R-:W-:Y:S01]  /*31e0*/  FMUL.FTZ R71, R167.reuse, R70 ;  /* 0x00000046a7477220 */ /* 0x041fe20000410000 */
[-C--:B------:R-:W-:Y:S02]  /*31f0*/  FMUL.FTZ R167, R167, R160.reuse ;  /* 0x000000a0a7a77220 */ /* 0x080fe40000410000 */
[-C--:B------:R-:W-:Y:S01]  /*3200*/  FMUL.FTZ R164, R134, -R163.reuse ;  /* 0x800000a386a47220 */ /* 0x080fe20000410000 */
[----:B------:R-:W-:Y:S01]  /*3210*/  FFMA.FTZ R169, R132, R163, -R169 ;  /* 0x000000a384a97223 */ /* 0x000fe200000108a9 */
[C---:B-1----:R-:W-:Y:S01]  /*3220*/  FFMA.FTZ R162, R152.reuse, R160, R71 ;  /* 0x000000a098a27223 */ /* 0x042fe20000010047 */
[----:B------:R-:W-:Y:S01]  /*3230*/  FFMA.FTZ R167, R152, R70, -R167 ;  /* 0x0000004698a77223 */ /* 0x000fe200000108a7 */
[----:B------:R-:W-:Y:S01]  /*3240*/  SHF.L.U32 R71, R168, 0x10, RZ ;  /* 0x00000010a8477819 */ /* 0x000fe200000006ff */
[----:B------:R-:W-:Y:S01]  /*3250*/  FFMA.FTZ R164, R132, R165, R164 ;  /* 0x000000a584a47223 */ /* 0x000fe200000100a4 */
[----:B------:R-:W-:Y:S01]  /*3260*/  @P3 FADD.FTZ R160, R151, R162 ;  /* 0x000000a297a03221 */ /* 0x000fe20000010000 */
[----:B------:R-:W-:Y:S01]  /*3270*/  @P3 FADD.FTZ R70, R150, R167 ;  /* 0x000000a796463221 */ /* 0x000fe20000010000 */
        /* <DEDUP_REMOVED lines=10> */
[----:B------:R0:W4:Y:S04]  /*3320*/  SHFL.DOWN PT, R71, R166, 0x1, 0x1f ;  /* 0x08201f00a6477f89 */ /* 0x00012800000e0000 */
[----:B------:R0:W0:Y:S01]  /*3330*/  SHFL.DOWN PT, R163, R171, 0x1, 0x1f ;  /* 0x08201f00aba37f89 */ /* 0x00002200000e0000 */
[----:B---3--:R-:W-:Y:S05]  /*3340*/  @!P0 BRA `(.L_x_18765) ;  /* 0x00000000002c8947 */ /* 0x008fea0003800000 */
[C---:B-1----:R-:W-:Y:S01]  /*3350*/  FMUL.FTZ R152, R164.reuse, R159 ;  /* 0x0000009fa4987220 */ /* 0x042fe20000410000 */
        /* <DEDUP_REMOVED lines=10> */
.L_x_18765:
[----:B------:R-:W-:Y:S05]  /*3400*/  BSYNC B0 ;  /* 0x0000000000007941 */ /* 0x000fea0003800000 */
.L_x_18764:
[----:B------:R-:W-:Y:S01]  /*3410*/  ISETP.GT.U32.AND P0, PT, R161, 0x1d, PT ;  /* 0x0000001da100780c */ /* 0x000fe20003f04070 */
[----:B------:R-:W-:Y:S01]  /*3420*/  FADD.FTZ R147, R147, R70 ;  /* 0x0000004693937221 */ /* 0x000fe20000010000 */
[----:B------:R-:W-:Y:S01]  /*3430*/  FADD.FTZ R72, R145, R72 ;  /* 0x0000004891487221 */ /* 0x000fe20000010000 */
[----:B-1----:R1:W3:Y:S01]  /*3440*/  SHFL.DOWN PT, R159, R164, 0x2, 0x1f ;  /* 0x08401f00a49f7f89 */ /* 0x0022e200000e0000 */
[----:B------:R-:W-:Y:S01]  /*3450*/  BSSY B0, `(.L_x_18766) ;  /* 0x0000017000007945 */ /* 0x000fe20003800000 */
[CC--:B--2---:R-:W-:Y:S01]  /*3460*/  FMUL.FTZ R73, R134.reuse, R147.reuse ;  /* 0x0000009386497220 */ /* 0x0c4fe20000410000 */
[-C--:B----4-:R-:W-:Y:S01]  /*3470*/  FMUL.FTZ R71, R134, R72.reuse ;  /* 0x0000004886477220 */ /* 0x090fe20000410000 */
[----:B------:R1:W2:Y:S01]  /*3480*/  SHFL.DOWN PT, R145, R169, 0x2, 0x1f ;  /* 0x08401f00a9917f89 */ /* 0x0002a200000e0000 */
[C---:B------:R-:W-:Y:S01]  /*3490*/  ISETP.GT.U32.AND P1, PT, R161.reuse, 0x1b, PT ;  /* 0x0000001ba100780c */ /* 0x040fe20003f24070 */
[C---:B------:R-:W-:Y:S01]  /*34a0*/  FFMA.FTZ R73, R132.reuse, R72, R73 ;  /* 0x0000004884497223 */ /* 0x040fe20000010049 */
[C---:B------:R-:W-:Y:S01]  /*34b0*/  ISETP.GT.U32.AND P2, PT, R161.reuse, 0x17, PT ;  /* 0x00000017a100780c */ /* 0x040fe20003f44070 */
[----:B0-----:R1:W0:Y:S01]  /*34c0*/  SHFL.DOWN PT, R163, R166, 0x2, 0x1f ;  /* 0x08401f00a6a37f89 */ /* 0x00122200000e0000 */
[----:B------:R-:W-:Y:S01]  /*34d0*/  ISETP.GT.U32.AND P3, PT, R161, 0xf, PT ;  /* 0x0000000fa100780c */ /* 0x000fe20003f64070 */
[----:B------:R-:W-:-:S02]  /*34e0*/  FFMA.FTZ R70, R132, R147, -R71 ;  /* 0x0000009384467223 */ /* 0x000fc40000010847 */
[----:B------:R1:W4:Y:S01]  /*34f0*/  SHFL.DOWN PT, R165, R171, 0x2, 0x1f ;  /* 0x08401f00aba57f89 */ /* 0x00032200000e0000 */
[----:B------:R-:W-:Y:S09]  /*3500*/  @P0 BRA `(.L_x_18767) ;  /* 0x00000000002c0947 */ /* 0x000ff20003800000 */
        /* <DEDUP_REMOVED lines=11> */
.L_x_18767:
[----:B------:R-:W-:Y:S05]  /*35c0*/  BSYNC B0 ;  /* 0x0000000000007941 */ /* 0x000fea0003800000 */
.L_x_18766:
[C---:B------:R-:W-:Y:S01]  /*35d0*/  FFMA.FTZ R146, R141.reuse, R146, R70 ;  /* 0x000000928d927223 */ /* 0x040fe20000010046 */
[----:B------:R-:W-:Y:S01]  /*35e0*/  FFMA.FTZ R144, R141, R144, R73 ;  /* 0x000000908d907223 */ /* 0x000fe20000010049 */
[----:B------:R0:W0:Y:S01]  /*35f0*/  SHFL.DOWN PT, R71, R166, 0x4, 0x1f ;  /* 0x08801f00a6477f89 */ /* 0x00002200000e0000 */
[----:B------:R-:W-:Y:S03]  /*3600*/  BSSY B0, `(.L_x_18768) ;  /* 0x0000010000007945 */ /* 0x000fe60003800000 */
[----:B------:R0:W0:Y:S04]  /*3610*/  SHFL.DOWN PT, R73, R169, 0x4, 0x1f ;  /* 0x08801f00a9497f89 */ /* 0x00002800000e0000 */
[----:B------:R0:W0:Y:S04]  /*3620*/  SHFL.DOWN PT, R141, R164, 0x4, 0x1f ;  /* 0x08801f00a48d7f89 */ /* 0x00002800000e0000 */
[----:B--2---:R2:W0:Y:S01]  /*3630*/  SHFL.DOWN PT, R145, R171, 0x4, 0x1f ;  /* 0x08801f00ab917f89 */ /* 0x00442200000e0000 */
[----:B------:R-:W-:Y:S05]  /*3640*/  @P1 BRA `(.L_x_18769) ;  /* 0x00000000002c1947 */ /* 0x000fea0003800000 */
[C---:B0-----:R-:W-:Y:S01]  /*3650*/  FMUL.FTZ R70, R164.reuse, R141 ;  /* 0x0000008da4467220 */ /* 0x041fe20000410000 */
[C---:B------:R-:W-:Y:S01]  /*3660*/  FMUL.FTZ R152, R164.reuse, R145 ;  /* 0x00000091a4987220 */ /* 0x040fe20000410000 */
[C---:B------:R-:W-:Y:S01]  /*3670*/  FMUL.FTZ R160, R164.reuse, R71 ;  /* 0x00000047a4a07220 */ /* 0x040fe20000410000 */
[-C--:B-1----:R-:W-:Y:S01]  /*3680*/  FMUL.FTZ R164, R164, R73.reuse ;  /* 0x00000049a4a47220 */ /* 0x082fe20000410000 */
[C---:B------:R-:W-:Y:S01]  /*3690*/  FFMA.FTZ R70, R169.reuse, R73, -R70 ;  /* 0x00000049a9467223 */ /* 0x040fe20000010846 */
[C---:B------:R-:W-:Y:S01]  /*36a0*/  FFMA.FTZ R71, R169.reuse, R71, -R152 ;  /* 0x00000047a9477223 */ /* 0x040fe20000010898 */
[C---:B------:R-:W-:Y:S01]  /*36b0*/  FFMA.FTZ R160, R169.reuse, R145, R160 ;  /* 0x00000091a9a07223 */ /* 0x040fe200000100a0 */
[----:B------:R-:W-:Y:S02]  /*36c0*/  FFMA.FTZ R164, R169, R141, R164 ;  /* 0x0000008da9a47223 */ /* 0x000fe400000100a4 */
[----:B------:R-:W-:Y:S01]  /*36d0*/  FADD.FTZ R166, R166, R71 ;  /* 0x00000047a6a67221 */ /* 0x000fe20000010000 */
[----:B--2---:R-:W-:Y:S01]  /*36e0*/  FADD.FTZ R171, R171, R160 ;  /* 0x000000a0abab7221 */ /* 0x004fe20000010000 */
[----:B------:R-:W-:-:S07]  /*36f0*/  MOV R169, R70 ;  /* 0x0000004600a97202 */ /* 0x000fce0000000f00 */
.L_x_18769:
[----:B------:R-:W-:Y:S05]  /*3700*/  BSYNC B0 ;  /* 0x0000000000007941 */ /* 0x000fea0003800000 */
.L_x_18768:
[----:B0-----:R0:W0:Y:S01]  /*3710*/  SHFL.DOWN PT, R141, R169, 0x8, 0x1f ;  /* 0x09001f00a98d7f89 */ /* 0x00102200000e0000 */
[----:B------:R-:W-:Y:S01]  /*3720*/  BSSY B0, `(.L_x_18770) ;  /* 0x0000011000007945 */ /* 0x000fe20003800000 */
[----:B------:R-:W-:Y:S02]  /*3730*/  FMUL.FTZ R71, R138, R146 ;  /* 0x000000928a477220 */ /* 0x000fe40000410000 */
[----:B------:R0:W0:Y:S04]  /*3740*/  SHFL.DOWN PT, R145, R164, 0x8, 0x1f ;  /* 0x09001f00a4917f89 */ /* 0x00002800000e0000 */
[----:B------:R0:W0:Y:S04]  /*3750*/  SHFL.DOWN PT, R73, R166, 0x8, 0x1f ;  /* 0x09001f00a6497f89 */ /* 0x00002800000e0000 */
[----:B---3--:R3:W0:Y:S01]  /*3760*/  SHFL.DOWN PT, R159, R171, 0x8, 0x1f ;  /* 0x09001f00ab9f7f89 */ /* 0x00862200000e0000 */
        /* <DEDUP_REMOVED lines=10> */
[----:B--23--:R-:W-:Y:S01]  /*3810*/  FADD.FTZ R171, R171, R160 ;  /* 0x000000a0abab7221 */ /* 0x00cfe20000010000 */
[----:B------:R-:W-:-:S07]  /*3820*/  MOV R169, R70 ;  /* 0x0000004600a97202 */ /* 0x000fce0000000f00 */
.L_x_18771:
[----:B------:R-:W-:Y:S05]  /*3830*/  BSYNC B0 ;  /* 0x0000000000007941 */ /* 0x000fea0003800000 */
.L_x_18770:
[----:B------:R-:W-:Y:S01]  /*3840*/  FFMA.FTZ R152, R136, R144, R71 ;  /* 0x0000009088987223 */ /* 0x000fe20000010047 */
        /* <DEDUP_REMOVED lines=17> */
.L_x_18773:
[----:B------:R-:W-:Y:S05]  /*3960*/  BSYNC B0 ;  /* 0x0000000000007941 */ /* 0x000fea0003800000 */
.L_x_18772:
[----:B------:R-:W-:Y:S01]  /*3970*/  SHFL.DOWN PT, R167, R164, 0x1, 0x1f ;  /* 0x08201f00a4a77f89 */ /* 0x000fe200000e0000 */
[----:B0-----:R-:W-:Y:S01]  /*3980*/  FMUL.FTZ R71, R138, R144 ;  /* 0x000000908a477220 */ /* 0x001fe20000410000 */
[----:B------:R-:W-:Y:S01]  /*3990*/  FFMA.FTZ R152, R143, R148, R152 ;  /* 0x000000948f987223 */ /* 0x000fe20000010098 */
[C---:B------:R-:W-:Y:S01]  /*39a0*/  ISETP.NE.AND P0, PT, R81.reuse, 0x1f, PT ;  /* 0x0000001f5100780c */ /* 0x040fe20003f05270 */
[----:B------:R-:W0:Y:S01]  /*39b0*/  SHFL.IDX PT, R162, R10, RZ, 0x1f ;  /* 0x00001fff0aa27589 */ /* 0x000e2200000e0000 */
[----:B------:R-:W-:Y:S01]  /*39c0*/  FFMA.FTZ R70, R136, R146, -R71 ;  /* 0x0000009288467223 */ /* 0x000fe20000010847 */
[----:B------:R-:W-:Y:S01]  /*39d0*/  FMUL.FTZ R71, R142, R152 ;  /* 0x000000988e477220 */ /* 0x000fe20000410000 */
[----:B------:R-:W-:Y:S01]  /*39e0*/  ISETP.NE.AND P1, PT, R81, RZ, PT ;  /* 0x000000ff5100720c */ /* 0x000fe20003f25270 */
[----:B------:R-:W5:Y:S01]  /*39f0*/  SHFL.IDX PT, R163, R11, RZ, 0x1f ;  /* 0x00001fff0ba37589 */ /* 0x000f6200000e0000 */
[----:B------:R-:W-:Y:S01]  /*3a00*/  FFMA.FTZ R14, R143, R14, R70 ;  /* 0x0000000e8f0e7223 */ /* 0x000fe20000010046 */
[----:B------:R-:W-:Y:S02]  /*3a10*/  BSSY B0, `(.L_x_18774) ;  /* 0x00000c0000007945 */ /* 0x000fe40003800000 */
[----:B----4-:R-:W4:Y:S01]  /*3a20*/  SHFL.DOWN PT, R165, R169, 0x1, 0x1f ;  /* 0x08201f00a9a57f89 */ /* 0x010f2200000e0000 */
[-C--:B------:R-:W-:Y:S01]  /*3a30*/  FFMA.FTZ R71, R140, R14.reuse, -R71 ;  /* 0x0000000e8c477223 */ /* 0x080fe20000010847 */
[----:B------:R-:W-:-:S02]  /*3a40*/  FMUL.FTZ R73, R142, R14 ;  /* 0x0000000e8e497220 */ /* 0x000fc40000410000 */
[----:B------:R-:W1:Y:S01]  /*3a50*/  SHFL.IDX PT, R145, R164, RZ, 0x1f ;  /* 0x00001fffa4917589 */ /* 0x000e6200000e0000 */
[----:B------:R-:W-:Y:S01]  /*3a60*/  FFMA.FTZ R159, R112, R149, R71 ;  /* 0x00000095709f7223 */ /* 0x000fe20000010047 */
[----:B------:R-:W-:Y:S02]  /*3a70*/  FFMA.FTZ R73, R140, R152, R73 ;  /* 0x000000988c497223 */ /* 0x000fe40000010049 */
[----:B------:R-:W2:Y:S02]  /*3a80*/  SHFL.DOWN PT, R170, R171, 0x1, 0x1f ;  /* 0x08201f00abaa7f89 */ /* 0x000ea400000e0000 */
[----:B------:R-:W-:Y:S02]  /*3a90*/  FFMA.FTZ R15, R112, R15, R73 ;  /* 0x0000000f700f7223 */ /* 0x000fe40000010049 */
[----:B------:R-:W3:Y:S04]  /*3aa0*/  SHFL.DOWN PT, R168, R166, 0x1, 0x1f ;  /* 0x08201f00a6a87f89 */ /* 0x000ee800000e0000 */
[----:B------:R-:W3:Y:S01]  /*3ab0*/  SHFL.IDX PT, R141, R169, RZ, 0x1f ;  /* 0x00001fffa98d7589 */ /* 0x000ee200000e0000 */
[----:B0-----:R-:W-:-:S03]  /*3ac0*/  @P0 FMUL.FTZ R160, R167, R162 ;  /* 0x000000a2a7a00220 */ /* 0x001fc60000410000 */
[----:B------:R-:W0:Y:S01]  /*3ad0*/  SHFL.IDX PT, R143, R166, RZ, 0x1f ;  /* 0x00001fffa68f7589 */ /* 0x000e2200000e0000 */
[-C--:B-----5:R-:W-:Y:S01]  /*3ae0*/  @P0 FMUL.FTZ R71, R167, R163.reuse ;  /* 0x000000a3a7470220 */ /* 0x0a0fe20000410000 */
[----:B----4-:R-:W-:-:S03]  /*3af0*/  @P0 FFMA.FTZ R73, R165, R163, R160 ;  /* 0x000000a3a5490223 */ /* 0x010fc600000100a0 */
[----:B------:R-:W-:Y:S01]  /*3b00*/  @P0 FFMA.FTZ R71, R165, R162, -R71 ;  /* 0x000000a2a5470223 */ /* 0x000fe20000010847 */
[----:B------:R-:W4:Y:S01]  /*3b10*/  SHFL.IDX PT, R148, R171, RZ, 0x1f ;  /* 0x00001fffab947589 */ /* 0x000f2200000e0000 */
[C---:B-1----:R-:W-:Y:S01]  /*3b20*/  FMUL.FTZ R160, R145.reuse, R10 ;  /* 0x0000000a91a07220 */ /* 0x042fe20000410000 */
[----:B------:R-:W-:Y:S01]  /*3b30*/  FMUL.FTZ R70, R145, R11 ;  /* 0x0000000b91467220 */ /* 0x000fe20000410000 */
[----:B--2---:R-:W-:Y:S01]  /*3b40*/  @P0 FADD.FTZ R163, R170, R73 ;  /* 0x00000049aaa30221 */ /* 0x004fe20000010000 */
[----:B---3--:R-:W-:-:S03]  /*3b50*/  @P0 FADD.FTZ R162, R168, R71 ;  /* 0x00000047a8a20221 */ /* 0x008fc60000010000 */
[----:B------:R-:W-:Y:S01]  /*3b60*/  FMUL.FTZ R71, R163, -R13 ;  /* 0x8000000da3477220 */ /* 0x000fe20000410000 */
[C---:B------:R-:W-:Y:S01]  /*3b70*/  FFMA.FTZ R11, R141.reuse, R11, R160 ;  /* 0x0000000b8d0b7223 */ /* 0x040fe200000100a0 */
[C---:B------:R-:W-:Y:S01]  /*3b80*/  FMUL.FTZ R160, R162.reuse, -R13 ;  /* 0x8000000da2a07220 */ /* 0x040fe20000410000 */
[----:B------:R-:W-:Y:S01]  /*3b90*/  FFMA.FTZ R112, R141, R10, -R70 ;  /* 0x0000000a8d707223 */ /* 0x000fe20000010846 */
[-C--:B------:R-:W-:Y:S01]  /*3ba0*/  FMUL.FTZ R10, R145, R9.reuse ;  /* 0x00000009910a7220 */ /* 0x080fe20000410000 */
[-C--:B------:R-:W-:Y:S01]  /*3bb0*/  FFMA.FTZ R162, R162, R12.reuse, -R71 ;  /* 0x0000000ca2a27223 */ /* 0x080fe20000010847 */
[----:B------:R-:W-:Y:S01]  /*3bc0*/  FFMA.FTZ R160, R163, R12, R160 ;  /* 0x0000000ca3a07223 */ /* 0x000fe200000100a0 */
[----:B------:R-:W-:Y:S01]  /*3bd0*/  SHF.R.U32.HI R12, RZ, 0x10, R17 ;  /* 0x00000010ff0c7819 */ /* 0x000fe20000011611 */
[-C--:B------:R-:W-:Y:S01]  /*3be0*/  FMUL.FTZ R70, R145, R8.reuse ;  /* 0x0000000891467220 */ /* 0x080fe20000410000 */
[----:B------:R-:W-:Y:S01]  /*3bf0*/  FFMA.FTZ R8, R141, R8, -R10 ;  /* 0x000000088d087223 */ /* 0x000fe2000001080a */
[----:B0-----:R-:W-:Y:S01]  /*3c00*/  FADD.FTZ R10, R143, R112 ;  /* 0x000000708f0a7221 */ /* 0x001fe20000010000 */
[----:B------:R-:W-:Y:S01]  /*3c10*/  FADD.FTZ R71, -R155, R160 ;  /* 0x000000a09b477221 */ /* 0x000fe20000010100 */
[----:B------:R-:W-:Y:S01]  /*3c20*/  SHF.L.U32 R112, R12, 0x10, RZ ;  /* 0x000000100c707819 */ /* 0x000fe200000006ff */
[----:B------:R-:W-:Y:S01]  /*3c30*/  FFMA.FTZ R9, R141, R9, R70 ;  /* 0x000000098d097223 */ /* 0x000fe20000010046 */
[----:B------:R-:W-:Y:S01]  /*3c40*/  FADD.FTZ R70, R157, R162 ;  /* 0x000000a29d467221 */ /* 0x000fe20000010000 */
[CC--:B------:R-:W-:Y:S01]  /*3c50*/  FMUL.FTZ R13, R142.reuse, -R71.reuse ;  /* 0x800000478e0d7220 */ /* 0x0c0fe20000410000 */
[CC--:B------:R-:W-:Y:S01]  /*3c60*/  FMUL.FTZ R141, R113.reuse, R71.reuse ;  /* 0x00000047718d7220 */ /* 0x0c0fe20000410000 */
[C---:B------:R-:W-:Y:S01]  /*3c70*/  FMUL.FTZ R12, R113.reuse, R112 ;  /* 0x00000070710c7220 */ /* 0x040fe20000410000 */
[-C--:B------:R-:W-:Y:S01]  /*3c80*/  FMUL.FTZ R142, R142, -R70.reuse ;  /* 0x800000468e8e7220 */ /* 0x080fe20000410000 */
[----:B------:R-:W-:Y:S01]  /*3c90*/  FFMA.FTZ R13, R140, R70, -R13 ;  /* 0x000000468c0d7223 */ /* 0x000fe2000001080d */
[----:B----4-:R-:W-:Y:S01]  /*3ca0*/  FADD.FTZ R11, R148, R11 ;  /* 0x0000000b940b7221 */ /* 0x010fe20000010000 */
[----:B------:R-:W-:Y:S01]  /*3cb0*/  FFMA.FTZ R73, R126, -R12, R15 ;  /* 0x8000000c7e497223 */ /* 0x000fe2000001000f */
[----:B------:R-:W-:Y:S01]  /*3cc0*/  FFMA.FTZ R142, R140, R71, R142 ;  /* 0x000000478c8e7223 */ /* 0x000fe2000001008e */
[----:B------:R-:W-:Y:S01]  /*3cd0*/  FADD.FTZ R149, R154, R13 ;  /* 0x0000000d9a957221 */ /* 0x000fe20000010000 */
[----:B------:R-:W-:Y:S01]  /*3ce0*/  FMUL.FTZ R13, R113, R70 ;  /* 0x00000046710d7220 */ /* 0x000fe20000410000 */
[----:B------:R-:W-:Y:S01]  /*3cf0*/  FFMA.FTZ R140, R128, -R12, R159 ;  /* 0x8000000c808c7223 */ /* 0x000fe2000001009f */
[----:B------:R-:W-:Y:S01]  /*3d00*/  FMUL.FTZ R143, R73, R141 ;  /* 0x0000008d498f7220 */ /* 0x000fe20000410000 */
[----:B------:R-:W-:Y:S01]  /*3d10*/  @!P1 LEA R145, R122, R85, 0x4 ;  /* 0x000000557a919211 */ /* 0x000fe200078e20ff */
[----:B------:R-:W-:Y:S01]  /*3d20*/  FADD.FTZ R153, -R153, R142 ;  /* 0x0000008e99997221 */ /* 0x000fe20000010100 */
[-C--:B------:R-:W-:Y:S01]  /*3d30*/  FMUL.FTZ R160, R73, R13.reuse ;  /* 0x0000000d49a07220 */ /* 0x080fe20000410000 */
[C---:B------:R-:W-:Y:S01]  /*3d40*/  FFMA.FTZ R154, R140.reuse, R13, R143 ;  /* 0x0000000d8c9a7223 */ /* 0x040fe2000001008f */
[----:B------:R-:W-:Y:S01]  /*3d50*/  SHF.L.U32 R143, R17, 0x10, RZ ;  /* 0x00000010118f7819 */ /* 0x000fe200000006ff */
[----:B------:R0:W-:Y:S01]  /*3d60*/  @!P1 STS.128 [R145+0x21b0], R8 ;  /* 0x0021b00891009388 */ /* 0x0001e20000000c00 */
[-C--:B------:R-:W-:Y:S01]  /*3d70*/  FFMA.FTZ R160, R140, R141.reuse, -R160 ;  /* 0x0000008d8ca07223 */ /* 0x080fe200000108a0 */
[----:B------:R-:W-:Y:S01]  /*3d80*/  FMUL.FTZ R12, R112, R141 ;  /* 0x0000008d700c7220 */ /* 0x000fe20000410000 */
[----:B------:R-:W-:-:S04]  /*3d90*/  SHF.R.U64 R141, R16, 0x10, R17 ;  /* 0x00000010108d7819 */ /* 0x000fc80000001211 */
[----:B------:R-:W-:Y:S01]  /*3da0*/  SHF.L.U32 R141, R141, 0x10, RZ ;  /* 0x000000108d8d7819 */ /* 0x000fe200000006ff */
[----:B------:R1:W-:Y:S01]  /*3db0*/  STS [R91+0x1c], R12 ;  /* 0x00001c0c5b007388 */ /* 0x0003e20000000800 */
[C---:B0-----:R-:W-:Y:S01]  /*3dc0*/  FMUL.FTZ R9, R138.reuse, -R153 ;  /* 0x800000998a097220 */ /* 0x041fe20000410000 */
[----:B------:R-:W-:Y:S01]  /*3dd0*/  FMUL.FTZ R138, R138, -R149 ;  /* 0x800000958a8a7220 */ /* 0x000fe20000410000 */
[C---:B------:R-:W-:Y:S01]  /*3de0*/  FMUL.FTZ R8, R116.reuse, R143 ;  /* 0x0000008f74087220 */ /* 0x040fe20000410000 */
[----:B------:R-:W-:Y:S01]  /*3df0*/  FMUL.FTZ R11, R116, R153 ;  /* 0x00000099740b7220 */ /* 0x000fe20000410000 */
[C---:B------:R-:W-:Y:S01]  /*3e00*/  FFMA.FTZ R9, R136.reuse, R149, -R9 ;  /* 0x0000009588097223 */ /* 0x040fe20000010809 */
[----:B------:R-:W-:Y:S01]  /*3e10*/  FFMA.FTZ R157, R136, R153, R138 ;  /* 0x00000099889d7223 */ /* 0x000fe2000001008a */
[-C--:B------:R-:W-:Y:S01]  /*3e20*/  FFMA.FTZ R136, R139, -R8.reuse, R152 ;  /* 0x800000088b887223 */ /* 0x080fe20000010098 */
[----:B------:R-:W-:Y:S01]  /*3e30*/  FMUL.FTZ R10, R112, R13 ;  /* 0x0000000d700a7220 */ /* 0x000fe20000410000 */
[----:B------:R-:W-:Y:S01]  /*3e40*/  FADD.FTZ R155, R158, R9 ;  /* 0x000000099e9b7221 */ /* 0x000fe20000010000 */
[----:B------:R-:W-:Y:S01]  /*3e50*/  FMUL.FTZ R9, R116, R149 ;  /* 0x0000009574097220 */ /* 0x000fe20000410000 */
[----:B------:R-:W-:Y:S01]  /*3e60*/  FFMA.FTZ R138, R135, -R8, R14 ;  /* 0x80000008878a7223 */ /* 0x000fe2000001000e */
[----:B------:R-:W-:Y:S01]  /*3e70*/  FMUL.FTZ R13, R136, R11 ;  /* 0x0000000b880d7220 */ /* 0x000fe20000410000 */
[----:B------:R-:W-:Y:S01]  /*3e80*/  FADD.FTZ R157, -R156, R157 ;  /* 0x0000009d9c9d7221 */ /* 0x000fe20000010100 */
[----:B------:R0:W-:Y:S01]  /*3e90*/  STS [R91+0x18], R10 ;  /* 0x0000180a5b007388 */ /* 0x0001e20000000800 */
[-C--:B------:R-:W-:Y:S01]  /*3ea0*/  FMUL.FTZ R156, R136, R9.reuse ;  /* 0x00000009889c7220 */ /* 0x080fe20000410000 */
[----:B------:R-:W-:Y:S01]  /*3eb0*/  FFMA.FTZ R166, R138, R9, R13 ;  /* 0x000000098aa67223 */ /* 0x000fe2000001000d */
[----:B------:R-:W-:Y:S01]  /*3ec0*/  SHF.L.U32 R145, R16, 0x10, RZ ;  /* 0x0000001010917819 */ /* 0x000fe200000006ff */
[----:B------:R-:W-:Y:S01]  /*3ed0*/  FMUL.FTZ R163, R118, R157 ;  /* 0x0000009d76a37220 */ /* 0x000fe20000410000 */
[-C--:B------:R-:W-:Y:S01]  /*3ee0*/  FFMA.FTZ R156, R138, R11.reuse, -R156 ;  /* 0x0000000b8a9c7223 */ /* 0x080fe2000001089c */
[----:B-1----:R-:W-:Y:S01]  /*3ef0*/  FMUL.FTZ R12, R143, R11 ;  /* 0x0000000b8f0c7220 */ /* 0x002fe20000410000 */
[----:B------:R-:W-:Y:S01]  /*3f00*/  FMUL.FTZ R14, R3, R14 ;  /* 0x0000000e030e7220 */ /* 0x000fe20000410000 */
[----:B------:R-:W-:Y:S01]  /*3f10*/  FMUL.FTZ R142, R114, R145 ;  /* 0x00000091728e7220 */ /* 0x000fe20000410000 */
[----:B------:R-:W-:Y:S01]  /*3f20*/  FMUL.FTZ R164, R141, R163 ;  /* 0x000000a38da47220 */ /* 0x000fe20000410000 */
[----:B0-----:R-:W-:Y:S01]  /*3f30*/  FMUL.FTZ R10, R143, R9 ;  /* 0x000000098f0a7220 */ /* 0x001fe20000410000 */
[C---:B------:R-:W-:Y:S01]  /*3f40*/  FMUL.FTZ R9, R134.reuse, -R157 ;  /* 0x8000009d86097220 */ /* 0x040fe20000410000 */
[-C--:B------:R-:W-:Y:S01]  /*3f50*/  FMUL.FTZ R134, R134, -R155.reuse ;  /* 0x8000009b86867220 */ /* 0x080fe20000410000 */
[----:B------:R0:W-:Y:S01]  /*3f60*/  STS [R91+0x14], R12 ;  /* 0x0000140c5b007388 */ /* 0x0001e20000000800 */
[----:B------:R-:W-:Y:S01]  /*3f70*/  FFMA.FTZ R152, -R3, R152, -RZ ;  /* 0x0000009803987223 */ /* 0x000fe200000109ff */
        /* <DEDUP_REMOVED lines=8> */
[----:B------:R-:W-:Y:S01]  /*4000*/  FMUL.FTZ R9, R118, R155 ;  /* 0x0000009b76097220 */ /* 0x000fe20000410000 */
[----:B------:R-:W-:Y:S01]  /*4010*/  FFMA.FTZ R142, R131, -R142, R72 ;  /* 0x8000008e838e7223 */ /* 0x000fe20000010048 */
[C---:B------:R-:W-:Y:S01]  /*4020*/  FMUL.FTZ R11, R148.reuse, R163 ;  /* 0x000000a3940b7220 */ /* 0x040fe20000410000 */
[----:B------:R1:W-:Y:S01]  /*4030*/  STS [R91+0x10], R10 ;  /* 0x0000100a5b007388 */ /* 0x0003e20000000800 */
[-C--:B------:R-:W-:Y:S01]  /*4040*/  FMUL.FTZ R8, R148, R9.reuse ;  /* 0x0000000994087220 */ /* 0x080fe20000410000 */
[-C--:B------:R-:W-:Y:S01]  /*4050*/  FMUL.FTZ R162, R141, R9.reuse ;  /* 0x000000098da27220 */ /* 0x080fe20000410000 */
[----:B------:R-:W-:Y:S01]  /*4060*/  FFMA.FTZ R158, R134, R9, R11 ;  /* 0x00000009869e7223 */ /* 0x000fe2000001000b */
[C---:B------:R-:W-:Y:S01]  /*4070*/  FMUL.FTZ R11, R114.reuse, R150 ;  /* 0x00000096720b7220 */ /* 0x040fe20000410000 */
[----:B------:R-:W-:Y:S01]  /*4080*/  FMUL.FTZ R9, R114, R151 ;  /* 0x0000009772097220 */ /* 0x000fe20000410000 */
[----:B------:R-:W-:Y:S01]  /*4090*/  STS [R91+0xc], R164 ;  /* 0x00000ca45b007388 */ /* 0x000fe20000000800 */
[----:B------:R-:W-:Y:S01]  /*40a0*/  FFMA.FTZ R165, R134, R163, -R8 ;  /* 0x000000a386a57223 */ /* 0x000fe20000010808 */
[-C--:B------:R-:W-:Y:S01]  /*40b0*/  FMUL.FTZ R13, R142, R11.reuse ;  /* 0x0000000b8e0d7220 */ /* 0x080fe20000410000 */
[C---:B0-----:R-:W-:Y:S01]  /*40c0*/  FMUL.FTZ R12, R145.reuse, R11 ;  /* 0x0000000b910c7220 */ /* 0x041fe20000410000 */
[-C--:B-1----:R-:W-:Y:S01]  /*40d0*/  FMUL.FTZ R10, R145, R9.reuse ;  /* 0x00000009910a7220 */ /* 0x082fe20000410000 */
[----:B------:R0:W-:Y:S01]  /*40e0*/  STS [R91+0x8], R162 ;  /* 0x000008a25b007388 */ /* 0x0001e20000000800 */
[-C--:B------:R-:W-:Y:S01]  /*40f0*/  FFMA.FTZ R13, R132, R9.reuse, R13 ;  /* 0x00000009840d7223 */ /* 0x080fe2000001000d */
[----:B------:R-:W-:Y:S01]  /*4100*/  FMUL.FTZ R8, R142, R9 ;  /* 0x000000098e087220 */ /* 0x000fe20000410000 */
[----:B------:R-:W-:Y:S01]  /*4110*/  FFMA.FTZ R144, -R2, R144, -RZ ;  /* 0x0000009002907223 */ /* 0x000fe200000109ff */
[----:B------:R-:W-:Y:S01]  /*4120*/  STS [R91], R10 ;  /* 0x0000000a5b007388 */ /* 0x000fe20000000800 */
[----:B------:R-:W-:Y:S01]  /*4130*/  FADD.FTZ R13, RZ, R13 ;  /* 0x0000000dff0d7221 */ /* 0x000fe20000010000 */
[----:B------:R-:W-:-:S02]  /*4140*/  FFMA.FTZ R8, R132, R11, -R8 ;  /* 0x0000000b84087223 */ /* 0x000fc40000010808 */
[----:B------:R1:W-:Y:S01]  /*4150*/  STS [R91+0x4], R12 ;  /* 0x0000040c5b007388 */ /* 0x0003e20000000800 */
[----:B------:R-:W-:Y:S01]  /*4160*/  FADD.FTZ R13, R13, R158 ;  /* 0x0000009e0d0d7221 */ /* 0x000fe20000010000 */
[----:B------:R-:W-:Y:S01]  /*4170*/  IADD3 R158, -R6, UR7, RZ ;  /* 0x00000007069e7c10 */ /* 0x000fe2000fffe1ff */
[----:B------:R-:W-:Y:S01]  /*4180*/  FADD.FTZ R8, RZ, R8 ;  /* 0x00000008ff087221 */ /* 0x000fe20000010000 */
[----:B------:R-:W-:Y:S01]  /*4190*/  BAR.SYNC.DEFER_BLOCKING 0x0 ;  /* 0x0000000000007b1d */ /* 0x000fe20000010000 */
[----:B0-----:R-:W-:Y:S01]  /*41a0*/  FMUL.FTZ R162, R2, R146 ;  /* 0x0000009202a27220 */ /* 0x001fe20000410000 */
[----:B------:R-:W-:Y:S01]  /*41b0*/  LEA R164, R158, -R81, 0x1 ;  /* 0x800000519ea47211 */ /* 0x000fe200078e08ff */
[----:B------:R-:W-:Y:S01]  /*41c0*/  FADD.FTZ R167, R8, R165 ;  /* 0x000000a508a77221 */ /* 0x000fe20000010000 */
[C---:B------:R-:W-:Y:S01]  /*41d0*/  FFMA.FTZ R8, -R0.reuse, R72, -RZ ;  /* 0x0000004800087223 */ /* 0x040fe200000109ff */
[----:B------:R-:W-:Y:S01]  /*41e0*/  FMUL.FTZ R158, R0, R147 ;  /* 0x00000093009e7220 */ /* 0x000fe20000410000 */
[----:B------:R-:W-:Y:S01]  /*41f0*/  ISETP.GE.AND P2, PT, R164, 0x1, PT ;  /* 0x00000001a400780c */ /* 0x000fe20003f46270 */
[C---:B-1----:R-:W-:Y:S01]  /*4200*/  FMUL.FTZ R12, R4.reuse, R159 ;  /* 0x0000009f040c7220 */ /* 0x042fe20000410000 */
[----:B------:R-:W-:Y:S01]  /*4210*/  FFMA.FTZ R10, -R4, R15, -RZ ;  /* 0x0000000f040a7223 */ /* 0x000fe200000109ff */
[----:B------:R-:W-:Y:S01]  /*4220*/  FADD.FTZ R181, R13, R166 ;  /* 0x000000a60db57221 */ /* 0x000fe20000010000 */
        /* <DEDUP_REMOVED lines=21> */
[----:B------:R-:W-:-:S03]  /*4380*/  IADD3 R14, R104, -0x1, RZ ;  /* 0xffffffff680e7810 */ /* 0x000fc60007ffe0ff */
[----:B------:R-:W-:Y:S01]  /*4390*/  IMAD R10, R12, UR28, RZ ;  /* 0x0000001c0c0a7c24 */ /* 0x000fe2000f8e02ff */
[----:B------:R-:W-:Y:S01]  /*43a0*/  SHF.L.U32 R14, R14, 0x8, RZ ;  /* 0x000000080e0e7819 */ /* 0x000fe200000006ff */
[----:B------:R-:W-:Y:S02]  /*43b0*/  IMAD R12, R12, UR26, RZ ;  /* 0x0000001a0c0c7c24 */ /* 0x000fe4000f8e02ff */
[C---:B------:R-:W-:Y:S02]  /*43c0*/  IMAD R15, R77.reuse, UR29, R10 ;  /* 0x0000001d4d0f7c24 */ /* 0x040fe4000f8e020a */
[C---:B------:R-:W-:Y:S01]  /*43d0*/  IMAD R13, R77.reuse, UR27, R12 ;  /* 0x0000001b4d0d7c24 */ /* 0x040fe2000f8e020c */
[--C-:B------:R-:W-:Y:S01]  /*43e0*/  SHF.R.U32.HI R12, RZ, 0x1, R37.reuse ;  /* 0x00000001ff0c7819 */ /* 0x100fe20000011625 */
[----:B------:R-:W-:Y:S01]  /*43f0*/  IMAD.WIDE.U32 R10, R77, UR26, RZ ;  /* 0x0000001a4d0a7c25 */ /* 0x000fe2000f8e00ff */
[----:B------:R-:W-:Y:S02]  /*4400*/  IADD3 R9, R9, R15, RZ ;  /* 0x0000000f09097210 */ /* 0x000fe40007ffe0ff */
[----:B------:R-:W-:Y:S01]  /*4410*/  SHF.R.U64 R15, R36, 0x1, R37 ;  /* 0x00000001240f7819 */ /* 0x000fe20000001225 */
[----:B------:R-:W-:Y:S01]  /*4420*/  IMAD R12, R12, UR15, RZ ;  /* 0x0000000f0c0c7c24 */ /* 0x000fe2000f8e02ff */
[----:B------:R-:W-:Y:S01]  /*4430*/  IADD3 R11, R11, R13, RZ ;  /* 0x0000000d0b0b7210 */ /* 0x000fe20007ffe0ff */
[----:B------:R-:W-:Y:S01]  /*4440*/  IMAD R175, R130, UR20, RZ ;  /* 0x0000001482af7c24 */ /* 0x000fe2000f8e02ff */
[----:B------:R-:W-:Y:S01]  /*4450*/  SHF.R.U32.HI R13, RZ, 0x1, R39 ;  /* 0x00000001ff0d7819 */ /* 0x000fe20000011627 */
[C---:B------:R-:W-:Y:S01]  /*4460*/  IMAD R183, R15.reuse, UR16, R12 ;  /* 0x000000100fb77c24 */ /* 0x040fe2000f8e020c */
[----:B------:R-:W-:Y:S01]  /*4470*/  IADD3 R12, P2, R14, R81, RZ ;  /* 0x000000510e0c7210 */ /* 0x000fe20007f5e0ff */
[----:B------:R-:W-:Y:S01]  /*4480*/  IMAD.WIDE.U32 R8, R15, UR15, R8 ;  /* 0x0000000f0f087c25 */ /* 0x000fe2000f8e0008 */
[----:B------:R-:W-:-:S03]  /*4490*/  SHF.R.U64 R15, R38, 0x1, R39 ;  /* 0x00000001260f7819 */ /* 0x000fc60000001227 */
[----:B------:R-:W-:Y:S01]  /*44a0*/  IMAD R144, R13, UR15, RZ ;  /* 0x0000000f0d907c24 */ /* 0x000fe2000f8e02ff */
[----:B------:R-:W-:Y:S01]  /*44b0*/  LEA.HI.X.SX32 R13, R14, RZ, 0x1, P2 ;  /* 0x000000ff0e0d7211 */ /* 0x000fe200010f0eff */
[----:B------:R-:W-:Y:S02]  /*44c0*/  IMAD R179, R130, UR22, RZ ;  /* 0x0000001682b37c24 */ /* 0x000fe4000f8e02ff */
[----:B------:R-:W-:Y:S01]  /*44d0*/  IMAD R185, R15, UR16, R144 ;  /* 0x000000100fb97c24 */ /* 0x000fe2000f8e0290 */
[----:B------:R-:W-:Y:S01]  /*44e0*/  IADD3 R144, R183, R9, RZ ;  /* 0x00000009b7907210 */ /* 0x000fe20007ffe0ff */
        /* <DEDUP_REMOVED lines=18> */
.L_x_18775:
[----:B------:R-:W-:Y:S05]  /*4610*/  BSYNC B0 ;  /* 0x0000000000007941 */ /* 0x000fea0003800000 */
.L_x_18774:
        /* <DEDUP_REMOVED lines=8> */
[----:B01----:R-:W-:Y:S02]  /*46a0*/  IMAD R8, R32, UR14, RZ ;  /* 0x0000000e20087c24 */ /* 0x003fe4000f8e02ff */
[----:B------:R-:W-:Y:S01]  /*46b0*/  FADD.FTZ R154, R181, R154 ;  /* 0x0000009ab59a7221 */ /* 0x000fe20000010000 */
[----:B------:R-:W-:-:S02]  /*46c0*/  IMAD R10, R28, UR14, RZ ;  /* 0x0000000e1c0a7c24 */ /* 0x000fc4000f8e02ff */
[----:B------:R-:W-:Y:S02]  /*46d0*/  IMAD R15, R33, UR17, R8 ;  /* 0x00000011210f7c24 */ /* 0x000fe4000f8e0208 */
        /* <DEDUP_REMOVED lines=8> */
.L_x_18777:
[----:B------:R-:W-:Y:S05]  /*4760*/  BSYNC B0 ;  /* 0x0000000000007941 */ /* 0x000fea0003800000 */
.L_x_18776:
        /* <DEDUP_REMOVED lines=9> */
.L_x_18779:
[----:B------:R-:W-:Y:S05]  /*4800*/  BSYNC B0 ;  /* 0x0000000000007941 */ /* 0x000fea0003800000 */
.L_x_18778:
        /* <DEDUP_REMOVED lines=14> */
.L_x_18781:
[----:B------:R-:W-:Y:S05]  /*48f0*/  BSYNC B0 ;  /* 0x0000000000007941 */ /* 0x000fea0003800000 */
.L_x_18780:
        /* <DEDUP_REMOVED lines=9> */
.L_x_18783:
[----:B------:R-:W-:Y:S05]  /*4990*/  BSYNC B0 ;  /* 0x0000000000007941 */ /* 0x000fea0003800000 */
.L_x_18782:
        /* <DEDUP_REMOVED lines=9> */
.L_x_18785:
[----:B------:R-:W-:Y:S05]  /*4a30*/  BSYNC B0 ;  /* 0x0000000000007941 */ /* 0x000fea0003800000 */
.L_x_18784:
        /* <DEDUP_REMOVED lines=9> */
.L_x_18787:
[----:B------:R-:W-:Y:S05]  /*4ad0*/  BSYNC B0 ;  /* 0x0000000000007941 */ /* 0x000fea0003800000 */
.L_x_18786:
        /* <DEDUP_REMOVED lines=9> */
.L_x_18789:
[----:B------:R-:W-:Y:S05]  /*4b70*/  BSYNC B0 ;  /* 0x0000000000007941 */ /* 0x000fea0003800000 */
.L_x_18788:
[----:B0-----:R-:W0:Y:S01]  /*4b80*/  SHFL.DOWN PT, R9, R154, 0x1, 0x1f ;  /* 0x08201f009a097f89 */ /* 0x001e2200000e0000 */
[C---:B------:R-:W-:Y:S01]  /*4b90*/  ISETP.GT.AND P2, PT, R82.reuse, 0x1e, PT ;  /* 0x0000001e5200780c */ /* 0x040fe20003f44270 */
[----:B------:R-:W-:Y:S01]  /*4ba0*/  BSSY B0, `(.L_x_18790) ;  /* 0x0000053000007945 */ /* 0x000fe20003800000 */
[----:B------:R-:W-:Y:S01]  /*4bb0*/  ISETP.NE.AND P3, PT, R82, RZ, PT ;  /* 0x000000ff5200720c */ /* 0x000fe20003f65270 */
[----:B------:R-:W5:-:S12]  /*4bc0*/  SHFL.DOWN PT, R11, R160, 0x1, 0x1f ;  /* 0x08201f00a00b7f89 */ /* 0x000f5800000e0000 */
[----:B------:R-:W1:Y:S01]  /*4bd0*/  @!P3 S2R R147, SR_CgaCtaId ;  /* 0x000000000093b919 */ /* 0x000e620000008800 */
[----:B------:R-:W-:Y:S01]  /*4be0*/  @!P3 MOV R10, 0x400 ;  /* 0x00000400000ab802 */ /* 0x000fe20000000f00 */
[----:B0-----:R-:W-:Y:S01]  /*4bf0*/  @!P2 FADD.FTZ R154, R154, R9 ;  /* 0x000000099a9aa221 */ /* 0x001fe20000010000 */
[----:B-----5:R-:W-:-:S04]  /*4c00*/  @!P2 FADD.FTZ R160, R160, R11 ;  /* 0x0000000ba0a0a221 */ /* 0x020fc80000010000 */
[----:B------:R-:W0:Y:S01]  /*4c10*/  SHFL.DOWN PT, R9, R154, 0x2, 0x1f ;  /* 0x08401f009a097f89 */ /* 0x000e2200000e0000 */
[----:B------:R-:W-:-:S03]  /*4c20*/  ISETP.GT.AND P2, PT, R82, 0x1d, PT ;  /* 0x0000001d5200780c */ /* 0x000fc60003f44270 */
[----:B------:R-:W5:Y:S01]  /*4c30*/  SHFL.DOWN PT, R11, R160, 0x2, 0x1f ;  /* 0x08401f00a00b7f89 */ /* 0x000f6200000e0000 */
[----:B-1----:R-:W-:-:S09]  /*4c40*/  @!P3 LEA R85, R147, R10, 0x18 ;  /* 0x0000000a9355b211 */ /* 0x002fd200078ec0ff */
[----:B0-----:R-:W-:Y:S01]  /*4c50*/  @!P2 FADD.FTZ R154, R154, R9 ;  /* 0x000000099a9aa221 */ /* 0x001fe20000010000 */
[----:B-----5:R-:W-:-:S04]  /*4c60*/  @!P2 FADD.FTZ R160, R160, R11 ;  /* 0x0000000ba0a0a221 */ /* 0x020fc80000010000 */
        /* <DEDUP_REMOVED lines=11> */
[----:B----4-:R-:W0:Y:S01]  /*4d20*/  SHFL.DOWN PT, R13, R154, 0x10, 0x1f ;  /* 0x0a001f009a0d7f89 */ /* 0x010e2200000e0000 */
[-C--:B------:R-:W-:Y:S01]  /*4d30*/  FFMA.FTZ R8, R24, R71.reuse, -R9 ;  /* 0x0000004718087223 */ /* 0x080fe20000010809 */
[-C--:B------:R-:W-:Y:S01]  /*4d40*/  FMUL.FTZ R9, R25, R71.reuse ;  /* 0x0000004719097220 */ /* 0x080fe20000410000 */
[----:B------:R-:W-:Y:S01]  /*4d50*/  FMUL.FTZ R71, R126, R71 ;  /* 0x000000477e477220 */ /* 0x000fe20000410000 */
[----:B------:R-:W1:Y:S01]  /*4d60*/  SHFL.DOWN PT, R15, R160, 0x10, 0x1f ;  /* 0x0a001f00a00f7f89 */ /* 0x000e6200000e0000 */
[----:B------:R-:W-:Y:S01]  /*4d70*/  FMUL.FTZ R73, R73, R8 ;  /* 0x0000000849497220 */ /* 0x000fe20000410000 */
[----:B------:R-:W-:Y:S01]  /*4d80*/  ISETP.GT.AND P2, PT, R82, 0xf, PT ;  /* 0x0000000f5200780c */ /* 0x000fe20003f44270 */
[-C--:B------:R-:W-:Y:S01]  /*4d90*/  FFMA.FTZ R11, R24, R70.reuse, R9 ;  /* 0x00000046180b7223 */ /* 0x080fe20000010009 */
[----:B------:R-:W-:Y:S01]  /*4da0*/  FMUL.FTZ R8, R139, R153 ;  /* 0x000000998b087220 */ /* 0x000fe20000410000 */
[----:B------:R-:W-:Y:S01]  /*4db0*/  FMUL.FTZ R9, R25, R149 ;  /* 0x0000009519097220 */ /* 0x000fe20000410000 */
[----:B------:R-:W-:Y:S01]  /*4dc0*/  FFMA.FTZ R71, R128, R70, R71 ;  /* 0x0000004680477223 */ /* 0x000fe20000010047 */
[----:B------:R-:W-:Y:S01]  /*4dd0*/  FFMA.FTZ R11, R140, R11, R73 ;  /* 0x0000000b8c0b7223 */ /* 0x000fe20000010049 */
[----:B------:R-:W-:Y:S01]  /*4de0*/  FFMA.FTZ R12, R135, R149, R8 ;  /* 0x00000095870c7223 */ /* 0x000fe20000010008 */
[----:B------:R-:W-:Y:S01]  /*4df0*/  FFMA.FTZ R9, R24, R153, -R9 ;  /* 0x0000009918097223 */ /* 0x000fe20000010809 */
[C---:B------:R-:W-:Y:S01]  /*4e00*/  FMUL.FTZ R8, R25.reuse, R155 ;  /* 0x0000009b19087220 */ /* 0x040fe20000410000 */
[----:B------:R-:W-:Y:S01]  /*4e10*/  FFMA.FTZ R10, R112, R71, R11 ;  /* 0x00000047700a7223 */ /* 0x000fe2000001000b */
[----:B------:R-:W-:Y:S01]  /*4e20*/  FMUL.FTZ R153, R25, R153 ;  /* 0x0000009919997220 */ /* 0x000fe20000410000 */
[----:B------:R-:W-:Y:S01]  /*4e30*/  FMUL.FTZ R11, R136, R9 ;  /* 0x00000009880b7220 */ /* 0x000fe20000410000 */
[----:B------:R-:W-:Y:S01]  /*4e40*/  FFMA.FTZ R9, R24, R157, -R8 ;  /* 0x0000009d18097223 */ /* 0x000fe20000010808 */
[----:B------:R-:W-:Y:S01]  /*4e50*/  FADD.FTZ R111, R10, R111 ;  /* 0x0000006f0a6f7221 */ /* 0x000fe20000010000 */
[----:B------:R-:W-:Y:S01]  /*4e60*/  FFMA.FTZ R153, R24, R149, R153 ;  /* 0x0000009518997223 */ /* 0x000fe20000010099 */
[-C--:B------:R-:W-:Y:S01]  /*4e70*/  FMUL.FTZ R10, R129, R157.reuse ;  /* 0x0000009d810a7220 */ /* 0x080fe20000410000 */
[C---:B------:R-:W-:Y:S01]  /*4e80*/  FMUL.FTZ R157, R25.reuse, R157 ;  /* 0x0000009d199d7220 */ /* 0x040fe20000410000 */
[CC--:B------:R-:W-:Y:S01]  /*4e90*/  FMUL.FTZ R8, R25.reuse, R150.reuse ;  /* 0x0000009619087220 */ /* 0x0c0fe20000410000 */
[----:B0-----:R-:W-:Y:S01]  /*4ea0*/  @!P2 FADD.FTZ R154, R154, R13 ;  /* 0x0000000d9a9aa221 */ /* 0x001fe20000010000 */
[----:B------:R-:W-:Y:S01]  /*4eb0*/  FMUL.FTZ R13, R148, R9 ;  /* 0x00000009940d7220 */ /* 0x000fe20000410000 */
[----:B------:R-:W-:Y:S01]  /*4ec0*/  FMUL.FTZ R9, R25, R151 ;  /* 0x0000009719097220 */ /* 0x000fe20000410000 */
[----:B------:R-:W-:Y:S01]  /*4ed0*/  FFMA.FTZ R138, R138, R153, R11 ;  /* 0x000000998a8a7223 */ /* 0x000fe2000001000b */
[----:B-1----:R-:W-:Y:S01]  /*4ee0*/  @!P2 FADD.FTZ R160, R160, R15 ;  /* 0x0000000fa0a0a221 */ /* 0x002fe20000010000 */
[C---:B------:R-:W-:Y:S01]  /*4ef0*/  FFMA.FTZ R157, R24.reuse, R155, R157 ;  /* 0x0000009b189d7223 */ /* 0x040fe2000001009d */
[CC--:B------:R-:W-:Y:S01]  /*4f00*/  FFMA.FTZ R11, R24.reuse, R150.reuse, -R9 ;  /* 0x00000096180b7223 */ /* 0x0c0fe20000010809 */
[----:B------:R-:W-:Y:S01]  /*4f10*/  FMUL.FTZ R150, R131, R150 ;  /* 0x0000009683967220 */ /* 0x000fe20000410000 */
[----:B------:R-:W-:Y:S01]  /*4f20*/  FFMA.FTZ R9, R24, R151, R8 ;  /* 0x0000009718097223 */ /* 0x000fe20000010008 */
[----:B------:R-:W-:Y:S01]  /*4f30*/  MOV R14, R154 ;  /* 0x0000009a000e7202 */ /* 0x000fe20000000f00 */
[----:B------:R-:W-:Y:S01]  /*4f40*/  FMUL.FTZ R11, R142, R11 ;  /* 0x0000000b8e0b7220 */ /* 0x000fe20000410000 */
[----:B------:R-:W-:Y:S01]  /*4f50*/  MOV R15, R160 ;  /* 0x000000a0000f7202 */ /* 0x000fe20000000f00 */
        /* <DEDUP_REMOVED lines=23> */
.L_x_18791:
[----:B------:R-:W-:Y:S05]  /*50d0*/  BSYNC B0 ;  /* 0x0000000000007941 */ /* 0x000fea0003800000 */
.L_x_18790:
[----:B------:R-:W-:Y:S01]  /*50e0*/  IADD3 R122, R122, 0x1, RZ ;  /* 0x000000017a7a7810 */ /* 0x000fe20007ffe0ff */
[----:B------:R-:W-:-:S03]  /*50f0*/  UIADD3 UR5, UP0, UR5, 0x1, URZ ;  /* 0x0000000105057890 */ /* 0x000fc6000ff1e03f */
[----:B------:R-:W-:Y:S01]  /*5100*/  ISETP.GE.AND P1, PT, R122, UR25, PT ;  /* 0x000000197a007c0c */ /* 0x000fe2000bf26270 */
[----:B------:R-:W-:-:S12]  /*5110*/  UIADD3.X UR6, URZ, UR6, URZ, UP0, !UPT ;  /* 0x000000063f067290 */ /* 0x000fd800087fe43f */
[----:B------:R-:W-:Y:S05]  /*5120*/  @!P1 BRA `(.L_x_18792) ;  /* 0xffffffcc00b09947 */ /* 0x000fea000383ffff */
.L_x_18761:
[----:B------:R-:W1:Y:S01]  /*5130*/  F2F.BF16.F32 R2, R119 ;  /* 0x0000007700027304 */ /* 0x000e620000202000 */
[----:B------:R-:W-:Y:S01]  /*5140*/  BAR.SYNC.DEFER_BLOCKING 0x0 ;  /* 0x0000000000007b1d */ /* 0x000fe20000010000 */
[----:B------:R-:W-:Y:S01]  /*5150*/  LEA R29, R82, R85, 0x3 ;  /* 0x00000055521d7211 */ /* 0x000fe200078e18ff */
[----:B------:R-:W-:Y:S01]  /*5160*/  UIADD3 UR4, UR4, -0x100, URZ ;  /* 0xffffff0004047890 */ /* 0x000fe2000fffe03f */
[----:B0-----:R-:W-:Y:S02]  /*5170*/  MOV R14, R6 ;  /* 0x00000006000e7202 */ /* 0x001fe40000000f00 */
[----:B------:R-:W-:-:S03]  /*5180*/  MOV R15, R7 ;  /* 0x00000007000f7202 */ /* 0x000fc60000000f00 */
[----:B------:R-:W0:Y:S01]  /*5190*/  LDC.64 R12, c[0x0][0x388] ;  /* 0x0000e200ff0c7b82 */ /* 0x000e220000000a00 */
[----:B------:R-:W-:Y:S01]  /*51a0*/  F2F.BF16.F32 R117, R117 ;  /* 0x0000007500757304 */ /* 0x000fe20000202000 */
[----:B------:R-:W-:Y:S01]  /*51b0*/  ULDC.64 UR6, c[0x0][0x390] ;  /* 0x0000e40000067ab9 */ /* 0x000fe20000000a00 */
[----:B------:R-:W-:Y:S02]  /*51c0*/  ISETP.GT.AND P5, PT, R104, 0x1, PT ;  /* 0x000000016800780c */ /* 0x000fe40003fa4270 */
[----:B------:R-:W-:Y:S02]  /*51d0*/  IADD3 R102, P1, R102, -0x200, RZ ;  /* 0xfffffe0066667810 */ /* 0x000fe40007f3e0ff */
[----:B------:R-:W-:Y:S01]  /*51e0*/  IADD3 R96, P2, R96, -0x100, RZ ;  /* 0xffffff0060607810 */ /* 0x000fe20007f5e0ff */
[----:B-1----:R-:W-:Y:S01]  /*51f0*/  IMAD.WIDE.U32 R2, R2, 0x10000, RZ ;  /* 0x0001000002027825 */ /* 0x002fe200078e00ff */
[----:B------:R-:W1:Y:S01]  /*5200*/  F2F.BF16.F32 R120, R120 ;  /* 0x0000007800787304 */ /* 0x000e620000202000 */
[----:B------:R-:W4:Y:S01]  /*5210*/  LDC.64 R26, c[0x0][0x3e0] ;  /* 0x0000f800ff1a7b82 */ /* 0x000f220000000a00 */
[----:B------:R-:W-:-:S02]  /*5220*/  IADD3 R94, P3, R94, -0x100, RZ ;  /* 0xffffff005e5e7810 */ /* 0x000fc40007f7e0ff */
[----:B------:R-:W-:Y:S02]  /*5230*/  IADD3 R98, P4, R98, -0x100, RZ ;  /* 0xffffff0062627810 */ /* 0x000fe40007f9e0ff */
[----:B------:R-:W-:Y:S02]  /*5240*/  IADD3 R104, R104, -0x1, RZ ;  /* 0xffffffff68687810 */ /* 0x000fe40007ffe0ff */
[----:B------:R-:W5:Y:S01]  /*5250*/  F2F.BF16.F32 R115, R115 ;  /* 0x0000007300737304 */ /* 0x000f620000202000 */
[----:B------:R-:W2:Y:S01]  /*5260*/  LDC.64 R24, c[0x0][0x3a8] ;  /* 0x0000ea00ff187b82 */ /* 0x000ea20000000a00 */
[----:B------:R-:W-:Y:S02]  /*5270*/  IADD3.X R103, R103, -0x1, RZ, P1, !PT ;  /* 0xffffffff67677810 */ /* 0x000fe40000ffe4ff */
[----:B------:R-:W-:Y:S02]  /*5280*/  IADD3.X R97, R97, -0x1, RZ, P2, !PT ;  /* 0xffffffff61617810 */ /* 0x000fe400017fe4ff */
[----:B------:R-:W-:Y:S01]  /*5290*/  IADD3.X R95, R95, -0x1, RZ, P3, !PT ;  /* 0xffffffff5f5f7810 */ /* 0x000fe20001ffe4ff */
[C---:B0-----:R-:W-:Y:S01]  /*52a0*/  IMAD R10, R12.reuse, UR16, RZ ;  /* 0x000000100c0a7c24 */ /* 0x041fe2000f8e02ff */
[----:B-1----:R-:W-:Y:S01]  /*52b0*/  PRMT R9, R117, 0x5410, R120 ;  /* 0x0000541075097816 */ /* 0x002fe20000000078 */
[----:B------:R-:W-:Y:S01]  /*52c0*/  IMAD.WIDE.U32 R6, R12, UR15, R14 ;  /* 0x0000000f0c067c25 */ /* 0x000fe2000f8e000e */
[----:B------:R-:W0:Y:S01]  /*52d0*/  F2F.BF16.F32 R0, R108 ;  /* 0x0000006c00007304 */ /* 0x000e220000202000 */
[----:B------:R-:W-:-:S02]  /*52e0*/  IADD3.X R99, R99, -0x1, RZ, P4, !PT ;  /* 0xffffffff63637810 */ /* 0x000fc400027fe4ff */
[----:B------:R-:W-:Y:S01]  /*52f0*/  LOP3.LUT R9, R9, R3, RZ, 0xfc, !PT ;  /* 0x0000000309097212 */ /* 0x000fe200078efcff */
[----:B------:R-:W-:Y:S01]  /*5300*/  IMAD R13, R13, UR15, R10 ;  /* 0x0000000f0d0d7c24 */ /* 0x000fe2000f8e020a */
[----:B-----5:R-:W-:-:S03]  /*5310*/  LOP3.LUT R8, R2, R115, RZ, 0xfc, !PT ;  /* 0x0000007302087212 */ /* 0x020fc600078efcff */
[----:B------:R-:W-:Y:S01]  /*5320*/  F2F.BF16.F32 R4, R110 ;  /* 0x0000006e00047304 */ /* 0x000fe20000202000 */
[----:B------:R-:W-:Y:S01]  /*5330*/  IADD3 R7, R7, R13, RZ ;  /* 0x0000000d07077210 */ /* 0x000fe20007ffe0ff */
[----:B------:R1:W-:Y:S01]  /*5340*/  STS.64 [R29], R8 ;  /* 0x000000081d007388 */ /* 0x0003e20000000a00 */
[----:B------:R-:W-:-:S03]  /*5350*/  NOP ;  /* 0x0000000000007918 */ /* 0x000fc60000000000 */
[----:B------:R-:W5:Y:S02]  /*5360*/  LDS.64 R2, [R29] ;  /* 0x000000001d027984 */ /* 0x000f640000000a00 */
[----:B------:R-:W3:Y:S01]  /*5370*/  F2F.BF16.F32 R11, R111 ;  /* 0x0000006f000b7304 */ /* 0x000ee20000202000 */
[----:B-1----:R-:W-:-:S07]  /*5380*/  IMAD R8, R74, UR6, RZ ;  /* 0x000000064a087c24 */ /* 0x002fce000f8e02ff */
[----:B------:R1:W3:Y:S01]  /*5390*/  F2F.BF16.F32 R17, R109 ;  /* 0x0000006d00117304 */ /* 0x0002e20000202000 */
[C---:B------:R-:W-:Y:S02]  /*53a0*/  IMAD R13, R5.reuse, UR7, R8 ;  /* 0x00000007050d7c24 */ /* 0x040fe4000f8e0208 */
[----:B------:R-:W-:Y:S01]  /*53b0*/  IMAD.WIDE.U32 R8, R5, UR6, R6 ;  /* 0x0000000605087c25 */ /* 0x000fe2000f8e0006 */
[----:B------:R-:W-:-:S03]  /*53c0*/  ULDC.64 UR6, c[0x0][0x3b0] ;  /* 0x0000ec0000067ab9 */ /* 0x000fc60000000a00 */
[----:B0-----:R-:W-:Y:S01]  /*53d0*/  IMAD.WIDE.U32 R6, R0, 0x10000, RZ ;  /* 0x0001000000067825 */ /* 0x001fe200078e00ff */
[----:B------:R-:W-:-:S03]  /*53e0*/  IADD3 R9, R9, R13, RZ ;  /* 0x0000000d09097210 */ /* 0x000fc60007ffe0ff */
[----:B-1----:R-:W-:Y:S01]  /*53f0*/  FADD.FTZ R109, R80, R109 ;  /* 0x0000006d506d7221 */ /* 0x002fe20000010000 */
[----:B----4-:R-:W-:Y:S01]  /*5400*/  LEA R10, P0, R8, R26, 0x1 ;  /* 0x0000001a080a7211 */ /* 0x010fe200078008ff */
[----:B--2---:R-:W-:Y:S01]  /*5410*/  IMAD R0, R24, UR16, RZ ;  /* 0x0000001018007c24 */ /* 0x004fe2000f8e02ff */
[----:B---3--:R-:W-:Y:S01]  /*5420*/  PRMT R13, R4, 0x5410, R11 ;  /* 0x00005410040d7816 */ /* 0x008fe2000000000b */
[----:B------:R-:W-:Y:S01]  /*5430*/  FADD.FTZ R109, R109, R108 ;  /* 0x0000006c6d6d7221 */ /* 0x000fe20000010000 */
[----:B------:R-:W-:Y:S02]  /*5440*/  LEA.HI.X R11, R8, R27, R9, 0x1, P0 ;  /* 0x0000001b080b7211 */ /* 0x000fe400000f0c09 */
[----:B------:R-:W-:Y:S01]  /*5450*/  LOP3.LUT R13, R13, R7, RZ, 0xfc, !PT ;  /* 0x000000070d0d7212 */ /* 0x000fe200078efcff */
[----:B------:R-:W-:Y:S01]  /*5460*/  FADD.FTZ R80, R109, R110 ;  /* 0x0000006e6d507221 */ /* 0x000fe20000010000 */
[----:B------:R-:W-:Y:S01]  /*5470*/  LOP3.LUT R12, R6, R17, RZ, 0xfc, !PT ;  /* 0x00000011060c7212 */ /* 0x000fe200078efcff */
[----:B------:R-:W-:Y:S01]  /*5480*/  IMAD.WIDE R6, R81, 0x8, R10 ;  /* 0x0000000851067825 */ /* 0x000fe200078e020a */
[----:B------:R-:W0:Y:S03]  /*5490*/  LDC.64 R16, c[0x0][0x3f0] ;  /* 0x0000fc00ff107b82 */ /* 0x000e260000000a00 */
[----:B------:R-:W-:Y:S01]  /*54a0*/  FADD.FTZ R80, R80, R111 ;  /* 0x0000006f50507221 */ /* 0x000fe20000010000 */
[----:B------:R-:W-:-:S04]  /*54b0*/  IMAD.WIDE.U32 R10, R24, UR15, R14 ;  /* 0x0000000f180a7c25 */ /* 0x000fc8000f8e000e */
[----:B------:R-:W-:Y:S02]  /*54c0*/  IMAD R15, R25, UR15, R0 ;  /* 0x0000000f190f7c24 */ /* 0x000fe4000f8e0200 */
[----:B------:R-:W-:Y:S01]  /*54d0*/  IMAD R0, R74, UR6, RZ ;  /* 0x000000064a007c24 */ /* 0x000fe2000f8e02ff */
[----:B-----5:R1:W-:Y:S02]  /*54e0*/  STG.E.64 desc[UR12][R6.64], R2 ;  /* 0x0000000206007986 */ /* 0x0203e4000c101b0c */
[----:B------:R-:W-:Y:S01]  /*54f0*/  IADD3 R11, R11, R15, RZ ;  /* 0x0000000f0b0b7210 */ /* 0x000fe20007ffe0ff */
        /* <DEDUP_REMOVED lines=14> */
.L_x_18759:
        /* <DEDUP_REMOVED lines=26> */
.L_x_18795:
[----:B------:R-:W-:Y:S05]  /*5780*/  BSYNC B0 ;  /* 0x0000000000007941 */ /* 0x000fea0003800000 */
.L_x_18794:
        /* <DEDUP_REMOVED lines=29> */
.L_x_18797:
[----:B------:R-:W2:Y:S02]  /*5960*/  S2R R11, SR_TID.X ;  /* 0x00000000000b7919 */ /* 0x000ea40000002100 */
.L_x_18798:
[----:B------:R-:W-:Y:S05]  /*5970*/  BSYNC B0 ;  /* 0x0000000000007941 */ /* 0x000fea0003800000 */
.L_x_18796:
        /* <DEDUP_REMOVED lines=14> */
.L_x_18799:
[----:B------:R-:W-:Y:S02]  /*5a60*/  LEA R0, R11, UR4, 0x3 ;  /* 0x000000040b007c11 */ /* 0x000fe4000f8e18ff */
[----:B0-2---:R-:W-:Y:S02]  /*5a70*/  SHF.R.S32.HI R2, RZ, 0x1f, R11 ;  /* 0x0000001fff027819 */ /* 0x005fe4000001140b */
[----:B------:R-:W-:Y:S01]  /*5a80*/  MOV R3, R13 ;  /* 0x0000000d00037202 */ /* 0x000fe20000000f00 */
[----:B-1----:R-:W0:Y:S02]  /*5a90*/  LDS.64 R8, [R0+0x31b0] ;  /* 0x0031b00000087984 */ /* 0x002e240000000a00 */
        /* <DEDUP_REMOVED lines=13> */
.L_x_18800:
        /* <DEDUP_REMOVED lines=9> */
.L_x_19057:


//--------------------- .text._Z25selective_scan_bwd_kernelI32Selective_Scan_bwd_kernel_traitsILi32ELi4ELb1ELb1ELb1ELb1ELb0EN3c108BFloat16ENS1_7complexIfEEEEv12SSMParamsBwd --------------------------
	.section	.text._Z25selective_scan_bwd_kernelI32Selective_Scan_bwd_kernel_traitsILi32ELi4ELb1ELb1ELb1ELb1ELb0EN3c108BFloat16ENS1_7complexIfEEEEv12SSMParamsBwd,"ax",@progbits
	.align	128
        .global         _Z25selective_scan_bwd_kernelI32Selective_Scan_bwd_kernel_traitsILi32ELi4ELb1ELb1ELb1ELb1ELb0EN3c108BFloat16ENS1_7complexIfEEEEv12SSMParamsBwd
        .type           _Z25selective_scan_bwd_kernelI32Selective_Scan_bwd_kernel_traitsILi32ELi4ELb1ELb1ELb1ELb1ELb0EN3c108BFloat16ENS1_7complexIfEEEEv12SSMParamsBwd,@function
        .size           _Z25selective_scan_bwd_kernelI32Selective_Scan_bwd_kernel_traitsILi32ELi4ELb1ELb1ELb1ELb1ELb0EN3c108BFloat16ENS1_7complexIfEEEEv12SSMParamsBwd,(.L_x_19058 - _Z25selective_scan_bwd_kernelI32Selective_Scan_bwd_kernel_traitsILi32ELi4ELb1ELb1ELb1ELb1ELb0EN3c108BFloat16ENS1_7complexIfEEEEv12SSMParamsBwd)
        .other          _Z25selective_scan_bwd_kernelI32Selective_Scan_bwd_kernel_traitsILi32ELi4ELb1ELb1ELb1ELb1ELb0EN3c108BFloat16ENS1_7complexIfEEEEv12SSMParamsBwd,@"STO_CUDA_ENTRY STV_DEFAULT"
_Z25selective_scan_bwd_kernelI32Selective_Scan_bwd_kernel_traitsILi32ELi4ELb1ELb1ELb1ELb1ELb0EN3c108BFloat16ENS1_7complexIfEEEEv12SSMParamsBwd:
.text._Z25selective_scan_bwd_kernelI32Selective_Scan_bwd_kernel_traitsILi32ELi4ELb1ELb1ELb1ELb1ELb0EN3c108BFloat16ENS1_7complexIfEEEEv12SSMParamsBwd:
        /* <DEDUP_REMOVED lines=159> */
[C---:B------:R-:W-:Y:S02]  /*09f0*/  IADD3 R2, R79.reuse, 0x40, RZ ;  /* 0x000000404f027810 */ /* 0x040fe40007ffe0ff */
[C---:B------:R-:W-:Y:S02]  /*0a00*/  LOP3.LUT R3, R0.reuse, 0x1f, R79, 0xf8, !PT ;  /* 0x0000001f00037812 */ /* 0x040fe400078ef84f */
[----:B------:R-:W-:Y:S02]  /*0a10*/  IADD3 R4, R79, 0x60, RZ ;  /* 0x000000604f047810 */ /* 0x000fe40007ffe0ff */
[----:B------:R-:W-:-:S02]  /*0a20*/  IADD3 R3, R0, R3, RZ ;  /* 0x0000000300037210 */ /* 0x000fc40007ffe0ff */
[C---:B------:R-:W-:Y:S02]  /*0a30*/  SHF.L.U32 R0, R79.reuse, 0x3, RZ ;  /* 0x000000034f007819 */ /* 0x040fe400000006ff */
[C---:B------:R-:W-:Y:S02]  /*0a40*/  IADD3 R6, R79.reuse, 0x80, RZ ;  /* 0x000000804f067810 */ /* 0x040fe40007ffe0ff */
[C---:B------:R-:W-:Y:S02]  /*0a50*/  IADD3 R8, R79.reuse, 0xa0, RZ ;  /* 0x000000a04f087810 */ /* 0x040fe40007ffe0ff */
[C---:B------:R-:W-:Y:S02]  /*0a60*/  IADD3 R10, R79.reuse, 0xc0, RZ ;  /* 0x000000c04f0a7810 */ /* 0x040fe40007ffe0ff */
[C---:B------:R-:W-:Y:S02]  /*0a70*/  IADD3 R12, R79.reuse, 0xe0, RZ ;  /* 0x000000e04f0c7810 */ /* 0x040fe40007ffe0ff */
[----:B------:R-:W-:-:S02]  /*0a80*/  LEA.HI.SX32 R88, R79, R79, 0x1b ;  /* 0x0000004f4f587211 */ /* 0x000fc400078fdaff */
[----:B------:R-:W-:Y:S02]  /*0a90*/  LEA.HI.SX32 R82, R0, R0, 0x1b ;  /* 0x0000000000527211 */ /* 0x000fe400078fdaff */
[-C--:B------:R-:W-:Y:S02]  /*0aa0*/  LEA.HI.SX32 R2, R2, R79.reuse, 0x1b ;  /* 0x0000004f02027211 */ /* 0x080fe400078fdaff */
[-C--:B------:R-:W-:Y:S02]  /*0ab0*/  LEA.HI.SX32 R4, R4, R79.reuse, 0x1b ;  /* 0x0000004f04047211 */ /* 0x080fe400078fdaff */
[-C--:B------:R-:W-:Y:S02]  /*0ac0*/  LEA.HI.SX32 R6, R6, R79.reuse, 0x1b ;  /* 0x0000004f06067211 */ /* 0x080fe400078fdaff */
[----:B------:R-:W-:Y:S02]  /*0ad0*/  IADD3 R89, R81, 0x420, RZ ;  /* 0x0000042051597810 */ /* 0x000fe40007ffe0ff */
[----:B------:R-:W-:-:S02]  /*0ae0*/  LEA.HI.SX32 R8, R8, R79, 0x1b ;  /* 0x0000004f08087211 */ /* 0x000fc400078fdaff */
[-C--:B------:R-:W-:Y:S02]  /*0af0*/  LEA.HI.SX32 R10, R10, R79.reuse, 0x1b ;  /* 0x0000004f0a0a7211 */ /* 0x080fe400078fdaff */
[----:B------:R-:W-:Y:S02]  /*0b00*/  LEA.HI.SX32 R12, R12, R79, 0x1b ;  /* 0x0000004f0c0c7211 */ /* 0x000fe400078fdaff */
[----:B------:R-:W-:Y:S02]  /*0b10*/  SHF.R.S32.HI R0, RZ, 0x1f, R3 ;  /* 0x0000001fff007819 */ /* 0x000fe40000011403 */
[-C--:B------:R-:W-:Y:S02]  /*0b20*/  LEA R82, R82, R89.reuse, 0x2 ;  /* 0x0000005952527211 */ /* 0x080fe400078e10ff */
        /* <DEDUP_REMOVED lines=8> */
[C---:B------:R-:W-:Y:S02]  /*0bb0*/  SHF.L.U64.HI R99, R3.reuse, 0x3, R0 ;  /* 0x0000000303637819 */ /* 0x040fe40000010200 */
[----:B------:R-:W-:Y:S02]  /*0bc0*/  SHF.L.U32 R100, R3, 0x3, RZ ;  /* 0x0000000303647819 */ /* 0x000fe400000006ff */
[----:B------:R-:W-:Y:S01]  /*0bd0*/  MOV R98, UR4 ;  /* 0x0000000400627c02 */ /* 0x000fe20008000f00 */
[----:B--2---:R-:W-:-:S06]  /*0be0*/  UMOV UR4, URZ ;  /* 0x0000003f00047c82 */ /* 0x004fcc0008000000 */
.L_x_18842:
[----:B------:R-:W-:Y:S01]  /*0bf0*/  BAR.SYNC.DEFER_BLOCKING 0x0 ;  /* 0x0000000000007b1d */ /* 0x000fe20000010000 */
[----:B0-----:R-:W-:Y:S01]  /*0c00*/  IMAD.WIDE R2, R79, 0x8, R90 ;  /* 0x000000084f027825 */ /* 0x001fe200078e025a */
[----:B------:R-:W-:-:S03]  /*0c10*/  LEA R101, R80, R81, 0x3 ;  /* 0x0000005150657211 */ /* 0x000fc600078e18ff */
[----:B------:R-:W-:-:S03]  /*0c20*/  IMAD.WIDE R6, R79, 0x8, R62 ;  /* 0x000000084f067825 */ /* 0x000fc600078e023e */
[----:B------:R-:W0:Y:S01]  /*0c30*/  LDC R0, c[0x0][0x21c] ;  /* 0x00008700ff007b82 */ /* 0x000e220000000800 */
[----:B------:R-:W2:Y:S04]  /*0c40*/  LDG.E.64 R2, desc[UR12][R2.64] ;  /* 0x0000000c02027981 */ /* 0x000ea8000c1e1b00 */
[----:B--2---:R-:W-:Y:S01]  /*0c50*/  STS.64 [R101], R2 ;  /* 0x0000000265007388 */ /* 0x004fe20000000a00 */
[----:B------:R-:W-:-:S03]  /*0c60*/  NOP ;  /* 0x0000000000007918 */ /* 0x000fc60000000000 */
[----:B------:R-:W1:Y:S01]  /*0c70*/  LDS.64 R60, [R101] ;  /* 0x00000000653c7984 */ /* 0x000e620000000a00 */
[----:B------:R-:W-:Y:S06]  /*0c80*/  BAR.SYNC.DEFER_BLOCKING 0x0 ;  /* 0x0000000000007b1d */ /* 0x000fec0000010000 */
[----:B------:R-:W2:Y:S01]  /*0c90*/  LDG.E.64 R6, desc[UR12][R6.64] ;  /* 0x0000000c06067981 */ /* 0x000ea2000c1e1b00 */
[----:B------:R-:W-:-:S03]  /*0ca0*/  IMAD.WIDE R8, R79, 0x8, R92 ;  /* 0x000000084f087825 */ /* 0x000fc600078e025c */
[----:B--2---:R-:W-:Y:S01]  /*0cb0*/  STS.64 [R101], R6 ;  /* 0x0000000665007388 */ /* 0x004fe20000000a00 */
[----:B------:R-:W-:-:S03]  /*0cc0*/  NOP ;  /* 0x0000000000007918 */ /* 0x000fc60000000000 */
[----:B------:R-:W2:Y:S01]  /*0cd0*/  LDS.64 R12, [R101] ;  /* 0x00000000650c7984 */ /* 0x000ea20000000a00 */
[----:B------:R-:W-:Y:S06]  /*0ce0*/  BAR.SYNC.DEFER_BLOCKING 0x0 ;  /* 0x0000000000007b1d */ /* 0x000fec0000010000 */
[----:B------:R-:W3:Y:S01]  /*0cf0*/  LDG.E.64 R8, desc[UR12][R8.64] ;  /* 0x0000000c08087981 */ /* 0x000ee2000c1e1b00 */
[----:B------:R-:W-:Y:S01]  /*0d00*/  BSSY B0, `(.L_x_18802) ;  /* 0x000003a000007945 */ /* 0x000fe20003800000 */
[----:B0-----:R-:W-:Y:S02]  /*0d10*/  ISETP.GE.AND P0, PT, R0, 0x1, PT ;  /* 0x000000010000780c */ /* 0x001fe40003f06270 */
[----:B------:R-:W-:-:S02]  /*0d20*/  MOV R106, RZ ;  /* 0x000000ff006a7202 */ /* 0x000fc40000000f00 */
        /* <DEDUP_REMOVED lines=55> */
.L_x_18803:
[----:B------:R-:W-:Y:S05]  /*10a0*/  BSYNC B0 ;  /* 0x0000000000007941 */ /* 0x000fea0003800000 */
.L_x_18802:
        /* <DEDUP_REMOVED lines=33> */
.L_x_18805:
[----:B------:R-:W-:Y:S05]  /*12c0*/  BSYNC B0 ;  /* 0x0000000000007941 */ /* 0x000fea0003800000 */
.L_x_18804:
        /* <DEDUP_REMOVED lines=33> */
.L_x_18807:
[----:B------:R-:W-:Y:S05]  /*14e0*/  BSYNC B0 ;  /* 0x0000000000007941 */ /* 0x000fea0003800000 */
.L_x_18806:
        /* <DEDUP_REMOVED lines=33> */
.L_x_18809:
[----:B------:R-:W-:Y:S05]  /*1700*/  BSYNC B0 ;  /* 0x0000000000007941 */ /* 0x000fea0003800000 */
.L_x_18808:
        /* <DEDUP_REMOVED lines=19> */
[----:B------:R-:W-:Y:S01]  /*1840*/  ULDC.64 UR6, c[0x0][0x348] ;  /* 0x0000d20000067ab9 */ /* 0x000fe20000000a00 */
[----:B------:R-:W-:Y:S01]  /*1850*/  IADD3 R119, R98, -0x1, RZ ;  /* 0xffffffff62777810 */ /* 0x000fe20007ffe0ff */
[----:B------:R-:W-:Y:S01]  /*1860*/  USHF.R.U32.HI UR10, URZ, 0x1, UR7 ;  /* 0x000000013f0a7899 */ /* 0x000fe20008011607 */
[----:B------:R-:W-:Y:S01]  /*1870*/  MOV R120, RZ ;  /* 0x000000ff00787202 */ /* 0x000fe20000000f00 */
        /* <DEDUP_REMOVED lines=58> */
[----:B------:R-:W-:Y:S01]  /*1c20*/  IADD3.X R57, R3, -0x1, RZ, P1, !PT ;  /* 0xffffffff03397810 */ /* 0x000fe20000ffe4ff */
[----:B------:R-:W-:Y:S01]  /*1c30*/  UMOV UR6, URZ ;  /* 0x0000003f00067c82 */ /* 0x000fe20008000000 */
[C---:B------:R-:W-:Y:S01]  /*1c40*/  IADD3 R54, P2, R2.reuse, -0x280, RZ ;  /* 0xfffffd8002367810 */ /* 0x040fe20007f5e0ff */
[----:B------:R-:W4:Y:S01]  /*1c50*/  LDC.64 R22, c[0x0][0x360] ;  /* 0x0000d800ff167b82 */ /* 0x000f220000000a00 */
[C---:B------:R-:W-:Y:S01]  /*1c60*/  IADD3 R52, P3, R2.reuse, -0x200, RZ ;  /* 0xfffffe0002347810 */ /* 0x040fe20007f7e0ff */
[----:B------:R-:W-:Y:S01]  /*1c70*/  IMAD R125, R5, UR7, R0 ;  /* 0x00000007057d7c24 */ /* 0x000fe2000f8e0200 */
[C---:B------:R-:W-:Y:S01]  /*1c80*/  IADD3 R50, P4, R2.reuse, -0x180, RZ ;  /* 0xfffffe8002327810 */ /* 0x040fe20007f9e0ff */
[----:B------:R-:W-:Y:S01]  /*1c90*/  FADD.FTZ R0, R13, R13 ;  /* 0x0000000d0d007221 */ /* 0x000fe20000010000 */
[C---:B------:R-:W-:Y:S01]  /*1ca0*/  IADD3 R48, P5, R2.reuse, -0x100, RZ ;  /* 0xffffff0002307810 */ /* 0x040fe20007fbe0ff */
[----:B------:R-:W-:Y:S01]  /*1cb0*/  ULDC UR7, c[0x0][0x218] ;  /* 0x0000860000077ab9 */ /* 0x000fe20000000800 */
[----:B------:R-:W-:Y:S01]  /*1cc0*/  IADD3 R46, P6, R2, -0x80, RZ ;  /* 0xffffff80022e7810 */ /* 0x000fe20007fde0ff */
[----:B------:R-:W0:Y:S01]  /*1cd0*/  LDC.64 R20, c[0x0][0x3d0] ;  /* 0x0000f400ff147b82 */ /* 0x000e220000000a00 */
[----:B------:R-:W-:Y:S01]  /*1ce0*/  IADD3 R42, P1, R6, -0x300, RZ ;  /* 0xfffffd00062a7810 */ /* 0x000fe20007f3e0ff */
[----:B------:R-:W-:Y:S01]  /*1cf0*/  FADD.FTZ R2, R4, R4 ;  /* 0x0000000404027221 */ /* 0x000fe20000010000 */
[C---:B------:R-:W-:Y:S01]  /*1d00*/  IADD3.X R59, R3.reuse, -0x1, RZ, P0, !PT ;  /* 0xffffffff033b7810 */ /* 0x040fe200007fe4ff */
[----:B------:R-:W-:Y:S01]  /*1d10*/  FADD.FTZ R4, R14, R14 ;  /* 0x0000000e0e047221 */ /* 0x000fe20000010000 */
[----:B------:R-:W-:-:S02]  /*1d20*/  IADD3.X R55, R3, -0x1, RZ, P2, !PT ;  /* 0xffffffff03377810 */ /* 0x000fc400017fe4ff */
[C---:B------:R-:W-:Y:S01]  /*1d30*/  IADD3.X R53, R3.reuse, -0x1, RZ, P3, !PT ;  /* 0xffffffff03357810 */ /* 0x040fe20001ffe4ff */
[----:B------:R-:W0:Y:S01]  /*1d40*/  LDC.64 R18, c[0x0][0x380] ;  /* 0x0000e000ff127b82 */ /* 0x000e220000000a00 */
[C---:B------:R-:W-:Y:S02]  /*1d50*/  IADD3.X R51, R3.reuse, -0x1, RZ, P4, !PT ;  /* 0xffffffff03337810 */ /* 0x040fe400027fe4ff */
[C---:B------:R-:W-:Y:S02]  /*1d60*/  IADD3.X R49, R3.reuse, -0x1, RZ, P5, !PT ;  /* 0xffffffff03317810 */ /* 0x040fe40002ffe4ff */
[----:B------:R-:W-:Y:S01]  /*1d70*/  IADD3.X R47, R3, -0x1, RZ, P6, !PT ;  /* 0xffffffff032f7810 */ /* 0x000fe200037fe4ff */
[----:B------:R-:W-:Y:S01]  /*1d80*/  FADD.FTZ R3, R12, R12 ;  /* 0x0000000c0c037221 */ /* 0x000fe20000010000 */
[----:B------:R-:W-:Y:S01]  /*1d90*/  IADD3 R44, P0, R6, -0x380, RZ ;  /* 0xfffffc80062c7810 */ /* 0x000fe20007f1e0ff */
[----:B------:R-:W0:Y:S01]  /*1da0*/  LDC.64 R16, c[0x0][0x2d0] ;  /* 0x0000b400ff107b82 */ /* 0x000e220000000a00 */
[----:B------:R-:W-:-:S02]  /*1db0*/  IADD3.X R43, R7, -0x1, RZ, P1, !PT ;  /* 0xffffffff072b7810 */ /* 0x000fc40000ffe4ff */
[C---:B------:R-:W-:Y:S02]  /*1dc0*/  IADD3 R40, P2, R6.reuse, -0x280, RZ ;  /* 0xfffffd8006287810 */ /* 0x040fe40007f5e0ff */
[C---:B------:R-:W-:Y:S02]  /*1dd0*/  IADD3 R38, P3, R6.reuse, -0x200, RZ ;  /* 0xfffffe0006267810 */ /* 0x040fe40007f7e0ff */
[C---:B------:R-:W-:Y:S02]  /*1de0*/  IADD3 R36, P4, R6.reuse, -0x180, RZ ;  /* 0xfffffe8006247810 */ /* 0x040fe40007f9e0ff */
[C---:B------:R-:W-:Y:S02]  /*1df0*/  IADD3 R34, P5, R6.reuse, -0x100, RZ ;  /* 0xffffff0006227810 */ /* 0x040fe40007fbe0ff */
[----:B------:R-:W-:Y:S02]  /*1e00*/  IADD3 R32, P6, R6, -0x80, RZ ;  /* 0xffffff8006207810 */ /* 0x000fe40007fde0ff */
[----:B------:R-:W-:-:S02]  /*1e10*/  ISETP.NE.AND P1, PT, R79, RZ, PT ;  /* 0x000000ff4f00720c */ /* 0x000fc40003f25270 */
[C---:B------:R-:W-:Y:S02]  /*1e20*/  IADD3.X R45, R7.reuse, -0x1, RZ, P0, !PT ;  /* 0xffffffff072d7810 */ /* 0x040fe400007fe4ff */
[C---:B------:R-:W-:Y:S02]  /*1e30*/  IADD3.X R41, R7.reuse, -0x1, RZ, P2, !PT ;  /* 0xffffffff07297810 */ /* 0x040fe400017fe4ff */
[C---:B------:R-:W-:Y:S02]  /*1e40*/  IADD3.X R39, R7.reuse, -0x1, RZ, P3, !PT ;  /* 0xffffffff07277810 */ /* 0x040fe40001ffe4ff */
[C---:B------:R-:W-:Y:S02]  /*1e50*/  IADD3.X R37, R7.reuse, -0x1, RZ, P4, !PT ;  /* 0xffffffff07257810 */ /* 0x040fe400027fe4ff */
[C---:B------:R-:W-:Y:S02]  /*1e60*/  IADD3.X R35, R7.reuse, -0x1, RZ, P5, !PT ;  /* 0xffffffff07237810 */ /* 0x040fe40002ffe4ff */
[----:B------:R-:W-:-:S02]  /*1e70*/  IADD3.X R33, R7, -0x1, RZ, P6, !PT ;  /* 0xffffffff07217810 */ /* 0x000fc400037fe4ff */
[----:B------:R-:W-:Y:S02]  /*1e80*/  ISETP.NE.AND P0, PT, R79, 0x1f, PT ;  /* 0x0000001f4f00780c */ /* 0x000fe40003f05270 */
[----:B------:R-:W-:Y:S02]  /*1e90*/  P2R R6, PR, RZ, 0x2 ;  /* 0x00000002ff067803 */ /* 0x000fe40000000000 */
[----:B-1234-:R-:W-:-:S09]  /*1ea0*/  IADD3 R125, R31, R125, RZ ;  /* 0x0000007d1f7d7210 */ /* 0x01efd20007ffe0ff */
.L_x_18841:
        /* <DEDUP_REMOVED lines=29> */
[----:B---3--:R1:W-:Y:S01]  /*2080*/  STS.64 [R101+0x100], R10 ;  /* 0x0001000a65007388 */ /* 0x0083e20000000a00 */
        /* <DEDUP_REMOVED lines=9> */
[-C--:B------:R-:W-:Y:S01]  /*2120*/  FMUL.FTZ R14, R7, R112.reuse ;  /* 0x00000070070e7220 */ /* 0x080fe20000410000 */
        /* <DEDUP_REMOVED lines=8> */
[----:B----4-:R-:W-:-:S02]  /*21b0*/  @P1 IMAD R9, R9, R103, R120 ;  /* 0x0000006709091224 */ /* 0x010fc400078e0278 */
[----:B------:R-:W-:Y:S01]  /*21c0*/  FMUL.FTZ R126, R7, R113 ;  /* 0x00000071077e7220 */ /* 0x000fe20000410000 */
[----:B------:R-:W-:Y:S01]  /*21d0*/  CS2R R102, SRZ ;  /* 0x0000000000667805 */ /* 0x000fe2000001ff00 */
[----:B------:R-:W-:-:S04]  /*21e0*/  @P1 IMAD.WIDE R134, R9, 0x10, R68 ;  /* 0x0000001009861825 */ /* 0x000fc800078e0244 */
[C---:B-1----:R-:W-:Y:S01]  /*21f0*/  FMUL.FTZ R70, R71.reuse, R10 ;  /* 0x0000000a47467220 */ /* 0x042fe20000410000 */
[----:B---3--:R-:W-:Y:S01]  /*2200*/  FMUL.FTZ R71, R71, R8 ;  /* 0x0000000847477220 */ /* 0x008fe20000410000 */
[----:B------:R-:W-:Y:S01]  /*2210*/  BSSY B0, `(.L_x_18811) ;  /* 0x000005f000007945 */ /* 0x000fe20003800000 */
[----:B--2---:R1:W-:Y:S04]  /*2220*/  STS.64 [R101+0x210], R130 ;  /* 0x0002108265007388 */ /* 0x0043e80000000a00 */
[----:B------:R2:W-:Y:S01]  /*2230*/  STS.64 [R101+0x310], R132 ;  /* 0x0003108465007388 */ /* 0x0005e20000000a00 */
[----:B------:R-:W-:-:S03]  /*2240*/  NOP ;  /* 0x0000000000007918 */ /* 0x000fc60000000000 */
[----:B------:R-:W3:Y:S04]  /*2250*/  LDS.128 R8, [R122+0x210] ;  /* 0x000210007a087984 */ /* 0x000ee80000000c00 */
[----:B------:R4:W-:Y:S01]  /*2260*/  STS.64 [R124+0x10b0], R70 ;  /* 0x0010b0467c007388 */ /* 0x0009e20000000a00 */
[----:B------:R-:W-:Y:S01]  /*2270*/  BAR.SYNC.DEFER_BLOCKING 0x0 ;  /* 0x0000000000007b1d */ /* 0x000fe20000010000 */
[----:B-1----:R-:W-:Y:S01]  /*2280*/  FMUL.RZ R131, R126, 0.15915493667125701904 ;  /* 0x3e22f9837e837820 */ /* 0x002fe2000040c000 */
[C---:B------:R-:W-:Y:S01]  /*2290*/  FMUL.FTZ R126, R129.reuse, R113 ;  /* 0x00000071817e7220 */ /* 0x040fe20000410000 */
[----:B------:R-:W-:-:S03]  /*22a0*/  FMUL.FTZ R130, R129, R114 ;  /* 0x0000007281827220 */ /* 0x000fc60000410000 */
[----:B--2---:R-:W-:Y:S01]  /*22b0*/  MUFU.SIN R133, R131 ;  /* 0x0000008300857308 */ /* 0x004fe20000000400 */
[----:B----4-:R-:W-:-:S07]  /*22c0*/  FMUL.FTZ R124, R7, R114 ;  /* 0x00000072077c7220 */ /* 0x010fce0000410000 */
[----:B------:R-:W-:Y:S01]  /*22d0*/  MUFU.EX2 R126, R126 ;  /* 0x0000007e007e7308 */ /* 0x000fe20000000800 */
[----:B------:R-:W-:Y:S01]  /*22e0*/  FMUL.RZ R139, R124, 0.15915493667125701904 ;  /* 0x3e22f9837c8b7820 */ /* 0x000fe2000040c000 */
[----:B------:R-:W-:Y:S01]  /*22f0*/  FMUL.FTZ R132, R129, R116 ;  /* 0x0000007481847220 */ /* 0x000fe20000410000 */
[----:B0-----:R-:W-:-:S05]  /*2300*/  SHF.L.U32 R129, R12, 0x10, RZ ;  /* 0x000000100c817819 */ /* 0x001fca00000006ff */
[----:B------:R0:W1:Y:S01]  /*2310*/  MUFU.COS R137, R131 ;  /* 0x0000008300897308 */ /* 0x0000620000000000 */
[----:B------:R-:W-:Y:S01]  /*2320*/  FMUL.FTZ R124, R7, R116 ;  /* 0x00000074077c7220 */ /* 0x000fe20000410000 */
[----:B------:R2:W5:Y:S03]  /*2330*/  @P1 LDG.E.64 R102, desc[UR12][R134.64+0x8] ;  /* 0x0000080c86661981 */ /* 0x000566000c1e1b00 */
[----:B------:R-:W-:Y:S01]  /*2340*/  FMUL.RZ R140, R124, 0.15915493667125701904 ;  /* 0x3e22f9837c8c7820 */ /* 0x000fe2000040c000 */
[--C-:B------:R-:W-:Y:S02]  /*2350*/  SHF.R.U32.HI R124, RZ, 0x10, R13.reuse ;  /* 0x00000010ff7c7819 */ /* 0x100fe4000001160d */
[----:B------:R1:W-:Y:S01]  /*2360*/  MUFU.EX2 R136, R130 ;  /* 0x0000008200887308 */ /* 0x0003e20000000800 */
[----:B0-----:R-:W-:Y:S01]  /*2370*/  SHF.R.U64 R131, R12, 0x10, R13 ;  /* 0x000000100c837819 */ /* 0x001fe2000000120d */
[----:B------:R-:W-:Y:S01]  /*2380*/  FMUL.FTZ R12, R129, R112 ;  /* 0x00000070810c7220 */ /* 0x000fe20000410000 */
[----:B------:R-:W-:-:S02]  /*2390*/  SHF.L.U32 R124, R124, 0x10, RZ ;  /* 0x000000107c7c7819 */ /* 0x000fc400000006ff */
[----:B------:R-:W-:-:S03]  /*23a0*/  SHF.L.U32 R131, R131, 0x10, RZ ;  /* 0x0000001083837819 */ /* 0x000fc600000006ff */
[----:B------:R-:W0:Y:S01]  /*23b0*/  MUFU.COS R143, R139 ;  /* 0x0000008b008f7308 */ /* 0x000e220000000000 */
[----:B-1----:R-:W-:Y:S01]  /*23c0*/  FMUL.FTZ R130, R126, R137 ;  /* 0x000000897e827220 */ /* 0x002fe20000410000 */
[----:B--2---:R-:W-:-:S04]  /*23d0*/  FMUL.FTZ R134, R131, R112 ;  /* 0x0000007083867220 */ /* 0x004fc80000410000 */
[C---:B------:R-:W-:Y:S02]  /*23e0*/  FMUL.FTZ R141, R127.reuse, R134 ;  /* 0x000000867f8d7220 */ /* 0x040fe40000410000 */
[----:B------:R1:W2:Y:S08]  /*23f0*/  MUFU.SIN R135, R139 ;  /* 0x0000008b00877308 */ /* 0x0002b00000000400 */
[----:B------:R4:W-:Y:S01]  /*2400*/  MUFU.EX2 R138, R132 ;  /* 0x00000084008a7308 */ /* 0x0009e20000000800 */
[----:B-1----:R-:W-:Y:S01]  /*2410*/  FMUL.FTZ R139, R127, R12 ;  /* 0x0000000c7f8b7220 */ /* 0x002fe20000410000 */
[----:B0-----:R-:W-:Y:S01]  /*2420*/  FMUL.FTZ R127, R136, R143 ;  /* 0x0000008f887f7220 */ /* 0x001fe20000410000 */
[----:B------:R-:W-:-:S05]  /*2430*/  FMUL.FTZ R143, R124, R113 ;  /* 0x000000717c8f7220 */ /* 0x000fca0000410000 */
[----:B------:R-:W0:Y:S01]  /*2440*/  MUFU.COS R149, R140 ;  /* 0x0000008c00957308 */ /* 0x000e220000000000 */
[----:B----4-:R-:W-:Y:S01]  /*2450*/  FMUL.FTZ R132, R126, R133 ;  /* 0x000000857e847220 */ /* 0x010fe20000410000 */
[----:B------:R-:W-:Y:S01]  /*2460*/  SHF.L.U32 R126, R13, 0x10, RZ ;  /* 0x000000100d7e7819 */ /* 0x000fe200000006ff */
[----:B--2---:R-:W-:Y:S01]  /*2470*/  FMUL.FTZ R134, R136, R135 ;  /* 0x0000008788867220 */ /* 0x004fe20000410000 */
[----:B------:R-:W-:Y:S01]  /*2480*/  SHF.R.U64 R135, R14, 0x10, R15 ;  /* 0x000000100e877819 */ /* 0x000fe2000000120f */
[C---:B------:R-:W-:Y:S01]  /*2490*/  FMUL.FTZ R133, R132.reuse, R139 ;  /* 0x0000008b84857220 */ /* 0x040fe20000410000 */
[----:B------:R-:W-:Y:S01]  /*24a0*/  FMUL.FTZ R12, R132, R141 ;  /* 0x0000008d840c7220 */ /* 0x000fe20000410000 */
[----:B------:R-:W-:Y:S01]  /*24b0*/  FMUL.FTZ R145, R126, R113 ;  /* 0x000000717e917220 */ /* 0x000fe20000410000 */
[----:B------:R1:W2:Y:S01]  /*24c0*/  MUFU.SIN R147, R140 ;  /* 0x0000008c00937308 */ /* 0x0002a20000000400 */
[C---:B------:R-:W-:Y:S01]  /*24d0*/  FFMA.FTZ R133, R130.reuse, R141, R133 ;  /* 0x0000008d82857223 */ /* 0x040fe20000010085 */
[----:B------:R-:W-:Y:S01]  /*24e0*/  FFMA.FTZ R12, R130, R139, -R12 ;  /* 0x0000008b820c7223 */ /* 0x000fe2000001080c */
[----:B------:R-:W-:-:S02]  /*24f0*/  SHF.L.U32 R135, R135, 0x10, RZ ;  /* 0x0000001087877819 */ /* 0x000fc400000006ff */
[C---:B------:R-:W-:Y:S01]  /*2500*/  FFMA.FTZ R137, R118.reuse, R143, R133 ;  /* 0x0000008f76897223 */ /* 0x040fe20000010085 */
[----:B------:R-:W-:Y:S01]  /*2510*/  FFMA.FTZ R13, R118, R145, R12 ;  /* 0x00000091760d7223 */ /* 0x000fe2000001000c */
[----:B------:R-:W-:Y:S01]  /*2520*/  SHF.L.U32 R133, R14, 0x10, RZ ;  /* 0x000000100e857819 */ /* 0x000fe200000006ff */
[----:B------:R-:W-:Y:S01]  /*2530*/  FMUL.FTZ R12, R70, R132 ;  /* 0x00000084460c7220 */ /* 0x000fe20000410000 */
[C---:B-1----:R-:W-:Y:S01]  /*2540*/  FMUL.FTZ R140, R134.reuse, R137 ;  /* 0x00000089868c7220 */ /* 0x042fe20000410000 */
[----:B------:R-:W-:Y:S01]  /*2550*/  FMUL.FTZ R14, R134, R13 ;  /* 0x0000000d860e7220 */ /* 0x000fe20000410000 */
[----:B0-----:R-:W-:Y:S01]  /*2560*/  FMUL.FTZ R136, R138, R149 ;  /* 0x000000958a887220 */ /* 0x001fe20000410000 */
[----:B------:R-:W-:Y:S01]  /*2570*/  FFMA.FTZ R12, R71, R130, R12 ;  /* 0x00000082470c7223 */ /* 0x000fe2000001000c */
[----:B------:R-:W-:Y:S01]  /*2580*/  FFMA.FTZ R144, R127, R13, -R140 ;  /* 0x0000000d7f907223 */ /* 0x000fe2000001088c */
[----:B------:R-:W-:Y:S01]  /*2590*/  FMUL.FTZ R13, R71, R132 ;  /* 0x00000084470d7220 */ /* 0x000fe20000410000 */
[----:B------:R-:W-:Y:S01]  /*25a0*/  FMUL.FTZ R140, R135, R114 ;  /* 0x00000072878c7220 */ /* 0x000fe20000410000 */
[----:B------:R-:W-:Y:S01]  /*25b0*/  FMUL.FTZ R142, R134, R12 ;  /* 0x0000000c868e7220 */ /* 0x000fe20000410000 */
[----:B--2---:R-:W-:Y:S01]  /*25c0*/  FMUL.FTZ R138, R138, R147 ;  /* 0x000000938a8a7220 */ /* 0x004fe20000410000 */
[----:B------:R-:W-:Y:S01]  /*25d0*/  FFMA.FTZ R147, R127, R137, R14 ;  /* 0x000000897f937223 */ /* 0x000fe2000001000e */
[----:B------:R-:W-:Y:S01]  /*25e0*/  FFMA.FTZ R13, R70, R130, -R13 ;  /* 0x00000082460d7223 */ /* 0x000fe2000001080d */
[----:B------:R-:W-:-:S02]  /*25f0*/  FMUL.FTZ R14, R133, R114 ;  /* 0x00000072850e7220 */ /* 0x000fc40000410000 */
[C---:B------:R-:W-:Y:S01]  /*2600*/  FFMA.FTZ R151, R117.reuse, R140, R147 ;  /* 0x0000008c75977223 */ /* 0x040fe20000010093 */
[-C--:B------:R-:W-:Y:S01]  /*2610*/  FMUL.FTZ R137, R134, R13.reuse ;  /* 0x0000000d86897220 */ /* 0x080fe20000410000 */
[----:B------:R-:W-:Y:S01]  /*2620*/  FFMA.FTZ R149, R117, R14, R144 ;  /* 0x0000000e75957223 */ /* 0x000fe20000010090 */
[C---:B------:R-:W-:Y:S01]  /*2630*/  FFMA.FTZ R13, R127.reuse, R13, -R142 ;  /* 0x0000000d7f0d7223 */ /* 0x040fe2000001088e */
[----:B------:R-:W-:Y:S01]  /*2640*/  SHF.R.U32.HI R142, RZ, 0x10, R15 ;  /* 0x00000010ff8e7819 */ /* 0x000fe2000001160f */
[----:B------:R-:W-:Y:S01]  /*2650*/  FFMA.FTZ R147, R127, R12, R137 ;  /* 0x0000000c7f937223 */ /* 0x000fe20000010089 */
[C---:B------:R-:W-:Y:S01]  /*2660*/  FMUL.FTZ R137, R138.reuse, R149 ;  /* 0x000000958a897220 */ /* 0x040fe20000410000 */
[C---:B------:R-:W-:Y:S01]  /*2670*/  FMUL.FTZ R12, R138.reuse, R151 ;  /* 0x000000978a0c7220 */ /* 0x040fe20000410000 */
[----:B------:R-:W-:Y:S01]  /*2680*/  FMUL.FTZ R146, R138, R13 ;  /* 0x0000000d8a927220 */ /* 0x000fe20000410000 */
[----:B------:R-:W-:Y:S01]  /*2690*/  SHF.L.U32 R15, R15, 0x10, RZ ;  /* 0x000000100f0f7819 */ /* 0x000fe200000006ff */
[C---:B------:R-:W-:Y:S01]  /*26a0*/  FFMA.FTZ R148, R136.reuse, R151, R137 ;  /* 0x0000009788947223 */ /* 0x040fe20000010089 */
[----:B------:R-:W-:Y:S01]  /*26b0*/  FFMA.FTZ R151, R136, R149, -R12 ;  /* 0x0000009588977223 */ /* 0x000fe2000001080c */
[----:B------:R-:W-:Y:S01]  /*26c0*/  @P0 LEA R12, R79, R81, 0x3 ;  /* 0x000000514f0c0211 */ /* 0x000fe200078e18ff */
[-C--:B------:R-:W-:Y:S01]  /*26d0*/  FMUL.FTZ R149, R138, R147.reuse ;  /* 0x000000938a957220 */ /* 0x080fe20000410000 */
[----:B------:R-:W-:Y:S01]  /*26e0*/  SHF.L.U32 R137, R142, 0x10, RZ ;  /* 0x000000108e897819 */ /* 0x000fe200000006ff */
[----:B------:R-:W-:Y:S01]  /*26f0*/  FMUL.FTZ R144, R15, R116 ;  /* 0x000000740f907220 */ /* 0x000fe20000410000 */
[C---:B------:R-:W-:Y:S01]  /*2700*/  FFMA.FTZ R147, R136.reuse, R147, R146 ;  /* 0x0000009388937223 */ /* 0x040fe20000010092 */
[----:B------:R-:W-:-:S02]  /*2710*/  FFMA.FTZ R154, R136, R13, -R149 ;  /* 0x0000000d889a7223 */ /* 0x000fc40000010895 */
[----:B------:R-:W0:Y:S01]  /*2720*/  @P0 LDS.64 R12, [R12+0x20b8] ;  /* 0x0020b8000c0c0984 */ /* 0x000e220000000a00 */
[----:B------:R-:W-:Y:S01]  /*2730*/  FMUL.FTZ R142, R137, R116 ;  /* 0x00000074898e7220 */ /* 0x000fe20000410000 */
[----:B------:R-:W-:-:S03]  /*2740*/  FFMA.FTZ R152, R115, R144, R151 ;  /* 0x0000009073987223 */ /* 0x000fc60000010097 */
[----:B------:R-:W-:Y:S01]  /*2750*/  FFMA.FTZ R153, R115, R142, R148 ;  /* 0x0000008e73997223 */ /* 0x000fe20000010094 */
[----:B---3--:R-:W-:Y:S06]  /*2760*/  @P0 BRA `(.L_x_18812) ;  /* 0x0000000000240947 */ /* 0x008fec0003800000 */
        /* <DEDUP_REMOVED lines=9> */
.L_x_18812:
[----:B------:R-:W-:Y:S05]  /*2800*/  BSYNC B0 ;  /* 0x0000000000007941 */ /* 0x000fea0003800000 */
.L_x_18811:
        /* <DEDUP_REMOVED lines=68> */
[----:B------:R-:W-:-:S02]  /*2c50*/  SHF.R.U32.HI R147, RZ, 0x10, R11 ;  /* 0x00000010ff937819 */ /* 0x000fc4000001160b */
[----:B------:R-:W-:Y:S01]  /*2c60*/  FSEL R156, R156, R149, !P0 ;  /* 0x000000959c9c7208 */ /* 0x000fe20004000000 */
[----:B------:R-:W1:Y:S01]  /*2c70*/  SHFL.UP PT, R161, R152, 0x10, RZ ;  /* 0x0600000098a17989 */ /* 0x000e6200000e00ff */
[----:B------:R-:W-:Y:S02]  /*2c80*/  SHF.L.U32 R147, R147, 0x10, RZ ;  /* 0x0000001093937819 */ /* 0x000fe400000006ff */
[----:B------:R-:W-:Y:S01]  /*2c90*/  SHF.R.U64 R146, R10, 0x10, R11 ;  /* 0x000000100a927819 */ /* 0x000fe2000000120b */
[----:B------:R-:W-:Y:S01]  /*2ca0*/  SHFL.UP PT, R159, R156, 0x10, RZ ;  /* 0x060000009c9f7989 */ /* 0x000fe200000e00ff */
[----:B------:R-:W-:Y:S01]  /*2cb0*/  SHF.L.U32 R149, R11, 0x10, RZ ;  /* 0x000000100b957819 */ /* 0x000fe200000006ff */
[----:B------:R-:W-:Y:S01]  /*2cc0*/  FMUL.FTZ R147, R4, R147 ;  /* 0x0000009304937220 */ /* 0x000fe20000410000 */
[----:B------:R-:W-:Y:S01]  /*2cd0*/  SHF.L.U32 R146, R146, 0x10, RZ ;  /* 0x0000001092927819 */ /* 0x000fe200000006ff */
[----:B------:R-:W3:Y:S01]  /*2ce0*/  SHFL.UP PT, R11, R154, 0x10, RZ ;  /* 0x060000009a0b7989 */ /* 0x000ee200000e00ff */
[----:B------:R-:W-:Y:S01]  /*2cf0*/  SHF.L.U32 R148, R10, 0x10, RZ ;  /* 0x000000100a947819 */ /* 0x000fe200000006ff */
[----:B------:R-:W-:Y:S01]  /*2d00*/  FMUL.FTZ R149, R4, R149 ;  /* 0x0000009504957220 */ /* 0x000fe20000410000 */
[-C--:B------:R-:W-:Y:S01]  /*2d10*/  FMUL.FTZ R157, R136, R147.reuse ;  /* 0x00000093889d7220 */ /* 0x080fe20000410000 */
[C---:B------:R-:W-:Y:S01]  /*2d20*/  FMUL.FTZ R146, R3.reuse, R146 ;  /* 0x0000009203927220 */ /* 0x040fe20000410000 */
[C---:B------:R-:W-:Y:S01]  /*2d30*/  FMUL.FTZ R151, R138.reuse, R147 ;  /* 0x000000938a977220 */ /* 0x040fe20000410000 */
[----:B------:R-:W-:Y:S01]  /*2d40*/  FMUL.FTZ R148, R3, R148 ;  /* 0x0000009403947220 */ /* 0x000fe20000410000 */
[-C--:B------:R-:W-:Y:S01]  /*2d50*/  FFMA.FTZ R167, -R138, R149.reuse, -R157 ;  /* 0x000000958aa77223 */ /* 0x080fe2000001099d */
[----:B------:R-:W-:Y:S01]  /*2d60*/  SHF.L.U32 R157, R8, 0x10, RZ ;  /* 0x00000010089d7819 */ /* 0x000fe200000006ff */
[----:B------:R-:W-:Y:S01]  /*2d70*/  FFMA.FTZ R165, R136, R149, -R151 ;  /* 0x0000009588a57223 */ /* 0x000fe20000010897 */
[----:B------:R-:W-:Y:S01]  /*2d80*/  SHF.L.U32 R151, R9, 0x10, RZ ;  /* 0x0000001009977819 */ /* 0x000fe200000006ff */
[----:B------:R-:W-:Y:S01]  /*2d90*/  FADD.FTZ R167, -R146, R167 ;  /* 0x000000a792a77221 */ /* 0x000fe20000010100 */
[----:B0-----:R-:W-:Y:S01]  /*2da0*/  FMUL.FTZ R9, R156, R163 ;  /* 0x000000a39c097220 */ /* 0x001fe20000410000 */
[----:B------:R-:W-:Y:S01]  /*2db0*/  FADD.FTZ R165, R148, R165 ;  /* 0x000000a594a57221 */ /* 0x000fe20000010000 */
[----:B------:R-:W-:Y:S01]  /*2dc0*/  ISETP.GE.AND P0, PT, R98, UR24, PT ;  /* 0x0000001862007c0c */ /* 0x000fe2000bf06270 */
[----:B------:R-:W-:Y:S01]  /*2dd0*/  FMUL.FTZ R8, R134, -R167 ;  /* 0x800000a786087220 */ /* 0x000fe20000410000 */
[-C--:B-1----:R-:W-:Y:S01]  /*2de0*/  FFMA.FTZ R9, R154, R161.reuse, -R9 ;  /* 0x000000a19a097223 */ /* 0x082fe20000010809 */
[----:B------:R-:W-:Y:S01]  /*2df0*/  FMUL.FTZ R10, R156, R161 ;  /* 0x000000a19c0a7220 */ /* 0x000fe20000410000 */
[-C--:B------:R-:W-:Y:S01]  /*2e00*/  FMUL.FTZ R150, R134, -R165.reuse ;  /* 0x800000a586967220 */ /* 0x080fe20000410000 */
[C---:B------:R-:W-:Y:S01]  /*2e10*/  FFMA.FTZ R162, R127.reuse, R165, -R8 ;  /* 0x000000a57fa27223 */ /* 0x040fe20000010808 */
[----:B-----5:R0:W-:Y:S01]  /*2e20*/  SHFL.IDX PT, R158, R103, RZ, 0x1f ;  /* 0x00001fff679e7589 */ /* 0x0201e200000e0000 */
[----:B------:R-:W-:Y:S01]  /*2e30*/  @P1 FADD.FTZ R152, R152, R9 ;  /* 0x0000000998981221 */ /* 0x000fe20000010000 */
[----:B------:R-:W-:Y:S01]  /*2e40*/  FFMA.FTZ R167, R127, R167, R150 ;  /* 0x000000a77fa77223 */ /* 0x000fe20000010096 */
[----:B------:R-:W-:Y:S01]  /*2e50*/  FFMA.FTZ R150, R154, R163, R10 ;  /* 0x000000a39a967223 */ /* 0x000fe2000001000a */
[----:B---3--:R-:W-:Y:S01]  /*2e60*/  FMUL.FTZ R8, R156, R11 ;  /* 0x0000000b9c087220 */ /* 0x008fe20000410000 */
[----:B------:R-:W-:Y:S01]  /*2e70*/  ISETP.NE.OR P0, PT, R155, RZ, P0 ;  /* 0x000000ff9b00720c */ /* 0x000fe20000705670 */
[----:B------:R-:W-:Y:S01]  /*2e80*/  FMUL.FTZ R151, R2, R151 ;  /* 0x0000009702977220 */ /* 0x000fe20000410000 */
[----:B------:R-:W-:Y:S01]  /*2e90*/  @P1 FADD.FTZ R153, R153, R150 ;  /* 0x0000009699991221 */ /* 0x000fe20000010000 */
[-C--:B------:R-:W-:Y:S01]  /*2ea0*/  FFMA.FTZ R161, R154, R159.reuse, R8 ;  /* 0x0000009f9aa17223 */ /* 0x080fe20000010008 */
[----:B------:R-:W-:Y:S01]  /*2eb0*/  FMUL.FTZ R8, R156, R159 ;  /* 0x0000009f9c087220 */ /* 0x000fe20000410000 */
[----:B------:R-:W-:Y:S01]  /*2ec0*/  SHF.L.U32 R159, R164, 0x10, RZ ;  /* 0x00000010a49f7819 */ /* 0x000fe200000006ff */
[----:B------:R-:W-:Y:S01]  /*2ed0*/  SHFL.UP PT, R152, R152, 0x1, RZ ;  /* 0x0420000098987989 */ /* 0x000fe200000e00ff */
[----:B------:R-:W-:Y:S01]  /*2ee0*/  HFMA2.MMA R9, -RZ, RZ, 0, 0 ;  /* 0x00000000ff097435 */ /* 0x000fe200000001ff */
[----:B------:R-:W-:Y:S01]  /*2ef0*/  FSEL R161, R156, R161, !P1 ;  /* 0x000000a19ca17208 */ /* 0x000fe20004800000 */
[----:B------:R-:W-:Y:S01]  /*2f00*/  @P1 FFMA.FTZ R154, R154, R11, -R8 ;  /* 0x0000000b9a9a1223 */ /* 0x000fe20000010808 */
[----:B------:R1:W-:Y:S01]  /*2f10*/  SHFL.IDX PT, R156, R102, RZ, 0x1f ;  /* 0x00001fff669c7589 */ /* 0x0003e200000e0000 */
[----:B------:R-:W-:Y:S01]  /*2f20*/  FMUL.FTZ R150, R2, R159 ;  /* 0x0000009f02967220 */ /* 0x000fe20000410000 */
[----:B--2---:R-:W-:Y:S01]  /*2f30*/  FMUL.FTZ R159, R138, R13 ;  /* 0x0000000d8a9f7220 */ /* 0x004fe20000410000 */
[----:B0-----:R-:W-:Y:S01]  /*2f40*/  FADD.FTZ R103, R151, R162 ;  /* 0x000000a297677221 */ /* 0x001fe20000010000 */
[----:B------:R-:W0:Y:S01]  /*2f50*/  SHFL.UP PT, R161, R161, 0x1, RZ ;  /* 0x04200000a1a17989 */ /* 0x000e2200000e00ff */
[----:B------:R-:W-:Y:S01]  /*2f60*/  FADD.FTZ R167, -R150, R167 ;  /* 0x000000a796a77221 */ /* 0x000fe20000010100 */
[-C--:B------:R-:W-:Y:S01]  /*2f70*/  FFMA.FTZ R159, R136, R12.reuse, -R159 ;  /* 0x0000000c889f7223 */ /* 0x080fe2000001089f */
[----:B------:R-:W-:Y:S01]  /*2f80*/  MOV R8, 0x3f800000 ;  /* 0x3f80000000087802 */ /* 0x000fe20000000f00 */
[----:B------:R-:W2:Y:S01]  /*2f90*/  SHFL.UP PT, R154, R154, 0x1, RZ ;  /* 0x042000009a9a7989 */ /* 0x000ea200000e00ff */
[----:B-1----:R-:W-:Y:S01]  /*2fa0*/  FMUL.FTZ R102, R138, -R12 ;  /* 0x8000000c8a667220 */ /* 0x002fe20000410000 */
[----:B------:R-:W-:Y:S01]  /*2fb0*/  FMUL.FTZ R163, R132, -R167 ;  /* 0x800000a784a37220 */ /* 0x000fe20000410000 */
[----:B------:R-:W-:Y:S01]  /*2fc0*/  CS2R R10, SRZ ;  /* 0x00000000000a7805 */ /* 0x000fe2000001ff00 */
[----:B------:R-:W1:Y:S01]  /*2fd0*/  SHFL.UP PT, R153, R153, 0x1, RZ ;  /* 0x0420000099997989 */ /* 0x000e6200000e00ff */
[----:B------:R-:W-:Y:S01]  /*2fe0*/  @!P0 LEA R160, R120, R81, 0x4 ;  /* 0x0000005178a08211 */ /* 0x000fe200078e20ff */
[----:B------:R-:W-:Y:S01]  /*2ff0*/  FFMA.FTZ R102, R136, -R13, R102 ;  /* 0x8000000d88667223 */ /* 0x000fe20000010066 */
[----:B------:R-:W-:Y:S01]  /*3000*/  FMUL.FTZ R162, R134, -R159 ;  /* 0x8000009f86a27220 */ /* 0x000fe20000410000 */
[-C--:B------:R-:W-:Y:S01]  /*3010*/  FMUL.FTZ R166, R132, -R103.reuse ;  /* 0x8000006784a67220 */ /* 0x080fe20000410000 */
[C---:B------:R-:W-:Y:S01]  /*3020*/  FFMA.FTZ R164, R130.reuse, R103, -R163 ;  /* 0x0000006782a47223 */ /* 0x040fe200000108a3 */
[----:B------:R3:W4:Y:S01]  /*3030*/  @!P0 LDS.128 R8, [R160+0x21b0] ;  /* 0x0021b000a0088984 */ /* 0x0007220000000c00 */
[----:B------:R-:W-:Y:S01]  /*3040*/  FFMA.FTZ R163, R127, R102, R162 ;  /* 0x000000667fa37223 */ /* 0x000fe200000100a2 */
[----:B------:R-:W-:Y:S01]  /*3050*/  ISETP.NE.AND P0, PT, R155, 0x1f, PT ;  /* 0x0000001f9b00780c */ /* 0x000fe20003f05270 */
[----:B------:R-:W-:-:S02]  /*3060*/  FFMA.FTZ R167, R130, R167, R166 ;  /* 0x000000a782a77223 */ /* 0x000fc400000100a6 */
[----:B------:R-:W-:Y:S01]  /*3070*/  FMUL.FTZ R165, R132, -R163 ;  /* 0x800000a384a57220 */ /* 0x000fe20000410000 */
[----:B---3--:R-:W-:Y:S01]  /*3080*/  FMUL.FTZ R160, R134, -R102 ;  /* 0x8000006686a07220 */ /* 0x008fe20000410000 */
[C---:B0-----:R-:W-:Y:S01]  /*3090*/  FMUL.FTZ R103, R161.reuse, R156 ;  /* 0x0000009ca1677220 */ /* 0x041fe20000410000 */
[-C--:B------:R-:W-:Y:S02]  /*30a0*/  FMUL.FTZ R161, R161, R158.reuse ;  /* 0x0000009ea1a17220 */ /* 0x080fe40000410000 */
[----:B------:R-:W-:Y:S01]  /*30b0*/  FFMA.FTZ R159, R127, R159, -R160 ;  /* 0x0000009f7f9f7223 */ /* 0x000fe200000108a0 */
[C---:B--2---:R-:W-:Y:S01]  /*30c0*/  FFMA.FTZ R102, R154.reuse, R158, R103 ;  /* 0x0000009e9a667223 */ /* 0x044fe20000010067 */
[----:B------:R-:W-:Y:S02]  /*30d0*/  FFMA.FTZ R161, R154, R156, -R161 ;  /* 0x0000009c9aa17223 */ /* 0x000fe400000108a1 */
[----:B------:R-:W-:Y:S01]  /*30e0*/  FMUL.FTZ R160, R132, -R159 ;  /* 0x8000009f84a07220 */ /* 0x000fe20000410000 */
[----:B------:R-:W-:Y:S01]  /*30f0*/  FMUL.FTZ R103, R0, R157 ;  /* 0x0000009d00677220 */ /* 0x000fe20000410000 */
[----:B-1----:R-:W-:Y:S01]  /*3100*/  @P3 FADD.FTZ R158, R153, R102 ;  /* 0x00000066999e3221 */ /* 0x002fe20000010000 */
[----:B------:R-:W-:Y:S01]  /*3110*/  SHF.L.U32 R153, R168, 0x10, RZ ;  /* 0x00000010a8997819 */ /* 0x000fe200000006ff */
[----:B------:R-:W-:Y:S01]  /*3120*/  @P3 FADD.FTZ R156, R152, R161 ;  /* 0x000000a1989c3221 */ /* 0x000fe20000010000 */
[C---:B------:R-:W-:Y:S01]  /*3130*/  FFMA.FTZ R165, R130.reuse, R159, -R165 ;  /* 0x0000009f82a57223 */ /* 0x040fe200000108a5 */
[C---:B------:R-:W-:Y:S01]  /*3140*/  FMUL.FTZ R159, R71.reuse, R158 ;  /* 0x0000009e479f7220 */ /* 0x040fe20000410000 */
[----:B------:R-:W-:Y:S01]  /*3150*/  FFMA.FTZ R160, R130, R163, R160 ;  /* 0x000000a382a07223 */ /* 0x000fe200000100a0 */
[----:B------:R-:W-:Y:S01]  /*3160*/  FMUL.FTZ R102, R0, R153 ;  /* 0x0000009900667220 */ /* 0x000fe20000410000 */
[-C--:B------:R-:W-:Y:S01]  /*3170*/  FMUL.FTZ R71, R71, R156.reuse ;  /* 0x0000009c47477220 */ /* 0x080fe20000410000 */
[----:B------:R-:W-:Y:S01]  /*3180*/  FADD.FTZ R164, R103, R164 ;  /* 0x000000a467a47221 */ /* 0x000fe20000010000 */
[----:B------:R-:W-:Y:S01]  /*3190*/  FFMA.FTZ R156, R70, R156, -R159 ;  /* 0x0000009c469c7223 */ /* 0x000fe2000001089f */
[----:B------:R-:W-:Y:S01]  /*31a0*/  FADD.FTZ R167, -R102, R167 ;  /* 0x000000a766a77221 */ /* 0x000fe20000010100 */
[----:B------:R-:W-:Y:S01]  /*31b0*/  FFMA.FTZ R70, R70, R158, R71 ;  /* 0x0000009e46467223 */ /* 0x000fe20000010047 */
[----:B------:R0:W1:Y:S04]  /*31c0*/  SHFL.DOWN PT, R153, R165, 0x1, 0x1f ;  /* 0x08201f00a5997f89 */ /* 0x00006800000e0000 */
        /* <DEDUP_REMOVED lines=15> */
.L_x_18814:
[----:B------:R-:W-:Y:S05]  /*32c0*/  BSYNC B0 ;  /* 0x0000000000007941 */ /* 0x000fea0003800000 */
.L_x_18813:
        /* <DEDUP_REMOVED lines=8> */
[C---:B------:R-:W-:Y:S01]  /*3350*/  ISETP.GT.U32.AND P1, PT, R155.reuse, 0x1b, PT ;  /* 0x0000001b9b00780c */ /* 0x040fe20003f24070 */
[C---:B------:R-:W-:Y:S01]  /*3360*/  FFMA.FTZ R70, R130.reuse, R141, R70 ;  /* 0x0000008d82467223 */ /* 0x040fe20000010046 */
        /* <DEDUP_REMOVED lines=17> */
.L_x_18816:
[----:B------:R-:W-:Y:S05]  /*3480*/  BSYNC B0 ;  /* 0x0000000000007941 */ /* 0x000fea0003800000 */
.L_x_18815:
[C---:B------:R-:W-:Y:S01]  /*3490*/  FFMA.FTZ R145, R118.reuse, R145, R71 ;  /* 0x0000009176917223 */ /* 0x040fe20000010047 */
[----:B-1----:R1:W1:Y:S01]  /*34a0*/  SHFL.DOWN PT, R153, R165, 0x4, 0x1f ;  /* 0x08801f00a5997f89 */ /* 0x00226200000e0000 */
[----:B------:R-:W-:Y:S01]  /*34b0*/  BSSY B0, `(.L_x_18817) ;  /* 0x0000011000007945 */ /* 0x000fe20003800000 */
[----:B------:R-:W-:Y:S02]  /*34c0*/  FFMA.FTZ R143, R118, R143, R70 ;  /* 0x0000008f768f7223 */ /* 0x000fe40000010046 */
[----:B----4-:R4:W1:Y:S04]  /*34d0*/  SHFL.DOWN PT, R157, R160, 0x4, 0x1f ;  /* 0x08801f00a09d7f89 */ /* 0x01086800000e0000 */
        /* <DEDUP_REMOVED lines=14> */
.L_x_18818:
[----:B------:R-:W-:Y:S05]  /*35c0*/  BSYNC B0 ;  /* 0x0000000000007941 */ /* 0x000fea0003800000 */
.L_x_18817:
[----:B-1----:R1:W1:Y:S01]  /*35d0*/  SHFL.DOWN PT, R153, R165, 0x8, 0x1f ;  /* 0x09001f00a5997f89 */ /* 0x00226200000e0000 */
[----:B------:R-:W-:Y:S01]  /*35e0*/  BSSY B0, `(.L_x_18819) ;  /* 0x0000011000007945 */ /* 0x000fe20003800000 */
[----:B------:R-:W-:Y:S02]  /*35f0*/  FMUL.FTZ R70, R134, R145 ;  /* 0x0000009186467220 */ /* 0x000fe40000410000 */
[----:B------:R0:W1:Y:S04]  /*3600*/  SHFL.DOWN PT, R157, R160, 0x8, 0x1f ;  /* 0x09001f00a09d7f89 */ /* 0x00006800000e0000 */
        /* <DEDUP_REMOVED lines=14> */
.L_x_18820:
[----:B------:R-:W-:Y:S05]  /*36f0*/  BSYNC B0 ;  /* 0x0000000000007941 */ /* 0x000fea0003800000 */
.L_x_18819:
[----:B-1----:R1:W1:Y:S01]  /*3700*/  SHFL.DOWN PT, R153, R165, 0x10, 0x1f ;  /* 0x0a001f00a5997f89 */ /* 0x00226200000e0000 */
[----:B------:R-:W-:Y:S01]  /*3710*/  BSSY B0, `(.L_x_18821) ;  /* 0x0000011000007945 */ /* 0x000fe20003800000 */
[----:B------:R-:W-:Y:S02]  /*3720*/  FFMA.FTZ R118, R127, R143, R70 ;  /* 0x0000008f7f767223 */ /* 0x000fe40000010046 */
        /* <DEDUP_REMOVED lines=15> */
.L_x_18822:
[----:B------:R-:W-:Y:S05]  /*3820*/  BSYNC B0 ;  /* 0x0000000000007941 */ /* 0x000fea0003800000 */
.L_x_18821:
[----:B0-----:R-:W-:Y:S01]  /*3830*/  SHFL.DOWN PT, R159, R160, 0x1, 0x1f ;  /* 0x08201f00a09f7f89 */ /* 0x001fe200000e0000 */
[----:B------:R-:W-:Y:S01]  /*3840*/  FMUL.FTZ R70, R134, R143 ;  /* 0x0000008f86467220 */ /* 0x000fe20000410000 */
[----:B------:R-:W-:Y:S01]  /*3850*/  ISETP.NE.AND P0, PT, R79, 0x1f, PT ;  /* 0x0000001f4f00780c */ /* 0x000fe20003f05270 */
[----:B------:R-:W-:Y:S01]  /*3860*/  FFMA.FTZ R140, R117, R140, R118 ;  /* 0x0000008c758c7223 */ /* 0x000fe20000010076 */
[----:B------:R-:W0:Y:S01]  /*3870*/  SHFL.IDX PT, R154, R10, RZ, 0x1f ;  /* 0x00001fff0a9a7589 */ /* 0x000e2200000e0000 */
[----:B------:R-:W-:Y:S01]  /*3880*/  FFMA.FTZ R70, R127, R145, -R70 ;  /* 0x000000917f467223 */ /* 0x000fe20000010846 */
[----:B------:R-:W-:Y:S01]  /*3890*/  ISETP.NE.AND P1, PT, R79, RZ, PT ;  /* 0x000000ff4f00720c */ /* 0x000fe20003f25270 */
[----:B-1----:R-:W-:Y:S01]  /*38a0*/  FMUL.FTZ R71, R138, R140 ;  /* 0x0000008c8a477220 */ /* 0x002fe20000410000 */
[----:B------:R-:W1:Y:S01]  /*38b0*/  SHFL.IDX PT, R156, R11, RZ, 0x1f ;  /* 0x00001fff0b9c7589 */ /* 0x000e6200000e0000 */
[----:B------:R-:W-:Y:S01]  /*38c0*/  FFMA.FTZ R152, R117, R14, R70 ;  /* 0x0000000e75987223 */ /* 0x000fe20000010046 */
[----:B------:R-:W-:Y:S02]  /*38d0*/  BSSY B0, `(.L_x_18823) ;  /* 0x00000c4000007945 */ /* 0x000fe40003800000 */
[----:B------:R-:W5:Y:S01]  /*38e0*/  SHFL.DOWN PT, R158, R165, 0x1, 0x1f ;  /* 0x08201f00a59e7f89 */ /* 0x000f6200000e0000 */
[-C--:B------:R-:W-:Y:S01]  /*38f0*/  FFMA.FTZ R14, R136, R152.reuse, -R71 ;  /* 0x00000098880e7223 */ /* 0x080fe20000010847 */
[----:B------:R-:W-:-:S02]  /*3900*/  FMUL.FTZ R71, R138, R152 ;  /* 0x000000988a477220 */ /* 0x000fc40000410000 */
[----:B------:R-:W2:Y:S01]  /*3910*/  SHFL.DOWN PT, R166, R167, 0x1, 0x1f ;  /* 0x08201f00a7a67f89 */ /* 0x000ea200000e0000 */
[C---:B------:R-:W-:Y:S01]  /*3920*/  FFMA.FTZ R144, R115.reuse, R144, R14 ;  /* 0x0000009073907223 */ /* 0x040fe2000001000e */
[----:B------:R-:W-:Y:S02]  /*3930*/  FFMA.FTZ R14, R136, R140, R71 ;  /* 0x0000008c880e7223 */ /* 0x000fe40000010047 */
[----:B------:R-:W3:Y:S01]  /*3940*/  SHFL.DOWN PT, R162, R164, 0x1, 0x1f ;  /* 0x08201f00a4a27f89 */ /* 0x000ee200000e0000 */
[----:B------:R-:W-:Y:S01]  /*3950*/  FMUL.FTZ R173, R4, R144 ;  /* 0x0000009004ad7220 */ /* 0x000fe20000410000 */
[----:B------:R-:W-:Y:S02]  /*3960*/  FFMA.FTZ R142, R115, R142, R14 ;  /* 0x0000008e738e7223 */ /* 0x000fe4000001000e */
[----:B------:R-:W4:Y:S04]  /*3970*/  SHFL.IDX PT, R153, R160, RZ, 0x1f ;  /* 0x00001fffa0997589 */ /* 0x000f2800000e0000 */
[----:B------:R-:W4:Y:S01]  /*3980*/  SHFL.IDX PT, R118, R165, RZ, 0x1f ;  /* 0x00001fffa5767589 */ /* 0x000f2200000e0000 */
[----:B0-----:R-:W-:-:S03]  /*3990*/  @P0 FMUL.FTZ R157, R159, R154 ;  /* 0x0000009a9f9d0220 */ /* 0x001fc60000410000 */
[----:B------:R-:W0:Y:S01]  /*39a0*/  SHFL.IDX PT, R70, R164, RZ, 0x1f ;  /* 0x00001fffa4467589 */ /* 0x000e2200000e0000 */
[-C--:B-1----:R-:W-:Y:S01]  /*39b0*/  @P0 FMUL.FTZ R117, R159, R156.reuse ;  /* 0x0000009c9f750220 */ /* 0x082fe20000410000 */
[C---:B-----5:R-:W-:Y:S02]  /*39c0*/  @P0 FFMA.FTZ R157, R158.reuse, R156, R157 ;  /* 0x0000009c9e9d0223 */ /* 0x060fe4000001009d */
[----:B------:R-:W1:Y:S01]  /*39d0*/  SHFL.IDX PT, R71, R167, RZ, 0x1f ;  /* 0x00001fffa7477589 */ /* 0x000e6200000e0000 */
[----:B------:R-:W-:Y:S01]  /*39e0*/  @P0 FFMA.FTZ R117, R158, R154, -R117 ;  /* 0x0000009a9e750223 */ /* 0x000fe20000010875 */
[----:B--2---:R-:W-:-:S03]  /*39f0*/  @P0 FADD.FTZ R156, R166, R157 ;  /* 0x0000009da69c0221 */ /* 0x004fc60000010000 */
[----:B---3--:R-:W-:Y:S01]  /*3a00*/  @P0 FADD.FTZ R154, R162, R117 ;  /* 0x00000075a29a0221 */ /* 0x008fe20000010000 */
[----:B------:R-:W-:Y:S01]  /*3a10*/  FMUL.FTZ R117, R156, -R13 ;  /* 0x8000000d9c757220 */ /* 0x000fe20000410000 */
[C---:B----4-:R-:W-:Y:S02]  /*3a20*/  FMUL.FTZ R115, R153.reuse, R11 ;  /* 0x0000000b99737220 */ /* 0x050fe40000410000 */
[C---:B------:R-:W-:Y:S01]  /*3a30*/  FMUL.FTZ R13, R154.reuse, -R13 ;  /* 0x8000000d9a0d7220 */ /* 0x040fe20000410000 */
[C---:B------:R-:W-:Y:S01]  /*3a40*/  FMUL.FTZ R14, R153.reuse, R10 ;  /* 0x0000000a990e7220 */ /* 0x040fe20000410000 */
[----:B------:R-:W-:Y:S01]  /*3a50*/  FFMA.FTZ R154, R154, R12, -R117 ;  /* 0x0000000c9a9a7223 */ /* 0x000fe20000010875 */
[----:B------:R-:W-:Y:S01]  /*3a60*/  FFMA.FTZ R115, R118, R10, -R115 ;  /* 0x0000000a76737223 */ /* 0x000fe20000010873 */
[----:B------:R-:W-:Y:S01]  /*3a70*/  FFMA.FTZ R12, R156, R12, R13 ;  /* 0x0000000c9c0c7223 */ /* 0x000fe2000001000d */
[CC--:B------:R-:W-:Y:S01]  /*3a80*/  FMUL.FTZ R10, R153.reuse, R8.reuse ;  /* 0x00000008990a7220 */ /* 0x0c0fe20000410000 */
[C---:B------:R-:W-:Y:S01]  /*3a90*/  FFMA.FTZ R14, R118.reuse, R11, R14 ;  /* 0x0000000b760e7223 */ /* 0x040fe2000001000e */
[----:B------:R-:W-:Y:S01]  /*3aa0*/  SHF.R.U32.HI R13, RZ, 0x10, R61 ;  /* 0x00000010ff0d7819 */ /* 0x000fe2000001163d */
[-C--:B------:R-:W-:Y:S01]  /*3ab0*/  FMUL.FTZ R11, R153, R9.reuse ;  /* 0x00000009990b7220 */ /* 0x080fe20000410000 */
[----:B------:R-:W-:Y:S01]  /*3ac0*/  FADD.FTZ R147, -R147, R12 ;  /* 0x0000000c93937221 */ /* 0x000fe20000010100 */
[----:B------:R-:W-:Y:S01]  /*3ad0*/  FFMA.FTZ R9, R118, R9, R10 ;  /* 0x0000000976097223 */ /* 0x000fe2000001000a */
[----:B------:R-:W-:Y:S01]  /*3ae0*/  FADD.FTZ R149, R149, R154 ;  /* 0x0000009a95957221 */ /* 0x000fe20000010000 */
[----:B0-----:R-:W-:Y:S01]  /*3af0*/  FADD.FTZ R10, R70, R115 ;  /* 0x00000073460a7221 */ /* 0x001fe20000010000 */
[----:B------:R-:W-:Y:S01]  /*3b00*/  SHF.L.U32 R115, R13, 0x10, RZ ;  /* 0x000000100d737819 */ /* 0x000fe200000006ff */
[C---:B------:R-:W-:Y:S01]  /*3b10*/  FMUL.FTZ R13, R138.reuse, -R147 ;  /* 0x800000938a0d7220 */ /* 0x040fe20000410000 */
[----:B------:R-:W-:Y:S01]  /*3b20*/  FMUL.FTZ R138, R138, -R149 ;  /* 0x800000958a8a7220 */ /* 0x000fe20000410000 */
[----:B------:R-:W-:Y:S01]  /*3b30*/  FFMA.FTZ R8, R118, R8, -R11 ;  /* 0x0000000876087223 */ /* 0x000fe2000001080b */
[----:B-1----:R-:W-:Y:S01]  /*3b40*/  FADD.FTZ R11, R71, R14 ;  /* 0x0000000e470b7221 */ /* 0x002fe20000010000 */
[----:B------:R-:W-:Y:S01]  /*3b50*/  FMUL.FTZ R14, R115, R116 ;  /* 0x00000074730e7220 */ /* 0x000fe20000410000 */
[----:B------:R-:W-:Y:S01]  /*3b60*/  FFMA.FTZ R71, R136, R147, R138 ;  /* 0x0000009388477223 */ /* 0x000fe2000001008a */
[----:B------:R-:W-:Y:S01]  /*3b70*/  @!P1 LEA R117, R120, R81, 0x4 ;  /* 0x0000005178759211 */ /* 0x000fe200078e20ff */
[----:B------:R-:W-:Y:S01]  /*3b80*/  FFMA.FTZ R13, R136, R149, -R13 ;  /* 0x00000095880d7223 */ /* 0x000fe2000001080d */
[----:B------:R-:W-:Y:S01]  /*3b90*/  FFMA.FTZ R12, R137, -R14, R142 ;  /* 0x8000000e890c7223 */ /* 0x000fe2000001008e */
[-C--:B------:R-:W-:Y:S01]  /*3ba0*/  FMUL.FTZ R70, R147, R116.reuse ;  /* 0x0000007493467220 */ /* 0x080fe20000410000 */
[----:B------:R-:W-:Y:S01]  /*3bb0*/  FADD.FTZ R146, -R146, R71 ;  /* 0x0000004792927221 */ /* 0x000fe20000010100 */
[----:B------:R-:W-:Y:S01]  /*3bc0*/  FADD.FTZ R148, R148, R13 ;  /* 0x0000000d94947221 */ /* 0x000fe20000010000 */
[----:B------:R0:W-:Y:S01]  /*3bd0*/  @!P1 STS.128 [R117+0x21b0], R8 ;  /* 0x0021b00875009388 */ /* 0x0001e20000000c00 */
[----:B------:R-:W-:Y:S01]  /*3be0*/  FMUL.FTZ R136, R149, R116 ;  /* 0x0000007495887220 */ /* 0x000fe20000410000 */
[----:B------:R-:W-:Y:S01]  /*3bf0*/  FFMA.FTZ R13, R15, -R14, R144 ;  /* 0x8000000e0f0d7223 */ /* 0x000fe20000010090 */
[CC--:B------:R-:W-:Y:S01]  /*3c00*/  FMUL.FTZ R14, R12.reuse, R70.reuse ;  /* 0x000000460c0e7220 */ /* 0x0c0fe20000410000 */
[C---:B------:R-:W-:Y:S01]  /*3c10*/  FMUL.FTZ R157, R115.reuse, R70 ;  /* 0x00000046739d7220 */ /* 0x040fe20000410000 */
[-C--:B------:R-:W-:Y:S01]  /*3c20*/  FMUL.FTZ R153, R12, R136.reuse ;  /* 0x000000880c997220 */ /* 0x080fe20000410000 */
[-C--:B------:R-:W-:Y:S01]  /*3c30*/  FMUL.FTZ R71, R115, R136.reuse ;  /* 0x0000008873477220 */ /* 0x080fe20000410000 */
[C---:B------:R-:W-:Y:S01]  /*3c40*/  FFMA.FTZ R136, R13.reuse, R136, R14 ;  /* 0x000000880d887223 */ /* 0x040fe2000001000e */
[----:B------:R-:W-:Y:S01]  /*3c50*/  SHF.R.U64 R118, R60, 0x10, R61 ;  /* 0x000000103c767819 */ /* 0x000fe2000000123d */
[----:B------:R-:W-:Y:S01]  /*3c60*/  FFMA.FTZ R153, R13, R70, -R153 ;  /* 0x000000460d997223 */ /* 0x000fe20000010899 */
[----:B------:R-:W-:Y:S01]  /*3c70*/  FMUL.FTZ R70, R146, R114 ;  /* 0x0000007292467220 */ /* 0x000fe20000410000 */
[----:B------:R1:W-:Y:S01]  /*3c80*/  STS [R82+0x18], R71 ;  /* 0x0000184752007388 */ /* 0x0003e20000000800 */
[----:B------:R-:W-:-:S02]  /*3c90*/  SHF.L.U32 R118, R118, 0x10, RZ ;  /* 0x0000001076767819 */ /* 0x000fc400000006ff */
[----:B------:R-:W-:Y:S01]  /*3ca0*/  LEA R138, R98, 0xffffff80, 0x7 ;  /* 0xffffff80628a7811 */ /* 0x000fe200078e38ff */
[----:B------:R2:W-:Y:S01]  /*3cb0*/  STS [R82+0x1c], R157 ;  /* 0x00001c9d52007388 */ /* 0x0005e20000000800 */
[----:B0-----:R-:W-:Y:S01]  /*3cc0*/  SHF.L.U32 R117, R61, 0x10, RZ ;  /* 0x000000103d757819 */ /* 0x001fe200000006ff */
[C---:B------:R-:W-:Y:S01]  /*3cd0*/  FMUL.FTZ R8, R134.reuse, -R146 ;  /* 0x8000009286087220 */ /* 0x040fe20000410000 */
[-C--:B------:R-:W-:Y:S01]  /*3ce0*/  FMUL.FTZ R9, R134, -R148.reuse ;  /* 0x8000009486097220 */ /* 0x080fe20000410000 */
[----:B------:R-:W-:Y:S02]  /*3cf0*/  IADD3 R138, -R138, UR7, RZ ;  /* 0x000000078a8a7c10 */ /* 0x000fe4000fffe1ff */
[----:B------:R-:W-:Y:S01]  /*3d00*/  FFMA.FTZ R10, R127, R148, -R8 ;  /* 0x000000947f0a7223 */ /* 0x000fe20000010808 */
[----:B------:R-:W-:Y:S01]  /*3d10*/  FMUL.FTZ R14, R117, R114 ;  /* 0x00000072750e7220 */ /* 0x000fe20000410000 */
[----:B------:R-:W-:Y:S01]  /*3d20*/  FFMA.FTZ R11, R127, R146, R9 ;  /* 0x000000927f0b7223 */ /* 0x000fe20000010009 */
[----:B------:R-:W-:Y:S01]  /*3d30*/  FMUL.FTZ R167, R117, R70 ;  /* 0x0000004675a77220 */ /* 0x000fe20000410000 */
[----:B------:R-:W-:Y:S01]  /*3d40*/  FADD.FTZ R151, R151, R10 ;  /* 0x0000000a97977221 */ /* 0x000fe20000010000 */
[----:B------:R-:W-:Y:S01]  /*3d50*/  FFMA.FTZ R8, R135, -R14, R140 ;  /* 0x8000000e87087223 */ /* 0x000fe2000001008c */
[----:B------:R-:W-:Y:S01]  /*3d60*/  FMUL.FTZ R10, R148, R114 ;  /* 0x00000072940a7220 */ /* 0x000fe20000410000 */
[----:B------:R-:W-:Y:S01]  /*3d70*/  FFMA.FTZ R9, R133, -R14, R152 ;  /* 0x8000000e85097223 */ /* 0x000fe20000010098 */
[----:B------:R-:W-:Y:S01]  /*3d80*/  FADD.FTZ R11, -R150, R11 ;  /* 0x0000000b960b7221 */ /* 0x000fe20000010100 */
[C---:B------:R-:W-:Y:S01]  /*3d90*/  FMUL.FTZ R14, R8.reuse, R70 ;  /* 0x00000046080e7220 */ /* 0x040fe20000410000 */
[-C--:B-1----:R-:W-:Y:S01]  /*3da0*/  FMUL.FTZ R71, R8, R10.reuse ;  /* 0x0000000a08477220 */ /* 0x082fe20000410000 */
[-C--:B------:R-:W-:Y:S01]  /*3db0*/  FMUL.FTZ R163, R117, R10.reuse ;  /* 0x0000000a75a37220 */ /* 0x080fe20000410000 */
[----:B------:R-:W-:Y:S01]  /*3dc0*/  FMUL.FTZ R161, R11, R113 ;  /* 0x000000710ba17220 */ /* 0x000fe20000410000 */
[C---:B------:R-:W-:Y:S01]  /*3dd0*/  FFMA.FTZ R171, R9.reuse, R10, R14 ;  /* 0x0000000a09ab7223 */ /* 0x040fe2000001000e */
[----:B------:R-:W-:Y:S01]  /*3de0*/  FFMA.FTZ R154, R9, R70, -R71 ;  /* 0x00000046099a7223 */ /* 0x000fe20000010847 */
[----:B------:R-:W-:Y:S01]  /*3df0*/  FMUL.FTZ R71, R132, -R11 ;  /* 0x8000000b84477220 */ /* 0x000fe20000410000 */
[----:B------:R-:W-:Y:S01]  /*3e00*/  FMUL.FTZ R14, R118, R113 ;  /* 0x00000071760e7220 */ /* 0x000fe20000410000 */
[-C--:B------:R-:W-:Y:S01]  /*3e10*/  FMUL.FTZ R132, R132, -R151.reuse ;  /* 0x8000009784847220 */ /* 0x080fe20000410000 */
[----:B------:R0:W-:Y:S01]  /*3e20*/  STS [R82+0x10], R163 ;  /* 0x000010a352007388 */ /* 0x0001e20000000800 */
[----:B------:R-:W-:Y:S01]  /*3e30*/  FFMA.FTZ R10, R130, R151, -R71 ;  /* 0x00000097820a7223 */ /* 0x000fe20000010847 */
[-C--:B------:R-:W-:Y:S01]  /*3e40*/  FFMA.FTZ R71, R124, -R14.reuse, R143 ;  /* 0x8000000e7c477223 */ /* 0x080fe2000001008f */
[----:B--2---:R-:W-:Y:S01]  /*3e50*/  FFMA.FTZ R157, R130, R11, R132 ;  /* 0x0000000b829d7223 */ /* 0x004fe20000010084 */
[----:B------:R-:W-:Y:S01]  /*3e60*/  FMUL.FTZ R159, R151, R113 ;  /* 0x00000071979f7220 */ /* 0x000fe20000410000 */
[----:B------:R-:W-:Y:S01]  /*3e70*/  FADD.FTZ R103, R103, R10 ;  /* 0x0000000a67677221 */ /* 0x000fe20000010000 */
[----:B------:R-:W-:Y:S01]  /*3e80*/  FFMA.FTZ R10, R126, -R14, R145 ;  /* 0x8000000e7e0a7223 */ /* 0x000fe20000010091 */
[----:B------:R-:W-:Y:S01]  /*3e90*/  FADD.FTZ R102, -R102, R157 ;  /* 0x0000009d66667221 */ /* 0x000fe20000010100 */
[----:B------:R-:W-:Y:S01]  /*3ea0*/  FMUL.FTZ R165, R118, R159 ;  /* 0x0000009f76a57220 */ /* 0x000fe20000410000 */
[----:B------:R-:W-:Y:S01]  /*3eb0*/  SHF.L.U32 R127, R60, 0x10, RZ ;  /* 0x000000103c7f7819 */ /* 0x000fe200000006ff */
[-C--:B0-----:R-:W-:Y:S01]  /*3ec0*/  FMUL.FTZ R163, R71, R161.reuse ;  /* 0x000000a147a37220 */ /* 0x081fe20000410000 */
[-C--:B------:R-:W-:Y:S01]  /*3ed0*/  FMUL.FTZ R157, R103, R112.reuse ;  /* 0x00000070679d7220 */ /* 0x080fe20000410000 */
[----:B------:R0:W-:Y:S01]  /*3ee0*/  STS [R82+0x14], R167 ;  /* 0x000014a752007388 */ /* 0x0001e20000000800 */
[----:B------:R-:W-:Y:S01]  /*3ef0*/  FMUL.FTZ R169, R118, R161 ;  /* 0x000000a176a97220 */ /* 0x000fe20000410000 */
[-C--:B------:R-:W-:Y:S01]  /*3f00*/  FFMA.FTZ R132, R10, R159.reuse, R163 ;  /* 0x0000009f0a847223 */ /* 0x080fe200000100a3 */
[----:B------:R-:W-:Y:S01]  /*3f10*/  FMUL.FTZ R163, R71, R159 ;  /* 0x0000009f47a37220 */ /* 0x000fe20000410000 */
[-C--:B------:R-:W-:Y:S01]  /*3f20*/  FMUL.FTZ R159, R102, R112.reuse ;  /* 0x00000070669f7220 */ /* 0x080fe20000410000 */
[----:B------:R1:W-:Y:S01]  /*3f30*/  STS [R82+0x8], R165 ;  /* 0x000008a552007388 */ /* 0x0003e20000000800 */
[C---:B------:R-:W-:Y:S01]  /*3f40*/  FMUL.FTZ R70, R127.reuse, R112 ;  /* 0x000000707f467220 */ /* 0x040fe20000410000 */
[----:B------:R-:W-:Y:S01]  /*3f50*/  LEA R158, R138, -R79, 0x1 ;  /* 0x8000004f8a9e7211 */ /* 0x000fe200078e08ff */
[----:B------:R-:W-:Y:S01]  /*3f60*/  FFMA.FTZ R143, -R2, R143, -RZ ;  /* 0x0000008f028f7223 */ /* 0x000fe200000109ff */
[----:B------:R2:W-:Y:S01]  /*3f70*/  STS [R82+0xc], R169 ;  /* 0x00000ca952007388 */ /* 0x0005e20000000800 */
[----:B0-----:R-:W-:Y:S01]  /*3f80*/  FFMA.FTZ R167, R10, R161, -R163 ;  /* 0x000000a10aa77223 */ /* 0x001fe200000108a3 */
[----:B------:R-:W-:Y:S01]  /*3f90*/  FMUL.FTZ R163, R127, R157 ;  /* 0x0000009d7fa37220 */ /* 0x000fe20000410000 */
[-C--:B------:R-:W-:Y:S01]  /*3fa0*/  FFMA.FTZ R14, R129, -R70.reuse, R139 ;  /* 0x80000046810e7223 */ /* 0x080fe2000001008b */
[----:B------:R-:W-:Y:S01]  /*3fb0*/  FFMA.FTZ R70, R131, -R70, R141 ;  /* 0x8000004683467223 */ /* 0x000fe2000001008d */
[----:B------:R-:W-:Y:S01]  /*3fc0*/  IADD3 R134, R79, 0x20, RZ ;  /* 0x000000204f867810 */ /* 0x000fe20007ffe0ff */
[-C--:B-1----:R-:W-:Y:S01]  /*3fd0*/  FMUL.FTZ R165, R127, R159.reuse ;  /* 0x0000009f7fa57220 */ /* 0x082fe20000410000 */
[----:B------:R-:W-:Y:S01]  /*3fe0*/  STS [R82], R163 ;  /* 0x000000a352007388 */ /* 0x000fe20000000800 */
[C---:B------:R-:W-:Y:S01]  /*3ff0*/  FMUL.FTZ R161, R70.reuse, R159 ;  /* 0x0000009f46a17220 */ /* 0x040fe20000410000 */
[-C--:B------:R-:W-:Y:S01]  /*4000*/  FMUL.FTZ R130, R70, R157.reuse ;  /* 0x0000009d46827220 */ /* 0x080fe20000410000 */
[----:B------:R-:W-:Y:S01]  /*4010*/  ISETP.GE.AND P2, PT, R158, 0x1, PT ;  /* 0x000000019e00780c */ /* 0x000fe20003f46270 */
[----:B------:R0:W-:Y:S01]  /*4020*/  STS [R82+0x4], R165 ;  /* 0x000004a552007388 */ /* 0x0001e20000000800 */
[C---:B------:R-:W-:Y:S01]  /*4030*/  FFMA.FTZ R161, R14.reuse, R157, R161 ;  /* 0x0000009d0ea17223 */ /* 0x040fe200000100a1 */
[----:B------:R-:W-:Y:S01]  /*4040*/  FFMA.FTZ R130, R14, R159, -R130 ;  /* 0x0000009f0e827223 */ /* 0x000fe20000010882 */
[----:B------:R-:W-:Y:S01]  /*4050*/  LEA.HI.SX32 R134, R134, R79, 0x1b ;  /* 0x0000004f86867211 */ /* 0x000fe200078fdaff */
[----:B------:R-:W-:Y:S01]  /*4060*/  BAR.SYNC.DEFER_BLOCKING 0x0 ;  /* 0x0000000000007b1d */ /* 0x000fe20000010000 */
[----:B------:R-:W-:Y:S01]  /*4070*/  FADD.FTZ R161, RZ, R161 ;  /* 0x000000a1ffa17221 */ /* 0x000fe20000010000 */
[----:B------:R-:W-:Y:S01]  /*4080*/  FADD.FTZ R130, RZ, R130 ;  /* 0x00000082ff827221 */ /* 0x000fe20000010000 */
[----:B------:R-:W-:Y:S01]  /*4090*/  LEA R156, R134, R81, 0x2 ;  /* 0x00000051869c7211 */ /* 0x000fe200078e10ff */
[----:B--2---:R-:W-:Y:S01]  /*40a0*/  FMUL.FTZ R169, R2, R145 ;  /* 0x0000009102a97220 */ /* 0x004fe20000410000 */
[----:B------:R-:W-:Y:S01]  /*40b0*/  FADD.FTZ R132, R161, R132 ;  /* 0x00000084a1847221 */ /* 0x000fe20000010000 */
[C---:B0-----:R-:W-:Y:S01]  /*40c0*/  FMUL.FTZ R165, R0.reuse, R139 ;  /* 0x0000008b00a57220 */ /* 0x041fe20000410000 */
[----:B------:R-:W-:Y:S01]  /*40d0*/  FFMA.FTZ R141, -R0, R141, -RZ ;  /* 0x0000008d008d7223 */ /* 0x000fe200000109ff */
[C---:B------:R-:W-:Y:S01]  /*40e0*/  FFMA.FTZ R139, -R3.reuse, R140, -RZ ;  /* 0x0000008c038b7223 */ /* 0x040fe200000109ff */
[----:B------:R-:W-:Y:S01]  /*40f0*/  FADD.FTZ R175, R132, R171 ;  /* 0x000000ab84af7221 */ /* 0x000fe20000010000 */
[----:B------:R-:W-:Y:S01]  /*4100*/  FMUL.FTZ R171, R3, R152 ;  /* 0x0000009803ab7220 */ /* 0x000fe20000410000 */
        /* <DEDUP_REMOVED lines=20> */
[----:B------:R-:W-:Y:S01]  /*4250*/  SHF.R.S32.HI R142, RZ, 0x1f, R75 ;  /* 0x0000001fff8e7819 */ /* 0x000fe2000001144b */
[----:B0-----:R-:W0:Y:S01]  /*4260*/  LDS R165, [R88+0x420] ;  /* 0x0004200058a57984 */ /* 0x001e220000000800 */
        /* <DEDUP_REMOVED lines=42> */
.L_x_18824:
[----:B------:R-:W-:Y:S05]  /*4510*/  BSYNC B0 ;  /* 0x0000000000007941 */ /* 0x000fea0003800000 */
.L_x_18823:
[----:B0-----:R0:W2:Y:S01]  /*4520*/  LDS R143, [R156+0x8c0] ;  /* 0x0008c0009c8f7984 */ /* 0x0010a20000000800 */
[C---:B------:R-:W-:Y:S01]  /*4530*/  ISETP.GE.AND P2, PT, R158.reuse, 0x21, PT ;  /* 0x000000219e00780c */ /* 0x040fe20003f46270 */
[----:B------:R-:W-:Y:S01]  /*4540*/  USHF.L.U64.HI UR14, UR5, 0x2, UR6 ;  /* 0x00000002050e7899 */ /* 0x000fe20008010206 */
[----:B------:R-:W-:Y:S01]  /*4550*/  FADD.FTZ R154, R167, R154 ;  /* 0x0000009aa79a7221 */ /* 0x000fe20000010000 */
[----:B------:R-:W-:Y:S01]  /*4560*/  USHF.L.U32 UR17, UR5, 0x2, URZ ;  /* 0x0000000205117899 */ /* 0x000fe2000800063f */
[----:B------:R-:W-:Y:S01]  /*4570*/  BSSY B0, `(.L_x_18825) ;  /* 0x000000f000007945 */ /* 0x000fe20003800000 */
[----:B------:R-:W-:Y:S01]  /*4580*/  ISETP.GE.AND P3, PT, R158, 0x41, PT ;  /* 0x000000419e00780c */ /* 0x000fe20003f66270 */
[----:B------:R-:W-:Y:S01]  /*4590*/  FADD.FTZ R153, R154, R153 ;  /* 0x000000999a997221 */ /* 0x000fe20000010000 */
[----:B------:R-:W-:Y:S02]  /*45a0*/  IMAD R128, R22, UR14, RZ ;  /* 0x0000000e16807c24 */ /* 0x000fe4000f8e02ff */
[----:B------:R-:W-:Y:S01]  /*45b0*/  FADD.FTZ R136, R175, R136 ;  /* 0x00000088af887221 */ /* 0x000fe20000010000 */
[----:B-1----:R-:W-:-:S02]  /*45c0*/  IMAD R138, R18, UR14, RZ ;  /* 0x0000000e128a7c24 */ /* 0x002fc4000f8e02ff */
[----:B------:R-:W-:Y:S02]  /*45d0*/  IMAD R145, R23, UR17, R128 ;  /* 0x0000001117917c24 */ /* 0x000fe4000f8e0280 */
[----:B------:R-:W-:Y:S01]  /*45e0*/  IMAD R157, R19, UR17, R138 ;  /* 0x00000011139d7c24 */ /* 0x000fe2000f8e028a */
[----:B0-----:R-:W-:Y:S06]  /*45f0*/  @!P2 BRA `(.L_x_18826) ;  /* 0x000000000018a947 */ /* 0x001fec0003800000 */
[----:B------:R-:W-:-:S04]  /*4600*/  IMAD.WIDE.U32 R140, R22, UR17, R58 ;  /* 0x00000011168c7c25 */ /* 0x000fc8000f8e003a */
[----:B------:R-:W-:Y:S01]  /*4610*/  IMAD.WIDE.U32 R138, R18, UR17, R44 ;  /* 0x00000011128a7c25 */ /* 0x000fe2000f8e002c */
[----:B------:R-:W-:-:S04]  /*4620*/  IADD3 R141, R141, R145, RZ ;  /* 0x000000918d8d7210 */ /* 0x000fc80007ffe0ff */
[----:B------:R-:W-:Y:S01]  /*4630*/  IADD3 R139, R139, R157, RZ ;  /* 0x0000009d8b8b7210 */ /* 0x000fe20007ffe0ff */
[----:B------:R0:W-:Y:S04]  /*4640*/  REDG.E.ADD.F32.FTZ.RN.STRONG.GPU desc[UR12][R140.64], R159 ;  /* 0x0000009f8c0079a6 */ /* 0x0001e8000c10f38c */
[----:B--2---:R0:W-:Y:S02]  /*4650*/  REDG.E.ADD.F32.FTZ.RN.STRONG.GPU desc[UR12][R138.64], R143 ;  /* 0x0000008f8a0079a6 */ /* 0x0041e4000c10f38c */
.L_x_18826:
[----:B------:R-:W-:Y:S05]  /*4660*/  BSYNC B0 ;  /* 0x0000000000007941 */ /* 0x000fea0003800000 */
.L_x_18825:
[----:B0-2---:R0:W1:Y:S01]  /*4670*/  LDS R143, [R83+0x520] ;  /* 0x00052000538f7984 */ /* 0x0050620000000800 */
        /* <DEDUP_REMOVED lines=8> */
.L_x_18828:
[----:B------:R-:W-:Y:S05]  /*4700*/  BSYNC B0 ;  /* 0x0000000000007941 */ /* 0x000fea0003800000 */
.L_x_18827:
        /* <DEDUP_REMOVED lines=14> */
.L_x_18830:
[----:B------:R-:W-:Y:S05]  /*47f0*/  BSYNC B0 ;  /* 0x0000000000007941 */ /* 0x000fea0003800000 */
.L_x_18829:
        /* <DEDUP_REMOVED lines=9> */
.L_x_18832:
[----:B------:R-:W-:Y:S05]  /*4890*/  BSYNC B0 ;  /* 0x0000000000007941 */ /* 0x000fea0003800000 */
.L_x_18831:
        /* <DEDUP_REMOVED lines=9> */
.L_x_18834:
[----:B------:R-:W-:Y:S05]  /*4930*/  BSYNC B0 ;  /* 0x0000000000007941 */ /* 0x000fea0003800000 */
.L_x_18833:
        /* <DEDUP_REMOVED lines=9> */
.L_x_18836:
[----:B------:R-:W-:Y:S05]  /*49d0*/  BSYNC B0 ;  /* 0x0000000000007941 */ /* 0x000fea0003800000 */
.L_x_18835:
        /* <DEDUP_REMOVED lines=9> */
.L_x_18838:
[----:B------:R-:W-:Y:S05]  /*4a70*/  BSYNC B0 ;  /* 0x0000000000007941 */ /* 0x000fea0003800000 */
.L_x_18837:
        /* <DEDUP_REMOVED lines=23> */
[----:B-----5:R-:W-:-:S03]  /*4bf0*/  @!P2 FADD.FTZ R153, R153, R128 ;  /* 0x000000809999a221 */ /* 0x020fc60000010000 */
[-C--:B------:R-:W-:Y:S01]  /*4c00*/  FFMA.FTZ R141, R6, R147.reuse, -R139 ;  /* 0x00000093068d7223 */ /* 0x080fe2000001088b */
[----:B------:R-:W-:Y:S01]  /*4c10*/  FMUL.FTZ R139, R7, R147 ;  /* 0x00000093078b7220 */ /* 0x000fe20000410000 */
[----:B------:R-:W-:Y:S01]  /*4c20*/  @!P3 MOV R128, 0x400 ;  /* 0x000004000080b802 */ /* 0x000fe20000000f00 */
[----:B----4-:R-:W-:Y:S01]  /*4c30*/  SHFL.DOWN PT, R143, R136, 0x10, 0x1f ;  /* 0x0a001f00888f7f89 */ /* 0x010fe200000e0000 */
[----:B------:R-:W-:Y:S01]  /*4c40*/  FMUL.FTZ R134, R12, R141 ;  /* 0x0000008d0c867220 */ /* 0x000fe20000410000 */
[C---:B------:R-:W-:Y:S01]  /*4c50*/  FFMA.FTZ R132, R6.reuse, R149, R139 ;  /* 0x0000009506847223 */ /* 0x040fe2000001008b */
[----:B------:R-:W-:Y:S01]  /*4c60*/  FMUL.FTZ R12, R135, R146 ;  /* 0x00000092870c7220 */ /* 0x000fe20000410000 */
[----:B------:R-:W0:Y:S01]  /*4c70*/  SHFL.DOWN PT, R138, R153, 0x10, 0x1f ;  /* 0x0a001f00998a7f89 */ /* 0x000e2200000e0000 */
[----:B------:R-:W-:Y:S01]  /*4c80*/  FMUL.FTZ R135, R7, R148 ;  /* 0x0000009407877220 */ /* 0x000fe20000410000 */
[----:B-1----:R-:W-:Y:S01]  /*4c90*/  @!P3 LEA R81, R145, R128, 0x18 ;  /* 0x000000809151b211 */ /* 0x002fe200078ec0ff */
[----:B------:R-:W-:Y:S01]  /*4ca0*/  FMUL.FTZ R128, R137, R147 ;  /* 0x0000009389807220 */ /* 0x000fe20000410000 */
[----:B------:R-:W-:Y:S01]  /*4cb0*/  FFMA.FTZ R132, R13, R132, R134 ;  /* 0x000000840d847223 */ /* 0x000fe20000010086 */
[-C--:B------:R-:W-:Y:S01]  /*4cc0*/  FFMA.FTZ R135, R6, R146.reuse, -R135 ;  /* 0x0000009206877223 */ /* 0x080fe20000010887 */
[----:B------:R-:W-:Y:S01]  /*4cd0*/  FMUL.FTZ R13, R7, R146 ;  /* 0x00000092070d7220 */ /* 0x000fe20000410000 */
[----:B------:R-:W-:Y:S01]  /*4ce0*/  ISETP.GT.AND P2, PT, R80, 0xf, PT ;  /* 0x0000000f5000780c */ /* 0x000fe20003f44270 */
[----:B------:R-:W-:Y:S01]  /*4cf0*/  FFMA.FTZ R130, R15, R149, R128 ;  /* 0x000000950f827223 */ /* 0x000fe20000010080 */
[-C--:B------:R-:W-:Y:S01]  /*4d00*/  FFMA.FTZ R128, R133, R148.reuse, R12 ;  /* 0x0000009485807223 */ /* 0x080fe2000001000c */
[----:B------:R-:W-:Y:S01]  /*4d10*/  FFMA.FTZ R148, R6, R148, R13 ;  /* 0x0000009406947223 */ /* 0x000fe2000001000d */
[----:B------:R-:W-:Y:S01]  /*4d20*/  FMUL.FTZ R8, R8, R135 ;  /* 0x0000008708087220 */ /* 0x000fe20000410000 */
[----:B------:R-:W-:Y:S01]  /*4d30*/  FMUL.FTZ R12, R7, R151 ;  /* 0x00000097070c7220 */ /* 0x000fe20000410000 */
[----:B------:R-:W-:Y:S01]  /*4d40*/  FMUL.FTZ R13, R124, R11 ;  /* 0x0000000b7c0d7220 */ /* 0x000fe20000410000 */
[----:B------:R-:W-:Y:S01]  /*4d50*/  FFMA.FTZ R15, R115, R130, R132 ;  /* 0x00000082730f7223 */ /* 0x000fe20000010084 */
[----:B------:R-:W-:Y:S01]  /*4d60*/  FFMA.FTZ R148, R9, R148, R8 ;  /* 0x0000009409947223 */ /* 0x000fe20000010008 */
[C---:B------:R-:W-:Y:S01]  /*4d70*/  FMUL.FTZ R9, R7.reuse, R103 ;  /* 0x0000006707097220 */ /* 0x040fe20000410000 */
[CC--:B------:R-:W-:Y:S01]  /*4d80*/  FFMA.FTZ R12, R6.reuse, R11.reuse, -R12 ;  /* 0x0000000b060c7223 */ /* 0x0c0fe2000001080c */
[C---:B------:R-:W-:Y:S01]  /*4d90*/  FMUL.FTZ R11, R7.reuse, R11 ;  /* 0x0000000b070b7220 */ /* 0x040fe20000410000 */
[-C--:B------:R-:W-:Y:S01]  /*4da0*/  FMUL.FTZ R8, R7, R102.reuse ;  /* 0x0000006607087220 */ /* 0x080fe20000410000 */
[C---:B------:R-:W-:Y:S01]  /*4db0*/  FFMA.FTZ R9, R6.reuse, R102, -R9 ;  /* 0x0000006606097223 */ /* 0x040fe20000010809 */
[----:B------:R-:W-:Y:S01]  /*4dc0*/  FMUL.FTZ R71, R71, R12 ;  /* 0x0000000c47477220 */ /* 0x000fe20000410000 */
[----:B------:R-:W-:Y:S01]  /*4dd0*/  FMUL.FTZ R102, R131, R102 ;  /* 0x0000006683667220 */ /* 0x000fe20000410000 */
[C---:B------:R-:W-:Y:S01]  /*4de0*/  FFMA.FTZ R11, R6.reuse, R151, R11 ;  /* 0x00000097060b7223 */ /* 0x040fe2000001000b */
[----:B0-----:R-:W-:Y:S01]  /*4df0*/  @!P2 FADD.FTZ R153, R153, R138 ;  /* 0x0000008a9999a221 */ /* 0x001fe20000010000 */
[----:B------:R-:W-:Y:S01]  /*4e00*/  FFMA.FTZ R7, R6, R103, R8 ;  /* 0x0000006706077223 */ /* 0x000fe20000010008 */
[----:B------:R-:W-:Y:S01]  /*4e10*/  FMUL.FTZ R9, R70, R9 ;  /* 0x0000000946097220 */ /* 0x000fe20000410000 */
[----:B------:R-:W-:Y:S01]  /*4e20*/  @!P2 FADD.FTZ R136, R136, R143 ;  /* 0x0000008f8888a221 */ /* 0x000fe20000010000 */
[----:B------:R-:W-:Y:S01]  /*4e30*/  FFMA.FTZ R13, R126, R151, R13 ;  /* 0x000000977e0d7223 */ /* 0x000fe2000001000d */
        /* <DEDUP_REMOVED lines=24> */
.L_x_18840:
[----:B------:R-:W-:Y:S05]  /*4fc0*/  BSYNC B0 ;  /* 0x0000000000007941 */ /* 0x000fea0003800000 */
.L_x_18839:
[----:B------:R-:W-:Y:S01]  /*4fd0*/  IADD3 R120, R120, 0x1, RZ ;  /* 0x0000000178787810 */ /* 0x000fe20007ffe0ff */
[----:B------:R-:W-:-:S03]  /*4fe0*/  UIADD3 UR5, UP0, UR5, 0x1, URZ ;  /* 0x0000000105057890 */ /* 0x000fc6000ff1e03f */
[----:B------:R-:W-:Y:S01]  /*4ff0*/  ISETP.GE.AND P1, PT, R120, UR25, PT ;  /* 0x0000001978007c0c */ /* 0x000fe2000bf26270 */
[----:B------:R-:W-:-:S12]  /*5000*/  UIADD3.X UR6, URZ, UR6, URZ, UP0, !UPT ;  /* 0x000000063f067290 */ /* 0x000fd800087fe43f */
[----:B------:R-:W-:Y:S05]  /*5010*/  @!P1 BRA `(.L_x_18841) ;  /* 0xffffffcc00a49947 */ /* 0x000fea000383ffff */
.L_x_18810:
[----:B------:R-:W-:Y:S01]  /*5020*/  BAR.SYNC.DEFER_BLOCKING 0x0 ;  /* 0x0000000000007b1d */ /* 0x000fe20000010000 */
[----:B------:R-:W-:Y:S01]  /*5030*/  IMAD.WIDE R2, R79, 0x8, R62 ;  /* 0x000000084f027825 */ /* 0x000fe200078e023e */
[----:B------:R-:W-:-:S04]  /*5040*/  LEA R23, R80, R81, 0x3 ;  /* 0x0000005150177211 */ /* 0x000fc800078e18ff */
[----:B------:R-:W-:Y:S02]  /*5050*/  F2F.BF16.F32 R110, R110 ;  /* 0x0000006e006e7304 */ /* 0x000fe40000202000 */
[----:B------:R-:W1:Y:S06]  /*5060*/  LDC.64 R16, c[0x0][0x388] ;  /* 0x0000e200ff107b82 */ /* 0x000e6c0000000a00 */
[----:B------:R-:W-:Y:S08]  /*5070*/  F2F.BF16.F32 R109, R109 ;  /* 0x0000006d006d7304 */ /* 0x000ff00000202000 */
[----:B------:R-:W-:Y:S01]  /*5080*/  F2F.BF16.F32 R11, R108 ;  /* 0x0000006c000b7304 */ /* 0x000fe20000202000 */
[C---:B------:R-:W-:Y:S01]  /*5090*/  IADD3 R22, R98.reuse, -0x1, RZ ;  /* 0xffffffff62167810 */ /* 0x040fe20007ffe0ff */
[----:B------:R-:W4:Y:S01]  /*50a0*/  LDG.E.64 R2, desc[UR12][R2.64] ;  /* 0x0000000c02027981 */ /* 0x000f22000c1e1b00 */
[----:B------:R-:W5:Y:S01]  /*50b0*/  LDC.64 R20, c[0x0][0x3e0] ;  /* 0x0000f800ff147b82 */ /* 0x000f620000000a00 */
[----:B------:R-:W-:Y:S01]  /*50c0*/  ULDC.64 UR6, c[0x0][0x390] ;  /* 0x0000e40000067ab9 */ /* 0x000fe20000000a00 */
[----:B------:R-:W-:Y:S01]  /*50d0*/  ISETP.GT.AND P4, PT, R98, 0x1, PT ;  /* 0x000000016200780c */ /* 0x000fe20003f84270 */
[----:B------:R-:W-:Y:S01]  /*50e0*/  UIADD3 UR4, UR4, -0x100, URZ ;  /* 0xffffff0004047890 */ /* 0x000fe2000fffe03f */
[----:B------:R-:W-:Y:S01]  /*50f0*/  MOV R98, R22 ;  /* 0x0000001600627202 */ /* 0x000fe20000000f00 */
[----:B-1----:R-:W-:-:S03]  /*5100*/  IMAD R14, R16, UR16, RZ ;  /* 0x00000010100e7c24 */ /* 0x002fc6000f8e02ff */
[----:B------:R-:W1:Y:S01]  /*5110*/  LDC.64 R18, c[0x0][0x3a8] ;  /* 0x0000ea00ff127b82 */ /* 0x000e620000000a00 */
[----:B----4-:R-:W-:Y:S01]  /*5120*/  STS.64 [R23], R2 ;  /* 0x0000000217007388 */ /* 0x010fe20000000a00 */
[----:B------:R-:W-:-:S03]  /*5130*/  NOP ;  /* 0x0000000000007918 */ /* 0x000fc60000000000 */
[----:B------:R-:W4:Y:S02]  /*5140*/  LDS.64 R12, [R23] ;  /* 0x00000000170c7984 */ /* 0x000f240000000a00 */
[----:B----4-:R-:W-:Y:S02]  /*5150*/  SHF.L.U32 R7, R13, 0x10, RZ ;  /* 0x000000100d077819 */ /* 0x010fe400000006ff */
[--C-:B------:R-:W-:Y:S02]  /*5160*/  SHF.R.U32.HI R0, RZ, 0x10, R13.reuse ;  /* 0x00000010ff007819 */ /* 0x100fe4000001160d */
[C---:B------:R-:W-:Y:S01]  /*5170*/  SHF.R.U64 R4, R12.reuse, 0x10, R13 ;  /* 0x000000100c047819 */ /* 0x040fe2000000120d */
[----:B0-----:R-:W-:Y:S01]  /*5180*/  FADD.FTZ R8, R7, R74 ;  /* 0x0000004a07087221 */ /* 0x001fe20000010000 */
[----:B------:R-:W-:Y:S01]  /*5190*/  SHF.L.U32 R7, R12, 0x10, RZ ;  /* 0x000000100c077819 */ /* 0x000fe200000006ff */
[----:B------:R-:W-:Y:S01]  /*51a0*/  IMAD R13, R17, UR15, R14 ;  /* 0x0000000f110d7c24 */ /* 0x000fe2000f8e020e */
        /* <DEDUP_REMOVED lines=12> */
[----:B------:R-:W4:Y:S01]  /*5270*/  @!P2 MUFU.EX2 R2, R2 ;  /* 0x000000020002a308 */ /* 0x000f220000000800 */
[----:B------:R-:W-:Y:S01]  /*5280*/  @!P0 FMUL.FTZ R0, R6, -1.4426950216293334961 ;  /* 0xbfb8aa3b06008820 */ /* 0x000fe20000410000 */
[----:B------:R-:W-:Y:S01]  /*5290*/  @!P1 FMUL.FTZ R8, R3, -1.4426950216293334961 ;  /* 0xbfb8aa3b03089820 */ /* 0x000fe20000410000 */
[----:B0-----:R-:W-:-:S03]  /*52a0*/  PRMT R109, R109, 0x5410, R4 ;  /* 0x000054106d6d7816 */ /* 0x001fc60000000004 */
[----:B------:R-:W-:Y:S02]  /*52b0*/  @!P3 FMUL.FTZ R10, R7, -1.4426950216293334961 ;  /* 0xbfb8aa3b070ab820 */ /* 0x000fe40000410000 */
[----:B------:R-:W0:Y:S08]  /*52c0*/  @!P0 MUFU.EX2 R0, R0 ;  /* 0x0000000000008308 */ /* 0x000e300000000800 */
[----:B------:R-:W2:Y:S01]  /*52d0*/  @!P3 MUFU.EX2 R10, R10 ;  /* 0x0000000a000ab308 */ /* 0x000ea20000000800 */
[----:B----4-:R-:W-:Y:S01]  /*52e0*/  @!P2 FADD.FTZ R9, R2, 1 ;  /* 0x3f8000000209a421 */ /* 0x010fe20000010000 */
[----:B------:R-:W-:-:S05]  /*52f0*/  IMAD.WIDE.U32 R2, R110, 0x10000, RZ ;  /* 0x000100006e027825 */ /* 0x000fca00078e00ff */
[----:B------:R-:W-:Y:S01]  /*5300*/  LOP3.LUT R7, R109, R3, RZ, 0xfc, !PT ;  /* 0x000000036d077212 */ /* 0x000fe200078efcff */
[----:B------:R-:W4:Y:S01]  /*5310*/  @!P2 MUFU.RCP R9, R9 ;  /* 0x000000090009a308 */ /* 0x000f220000001000 */
[----:B------:R-:W-:Y:S01]  /*5320*/  LOP3.LUT R6, R2, R11, RZ, 0xfc, !PT ;  /* 0x0000000b02067212 */ /* 0x000fe200078efcff */
[----:B0-----:R-:W-:-:S04]  /*5330*/  @!P0 FADD.FTZ R4, R0, 1 ;  /* 0x3f80000000048421 */ /* 0x001fc80000010000 */
[----:B------:R0:W-:Y:S01]  /*5340*/  STS.64 [R23], R6 ;  /* 0x0000000617007388 */ /* 0x0001e20000000a00 */
[----:B------:R-:W-:Y:S01]  /*5350*/  NOP ;  /* 0x0000000000007918 */ /* 0x000fe20000000000 */
[----:B------:R-:W3:Y:S01]  /*5360*/  @!P1 MUFU.EX2 R8, R8 ;  /* 0x0000000800089308 */ /* 0x000ee20000000800 */
[----:B--2---:R-:W-:Y:S01]  /*5370*/  @!P3 FADD.FTZ R0, R10, 1 ;  /* 0x3f8000000a00b421 */ /* 0x004fe20000010000 */
[----:B------:R-:W2:Y:S01]  /*5380*/  LDS.64 R2, [R23] ;  /* 0x0000000017027984 */ /* 0x000ea20000000a00 */
[----:B------:R-:W-:Y:S01]  /*5390*/  SHF.L.U32 R10, R22, 0x7, RZ ;  /* 0x00000007160a7819 */ /* 0x000fe200000006ff */
[----:B----4-:R-:W-:Y:S01]  /*53a0*/  @!P2 FMUL.FTZ R104, R104, R9 ;  /* 0x000000096868a220 */ /* 0x010fe20000410000 */
[----:B------:R-:W-:Y:S02]  /*53b0*/  IADD3 R92, P2, R92, -0x100, RZ ;  /* 0xffffff005c5c7810 */ /* 0x000fe40007f5e0ff */
[--C-:B------:R-:W-:Y:S01]  /*53c0*/  SHF.R.S32.HI R11, RZ, 0x1f, R10.reuse ;  /* 0x0000001fff0b7819 */ /* 0x100fe2000001140a */
[----:B------:R4:W5:Y:S01]  /*53d0*/  @!P3 MUFU.RCP R9, R0 ;  /* 0x000000000009b308 */ /* 0x0009620000001000 */
[----:B------:R-:W-:Y:S01]  /*53e0*/  IADD3.X R93, R93, -0x1, RZ, P2, !PT ;  /* 0xffffffff5d5d7810 */ /* 0x000fe200017fe4ff */
[----:B0-----:R-:W-:-:S06]  /*53f0*/  IMAD.WIDE.U32 R6, R16, UR15, R10 ;  /* 0x0000000f10067c25 */ /* 0x001fcc000f8e000a */
[----:B------:R-:W0:Y:S01]  /*5400*/  @!P0 MUFU.RCP R12, R4 ;  /* 0x00000004000c8308 */ /* 0x000e220000001000 */
[----:B---3--:R-:W-:Y:S01]  /*5410*/  @!P1 FADD.FTZ R8, R8, 1 ;  /* 0x3f80000008089421 */ /* 0x008fe20000010000 */
[----:B------:R-:W-:Y:S01]  /*5420*/  IADD3 R7, R7, R13, RZ ;  /* 0x0000000d07077210 */ /* 0x000fe20007ffe0ff */
[----:B----4-:R-:W-:Y:S02]  /*5430*/  IMAD R0, R72, UR6, RZ ;  /* 0x0000000648007c24 */ /* 0x010fe4000f8e02ff */
[----:B-1----:R-:W-:-:S03]  /*5440*/  IMAD.WIDE.U32 R10, R18, UR15, R10 ;  /* 0x0000000f120a7c25 */ /* 0x002fc6000f8e000a */
[----:B------:R-:W1:Y:S01]  /*5450*/  @!P1 MUFU.RCP R8, R8 ;  /* 0x0000000800089308 */ /* 0x000e620000001000 */
[----:B-----5:R-:W-:Y:S01]  /*5460*/  @!P3 FMUL.FTZ R106, R106, R9 ;  /* 0x000000096a6ab220 */ /* 0x020fe20000410000 */
[C---:B------:R-:W-:Y:S01]  /*5470*/  IMAD R9, R5.reuse, UR7, R0 ;  /* 0x0000000705097c24 */ /* 0x040fe2000f8e0200 */
[----:B------:R-:W-:Y:S01]  /*5480*/  IADD3 R90, P3, R90, -0x100, RZ ;  /* 0xffffff005a5a7810 */ /* 0x000fe20007f7e0ff */
[----:B------:R-:W-:Y:S01]  /*5490*/  IMAD.WIDE.U32 R6, R5, UR6, R6 ;  /* 0x0000000605067c25 */ /* 0x000fe2000f8e0006 */
[----:B------:R-:W-:Y:S02]  /*54a0*/  ULDC.64 UR6, c[0x0][0x3b0] ;  /* 0x0000ec0000067ab9 */ /* 0x000fe40000000a00 */
[----:B------:R-:W-:Y:S01]  /*54b0*/  IADD3.X R91, R91, -0x1, RZ, P3, !PT ;  /* 0xffffffff5b5b7810 */ /* 0x000fe20001ffe4ff */
[----:B------:R-:W-:Y:S01]  /*54c0*/  F2F.BF16.F32 R4, R104 ;  /* 0x0000006800047304 */ /* 0x000fe20000202000 */
[----:B0-----:R-:W-:Y:S01]  /*54d0*/  @!P0 FMUL.FTZ R107, R107, R12 ;  /* 0x0000000c6b6b8220 */ /* 0x001fe20000410000 */
[----:B------:R-:W-:-:S02]  /*54e0*/  IADD3 R0, R7, R9, RZ ;  /* 0x0000000907007210 */ /* 0x000fc40007ffe0ff */
[----:B------:R-:W-:Y:S01]  /*54f0*/  LEA R12, P0, R6, R20, 0x1 ;  /* 0x00000014060c7211 */ /* 0x000fe200078008ff */
[----:B------:R-:W-:-:S03]  /*5500*/  FADD.FTZ R78, R107, R78 ;  /* 0x0000004e6b4e7221 */ /* 0x000fc60000010000 */
[----:B------:R-:W-:Y:S01]  /*5510*/  LEA.HI.X R13, R6, R21, R0, 0x1, P0 ;  /* 0x00000015060d7211 */ /* 0x000fe200000f0c00 */
[----:B-1----:R-:W-:Y:S01]  /*5520*/  @!P1 FMUL.FTZ R105, R105, R8 ;  /* 0x0000000869699220 */ /* 0x002fe20000410000 */
[----:B------:R-:W0:Y:S01]  /*5530*/  F2F.BF16.F32 R17, R106 ;  /* 0x0000006a00117304 */ /* 0x000e220000202000 */
[----:B------:R-:W-:Y:S01]  /*5540*/  IMAD R0, R18, UR16, RZ ;  /* 0x0000001012007c24 */ /* 0x000fe2000f8e02ff */
[----:B------:R-:W-:Y:S01]  /*5550*/  IADD3 R96, P1, R96, -0x200, RZ ;  /* 0xfffffe0060607810 */ /* 0x000fe20007f3e0ff */
[----:B------:R-:W-:-:S03]  /*5560*/  IMAD.WIDE R6, R79, 0x8, R12 ;  /* 0x000000084f067825 */ /* 0x000fc600078e020c */
[----:B------:R-:W-:Y:S02]  /*5570*/  IADD3.X R97, R97, -0x1, RZ, P1, !PT ;  /* 0xffffffff61617810 */ /* 0x000fe40000ffe4ff */
[----:B------:R1:W3:Y:S01]  /*5580*/  F2F.BF16.F32 R8, R105 ;  /* 0x0000006900087304 */ /* 0x0002e20000202000 */
[----:B--2---:R2:W-:Y:S01]  /*5590*/  STG.E.64 desc[UR12][R6.64], R2 ;  /* 0x0000000206007986 */ /* 0x0045e2000c101b0c */
[----:B0-----:R-:W-:-:S06]  /*55a0*/  PRMT R17, R4, 0x5410, R17 ;  /* 0x0000541004117816 */ /* 0x001fcc0000000011 */
[----:B------:R-:W0:Y:S01]  /*55b0*/  F2F.BF16.F32 R15, R107 ;  /* 0x0000006b000f7304 */ /* 0x000e220000202000 */
[----:B-1----:R-:W-:-:S04]  /*55c0*/  FADD.FTZ R105, R78, R105 ;  /* 0x000000694e697221 */ /* 0x002fc80000010000 */
[----:B------:R-:W-:Y:S01]  /*55d0*/  FADD.FTZ R105, R105, R104 ;  /* 0x0000006869697221 */ /* 0x000fe20000010000 */
[----:B---3--:R-:W-:-:S04]  /*55e0*/  IMAD.WIDE.U32 R8, R8, 0x10000, RZ ;  /* 0x0001000008087825 */ /* 0x008fc800078e00ff */
[----:B------:R-:W-:Y:S01]  /*55f0*/  FADD.FTZ R78, R105, R106 ;  /* 0x0000006a694e7221 */ /* 0x000fe20000010000 */
[----:B------:R-:W-:Y:S02]  /*5600*/  LOP3.LUT R13, R17, R9, RZ, 0xfc, !PT ;  /* 0x00000009110d7212 */ /* 0x000fe400078efcff */
[----:B------:R-:W1:Y:S01]  /*5610*/  LDC.64 R16, c[0x0][0x3f0] ;  /* 0x0000fc00ff107b82 */ /* 0x000e620000000a00 */
[----:B0-----:R-:W-:-:S07]  /*5620*/  LOP3.LUT R12, R8, R15, RZ, 0xfc, !PT ;  /* 0x0000000f080c7212 */ /* 0x001fce00078efcff */
[----:B------:R-:W-:Y:S01]  /*5630*/  BAR.SYNC.DEFER_BLOCKING 0x0 ;  /* 0x0000000000007b1d */ /* 0x000fe20000010000 */
[----:B------:R-:W-:Y:S02]  /*5640*/  IMAD R15, R19, UR15, R0 ;  /* 0x0000000f130f7c24 */ /* 0x000fe4000f8e0200 */
[----:B------:R-:W-:-:S03]  /*5650*/  IMAD R0, R72, UR6, RZ ;  /* 0x0000000648007c24 */ /* 0x000fc6000f8e02ff */
[----:B------:R-:W-:Y:S01]  /*5660*/  IADD3 R11, R11, R15, RZ ;  /* 0x0000000f0b0b7210 */ /* 0x000fe20007ffe0ff */
[C---:B--2---:R-:W-:Y:S02]  /*5670*/  IMAD R7, R5.reuse, UR7, R0 ;  /* 0x0000000705077c24 */ /* 0x044fe4000f8e0200 */
[----:B------:R-:W-:-:S05]  /*5680*/  IMAD.WIDE.U32 R2, R5, UR6, R10 ;  /* 0x0000000605027c25 */ /* 0x000fca000f8e000a */
[----:B------:R-:W-:Y:S02]  /*5690*/  IADD3 R0, R3, R7, RZ ;  /* 0x0000000703007210 */ /* 0x000fe40007ffe0ff */
[----:B-1----:R-:W-:Y:S01]  /*56a0*/  LEA R6, P0, R2, R16, 0x1 ;  /* 0x0000001002067211 */ /* 0x002fe200078008ff */
[----:B------:R-:W-:Y:S01]  /*56b0*/  STS.64 [R23], R12 ;  /* 0x0000000c17007388 */ /* 0x000fe20000000a00 */
[----:B------:R-:W-:-:S03]  /*56c0*/  NOP ;  /* 0x0000000000007918 */ /* 0x000fc60000000000 */
[----:B------:R-:W0:Y:S01]  /*56d0*/  LDS.64 R8, [R23] ;  /* 0x0000000017087984 */ /* 0x000e220000000a00 */
[----:B------:R-:W-:Y:S02]  /*56e0*/  LEA.HI.X R7, R2, R17, R0, 0x1, P0 ;  /* 0x0000001102077211 */ /* 0x000fe400000f0c00 */
[----:B------:R-:W-:Y:S01]  /*56f0*/  IADD3 R62, P0, R62, -0x100, RZ ;  /* 0xffffff003e3e7810 */ /* 0x000fe20007f1e0ff */
[----:B------:R-:W-:-:S03]  /*5700*/  IMAD.WIDE R2, R79, 0x8, R6 ;  /* 0x000000084f027825 */ /* 0x000fc600078e0206 */
[----:B------:R-:W-:Y:S02]  /*5710*/  IADD3.X R63, R63, -0x1, RZ, P0, !PT ;  /* 0xffffffff3f3f7810 */ /* 0x000fe400007fe4ff */
[----:B------:R-:W-:-:S04]  /*5720*/  IADD3 R94, P0, R94, -0x200, RZ ;  /* 0xfffffe005e5e7810 */ /* 0x000fc80007f1e0ff */
[----:B------:R-:W-:Y:S01]  /*5730*/  IADD3.X R95, R95, -0x1, RZ, P0, !PT ;  /* 0xffffffff5f5f7810 */ /* 0x000fe200007fe4ff */
[----:B0-----:R0:W-:Y:S01]  /*5740*/  STG.E.64 desc[UR12][R2.64], R8 ;  /* 0x0000000802007986 */ /* 0x0011e2000c101b0c */
[----:B------:R-:W-:Y:S07]  /*5750*/  @P4 BRA `(.L_x_18842) ;  /* 0xffffffb400244947 */ /* 0x000fee000383ffff */
.L_x_18801:
        /* <DEDUP_REMOVED lines=26> */
.L_x_18844:
[----:B------:R-:W-:Y:S05]  /*5900*/  BSYNC B0 ;  /* 0x0000000000007941 */ /* 0x000fea0003800000 */
.L_x_18843:
        /* <DEDUP_REMOVED lines=29> */
.L_x_18846:
[----:B------:R-:W2:Y:S02]  /*5ae0*/  S2R R11, SR_TID.X ;  /* 0x00000000000b7919 */ /* 0x000ea40000002100 */
.L_x_18847:
[----:B------:R-:W-:Y:S05]  /*5af0*/  BSYNC B0 ;  /* 0x0000000000007941 */ /* 0x000fea0003800000 */
.L_x_18845:
        /* <DEDUP_REMOVED lines=14> */
.L_x_18848:
        /* <DEDUP_REMOVED lines=17> */
.L_x_18849:
        /* <DEDUP_REMOVED lines=9> */
.L_x_19058:


//--------------------- .text._Z25selective_scan_bwd_kernelI32Selective_Scan_bwd_kernel_traitsILi32ELi4ELb1ELb1ELb1ELb1ELb1EN3c108BFloat16ENS1_7complexIfEEEEv12SSMParamsBwd --------------------------
	.section	.text._Z25selective_scan_bwd_kernelI32Selective_Scan_bwd_kernel_traitsILi32ELi4ELb1ELb1ELb1ELb1ELb1EN3c108BFloat16ENS1_7complexIfEEEEv12SSMParamsBwd,"ax",@progbits
	.align	128
        .global         _Z25selective_scan_bwd_kernelI32Selective_Scan_bwd_kernel_traitsILi32ELi4ELb1ELb1ELb1ELb1ELb1EN3c108BFloat16ENS1_7complexIfEEEEv12SSMParamsBwd
        .type           _Z25selective_scan_bwd_kernelI32Selective_Scan_bwd_kernel_traitsILi32ELi4ELb1ELb1ELb1ELb1ELb1EN3c108BFloat16ENS1_7complexIfEEEEv12SSMParamsBwd,@function
        .size           _Z25selective_scan_bwd_kernelI32Selective_Scan_bwd_kernel_traitsILi32ELi4ELb1ELb1ELb1ELb1ELb1EN3c108BFloat16ENS1_7complexIfEEEEv12SSMParamsBwd,(.L_x_19059 - _Z25selective_scan_bwd_kernelI32Selective_Scan_bwd_kernel_traitsILi32ELi4ELb1ELb1ELb1ELb1ELb1EN3c108BFloat16ENS1_7complexIfEEEEv12SSMParamsBwd)
        .other          _Z25selective_scan_bwd_kernelI32Selective_Scan_bwd_kernel_traitsILi32ELi4ELb1ELb1ELb1ELb1ELb1EN3c108BFloat16ENS1_7complexIfEEEEv12SSMParamsBwd,@"STO_CUDA_ENTRY STV_DEFAULT"
_Z25selective_scan_bwd_kernelI32Selective_Scan_bwd_kernel_traitsILi32ELi4ELb1ELb1ELb1ELb1ELb1EN3c108BFloat16ENS1_7complexIfEEEEv12SSMParamsBwd:
.text._Z25selective_scan_bwd_kernelI32Selective_Scan_bwd_kernel_traitsILi32ELi4ELb1ELb1ELb1ELb1ELb1EN3c108BFloat16ENS1_7complexIfEEEEv12SSMParamsBwd:
        /* <DEDUP_REMOVED lines=92> */
[----:B------:R-:W-:Y:S02]  /*05c0*/  ISETP.NE.AND.EX P0, PT, RZ, UR5, PT, P0 ;  /* 0x00000005ff007c0c */ /* 0x000fe4000bf05300 */
[C---:B------:R-:W-:Y:S01]  /*05d0*/  IADD3 R17, P1, R9.reuse, R2, RZ ;  /* 0x0000000209117210 */ /* 0x040fe20007f3e0ff */
[----:B------:R-:W-:Y:S01]  /*05e0*/  UIMAD UR14, UR15, UR19, UR14 ;  /* 0x000000130f0e72a4 */ /* 0x000fe2000f8e020e */
[----:B------:R-:W-:Y:S01]  /*05f0*/  IADD3 R9, P2, R9, R6, RZ ;  /* 0x0000000609097210 */ /* 0x000fe20007f5e0ff */
[----:B------:R-:W-:Y:S01]  /*0600*/  UIMAD UR6, UR16, UR10, URZ ;  /* 0x0000000a100672a4 */ /* 0x000fe2000f8e023f */
[----:B------:R-:W-:Y:S01]  /*0610*/  IADD3.X R8, R11, R3, R0, P1, !PT ;  /* 0x000000030b087210 */ /* 0x000fe20000ffe400 */
[----:B------:R-:W-:Y:S01]  /*0620*/  UIADD3 UR9, UR9, UR14, URZ ;  /* 0x0000000e09097290 */ /* 0x000fe2000fffe03f */
[----:B------:R-:W-:Y:S01]  /*0630*/  IMAD R2, R77, R18, RZ ;  /* 0x000000124d027224 */ /* 0x000fe200078e02ff */
[----:B------:R-:W-:-:S04]  /*0640*/  UIMAD.WIDE.U32 UR4, UR15, UR10, URZ ;  /* 0x0000000a0f0472a5 */ /* 0x000fc8000f8e003f */
[----:B------:R-:W4:Y:S01]  /*0650*/  @P0 LDC R16, c[0x0][0x214] ;  /* 0x00008500ff100b82 */ /* 0x000f220000000800 */
[----:B-1----:R-:W-:Y:S01]  /*0660*/  ISETP.NE.U32.AND P1, PT, R12, RZ, PT ;  /* 0x000000ff0c00720c */ /* 0x002fe20003f25070 */
[----:B------:R-:W-:Y:S01]  /*0670*/  UIMAD UR6, UR15, UR11, UR6 ;  /* 0x0000000b0f0672a4 */ /* 0x000fe2000f8e0206 */
[----:B------:R-:W-:Y:S02]  /*0680*/  IADD3.X R6, R11, R7, R4, P2, !PT ;  /* 0x000000070b067210 */ /* 0x000fe400017fe404 */
[----:B------:R-:W-:Y:S01]  /*0690*/  ISETP.NE.AND.EX P1, PT, R13, RZ, PT, P1 ;  /* 0x000000ff0d00720c */ /* 0x000fe20003f25310 */
[C---:B------:R-:W-:Y:S01]  /*06a0*/  IMAD R11, R75.reuse, R19, R2 ;  /* 0x000000134b0b7224 */ /* 0x040fe200078e0202 */
[----:B------:R-:W-:Y:S01]  /*06b0*/  UIADD3 UR5, UR5, UR6, URZ ;  /* 0x0000000605057290 */ /* 0x000fe2000fffe03f */
[----:B------:R-:W1:Y:S01]  /*06c0*/  @P0 LDC R27, c[0x0][0x21c] ;  /* 0x00008700ff1b0b82 */ /* 0x000e620000000800 */
[----:B--2---:R-:W-:Y:S01]  /*06d0*/  ISETP.NE.U32.AND P2, PT, R14, RZ, PT ;  /* 0x000000ff0e00720c */ /* 0x004fe20003f45070 */
[----:B------:R-:W-:Y:S01]  /*06e0*/  IMAD.WIDE.U32 R2, R75, R18, UR8 ;  /* 0x000000084b027e25 */ /* 0x000fe2000f8e0012 */
[----:B------:R-:W-:-:S02]  /*06f0*/  LEA R7, R25, 0xffffff00, 0x8 ;  /* 0xffffff0019077811 */ /* 0x000fc400078e40ff */
[----:B------:R-:W-:Y:S01]  /*0700*/  ISETP.NE.AND.EX P2, PT, R15, RZ, PT, P2 ;  /* 0x000000ff0f00720c */ /* 0x000fe20003f45320 */
[----:B------:R-:W-:Y:S01]  /*0710*/  IMAD R0, R77, R20, RZ ;  /* 0x000000144d007224 */ /* 0x000fe200078e02ff */
[----:B------:R-:W-:Y:S01]  /*0720*/  IADD3 R95, P3, R7, R2, RZ ;  /* 0x00000002075f7210 */ /* 0x000fe20007f7e0ff */
[----:B------:R-:W2:Y:S01]  /*0730*/  @P0 LDC.64 R22, c[0x0][0x310] ;  /* 0x0000c400ff160b82 */ /* 0x000ea20000000a00 */
[----:B------:R-:W-:Y:S01]  /*0740*/  IADD3 R19, R3, R11, RZ ;  /* 0x0000000b03137210 */ /* 0x000fe20007ffe0ff */
[C---:B------:R-:W-:Y:S02]  /*0750*/  IMAD R11, R75.reuse, R21, R0 ;  /* 0x000000154b0b7224 */ /* 0x040fe400078e0200 */
[----:B------:R-:W-:Y:S01]  /*0760*/  IMAD.WIDE.U32 R2, R75, R20, UR4 ;  /* 0x000000044b027e25 */ /* 0x000fe2000f8e0014 */
[----:B------:R-:W-:Y:S02]  /*0770*/  CS2R R20, SRZ ;  /* 0x0000000000147805 */ /* 0x000fe4000001ff00 */
[----:B------:R-:W-:-:S02]  /*0780*/  SHF.R.S32.HI R0, RZ, 0x1f, R7 ;  /* 0x0000001fff007819 */ /* 0x000fc40000011407 */
[----:B------:R-:W-:Y:S02]  /*0790*/  @P1 LEA R20, P4, R5, R12, 0x2 ;  /* 0x0000000c05141211 */ /* 0x000fe400078810ff */
[----:B------:R-:W-:Y:S02]  /*07a0*/  IADD3 R7, P5, R7, R2, RZ ;  /* 0x0000000207077210 */ /* 0x000fe40007fbe0ff */
[----:B------:R-:W-:Y:S02]  /*07b0*/  IADD3 R11, R3, R11, RZ ;  /* 0x0000000b030b7210 */ /* 0x000fe40007ffe0ff */
[----:B------:R-:W-:Y:S01]  /*07c0*/  IADD3.X R4, R0, R19, RZ, P3, !PT ;  /* 0x0000001300047210 */ /* 0x000fe20001ffe4ff */
[----:B------:R-:W-:Y:S01]  /*07d0*/  HFMA2.MMA R19, -RZ, RZ, 0, 0 ;  /* 0x00000000ff137435 */ /* 0x000fe200000001ff */
[----:B------:R-:W-:Y:S02]  /*07e0*/  @P1 LEA.HI.X R21, R5, R13, R72, 0x2, P4 ;  /* 0x0000000d05151211 */ /* 0x000fe400020f1448 */
[----:B------:R-:W-:-:S02]  /*07f0*/  MOV R18, RZ ;  /* 0x000000ff00127202 */ /* 0x000fc40000000f00 */
[----:B------:R-:W-:Y:S02]  /*0800*/  ISETP.GE.AND P1, PT, R25, 0x1, PT ;  /* 0x000000011900780c */ /* 0x000fe40003f26270 */
[C---:B------:R-:W-:Y:S02]  /*0810*/  @P2 LEA R18, P3, R5.reuse, R14, 0x2 ;  /* 0x0000000e05122211 */ /* 0x040fe400078610ff */
        /* <DEDUP_REMOVED lines=62> */
.L_x_18892:
[----:B------:R-:W-:Y:S01]  /*0c00*/  BAR.SYNC.DEFER_BLOCKING 0x0 ;  /* 0x0000000000007b1d */ /* 0x000fe20000010000 */
[----:B0-----:R-:W-:Y:S01]  /*0c10*/  IMAD.WIDE R2, R79, 0x8, R90 ;  /* 0x000000084f027825 */ /* 0x001fe200078e025a */
[----:B------:R-:W-:-:S03]  /*0c20*/  LEA R101, R80, R81, 0x3 ;  /* 0x0000005150657211 */ /* 0x000fc600078e18ff */
[----:B------:R-:W-:-:S03]  /*0c30*/  IMAD.WIDE R8, R79, 0x8, R16 ;  /* 0x000000084f087825 */ /* 0x000fc600078e0210 */
[----:B------:R-:W0:Y:S01]  /*0c40*/  LDC.64 R28, c[0x0][0x2a0] ;  /* 0x0000a800ff1c7b82 */ /* 0x000e220000000a00 */
[----:B------:R-:W2:Y:S04]  /*0c50*/  LDG.E.64 R2, desc[UR12][R2.64] ;  /* 0x0000000c02027981 */ /* 0x000ea8000c1e1b00 */
[----:B--2---:R-:W-:Y:S01]  /*0c60*/  STS.64 [R101], R2 ;  /* 0x0000000265007388 */ /* 0x004fe20000000a00 */
[----:B------:R-:W-:-:S03]  /*0c70*/  NOP ;  /* 0x0000000000007918 */ /* 0x000fc60000000000 */
[----:B------:R-:W-:Y:S01]  /*0c80*/  LDS.64 R6, [R101] ;  /* 0x0000000065067984 */ /* 0x000fe20000000a00 */
[----:B------:R-:W-:Y:S06]  /*0c90*/  BAR.SYNC.DEFER_BLOCKING 0x0 ;  /* 0x0000000000007b1d */ /* 0x000fec0000010000 */
[----:B------:R-:W2:Y:S01]  /*0ca0*/  LDG.E.64 R8, desc[UR12][R8.64] ;  /* 0x0000000c08087981 */ /* 0x000ea2000c1e1b00 */
[----:B------:R-:W-:-:S03]  /*0cb0*/  IMAD.WIDE R10, R79, 0x8, R92 ;  /* 0x000000084f0a7825 */ /* 0x000fc600078e025c */
        /* <DEDUP_REMOVED lines=61> */
.L_x_18852:
[----:B------:R-:W-:Y:S05]  /*1090*/  BSYNC B0 ;  /* 0x0000000000007941 */ /* 0x000fea0003800000 */
.L_x_18851:
        /* <DEDUP_REMOVED lines=33> */
.L_x_18854:
[----:B------:R-:W-:Y:S05]  /*12b0*/  BSYNC B0 ;  /* 0x0000000000007941 */ /* 0x000fea0003800000 */
.L_x_18853:
        /* <DEDUP_REMOVED lines=33> */
.L_x_18856:
[----:B------:R-:W-:Y:S05]  /*14d0*/  BSYNC B0 ;  /* 0x0000000000007941 */ /* 0x000fea0003800000 */
.L_x_18855:
        /* <DEDUP_REMOVED lines=33> */
.L_x_18858:
[----:B------:R-:W-:Y:S05]  /*16f0*/  BSYNC B0 ;  /* 0x0000000000007941 */ /* 0x000fea0003800000 */
.L_x_18857:
[----:B------:R-:W-:Y:S01]  /*1700*/  ULDC.64 UR6, c[0x0][0x2a8] ;  /* 0x0000aa0000067ab9 */ /* 0x000fe20000000a00 */
[----:B------:R-:W-:Y:S01]  /*1710*/  MOV R11, R15 ;  /* 0x0000000f000b7202 */ /* 0x000fe20000000f00 */
[----:B------:R-:W0:Y:S01]  /*1720*/  LDS.64 R38, [R101] ;  /* 0x0000000065267984 */ /* 0x000e220000000a00 */
[----:B------:R-:W-:Y:S01]  /*1730*/  IMAD R0, R72, UR6, RZ ;  /* 0x0000000648007c24 */ /* 0x000fe2000f8e02ff */
[----:B------:R-:W1:Y:S01]  /*1740*/  LDC.64 R14, c[0x0][0x308] ;  /* 0x0000c200ff0e7b82 */ /* 0x000e620000000a00 */
[----:B------:R-:W-:-:S04]  /*1750*/  IMAD.WIDE.U32 R10, R5, UR6, R10 ;  /* 0x00000006050a7c25 */ /* 0x000fc8000f8e000a */
[----:B------:R-:W-:-:S03]  /*1760*/  IMAD R13, R5, UR7, R0 ;  /* 0x00000007050d7c24 */ /* 0x000fc6000f8e0200 */
[----:B------:R-:W-:Y:S01]  /*1770*/  BAR.SYNC.DEFER_BLOCKING 0x0 ;  /* 0x0000000000007b1d */ /* 0x000fe20000010000 */
[----:B------:R-:W-:Y:S02]  /*1780*/  LEA R8, P0, R10, R8, 0x1 ;  /* 0x000000080a087211 */ /* 0x000fe400078008ff */
[----:B------:R-:W-:-:S05]  /*1790*/  IADD3 R0, R11, R13, RZ ;  /* 0x0000000d0b007210 */ /* 0x000fca0007ffe0ff */
[----:B------:R-:W2:Y:S01]  /*17a0*/  LDC.64 R12, c[0x0][0x2b0] ;  /* 0x0000ac00ff0c7b82 */ /* 0x000ea20000000a00 */
[----:B------:R-:W-:Y:S01]  /*17b0*/  ULDC.64 UR6, c[0x0][0x2b8] ;  /* 0x0000ae0000067ab9 */ /* 0x000fe20000000a00 */
[----:B------:R-:W-:-:S03]  /*17c0*/  LEA.HI.X R9, R10, R9, R0, 0x1, P0 ;  /* 0x000000090a097211 */ /* 0x000fc600000f0c00 */
[----:B------:R-:W-:-:S03]  /*17d0*/  IMAD.WIDE R8, R79, 0x8, R8 ;  /* 0x000000084f087825 */ /* 0x000fc600078e0208 */
[----:B------:R-:W3:Y:S03]  /*17e0*/  LDC R37, c[0x0][0x21c] ;  /* 0x00008700ff257b82 */ /* 0x000ee60000000800 */
[----:B------:R-:W4:Y:S01]  /*17f0*/  LDG.E.64 R8, desc[UR12][R8.64] ;  /* 0x0000000c08087981 */ /* 0x000f22000c1e1b00 */
[C---:B--2---:R-:W-:Y:S02]  /*1800*/  IMAD R0, R12.reuse, UR16, RZ ;  /* 0x000000100c007c24 */ /* 0x044fe4000f8e02ff */
[----:B------:R-:W-:-:S04]  /*1810*/  IMAD.WIDE.U32 R10, R12, UR15, R2 ;  /* 0x0000000f0c0a7c25 */ /* 0x000fc8000f8e0002 */
[----:B------:R-:W-:Y:S02]  /*1820*/  IMAD R13, R13, UR15, R0 ;  /* 0x0000000f0d0d7c24 */ /* 0x000fe4000f8e0200 */
[----:B------:R-:W-:-:S03]  /*1830*/  IMAD R0, R72, UR6, RZ ;  /* 0x0000000648007c24 */ /* 0x000fc6000f8e02ff */
[----:B------:R-:W-:Y:S01]  /*1840*/  IADD3 R11, R11, R13, RZ ;  /* 0x0000000d0b0b7210 */ /* 0x000fe20007ffe0ff */
[C---:B------:R-:W-:Y:S02]  /*1850*/  IMAD R13, R5.reuse, UR7, R0 ;  /* 0x00000007050d7c24 */ /* 0x040fe4000f8e0200 */
[----:B------:R-:W-:Y:S01]  /*1860*/  IMAD.WIDE.U32 R10, R5, UR6, R10 ;  /* 0x00000006050a7c25 */ /* 0x000fe2000f8e000a */
[----:B------:R-:W-:Y:S02]  /*1870*/  ULDC.64 UR6, c[0x0][0x3a0] ;  /* 0x0000e80000067ab9 */ /* 0x000fe40000000a00 */
[----:B-1----:R-:W-:Y:S02]  /*1880*/  LEA R12, P0, R10, R14, 0x1 ;  /* 0x0000000e0a0c7211 */ /* 0x002fe400078008ff */
[----:B------:R-:W-:-:S04]  /*1890*/  IADD3 R0, R11, R13, RZ ;  /* 0x0000000d0b007210 */ /* 0x000fc80007ffe0ff */
[----:B------:R-:W-:-:S03]  /*18a0*/  LEA.HI.X R13, R10, R15, R0, 0x1, P0 ;  /* 0x0000000f0a0d7211 */ /* 0x000fc600000f0c00 */
[----:B------:R-:W-:Y:S01]  /*18b0*/  IMAD.WIDE R10, R79, 0x8, R12 ;  /* 0x000000084f0a7825 */ /* 0x000fe200078e020c */
[----:B----4-:R-:W-:Y:S01]  /*18c0*/  STS.64 [R101], R8 ;  /* 0x0000000865007388 */ /* 0x010fe20000000a00 */
[----:B------:R-:W-:-:S03]  /*18d0*/  NOP ;  /* 0x0000000000007918 */ /* 0x000fc60000000000 */
[----:B------:R-:W1:Y:S01]  /*18e0*/  LDS.64 R24, [R101] ;  /* 0x0000000065187984 */ /* 0x000e620000000a00 */
[----:B------:R-:W-:Y:S06]  /*18f0*/  BAR.SYNC.DEFER_BLOCKING 0x0 ;  /* 0x0000000000007b1d */ /* 0x000fec0000010000 */
[----:B------:R-:W2:Y:S01]  /*1900*/  LDG.E.64 R10, desc[UR12][R10.64] ;  /* 0x0000000c0a0a7981 */ /* 0x000ea2000c1e1b00 */
[----:B0-----:R-:W-:Y:S02]  /*1910*/  SHF.L.U32 R14, R39, 0x10, RZ ;  /* 0x00000010270e7819 */ /* 0x001fe400000006ff */
[----:B------:R-:W-:-:S04]  /*1920*/  SHF.R.U32.HI R15, RZ, 0x10, R39 ;  /* 0x00000010ff0f7819 */ /* 0x000fc80000011627 */
[----:B------:R-:W-:Y:S02]  /*1930*/  SHF.L.U32 R15, R15, 0x10, RZ ;  /* 0x000000100f0f7819 */ /* 0x000fe400000006ff */
[----:B-1----:R-:W-:Y:S02]  /*1940*/  SHF.L.U32 R29, R25, 0x10, RZ ;  /* 0x00000010191d7819 */ /* 0x002fe400000006ff */
        /* <DEDUP_REMOVED lines=18> */
[----:B--2---:R0:W-:Y:S01]  /*1a70*/  STS.64 [R101], R10 ;  /* 0x0000000a65007388 */ /* 0x0041e20000000a00 */
[----:B------:R-:W-:-:S03]  /*1a80*/  NOP ;  /* 0x0000000000007918 */ /* 0x000fc60000000000 */
[----:B------:R-:W1:Y:S01]  /*1a90*/  LDS.64 R40, [R101] ;  /* 0x0000000065287984 */ /* 0x000e620000000a00 */
[----:B0-----:R-:W-:Y:S01]  /*1aa0*/  FADD.FTZ R10, R8, 1 ;  /* 0x3f800000080a7421 */ /* 0x001fe20000010000 */
[----:B------:R-:W-:Y:S01]  /*1ab0*/  FADD.FTZ R8, R4, 1 ;  /* 0x3f80000004087421 */ /* 0x000fe20000010000 */
[----:B------:R-:W-:Y:S02]  /*1ac0*/  FADD.FTZ R4, -R32, 1 ;  /* 0x3f80000020047421 */ /* 0x000fe40000010100 */
[----:B------:R-:W0:Y:S02]  /*1ad0*/  MUFU.RCP R35, R10 ;  /* 0x0000000a00237308 */ /* 0x000e240000001000 */
[----:B------:R-:W-:-:S06]  /*1ae0*/  FFMA.FTZ R4, R29, R4, 1 ;  /* 0x3f8000001d047423 */ /* 0x000fcc0000010004 */
[----:B------:R2:W4:Y:S01]  /*1af0*/  MUFU.RCP R28, R8 ;  /* 0x00000008001c7308 */ /* 0x0005220000001000 */
        /* <DEDUP_REMOVED lines=15> */
[----:B------:R-:W-:-:S03]  /*1bf0*/  FMUL.FTZ R8, R35, R8 ;  /* 0x0000000823087220 */ /* 0x000fc60000410000 */
[----:B------:R-:W-:Y:S01]  /*1c00*/  SHF.L.U32 R4, R4, 0x10, RZ ;  /* 0x0000001004047819 */ /* 0x000fe200000006ff */
[----:B------:R-:W-:Y:S01]  /*1c10*/  FMUL.FTZ R13, R8, R9 ;  /* 0x00000009080d7220 */ /* 0x000fe20000410000 */
[----:B----4-:R-:W-:Y:S01]  /*1c20*/  FADD.FTZ R8, -R28, 1 ;  /* 0x3f8000001c087421 */ /* 0x010fe20000010100 */
        /* <DEDUP_REMOVED lines=11> */
[----:B------:R-:W-:Y:S01]  /*1ce0*/  FMUL.FTZ R25, R24, R25 ;  /* 0x0000001918197220 */ /* 0x000fe20000410000 */
[----:B------:R-:W-:-:S02]  /*1cf0*/  FMUL.FTZ R24, R15, R34 ;  /* 0x000000220f187220 */ /* 0x000fc40000410000 */
[----:B------:R-:W-:Y:S02]  /*1d00*/  FMUL.FTZ R10, R8, R9 ;  /* 0x00000009080a7220 */ /* 0x000fe40000410000 */
[----:B------:R-:W4:Y:S01]  /*1d10*/  F2F.BF16.F32 R11, R11 ;  /* 0x0000000b000b7304 */ /* 0x000f220000202000 */
[----:B--2---:R-:W-:-:S07]  /*1d20*/  PRMT R13, R12, 0x5410, R13 ;  /* 0x000054100c0d7816 */ /* 0x004fce000000000d */
[----:B------:R1:W2:Y:S01]  /*1d30*/  F2F.BF16.F32 R31, R10 ;  /* 0x0000000a001f7304 */ /* 0x0002a20000202000 */
[----:B----4-:R-:W-:-:S04]  /*1d40*/  IMAD.WIDE.U32 R8, R11, 0x10000, RZ ;  /* 0x000100000b087825 */ /* 0x010fc800078e00ff */
        /* <DEDUP_REMOVED lines=26> */
[----:B---3--:R-:W-:Y:S05]  /*1ef0*/  @!P0 BRA `(.L_x_18859) ;  /* 0x0000000000788947 */ /* 0x008fea0003800000 */
        /* <DEDUP_REMOVED lines=14> */
[----:B0-----:R-:W-:-:S03]  /*1fe0*/  PRMT R11, R31, 0x5410, R34 ;  /* 0x000054101f0b7816 */ /* 0x001fc60000000022 */
[----:B------:R-:W-:Y:S02]  /*1ff0*/  IMAD R13, R13, UR15, R0 ;  /* 0x0000000f0d0d7c24 */ /* 0x000fe4000f8e0200 */
[----:B------:R-:W-:Y:S01]  /*2000*/  IMAD R0, R72, UR8, RZ ;  /* 0x0000000848007c24 */ /* 0x000fe2000f8e02ff */
[----:B------:R-:W-:Y:S02]  /*2010*/  LOP3.LUT R11, R11, R9, RZ, 0xfc, !PT ;  /* 0x000000090b0b7212 */ /* 0x000fe400078efcff */
[----:B------:R-:W-:Y:S01]  /*2020*/  IADD3 R3, R3, R13, RZ ;  /* 0x0000000d03037210 */ /* 0x000fe20007ffe0ff */
[C---:B------:R-:W-:Y:S01]  /*2030*/  IMAD R13, R5.reuse, UR9, R0 ;  /* 0x00000009050d7c24 */ /* 0x040fe2000f8e0200 */
[----:B--2---:R-:W-:Y:S01]  /*2040*/  LOP3.LUT R10, R8, R25, RZ, 0xfc, !PT ;  /* 0x00000019080a7212 */ /* 0x004fe200078efcff */
[----:B------:R-:W-:-:S04]  /*2050*/  IMAD.WIDE.U32 R2, R5, UR8, R2 ;  /* 0x0000000805027c25 */ /* 0x000fc8000f8e0002 */
[----:B------:R0:W-:Y:S01]  /*2060*/  STS.64 [R101], R10 ;  /* 0x0000000a65007388 */ /* 0x0001e20000000a00 */
[----:B------:R-:W-:-:S03]  /*2070*/  NOP ;  /* 0x0000000000007918 */ /* 0x000fc60000000000 */
[----:B------:R-:W1:Y:S01]  /*2080*/  LDS.64 R8, [R101] ;  /* 0x0000000065087984 */ /* 0x000e620000000a00 */
[----:B------:R-:W-:Y:S02]  /*2090*/  IADD3 R3, R3, R13, RZ ;  /* 0x0000000d03037210 */ /* 0x000fe40007ffe0ff */
[----:B0-----:R-:W-:-:S04]  /*20a0*/  LEA R10, P0, R2, UR6, 0x1 ;  /* 0x00000006020a7c11 */ /* 0x001fc8000f8008ff */
[----:B------:R-:W-:-:S03]  /*20b0*/  LEA.HI.X R11, R2, UR7, R3, 0x1, P0 ;  /* 0x00000007020b7c11 */ /* 0x000fc600080f0c03 */
[----:B------:R-:W-:-:S05]  /*20c0*/  IMAD.WIDE R2, R79, 0x8, R10 ;  /* 0x000000084f027825 */ /* 0x000fca00078e020a */
[----:B-1----:R1:W-:Y:S02]  /*20d0*/  STG.E.64 desc[UR12][R2.64], R8 ;  /* 0x0000000802007986 */ /* 0x0023e4000c101b0c */
.L_x_18859:
[C---:B------:R-:W-:Y:S01]  /*20e0*/  SHF.L.U32 R131, R6.reuse, 0x10, RZ ;  /* 0x0000001006837819 */ /* 0x040fe200000006ff */
[----:B------:R-:W-:Y:S01]  /*20f0*/  BAR.SYNC.DEFER_BLOCKING 0x0 ;  /* 0x0000000000007b1d */ /* 0x000fe20000010000 */
[--C-:B------:R-:W-:Y:S01]  /*2100*/  SHF.R.U64 R123, R6, 0x10, R7.reuse ;  /* 0x00000010067b7819 */ /* 0x100fe20000001207 */
[----:B------:R-:W-:Y:S01]  /*2110*/  HFMA2.MMA R109, -RZ, RZ, 0, 0 ;  /* 0x00000000ff6d7435 */ /* 0x000fe200000001ff */
[----:B------:R-:W-:Y:S01]  /*2120*/  ISETP.GE.AND P0, PT, R37, 0x1, PT ;  /* 0x000000012500780c */ /* 0x000fe20003f06270 */
[----:B-1----:R-:W-:Y:S01]  /*2130*/  FFMA.FTZ R3, R27, R131, R76 ;  /* 0x000000831b037223 */ /* 0x002fe2000001004c */
        /* <DEDUP_REMOVED lines=15> */
[----:B0-----:R-:W0:Y:S01]  /*2230*/  LDC.64 R8, c[0x0][0x350] ;  /* 0x0000d400ff087b82 */ /* 0x001e220000000a00 */
        /* <DEDUP_REMOVED lines=55> */
[----:B------:R-:W-:Y:S01]  /*25b0*/  IMAD R0, R72, UR6, RZ ;  /* 0x0000000648007c24 */ /* 0x000fe2000f8e02ff */
[----:B------:R-:W-:Y:S01]  /*25c0*/  IADD3 R112, R112, -R13, RZ ;  /* 0x8000000d70707210 */ /* 0x000fe20007ffe0ff */
[----:B------:R-:W-:Y:S01]  /*25d0*/  IMAD.WIDE R2, R11, 0x4, R2 ;  /* 0x000000040b027825 */ /* 0x000fe200078e0202 */
[----:B------:R-:W-:-:S03]  /*25e0*/  UMOV UR6, URZ ;  /* 0x0000003f00067c82 */ /* 0x000fc60008000000 */
[----:B------:R-:W-:Y:S02]  /*25f0*/  IMAD R129, R5, UR7, R0 ;  /* 0x0000000705817c24 */ /* 0x000fe4000f8e0200 */
[----:B------:R-:W-:Y:S01]  /*2600*/  FADD.FTZ R0, R27, R27 ;  /* 0x0000001b1b007221 */ /* 0x000fe20000010000 */
[----:B------:R-:W3:Y:S01]  /*2610*/  LDC.64 R34, c[0x0][0x3c8] ;  /* 0x0000f200ff227b82 */ /* 0x000ee20000000a00 */
[----:B------:R-:W-:Y:S01]  /*2620*/  IMAD.WIDE R8, R11, 0x4, R8 ;  /* 0x000000040b087825 */ /* 0x000fe200078e0208 */
[C---:B------:R-:W-:Y:S01]  /*2630*/  IADD3 R66, P1, R2.reuse, -0x300, RZ ;  /* 0xfffffd0002427810 */ /* 0x040fe20007f3e0ff */
[----:B------:R-:W-:Y:S01]  /*2640*/  ULDC UR7, c[0x0][0x218] ;  /* 0x0000860000077ab9 */ /* 0x000fe20000000800 */
[C---:B------:R-:W-:Y:S02]  /*2650*/  IADD3 R68, P0, R2.reuse, -0x380, RZ ;  /* 0xfffffc8002447810 */ /* 0x040fe40007f1e0ff */
[----:B------:R-:W-:Y:S02]  /*2660*/  IADD3.X R67, R3, -0x1, RZ, P1, !PT ;  /* 0xffffffff03437810 */ /* 0x000fe40000ffe4ff */
[----:B------:R-:W4:Y:S01]  /*2670*/  LDC.64 R32, c[0x0][0x360] ;  /* 0x0000d800ff207b82 */ /* 0x000f220000000a00 */
[----:B------:R-:W-:-:S02]  /*2680*/  IADD3 R64, P2, R2, -0x280, RZ ;  /* 0xfffffd8002407810 */ /* 0x000fc40007f5e0ff */
[C---:B------:R-:W-:Y:S02]  /*2690*/  IADD3 R62, P3, R2.reuse, -0x200, RZ ;  /* 0xfffffe00023e7810 */ /* 0x040fe40007f7e0ff */
[C---:B------:R-:W-:Y:S02]  /*26a0*/  IADD3 R60, P4, R2.reuse, -0x180, RZ ;  /* 0xfffffe80023c7810 */ /* 0x040fe40007f9e0ff */
[C---:B------:R-:W-:Y:S01]  /*26b0*/  IADD3 R58, P5, R2.reuse, -0x100, RZ ;  /* 0xffffff00023a7810 */ /* 0x040fe20007fbe0ff */
[----:B------:R-:W0:Y:S01]  /*26c0*/  LDC.64 R30, c[0x0][0x3d0] ;  /* 0x0000f400ff1e7b82 */ /* 0x000e220000000a00 */
[----:B------:R-:W-:Y:S01]  /*26d0*/  IADD3 R56, P6, R2, -0x80, RZ ;  /* 0xffffff8002387810 */ /* 0x000fe20007fde0ff */
[----:B------:R-:W-:Y:S01]  /*26e0*/  FADD.FTZ R2, R4, R4 ;  /* 0x0000000404027221 */ /* 0x000fe20000010000 */
[----:B------:R-:W-:Y:S01]  /*26f0*/  IADD3 R52, P1, R8, -0x300, RZ ;  /* 0xfffffd0008347810 */ /* 0x000fe20007f3e0ff */
[----:B------:R-:W-:Y:S01]  /*2700*/  FADD.FTZ R4, R24, R24 ;  /* 0x0000001818047221 */ /* 0x000fe20000010000 */
[----:B------:R-:W-:-:S02]  /*2710*/  IADD3.X R69, R3, -0x1, RZ, P0, !PT ;  /* 0xffffffff03457810 */ /* 0x000fc400007fe4ff */
[C---:B------:R-:W-:Y:S01]  /*2720*/  IADD3.X R65, R3.reuse, -0x1, RZ, P2, !PT ;  /* 0xffffffff03417810 */ /* 0x040fe200017fe4ff */
[----:B------:R-:W0:Y:S01]  /*2730*/  LDC.64 R28, c[0x0][0x380] ;  /* 0x0000e000ff1c7b82 */ /* 0x000e220000000a00 */
[C---:B------:R-:W-:Y:S02]  /*2740*/  IADD3.X R63, R3.reuse, -0x1, RZ, P3, !PT ;  /* 0xffffffff033f7810 */ /* 0x040fe40001ffe4ff */
[C---:B------:R-:W-:Y:S02]  /*2750*/  IADD3.X R61, R3.reuse, -0x1, RZ, P4, !PT ;  /* 0xffffffff033d7810 */ /* 0x040fe400027fe4ff */
[C---:B------:R-:W-:Y:S02]  /*2760*/  IADD3.X R59, R3.reuse, -0x1, RZ, P5, !PT ;  /* 0xffffffff033b7810 */ /* 0x040fe40002ffe4ff */
[----:B------:R-:W-:Y:S01]  /*2770*/  IADD3.X R57, R3, -0x1, RZ, P6, !PT ;  /* 0xffffffff03397810 */ /* 0x000fe200037fe4ff */
[----:B------:R-:W0:Y:S01]  /*2780*/  LDC.64 R26, c[0x0][0x2d0] ;  /* 0x0000b400ff1a7b82 */ /* 0x000e220000000a00 */
[----:B------:R-:W-:Y:S01]  /*2790*/  IADD3 R54, P0, R8, -0x380, RZ ;  /* 0xfffffc8008367810 */ /* 0x000fe20007f1e0ff */
[----:B------:R-:W-:Y:S01]  /*27a0*/  FADD.FTZ R3, R14, R14 ;  /* 0x0000000e0e037221 */ /* 0x000fe20000010000 */
        /* <DEDUP_REMOVED lines=16> */
.L_x_18891:
[----:B------:R-:W-:Y:S01]  /*28b0*/  SHF.R.S32.HI R120, RZ, 0x1f, R114 ;  /* 0x0000001fff787819 */ /* 0x000fe20000011472 */
[----:B-1----:R-:W-:-:S04]  /*28c0*/  IMAD.WIDE.U32 R10, R114, UR10, RZ ;  /* 0x0000000a720a7c25 */ /* 0x002fc8000f8e00ff */
        /* <DEDUP_REMOVED lines=8> */
[----:B------:R1:W3:Y:S01]  /*2950*/  LDG.E.64 R12, desc[UR12][R8.64+0x100] ;  /* 0x0001000c080c7981 */ /* 0x0002e2000c1e1b00 */
        /* <DEDUP_REMOVED lines=10> */
[----:B----4-:R-:W4:Y:S01]  /*2a00*/  LDG.E.64 R24, desc[UR12][R24.64] ;  /* 0x0000000c18187981 */ /* 0x010f22000c1e1b00 */
        /* <DEDUP_REMOVED lines=19> */
[----:B------:R-:W-:Y:S01]  /*2b40*/  FMUL.RZ R111, R14, 0.15915493667125701904 ;  /* 0x3e22f9830e6f7820 */ /* 0x000fe2000040c000 */
[----:B0-----:R-:W-:Y:S01]  /*2b50*/  @P1 IADD3 R11, R98, -0x2, RZ ;  /* 0xfffffffe620b1810 */ /* 0x001fe20007ffe0ff */
[----:B------:R-:W0:Y:S01]  /*2b60*/  LDS.128 R12, [R116] ;  /* 0x00000000740c7984 */ /* 0x000e220000000c00 */
[----:B------:R-:W-:Y:S08]  /*2b70*/  MUFU.EX2 R71, R70 ;  /* 0x0000004600477308 */ /* 0x000ff00000000800 */
[----:B------:R-:W4:Y:S08]  /*2b80*/  MUFU.COS R110, R111 ;  /* 0x0000006f006e7308 */ /* 0x000f300000000000 */
[----:B------:R4:W4:Y:S01]  /*2b90*/  MUFU.SIN R10, R111 ;  /* 0x0000006f000a7308 */ /* 0x0009220000000400 */
[----:B-1----:R-:W-:Y:S01]  /*2ba0*/  @P1 IMAD R11, R11, R122, R114 ;  /* 0x0000007a0b0b1224 */ /* 0x002fe200078e0272 */
[----:B------:R-:W-:Y:S01]  /*2bb0*/  LEA R122, R8, R81, 0x3 ;  /* 0x00000051087a7211 */ /* 0x000fe200078e18ff */
[----:B------:R-:W-:-:S02]  /*2bc0*/  FMUL.FTZ R124, R25, R106 ;  /* 0x0000006a197c7220 */ /* 0x000fc40000410000 */
[----:B------:R-:W-:-:S04]  /*2bd0*/  @P1 IMAD.WIDE R136, R11, 0x10, R22 ;  /* 0x000000100b881825 */ /* 0x000fc800078e0216 */
[----:B----4-:R-:W-:Y:S01]  /*2be0*/  FMUL.FTZ R70, R71, R110 ;  /* 0x0000006e47467220 */ /* 0x010fe20000410000 */
[C---:B------:R-:W-:Y:S01]  /*2bf0*/  FMUL.FTZ R126, R139.reuse, R104 ;  /* 0x000000688b7e7220 */ /* 0x040fe20000410000 */
[----:B------:R-:W-:Y:S01]  /*2c00*/  FMUL.FTZ R130, R139, R108 ;  /* 0x0000006c8b827220 */ /* 0x000fe20000410000 */
[----:B------:R-:W-:Y:S01]  /*2c10*/  CS2R R110, SRZ ;  /* 0x00000000006e7805 */ /* 0x000fe2000001ff00 */
[----:B------:R-:W-:Y:S01]  /*2c20*/  FMUL.FTZ R71, R71, R10 ;  /* 0x0000000a47477220 */ /* 0x000fe20000410000 */
[----:B------:R-:W-:Y:S01]  /*2c30*/  MUFU.EX2 R128, R126 ;  /* 0x0000007e00807308 */ /* 0x000fe20000000800 */
[----:B------:R-:W-:Y:S01]  /*2c40*/  BSSY B0, `(.L_x_18861) ;  /* 0x000005c000007945 */ /* 0x000fe20003800000 */
[----:B--2---:R1:W-:Y:S04]  /*2c50*/  STS.64 [R101+0x210], R132 ;  /* 0x0002108465007388 */ /* 0x0043e80000000a00 */
[----:B---3--:R-:W-:Y:S01]  /*2c60*/  STS.64 [R101+0x310], R134 ;  /* 0x0003108665007388 */ /* 0x008fe20000000a00 */
[----:B------:R-:W-:-:S03]  /*2c70*/  NOP ;  /* 0x0000000000007918 */ /* 0x000fc60000000000 */
[----:B------:R-:W2:Y:S01]  /*2c80*/  LDS.128 R8, [R116+0x210] ;  /* 0x0002100074087984 */ /* 0x000ea20000000c00 */
[----:B-1----:R-:W-:-:S03]  /*2c90*/  FMUL.RZ R132, R124, 0.15915493667125701904 ;  /* 0x3e22f9837c847820 */ /* 0x002fc6000040c000 */
[----:B------:R1:W-:Y:S01]  /*2ca0*/  STS.64 [R122+0x10b0], R70 ;  /* 0x0010b0467a007388 */ /* 0x0003e20000000a00 */
[----:B------:R-:W-:Y:S01]  /*2cb0*/  FMUL.FTZ R124, R139, R106 ;  /* 0x0000006a8b7c7220 */ /* 0x000fe20000410000 */
[----:B------:R-:W-:Y:S06]  /*2cc0*/  BAR.SYNC.DEFER_BLOCKING 0x0 ;  /* 0x0000000000007b1d */ /* 0x000fec0000010000 */
[----:B------:R-:W-:Y:S01]  /*2cd0*/  MUFU.COS R143, R132 ;  /* 0x00000084008f7308 */ /* 0x000fe20000000000 */
[----:B-1----:R-:W-:-:S07]  /*2ce0*/  FMUL.FTZ R122, R25, R104 ;  /* 0x00000068197a7220 */ /* 0x002fce0000410000 */
[----:B------:R-:W1:Y:S01]  /*2cf0*/  MUFU.EX2 R124, R124 ;  /* 0x0000007c007c7308 */ /* 0x000e620000000800 */
[----:B------:R-:W-:-:S07]  /*2d00*/  FMUL.RZ R134, R122, 0.15915493667125701904 ;  /* 0x3e22f9837a867820 */ /* 0x000fce000040c000 */
[----:B------:R3:W4:Y:S01]  /*2d10*/  MUFU.SIN R141, R132 ;  /* 0x00000084008d7308 */ /* 0x0007220000000400 */
[C-C-:B0-----:R-:W-:Y:S02]  /*2d20*/  SHF.R.U64 R135, R12.reuse, 0x10, R13.reuse ;  /* 0x000000100c877819 */ /* 0x141fe4000000120d */
[----:B------:R-:W-:Y:S01]  /*2d30*/  SHF.L.U32 R133, R12, 0x10, RZ ;  /* 0x000000100c857819 */ /* 0x000fe200000006ff */
[----:B------:R0:W5:Y:S01]  /*2d40*/  @P1 LDG.E.64 R110, desc[UR12][R136.64+0x8] ;  /* 0x0000080c886e1981 */ /* 0x000162000c1e1b00 */
[----:B------:R-:W-:Y:S01]  /*2d50*/  FMUL.FTZ R122, R25, R108 ;  /* 0x0000006c197a7220 */ /* 0x000fe20000410000 */
[----:B------:R-:W-:Y:S02]  /*2d60*/  SHF.L.U32 R135, R135, 0x10, RZ ;  /* 0x0000001087877819 */ /* 0x000fe400000006ff */
[----:B------:R-:W2:Y:S01]  /*2d70*/  MUFU.COS R139, R134 ;  /* 0x00000086008b7308 */ /* 0x000ea20000000000 */
[-C--:B------:R-:W-:Y:S01]  /*2d80*/  FMUL.FTZ R12, R133, R102.reuse ;  /* 0x00000066850c7220 */ /* 0x080fe20000410000 */
[----:B---3--:R-:W-:Y:S01]  /*2d90*/  FMUL.RZ R132, R122, 0.15915493667125701904 ;  /* 0x3e22f9837a847820 */ /* 0x008fe2000040c000 */
[----:B-1----:R-:W-:Y:S01]  /*2da0*/  FMUL.FTZ R122, R124, R143 ;  /* 0x0000008f7c7a7220 */ /* 0x002fe20000410000 */
[----:B------:R-:W-:Y:S01]  /*2db0*/  FMUL.FTZ R126, R135, R102 ;  /* 0x00000066877e7220 */ /* 0x000fe20000410000 */
[----:B------:R-:W-:Y:S01]  /*2dc0*/  FMUL.FTZ R147, R131, R12 ;  /* 0x0000000c83937220 */ /* 0x000fe20000410000 */
[----:B0-----:R-:W-:-:S02]  /*2dd0*/  SHF.R.U32.HI R137, RZ, 0x10, R13 ;  /* 0x00000010ff897819 */ /* 0x001fc4000001160d */
[----:B------:R0:W1:Y:S01]  /*2de0*/  MUFU.SIN R145, R134 ;  /* 0x0000008600917308 */ /* 0x0000620000000400 */
[----:B----4-:R-:W-:Y:S01]  /*2df0*/  FMUL.FTZ R124, R124, R141 ;  /* 0x0000008d7c7c7220 */ /* 0x010fe20000410000 */
[----:B------:R-:W-:Y:S01]  /*2e00*/  SHF.L.U32 R137, R137, 0x10, RZ ;  /* 0x0000001089897819 */ /* 0x000fe200000006ff */
[----:B------:R-:W-:Y:S01]  /*2e10*/  FMUL.FTZ R149, R131, R126 ;  /* 0x0000007e83957220 */ /* 0x000fe20000410000 */
[----:B------:R-:W-:Y:S01]  /*2e20*/  SHF.L.U32 R141, R14, 0x10, RZ ;  /* 0x000000100e8d7819 */ /* 0x000fe200000006ff */
[----:B------:R-:W-:Y:S01]  /*2e30*/  FMUL.FTZ R131, R124, R147 ;  /* 0x000000937c837220 */ /* 0x000fe20000410000 */
[----:B------:R-:W-:Y:S01]  /*2e40*/  SHF.R.U64 R14, R14, 0x10, R15 ;  /* 0x000000100e0e7819 */ /* 0x000fe2000000120f */
[----:B------:R-:W-:Y:S01]  /*2e50*/  FMUL.FTZ R12, R124, R149 ;  /* 0x000000957c0c7220 */ /* 0x000fe20000410000 */
[----:B------:R3:W-:Y:S01]  /*2e60*/  MUFU.EX2 R136, R130 ;  /* 0x0000008200887308 */ /* 0x0007e20000000800 */
[----:B--2---:R-:W-:Y:S01]  /*2e70*/  FMUL.FTZ R126, R128, R139 ;  /* 0x0000008b807e7220 */ /* 0x004fe20000410000 */
[----:B------:R-:W-:Y:S01]  /*2e80*/  SHF.L.U32 R139, R13, 0x10, RZ ;  /* 0x000000100d8b7819 */ /* 0x000fe200000006ff */
[----:B------:R-:W-:Y:S01]  /*2e90*/  FFMA.FTZ R13, R122, R147, -R12 ;  /* 0x000000937a0d7223 */ /* 0x000fe2000001080c */
[----:B------:R-:W-:-:S03]  /*2ea0*/  FMUL.FTZ R12, R70, R124 ;  /* 0x0000007c460c7220 */ /* 0x000fc60000410000 */
[----:B0-----:R-:W-:Y:S01]  /*2eb0*/  FMUL.FTZ R134, R139, R106 ;  /* 0x0000006a8b867220 */ /* 0x001fe20000410000 */
[----:B------:R-:W0:Y:S01]  /*2ec0*/  MUFU.SIN R151, R132 ;  /* 0x0000008400977308 */ /* 0x000e220000000400 */
[----:B---3--:R-:W-:Y:S01]  /*2ed0*/  FFMA.FTZ R130, R122, R149, R131 ;  /* 0x000000957a827223 */ /* 0x008fe20000010083 */
[----:B-1----:R-:W-:Y:S01]  /*2ee0*/  FMUL.FTZ R128, R128, R145 ;  /* 0x0000009180807220 */ /* 0x002fe20000410000 */
[----:B------:R-:W-:Y:S01]  /*2ef0*/  FFMA.FTZ R13, R123, R134, R13 ;  /* 0x000000867b0d7223 */ /* 0x000fe2000001000d */
[----:B------:R-:W-:-:S04]  /*2f00*/  FFMA.FTZ R145, R71, R122, R12 ;  /* 0x0000007a47917223 */ /* 0x000fc8000001000c */
[----:B------:R1:W2:Y:S02]  /*2f10*/  MUFU.COS R153, R132 ;  /* 0x0000008400997308 */ /* 0x0002a40000000000 */
[----:B-1----:R-:W-:Y:S01]  /*2f20*/  FMUL.FTZ R132, R137, R106 ;  /* 0x0000006a89847220 */ /* 0x002fe20000410000 */
[----:B0-----:R-:W-:Y:S01]  /*2f30*/  FMUL.FTZ R131, R136, R151 ;  /* 0x0000009788837220 */ /* 0x001fe20000410000 */
[----:B------:R-:W-:Y:S02]  /*2f40*/  FMUL.FTZ R151, R128, R13 ;  /* 0x0000000d80977220 */ /* 0x000fe40000410000 */
[----:B------:R-:W-:-:S04]  /*2f50*/  FFMA.FTZ R155, R123, R132, R130 ;  /* 0x000000847b9b7223 */ /* 0x000fc80000010082 */
[-C--:B------:R-:W-:Y:S01]  /*2f60*/  FMUL.FTZ R143, R128, R155.reuse ;  /* 0x0000009b808f7220 */ /* 0x080fe20000410000 */
[----:B------:R-:W-:Y:S01]  /*2f70*/  FFMA.FTZ R155, R126, R155, R151 ;  /* 0x0000009b7e9b7223 */ /* 0x000fe20000010097 */
[----:B------:R-:W-:Y:S01]  /*2f80*/  FMUL.FTZ R151, R128, R145 ;  /* 0x0000009180977220 */ /* 0x000fe20000410000 */
[----:B--2---:R-:W-:Y:S01]  /*2f90*/  FMUL.FTZ R130, R136, R153 ;  /* 0x0000009988827220 */ /* 0x004fe20000410000 */
[----:B------:R-:W-:Y:S01]  /*2fa0*/  FFMA.FTZ R138, R126, R13, -R143 ;  /* 0x0000000d7e8a7223 */ /* 0x000fe2000001088f */
[----:B------:R-:W-:Y:S01]  /*2fb0*/  FMUL.FTZ R13, R71, R124 ;  /* 0x0000007c470d7220 */ /* 0x000fe20000410000 */
[----:B------:R-:W-:Y:S01]  /*2fc0*/  SHF.L.U32 R143, R14, 0x10, RZ ;  /* 0x000000100e8f7819 */ /* 0x000fe200000006ff */
[----:B------:R-:W-:Y:S02]  /*2fd0*/  FMUL.FTZ R14, R141, R104 ;  /* 0x000000688d0e7220 */ /* 0x000fe40000410000 */
[----:B------:R-:W-:Y:S02]  /*2fe0*/  FFMA.FTZ R13, R70, R122, -R13 ;  /* 0x0000007a460d7223 */ /* 0x000fe4000001080d */
[----:B------:R-:W-:Y:S01]  /*2ff0*/  FMUL.FTZ R136, R143, R104 ;  /* 0x000000688f887220 */ /* 0x000fe20000410000 */
[C---:B------:R-:W-:Y:S01]  /*3000*/  FFMA.FTZ R138, R125.reuse, R14, R138 ;  /* 0x0000000e7d8a7223 */ /* 0x040fe2000001008a */
[-C--:B------:R-:W-:Y:S01]  /*3010*/  FMUL.FTZ R12, R128, R13.reuse ;  /* 0x0000000d800c7220 */ /* 0x080fe20000410000 */
[----:B------:R-:W-:Y:S01]  /*3020*/  FFMA.FTZ R151, R126, R13, -R151 ;  /* 0x0000000d7e977223 */ /* 0x000fe20000010897 */
[----:B------:R-:W-:-:S02]  /*3030*/  FFMA.FTZ R155, R125, R136, R155 ;  /* 0x000000887d9b7223 */ /* 0x000fc4000001009b */
[----:B------:R-:W-:Y:S01]  /*3040*/  FFMA.FTZ R13, R126, R145, R12 ;  /* 0x000000917e0d7223 */ /* 0x000fe2000001000c */
[CC--:B------:R-:W-:Y:S01]  /*3050*/  FMUL.FTZ R145, R131.reuse, R138.reuse ;  /* 0x0000008a83917220 */ /* 0x0c0fe20000410000 */
[----:B------:R-:W-:Y:S01]  /*3060*/  SHF.R.U32.HI R12, RZ, 0x10, R15 ;  /* 0x00000010ff0c7819 */ /* 0x000fe2000001160f */
[C---:B------:R-:W-:Y:S01]  /*3070*/  FMUL.FTZ R153, R131.reuse, R155 ;  /* 0x0000009b83997220 */ /* 0x040fe20000410000 */
[----:B------:R-:W-:Y:S01]  /*3080*/  FMUL.FTZ R142, R131, R151 ;  /* 0x00000097838e7220 */ /* 0x000fe20000410000 */
[----:B------:R-:W-:Y:S01]  /*3090*/  FFMA.FTZ R144, R130, R155, R145 ;  /* 0x0000009b82907223 */ /* 0x000fe20000010091 */
[----:B------:R-:W-:Y:S01]  /*30a0*/  SHF.L.U32 R145, R12, 0x10, RZ ;  /* 0x000000100c917819 */ /* 0x000fe200000006ff */
[C---:B------:R-:W-:Y:S01]  /*30b0*/  FFMA.FTZ R155, R130.reuse, R138, -R153 ;  /* 0x0000008a829b7223 */ /* 0x040fe20000010899 */
[----:B------:R-:W-:Y:S01]  /*30c0*/  @P0 LEA R12, R79, R81, 0x3 ;  /* 0x000000514f0c0211 */ /* 0x000fe200078e18ff */
[-C--:B------:R-:W-:Y:S01]  /*30d0*/  FMUL.FTZ R153, R131, R13.reuse ;  /* 0x0000000d83997220 */ /* 0x080fe20000410000 */
[C---:B------:R-:W-:Y:S01]  /*30e0*/  FFMA.FTZ R146, R130.reuse, R13, R142 ;  /* 0x0000000d82927223 */ /* 0x040fe2000001008e */
[----:B------:R-:W-:Y:S01]  /*30f0*/  SHF.L.U32 R15, R15, 0x10, RZ ;  /* 0x000000100f0f7819 */ /* 0x000fe200000006ff */
[-C--:B------:R-:W-:Y:S01]  /*3100*/  FMUL.FTZ R138, R145, R108.reuse ;  /* 0x0000006c918a7220 */ /* 0x080fe20000410000 */
[----:B------:R-:W-:Y:S01]  /*3110*/  FFMA.FTZ R154, R130, R151, -R153 ;  /* 0x00000097829a7223 */ /* 0x000fe20000010899 */
[----:B------:R-:W0:Y:S02]  /*3120*/  @P0 LDS.64 R12, [R12+0x20b8] ;  /* 0x0020b8000c0c0984 */ /* 0x000e240000000a00 */
[----:B------:R-:W-:Y:S01]  /*3130*/  FMUL.FTZ R140, R15, R108 ;  /* 0x0000006c0f8c7220 */ /* 0x000fe20000410000 */
[----:B------:R-:W-:-:S03]  /*3140*/  FFMA.FTZ R153, R121, R138, R144 ;  /* 0x0000008a79997223 */ /* 0x000fc60000010090 */
[----:B------:R-:W-:Y:S01]  /*3150*/  FFMA.FTZ R152, R121, R140, R155 ;  /* 0x0000008c79987223 */ /* 0x000fe2000001009b */
[----:B------:R-:W-:Y:S06]  /*3160*/  @P0 BRA `(.L_x_18862) ;  /* 0x0000000000240947 */ /* 0x000fec0003800000 */
        /* <DEDUP_REMOVED lines=9> */
.L_x_18862:
[----:B------:R-:W-:Y:S05]  /*3200*/  BSYNC B0 ;  /* 0x0000000000007941 */ /* 0x000fea0003800000 */
.L_x_18861:
[----:B------:R-:W3:Y:S01]  /*3210*/  SHFL.UP PT, R159, R153, 0x1, RZ ;  /* 0x04200000999f7989 */ /* 0x000ee200000e00ff */
[----:B------:R-:W-:Y:S01]  /*3220*/  ISETP.GE.AND P0, PT, R80, 0x1, PT ;  /* 0x000000015000780c */ /* 0x000fe20003f06270 */
[----:B------:R-:W-:Y:S01]  /*3230*/  BSSY B0, `(.L_x_18863) ;  /* 0x00000a9000007945 */ /* 0x000fe20003800000 */
[--C-:B------:R-:W-:Y:S01]  /*3240*/  SHF.R.U64 R168, R8, 0x10, R9.reuse ;  /* 0x0000001008a87819 */ /* 0x100fe20000001209 */
[----:B------:R-:W4:Y:S01]  /*3250*/  SHFL.UP PT, R157, R152, 0x1, RZ ;  /* 0x04200000989d7989 */ /* 0x000f2200000e00ff */
[----:B------:R-:W-:Y:S02]  /*3260*/  SHF.R.U32.HI R166, RZ, 0x10, R9 ;  /* 0x00000010ffa67819 */ /* 0x000fe40000011609 */
[----:B------:R-:W-:Y:S01]  /*3270*/  ISETP.GE.AND P1, PT, R80, 0x10, PT ;  /* 0x000000105000780c */ /* 0x000fe20003f26270 */
[----:B------:R-:W1:Y:S04]  /*3280*/  SHFL.UP PT, R151, R154, 0x1, RZ ;  /* 0x042000009a977989 */ /* 0x000e6800000e00ff */
[----:B------:R-:W0:Y:S01]  /*3290*/  SHFL.UP PT, R155, R146, 0x1, RZ ;  /* 0x04200000929b7989 */ /* 0x000e2200000e00ff */
        /* <DEDUP_REMOVED lines=9> */
[----:B------:R-:W-:Y:S01]  /*3330*/  FSEL R157, R146, R157, !P0 ;  /* 0x0000009d929d7208 */ /* 0x000fe20004000000 */
[----:B------:R-:W-:Y:S01]  /*3340*/  @P0 FFMA.FTZ R154, R154, R151, -R155 ;  /* 0x000000979a9a0223 */ /* 0x000fe2000001089b */
        /* <DEDUP_REMOVED lines=43> */
[----:B------:R-:W-:Y:S01]  /*3600*/  SHF.L.U32 R146, R10, 0x10, RZ ;  /* 0x000000100a927819 */ /* 0x000fe200000006ff */
[-C--:B----4-:R-:W-:Y:S01]  /*3610*/  FMUL.FTZ R151, R157, R144.reuse ;  /* 0x000000909d977220 */ /* 0x090fe20000410000 */
[----:B------:R-:W-:Y:S01]  /*3620*/  FFMA.FTZ R144, R154, R144, R155 ;  /* 0x000000909a907223 */ /* 0x000fe2000001009b */
[----:B------:R-:W-:Y:S01]  /*3630*/  @P0 FADD.FTZ R152, R152, R159 ;  /* 0x0000009f98980221 */ /* 0x000fe20000010000 */
[----:B------:R-:W0:Y:S01]  /*3640*/  SHFL.UP PT, R160, R153, 0x10, RZ ;  /* 0x0600000099a07989 */ /* 0x000e2200000e00ff */
[----:B------:R-:W-:Y:S01]  /*3650*/  @P0 FFMA.FTZ R154, R154, R142, -R151 ;  /* 0x0000008e9a9a0223 */ /* 0x000fe20000010897 */
[----:B------:R-:W-:Y:S01]  /*3660*/  SHF.R.U32.HI R151, RZ, 0x10, R11 ;  /* 0x00000010ff977819 */ /* 0x000fe2000001160b */
[----:B------:R-:W-:Y:S01]  /*3670*/  FMUL.FTZ R146, R3, R146 ;  /* 0x0000009203927220 */ /* 0x000fe20000410000 */
[----:B------:R-:W-:Y:S01]  /*3680*/  FSEL R157, R157, R144, !P0 ;  /* 0x000000909d9d7208 */ /* 0x000fe20004000000 */
[----:B------:R-:W1:Y:S01]  /*3690*/  SHFL.UP PT, R159, R152, 0x10, RZ ;  /* 0x06000000989f7989 */ /* 0x000e6200000e00ff */
[----:B------:R-:W-:-:S02]  /*36a0*/  SHF.L.U32 R151, R151, 0x10, RZ ;  /* 0x0000001097977819 */ /* 0x000fc400000006ff */
[----:B------:R-:W-:Y:S01]  /*36b0*/  SHF.R.U64 R142, R10, 0x10, R11 ;  /* 0x000000100a8e7819 */ /* 0x000fe2000000120b */
[----:B------:R-:W3:Y:S01]  /*36c0*/  SHFL.UP PT, R150, R154, 0x10, RZ ;  /* 0x060000009a967989 */ /* 0x000ee200000e00ff */
[----:B------:R-:W-:Y:S01]  /*36d0*/  SHF.L.U32 R11, R11, 0x10, RZ ;  /* 0x000000100b0b7819 */ /* 0x000fe200000006ff */
[----:B------:R-:W-:Y:S01]  /*36e0*/  FMUL.FTZ R144, R4, R151 ;  /* 0x0000009704907220 */ /* 0x000fe20000410000 */
[----:B------:R-:W-:Y:S01]  /*36f0*/  SHF.L.U32 R142, R142, 0x10, RZ ;  /* 0x000000108e8e7819 */ /* 0x000fe200000006ff */
[----:B------:R-:W4:Y:S01]  /*3700*/  SHFL.UP PT, R156, R157, 0x10, RZ ;  /* 0x060000009d9c7989 */ /* 0x000f2200000e00ff */
[----:B------:R-:W-:Y:S01]  /*3710*/  SHF.L.U32 R155, R8, 0x10, RZ ;  /* 0x00000010089b7819 */ /* 0x000fe200000006ff */
[----:B------:R-:W-:Y:S01]  /*3720*/  FMUL.FTZ R148, R4, R11 ;  /* 0x0000000b04947220 */ /* 0x000fe20000410000 */
[----:B------:R-:W-:Y:S01]  /*3730*/  FMUL.FTZ R162, R130, R144 ;  /* 0x0000009082a27220 */ /* 0x000fe20000410000 */
[----:B------:R-:W-:Y:S01]  /*3740*/  FMUL.FTZ R142, R3, R142 ;  /* 0x0000008e038e7220 */ /* 0x000fe20000410000 */
[C---:B------:R-:W-:Y:S01]  /*3750*/  FMUL.FTZ R11, R131.reuse, R144 ;  /* 0x00000090830b7220 */ /* 0x040fe20000410000 */
[----:B------:R-:W-:Y:S01]  /*3760*/  ISETP.GE.AND P0, PT, R98, UR24, PT ;  /* 0x0000001862007c0c */ /* 0x000fe2000bf06270 */
[----:B------:R-:W-:-:S02]  /*3770*/  FFMA.FTZ R151, -R131, R148, -R162 ;  /* 0x0000009483977223 */ /* 0x000fc400000109a2 */
[----:B------:R-:W-:Y:S01]  /*3780*/  FFMA.FTZ R11, R130, R148, -R11 ;  /* 0x00000094820b7223 */ /* 0x000fe2000001080b */
[----:B------:R-:W-:Y:S01]  /*3790*/  ISETP.NE.OR P0, PT, R158, RZ, P0 ;  /* 0x000000ff9e00720c */ /* 0x000fe20000705670 */
[----:B------:R-:W-:Y:S01]  /*37a0*/  FADD.FTZ R163, -R142, R151 ;  /* 0x000000978ea37221 */ /* 0x000fe20000010100 */
[----:B------:R-:W-:Y:S01]  /*37b0*/  SHF.L.U32 R151, R9, 0x10, RZ ;  /* 0x0000001009977819 */ /* 0x000fe200000006ff */
[----:B------:R-:W-:Y:S01]  /*37c0*/  FADD.FTZ R161, R146, R11 ;  /* 0x0000000b92a17221 */ /* 0x000fe20000010000 */
[C---:B0-----:R-:W-:Y:S01]  /*37d0*/  FMUL.FTZ R11, R157.reuse, R160 ;  /* 0x000000a09d0b7220 */ /* 0x041fe20000410000 */
[----:B------:R-:W-:Y:S02]  /*37e0*/  FMUL.FTZ R165, R128, -R163 ;  /* 0x800000a380a57220 */ /* 0x000fe40000410000 */
[----:B------:R-:W-:Y:S01]  /*37f0*/  FMUL.FTZ R151, R2, R151 ;  /* 0x0000009702977220 */ /* 0x000fe20000410000 */
[-C--:B-1----:R-:W-:Y:S01]  /*3800*/  FFMA.FTZ R11, R154, R159.reuse, -R11 ;  /* 0x0000009f9a0b7223 */ /* 0x082fe2000001080b */
[C---:B------:R-:W-:Y:S01]  /*3810*/  FMUL.FTZ R159, R157.reuse, R159 ;  /* 0x0000009f9d9f7220 */ /* 0x040fe20000410000 */
[C---:B---3--:R-:W-:Y:S01]  /*3820*/  FMUL.FTZ R9, R157.reuse, R150 ;  /* 0x000000969d097220 */ /* 0x048fe20000410000 */
[-C--:B------:R-:W-:Y:S01]  /*3830*/  FFMA.FTZ R164, R126, R161.reuse, -R165 ;  /* 0x000000a17ea47223 */ /* 0x080fe200000108a5 */
[----:B------:R-:W-:Y:S01]  /*3840*/  FMUL.FTZ R161, R128, -R161 ;  /* 0x800000a180a17220 */ /* 0x000fe20000410000 */
[C---:B------:R-:W-:Y:S01]  /*3850*/  FFMA.FTZ R160, R154.reuse, R160, R159 ;  /* 0x000000a09aa07223 */ /* 0x040fe2000001009f */
[-C--:B----4-:R-:W-:Y:S01]  /*3860*/  FFMA.FTZ R8, R154, R156.reuse, R9 ;  /* 0x0000009c9a087223 */ /* 0x090fe20000010009 */
[----:B------:R-:W-:Y:S01]  /*3870*/  FMUL.FTZ R9, R157, R156 ;  /* 0x0000009c9d097220 */ /* 0x000fe20000410000 */
[----:B-----5:R2:W-:Y:S01]  /*3880*/  SHFL.IDX PT, R159, R110, RZ, 0x1f ;  /* 0x00001fff6e9f7589 */ /* 0x0205e200000e0000 */
[----:B------:R-:W-:Y:S01]  /*3890*/  @P1 FADD.FTZ R153, R153, R160 ;  /* 0x000000a099991221 */ /* 0x000fe20000010000 */
[----:B------:R-:W-:Y:S01]  /*38a0*/  FFMA.FTZ R163, R126, R163, R161 ;  /* 0x000000a37ea37223 */ /* 0x000fe200000100a1 */
[----:B------:R-:W-:Y:S01]  /*38b0*/  FSEL R156, R157, R8, !P1 ;  /* 0x000000089d9c7208 */ /* 0x000fe20004800000 */
[----:B------:R-:W-:Y:S01]  /*38c0*/  @P1 FFMA.FTZ R154, R154, R150, -R9 ;  /* 0x000000969a9a1223 */ /* 0x000fe20000010809 */
[----:B------:R0:W-:Y:S01]  /*38d0*/  SHFL.IDX PT, R161, R111, RZ, 0x1f ;  /* 0x00001fff6fa17589 */ /* 0x0001e200000e0000 */
[----:B------:R-:W-:Y:S01]  /*38e0*/  SHF.L.U32 R157, R166, 0x10, RZ ;  /* 0x00000010a69d7819 */ /* 0x000fe200000006ff */
[----:B------:R-:W-:Y:S01]  /*38f0*/  @P1 FADD.FTZ R152, R152, R11 ;  /* 0x0000000b98981221 */ /* 0x000fe20000010000 */
[CC--:B--2---:R-:W-:Y:S01]  /*3900*/  FMUL.FTZ R110, R131.reuse, -R12.reuse ;  /* 0x8000000c836e7220 */ /* 0x0c4fe20000410000 */
[----:B------:R-:W1:Y:S01]  /*3910*/  SHFL.UP PT, R156, R156, 0x1, RZ ;  /* 0x042000009c9c7989 */ /* 0x000e6200000e00ff */
[----:B------:R-:W-:Y:S01]  /*3920*/  HFMA2.MMA R9, -RZ, RZ, 0, 0 ;  /* 0x00000000ff097435 */ /* 0x000fe200000001ff */
[----:B------:R-:W-:Y:S01]  /*3930*/  FMUL.FTZ R150, R2, R157 ;  /* 0x0000009d02967220 */ /* 0x000fe20000410000 */
[-C--:B------:R-:W-:Y:S01]  /*3940*/  FMUL.FTZ R157, R131, R13.reuse ;  /* 0x0000000d839d7220 */ /* 0x080fe20000410000 */
[----:B------:R-:W2:Y:S01]  /*3950*/  SHFL.UP PT, R154, R154, 0x1, RZ ;  /* 0x042000009a9a7989 */ /* 0x000ea200000e00ff */
[----:B0-----:R-:W-:Y:S01]  /*3960*/  FFMA.FTZ R111, R130, -R13, R110 ;  /* 0x8000000d826f7223 */ /* 0x001fe2000001006e */
[----:B------:R-:W-:Y:S01]  /*3970*/  FADD.FTZ R167, -R150, R163 ;  /* 0x000000a396a77221 */ /* 0x000fe20000010100 */
[----:B------:R-:W-:Y:S01]  /*3980*/  FFMA.FTZ R157, R130, R12, -R157 ;  /* 0x0000000c829d7223 */ /* 0x000fe2000001089d */
[----:B------:R-:W0:Y:S01]  /*3990*/  SHFL.UP PT, R153, R153, 0x1, RZ ;  /* 0x0420000099997989 */ /* 0x000e2200000e00ff */
[C---:B------:R-:W-:Y:S01]  /*39a0*/  FMUL.FTZ R110, R128.reuse, -R111 ;  /* 0x8000006f806e7220 */ /* 0x040fe20000410000 */
[----:B------:R-:W-:Y:S01]  /*39b0*/  MOV R8, 0x3f800000 ;  /* 0x3f80000000087802 */ /* 0x000fe20000000f00 */
[-C--:B------:R-:W-:Y:S01]  /*39c0*/  FMUL.FTZ R163, R128, -R157.reuse ;  /* 0x8000009d80a37220 */ /* 0x080fe20000410000 */
[----:B------:R-:W3:Y:S01]  /*39d0*/  SHFL.UP PT, R152, R152, 0x1, RZ ;  /* 0x0420000098987989 */ /* 0x000ee200000e00ff */
[C---:B------:R-:W-:Y:S01]  /*39e0*/  FFMA.FTZ R157, R126.reuse, R157, -R110 ;  /* 0x0000009d7e9d7223 */ /* 0x040fe2000001086e */
[----:B------:R-:W-:Y:S01]  /*39f0*/  CS2R R10, SRZ ;  /* 0x00000000000a7805 */ /* 0x000fe2000001ff00 */
[----:B------:R-:W-:Y:S01]  /*3a00*/  FFMA.FTZ R163, R126, R111, R163 ;  /* 0x0000006f7ea37223 */ /* 0x000fe200000100a3 */
[----:B------:R-:W-:Y:S01]  /*3a10*/  @!P0 LEA R162, R114, R81, 0x4 ;  /* 0x0000005172a28211 */ /* 0x000fe200078e20ff */
[----:B------:R-:W-:Y:S01]  /*3a20*/  FADD.FTZ R165, R151, R164 ;  /* 0x000000a497a57221 */ /* 0x000fe20000010000 */
[----:B------:R-:W-:-:S03]  /*3a30*/  FMUL.FTZ R169, R124, -R167 ;  /* 0x800000a77ca97220 */ /* 0x000fc60000410000 */
[----:B------:R-:W-:Y:S01]  /*3a40*/  FMUL.FTZ R160, R124, -R165 ;  /* 0x800000a57ca07220 */ /* 0x000fe20000410000 */
[----:B------:R4:W3:Y:S01]  /*3a50*/  @!P0 LDS.128 R8, [R162+0x21b0] ;  /* 0x0021b000a2088984 */ /* 0x0008e20000000c00 */
[----:B------:R-:W-:Y:S01]  /*3a60*/  ISETP.NE.AND P0, PT, R158, 0x1f, PT ;  /* 0x0000001f9e00780c */ /* 0x000fe20003f05270 */
[C---:B-1----:R-:W-:Y:S01]  /*3a70*/  FMUL.FTZ R111, R156.reuse, R159 ;  /* 0x0000009f9c6f7220 */ /* 0x042fe20000410000 */
[----:B------:R-:W-:Y:S01]  /*3a80*/  FMUL.FTZ R156, R156, R161 ;  /* 0x000000a19c9c7220 */ /* 0x000fe20000410000 */
[----:B------:R-:W-:Y:S01]  /*3a90*/  FFMA.FTZ R167, R122, R167, R160 ;  /* 0x000000a77aa77223 */ /* 0x000fe200000100a0 */
[----:B------:R-:W-:Y:S01]  /*3aa0*/  FMUL.FTZ R160, R124, -R157 ;  /* 0x8000009d7ca07220 */ /* 0x000fe20000410000 */
[C---:B--2---:R-:W-:Y:S01]  /*3ab0*/  FFMA.FTZ R110, R154.reuse, R161, R111 ;  /* 0x000000a19a6e7223 */ /* 0x044fe2000001006f */
[----:B------:R-:W-:Y:S01]  /*3ac0*/  FFMA.FTZ R111, R154, R159, -R156 ;  /* 0x0000009f9a6f7223 */ /* 0x000fe2000001089c */
[----:B----4-:R-:W-:Y:S01]  /*3ad0*/  FFMA.FTZ R162, R122, R165, -R169 ;  /* 0x000000a57aa27223 */ /* 0x010fe200000108a9 */
[-C--:B------:R-:W-:Y:S01]  /*3ae0*/  FMUL.FTZ R165, R124, -R163.reuse ;  /* 0x800000a37ca57220 */ /* 0x080fe20000410000 */
[----:B0-----:R-:W-:Y:S01]  /*3af0*/  @P3 FADD.FTZ R161, R153, R110 ;  /* 0x0000006e99a13221 */ /* 0x001fe20000010000 */
[----:B------:R-:W-:Y:S01]  /*3b00*/  SHF.L.U32 R153, R168, 0x10, RZ ;  /* 0x00000010a8997819 */ /* 0x000fe200000006ff */
[C---:B------:R-:W-:Y:S01]  /*3b10*/  FFMA.FTZ R160, R122.reuse, R163, R160 ;  /* 0x000000a37aa07223 */ /* 0x040fe200000100a0 */
[----:B------:R-:W-:Y:S01]  /*3b20*/  FFMA.FTZ R165, R122, R157, -R165 ;  /* 0x0000009d7aa57223 */ /* 0x000fe200000108a5 */
[----:B---3--:R-:W-:Y:S01]  /*3b30*/  @P3 FADD.FTZ R159, R152, R111 ;  /* 0x0000006f989f3221 */ /* 0x008fe20000010000 */
[C---:B------:R-:W-:Y:S01]  /*3b40*/  FMUL.FTZ R111, R0.reuse, R155 ;  /* 0x0000009b006f7220 */ /* 0x040fe20000410000 */
[----:B------:R-:W-:Y:S01]  /*3b50*/  FMUL.FTZ R110, R0, R153 ;  /* 0x00000099006e7220 */ /* 0x000fe20000410000 */
[C---:B------:R-:W-:Y:S01]  /*3b60*/  FMUL.FTZ R157, R71.reuse, R161 ;  /* 0x000000a1479d7220 */ /* 0x040fe20000410000 */
[-C--:B------:R-:W-:Y:S01]  /*3b70*/  FMUL.FTZ R154, R71, R159.reuse ;  /* 0x0000009f479a7220 */ /* 0x080fe20000410000 */
[----:B------:R-:W-:Y:S01]  /*3b80*/  FADD.FTZ R162, R111, R162 ;  /* 0x000000a26fa27221 */ /* 0x000fe20000010000 */
[----:B------:R-:W-:Y:S01]  /*3b90*/  FADD.FTZ R167, -R110, R167 ;  /* 0x000000a76ea77221 */ /* 0x000fe20000010100 */
[C---:B------:R-:W-:Y:S01]  /*3ba0*/  FFMA.FTZ R152, R70.reuse, R159, -R157 ;  /* 0x0000009f46987223 */ /* 0x040fe2000001089d */
        /* <DEDUP_REMOVED lines=17> */
.L_x_18864:
[----:B------:R-:W-:Y:S05]  /*3cc0*/  BSYNC B0 ;  /* 0x0000000000007941 */ /* 0x000fea0003800000 */
.L_x_18863:
[----:B------:R-:W-:Y:S01]  /*3cd0*/  ISETP.GT.U32.AND P0, PT, R158, 0x1d, PT ;  /* 0x0000001d9e00780c */ /* 0x000fe20003f04070 */
[----:B------:R-:W-:Y:S01]  /*3ce0*/  FADD.FTZ R149, R149, R154 ;  /* 0x0000009a95957221 */ /* 0x000fe20000010000 */
[----:B------:R-:W-:Y:S01]  /*3cf0*/  FADD.FTZ R147, R147, R152 ;  /* 0x0000009893937221 */ /* 0x000fe20000010000 */
[----:B--2---:R2:W0:Y:S01]  /*3d00*/  SHFL.DOWN PT, R155, R165, 0x2, 0x1f ;  /* 0x08401f00a59b7f89 */ /* 0x00442200000e0000 */
[----:B------:R-:W-:Y:S01]  /*3d10*/  BSSY B0, `(.L_x_18865) ;  /* 0x0000017000007945 */ /* 0x000fe20003800000 */
[C---:B---3--:R-:W-:Y:S01]  /*3d20*/  FMUL.FTZ R71, R124.reuse, R149 ;  /* 0x000000957c477220 */ /* 0x048fe20000410000 */
[-C--:B------:R-:W-:Y:S01]  /*3d30*/  FMUL.FTZ R152, R124, R147.reuse ;  /* 0x000000937c987220 */ /* 0x080fe20000410000 */
[----:B----4-:R2:W3:Y:S01]  /*3d40*/  SHFL.DOWN PT, R157, R160, 0x2, 0x1f ;  /* 0x08401f00a09d7f89 */ /* 0x0104e200000e0000 */
[----:B------:R-:W-:Y:S01]  /*3d50*/  ISETP.GT.U32.AND P1, PT, R158, 0x1b, PT ;  /* 0x0000001b9e00780c */ /* 0x000fe20003f24070 */
[----:B------:R-:W-:Y:S01]  /*3d60*/  FFMA.FTZ R70, R122, R147, -R71 ;  /* 0x000000937a467223 */ /* 0x000fe20000010847 */
[C---:B------:R-:W-:Y:S01]  /*3d70*/  ISETP.GT.U32.AND P2, PT, R158.reuse, 0x17, PT ;  /* 0x000000179e00780c */ /* 0x040fe20003f44070 */
[----:B-1----:R2:W1:Y:S01]  /*3d80*/  SHFL.DOWN PT, R153, R162, 0x2, 0x1f ;  /* 0x08401f00a2997f89 */ /* 0x00246200000e0000 */
[----:B------:R-:W-:Y:S01]  /*3d90*/  ISETP.GT.U32.AND P3, PT, R158, 0xf, PT ;  /* 0x0000000f9e00780c */ /* 0x000fe20003f64070 */
[----:B------:R-:W-:-:S02]  /*3da0*/  FFMA.FTZ R71, R122, R149, R152 ;  /* 0x000000957a477223 */ /* 0x000fc40000010098 */
[----:B------:R2:W4:Y:S01]  /*3db0*/  SHFL.DOWN PT, R159, R167, 0x2, 0x1f ;  /* 0x08401f00a79f7f89 */ /* 0x00052200000e0000 */
[----:B------:R-:W-:Y:S09]  /*3dc0*/  @P0 BRA `(.L_x_18866) ;  /* 0x00000000002c0947 */ /* 0x000ff20003800000 */
[C---:B---3--:R-:W-:Y:S01]  /*3dd0*/  FMUL.FTZ R152, R160.reuse, R157 ;  /* 0x0000009da0987220 */ /* 0x048fe20000410000 */
[C---:B----4-:R-:W-:Y:S01]  /*3de0*/  FMUL.FTZ R154, R160.reuse, R159 ;  /* 0x0000009fa09a7220 */ /* 0x050fe20000410000 */
[C---:B-1----:R-:W-:Y:S01]  /*3df0*/  FMUL.FTZ R156, R160.reuse, R153 ;  /* 0x00000099a09c7220 */ /* 0x042fe20000410000 */
        /* <DEDUP_REMOVED lines=8> */
.L_x_18866:
[----:B------:R-:W-:Y:S05]  /*3e80*/  BSYNC B0 ;  /* 0x0000000000007941 */ /* 0x000fea0003800000 */
.L_x_18865:
[C---:B------:R-:W-:Y:S01]  /*3e90*/  FFMA.FTZ R134, R123.reuse, R134, R70 ;  /* 0x000000867b867223 */ /* 0x040fe20000010046 */
[----:B------:R-:W-:Y:S01]  /*3ea0*/  FFMA.FTZ R132, R123, R132, R71 ;  /* 0x000000847b847223 */ /* 0x000fe20000010047 */
[----:B-1----:R1:W1:Y:S01]  /*3eb0*/  SHFL.DOWN PT, R153, R160, 0x4, 0x1f ;  /* 0x08801f00a0997f89 */ /* 0x00226200000e0000 */
[----:B------:R-:W-:Y:S03]  /*3ec0*/  BSSY B0, `(.L_x_18867) ;  /* 0x0000010000007945 */ /* 0x000fe60003800000 */
[----:B------:R0:W1:Y:S04]  /*3ed0*/  SHFL.DOWN PT, R123, R165, 0x4, 0x1f ;  /* 0x08801f00a57b7f89 */ /* 0x00006800000e0000 */
[----:B------:R1:W1:Y:S04]  /*3ee0*/  SHFL.DOWN PT, R71, R162, 0x4, 0x1f ;  /* 0x08801f00a2477f89 */ /* 0x00026800000e0000 */
[----:B0-----:R0:W0:Y:S01]  /*3ef0*/  SHFL.DOWN PT, R155, R167, 0x4, 0x1f ;  /* 0x08801f00a79b7f89 */ /* 0x00102200000e0000 */
[----:B------:R-:W-:Y:S05]  /*3f00*/  @P1 BRA `(.L_x_18868) ;  /* 0x00000000002c1947 */ /* 0x000fea0003800000 */
[C---:B-1----:R-:W-:Y:S01]  /*3f10*/  FMUL.FTZ R70, R160.reuse, R153 ;  /* 0x00000099a0467220 */ /* 0x042fe20000410000 */
[C---:B0-----:R-:W-:Y:S01]  /*3f20*/  FMUL.FTZ R152, R160.reuse, R155 ;  /* 0x0000009ba0987220 */ /* 0x041fe20000410000 */
[C---:B------:R-:W-:Y:S01]  /*3f30*/  FMUL.FTZ R154, R160.reuse, R71 ;  /* 0x00000047a09a7220 */ /* 0x040fe20000410000 */
        /* <DEDUP_REMOVED lines=8> */
.L_x_18868:
[----:B------:R-:W-:Y:S05]  /*3fc0*/  BSYNC B0 ;  /* 0x0000000000007941 */ /* 0x000fea0003800000 */
.L_x_18867:
[----:B-1----:R1:W1:Y:S01]  /*3fd0*/  SHFL.DOWN PT, R153, R165, 0x8, 0x1f ;  /* 0x09001f00a5997f89 */ /* 0x00226200000e0000 */
[----:B------:R-:W-:Y:S01]  /*3fe0*/  BSSY B0, `(.L_x_18869) ;  /* 0x0000011000007945 */ /* 0x000fe20003800000 */
[----:B------:R-:W-:Y:S02]  /*3ff0*/  FMUL.FTZ R71, R128, R134 ;  /* 0x0000008680477220 */ /* 0x000fe40000410000 */
[----:B0-----:R0:W0:Y:S04]  /*4000*/  SHFL.DOWN PT, R155, R160, 0x8, 0x1f ;  /* 0x09001f00a09b7f89 */ /* 0x00102800000e0000 */
        /* <DEDUP_REMOVED lines=14> */
.L_x_18870:
[----:B------:R-:W-:Y:S05]  /*40f0*/  BSYNC B0 ;  /* 0x0000000000007941 */ /* 0x000fea0003800000 */
.L_x_18869:
[----:B------:R-:W-:Y:S01]  /*4100*/  FFMA.FTZ R70, R126, R132, R71 ;  /* 0x000000847e467223 */ /* 0x000fe20000010047 */
[----:B0-----:R0:W0:Y:S01]  /*4110*/  SHFL.DOWN PT, R123, R165, 0x10, 0x1f ;  /* 0x0a001f00a57b7f89 */ /* 0x00102200000e0000 */
[----:B------:R-:W-:Y:S03]  /*4120*/  BSSY B0, `(.L_x_18871) ;  /* 0x0000010000007945 */ /* 0x000fe60003800000 */
[----:B-1----:R1:W0:Y:S04]  /*4130*/  SHFL.DOWN PT, R153, R160, 0x10, 0x1f ;  /* 0x0a001f00a0997f89 */ /* 0x00222800000e0000 */
        /* <DEDUP_REMOVED lines=14> */
.L_x_18872:
[----:B------:R-:W-:Y:S05]  /*4220*/  BSYNC B0 ;  /* 0x0000000000007941 */ /* 0x000fea0003800000 */
.L_x_18871:
[----:B------:R-:W-:Y:S01]  /*4230*/  SHFL.DOWN PT, R154, R160, 0x1, 0x1f ;  /* 0x08201f00a09a7f89 */ /* 0x000fe200000e0000 */
[----:B0-----:R-:W-:Y:S01]  /*4240*/  FMUL.FTZ R71, R128, R132 ;  /* 0x0000008480477220 */ /* 0x001fe20000410000 */
[----:B------:R-:W-:Y:S01]  /*4250*/  FFMA.FTZ R136, R125, R136, R70 ;  /* 0x000000887d887223 */ /* 0x000fe20000010046 */
[----:B------:R-:W-:Y:S01]  /*4260*/  ISETP.NE.AND P0, PT, R79, 0x1f, PT ;  /* 0x0000001f4f00780c */ /* 0x000fe20003f05270 */
[----:B------:R-:W0:Y:S01]  /*4270*/  SHFL.IDX PT, R153, R10, RZ, 0x1f ;  /* 0x00001fff0a997589 */ /* 0x000e2200000e0000 */
[----:B------:R-:W-:Y:S01]  /*4280*/  FFMA.FTZ R152, R126, R134, -R71 ;  /* 0x000000867e987223 */ /* 0x000fe20000010847 */
[----:B------:R-:W-:Y:S01]  /*4290*/  FMUL.FTZ R71, R131, R136 ;  /* 0x0000008883477220 */ /* 0x000fe20000410000 */
[----:B------:R-:W-:Y:S01]  /*42a0*/  ISETP.NE.AND P1, PT, R79, RZ, PT ;  /* 0x000000ff4f00720c */ /* 0x000fe20003f25270 */
[----:B------:R-:W5:Y:S01]  /*42b0*/  SHFL.IDX PT, R155, R11, RZ, 0x1f ;  /* 0x00001fff0b9b7589 */ /* 0x000f6200000e0000 */
[----:B------:R-:W-:Y:S01]  /*42c0*/  FFMA.FTZ R152, R125, R14, R152 ;  /* 0x0000000e7d987223 */ /* 0x000fe20000010098 */
[----:B------:R-:W-:Y:S01]  /*42d0*/  FMUL.FTZ R169, R0, R147 ;  /* 0x0000009300a97220 */ /* 0x000fe20000410000 */
[----:B------:R-:W-:Y:S01]  /*42e0*/  FMUL.FTZ R171, R2, R134 ;  /* 0x0000008602ab7220 */ /* 0x000fe20000410000 */
[----:B----4-:R-:W4:Y:S01]  /*42f0*/  SHFL.DOWN PT, R159, R165, 0x1, 0x1f ;  /* 0x08201f00a59f7f89 */ /* 0x010f2200000e0000 */
[CC--:B------:R-:W-:Y:S01]  /*4300*/  FFMA.FTZ R14, R130.reuse, R152.reuse, -R71 ;  /* 0x00000098820e7223 */ /* 0x0c0fe20000010847 */
[-C--:B------:R-:W-:Y:S01]  /*4310*/  FMUL.FTZ R71, R131, R152.reuse ;  /* 0x0000009883477220 */ /* 0x080fe20000410000 */
[----:B------:R-:W-:Y:S01]  /*4320*/  FMUL.FTZ R173, R3, R152 ;  /* 0x0000009803ad7220 */ /* 0x000fe20000410000 */
[----:B------:R-:W1:Y:S01]  /*4330*/  SHFL.DOWN PT, R161, R162, 0x1, 0x1f ;  /* 0x08201f00a2a17f89 */ /* 0x000e6200000e0000 */
[C---:B------:R-:W-:Y:S01]  /*4340*/  FFMA.FTZ R140, R121.reuse, R140, R14 ;  /* 0x0000008c798c7223 */ /* 0x040fe2000001000e */
[----:B------:R-:W-:Y:S01]  /*4350*/  FFMA.FTZ R14, R130, R136, R71 ;  /* 0x00000088820e7223 */ /* 0x000fe20000010047 */
[----:B------:R-:W-:Y:S01]  /*4360*/  BSSY B0, `(.L_x_18873) ;  /* 0x00000bb000007945 */ /* 0x000fe20003800000 */
[----:B------:R-:W2:Y:S01]  /*4370*/  SHFL.DOWN PT, R164, R167, 0x1, 0x1f ;  /* 0x08201f00a7a47f89 */ /* 0x000ea200000e0000 */
[----:B------:R-:W-:Y:S01]  /*4380*/  FMUL.FTZ R175, R4, R140 ;  /* 0x0000008c04af7220 */ /* 0x000fe20000410000 */
[----:B------:R-:W-:-:S02]  /*4390*/  FFMA.FTZ R138, R121, R138, R14 ;  /* 0x0000008a798a7223 */ /* 0x000fc4000001000e */
[----:B------:R3:W3:Y:S04]  /*43a0*/  SHFL.IDX PT, R123, R160, RZ, 0x1f ;  /* 0x00001fffa07b7589 */ /* 0x0006e800000e0000 */
[----:B------:R-:W3:Y:S01]  /*43b0*/  SHFL.IDX PT, R70, R165, RZ, 0x1f ;  /* 0x00001fffa5467589 */ /* 0x000ee200000e0000 */
[C---:B0-----:R-:W-:Y:S01]  /*43c0*/  @P0 FMUL.FTZ R156, R154.reuse, R153 ;  /* 0x000000999a9c0220 */ /* 0x041fe20000410000 */
[-C--:B-----5:R-:W-:Y:S02]  /*43d0*/  @P0 FMUL.FTZ R154, R154, R155.reuse ;  /* 0x0000009b9a9a0220 */ /* 0x0a0fe40000410000 */
[----:B------:R-:W0:Y:S01]  /*43e0*/  SHFL.IDX PT, R71, R162, RZ, 0x1f ;  /* 0x00001fffa2477589 */ /* 0x000e2200000e0000 */
[C---:B----4-:R-:W-:Y:S01]  /*43f0*/  @P0 FFMA.FTZ R157, R159.reuse, R155, R156 ;  /* 0x0000009b9f9d0223 */ /* 0x050fe2000001009c */
[----:B------:R-:W-:-:S02]  /*4400*/  @P0 FFMA.FTZ R156, R159, R153, -R154 ;  /* 0x000000999f9c0223 */ /* 0x000fc4000001089a */
[----:B------:R-:W4:Y:S02]  /*4410*/  SHFL.IDX PT, R125, R167, RZ, 0x1f ;  /* 0x00001fffa77d7589 */ /* 0x000f2400000e0000 */
[----:B-1----:R-:W-:Y:S01]  /*4420*/  @P0 FADD.FTZ R153, R161, R156 ;  /* 0x0000009ca1990221 */ /* 0x002fe20000010000 */
[----:B--2---:R-:W-:-:S03]  /*4430*/  @P0 FADD.FTZ R155, R164, R157 ;  /* 0x0000009da49b0221 */ /* 0x004fc60000010000 */
[----:B---3--:R-:W-:Y:S01]  /*4440*/  FMUL.FTZ R160, R153, -R13 ;  /* 0x8000000d99a07220 */ /* 0x008fe20000410000 */
[----:B------:R-:W-:Y:S01]  /*4450*/  FMUL.FTZ R121, R123, R11 ;  /* 0x0000000b7b797220 */ /* 0x000fe20000410000 */
[C---:B------:R-:W-:Y:S02]  /*4460*/  FMUL.FTZ R156, R155.reuse, -R13 ;  /* 0x8000000d9b9c7220 */ /* 0x040fe40000410000 */
[----:B------:R-:W-:Y:S01]  /*4470*/  FFMA.FTZ R155, R155, R12, R160 ;  /* 0x0000000c9b9b7223 */ /* 0x000fe200000100a0 */
[-C--:B------:R-:W-:Y:S01]  /*4480*/  FMUL.FTZ R154, R123, R10.reuse ;  /* 0x0000000a7b9a7220 */ /* 0x080fe20000410000 */
[----:B------:R-:W-:Y:S01]  /*4490*/  FFMA.FTZ R14, R70, R10, -R121 ;  /* 0x0000000a460e7223 */ /* 0x000fe20000010879 */
[----:B------:R-:W-:Y:S01]  /*44a0*/  FFMA.FTZ R153, R153, R12, -R156 ;  /* 0x0000000c99997223 */ /* 0x000fe2000001089c */
[----:B------:R-:W-:Y:S01]  /*44b0*/  SHF.R.U32.HI R121, RZ, 0x10, R7 ;  /* 0x00000010ff797819 */ /* 0x000fe20000011607 */
[----:B------:R-:W-:Y:S01]  /*44c0*/  FMUL.FTZ R10, R123, R8 ;  /* 0x000000087b0a7220 */ /* 0x000fe20000410000 */
[----:B------:R-:W-:Y:S01]  /*44d0*/  FADD.FTZ R144, -R144, R155 ;  /* 0x0000009b90907221 */ /* 0x000fe20000010100 */
[----:B------:R-:W-:Y:S01]  /*44e0*/  FADD.FTZ R148, R148, R153 ;  /* 0x0000009994947221 */ /* 0x000fe20000010000 */
[----:B------:R-:W-:Y:S01]  /*44f0*/  SHF.L.U32 R121, R121, 0x10, RZ ;  /* 0x0000001079797819 */ /* 0x000fe200000006ff */
[C---:B------:R-:W-:Y:S01]  /*4500*/  FFMA.FTZ R154, R70.reuse, R11, R154 ;  /* 0x0000000b469a7223 */ /* 0x040fe2000001009a */
[-C--:B------:R-:W-:Y:S01]  /*4510*/  FMUL.FTZ R11, R123, R9.reuse ;  /* 0x000000097b0b7220 */ /* 0x080fe20000410000 */
[C---:B------:R-:W-:Y:S01]  /*4520*/  FFMA.FTZ R9, R70.reuse, R9, R10 ;  /* 0x0000000946097223 */ /* 0x040fe2000001000a */
[----:B------:R-:W-:Y:S01]  /*4530*/  FMUL.FTZ R13, R131, -R144 ;  /* 0x80000090830d7220 */ /* 0x000fe20000410000 */
[----:B0-----:R-:W-:Y:S01]  /*4540*/  FADD.FTZ R10, R71, R14 ;  /* 0x0000000e470a7221 */ /* 0x001fe20000010000 */
[----:B------:R-:W-:Y:S01]  /*4550*/  FMUL.FTZ R131, R131, -R148 ;  /* 0x8000009483837220 */ /* 0x000fe20000410000 */
[----:B------:R-:W-:Y:S01]  /*4560*/  FMUL.FTZ R14, R121, R108 ;  /* 0x0000006c790e7220 */ /* 0x000fe20000410000 */
[----:B------:R-:W-:Y:S01]  /*4570*/  FFMA.FTZ R8, R70, R8, -R11 ;  /* 0x0000000846087223 */ /* 0x000fe2000001080b */
[----:B----4-:R-:W-:Y:S01]  /*4580*/  FADD.FTZ R11, R125, R154 ;  /* 0x0000009a7d0b7221 */ /* 0x010fe20000010000 */
[----:B------:R-:W-:Y:S01]  /*4590*/  FFMA.FTZ R71, R130, R144, R131 ;  /* 0x0000009082477223 */ /* 0x000fe20000010083 */
[----:B------:R-:W-:Y:S01]  /*45a0*/  FFMA.FTZ R12, R145, -R14, R138 ;  /* 0x8000000e910c7223 */ /* 0x000fe2000001008a */
[-C--:B------:R-:W-:Y:S01]  /*45b0*/  FMUL.FTZ R131, R144, R108.reuse ;  /* 0x0000006c90837220 */ /* 0x080fe20000410000 */
[----:B------:R-:W-:Y:S01]  /*45c0*/  @!P1 LEA R70, R114, R81, 0x4 ;  /* 0x0000005172469211 */ /* 0x000fe200078e20ff */
[----:B------:R-:W-:Y:S01]  /*45d0*/  FMUL.FTZ R123, R148, R108 ;  /* 0x0000006c947b7220 */ /* 0x000fe20000410000 */
[----:B------:R-:W-:Y:S01]  /*45e0*/  FFMA.FTZ R14, R15, -R14, R140 ;  /* 0x8000000e0f0e7223 */ /* 0x000fe2000001008c */
[----:B------:R-:W-:Y:S01]  /*45f0*/  FMUL.FTZ R125, R12, R131 ;  /* 0x000000830c7d7220 */ /* 0x000fe20000410000 */
[----:B------:R-:W-:Y:S01]  /*4600*/  FFMA.FTZ R13, R130, R148, -R13 ;  /* 0x00000094820d7223 */ /* 0x000fe2000001080d */
[----:B------:R-:W-:Y:S01]  /*4610*/  FADD.FTZ R71, -R142, R71 ;  /* 0x000000478e477221 */ /* 0x000fe20000010100 */
[----:B------:R0:W-:Y:S01]  /*4620*/  @!P1 STS.128 [R70+0x21b0], R8 ;  /* 0x0021b00846009388 */ /* 0x0001e20000000c00 */
[-C--:B------:R-:W-:Y:S01]  /*4630*/  FFMA.FTZ R130, R14, R123.reuse, R125 ;  /* 0x0000007b0e827223 */ /* 0x080fe2000001007d */
[----:B------:R-:W-:Y:S01]  /*4640*/  FADD.FTZ R13, R146, R13 ;  /* 0x0000000d920d7221 */ /* 0x000fe20000010000 */
[----:B------:R-:W-:Y:S01]  /*4650*/  SHF.L.U32 R125, R7, 0x10, RZ ;  /* 0x00000010077d7819 */ /* 0x000fe200000006ff */
[-C--:B------:R-:W-:Y:S01]  /*4660*/  FMUL.FTZ R142, R12, R123.reuse ;  /* 0x0000007b0c8e7220 */ /* 0x080fe20000410000 */
[----:B------:R-:W-:Y:S01]  /*4670*/  FMUL.FTZ R153, R121, R123 ;  /* 0x0000007b79997220 */ /* 0x000fe20000410000 */
[----:B------:R-:W-:-:S02]  /*4680*/  LEA R154, R98, 0xffffff80, 0x7 ;  /* 0xffffff80629a7811 */ /* 0x000fc400078e38ff */
[-C--:B------:R-:W-:Y:S01]  /*4690*/  FFMA.FTZ R142, R14, R131.reuse, -R142 ;  /* 0x000000830e8e7223 */ /* 0x080fe2000001088e */
[----:B------:R-:W-:Y:S01]  /*46a0*/  FMUL.FTZ R131, R121, R131 ;  /* 0x0000008379837220 */ /* 0x000fe20000410000 */
[----:B------:R-:W-:Y:S01]  /*46b0*/  STS [R82+0x18], R153 ;  /* 0x0000189952007388 */ /* 0x000fe20000000800 */
[----:B------:R-:W-:Y:S02]  /*46c0*/  IADD3 R154, -R154, UR7, RZ ;  /* 0x000000079a9a7c10 */ /* 0x000fe4000fffe1ff */
[----:B------:R-:W-:Y:S01]  /*46d0*/  IADD3 R146, R79, 0x20, RZ ;  /* 0x000000204f927810 */ /* 0x000fe20007ffe0ff */
[----:B------:R1:W-:Y:S01]  /*46e0*/  STS [R82+0x1c], R131 ;  /* 0x00001c8352007388 */ /* 0x0003e20000000800 */
[----:B------:R-:W-:Y:S01]  /*46f0*/  LEA R162, R154, -R79, 0x1 ;  /* 0x8000004f9aa27211 */ /* 0x000fe200078e08ff */
[C---:B0-----:R-:W-:Y:S01]  /*4700*/  FMUL.FTZ R9, R128.reuse, -R71 ;  /* 0x8000004780097220 */ /* 0x041fe20000410000 */
[----:B------:R-:W-:Y:S01]  /*4710*/  FMUL.FTZ R70, R125, R104 ;  /* 0x000000687d467220 */ /* 0x000fe20000410000 */
[-C--:B------:R-:W-:Y:S01]  /*4720*/  FMUL.FTZ R128, R128, -R13.reuse ;  /* 0x8000000d80807220 */ /* 0x080fe20000410000 */
[----:B------:R-:W-:Y:S01]  /*4730*/  ISETP.GE.AND P2, PT, R162, 0x1, PT ;  /* 0x00000001a200780c */ /* 0x000fe20003f46270 */
[C---:B------:R-:W-:Y:S01]  /*4740*/  FFMA.FTZ R10, R126.reuse, R13, -R9 ;  /* 0x0000000d7e0a7223 */ /* 0x040fe20000010809 */
[----:B------:R-:W-:Y:S01]  /*4750*/  FFMA.FTZ R8, R143, -R70, R136 ;  /* 0x800000468f087223 */ /* 0x000fe20000010088 */
[----:B------:R-:W-:Y:S01]  /*4760*/  FFMA.FTZ R11, R126, R71, R128 ;  /* 0x000000477e0b7223 */ /* 0x000fe20000010080 */
[-C--:B------:R-:W-:Y:S01]  /*4770*/  FMUL.FTZ R126, R71, R104.reuse ;  /* 0x00000068477e7220 */ /* 0x080fe20000410000 */
[----:B------:R-:W-:Y:S01]  /*4780*/  FADD.FTZ R151, R151, R10 ;  /* 0x0000000a97977221 */ /* 0x000fe20000010000 */
[----:B------:R-:W-:Y:S01]  /*4790*/  FMUL.FTZ R10, R13, R104 ;  /* 0x000000680d0a7220 */ /* 0x000fe20000410000 */
[----:B------:R-:W-:Y:S01]  /*47a0*/  FFMA.FTZ R9, R141, -R70, R152 ;  /* 0x800000468d097223 */ /* 0x000fe20000010098 */
[----:B------:R-:W-:Y:S01]  /*47b0*/  SHF.R.U64 R128, R6, 0x10, R7 ;  /* 0x0000001006807819 */ /* 0x000fe20000001207 */
[----:B------:R-:W-:Y:S01]  /*47c0*/  FADD.FTZ R11, -R150, R11 ;  /* 0x0000000b960b7221 */ /* 0x000fe20000010100 */
[C---:B------:R-:W-:Y:S01]  /*47d0*/  FMUL.FTZ R123, R8.reuse, R10 ;  /* 0x0000000a087b7220 */ /* 0x040fe20000410000 */
[----:B------:R-:W-:Y:S01]  /*47e0*/  FMUL.FTZ R70, R8, R126 ;  /* 0x0000007e08467220 */ /* 0x000fe20000410000 */
[----:B------:R-:W-:Y:S01]  /*47f0*/  FMUL.FTZ R159, R125, R10 ;  /* 0x0000000a7d9f7220 */ /* 0x000fe20000410000 */
[----:B-1----:R-:W-:Y:S01]  /*4800*/  FMUL.FTZ R131, R124, -R11 ;  /* 0x8000000b7c837220 */ /* 0x002fe20000410000 */
[C---:B------:R-:W-:Y:S01]  /*4810*/  FFMA.FTZ R150, R9.reuse, R126, -R123 ;  /* 0x0000007e09967223 */ /* 0x040fe2000001087b */
[----:B------:R-:W-:Y:S01]  /*4820*/  SHF.L.U32 R123, R128, 0x10, RZ ;  /* 0x00000010807b7819 */ /* 0x000fe200000006ff */
[----:B------:R-:W-:Y:S01]  /*4830*/  FFMA.FTZ R167, R9, R10, R70 ;  /* 0x0000000a09a77223 */ /* 0x000fe20000010046 */
[-C--:B------:R-:W-:Y:S01]  /*4840*/  FMUL.FTZ R124, R124, -R151.reuse ;  /* 0x800000977c7c7220 */ /* 0x080fe20000410000 */
[C---:B------:R-:W-:Y:S01]  /*4850*/  FFMA.FTZ R10, R122.reuse, R151, -R131 ;  /* 0x000000977a0a7223 */ /* 0x040fe20000010883 */
[-C--:B------:R-:W-:Y:S01]  /*4860*/  FMUL.FTZ R157, R11, R106.reuse ;  /* 0x0000006a0b9d7220 */ /* 0x080fe20000410000 */
[----:B------:R-:W-:Y:S01]  /*4870*/  FMUL.FTZ R70, R123, R106 ;  /* 0x0000006a7b467220 */ /* 0x000fe20000410000 */
[----:B------:R-:W-:Y:S01]  /*4880*/  FFMA.FTZ R153, R122, R11, R124 ;  /* 0x0000000b7a997223 */ /* 0x000fe2000001007c */
[----:B------:R0:W-:Y:S01]  /*4890*/  STS [R82+0x10], R159 ;  /* 0x0000109f52007388 */ /* 0x0001e20000000800 */
[----:B------:R-:W-:Y:S01]  /*48a0*/  FADD.FTZ R111, R111, R10 ;  /* 0x0000000a6f6f7221 */ /* 0x000fe20000010000 */
[----:B------:R-:W-:Y:S01]  /*48b0*/  FFMA.FTZ R124, R137, -R70, R132 ;  /* 0x80000046897c7223 */ /* 0x000fe20000010084 */
[----:B------:R-:W-:Y:S01]  /*48c0*/  FMUL.FTZ R155, R151, R106 ;  /* 0x0000006a979b7220 */ /* 0x000fe20000410000 */
[----:B------:R-:W-:Y:S01]  /*48d0*/  FFMA.FTZ R10, R139, -R70, R134 ;  /* 0x800000468b0a7223 */ /* 0x000fe20000010086 */
[----:B------:R-:W-:Y:S01]  /*48e0*/  FADD.FTZ R122, -R110, R153 ;  /* 0x000000996e7a7221 */ /* 0x000fe20000010100 */
[----:B------:R-:W-:Y:S01]  /*48f0*/  FMUL.FTZ R163, R125, R126 ;  /* 0x0000007e7da37220 */ /* 0x000fe20000410000 */
[----:B------:R-:W-:Y:S01]  /*4900*/  FMUL.FTZ R161, R123, R155 ;  /* 0x0000009b7ba17220 */ /* 0x000fe20000410000 */
[----:B------:R-:W-:Y:S01]  /*4910*/  SHF.L.U32 R131, R6, 0x10, RZ ;  /* 0x0000001006837819 */ /* 0x000fe200000006ff */
[-C--:B------:R-:W-:Y:S01]  /*4920*/  FMUL.FTZ R153, R111, R102.reuse ;  /* 0x000000666f997220 */ /* 0x080fe20000410000 */
[-C--:B0-----:R-:W-:Y:S01]  /*4930*/  FMUL.FTZ R159, R124, R157.reuse ;  /* 0x0000009d7c9f7220 */ /* 0x081fe20000410000 */
[----:B------:R0:W-:Y:S01]  /*4940*/  STS [R82+0x14], R163 ;  /* 0x000014a352007388 */ /* 0x0001e20000000800 */
[----:B------:R-:W-:Y:S01]  /*4950*/  FMUL.FTZ R165, R123, R157 ;  /* 0x0000009d7ba57220 */ /* 0x000fe20000410000 */
[-C--:B------:R-:W-:Y:S01]  /*4960*/  FMUL.FTZ R126, R131, R102.reuse ;  /* 0x00000066837e7220 */ /* 0x080fe20000410000 */
[-C--:B------:R-:W-:Y:S01]  /*4970*/  FFMA.FTZ R128, R10, R155.reuse, R159 ;  /* 0x0000009b0a807223 */ /* 0x080fe2000001009f */
[----:B------:R-:W-:Y:S01]  /*4980*/  FMUL.FTZ R159, R124, R155 ;  /* 0x0000009b7c9f7220 */ /* 0x000fe20000410000 */
[----:B------:R-:W-:Y:S01]  /*4990*/  FMUL.FTZ R155, R122, R102 ;  /* 0x000000667a9b7220 */ /* 0x000fe20000410000 */
[----:B------:R1:W-:Y:S01]  /*49a0*/  STS [R82+0x8], R161 ;  /* 0x000008a152007388 */ /* 0x0003e20000000800 */
[-C--:B------:R-:W-:Y:S01]  /*49b0*/  FFMA.FTZ R110, R135, -R126.reuse, R149 ;  /* 0x8000007e876e7223 */ /* 0x080fe20000010095 */
[----:B------:R-:W-:Y:S01]  /*49c0*/  FFMA.FTZ R70, R133, -R126, R147 ;  /* 0x8000007e85467223 */ /* 0x000fe20000010093 */
[----:B------:R-:W-:Y:S01]  /*49d0*/  LEA.HI.SX32 R146, R146, R79, 0x1b ;  /* 0x0000004f92927211 */ /* 0x000fe200078fdaff */
[----:B0-----:R-:W-:Y:S01]  /*49e0*/  FFMA.FTZ R163, R10, R157, -R159 ;  /* 0x0000009d0aa37223 */ /* 0x001fe2000001089f */
[C---:B------:R-:W-:Y:S01]  /*49f0*/  FMUL.FTZ R159, R131.reuse, R153 ;  /* 0x00000099839f7220 */ /* 0x040fe20000410000 */
[----:B------:R0:W-:Y:S01]  /*4a00*/  STS [R82+0xc], R165 ;  /* 0x00000ca552007388 */ /* 0x0001e20000000800 */
[C---:B------:R-:W-:Y:S01]  /*4a10*/  FMUL.FTZ R157, R110.reuse, R155 ;  /* 0x0000009b6e9d7220 */ /* 0x040fe20000410000 */
[----:B------:R-:W-:Y:S01]  /*4a20*/  FMUL.FTZ R126, R110, R153 ;  /* 0x000000996e7e7220 */ /* 0x000fe20000410000 */
[----:B------:R-:W-:Y:S01]  /*4a30*/  LEA R160, R146, R81, 0x2 ;  /* 0x0000005192a07211 */ /* 0x000fe200078e10ff */
[----:B-1----:R-:W-:Y:S01]  /*4a40*/  FMUL.FTZ R161, R131, R155 ;  /* 0x0000009b83a17220 */ /* 0x002fe20000410000 */
[----:B------:R0:W-:Y:S01]  /*4a50*/  STS [R82], R159 ;  /* 0x0000009f52007388 */ /* 0x0001e20000000800 */
[C---:B------:R-:W-:Y:S01]  /*4a60*/  FFMA.FTZ R157, R70.reuse, R153, R157 ;  /* 0x00000099469d7223 */ /* 0x040fe2000001009d */
[----:B------:R-:W-:Y:S01]  /*4a70*/  FFMA.FTZ R126, R70, R155, -R126 ;  /* 0x0000009b467e7223 */ /* 0x000fe2000001087e */
[----:B------:R-:W-:Y:S01]  /*4a80*/  FFMA.FTZ R153, -R0, R149, -RZ ;  /* 0x0000009500997223 */ /* 0x000fe200000109ff */
[----:B------:R0:W-:Y:S01]  /*4a90*/  STS [R82+0x4], R161 ;  /* 0x000004a152007388 */ /* 0x0001e20000000800 */
[----:B------:R-:W-:Y:S01]  /*4aa0*/  FADD.FTZ R157, RZ, R157 ;  /* 0x0000009dff9d7221 */ /* 0x000fe20000010000 */
[----:B------:R-:W-:Y:S01]  /*4ab0*/  FADD.FTZ R126, RZ, R126 ;  /* 0x0000007eff7e7221 */ /* 0x000fe20000010000 */
[----:B------:R-:W-:Y:S01]  /*4ac0*/  FFMA.FTZ R147, -R2, R132, -RZ ;  /* 0x0000008402937223 */ /* 0x000fe200000109ff */
[----:B------:R-:W-:Y:S01]  /*4ad0*/  BAR.SYNC.DEFER_BLOCKING 0x0 ;  /* 0x0000000000007b1d */ /* 0x000fe20000010000 */
[----:B------:R-:W-:Y:S01]  /*4ae0*/  FADD.FTZ R128, R157, R128 ;  /* 0x000000809d807221 */ /* 0x000fe20000010000 */
[----:B------:R-:W-:Y:S01]  /*4af0*/  FFMA.FTZ R155, -R3, R136, -RZ ;  /* 0x00000088039b7223 */ /* 0x000fe200000109ff */
[----:B------:R-:W-:Y:S01]  /*4b00*/  FFMA.FTZ R157, -R4, R138, -RZ ;  /* 0x0000008a049d7223 */ /* 0x000fe200000109ff */
[----:B------:R-:W-:Y:S01]  /*4b10*/  FADD.FTZ R163, R126, R163 ;  /* 0x000000a37ea37221 */ /* 0x000fe20000010000 */
        /* <DEDUP_REMOVED lines=21> */
[----:B------:R-:W-:-:S04]  /*4c70*/  IMAD.WIDE.U32 R146, R75, UR28, RZ ;  /* 0x0000001c4b927c25 */ /* 0x000fc8000f8e00ff */
[C---:B------:R-:W-:Y:S02]  /*4c80*/  IMAD R136, R132.reuse, UR28, RZ ;  /* 0x0000001c84887c24 */ /* 0x040fe4000f8e02ff */
[----:B------:R-:W-:Y:S02]  /*4c90*/  IMAD R132, R132, UR26, RZ ;  /* 0x0000001a84847c24 */ /* 0x000fe4000f8e02ff */
[C---:B------:R-:W-:Y:S01]  /*4ca0*/  IMAD R157, R75.reuse, UR29, R136 ;  /* 0x0000001d4b9d7c24 */ /* 0x040fe2000f8e0288 */
[----:B------:R-:W-:Y:S01]  /*4cb0*/  SHF.R.U32.HI R136, RZ, 0x1, R37 ;  /* 0x00000001ff887819 */ /* 0x000fe20000011625 */
[C---:B------:R-:W-:Y:S01]  /*4cc0*/  IMAD R155, R75.reuse, UR27, R132 ;  /* 0x0000001b4b9b7c24 */ /* 0x040fe2000f8e0284 */
[----:B------:R-:W-:Y:S01]  /*4cd0*/  IADD3 R132, R98, -0x1, RZ ;  /* 0xffffffff62847810 */ /* 0x000fe20007ffe0ff */
[----:B------:R-:W-:Y:S01]  /*4ce0*/  IMAD.WIDE.U32 R152, R75, UR26, RZ ;  /* 0x0000001a4b987c25 */ /* 0x000fe2000f8e00ff */
[----:B------:R-:W-:Y:S02]  /*4cf0*/  IADD3 R147, R147, R157, RZ ;  /* 0x0000009d93937210 */ /* 0x000fe40007ffe0ff */
[----:B------:R-:W-:Y:S01]  /*4d00*/  SHF.L.U32 R132, R132, 0x8, RZ ;  /* 0x0000000884847819 */ /* 0x000fe200000006ff */
[----:B------:R-:W-:Y:S01]  /*4d10*/  IMAD R138, R136, UR15, RZ ;  /* 0x0000000f888a7c24 */ /* 0x000fe2000f8e02ff */
[----:B------:R-:W-:Y:S01]  /*4d20*/  SHF.R.U32.HI R136, RZ, 0x1, R39 ;  /* 0x00000001ff887819 */ /* 0x000fe20000011627 */
[C---:B------:R-:W-:Y:S01]  /*4d30*/  IMAD R171, R120.reuse, UR20, RZ ;  /* 0x0000001478ab7c24 */ /* 0x040fe2000f8e02ff */
[----:B------:R-:W-:Y:S01]  /*4d40*/  IADD3 R153, R153, R155, RZ ;  /* 0x0000009b99997210 */ /* 0x000fe20007ffe0ff */
[----:B------:R-:W-:Y:S01]  /*4d50*/  IMAD R175, R120, UR22, RZ ;  /* 0x0000001678af7c24 */ /* 0x000fe2000f8e02ff */
[----:B------:R-:W-:Y:S01]  /*4d60*/  SHF.R.U64 R155, R36, 0x1, R37 ;  /* 0x00000001249b7819 */ /* 0x000fe20000001225 */
[----:B------:R-:W-:Y:S01]  /*4d70*/  IMAD R136, R136, UR15, RZ ;  /* 0x0000000f88887c24 */ /* 0x000fe2000f8e02ff */
[----:B------:R-:W-:Y:S01]  /*4d80*/  SHF.R.U64 R157, R38, 0x1, R39 ;  /* 0x00000001269d7819 */ /* 0x000fe20000001227 */
[----:B------:R-:W-:Y:S01]  /*4d90*/  IMAD R173, R114, UR21, R171 ;  /* 0x0000001572ad7c24 */ /* 0x000fe2000f8e02ab */
[----:B------:R-:W-:Y:S01]  /*4da0*/  IADD3 R154, P2, R132, R79, RZ ;  /* 0x0000004f849a7210 */ /* 0x000fe20007f5e0ff */
[----:B------:R-:W-:-:S02]  /*4db0*/  IMAD R179, R155, UR16, R138 ;  /* 0x000000109bb37c24 */ /* 0x000fc4000f8e028a */
[----:B------:R-:W-:Y:S01]  /*4dc0*/  IMAD.WIDE.U32 R146, R155, UR15, R146 ;  /* 0x0000000f9b927c25 */ /* 0x000fe2000f8e0092 */
[----:B------:R-:W-:-:S03]  /*4dd0*/  LEA.HI.X.SX32 R155, R132, RZ, 0x1, P2 ;  /* 0x000000ff849b7211 */ /* 0x000fc600010f0eff */
[----:B------:R-:W-:Y:S01]  /*4de0*/  IMAD R181, R157, UR16, R136 ;  /* 0x000000109db57c24 */ /* 0x000fe2000f8e0288 */
[----:B------:R-:W-:Y:S01]  /*4df0*/  IADD3 R132, R179, R147, RZ ;  /* 0x00000093b3847210 */ /* 0x000fe20007ffe0ff */
[----:B------:R-:W-:Y:S01]  /*4e00*/  IMAD.WIDE.U32 R156, R157, UR15, R152 ;  /* 0x0000000f9d9c7c25 */ /* 0x000fe2000f8e0098 */
[----:B------:R-:W-:-:S03]  /*4e10*/  LEA R171, P2, R146, R34, 0x3 ;  /* 0x0000002292ab7211 */ /* 0x000fc600078418ff */
[----:B------:R-:W-:Y:S01]  /*4e20*/  IMAD.WIDE.U32 R152, R114, UR20, R154 ;  /* 0x0000001472987c25 */ /* 0x000fe2000f8e009a */
[----:B------:R-:W-:Y:S02]  /*4e30*/  IADD3 R120, R181, R157, RZ ;  /* 0x0000009db5787210 */ /* 0x000fe40007ffe0ff */
[----:B------:R-:W-:Y:S01]  /*4e40*/  LEA R157, P3, R156, R30, 0x3 ;  /* 0x0000001e9c9d7211 */ /* 0x000fe200078618ff */
[----:B------:R-:W-:Y:S01]  /*4e50*/  IMAD R175, R114, UR23, R175 ;  /* 0x0000001772af7c24 */ /* 0x000fe2000f8e02af */
[----:B------:R-:W-:Y:S01]  /*4e60*/  LEA.HI.X R132, R146, R35, R132, 0x3, P2 ;  /* 0x0000002392847211 */ /* 0x000fe200010f1c84 */
[----:B------:R-:W-:Y:S01]  /*4e70*/  IMAD.WIDE.U32 R154, R114, UR22, R154 ;  /* 0x00000016729a7c25 */ /* 0x000fe2000f8e009a */
[----:B------:R-:W-:Y:S02]  /*4e80*/  LEA.HI.X R120, R156, R31, R120, 0x3, P3 ;  /* 0x0000001f9c787211 */ /* 0x000fe400018f1c78 */
[----:B------:R-:W-:Y:S02]  /*4e90*/  IADD3 R147, R153, R173, RZ ;  /* 0x000000ad99937210 */ /* 0x000fe40007ffe0ff */
[----:B------:R-:W-:-:S02]  /*4ea0*/  LEA R146, P2, R152, R171, 0x2 ;  /* 0x000000ab98927211 */ /* 0x000fc400078410ff */
[----:B------:R-:W-:Y:S02]  /*4eb0*/  IADD3 R153, R155, R175, RZ ;  /* 0x000000af9b997210 */ /* 0x000fe40007ffe0ff */
[----:B------:R-:W-:Y:S02]  /*4ec0*/  LEA R156, P3, R154, R157, 0x2 ;  /* 0x0000009d9a9c7211 */ /* 0x000fe400078610ff */
[----:B------:R-:W-:Y:S02]  /*4ed0*/  LEA.HI.X R147, R152, R132, R147, 0x2, P2 ;  /* 0x0000008498937211 */ /* 0x000fe400010f1493 */
[----:B------:R-:W-:-:S03]  /*4ee0*/  LEA.HI.X R157, R154, R120, R153, 0x2, P3 ;  /* 0x000000789a9d7211 */ /* 0x000fc600018f1499 */
[----:B------:R1:W-:Y:S04]  /*4ef0*/  REDG.E.ADD.F32.FTZ.RN.STRONG.GPU desc[UR12][R146.64], R159 ;  /* 0x0000009f920079a6 */ /* 0x0003e8000c10f38c */
[----:B0-----:R1:W-:Y:S02]  /*4f00*/  REDG.E.ADD.F32.FTZ.RN.STRONG.GPU desc[UR12][R156.64], R169 ;  /* 0x000000a99c0079a6 */ /* 0x0013e4000c10f38c */
.L_x_18874:
[----:B------:R-:W-:Y:S05]  /*4f10*/  BSYNC B0 ;  /* 0x0000000000007941 */ /* 0x000fea0003800000 */
.L_x_18873:
        /* <DEDUP_REMOVED lines=10> */
[----:B------:R-:W-:-:S02]  /*4fc0*/  IMAD R132, R28, UR14, RZ ;  /* 0x0000000e1c847c24 */ /* 0x000fc4000f8e02ff */
[----:B-1----:R-:W-:Y:S02]  /*4fd0*/  IMAD R157, R33, UR17, R120 ;  /* 0x00000011219d7c24 */ /* 0x002fe4000f8e0278 */
        /* <DEDUP_REMOVED lines=8> */
.L_x_18876:
[----:B------:R-:W-:Y:S05]  /*5060*/  BSYNC B0 ;  /* 0x0000000000007941 */ /* 0x000fea0003800000 */
.L_x_18875:
        /* <DEDUP_REMOVED lines=9> */
.L_x_18878:
[----:B------:R-:W-:Y:S05]  /*5100*/  BSYNC B0 ;  /* 0x0000000000007941 */ /* 0x000fea0003800000 */
.L_x_18877:
        /* <DEDUP_REMOVED lines=14> */
.L_x_18880:
[----:B------:R-:W-:Y:S05]  /*51f0*/  BSYNC B0 ;  /* 0x0000000000007941 */ /* 0x000fea0003800000 */
.L_x_18879:
        /* <DEDUP_REMOVED lines=9> */
.L_x_18882:
[----:B------:R-:W-:Y:S05]  /*5290*/  BSYNC B0 ;  /* 0x0000000000007941 */ /* 0x000fea0003800000 */
.L_x_18881:
[----:B----4-:R4:W0:Y:S01]  /*52a0*/  LDS R149, [R86+0x6a0] ;  /* 0x0006a00056957984 */ /* 0x0108220000000800 */
[----:B------:R-:W-:Y:S04]  /*52b0*/  BSSY B0, `(.L_x_18883) ;  /* 0x0000008000007945 */ /* 0x000fe80003800000 */
[----:B------:R-:W-:Y:S05]  /*52c0*/  @!P3 BRA `(.L_x_18884) ;  /* 0x000000000018b947 */ /* 0x000fea0003800000 */
[----:B------:R-:W-:-:S04]  /*52d0*/  IMAD.WIDE.U32 R146, R32, UR17, R60 ;  /* 0x0000001120927c25 */ /* 0x000fc8000f8e003c */
[----:B------:R-:W-:Y:S01]  /*52e0*/  IMAD.WIDE.U32 R152, R28, UR17, R46 ;  /* 0x000000111c987c25 */ /* 0x000fe2000f8e002e */
[----:B------:R-:W-:-:S04]  /*52f0*/  IADD3 R147, R157, R147, RZ ;  /* 0x000000939d937210 */ /* 0x000fc80007ffe0ff */
[----:B------:R-:W-:Y:S01]  /*5300*/  IADD3 R153, R159, R153, RZ ;  /* 0x000000999f997210 */ /* 0x000fe20007ffe0ff */
[----:B------:R1:W-:Y:S04]  /*5310*/  REDG.E.ADD.F32.FTZ.RN.STRONG.GPU desc[UR12][R146.64], R134 ;  /* 0x00000086920079a6 */ /* 0x0003e8000c10f38c */
[----:B0-----:R1:W-:Y:S02]  /*5320*/  REDG.E.ADD.F32.FTZ.RN.STRONG.GPU desc[UR12][R152.64], R149 ;  /* 0x00000095980079a6 */ /* 0x0013e4000c10f38c */
.L_x_18884:
[----:B------:R-:W-:Y:S05]  /*5330*/  BSYNC B0 ;  /* 0x0000000000007941 */ /* 0x000fea0003800000 */
.L_x_18883:
        /* <DEDUP_REMOVED lines=9> */
.L_x_18886:
[----:B------:R-:W-:Y:S05]  /*53d0*/  BSYNC B0 ;  /* 0x0000000000007941 */ /* 0x000fea0003800000 */
.L_x_18885:
        /* <DEDUP_REMOVED lines=9> */
.L_x_18888:
[----:B------:R-:W-:Y:S05]  /*5470*/  BSYNC B0 ;  /* 0x0000000000007941 */ /* 0x000fea0003800000 */
.L_x_18887:
[----:B0-----:R-:W0:Y:S01]  /*5480*/  SHFL.DOWN PT, R147, R130, 0x1, 0x1f ;  /* 0x08201f0082937f89 */ /* 0x001e2200000e0000 */
[C---:B------:R-:W-:Y:S01]  /*5490*/  ISETP.GT.AND P2, PT, R80.reuse, 0x1e, PT ;  /* 0x0000001e5000780c */ /* 0x040fe20003f44270 */
[----:B------:R-:W-:Y:S01]  /*54a0*/  BSSY B0, `(.L_x_18889) ;  /* 0x0000053000007945 */ /* 0x000fe20003800000 */
[----:B------:R-:W-:Y:S01]  /*54b0*/  ISETP.NE.AND P3, PT, R80, RZ, PT ;  /* 0x000000ff5000720c */ /* 0x000fe20003f65270 */
[----:B-1----:R-:W1:-:S12]  /*54c0*/  SHFL.DOWN PT, R149, R142, 0x1, 0x1f ;  /* 0x08201f008e957f89 */ /* 0x002e5800000e0000 */
[----:B------:R-:W5:Y:S01]  /*54d0*/  @!P3 S2R R157, SR_CgaCtaId ;  /* 0x00000000009db919 */ /* 0x000f620000008800 */
[----:B------:R-:W-:Y:S01]  /*54e0*/  @!P3 MOV R120, 0x400 ;  /* 0x000004000078b802 */ /* 0x000fe20000000f00 */
[----:B0-----:R-:W-:Y:S01]  /*54f0*/  @!P2 FADD.FTZ R130, R130, R147 ;  /* 0x000000938282a221 */ /* 0x001fe20000010000 */
[----:B-1----:R-:W-:-:S04]  /*5500*/  @!P2 FADD.FTZ R142, R142, R149 ;  /* 0x000000958e8ea221 */ /* 0x002fc80000010000 */
[----:B------:R-:W0:Y:S01]  /*5510*/  SHFL.DOWN PT, R147, R130, 0x2, 0x1f ;  /* 0x08401f0082937f89 */ /* 0x000e2200000e0000 */
[----:B------:R-:W-:-:S03]  /*5520*/  ISETP.GT.AND P2, PT, R80, 0x1d, PT ;  /* 0x0000001d5000780c */ /* 0x000fc60003f44270 */
[----:B------:R-:W1:Y:S01]  /*5530*/  SHFL.DOWN PT, R149, R142, 0x2, 0x1f ;  /* 0x08401f008e957f89 */ /* 0x000e6200000e0000 */
[----:B-----5:R-:W-:-:S09]  /*5540*/  @!P3 LEA R81, R157, R120, 0x18 ;  /* 0x000000789d51b211 */ /* 0x020fd200078ec0ff */
        /* <DEDUP_REMOVED lines=13> */
[-C--:B------:R-:W-:Y:S01]  /*5620*/  FFMA.FTZ R149, R24, R144.reuse, -R147 ;  /* 0x0000009018957223 */ /* 0x080fe20000010893 */
[----:B------:R-:W0:Y:S01]  /*5630*/  SHFL.DOWN PT, R153, R130, 0x10, 0x1f ;  /* 0x0a001f0082997f89 */ /* 0x000e2200000e0000 */
[-C--:B------:R-:W-:Y:S01]  /*5640*/  FMUL.FTZ R147, R25, R144.reuse ;  /* 0x0000009019937220 */ /* 0x080fe20000410000 */
[----:B------:R-:W-:Y:S01]  /*5650*/  FMUL.FTZ R144, R145, R144 ;  /* 0x0000009091907220 */ /* 0x000fe20000410000 */
[----:B------:R-:W-:Y:S01]  /*5660*/  FMUL.FTZ R149, R12, R149 ;  /* 0x000000950c957220 */ /* 0x000fe20000410000 */
[----:B---3--:R-:W1:Y:S01]  /*5670*/  SHFL.DOWN PT, R155, R142, 0x10, 0x1f ;  /* 0x0a001f008e9b7f89 */ /* 0x008e6200000e0000 */
[----:B------:R-:W-:Y:S01]  /*5680*/  FMUL.FTZ R12, R143, R71 ;  /* 0x000000478f0c7220 */ /* 0x000fe20000410000 */
[-C--:B------:R-:W-:Y:S01]  /*5690*/  FFMA.FTZ R147, R24, R148.reuse, R147 ;  /* 0x0000009418937223 */ /* 0x080fe20000010093 */
[----:B------:R-:W-:Y:S01]  /*56a0*/  FMUL.FTZ R143, R25, R13 ;  /* 0x0000000d198f7220 */ /* 0x000fe20000410000 */
[----:B------:R-:W-:Y:S01]  /*56b0*/  FFMA.FTZ R144, R15, R148, R144 ;  /* 0x000000940f907223 */ /* 0x000fe20000010090 */
[----:B------:R-:W-:Y:S01]  /*56c0*/  ISETP.GT.AND P2, PT, R80, 0xf, PT ;  /* 0x0000000f5000780c */ /* 0x000fe20003f44270 */
[----:B------:R-:W-:Y:S01]  /*56d0*/  FFMA.FTZ R120, R14, R147, R149 ;  /* 0x000000930e787223 */ /* 0x000fe20000010095 */
[-C--:B------:R-:W-:Y:S01]  /*56e0*/  FFMA.FTZ R143, R24, R71.reuse, -R143 ;  /* 0x00000047188f7223 */ /* 0x080fe2000001088f */
[----:B------:R-:W-:Y:S01]  /*56f0*/  FMUL.FTZ R71, R25, R71 ;  /* 0x0000004719477220 */ /* 0x000fe20000410000 */
[----:B------:R-:W-:Y:S01]  /*5700*/  FFMA.FTZ R14, R141, R13, R12 ;  /* 0x0000000d8d0e7223 */ /* 0x000fe2000001000c */
[----:B------:R-:W-:Y:S01]  /*5710*/  FFMA.FTZ R119, R144, R108, R119 ;  /* 0x0000006c90777223 */ /* 0x000fe20000010077 */
[----:B------:R-:W-:Y:S01]  /*5720*/  FFMA.FTZ R144, R121, R144, R120 ;  /* 0x0000009079907223 */ /* 0x000fe20000010078 */
[----:B------:R-:W-:Y:S01]  /*5730*/  FMUL.FTZ R12, R25, R151 ;  /* 0x00000097190c7220 */ /* 0x000fe20000410000 */
[----:B------:R-:W-:Y:S01]  /*5740*/  FFMA.FTZ R120, R24, R13, R71 ;  /* 0x0000000d18787223 */ /* 0x000fe20000010047 */
[----:B------:R-:W-:Y:S01]  /*5750*/  FMUL.FTZ R8, R8, R143 ;  /* 0x0000008f08087220 */ /* 0x000fe20000410000 */
[----:B------:R-:W-:Y:S01]  /*5760*/  FADD.FTZ R105, R144, R105 ;  /* 0x0000006990697221 */ /* 0x000fe20000010000 */
[-C--:B------:R-:W-:Y:S01]  /*5770*/  FFMA.FTZ R13, R24, R11.reuse, -R12 ;  /* 0x0000000b180d7223 */ /* 0x080fe2000001080c */
[----:B------:R-:W-:Y:S01]  /*5780*/  FMUL.FTZ R12, R137, R11 ;  /* 0x0000000b890c7220 */ /* 0x000fe20000410000 */
[----:B------:R-:W-:Y:S01]  /*5790*/  FFMA.FTZ R120, R9, R120, R8 ;  /* 0x0000007809787223 */ /* 0x000fe20000010008 */
[C---:B------:R-:W-:Y:S01]  /*57a0*/  FMUL.FTZ R9, R25.reuse, R111 ;  /* 0x0000006f19097220 */ /* 0x040fe20000410000 */
[----:B------:R-:W-:Y:S01]  /*57b0*/  FMUL.FTZ R15, R124, R13 ;  /* 0x0000000d7c0f7220 */ /* 0x000fe20000410000 */
[C---:B------:R-:W-:Y:S01]  /*57c0*/  FMUL.FTZ R13, R25.reuse, R11 ;  /* 0x0000000b190d7220 */ /* 0x040fe20000410000 */
[-C--:B------:R-:W-:Y:S01]  /*57d0*/  FMUL.FTZ R8, R25, R122.reuse ;  /* 0x0000007a19087220 */ /* 0x080fe20000410000 */
[-C--:B------:R-:W-:Y:S01]  /*57e0*/  FFMA.FTZ R11, R24, R122.reuse, -R9 ;  /* 0x0000007a180b7223 */ /* 0x080fe20000010809 */
[----:B0-----:R-:W-:Y:S01]  /*57f0*/  @!P2 FADD.FTZ R130, R130, R153 ;  /* 0x000000998282a221 */ /* 0x001fe20000010000 */
[----:B-1----:R-:W-:Y:S01]  /*5800*/  @!P2 FADD.FTZ R142, R142, R155 ;  /* 0x0000009b8e8ea221 */ /* 0x002fe20000010000 */
[----:B------:R-:W-:Y:S01]  /*5810*/  FMUL.FTZ R122, R135, R122 ;  /* 0x0000007a877a7220 */ /* 0x000fe20000410000 */
[C---:B------:R-:W-:Y:S01]  /*5820*/  FFMA.FTZ R13, R24.reuse, R151, R13 ;  /* 0x00000097180d7223 */ /* 0x040fe2000001000d */
[----:B------:R-:W-:Y:S01]  /*5830*/  FFMA.FTZ R9, R24, R111, R8 ;  /* 0x0000006f18097223 */ /* 0x000fe20000010008 */
[----:B------:R-:W-:Y:S01]  /*5840*/  FMUL.FTZ R11, R110, R11 ;  /* 0x0000000b6e0b7220 */ /* 0x000fe20000410000 */
[----:B------:R-:W-:Y:S01]  /*5850*/  MOV R140, R130 ;  /* 0x00000082008c7202 */ /* 0x000fe20000000f00 */
        /* <DEDUP_REMOVED lines=23> */
.L_x_18890:
[----:B------:R-:W-:Y:S05]  /*59d0*/  BSYNC B0 ;  /* 0x0000000000007941 */ /* 0x000fea0003800000 */
.L_x_18889:
[----:B------:R-:W-:Y:S01]  /*59e0*/  IADD3 R114, R114, 0x1, RZ ;  /* 0x0000000172727810 */ /* 0x000fe20007ffe0ff */
[----:B------:R-:W-:-:S03]  /*59f0*/  UIADD3 UR5, UP0, UR5, 0x1, URZ ;  /* 0x0000000105057890 */ /* 0x000fc6000ff1e03f */
[----:B------:R-:W-:Y:S01]  /*5a00*/  ISETP.GE.AND P1, PT, R114, UR25, PT ;  /* 0x0000001972007c0c */ /* 0x000fe2000bf26270 */
[----:B------:R-:W-:-:S12]  /*5a10*/  UIADD3.X UR6, URZ, UR6, URZ, UP0, !UPT ;  /* 0x000000063f067290 */ /* 0x000fd800087fe43f */
[----:B------:R-:W-:Y:S05]  /*5a20*/  @!P1 BRA `(.L_x_18891) ;  /* 0xffffffcc00a09947 */ /* 0x000fea000383ffff */
.L_x_18860:
[----:B------:R-:W-:Y:S01]  /*5a30*/  BAR.SYNC.DEFER_BLOCKING 0x0 ;  /* 0x0000000000007b1d */ /* 0x000fe20000010000 */
[----:B------:R-:W-:Y:S01]  /*5a40*/  IMAD.WIDE R2, R79, 0x8, R16 ;  /* 0x000000084f027825 */ /* 0x000fe200078e0210 */
[----:B------:R-:W-:-:S04]  /*5a50*/  LEA R31, R80, R81, 0x3 ;  /* 0x00000051501f7211 */ /* 0x000fc800078e18ff */
[----:B------:R-:W-:Y:S02]  /*5a60*/  F2F.BF16.F32 R117, R117 ;  /* 0x0000007500757304 */ /* 0x000fe40000202000 */
[----:B------:R-:W3:Y:S06]  /*5a70*/  LDC.64 R24, c[0x0][0x388] ;  /* 0x0000e200ff187b82 */ /* 0x000eec0000000a00 */
[----:B------:R-:W-:Y:S08]  /*5a80*/  F2F.BF16.F32 R115, R115 ;  /* 0x0000007300737304 */ /* 0x000ff00000202000 */
[----:B------:R-:W-:Y:S01]  /*5a90*/  F2F.BF16.F32 R113, R113 ;  /* 0x0000007100717304 */ /* 0x000fe20000202000 */
[C---:B------:R-:W-:Y:S01]  /*5aa0*/  IADD3 R30, R98.reuse, -0x1, RZ ;  /* 0xffffffff621e7810 */ /* 0x040fe20007ffe0ff */
[----:B------:R-:W5:Y:S01]  /*5ab0*/  LDG.E.64 R2, desc[UR12][R2.64] ;  /* 0x0000000c02027981 */ /* 0x000f62000c1e1b00 */
[----:B------:R-:W2:Y:S01]  /*5ac0*/  LDC.64 R28, c[0x0][0x3e0] ;  /* 0x0000f800ff1c7b82 */ /* 0x000ea20000000a00 */
[----:B------:R-:W-:Y:S01]  /*5ad0*/  ULDC.64 UR6, c[0x0][0x390] ;  /* 0x0000e40000067ab9 */ /* 0x000fe20000000a00 */
[----:B------:R-:W-:Y:S01]  /*5ae0*/  ISETP.GT.AND P4, PT, R98, 0x1, PT ;  /* 0x000000016200780c */ /* 0x000fe20003f84270 */
[----:B------:R-:W-:Y:S01]  /*5af0*/  UIADD3 UR4, UR4, -0x100, URZ ;  /* 0xffffff0004047890 */ /* 0x000fe2000fffe03f */
[----:B------:R-:W-:-:S04]  /*5b00*/  MOV R98, R30 ;  /* 0x0000001e00627202 */ /* 0x000fc80000000f00 */
[----:B------:R-:W4:Y:S01]  /*5b10*/  LDC.64 R26, c[0x0][0x3a8] ;  /* 0x0000ea00ff1a7b82 */ /* 0x000f220000000a00 */
[----:B-----5:R-:W-:Y:S01]  /*5b20*/  STS.64 [R31], R2 ;  /* 0x000000021f007388 */ /* 0x020fe20000000a00 */
[----:B------:R-:W-:-:S03]  /*5b30*/  NOP ;  /* 0x0000000000007918 */ /* 0x000fc60000000000 */
[----:B01----:R-:W0:Y:S02]  /*5b40*/  LDS.64 R10, [R31] ;  /* 0x000000001f0a7984 */ /* 0x003e240000000a00 */
[----:B0-----:R-:W-:Y:S02]  /*5b50*/  SHF.L.U32 R7, R11, 0x10, RZ ;  /* 0x000000100b077819 */ /* 0x001fe400000006ff */
[--C-:B------:R-:W-:Y:S02]  /*5b60*/  SHF.R.U32.HI R0, RZ, 0x10, R11.reuse ;  /* 0x00000010ff007819 */ /* 0x100fe4000001160b */
[C---:B------:R-:W-:Y:S01]  /*5b70*/  SHF.R.U64 R4, R10.reuse, 0x10, R11 ;  /* 0x000000100a047819 */ /* 0x040fe2000000120b */
        /* <DEDUP_REMOVED lines=20> */
[----:B------:R-:W5:Y:S01]  /*5cc0*/  @!P3 MUFU.EX2 R10, R10 ;  /* 0x0000000a000ab308 */ /* 0x000f620000000800 */
[----:B-1----:R-:W-:Y:S01]  /*5cd0*/  @!P2 FADD.FTZ R9, R2, 1 ;  /* 0x3f8000000209a421 */ /* 0x002fe20000010000 */
[----:B------:R-:W-:-:S05]  /*5ce0*/  IMAD.WIDE.U32 R2, R117, 0x10000, RZ ;  /* 0x0001000075027825 */ /* 0x000fca00078e00ff */
[----:B------:R-:W-:Y:S01]  /*5cf0*/  LOP3.LUT R7, R115, R3, RZ, 0xfc, !PT ;  /* 0x0000000373077212 */ /* 0x000fe200078efcff */
[----:B------:R-:W1:Y:S01]  /*5d00*/  @!P2 MUFU.RCP R14, R9 ;  /* 0x00000009000ea308 */ /* 0x000e620000001000 */
[----:B0-----:R-:W-:Y:S01]  /*5d10*/  @!P0 FADD.FTZ R4, R0, 1 ;  /* 0x3f80000000048421 */ /* 0x001fe20000010000 */
[----:B------:R-:W-:-:S05]  /*5d20*/  LOP3.LUT R6, R2, R113, RZ, 0xfc, !PT ;  /* 0x0000007102067212 */ /* 0x000fca00078efcff */
[----:B------:R0:W-:Y:S01]  /*5d30*/  STS.64 [R31], R6 ;  /* 0x000000061f007388 */ /* 0x0001e20000000a00 */
[----:B------:R-:W2:Y:S01]  /*5d40*/  @!P1 MUFU.EX2 R8, R8 ;  /* 0x0000000800089308 */ /* 0x000ea20000000800 */
[----:B-----5:R-:W-:Y:S01]  /*5d50*/  @!P3 FADD.FTZ R0, R10, 1 ;  /* 0x3f8000000a00b421 */ /* 0x020fe20000010000 */
[----:B------:R-:W-:-:S06]  /*5d60*/  NOP ;  /* 0x0000000000007918 */ /* 0x000fcc0000000000 */
[----:B------:R-:W5:Y:S01]  /*5d70*/  @!P3 MUFU.RCP R0, R0 ;  /* 0x000000000000b308 */ /* 0x000f620000001000 */
[----:B------:R-:W4:Y:S01]  /*5d80*/  LDS.64 R2, [R31] ;  /* 0x000000001f027984 */ /* 0x000f220000000a00 */
[----:B------:R-:W-:Y:S01]  /*5d90*/  SHF.L.U32 R10, R30, 0x7, RZ ;  /* 0x000000071e0a7819 */ /* 0x000fe200000006ff */
[----:B-1----:R-:W-:Y:S01]  /*5da0*/  @!P2 FMUL.FTZ R103, R103, R14 ;  /* 0x0000000e6767a220 */ /* 0x002fe20000410000 */
[----:B---3--:R-:W-:Y:S01]  /*5db0*/  IMAD R14, R24, UR16, RZ ;  /* 0x00000010180e7c24 */ /* 0x008fe2000f8e02ff */
[----:B------:R-:W-:Y:S02]  /*5dc0*/  IADD3 R90, P2, R90, -0x100, RZ ;  /* 0xffffff005a5a7810 */ /* 0x000fe40007f5e0ff */
[----:B------:R-:W-:Y:S01]  /*5dd0*/  SHF.R.S32.HI R11, RZ, 0x1f, R10 ;  /* 0x0000001fff0b7819 */ /* 0x000fe2000001140a */
[----:B------:R-:W1:Y:S01]  /*5de0*/  @!P0 MUFU.RCP R12, R4 ;  /* 0x00000004000c8308 */ /* 0x000e620000001000 */
[----:B------:R-:W-:Y:S02]  /*5df0*/  IMAD R9, R25, UR15, R14 ;  /* 0x0000000f19097c24 */ /* 0x000fe4000f8e020e */
[----:B--2---:R-:W-:Y:S01]  /*5e00*/  @!P1 FADD.FTZ R8, R8, 1 ;  /* 0x3f80000008089421 */ /* 0x004fe20000010000 */
[----:B------:R-:W-:Y:S01]  /*5e10*/  IADD3.X R91, R91, -0x1, RZ, P2, !PT ;  /* 0xffffffff5b5b7810 */ /* 0x000fe200017fe4ff */
[----:B0-----:R-:W-:-:S04]  /*5e20*/  IMAD.WIDE.U32 R6, R24, UR15, R10 ;  /* 0x0000000f18067c25 */ /* 0x001fc8000f8e000a */
[----:B------:R-:W0:Y:S01]  /*5e30*/  @!P1 MUFU.RCP R8, R8 ;  /* 0x0000000800089308 */ /* 0x000e220000001000 */
[----:B-----5:R-:W-:Y:S01]  /*5e40*/  @!P3 FMUL.FTZ R105, R105, R0 ;  /* 0x000000006969b220 */ /* 0x020fe20000410000 */
[----:B------:R-:W-:Y:S01]  /*5e50*/  IADD3 R7, R7, R9, RZ ;  /* 0x0000000907077210 */ /* 0x000fe20007ffe0ff */
[----:B------:R-:W-:Y:S01]  /*5e60*/  IMAD R0, R72, UR6, RZ ;  /* 0x0000000648007c24 */ /* 0x000fe2000f8e02ff */
[----:B------:R-:W-:Y:S01]  /*5e70*/  IADD3 R92, P3, R92, -0x100, RZ ;  /* 0xffffff005c5c7810 */ /* 0x000fe20007f7e0ff */
[----:B----4-:R-:W-:-:S03]  /*5e80*/  IMAD.WIDE.U32 R10, R26, UR15, R10 ;  /* 0x0000000f1a0a7c25 */ /* 0x010fc6000f8e000a */
[----:B------:R-:W-:Y:S01]  /*5e90*/  F2F.BF16.F32 R4, R103 ;  /* 0x0000006700047304 */ /* 0x000fe20000202000 */
[----:B------:R-:W-:Y:S02]  /*5ea0*/  IMAD R9, R5, UR7, R0 ;  /* 0x0000000705097c24 */ /* 0x000fe4000f8e0200 */
[----:B-1----:R-:W-:Y:S01]  /*5eb0*/  @!P0 FMUL.FTZ R109, R109, R12 ;  /* 0x0000000c6d6d8220 */ /* 0x002fe20000410000 */
[----:B------:R-:W-:Y:S01]  /*5ec0*/  IMAD.WIDE.U32 R6, R5, UR6, R6 ;  /* 0x0000000605067c25 */ /* 0x000fe2000f8e0006 */
[----:B------:R-:W-:Y:S01]  /*5ed0*/  ULDC.64 UR6, c[0x0][0x3b0] ;  /* 0x0000ec0000067ab9 */ /* 0x000fe20000000a00 */
[----:B------:R-:W-:Y:S02]  /*5ee0*/  IADD3.X R93, R93, -0x1, RZ, P3, !PT ;  /* 0xffffffff5d5d7810 */ /* 0x000fe40001ffe4ff */
[----:B------:R-:W-:Y:S01]  /*5ef0*/  FADD.FTZ R78, R109, R78 ;  /* 0x0000004e6d4e7221 */ /* 0x000fe20000010000 */
[----:B------:R-:W-:Y:S01]  /*5f00*/  IADD3 R0, R7, R9, RZ ;  /* 0x0000000907007210 */ /* 0x000fe20007ffe0ff */
[----:B0-----:R-:W-:Y:S01]  /*5f10*/  @!P1 FMUL.FTZ R107, R107, R8 ;  /* 0x000000086b6b9220 */ /* 0x001fe20000410000 */
[----:B------:R-:W-:Y:S01]  /*5f20*/  LEA R12, P0, R6, R28, 0x1 ;  /* 0x0000001c060c7211 */ /* 0x000fe200078008ff */
[----:B------:R-:W0:Y:S01]  /*5f30*/  F2F.BF16.F32 R25, R105 ;  /* 0x0000006900197304 */ /* 0x000e220000202000 */
[----:B------:R-:W-:Y:S01]  /*5f40*/  IADD3 R96, P1, R96, -0x200, RZ ;  /* 0xfffffe0060607810 */ /* 0x000fe20007f3e0ff */
[----:B------:R-:W-:Y:S01]  /*5f50*/  FADD.FTZ R78, R78, R107 ;  /* 0x0000006b4e4e7221 */ /* 0x000fe20000010000 */
[----:B------:R-:W-:Y:S01]  /*5f60*/  LEA.HI.X R13, R6, R29, R0, 0x1, P0 ;  /* 0x0000001d060d7211 */ /* 0x000fe200000f0c00 */
[----:B------:R-:W-:Y:S01]  /*5f70*/  IMAD R0, R26, UR16, RZ ;  /* 0x000000101a007c24 */ /* 0x000fe2000f8e02ff */
[----:B------:R-:W-:Y:S01]  /*5f80*/  IADD3.X R97, R97, -0x1, RZ, P1, !PT ;  /* 0xffffffff61617810 */ /* 0x000fe20000ffe4ff */
[----:B------:R-:W-:Y:S01]  /*5f90*/  FADD.FTZ R78, R78, R103 ;  /* 0x000000674e4e7221 */ /* 0x000fe20000010000 */
[----:B------:R-:W-:Y:S01]  /*5fa0*/  IMAD.WIDE R6, R79, 0x8, R12 ;  /* 0x000000084f067825 */ /* 0x000fe200078e020c */
[----:B------:R-:W1:Y:S03]  /*5fb0*/  F2F.BF16.F32 R8, R107 ;  /* 0x0000006b00087304 */ /* 0x000e660000202000 */
[----:B------:R-:W-:Y:S01]  /*5fc0*/  FADD.FTZ R78, R78, R105 ;  /* 0x000000694e4e7221 */ /* 0x000fe20000010000 */
[----:B------:R2:W-:Y:S01]  /*5fd0*/  STG.E.64 desc[UR12][R6.64], R2 ;  /* 0x0000000206007986 */ /* 0x0005e2000c101b0c */
[----:B0-----:R-:W-:-:S03]  /*5fe0*/  PRMT R25, R4, 0x5410, R25 ;  /* 0x0000541004197816 */ /* 0x001fc60000000019 */
[----:B------:R-:W0:Y:S01]  /*5ff0*/  F2F.BF16.F32 R15, R109 ;  /* 0x0000006d000f7304 */ /* 0x000e220000202000 */
[----:B-1----:R-:W-:-:S05]  /*6000*/  IMAD.WIDE.U32 R8, R8, 0x10000, RZ ;  /* 0x0001000008087825 */ /* 0x002fca00078e00ff */
        /* <DEDUP_REMOVED lines=22> */
.L_x_18850:
        /* <DEDUP_REMOVED lines=26> */
.L_x_18894:
[----:B------:R-:W-:Y:S05]  /*6310*/  BSYNC B0 ;  /* 0x0000000000007941 */ /* 0x000fea0003800000 */
.L_x_18893:
        /* <DEDUP_REMOVED lines=29> */
.L_x_18896:
[----:B------:R-:W2:Y:S02]  /*64f0*/  S2R R11, SR_TID.X ;  /* 0x00000000000b7919 */ /* 0x000ea40000002100 */
.L_x_18897:
[----:B------:R-:W-:Y:S05]  /*6500*/  BSYNC B0 ;  /* 0x0000000000007941 */ /* 0x000fea0003800000 */
.L_x_18895:
        /* <DEDUP_REMOVED lines=14> */
.L_x_18898:
        /* <DEDUP_REMOVED lines=17> */
.L_x_18899:
        /* <DEDUP_REMOVED lines=16> */
.L_x_19059:


//--------------------- .nv.shared._Z25selective_scan_bwd_kernelI32Selective_Scan_bwd_kernel_traitsILi128ELi16ELb0ELb0ELb0ELb0ELb0EN3c108BFloat16ENS1_7complexIfEEEEv12SSMParamsBwd --------------------------
	.section	.nv.shared._Z25selective_scan_bwd_kernelI32Selective_Scan_bwd_kernel_traitsILi128ELi16ELb0ELb0ELb0ELb0ELb0EN3c108BFloat16ENS1_7complexIfEEEEv12SSMParamsBwd,"aw",@nobits
	.sectionflags	@""
	.align	16
	.zero		1024


//--------------------- .nv.shared.reserved.0     --------------------------
	.section	.nv.shared.reserved.0,"aw",@nobits
	.weak		__nv_reservedSMEM_offset_0_alias
	.size		__nv_reservedSMEM_offset_0_alias, 0, 0
	.other		__nv_reservedSMEM_offset_0_alias,@"STO_CUDA_RESERVED_SHARED STV_DEFAULT"
__nv_reservedSMEM_offset_0_alias:
	.zero		0


//--------------------- .nv.global                --------------------------
	.section	.nv.global,"aw",@nobits
.nv.global:
	.type		_ZN70_INTERNAL_b6018690_34_selective_scan_bwd_bf16_complex_cu_4ac64e5f_35444cuda3std3__48in_placeE,@object
	.size		_ZN70_INTERNAL_b6018690_34_selective_scan_bwd_bf16_complex_cu_4ac64e5f_35444cuda3std3__48in_placeE,(_ZN70_INTERNAL_b6018690_34_selective_scan_bwd_bf16_complex_cu_4ac64e5f_35444cuda3std6ranges3__45__cpo8distanceE - _ZN70_INTERNAL_b6018690_34_selective_scan_bwd_bf16_complex_cu_4ac64e5f_35444cuda3std3__48in_placeE)
_ZN70_INTERNAL_b6018690_34_selective_scan_bwd_bf16_complex_cu_4ac64e5f_35444cuda3std3__48in_placeE:
	.zero		1
	.type		_ZN70_INTERNAL_b6018690_34_selective_scan_bwd_bf16_complex_cu_4ac64e5f_35444cuda3std6ranges3__45__cpo8distanceE,@object
	.size		_ZN70_INTERNAL_b6018690_34_selective_scan_bwd_bf16_complex_cu_4ac64e5f_35444cuda3std6ranges3__45__cpo8distanceE,(_ZN70_INTERNAL_b6018690_34_selective_scan_bwd_bf16_complex_cu_4ac64e5f_35444cuda3std3__45__cpo6cbeginE - _ZN70_INTERNAL_b6018690_34_selective_scan_bwd_bf16_complex_cu_4ac64e5f_35444cuda3std6ranges3__45__cpo8distanceE)
_ZN70_INTERNAL_b6018690_34_selective_scan_bwd_bf16_complex_cu_4ac64e5f_35444cuda3std6ranges3__45__cpo8distanceE:
	.zero		1
	.type		_ZN70_INTERNAL_b6018690_34_selective_scan_bwd_bf16_complex_cu_4ac64e5f_35444cuda3std3__45__cpo6cbeginE,@object
	.size		_ZN70_INTERNAL_b6018690_34_selective_scan_bwd_bf16_complex_cu_4ac64e5f_35444cuda3std3__45__cpo6cbeginE,(_ZN70_INTERNAL_b6018690_34_selective_scan_bwd_bf16_complex_cu_4ac64e5f_35444cuda3std6ranges3__45__cpo7advanceE - _ZN70_INTERNAL_b6018690_34_selective_scan_bwd_bf16_complex_cu_4ac64e5f_35444cuda3std3__45__cpo6cbeginE)
_ZN70_INTERNAL_b6018690_34_selective_scan_bwd_bf16_complex_cu_4ac64e5f_35444cuda3std3__45__cpo6cbeginE:
	.zero		1
	.type		_ZN70_INTERNAL_b6018690_34_selective_scan_bwd_bf16_complex_cu_4ac64e5f_35444cuda3std6ranges3__45__cpo7advanceE,@object
	.size		_ZN70_INTERNAL_b6018690_34_selective_scan_bwd_bf16_complex_cu_4ac64e5f_35444cuda3std6ranges3__45__cpo7advanceE,(_ZN70_INTERNAL_b6018690_34_selective_scan_bwd_bf16_complex_cu_4ac64e5f_35444cuda3std3__45__cpo7crbeginE - _ZN70_INTERNAL_b6018690_34_selective_scan_bwd_bf16_complex_cu_4ac64e5f_35444cuda3std6ranges3__45__cpo7advanceE)
_ZN70_INTERNAL_b6018690_34_selective_scan_bwd_bf16_complex_cu_4ac64e5f_35444cuda3std6ranges3__45__cpo7advanceE:
	.zero		1
	.type		_ZN70_INTERNAL_b6018690_34_selective_scan_bwd_bf16_complex_cu_4ac64e5f_35444cuda3std3__45__cpo7crbeginE,@object
	.size		_ZN70_INTERNAL_b6018690_34_selective_scan_bwd_bf16_complex_cu_4ac64e5f_35444cuda3std3__45__cpo7crbeginE,(_ZN70_INTERNAL_b6018690_34_selective_scan_bwd_bf16_complex_cu_4ac64e5f_35444cuda3std6ranges3__45__cpo4dataE - _ZN70_INTERNAL_b6018690_34_selective_scan_bwd_bf16_complex_cu_4ac64e5f_35444cuda3std3__45__cpo7crbeginE)
_ZN70_INTERNAL_b6018690_34_selective_scan_bwd_bf16_complex_cu_4ac64e5f_35444cuda3std3__45__cpo7crbeginE:
	.zero		1
	.type		_ZN70_INTERNAL_b6018690_34_selective_scan_bwd_bf16_complex_cu_4ac64e5f_35444cuda3std6ranges3__45__cpo4dataE,@object
	.size		_ZN70_INTERNAL_b6018690_34_selective_scan_bwd_bf16_complex_cu_4ac64e5f_35444cuda3std6ranges3__45__cpo4dataE,(_ZN70_INTERNAL_b6018690_34_selective_scan_bwd_bf16_complex_cu_4ac64e5f_35444cuda3std6ranges3__45__cpo5beginE - _ZN70_INTERNAL_b6018690_34_selective_scan_bwd_bf16_complex_cu_4ac64e5f_35444cuda3std6ranges3__45__cpo4dataE)
_ZN70_INTERNAL_b6018690_34_selective_scan_bwd_bf16_complex_cu_4ac64e5f_35444cuda3std6ranges3__45__cpo4dataE:
	.zero		1
	.type		_ZN70_INTERNAL_b6018690_34_selective_scan_bwd_bf16_complex_cu_4ac64e5f_35444cuda3std6ranges3__45__cpo5beginE,@object
	.size		_ZN70_INTERNAL_b6018690_34_selective_scan_bwd_bf16_complex_cu_4ac64e5f_35444cuda3std6ranges3__45__cpo5beginE,(_ZN70_INTERNAL_b6018690_34_selective_scan_bwd_bf16_complex_cu_4ac64e5f_35444cuda3std3__472_GLOBAL__N__b6018690_34_selective_scan_bwd_bf16_complex_cu_4ac64e5f_35446ignoreE - _ZN70_INTERNAL_b6018690_34_selective_scan_bwd_bf16_complex_cu_4ac64e5f_35444cuda3std6ranges3__45__cpo5beginE)
_ZN70_INTERNAL_b6018690_34_selective_scan_bwd_bf16_complex_cu_4ac64e5f_35444cuda3std6ranges3__45__cpo5beginE:
	.zero		1
	.type		_ZN70_INTERNAL_b6018690_34_selective_scan_bwd_bf16_complex_cu_4ac64e5f_35444cuda3std3__472_GLOBAL__N__b6018690_34_selective_scan_bwd_bf16_complex_cu_4ac64e5f_35446ignoreE,@object
	.size		_ZN70_INTERNAL_b6018690_34_selective_scan_bwd_bf16_complex_cu_4ac64e5f_35444cuda3std3__472_GLOBAL__N__b6018690_34_selective_scan_bwd_bf16_complex_cu_4ac64e5f_35446ignoreE,(_ZN70_INTERNAL_b6018690_34_selective_scan_bwd_bf16_complex_cu_4ac64e5f_35444cuda3std6ranges3__45__cpo4sizeE - _ZN70_INTERNAL_b6018690_34_selective_scan_bwd_bf16_complex_cu_4ac64e5f_35444cuda3std3__472_GLOBAL__N__b6018690_34_selective_scan_bwd_bf16_complex_cu_4ac64e5f_35446ignoreE)
_ZN70_INTERNAL_b6018690_34_selective_scan_bwd_bf16_complex_cu_4ac64e5f_35444cuda3std3__472_GLOBAL__N__b6018690_34_selective_scan_bwd_bf16_complex_cu_4ac64e5f_35446ignoreE:
	.zero		1
	.type		_ZN70_INTERNAL_b6018690_34_selective_scan_bwd_bf16_complex_cu_4ac64e5f_35444cuda3std6ranges3__45__cpo4sizeE,@object
	.size		_ZN70_INTERNAL_b6018690_34_selective_scan_bwd_bf16_complex_cu_4ac64e5f_35444cuda3std6ranges3__45__cpo4sizeE,(_ZN70_INTERNAL_b6018690_34_selective_scan_bwd_bf16_complex_cu_4ac64e5f_35444cuda3std3__45__cpo5beginE - _ZN70_INTERNAL_b6018690_34_selective_scan_bwd_bf16_complex_cu_4ac64e5f_35444cuda3std6ranges3__45__cpo4sizeE)
_ZN70_INTERNAL_b6018690_34_selective_scan_bwd_bf16_complex_cu_4ac64e5f_35444cuda3std6ranges3__45__cpo4sizeE:
	.zero		1
	.type		_ZN70_INTERNAL_b6018690_34_selective_scan_bwd_bf16_complex_cu_4ac64e5f_35444cuda3std3__45__cpo5beginE,@object
	.size		_ZN70_INTERNAL_b6018690_34_selective_scan_bwd_bf16_complex_cu_4ac64e5f_35444cuda3std3__45__cpo5beginE,(_ZN70_INTERNAL_b6018690_34_selective_scan_bwd_bf16_complex_cu_4ac64e5f_35444cuda3std6ranges3__45__cpo6cbeginE - _ZN70_INTERNAL_b6018690_34_selective_scan_bwd_bf16_complex_cu_4ac64e5f_35444cuda3std3__45__cpo5beginE)
_ZN70_INTERNAL_b6018690_34_selective_scan_bwd_bf16_complex_cu_4ac64e5f_35444cuda3std3__45__cpo5beginE:
	.zero		1
	.type		_ZN70_INTERNAL_b6018690_34_selective_scan_bwd_bf16_complex_cu_4ac64e5f_35444cuda3std6ranges3__45__cpo6cbeginE,@object
	.size		_ZN70_INTERNAL_b6018690_34_selective_scan_bwd_bf16_complex_cu_4ac64e5f_35444cuda3std6ranges3__45__cpo6cbeginE,(_ZN70_INTERNAL_b6018690_34_selective_scan_bwd_bf16_complex_cu_4ac64e5f_35444cuda3std3__45__cpo6rbeginE - _ZN70_INTERNAL_b6018690_34_selective_scan_bwd_bf16_complex_cu_4ac64e5f_35444cuda3std6ranges3__45__cpo6cbeginE)
_ZN70_INTERNAL_b6018690_34_selective_scan_bwd_bf16_complex_cu_4ac64e5f_35444cuda3std6ranges3__45__cpo6cbeginE:
	.zero		1
	.type		_ZN70_INTERNAL_b6018690_34_selective_scan_bwd_bf16_complex_cu_4ac64e5f_35444cuda3std3__45__cpo6rbeginE,@object
	.size		_ZN70_INTERNAL_b6018690_34_selective_scan_bwd_bf16_complex_cu_4ac64e5f_35444cuda3std3__45__cpo6rbeginE,(_ZN70_INTERNAL_b6018690_34_selective_scan_bwd_bf16_complex_cu_4ac64e5f_35444cuda3std6ranges3__45__cpo4nextE - _ZN70_INTERNAL_b6018690_34_selective_scan_bwd_bf16_complex_cu_4ac64e5f_35444cuda3std3__45__cpo6rbeginE)
_ZN70_INTERNAL_b6018690_34_selective_scan_bwd_bf16_complex_cu_4ac64e5f_35444cuda3std3__45__cpo6rbeginE:
	.zero		1
	.type		_ZN70_INTERNAL_b6018690_34_selective_scan_bwd_bf16_complex_cu_4ac64e5f_35444cuda3std6ranges3__45__cpo4nextE,@object
	.size		_ZN70_INTERNAL_b6018690_34_selective_scan_bwd_bf16_complex_cu_4ac64e5f_35444cuda3std6ranges3__45__cpo4nextE,(_ZN70_INTERNAL_b6018690_34_selective_scan_bwd_bf16_complex_cu_4ac64e5f_35444cuda3std6ranges3__45__cpo4swapE - _ZN70_INTERNAL_b6018690_34_selective_scan_bwd_bf16_complex_cu_4ac64e5f_35444cuda3std6ranges3__45__cpo4nextE)
_ZN70_INTERNAL_b6018690_34_selective_scan_bwd_bf16_complex_cu_4ac64e5f_35444cuda3std6ranges3__45__cpo4nextE:
	.zero		1
	.type		_ZN70_INTERNAL_b6018690_34_selective_scan_bwd_bf16_complex_cu_4ac64e5f_35444cuda3std6ranges3__45__cpo4swapE,@object
	.size		_ZN70_INTERNAL_b6018690_34_selective_scan_bwd_bf16_complex_cu_4ac64e5f_35444cuda3std6ranges3__45__cpo4swapE,(_ZN70_INTERNAL_b6018690_34_selective_scan_bwd_bf16_complex_cu_4ac64e5f_35444cuda3std3__420unreachable_sentinelE - _ZN70_INTERNAL_b6018690_34_selective_scan_bwd_bf16_complex_cu_4ac64e5f_35444cuda3std6ranges3__45__cpo4swapE)
_ZN70_INTERNAL_b6018690_34_selective_scan_bwd_bf16_complex_cu_4ac64e5f_35444cuda3std6ranges3__45__cpo4swapE:
	.zero		1
	.type		_ZN70_INTERNAL_b6018690_34_selective_scan_bwd_bf16_complex_cu_4ac64e5f_35444cuda3std3__420unreachable_sentinelE,@object
	.size		_ZN70_INTERNAL_b6018690_34_selective_scan_bwd_bf16_complex_cu_4ac64e5f_35444cuda3std3__420unreachable_sentinelE,(_ZN70_INTERNAL_b6018690_34_selective_scan_bwd_bf16_complex_cu_4ac64e5f_35446thrust23THRUST_300001_SM_900_NS6system6detail10sequential3seqE - _ZN70_INTERNAL_b6018690_34_selective_scan_bwd_bf16_complex_cu_4ac64e5f_35444cuda3std3__420unreachable_sentinelE)
_ZN70_INTERNAL_b6018690_34_selective_scan_bwd_bf16_complex_cu_4ac64e5f_35444cuda3std3__420unreachable_sentinelE:
	.zero		1
	.type		_ZN70_INTERNAL_b6018690_34_selective_scan_bwd_bf16_complex_cu_4ac64e5f_35446thrust23THRUST_300001_SM_900_NS6system6detail10sequential3seqE,@object
	.size		_ZN70_INTERNAL_b6018690_34_selective_scan_bwd_bf16_complex_cu_4ac64e5f_35446thrust23THRUST_300001_SM_900_NS6system6detail10sequential3seqE,(_ZN70_INTERNAL_b6018690_34_selective_scan_bwd_bf16_complex_cu_4ac64e5f_35444cuda3std3__45__cpo4cendE - _ZN70_INTERNAL_b6018690_34_selective_scan_bwd_bf16_complex_cu_4ac64e5f_35446thrust23THRUST_300001_SM_900_NS6system6detail10sequential3seqE)
_ZN70_INTERNAL_b6018690_34_selective_scan_bwd_bf16_complex_cu_4ac64e5f_35446thrust23THRUST_300001_SM_900_NS6system6detail10sequential3seqE:
	.zero		1
	.type		_ZN70_INTERNAL_b6018690_34_selective_scan_bwd_bf16_complex_cu_4ac64e5f_35444cuda3std3__45__cpo4cendE,@object
	.size		_ZN70_INTERNAL_b6018690_34_selective_scan_bwd_bf16_complex_cu_4ac64e5f_35444cuda3std3__45__cpo4cendE,(_ZN70_INTERNAL_b6018690_34_selective_scan_bwd_bf16_complex_cu_4ac64e5f_35444cuda3std6ranges3__45__cpo9iter_swapE - _ZN70_INTERNAL_b6018690_34_selective_scan_bwd_bf16_complex_cu_4ac64e5f_35444cuda3std3__45__cpo4cendE)
_ZN70_INTERNAL_b6018690_34_selective_scan_bwd_bf16_complex_cu_4ac64e5f_35444cuda3std3__45__cpo4cendE:
	.zero		1
	.type		_ZN70_INTERNAL_b6018690_34_selective_scan_bwd_bf16_complex_cu_4ac64e5f_35444cuda3std6ranges3__45__cpo9iter_swapE,@object
	.size		_ZN70_INTERNAL_b6018690_34_selective_scan_bwd_bf16_complex_cu_4ac64e5f_35444cuda3std6ranges3__45__cpo9iter_swapE,(_ZN70_INTERNAL_b6018690_34_selective_scan_bwd_bf16_complex_cu_4ac64e5f_35444cuda3std3__45__cpo5crendE - _ZN70_INTERNAL_b6018690_34_selective_scan_bwd_bf16_complex_cu_4ac64e5f_35444cuda3std6ranges3__45__cpo9iter_swapE)
_ZN70_INTERNAL_b6018690_34_selective_scan_bwd_bf16_complex_cu_4ac64e5f_35444cuda3std6ranges3__45__cpo9iter_swapE:
	.zero		1
	.type		_ZN70_INTERNAL_b6018690_34_selective_scan_bwd_bf16_complex_cu_4ac64e5f_35444cuda3std3__45__cpo5crendE,@object
	.size		_ZN70_INTERNAL_b6018690_34_selective_scan_bwd_bf16_complex_cu_4ac64e5f_35444cuda3std3__45__cpo5crendE,(_ZN70_INTERNAL_b6018690_34_selective_scan_bwd_bf16_complex_cu_4ac64e5f_35444cuda3std6ranges3__45__cpo5cdataE - _ZN70_INTERNAL_b6018690_34_selective_scan_bwd_bf16_complex_cu_4ac64e5f_35444cuda3std3__45__cpo5crendE)
_ZN70_INTERNAL_b6018690_34_selective_scan_bwd_bf16_complex_cu_4ac64e5f_35444cuda3std3__45__cpo5crendE:
	.zero		1
	.type		_ZN70_INTERNAL_b6018690_34_selective_scan_bwd_bf16_complex_cu_4ac64e5f_35444cuda3std6ranges3__45__cpo5cdataE,@object
	.size		_ZN70_INTERNAL_b6018690_34_selective_scan_bwd_bf16_complex_cu_4ac64e5f_35444cuda3std6ranges3__45__cpo5cdataE,(_ZN70_INTERNAL_b6018690_34_selective_scan_bwd_bf16_complex_cu_4ac64e5f_35444cuda3std6ranges3__45__cpo3endE - _ZN70_INTERNAL_b6018690_34_selective_scan_bwd_bf16_complex_cu_4ac64e5f_35444cuda3std6ranges3__45__cpo5cdataE)
_ZN70_INTERNAL_b6018690_34_selective_scan_bwd_bf16_complex_cu_4ac64e5f_35444cuda3std6ranges3__45__cpo5cdataE:
	.zero		1
	.type		_ZN70_INTERNAL_b6018690_34_selective_scan_bwd_bf16_complex_cu_4ac64e5f_35444cuda3std6ranges3__45__cpo3endE,@object
	.size		_ZN70_INTERNAL_b6018690_34_selective_scan_bwd_bf16_complex_cu_4ac64e5f_35444cuda3std6ranges3__45__cpo3endE,(_ZN70_INTERNAL_b6018690_34_selective_scan_bwd_bf16_complex_cu_4ac64e5f_35444cuda3std3__419piecewise_constructE - _ZN70_INTERNAL_b6018690_34_selective_scan_bwd_bf16_complex_cu_4ac64e5f_35444cuda3std6ranges3__45__cpo3endE)
_ZN70_INTERNAL_b6018690_34_selective_scan_bwd_bf16_complex_cu_4ac64e5f_35444cuda3std6ranges3__45__cpo3endE:
	.zero		1
	.type		_ZN70_INTERNAL_b6018690_34_selective_scan_bwd_bf16_complex_cu_4ac64e5f_35444cuda3std3__419piecewise_constructE,@object
	.size		_ZN70_INTERNAL_b6018690_34_selective_scan_bwd_bf16_complex_cu_4ac64e5f_35444cuda3std3__419piecewise_constructE,(_ZN70_INTERNAL_b6018690_34_selective_scan_bwd_bf16_complex_cu_4ac64e5f_35444cuda3std6ranges3__45__cpo5ssizeE - _ZN70_INTERNAL_b6018690_34_selective_scan_bwd_bf16_complex_cu_4ac64e5f_35444cuda3std3__419piecewise_constructE)
_ZN70_INTERNAL_b6018690_34_selective_scan_bwd_bf16_complex_cu_4ac64e5f_35444cuda3std3__419piecewise_constructE:
	.zero		1
	.type		_ZN70_INTERNAL_b6018690_34_selective_scan_bwd_bf16_complex_cu_4ac64e5f_35444cuda3std6ranges3__45__cpo5ssizeE,@object
	.size		_ZN70_INTERNAL_b6018690_34_selective_scan_bwd_bf16_complex_cu_4ac64e5f_35444cuda3std6ranges3__45__cpo5ssizeE,(_ZN70_INTERNAL_b6018690_34_selective_scan_bwd_bf16_complex_cu_4ac64e5f_35444cuda3std3__45__cpo3endE - _ZN70_INTERNAL_b6018690_34_selective_scan_bwd_bf16_complex_cu_4ac64e5f_35444cuda3std6ranges3__45__cpo5ssizeE)
_ZN70_INTERNAL_b6018690_34_selective_scan_bwd_bf16_complex_cu_4ac64e5f_35444cuda3std6ranges3__45__cpo5ssizeE:
	.zero		1
	.type		_ZN70_INTERNAL_b6018690_34_selective_scan_bwd_bf16_complex_cu_4ac64e5f_35444cuda3std3__45__cpo3endE,@object
	.size		_ZN70_INTERNAL_b6018690_34_selective_scan_bwd_bf16_complex_cu_4ac64e5f_35444cuda3std3__45__cpo3endE,(_ZN70_INTERNAL_b6018690_34_selective_scan_bwd_bf16_complex_cu_4ac64e5f_35444cuda3std6ranges3__45__cpo4cendE - _ZN70_INTERNAL_b6018690_34_selective_scan_bwd_bf16_complex_cu_4ac64e5f_35444cuda3std3__45__cpo3endE)
_ZN70_INTERNAL_b6018690_34_selective_scan_bwd_bf16_complex_cu_4ac64e5f_35444cuda3std3__45__cpo3endE:
	.zero		1
	.type		_ZN70_INTERNAL_b6018690_34_selective_scan_bwd_bf16_complex_cu_4ac64e5f_35444cuda3std6ranges3__45__cpo4cendE,@object
	.size		_ZN70_INTERNAL_b6018690_34_selective_scan_bwd_bf16_complex_cu_4ac64e5f_35444cuda3std6ranges3__45__cpo4cendE,(_ZN70_INTERNAL_b6018690_34_selective_scan_bwd_bf16_complex_cu_4ac64e5f_35444cuda3std3__45__cpo4rendE - _ZN70_INTERNAL_b6018690_34_selective_scan_bwd_bf16_complex_cu_4ac64e5f_35444cuda3std6ranges3__45__cpo4cendE)
_ZN70_INTERNAL_b6018690_34_selective_scan_bwd_bf16_complex_cu_4ac64e5f_35444cuda3std6ranges3__45__cpo4cendE:
	.zero		1
	.type		_ZN70_INTERNAL_b6018690_34_selective_scan_bwd_bf16_complex_cu_4ac64e5f_35444cuda3std3__45__cpo4rendE,@object
	.size		_ZN70_INTERNAL_b6018690_34_selective_scan_bwd_bf16_complex_cu_4ac64e5f_35444cuda3std3__45__cpo4rendE,(_ZN70_INTERNAL_b6018690_34_selective_scan_bwd_bf16_complex_cu_4ac64e5f_35444cuda3std6ranges3__45__cpo4prevE - _ZN70_INTERNAL_b6018690_34_selective_scan_bwd_bf16_complex_cu_4ac64e5f_35444cuda3std3__45__cpo4rendE)
_ZN70_INTERNAL_b6018690_34_selective_scan_bwd_bf16_complex_cu_4ac64e5f_35444cuda3std3__45__cpo4rendE:
	.zero		1
	.type		_ZN70_INTERNAL_b6018690_34_selective_scan_bwd_bf16_complex_cu_4ac64e5f_35444cuda3std6ranges3__45__cpo4prevE,@object
	.size		_ZN70_INTERNAL_b6018690_34_selective_scan_bwd_bf16_complex_cu_4ac64e5f_35444cuda3std6ranges3__45__cpo4prevE,(_ZN70_INTERNAL_b6018690_34_selective_scan_bwd_bf16_complex_cu_4ac64e5f_35444cuda3std6ranges3__45__cpo9iter_moveE - _ZN70_INTERNAL_b6018690_34_selective_scan_bwd_bf16_complex_cu_4ac64e5f_35444cuda3std6ranges3__45__cpo4prevE)
_ZN70_INTERNAL_b6018690_34_selective_scan_bwd_bf16_complex_cu_4ac64e5f_35444cuda3std6ranges3__45__cpo4prevE:
	.zero		1
	.type		_ZN70_INTERNAL_b6018690_34_selective_scan_bwd_bf16_complex_cu_4ac64e5f_35444cuda3std6ranges3__45__cpo9iter_moveE,@object
	.size		_ZN70_INTERNAL_b6018690_34_selective_scan_bwd_bf16_complex_cu_4ac64e5f_35444cuda3std6ranges3__45__cpo9iter_moveE,(.L_13 - _ZN70_INTERNAL_b6018690_34_selective_scan_bwd_bf16_complex_cu_4ac64e5f_35444cuda3std6ranges3__45__cpo9iter_moveE)
_ZN70_INTERNAL_b6018690_34_selective_scan_bwd_bf16_complex_cu_4ac64e5f_35444cuda3std6ranges3__45__cpo9iter_moveE:
	.zero		1
.L_13:


//--------------------- .nv.shared._Z25selective_scan_bwd_kernelI32Selective_Scan_bwd_kernel_traitsILi128ELi16ELb0ELb0ELb0ELb0ELb1EN3c108BFloat16ENS1_7complexIfEEEEv12SSMParamsBwd --------------------------
	.section	.nv.shared._Z25selective_scan_bwd_kernelI32Selective_Scan_bwd_kernel_traitsILi128ELi16ELb0ELb0ELb0ELb0ELb1EN3c108BFloat16ENS1_7complexIfEEEEv12SSMParamsBwd,"aw",@nobits
	.sectionflags	@""
	.align	16
	.zero		1024


//--------------------- .nv.shared._Z25selective_scan_bwd_kernelI32Selective_Scan_bwd_kernel_traitsILi128ELi16ELb0ELb0ELb0ELb1ELb0EN3c108BFloat16ENS1_7complexIfEEEEv12SSMParamsBwd --------------------------
	.section	.nv.shared._Z25selective_scan_bwd_kernelI32Selective_Scan_bwd_kernel_traitsILi128ELi16ELb0ELb0ELb0ELb1ELb0EN3c108BFloat16ENS1_7complexIfEEEEv12SSMParamsBwd,"aw",@nobits
	.sectionflags	@""
	.align	16
	.zero		1024


//--------------------- .nv.shared._Z25selective_scan_bwd_kernelI32Selective_Scan_bwd_kernel_traitsILi128ELi16ELb0ELb0ELb0ELb1ELb1EN3c108BFloat16ENS1_7complexIfEEEEv12SSMParamsBwd --------------------------
	.section	.nv.shared._Z25selective_scan_bwd_kernelI32Selective_Scan_bwd_kernel_traitsILi128ELi16ELb0ELb0ELb0ELb1ELb1EN3c108BFloat16ENS1_7complexIfEEEEv12SSMParamsBwd,"aw",@nobits
	.sectionflags	@""
	.align	16
	.zero		1024


//--------------------- .nv.shared._Z25selective_scan_bwd_kernelI32Selective_Scan_bwd_kernel_traitsILi128ELi16ELb0ELb0ELb1ELb0ELb0EN3c108BFloat16ENS1_7complexIfEEEEv12SSMParamsBwd --------------------------
	.section	.nv.shared._Z25selective_scan_bwd_kernelI32Selective_Scan_bwd_kernel_traitsILi128ELi16ELb0ELb0ELb1ELb0ELb0EN3c108BFloat16ENS1_7complexIfEEEEv12SSMParamsBwd,"aw",@nobits
	.sectionflags	@""
	.align	16
	.zero		1024


//--------------------- .nv.shared._Z25selective_scan_bwd_kernelI32Selective_Scan_bwd_kernel_traitsILi128ELi16ELb0ELb0ELb1ELb0ELb1EN3c108BFloat16ENS1_7complexIfEEEEv12SSMParamsBwd --------------------------
	.section	.nv.shared._Z25selective_scan_bwd_kernelI32Selective_Scan_bwd_kernel_traitsILi128ELi16ELb0ELb0ELb1ELb0ELb1EN3c108BFloat16ENS1_7complexIfEEEEv12SSMParamsBwd,"aw",@nobits
	.sectionflags	@""
	.align	16
	.zero		1024


//--------------------- .nv.shared._Z25selective_scan_bwd_kernelI32Selective_Scan_bwd_kernel_traitsILi128ELi16ELb0ELb0ELb1ELb1ELb0EN3c108BFloat16ENS1_7complexIfEEEEv12SSMParamsBwd --------------------------
	.section	.nv.shared._Z25selective_scan_bwd_kernelI32Selective_Scan_bwd_kernel_traitsILi128ELi16ELb0ELb0ELb1ELb1ELb0EN3c108BFloat16ENS1_7complexIfEEEEv12SSMParamsBwd,"aw",@nobits
	.sectionflags	@""
	.align	16
	.zero		1024


//--------------------- .nv.shared._Z25selective_scan_bwd_kernelI32Selective_Scan_bwd_kernel_traitsILi128ELi16ELb0ELb0ELb1ELb1ELb1EN3c108BFloat16ENS1_7complexIfEEEEv12SSMParamsBwd --------------------------
	.section	.nv.shared._Z25selective_scan_bwd_kernelI32Selective_Scan_bwd_kernel_traitsILi128ELi16ELb0ELb0ELb1ELb1ELb1EN3c108BFloat16ENS1_7complexIfEEEEv12SSMParamsBwd,"aw",@nobits
	.sectionflags	@""
	.align	16
	.zero		1024


//--------------------- .nv.shared._Z25selective_scan_bwd_kernelI32Selective_Scan_bwd_kernel_traitsILi128ELi16ELb0ELb1ELb0ELb0ELb0EN3c108BFloat16ENS1_7complexIfEEEEv12SSMParamsBwd --------------------------
	.section	.nv.shared._Z25selective_scan_bwd_kernelI32Selective_Scan_bwd_kernel_traitsILi128ELi16ELb0ELb1ELb0ELb0ELb0EN3c108BFloat16ENS1_7complexIfEEEEv12SSMParamsBwd,"aw",@nobits
	.sectionflags	@""
	.align	16
	.zero		1024


//--------------------- .nv.shared._Z25selective_scan_bwd_kernelI32Selective_Scan_bwd_kernel_traitsILi128ELi16ELb0ELb1ELb0ELb0ELb1EN3c108BFloat16ENS1_7complexIfEEEEv12SSMParamsBwd --------------------------
	.section	.nv.shared._Z25selective_scan_bwd_kernelI32Selective_Scan_bwd_kernel_traitsILi128ELi16ELb0ELb1ELb0ELb0ELb1EN3c108BFloat16ENS1_7complexIfEEEEv12SSMParamsBwd,"aw",@nobits
	.sectionflags	@""
	.align	16
	.zero		1024


//--------------------- .nv.shared._Z25selective_scan_bwd_kernelI32Selective_Scan_bwd_kernel_traitsILi128ELi16ELb0ELb1ELb0ELb1ELb0EN3c108BFloat16ENS1_7complexIfEEEEv12SSMParamsBwd --------------------------
	.section	.nv.shared._Z25selective_scan_bwd_kernelI32Selective_Scan_bwd_kernel_traitsILi128ELi16ELb0ELb1ELb0ELb1ELb0EN3c108BFloat16ENS1_7complexIfEEEEv12SSMParamsBwd,"aw",@nobits
	.sectionflags	@""
	.align	16
	.zero		1024


//--------------------- .nv.shared._Z25selective_scan_bwd_kernelI32Selective_Scan_bwd_kernel_traitsILi128ELi16ELb0ELb1ELb0ELb1ELb1EN3c108BFloat16ENS1_7complexIfEEEEv12SSMParamsBwd --------------------------
	.section	.nv.shared._Z25selective_scan_bwd_kernelI32Selective_Scan_bwd_kernel_traitsILi128ELi16ELb0ELb1ELb0ELb1ELb1EN3c108BFloat16ENS1_7complexIfEEEEv12SSMParamsBwd,"aw",@nobits
	.sectionflags	@""
	.align	16
	.zero		1024


//--------------------- .nv.shared._Z25selective_scan_bwd_kernelI32Selective_Scan_bwd_kernel_traitsILi128ELi16ELb0ELb1ELb1ELb0ELb0EN3c108BFloat16ENS1_7complexIfEEEEv12SSMParamsBwd --------------------------
	.section	.nv.shared._Z25selective_scan_bwd_kernelI32Selective_Scan_bwd_kernel_traitsILi128ELi16ELb0ELb1ELb1ELb0ELb0EN3c108BFloat16ENS1_7complexIfEEEEv12SSMParamsBwd,"aw",@nobits
	.sectionflags	@""
	.align	16
	.zero		1024


//--------------------- .nv.shared._Z25selective_scan_bwd_kernelI32Selective_Scan_bwd_kernel_traitsILi128ELi16ELb0ELb1ELb1ELb0ELb1EN3c108BFloat16ENS1_7complexIfEEEEv12SSMParamsBwd --------------------------
	.section	.nv.shared._Z25selective_scan_bwd_kernelI32Selective_Scan_bwd_kernel_traitsILi128ELi16ELb0ELb1ELb1ELb0ELb1EN3c108BFloat16ENS1_7complexIfEEEEv12SSMParamsBwd,"aw",@nobits
	.sectionflags	@""
	.align	16
	.zero		1024


//--------------------- .nv.shared._Z25selective_scan_bwd_kernelI32Selective_Scan_bwd_kernel_traitsILi128ELi16ELb0ELb1ELb1ELb1ELb0EN3c108BFloat16ENS1_7complexIfEEEEv12SSMParamsBwd --------------------------
	.section	.nv.shared._Z25selective_scan_bwd_kernelI32Selective_Scan_bwd_kernel_traitsILi128ELi16ELb0ELb1ELb1ELb1ELb0EN3c108BFloat16ENS1_7complexIfEEEEv12SSMParamsBwd,"aw",@nobits
	.sectionflags	@""
	.align	16
	.zero		1024


//--------------------- .nv.shared._Z25selective_scan_bwd_kernelI32Selective_Scan_bwd_kernel_traitsILi128ELi16ELb0ELb1ELb1ELb1ELb1EN3c108BFloat16ENS1_7complexIfEEEEv12SSMParamsBwd --------------------------
	.section	.nv.shared._Z25selective_scan_bwd_kernelI32Selective_Scan_bwd_kernel_traitsILi128ELi16ELb0ELb1ELb1ELb1ELb1EN3c108BFloat16ENS1_7complexIfEEEEv12SSMParamsBwd,"aw",@nobits
	.sectionflags	@""
	.align	16
	.zero		1024


//--------------------- .nv.shared._Z25selective_scan_bwd_kernelI32Selective_Scan_bwd_kernel_traitsILi128ELi16ELb1ELb0ELb0ELb0ELb0EN3c108BFloat16ENS1_7complexIfEEEEv12SSMParamsBwd --------------------------
	.section	.nv.shared._Z25selective_scan_bwd_kernelI32Selective_Scan_bwd_kernel_traitsILi128ELi16ELb1ELb0ELb0ELb0ELb0EN3c108BFloat16ENS1_7complexIfEEEEv12SSMParamsBwd,"aw",@nobits
	.sectionflags	@""
	.align	16
	.zero		1024


//--------------------- .nv.shared._Z25selective_scan_bwd_kernelI32Selective_Scan_bwd_kernel_traitsILi128ELi16ELb1ELb0ELb0ELb0ELb1EN3c108BFloat16ENS1_7complexIfEEEEv12SSMParamsBwd --------------------------
	.section	.nv.shared._Z25selective_scan_bwd_kernelI32Selective_Scan_bwd_kernel_traitsILi128ELi16ELb1ELb0ELb0ELb0ELb1EN3c108BFloat16ENS1_7complexIfEEEEv12SSMParamsBwd,"aw",@nobits
	.sectionflags	@""
	.align	16
	.zero		1024


//--------------------- .nv.shared._Z25selective_scan_bwd_kernelI32Selective_Scan_bwd_kernel_traitsILi128ELi16ELb1ELb0ELb0ELb1ELb0EN3c108BFloat16ENS1_7complexIfEEEEv12SSMParamsBwd --------------------------
	.section	.nv.shared._Z25selective_scan_bwd_kernelI32Selective_Scan_bwd_kernel_traitsILi128ELi16ELb1ELb0ELb0ELb1ELb0EN3c108BFloat16ENS1_7complexIfEEEEv12SSMParamsBwd,"aw",@nobits
	.sectionflags	@""
	.align	16
	.zero		1024


//--------------------- .nv.shared._Z25selective_scan_bwd_kernelI32Selective_Scan_bwd_kernel_traitsILi128ELi16ELb1ELb0ELb0ELb1ELb1EN3c108BFloat16ENS1_7complexIfEEEEv12SSMParamsBwd --------------------------
	.section	.nv.shared._Z25selective_scan_bwd_kernelI32Selective_Scan_bwd_kernel_traitsILi128ELi16ELb1ELb0ELb0ELb1ELb1EN3c108BFloat16ENS1_7complexIfEEEEv12SSMParamsBwd,"aw",@nobits
	.sectionflags	@""
	.align	16
	.zero		1024


//--------------------- .nv.shared._Z25selective_scan_bwd_kernelI32Selective_Scan_bwd_kernel_traitsILi128ELi16ELb1ELb0ELb1ELb0ELb0EN3c108BFloat16ENS1_7complexIfEEEEv12SSMParamsBwd --------------------------
	.section	.nv.shared._Z25selective_scan_bwd_kernelI32Selective_Scan_bwd_kernel_traitsILi128ELi16ELb1ELb0ELb1ELb0ELb0EN3c108BFloat16ENS1_7complexIfEEEEv12SSMParamsBwd,"aw",@nobits
	.sectionflags	@""
	.align	16
	.zero		1024


//--------------------- .nv.shared._Z25selective_scan_bwd_kernelI32Selective_Scan_bwd_kernel_traitsILi128ELi16ELb1ELb0ELb1ELb0ELb1EN3c108BFloat16ENS1_7complexIfEEEEv12SSMParamsBwd --------------------------
	.section	.nv.shared._Z25selective_scan_bwd_kernelI32Selective_Scan_bwd_kernel_traitsILi128ELi16ELb1ELb0ELb1ELb0ELb1EN3c108BFloat16ENS1_7complexIfEEEEv12SSMParamsBwd,"aw",@nobits
	.sectionflags	@""
	.align	16
	.zero		1024


//--------------------- .nv.shared._Z25selective_scan_bwd_kernelI32Selective_Scan_bwd_kernel_traitsILi128ELi16ELb1ELb0ELb1ELb1ELb0EN3c108BFloat16ENS1_7complexIfEEEEv12SSMParamsBwd --------------------------
	.section	.nv.shared._Z25selective_scan_bwd_kernelI32Selective_Scan_bwd_kernel_traitsILi128ELi16ELb1ELb0ELb1ELb1ELb0EN3c108BFloat16ENS1_7complexIfEEEEv12SSMParamsBwd,"aw",@nobits
	.sectionflags	@""
	.align	16
	.zero		1024


//--------------------- .nv.shared._Z25selective_scan_bwd_kernelI32Selective_Scan_bwd_kernel_traitsILi128ELi16ELb1ELb0ELb1ELb1ELb1EN3c108BFloat16ENS1_7complexIfEEEEv12SSMParamsBwd --------------------------
	.section	.nv.shared._Z25selective_scan_bwd_kernelI32Selective_Scan_bwd_kernel_traitsILi128ELi16ELb1ELb0ELb1ELb1ELb1EN3c108BFloat16ENS1_7complexIfEEEEv12SSMParamsBwd,"aw",@nobits
	.sectionflags	@""
	.align	16
	.zero		1024


//--------------------- .nv.shared._Z25selective_scan_bwd_kernelI32Selective_Scan_bwd_kernel_traitsILi128ELi16ELb1ELb1ELb0ELb0ELb0EN3c108BFloat16ENS1_7complexIfEEEEv12SSMParamsBwd --------------------------
	.section	.nv.shared._Z25selective_scan_bwd_kernelI32Selective_Scan_bwd_kernel_traitsILi128ELi16ELb1ELb1ELb0ELb0ELb0EN3c108BFloat16ENS1_7complexIfEEEEv12SSMParamsBwd,"aw",@nobits
	.sectionflags	@""
	.align	16
	.zero		1024


//--------------------- .nv.shared._Z25selective_scan_bwd_kernelI32Selective_Scan_bwd_kernel_traitsILi128ELi16ELb1ELb1ELb0ELb0ELb1EN3c108BFloat16ENS1_7complexIfEEEEv12SSMParamsBwd --------------------------
	.section	.nv.shared._Z25selective_scan_bwd_kernelI32Selective_Scan_bwd_kernel_traitsILi128ELi16ELb1ELb1ELb0ELb0ELb1EN3c108BFloat16ENS1_7complexIfEEEEv12SSMParamsBwd,"aw",@nobits
	.sectionflags	@""
	.align	16
	.zero		1024


//--------------------- .nv.shared._Z25selective_scan_bwd_kernelI32Selective_Scan_bwd_kernel_traitsILi128ELi16ELb1ELb1ELb0ELb1ELb0EN3c108BFloat16ENS1_7complexIfEEEEv12SSMParamsBwd --------------------------
	.section	.nv.shared._Z25selective_scan_bwd_kernelI32Selective_Scan_bwd_kernel_traitsILi128ELi16ELb1ELb1ELb0ELb1ELb0EN3c108BFloat16ENS1_7complexIfEEEEv12SSMParamsBwd,"aw",@nobits
	.sectionflags	@""
	.align	16
	.zero		1024


//--------------------- .nv.shared._Z25selective_scan_bwd_kernelI32Selective_Scan_bwd_kernel_traitsILi128ELi16ELb1ELb1ELb0ELb1ELb1EN3c108BFloat16ENS1_7complexIfEEEEv12SSMParamsBwd --------------------------
	.section	.nv.shared._Z25selective_scan_bwd_kernelI32Selective_Scan_bwd_kernel_traitsILi128ELi16ELb1ELb1ELb0ELb1ELb1EN3c108BFloat16ENS1_7complexIfEEEEv12SSMParamsBwd,"aw",@nobits
	.sectionflags	@""
	.align	16
	.zero		1024


//--------------------- .nv.shared._Z25selective_scan_bwd_kernelI32Selective_Scan_bwd_kernel_traitsILi128ELi16ELb1ELb1ELb1ELb0ELb0EN3c108BFloat16ENS1_7complexIfEEEEv12SSMParamsBwd --------------------------
	.section	.nv.shared._Z25selective_scan_bwd_kernelI32Selective_Scan_bwd_kernel_traitsILi128ELi16ELb1ELb1ELb1ELb0ELb0EN3c108BFloat16ENS1_7complexIfEEEEv12SSMParamsBwd,"aw",@nobits
	.sectionflags	@""
	.align	16
	.zero		1024


//--------------------- .nv.shared._Z25selective_scan_bwd_kernelI32Selective_Scan_bwd_kernel_traitsILi128ELi16ELb1ELb1ELb1ELb0ELb1EN3c108BFloat16ENS1_7complexIfEEEEv12SSMParamsBwd --------------------------
	.section	.nv.shared._Z25selective_scan_bwd_kernelI32Selective_Scan_bwd_kernel_traitsILi128ELi16ELb1ELb1ELb1ELb0ELb1EN3c108BFloat16ENS1_7complexIfEEEEv12SSMParamsBwd,"aw",@nobits
	.sectionflags	@""
	.align	16
	.zero		1024


//--------------------- .nv.shared._Z25selective_scan_bwd_kernelI32Selective_Scan_bwd_kernel_traitsILi128ELi16ELb1ELb1ELb1ELb1ELb0EN3c108BFloat16ENS1_7complexIfEEEEv12SSMParamsBwd --------------------------
	.section	.nv.shared._Z25selective_scan_bwd_kernelI32Selective_Scan_bwd_kernel_traitsILi128ELi16ELb1ELb1ELb1ELb1ELb0EN3c108BFloat16ENS1_7complexIfEEEEv12SSMParamsBwd,"aw",@nobits
	.sectionflags	@""
	.align	16
	.zero		1024


//--------------------- .nv.shared._Z25selective_scan_bwd_kernelI32Selective_Scan_bwd_kernel_traitsILi128ELi16ELb1ELb1ELb1ELb1ELb1EN3c108BFloat16ENS1_7complexIfEEEEv12SSMParamsBwd --------------------------
	.section	.nv.shared._Z25selective_scan_bwd_kernelI32Selective_Scan_bwd_kernel_traitsILi128ELi16ELb1ELb1ELb1ELb1ELb1EN3c108BFloat16ENS1_7complexIfEEEEv12SSMParamsBwd,"aw",@nobits
	.sectionflags	@""
	.align	16
	.zero		1024


//--------------------- .nv.shared._Z25selective_scan_bwd_kernelI32Selective_Scan_bwd_kernel_traitsILi64ELi16ELb0ELb0ELb0ELb0ELb0EN3c108BFloat16ENS1_7complexIfEEEEv12SSMParamsBwd --------------------------
	.section	.nv.shared._Z25selective_scan_bwd_kernelI32Selective_Scan_bwd_kernel_traitsILi64ELi16ELb0ELb0ELb0ELb0ELb0EN3c108BFloat16ENS1_7complexIfEEEEv12SSMParamsBwd,"aw",@nobits
	.sectionflags	@""
	.align	16
	.zero		1024


//--------------------- .nv.shared._Z25selective_scan_bwd_kernelI32Selective_Scan_bwd_kernel_traitsILi64ELi16ELb0ELb0ELb0ELb0ELb1EN3c108BFloat16ENS1_7complexIfEEEEv12SSMParamsBwd --------------------------
	.section	.nv.shared._Z25selective_scan_bwd_kernelI32Selective_Scan_bwd_kernel_traitsILi64ELi16ELb0ELb0ELb0ELb0ELb1EN3c108BFloat16ENS1_7complexIfEEEEv12SSMParamsBwd,"aw",@nobits
	.sectionflags	@""
	.align	16
	.zero		1024


//--------------------- .nv.shared._Z25selective_scan_bwd_kernelI32Selective_Scan_bwd_kernel_traitsILi64ELi16ELb0ELb0ELb0ELb1ELb0EN3c108BFloat16ENS1_7complexIfEEEEv12SSMParamsBwd --------------------------
	.section	.nv.shared._Z25selective_scan_bwd_kernelI32Selective_Scan_bwd_kernel_traitsILi64ELi16ELb0ELb0ELb0ELb1ELb0EN3c108BFloat16ENS1_7complexIfEEEEv12SSMParamsBwd,"aw",@nobits
	.sectionflags	@""
	.align	16
	.zero		1024


//--------------------- .nv.shared._Z25selective_scan_bwd_kernelI32Selective_Scan_bwd_kernel_traitsILi64ELi16ELb0ELb0ELb0ELb1ELb1EN3c108BFloat16ENS1_7complexIfEEEEv12SSMParamsBwd --------------------------
	.section	.nv.shared._Z25selective_scan_bwd_kernelI32Selective_Scan_bwd_kernel_traitsILi64ELi16ELb0ELb0ELb0ELb1ELb1EN3c108BFloat16ENS1_7complexIfEEEEv12SSMParamsBwd,"aw",@nobits
	.sectionflags	@""
	.align	16
	.zero		1024


//--------------------- .nv.shared._Z25selective_scan_bwd_kernelI32Selective_Scan_bwd_kernel_traitsILi64ELi16ELb0ELb0ELb1ELb0ELb0EN3c108BFloat16ENS1_7complexIfEEEEv12SSMParamsBwd --------------------------
	.section	.nv.shared._Z25selective_scan_bwd_kernelI32Selective_Scan_bwd_kernel_traitsILi64ELi16ELb0ELb0ELb1ELb0ELb0EN3c108BFloat16ENS1_7complexIfEEEEv12SSMParamsBwd,"aw",@nobits
	.sectionflags	@""
	.align	16
	.zero		1024


//--------------------- .nv.shared._Z25selective_scan_bwd_kernelI32Selective_Scan_bwd_kernel_traitsILi64ELi16ELb0ELb0ELb1ELb0ELb1EN3c108BFloat16ENS1_7complexIfEEEEv12SSMParamsBwd --------------------------
	.section	.nv.shared._Z25selective_scan_bwd_kernelI32Selective_Scan_bwd_kernel_traitsILi64ELi16ELb0ELb0ELb1ELb0ELb1EN3c108BFloat16ENS1_7complexIfEEEEv12SSMParamsBwd,"aw",@nobits
	.sectionflags	@""
	.align	16
	.zero		1024


//--------------------- .nv.shared._Z25selective_scan_bwd_kernelI32Selective_Scan_bwd_kernel_traitsILi64ELi16ELb0ELb0ELb1ELb1ELb0EN3c108BFloat16ENS1_7complexIfEEEEv12SSMParamsBwd --------------------------
	.section	.nv.shared._Z25selective_scan_bwd_kernelI32Selective_Scan_bwd_kernel_traitsILi64ELi16ELb0ELb0ELb1ELb1ELb0EN3c108BFloat16ENS1_7complexIfEEEEv12SSMParamsBwd,"aw",@nobits
	.sectionflags	@""
	.align	16
	.zero		1024


//--------------------- .nv.shared._Z25selective_scan_bwd_kernelI32Selective_Scan_bwd_kernel_traitsILi64ELi16ELb0ELb0ELb1ELb1ELb1EN3c108BFloat16ENS1_7complexIfEEEEv12SSMParamsBwd --------------------------
	.section	.nv.shared._Z25selective_scan_bwd_kernelI32Selective_Scan_bwd_kernel_traitsILi64ELi16ELb0ELb0ELb1ELb1ELb1EN3c108BFloat16ENS1_7complexIfEEEEv12SSMParamsBwd,"aw",@nobits
	.sectionflags	@""
	.align	16
	.zero		1024


//--------------------- .nv.shared._Z25selective_scan_bwd_kernelI32Selective_Scan_bwd_kernel_traitsILi64ELi16ELb0ELb1ELb0ELb0ELb0EN3c108BFloat16ENS1_7complexIfEEEEv12SSMParamsBwd --------------------------
	.section	.nv.shared._Z25selective_scan_bwd_kernelI32Selective_Scan_bwd_kernel_traitsILi64ELi16ELb0ELb1ELb0ELb0ELb0EN3c108BFloat16ENS1_7complexIfEEEEv12SSMParamsBwd,"aw",@nobits
	.sectionflags	@""
	.align	16
	.zero		1024


//--------------------- .nv.shared._Z25selective_scan_bwd_kernelI32Selective_Scan_bwd_kernel_traitsILi64ELi16ELb0ELb1ELb0ELb0ELb1EN3c108BFloat16ENS1_7complexIfEEEEv12SSMParamsBwd --------------------------
	.section	.nv.shared._Z25selective_scan_bwd_kernelI32Selective_Scan_bwd_kernel_traitsILi64ELi16ELb0ELb1ELb0ELb0ELb1EN3c108BFloat16ENS1_7complexIfEEEEv12SSMParamsBwd,"aw",@nobits
	.sectionflags	@""
	.align	16
	.zero		1024


//--------------------- .nv.shared._Z25selective_scan_bwd_kernelI32Selective_Scan_bwd_kernel_traitsILi64ELi16ELb0ELb1ELb0ELb1ELb0EN3c108BFloat16ENS1_7complexIfEEEEv12SSMParamsBwd --------------------------
	.section	.nv.shared._Z25selective_scan_bwd_kernelI32Selective_Scan_bwd_kernel_traitsILi64ELi16ELb0ELb1ELb0ELb1ELb0EN3c108BFloat16ENS1_7complexIfEEEEv12SSMParamsBwd,"aw",@nobits
	.sectionflags	@""
	.align	16
	.zero		1024


//--------------------- .nv.shared._Z25selective_scan_bwd_kernelI32Selective_Scan_bwd_kernel_traitsILi64ELi16ELb0ELb1ELb0ELb1ELb1EN3c108BFloat16ENS1_7complexIfEEEEv12SSMParamsBwd --------------------------
	.section	.nv.shared._Z25selective_scan_bwd_kernelI32Selective_Scan_bwd_kernel_traitsILi64ELi16ELb0ELb1ELb0ELb1ELb1EN3c108BFloat16ENS1_7complexIfEEEEv12SSMParamsBwd,"aw",@nobits
	.sectionflags	@""
	.align	16
	.zero		1024


//--------------------- .nv.shared._Z25selective_scan_bwd_kernelI32Selective_Scan_bwd_kernel_traitsILi64ELi16ELb0ELb1ELb1ELb0ELb0EN3c108BFloat16ENS1_7complexIfEEEEv12SSMParamsBwd --------------------------
	.section	.nv.shared._Z25selective_scan_bwd_kernelI32Selective_Scan_bwd_kernel_traitsILi64ELi16ELb0ELb1ELb1ELb0ELb0EN3c108BFloat16ENS1_7complexIfEEEEv12SSMParamsBwd,"aw",@nobits
	.sectionflags	@""
	.align	16
	.zero		1024


//--------------------- .nv.shared._Z25selective_scan_bwd_kernelI32Selective_Scan_bwd_kernel_traitsILi64ELi16ELb0ELb1ELb1ELb0ELb1EN3c108BFloat16ENS1_7complexIfEEEEv12SSMParamsBwd --------------------------
	.section	.nv.shared._Z25selective_scan_bwd_kernelI32Selective_Scan_bwd_kernel_traitsILi64ELi16ELb0ELb1ELb1ELb0ELb1EN3c108BFloat16ENS1_7complexIfEEEEv12SSMParamsBwd,"aw",@nobits
	.sectionflags	@""
	.align	16
	.zero		1024


//--------------------- .nv.shared._Z25selective_scan_bwd_kernelI32Selective_Scan_bwd_kernel_traitsILi64ELi16ELb0ELb1ELb1ELb1ELb0EN3c108BFloat16ENS1_7complexIfEEEEv12SSMParamsBwd --------------------------
	.section	.nv.shared._Z25selective_scan_bwd_kernelI32Selective_Scan_bwd_kernel_traitsILi64ELi16ELb0ELb1ELb1ELb1ELb0EN3c108BFloat16ENS1_7complexIfEEEEv12SSMParamsBwd,"aw",@nobits
	.sectionflags	@""
	.align	16
	.zero		1024


//--------------------- .nv.shared._Z25selective_scan_bwd_kernelI32Selective_Scan_bwd_kernel_traitsILi64ELi16ELb0ELb1ELb1ELb1ELb1EN3c108BFloat16ENS1_7complexIfEEEEv12SSMParamsBwd --------------------------
	.section	.nv.shared._Z25selective_scan_bwd_kernelI32Selective_Scan_bwd_kernel_traitsILi64ELi16ELb0ELb1ELb1ELb1ELb1EN3c108BFloat16ENS1_7complexIfEEEEv12SSMParamsBwd,"aw",@nobits
	.sectionflags	@""
	.align	16
	.zero		1024


//--------------------- .nv.shared._Z25selective_scan_bwd_kernelI32Selective_Scan_bwd_kernel_traitsILi64ELi16ELb1ELb0ELb0ELb0ELb0EN3c108BFloat16ENS1_7complexIfEEEEv12SSMParamsBwd --------------------------
	.section	.nv.shared._Z25selective_scan_bwd_kernelI32Selective_Scan_bwd_kernel_traitsILi64ELi16ELb1ELb0ELb0ELb0ELb0EN3c108BFloat16ENS1_7complexIfEEEEv12SSMParamsBwd,"aw",@nobits
	.sectionflags	@""
	.align	16
	.zero		1024


//--------------------- .nv.shared._Z25selective_scan_bwd_kernelI32Selective_Scan_bwd_kernel_traitsILi64ELi16ELb1ELb0ELb0ELb0ELb1EN3c108BFloat16ENS1_7complexIfEEEEv12SSMParamsBwd --------------------------
	.section	.nv.shared._Z25selective_scan_bwd_kernelI32Selective_Scan_bwd_kernel_traitsILi64ELi16ELb1ELb0ELb0ELb0ELb1EN3c108BFloat16ENS1_7complexIfEEEEv12SSMParamsBwd,"aw",@nobits
	.sectionflags	@""
	.align	16
	.zero		1024


//--------------------- .nv.shared._Z25selective_scan_bwd_kernelI32Selective_Scan_bwd_kernel_traitsILi64ELi16ELb1ELb0ELb0ELb1ELb0EN3c108BFloat16ENS1_7complexIfEEEEv12SSMParamsBwd --------------------------
	.section	.nv.shared._Z25selective_scan_bwd_kernelI32Selective_Scan_bwd_kernel_traitsILi64ELi16ELb1ELb0ELb0ELb1ELb0EN3c108BFloat16ENS1_7complexIfEEEEv12SSMParamsBwd,"aw",@nobits
	.sectionflags	@""
	.align	16
	.zero		1024


//--------------------- .nv.shared._Z25selective_scan_bwd_kernelI32Selective_Scan_bwd_kernel_traitsILi64ELi16ELb1ELb0ELb0ELb1ELb1EN3c108BFloat16ENS1_7complexIfEEEEv12SSMParamsBwd --------------------------
	.section	.nv.shared._Z25selective_scan_bwd_kernelI32Selective_Scan_bwd_kernel_traitsILi64ELi16ELb1ELb0ELb0ELb1ELb1EN3c108BFloat16ENS1_7complexIfEEEEv12SSMParamsBwd,"aw",@nobits
	.sectionflags	@""
	.align	16
	.zero		1024


//--------------------- .nv.shared._Z25selective_scan_bwd_kernelI32Selective_Scan_bwd_kernel_traitsILi64ELi16ELb1ELb0ELb1ELb0ELb0EN3c108BFloat16ENS1_7complexIfEEEEv12SSMParamsBwd --------------------------
	.section	.nv.shared._Z25selective_scan_bwd_kernelI32Selective_Scan_bwd_kernel_traitsILi64ELi16ELb1ELb0ELb1ELb0ELb0EN3c108BFloat16ENS1_7complexIfEEEEv12SSMParamsBwd,"aw",@nobits
	.sectionflags	@""
	.align	16
	.zero		1024


//--------------------- .nv.shared._Z25selective_scan_bwd_kernelI32Selective_Scan_bwd_kernel_traitsILi64ELi16ELb1ELb0ELb1ELb0ELb1EN3c108BFloat16ENS1_7complexIfEEEEv12SSMParamsBwd --------------------------
	.section	.nv.shared._Z25selective_scan_bwd_kernelI32Selective_Scan_bwd_kernel_traitsILi64ELi16ELb1ELb0ELb1ELb0ELb1EN3c108BFloat16ENS1_7complexIfEEEEv12SSMParamsBwd,"aw",@nobits
	.sectionflags	@""
	.align	16
	.zero		1024


//--------------------- .nv.shared._Z25selective_scan_bwd_kernelI32Selective_Scan_bwd_kernel_traitsILi64ELi16ELb1ELb0ELb1ELb1ELb0EN3c108BFloat16ENS1_7complexIfEEEEv12SSMParamsBwd --------------------------
	.section	.nv.shared._Z25selective_scan_bwd_kernelI32Selective_Scan_bwd_kernel_traitsILi64ELi16ELb1ELb0ELb1ELb1ELb0EN3c108BFloat16ENS1_7complexIfEEEEv12SSMParamsBwd,"aw",@nobits
	.sectionflags	@""
	.align	16
	.zero		1024


//--------------------- .nv.shared._Z25selective_scan_bwd_kernelI32Selective_Scan_bwd_kernel_traitsILi64ELi16ELb1ELb0ELb1ELb1ELb1EN3c108BFloat16ENS1_7complexIfEEEEv12SSMParamsBwd --------------------------
	.section	.nv.shared._Z25selective_scan_bwd_kernelI32Selective_Scan_bwd_kernel_traitsILi64ELi16ELb1ELb0ELb1ELb1ELb1EN3c108BFloat16ENS1_7complexIfEEEEv12SSMParamsBwd,"aw",@nobits
	.sectionflags	@""
	.align	16
	.zero		1024


//--------------------- .nv.shared._Z25selective_scan_bwd_kernelI32Selective_Scan_bwd_kernel_traitsILi64ELi16ELb1ELb1ELb0ELb0ELb0EN3c108BFloat16ENS1_7complexIfEEEEv12SSMParamsBwd --------------------------
	.section	.nv.shared._Z25selective_scan_bwd_kernelI32Selective_Scan_bwd_kernel_traitsILi64ELi16ELb1ELb1ELb0ELb0ELb0EN3c108BFloat16ENS1_7complexIfEEEEv12SSMParamsBwd,"aw",@nobits
	.sectionflags	@""
	.align	16
	.zero		1024


//--------------------- .nv.shared._Z25selective_scan_bwd_kernelI32Selective_Scan_bwd_kernel_traitsILi64ELi16ELb1ELb1ELb0ELb0ELb1EN3c108BFloat16ENS1_7complexIfEEEEv12SSMParamsBwd --------------------------
	.section	.nv.shared._Z25selective_scan_bwd_kernelI32Selective_Scan_bwd_kernel_traitsILi64ELi16ELb1ELb1ELb0ELb0ELb1EN3c108BFloat16ENS1_7complexIfEEEEv12SSMParamsBwd,"aw",@nobits
	.sectionflags	@""
	.align	16
	.zero		1024


//--------------------- .nv.shared._Z25selective_scan_bwd_kernelI32Selective_Scan_bwd_kernel_traitsILi64ELi16ELb1ELb1ELb0ELb1ELb0EN3c108BFloat16ENS1_7complexIfEEEEv12SSMParamsBwd --------------------------
	.section	.nv.shared._Z25selective_scan_bwd_kernelI32Selective_Scan_bwd_kernel_traitsILi64ELi16ELb1ELb1ELb0ELb1ELb0EN3c108BFloat16ENS1_7complexIfEEEEv12SSMParamsBwd,"aw",@nobits
	.sectionflags	@""
	.align	16
	.zero		1024


//--------------------- .nv.shared._Z25selective_scan_bwd_kernelI32Selective_Scan_bwd_kernel_traitsILi64ELi16ELb1ELb1ELb0ELb1ELb1EN3c108BFloat16ENS1_7complexIfEEEEv12SSMParamsBwd --------------------------
	.section	.nv.shared._Z25selective_scan_bwd_kernelI32Selective_Scan_bwd_kernel_traitsILi64ELi16ELb1ELb1ELb0ELb1ELb1EN3c108BFloat16ENS1_7complexIfEEEEv12SSMParamsBwd,"aw",@nobits
	.sectionflags	@""
	.align	16
	.zero		1024


//--------------------- .nv.shared._Z25selective_scan_bwd_kernelI32Selective_Scan_bwd_kernel_traitsILi64ELi16ELb1ELb1ELb1ELb0ELb0EN3c108BFloat16ENS1_7complexIfEEEEv12SSMParamsBwd --------------------------
	.section	.nv.shared._Z25selective_scan_bwd_kernelI32Selective_Scan_bwd_kernel_traitsILi64ELi16ELb1ELb1ELb1ELb0ELb0EN3c108BFloat16ENS1_7complexIfEEEEv12SSMParamsBwd,"aw",@nobits
	.sectionflags	@""
	.align	16
	.zero		1024


//--------------------- .nv.shared._Z25selective_scan_bwd_kernelI32Selective_Scan_bwd_kernel_traitsILi64ELi16ELb1ELb1ELb1ELb0ELb1EN3c108BFloat16ENS1_7complexIfEEEEv12SSMParamsBwd --------------------------
	.section	.nv.shared._Z25selective_scan_bwd_kernelI32Selective_Scan_bwd_kernel_traitsILi64ELi16ELb1ELb1ELb1ELb0ELb1EN3c108BFloat16ENS1_7complexIfEEEEv12SSMParamsBwd,"aw",@nobits
	.sectionflags	@""
	.align	16
	.zero		1024


//--------------------- .nv.shared._Z25selective_scan_bwd_kernelI32Selective_Scan_bwd_kernel_traitsILi64ELi16ELb1ELb1ELb1ELb1ELb0EN3c108BFloat16ENS1_7complexIfEEEEv12SSMParamsBwd --------------------------
	.section	.nv.shared._Z25selective_scan_bwd_kernelI32Selective_Scan_bwd_kernel_traitsILi64ELi16ELb1ELb1ELb1ELb1ELb0EN3c108BFloat16ENS1_7complexIfEEEEv12SSMParamsBwd,"aw",@nobits
	.sectionflags	@""
	.align	16
	.zero		1024


//--------------------- .nv.shared._Z25selective_scan_bwd_kernelI32Selective_Scan_bwd_kernel_traitsILi64ELi16ELb1ELb1ELb1ELb1ELb1EN3c108BFloat16ENS1_7complexIfEEEEv12SSMParamsBwd --------------------------
	.section	.nv.shared._Z25selective_scan_bwd_kernelI32Selective_Scan_bwd_kernel_traitsILi64ELi16ELb1ELb1ELb1ELb1ELb1EN3c108BFloat16ENS1_7complexIfEEEEv12SSMParamsBwd,"aw",@nobits
	.sectionflags	@""
	.align	16
	.zero		1024


//--------------------- .nv.shared._Z25selective_scan_bwd_kernelI32Selective_Scan_bwd_kernel_traitsILi32ELi16ELb0ELb0ELb0ELb0ELb0EN3c108BFloat16ENS1_7complexIfEEEEv12SSMParamsBwd --------------------------
	.section	.nv.shared._Z25selective_scan_bwd_kernelI32Selective_Scan_bwd_kernel_traitsILi32ELi16ELb0ELb0ELb0ELb0ELb0EN3c108BFloat16ENS1_7complexIfEEEEv12SSMParamsBwd,"aw",@nobits
	.sectionflags	@""
	.align	16
	.zero		1024


//--------------------- .nv.shared._Z25selective_scan_bwd_kernelI32Selective_Scan_bwd_kernel_traitsILi32ELi16ELb0ELb0ELb0ELb0ELb1EN3c108BFloat16ENS1_7complexIfEEEEv12SSMParamsBwd --------------------------
	.section	.nv.shared._Z25selective_scan_bwd_kernelI32Selective_Scan_bwd_kernel_traitsILi32ELi16ELb0ELb0ELb0ELb0ELb1EN3c108BFloat16ENS1_7complexIfEEEEv12SSMParamsBwd,"aw",@nobits
	.sectionflags	@""
	.align	16
	.zero		1024


//--------------------- .nv.shared._Z25selective_scan_bwd_kernelI32Selective_Scan_bwd_kernel_traitsILi32ELi16ELb0ELb0ELb0ELb1ELb0EN3c108BFloat16ENS1_7complexIfEEEEv12SSMParamsBwd --------------------------
	.section	.nv.shared._Z25selective_scan_bwd_kernelI32Selective_Scan_bwd_kernel_traitsILi32ELi16ELb0ELb0ELb0ELb1ELb0EN3c108BFloat16ENS1_7complexIfEEEEv12SSMParamsBwd,"aw",@nobits
	.sectionflags	@""
	.align	16
	.zero		1024


//--------------------- .nv.shared._Z25selective_scan_bwd_kernelI32Selective_Scan_bwd_kernel_traitsILi32ELi16ELb0ELb0ELb0ELb1ELb1EN3c108BFloat16ENS1_7complexIfEEEEv12SSMParamsBwd --------------------------
	.section	.nv.shared._Z25selective_scan_bwd_kernelI32Selective_Scan_bwd_kernel_traitsILi32ELi16ELb0ELb0ELb0ELb1ELb1EN3c108BFloat16ENS1_7complexIfEEEEv12SSMParamsBwd,"aw",@nobits
	.sectionflags	@""
	.align	16
	.zero		1024


//--------------------- .nv.shared._Z25selective_scan_bwd_kernelI32Selective_Scan_bwd_kernel_traitsILi32ELi16ELb0ELb0ELb1ELb0ELb0EN3c108BFloat16ENS1_7complexIfEEEEv12SSMParamsBwd --------------------------
	.section	.nv.shared._Z25selective_scan_bwd_kernelI32Selective_Scan_bwd_kernel_traitsILi32ELi16ELb0ELb0ELb1ELb0ELb0EN3c108BFloat16ENS1_7complexIfEEEEv12SSMParamsBwd,"aw",@nobits
	.sectionflags	@""
	.align	16
	.zero		1024


//--------------------- .nv.shared._Z25selective_scan_bwd_kernelI32Selective_Scan_bwd_kernel_traitsILi32ELi16ELb0ELb0ELb1ELb0ELb1EN3c108BFloat16ENS1_7complexIfEEEEv12SSMParamsBwd --------------------------
	.section	.nv.shared._Z25selective_scan_bwd_kernelI32Selective_Scan_bwd_kernel_traitsILi32ELi16ELb0ELb0ELb1ELb0ELb1EN3c108BFloat16ENS1_7complexIfEEEEv12SSMParamsBwd,"aw",@nobits
	.sectionflags	@""
	.align	16
	.zero		1024


//--------------------- .nv.shared._Z25selective_scan_bwd_kernelI32Selective_Scan_bwd_kernel_traitsILi32ELi16ELb0ELb0ELb1ELb1ELb0EN3c108BFloat16ENS1_7complexIfEEEEv12SSMParamsBwd --------------------------
	.section	.nv.shared._Z25selective_scan_bwd_kernelI32Selective_Scan_bwd_kernel_traitsILi32ELi16ELb0ELb0ELb1ELb1ELb0EN3c108BFloat16ENS1_7complexIfEEEEv12SSMParamsBwd,"aw",@nobits
	.sectionflags	@""
	.align	16
	.zero		1024


//--------------------- .nv.shared._Z25selective_scan_bwd_kernelI32Selective_Scan_bwd_kernel_traitsILi32ELi16ELb0ELb0ELb1ELb1ELb1EN3c108BFloat16ENS1_7complexIfEEEEv12SSMParamsBwd --------------------------
	.section	.nv.shared._Z25selective_scan_bwd_kernelI32Selective_Scan_bwd_kernel_traitsILi32ELi16ELb0ELb0ELb1ELb1ELb1EN3c108BFloat16ENS1_7complexIfEEEEv12SSMParamsBwd,"aw",@nobits
	.sectionflags	@""
	.align	16
	.zero		1024


//--------------------- .nv.shared._Z25selective_scan_bwd_kernelI32Selective_Scan_bwd_kernel_traitsILi32ELi16ELb0ELb1ELb0ELb0ELb0EN3c108BFloat16ENS1_7complexIfEEEEv12SSMParamsBwd --------------------------
	.section	.nv.shared._Z25selective_scan_bwd_kernelI32Selective_Scan_bwd_kernel_traitsILi32ELi16ELb0ELb1ELb0ELb0ELb0EN3c108BFloat16ENS1_7complexIfEEEEv12SSMParamsBwd,"aw",@nobits
	.sectionflags	@""
	.align	16
	.zero		1024


//--------------------- .nv.shared._Z25selective_scan_bwd_kernelI32Selective_Scan_bwd_kernel_traitsILi32ELi16ELb0ELb1ELb0ELb0ELb1EN3c108BFloat16ENS1_7complexIfEEEEv12SSMParamsBwd --------------------------
	.section	.nv.shared._Z25selective_scan_bwd_kernelI32Selective_Scan_bwd_kernel_traitsILi32ELi16ELb0ELb1ELb0ELb0ELb1EN3c108BFloat16ENS1_7complexIfEEEEv12SSMParamsBwd,"aw",@nobits
	.sectionflags	@""
	.align	16
	.zero		1024


//--------------------- .nv.shared._Z25selective_scan_bwd_kernelI32Selective_Scan_bwd_kernel_traitsILi32ELi16ELb0ELb1ELb0ELb1ELb0EN3c108BFloat16ENS1_7complexIfEEEEv12SSMParamsBwd --------------------------
	.section	.nv.shared._Z25selective_scan_bwd_kernelI32Selective_Scan_bwd_kernel_traitsILi32ELi16ELb0ELb1ELb0ELb1ELb0EN3c108BFloat16ENS1_7complexIfEEEEv12SSMParamsBwd,"aw",@nobits
	.sectionflags	@""
	.align	16
	.zero		1024


//--------------------- .nv.shared._Z25selective_scan_bwd_kernelI32Selective_Scan_bwd_kernel_traitsILi32ELi16ELb0ELb1ELb0ELb1ELb1EN3c108BFloat16ENS1_7complexIfEEEEv12SSMParamsBwd --------------------------
	.section	.nv.shared._Z25selective_scan_bwd_kernelI32Selective_Scan_bwd_kernel_traitsILi32ELi16ELb0ELb1ELb0ELb1ELb1EN3c108BFloat16ENS1_7complexIfEEEEv12SSMParamsBwd,"aw",@nobits
	.sectionflags	@""
	.align	16
	.zero		1024


//--------------------- .nv.shared._Z25selective_scan_bwd_kernelI32Selective_Scan_bwd_kernel_traitsILi32ELi16ELb0ELb1ELb1ELb0ELb0EN3c108BFloat16ENS1_7complexIfEEEEv12SSMParamsBwd --------------------------
	.section	.nv.shared._Z25selective_scan_bwd_kernelI32Selective_Scan_bwd_kernel_traitsILi32ELi16ELb0ELb1ELb1ELb0ELb0EN3c108BFloat16ENS1_7complexIfEEEEv12SSMParamsBwd,"aw",@nobits
	.sectionflags	@""
	.align	16
	.zero		1024


//--------------------- .nv.shared._Z25selective_scan_bwd_kernelI32Selective_Scan_bwd_kernel_traitsILi32ELi16ELb0ELb1ELb1ELb0ELb1EN3c108BFloat16ENS1_7complexIfEEEEv12SSMParamsBwd --------------------------
	.section	.nv.shared._Z25selective_scan_bwd_kernelI32Selective_Scan_bwd_kernel_traitsILi32ELi16ELb0ELb1ELb1ELb0ELb1EN3c108BFloat16ENS1_7complexIfEEEEv12SSMParamsBwd,"aw",@nobits
	.sectionflags	@""
	.align	16
	.zero		1024


//--------------------- .nv.shared._Z25selective_scan_bwd_kernelI32Selective_Scan_bwd_kernel_traitsILi32ELi16ELb0ELb1ELb1ELb1ELb0EN3c108BFloat16ENS1_7complexIfEEEEv12SSMParamsBwd --------------------------
	.section	.nv.shared._Z25selective_scan_bwd_kernelI32Selective_Scan_bwd_kernel_traitsILi32ELi16ELb0ELb1ELb1ELb1ELb0EN3c108BFloat16ENS1_7complexIfEEEEv12SSMParamsBwd,"aw",@nobits
	.sectionflags	@""
	.align	16
	.zero		1024


//--------------------- .nv.shared._Z25selective_scan_bwd_kernelI32Selective_Scan_bwd_kernel_traitsILi32ELi16ELb0ELb1ELb1ELb1ELb1EN3c108BFloat16ENS1_7complexIfEEEEv12SSMParamsBwd --------------------------
	.section	.nv.shared._Z25selective_scan_bwd_kernelI32Selective_Scan_bwd_kernel_traitsILi32ELi16ELb0ELb1ELb1ELb1ELb1EN3c108BFloat16ENS1_7complexIfEEEEv12SSMParamsBwd,"aw",@nobits
	.sectionflags	@""
	.align	16
	.zero		1024


//--------------------- .nv.shared._Z25selective_scan_bwd_kernelI32Selective_Scan_bwd_kernel_traitsILi32ELi16ELb1ELb0ELb0ELb0ELb0EN3c108BFloat16ENS1_7complexIfEEEEv12SSMParamsBwd --------------------------
	.section	.nv.shared._Z25selective_scan_bwd_kernelI32Selective_Scan_bwd_kernel_traitsILi32ELi16ELb1ELb0ELb0ELb0ELb0EN3c108BFloat16ENS1_7complexIfEEEEv12SSMParamsBwd,"aw",@nobits
	.sectionflags	@""
	.align	16
	.zero		1024


//--------------------- .nv.shared._Z25selective_scan_bwd_kernelI32Selective_Scan_bwd_kernel_traitsILi32ELi16ELb1ELb0ELb0ELb0ELb1EN3c108BFloat16ENS1_7complexIfEEEEv12SSMParamsBwd --------------------------
	.section	.nv.shared._Z25selective_scan_bwd_kernelI32Selective_Scan_bwd_kernel_traitsILi32ELi16ELb1ELb0ELb0ELb0ELb1EN3c108BFloat16ENS1_7complexIfEEEEv12SSMParamsBwd,"aw",@nobits
	.sectionflags	@""
	.align	16
	.zero		1024


//--------------------- .nv.shared._Z25selective_scan_bwd_kernelI32Selective_Scan_bwd_kernel_traitsILi32ELi16ELb1ELb0ELb0ELb1ELb0EN3c108BFloat16ENS1_7complexIfEEEEv12SSMParamsBwd --------------------------
	.section	.nv.shared._Z25selective_scan_bwd_kernelI32Selective_Scan_bwd_kernel_traitsILi32ELi16ELb1ELb0ELb0ELb1ELb0EN3c108BFloat16ENS1_7complexIfEEEEv12SSMParamsBwd,"aw",@nobits
	.sectionflags	@""
	.align	16
	.zero		1024


//--------------------- .nv.shared._Z25selective_scan_bwd_kernelI32Selective_Scan_bwd_kernel_traitsILi32ELi16ELb1ELb0ELb0ELb1ELb1EN3c108BFloat16ENS1_7complexIfEEEEv12SSMParamsBwd --------------------------
	.section	.nv.shared._Z25selective_scan_bwd_kernelI32Selective_Scan_bwd_kernel_traitsILi32ELi16ELb1ELb0ELb0ELb1ELb1EN3c108BFloat16ENS1_7complexIfEEEEv12SSMParamsBwd,"aw",@nobits
	.sectionflags	@""
	.align	16
	.zero		1024


//--------------------- .nv.shared._Z25selective_scan_bwd_kernelI32Selective_Scan_bwd_kernel_traitsILi32ELi16ELb1ELb0ELb1ELb0ELb0EN3c108BFloat16ENS1_7complexIfEEEEv12SSMParamsBwd --------------------------
	.section	.nv.shared._Z25selective_scan_bwd_kernelI32Selective_Scan_bwd_kernel_traitsILi32ELi16ELb1ELb0ELb1ELb0ELb0EN3c108BFloat16ENS1_7complexIfEEEEv12SSMParamsBwd,"aw",@nobits
	.sectionflags	@""
	.align	16
	.zero		1024


//--------------------- .nv.shared._Z25selective_scan_bwd_kernelI32Selective_Scan_bwd_kernel_traitsILi32ELi16ELb1ELb0ELb1ELb0ELb1EN3c108BFloat16ENS1_7complexIfEEEEv12SSMParamsBwd --------------------------
	.section	.nv.shared._Z25selective_scan_bwd_kernelI32Selective_Scan_bwd_kernel_traitsILi32ELi16ELb1ELb0ELb1ELb0ELb1EN3c108BFloat16ENS1_7complexIfEEEEv12SSMParamsBwd,"aw",@nobits
	.sectionflags	@""
	.align	16
	.zero		1024


//--------------------- .nv.shared._Z25selective_scan_bwd_kernelI32Selective_Scan_bwd_kernel_traitsILi32ELi16ELb1ELb0ELb1ELb1ELb0EN3c108BFloat16ENS1_7complexIfEEEEv12SSMParamsBwd --------------------------
	.section	.nv.shared._Z25selective_scan_bwd_kernelI32Selective_Scan_bwd_kernel_traitsILi32ELi16ELb1ELb0ELb1ELb1ELb0EN3c108BFloat16ENS1_7complexIfEEEEv12SSMParamsBwd,"aw",@nobits
	.sectionflags	@""
	.align	16
	.zero		1024


//--------------------- .nv.shared._Z25selective_scan_bwd_kernelI32Selective_Scan_bwd_kernel_traitsILi32ELi16ELb1ELb0ELb1ELb1ELb1EN3c108BFloat16ENS1_7complexIfEEEEv12SSMParamsBwd --------------------------
	.section	.nv.shared._Z25selective_scan_bwd_kernelI32Selective_Scan_bwd_kernel_traitsILi32ELi16ELb1ELb0ELb1ELb1ELb1EN3c108BFloat16ENS1_7complexIfEEEEv12SSMParamsBwd,"aw",@nobits
	.sectionflags	@""
	.align	16
	.zero		1024


//--------------------- .nv.shared._Z25selective_scan_bwd_kernelI32Selective_Scan_bwd_kernel_traitsILi32ELi16ELb1ELb1ELb0ELb0ELb0EN3c108BFloat16ENS1_7complexIfEEEEv12SSMParamsBwd --------------------------
	.section	.nv.shared._Z25selective_scan_bwd_kernelI32Selective_Scan_bwd_kernel_traitsILi32ELi16ELb1ELb1ELb0ELb0ELb0EN3c108BFloat16ENS1_7complexIfEEEEv12SSMParamsBwd,"aw",@nobits
	.sectionflags	@""
	.align	16
	.zero		1024


//--------------------- .nv.shared._Z25selective_scan_bwd_kernelI32Selective_Scan_bwd_kernel_traitsILi32ELi16ELb1ELb1ELb0ELb0ELb1EN3c108BFloat16ENS1_7complexIfEEEEv12SSMParamsBwd --------------------------
	.section	.nv.shared._Z25selective_scan_bwd_kernelI32Selective_Scan_bwd_kernel_traitsILi32ELi16ELb1ELb1ELb0ELb0ELb1EN3c108BFloat16ENS1_7complexIfEEEEv12SSMParamsBwd,"aw",@nobits
	.sectionflags	@""
	.align	16
	.zero		1024


//--------------------- .nv.shared._Z25selective_scan_bwd_kernelI32Selective_Scan_bwd_kernel_traitsILi32ELi16ELb1ELb1ELb0ELb1ELb0EN3c108BFloat16ENS1_7complexIfEEEEv12SSMParamsBwd --------------------------
	.section	.nv.shared._Z25selective_scan_bwd_kernelI32Selective_Scan_bwd_kernel_traitsILi32ELi16ELb1ELb1ELb0ELb1ELb0EN3c108BFloat16ENS1_7complexIfEEEEv12SSMParamsBwd,"aw",@nobits
	.sectionflags	@""
	.align	16
	.zero		1024


//--------------------- .nv.shared._Z25selective_scan_bwd_kernelI32Selective_Scan_bwd_kernel_traitsILi32ELi16ELb1ELb1ELb0ELb1ELb1EN3c108BFloat16ENS1_7complexIfEEEEv12SSMParamsBwd --------------------------
	.section	.nv.shared._Z25selective_scan_bwd_kernelI32Selective_Scan_bwd_kernel_traitsILi32ELi16ELb1ELb1ELb0ELb1ELb1EN3c108BFloat16ENS1_7complexIfEEEEv12SSMParamsBwd,"aw",@nobits
	.sectionflags	@""
	.align	16
	.zero		1024


//--------------------- .nv.shared._Z25selective_scan_bwd_kernelI32Selective_Scan_bwd_kernel_traitsILi32ELi16ELb1ELb1ELb1ELb0ELb0EN3c108BFloat16ENS1_7complexIfEEEEv12SSMParamsBwd --------------------------
	.section	.nv.shared._Z25selective_scan_bwd_kernelI32Selective_Scan_bwd_kernel_traitsILi32ELi16ELb1ELb1ELb1ELb0ELb0EN3c108BFloat16ENS1_7complexIfEEEEv12SSMParamsBwd,"aw",@nobits
	.sectionflags	@""
	.align	16
	.zero		1024


//--------------------- .nv.shared._Z25selective_scan_bwd_kernelI32Selective_Scan_bwd_kernel_traitsILi32ELi16ELb1ELb1ELb1ELb0ELb1EN3c108BFloat16ENS1_7complexIfEEEEv12SSMParamsBwd --------------------------
	.section	.nv.shared._Z25selective_scan_bwd_kernelI32Selective_Scan_bwd_kernel_traitsILi32ELi16ELb1ELb1ELb1ELb0ELb1EN3c108BFloat16ENS1_7complexIfEEEEv12SSMParamsBwd,"aw",@nobits
	.sectionflags	@""
	.align	16
	.zero		1024


//--------------------- .nv.shared._Z25selective_scan_bwd_kernelI32Selective_Scan_bwd_kernel_traitsILi32ELi16ELb1ELb1ELb1ELb1ELb0EN3c108BFloat16ENS1_7complexIfEEEEv12SSMParamsBwd --------------------------
	.section	.nv.shared._Z25selective_scan_bwd_kernelI32Selective_Scan_bwd_kernel_traitsILi32ELi16ELb1ELb1ELb1ELb1ELb0EN3c108BFloat16ENS1_7complexIfEEEEv12SSMParamsBwd,"aw",@nobits
	.sectionflags	@""
	.align	16
	.zero		1024


//--------------------- .nv.shared._Z25selective_scan_bwd_kernelI32Selective_Scan_bwd_kernel_traitsILi32ELi16ELb1ELb1ELb1ELb1ELb1EN3c108BFloat16ENS1_7complexIfEEEEv12SSMParamsBwd --------------------------
	.section	.nv.shared._Z25selective_scan_bwd_kernelI32Selective_Scan_bwd_kernel_traitsILi32ELi16ELb1ELb1ELb1ELb1ELb1EN3c108BFloat16ENS1_7complexIfEEEEv12SSMParamsBwd,"aw",@nobits
	.sectionflags	@""
	.align	16
	.zero		1024


//--------------------- .nv.shared._Z25selective_scan_bwd_kernelI32Selective_Scan_bwd_kernel_traitsILi32ELi8ELb0ELb0ELb0ELb0ELb0EN3c108BFloat16ENS1_7complexIfEEEEv12SSMParamsBwd --------------------------
	.section	.nv.shared._Z25selective_scan_bwd_kernelI32Selective_Scan_bwd_kernel_traitsILi32ELi8ELb0ELb0ELb0ELb0ELb0EN3c108BFloat16ENS1_7complexIfEEEEv12SSMParamsBwd,"aw",@nobits
	.sectionflags	@""
	.align	16
	.zero		1024


//--------------------- .nv.shared._Z25selective_scan_bwd_kernelI32Selective_Scan_bwd_kernel_traitsILi32ELi8ELb0ELb0ELb0ELb0ELb1EN3c108BFloat16ENS1_7complexIfEEEEv12SSMParamsBwd --------------------------
	.section	.nv.shared._Z25selective_scan_bwd_kernelI32Selective_Scan_bwd_kernel_traitsILi32ELi8ELb0ELb0ELb0ELb0ELb1EN3c108BFloat16ENS1_7complexIfEEEEv12SSMParamsBwd,"aw",@nobits
	.sectionflags	@""
	.align	16
	.zero		1024


//--------------------- .nv.shared._Z25selective_scan_bwd_kernelI32Selective_Scan_bwd_kernel_traitsILi32ELi8ELb0ELb0ELb0ELb1ELb0EN3c108BFloat16ENS1_7complexIfEEEEv12SSMParamsBwd --------------------------
	.section	.nv.shared._Z25selective_scan_bwd_kernelI32Selective_Scan_bwd_kernel_traitsILi32ELi8ELb0ELb0ELb0ELb1ELb0EN3c108BFloat16ENS1_7complexIfEEEEv12SSMParamsBwd,"aw",@nobits
	.sectionflags	@""
	.align	16
	.zero		1024


//--------------------- .nv.shared._Z25selective_scan_bwd_kernelI32Selective_Scan_bwd_kernel_traitsILi32ELi8ELb0ELb0ELb0ELb1ELb1EN3c108BFloat16ENS1_7complexIfEEEEv12SSMParamsBwd --------------------------
	.section	.nv.shared._Z25selective_scan_bwd_kernelI32Selective_Scan_bwd_kernel_traitsILi32ELi8ELb0ELb0ELb0ELb1ELb1EN3c108BFloat16ENS1_7complexIfEEEEv12SSMParamsBwd,"aw",@nobits
	.sectionflags	@""
	.align	16
	.zero		1024


//--------------------- .nv.shared._Z25selective_scan_bwd_kernelI32Selective_Scan_bwd_kernel_traitsILi32ELi8ELb0ELb0ELb1ELb0ELb0EN3c108BFloat16ENS1_7complexIfEEEEv12SSMParamsBwd --------------------------
	.section	.nv.shared._Z25selective_scan_bwd_kernelI32Selective_Scan_bwd_kernel_traitsILi32ELi8ELb0ELb0ELb1ELb0ELb0EN3c108BFloat16ENS1_7complexIfEEEEv12SSMParamsBwd,"aw",@nobits
	.sectionflags	@""
	.align	16
	.zero		1024


//--------------------- .nv.shared._Z25selective_scan_bwd_kernelI32Selective_Scan_bwd_kernel_traitsILi32ELi8ELb0ELb0ELb1ELb0ELb1EN3c108BFloat16ENS1_7complexIfEEEEv12SSMParamsBwd --------------------------
	.section	.nv.shared._Z25selective_scan_bwd_kernelI32Selective_Scan_bwd_kernel_traitsILi32ELi8ELb0ELb0ELb1ELb0ELb1EN3c108BFloat16ENS1_7complexIfEEEEv12SSMParamsBwd,"aw",@nobits
	.sectionflags	@""
	.align	16
	.zero		1024


//--------------------- .nv.shared._Z25selective_scan_bwd_kernelI32Selective_Scan_bwd_kernel_traitsILi32ELi8ELb0ELb0ELb1ELb1ELb0EN3c108BFloat16ENS1_7complexIfEEEEv12SSMParamsBwd --------------------------
	.section	.nv.shared._Z25selective_scan_bwd_kernelI32Selective_Scan_bwd_kernel_traitsILi32ELi8ELb0ELb0ELb1ELb1ELb0EN3c108BFloat16ENS1_7complexIfEEEEv12SSMParamsBwd,"aw",@nobits
	.sectionflags	@""
	.align	16
	.zero		1024


//--------------------- .nv.shared._Z25selective_scan_bwd_kernelI32Selective_Scan_bwd_kernel_traitsILi32ELi8ELb0ELb0ELb1ELb1ELb1EN3c108BFloat16ENS1_7complexIfEEEEv12SSMParamsBwd --------------------------
	.section	.nv.shared._Z25selective_scan_bwd_kernelI32Selective_Scan_bwd_kernel_traitsILi32ELi8ELb0ELb0ELb1ELb1ELb1EN3c108BFloat16ENS1_7complexIfEEEEv12SSMParamsBwd,"aw",@nobits
	.sectionflags	@""
	.align	16
	.zero		1024


//--------------------- .nv.shared._Z25selective_scan_bwd_kernelI32Selective_Scan_bwd_kernel_traitsILi32ELi8ELb0ELb1ELb0ELb0ELb0EN3c108BFloat16ENS1_7complexIfEEEEv12SSMParamsBwd --------------------------
	.section	.nv.shared._Z25selective_scan_bwd_kernelI32Selective_Scan_bwd_kernel_traitsILi32ELi8ELb0ELb1ELb0ELb0ELb0EN3c108BFloat16ENS1_7complexIfEEEEv12SSMParamsBwd,"aw",@nobits
	.sectionflags	@""
	.align	16
	.zero		1024


//--------------------- .nv.shared._Z25selective_scan_bwd_kernelI32Selective_Scan_bwd_kernel_traitsILi32ELi8ELb0ELb1ELb0ELb0ELb1EN3c108BFloat16ENS1_7complexIfEEEEv12SSMParamsBwd --------------------------
	.section	.nv.shared._Z25selective_scan_bwd_kernelI32Selective_Scan_bwd_kernel_traitsILi32ELi8ELb0ELb1ELb0ELb0ELb1EN3c108BFloat16ENS1_7complexIfEEEEv12SSMParamsBwd,"aw",@nobits
	.sectionflags	@""
	.align	16
	.zero		1024


//--------------------- .nv.shared._Z25selective_scan_bwd_kernelI32Selective_Scan_bwd_kernel_traitsILi32ELi8ELb0ELb1ELb0ELb1ELb0EN3c108BFloat16ENS1_7complexIfEEEEv12SSMParamsBwd --------------------------
	.section	.nv.shared._Z25selective_scan_bwd_kernelI32Selective_Scan_bwd_kernel_traitsILi32ELi8ELb0ELb1ELb0ELb1ELb0EN3c108BFloat16ENS1_7complexIfEEEEv12SSMParamsBwd,"aw",@nobits
	.sectionflags	@""
	.align	16
	.zero		1024


//--------------------- .nv.shared._Z25selective_scan_bwd_kernelI32Selective_Scan_bwd_kernel_traitsILi32ELi8ELb0ELb1ELb0ELb1ELb1EN3c108BFloat16ENS1_7complexIfEEEEv12SSMParamsBwd --------------------------
	.section	.nv.shared._Z25selective_scan_bwd_kernelI32Selective_Scan_bwd_kernel_traitsILi32ELi8ELb0ELb1ELb0ELb1ELb1EN3c108BFloat16ENS1_7complexIfEEEEv12SSMParamsBwd,"aw",@nobits
	.sectionflags	@""
	.align	16
	.zero		1024


//--------------------- .nv.shared._Z25selective_scan_bwd_kernelI32Selective_Scan_bwd_kernel_traitsILi32ELi8ELb0ELb1ELb1ELb0ELb0EN3c108BFloat16ENS1_7complexIfEEEEv12SSMParamsBwd --------------------------
	.section	.nv.shared._Z25selective_scan_bwd_kernelI32Selective_Scan_bwd_kernel_traitsILi32ELi8ELb0ELb1ELb1ELb0ELb0EN3c108BFloat16ENS1_7complexIfEEEEv12SSMParamsBwd,"aw",@nobits
	.sectionflags	@""
	.align	16
	.zero		1024


//--------------------- .nv.shared._Z25selective_scan_bwd_kernelI32Selective_Scan_bwd_kernel_traitsILi32ELi8ELb0ELb1ELb1ELb0ELb1EN3c108BFloat16ENS1_7complexIfEEEEv12SSMParamsBwd --------------------------
	.section	.nv.shared._Z25selective_scan_bwd_kernelI32Selective_Scan_bwd_kernel_traitsILi32ELi8ELb0ELb1ELb1ELb0ELb1EN3c108BFloat16ENS1_7complexIfEEEEv12SSMParamsBwd,"aw",@nobits
	.sectionflags	@""
	.align	16
	.zero		1024


//--------------------- .nv.shared._Z25selective_scan_bwd_kernelI32Selective_Scan_bwd_kernel_traitsILi32ELi8ELb0ELb1ELb1ELb1ELb0EN3c108BFloat16ENS1_7complexIfEEEEv12SSMParamsBwd --------------------------
	.section	.nv.shared._Z25selective_scan_bwd_kernelI32Selective_Scan_bwd_kernel_traitsILi32ELi8ELb0ELb1ELb1ELb1ELb0EN3c108BFloat16ENS1_7complexIfEEEEv12SSMParamsBwd,"aw",@nobits
	.sectionflags	@""
	.align	16
	.zero		1024


//--------------------- .nv.shared._Z25selective_scan_bwd_kernelI32Selective_Scan_bwd_kernel_traitsILi32ELi8ELb0ELb1ELb1ELb1ELb1EN3c108BFloat16ENS1_7complexIfEEEEv12SSMParamsBwd --------------------------
	.section	.nv.shared._Z25selective_scan_bwd_kernelI32Selective_Scan_bwd_kernel_traitsILi32ELi8ELb0ELb1ELb1ELb1ELb1EN3c108BFloat16ENS1_7complexIfEEEEv12SSMParamsBwd,"aw",@nobits
	.sectionflags	@""
	.align	16
	.zero		1024


//--------------------- .nv.shared._Z25selective_scan_bwd_kernelI32Selective_Scan_bwd_kernel_traitsILi32ELi8ELb1ELb0ELb0ELb0ELb0EN3c108BFloat16ENS1_7complexIfEEEEv12SSMParamsBwd --------------------------
	.section	.nv.shared._Z25selective_scan_bwd_kernelI32Selective_Scan_bwd_kernel_traitsILi32ELi8ELb1ELb0ELb0ELb0ELb0EN3c108BFloat16ENS1_7complexIfEEEEv12SSMParamsBwd,"aw",@nobits
	.sectionflags	@""
	.align	16
	.zero		1024


//--------------------- .nv.shared._Z25selective_scan_bwd_kernelI32Selective_Scan_bwd_kernel_traitsILi32ELi8ELb1ELb0ELb0ELb0ELb1EN3c108BFloat16ENS1_7complexIfEEEEv12SSMParamsBwd --------------------------
	.section	.nv.shared._Z25selective_scan_bwd_kernelI32Selective_Scan_bwd_kernel_traitsILi32ELi8ELb1ELb0ELb0ELb0ELb1EN3c108BFloat16ENS1_7complexIfEEEEv12SSMParamsBwd,"aw",@nobits
	.sectionflags	@""
	.align	16
	.zero		1024


//--------------------- .nv.shared._Z25selective_scan_bwd_kernelI32Selective_Scan_bwd_kernel_traitsILi32ELi8ELb1ELb0ELb0ELb1ELb0EN3c108BFloat16ENS1_7complexIfEEEEv12SSMParamsBwd --------------------------
	.section	.nv.shared._Z25selective_scan_bwd_kernelI32Selective_Scan_bwd_kernel_traitsILi32ELi8ELb1ELb0ELb0ELb1ELb0EN3c108BFloat16ENS1_7complexIfEEEEv12SSMParamsBwd,"aw",@nobits
	.sectionflags	@""
	.align	16
	.zero		1024


//--------------------- .nv.shared._Z25selective_scan_bwd_kernelI32Selective_Scan_bwd_kernel_traitsILi32ELi8ELb1ELb0ELb0ELb1ELb1EN3c108BFloat16ENS1_7complexIfEEEEv12SSMParamsBwd --------------------------
	.section	.nv.shared._Z25selective_scan_bwd_kernelI32Selective_Scan_bwd_kernel_traitsILi32ELi8ELb1ELb0ELb0ELb1ELb1EN3c108BFloat16ENS1_7complexIfEEEEv12SSMParamsBwd,"aw",@nobits
	.sectionflags	@""
	.align	16
	.zero		1024


//--------------------- .nv.shared._Z25selective_scan_bwd_kernelI32Selective_Scan_bwd_kernel_traitsILi32ELi8ELb1ELb0ELb1ELb0ELb0EN3c108BFloat16ENS1_7complexIfEEEEv12SSMParamsBwd --------------------------
	.section	.nv.shared._Z25selective_scan_bwd_kernelI32Selective_Scan_bwd_kernel_traitsILi32ELi8ELb1ELb0ELb1ELb0ELb0EN3c108BFloat16ENS1_7complexIfEEEEv12SSMParamsBwd,"aw",@nobits
	.sectionflags	@""
	.align	16
	.zero		1024


//--------------------- .nv.shared._Z25selective_scan_bwd_kernelI32Selective_Scan_bwd_kernel_traitsILi32ELi8ELb1ELb0ELb1ELb0ELb1EN3c108BFloat16ENS1_7complexIfEEEEv12SSMParamsBwd --------------------------
	.section	.nv.shared._Z25selective_scan_bwd_kernelI32Selective_Scan_bwd_kernel_traitsILi32ELi8ELb1ELb0ELb1ELb0ELb1EN3c108BFloat16ENS1_7complexIfEEEEv12SSMParamsBwd,"aw",@nobits
	.sectionflags	@""
	.align	16
	.zero		1024


//--------------------- .nv.shared._Z25selective_scan_bwd_kernelI32Selective_Scan_bwd_kernel_traitsILi32ELi8ELb1ELb0ELb1ELb1ELb0EN3c108BFloat16ENS1_7complexIfEEEEv12SSMParamsBwd --------------------------
	.section	.nv.shared._Z25selective_scan_bwd_kernelI32Selective_Scan_bwd_kernel_traitsILi32ELi8ELb1ELb0ELb1ELb1ELb0EN3c108BFloat16ENS1_7complexIfEEEEv12SSMParamsBwd,"aw",@nobits
	.sectionflags	@""
	.align	16
	.zero		1024


//--------------------- .nv.shared._Z25selective_scan_bwd_kernelI32Selective_Scan_bwd_kernel_traitsILi32ELi8ELb1ELb0ELb1ELb1ELb1EN3c108BFloat16ENS1_7complexIfEEEEv12SSMParamsBwd --------------------------
	.section	.nv.shared._Z25selective_scan_bwd_kernelI32Selective_Scan_bwd_kernel_traitsILi32ELi8ELb1ELb0ELb1ELb1ELb1EN3c108BFloat16ENS1_7complexIfEEEEv12SSMParamsBwd,"aw",@nobits
	.sectionflags	@""
	.align	16
	.zero		1024


//--------------------- .nv.shared._Z25selective_scan_bwd_kernelI32Selective_Scan_bwd_kernel_traitsILi32ELi8ELb1ELb1ELb0ELb0ELb0EN3c108BFloat16ENS1_7complexIfEEEEv12SSMParamsBwd --------------------------
	.section	.nv.shared._Z25selective_scan_bwd_kernelI32Selective_Scan_bwd_kernel_traitsILi32ELi8ELb1ELb1ELb0ELb0ELb0EN3c108BFloat16ENS1_7complexIfEEEEv12SSMParamsBwd,"aw",@nobits
	.sectionflags	@""
	.align	16
	.zero		1024


//--------------------- .nv.shared._Z25selective_scan_bwd_kernelI32Selective_Scan_bwd_kernel_traitsILi32ELi8ELb1ELb1ELb0ELb0ELb1EN3c108BFloat16ENS1_7complexIfEEEEv12SSMParamsBwd --------------------------
	.section	.nv.shared._Z25selective_scan_bwd_kernelI32Selective_Scan_bwd_kernel_traitsILi32ELi8ELb1ELb1ELb0ELb0ELb1EN3c108BFloat16ENS1_7complexIfEEEEv12SSMParamsBwd,"aw",@nobits
	.sectionflags	@""
	.align	16
	.zero		1024


//--------------------- .nv.shared._Z25selective_scan_bwd_kernelI32Selective_Scan_bwd_kernel_traitsILi32ELi8ELb1ELb1ELb0ELb1ELb0EN3c108BFloat16ENS1_7complexIfEEEEv12SSMParamsBwd --------------------------
	.section	.nv.shared._Z25selective_scan_bwd_kernelI32Selective_Scan_bwd_kernel_traitsILi32ELi8ELb1ELb1ELb0ELb1ELb0EN3c108BFloat16ENS1_7complexIfEEEEv12SSMParamsBwd,"aw",@nobits
	.sectionflags	@""
	.align	16
	.zero		1024


//--------------------- .nv.shared._Z25selective_scan_bwd_kernelI32Selective_Scan_bwd_kernel_traitsILi32ELi8ELb1ELb1ELb0ELb1ELb1EN3c108BFloat16ENS1_7complexIfEEEEv12SSMParamsBwd --------------------------
	.section	.nv.shared._Z25selective_scan_bwd_kernelI32Selective_Scan_bwd_kernel_traitsILi32ELi8ELb1ELb1ELb0ELb1ELb1EN3c108BFloat16ENS1_7complexIfEEEEv12SSMParamsBwd,"aw",@nobits
	.sectionflags	@""
	.align	16
	.zero		1024


//--------------------- .nv.shared._Z25selective_scan_bwd_kernelI32Selective_Scan_bwd_kernel_traitsILi32ELi8ELb1ELb1ELb1ELb0ELb0EN3c108BFloat16ENS1_7complexIfEEEEv12SSMParamsBwd --------------------------
	.section	.nv.shared._Z25selective_scan_bwd_kernelI32Selective_Scan_bwd_kernel_traitsILi32ELi8ELb1ELb1ELb1ELb0ELb0EN3c108BFloat16ENS1_7complexIfEEEEv12SSMParamsBwd,"aw",@nobits
	.sectionflags	@""
	.align	16
	.zero		1024


//--------------------- .nv.shared._Z25selective_scan_bwd_kernelI32Selective_Scan_bwd_kernel_traitsILi32ELi8ELb1ELb1ELb1ELb0ELb1EN3c108BFloat16ENS1_7complexIfEEEEv12SSMParamsBwd --------------------------
	.section	.nv.shared._Z25selective_scan_bwd_kernelI32Selective_Scan_bwd_kernel_traitsILi32ELi8ELb1ELb1ELb1ELb0ELb1EN3c108BFloat16ENS1_7complexIfEEEEv12SSMParamsBwd,"aw",@nobits
	.sectionflags	@""
	.align	16
	.zero		1024


//--------------------- .nv.shared._Z25selective_scan_bwd_kernelI32Selective_Scan_bwd_kernel_traitsILi32ELi8ELb1ELb1ELb1ELb1ELb0EN3c108BFloat16ENS1_7complexIfEEEEv12SSMParamsBwd --------------------------
	.section	.nv.shared._Z25selective_scan_bwd_kernelI32Selective_Scan_bwd_kernel_traitsILi32ELi8ELb1ELb1ELb1ELb1ELb0EN3c108BFloat16ENS1_7complexIfEEEEv12SSMParamsBwd,"aw",@nobits
	.sectionflags	@""
	.align	16
	.zero		1024


//--------------------- .nv.shared._Z25selective_scan_bwd_kernelI32Selective_Scan_bwd_kernel_traitsILi32ELi8ELb1ELb1ELb1ELb1ELb1EN3c108BFloat16ENS1_7complexIfEEEEv12SSMParamsBwd --------------------------
	.section	.nv.shared._Z25selective_scan_bwd_kernelI32Selective_Scan_bwd_kernel_traitsILi32ELi8ELb1ELb1ELb1ELb1ELb1EN3c108BFloat16ENS1_7complexIfEEEEv12SSMParamsBwd,"aw",@nobits
	.sectionflags	@""
	.align	16
	.zero		1024


//--------------------- .nv.shared._Z25selective_scan_bwd_kernelI32Selective_Scan_bwd_kernel_traitsILi32ELi4ELb0ELb0ELb0ELb0ELb0EN3c108BFloat16ENS1_7complexIfEEEEv12SSMParamsBwd --------------------------
	.section	.nv.shared._Z25selective_scan_bwd_kernelI32Selective_Scan_bwd_kernel_traitsILi32ELi4ELb0ELb0ELb0ELb0ELb0EN3c108BFloat16ENS1_7complexIfEEEEv12SSMParamsBwd,"aw",@nobits
	.sectionflags	@""
	.align	16
	.zero		1024


//--------------------- .nv.shared._Z25selective_scan_bwd_kernelI32Selective_Scan_bwd_kernel_traitsILi32ELi4ELb0ELb0ELb0ELb0ELb1EN3c108BFloat16ENS1_7complexIfEEEEv12SSMParamsBwd --------------------------
	.section	.nv.shared._Z25selective_scan_bwd_kernelI32Selective_Scan_bwd_kernel_traitsILi32ELi4ELb0ELb0ELb0ELb0ELb1EN3c108BFloat16ENS1_7complexIfEEEEv12SSMParamsBwd,"aw",@nobits
	.sectionflags	@""
	.align	16
	.zero		1024


//--------------------- .nv.shared._Z25selective_scan_bwd_kernelI32Selective_Scan_bwd_kernel_traitsILi32ELi4ELb0ELb0ELb0ELb1ELb0EN3c108BFloat16ENS1_7complexIfEEEEv12SSMParamsBwd --------------------------
	.section	.nv.shared._Z25selective_scan_bwd_kernelI32Selective_Scan_bwd_kernel_traitsILi32ELi4ELb0ELb0ELb0ELb1ELb0EN3c108BFloat16ENS1_7complexIfEEEEv12SSMParamsBwd,"aw",@nobits
	.sectionflags	@""
	.align	16
	.zero		1024


//--------------------- .nv.shared._Z25selective_scan_bwd_kernelI32Selective_Scan_bwd_kernel_traitsILi32ELi4ELb0ELb0ELb0ELb1ELb1EN3c108BFloat16ENS1_7complexIfEEEEv12SSMParamsBwd --------------------------
	.section	.nv.shared._Z25selective_scan_bwd_kernelI32Selective_Scan_bwd_kernel_traitsILi32ELi4ELb0ELb0ELb0ELb1ELb1EN3c108BFloat16ENS1_7complexIfEEEEv12SSMParamsBwd,"aw",@nobits
	.sectionflags	@""
	.align	16
	.zero		1024


//--------------------- .nv.shared._Z25selective_scan_bwd_kernelI32Selective_Scan_bwd_kernel_traitsILi32ELi4ELb0ELb0ELb1ELb0ELb0EN3c108BFloat16ENS1_7complexIfEEEEv12SSMParamsBwd --------------------------
	.section	.nv.shared._Z25selective_scan_bwd_kernelI32Selective_Scan_bwd_kernel_traitsILi32ELi4ELb0ELb0ELb1ELb0ELb0EN3c108BFloat16ENS1_7complexIfEEEEv12SSMParamsBwd,"aw",@nobits
	.sectionflags	@""
	.align	16
	.zero		1024


//--------------------- .nv.shared._Z25selective_scan_bwd_kernelI32Selective_Scan_bwd_kernel_traitsILi32ELi4ELb0ELb0ELb1ELb0ELb1EN3c108BFloat16ENS1_7complexIfEEEEv12SSMParamsBwd --------------------------
	.section	.nv.shared._Z25selective_scan_bwd_kernelI32Selective_Scan_bwd_kernel_traitsILi32ELi4ELb0ELb0ELb1ELb0ELb1EN3c108BFloat16ENS1_7complexIfEEEEv12SSMParamsBwd,"aw",@nobits
	.sectionflags	@""
	.align	16
	.zero		1024


//--------------------- .nv.shared._Z25selective_scan_bwd_kernelI32Selective_Scan_bwd_kernel_traitsILi32ELi4ELb0ELb0ELb1ELb1ELb0EN3c108BFloat16ENS1_7complexIfEEEEv12SSMParamsBwd --------------------------
	.section	.nv.shared._Z25selective_scan_bwd_kernelI32Selective_Scan_bwd_kernel_traitsILi32ELi4ELb0ELb0ELb1ELb1ELb0EN3c108BFloat16ENS1_7complexIfEEEEv12SSMParamsBwd,"aw",@nobits
	.sectionflags	@""
	.align	16
	.zero		1024


//--------------------- .nv.shared._Z25selective_scan_bwd_kernelI32Selective_Scan_bwd_kernel_traitsILi32ELi4ELb0ELb0ELb1ELb1ELb1EN3c108BFloat16ENS1_7complexIfEEEEv12SSMParamsBwd --------------------------
	.section	.nv.shared._Z25selective_scan_bwd_kernelI32Selective_Scan_bwd_kernel_traitsILi32ELi4ELb0ELb0ELb1ELb1ELb1EN3c108BFloat16ENS1_7complexIfEEEEv12SSMParamsBwd,"aw",@nobits
	.sectionflags	@""
	.align	16
	.zero		1024


//--------------------- .nv.shared._Z25selective_scan_bwd_kernelI32Selective_Scan_bwd_kernel_traitsILi32ELi4ELb0ELb1ELb0ELb0ELb0EN3c108BFloat16ENS1_7complexIfEEEEv12SSMParamsBwd --------------------------
	.section	.nv.shared._Z25selective_scan_bwd_kernelI32Selective_Scan_bwd_kernel_traitsILi32ELi4ELb0ELb1ELb0ELb0ELb0EN3c108BFloat16ENS1_7complexIfEEEEv12SSMParamsBwd,"aw",@nobits
	.sectionflags	@""
	.align	16
	.zero		1024


//--------------------- .nv.shared._Z25selective_scan_bwd_kernelI32Selective_Scan_bwd_kernel_traitsILi32ELi4ELb0ELb1ELb0ELb0ELb1EN3c108BFloat16ENS1_7complexIfEEEEv12SSMParamsBwd --------------------------
	.section	.nv.shared._Z25selective_scan_bwd_kernelI32Selective_Scan_bwd_kernel_traitsILi32ELi4ELb0ELb1ELb0ELb0ELb1EN3c108BFloat16ENS1_7complexIfEEEEv12SSMParamsBwd,"aw",@nobits
	.sectionflags	@""
	.align	16
	.zero		1024


//--------------------- .nv.shared._Z25selective_scan_bwd_kernelI32Selective_Scan_bwd_kernel_traitsILi32ELi4ELb0ELb1ELb0ELb1ELb0EN3c108BFloat16ENS1_7complexIfEEEEv12SSMParamsBwd --------------------------
	.section	.nv.shared._Z25selective_scan_bwd_kernelI32Selective_Scan_bwd_kernel_traitsILi32ELi4ELb0ELb1ELb0ELb1ELb0EN3c108BFloat16ENS1_7complexIfEEEEv12SSMParamsBwd,"aw",@nobits
	.sectionflags	@""
	.align	16
	.zero		1024


//--------------------- .nv.shared._Z25selective_scan_bwd_kernelI32Selective_Scan_bwd_kernel_traitsILi32ELi4ELb0ELb1ELb0ELb1ELb1EN3c108BFloat16ENS1_7complexIfEEEEv12SSMParamsBwd --------------------------
	.section	.nv.shared._Z25selective_scan_bwd_kernelI32Selective_Scan_bwd_kernel_traitsILi32ELi4ELb0ELb1ELb0ELb1ELb1EN3c108BFloat16ENS1_7complexIfEEEEv12SSMParamsBwd,"aw",@nobits
	.sectionflags	@""
	.align	16
	.zero		1024


//--------------------- .nv.shared._Z25selective_scan_bwd_kernelI32Selective_Scan_bwd_kernel_traitsILi32ELi4ELb0ELb1ELb1ELb0ELb0EN3c108BFloat16ENS1_7complexIfEEEEv12SSMParamsBwd --------------------------
	.section	.nv.shared._Z25selective_scan_bwd_kernelI32Selective_Scan_bwd_kernel_traitsILi32ELi4ELb0ELb1ELb1ELb0ELb0EN3c108BFloat16ENS1_7complexIfEEEEv12SSMParamsBwd,"aw",@nobits
	.sectionflags	@""
	.align	16
	.zero		1024


//--------------------- .nv.shared._Z25selective_scan_bwd_kernelI32Selective_Scan_bwd_kernel_traitsILi32ELi4ELb0ELb1ELb1ELb0ELb1EN3c108BFloat16ENS1_7complexIfEEEEv12SSMParamsBwd --------------------------
	.section	.nv.shared._Z25selective_scan_bwd_kernelI32Selective_Scan_bwd_kernel_traitsILi32ELi4ELb0ELb1ELb1ELb0ELb1EN3c108BFloat16ENS1_7complexIfEEEEv12SSMParamsBwd,"aw",@nobits
	.sectionflags	@""
	.align	16
	.zero		1024


//--------------------- .nv.shared._Z25selective_scan_bwd_kernelI32Selective_Scan_bwd_kernel_traitsILi32ELi4ELb0ELb1ELb1ELb1ELb0EN3c108BFloat16ENS1_7complexIfEEEEv12SSMParamsBwd --------------------------
	.section	.nv.shared._Z25selective_scan_bwd_kernelI32Selective_Scan_bwd_kernel_traitsILi32ELi4ELb0ELb1ELb1ELb1ELb0EN3c108BFloat16ENS1_7complexIfEEEEv12SSMParamsBwd,"aw",@nobits
	.sectionflags	@""
	.align	16
	.zero		1024


//--------------------- .nv.shared._Z25selective_scan_bwd_kernelI32Selective_Scan_bwd_kernel_traitsILi32ELi4ELb0ELb1ELb1ELb1ELb1EN3c108BFloat16ENS1_7complexIfEEEEv12SSMParamsBwd --------------------------
	.section	.nv.shared._Z25selective_scan_bwd_kernelI32Selective_Scan_bwd_kernel_traitsILi32ELi4ELb0ELb1ELb1ELb1ELb1EN3c108BFloat16ENS1_7complexIfEEEEv12SSMParamsBwd,"aw",@nobits
	.sectionflags	@""
	.align	16
	.zero		1024


//--------------------- .nv.shared._Z25selective_scan_bwd_kernelI32Selective_Scan_bwd_kernel_traitsILi32ELi4ELb1ELb0ELb0ELb0ELb0EN3c108BFloat16ENS1_7complexIfEEEEv12SSMParamsBwd --------------------------
	.section	.nv.shared._Z25selective_scan_bwd_kernelI32Selective_Scan_bwd_kernel_traitsILi32ELi4ELb1ELb0ELb0ELb0ELb0EN3c108BFloat16ENS1_7complexIfEEEEv12SSMParamsBwd,"aw",@nobits
	.sectionflags	@""
	.align	16
	.zero		1024


//--------------------- .nv.shared._Z25selective_scan_bwd_kernelI32Selective_Scan_bwd_kernel_traitsILi32ELi4ELb1ELb0ELb0ELb0ELb1EN3c108BFloat16ENS1_7complexIfEEEEv12SSMParamsBwd --------------------------
	.section	.nv.shared._Z25selective_scan_bwd_kernelI32Selective_Scan_bwd_kernel_traitsILi32ELi4ELb1ELb0ELb0ELb0ELb1EN3c108BFloat16ENS1_7complexIfEEEEv12SSMParamsBwd,"aw",@nobits
	.sectionflags	@""
	.align	16
	.zero		1024


//--------------------- .nv.shared._Z25selective_scan_bwd_kernelI32Selective_Scan_bwd_kernel_traitsILi32ELi4ELb1ELb0ELb0ELb1ELb0EN3c108BFloat16ENS1_7complexIfEEEEv12SSMParamsBwd --------------------------
	.section	.nv.shared._Z25selective_scan_bwd_kernelI32Selective_Scan_bwd_kernel_traitsILi32ELi4ELb1ELb0ELb0ELb1ELb0EN3c108BFloat16ENS1_7complexIfEEEEv12SSMParamsBwd,"aw",@nobits
	.sectionflags	@""
	.align	16
	.zero		1024


//--------------------- .nv.shared._Z25selective_scan_bwd_kernelI32Selective_Scan_bwd_kernel_traitsILi32ELi4ELb1ELb0ELb0ELb1ELb1EN3c108BFloat16ENS1_7complexIfEEEEv12SSMParamsBwd --------------------------
	.section	.nv.shared._Z25selective_scan_bwd_kernelI32Selective_Scan_bwd_kernel_traitsILi32ELi4ELb1ELb0ELb0ELb1ELb1EN3c108BFloat16ENS1_7complexIfEEEEv12SSMParamsBwd,"aw",@nobits
	.sectionflags	@""
	.align	16
	.zero		1024


//--------------------- .nv.shared._Z25selective_scan_bwd_kernelI32Selective_Scan_bwd_kernel_traitsILi32ELi4ELb1ELb0ELb1ELb0ELb0EN3c108BFloat16ENS1_7complexIfEEEEv12SSMParamsBwd --------------------------
	.section	.nv.shared._Z25selective_scan_bwd_kernelI32Selective_Scan_bwd_kernel_traitsILi32ELi4ELb1ELb0ELb1ELb0ELb0EN3c108BFloat16ENS1_7complexIfEEEEv12SSMParamsBwd,"aw",@nobits
	.sectionflags	@""
	.align	16
	.zero		1024


//--------------------- .nv.shared._Z25selective_scan_bwd_kernelI32Selective_Scan_bwd_kernel_traitsILi32ELi4ELb1ELb0ELb1ELb0ELb1EN3c108BFloat16ENS1_7complexIfEEEEv12SSMParamsBwd --------------------------
	.section	.nv.shared._Z25selective_scan_bwd_kernelI32Selective_Scan_bwd_kernel_traitsILi32ELi4ELb1ELb0ELb1ELb0ELb1EN3c108BFloat16ENS1_7complexIfEEEEv12SSMParamsBwd,"aw",@nobits
	.sectionflags	@""
	.align	16
	.zero		1024


//--------------------- .nv.shared._Z25selective_scan_bwd_kernelI32Selective_Scan_bwd_kernel_traitsILi32ELi4ELb1ELb0ELb1ELb1ELb0EN3c108BFloat16ENS1_7complexIfEEEEv12SSMParamsBwd --------------------------
	.section	.nv.shared._Z25selective_scan_bwd_kernelI32Selective_Scan_bwd_kernel_traitsILi32ELi4ELb1ELb0ELb1ELb1ELb0EN3c108BFloat16ENS1_7complexIfEEEEv12SSMParamsBwd,"aw",@nobits
	.sectionflags	@""
	.align	16
	.zero		1024


//--------------------- .nv.shared._Z25selective_scan_bwd_kernelI32Selective_Scan_bwd_kernel_traitsILi32ELi4ELb1ELb0ELb1ELb1ELb1EN3c108BFloat16ENS1_7complexIfEEEEv12SSMParamsBwd --------------------------
	.section	.nv.shared._Z25selective_scan_bwd_kernelI32Selective_Scan_bwd_kernel_traitsILi32ELi4ELb1ELb0ELb1ELb1ELb1EN3c108BFloat16ENS1_7complexIfEEEEv12SSMParamsBwd,"aw",@nobits
	.sectionflags	@""
	.align	16
	.zero		1024


//--------------------- .nv.shared._Z25selective_scan_bwd_kernelI32Selective_Scan_bwd_kernel_traitsILi32ELi4ELb1ELb1ELb0ELb0ELb0EN3c108BFloat16ENS1_7complexIfEEEEv12SSMParamsBwd --------------------------
	.section	.nv.shared._Z25selective_scan_bwd_kernelI32Selective_Scan_bwd_kernel_traitsILi32ELi4ELb1ELb1ELb0ELb0ELb0EN3c108BFloat16ENS1_7complexIfEEEEv12SSMParamsBwd,"aw",@nobits
	.sectionflags	@""
	.align	16
	.zero		1024


//--------------------- .nv.shared._Z25selective_scan_bwd_kernelI32Selective_Scan_bwd_kernel_traitsILi32ELi4ELb1ELb1ELb0ELb0ELb1EN3c108BFloat16ENS1_7complexIfEEEEv12SSMParamsBwd --------------------------
	.section	.nv.shared._Z25selective_scan_bwd_kernelI32Selective_Scan_bwd_kernel_traitsILi32ELi4ELb1ELb1ELb0ELb0ELb1EN3c108BFloat16ENS1_7complexIfEEEEv12SSMParamsBwd,"aw",@nobits
	.sectionflags	@""
	.align	16
	.zero		1024


//--------------------- .nv.shared._Z25selective_scan_bwd_kernelI32Selective_Scan_bwd_kernel_traitsILi32ELi4ELb1ELb1ELb0ELb1ELb0EN3c108BFloat16ENS1_7complexIfEEEEv12SSMParamsBwd --------------------------
	.section	.nv.shared._Z25selective_scan_bwd_kernelI32Selective_Scan_bwd_kernel_traitsILi32ELi4ELb1ELb1ELb0ELb1ELb0EN3c108BFloat16ENS1_7complexIfEEEEv12SSMParamsBwd,"aw",@nobits
	.sectionflags	@""
	.align	16
	.zero		1024


//--------------------- .nv.shared._Z25selective_scan_bwd_kernelI32Selective_Scan_bwd_kernel_traitsILi32ELi4ELb1ELb1ELb0ELb1ELb1EN3c108BFloat16ENS1_7complexIfEEEEv12SSMParamsBwd --------------------------
	.section	.nv.shared._Z25selective_scan_bwd_kernelI32Selective_Scan_bwd_kernel_traitsILi32ELi4ELb1ELb1ELb0ELb1ELb1EN3c108BFloat16ENS1_7complexIfEEEEv12SSMParamsBwd,"aw",@nobits
	.sectionflags	@""
	.align	16
	.zero		1024


//--------------------- .nv.shared._Z25selective_scan_bwd_kernelI32Selective_Scan_bwd_kernel_traitsILi32ELi4ELb1ELb1ELb1ELb0ELb0EN3c108BFloat16ENS1_7complexIfEEEEv12SSMParamsBwd --------------------------
	.section	.nv.shared._Z25selective_scan_bwd_kernelI32Selective_Scan_bwd_kernel_traitsILi32ELi4ELb1ELb1ELb1ELb0ELb0EN3c108BFloat16ENS1_7complexIfEEEEv12SSMParamsBwd,"aw",@nobits
	.sectionflags	@""
	.align	16
	.zero		1024


//--------------------- .nv.shared._Z25selective_scan_bwd_kernelI32Selective_Scan_bwd_kernel_traitsILi32ELi4ELb1ELb1ELb1ELb0ELb1EN3c108BFloat16ENS1_7complexIfEEEEv12SSMParamsBwd --------------------------
	.section	.nv.shared._Z25selective_scan_bwd_kernelI32Selective_Scan_bwd_kernel_traitsILi32ELi4ELb1ELb1ELb1ELb0ELb1EN3c108BFloat16ENS1_7complexIfEEEEv12SSMParamsBwd,"aw",@nobits
	.sectionflags	@""
	.align	16
	.zero		1024


//--------------------- .nv.shared._Z25selective_scan_bwd_kernelI32Selective_Scan_bwd_kernel_traitsILi32ELi4ELb1ELb1ELb1ELb1ELb0EN3c108BFloat16ENS1_7complexIfEEEEv12SSMParamsBwd --------------------------
	.section	.nv.shared._Z25selective_scan_bwd_kernelI32Selective_Scan_bwd_kernel_traitsILi32ELi4ELb1ELb1ELb1ELb1ELb0EN3c108BFloat16ENS1_7complexIfEEEEv12SSMParamsBwd,"aw",@nobits
	.sectionflags	@""
	.align	16
	.zero		1024


//--------------------- .nv.shared._Z25selective_scan_bwd_kernelI32Selective_Scan_bwd_kernel_traitsILi32ELi4ELb1ELb1ELb1ELb1ELb1EN3c108BFloat16ENS1_7complexIfEEEEv12SSMParamsBwd --------------------------
	.section	.nv.shared._Z25selective_scan_bwd_kernelI32Selective_Scan_bwd_kernel_traitsILi32ELi4ELb1ELb1ELb1ELb1ELb1EN3c108BFloat16ENS1_7complexIfEEEEv12SSMParamsBwd,"aw",@nobits
	.sectionflags	@""
	.align	16
	.zero		1024


//--------------------- .nv.constant0._Z25selective_scan_bwd_kernelI32Selective_Scan_bwd_kernel_traitsILi128ELi16ELb0ELb0ELb0ELb0ELb0EN3c108BFloat16ENS1_7complexIfEEEEv12SSMParamsBwd --------------------------
	.section	.nv.constant0._Z25selective_scan_bwd_kernelI32Selective_Scan_bwd_kernel_traitsILi128ELi16ELb0ELb0ELb0ELb0ELb0EN3c108BFloat16ENS1_7complexIfEEEEv12SSMParamsBwd,"a",@progbits
	.sectionflags	@""
	.align	4
.nv.constant0._Z25selective_scan_bwd_kernelI32Selective_Scan_bwd_kernel_traitsILi128ELi16ELb0ELb0ELb0ELb0ELb0EN3c108BFloat16ENS1_7complexIfEEEEv12SSMParamsBwd:
	.zero		1024


//--------------------- .nv.constant0._Z25selective_scan_bwd_kernelI32Selective_Scan_bwd_kernel_traitsILi128ELi16ELb0ELb0ELb0ELb0ELb1EN3c108BFloat16ENS1_7complexIfEEEEv12SSMParamsBwd --------------------------
	.section	.nv.constant0._Z25selective_scan_bwd_kernelI32Selective_Scan_bwd_kernel_traitsILi128ELi16ELb0ELb0ELb0ELb0ELb1EN3c108BFloat16ENS1_7complexIfEEEEv12SSMParamsBwd,"a",@progbits
	.sectionflags	@""
	.align	4
.nv.constant0._Z25selective_scan_bwd_kernelI32Selective_Scan_bwd_kernel_traitsILi128ELi16ELb0ELb0ELb0ELb0ELb1EN3c108BFloat16ENS1_7complexIfEEEEv12SSMParamsBwd:
	.zero		1024


//--------------------- .nv.constant0._Z25selective_scan_bwd_kernelI32Selective_Scan_bwd_kernel_traitsILi128ELi16ELb0ELb0ELb0ELb1ELb0EN3c108BFloat16ENS1_7complexIfEEEEv12SSMParamsBwd --------------------------
	.section	.nv.constant0._Z25selective_scan_bwd_kernelI32Selective_Scan_bwd_kernel_traitsILi128ELi16ELb0ELb0ELb0ELb1ELb0EN3c108BFloat16ENS1_7complexIfEEEEv12SSMParamsBwd,"a",@progbits
	.sectionflags	@""
	.align	4
.nv.constant0._Z25selective_scan_bwd_kernelI32Selective_Scan_bwd_kernel_traitsILi128ELi16ELb0ELb0ELb0ELb1ELb0EN3c108BFloat16ENS1_7complexIfEEEEv12SSMParamsBwd:
	.zero		1024


//--------------------- .nv.constant0._Z25selective_scan_bwd_kernelI32Selective_Scan_bwd_kernel_traitsILi128ELi16ELb0ELb0ELb0ELb1ELb1EN3c108BFloat16ENS1_7complexIfEEEEv12SSMParamsBwd --------------------------
	.section	.nv.constant0._Z25selective_scan_bwd_kernelI32Selective_Scan_bwd_kernel_traitsILi128ELi16ELb0ELb0ELb0ELb1ELb1EN3c108BFloat16ENS1_7complexIfEEEEv12SSMParamsBwd,"a",@progbits
	.sectionflags	@""
	.align	4
.nv.constant0._Z25selective_scan_bwd_kernelI32Selective_Scan_bwd_kernel_traitsILi128ELi16ELb0ELb0ELb0ELb1ELb1EN3c108BFloat16ENS1_7complexIfEEEEv12SSMParamsBwd:
	.zero		1024


//--------------------- .nv.constant0._Z25selective_scan_bwd_kernelI32Selective_Scan_bwd_kernel_traitsILi128ELi16ELb0ELb0ELb1ELb0ELb0EN3c108BFloat16ENS1_7complexIfEEEEv12SSMParamsBwd --------------------------
	.section	.nv.constant0._Z25selective_scan_bwd_kernelI32Selective_Scan_bwd_kernel_traitsILi128ELi16ELb0ELb0ELb1ELb0ELb0EN3c108BFloat16ENS1_7complexIfEEEEv12SSMParamsBwd,"a",@progbits
	.sectionflags	@""
	.align	4
.nv.constant0._Z25selective_scan_bwd_kernelI32Selective_Scan_bwd_kernel_traitsILi128ELi16ELb0ELb0ELb1ELb0ELb0EN3c108BFloat16ENS1_7complexIfEEEEv12SSMParamsBwd:
	.zero		1024


//--------------------- .nv.constant0._Z25selective_scan_bwd_kernelI32Selective_Scan_bwd_kernel_traitsILi128ELi16ELb0ELb0ELb1ELb0ELb1EN3c108BFloat16ENS1_7complexIfEEEEv12SSMParamsBwd --------------------------
	.section	.nv.constant0._Z25selective_scan_bwd_kernelI32Selective_Scan_bwd_kernel_traitsILi128ELi16ELb0ELb0ELb1ELb0ELb1EN3c108BFloat16ENS1_7complexIfEEEEv12SSMParamsBwd,"a",@progbits
	.sectionflags	@""
	.align	4
.nv.constant0._Z25selective_scan_bwd_kernelI32Selective_Scan_bwd_kernel_traitsILi128ELi16ELb0ELb0ELb1ELb0ELb1EN3c108BFloat16ENS1_7complexIfEEEEv12SSMParamsBwd:
	.zero		1024


//--------------------- .nv.constant0._Z25selective_scan_bwd_kernelI32Selective_Scan_bwd_kernel_traitsILi128ELi16ELb0ELb0ELb1ELb1ELb0EN3c108BFloat16ENS1_7complexIfEEEEv12SSMParamsBwd --------------------------
	.section	.nv.constant0._Z25selective_scan_bwd_kernelI32Selective_Scan_bwd_kernel_traitsILi128ELi16ELb0ELb0ELb1ELb1ELb0EN3c108BFloat16ENS1_7complexIfEEEEv12SSMParamsBwd,"a",@progbits
	.sectionflags	@""
	.align	4
.nv.constant0._Z25selective_scan_bwd_kernelI32Selective_Scan_bwd_kernel_traitsILi128ELi16ELb0ELb0ELb1ELb1ELb0EN3c108BFloat16ENS1_7complexIfEEEEv12SSMParamsBwd:
	.zero		1024


//--------------------- .nv.constant0._Z25selective_scan_bwd_kernelI32Selective_Scan_bwd_kernel_traitsILi128ELi16ELb0ELb0ELb1ELb1ELb1EN3c108BFloat16ENS1_7complexIfEEEEv12SSMParamsBwd --------------------------
	.section	.nv.constant0._Z25selective_scan_bwd_kernelI32Selective_Scan_bwd_kernel_traitsILi128ELi16ELb0ELb0ELb1ELb1ELb1EN3c108BFloat16ENS1_7complexIfEEEEv12SSMParamsBwd,"a",@progbits
	.sectionflags	@""
	.align	4
.nv.constant0._Z25selective_scan_bwd_kernelI32Selective_Scan_bwd_kernel_traitsILi128ELi16ELb0ELb0ELb1ELb1ELb1EN3c108BFloat16ENS1_7complexIfEEEEv12SSMParamsBwd:
	.zero		1024


//--------------------- .nv.constant0._Z25selective_scan_bwd_kernelI32Selective_Scan_bwd_kernel_traitsILi128ELi16ELb0ELb1ELb0ELb0ELb0EN3c108BFloat16ENS1_7complexIfEEEEv12SSMParamsBwd --------------------------
	.section	.nv.constant0._Z25selective_scan_bwd_kernelI32Selective_Scan_bwd_kernel_traitsILi128ELi16ELb0ELb1ELb0ELb0ELb0EN3c108BFloat16ENS1_7complexIfEEEEv12SSMParamsBwd,"a",@progbits
	.sectionflags	@""
	.align	4
.nv.constant0._Z25selective_scan_bwd_kernelI32Selective_Scan_bwd_kernel_traitsILi128ELi16ELb0ELb1ELb0ELb0ELb0EN3c108BFloat16ENS1_7complexIfEEEEv12SSMParamsBwd:
	.zero		1024


//--------------------- .nv.constant0._Z25selective_scan_bwd_kernelI32Selective_Scan_bwd_kernel_traitsILi128ELi16ELb0ELb1ELb0ELb0ELb1EN3c108BFloat16ENS1_7complexIfEEEEv12SSMParamsBwd --------------------------
	.section	.nv.constant0._Z25selective_scan_bwd_kernelI32Selective_Scan_bwd_kernel_traitsILi128ELi16ELb0ELb1ELb0ELb0ELb1EN3c108BFloat16ENS1_7complexIfEEEEv12SSMParamsBwd,"a",@progbits
	.sectionflags	@""
	.align	4
.nv.constant0._Z25selective_scan_bwd_kernelI32Selective_Scan_bwd_kernel_traitsILi128ELi16ELb0ELb1ELb0ELb0ELb1EN3c108BFloat16ENS1_7complexIfEEEEv12SSMParamsBwd:
	.zero		1024


//--------------------- .nv.constant0._Z25selective_scan_bwd_kernelI32Selective_Scan_bwd_kernel_traitsILi128ELi16ELb0ELb1ELb0ELb1ELb0EN3c108BFloat16ENS1_7complexIfEEEEv12SSMParamsBwd --------------------------
	.section	.nv.constant0._Z25selective_scan_bwd_kernelI32Selective_Scan_bwd_kernel_traitsILi128ELi16ELb0ELb1ELb0ELb1ELb0EN3c108BFloat16ENS1_7complexIfEEEEv12SSMParamsBwd,"a",@progbits
	.sectionflags	@""
	.align	4
.nv.constant0._Z25selective_scan_bwd_kernelI32Selective_Scan_bwd_kernel_traitsILi128ELi16ELb0ELb1ELb0ELb1ELb0EN3c108BFloat16ENS1_7complexIfEEEEv12SSMParamsBwd:
	.zero		1024


//--------------------- .nv.constant0._Z25selective_scan_bwd_kernelI32Selective_Scan_bwd_kernel_traitsILi128ELi16ELb0ELb1ELb0ELb1ELb1EN3c108BFloat16ENS1_7complexIfEEEEv12SSMParamsBwd --------------------------
	.section	.nv.constant0._Z25selective_scan_bwd_kernelI32Selective_Scan_bwd_kernel_traitsILi128ELi16ELb0ELb1ELb0ELb1ELb1EN3c108BFloat16ENS1_7complexIfEEEEv12SSMParamsBwd,"a",@progbits
	.sectionflags	@""
	.align	4
.nv.constant0._Z25selective_scan_bwd_kernelI32Selective_Scan_bwd_kernel_traitsILi128ELi16ELb0ELb1ELb0ELb1ELb1EN3c108BFloat16ENS1_7complexIfEEEEv12SSMParamsBwd:
	.zero		1024


//--------------------- .nv.constant0._Z25selective_scan_bwd_kernelI32Selective_Scan_bwd_kernel_traitsILi128ELi16ELb0ELb1ELb1ELb0ELb0EN3c108BFloat16ENS1_7complexIfEEEEv12SSMParamsBwd --------------------------
	.section	.nv.constant0._Z25selective_scan_bwd_kernelI32Selective_Scan_bwd_kernel_traitsILi128ELi16ELb0ELb1ELb1ELb0ELb0EN3c108BFloat16ENS1_7complexIfEEEEv12SSMParamsBwd,"a",@progbits
	.sectionflags	@""
	.align	4
.nv.constant0._Z25selective_scan_bwd_kernelI32Selective_Scan_bwd_kernel_traitsILi128ELi16ELb0ELb1ELb1ELb0ELb0EN3c108BFloat16ENS1_7complexIfEEEEv12SSMParamsBwd:
	.zero		1024


//--------------------- .nv.constant0._Z25selective_scan_bwd_kernelI32Selective_Scan_bwd_kernel_traitsILi128ELi16ELb0ELb1ELb1ELb0ELb1EN3c108BFloat16ENS1_7complexIfEEEEv12SSMParamsBwd --------------------------
	.section	.nv.constant0._Z25selective_scan_bwd_kernelI32Selective_Scan_bwd_kernel_traitsILi128ELi16ELb0ELb1ELb1ELb0ELb1EN3c108BFloat16ENS1_7complexIfEEEEv12SSMParamsBwd,"a",@progbits
	.sectionflags	@""
	.align	4
.nv.constant0._Z25selective_scan_bwd_kernelI32Selective_Scan_bwd_kernel_traitsILi128ELi16ELb0ELb1ELb1ELb0ELb1EN3c108BFloat16ENS1_7complexIfEEEEv12SSMParamsBwd:
	.zero		1024


//--------------------- .nv.constant0._Z25selective_scan_bwd_kernelI32Selective_Scan_bwd_kernel_traitsILi128ELi16ELb0ELb1ELb1ELb1ELb0EN3c108BFloat16ENS1_7complexIfEEEEv12SSMParamsBwd --------------------------
	.section	.nv.constant0._Z25selective_scan_bwd_kernelI32Selective_Scan_bwd_kernel_traitsILi128ELi16ELb0ELb1ELb1ELb1ELb0EN3c108BFloat16ENS1_7complexIfEEEEv12SSMParamsBwd,"a",@progbits
	.sectionflags	@""
	.align	4
.nv.constant0._Z25selective_scan_bwd_kernelI32Selective_Scan_bwd_kernel_traitsILi128ELi16ELb0ELb1ELb1ELb1ELb0EN3c108BFloat16ENS1_7complexIfEEEEv12SSMParamsBwd:
	.zero		1024


//--------------------- .nv.constant0._Z25selective_scan_bwd_kernelI32Selective_Scan_bwd_kernel_traitsILi128ELi16ELb0ELb1ELb1ELb1ELb1EN3c108BFloat16ENS1_7complexIfEEEEv12SSMParamsBwd --------------------------
	.section	.nv.constant0._Z25selective_scan_bwd_kernelI32Selective_Scan_bwd_kernel_traitsILi128ELi16ELb0ELb1ELb1ELb1ELb1EN3c108BFloat16ENS1_7complexIfEEEEv12SSMParamsBwd,"a",@progbits
	.sectionflags	@""
	.align	4
.nv.constant0._Z25selective_scan_bwd_kernelI32Selective_Scan_bwd_kernel_traitsILi128ELi16ELb0ELb1ELb1ELb1ELb1EN3c108BFloat16ENS1_7complexIfEEEEv12SSMParamsBwd:
	.zero		1024


//--------------------- .nv.constant0._Z25selective_scan_bwd_kernelI32Selective_Scan_bwd_kernel_traitsILi128ELi16ELb1ELb0ELb0ELb0ELb0EN3c108BFloat16ENS1_7complexIfEEEEv12SSMParamsBwd --------------------------
	.section	.nv.constant0._Z25selective_scan_bwd_kernelI32Selective_Scan_bwd_kernel_traitsILi128ELi16ELb1ELb0ELb0ELb0ELb0EN3c108BFloat16ENS1_7complexIfEEEEv12SSMParamsBwd,"a",@progbits
	.sectionflags	@""
	.align	4
.nv.constant0._Z25selective_scan_bwd_kernelI32Selective_Scan_bwd_kernel_traitsILi128ELi16ELb1ELb0ELb0ELb0ELb0EN3c108BFloat16ENS1_7complexIfEEEEv12SSMParamsBwd:
	.zero		1024


//--------------------- .nv.constant0._Z25selective_scan_bwd_kernelI32Selective_Scan_bwd_kernel_traitsILi128ELi16ELb1ELb0ELb0ELb0ELb1EN3c108BFloat16ENS1_7complexIfEEEEv12SSMParamsBwd --------------------------
	.section	.nv.constant0._Z25selective_scan_bwd_kernelI32Selective_Scan_bwd_kernel_traitsILi128ELi16ELb1ELb0ELb0ELb0ELb1EN3c108BFloat16ENS1_7complexIfEEEEv12SSMParamsBwd,"a",@progbits
	.sectionflags	@""
	.align	4
.nv.constant0._Z25selective_scan_bwd_kernelI32Selective_Scan_bwd_kernel_traitsILi128ELi16ELb1ELb0ELb0ELb0ELb1EN3c108BFloat16ENS1_7complexIfEEEEv12SSMParamsBwd:
	.zero		1024


//--------------------- .nv.constant0._Z25selective_scan_bwd_kernelI32Selective_Scan_bwd_kernel_traitsILi128ELi16ELb1ELb0ELb0ELb1ELb0EN3c108BFloat16ENS1_7complexIfEEEEv12SSMParamsBwd --------------------------
	.section	.nv.constant0._Z25selective_scan_bwd_kernelI32Selective_Scan_bwd_kernel_traitsILi128ELi16ELb1ELb0ELb0ELb1ELb0EN3c108BFloat16ENS1_7complexIfEEEEv12SSMParamsBwd,"a",@progbits
	.sectionflags	@""
	.align	4
.nv.constant0._Z25selective_scan_bwd_kernelI32Selective_Scan_bwd_kernel_traitsILi128ELi16ELb1ELb0ELb0ELb1ELb0EN3c108BFloat16ENS1_7complexIfEEEEv12SSMParamsBwd:
	.zero		1024


//--------------------- .nv.constant0._Z25selective_scan_bwd_kernelI32Selective_Scan_bwd_kernel_traitsILi128ELi16ELb1ELb0ELb0ELb1ELb1EN3c108BFloat16ENS1_7complexIfEEEEv12SSMParamsBwd --------------------------
	.section	.nv.constant0._Z25selective_scan_bwd_kernelI32Selective_Scan_bwd_kernel_traitsILi128ELi16ELb1ELb0ELb0ELb1ELb1EN3c108BFloat16ENS1_7complexIfEEEEv12SSMParamsBwd,"a",@progbits
	.sectionflags	@""
	.align	4
.nv.constant0._Z25selective_scan_bwd_kernelI32Selective_Scan_bwd_kernel_traitsILi128ELi16ELb1ELb0ELb0ELb1ELb1EN3c108BFloat16ENS1_7complexIfEEEEv12SSMParamsBwd:
	.zero		1024


//--------------------- .nv.constant0._Z25selective_scan_bwd_kernelI32Selective_Scan_bwd_kernel_traitsILi128ELi16ELb1ELb0ELb1ELb0ELb0EN3c108BFloat16ENS1_7complexIfEEEEv12SSMParamsBwd --------------------------
	.section	.nv.constant0._Z25selective_scan_bwd_kernelI32Selective_Scan_bwd_kernel_traitsILi128ELi16ELb1ELb0ELb1ELb0ELb0EN3c108BFloat16ENS1_7complexIfEEEEv12SSMParamsBwd,"a",@progbits
	.sectionflags	@""
	.align	4
.nv.constant0._Z25selective_scan_bwd_kernelI32Selective_Scan_bwd_kernel_traitsILi128ELi16ELb1ELb0ELb1ELb0ELb0EN3c108BFloat16ENS1_7complexIfEEEEv12SSMParamsBwd:
	.zero		1024


//--------------------- .nv.constant0._Z25selective_scan_bwd_kernelI32Selective_Scan_bwd_kernel_traitsILi128ELi16ELb1ELb0ELb1ELb0ELb1EN3c108BFloat16ENS1_7complexIfEEEEv12SSMParamsBwd --------------------------
	.section	.nv.constant0._Z25selective_scan_bwd_kernelI32Selective_Scan_bwd_kernel_traitsILi128ELi16ELb1ELb0ELb1ELb0ELb1EN3c108BFloat16ENS1_7complexIfEEEEv12SSMParamsBwd,"a",@progbits
	.sectionflags	@""
	.align	4
.nv.constant0._Z25selective_scan_bwd_kernelI32Selective_Scan_bwd_kernel_traitsILi128ELi16ELb1ELb0ELb1ELb0ELb1EN3c108BFloat16ENS1_7complexIfEEEEv12SSMParamsBwd:
	.zero		1024


//--------------------- .nv.constant0._Z25selective_scan_bwd_kernelI32Selective_Scan_bwd_kernel_traitsILi128ELi16ELb1ELb0ELb1ELb1ELb0EN3c108BFloat16ENS1_7complexIfEEEEv12SSMParamsBwd --------------------------
	.section	.nv.constant0._Z25selective_scan_bwd_kernelI32Selective_Scan_bwd_kernel_traitsILi128ELi16ELb1ELb0ELb1ELb1ELb0EN3c108BFloat16ENS1_7complexIfEEEEv12SSMParamsBwd,"a",@progbits
	.sectionflags	@""
	.align	4
.nv.constant0._Z25selective_scan_bwd_kernelI32Selective_Scan_bwd_kernel_traitsILi128ELi16ELb1ELb0ELb1ELb1ELb0EN3c108BFloat16ENS1_7complexIfEEEEv12SSMParamsBwd:
	.zero		1024


//--------------------- .nv.constant0._Z25selective_scan_bwd_kernelI32Selective_Scan_bwd_kernel_traitsILi128ELi16ELb1ELb0ELb1ELb1ELb1EN3c108BFloat16ENS1_7complexIfEEEEv12SSMParamsBwd --------------------------
	.section	.nv.constant0._Z25selective_scan_bwd_kernelI32Selective_Scan_bwd_kernel_traitsILi128ELi16ELb1ELb0ELb1ELb1ELb1EN3c108BFloat16ENS1_7complexIfEEEEv12SSMParamsBwd,"a",@progbits
	.sectionflags	@""
	.align	4
.nv.constant0._Z25selective_scan_bwd_kernelI32Selective_Scan_bwd_kernel_traitsILi128ELi16ELb1ELb0ELb1ELb1ELb1EN3c108BFloat16ENS1_7complexIfEEEEv12SSMParamsBwd:
	.zero		1024


//--------------------- .nv.constant0._Z25selective_scan_bwd_kernelI32Selective_Scan_bwd_kernel_traitsILi128ELi16ELb1ELb1ELb0ELb0ELb0EN3c108BFloat16ENS1_7complexIfEEEEv12SSMParamsBwd --------------------------
	.section	.nv.constant0._Z25selective_scan_bwd_kernelI32Selective_Scan_bwd_kernel_traitsILi128ELi16ELb1ELb1ELb0ELb0ELb0EN3c108BFloat16ENS1_7complexIfEEEEv12SSMParamsBwd,"a",@progbits
	.sectionflags	@""
	.align	4
.nv.constant0._Z25selective_scan_bwd_kernelI32Selective_Scan_bwd_kernel_traitsILi128ELi16ELb1ELb1ELb0ELb0ELb0EN3c108BFloat16ENS1_7complexIfEEEEv12SSMParamsBwd:
	.zero		1024


//--------------------- .nv.constant0._Z25selective_scan_bwd_kernelI32Selective_Scan_bwd_kernel_traitsILi128ELi16ELb1ELb1ELb0ELb0ELb1EN3c108BFloat16ENS1_7complexIfEEEEv12SSMParamsBwd --------------------------
	.section	.nv.constant0._Z25selective_scan_bwd_kernelI32Selective_Scan_bwd_kernel_traitsILi128ELi16ELb1ELb1ELb0ELb0ELb1EN3c108BFloat16ENS1_7complexIfEEEEv12SSMParamsBwd,"a",@progbits
	.sectionflags	@""
	.align	4
.nv.constant0._Z25selective_scan_bwd_kernelI32Selective_Scan_bwd_kernel_traitsILi128ELi16ELb1ELb1ELb0ELb0ELb1EN3c108BFloat16ENS1_7complexIfEEEEv12SSMParamsBwd:
	.zero		1024


//--------------------- .nv.constant0._Z25selective_scan_bwd_kernelI32Selective_Scan_bwd_kernel_traitsILi128ELi16ELb1ELb1ELb0ELb1ELb0EN3c108BFloat16ENS1_7complexIfEEEEv12SSMParamsBwd --------------------------
	.section	.nv.constant0._Z25selective_scan_bwd_kernelI32Selective_Scan_bwd_kernel_traitsILi128ELi16ELb1ELb1ELb0ELb1ELb0EN3c108BFloat16ENS1_7complexIfEEEEv12SSMParamsBwd,"a",@progbits
	.sectionflags	@""
	.align	4
.nv.constant0._Z25selective_scan_bwd_kernelI32Selective_Scan_bwd_kernel_traitsILi128ELi16ELb1ELb1ELb0ELb1ELb0EN3c108BFloat16ENS1_7complexIfEEEEv12SSMParamsBwd:
	.zero		1024


//--------------------- .nv.constant0._Z25selective_scan_bwd_kernelI32Selective_Scan_bwd_kernel_traitsILi128ELi16ELb1ELb1ELb0ELb1ELb1EN3c108BFloat16ENS1_7complexIfEEEEv12SSMParamsBwd --------------------------
	.section	.nv.constant0._Z25selective_scan_bwd_kernelI32Selective_Scan_bwd_kernel_traitsILi128ELi16ELb1ELb1ELb0ELb1ELb1EN3c108BFloat16ENS1_7complexIfEEEEv12SSMParamsBwd,"a",@progbits
	.sectionflags	@""
	.align	4
.nv.constant0._Z25selective_scan_bwd_kernelI32Selective_Scan_bwd_kernel_traitsILi128ELi16ELb1ELb1ELb0ELb1ELb1EN3c108BFloat16ENS1_7complexIfEEEEv12SSMParamsBwd:
	.zero		1024


//--------------------- .nv.constant0._Z25selective_scan_bwd_kernelI32Selective_Scan_bwd_kernel_traitsILi128ELi16ELb1ELb1ELb1ELb0ELb0EN3c108BFloat16ENS1_7complexIfEEEEv12SSMParamsBwd --------------------------
	.section	.nv.constant0._Z25selective_scan_bwd_kernelI32Selective_Scan_bwd_kernel_traitsILi128ELi16ELb1ELb1ELb1ELb0ELb0EN3c108BFloat16ENS1_7complexIfEEEEv12SSMParamsBwd,"a",@progbits
	.sectionflags	@""
	.align	4
.nv.constant0._Z25selective_scan_bwd_kernelI32Selective_Scan_bwd_kernel_traitsILi128ELi16ELb1ELb1ELb1ELb0ELb0EN3c108BFloat16ENS1_7complexIfEEEEv12SSMParamsBwd:
	.zero		1024


//--------------------- .nv.constant0._Z25selective_scan_bwd_kernelI32Selective_Scan_bwd_kernel_traitsILi128ELi16ELb1ELb1ELb1ELb0ELb1EN3c108BFloat16ENS1_7complexIfEEEEv12SSMParamsBwd --------------------------
	.section	.nv.constant0._Z25selective_scan_bwd_kernelI32Selective_Scan_bwd_kernel_traitsILi128ELi16ELb1ELb1ELb1ELb0ELb1EN3c108BFloat16ENS1_7complexIfEEEEv12SSMParamsBwd,"a",@progbits
	.sectionflags	@""
	.align	4
.nv.constant0._Z25selective_scan_bwd_kernelI32Selective_Scan_bwd_kernel_traitsILi128ELi16ELb1ELb1ELb1ELb0ELb1EN3c108BFloat16ENS1_7complexIfEEEEv12SSMParamsBwd:
	.zero		1024


//--------------------- .nv.constant0._Z25selective_scan_bwd_kernelI32Selective_Scan_bwd_kernel_traitsILi128ELi16ELb1ELb1ELb1ELb1ELb0EN3c108BFloat16ENS1_7complexIfEEEEv12SSMParamsBwd --------------------------
	.section	.nv.constant0._Z25selective_scan_bwd_kernelI32Selective_Scan_bwd_kernel_traitsILi128ELi16ELb1ELb1ELb1ELb1ELb0EN3c108BFloat16ENS1_7complexIfEEEEv12SSMParamsBwd,"a",@progbits
	.sectionflags	@""
	.align	4
.nv.constant0._Z25selective_scan_bwd_kernelI32Selective_Scan_bwd_kernel_traitsILi128ELi16ELb1ELb1ELb1ELb1ELb0EN3c108BFloat16ENS1_7complexIfEEEEv12SSMParamsBwd:
	.zero		1024


//--------------------- .nv.constant0._Z25selective_scan_bwd_kernelI32Selective_Scan_bwd_kernel_traitsILi128ELi16ELb1ELb1ELb1ELb1ELb1EN3c108BFloat16ENS1_7complexIfEEEEv12SSMParamsBwd --------------------------
	.section	.nv.constant0._Z25selective_scan_bwd_kernelI32Selective_Scan_bwd_kernel_traitsILi128ELi16ELb1ELb1ELb1ELb1ELb1EN3c108BFloat16ENS1_7complexIfEEEEv12SSMParamsBwd,"a",@progbits
	.sectionflags	@""
	.align	4
.nv.constant0._Z25selective_scan_bwd_kernelI32Selective_Scan_bwd_kernel_traitsILi128ELi16ELb1ELb1ELb1ELb1ELb1EN3c108BFloat16ENS1_7complexIfEEEEv12SSMParamsBwd:
	.zero		1024


//--------------------- .nv.constant0._Z25selective_scan_bwd_kernelI32Selective_Scan_bwd_kernel_traitsILi64ELi16ELb0ELb0ELb0ELb0ELb0EN3c108BFloat16ENS1_7complexIfEEEEv12SSMParamsBwd --------------------------
	.section	.nv.constant0._Z25selective_scan_bwd_kernelI32Selective_Scan_bwd_kernel_traitsILi64ELi16ELb0ELb0ELb0ELb0ELb0EN3c108BFloat16ENS1_7complexIfEEEEv12SSMParamsBwd,"a",@progbits
	.sectionflags	@""
	.align	4
.nv.constant0._Z25selective_scan_bwd_kernelI32Selective_Scan_bwd_kernel_traitsILi64ELi16ELb0ELb0ELb0ELb0ELb0EN3c108BFloat16ENS1_7complexIfEEEEv12SSMParamsBwd:
	.zero		1024


//--------------------- .nv.constant0._Z25selective_scan_bwd_kernelI32Selective_Scan_bwd_kernel_traitsILi64ELi16ELb0ELb0ELb0ELb0ELb1EN3c108BFloat16ENS1_7complexIfEEEEv12SSMParamsBwd --------------------------
	.section	.nv.constant0._Z25selective_scan_bwd_kernelI32Selective_Scan_bwd_kernel_traitsILi64ELi16ELb0ELb0ELb0ELb0ELb1EN3c108BFloat16ENS1_7complexIfEEEEv12SSMParamsBwd,"a",@progbits
	.sectionflags	@""
	.align	4
.nv.constant0._Z25selective_scan_bwd_kernelI32Selective_Scan_bwd_kernel_traitsILi64ELi16ELb0ELb0ELb0ELb0ELb1EN3c108BFloat16ENS1_7complexIfEEEEv12SSMParamsBwd:
	.zero		1024


//--------------------- .nv.constant0._Z25selective_scan_bwd_kernelI32Selective_Scan_bwd_kernel_traitsILi64ELi16ELb0ELb0ELb0ELb1ELb0EN3c108BFloat16ENS1_7complexIfEEEEv12SSMParamsBwd --------------------------
	.section	.nv.constant0._Z25selective_scan_bwd_kernelI32Selective_Scan_bwd_kernel_traitsILi64ELi16ELb0ELb0ELb0ELb1ELb0EN3c108BFloat16ENS1_7complexIfEEEEv12SSMParamsBwd,"a",@progbits
	.sectionflags	@""
	.align	4
.nv.constant0._Z25selective_scan_bwd_kernelI32Selective_Scan_bwd_kernel_traitsILi64ELi16ELb0ELb0ELb0ELb1ELb0EN3c108BFloat16ENS1_7complexIfEEEEv12SSMParamsBwd:
	.zero		1024


//--------------------- .nv.constant0._Z25selective_scan_bwd_kernelI32Selective_Scan_bwd_kernel_traitsILi64ELi16ELb0ELb0ELb0ELb1ELb1EN3c108BFloat16ENS1_7complexIfEEEEv12SSMParamsBwd --------------------------
	.section	.nv.constant0._Z25selective_scan_bwd_kernelI32Selective_Scan_bwd_kernel_traitsILi64ELi16ELb0ELb0ELb0ELb1ELb1EN3c108BFloat16ENS1_7complexIfEEEEv12SSMParamsBwd,"a",@progbits
	.sectionflags	@""
	.align	4
.nv.constant0._Z25selective_scan_bwd_kernelI32Selective_Scan_bwd_kernel_traitsILi64ELi16ELb0ELb0ELb0ELb1ELb1EN3c108BFloat16ENS1_7complexIfEEEEv12SSMParamsBwd:
	.zero		1024


//--------------------- .nv.constant0._Z25selective_scan_bwd_kernelI32Selective_Scan_bwd_kernel_traitsILi64ELi16ELb0ELb0ELb1ELb0ELb0EN3c108BFloat16ENS1_7complexIfEEEEv12SSMParamsBwd --------------------------
	.section	.nv.constant0._Z25selective_scan_bwd_kernelI32Selective_Scan_bwd_kernel_traitsILi64ELi16ELb0ELb0ELb1ELb0ELb0EN3c108BFloat16ENS1_7complexIfEEEEv12SSMParamsBwd,"a",@progbits
	.sectionflags	@""
	.align	4
.nv.constant0._Z25selective_scan_bwd_kernelI32Selective_Scan_bwd_kernel_traitsILi64ELi16ELb0ELb0ELb1ELb0ELb0EN3c108BFloat16ENS1_7complexIfEEEEv12SSMParamsBwd:
	.zero		1024


//--------------------- .nv.constant0._Z25selective_scan_bwd_kernelI32Selective_Scan_bwd_kernel_traitsILi64ELi16ELb0ELb0ELb1ELb0ELb1EN3c108BFloat16ENS1_7complexIfEEEEv12SSMParamsBwd --------------------------
	.section	.nv.constant0._Z25selective_scan_bwd_kernelI32Selective_Scan_bwd_kernel_traitsILi64ELi16ELb0ELb0ELb1ELb0ELb1EN3c108BFloat16ENS1_7complexIfEEEEv12SSMParamsBwd,"a",@progbits
	.sectionflags	@""
	.align	4
.nv.constant0._Z25selective_scan_bwd_kernelI32Selective_Scan_bwd_kernel_traitsILi64ELi16ELb0ELb0ELb1ELb0ELb1EN3c108BFloat16ENS1_7complexIfEEEEv12SSMParamsBwd:
	.zero		1024


//--------------------- .nv.constant0._Z25selective_scan_bwd_kernelI32Selective_Scan_bwd_kernel_traitsILi64ELi16ELb0ELb0ELb1ELb1ELb0EN3c108BFloat16ENS1_7complexIfEEEEv12SSMParamsBwd --------------------------
	.section	.nv.constant0._Z25selective_scan_bwd_kernelI32Selective_Scan_bwd_kernel_traitsILi64ELi16ELb0ELb0ELb1ELb1ELb0EN3c108BFloat16ENS1_7complexIfEEEEv12SSMParamsBwd,"a",@progbits
	.sectionflags	@""
	.align	4
.nv.constant0._Z25selective_scan_bwd_kernelI32Selective_Scan_bwd_kernel_traitsILi64ELi16ELb0ELb0ELb1ELb1ELb0EN3c108BFloat16ENS1_7complexIfEEEEv12SSMParamsBwd:
	.zero		1024


//--------------------- .nv.constant0._Z25selective_scan_bwd_kernelI32Selective_Scan_bwd_kernel_traitsILi64ELi16ELb0ELb0ELb1ELb1ELb1EN3c108BFloat16ENS1_7complexIfEEEEv12SSMParamsBwd --------------------------
	.section	.nv.constant0._Z25selective_scan_bwd_kernelI32Selective_Scan_bwd_kernel_traitsILi64ELi16ELb0ELb0ELb1ELb1ELb1EN3c108BFloat16ENS1_7complexIfEEEEv12SSMParamsBwd,"a",@progbits
	.sectionflags	@""
	.align	4
.nv.constant0._Z25selective_scan_bwd_kernelI32Selective_Scan_bwd_kernel_traitsILi64ELi16ELb0ELb0ELb1ELb1ELb1EN3c108BFloat16ENS1_7complexIfEEEEv12SSMParamsBwd:
	.zero		1024


//--------------------- .nv.constant0._Z25selective_scan_bwd_kernelI32Selective_Scan_bwd_kernel_traitsILi64ELi16ELb0ELb1ELb0ELb0ELb0EN3c108BFloat16ENS1_7complexIfEEEEv12SSMParamsBwd --------------------------
	.section	.nv.constant0._Z25selective_scan_bwd_kernelI32Selective_Scan_bwd_kernel_traitsILi64ELi16ELb0ELb1ELb0ELb0ELb0EN3c108BFloat16ENS1_7complexIfEEEEv12SSMParamsBwd,"a",@progbits
	.sectionflags	@""
	.align	4
.nv.constant0._Z25selective_scan_bwd_kernelI32Selective_Scan_bwd_kernel_traitsILi64ELi16ELb0ELb1ELb0ELb0ELb0EN3c108BFloat16ENS1_7complexIfEEEEv12SSMParamsBwd:
	.zero		1024


//--------------------- .nv.constant0._Z25selective_scan_bwd_kernelI32Selective_Scan_bwd_kernel_traitsILi64ELi16ELb0ELb1ELb0ELb0ELb1EN3c108BFloat16ENS1_7complexIfEEEEv12SSMParamsBwd --------------------------
	.section	.nv.constant0._Z25selective_scan_bwd_kernelI32Selective_Scan_bwd_kernel_traitsILi64ELi16ELb0ELb1ELb0ELb0ELb1EN3c108BFloat16ENS1_7complexIfEEEEv12SSMParamsBwd,"a",@progbits
	.sectionflags	@""
	.align	4
.nv.constant0._Z25selective_scan_bwd_kernelI32Selective_Scan_bwd_kernel_traitsILi64ELi16ELb0ELb1ELb0ELb0ELb1EN3c108BFloat16ENS1_7complexIfEEEEv12SSMParamsBwd:
	.zero		1024


//--------------------- .nv.constant0._Z25selective_scan_bwd_kernelI32Selective_Scan_bwd_kernel_traitsILi64ELi16ELb0ELb1ELb0ELb1ELb0EN3c108BFloat16ENS1_7complexIfEEEEv12SSMParamsBwd --------------------------
	.section	.nv.constant0._Z25selective_scan_bwd_kernelI32Selective_Scan_bwd_kernel_traitsILi64ELi16ELb0ELb1ELb0ELb1ELb0EN3c108BFloat16ENS1_7complexIfEEEEv12SSMParamsBwd,"a",@progbits
	.sectionflags	@""
	.align	4
.nv.constant0._Z25selective_scan_bwd_kernelI32Selective_Scan_bwd_kernel_traitsILi64ELi16ELb0ELb1ELb0ELb1ELb0EN3c108BFloat16ENS1_7complexIfEEEEv12SSMParamsBwd:
	.zero		1024


//--------------------- .nv.constant0._Z25selective_scan_bwd_kernelI32Selective_Scan_bwd_kernel_traitsILi64ELi16ELb0ELb1ELb0ELb1ELb1EN3c108BFloat16ENS1_7complexIfEEEEv12SSMParamsBwd --------------------------
	.section	.nv.constant0._Z25selective_scan_bwd_kernelI32Selective_Scan_bwd_kernel_traitsILi64ELi16ELb0ELb1ELb0ELb1ELb1EN3c108BFloat16ENS1_7complexIfEEEEv12SSMParamsBwd,"a",@progbits
	.sectionflags	@""
	.align	4
.nv.constant0._Z25selective_scan_bwd_kernelI32Selective_Scan_bwd_kernel_traitsILi64ELi16ELb0ELb1ELb0ELb1ELb1EN3c108BFloat16ENS1_7complexIfEEEEv12SSMParamsBwd:
	.zero		1024


//--------------------- .nv.constant0._Z25selective_scan_bwd_kernelI32Selective_Scan_bwd_kernel_traitsILi64ELi16ELb0ELb1ELb1ELb0ELb0EN3c108BFloat16ENS1_7complexIfEEEEv12SSMParamsBwd --------------------------
	.section	.nv.constant0._Z25selective_scan_bwd_kernelI32Selective_Scan_bwd_kernel_traitsILi64ELi16ELb0ELb1ELb1ELb0ELb0EN3c108BFloat16ENS1_7complexIfEEEEv12SSMParamsBwd,"a",@progbits
	.sectionflags	@""
	.align	4
.nv.constant0._Z25selective_scan_bwd_kernelI32Selective_Scan_bwd_kernel_traitsILi64ELi16ELb0ELb1ELb1ELb0ELb0EN3c108BFloat16ENS1_7complexIfEEEEv12SSMParamsBwd:
	.zero		1024


//--------------------- .nv.constant0._Z25selective_scan_bwd_kernelI32Selective_Scan_bwd_kernel_traitsILi64ELi16ELb0ELb1ELb1ELb0ELb1EN3c108BFloat16ENS1_7complexIfEEEEv12SSMParamsBwd --------------------------
	.section	.nv.constant0._Z25selective_scan_bwd_kernelI32Selective_Scan_bwd_kernel_traitsILi64ELi16ELb0ELb1ELb1ELb0ELb1EN3c108BFloat16ENS1_7complexIfEEEEv12SSMParamsBwd,"a",@progbits
	.sectionflags	@""
	.align	4
.nv.constant0._Z25selective_scan_bwd_kernelI32Selective_Scan_bwd_kernel_traitsILi64ELi16ELb0ELb1ELb1ELb0ELb1EN3c108BFloat16ENS1_7complexIfEEEEv12SSMParamsBwd:
	.zero		1024


//--------------------- .nv.constant0._Z25selective_scan_bwd_kernelI32Selective_Scan_bwd_kernel_traitsILi64ELi16ELb0ELb1ELb1ELb1ELb0EN3c108BFloat16ENS1_7complexIfEEEEv12SSMParamsBwd --------------------------
	.section	.nv.constant0._Z25selective_scan_bwd_kernelI32Selective_Scan_bwd_kernel_traitsILi64ELi16ELb0ELb1ELb1ELb1ELb0EN3c108BFloat16ENS1_7complexIfEEEEv12SSMParamsBwd,"a",@progbits
	.sectionflags	@""
	.align	4
.nv.constant0._Z25selective_scan_bwd_kernelI32Selective_Scan_bwd_kernel_traitsILi64ELi16ELb0ELb1ELb1ELb1ELb0EN3c108BFloat16ENS1_7complexIfEEEEv12SSMParamsBwd:
	.zero		1024


//--------------------- .nv.constant0._Z25selective_scan_bwd_kernelI32Selective_Scan_bwd_kernel_traitsILi64ELi16ELb0ELb1ELb1ELb1ELb1EN3c108BFloat16ENS1_7complexIfEEEEv12SSMParamsBwd --------------------------
	.section	.nv.constant0._Z25selective_scan_bwd_kernelI32Selective_Scan_bwd_kernel_traitsILi64ELi16ELb0ELb1ELb1ELb1ELb1EN3c108BFloat16ENS1_7complexIfEEEEv12SSMParamsBwd,"a",@progbits
	.sectionflags	@""
	.align	4
.nv.constant0._Z25selective_scan_bwd_kernelI32Selective_Scan_bwd_kernel_traitsILi64ELi16ELb0ELb1ELb1ELb1ELb1EN3c108BFloat16ENS1_7complexIfEEEEv12SSMParamsBwd:
	.zero		1024


//--------------------- .nv.constant0._Z25selective_scan_bwd_kernelI32Selective_Scan_bwd_kernel_traitsILi64ELi16ELb1ELb0ELb0ELb0ELb0EN3c108BFloat16ENS1_7complexIfEEEEv12SSMParamsBwd --------------------------
	.section	.nv.constant0._Z25selective_scan_bwd_kernelI32Selective_Scan_bwd_kernel_traitsILi64ELi16ELb1ELb0ELb0ELb0ELb0EN3c108BFloat16ENS1_7complexIfEEEEv12SSMParamsBwd,"a",@progbits
	.sectionflags	@""
	.align	4
.nv.constant0._Z25selective_scan_bwd_kernelI32Selective_Scan_bwd_kernel_traitsILi64ELi16ELb1ELb0ELb0ELb0ELb0EN3c108BFloat16ENS1_7complexIfEEEEv12SSMParamsBwd:
	.zero		1024


//--------------------- .nv.constant0._Z25selective_scan_bwd_kernelI32Selective_Scan_bwd_kernel_traitsILi64ELi16ELb1ELb0ELb0ELb0ELb1EN3c108BFloat16ENS1_7complexIfEEEEv12SSMParamsBwd --------------------------
	.section	.nv.constant0._Z25selective_scan_bwd_kernelI32Selective_Scan_bwd_kernel_traitsILi64ELi16ELb1ELb0ELb0ELb0ELb1EN3c108BFloat16ENS1_7complexIfEEEEv12SSMParamsBwd,"a",@progbits
	.sectionflags	@""
	.align	4
.nv.constant0._Z25selective_scan_bwd_kernelI32Selective_Scan_bwd_kernel_traitsILi64ELi16ELb1ELb0ELb0ELb0ELb1EN3c108BFloat16ENS1_7complexIfEEEEv12SSMParamsBwd:
	.zero		1024


//--------------------- .nv.constant0._Z25selective_scan_bwd_kernelI32Selective_Scan_bwd_kernel_traitsILi64ELi16ELb1ELb0ELb0ELb1ELb0EN3c108BFloat16ENS1_7complexIfEEEEv12SSMParamsBwd --------------------------
	.section	.nv.constant0._Z25selective_scan_bwd_kernelI32Selective_Scan_bwd_kernel_traitsILi64ELi16ELb1ELb0ELb0ELb1ELb0EN3c108BFloat16ENS1_7complexIfEEEEv12SSMParamsBwd,"a",@progbits
	.sectionflags	@""
	.align	4
.nv.constant0._Z25selective_scan_bwd_kernelI32Selective_Scan_bwd_kernel_traitsILi64ELi16ELb1ELb0ELb0ELb1ELb0EN3c108BFloat16ENS1_7complexIfEEEEv12SSMParamsBwd:
	.zero		1024


//--------------------- .nv.constant0._Z25selective_scan_bwd_kernelI32Selective_Scan_bwd_kernel_traitsILi64ELi16ELb1ELb0ELb0ELb1ELb1EN3c108BFloat16ENS1_7complexIfEEEEv12SSMParamsBwd --------------------------
	.section	.nv.constant0._Z25selective_scan_bwd_kernelI32Selective_Scan_bwd_kernel_traitsILi64ELi16ELb1ELb0ELb0ELb1ELb1EN3c108BFloat16ENS1_7complexIfEEEEv12SSMParamsBwd,"a",@progbits
	.sectionflags	@""
	.align	4
.nv.constant0._Z25selective_scan_bwd_kernelI32Selective_Scan_bwd_kernel_traitsILi64ELi16ELb1ELb0ELb0ELb1ELb1EN3c108BFloat16ENS1_7complexIfEEEEv12SSMParamsBwd:
	.zero		1024


//--------------------- .nv.constant0._Z25selective_scan_bwd_kernelI32Selective_Scan_bwd_kernel_traitsILi64ELi16ELb1ELb0ELb1ELb0ELb0EN3c108BFloat16ENS1_7complexIfEEEEv12SSMParamsBwd --------------------------
	.section	.nv.constant0._Z25selective_scan_bwd_kernelI32Selective_Scan_bwd_kernel_traitsILi64ELi16ELb1ELb0ELb1ELb0ELb0EN3c108BFloat16ENS1_7complexIfEEEEv12SSMParamsBwd,"a",@progbits
	.sectionflags	@""
	.align	4
.nv.constant0._Z25selective_scan_bwd_kernelI32Selective_Scan_bwd_kernel_traitsILi64ELi16ELb1ELb0ELb1ELb0ELb0EN3c108BFloat16ENS1_7complexIfEEEEv12SSMParamsBwd:
	.zero		1024


//--------------------- .nv.constant0._Z25selective_scan_bwd_kernelI32Selective_Scan_bwd_kernel_traitsILi64ELi16ELb1ELb0ELb1ELb0ELb1EN3c108BFloat16ENS1_7complexIfEEEEv12SSMParamsBwd --------------------------
	.section	.nv.constant0._Z25selective_scan_bwd_kernelI32Selective_Scan_bwd_kernel_traitsILi64ELi16ELb1ELb0ELb1ELb0ELb1EN3c108BFloat16ENS1_7complexIfEEEEv12SSMParamsBwd,"a",@progbits
	.sectionflags	@""
	.align	4
.nv.constant0._Z25selective_scan_bwd_kernelI32Selective_Scan_bwd_kernel_traitsILi64ELi16ELb1ELb0ELb1ELb0ELb1EN3c108BFloat16ENS1_7complexIfEEEEv12SSMParamsBwd:
	.zero		1024


//--------------------- .nv.constant0._Z25selective_scan_bwd_kernelI32Selective_Scan_bwd_kernel_traitsILi64ELi16ELb1ELb0ELb1ELb1ELb0EN3c108BFloat16ENS1_7complexIfEEEEv12SSMParamsBwd --------------------------
	.section	.nv.constant0._Z25selective_scan_bwd_kernelI32Selective_Scan_bwd_kernel_traitsILi64ELi16ELb1ELb0ELb1ELb1ELb0EN3c108BFloat16ENS1_7complexIfEEEEv12SSMParamsBwd,"a",@progbits
	.sectionflags	@""
	.align	4
.nv.constant0._Z25selective_scan_bwd_kernelI32Selective_Scan_bwd_kernel_traitsILi64ELi16ELb1ELb0ELb1ELb1ELb0EN3c108BFloat16ENS1_7complexIfEEEEv12SSMParamsBwd:
	.zero		1024


//--------------------- .nv.constant0._Z25selective_scan_bwd_kernelI32Selective_Scan_bwd_kernel_traitsILi64ELi16ELb1ELb0ELb1ELb1ELb1EN3c108BFloat16ENS1_7complexIfEEEEv12SSMParamsBwd --------------------------
	.section	.nv.constant0._Z25selective_scan_bwd_kernelI32Selective_Scan_bwd_kernel_traitsILi64ELi16ELb1ELb0ELb1ELb1ELb1EN3c108BFloat16ENS1_7complexIfEEEEv12SSMParamsBwd,"a",@progbits
	.sectionflags	@""
	.align	4
.nv.constant0._Z25selective_scan_bwd_kernelI32Selective_Scan_bwd_kernel_traitsILi64ELi16ELb1ELb0ELb1ELb1ELb1EN3c108BFloat16ENS1_7complexIfEEEEv12SSMParamsBwd:
	.zero		1024


//--------------------- .nv.constant0._Z25selective_scan_bwd_kernelI32Selective_Scan_bwd_kernel_traitsILi64ELi16ELb1ELb1ELb0ELb0ELb0EN3c108BFloat16ENS1_7complexIfEEEEv12SSMParamsBwd --------------------------
	.section	.nv.constant0._Z25selective_scan_bwd_kernelI32Selective_Scan_bwd_kernel_traitsILi64ELi16ELb1ELb1ELb0ELb0ELb0EN3c108BFloat16ENS1_7complexIfEEEEv12SSMParamsBwd,"a",@progbits
	.sectionflags	@""
	.align	4
.nv.constant0._Z25selective_scan_bwd_kernelI32Selective_Scan_bwd_kernel_traitsILi64ELi16ELb1ELb1ELb0ELb0ELb0EN3c108BFloat16ENS1_7complexIfEEEEv12SSMParamsBwd:
	.zero		1024


//--------------------- .nv.constant0._Z25selective_scan_bwd_kernelI32Selective_Scan_bwd_kernel_traitsILi64ELi16ELb1ELb1ELb0ELb0ELb1EN3c108BFloat16ENS1_7complexIfEEEEv12SSMParamsBwd --------------------------
	.section	.nv.constant0._Z25selective_scan_bwd_kernelI32Selective_Scan_bwd_kernel_traitsILi64ELi16ELb1ELb1ELb0ELb0ELb1EN3c108BFloat16ENS1_7complexIfEEEEv12SSMParamsBwd,"a",@progbits
	.sectionflags	@""
	.align	4
.nv.constant0._Z25selective_scan_bwd_kernelI32Selective_Scan_bwd_kernel_traitsILi64ELi16ELb1ELb1ELb0ELb0ELb1EN3c108BFloat16ENS1_7complexIfEEEEv12SSMParamsBwd:
	.zero		1024


//--------------------- .nv.constant0._Z25selective_scan_bwd_kernelI32Selective_Scan_bwd_kernel_traitsILi64ELi16ELb1ELb1ELb0ELb1ELb0EN3c108BFloat16ENS1_7complexIfEEEEv12SSMParamsBwd --------------------------
	.section	.nv.constant0._Z25selective_scan_bwd_kernelI32Selective_Scan_bwd_kernel_traitsILi64ELi16ELb1ELb1ELb0ELb1ELb0EN3c108BFloat16ENS1_7complexIfEEEEv12SSMParamsBwd,"a",@progbits
	.sectionflags	@""
	.align	4
.nv.constant0._Z25selective_scan_bwd_kernelI32Selective_Scan_bwd_kernel_traitsILi64ELi16ELb1ELb1ELb0ELb1ELb0EN3c108BFloat16ENS1_7complexIfEEEEv12SSMParamsBwd:
	.zero		1024


//--------------------- .nv.constant0._Z25selective_scan_bwd_kernelI32Selective_Scan_bwd_kernel_traitsILi64ELi16ELb1ELb1ELb0ELb1ELb1EN3c108BFloat16ENS1_7complexIfEEEEv12SSMParamsBwd --------------------------
	.section	.nv.constant0._Z25selective_scan_bwd_kernelI32Selective_Scan_bwd_kernel_traitsILi64ELi16ELb1ELb1ELb0ELb1ELb1EN3c108BFloat16ENS1_7complexIfEEEEv12SSMParamsBwd,"a",@progbits
	.sectionflags	@""
	.align	4
.nv.constant0._Z25selective_scan_bwd_kernelI32Selective_Scan_bwd_kernel_traitsILi64ELi16ELb1ELb1ELb0ELb1ELb1EN3c108BFloat16ENS1_7complexIfEEEEv12SSMParamsBwd:
	.zero		1024


//--------------------- .nv.constant0._Z25selective_scan_bwd_kernelI32Selective_Scan_bwd_kernel_traitsILi64ELi16ELb1ELb1ELb1ELb0ELb0EN3c108BFloat16ENS1_7complexIfEEEEv12SSMParamsBwd --------------------------
	.section	.nv.constant0._Z25selective_scan_bwd_kernelI32Selective_Scan_bwd_kernel_traitsILi64ELi16ELb1ELb1ELb1ELb0ELb0EN3c108BFloat16ENS1_7complexIfEEEEv12SSMParamsBwd,"a",@progbits
	.sectionflags	@""
	.align	4
.nv.constant0._Z25selective_scan_bwd_kernelI32Selective_Scan_bwd_kernel_traitsILi64ELi16ELb1ELb1ELb1ELb0ELb0EN3c108BFloat16ENS1_7complexIfEEEEv12SSMParamsBwd:
	.zero		1024


//--------------------- .nv.constant0._Z25selective_scan_bwd_kernelI32Selective_Scan_bwd_kernel_traitsILi64ELi16ELb1ELb1ELb1ELb0ELb1EN3c108BFloat16ENS1_7complexIfEEEEv12SSMParamsBwd --------------------------
	.section	.nv.constant0._Z25selective_scan_bwd_kernelI32Selective_Scan_bwd_kernel_traitsILi64ELi16ELb1ELb1ELb1ELb0ELb1EN3c108BFloat16ENS1_7complexIfEEEEv12SSMParamsBwd,"a",@progbits
	.sectionflags	@""
	.align	4
.nv.constant0._Z25selective_scan_bwd_kernelI32Selective_Scan_bwd_kernel_traitsILi64ELi16ELb1ELb1ELb1ELb0ELb1EN3c108BFloat16ENS1_7complexIfEEEEv12SSMParamsBwd:
	.zero		1024


//--------------------- .nv.constant0._Z25selective_scan_bwd_kernelI32Selective_Scan_bwd_kernel_traitsILi64ELi16ELb1ELb1ELb1ELb1ELb0EN3c108BFloat16ENS1_7complexIfEEEEv12SSMParamsBwd --------------------------
	.section	.nv.constant0._Z25selective_scan_bwd_kernelI32Selective_Scan_bwd_kernel_traitsILi64ELi16ELb1ELb1ELb1ELb1ELb0EN3c108BFloat16ENS1_7complexIfEEEEv12SSMParamsBwd,"a",@progbits
	.sectionflags	@""
	.align	4
.nv.constant0._Z25selective_scan_bwd_kernelI32Selective_Scan_bwd_kernel_traitsILi64ELi16ELb1ELb1ELb1ELb1ELb0EN3c108BFloat16ENS1_7complexIfEEEEv12SSMParamsBwd:
	.zero		1024


//--------------------- .nv.constant0._Z25selective_scan_bwd_kernelI32Selective_Scan_bwd_kernel_traitsILi64ELi16ELb1ELb1ELb1ELb1ELb1EN3c108BFloat16ENS1_7complexIfEEEEv12SSMParamsBwd --------------------------
	.section	.nv.constant0._Z25selective_scan_bwd_kernelI32Selective_Scan_bwd_kernel_traitsILi64ELi16ELb1ELb1ELb1ELb1ELb1EN3c108BFloat16ENS1_7complexIfEEEEv12SSMParamsBwd,"a",@progbits
	.sectionflags	@""
	.align	4
.nv.constant0._Z25selective_scan_bwd_kernelI32Selective_Scan_bwd_kernel_traitsILi64ELi16ELb1ELb1ELb1ELb1ELb1EN3c108BFloat16ENS1_7complexIfEEEEv12SSMParamsBwd:
	.zero		1024


//--------------------- .nv.constant0._Z25selective_scan_bwd_kernelI32Selective_Scan_bwd_kernel_traitsILi32ELi16ELb0ELb0ELb0ELb0ELb0EN3c108BFloat16ENS1_7complexIfEEEEv12SSMParamsBwd --------------------------
	.section	.nv.constant0._Z25selective_scan_bwd_kernelI32Selective_Scan_bwd_kernel_traitsILi32ELi16ELb0ELb0ELb0ELb0ELb0EN3c108BFloat16ENS1_7complexIfEEEEv12SSMParamsBwd,"a",@progbits
	.sectionflags	@""
	.align	4
.nv.constant0._Z25selective_scan_bwd_kernelI32Selective_Scan_bwd_kernel_traitsILi32ELi16ELb0ELb0ELb0ELb0ELb0EN3c108BFloat16ENS1_7complexIfEEEEv12SSMParamsBwd:
	.zero		1024


//--------------------- .nv.constant0._Z25selective_scan_bwd_kernelI32Selective_Scan_bwd_kernel_traitsILi32ELi16ELb0ELb0ELb0ELb0ELb1EN3c108BFloat16ENS1_7complexIfEEEEv12SSMParamsBwd --------------------------
	.section	.nv.constant0._Z25selective_scan_bwd_kernelI32Selective_Scan_bwd_kernel_traitsILi32ELi16ELb0ELb0ELb0ELb0ELb1EN3c108BFloat16ENS1_7complexIfEEEEv12SSMParamsBwd,"a",@progbits
	.sectionflags	@""
	.align	4
.nv.constant0._Z25selective_scan_bwd_kernelI32Selective_Scan_bwd_kernel_traitsILi32ELi16ELb0ELb0ELb0ELb0ELb1EN3c108BFloat16ENS1_7complexIfEEEEv12SSMParamsBwd:
	.zero		1024


//--------------------- .nv.constant0._Z25selective_scan_bwd_kernelI32Selective_Scan_bwd_kernel_traitsILi32ELi16ELb0ELb0ELb0ELb1ELb0EN3c108BFloat16ENS1_7complexIfEEEEv12SSMParamsBwd --------------------------
	.section	.nv.constant0._Z25selective_scan_bwd_kernelI32Selective_Scan_bwd_kernel_traitsILi32ELi16ELb0ELb0ELb0ELb1ELb0EN3c108BFloat16ENS1_7complexIfEEEEv12SSMParamsBwd,"a",@progbits
	.sectionflags	@""
	.align	4
.nv.constant0._Z25selective_scan_bwd_kernelI32Selective_Scan_bwd_kernel_traitsILi32ELi16ELb0ELb0ELb0ELb1ELb0EN3c108BFloat16ENS1_7complexIfEEEEv12SSMParamsBwd:
	.zero		1024


//--------------------- .nv.constant0._Z25selective_scan_bwd_kernelI32Selective_Scan_bwd_kernel_traitsILi32ELi16ELb0ELb0ELb0ELb1ELb1EN3c108BFloat16ENS1_7complexIfEEEEv12SSMParamsBwd --------------------------
	.section	.nv.constant0._Z25selective_scan_bwd_kernelI32Selective_Scan_bwd_kernel_traitsILi32ELi16ELb0ELb0ELb0ELb1ELb1EN3c108BFloat16ENS1_7complexIfEEEEv12SSMParamsBwd,"a",@progbits
	.sectionflags	@""
	.align	4
.nv.constant0._Z25selective_scan_bwd_kernelI32Selective_Scan_bwd_kernel_traitsILi32ELi16ELb0ELb0ELb0ELb1ELb1EN3c108BFloat16ENS1_7complexIfEEEEv12SSMParamsBwd:
	.zero		1024


//--------------------- .nv.constant0._Z25selective_scan_bwd_kernelI32Selective_Scan_bwd_kernel_traitsILi32ELi16ELb0ELb0ELb1ELb0ELb0EN3c108BFloat16ENS1_7complexIfEEEEv12SSMParamsBwd --------------------------
	.section	.nv.constant0._Z25selective_scan_bwd_kernelI32Selective_Scan_bwd_kernel_traitsILi32ELi16ELb0ELb0ELb1ELb0ELb0EN3c108BFloat16ENS1_7complexIfEEEEv12SSMParamsBwd,"a",@progbits
	.sectionflags	@""
	.align	4
.nv.constant0._Z25selective_scan_bwd_kernelI32Selective_Scan_bwd_kernel_traitsILi32ELi16ELb0ELb0ELb1ELb0ELb0EN3c108BFloat16ENS1_7complexIfEEEEv12SSMParamsBwd:
	.zero		1024


//--------------------- .nv.constant0._Z25selective_scan_bwd_kernelI32Selective_Scan_bwd_kernel_traitsILi32ELi16ELb0ELb0ELb1ELb0ELb1EN3c108BFloat16ENS1_7complexIfEEEEv12SSMParamsBwd --------------------------
	.section	.nv.constant0._Z25selective_scan_bwd_kernelI32Selective_Scan_bwd_kernel_traitsILi32ELi16ELb0ELb0ELb1ELb0ELb1EN3c108BFloat16ENS1_7complexIfEEEEv12SSMParamsBwd,"a",@progbits
	.sectionflags	@""
	.align	4
.nv.constant0._Z25selective_scan_bwd_kernelI32Selective_Scan_bwd_kernel_traitsILi32ELi16ELb0ELb0ELb1ELb0ELb1EN3c108BFloat16ENS1_7complexIfEEEEv12SSMParamsBwd:
	.zero		1024


//--------------------- .nv.constant0._Z25selective_scan_bwd_kernelI32Selective_Scan_bwd_kernel_traitsILi32ELi16ELb0ELb0ELb1ELb1ELb0EN3c108BFloat16ENS1_7complexIfEEEEv12SSMParamsBwd --------------------------
	.section	.nv.constant0._Z25selective_scan_bwd_kernelI32Selective_Scan_bwd_kernel_traitsILi32ELi16ELb0ELb0ELb1ELb1ELb0EN3c108BFloat16ENS1_7complexIfEEEEv12SSMParamsBwd,"a",@progbits
	.sectionflags	@""
	.align	4
.nv.constant0._Z25selective_scan_bwd_kernelI32Selective_Scan_bwd_kernel_traitsILi32ELi16ELb0ELb0ELb1ELb1ELb0EN3c108BFloat16ENS1_7complexIfEEEEv12SSMParamsBwd:
	.zero		1024


//--------------------- .nv.constant0._Z25selective_scan_bwd_kernelI32Selective_Scan_bwd_kernel_traitsILi32ELi16ELb0ELb0ELb1ELb1ELb1EN3c108BFloat16ENS1_7complexIfEEEEv12SSMParamsBwd --------------------------
	.section	.nv.constant0._Z25selective_scan_bwd_kernelI32Selective_Scan_bwd_kernel_traitsILi32ELi16ELb0ELb0ELb1ELb1ELb1EN3c108BFloat16ENS1_7complexIfEEEEv12SSMParamsBwd,"a",@progbits
	.sectionflags	@""
	.align	4
.nv.constant0._Z25selective_scan_bwd_kernelI32Selective_Scan_bwd_kernel_traitsILi32ELi16ELb0ELb0ELb1ELb1ELb1EN3c108BFloat16ENS1_7complexIfEEEEv12SSMParamsBwd:
	.zero		1024


//--------------------- .nv.constant0._Z25selective_scan_bwd_kernelI32Selective_Scan_bwd_kernel_traitsILi32ELi16ELb0ELb1ELb0ELb0ELb0EN3c108BFloat16ENS1_7complexIfEEEEv12SSMParamsBwd --------------------------
	.section	.nv.constant0._Z25selective_scan_bwd_kernelI32Selective_Scan_bwd_kernel_traitsILi32ELi16ELb0ELb1ELb0ELb0ELb0EN3c108BFloat16ENS1_7complexIfEEEEv12SSMParamsBwd,"a",@progbits
	.sectionflags	@""
	.align	4
.nv.constant0._Z25selective_scan_bwd_kernelI32Selective_Scan_bwd_kernel_traitsILi32ELi16ELb0ELb1ELb0ELb0ELb0EN3c108BFloat16ENS1_7complexIfEEEEv12SSMParamsBwd:
	.zero		1024


//--------------------- .nv.constant0._Z25selective_scan_bwd_kernelI32Selective_Scan_bwd_kernel_traitsILi32ELi16ELb0ELb1ELb0ELb0ELb1EN3c108BFloat16ENS1_7complexIfEEEEv12SSMParamsBwd --------------------------
	.section	.nv.constant0._Z25selective_scan_bwd_kernelI32Selective_Scan_bwd_kernel_traitsILi32ELi16ELb0ELb1ELb0ELb0ELb1EN3c108BFloat16ENS1_7complexIfEEEEv12SSMParamsBwd,"a",@progbits
	.sectionflags	@""
	.align	4
.nv.constant0._Z25selective_scan_bwd_kernelI32Selective_Scan_bwd_kernel_traitsILi32ELi16ELb0ELb1ELb0ELb0ELb1EN3c108BFloat16ENS1_7complexIfEEEEv12SSMParamsBwd:
	.zero		1024


//--------------------- .nv.constant0._Z25selective_scan_bwd_kernelI32Selective_Scan_bwd_kernel_traitsILi32ELi16ELb0ELb1ELb0ELb1ELb0EN3c108BFloat16ENS1_7complexIfEEEEv12SSMParamsBwd --------------------------
	.section	.nv.constant0._Z25selective_scan_bwd_kernelI32Selective_Scan_bwd_kernel_traitsILi32ELi16ELb0ELb1ELb0ELb1ELb0EN3c108BFloat16ENS1_7complexIfEEEEv12SSMParamsBwd,"a",@progbits
	.sectionflags	@""
	.align	4
.nv.constant0._Z25selective_scan_bwd_kernelI32Selective_Scan_bwd_kernel_traitsILi32ELi16ELb0ELb1ELb0ELb1ELb0EN3c108BFloat16ENS1_7complexIfEEEEv12SSMParamsBwd:
	.zero		1024


//--------------------- .nv.constant0._Z25selective_scan_bwd_kernelI32Selective_Scan_bwd_kernel_traitsILi32ELi16ELb0ELb1ELb0ELb1ELb1EN3c108BFloat16ENS1_7complexIfEEEEv12SSMParamsBwd --------------------------
	.section	.nv.constant0._Z25selective_scan_bwd_kernelI32Selective_Scan_bwd_kernel_traitsILi32ELi16ELb0ELb1ELb0ELb1ELb1EN3c108BFloat16ENS1_7complexIfEEEEv12SSMParamsBwd,"a",@progbits
	.sectionflags	@""
	.align	4
.nv.constant0._Z25selective_scan_bwd_kernelI32Selective_Scan_bwd_kernel_traitsILi32ELi16ELb0ELb1ELb0ELb1ELb1EN3c108BFloat16ENS1_7complexIfEEEEv12SSMParamsBwd:
	.zero		1024


//--------------------- .nv.constant0._Z25selective_scan_bwd_kernelI32Selective_Scan_bwd_kernel_traitsILi32ELi16ELb0ELb1ELb1ELb0ELb0EN3c108BFloat16ENS1_7complexIfEEEEv12SSMParamsBwd --------------------------
	.section	.nv.constant0._Z25selective_scan_bwd_kernelI32Selective_Scan_bwd_kernel_traitsILi32ELi16ELb0ELb1ELb1ELb0ELb0EN3c108BFloat16ENS1_7complexIfEEEEv12SSMParamsBwd,"a",@progbits
	.sectionflags	@""
	.align	4
.nv.constant0._Z25selective_scan_bwd_kernelI32Selective_Scan_bwd_kernel_traitsILi32ELi16ELb0ELb1ELb1ELb0ELb0EN3c108BFloat16ENS1_7complexIfEEEEv12SSMParamsBwd:
	.zero		1024


//--------------------- .nv.constant0._Z25selective_scan_bwd_kernelI32Selective_Scan_bwd_kernel_traitsILi32ELi16ELb0ELb1ELb1ELb0ELb1EN3c108BFloat16ENS1_7complexIfEEEEv12SSMParamsBwd --------------------------
	.section	.nv.constant0._Z25selective_scan_bwd_kernelI32Selective_Scan_bwd_kernel_traitsILi32ELi16ELb0ELb1ELb1ELb0ELb1EN3c108BFloat16ENS1_7complexIfEEEEv12SSMParamsBwd,"a",@progbits
	.sectionflags	@""
	.align	4
.nv.constant0._Z25selective_scan_bwd_kernelI32Selective_Scan_bwd_kernel_traitsILi32ELi16ELb0ELb1ELb1ELb0ELb1EN3c108BFloat16ENS1_7complexIfEEEEv12SSMParamsBwd:
	.zero		1024


//--------------------- .nv.constant0._Z25selective_scan_bwd_kernelI32Selective_Scan_bwd_kernel_traitsILi32ELi16ELb0ELb1ELb1ELb1ELb0EN3c108BFloat16ENS1_7complexIfEEEEv12SSMParamsBwd --------------------------
	.section	.nv.constant0._Z25selective_scan_bwd_kernelI32Selective_Scan_bwd_kernel_traitsILi32ELi16ELb0ELb1ELb1ELb1ELb0EN3c108BFloat16ENS1_7complexIfEEEEv12SSMParamsBwd,"a",@progbits
	.sectionflags	@""
	.align	4
.nv.constant0._Z25selective_scan_bwd_kernelI32Selective_Scan_bwd_kernel_traitsILi32ELi16ELb0ELb1ELb1ELb1ELb0EN3c108BFloat16ENS1_7complexIfEEEEv12SSMParamsBwd:
	.zero		1024


//--------------------- .nv.constant0._Z25selective_scan_bwd_kernelI32Selective_Scan_bwd_kernel_traitsILi32ELi16ELb0ELb1ELb1ELb1ELb1EN3c108BFloat16ENS1_7complexIfEEEEv12SSMParamsBwd --------------------------
	.section	.nv.constant0._Z25selective_scan_bwd_kernelI32Selective_Scan_bwd_kernel_traitsILi32ELi16ELb0ELb1ELb1ELb1ELb1EN3c108BFloat16ENS1_7complexIfEEEEv12SSMParamsBwd,"a",@progbits
	.sectionflags	@""
	.align	4
.nv.constant0._Z25selective_scan_bwd_kernelI32Selective_Scan_bwd_kernel_traitsILi32ELi16ELb0ELb1ELb1ELb1ELb1EN3c108BFloat16ENS1_7complexIfEEEEv12SSMParamsBwd:
	.zero		1024


//--------------------- .nv.constant0._Z25selective_scan_bwd_kernelI32Selective_Scan_bwd_kernel_traitsILi32ELi16ELb1ELb0ELb0ELb0ELb0EN3c108BFloat16ENS1_7complexIfEEEEv12SSMParamsBwd --------------------------
	.section	.nv.constant0._Z25selective_scan_bwd_kernelI32Selective_Scan_bwd_kernel_traitsILi32ELi16ELb1ELb0ELb0ELb0ELb0EN3c108BFloat16ENS1_7complexIfEEEEv12SSMParamsBwd,"a",@progbits
	.sectionflags	@""
	.align	4
.nv.constant0._Z25selective_scan_bwd_kernelI32Selective_Scan_bwd_kernel_traitsILi32ELi16ELb1ELb0ELb0ELb0ELb0EN3c108BFloat16ENS1_7complexIfEEEEv12SSMParamsBwd:
	.zero		1024


//--------------------- .nv.constant0._Z25selective_scan_bwd_kernelI32Selective_Scan_bwd_kernel_traitsILi32ELi16ELb1ELb0ELb0ELb0ELb1EN3c108BFloat16ENS1_7complexIfEEEEv12SSMParamsBwd --------------------------
	.section	.nv.constant0._Z25selective_scan_bwd_kernelI32Selective_Scan_bwd_kernel_traitsILi32ELi16ELb1ELb0ELb0ELb0ELb1EN3c108BFloat16ENS1_7complexIfEEEEv12SSMParamsBwd,"a",@progbits
	.sectionflags	@""
	.align	4
.nv.constant0._Z25selective_scan_bwd_kernelI32Selective_Scan_bwd_kernel_traitsILi32ELi16ELb1ELb0ELb0ELb0ELb1EN3c108BFloat16ENS1_7complexIfEEEEv12SSMParamsBwd:
	.zero		1024


//--------------------- .nv.constant0._Z25selective_scan_bwd_kernelI32Selective_Scan_bwd_kernel_traitsILi32ELi16ELb1ELb0ELb0ELb1ELb0EN3c108BFloat16ENS1_7complexIfEEEEv12SSMParamsBwd --------------------------
	.section	.nv.constant0._Z25selective_scan_bwd_kernelI32Selective_Scan_bwd_kernel_traitsILi32ELi16ELb1ELb0ELb0ELb1ELb0EN3c108BFloat16ENS1_7complexIfEEEEv12SSMParamsBwd,"a",@progbits
	.sectionflags	@""
	.align	4
.nv.constant0._Z25selective_scan_bwd_kernelI32Selective_Scan_bwd_kernel_traitsILi32ELi16ELb1ELb0ELb0ELb1ELb0EN3c108BFloat16ENS1_7complexIfEEEEv12SSMParamsBwd:
	.zero		1024


//--------------------- .nv.constant0._Z25selective_scan_bwd_kernelI32Selective_Scan_bwd_kernel_traitsILi32ELi16ELb1ELb0ELb0ELb1ELb1EN3c108BFloat16ENS1_7complexIfEEEEv12SSMParamsBwd --------------------------
	.section	.nv.constant0._Z25selective_scan_bwd_kernelI32Selective_Scan_bwd_kernel_traitsILi32ELi16ELb1ELb0ELb0ELb1ELb1EN3c108BFloat16ENS1_7complexIfEEEEv12SSMParamsBwd,"a",@progbits
	.sectionflags	@""
	.align	4
.nv.constant0._Z25selective_scan_bwd_kernelI32Selective_Scan_bwd_kernel_traitsILi32ELi16ELb1ELb0ELb0ELb1ELb1EN3c108BFloat16ENS1_7complexIfEEEEv12SSMParamsBwd:
	.zero		1024


//--------------------- .nv.constant0._Z25selective_scan_bwd_kernelI32Selective_Scan_bwd_kernel_traitsILi32ELi16ELb1ELb0ELb1ELb0ELb0EN3c108BFloat16ENS1_7complexIfEEEEv12SSMParamsBwd --------------------------
	.section	.nv.constant0._Z25selective_scan_bwd_kernelI32Selective_Scan_bwd_kernel_traitsILi32ELi16ELb1ELb0ELb1ELb0ELb0EN3c108BFloat16ENS1_7complexIfEEEEv12SSMParamsBwd,"a",@progbits
	.sectionflags	@""
	.align	4
.nv.constant0._Z25selective_scan_bwd_kernelI32Selective_Scan_bwd_kernel_traitsILi32ELi16ELb1ELb0ELb1ELb0ELb0EN3c108BFloat16ENS1_7complexIfEEEEv12SSMParamsBwd:
	.zero		1024


//--------------------- .nv.constant0._Z25selective_scan_bwd_kernelI32Selective_Scan_bwd_kernel_traitsILi32ELi16ELb1ELb0ELb1ELb0ELb1EN3c108BFloat16ENS1_7complexIfEEEEv12SSMParamsBwd --------------------------
	.section	.nv.constant0._Z25selective_scan_bwd_kernelI32Selective_Scan_bwd_kernel_traitsILi32ELi16ELb1ELb0ELb1ELb0ELb1EN3c108BFloat16ENS1_7complexIfEEEEv12SSMParamsBwd,"a",@progbits
	.sectionflags	@""
	.align	4
.nv.constant0._Z25selective_scan_bwd_kernelI32Selective_Scan_bwd_kernel_traitsILi32ELi16ELb1ELb0ELb1ELb0ELb1EN3c108BFloat16ENS1_7complexIfEEEEv12SSMParamsBwd:
	.zero		1024


//--------------------- .nv.constant0._Z25selective_scan_bwd_kernelI32Selective_Scan_bwd_kernel_traitsILi32ELi16ELb1ELb0ELb1ELb1ELb0EN3c108BFloat16ENS1_7complexIfEEEEv12SSMParamsBwd --------------------------
	.section	.nv.constant0._Z25selective_scan_bwd_kernelI32Selective_Scan_bwd_kernel_traitsILi32ELi16ELb1ELb0ELb1ELb1ELb0EN3c108BFloat16ENS1_7complexIfEEEEv12SSMParamsBwd,"a",@progbits
	.sectionflags	@""
	.align	4
.nv.constant0._Z25selective_scan_bwd_kernelI32Selective_Scan_bwd_kernel_traitsILi32ELi16ELb1ELb0ELb1ELb1ELb0EN3c108BFloat16ENS1_7complexIfEEEEv12SSMParamsBwd:
	.zero		1024


//--------------------- .nv.constant0._Z25selective_scan_bwd_kernelI32Selective_Scan_bwd_kernel_traitsILi32ELi16ELb1ELb0ELb1ELb1ELb1EN3c108BFloat16ENS1_7complexIfEEEEv12SSMParamsBwd --------------------------
	.section	.nv.constant0._Z25selective_scan_bwd_kernelI32Selective_Scan_bwd_kernel_traitsILi32ELi16ELb1ELb0ELb1ELb1ELb1EN3c108BFloat16ENS1_7complexIfEEEEv12SSMParamsBwd,"a",@progbits
	.sectionflags	@""
	.align	4
.nv.constant0._Z25selective_scan_bwd_kernelI32Selective_Scan_bwd_kernel_traitsILi32ELi16ELb1ELb0ELb1ELb1ELb1EN3c108BFloat16ENS1_7complexIfEEEEv12SSMParamsBwd:
	.zero		1024


//--------------------- .nv.constant0._Z25selective_scan_bwd_kernelI32Selective_Scan_bwd_kernel_traitsILi32ELi16ELb1ELb1ELb0ELb0ELb0EN3c108BFloat16ENS1_7complexIfEEEEv12SSMParamsBwd --------------------------
	.section	.nv.constant0._Z25selective_scan_bwd_kernelI32Selective_Scan_bwd_kernel_traitsILi32ELi16ELb1ELb1ELb0ELb0ELb0EN3c108BFloat16ENS1_7complexIfEEEEv12SSMParamsBwd,"a",@progbits
	.sectionflags	@""
	.align	4
.nv.constant0._Z25selective_scan_bwd_kernelI32Selective_Scan_bwd_kernel_traitsILi32ELi16ELb1ELb1ELb0ELb0ELb0EN3c108BFloat16ENS1_7complexIfEEEEv12SSMParamsBwd:
	.zero		1024


//--------------------- .nv.constant0._Z25selective_scan_bwd_kernelI32Selective_Scan_bwd_kernel_traitsILi32ELi16ELb1ELb1ELb0ELb0ELb1EN3c108BFloat16ENS1_7complexIfEEEEv12SSMParamsBwd --------------------------
	.section	.nv.constant0._Z25selective_scan_bwd_kernelI32Selective_Scan_bwd_kernel_traitsILi32ELi16ELb1ELb1ELb0ELb0ELb1EN3c108BFloat16ENS1_7complexIfEEEEv12SSMParamsBwd,"a",@progbits
	.sectionflags	@""
	.align	4
.nv.constant0._Z25selective_scan_bwd_kernelI32Selective_Scan_bwd_kernel_traitsILi32ELi16ELb1ELb1ELb0ELb0ELb1EN3c108BFloat16ENS1_7complexIfEEEEv12SSMParamsBwd:
	.zero		1024


//--------------------- .nv.constant0._Z25selective_scan_bwd_kernelI32Selective_Scan_bwd_kernel_traitsILi32ELi16ELb1ELb1ELb0ELb1ELb0EN3c108BFloat16ENS1_7complexIfEEEEv12SSMParamsBwd --------------------------
	.section	.nv.constant0._Z25selective_scan_bwd_kernelI32Selective_Scan_bwd_kernel_traitsILi32ELi16ELb1ELb1ELb0ELb1ELb0EN3c108BFloat16ENS1_7complexIfEEEEv12SSMParamsBwd,"a",@progbits
	.sectionflags	@""
	.align	4
.nv.constant0._Z25selective_scan_bwd_kernelI32Selective_Scan_bwd_kernel_traitsILi32ELi16ELb1ELb1ELb0ELb1ELb0EN3c108BFloat16ENS1_7complexIfEEEEv12SSMParamsBwd:
	.zero		1024


//--------------------- .nv.constant0._Z25selective_scan_bwd_kernelI32Selective_Scan_bwd_kernel_traitsILi32ELi16ELb1ELb1ELb0ELb1ELb1EN3c108BFloat16ENS1_7complexIfEEEEv12SSMParamsBwd --------------------------
	.section	.nv.constant0._Z25selective_scan_bwd_kernelI32Selective_Scan_bwd_kernel_traitsILi32ELi16ELb1ELb1ELb0ELb1ELb1EN3c108BFloat16ENS1_7complexIfEEEEv12SSMParamsBwd,"a",@progbits
	.sectionflags	@""
	.align	4
.nv.constant0._Z25selective_scan_bwd_kernelI32Selective_Scan_bwd_kernel_traitsILi32ELi16ELb1ELb1ELb0ELb1ELb1EN3c108BFloat16ENS1_7complexIfEEEEv12SSMParamsBwd:
	.zero		1024


//--------------------- .nv.constant0._Z25selective_scan_bwd_kernelI32Selective_Scan_bwd_kernel_traitsILi32ELi16ELb1ELb1ELb1ELb0ELb0EN3c108BFloat16ENS1_7complexIfEEEEv12SSMParamsBwd --------------------------
	.section	.nv.constant0._Z25selective_scan_bwd_kernelI32Selective_Scan_bwd_kernel_traitsILi32ELi16ELb1ELb1ELb1ELb0ELb0EN3c108BFloat16ENS1_7complexIfEEEEv12SSMParamsBwd,"a",@progbits
	.sectionflags	@""
	.align	4
.nv.constant0._Z25selective_scan_bwd_kernelI32Selective_Scan_bwd_kernel_traitsILi32ELi16ELb1ELb1ELb1ELb0ELb0EN3c108BFloat16ENS1_7complexIfEEEEv12SSMParamsBwd:
	.zero		1024


//--------------------- .nv.constant0._Z25selective_scan_bwd_kernelI32Selective_Scan_bwd_kernel_traitsILi32ELi16ELb1ELb1ELb1ELb0ELb1EN3c108BFloat16ENS1_7complexIfEEEEv12SSMParamsBwd --------------------------
	.section	.nv.constant0._Z25selective_scan_bwd_kernelI32Selective_Scan_bwd_kernel_traitsILi32ELi16ELb1ELb1ELb1ELb0ELb1EN3c108BFloat16ENS1_7complexIfEEEEv12SSMParamsBwd,"a",@progbits
	.sectionflags	@""
	.align	4
.nv.constant0._Z25selective_scan_bwd_kernelI32Selective_Scan_bwd_kernel_traitsILi32ELi16ELb1ELb1ELb1ELb0ELb1EN3c108BFloat16ENS1_7complexIfEEEEv12SSMParamsBwd:
	.zero		1024


//--------------------- .nv.constant0._Z25selective_scan_bwd_kernelI32Selective_Scan_bwd_kernel_traitsILi32ELi16ELb1ELb1ELb1ELb1ELb0EN3c108BFloat16ENS1_7complexIfEEEEv12SSMParamsBwd --------------------------
	.section	.nv.constant0._Z25selective_scan_bwd_kernelI32Selective_Scan_bwd_kernel_traitsILi32ELi16ELb1ELb1ELb1ELb1ELb0EN3c108BFloat16ENS1_7complexIfEEEEv12SSMParamsBwd,"a",@progbits
	.sectionflags	@""
	.align	4
.nv.constant0._Z25selective_scan_bwd_kernelI32Selective_Scan_bwd_kernel_traitsILi32ELi16ELb1ELb1ELb1ELb1ELb0EN3c108BFloat16ENS1_7complexIfEEEEv12SSMParamsBwd:
	.zero		1024


//--------------------- .nv.constant0._Z25selective_scan_bwd_kernelI32Selective_Scan_bwd_kernel_traitsILi32ELi16ELb1ELb1ELb1ELb1ELb1EN3c108BFloat16ENS1_7complexIfEEEEv12SSMParamsBwd --------------------------
	.section	.nv.constant0._Z25selective_scan_bwd_kernelI32Selective_Scan_bwd_kernel_traitsILi32ELi16ELb1ELb1ELb1ELb1ELb1EN3c108BFloat16ENS1_7complexIfEEEEv12SSMParamsBwd,"a",@progbits
	.sectionflags	@""
	.align	4
.nv.constant0._Z25selective_scan_bwd_kernelI32Selective_Scan_bwd_kernel_traitsILi32ELi16ELb1ELb1ELb1ELb1ELb1EN3c108BFloat16ENS1_7complexIfEEEEv12SSMParamsBwd:
	.zero		1024


//--------------------- .nv.constant0._Z25selective_scan_bwd_kernelI32Selective_Scan_bwd_kernel_traitsILi32ELi8ELb0ELb0ELb0ELb0ELb0EN3c108BFloat16ENS1_7complexIfEEEEv12SSMParamsBwd --------------------------
	.section	.nv.constant0._Z25selective_scan_bwd_kernelI32Selective_Scan_bwd_kernel_traitsILi32ELi8ELb0ELb0ELb0ELb0ELb0EN3c108BFloat16ENS1_7complexIfEEEEv12SSMParamsBwd,"a",@progbits
	.sectionflags	@""
	.align	4
.nv.constant0._Z25selective_scan_bwd_kernelI32Selective_Scan_bwd_kernel_traitsILi32ELi8ELb0ELb0ELb0ELb0ELb0EN3c108BFloat16ENS1_7complexIfEEEEv12SSMParamsBwd:
	.zero		1024


//--------------------- .nv.constant0._Z25selective_scan_bwd_kernelI32Selective_Scan_bwd_kernel_traitsILi32ELi8ELb0ELb0ELb0ELb0ELb1EN3c108BFloat16ENS1_7complexIfEEEEv12SSMParamsBwd --------------------------
	.section	.nv.constant0._Z25selective_scan_bwd_kernelI32Selective_Scan_bwd_kernel_traitsILi32ELi8ELb0ELb0ELb0ELb0ELb1EN3c108BFloat16ENS1_7complexIfEEEEv12SSMParamsBwd,"a",@progbits
	.sectionflags	@""
	.align	4
.nv.constant0._Z25selective_scan_bwd_kernelI32Selective_Scan_bwd_kernel_traitsILi32ELi8ELb0ELb0ELb0ELb0ELb1EN3c108BFloat16ENS1_7complexIfEEEEv12SSMParamsBwd:
	.zero		1024


//--------------------- .nv.constant0._Z25selective_scan_bwd_kernelI32Selective_Scan_bwd_kernel_traitsILi32ELi8ELb0ELb0ELb0ELb1ELb0EN3c108BFloat16ENS1_7complexIfEEEEv12SSMParamsBwd --------------------------
	.section	.nv.constant0._Z25selective_scan_bwd_kernelI32Selective_Scan_bwd_kernel_traitsILi32ELi8ELb0ELb0ELb0ELb1ELb0EN3c108BFloat16ENS1_7complexIfEEEEv12SSMParamsBwd,"a",@progbits
	.sectionflags	@""
	.align	4
.nv.constant0._Z25selective_scan_bwd_kernelI32Selective_Scan_bwd_kernel_traitsILi32ELi8ELb0ELb0ELb0ELb1ELb0EN3c108BFloat16ENS1_7complexIfEEEEv12SSMParamsBwd:
	.zero		1024


//--------------------- .nv.constant0._Z25selective_scan_bwd_kernelI32Selective_Scan_bwd_kernel_traitsILi32ELi8ELb0ELb0ELb0ELb1ELb1EN3c108BFloat16ENS1_7complexIfEEEEv12SSMParamsBwd --------------------------
	.section	.nv.constant0._Z25selective_scan_bwd_kernelI32Selective_Scan_bwd_kernel_traitsILi32ELi8ELb0ELb0ELb0ELb1ELb1EN3c108BFloat16ENS1_7complexIfEEEEv12SSMParamsBwd,"a",@progbits
	.sectionflags	@""
	.align	4
.nv.constant0._Z25selective_scan_bwd_kernelI32Selective_Scan_bwd_kernel_traitsILi32ELi8ELb0ELb0ELb0ELb1ELb1EN3c108BFloat16ENS1_7complexIfEEEEv12SSMParamsBwd:
	.zero		1024


//--------------------- .nv.constant0._Z25selective_scan_bwd_kernelI32Selective_Scan_bwd_kernel_traitsILi32ELi8ELb0ELb0ELb1ELb0ELb0EN3c108BFloat16ENS1_7complexIfEEEEv12SSMParamsBwd --------------------------
	.section	.nv.constant0._Z25selective_scan_bwd_kernelI32Selective_Scan_bwd_kernel_traitsILi32ELi8ELb0ELb0ELb1ELb0ELb0EN3c108BFloat16ENS1_7complexIfEEEEv12SSMParamsBwd,"a",@progbits
	.sectionflags	@""
	.align	4
.nv.constant0._Z25selective_scan_bwd_kernelI32Selective_Scan_bwd_kernel_traitsILi32ELi8ELb0ELb0ELb1ELb0ELb0EN3c108BFloat16ENS1_7complexIfEEEEv12SSMParamsBwd:
	.zero		1024


//--------------------- .nv.constant0._Z25selective_scan_bwd_kernelI32Selective_Scan_bwd_kernel_traitsILi32ELi8ELb0ELb0ELb1ELb0ELb1EN3c108BFloat16ENS1_7complexIfEEEEv12SSMParamsBwd --------------------------
	.section	.nv.constant0._Z25selective_scan_bwd_kernelI32Selective_Scan_bwd_kernel_traitsILi32ELi8ELb0ELb0ELb1ELb0ELb1EN3c108BFloat16ENS1_7complexIfEEEEv12SSMParamsBwd,"a",@progbits
	.sectionflags	@""
	.align	4
.nv.constant0._Z25selective_scan_bwd_kernelI32Selective_Scan_bwd_kernel_traitsILi32ELi8ELb0ELb0ELb1ELb0ELb1EN3c108BFloat16ENS1_7complexIfEEEEv12SSMParamsBwd:
	.zero		1024


//--------------------- .nv.constant0._Z25selective_scan_bwd_kernelI32Selective_Scan_bwd_kernel_traitsILi32ELi8ELb0ELb0ELb1ELb1ELb0EN3c108BFloat16ENS1_7complexIfEEEEv12SSMParamsBwd --------------------------
	.section	.nv.constant0._Z25selective_scan_bwd_kernelI32Selective_Scan_bwd_kernel_traitsILi32ELi8ELb0ELb0ELb1ELb1ELb0EN3c108BFloat16ENS1_7complexIfEEEEv12SSMParamsBwd,"a",@progbits
	.sectionflags	@""
	.align	4
.nv.constant0._Z25selective_scan_bwd_kernelI32Selective_Scan_bwd_kernel_traitsILi32ELi8ELb0ELb0ELb1ELb1ELb0EN3c108BFloat16ENS1_7complexIfEEEEv12SSMParamsBwd:
	.zero		1024


//--------------------- .nv.constant0._Z25selective_scan_bwd_kernelI32Selective_Scan_bwd_kernel_traitsILi32ELi8ELb0ELb0ELb1ELb1ELb1EN3c108BFloat16ENS1_7complexIfEEEEv12SSMParamsBwd --------------------------
	.section	.nv.constant0._Z25selective_scan_bwd_kernelI32Selective_Scan_bwd_kernel_traitsILi32ELi8ELb0ELb0ELb1ELb1ELb1EN3c108BFloat16ENS1_7complexIfEEEEv12SSMParamsBwd,"a",@progbits
	.sectionflags	@""
	.align	4
.nv.constant0._Z25selective_scan_bwd_kernelI32Selective_Scan_bwd_kernel_traitsILi32ELi8ELb0ELb0ELb1ELb1ELb1EN3c108BFloat16ENS1_7complexIfEEEEv12SSMParamsBwd:
	.zero		1024


//--------------------- .nv.constant0._Z25selective_scan_bwd_kernelI32Selective_Scan_bwd_kernel_traitsILi32ELi8ELb0ELb1ELb0ELb0ELb0EN3c108BFloat16ENS1_7complexIfEEEEv12SSMParamsBwd --------------------------
	.section	.nv.constant0._Z25selective_scan_bwd_kernelI32Selective_Scan_bwd_kernel_traitsILi32ELi8ELb0ELb1ELb0ELb0ELb0EN3c108BFloat16ENS1_7complexIfEEEEv12SSMParamsBwd,"a",@progbits
	.sectionflags	@""
	.align	4
.nv.constant0._Z25selective_scan_bwd_kernelI32Selective_Scan_bwd_kernel_traitsILi32ELi8ELb0ELb1ELb0ELb0ELb0EN3c108BFloat16ENS1_7complexIfEEEEv12SSMParamsBwd:
	.zero		1024


//--------------------- .nv.constant0._Z25selective_scan_bwd_kernelI32Selective_Scan_bwd_kernel_traitsILi32ELi8ELb0ELb1ELb0ELb0ELb1EN3c108BFloat16ENS1_7complexIfEEEEv12SSMParamsBwd --------------------------
	.section	.nv.constant0._Z25selective_scan_bwd_kernelI32Selective_Scan_bwd_kernel_traitsILi32ELi8ELb0ELb1ELb0ELb0ELb1EN3c108BFloat16ENS1_7complexIfEEEEv12SSMParamsBwd,"a",@progbits
	.sectionflags	@""
	.align	4
.nv.constant0._Z25selective_scan_bwd_kernelI32Selective_Scan_bwd_kernel_traitsILi32ELi8ELb0ELb1ELb0ELb0ELb1EN3c108BFloat16ENS1_7complexIfEEEEv12SSMParamsBwd:
	.zero		1024


//--------------------- .nv.constant0._Z25selective_scan_bwd_kernelI32Selective_Scan_bwd_kernel_traitsILi32ELi8ELb0ELb1ELb0ELb1ELb0EN3c108BFloat16ENS1_7complexIfEEEEv12SSMParamsBwd --------------------------
	.section	.nv.constant0._Z25selective_scan_bwd_kernelI32Selective_Scan_bwd_kernel_traitsILi32ELi8ELb0ELb1ELb0ELb1ELb0EN3c108BFloat16ENS1_7complexIfEEEEv12SSMParamsBwd,"a",@progbits
	.sectionflags	@""
	.align	4
.nv.constant0._Z25selective_scan_bwd_kernelI32Selective_Scan_bwd_kernel_traitsILi32ELi8ELb0ELb1ELb0ELb1ELb0EN3c108BFloat16ENS1_7complexIfEEEEv12SSMParamsBwd:
	.zero		1024


//--------------------- .nv.constant0._Z25selective_scan_bwd_kernelI32Selective_Scan_bwd_kernel_traitsILi32ELi8ELb0ELb1ELb0ELb1ELb1EN3c108BFloat16ENS1_7complexIfEEEEv12SSMParamsBwd --------------------------
	.section	.nv.constant0._Z25selective_scan_bwd_kernelI32Selective_Scan_bwd_kernel_traitsILi32ELi8ELb0ELb1ELb0ELb1ELb1EN3c108BFloat16ENS1_7complexIfEEEEv12SSMParamsBwd,"a",@progbits
	.sectionflags	@""
	.align	4
.nv.constant0._Z25selective_scan_bwd_kernelI32Selective_Scan_bwd_kernel_traitsILi32ELi8ELb0ELb1ELb0ELb1ELb1EN3c108BFloat16ENS1_7complexIfEEEEv12SSMParamsBwd:
	.zero		1024


//--------------------- .nv.constant0._Z25selective_scan_bwd_kernelI32Selective_Scan_bwd_kernel_traitsILi32ELi8ELb0ELb1ELb1ELb0ELb0EN3c108BFloat16ENS1_7complexIfEEEEv12SSMParamsBwd --------------------------
	.section	.nv.constant0._Z25selective_scan_bwd_kernelI32Selective_Scan_bwd_kernel_traitsILi32ELi8ELb0ELb1ELb1ELb0ELb0EN3c108BFloat16ENS1_7complexIfEEEEv12SSMParamsBwd,"a",@progbits
	.sectionflags	@""
	.align	4
.nv.constant0._Z25selective_scan_bwd_kernelI32Selective_Scan_bwd_kernel_traitsILi32ELi8ELb0ELb1ELb1ELb0ELb0EN3c108BFloat16ENS1_7complexIfEEEEv12SSMParamsBwd:
	.zero		1024


//--------------------- .nv.constant0._Z25selective_scan_bwd_kernelI32Selective_Scan_bwd_kernel_traitsILi32ELi8ELb0ELb1ELb1ELb0ELb1EN3c108BFloat16ENS1_7complexIfEEEEv12SSMParamsBwd --------------------------
	.section	.nv.constant0._Z25selective_scan_bwd_kernelI32Selective_Scan_bwd_kernel_traitsILi32ELi8ELb0ELb1ELb1ELb0ELb1EN3c108BFloat16ENS1_7complexIfEEEEv12SSMParamsBwd,"a",@progbits
	.sectionflags	@""
	.align	4
.nv.constant0._Z25selective_scan_bwd_kernelI32Selective_Scan_bwd_kernel_traitsILi32ELi8ELb0ELb1ELb1ELb0ELb1EN3c108BFloat16ENS1_7complexIfEEEEv12SSMParamsBwd:
	.zero		1024


//--------------------- .nv.constant0._Z25selective_scan_bwd_kernelI32Selective_Scan_bwd_kernel_traitsILi32ELi8ELb0ELb1ELb1ELb1ELb0EN3c108BFloat16ENS1_7complexIfEEEEv12SSMParamsBwd --------------------------
	.section	.nv.constant0._Z25selective_scan_bwd_kernelI32Selective_Scan_bwd_kernel_traitsILi32ELi8ELb0ELb1ELb1ELb1ELb0EN3c108BFloat16ENS1_7complexIfEEEEv12SSMParamsBwd,"a",@progbits
	.sectionflags	@""
	.align	4
.nv.constant0._Z25selective_scan_bwd_kernelI32Selective_Scan_bwd_kernel_traitsILi32ELi8ELb0ELb1ELb1ELb1ELb0EN3c108BFloat16ENS1_7complexIfEEEEv12SSMParamsBwd:
	.zero		1024


//--------------------- .nv.constant0._Z25selective_scan_bwd_kernelI32Selective_Scan_bwd_kernel_traitsILi32ELi8ELb0ELb1ELb1ELb1ELb1EN3c108BFloat16ENS1_7complexIfEEEEv12SSMParamsBwd --------------------------
	.section	.nv.constant0._Z25selective_scan_bwd_kernelI32Selective_Scan_bwd_kernel_traitsILi32ELi8ELb0ELb1ELb1ELb1ELb1EN3c108BFloat16ENS1_7complexIfEEEEv12SSMParamsBwd,"a",@progbits
	.sectionflags	@""
	.align	4
.nv.constant0._Z25selective_scan_bwd_kernelI32Selective_Scan_bwd_kernel_traitsILi32ELi8ELb0ELb1ELb1ELb1ELb1EN3c108BFloat16ENS1_7complexIfEEEEv12SSMParamsBwd:
	.zero		1024


//--------------------- .nv.constant0._Z25selective_scan_bwd_kernelI32Selective_Scan_bwd_kernel_traitsILi32ELi8ELb1ELb0ELb0ELb0ELb0EN3c108BFloat16ENS1_7complexIfEEEEv12SSMParamsBwd --------------------------
	.section	.nv.constant0._Z25selective_scan_bwd_kernelI32Selective_Scan_bwd_kernel_traitsILi32ELi8ELb1ELb0ELb0ELb0ELb0EN3c108BFloat16ENS1_7complexIfEEEEv12SSMParamsBwd,"a",@progbits
	.sectionflags	@""
	.align	4
.nv.constant0._Z25selective_scan_bwd_kernelI32Selective_Scan_bwd_kernel_traitsILi32ELi8ELb1ELb0ELb0ELb0ELb0EN3c108BFloat16ENS1_7complexIfEEEEv12SSMParamsBwd:
	.zero		1024


//--------------------- .nv.constant0._Z25selective_scan_bwd_kernelI32Selective_Scan_bwd_kernel_traitsILi32ELi8ELb1ELb0ELb0ELb0ELb1EN3c108BFloat16ENS1_7complexIfEEEEv12SSMParamsBwd --------------------------
	.section	.nv.constant0._Z25selective_scan_bwd_kernelI32Selective_Scan_bwd_kernel_traitsILi32ELi8ELb1ELb0ELb0ELb0ELb1EN3c108BFloat16ENS1_7complexIfEEEEv12SSMParamsBwd,"a",@progbits
	.sectionflags	@""
	.align	4
.nv.constant0._Z25selective_scan_bwd_kernelI32Selective_Scan_bwd_kernel_traitsILi32ELi8ELb1ELb0ELb0ELb0ELb1EN3c108BFloat16ENS1_7complexIfEEEEv12SSMParamsBwd:
	.zero		1024


//--------------------- .nv.constant0._Z25selective_scan_bwd_kernelI32Selective_Scan_bwd_kernel_traitsILi32ELi8ELb1ELb0ELb0ELb1ELb0EN3c108BFloat16ENS1_7complexIfEEEEv12SSMParamsBwd --------------------------
	.section	.nv.constant0._Z25selective_scan_bwd_kernelI32Selective_Scan_bwd_kernel_traitsILi32ELi8ELb1ELb0ELb0ELb1ELb0EN3c108BFloat16ENS1_7complexIfEEEEv12SSMParamsBwd,"a",@progbits
	.sectionflags	@""
	.align	4
.nv.constant0._Z25selective_scan_bwd_kernelI32Selective_Scan_bwd_kernel_traitsILi32ELi8ELb1ELb0ELb0ELb1ELb0EN3c108BFloat16ENS1_7complexIfEEEEv12SSMParamsBwd:
	.zero		1024


//--------------------- .nv.constant0._Z25selective_scan_bwd_kernelI32Selective_Scan_bwd_kernel_traitsILi32ELi8ELb1ELb0ELb0ELb1ELb1EN3c108BFloat16ENS1_7complexIfEEEEv12SSMParamsBwd --------------------------
	.section	.nv.constant0._Z25selective_scan_bwd_kernelI32Selective_Scan_bwd_kernel_traitsILi32ELi8ELb1ELb0ELb0ELb1ELb1EN3c108BFloat16ENS1_7complexIfEEEEv12SSMParamsBwd,"a",@progbits
	.sectionflags	@""
	.align	4
.nv.constant0._Z25selective_scan_bwd_kernelI32Selective_Scan_bwd_kernel_traitsILi32ELi8ELb1ELb0ELb0ELb1ELb1EN3c108BFloat16ENS1_7complexIfEEEEv12SSMParamsBwd:
	.zero		1024


//--------------------- .nv.constant0._Z25selective_scan_bwd_kernelI32Selective_Scan_bwd_kernel_traitsILi32ELi8ELb1ELb0ELb1ELb0ELb0EN3c108BFloat16ENS1_7complexIfEEEEv12SSMParamsBwd --------------------------
	.section	.nv.constant0._Z25selective_scan_bwd_kernelI32Selective_Scan_bwd_kernel_traitsILi32ELi8ELb1ELb0ELb1ELb0ELb0EN3c108BFloat16ENS1_7complexIfEEEEv12SSMParamsBwd,"a",@progbits
	.sectionflags	@""
	.align	4
.nv.constant0._Z25selective_scan_bwd_kernelI32Selective_Scan_bwd_kernel_traitsILi32ELi8ELb1ELb0ELb1ELb0ELb0EN3c108BFloat16ENS1_7complexIfEEEEv12SSMParamsBwd:
	.zero		1024


//--------------------- .nv.constant0._Z25selective_scan_bwd_kernelI32Selective_Scan_bwd_kernel_traitsILi32ELi8ELb1ELb0ELb1ELb0ELb1EN3c108BFloat16ENS1_7complexIfEEEEv12SSMParamsBwd --------------------------
	.section	.nv.constant0._Z25selective_scan_bwd_kernelI32Selective_Scan_bwd_kernel_traitsILi32ELi8ELb1ELb0ELb1ELb0ELb1EN3c108BFloat16ENS1_7complexIfEEEEv12SSMParamsBwd,"a",@progbits
	.sectionflags	@""
	.align	4
.nv.constant0._Z25selective_scan_bwd_kernelI32Selective_Scan_bwd_kernel_traitsILi32ELi8ELb1ELb0ELb1ELb0ELb1EN3c108BFloat16ENS1_7complexIfEEEEv12SSMParamsBwd:
	.zero		1024


//--------------------- .nv.constant0._Z25selective_scan_bwd_kernelI32Selective_Scan_bwd_kernel_traitsILi32ELi8ELb1ELb0ELb1ELb1ELb0EN3c108BFloat16ENS1_7complexIfEEEEv12SSMParamsBwd --------------------------
	.section	.nv.constant0._Z25selective_scan_bwd_kernelI32Selective_Scan_bwd_kernel_traitsILi32ELi8ELb1ELb0ELb1ELb1ELb0EN3c108BFloat16ENS1_7complexIfEEEEv12SSMParamsBwd,"a",@progbits
	.sectionflags	@""
	.align	4
.nv.constant0._Z25selective_scan_bwd_kernelI32Selective_Scan_bwd_kernel_traitsILi32ELi8ELb1ELb0ELb1ELb1ELb0EN3c108BFloat16ENS1_7complexIfEEEEv12SSMParamsBwd:
	.zero		1024


//--------------------- .nv.constant0._Z25selective_scan_bwd_kernelI32Selective_Scan_bwd_kernel_traitsILi32ELi8ELb1ELb0ELb1ELb1ELb1EN3c108BFloat16ENS1_7complexIfEEEEv12SSMParamsBwd --------------------------
	.section	.nv.constant0._Z25selective_scan_bwd_kernelI32Selective_Scan_bwd_kernel_traitsILi32ELi8ELb1ELb0ELb1ELb1ELb1EN3c108BFloat16ENS1_7complexIfEEEEv12SSMParamsBwd,"a",@progbits
	.sectionflags	@""
	.align	4
.nv.constant0._Z25selective_scan_bwd_kernelI32Selective_Scan_bwd_kernel_traitsILi32ELi8ELb1ELb0ELb1ELb1ELb1EN3c108BFloat16ENS1_7complexIfEEEEv12SSMParamsBwd:
	.zero		1024


//--------------------- .nv.constant0._Z25selective_scan_bwd_kernelI32Selective_Scan_bwd_kernel_traitsILi32ELi8ELb1ELb1ELb0ELb0ELb0EN3c108BFloat16ENS1_7complexIfEEEEv12SSMParamsBwd --------------------------
	.section	.nv.constant0._Z25selective_scan_bwd_kernelI32Selective_Scan_bwd_kernel_traitsILi32ELi8ELb1ELb1ELb0ELb0ELb0EN3c108BFloat16ENS1_7complexIfEEEEv12SSMParamsBwd,"a",@progbits
	.sectionflags	@""
	.align	4
.nv.constant0._Z25selective_scan_bwd_kernelI32Selective_Scan_bwd_kernel_traitsILi32ELi8ELb1ELb1ELb0ELb0ELb0EN3c108BFloat16ENS1_7complexIfEEEEv12SSMParamsBwd:
	.zero		1024


//--------------------- .nv.constant0._Z25selective_scan_bwd_kernelI32Selective_Scan_bwd_kernel_traitsILi32ELi8ELb1ELb1ELb0ELb0ELb1EN3c108BFloat16ENS1_7complexIfEEEEv12SSMParamsBwd --------------------------
	.section	.nv.constant0._Z25selective_scan_bwd_kernelI32Selective_Scan_bwd_kernel_traitsILi32ELi8ELb1ELb1ELb0ELb0ELb1EN3c108BFloat16ENS1_7complexIfEEEEv12SSMParamsBwd,"a",@progbits
	.sectionflags	@""
	.align	4
.nv.constant0._Z25selective_scan_bwd_kernelI32Selective_Scan_bwd_kernel_traitsILi32ELi8ELb1ELb1ELb0ELb0ELb1EN3c108BFloat16ENS1_7complexIfEEEEv12SSMParamsBwd:
	.zero		1024


//--------------------- .nv.constant0._Z25selective_scan_bwd_kernelI32Selective_Scan_bwd_kernel_traitsILi32ELi8ELb1ELb1ELb0ELb1ELb0EN3c108BFloat16ENS1_7complexIfEEEEv12SSMParamsBwd --------------------------
	.section	.nv.constant0._Z25selective_scan_bwd_kernelI32Selective_Scan_bwd_kernel_traitsILi32ELi8ELb1ELb1ELb0ELb1ELb0EN3c108BFloat16ENS1_7complexIfEEEEv12SSMParamsBwd,"a",@progbits
	.sectionflags	@""
	.align	4
.nv.constant0._Z25selective_scan_bwd_kernelI32Selective_Scan_bwd_kernel_traitsILi32ELi8ELb1ELb1ELb0ELb1ELb0EN3c108BFloat16ENS1_7complexIfEEEEv12SSMParamsBwd:
	.zero		1024


//--------------------- .nv.constant0._Z25selective_scan_bwd_kernelI32Selective_Scan_bwd_kernel_traitsILi32ELi8ELb1ELb1ELb0ELb1ELb1EN3c108BFloat16ENS1_7complexIfEEEEv12SSMParamsBwd --------------------------
	.section	.nv.constant0._Z25selective_scan_bwd_kernelI32Selective_Scan_bwd_kernel_traitsILi32ELi8ELb1ELb1ELb0ELb1ELb1EN3c108BFloat16ENS1_7complexIfEEEEv12SSMParamsBwd,"a",@progbits
	.sectionflags	@""
	.align	4
.nv.constant0._Z25selective_scan_bwd_kernelI32Selective_Scan_bwd_kernel_traitsILi32ELi8ELb1ELb1ELb0ELb1ELb1EN3c108BFloat16ENS1_7complexIfEEEEv12SSMParamsBwd:
	.zero		1024


//--------------------- .nv.constant0._Z25selective_scan_bwd_kernelI32Selective_Scan_bwd_kernel_traitsILi32ELi8ELb1ELb1ELb1ELb0ELb0EN3c108BFloat16ENS1_7complexIfEEEEv12SSMParamsBwd --------------------------
	.section	.nv.constant0._Z25selective_scan_bwd_kernelI32Selective_Scan_bwd_kernel_traitsILi32ELi8ELb1ELb1ELb1ELb0ELb0EN3c108BFloat16ENS1_7complexIfEEEEv12SSMParamsBwd,"a",@progbits
	.sectionflags	@""
	.align	4
.nv.constant0._Z25selective_scan_bwd_kernelI32Selective_Scan_bwd_kernel_traitsILi32ELi8ELb1ELb1ELb1ELb0ELb0EN3c108BFloat16ENS1_7complexIfEEEEv12SSMParamsBwd:
	.zero		1024


//--------------------- .nv.constant0._Z25selective_scan_bwd_kernelI32Selective_Scan_bwd_kernel_traitsILi32ELi8ELb1ELb1ELb1ELb0ELb1EN3c108BFloat16ENS1_7complexIfEEEEv12SSMParamsBwd --------------------------
	.section	.nv.constant0._Z25selective_scan_bwd_kernelI32Selective_Scan_bwd_kernel_traitsILi32ELi8ELb1ELb1ELb1ELb0ELb1EN3c108BFloat16ENS1_7complexIfEEEEv12SSMParamsBwd,"a",@progbits
	.sectionflags	@""
	.align	4
.nv.constant0._Z25selective_scan_bwd_kernelI32Selective_Scan_bwd_kernel_traitsILi32ELi8ELb1ELb1ELb1ELb0ELb1EN3c108BFloat16ENS1_7complexIfEEEEv12SSMParamsBwd:
	.zero		1024


//--------------------- .nv.constant0._Z25selective_scan_bwd_kernelI32Selective_Scan_bwd_kernel_traitsILi32ELi8ELb1ELb1ELb1ELb1ELb0EN3c108BFloat16ENS1_7complexIfEEEEv12SSMParamsBwd --------------------------
	.section	.nv.constant0._Z25selective_scan_bwd_kernelI32Selective_Scan_bwd_kernel_traitsILi32ELi8ELb1ELb1ELb1ELb1ELb0EN3c108BFloat16ENS1_7complexIfEEEEv12SSMParamsBwd,"a",@progbits
	.sectionflags	@""
	.align	4
.nv.constant0._Z25selective_scan_bwd_kernelI32Selective_Scan_bwd_kernel_traitsILi32ELi8ELb1ELb1ELb1ELb1ELb0EN3c108BFloat16ENS1_7complexIfEEEEv12SSMParamsBwd:
	.zero		1024


//--------------------- .nv.constant0._Z25selective_scan_bwd_kernelI32Selective_Scan_bwd_kernel_traitsILi32ELi8ELb1ELb1ELb1ELb1ELb1EN3c108BFloat16ENS1_7complexIfEEEEv12SSMParamsBwd --------------------------
	.section	.nv.constant0._Z25selective_scan_bwd_kernelI32Selective_Scan_bwd_kernel_traitsILi32ELi8ELb1ELb1ELb1ELb1ELb1EN3c108BFloat16ENS1_7complexIfEEEEv12SSMParamsBwd,"a",@progbits
	.sectionflags	@""
	.align	4
.nv.constant0._Z25selective_scan_bwd_kernelI32Selective_Scan_bwd_kernel_traitsILi32ELi8ELb1ELb1ELb1ELb1ELb1EN3c108BFloat16ENS1_7complexIfEEEEv12SSMParamsBwd:
	.zero		1024


//--------------------- .nv.constant0._Z25selective_scan_bwd_kernelI32Selective_Scan_bwd_kernel_traitsILi32ELi4ELb0ELb0ELb0ELb0ELb0EN3c108BFloat16ENS1_7complexIfEEEEv12SSMParamsBwd --------------------------
	.section	.nv.constant0._Z25selective_scan_bwd_kernelI32Selective_Scan_bwd_kernel_traitsILi32ELi4ELb0ELb0ELb0ELb0ELb0EN3c108BFloat16ENS1_7complexIfEEEEv12SSMParamsBwd,"a",@progbits
	.sectionflags	@""
	.align	4
.nv.constant0._Z25selective_scan_bwd_kernelI32Selective_Scan_bwd_kernel_traitsILi32ELi4ELb0ELb0ELb0ELb0ELb0EN3c108BFloat16ENS1_7complexIfEEEEv12SSMParamsBwd:
	.zero		1024


//--------------------- .nv.constant0._Z25selective_scan_bwd_kernelI32Selective_Scan_bwd_kernel_traitsILi32ELi4ELb0ELb0ELb0ELb0ELb1EN3c108BFloat16ENS1_7complexIfEEEEv12SSMParamsBwd --------------------------
	.section	.nv.constant0._Z25selective_scan_bwd_kernelI32Selective_Scan_bwd_kernel_traitsILi32ELi4ELb0ELb0ELb0ELb0ELb1EN3c108BFloat16ENS1_7complexIfEEEEv12SSMParamsBwd,"a",@progbits
	.sectionflags	@""
	.align	4
.nv.constant0._Z25selective_scan_bwd_kernelI32Selective_Scan_bwd_kernel_traitsILi32ELi4ELb0ELb0ELb0ELb0ELb1EN3c108BFloat16ENS1_7complexIfEEEEv12SSMParamsBwd:
	.zero		1024


//--------------------- .nv.constant0._Z25selective_scan_bwd_kernelI32Selective_Scan_bwd_kernel_traitsILi32ELi4ELb0ELb0ELb0ELb1ELb0EN3c108BFloat16ENS1_7complexIfEEEEv12SSMParamsBwd --------------------------
	.section	.nv.constant0._Z25selective_scan_bwd_kernelI32Selective_Scan_bwd_kernel_traitsILi32ELi4ELb0ELb0ELb0ELb1ELb0EN3c108BFloat16ENS1_7complexIfEEEEv12SSMParamsBwd,"a",@progbits
	.sectionflags	@""
	.align	4
.nv.constant0._Z25selective_scan_bwd_kernelI32Selective_Scan_bwd_kernel_traitsILi32ELi4ELb0ELb0ELb0ELb1ELb0EN3c108BFloat16ENS1_7complexIfEEEEv12SSMParamsBwd:
	.zero		1024


//--------------------- .nv.constant0._Z25selective_scan_bwd_kernelI32Selective_Scan_bwd_kernel_traitsILi32ELi4ELb0ELb0ELb0ELb1ELb1EN3c108BFloat16ENS1_7complexIfEEEEv12SSMParamsBwd --------------------------
	.section	.nv.constant0._Z25selective_scan_bwd_kernelI32Selective_Scan_bwd_kernel_traitsILi32ELi4ELb0ELb0ELb0ELb1ELb1EN3c108BFloat16ENS1_7complexIfEEEEv12SSMParamsBwd,"a",@progbits
	.sectionflags	@""
	.align	4
.nv.constant0._Z25selective_scan_bwd_kernelI32Selective_Scan_bwd_kernel_traitsILi32ELi4ELb0ELb0ELb0ELb1ELb1EN3c108BFloat16ENS1_7complexIfEEEEv12SSMParamsBwd:
	.zero		1024


//--------------------- .nv.constant0._Z25selective_scan_bwd_kernelI32Selective_Scan_bwd_kernel_traitsILi32ELi4ELb0ELb0ELb1ELb0ELb0EN3c108BFloat16ENS1_7complexIfEEEEv12SSMParamsBwd --------------------------
	.section	.nv.constant0._Z25selective_scan_bwd_kernelI32Selective_Scan_bwd_kernel_traitsILi32ELi4ELb0ELb0ELb1ELb0ELb0EN3c108BFloat16ENS1_7complexIfEEEEv12SSMParamsBwd,"a",@progbits
	.sectionflags	@""
	.align	4
.nv.constant0._Z25selective_scan_bwd_kernelI32Selective_Scan_bwd_kernel_traitsILi32ELi4ELb0ELb0ELb1ELb0ELb0EN3c108BFloat16ENS1_7complexIfEEEEv12SSMParamsBwd:
	.zero		1024


//--------------------- .nv.constant0._Z25selective_scan_bwd_kernelI32Selective_Scan_bwd_kernel_traitsILi32ELi4ELb0ELb0ELb1ELb0ELb1EN3c108BFloat16ENS1_7complexIfEEEEv12SSMParamsBwd --------------------------
	.section	.nv.constant0._Z25selective_scan_bwd_kernelI32Selective_Scan_bwd_kernel_traitsILi32ELi4ELb0ELb0ELb1ELb0ELb1EN3c108BFloat16ENS1_7complexIfEEEEv12SSMParamsBwd,"a",@progbits
	.sectionflags	@""
	.align	4
.nv.constant0._Z25selective_scan_bwd_kernelI32Selective_Scan_bwd_kernel_traitsILi32ELi4ELb0ELb0ELb1ELb0ELb1EN3c108BFloat16ENS1_7complexIfEEEEv12SSMParamsBwd:
	.zero		1024


//--------------------- .nv.constant0._Z25selective_scan_bwd_kernelI32Selective_Scan_bwd_kernel_traitsILi32ELi4ELb0ELb0ELb1ELb1ELb0EN3c108BFloat16ENS1_7complexIfEEEEv12SSMParamsBwd --------------------------
	.section	.nv.constant0._Z25selective_scan_bwd_kernelI32Selective_Scan_bwd_kernel_traitsILi32ELi4ELb0ELb0ELb1ELb1ELb0EN3c108BFloat16ENS1_7complexIfEEEEv12SSMParamsBwd,"a",@progbits
	.sectionflags	@""
	.align	4
.nv.constant0._Z25selective_scan_bwd_kernelI32Selective_Scan_bwd_kernel_traitsILi32ELi4ELb0ELb0ELb1ELb1ELb0EN3c108BFloat16ENS1_7complexIfEEEEv12SSMParamsBwd:
	.zero		1024


//--------------------- .nv.constant0._Z25selective_scan_bwd_kernelI32Selective_Scan_bwd_kernel_traitsILi32ELi4ELb0ELb0ELb1ELb1ELb1EN3c108BFloat16ENS1_7complexIfEEEEv12SSMParamsBwd --------------------------
	.section	.nv.constant0._Z25selective_scan_bwd_kernelI32Selective_Scan_bwd_kernel_traitsILi32ELi4ELb0ELb0ELb1ELb1ELb1EN3c108BFloat16ENS1_7complexIfEEEEv12SSMParamsBwd,"a",@progbits
	.sectionflags	@""
	.align	4
.nv.constant0._Z25selective_scan_bwd_kernelI32Selective_Scan_bwd_kernel_traitsILi32ELi4ELb0ELb0ELb1ELb1ELb1EN3c108BFloat16ENS1_7complexIfEEEEv12SSMParamsBwd:
	.zero		1024


//--------------------- .nv.constant0._Z25selective_scan_bwd_kernelI32Selective_Scan_bwd_kernel_traitsILi32ELi4ELb0ELb1ELb0ELb0ELb0EN3c108BFloat16ENS1_7complexIfEEEEv12SSMParamsBwd --------------------------
	.section	.nv.constant0._Z25selective_scan_bwd_kernelI32Selective_Scan_bwd_kernel_traitsILi32ELi4ELb0ELb1ELb0ELb0ELb0EN3c108BFloat16ENS1_7complexIfEEEEv12SSMParamsBwd,"a",@progbits
	.sectionflags	@""
	.align	4
.nv.constant0._Z25selective_scan_bwd_kernelI32Selective_Scan_bwd_kernel_traitsILi32ELi4ELb0ELb1ELb0ELb0ELb0EN3c108BFloat16ENS1_7complexIfEEEEv12SSMParamsBwd:
	.zero		1024


//--------------------- .nv.constant0._Z25selective_scan_bwd_kernelI32Selective_Scan_bwd_kernel_traitsILi32ELi4ELb0ELb1ELb0ELb0ELb1EN3c108BFloat16ENS1_7complexIfEEEEv12SSMParamsBwd --------------------------
	.section	.nv.constant0._Z25selective_scan_bwd_kernelI32Selective_Scan_bwd_kernel_traitsILi32ELi4ELb0ELb1ELb0ELb0ELb1EN3c108BFloat16ENS1_7complexIfEEEEv12SSMParamsBwd,"a",@progbits
	.sectionflags	@""
	.align	4
.nv.constant0._Z25selective_scan_bwd_kernelI32Selective_Scan_bwd_kernel_traitsILi32ELi4ELb0ELb1ELb0ELb0ELb1EN3c108BFloat16ENS1_7complexIfEEEEv12SSMParamsBwd:
	.zero		1024


//--------------------- .nv.constant0._Z25selective_scan_bwd_kernelI32Selective_Scan_bwd_kernel_traitsILi32ELi4ELb0ELb1ELb0ELb1ELb0EN3c108BFloat16ENS1_7complexIfEEEEv12SSMParamsBwd --------------------------
	.section	.nv.constant0._Z25selective_scan_bwd_kernelI32Selective_Scan_bwd_kernel_traitsILi32ELi4ELb0ELb1ELb0ELb1ELb0EN3c108BFloat16ENS1_7complexIfEEEEv12SSMParamsBwd,"a",@progbits
	.sectionflags	@""
	.align	4
.nv.constant0._Z25selective_scan_bwd_kernelI32Selective_Scan_bwd_kernel_traitsILi32ELi4ELb0ELb1ELb0ELb1ELb0EN3c108BFloat16ENS1_7complexIfEEEEv12SSMParamsBwd:
	.zero		1024


//--------------------- .nv.constant0._Z25selective_scan_bwd_kernelI32Selective_Scan_bwd_kernel_traitsILi32ELi4ELb0ELb1ELb0ELb1ELb1EN3c108BFloat16ENS1_7complexIfEEEEv12SSMParamsBwd --------------------------
	.section	.nv.constant0._Z25selective_scan_bwd_kernelI32Selective_Scan_bwd_kernel_traitsILi32ELi4ELb0ELb1ELb0ELb1ELb1EN3c108BFloat16ENS1_7complexIfEEEEv12SSMParamsBwd,"a",@progbits
	.sectionflags	@""
	.align	4
.nv.constant0._Z25selective_scan_bwd_kernelI32Selective_Scan_bwd_kernel_traitsILi32ELi4ELb0ELb1ELb0ELb1ELb1EN3c108BFloat16ENS1_7complexIfEEEEv12SSMParamsBwd:
	.zero		1024


//--------------------- .nv.constant0._Z25selective_scan_bwd_kernelI32Selective_Scan_bwd_kernel_traitsILi32ELi4ELb0ELb1ELb1ELb0ELb0EN3c108BFloat16ENS1_7complexIfEEEEv12SSMParamsBwd --------------------------
	.section	.nv.constant0._Z25selective_scan_bwd_kernelI32Selective_Scan_bwd_kernel_traitsILi32ELi4ELb0ELb1ELb1ELb0ELb0EN3c108BFloat16ENS1_7complexIfEEEEv12SSMParamsBwd,"a",@progbits
	.sectionflags	@""
	.align	4
.nv.constant0._Z25selective_scan_bwd_kernelI32Selective_Scan_bwd_kernel_traitsILi32ELi4ELb0ELb1ELb1ELb0ELb0EN3c108BFloat16ENS1_7complexIfEEEEv12SSMParamsBwd:
	.zero		1024


//--------------------- .nv.constant0._Z25selective_scan_bwd_kernelI32Selective_Scan_bwd_kernel_traitsILi32ELi4ELb0ELb1ELb1ELb0ELb1EN3c108BFloat16ENS1_7complexIfEEEEv12SSMParamsBwd --------------------------
	.section	.nv.constant0._Z25selective_scan_bwd_kernelI32Selective_Scan_bwd_kernel_traitsILi32ELi4ELb0ELb1ELb1ELb0ELb1EN3c108BFloat16ENS1_7complexIfEEEEv12SSMParamsBwd,"a",@progbits
	.sectionflags	@""
	.align	4
.nv.constant0._Z25selective_scan_bwd_kernelI32Selective_Scan_bwd_kernel_traitsILi32ELi4ELb0ELb1ELb1ELb0ELb1EN3c108BFloat16ENS1_7complexIfEEEEv12SSMParamsBwd:
	.zero		1024


//--------------------- .nv.constant0._Z25selective_scan_bwd_kernelI32Selective_Scan_bwd_kernel_traitsILi32ELi4ELb0ELb1ELb1ELb1ELb0EN3c108BFloat16ENS1_7complexIfEEEEv12SSMParamsBwd --------------------------
	.section	.nv.constant0._Z25selective_scan_bwd_kernelI32Selective_Scan_bwd_kernel_traitsILi32ELi4ELb0ELb1ELb1ELb1ELb0EN3c108BFloat16ENS1_7complexIfEEEEv12SSMParamsBwd,"a",@progbits
	.sectionflags	@""
	.align	4
.nv.constant0._Z25selective_scan_bwd_kernelI32Selective_Scan_bwd_kernel_traitsILi32ELi4ELb0ELb1ELb1ELb1ELb0EN3c108BFloat16ENS1_7complexIfEEEEv12SSMParamsBwd:
	.zero		1024


//--------------------- .nv.constant0._Z25selective_scan_bwd_kernelI32Selective_Scan_bwd_kernel_traitsILi32ELi4ELb0ELb1ELb1ELb1ELb1EN3c108BFloat16ENS1_7complexIfEEEEv12SSMParamsBwd --------------------------
	.section	.nv.constant0._Z25selective_scan_bwd_kernelI32Selective_Scan_bwd_kernel_traitsILi32ELi4ELb0ELb1ELb1ELb1ELb1EN3c108BFloat16ENS1_7complexIfEEEEv12SSMParamsBwd,"a",@progbits
	.sectionflags	@""
	.align	4
.nv.constant0._Z25selective_scan_bwd_kernelI32Selective_Scan_bwd_kernel_traitsILi32ELi4ELb0ELb1ELb1ELb1ELb1EN3c108BFloat16ENS1_7complexIfEEEEv12SSMParamsBwd:
	.zero		1024


//--------------------- .nv.constant0._Z25selective_scan_bwd_kernelI32Selective_Scan_bwd_kernel_traitsILi32ELi4ELb1ELb0ELb0ELb0ELb0EN3c108BFloat16ENS1_7complexIfEEEEv12SSMParamsBwd --------------------------
	.section	.nv.constant0._Z25selective_scan_bwd_kernelI32Selective_Scan_bwd_kernel_traitsILi32ELi4ELb1ELb0ELb0ELb0ELb0EN3c108BFloat16ENS1_7complexIfEEEEv12SSMParamsBwd,"a",@progbits
	.sectionflags	@""
	.align	4
.nv.constant0._Z25selective_scan_bwd_kernelI32Selective_Scan_bwd_kernel_traitsILi32ELi4ELb1ELb0ELb0ELb0ELb0EN3c108BFloat16ENS1_7complexIfEEEEv12SSMParamsBwd:
	.zero		1024


//--------------------- .nv.constant0._Z25selective_scan_bwd_kernelI32Selective_Scan_bwd_kernel_traitsILi32ELi4ELb1ELb0ELb0ELb0ELb1EN3c108BFloat16ENS1_7complexIfEEEEv12SSMParamsBwd --------------------------
	.section	.nv.constant0._Z25selective_scan_bwd_kernelI32Selective_Scan_bwd_kernel_traitsILi32ELi4ELb1ELb0ELb0ELb0ELb1EN3c108BFloat16ENS1_7complexIfEEEEv12SSMParamsBwd,"a",@progbits
	.sectionflags	@""
	.align	4
.nv.constant0._Z25selective_scan_bwd_kernelI32Selective_Scan_bwd_kernel_traitsILi32ELi4ELb1ELb0ELb0ELb0ELb1EN3c108BFloat16ENS1_7complexIfEEEEv12SSMParamsBwd:
	.zero		1024


//--------------------- .nv.constant0._Z25selective_scan_bwd_kernelI32Selective_Scan_bwd_kernel_traitsILi32ELi4ELb1ELb0ELb0ELb1ELb0EN3c108BFloat16ENS1_7complexIfEEEEv12SSMParamsBwd --------------------------
	.section	.nv.constant0._Z25selective_scan_bwd_kernelI32Selective_Scan_bwd_kernel_traitsILi32ELi4ELb1ELb0ELb0ELb1ELb0EN3c108BFloat16ENS1_7complexIfEEEEv12SSMParamsBwd,"a",@progbits
	.sectionflags	@""
	.align	4
.nv.constant0._Z25selective_scan_bwd_kernelI32Selective_Scan_bwd_kernel_traitsILi32ELi4ELb1ELb0ELb0ELb1ELb0EN3c108BFloat16ENS1_7complexIfEEEEv12SSMParamsBwd:
	.zero		1024


//--------------------- .nv.constant0._Z25selective_scan_bwd_kernelI32Selective_Scan_bwd_kernel_traitsILi32ELi4ELb1ELb0ELb0ELb1ELb1EN3c108BFloat16ENS1_7complexIfEEEEv12SSMParamsBwd --------------------------
	.section	.nv.constant0._Z25selective_scan_bwd_kernelI32Selective_Scan_bwd_kernel_traitsILi32ELi4ELb1ELb0ELb0ELb1ELb1EN3c108BFloat16ENS1_7complexIfEEEEv12SSMParamsBwd,"a",@progbits
	.sectionflags	@""
	.align	4
.nv.constant0._Z25selective_scan_bwd_kernelI32Selective_Scan_bwd_kernel_traitsILi32ELi4ELb1ELb0ELb0ELb1ELb1EN3c108BFloat16ENS1_7complexIfEEEEv12SSMParamsBwd:
	.zero		1024


//--------------------- .nv.constant0._Z25selective_scan_bwd_kernelI32Selective_Scan_bwd_kernel_traitsILi32ELi4ELb1ELb0ELb1ELb0ELb0EN3c108BFloat16ENS1_7complexIfEEEEv12SSMParamsBwd --------------------------
	.section	.nv.constant0._Z25selective_scan_bwd_kernelI32Selective_Scan_bwd_kernel_traitsILi32ELi4ELb1ELb0ELb1ELb0ELb0EN3c108BFloat16ENS1_7complexIfEEEEv12SSMParamsBwd,"a",@progbits
	.sectionflags	@""
	.align	4
.nv.constant0._Z25selective_scan_bwd_kernelI32Selective_Scan_bwd_kernel_traitsILi32ELi4ELb1ELb0ELb1ELb0ELb0EN3c108BFloat16ENS1_7complexIfEEEEv12SSMParamsBwd:
	.zero		1024


//--------------------- .nv.constant0._Z25selective_scan_bwd_kernelI32Selective_Scan_bwd_kernel_traitsILi32ELi4ELb1ELb0ELb1ELb0ELb1EN3c108BFloat16ENS1_7complexIfEEEEv12SSMParamsBwd --------------------------
	.section	.nv.constant0._Z25selective_scan_bwd_kernelI32Selective_Scan_bwd_kernel_traitsILi32ELi4ELb1ELb0ELb1ELb0ELb1EN3c108BFloat16ENS1_7complexIfEEEEv12SSMParamsBwd,"a",@progbits
	.sectionflags	@""
	.align	4
.nv.constant0._Z25selective_scan_bwd_kernelI32Selective_Scan_bwd_kernel_traitsILi32ELi4ELb1ELb0ELb1ELb0ELb1EN3c108BFloat16ENS1_7complexIfEEEEv12SSMParamsBwd:
	.zero		1024


//--------------------- .nv.constant0._Z25selective_scan_bwd_kernelI32Selective_Scan_bwd_kernel_traitsILi32ELi4ELb1ELb0ELb1ELb1ELb0EN3c108BFloat16ENS1_7complexIfEEEEv12SSMParamsBwd --------------------------
	.section	.nv.constant0._Z25selective_scan_bwd_kernelI32Selective_Scan_bwd_kernel_traitsILi32ELi4ELb1ELb0ELb1ELb1ELb0EN3c108BFloat16ENS1_7complexIfEEEEv12SSMParamsBwd,"a",@progbits
	.sectionflags	@""
	.align	4
.nv.constant0._Z25selective_scan_bwd_kernelI32Selective_Scan_bwd_kernel_traitsILi32ELi4ELb1ELb0ELb1ELb1ELb0EN3c108BFloat16ENS1_7complexIfEEEEv12SSMParamsBwd:
	.zero		1024


//--------------------- .nv.constant0._Z25selective_scan_bwd_kernelI32Selective_Scan_bwd_kernel_traitsILi32ELi4ELb1ELb0ELb1ELb1ELb1EN3c108BFloat16ENS1_7complexIfEEEEv12SSMParamsBwd --------------------------
	.section	.nv.constant0._Z25selective_scan_bwd_kernelI32Selective_Scan_bwd_kernel_traitsILi32ELi4ELb1ELb0ELb1ELb1ELb1EN3c108BFloat16ENS1_7complexIfEEEEv12SSMParamsBwd,"a",@progbits
	.sectionflags	@""
	.align	4
.nv.constant0._Z25selective_scan_bwd_kernelI32Selective_Scan_bwd_kernel_traitsILi32ELi4ELb1ELb0ELb1ELb1ELb1EN3c108BFloat16ENS1_7complexIfEEEEv12SSMParamsBwd:
	.zero		1024


//--------------------- .nv.constant0._Z25selective_scan_bwd_kernelI32Selective_Scan_bwd_kernel_traitsILi32ELi4ELb1ELb1ELb0ELb0ELb0EN3c108BFloat16ENS1_7complexIfEEEEv12SSMParamsBwd --------------------------
	.section	.nv.constant0._Z25selective_scan_bwd_kernelI32Selective_Scan_bwd_kernel_traitsILi32ELi4ELb1ELb1ELb0ELb0ELb0EN3c108BFloat16ENS1_7complexIfEEEEv12SSMParamsBwd,"a",@progbits
	.sectionflags	@""
	.align	4
.nv.constant0._Z25selective_scan_bwd_kernelI32Selective_Scan_bwd_kernel_traitsILi32ELi4ELb1ELb1ELb0ELb0ELb0EN3c108BFloat16ENS1_7complexIfEEEEv12SSMParamsBwd:
	.zero		1024


//--------------------- .nv.constant0._Z25selective_scan_bwd_kernelI32Selective_Scan_bwd_kernel_traitsILi32ELi4ELb1ELb1ELb0ELb0ELb1EN3c108BFloat16ENS1_7complexIfEEEEv12SSMParamsBwd --------------------------
	.section	.nv.constant0._Z25selective_scan_bwd_kernelI32Selective_Scan_bwd_kernel_traitsILi32ELi4ELb1ELb1ELb0ELb0ELb1EN3c108BFloat16ENS1_7complexIfEEEEv12SSMParamsBwd,"a",@progbits
	.sectionflags	@""
	.align	4
.nv.constant0._Z25selective_scan_bwd_kernelI32Selective_Scan_bwd_kernel_traitsILi32ELi4ELb1ELb1ELb0ELb0ELb1EN3c108BFloat16ENS1_7complexIfEEEEv12SSMParamsBwd:
	.zero		1024


//--------------------- .nv.constant0._Z25selective_scan_bwd_kernelI32Selective_Scan_bwd_kernel_traitsILi32ELi4ELb1ELb1ELb0ELb1ELb0EN3c108BFloat16ENS1_7complexIfEEEEv12SSMParamsBwd --------------------------
	.section	.nv.constant0._Z25selective_scan_bwd_kernelI32Selective_Scan_bwd_kernel_traitsILi32ELi4ELb1ELb1ELb0ELb1ELb0EN3c108BFloat16ENS1_7complexIfEEEEv12SSMParamsBwd,"a",@progbits
	.sectionflags	@""
	.align	4
.nv.constant0._Z25selective_scan_bwd_kernelI32Selective_Scan_bwd_kernel_traitsILi32ELi4ELb1ELb1ELb0ELb1ELb0EN3c108BFloat16ENS1_7complexIfEEEEv12SSMParamsBwd:
	.zero		1024


//--------------------- .nv.constant0._Z25selective_scan_bwd_kernelI32Selective_Scan_bwd_kernel_traitsILi32ELi4ELb1ELb1ELb0ELb1ELb1EN3c108BFloat16ENS1_7complexIfEEEEv12SSMParamsBwd --------------------------
	.section	.nv.constant0._Z25selective_scan_bwd_kernelI32Selective_Scan_bwd_kernel_traitsILi32ELi4ELb1ELb1ELb0ELb1ELb1EN3c108BFloat16ENS1_7complexIfEEEEv12SSMParamsBwd,"a",@progbits
	.sectionflags	@""
	.align	4
.nv.constant0._Z25selective_scan_bwd_kernelI32Selective_Scan_bwd_kernel_traitsILi32ELi4ELb1ELb1ELb0ELb1ELb1EN3c108BFloat16ENS1_7complexIfEEEEv12SSMParamsBwd:
	.zero		1024


//--------------------- .nv.constant0._Z25selective_scan_bwd_kernelI32Selective_Scan_bwd_kernel_traitsILi32ELi4ELb1ELb1ELb1ELb0ELb0EN3c108BFloat16ENS1_7complexIfEEEEv12SSMParamsBwd --------------------------
	.section	.nv.constant0._Z25selective_scan_bwd_kernelI32Selective_Scan_bwd_kernel_traitsILi32ELi4ELb1ELb1ELb1ELb0ELb0EN3c108BFloat16ENS1_7complexIfEEEEv12SSMParamsBwd,"a",@progbits
	.sectionflags	@""
	.align	4
.nv.constant0._Z25selective_scan_bwd_kernelI32Selective_Scan_bwd_kernel_traitsILi32ELi4ELb1ELb1ELb1ELb0ELb0EN3c108BFloat16ENS1_7complexIfEEEEv12SSMParamsBwd:
	.zero		1024


//--------------------- .nv.constant0._Z25selective_scan_bwd_kernelI32Selective_Scan_bwd_kernel_traitsILi32ELi4ELb1ELb1ELb1ELb0ELb1EN3c108BFloat16ENS1_7complexIfEEEEv12SSMParamsBwd --------------------------
	.section	.nv.constant0._Z25selective_scan_bwd_kernelI32Selective_Scan_bwd_kernel_traitsILi32ELi4ELb1ELb1ELb1ELb0ELb1EN3c108BFloat16ENS1_7complexIfEEEEv12SSMParamsBwd,"a",@progbits
	.sectionflags	@""
	.align	4
.nv.constant0._Z25selective_scan_bwd_kernelI32Selective_Scan_bwd_kernel_traitsILi32ELi4ELb1ELb1ELb1ELb0ELb1EN3c108BFloat16ENS1_7complexIfEEEEv12SSMParamsBwd:
	.zero		1024


//--------------------- .nv.constant0._Z25selective_scan_bwd_kernelI32Selective_Scan_bwd_kernel_traitsILi32ELi4ELb1ELb1ELb1ELb1ELb0EN3c108BFloat16ENS1_7complexIfEEEEv12SSMParamsBwd --------------------------
	.section	.nv.constant0._Z25selective_scan_bwd_kernelI32Selective_Scan_bwd_kernel_traitsILi32ELi4ELb1ELb1ELb1ELb1ELb0EN3c108BFloat16ENS1_7complexIfEEEEv12SSMParamsBwd,"a",@progbits
	.sectionflags	@""
	.align	4
.nv.constant0._Z25selective_scan_bwd_kernelI32Selective_Scan_bwd_kernel_traitsILi32ELi4ELb1ELb1ELb1ELb1ELb0EN3c108BFloat16ENS1_7complexIfEEEEv12SSMParamsBwd:
	.zero		1024


//--------------------- .nv.constant0._Z25selective_scan_bwd_kernelI32Selective_Scan_bwd_kernel_traitsILi32ELi4ELb1ELb1ELb1ELb1ELb1EN3c108BFloat16ENS1_7complexIfEEEEv12SSMParamsBwd --------------------------
	.section	.nv.constant0._Z25selective_scan_bwd_kernelI32Selective_Scan_bwd_kernel_traitsILi32ELi4ELb1ELb1ELb1ELb1ELb1EN3c108BFloat16ENS1_7complexIfEEEEv12SSMParamsBwd,"a",@progbits
	.sectionflags	@""
	.align	4
.nv.constant0._Z25selective_scan_bwd_kernelI32Selective_Scan_bwd_kernel_traitsILi32ELi4ELb1ELb1ELb1ELb1ELb1EN3c108BFloat16ENS1_7complexIfEEEEv12SSMParamsBwd:
	.zero		1024


//--------------------- SYMBOLS --------------------------

	.type		.nv.reservedSmem.offset0,@object
	.size		.nv.reservedSmem.offset0,0x4
